	.target	sm_80

	.elftype	@"ET_EXEC"


//--------------------- .note.nv.tkinfo           --------------------------
	.section	.note.nv.tkinfo,"",@"SHT_NOTE"
	.sectionflags	@"SHF_NOTE_NV_TKINFO"
	.tkinfo
        /*0018*/ 	.word	0x00000002
        /*0030*/ 	.string	""
        /*0030*/ 	.string	"ptxas"
        /*0030*/ 	.string	"Cuda compilation tools, release 13.0, V13.0.88"
        /*0030*/ 	.string	"Build cuda_13.0.r13.0/compiler.36424714_0"
        /*0030*/ 	.string	"-arch sm_80 -m 64 "



//--------------------- .note.nv.cuinfo           --------------------------
	.section	.note.nv.cuinfo,"",@"SHT_NOTE"
	.sectionflags	@"SHF_NOTE_NV_CUINFO"
        /*0018*/ 	.short	0x0002
        /*001a*/ 	.short	0x0050
        /*001c*/ 	.short	0x0082
	.zero		2


//--------------------- .nv.info                  --------------------------
	.section	.nv.info,"",@"SHT_CUDA_INFO"
	.align	4


	//----- nvinfo : EIATTR_REGCOUNT
	.align		4
        /*0000*/ 	.byte	0x04, 0x2f
        /*0002*/ 	.short	(.L_12 - .L_11)
	.align		4
.L_11:
        /*0004*/ 	.word	index@(_ZN5flash24flash_fwd_splitkv_kernelI23Flash_fwd_kernel_traitsILi64ELi64ELi128ELi4ELb0ELb0EN7cutlass10bfloat16_tE19Flash_kernel_traitsILi64ELi64ELi128ELi4ES3_EELb1ELb0ELb1ELb0ELb0ELb1ELb1ELb1EEEvNS_16Flash_fwd_paramsE)
        /*0008*/ 	.word	0x000000dc


	//----- nvinfo : EIATTR_FRAME_SIZE
	.align		4
.L_12:
        /*000c*/ 	.byte	0x04, 0x11
        /*000e*/ 	.short	(.L_14 - .L_13)
	.align		4
.L_13:
        /*0010*/ 	.word	index@(_ZN5flash24flash_fwd_splitkv_kernelI23Flash_fwd_kernel_traitsILi64ELi64ELi128ELi4ELb0ELb0EN7cutlass10bfloat16_tE19Flash_kernel_traitsILi64ELi64ELi128ELi4ES3_EELb1ELb0ELb1ELb0ELb0ELb1ELb1ELb1EEEvNS_16Flash_fwd_paramsE)
        /*0014*/ 	.word	0x00000000


	//----- nvinfo : EIATTR_REGCOUNT
	.align		4
.L_14:
        /*0018*/ 	.byte	0x04, 0x2f
        /*001a*/ 	.short	(.L_16 - .L_15)
	.align		4
.L_15:
        /*001c*/ 	.word	index@(_ZN5flash24flash_fwd_splitkv_kernelI23Flash_fwd_kernel_traitsILi64ELi64ELi128ELi4ELb0ELb0EN7cutlass10bfloat16_tE19Flash_kernel_traitsILi64ELi64ELi128ELi4ES3_EELb1ELb0ELb1ELb0ELb0ELb0ELb1ELb1EEEvNS_16Flash_fwd_paramsE)
        /*0020*/ 	.word	0x000000cb


	//----- nvinfo : EIATTR_FRAME_SIZE
	.align		4
.L_16:
        /*0024*/ 	.byte	0x04, 0x11
        /*0026*/ 	.short	(.L_18 - .L_17)
	.align		4
.L_17:
        /*0028*/ 	.word	index@(_ZN5flash24flash_fwd_splitkv_kernelI23Flash_fwd_kernel_traitsILi64ELi64ELi128ELi4ELb0ELb0EN7cutlass10bfloat16_tE19Flash_kernel_traitsILi64ELi64ELi128ELi4ES3_EELb1ELb0ELb1ELb0ELb0ELb0ELb1ELb1EEEvNS_16Flash_fwd_paramsE)
        /*002c*/ 	.word	0x00000000


	//----- nvinfo : EIATTR_REGCOUNT
	.align		4
.L_18:
        /*0030*/ 	.byte	0x04, 0x2f
        /*0032*/ 	.short	(.L_20 - .L_19)
	.align		4
.L_19:
        /*0034*/ 	.word	index@(_ZN5flash24flash_fwd_splitkv_kernelI23Flash_fwd_kernel_traitsILi64ELi64ELi128ELi4ELb0ELb0EN7cutlass10bfloat16_tE19Flash_kernel_traitsILi64ELi64ELi128ELi4ES3_EELb1ELb0ELb0ELb0ELb1ELb1ELb1ELb1EEEvNS_16Flash_fwd_paramsE)
        /*0038*/ 	.word	0x000000ff


	//----- nvinfo : EIATTR_FRAME_SIZE
	.align		4
.L_20:
        /*003c*/ 	.byte	0x04, 0x11
        /*003e*/ 	.short	(.L_22 - .L_21)
	.align		4
.L_21:
        /*0040*/ 	.word	index@(_ZN5flash24flash_fwd_splitkv_kernelI23Flash_fwd_kernel_traitsILi64ELi64ELi128ELi4ELb0ELb0EN7cutlass10bfloat16_tE19Flash_kernel_traitsILi64ELi64ELi128ELi4ES3_EELb1ELb0ELb0ELb0ELb1ELb1ELb1ELb1EEEvNS_16Flash_fwd_paramsE)
        /*0044*/ 	.word	0x00000000


	//----- nvinfo : EIATTR_REGCOUNT
	.align		4
.L_22:
        /*0048*/ 	.byte	0x04, 0x2f
        /*004a*/ 	.short	(.L_24 - .L_23)
	.align		4
.L_23:
        /*004c*/ 	.word	index@(_ZN5flash24flash_fwd_splitkv_kernelI23Flash_fwd_kernel_traitsILi64ELi64ELi128ELi4ELb0ELb0EN7cutlass10bfloat16_tE19Flash_kernel_traitsILi64ELi64ELi128ELi4ES3_EELb1ELb0ELb0ELb0ELb1ELb0ELb1ELb1EEEvNS_16Flash_fwd_paramsE)
        /*0050*/ 	.word	0x000000c1


	//----- nvinfo : EIATTR_FRAME_SIZE
	.align		4
.L_24:
        /*0054*/ 	.byte	0x04, 0x11
        /*0056*/ 	.short	(.L_26 - .L_25)
	.align		4
.L_25:
        /*0058*/ 	.word	index@(_ZN5flash24flash_fwd_splitkv_kernelI23Flash_fwd_kernel_traitsILi64ELi64ELi128ELi4ELb0ELb0EN7cutlass10bfloat16_tE19Flash_kernel_traitsILi64ELi64ELi128ELi4ES3_EELb1ELb0ELb0ELb0ELb1ELb0ELb1ELb1EEEvNS_16Flash_fwd_paramsE)
        /*005c*/ 	.word	0x00000000


	//----- nvinfo : EIATTR_REGCOUNT
	.align		4
.L_26:
        /*0060*/ 	.byte	0x04, 0x2f
        /*0062*/ 	.short	(.L_28 - .L_27)
	.align		4
.L_27:
        /*0064*/ 	.word	index@(_ZN5flash24flash_fwd_splitkv_kernelI23Flash_fwd_kernel_traitsILi64ELi64ELi128ELi4ELb0ELb0EN7cutlass10bfloat16_tE19Flash_kernel_traitsILi64ELi64ELi128ELi4ES3_EELb1ELb0ELb1ELb0ELb0ELb1ELb1ELb0EEEvNS_16Flash_fwd_paramsE)
        /*0068*/ 	.word	0x000000f6


	//----- nvinfo : EIATTR_FRAME_SIZE
	.align		4
.L_28:
        /*006c*/ 	.byte	0x04, 0x11
        /*006e*/ 	.short	(.L_30 - .L_29)
	.align		4
.L_29:
        /*0070*/ 	.word	index@(_ZN5flash24flash_fwd_splitkv_kernelI23Flash_fwd_kernel_traitsILi64ELi64ELi128ELi4ELb0ELb0EN7cutlass10bfloat16_tE19Flash_kernel_traitsILi64ELi64ELi128ELi4ES3_EELb1ELb0ELb1ELb0ELb0ELb1ELb1ELb0EEEvNS_16Flash_fwd_paramsE)
        /*0074*/ 	.word	0x00000000


	//----- nvinfo : EIATTR_REGCOUNT
	.align		4
.L_30:
        /*0078*/ 	.byte	0x04, 0x2f
        /*007a*/ 	.short	(.L_32 - .L_31)
	.align		4
.L_31:
        /*007c*/ 	.word	index@(_ZN5flash24flash_fwd_splitkv_kernelI23Flash_fwd_kernel_traitsILi64ELi64ELi128ELi4ELb0ELb0EN7cutlass10bfloat16_tE19Flash_kernel_traitsILi64ELi64ELi128ELi4ES3_EELb1ELb0ELb1ELb0ELb0ELb0ELb1ELb0EEEvNS_16Flash_fwd_paramsE)
        /*0080*/ 	.word	0x000000dc


	//----- nvinfo : EIATTR_FRAME_SIZE
	.align		4
.L_32:
        /*0084*/ 	.byte	0x04, 0x11
        /*0086*/ 	.short	(.L_34 - .L_33)
	.align		4
.L_33:
        /*0088*/ 	.word	index@(_ZN5flash24flash_fwd_splitkv_kernelI23Flash_fwd_kernel_traitsILi64ELi64ELi128ELi4ELb0ELb0EN7cutlass10bfloat16_tE19Flash_kernel_traitsILi64ELi64ELi128ELi4ES3_EELb1ELb0ELb1ELb0ELb0ELb0ELb1ELb0EEEvNS_16Flash_fwd_paramsE)
        /*008c*/ 	.word	0x00000000


	//----- nvinfo : EIATTR_REGCOUNT
	.align		4
.L_34:
        /*0090*/ 	.byte	0x04, 0x2f
        /*0092*/ 	.short	(.L_36 - .L_35)
	.align		4
.L_35:
        /*0094*/ 	.word	index@(_ZN5flash24flash_fwd_splitkv_kernelI23Flash_fwd_kernel_traitsILi64ELi64ELi128ELi4ELb0ELb0EN7cutlass10bfloat16_tE19Flash_kernel_traitsILi64ELi64ELi128ELi4ES3_EELb1ELb0ELb0ELb0ELb1ELb1ELb1ELb0EEEvNS_16Flash_fwd_paramsE)
        /*0098*/ 	.word	0x000000ff


	//----- nvinfo : EIATTR_FRAME_SIZE
	.align		4
.L_36:
        /*009c*/ 	.byte	0x04, 0x11
        /*009e*/ 	.short	(.L_38 - .L_37)
	.align		4
.L_37:
        /*00a0*/ 	.word	index@(_ZN5flash24flash_fwd_splitkv_kernelI23Flash_fwd_kernel_traitsILi64ELi64ELi128ELi4ELb0ELb0EN7cutlass10bfloat16_tE19Flash_kernel_traitsILi64ELi64ELi128ELi4ES3_EELb1ELb0ELb0ELb0ELb1ELb1ELb1ELb0EEEvNS_16Flash_fwd_paramsE)
        /*00a4*/ 	.word	0x00000000


	//----- nvinfo : EIATTR_REGCOUNT
	.align		4
.L_38:
        /*00a8*/ 	.byte	0x04, 0x2f
        /*00aa*/ 	.short	(.L_40 - .L_39)
	.align		4
.L_39:
        /*00ac*/ 	.word	index@(_ZN5flash24flash_fwd_splitkv_kernelI23Flash_fwd_kernel_traitsILi64ELi64ELi128ELi4ELb0ELb0EN7cutlass10bfloat16_tE19Flash_kernel_traitsILi64ELi64ELi128ELi4ES3_EELb1ELb0ELb0ELb0ELb1ELb0ELb1ELb0EEEvNS_16Flash_fwd_paramsE)
        /*00b0*/ 	.word	0x000000de


	//----- nvinfo : EIATTR_FRAME_SIZE
	.align		4
.L_40:
        /*00b4*/ 	.byte	0x04, 0x11
        /*00b6*/ 	.short	(.L_42 - .L_41)
	.align		4
.L_41:
        /*00b8*/ 	.word	index@(_ZN5flash24flash_fwd_splitkv_kernelI23Flash_fwd_kernel_traitsILi64ELi64ELi128ELi4ELb0ELb0EN7cutlass10bfloat16_tE19Flash_kernel_traitsILi64ELi64ELi128ELi4ES3_EELb1ELb0ELb0ELb0ELb1ELb0ELb1ELb0EEEvNS_16Flash_fwd_paramsE)
        /*00bc*/ 	.word	0x00000000


	//----- nvinfo : EIATTR_REGCOUNT
	.align		4
.L_42:
        /*00c0*/ 	.byte	0x04, 0x2f
        /*00c2*/ 	.short	(.L_44 - .L_43)
	.align		4
.L_43:
        /*00c4*/ 	.word	index@(_ZN5flash24flash_fwd_splitkv_kernelI23Flash_fwd_kernel_traitsILi64ELi64ELi128ELi4ELb0ELb0EN7cutlass10bfloat16_tE19Flash_kernel_traitsILi64ELi64ELi128ELi4ES3_EELb1ELb0ELb1ELb0ELb0ELb1ELb0ELb1EEEvNS_16Flash_fwd_paramsE)
        /*00c8*/ 	.word	0x000000e7


	//----- nvinfo : EIATTR_FRAME_SIZE
	.align		4
.L_44:
        /*00cc*/ 	.byte	0x04, 0x11
        /*00ce*/ 	.short	(.L_46 - .L_45)
	.align		4
.L_45:
        /*00d0*/ 	.word	index@(_ZN5flash24flash_fwd_splitkv_kernelI23Flash_fwd_kernel_traitsILi64ELi64ELi128ELi4ELb0ELb0EN7cutlass10bfloat16_tE19Flash_kernel_traitsILi64ELi64ELi128ELi4ES3_EELb1ELb0ELb1ELb0ELb0ELb1ELb0ELb1EEEvNS_16Flash_fwd_paramsE)
        /*00d4*/ 	.word	0x00000000


	//----- nvinfo : EIATTR_REGCOUNT
	.align		4
.L_46:
        /*00d8*/ 	.byte	0x04, 0x2f
        /*00da*/ 	.short	(.L_48 - .L_47)
	.align		4
.L_47:
        /*00dc*/ 	.word	index@(_ZN5flash24flash_fwd_splitkv_kernelI23Flash_fwd_kernel_traitsILi64ELi64ELi128ELi4ELb0ELb0EN7cutlass10bfloat16_tE19Flash_kernel_traitsILi64ELi64ELi128ELi4ES3_EELb1ELb0ELb1ELb0ELb0ELb0ELb0ELb1EEEvNS_16Flash_fwd_paramsE)
        /*00e0*/ 	.word	0x000000c7


	//----- nvinfo : EIATTR_FRAME_SIZE
	.align		4
.L_48:
        /*00e4*/ 	.byte	0x04, 0x11
        /*00e6*/ 	.short	(.L_50 - .L_49)
	.align		4
.L_49:
        /*00e8*/ 	.word	index@(_ZN5flash24flash_fwd_splitkv_kernelI23Flash_fwd_kernel_traitsILi64ELi64ELi128ELi4ELb0ELb0EN7cutlass10bfloat16_tE19Flash_kernel_traitsILi64ELi64ELi128ELi4ES3_EELb1ELb0ELb1ELb0ELb0ELb0ELb0ELb1EEEvNS_16Flash_fwd_paramsE)
        /*00ec*/ 	.word	0x00000000


	//----- nvinfo : EIATTR_REGCOUNT
	.align		4
.L_50:
        /*00f0*/ 	.byte	0x04, 0x2f
        /*00f2*/ 	.short	(.L_52 - .L_51)
	.align		4
.L_51:
        /*00f4*/ 	.word	index@(_ZN5flash24flash_fwd_splitkv_kernelI23Flash_fwd_kernel_traitsILi64ELi64ELi128ELi4ELb0ELb0EN7cutlass10bfloat16_tE19Flash_kernel_traitsILi64ELi64ELi128ELi4ES3_EELb1ELb0ELb0ELb0ELb1ELb1ELb0ELb1EEEvNS_16Flash_fwd_paramsE)
        /*00f8*/ 	.word	0x000000fe


	//----- nvinfo : EIATTR_FRAME_SIZE
	.align		4
.L_52:
        /*00fc*/ 	.byte	0x04, 0x11
        /*00fe*/ 	.short	(.L_54 - .L_53)
	.align		4
.L_53:
        /*0100*/ 	.word	index@(_ZN5flash24flash_fwd_splitkv_kernelI23Flash_fwd_kernel_traitsILi64ELi64ELi128ELi4ELb0ELb0EN7cutlass10bfloat16_tE19Flash_kernel_traitsILi64ELi64ELi128ELi4ES3_EELb1ELb0ELb0ELb0ELb1ELb1ELb0ELb1EEEvNS_16Flash_fwd_paramsE)
        /*0104*/ 	.word	0x00000000


	//----- nvinfo : EIATTR_REGCOUNT
	.align		4
.L_54:
        /*0108*/ 	.byte	0x04, 0x2f
        /*010a*/ 	.short	(.L_56 - .L_55)
	.align		4
.L_55:
        /*010c*/ 	.word	index@(_ZN5flash24flash_fwd_splitkv_kernelI23Flash_fwd_kernel_traitsILi64ELi64ELi128ELi4ELb0ELb0EN7cutlass10bfloat16_tE19Flash_kernel_traitsILi64ELi64ELi128ELi4ES3_EELb1ELb0ELb0ELb0ELb1ELb0ELb0ELb1EEEvNS_16Flash_fwd_paramsE)
        /*0110*/ 	.word	0x000000c7


	//----- nvinfo : EIATTR_FRAME_SIZE
	.align		4
.L_56:
        /*0114*/ 	.byte	0x04, 0x11
        /*0116*/ 	.short	(.L_58 - .L_57)
	.align		4
.L_57:
        /*0118*/ 	.word	index@(_ZN5flash24flash_fwd_splitkv_kernelI23Flash_fwd_kernel_traitsILi64ELi64ELi128ELi4ELb0ELb0EN7cutlass10bfloat16_tE19Flash_kernel_traitsILi64ELi64ELi128ELi4ES3_EELb1ELb0ELb0ELb0ELb1ELb0ELb0ELb1EEEvNS_16Flash_fwd_paramsE)
        /*011c*/ 	.word	0x00000000


	//----- nvinfo : EIATTR_REGCOUNT
	.align		4
.L_58:
        /*0120*/ 	.byte	0x04, 0x2f
        /*0122*/ 	.short	(.L_60 - .L_59)
	.align		4
.L_59:
        /*0124*/ 	.word	index@(_ZN5flash24flash_fwd_splitkv_kernelI23Flash_fwd_kernel_traitsILi64ELi64ELi128ELi4ELb0ELb0EN7cutlass10bfloat16_tE19Flash_kernel_traitsILi64ELi64ELi128ELi4ES3_EELb1ELb0ELb1ELb0ELb0ELb1ELb0ELb0EEEvNS_16Flash_fwd_paramsE)
        /*0128*/ 	.word	0x000000fe


	//----- nvinfo : EIATTR_FRAME_SIZE
	.align		4
.L_60:
        /*012c*/ 	.byte	0x04, 0x11
        /*012e*/ 	.short	(.L_62 - .L_61)
	.align		4
.L_61:
        /*0130*/ 	.word	index@(_ZN5flash24flash_fwd_splitkv_kernelI23Flash_fwd_kernel_traitsILi64ELi64ELi128ELi4ELb0ELb0EN7cutlass10bfloat16_tE19Flash_kernel_traitsILi64ELi64ELi128ELi4ES3_EELb1ELb0ELb1ELb0ELb0ELb1ELb0ELb0EEEvNS_16Flash_fwd_paramsE)
        /*0134*/ 	.word	0x00000000


	//----- nvinfo : EIATTR_REGCOUNT
	.align		4
.L_62:
        /*0138*/ 	.byte	0x04, 0x2f
        /*013a*/ 	.short	(.L_64 - .L_63)
	.align		4
.L_63:
        /*013c*/ 	.word	index@(_ZN5flash24flash_fwd_splitkv_kernelI23Flash_fwd_kernel_traitsILi64ELi64ELi128ELi4ELb0ELb0EN7cutlass10bfloat16_tE19Flash_kernel_traitsILi64ELi64ELi128ELi4ES3_EELb1ELb0ELb1ELb0ELb0ELb0ELb0ELb0EEEvNS_16Flash_fwd_paramsE)
        /*0140*/ 	.word	0x000000e0


	//----- nvinfo : EIATTR_FRAME_SIZE
	.align		4
.L_64:
        /*0144*/ 	.byte	0x04, 0x11
        /*0146*/ 	.short	(.L_66 - .L_65)
	.align		4
.L_65:
        /*0148*/ 	.word	index@(_ZN5flash24flash_fwd_splitkv_kernelI23Flash_fwd_kernel_traitsILi64ELi64ELi128ELi4ELb0ELb0EN7cutlass10bfloat16_tE19Flash_kernel_traitsILi64ELi64ELi128ELi4ES3_EELb1ELb0ELb1ELb0ELb0ELb0ELb0ELb0EEEvNS_16Flash_fwd_paramsE)
        /*014c*/ 	.word	0x00000000


	//----- nvinfo : EIATTR_REGCOUNT
	.align		4
.L_66:
        /*0150*/ 	.byte	0x04, 0x2f
        /*0152*/ 	.short	(.L_68 - .L_67)
	.align		4
.L_67:
        /*0154*/ 	.word	index@(_ZN5flash24flash_fwd_splitkv_kernelI23Flash_fwd_kernel_traitsILi64ELi64ELi128ELi4ELb0ELb0EN7cutlass10bfloat16_tE19Flash_kernel_traitsILi64ELi64ELi128ELi4ES3_EELb1ELb0ELb0ELb0ELb1ELb1ELb0ELb0EEEvNS_16Flash_fwd_paramsE)
        /*0158*/ 	.word	0x000000ff


	//----- nvinfo : EIATTR_FRAME_SIZE
	.align		4
.L_68:
        /*015c*/ 	.byte	0x04, 0x11
        /*015e*/ 	.short	(.L_70 - .L_69)
	.align		4
.L_69:
        /*0160*/ 	.word	index@(_ZN5flash24flash_fwd_splitkv_kernelI23Flash_fwd_kernel_traitsILi64ELi64ELi128ELi4ELb0ELb0EN7cutlass10bfloat16_tE19Flash_kernel_traitsILi64ELi64ELi128ELi4ES3_EELb1ELb0ELb0ELb0ELb1ELb1ELb0ELb0EEEvNS_16Flash_fwd_paramsE)
        /*0164*/ 	.word	0x00000000


	//----- nvinfo : EIATTR_REGCOUNT
	.align		4
.L_70:
        /*0168*/ 	.byte	0x04, 0x2f
        /*016a*/ 	.short	(.L_72 - .L_71)
	.align		4
.L_71:
        /*016c*/ 	.word	index@(_ZN5flash24flash_fwd_splitkv_kernelI23Flash_fwd_kernel_traitsILi64ELi64ELi128ELi4ELb0ELb0EN7cutlass10bfloat16_tE19Flash_kernel_traitsILi64ELi64ELi128ELi4ES3_EELb1ELb0ELb0ELb0ELb1ELb0ELb0ELb0EEEvNS_16Flash_fwd_paramsE)
        /*0170*/ 	.word	0x000000e7


	//----- nvinfo : EIATTR_FRAME_SIZE
	.align		4
.L_72:
        /*0174*/ 	.byte	0x04, 0x11
        /*0176*/ 	.short	(.L_74 - .L_73)
	.align		4
.L_73:
        /*0178*/ 	.word	index@(_ZN5flash24flash_fwd_splitkv_kernelI23Flash_fwd_kernel_traitsILi64ELi64ELi128ELi4ELb0ELb0EN7cutlass10bfloat16_tE19Flash_kernel_traitsILi64ELi64ELi128ELi4ES3_EELb1ELb0ELb0ELb0ELb1ELb0ELb0ELb0EEEvNS_16Flash_fwd_paramsE)
        /*017c*/ 	.word	0x00000000


	//----- nvinfo : EIATTR_REGCOUNT
	.align		4
.L_74:
        /*0180*/ 	.byte	0x04, 0x2f
        /*0182*/ 	.short	(.L_76 - .L_75)
	.align		4
.L_75:
        /*0184*/ 	.word	index@(_ZN5flash24flash_fwd_splitkv_kernelI23Flash_fwd_kernel_traitsILi64ELi64ELi128ELi4ELb0ELb0EN7cutlass10bfloat16_tE19Flash_kernel_traitsILi64ELi64ELi128ELi4ES3_EELb1ELb0ELb0ELb1ELb1ELb1ELb1ELb0EEEvNS_16Flash_fwd_paramsE)
        /*0188*/ 	.word	0x000000f9


	//----- nvinfo : EIATTR_FRAME_SIZE
	.align		4
.L_76:
        /*018c*/ 	.byte	0x04, 0x11
        /*018e*/ 	.short	(.L_78 - .L_77)
	.align		4
.L_77:
        /*0190*/ 	.word	index@(_ZN5flash24flash_fwd_splitkv_kernelI23Flash_fwd_kernel_traitsILi64ELi64ELi128ELi4ELb0ELb0EN7cutlass10bfloat16_tE19Flash_kernel_traitsILi64ELi64ELi128ELi4ES3_EELb1ELb0ELb0ELb1ELb1ELb1ELb1ELb0EEEvNS_16Flash_fwd_paramsE)
        /*0194*/ 	.word	0x00000000


	//----- nvinfo : EIATTR_REGCOUNT
	.align		4
.L_78:
        /*0198*/ 	.byte	0x04, 0x2f
        /*019a*/ 	.short	(.L_80 - .L_79)
	.align		4
.L_79:
        /*019c*/ 	.word	index@(_ZN5flash24flash_fwd_splitkv_kernelI23Flash_fwd_kernel_traitsILi64ELi64ELi128ELi4ELb0ELb0EN7cutlass10bfloat16_tE19Flash_kernel_traitsILi64ELi64ELi128ELi4ES3_EELb1ELb0ELb0ELb1ELb1ELb0ELb1ELb0EEEvNS_16Flash_fwd_paramsE)
        /*01a0*/ 	.word	0x000000be


	//----- nvinfo : EIATTR_FRAME_SIZE
	.align		4
.L_80:
        /*01a4*/ 	.byte	0x04, 0x11
        /*01a6*/ 	.short	(.L_82 - .L_81)
	.align		4
.L_81:
        /*01a8*/ 	.word	index@(_ZN5flash24flash_fwd_splitkv_kernelI23Flash_fwd_kernel_traitsILi64ELi64ELi128ELi4ELb0ELb0EN7cutlass10bfloat16_tE19Flash_kernel_traitsILi64ELi64ELi128ELi4ES3_EELb1ELb0ELb0ELb1ELb1ELb0ELb1ELb0EEEvNS_16Flash_fwd_paramsE)
        /*01ac*/ 	.word	0x00000000


	//----- nvinfo : EIATTR_REGCOUNT
	.align		4
.L_82:
        /*01b0*/ 	.byte	0x04, 0x2f
        /*01b2*/ 	.short	(.L_84 - .L_83)
	.align		4
.L_83:
        /*01b4*/ 	.word	index@(_ZN5flash24flash_fwd_splitkv_kernelI23Flash_fwd_kernel_traitsILi64ELi64ELi128ELi4ELb0ELb0EN7cutlass10bfloat16_tE19Flash_kernel_traitsILi64ELi64ELi128ELi4ES3_EELb1ELb0ELb0ELb1ELb1ELb1ELb0ELb0EEEvNS_16Flash_fwd_paramsE)
        /*01b8*/ 	.word	0x000000f9


	//----- nvinfo : EIATTR_FRAME_SIZE
	.align		4
.L_84:
        /*01bc*/ 	.byte	0x04, 0x11
        /*01be*/ 	.short	(.L_86 - .L_85)
	.align		4
.L_85:
        /*01c0*/ 	.word	index@(_ZN5flash24flash_fwd_splitkv_kernelI23Flash_fwd_kernel_traitsILi64ELi64ELi128ELi4ELb0ELb0EN7cutlass10bfloat16_tE19Flash_kernel_traitsILi64ELi64ELi128ELi4ES3_EELb1ELb0ELb0ELb1ELb1ELb1ELb0ELb0EEEvNS_16Flash_fwd_paramsE)
        /*01c4*/ 	.word	0x00000000


	//----- nvinfo : EIATTR_REGCOUNT
	.align		4
.L_86:
        /*01c8*/ 	.byte	0x04, 0x2f
        /*01ca*/ 	.short	(.L_88 - .L_87)
	.align		4
.L_87:
        /*01cc*/ 	.word	index@(_ZN5flash24flash_fwd_splitkv_kernelI23Flash_fwd_kernel_traitsILi64ELi64ELi128ELi4ELb0ELb0EN7cutlass10bfloat16_tE19Flash_kernel_traitsILi64ELi64ELi128ELi4ES3_EELb1ELb0ELb0ELb1ELb1ELb0ELb0ELb0EEEvNS_16Flash_fwd_paramsE)
        /*01d0*/ 	.word	0x000000be


	//----- nvinfo : EIATTR_FRAME_SIZE
	.align		4
.L_88:
        /*01d4*/ 	.byte	0x04, 0x11
        /*01d6*/ 	.short	(.L_90 - .L_89)
	.align		4
.L_89:
        /*01d8*/ 	.word	index@(_ZN5flash24flash_fwd_splitkv_kernelI23Flash_fwd_kernel_traitsILi64ELi64ELi128ELi4ELb0ELb0EN7cutlass10bfloat16_tE19Flash_kernel_traitsILi64ELi64ELi128ELi4ES3_EELb1ELb0ELb0ELb1ELb1ELb0ELb0ELb0EEEvNS_16Flash_fwd_paramsE)
        /*01dc*/ 	.word	0x00000000


	//----- nvinfo : EIATTR_REGCOUNT
	.align		4
.L_90:
        /*01e0*/ 	.byte	0x04, 0x2f
        /*01e2*/ 	.short	(.L_92 - .L_91)
	.align		4
.L_91:
        /*01e4*/ 	.word	index@(_ZN5flash24flash_fwd_splitkv_kernelI23Flash_fwd_kernel_traitsILi64ELi64ELi128ELi4ELb0ELb0EN7cutlass10bfloat16_tE19Flash_kernel_traitsILi64ELi64ELi128ELi4ES3_EELb1ELb0ELb0ELb0ELb0ELb1ELb1ELb1EEEvNS_16Flash_fwd_paramsE)
        /*01e8*/ 	.word	0x000000ff


	//----- nvinfo : EIATTR_FRAME_SIZE
	.align		4
.L_92:
        /*01ec*/ 	.byte	0x04, 0x11
        /*01ee*/ 	.short	(.L_94 - .L_93)
	.align		4
.L_93:
        /*01f0*/ 	.word	index@(_ZN5flash24flash_fwd_splitkv_kernelI23Flash_fwd_kernel_traitsILi64ELi64ELi128ELi4ELb0ELb0EN7cutlass10bfloat16_tE19Flash_kernel_traitsILi64ELi64ELi128ELi4ES3_EELb1ELb0ELb0ELb0ELb0ELb1ELb1ELb1EEEvNS_16Flash_fwd_paramsE)
        /*01f4*/ 	.word	0x00000000


	//----- nvinfo : EIATTR_REGCOUNT
	.align		4
.L_94:
        /*01f8*/ 	.byte	0x04, 0x2f
        /*01fa*/ 	.short	(.L_96 - .L_95)
	.align		4
.L_95:
        /*01fc*/ 	.word	index@(_ZN5flash24flash_fwd_splitkv_kernelI23Flash_fwd_kernel_traitsILi64ELi64ELi128ELi4ELb0ELb0EN7cutlass10bfloat16_tE19Flash_kernel_traitsILi64ELi64ELi128ELi4ES3_EELb1ELb0ELb0ELb0ELb0ELb0ELb1ELb1EEEvNS_16Flash_fwd_paramsE)
        /*0200*/ 	.word	0x000000ca


	//----- nvinfo : EIATTR_FRAME_SIZE
	.align		4
.L_96:
        /*0204*/ 	.byte	0x04, 0x11
        /*0206*/ 	.short	(.L_98 - .L_97)
	.align		4
.L_97:
        /*0208*/ 	.word	index@(_ZN5flash24flash_fwd_splitkv_kernelI23Flash_fwd_kernel_traitsILi64ELi64ELi128ELi4ELb0ELb0EN7cutlass10bfloat16_tE19Flash_kernel_traitsILi64ELi64ELi128ELi4ES3_EELb1ELb0ELb0ELb0ELb0ELb0ELb1ELb1EEEvNS_16Flash_fwd_paramsE)
        /*020c*/ 	.word	0x00000000


	//----- nvinfo : EIATTR_REGCOUNT
	.align		4
.L_98:
        /*0210*/ 	.byte	0x04, 0x2f
        /*0212*/ 	.short	(.L_100 - .L_99)
	.align		4
.L_99:
        /*0214*/ 	.word	index@(_ZN5flash24flash_fwd_splitkv_kernelI23Flash_fwd_kernel_traitsILi64ELi64ELi128ELi4ELb0ELb0EN7cutlass10bfloat16_tE19Flash_kernel_traitsILi64ELi64ELi128ELi4ES3_EELb1ELb0ELb0ELb0ELb0ELb1ELb1ELb0EEEvNS_16Flash_fwd_paramsE)
        /*0218*/ 	.word	0x000000ff


	//----- nvinfo : EIATTR_FRAME_SIZE
	.align		4
.L_100:
        /*021c*/ 	.byte	0x04, 0x11
        /*021e*/ 	.short	(.L_102 - .L_101)
	.align		4
.L_101:
        /*0220*/ 	.word	index@(_ZN5flash24flash_fwd_splitkv_kernelI23Flash_fwd_kernel_traitsILi64ELi64ELi128ELi4ELb0ELb0EN7cutlass10bfloat16_tE19Flash_kernel_traitsILi64ELi64ELi128ELi4ES3_EELb1ELb0ELb0ELb0ELb0ELb1ELb1ELb0EEEvNS_16Flash_fwd_paramsE)
        /*0224*/ 	.word	0x00000000


	//----- nvinfo : EIATTR_REGCOUNT
	.align		4
.L_102:
        /*0228*/ 	.byte	0x04, 0x2f
        /*022a*/ 	.short	(.L_104 - .L_103)
	.align		4
.L_103:
        /*022c*/ 	.word	index@(_ZN5flash24flash_fwd_splitkv_kernelI23Flash_fwd_kernel_traitsILi64ELi64ELi128ELi4ELb0ELb0EN7cutlass10bfloat16_tE19Flash_kernel_traitsILi64ELi64ELi128ELi4ES3_EELb1ELb0ELb0ELb0ELb0ELb0ELb1ELb0EEEvNS_16Flash_fwd_paramsE)
        /*0230*/ 	.word	0x000000ce


	//----- nvinfo : EIATTR_FRAME_SIZE
	.align		4
.L_104:
        /*0234*/ 	.byte	0x04, 0x11
        /*0236*/ 	.short	(.L_106 - .L_105)
	.align		4
.L_105:
        /*0238*/ 	.word	index@(_ZN5flash24flash_fwd_splitkv_kernelI23Flash_fwd_kernel_traitsILi64ELi64ELi128ELi4ELb0ELb0EN7cutlass10bfloat16_tE19Flash_kernel_traitsILi64ELi64ELi128ELi4ES3_EELb1ELb0ELb0ELb0ELb0ELb0ELb1ELb0EEEvNS_16Flash_fwd_paramsE)
        /*023c*/ 	.word	0x00000000


	//----- nvinfo : EIATTR_REGCOUNT
	.align		4
.L_106:
        /*0240*/ 	.byte	0x04, 0x2f
        /*0242*/ 	.short	(.L_108 - .L_107)
	.align		4
.L_107:
        /*0244*/ 	.word	index@(_ZN5flash24flash_fwd_splitkv_kernelI23Flash_fwd_kernel_traitsILi64ELi64ELi128ELi4ELb0ELb0EN7cutlass10bfloat16_tE19Flash_kernel_traitsILi64ELi64ELi128ELi4ES3_EELb1ELb0ELb0ELb0ELb0ELb1ELb0ELb1EEEvNS_16Flash_fwd_paramsE)
        /*0248*/ 	.word	0x000000ff


	//----- nvinfo : EIATTR_FRAME_SIZE
	.align		4
.L_108:
        /*024c*/ 	.byte	0x04, 0x11
        /*024e*/ 	.short	(.L_110 - .L_109)
	.align		4
.L_109:
        /*0250*/ 	.word	index@(_ZN5flash24flash_fwd_splitkv_kernelI23Flash_fwd_kernel_traitsILi64ELi64ELi128ELi4ELb0ELb0EN7cutlass10bfloat16_tE19Flash_kernel_traitsILi64ELi64ELi128ELi4ES3_EELb1ELb0ELb0ELb0ELb0ELb1ELb0ELb1EEEvNS_16Flash_fwd_paramsE)
        /*0254*/ 	.word	0x00000000


	//----- nvinfo : EIATTR_REGCOUNT
	.align		4
.L_110:
        /*0258*/ 	.byte	0x04, 0x2f
        /*025a*/ 	.short	(.L_112 - .L_111)
	.align		4
.L_111:
        /*025c*/ 	.word	index@(_ZN5flash24flash_fwd_splitkv_kernelI23Flash_fwd_kernel_traitsILi64ELi64ELi128ELi4ELb0ELb0EN7cutlass10bfloat16_tE19Flash_kernel_traitsILi64ELi64ELi128ELi4ES3_EELb1ELb0ELb0ELb0ELb0ELb0ELb0ELb1EEEvNS_16Flash_fwd_paramsE)
        /*0260*/ 	.word	0x000000c8


	//----- nvinfo : EIATTR_FRAME_SIZE
	.align		4
.L_112:
        /*0264*/ 	.byte	0x04, 0x11
        /*0266*/ 	.short	(.L_114 - .L_113)
	.align		4
.L_113:
        /*0268*/ 	.word	index@(_ZN5flash24flash_fwd_splitkv_kernelI23Flash_fwd_kernel_traitsILi64ELi64ELi128ELi4ELb0ELb0EN7cutlass10bfloat16_tE19Flash_kernel_traitsILi64ELi64ELi128ELi4ES3_EELb1ELb0ELb0ELb0ELb0ELb0ELb0ELb1EEEvNS_16Flash_fwd_paramsE)
        /*026c*/ 	.word	0x00000000


	//----- nvinfo : EIATTR_REGCOUNT
	.align		4
.L_114:
        /*0270*/ 	.byte	0x04, 0x2f
        /*0272*/ 	.short	(.L_116 - .L_115)
	.align		4
.L_115:
        /*0274*/ 	.word	index@(_ZN5flash24flash_fwd_splitkv_kernelI23Flash_fwd_kernel_traitsILi64ELi64ELi128ELi4ELb0ELb0EN7cutlass10bfloat16_tE19Flash_kernel_traitsILi64ELi64ELi128ELi4ES3_EELb1ELb0ELb0ELb0ELb0ELb1ELb0ELb0EEEvNS_16Flash_fwd_paramsE)
        /*0278*/ 	.word	0x000000ff


	//----- nvinfo : EIATTR_FRAME_SIZE
	.align		4
.L_116:
        /*027c*/ 	.byte	0x04, 0x11
        /*027e*/ 	.short	(.L_118 - .L_117)
	.align		4
.L_117:
        /*0280*/ 	.word	index@(_ZN5flash24flash_fwd_splitkv_kernelI23Flash_fwd_kernel_traitsILi64ELi64ELi128ELi4ELb0ELb0EN7cutlass10bfloat16_tE19Flash_kernel_traitsILi64ELi64ELi128ELi4ES3_EELb1ELb0ELb0ELb0ELb0ELb1ELb0ELb0EEEvNS_16Flash_fwd_paramsE)
        /*0284*/ 	.word	0x00000000


	//----- nvinfo : EIATTR_REGCOUNT
	.align		4
.L_118:
        /*0288*/ 	.byte	0x04, 0x2f
        /*028a*/ 	.short	(.L_120 - .L_119)
	.align		4
.L_119:
        /*028c*/ 	.word	index@(_ZN5flash24flash_fwd_splitkv_kernelI23Flash_fwd_kernel_traitsILi64ELi64ELi128ELi4ELb0ELb0EN7cutlass10bfloat16_tE19Flash_kernel_traitsILi64ELi64ELi128ELi4ES3_EELb1ELb0ELb0ELb0ELb0ELb0ELb0ELb0EEEvNS_16Flash_fwd_paramsE)
        /*0290*/ 	.word	0x000000dc


	//----- nvinfo : EIATTR_FRAME_SIZE
	.align		4
.L_120:
        /*0294*/ 	.byte	0x04, 0x11
        /*0296*/ 	.short	(.L_122 - .L_121)
	.align		4
.L_121:
        /*0298*/ 	.word	index@(_ZN5flash24flash_fwd_splitkv_kernelI23Flash_fwd_kernel_traitsILi64ELi64ELi128ELi4ELb0ELb0EN7cutlass10bfloat16_tE19Flash_kernel_traitsILi64ELi64ELi128ELi4ES3_EELb1ELb0ELb0ELb0ELb0ELb0ELb0ELb0EEEvNS_16Flash_fwd_paramsE)
        /*029c*/ 	.word	0x00000000


	//----- nvinfo : EIATTR_REGCOUNT
	.align		4
.L_122:
        /*02a0*/ 	.byte	0x04, 0x2f
        /*02a2*/ 	.short	(.L_124 - .L_123)
	.align		4
.L_123:
        /*02a4*/ 	.word	index@(_ZN5flash32flash_fwd_splitkv_combine_kernelI23Flash_fwd_kernel_traitsILi64ELi64ELi128ELi4ELb0ELb0EN7cutlass10bfloat16_tE19Flash_kernel_traitsILi64ELi64ELi128ELi4ES3_EELi8ELi1ELb1EEEvNS_16Flash_fwd_paramsE)
        /*02a8*/ 	.word	0x00000036


	//----- nvinfo : EIATTR_FRAME_SIZE
	.align		4
.L_124:
        /*02ac*/ 	.byte	0x04, 0x11
        /*02ae*/ 	.short	(.L_126 - .L_125)
	.align		4
.L_125:
        /*02b0*/ 	.word	index@($__internal_39_$__cuda_sm20_div_s64)
        /*02b4*/ 	.word	0x00000000


	//----- nvinfo : EIATTR_FRAME_SIZE
	.align		4
.L_126:
        /*02b8*/ 	.byte	0x04, 0x11
        /*02ba*/ 	.short	(.L_128 - .L_127)
	.align		4
.L_127:
        /*02bc*/ 	.word	index@(_ZN5flash32flash_fwd_splitkv_combine_kernelI23Flash_fwd_kernel_traitsILi64ELi64ELi128ELi4ELb0ELb0EN7cutlass10bfloat16_tE19Flash_kernel_traitsILi64ELi64ELi128ELi4ES3_EELi8ELi1ELb1EEEvNS_16Flash_fwd_paramsE)
        /*02c0*/ 	.word	0x00000000


	//----- nvinfo : EIATTR_REGCOUNT
	.align		4
.L_128:
        /*02c4*/ 	.byte	0x04, 0x2f
        /*02c6*/ 	.short	(.L_130 - .L_129)
	.align		4
.L_129:
        /*02c8*/ 	.word	index@(_ZN5flash32flash_fwd_splitkv_combine_kernelI23Flash_fwd_kernel_traitsILi64ELi64ELi128ELi4ELb0ELb0EN7cutlass10bfloat16_tE19Flash_kernel_traitsILi64ELi64ELi128ELi4ES3_EELi8ELi2ELb1EEEvNS_16Flash_fwd_paramsE)
        /*02cc*/ 	.word	0x00000036


	//----- nvinfo : EIATTR_FRAME_SIZE
	.align		4
.L_130:
        /*02d0*/ 	.byte	0x04, 0x11
        /*02d2*/ 	.short	(.L_132 - .L_131)
	.align		4
.L_131:
        /*02d4*/ 	.word	index@($__internal_38_$__cuda_sm20_div_s64)
        /*02d8*/ 	.word	0x00000000


	//----- nvinfo : EIATTR_FRAME_SIZE
	.align		4
.L_132:
        /*02dc*/ 	.byte	0x04, 0x11
        /*02de*/ 	.short	(.L_134 - .L_133)
	.align		4
.L_133:
        /*02e0*/ 	.word	index@(_ZN5flash32flash_fwd_splitkv_combine_kernelI23Flash_fwd_kernel_traitsILi64ELi64ELi128ELi4ELb0ELb0EN7cutlass10bfloat16_tE19Flash_kernel_traitsILi64ELi64ELi128ELi4ES3_EELi8ELi2ELb1EEEvNS_16Flash_fwd_paramsE)
        /*02e4*/ 	.word	0x00000000


	//----- nvinfo : EIATTR_REGCOUNT
	.align		4
.L_134:
        /*02e8*/ 	.byte	0x04, 0x2f
        /*02ea*/ 	.short	(.L_136 - .L_135)
	.align		4
.L_135:
        /*02ec*/ 	.word	index@(_ZN5flash32flash_fwd_splitkv_combine_kernelI23Flash_fwd_kernel_traitsILi64ELi64ELi128ELi4ELb0ELb0EN7cutlass10bfloat16_tE19Flash_kernel_traitsILi64ELi64ELi128ELi4ES3_EELi8ELi3ELb1EEEvNS_16Flash_fwd_paramsE)
        /*02f0*/ 	.word	0x00000036


	//----- nvinfo : EIATTR_FRAME_SIZE
	.align		4
.L_136:
        /*02f4*/ 	.byte	0x04, 0x11
        /*02f6*/ 	.short	(.L_138 - .L_137)
	.align		4
.L_137:
        /*02f8*/ 	.word	index@($__internal_37_$__cuda_sm20_div_s64)
        /*02fc*/ 	.word	0x00000000


	//----- nvinfo : EIATTR_FRAME_SIZE
	.align		4
.L_138:
        /*0300*/ 	.byte	0x04, 0x11
        /*0302*/ 	.short	(.L_140 - .L_139)
	.align		4
.L_139:
        /*0304*/ 	.word	index@(_ZN5flash32flash_fwd_splitkv_combine_kernelI23Flash_fwd_kernel_traitsILi64ELi64ELi128ELi4ELb0ELb0EN7cutlass10bfloat16_tE19Flash_kernel_traitsILi64ELi64ELi128ELi4ES3_EELi8ELi3ELb1EEEvNS_16Flash_fwd_paramsE)
        /*0308*/ 	.word	0x00000000


	//----- nvinfo : EIATTR_REGCOUNT
	.align		4
.L_140:
        /*030c*/ 	.byte	0x04, 0x2f
        /*030e*/ 	.short	(.L_142 - .L_141)
	.align		4
.L_141:
        /*0310*/ 	.word	index@(_ZN5flash32flash_fwd_splitkv_combine_kernelI23Flash_fwd_kernel_traitsILi64ELi64ELi128ELi4ELb0ELb0EN7cutlass10bfloat16_tE19Flash_kernel_traitsILi64ELi64ELi128ELi4ES3_EELi8ELi4ELb1EEEvNS_16Flash_fwd_paramsE)
        /*0314*/ 	.word	0x00000034


	//----- nvinfo : EIATTR_FRAME_SIZE
	.align		4
.L_142:
        /*0318*/ 	.byte	0x04, 0x11
        /*031a*/ 	.short	(.L_144 - .L_143)
	.align		4
.L_143:
        /*031c*/ 	.word	index@($__internal_36_$__cuda_sm20_div_s64)
        /*0320*/ 	.word	0x00000000


	//----- nvinfo : EIATTR_FRAME_SIZE
	.align		4
.L_144:
        /*0324*/ 	.byte	0x04, 0x11
        /*0326*/ 	.short	(.L_146 - .L_145)
	.align		4
.L_145:
        /*0328*/ 	.word	index@(_ZN5flash32flash_fwd_splitkv_combine_kernelI23Flash_fwd_kernel_traitsILi64ELi64ELi128ELi4ELb0ELb0EN7cutlass10bfloat16_tE19Flash_kernel_traitsILi64ELi64ELi128ELi4ES3_EELi8ELi4ELb1EEEvNS_16Flash_fwd_paramsE)
        /*032c*/ 	.word	0x00000000


	//----- nvinfo : EIATTR_REGCOUNT
	.align		4
.L_146:
        /*0330*/ 	.byte	0x04, 0x2f
        /*0332*/ 	.short	(.L_148 - .L_147)
	.align		4
.L_147:
        /*0334*/ 	.word	index@(_ZN5flash32flash_fwd_splitkv_combine_kernelI23Flash_fwd_kernel_traitsILi64ELi64ELi128ELi4ELb0ELb0EN7cutlass10bfloat16_tE19Flash_kernel_traitsILi64ELi64ELi128ELi4ES3_EELi8ELi5ELb1EEEvNS_16Flash_fwd_paramsE)
        /*0338*/ 	.word	0x0000003a


	//----- nvinfo : EIATTR_FRAME_SIZE
	.align		4
.L_148:
        /*033c*/ 	.byte	0x04, 0x11
        /*033e*/ 	.short	(.L_150 - .L_149)
	.align		4
.L_149:
        /*0340*/ 	.word	index@($__internal_35_$__cuda_sm20_div_s64)
        /*0344*/ 	.word	0x00000000


	//----- nvinfo : EIATTR_FRAME_SIZE
	.align		4
.L_150:
        /*0348*/ 	.byte	0x04, 0x11
        /*034a*/ 	.short	(.L_152 - .L_151)
	.align		4
.L_151:
        /*034c*/ 	.word	index@(_ZN5flash32flash_fwd_splitkv_combine_kernelI23Flash_fwd_kernel_traitsILi64ELi64ELi128ELi4ELb0ELb0EN7cutlass10bfloat16_tE19Flash_kernel_traitsILi64ELi64ELi128ELi4ES3_EELi8ELi5ELb1EEEvNS_16Flash_fwd_paramsE)
        /*0350*/ 	.word	0x00000000


	//----- nvinfo : EIATTR_REGCOUNT
	.align		4
.L_152:
        /*0354*/ 	.byte	0x04, 0x2f
        /*0356*/ 	.short	(.L_154 - .L_153)
	.align		4
.L_153:
        /*0358*/ 	.word	index@(_ZN5flash32flash_fwd_splitkv_combine_kernelI23Flash_fwd_kernel_traitsILi64ELi64ELi128ELi4ELb0ELb0EN7cutlass10bfloat16_tE19Flash_kernel_traitsILi64ELi64ELi128ELi4ES3_EELi8ELi6ELb1EEEvNS_16Flash_fwd_paramsE)
        /*035c*/ 	.word	0x0000003e


	//----- nvinfo : EIATTR_FRAME_SIZE
	.align		4
.L_154:
        /*0360*/ 	.byte	0x04, 0x11
        /*0362*/ 	.short	(.L_156 - .L_155)
	.align		4
.L_155:
        /*0364*/ 	.word	index@($__internal_34_$__cuda_sm20_div_s64)
        /*0368*/ 	.word	0x00000000


	//----- nvinfo : EIATTR_FRAME_SIZE
	.align		4
.L_156:
        /*036c*/ 	.byte	0x04, 0x11
        /*036e*/ 	.short	(.L_158 - .L_157)
	.align		4
.L_157:
        /*0370*/ 	.word	index@(_ZN5flash32flash_fwd_splitkv_combine_kernelI23Flash_fwd_kernel_traitsILi64ELi64ELi128ELi4ELb0ELb0EN7cutlass10bfloat16_tE19Flash_kernel_traitsILi64ELi64ELi128ELi4ES3_EELi8ELi6ELb1EEEvNS_16Flash_fwd_paramsE)
        /*0374*/ 	.word	0x00000000


	//----- nvinfo : EIATTR_REGCOUNT
	.align		4
.L_158:
        /*0378*/ 	.byte	0x04, 0x2f
        /*037a*/ 	.short	(.L_160 - .L_159)
	.align		4
.L_159:
        /*037c*/ 	.word	index@(_ZN5flash32flash_fwd_splitkv_combine_kernelI23Flash_fwd_kernel_traitsILi64ELi64ELi128ELi4ELb0ELb0EN7cutlass10bfloat16_tE19Flash_kernel_traitsILi64ELi64ELi128ELi4ES3_EELi8ELi7ELb1EEEvNS_16Flash_fwd_paramsE)
        /*0380*/ 	.word	0x0000003e


	//----- nvinfo : EIATTR_FRAME_SIZE
	.align		4
.L_160:
        /*0384*/ 	.byte	0x04, 0x11
        /*0386*/ 	.short	(.L_162 - .L_161)
	.align		4
.L_161:
        /*0388*/ 	.word	index@($__internal_33_$__cuda_sm20_div_s64)
        /*038c*/ 	.word	0x00000000


	//----- nvinfo : EIATTR_FRAME_SIZE
	.align		4
.L_162:
        /*0390*/ 	.byte	0x04, 0x11
        /*0392*/ 	.short	(.L_164 - .L_163)
	.align		4
.L_163:
        /*0394*/ 	.word	index@(_ZN5flash32flash_fwd_splitkv_combine_kernelI23Flash_fwd_kernel_traitsILi64ELi64ELi128ELi4ELb0ELb0EN7cutlass10bfloat16_tE19Flash_kernel_traitsILi64ELi64ELi128ELi4ES3_EELi8ELi7ELb1EEEvNS_16Flash_fwd_paramsE)
        /*0398*/ 	.word	0x00000000


	//----- nvinfo : EIATTR_REGCOUNT
	.align		4
.L_164:
        /*039c*/ 	.byte	0x04, 0x2f
        /*039e*/ 	.short	(.L_166 - .L_165)
	.align		4
.L_165:
        /*03a0*/ 	.word	index@(_ZN5flash32flash_fwd_splitkv_combine_kernelI23Flash_fwd_kernel_traitsILi64ELi64ELi128ELi4ELb0ELb0EN7cutlass10bfloat16_tE19Flash_kernel_traitsILi64ELi64ELi128ELi4ES3_EELi8ELi1ELb0EEEvNS_16Flash_fwd_paramsE)
        /*03a4*/ 	.word	0x00000036


	//----- nvinfo : EIATTR_FRAME_SIZE
	.align		4
.L_166:
        /*03a8*/ 	.byte	0x04, 0x11
        /*03aa*/ 	.short	(.L_168 - .L_167)
	.align		4
.L_167:
        /*03ac*/ 	.word	index@($__internal_32_$__cuda_sm20_div_s64)
        /*03b0*/ 	.word	0x00000000


	//----- nvinfo : EIATTR_FRAME_SIZE
	.align		4
.L_168:
        /*03b4*/ 	.byte	0x04, 0x11
        /*03b6*/ 	.short	(.L_170 - .L_169)
	.align		4
.L_169:
        /*03b8*/ 	.word	index@(_ZN5flash32flash_fwd_splitkv_combine_kernelI23Flash_fwd_kernel_traitsILi64ELi64ELi128ELi4ELb0ELb0EN7cutlass10bfloat16_tE19Flash_kernel_traitsILi64ELi64ELi128ELi4ES3_EELi8ELi1ELb0EEEvNS_16Flash_fwd_paramsE)
        /*03bc*/ 	.word	0x00000000


	//----- nvinfo : EIATTR_REGCOUNT
	.align		4
.L_170:
        /*03c0*/ 	.byte	0x04, 0x2f
        /*03c2*/ 	.short	(.L_172 - .L_171)
	.align		4
.L_171:
        /*03c4*/ 	.word	index@(_ZN5flash32flash_fwd_splitkv_combine_kernelI23Flash_fwd_kernel_traitsILi64ELi64ELi128ELi4ELb0ELb0EN7cutlass10bfloat16_tE19Flash_kernel_traitsILi64ELi64ELi128ELi4ES3_EELi8ELi2ELb0EEEvNS_16Flash_fwd_paramsE)
        /*03c8*/ 	.word	0x00000036


	//----- nvinfo : EIATTR_FRAME_SIZE
	.align		4
.L_172:
        /*03cc*/ 	.byte	0x04, 0x11
        /*03ce*/ 	.short	(.L_174 - .L_173)
	.align		4
.L_173:
        /*03d0*/ 	.word	index@($__internal_31_$__cuda_sm20_div_s64)
        /*03d4*/ 	.word	0x00000000


	//----- nvinfo : EIATTR_FRAME_SIZE
	.align		4
.L_174:
        /*03d8*/ 	.byte	0x04, 0x11
        /*03da*/ 	.short	(.L_176 - .L_175)
	.align		4
.L_175:
        /*03dc*/ 	.word	index@(_ZN5flash32flash_fwd_splitkv_combine_kernelI23Flash_fwd_kernel_traitsILi64ELi64ELi128ELi4ELb0ELb0EN7cutlass10bfloat16_tE19Flash_kernel_traitsILi64ELi64ELi128ELi4ES3_EELi8ELi2ELb0EEEvNS_16Flash_fwd_paramsE)
        /*03e0*/ 	.word	0x00000000


	//----- nvinfo : EIATTR_REGCOUNT
	.align		4
.L_176:
        /*03e4*/ 	.byte	0x04, 0x2f
        /*03e6*/ 	.short	(.L_178 - .L_177)
	.align		4
.L_177:
        /*03e8*/ 	.word	index@(_ZN5flash32flash_fwd_splitkv_combine_kernelI23Flash_fwd_kernel_traitsILi64ELi64ELi128ELi4ELb0ELb0EN7cutlass10bfloat16_tE19Flash_kernel_traitsILi64ELi64ELi128ELi4ES3_EELi8ELi3ELb0EEEvNS_16Flash_fwd_paramsE)
        /*03ec*/ 	.word	0x00000036


	//----- nvinfo : EIATTR_FRAME_SIZE
	.align		4
.L_178:
        /*03f0*/ 	.byte	0x04, 0x11
        /*03f2*/ 	.short	(.L_180 - .L_179)
	.align		4
.L_179:
        /*03f4*/ 	.word	index@($__internal_30_$__cuda_sm20_div_s64)
        /*03f8*/ 	.word	0x00000000


	//----- nvinfo : EIATTR_FRAME_SIZE
	.align		4
.L_180:
        /*03fc*/ 	.byte	0x04, 0x11
        /*03fe*/ 	.short	(.L_182 - .L_181)
	.align		4
.L_181:
        /*0400*/ 	.word	index@(_ZN5flash32flash_fwd_splitkv_combine_kernelI23Flash_fwd_kernel_traitsILi64ELi64ELi128ELi4ELb0ELb0EN7cutlass10bfloat16_tE19Flash_kernel_traitsILi64ELi64ELi128ELi4ES3_EELi8ELi3ELb0EEEvNS_16Flash_fwd_paramsE)
        /*0404*/ 	.word	0x00000000


	//----- nvinfo : EIATTR_REGCOUNT
	.align		4
.L_182:
        /*0408*/ 	.byte	0x04, 0x2f
        /*040a*/ 	.short	(.L_184 - .L_183)
	.align		4
.L_183:
        /*040c*/ 	.word	index@(_ZN5flash32flash_fwd_splitkv_combine_kernelI23Flash_fwd_kernel_traitsILi64ELi64ELi128ELi4ELb0ELb0EN7cutlass10bfloat16_tE19Flash_kernel_traitsILi64ELi64ELi128ELi4ES3_EELi8ELi4ELb0EEEvNS_16Flash_fwd_paramsE)
        /*0410*/ 	.word	0x00000034


	//----- nvinfo : EIATTR_FRAME_SIZE
	.align		4
.L_184:
        /*0414*/ 	.byte	0x04, 0x11
        /*0416*/ 	.short	(.L_186 - .L_185)
	.align		4
.L_185:
        /*0418*/ 	.word	index@($__internal_29_$__cuda_sm20_div_s64)
        /*041c*/ 	.word	0x00000000


	//----- nvinfo : EIATTR_FRAME_SIZE
	.align		4
.L_186:
        /*0420*/ 	.byte	0x04, 0x11
        /*0422*/ 	.short	(.L_188 - .L_187)
	.align		4
.L_187:
        /*0424*/ 	.word	index@(_ZN5flash32flash_fwd_splitkv_combine_kernelI23Flash_fwd_kernel_traitsILi64ELi64ELi128ELi4ELb0ELb0EN7cutlass10bfloat16_tE19Flash_kernel_traitsILi64ELi64ELi128ELi4ES3_EELi8ELi4ELb0EEEvNS_16Flash_fwd_paramsE)
        /*0428*/ 	.word	0x00000000


	//----- nvinfo : EIATTR_REGCOUNT
	.align		4
.L_188:
        /*042c*/ 	.byte	0x04, 0x2f
        /*042e*/ 	.short	(.L_190 - .L_189)
	.align		4
.L_189:
        /*0430*/ 	.word	index@(_ZN5flash32flash_fwd_splitkv_combine_kernelI23Flash_fwd_kernel_traitsILi64ELi64ELi128ELi4ELb0ELb0EN7cutlass10bfloat16_tE19Flash_kernel_traitsILi64ELi64ELi128ELi4ES3_EELi8ELi5ELb0EEEvNS_16Flash_fwd_paramsE)
        /*0434*/ 	.word	0x0000003a


	//----- nvinfo : EIATTR_FRAME_SIZE
	.align		4
.L_190:
        /*0438*/ 	.byte	0x04, 0x11
        /*043a*/ 	.short	(.L_192 - .L_191)
	.align		4
.L_191:
        /*043c*/ 	.word	index@($__internal_28_$__cuda_sm20_div_s64)
        /*0440*/ 	.word	0x00000000


	//----- nvinfo : EIATTR_FRAME_SIZE
	.align		4
.L_192:
        /*0444*/ 	.byte	0x04, 0x11
        /*0446*/ 	.short	(.L_194 - .L_193)
	.align		4
.L_193:
        /*0448*/ 	.word	index@(_ZN5flash32flash_fwd_splitkv_combine_kernelI23Flash_fwd_kernel_traitsILi64ELi64ELi128ELi4ELb0ELb0EN7cutlass10bfloat16_tE19Flash_kernel_traitsILi64ELi64ELi128ELi4ES3_EELi8ELi5ELb0EEEvNS_16Flash_fwd_paramsE)
        /*044c*/ 	.word	0x00000000


	//----- nvinfo : EIATTR_REGCOUNT
	.align		4
.L_194:
        /*0450*/ 	.byte	0x04, 0x2f
        /*0452*/ 	.short	(.L_196 - .L_195)
	.align		4
.L_195:
        /*0454*/ 	.word	index@(_ZN5flash32flash_fwd_splitkv_combine_kernelI23Flash_fwd_kernel_traitsILi64ELi64ELi128ELi4ELb0ELb0EN7cutlass10bfloat16_tE19Flash_kernel_traitsILi64ELi64ELi128ELi4ES3_EELi8ELi6ELb0EEEvNS_16Flash_fwd_paramsE)
        /*0458*/ 	.word	0x0000003e


	//----- nvinfo : EIATTR_FRAME_SIZE
	.align		4
.L_196:
        /*045c*/ 	.byte	0x04, 0x11
        /*045e*/ 	.short	(.L_198 - .L_197)
	.align		4
.L_197:
        /*0460*/ 	.word	index@($__internal_27_$__cuda_sm20_div_s64)
        /*0464*/ 	.word	0x00000000


	//----- nvinfo : EIATTR_FRAME_SIZE
	.align		4
.L_198:
        /*0468*/ 	.byte	0x04, 0x11
        /*046a*/ 	.short	(.L_200 - .L_199)
	.align		4
.L_199:
        /*046c*/ 	.word	index@(_ZN5flash32flash_fwd_splitkv_combine_kernelI23Flash_fwd_kernel_traitsILi64ELi64ELi128ELi4ELb0ELb0EN7cutlass10bfloat16_tE19Flash_kernel_traitsILi64ELi64ELi128ELi4ES3_EELi8ELi6ELb0EEEvNS_16Flash_fwd_paramsE)
        /*0470*/ 	.word	0x00000000


	//----- nvinfo : EIATTR_REGCOUNT
	.align		4
.L_200:
        /*0474*/ 	.byte	0x04, 0x2f
        /*0476*/ 	.short	(.L_202 - .L_201)
	.align		4
.L_201:
        /*0478*/ 	.word	index@(_ZN5flash32flash_fwd_splitkv_combine_kernelI23Flash_fwd_kernel_traitsILi64ELi64ELi128ELi4ELb0ELb0EN7cutlass10bfloat16_tE19Flash_kernel_traitsILi64ELi64ELi128ELi4ES3_EELi8ELi7ELb0EEEvNS_16Flash_fwd_paramsE)
        /*047c*/ 	.word	0x0000003e


	//----- nvinfo : EIATTR_FRAME_SIZE
	.align		4
.L_202:
        /*0480*/ 	.byte	0x04, 0x11
        /*0482*/ 	.short	(.L_204 - .L_203)
	.align		4
.L_203:
        /*0484*/ 	.word	index@($__internal_26_$__cuda_sm20_div_s64)
        /*0488*/ 	.word	0x00000000


	//----- nvinfo : EIATTR_FRAME_SIZE
	.align		4
.L_204:
        /*048c*/ 	.byte	0x04, 0x11
        /*048e*/ 	.short	(.L_206 - .L_205)
	.align		4
.L_205:
        /*0490*/ 	.word	index@(_ZN5flash32flash_fwd_splitkv_combine_kernelI23Flash_fwd_kernel_traitsILi64ELi64ELi128ELi4ELb0ELb0EN7cutlass10bfloat16_tE19Flash_kernel_traitsILi64ELi64ELi128ELi4ES3_EELi8ELi7ELb0EEEvNS_16Flash_fwd_paramsE)
        /*0494*/ 	.word	0x00000000


	//----- nvinfo : EIATTR_REGCOUNT
	.align		4
.L_206:
        /*0498*/ 	.byte	0x04, 0x2f
        /*049a*/ 	.short	(.L_208 - .L_207)
	.align		4
.L_207:
        /*049c*/ 	.word	index@(_ZN5flash24flash_fwd_splitkv_kernelI23Flash_fwd_kernel_traitsILi64ELi64ELi256ELi4ELb0ELb0EN7cutlass10bfloat16_tE19Flash_kernel_traitsILi64ELi64ELi256ELi4ES3_EELb1ELb0ELb1ELb0ELb0ELb1ELb1ELb1EEEvNS_16Flash_fwd_paramsE)
        /*04a0*/ 	.word	0x000000ff


	//----- nvinfo : EIATTR_FRAME_SIZE
	.align		4
.L_208:
        /*04a4*/ 	.byte	0x04, 0x11
        /*04a6*/ 	.short	(.L_210 - .L_209)
	.align		4
.L_209:
        /*04a8*/ 	.word	index@($__internal_25_$__cuda_sm70_shflsync_bfly_p)
        /*04ac*/ 	.word	0x00000000


	//----- nvinfo : EIATTR_FRAME_SIZE
	.align		4
.L_210:
        /*04b0*/ 	.byte	0x04, 0x11
        /*04b2*/ 	.short	(.L_212 - .L_211)
	.align		4
.L_211:
        /*04b4*/ 	.word	index@($_ZN5flash24flash_fwd_splitkv_kernelI23Flash_fwd_kernel_traitsILi64ELi64ELi256ELi4ELb0ELb0EN7cutlass10bfloat16_tE19Flash_kernel_traitsILi64ELi64ELi256ELi4ES3_EELb1ELb0ELb1ELb0ELb0ELb1ELb1ELb1EEEvNS_16Flash_fwd_paramsE$_ZN5flash30compute_attn_1rowblock_splitkvI23Flash_fwd_kernel_traitsILi64ELi64ELi256ELi4ELb0ELb0EN7cutlass10bfloat16_tE19Flash_kernel_traitsILi64ELi64ELi256ELi4ES3_EELb1ELb0ELb1ELb0ELb0ELb1ELb1ELb1ENS_16Flash_fwd_paramsEEEvRKT8_iiiii)
        /*04b8*/ 	.word	0x00000000


	//----- nvinfo : EIATTR_FRAME_SIZE
	.align		4
.L_212:
        /*04bc*/ 	.byte	0x04, 0x11
        /*04be*/ 	.short	(.L_214 - .L_213)
	.align		4
.L_213:
        /*04c0*/ 	.word	index@(_ZN5flash24flash_fwd_splitkv_kernelI23Flash_fwd_kernel_traitsILi64ELi64ELi256ELi4ELb0ELb0EN7cutlass10bfloat16_tE19Flash_kernel_traitsILi64ELi64ELi256ELi4ES3_EELb1ELb0ELb1ELb0ELb0ELb1ELb1ELb1EEEvNS_16Flash_fwd_paramsE)
        /*04c4*/ 	.word	0x000001c8


	//----- nvinfo : EIATTR_REGCOUNT
	.align		4
.L_214:
        /*04c8*/ 	.byte	0x04, 0x2f
        /*04ca*/ 	.short	(.L_216 - .L_215)
	.align		4
.L_215:
        /*04cc*/ 	.word	index@(_ZN5flash24flash_fwd_splitkv_kernelI23Flash_fwd_kernel_traitsILi64ELi64ELi256ELi4ELb0ELb0EN7cutlass10bfloat16_tE19Flash_kernel_traitsILi64ELi64ELi256ELi4ES3_EELb1ELb0ELb1ELb0ELb0ELb0ELb1ELb1EEEvNS_16Flash_fwd_paramsE)
        /*04d0*/ 	.word	0x000000ff


	//----- nvinfo : EIATTR_FRAME_SIZE
	.align		4
.L_216:
        /*04d4*/ 	.byte	0x04, 0x11
        /*04d6*/ 	.short	(.L_218 - .L_217)
	.align		4
.L_217:
        /*04d8*/ 	.word	index@($__internal_24_$__cuda_sm70_shflsync_bfly_p)
        /*04dc*/ 	.word	0x00000000


	//----- nvinfo : EIATTR_FRAME_SIZE
	.align		4
.L_218:
        /*04e0*/ 	.byte	0x04, 0x11
        /*04e2*/ 	.short	(.L_220 - .L_219)
	.align		4
.L_219:
        /*04e4*/ 	.word	index@($_ZN5flash24flash_fwd_splitkv_kernelI23Flash_fwd_kernel_traitsILi64ELi64ELi256ELi4ELb0ELb0EN7cutlass10bfloat16_tE19Flash_kernel_traitsILi64ELi64ELi256ELi4ES3_EELb1ELb0ELb1ELb0ELb0ELb0ELb1ELb1EEEvNS_16Flash_fwd_paramsE$_ZN5flash30compute_attn_1rowblock_splitkvI23Flash_fwd_kernel_traitsILi64ELi64ELi256ELi4ELb0ELb0EN7cutlass10bfloat16_tE19Flash_kernel_traitsILi64ELi64ELi256ELi4ES3_EELb1ELb0ELb1ELb0ELb0ELb0ELb1ELb1ENS_16Flash_fwd_paramsEEEvRKT8_iiiii)
        /*04e8*/ 	.word	0x00000000


	//----- nvinfo : EIATTR_FRAME_SIZE
	.align		4
.L_220:
        /*04ec*/ 	.byte	0x04, 0x11
        /*04ee*/ 	.short	(.L_222 - .L_221)
	.align		4
.L_221:
        /*04f0*/ 	.word	index@(_ZN5flash24flash_fwd_splitkv_kernelI23Flash_fwd_kernel_traitsILi64ELi64ELi256ELi4ELb0ELb0EN7cutlass10bfloat16_tE19Flash_kernel_traitsILi64ELi64ELi256ELi4ES3_EELb1ELb0ELb1ELb0ELb0ELb0ELb1ELb1EEEvNS_16Flash_fwd_paramsE)
        /*04f4*/ 	.word	0x000001d0


	//----- nvinfo : EIATTR_REGCOUNT
	.align		4
.L_222:
        /*04f8*/ 	.byte	0x04, 0x2f
        /*04fa*/ 	.short	(.L_224 - .L_223)
	.align		4
.L_223:
        /*04fc*/ 	.word	index@(_ZN5flash24flash_fwd_splitkv_kernelI23Flash_fwd_kernel_traitsILi64ELi64ELi256ELi4ELb0ELb0EN7cutlass10bfloat16_tE19Flash_kernel_traitsILi64ELi64ELi256ELi4ES3_EELb1ELb0ELb0ELb0ELb1ELb1ELb1ELb1EEEvNS_16Flash_fwd_paramsE)
        /*0500*/ 	.word	0x000000ff


	//----- nvinfo : EIATTR_FRAME_SIZE
	.align		4
.L_224:
        /*0504*/ 	.byte	0x04, 0x11
        /*0506*/ 	.short	(.L_226 - .L_225)
	.align		4
.L_225:
        /*0508*/ 	.word	index@($__internal_23_$__cuda_sm70_shflsync_bfly_p)
        /*050c*/ 	.word	0x00000000


	//----- nvinfo : EIATTR_FRAME_SIZE
	.align		4
.L_226:
        /*0510*/ 	.byte	0x04, 0x11
        /*0512*/ 	.short	(.L_228 - .L_227)
	.align		4
.L_227:
        /*0514*/ 	.word	index@($_ZN5flash24flash_fwd_splitkv_kernelI23Flash_fwd_kernel_traitsILi64ELi64ELi256ELi4ELb0ELb0EN7cutlass10bfloat16_tE19Flash_kernel_traitsILi64ELi64ELi256ELi4ES3_EELb1ELb0ELb0ELb0ELb1ELb1ELb1ELb1EEEvNS_16Flash_fwd_paramsE$_ZN5flash30compute_attn_1rowblock_splitkvI23Flash_fwd_kernel_traitsILi64ELi64ELi256ELi4ELb0ELb0EN7cutlass10bfloat16_tE19Flash_kernel_traitsILi64ELi64ELi256ELi4ES3_EELb1ELb0ELb0ELb0ELb1ELb1ELb1ELb1ENS_16Flash_fwd_paramsEEEvRKT8_iiiii)
        /*0518*/ 	.word	0x00000000


	//----- nvinfo : EIATTR_FRAME_SIZE
	.align		4
.L_228:
        /*051c*/ 	.byte	0x04, 0x11
        /*051e*/ 	.short	(.L_230 - .L_229)
	.align		4
.L_229:
        /*0520*/ 	.word	index@(_ZN5flash24flash_fwd_splitkv_kernelI23Flash_fwd_kernel_traitsILi64ELi64ELi256ELi4ELb0ELb0EN7cutlass10bfloat16_tE19Flash_kernel_traitsILi64ELi64ELi256ELi4ES3_EELb1ELb0ELb0ELb0ELb1ELb1ELb1ELb1EEEvNS_16Flash_fwd_paramsE)
        /*0524*/ 	.word	0x00000048


	//----- nvinfo : EIATTR_REGCOUNT
	.align		4
.L_230:
        /*0528*/ 	.byte	0x04, 0x2f
        /*052a*/ 	.short	(.L_232 - .L_231)
	.align		4
.L_231:
        /*052c*/ 	.word	index@(_ZN5flash24flash_fwd_splitkv_kernelI23Flash_fwd_kernel_traitsILi64ELi64ELi256ELi4ELb0ELb0EN7cutlass10bfloat16_tE19Flash_kernel_traitsILi64ELi64ELi256ELi4ES3_EELb1ELb0ELb0ELb0ELb1ELb0ELb1ELb1EEEvNS_16Flash_fwd_paramsE)
        /*0530*/ 	.word	0x000000ff


	//----- nvinfo : EIATTR_FRAME_SIZE
	.align		4
.L_232:
        /*0534*/ 	.byte	0x04, 0x11
        /*0536*/ 	.short	(.L_234 - .L_233)
	.align		4
.L_233:
        /*0538*/ 	.word	index@($__internal_22_$__cuda_sm70_shflsync_bfly_p)
        /*053c*/ 	.word	0x00000000


	//----- nvinfo : EIATTR_FRAME_SIZE
	.align		4
.L_234:
        /*0540*/ 	.byte	0x04, 0x11
        /*0542*/ 	.short	(.L_236 - .L_235)
	.align		4
.L_235:
        /*0544*/ 	.word	index@($_ZN5flash24flash_fwd_splitkv_kernelI23Flash_fwd_kernel_traitsILi64ELi64ELi256ELi4ELb0ELb0EN7cutlass10bfloat16_tE19Flash_kernel_traitsILi64ELi64ELi256ELi4ES3_EELb1ELb0ELb0ELb0ELb1ELb0ELb1ELb1EEEvNS_16Flash_fwd_paramsE$_ZN5flash30compute_attn_1rowblock_splitkvI23Flash_fwd_kernel_traitsILi64ELi64ELi256ELi4ELb0ELb0EN7cutlass10bfloat16_tE19Flash_kernel_traitsILi64ELi64ELi256ELi4ES3_EELb1ELb0ELb0ELb0ELb1ELb0ELb1ELb1ENS_16Flash_fwd_paramsEEEvRKT8_iiiii)
        /*0548*/ 	.word	0x00000000


	//----- nvinfo : EIATTR_FRAME_SIZE
	.align		4
.L_236:
        /*054c*/ 	.byte	0x04, 0x11
        /*054e*/ 	.short	(.L_238 - .L_237)
	.align		4
.L_237:
        /*0550*/ 	.word	index@(_ZN5flash24flash_fwd_splitkv_kernelI23Flash_fwd_kernel_traitsILi64ELi64ELi256ELi4ELb0ELb0EN7cutlass10bfloat16_tE19Flash_kernel_traitsILi64ELi64ELi256ELi4ES3_EELb1ELb0ELb0ELb0ELb1ELb0ELb1ELb1EEEvNS_16Flash_fwd_paramsE)
        /*0554*/ 	.word	0x00000080


	//----- nvinfo : EIATTR_REGCOUNT
	.align		4
.L_238:
        /*0558*/ 	.byte	0x04, 0x2f
        /*055a*/ 	.short	(.L_240 - .L_239)
	.align		4
.L_239:
        /*055c*/ 	.word	index@(_ZN5flash24flash_fwd_splitkv_kernelI23Flash_fwd_kernel_traitsILi64ELi64ELi256ELi4ELb0ELb0EN7cutlass10bfloat16_tE19Flash_kernel_traitsILi64ELi64ELi256ELi4ES3_EELb1ELb0ELb1ELb0ELb0ELb1ELb1ELb0EEEvNS_16Flash_fwd_paramsE)
        /*0560*/ 	.word	0x000000ff


	//----- nvinfo : EIATTR_FRAME_SIZE
	.align		4
.L_240:
        /*0564*/ 	.byte	0x04, 0x11
        /*0566*/ 	.short	(.L_242 - .L_241)
	.align		4
.L_241:
        /*0568*/ 	.word	index@(_ZN5flash24flash_fwd_splitkv_kernelI23Flash_fwd_kernel_traitsILi64ELi64ELi256ELi4ELb0ELb0EN7cutlass10bfloat16_tE19Flash_kernel_traitsILi64ELi64ELi256ELi4ES3_EELb1ELb0ELb1ELb0ELb0ELb1ELb1ELb0EEEvNS_16Flash_fwd_paramsE)
        /*056c*/ 	.word	0x00000010


	//----- nvinfo : EIATTR_REGCOUNT
	.align		4
.L_242:
        /*0570*/ 	.byte	0x04, 0x2f
        /*0572*/ 	.short	(.L_244 - .L_243)
	.align		4
.L_243:
        /*0574*/ 	.word	index@(_ZN5flash24flash_fwd_splitkv_kernelI23Flash_fwd_kernel_traitsILi64ELi64ELi256ELi4ELb0ELb0EN7cutlass10bfloat16_tE19Flash_kernel_traitsILi64ELi64ELi256ELi4ES3_EELb1ELb0ELb1ELb0ELb0ELb0ELb1ELb0EEEvNS_16Flash_fwd_paramsE)
        /*0578*/ 	.word	0x000000ff


	//----- nvinfo : EIATTR_FRAME_SIZE
	.align		4
.L_244:
        /*057c*/ 	.byte	0x04, 0x11
        /*057e*/ 	.short	(.L_246 - .L_245)
	.align		4
.L_245:
        /*0580*/ 	.word	index@(_ZN5flash24flash_fwd_splitkv_kernelI23Flash_fwd_kernel_traitsILi64ELi64ELi256ELi4ELb0ELb0EN7cutlass10bfloat16_tE19Flash_kernel_traitsILi64ELi64ELi256ELi4ES3_EELb1ELb0ELb1ELb0ELb0ELb0ELb1ELb0EEEvNS_16Flash_fwd_paramsE)
        /*0584*/ 	.word	0x00000030


	//----- nvinfo : EIATTR_REGCOUNT
	.align		4
.L_246:
        /*0588*/ 	.byte	0x04, 0x2f
        /*058a*/ 	.short	(.L_248 - .L_247)
	.align		4
.L_247:
        /*058c*/ 	.word	index@(_ZN5flash24flash_fwd_splitkv_kernelI23Flash_fwd_kernel_traitsILi64ELi64ELi256ELi4ELb0ELb0EN7cutlass10bfloat16_tE19Flash_kernel_traitsILi64ELi64ELi256ELi4ES3_EELb1ELb0ELb0ELb0ELb1ELb1ELb1ELb0EEEvNS_16Flash_fwd_paramsE)
        /*0590*/ 	.word	0x000000ff


	//----- nvinfo : EIATTR_FRAME_SIZE
	.align		4
.L_248:
        /*0594*/ 	.byte	0x04, 0x11
        /*0596*/ 	.short	(.L_250 - .L_249)
	.align		4
.L_249:
        /*0598*/ 	.word	index@(_ZN5flash24flash_fwd_splitkv_kernelI23Flash_fwd_kernel_traitsILi64ELi64ELi256ELi4ELb0ELb0EN7cutlass10bfloat16_tE19Flash_kernel_traitsILi64ELi64ELi256ELi4ES3_EELb1ELb0ELb0ELb0ELb1ELb1ELb1ELb0EEEvNS_16Flash_fwd_paramsE)
        /*059c*/ 	.word	0x00000050


	//----- nvinfo : EIATTR_REGCOUNT
	.align		4
.L_250:
        /*05a0*/ 	.byte	0x04, 0x2f
        /*05a2*/ 	.short	(.L_252 - .L_251)
	.align		4
.L_251:
        /*05a4*/ 	.word	index@(_ZN5flash24flash_fwd_splitkv_kernelI23Flash_fwd_kernel_traitsILi64ELi64ELi256ELi4ELb0ELb0EN7cutlass10bfloat16_tE19Flash_kernel_traitsILi64ELi64ELi256ELi4ES3_EELb1ELb0ELb0ELb0ELb1ELb0ELb1ELb0EEEvNS_16Flash_fwd_paramsE)
        /*05a8*/ 	.word	0x000000ff


	//----- nvinfo : EIATTR_FRAME_SIZE
	.align		4
.L_252:
        /*05ac*/ 	.byte	0x04, 0x11
        /*05ae*/ 	.short	(.L_254 - .L_253)
	.align		4
.L_253:
        /*05b0*/ 	.word	index@(_ZN5flash24flash_fwd_splitkv_kernelI23Flash_fwd_kernel_traitsILi64ELi64ELi256ELi4ELb0ELb0EN7cutlass10bfloat16_tE19Flash_kernel_traitsILi64ELi64ELi256ELi4ES3_EELb1ELb0ELb0ELb0ELb1ELb0ELb1ELb0EEEvNS_16Flash_fwd_paramsE)
        /*05b4*/ 	.word	0x00000038


	//----- nvinfo : EIATTR_REGCOUNT
	.align		4
.L_254:
        /*05b8*/ 	.byte	0x04, 0x2f
        /*05ba*/ 	.short	(.L_256 - .L_255)
	.align		4
.L_255:
        /*05bc*/ 	.word	index@(_ZN5flash24flash_fwd_splitkv_kernelI23Flash_fwd_kernel_traitsILi64ELi64ELi256ELi4ELb0ELb0EN7cutlass10bfloat16_tE19Flash_kernel_traitsILi64ELi64ELi256ELi4ES3_EELb1ELb0ELb1ELb0ELb0ELb1ELb0ELb1EEEvNS_16Flash_fwd_paramsE)
        /*05c0*/ 	.word	0x000000ff


	//----- nvinfo : EIATTR_FRAME_SIZE
	.align		4
.L_256:
        /*05c4*/ 	.byte	0x04, 0x11
        /*05c6*/ 	.short	(.L_258 - .L_257)
	.align		4
.L_257:
        /*05c8*/ 	.word	index@($__internal_21_$__cuda_sm70_shflsync_bfly_p)
        /*05cc*/ 	.word	0x00000000


	//----- nvinfo : EIATTR_FRAME_SIZE
	.align		4
.L_258:
        /*05d0*/ 	.byte	0x04, 0x11
        /*05d2*/ 	.short	(.L_260 - .L_259)
	.align		4
.L_259:
        /*05d4*/ 	.word	index@($_ZN5flash24flash_fwd_splitkv_kernelI23Flash_fwd_kernel_traitsILi64ELi64ELi256ELi4ELb0ELb0EN7cutlass10bfloat16_tE19Flash_kernel_traitsILi64ELi64ELi256ELi4ES3_EELb1ELb0ELb1ELb0ELb0ELb1ELb0ELb1EEEvNS_16Flash_fwd_paramsE$_ZN5flash30compute_attn_1rowblock_splitkvI23Flash_fwd_kernel_traitsILi64ELi64ELi256ELi4ELb0ELb0EN7cutlass10bfloat16_tE19Flash_kernel_traitsILi64ELi64ELi256ELi4ES3_EELb1ELb0ELb1ELb0ELb0ELb1ELb0ELb1ENS_16Flash_fwd_paramsEEEvRKT8_iiiii)
        /*05d8*/ 	.word	0x00000000


	//----- nvinfo : EIATTR_FRAME_SIZE
	.align		4
.L_260:
        /*05dc*/ 	.byte	0x04, 0x11
        /*05de*/ 	.short	(.L_262 - .L_261)
	.align		4
.L_261:
        /*05e0*/ 	.word	index@(_ZN5flash24flash_fwd_splitkv_kernelI23Flash_fwd_kernel_traitsILi64ELi64ELi256ELi4ELb0ELb0EN7cutlass10bfloat16_tE19Flash_kernel_traitsILi64ELi64ELi256ELi4ES3_EELb1ELb0ELb1ELb0ELb0ELb1ELb0ELb1EEEvNS_16Flash_fwd_paramsE)
        /*05e4*/ 	.word	0x000001c0


	//----- nvinfo : EIATTR_REGCOUNT
	.align		4
.L_262:
        /*05e8*/ 	.byte	0x04, 0x2f
        /*05ea*/ 	.short	(.L_264 - .L_263)
	.align		4
.L_263:
        /*05ec*/ 	.word	index@(_ZN5flash24flash_fwd_splitkv_kernelI23Flash_fwd_kernel_traitsILi64ELi64ELi256ELi4ELb0ELb0EN7cutlass10bfloat16_tE19Flash_kernel_traitsILi64ELi64ELi256ELi4ES3_EELb1ELb0ELb1ELb0ELb0ELb0ELb0ELb1EEEvNS_16Flash_fwd_paramsE)
        /*05f0*/ 	.word	0x000000ff


	//----- nvinfo : EIATTR_FRAME_SIZE
	.align		4
.L_264:
        /*05f4*/ 	.byte	0x04, 0x11
        /*05f6*/ 	.short	(.L_266 - .L_265)
	.align		4
.L_265:
        /*05f8*/ 	.word	index@($__internal_20_$__cuda_sm70_shflsync_bfly_p)
        /*05fc*/ 	.word	0x00000000


	//----- nvinfo : EIATTR_FRAME_SIZE
	.align		4
.L_266:
        /*0600*/ 	.byte	0x04, 0x11
        /*0602*/ 	.short	(.L_268 - .L_267)
	.align		4
.L_267:
        /*0604*/ 	.word	index@($_ZN5flash24flash_fwd_splitkv_kernelI23Flash_fwd_kernel_traitsILi64ELi64ELi256ELi4ELb0ELb0EN7cutlass10bfloat16_tE19Flash_kernel_traitsILi64ELi64ELi256ELi4ES3_EELb1ELb0ELb1ELb0ELb0ELb0ELb0ELb1EEEvNS_16Flash_fwd_paramsE$_ZN5flash30compute_attn_1rowblock_splitkvI23Flash_fwd_kernel_traitsILi64ELi64ELi256ELi4ELb0ELb0EN7cutlass10bfloat16_tE19Flash_kernel_traitsILi64ELi64ELi256ELi4ES3_EELb1ELb0ELb1ELb0ELb0ELb0ELb0ELb1ENS_16Flash_fwd_paramsEEEvRKT8_iiiii)
        /*0608*/ 	.word	0x00000000


	//----- nvinfo : EIATTR_FRAME_SIZE
	.align		4
.L_268:
        /*060c*/ 	.byte	0x04, 0x11
        /*060e*/ 	.short	(.L_270 - .L_269)
	.align		4
.L_269:
        /*0610*/ 	.word	index@(_ZN5flash24flash_fwd_splitkv_kernelI23Flash_fwd_kernel_traitsILi64ELi64ELi256ELi4ELb0ELb0EN7cutlass10bfloat16_tE19Flash_kernel_traitsILi64ELi64ELi256ELi4ES3_EELb1ELb0ELb1ELb0ELb0ELb0ELb0ELb1EEEvNS_16Flash_fwd_paramsE)
        /*0614*/ 	.word	0x00000198


	//----- nvinfo : EIATTR_REGCOUNT
	.align		4
.L_270:
        /*0618*/ 	.byte	0x04, 0x2f
        /*061a*/ 	.short	(.L_272 - .L_271)
	.align		4
.L_271:
        /*061c*/ 	.word	index@(_ZN5flash24flash_fwd_splitkv_kernelI23Flash_fwd_kernel_traitsILi64ELi64ELi256ELi4ELb0ELb0EN7cutlass10bfloat16_tE19Flash_kernel_traitsILi64ELi64ELi256ELi4ES3_EELb1ELb0ELb0ELb0ELb1ELb1ELb0ELb1EEEvNS_16Flash_fwd_paramsE)
        /*0620*/ 	.word	0x000000ff


	//----- nvinfo : EIATTR_FRAME_SIZE
	.align		4
.L_272:
        /*0624*/ 	.byte	0x04, 0x11
        /*0626*/ 	.short	(.L_274 - .L_273)
	.align		4
.L_273:
        /*0628*/ 	.word	index@($__internal_19_$__cuda_sm70_shflsync_bfly_p)
        /*062c*/ 	.word	0x00000000


	//----- nvinfo : EIATTR_FRAME_SIZE
	.align		4
.L_274:
        /*0630*/ 	.byte	0x04, 0x11
        /*0632*/ 	.short	(.L_276 - .L_275)
	.align		4
.L_275:
        /*0634*/ 	.word	index@($_ZN5flash24flash_fwd_splitkv_kernelI23Flash_fwd_kernel_traitsILi64ELi64ELi256ELi4ELb0ELb0EN7cutlass10bfloat16_tE19Flash_kernel_traitsILi64ELi64ELi256ELi4ES3_EELb1ELb0ELb0ELb0ELb1ELb1ELb0ELb1EEEvNS_16Flash_fwd_paramsE$_ZN5flash30compute_attn_1rowblock_splitkvI23Flash_fwd_kernel_traitsILi64ELi64ELi256ELi4ELb0ELb0EN7cutlass10bfloat16_tE19Flash_kernel_traitsILi64ELi64ELi256ELi4ES3_EELb1ELb0ELb0ELb0ELb1ELb1ELb0ELb1ENS_16Flash_fwd_paramsEEEvRKT8_iiiii)
        /*0638*/ 	.word	0x00000000


	//----- nvinfo : EIATTR_FRAME_SIZE
	.align		4
.L_276:
        /*063c*/ 	.byte	0x04, 0x11
        /*063e*/ 	.short	(.L_278 - .L_277)
	.align		4
.L_277:
        /*0640*/ 	.word	index@(_ZN5flash24flash_fwd_splitkv_kernelI23Flash_fwd_kernel_traitsILi64ELi64ELi256ELi4ELb0ELb0EN7cutlass10bfloat16_tE19Flash_kernel_traitsILi64ELi64ELi256ELi4ES3_EELb1ELb0ELb0ELb0ELb1ELb1ELb0ELb1EEEvNS_16Flash_fwd_paramsE)
        /*0644*/ 	.word	0x00000030


	//----- nvinfo : EIATTR_REGCOUNT
	.align		4
.L_278:
        /*0648*/ 	.byte	0x04, 0x2f
        /*064a*/ 	.short	(.L_280 - .L_279)
	.align		4
.L_279:
        /*064c*/ 	.word	index@(_ZN5flash24flash_fwd_splitkv_kernelI23Flash_fwd_kernel_traitsILi64ELi64ELi256ELi4ELb0ELb0EN7cutlass10bfloat16_tE19Flash_kernel_traitsILi64ELi64ELi256ELi4ES3_EELb1ELb0ELb0ELb0ELb1ELb0ELb0ELb1EEEvNS_16Flash_fwd_paramsE)
        /*0650*/ 	.word	0x000000ff


	//----- nvinfo : EIATTR_FRAME_SIZE
	.align		4
.L_280:
        /*0654*/ 	.byte	0x04, 0x11
        /*0656*/ 	.short	(.L_282 - .L_281)
	.align		4
.L_281:
        /*0658*/ 	.word	index@($__internal_18_$__cuda_sm70_shflsync_bfly_p)
        /*065c*/ 	.word	0x00000000


	//----- nvinfo : EIATTR_FRAME_SIZE
	.align		4
.L_282:
        /*0660*/ 	.byte	0x04, 0x11
        /*0662*/ 	.short	(.L_284 - .L_283)
	.align		4
.L_283:
        /*0664*/ 	.word	index@($_ZN5flash24flash_fwd_splitkv_kernelI23Flash_fwd_kernel_traitsILi64ELi64ELi256ELi4ELb0ELb0EN7cutlass10bfloat16_tE19Flash_kernel_traitsILi64ELi64ELi256ELi4ES3_EELb1ELb0ELb0ELb0ELb1ELb0ELb0ELb1EEEvNS_16Flash_fwd_paramsE$_ZN5flash30compute_attn_1rowblock_splitkvI23Flash_fwd_kernel_traitsILi64ELi64ELi256ELi4ELb0ELb0EN7cutlass10bfloat16_tE19Flash_kernel_traitsILi64ELi64ELi256ELi4ES3_EELb1ELb0ELb0ELb0ELb1ELb0ELb0ELb1ENS_16Flash_fwd_paramsEEEvRKT8_iiiii)
        /*0668*/ 	.word	0x00000000


	//----- nvinfo : EIATTR_FRAME_SIZE
	.align		4
.L_284:
        /*066c*/ 	.byte	0x04, 0x11
        /*066e*/ 	.short	(.L_286 - .L_285)
	.align		4
.L_285:
        /*0670*/ 	.word	index@(_ZN5flash24flash_fwd_splitkv_kernelI23Flash_fwd_kernel_traitsILi64ELi64ELi256ELi4ELb0ELb0EN7cutlass10bfloat16_tE19Flash_kernel_traitsILi64ELi64ELi256ELi4ES3_EELb1ELb0ELb0ELb0ELb1ELb0ELb0ELb1EEEvNS_16Flash_fwd_paramsE)
        /*0674*/ 	.word	0x00000020


	//----- nvinfo : EIATTR_REGCOUNT
	.align		4
.L_286:
        /*0678*/ 	.byte	0x04, 0x2f
        /*067a*/ 	.short	(.L_288 - .L_287)
	.align		4
.L_287:
        /*067c*/ 	.word	index@(_ZN5flash24flash_fwd_splitkv_kernelI23Flash_fwd_kernel_traitsILi64ELi64ELi256ELi4ELb0ELb0EN7cutlass10bfloat16_tE19Flash_kernel_traitsILi64ELi64ELi256ELi4ES3_EELb1ELb0ELb1ELb0ELb0ELb1ELb0ELb0EEEvNS_16Flash_fwd_paramsE)
        /*0680*/ 	.word	0x000000ff


	//----- nvinfo : EIATTR_FRAME_SIZE
	.align		4
.L_288:
        /*0684*/ 	.byte	0x04, 0x11
        /*0686*/ 	.short	(.L_290 - .L_289)
	.align		4
.L_289:
        /*0688*/ 	.word	index@(_ZN5flash24flash_fwd_splitkv_kernelI23Flash_fwd_kernel_traitsILi64ELi64ELi256ELi4ELb0ELb0EN7cutlass10bfloat16_tE19Flash_kernel_traitsILi64ELi64ELi256ELi4ES3_EELb1ELb0ELb1ELb0ELb0ELb1ELb0ELb0EEEvNS_16Flash_fwd_paramsE)
        /*068c*/ 	.word	0x00000018


	//----- nvinfo : EIATTR_REGCOUNT
	.align		4
.L_290:
        /*0690*/ 	.byte	0x04, 0x2f
        /*0692*/ 	.short	(.L_292 - .L_291)
	.align		4
.L_291:
        /*0694*/ 	.word	index@(_ZN5flash24flash_fwd_splitkv_kernelI23Flash_fwd_kernel_traitsILi64ELi64ELi256ELi4ELb0ELb0EN7cutlass10bfloat16_tE19Flash_kernel_traitsILi64ELi64ELi256ELi4ES3_EELb1ELb0ELb1ELb0ELb0ELb0ELb0ELb0EEEvNS_16Flash_fwd_paramsE)
        /*0698*/ 	.word	0x000000ff


	//----- nvinfo : EIATTR_FRAME_SIZE
	.align		4
.L_292:
        /*069c*/ 	.byte	0x04, 0x11
        /*069e*/ 	.short	(.L_294 - .L_293)
	.align		4
.L_293:
        /*06a0*/ 	.word	index@(_ZN5flash24flash_fwd_splitkv_kernelI23Flash_fwd_kernel_traitsILi64ELi64ELi256ELi4ELb0ELb0EN7cutlass10bfloat16_tE19Flash_kernel_traitsILi64ELi64ELi256ELi4ES3_EELb1ELb0ELb1ELb0ELb0ELb0ELb0ELb0EEEvNS_16Flash_fwd_paramsE)
        /*06a4*/ 	.word	0x00000008


	//----- nvinfo : EIATTR_REGCOUNT
	.align		4
.L_294:
        /*06a8*/ 	.byte	0x04, 0x2f
        /*06aa*/ 	.short	(.L_296 - .L_295)
	.align		4
.L_295:
        /*06ac*/ 	.word	index@(_ZN5flash24flash_fwd_splitkv_kernelI23Flash_fwd_kernel_traitsILi64ELi64ELi256ELi4ELb0ELb0EN7cutlass10bfloat16_tE19Flash_kernel_traitsILi64ELi64ELi256ELi4ES3_EELb1ELb0ELb0ELb0ELb1ELb1ELb0ELb0EEEvNS_16Flash_fwd_paramsE)
        /*06b0*/ 	.word	0x000000ff


	//----- nvinfo : EIATTR_FRAME_SIZE
	.align		4
.L_296:
        /*06b4*/ 	.byte	0x04, 0x11
        /*06b6*/ 	.short	(.L_298 - .L_297)
	.align		4
.L_297:
        /*06b8*/ 	.word	index@(_ZN5flash24flash_fwd_splitkv_kernelI23Flash_fwd_kernel_traitsILi64ELi64ELi256ELi4ELb0ELb0EN7cutlass10bfloat16_tE19Flash_kernel_traitsILi64ELi64ELi256ELi4ES3_EELb1ELb0ELb0ELb0ELb1ELb1ELb0ELb0EEEvNS_16Flash_fwd_paramsE)
        /*06bc*/ 	.word	0x00000030


	//----- nvinfo : EIATTR_REGCOUNT
	.align		4
.L_298:
        /*06c0*/ 	.byte	0x04, 0x2f
        /*06c2*/ 	.short	(.L_300 - .L_299)
	.align		4
.L_299:
        /*06c4*/ 	.word	index@(_ZN5flash24flash_fwd_splitkv_kernelI23Flash_fwd_kernel_traitsILi64ELi64ELi256ELi4ELb0ELb0EN7cutlass10bfloat16_tE19Flash_kernel_traitsILi64ELi64ELi256ELi4ES3_EELb1ELb0ELb0ELb0ELb1ELb0ELb0ELb0EEEvNS_16Flash_fwd_paramsE)
        /*06c8*/ 	.word	0x000000ff


	//----- nvinfo : EIATTR_FRAME_SIZE
	.align		4
.L_300:
        /*06cc*/ 	.byte	0x04, 0x11
        /*06ce*/ 	.short	(.L_302 - .L_301)
	.align		4
.L_301:
        /*06d0*/ 	.word	index@(_ZN5flash24flash_fwd_splitkv_kernelI23Flash_fwd_kernel_traitsILi64ELi64ELi256ELi4ELb0ELb0EN7cutlass10bfloat16_tE19Flash_kernel_traitsILi64ELi64ELi256ELi4ES3_EELb1ELb0ELb0ELb0ELb1ELb0ELb0ELb0EEEvNS_16Flash_fwd_paramsE)
        /*06d4*/ 	.word	0x00000038


	//----- nvinfo : EIATTR_REGCOUNT
	.align		4
.L_302:
        /*06d8*/ 	.byte	0x04, 0x2f
        /*06da*/ 	.short	(.L_304 - .L_303)
	.align		4
.L_303:
        /*06dc*/ 	.word	index@(_ZN5flash24flash_fwd_splitkv_kernelI23Flash_fwd_kernel_traitsILi64ELi64ELi256ELi4ELb0ELb0EN7cutlass10bfloat16_tE19Flash_kernel_traitsILi64ELi64ELi256ELi4ES3_EELb1ELb0ELb0ELb1ELb1ELb1ELb1ELb0EEEvNS_16Flash_fwd_paramsE)
        /*06e0*/ 	.word	0x000000ff


	//----- nvinfo : EIATTR_FRAME_SIZE
	.align		4
.L_304:
        /*06e4*/ 	.byte	0x04, 0x11
        /*06e6*/ 	.short	(.L_306 - .L_305)
	.align		4
.L_305:
        /*06e8*/ 	.word	index@(_ZN5flash24flash_fwd_splitkv_kernelI23Flash_fwd_kernel_traitsILi64ELi64ELi256ELi4ELb0ELb0EN7cutlass10bfloat16_tE19Flash_kernel_traitsILi64ELi64ELi256ELi4ES3_EELb1ELb0ELb0ELb1ELb1ELb1ELb1ELb0EEEvNS_16Flash_fwd_paramsE)
        /*06ec*/ 	.word	0x00000038


	//----- nvinfo : EIATTR_REGCOUNT
	.align		4
.L_306:
        /*06f0*/ 	.byte	0x04, 0x2f
        /*06f2*/ 	.short	(.L_308 - .L_307)
	.align		4
.L_307:
        /*06f4*/ 	.word	index@(_ZN5flash24flash_fwd_splitkv_kernelI23Flash_fwd_kernel_traitsILi64ELi64ELi256ELi4ELb0ELb0EN7cutlass10bfloat16_tE19Flash_kernel_traitsILi64ELi64ELi256ELi4ES3_EELb1ELb0ELb0ELb1ELb1ELb0ELb1ELb0EEEvNS_16Flash_fwd_paramsE)
        /*06f8*/ 	.word	0x000000ff


	//----- nvinfo : EIATTR_FRAME_SIZE
	.align		4
.L_308:
        /*06fc*/ 	.byte	0x04, 0x11
        /*06fe*/ 	.short	(.L_310 - .L_309)
	.align		4
.L_309:
        /*0700*/ 	.word	index@(_ZN5flash24flash_fwd_splitkv_kernelI23Flash_fwd_kernel_traitsILi64ELi64ELi256ELi4ELb0ELb0EN7cutlass10bfloat16_tE19Flash_kernel_traitsILi64ELi64ELi256ELi4ES3_EELb1ELb0ELb0ELb1ELb1ELb0ELb1ELb0EEEvNS_16Flash_fwd_paramsE)
        /*0704*/ 	.word	0x00000000


	//----- nvinfo : EIATTR_REGCOUNT
	.align		4
.L_310:
        /*0708*/ 	.byte	0x04, 0x2f
        /*070a*/ 	.short	(.L_312 - .L_311)
	.align		4
.L_311:
        /*070c*/ 	.word	index@(_ZN5flash24flash_fwd_splitkv_kernelI23Flash_fwd_kernel_traitsILi64ELi64ELi256ELi4ELb0ELb0EN7cutlass10bfloat16_tE19Flash_kernel_traitsILi64ELi64ELi256ELi4ES3_EELb1ELb0ELb0ELb1ELb1ELb1ELb0ELb0EEEvNS_16Flash_fwd_paramsE)
        /*0710*/ 	.word	0x000000ff


	//----- nvinfo : EIATTR_FRAME_SIZE
	.align		4
.L_312:
        /*0714*/ 	.byte	0x04, 0x11
        /*0716*/ 	.short	(.L_314 - .L_313)
	.align		4
.L_313:
        /*0718*/ 	.word	index@(_ZN5flash24flash_fwd_splitkv_kernelI23Flash_fwd_kernel_traitsILi64ELi64ELi256ELi4ELb0ELb0EN7cutlass10bfloat16_tE19Flash_kernel_traitsILi64ELi64ELi256ELi4ES3_EELb1ELb0ELb0ELb1ELb1ELb1ELb0ELb0EEEvNS_16Flash_fwd_paramsE)
        /*071c*/ 	.word	0x00000030


	//----- nvinfo : EIATTR_REGCOUNT
	.align		4
.L_314:
        /*0720*/ 	.byte	0x04, 0x2f
        /*0722*/ 	.short	(.L_316 - .L_315)
	.align		4
.L_315:
        /*0724*/ 	.word	index@(_ZN5flash24flash_fwd_splitkv_kernelI23Flash_fwd_kernel_traitsILi64ELi64ELi256ELi4ELb0ELb0EN7cutlass10bfloat16_tE19Flash_kernel_traitsILi64ELi64ELi256ELi4ES3_EELb1ELb0ELb0ELb1ELb1ELb0ELb0ELb0EEEvNS_16Flash_fwd_paramsE)
        /*0728*/ 	.word	0x000000ff


	//----- nvinfo : EIATTR_FRAME_SIZE
	.align		4
.L_316:
        /*072c*/ 	.byte	0x04, 0x11
        /*072e*/ 	.short	(.L_318 - .L_317)
	.align		4
.L_317:
        /*0730*/ 	.word	index@(_ZN5flash24flash_fwd_splitkv_kernelI23Flash_fwd_kernel_traitsILi64ELi64ELi256ELi4ELb0ELb0EN7cutlass10bfloat16_tE19Flash_kernel_traitsILi64ELi64ELi256ELi4ES3_EELb1ELb0ELb0ELb1ELb1ELb0ELb0ELb0EEEvNS_16Flash_fwd_paramsE)
        /*0734*/ 	.word	0x00000010


	//----- nvinfo : EIATTR_REGCOUNT
	.align		4
.L_318:
        /*0738*/ 	.byte	0x04, 0x2f
        /*073a*/ 	.short	(.L_320 - .L_319)
	.align		4
.L_319:
        /*073c*/ 	.word	index@(_ZN5flash24flash_fwd_splitkv_kernelI23Flash_fwd_kernel_traitsILi64ELi64ELi256ELi4ELb0ELb0EN7cutlass10bfloat16_tE19Flash_kernel_traitsILi64ELi64ELi256ELi4ES3_EELb1ELb0ELb0ELb0ELb0ELb1ELb1ELb1EEEvNS_16Flash_fwd_paramsE)
        /*0740*/ 	.word	0x000000ff


	//----- nvinfo : EIATTR_FRAME_SIZE
	.align		4
.L_320:
        /*0744*/ 	.byte	0x04, 0x11
        /*0746*/ 	.short	(.L_322 - .L_321)
	.align		4
.L_321:
        /*0748*/ 	.word	index@($__internal_17_$__cuda_sm70_shflsync_bfly_p)
        /*074c*/ 	.word	0x00000000


	//----- nvinfo : EIATTR_FRAME_SIZE
	.align		4
.L_322:
        /*0750*/ 	.byte	0x04, 0x11
        /*0752*/ 	.short	(.L_324 - .L_323)
	.align		4
.L_323:
        /*0754*/ 	.word	index@($_ZN5flash24flash_fwd_splitkv_kernelI23Flash_fwd_kernel_traitsILi64ELi64ELi256ELi4ELb0ELb0EN7cutlass10bfloat16_tE19Flash_kernel_traitsILi64ELi64ELi256ELi4ES3_EELb1ELb0ELb0ELb0ELb0ELb1ELb1ELb1EEEvNS_16Flash_fwd_paramsE$_ZN5flash30compute_attn_1rowblock_splitkvI23Flash_fwd_kernel_traitsILi64ELi64ELi256ELi4ELb0ELb0EN7cutlass10bfloat16_tE19Flash_kernel_traitsILi64ELi64ELi256ELi4ES3_EELb1ELb0ELb0ELb0ELb0ELb1ELb1ELb1ENS_16Flash_fwd_paramsEEEvRKT8_iiiii)
        /*0758*/ 	.word	0x00000000


	//----- nvinfo : EIATTR_FRAME_SIZE
	.align		4
.L_324:
        /*075c*/ 	.byte	0x04, 0x11
        /*075e*/ 	.short	(.L_326 - .L_325)
	.align		4
.L_325:
        /*0760*/ 	.word	index@(_ZN5flash24flash_fwd_splitkv_kernelI23Flash_fwd_kernel_traitsILi64ELi64ELi256ELi4ELb0ELb0EN7cutlass10bfloat16_tE19Flash_kernel_traitsILi64ELi64ELi256ELi4ES3_EELb1ELb0ELb0ELb0ELb0ELb1ELb1ELb1EEEvNS_16Flash_fwd_paramsE)
        /*0764*/ 	.word	0x00000160


	//----- nvinfo : EIATTR_REGCOUNT
	.align		4
.L_326:
        /*0768*/ 	.byte	0x04, 0x2f
        /*076a*/ 	.short	(.L_328 - .L_327)
	.align		4
.L_327:
        /*076c*/ 	.word	index@(_ZN5flash24flash_fwd_splitkv_kernelI23Flash_fwd_kernel_traitsILi64ELi64ELi256ELi4ELb0ELb0EN7cutlass10bfloat16_tE19Flash_kernel_traitsILi64ELi64ELi256ELi4ES3_EELb1ELb0ELb0ELb0ELb0ELb0ELb1ELb1EEEvNS_16Flash_fwd_paramsE)
        /*0770*/ 	.word	0x000000ff


	//----- nvinfo : EIATTR_FRAME_SIZE
	.align		4
.L_328:
        /*0774*/ 	.byte	0x04, 0x11
        /*0776*/ 	.short	(.L_330 - .L_329)
	.align		4
.L_329:
        /*0778*/ 	.word	index@($__internal_16_$__cuda_sm70_shflsync_bfly_p)
        /*077c*/ 	.word	0x00000000


	//----- nvinfo : EIATTR_FRAME_SIZE
	.align		4
.L_330:
        /*0780*/ 	.byte	0x04, 0x11
        /*0782*/ 	.short	(.L_332 - .L_331)
	.align		4
.L_331:
        /*0784*/ 	.word	index@($_ZN5flash24flash_fwd_splitkv_kernelI23Flash_fwd_kernel_traitsILi64ELi64ELi256ELi4ELb0ELb0EN7cutlass10bfloat16_tE19Flash_kernel_traitsILi64ELi64ELi256ELi4ES3_EELb1ELb0ELb0ELb0ELb0ELb0ELb1ELb1EEEvNS_16Flash_fwd_paramsE$_ZN5flash30compute_attn_1rowblock_splitkvI23Flash_fwd_kernel_traitsILi64ELi64ELi256ELi4ELb0ELb0EN7cutlass10bfloat16_tE19Flash_kernel_traitsILi64ELi64ELi256ELi4ES3_EELb1ELb0ELb0ELb0ELb0ELb0ELb1ELb1ENS_16Flash_fwd_paramsEEEvRKT8_iiiii)
        /*0788*/ 	.word	0x00000000


	//----- nvinfo : EIATTR_FRAME_SIZE
	.align		4
.L_332:
        /*078c*/ 	.byte	0x04, 0x11
        /*078e*/ 	.short	(.L_334 - .L_333)
	.align		4
.L_333:
        /*0790*/ 	.word	index@(_ZN5flash24flash_fwd_splitkv_kernelI23Flash_fwd_kernel_traitsILi64ELi64ELi256ELi4ELb0ELb0EN7cutlass10bfloat16_tE19Flash_kernel_traitsILi64ELi64ELi256ELi4ES3_EELb1ELb0ELb0ELb0ELb0ELb0ELb1ELb1EEEvNS_16Flash_fwd_paramsE)
        /*0794*/ 	.word	0x00000150


	//----- nvinfo : EIATTR_REGCOUNT
	.align		4
.L_334:
        /*0798*/ 	.byte	0x04, 0x2f
        /*079a*/ 	.short	(.L_336 - .L_335)
	.align		4
.L_335:
        /*079c*/ 	.word	index@(_ZN5flash24flash_fwd_splitkv_kernelI23Flash_fwd_kernel_traitsILi64ELi64ELi256ELi4ELb0ELb0EN7cutlass10bfloat16_tE19Flash_kernel_traitsILi64ELi64ELi256ELi4ES3_EELb1ELb0ELb0ELb0ELb0ELb1ELb1ELb0EEEvNS_16Flash_fwd_paramsE)
        /*07a0*/ 	.word	0x000000ff


	//----- nvinfo : EIATTR_FRAME_SIZE
	.align		4
.L_336:
        /*07a4*/ 	.byte	0x04, 0x11
        /*07a6*/ 	.short	(.L_338 - .L_337)
	.align		4
.L_337:
        /*07a8*/ 	.word	index@(_ZN5flash24flash_fwd_splitkv_kernelI23Flash_fwd_kernel_traitsILi64ELi64ELi256ELi4ELb0ELb0EN7cutlass10bfloat16_tE19Flash_kernel_traitsILi64ELi64ELi256ELi4ES3_EELb1ELb0ELb0ELb0ELb0ELb1ELb1ELb0EEEvNS_16Flash_fwd_paramsE)
        /*07ac*/ 	.word	0x00000010


	//----- nvinfo : EIATTR_REGCOUNT
	.align		4
.L_338:
        /*07b0*/ 	.byte	0x04, 0x2f
        /*07b2*/ 	.short	(.L_340 - .L_339)
	.align		4
.L_339:
        /*07b4*/ 	.word	index@(_ZN5flash24flash_fwd_splitkv_kernelI23Flash_fwd_kernel_traitsILi64ELi64ELi256ELi4ELb0ELb0EN7cutlass10bfloat16_tE19Flash_kernel_traitsILi64ELi64ELi256ELi4ES3_EELb1ELb0ELb0ELb0ELb0ELb0ELb1ELb0EEEvNS_16Flash_fwd_paramsE)
        /*07b8*/ 	.word	0x000000ff


	//----- nvinfo : EIATTR_FRAME_SIZE
	.align		4
.L_340:
        /*07bc*/ 	.byte	0x04, 0x11
        /*07be*/ 	.short	(.L_342 - .L_341)
	.align		4
.L_341:
        /*07c0*/ 	.word	index@(_ZN5flash24flash_fwd_splitkv_kernelI23Flash_fwd_kernel_traitsILi64ELi64ELi256ELi4ELb0ELb0EN7cutlass10bfloat16_tE19Flash_kernel_traitsILi64ELi64ELi256ELi4ES3_EELb1ELb0ELb0ELb0ELb0ELb0ELb1ELb0EEEvNS_16Flash_fwd_paramsE)
        /*07c4*/ 	.word	0x00000010


	//----- nvinfo : EIATTR_REGCOUNT
	.align		4
.L_342:
        /*07c8*/ 	.byte	0x04, 0x2f
        /*07ca*/ 	.short	(.L_344 - .L_343)
	.align		4
.L_343:
        /*07cc*/ 	.word	index@(_ZN5flash24flash_fwd_splitkv_kernelI23Flash_fwd_kernel_traitsILi64ELi64ELi256ELi4ELb0ELb0EN7cutlass10bfloat16_tE19Flash_kernel_traitsILi64ELi64ELi256ELi4ES3_EELb1ELb0ELb0ELb0ELb0ELb1ELb0ELb1EEEvNS_16Flash_fwd_paramsE)
        /*07d0*/ 	.word	0x000000ff


	//----- nvinfo : EIATTR_FRAME_SIZE
	.align		4
.L_344:
        /*07d4*/ 	.byte	0x04, 0x11
        /*07d6*/ 	.short	(.L_346 - .L_345)
	.align		4
.L_345:
        /*07d8*/ 	.word	index@($__internal_15_$__cuda_sm70_shflsync_bfly_p)
        /*07dc*/ 	.word	0x00000000


	//----- nvinfo : EIATTR_FRAME_SIZE
	.align		4
.L_346:
        /*07e0*/ 	.byte	0x04, 0x11
        /*07e2*/ 	.short	(.L_348 - .L_347)
	.align		4
.L_347:
        /*07e4*/ 	.word	index@($_ZN5flash24flash_fwd_splitkv_kernelI23Flash_fwd_kernel_traitsILi64ELi64ELi256ELi4ELb0ELb0EN7cutlass10bfloat16_tE19Flash_kernel_traitsILi64ELi64ELi256ELi4ES3_EELb1ELb0ELb0ELb0ELb0ELb1ELb0ELb1EEEvNS_16Flash_fwd_paramsE$_ZN5flash30compute_attn_1rowblock_splitkvI23Flash_fwd_kernel_traitsILi64ELi64ELi256ELi4ELb0ELb0EN7cutlass10bfloat16_tE19Flash_kernel_traitsILi64ELi64ELi256ELi4ES3_EELb1ELb0ELb0ELb0ELb0ELb1ELb0ELb1ENS_16Flash_fwd_paramsEEEvRKT8_iiiii)
        /*07e8*/ 	.word	0x00000000


	//----- nvinfo : EIATTR_FRAME_SIZE
	.align		4
.L_348:
        /*07ec*/ 	.byte	0x04, 0x11
        /*07ee*/ 	.short	(.L_350 - .L_349)
	.align		4
.L_349:
        /*07f0*/ 	.word	index@(_ZN5flash24flash_fwd_splitkv_kernelI23Flash_fwd_kernel_traitsILi64ELi64ELi256ELi4ELb0ELb0EN7cutlass10bfloat16_tE19Flash_kernel_traitsILi64ELi64ELi256ELi4ES3_EELb1ELb0ELb0ELb0ELb0ELb1ELb0ELb1EEEvNS_16Flash_fwd_paramsE)
        /*07f4*/ 	.word	0x00000188


	//----- nvinfo : EIATTR_REGCOUNT
	.align		4
.L_350:
        /*07f8*/ 	.byte	0x04, 0x2f
        /*07fa*/ 	.short	(.L_352 - .L_351)
	.align		4
.L_351:
        /*07fc*/ 	.word	index@(_ZN5flash24flash_fwd_splitkv_kernelI23Flash_fwd_kernel_traitsILi64ELi64ELi256ELi4ELb0ELb0EN7cutlass10bfloat16_tE19Flash_kernel_traitsILi64ELi64ELi256ELi4ES3_EELb1ELb0ELb0ELb0ELb0ELb0ELb0ELb1EEEvNS_16Flash_fwd_paramsE)
        /*0800*/ 	.word	0x000000ff


	//----- nvinfo : EIATTR_FRAME_SIZE
	.align		4
.L_352:
        /*0804*/ 	.byte	0x04, 0x11
        /*0806*/ 	.short	(.L_354 - .L_353)
	.align		4
.L_353:
        /*0808*/ 	.word	index@($__internal_14_$__cuda_sm70_shflsync_bfly_p)
        /*080c*/ 	.word	0x00000000


	//----- nvinfo : EIATTR_FRAME_SIZE
	.align		4
.L_354:
        /*0810*/ 	.byte	0x04, 0x11
        /*0812*/ 	.short	(.L_356 - .L_355)
	.align		4
.L_355:
        /*0814*/ 	.word	index@($_ZN5flash24flash_fwd_splitkv_kernelI23Flash_fwd_kernel_traitsILi64ELi64ELi256ELi4ELb0ELb0EN7cutlass10bfloat16_tE19Flash_kernel_traitsILi64ELi64ELi256ELi4ES3_EELb1ELb0ELb0ELb0ELb0ELb0ELb0ELb1EEEvNS_16Flash_fwd_paramsE$_ZN5flash30compute_attn_1rowblock_splitkvI23Flash_fwd_kernel_traitsILi64ELi64ELi256ELi4ELb0ELb0EN7cutlass10bfloat16_tE19Flash_kernel_traitsILi64ELi64ELi256ELi4ES3_EELb1ELb0ELb0ELb0ELb0ELb0ELb0ELb1ENS_16Flash_fwd_paramsEEEvRKT8_iiiii)
        /*0818*/ 	.word	0x00000000


	//----- nvinfo : EIATTR_FRAME_SIZE
	.align		4
.L_356:
        /*081c*/ 	.byte	0x04, 0x11
        /*081e*/ 	.short	(.L_358 - .L_357)
	.align		4
.L_357:
        /*0820*/ 	.word	index@(_ZN5flash24flash_fwd_splitkv_kernelI23Flash_fwd_kernel_traitsILi64ELi64ELi256ELi4ELb0ELb0EN7cutlass10bfloat16_tE19Flash_kernel_traitsILi64ELi64ELi256ELi4ES3_EELb1ELb0ELb0ELb0ELb0ELb0ELb0ELb1EEEvNS_16Flash_fwd_paramsE)
        /*0824*/ 	.word	0x00000158


	//----- nvinfo : EIATTR_REGCOUNT
	.align		4
.L_358:
        /*0828*/ 	.byte	0x04, 0x2f
        /*082a*/ 	.short	(.L_360 - .L_359)
	.align		4
.L_359:
        /*082c*/ 	.word	index@(_ZN5flash24flash_fwd_splitkv_kernelI23Flash_fwd_kernel_traitsILi64ELi64ELi256ELi4ELb0ELb0EN7cutlass10bfloat16_tE19Flash_kernel_traitsILi64ELi64ELi256ELi4ES3_EELb1ELb0ELb0ELb0ELb0ELb1ELb0ELb0EEEvNS_16Flash_fwd_paramsE)
        /*0830*/ 	.word	0x000000ff


	//----- nvinfo : EIATTR_FRAME_SIZE
	.align		4
.L_360:
        /*0834*/ 	.byte	0x04, 0x11
        /*0836*/ 	.short	(.L_362 - .L_361)
	.align		4
.L_361:
        /*0838*/ 	.word	index@(_ZN5flash24flash_fwd_splitkv_kernelI23Flash_fwd_kernel_traitsILi64ELi64ELi256ELi4ELb0ELb0EN7cutlass10bfloat16_tE19Flash_kernel_traitsILi64ELi64ELi256ELi4ES3_EELb1ELb0ELb0ELb0ELb0ELb1ELb0ELb0EEEvNS_16Flash_fwd_paramsE)
        /*083c*/ 	.word	0x00000028


	//----- nvinfo : EIATTR_REGCOUNT
	.align		4
.L_362:
        /*0840*/ 	.byte	0x04, 0x2f
        /*0842*/ 	.short	(.L_364 - .L_363)
	.align		4
.L_363:
        /*0844*/ 	.word	index@(_ZN5flash24flash_fwd_splitkv_kernelI23Flash_fwd_kernel_traitsILi64ELi64ELi256ELi4ELb0ELb0EN7cutlass10bfloat16_tE19Flash_kernel_traitsILi64ELi64ELi256ELi4ES3_EELb1ELb0ELb0ELb0ELb0ELb0ELb0ELb0EEEvNS_16Flash_fwd_paramsE)
        /*0848*/ 	.word	0x000000ff


	//----- nvinfo : EIATTR_FRAME_SIZE
	.align		4
.L_364:
        /*084c*/ 	.byte	0x04, 0x11
        /*084e*/ 	.short	(.L_366 - .L_365)
	.align		4
.L_365:
        /*0850*/ 	.word	index@(_ZN5flash24flash_fwd_splitkv_kernelI23Flash_fwd_kernel_traitsILi64ELi64ELi256ELi4ELb0ELb0EN7cutlass10bfloat16_tE19Flash_kernel_traitsILi64ELi64ELi256ELi4ES3_EELb1ELb0ELb0ELb0ELb0ELb0ELb0ELb0EEEvNS_16Flash_fwd_paramsE)
        /*0854*/ 	.word	0x00000010


	//----- nvinfo : EIATTR_REGCOUNT
	.align		4
.L_366:
        /*0858*/ 	.byte	0x04, 0x2f
        /*085a*/ 	.short	(.L_368 - .L_367)
	.align		4
.L_367:
        /*085c*/ 	.word	index@(_ZN5flash32flash_fwd_splitkv_combine_kernelI23Flash_fwd_kernel_traitsILi64ELi64ELi256ELi4ELb0ELb0EN7cutlass10bfloat16_tE19Flash_kernel_traitsILi64ELi64ELi256ELi4ES3_EELi8ELi1ELb1EEEvNS_16Flash_fwd_paramsE)
        /*0860*/ 	.word	0x00000036


	//----- nvinfo : EIATTR_FRAME_SIZE
	.align		4
.L_368:
        /*0864*/ 	.byte	0x04, 0x11
        /*0866*/ 	.short	(.L_370 - .L_369)
	.align		4
.L_369:
        /*0868*/ 	.word	index@($__internal_13_$__cuda_sm20_div_s64)
        /*086c*/ 	.word	0x00000000


	//----- nvinfo : EIATTR_FRAME_SIZE
	.align		4
.L_370:
        /*0870*/ 	.byte	0x04, 0x11
        /*0872*/ 	.short	(.L_372 - .L_371)
	.align		4
.L_371:
        /*0874*/ 	.word	index@(_ZN5flash32flash_fwd_splitkv_combine_kernelI23Flash_fwd_kernel_traitsILi64ELi64ELi256ELi4ELb0ELb0EN7cutlass10bfloat16_tE19Flash_kernel_traitsILi64ELi64ELi256ELi4ES3_EELi8ELi1ELb1EEEvNS_16Flash_fwd_paramsE)
        /*0878*/ 	.word	0x00000000


	//----- nvinfo : EIATTR_REGCOUNT
	.align		4
.L_372:
        /*087c*/ 	.byte	0x04, 0x2f
        /*087e*/ 	.short	(.L_374 - .L_373)
	.align		4
.L_373:
        /*0880*/ 	.word	index@(_ZN5flash32flash_fwd_splitkv_combine_kernelI23Flash_fwd_kernel_traitsILi64ELi64ELi256ELi4ELb0ELb0EN7cutlass10bfloat16_tE19Flash_kernel_traitsILi64ELi64ELi256ELi4ES3_EELi8ELi2ELb1EEEvNS_16Flash_fwd_paramsE)
        /*0884*/ 	.word	0x00000036


	//----- nvinfo : EIATTR_FRAME_SIZE
	.align		4
.L_374:
        /*0888*/ 	.byte	0x04, 0x11
        /*088a*/ 	.short	(.L_376 - .L_375)
	.align		4
.L_375:
        /*088c*/ 	.word	index@($__internal_12_$__cuda_sm20_div_s64)
        /*0890*/ 	.word	0x00000000


	//----- nvinfo : EIATTR_FRAME_SIZE
	.align		4
.L_376:
        /*0894*/ 	.byte	0x04, 0x11
        /*0896*/ 	.short	(.L_378 - .L_377)
	.align		4
.L_377:
        /*0898*/ 	.word	index@(_ZN5flash32flash_fwd_splitkv_combine_kernelI23Flash_fwd_kernel_traitsILi64ELi64ELi256ELi4ELb0ELb0EN7cutlass10bfloat16_tE19Flash_kernel_traitsILi64ELi64ELi256ELi4ES3_EELi8ELi2ELb1EEEvNS_16Flash_fwd_paramsE)
        /*089c*/ 	.word	0x00000000


	//----- nvinfo : EIATTR_REGCOUNT
	.align		4
.L_378:
        /*08a0*/ 	.byte	0x04, 0x2f
        /*08a2*/ 	.short	(.L_380 - .L_379)
	.align		4
.L_379:
        /*08a4*/ 	.word	index@(_ZN5flash32flash_fwd_splitkv_combine_kernelI23Flash_fwd_kernel_traitsILi64ELi64ELi256ELi4ELb0ELb0EN7cutlass10bfloat16_tE19Flash_kernel_traitsILi64ELi64ELi256ELi4ES3_EELi8ELi3ELb1EEEvNS_16Flash_fwd_paramsE)
        /*08a8*/ 	.word	0x00000036


	//----- nvinfo : EIATTR_FRAME_SIZE
	.align		4
.L_380:
        /*08ac*/ 	.byte	0x04, 0x11
        /*08ae*/ 	.short	(.L_382 - .L_381)
	.align		4
.L_381:
        /*08b0*/ 	.word	index@($__internal_11_$__cuda_sm20_div_s64)
        /*08b4*/ 	.word	0x00000000


	//----- nvinfo : EIATTR_FRAME_SIZE
	.align		4
.L_382:
        /*08b8*/ 	.byte	0x04, 0x11
        /*08ba*/ 	.short	(.L_384 - .L_383)
	.align		4
.L_383:
        /*08bc*/ 	.word	index@(_ZN5flash32flash_fwd_splitkv_combine_kernelI23Flash_fwd_kernel_traitsILi64ELi64ELi256ELi4ELb0ELb0EN7cutlass10bfloat16_tE19Flash_kernel_traitsILi64ELi64ELi256ELi4ES3_EELi8ELi3ELb1EEEvNS_16Flash_fwd_paramsE)
        /*08c0*/ 	.word	0x00000000


	//----- nvinfo : EIATTR_REGCOUNT
	.align		4
.L_384:
        /*08c4*/ 	.byte	0x04, 0x2f
        /*08c6*/ 	.short	(.L_386 - .L_385)
	.align		4
.L_385:
        /*08c8*/ 	.word	index@(_ZN5flash32flash_fwd_splitkv_combine_kernelI23Flash_fwd_kernel_traitsILi64ELi64ELi256ELi4ELb0ELb0EN7cutlass10bfloat16_tE19Flash_kernel_traitsILi64ELi64ELi256ELi4ES3_EELi8ELi4ELb1EEEvNS_16Flash_fwd_paramsE)
        /*08cc*/ 	.word	0x00000034


	//----- nvinfo : EIATTR_FRAME_SIZE
	.align		4
.L_386:
        /*08d0*/ 	.byte	0x04, 0x11
        /*08d2*/ 	.short	(.L_388 - .L_387)
	.align		4
.L_387:
        /*08d4*/ 	.word	index@($__internal_10_$__cuda_sm20_div_s64)
        /*08d8*/ 	.word	0x00000000


	//----- nvinfo : EIATTR_FRAME_SIZE
	.align		4
.L_388:
        /*08dc*/ 	.byte	0x04, 0x11
        /*08de*/ 	.short	(.L_390 - .L_389)
	.align		4
.L_389:
        /*08e0*/ 	.word	index@(_ZN5flash32flash_fwd_splitkv_combine_kernelI23Flash_fwd_kernel_traitsILi64ELi64ELi256ELi4ELb0ELb0EN7cutlass10bfloat16_tE19Flash_kernel_traitsILi64ELi64ELi256ELi4ES3_EELi8ELi4ELb1EEEvNS_16Flash_fwd_paramsE)
        /*08e4*/ 	.word	0x00000000


	//----- nvinfo : EIATTR_REGCOUNT
	.align		4
.L_390:
        /*08e8*/ 	.byte	0x04, 0x2f
        /*08ea*/ 	.short	(.L_392 - .L_391)
	.align		4
.L_391:
        /*08ec*/ 	.word	index@(_ZN5flash32flash_fwd_splitkv_combine_kernelI23Flash_fwd_kernel_traitsILi64ELi64ELi256ELi4ELb0ELb0EN7cutlass10bfloat16_tE19Flash_kernel_traitsILi64ELi64ELi256ELi4ES3_EELi8ELi5ELb1EEEvNS_16Flash_fwd_paramsE)
        /*08f0*/ 	.word	0x0000003a


	//----- nvinfo : EIATTR_FRAME_SIZE
	.align		4
.L_392:
        /*08f4*/ 	.byte	0x04, 0x11
        /*08f6*/ 	.short	(.L_394 - .L_393)
	.align		4
.L_393:
        /*08f8*/ 	.word	index@($__internal_9_$__cuda_sm20_div_s64)
        /*08fc*/ 	.word	0x00000000


	//----- nvinfo : EIATTR_FRAME_SIZE
	.align		4
.L_394:
        /*0900*/ 	.byte	0x04, 0x11
        /*0902*/ 	.short	(.L_396 - .L_395)
	.align		4
.L_395:
        /*0904*/ 	.word	index@(_ZN5flash32flash_fwd_splitkv_combine_kernelI23Flash_fwd_kernel_traitsILi64ELi64ELi256ELi4ELb0ELb0EN7cutlass10bfloat16_tE19Flash_kernel_traitsILi64ELi64ELi256ELi4ES3_EELi8ELi5ELb1EEEvNS_16Flash_fwd_paramsE)
        /*0908*/ 	.word	0x00000000


	//----- nvinfo : EIATTR_REGCOUNT
	.align		4
.L_396:
        /*090c*/ 	.byte	0x04, 0x2f
        /*090e*/ 	.short	(.L_398 - .L_397)
	.align		4
.L_397:
        /*0910*/ 	.word	index@(_ZN5flash32flash_fwd_splitkv_combine_kernelI23Flash_fwd_kernel_traitsILi64ELi64ELi256ELi4ELb0ELb0EN7cutlass10bfloat16_tE19Flash_kernel_traitsILi64ELi64ELi256ELi4ES3_EELi8ELi6ELb1EEEvNS_16Flash_fwd_paramsE)
        /*0914*/ 	.word	0x0000003e


	//----- nvinfo : EIATTR_FRAME_SIZE
	.align		4
.L_398:
        /*0918*/ 	.byte	0x04, 0x11
        /*091a*/ 	.short	(.L_400 - .L_399)
	.align		4
.L_399:
        /*091c*/ 	.word	index@($__internal_8_$__cuda_sm20_div_s64)
        /*0920*/ 	.word	0x00000000


	//----- nvinfo : EIATTR_FRAME_SIZE
	.align		4
.L_400:
        /*0924*/ 	.byte	0x04, 0x11
        /*0926*/ 	.short	(.L_402 - .L_401)
	.align		4
.L_401:
        /*0928*/ 	.word	index@(_ZN5flash32flash_fwd_splitkv_combine_kernelI23Flash_fwd_kernel_traitsILi64ELi64ELi256ELi4ELb0ELb0EN7cutlass10bfloat16_tE19Flash_kernel_traitsILi64ELi64ELi256ELi4ES3_EELi8ELi6ELb1EEEvNS_16Flash_fwd_paramsE)
        /*092c*/ 	.word	0x00000000


	//----- nvinfo : EIATTR_REGCOUNT
	.align		4
.L_402:
        /*0930*/ 	.byte	0x04, 0x2f
        /*0932*/ 	.short	(.L_404 - .L_403)
	.align		4
.L_403:
        /*0934*/ 	.word	index@(_ZN5flash32flash_fwd_splitkv_combine_kernelI23Flash_fwd_kernel_traitsILi64ELi64ELi256ELi4ELb0ELb0EN7cutlass10bfloat16_tE19Flash_kernel_traitsILi64ELi64ELi256ELi4ES3_EELi8ELi7ELb1EEEvNS_16Flash_fwd_paramsE)
        /*0938*/ 	.word	0x0000003e


	//----- nvinfo : EIATTR_FRAME_SIZE
	.align		4
.L_404:
        /*093c*/ 	.byte	0x04, 0x11
        /*093e*/ 	.short	(.L_406 - .L_405)
	.align		4
.L_405:
        /*0940*/ 	.word	index@($__internal_7_$__cuda_sm20_div_s64)
        /*0944*/ 	.word	0x00000000


	//----- nvinfo : EIATTR_FRAME_SIZE
	.align		4
.L_406:
        /*0948*/ 	.byte	0x04, 0x11
        /*094a*/ 	.short	(.L_408 - .L_407)
	.align		4
.L_407:
        /*094c*/ 	.word	index@(_ZN5flash32flash_fwd_splitkv_combine_kernelI23Flash_fwd_kernel_traitsILi64ELi64ELi256ELi4ELb0ELb0EN7cutlass10bfloat16_tE19Flash_kernel_traitsILi64ELi64ELi256ELi4ES3_EELi8ELi7ELb1EEEvNS_16Flash_fwd_paramsE)
        /*0950*/ 	.word	0x00000000


	//----- nvinfo : EIATTR_REGCOUNT
	.align		4
.L_408:
        /*0954*/ 	.byte	0x04, 0x2f
        /*0956*/ 	.short	(.L_410 - .L_409)
	.align		4
.L_409:
        /*0958*/ 	.word	index@(_ZN5flash32flash_fwd_splitkv_combine_kernelI23Flash_fwd_kernel_traitsILi64ELi64ELi256ELi4ELb0ELb0EN7cutlass10bfloat16_tE19Flash_kernel_traitsILi64ELi64ELi256ELi4ES3_EELi8ELi1ELb0EEEvNS_16Flash_fwd_paramsE)
        /*095c*/ 	.word	0x00000036


	//----- nvinfo : EIATTR_FRAME_SIZE
	.align		4
.L_410:
        /*0960*/ 	.byte	0x04, 0x11
        /*0962*/ 	.short	(.L_412 - .L_411)
	.align		4
.L_411:
        /*0964*/ 	.word	index@($__internal_6_$__cuda_sm20_div_s64)
        /*0968*/ 	.word	0x00000000


	//----- nvinfo : EIATTR_FRAME_SIZE
	.align		4
.L_412:
        /*096c*/ 	.byte	0x04, 0x11
        /*096e*/ 	.short	(.L_414 - .L_413)
	.align		4
.L_413:
        /*0970*/ 	.word	index@(_ZN5flash32flash_fwd_splitkv_combine_kernelI23Flash_fwd_kernel_traitsILi64ELi64ELi256ELi4ELb0ELb0EN7cutlass10bfloat16_tE19Flash_kernel_traitsILi64ELi64ELi256ELi4ES3_EELi8ELi1ELb0EEEvNS_16Flash_fwd_paramsE)
        /*0974*/ 	.word	0x00000000


	//----- nvinfo : EIATTR_REGCOUNT
	.align		4
.L_414:
        /*0978*/ 	.byte	0x04, 0x2f
        /*097a*/ 	.short	(.L_416 - .L_415)
	.align		4
.L_415:
        /*097c*/ 	.word	index@(_ZN5flash32flash_fwd_splitkv_combine_kernelI23Flash_fwd_kernel_traitsILi64ELi64ELi256ELi4ELb0ELb0EN7cutlass10bfloat16_tE19Flash_kernel_traitsILi64ELi64ELi256ELi4ES3_EELi8ELi2ELb0EEEvNS_16Flash_fwd_paramsE)
        /*0980*/ 	.word	0x00000036


	//----- nvinfo : EIATTR_FRAME_SIZE
	.align		4
.L_416:
        /*0984*/ 	.byte	0x04, 0x11
        /*0986*/ 	.short	(.L_418 - .L_417)
	.align		4
.L_417:
        /*0988*/ 	.word	index@($__internal_5_$__cuda_sm20_div_s64)
        /*098c*/ 	.word	0x00000000


	//----- nvinfo : EIATTR_FRAME_SIZE
	.align		4
.L_418:
        /*0990*/ 	.byte	0x04, 0x11
        /*0992*/ 	.short	(.L_420 - .L_419)
	.align		4
.L_419:
        /*0994*/ 	.word	index@(_ZN5flash32flash_fwd_splitkv_combine_kernelI23Flash_fwd_kernel_traitsILi64ELi64ELi256ELi4ELb0ELb0EN7cutlass10bfloat16_tE19Flash_kernel_traitsILi64ELi64ELi256ELi4ES3_EELi8ELi2ELb0EEEvNS_16Flash_fwd_paramsE)
        /*0998*/ 	.word	0x00000000


	//----- nvinfo : EIATTR_REGCOUNT
	.align		4
.L_420:
        /*099c*/ 	.byte	0x04, 0x2f
        /*099e*/ 	.short	(.L_422 - .L_421)
	.align		4
.L_421:
        /*09a0*/ 	.word	index@(_ZN5flash32flash_fwd_splitkv_combine_kernelI23Flash_fwd_kernel_traitsILi64ELi64ELi256ELi4ELb0ELb0EN7cutlass10bfloat16_tE19Flash_kernel_traitsILi64ELi64ELi256ELi4ES3_EELi8ELi3ELb0EEEvNS_16Flash_fwd_paramsE)
        /*09a4*/ 	.word	0x00000036


	//----- nvinfo : EIATTR_FRAME_SIZE
	.align		4
.L_422:
        /*09a8*/ 	.byte	0x04, 0x11
        /*09aa*/ 	.short	(.L_424 - .L_423)
	.align		4
.L_423:
        /*09ac*/ 	.word	index@($__internal_4_$__cuda_sm20_div_s64)
        /*09b0*/ 	.word	0x00000000


	//----- nvinfo : EIATTR_FRAME_SIZE
	.align		4
.L_424:
        /*09b4*/ 	.byte	0x04, 0x11
        /*09b6*/ 	.short	(.L_426 - .L_425)
	.align		4
.L_425:
        /*09b8*/ 	.word	index@(_ZN5flash32flash_fwd_splitkv_combine_kernelI23Flash_fwd_kernel_traitsILi64ELi64ELi256ELi4ELb0ELb0EN7cutlass10bfloat16_tE19Flash_kernel_traitsILi64ELi64ELi256ELi4ES3_EELi8ELi3ELb0EEEvNS_16Flash_fwd_paramsE)
        /*09bc*/ 	.word	0x00000000


	//----- nvinfo : EIATTR_REGCOUNT
	.align		4
.L_426:
        /*09c0*/ 	.byte	0x04, 0x2f
        /*09c2*/ 	.short	(.L_428 - .L_427)
	.align		4
.L_427:
        /*09c4*/ 	.word	index@(_ZN5flash32flash_fwd_splitkv_combine_kernelI23Flash_fwd_kernel_traitsILi64ELi64ELi256ELi4ELb0ELb0EN7cutlass10bfloat16_tE19Flash_kernel_traitsILi64ELi64ELi256ELi4ES3_EELi8ELi4ELb0EEEvNS_16Flash_fwd_paramsE)
        /*09c8*/ 	.word	0x00000034


	//----- nvinfo : EIATTR_FRAME_SIZE
	.align		4
.L_428:
        /*09cc*/ 	.byte	0x04, 0x11
        /*09ce*/ 	.short	(.L_430 - .L_429)
	.align		4
.L_429:
        /*09d0*/ 	.word	index@($__internal_3_$__cuda_sm20_div_s64)
        /*09d4*/ 	.word	0x00000000


	//----- nvinfo : EIATTR_FRAME_SIZE
	.align		4
.L_430:
        /*09d8*/ 	.byte	0x04, 0x11
        /*09da*/ 	.short	(.L_432 - .L_431)
	.align		4
.L_431:
        /*09dc*/ 	.word	index@(_ZN5flash32flash_fwd_splitkv_combine_kernelI23Flash_fwd_kernel_traitsILi64ELi64ELi256ELi4ELb0ELb0EN7cutlass10bfloat16_tE19Flash_kernel_traitsILi64ELi64ELi256ELi4ES3_EELi8ELi4ELb0EEEvNS_16Flash_fwd_paramsE)
        /*09e0*/ 	.word	0x00000000


	//----- nvinfo : EIATTR_REGCOUNT
	.align		4
.L_432:
        /*09e4*/ 	.byte	0x04, 0x2f
        /*09e6*/ 	.short	(.L_434 - .L_433)
	.align		4
.L_433:
        /*09e8*/ 	.word	index@(_ZN5flash32flash_fwd_splitkv_combine_kernelI23Flash_fwd_kernel_traitsILi64ELi64ELi256ELi4ELb0ELb0EN7cutlass10bfloat16_tE19Flash_kernel_traitsILi64ELi64ELi256ELi4ES3_EELi8ELi5ELb0EEEvNS_16Flash_fwd_paramsE)
        /*09ec*/ 	.word	0x0000003a


	//----- nvinfo : EIATTR_FRAME_SIZE
	.align		4
.L_434:
        /*09f0*/ 	.byte	0x04, 0x11
        /*09f2*/ 	.short	(.L_436 - .L_435)
	.align		4
.L_435:
        /*09f4*/ 	.word	index@($__internal_2_$__cuda_sm20_div_s64)
        /*09f8*/ 	.word	0x00000000


	//----- nvinfo : EIATTR_FRAME_SIZE
	.align		4
.L_436:
        /*09fc*/ 	.byte	0x04, 0x11
        /*09fe*/ 	.short	(.L_438 - .L_437)
	.align		4
.L_437:
        /*0a00*/ 	.word	index@(_ZN5flash32flash_fwd_splitkv_combine_kernelI23Flash_fwd_kernel_traitsILi64ELi64ELi256ELi4ELb0ELb0EN7cutlass10bfloat16_tE19Flash_kernel_traitsILi64ELi64ELi256ELi4ES3_EELi8ELi5ELb0EEEvNS_16Flash_fwd_paramsE)
        /*0a04*/ 	.word	0x00000000


	//----- nvinfo : EIATTR_REGCOUNT
	.align		4
.L_438:
        /*0a08*/ 	.byte	0x04, 0x2f
        /*0a0a*/ 	.short	(.L_440 - .L_439)
	.align		4
.L_439:
        /*0a0c*/ 	.word	index@(_ZN5flash32flash_fwd_splitkv_combine_kernelI23Flash_fwd_kernel_traitsILi64ELi64ELi256ELi4ELb0ELb0EN7cutlass10bfloat16_tE19Flash_kernel_traitsILi64ELi64ELi256ELi4ES3_EELi8ELi6ELb0EEEvNS_16Flash_fwd_paramsE)
        /*0a10*/ 	.word	0x0000003e


	//----- nvinfo : EIATTR_FRAME_SIZE
	.align		4
.L_440:
        /*0a14*/ 	.byte	0x04, 0x11
        /*0a16*/ 	.short	(.L_442 - .L_441)
	.align		4
.L_441:
        /*0a18*/ 	.word	index@($__internal_1_$__cuda_sm20_div_s64)
        /*0a1c*/ 	.word	0x00000000


	//----- nvinfo : EIATTR_FRAME_SIZE
	.align		4
.L_442:
        /*0a20*/ 	.byte	0x04, 0x11
        /*0a22*/ 	.short	(.L_444 - .L_443)
	.align		4
.L_443:
        /*0a24*/ 	.word	index@(_ZN5flash32flash_fwd_splitkv_combine_kernelI23Flash_fwd_kernel_traitsILi64ELi64ELi256ELi4ELb0ELb0EN7cutlass10bfloat16_tE19Flash_kernel_traitsILi64ELi64ELi256ELi4ES3_EELi8ELi6ELb0EEEvNS_16Flash_fwd_paramsE)
        /*0a28*/ 	.word	0x00000000


	//----- nvinfo : EIATTR_REGCOUNT
	.align		4
.L_444:
        /*0a2c*/ 	.byte	0x04, 0x2f
        /*0a2e*/ 	.short	(.L_446 - .L_445)
	.align		4
.L_445:
        /*0a30*/ 	.word	index@(_ZN5flash32flash_fwd_splitkv_combine_kernelI23Flash_fwd_kernel_traitsILi64ELi64ELi256ELi4ELb0ELb0EN7cutlass10bfloat16_tE19Flash_kernel_traitsILi64ELi64ELi256ELi4ES3_EELi8ELi7ELb0EEEvNS_16Flash_fwd_paramsE)
        /*0a34*/ 	.word	0x0000003e


	//----- nvinfo : EIATTR_FRAME_SIZE
	.align		4
.L_446:
        /*0a38*/ 	.byte	0x04, 0x11
        /*0a3a*/ 	.short	(.L_448 - .L_447)
	.align		4
.L_447:
        /*0a3c*/ 	.word	index@($__internal_0_$__cuda_sm20_div_s64)
        /*0a40*/ 	.word	0x00000000


	//----- nvinfo : EIATTR_FRAME_SIZE
	.align		4
.L_448:
        /*0a44*/ 	.byte	0x04, 0x11
        /*0a46*/ 	.short	(.L_450 - .L_449)
	.align		4
.L_449:
        /*0a48*/ 	.word	index@(_ZN5flash32flash_fwd_splitkv_combine_kernelI23Flash_fwd_kernel_traitsILi64ELi64ELi256ELi4ELb0ELb0EN7cutlass10bfloat16_tE19Flash_kernel_traitsILi64ELi64ELi256ELi4ES3_EELi8ELi7ELb0EEEvNS_16Flash_fwd_paramsE)
        /*0a4c*/ 	.word	0x00000000


	//----- nvinfo : EIATTR_MIN_STACK_SIZE
	.align		4
.L_450:
        /*0a50*/ 	.byte	0x04, 0x12
        /*0a52*/ 	.short	(.L_452 - .L_451)
	.align		4
.L_451:
        /*0a54*/ 	.word	index@(_ZN5flash32flash_fwd_splitkv_combine_kernelI23Flash_fwd_kernel_traitsILi64ELi64ELi256ELi4ELb0ELb0EN7cutlass10bfloat16_tE19Flash_kernel_traitsILi64ELi64ELi256ELi4ES3_EELi8ELi7ELb0EEEvNS_16Flash_fwd_paramsE)
        /*0a58*/ 	.word	0x00000000


	//----- nvinfo : EIATTR_MIN_STACK_SIZE
	.align		4
.L_452:
        /*0a5c*/ 	.byte	0x04, 0x12
        /*0a5e*/ 	.short	(.L_454 - .L_453)
	.align		4
.L_453:
        /*0a60*/ 	.word	index@(_ZN5flash32flash_fwd_splitkv_combine_kernelI23Flash_fwd_kernel_traitsILi64ELi64ELi256ELi4ELb0ELb0EN7cutlass10bfloat16_tE19Flash_kernel_traitsILi64ELi64ELi256ELi4ES3_EELi8ELi6ELb0EEEvNS_16Flash_fwd_paramsE)
        /*0a64*/ 	.word	0x00000000


	//----- nvinfo : EIATTR_MIN_STACK_SIZE
	.align		4
.L_454:
        /*0a68*/ 	.byte	0x04, 0x12
        /*0a6a*/ 	.short	(.L_456 - .L_455)
	.align		4
.L_455:
        /*0a6c*/ 	.word	index@(_ZN5flash32flash_fwd_splitkv_combine_kernelI23Flash_fwd_kernel_traitsILi64ELi64ELi256ELi4ELb0ELb0EN7cutlass10bfloat16_tE19Flash_kernel_traitsILi64ELi64ELi256ELi4ES3_EELi8ELi5ELb0EEEvNS_16Flash_fwd_paramsE)
        /*0a70*/ 	.word	0x00000000


	//----- nvinfo : EIATTR_MIN_STACK_SIZE
	.align		4
.L_456:
        /*0a74*/ 	.byte	0x04, 0x12
        /*0a76*/ 	.short	(.L_458 - .L_457)
	.align		4
.L_457:
        /*0a78*/ 	.word	index@(_ZN5flash32flash_fwd_splitkv_combine_kernelI23Flash_fwd_kernel_traitsILi64ELi64ELi256ELi4ELb0ELb0EN7cutlass10bfloat16_tE19Flash_kernel_traitsILi64ELi64ELi256ELi4ES3_EELi8ELi4ELb0EEEvNS_16Flash_fwd_paramsE)
        /*0a7c*/ 	.word	0x00000000


	//----- nvinfo : EIATTR_MIN_STACK_SIZE
	.align		4
.L_458:
        /*0a80*/ 	.byte	0x04, 0x12
        /*0a82*/ 	.short	(.L_460 - .L_459)
	.align		4
.L_459:
        /*0a84*/ 	.word	index@(_ZN5flash32flash_fwd_splitkv_combine_kernelI23Flash_fwd_kernel_traitsILi64ELi64ELi256ELi4ELb0ELb0EN7cutlass10bfloat16_tE19Flash_kernel_traitsILi64ELi64ELi256ELi4ES3_EELi8ELi3ELb0EEEvNS_16Flash_fwd_paramsE)
        /*0a88*/ 	.word	0x00000000


	//----- nvinfo : EIATTR_MIN_STACK_SIZE
	.align		4
.L_460:
        /*0a8c*/ 	.byte	0x04, 0x12
        /*0a8e*/ 	.short	(.L_462 - .L_461)
	.align		4
.L_461:
        /*0a90*/ 	.word	index@(_ZN5flash32flash_fwd_splitkv_combine_kernelI23Flash_fwd_kernel_traitsILi64ELi64ELi256ELi4ELb0ELb0EN7cutlass10bfloat16_tE19Flash_kernel_traitsILi64ELi64ELi256ELi4ES3_EELi8ELi2ELb0EEEvNS_16Flash_fwd_paramsE)
        /*0a94*/ 	.word	0x00000000


	//----- nvinfo : EIATTR_MIN_STACK_SIZE
	.align		4
.L_462:
        /*0a98*/ 	.byte	0x04, 0x12
        /*0a9a*/ 	.short	(.L_464 - .L_463)
	.align		4
.L_463:
        /*0a9c*/ 	.word	index@(_ZN5flash32flash_fwd_splitkv_combine_kernelI23Flash_fwd_kernel_traitsILi64ELi64ELi256ELi4ELb0ELb0EN7cutlass10bfloat16_tE19Flash_kernel_traitsILi64ELi64ELi256ELi4ES3_EELi8ELi1ELb0EEEvNS_16Flash_fwd_paramsE)
        /*0aa0*/ 	.word	0x00000000


	//----- nvinfo : EIATTR_MIN_STACK_SIZE
	.align		4
.L_464:
        /*0aa4*/ 	.byte	0x04, 0x12
        /*0aa6*/ 	.short	(.L_466 - .L_465)
	.align		4
.L_465:
        /*0aa8*/ 	.word	index@(_ZN5flash32flash_fwd_splitkv_combine_kernelI23Flash_fwd_kernel_traitsILi64ELi64ELi256ELi4ELb0ELb0EN7cutlass10bfloat16_tE19Flash_kernel_traitsILi64ELi64ELi256ELi4ES3_EELi8ELi7ELb1EEEvNS_16Flash_fwd_paramsE)
        /*0aac*/ 	.word	0x00000000


	//----- nvinfo : EIATTR_MIN_STACK_SIZE
	.align		4
.L_466:
        /*0ab0*/ 	.byte	0x04, 0x12
        /*0ab2*/ 	.short	(.L_468 - .L_467)
	.align		4
.L_467:
        /*0ab4*/ 	.word	index@(_ZN5flash32flash_fwd_splitkv_combine_kernelI23Flash_fwd_kernel_traitsILi64ELi64ELi256ELi4ELb0ELb0EN7cutlass10bfloat16_tE19Flash_kernel_traitsILi64ELi64ELi256ELi4ES3_EELi8ELi6ELb1EEEvNS_16Flash_fwd_paramsE)
        /*0ab8*/ 	.word	0x00000000


	//----- nvinfo : EIATTR_MIN_STACK_SIZE
	.align		4
.L_468:
        /*0abc*/ 	.byte	0x04, 0x12
        /*0abe*/ 	.short	(.L_470 - .L_469)
	.align		4
.L_469:
        /*0ac0*/ 	.word	index@(_ZN5flash32flash_fwd_splitkv_combine_kernelI23Flash_fwd_kernel_traitsILi64ELi64ELi256ELi4ELb0ELb0EN7cutlass10bfloat16_tE19Flash_kernel_traitsILi64ELi64ELi256ELi4ES3_EELi8ELi5ELb1EEEvNS_16Flash_fwd_paramsE)
        /*0ac4*/ 	.word	0x00000000


	//----- nvinfo : EIATTR_MIN_STACK_SIZE
	.align		4
.L_470:
        /*0ac8*/ 	.byte	0x04, 0x12
        /*0aca*/ 	.short	(.L_472 - .L_471)
	.align		4
.L_471:
        /*0acc*/ 	.word	index@(_ZN5flash32flash_fwd_splitkv_combine_kernelI23Flash_fwd_kernel_traitsILi64ELi64ELi256ELi4ELb0ELb0EN7cutlass10bfloat16_tE19Flash_kernel_traitsILi64ELi64ELi256ELi4ES3_EELi8ELi4ELb1EEEvNS_16Flash_fwd_paramsE)
        /*0ad0*/ 	.word	0x00000000


	//----- nvinfo : EIATTR_MIN_STACK_SIZE
	.align		4
.L_472:
        /*0ad4*/ 	.byte	0x04, 0x12
        /*0ad6*/ 	.short	(.L_474 - .L_473)
	.align		4
.L_473:
        /*0ad8*/ 	.word	index@(_ZN5flash32flash_fwd_splitkv_combine_kernelI23Flash_fwd_kernel_traitsILi64ELi64ELi256ELi4ELb0ELb0EN7cutlass10bfloat16_tE19Flash_kernel_traitsILi64ELi64ELi256ELi4ES3_EELi8ELi3ELb1EEEvNS_16Flash_fwd_paramsE)
        /*0adc*/ 	.word	0x00000000


	//----- nvinfo : EIATTR_MIN_STACK_SIZE
	.align		4
.L_474:
        /*0ae0*/ 	.byte	0x04, 0x12
        /*0ae2*/ 	.short	(.L_476 - .L_475)
	.align		4
.L_475:
        /*0ae4*/ 	.word	index@(_ZN5flash32flash_fwd_splitkv_combine_kernelI23Flash_fwd_kernel_traitsILi64ELi64ELi256ELi4ELb0ELb0EN7cutlass10bfloat16_tE19Flash_kernel_traitsILi64ELi64ELi256ELi4ES3_EELi8ELi2ELb1EEEvNS_16Flash_fwd_paramsE)
        /*0ae8*/ 	.word	0x00000000


	//----- nvinfo : EIATTR_MIN_STACK_SIZE
	.align		4
.L_476:
        /*0aec*/ 	.byte	0x04, 0x12
        /*0aee*/ 	.short	(.L_478 - .L_477)
	.align		4
.L_477:
        /*0af0*/ 	.word	index@(_ZN5flash32flash_fwd_splitkv_combine_kernelI23Flash_fwd_kernel_traitsILi64ELi64ELi256ELi4ELb0ELb0EN7cutlass10bfloat16_tE19Flash_kernel_traitsILi64ELi64ELi256ELi4ES3_EELi8ELi1ELb1EEEvNS_16Flash_fwd_paramsE)
        /*0af4*/ 	.word	0x00000000


	//----- nvinfo : EIATTR_MIN_STACK_SIZE
	.align		4
.L_478:
        /*0af8*/ 	.byte	0x04, 0x12
        /*0afa*/ 	.short	(.L_480 - .L_479)
	.align		4
.L_479:
        /*0afc*/ 	.word	index@(_ZN5flash24flash_fwd_splitkv_kernelI23Flash_fwd_kernel_traitsILi64ELi64ELi256ELi4ELb0ELb0EN7cutlass10bfloat16_tE19Flash_kernel_traitsILi64ELi64ELi256ELi4ES3_EELb1ELb0ELb0ELb0ELb0ELb0ELb0ELb0EEEvNS_16Flash_fwd_paramsE)
        /*0b00*/ 	.word	0x00000010


	//----- nvinfo : EIATTR_MIN_STACK_SIZE
	.align		4
.L_480:
        /*0b04*/ 	.byte	0x04, 0x12
        /*0b06*/ 	.short	(.L_482 - .L_481)
	.align		4
.L_481:
        /*0b08*/ 	.word	index@(_ZN5flash24flash_fwd_splitkv_kernelI23Flash_fwd_kernel_traitsILi64ELi64ELi256ELi4ELb0ELb0EN7cutlass10bfloat16_tE19Flash_kernel_traitsILi64ELi64ELi256ELi4ES3_EELb1ELb0ELb0ELb0ELb0ELb1ELb0ELb0EEEvNS_16Flash_fwd_paramsE)
        /*0b0c*/ 	.word	0x00000028


	//----- nvinfo : EIATTR_MIN_STACK_SIZE
	.align		4
.L_482:
        /*0b10*/ 	.byte	0x04, 0x12
        /*0b12*/ 	.short	(.L_484 - .L_483)
	.align		4
.L_483:
        /*0b14*/ 	.word	index@(_ZN5flash24flash_fwd_splitkv_kernelI23Flash_fwd_kernel_traitsILi64ELi64ELi256ELi4ELb0ELb0EN7cutlass10bfloat16_tE19Flash_kernel_traitsILi64ELi64ELi256ELi4ES3_EELb1ELb0ELb0ELb0ELb0ELb0ELb0ELb1EEEvNS_16Flash_fwd_paramsE)
        /*0b18*/ 	.word	0x00000158


	//----- nvinfo : EIATTR_MIN_STACK_SIZE
	.align		4
.L_484:
        /*0b1c*/ 	.byte	0x04, 0x12
        /*0b1e*/ 	.short	(.L_486 - .L_485)
	.align		4
.L_485:
        /*0b20*/ 	.word	index@(_ZN5flash24flash_fwd_splitkv_kernelI23Flash_fwd_kernel_traitsILi64ELi64ELi256ELi4ELb0ELb0EN7cutlass10bfloat16_tE19Flash_kernel_traitsILi64ELi64ELi256ELi4ES3_EELb1ELb0ELb0ELb0ELb0ELb1ELb0ELb1EEEvNS_16Flash_fwd_paramsE)
        /*0b24*/ 	.word	0x00000188


	//----- nvinfo : EIATTR_MIN_STACK_SIZE
	.align		4
.L_486:
        /*0b28*/ 	.byte	0x04, 0x12
        /*0b2a*/ 	.short	(.L_488 - .L_487)
	.align		4
.L_487:
        /*0b2c*/ 	.word	index@(_ZN5flash24flash_fwd_splitkv_kernelI23Flash_fwd_kernel_traitsILi64ELi64ELi256ELi4ELb0ELb0EN7cutlass10bfloat16_tE19Flash_kernel_traitsILi64ELi64ELi256ELi4ES3_EELb1ELb0ELb0ELb0ELb0ELb0ELb1ELb0EEEvNS_16Flash_fwd_paramsE)
        /*0b30*/ 	.word	0x00000010


	//----- nvinfo : EIATTR_MIN_STACK_SIZE
	.align		4
.L_488:
        /*0b34*/ 	.byte	0x04, 0x12
        /*0b36*/ 	.short	(.L_490 - .L_489)
	.align		4
.L_489:
        /*0b38*/ 	.word	index@(_ZN5flash24flash_fwd_splitkv_kernelI23Flash_fwd_kernel_traitsILi64ELi64ELi256ELi4ELb0ELb0EN7cutlass10bfloat16_tE19Flash_kernel_traitsILi64ELi64ELi256ELi4ES3_EELb1ELb0ELb0ELb0ELb0ELb1ELb1ELb0EEEvNS_16Flash_fwd_paramsE)
        /*0b3c*/ 	.word	0x00000010


	//----- nvinfo : EIATTR_MIN_STACK_SIZE
	.align		4
.L_490:
        /*0b40*/ 	.byte	0x04, 0x12
        /*0b42*/ 	.short	(.L_492 - .L_491)
	.align		4
.L_491:
        /*0b44*/ 	.word	index@(_ZN5flash24flash_fwd_splitkv_kernelI23Flash_fwd_kernel_traitsILi64ELi64ELi256ELi4ELb0ELb0EN7cutlass10bfloat16_tE19Flash_kernel_traitsILi64ELi64ELi256ELi4ES3_EELb1ELb0ELb0ELb0ELb0ELb0ELb1ELb1EEEvNS_16Flash_fwd_paramsE)
        /*0b48*/ 	.word	0x00000150


	//----- nvinfo : EIATTR_MIN_STACK_SIZE
	.align		4
.L_492:
        /*0b4c*/ 	.byte	0x04, 0x12
        /*0b4e*/ 	.short	(.L_494 - .L_493)
	.align		4
.L_493:
        /*0b50*/ 	.word	index@(_ZN5flash24flash_fwd_splitkv_kernelI23Flash_fwd_kernel_traitsILi64ELi64ELi256ELi4ELb0ELb0EN7cutlass10bfloat16_tE19Flash_kernel_traitsILi64ELi64ELi256ELi4ES3_EELb1ELb0ELb0ELb0ELb0ELb1ELb1ELb1EEEvNS_16Flash_fwd_paramsE)
        /*0b54*/ 	.word	0x00000160


	//----- nvinfo : EIATTR_MIN_STACK_SIZE
	.align		4
.L_494:
        /*0b58*/ 	.byte	0x04, 0x12
        /*0b5a*/ 	.short	(.L_496 - .L_495)
	.align		4
.L_495:
        /*0b5c*/ 	.word	index@(_ZN5flash24flash_fwd_splitkv_kernelI23Flash_fwd_kernel_traitsILi64ELi64ELi256ELi4ELb0ELb0EN7cutlass10bfloat16_tE19Flash_kernel_traitsILi64ELi64ELi256ELi4ES3_EELb1ELb0ELb0ELb1ELb1ELb0ELb0ELb0EEEvNS_16Flash_fwd_paramsE)
        /*0b60*/ 	.word	0x00000010


	//----- nvinfo : EIATTR_MIN_STACK_SIZE
	.align		4
.L_496:
        /*0b64*/ 	.byte	0x04, 0x12
        /*0b66*/ 	.short	(.L_498 - .L_497)
	.align		4
.L_497:
        /*0b68*/ 	.word	index@(_ZN5flash24flash_fwd_splitkv_kernelI23Flash_fwd_kernel_traitsILi64ELi64ELi256ELi4ELb0ELb0EN7cutlass10bfloat16_tE19Flash_kernel_traitsILi64ELi64ELi256ELi4ES3_EELb1ELb0ELb0ELb1ELb1ELb1ELb0ELb0EEEvNS_16Flash_fwd_paramsE)
        /*0b6c*/ 	.word	0x00000030


	//----- nvinfo : EIATTR_MIN_STACK_SIZE
	.align		4
.L_498:
        /*0b70*/ 	.byte	0x04, 0x12
        /*0b72*/ 	.short	(.L_500 - .L_499)
	.align		4
.L_499:
        /*0b74*/ 	.word	index@(_ZN5flash24flash_fwd_splitkv_kernelI23Flash_fwd_kernel_traitsILi64ELi64ELi256ELi4ELb0ELb0EN7cutlass10bfloat16_tE19Flash_kernel_traitsILi64ELi64ELi256ELi4ES3_EELb1ELb0ELb0ELb1ELb1ELb0ELb1ELb0EEEvNS_16Flash_fwd_paramsE)
        /*0b78*/ 	.word	0x00000000


	//----- nvinfo : EIATTR_MIN_STACK_SIZE
	.align		4
.L_500:
        /*0b7c*/ 	.byte	0x04, 0x12
        /*0b7e*/ 	.short	(.L_502 - .L_501)
	.align		4
.L_501:
        /*0b80*/ 	.word	index@(_ZN5flash24flash_fwd_splitkv_kernelI23Flash_fwd_kernel_traitsILi64ELi64ELi256ELi4ELb0ELb0EN7cutlass10bfloat16_tE19Flash_kernel_traitsILi64ELi64ELi256ELi4ES3_EELb1ELb0ELb0ELb1ELb1ELb1ELb1ELb0EEEvNS_16Flash_fwd_paramsE)
        /*0b84*/ 	.word	0x00000038


	//----- nvinfo : EIATTR_MIN_STACK_SIZE
	.align		4
.L_502:
        /*0b88*/ 	.byte	0x04, 0x12
        /*0b8a*/ 	.short	(.L_504 - .L_503)
	.align		4
.L_503:
        /*0b8c*/ 	.word	index@(_ZN5flash24flash_fwd_splitkv_kernelI23Flash_fwd_kernel_traitsILi64ELi64ELi256ELi4ELb0ELb0EN7cutlass10bfloat16_tE19Flash_kernel_traitsILi64ELi64ELi256ELi4ES3_EELb1ELb0ELb0ELb0ELb1ELb0ELb0ELb0EEEvNS_16Flash_fwd_paramsE)
        /*0b90*/ 	.word	0x00000038


	//----- nvinfo : EIATTR_MIN_STACK_SIZE
	.align		4
.L_504:
        /*0b94*/ 	.byte	0x04, 0x12
        /*0b96*/ 	.short	(.L_506 - .L_505)
	.align		4
.L_505:
        /*0b98*/ 	.word	index@(_ZN5flash24flash_fwd_splitkv_kernelI23Flash_fwd_kernel_traitsILi64ELi64ELi256ELi4ELb0ELb0EN7cutlass10bfloat16_tE19Flash_kernel_traitsILi64ELi64ELi256ELi4ES3_EELb1ELb0ELb0ELb0ELb1ELb1ELb0ELb0EEEvNS_16Flash_fwd_paramsE)
        /*0b9c*/ 	.word	0x00000030


	//----- nvinfo : EIATTR_MIN_STACK_SIZE
	.align		4
.L_506:
        /*0ba0*/ 	.byte	0x04, 0x12
        /*0ba2*/ 	.short	(.L_508 - .L_507)
	.align		4
.L_507:
        /*0ba4*/ 	.word	index@(_ZN5flash24flash_fwd_splitkv_kernelI23Flash_fwd_kernel_traitsILi64ELi64ELi256ELi4ELb0ELb0EN7cutlass10bfloat16_tE19Flash_kernel_traitsILi64ELi64ELi256ELi4ES3_EELb1ELb0ELb1ELb0ELb0ELb0ELb0ELb0EEEvNS_16Flash_fwd_paramsE)
        /*0ba8*/ 	.word	0x00000008


	//----- nvinfo : EIATTR_MIN_STACK_SIZE
	.align		4
.L_508:
        /*0bac*/ 	.byte	0x04, 0x12
        /*0bae*/ 	.short	(.L_510 - .L_509)
	.align		4
.L_509:
        /*0bb0*/ 	.word	index@(_ZN5flash24flash_fwd_splitkv_kernelI23Flash_fwd_kernel_traitsILi64ELi64ELi256ELi4ELb0ELb0EN7cutlass10bfloat16_tE19Flash_kernel_traitsILi64ELi64ELi256ELi4ES3_EELb1ELb0ELb1ELb0ELb0ELb1ELb0ELb0EEEvNS_16Flash_fwd_paramsE)
        /*0bb4*/ 	.word	0x00000018


	//----- nvinfo : EIATTR_MIN_STACK_SIZE
	.align		4
.L_510:
        /*0bb8*/ 	.byte	0x04, 0x12
        /*0bba*/ 	.short	(.L_512 - .L_511)
	.align		4
.L_511:
        /*0bbc*/ 	.word	index@(_ZN5flash24flash_fwd_splitkv_kernelI23Flash_fwd_kernel_traitsILi64ELi64ELi256ELi4ELb0ELb0EN7cutlass10bfloat16_tE19Flash_kernel_traitsILi64ELi64ELi256ELi4ES3_EELb1ELb0ELb0ELb0ELb1ELb0ELb0ELb1EEEvNS_16Flash_fwd_paramsE)
        /*0bc0*/ 	.word	0x00000020


	//----- nvinfo : EIATTR_MIN_STACK_SIZE
	.align		4
.L_512:
        /*0bc4*/ 	.byte	0x04, 0x12
        /*0bc6*/ 	.short	(.L_514 - .L_513)
	.align		4
.L_513:
        /*0bc8*/ 	.word	index@(_ZN5flash24flash_fwd_splitkv_kernelI23Flash_fwd_kernel_traitsILi64ELi64ELi256ELi4ELb0ELb0EN7cutlass10bfloat16_tE19Flash_kernel_traitsILi64ELi64ELi256ELi4ES3_EELb1ELb0ELb0ELb0ELb1ELb1ELb0ELb1EEEvNS_16Flash_fwd_paramsE)
        /*0bcc*/ 	.word	0x00000030


	//----- nvinfo : EIATTR_MIN_STACK_SIZE
	.align		4
.L_514:
        /*0bd0*/ 	.byte	0x04, 0x12
        /*0bd2*/ 	.short	(.L_516 - .L_515)
	.align		4
.L_515:
        /*0bd4*/ 	.word	index@(_ZN5flash24flash_fwd_splitkv_kernelI23Flash_fwd_kernel_traitsILi64ELi64ELi256ELi4ELb0ELb0EN7cutlass10bfloat16_tE19Flash_kernel_traitsILi64ELi64ELi256ELi4ES3_EELb1ELb0ELb1ELb0ELb0ELb0ELb0ELb1EEEvNS_16Flash_fwd_paramsE)
        /*0bd8*/ 	.word	0x00000198


	//----- nvinfo : EIATTR_MIN_STACK_SIZE
	.align		4
.L_516:
        /*0bdc*/ 	.byte	0x04, 0x12
        /*0bde*/ 	.short	(.L_518 - .L_517)
	.align		4
.L_517:
        /*0be0*/ 	.word	index@(_ZN5flash24flash_fwd_splitkv_kernelI23Flash_fwd_kernel_traitsILi64ELi64ELi256ELi4ELb0ELb0EN7cutlass10bfloat16_tE19Flash_kernel_traitsILi64ELi64ELi256ELi4ES3_EELb1ELb0ELb1ELb0ELb0ELb1ELb0ELb1EEEvNS_16Flash_fwd_paramsE)
        /*0be4*/ 	.word	0x000001c0


	//----- nvinfo : EIATTR_MIN_STACK_SIZE
	.align		4
.L_518:
        /*0be8*/ 	.byte	0x04, 0x12
        /*0bea*/ 	.short	(.L_520 - .L_519)
	.align		4
.L_519:
        /*0bec*/ 	.word	index@(_ZN5flash24flash_fwd_splitkv_kernelI23Flash_fwd_kernel_traitsILi64ELi64ELi256ELi4ELb0ELb0EN7cutlass10bfloat16_tE19Flash_kernel_traitsILi64ELi64ELi256ELi4ES3_EELb1ELb0ELb0ELb0ELb1ELb0ELb1ELb0EEEvNS_16Flash_fwd_paramsE)
        /*0bf0*/ 	.word	0x00000038


	//----- nvinfo : EIATTR_MIN_STACK_SIZE
	.align		4
.L_520:
        /*0bf4*/ 	.byte	0x04, 0x12
        /*0bf6*/ 	.short	(.L_522 - .L_521)
	.align		4
.L_521:
        /*0bf8*/ 	.word	index@(_ZN5flash24flash_fwd_splitkv_kernelI23Flash_fwd_kernel_traitsILi64ELi64ELi256ELi4ELb0ELb0EN7cutlass10bfloat16_tE19Flash_kernel_traitsILi64ELi64ELi256ELi4ES3_EELb1ELb0ELb0ELb0ELb1ELb1ELb1ELb0EEEvNS_16Flash_fwd_paramsE)
        /*0bfc*/ 	.word	0x00000050


	//----- nvinfo : EIATTR_MIN_STACK_SIZE
	.align		4
.L_522:
        /*0c00*/ 	.byte	0x04, 0x12
        /*0c02*/ 	.short	(.L_524 - .L_523)
	.align		4
.L_523:
        /*0c04*/ 	.word	index@(_ZN5flash24flash_fwd_splitkv_kernelI23Flash_fwd_kernel_traitsILi64ELi64ELi256ELi4ELb0ELb0EN7cutlass10bfloat16_tE19Flash_kernel_traitsILi64ELi64ELi256ELi4ES3_EELb1ELb0ELb1ELb0ELb0ELb0ELb1ELb0EEEvNS_16Flash_fwd_paramsE)
        /*0c08*/ 	.word	0x00000030


	//----- nvinfo : EIATTR_MIN_STACK_SIZE
	.align		4
.L_524:
        /*0c0c*/ 	.byte	0x04, 0x12
        /*0c0e*/ 	.short	(.L_526 - .L_525)
	.align		4
.L_525:
        /*0c10*/ 	.word	index@(_ZN5flash24flash_fwd_splitkv_kernelI23Flash_fwd_kernel_traitsILi64ELi64ELi256ELi4ELb0ELb0EN7cutlass10bfloat16_tE19Flash_kernel_traitsILi64ELi64ELi256ELi4ES3_EELb1ELb0ELb1ELb0ELb0ELb1ELb1ELb0EEEvNS_16Flash_fwd_paramsE)
        /*0c14*/ 	.word	0x00000010


	//----- nvinfo : EIATTR_MIN_STACK_SIZE
	.align		4
.L_526:
        /*0c18*/ 	.byte	0x04, 0x12
        /*0c1a*/ 	.short	(.L_528 - .L_527)
	.align		4
.L_527:
        /*0c1c*/ 	.word	index@(_ZN5flash24flash_fwd_splitkv_kernelI23Flash_fwd_kernel_traitsILi64ELi64ELi256ELi4ELb0ELb0EN7cutlass10bfloat16_tE19Flash_kernel_traitsILi64ELi64ELi256ELi4ES3_EELb1ELb0ELb0ELb0ELb1ELb0ELb1ELb1EEEvNS_16Flash_fwd_paramsE)
        /*0c20*/ 	.word	0x00000080


	//----- nvinfo : EIATTR_MIN_STACK_SIZE
	.align		4
.L_528:
        /*0c24*/ 	.byte	0x04, 0x12
        /*0c26*/ 	.short	(.L_530 - .L_529)
	.align		4
.L_529:
        /*0c28*/ 	.word	index@(_ZN5flash24flash_fwd_splitkv_kernelI23Flash_fwd_kernel_traitsILi64ELi64ELi256ELi4ELb0ELb0EN7cutlass10bfloat16_tE19Flash_kernel_traitsILi64ELi64ELi256ELi4ES3_EELb1ELb0ELb0ELb0ELb1ELb1ELb1ELb1EEEvNS_16Flash_fwd_paramsE)
        /*0c2c*/ 	.word	0x00000048


	//----- nvinfo : EIATTR_MIN_STACK_SIZE
	.align		4
.L_530:
        /*0c30*/ 	.byte	0x04, 0x12
        /*0c32*/ 	.short	(.L_532 - .L_531)
	.align		4
.L_531:
        /*0c34*/ 	.word	index@(_ZN5flash24flash_fwd_splitkv_kernelI23Flash_fwd_kernel_traitsILi64ELi64ELi256ELi4ELb0ELb0EN7cutlass10bfloat16_tE19Flash_kernel_traitsILi64ELi64ELi256ELi4ES3_EELb1ELb0ELb1ELb0ELb0ELb0ELb1ELb1EEEvNS_16Flash_fwd_paramsE)
        /*0c38*/ 	.word	0x000001d0


	//----- nvinfo : EIATTR_MIN_STACK_SIZE
	.align		4
.L_532:
        /*0c3c*/ 	.byte	0x04, 0x12
        /*0c3e*/ 	.short	(.L_534 - .L_533)
	.align		4
.L_533:
        /*0c40*/ 	.word	index@(_ZN5flash24flash_fwd_splitkv_kernelI23Flash_fwd_kernel_traitsILi64ELi64ELi256ELi4ELb0ELb0EN7cutlass10bfloat16_tE19Flash_kernel_traitsILi64ELi64ELi256ELi4ES3_EELb1ELb0ELb1ELb0ELb0ELb1ELb1ELb1EEEvNS_16Flash_fwd_paramsE)
        /*0c44*/ 	.word	0x000001c8


	//----- nvinfo : EIATTR_MIN_STACK_SIZE
	.align		4
.L_534:
        /*0c48*/ 	.byte	0x04, 0x12
        /*0c4a*/ 	.short	(.L_536 - .L_535)
	.align		4
.L_535:
        /*0c4c*/ 	.word	index@(_ZN5flash32flash_fwd_splitkv_combine_kernelI23Flash_fwd_kernel_traitsILi64ELi64ELi128ELi4ELb0ELb0EN7cutlass10bfloat16_tE19Flash_kernel_traitsILi64ELi64ELi128ELi4ES3_EELi8ELi7ELb0EEEvNS_16Flash_fwd_paramsE)
        /*0c50*/ 	.word	0x00000000


	//----- nvinfo : EIATTR_MIN_STACK_SIZE
	.align		4
.L_536:
        /*0c54*/ 	.byte	0x04, 0x12
        /*0c56*/ 	.short	(.L_538 - .L_537)
	.align		4
.L_537:
        /*0c58*/ 	.word	index@(_ZN5flash32flash_fwd_splitkv_combine_kernelI23Flash_fwd_kernel_traitsILi64ELi64ELi128ELi4ELb0ELb0EN7cutlass10bfloat16_tE19Flash_kernel_traitsILi64ELi64ELi128ELi4ES3_EELi8ELi6ELb0EEEvNS_16Flash_fwd_paramsE)
        /*0c5c*/ 	.word	0x00000000


	//----- nvinfo : EIATTR_MIN_STACK_SIZE
	.align		4
.L_538:
        /*0c60*/ 	.byte	0x04, 0x12
        /*0c62*/ 	.short	(.L_540 - .L_539)
	.align		4
.L_539:
        /*0c64*/ 	.word	index@(_ZN5flash32flash_fwd_splitkv_combine_kernelI23Flash_fwd_kernel_traitsILi64ELi64ELi128ELi4ELb0ELb0EN7cutlass10bfloat16_tE19Flash_kernel_traitsILi64ELi64ELi128ELi4ES3_EELi8ELi5ELb0EEEvNS_16Flash_fwd_paramsE)
        /*0c68*/ 	.word	0x00000000


	//----- nvinfo : EIATTR_MIN_STACK_SIZE
	.align		4
.L_540:
        /*0c6c*/ 	.byte	0x04, 0x12
        /*0c6e*/ 	.short	(.L_542 - .L_541)
	.align		4
.L_541:
        /*0c70*/ 	.word	index@(_ZN5flash32flash_fwd_splitkv_combine_kernelI23Flash_fwd_kernel_traitsILi64ELi64ELi128ELi4ELb0ELb0EN7cutlass10bfloat16_tE19Flash_kernel_traitsILi64ELi64ELi128ELi4ES3_EELi8ELi4ELb0EEEvNS_16Flash_fwd_paramsE)
        /*0c74*/ 	.word	0x00000000


	//----- nvinfo : EIATTR_MIN_STACK_SIZE
	.align		4
.L_542:
        /*0c78*/ 	.byte	0x04, 0x12
        /*0c7a*/ 	.short	(.L_544 - .L_543)
	.align		4
.L_543:
        /*0c7c*/ 	.word	index@(_ZN5flash32flash_fwd_splitkv_combine_kernelI23Flash_fwd_kernel_traitsILi64ELi64ELi128ELi4ELb0ELb0EN7cutlass10bfloat16_tE19Flash_kernel_traitsILi64ELi64ELi128ELi4ES3_EELi8ELi3ELb0EEEvNS_16Flash_fwd_paramsE)
        /*0c80*/ 	.word	0x00000000


	//----- nvinfo : EIATTR_MIN_STACK_SIZE
	.align		4
.L_544:
        /*0c84*/ 	.byte	0x04, 0x12
        /*0c86*/ 	.short	(.L_546 - .L_545)
	.align		4
.L_545:
        /*0c88*/ 	.word	index@(_ZN5flash32flash_fwd_splitkv_combine_kernelI23Flash_fwd_kernel_traitsILi64ELi64ELi128ELi4ELb0ELb0EN7cutlass10bfloat16_tE19Flash_kernel_traitsILi64ELi64ELi128ELi4ES3_EELi8ELi2ELb0EEEvNS_16Flash_fwd_paramsE)
        /*0c8c*/ 	.word	0x00000000


	//----- nvinfo : EIATTR_MIN_STACK_SIZE
	.align		4
.L_546:
        /*0c90*/ 	.byte	0x04, 0x12
        /*0c92*/ 	.short	(.L_548 - .L_547)
	.align		4
.L_547:
        /*0c94*/ 	.word	index@(_ZN5flash32flash_fwd_splitkv_combine_kernelI23Flash_fwd_kernel_traitsILi64ELi64ELi128ELi4ELb0ELb0EN7cutlass10bfloat16_tE19Flash_kernel_traitsILi64ELi64ELi128ELi4ES3_EELi8ELi1ELb0EEEvNS_16Flash_fwd_paramsE)
        /*0c98*/ 	.word	0x00000000


	//----- nvinfo : EIATTR_MIN_STACK_SIZE
	.align		4
.L_548:
        /*0c9c*/ 	.byte	0x04, 0x12
        /*0c9e*/ 	.short	(.L_550 - .L_549)
	.align		4
.L_549:
        /*0ca0*/ 	.word	index@(_ZN5flash32flash_fwd_splitkv_combine_kernelI23Flash_fwd_kernel_traitsILi64ELi64ELi128ELi4ELb0ELb0EN7cutlass10bfloat16_tE19Flash_kernel_traitsILi64ELi64ELi128ELi4ES3_EELi8ELi7ELb1EEEvNS_16Flash_fwd_paramsE)
        /*0ca4*/ 	.word	0x00000000


	//----- nvinfo : EIATTR_MIN_STACK_SIZE
	.align		4
.L_550:
        /*0ca8*/ 	.byte	0x04, 0x12
        /*0caa*/ 	.short	(.L_552 - .L_551)
	.align		4
.L_551:
        /*0cac*/ 	.word	index@(_ZN5flash32flash_fwd_splitkv_combine_kernelI23Flash_fwd_kernel_traitsILi64ELi64ELi128ELi4ELb0ELb0EN7cutlass10bfloat16_tE19Flash_kernel_traitsILi64ELi64ELi128ELi4ES3_EELi8ELi6ELb1EEEvNS_16Flash_fwd_paramsE)
        /*0cb0*/ 	.word	0x00000000


	//----- nvinfo : EIATTR_MIN_STACK_SIZE
	.align		4
.L_552:
        /*0cb4*/ 	.byte	0x04, 0x12
        /*0cb6*/ 	.short	(.L_554 - .L_553)
	.align		4
.L_553:
        /*0cb8*/ 	.word	index@(_ZN5flash32flash_fwd_splitkv_combine_kernelI23Flash_fwd_kernel_traitsILi64ELi64ELi128ELi4ELb0ELb0EN7cutlass10bfloat16_tE19Flash_kernel_traitsILi64ELi64ELi128ELi4ES3_EELi8ELi5ELb1EEEvNS_16Flash_fwd_paramsE)
        /*0cbc*/ 	.word	0x00000000


	//----- nvinfo : EIATTR_MIN_STACK_SIZE
	.align		4
.L_554:
        /*0cc0*/ 	.byte	0x04, 0x12
        /*0cc2*/ 	.short	(.L_556 - .L_555)
	.align		4
.L_555:
        /*0cc4*/ 	.word	index@(_ZN5flash32flash_fwd_splitkv_combine_kernelI23Flash_fwd_kernel_traitsILi64ELi64ELi128ELi4ELb0ELb0EN7cutlass10bfloat16_tE19Flash_kernel_traitsILi64ELi64ELi128ELi4ES3_EELi8ELi4ELb1EEEvNS_16Flash_fwd_paramsE)
        /*0cc8*/ 	.word	0x00000000


	//----- nvinfo : EIATTR_MIN_STACK_SIZE
	.align		4
.L_556:
        /*0ccc*/ 	.byte	0x04, 0x12
        /*0cce*/ 	.short	(.L_558 - .L_557)
	.align		4
.L_557:
        /*0cd0*/ 	.word	index@(_ZN5flash32flash_fwd_splitkv_combine_kernelI23Flash_fwd_kernel_traitsILi64ELi64ELi128ELi4ELb0ELb0EN7cutlass10bfloat16_tE19Flash_kernel_traitsILi64ELi64ELi128ELi4ES3_EELi8ELi3ELb1EEEvNS_16Flash_fwd_paramsE)
        /*0cd4*/ 	.word	0x00000000


	//----- nvinfo : EIATTR_MIN_STACK_SIZE
	.align		4
.L_558:
        /*0cd8*/ 	.byte	0x04, 0x12
        /*0cda*/ 	.short	(.L_560 - .L_559)
	.align		4
.L_559:
        /*0cdc*/ 	.word	index@(_ZN5flash32flash_fwd_splitkv_combine_kernelI23Flash_fwd_kernel_traitsILi64ELi64ELi128ELi4ELb0ELb0EN7cutlass10bfloat16_tE19Flash_kernel_traitsILi64ELi64ELi128ELi4ES3_EELi8ELi2ELb1EEEvNS_16Flash_fwd_paramsE)
        /*0ce0*/ 	.word	0x00000000


	//----- nvinfo : EIATTR_MIN_STACK_SIZE
	.align		4
.L_560:
        /*0ce4*/ 	.byte	0x04, 0x12
        /*0ce6*/ 	.short	(.L_562 - .L_561)
	.align		4
.L_561:
        /*0ce8*/ 	.word	index@(_ZN5flash32flash_fwd_splitkv_combine_kernelI23Flash_fwd_kernel_traitsILi64ELi64ELi128ELi4ELb0ELb0EN7cutlass10bfloat16_tE19Flash_kernel_traitsILi64ELi64ELi128ELi4ES3_EELi8ELi1ELb1EEEvNS_16Flash_fwd_paramsE)
        /*0cec*/ 	.word	0x00000000


	//----- nvinfo : EIATTR_MIN_STACK_SIZE
	.align		4
.L_562:
        /*0cf0*/ 	.byte	0x04, 0x12
        /*0cf2*/ 	.short	(.L_564 - .L_563)
	.align		4
.L_563:
        /*0cf4*/ 	.word	index@(_ZN5flash24flash_fwd_splitkv_kernelI23Flash_fwd_kernel_traitsILi64ELi64ELi128ELi4ELb0ELb0EN7cutlass10bfloat16_tE19Flash_kernel_traitsILi64ELi64ELi128ELi4ES3_EELb1ELb0ELb0ELb0ELb0ELb0ELb0ELb0EEEvNS_16Flash_fwd_paramsE)
        /*0cf8*/ 	.word	0x00000000


	//----- nvinfo : EIATTR_MIN_STACK_SIZE
	.align		4
.L_564:
        /*0cfc*/ 	.byte	0x04, 0x12
        /*0cfe*/ 	.short	(.L_566 - .L_565)
	.align		4
.L_565:
        /*0d00*/ 	.word	index@(_ZN5flash24flash_fwd_splitkv_kernelI23Flash_fwd_kernel_traitsILi64ELi64ELi128ELi4ELb0ELb0EN7cutlass10bfloat16_tE19Flash_kernel_traitsILi64ELi64ELi128ELi4ES3_EELb1ELb0ELb0ELb0ELb0ELb1ELb0ELb0EEEvNS_16Flash_fwd_paramsE)
        /*0d04*/ 	.word	0x00000000


	//----- nvinfo : EIATTR_MIN_STACK_SIZE
	.align		4
.L_566:
        /*0d08*/ 	.byte	0x04, 0x12
        /*0d0a*/ 	.short	(.L_568 - .L_567)
	.align		4
.L_567:
        /*0d0c*/ 	.word	index@(_ZN5flash24flash_fwd_splitkv_kernelI23Flash_fwd_kernel_traitsILi64ELi64ELi128ELi4ELb0ELb0EN7cutlass10bfloat16_tE19Flash_kernel_traitsILi64ELi64ELi128ELi4ES3_EELb1ELb0ELb0ELb0ELb0ELb0ELb0ELb1EEEvNS_16Flash_fwd_paramsE)
        /*0d10*/ 	.word	0x00000000


	//----- nvinfo : EIATTR_MIN_STACK_SIZE
	.align		4
.L_568:
        /*0d14*/ 	.byte	0x04, 0x12
        /*0d16*/ 	.short	(.L_570 - .L_569)
	.align		4
.L_569:
        /*0d18*/ 	.word	index@(_ZN5flash24flash_fwd_splitkv_kernelI23Flash_fwd_kernel_traitsILi64ELi64ELi128ELi4ELb0ELb0EN7cutlass10bfloat16_tE19Flash_kernel_traitsILi64ELi64ELi128ELi4ES3_EELb1ELb0ELb0ELb0ELb0ELb1ELb0ELb1EEEvNS_16Flash_fwd_paramsE)
        /*0d1c*/ 	.word	0x00000000


	//----- nvinfo : EIATTR_MIN_STACK_SIZE
	.align		4
.L_570:
        /*0d20*/ 	.byte	0x04, 0x12
        /*0d22*/ 	.short	(.L_572 - .L_571)
	.align		4
.L_571:
        /*0d24*/ 	.word	index@(_ZN5flash24flash_fwd_splitkv_kernelI23Flash_fwd_kernel_traitsILi64ELi64ELi128ELi4ELb0ELb0EN7cutlass10bfloat16_tE19Flash_kernel_traitsILi64ELi64ELi128ELi4ES3_EELb1ELb0ELb0ELb0ELb0ELb0ELb1ELb0EEEvNS_16Flash_fwd_paramsE)
        /*0d28*/ 	.word	0x00000000


	//----- nvinfo : EIATTR_MIN_STACK_SIZE
	.align		4
.L_572:
        /*0d2c*/ 	.byte	0x04, 0x12
        /*0d2e*/ 	.short	(.L_574 - .L_573)
	.align		4
.L_573:
        /*0d30*/ 	.word	index@(_ZN5flash24flash_fwd_splitkv_kernelI23Flash_fwd_kernel_traitsILi64ELi64ELi128ELi4ELb0ELb0EN7cutlass10bfloat16_tE19Flash_kernel_traitsILi64ELi64ELi128ELi4ES3_EELb1ELb0ELb0ELb0ELb0ELb1ELb1ELb0EEEvNS_16Flash_fwd_paramsE)
        /*0d34*/ 	.word	0x00000000


	//----- nvinfo : EIATTR_MIN_STACK_SIZE
	.align		4
.L_574:
        /*0d38*/ 	.byte	0x04, 0x12
        /*0d3a*/ 	.short	(.L_576 - .L_575)
	.align		4
.L_575:
        /*0d3c*/ 	.word	index@(_ZN5flash24flash_fwd_splitkv_kernelI23Flash_fwd_kernel_traitsILi64ELi64ELi128ELi4ELb0ELb0EN7cutlass10bfloat16_tE19Flash_kernel_traitsILi64ELi64ELi128ELi4ES3_EELb1ELb0ELb0ELb0ELb0ELb0ELb1ELb1EEEvNS_16Flash_fwd_paramsE)
        /*0d40*/ 	.word	0x00000000


	//----- nvinfo : EIATTR_MIN_STACK_SIZE
	.align		4
.L_576:
        /*0d44*/ 	.byte	0x04, 0x12
        /*0d46*/ 	.short	(.L_578 - .L_577)
	.align		4
.L_577:
        /*0d48*/ 	.word	index@(_ZN5flash24flash_fwd_splitkv_kernelI23Flash_fwd_kernel_traitsILi64ELi64ELi128ELi4ELb0ELb0EN7cutlass10bfloat16_tE19Flash_kernel_traitsILi64ELi64ELi128ELi4ES3_EELb1ELb0ELb0ELb0ELb0ELb1ELb1ELb1EEEvNS_16Flash_fwd_paramsE)
        /*0d4c*/ 	.word	0x00000000


	//----- nvinfo : EIATTR_MIN_STACK_SIZE
	.align		4
.L_578:
        /*0d50*/ 	.byte	0x04, 0x12
        /*0d52*/ 	.short	(.L_580 - .L_579)
	.align		4
.L_579:
        /*0d54*/ 	.word	index@(_ZN5flash24flash_fwd_splitkv_kernelI23Flash_fwd_kernel_traitsILi64ELi64ELi128ELi4ELb0ELb0EN7cutlass10bfloat16_tE19Flash_kernel_traitsILi64ELi64ELi128ELi4ES3_EELb1ELb0ELb0ELb1ELb1ELb0ELb0ELb0EEEvNS_16Flash_fwd_paramsE)
        /*0d58*/ 	.word	0x00000000


	//----- nvinfo : EIATTR_MIN_STACK_SIZE
	.align		4
.L_580:
        /*0d5c*/ 	.byte	0x04, 0x12
        /*0d5e*/ 	.short	(.L_582 - .L_581)
	.align		4
.L_581:
        /*0d60*/ 	.word	index@(_ZN5flash24flash_fwd_splitkv_kernelI23Flash_fwd_kernel_traitsILi64ELi64ELi128ELi4ELb0ELb0EN7cutlass10bfloat16_tE19Flash_kernel_traitsILi64ELi64ELi128ELi4ES3_EELb1ELb0ELb0ELb1ELb1ELb1ELb0ELb0EEEvNS_16Flash_fwd_paramsE)
        /*0d64*/ 	.word	0x00000000


	//----- nvinfo : EIATTR_MIN_STACK_SIZE
	.align		4
.L_582:
        /*0d68*/ 	.byte	0x04, 0x12
        /*0d6a*/ 	.short	(.L_584 - .L_583)
	.align		4
.L_583:
        /*0d6c*/ 	.word	index@(_ZN5flash24flash_fwd_splitkv_kernelI23Flash_fwd_kernel_traitsILi64ELi64ELi128ELi4ELb0ELb0EN7cutlass10bfloat16_tE19Flash_kernel_traitsILi64ELi64ELi128ELi4ES3_EELb1ELb0ELb0ELb1ELb1ELb0ELb1ELb0EEEvNS_16Flash_fwd_paramsE)
        /*0d70*/ 	.word	0x00000000


	//----- nvinfo : EIATTR_MIN_STACK_SIZE
	.align		4
.L_584:
        /*0d74*/ 	.byte	0x04, 0x12
        /*0d76*/ 	.short	(.L_586 - .L_585)
	.align		4
.L_585:
        /*0d78*/ 	.word	index@(_ZN5flash24flash_fwd_splitkv_kernelI23Flash_fwd_kernel_traitsILi64ELi64ELi128ELi4ELb0ELb0EN7cutlass10bfloat16_tE19Flash_kernel_traitsILi64ELi64ELi128ELi4ES3_EELb1ELb0ELb0ELb1ELb1ELb1ELb1ELb0EEEvNS_16Flash_fwd_paramsE)
        /*0d7c*/ 	.word	0x00000000


	//----- nvinfo : EIATTR_MIN_STACK_SIZE
	.align		4
.L_586:
        /*0d80*/ 	.byte	0x04, 0x12
        /*0d82*/ 	.short	(.L_588 - .L_587)
	.align		4
.L_587:
        /*0d84*/ 	.word	index@(_ZN5flash24flash_fwd_splitkv_kernelI23Flash_fwd_kernel_traitsILi64ELi64ELi128ELi4ELb0ELb0EN7cutlass10bfloat16_tE19Flash_kernel_traitsILi64ELi64ELi128ELi4ES3_EELb1ELb0ELb0ELb0ELb1ELb0ELb0ELb0EEEvNS_16Flash_fwd_paramsE)
        /*0d88*/ 	.word	0x00000000


	//----- nvinfo : EIATTR_MIN_STACK_SIZE
	.align		4
.L_588:
        /*0d8c*/ 	.byte	0x04, 0x12
        /*0d8e*/ 	.short	(.L_590 - .L_589)
	.align		4
.L_589:
        /*0d90*/ 	.word	index@(_ZN5flash24flash_fwd_splitkv_kernelI23Flash_fwd_kernel_traitsILi64ELi64ELi128ELi4ELb0ELb0EN7cutlass10bfloat16_tE19Flash_kernel_traitsILi64ELi64ELi128ELi4ES3_EELb1ELb0ELb0ELb0ELb1ELb1ELb0ELb0EEEvNS_16Flash_fwd_paramsE)
        /*0d94*/ 	.word	0x00000000


	//----- nvinfo : EIATTR_MIN_STACK_SIZE
	.align		4
.L_590:
        /*0d98*/ 	.byte	0x04, 0x12
        /*0d9a*/ 	.short	(.L_592 - .L_591)
	.align		4
.L_591:
        /*0d9c*/ 	.word	index@(_ZN5flash24flash_fwd_splitkv_kernelI23Flash_fwd_kernel_traitsILi64ELi64ELi128ELi4ELb0ELb0EN7cutlass10bfloat16_tE19Flash_kernel_traitsILi64ELi64ELi128ELi4ES3_EELb1ELb0ELb1ELb0ELb0ELb0ELb0ELb0EEEvNS_16Flash_fwd_paramsE)
        /*0da0*/ 	.word	0x00000000


	//----- nvinfo : EIATTR_MIN_STACK_SIZE
	.align		4
.L_592:
        /*0da4*/ 	.byte	0x04, 0x12
        /*0da6*/ 	.short	(.L_594 - .L_593)
	.align		4
.L_593:
        /*0da8*/ 	.word	index@(_ZN5flash24flash_fwd_splitkv_kernelI23Flash_fwd_kernel_traitsILi64ELi64ELi128ELi4ELb0ELb0EN7cutlass10bfloat16_tE19Flash_kernel_traitsILi64ELi64ELi128ELi4ES3_EELb1ELb0ELb1ELb0ELb0ELb1ELb0ELb0EEEvNS_16Flash_fwd_paramsE)
        /*0dac*/ 	.word	0x00000000


	//----- nvinfo : EIATTR_MIN_STACK_SIZE
	.align		4
.L_594:
        /*0db0*/ 	.byte	0x04, 0x12
        /*0db2*/ 	.short	(.L_596 - .L_595)
	.align		4
.L_595:
        /*0db4*/ 	.word	index@(_ZN5flash24flash_fwd_splitkv_kernelI23Flash_fwd_kernel_traitsILi64ELi64ELi128ELi4ELb0ELb0EN7cutlass10bfloat16_tE19Flash_kernel_traitsILi64ELi64ELi128ELi4ES3_EELb1ELb0ELb0ELb0ELb1ELb0ELb0ELb1EEEvNS_16Flash_fwd_paramsE)
        /*0db8*/ 	.word	0x00000000


	//----- nvinfo : EIATTR_MIN_STACK_SIZE
	.align		4
.L_596:
        /*0dbc*/ 	.byte	0x04, 0x12
        /*0dbe*/ 	.short	(.L_598 - .L_597)
	.align		4
.L_597:
        /*0dc0*/ 	.word	index@(_ZN5flash24flash_fwd_splitkv_kernelI23Flash_fwd_kernel_traitsILi64ELi64ELi128ELi4ELb0ELb0EN7cutlass10bfloat16_tE19Flash_kernel_traitsILi64ELi64ELi128ELi4ES3_EELb1ELb0ELb0ELb0ELb1ELb1ELb0ELb1EEEvNS_16Flash_fwd_paramsE)
        /*0dc4*/ 	.word	0x00000000


	//----- nvinfo : EIATTR_MIN_STACK_SIZE
	.align		4
.L_598:
        /*0dc8*/ 	.byte	0x04, 0x12
        /*0dca*/ 	.short	(.L_600 - .L_599)
	.align		4
.L_599:
        /*0dcc*/ 	.word	index@(_ZN5flash24flash_fwd_splitkv_kernelI23Flash_fwd_kernel_traitsILi64ELi64ELi128ELi4ELb0ELb0EN7cutlass10bfloat16_tE19Flash_kernel_traitsILi64ELi64ELi128ELi4ES3_EELb1ELb0ELb1ELb0ELb0ELb0ELb0ELb1EEEvNS_16Flash_fwd_paramsE)
        /*0dd0*/ 	.word	0x00000000


	//----- nvinfo : EIATTR_MIN_STACK_SIZE
	.align		4
.L_600:
        /*0dd4*/ 	.byte	0x04, 0x12
        /*0dd6*/ 	.short	(.L_602 - .L_601)
	.align		4
.L_601:
        /*0dd8*/ 	.word	index@(_ZN5flash24flash_fwd_splitkv_kernelI23Flash_fwd_kernel_traitsILi64ELi64ELi128ELi4ELb0ELb0EN7cutlass10bfloat16_tE19Flash_kernel_traitsILi64ELi64ELi128ELi4ES3_EELb1ELb0ELb1ELb0ELb0ELb1ELb0ELb1EEEvNS_16Flash_fwd_paramsE)
        /*0ddc*/ 	.word	0x00000000


	//----- nvinfo : EIATTR_MIN_STACK_SIZE
	.align		4
.L_602:
        /*0de0*/ 	.byte	0x04, 0x12
        /*0de2*/ 	.short	(.L_604 - .L_603)
	.align		4
.L_603:
        /*0de4*/ 	.word	index@(_ZN5flash24flash_fwd_splitkv_kernelI23Flash_fwd_kernel_traitsILi64ELi64ELi128ELi4ELb0ELb0EN7cutlass10bfloat16_tE19Flash_kernel_traitsILi64ELi64ELi128ELi4ES3_EELb1ELb0ELb0ELb0ELb1ELb0ELb1ELb0EEEvNS_16Flash_fwd_paramsE)
        /*0de8*/ 	.word	0x00000000


	//----- nvinfo : EIATTR_MIN_STACK_SIZE
	.align		4
.L_604:
        /*0dec*/ 	.byte	0x04, 0x12
        /*0dee*/ 	.short	(.L_606 - .L_605)
	.align		4
.L_605:
        /*0df0*/ 	.word	index@(_ZN5flash24flash_fwd_splitkv_kernelI23Flash_fwd_kernel_traitsILi64ELi64ELi128ELi4ELb0ELb0EN7cutlass10bfloat16_tE19Flash_kernel_traitsILi64ELi64ELi128ELi4ES3_EELb1ELb0ELb0ELb0ELb1ELb1ELb1ELb0EEEvNS_16Flash_fwd_paramsE)
        /*0df4*/ 	.word	0x00000000


	//----- nvinfo : EIATTR_MIN_STACK_SIZE
	.align		4
.L_606:
        /*0df8*/ 	.byte	0x04, 0x12
        /*0dfa*/ 	.short	(.L_608 - .L_607)
	.align		4
.L_607:
        /*0dfc*/ 	.word	index@(_ZN5flash24flash_fwd_splitkv_kernelI23Flash_fwd_kernel_traitsILi64ELi64ELi128ELi4ELb0ELb0EN7cutlass10bfloat16_tE19Flash_kernel_traitsILi64ELi64ELi128ELi4ES3_EELb1ELb0ELb1ELb0ELb0ELb0ELb1ELb0EEEvNS_16Flash_fwd_paramsE)
        /*0e00*/ 	.word	0x00000000


	//----- nvinfo : EIATTR_MIN_STACK_SIZE
	.align		4
.L_608:
        /*0e04*/ 	.byte	0x04, 0x12
        /*0e06*/ 	.short	(.L_610 - .L_609)
	.align		4
.L_609:
        /*0e08*/ 	.word	index@(_ZN5flash24flash_fwd_splitkv_kernelI23Flash_fwd_kernel_traitsILi64ELi64ELi128ELi4ELb0ELb0EN7cutlass10bfloat16_tE19Flash_kernel_traitsILi64ELi64ELi128ELi4ES3_EELb1ELb0ELb1ELb0ELb0ELb1ELb1ELb0EEEvNS_16Flash_fwd_paramsE)
        /*0e0c*/ 	.word	0x00000000


	//----- nvinfo : EIATTR_MIN_STACK_SIZE
	.align		4
.L_610:
        /*0e10*/ 	.byte	0x04, 0x12
        /*0e12*/ 	.short	(.L_612 - .L_611)
	.align		4
.L_611:
        /*0e14*/ 	.word	index@(_ZN5flash24flash_fwd_splitkv_kernelI23Flash_fwd_kernel_traitsILi64ELi64ELi128ELi4ELb0ELb0EN7cutlass10bfloat16_tE19Flash_kernel_traitsILi64ELi64ELi128ELi4ES3_EELb1ELb0ELb0ELb0ELb1ELb0ELb1ELb1EEEvNS_16Flash_fwd_paramsE)
        /*0e18*/ 	.word	0x00000000


	//----- nvinfo : EIATTR_MIN_STACK_SIZE
	.align		4
.L_612:
        /*0e1c*/ 	.byte	0x04, 0x12
        /*0e1e*/ 	.short	(.L_614 - .L_613)
	.align		4
.L_613:
        /*0e20*/ 	.word	index@(_ZN5flash24flash_fwd_splitkv_kernelI23Flash_fwd_kernel_traitsILi64ELi64ELi128ELi4ELb0ELb0EN7cutlass10bfloat16_tE19Flash_kernel_traitsILi64ELi64ELi128ELi4ES3_EELb1ELb0ELb0ELb0ELb1ELb1ELb1ELb1EEEvNS_16Flash_fwd_paramsE)
        /*0e24*/ 	.word	0x00000000


	//----- nvinfo : EIATTR_MIN_STACK_SIZE
	.align		4
.L_614:
        /*0e28*/ 	.byte	0x04, 0x12
        /*0e2a*/ 	.short	(.L_616 - .L_615)
	.align		4
.L_615:
        /*0e2c*/ 	.word	index@(_ZN5flash24flash_fwd_splitkv_kernelI23Flash_fwd_kernel_traitsILi64ELi64ELi128ELi4ELb0ELb0EN7cutlass10bfloat16_tE19Flash_kernel_traitsILi64ELi64ELi128ELi4ES3_EELb1ELb0ELb1ELb0ELb0ELb0ELb1ELb1EEEvNS_16Flash_fwd_paramsE)
        /*0e30*/ 	.word	0x00000000


	//----- nvinfo : EIATTR_MIN_STACK_SIZE
	.align		4
.L_616:
        /*0e34*/ 	.byte	0x04, 0x12
        /*0e36*/ 	.short	(.L_618 - .L_617)
	.align		4
.L_617:
        /*0e38*/ 	.word	index@(_ZN5flash24flash_fwd_splitkv_kernelI23Flash_fwd_kernel_traitsILi64ELi64ELi128ELi4ELb0ELb0EN7cutlass10bfloat16_tE19Flash_kernel_traitsILi64ELi64ELi128ELi4ES3_EELb1ELb0ELb1ELb0ELb0ELb1ELb1ELb1EEEvNS_16Flash_fwd_paramsE)
        /*0e3c*/ 	.word	0x00000000
.L_618:


//--------------------- .nv.info._ZN5flash32flash_fwd_splitkv_combine_kernelI23Flash_fwd_kernel_traitsILi64ELi64ELi256ELi4ELb0ELb0EN7cutlass10bfloat16_tE19Flash_kernel_traitsILi64ELi64ELi256ELi4ES3_EELi8ELi7ELb0EEEvNS_16Flash_fwd_paramsE --------------------------
	.section	.nv.info._ZN5flash32flash_fwd_splitkv_combine_kernelI23Flash_fwd_kernel_traitsILi64ELi64ELi256ELi4ELb0ELb0EN7cutlass10bfloat16_tE19Flash_kernel_traitsILi64ELi64ELi256ELi4ES3_EELi8ELi7ELb0EEEvNS_16Flash_fwd_paramsE,"",@"SHT_CUDA_INFO"
	.sectionflags	@""
	.align	4


	//----- nvinfo : EIATTR_CUDA_API_VERSION
	.align		4
        /*0000*/ 	.byte	0x04, 0x37
        /*0002*/ 	.short	(.L_620 - .L_619)
.L_619:
        /*0004*/ 	.word	0x00000082


	//----- nvinfo : EIATTR_SW2861232_WAR
	.align		4
.L_620:
        /*0008*/ 	.byte	0x01, 0x35
	.zero		2


	//----- nvinfo : EIATTR_PARAM_CBANK
	.align		4
        /*000c*/ 	.byte	0x04, 0x0a
        /*000e*/ 	.short	(.L_622 - .L_621)
	.align		4
.L_621:
        /*0010*/ 	.word	index@(.nv.constant0._ZN5flash32flash_fwd_splitkv_combine_kernelI23Flash_fwd_kernel_traitsILi64ELi64ELi256ELi4ELb0ELb0EN7cutlass10bfloat16_tE19Flash_kernel_traitsILi64ELi64ELi256ELi4ES3_EELi8ELi7ELb0EEEvNS_16Flash_fwd_paramsE)
        /*0014*/ 	.short	0x0160
        /*0016*/ 	.short	0x01d0


	//----- nvinfo : EIATTR_CBANK_PARAM_SIZE
	.align		4
.L_622:
        /*0018*/ 	.byte	0x03, 0x19
        /*001a*/ 	.short	0x01d0


	//----- nvinfo : EIATTR_KPARAM_INFO
	.align		4
        /*001c*/ 	.byte	0x04, 0x17
        /*001e*/ 	.short	(.L_624 - .L_623)
.L_623:
        /*0020*/ 	.word	0x00000000
        /*0024*/ 	.short	0x0000
        /*0026*/ 	.short	0x0000
        /*0028*/ 	.byte	0x00, 0xf0, 0x41, 0x07


	//----- nvinfo : EIATTR_MAXREG_COUNT
	.align		4
.L_624:
        /*002c*/ 	.byte	0x03, 0x1b
        /*002e*/ 	.short	0x00ff


	//----- nvinfo : EIATTR_NUM_BARRIERS
	.align		4
        /*0030*/ 	.byte	0x02, 0x4c
        /*0032*/ 	.byte	0x01
	.zero		1


	//----- nvinfo : EIATTR_MERCURY_ISA_VERSION
	.align		4
        /*0034*/ 	.byte	0x03, 0x5f
        /*0036*/ 	.short	0x0000


	//----- nvinfo : EIATTR_COOP_GROUP_MASK_REGIDS
	.align		4
        /*0038*/ 	.byte	0x04, 0x29
        /*003a*/ 	.short	(.L_626 - .L_625)


	//   ....[0]....
.L_625:
        /*003c*/ 	.word	0xffffffff


	//   ....[1]....
        /*0040*/ 	.word	0xffffffff


	//   ....[2]....
        /*0044*/ 	.word	0xffffffff


	//   ....[3]....
        /*0048*/ 	.word	0xffffffff


	//   ....[4]....
        /*004c*/ 	.word	0xffffffff


	//   ....[5]....
        /*0050*/ 	.word	0xffffffff


	//   ....[6]....
        /*0054*/ 	.word	0xffffffff


	//   ....[7]....
        /*0058*/ 	.word	0xffffffff


	//----- nvinfo : EIATTR_COOP_GROUP_INSTR_OFFSETS
	.align		4
.L_626:
        /*005c*/ 	.byte	0x04, 0x28
        /*005e*/ 	.short	(.L_628 - .L_627)


	//   ....[0]....
.L_627:
        /*0060*/ 	.word	0x00001fa0


	//   ....[1]....
        /*0064*/ 	.word	0x00001fc0


	//   ....[2]....
        /*0068*/ 	.word	0x00001fe0


	//   ....[3]....
        /*006c*/ 	.word	0x00002000


	//   ....[4]....
        /*0070*/ 	.word	0x00002270


	//   ....[5]....
        /*0074*/ 	.word	0x000022d0


	//   ....[6]....
        /*0078*/ 	.word	0x00002390


	//   ....[7]....
        /*007c*/ 	.word	0x00002470


	//----- nvinfo : EIATTR_EXIT_INSTR_OFFSETS
	.align		4
.L_628:
        /*0080*/ 	.byte	0x04, 0x1c
        /*0082*/ 	.short	(.L_630 - .L_629)


	//   ....[0]....
.L_629:
        /*0084*/ 	.word	0x00004a80


	//   ....[1]....
        /*0088*/ 	.word	0x00004aa0


	//   ....[2]....
        /*008c*/ 	.word	0x00004f30


	//----- nvinfo : EIATTR_CRS_STACK_SIZE
	.align		4
.L_630:
        /*0090*/ 	.byte	0x04, 0x1e
        /*0092*/ 	.short	(.L_632 - .L_631)
.L_631:
        /*0094*/ 	.word	0x00000000
.L_632:


//--------------------- .nv.info._ZN5flash32flash_fwd_splitkv_combine_kernelI23Flash_fwd_kernel_traitsILi64ELi64ELi256ELi4ELb0ELb0EN7cutlass10bfloat16_tE19Flash_kernel_traitsILi64ELi64ELi256ELi4ES3_EELi8ELi6ELb0EEEvNS_16Flash_fwd_paramsE --------------------------
	.section	.nv.info._ZN5flash32flash_fwd_splitkv_combine_kernelI23Flash_fwd_kernel_traitsILi64ELi64ELi256ELi4ELb0ELb0EN7cutlass10bfloat16_tE19Flash_kernel_traitsILi64ELi64ELi256ELi4ES3_EELi8ELi6ELb0EEEvNS_16Flash_fwd_paramsE,"",@"SHT_CUDA_INFO"
	.sectionflags	@""
	.align	4


	//----- nvinfo : EIATTR_CUDA_API_VERSION
	.align		4
        /*0000*/ 	.byte	0x04, 0x37
        /*0002*/ 	.short	(.L_634 - .L_633)
.L_633:
        /*0004*/ 	.word	0x00000082


	//----- nvinfo : EIATTR_SW2861232_WAR
	.align		4
.L_634:
        /*0008*/ 	.byte	0x01, 0x35
	.zero		2


	//----- nvinfo : EIATTR_PARAM_CBANK
	.align		4
        /*000c*/ 	.byte	0x04, 0x0a
        /*000e*/ 	.short	(.L_636 - .L_635)
	.align		4
.L_635:
        /*0010*/ 	.word	index@(.nv.constant0._ZN5flash32flash_fwd_splitkv_combine_kernelI23Flash_fwd_kernel_traitsILi64ELi64ELi256ELi4ELb0ELb0EN7cutlass10bfloat16_tE19Flash_kernel_traitsILi64ELi64ELi256ELi4ES3_EELi8ELi6ELb0EEEvNS_16Flash_fwd_paramsE)
        /*0014*/ 	.short	0x0160
        /*0016*/ 	.short	0x01d0


	//----- nvinfo : EIATTR_CBANK_PARAM_SIZE
	.align		4
.L_636:
        /*0018*/ 	.byte	0x03, 0x19
        /*001a*/ 	.short	0x01d0


	//----- nvinfo : EIATTR_KPARAM_INFO
	.align		4
        /*001c*/ 	.byte	0x04, 0x17
        /*001e*/ 	.short	(.L_638 - .L_637)
.L_637:
        /*0020*/ 	.word	0x00000000
        /*0024*/ 	.short	0x0000
        /*0026*/ 	.short	0x0000
        /*0028*/ 	.byte	0x00, 0xf0, 0x41, 0x07


	//----- nvinfo : EIATTR_MAXREG_COUNT
	.align		4
.L_638:
        /*002c*/ 	.byte	0x03, 0x1b
        /*002e*/ 	.short	0x00ff


	//----- nvinfo : EIATTR_NUM_BARRIERS
	.align		4
        /*0030*/ 	.byte	0x02, 0x4c
        /*0032*/ 	.byte	0x01
	.zero		1


	//----- nvinfo : EIATTR_MERCURY_ISA_VERSION
	.align		4
        /*0034*/ 	.byte	0x03, 0x5f
        /*0036*/ 	.short	0x0000


	//----- nvinfo : EIATTR_COOP_GROUP_MASK_REGIDS
	.align		4
        /*0038*/ 	.byte	0x04, 0x29
        /*003a*/ 	.short	(.L_640 - .L_639)


	//   ....[0]....
.L_639:
        /*003c*/ 	.word	0xffffffff


	//   ....[1]....
        /*0040*/ 	.word	0xffffffff


	//   ....[2]....
        /*0044*/ 	.word	0xffffffff


	//   ....[3]....
        /*0048*/ 	.word	0xffffffff


	//   ....[4]....
        /*004c*/ 	.word	0xffffffff


	//   ....[5]....
        /*0050*/ 	.word	0xffffffff


	//   ....[6]....
        /*0054*/ 	.word	0xffffffff


	//   ....[7]....
        /*0058*/ 	.word	0xffffffff


	//----- nvinfo : EIATTR_COOP_GROUP_INSTR_OFFSETS
	.align		4
.L_640:
        /*005c*/ 	.byte	0x04, 0x28
        /*005e*/ 	.short	(.L_642 - .L_641)


	//   ....[0]....
.L_641:
        /*0060*/ 	.word	0x00001aa0


	//   ....[1]....
        /*0064*/ 	.word	0x00001ac0


	//   ....[2]....
        /*0068*/ 	.word	0x00001ae0


	//   ....[3]....
        /*006c*/ 	.word	0x00001b00


	//   ....[4]....
        /*0070*/ 	.word	0x00001c60


	//   ....[5]....
        /*0074*/ 	.word	0x00001cd0


	//   ....[6]....
        /*0078*/ 	.word	0x00001da0


	//   ....[7]....
        /*007c*/ 	.word	0x00001ea0


	//----- nvinfo : EIATTR_EXIT_INSTR_OFFSETS
	.align		4
.L_642:
        /*0080*/ 	.byte	0x04, 0x1c
        /*0082*/ 	.short	(.L_644 - .L_643)


	//   ....[0]....
.L_643:
        /*0084*/ 	.word	0x00004250


	//   ....[1]....
        /*0088*/ 	.word	0x00004270


	//   ....[2]....
        /*008c*/ 	.word	0x00004700


	//----- nvinfo : EIATTR_CRS_STACK_SIZE
	.align		4
.L_644:
        /*0090*/ 	.byte	0x04, 0x1e
        /*0092*/ 	.short	(.L_646 - .L_645)
.L_645:
        /*0094*/ 	.word	0x00000000
.L_646:


//--------------------- .nv.info._ZN5flash32flash_fwd_splitkv_combine_kernelI23Flash_fwd_kernel_traitsILi64ELi64ELi256ELi4ELb0ELb0EN7cutlass10bfloat16_tE19Flash_kernel_traitsILi64ELi64ELi256ELi4ES3_EELi8ELi5ELb0EEEvNS_16Flash_fwd_paramsE --------------------------
	.section	.nv.info._ZN5flash32flash_fwd_splitkv_combine_kernelI23Flash_fwd_kernel_traitsILi64ELi64ELi256ELi4ELb0ELb0EN7cutlass10bfloat16_tE19Flash_kernel_traitsILi64ELi64ELi256ELi4ES3_EELi8ELi5ELb0EEEvNS_16Flash_fwd_paramsE,"",@"SHT_CUDA_INFO"
	.sectionflags	@""
	.align	4


	//----- nvinfo : EIATTR_CUDA_API_VERSION
	.align		4
        /*0000*/ 	.byte	0x04, 0x37
        /*0002*/ 	.short	(.L_648 - .L_647)
.L_647:
        /*0004*/ 	.word	0x00000082


	//----- nvinfo : EIATTR_SW2861232_WAR
	.align		4
.L_648:
        /*0008*/ 	.byte	0x01, 0x35
	.zero		2


	//----- nvinfo : EIATTR_PARAM_CBANK
	.align		4
        /*000c*/ 	.byte	0x04, 0x0a
        /*000e*/ 	.short	(.L_650 - .L_649)
	.align		4
.L_649:
        /*0010*/ 	.word	index@(.nv.constant0._ZN5flash32flash_fwd_splitkv_combine_kernelI23Flash_fwd_kernel_traitsILi64ELi64ELi256ELi4ELb0ELb0EN7cutlass10bfloat16_tE19Flash_kernel_traitsILi64ELi64ELi256ELi4ES3_EELi8ELi5ELb0EEEvNS_16Flash_fwd_paramsE)
        /*0014*/ 	.short	0x0160
        /*0016*/ 	.short	0x01d0


	//----- nvinfo : EIATTR_CBANK_PARAM_SIZE
	.align		4
.L_650:
        /*0018*/ 	.byte	0x03, 0x19
        /*001a*/ 	.short	0x01d0


	//----- nvinfo : EIATTR_KPARAM_INFO
	.align		4
        /*001c*/ 	.byte	0x04, 0x17
        /*001e*/ 	.short	(.L_652 - .L_651)
.L_651:
        /*0020*/ 	.word	0x00000000
        /*0024*/ 	.short	0x0000
        /*0026*/ 	.short	0x0000
        /*0028*/ 	.byte	0x00, 0xf0, 0x41, 0x07


	//----- nvinfo : EIATTR_MAXREG_COUNT
	.align		4
.L_652:
        /*002c*/ 	.byte	0x03, 0x1b
        /*002e*/ 	.short	0x00ff


	//----- nvinfo : EIATTR_NUM_BARRIERS
	.align		4
        /*0030*/ 	.byte	0x02, 0x4c
        /*0032*/ 	.byte	0x01
	.zero		1


	//----- nvinfo : EIATTR_MERCURY_ISA_VERSION
	.align		4
        /*0034*/ 	.byte	0x03, 0x5f
        /*0036*/ 	.short	0x0000


	//----- nvinfo : EIATTR_COOP_GROUP_MASK_REGIDS
	.align		4
        /*0038*/ 	.byte	0x04, 0x29
        /*003a*/ 	.short	(.L_654 - .L_653)


	//   ....[0]....
.L_653:
        /*003c*/ 	.word	0xffffffff


	//   ....[1]....
        /*0040*/ 	.word	0xffffffff


	//   ....[2]....
        /*0044*/ 	.word	0xffffffff


	//   ....[3]....
        /*0048*/ 	.word	0xffffffff


	//   ....[4]....
        /*004c*/ 	.word	0xffffffff


	//   ....[5]....
        /*0050*/ 	.word	0xffffffff


	//   ....[6]....
        /*0054*/ 	.word	0xffffffff


	//   ....[7]....
        /*0058*/ 	.word	0xffffffff


	//----- nvinfo : EIATTR_COOP_GROUP_INSTR_OFFSETS
	.align		4
.L_654:
        /*005c*/ 	.byte	0x04, 0x28
        /*005e*/ 	.short	(.L_656 - .L_655)


	//   ....[0]....
.L_655:
        /*0060*/ 	.word	0x000017a0


	//   ....[1]....
        /*0064*/ 	.word	0x00001840


	//   ....[2]....
        /*0068*/ 	.word	0x00001860


	//   ....[3]....
        /*006c*/ 	.word	0x00001890


	//   ....[4]....
        /*0070*/ 	.word	0x00001a30


	//   ....[5]....
        /*0074*/ 	.word	0x00001a90


	//   ....[6]....
        /*0078*/ 	.word	0x00001b20


	//   ....[7]....
        /*007c*/ 	.word	0x00001c20


	//----- nvinfo : EIATTR_EXIT_INSTR_OFFSETS
	.align		4
.L_656:
        /*0080*/ 	.byte	0x04, 0x1c
        /*0082*/ 	.short	(.L_658 - .L_657)


	//   ....[0]....
.L_657:
        /*0084*/ 	.word	0x00003ef0


	//   ....[1]....
        /*0088*/ 	.word	0x00003f10


	//   ....[2]....
        /*008c*/ 	.word	0x000043a0


	//----- nvinfo : EIATTR_CRS_STACK_SIZE
	.align		4
.L_658:
        /*0090*/ 	.byte	0x04, 0x1e
        /*0092*/ 	.short	(.L_660 - .L_659)
.L_659:
        /*0094*/ 	.word	0x00000000
.L_660:


//--------------------- .nv.info._ZN5flash32flash_fwd_splitkv_combine_kernelI23Flash_fwd_kernel_traitsILi64ELi64ELi256ELi4ELb0ELb0EN7cutlass10bfloat16_tE19Flash_kernel_traitsILi64ELi64ELi256ELi4ES3_EELi8ELi4ELb0EEEvNS_16Flash_fwd_paramsE --------------------------
	.section	.nv.info._ZN5flash32flash_fwd_splitkv_combine_kernelI23Flash_fwd_kernel_traitsILi64ELi64ELi256ELi4ELb0ELb0EN7cutlass10bfloat16_tE19Flash_kernel_traitsILi64ELi64ELi256ELi4ES3_EELi8ELi4ELb0EEEvNS_16Flash_fwd_paramsE,"",@"SHT_CUDA_INFO"
	.sectionflags	@""
	.align	4


	//----- nvinfo : EIATTR_CUDA_API_VERSION
	.align		4
        /*0000*/ 	.byte	0x04, 0x37
        /*0002*/ 	.short	(.L_662 - .L_661)
.L_661:
        /*0004*/ 	.word	0x00000082


	//----- nvinfo : EIATTR_SW2861232_WAR
	.align		4
.L_662:
        /*0008*/ 	.byte	0x01, 0x35
	.zero		2


	//----- nvinfo : EIATTR_PARAM_CBANK
	.align		4
        /*000c*/ 	.byte	0x04, 0x0a
        /*000e*/ 	.short	(.L_664 - .L_663)
	.align		4
.L_663:
        /*0010*/ 	.word	index@(.nv.constant0._ZN5flash32flash_fwd_splitkv_combine_kernelI23Flash_fwd_kernel_traitsILi64ELi64ELi256ELi4ELb0ELb0EN7cutlass10bfloat16_tE19Flash_kernel_traitsILi64ELi64ELi256ELi4ES3_EELi8ELi4ELb0EEEvNS_16Flash_fwd_paramsE)
        /*0014*/ 	.short	0x0160
        /*0016*/ 	.short	0x01d0


	//----- nvinfo : EIATTR_CBANK_PARAM_SIZE
	.align		4
.L_664:
        /*0018*/ 	.byte	0x03, 0x19
        /*001a*/ 	.short	0x01d0


	//----- nvinfo : EIATTR_KPARAM_INFO
	.align		4
        /*001c*/ 	.byte	0x04, 0x17
        /*001e*/ 	.short	(.L_666 - .L_665)
.L_665:
        /*0020*/ 	.word	0x00000000
        /*0024*/ 	.short	0x0000
        /*0026*/ 	.short	0x0000
        /*0028*/ 	.byte	0x00, 0xf0, 0x41, 0x07


	//----- nvinfo : EIATTR_MAXREG_COUNT
	.align		4
.L_666:
        /*002c*/ 	.byte	0x03, 0x1b
        /*002e*/ 	.short	0x00ff


	//----- nvinfo : EIATTR_NUM_BARRIERS
	.align		4
        /*0030*/ 	.byte	0x02, 0x4c
        /*0032*/ 	.byte	0x01
	.zero		1


	//----- nvinfo : EIATTR_MERCURY_ISA_VERSION
	.align		4
        /*0034*/ 	.byte	0x03, 0x5f
        /*0036*/ 	.short	0x0000


	//----- nvinfo : EIATTR_COOP_GROUP_MASK_REGIDS
	.align		4
        /*0038*/ 	.byte	0x04, 0x29
        /*003a*/ 	.short	(.L_668 - .L_667)


	//   ....[0]....
.L_667:
        /*003c*/ 	.word	0xffffffff


	//   ....[1]....
        /*0040*/ 	.word	0xffffffff


	//   ....[2]....
        /*0044*/ 	.word	0xffffffff


	//   ....[3]....
        /*0048*/ 	.word	0xffffffff


	//   ....[4]....
        /*004c*/ 	.word	0xffffffff


	//   ....[5]....
        /*0050*/ 	.word	0xffffffff


	//   ....[6]....
        /*0054*/ 	.word	0xffffffff


	//   ....[7]....
        /*0058*/ 	.word	0xffffffff


	//----- nvinfo : EIATTR_COOP_GROUP_INSTR_OFFSETS
	.align		4
.L_668:
        /*005c*/ 	.byte	0x04, 0x28
        /*005e*/ 	.short	(.L_670 - .L_669)


	//   ....[0]....
.L_669:
        /*0060*/ 	.word	0x00001c30


	//   ....[1]....
        /*0064*/ 	.word	0x00001c50


	//   ....[2]....
        /*0068*/ 	.word	0x00001c70


	//   ....[3]....
        /*006c*/ 	.word	0x00001c90


	//   ....[4]....
        /*0070*/ 	.word	0x00001d00


	//   ....[5]....
        /*0074*/ 	.word	0x00001d30


	//   ....[6]....
        /*0078*/ 	.word	0x00001d50


	//   ....[7]....
        /*007c*/ 	.word	0x00001d70


	//----- nvinfo : EIATTR_EXIT_INSTR_OFFSETS
	.align		4
.L_670:
        /*0080*/ 	.byte	0x04, 0x1c
        /*0082*/ 	.short	(.L_672 - .L_671)


	//   ....[0]....
.L_671:
        /*0084*/ 	.word	0x00003e50


	//   ....[1]....
        /*0088*/ 	.word	0x00003e70


	//   ....[2]....
        /*008c*/ 	.word	0x00004300


	//----- nvinfo : EIATTR_CRS_STACK_SIZE
	.align		4
.L_672:
        /*0090*/ 	.byte	0x04, 0x1e
        /*0092*/ 	.short	(.L_674 - .L_673)
.L_673:
        /*0094*/ 	.word	0x00000000
.L_674:


//--------------------- .nv.info._ZN5flash32flash_fwd_splitkv_combine_kernelI23Flash_fwd_kernel_traitsILi64ELi64ELi256ELi4ELb0ELb0EN7cutlass10bfloat16_tE19Flash_kernel_traitsILi64ELi64ELi256ELi4ES3_EELi8ELi3ELb0EEEvNS_16Flash_fwd_paramsE --------------------------
	.section	.nv.info._ZN5flash32flash_fwd_splitkv_combine_kernelI23Flash_fwd_kernel_traitsILi64ELi64ELi256ELi4ELb0ELb0EN7cutlass10bfloat16_tE19Flash_kernel_traitsILi64ELi64ELi256ELi4ES3_EELi8ELi3ELb0EEEvNS_16Flash_fwd_paramsE,"",@"SHT_CUDA_INFO"
	.sectionflags	@""
	.align	4


	//----- nvinfo : EIATTR_CUDA_API_VERSION
	.align		4
        /*0000*/ 	.byte	0x04, 0x37
        /*0002*/ 	.short	(.L_676 - .L_675)
.L_675:
        /*0004*/ 	.word	0x00000082


	//----- nvinfo : EIATTR_SW2861232_WAR
	.align		4
.L_676:
        /*0008*/ 	.byte	0x01, 0x35
	.zero		2


	//----- nvinfo : EIATTR_PARAM_CBANK
	.align		4
        /*000c*/ 	.byte	0x04, 0x0a
        /*000e*/ 	.short	(.L_678 - .L_677)
	.align		4
.L_677:
        /*0010*/ 	.word	index@(.nv.constant0._ZN5flash32flash_fwd_splitkv_combine_kernelI23Flash_fwd_kernel_traitsILi64ELi64ELi256ELi4ELb0ELb0EN7cutlass10bfloat16_tE19Flash_kernel_traitsILi64ELi64ELi256ELi4ES3_EELi8ELi3ELb0EEEvNS_16Flash_fwd_paramsE)
        /*0014*/ 	.short	0x0160
        /*0016*/ 	.short	0x01d0


	//----- nvinfo : EIATTR_CBANK_PARAM_SIZE
	.align		4
.L_678:
        /*0018*/ 	.byte	0x03, 0x19
        /*001a*/ 	.short	0x01d0


	//----- nvinfo : EIATTR_KPARAM_INFO
	.align		4
        /*001c*/ 	.byte	0x04, 0x17
        /*001e*/ 	.short	(.L_680 - .L_679)
.L_679:
        /*0020*/ 	.word	0x00000000
        /*0024*/ 	.short	0x0000
        /*0026*/ 	.short	0x0000
        /*0028*/ 	.byte	0x00, 0xf0, 0x41, 0x07


	//----- nvinfo : EIATTR_MAXREG_COUNT
	.align		4
.L_680:
        /*002c*/ 	.byte	0x03, 0x1b
        /*002e*/ 	.short	0x00ff


	//----- nvinfo : EIATTR_NUM_BARRIERS
	.align		4
        /*0030*/ 	.byte	0x02, 0x4c
        /*0032*/ 	.byte	0x01
	.zero		1


	//----- nvinfo : EIATTR_MERCURY_ISA_VERSION
	.align		4
        /*0034*/ 	.byte	0x03, 0x5f
        /*0036*/ 	.short	0x0000


	//----- nvinfo : EIATTR_COOP_GROUP_MASK_REGIDS
	.align		4
        /*0038*/ 	.byte	0x04, 0x29
        /*003a*/ 	.short	(.L_682 - .L_681)


	//   ....[0]....
.L_681:
        /*003c*/ 	.word	0xffffffff


	//   ....[1]....
        /*0040*/ 	.word	0xffffffff


	//   ....[2]....
        /*0044*/ 	.word	0xffffffff


	//   ....[3]....
        /*0048*/ 	.word	0xffffffff


	//   ....[4]....
        /*004c*/ 	.word	0xffffffff


	//   ....[5]....
        /*0050*/ 	.word	0xffffffff


	//----- nvinfo : EIATTR_COOP_GROUP_INSTR_OFFSETS
	.align		4
.L_682:
        /*0054*/ 	.byte	0x04, 0x28
        /*0056*/ 	.short	(.L_684 - .L_683)


	//   ....[0]....
.L_683:
        /*0058*/ 	.word	0x00001be0


	//   ....[1]....
        /*005c*/ 	.word	0x00001c00


	//   ....[2]....
        /*0060*/ 	.word	0x00001c30


	//   ....[3]....
        /*0064*/ 	.word	0x00001ca0


	//   ....[4]....
        /*0068*/ 	.word	0x00001cc0


	//   ....[5]....
        /*006c*/ 	.word	0x00001ce0


	//----- nvinfo : EIATTR_EXIT_INSTR_OFFSETS
	.align		4
.L_684:
        /*0070*/ 	.byte	0x04, 0x1c
        /*0072*/ 	.short	(.L_686 - .L_685)


	//   ....[0]....
.L_685:
        /*0074*/ 	.word	0x00003da0


	//   ....[1]....
        /*0078*/ 	.word	0x00003dc0


	//   ....[2]....
        /*007c*/ 	.word	0x00004250


	//----- nvinfo : EIATTR_CRS_STACK_SIZE
	.align		4
.L_686:
        /*0080*/ 	.byte	0x04, 0x1e
        /*0082*/ 	.short	(.L_688 - .L_687)
.L_687:
        /*0084*/ 	.word	0x00000000
.L_688:


//--------------------- .nv.info._ZN5flash32flash_fwd_splitkv_combine_kernelI23Flash_fwd_kernel_traitsILi64ELi64ELi256ELi4ELb0ELb0EN7cutlass10bfloat16_tE19Flash_kernel_traitsILi64ELi64ELi256ELi4ES3_EELi8ELi2ELb0EEEvNS_16Flash_fwd_paramsE --------------------------
	.section	.nv.info._ZN5flash32flash_fwd_splitkv_combine_kernelI23Flash_fwd_kernel_traitsILi64ELi64ELi256ELi4ELb0ELb0EN7cutlass10bfloat16_tE19Flash_kernel_traitsILi64ELi64ELi256ELi4ES3_EELi8ELi2ELb0EEEvNS_16Flash_fwd_paramsE,"",@"SHT_CUDA_INFO"
	.sectionflags	@""
	.align	4


	//----- nvinfo : EIATTR_CUDA_API_VERSION
	.align		4
        /*0000*/ 	.byte	0x04, 0x37
        /*0002*/ 	.short	(.L_690 - .L_689)
.L_689:
        /*0004*/ 	.word	0x00000082


	//----- nvinfo : EIATTR_SW2861232_WAR
	.align		4
.L_690:
        /*0008*/ 	.byte	0x01, 0x35
	.zero		2


	//----- nvinfo : EIATTR_PARAM_CBANK
	.align		4
        /*000c*/ 	.byte	0x04, 0x0a
        /*000e*/ 	.short	(.L_692 - .L_691)
	.align		4
.L_691:
        /*0010*/ 	.word	index@(.nv.constant0._ZN5flash32flash_fwd_splitkv_combine_kernelI23Flash_fwd_kernel_traitsILi64ELi64ELi256ELi4ELb0ELb0EN7cutlass10bfloat16_tE19Flash_kernel_traitsILi64ELi64ELi256ELi4ES3_EELi8ELi2ELb0EEEvNS_16Flash_fwd_paramsE)
        /*0014*/ 	.short	0x0160
        /*0016*/ 	.short	0x01d0


	//----- nvinfo : EIATTR_CBANK_PARAM_SIZE
	.align		4
.L_692:
        /*0018*/ 	.byte	0x03, 0x19
        /*001a*/ 	.short	0x01d0


	//----- nvinfo : EIATTR_KPARAM_INFO
	.align		4
        /*001c*/ 	.byte	0x04, 0x17
        /*001e*/ 	.short	(.L_694 - .L_693)
.L_693:
        /*0020*/ 	.word	0x00000000
        /*0024*/ 	.short	0x0000
        /*0026*/ 	.short	0x0000
        /*0028*/ 	.byte	0x00, 0xf0, 0x41, 0x07


	//----- nvinfo : EIATTR_MAXREG_COUNT
	.align		4
.L_694:
        /*002c*/ 	.byte	0x03, 0x1b
        /*002e*/ 	.short	0x00ff


	//----- nvinfo : EIATTR_NUM_BARRIERS
	.align		4
        /*0030*/ 	.byte	0x02, 0x4c
        /*0032*/ 	.byte	0x01
	.zero		1


	//----- nvinfo : EIATTR_MERCURY_ISA_VERSION
	.align		4
        /*0034*/ 	.byte	0x03, 0x5f
        /*0036*/ 	.short	0x0000


	//----- nvinfo : EIATTR_COOP_GROUP_MASK_REGIDS
	.align		4
        /*0038*/ 	.byte	0x04, 0x29
        /*003a*/ 	.short	(.L_696 - .L_695)


	//   ....[0]....
.L_695:
        /*003c*/ 	.word	0xffffffff


	//   ....[1]....
        /*0040*/ 	.word	0xffffffff


	//   ....[2]....
        /*0044*/ 	.word	0xffffffff


	//   ....[3]....
        /*0048*/ 	.word	0xffffffff


	//----- nvinfo : EIATTR_COOP_GROUP_INSTR_OFFSETS
	.align		4
.L_696:
        /*004c*/ 	.byte	0x04, 0x28
        /*004e*/ 	.short	(.L_698 - .L_697)


	//   ....[0]....
.L_697:
        /*0050*/ 	.word	0x00001c70


	//   ....[1]....
        /*0054*/ 	.word	0x00001c90


	//   ....[2]....
        /*0058*/ 	.word	0x00001d00


	//   ....[3]....
        /*005c*/ 	.word	0x00001d20


	//----- nvinfo : EIATTR_EXIT_INSTR_OFFSETS
	.align		4
.L_698:
        /*0060*/ 	.byte	0x04, 0x1c
        /*0062*/ 	.short	(.L_700 - .L_699)


	//   ....[0]....
.L_699:
        /*0064*/ 	.word	0x00003e00


	//   ....[1]....
        /*0068*/ 	.word	0x00003e20


	//   ....[2]....
        /*006c*/ 	.word	0x00004290


	//----- nvinfo : EIATTR_CRS_STACK_SIZE
	.align		4
.L_700:
        /*0070*/ 	.byte	0x04, 0x1e
        /*0072*/ 	.short	(.L_702 - .L_701)
.L_701:
        /*0074*/ 	.word	0x00000000
.L_702:


//--------------------- .nv.info._ZN5flash32flash_fwd_splitkv_combine_kernelI23Flash_fwd_kernel_traitsILi64ELi64ELi256ELi4ELb0ELb0EN7cutlass10bfloat16_tE19Flash_kernel_traitsILi64ELi64ELi256ELi4ES3_EELi8ELi1ELb0EEEvNS_16Flash_fwd_paramsE --------------------------
	.section	.nv.info._ZN5flash32flash_fwd_splitkv_combine_kernelI23Flash_fwd_kernel_traitsILi64ELi64ELi256ELi4ELb0ELb0EN7cutlass10bfloat16_tE19Flash_kernel_traitsILi64ELi64ELi256ELi4ES3_EELi8ELi1ELb0EEEvNS_16Flash_fwd_paramsE,"",@"SHT_CUDA_INFO"
	.sectionflags	@""
	.align	4


	//----- nvinfo : EIATTR_CUDA_API_VERSION
	.align		4
        /*0000*/ 	.byte	0x04, 0x37
        /*0002*/ 	.short	(.L_704 - .L_703)
.L_703:
        /*0004*/ 	.word	0x00000082


	//----- nvinfo : EIATTR_SW2861232_WAR
	.align		4
.L_704:
        /*0008*/ 	.byte	0x01, 0x35
	.zero		2


	//----- nvinfo : EIATTR_PARAM_CBANK
	.align		4
        /*000c*/ 	.byte	0x04, 0x0a
        /*000e*/ 	.short	(.L_706 - .L_705)
	.align		4
.L_705:
        /*0010*/ 	.word	index@(.nv.constant0._ZN5flash32flash_fwd_splitkv_combine_kernelI23Flash_fwd_kernel_traitsILi64ELi64ELi256ELi4ELb0ELb0EN7cutlass10bfloat16_tE19Flash_kernel_traitsILi64ELi64ELi256ELi4ES3_EELi8ELi1ELb0EEEvNS_16Flash_fwd_paramsE)
        /*0014*/ 	.short	0x0160
        /*0016*/ 	.short	0x01d0


	//----- nvinfo : EIATTR_CBANK_PARAM_SIZE
	.align		4
.L_706:
        /*0018*/ 	.byte	0x03, 0x19
        /*001a*/ 	.short	0x01d0


	//----- nvinfo : EIATTR_KPARAM_INFO
	.align		4
        /*001c*/ 	.byte	0x04, 0x17
        /*001e*/ 	.short	(.L_708 - .L_707)
.L_707:
        /*0020*/ 	.word	0x00000000
        /*0024*/ 	.short	0x0000
        /*0026*/ 	.short	0x0000
        /*0028*/ 	.byte	0x00, 0xf0, 0x41, 0x07


	//----- nvinfo : EIATTR_MAXREG_COUNT
	.align		4
.L_708:
        /*002c*/ 	.byte	0x03, 0x1b
        /*002e*/ 	.short	0x00ff


	//----- nvinfo : EIATTR_NUM_BARRIERS
	.align		4
        /*0030*/ 	.byte	0x02, 0x4c
        /*0032*/ 	.byte	0x01
	.zero		1


	//----- nvinfo : EIATTR_MERCURY_ISA_VERSION
	.align		4
        /*0034*/ 	.byte	0x03, 0x5f
        /*0036*/ 	.short	0x0000


	//----- nvinfo : EIATTR_COOP_GROUP_MASK_REGIDS
	.align		4
        /*0038*/ 	.byte	0x04, 0x29
        /*003a*/ 	.short	(.L_710 - .L_709)


	//   ....[0]....
.L_709:
        /*003c*/ 	.word	0xffffffff


	//   ....[1]....
        /*0040*/ 	.word	0xffffffff


	//----- nvinfo : EIATTR_COOP_GROUP_INSTR_OFFSETS
	.align		4
.L_710:
        /*0044*/ 	.byte	0x04, 0x28
        /*0046*/ 	.short	(.L_712 - .L_711)


	//   ....[0]....
.L_711:
        /*0048*/ 	.word	0x00001cd0


	//   ....[1]....
        /*004c*/ 	.word	0x00001d40


	//----- nvinfo : EIATTR_EXIT_INSTR_OFFSETS
	.align		4
.L_712:
        /*0050*/ 	.byte	0x04, 0x1c
        /*0052*/ 	.short	(.L_714 - .L_713)


	//   ....[0]....
.L_713:
        /*0054*/ 	.word	0x00003e60


	//   ....[1]....
        /*0058*/ 	.word	0x00003e80


	//   ....[2]....
        /*005c*/ 	.word	0x000042e0


	//----- nvinfo : EIATTR_CRS_STACK_SIZE
	.align		4
.L_714:
        /*0060*/ 	.byte	0x04, 0x1e
        /*0062*/ 	.short	(.L_716 - .L_715)
.L_715:
        /*0064*/ 	.word	0x00000000
.L_716:


//--------------------- .nv.info._ZN5flash32flash_fwd_splitkv_combine_kernelI23Flash_fwd_kernel_traitsILi64ELi64ELi256ELi4ELb0ELb0EN7cutlass10bfloat16_tE19Flash_kernel_traitsILi64ELi64ELi256ELi4ES3_EELi8ELi7ELb1EEEvNS_16Flash_fwd_paramsE --------------------------
	.section	.nv.info._ZN5flash32flash_fwd_splitkv_combine_kernelI23Flash_fwd_kernel_traitsILi64ELi64ELi256ELi4ELb0ELb0EN7cutlass10bfloat16_tE19Flash_kernel_traitsILi64ELi64ELi256ELi4ES3_EELi8ELi7ELb1EEEvNS_16Flash_fwd_paramsE,"",@"SHT_CUDA_INFO"
	.sectionflags	@""
	.align	4


	//----- nvinfo : EIATTR_CUDA_API_VERSION
	.align		4
        /*0000*/ 	.byte	0x04, 0x37
        /*0002*/ 	.short	(.L_718 - .L_717)
.L_717:
        /*0004*/ 	.word	0x00000082


	//----- nvinfo : EIATTR_SW2861232_WAR
	.align		4
.L_718:
        /*0008*/ 	.byte	0x01, 0x35
	.zero		2


	//----- nvinfo : EIATTR_PARAM_CBANK
	.align		4
        /*000c*/ 	.byte	0x04, 0x0a
        /*000e*/ 	.short	(.L_720 - .L_719)
	.align		4
.L_719:
        /*0010*/ 	.word	index@(.nv.constant0._ZN5flash32flash_fwd_splitkv_combine_kernelI23Flash_fwd_kernel_traitsILi64ELi64ELi256ELi4ELb0ELb0EN7cutlass10bfloat16_tE19Flash_kernel_traitsILi64ELi64ELi256ELi4ES3_EELi8ELi7ELb1EEEvNS_16Flash_fwd_paramsE)
        /*0014*/ 	.short	0x0160
        /*0016*/ 	.short	0x01d0


	//----- nvinfo : EIATTR_CBANK_PARAM_SIZE
	.align		4
.L_720:
        /*0018*/ 	.byte	0x03, 0x19
        /*001a*/ 	.short	0x01d0


	//----- nvinfo : EIATTR_KPARAM_INFO
	.align		4
        /*001c*/ 	.byte	0x04, 0x17
        /*001e*/ 	.short	(.L_722 - .L_721)
.L_721:
        /*0020*/ 	.word	0x00000000
        /*0024*/ 	.short	0x0000
        /*0026*/ 	.short	0x0000
        /*0028*/ 	.byte	0x00, 0xf0, 0x41, 0x07


	//----- nvinfo : EIATTR_MAXREG_COUNT
	.align		4
.L_722:
        /*002c*/ 	.byte	0x03, 0x1b
        /*002e*/ 	.short	0x00ff


	//----- nvinfo : EIATTR_NUM_BARRIERS
	.align		4
        /*0030*/ 	.byte	0x02, 0x4c
        /*0032*/ 	.byte	0x01
	.zero		1


	//----- nvinfo : EIATTR_MERCURY_ISA_VERSION
	.align		4
        /*0034*/ 	.byte	0x03, 0x5f
        /*0036*/ 	.short	0x0000


	//----- nvinfo : EIATTR_COOP_GROUP_MASK_REGIDS
	.align		4
        /*0038*/ 	.byte	0x04, 0x29
        /*003a*/ 	.short	(.L_724 - .L_723)


	//   ....[0]....
.L_723:
        /*003c*/ 	.word	0xffffffff


	//   ....[1]....
        /*0040*/ 	.word	0xffffffff


	//   ....[2]....
        /*0044*/ 	.word	0xffffffff


	//   ....[3]....
        /*0048*/ 	.word	0xffffffff


	//   ....[4]....
        /*004c*/ 	.word	0xffffffff


	//   ....[5]....
        /*0050*/ 	.word	0xffffffff


	//   ....[6]....
        /*0054*/ 	.word	0xffffffff


	//   ....[7]....
        /*0058*/ 	.word	0xffffffff


	//----- nvinfo : EIATTR_COOP_GROUP_INSTR_OFFSETS
	.align		4
.L_724:
        /*005c*/ 	.byte	0x04, 0x28
        /*005e*/ 	.short	(.L_726 - .L_725)


	//   ....[0]....
.L_725:
        /*0060*/ 	.word	0x00001fa0


	//   ....[1]....
        /*0064*/ 	.word	0x00001fc0


	//   ....[2]....
        /*0068*/ 	.word	0x00001fe0


	//   ....[3]....
        /*006c*/ 	.word	0x00002000


	//   ....[4]....
        /*0070*/ 	.word	0x00002270


	//   ....[5]....
        /*0074*/ 	.word	0x000022d0


	//   ....[6]....
        /*0078*/ 	.word	0x00002390


	//   ....[7]....
        /*007c*/ 	.word	0x00002470


	//----- nvinfo : EIATTR_EXIT_INSTR_OFFSETS
	.align		4
.L_726:
        /*0080*/ 	.byte	0x04, 0x1c
        /*0082*/ 	.short	(.L_728 - .L_727)


	//   ....[0]....
.L_727:
        /*0084*/ 	.word	0x00004e50


	//   ....[1]....
        /*0088*/ 	.word	0x000052e0


	//----- nvinfo : EIATTR_CRS_STACK_SIZE
	.align		4
.L_728:
        /*008c*/ 	.byte	0x04, 0x1e
        /*008e*/ 	.short	(.L_730 - .L_729)
.L_729:
        /*0090*/ 	.word	0x00000000
.L_730:


//--------------------- .nv.info._ZN5flash32flash_fwd_splitkv_combine_kernelI23Flash_fwd_kernel_traitsILi64ELi64ELi256ELi4ELb0ELb0EN7cutlass10bfloat16_tE19Flash_kernel_traitsILi64ELi64ELi256ELi4ES3_EELi8ELi6ELb1EEEvNS_16Flash_fwd_paramsE --------------------------
	.section	.nv.info._ZN5flash32flash_fwd_splitkv_combine_kernelI23Flash_fwd_kernel_traitsILi64ELi64ELi256ELi4ELb0ELb0EN7cutlass10bfloat16_tE19Flash_kernel_traitsILi64ELi64ELi256ELi4ES3_EELi8ELi6ELb1EEEvNS_16Flash_fwd_paramsE,"",@"SHT_CUDA_INFO"
	.sectionflags	@""
	.align	4


	//----- nvinfo : EIATTR_CUDA_API_VERSION
	.align		4
        /*0000*/ 	.byte	0x04, 0x37
        /*0002*/ 	.short	(.L_732 - .L_731)
.L_731:
        /*0004*/ 	.word	0x00000082


	//----- nvinfo : EIATTR_SW2861232_WAR
	.align		4
.L_732:
        /*0008*/ 	.byte	0x01, 0x35
	.zero		2


	//----- nvinfo : EIATTR_PARAM_CBANK
	.align		4
        /*000c*/ 	.byte	0x04, 0x0a
        /*000e*/ 	.short	(.L_734 - .L_733)
	.align		4
.L_733:
        /*0010*/ 	.word	index@(.nv.constant0._ZN5flash32flash_fwd_splitkv_combine_kernelI23Flash_fwd_kernel_traitsILi64ELi64ELi256ELi4ELb0ELb0EN7cutlass10bfloat16_tE19Flash_kernel_traitsILi64ELi64ELi256ELi4ES3_EELi8ELi6ELb1EEEvNS_16Flash_fwd_paramsE)
        /*0014*/ 	.short	0x0160
        /*0016*/ 	.short	0x01d0


	//----- nvinfo : EIATTR_CBANK_PARAM_SIZE
	.align		4
.L_734:
        /*0018*/ 	.byte	0x03, 0x19
        /*001a*/ 	.short	0x01d0


	//----- nvinfo : EIATTR_KPARAM_INFO
	.align		4
        /*001c*/ 	.byte	0x04, 0x17
        /*001e*/ 	.short	(.L_736 - .L_735)
.L_735:
        /*0020*/ 	.word	0x00000000
        /*0024*/ 	.short	0x0000
        /*0026*/ 	.short	0x0000
        /*0028*/ 	.byte	0x00, 0xf0, 0x41, 0x07


	//----- nvinfo : EIATTR_MAXREG_COUNT
	.align		4
.L_736:
        /*002c*/ 	.byte	0x03, 0x1b
        /*002e*/ 	.short	0x00ff


	//----- nvinfo : EIATTR_NUM_BARRIERS
	.align		4
        /*0030*/ 	.byte	0x02, 0x4c
        /*0032*/ 	.byte	0x01
	.zero		1


	//----- nvinfo : EIATTR_MERCURY_ISA_VERSION
	.align		4
        /*0034*/ 	.byte	0x03, 0x5f
        /*0036*/ 	.short	0x0000


	//----- nvinfo : EIATTR_COOP_GROUP_MASK_REGIDS
	.align		4
        /*0038*/ 	.byte	0x04, 0x29
        /*003a*/ 	.short	(.L_738 - .L_737)


	//   ....[0]....
.L_737:
        /*003c*/ 	.word	0xffffffff


	//   ....[1]....
        /*0040*/ 	.word	0xffffffff


	//   ....[2]....
        /*0044*/ 	.word	0xffffffff


	//   ....[3]....
        /*0048*/ 	.word	0xffffffff


	//   ....[4]....
        /*004c*/ 	.word	0xffffffff


	//   ....[5]....
        /*0050*/ 	.word	0xffffffff


	//   ....[6]....
        /*0054*/ 	.word	0xffffffff


	//   ....[7]....
        /*0058*/ 	.word	0xffffffff


	//----- nvinfo : EIATTR_COOP_GROUP_INSTR_OFFSETS
	.align		4
.L_738:
        /*005c*/ 	.byte	0x04, 0x28
        /*005e*/ 	.short	(.L_740 - .L_739)


	//   ....[0]....
.L_739:
        /*0060*/ 	.word	0x00001aa0


	//   ....[1]....
        /*0064*/ 	.word	0x00001ac0


	//   ....[2]....
        /*0068*/ 	.word	0x00001ae0


	//   ....[3]....
        /*006c*/ 	.word	0x00001b00


	//   ....[4]....
        /*0070*/ 	.word	0x00001c60


	//   ....[5]....
        /*0074*/ 	.word	0x00001cd0


	//   ....[6]....
        /*0078*/ 	.word	0x00001da0


	//   ....[7]....
        /*007c*/ 	.word	0x00001ea0


	//----- nvinfo : EIATTR_EXIT_INSTR_OFFSETS
	.align		4
.L_740:
        /*0080*/ 	.byte	0x04, 0x1c
        /*0082*/ 	.short	(.L_742 - .L_741)


	//   ....[0]....
.L_741:
        /*0084*/ 	.word	0x00004620


	//   ....[1]....
        /*0088*/ 	.word	0x00004ab0


	//----- nvinfo : EIATTR_CRS_STACK_SIZE
	.align		4
.L_742:
        /*008c*/ 	.byte	0x04, 0x1e
        /*008e*/ 	.short	(.L_744 - .L_743)
.L_743:
        /*0090*/ 	.word	0x00000000
.L_744:


//--------------------- .nv.info._ZN5flash32flash_fwd_splitkv_combine_kernelI23Flash_fwd_kernel_traitsILi64ELi64ELi256ELi4ELb0ELb0EN7cutlass10bfloat16_tE19Flash_kernel_traitsILi64ELi64ELi256ELi4ES3_EELi8ELi5ELb1EEEvNS_16Flash_fwd_paramsE --------------------------
	.section	.nv.info._ZN5flash32flash_fwd_splitkv_combine_kernelI23Flash_fwd_kernel_traitsILi64ELi64ELi256ELi4ELb0ELb0EN7cutlass10bfloat16_tE19Flash_kernel_traitsILi64ELi64ELi256ELi4ES3_EELi8ELi5ELb1EEEvNS_16Flash_fwd_paramsE,"",@"SHT_CUDA_INFO"
	.sectionflags	@""
	.align	4


	//----- nvinfo : EIATTR_CUDA_API_VERSION
	.align		4
        /*0000*/ 	.byte	0x04, 0x37
        /*0002*/ 	.short	(.L_746 - .L_745)
.L_745:
        /*0004*/ 	.word	0x00000082


	//----- nvinfo : EIATTR_SW2861232_WAR
	.align		4
.L_746:
        /*0008*/ 	.byte	0x01, 0x35
	.zero		2


	//----- nvinfo : EIATTR_PARAM_CBANK
	.align		4
        /*000c*/ 	.byte	0x04, 0x0a
        /*000e*/ 	.short	(.L_748 - .L_747)
	.align		4
.L_747:
        /*0010*/ 	.word	index@(.nv.constant0._ZN5flash32flash_fwd_splitkv_combine_kernelI23Flash_fwd_kernel_traitsILi64ELi64ELi256ELi4ELb0ELb0EN7cutlass10bfloat16_tE19Flash_kernel_traitsILi64ELi64ELi256ELi4ES3_EELi8ELi5ELb1EEEvNS_16Flash_fwd_paramsE)
        /*0014*/ 	.short	0x0160
        /*0016*/ 	.short	0x01d0


	//----- nvinfo : EIATTR_CBANK_PARAM_SIZE
	.align		4
.L_748:
        /*0018*/ 	.byte	0x03, 0x19
        /*001a*/ 	.short	0x01d0


	//----- nvinfo : EIATTR_KPARAM_INFO
	.align		4
        /*001c*/ 	.byte	0x04, 0x17
        /*001e*/ 	.short	(.L_750 - .L_749)
.L_749:
        /*0020*/ 	.word	0x00000000
        /*0024*/ 	.short	0x0000
        /*0026*/ 	.short	0x0000
        /*0028*/ 	.byte	0x00, 0xf0, 0x41, 0x07


	//----- nvinfo : EIATTR_MAXREG_COUNT
	.align		4
.L_750:
        /*002c*/ 	.byte	0x03, 0x1b
        /*002e*/ 	.short	0x00ff


	//----- nvinfo : EIATTR_NUM_BARRIERS
	.align		4
        /*0030*/ 	.byte	0x02, 0x4c
        /*0032*/ 	.byte	0x01
	.zero		1


	//----- nvinfo : EIATTR_MERCURY_ISA_VERSION
	.align		4
        /*0034*/ 	.byte	0x03, 0x5f
        /*0036*/ 	.short	0x0000


	//----- nvinfo : EIATTR_COOP_GROUP_MASK_REGIDS
	.align		4
        /*0038*/ 	.byte	0x04, 0x29
        /*003a*/ 	.short	(.L_752 - .L_751)


	//   ....[0]....
.L_751:
        /*003c*/ 	.word	0xffffffff


	//   ....[1]....
        /*0040*/ 	.word	0xffffffff


	//   ....[2]....
        /*0044*/ 	.word	0xffffffff


	//   ....[3]....
        /*0048*/ 	.word	0xffffffff


	//   ....[4]....
        /*004c*/ 	.word	0xffffffff


	//   ....[5]....
        /*0050*/ 	.word	0xffffffff


	//   ....[6]....
        /*0054*/ 	.word	0xffffffff


	//   ....[7]....
        /*0058*/ 	.word	0xffffffff


	//----- nvinfo : EIATTR_COOP_GROUP_INSTR_OFFSETS
	.align		4
.L_752:
        /*005c*/ 	.byte	0x04, 0x28
        /*005e*/ 	.short	(.L_754 - .L_753)


	//   ....[0]....
.L_753:
        /*0060*/ 	.word	0x000017a0


	//   ....[1]....
        /*0064*/ 	.word	0x00001840


	//   ....[2]....
        /*0068*/ 	.word	0x00001860


	//   ....[3]....
        /*006c*/ 	.word	0x00001890


	//   ....[4]....
        /*0070*/ 	.word	0x00001a30


	//   ....[5]....
        /*0074*/ 	.word	0x00001a90


	//   ....[6]....
        /*0078*/ 	.word	0x00001b20


	//   ....[7]....
        /*007c*/ 	.word	0x00001c20


	//----- nvinfo : EIATTR_EXIT_INSTR_OFFSETS
	.align		4
.L_754:
        /*0080*/ 	.byte	0x04, 0x1c
        /*0082*/ 	.short	(.L_756 - .L_755)


	//   ....[0]....
.L_755:
        /*0084*/ 	.word	0x000042c0


	//   ....[1]....
        /*0088*/ 	.word	0x00004750


	//----- nvinfo : EIATTR_CRS_STACK_SIZE
	.align		4
.L_756:
        /*008c*/ 	.byte	0x04, 0x1e
        /*008e*/ 	.short	(.L_758 - .L_757)
.L_757:
        /*0090*/ 	.word	0x00000000
.L_758:


//--------------------- .nv.info._ZN5flash32flash_fwd_splitkv_combine_kernelI23Flash_fwd_kernel_traitsILi64ELi64ELi256ELi4ELb0ELb0EN7cutlass10bfloat16_tE19Flash_kernel_traitsILi64ELi64ELi256ELi4ES3_EELi8ELi4ELb1EEEvNS_16Flash_fwd_paramsE --------------------------
	.section	.nv.info._ZN5flash32flash_fwd_splitkv_combine_kernelI23Flash_fwd_kernel_traitsILi64ELi64ELi256ELi4ELb0ELb0EN7cutlass10bfloat16_tE19Flash_kernel_traitsILi64ELi64ELi256ELi4ES3_EELi8ELi4ELb1EEEvNS_16Flash_fwd_paramsE,"",@"SHT_CUDA_INFO"
	.sectionflags	@""
	.align	4


	//----- nvinfo : EIATTR_CUDA_API_VERSION
	.align		4
        /*0000*/ 	.byte	0x04, 0x37
        /*0002*/ 	.short	(.L_760 - .L_759)
.L_759:
        /*0004*/ 	.word	0x00000082


	//----- nvinfo : EIATTR_SW2861232_WAR
	.align		4
.L_760:
        /*0008*/ 	.byte	0x01, 0x35
	.zero		2


	//----- nvinfo : EIATTR_PARAM_CBANK
	.align		4
        /*000c*/ 	.byte	0x04, 0x0a
        /*000e*/ 	.short	(.L_762 - .L_761)
	.align		4
.L_761:
        /*0010*/ 	.word	index@(.nv.constant0._ZN5flash32flash_fwd_splitkv_combine_kernelI23Flash_fwd_kernel_traitsILi64ELi64ELi256ELi4ELb0ELb0EN7cutlass10bfloat16_tE19Flash_kernel_traitsILi64ELi64ELi256ELi4ES3_EELi8ELi4ELb1EEEvNS_16Flash_fwd_paramsE)
        /*0014*/ 	.short	0x0160
        /*0016*/ 	.short	0x01d0


	//----- nvinfo : EIATTR_CBANK_PARAM_SIZE
	.align		4
.L_762:
        /*0018*/ 	.byte	0x03, 0x19
        /*001a*/ 	.short	0x01d0


	//----- nvinfo : EIATTR_KPARAM_INFO
	.align		4
        /*001c*/ 	.byte	0x04, 0x17
        /*001e*/ 	.short	(.L_764 - .L_763)
.L_763:
        /*0020*/ 	.word	0x00000000
        /*0024*/ 	.short	0x0000
        /*0026*/ 	.short	0x0000
        /*0028*/ 	.byte	0x00, 0xf0, 0x41, 0x07


	//----- nvinfo : EIATTR_MAXREG_COUNT
	.align		4
.L_764:
        /*002c*/ 	.byte	0x03, 0x1b
        /*002e*/ 	.short	0x00ff


	//----- nvinfo : EIATTR_NUM_BARRIERS
	.align		4
        /*0030*/ 	.byte	0x02, 0x4c
        /*0032*/ 	.byte	0x01
	.zero		1


	//----- nvinfo : EIATTR_MERCURY_ISA_VERSION
	.align		4
        /*0034*/ 	.byte	0x03, 0x5f
        /*0036*/ 	.short	0x0000


	//----- nvinfo : EIATTR_COOP_GROUP_MASK_REGIDS
	.align		4
        /*0038*/ 	.byte	0x04, 0x29
        /*003a*/ 	.short	(.L_766 - .L_765)


	//   ....[0]....
.L_765:
        /*003c*/ 	.word	0xffffffff


	//   ....[1]....
        /*0040*/ 	.word	0xffffffff


	//   ....[2]....
        /*0044*/ 	.word	0xffffffff


	//   ....[3]....
        /*0048*/ 	.word	0xffffffff


	//   ....[4]....
        /*004c*/ 	.word	0xffffffff


	//   ....[5]....
        /*0050*/ 	.word	0xffffffff


	//   ....[6]....
        /*0054*/ 	.word	0xffffffff


	//   ....[7]....
        /*0058*/ 	.word	0xffffffff


	//----- nvinfo : EIATTR_COOP_GROUP_INSTR_OFFSETS
	.align		4
.L_766:
        /*005c*/ 	.byte	0x04, 0x28
        /*005e*/ 	.short	(.L_768 - .L_767)


	//   ....[0]....
.L_767:
        /*0060*/ 	.word	0x00001c30


	//   ....[1]....
        /*0064*/ 	.word	0x00001c50


	//   ....[2]....
        /*0068*/ 	.word	0x00001c70


	//   ....[3]....
        /*006c*/ 	.word	0x00001c90


	//   ....[4]....
        /*0070*/ 	.word	0x00001d00


	//   ....[5]....
        /*0074*/ 	.word	0x00001d30


	//   ....[6]....
        /*0078*/ 	.word	0x00001d50


	//   ....[7]....
        /*007c*/ 	.word	0x00001d70


	//----- nvinfo : EIATTR_EXIT_INSTR_OFFSETS
	.align		4
.L_768:
        /*0080*/ 	.byte	0x04, 0x1c
        /*0082*/ 	.short	(.L_770 - .L_769)


	//   ....[0]....
.L_769:
        /*0084*/ 	.word	0x00004220


	//   ....[1]....
        /*0088*/ 	.word	0x000046b0


	//----- nvinfo : EIATTR_CRS_STACK_SIZE
	.align		4
.L_770:
        /*008c*/ 	.byte	0x04, 0x1e
        /*008e*/ 	.short	(.L_772 - .L_771)
.L_771:
        /*0090*/ 	.word	0x00000000
.L_772:


//--------------------- .nv.info._ZN5flash32flash_fwd_splitkv_combine_kernelI23Flash_fwd_kernel_traitsILi64ELi64ELi256ELi4ELb0ELb0EN7cutlass10bfloat16_tE19Flash_kernel_traitsILi64ELi64ELi256ELi4ES3_EELi8ELi3ELb1EEEvNS_16Flash_fwd_paramsE --------------------------
	.section	.nv.info._ZN5flash32flash_fwd_splitkv_combine_kernelI23Flash_fwd_kernel_traitsILi64ELi64ELi256ELi4ELb0ELb0EN7cutlass10bfloat16_tE19Flash_kernel_traitsILi64ELi64ELi256ELi4ES3_EELi8ELi3ELb1EEEvNS_16Flash_fwd_paramsE,"",@"SHT_CUDA_INFO"
	.sectionflags	@""
	.align	4


	//----- nvinfo : EIATTR_CUDA_API_VERSION
	.align		4
        /*0000*/ 	.byte	0x04, 0x37
        /*0002*/ 	.short	(.L_774 - .L_773)
.L_773:
        /*0004*/ 	.word	0x00000082


	//----- nvinfo : EIATTR_SW2861232_WAR
	.align		4
.L_774:
        /*0008*/ 	.byte	0x01, 0x35
	.zero		2


	//----- nvinfo : EIATTR_PARAM_CBANK
	.align		4
        /*000c*/ 	.byte	0x04, 0x0a
        /*000e*/ 	.short	(.L_776 - .L_775)
	.align		4
.L_775:
        /*0010*/ 	.word	index@(.nv.constant0._ZN5flash32flash_fwd_splitkv_combine_kernelI23Flash_fwd_kernel_traitsILi64ELi64ELi256ELi4ELb0ELb0EN7cutlass10bfloat16_tE19Flash_kernel_traitsILi64ELi64ELi256ELi4ES3_EELi8ELi3ELb1EEEvNS_16Flash_fwd_paramsE)
        /*0014*/ 	.short	0x0160
        /*0016*/ 	.short	0x01d0


	//----- nvinfo : EIATTR_CBANK_PARAM_SIZE
	.align		4
.L_776:
        /*0018*/ 	.byte	0x03, 0x19
        /*001a*/ 	.short	0x01d0


	//----- nvinfo : EIATTR_KPARAM_INFO
	.align		4
        /*001c*/ 	.byte	0x04, 0x17
        /*001e*/ 	.short	(.L_778 - .L_777)
.L_777:
        /*0020*/ 	.word	0x00000000
        /*0024*/ 	.short	0x0000
        /*0026*/ 	.short	0x0000
        /*0028*/ 	.byte	0x00, 0xf0, 0x41, 0x07


	//----- nvinfo : EIATTR_MAXREG_COUNT
	.align		4
.L_778:
        /*002c*/ 	.byte	0x03, 0x1b
        /*002e*/ 	.short	0x00ff


	//----- nvinfo : EIATTR_NUM_BARRIERS
	.align		4
        /*0030*/ 	.byte	0x02, 0x4c
        /*0032*/ 	.byte	0x01
	.zero		1


	//----- nvinfo : EIATTR_MERCURY_ISA_VERSION
	.align		4
        /*0034*/ 	.byte	0x03, 0x5f
        /*0036*/ 	.short	0x0000


	//----- nvinfo : EIATTR_COOP_GROUP_MASK_REGIDS
	.align		4
        /*0038*/ 	.byte	0x04, 0x29
        /*003a*/ 	.short	(.L_780 - .L_779)


	//   ....[0]....
.L_779:
        /*003c*/ 	.word	0xffffffff


	//   ....[1]....
        /*0040*/ 	.word	0xffffffff


	//   ....[2]....
        /*0044*/ 	.word	0xffffffff


	//   ....[3]....
        /*0048*/ 	.word	0xffffffff


	//   ....[4]....
        /*004c*/ 	.word	0xffffffff


	//   ....[5]....
        /*0050*/ 	.word	0xffffffff


	//----- nvinfo : EIATTR_COOP_GROUP_INSTR_OFFSETS
	.align		4
.L_780:
        /*0054*/ 	.byte	0x04, 0x28
        /*0056*/ 	.short	(.L_782 - .L_781)


	//   ....[0]....
.L_781:
        /*0058*/ 	.word	0x00001be0


	//   ....[1]....
        /*005c*/ 	.word	0x00001c00


	//   ....[2]....
        /*0060*/ 	.word	0x00001c30


	//   ....[3]....
        /*0064*/ 	.word	0x00001ca0


	//   ....[4]....
        /*0068*/ 	.word	0x00001cc0


	//   ....[5]....
        /*006c*/ 	.word	0x00001ce0


	//----- nvinfo : EIATTR_EXIT_INSTR_OFFSETS
	.align		4
.L_782:
        /*0070*/ 	.byte	0x04, 0x1c
        /*0072*/ 	.short	(.L_784 - .L_783)


	//   ....[0]....
.L_783:
        /*0074*/ 	.word	0x00004180


	//   ....[1]....
        /*0078*/ 	.word	0x00004610


	//----- nvinfo : EIATTR_CRS_STACK_SIZE
	.align		4
.L_784:
        /*007c*/ 	.byte	0x04, 0x1e
        /*007e*/ 	.short	(.L_786 - .L_785)
.L_785:
        /*0080*/ 	.word	0x00000000
.L_786:


//--------------------- .nv.info._ZN5flash32flash_fwd_splitkv_combine_kernelI23Flash_fwd_kernel_traitsILi64ELi64ELi256ELi4ELb0ELb0EN7cutlass10bfloat16_tE19Flash_kernel_traitsILi64ELi64ELi256ELi4ES3_EELi8ELi2ELb1EEEvNS_16Flash_fwd_paramsE --------------------------
	.section	.nv.info._ZN5flash32flash_fwd_splitkv_combine_kernelI23Flash_fwd_kernel_traitsILi64ELi64ELi256ELi4ELb0ELb0EN7cutlass10bfloat16_tE19Flash_kernel_traitsILi64ELi64ELi256ELi4ES3_EELi8ELi2ELb1EEEvNS_16Flash_fwd_paramsE,"",@"SHT_CUDA_INFO"
	.sectionflags	@""
	.align	4


	//----- nvinfo : EIATTR_CUDA_API_VERSION
	.align		4
        /*0000*/ 	.byte	0x04, 0x37
        /*0002*/ 	.short	(.L_788 - .L_787)
.L_787:
        /*0004*/ 	.word	0x00000082


	//----- nvinfo : EIATTR_SW2861232_WAR
	.align		4
.L_788:
        /*0008*/ 	.byte	0x01, 0x35
	.zero		2


	//----- nvinfo : EIATTR_PARAM_CBANK
	.align		4
        /*000c*/ 	.byte	0x04, 0x0a
        /*000e*/ 	.short	(.L_790 - .L_789)
	.align		4
.L_789:
        /*0010*/ 	.word	index@(.nv.constant0._ZN5flash32flash_fwd_splitkv_combine_kernelI23Flash_fwd_kernel_traitsILi64ELi64ELi256ELi4ELb0ELb0EN7cutlass10bfloat16_tE19Flash_kernel_traitsILi64ELi64ELi256ELi4ES3_EELi8ELi2ELb1EEEvNS_16Flash_fwd_paramsE)
        /*0014*/ 	.short	0x0160
        /*0016*/ 	.short	0x01d0


	//----- nvinfo : EIATTR_CBANK_PARAM_SIZE
	.align		4
.L_790:
        /*0018*/ 	.byte	0x03, 0x19
        /*001a*/ 	.short	0x01d0


	//----- nvinfo : EIATTR_KPARAM_INFO
	.align		4
        /*001c*/ 	.byte	0x04, 0x17
        /*001e*/ 	.short	(.L_792 - .L_791)
.L_791:
        /*0020*/ 	.word	0x00000000
        /*0024*/ 	.short	0x0000
        /*0026*/ 	.short	0x0000
        /*0028*/ 	.byte	0x00, 0xf0, 0x41, 0x07


	//----- nvinfo : EIATTR_MAXREG_COUNT
	.align		4
.L_792:
        /*002c*/ 	.byte	0x03, 0x1b
        /*002e*/ 	.short	0x00ff


	//----- nvinfo : EIATTR_NUM_BARRIERS
	.align		4
        /*0030*/ 	.byte	0x02, 0x4c
        /*0032*/ 	.byte	0x01
	.zero		1


	//----- nvinfo : EIATTR_MERCURY_ISA_VERSION
	.align		4
        /*0034*/ 	.byte	0x03, 0x5f
        /*0036*/ 	.short	0x0000


	//----- nvinfo : EIATTR_COOP_GROUP_MASK_REGIDS
	.align		4
        /*0038*/ 	.byte	0x04, 0x29
        /*003a*/ 	.short	(.L_794 - .L_793)


	//   ....[0]....
.L_793:
        /*003c*/ 	.word	0xffffffff


	//   ....[1]....
        /*0040*/ 	.word	0xffffffff


	//   ....[2]....
        /*0044*/ 	.word	0xffffffff


	//   ....[3]....
        /*0048*/ 	.word	0xffffffff


	//----- nvinfo : EIATTR_COOP_GROUP_INSTR_OFFSETS
	.align		4
.L_794:
        /*004c*/ 	.byte	0x04, 0x28
        /*004e*/ 	.short	(.L_796 - .L_795)


	//   ....[0]....
.L_795:
        /*0050*/ 	.word	0x00001c10


	//   ....[1]....
        /*0054*/ 	.word	0x00001c30


	//   ....[2]....
        /*0058*/ 	.word	0x00001ca0


	//   ....[3]....
        /*005c*/ 	.word	0x00001cc0


	//----- nvinfo : EIATTR_EXIT_INSTR_OFFSETS
	.align		4
.L_796:
        /*0060*/ 	.byte	0x04, 0x1c
        /*0062*/ 	.short	(.L_798 - .L_797)


	//   ....[0]....
.L_797:
        /*0064*/ 	.word	0x00004180


	//   ....[1]....
        /*0068*/ 	.word	0x000045f0


	//----- nvinfo : EIATTR_CRS_STACK_SIZE
	.align		4
.L_798:
        /*006c*/ 	.byte	0x04, 0x1e
        /*006e*/ 	.short	(.L_800 - .L_799)
.L_799:
        /*0070*/ 	.word	0x00000000
.L_800:


//--------------------- .nv.info._ZN5flash32flash_fwd_splitkv_combine_kernelI23Flash_fwd_kernel_traitsILi64ELi64ELi256ELi4ELb0ELb0EN7cutlass10bfloat16_tE19Flash_kernel_traitsILi64ELi64ELi256ELi4ES3_EELi8ELi1ELb1EEEvNS_16Flash_fwd_paramsE --------------------------
	.section	.nv.info._ZN5flash32flash_fwd_splitkv_combine_kernelI23Flash_fwd_kernel_traitsILi64ELi64ELi256ELi4ELb0ELb0EN7cutlass10bfloat16_tE19Flash_kernel_traitsILi64ELi64ELi256ELi4ES3_EELi8ELi1ELb1EEEvNS_16Flash_fwd_paramsE,"",@"SHT_CUDA_INFO"
	.sectionflags	@""
	.align	4


	//----- nvinfo : EIATTR_CUDA_API_VERSION
	.align		4
        /*0000*/ 	.byte	0x04, 0x37
        /*0002*/ 	.short	(.L_802 - .L_801)
.L_801:
        /*0004*/ 	.word	0x00000082


	//----- nvinfo : EIATTR_SW2861232_WAR
	.align		4
.L_802:
        /*0008*/ 	.byte	0x01, 0x35
	.zero		2


	//----- nvinfo : EIATTR_PARAM_CBANK
	.align		4
        /*000c*/ 	.byte	0x04, 0x0a
        /*000e*/ 	.short	(.L_804 - .L_803)
	.align		4
.L_803:
        /*0010*/ 	.word	index@(.nv.constant0._ZN5flash32flash_fwd_splitkv_combine_kernelI23Flash_fwd_kernel_traitsILi64ELi64ELi256ELi4ELb0ELb0EN7cutlass10bfloat16_tE19Flash_kernel_traitsILi64ELi64ELi256ELi4ES3_EELi8ELi1ELb1EEEvNS_16Flash_fwd_paramsE)
        /*0014*/ 	.short	0x0160
        /*0016*/ 	.short	0x01d0


	//----- nvinfo : EIATTR_CBANK_PARAM_SIZE
	.align		4
.L_804:
        /*0018*/ 	.byte	0x03, 0x19
        /*001a*/ 	.short	0x01d0


	//----- nvinfo : EIATTR_KPARAM_INFO
	.align		4
        /*001c*/ 	.byte	0x04, 0x17
        /*001e*/ 	.short	(.L_806 - .L_805)
.L_805:
        /*0020*/ 	.word	0x00000000
        /*0024*/ 	.short	0x0000
        /*0026*/ 	.short	0x0000
        /*0028*/ 	.byte	0x00, 0xf0, 0x41, 0x07


	//----- nvinfo : EIATTR_MAXREG_COUNT
	.align		4
.L_806:
        /*002c*/ 	.byte	0x03, 0x1b
        /*002e*/ 	.short	0x00ff


	//----- nvinfo : EIATTR_NUM_BARRIERS
	.align		4
        /*0030*/ 	.byte	0x02, 0x4c
        /*0032*/ 	.byte	0x01
	.zero		1


	//----- nvinfo : EIATTR_MERCURY_ISA_VERSION
	.align		4
        /*0034*/ 	.byte	0x03, 0x5f
        /*0036*/ 	.short	0x0000


	//----- nvinfo : EIATTR_COOP_GROUP_MASK_REGIDS
	.align		4
        /*0038*/ 	.byte	0x04, 0x29
        /*003a*/ 	.short	(.L_808 - .L_807)


	//   ....[0]....
.L_807:
        /*003c*/ 	.word	0xffffffff


	//   ....[1]....
        /*0040*/ 	.word	0xffffffff


	//----- nvinfo : EIATTR_COOP_GROUP_INSTR_OFFSETS
	.align		4
.L_808:
        /*0044*/ 	.byte	0x04, 0x28
        /*0046*/ 	.short	(.L_810 - .L_809)


	//   ....[0]....
.L_809:
        /*0048*/ 	.word	0x00001cd0


	//   ....[1]....
        /*004c*/ 	.word	0x00001d40


	//----- nvinfo : EIATTR_EXIT_INSTR_OFFSETS
	.align		4
.L_810:
        /*0050*/ 	.byte	0x04, 0x1c
        /*0052*/ 	.short	(.L_812 - .L_811)


	//   ....[0]....
.L_811:
        /*0054*/ 	.word	0x00004290


	//   ....[1]....
        /*0058*/ 	.word	0x000046f0


	//----- nvinfo : EIATTR_CRS_STACK_SIZE
	.align		4
.L_812:
        /*005c*/ 	.byte	0x04, 0x1e
        /*005e*/ 	.short	(.L_814 - .L_813)
.L_813:
        /*0060*/ 	.word	0x00000000
.L_814:


//--------------------- .nv.info._ZN5flash24flash_fwd_splitkv_kernelI23Flash_fwd_kernel_traitsILi64ELi64ELi256ELi4ELb0ELb0EN7cutlass10bfloat16_tE19Flash_kernel_traitsILi64ELi64ELi256ELi4ES3_EELb1ELb0ELb0ELb0ELb0ELb0ELb0ELb0EEEvNS_16Flash_fwd_paramsE --------------------------
	.section	.nv.info._ZN5flash24flash_fwd_splitkv_kernelI23Flash_fwd_kernel_traitsILi64ELi64ELi256ELi4ELb0ELb0EN7cutlass10bfloat16_tE19Flash_kernel_traitsILi64ELi64ELi256ELi4ES3_EELb1ELb0ELb0ELb0ELb0ELb0ELb0ELb0EEEvNS_16Flash_fwd_paramsE,"",@"SHT_CUDA_INFO"
	.sectionflags	@""
	.align	4


	//----- nvinfo : EIATTR_CUDA_API_VERSION
	.align		4
        /*0000*/ 	.byte	0x04, 0x37
        /*0002*/ 	.short	(.L_816 - .L_815)
.L_815:
        /*0004*/ 	.word	0x00000082


	//----- nvinfo : EIATTR_SW2861232_WAR
	.align		4
.L_816:
        /*0008*/ 	.byte	0x01, 0x35
	.zero		2


	//----- nvinfo : EIATTR_PARAM_CBANK
	.align		4
        /*000c*/ 	.byte	0x04, 0x0a
        /*000e*/ 	.short	(.L_818 - .L_817)
	.align		4
.L_817:
        /*0010*/ 	.word	index@(.nv.constant0._ZN5flash24flash_fwd_splitkv_kernelI23Flash_fwd_kernel_traitsILi64ELi64ELi256ELi4ELb0ELb0EN7cutlass10bfloat16_tE19Flash_kernel_traitsILi64ELi64ELi256ELi4ES3_EELb1ELb0ELb0ELb0ELb0ELb0ELb0ELb0EEEvNS_16Flash_fwd_paramsE)
        /*0014*/ 	.short	0x0160
        /*0016*/ 	.short	0x01d0


	//----- nvinfo : EIATTR_CBANK_PARAM_SIZE
	.align		4
.L_818:
        /*0018*/ 	.byte	0x03, 0x19
        /*001a*/ 	.short	0x01d0


	//----- nvinfo : EIATTR_KPARAM_INFO
	.align		4
        /*001c*/ 	.byte	0x04, 0x17
        /*001e*/ 	.short	(.L_820 - .L_819)
.L_819:
        /*0020*/ 	.word	0x00000000
        /*0024*/ 	.short	0x0000
        /*0026*/ 	.short	0x0000
        /*0028*/ 	.byte	0x00, 0xf0, 0x41, 0x07


	//----- nvinfo : EIATTR_MAXREG_COUNT
	.align		4
.L_820:
        /*002c*/ 	.byte	0x03, 0x1b
        /*002e*/ 	.short	0x00ff


	//----- nvinfo : EIATTR_NUM_BARRIERS
	.align		4
        /*0030*/ 	.byte	0x02, 0x4c
        /*0032*/ 	.byte	0x01
	.zero		1


	//----- nvinfo : EIATTR_ANNOTATIONS
	.align		4
        /*0034*/ 	.byte	0x04, 0x55
        /*0036*/ 	.short	(.L_822 - .L_821)


	//   ....[0]....
.L_821:
        /*0038*/ 	.word	0x00000001
        /*003c*/ 	.byte	0x70, 0xb0, 0x00, 0x00, 0x01, 0x00, 0x00, 0x00, 0x80, 0xb0, 0x00, 0x00, 0x01, 0x00, 0x00, 0x00
        /*004c*/ 	.byte	0x50, 0xd5, 0x00, 0x00, 0x01, 0x00, 0x00, 0x00, 0xd0, 0xd7, 0x00, 0x00, 0x01, 0x00, 0x00, 0x00
        /*005c*/ 	.byte	0x90, 0xf7, 0x00, 0x00, 0x01, 0x00, 0x00, 0x00, 0xa0, 0xf7, 0x00, 0x00, 0x01, 0x00, 0x00, 0x00
        /*006c*/ 	.byte	0xd0, 0xf7, 0x00, 0x00, 0x01, 0x00, 0x00, 0x00, 0x00, 0xf8, 0x00, 0x00, 0x01, 0x00, 0x00, 0x00
        /*007c*/ 	.byte	0x40, 0x2b, 0x01, 0x00, 0x01, 0x00, 0x00, 0x00, 0x50, 0x2b, 0x01, 0x00, 0x01, 0x00, 0x00, 0x00
        /*008c*/ 	.byte	0xe0, 0x5a, 0x01, 0x00, 0x01, 0x00, 0x00, 0x00, 0x20, 0x5b, 0x01, 0x00, 0x01, 0x00, 0x00, 0x00
        /*009c*/ 	.byte	0x80, 0x8e, 0x01, 0x00, 0x01, 0x00, 0x00, 0x00, 0xa0, 0x8e, 0x01, 0x00, 0x01, 0x00, 0x00, 0x00
        /*00ac*/ 	.byte	0xd0, 0x8e, 0x01, 0x00, 0x01, 0x00, 0x00, 0x00, 0x00, 0x8f, 0x01, 0x00


	//----- nvinfo : EIATTR_MERCURY_ISA_VERSION
	.align		4
.L_822:
        /*00b8*/ 	.byte	0x03, 0x5f
        /*00ba*/ 	.short	0x0000


	//----- nvinfo : EIATTR_COOP_GROUP_MASK_REGIDS
	.align		4
        /*00bc*/ 	.byte	0x04, 0x29
        /*00be*/ 	.short	(.L_824 - .L_823)


	//   ....[0]....
.L_823:
        /*00c0*/ 	.word	0xffffffff


	//   ....[1]....
        /*00c4*/ 	.word	0xffffffff


	//   ....[2]....
        /*00c8*/ 	.word	0xffffffff


	//   ....[3]....
        /*00cc*/ 	.word	0xffffffff


	//   ....[4]....
        /*00d0*/ 	.word	0xffffffff


	//   ....[5]....
        /*00d4*/ 	.word	0xffffffff


	//   ....[6]....
        /*00d8*/ 	.word	0xffffffff


	//   ....[7]....
        /*00dc*/ 	.word	0xffffffff


	//   ....[8]....
        /*00e0*/ 	.word	0xffffffff


	//   ....[9]....
        /*00e4*/ 	.word	0xffffffff


	//   ....[10]....
        /*00e8*/ 	.word	0xffffffff


	//   ....[11]....
        /*00ec*/ 	.word	0xffffffff


	//   ....[12]....
        /*00f0*/ 	.word	0xffffffff


	//   ....[13]....
        /*00f4*/ 	.word	0xffffffff


	//   ....[14]....
        /*00f8*/ 	.word	0xffffffff


	//   ....[15]....
        /*00fc*/ 	.word	0xffffffff


	//----- nvinfo : EIATTR_COOP_GROUP_INSTR_OFFSETS
	.align		4
.L_824:
        /*0100*/ 	.byte	0x04, 0x28
        /*0102*/ 	.short	(.L_826 - .L_825)


	//   ....[0]....
.L_825:
        /*0104*/ 	.word	0x000086d0


	//   ....[1]....
        /*0108*/ 	.word	0x00008790


	//   ....[2]....
        /*010c*/ 	.word	0x000087a0


	//   ....[3]....
        /*0110*/ 	.word	0x000087d0


	//   ....[4]....
        /*0114*/ 	.word	0x00010000


	//   ....[5]....
        /*0118*/ 	.word	0x00010060


	//   ....[6]....
        /*011c*/ 	.word	0x00010080


	//   ....[7]....
        /*0120*/ 	.word	0x000100a0


	//   ....[8]....
        /*0124*/ 	.word	0x00016320


	//   ....[9]....
        /*0128*/ 	.word	0x00016340


	//   ....[10]....
        /*012c*/ 	.word	0x00016360


	//   ....[11]....
        /*0130*/ 	.word	0x00016380


	//   ....[12]....
        /*0134*/ 	.word	0x000190b0


	//   ....[13]....
        /*0138*/ 	.word	0x000190c0


	//   ....[14]....
        /*013c*/ 	.word	0x000190f0


	//   ....[15]....
        /*0140*/ 	.word	0x00019110


	//----- nvinfo : EIATTR_EXIT_INSTR_OFFSETS
	.align		4
.L_826:
        /*0144*/ 	.byte	0x04, 0x1c
        /*0146*/ 	.short	(.L_828 - .L_827)


	//   ....[0]....
.L_827:
        /*0148*/ 	.word	0x000004d0


	//   ....[1]....
        /*014c*/ 	.word	0x00000db0


	//   ....[2]....
        /*0150*/ 	.word	0x00000de0


	//   ....[3]....
        /*0154*/ 	.word	0x00019e50


	//   ....[4]....
        /*0158*/ 	.word	0x00019f10


	//----- nvinfo : EIATTR_CTAIDZ_USED
	.align		4
.L_828:
        /*015c*/ 	.byte	0x01, 0x04
	.zero		2


	//----- nvinfo : EIATTR_CRS_STACK_SIZE
	.align		4
        /*0160*/ 	.byte	0x04, 0x1e
        /*0162*/ 	.short	(.L_830 - .L_829)
.L_829:
        /*0164*/ 	.word	0x00000000
.L_830:


//--------------------- .nv.info._ZN5flash24flash_fwd_splitkv_kernelI23Flash_fwd_kernel_traitsILi64ELi64ELi256ELi4ELb0ELb0EN7cutlass10bfloat16_tE19Flash_kernel_traitsILi64ELi64ELi256ELi4ES3_EELb1ELb0ELb0ELb0ELb0ELb1ELb0ELb0EEEvNS_16Flash_fwd_paramsE --------------------------
	.section	.nv.info._ZN5flash24flash_fwd_splitkv_kernelI23Flash_fwd_kernel_traitsILi64ELi64ELi256ELi4ELb0ELb0EN7cutlass10bfloat16_tE19Flash_kernel_traitsILi64ELi64ELi256ELi4ES3_EELb1ELb0ELb0ELb0ELb0ELb1ELb0ELb0EEEvNS_16Flash_fwd_paramsE,"",@"SHT_CUDA_INFO"
	.sectionflags	@""
	.align	4


	//----- nvinfo : EIATTR_CUDA_API_VERSION
	.align		4
        /*0000*/ 	.byte	0x04, 0x37
        /*0002*/ 	.short	(.L_832 - .L_831)
.L_831:
        /*0004*/ 	.word	0x00000082


	//----- nvinfo : EIATTR_SW2861232_WAR
	.align		4
.L_832:
        /*0008*/ 	.byte	0x01, 0x35
	.zero		2


	//----- nvinfo : EIATTR_PARAM_CBANK
	.align		4
        /*000c*/ 	.byte	0x04, 0x0a
        /*000e*/ 	.short	(.L_834 - .L_833)
	.align		4
.L_833:
        /*0010*/ 	.word	index@(.nv.constant0._ZN5flash24flash_fwd_splitkv_kernelI23Flash_fwd_kernel_traitsILi64ELi64ELi256ELi4ELb0ELb0EN7cutlass10bfloat16_tE19Flash_kernel_traitsILi64ELi64ELi256ELi4ES3_EELb1ELb0ELb0ELb0ELb0ELb1ELb0ELb0EEEvNS_16Flash_fwd_paramsE)
        /*0014*/ 	.short	0x0160
        /*0016*/ 	.short	0x01d0


	//----- nvinfo : EIATTR_CBANK_PARAM_SIZE
	.align		4
.L_834:
        /*0018*/ 	.byte	0x03, 0x19
        /*001a*/ 	.short	0x01d0


	//----- nvinfo : EIATTR_KPARAM_INFO
	.align		4
        /*001c*/ 	.byte	0x04, 0x17
        /*001e*/ 	.short	(.L_836 - .L_835)
.L_835:
        /*0020*/ 	.word	0x00000000
        /*0024*/ 	.short	0x0000
        /*0026*/ 	.short	0x0000
        /*0028*/ 	.byte	0x00, 0xf0, 0x41, 0x07


	//----- nvinfo : EIATTR_MAXREG_COUNT
	.align		4
.L_836:
        /*002c*/ 	.byte	0x03, 0x1b
        /*002e*/ 	.short	0x00ff


	//----- nvinfo : EIATTR_NUM_BARRIERS
	.align		4
        /*0030*/ 	.byte	0x02, 0x4c
        /*0032*/ 	.byte	0x01
	.zero		1


	//----- nvinfo : EIATTR_ANNOTATIONS
	.align		4
        /*0034*/ 	.byte	0x04, 0x55
        /*0036*/ 	.short	(.L_838 - .L_837)


	//   ....[0]....
.L_837:
        /* <DEDUP_REMOVED lines=14> */
        /*010c*/ 	.byte	0x50, 0xe4, 0x01, 0x00


	//----- nvinfo : EIATTR_MERCURY_ISA_VERSION
	.align		4
.L_838:
        /*0110*/ 	.byte	0x03, 0x5f
        /*0112*/ 	.short	0x0000


	//----- nvinfo : EIATTR_COOP_GROUP_MASK_REGIDS
	.align		4
        /*0114*/ 	.byte	0x04, 0x29
        /*0116*/ 	.short	(.L_840 - .L_839)


	//   ....[0]....
.L_839:
        /*0118*/ 	.word	0xffffffff


	//   ....[1]....
        /*011c*/ 	.word	0xffffffff


	//   ....[2]....
        /*0120*/ 	.word	0xffffffff


	//   ....[3]....
        /*0124*/ 	.word	0xffffffff


	//   ....[4]....
        /*0128*/ 	.word	0xffffffff


	//   ....[5]....
        /*012c*/ 	.word	0xffffffff


	//   ....[6]....
        /*0130*/ 	.word	0xffffffff


	//   ....[7]....
        /*0134*/ 	.word	0xffffffff


	//   ....[8]....
        /*0138*/ 	.word	0xffffffff


	//   ....[9]....
        /*013c*/ 	.word	0xffffffff


	//   ....[10]....
        /*0140*/ 	.word	0xffffffff


	//   ....[11]....
        /*0144*/ 	.word	0xffffffff


	//   ....[12]....
        /*0148*/ 	.word	0xffffffff


	//   ....[13]....
        /*014c*/ 	.word	0xffffffff


	//   ....[14]....
        /*0150*/ 	.word	0xffffffff


	//   ....[15]....
        /*0154*/ 	.word	0xffffffff


	//----- nvinfo : EIATTR_COOP_GROUP_INSTR_OFFSETS
	.align		4
.L_840:
        /*0158*/ 	.byte	0x04, 0x28
        /*015a*/ 	.short	(.L_842 - .L_841)


	//   ....[0]....
.L_841:
        /*015c*/ 	.word	0x00009950


	//   ....[1]....
        /*0160*/ 	.word	0x00009a10


	//   ....[2]....
        /*0164*/ 	.word	0x00009a20


	//   ....[3]....
        /*0168*/ 	.word	0x00009a50


	//   ....[4]....
        /*016c*/ 	.word	0x000131e0


	//   ....[5]....
        /*0170*/ 	.word	0x00013230


	//   ....[6]....
        /*0174*/ 	.word	0x00013250


	//   ....[7]....
        /*0178*/ 	.word	0x00013280


	//   ....[8]....
        /*017c*/ 	.word	0x0001a9a0


	//   ....[9]....
        /*0180*/ 	.word	0x0001a9f0


	//   ....[10]....
        /*0184*/ 	.word	0x0001aa20


	//   ....[11]....
        /*0188*/ 	.word	0x0001aa30


	//   ....[12]....
        /*018c*/ 	.word	0x0001da00


	//   ....[13]....
        /*0190*/ 	.word	0x0001da10


	//   ....[14]....
        /*0194*/ 	.word	0x0001da30


	//   ....[15]....
        /*0198*/ 	.word	0x0001da50


	//----- nvinfo : EIATTR_EXIT_INSTR_OFFSETS
	.align		4
.L_842:
        /*019c*/ 	.byte	0x04, 0x1c
        /*019e*/ 	.short	(.L_844 - .L_843)


	//   ....[0]....
.L_843:
        /*01a0*/ 	.word	0x000004d0


	//   ....[1]....
        /*01a4*/ 	.word	0x00000db0


	//   ....[2]....
        /*01a8*/ 	.word	0x00000de0


	//   ....[3]....
        /*01ac*/ 	.word	0x0001e7b0


	//   ....[4]....
        /*01b0*/ 	.word	0x0001e870


	//----- nvinfo : EIATTR_CTAIDZ_USED
	.align		4
.L_844:
        /*01b4*/ 	.byte	0x01, 0x04
	.zero		2


	//----- nvinfo : EIATTR_CRS_STACK_SIZE
	.align		4
        /*01b8*/ 	.byte	0x04, 0x1e
        /*01ba*/ 	.short	(.L_846 - .L_845)
.L_845:
        /*01bc*/ 	.word	0x00000000
.L_846:


//--------------------- .nv.info._ZN5flash24flash_fwd_splitkv_kernelI23Flash_fwd_kernel_traitsILi64ELi64ELi256ELi4ELb0ELb0EN7cutlass10bfloat16_tE19Flash_kernel_traitsILi64ELi64ELi256ELi4ES3_EELb1ELb0ELb0ELb0ELb0ELb0ELb0ELb1EEEvNS_16Flash_fwd_paramsE --------------------------
	.section	.nv.info._ZN5flash24flash_fwd_splitkv_kernelI23Flash_fwd_kernel_traitsILi64ELi64ELi256ELi4ELb0ELb0EN7cutlass10bfloat16_tE19Flash_kernel_traitsILi64ELi64ELi256ELi4ES3_EELb1ELb0ELb0ELb0ELb0ELb0ELb0ELb1EEEvNS_16Flash_fwd_paramsE,"",@"SHT_CUDA_INFO"
	.sectionflags	@""
	.align	4


	//----- nvinfo : EIATTR_CUDA_API_VERSION
	.align		4
        /*0000*/ 	.byte	0x04, 0x37
        /*0002*/ 	.short	(.L_848 - .L_847)
.L_847:
        /*0004*/ 	.word	0x00000082


	//----- nvinfo : EIATTR_SW2861232_WAR
	.align		4
.L_848:
        /*0008*/ 	.byte	0x01, 0x35
	.zero		2


	//----- nvinfo : EIATTR_PARAM_CBANK
	.align		4
        /*000c*/ 	.byte	0x04, 0x0a
        /*000e*/ 	.short	(.L_850 - .L_849)
	.align		4
.L_849:
        /*0010*/ 	.word	index@(.nv.constant0._ZN5flash24flash_fwd_splitkv_kernelI23Flash_fwd_kernel_traitsILi64ELi64ELi256ELi4ELb0ELb0EN7cutlass10bfloat16_tE19Flash_kernel_traitsILi64ELi64ELi256ELi4ES3_EELb1ELb0ELb0ELb0ELb0ELb0ELb0ELb1EEEvNS_16Flash_fwd_paramsE)
        /*0014*/ 	.short	0x0160
        /*0016*/ 	.short	0x01d0


	//----- nvinfo : EIATTR_CBANK_PARAM_SIZE
	.align		4
.L_850:
        /*0018*/ 	.byte	0x03, 0x19
        /*001a*/ 	.short	0x01d0


	//----- nvinfo : EIATTR_KPARAM_INFO
	.align		4
        /*001c*/ 	.byte	0x04, 0x17
        /*001e*/ 	.short	(.L_852 - .L_851)
.L_851:
        /*0020*/ 	.word	0x00000000
        /*0024*/ 	.short	0x0000
        /*0026*/ 	.short	0x0000
        /*0028*/ 	.byte	0x00, 0xf0, 0x41, 0x07


	//----- nvinfo : EIATTR_MAXREG_COUNT
	.align		4
.L_852:
        /*002c*/ 	.byte	0x03, 0x1b
        /*002e*/ 	.short	0x00ff


	//----- nvinfo : EIATTR_NUM_BARRIERS
	.align		4
        /*0030*/ 	.byte	0x02, 0x4c
        /*0032*/ 	.byte	0x01
	.zero		1


	//----- nvinfo : EIATTR_ANNOTATIONS
	.align		4
        /*0034*/ 	.byte	0x04, 0x55
        /*0036*/ 	.short	(.L_854 - .L_853)


	//   ....[0]....
.L_853:
        /* <DEDUP_REMOVED lines=101> */


	//----- nvinfo : EIATTR_MERCURY_ISA_VERSION
	.align		4
.L_854:
        /*0670*/ 	.byte	0x03, 0x5f
        /*0672*/ 	.short	0x0000


	//----- nvinfo : EIATTR_COOP_GROUP_MASK_REGIDS
	.align		4
        /*0674*/ 	.byte	0x04, 0x29
        /*0676*/ 	.short	(.L_856 - .L_855)


	//   ....[0]....
.L_855:
        /*0678*/ 	.word	0xffffffff


	//   ....[1]....
        /*067c*/ 	.word	0xffffffff


	//   ....[2]....
        /*0680*/ 	.word	0xffffffff


	//   ....[3]....
        /*0684*/ 	.word	0xffffffff


	//   ....[4]....
        /*0688*/ 	.word	0xffffffff


	//   ....[5]....
        /*068c*/ 	.word	0xffffffff


	//   ....[6]....
        /*0690*/ 	.word	0xffffffff


	//   ....[7]....
        /*0694*/ 	.word	0xffffffff


	//   ....[8]....
        /*0698*/ 	.word	0xffffffff


	//   ....[9]....
        /*069c*/ 	.word	0xffffffff


	//   ....[10]....
        /*06a0*/ 	.word	0xffffffff


	//   ....[11]....
        /*06a4*/ 	.word	0xffffffff


	//   ....[12]....
        /*06a8*/ 	.word	0xffffffff


	//   ....[13]....
        /*06ac*/ 	.word	0xffffffff


	//   ....[14]....
        /*06b0*/ 	.word	0xffffffff


	//   ....[15]....
        /*06b4*/ 	.word	0xffffffff


	//   ....[16]....
        /*06b8*/ 	.word	0xffffffff


	//   ....[17]....
        /*06bc*/ 	.word	0xffffffff


	//   ....[18]....
        /*06c0*/ 	.word	0xffffffff


	//   ....[19]....
        /*06c4*/ 	.word	0xffffffff


	//----- nvinfo : EIATTR_COOP_GROUP_INSTR_OFFSETS
	.align		4
.L_856:
        /*06c8*/ 	.byte	0x04, 0x28
        /*06ca*/ 	.short	(.L_858 - .L_857)


	//   ....[0]....
.L_857:
        /*06cc*/ 	.word	0x00018fe0


	//   ....[1]....
        /*06d0*/ 	.word	0x00019050


	//   ....[2]....
        /*06d4*/ 	.word	0x00019060


	//   ....[3]....
        /*06d8*/ 	.word	0x00019090


	//   ....[4]....
        /*06dc*/ 	.word	0x00021b30


	//   ....[5]....
        /*06e0*/ 	.word	0x00021b80


	//   ....[6]....
        /*06e4*/ 	.word	0x00021ba0


	//   ....[7]....
        /*06e8*/ 	.word	0x00021bc0


	//   ....[8]....
        /*06ec*/ 	.word	0x00028250


	//   ....[9]....
        /*06f0*/ 	.word	0x00028270


	//   ....[10]....
        /*06f4*/ 	.word	0x00028c20


	//   ....[11]....
        /*06f8*/ 	.word	0x00028c40


	//   ....[12]....
        /*06fc*/ 	.word	0x0002b290


	//   ....[13]....
        /*0700*/ 	.word	0x0002b2c0


	//   ....[14]....
        /*0704*/ 	.word	0x0002b2d0


	//   ....[15]....
        /*0708*/ 	.word	0x0002b300


	//   ....[16]....
        /*070c*/ 	.word	0x0002c4b0


	//   ....[17]....
        /*0710*/ 	.word	0x0002c500


	//   ....[18]....
        /*0714*/ 	.word	0x0002c550


	//   ....[19]....
        /*0718*/ 	.word	0x0002c5a0


	//----- nvinfo : EIATTR_EXIT_INSTR_OFFSETS
	.align		4
.L_858:
        /*071c*/ 	.byte	0x04, 0x1c
        /*071e*/ 	.short	(.L_860 - .L_859)


	//   ....[0]....
.L_859:
        /*0720*/ 	.word	0x00000080


	//----- nvinfo : EIATTR_CTAIDZ_USED
	.align		4
.L_860:
        /*0724*/ 	.byte	0x01, 0x04
	.zero		2


	//----- nvinfo : EIATTR_CRS_STACK_SIZE
	.align		4
        /*0728*/ 	.byte	0x04, 0x1e
        /*072a*/ 	.short	(.L_862 - .L_861)
.L_861:
        /*072c*/ 	.word	0x00000000
.L_862:


//--------------------- .nv.info._ZN5flash24flash_fwd_splitkv_kernelI23Flash_fwd_kernel_traitsILi64ELi64ELi256ELi4ELb0ELb0EN7cutlass10bfloat16_tE19Flash_kernel_traitsILi64ELi64ELi256ELi4ES3_EELb1ELb0ELb0ELb0ELb0ELb1ELb0ELb1EEEvNS_16Flash_fwd_paramsE --------------------------
	.section	.nv.info._ZN5flash24flash_fwd_splitkv_kernelI23Flash_fwd_kernel_traitsILi64ELi64ELi256ELi4ELb0ELb0EN7cutlass10bfloat16_tE19Flash_kernel_traitsILi64ELi64ELi256ELi4ES3_EELb1ELb0ELb0ELb0ELb0ELb1ELb0ELb1EEEvNS_16Flash_fwd_paramsE,"",@"SHT_CUDA_INFO"
	.sectionflags	@""
	.align	4


	//----- nvinfo : EIATTR_CUDA_API_VERSION
	.align		4
        /*0000*/ 	.byte	0x04, 0x37
        /*0002*/ 	.short	(.L_864 - .L_863)
.L_863:
        /*0004*/ 	.word	0x00000082


	//----- nvinfo : EIATTR_SW2861232_WAR
	.align		4
.L_864:
        /*0008*/ 	.byte	0x01, 0x35
	.zero		2


	//----- nvinfo : EIATTR_PARAM_CBANK
	.align		4
        /*000c*/ 	.byte	0x04, 0x0a
        /*000e*/ 	.short	(.L_866 - .L_865)
	.align		4
.L_865:
        /*0010*/ 	.word	index@(.nv.constant0._ZN5flash24flash_fwd_splitkv_kernelI23Flash_fwd_kernel_traitsILi64ELi64ELi256ELi4ELb0ELb0EN7cutlass10bfloat16_tE19Flash_kernel_traitsILi64ELi64ELi256ELi4ES3_EELb1ELb0ELb0ELb0ELb0ELb1ELb0ELb1EEEvNS_16Flash_fwd_paramsE)
        /*0014*/ 	.short	0x0160
        /*0016*/ 	.short	0x01d0


	//----- nvinfo : EIATTR_CBANK_PARAM_SIZE
	.align		4
.L_866:
        /*0018*/ 	.byte	0x03, 0x19
        /*001a*/ 	.short	0x01d0


	//----- nvinfo : EIATTR_KPARAM_INFO
	.align		4
        /*001c*/ 	.byte	0x04, 0x17
        /*001e*/ 	.short	(.L_868 - .L_867)
.L_867:
        /*0020*/ 	.word	0x00000000
        /*0024*/ 	.short	0x0000
        /*0026*/ 	.short	0x0000
        /*0028*/ 	.byte	0x00, 0xf0, 0x41, 0x07


	//----- nvinfo : EIATTR_MAXREG_COUNT
	.align		4
.L_868:
        /*002c*/ 	.byte	0x03, 0x1b
        /*002e*/ 	.short	0x00ff


	//----- nvinfo : EIATTR_NUM_BARRIERS
	.align		4
        /*0030*/ 	.byte	0x02, 0x4c
        /*0032*/ 	.byte	0x01
	.zero		1


	//----- nvinfo : EIATTR_ANNOTATIONS
	.align		4
        /*0034*/ 	.byte	0x04, 0x55
        /*0036*/ 	.short	(.L_870 - .L_869)


	//   ....[0]....
.L_869:
        /* <DEDUP_REMOVED lines=140> */


	//----- nvinfo : EIATTR_MERCURY_ISA_VERSION
	.align		4
.L_870:
        /*08e0*/ 	.byte	0x03, 0x5f
        /*08e2*/ 	.short	0x0000


	//----- nvinfo : EIATTR_COOP_GROUP_MASK_REGIDS
	.align		4
        /*08e4*/ 	.byte	0x04, 0x29
        /*08e6*/ 	.short	(.L_872 - .L_871)


	//   ....[0]....
.L_871:
        /*08e8*/ 	.word	0xffffffff


	//   ....[1]....
        /*08ec*/ 	.word	0xffffffff


	//   ....[2]....
        /*08f0*/ 	.word	0xffffffff


	//   ....[3]....
        /*08f4*/ 	.word	0xffffffff


	//   ....[4]....
        /*08f8*/ 	.word	0xffffffff


	//   ....[5]....
        /*08fc*/ 	.word	0xffffffff


	//   ....[6]....
        /*0900*/ 	.word	0xffffffff


	//   ....[7]....
        /*0904*/ 	.word	0xffffffff


	//   ....[8]....
        /*0908*/ 	.word	0xffffffff


	//   ....[9]....
        /*090c*/ 	.word	0xffffffff


	//   ....[10]....
        /*0910*/ 	.word	0xffffffff


	//   ....[11]....
        /*0914*/ 	.word	0xffffffff


	//   ....[12]....
        /*0918*/ 	.word	0xffffffff


	//   ....[13]....
        /*091c*/ 	.word	0xffffffff


	//   ....[14]....
        /*0920*/ 	.word	0xffffffff


	//   ....[15]....
        /*0924*/ 	.word	0xffffffff


	//   ....[16]....
        /*0928*/ 	.word	0xffffffff


	//   ....[17]....
        /*092c*/ 	.word	0xffffffff


	//   ....[18]....
        /*0930*/ 	.word	0xffffffff


	//   ....[19]....
        /*0934*/ 	.word	0xffffffff


	//----- nvinfo : EIATTR_COOP_GROUP_INSTR_OFFSETS
	.align		4
.L_872:
        /*0938*/ 	.byte	0x04, 0x28
        /*093a*/ 	.short	(.L_874 - .L_873)


	//   ....[0]....
.L_873:
        /*093c*/ 	.word	0x00019c60


	//   ....[1]....
        /*0940*/ 	.word	0x00019cd0


	//   ....[2]....
        /*0944*/ 	.word	0x00019ce0


	//   ....[3]....
        /*0948*/ 	.word	0x00019d10


	//   ....[4]....
        /*094c*/ 	.word	0x00023820


	//   ....[5]....
        /*0950*/ 	.word	0x00023870


	//   ....[6]....
        /*0954*/ 	.word	0x00023890


	//   ....[7]....
        /*0958*/ 	.word	0x000238c0


	//   ....[8]....
        /*095c*/ 	.word	0x0002b200


	//   ....[9]....
        /*0960*/ 	.word	0x0002b220


	//   ....[10]....
        /*0964*/ 	.word	0x0002bc70


	//   ....[11]....
        /*0968*/ 	.word	0x0002bc90


	//   ....[12]....
        /*096c*/ 	.word	0x0002e2f0


	//   ....[13]....
        /*0970*/ 	.word	0x0002e340


	//   ....[14]....
        /*0974*/ 	.word	0x0002e360


	//   ....[15]....
        /*0978*/ 	.word	0x0002e380


	//   ....[16]....
        /*097c*/ 	.word	0x0002f530


	//   ....[17]....
        /*0980*/ 	.word	0x0002f580


	//   ....[18]....
        /*0984*/ 	.word	0x0002f5d0


	//   ....[19]....
        /*0988*/ 	.word	0x0002f630


	//----- nvinfo : EIATTR_EXIT_INSTR_OFFSETS
	.align		4
.L_874:
        /*098c*/ 	.byte	0x04, 0x1c
        /*098e*/ 	.short	(.L_876 - .L_875)


	//   ....[0]....
.L_875:
        /*0990*/ 	.word	0x00000080


	//----- nvinfo : EIATTR_CTAIDZ_USED
	.align		4
.L_876:
        /*0994*/ 	.byte	0x01, 0x04
	.zero		2


	//----- nvinfo : EIATTR_CRS_STACK_SIZE
	.align		4
        /*0998*/ 	.byte	0x04, 0x1e
        /*099a*/ 	.short	(.L_878 - .L_877)
.L_877:
        /*099c*/ 	.word	0x00000000
.L_878:


//--------------------- .nv.info._ZN5flash24flash_fwd_splitkv_kernelI23Flash_fwd_kernel_traitsILi64ELi64ELi256ELi4ELb0ELb0EN7cutlass10bfloat16_tE19Flash_kernel_traitsILi64ELi64ELi256ELi4ES3_EELb1ELb0ELb0ELb0ELb0ELb0ELb1ELb0EEEvNS_16Flash_fwd_paramsE --------------------------
	.section	.nv.info._ZN5flash24flash_fwd_splitkv_kernelI23Flash_fwd_kernel_traitsILi64ELi64ELi256ELi4ELb0ELb0EN7cutlass10bfloat16_tE19Flash_kernel_traitsILi64ELi64ELi256ELi4ES3_EELb1ELb0ELb0ELb0ELb0ELb0ELb1ELb0EEEvNS_16Flash_fwd_paramsE,"",@"SHT_CUDA_INFO"
	.sectionflags	@""
	.align	4


	//----- nvinfo : EIATTR_CUDA_API_VERSION
	.align		4
        /*0000*/ 	.byte	0x04, 0x37
        /*0002*/ 	.short	(.L_880 - .L_879)
.L_879:
        /*0004*/ 	.word	0x00000082


	//----- nvinfo : EIATTR_SW2861232_WAR
	.align		4
.L_880:
        /*0008*/ 	.byte	0x01, 0x35
	.zero		2


	//----- nvinfo : EIATTR_PARAM_CBANK
	.align		4
        /*000c*/ 	.byte	0x04, 0x0a
        /*000e*/ 	.short	(.L_882 - .L_881)
	.align		4
.L_881:
        /*0010*/ 	.word	index@(.nv.constant0._ZN5flash24flash_fwd_splitkv_kernelI23Flash_fwd_kernel_traitsILi64ELi64ELi256ELi4ELb0ELb0EN7cutlass10bfloat16_tE19Flash_kernel_traitsILi64ELi64ELi256ELi4ES3_EELb1ELb0ELb0ELb0ELb0ELb0ELb1ELb0EEEvNS_16Flash_fwd_paramsE)
        /*0014*/ 	.short	0x0160
        /*0016*/ 	.short	0x01d0


	//----- nvinfo : EIATTR_CBANK_PARAM_SIZE
	.align		4
.L_882:
        /*0018*/ 	.byte	0x03, 0x19
        /*001a*/ 	.short	0x01d0


	//----- nvinfo : EIATTR_KPARAM_INFO
	.align		4
        /*001c*/ 	.byte	0x04, 0x17
        /*001e*/ 	.short	(.L_884 - .L_883)
.L_883:
        /*0020*/ 	.word	0x00000000
        /*0024*/ 	.short	0x0000
        /*0026*/ 	.short	0x0000
        /*0028*/ 	.byte	0x00, 0xf0, 0x41, 0x07


	//----- nvinfo : EIATTR_MAXREG_COUNT
	.align		4
.L_884:
        /*002c*/ 	.byte	0x03, 0x1b
        /*002e*/ 	.short	0x00ff


	//----- nvinfo : EIATTR_NUM_BARRIERS
	.align		4
        /*0030*/ 	.byte	0x02, 0x4c
        /*0032*/ 	.byte	0x01
	.zero		1


	//----- nvinfo : EIATTR_ANNOTATIONS
	.align		4
        /*0034*/ 	.byte	0x04, 0x55
        /*0036*/ 	.short	(.L_886 - .L_885)


	//   ....[0]....
.L_885:
        /*0038*/ 	.word	0x00000001
        /*003c*/ 	.byte	0x40, 0xd2, 0x00, 0x00, 0x01, 0x00, 0x00, 0x00, 0xa0, 0xd2, 0x00, 0x00, 0x01, 0x00, 0x00, 0x00
        /*004c*/ 	.byte	0xc0, 0xd2, 0x00, 0x00, 0x01, 0x00, 0x00, 0x00, 0x30, 0xdd, 0x00, 0x00, 0x01, 0x00, 0x00, 0x00
        /*005c*/ 	.byte	0x40, 0xfc, 0x00, 0x00, 0x01, 0x00, 0x00, 0x00, 0x50, 0xfc, 0x00, 0x00, 0x01, 0x00, 0x00, 0x00
        /*006c*/ 	.byte	0x60, 0xfc, 0x00, 0x00, 0x01, 0x00, 0x00, 0x00, 0x70, 0xfc, 0x00, 0x00


	//----- nvinfo : EIATTR_MERCURY_ISA_VERSION
	.align		4
.L_886:
        /*0078*/ 	.byte	0x03, 0x5f
        /*007a*/ 	.short	0x0000


	//----- nvinfo : EIATTR_COOP_GROUP_MASK_REGIDS
	.align		4
        /*007c*/ 	.byte	0x04, 0x29
        /*007e*/ 	.short	(.L_888 - .L_887)


	//   ....[0]....
.L_887:
        /*0080*/ 	.word	0xffffffff


	//   ....[1]....
        /*0084*/ 	.word	0xffffffff


	//   ....[2]....
        /*0088*/ 	.word	0xffffffff


	//   ....[3]....
        /*008c*/ 	.word	0xffffffff


	//   ....[4]....
        /*0090*/ 	.word	0xffffffff


	//   ....[5]....
        /*0094*/ 	.word	0xffffffff


	//   ....[6]....
        /*0098*/ 	.word	0xffffffff


	//   ....[7]....
        /*009c*/ 	.word	0xffffffff


	//   ....[8]....
        /*00a0*/ 	.word	0xffffffff


	//   ....[9]....
        /*00a4*/ 	.word	0xffffffff


	//   ....[10]....
        /*00a8*/ 	.word	0xffffffff


	//   ....[11]....
        /*00ac*/ 	.word	0xffffffff


	//   ....[12]....
        /*00b0*/ 	.word	0xffffffff


	//   ....[13]....
        /*00b4*/ 	.word	0xffffffff


	//   ....[14]....
        /*00b8*/ 	.word	0xffffffff


	//   ....[15]....
        /*00bc*/ 	.word	0xffffffff


	//----- nvinfo : EIATTR_COOP_GROUP_INSTR_OFFSETS
	.align		4
.L_888:
        /*00c0*/ 	.byte	0x04, 0x28
        /*00c2*/ 	.short	(.L_890 - .L_889)


	//   ....[0]....
.L_889:
        /*00c4*/ 	.word	0x00008a70


	//   ....[1]....
        /*00c8*/ 	.word	0x00008b50


	//   ....[2]....
        /*00cc*/ 	.word	0x00008b60


	//   ....[3]....
        /*00d0*/ 	.word	0x00008b90


	//   ....[4]....
        /*00d4*/ 	.word	0x000104b0


	//   ....[5]....
        /*00d8*/ 	.word	0x000104d0


	//   ....[6]....
        /*00dc*/ 	.word	0x000104f0


	//   ....[7]....
        /*00e0*/ 	.word	0x00010510


	//   ....[8]....
        /*00e4*/ 	.word	0x00016840


	//   ....[9]....
        /*00e8*/ 	.word	0x00016850


	//   ....[10]....
        /*00ec*/ 	.word	0x00016880


	//   ....[11]....
        /*00f0*/ 	.word	0x00016890


	//   ....[12]....
        /*00f4*/ 	.word	0x000193b0


	//   ....[13]....
        /*00f8*/ 	.word	0x000193f0


	//   ....[14]....
        /*00fc*/ 	.word	0x000194b0


	//   ....[15]....
        /*0100*/ 	.word	0x000194c0


	//----- nvinfo : EIATTR_EXIT_INSTR_OFFSETS
	.align		4
.L_890:
        /*0104*/ 	.byte	0x04, 0x1c
        /*0106*/ 	.short	(.L_892 - .L_891)


	//   ....[0]....
.L_891:
        /*0108*/ 	.word	0x00000640


	//   ....[1]....
        /*010c*/ 	.word	0x00000ec0


	//   ....[2]....
        /*0110*/ 	.word	0x00000ef0


	//   ....[3]....
        /*0114*/ 	.word	0x0001a060


	//   ....[4]....
        /*0118*/ 	.word	0x0001a080


	//----- nvinfo : EIATTR_CTAIDZ_USED
	.align		4
.L_892:
        /*011c*/ 	.byte	0x01, 0x04
	.zero		2


	//----- nvinfo : EIATTR_CRS_STACK_SIZE
	.align		4
        /*0120*/ 	.byte	0x04, 0x1e
        /*0122*/ 	.short	(.L_894 - .L_893)
.L_893:
        /*0124*/ 	.word	0x00000000
.L_894:


//--------------------- .nv.info._ZN5flash24flash_fwd_splitkv_kernelI23Flash_fwd_kernel_traitsILi64ELi64ELi256ELi4ELb0ELb0EN7cutlass10bfloat16_tE19Flash_kernel_traitsILi64ELi64ELi256ELi4ES3_EELb1ELb0ELb0ELb0ELb0ELb1ELb1ELb0EEEvNS_16Flash_fwd_paramsE --------------------------
	.section	.nv.info._ZN5flash24flash_fwd_splitkv_kernelI23Flash_fwd_kernel_traitsILi64ELi64ELi256ELi4ELb0ELb0EN7cutlass10bfloat16_tE19Flash_kernel_traitsILi64ELi64ELi256ELi4ES3_EELb1ELb0ELb0ELb0ELb0ELb1ELb1ELb0EEEvNS_16Flash_fwd_paramsE,"",@"SHT_CUDA_INFO"
	.sectionflags	@""
	.align	4


	//----- nvinfo : EIATTR_CUDA_API_VERSION
	.align		4
        /*0000*/ 	.byte	0x04, 0x37
        /*0002*/ 	.short	(.L_896 - .L_895)
.L_895:
        /*0004*/ 	.word	0x00000082


	//----- nvinfo : EIATTR_SW2861232_WAR
	.align		4
.L_896:
        /*0008*/ 	.byte	0x01, 0x35
	.zero		2


	//----- nvinfo : EIATTR_PARAM_CBANK
	.align		4
        /*000c*/ 	.byte	0x04, 0x0a
        /*000e*/ 	.short	(.L_898 - .L_897)
	.align		4
.L_897:
        /*0010*/ 	.word	index@(.nv.constant0._ZN5flash24flash_fwd_splitkv_kernelI23Flash_fwd_kernel_traitsILi64ELi64ELi256ELi4ELb0ELb0EN7cutlass10bfloat16_tE19Flash_kernel_traitsILi64ELi64ELi256ELi4ES3_EELb1ELb0ELb0ELb0ELb0ELb1ELb1ELb0EEEvNS_16Flash_fwd_paramsE)
        /*0014*/ 	.short	0x0160
        /*0016*/ 	.short	0x01d0


	//----- nvinfo : EIATTR_CBANK_PARAM_SIZE
	.align		4
.L_898:
        /*0018*/ 	.byte	0x03, 0x19
        /*001a*/ 	.short	0x01d0


	//----- nvinfo : EIATTR_KPARAM_INFO
	.align		4
        /*001c*/ 	.byte	0x04, 0x17
        /*001e*/ 	.short	(.L_900 - .L_899)
.L_899:
        /*0020*/ 	.word	0x00000000
        /*0024*/ 	.short	0x0000
        /*0026*/ 	.short	0x0000
        /*0028*/ 	.byte	0x00, 0xf0, 0x41, 0x07


	//----- nvinfo : EIATTR_MAXREG_COUNT
	.align		4
.L_900:
        /*002c*/ 	.byte	0x03, 0x1b
        /*002e*/ 	.short	0x00ff


	//----- nvinfo : EIATTR_NUM_BARRIERS
	.align		4
        /*0030*/ 	.byte	0x02, 0x4c
        /*0032*/ 	.byte	0x01
	.zero		1


	//----- nvinfo : EIATTR_ANNOTATIONS
	.align		4
        /*0034*/ 	.byte	0x04, 0x55
        /*0036*/ 	.short	(.L_902 - .L_901)


	//   ....[0]....
.L_901:
        /*0038*/ 	.word	0x00000001
        /*003c*/ 	.byte	0x70, 0x51, 0x00, 0x00, 0x01, 0x00, 0x00, 0x00, 0x20, 0xc9, 0x00, 0x00, 0x01, 0x00, 0x00, 0x00
        /*004c*/ 	.byte	0x30, 0xc9, 0x00, 0x00, 0x01, 0x00, 0x00, 0x00, 0xa0, 0xce, 0x00, 0x00, 0x01, 0x00, 0x00, 0x00
        /*005c*/ 	.byte	0xd0, 0x2d, 0x01, 0x00, 0x01, 0x00, 0x00, 0x00, 0xf0, 0x2d, 0x01, 0x00, 0x01, 0x00, 0x00, 0x00
        /*006c*/ 	.byte	0x70, 0x65, 0x01, 0x00, 0x01, 0x00, 0x00, 0x00, 0x80, 0x65, 0x01, 0x00, 0x01, 0x00, 0x00, 0x00
        /*007c*/ 	.byte	0xd0, 0xc1, 0x01, 0x00, 0x01, 0x00, 0x00, 0x00, 0xf0, 0xc1, 0x01, 0x00, 0x01, 0x00, 0x00, 0x00
        /*008c*/ 	.byte	0xd0, 0xdb, 0x01, 0x00, 0x01, 0x00, 0x00, 0x00, 0xe0, 0xdb, 0x01, 0x00, 0x01, 0x00, 0x00, 0x00
        /*009c*/ 	.byte	0x00, 0xdc, 0x01, 0x00, 0x01, 0x00, 0x00, 0x00, 0x60, 0xdc, 0x01, 0x00


	//----- nvinfo : EIATTR_MERCURY_ISA_VERSION
	.align		4
.L_902:
        /*00a8*/ 	.byte	0x03, 0x5f
        /*00aa*/ 	.short	0x0000


	//----- nvinfo : EIATTR_COOP_GROUP_MASK_REGIDS
	.align		4
        /*00ac*/ 	.byte	0x04, 0x29
        /*00ae*/ 	.short	(.L_904 - .L_903)


	//   ....[0]....
.L_903:
        /*00b0*/ 	.word	0xffffffff


	//   ....[1]....
        /*00b4*/ 	.word	0xffffffff


	//   ....[2]....
        /*00b8*/ 	.word	0xffffffff


	//   ....[3]....
        /*00bc*/ 	.word	0xffffffff


	//   ....[4]....
        /*00c0*/ 	.word	0xffffffff


	//   ....[5]....
        /*00c4*/ 	.word	0xffffffff


	//   ....[6]....
        /*00c8*/ 	.word	0xffffffff


	//   ....[7]....
        /*00cc*/ 	.word	0xffffffff


	//   ....[8]....
        /*00d0*/ 	.word	0xffffffff


	//   ....[9]....
        /*00d4*/ 	.word	0xffffffff


	//   ....[10]....
        /*00d8*/ 	.word	0xffffffff


	//   ....[11]....
        /*00dc*/ 	.word	0xffffffff


	//   ....[12]....
        /*00e0*/ 	.word	0xffffffff


	//   ....[13]....
        /*00e4*/ 	.word	0xffffffff


	//   ....[14]....
        /*00e8*/ 	.word	0xffffffff


	//   ....[15]....
        /*00ec*/ 	.word	0xffffffff


	//----- nvinfo : EIATTR_COOP_GROUP_INSTR_OFFSETS
	.align		4
.L_904:
        /*00f0*/ 	.byte	0x04, 0x28
        /*00f2*/ 	.short	(.L_906 - .L_905)


	//   ....[0]....
.L_905:
        /*00f4*/ 	.word	0x00009a90


	//   ....[1]....
        /*00f8*/ 	.word	0x00009b50


	//   ....[2]....
        /*00fc*/ 	.word	0x00009b60


	//   ....[3]....
        /*0100*/ 	.word	0x00009b90


	//   ....[4]....
        /*0104*/ 	.word	0x000135e0


	//   ....[5]....
        /*0108*/ 	.word	0x00013630


	//   ....[6]....
        /*010c*/ 	.word	0x00013650


	//   ....[7]....
        /*0110*/ 	.word	0x00013680


	//   ....[8]....
        /*0114*/ 	.word	0x0001ada0


	//   ....[9]....
        /*0118*/ 	.word	0x0001adf0


	//   ....[10]....
        /*011c*/ 	.word	0x0001ae20


	//   ....[11]....
        /*0120*/ 	.word	0x0001ae30


	//   ....[12]....
        /*0124*/ 	.word	0x0001dd80


	//   ....[13]....
        /*0128*/ 	.word	0x0001dd90


	//   ....[14]....
        /*012c*/ 	.word	0x0001ddb0


	//   ....[15]....
        /*0130*/ 	.word	0x0001ddd0


	//----- nvinfo : EIATTR_EXIT_INSTR_OFFSETS
	.align		4
.L_906:
        /*0134*/ 	.byte	0x04, 0x1c
        /*0136*/ 	.short	(.L_908 - .L_907)


	//   ....[0]....
.L_907:
        /*0138*/ 	.word	0x00000640


	//   ....[1]....
        /*013c*/ 	.word	0x00000ec0


	//   ....[2]....
        /*0140*/ 	.word	0x00000ef0


	//   ....[3]....
        /*0144*/ 	.word	0x0001e8d0


	//   ....[4]....
        /*0148*/ 	.word	0x0001e8f0


	//----- nvinfo : EIATTR_CTAIDZ_USED
	.align		4
.L_908:
        /*014c*/ 	.byte	0x01, 0x04
	.zero		2


	//----- nvinfo : EIATTR_CRS_STACK_SIZE
	.align		4
        /*0150*/ 	.byte	0x04, 0x1e
        /*0152*/ 	.short	(.L_910 - .L_909)
.L_909:
        /*0154*/ 	.word	0x00000000
.L_910:


//--------------------- .nv.info._ZN5flash24flash_fwd_splitkv_kernelI23Flash_fwd_kernel_traitsILi64ELi64ELi256ELi4ELb0ELb0EN7cutlass10bfloat16_tE19Flash_kernel_traitsILi64ELi64ELi256ELi4ES3_EELb1ELb0ELb0ELb0ELb0ELb0ELb1ELb1EEEvNS_16Flash_fwd_paramsE --------------------------
	.section	.nv.info._ZN5flash24flash_fwd_splitkv_kernelI23Flash_fwd_kernel_traitsILi64ELi64ELi256ELi4ELb0ELb0EN7cutlass10bfloat16_tE19Flash_kernel_traitsILi64ELi64ELi256ELi4ES3_EELb1ELb0ELb0ELb0ELb0ELb0ELb1ELb1EEEvNS_16Flash_fwd_paramsE,"",@"SHT_CUDA_INFO"
	.sectionflags	@""
	.align	4


	//----- nvinfo : EIATTR_CUDA_API_VERSION
	.align		4
        /*0000*/ 	.byte	0x04, 0x37
        /*0002*/ 	.short	(.L_912 - .L_911)
.L_911:
        /*0004*/ 	.word	0x00000082


	//----- nvinfo : EIATTR_SW2861232_WAR
	.align		4
.L_912:
        /*0008*/ 	.byte	0x01, 0x35
	.zero		2


	//----- nvinfo : EIATTR_PARAM_CBANK
	.align		4
        /*000c*/ 	.byte	0x04, 0x0a
        /*000e*/ 	.short	(.L_914 - .L_913)
	.align		4
.L_913:
        /*0010*/ 	.word	index@(.nv.constant0._ZN5flash24flash_fwd_splitkv_kernelI23Flash_fwd_kernel_traitsILi64ELi64ELi256ELi4ELb0ELb0EN7cutlass10bfloat16_tE19Flash_kernel_traitsILi64ELi64ELi256ELi4ES3_EELb1ELb0ELb0ELb0ELb0ELb0ELb1ELb1EEEvNS_16Flash_fwd_paramsE)
        /*0014*/ 	.short	0x0160
        /*0016*/ 	.short	0x01d0


	//----- nvinfo : EIATTR_CBANK_PARAM_SIZE
	.align		4
.L_914:
        /*0018*/ 	.byte	0x03, 0x19
        /*001a*/ 	.short	0x01d0


	//----- nvinfo : EIATTR_KPARAM_INFO
	.align		4
        /*001c*/ 	.byte	0x04, 0x17
        /*001e*/ 	.short	(.L_916 - .L_915)
.L_915:
        /*0020*/ 	.word	0x00000000
        /*0024*/ 	.short	0x0000
        /*0026*/ 	.short	0x0000
        /*0028*/ 	.byte	0x00, 0xf0, 0x41, 0x07


	//----- nvinfo : EIATTR_MAXREG_COUNT
	.align		4
.L_916:
        /*002c*/ 	.byte	0x03, 0x1b
        /*002e*/ 	.short	0x00ff


	//----- nvinfo : EIATTR_NUM_BARRIERS
	.align		4
        /*0030*/ 	.byte	0x02, 0x4c
        /*0032*/ 	.byte	0x01
	.zero		1


	//----- nvinfo : EIATTR_ANNOTATIONS
	.align		4
        /*0034*/ 	.byte	0x04, 0x55
        /*0036*/ 	.short	(.L_918 - .L_917)


	//   ....[0]....
.L_917:
        /* <DEDUP_REMOVED lines=104> */


	//----- nvinfo : EIATTR_MERCURY_ISA_VERSION
	.align		4
.L_918:
        /*06a8*/ 	.byte	0x03, 0x5f
        /*06aa*/ 	.short	0x0000


	//----- nvinfo : EIATTR_COOP_GROUP_MASK_REGIDS
	.align		4
        /*06ac*/ 	.byte	0x04, 0x29
        /*06ae*/ 	.short	(.L_920 - .L_919)


	//   ....[0]....
.L_919:
        /*06b0*/ 	.word	0xffffffff


	//   ....[1]....
        /*06b4*/ 	.word	0xffffffff


	//   ....[2]....
        /*06b8*/ 	.word	0xffffffff


	//   ....[3]....
        /*06bc*/ 	.word	0xffffffff


	//   ....[4]....
        /*06c0*/ 	.word	0xffffffff


	//   ....[5]....
        /*06c4*/ 	.word	0xffffffff


	//   ....[6]....
        /*06c8*/ 	.word	0xffffffff


	//   ....[7]....
        /*06cc*/ 	.word	0xffffffff


	//   ....[8]....
        /*06d0*/ 	.word	0xffffffff


	//   ....[9]....
        /*06d4*/ 	.word	0xffffffff


	//   ....[10]....
        /*06d8*/ 	.word	0xffffffff


	//   ....[11]....
        /*06dc*/ 	.word	0xffffffff


	//   ....[12]....
        /*06e0*/ 	.word	0xffffffff


	//   ....[13]....
        /*06e4*/ 	.word	0xffffffff


	//   ....[14]....
        /*06e8*/ 	.word	0xffffffff


	//   ....[15]....
        /*06ec*/ 	.word	0xffffffff


	//   ....[16]....
        /*06f0*/ 	.word	0xffffffff


	//   ....[17]....
        /*06f4*/ 	.word	0xffffffff


	//   ....[18]....
        /*06f8*/ 	.word	0xffffffff


	//   ....[19]....
        /*06fc*/ 	.word	0xffffffff


	//----- nvinfo : EIATTR_COOP_GROUP_INSTR_OFFSETS
	.align		4
.L_920:
        /*0700*/ 	.byte	0x04, 0x28
        /*0702*/ 	.short	(.L_922 - .L_921)


	//   ....[0]....
.L_921:
        /*0704*/ 	.word	0x00018e50


	//   ....[1]....
        /*0708*/ 	.word	0x00018ec0


	//   ....[2]....
        /*070c*/ 	.word	0x00018ed0


	//   ....[3]....
        /*0710*/ 	.word	0x00018f00


	//   ....[4]....
        /*0714*/ 	.word	0x00021590


	//   ....[5]....
        /*0718*/ 	.word	0x000215e0


	//   ....[6]....
        /*071c*/ 	.word	0x00021600


	//   ....[7]....
        /*0720*/ 	.word	0x00021620


	//   ....[8]....
        /*0724*/ 	.word	0x00027d50


	//   ....[9]....
        /*0728*/ 	.word	0x00027d70


	//   ....[10]....
        /*072c*/ 	.word	0x00028730


	//   ....[11]....
        /*0730*/ 	.word	0x00028750


	//   ....[12]....
        /*0734*/ 	.word	0x0002ad50


	//   ....[13]....
        /*0738*/ 	.word	0x0002ad80


	//   ....[14]....
        /*073c*/ 	.word	0x0002ad90


	//   ....[15]....
        /*0740*/ 	.word	0x0002adc0


	//   ....[16]....
        /*0744*/ 	.word	0x0002bb20


	//   ....[17]....
        /*0748*/ 	.word	0x0002bb70


	//   ....[18]....
        /*074c*/ 	.word	0x0002bbc0


	//   ....[19]....
        /*0750*/ 	.word	0x0002bc10


	//----- nvinfo : EIATTR_EXIT_INSTR_OFFSETS
	.align		4
.L_922:
        /*0754*/ 	.byte	0x04, 0x1c
        /*0756*/ 	.short	(.L_924 - .L_923)


	//   ....[0]....
.L_923:
        /*0758*/ 	.word	0x00000200


	//----- nvinfo : EIATTR_CTAIDZ_USED
	.align		4
.L_924:
        /*075c*/ 	.byte	0x01, 0x04
	.zero		2


	//----- nvinfo : EIATTR_CRS_STACK_SIZE
	.align		4
        /*0760*/ 	.byte	0x04, 0x1e
        /*0762*/ 	.short	(.L_926 - .L_925)
.L_925:
        /*0764*/ 	.word	0x00000000
.L_926:


//--------------------- .nv.info._ZN5flash24flash_fwd_splitkv_kernelI23Flash_fwd_kernel_traitsILi64ELi64ELi256ELi4ELb0ELb0EN7cutlass10bfloat16_tE19Flash_kernel_traitsILi64ELi64ELi256ELi4ES3_EELb1ELb0ELb0ELb0ELb0ELb1ELb1ELb1EEEvNS_16Flash_fwd_paramsE --------------------------
	.section	.nv.info._ZN5flash24flash_fwd_splitkv_kernelI23Flash_fwd_kernel_traitsILi64ELi64ELi256ELi4ELb0ELb0EN7cutlass10bfloat16_tE19Flash_kernel_traitsILi64ELi64ELi256ELi4ES3_EELb1ELb0ELb0ELb0ELb0ELb1ELb1ELb1EEEvNS_16Flash_fwd_paramsE,"",@"SHT_CUDA_INFO"
	.sectionflags	@""
	.align	4


	//----- nvinfo : EIATTR_CUDA_API_VERSION
	.align		4
        /*0000*/ 	.byte	0x04, 0x37
        /*0002*/ 	.short	(.L_928 - .L_927)
.L_927:
        /*0004*/ 	.word	0x00000082


	//----- nvinfo : EIATTR_SW2861232_WAR
	.align		4
.L_928:
        /*0008*/ 	.byte	0x01, 0x35
	.zero		2


	//----- nvinfo : EIATTR_PARAM_CBANK
	.align		4
        /*000c*/ 	.byte	0x04, 0x0a
        /*000e*/ 	.short	(.L_930 - .L_929)
	.align		4
.L_929:
        /*0010*/ 	.word	index@(.nv.constant0._ZN5flash24flash_fwd_splitkv_kernelI23Flash_fwd_kernel_traitsILi64ELi64ELi256ELi4ELb0ELb0EN7cutlass10bfloat16_tE19Flash_kernel_traitsILi64ELi64ELi256ELi4ES3_EELb1ELb0ELb0ELb0ELb0ELb1ELb1ELb1EEEvNS_16Flash_fwd_paramsE)
        /*0014*/ 	.short	0x0160
        /*0016*/ 	.short	0x01d0


	//----- nvinfo : EIATTR_CBANK_PARAM_SIZE
	.align		4
.L_930:
        /*0018*/ 	.byte	0x03, 0x19
        /*001a*/ 	.short	0x01d0


	//----- nvinfo : EIATTR_KPARAM_INFO
	.align		4
        /*001c*/ 	.byte	0x04, 0x17
        /*001e*/ 	.short	(.L_932 - .L_931)
.L_931:
        /*0020*/ 	.word	0x00000000
        /*0024*/ 	.short	0x0000
        /*0026*/ 	.short	0x0000
        /*0028*/ 	.byte	0x00, 0xf0, 0x41, 0x07


	//----- nvinfo : EIATTR_MAXREG_COUNT
	.align		4
.L_932:
        /*002c*/ 	.byte	0x03, 0x1b
        /*002e*/ 	.short	0x00ff


	//----- nvinfo : EIATTR_NUM_BARRIERS
	.align		4
        /*0030*/ 	.byte	0x02, 0x4c
        /*0032*/ 	.byte	0x01
	.zero		1


	//----- nvinfo : EIATTR_ANNOTATIONS
	.align		4
        /*0034*/ 	.byte	0x04, 0x55
        /*0036*/ 	.short	(.L_934 - .L_933)


	//   ....[0]....
.L_933:
        /* <DEDUP_REMOVED lines=133> */


	//----- nvinfo : EIATTR_MERCURY_ISA_VERSION
	.align		4
.L_934:
        /*0870*/ 	.byte	0x03, 0x5f
        /*0872*/ 	.short	0x0000


	//----- nvinfo : EIATTR_COOP_GROUP_MASK_REGIDS
	.align		4
        /*0874*/ 	.byte	0x04, 0x29
        /*0876*/ 	.short	(.L_936 - .L_935)


	//   ....[0]....
.L_935:
        /*0878*/ 	.word	0xffffffff


	//   ....[1]....
        /*087c*/ 	.word	0xffffffff


	//   ....[2]....
        /*0880*/ 	.word	0xffffffff


	//   ....[3]....
        /*0884*/ 	.word	0xffffffff


	//   ....[4]....
        /*0888*/ 	.word	0xffffffff


	//   ....[5]....
        /*088c*/ 	.word	0xffffffff


	//   ....[6]....
        /*0890*/ 	.word	0xffffffff


	//   ....[7]....
        /*0894*/ 	.word	0xffffffff


	//   ....[8]....
        /*0898*/ 	.word	0xffffffff


	//   ....[9]....
        /*089c*/ 	.word	0xffffffff


	//   ....[10]....
        /*08a0*/ 	.word	0xffffffff


	//   ....[11]....
        /*08a4*/ 	.word	0xffffffff


	//   ....[12]....
        /*08a8*/ 	.word	0xffffffff


	//   ....[13]....
        /*08ac*/ 	.word	0xffffffff


	//   ....[14]....
        /*08b0*/ 	.word	0xffffffff


	//   ....[15]....
        /*08b4*/ 	.word	0xffffffff


	//   ....[16]....
        /*08b8*/ 	.word	0xffffffff


	//   ....[17]....
        /*08bc*/ 	.word	0xffffffff


	//   ....[18]....
        /*08c0*/ 	.word	0xffffffff


	//   ....[19]....
        /*08c4*/ 	.word	0xffffffff


	//----- nvinfo : EIATTR_COOP_GROUP_INSTR_OFFSETS
	.align		4
.L_936:
        /*08c8*/ 	.byte	0x04, 0x28
        /*08ca*/ 	.short	(.L_938 - .L_937)


	//   ....[0]....
.L_937:
        /*08cc*/ 	.word	0x00019da0


	//   ....[1]....
        /*08d0*/ 	.word	0x00019e10


	//   ....[2]....
        /*08d4*/ 	.word	0x00019e20


	//   ....[3]....
        /*08d8*/ 	.word	0x00019e50


	//   ....[4]....
        /*08dc*/ 	.word	0x000235d0


	//   ....[5]....
        /*08e0*/ 	.word	0x00023620


	//   ....[6]....
        /*08e4*/ 	.word	0x00023640


	//   ....[7]....
        /*08e8*/ 	.word	0x00023670


	//   ....[8]....
        /*08ec*/ 	.word	0x0002af70


	//   ....[9]....
        /*08f0*/ 	.word	0x0002af90


	//   ....[10]....
        /*08f4*/ 	.word	0x0002b9f0


	//   ....[11]....
        /*08f8*/ 	.word	0x0002ba10


	//   ....[12]....
        /*08fc*/ 	.word	0x0002e0e0


	//   ....[13]....
        /*0900*/ 	.word	0x0002e130


	//   ....[14]....
        /*0904*/ 	.word	0x0002e150


	//   ....[15]....
        /*0908*/ 	.word	0x0002e170


	//   ....[16]....
        /*090c*/ 	.word	0x0002eed0


	//   ....[17]....
        /*0910*/ 	.word	0x0002ef20


	//   ....[18]....
        /*0914*/ 	.word	0x0002ef70


	//   ....[19]....
        /*0918*/ 	.word	0x0002efd0


	//----- nvinfo : EIATTR_EXIT_INSTR_OFFSETS
	.align		4
.L_938:
        /*091c*/ 	.byte	0x04, 0x1c
        /*091e*/ 	.short	(.L_940 - .L_939)


	//   ....[0]....
.L_939:
        /*0920*/ 	.word	0x00000200


	//----- nvinfo : EIATTR_CTAIDZ_USED
	.align		4
.L_940:
        /*0924*/ 	.byte	0x01, 0x04
	.zero		2


	//----- nvinfo : EIATTR_CRS_STACK_SIZE
	.align		4
        /*0928*/ 	.byte	0x04, 0x1e
        /*092a*/ 	.short	(.L_942 - .L_941)
.L_941:
        /*092c*/ 	.word	0x00000000
.L_942:


//--------------------- .nv.info._ZN5flash24flash_fwd_splitkv_kernelI23Flash_fwd_kernel_traitsILi64ELi64ELi256ELi4ELb0ELb0EN7cutlass10bfloat16_tE19Flash_kernel_traitsILi64ELi64ELi256ELi4ES3_EELb1ELb0ELb0ELb1ELb1ELb0ELb0ELb0EEEvNS_16Flash_fwd_paramsE --------------------------
	.section	.nv.info._ZN5flash24flash_fwd_splitkv_kernelI23Flash_fwd_kernel_traitsILi64ELi64ELi256ELi4ELb0ELb0EN7cutlass10bfloat16_tE19Flash_kernel_traitsILi64ELi64ELi256ELi4ES3_EELb1ELb0ELb0ELb1ELb1ELb0ELb0ELb0EEEvNS_16Flash_fwd_paramsE,"",@"SHT_CUDA_INFO"
	.sectionflags	@""
	.align	4


	//----- nvinfo : EIATTR_CUDA_API_VERSION
	.align		4
        /*0000*/ 	.byte	0x04, 0x37
        /*0002*/ 	.short	(.L_944 - .L_943)
.L_943:
        /*0004*/ 	.word	0x00000082


	//----- nvinfo : EIATTR_SW2861232_WAR
	.align		4
.L_944:
        /*0008*/ 	.byte	0x01, 0x35
	.zero		2


	//----- nvinfo : EIATTR_PARAM_CBANK
	.align		4
        /*000c*/ 	.byte	0x04, 0x0a
        /*000e*/ 	.short	(.L_946 - .L_945)
	.align		4
.L_945:
        /*0010*/ 	.word	index@(.nv.constant0._ZN5flash24flash_fwd_splitkv_kernelI23Flash_fwd_kernel_traitsILi64ELi64ELi256ELi4ELb0ELb0EN7cutlass10bfloat16_tE19Flash_kernel_traitsILi64ELi64ELi256ELi4ES3_EELb1ELb0ELb0ELb1ELb1ELb0ELb0ELb0EEEvNS_16Flash_fwd_paramsE)
        /*0014*/ 	.short	0x0160
        /*0016*/ 	.short	0x01d0


	//----- nvinfo : EIATTR_CBANK_PARAM_SIZE
	.align		4
.L_946:
        /*0018*/ 	.byte	0x03, 0x19
        /*001a*/ 	.short	0x01d0


	//----- nvinfo : EIATTR_KPARAM_INFO
	.align		4
        /*001c*/ 	.byte	0x04, 0x17
        /*001e*/ 	.short	(.L_948 - .L_947)
.L_947:
        /*0020*/ 	.word	0x00000000
        /*0024*/ 	.short	0x0000
        /*0026*/ 	.short	0x0000
        /*0028*/ 	.byte	0x00, 0xf0, 0x41, 0x07


	//----- nvinfo : EIATTR_MAXREG_COUNT
	.align		4
.L_948:
        /*002c*/ 	.byte	0x03, 0x1b
        /*002e*/ 	.short	0x00ff


	//----- nvinfo : EIATTR_NUM_BARRIERS
	.align		4
        /*0030*/ 	.byte	0x02, 0x4c
        /*0032*/ 	.byte	0x01
	.zero		1


	//----- nvinfo : EIATTR_ANNOTATIONS
	.align		4
        /*0034*/ 	.byte	0x04, 0x55
        /*0036*/ 	.short	(.L_950 - .L_949)


	//   ....[0]....
.L_949:
        /*0038*/ 	.word	0x00000001
        /*003c*/ 	.byte	0xe0, 0x15, 0x00, 0x00, 0x01, 0x00, 0x00, 0x00, 0x20, 0x29, 0x00, 0x00, 0x01, 0x00, 0x00, 0x00
        /*004c*/ 	.byte	0xb0, 0x29, 0x00, 0x00, 0x01, 0x00, 0x00, 0x00, 0x90, 0x7d, 0x00, 0x00, 0x01, 0x00, 0x00, 0x00
        /*005c*/ 	.byte	0x60, 0xcd, 0x00, 0x00, 0x01, 0x00, 0x00, 0x00, 0x70, 0xcd, 0x00, 0x00


	//----- nvinfo : EIATTR_MERCURY_ISA_VERSION
	.align		4
.L_950:
        /*0068*/ 	.byte	0x03, 0x5f
        /*006a*/ 	.short	0x0000


	//----- nvinfo : EIATTR_COOP_GROUP_MASK_REGIDS
	.align		4
        /*006c*/ 	.byte	0x04, 0x29
        /*006e*/ 	.short	(.L_952 - .L_951)


	//   ....[0]....
.L_951:
        /*0070*/ 	.word	0xffffffff


	//   ....[1]....
        /*0074*/ 	.word	0xffffffff


	//   ....[2]....
        /*0078*/ 	.word	0xffffffff


	//   ....[3]....
        /*007c*/ 	.word	0xffffffff


	//   ....[4]....
        /*0080*/ 	.word	0xffffffff


	//   ....[5]....
        /*0084*/ 	.word	0xffffffff


	//   ....[6]....
        /*0088*/ 	.word	0xffffffff


	//   ....[7]....
        /*008c*/ 	.word	0xffffffff


	//   ....[8]....
        /*0090*/ 	.word	0xffffffff


	//   ....[9]....
        /*0094*/ 	.word	0xffffffff


	//   ....[10]....
        /*0098*/ 	.word	0xffffffff


	//   ....[11]....
        /*009c*/ 	.word	0xffffffff


	//----- nvinfo : EIATTR_COOP_GROUP_INSTR_OFFSETS
	.align		4
.L_952:
        /*00a0*/ 	.byte	0x04, 0x28
        /*00a2*/ 	.short	(.L_954 - .L_953)


	//   ....[0]....
.L_953:
        /*00a4*/ 	.word	0x000052b0


	//   ....[1]....
        /*00a8*/ 	.word	0x00005300


	//   ....[2]....
        /*00ac*/ 	.word	0x00005320


	//   ....[3]....
        /*00b0*/ 	.word	0x00005340


	//   ....[4]....
        /*00b4*/ 	.word	0x0000a1c0


	//   ....[5]....
        /*00b8*/ 	.word	0x0000a1e0


	//   ....[6]....
        /*00bc*/ 	.word	0x0000a210


	//   ....[7]....
        /*00c0*/ 	.word	0x0000a220


	//   ....[8]....
        /*00c4*/ 	.word	0x0000cda0


	//   ....[9]....
        /*00c8*/ 	.word	0x0000cdb0


	//   ....[10]....
        /*00cc*/ 	.word	0x0000cdf0


	//   ....[11]....
        /*00d0*/ 	.word	0x0000ce10


	//----- nvinfo : EIATTR_EXIT_INSTR_OFFSETS
	.align		4
.L_954:
        /*00d4*/ 	.byte	0x04, 0x1c
        /*00d6*/ 	.short	(.L_956 - .L_955)


	//   ....[0]....
.L_955:
        /*00d8*/ 	.word	0x00000170


	//   ....[1]....
        /*00dc*/ 	.word	0x000006e0


	//   ....[2]....
        /*00e0*/ 	.word	0x00000710


	//   ....[3]....
        /*00e4*/ 	.word	0x0000da40


	//----- nvinfo : EIATTR_CTAIDZ_USED
	.align		4
.L_956:
        /*00e8*/ 	.byte	0x01, 0x04
	.zero		2


	//----- nvinfo : EIATTR_CRS_STACK_SIZE
	.align		4
        /*00ec*/ 	.byte	0x04, 0x1e
        /*00ee*/ 	.short	(.L_958 - .L_957)
.L_957:
        /*00f0*/ 	.word	0x00000000
.L_958:


//--------------------- .nv.info._ZN5flash24flash_fwd_splitkv_kernelI23Flash_fwd_kernel_traitsILi64ELi64ELi256ELi4ELb0ELb0EN7cutlass10bfloat16_tE19Flash_kernel_traitsILi64ELi64ELi256ELi4ES3_EELb1ELb0ELb0ELb1ELb1ELb1ELb0ELb0EEEvNS_16Flash_fwd_paramsE --------------------------
	.section	.nv.info._ZN5flash24flash_fwd_splitkv_kernelI23Flash_fwd_kernel_traitsILi64ELi64ELi256ELi4ELb0ELb0EN7cutlass10bfloat16_tE19Flash_kernel_traitsILi64ELi64ELi256ELi4ES3_EELb1ELb0ELb0ELb1ELb1ELb1ELb0ELb0EEEvNS_16Flash_fwd_paramsE,"",@"SHT_CUDA_INFO"
	.sectionflags	@""
	.align	4


	//----- nvinfo : EIATTR_CUDA_API_VERSION
	.align		4
        /*0000*/ 	.byte	0x04, 0x37
        /*0002*/ 	.short	(.L_960 - .L_959)
.L_959:
        /*0004*/ 	.word	0x00000082


	//----- nvinfo : EIATTR_SW2861232_WAR
	.align		4
.L_960:
        /*0008*/ 	.byte	0x01, 0x35
	.zero		2


	//----- nvinfo : EIATTR_PARAM_CBANK
	.align		4
        /*000c*/ 	.byte	0x04, 0x0a
        /*000e*/ 	.short	(.L_962 - .L_961)
	.align		4
.L_961:
        /*0010*/ 	.word	index@(.nv.constant0._ZN5flash24flash_fwd_splitkv_kernelI23Flash_fwd_kernel_traitsILi64ELi64ELi256ELi4ELb0ELb0EN7cutlass10bfloat16_tE19Flash_kernel_traitsILi64ELi64ELi256ELi4ES3_EELb1ELb0ELb0ELb1ELb1ELb1ELb0ELb0EEEvNS_16Flash_fwd_paramsE)
        /*0014*/ 	.short	0x0160
        /*0016*/ 	.short	0x01d0


	//----- nvinfo : EIATTR_CBANK_PARAM_SIZE
	.align		4
.L_962:
        /*0018*/ 	.byte	0x03, 0x19
        /*001a*/ 	.short	0x01d0


	//----- nvinfo : EIATTR_KPARAM_INFO
	.align		4
        /*001c*/ 	.byte	0x04, 0x17
        /*001e*/ 	.short	(.L_964 - .L_963)
.L_963:
        /*0020*/ 	.word	0x00000000
        /*0024*/ 	.short	0x0000
        /*0026*/ 	.short	0x0000
        /*0028*/ 	.byte	0x00, 0xf0, 0x41, 0x07


	//----- nvinfo : EIATTR_MAXREG_COUNT
	.align		4
.L_964:
        /*002c*/ 	.byte	0x03, 0x1b
        /*002e*/ 	.short	0x00ff


	//----- nvinfo : EIATTR_NUM_BARRIERS
	.align		4
        /*0030*/ 	.byte	0x02, 0x4c
        /*0032*/ 	.byte	0x01
	.zero		1


	//----- nvinfo : EIATTR_ANNOTATIONS
	.align		4
        /*0034*/ 	.byte	0x04, 0x55
        /*0036*/ 	.short	(.L_966 - .L_965)


	//   ....[0]....
.L_965:
        /* <DEDUP_REMOVED lines=18> */


	//----- nvinfo : EIATTR_MERCURY_ISA_VERSION
	.align		4
.L_966:
        /*0140*/ 	.byte	0x03, 0x5f
        /*0142*/ 	.short	0x0000


	//----- nvinfo : EIATTR_COOP_GROUP_MASK_REGIDS
	.align		4
        /*0144*/ 	.byte	0x04, 0x29
        /*0146*/ 	.short	(.L_968 - .L_967)


	//   ....[0]....
.L_967:
        /*0148*/ 	.word	0xffffffff


	//   ....[1]....
        /*014c*/ 	.word	0xffffffff


	//   ....[2]....
        /*0150*/ 	.word	0xffffffff


	//   ....[3]....
        /*0154*/ 	.word	0xffffffff


	//   ....[4]....
        /*0158*/ 	.word	0xffffffff


	//   ....[5]....
        /*015c*/ 	.word	0xffffffff


	//   ....[6]....
        /*0160*/ 	.word	0xffffffff


	//   ....[7]....
        /*0164*/ 	.word	0xffffffff


	//   ....[8]....
        /*0168*/ 	.word	0xffffffff


	//   ....[9]....
        /*016c*/ 	.word	0xffffffff


	//   ....[10]....
        /*0170*/ 	.word	0xffffffff


	//   ....[11]....
        /*0174*/ 	.word	0xffffffff


	//----- nvinfo : EIATTR_COOP_GROUP_INSTR_OFFSETS
	.align		4
.L_968:
        /*0178*/ 	.byte	0x04, 0x28
        /*017a*/ 	.short	(.L_970 - .L_969)


	//   ....[0]....
.L_969:
        /*017c*/ 	.word	0x00006230


	//   ....[1]....
        /*0180*/ 	.word	0x00006280


	//   ....[2]....
        /*0184*/ 	.word	0x000062a0


	//   ....[3]....
        /*0188*/ 	.word	0x000062c0


	//   ....[4]....
        /*018c*/ 	.word	0x0000c340


	//   ....[5]....
        /*0190*/ 	.word	0x0000c360


	//   ....[6]....
        /*0194*/ 	.word	0x0000c390


	//   ....[7]....
        /*0198*/ 	.word	0x0000c3a0


	//   ....[8]....
        /*019c*/ 	.word	0x0000f1f0


	//   ....[9]....
        /*01a0*/ 	.word	0x0000f200


	//   ....[10]....
        /*01a4*/ 	.word	0x0000f230


	//   ....[11]....
        /*01a8*/ 	.word	0x0000f240


	//----- nvinfo : EIATTR_EXIT_INSTR_OFFSETS
	.align		4
.L_970:
        /*01ac*/ 	.byte	0x04, 0x1c
        /*01ae*/ 	.short	(.L_972 - .L_971)


	//   ....[0]....
.L_971:
        /*01b0*/ 	.word	0x00000170


	//   ....[1]....
        /*01b4*/ 	.word	0x000006e0


	//   ....[2]....
        /*01b8*/ 	.word	0x00000710


	//   ....[3]....
        /*01bc*/ 	.word	0x0000fe50


	//----- nvinfo : EIATTR_CTAIDZ_USED
	.align		4
.L_972:
        /*01c0*/ 	.byte	0x01, 0x04
	.zero		2


	//----- nvinfo : EIATTR_CRS_STACK_SIZE
	.align		4
        /*01c4*/ 	.byte	0x04, 0x1e
        /*01c6*/ 	.short	(.L_974 - .L_973)
.L_973:
        /*01c8*/ 	.word	0x00000000
.L_974:


//--------------------- .nv.info._ZN5flash24flash_fwd_splitkv_kernelI23Flash_fwd_kernel_traitsILi64ELi64ELi256ELi4ELb0ELb0EN7cutlass10bfloat16_tE19Flash_kernel_traitsILi64ELi64ELi256ELi4ES3_EELb1ELb0ELb0ELb1ELb1ELb0ELb1ELb0EEEvNS_16Flash_fwd_paramsE --------------------------
	.section	.nv.info._ZN5flash24flash_fwd_splitkv_kernelI23Flash_fwd_kernel_traitsILi64ELi64ELi256ELi4ELb0ELb0EN7cutlass10bfloat16_tE19Flash_kernel_traitsILi64ELi64ELi256ELi4ES3_EELb1ELb0ELb0ELb1ELb1ELb0ELb1ELb0EEEvNS_16Flash_fwd_paramsE,"",@"SHT_CUDA_INFO"
	.sectionflags	@""
	.align	4


	//----- nvinfo : EIATTR_CUDA_API_VERSION
	.align		4
        /*0000*/ 	.byte	0x04, 0x37
        /*0002*/ 	.short	(.L_976 - .L_975)
.L_975:
        /*0004*/ 	.word	0x00000082


	//----- nvinfo : EIATTR_SW2861232_WAR
	.align		4
.L_976:
        /*0008*/ 	.byte	0x01, 0x35
	.zero		2


	//----- nvinfo : EIATTR_PARAM_CBANK
	.align		4
        /*000c*/ 	.byte	0x04, 0x0a
        /*000e*/ 	.short	(.L_978 - .L_977)
	.align		4
.L_977:
        /*0010*/ 	.word	index@(.nv.constant0._ZN5flash24flash_fwd_splitkv_kernelI23Flash_fwd_kernel_traitsILi64ELi64ELi256ELi4ELb0ELb0EN7cutlass10bfloat16_tE19Flash_kernel_traitsILi64ELi64ELi256ELi4ES3_EELb1ELb0ELb0ELb1ELb1ELb0ELb1ELb0EEEvNS_16Flash_fwd_paramsE)
        /*0014*/ 	.short	0x0160
        /*0016*/ 	.short	0x01d0


	//----- nvinfo : EIATTR_CBANK_PARAM_SIZE
	.align		4
.L_978:
        /*0018*/ 	.byte	0x03, 0x19
        /*001a*/ 	.short	0x01d0


	//----- nvinfo : EIATTR_KPARAM_INFO
	.align		4
        /*001c*/ 	.byte	0x04, 0x17
        /*001e*/ 	.short	(.L_980 - .L_979)
.L_979:
        /*0020*/ 	.word	0x00000000
        /*0024*/ 	.short	0x0000
        /*0026*/ 	.short	0x0000
        /*0028*/ 	.byte	0x00, 0xf0, 0x41, 0x07


	//----- nvinfo : EIATTR_MAXREG_COUNT
	.align		4
.L_980:
        /*002c*/ 	.byte	0x03, 0x1b
        /*002e*/ 	.short	0x00ff


	//----- nvinfo : EIATTR_NUM_BARRIERS
	.align		4
        /*0030*/ 	.byte	0x02, 0x4c
        /*0032*/ 	.byte	0x01
	.zero		1


	//----- nvinfo : EIATTR_MERCURY_ISA_VERSION
	.align		4
        /*0034*/ 	.byte	0x03, 0x5f
        /*0036*/ 	.short	0x0000


	//----- nvinfo : EIATTR_COOP_GROUP_MASK_REGIDS
	.align		4
        /*0038*/ 	.byte	0x04, 0x29
        /*003a*/ 	.short	(.L_982 - .L_981)


	//   ....[0]....
.L_981:
        /*003c*/ 	.word	0xffffffff


	//   ....[1]....
        /*0040*/ 	.word	0xffffffff


	//   ....[2]....
        /*0044*/ 	.word	0xffffffff


	//   ....[3]....
        /*0048*/ 	.word	0xffffffff


	//   ....[4]....
        /*004c*/ 	.word	0xffffffff


	//   ....[5]....
        /*0050*/ 	.word	0xffffffff


	//   ....[6]....
        /*0054*/ 	.word	0xffffffff


	//   ....[7]....
        /*0058*/ 	.word	0xffffffff


	//   ....[8]....
        /*005c*/ 	.word	0xffffffff


	//   ....[9]....
        /*0060*/ 	.word	0xffffffff


	//   ....[10]....
        /*0064*/ 	.word	0xffffffff


	//   ....[11]....
        /*0068*/ 	.word	0xffffffff


	//----- nvinfo : EIATTR_COOP_GROUP_INSTR_OFFSETS
	.align		4
.L_982:
        /*006c*/ 	.byte	0x04, 0x28
        /*006e*/ 	.short	(.L_984 - .L_983)


	//   ....[0]....
.L_983:
        /*0070*/ 	.word	0x00005340


	//   ....[1]....
        /*0074*/ 	.word	0x00005350


	//   ....[2]....
        /*0078*/ 	.word	0x000053a0


	//   ....[3]....
        /*007c*/ 	.word	0x000053b0


	//   ....[4]....
        /*0080*/ 	.word	0x0000a020


	//   ....[5]....
        /*0084*/ 	.word	0x0000a030


	//   ....[6]....
        /*0088*/ 	.word	0x0000a060


	//   ....[7]....
        /*008c*/ 	.word	0x0000a070


	//   ....[8]....
        /*0090*/ 	.word	0x0000cbb0


	//   ....[9]....
        /*0094*/ 	.word	0x0000cbf0


	//   ....[10]....
        /*0098*/ 	.word	0x0000cc60


	//   ....[11]....
        /*009c*/ 	.word	0x0000cc70


	//----- nvinfo : EIATTR_EXIT_INSTR_OFFSETS
	.align		4
.L_984:
        /*00a0*/ 	.byte	0x04, 0x1c
        /*00a2*/ 	.short	(.L_986 - .L_985)


	//   ....[0]....
.L_985:
        /*00a4*/ 	.word	0x00000290


	//   ....[1]....
        /*00a8*/ 	.word	0x00000960


	//   ....[2]....
        /*00ac*/ 	.word	0x00000990


	//   ....[3]....
        /*00b0*/ 	.word	0x0000d660


	//----- nvinfo : EIATTR_CTAIDZ_USED
	.align		4
.L_986:
        /*00b4*/ 	.byte	0x01, 0x04
	.zero		2


	//----- nvinfo : EIATTR_CRS_STACK_SIZE
	.align		4
        /*00b8*/ 	.byte	0x04, 0x1e
        /*00ba*/ 	.short	(.L_988 - .L_987)
.L_987:
        /*00bc*/ 	.word	0x00000000
.L_988:


//--------------------- .nv.info._ZN5flash24flash_fwd_splitkv_kernelI23Flash_fwd_kernel_traitsILi64ELi64ELi256ELi4ELb0ELb0EN7cutlass10bfloat16_tE19Flash_kernel_traitsILi64ELi64ELi256ELi4ES3_EELb1ELb0ELb0ELb1ELb1ELb1ELb1ELb0EEEvNS_16Flash_fwd_paramsE --------------------------
	.section	.nv.info._ZN5flash24flash_fwd_splitkv_kernelI23Flash_fwd_kernel_traitsILi64ELi64ELi256ELi4ELb0ELb0EN7cutlass10bfloat16_tE19Flash_kernel_traitsILi64ELi64ELi256ELi4ES3_EELb1ELb0ELb0ELb1ELb1ELb1ELb1ELb0EEEvNS_16Flash_fwd_paramsE,"",@"SHT_CUDA_INFO"
	.sectionflags	@""
	.align	4


	//----- nvinfo : EIATTR_CUDA_API_VERSION
	.align		4
        /*0000*/ 	.byte	0x04, 0x37
        /*0002*/ 	.short	(.L_990 - .L_989)
.L_989:
        /*0004*/ 	.word	0x00000082


	//----- nvinfo : EIATTR_SW2861232_WAR
	.align		4
.L_990:
        /*0008*/ 	.byte	0x01, 0x35
	.zero		2


	//----- nvinfo : EIATTR_PARAM_CBANK
	.align		4
        /*000c*/ 	.byte	0x04, 0x0a
        /*000e*/ 	.short	(.L_992 - .L_991)
	.align		4
.L_991:
        /*0010*/ 	.word	index@(.nv.constant0._ZN5flash24flash_fwd_splitkv_kernelI23Flash_fwd_kernel_traitsILi64ELi64ELi256ELi4ELb0ELb0EN7cutlass10bfloat16_tE19Flash_kernel_traitsILi64ELi64ELi256ELi4ES3_EELb1ELb0ELb0ELb1ELb1ELb1ELb1ELb0EEEvNS_16Flash_fwd_paramsE)
        /*0014*/ 	.short	0x0160
        /*0016*/ 	.short	0x01d0


	//----- nvinfo : EIATTR_CBANK_PARAM_SIZE
	.align		4
.L_992:
        /*0018*/ 	.byte	0x03, 0x19
        /*001a*/ 	.short	0x01d0


	//----- nvinfo : EIATTR_KPARAM_INFO
	.align		4
        /*001c*/ 	.byte	0x04, 0x17
        /*001e*/ 	.short	(.L_994 - .L_993)
.L_993:
        /*0020*/ 	.word	0x00000000
        /*0024*/ 	.short	0x0000
        /*0026*/ 	.short	0x0000
        /*0028*/ 	.byte	0x00, 0xf0, 0x41, 0x07


	//----- nvinfo : EIATTR_MAXREG_COUNT
	.align		4
.L_994:
        /*002c*/ 	.byte	0x03, 0x1b
        /*002e*/ 	.short	0x00ff


	//----- nvinfo : EIATTR_NUM_BARRIERS
	.align		4
        /*0030*/ 	.byte	0x02, 0x4c
        /*0032*/ 	.byte	0x01
	.zero		1


	//----- nvinfo : EIATTR_ANNOTATIONS
	.align		4
        /*0034*/ 	.byte	0x04, 0x55
        /*0036*/ 	.short	(.L_996 - .L_995)


	//   ....[0]....
.L_995:
        /* <DEDUP_REMOVED lines=20> */


	//----- nvinfo : EIATTR_MERCURY_ISA_VERSION
	.align		4
.L_996:
        /*0160*/ 	.byte	0x03, 0x5f
        /*0162*/ 	.short	0x0000


	//----- nvinfo : EIATTR_COOP_GROUP_MASK_REGIDS
	.align		4
        /*0164*/ 	.byte	0x04, 0x29
        /*0166*/ 	.short	(.L_998 - .L_997)


	//   ....[0]....
.L_997:
        /*0168*/ 	.word	0xffffffff


	//   ....[1]....
        /*016c*/ 	.word	0xffffffff


	//   ....[2]....
        /*0170*/ 	.word	0xffffffff


	//   ....[3]....
        /*0174*/ 	.word	0xffffffff


	//   ....[4]....
        /*0178*/ 	.word	0xffffffff


	//   ....[5]....
        /*017c*/ 	.word	0xffffffff


	//   ....[6]....
        /*0180*/ 	.word	0xffffffff


	//   ....[7]....
        /*0184*/ 	.word	0xffffffff


	//   ....[8]....
        /*0188*/ 	.word	0xffffffff


	//   ....[9]....
        /*018c*/ 	.word	0xffffffff


	//   ....[10]....
        /*0190*/ 	.word	0xffffffff


	//   ....[11]....
        /*0194*/ 	.word	0xffffffff


	//----- nvinfo : EIATTR_COOP_GROUP_INSTR_OFFSETS
	.align		4
.L_998:
        /*0198*/ 	.byte	0x04, 0x28
        /*019a*/ 	.short	(.L_1000 - .L_999)


	//   ....[0]....
.L_999:
        /*019c*/ 	.word	0x00006550


	//   ....[1]....
        /*01a0*/ 	.word	0x000065a0


	//   ....[2]....
        /*01a4*/ 	.word	0x000065c0


	//   ....[3]....
        /*01a8*/ 	.word	0x000065e0


	//   ....[4]....
        /*01ac*/ 	.word	0x0000c5d0


	//   ....[5]....
        /*01b0*/ 	.word	0x0000c5f0


	//   ....[6]....
        /*01b4*/ 	.word	0x0000c620


	//   ....[7]....
        /*01b8*/ 	.word	0x0000c630


	//   ....[8]....
        /*01bc*/ 	.word	0x0000f490


	//   ....[9]....
        /*01c0*/ 	.word	0x0000f4a0


	//   ....[10]....
        /*01c4*/ 	.word	0x0000f4d0


	//   ....[11]....
        /*01c8*/ 	.word	0x0000f4e0


	//----- nvinfo : EIATTR_EXIT_INSTR_OFFSETS
	.align		4
.L_1000:
        /*01cc*/ 	.byte	0x04, 0x1c
        /*01ce*/ 	.short	(.L_1002 - .L_1001)


	//   ....[0]....
.L_1001:
        /*01d0*/ 	.word	0x000002c0


	//   ....[1]....
        /*01d4*/ 	.word	0x000009a0


	//   ....[2]....
        /*01d8*/ 	.word	0x000009d0


	//   ....[3]....
        /*01dc*/ 	.word	0x0000fec0


	//----- nvinfo : EIATTR_CTAIDZ_USED
	.align		4
.L_1002:
        /*01e0*/ 	.byte	0x01, 0x04
	.zero		2


	//----- nvinfo : EIATTR_CRS_STACK_SIZE
	.align		4
        /*01e4*/ 	.byte	0x04, 0x1e
        /*01e6*/ 	.short	(.L_1004 - .L_1003)
.L_1003:
        /*01e8*/ 	.word	0x00000000
.L_1004:


//--------------------- .nv.info._ZN5flash24flash_fwd_splitkv_kernelI23Flash_fwd_kernel_traitsILi64ELi64ELi256ELi4ELb0ELb0EN7cutlass10bfloat16_tE19Flash_kernel_traitsILi64ELi64ELi256ELi4ES3_EELb1ELb0ELb0ELb0ELb1ELb0ELb0ELb0EEEvNS_16Flash_fwd_paramsE --------------------------
	.section	.nv.info._ZN5flash24flash_fwd_splitkv_kernelI23Flash_fwd_kernel_traitsILi64ELi64ELi256ELi4ELb0ELb0EN7cutlass10bfloat16_tE19Flash_kernel_traitsILi64ELi64ELi256ELi4ES3_EELb1ELb0ELb0ELb0ELb1ELb0ELb0ELb0EEEvNS_16Flash_fwd_paramsE,"",@"SHT_CUDA_INFO"
	.sectionflags	@""
	.align	4


	//----- nvinfo : EIATTR_CUDA_API_VERSION
	.align		4
        /*0000*/ 	.byte	0x04, 0x37
        /*0002*/ 	.short	(.L_1006 - .L_1005)
.L_1005:
        /*0004*/ 	.word	0x00000082


	//----- nvinfo : EIATTR_SW2861232_WAR
	.align		4
.L_1006:
        /*0008*/ 	.byte	0x01, 0x35
	.zero		2


	//----- nvinfo : EIATTR_PARAM_CBANK
	.align		4
        /*000c*/ 	.byte	0x04, 0x0a
        /*000e*/ 	.short	(.L_1008 - .L_1007)
	.align		4
.L_1007:
        /*0010*/ 	.word	index@(.nv.constant0._ZN5flash24flash_fwd_splitkv_kernelI23Flash_fwd_kernel_traitsILi64ELi64ELi256ELi4ELb0ELb0EN7cutlass10bfloat16_tE19Flash_kernel_traitsILi64ELi64ELi256ELi4ES3_EELb1ELb0ELb0ELb0ELb1ELb0ELb0ELb0EEEvNS_16Flash_fwd_paramsE)
        /*0014*/ 	.short	0x0160
        /*0016*/ 	.short	0x01d0


	//----- nvinfo : EIATTR_CBANK_PARAM_SIZE
	.align		4
.L_1008:
        /*0018*/ 	.byte	0x03, 0x19
        /*001a*/ 	.short	0x01d0


	//----- nvinfo : EIATTR_KPARAM_INFO
	.align		4
        /*001c*/ 	.byte	0x04, 0x17
        /*001e*/ 	.short	(.L_1010 - .L_1009)
.L_1009:
        /*0020*/ 	.word	0x00000000
        /*0024*/ 	.short	0x0000
        /*0026*/ 	.short	0x0000
        /*0028*/ 	.byte	0x00, 0xf0, 0x41, 0x07


	//----- nvinfo : EIATTR_MAXREG_COUNT
	.align		4
.L_1010:
        /*002c*/ 	.byte	0x03, 0x1b
        /*002e*/ 	.short	0x00ff


	//----- nvinfo : EIATTR_NUM_BARRIERS
	.align		4
        /*0030*/ 	.byte	0x02, 0x4c
        /*0032*/ 	.byte	0x01
	.zero		1


	//----- nvinfo : EIATTR_ANNOTATIONS
	.align		4
        /*0034*/ 	.byte	0x04, 0x55
        /*0036*/ 	.short	(.L_1012 - .L_1011)


	//   ....[0]....
.L_1011:
        /* <DEDUP_REMOVED lines=18> */


	//----- nvinfo : EIATTR_MERCURY_ISA_VERSION
	.align		4
.L_1012:
        /*0148*/ 	.byte	0x03, 0x5f
        /*014a*/ 	.short	0x0000


	//----- nvinfo : EIATTR_COOP_GROUP_MASK_REGIDS
	.align		4
        /*014c*/ 	.byte	0x04, 0x29
        /*014e*/ 	.short	(.L_1014 - .L_1013)


	//   ....[0]....
.L_1013:
        /*0150*/ 	.word	0xffffffff


	//   ....[1]....
        /*0154*/ 	.word	0xffffffff


	//   ....[2]....
        /*0158*/ 	.word	0xffffffff


	//   ....[3]....
        /*015c*/ 	.word	0xffffffff


	//   ....[4]....
        /*0160*/ 	.word	0xffffffff


	//   ....[5]....
        /*0164*/ 	.word	0xffffffff


	//   ....[6]....
        /*0168*/ 	.word	0xffffffff


	//   ....[7]....
        /*016c*/ 	.word	0xffffffff


	//   ....[8]....
        /*0170*/ 	.word	0xffffffff


	//   ....[9]....
        /*0174*/ 	.word	0xffffffff


	//   ....[10]....
        /*0178*/ 	.word	0xffffffff


	//   ....[11]....
        /*017c*/ 	.word	0xffffffff


	//   ....[12]....
        /*0180*/ 	.word	0xffffffff


	//   ....[13]....
        /*0184*/ 	.word	0xffffffff


	//   ....[14]....
        /*0188*/ 	.word	0xffffffff


	//   ....[15]....
        /*018c*/ 	.word	0xffffffff


	//----- nvinfo : EIATTR_COOP_GROUP_INSTR_OFFSETS
	.align		4
.L_1014:
        /*0190*/ 	.byte	0x04, 0x28
        /*0192*/ 	.short	(.L_1016 - .L_1015)


	//   ....[0]....
.L_1015:
        /*0194*/ 	.word	0x000065c0


	//   ....[1]....
        /*0198*/ 	.word	0x00006680


	//   ....[2]....
        /*019c*/ 	.word	0x00006690


	//   ....[3]....
        /*01a0*/ 	.word	0x000066c0


	//   ....[4]....
        /*01a4*/ 	.word	0x0000c9b0


	//   ....[5]....
        /*01a8*/ 	.word	0x0000c9d0


	//   ....[6]....
        /*01ac*/ 	.word	0x0000c9f0


	//   ....[7]....
        /*01b0*/ 	.word	0x0000ca10


	//   ....[8]....
        /*01b4*/ 	.word	0x00011a20


	//   ....[9]....
        /*01b8*/ 	.word	0x00011a30


	//   ....[10]....
        /*01bc*/ 	.word	0x00011a50


	//   ....[11]....
        /*01c0*/ 	.word	0x00011a70


	//   ....[12]....
        /*01c4*/ 	.word	0x00014680


	//   ....[13]....
        /*01c8*/ 	.word	0x00014690


	//   ....[14]....
        /*01cc*/ 	.word	0x000146c0


	//   ....[15]....
        /*01d0*/ 	.word	0x000146d0


	//----- nvinfo : EIATTR_EXIT_INSTR_OFFSETS
	.align		4
.L_1016:
        /*01d4*/ 	.byte	0x04, 0x1c
        /*01d6*/ 	.short	(.L_1018 - .L_1017)


	//   ....[0]....
.L_1017:
        /*01d8*/ 	.word	0x000002e0


	//   ....[1]....
        /*01dc*/ 	.word	0x00000ac0


	//   ....[2]....
        /*01e0*/ 	.word	0x00000af0


	//   ....[3]....
        /*01e4*/ 	.word	0x00015500


	//   ....[4]....
        /*01e8*/ 	.word	0x000155c0


	//----- nvinfo : EIATTR_CTAIDZ_USED
	.align		4
.L_1018:
        /*01ec*/ 	.byte	0x01, 0x04
	.zero		2


	//----- nvinfo : EIATTR_CRS_STACK_SIZE
	.align		4
        /*01f0*/ 	.byte	0x04, 0x1e
        /*01f2*/ 	.short	(.L_1020 - .L_1019)
.L_1019:
        /*01f4*/ 	.word	0x00000000
.L_1020:


//--------------------- .nv.info._ZN5flash24flash_fwd_splitkv_kernelI23Flash_fwd_kernel_traitsILi64ELi64ELi256ELi4ELb0ELb0EN7cutlass10bfloat16_tE19Flash_kernel_traitsILi64ELi64ELi256ELi4ES3_EELb1ELb0ELb0ELb0ELb1ELb1ELb0ELb0EEEvNS_16Flash_fwd_paramsE --------------------------
	.section	.nv.info._ZN5flash24flash_fwd_splitkv_kernelI23Flash_fwd_kernel_traitsILi64ELi64ELi256ELi4ELb0ELb0EN7cutlass10bfloat16_tE19Flash_kernel_traitsILi64ELi64ELi256ELi4ES3_EELb1ELb0ELb0ELb0ELb1ELb1ELb0ELb0EEEvNS_16Flash_fwd_paramsE,"",@"SHT_CUDA_INFO"
	.sectionflags	@""
	.align	4


	//----- nvinfo : EIATTR_CUDA_API_VERSION
	.align		4
        /*0000*/ 	.byte	0x04, 0x37
        /*0002*/ 	.short	(.L_1022 - .L_1021)
.L_1021:
        /*0004*/ 	.word	0x00000082


	//----- nvinfo : EIATTR_SW2861232_WAR
	.align		4
.L_1022:
        /*0008*/ 	.byte	0x01, 0x35
	.zero		2


	//----- nvinfo : EIATTR_PARAM_CBANK
	.align		4
        /*000c*/ 	.byte	0x04, 0x0a
        /*000e*/ 	.short	(.L_1024 - .L_1023)
	.align		4
.L_1023:
        /*0010*/ 	.word	index@(.nv.constant0._ZN5flash24flash_fwd_splitkv_kernelI23Flash_fwd_kernel_traitsILi64ELi64ELi256ELi4ELb0ELb0EN7cutlass10bfloat16_tE19Flash_kernel_traitsILi64ELi64ELi256ELi4ES3_EELb1ELb0ELb0ELb0ELb1ELb1ELb0ELb0EEEvNS_16Flash_fwd_paramsE)
        /*0014*/ 	.short	0x0160
        /*0016*/ 	.short	0x01d0


	//----- nvinfo : EIATTR_CBANK_PARAM_SIZE
	.align		4
.L_1024:
        /*0018*/ 	.byte	0x03, 0x19
        /*001a*/ 	.short	0x01d0


	//----- nvinfo : EIATTR_KPARAM_INFO
	.align		4
        /*001c*/ 	.byte	0x04, 0x17
        /*001e*/ 	.short	(.L_1026 - .L_1025)
.L_1025:
        /*0020*/ 	.word	0x00000000
        /*0024*/ 	.short	0x0000
        /*0026*/ 	.short	0x0000
        /*0028*/ 	.byte	0x00, 0xf0, 0x41, 0x07


	//----- nvinfo : EIATTR_MAXREG_COUNT
	.align		4
.L_1026:
        /*002c*/ 	.byte	0x03, 0x1b
        /*002e*/ 	.short	0x00ff


	//----- nvinfo : EIATTR_NUM_BARRIERS
	.align		4
        /*0030*/ 	.byte	0x02, 0x4c
        /*0032*/ 	.byte	0x01
	.zero		1


	//----- nvinfo : EIATTR_ANNOTATIONS
	.align		4
        /*0034*/ 	.byte	0x04, 0x55
        /*0036*/ 	.short	(.L_1028 - .L_1027)


	//   ....[0]....
.L_1027:
        /* <DEDUP_REMOVED lines=25> */


	//----- nvinfo : EIATTR_MERCURY_ISA_VERSION
	.align		4
.L_1028:
        /*01b0*/ 	.byte	0x03, 0x5f
        /*01b2*/ 	.short	0x0000


	//----- nvinfo : EIATTR_COOP_GROUP_MASK_REGIDS
	.align		4
        /*01b4*/ 	.byte	0x04, 0x29
        /*01b6*/ 	.short	(.L_1030 - .L_1029)


	//   ....[0]....
.L_1029:
        /*01b8*/ 	.word	0xffffffff


	//   ....[1]....
        /*01bc*/ 	.word	0xffffffff


	//   ....[2]....
        /*01c0*/ 	.word	0xffffffff


	//   ....[3]....
        /*01c4*/ 	.word	0xffffffff


	//   ....[4]....
        /*01c8*/ 	.word	0xffffffff


	//   ....[5]....
        /*01cc*/ 	.word	0xffffffff


	//   ....[6]....
        /*01d0*/ 	.word	0xffffffff


	//   ....[7]....
        /*01d4*/ 	.word	0xffffffff


	//   ....[8]....
        /*01d8*/ 	.word	0xffffffff


	//   ....[9]....
        /*01dc*/ 	.word	0xffffffff


	//   ....[10]....
        /*01e0*/ 	.word	0xffffffff


	//   ....[11]....
        /*01e4*/ 	.word	0xffffffff


	//   ....[12]....
        /*01e8*/ 	.word	0xffffffff


	//   ....[13]....
        /*01ec*/ 	.word	0xffffffff


	//   ....[14]....
        /*01f0*/ 	.word	0xffffffff


	//   ....[15]....
        /*01f4*/ 	.word	0xffffffff


	//----- nvinfo : EIATTR_COOP_GROUP_INSTR_OFFSETS
	.align		4
.L_1030:
        /*01f8*/ 	.byte	0x04, 0x28
        /*01fa*/ 	.short	(.L_1032 - .L_1031)


	//   ....[0]....
.L_1031:
        /*01fc*/ 	.word	0x00007770


	//   ....[1]....
        /*0200*/ 	.word	0x00007860


	//   ....[2]....
        /*0204*/ 	.word	0x00007870


	//   ....[3]....
        /*0208*/ 	.word	0x000078a0


	//   ....[4]....
        /*020c*/ 	.word	0x0000f940


	//   ....[5]....
        /*0210*/ 	.word	0x0000f990


	//   ....[6]....
        /*0214*/ 	.word	0x0000f9b0


	//   ....[7]....
        /*0218*/ 	.word	0x0000f9e0


	//   ....[8]....
        /*021c*/ 	.word	0x00015d10


	//   ....[9]....
        /*0220*/ 	.word	0x00015d30


	//   ....[10]....
        /*0224*/ 	.word	0x00015d60


	//   ....[11]....
        /*0228*/ 	.word	0x00015d70


	//   ....[12]....
        /*022c*/ 	.word	0x00018c30


	//   ....[13]....
        /*0230*/ 	.word	0x00018c40


	//   ....[14]....
        /*0234*/ 	.word	0x00018c70


	//   ....[15]....
        /*0238*/ 	.word	0x00018c80


	//----- nvinfo : EIATTR_EXIT_INSTR_OFFSETS
	.align		4
.L_1032:
        /*023c*/ 	.byte	0x04, 0x1c
        /*023e*/ 	.short	(.L_1034 - .L_1033)


	//   ....[0]....
.L_1033:
        /*0240*/ 	.word	0x000002f0


	//   ....[1]....
        /*0244*/ 	.word	0x00000ac0


	//   ....[2]....
        /*0248*/ 	.word	0x00000af0


	//   ....[3]....
        /*024c*/ 	.word	0x00019ad0


	//   ....[4]....
        /*0250*/ 	.word	0x00019b90


	//----- nvinfo : EIATTR_CTAIDZ_USED
	.align		4
.L_1034:
        /*0254*/ 	.byte	0x01, 0x04
	.zero		2


	//----- nvinfo : EIATTR_CRS_STACK_SIZE
	.align		4
        /*0258*/ 	.byte	0x04, 0x1e
        /*025a*/ 	.short	(.L_1036 - .L_1035)
.L_1035:
        /*025c*/ 	.word	0x00000000
.L_1036:


//--------------------- .nv.info._ZN5flash24flash_fwd_splitkv_kernelI23Flash_fwd_kernel_traitsILi64ELi64ELi256ELi4ELb0ELb0EN7cutlass10bfloat16_tE19Flash_kernel_traitsILi64ELi64ELi256ELi4ES3_EELb1ELb0ELb1ELb0ELb0ELb0ELb0ELb0EEEvNS_16Flash_fwd_paramsE --------------------------
	.section	.nv.info._ZN5flash24flash_fwd_splitkv_kernelI23Flash_fwd_kernel_traitsILi64ELi64ELi256ELi4ELb0ELb0EN7cutlass10bfloat16_tE19Flash_kernel_traitsILi64ELi64ELi256ELi4ES3_EELb1ELb0ELb1ELb0ELb0ELb0ELb0ELb0EEEvNS_16Flash_fwd_paramsE,"",@"SHT_CUDA_INFO"
	.sectionflags	@""
	.align	4


	//----- nvinfo : EIATTR_CUDA_API_VERSION
	.align		4
        /*0000*/ 	.byte	0x04, 0x37
        /*0002*/ 	.short	(.L_1038 - .L_1037)
.L_1037:
        /*0004*/ 	.word	0x00000082


	//----- nvinfo : EIATTR_SW2861232_WAR
	.align		4
.L_1038:
        /*0008*/ 	.byte	0x01, 0x35
	.zero		2


	//----- nvinfo : EIATTR_PARAM_CBANK
	.align		4
        /*000c*/ 	.byte	0x04, 0x0a
        /*000e*/ 	.short	(.L_1040 - .L_1039)
	.align		4
.L_1039:
        /*0010*/ 	.word	index@(.nv.constant0._ZN5flash24flash_fwd_splitkv_kernelI23Flash_fwd_kernel_traitsILi64ELi64ELi256ELi4ELb0ELb0EN7cutlass10bfloat16_tE19Flash_kernel_traitsILi64ELi64ELi256ELi4ES3_EELb1ELb0ELb1ELb0ELb0ELb0ELb0ELb0EEEvNS_16Flash_fwd_paramsE)
        /*0014*/ 	.short	0x0160
        /*0016*/ 	.short	0x01d0


	//----- nvinfo : EIATTR_CBANK_PARAM_SIZE
	.align		4
.L_1040:
        /*0018*/ 	.byte	0x03, 0x19
        /*001a*/ 	.short	0x01d0


	//----- nvinfo : EIATTR_KPARAM_INFO
	.align		4
        /*001c*/ 	.byte	0x04, 0x17
        /*001e*/ 	.short	(.L_1042 - .L_1041)
.L_1041:
        /*0020*/ 	.word	0x00000000
        /*0024*/ 	.short	0x0000
        /*0026*/ 	.short	0x0000
        /*0028*/ 	.byte	0x00, 0xf0, 0x41, 0x07


	//----- nvinfo : EIATTR_MAXREG_COUNT
	.align		4
.L_1042:
        /*002c*/ 	.byte	0x03, 0x1b
        /*002e*/ 	.short	0x00ff


	//----- nvinfo : EIATTR_NUM_BARRIERS
	.align		4
        /*0030*/ 	.byte	0x02, 0x4c
        /*0032*/ 	.byte	0x01
	.zero		1


	//----- nvinfo : EIATTR_ANNOTATIONS
	.align		4
        /*0034*/ 	.byte	0x04, 0x55
        /*0036*/ 	.short	(.L_1044 - .L_1043)


	//   ....[0]....
.L_1043:
        /*0038*/ 	.word	0x00000001
        /*003c*/ 	.byte	0xf0, 0xeb, 0x00, 0x00, 0x01, 0x00, 0x00, 0x00, 0x50, 0xec, 0x00, 0x00, 0x01, 0x00, 0x00, 0x00
        /*004c*/ 	.byte	0xb0, 0x13, 0x01, 0x00, 0x01, 0x00, 0x00, 0x00, 0xc0, 0x13, 0x01, 0x00


	//----- nvinfo : EIATTR_MERCURY_ISA_VERSION
	.align		4
.L_1044:
        /*0058*/ 	.byte	0x03, 0x5f
        /*005a*/ 	.short	0x0000


	//----- nvinfo : EIATTR_COOP_GROUP_MASK_REGIDS
	.align		4
        /*005c*/ 	.byte	0x04, 0x29
        /*005e*/ 	.short	(.L_1046 - .L_1045)


	//   ....[0]....
.L_1045:
        /*0060*/ 	.word	0xffffffff


	//   ....[1]....
        /*0064*/ 	.word	0xffffffff


	//   ....[2]....
        /*0068*/ 	.word	0xffffffff


	//   ....[3]....
        /*006c*/ 	.word	0xffffffff


	//   ....[4]....
        /*0070*/ 	.word	0xffffffff


	//   ....[5]....
        /*0074*/ 	.word	0xffffffff


	//   ....[6]....
        /*0078*/ 	.word	0xffffffff


	//   ....[7]....
        /*007c*/ 	.word	0xffffffff


	//   ....[8]....
        /*0080*/ 	.word	0xffffffff


	//   ....[9]....
        /*0084*/ 	.word	0xffffffff


	//   ....[10]....
        /*0088*/ 	.word	0xffffffff


	//   ....[11]....
        /*008c*/ 	.word	0xffffffff


	//   ....[12]....
        /*0090*/ 	.word	0xffffffff


	//   ....[13]....
        /*0094*/ 	.word	0xffffffff


	//   ....[14]....
        /*0098*/ 	.word	0xffffffff


	//   ....[15]....
        /*009c*/ 	.word	0xffffffff


	//----- nvinfo : EIATTR_COOP_GROUP_INSTR_OFFSETS
	.align		4
.L_1046:
        /*00a0*/ 	.byte	0x04, 0x28
        /*00a2*/ 	.short	(.L_1048 - .L_1047)


	//   ....[0]....
.L_1047:
        /*00a4*/ 	.word	0x000096f0


	//   ....[1]....
        /*00a8*/ 	.word	0x00009710


	//   ....[2]....
        /*00ac*/ 	.word	0x000097b0


	//   ....[3]....
        /*00b0*/ 	.word	0x000097c0


	//   ....[4]....
        /*00b4*/ 	.word	0x00011880


	//   ....[5]....
        /*00b8*/ 	.word	0x000118b0


	//   ....[6]....
        /*00bc*/ 	.word	0x00011f40


	//   ....[7]....
        /*00c0*/ 	.word	0x00011f60


	//   ....[8]....
        /*00c4*/ 	.word	0x00018ff0


	//   ....[9]....
        /*00c8*/ 	.word	0x00019030


	//   ....[10]....
        /*00cc*/ 	.word	0x00019050


	//   ....[11]....
        /*00d0*/ 	.word	0x00019070


	//   ....[12]....
        /*00d4*/ 	.word	0x0001bb90


	//   ....[13]....
        /*00d8*/ 	.word	0x0001bbd0


	//   ....[14]....
        /*00dc*/ 	.word	0x0001bc10


	//   ....[15]....
        /*00e0*/ 	.word	0x0001bc20


	//----- nvinfo : EIATTR_EXIT_INSTR_OFFSETS
	.align		4
.L_1048:
        /*00e4*/ 	.byte	0x04, 0x1c
        /*00e6*/ 	.short	(.L_1050 - .L_1049)


	//   ....[0]....
.L_1049:
        /*00e8*/ 	.word	0x000004d0


	//   ....[1]....
        /*00ec*/ 	.word	0x00000db0


	//   ....[2]....
        /*00f0*/ 	.word	0x00000de0


	//   ....[3]....
        /*00f4*/ 	.word	0x0001cb30


	//   ....[4]....
        /*00f8*/ 	.word	0x0001cbf0


	//----- nvinfo : EIATTR_CTAIDZ_USED
	.align		4
.L_1050:
        /*00fc*/ 	.byte	0x01, 0x04
	.zero		2


	//----- nvinfo : EIATTR_CRS_STACK_SIZE
	.align		4
        /*0100*/ 	.byte	0x04, 0x1e
        /*0102*/ 	.short	(.L_1052 - .L_1051)
.L_1051:
        /*0104*/ 	.word	0x00000000
.L_1052:


//--------------------- .nv.info._ZN5flash24flash_fwd_splitkv_kernelI23Flash_fwd_kernel_traitsILi64ELi64ELi256ELi4ELb0ELb0EN7cutlass10bfloat16_tE19Flash_kernel_traitsILi64ELi64ELi256ELi4ES3_EELb1ELb0ELb1ELb0ELb0ELb1ELb0ELb0EEEvNS_16Flash_fwd_paramsE --------------------------
	.section	.nv.info._ZN5flash24flash_fwd_splitkv_kernelI23Flash_fwd_kernel_traitsILi64ELi64ELi256ELi4ELb0ELb0EN7cutlass10bfloat16_tE19Flash_kernel_traitsILi64ELi64ELi256ELi4ES3_EELb1ELb0ELb1ELb0ELb0ELb1ELb0ELb0EEEvNS_16Flash_fwd_paramsE,"",@"SHT_CUDA_INFO"
	.sectionflags	@""
	.align	4


	//----- nvinfo : EIATTR_CUDA_API_VERSION
	.align		4
        /*0000*/ 	.byte	0x04, 0x37
        /*0002*/ 	.short	(.L_1054 - .L_1053)
.L_1053:
        /*0004*/ 	.word	0x00000082


	//----- nvinfo : EIATTR_SW2861232_WAR
	.align		4
.L_1054:
        /*0008*/ 	.byte	0x01, 0x35
	.zero		2


	//----- nvinfo : EIATTR_PARAM_CBANK
	.align		4
        /*000c*/ 	.byte	0x04, 0x0a
        /*000e*/ 	.short	(.L_1056 - .L_1055)
	.align		4
.L_1055:
        /*0010*/ 	.word	index@(.nv.constant0._ZN5flash24flash_fwd_splitkv_kernelI23Flash_fwd_kernel_traitsILi64ELi64ELi256ELi4ELb0ELb0EN7cutlass10bfloat16_tE19Flash_kernel_traitsILi64ELi64ELi256ELi4ES3_EELb1ELb0ELb1ELb0ELb0ELb1ELb0ELb0EEEvNS_16Flash_fwd_paramsE)
        /*0014*/ 	.short	0x0160
        /*0016*/ 	.short	0x01d0


	//----- nvinfo : EIATTR_CBANK_PARAM_SIZE
	.align		4
.L_1056:
        /*0018*/ 	.byte	0x03, 0x19
        /*001a*/ 	.short	0x01d0


	//----- nvinfo : EIATTR_KPARAM_INFO
	.align		4
        /*001c*/ 	.byte	0x04, 0x17
        /*001e*/ 	.short	(.L_1058 - .L_1057)
.L_1057:
        /*0020*/ 	.word	0x00000000
        /*0024*/ 	.short	0x0000
        /*0026*/ 	.short	0x0000
        /*0028*/ 	.byte	0x00, 0xf0, 0x41, 0x07


	//----- nvinfo : EIATTR_MAXREG_COUNT
	.align		4
.L_1058:
        /*002c*/ 	.byte	0x03, 0x1b
        /*002e*/ 	.short	0x00ff


	//----- nvinfo : EIATTR_NUM_BARRIERS
	.align		4
        /*0030*/ 	.byte	0x02, 0x4c
        /*0032*/ 	.byte	0x01
	.zero		1


	//----- nvinfo : EIATTR_ANNOTATIONS
	.align		4
        /*0034*/ 	.byte	0x04, 0x55
        /*0036*/ 	.short	(.L_1060 - .L_1059)


	//   ....[0]....
.L_1059:
        /*0038*/ 	.word	0x00000001
        /*003c*/ 	.byte	0xd0, 0x67, 0x00, 0x00, 0x01, 0x00, 0x00, 0x00, 0x50, 0x9e, 0x00, 0x00, 0x01, 0x00, 0x00, 0x00
        /*004c*/ 	.byte	0xb0, 0x86, 0x01, 0x00, 0x01, 0x00, 0x00, 0x00, 0x70, 0x87, 0x01, 0x00, 0x01, 0x00, 0x00, 0x00
        /*005c*/ 	.byte	0x90, 0x87, 0x01, 0x00, 0x01, 0x00, 0x00, 0x00, 0xf0, 0x87, 0x01, 0x00, 0x01, 0x00, 0x00, 0x00
        /*006c*/ 	.byte	0x60, 0x88, 0x01, 0x00, 0x01, 0x00, 0x00, 0x00, 0x70, 0xa7, 0x01, 0x00, 0x01, 0x00, 0x00, 0x00
        /*007c*/ 	.byte	0xa0, 0xa7, 0x01, 0x00, 0x01, 0x00, 0x00, 0x00, 0xd0, 0xa7, 0x01, 0x00, 0x01, 0x00, 0x00, 0x00
        /*008c*/ 	.byte	0x00, 0xa8, 0x01, 0x00, 0x01, 0x00, 0x00, 0x00, 0x30, 0xa8, 0x01, 0x00


	//----- nvinfo : EIATTR_MERCURY_ISA_VERSION
	.align		4
.L_1060:
        /*0098*/ 	.byte	0x03, 0x5f
        /*009a*/ 	.short	0x0000


	//----- nvinfo : EIATTR_COOP_GROUP_MASK_REGIDS
	.align		4
        /*009c*/ 	.byte	0x04, 0x29
        /*009e*/ 	.short	(.L_1062 - .L_1061)


	//   ....[0]....
.L_1061:
        /*00a0*/ 	.word	0xffffffff


	//   ....[1]....
        /*00a4*/ 	.word	0xffffffff


	//   ....[2]....
        /*00a8*/ 	.word	0xffffffff


	//   ....[3]....
        /*00ac*/ 	.word	0xffffffff


	//   ....[4]....
        /*00b0*/ 	.word	0xffffffff


	//   ....[5]....
        /*00b4*/ 	.word	0xffffffff


	//   ....[6]....
        /*00b8*/ 	.word	0xffffffff


	//   ....[7]....
        /*00bc*/ 	.word	0xffffffff


	//   ....[8]....
        /*00c0*/ 	.word	0xffffffff


	//   ....[9]....
        /*00c4*/ 	.word	0xffffffff


	//   ....[10]....
        /*00c8*/ 	.word	0xffffffff


	//   ....[11]....
        /*00cc*/ 	.word	0xffffffff


	//   ....[12]....
        /*00d0*/ 	.word	0xffffffff


	//   ....[13]....
        /*00d4*/ 	.word	0xffffffff


	//   ....[14]....
        /*00d8*/ 	.word	0xffffffff


	//   ....[15]....
        /*00dc*/ 	.word	0xffffffff


	//----- nvinfo : EIATTR_COOP_GROUP_INSTR_OFFSETS
	.align		4
.L_1062:
        /*00e0*/ 	.byte	0x04, 0x28
        /*00e2*/ 	.short	(.L_1064 - .L_1063)


	//   ....[0]....
.L_1063:
        /*00e4*/ 	.word	0x0000a600


	//   ....[1]....
        /*00e8*/ 	.word	0x0000a650


	//   ....[2]....
        /*00ec*/ 	.word	0x0000a670


	//   ....[3]....
        /*00f0*/ 	.word	0x0000a690


	//   ....[4]....
        /*00f4*/ 	.word	0x00013c00


	//   ....[5]....
        /*00f8*/ 	.word	0x00013c50


	//   ....[6]....
        /*00fc*/ 	.word	0x00013c70


	//   ....[7]....
        /*0100*/ 	.word	0x00013c90


	//   ....[8]....
        /*0104*/ 	.word	0x0001c020


	//   ....[9]....
        /*0108*/ 	.word	0x0001c050


	//   ....[10]....
        /*010c*/ 	.word	0x0001c070


	//   ....[11]....
        /*0110*/ 	.word	0x0001c090


	//   ....[12]....
        /*0114*/ 	.word	0x0001eba0


	//   ....[13]....
        /*0118*/ 	.word	0x0001ebe0


	//   ....[14]....
        /*011c*/ 	.word	0x0001ec20


	//   ....[15]....
        /*0120*/ 	.word	0x0001ec30


	//----- nvinfo : EIATTR_EXIT_INSTR_OFFSETS
	.align		4
.L_1064:
        /*0124*/ 	.byte	0x04, 0x1c
        /*0126*/ 	.short	(.L_1066 - .L_1065)


	//   ....[0]....
.L_1065:
        /*0128*/ 	.word	0x000004d0


	//   ....[1]....
        /*012c*/ 	.word	0x00000db0


	//   ....[2]....
        /*0130*/ 	.word	0x00000de0


	//   ....[3]....
        /*0134*/ 	.word	0x0001fb40


	//   ....[4]....
        /*0138*/ 	.word	0x0001fc00


	//----- nvinfo : EIATTR_CTAIDZ_USED
	.align		4
.L_1066:
        /*013c*/ 	.byte	0x01, 0x04
	.zero		2


	//----- nvinfo : EIATTR_CRS_STACK_SIZE
	.align		4
        /*0140*/ 	.byte	0x04, 0x1e
        /*0142*/ 	.short	(.L_1068 - .L_1067)
.L_1067:
        /*0144*/ 	.word	0x00000000
.L_1068:


//--------------------- .nv.info._ZN5flash24flash_fwd_splitkv_kernelI23Flash_fwd_kernel_traitsILi64ELi64ELi256ELi4ELb0ELb0EN7cutlass10bfloat16_tE19Flash_kernel_traitsILi64ELi64ELi256ELi4ES3_EELb1ELb0ELb0ELb0ELb1ELb0ELb0ELb1EEEvNS_16Flash_fwd_paramsE --------------------------
	.section	.nv.info._ZN5flash24flash_fwd_splitkv_kernelI23Flash_fwd_kernel_traitsILi64ELi64ELi256ELi4ELb0ELb0EN7cutlass10bfloat16_tE19Flash_kernel_traitsILi64ELi64ELi256ELi4ES3_EELb1ELb0ELb0ELb0ELb1ELb0ELb0ELb1EEEvNS_16Flash_fwd_paramsE,"",@"SHT_CUDA_INFO"
	.sectionflags	@""
	.align	4


	//----- nvinfo : EIATTR_CUDA_API_VERSION
	.align		4
        /*0000*/ 	.byte	0x04, 0x37
        /*0002*/ 	.short	(.L_1070 - .L_1069)
.L_1069:
        /*0004*/ 	.word	0x00000082


	//----- nvinfo : EIATTR_SW2861232_WAR
	.align		4
.L_1070:
        /*0008*/ 	.byte	0x01, 0x35
	.zero		2


	//----- nvinfo : EIATTR_PARAM_CBANK
	.align		4
        /*000c*/ 	.byte	0x04, 0x0a
        /*000e*/ 	.short	(.L_1072 - .L_1071)
	.align		4
.L_1071:
        /*0010*/ 	.word	index@(.nv.constant0._ZN5flash24flash_fwd_splitkv_kernelI23Flash_fwd_kernel_traitsILi64ELi64ELi256ELi4ELb0ELb0EN7cutlass10bfloat16_tE19Flash_kernel_traitsILi64ELi64ELi256ELi4ES3_EELb1ELb0ELb0ELb0ELb1ELb0ELb0ELb1EEEvNS_16Flash_fwd_paramsE)
        /*0014*/ 	.short	0x0160
        /*0016*/ 	.short	0x01d0


	//----- nvinfo : EIATTR_CBANK_PARAM_SIZE
	.align		4
.L_1072:
        /*0018*/ 	.byte	0x03, 0x19
        /*001a*/ 	.short	0x01d0


	//----- nvinfo : EIATTR_KPARAM_INFO
	.align		4
        /*001c*/ 	.byte	0x04, 0x17
        /*001e*/ 	.short	(.L_1074 - .L_1073)
.L_1073:
        /*0020*/ 	.word	0x00000000
        /*0024*/ 	.short	0x0000
        /*0026*/ 	.short	0x0000
        /*0028*/ 	.byte	0x00, 0xf0, 0x41, 0x07


	//----- nvinfo : EIATTR_MAXREG_COUNT
	.align		4
.L_1074:
        /*002c*/ 	.byte	0x03, 0x1b
        /*002e*/ 	.short	0x00ff


	//----- nvinfo : EIATTR_NUM_BARRIERS
	.align		4
        /*0030*/ 	.byte	0x02, 0x4c
        /*0032*/ 	.byte	0x01
	.zero		1


	//----- nvinfo : EIATTR_ANNOTATIONS
	.align		4
        /*0034*/ 	.byte	0x04, 0x55
        /*0036*/ 	.short	(.L_1076 - .L_1075)


	//   ....[0]....
.L_1075:
        /* <DEDUP_REMOVED lines=11> */


	//----- nvinfo : EIATTR_MERCURY_ISA_VERSION
	.align		4
.L_1076:
        /*00d8*/ 	.byte	0x03, 0x5f
        /*00da*/ 	.short	0x0000


	//----- nvinfo : EIATTR_COOP_GROUP_MASK_REGIDS
	.align		4
        /*00dc*/ 	.byte	0x04, 0x29
        /*00de*/ 	.short	(.L_1078 - .L_1077)


	//   ....[0]....
.L_1077:
        /*00e0*/ 	.word	0xffffffff


	//   ....[1]....
        /*00e4*/ 	.word	0xffffffff


	//   ....[2]....
        /*00e8*/ 	.word	0xffffffff


	//   ....[3]....
        /*00ec*/ 	.word	0xffffffff


	//   ....[4]....
        /*00f0*/ 	.word	0xffffffff


	//   ....[5]....
        /*00f4*/ 	.word	0xffffffff


	//   ....[6]....
        /*00f8*/ 	.word	0xffffffff


	//   ....[7]....
        /*00fc*/ 	.word	0xffffffff


	//   ....[8]....
        /*0100*/ 	.word	0xffffffff


	//   ....[9]....
        /*0104*/ 	.word	0xffffffff


	//   ....[10]....
        /*0108*/ 	.word	0xffffffff


	//   ....[11]....
        /*010c*/ 	.word	0xffffffff


	//   ....[12]....
        /*0110*/ 	.word	0xffffffff


	//   ....[13]....
        /*0114*/ 	.word	0xffffffff


	//   ....[14]....
        /*0118*/ 	.word	0xffffffff


	//   ....[15]....
        /*011c*/ 	.word	0xffffffff


	//   ....[16]....
        /*0120*/ 	.word	0xffffffff


	//   ....[17]....
        /*0124*/ 	.word	0xffffffff


	//   ....[18]....
        /*0128*/ 	.word	0xffffffff


	//   ....[19]....
        /*012c*/ 	.word	0xffffffff


	//----- nvinfo : EIATTR_COOP_GROUP_INSTR_OFFSETS
	.align		4
.L_1078:
        /*0130*/ 	.byte	0x04, 0x28
        /*0132*/ 	.short	(.L_1080 - .L_1079)


	//   ....[0]....
.L_1079:
        /*0134*/ 	.word	0x00015e60


	//   ....[1]....
        /*0138*/ 	.word	0x00015eb0


	//   ....[2]....
        /*013c*/ 	.word	0x00015ed0


	//   ....[3]....
        /*0140*/ 	.word	0x00015ef0


	//   ....[4]....
        /*0144*/ 	.word	0x0001c360


	//   ....[5]....
        /*0148*/ 	.word	0x0001c380


	//   ....[6]....
        /*014c*/ 	.word	0x0001c3a0


	//   ....[7]....
        /*0150*/ 	.word	0x0001c3c0


	//   ....[8]....
        /*0154*/ 	.word	0x000215e0


	//   ....[9]....
        /*0158*/ 	.word	0x000215f0


	//   ....[10]....
        /*015c*/ 	.word	0x00021610


	//   ....[11]....
        /*0160*/ 	.word	0x00021630


	//   ....[12]....
        /*0164*/ 	.word	0x00024240


	//   ....[13]....
        /*0168*/ 	.word	0x00024280


	//   ....[14]....
        /*016c*/ 	.word	0x00024290


	//   ....[15]....
        /*0170*/ 	.word	0x000242c0


	//   ....[16]....
        /*0174*/ 	.word	0x00025400


	//   ....[17]....
        /*0178*/ 	.word	0x00025460


	//   ....[18]....
        /*017c*/ 	.word	0x000254b0


	//   ....[19]....
        /*0180*/ 	.word	0x00025500


	//----- nvinfo : EIATTR_EXIT_INSTR_OFFSETS
	.align		4
.L_1080:
        /*0184*/ 	.byte	0x04, 0x1c
        /*0186*/ 	.short	(.L_1082 - .L_1081)


	//   ....[0]....
.L_1081:
        /*0188*/ 	.word	0x000000c0


	//----- nvinfo : EIATTR_CTAIDZ_USED
	.align		4
.L_1082:
        /*018c*/ 	.byte	0x01, 0x04
	.zero		2


	//----- nvinfo : EIATTR_CRS_STACK_SIZE
	.align		4
        /*0190*/ 	.byte	0x04, 0x1e
        /*0192*/ 	.short	(.L_1084 - .L_1083)
.L_1083:
        /*0194*/ 	.word	0x00000000
.L_1084:


//--------------------- .nv.info._ZN5flash24flash_fwd_splitkv_kernelI23Flash_fwd_kernel_traitsILi64ELi64ELi256ELi4ELb0ELb0EN7cutlass10bfloat16_tE19Flash_kernel_traitsILi64ELi64ELi256ELi4ES3_EELb1ELb0ELb0ELb0ELb1ELb1ELb0ELb1EEEvNS_16Flash_fwd_paramsE --------------------------
	.section	.nv.info._ZN5flash24flash_fwd_splitkv_kernelI23Flash_fwd_kernel_traitsILi64ELi64ELi256ELi4ELb0ELb0EN7cutlass10bfloat16_tE19Flash_kernel_traitsILi64ELi64ELi256ELi4ES3_EELb1ELb0ELb0ELb0ELb1ELb1ELb0ELb1EEEvNS_16Flash_fwd_paramsE,"",@"SHT_CUDA_INFO"
	.sectionflags	@""
	.align	4


	//----- nvinfo : EIATTR_CUDA_API_VERSION
	.align		4
        /*0000*/ 	.byte	0x04, 0x37
        /*0002*/ 	.short	(.L_1086 - .L_1085)
.L_1085:
        /*0004*/ 	.word	0x00000082


	//----- nvinfo : EIATTR_SW2861232_WAR
	.align		4
.L_1086:
        /*0008*/ 	.byte	0x01, 0x35
	.zero		2


	//----- nvinfo : EIATTR_PARAM_CBANK
	.align		4
        /*000c*/ 	.byte	0x04, 0x0a
        /*000e*/ 	.short	(.L_1088 - .L_1087)
	.align		4
.L_1087:
        /*0010*/ 	.word	index@(.nv.constant0._ZN5flash24flash_fwd_splitkv_kernelI23Flash_fwd_kernel_traitsILi64ELi64ELi256ELi4ELb0ELb0EN7cutlass10bfloat16_tE19Flash_kernel_traitsILi64ELi64ELi256ELi4ES3_EELb1ELb0ELb0ELb0ELb1ELb1ELb0ELb1EEEvNS_16Flash_fwd_paramsE)
        /*0014*/ 	.short	0x0160
        /*0016*/ 	.short	0x01d0


	//----- nvinfo : EIATTR_CBANK_PARAM_SIZE
	.align		4
.L_1088:
        /*0018*/ 	.byte	0x03, 0x19
        /*001a*/ 	.short	0x01d0


	//----- nvinfo : EIATTR_KPARAM_INFO
	.align		4
        /*001c*/ 	.byte	0x04, 0x17
        /*001e*/ 	.short	(.L_1090 - .L_1089)
.L_1089:
        /*0020*/ 	.word	0x00000000
        /*0024*/ 	.short	0x0000
        /*0026*/ 	.short	0x0000
        /*0028*/ 	.byte	0x00, 0xf0, 0x41, 0x07


	//----- nvinfo : EIATTR_MAXREG_COUNT
	.align		4
.L_1090:
        /*002c*/ 	.byte	0x03, 0x1b
        /*002e*/ 	.short	0x00ff


	//----- nvinfo : EIATTR_NUM_BARRIERS
	.align		4
        /*0030*/ 	.byte	0x02, 0x4c
        /*0032*/ 	.byte	0x01
	.zero		1


	//----- nvinfo : EIATTR_ANNOTATIONS
	.align		4
        /*0034*/ 	.byte	0x04, 0x55
        /*0036*/ 	.short	(.L_1092 - .L_1091)


	//   ....[0]....
.L_1091:
        /* <DEDUP_REMOVED lines=31> */


	//----- nvinfo : EIATTR_MERCURY_ISA_VERSION
	.align		4
.L_1092:
        /*0218*/ 	.byte	0x03, 0x5f
        /*021a*/ 	.short	0x0000


	//----- nvinfo : EIATTR_COOP_GROUP_MASK_REGIDS
	.align		4
        /*021c*/ 	.byte	0x04, 0x29
        /*021e*/ 	.short	(.L_1094 - .L_1093)


	//   ....[0]....
.L_1093:
        /*0220*/ 	.word	0xffffffff


	//   ....[1]....
        /*0224*/ 	.word	0xffffffff


	//   ....[2]....
        /*0228*/ 	.word	0xffffffff


	//   ....[3]....
        /*022c*/ 	.word	0xffffffff


	//   ....[4]....
        /*0230*/ 	.word	0xffffffff


	//   ....[5]....
        /*0234*/ 	.word	0xffffffff


	//   ....[6]....
        /*0238*/ 	.word	0xffffffff


	//   ....[7]....
        /*023c*/ 	.word	0xffffffff


	//   ....[8]....
        /*0240*/ 	.word	0xffffffff


	//   ....[9]....
        /*0244*/ 	.word	0xffffffff


	//   ....[10]....
        /*0248*/ 	.word	0xffffffff


	//   ....[11]....
        /*024c*/ 	.word	0xffffffff


	//   ....[12]....
        /*0250*/ 	.word	0xffffffff


	//   ....[13]....
        /*0254*/ 	.word	0xffffffff


	//   ....[14]....
        /*0258*/ 	.word	0xffffffff


	//   ....[15]....
        /*025c*/ 	.word	0xffffffff


	//   ....[16]....
        /*0260*/ 	.word	0xffffffff


	//   ....[17]....
        /*0264*/ 	.word	0xffffffff


	//   ....[18]....
        /*0268*/ 	.word	0xffffffff


	//   ....[19]....
        /*026c*/ 	.word	0xffffffff


	//----- nvinfo : EIATTR_COOP_GROUP_INSTR_OFFSETS
	.align		4
.L_1094:
        /*0270*/ 	.byte	0x04, 0x28
        /*0272*/ 	.short	(.L_1096 - .L_1095)


	//   ....[0]....
.L_1095:
        /*0274*/ 	.word	0x000174d0


	//   ....[1]....
        /*0278*/ 	.word	0x00017540


	//   ....[2]....
        /*027c*/ 	.word	0x00017580


	//   ....[3]....
        /*0280*/ 	.word	0x000175a0


	//   ....[4]....
        /*0284*/ 	.word	0x0001f1d0


	//   ....[5]....
        /*0288*/ 	.word	0x0001f220


	//   ....[6]....
        /*028c*/ 	.word	0x0001f240


	//   ....[7]....
        /*0290*/ 	.word	0x0001f270


	//   ....[8]....
        /*0294*/ 	.word	0x00025760


	//   ....[9]....
        /*0298*/ 	.word	0x00025790


	//   ....[10]....
        /*029c*/ 	.word	0x000257b0


	//   ....[11]....
        /*02a0*/ 	.word	0x000257d0


	//   ....[12]....
        /*02a4*/ 	.word	0x00028500


	//   ....[13]....
        /*02a8*/ 	.word	0x00028550


	//   ....[14]....
        /*02ac*/ 	.word	0x00028570


	//   ....[15]....
        /*02b0*/ 	.word	0x00028590


	//   ....[16]....
        /*02b4*/ 	.word	0x00029740


	//   ....[17]....
        /*02b8*/ 	.word	0x00029790


	//   ....[18]....
        /*02bc*/ 	.word	0x000297e0


	//   ....[19]....
        /*02c0*/ 	.word	0x00029840


	//----- nvinfo : EIATTR_EXIT_INSTR_OFFSETS
	.align		4
.L_1096:
        /*02c4*/ 	.byte	0x04, 0x1c
        /*02c6*/ 	.short	(.L_1098 - .L_1097)


	//   ....[0]....
.L_1097:
        /*02c8*/ 	.word	0x00000080


	//----- nvinfo : EIATTR_CTAIDZ_USED
	.align		4
.L_1098:
        /*02cc*/ 	.byte	0x01, 0x04
	.zero		2


	//----- nvinfo : EIATTR_CRS_STACK_SIZE
	.align		4
        /*02d0*/ 	.byte	0x04, 0x1e
        /*02d2*/ 	.short	(.L_1100 - .L_1099)
.L_1099:
        /*02d4*/ 	.word	0x00000000
.L_1100:


//--------------------- .nv.info._ZN5flash24flash_fwd_splitkv_kernelI23Flash_fwd_kernel_traitsILi64ELi64ELi256ELi4ELb0ELb0EN7cutlass10bfloat16_tE19Flash_kernel_traitsILi64ELi64ELi256ELi4ES3_EELb1ELb0ELb1ELb0ELb0ELb0ELb0ELb1EEEvNS_16Flash_fwd_paramsE --------------------------
	.section	.nv.info._ZN5flash24flash_fwd_splitkv_kernelI23Flash_fwd_kernel_traitsILi64ELi64ELi256ELi4ELb0ELb0EN7cutlass10bfloat16_tE19Flash_kernel_traitsILi64ELi64ELi256ELi4ES3_EELb1ELb0ELb1ELb0ELb0ELb0ELb0ELb1EEEvNS_16Flash_fwd_paramsE,"",@"SHT_CUDA_INFO"
	.sectionflags	@""
	.align	4


	//----- nvinfo : EIATTR_CUDA_API_VERSION
	.align		4
        /*0000*/ 	.byte	0x04, 0x37
        /*0002*/ 	.short	(.L_1102 - .L_1101)
.L_1101:
        /*0004*/ 	.word	0x00000082


	//----- nvinfo : EIATTR_SW2861232_WAR
	.align		4
.L_1102:
        /*0008*/ 	.byte	0x01, 0x35
	.zero		2


	//----- nvinfo : EIATTR_PARAM_CBANK
	.align		4
        /*000c*/ 	.byte	0x04, 0x0a
        /*000e*/ 	.short	(.L_1104 - .L_1103)
	.align		4
.L_1103:
        /*0010*/ 	.word	index@(.nv.constant0._ZN5flash24flash_fwd_splitkv_kernelI23Flash_fwd_kernel_traitsILi64ELi64ELi256ELi4ELb0ELb0EN7cutlass10bfloat16_tE19Flash_kernel_traitsILi64ELi64ELi256ELi4ES3_EELb1ELb0ELb1ELb0ELb0ELb0ELb0ELb1EEEvNS_16Flash_fwd_paramsE)
        /*0014*/ 	.short	0x0160
        /*0016*/ 	.short	0x01d0


	//----- nvinfo : EIATTR_CBANK_PARAM_SIZE
	.align		4
.L_1104:
        /*0018*/ 	.byte	0x03, 0x19
        /*001a*/ 	.short	0x01d0


	//----- nvinfo : EIATTR_KPARAM_INFO
	.align		4
        /*001c*/ 	.byte	0x04, 0x17
        /*001e*/ 	.short	(.L_1106 - .L_1105)
.L_1105:
        /*0020*/ 	.word	0x00000000
        /*0024*/ 	.short	0x0000
        /*0026*/ 	.short	0x0000
        /*0028*/ 	.byte	0x00, 0xf0, 0x41, 0x07


	//----- nvinfo : EIATTR_MAXREG_COUNT
	.align		4
.L_1106:
        /*002c*/ 	.byte	0x03, 0x1b
        /*002e*/ 	.short	0x00ff


	//----- nvinfo : EIATTR_NUM_BARRIERS
	.align		4
        /*0030*/ 	.byte	0x02, 0x4c
        /*0032*/ 	.byte	0x01
	.zero		1


	//----- nvinfo : EIATTR_ANNOTATIONS
	.align		4
        /*0034*/ 	.byte	0x04, 0x55
        /*0036*/ 	.short	(.L_1108 - .L_1107)


	//   ....[0]....
.L_1107:
        /* <DEDUP_REMOVED lines=125> */


	//----- nvinfo : EIATTR_MERCURY_ISA_VERSION
	.align		4
.L_1108:
        /*07f0*/ 	.byte	0x03, 0x5f
        /*07f2*/ 	.short	0x0000


	//----- nvinfo : EIATTR_COOP_GROUP_MASK_REGIDS
	.align		4
        /*07f4*/ 	.byte	0x04, 0x29
        /*07f6*/ 	.short	(.L_1110 - .L_1109)


	//   ....[0]....
.L_1109:
        /*07f8*/ 	.word	0xffffffff


	//   ....[1]....
        /*07fc*/ 	.word	0xffffffff


	//   ....[2]....
        /*0800*/ 	.word	0xffffffff


	//   ....[3]....
        /*0804*/ 	.word	0xffffffff


	//   ....[4]....
        /*0808*/ 	.word	0xffffffff


	//   ....[5]....
        /*080c*/ 	.word	0xffffffff


	//   ....[6]....
        /*0810*/ 	.word	0xffffffff


	//   ....[7]....
        /*0814*/ 	.word	0xffffffff


	//   ....[8]....
        /*0818*/ 	.word	0xffffffff


	//   ....[9]....
        /*081c*/ 	.word	0xffffffff


	//   ....[10]....
        /*0820*/ 	.word	0xffffffff


	//   ....[11]....
        /*0824*/ 	.word	0xffffffff


	//   ....[12]....
        /*0828*/ 	.word	0xffffffff


	//   ....[13]....
        /*082c*/ 	.word	0xffffffff


	//   ....[14]....
        /*0830*/ 	.word	0xffffffff


	//   ....[15]....
        /*0834*/ 	.word	0xffffffff


	//   ....[16]....
        /*0838*/ 	.word	0xffffffff


	//   ....[17]....
        /*083c*/ 	.word	0xffffffff


	//   ....[18]....
        /*0840*/ 	.word	0xffffffff


	//   ....[19]....
        /*0844*/ 	.word	0xffffffff


	//----- nvinfo : EIATTR_COOP_GROUP_INSTR_OFFSETS
	.align		4
.L_1110:
        /*0848*/ 	.byte	0x04, 0x28
        /*084a*/ 	.short	(.L_1112 - .L_1111)


	//   ....[0]....
.L_1111:
        /*084c*/ 	.word	0x00019720


	//   ....[1]....
        /*0850*/ 	.word	0x00019790


	//   ....[2]....
        /*0854*/ 	.word	0x000197a0


	//   ....[3]....
        /*0858*/ 	.word	0x000197d0


	//   ....[4]....
        /*085c*/ 	.word	0x00023060


	//   ....[5]....
        /*0860*/ 	.word	0x00023090


	//   ....[6]....
        /*0864*/ 	.word	0x000230b0


	//   ....[7]....
        /*0868*/ 	.word	0x000230d0


	//   ....[8]....
        /*086c*/ 	.word	0x0002aa30


	//   ....[9]....
        /*0870*/ 	.word	0x0002aa50


	//   ....[10]....
        /*0874*/ 	.word	0x0002b5c0


	//   ....[11]....
        /*0878*/ 	.word	0x0002b620


	//   ....[12]....
        /*087c*/ 	.word	0x0002dab0


	//   ....[13]....
        /*0880*/ 	.word	0x0002db00


	//   ....[14]....
        /*0884*/ 	.word	0x0002db20


	//   ....[15]....
        /*0888*/ 	.word	0x0002db40


	//   ....[16]....
        /*088c*/ 	.word	0x0002ecf0


	//   ....[17]....
        /*0890*/ 	.word	0x0002ed40


	//   ....[18]....
        /*0894*/ 	.word	0x0002ed90


	//   ....[19]....
        /*0898*/ 	.word	0x0002edf0


	//----- nvinfo : EIATTR_EXIT_INSTR_OFFSETS
	.align		4
.L_1112:
        /*089c*/ 	.byte	0x04, 0x1c
        /*089e*/ 	.short	(.L_1114 - .L_1113)


	//   ....[0]....
.L_1113:
        /*08a0*/ 	.word	0x00000080


	//----- nvinfo : EIATTR_CTAIDZ_USED
	.align		4
.L_1114:
        /*08a4*/ 	.byte	0x01, 0x04
	.zero		2


	//----- nvinfo : EIATTR_CRS_STACK_SIZE
	.align		4
        /*08a8*/ 	.byte	0x04, 0x1e
        /*08aa*/ 	.short	(.L_1116 - .L_1115)
.L_1115:
        /*08ac*/ 	.word	0x00000000
.L_1116:


//--------------------- .nv.info._ZN5flash24flash_fwd_splitkv_kernelI23Flash_fwd_kernel_traitsILi64ELi64ELi256ELi4ELb0ELb0EN7cutlass10bfloat16_tE19Flash_kernel_traitsILi64ELi64ELi256ELi4ES3_EELb1ELb0ELb1ELb0ELb0ELb1ELb0ELb1EEEvNS_16Flash_fwd_paramsE --------------------------
	.section	.nv.info._ZN5flash24flash_fwd_splitkv_kernelI23Flash_fwd_kernel_traitsILi64ELi64ELi256ELi4ELb0ELb0EN7cutlass10bfloat16_tE19Flash_kernel_traitsILi64ELi64ELi256ELi4ES3_EELb1ELb0ELb1ELb0ELb0ELb1ELb0ELb1EEEvNS_16Flash_fwd_paramsE,"",@"SHT_CUDA_INFO"
	.sectionflags	@""
	.align	4


	//----- nvinfo : EIATTR_CUDA_API_VERSION
	.align		4
        /*0000*/ 	.byte	0x04, 0x37
        /*0002*/ 	.short	(.L_1118 - .L_1117)
.L_1117:
        /*0004*/ 	.word	0x00000082


	//----- nvinfo : EIATTR_SW2861232_WAR
	.align		4
.L_1118:
        /*0008*/ 	.byte	0x01, 0x35
	.zero		2


	//----- nvinfo : EIATTR_PARAM_CBANK
	.align		4
        /*000c*/ 	.byte	0x04, 0x0a
        /*000e*/ 	.short	(.L_1120 - .L_1119)
	.align		4
.L_1119:
        /*0010*/ 	.word	index@(.nv.constant0._ZN5flash24flash_fwd_splitkv_kernelI23Flash_fwd_kernel_traitsILi64ELi64ELi256ELi4ELb0ELb0EN7cutlass10bfloat16_tE19Flash_kernel_traitsILi64ELi64ELi256ELi4ES3_EELb1ELb0ELb1ELb0ELb0ELb1ELb0ELb1EEEvNS_16Flash_fwd_paramsE)
        /*0014*/ 	.short	0x0160
        /*0016*/ 	.short	0x01d0


	//----- nvinfo : EIATTR_CBANK_PARAM_SIZE
	.align		4
.L_1120:
        /*0018*/ 	.byte	0x03, 0x19
        /*001a*/ 	.short	0x01d0


	//----- nvinfo : EIATTR_KPARAM_INFO
	.align		4
        /*001c*/ 	.byte	0x04, 0x17
        /*001e*/ 	.short	(.L_1122 - .L_1121)
.L_1121:
        /*0020*/ 	.word	0x00000000
        /*0024*/ 	.short	0x0000
        /*0026*/ 	.short	0x0000
        /*0028*/ 	.byte	0x00, 0xf0, 0x41, 0x07


	//----- nvinfo : EIATTR_MAXREG_COUNT
	.align		4
.L_1122:
        /*002c*/ 	.byte	0x03, 0x1b
        /*002e*/ 	.short	0x00ff


	//----- nvinfo : EIATTR_NUM_BARRIERS
	.align		4
        /*0030*/ 	.byte	0x02, 0x4c
        /*0032*/ 	.byte	0x01
	.zero		1


	//----- nvinfo : EIATTR_ANNOTATIONS
	.align		4
        /*0034*/ 	.byte	0x04, 0x55
        /*0036*/ 	.short	(.L_1124 - .L_1123)


	//   ....[0]....
.L_1123:
        /* <DEDUP_REMOVED lines=180> */


	//----- nvinfo : EIATTR_MERCURY_ISA_VERSION
	.align		4
.L_1124:
        /*0b68*/ 	.byte	0x03, 0x5f
        /*0b6a*/ 	.short	0x0000


	//----- nvinfo : EIATTR_COOP_GROUP_MASK_REGIDS
	.align		4
        /*0b6c*/ 	.byte	0x04, 0x29
        /*0b6e*/ 	.short	(.L_1126 - .L_1125)


	//   ....[0]....
.L_1125:
        /*0b70*/ 	.word	0xffffffff


	//   ....[1]....
        /*0b74*/ 	.word	0xffffffff


	//   ....[2]....
        /*0b78*/ 	.word	0xffffffff


	//   ....[3]....
        /*0b7c*/ 	.word	0xffffffff


	//   ....[4]....
        /*0b80*/ 	.word	0xffffffff


	//   ....[5]....
        /*0b84*/ 	.word	0xffffffff


	//   ....[6]....
        /*0b88*/ 	.word	0xffffffff


	//   ....[7]....
        /*0b8c*/ 	.word	0xffffffff


	//   ....[8]....
        /*0b90*/ 	.word	0xffffffff


	//   ....[9]....
        /*0b94*/ 	.word	0xffffffff


	//   ....[10]....
        /*0b98*/ 	.word	0xffffffff


	//   ....[11]....
        /*0b9c*/ 	.word	0xffffffff


	//   ....[12]....
        /*0ba0*/ 	.word	0xffffffff


	//   ....[13]....
        /*0ba4*/ 	.word	0xffffffff


	//   ....[14]....
        /*0ba8*/ 	.word	0xffffffff


	//   ....[15]....
        /*0bac*/ 	.word	0xffffffff


	//   ....[16]....
        /*0bb0*/ 	.word	0xffffffff


	//   ....[17]....
        /*0bb4*/ 	.word	0xffffffff


	//   ....[18]....
        /*0bb8*/ 	.word	0xffffffff


	//   ....[19]....
        /*0bbc*/ 	.word	0xffffffff


	//----- nvinfo : EIATTR_COOP_GROUP_INSTR_OFFSETS
	.align		4
.L_1126:
        /*0bc0*/ 	.byte	0x04, 0x28
        /*0bc2*/ 	.short	(.L_1128 - .L_1127)


	//   ....[0]....
.L_1127:
        /*0bc4*/ 	.word	0x0001c150


	//   ....[1]....
        /*0bc8*/ 	.word	0x0001c1c0


	//   ....[2]....
        /*0bcc*/ 	.word	0x0001c1d0


	//   ....[3]....
        /*0bd0*/ 	.word	0x0001c200


	//   ....[4]....
        /*0bd4*/ 	.word	0x00026b00


	//   ....[5]....
        /*0bd8*/ 	.word	0x00026b40


	//   ....[6]....
        /*0bdc*/ 	.word	0x00026b60


	//   ....[7]....
        /*0be0*/ 	.word	0x00026b80


	//   ....[8]....
        /*0be4*/ 	.word	0x0002f7b0


	//   ....[9]....
        /*0be8*/ 	.word	0x0002f7d0


	//   ....[10]....
        /*0bec*/ 	.word	0x00030380


	//   ....[11]....
        /*0bf0*/ 	.word	0x000303d0


	//   ....[12]....
        /*0bf4*/ 	.word	0x00032850


	//   ....[13]....
        /*0bf8*/ 	.word	0x000328a0


	//   ....[14]....
        /*0bfc*/ 	.word	0x000328c0


	//   ....[15]....
        /*0c00*/ 	.word	0x000328e0


	//   ....[16]....
        /*0c04*/ 	.word	0x00033a90


	//   ....[17]....
        /*0c08*/ 	.word	0x00033ae0


	//   ....[18]....
        /*0c0c*/ 	.word	0x00033b30


	//   ....[19]....
        /*0c10*/ 	.word	0x00033b90


	//----- nvinfo : EIATTR_EXIT_INSTR_OFFSETS
	.align		4
.L_1128:
        /*0c14*/ 	.byte	0x04, 0x1c
        /*0c16*/ 	.short	(.L_1130 - .L_1129)


	//   ....[0]....
.L_1129:
        /*0c18*/ 	.word	0x00000080


	//----- nvinfo : EIATTR_CTAIDZ_USED
	.align		4
.L_1130:
        /*0c1c*/ 	.byte	0x01, 0x04
	.zero		2


	//----- nvinfo : EIATTR_CRS_STACK_SIZE
	.align		4
        /*0c20*/ 	.byte	0x04, 0x1e
        /*0c22*/ 	.short	(.L_1132 - .L_1131)
.L_1131:
        /*0c24*/ 	.word	0x00000000
.L_1132:


//--------------------- .nv.info._ZN5flash24flash_fwd_splitkv_kernelI23Flash_fwd_kernel_traitsILi64ELi64ELi256ELi4ELb0ELb0EN7cutlass10bfloat16_tE19Flash_kernel_traitsILi64ELi64ELi256ELi4ES3_EELb1ELb0ELb0ELb0ELb1ELb0ELb1ELb0EEEvNS_16Flash_fwd_paramsE --------------------------
	.section	.nv.info._ZN5flash24flash_fwd_splitkv_kernelI23Flash_fwd_kernel_traitsILi64ELi64ELi256ELi4ELb0ELb0EN7cutlass10bfloat16_tE19Flash_kernel_traitsILi64ELi64ELi256ELi4ES3_EELb1ELb0ELb0ELb0ELb1ELb0ELb1ELb0EEEvNS_16Flash_fwd_paramsE,"",@"SHT_CUDA_INFO"
	.sectionflags	@""
	.align	4


	//----- nvinfo : EIATTR_CUDA_API_VERSION
	.align		4
        /*0000*/ 	.byte	0x04, 0x37
        /*0002*/ 	.short	(.L_1134 - .L_1133)
.L_1133:
        /*0004*/ 	.word	0x00000082


	//----- nvinfo : EIATTR_SW2861232_WAR
	.align		4
.L_1134:
        /*0008*/ 	.byte	0x01, 0x35
	.zero		2


	//----- nvinfo : EIATTR_PARAM_CBANK
	.align		4
        /*000c*/ 	.byte	0x04, 0x0a
        /*000e*/ 	.short	(.L_1136 - .L_1135)
	.align		4
.L_1135:
        /*0010*/ 	.word	index@(.nv.constant0._ZN5flash24flash_fwd_splitkv_kernelI23Flash_fwd_kernel_traitsILi64ELi64ELi256ELi4ELb0ELb0EN7cutlass10bfloat16_tE19Flash_kernel_traitsILi64ELi64ELi256ELi4ES3_EELb1ELb0ELb0ELb0ELb1ELb0ELb1ELb0EEEvNS_16Flash_fwd_paramsE)
        /*0014*/ 	.short	0x0160
        /*0016*/ 	.short	0x01d0


	//----- nvinfo : EIATTR_CBANK_PARAM_SIZE
	.align		4
.L_1136:
        /*0018*/ 	.byte	0x03, 0x19
        /*001a*/ 	.short	0x01d0


	//----- nvinfo : EIATTR_KPARAM_INFO
	.align		4
        /*001c*/ 	.byte	0x04, 0x17
        /*001e*/ 	.short	(.L_1138 - .L_1137)
.L_1137:
        /*0020*/ 	.word	0x00000000
        /*0024*/ 	.short	0x0000
        /*0026*/ 	.short	0x0000
        /*0028*/ 	.byte	0x00, 0xf0, 0x41, 0x07


	//----- nvinfo : EIATTR_MAXREG_COUNT
	.align		4
.L_1138:
        /*002c*/ 	.byte	0x03, 0x1b
        /*002e*/ 	.short	0x00ff


	//----- nvinfo : EIATTR_NUM_BARRIERS
	.align		4
        /*0030*/ 	.byte	0x02, 0x4c
        /*0032*/ 	.byte	0x01
	.zero		1


	//----- nvinfo : EIATTR_ANNOTATIONS
	.align		4
        /*0034*/ 	.byte	0x04, 0x55
        /*0036*/ 	.short	(.L_1140 - .L_1139)


	//   ....[0]....
.L_1139:
        /* <DEDUP_REMOVED lines=16> */


	//----- nvinfo : EIATTR_MERCURY_ISA_VERSION
	.align		4
.L_1140:
        /*0128*/ 	.byte	0x03, 0x5f
        /*012a*/ 	.short	0x0000


	//----- nvinfo : EIATTR_COOP_GROUP_MASK_REGIDS
	.align		4
        /*012c*/ 	.byte	0x04, 0x29
        /*012e*/ 	.short	(.L_1142 - .L_1141)


	//   ....[0]....
.L_1141:
        /*0130*/ 	.word	0xffffffff


	//   ....[1]....
        /*0134*/ 	.word	0xffffffff


	//   ....[2]....
        /*0138*/ 	.word	0xffffffff


	//   ....[3]....
        /*013c*/ 	.word	0xffffffff


	//   ....[4]....
        /*0140*/ 	.word	0xffffffff


	//   ....[5]....
        /*0144*/ 	.word	0xffffffff


	//   ....[6]....
        /*0148*/ 	.word	0xffffffff


	//   ....[7]....
        /*014c*/ 	.word	0xffffffff


	//   ....[8]....
        /*0150*/ 	.word	0xffffffff


	//   ....[9]....
        /*0154*/ 	.word	0xffffffff


	//   ....[10]....
        /*0158*/ 	.word	0xffffffff


	//   ....[11]....
        /*015c*/ 	.word	0xffffffff


	//   ....[12]....
        /*0160*/ 	.word	0xffffffff


	//   ....[13]....
        /*0164*/ 	.word	0xffffffff


	//   ....[14]....
        /*0168*/ 	.word	0xffffffff


	//   ....[15]....
        /*016c*/ 	.word	0xffffffff


	//----- nvinfo : EIATTR_COOP_GROUP_INSTR_OFFSETS
	.align		4
.L_1142:
        /*0170*/ 	.byte	0x04, 0x28
        /*0172*/ 	.short	(.L_1144 - .L_1143)


	//   ....[0]....
.L_1143:
        /*0174*/ 	.word	0x000066d0


	//   ....[1]....
        /*0178*/ 	.word	0x000067a0


	//   ....[2]....
        /*017c*/ 	.word	0x000067b0


	//   ....[3]....
        /*0180*/ 	.word	0x000067e0


	//   ....[4]....
        /*0184*/ 	.word	0x0000cae0


	//   ....[5]....
        /*0188*/ 	.word	0x0000cb00


	//   ....[6]....
        /*018c*/ 	.word	0x0000cb20


	//   ....[7]....
        /*0190*/ 	.word	0x0000cb40


	//   ....[8]....
        /*0194*/ 	.word	0x00011ae0


	//   ....[9]....
        /*0198*/ 	.word	0x00011af0


	//   ....[10]....
        /*019c*/ 	.word	0x00011b10


	//   ....[11]....
        /*01a0*/ 	.word	0x00011b30


	//   ....[12]....
        /*01a4*/ 	.word	0x000146a0


	//   ....[13]....
        /*01a8*/ 	.word	0x00014740


	//   ....[14]....
        /*01ac*/ 	.word	0x00014760


	//   ....[15]....
        /*01b0*/ 	.word	0x00014770


	//----- nvinfo : EIATTR_EXIT_INSTR_OFFSETS
	.align		4
.L_1144:
        /*01b4*/ 	.byte	0x04, 0x1c
        /*01b6*/ 	.short	(.L_1146 - .L_1145)


	//   ....[0]....
.L_1145:
        /*01b8*/ 	.word	0x00000420


	//   ....[1]....
        /*01bc*/ 	.word	0x00000b60


	//   ....[2]....
        /*01c0*/ 	.word	0x00000b90


	//   ....[3]....
        /*01c4*/ 	.word	0x000152b0


	//   ....[4]....
        /*01c8*/ 	.word	0x000152d0


	//----- nvinfo : EIATTR_CTAIDZ_USED
	.align		4
.L_1146:
        /*01cc*/ 	.byte	0x01, 0x04
	.zero		2


	//----- nvinfo : EIATTR_CRS_STACK_SIZE
	.align		4
        /*01d0*/ 	.byte	0x04, 0x1e
        /*01d2*/ 	.short	(.L_1148 - .L_1147)
.L_1147:
        /*01d4*/ 	.word	0x00000000
.L_1148:


//--------------------- .nv.info._ZN5flash24flash_fwd_splitkv_kernelI23Flash_fwd_kernel_traitsILi64ELi64ELi256ELi4ELb0ELb0EN7cutlass10bfloat16_tE19Flash_kernel_traitsILi64ELi64ELi256ELi4ES3_EELb1ELb0ELb0ELb0ELb1ELb1ELb1ELb0EEEvNS_16Flash_fwd_paramsE --------------------------
	.section	.nv.info._ZN5flash24flash_fwd_splitkv_kernelI23Flash_fwd_kernel_traitsILi64ELi64ELi256ELi4ELb0ELb0EN7cutlass10bfloat16_tE19Flash_kernel_traitsILi64ELi64ELi256ELi4ES3_EELb1ELb0ELb0ELb0ELb1ELb1ELb1ELb0EEEvNS_16Flash_fwd_paramsE,"",@"SHT_CUDA_INFO"
	.sectionflags	@""
	.align	4


	//----- nvinfo : EIATTR_CUDA_API_VERSION
	.align		4
        /*0000*/ 	.byte	0x04, 0x37
        /*0002*/ 	.short	(.L_1150 - .L_1149)
.L_1149:
        /*0004*/ 	.word	0x00000082


	//----- nvinfo : EIATTR_SW2861232_WAR
	.align		4
.L_1150:
        /*0008*/ 	.byte	0x01, 0x35
	.zero		2


	//----- nvinfo : EIATTR_PARAM_CBANK
	.align		4
        /*000c*/ 	.byte	0x04, 0x0a
        /*000e*/ 	.short	(.L_1152 - .L_1151)
	.align		4
.L_1151:
        /*0010*/ 	.word	index@(.nv.constant0._ZN5flash24flash_fwd_splitkv_kernelI23Flash_fwd_kernel_traitsILi64ELi64ELi256ELi4ELb0ELb0EN7cutlass10bfloat16_tE19Flash_kernel_traitsILi64ELi64ELi256ELi4ES3_EELb1ELb0ELb0ELb0ELb1ELb1ELb1ELb0EEEvNS_16Flash_fwd_paramsE)
        /*0014*/ 	.short	0x0160
        /*0016*/ 	.short	0x01d0


	//----- nvinfo : EIATTR_CBANK_PARAM_SIZE
	.align		4
.L_1152:
        /*0018*/ 	.byte	0x03, 0x19
        /*001a*/ 	.short	0x01d0


	//----- nvinfo : EIATTR_KPARAM_INFO
	.align		4
        /*001c*/ 	.byte	0x04, 0x17
        /*001e*/ 	.short	(.L_1154 - .L_1153)
.L_1153:
        /*0020*/ 	.word	0x00000000
        /*0024*/ 	.short	0x0000
        /*0026*/ 	.short	0x0000
        /*0028*/ 	.byte	0x00, 0xf0, 0x41, 0x07


	//----- nvinfo : EIATTR_MAXREG_COUNT
	.align		4
.L_1154:
        /*002c*/ 	.byte	0x03, 0x1b
        /*002e*/ 	.short	0x00ff


	//----- nvinfo : EIATTR_NUM_BARRIERS
	.align		4
        /*0030*/ 	.byte	0x02, 0x4c
        /*0032*/ 	.byte	0x01
	.zero		1


	//----- nvinfo : EIATTR_ANNOTATIONS
	.align		4
        /*0034*/ 	.byte	0x04, 0x55
        /*0036*/ 	.short	(.L_1156 - .L_1155)


	//   ....[0]....
.L_1155:
        /* <DEDUP_REMOVED lines=33> */


	//----- nvinfo : EIATTR_MERCURY_ISA_VERSION
	.align		4
.L_1156:
        /*0230*/ 	.byte	0x03, 0x5f
        /*0232*/ 	.short	0x0000


	//----- nvinfo : EIATTR_COOP_GROUP_MASK_REGIDS
	.align		4
        /*0234*/ 	.byte	0x04, 0x29
        /*0236*/ 	.short	(.L_1158 - .L_1157)


	//   ....[0]....
.L_1157:
        /*0238*/ 	.word	0xffffffff


	//   ....[1]....
        /*023c*/ 	.word	0xffffffff


	//   ....[2]....
        /*0240*/ 	.word	0xffffffff


	//   ....[3]....
        /*0244*/ 	.word	0xffffffff


	//   ....[4]....
        /*0248*/ 	.word	0xffffffff


	//   ....[5]....
        /*024c*/ 	.word	0xffffffff


	//   ....[6]....
        /*0250*/ 	.word	0xffffffff


	//   ....[7]....
        /*0254*/ 	.word	0xffffffff


	//   ....[8]....
        /*0258*/ 	.word	0xffffffff


	//   ....[9]....
        /*025c*/ 	.word	0xffffffff


	//   ....[10]....
        /*0260*/ 	.word	0xffffffff


	//   ....[11]....
        /*0264*/ 	.word	0xffffffff


	//   ....[12]....
        /*0268*/ 	.word	0xffffffff


	//   ....[13]....
        /*026c*/ 	.word	0xffffffff


	//   ....[14]....
        /*0270*/ 	.word	0xffffffff


	//   ....[15]....
        /*0274*/ 	.word	0xffffffff


	//----- nvinfo : EIATTR_COOP_GROUP_INSTR_OFFSETS
	.align		4
.L_1158:
        /*0278*/ 	.byte	0x04, 0x28
        /*027a*/ 	.short	(.L_1160 - .L_1159)


	//   ....[0]....
.L_1159:
        /*027c*/ 	.word	0x00007840


	//   ....[1]....
        /*0280*/ 	.word	0x00007930


	//   ....[2]....
        /*0284*/ 	.word	0x00007940


	//   ....[3]....
        /*0288*/ 	.word	0x00007970


	//   ....[4]....
        /*028c*/ 	.word	0x000100a0


	//   ....[5]....
        /*0290*/ 	.word	0x000100f0


	//   ....[6]....
        /*0294*/ 	.word	0x00010110


	//   ....[7]....
        /*0298*/ 	.word	0x00010140


	//   ....[8]....
        /*029c*/ 	.word	0x00016580


	//   ....[9]....
        /*02a0*/ 	.word	0x000165a0


	//   ....[10]....
        /*02a4*/ 	.word	0x000165d0


	//   ....[11]....
        /*02a8*/ 	.word	0x000165e0


	//   ....[12]....
        /*02ac*/ 	.word	0x00019450


	//   ....[13]....
        /*02b0*/ 	.word	0x00019460


	//   ....[14]....
        /*02b4*/ 	.word	0x00019490


	//   ....[15]....
        /*02b8*/ 	.word	0x000194a0


	//----- nvinfo : EIATTR_EXIT_INSTR_OFFSETS
	.align		4
.L_1160:
        /*02bc*/ 	.byte	0x04, 0x1c
        /*02be*/ 	.short	(.L_1162 - .L_1161)


	//   ....[0]....
.L_1161:
        /*02c0*/ 	.word	0x00000430


	//   ....[1]....
        /*02c4*/ 	.word	0x00000b80


	//   ....[2]....
        /*02c8*/ 	.word	0x00000bb0


	//   ....[3]....
        /*02cc*/ 	.word	0x00019fe0


	//   ....[4]....
        /*02d0*/ 	.word	0x0001a000


	//----- nvinfo : EIATTR_CTAIDZ_USED
	.align		4
.L_1162:
        /*02d4*/ 	.byte	0x01, 0x04
	.zero		2


	//----- nvinfo : EIATTR_CRS_STACK_SIZE
	.align		4
        /*02d8*/ 	.byte	0x04, 0x1e
        /*02da*/ 	.short	(.L_1164 - .L_1163)
.L_1163:
        /*02dc*/ 	.word	0x00000000
.L_1164:


//--------------------- .nv.info._ZN5flash24flash_fwd_splitkv_kernelI23Flash_fwd_kernel_traitsILi64ELi64ELi256ELi4ELb0ELb0EN7cutlass10bfloat16_tE19Flash_kernel_traitsILi64ELi64ELi256ELi4ES3_EELb1ELb0ELb1ELb0ELb0ELb0ELb1ELb0EEEvNS_16Flash_fwd_paramsE --------------------------
	.section	.nv.info._ZN5flash24flash_fwd_splitkv_kernelI23Flash_fwd_kernel_traitsILi64ELi64ELi256ELi4ELb0ELb0EN7cutlass10bfloat16_tE19Flash_kernel_traitsILi64ELi64ELi256ELi4ES3_EELb1ELb0ELb1ELb0ELb0ELb0ELb1ELb0EEEvNS_16Flash_fwd_paramsE,"",@"SHT_CUDA_INFO"
	.sectionflags	@""
	.align	4


	//----- nvinfo : EIATTR_CUDA_API_VERSION
	.align		4
        /*0000*/ 	.byte	0x04, 0x37
        /*0002*/ 	.short	(.L_1166 - .L_1165)
.L_1165:
        /*0004*/ 	.word	0x00000082


	//----- nvinfo : EIATTR_SW2861232_WAR
	.align		4
.L_1166:
        /*0008*/ 	.byte	0x01, 0x35
	.zero		2


	//----- nvinfo : EIATTR_PARAM_CBANK
	.align		4
        /*000c*/ 	.byte	0x04, 0x0a
        /*000e*/ 	.short	(.L_1168 - .L_1167)
	.align		4
.L_1167:
        /*0010*/ 	.word	index@(.nv.constant0._ZN5flash24flash_fwd_splitkv_kernelI23Flash_fwd_kernel_traitsILi64ELi64ELi256ELi4ELb0ELb0EN7cutlass10bfloat16_tE19Flash_kernel_traitsILi64ELi64ELi256ELi4ES3_EELb1ELb0ELb1ELb0ELb0ELb0ELb1ELb0EEEvNS_16Flash_fwd_paramsE)
        /*0014*/ 	.short	0x0160
        /*0016*/ 	.short	0x01d0


	//----- nvinfo : EIATTR_CBANK_PARAM_SIZE
	.align		4
.L_1168:
        /*0018*/ 	.byte	0x03, 0x19
        /*001a*/ 	.short	0x01d0


	//----- nvinfo : EIATTR_KPARAM_INFO
	.align		4
        /*001c*/ 	.byte	0x04, 0x17
        /*001e*/ 	.short	(.L_1170 - .L_1169)
.L_1169:
        /*0020*/ 	.word	0x00000000
        /*0024*/ 	.short	0x0000
        /*0026*/ 	.short	0x0000
        /*0028*/ 	.byte	0x00, 0xf0, 0x41, 0x07


	//----- nvinfo : EIATTR_MAXREG_COUNT
	.align		4
.L_1170:
        /*002c*/ 	.byte	0x03, 0x1b
        /*002e*/ 	.short	0x00ff


	//----- nvinfo : EIATTR_NUM_BARRIERS
	.align		4
        /*0030*/ 	.byte	0x02, 0x4c
        /*0032*/ 	.byte	0x01
	.zero		1


	//----- nvinfo : EIATTR_ANNOTATIONS
	.align		4
        /*0034*/ 	.byte	0x04, 0x55
        /*0036*/ 	.short	(.L_1172 - .L_1171)


	//   ....[0]....
.L_1171:
        /* <DEDUP_REMOVED lines=11> */


	//----- nvinfo : EIATTR_MERCURY_ISA_VERSION
	.align		4
.L_1172:
        /*00d8*/ 	.byte	0x03, 0x5f
        /*00da*/ 	.short	0x0000


	//----- nvinfo : EIATTR_COOP_GROUP_MASK_REGIDS
	.align		4
        /*00dc*/ 	.byte	0x04, 0x29
        /*00de*/ 	.short	(.L_1174 - .L_1173)


	//   ....[0]....
.L_1173:
        /*00e0*/ 	.word	0xffffffff


	//   ....[1]....
        /*00e4*/ 	.word	0xffffffff


	//   ....[2]....
        /*00e8*/ 	.word	0xffffffff


	//   ....[3]....
        /*00ec*/ 	.word	0xffffffff


	//   ....[4]....
        /*00f0*/ 	.word	0xffffffff


	//   ....[5]....
        /*00f4*/ 	.word	0xffffffff


	//   ....[6]....
        /*00f8*/ 	.word	0xffffffff


	//   ....[7]....
        /*00fc*/ 	.word	0xffffffff


	//   ....[8]....
        /*0100*/ 	.word	0xffffffff


	//   ....[9]....
        /*0104*/ 	.word	0xffffffff


	//   ....[10]....
        /*0108*/ 	.word	0xffffffff


	//   ....[11]....
        /*010c*/ 	.word	0xffffffff


	//   ....[12]....
        /*0110*/ 	.word	0xffffffff


	//   ....[13]....
        /*0114*/ 	.word	0xffffffff


	//   ....[14]....
        /*0118*/ 	.word	0xffffffff


	//   ....[15]....
        /*011c*/ 	.word	0xffffffff


	//----- nvinfo : EIATTR_COOP_GROUP_INSTR_OFFSETS
	.align		4
.L_1174:
        /*0120*/ 	.byte	0x04, 0x28
        /*0122*/ 	.short	(.L_1176 - .L_1175)


	//   ....[0]....
.L_1175:
        /*0124*/ 	.word	0x00009780


	//   ....[1]....
        /*0128*/ 	.word	0x00009790


	//   ....[2]....
        /*012c*/ 	.word	0x000097c0


	//   ....[3]....
        /*0130*/ 	.word	0x000097d0


	//   ....[4]....
        /*0134*/ 	.word	0x00011e60


	//   ....[5]....
        /*0138*/ 	.word	0x00011e80


	//   ....[6]....
        /*013c*/ 	.word	0x00011ea0


	//   ....[7]....
        /*0140*/ 	.word	0x00011ec0


	//   ....[8]....
        /*0144*/ 	.word	0x00019180


	//   ....[9]....
        /*0148*/ 	.word	0x000191c0


	//   ....[10]....
        /*014c*/ 	.word	0x000191e0


	//   ....[11]....
        /*0150*/ 	.word	0x00019200


	//   ....[12]....
        /*0154*/ 	.word	0x0001bd20


	//   ....[13]....
        /*0158*/ 	.word	0x0001bd60


	//   ....[14]....
        /*015c*/ 	.word	0x0001be20


	//   ....[15]....
        /*0160*/ 	.word	0x0001be30


	//----- nvinfo : EIATTR_EXIT_INSTR_OFFSETS
	.align		4
.L_1176:
        /*0164*/ 	.byte	0x04, 0x1c
        /*0166*/ 	.short	(.L_1178 - .L_1177)


	//   ....[0]....
.L_1177:
        /*0168*/ 	.word	0x00000640


	//   ....[1]....
        /*016c*/ 	.word	0x00000ea0


	//   ....[2]....
        /*0170*/ 	.word	0x00000ed0


	//   ....[3]....
        /*0174*/ 	.word	0x0001c9d0


	//   ....[4]....
        /*0178*/ 	.word	0x0001c9f0


	//----- nvinfo : EIATTR_CTAIDZ_USED
	.align		4
.L_1178:
        /*017c*/ 	.byte	0x01, 0x04
	.zero		2


	//----- nvinfo : EIATTR_CRS_STACK_SIZE
	.align		4
        /*0180*/ 	.byte	0x04, 0x1e
        /*0182*/ 	.short	(.L_1180 - .L_1179)
.L_1179:
        /*0184*/ 	.word	0x00000000
.L_1180:


//--------------------- .nv.info._ZN5flash24flash_fwd_splitkv_kernelI23Flash_fwd_kernel_traitsILi64ELi64ELi256ELi4ELb0ELb0EN7cutlass10bfloat16_tE19Flash_kernel_traitsILi64ELi64ELi256ELi4ES3_EELb1ELb0ELb1ELb0ELb0ELb1ELb1ELb0EEEvNS_16Flash_fwd_paramsE --------------------------
	.section	.nv.info._ZN5flash24flash_fwd_splitkv_kernelI23Flash_fwd_kernel_traitsILi64ELi64ELi256ELi4ELb0ELb0EN7cutlass10bfloat16_tE19Flash_kernel_traitsILi64ELi64ELi256ELi4ES3_EELb1ELb0ELb1ELb0ELb0ELb1ELb1ELb0EEEvNS_16Flash_fwd_paramsE,"",@"SHT_CUDA_INFO"
	.sectionflags	@""
	.align	4


	//----- nvinfo : EIATTR_CUDA_API_VERSION
	.align		4
        /*0000*/ 	.byte	0x04, 0x37
        /*0002*/ 	.short	(.L_1182 - .L_1181)
.L_1181:
        /*0004*/ 	.word	0x00000082


	//----- nvinfo : EIATTR_SW2861232_WAR
	.align		4
.L_1182:
        /*0008*/ 	.byte	0x01, 0x35
	.zero		2


	//----- nvinfo : EIATTR_PARAM_CBANK
	.align		4
        /*000c*/ 	.byte	0x04, 0x0a
        /*000e*/ 	.short	(.L_1184 - .L_1183)
	.align		4
.L_1183:
        /*0010*/ 	.word	index@(.nv.constant0._ZN5flash24flash_fwd_splitkv_kernelI23Flash_fwd_kernel_traitsILi64ELi64ELi256ELi4ELb0ELb0EN7cutlass10bfloat16_tE19Flash_kernel_traitsILi64ELi64ELi256ELi4ES3_EELb1ELb0ELb1ELb0ELb0ELb1ELb1ELb0EEEvNS_16Flash_fwd_paramsE)
        /*0014*/ 	.short	0x0160
        /*0016*/ 	.short	0x01d0


	//----- nvinfo : EIATTR_CBANK_PARAM_SIZE
	.align		4
.L_1184:
        /*0018*/ 	.byte	0x03, 0x19
        /*001a*/ 	.short	0x01d0


	//----- nvinfo : EIATTR_KPARAM_INFO
	.align		4
        /*001c*/ 	.byte	0x04, 0x17
        /*001e*/ 	.short	(.L_1186 - .L_1185)
.L_1185:
        /*0020*/ 	.word	0x00000000
        /*0024*/ 	.short	0x0000
        /*0026*/ 	.short	0x0000
        /*0028*/ 	.byte	0x00, 0xf0, 0x41, 0x07


	//----- nvinfo : EIATTR_MAXREG_COUNT
	.align		4
.L_1186:
        /*002c*/ 	.byte	0x03, 0x1b
        /*002e*/ 	.short	0x00ff


	//----- nvinfo : EIATTR_NUM_BARRIERS
	.align		4
        /*0030*/ 	.byte	0x02, 0x4c
        /*0032*/ 	.byte	0x01
	.zero		1


	//----- nvinfo : EIATTR_ANNOTATIONS
	.align		4
        /*0034*/ 	.byte	0x04, 0x55
        /*0036*/ 	.short	(.L_1188 - .L_1187)


	//   ....[0]....
.L_1187:
        /*0038*/ 	.word	0x00000001
        /*003c*/ 	.byte	0x60, 0x69, 0x00, 0x00, 0x01, 0x00, 0x00, 0x00, 0xc0, 0x69, 0x00, 0x00, 0x01, 0x00, 0x00, 0x00
        /*004c*/ 	.byte	0x40, 0x6a, 0x00, 0x00, 0x01, 0x00, 0x00, 0x00, 0x60, 0x6d, 0x00, 0x00, 0x01, 0x00, 0x00, 0x00
        /*005c*/ 	.byte	0xb0, 0x9f, 0x00, 0x00, 0x01, 0x00, 0x00, 0x00, 0xc0, 0x9f, 0x00, 0x00, 0x01, 0x00, 0x00, 0x00
        /*006c*/ 	.byte	0xd0, 0x9f, 0x00, 0x00, 0x01, 0x00, 0x00, 0x00, 0xe0, 0x9f, 0x00, 0x00, 0x01, 0x00, 0x00, 0x00
        /*007c*/ 	.byte	0x60, 0x87, 0x01, 0x00, 0x01, 0x00, 0x00, 0x00, 0x60, 0x88, 0x01, 0x00, 0x01, 0x00, 0x00, 0x00
        /*008c*/ 	.byte	0x90, 0xa7, 0x01, 0x00, 0x01, 0x00, 0x00, 0x00, 0xc0, 0xa7, 0x01, 0x00


	//----- nvinfo : EIATTR_MERCURY_ISA_VERSION
	.align		4
.L_1188:
        /*0098*/ 	.byte	0x03, 0x5f
        /*009a*/ 	.short	0x0000


	//----- nvinfo : EIATTR_COOP_GROUP_MASK_REGIDS
	.align		4
        /*009c*/ 	.byte	0x04, 0x29
        /*009e*/ 	.short	(.L_1190 - .L_1189)


	//   ....[0]....
.L_1189:
        /*00a0*/ 	.word	0xffffffff


	//   ....[1]....
        /*00a4*/ 	.word	0xffffffff


	//   ....[2]....
        /*00a8*/ 	.word	0xffffffff


	//   ....[3]....
        /*00ac*/ 	.word	0xffffffff


	//   ....[4]....
        /*00b0*/ 	.word	0xffffffff


	//   ....[5]....
        /*00b4*/ 	.word	0xffffffff


	//   ....[6]....
        /*00b8*/ 	.word	0xffffffff


	//   ....[7]....
        /*00bc*/ 	.word	0xffffffff


	//   ....[8]....
        /*00c0*/ 	.word	0xffffffff


	//   ....[9]....
        /*00c4*/ 	.word	0xffffffff


	//   ....[10]....
        /*00c8*/ 	.word	0xffffffff


	//   ....[11]....
        /*00cc*/ 	.word	0xffffffff


	//   ....[12]....
        /*00d0*/ 	.word	0xffffffff


	//   ....[13]....
        /*00d4*/ 	.word	0xffffffff


	//   ....[14]....
        /*00d8*/ 	.word	0xffffffff


	//   ....[15]....
        /*00dc*/ 	.word	0xffffffff


	//----- nvinfo : EIATTR_COOP_GROUP_INSTR_OFFSETS
	.align		4
.L_1190:
        /*00e0*/ 	.byte	0x04, 0x28
        /*00e2*/ 	.short	(.L_1192 - .L_1191)


	//   ....[0]....
.L_1191:
        /*00e4*/ 	.word	0x0000a790


	//   ....[1]....
        /*00e8*/ 	.word	0x0000a7e0


	//   ....[2]....
        /*00ec*/ 	.word	0x0000a800


	//   ....[3]....
        /*00f0*/ 	.word	0x0000a820


	//   ....[4]....
        /*00f4*/ 	.word	0x00013c60


	//   ....[5]....
        /*00f8*/ 	.word	0x00013cb0


	//   ....[6]....
        /*00fc*/ 	.word	0x00013cd0


	//   ....[7]....
        /*0100*/ 	.word	0x00013cf0


	//   ....[8]....
        /*0104*/ 	.word	0x0001c010


	//   ....[9]....
        /*0108*/ 	.word	0x0001c030


	//   ....[10]....
        /*010c*/ 	.word	0x0001c050


	//   ....[11]....
        /*0110*/ 	.word	0x0001c070


	//   ....[12]....
        /*0114*/ 	.word	0x0001eb70


	//   ....[13]....
        /*0118*/ 	.word	0x0001ebb0


	//   ....[14]....
        /*011c*/ 	.word	0x0001ec60


	//   ....[15]....
        /*0120*/ 	.word	0x0001ec80


	//----- nvinfo : EIATTR_EXIT_INSTR_OFFSETS
	.align		4
.L_1192:
        /*0124*/ 	.byte	0x04, 0x1c
        /*0126*/ 	.short	(.L_1194 - .L_1193)


	//   ....[0]....
.L_1193:
        /*0128*/ 	.word	0x00000640


	//   ....[1]....
        /*012c*/ 	.word	0x00000ea0


	//   ....[2]....
        /*0130*/ 	.word	0x00000ed0


	//   ....[3]....
        /*0134*/ 	.word	0x0001f820


	//   ....[4]....
        /*0138*/ 	.word	0x0001f840


	//----- nvinfo : EIATTR_CTAIDZ_USED
	.align		4
.L_1194:
        /*013c*/ 	.byte	0x01, 0x04
	.zero		2


	//----- nvinfo : EIATTR_CRS_STACK_SIZE
	.align		4
        /*0140*/ 	.byte	0x04, 0x1e
        /*0142*/ 	.short	(.L_1196 - .L_1195)
.L_1195:
        /*0144*/ 	.word	0x00000000
.L_1196:


//--------------------- .nv.info._ZN5flash24flash_fwd_splitkv_kernelI23Flash_fwd_kernel_traitsILi64ELi64ELi256ELi4ELb0ELb0EN7cutlass10bfloat16_tE19Flash_kernel_traitsILi64ELi64ELi256ELi4ES3_EELb1ELb0ELb0ELb0ELb1ELb0ELb1ELb1EEEvNS_16Flash_fwd_paramsE --------------------------
	.section	.nv.info._ZN5flash24flash_fwd_splitkv_kernelI23Flash_fwd_kernel_traitsILi64ELi64ELi256ELi4ELb0ELb0EN7cutlass10bfloat16_tE19Flash_kernel_traitsILi64ELi64ELi256ELi4ES3_EELb1ELb0ELb0ELb0ELb1ELb0ELb1ELb1EEEvNS_16Flash_fwd_paramsE,"",@"SHT_CUDA_INFO"
	.sectionflags	@""
	.align	4


	//----- nvinfo : EIATTR_CUDA_API_VERSION
	.align		4
        /*0000*/ 	.byte	0x04, 0x37
        /*0002*/ 	.short	(.L_1198 - .L_1197)
.L_1197:
        /*0004*/ 	.word	0x00000082


	//----- nvinfo : EIATTR_SW2861232_WAR
	.align		4
.L_1198:
        /*0008*/ 	.byte	0x01, 0x35
	.zero		2


	//----- nvinfo : EIATTR_PARAM_CBANK
	.align		4
        /*000c*/ 	.byte	0x04, 0x0a
        /*000e*/ 	.short	(.L_1200 - .L_1199)
	.align		4
.L_1199:
        /*0010*/ 	.word	index@(.nv.constant0._ZN5flash24flash_fwd_splitkv_kernelI23Flash_fwd_kernel_traitsILi64ELi64ELi256ELi4ELb0ELb0EN7cutlass10bfloat16_tE19Flash_kernel_traitsILi64ELi64ELi256ELi4ES3_EELb1ELb0ELb0ELb0ELb1ELb0ELb1ELb1EEEvNS_16Flash_fwd_paramsE)
        /*0014*/ 	.short	0x0160
        /*0016*/ 	.short	0x01d0


	//----- nvinfo : EIATTR_CBANK_PARAM_SIZE
	.align		4
.L_1200:
        /*0018*/ 	.byte	0x03, 0x19
        /*001a*/ 	.short	0x01d0


	//----- nvinfo : EIATTR_KPARAM_INFO
	.align		4
        /*001c*/ 	.byte	0x04, 0x17
        /*001e*/ 	.short	(.L_1202 - .L_1201)
.L_1201:
        /*0020*/ 	.word	0x00000000
        /*0024*/ 	.short	0x0000
        /*0026*/ 	.short	0x0000
        /*0028*/ 	.byte	0x00, 0xf0, 0x41, 0x07


	//----- nvinfo : EIATTR_MAXREG_COUNT
	.align		4
.L_1202:
        /*002c*/ 	.byte	0x03, 0x1b
        /*002e*/ 	.short	0x00ff


	//----- nvinfo : EIATTR_NUM_BARRIERS
	.align		4
        /*0030*/ 	.byte	0x02, 0x4c
        /*0032*/ 	.byte	0x01
	.zero		1


	//----- nvinfo : EIATTR_ANNOTATIONS
	.align		4
        /*0034*/ 	.byte	0x04, 0x55
        /*0036*/ 	.short	(.L_1204 - .L_1203)


	//   ....[0]....
.L_1203:
        /* <DEDUP_REMOVED lines=38> */


	//----- nvinfo : EIATTR_MERCURY_ISA_VERSION
	.align		4
.L_1204:
        /*0288*/ 	.byte	0x03, 0x5f
        /*028a*/ 	.short	0x0000


	//----- nvinfo : EIATTR_COOP_GROUP_MASK_REGIDS
	.align		4
        /*028c*/ 	.byte	0x04, 0x29
        /*028e*/ 	.short	(.L_1206 - .L_1205)


	//   ....[0]....
.L_1205:
        /*0290*/ 	.word	0xffffffff


	//   ....[1]....
        /*0294*/ 	.word	0xffffffff


	//   ....[2]....
        /*0298*/ 	.word	0xffffffff


	//   ....[3]....
        /*029c*/ 	.word	0xffffffff


	//   ....[4]....
        /*02a0*/ 	.word	0xffffffff


	//   ....[5]....
        /*02a4*/ 	.word	0xffffffff


	//   ....[6]....
        /*02a8*/ 	.word	0xffffffff


	//   ....[7]....
        /*02ac*/ 	.word	0xffffffff


	//   ....[8]....
        /*02b0*/ 	.word	0xffffffff


	//   ....[9]....
        /*02b4*/ 	.word	0xffffffff


	//   ....[10]....
        /*02b8*/ 	.word	0xffffffff


	//   ....[11]....
        /*02bc*/ 	.word	0xffffffff


	//   ....[12]....
        /*02c0*/ 	.word	0xffffffff


	//   ....[13]....
        /*02c4*/ 	.word	0xffffffff


	//   ....[14]....
        /*02c8*/ 	.word	0xffffffff


	//   ....[15]....
        /*02cc*/ 	.word	0xffffffff


	//   ....[16]....
        /*02d0*/ 	.word	0xffffffff


	//   ....[17]....
        /*02d4*/ 	.word	0xffffffff


	//   ....[18]....
        /*02d8*/ 	.word	0xffffffff


	//   ....[19]....
        /*02dc*/ 	.word	0xffffffff


	//----- nvinfo : EIATTR_COOP_GROUP_INSTR_OFFSETS
	.align		4
.L_1206:
        /*02e0*/ 	.byte	0x04, 0x28
        /*02e2*/ 	.short	(.L_1208 - .L_1207)


	//   ....[0]....
.L_1207:
        /*02e4*/ 	.word	0x00016160


	//   ....[1]....
        /*02e8*/ 	.word	0x000161a0


	//   ....[2]....
        /*02ec*/ 	.word	0x000161c0


	//   ....[3]....
        /*02f0*/ 	.word	0x000161e0


	//   ....[4]....
        /*02f4*/ 	.word	0x0001c800


	//   ....[5]....
        /*02f8*/ 	.word	0x0001c820


	//   ....[6]....
        /*02fc*/ 	.word	0x0001c840


	//   ....[7]....
        /*0300*/ 	.word	0x0001c860


	//   ....[8]....
        /*0304*/ 	.word	0x000219d0


	//   ....[9]....
        /*0308*/ 	.word	0x000219e0


	//   ....[10]....
        /*030c*/ 	.word	0x00021a00


	//   ....[11]....
        /*0310*/ 	.word	0x00021a20


	//   ....[12]....
        /*0314*/ 	.word	0x000245d0


	//   ....[13]....
        /*0318*/ 	.word	0x00024620


	//   ....[14]....
        /*031c*/ 	.word	0x00024640


	//   ....[15]....
        /*0320*/ 	.word	0x00024660


	//   ....[16]....
        /*0324*/ 	.word	0x00025330


	//   ....[17]....
        /*0328*/ 	.word	0x00025390


	//   ....[18]....
        /*032c*/ 	.word	0x000253e0


	//   ....[19]....
        /*0330*/ 	.word	0x00025430


	//----- nvinfo : EIATTR_EXIT_INSTR_OFFSETS
	.align		4
.L_1208:
        /*0334*/ 	.byte	0x04, 0x1c
        /*0336*/ 	.short	(.L_1210 - .L_1209)


	//   ....[0]....
.L_1209:
        /*0338*/ 	.word	0x00000200


	//----- nvinfo : EIATTR_CTAIDZ_USED
	.align		4
.L_1210:
        /*033c*/ 	.byte	0x01, 0x04
	.zero		2


	//----- nvinfo : EIATTR_CRS_STACK_SIZE
	.align		4
        /*0340*/ 	.byte	0x04, 0x1e
        /*0342*/ 	.short	(.L_1212 - .L_1211)
.L_1211:
        /*0344*/ 	.word	0x00000000
.L_1212:


//--------------------- .nv.info._ZN5flash24flash_fwd_splitkv_kernelI23Flash_fwd_kernel_traitsILi64ELi64ELi256ELi4ELb0ELb0EN7cutlass10bfloat16_tE19Flash_kernel_traitsILi64ELi64ELi256ELi4ES3_EELb1ELb0ELb0ELb0ELb1ELb1ELb1ELb1EEEvNS_16Flash_fwd_paramsE --------------------------
	.section	.nv.info._ZN5flash24flash_fwd_splitkv_kernelI23Flash_fwd_kernel_traitsILi64ELi64ELi256ELi4ELb0ELb0EN7cutlass10bfloat16_tE19Flash_kernel_traitsILi64ELi64ELi256ELi4ES3_EELb1ELb0ELb0ELb0ELb1ELb1ELb1ELb1EEEvNS_16Flash_fwd_paramsE,"",@"SHT_CUDA_INFO"
	.sectionflags	@""
	.align	4


	//----- nvinfo : EIATTR_CUDA_API_VERSION
	.align		4
        /*0000*/ 	.byte	0x04, 0x37
        /*0002*/ 	.short	(.L_1214 - .L_1213)
.L_1213:
        /*0004*/ 	.word	0x00000082


	//----- nvinfo : EIATTR_SW2861232_WAR
	.align		4
.L_1214:
        /*0008*/ 	.byte	0x01, 0x35
	.zero		2


	//----- nvinfo : EIATTR_PARAM_CBANK
	.align		4
        /*000c*/ 	.byte	0x04, 0x0a
        /*000e*/ 	.short	(.L_1216 - .L_1215)
	.align		4
.L_1215:
        /*0010*/ 	.word	index@(.nv.constant0._ZN5flash24flash_fwd_splitkv_kernelI23Flash_fwd_kernel_traitsILi64ELi64ELi256ELi4ELb0ELb0EN7cutlass10bfloat16_tE19Flash_kernel_traitsILi64ELi64ELi256ELi4ES3_EELb1ELb0ELb0ELb0ELb1ELb1ELb1ELb1EEEvNS_16Flash_fwd_paramsE)
        /*0014*/ 	.short	0x0160
        /*0016*/ 	.short	0x01d0


	//----- nvinfo : EIATTR_CBANK_PARAM_SIZE
	.align		4
.L_1216:
        /*0018*/ 	.byte	0x03, 0x19
        /*001a*/ 	.short	0x01d0


	//----- nvinfo : EIATTR_KPARAM_INFO
	.align		4
        /*001c*/ 	.byte	0x04, 0x17
        /*001e*/ 	.short	(.L_1218 - .L_1217)
.L_1217:
        /*0020*/ 	.word	0x00000000
        /*0024*/ 	.short	0x0000
        /*0026*/ 	.short	0x0000
        /*0028*/ 	.byte	0x00, 0xf0, 0x41, 0x07


	//----- nvinfo : EIATTR_MAXREG_COUNT
	.align		4
.L_1218:
        /*002c*/ 	.byte	0x03, 0x1b
        /*002e*/ 	.short	0x00ff


	//----- nvinfo : EIATTR_NUM_BARRIERS
	.align		4
        /*0030*/ 	.byte	0x02, 0x4c
        /*0032*/ 	.byte	0x01
	.zero		1


	//----- nvinfo : EIATTR_ANNOTATIONS
	.align		4
        /*0034*/ 	.byte	0x04, 0x55
        /*0036*/ 	.short	(.L_1220 - .L_1219)


	//   ....[0]....
.L_1219:
        /* <DEDUP_REMOVED lines=39> */


	//----- nvinfo : EIATTR_MERCURY_ISA_VERSION
	.align		4
.L_1220:
        /*0298*/ 	.byte	0x03, 0x5f
        /*029a*/ 	.short	0x0000


	//----- nvinfo : EIATTR_COOP_GROUP_MASK_REGIDS
	.align		4
        /*029c*/ 	.byte	0x04, 0x29
        /*029e*/ 	.short	(.L_1222 - .L_1221)


	//   ....[0]....
.L_1221:
        /*02a0*/ 	.word	0xffffffff


	//   ....[1]....
        /*02a4*/ 	.word	0xffffffff


	//   ....[2]....
        /*02a8*/ 	.word	0xffffffff


	//   ....[3]....
        /*02ac*/ 	.word	0xffffffff


	//   ....[4]....
        /*02b0*/ 	.word	0xffffffff


	//   ....[5]....
        /*02b4*/ 	.word	0xffffffff


	//   ....[6]....
        /*02b8*/ 	.word	0xffffffff


	//   ....[7]....
        /*02bc*/ 	.word	0xffffffff


	//   ....[8]....
        /*02c0*/ 	.word	0xffffffff


	//   ....[9]....
        /*02c4*/ 	.word	0xffffffff


	//   ....[10]....
        /*02c8*/ 	.word	0xffffffff


	//   ....[11]....
        /*02cc*/ 	.word	0xffffffff


	//   ....[12]....
        /*02d0*/ 	.word	0xffffffff


	//   ....[13]....
        /*02d4*/ 	.word	0xffffffff


	//   ....[14]....
        /*02d8*/ 	.word	0xffffffff


	//   ....[15]....
        /*02dc*/ 	.word	0xffffffff


	//   ....[16]....
        /*02e0*/ 	.word	0xffffffff


	//   ....[17]....
        /*02e4*/ 	.word	0xffffffff


	//   ....[18]....
        /*02e8*/ 	.word	0xffffffff


	//   ....[19]....
        /*02ec*/ 	.word	0xffffffff


	//----- nvinfo : EIATTR_COOP_GROUP_INSTR_OFFSETS
	.align		4
.L_1222:
        /*02f0*/ 	.byte	0x04, 0x28
        /*02f2*/ 	.short	(.L_1224 - .L_1223)


	//   ....[0]....
.L_1223:
        /*02f4*/ 	.word	0x000175b0


	//   ....[1]....
        /*02f8*/ 	.word	0x00017630


	//   ....[2]....
        /*02fc*/ 	.word	0x00017670


	//   ....[3]....
        /*0300*/ 	.word	0x00017690


	//   ....[4]....
        /*0304*/ 	.word	0x0001f670


	//   ....[5]....
        /*0308*/ 	.word	0x0001f6c0


	//   ....[6]....
        /*030c*/ 	.word	0x0001f6e0


	//   ....[7]....
        /*0310*/ 	.word	0x0001f710


	//   ....[8]....
        /*0314*/ 	.word	0x00025be0


	//   ....[9]....
        /*0318*/ 	.word	0x00025c10


	//   ....[10]....
        /*031c*/ 	.word	0x00025c30


	//   ....[11]....
        /*0320*/ 	.word	0x00025c50


	//   ....[12]....
        /*0324*/ 	.word	0x00028990


	//   ....[13]....
        /*0328*/ 	.word	0x000289e0


	//   ....[14]....
        /*032c*/ 	.word	0x00028a00


	//   ....[15]....
        /*0330*/ 	.word	0x00028a20


	//   ....[16]....
        /*0334*/ 	.word	0x00029750


	//   ....[17]....
        /*0338*/ 	.word	0x000297a0


	//   ....[18]....
        /*033c*/ 	.word	0x000297f0


	//   ....[19]....
        /*0340*/ 	.word	0x00029850


	//----- nvinfo : EIATTR_EXIT_INSTR_OFFSETS
	.align		4
.L_1224:
        /*0344*/ 	.byte	0x04, 0x1c
        /*0346*/ 	.short	(.L_1226 - .L_1225)


	//   ....[0]....
.L_1225:
        /*0348*/ 	.word	0x00000200


	//----- nvinfo : EIATTR_CTAIDZ_USED
	.align		4
.L_1226:
        /*034c*/ 	.byte	0x01, 0x04
	.zero		2


	//----- nvinfo : EIATTR_CRS_STACK_SIZE
	.align		4
        /*0350*/ 	.byte	0x04, 0x1e
        /*0352*/ 	.short	(.L_1228 - .L_1227)
.L_1227:
        /*0354*/ 	.word	0x00000000
.L_1228:


//--------------------- .nv.info._ZN5flash24flash_fwd_splitkv_kernelI23Flash_fwd_kernel_traitsILi64ELi64ELi256ELi4ELb0ELb0EN7cutlass10bfloat16_tE19Flash_kernel_traitsILi64ELi64ELi256ELi4ES3_EELb1ELb0ELb1ELb0ELb0ELb0ELb1ELb1EEEvNS_16Flash_fwd_paramsE --------------------------
	.section	.nv.info._ZN5flash24flash_fwd_splitkv_kernelI23Flash_fwd_kernel_traitsILi64ELi64ELi256ELi4ELb0ELb0EN7cutlass10bfloat16_tE19Flash_kernel_traitsILi64ELi64ELi256ELi4ES3_EELb1ELb0ELb1ELb0ELb0ELb0ELb1ELb1EEEvNS_16Flash_fwd_paramsE,"",@"SHT_CUDA_INFO"
	.sectionflags	@""
	.align	4


	//----- nvinfo : EIATTR_CUDA_API_VERSION
	.align		4
        /*0000*/ 	.byte	0x04, 0x37
        /*0002*/ 	.short	(.L_1230 - .L_1229)
.L_1229:
        /*0004*/ 	.word	0x00000082


	//----- nvinfo : EIATTR_SW2861232_WAR
	.align		4
.L_1230:
        /*0008*/ 	.byte	0x01, 0x35
	.zero		2


	//----- nvinfo : EIATTR_PARAM_CBANK
	.align		4
        /*000c*/ 	.byte	0x04, 0x0a
        /*000e*/ 	.short	(.L_1232 - .L_1231)
	.align		4
.L_1231:
        /*0010*/ 	.word	index@(.nv.constant0._ZN5flash24flash_fwd_splitkv_kernelI23Flash_fwd_kernel_traitsILi64ELi64ELi256ELi4ELb0ELb0EN7cutlass10bfloat16_tE19Flash_kernel_traitsILi64ELi64ELi256ELi4ES3_EELb1ELb0ELb1ELb0ELb0ELb0ELb1ELb1EEEvNS_16Flash_fwd_paramsE)
        /*0014*/ 	.short	0x0160
        /*0016*/ 	.short	0x01d0


	//----- nvinfo : EIATTR_CBANK_PARAM_SIZE
	.align		4
.L_1232:
        /*0018*/ 	.byte	0x03, 0x19
        /*001a*/ 	.short	0x01d0


	//----- nvinfo : EIATTR_KPARAM_INFO
	.align		4
        /*001c*/ 	.byte	0x04, 0x17
        /*001e*/ 	.short	(.L_1234 - .L_1233)
.L_1233:
        /*0020*/ 	.word	0x00000000
        /*0024*/ 	.short	0x0000
        /*0026*/ 	.short	0x0000
        /*0028*/ 	.byte	0x00, 0xf0, 0x41, 0x07


	//----- nvinfo : EIATTR_MAXREG_COUNT
	.align		4
.L_1234:
        /*002c*/ 	.byte	0x03, 0x1b
        /*002e*/ 	.short	0x00ff


	//----- nvinfo : EIATTR_NUM_BARRIERS
	.align		4
        /*0030*/ 	.byte	0x02, 0x4c
        /*0032*/ 	.byte	0x01
	.zero		1


	//----- nvinfo : EIATTR_ANNOTATIONS
	.align		4
        /*0034*/ 	.byte	0x04, 0x55
        /*0036*/ 	.short	(.L_1236 - .L_1235)


	//   ....[0]....
.L_1235:
        /* <DEDUP_REMOVED lines=143> */


	//----- nvinfo : EIATTR_MERCURY_ISA_VERSION
	.align		4
.L_1236:
        /*0910*/ 	.byte	0x03, 0x5f
        /*0912*/ 	.short	0x0000


	//----- nvinfo : EIATTR_COOP_GROUP_MASK_REGIDS
	.align		4
        /*0914*/ 	.byte	0x04, 0x29
        /*0916*/ 	.short	(.L_1238 - .L_1237)


	//   ....[0]....
.L_1237:
        /*0918*/ 	.word	0xffffffff


	//   ....[1]....
        /*091c*/ 	.word	0xffffffff


	//   ....[2]....
        /*0920*/ 	.word	0xffffffff


	//   ....[3]....
        /*0924*/ 	.word	0xffffffff


	//   ....[4]....
        /*0928*/ 	.word	0xffffffff


	//   ....[5]....
        /*092c*/ 	.word	0xffffffff


	//   ....[6]....
        /*0930*/ 	.word	0xffffffff


	//   ....[7]....
        /*0934*/ 	.word	0xffffffff


	//   ....[8]....
        /*0938*/ 	.word	0xffffffff


	//   ....[9]....
        /*093c*/ 	.word	0xffffffff


	//   ....[10]....
        /*0940*/ 	.word	0xffffffff


	//   ....[11]....
        /*0944*/ 	.word	0xffffffff


	//   ....[12]....
        /*0948*/ 	.word	0xffffffff


	//   ....[13]....
        /*094c*/ 	.word	0xffffffff


	//   ....[14]....
        /*0950*/ 	.word	0xffffffff


	//   ....[15]....
        /*0954*/ 	.word	0xffffffff


	//   ....[16]....
        /*0958*/ 	.word	0xffffffff


	//   ....[17]....
        /*095c*/ 	.word	0xffffffff


	//   ....[18]....
        /*0960*/ 	.word	0xffffffff


	//   ....[19]....
        /*0964*/ 	.word	0xffffffff


	//----- nvinfo : EIATTR_COOP_GROUP_INSTR_OFFSETS
	.align		4
.L_1238:
        /*0968*/ 	.byte	0x04, 0x28
        /*096a*/ 	.short	(.L_1240 - .L_1239)


	//   ....[0]....
.L_1239:
        /*096c*/ 	.word	0x00019720


	//   ....[1]....
        /*0970*/ 	.word	0x00019790


	//   ....[2]....
        /*0974*/ 	.word	0x000197a0


	//   ....[3]....
        /*0978*/ 	.word	0x000197d0


	//   ....[4]....
        /*097c*/ 	.word	0x00022fa0


	//   ....[5]....
        /*0980*/ 	.word	0x00022fd0


	//   ....[6]....
        /*0984*/ 	.word	0x00022ff0


	//   ....[7]....
        /*0988*/ 	.word	0x00023010


	//   ....[8]....
        /*098c*/ 	.word	0x0002aa60


	//   ....[9]....
        /*0990*/ 	.word	0x0002aa80


	//   ....[10]....
        /*0994*/ 	.word	0x0002b610


	//   ....[11]....
        /*0998*/ 	.word	0x0002b630


	//   ....[12]....
        /*099c*/ 	.word	0x0002dae0


	//   ....[13]....
        /*09a0*/ 	.word	0x0002db30


	//   ....[14]....
        /*09a4*/ 	.word	0x0002db50


	//   ....[15]....
        /*09a8*/ 	.word	0x0002db70


	//   ....[16]....
        /*09ac*/ 	.word	0x0002e8d0


	//   ....[17]....
        /*09b0*/ 	.word	0x0002e920


	//   ....[18]....
        /*09b4*/ 	.word	0x0002e970


	//   ....[19]....
        /*09b8*/ 	.word	0x0002e9d0


	//----- nvinfo : EIATTR_EXIT_INSTR_OFFSETS
	.align		4
.L_1240:
        /*09bc*/ 	.byte	0x04, 0x1c
        /*09be*/ 	.short	(.L_1242 - .L_1241)


	//   ....[0]....
.L_1241:
        /*09c0*/ 	.word	0x00000200


	//----- nvinfo : EIATTR_CTAIDZ_USED
	.align		4
.L_1242:
        /*09c4*/ 	.byte	0x01, 0x04
	.zero		2


	//----- nvinfo : EIATTR_CRS_STACK_SIZE
	.align		4
        /*09c8*/ 	.byte	0x04, 0x1e
        /*09ca*/ 	.short	(.L_1244 - .L_1243)
.L_1243:
        /*09cc*/ 	.word	0x00000000
.L_1244:


//--------------------- .nv.info._ZN5flash24flash_fwd_splitkv_kernelI23Flash_fwd_kernel_traitsILi64ELi64ELi256ELi4ELb0ELb0EN7cutlass10bfloat16_tE19Flash_kernel_traitsILi64ELi64ELi256ELi4ES3_EELb1ELb0ELb1ELb0ELb0ELb1ELb1ELb1EEEvNS_16Flash_fwd_paramsE --------------------------
	.section	.nv.info._ZN5flash24flash_fwd_splitkv_kernelI23Flash_fwd_kernel_traitsILi64ELi64ELi256ELi4ELb0ELb0EN7cutlass10bfloat16_tE19Flash_kernel_traitsILi64ELi64ELi256ELi4ES3_EELb1ELb0ELb1ELb0ELb0ELb1ELb1ELb1EEEvNS_16Flash_fwd_paramsE,"",@"SHT_CUDA_INFO"
	.sectionflags	@""
	.align	4


	//----- nvinfo : EIATTR_CUDA_API_VERSION
	.align		4
        /*0000*/ 	.byte	0x04, 0x37
        /*0002*/ 	.short	(.L_1246 - .L_1245)
.L_1245:
        /*0004*/ 	.word	0x00000082


	//----- nvinfo : EIATTR_SW2861232_WAR
	.align		4
.L_1246:
        /*0008*/ 	.byte	0x01, 0x35
	.zero		2


	//----- nvinfo : EIATTR_PARAM_CBANK
	.align		4
        /*000c*/ 	.byte	0x04, 0x0a
        /*000e*/ 	.short	(.L_1248 - .L_1247)
	.align		4
.L_1247:
        /*0010*/ 	.word	index@(.nv.constant0._ZN5flash24flash_fwd_splitkv_kernelI23Flash_fwd_kernel_traitsILi64ELi64ELi256ELi4ELb0ELb0EN7cutlass10bfloat16_tE19Flash_kernel_traitsILi64ELi64ELi256ELi4ES3_EELb1ELb0ELb1ELb0ELb0ELb1ELb1ELb1EEEvNS_16Flash_fwd_paramsE)
        /*0014*/ 	.short	0x0160
        /*0016*/ 	.short	0x01d0


	//----- nvinfo : EIATTR_CBANK_PARAM_SIZE
	.align		4
.L_1248:
        /*0018*/ 	.byte	0x03, 0x19
        /*001a*/ 	.short	0x01d0


	//----- nvinfo : EIATTR_KPARAM_INFO
	.align		4
        /*001c*/ 	.byte	0x04, 0x17
        /*001e*/ 	.short	(.L_1250 - .L_1249)
.L_1249:
        /*0020*/ 	.word	0x00000000
        /*0024*/ 	.short	0x0000
        /*0026*/ 	.short	0x0000
        /*0028*/ 	.byte	0x00, 0xf0, 0x41, 0x07


	//----- nvinfo : EIATTR_MAXREG_COUNT
	.align		4
.L_1250:
        /*002c*/ 	.byte	0x03, 0x1b
        /*002e*/ 	.short	0x00ff


	//----- nvinfo : EIATTR_NUM_BARRIERS
	.align		4
        /*0030*/ 	.byte	0x02, 0x4c
        /*0032*/ 	.byte	0x01
	.zero		1


	//----- nvinfo : EIATTR_ANNOTATIONS
	.align		4
        /*0034*/ 	.byte	0x04, 0x55
        /*0036*/ 	.short	(.L_1252 - .L_1251)


	//   ....[0]....
.L_1251:
        /* <DEDUP_REMOVED lines=182> */


	//----- nvinfo : EIATTR_MERCURY_ISA_VERSION
	.align		4
.L_1252:
        /*0b80*/ 	.byte	0x03, 0x5f
        /*0b82*/ 	.short	0x0000


	//----- nvinfo : EIATTR_COOP_GROUP_MASK_REGIDS
	.align		4
        /*0b84*/ 	.byte	0x04, 0x29
        /*0b86*/ 	.short	(.L_1254 - .L_1253)


	//   ....[0]....
.L_1253:
        /*0b88*/ 	.word	0xffffffff


	//   ....[1]....
        /*0b8c*/ 	.word	0xffffffff


	//   ....[2]....
        /*0b90*/ 	.word	0xffffffff


	//   ....[3]....
        /*0b94*/ 	.word	0xffffffff


	//   ....[4]....
        /*0b98*/ 	.word	0xffffffff


	//   ....[5]....
        /*0b9c*/ 	.word	0xffffffff


	//   ....[6]....
        /*0ba0*/ 	.word	0xffffffff


	//   ....[7]....
        /*0ba4*/ 	.word	0xffffffff


	//   ....[8]....
        /*0ba8*/ 	.word	0xffffffff


	//   ....[9]....
        /*0bac*/ 	.word	0xffffffff


	//   ....[10]....
        /*0bb0*/ 	.word	0xffffffff


	//   ....[11]....
        /*0bb4*/ 	.word	0xffffffff


	//   ....[12]....
        /*0bb8*/ 	.word	0xffffffff


	//   ....[13]....
        /*0bbc*/ 	.word	0xffffffff


	//   ....[14]....
        /*0bc0*/ 	.word	0xffffffff


	//   ....[15]....
        /*0bc4*/ 	.word	0xffffffff


	//   ....[16]....
        /*0bc8*/ 	.word	0xffffffff


	//   ....[17]....
        /*0bcc*/ 	.word	0xffffffff


	//   ....[18]....
        /*0bd0*/ 	.word	0xffffffff


	//   ....[19]....
        /*0bd4*/ 	.word	0xffffffff


	//----- nvinfo : EIATTR_COOP_GROUP_INSTR_OFFSETS
	.align		4
.L_1254:
        /*0bd8*/ 	.byte	0x04, 0x28
        /*0bda*/ 	.short	(.L_1256 - .L_1255)


	//   ....[0]....
.L_1255:
        /*0bdc*/ 	.word	0x0001c7c0


	//   ....[1]....
        /*0be0*/ 	.word	0x0001c830


	//   ....[2]....
        /*0be4*/ 	.word	0x0001c840


	//   ....[3]....
        /*0be8*/ 	.word	0x0001c870


	//   ....[4]....
        /*0bec*/ 	.word	0x00027370


	//   ....[5]....
        /*0bf0*/ 	.word	0x000273a0


	//   ....[6]....
        /*0bf4*/ 	.word	0x000273c0


	//   ....[7]....
        /*0bf8*/ 	.word	0x000273e0


	//   ....[8]....
        /*0bfc*/ 	.word	0x0002fe40


	//   ....[9]....
        /*0c00*/ 	.word	0x0002fe60


	//   ....[10]....
        /*0c04*/ 	.word	0x00030a20


	//   ....[11]....
        /*0c08*/ 	.word	0x00030a70


	//   ....[12]....
        /*0c0c*/ 	.word	0x00032ee0


	//   ....[13]....
        /*0c10*/ 	.word	0x00032f30


	//   ....[14]....
        /*0c14*/ 	.word	0x00032f50


	//   ....[15]....
        /*0c18*/ 	.word	0x00032f70


	//   ....[16]....
        /*0c1c*/ 	.word	0x00033cd0


	//   ....[17]....
        /*0c20*/ 	.word	0x00033d20


	//   ....[18]....
        /*0c24*/ 	.word	0x00033d70


	//   ....[19]....
        /*0c28*/ 	.word	0x00033dd0


	//----- nvinfo : EIATTR_EXIT_INSTR_OFFSETS
	.align		4
.L_1256:
        /*0c2c*/ 	.byte	0x04, 0x1c
        /*0c2e*/ 	.short	(.L_1258 - .L_1257)


	//   ....[0]....
.L_1257:
        /*0c30*/ 	.word	0x00000200


	//----- nvinfo : EIATTR_CTAIDZ_USED
	.align		4
.L_1258:
        /*0c34*/ 	.byte	0x01, 0x04
	.zero		2


	//----- nvinfo : EIATTR_CRS_STACK_SIZE
	.align		4
        /*0c38*/ 	.byte	0x04, 0x1e
        /*0c3a*/ 	.short	(.L_1260 - .L_1259)
.L_1259:
        /*0c3c*/ 	.word	0x00000000
.L_1260:


//--------------------- .nv.info._ZN5flash32flash_fwd_splitkv_combine_kernelI23Flash_fwd_kernel_traitsILi64ELi64ELi128ELi4ELb0ELb0EN7cutlass10bfloat16_tE19Flash_kernel_traitsILi64ELi64ELi128ELi4ES3_EELi8ELi7ELb0EEEvNS_16Flash_fwd_paramsE --------------------------
	.section	.nv.info._ZN5flash32flash_fwd_splitkv_combine_kernelI23Flash_fwd_kernel_traitsILi64ELi64ELi128ELi4ELb0ELb0EN7cutlass10bfloat16_tE19Flash_kernel_traitsILi64ELi64ELi128ELi4ES3_EELi8ELi7ELb0EEEvNS_16Flash_fwd_paramsE,"",@"SHT_CUDA_INFO"
	.sectionflags	@""
	.align	4


	//----- nvinfo : EIATTR_CUDA_API_VERSION
	.align		4
        /*0000*/ 	.byte	0x04, 0x37
        /*0002*/ 	.short	(.L_1262 - .L_1261)
.L_1261:
        /*0004*/ 	.word	0x00000082


	//----- nvinfo : EIATTR_SW2861232_WAR
	.align		4
.L_1262:
        /*0008*/ 	.byte	0x01, 0x35
	.zero		2


	//----- nvinfo : EIATTR_PARAM_CBANK
	.align		4
        /*000c*/ 	.byte	0x04, 0x0a
        /*000e*/ 	.short	(.L_1264 - .L_1263)
	.align		4
.L_1263:
        /*0010*/ 	.word	index@(.nv.constant0._ZN5flash32flash_fwd_splitkv_combine_kernelI23Flash_fwd_kernel_traitsILi64ELi64ELi128ELi4ELb0ELb0EN7cutlass10bfloat16_tE19Flash_kernel_traitsILi64ELi64ELi128ELi4ES3_EELi8ELi7ELb0EEEvNS_16Flash_fwd_paramsE)
        /*0014*/ 	.short	0x0160
        /*0016*/ 	.short	0x01d0


	//----- nvinfo : EIATTR_CBANK_PARAM_SIZE
	.align		4
.L_1264:
        /*0018*/ 	.byte	0x03, 0x19
        /*001a*/ 	.short	0x01d0


	//----- nvinfo : EIATTR_KPARAM_INFO
	.align		4
        /*001c*/ 	.byte	0x04, 0x17
        /*001e*/ 	.short	(.L_1266 - .L_1265)
.L_1265:
        /*0020*/ 	.word	0x00000000
        /*0024*/ 	.short	0x0000
        /*0026*/ 	.short	0x0000
        /*0028*/ 	.byte	0x00, 0xf0, 0x41, 0x07


	//----- nvinfo : EIATTR_MAXREG_COUNT
	.align		4
.L_1266:
        /*002c*/ 	.byte	0x03, 0x1b
        /*002e*/ 	.short	0x00ff


	//----- nvinfo : EIATTR_NUM_BARRIERS
	.align		4
        /*0030*/ 	.byte	0x02, 0x4c
        /*0032*/ 	.byte	0x01
	.zero		1


	//----- nvinfo : EIATTR_MERCURY_ISA_VERSION
	.align		4
        /*0034*/ 	.byte	0x03, 0x5f
        /*0036*/ 	.short	0x0000


	//----- nvinfo : EIATTR_COOP_GROUP_MASK_REGIDS
	.align		4
        /*0038*/ 	.byte	0x04, 0x29
        /*003a*/ 	.short	(.L_1268 - .L_1267)


	//   ....[0]....
.L_1267:
        /*003c*/ 	.word	0xffffffff


	//   ....[1]....
        /*0040*/ 	.word	0xffffffff


	//   ....[2]....
        /*0044*/ 	.word	0xffffffff


	//   ....[3]....
        /*0048*/ 	.word	0xffffffff


	//   ....[4]....
        /*004c*/ 	.word	0xffffffff


	//   ....[5]....
        /*0050*/ 	.word	0xffffffff


	//   ....[6]....
        /*0054*/ 	.word	0xffffffff


	//   ....[7]....
        /*0058*/ 	.word	0xffffffff


	//----- nvinfo : EIATTR_COOP_GROUP_INSTR_OFFSETS
	.align		4
.L_1268:
        /*005c*/ 	.byte	0x04, 0x28
        /*005e*/ 	.short	(.L_1270 - .L_1269)


	//   ....[0]....
.L_1269:
        /*0060*/ 	.word	0x00001fa0


	//   ....[1]....
        /*0064*/ 	.word	0x00001fc0


	//   ....[2]....
        /*0068*/ 	.word	0x00001fe0


	//   ....[3]....
        /*006c*/ 	.word	0x00002000


	//   ....[4]....
        /*0070*/ 	.word	0x00002270


	//   ....[5]....
        /*0074*/ 	.word	0x000022d0


	//   ....[6]....
        /*0078*/ 	.word	0x00002390


	//   ....[7]....
        /*007c*/ 	.word	0x00002470


	//----- nvinfo : EIATTR_EXIT_INSTR_OFFSETS
	.align		4
.L_1270:
        /*0080*/ 	.byte	0x04, 0x1c
        /*0082*/ 	.short	(.L_1272 - .L_1271)


	//   ....[0]....
.L_1271:
        /*0084*/ 	.word	0x00004a80


	//   ....[1]....
        /*0088*/ 	.word	0x00004aa0


	//   ....[2]....
        /*008c*/ 	.word	0x00004f30


	//----- nvinfo : EIATTR_CRS_STACK_SIZE
	.align		4
.L_1272:
        /*0090*/ 	.byte	0x04, 0x1e
        /*0092*/ 	.short	(.L_1274 - .L_1273)
.L_1273:
        /*0094*/ 	.word	0x00000000
.L_1274:


//--------------------- .nv.info._ZN5flash32flash_fwd_splitkv_combine_kernelI23Flash_fwd_kernel_traitsILi64ELi64ELi128ELi4ELb0ELb0EN7cutlass10bfloat16_tE19Flash_kernel_traitsILi64ELi64ELi128ELi4ES3_EELi8ELi6ELb0EEEvNS_16Flash_fwd_paramsE --------------------------
	.section	.nv.info._ZN5flash32flash_fwd_splitkv_combine_kernelI23Flash_fwd_kernel_traitsILi64ELi64ELi128ELi4ELb0ELb0EN7cutlass10bfloat16_tE19Flash_kernel_traitsILi64ELi64ELi128ELi4ES3_EELi8ELi6ELb0EEEvNS_16Flash_fwd_paramsE,"",@"SHT_CUDA_INFO"
	.sectionflags	@""
	.align	4


	//----- nvinfo : EIATTR_CUDA_API_VERSION
	.align		4
        /*0000*/ 	.byte	0x04, 0x37
        /*0002*/ 	.short	(.L_1276 - .L_1275)
.L_1275:
        /*0004*/ 	.word	0x00000082


	//----- nvinfo : EIATTR_SW2861232_WAR
	.align		4
.L_1276:
        /*0008*/ 	.byte	0x01, 0x35
	.zero		2


	//----- nvinfo : EIATTR_PARAM_CBANK
	.align		4
        /*000c*/ 	.byte	0x04, 0x0a
        /*000e*/ 	.short	(.L_1278 - .L_1277)
	.align		4
.L_1277:
        /*0010*/ 	.word	index@(.nv.constant0._ZN5flash32flash_fwd_splitkv_combine_kernelI23Flash_fwd_kernel_traitsILi64ELi64ELi128ELi4ELb0ELb0EN7cutlass10bfloat16_tE19Flash_kernel_traitsILi64ELi64ELi128ELi4ES3_EELi8ELi6ELb0EEEvNS_16Flash_fwd_paramsE)
        /*0014*/ 	.short	0x0160
        /*0016*/ 	.short	0x01d0


	//----- nvinfo : EIATTR_CBANK_PARAM_SIZE
	.align		4
.L_1278:
        /*0018*/ 	.byte	0x03, 0x19
        /*001a*/ 	.short	0x01d0


	//----- nvinfo : EIATTR_KPARAM_INFO
	.align		4
        /*001c*/ 	.byte	0x04, 0x17
        /*001e*/ 	.short	(.L_1280 - .L_1279)
.L_1279:
        /*0020*/ 	.word	0x00000000
        /*0024*/ 	.short	0x0000
        /*0026*/ 	.short	0x0000
        /*0028*/ 	.byte	0x00, 0xf0, 0x41, 0x07


	//----- nvinfo : EIATTR_MAXREG_COUNT
	.align		4
.L_1280:
        /*002c*/ 	.byte	0x03, 0x1b
        /*002e*/ 	.short	0x00ff


	//----- nvinfo : EIATTR_NUM_BARRIERS
	.align		4
        /*0030*/ 	.byte	0x02, 0x4c
        /*0032*/ 	.byte	0x01
	.zero		1


	//----- nvinfo : EIATTR_MERCURY_ISA_VERSION
	.align		4
        /*0034*/ 	.byte	0x03, 0x5f
        /*0036*/ 	.short	0x0000


	//----- nvinfo : EIATTR_COOP_GROUP_MASK_REGIDS
	.align		4
        /*0038*/ 	.byte	0x04, 0x29
        /*003a*/ 	.short	(.L_1282 - .L_1281)


	//   ....[0]....
.L_1281:
        /*003c*/ 	.word	0xffffffff


	//   ....[1]....
        /*0040*/ 	.word	0xffffffff


	//   ....[2]....
        /*0044*/ 	.word	0xffffffff


	//   ....[3]....
        /*0048*/ 	.word	0xffffffff


	//   ....[4]....
        /*004c*/ 	.word	0xffffffff


	//   ....[5]....
        /*0050*/ 	.word	0xffffffff


	//   ....[6]....
        /*0054*/ 	.word	0xffffffff


	//   ....[7]....
        /*0058*/ 	.word	0xffffffff


	//----- nvinfo : EIATTR_COOP_GROUP_INSTR_OFFSETS
	.align		4
.L_1282:
        /*005c*/ 	.byte	0x04, 0x28
        /*005e*/ 	.short	(.L_1284 - .L_1283)


	//   ....[0]....
.L_1283:
        /*0060*/ 	.word	0x00001aa0


	//   ....[1]....
        /*0064*/ 	.word	0x00001ac0


	//   ....[2]....
        /*0068*/ 	.word	0x00001ae0


	//   ....[3]....
        /*006c*/ 	.word	0x00001b00


	//   ....[4]....
        /*0070*/ 	.word	0x00001c60


	//   ....[5]....
        /*0074*/ 	.word	0x00001cd0


	//   ....[6]....
        /*0078*/ 	.word	0x00001da0


	//   ....[7]....
        /*007c*/ 	.word	0x00001ea0


	//----- nvinfo : EIATTR_EXIT_INSTR_OFFSETS
	.align		4
.L_1284:
        /*0080*/ 	.byte	0x04, 0x1c
        /*0082*/ 	.short	(.L_1286 - .L_1285)


	//   ....[0]....
.L_1285:
        /*0084*/ 	.word	0x00004250


	//   ....[1]....
        /*0088*/ 	.word	0x00004270


	//   ....[2]....
        /*008c*/ 	.word	0x00004700


	//----- nvinfo : EIATTR_CRS_STACK_SIZE
	.align		4
.L_1286:
        /*0090*/ 	.byte	0x04, 0x1e
        /*0092*/ 	.short	(.L_1288 - .L_1287)
.L_1287:
        /*0094*/ 	.word	0x00000000
.L_1288:


//--------------------- .nv.info._ZN5flash32flash_fwd_splitkv_combine_kernelI23Flash_fwd_kernel_traitsILi64ELi64ELi128ELi4ELb0ELb0EN7cutlass10bfloat16_tE19Flash_kernel_traitsILi64ELi64ELi128ELi4ES3_EELi8ELi5ELb0EEEvNS_16Flash_fwd_paramsE --------------------------
	.section	.nv.info._ZN5flash32flash_fwd_splitkv_combine_kernelI23Flash_fwd_kernel_traitsILi64ELi64ELi128ELi4ELb0ELb0EN7cutlass10bfloat16_tE19Flash_kernel_traitsILi64ELi64ELi128ELi4ES3_EELi8ELi5ELb0EEEvNS_16Flash_fwd_paramsE,"",@"SHT_CUDA_INFO"
	.sectionflags	@""
	.align	4


	//----- nvinfo : EIATTR_CUDA_API_VERSION
	.align		4
        /*0000*/ 	.byte	0x04, 0x37
        /*0002*/ 	.short	(.L_1290 - .L_1289)
.L_1289:
        /*0004*/ 	.word	0x00000082


	//----- nvinfo : EIATTR_SW2861232_WAR
	.align		4
.L_1290:
        /*0008*/ 	.byte	0x01, 0x35
	.zero		2


	//----- nvinfo : EIATTR_PARAM_CBANK
	.align		4
        /*000c*/ 	.byte	0x04, 0x0a
        /*000e*/ 	.short	(.L_1292 - .L_1291)
	.align		4
.L_1291:
        /*0010*/ 	.word	index@(.nv.constant0._ZN5flash32flash_fwd_splitkv_combine_kernelI23Flash_fwd_kernel_traitsILi64ELi64ELi128ELi4ELb0ELb0EN7cutlass10bfloat16_tE19Flash_kernel_traitsILi64ELi64ELi128ELi4ES3_EELi8ELi5ELb0EEEvNS_16Flash_fwd_paramsE)
        /*0014*/ 	.short	0x0160
        /*0016*/ 	.short	0x01d0


	//----- nvinfo : EIATTR_CBANK_PARAM_SIZE
	.align		4
.L_1292:
        /*0018*/ 	.byte	0x03, 0x19
        /*001a*/ 	.short	0x01d0


	//----- nvinfo : EIATTR_KPARAM_INFO
	.align		4
        /*001c*/ 	.byte	0x04, 0x17
        /*001e*/ 	.short	(.L_1294 - .L_1293)
.L_1293:
        /*0020*/ 	.word	0x00000000
        /*0024*/ 	.short	0x0000
        /*0026*/ 	.short	0x0000
        /*0028*/ 	.byte	0x00, 0xf0, 0x41, 0x07


	//----- nvinfo : EIATTR_MAXREG_COUNT
	.align		4
.L_1294:
        /*002c*/ 	.byte	0x03, 0x1b
        /*002e*/ 	.short	0x00ff


	//----- nvinfo : EIATTR_NUM_BARRIERS
	.align		4
        /*0030*/ 	.byte	0x02, 0x4c
        /*0032*/ 	.byte	0x01
	.zero		1


	//----- nvinfo : EIATTR_MERCURY_ISA_VERSION
	.align		4
        /*0034*/ 	.byte	0x03, 0x5f
        /*0036*/ 	.short	0x0000


	//----- nvinfo : EIATTR_COOP_GROUP_MASK_REGIDS
	.align		4
        /*0038*/ 	.byte	0x04, 0x29
        /*003a*/ 	.short	(.L_1296 - .L_1295)


	//   ....[0]....
.L_1295:
        /*003c*/ 	.word	0xffffffff


	//   ....[1]....
        /*0040*/ 	.word	0xffffffff


	//   ....[2]....
        /*0044*/ 	.word	0xffffffff


	//   ....[3]....
        /*0048*/ 	.word	0xffffffff


	//   ....[4]....
        /*004c*/ 	.word	0xffffffff


	//   ....[5]....
        /*0050*/ 	.word	0xffffffff


	//   ....[6]....
        /*0054*/ 	.word	0xffffffff


	//   ....[7]....
        /*0058*/ 	.word	0xffffffff


	//----- nvinfo : EIATTR_COOP_GROUP_INSTR_OFFSETS
	.align		4
.L_1296:
        /*005c*/ 	.byte	0x04, 0x28
        /*005e*/ 	.short	(.L_1298 - .L_1297)


	//   ....[0]....
.L_1297:
        /*0060*/ 	.word	0x000017a0


	//   ....[1]....
        /*0064*/ 	.word	0x00001840


	//   ....[2]....
        /*0068*/ 	.word	0x00001860


	//   ....[3]....
        /*006c*/ 	.word	0x00001890


	//   ....[4]....
        /*0070*/ 	.word	0x00001a30


	//   ....[5]....
        /*0074*/ 	.word	0x00001a90


	//   ....[6]....
        /*0078*/ 	.word	0x00001b20


	//   ....[7]....
        /*007c*/ 	.word	0x00001c20


	//----- nvinfo : EIATTR_EXIT_INSTR_OFFSETS
	.align		4
.L_1298:
        /*0080*/ 	.byte	0x04, 0x1c
        /*0082*/ 	.short	(.L_1300 - .L_1299)


	//   ....[0]....
.L_1299:
        /*0084*/ 	.word	0x00003ef0


	//   ....[1]....
        /*0088*/ 	.word	0x00003f10


	//   ....[2]....
        /*008c*/ 	.word	0x000043a0


	//----- nvinfo : EIATTR_CRS_STACK_SIZE
	.align		4
.L_1300:
        /*0090*/ 	.byte	0x04, 0x1e
        /*0092*/ 	.short	(.L_1302 - .L_1301)
.L_1301:
        /*0094*/ 	.word	0x00000000
.L_1302:


//--------------------- .nv.info._ZN5flash32flash_fwd_splitkv_combine_kernelI23Flash_fwd_kernel_traitsILi64ELi64ELi128ELi4ELb0ELb0EN7cutlass10bfloat16_tE19Flash_kernel_traitsILi64ELi64ELi128ELi4ES3_EELi8ELi4ELb0EEEvNS_16Flash_fwd_paramsE --------------------------
	.section	.nv.info._ZN5flash32flash_fwd_splitkv_combine_kernelI23Flash_fwd_kernel_traitsILi64ELi64ELi128ELi4ELb0ELb0EN7cutlass10bfloat16_tE19Flash_kernel_traitsILi64ELi64ELi128ELi4ES3_EELi8ELi4ELb0EEEvNS_16Flash_fwd_paramsE,"",@"SHT_CUDA_INFO"
	.sectionflags	@""
	.align	4


	//----- nvinfo : EIATTR_CUDA_API_VERSION
	.align		4
        /*0000*/ 	.byte	0x04, 0x37
        /*0002*/ 	.short	(.L_1304 - .L_1303)
.L_1303:
        /*0004*/ 	.word	0x00000082


	//----- nvinfo : EIATTR_SW2861232_WAR
	.align		4
.L_1304:
        /*0008*/ 	.byte	0x01, 0x35
	.zero		2


	//----- nvinfo : EIATTR_PARAM_CBANK
	.align		4
        /*000c*/ 	.byte	0x04, 0x0a
        /*000e*/ 	.short	(.L_1306 - .L_1305)
	.align		4
.L_1305:
        /*0010*/ 	.word	index@(.nv.constant0._ZN5flash32flash_fwd_splitkv_combine_kernelI23Flash_fwd_kernel_traitsILi64ELi64ELi128ELi4ELb0ELb0EN7cutlass10bfloat16_tE19Flash_kernel_traitsILi64ELi64ELi128ELi4ES3_EELi8ELi4ELb0EEEvNS_16Flash_fwd_paramsE)
        /*0014*/ 	.short	0x0160
        /*0016*/ 	.short	0x01d0


	//----- nvinfo : EIATTR_CBANK_PARAM_SIZE
	.align		4
.L_1306:
        /*0018*/ 	.byte	0x03, 0x19
        /*001a*/ 	.short	0x01d0


	//----- nvinfo : EIATTR_KPARAM_INFO
	.align		4
        /*001c*/ 	.byte	0x04, 0x17
        /*001e*/ 	.short	(.L_1308 - .L_1307)
.L_1307:
        /*0020*/ 	.word	0x00000000
        /*0024*/ 	.short	0x0000
        /*0026*/ 	.short	0x0000
        /*0028*/ 	.byte	0x00, 0xf0, 0x41, 0x07


	//----- nvinfo : EIATTR_MAXREG_COUNT
	.align		4
.L_1308:
        /*002c*/ 	.byte	0x03, 0x1b
        /*002e*/ 	.short	0x00ff


	//----- nvinfo : EIATTR_NUM_BARRIERS
	.align		4
        /*0030*/ 	.byte	0x02, 0x4c
        /*0032*/ 	.byte	0x01
	.zero		1


	//----- nvinfo : EIATTR_MERCURY_ISA_VERSION
	.align		4
        /*0034*/ 	.byte	0x03, 0x5f
        /*0036*/ 	.short	0x0000


	//----- nvinfo : EIATTR_COOP_GROUP_MASK_REGIDS
	.align		4
        /*0038*/ 	.byte	0x04, 0x29
        /*003a*/ 	.short	(.L_1310 - .L_1309)


	//   ....[0]....
.L_1309:
        /*003c*/ 	.word	0xffffffff


	//   ....[1]....
        /*0040*/ 	.word	0xffffffff


	//   ....[2]....
        /*0044*/ 	.word	0xffffffff


	//   ....[3]....
        /*0048*/ 	.word	0xffffffff


	//   ....[4]....
        /*004c*/ 	.word	0xffffffff


	//   ....[5]....
        /*0050*/ 	.word	0xffffffff


	//   ....[6]....
        /*0054*/ 	.word	0xffffffff


	//   ....[7]....
        /*0058*/ 	.word	0xffffffff


	//----- nvinfo : EIATTR_COOP_GROUP_INSTR_OFFSETS
	.align		4
.L_1310:
        /*005c*/ 	.byte	0x04, 0x28
        /*005e*/ 	.short	(.L_1312 - .L_1311)


	//   ....[0]....
.L_1311:
        /*0060*/ 	.word	0x00001c30


	//   ....[1]....
        /*0064*/ 	.word	0x00001c50


	//   ....[2]....
        /*0068*/ 	.word	0x00001c70


	//   ....[3]....
        /*006c*/ 	.word	0x00001c90


	//   ....[4]....
        /*0070*/ 	.word	0x00001d00


	//   ....[5]....
        /*0074*/ 	.word	0x00001d30


	//   ....[6]....
        /*0078*/ 	.word	0x00001d50


	//   ....[7]....
        /*007c*/ 	.word	0x00001d70


	//----- nvinfo : EIATTR_EXIT_INSTR_OFFSETS
	.align		4
.L_1312:
        /*0080*/ 	.byte	0x04, 0x1c
        /*0082*/ 	.short	(.L_1314 - .L_1313)


	//   ....[0]....
.L_1313:
        /*0084*/ 	.word	0x00003e50


	//   ....[1]....
        /*0088*/ 	.word	0x00003e70


	//   ....[2]....
        /*008c*/ 	.word	0x00004300


	//----- nvinfo : EIATTR_CRS_STACK_SIZE
	.align		4
.L_1314:
        /*0090*/ 	.byte	0x04, 0x1e
        /*0092*/ 	.short	(.L_1316 - .L_1315)
.L_1315:
        /*0094*/ 	.word	0x00000000
.L_1316:


//--------------------- .nv.info._ZN5flash32flash_fwd_splitkv_combine_kernelI23Flash_fwd_kernel_traitsILi64ELi64ELi128ELi4ELb0ELb0EN7cutlass10bfloat16_tE19Flash_kernel_traitsILi64ELi64ELi128ELi4ES3_EELi8ELi3ELb0EEEvNS_16Flash_fwd_paramsE --------------------------
	.section	.nv.info._ZN5flash32flash_fwd_splitkv_combine_kernelI23Flash_fwd_kernel_traitsILi64ELi64ELi128ELi4ELb0ELb0EN7cutlass10bfloat16_tE19Flash_kernel_traitsILi64ELi64ELi128ELi4ES3_EELi8ELi3ELb0EEEvNS_16Flash_fwd_paramsE,"",@"SHT_CUDA_INFO"
	.sectionflags	@""
	.align	4


	//----- nvinfo : EIATTR_CUDA_API_VERSION
	.align		4
        /*0000*/ 	.byte	0x04, 0x37
        /*0002*/ 	.short	(.L_1318 - .L_1317)
.L_1317:
        /*0004*/ 	.word	0x00000082


	//----- nvinfo : EIATTR_SW2861232_WAR
	.align		4
.L_1318:
        /*0008*/ 	.byte	0x01, 0x35
	.zero		2


	//----- nvinfo : EIATTR_PARAM_CBANK
	.align		4
        /*000c*/ 	.byte	0x04, 0x0a
        /*000e*/ 	.short	(.L_1320 - .L_1319)
	.align		4
.L_1319:
        /*0010*/ 	.word	index@(.nv.constant0._ZN5flash32flash_fwd_splitkv_combine_kernelI23Flash_fwd_kernel_traitsILi64ELi64ELi128ELi4ELb0ELb0EN7cutlass10bfloat16_tE19Flash_kernel_traitsILi64ELi64ELi128ELi4ES3_EELi8ELi3ELb0EEEvNS_16Flash_fwd_paramsE)
        /*0014*/ 	.short	0x0160
        /*0016*/ 	.short	0x01d0


	//----- nvinfo : EIATTR_CBANK_PARAM_SIZE
	.align		4
.L_1320:
        /*0018*/ 	.byte	0x03, 0x19
        /*001a*/ 	.short	0x01d0


	//----- nvinfo : EIATTR_KPARAM_INFO
	.align		4
        /*001c*/ 	.byte	0x04, 0x17
        /*001e*/ 	.short	(.L_1322 - .L_1321)
.L_1321:
        /*0020*/ 	.word	0x00000000
        /*0024*/ 	.short	0x0000
        /*0026*/ 	.short	0x0000
        /*0028*/ 	.byte	0x00, 0xf0, 0x41, 0x07


	//----- nvinfo : EIATTR_MAXREG_COUNT
	.align		4
.L_1322:
        /*002c*/ 	.byte	0x03, 0x1b
        /*002e*/ 	.short	0x00ff


	//----- nvinfo : EIATTR_NUM_BARRIERS
	.align		4
        /*0030*/ 	.byte	0x02, 0x4c
        /*0032*/ 	.byte	0x01
	.zero		1


	//----- nvinfo : EIATTR_MERCURY_ISA_VERSION
	.align		4
        /*0034*/ 	.byte	0x03, 0x5f
        /*0036*/ 	.short	0x0000


	//----- nvinfo : EIATTR_COOP_GROUP_MASK_REGIDS
	.align		4
        /*0038*/ 	.byte	0x04, 0x29
        /*003a*/ 	.short	(.L_1324 - .L_1323)


	//   ....[0]....
.L_1323:
        /*003c*/ 	.word	0xffffffff


	//   ....[1]....
        /*0040*/ 	.word	0xffffffff


	//   ....[2]....
        /*0044*/ 	.word	0xffffffff


	//   ....[3]....
        /*0048*/ 	.word	0xffffffff


	//   ....[4]....
        /*004c*/ 	.word	0xffffffff


	//   ....[5]....
        /*0050*/ 	.word	0xffffffff


	//----- nvinfo : EIATTR_COOP_GROUP_INSTR_OFFSETS
	.align		4
.L_1324:
        /*0054*/ 	.byte	0x04, 0x28
        /*0056*/ 	.short	(.L_1326 - .L_1325)


	//   ....[0]....
.L_1325:
        /*0058*/ 	.word	0x00001be0


	//   ....[1]....
        /*005c*/ 	.word	0x00001c00


	//   ....[2]....
        /*0060*/ 	.word	0x00001c30


	//   ....[3]....
        /*0064*/ 	.word	0x00001ca0


	//   ....[4]....
        /*0068*/ 	.word	0x00001cc0


	//   ....[5]....
        /*006c*/ 	.word	0x00001ce0


	//----- nvinfo : EIATTR_EXIT_INSTR_OFFSETS
	.align		4
.L_1326:
        /*0070*/ 	.byte	0x04, 0x1c
        /*0072*/ 	.short	(.L_1328 - .L_1327)


	//   ....[0]....
.L_1327:
        /*0074*/ 	.word	0x00003da0


	//   ....[1]....
        /*0078*/ 	.word	0x00003dc0


	//   ....[2]....
        /*007c*/ 	.word	0x00004250


	//----- nvinfo : EIATTR_CRS_STACK_SIZE
	.align		4
.L_1328:
        /*0080*/ 	.byte	0x04, 0x1e
        /*0082*/ 	.short	(.L_1330 - .L_1329)
.L_1329:
        /*0084*/ 	.word	0x00000000
.L_1330:


//--------------------- .nv.info._ZN5flash32flash_fwd_splitkv_combine_kernelI23Flash_fwd_kernel_traitsILi64ELi64ELi128ELi4ELb0ELb0EN7cutlass10bfloat16_tE19Flash_kernel_traitsILi64ELi64ELi128ELi4ES3_EELi8ELi2ELb0EEEvNS_16Flash_fwd_paramsE --------------------------
	.section	.nv.info._ZN5flash32flash_fwd_splitkv_combine_kernelI23Flash_fwd_kernel_traitsILi64ELi64ELi128ELi4ELb0ELb0EN7cutlass10bfloat16_tE19Flash_kernel_traitsILi64ELi64ELi128ELi4ES3_EELi8ELi2ELb0EEEvNS_16Flash_fwd_paramsE,"",@"SHT_CUDA_INFO"
	.sectionflags	@""
	.align	4


	//----- nvinfo : EIATTR_CUDA_API_VERSION
	.align		4
        /*0000*/ 	.byte	0x04, 0x37
        /*0002*/ 	.short	(.L_1332 - .L_1331)
.L_1331:
        /*0004*/ 	.word	0x00000082


	//----- nvinfo : EIATTR_SW2861232_WAR
	.align		4
.L_1332:
        /*0008*/ 	.byte	0x01, 0x35
	.zero		2


	//----- nvinfo : EIATTR_PARAM_CBANK
	.align		4
        /*000c*/ 	.byte	0x04, 0x0a
        /*000e*/ 	.short	(.L_1334 - .L_1333)
	.align		4
.L_1333:
        /*0010*/ 	.word	index@(.nv.constant0._ZN5flash32flash_fwd_splitkv_combine_kernelI23Flash_fwd_kernel_traitsILi64ELi64ELi128ELi4ELb0ELb0EN7cutlass10bfloat16_tE19Flash_kernel_traitsILi64ELi64ELi128ELi4ES3_EELi8ELi2ELb0EEEvNS_16Flash_fwd_paramsE)
        /*0014*/ 	.short	0x0160
        /*0016*/ 	.short	0x01d0


	//----- nvinfo : EIATTR_CBANK_PARAM_SIZE
	.align		4
.L_1334:
        /*0018*/ 	.byte	0x03, 0x19
        /*001a*/ 	.short	0x01d0


	//----- nvinfo : EIATTR_KPARAM_INFO
	.align		4
        /*001c*/ 	.byte	0x04, 0x17
        /*001e*/ 	.short	(.L_1336 - .L_1335)
.L_1335:
        /*0020*/ 	.word	0x00000000
        /*0024*/ 	.short	0x0000
        /*0026*/ 	.short	0x0000
        /*0028*/ 	.byte	0x00, 0xf0, 0x41, 0x07


	//----- nvinfo : EIATTR_MAXREG_COUNT
	.align		4
.L_1336:
        /*002c*/ 	.byte	0x03, 0x1b
        /*002e*/ 	.short	0x00ff


	//----- nvinfo : EIATTR_NUM_BARRIERS
	.align		4
        /*0030*/ 	.byte	0x02, 0x4c
        /*0032*/ 	.byte	0x01
	.zero		1


	//----- nvinfo : EIATTR_MERCURY_ISA_VERSION
	.align		4
        /*0034*/ 	.byte	0x03, 0x5f
        /*0036*/ 	.short	0x0000


	//----- nvinfo : EIATTR_COOP_GROUP_MASK_REGIDS
	.align		4
        /*0038*/ 	.byte	0x04, 0x29
        /*003a*/ 	.short	(.L_1338 - .L_1337)


	//   ....[0]....
.L_1337:
        /*003c*/ 	.word	0xffffffff


	//   ....[1]....
        /*0040*/ 	.word	0xffffffff


	//   ....[2]....
        /*0044*/ 	.word	0xffffffff


	//   ....[3]....
        /*0048*/ 	.word	0xffffffff


	//----- nvinfo : EIATTR_COOP_GROUP_INSTR_OFFSETS
	.align		4
.L_1338:
        /*004c*/ 	.byte	0x04, 0x28
        /*004e*/ 	.short	(.L_1340 - .L_1339)


	//   ....[0]....
.L_1339:
        /*0050*/ 	.word	0x00001c70


	//   ....[1]....
        /*0054*/ 	.word	0x00001c90


	//   ....[2]....
        /*0058*/ 	.word	0x00001d00


	//   ....[3]....
        /*005c*/ 	.word	0x00001d20


	//----- nvinfo : EIATTR_EXIT_INSTR_OFFSETS
	.align		4
.L_1340:
        /*0060*/ 	.byte	0x04, 0x1c
        /*0062*/ 	.short	(.L_1342 - .L_1341)


	//   ....[0]....
.L_1341:
        /*0064*/ 	.word	0x00003e00


	//   ....[1]....
        /*0068*/ 	.word	0x00003e20


	//   ....[2]....
        /*006c*/ 	.word	0x00004290


	//----- nvinfo : EIATTR_CRS_STACK_SIZE
	.align		4
.L_1342:
        /*0070*/ 	.byte	0x04, 0x1e
        /*0072*/ 	.short	(.L_1344 - .L_1343)
.L_1343:
        /*0074*/ 	.word	0x00000000
.L_1344:


//--------------------- .nv.info._ZN5flash32flash_fwd_splitkv_combine_kernelI23Flash_fwd_kernel_traitsILi64ELi64ELi128ELi4ELb0ELb0EN7cutlass10bfloat16_tE19Flash_kernel_traitsILi64ELi64ELi128ELi4ES3_EELi8ELi1ELb0EEEvNS_16Flash_fwd_paramsE --------------------------
	.section	.nv.info._ZN5flash32flash_fwd_splitkv_combine_kernelI23Flash_fwd_kernel_traitsILi64ELi64ELi128ELi4ELb0ELb0EN7cutlass10bfloat16_tE19Flash_kernel_traitsILi64ELi64ELi128ELi4ES3_EELi8ELi1ELb0EEEvNS_16Flash_fwd_paramsE,"",@"SHT_CUDA_INFO"
	.sectionflags	@""
	.align	4


	//----- nvinfo : EIATTR_CUDA_API_VERSION
	.align		4
        /*0000*/ 	.byte	0x04, 0x37
        /*0002*/ 	.short	(.L_1346 - .L_1345)
.L_1345:
        /*0004*/ 	.word	0x00000082


	//----- nvinfo : EIATTR_SW2861232_WAR
	.align		4
.L_1346:
        /*0008*/ 	.byte	0x01, 0x35
	.zero		2


	//----- nvinfo : EIATTR_PARAM_CBANK
	.align		4
        /*000c*/ 	.byte	0x04, 0x0a
        /*000e*/ 	.short	(.L_1348 - .L_1347)
	.align		4
.L_1347:
        /*0010*/ 	.word	index@(.nv.constant0._ZN5flash32flash_fwd_splitkv_combine_kernelI23Flash_fwd_kernel_traitsILi64ELi64ELi128ELi4ELb0ELb0EN7cutlass10bfloat16_tE19Flash_kernel_traitsILi64ELi64ELi128ELi4ES3_EELi8ELi1ELb0EEEvNS_16Flash_fwd_paramsE)
        /*0014*/ 	.short	0x0160
        /*0016*/ 	.short	0x01d0


	//----- nvinfo : EIATTR_CBANK_PARAM_SIZE
	.align		4
.L_1348:
        /*0018*/ 	.byte	0x03, 0x19
        /*001a*/ 	.short	0x01d0


	//----- nvinfo : EIATTR_KPARAM_INFO
	.align		4
        /*001c*/ 	.byte	0x04, 0x17
        /*001e*/ 	.short	(.L_1350 - .L_1349)
.L_1349:
        /*0020*/ 	.word	0x00000000
        /*0024*/ 	.short	0x0000
        /*0026*/ 	.short	0x0000
        /*0028*/ 	.byte	0x00, 0xf0, 0x41, 0x07


	//----- nvinfo : EIATTR_MAXREG_COUNT
	.align		4
.L_1350:
        /*002c*/ 	.byte	0x03, 0x1b
        /*002e*/ 	.short	0x00ff


	//----- nvinfo : EIATTR_NUM_BARRIERS
	.align		4
        /*0030*/ 	.byte	0x02, 0x4c
        /*0032*/ 	.byte	0x01
	.zero		1


	//----- nvinfo : EIATTR_MERCURY_ISA_VERSION
	.align		4
        /*0034*/ 	.byte	0x03, 0x5f
        /*0036*/ 	.short	0x0000


	//----- nvinfo : EIATTR_COOP_GROUP_MASK_REGIDS
	.align		4
        /*0038*/ 	.byte	0x04, 0x29
        /*003a*/ 	.short	(.L_1352 - .L_1351)


	//   ....[0]....
.L_1351:
        /*003c*/ 	.word	0xffffffff


	//   ....[1]....
        /*0040*/ 	.word	0xffffffff


	//----- nvinfo : EIATTR_COOP_GROUP_INSTR_OFFSETS
	.align		4
.L_1352:
        /*0044*/ 	.byte	0x04, 0x28
        /*0046*/ 	.short	(.L_1354 - .L_1353)


	//   ....[0]....
.L_1353:
        /*0048*/ 	.word	0x00001cd0


	//   ....[1]....
        /*004c*/ 	.word	0x00001d40


	//----- nvinfo : EIATTR_EXIT_INSTR_OFFSETS
	.align		4
.L_1354:
        /*0050*/ 	.byte	0x04, 0x1c
        /*0052*/ 	.short	(.L_1356 - .L_1355)


	//   ....[0]....
.L_1355:
        /*0054*/ 	.word	0x00003e60


	//   ....[1]....
        /*0058*/ 	.word	0x00003e80


	//   ....[2]....
        /*005c*/ 	.word	0x000042e0


	//----- nvinfo : EIATTR_CRS_STACK_SIZE
	.align		4
.L_1356:
        /*0060*/ 	.byte	0x04, 0x1e
        /*0062*/ 	.short	(.L_1358 - .L_1357)
.L_1357:
        /*0064*/ 	.word	0x00000000
.L_1358:


//--------------------- .nv.info._ZN5flash32flash_fwd_splitkv_combine_kernelI23Flash_fwd_kernel_traitsILi64ELi64ELi128ELi4ELb0ELb0EN7cutlass10bfloat16_tE19Flash_kernel_traitsILi64ELi64ELi128ELi4ES3_EELi8ELi7ELb1EEEvNS_16Flash_fwd_paramsE --------------------------
	.section	.nv.info._ZN5flash32flash_fwd_splitkv_combine_kernelI23Flash_fwd_kernel_traitsILi64ELi64ELi128ELi4ELb0ELb0EN7cutlass10bfloat16_tE19Flash_kernel_traitsILi64ELi64ELi128ELi4ES3_EELi8ELi7ELb1EEEvNS_16Flash_fwd_paramsE,"",@"SHT_CUDA_INFO"
	.sectionflags	@""
	.align	4


	//----- nvinfo : EIATTR_CUDA_API_VERSION
	.align		4
        /*0000*/ 	.byte	0x04, 0x37
        /*0002*/ 	.short	(.L_1360 - .L_1359)
.L_1359:
        /*0004*/ 	.word	0x00000082


	//----- nvinfo : EIATTR_SW2861232_WAR
	.align		4
.L_1360:
        /*0008*/ 	.byte	0x01, 0x35
	.zero		2


	//----- nvinfo : EIATTR_PARAM_CBANK
	.align		4
        /*000c*/ 	.byte	0x04, 0x0a
        /*000e*/ 	.short	(.L_1362 - .L_1361)
	.align		4
.L_1361:
        /*0010*/ 	.word	index@(.nv.constant0._ZN5flash32flash_fwd_splitkv_combine_kernelI23Flash_fwd_kernel_traitsILi64ELi64ELi128ELi4ELb0ELb0EN7cutlass10bfloat16_tE19Flash_kernel_traitsILi64ELi64ELi128ELi4ES3_EELi8ELi7ELb1EEEvNS_16Flash_fwd_paramsE)
        /*0014*/ 	.short	0x0160
        /*0016*/ 	.short	0x01d0


	//----- nvinfo : EIATTR_CBANK_PARAM_SIZE
	.align		4
.L_1362:
        /*0018*/ 	.byte	0x03, 0x19
        /*001a*/ 	.short	0x01d0


	//----- nvinfo : EIATTR_KPARAM_INFO
	.align		4
        /*001c*/ 	.byte	0x04, 0x17
        /*001e*/ 	.short	(.L_1364 - .L_1363)
.L_1363:
        /*0020*/ 	.word	0x00000000
        /*0024*/ 	.short	0x0000
        /*0026*/ 	.short	0x0000
        /*0028*/ 	.byte	0x00, 0xf0, 0x41, 0x07


	//----- nvinfo : EIATTR_MAXREG_COUNT
	.align		4
.L_1364:
        /*002c*/ 	.byte	0x03, 0x1b
        /*002e*/ 	.short	0x00ff


	//----- nvinfo : EIATTR_NUM_BARRIERS
	.align		4
        /*0030*/ 	.byte	0x02, 0x4c
        /*0032*/ 	.byte	0x01
	.zero		1


	//----- nvinfo : EIATTR_MERCURY_ISA_VERSION
	.align		4
        /*0034*/ 	.byte	0x03, 0x5f
        /*0036*/ 	.short	0x0000


	//----- nvinfo : EIATTR_COOP_GROUP_MASK_REGIDS
	.align		4
        /*0038*/ 	.byte	0x04, 0x29
        /*003a*/ 	.short	(.L_1366 - .L_1365)


	//   ....[0]....
.L_1365:
        /*003c*/ 	.word	0xffffffff


	//   ....[1]....
        /*0040*/ 	.word	0xffffffff


	//   ....[2]....
        /*0044*/ 	.word	0xffffffff


	//   ....[3]....
        /*0048*/ 	.word	0xffffffff


	//   ....[4]....
        /*004c*/ 	.word	0xffffffff


	//   ....[5]....
        /*0050*/ 	.word	0xffffffff


	//   ....[6]....
        /*0054*/ 	.word	0xffffffff


	//   ....[7]....
        /*0058*/ 	.word	0xffffffff


	//----- nvinfo : EIATTR_COOP_GROUP_INSTR_OFFSETS
	.align		4
.L_1366:
        /*005c*/ 	.byte	0x04, 0x28
        /*005e*/ 	.short	(.L_1368 - .L_1367)


	//   ....[0]....
.L_1367:
        /*0060*/ 	.word	0x00001fa0


	//   ....[1]....
        /*0064*/ 	.word	0x00001fc0


	//   ....[2]....
        /*0068*/ 	.word	0x00001fe0


	//   ....[3]....
        /*006c*/ 	.word	0x00002000


	//   ....[4]....
        /*0070*/ 	.word	0x00002270


	//   ....[5]....
        /*0074*/ 	.word	0x000022d0


	//   ....[6]....
        /*0078*/ 	.word	0x00002390


	//   ....[7]....
        /*007c*/ 	.word	0x00002470


	//----- nvinfo : EIATTR_EXIT_INSTR_OFFSETS
	.align		4
.L_1368:
        /*0080*/ 	.byte	0x04, 0x1c
        /*0082*/ 	.short	(.L_1370 - .L_1369)


	//   ....[0]....
.L_1369:
        /*0084*/ 	.word	0x00004e50


	//   ....[1]....
        /*0088*/ 	.word	0x000052e0


	//----- nvinfo : EIATTR_CRS_STACK_SIZE
	.align		4
.L_1370:
        /*008c*/ 	.byte	0x04, 0x1e
        /*008e*/ 	.short	(.L_1372 - .L_1371)
.L_1371:
        /*0090*/ 	.word	0x00000000
.L_1372:


//--------------------- .nv.info._ZN5flash32flash_fwd_splitkv_combine_kernelI23Flash_fwd_kernel_traitsILi64ELi64ELi128ELi4ELb0ELb0EN7cutlass10bfloat16_tE19Flash_kernel_traitsILi64ELi64ELi128ELi4ES3_EELi8ELi6ELb1EEEvNS_16Flash_fwd_paramsE --------------------------
	.section	.nv.info._ZN5flash32flash_fwd_splitkv_combine_kernelI23Flash_fwd_kernel_traitsILi64ELi64ELi128ELi4ELb0ELb0EN7cutlass10bfloat16_tE19Flash_kernel_traitsILi64ELi64ELi128ELi4ES3_EELi8ELi6ELb1EEEvNS_16Flash_fwd_paramsE,"",@"SHT_CUDA_INFO"
	.sectionflags	@""
	.align	4


	//----- nvinfo : EIATTR_CUDA_API_VERSION
	.align		4
        /*0000*/ 	.byte	0x04, 0x37
        /*0002*/ 	.short	(.L_1374 - .L_1373)
.L_1373:
        /*0004*/ 	.word	0x00000082


	//----- nvinfo : EIATTR_SW2861232_WAR
	.align		4
.L_1374:
        /*0008*/ 	.byte	0x01, 0x35
	.zero		2


	//----- nvinfo : EIATTR_PARAM_CBANK
	.align		4
        /*000c*/ 	.byte	0x04, 0x0a
        /*000e*/ 	.short	(.L_1376 - .L_1375)
	.align		4
.L_1375:
        /*0010*/ 	.word	index@(.nv.constant0._ZN5flash32flash_fwd_splitkv_combine_kernelI23Flash_fwd_kernel_traitsILi64ELi64ELi128ELi4ELb0ELb0EN7cutlass10bfloat16_tE19Flash_kernel_traitsILi64ELi64ELi128ELi4ES3_EELi8ELi6ELb1EEEvNS_16Flash_fwd_paramsE)
        /*0014*/ 	.short	0x0160
        /*0016*/ 	.short	0x01d0


	//----- nvinfo : EIATTR_CBANK_PARAM_SIZE
	.align		4
.L_1376:
        /*0018*/ 	.byte	0x03, 0x19
        /*001a*/ 	.short	0x01d0


	//----- nvinfo : EIATTR_KPARAM_INFO
	.align		4
        /*001c*/ 	.byte	0x04, 0x17
        /*001e*/ 	.short	(.L_1378 - .L_1377)
.L_1377:
        /*0020*/ 	.word	0x00000000
        /*0024*/ 	.short	0x0000
        /*0026*/ 	.short	0x0000
        /*0028*/ 	.byte	0x00, 0xf0, 0x41, 0x07


	//----- nvinfo : EIATTR_MAXREG_COUNT
	.align		4
.L_1378:
        /*002c*/ 	.byte	0x03, 0x1b
        /*002e*/ 	.short	0x00ff


	//----- nvinfo : EIATTR_NUM_BARRIERS
	.align		4
        /*0030*/ 	.byte	0x02, 0x4c
        /*0032*/ 	.byte	0x01
	.zero		1


	//----- nvinfo : EIATTR_MERCURY_ISA_VERSION
	.align		4
        /*0034*/ 	.byte	0x03, 0x5f
        /*0036*/ 	.short	0x0000


	//----- nvinfo : EIATTR_COOP_GROUP_MASK_REGIDS
	.align		4
        /*0038*/ 	.byte	0x04, 0x29
        /*003a*/ 	.short	(.L_1380 - .L_1379)


	//   ....[0]....
.L_1379:
        /*003c*/ 	.word	0xffffffff


	//   ....[1]....
        /*0040*/ 	.word	0xffffffff


	//   ....[2]....
        /*0044*/ 	.word	0xffffffff


	//   ....[3]....
        /*0048*/ 	.word	0xffffffff


	//   ....[4]....
        /*004c*/ 	.word	0xffffffff


	//   ....[5]....
        /*0050*/ 	.word	0xffffffff


	//   ....[6]....
        /*0054*/ 	.word	0xffffffff


	//   ....[7]....
        /*0058*/ 	.word	0xffffffff


	//----- nvinfo : EIATTR_COOP_GROUP_INSTR_OFFSETS
	.align		4
.L_1380:
        /*005c*/ 	.byte	0x04, 0x28
        /*005e*/ 	.short	(.L_1382 - .L_1381)


	//   ....[0]....
.L_1381:
        /*0060*/ 	.word	0x00001aa0


	//   ....[1]....
        /*0064*/ 	.word	0x00001ac0


	//   ....[2]....
        /*0068*/ 	.word	0x00001ae0


	//   ....[3]....
        /*006c*/ 	.word	0x00001b00


	//   ....[4]....
        /*0070*/ 	.word	0x00001c60


	//   ....[5]....
        /*0074*/ 	.word	0x00001cd0


	//   ....[6]....
        /*0078*/ 	.word	0x00001da0


	//   ....[7]....
        /*007c*/ 	.word	0x00001ea0


	//----- nvinfo : EIATTR_EXIT_INSTR_OFFSETS
	.align		4
.L_1382:
        /*0080*/ 	.byte	0x04, 0x1c
        /*0082*/ 	.short	(.L_1384 - .L_1383)


	//   ....[0]....
.L_1383:
        /*0084*/ 	.word	0x00004620


	//   ....[1]....
        /*0088*/ 	.word	0x00004ab0


	//----- nvinfo : EIATTR_CRS_STACK_SIZE
	.align		4
.L_1384:
        /*008c*/ 	.byte	0x04, 0x1e
        /*008e*/ 	.short	(.L_1386 - .L_1385)
.L_1385:
        /*0090*/ 	.word	0x00000000
.L_1386:


//--------------------- .nv.info._ZN5flash32flash_fwd_splitkv_combine_kernelI23Flash_fwd_kernel_traitsILi64ELi64ELi128ELi4ELb0ELb0EN7cutlass10bfloat16_tE19Flash_kernel_traitsILi64ELi64ELi128ELi4ES3_EELi8ELi5ELb1EEEvNS_16Flash_fwd_paramsE --------------------------
	.section	.nv.info._ZN5flash32flash_fwd_splitkv_combine_kernelI23Flash_fwd_kernel_traitsILi64ELi64ELi128ELi4ELb0ELb0EN7cutlass10bfloat16_tE19Flash_kernel_traitsILi64ELi64ELi128ELi4ES3_EELi8ELi5ELb1EEEvNS_16Flash_fwd_paramsE,"",@"SHT_CUDA_INFO"
	.sectionflags	@""
	.align	4


	//----- nvinfo : EIATTR_CUDA_API_VERSION
	.align		4
        /*0000*/ 	.byte	0x04, 0x37
        /*0002*/ 	.short	(.L_1388 - .L_1387)
.L_1387:
        /*0004*/ 	.word	0x00000082


	//----- nvinfo : EIATTR_SW2861232_WAR
	.align		4
.L_1388:
        /*0008*/ 	.byte	0x01, 0x35
	.zero		2


	//----- nvinfo : EIATTR_PARAM_CBANK
	.align		4
        /*000c*/ 	.byte	0x04, 0x0a
        /*000e*/ 	.short	(.L_1390 - .L_1389)
	.align		4
.L_1389:
        /*0010*/ 	.word	index@(.nv.constant0._ZN5flash32flash_fwd_splitkv_combine_kernelI23Flash_fwd_kernel_traitsILi64ELi64ELi128ELi4ELb0ELb0EN7cutlass10bfloat16_tE19Flash_kernel_traitsILi64ELi64ELi128ELi4ES3_EELi8ELi5ELb1EEEvNS_16Flash_fwd_paramsE)
        /*0014*/ 	.short	0x0160
        /*0016*/ 	.short	0x01d0


	//----- nvinfo : EIATTR_CBANK_PARAM_SIZE
	.align		4
.L_1390:
        /*0018*/ 	.byte	0x03, 0x19
        /*001a*/ 	.short	0x01d0


	//----- nvinfo : EIATTR_KPARAM_INFO
	.align		4
        /*001c*/ 	.byte	0x04, 0x17
        /*001e*/ 	.short	(.L_1392 - .L_1391)
.L_1391:
        /*0020*/ 	.word	0x00000000
        /*0024*/ 	.short	0x0000
        /*0026*/ 	.short	0x0000
        /*0028*/ 	.byte	0x00, 0xf0, 0x41, 0x07


	//----- nvinfo : EIATTR_MAXREG_COUNT
	.align		4
.L_1392:
        /*002c*/ 	.byte	0x03, 0x1b
        /*002e*/ 	.short	0x00ff


	//----- nvinfo : EIATTR_NUM_BARRIERS
	.align		4
        /*0030*/ 	.byte	0x02, 0x4c
        /*0032*/ 	.byte	0x01
	.zero		1


	//----- nvinfo : EIATTR_MERCURY_ISA_VERSION
	.align		4
        /*0034*/ 	.byte	0x03, 0x5f
        /*0036*/ 	.short	0x0000


	//----- nvinfo : EIATTR_COOP_GROUP_MASK_REGIDS
	.align		4
        /*0038*/ 	.byte	0x04, 0x29
        /*003a*/ 	.short	(.L_1394 - .L_1393)


	//   ....[0]....
.L_1393:
        /*003c*/ 	.word	0xffffffff


	//   ....[1]....
        /*0040*/ 	.word	0xffffffff


	//   ....[2]....
        /*0044*/ 	.word	0xffffffff


	//   ....[3]....
        /*0048*/ 	.word	0xffffffff


	//   ....[4]....
        /*004c*/ 	.word	0xffffffff


	//   ....[5]....
        /*0050*/ 	.word	0xffffffff


	//   ....[6]....
        /*0054*/ 	.word	0xffffffff


	//   ....[7]....
        /*0058*/ 	.word	0xffffffff


	//----- nvinfo : EIATTR_COOP_GROUP_INSTR_OFFSETS
	.align		4
.L_1394:
        /*005c*/ 	.byte	0x04, 0x28
        /*005e*/ 	.short	(.L_1396 - .L_1395)


	//   ....[0]....
.L_1395:
        /*0060*/ 	.word	0x000017a0


	//   ....[1]....
        /*0064*/ 	.word	0x00001840


	//   ....[2]....
        /*0068*/ 	.word	0x00001860


	//   ....[3]....
        /*006c*/ 	.word	0x00001890


	//   ....[4]....
        /*0070*/ 	.word	0x00001a30


	//   ....[5]....
        /*0074*/ 	.word	0x00001a90


	//   ....[6]....
        /*0078*/ 	.word	0x00001b20


	//   ....[7]....
        /*007c*/ 	.word	0x00001c20


	//----- nvinfo : EIATTR_EXIT_INSTR_OFFSETS
	.align		4
.L_1396:
        /*0080*/ 	.byte	0x04, 0x1c
        /*0082*/ 	.short	(.L_1398 - .L_1397)


	//   ....[0]....
.L_1397:
        /*0084*/ 	.word	0x000042c0


	//   ....[1]....
        /*0088*/ 	.word	0x00004750


	//----- nvinfo : EIATTR_CRS_STACK_SIZE
	.align		4
.L_1398:
        /*008c*/ 	.byte	0x04, 0x1e
        /*008e*/ 	.short	(.L_1400 - .L_1399)
.L_1399:
        /*0090*/ 	.word	0x00000000
.L_1400:


//--------------------- .nv.info._ZN5flash32flash_fwd_splitkv_combine_kernelI23Flash_fwd_kernel_traitsILi64ELi64ELi128ELi4ELb0ELb0EN7cutlass10bfloat16_tE19Flash_kernel_traitsILi64ELi64ELi128ELi4ES3_EELi8ELi4ELb1EEEvNS_16Flash_fwd_paramsE --------------------------
	.section	.nv.info._ZN5flash32flash_fwd_splitkv_combine_kernelI23Flash_fwd_kernel_traitsILi64ELi64ELi128ELi4ELb0ELb0EN7cutlass10bfloat16_tE19Flash_kernel_traitsILi64ELi64ELi128ELi4ES3_EELi8ELi4ELb1EEEvNS_16Flash_fwd_paramsE,"",@"SHT_CUDA_INFO"
	.sectionflags	@""
	.align	4


	//----- nvinfo : EIATTR_CUDA_API_VERSION
	.align		4
        /*0000*/ 	.byte	0x04, 0x37
        /*0002*/ 	.short	(.L_1402 - .L_1401)
.L_1401:
        /*0004*/ 	.word	0x00000082


	//----- nvinfo : EIATTR_SW2861232_WAR
	.align		4
.L_1402:
        /*0008*/ 	.byte	0x01, 0x35
	.zero		2


	//----- nvinfo : EIATTR_PARAM_CBANK
	.align		4
        /*000c*/ 	.byte	0x04, 0x0a
        /*000e*/ 	.short	(.L_1404 - .L_1403)
	.align		4
.L_1403:
        /*0010*/ 	.word	index@(.nv.constant0._ZN5flash32flash_fwd_splitkv_combine_kernelI23Flash_fwd_kernel_traitsILi64ELi64ELi128ELi4ELb0ELb0EN7cutlass10bfloat16_tE19Flash_kernel_traitsILi64ELi64ELi128ELi4ES3_EELi8ELi4ELb1EEEvNS_16Flash_fwd_paramsE)
        /*0014*/ 	.short	0x0160
        /*0016*/ 	.short	0x01d0


	//----- nvinfo : EIATTR_CBANK_PARAM_SIZE
	.align		4
.L_1404:
        /*0018*/ 	.byte	0x03, 0x19
        /*001a*/ 	.short	0x01d0


	//----- nvinfo : EIATTR_KPARAM_INFO
	.align		4
        /*001c*/ 	.byte	0x04, 0x17
        /*001e*/ 	.short	(.L_1406 - .L_1405)
.L_1405:
        /*0020*/ 	.word	0x00000000
        /*0024*/ 	.short	0x0000
        /*0026*/ 	.short	0x0000
        /*0028*/ 	.byte	0x00, 0xf0, 0x41, 0x07


	//----- nvinfo : EIATTR_MAXREG_COUNT
	.align		4
.L_1406:
        /*002c*/ 	.byte	0x03, 0x1b
        /*002e*/ 	.short	0x00ff


	//----- nvinfo : EIATTR_NUM_BARRIERS
	.align		4
        /*0030*/ 	.byte	0x02, 0x4c
        /*0032*/ 	.byte	0x01
	.zero		1


	//----- nvinfo : EIATTR_MERCURY_ISA_VERSION
	.align		4
        /*0034*/ 	.byte	0x03, 0x5f
        /*0036*/ 	.short	0x0000


	//----- nvinfo : EIATTR_COOP_GROUP_MASK_REGIDS
	.align		4
        /*0038*/ 	.byte	0x04, 0x29
        /*003a*/ 	.short	(.L_1408 - .L_1407)


	//   ....[0]....
.L_1407:
        /*003c*/ 	.word	0xffffffff


	//   ....[1]....
        /*0040*/ 	.word	0xffffffff


	//   ....[2]....
        /*0044*/ 	.word	0xffffffff


	//   ....[3]....
        /*0048*/ 	.word	0xffffffff


	//   ....[4]....
        /*004c*/ 	.word	0xffffffff


	//   ....[5]....
        /*0050*/ 	.word	0xffffffff


	//   ....[6]....
        /*0054*/ 	.word	0xffffffff


	//   ....[7]....
        /*0058*/ 	.word	0xffffffff


	//----- nvinfo : EIATTR_COOP_GROUP_INSTR_OFFSETS
	.align		4
.L_1408:
        /*005c*/ 	.byte	0x04, 0x28
        /*005e*/ 	.short	(.L_1410 - .L_1409)


	//   ....[0]....
.L_1409:
        /*0060*/ 	.word	0x00001c30


	//   ....[1]....
        /*0064*/ 	.word	0x00001c50


	//   ....[2]....
        /*0068*/ 	.word	0x00001c70


	//   ....[3]....
        /*006c*/ 	.word	0x00001c90


	//   ....[4]....
        /*0070*/ 	.word	0x00001d00


	//   ....[5]....
        /*0074*/ 	.word	0x00001d30


	//   ....[6]....
        /*0078*/ 	.word	0x00001d50


	//   ....[7]....
        /*007c*/ 	.word	0x00001d70


	//----- nvinfo : EIATTR_EXIT_INSTR_OFFSETS
	.align		4
.L_1410:
        /*0080*/ 	.byte	0x04, 0x1c
        /*0082*/ 	.short	(.L_1412 - .L_1411)


	//   ....[0]....
.L_1411:
        /*0084*/ 	.word	0x00004220


	//   ....[1]....
        /*0088*/ 	.word	0x000046b0


	//----- nvinfo : EIATTR_CRS_STACK_SIZE
	.align		4
.L_1412:
        /*008c*/ 	.byte	0x04, 0x1e
        /*008e*/ 	.short	(.L_1414 - .L_1413)
.L_1413:
        /*0090*/ 	.word	0x00000000
.L_1414:


//--------------------- .nv.info._ZN5flash32flash_fwd_splitkv_combine_kernelI23Flash_fwd_kernel_traitsILi64ELi64ELi128ELi4ELb0ELb0EN7cutlass10bfloat16_tE19Flash_kernel_traitsILi64ELi64ELi128ELi4ES3_EELi8ELi3ELb1EEEvNS_16Flash_fwd_paramsE --------------------------
	.section	.nv.info._ZN5flash32flash_fwd_splitkv_combine_kernelI23Flash_fwd_kernel_traitsILi64ELi64ELi128ELi4ELb0ELb0EN7cutlass10bfloat16_tE19Flash_kernel_traitsILi64ELi64ELi128ELi4ES3_EELi8ELi3ELb1EEEvNS_16Flash_fwd_paramsE,"",@"SHT_CUDA_INFO"
	.sectionflags	@""
	.align	4


	//----- nvinfo : EIATTR_CUDA_API_VERSION
	.align		4
        /*0000*/ 	.byte	0x04, 0x37
        /*0002*/ 	.short	(.L_1416 - .L_1415)
.L_1415:
        /*0004*/ 	.word	0x00000082


	//----- nvinfo : EIATTR_SW2861232_WAR
	.align		4
.L_1416:
        /*0008*/ 	.byte	0x01, 0x35
	.zero		2


	//----- nvinfo : EIATTR_PARAM_CBANK
	.align		4
        /*000c*/ 	.byte	0x04, 0x0a
        /*000e*/ 	.short	(.L_1418 - .L_1417)
	.align		4
.L_1417:
        /*0010*/ 	.word	index@(.nv.constant0._ZN5flash32flash_fwd_splitkv_combine_kernelI23Flash_fwd_kernel_traitsILi64ELi64ELi128ELi4ELb0ELb0EN7cutlass10bfloat16_tE19Flash_kernel_traitsILi64ELi64ELi128ELi4ES3_EELi8ELi3ELb1EEEvNS_16Flash_fwd_paramsE)
        /*0014*/ 	.short	0x0160
        /*0016*/ 	.short	0x01d0


	//----- nvinfo : EIATTR_CBANK_PARAM_SIZE
	.align		4
.L_1418:
        /*0018*/ 	.byte	0x03, 0x19
        /*001a*/ 	.short	0x01d0


	//----- nvinfo : EIATTR_KPARAM_INFO
	.align		4
        /*001c*/ 	.byte	0x04, 0x17
        /*001e*/ 	.short	(.L_1420 - .L_1419)
.L_1419:
        /*0020*/ 	.word	0x00000000
        /*0024*/ 	.short	0x0000
        /*0026*/ 	.short	0x0000
        /*0028*/ 	.byte	0x00, 0xf0, 0x41, 0x07


	//----- nvinfo : EIATTR_MAXREG_COUNT
	.align		4
.L_1420:
        /*002c*/ 	.byte	0x03, 0x1b
        /*002e*/ 	.short	0x00ff


	//----- nvinfo : EIATTR_NUM_BARRIERS
	.align		4
        /*0030*/ 	.byte	0x02, 0x4c
        /*0032*/ 	.byte	0x01
	.zero		1


	//----- nvinfo : EIATTR_MERCURY_ISA_VERSION
	.align		4
        /*0034*/ 	.byte	0x03, 0x5f
        /*0036*/ 	.short	0x0000


	//----- nvinfo : EIATTR_COOP_GROUP_MASK_REGIDS
	.align		4
        /*0038*/ 	.byte	0x04, 0x29
        /*003a*/ 	.short	(.L_1422 - .L_1421)


	//   ....[0]....
.L_1421:
        /*003c*/ 	.word	0xffffffff


	//   ....[1]....
        /*0040*/ 	.word	0xffffffff


	//   ....[2]....
        /*0044*/ 	.word	0xffffffff


	//   ....[3]....
        /*0048*/ 	.word	0xffffffff


	//   ....[4]....
        /*004c*/ 	.word	0xffffffff


	//   ....[5]....
        /*0050*/ 	.word	0xffffffff


	//----- nvinfo : EIATTR_COOP_GROUP_INSTR_OFFSETS
	.align		4
.L_1422:
        /*0054*/ 	.byte	0x04, 0x28
        /*0056*/ 	.short	(.L_1424 - .L_1423)


	//   ....[0]....
.L_1423:
        /*0058*/ 	.word	0x00001be0


	//   ....[1]....
        /*005c*/ 	.word	0x00001c00


	//   ....[2]....
        /*0060*/ 	.word	0x00001c30


	//   ....[3]....
        /*0064*/ 	.word	0x00001ca0


	//   ....[4]....
        /*0068*/ 	.word	0x00001cc0


	//   ....[5]....
        /*006c*/ 	.word	0x00001ce0


	//----- nvinfo : EIATTR_EXIT_INSTR_OFFSETS
	.align		4
.L_1424:
        /*0070*/ 	.byte	0x04, 0x1c
        /*0072*/ 	.short	(.L_1426 - .L_1425)


	//   ....[0]....
.L_1425:
        /*0074*/ 	.word	0x00004180


	//   ....[1]....
        /*0078*/ 	.word	0x00004610


	//----- nvinfo : EIATTR_CRS_STACK_SIZE
	.align		4
.L_1426:
        /*007c*/ 	.byte	0x04, 0x1e
        /*007e*/ 	.short	(.L_1428 - .L_1427)
.L_1427:
        /*0080*/ 	.word	0x00000000
.L_1428:


//--------------------- .nv.info._ZN5flash32flash_fwd_splitkv_combine_kernelI23Flash_fwd_kernel_traitsILi64ELi64ELi128ELi4ELb0ELb0EN7cutlass10bfloat16_tE19Flash_kernel_traitsILi64ELi64ELi128ELi4ES3_EELi8ELi2ELb1EEEvNS_16Flash_fwd_paramsE --------------------------
	.section	.nv.info._ZN5flash32flash_fwd_splitkv_combine_kernelI23Flash_fwd_kernel_traitsILi64ELi64ELi128ELi4ELb0ELb0EN7cutlass10bfloat16_tE19Flash_kernel_traitsILi64ELi64ELi128ELi4ES3_EELi8ELi2ELb1EEEvNS_16Flash_fwd_paramsE,"",@"SHT_CUDA_INFO"
	.sectionflags	@""
	.align	4


	//----- nvinfo : EIATTR_CUDA_API_VERSION
	.align		4
        /*0000*/ 	.byte	0x04, 0x37
        /*0002*/ 	.short	(.L_1430 - .L_1429)
.L_1429:
        /*0004*/ 	.word	0x00000082


	//----- nvinfo : EIATTR_SW2861232_WAR
	.align		4
.L_1430:
        /*0008*/ 	.byte	0x01, 0x35
	.zero		2


	//----- nvinfo : EIATTR_PARAM_CBANK
	.align		4
        /*000c*/ 	.byte	0x04, 0x0a
        /*000e*/ 	.short	(.L_1432 - .L_1431)
	.align		4
.L_1431:
        /*0010*/ 	.word	index@(.nv.constant0._ZN5flash32flash_fwd_splitkv_combine_kernelI23Flash_fwd_kernel_traitsILi64ELi64ELi128ELi4ELb0ELb0EN7cutlass10bfloat16_tE19Flash_kernel_traitsILi64ELi64ELi128ELi4ES3_EELi8ELi2ELb1EEEvNS_16Flash_fwd_paramsE)
        /*0014*/ 	.short	0x0160
        /*0016*/ 	.short	0x01d0


	//----- nvinfo : EIATTR_CBANK_PARAM_SIZE
	.align		4
.L_1432:
        /*0018*/ 	.byte	0x03, 0x19
        /*001a*/ 	.short	0x01d0


	//----- nvinfo : EIATTR_KPARAM_INFO
	.align		4
        /*001c*/ 	.byte	0x04, 0x17
        /*001e*/ 	.short	(.L_1434 - .L_1433)
.L_1433:
        /*0020*/ 	.word	0x00000000
        /*0024*/ 	.short	0x0000
        /*0026*/ 	.short	0x0000
        /*0028*/ 	.byte	0x00, 0xf0, 0x41, 0x07


	//----- nvinfo : EIATTR_MAXREG_COUNT
	.align		4
.L_1434:
        /*002c*/ 	.byte	0x03, 0x1b
        /*002e*/ 	.short	0x00ff


	//----- nvinfo : EIATTR_NUM_BARRIERS
	.align		4
        /*0030*/ 	.byte	0x02, 0x4c
        /*0032*/ 	.byte	0x01
	.zero		1


	//----- nvinfo : EIATTR_MERCURY_ISA_VERSION
	.align		4
        /*0034*/ 	.byte	0x03, 0x5f
        /*0036*/ 	.short	0x0000


	//----- nvinfo : EIATTR_COOP_GROUP_MASK_REGIDS
	.align		4
        /*0038*/ 	.byte	0x04, 0x29
        /*003a*/ 	.short	(.L_1436 - .L_1435)


	//   ....[0]....
.L_1435:
        /*003c*/ 	.word	0xffffffff


	//   ....[1]....
        /*0040*/ 	.word	0xffffffff


	//   ....[2]....
        /*0044*/ 	.word	0xffffffff


	//   ....[3]....
        /*0048*/ 	.word	0xffffffff


	//----- nvinfo : EIATTR_COOP_GROUP_INSTR_OFFSETS
	.align		4
.L_1436:
        /*004c*/ 	.byte	0x04, 0x28
        /*004e*/ 	.short	(.L_1438 - .L_1437)


	//   ....[0]....
.L_1437:
        /*0050*/ 	.word	0x00001c10


	//   ....[1]....
        /*0054*/ 	.word	0x00001c30


	//   ....[2]....
        /*0058*/ 	.word	0x00001ca0


	//   ....[3]....
        /*005c*/ 	.word	0x00001cc0


	//----- nvinfo : EIATTR_EXIT_INSTR_OFFSETS
	.align		4
.L_1438:
        /*0060*/ 	.byte	0x04, 0x1c
        /*0062*/ 	.short	(.L_1440 - .L_1439)


	//   ....[0]....
.L_1439:
        /*0064*/ 	.word	0x00004180


	//   ....[1]....
        /*0068*/ 	.word	0x000045f0


	//----- nvinfo : EIATTR_CRS_STACK_SIZE
	.align		4
.L_1440:
        /*006c*/ 	.byte	0x04, 0x1e
        /*006e*/ 	.short	(.L_1442 - .L_1441)
.L_1441:
        /*0070*/ 	.word	0x00000000
.L_1442:


//--------------------- .nv.info._ZN5flash32flash_fwd_splitkv_combine_kernelI23Flash_fwd_kernel_traitsILi64ELi64ELi128ELi4ELb0ELb0EN7cutlass10bfloat16_tE19Flash_kernel_traitsILi64ELi64ELi128ELi4ES3_EELi8ELi1ELb1EEEvNS_16Flash_fwd_paramsE --------------------------
	.section	.nv.info._ZN5flash32flash_fwd_splitkv_combine_kernelI23Flash_fwd_kernel_traitsILi64ELi64ELi128ELi4ELb0ELb0EN7cutlass10bfloat16_tE19Flash_kernel_traitsILi64ELi64ELi128ELi4ES3_EELi8ELi1ELb1EEEvNS_16Flash_fwd_paramsE,"",@"SHT_CUDA_INFO"
	.sectionflags	@""
	.align	4


	//----- nvinfo : EIATTR_CUDA_API_VERSION
	.align		4
        /*0000*/ 	.byte	0x04, 0x37
        /*0002*/ 	.short	(.L_1444 - .L_1443)
.L_1443:
        /*0004*/ 	.word	0x00000082


	//----- nvinfo : EIATTR_SW2861232_WAR
	.align		4
.L_1444:
        /*0008*/ 	.byte	0x01, 0x35
	.zero		2


	//----- nvinfo : EIATTR_PARAM_CBANK
	.align		4
        /*000c*/ 	.byte	0x04, 0x0a
        /*000e*/ 	.short	(.L_1446 - .L_1445)
	.align		4
.L_1445:
        /*0010*/ 	.word	index@(.nv.constant0._ZN5flash32flash_fwd_splitkv_combine_kernelI23Flash_fwd_kernel_traitsILi64ELi64ELi128ELi4ELb0ELb0EN7cutlass10bfloat16_tE19Flash_kernel_traitsILi64ELi64ELi128ELi4ES3_EELi8ELi1ELb1EEEvNS_16Flash_fwd_paramsE)
        /*0014*/ 	.short	0x0160
        /*0016*/ 	.short	0x01d0


	//----- nvinfo : EIATTR_CBANK_PARAM_SIZE
	.align		4
.L_1446:
        /*0018*/ 	.byte	0x03, 0x19
        /*001a*/ 	.short	0x01d0


	//----- nvinfo : EIATTR_KPARAM_INFO
	.align		4
        /*001c*/ 	.byte	0x04, 0x17
        /*001e*/ 	.short	(.L_1448 - .L_1447)
.L_1447:
        /*0020*/ 	.word	0x00000000
        /*0024*/ 	.short	0x0000
        /*0026*/ 	.short	0x0000
        /*0028*/ 	.byte	0x00, 0xf0, 0x41, 0x07


	//----- nvinfo : EIATTR_MAXREG_COUNT
	.align		4
.L_1448:
        /*002c*/ 	.byte	0x03, 0x1b
        /*002e*/ 	.short	0x00ff


	//----- nvinfo : EIATTR_NUM_BARRIERS
	.align		4
        /*0030*/ 	.byte	0x02, 0x4c
        /*0032*/ 	.byte	0x01
	.zero		1


	//----- nvinfo : EIATTR_MERCURY_ISA_VERSION
	.align		4
        /*0034*/ 	.byte	0x03, 0x5f
        /*0036*/ 	.short	0x0000


	//----- nvinfo : EIATTR_COOP_GROUP_MASK_REGIDS
	.align		4
        /*0038*/ 	.byte	0x04, 0x29
        /*003a*/ 	.short	(.L_1450 - .L_1449)


	//   ....[0]....
.L_1449:
        /*003c*/ 	.word	0xffffffff


	//   ....[1]....
        /*0040*/ 	.word	0xffffffff


	//----- nvinfo : EIATTR_COOP_GROUP_INSTR_OFFSETS
	.align		4
.L_1450:
        /*0044*/ 	.byte	0x04, 0x28
        /*0046*/ 	.short	(.L_1452 - .L_1451)


	//   ....[0]....
.L_1451:
        /*0048*/ 	.word	0x00001cd0


	//   ....[1]....
        /*004c*/ 	.word	0x00001d40


	//----- nvinfo : EIATTR_EXIT_INSTR_OFFSETS
	.align		4
.L_1452:
        /*0050*/ 	.byte	0x04, 0x1c
        /*0052*/ 	.short	(.L_1454 - .L_1453)


	//   ....[0]....
.L_1453:
        /*0054*/ 	.word	0x00004290


	//   ....[1]....
        /*0058*/ 	.word	0x000046f0


	//----- nvinfo : EIATTR_CRS_STACK_SIZE
	.align		4
.L_1454:
        /*005c*/ 	.byte	0x04, 0x1e
        /*005e*/ 	.short	(.L_1456 - .L_1455)
.L_1455:
        /*0060*/ 	.word	0x00000000
.L_1456:


//--------------------- .nv.info._ZN5flash24flash_fwd_splitkv_kernelI23Flash_fwd_kernel_traitsILi64ELi64ELi128ELi4ELb0ELb0EN7cutlass10bfloat16_tE19Flash_kernel_traitsILi64ELi64ELi128ELi4ES3_EELb1ELb0ELb0ELb0ELb0ELb0ELb0ELb0EEEvNS_16Flash_fwd_paramsE --------------------------
	.section	.nv.info._ZN5flash24flash_fwd_splitkv_kernelI23Flash_fwd_kernel_traitsILi64ELi64ELi128ELi4ELb0ELb0EN7cutlass10bfloat16_tE19Flash_kernel_traitsILi64ELi64ELi128ELi4ES3_EELb1ELb0ELb0ELb0ELb0ELb0ELb0ELb0EEEvNS_16Flash_fwd_paramsE,"",@"SHT_CUDA_INFO"
	.sectionflags	@""
	.align	4


	//----- nvinfo : EIATTR_CUDA_API_VERSION
	.align		4
        /*0000*/ 	.byte	0x04, 0x37
        /*0002*/ 	.short	(.L_1458 - .L_1457)
.L_1457:
        /*0004*/ 	.word	0x00000082


	//----- nvinfo : EIATTR_SW2861232_WAR
	.align		4
.L_1458:
        /*0008*/ 	.byte	0x01, 0x35
	.zero		2


	//----- nvinfo : EIATTR_PARAM_CBANK
	.align		4
        /*000c*/ 	.byte	0x04, 0x0a
        /*000e*/ 	.short	(.L_1460 - .L_1459)
	.align		4
.L_1459:
        /*0010*/ 	.word	index@(.nv.constant0._ZN5flash24flash_fwd_splitkv_kernelI23Flash_fwd_kernel_traitsILi64ELi64ELi128ELi4ELb0ELb0EN7cutlass10bfloat16_tE19Flash_kernel_traitsILi64ELi64ELi128ELi4ES3_EELb1ELb0ELb0ELb0ELb0ELb0ELb0ELb0EEEvNS_16Flash_fwd_paramsE)
        /*0014*/ 	.short	0x0160
        /*0016*/ 	.short	0x01d0


	//----- nvinfo : EIATTR_CBANK_PARAM_SIZE
	.align		4
.L_1460:
        /*0018*/ 	.byte	0x03, 0x19
        /*001a*/ 	.short	0x01d0


	//----- nvinfo : EIATTR_KPARAM_INFO
	.align		4
        /*001c*/ 	.byte	0x04, 0x17
        /*001e*/ 	.short	(.L_1462 - .L_1461)
.L_1461:
        /*0020*/ 	.word	0x00000000
        /*0024*/ 	.short	0x0000
        /*0026*/ 	.short	0x0000
        /*0028*/ 	.byte	0x00, 0xf0, 0x41, 0x07


	//----- nvinfo : EIATTR_MAXREG_COUNT
	.align		4
.L_1462:
        /*002c*/ 	.byte	0x03, 0x1b
        /*002e*/ 	.short	0x00ff


	//----- nvinfo : EIATTR_NUM_BARRIERS
	.align		4
        /*0030*/ 	.byte	0x02, 0x4c
        /*0032*/ 	.byte	0x01
	.zero		1


	//----- nvinfo : EIATTR_MERCURY_ISA_VERSION
	.align		4
        /*0034*/ 	.byte	0x03, 0x5f
        /*0036*/ 	.short	0x0000


	//----- nvinfo : EIATTR_COOP_GROUP_MASK_REGIDS
	.align		4
        /*0038*/ 	.byte	0x04, 0x29
        /*003a*/ 	.short	(.L_1464 - .L_1463)


	//   ....[0]....
.L_1463:
        /*003c*/ 	.word	0xffffffff


	//   ....[1]....
        /*0040*/ 	.word	0xffffffff


	//   ....[2]....
        /*0044*/ 	.word	0xffffffff


	//   ....[3]....
        /*0048*/ 	.word	0xffffffff


	//   ....[4]....
        /*004c*/ 	.word	0xffffffff


	//   ....[5]....
        /*0050*/ 	.word	0xffffffff


	//   ....[6]....
        /*0054*/ 	.word	0xffffffff


	//   ....[7]....
        /*0058*/ 	.word	0xffffffff


	//   ....[8]....
        /*005c*/ 	.word	0xffffffff


	//   ....[9]....
        /*0060*/ 	.word	0xffffffff


	//   ....[10]....
        /*0064*/ 	.word	0xffffffff


	//   ....[11]....
        /*0068*/ 	.word	0xffffffff


	//   ....[12]....
        /*006c*/ 	.word	0xffffffff


	//   ....[13]....
        /*0070*/ 	.word	0xffffffff


	//   ....[14]....
        /*0074*/ 	.word	0xffffffff


	//   ....[15]....
        /*0078*/ 	.word	0xffffffff


	//----- nvinfo : EIATTR_COOP_GROUP_INSTR_OFFSETS
	.align		4
.L_1464:
        /*007c*/ 	.byte	0x04, 0x28
        /*007e*/ 	.short	(.L_1466 - .L_1465)


	//   ....[0]....
.L_1465:
        /*0080*/ 	.word	0x000051d0


	//   ....[1]....
        /*0084*/ 	.word	0x00005290


	//   ....[2]....
        /*0088*/ 	.word	0x000052a0


	//   ....[3]....
        /*008c*/ 	.word	0x000052e0


	//   ....[4]....
        /*0090*/ 	.word	0x00008fd0


	//   ....[5]....
        /*0094*/ 	.word	0x00008fe0


	//   ....[6]....
        /*0098*/ 	.word	0x00009010


	//   ....[7]....
        /*009c*/ 	.word	0x00009020


	//   ....[8]....
        /*00a0*/ 	.word	0x0000c510


	//   ....[9]....
        /*00a4*/ 	.word	0x0000c530


	//   ....[10]....
        /*00a8*/ 	.word	0x0000c560


	//   ....[11]....
        /*00ac*/ 	.word	0x0000c570


	//   ....[12]....
        /*00b0*/ 	.word	0x0000dcb0


	//   ....[13]....
        /*00b4*/ 	.word	0x0000dcf0


	//   ....[14]....
        /*00b8*/ 	.word	0x0000dd30


	//   ....[15]....
        /*00bc*/ 	.word	0x0000dd40


	//----- nvinfo : EIATTR_EXIT_INSTR_OFFSETS
	.align		4
.L_1466:
        /*00c0*/ 	.byte	0x04, 0x1c
        /*00c2*/ 	.short	(.L_1468 - .L_1467)


	//   ....[0]....
.L_1467:
        /*00c4*/ 	.word	0x000002d0


	//   ....[1]....
        /*00c8*/ 	.word	0x00000af0


	//   ....[2]....
        /*00cc*/ 	.word	0x00000b20


	//   ....[3]....
        /*00d0*/ 	.word	0x0000eb00


	//   ....[4]....
        /*00d4*/ 	.word	0x0000ebb0


	//----- nvinfo : EIATTR_CTAIDZ_USED
	.align		4
.L_1468:
        /*00d8*/ 	.byte	0x01, 0x04
	.zero		2


	//----- nvinfo : EIATTR_CRS_STACK_SIZE
	.align		4
        /*00dc*/ 	.byte	0x04, 0x1e
        /*00de*/ 	.short	(.L_1470 - .L_1469)
.L_1469:
        /*00e0*/ 	.word	0x00000000
.L_1470:


//--------------------- .nv.info._ZN5flash24flash_fwd_splitkv_kernelI23Flash_fwd_kernel_traitsILi64ELi64ELi128ELi4ELb0ELb0EN7cutlass10bfloat16_tE19Flash_kernel_traitsILi64ELi64ELi128ELi4ES3_EELb1ELb0ELb0ELb0ELb0ELb1ELb0ELb0EEEvNS_16Flash_fwd_paramsE --------------------------
	.section	.nv.info._ZN5flash24flash_fwd_splitkv_kernelI23Flash_fwd_kernel_traitsILi64ELi64ELi128ELi4ELb0ELb0EN7cutlass10bfloat16_tE19Flash_kernel_traitsILi64ELi64ELi128ELi4ES3_EELb1ELb0ELb0ELb0ELb0ELb1ELb0ELb0EEEvNS_16Flash_fwd_paramsE,"",@"SHT_CUDA_INFO"
	.sectionflags	@""
	.align	4


	//----- nvinfo : EIATTR_CUDA_API_VERSION
	.align		4
        /*0000*/ 	.byte	0x04, 0x37
        /*0002*/ 	.short	(.L_1472 - .L_1471)
.L_1471:
        /*0004*/ 	.word	0x00000082


	//----- nvinfo : EIATTR_SW2861232_WAR
	.align		4
.L_1472:
        /*0008*/ 	.byte	0x01, 0x35
	.zero		2


	//----- nvinfo : EIATTR_PARAM_CBANK
	.align		4
        /*000c*/ 	.byte	0x04, 0x0a
        /*000e*/ 	.short	(.L_1474 - .L_1473)
	.align		4
.L_1473:
        /*0010*/ 	.word	index@(.nv.constant0._ZN5flash24flash_fwd_splitkv_kernelI23Flash_fwd_kernel_traitsILi64ELi64ELi128ELi4ELb0ELb0EN7cutlass10bfloat16_tE19Flash_kernel_traitsILi64ELi64ELi128ELi4ES3_EELb1ELb0ELb0ELb0ELb0ELb1ELb0ELb0EEEvNS_16Flash_fwd_paramsE)
        /*0014*/ 	.short	0x0160
        /*0016*/ 	.short	0x01d0


	//----- nvinfo : EIATTR_CBANK_PARAM_SIZE
	.align		4
.L_1474:
        /*0018*/ 	.byte	0x03, 0x19
        /*001a*/ 	.short	0x01d0


	//----- nvinfo : EIATTR_KPARAM_INFO
	.align		4
        /*001c*/ 	.byte	0x04, 0x17
        /*001e*/ 	.short	(.L_1476 - .L_1475)
.L_1475:
        /*0020*/ 	.word	0x00000000
        /*0024*/ 	.short	0x0000
        /*0026*/ 	.short	0x0000
        /*0028*/ 	.byte	0x00, 0xf0, 0x41, 0x07


	//----- nvinfo : EIATTR_MAXREG_COUNT
	.align		4
.L_1476:
        /*002c*/ 	.byte	0x03, 0x1b
        /*002e*/ 	.short	0x00ff


	//----- nvinfo : EIATTR_NUM_BARRIERS
	.align		4
        /*0030*/ 	.byte	0x02, 0x4c
        /*0032*/ 	.byte	0x01
	.zero		1


	//----- nvinfo : EIATTR_MERCURY_ISA_VERSION
	.align		4
        /*0034*/ 	.byte	0x03, 0x5f
        /*0036*/ 	.short	0x0000


	//----- nvinfo : EIATTR_COOP_GROUP_MASK_REGIDS
	.align		4
        /*0038*/ 	.byte	0x04, 0x29
        /*003a*/ 	.short	(.L_1478 - .L_1477)


	//   ....[0]....
.L_1477:
        /*003c*/ 	.word	0xffffffff


	//   ....[1]....
        /*0040*/ 	.word	0xffffffff


	//   ....[2]....
        /*0044*/ 	.word	0xffffffff


	//   ....[3]....
        /*0048*/ 	.word	0xffffffff


	//   ....[4]....
        /*004c*/ 	.word	0xffffffff


	//   ....[5]....
        /*0050*/ 	.word	0xffffffff


	//   ....[6]....
        /*0054*/ 	.word	0xffffffff


	//   ....[7]....
        /*0058*/ 	.word	0xffffffff


	//   ....[8]....
        /*005c*/ 	.word	0xffffffff


	//   ....[9]....
        /*0060*/ 	.word	0xffffffff


	//   ....[10]....
        /*0064*/ 	.word	0xffffffff


	//   ....[11]....
        /*0068*/ 	.word	0xffffffff


	//   ....[12]....
        /*006c*/ 	.word	0xffffffff


	//   ....[13]....
        /*0070*/ 	.word	0xffffffff


	//   ....[14]....
        /*0074*/ 	.word	0xffffffff


	//   ....[15]....
        /*0078*/ 	.word	0xffffffff


	//----- nvinfo : EIATTR_COOP_GROUP_INSTR_OFFSETS
	.align		4
.L_1478:
        /*007c*/ 	.byte	0x04, 0x28
        /*007e*/ 	.short	(.L_1480 - .L_1479)


	//   ....[0]....
.L_1479:
        /*0080*/ 	.word	0x00005980


	//   ....[1]....
        /*0084*/ 	.word	0x00005a40


	//   ....[2]....
        /*0088*/ 	.word	0x00005a50


	//   ....[3]....
        /*008c*/ 	.word	0x00005a80


	//   ....[4]....
        /*0090*/ 	.word	0x00009f60


	//   ....[5]....
        /*0094*/ 	.word	0x00009f70


	//   ....[6]....
        /*0098*/ 	.word	0x00009fa0


	//   ....[7]....
        /*009c*/ 	.word	0x00009fb0


	//   ....[8]....
        /*00a0*/ 	.word	0x0000dd30


	//   ....[9]....
        /*00a4*/ 	.word	0x0000dd40


	//   ....[10]....
        /*00a8*/ 	.word	0x0000dd70


	//   ....[11]....
        /*00ac*/ 	.word	0x0000dd80


	//   ....[12]....
        /*00b0*/ 	.word	0x0000f470


	//   ....[13]....
        /*00b4*/ 	.word	0x0000f4b0


	//   ....[14]....
        /*00b8*/ 	.word	0x0000f4f0


	//   ....[15]....
        /*00bc*/ 	.word	0x0000f500


	//----- nvinfo : EIATTR_EXIT_INSTR_OFFSETS
	.align		4
.L_1480:
        /*00c0*/ 	.byte	0x04, 0x1c
        /*00c2*/ 	.short	(.L_1482 - .L_1481)


	//   ....[0]....
.L_1481:
        /*00c4*/ 	.word	0x000002d0


	//   ....[1]....
        /*00c8*/ 	.word	0x00000ae0


	//   ....[2]....
        /*00cc*/ 	.word	0x00000b10


	//   ....[3]....
        /*00d0*/ 	.word	0x000102c0


	//   ....[4]....
        /*00d4*/ 	.word	0x00010370


	//----- nvinfo : EIATTR_CTAIDZ_USED
	.align		4
.L_1482:
        /*00d8*/ 	.byte	0x01, 0x04
	.zero		2


	//----- nvinfo : EIATTR_CRS_STACK_SIZE
	.align		4
        /*00dc*/ 	.byte	0x04, 0x1e
        /*00de*/ 	.short	(.L_1484 - .L_1483)
.L_1483:
        /*00e0*/ 	.word	0x00000000
.L_1484:


//--------------------- .nv.info._ZN5flash24flash_fwd_splitkv_kernelI23Flash_fwd_kernel_traitsILi64ELi64ELi128ELi4ELb0ELb0EN7cutlass10bfloat16_tE19Flash_kernel_traitsILi64ELi64ELi128ELi4ES3_EELb1ELb0ELb0ELb0ELb0ELb0ELb0ELb1EEEvNS_16Flash_fwd_paramsE --------------------------
	.section	.nv.info._ZN5flash24flash_fwd_splitkv_kernelI23Flash_fwd_kernel_traitsILi64ELi64ELi128ELi4ELb0ELb0EN7cutlass10bfloat16_tE19Flash_kernel_traitsILi64ELi64ELi128ELi4ES3_EELb1ELb0ELb0ELb0ELb0ELb0ELb0ELb1EEEvNS_16Flash_fwd_paramsE,"",@"SHT_CUDA_INFO"
	.sectionflags	@""
	.align	4


	//----- nvinfo : EIATTR_CUDA_API_VERSION
	.align		4
        /*0000*/ 	.byte	0x04, 0x37
        /*0002*/ 	.short	(.L_1486 - .L_1485)
.L_1485:
        /*0004*/ 	.word	0x00000082


	//----- nvinfo : EIATTR_SW2861232_WAR
	.align		4
.L_1486:
        /*0008*/ 	.byte	0x01, 0x35
	.zero		2


	//----- nvinfo : EIATTR_PARAM_CBANK
	.align		4
        /*000c*/ 	.byte	0x04, 0x0a
        /*000e*/ 	.short	(.L_1488 - .L_1487)
	.align		4
.L_1487:
        /*0010*/ 	.word	index@(.nv.constant0._ZN5flash24flash_fwd_splitkv_kernelI23Flash_fwd_kernel_traitsILi64ELi64ELi128ELi4ELb0ELb0EN7cutlass10bfloat16_tE19Flash_kernel_traitsILi64ELi64ELi128ELi4ES3_EELb1ELb0ELb0ELb0ELb0ELb0ELb0ELb1EEEvNS_16Flash_fwd_paramsE)
        /*0014*/ 	.short	0x0160
        /*0016*/ 	.short	0x01d0


	//----- nvinfo : EIATTR_CBANK_PARAM_SIZE
	.align		4
.L_1488:
        /*0018*/ 	.byte	0x03, 0x19
        /*001a*/ 	.short	0x01d0


	//----- nvinfo : EIATTR_KPARAM_INFO
	.align		4
        /*001c*/ 	.byte	0x04, 0x17
        /*001e*/ 	.short	(.L_1490 - .L_1489)
.L_1489:
        /*0020*/ 	.word	0x00000000
        /*0024*/ 	.short	0x0000
        /*0026*/ 	.short	0x0000
        /*0028*/ 	.byte	0x00, 0xf0, 0x41, 0x07


	//----- nvinfo : EIATTR_MAXREG_COUNT
	.align		4
.L_1490:
        /*002c*/ 	.byte	0x03, 0x1b
        /*002e*/ 	.short	0x00ff


	//----- nvinfo : EIATTR_NUM_BARRIERS
	.align		4
        /*0030*/ 	.byte	0x02, 0x4c
        /*0032*/ 	.byte	0x01
	.zero		1


	//----- nvinfo : EIATTR_MERCURY_ISA_VERSION
	.align		4
        /*0034*/ 	.byte	0x03, 0x5f
        /*0036*/ 	.short	0x0000


	//----- nvinfo : EIATTR_COOP_GROUP_MASK_REGIDS
	.align		4
        /*0038*/ 	.byte	0x04, 0x29
        /*003a*/ 	.short	(.L_1492 - .L_1491)


	//   ....[0]....
.L_1491:
        /*003c*/ 	.word	0xffffffff


	//   ....[1]....
        /*0040*/ 	.word	0xffffffff


	//   ....[2]....
        /*0044*/ 	.word	0xffffffff


	//   ....[3]....
        /*0048*/ 	.word	0xffffffff


	//   ....[4]....
        /*004c*/ 	.word	0xffffffff


	//   ....[5]....
        /*0050*/ 	.word	0xffffffff


	//   ....[6]....
        /*0054*/ 	.word	0xffffffff


	//   ....[7]....
        /*0058*/ 	.word	0xffffffff


	//   ....[8]....
        /*005c*/ 	.word	0xffffffff


	//   ....[9]....
        /*0060*/ 	.word	0xffffffff


	//   ....[10]....
        /*0064*/ 	.word	0xffffffff


	//   ....[11]....
        /*0068*/ 	.word	0xffffffff


	//   ....[12]....
        /*006c*/ 	.word	0xffffffff


	//   ....[13]....
        /*0070*/ 	.word	0xffffffff


	//   ....[14]....
        /*0074*/ 	.word	0xffffffff


	//   ....[15]....
        /*0078*/ 	.word	0xffffffff


	//----- nvinfo : EIATTR_COOP_GROUP_INSTR_OFFSETS
	.align		4
.L_1492:
        /*007c*/ 	.byte	0x04, 0x28
        /*007e*/ 	.short	(.L_1494 - .L_1493)


	//   ....[0]....
.L_1493:
        /*0080*/ 	.word	0x0000e6e0


	//   ....[1]....
        /*0084*/ 	.word	0x0000e700


	//   ....[2]....
        /*0088*/ 	.word	0x0000e760


	//   ....[3]....
        /*008c*/ 	.word	0x0000e770


	//   ....[4]....
        /*0090*/ 	.word	0x00012490


	//   ....[5]....
        /*0094*/ 	.word	0x000124d0


	//   ....[6]....
        /*0098*/ 	.word	0x000124f0


	//   ....[7]....
        /*009c*/ 	.word	0x00012510


	//   ....[8]....
        /*00a0*/ 	.word	0x00015a40


	//   ....[9]....
        /*00a4*/ 	.word	0x00015a60


	//   ....[10]....
        /*00a8*/ 	.word	0x00015a90


	//   ....[11]....
        /*00ac*/ 	.word	0x00015aa0


	//   ....[12]....
        /*00b0*/ 	.word	0x000171f0


	//   ....[13]....
        /*00b4*/ 	.word	0x00017230


	//   ....[14]....
        /*00b8*/ 	.word	0x00017270


	//   ....[15]....
        /*00bc*/ 	.word	0x00017280


	//----- nvinfo : EIATTR_EXIT_INSTR_OFFSETS
	.align		4
.L_1494:
        /*00c0*/ 	.byte	0x04, 0x1c
        /*00c2*/ 	.short	(.L_1496 - .L_1495)


	//   ....[0]....
.L_1495:
        /*00c4*/ 	.word	0x00000300


	//   ....[1]....
        /*00c8*/ 	.word	0x00000b10


	//   ....[2]....
        /*00cc*/ 	.word	0x00000b40


	//   ....[3]....
        /*00d0*/ 	.word	0x000180d0


	//   ....[4]....
        /*00d4*/ 	.word	0x00018190


	//----- nvinfo : EIATTR_CTAIDZ_USED
	.align		4
.L_1496:
        /*00d8*/ 	.byte	0x01, 0x04
	.zero		2


	//----- nvinfo : EIATTR_CRS_STACK_SIZE
	.align		4
        /*00dc*/ 	.byte	0x04, 0x1e
        /*00de*/ 	.short	(.L_1498 - .L_1497)
.L_1497:
        /*00e0*/ 	.word	0x00000000
.L_1498:


//--------------------- .nv.info._ZN5flash24flash_fwd_splitkv_kernelI23Flash_fwd_kernel_traitsILi64ELi64ELi128ELi4ELb0ELb0EN7cutlass10bfloat16_tE19Flash_kernel_traitsILi64ELi64ELi128ELi4ES3_EELb1ELb0ELb0ELb0ELb0ELb1ELb0ELb1EEEvNS_16Flash_fwd_paramsE --------------------------
	.section	.nv.info._ZN5flash24flash_fwd_splitkv_kernelI23Flash_fwd_kernel_traitsILi64ELi64ELi128ELi4ELb0ELb0EN7cutlass10bfloat16_tE19Flash_kernel_traitsILi64ELi64ELi128ELi4ES3_EELb1ELb0ELb0ELb0ELb0ELb1ELb0ELb1EEEvNS_16Flash_fwd_paramsE,"",@"SHT_CUDA_INFO"
	.sectionflags	@""
	.align	4


	//----- nvinfo : EIATTR_CUDA_API_VERSION
	.align		4
        /*0000*/ 	.byte	0x04, 0x37
        /*0002*/ 	.short	(.L_1500 - .L_1499)
.L_1499:
        /*0004*/ 	.word	0x00000082


	//----- nvinfo : EIATTR_SW2861232_WAR
	.align		4
.L_1500:
        /*0008*/ 	.byte	0x01, 0x35
	.zero		2


	//----- nvinfo : EIATTR_PARAM_CBANK
	.align		4
        /*000c*/ 	.byte	0x04, 0x0a
        /*000e*/ 	.short	(.L_1502 - .L_1501)
	.align		4
.L_1501:
        /*0010*/ 	.word	index@(.nv.constant0._ZN5flash24flash_fwd_splitkv_kernelI23Flash_fwd_kernel_traitsILi64ELi64ELi128ELi4ELb0ELb0EN7cutlass10bfloat16_tE19Flash_kernel_traitsILi64ELi64ELi128ELi4ES3_EELb1ELb0ELb0ELb0ELb0ELb1ELb0ELb1EEEvNS_16Flash_fwd_paramsE)
        /*0014*/ 	.short	0x0160
        /*0016*/ 	.short	0x01d0


	//----- nvinfo : EIATTR_CBANK_PARAM_SIZE
	.align		4
.L_1502:
        /*0018*/ 	.byte	0x03, 0x19
        /*001a*/ 	.short	0x01d0


	//----- nvinfo : EIATTR_KPARAM_INFO
	.align		4
        /*001c*/ 	.byte	0x04, 0x17
        /*001e*/ 	.short	(.L_1504 - .L_1503)
.L_1503:
        /*0020*/ 	.word	0x00000000
        /*0024*/ 	.short	0x0000
        /*0026*/ 	.short	0x0000
        /*0028*/ 	.byte	0x00, 0xf0, 0x41, 0x07


	//----- nvinfo : EIATTR_MAXREG_COUNT
	.align		4
.L_1504:
        /*002c*/ 	.byte	0x03, 0x1b
        /*002e*/ 	.short	0x00ff


	//----- nvinfo : EIATTR_NUM_BARRIERS
	.align		4
        /*0030*/ 	.byte	0x02, 0x4c
        /*0032*/ 	.byte	0x01
	.zero		1


	//----- nvinfo : EIATTR_MERCURY_ISA_VERSION
	.align		4
        /*0034*/ 	.byte	0x03, 0x5f
        /*0036*/ 	.short	0x0000


	//----- nvinfo : EIATTR_COOP_GROUP_MASK_REGIDS
	.align		4
        /*0038*/ 	.byte	0x04, 0x29
        /*003a*/ 	.short	(.L_1506 - .L_1505)


	//   ....[0]....
.L_1505:
        /*003c*/ 	.word	0xffffffff


	//   ....[1]....
        /*0040*/ 	.word	0xffffffff


	//   ....[2]....
        /*0044*/ 	.word	0xffffffff


	//   ....[3]....
        /*0048*/ 	.word	0xffffffff


	//   ....[4]....
        /*004c*/ 	.word	0xffffffff


	//   ....[5]....
        /*0050*/ 	.word	0xffffffff


	//   ....[6]....
        /*0054*/ 	.word	0xffffffff


	//   ....[7]....
        /*0058*/ 	.word	0xffffffff


	//   ....[8]....
        /*005c*/ 	.word	0xffffffff


	//   ....[9]....
        /*0060*/ 	.word	0xffffffff


	//   ....[10]....
        /*0064*/ 	.word	0xffffffff


	//   ....[11]....
        /*0068*/ 	.word	0xffffffff


	//   ....[12]....
        /*006c*/ 	.word	0xffffffff


	//   ....[13]....
        /*0070*/ 	.word	0xffffffff


	//   ....[14]....
        /*0074*/ 	.word	0xffffffff


	//   ....[15]....
        /*0078*/ 	.word	0xffffffff


	//----- nvinfo : EIATTR_COOP_GROUP_INSTR_OFFSETS
	.align		4
.L_1506:
        /*007c*/ 	.byte	0x04, 0x28
        /*007e*/ 	.short	(.L_1508 - .L_1507)


	//   ....[0]....
.L_1507:
        /*0080*/ 	.word	0x0000ee10


	//   ....[1]....
        /*0084*/ 	.word	0x0000ee30


	//   ....[2]....
        /*0088*/ 	.word	0x0000ee90


	//   ....[3]....
        /*008c*/ 	.word	0x0000eea0


	//   ....[4]....
        /*0090*/ 	.word	0x00013410


	//   ....[5]....
        /*0094*/ 	.word	0x00013420


	//   ....[6]....
        /*0098*/ 	.word	0x00013450


	//   ....[7]....
        /*009c*/ 	.word	0x00013460


	//   ....[8]....
        /*00a0*/ 	.word	0x00017210


	//   ....[9]....
        /*00a4*/ 	.word	0x00017220


	//   ....[10]....
        /*00a8*/ 	.word	0x00017250


	//   ....[11]....
        /*00ac*/ 	.word	0x00017260


	//   ....[12]....
        /*00b0*/ 	.word	0x00018940


	//   ....[13]....
        /*00b4*/ 	.word	0x00018980


	//   ....[14]....
        /*00b8*/ 	.word	0x000189c0


	//   ....[15]....
        /*00bc*/ 	.word	0x000189d0


	//----- nvinfo : EIATTR_EXIT_INSTR_OFFSETS
	.align		4
.L_1508:
        /*00c0*/ 	.byte	0x04, 0x1c
        /*00c2*/ 	.short	(.L_1510 - .L_1509)


	//   ....[0]....
.L_1509:
        /*00c4*/ 	.word	0x00000300


	//   ....[1]....
        /*00c8*/ 	.word	0x00000b10


	//   ....[2]....
        /*00cc*/ 	.word	0x00000b40


	//   ....[3]....
        /*00d0*/ 	.word	0x00019820


	//   ....[4]....
        /*00d4*/ 	.word	0x000198e0


	//----- nvinfo : EIATTR_CTAIDZ_USED
	.align		4
.L_1510:
        /*00d8*/ 	.byte	0x01, 0x04
	.zero		2


	//----- nvinfo : EIATTR_CRS_STACK_SIZE
	.align		4
        /*00dc*/ 	.byte	0x04, 0x1e
        /*00de*/ 	.short	(.L_1512 - .L_1511)
.L_1511:
        /*00e0*/ 	.word	0x00000000
.L_1512:


//--------------------- .nv.info._ZN5flash24flash_fwd_splitkv_kernelI23Flash_fwd_kernel_traitsILi64ELi64ELi128ELi4ELb0ELb0EN7cutlass10bfloat16_tE19Flash_kernel_traitsILi64ELi64ELi128ELi4ES3_EELb1ELb0ELb0ELb0ELb0ELb0ELb1ELb0EEEvNS_16Flash_fwd_paramsE --------------------------
	.section	.nv.info._ZN5flash24flash_fwd_splitkv_kernelI23Flash_fwd_kernel_traitsILi64ELi64ELi128ELi4ELb0ELb0EN7cutlass10bfloat16_tE19Flash_kernel_traitsILi64ELi64ELi128ELi4ES3_EELb1ELb0ELb0ELb0ELb0ELb0ELb1ELb0EEEvNS_16Flash_fwd_paramsE,"",@"SHT_CUDA_INFO"
	.sectionflags	@""
	.align	4


	//----- nvinfo : EIATTR_CUDA_API_VERSION
	.align		4
        /*0000*/ 	.byte	0x04, 0x37
        /*0002*/ 	.short	(.L_1514 - .L_1513)
.L_1513:
        /*0004*/ 	.word	0x00000082


	//----- nvinfo : EIATTR_SW2861232_WAR
	.align		4
.L_1514:
        /*0008*/ 	.byte	0x01, 0x35
	.zero		2


	//----- nvinfo : EIATTR_PARAM_CBANK
	.align		4
        /*000c*/ 	.byte	0x04, 0x0a
        /*000e*/ 	.short	(.L_1516 - .L_1515)
	.align		4
.L_1515:
        /*0010*/ 	.word	index@(.nv.constant0._ZN5flash24flash_fwd_splitkv_kernelI23Flash_fwd_kernel_traitsILi64ELi64ELi128ELi4ELb0ELb0EN7cutlass10bfloat16_tE19Flash_kernel_traitsILi64ELi64ELi128ELi4ES3_EELb1ELb0ELb0ELb0ELb0ELb0ELb1ELb0EEEvNS_16Flash_fwd_paramsE)
        /*0014*/ 	.short	0x0160
        /*0016*/ 	.short	0x01d0


	//----- nvinfo : EIATTR_CBANK_PARAM_SIZE
	.align		4
.L_1516:
        /*0018*/ 	.byte	0x03, 0x19
        /*001a*/ 	.short	0x01d0


	//----- nvinfo : EIATTR_KPARAM_INFO
	.align		4
        /*001c*/ 	.byte	0x04, 0x17
        /*001e*/ 	.short	(.L_1518 - .L_1517)
.L_1517:
        /*0020*/ 	.word	0x00000000
        /*0024*/ 	.short	0x0000
        /*0026*/ 	.short	0x0000
        /*0028*/ 	.byte	0x00, 0xf0, 0x41, 0x07


	//----- nvinfo : EIATTR_MAXREG_COUNT
	.align		4
.L_1518:
        /*002c*/ 	.byte	0x03, 0x1b
        /*002e*/ 	.short	0x00ff


	//----- nvinfo : EIATTR_NUM_BARRIERS
	.align		4
        /*0030*/ 	.byte	0x02, 0x4c
        /*0032*/ 	.byte	0x01
	.zero		1


	//----- nvinfo : EIATTR_MERCURY_ISA_VERSION
	.align		4
        /*0034*/ 	.byte	0x03, 0x5f
        /*0036*/ 	.short	0x0000


	//----- nvinfo : EIATTR_COOP_GROUP_MASK_REGIDS
	.align		4
        /*0038*/ 	.byte	0x04, 0x29
        /*003a*/ 	.short	(.L_1520 - .L_1519)


	//   ....[0]....
.L_1519:
        /*003c*/ 	.word	0xffffffff


	//   ....[1]....
        /*0040*/ 	.word	0xffffffff


	//   ....[2]....
        /*0044*/ 	.word	0xffffffff


	//   ....[3]....
        /*0048*/ 	.word	0xffffffff


	//   ....[4]....
        /*004c*/ 	.word	0xffffffff


	//   ....[5]....
        /*0050*/ 	.word	0xffffffff


	//   ....[6]....
        /*0054*/ 	.word	0xffffffff


	//   ....[7]....
        /*0058*/ 	.word	0xffffffff


	//   ....[8]....
        /*005c*/ 	.word	0xffffffff


	//   ....[9]....
        /*0060*/ 	.word	0xffffffff


	//   ....[10]....
        /*0064*/ 	.word	0xffffffff


	//   ....[11]....
        /*0068*/ 	.word	0xffffffff


	//   ....[12]....
        /*006c*/ 	.word	0xffffffff


	//   ....[13]....
        /*0070*/ 	.word	0xffffffff


	//   ....[14]....
        /*0074*/ 	.word	0xffffffff


	//   ....[15]....
        /*0078*/ 	.word	0xffffffff


	//----- nvinfo : EIATTR_COOP_GROUP_INSTR_OFFSETS
	.align		4
.L_1520:
        /*007c*/ 	.byte	0x04, 0x28
        /*007e*/ 	.short	(.L_1522 - .L_1521)


	//   ....[0]....
.L_1521:
        /*0080*/ 	.word	0x00005170


	//   ....[1]....
        /*0084*/ 	.word	0x00005230


	//   ....[2]....
        /*0088*/ 	.word	0x00005240


	//   ....[3]....
        /*008c*/ 	.word	0x00005270


	//   ....[4]....
        /*0090*/ 	.word	0x00008fc0


	//   ....[5]....
        /*0094*/ 	.word	0x00008fd0


	//   ....[6]....
        /*0098*/ 	.word	0x00009000


	//   ....[7]....
        /*009c*/ 	.word	0x00009010


	//   ....[8]....
        /*00a0*/ 	.word	0x0000c4d0


	//   ....[9]....
        /*00a4*/ 	.word	0x0000c4f0


	//   ....[10]....
        /*00a8*/ 	.word	0x0000c520


	//   ....[11]....
        /*00ac*/ 	.word	0x0000c530


	//   ....[12]....
        /*00b0*/ 	.word	0x0000dc50


	//   ....[13]....
        /*00b4*/ 	.word	0x0000dc90


	//   ....[14]....
        /*00b8*/ 	.word	0x0000dd00


	//   ....[15]....
        /*00bc*/ 	.word	0x0000dd10


	//----- nvinfo : EIATTR_EXIT_INSTR_OFFSETS
	.align		4
.L_1522:
        /*00c0*/ 	.byte	0x04, 0x1c
        /*00c2*/ 	.short	(.L_1524 - .L_1523)


	//   ....[0]....
.L_1523:
        /*00c4*/ 	.word	0x00000420


	//   ....[1]....
        /*00c8*/ 	.word	0x00000bc0


	//   ....[2]....
        /*00cc*/ 	.word	0x00000bf0


	//   ....[3]....
        /*00d0*/ 	.word	0x0000e810


	//   ....[4]....
        /*00d4*/ 	.word	0x0000e830


	//----- nvinfo : EIATTR_CTAIDZ_USED
	.align		4
.L_1524:
        /*00d8*/ 	.byte	0x01, 0x04
	.zero		2


	//----- nvinfo : EIATTR_CRS_STACK_SIZE
	.align		4
        /*00dc*/ 	.byte	0x04, 0x1e
        /*00de*/ 	.short	(.L_1526 - .L_1525)
.L_1525:
        /*00e0*/ 	.word	0x00000000
.L_1526:


//--------------------- .nv.info._ZN5flash24flash_fwd_splitkv_kernelI23Flash_fwd_kernel_traitsILi64ELi64ELi128ELi4ELb0ELb0EN7cutlass10bfloat16_tE19Flash_kernel_traitsILi64ELi64ELi128ELi4ES3_EELb1ELb0ELb0ELb0ELb0ELb1ELb1ELb0EEEvNS_16Flash_fwd_paramsE --------------------------
	.section	.nv.info._ZN5flash24flash_fwd_splitkv_kernelI23Flash_fwd_kernel_traitsILi64ELi64ELi128ELi4ELb0ELb0EN7cutlass10bfloat16_tE19Flash_kernel_traitsILi64ELi64ELi128ELi4ES3_EELb1ELb0ELb0ELb0ELb0ELb1ELb1ELb0EEEvNS_16Flash_fwd_paramsE,"",@"SHT_CUDA_INFO"
	.sectionflags	@""
	.align	4


	//----- nvinfo : EIATTR_CUDA_API_VERSION
	.align		4
        /*0000*/ 	.byte	0x04, 0x37
        /*0002*/ 	.short	(.L_1528 - .L_1527)
.L_1527:
        /*0004*/ 	.word	0x00000082


	//----- nvinfo : EIATTR_SW2861232_WAR
	.align		4
.L_1528:
        /*0008*/ 	.byte	0x01, 0x35
	.zero		2


	//----- nvinfo : EIATTR_PARAM_CBANK
	.align		4
        /*000c*/ 	.byte	0x04, 0x0a
        /*000e*/ 	.short	(.L_1530 - .L_1529)
	.align		4
.L_1529:
        /*0010*/ 	.word	index@(.nv.constant0._ZN5flash24flash_fwd_splitkv_kernelI23Flash_fwd_kernel_traitsILi64ELi64ELi128ELi4ELb0ELb0EN7cutlass10bfloat16_tE19Flash_kernel_traitsILi64ELi64ELi128ELi4ES3_EELb1ELb0ELb0ELb0ELb0ELb1ELb1ELb0EEEvNS_16Flash_fwd_paramsE)
        /*0014*/ 	.short	0x0160
        /*0016*/ 	.short	0x01d0


	//----- nvinfo : EIATTR_CBANK_PARAM_SIZE
	.align		4
.L_1530:
        /*0018*/ 	.byte	0x03, 0x19
        /*001a*/ 	.short	0x01d0


	//----- nvinfo : EIATTR_KPARAM_INFO
	.align		4
        /*001c*/ 	.byte	0x04, 0x17
        /*001e*/ 	.short	(.L_1532 - .L_1531)
.L_1531:
        /*0020*/ 	.word	0x00000000
        /*0024*/ 	.short	0x0000
        /*0026*/ 	.short	0x0000
        /*0028*/ 	.byte	0x00, 0xf0, 0x41, 0x07


	//----- nvinfo : EIATTR_MAXREG_COUNT
	.align		4
.L_1532:
        /*002c*/ 	.byte	0x03, 0x1b
        /*002e*/ 	.short	0x00ff


	//----- nvinfo : EIATTR_NUM_BARRIERS
	.align		4
        /*0030*/ 	.byte	0x02, 0x4c
        /*0032*/ 	.byte	0x01
	.zero		1


	//----- nvinfo : EIATTR_MERCURY_ISA_VERSION
	.align		4
        /*0034*/ 	.byte	0x03, 0x5f
        /*0036*/ 	.short	0x0000


	//----- nvinfo : EIATTR_COOP_GROUP_MASK_REGIDS
	.align		4
        /*0038*/ 	.byte	0x04, 0x29
        /*003a*/ 	.short	(.L_1534 - .L_1533)


	//   ....[0]....
.L_1533:
        /*003c*/ 	.word	0xffffffff


	//   ....[1]....
        /*0040*/ 	.word	0xffffffff


	//   ....[2]....
        /*0044*/ 	.word	0xffffffff


	//   ....[3]....
        /*0048*/ 	.word	0xffffffff


	//   ....[4]....
        /*004c*/ 	.word	0xffffffff


	//   ....[5]....
        /*0050*/ 	.word	0xffffffff


	//   ....[6]....
        /*0054*/ 	.word	0xffffffff


	//   ....[7]....
        /*0058*/ 	.word	0xffffffff


	//   ....[8]....
        /*005c*/ 	.word	0xffffffff


	//   ....[9]....
        /*0060*/ 	.word	0xffffffff


	//   ....[10]....
        /*0064*/ 	.word	0xffffffff


	//   ....[11]....
        /*0068*/ 	.word	0xffffffff


	//   ....[12]....
        /*006c*/ 	.word	0xffffffff


	//   ....[13]....
        /*0070*/ 	.word	0xffffffff


	//   ....[14]....
        /*0074*/ 	.word	0xffffffff


	//   ....[15]....
        /*0078*/ 	.word	0xffffffff


	//----- nvinfo : EIATTR_COOP_GROUP_INSTR_OFFSETS
	.align		4
.L_1534:
        /*007c*/ 	.byte	0x04, 0x28
        /*007e*/ 	.short	(.L_1536 - .L_1535)


	//   ....[0]....
.L_1535:
        /*0080*/ 	.word	0x00005950


	//   ....[1]....
        /*0084*/ 	.word	0x00005a70


	//   ....[2]....
        /*0088*/ 	.word	0x00005a80


	//   ....[3]....
        /*008c*/ 	.word	0x00005ad0


	//   ....[4]....
        /*0090*/ 	.word	0x00009fb0


	//   ....[5]....
        /*0094*/ 	.word	0x00009fd0


	//   ....[6]....
        /*0098*/ 	.word	0x00009ff0


	//   ....[7]....
        /*009c*/ 	.word	0x0000a010


	//   ....[8]....
        /*00a0*/ 	.word	0x0000dd70


	//   ....[9]....
        /*00a4*/ 	.word	0x0000dd80


	//   ....[10]....
        /*00a8*/ 	.word	0x0000ddb0


	//   ....[11]....
        /*00ac*/ 	.word	0x0000ddc0


	//   ....[12]....
        /*00b0*/ 	.word	0x0000f490


	//   ....[13]....
        /*00b4*/ 	.word	0x0000f4d0


	//   ....[14]....
        /*00b8*/ 	.word	0x0000f540


	//   ....[15]....
        /*00bc*/ 	.word	0x0000f560


	//----- nvinfo : EIATTR_EXIT_INSTR_OFFSETS
	.align		4
.L_1536:
        /*00c0*/ 	.byte	0x04, 0x1c
        /*00c2*/ 	.short	(.L_1538 - .L_1537)


	//   ....[0]....
.L_1537:
        /*00c4*/ 	.word	0x00000420


	//   ....[1]....
        /*00c8*/ 	.word	0x00000bd0


	//   ....[2]....
        /*00cc*/ 	.word	0x00000c00


	//   ....[3]....
        /*00d0*/ 	.word	0x00010050


	//   ....[4]....
        /*00d4*/ 	.word	0x00010070


	//----- nvinfo : EIATTR_CTAIDZ_USED
	.align		4
.L_1538:
        /*00d8*/ 	.byte	0x01, 0x04
	.zero		2


	//----- nvinfo : EIATTR_CRS_STACK_SIZE
	.align		4
        /*00dc*/ 	.byte	0x04, 0x1e
        /*00de*/ 	.short	(.L_1540 - .L_1539)
.L_1539:
        /*00e0*/ 	.word	0x00000000
.L_1540:


//--------------------- .nv.info._ZN5flash24flash_fwd_splitkv_kernelI23Flash_fwd_kernel_traitsILi64ELi64ELi128ELi4ELb0ELb0EN7cutlass10bfloat16_tE19Flash_kernel_traitsILi64ELi64ELi128ELi4ES3_EELb1ELb0ELb0ELb0ELb0ELb0ELb1ELb1EEEvNS_16Flash_fwd_paramsE --------------------------
	.section	.nv.info._ZN5flash24flash_fwd_splitkv_kernelI23Flash_fwd_kernel_traitsILi64ELi64ELi128ELi4ELb0ELb0EN7cutlass10bfloat16_tE19Flash_kernel_traitsILi64ELi64ELi128ELi4ES3_EELb1ELb0ELb0ELb0ELb0ELb0ELb1ELb1EEEvNS_16Flash_fwd_paramsE,"",@"SHT_CUDA_INFO"
	.sectionflags	@""
	.align	4


	//----- nvinfo : EIATTR_CUDA_API_VERSION
	.align		4
        /*0000*/ 	.byte	0x04, 0x37
        /*0002*/ 	.short	(.L_1542 - .L_1541)
.L_1541:
        /*0004*/ 	.word	0x00000082


	//----- nvinfo : EIATTR_SW2861232_WAR
	.align		4
.L_1542:
        /*0008*/ 	.byte	0x01, 0x35
	.zero		2


	//----- nvinfo : EIATTR_PARAM_CBANK
	.align		4
        /*000c*/ 	.byte	0x04, 0x0a
        /*000e*/ 	.short	(.L_1544 - .L_1543)
	.align		4
.L_1543:
        /*0010*/ 	.word	index@(.nv.constant0._ZN5flash24flash_fwd_splitkv_kernelI23Flash_fwd_kernel_traitsILi64ELi64ELi128ELi4ELb0ELb0EN7cutlass10bfloat16_tE19Flash_kernel_traitsILi64ELi64ELi128ELi4ES3_EELb1ELb0ELb0ELb0ELb0ELb0ELb1ELb1EEEvNS_16Flash_fwd_paramsE)
        /*0014*/ 	.short	0x0160
        /*0016*/ 	.short	0x01d0


	//----- nvinfo : EIATTR_CBANK_PARAM_SIZE
	.align		4
.L_1544:
        /*0018*/ 	.byte	0x03, 0x19
        /*001a*/ 	.short	0x01d0


	//----- nvinfo : EIATTR_KPARAM_INFO
	.align		4
        /*001c*/ 	.byte	0x04, 0x17
        /*001e*/ 	.short	(.L_1546 - .L_1545)
.L_1545:
        /*0020*/ 	.word	0x00000000
        /*0024*/ 	.short	0x0000
        /*0026*/ 	.short	0x0000
        /*0028*/ 	.byte	0x00, 0xf0, 0x41, 0x07


	//----- nvinfo : EIATTR_MAXREG_COUNT
	.align		4
.L_1546:
        /*002c*/ 	.byte	0x03, 0x1b
        /*002e*/ 	.short	0x00ff


	//----- nvinfo : EIATTR_NUM_BARRIERS
	.align		4
        /*0030*/ 	.byte	0x02, 0x4c
        /*0032*/ 	.byte	0x01
	.zero		1


	//----- nvinfo : EIATTR_MERCURY_ISA_VERSION
	.align		4
        /*0034*/ 	.byte	0x03, 0x5f
        /*0036*/ 	.short	0x0000


	//----- nvinfo : EIATTR_COOP_GROUP_MASK_REGIDS
	.align		4
        /*0038*/ 	.byte	0x04, 0x29
        /*003a*/ 	.short	(.L_1548 - .L_1547)


	//   ....[0]....
.L_1547:
        /*003c*/ 	.word	0xffffffff


	//   ....[1]....
        /*0040*/ 	.word	0xffffffff


	//   ....[2]....
        /*0044*/ 	.word	0xffffffff


	//   ....[3]....
        /*0048*/ 	.word	0xffffffff


	//   ....[4]....
        /*004c*/ 	.word	0xffffffff


	//   ....[5]....
        /*0050*/ 	.word	0xffffffff


	//   ....[6]....
        /*0054*/ 	.word	0xffffffff


	//   ....[7]....
        /*0058*/ 	.word	0xffffffff


	//   ....[8]....
        /*005c*/ 	.word	0xffffffff


	//   ....[9]....
        /*0060*/ 	.word	0xffffffff


	//   ....[10]....
        /*0064*/ 	.word	0xffffffff


	//   ....[11]....
        /*0068*/ 	.word	0xffffffff


	//   ....[12]....
        /*006c*/ 	.word	0xffffffff


	//   ....[13]....
        /*0070*/ 	.word	0xffffffff


	//   ....[14]....
        /*0074*/ 	.word	0xffffffff


	//   ....[15]....
        /*0078*/ 	.word	0xffffffff


	//----- nvinfo : EIATTR_COOP_GROUP_INSTR_OFFSETS
	.align		4
.L_1548:
        /*007c*/ 	.byte	0x04, 0x28
        /*007e*/ 	.short	(.L_1550 - .L_1549)


	//   ....[0]....
.L_1549:
        /*0080*/ 	.word	0x0000e870


	//   ....[1]....
        /*0084*/ 	.word	0x0000e890


	//   ....[2]....
        /*0088*/ 	.word	0x0000e8f0


	//   ....[3]....
        /*008c*/ 	.word	0x0000e900


	//   ....[4]....
        /*0090*/ 	.word	0x000126c0


	//   ....[5]....
        /*0094*/ 	.word	0x000126f0


	//   ....[6]....
        /*0098*/ 	.word	0x00012710


	//   ....[7]....
        /*009c*/ 	.word	0x00012730


	//   ....[8]....
        /*00a0*/ 	.word	0x00015c30


	//   ....[9]....
        /*00a4*/ 	.word	0x00015c50


	//   ....[10]....
        /*00a8*/ 	.word	0x00015c80


	//   ....[11]....
        /*00ac*/ 	.word	0x00015c90


	//   ....[12]....
        /*00b0*/ 	.word	0x000173b0


	//   ....[13]....
        /*00b4*/ 	.word	0x000173f0


	//   ....[14]....
        /*00b8*/ 	.word	0x00017480


	//   ....[15]....
        /*00bc*/ 	.word	0x000174a0


	//----- nvinfo : EIATTR_EXIT_INSTR_OFFSETS
	.align		4
.L_1550:
        /*00c0*/ 	.byte	0x04, 0x1c
        /*00c2*/ 	.short	(.L_1552 - .L_1551)


	//   ....[0]....
.L_1551:
        /*00c4*/ 	.word	0x00000420


	//   ....[1]....
        /*00c8*/ 	.word	0x00000c40


	//   ....[2]....
        /*00cc*/ 	.word	0x00000c70


	//   ....[3]....
        /*00d0*/ 	.word	0x00017fd0


	//   ....[4]....
        /*00d4*/ 	.word	0x00017ff0


	//----- nvinfo : EIATTR_CTAIDZ_USED
	.align		4
.L_1552:
        /*00d8*/ 	.byte	0x01, 0x04
	.zero		2


	//----- nvinfo : EIATTR_CRS_STACK_SIZE
	.align		4
        /*00dc*/ 	.byte	0x04, 0x1e
        /*00de*/ 	.short	(.L_1554 - .L_1553)
.L_1553:
        /*00e0*/ 	.word	0x00000000
.L_1554:


//--------------------- .nv.info._ZN5flash24flash_fwd_splitkv_kernelI23Flash_fwd_kernel_traitsILi64ELi64ELi128ELi4ELb0ELb0EN7cutlass10bfloat16_tE19Flash_kernel_traitsILi64ELi64ELi128ELi4ES3_EELb1ELb0ELb0ELb0ELb0ELb1ELb1ELb1EEEvNS_16Flash_fwd_paramsE --------------------------
	.section	.nv.info._ZN5flash24flash_fwd_splitkv_kernelI23Flash_fwd_kernel_traitsILi64ELi64ELi128ELi4ELb0ELb0EN7cutlass10bfloat16_tE19Flash_kernel_traitsILi64ELi64ELi128ELi4ES3_EELb1ELb0ELb0ELb0ELb0ELb1ELb1ELb1EEEvNS_16Flash_fwd_paramsE,"",@"SHT_CUDA_INFO"
	.sectionflags	@""
	.align	4


	//----- nvinfo : EIATTR_CUDA_API_VERSION
	.align		4
        /*0000*/ 	.byte	0x04, 0x37
        /*0002*/ 	.short	(.L_1556 - .L_1555)
.L_1555:
        /*0004*/ 	.word	0x00000082


	//----- nvinfo : EIATTR_SW2861232_WAR
	.align		4
.L_1556:
        /*0008*/ 	.byte	0x01, 0x35
	.zero		2


	//----- nvinfo : EIATTR_PARAM_CBANK
	.align		4
        /*000c*/ 	.byte	0x04, 0x0a
        /*000e*/ 	.short	(.L_1558 - .L_1557)
	.align		4
.L_1557:
        /*0010*/ 	.word	index@(.nv.constant0._ZN5flash24flash_fwd_splitkv_kernelI23Flash_fwd_kernel_traitsILi64ELi64ELi128ELi4ELb0ELb0EN7cutlass10bfloat16_tE19Flash_kernel_traitsILi64ELi64ELi128ELi4ES3_EELb1ELb0ELb0ELb0ELb0ELb1ELb1ELb1EEEvNS_16Flash_fwd_paramsE)
        /*0014*/ 	.short	0x0160
        /*0016*/ 	.short	0x01d0


	//----- nvinfo : EIATTR_CBANK_PARAM_SIZE
	.align		4
.L_1558:
        /*0018*/ 	.byte	0x03, 0x19
        /*001a*/ 	.short	0x01d0


	//----- nvinfo : EIATTR_KPARAM_INFO
	.align		4
        /*001c*/ 	.byte	0x04, 0x17
        /*001e*/ 	.short	(.L_1560 - .L_1559)
.L_1559:
        /*0020*/ 	.word	0x00000000
        /*0024*/ 	.short	0x0000
        /*0026*/ 	.short	0x0000
        /*0028*/ 	.byte	0x00, 0xf0, 0x41, 0x07


	//----- nvinfo : EIATTR_MAXREG_COUNT
	.align		4
.L_1560:
        /*002c*/ 	.byte	0x03, 0x1b
        /*002e*/ 	.short	0x00ff


	//----- nvinfo : EIATTR_NUM_BARRIERS
	.align		4
        /*0030*/ 	.byte	0x02, 0x4c
        /*0032*/ 	.byte	0x01
	.zero		1


	//----- nvinfo : EIATTR_MERCURY_ISA_VERSION
	.align		4
        /*0034*/ 	.byte	0x03, 0x5f
        /*0036*/ 	.short	0x0000


	//----- nvinfo : EIATTR_COOP_GROUP_MASK_REGIDS
	.align		4
        /*0038*/ 	.byte	0x04, 0x29
        /*003a*/ 	.short	(.L_1562 - .L_1561)


	//   ....[0]....
.L_1561:
        /*003c*/ 	.word	0xffffffff


	//   ....[1]....
        /*0040*/ 	.word	0xffffffff


	//   ....[2]....
        /*0044*/ 	.word	0xffffffff


	//   ....[3]....
        /*0048*/ 	.word	0xffffffff


	//   ....[4]....
        /*004c*/ 	.word	0xffffffff


	//   ....[5]....
        /*0050*/ 	.word	0xffffffff


	//   ....[6]....
        /*0054*/ 	.word	0xffffffff


	//   ....[7]....
        /*0058*/ 	.word	0xffffffff


	//   ....[8]....
        /*005c*/ 	.word	0xffffffff


	//   ....[9]....
        /*0060*/ 	.word	0xffffffff


	//   ....[10]....
        /*0064*/ 	.word	0xffffffff


	//   ....[11]....
        /*0068*/ 	.word	0xffffffff


	//   ....[12]....
        /*006c*/ 	.word	0xffffffff


	//   ....[13]....
        /*0070*/ 	.word	0xffffffff


	//   ....[14]....
        /*0074*/ 	.word	0xffffffff


	//   ....[15]....
        /*0078*/ 	.word	0xffffffff


	//----- nvinfo : EIATTR_COOP_GROUP_INSTR_OFFSETS
	.align		4
.L_1562:
        /*007c*/ 	.byte	0x04, 0x28
        /*007e*/ 	.short	(.L_1564 - .L_1563)


	//   ....[0]....
.L_1563:
        /*0080*/ 	.word	0x0000efb0


	//   ....[1]....
        /*0084*/ 	.word	0x0000efd0


	//   ....[2]....
        /*0088*/ 	.word	0x0000f040


	//   ....[3]....
        /*008c*/ 	.word	0x0000f050


	//   ....[4]....
        /*0090*/ 	.word	0x00013610


	//   ....[5]....
        /*0094*/ 	.word	0x00013620


	//   ....[6]....
        /*0098*/ 	.word	0x00013650


	//   ....[7]....
        /*009c*/ 	.word	0x00013660


	//   ....[8]....
        /*00a0*/ 	.word	0x000173e0


	//   ....[9]....
        /*00a4*/ 	.word	0x00017400


	//   ....[10]....
        /*00a8*/ 	.word	0x00017430


	//   ....[11]....
        /*00ac*/ 	.word	0x00017440


	//   ....[12]....
        /*00b0*/ 	.word	0x00018b10


	//   ....[13]....
        /*00b4*/ 	.word	0x00018b50


	//   ....[14]....
        /*00b8*/ 	.word	0x00018be0


	//   ....[15]....
        /*00bc*/ 	.word	0x00018c00


	//----- nvinfo : EIATTR_EXIT_INSTR_OFFSETS
	.align		4
.L_1564:
        /*00c0*/ 	.byte	0x04, 0x1c
        /*00c2*/ 	.short	(.L_1566 - .L_1565)


	//   ....[0]....
.L_1565:
        /*00c4*/ 	.word	0x00000420


	//   ....[1]....
        /*00c8*/ 	.word	0x00000c40


	//   ....[2]....
        /*00cc*/ 	.word	0x00000c70


	//   ....[3]....
        /*00d0*/ 	.word	0x00019730


	//   ....[4]....
        /*00d4*/ 	.word	0x00019750


	//----- nvinfo : EIATTR_CTAIDZ_USED
	.align		4
.L_1566:
        /*00d8*/ 	.byte	0x01, 0x04
	.zero		2


	//----- nvinfo : EIATTR_CRS_STACK_SIZE
	.align		4
        /*00dc*/ 	.byte	0x04, 0x1e
        /*00de*/ 	.short	(.L_1568 - .L_1567)
.L_1567:
        /*00e0*/ 	.word	0x00000000
.L_1568:


//--------------------- .nv.info._ZN5flash24flash_fwd_splitkv_kernelI23Flash_fwd_kernel_traitsILi64ELi64ELi128ELi4ELb0ELb0EN7cutlass10bfloat16_tE19Flash_kernel_traitsILi64ELi64ELi128ELi4ES3_EELb1ELb0ELb0ELb1ELb1ELb0ELb0ELb0EEEvNS_16Flash_fwd_paramsE --------------------------
	.section	.nv.info._ZN5flash24flash_fwd_splitkv_kernelI23Flash_fwd_kernel_traitsILi64ELi64ELi128ELi4ELb0ELb0EN7cutlass10bfloat16_tE19Flash_kernel_traitsILi64ELi64ELi128ELi4ES3_EELb1ELb0ELb0ELb1ELb1ELb0ELb0ELb0EEEvNS_16Flash_fwd_paramsE,"",@"SHT_CUDA_INFO"
	.sectionflags	@""
	.align	4


	//----- nvinfo : EIATTR_CUDA_API_VERSION
	.align		4
        /*0000*/ 	.byte	0x04, 0x37
        /*0002*/ 	.short	(.L_1570 - .L_1569)
.L_1569:
        /*0004*/ 	.word	0x00000082


	//----- nvinfo : EIATTR_SW2861232_WAR
	.align		4
.L_1570:
        /*0008*/ 	.byte	0x01, 0x35
	.zero		2


	//----- nvinfo : EIATTR_PARAM_CBANK
	.align		4
        /*000c*/ 	.byte	0x04, 0x0a
        /*000e*/ 	.short	(.L_1572 - .L_1571)
	.align		4
.L_1571:
        /*0010*/ 	.word	index@(.nv.constant0._ZN5flash24flash_fwd_splitkv_kernelI23Flash_fwd_kernel_traitsILi64ELi64ELi128ELi4ELb0ELb0EN7cutlass10bfloat16_tE19Flash_kernel_traitsILi64ELi64ELi128ELi4ES3_EELb1ELb0ELb0ELb1ELb1ELb0ELb0ELb0EEEvNS_16Flash_fwd_paramsE)
        /*0014*/ 	.short	0x0160
        /*0016*/ 	.short	0x01d0


	//----- nvinfo : EIATTR_CBANK_PARAM_SIZE
	.align		4
.L_1572:
        /*0018*/ 	.byte	0x03, 0x19
        /*001a*/ 	.short	0x01d0


	//----- nvinfo : EIATTR_KPARAM_INFO
	.align		4
        /*001c*/ 	.byte	0x04, 0x17
        /*001e*/ 	.short	(.L_1574 - .L_1573)
.L_1573:
        /*0020*/ 	.word	0x00000000
        /*0024*/ 	.short	0x0000
        /*0026*/ 	.short	0x0000
        /*0028*/ 	.byte	0x00, 0xf0, 0x41, 0x07


	//----- nvinfo : EIATTR_MAXREG_COUNT
	.align		4
.L_1574:
        /*002c*/ 	.byte	0x03, 0x1b
        /*002e*/ 	.short	0x00ff


	//----- nvinfo : EIATTR_NUM_BARRIERS
	.align		4
        /*0030*/ 	.byte	0x02, 0x4c
        /*0032*/ 	.byte	0x01
	.zero		1


	//----- nvinfo : EIATTR_MERCURY_ISA_VERSION
	.align		4
        /*0034*/ 	.byte	0x03, 0x5f
        /*0036*/ 	.short	0x0000


	//----- nvinfo : EIATTR_COOP_GROUP_MASK_REGIDS
	.align		4
        /*0038*/ 	.byte	0x04, 0x29
        /*003a*/ 	.short	(.L_1576 - .L_1575)


	//   ....[0]....
.L_1575:
        /*003c*/ 	.word	0xffffffff


	//   ....[1]....
        /*0040*/ 	.word	0xffffffff


	//   ....[2]....
        /*0044*/ 	.word	0xffffffff


	//   ....[3]....
        /*0048*/ 	.word	0xffffffff


	//   ....[4]....
        /*004c*/ 	.word	0xffffffff


	//   ....[5]....
        /*0050*/ 	.word	0xffffffff


	//   ....[6]....
        /*0054*/ 	.word	0xffffffff


	//   ....[7]....
        /*0058*/ 	.word	0xffffffff


	//   ....[8]....
        /*005c*/ 	.word	0xffffffff


	//   ....[9]....
        /*0060*/ 	.word	0xffffffff


	//   ....[10]....
        /*0064*/ 	.word	0xffffffff


	//   ....[11]....
        /*0068*/ 	.word	0xffffffff


	//----- nvinfo : EIATTR_COOP_GROUP_INSTR_OFFSETS
	.align		4
.L_1576:
        /*006c*/ 	.byte	0x04, 0x28
        /*006e*/ 	.short	(.L_1578 - .L_1577)


	//   ....[0]....
.L_1577:
        /*0070*/ 	.word	0x00003750


	//   ....[1]....
        /*0074*/ 	.word	0x00003770


	//   ....[2]....
        /*0078*/ 	.word	0x00003810


	//   ....[3]....
        /*007c*/ 	.word	0x00003820


	//   ....[4]....
        /*0080*/ 	.word	0x000062f0


	//   ....[5]....
        /*0084*/ 	.word	0x00006310


	//   ....[6]....
        /*0088*/ 	.word	0x00006340


	//   ....[7]....
        /*008c*/ 	.word	0x00006350


	//   ....[8]....
        /*0090*/ 	.word	0x00007a90


	//   ....[9]....
        /*0094*/ 	.word	0x00007ad0


	//   ....[10]....
        /*0098*/ 	.word	0x00007b30


	//   ....[11]....
        /*009c*/ 	.word	0x00007b50


	//----- nvinfo : EIATTR_EXIT_INSTR_OFFSETS
	.align		4
.L_1578:
        /*00a0*/ 	.byte	0x04, 0x1c
        /*00a2*/ 	.short	(.L_1580 - .L_1579)


	//   ....[0]....
.L_1579:
        /*00a4*/ 	.word	0x00000160


	//   ....[1]....
        /*00a8*/ 	.word	0x000006d0


	//   ....[2]....
        /*00ac*/ 	.word	0x00000700


	//   ....[3]....
        /*00b0*/ 	.word	0x000086c0


	//----- nvinfo : EIATTR_CTAIDZ_USED
	.align		4
.L_1580:
        /*00b4*/ 	.byte	0x01, 0x04
	.zero		2


	//----- nvinfo : EIATTR_CRS_STACK_SIZE
	.align		4
        /*00b8*/ 	.byte	0x04, 0x1e
        /*00ba*/ 	.short	(.L_1582 - .L_1581)
.L_1581:
        /*00bc*/ 	.word	0x00000000
.L_1582:


//--------------------- .nv.info._ZN5flash24flash_fwd_splitkv_kernelI23Flash_fwd_kernel_traitsILi64ELi64ELi128ELi4ELb0ELb0EN7cutlass10bfloat16_tE19Flash_kernel_traitsILi64ELi64ELi128ELi4ES3_EELb1ELb0ELb0ELb1ELb1ELb1ELb0ELb0EEEvNS_16Flash_fwd_paramsE --------------------------
	.section	.nv.info._ZN5flash24flash_fwd_splitkv_kernelI23Flash_fwd_kernel_traitsILi64ELi64ELi128ELi4ELb0ELb0EN7cutlass10bfloat16_tE19Flash_kernel_traitsILi64ELi64ELi128ELi4ES3_EELb1ELb0ELb0ELb1ELb1ELb1ELb0ELb0EEEvNS_16Flash_fwd_paramsE,"",@"SHT_CUDA_INFO"
	.sectionflags	@""
	.align	4


	//----- nvinfo : EIATTR_CUDA_API_VERSION
	.align		4
        /*0000*/ 	.byte	0x04, 0x37
        /*0002*/ 	.short	(.L_1584 - .L_1583)
.L_1583:
        /*0004*/ 	.word	0x00000082


	//----- nvinfo : EIATTR_SW2861232_WAR
	.align		4
.L_1584:
        /*0008*/ 	.byte	0x01, 0x35
	.zero		2


	//----- nvinfo : EIATTR_PARAM_CBANK
	.align		4
        /*000c*/ 	.byte	0x04, 0x0a
        /*000e*/ 	.short	(.L_1586 - .L_1585)
	.align		4
.L_1585:
        /*0010*/ 	.word	index@(.nv.constant0._ZN5flash24flash_fwd_splitkv_kernelI23Flash_fwd_kernel_traitsILi64ELi64ELi128ELi4ELb0ELb0EN7cutlass10bfloat16_tE19Flash_kernel_traitsILi64ELi64ELi128ELi4ES3_EELb1ELb0ELb0ELb1ELb1ELb1ELb0ELb0EEEvNS_16Flash_fwd_paramsE)
        /*0014*/ 	.short	0x0160
        /*0016*/ 	.short	0x01d0


	//----- nvinfo : EIATTR_CBANK_PARAM_SIZE
	.align		4
.L_1586:
        /*0018*/ 	.byte	0x03, 0x19
        /*001a*/ 	.short	0x01d0


	//----- nvinfo : EIATTR_KPARAM_INFO
	.align		4
        /*001c*/ 	.byte	0x04, 0x17
        /*001e*/ 	.short	(.L_1588 - .L_1587)
.L_1587:
        /*0020*/ 	.word	0x00000000
        /*0024*/ 	.short	0x0000
        /*0026*/ 	.short	0x0000
        /*0028*/ 	.byte	0x00, 0xf0, 0x41, 0x07


	//----- nvinfo : EIATTR_MAXREG_COUNT
	.align		4
.L_1588:
        /*002c*/ 	.byte	0x03, 0x1b
        /*002e*/ 	.short	0x00ff


	//----- nvinfo : EIATTR_NUM_BARRIERS
	.align		4
        /*0030*/ 	.byte	0x02, 0x4c
        /*0032*/ 	.byte	0x01
	.zero		1


	//----- nvinfo : EIATTR_MERCURY_ISA_VERSION
	.align		4
        /*0034*/ 	.byte	0x03, 0x5f
        /*0036*/ 	.short	0x0000


	//----- nvinfo : EIATTR_COOP_GROUP_MASK_REGIDS
	.align		4
        /*0038*/ 	.byte	0x04, 0x29
        /*003a*/ 	.short	(.L_1590 - .L_1589)


	//   ....[0]....
.L_1589:
        /*003c*/ 	.word	0xffffffff


	//   ....[1]....
        /*0040*/ 	.word	0xffffffff


	//   ....[2]....
        /*0044*/ 	.word	0xffffffff


	//   ....[3]....
        /*0048*/ 	.word	0xffffffff


	//   ....[4]....
        /*004c*/ 	.word	0xffffffff


	//   ....[5]....
        /*0050*/ 	.word	0xffffffff


	//   ....[6]....
        /*0054*/ 	.word	0xffffffff


	//   ....[7]....
        /*0058*/ 	.word	0xffffffff


	//   ....[8]....
        /*005c*/ 	.word	0xffffffff


	//   ....[9]....
        /*0060*/ 	.word	0xffffffff


	//   ....[10]....
        /*0064*/ 	.word	0xffffffff


	//   ....[11]....
        /*0068*/ 	.word	0xffffffff


	//----- nvinfo : EIATTR_COOP_GROUP_INSTR_OFFSETS
	.align		4
.L_1590:
        /*006c*/ 	.byte	0x04, 0x28
        /*006e*/ 	.short	(.L_1592 - .L_1591)


	//   ....[0]....
.L_1591:
        /*0070*/ 	.word	0x00003f40


	//   ....[1]....
        /*0074*/ 	.word	0x00003f60


	//   ....[2]....
        /*0078*/ 	.word	0x00004000


	//   ....[3]....
        /*007c*/ 	.word	0x00004010


	//   ....[4]....
        /*0080*/ 	.word	0x00007350


	//   ....[5]....
        /*0084*/ 	.word	0x00007370


	//   ....[6]....
        /*0088*/ 	.word	0x000073a0


	//   ....[7]....
        /*008c*/ 	.word	0x000073b0


	//   ....[8]....
        /*0090*/ 	.word	0x00008a90


	//   ....[9]....
        /*0094*/ 	.word	0x00008ad0


	//   ....[10]....
        /*0098*/ 	.word	0x00008b30


	//   ....[11]....
        /*009c*/ 	.word	0x00008b50


	//----- nvinfo : EIATTR_EXIT_INSTR_OFFSETS
	.align		4
.L_1592:
        /*00a0*/ 	.byte	0x04, 0x1c
        /*00a2*/ 	.short	(.L_1594 - .L_1593)


	//   ....[0]....
.L_1593:
        /*00a4*/ 	.word	0x00000160


	//   ....[1]....
        /*00a8*/ 	.word	0x000006d0


	//   ....[2]....
        /*00ac*/ 	.word	0x00000700


	//   ....[3]....
        /*00b0*/ 	.word	0x000096c0


	//----- nvinfo : EIATTR_CTAIDZ_USED
	.align		4
.L_1594:
        /*00b4*/ 	.byte	0x01, 0x04
	.zero		2


	//----- nvinfo : EIATTR_CRS_STACK_SIZE
	.align		4
        /*00b8*/ 	.byte	0x04, 0x1e
        /*00ba*/ 	.short	(.L_1596 - .L_1595)
.L_1595:
        /*00bc*/ 	.word	0x00000000
.L_1596:


//--------------------- .nv.info._ZN5flash24flash_fwd_splitkv_kernelI23Flash_fwd_kernel_traitsILi64ELi64ELi128ELi4ELb0ELb0EN7cutlass10bfloat16_tE19Flash_kernel_traitsILi64ELi64ELi128ELi4ES3_EELb1ELb0ELb0ELb1ELb1ELb0ELb1ELb0EEEvNS_16Flash_fwd_paramsE --------------------------
	.section	.nv.info._ZN5flash24flash_fwd_splitkv_kernelI23Flash_fwd_kernel_traitsILi64ELi64ELi128ELi4ELb0ELb0EN7cutlass10bfloat16_tE19Flash_kernel_traitsILi64ELi64ELi128ELi4ES3_EELb1ELb0ELb0ELb1ELb1ELb0ELb1ELb0EEEvNS_16Flash_fwd_paramsE,"",@"SHT_CUDA_INFO"
	.sectionflags	@""
	.align	4


	//----- nvinfo : EIATTR_CUDA_API_VERSION
	.align		4
        /*0000*/ 	.byte	0x04, 0x37
        /*0002*/ 	.short	(.L_1598 - .L_1597)
.L_1597:
        /*0004*/ 	.word	0x00000082


	//----- nvinfo : EIATTR_SW2861232_WAR
	.align		4
.L_1598:
        /*0008*/ 	.byte	0x01, 0x35
	.zero		2


	//----- nvinfo : EIATTR_PARAM_CBANK
	.align		4
        /*000c*/ 	.byte	0x04, 0x0a
        /*000e*/ 	.short	(.L_1600 - .L_1599)
	.align		4
.L_1599:
        /*0010*/ 	.word	index@(.nv.constant0._ZN5flash24flash_fwd_splitkv_kernelI23Flash_fwd_kernel_traitsILi64ELi64ELi128ELi4ELb0ELb0EN7cutlass10bfloat16_tE19Flash_kernel_traitsILi64ELi64ELi128ELi4ES3_EELb1ELb0ELb0ELb1ELb1ELb0ELb1ELb0EEEvNS_16Flash_fwd_paramsE)
        /*0014*/ 	.short	0x0160
        /*0016*/ 	.short	0x01d0


	//----- nvinfo : EIATTR_CBANK_PARAM_SIZE
	.align		4
.L_1600:
        /*0018*/ 	.byte	0x03, 0x19
        /*001a*/ 	.short	0x01d0


	//----- nvinfo : EIATTR_KPARAM_INFO
	.align		4
        /*001c*/ 	.byte	0x04, 0x17
        /*001e*/ 	.short	(.L_1602 - .L_1601)
.L_1601:
        /*0020*/ 	.word	0x00000000
        /*0024*/ 	.short	0x0000
        /*0026*/ 	.short	0x0000
        /*0028*/ 	.byte	0x00, 0xf0, 0x41, 0x07


	//----- nvinfo : EIATTR_MAXREG_COUNT
	.align		4
.L_1602:
        /*002c*/ 	.byte	0x03, 0x1b
        /*002e*/ 	.short	0x00ff


	//----- nvinfo : EIATTR_NUM_BARRIERS
	.align		4
        /*0030*/ 	.byte	0x02, 0x4c
        /*0032*/ 	.byte	0x01
	.zero		1


	//----- nvinfo : EIATTR_MERCURY_ISA_VERSION
	.align		4
        /*0034*/ 	.byte	0x03, 0x5f
        /*0036*/ 	.short	0x0000


	//----- nvinfo : EIATTR_COOP_GROUP_MASK_REGIDS
	.align		4
        /*0038*/ 	.byte	0x04, 0x29
        /*003a*/ 	.short	(.L_1604 - .L_1603)


	//   ....[0]....
.L_1603:
        /*003c*/ 	.word	0xffffffff


	//   ....[1]....
        /*0040*/ 	.word	0xffffffff


	//   ....[2]....
        /*0044*/ 	.word	0xffffffff


	//   ....[3]....
        /*0048*/ 	.word	0xffffffff


	//   ....[4]....
        /*004c*/ 	.word	0xffffffff


	//   ....[5]....
        /*0050*/ 	.word	0xffffffff


	//   ....[6]....
        /*0054*/ 	.word	0xffffffff


	//   ....[7]....
        /*0058*/ 	.word	0xffffffff


	//   ....[8]....
        /*005c*/ 	.word	0xffffffff


	//   ....[9]....
        /*0060*/ 	.word	0xffffffff


	//   ....[10]....
        /*0064*/ 	.word	0xffffffff


	//   ....[11]....
        /*0068*/ 	.word	0xffffffff


	//----- nvinfo : EIATTR_COOP_GROUP_INSTR_OFFSETS
	.align		4
.L_1604:
        /*006c*/ 	.byte	0x04, 0x28
        /*006e*/ 	.short	(.L_1606 - .L_1605)


	//   ....[0]....
.L_1605:
        /*0070*/ 	.word	0x000039b0


	//   ....[1]....
        /*0074*/ 	.word	0x000039d0


	//   ....[2]....
        /*0078*/ 	.word	0x00003a60


	//   ....[3]....
        /*007c*/ 	.word	0x00003a70


	//   ....[4]....
        /*0080*/ 	.word	0x00006540


	//   ....[5]....
        /*0084*/ 	.word	0x00006560


	//   ....[6]....
        /*0088*/ 	.word	0x00006590


	//   ....[7]....
        /*008c*/ 	.word	0x000065a0


	//   ....[8]....
        /*0090*/ 	.word	0x00007ce0


	//   ....[9]....
        /*0094*/ 	.word	0x00007d20


	//   ....[10]....
        /*0098*/ 	.word	0x00007da0


	//   ....[11]....
        /*009c*/ 	.word	0x00007dc0


	//----- nvinfo : EIATTR_EXIT_INSTR_OFFSETS
	.align		4
.L_1606:
        /*00a0*/ 	.byte	0x04, 0x1c
        /*00a2*/ 	.short	(.L_1608 - .L_1607)


	//   ....[0]....
.L_1607:
        /*00a4*/ 	.word	0x000002a0


	//   ....[1]....
        /*00a8*/ 	.word	0x00000970


	//   ....[2]....
        /*00ac*/ 	.word	0x000009a0


	//   ....[3]....
        /*00b0*/ 	.word	0x00008790


	//----- nvinfo : EIATTR_CTAIDZ_USED
	.align		4
.L_1608:
        /*00b4*/ 	.byte	0x01, 0x04
	.zero		2


	//----- nvinfo : EIATTR_CRS_STACK_SIZE
	.align		4
        /*00b8*/ 	.byte	0x04, 0x1e
        /*00ba*/ 	.short	(.L_1610 - .L_1609)
.L_1609:
        /*00bc*/ 	.word	0x00000000
.L_1610:


//--------------------- .nv.info._ZN5flash24flash_fwd_splitkv_kernelI23Flash_fwd_kernel_traitsILi64ELi64ELi128ELi4ELb0ELb0EN7cutlass10bfloat16_tE19Flash_kernel_traitsILi64ELi64ELi128ELi4ES3_EELb1ELb0ELb0ELb1ELb1ELb1ELb1ELb0EEEvNS_16Flash_fwd_paramsE --------------------------
	.section	.nv.info._ZN5flash24flash_fwd_splitkv_kernelI23Flash_fwd_kernel_traitsILi64ELi64ELi128ELi4ELb0ELb0EN7cutlass10bfloat16_tE19Flash_kernel_traitsILi64ELi64ELi128ELi4ES3_EELb1ELb0ELb0ELb1ELb1ELb1ELb1ELb0EEEvNS_16Flash_fwd_paramsE,"",@"SHT_CUDA_INFO"
	.sectionflags	@""
	.align	4


	//----- nvinfo : EIATTR_CUDA_API_VERSION
	.align		4
        /*0000*/ 	.byte	0x04, 0x37
        /*0002*/ 	.short	(.L_1612 - .L_1611)
.L_1611:
        /*0004*/ 	.word	0x00000082


	//----- nvinfo : EIATTR_SW2861232_WAR
	.align		4
.L_1612:
        /*0008*/ 	.byte	0x01, 0x35
	.zero		2


	//----- nvinfo : EIATTR_PARAM_CBANK
	.align		4
        /*000c*/ 	.byte	0x04, 0x0a
        /*000e*/ 	.short	(.L_1614 - .L_1613)
	.align		4
.L_1613:
        /*0010*/ 	.word	index@(.nv.constant0._ZN5flash24flash_fwd_splitkv_kernelI23Flash_fwd_kernel_traitsILi64ELi64ELi128ELi4ELb0ELb0EN7cutlass10bfloat16_tE19Flash_kernel_traitsILi64ELi64ELi128ELi4ES3_EELb1ELb0ELb0ELb1ELb1ELb1ELb1ELb0EEEvNS_16Flash_fwd_paramsE)
        /*0014*/ 	.short	0x0160
        /*0016*/ 	.short	0x01d0


	//----- nvinfo : EIATTR_CBANK_PARAM_SIZE
	.align		4
.L_1614:
        /*0018*/ 	.byte	0x03, 0x19
        /*001a*/ 	.short	0x01d0


	//----- nvinfo : EIATTR_KPARAM_INFO
	.align		4
        /*001c*/ 	.byte	0x04, 0x17
        /*001e*/ 	.short	(.L_1616 - .L_1615)
.L_1615:
        /*0020*/ 	.word	0x00000000
        /*0024*/ 	.short	0x0000
        /*0026*/ 	.short	0x0000
        /*0028*/ 	.byte	0x00, 0xf0, 0x41, 0x07


	//----- nvinfo : EIATTR_MAXREG_COUNT
	.align		4
.L_1616:
        /*002c*/ 	.byte	0x03, 0x1b
        /*002e*/ 	.short	0x00ff


	//----- nvinfo : EIATTR_NUM_BARRIERS
	.align		4
        /*0030*/ 	.byte	0x02, 0x4c
        /*0032*/ 	.byte	0x01
	.zero		1


	//----- nvinfo : EIATTR_MERCURY_ISA_VERSION
	.align		4
        /*0034*/ 	.byte	0x03, 0x5f
        /*0036*/ 	.short	0x0000


	//----- nvinfo : EIATTR_COOP_GROUP_MASK_REGIDS
	.align		4
        /*0038*/ 	.byte	0x04, 0x29
        /*003a*/ 	.short	(.L_1618 - .L_1617)


	//   ....[0]....
.L_1617:
        /*003c*/ 	.word	0xffffffff


	//   ....[1]....
        /*0040*/ 	.word	0xffffffff


	//   ....[2]....
        /*0044*/ 	.word	0xffffffff


	//   ....[3]....
        /*0048*/ 	.word	0xffffffff


	//   ....[4]....
        /*004c*/ 	.word	0xffffffff


	//   ....[5]....
        /*0050*/ 	.word	0xffffffff


	//   ....[6]....
        /*0054*/ 	.word	0xffffffff


	//   ....[7]....
        /*0058*/ 	.word	0xffffffff


	//   ....[8]....
        /*005c*/ 	.word	0xffffffff


	//   ....[9]....
        /*0060*/ 	.word	0xffffffff


	//   ....[10]....
        /*0064*/ 	.word	0xffffffff


	//   ....[11]....
        /*0068*/ 	.word	0xffffffff


	//----- nvinfo : EIATTR_COOP_GROUP_INSTR_OFFSETS
	.align		4
.L_1618:
        /*006c*/ 	.byte	0x04, 0x28
        /*006e*/ 	.short	(.L_1620 - .L_1619)


	//   ....[0]....
.L_1619:
        /*0070*/ 	.word	0x000041a0


	//   ....[1]....
        /*0074*/ 	.word	0x000041c0


	//   ....[2]....
        /*0078*/ 	.word	0x00004260


	//   ....[3]....
        /*007c*/ 	.word	0x00004270


	//   ....[4]....
        /*0080*/ 	.word	0x000075a0


	//   ....[5]....
        /*0084*/ 	.word	0x000075c0


	//   ....[6]....
        /*0088*/ 	.word	0x000075f0


	//   ....[7]....
        /*008c*/ 	.word	0x00007600


	//   ....[8]....
        /*0090*/ 	.word	0x00008ce0


	//   ....[9]....
        /*0094*/ 	.word	0x00008d20


	//   ....[10]....
        /*0098*/ 	.word	0x00008da0


	//   ....[11]....
        /*009c*/ 	.word	0x00008dc0


	//----- nvinfo : EIATTR_EXIT_INSTR_OFFSETS
	.align		4
.L_1620:
        /*00a0*/ 	.byte	0x04, 0x1c
        /*00a2*/ 	.short	(.L_1622 - .L_1621)


	//   ....[0]....
.L_1621:
        /*00a4*/ 	.word	0x000002a0


	//   ....[1]....
        /*00a8*/ 	.word	0x00000970


	//   ....[2]....
        /*00ac*/ 	.word	0x000009a0


	//   ....[3]....
        /*00b0*/ 	.word	0x00009790


	//----- nvinfo : EIATTR_CTAIDZ_USED
	.align		4
.L_1622:
        /*00b4*/ 	.byte	0x01, 0x04
	.zero		2


	//----- nvinfo : EIATTR_CRS_STACK_SIZE
	.align		4
        /*00b8*/ 	.byte	0x04, 0x1e
        /*00ba*/ 	.short	(.L_1624 - .L_1623)
.L_1623:
        /*00bc*/ 	.word	0x00000000
.L_1624:


//--------------------- .nv.info._ZN5flash24flash_fwd_splitkv_kernelI23Flash_fwd_kernel_traitsILi64ELi64ELi128ELi4ELb0ELb0EN7cutlass10bfloat16_tE19Flash_kernel_traitsILi64ELi64ELi128ELi4ES3_EELb1ELb0ELb0ELb0ELb1ELb0ELb0ELb0EEEvNS_16Flash_fwd_paramsE --------------------------
	.section	.nv.info._ZN5flash24flash_fwd_splitkv_kernelI23Flash_fwd_kernel_traitsILi64ELi64ELi128ELi4ELb0ELb0EN7cutlass10bfloat16_tE19Flash_kernel_traitsILi64ELi64ELi128ELi4ES3_EELb1ELb0ELb0ELb0ELb1ELb0ELb0ELb0EEEvNS_16Flash_fwd_paramsE,"",@"SHT_CUDA_INFO"
	.sectionflags	@""
	.align	4


	//----- nvinfo : EIATTR_CUDA_API_VERSION
	.align		4
        /*0000*/ 	.byte	0x04, 0x37
        /*0002*/ 	.short	(.L_1626 - .L_1625)
.L_1625:
        /*0004*/ 	.word	0x00000082


	//----- nvinfo : EIATTR_SW2861232_WAR
	.align		4
.L_1626:
        /*0008*/ 	.byte	0x01, 0x35
	.zero		2


	//----- nvinfo : EIATTR_PARAM_CBANK
	.align		4
        /*000c*/ 	.byte	0x04, 0x0a
        /*000e*/ 	.short	(.L_1628 - .L_1627)
	.align		4
.L_1627:
        /*0010*/ 	.word	index@(.nv.constant0._ZN5flash24flash_fwd_splitkv_kernelI23Flash_fwd_kernel_traitsILi64ELi64ELi128ELi4ELb0ELb0EN7cutlass10bfloat16_tE19Flash_kernel_traitsILi64ELi64ELi128ELi4ES3_EELb1ELb0ELb0ELb0ELb1ELb0ELb0ELb0EEEvNS_16Flash_fwd_paramsE)
        /*0014*/ 	.short	0x0160
        /*0016*/ 	.short	0x01d0


	//----- nvinfo : EIATTR_CBANK_PARAM_SIZE
	.align		4
.L_1628:
        /*0018*/ 	.byte	0x03, 0x19
        /*001a*/ 	.short	0x01d0


	//----- nvinfo : EIATTR_KPARAM_INFO
	.align		4
        /*001c*/ 	.byte	0x04, 0x17
        /*001e*/ 	.short	(.L_1630 - .L_1629)
.L_1629:
        /*0020*/ 	.word	0x00000000
        /*0024*/ 	.short	0x0000
        /*0026*/ 	.short	0x0000
        /*0028*/ 	.byte	0x00, 0xf0, 0x41, 0x07


	//----- nvinfo : EIATTR_MAXREG_COUNT
	.align		4
.L_1630:
        /*002c*/ 	.byte	0x03, 0x1b
        /*002e*/ 	.short	0x00ff


	//----- nvinfo : EIATTR_NUM_BARRIERS
	.align		4
        /*0030*/ 	.byte	0x02, 0x4c
        /*0032*/ 	.byte	0x01
	.zero		1


	//----- nvinfo : EIATTR_MERCURY_ISA_VERSION
	.align		4
        /*0034*/ 	.byte	0x03, 0x5f
        /*0036*/ 	.short	0x0000


	//----- nvinfo : EIATTR_COOP_GROUP_MASK_REGIDS
	.align		4
        /*0038*/ 	.byte	0x04, 0x29
        /*003a*/ 	.short	(.L_1632 - .L_1631)


	//   ....[0]....
.L_1631:
        /*003c*/ 	.word	0xffffffff


	//   ....[1]....
        /*0040*/ 	.word	0xffffffff


	//   ....[2]....
        /*0044*/ 	.word	0xffffffff


	//   ....[3]....
        /*0048*/ 	.word	0xffffffff


	//   ....[4]....
        /*004c*/ 	.word	0xffffffff


	//   ....[5]....
        /*0050*/ 	.word	0xffffffff


	//   ....[6]....
        /*0054*/ 	.word	0xffffffff


	//   ....[7]....
        /*0058*/ 	.word	0xffffffff


	//   ....[8]....
        /*005c*/ 	.word	0xffffffff


	//   ....[9]....
        /*0060*/ 	.word	0xffffffff


	//   ....[10]....
        /*0064*/ 	.word	0xffffffff


	//   ....[11]....
        /*0068*/ 	.word	0xffffffff


	//   ....[12]....
        /*006c*/ 	.word	0xffffffff


	//   ....[13]....
        /*0070*/ 	.word	0xffffffff


	//   ....[14]....
        /*0074*/ 	.word	0xffffffff


	//   ....[15]....
        /*0078*/ 	.word	0xffffffff


	//----- nvinfo : EIATTR_COOP_GROUP_INSTR_OFFSETS
	.align		4
.L_1632:
        /*007c*/ 	.byte	0x04, 0x28
        /*007e*/ 	.short	(.L_1634 - .L_1633)


	//   ....[0]....
.L_1633:
        /*0080*/ 	.word	0x000043b0


	//   ....[1]....
        /*0084*/ 	.word	0x00004470


	//   ....[2]....
        /*0088*/ 	.word	0x00004480


	//   ....[3]....
        /*008c*/ 	.word	0x000044c0


	//   ....[4]....
        /*0090*/ 	.word	0x00007950


	//   ....[5]....
        /*0094*/ 	.word	0x000079a0


	//   ....[6]....
        /*0098*/ 	.word	0x000079c0


	//   ....[7]....
        /*009c*/ 	.word	0x000079e0


	//   ....[8]....
        /*00a0*/ 	.word	0x0000a7e0


	//   ....[9]....
        /*00a4*/ 	.word	0x0000a800


	//   ....[10]....
        /*00a8*/ 	.word	0x0000a840


	//   ....[11]....
        /*00ac*/ 	.word	0x0000a850


	//   ....[12]....
        /*00b0*/ 	.word	0x0000bf90


	//   ....[13]....
        /*00b4*/ 	.word	0x0000bfd0


	//   ....[14]....
        /*00b8*/ 	.word	0x0000c010


	//   ....[15]....
        /*00bc*/ 	.word	0x0000c020


	//----- nvinfo : EIATTR_EXIT_INSTR_OFFSETS
	.align		4
.L_1634:
        /*00c0*/ 	.byte	0x04, 0x1c
        /*00c2*/ 	.short	(.L_1636 - .L_1635)


	//   ....[0]....
.L_1635:
        /*00c4*/ 	.word	0x000002d0


	//   ....[1]....
        /*00c8*/ 	.word	0x00000aa0


	//   ....[2]....
        /*00cc*/ 	.word	0x00000ad0


	//   ....[3]....
        /*00d0*/ 	.word	0x0000cd90


	//   ....[4]....
        /*00d4*/ 	.word	0x0000ce40


	//----- nvinfo : EIATTR_CTAIDZ_USED
	.align		4
.L_1636:
        /*00d8*/ 	.byte	0x01, 0x04
	.zero		2


	//----- nvinfo : EIATTR_CRS_STACK_SIZE
	.align		4
        /*00dc*/ 	.byte	0x04, 0x1e
        /*00de*/ 	.short	(.L_1638 - .L_1637)
.L_1637:
        /*00e0*/ 	.word	0x00000000
.L_1638:


//--------------------- .nv.info._ZN5flash24flash_fwd_splitkv_kernelI23Flash_fwd_kernel_traitsILi64ELi64ELi128ELi4ELb0ELb0EN7cutlass10bfloat16_tE19Flash_kernel_traitsILi64ELi64ELi128ELi4ES3_EELb1ELb0ELb0ELb0ELb1ELb1ELb0ELb0EEEvNS_16Flash_fwd_paramsE --------------------------
	.section	.nv.info._ZN5flash24flash_fwd_splitkv_kernelI23Flash_fwd_kernel_traitsILi64ELi64ELi128ELi4ELb0ELb0EN7cutlass10bfloat16_tE19Flash_kernel_traitsILi64ELi64ELi128ELi4ES3_EELb1ELb0ELb0ELb0ELb1ELb1ELb0ELb0EEEvNS_16Flash_fwd_paramsE,"",@"SHT_CUDA_INFO"
	.sectionflags	@""
	.align	4


	//----- nvinfo : EIATTR_CUDA_API_VERSION
	.align		4
        /*0000*/ 	.byte	0x04, 0x37
        /*0002*/ 	.short	(.L_1640 - .L_1639)
.L_1639:
        /*0004*/ 	.word	0x00000082


	//----- nvinfo : EIATTR_SW2861232_WAR
	.align		4
.L_1640:
        /*0008*/ 	.byte	0x01, 0x35
	.zero		2


	//----- nvinfo : EIATTR_PARAM_CBANK
	.align		4
        /*000c*/ 	.byte	0x04, 0x0a
        /*000e*/ 	.short	(.L_1642 - .L_1641)
	.align		4
.L_1641:
        /*0010*/ 	.word	index@(.nv.constant0._ZN5flash24flash_fwd_splitkv_kernelI23Flash_fwd_kernel_traitsILi64ELi64ELi128ELi4ELb0ELb0EN7cutlass10bfloat16_tE19Flash_kernel_traitsILi64ELi64ELi128ELi4ES3_EELb1ELb0ELb0ELb0ELb1ELb1ELb0ELb0EEEvNS_16Flash_fwd_paramsE)
        /*0014*/ 	.short	0x0160
        /*0016*/ 	.short	0x01d0


	//----- nvinfo : EIATTR_CBANK_PARAM_SIZE
	.align		4
.L_1642:
        /*0018*/ 	.byte	0x03, 0x19
        /*001a*/ 	.short	0x01d0


	//----- nvinfo : EIATTR_KPARAM_INFO
	.align		4
        /*001c*/ 	.byte	0x04, 0x17
        /*001e*/ 	.short	(.L_1644 - .L_1643)
.L_1643:
        /*0020*/ 	.word	0x00000000
        /*0024*/ 	.short	0x0000
        /*0026*/ 	.short	0x0000
        /*0028*/ 	.byte	0x00, 0xf0, 0x41, 0x07


	//----- nvinfo : EIATTR_MAXREG_COUNT
	.align		4
.L_1644:
        /*002c*/ 	.byte	0x03, 0x1b
        /*002e*/ 	.short	0x00ff


	//----- nvinfo : EIATTR_NUM_BARRIERS
	.align		4
        /*0030*/ 	.byte	0x02, 0x4c
        /*0032*/ 	.byte	0x01
	.zero		1


	//----- nvinfo : EIATTR_MERCURY_ISA_VERSION
	.align		4
        /*0034*/ 	.byte	0x03, 0x5f
        /*0036*/ 	.short	0x0000


	//----- nvinfo : EIATTR_COOP_GROUP_MASK_REGIDS
	.align		4
        /*0038*/ 	.byte	0x04, 0x29
        /*003a*/ 	.short	(.L_1646 - .L_1645)


	//   ....[0]....
.L_1645:
        /*003c*/ 	.word	0xffffffff


	//   ....[1]....
        /*0040*/ 	.word	0xffffffff


	//   ....[2]....
        /*0044*/ 	.word	0xffffffff


	//   ....[3]....
        /*0048*/ 	.word	0xffffffff


	//   ....[4]....
        /*004c*/ 	.word	0xffffffff


	//   ....[5]....
        /*0050*/ 	.word	0xffffffff


	//   ....[6]....
        /*0054*/ 	.word	0xffffffff


	//   ....[7]....
        /*0058*/ 	.word	0xffffffff


	//   ....[8]....
        /*005c*/ 	.word	0xffffffff


	//   ....[9]....
        /*0060*/ 	.word	0xffffffff


	//   ....[10]....
        /*0064*/ 	.word	0xffffffff


	//   ....[11]....
        /*0068*/ 	.word	0xffffffff


	//   ....[12]....
        /*006c*/ 	.word	0xffffffff


	//   ....[13]....
        /*0070*/ 	.word	0xffffffff


	//   ....[14]....
        /*0074*/ 	.word	0xffffffff


	//   ....[15]....
        /*0078*/ 	.word	0xffffffff


	//----- nvinfo : EIATTR_COOP_GROUP_INSTR_OFFSETS
	.align		4
.L_1646:
        /*007c*/ 	.byte	0x04, 0x28
        /*007e*/ 	.short	(.L_1648 - .L_1647)


	//   ....[0]....
.L_1647:
        /*0080*/ 	.word	0x00004b60


	//   ....[1]....
        /*0084*/ 	.word	0x00004c80


	//   ....[2]....
        /*0088*/ 	.word	0x00004c90


	//   ....[3]....
        /*008c*/ 	.word	0x00004ce0


	//   ....[4]....
        /*0090*/ 	.word	0x00008940


	//   ....[5]....
        /*0094*/ 	.word	0x00008990


	//   ....[6]....
        /*0098*/ 	.word	0x000089b0


	//   ....[7]....
        /*009c*/ 	.word	0x000089d0


	//   ....[8]....
        /*00a0*/ 	.word	0x0000c090


	//   ....[9]....
        /*00a4*/ 	.word	0x0000c0a0


	//   ....[10]....
        /*00a8*/ 	.word	0x0000c0d0


	//   ....[11]....
        /*00ac*/ 	.word	0x0000c0e0


	//   ....[12]....
        /*00b0*/ 	.word	0x0000d7c0


	//   ....[13]....
        /*00b4*/ 	.word	0x0000d800


	//   ....[14]....
        /*00b8*/ 	.word	0x0000d840


	//   ....[15]....
        /*00bc*/ 	.word	0x0000d850


	//----- nvinfo : EIATTR_EXIT_INSTR_OFFSETS
	.align		4
.L_1648:
        /*00c0*/ 	.byte	0x04, 0x1c
        /*00c2*/ 	.short	(.L_1650 - .L_1649)


	//   ....[0]....
.L_1649:
        /*00c4*/ 	.word	0x000002d0


	//   ....[1]....
        /*00c8*/ 	.word	0x00000aa0


	//   ....[2]....
        /*00cc*/ 	.word	0x00000ad0


	//   ....[3]....
        /*00d0*/ 	.word	0x0000e5c0


	//   ....[4]....
        /*00d4*/ 	.word	0x0000e670


	//----- nvinfo : EIATTR_CTAIDZ_USED
	.align		4
.L_1650:
        /*00d8*/ 	.byte	0x01, 0x04
	.zero		2


	//----- nvinfo : EIATTR_CRS_STACK_SIZE
	.align		4
        /*00dc*/ 	.byte	0x04, 0x1e
        /*00de*/ 	.short	(.L_1652 - .L_1651)
.L_1651:
        /*00e0*/ 	.word	0x00000000
.L_1652:


//--------------------- .nv.info._ZN5flash24flash_fwd_splitkv_kernelI23Flash_fwd_kernel_traitsILi64ELi64ELi128ELi4ELb0ELb0EN7cutlass10bfloat16_tE19Flash_kernel_traitsILi64ELi64ELi128ELi4ES3_EELb1ELb0ELb1ELb0ELb0ELb0ELb0ELb0EEEvNS_16Flash_fwd_paramsE --------------------------
	.section	.nv.info._ZN5flash24flash_fwd_splitkv_kernelI23Flash_fwd_kernel_traitsILi64ELi64ELi128ELi4ELb0ELb0EN7cutlass10bfloat16_tE19Flash_kernel_traitsILi64ELi64ELi128ELi4ES3_EELb1ELb0ELb1ELb0ELb0ELb0ELb0ELb0EEEvNS_16Flash_fwd_paramsE,"",@"SHT_CUDA_INFO"
	.sectionflags	@""
	.align	4


	//----- nvinfo : EIATTR_CUDA_API_VERSION
	.align		4
        /*0000*/ 	.byte	0x04, 0x37
        /*0002*/ 	.short	(.L_1654 - .L_1653)
.L_1653:
        /*0004*/ 	.word	0x00000082


	//----- nvinfo : EIATTR_SW2861232_WAR
	.align		4
.L_1654:
        /*0008*/ 	.byte	0x01, 0x35
	.zero		2


	//----- nvinfo : EIATTR_PARAM_CBANK
	.align		4
        /*000c*/ 	.byte	0x04, 0x0a
        /*000e*/ 	.short	(.L_1656 - .L_1655)
	.align		4
.L_1655:
        /*0010*/ 	.word	index@(.nv.constant0._ZN5flash24flash_fwd_splitkv_kernelI23Flash_fwd_kernel_traitsILi64ELi64ELi128ELi4ELb0ELb0EN7cutlass10bfloat16_tE19Flash_kernel_traitsILi64ELi64ELi128ELi4ES3_EELb1ELb0ELb1ELb0ELb0ELb0ELb0ELb0EEEvNS_16Flash_fwd_paramsE)
        /*0014*/ 	.short	0x0160
        /*0016*/ 	.short	0x01d0


	//----- nvinfo : EIATTR_CBANK_PARAM_SIZE
	.align		4
.L_1656:
        /*0018*/ 	.byte	0x03, 0x19
        /*001a*/ 	.short	0x01d0


	//----- nvinfo : EIATTR_KPARAM_INFO
	.align		4
        /*001c*/ 	.byte	0x04, 0x17
        /*001e*/ 	.short	(.L_1658 - .L_1657)
.L_1657:
        /*0020*/ 	.word	0x00000000
        /*0024*/ 	.short	0x0000
        /*0026*/ 	.short	0x0000
        /*0028*/ 	.byte	0x00, 0xf0, 0x41, 0x07


	//----- nvinfo : EIATTR_MAXREG_COUNT
	.align		4
.L_1658:
        /*002c*/ 	.byte	0x03, 0x1b
        /*002e*/ 	.short	0x00ff


	//----- nvinfo : EIATTR_NUM_BARRIERS
	.align		4
        /*0030*/ 	.byte	0x02, 0x4c
        /*0032*/ 	.byte	0x01
	.zero		1


	//----- nvinfo : EIATTR_MERCURY_ISA_VERSION
	.align		4
        /*0034*/ 	.byte	0x03, 0x5f
        /*0036*/ 	.short	0x0000


	//----- nvinfo : EIATTR_COOP_GROUP_MASK_REGIDS
	.align		4
        /*0038*/ 	.byte	0x04, 0x29
        /*003a*/ 	.short	(.L_1660 - .L_1659)


	//   ....[0]....
.L_1659:
        /*003c*/ 	.word	0xffffffff


	//   ....[1]....
        /*0040*/ 	.word	0xffffffff


	//   ....[2]....
        /*0044*/ 	.word	0xffffffff


	//   ....[3]....
        /*0048*/ 	.word	0xffffffff


	//   ....[4]....
        /*004c*/ 	.word	0xffffffff


	//   ....[5]....
        /*0050*/ 	.word	0xffffffff


	//   ....[6]....
        /*0054*/ 	.word	0xffffffff


	//   ....[7]....
        /*0058*/ 	.word	0xffffffff


	//   ....[8]....
        /*005c*/ 	.word	0xffffffff


	//   ....[9]....
        /*0060*/ 	.word	0xffffffff


	//   ....[10]....
        /*0064*/ 	.word	0xffffffff


	//   ....[11]....
        /*0068*/ 	.word	0xffffffff


	//   ....[12]....
        /*006c*/ 	.word	0xffffffff


	//   ....[13]....
        /*0070*/ 	.word	0xffffffff


	//   ....[14]....
        /*0074*/ 	.word	0xffffffff


	//   ....[15]....
        /*0078*/ 	.word	0xffffffff


	//----- nvinfo : EIATTR_COOP_GROUP_INSTR_OFFSETS
	.align		4
.L_1660:
        /*007c*/ 	.byte	0x04, 0x28
        /*007e*/ 	.short	(.L_1662 - .L_1661)


	//   ....[0]....
.L_1661:
        /*0080*/ 	.word	0x00005910


	//   ....[1]....
        /*0084*/ 	.word	0x00005930


	//   ....[2]....
        /*0088*/ 	.word	0x000059b0


	//   ....[3]....
        /*008c*/ 	.word	0x00005a20


	//   ....[4]....
        /*0090*/ 	.word	0x00009cd0


	//   ....[5]....
        /*0094*/ 	.word	0x00009ce0


	//   ....[6]....
        /*0098*/ 	.word	0x00009d10


	//   ....[7]....
        /*009c*/ 	.word	0x00009d20


	//   ....[8]....
        /*00a0*/ 	.word	0x0000da30


	//   ....[9]....
        /*00a4*/ 	.word	0x0000da50


	//   ....[10]....
        /*00a8*/ 	.word	0x0000da70


	//   ....[11]....
        /*00ac*/ 	.word	0x0000da90


	//   ....[12]....
        /*00b0*/ 	.word	0x0000f1c0


	//   ....[13]....
        /*00b4*/ 	.word	0x0000f200


	//   ....[14]....
        /*00b8*/ 	.word	0x0000f240


	//   ....[15]....
        /*00bc*/ 	.word	0x0000f260


	//----- nvinfo : EIATTR_EXIT_INSTR_OFFSETS
	.align		4
.L_1662:
        /*00c0*/ 	.byte	0x04, 0x1c
        /*00c2*/ 	.short	(.L_1664 - .L_1663)


	//   ....[0]....
.L_1663:
        /*00c4*/ 	.word	0x000002d0


	//   ....[1]....
        /*00c8*/ 	.word	0x00000af0


	//   ....[2]....
        /*00cc*/ 	.word	0x00000b20


	//   ....[3]....
        /*00d0*/ 	.word	0x00010050


	//   ....[4]....
        /*00d4*/ 	.word	0x00010110


	//----- nvinfo : EIATTR_CTAIDZ_USED
	.align		4
.L_1664:
        /*00d8*/ 	.byte	0x01, 0x04
	.zero		2


	//----- nvinfo : EIATTR_CRS_STACK_SIZE
	.align		4
        /*00dc*/ 	.byte	0x04, 0x1e
        /*00de*/ 	.short	(.L_1666 - .L_1665)
.L_1665:
        /*00e0*/ 	.word	0x00000000
.L_1666:


//--------------------- .nv.info._ZN5flash24flash_fwd_splitkv_kernelI23Flash_fwd_kernel_traitsILi64ELi64ELi128ELi4ELb0ELb0EN7cutlass10bfloat16_tE19Flash_kernel_traitsILi64ELi64ELi128ELi4ES3_EELb1ELb0ELb1ELb0ELb0ELb1ELb0ELb0EEEvNS_16Flash_fwd_paramsE --------------------------
	.section	.nv.info._ZN5flash24flash_fwd_splitkv_kernelI23Flash_fwd_kernel_traitsILi64ELi64ELi128ELi4ELb0ELb0EN7cutlass10bfloat16_tE19Flash_kernel_traitsILi64ELi64ELi128ELi4ES3_EELb1ELb0ELb1ELb0ELb0ELb1ELb0ELb0EEEvNS_16Flash_fwd_paramsE,"",@"SHT_CUDA_INFO"
	.sectionflags	@""
	.align	4


	//----- nvinfo : EIATTR_CUDA_API_VERSION
	.align		4
        /*0000*/ 	.byte	0x04, 0x37
        /*0002*/ 	.short	(.L_1668 - .L_1667)
.L_1667:
        /*0004*/ 	.word	0x00000082


	//----- nvinfo : EIATTR_SW2861232_WAR
	.align		4
.L_1668:
        /*0008*/ 	.byte	0x01, 0x35
	.zero		2


	//----- nvinfo : EIATTR_PARAM_CBANK
	.align		4
        /*000c*/ 	.byte	0x04, 0x0a
        /*000e*/ 	.short	(.L_1670 - .L_1669)
	.align		4
.L_1669:
        /*0010*/ 	.word	index@(.nv.constant0._ZN5flash24flash_fwd_splitkv_kernelI23Flash_fwd_kernel_traitsILi64ELi64ELi128ELi4ELb0ELb0EN7cutlass10bfloat16_tE19Flash_kernel_traitsILi64ELi64ELi128ELi4ES3_EELb1ELb0ELb1ELb0ELb0ELb1ELb0ELb0EEEvNS_16Flash_fwd_paramsE)
        /*0014*/ 	.short	0x0160
        /*0016*/ 	.short	0x01d0


	//----- nvinfo : EIATTR_CBANK_PARAM_SIZE
	.align		4
.L_1670:
        /*0018*/ 	.byte	0x03, 0x19
        /*001a*/ 	.short	0x01d0


	//----- nvinfo : EIATTR_KPARAM_INFO
	.align		4
        /*001c*/ 	.byte	0x04, 0x17
        /*001e*/ 	.short	(.L_1672 - .L_1671)
.L_1671:
        /*0020*/ 	.word	0x00000000
        /*0024*/ 	.short	0x0000
        /*0026*/ 	.short	0x0000
        /*0028*/ 	.byte	0x00, 0xf0, 0x41, 0x07


	//----- nvinfo : EIATTR_MAXREG_COUNT
	.align		4
.L_1672:
        /*002c*/ 	.byte	0x03, 0x1b
        /*002e*/ 	.short	0x00ff


	//----- nvinfo : EIATTR_NUM_BARRIERS
	.align		4
        /*0030*/ 	.byte	0x02, 0x4c
        /*0032*/ 	.byte	0x01
	.zero		1


	//----- nvinfo : EIATTR_MERCURY_ISA_VERSION
	.align		4
        /*0034*/ 	.byte	0x03, 0x5f
        /*0036*/ 	.short	0x0000


	//----- nvinfo : EIATTR_COOP_GROUP_MASK_REGIDS
	.align		4
        /*0038*/ 	.byte	0x04, 0x29
        /*003a*/ 	.short	(.L_1674 - .L_1673)


	//   ....[0]....
.L_1673:
        /*003c*/ 	.word	0xffffffff


	//   ....[1]....
        /*0040*/ 	.word	0xffffffff


	//   ....[2]....
        /*0044*/ 	.word	0xffffffff


	//   ....[3]....
        /*0048*/ 	.word	0xffffffff


	//   ....[4]....
        /*004c*/ 	.word	0xffffffff


	//   ....[5]....
        /*0050*/ 	.word	0xffffffff


	//   ....[6]....
        /*0054*/ 	.word	0xffffffff


	//   ....[7]....
        /*0058*/ 	.word	0xffffffff


	//   ....[8]....
        /*005c*/ 	.word	0xffffffff


	//   ....[9]....
        /*0060*/ 	.word	0xffffffff


	//   ....[10]....
        /*0064*/ 	.word	0xffffffff


	//   ....[11]....
        /*0068*/ 	.word	0xffffffff


	//   ....[12]....
        /*006c*/ 	.word	0xffffffff


	//   ....[13]....
        /*0070*/ 	.word	0xffffffff


	//   ....[14]....
        /*0074*/ 	.word	0xffffffff


	//   ....[15]....
        /*0078*/ 	.word	0xffffffff


	//----- nvinfo : EIATTR_COOP_GROUP_INSTR_OFFSETS
	.align		4
.L_1674:
        /*007c*/ 	.byte	0x04, 0x28
        /*007e*/ 	.short	(.L_1676 - .L_1675)


	//   ....[0]....
.L_1675:
        /*0080*/ 	.word	0x000060a0


	//   ....[1]....
        /*0084*/ 	.word	0x000060c0


	//   ....[2]....
        /*0088*/ 	.word	0x00006130


	//   ....[3]....
        /*008c*/ 	.word	0x000061a0


	//   ....[4]....
        /*0090*/ 	.word	0x0000ac40


	//   ....[5]....
        /*0094*/ 	.word	0x0000ac50


	//   ....[6]....
        /*0098*/ 	.word	0x0000ac80


	//   ....[7]....
        /*009c*/ 	.word	0x0000ac90


	//   ....[8]....
        /*00a0*/ 	.word	0x0000f1e0


	//   ....[9]....
        /*00a4*/ 	.word	0x0000f1f0


	//   ....[10]....
        /*00a8*/ 	.word	0x0000f210


	//   ....[11]....
        /*00ac*/ 	.word	0x0000f230


	//   ....[12]....
        /*00b0*/ 	.word	0x00010930


	//   ....[13]....
        /*00b4*/ 	.word	0x00010970


	//   ....[14]....
        /*00b8*/ 	.word	0x000109b0


	//   ....[15]....
        /*00bc*/ 	.word	0x000109d0


	//----- nvinfo : EIATTR_EXIT_INSTR_OFFSETS
	.align		4
.L_1676:
        /*00c0*/ 	.byte	0x04, 0x1c
        /*00c2*/ 	.short	(.L_1678 - .L_1677)


	//   ....[0]....
.L_1677:
        /*00c4*/ 	.word	0x000002d0


	//   ....[1]....
        /*00c8*/ 	.word	0x00000ae0


	//   ....[2]....
        /*00cc*/ 	.word	0x00000b10


	//   ....[3]....
        /*00d0*/ 	.word	0x000117c0


	//   ....[4]....
        /*00d4*/ 	.word	0x00011880


	//----- nvinfo : EIATTR_CTAIDZ_USED
	.align		4
.L_1678:
        /*00d8*/ 	.byte	0x01, 0x04
	.zero		2


	//----- nvinfo : EIATTR_CRS_STACK_SIZE
	.align		4
        /*00dc*/ 	.byte	0x04, 0x1e
        /*00de*/ 	.short	(.L_1680 - .L_1679)
.L_1679:
        /*00e0*/ 	.word	0x00000000
.L_1680:


//--------------------- .nv.info._ZN5flash24flash_fwd_splitkv_kernelI23Flash_fwd_kernel_traitsILi64ELi64ELi128ELi4ELb0ELb0EN7cutlass10bfloat16_tE19Flash_kernel_traitsILi64ELi64ELi128ELi4ES3_EELb1ELb0ELb0ELb0ELb1ELb0ELb0ELb1EEEvNS_16Flash_fwd_paramsE --------------------------
	.section	.nv.info._ZN5flash24flash_fwd_splitkv_kernelI23Flash_fwd_kernel_traitsILi64ELi64ELi128ELi4ELb0ELb0EN7cutlass10bfloat16_tE19Flash_kernel_traitsILi64ELi64ELi128ELi4ES3_EELb1ELb0ELb0ELb0ELb1ELb0ELb0ELb1EEEvNS_16Flash_fwd_paramsE,"",@"SHT_CUDA_INFO"
	.sectionflags	@""
	.align	4


	//----- nvinfo : EIATTR_CUDA_API_VERSION
	.align		4
        /*0000*/ 	.byte	0x04, 0x37
        /*0002*/ 	.short	(.L_1682 - .L_1681)
.L_1681:
        /*0004*/ 	.word	0x00000082


	//----- nvinfo : EIATTR_SW2861232_WAR
	.align		4
.L_1682:
        /*0008*/ 	.byte	0x01, 0x35
	.zero		2


	//----- nvinfo : EIATTR_PARAM_CBANK
	.align		4
        /*000c*/ 	.byte	0x04, 0x0a
        /*000e*/ 	.short	(.L_1684 - .L_1683)
	.align		4
.L_1683:
        /*0010*/ 	.word	index@(.nv.constant0._ZN5flash24flash_fwd_splitkv_kernelI23Flash_fwd_kernel_traitsILi64ELi64ELi128ELi4ELb0ELb0EN7cutlass10bfloat16_tE19Flash_kernel_traitsILi64ELi64ELi128ELi4ES3_EELb1ELb0ELb0ELb0ELb1ELb0ELb0ELb1EEEvNS_16Flash_fwd_paramsE)
        /*0014*/ 	.short	0x0160
        /*0016*/ 	.short	0x01d0


	//----- nvinfo : EIATTR_CBANK_PARAM_SIZE
	.align		4
.L_1684:
        /*0018*/ 	.byte	0x03, 0x19
        /*001a*/ 	.short	0x01d0


	//----- nvinfo : EIATTR_KPARAM_INFO
	.align		4
        /*001c*/ 	.byte	0x04, 0x17
        /*001e*/ 	.short	(.L_1686 - .L_1685)
.L_1685:
        /*0020*/ 	.word	0x00000000
        /*0024*/ 	.short	0x0000
        /*0026*/ 	.short	0x0000
        /*0028*/ 	.byte	0x00, 0xf0, 0x41, 0x07


	//----- nvinfo : EIATTR_MAXREG_COUNT
	.align		4
.L_1686:
        /*002c*/ 	.byte	0x03, 0x1b
        /*002e*/ 	.short	0x00ff


	//----- nvinfo : EIATTR_NUM_BARRIERS
	.align		4
        /*0030*/ 	.byte	0x02, 0x4c
        /*0032*/ 	.byte	0x01
	.zero		1


	//----- nvinfo : EIATTR_MERCURY_ISA_VERSION
	.align		4
        /*0034*/ 	.byte	0x03, 0x5f
        /*0036*/ 	.short	0x0000


	//----- nvinfo : EIATTR_COOP_GROUP_MASK_REGIDS
	.align		4
        /*0038*/ 	.byte	0x04, 0x29
        /*003a*/ 	.short	(.L_1688 - .L_1687)


	//   ....[0]....
.L_1687:
        /*003c*/ 	.word	0xffffffff


	//   ....[1]....
        /*0040*/ 	.word	0xffffffff


	//   ....[2]....
        /*0044*/ 	.word	0xffffffff


	//   ....[3]....
        /*0048*/ 	.word	0xffffffff


	//   ....[4]....
        /*004c*/ 	.word	0xffffffff


	//   ....[5]....
        /*0050*/ 	.word	0xffffffff


	//   ....[6]....
        /*0054*/ 	.word	0xffffffff


	//   ....[7]....
        /*0058*/ 	.word	0xffffffff


	//   ....[8]....
        /*005c*/ 	.word	0xffffffff


	//   ....[9]....
        /*0060*/ 	.word	0xffffffff


	//   ....[10]....
        /*0064*/ 	.word	0xffffffff


	//   ....[11]....
        /*0068*/ 	.word	0xffffffff


	//   ....[12]....
        /*006c*/ 	.word	0xffffffff


	//   ....[13]....
        /*0070*/ 	.word	0xffffffff


	//   ....[14]....
        /*0074*/ 	.word	0xffffffff


	//   ....[15]....
        /*0078*/ 	.word	0xffffffff


	//----- nvinfo : EIATTR_COOP_GROUP_INSTR_OFFSETS
	.align		4
.L_1688:
        /*007c*/ 	.byte	0x04, 0x28
        /*007e*/ 	.short	(.L_1690 - .L_1689)


	//   ....[0]....
.L_1689:
        /*0080*/ 	.word	0x0000d6f0


	//   ....[1]....
        /*0084*/ 	.word	0x0000d710


	//   ....[2]....
        /*0088*/ 	.word	0x0000d7a0


	//   ....[3]....
        /*008c*/ 	.word	0x0000d7b0


	//   ....[4]....
        /*0090*/ 	.word	0x00010cc0


	//   ....[5]....
        /*0094*/ 	.word	0x00010d10


	//   ....[6]....
        /*0098*/ 	.word	0x00010d30


	//   ....[7]....
        /*009c*/ 	.word	0x00010d50


	//   ....[8]....
        /*00a0*/ 	.word	0x00013bc0


	//   ....[9]....
        /*00a4*/ 	.word	0x00013be0


	//   ....[10]....
        /*00a8*/ 	.word	0x00013c10


	//   ....[11]....
        /*00ac*/ 	.word	0x00013c20


	//   ....[12]....
        /*00b0*/ 	.word	0x00015360


	//   ....[13]....
        /*00b4*/ 	.word	0x000153a0


	//   ....[14]....
        /*00b8*/ 	.word	0x000153e0


	//   ....[15]....
        /*00bc*/ 	.word	0x000153f0


	//----- nvinfo : EIATTR_EXIT_INSTR_OFFSETS
	.align		4
.L_1690:
        /*00c0*/ 	.byte	0x04, 0x1c
        /*00c2*/ 	.short	(.L_1692 - .L_1691)


	//   ....[0]....
.L_1691:
        /*00c4*/ 	.word	0x00000300


	//   ....[1]....
        /*00c8*/ 	.word	0x00000ac0


	//   ....[2]....
        /*00cc*/ 	.word	0x00000af0


	//   ....[3]....
        /*00d0*/ 	.word	0x00016220


	//   ....[4]....
        /*00d4*/ 	.word	0x000162e0


	//----- nvinfo : EIATTR_CTAIDZ_USED
	.align		4
.L_1692:
        /*00d8*/ 	.byte	0x01, 0x04
	.zero		2


	//----- nvinfo : EIATTR_CRS_STACK_SIZE
	.align		4
        /*00dc*/ 	.byte	0x04, 0x1e
        /*00de*/ 	.short	(.L_1694 - .L_1693)
.L_1693:
        /*00e0*/ 	.word	0x00000000
.L_1694:


//--------------------- .nv.info._ZN5flash24flash_fwd_splitkv_kernelI23Flash_fwd_kernel_traitsILi64ELi64ELi128ELi4ELb0ELb0EN7cutlass10bfloat16_tE19Flash_kernel_traitsILi64ELi64ELi128ELi4ES3_EELb1ELb0ELb0ELb0ELb1ELb1ELb0ELb1EEEvNS_16Flash_fwd_paramsE --------------------------
	.section	.nv.info._ZN5flash24flash_fwd_splitkv_kernelI23Flash_fwd_kernel_traitsILi64ELi64ELi128ELi4ELb0ELb0EN7cutlass10bfloat16_tE19Flash_kernel_traitsILi64ELi64ELi128ELi4ES3_EELb1ELb0ELb0ELb0ELb1ELb1ELb0ELb1EEEvNS_16Flash_fwd_paramsE,"",@"SHT_CUDA_INFO"
	.sectionflags	@""
	.align	4


	//----- nvinfo : EIATTR_CUDA_API_VERSION
	.align		4
        /*0000*/ 	.byte	0x04, 0x37
        /*0002*/ 	.short	(.L_1696 - .L_1695)
.L_1695:
        /*0004*/ 	.word	0x00000082


	//----- nvinfo : EIATTR_SW2861232_WAR
	.align		4
.L_1696:
        /*0008*/ 	.byte	0x01, 0x35
	.zero		2


	//----- nvinfo : EIATTR_PARAM_CBANK
	.align		4
        /*000c*/ 	.byte	0x04, 0x0a
        /*000e*/ 	.short	(.L_1698 - .L_1697)
	.align		4
.L_1697:
        /*0010*/ 	.word	index@(.nv.constant0._ZN5flash24flash_fwd_splitkv_kernelI23Flash_fwd_kernel_traitsILi64ELi64ELi128ELi4ELb0ELb0EN7cutlass10bfloat16_tE19Flash_kernel_traitsILi64ELi64ELi128ELi4ES3_EELb1ELb0ELb0ELb0ELb1ELb1ELb0ELb1EEEvNS_16Flash_fwd_paramsE)
        /*0014*/ 	.short	0x0160
        /*0016*/ 	.short	0x01d0


	//----- nvinfo : EIATTR_CBANK_PARAM_SIZE
	.align		4
.L_1698:
        /*0018*/ 	.byte	0x03, 0x19
        /*001a*/ 	.short	0x01d0


	//----- nvinfo : EIATTR_KPARAM_INFO
	.align		4
        /*001c*/ 	.byte	0x04, 0x17
        /*001e*/ 	.short	(.L_1700 - .L_1699)
.L_1699:
        /*0020*/ 	.word	0x00000000
        /*0024*/ 	.short	0x0000
        /*0026*/ 	.short	0x0000
        /*0028*/ 	.byte	0x00, 0xf0, 0x41, 0x07


	//----- nvinfo : EIATTR_MAXREG_COUNT
	.align		4
.L_1700:
        /*002c*/ 	.byte	0x03, 0x1b
        /*002e*/ 	.short	0x00ff


	//----- nvinfo : EIATTR_NUM_BARRIERS
	.align		4
        /*0030*/ 	.byte	0x02, 0x4c
        /*0032*/ 	.byte	0x01
	.zero		1


	//----- nvinfo : EIATTR_MERCURY_ISA_VERSION
	.align		4
        /*0034*/ 	.byte	0x03, 0x5f
        /*0036*/ 	.short	0x0000


	//----- nvinfo : EIATTR_COOP_GROUP_MASK_REGIDS
	.align		4
        /*0038*/ 	.byte	0x04, 0x29
        /*003a*/ 	.short	(.L_1702 - .L_1701)


	//   ....[0]....
.L_1701:
        /*003c*/ 	.word	0xffffffff


	//   ....[1]....
        /*0040*/ 	.word	0xffffffff


	//   ....[2]....
        /*0044*/ 	.word	0xffffffff


	//   ....[3]....
        /*0048*/ 	.word	0xffffffff


	//   ....[4]....
        /*004c*/ 	.word	0xffffffff


	//   ....[5]....
        /*0050*/ 	.word	0xffffffff


	//   ....[6]....
        /*0054*/ 	.word	0xffffffff


	//   ....[7]....
        /*0058*/ 	.word	0xffffffff


	//   ....[8]....
        /*005c*/ 	.word	0xffffffff


	//   ....[9]....
        /*0060*/ 	.word	0xffffffff


	//   ....[10]....
        /*0064*/ 	.word	0xffffffff


	//   ....[11]....
        /*0068*/ 	.word	0xffffffff


	//   ....[12]....
        /*006c*/ 	.word	0xffffffff


	//   ....[13]....
        /*0070*/ 	.word	0xffffffff


	//   ....[14]....
        /*0074*/ 	.word	0xffffffff


	//   ....[15]....
        /*0078*/ 	.word	0xffffffff


	//----- nvinfo : EIATTR_COOP_GROUP_INSTR_OFFSETS
	.align		4
.L_1702:
        /*007c*/ 	.byte	0x04, 0x28
        /*007e*/ 	.short	(.L_1704 - .L_1703)


	//   ....[0]....
.L_1703:
        /*0080*/ 	.word	0x0000df30


	//   ....[1]....
        /*0084*/ 	.word	0x0000df50


	//   ....[2]....
        /*0088*/ 	.word	0x0000dff0


	//   ....[3]....
        /*008c*/ 	.word	0x0000e000


	//   ....[4]....
        /*0090*/ 	.word	0x00011d10


	//   ....[5]....
        /*0094*/ 	.word	0x00011d60


	//   ....[6]....
        /*0098*/ 	.word	0x00011d80


	//   ....[7]....
        /*009c*/ 	.word	0x00011da0


	//   ....[8]....
        /*00a0*/ 	.word	0x00015480


	//   ....[9]....
        /*00a4*/ 	.word	0x000154a0


	//   ....[10]....
        /*00a8*/ 	.word	0x000154d0


	//   ....[11]....
        /*00ac*/ 	.word	0x000154e0


	//   ....[12]....
        /*00b0*/ 	.word	0x00016bc0


	//   ....[13]....
        /*00b4*/ 	.word	0x00016c00


	//   ....[14]....
        /*00b8*/ 	.word	0x00016c40


	//   ....[15]....
        /*00bc*/ 	.word	0x00016c50


	//----- nvinfo : EIATTR_EXIT_INSTR_OFFSETS
	.align		4
.L_1704:
        /*00c0*/ 	.byte	0x04, 0x1c
        /*00c2*/ 	.short	(.L_1706 - .L_1705)


	//   ....[0]....
.L_1705:
        /*00c4*/ 	.word	0x00000300


	//   ....[1]....
        /*00c8*/ 	.word	0x00000ac0


	//   ....[2]....
        /*00cc*/ 	.word	0x00000af0


	//   ....[3]....
        /*00d0*/ 	.word	0x00017a80


	//   ....[4]....
        /*00d4*/ 	.word	0x00017b40


	//----- nvinfo : EIATTR_CTAIDZ_USED
	.align		4
.L_1706:
        /*00d8*/ 	.byte	0x01, 0x04
	.zero		2


	//----- nvinfo : EIATTR_CRS_STACK_SIZE
	.align		4
        /*00dc*/ 	.byte	0x04, 0x1e
        /*00de*/ 	.short	(.L_1708 - .L_1707)
.L_1707:
        /*00e0*/ 	.word	0x00000000
.L_1708:


//--------------------- .nv.info._ZN5flash24flash_fwd_splitkv_kernelI23Flash_fwd_kernel_traitsILi64ELi64ELi128ELi4ELb0ELb0EN7cutlass10bfloat16_tE19Flash_kernel_traitsILi64ELi64ELi128ELi4ES3_EELb1ELb0ELb1ELb0ELb0ELb0ELb0ELb1EEEvNS_16Flash_fwd_paramsE --------------------------
	.section	.nv.info._ZN5flash24flash_fwd_splitkv_kernelI23Flash_fwd_kernel_traitsILi64ELi64ELi128ELi4ELb0ELb0EN7cutlass10bfloat16_tE19Flash_kernel_traitsILi64ELi64ELi128ELi4ES3_EELb1ELb0ELb1ELb0ELb0ELb0ELb0ELb1EEEvNS_16Flash_fwd_paramsE,"",@"SHT_CUDA_INFO"
	.sectionflags	@""
	.align	4


	//----- nvinfo : EIATTR_CUDA_API_VERSION
	.align		4
        /*0000*/ 	.byte	0x04, 0x37
        /*0002*/ 	.short	(.L_1710 - .L_1709)
.L_1709:
        /*0004*/ 	.word	0x00000082


	//----- nvinfo : EIATTR_SW2861232_WAR
	.align		4
.L_1710:
        /*0008*/ 	.byte	0x01, 0x35
	.zero		2


	//----- nvinfo : EIATTR_PARAM_CBANK
	.align		4
        /*000c*/ 	.byte	0x04, 0x0a
        /*000e*/ 	.short	(.L_1712 - .L_1711)
	.align		4
.L_1711:
        /*0010*/ 	.word	index@(.nv.constant0._ZN5flash24flash_fwd_splitkv_kernelI23Flash_fwd_kernel_traitsILi64ELi64ELi128ELi4ELb0ELb0EN7cutlass10bfloat16_tE19Flash_kernel_traitsILi64ELi64ELi128ELi4ES3_EELb1ELb0ELb1ELb0ELb0ELb0ELb0ELb1EEEvNS_16Flash_fwd_paramsE)
        /*0014*/ 	.short	0x0160
        /*0016*/ 	.short	0x01d0


	//----- nvinfo : EIATTR_CBANK_PARAM_SIZE
	.align		4
.L_1712:
        /*0018*/ 	.byte	0x03, 0x19
        /*001a*/ 	.short	0x01d0


	//----- nvinfo : EIATTR_KPARAM_INFO
	.align		4
        /*001c*/ 	.byte	0x04, 0x17
        /*001e*/ 	.short	(.L_1714 - .L_1713)
.L_1713:
        /*0020*/ 	.word	0x00000000
        /*0024*/ 	.short	0x0000
        /*0026*/ 	.short	0x0000
        /*0028*/ 	.byte	0x00, 0xf0, 0x41, 0x07


	//----- nvinfo : EIATTR_MAXREG_COUNT
	.align		4
.L_1714:
        /*002c*/ 	.byte	0x03, 0x1b
        /*002e*/ 	.short	0x00ff


	//----- nvinfo : EIATTR_NUM_BARRIERS
	.align		4
        /*0030*/ 	.byte	0x02, 0x4c
        /*0032*/ 	.byte	0x01
	.zero		1


	//----- nvinfo : EIATTR_MERCURY_ISA_VERSION
	.align		4
        /*0034*/ 	.byte	0x03, 0x5f
        /*0036*/ 	.short	0x0000


	//----- nvinfo : EIATTR_COOP_GROUP_MASK_REGIDS
	.align		4
        /*0038*/ 	.byte	0x04, 0x29
        /*003a*/ 	.short	(.L_1716 - .L_1715)


	//   ....[0]....
.L_1715:
        /*003c*/ 	.word	0xffffffff


	//   ....[1]....
        /*0040*/ 	.word	0xffffffff


	//   ....[2]....
        /*0044*/ 	.word	0xffffffff


	//   ....[3]....
        /*0048*/ 	.word	0xffffffff


	//   ....[4]....
        /*004c*/ 	.word	0xffffffff


	//   ....[5]....
        /*0050*/ 	.word	0xffffffff


	//   ....[6]....
        /*0054*/ 	.word	0xffffffff


	//   ....[7]....
        /*0058*/ 	.word	0xffffffff


	//   ....[8]....
        /*005c*/ 	.word	0xffffffff


	//   ....[9]....
        /*0060*/ 	.word	0xffffffff


	//   ....[10]....
        /*0064*/ 	.word	0xffffffff


	//   ....[11]....
        /*0068*/ 	.word	0xffffffff


	//   ....[12]....
        /*006c*/ 	.word	0xffffffff


	//   ....[13]....
        /*0070*/ 	.word	0xffffffff


	//   ....[14]....
        /*0074*/ 	.word	0xffffffff


	//   ....[15]....
        /*0078*/ 	.word	0xffffffff


	//----- nvinfo : EIATTR_COOP_GROUP_INSTR_OFFSETS
	.align		4
.L_1716:
        /*007c*/ 	.byte	0x04, 0x28
        /*007e*/ 	.short	(.L_1718 - .L_1717)


	//   ....[0]....
.L_1717:
        /*0080*/ 	.word	0x0000edc0


	//   ....[1]....
        /*0084*/ 	.word	0x0000ede0


	//   ....[2]....
        /*0088*/ 	.word	0x0000ee50


	//   ....[3]....
        /*008c*/ 	.word	0x0000ee60


	//   ....[4]....
        /*0090*/ 	.word	0x000131f0


	//   ....[5]....
        /*0094*/ 	.word	0x00013200


	//   ....[6]....
        /*0098*/ 	.word	0x00013230


	//   ....[7]....
        /*009c*/ 	.word	0x00013240


	//   ....[8]....
        /*00a0*/ 	.word	0x00016f30


	//   ....[9]....
        /*00a4*/ 	.word	0x00016f50


	//   ....[10]....
        /*00a8*/ 	.word	0x00016f70


	//   ....[11]....
        /*00ac*/ 	.word	0x00016fa0


	//   ....[12]....
        /*00b0*/ 	.word	0x000186d0


	//   ....[13]....
        /*00b4*/ 	.word	0x00018710


	//   ....[14]....
        /*00b8*/ 	.word	0x00018750


	//   ....[15]....
        /*00bc*/ 	.word	0x00018770


	//----- nvinfo : EIATTR_EXIT_INSTR_OFFSETS
	.align		4
.L_1718:
        /*00c0*/ 	.byte	0x04, 0x1c
        /*00c2*/ 	.short	(.L_1720 - .L_1719)


	//   ....[0]....
.L_1719:
        /*00c4*/ 	.word	0x00000300


	//   ....[1]....
        /*00c8*/ 	.word	0x00000b10


	//   ....[2]....
        /*00cc*/ 	.word	0x00000b40


	//   ....[3]....
        /*00d0*/ 	.word	0x000195b0


	//   ....[4]....
        /*00d4*/ 	.word	0x00019670


	//----- nvinfo : EIATTR_CTAIDZ_USED
	.align		4
.L_1720:
        /*00d8*/ 	.byte	0x01, 0x04
	.zero		2


	//----- nvinfo : EIATTR_CRS_STACK_SIZE
	.align		4
        /*00dc*/ 	.byte	0x04, 0x1e
        /*00de*/ 	.short	(.L_1722 - .L_1721)
.L_1721:
        /*00e0*/ 	.word	0x00000000
.L_1722:


//--------------------- .nv.info._ZN5flash24flash_fwd_splitkv_kernelI23Flash_fwd_kernel_traitsILi64ELi64ELi128ELi4ELb0ELb0EN7cutlass10bfloat16_tE19Flash_kernel_traitsILi64ELi64ELi128ELi4ES3_EELb1ELb0ELb1ELb0ELb0ELb1ELb0ELb1EEEvNS_16Flash_fwd_paramsE --------------------------
	.section	.nv.info._ZN5flash24flash_fwd_splitkv_kernelI23Flash_fwd_kernel_traitsILi64ELi64ELi128ELi4ELb0ELb0EN7cutlass10bfloat16_tE19Flash_kernel_traitsILi64ELi64ELi128ELi4ES3_EELb1ELb0ELb1ELb0ELb0ELb1ELb0ELb1EEEvNS_16Flash_fwd_paramsE,"",@"SHT_CUDA_INFO"
	.sectionflags	@""
	.align	4


	//----- nvinfo : EIATTR_CUDA_API_VERSION
	.align		4
        /*0000*/ 	.byte	0x04, 0x37
        /*0002*/ 	.short	(.L_1724 - .L_1723)
.L_1723:
        /*0004*/ 	.word	0x00000082


	//----- nvinfo : EIATTR_SW2861232_WAR
	.align		4
.L_1724:
        /*0008*/ 	.byte	0x01, 0x35
	.zero		2


	//----- nvinfo : EIATTR_PARAM_CBANK
	.align		4
        /*000c*/ 	.byte	0x04, 0x0a
        /*000e*/ 	.short	(.L_1726 - .L_1725)
	.align		4
.L_1725:
        /*0010*/ 	.word	index@(.nv.constant0._ZN5flash24flash_fwd_splitkv_kernelI23Flash_fwd_kernel_traitsILi64ELi64ELi128ELi4ELb0ELb0EN7cutlass10bfloat16_tE19Flash_kernel_traitsILi64ELi64ELi128ELi4ES3_EELb1ELb0ELb1ELb0ELb0ELb1ELb0ELb1EEEvNS_16Flash_fwd_paramsE)
        /*0014*/ 	.short	0x0160
        /*0016*/ 	.short	0x01d0


	//----- nvinfo : EIATTR_CBANK_PARAM_SIZE
	.align		4
.L_1726:
        /*0018*/ 	.byte	0x03, 0x19
        /*001a*/ 	.short	0x01d0


	//----- nvinfo : EIATTR_KPARAM_INFO
	.align		4
        /*001c*/ 	.byte	0x04, 0x17
        /*001e*/ 	.short	(.L_1728 - .L_1727)
.L_1727:
        /*0020*/ 	.word	0x00000000
        /*0024*/ 	.short	0x0000
        /*0026*/ 	.short	0x0000
        /*0028*/ 	.byte	0x00, 0xf0, 0x41, 0x07


	//----- nvinfo : EIATTR_MAXREG_COUNT
	.align		4
.L_1728:
        /*002c*/ 	.byte	0x03, 0x1b
        /*002e*/ 	.short	0x00ff


	//----- nvinfo : EIATTR_NUM_BARRIERS
	.align		4
        /*0030*/ 	.byte	0x02, 0x4c
        /*0032*/ 	.byte	0x01
	.zero		1


	//----- nvinfo : EIATTR_MERCURY_ISA_VERSION
	.align		4
        /*0034*/ 	.byte	0x03, 0x5f
        /*0036*/ 	.short	0x0000


	//----- nvinfo : EIATTR_COOP_GROUP_MASK_REGIDS
	.align		4
        /*0038*/ 	.byte	0x04, 0x29
        /*003a*/ 	.short	(.L_1730 - .L_1729)


	//   ....[0]....
.L_1729:
        /*003c*/ 	.word	0xffffffff


	//   ....[1]....
        /*0040*/ 	.word	0xffffffff


	//   ....[2]....
        /*0044*/ 	.word	0xffffffff


	//   ....[3]....
        /*0048*/ 	.word	0xffffffff


	//   ....[4]....
        /*004c*/ 	.word	0xffffffff


	//   ....[5]....
        /*0050*/ 	.word	0xffffffff


	//   ....[6]....
        /*0054*/ 	.word	0xffffffff


	//   ....[7]....
        /*0058*/ 	.word	0xffffffff


	//   ....[8]....
        /*005c*/ 	.word	0xffffffff


	//   ....[9]....
        /*0060*/ 	.word	0xffffffff


	//   ....[10]....
        /*0064*/ 	.word	0xffffffff


	//   ....[11]....
        /*0068*/ 	.word	0xffffffff


	//   ....[12]....
        /*006c*/ 	.word	0xffffffff


	//   ....[13]....
        /*0070*/ 	.word	0xffffffff


	//   ....[14]....
        /*0074*/ 	.word	0xffffffff


	//   ....[15]....
        /*0078*/ 	.word	0xffffffff


	//----- nvinfo : EIATTR_COOP_GROUP_INSTR_OFFSETS
	.align		4
.L_1730:
        /*007c*/ 	.byte	0x04, 0x28
        /*007e*/ 	.short	(.L_1732 - .L_1731)


	//   ....[0]....
.L_1731:
        /*0080*/ 	.word	0x0000f540


	//   ....[1]....
        /*0084*/ 	.word	0x0000f560


	//   ....[2]....
        /*0088*/ 	.word	0x0000f5b0


	//   ....[3]....
        /*008c*/ 	.word	0x0000f5c0


	//   ....[4]....
        /*0090*/ 	.word	0x00014180


	//   ....[5]....
        /*0094*/ 	.word	0x00014190


	//   ....[6]....
        /*0098*/ 	.word	0x000141c0


	//   ....[7]....
        /*009c*/ 	.word	0x000141d0


	//   ....[8]....
        /*00a0*/ 	.word	0x00018740


	//   ....[9]....
        /*00a4*/ 	.word	0x00018750


	//   ....[10]....
        /*00a8*/ 	.word	0x00018770


	//   ....[11]....
        /*00ac*/ 	.word	0x00018790


	//   ....[12]....
        /*00b0*/ 	.word	0x00019e70


	//   ....[13]....
        /*00b4*/ 	.word	0x00019eb0


	//   ....[14]....
        /*00b8*/ 	.word	0x00019ef0


	//   ....[15]....
        /*00bc*/ 	.word	0x00019f10


	//----- nvinfo : EIATTR_EXIT_INSTR_OFFSETS
	.align		4
.L_1732:
        /*00c0*/ 	.byte	0x04, 0x1c
        /*00c2*/ 	.short	(.L_1734 - .L_1733)


	//   ....[0]....
.L_1733:
        /*00c4*/ 	.word	0x00000300


	//   ....[1]....
        /*00c8*/ 	.word	0x00000b10


	//   ....[2]....
        /*00cc*/ 	.word	0x00000b40


	//   ....[3]....
        /*00d0*/ 	.word	0x0001ad50


	//   ....[4]....
        /*00d4*/ 	.word	0x0001ae10


	//----- nvinfo : EIATTR_CTAIDZ_USED
	.align		4
.L_1734:
        /*00d8*/ 	.byte	0x01, 0x04
	.zero		2


	//----- nvinfo : EIATTR_CRS_STACK_SIZE
	.align		4
        /*00dc*/ 	.byte	0x04, 0x1e
        /*00de*/ 	.short	(.L_1736 - .L_1735)
.L_1735:
        /*00e0*/ 	.word	0x00000000
.L_1736:


//--------------------- .nv.info._ZN5flash24flash_fwd_splitkv_kernelI23Flash_fwd_kernel_traitsILi64ELi64ELi128ELi4ELb0ELb0EN7cutlass10bfloat16_tE19Flash_kernel_traitsILi64ELi64ELi128ELi4ES3_EELb1ELb0ELb0ELb0ELb1ELb0ELb1ELb0EEEvNS_16Flash_fwd_paramsE --------------------------
	.section	.nv.info._ZN5flash24flash_fwd_splitkv_kernelI23Flash_fwd_kernel_traitsILi64ELi64ELi128ELi4ELb0ELb0EN7cutlass10bfloat16_tE19Flash_kernel_traitsILi64ELi64ELi128ELi4ES3_EELb1ELb0ELb0ELb0ELb1ELb0ELb1ELb0EEEvNS_16Flash_fwd_paramsE,"",@"SHT_CUDA_INFO"
	.sectionflags	@""
	.align	4


	//----- nvinfo : EIATTR_CUDA_API_VERSION
	.align		4
        /*0000*/ 	.byte	0x04, 0x37
        /*0002*/ 	.short	(.L_1738 - .L_1737)
.L_1737:
        /*0004*/ 	.word	0x00000082


	//----- nvinfo : EIATTR_SW2861232_WAR
	.align		4
.L_1738:
        /*0008*/ 	.byte	0x01, 0x35
	.zero		2


	//----- nvinfo : EIATTR_PARAM_CBANK
	.align		4
        /*000c*/ 	.byte	0x04, 0x0a
        /*000e*/ 	.short	(.L_1740 - .L_1739)
	.align		4
.L_1739:
        /*0010*/ 	.word	index@(.nv.constant0._ZN5flash24flash_fwd_splitkv_kernelI23Flash_fwd_kernel_traitsILi64ELi64ELi128ELi4ELb0ELb0EN7cutlass10bfloat16_tE19Flash_kernel_traitsILi64ELi64ELi128ELi4ES3_EELb1ELb0ELb0ELb0ELb1ELb0ELb1ELb0EEEvNS_16Flash_fwd_paramsE)
        /*0014*/ 	.short	0x0160
        /*0016*/ 	.short	0x01d0


	//----- nvinfo : EIATTR_CBANK_PARAM_SIZE
	.align		4
.L_1740:
        /*0018*/ 	.byte	0x03, 0x19
        /*001a*/ 	.short	0x01d0


	//----- nvinfo : EIATTR_KPARAM_INFO
	.align		4
        /*001c*/ 	.byte	0x04, 0x17
        /*001e*/ 	.short	(.L_1742 - .L_1741)
.L_1741:
        /*0020*/ 	.word	0x00000000
        /*0024*/ 	.short	0x0000
        /*0026*/ 	.short	0x0000
        /*0028*/ 	.byte	0x00, 0xf0, 0x41, 0x07


	//----- nvinfo : EIATTR_MAXREG_COUNT
	.align		4
.L_1742:
        /*002c*/ 	.byte	0x03, 0x1b
        /*002e*/ 	.short	0x00ff


	//----- nvinfo : EIATTR_NUM_BARRIERS
	.align		4
        /*0030*/ 	.byte	0x02, 0x4c
        /*0032*/ 	.byte	0x01
	.zero		1


	//----- nvinfo : EIATTR_MERCURY_ISA_VERSION
	.align		4
        /*0034*/ 	.byte	0x03, 0x5f
        /*0036*/ 	.short	0x0000


	//----- nvinfo : EIATTR_COOP_GROUP_MASK_REGIDS
	.align		4
        /*0038*/ 	.byte	0x04, 0x29
        /*003a*/ 	.short	(.L_1744 - .L_1743)


	//   ....[0]....
.L_1743:
        /*003c*/ 	.word	0xffffffff


	//   ....[1]....
        /*0040*/ 	.word	0xffffffff


	//   ....[2]....
        /*0044*/ 	.word	0xffffffff


	//   ....[3]....
        /*0048*/ 	.word	0xffffffff


	//   ....[4]....
        /*004c*/ 	.word	0xffffffff


	//   ....[5]....
        /*0050*/ 	.word	0xffffffff


	//   ....[6]....
        /*0054*/ 	.word	0xffffffff


	//   ....[7]....
        /*0058*/ 	.word	0xffffffff


	//   ....[8]....
        /*005c*/ 	.word	0xffffffff


	//   ....[9]....
        /*0060*/ 	.word	0xffffffff


	//   ....[10]....
        /*0064*/ 	.word	0xffffffff


	//   ....[11]....
        /*0068*/ 	.word	0xffffffff


	//   ....[12]....
        /*006c*/ 	.word	0xffffffff


	//   ....[13]....
        /*0070*/ 	.word	0xffffffff


	//   ....[14]....
        /*0074*/ 	.word	0xffffffff


	//   ....[15]....
        /*0078*/ 	.word	0xffffffff


	//----- nvinfo : EIATTR_COOP_GROUP_INSTR_OFFSETS
	.align		4
.L_1744:
        /*007c*/ 	.byte	0x04, 0x28
        /*007e*/ 	.short	(.L_1746 - .L_1745)


	//   ....[0]....
.L_1745:
        /*0080*/ 	.word	0x00004380


	//   ....[1]....
        /*0084*/ 	.word	0x00004450


	//   ....[2]....
        /*0088*/ 	.word	0x00004460


	//   ....[3]....
        /*008c*/ 	.word	0x00004490


	//   ....[4]....
        /*0090*/ 	.word	0x00007960


	//   ....[5]....
        /*0094*/ 	.word	0x000079b0


	//   ....[6]....
        /*0098*/ 	.word	0x000079d0


	//   ....[7]....
        /*009c*/ 	.word	0x000079f0


	//   ....[8]....
        /*00a0*/ 	.word	0x0000a7e0


	//   ....[9]....
        /*00a4*/ 	.word	0x0000a800


	//   ....[10]....
        /*00a8*/ 	.word	0x0000a840


	//   ....[11]....
        /*00ac*/ 	.word	0x0000a850


	//   ....[12]....
        /*00b0*/ 	.word	0x0000bf60


	//   ....[13]....
        /*00b4*/ 	.word	0x0000bfa0


	//   ....[14]....
        /*00b8*/ 	.word	0x0000c030


	//   ....[15]....
        /*00bc*/ 	.word	0x0000c050


	//----- nvinfo : EIATTR_EXIT_INSTR_OFFSETS
	.align		4
.L_1746:
        /*00c0*/ 	.byte	0x04, 0x1c
        /*00c2*/ 	.short	(.L_1748 - .L_1747)


	//   ....[0]....
.L_1747:
        /*00c4*/ 	.word	0x00000410


	//   ....[1]....
        /*00c8*/ 	.word	0x00000b40


	//   ....[2]....
        /*00cc*/ 	.word	0x00000b70


	//   ....[3]....
        /*00d0*/ 	.word	0x0000cae0


	//   ....[4]....
        /*00d4*/ 	.word	0x0000cb00


	//----- nvinfo : EIATTR_CTAIDZ_USED
	.align		4
.L_1748:
        /*00d8*/ 	.byte	0x01, 0x04
	.zero		2


	//----- nvinfo : EIATTR_CRS_STACK_SIZE
	.align		4
        /*00dc*/ 	.byte	0x04, 0x1e
        /*00de*/ 	.short	(.L_1750 - .L_1749)
.L_1749:
        /*00e0*/ 	.word	0x00000000
.L_1750:


//--------------------- .nv.info._ZN5flash24flash_fwd_splitkv_kernelI23Flash_fwd_kernel_traitsILi64ELi64ELi128ELi4ELb0ELb0EN7cutlass10bfloat16_tE19Flash_kernel_traitsILi64ELi64ELi128ELi4ES3_EELb1ELb0ELb0ELb0ELb1ELb1ELb1ELb0EEEvNS_16Flash_fwd_paramsE --------------------------
	.section	.nv.info._ZN5flash24flash_fwd_splitkv_kernelI23Flash_fwd_kernel_traitsILi64ELi64ELi128ELi4ELb0ELb0EN7cutlass10bfloat16_tE19Flash_kernel_traitsILi64ELi64ELi128ELi4ES3_EELb1ELb0ELb0ELb0ELb1ELb1ELb1ELb0EEEvNS_16Flash_fwd_paramsE,"",@"SHT_CUDA_INFO"
	.sectionflags	@""
	.align	4


	//----- nvinfo : EIATTR_CUDA_API_VERSION
	.align		4
        /*0000*/ 	.byte	0x04, 0x37
        /*0002*/ 	.short	(.L_1752 - .L_1751)
.L_1751:
        /*0004*/ 	.word	0x00000082


	//----- nvinfo : EIATTR_SW2861232_WAR
	.align		4
.L_1752:
        /*0008*/ 	.byte	0x01, 0x35
	.zero		2


	//----- nvinfo : EIATTR_PARAM_CBANK
	.align		4
        /*000c*/ 	.byte	0x04, 0x0a
        /*000e*/ 	.short	(.L_1754 - .L_1753)
	.align		4
.L_1753:
        /*0010*/ 	.word	index@(.nv.constant0._ZN5flash24flash_fwd_splitkv_kernelI23Flash_fwd_kernel_traitsILi64ELi64ELi128ELi4ELb0ELb0EN7cutlass10bfloat16_tE19Flash_kernel_traitsILi64ELi64ELi128ELi4ES3_EELb1ELb0ELb0ELb0ELb1ELb1ELb1ELb0EEEvNS_16Flash_fwd_paramsE)
        /*0014*/ 	.short	0x0160
        /*0016*/ 	.short	0x01d0


	//----- nvinfo : EIATTR_CBANK_PARAM_SIZE
	.align		4
.L_1754:
        /*0018*/ 	.byte	0x03, 0x19
        /*001a*/ 	.short	0x01d0


	//----- nvinfo : EIATTR_KPARAM_INFO
	.align		4
        /*001c*/ 	.byte	0x04, 0x17
        /*001e*/ 	.short	(.L_1756 - .L_1755)
.L_1755:
        /*0020*/ 	.word	0x00000000
        /*0024*/ 	.short	0x0000
        /*0026*/ 	.short	0x0000
        /*0028*/ 	.byte	0x00, 0xf0, 0x41, 0x07


	//----- nvinfo : EIATTR_MAXREG_COUNT
	.align		4
.L_1756:
        /*002c*/ 	.byte	0x03, 0x1b
        /*002e*/ 	.short	0x00ff


	//----- nvinfo : EIATTR_NUM_BARRIERS
	.align		4
        /*0030*/ 	.byte	0x02, 0x4c
        /*0032*/ 	.byte	0x01
	.zero		1


	//----- nvinfo : EIATTR_MERCURY_ISA_VERSION
	.align		4
        /*0034*/ 	.byte	0x03, 0x5f
        /*0036*/ 	.short	0x0000


	//----- nvinfo : EIATTR_COOP_GROUP_MASK_REGIDS
	.align		4
        /*0038*/ 	.byte	0x04, 0x29
        /*003a*/ 	.short	(.L_1758 - .L_1757)


	//   ....[0]....
.L_1757:
        /*003c*/ 	.word	0xffffffff


	//   ....[1]....
        /*0040*/ 	.word	0xffffffff


	//   ....[2]....
        /*0044*/ 	.word	0xffffffff


	//   ....[3]....
        /*0048*/ 	.word	0xffffffff


	//   ....[4]....
        /*004c*/ 	.word	0xffffffff


	//   ....[5]....
        /*0050*/ 	.word	0xffffffff


	//   ....[6]....
        /*0054*/ 	.word	0xffffffff


	//   ....[7]....
        /*0058*/ 	.word	0xffffffff


	//   ....[8]....
        /*005c*/ 	.word	0xffffffff


	//   ....[9]....
        /*0060*/ 	.word	0xffffffff


	//   ....[10]....
        /*0064*/ 	.word	0xffffffff


	//   ....[11]....
        /*0068*/ 	.word	0xffffffff


	//   ....[12]....
        /*006c*/ 	.word	0xffffffff


	//   ....[13]....
        /*0070*/ 	.word	0xffffffff


	//   ....[14]....
        /*0074*/ 	.word	0xffffffff


	//   ....[15]....
        /*0078*/ 	.word	0xffffffff


	//----- nvinfo : EIATTR_COOP_GROUP_INSTR_OFFSETS
	.align		4
.L_1758:
        /*007c*/ 	.byte	0x04, 0x28
        /*007e*/ 	.short	(.L_1760 - .L_1759)


	//   ....[0]....
.L_1759:
        /*0080*/ 	.word	0x00004b40


	//   ....[1]....
        /*0084*/ 	.word	0x00004c70


	//   ....[2]....
        /*0088*/ 	.word	0x00004c80


	//   ....[3]....
        /*008c*/ 	.word	0x00004cd0


	//   ....[4]....
        /*0090*/ 	.word	0x00008970


	//   ....[5]....
        /*0094*/ 	.word	0x00008980


	//   ....[6]....
        /*0098*/ 	.word	0x000089b0


	//   ....[7]....
        /*009c*/ 	.word	0x000089c0


	//   ....[8]....
        /*00a0*/ 	.word	0x0000c060


	//   ....[9]....
        /*00a4*/ 	.word	0x0000c080


	//   ....[10]....
        /*00a8*/ 	.word	0x0000c0b0


	//   ....[11]....
        /*00ac*/ 	.word	0x0000c0c0


	//   ....[12]....
        /*00b0*/ 	.word	0x0000d780


	//   ....[13]....
        /*00b4*/ 	.word	0x0000d7c0


	//   ....[14]....
        /*00b8*/ 	.word	0x0000d850


	//   ....[15]....
        /*00bc*/ 	.word	0x0000d860


	//----- nvinfo : EIATTR_EXIT_INSTR_OFFSETS
	.align		4
.L_1760:
        /*00c0*/ 	.byte	0x04, 0x1c
        /*00c2*/ 	.short	(.L_1762 - .L_1761)


	//   ....[0]....
.L_1761:
        /*00c4*/ 	.word	0x00000410


	//   ....[1]....
        /*00c8*/ 	.word	0x00000b40


	//   ....[2]....
        /*00cc*/ 	.word	0x00000b70


	//   ....[3]....
        /*00d0*/ 	.word	0x0000e300


	//   ....[4]....
        /*00d4*/ 	.word	0x0000e320


	//----- nvinfo : EIATTR_CTAIDZ_USED
	.align		4
.L_1762:
        /*00d8*/ 	.byte	0x01, 0x04
	.zero		2


	//----- nvinfo : EIATTR_CRS_STACK_SIZE
	.align		4
        /*00dc*/ 	.byte	0x04, 0x1e
        /*00de*/ 	.short	(.L_1764 - .L_1763)
.L_1763:
        /*00e0*/ 	.word	0x00000000
.L_1764:


//--------------------- .nv.info._ZN5flash24flash_fwd_splitkv_kernelI23Flash_fwd_kernel_traitsILi64ELi64ELi128ELi4ELb0ELb0EN7cutlass10bfloat16_tE19Flash_kernel_traitsILi64ELi64ELi128ELi4ES3_EELb1ELb0ELb1ELb0ELb0ELb0ELb1ELb0EEEvNS_16Flash_fwd_paramsE --------------------------
	.section	.nv.info._ZN5flash24flash_fwd_splitkv_kernelI23Flash_fwd_kernel_traitsILi64ELi64ELi128ELi4ELb0ELb0EN7cutlass10bfloat16_tE19Flash_kernel_traitsILi64ELi64ELi128ELi4ES3_EELb1ELb0ELb1ELb0ELb0ELb0ELb1ELb0EEEvNS_16Flash_fwd_paramsE,"",@"SHT_CUDA_INFO"
	.sectionflags	@""
	.align	4


	//----- nvinfo : EIATTR_CUDA_API_VERSION
	.align		4
        /*0000*/ 	.byte	0x04, 0x37
        /*0002*/ 	.short	(.L_1766 - .L_1765)
.L_1765:
        /*0004*/ 	.word	0x00000082


	//----- nvinfo : EIATTR_SW2861232_WAR
	.align		4
.L_1766:
        /*0008*/ 	.byte	0x01, 0x35
	.zero		2


	//----- nvinfo : EIATTR_PARAM_CBANK
	.align		4
        /*000c*/ 	.byte	0x04, 0x0a
        /*000e*/ 	.short	(.L_1768 - .L_1767)
	.align		4
.L_1767:
        /*0010*/ 	.word	index@(.nv.constant0._ZN5flash24flash_fwd_splitkv_kernelI23Flash_fwd_kernel_traitsILi64ELi64ELi128ELi4ELb0ELb0EN7cutlass10bfloat16_tE19Flash_kernel_traitsILi64ELi64ELi128ELi4ES3_EELb1ELb0ELb1ELb0ELb0ELb0ELb1ELb0EEEvNS_16Flash_fwd_paramsE)
        /*0014*/ 	.short	0x0160
        /*0016*/ 	.short	0x01d0


	//----- nvinfo : EIATTR_CBANK_PARAM_SIZE
	.align		4
.L_1768:
        /*0018*/ 	.byte	0x03, 0x19
        /*001a*/ 	.short	0x01d0


	//----- nvinfo : EIATTR_KPARAM_INFO
	.align		4
        /*001c*/ 	.byte	0x04, 0x17
        /*001e*/ 	.short	(.L_1770 - .L_1769)
.L_1769:
        /*0020*/ 	.word	0x00000000
        /*0024*/ 	.short	0x0000
        /*0026*/ 	.short	0x0000
        /*0028*/ 	.byte	0x00, 0xf0, 0x41, 0x07


	//----- nvinfo : EIATTR_MAXREG_COUNT
	.align		4
.L_1770:
        /*002c*/ 	.byte	0x03, 0x1b
        /*002e*/ 	.short	0x00ff


	//----- nvinfo : EIATTR_NUM_BARRIERS
	.align		4
        /*0030*/ 	.byte	0x02, 0x4c
        /*0032*/ 	.byte	0x01
	.zero		1


	//----- nvinfo : EIATTR_MERCURY_ISA_VERSION
	.align		4
        /*0034*/ 	.byte	0x03, 0x5f
        /*0036*/ 	.short	0x0000


	//----- nvinfo : EIATTR_COOP_GROUP_MASK_REGIDS
	.align		4
        /*0038*/ 	.byte	0x04, 0x29
        /*003a*/ 	.short	(.L_1772 - .L_1771)


	//   ....[0]....
.L_1771:
        /*003c*/ 	.word	0xffffffff


	//   ....[1]....
        /*0040*/ 	.word	0xffffffff


	//   ....[2]....
        /*0044*/ 	.word	0xffffffff


	//   ....[3]....
        /*0048*/ 	.word	0xffffffff


	//   ....[4]....
        /*004c*/ 	.word	0xffffffff


	//   ....[5]....
        /*0050*/ 	.word	0xffffffff


	//   ....[6]....
        /*0054*/ 	.word	0xffffffff


	//   ....[7]....
        /*0058*/ 	.word	0xffffffff


	//   ....[8]....
        /*005c*/ 	.word	0xffffffff


	//   ....[9]....
        /*0060*/ 	.word	0xffffffff


	//   ....[10]....
        /*0064*/ 	.word	0xffffffff


	//   ....[11]....
        /*0068*/ 	.word	0xffffffff


	//   ....[12]....
        /*006c*/ 	.word	0xffffffff


	//   ....[13]....
        /*0070*/ 	.word	0xffffffff


	//   ....[14]....
        /*0074*/ 	.word	0xffffffff


	//   ....[15]....
        /*0078*/ 	.word	0xffffffff


	//----- nvinfo : EIATTR_COOP_GROUP_INSTR_OFFSETS
	.align		4
.L_1772:
        /*007c*/ 	.byte	0x04, 0x28
        /*007e*/ 	.short	(.L_1774 - .L_1773)


	//   ....[0]....
.L_1773:
        /*0080*/ 	.word	0x000058c0


	//   ....[1]....
        /*0084*/ 	.word	0x000058e0


	//   ....[2]....
        /*0088*/ 	.word	0x00005960


	//   ....[3]....
        /*008c*/ 	.word	0x00005970


	//   ....[4]....
        /*0090*/ 	.word	0x00009c70


	//   ....[5]....
        /*0094*/ 	.word	0x00009c80


	//   ....[6]....
        /*0098*/ 	.word	0x00009cb0


	//   ....[7]....
        /*009c*/ 	.word	0x00009cc0


	//   ....[8]....
        /*00a0*/ 	.word	0x0000d9b0


	//   ....[9]....
        /*00a4*/ 	.word	0x0000d9d0


	//   ....[10]....
        /*00a8*/ 	.word	0x0000d9f0


	//   ....[11]....
        /*00ac*/ 	.word	0x0000da10


	//   ....[12]....
        /*00b0*/ 	.word	0x0000f130


	//   ....[13]....
        /*00b4*/ 	.word	0x0000f170


	//   ....[14]....
        /*00b8*/ 	.word	0x0000f1d0


	//   ....[15]....
        /*00bc*/ 	.word	0x0000f1f0


	//----- nvinfo : EIATTR_EXIT_INSTR_OFFSETS
	.align		4
.L_1774:
        /*00c0*/ 	.byte	0x04, 0x1c
        /*00c2*/ 	.short	(.L_1776 - .L_1775)


	//   ....[0]....
.L_1775:
        /*00c4*/ 	.word	0x00000420


	//   ....[1]....
        /*00c8*/ 	.word	0x00000bd0


	//   ....[2]....
        /*00cc*/ 	.word	0x00000c00


	//   ....[3]....
        /*00d0*/ 	.word	0x0000fcf0


	//   ....[4]....
        /*00d4*/ 	.word	0x0000fd10


	//----- nvinfo : EIATTR_CTAIDZ_USED
	.align		4
.L_1776:
        /*00d8*/ 	.byte	0x01, 0x04
	.zero		2


	//----- nvinfo : EIATTR_CRS_STACK_SIZE
	.align		4
        /*00dc*/ 	.byte	0x04, 0x1e
        /*00de*/ 	.short	(.L_1778 - .L_1777)
.L_1777:
        /*00e0*/ 	.word	0x00000000
.L_1778:


//--------------------- .nv.info._ZN5flash24flash_fwd_splitkv_kernelI23Flash_fwd_kernel_traitsILi64ELi64ELi128ELi4ELb0ELb0EN7cutlass10bfloat16_tE19Flash_kernel_traitsILi64ELi64ELi128ELi4ES3_EELb1ELb0ELb1ELb0ELb0ELb1ELb1ELb0EEEvNS_16Flash_fwd_paramsE --------------------------
	.section	.nv.info._ZN5flash24flash_fwd_splitkv_kernelI23Flash_fwd_kernel_traitsILi64ELi64ELi128ELi4ELb0ELb0EN7cutlass10bfloat16_tE19Flash_kernel_traitsILi64ELi64ELi128ELi4ES3_EELb1ELb0ELb1ELb0ELb0ELb1ELb1ELb0EEEvNS_16Flash_fwd_paramsE,"",@"SHT_CUDA_INFO"
	.sectionflags	@""
	.align	4


	//----- nvinfo : EIATTR_CUDA_API_VERSION
	.align		4
        /*0000*/ 	.byte	0x04, 0x37
        /*0002*/ 	.short	(.L_1780 - .L_1779)
.L_1779:
        /*0004*/ 	.word	0x00000082


	//----- nvinfo : EIATTR_SW2861232_WAR
	.align		4
.L_1780:
        /*0008*/ 	.byte	0x01, 0x35
	.zero		2


	//----- nvinfo : EIATTR_PARAM_CBANK
	.align		4
        /*000c*/ 	.byte	0x04, 0x0a
        /*000e*/ 	.short	(.L_1782 - .L_1781)
	.align		4
.L_1781:
        /*0010*/ 	.word	index@(.nv.constant0._ZN5flash24flash_fwd_splitkv_kernelI23Flash_fwd_kernel_traitsILi64ELi64ELi128ELi4ELb0ELb0EN7cutlass10bfloat16_tE19Flash_kernel_traitsILi64ELi64ELi128ELi4ES3_EELb1ELb0ELb1ELb0ELb0ELb1ELb1ELb0EEEvNS_16Flash_fwd_paramsE)
        /*0014*/ 	.short	0x0160
        /*0016*/ 	.short	0x01d0


	//----- nvinfo : EIATTR_CBANK_PARAM_SIZE
	.align		4
.L_1782:
        /*0018*/ 	.byte	0x03, 0x19
        /*001a*/ 	.short	0x01d0


	//----- nvinfo : EIATTR_KPARAM_INFO
	.align		4
        /*001c*/ 	.byte	0x04, 0x17
        /*001e*/ 	.short	(.L_1784 - .L_1783)
.L_1783:
        /*0020*/ 	.word	0x00000000
        /*0024*/ 	.short	0x0000
        /*0026*/ 	.short	0x0000
        /*0028*/ 	.byte	0x00, 0xf0, 0x41, 0x07


	//----- nvinfo : EIATTR_MAXREG_COUNT
	.align		4
.L_1784:
        /*002c*/ 	.byte	0x03, 0x1b
        /*002e*/ 	.short	0x00ff


	//----- nvinfo : EIATTR_NUM_BARRIERS
	.align		4
        /*0030*/ 	.byte	0x02, 0x4c
        /*0032*/ 	.byte	0x01
	.zero		1


	//----- nvinfo : EIATTR_MERCURY_ISA_VERSION
	.align		4
        /*0034*/ 	.byte	0x03, 0x5f
        /*0036*/ 	.short	0x0000


	//----- nvinfo : EIATTR_COOP_GROUP_MASK_REGIDS
	.align		4
        /*0038*/ 	.byte	0x04, 0x29
        /*003a*/ 	.short	(.L_1786 - .L_1785)


	//   ....[0]....
.L_1785:
        /*003c*/ 	.word	0xffffffff


	//   ....[1]....
        /*0040*/ 	.word	0xffffffff


	//   ....[2]....
        /*0044*/ 	.word	0xffffffff


	//   ....[3]....
        /*0048*/ 	.word	0xffffffff


	//   ....[4]....
        /*004c*/ 	.word	0xffffffff


	//   ....[5]....
        /*0050*/ 	.word	0xffffffff


	//   ....[6]....
        /*0054*/ 	.word	0xffffffff


	//   ....[7]....
        /*0058*/ 	.word	0xffffffff


	//   ....[8]....
        /*005c*/ 	.word	0xffffffff


	//   ....[9]....
        /*0060*/ 	.word	0xffffffff


	//   ....[10]....
        /*0064*/ 	.word	0xffffffff


	//   ....[11]....
        /*0068*/ 	.word	0xffffffff


	//   ....[12]....
        /*006c*/ 	.word	0xffffffff


	//   ....[13]....
        /*0070*/ 	.word	0xffffffff


	//   ....[14]....
        /*0074*/ 	.word	0xffffffff


	//   ....[15]....
        /*0078*/ 	.word	0xffffffff


	//----- nvinfo : EIATTR_COOP_GROUP_INSTR_OFFSETS
	.align		4
.L_1786:
        /*007c*/ 	.byte	0x04, 0x28
        /*007e*/ 	.short	(.L_1788 - .L_1787)


	//   ....[0]....
.L_1787:
        /*0080*/ 	.word	0x000060c0


	//   ....[1]....
        /*0084*/ 	.word	0x000060e0


	//   ....[2]....
        /*0088*/ 	.word	0x00006160


	//   ....[3]....
        /*008c*/ 	.word	0x00006170


	//   ....[4]....
        /*0090*/ 	.word	0x0000ac80


	//   ....[5]....
        /*0094*/ 	.word	0x0000ac90


	//   ....[6]....
        /*0098*/ 	.word	0x0000acc0


	//   ....[7]....
        /*009c*/ 	.word	0x0000acd0


	//   ....[8]....
        /*00a0*/ 	.word	0x0000f210


	//   ....[9]....
        /*00a4*/ 	.word	0x0000f230


	//   ....[10]....
        /*00a8*/ 	.word	0x0000f250


	//   ....[11]....
        /*00ac*/ 	.word	0x0000f270


	//   ....[12]....
        /*00b0*/ 	.word	0x00010940


	//   ....[13]....
        /*00b4*/ 	.word	0x00010980


	//   ....[14]....
        /*00b8*/ 	.word	0x000109e0


	//   ....[15]....
        /*00bc*/ 	.word	0x00010a00


	//----- nvinfo : EIATTR_EXIT_INSTR_OFFSETS
	.align		4
.L_1788:
        /*00c0*/ 	.byte	0x04, 0x1c
        /*00c2*/ 	.short	(.L_1790 - .L_1789)


	//   ....[0]....
.L_1789:
        /*00c4*/ 	.word	0x00000420


	//   ....[1]....
        /*00c8*/ 	.word	0x00000bd0


	//   ....[2]....
        /*00cc*/ 	.word	0x00000c00


	//   ....[3]....
        /*00d0*/ 	.word	0x00011500


	//   ....[4]....
        /*00d4*/ 	.word	0x00011520


	//----- nvinfo : EIATTR_CTAIDZ_USED
	.align		4
.L_1790:
        /*00d8*/ 	.byte	0x01, 0x04
	.zero		2


	//----- nvinfo : EIATTR_CRS_STACK_SIZE
	.align		4
        /*00dc*/ 	.byte	0x04, 0x1e
        /*00de*/ 	.short	(.L_1792 - .L_1791)
.L_1791:
        /*00e0*/ 	.word	0x00000000
.L_1792:


//--------------------- .nv.info._ZN5flash24flash_fwd_splitkv_kernelI23Flash_fwd_kernel_traitsILi64ELi64ELi128ELi4ELb0ELb0EN7cutlass10bfloat16_tE19Flash_kernel_traitsILi64ELi64ELi128ELi4ES3_EELb1ELb0ELb0ELb0ELb1ELb0ELb1ELb1EEEvNS_16Flash_fwd_paramsE --------------------------
	.section	.nv.info._ZN5flash24flash_fwd_splitkv_kernelI23Flash_fwd_kernel_traitsILi64ELi64ELi128ELi4ELb0ELb0EN7cutlass10bfloat16_tE19Flash_kernel_traitsILi64ELi64ELi128ELi4ES3_EELb1ELb0ELb0ELb0ELb1ELb0ELb1ELb1EEEvNS_16Flash_fwd_paramsE,"",@"SHT_CUDA_INFO"
	.sectionflags	@""
	.align	4


	//----- nvinfo : EIATTR_CUDA_API_VERSION
	.align		4
        /*0000*/ 	.byte	0x04, 0x37
        /*0002*/ 	.short	(.L_1794 - .L_1793)
.L_1793:
        /*0004*/ 	.word	0x00000082


	//----- nvinfo : EIATTR_SW2861232_WAR
	.align		4
.L_1794:
        /*0008*/ 	.byte	0x01, 0x35
	.zero		2


	//----- nvinfo : EIATTR_PARAM_CBANK
	.align		4
        /*000c*/ 	.byte	0x04, 0x0a
        /*000e*/ 	.short	(.L_1796 - .L_1795)
	.align		4
.L_1795:
        /*0010*/ 	.word	index@(.nv.constant0._ZN5flash24flash_fwd_splitkv_kernelI23Flash_fwd_kernel_traitsILi64ELi64ELi128ELi4ELb0ELb0EN7cutlass10bfloat16_tE19Flash_kernel_traitsILi64ELi64ELi128ELi4ES3_EELb1ELb0ELb0ELb0ELb1ELb0ELb1ELb1EEEvNS_16Flash_fwd_paramsE)
        /*0014*/ 	.short	0x0160
        /*0016*/ 	.short	0x01d0


	//----- nvinfo : EIATTR_CBANK_PARAM_SIZE
	.align		4
.L_1796:
        /*0018*/ 	.byte	0x03, 0x19
        /*001a*/ 	.short	0x01d0


	//----- nvinfo : EIATTR_KPARAM_INFO
	.align		4
        /*001c*/ 	.byte	0x04, 0x17
        /*001e*/ 	.short	(.L_1798 - .L_1797)
.L_1797:
        /*0020*/ 	.word	0x00000000
        /*0024*/ 	.short	0x0000
        /*0026*/ 	.short	0x0000
        /*0028*/ 	.byte	0x00, 0xf0, 0x41, 0x07


	//----- nvinfo : EIATTR_MAXREG_COUNT
	.align		4
.L_1798:
        /*002c*/ 	.byte	0x03, 0x1b
        /*002e*/ 	.short	0x00ff


	//----- nvinfo : EIATTR_NUM_BARRIERS
	.align		4
        /*0030*/ 	.byte	0x02, 0x4c
        /*0032*/ 	.byte	0x01
	.zero		1


	//----- nvinfo : EIATTR_MERCURY_ISA_VERSION
	.align		4
        /*0034*/ 	.byte	0x03, 0x5f
        /*0036*/ 	.short	0x0000


	//----- nvinfo : EIATTR_COOP_GROUP_MASK_REGIDS
	.align		4
        /*0038*/ 	.byte	0x04, 0x29
        /*003a*/ 	.short	(.L_1800 - .L_1799)


	//   ....[0]....
.L_1799:
        /*003c*/ 	.word	0xffffffff


	//   ....[1]....
        /*0040*/ 	.word	0xffffffff


	//   ....[2]....
        /*0044*/ 	.word	0xffffffff


	//   ....[3]....
        /*0048*/ 	.word	0xffffffff


	//   ....[4]....
        /*004c*/ 	.word	0xffffffff


	//   ....[5]....
        /*0050*/ 	.word	0xffffffff


	//   ....[6]....
        /*0054*/ 	.word	0xffffffff


	//   ....[7]....
        /*0058*/ 	.word	0xffffffff


	//   ....[8]....
        /*005c*/ 	.word	0xffffffff


	//   ....[9]....
        /*0060*/ 	.word	0xffffffff


	//   ....[10]....
        /*0064*/ 	.word	0xffffffff


	//   ....[11]....
        /*0068*/ 	.word	0xffffffff


	//   ....[12]....
        /*006c*/ 	.word	0xffffffff


	//   ....[13]....
        /*0070*/ 	.word	0xffffffff


	//   ....[14]....
        /*0074*/ 	.word	0xffffffff


	//   ....[15]....
        /*0078*/ 	.word	0xffffffff


	//----- nvinfo : EIATTR_COOP_GROUP_INSTR_OFFSETS
	.align		4
.L_1800:
        /*007c*/ 	.byte	0x04, 0x28
        /*007e*/ 	.short	(.L_1802 - .L_1801)


	//   ....[0]....
.L_1801:
        /*0080*/ 	.word	0x0000d7d0


	//   ....[1]....
        /*0084*/ 	.word	0x0000d860


	//   ....[2]....
        /*0088*/ 	.word	0x0000d870


	//   ....[3]....
        /*008c*/ 	.word	0x0000d8a0


	//   ....[4]....
        /*0090*/ 	.word	0x00010de0


	//   ....[5]....
        /*0094*/ 	.word	0x00010e30


	//   ....[6]....
        /*0098*/ 	.word	0x00010e50


	//   ....[7]....
        /*009c*/ 	.word	0x00010e70


	//   ....[8]....
        /*00a0*/ 	.word	0x00013cc0


	//   ....[9]....
        /*00a4*/ 	.word	0x00013ce0


	//   ....[10]....
        /*00a8*/ 	.word	0x00013d20


	//   ....[11]....
        /*00ac*/ 	.word	0x00013d30


	//   ....[12]....
        /*00b0*/ 	.word	0x00015440


	//   ....[13]....
        /*00b4*/ 	.word	0x00015480


	//   ....[14]....
        /*00b8*/ 	.word	0x00015520


	//   ....[15]....
        /*00bc*/ 	.word	0x00015540


	//----- nvinfo : EIATTR_EXIT_INSTR_OFFSETS
	.align		4
.L_1802:
        /*00c0*/ 	.byte	0x04, 0x1c
        /*00c2*/ 	.short	(.L_1804 - .L_1803)


	//   ....[0]....
.L_1803:
        /*00c4*/ 	.word	0x00000420


	//   ....[1]....
        /*00c8*/ 	.word	0x00000b60


	//   ....[2]....
        /*00cc*/ 	.word	0x00000b90


	//   ....[3]....
        /*00d0*/ 	.word	0x00015fe0


	//   ....[4]....
        /*00d4*/ 	.word	0x00016000


	//----- nvinfo : EIATTR_CTAIDZ_USED
	.align		4
.L_1804:
        /*00d8*/ 	.byte	0x01, 0x04
	.zero		2


	//----- nvinfo : EIATTR_CRS_STACK_SIZE
	.align		4
        /*00dc*/ 	.byte	0x04, 0x1e
        /*00de*/ 	.short	(.L_1806 - .L_1805)
.L_1805:
        /*00e0*/ 	.word	0x00000000
.L_1806:


//--------------------- .nv.info._ZN5flash24flash_fwd_splitkv_kernelI23Flash_fwd_kernel_traitsILi64ELi64ELi128ELi4ELb0ELb0EN7cutlass10bfloat16_tE19Flash_kernel_traitsILi64ELi64ELi128ELi4ES3_EELb1ELb0ELb0ELb0ELb1ELb1ELb1ELb1EEEvNS_16Flash_fwd_paramsE --------------------------
	.section	.nv.info._ZN5flash24flash_fwd_splitkv_kernelI23Flash_fwd_kernel_traitsILi64ELi64ELi128ELi4ELb0ELb0EN7cutlass10bfloat16_tE19Flash_kernel_traitsILi64ELi64ELi128ELi4ES3_EELb1ELb0ELb0ELb0ELb1ELb1ELb1ELb1EEEvNS_16Flash_fwd_paramsE,"",@"SHT_CUDA_INFO"
	.sectionflags	@""
	.align	4


	//----- nvinfo : EIATTR_CUDA_API_VERSION
	.align		4
        /*0000*/ 	.byte	0x04, 0x37
        /*0002*/ 	.short	(.L_1808 - .L_1807)
.L_1807:
        /*0004*/ 	.word	0x00000082


	//----- nvinfo : EIATTR_SW2861232_WAR
	.align		4
.L_1808:
        /*0008*/ 	.byte	0x01, 0x35
	.zero		2


	//----- nvinfo : EIATTR_PARAM_CBANK
	.align		4
        /*000c*/ 	.byte	0x04, 0x0a
        /*000e*/ 	.short	(.L_1810 - .L_1809)
	.align		4
.L_1809:
        /*0010*/ 	.word	index@(.nv.constant0._ZN5flash24flash_fwd_splitkv_kernelI23Flash_fwd_kernel_traitsILi64ELi64ELi128ELi4ELb0ELb0EN7cutlass10bfloat16_tE19Flash_kernel_traitsILi64ELi64ELi128ELi4ES3_EELb1ELb0ELb0ELb0ELb1ELb1ELb1ELb1EEEvNS_16Flash_fwd_paramsE)
        /*0014*/ 	.short	0x0160
        /*0016*/ 	.short	0x01d0


	//----- nvinfo : EIATTR_CBANK_PARAM_SIZE
	.align		4
.L_1810:
        /*0018*/ 	.byte	0x03, 0x19
        /*001a*/ 	.short	0x01d0


	//----- nvinfo : EIATTR_KPARAM_INFO
	.align		4
        /*001c*/ 	.byte	0x04, 0x17
        /*001e*/ 	.short	(.L_1812 - .L_1811)
.L_1811:
        /*0020*/ 	.word	0x00000000
        /*0024*/ 	.short	0x0000
        /*0026*/ 	.short	0x0000
        /*0028*/ 	.byte	0x00, 0xf0, 0x41, 0x07


	//----- nvinfo : EIATTR_MAXREG_COUNT
	.align		4
.L_1812:
        /*002c*/ 	.byte	0x03, 0x1b
        /*002e*/ 	.short	0x00ff


	//----- nvinfo : EIATTR_NUM_BARRIERS
	.align		4
        /*0030*/ 	.byte	0x02, 0x4c
        /*0032*/ 	.byte	0x01
	.zero		1


	//----- nvinfo : EIATTR_MERCURY_ISA_VERSION
	.align		4
        /*0034*/ 	.byte	0x03, 0x5f
        /*0036*/ 	.short	0x0000


	//----- nvinfo : EIATTR_COOP_GROUP_MASK_REGIDS
	.align		4
        /*0038*/ 	.byte	0x04, 0x29
        /*003a*/ 	.short	(.L_1814 - .L_1813)


	//   ....[0]....
.L_1813:
        /*003c*/ 	.word	0xffffffff


	//   ....[1]....
        /*0040*/ 	.word	0xffffffff


	//   ....[2]....
        /*0044*/ 	.word	0xffffffff


	//   ....[3]....
        /*0048*/ 	.word	0xffffffff


	//   ....[4]....
        /*004c*/ 	.word	0xffffffff


	//   ....[5]....
        /*0050*/ 	.word	0xffffffff


	//   ....[6]....
        /*0054*/ 	.word	0xffffffff


	//   ....[7]....
        /*0058*/ 	.word	0xffffffff


	//   ....[8]....
        /*005c*/ 	.word	0xffffffff


	//   ....[9]....
        /*0060*/ 	.word	0xffffffff


	//   ....[10]....
        /*0064*/ 	.word	0xffffffff


	//   ....[11]....
        /*0068*/ 	.word	0xffffffff


	//   ....[12]....
        /*006c*/ 	.word	0xffffffff


	//   ....[13]....
        /*0070*/ 	.word	0xffffffff


	//   ....[14]....
        /*0074*/ 	.word	0xffffffff


	//   ....[15]....
        /*0078*/ 	.word	0xffffffff


	//----- nvinfo : EIATTR_COOP_GROUP_INSTR_OFFSETS
	.align		4
.L_1814:
        /*007c*/ 	.byte	0x04, 0x28
        /*007e*/ 	.short	(.L_1816 - .L_1815)


	//   ....[0]....
.L_1815:
        /*0080*/ 	.word	0x0000e010


	//   ....[1]....
        /*0084*/ 	.word	0x0000e0a0


	//   ....[2]....
        /*0088*/ 	.word	0x0000e0b0


	//   ....[3]....
        /*008c*/ 	.word	0x0000e0e0


	//   ....[4]....
        /*0090*/ 	.word	0x00011e30


	//   ....[5]....
        /*0094*/ 	.word	0x00011e40


	//   ....[6]....
        /*0098*/ 	.word	0x00011e70


	//   ....[7]....
        /*009c*/ 	.word	0x00011e80


	//   ....[8]....
        /*00a0*/ 	.word	0x00015560


	//   ....[9]....
        /*00a4*/ 	.word	0x00015580


	//   ....[10]....
        /*00a8*/ 	.word	0x000155b0


	//   ....[11]....
        /*00ac*/ 	.word	0x000155c0


	//   ....[12]....
        /*00b0*/ 	.word	0x00016c80


	//   ....[13]....
        /*00b4*/ 	.word	0x00016cc0


	//   ....[14]....
        /*00b8*/ 	.word	0x00016d60


	//   ....[15]....
        /*00bc*/ 	.word	0x00016d70


	//----- nvinfo : EIATTR_EXIT_INSTR_OFFSETS
	.align		4
.L_1816:
        /*00c0*/ 	.byte	0x04, 0x1c
        /*00c2*/ 	.short	(.L_1818 - .L_1817)


	//   ....[0]....
.L_1817:
        /*00c4*/ 	.word	0x00000420


	//   ....[1]....
        /*00c8*/ 	.word	0x00000b60


	//   ....[2]....
        /*00cc*/ 	.word	0x00000b90


	//   ....[3]....
        /*00d0*/ 	.word	0x00017820


	//   ....[4]....
        /*00d4*/ 	.word	0x00017840


	//----- nvinfo : EIATTR_CTAIDZ_USED
	.align		4
.L_1818:
        /*00d8*/ 	.byte	0x01, 0x04
	.zero		2


	//----- nvinfo : EIATTR_CRS_STACK_SIZE
	.align		4
        /*00dc*/ 	.byte	0x04, 0x1e
        /*00de*/ 	.short	(.L_1820 - .L_1819)
.L_1819:
        /*00e0*/ 	.word	0x00000000
.L_1820:


//--------------------- .nv.info._ZN5flash24flash_fwd_splitkv_kernelI23Flash_fwd_kernel_traitsILi64ELi64ELi128ELi4ELb0ELb0EN7cutlass10bfloat16_tE19Flash_kernel_traitsILi64ELi64ELi128ELi4ES3_EELb1ELb0ELb1ELb0ELb0ELb0ELb1ELb1EEEvNS_16Flash_fwd_paramsE --------------------------
	.section	.nv.info._ZN5flash24flash_fwd_splitkv_kernelI23Flash_fwd_kernel_traitsILi64ELi64ELi128ELi4ELb0ELb0EN7cutlass10bfloat16_tE19Flash_kernel_traitsILi64ELi64ELi128ELi4ES3_EELb1ELb0ELb1ELb0ELb0ELb0ELb1ELb1EEEvNS_16Flash_fwd_paramsE,"",@"SHT_CUDA_INFO"
	.sectionflags	@""
	.align	4


	//----- nvinfo : EIATTR_CUDA_API_VERSION
	.align		4
        /*0000*/ 	.byte	0x04, 0x37
        /*0002*/ 	.short	(.L_1822 - .L_1821)
.L_1821:
        /*0004*/ 	.word	0x00000082


	//----- nvinfo : EIATTR_SW2861232_WAR
	.align		4
.L_1822:
        /*0008*/ 	.byte	0x01, 0x35
	.zero		2


	//----- nvinfo : EIATTR_PARAM_CBANK
	.align		4
        /*000c*/ 	.byte	0x04, 0x0a
        /*000e*/ 	.short	(.L_1824 - .L_1823)
	.align		4
.L_1823:
        /*0010*/ 	.word	index@(.nv.constant0._ZN5flash24flash_fwd_splitkv_kernelI23Flash_fwd_kernel_traitsILi64ELi64ELi128ELi4ELb0ELb0EN7cutlass10bfloat16_tE19Flash_kernel_traitsILi64ELi64ELi128ELi4ES3_EELb1ELb0ELb1ELb0ELb0ELb0ELb1ELb1EEEvNS_16Flash_fwd_paramsE)
        /*0014*/ 	.short	0x0160
        /*0016*/ 	.short	0x01d0


	//----- nvinfo : EIATTR_CBANK_PARAM_SIZE
	.align		4
.L_1824:
        /*0018*/ 	.byte	0x03, 0x19
        /*001a*/ 	.short	0x01d0


	//----- nvinfo : EIATTR_KPARAM_INFO
	.align		4
        /*001c*/ 	.byte	0x04, 0x17
        /*001e*/ 	.short	(.L_1826 - .L_1825)
.L_1825:
        /*0020*/ 	.word	0x00000000
        /*0024*/ 	.short	0x0000
        /*0026*/ 	.short	0x0000
        /*0028*/ 	.byte	0x00, 0xf0, 0x41, 0x07


	//----- nvinfo : EIATTR_MAXREG_COUNT
	.align		4
.L_1826:
        /*002c*/ 	.byte	0x03, 0x1b
        /*002e*/ 	.short	0x00ff


	//----- nvinfo : EIATTR_NUM_BARRIERS
	.align		4
        /*0030*/ 	.byte	0x02, 0x4c
        /*0032*/ 	.byte	0x01
	.zero		1


	//----- nvinfo : EIATTR_MERCURY_ISA_VERSION
	.align		4
        /*0034*/ 	.byte	0x03, 0x5f
        /*0036*/ 	.short	0x0000


	//----- nvinfo : EIATTR_COOP_GROUP_MASK_REGIDS
	.align		4
        /*0038*/ 	.byte	0x04, 0x29
        /*003a*/ 	.short	(.L_1828 - .L_1827)


	//   ....[0]....
.L_1827:
        /*003c*/ 	.word	0xffffffff


	//   ....[1]....
        /*0040*/ 	.word	0xffffffff


	//   ....[2]....
        /*0044*/ 	.word	0xffffffff


	//   ....[3]....
        /*0048*/ 	.word	0xffffffff


	//   ....[4]....
        /*004c*/ 	.word	0xffffffff


	//   ....[5]....
        /*0050*/ 	.word	0xffffffff


	//   ....[6]....
        /*0054*/ 	.word	0xffffffff


	//   ....[7]....
        /*0058*/ 	.word	0xffffffff


	//   ....[8]....
        /*005c*/ 	.word	0xffffffff


	//   ....[9]....
        /*0060*/ 	.word	0xffffffff


	//   ....[10]....
        /*0064*/ 	.word	0xffffffff


	//   ....[11]....
        /*0068*/ 	.word	0xffffffff


	//   ....[12]....
        /*006c*/ 	.word	0xffffffff


	//   ....[13]....
        /*0070*/ 	.word	0xffffffff


	//   ....[14]....
        /*0074*/ 	.word	0xffffffff


	//   ....[15]....
        /*0078*/ 	.word	0xffffffff


	//----- nvinfo : EIATTR_COOP_GROUP_INSTR_OFFSETS
	.align		4
.L_1828:
        /*007c*/ 	.byte	0x04, 0x28
        /*007e*/ 	.short	(.L_1830 - .L_1829)


	//   ....[0]....
.L_1829:
        /*0080*/ 	.word	0x0000eec0


	//   ....[1]....
        /*0084*/ 	.word	0x0000ef20


	//   ....[2]....
        /*0088*/ 	.word	0x0000ef40


	//   ....[3]....
        /*008c*/ 	.word	0x0000efc0


	//   ....[4]....
        /*0090*/ 	.word	0x00013360


	//   ....[5]....
        /*0094*/ 	.word	0x00013370


	//   ....[6]....
        /*0098*/ 	.word	0x000133a0


	//   ....[7]....
        /*009c*/ 	.word	0x000133b0


	//   ....[8]....
        /*00a0*/ 	.word	0x00017080


	//   ....[9]....
        /*00a4*/ 	.word	0x000170a0


	//   ....[10]....
        /*00a8*/ 	.word	0x000170c0


	//   ....[11]....
        /*00ac*/ 	.word	0x000170f0


	//   ....[12]....
        /*00b0*/ 	.word	0x00018810


	//   ....[13]....
        /*00b4*/ 	.word	0x00018850


	//   ....[14]....
        /*00b8*/ 	.word	0x000188d0


	//   ....[15]....
        /*00bc*/ 	.word	0x000188f0


	//----- nvinfo : EIATTR_EXIT_INSTR_OFFSETS
	.align		4
.L_1830:
        /*00c0*/ 	.byte	0x04, 0x1c
        /*00c2*/ 	.short	(.L_1832 - .L_1831)


	//   ....[0]....
.L_1831:
        /*00c4*/ 	.word	0x00000420


	//   ....[1]....
        /*00c8*/ 	.word	0x00000c40


	//   ....[2]....
        /*00cc*/ 	.word	0x00000c70


	//   ....[3]....
        /*00d0*/ 	.word	0x00019430


	//   ....[4]....
        /*00d4*/ 	.word	0x00019450


	//----- nvinfo : EIATTR_CTAIDZ_USED
	.align		4
.L_1832:
        /*00d8*/ 	.byte	0x01, 0x04
	.zero		2


	//----- nvinfo : EIATTR_CRS_STACK_SIZE
	.align		4
        /*00dc*/ 	.byte	0x04, 0x1e
        /*00de*/ 	.short	(.L_1834 - .L_1833)
.L_1833:
        /*00e0*/ 	.word	0x00000000
.L_1834:


//--------------------- .nv.info._ZN5flash24flash_fwd_splitkv_kernelI23Flash_fwd_kernel_traitsILi64ELi64ELi128ELi4ELb0ELb0EN7cutlass10bfloat16_tE19Flash_kernel_traitsILi64ELi64ELi128ELi4ES3_EELb1ELb0ELb1ELb0ELb0ELb1ELb1ELb1EEEvNS_16Flash_fwd_paramsE --------------------------
	.section	.nv.info._ZN5flash24flash_fwd_splitkv_kernelI23Flash_fwd_kernel_traitsILi64ELi64ELi128ELi4ELb0ELb0EN7cutlass10bfloat16_tE19Flash_kernel_traitsILi64ELi64ELi128ELi4ES3_EELb1ELb0ELb1ELb0ELb0ELb1ELb1ELb1EEEvNS_16Flash_fwd_paramsE,"",@"SHT_CUDA_INFO"
	.sectionflags	@""
	.align	4


	//----- nvinfo : EIATTR_CUDA_API_VERSION
	.align		4
        /*0000*/ 	.byte	0x04, 0x37
        /*0002*/ 	.short	(.L_1836 - .L_1835)
.L_1835:
        /*0004*/ 	.word	0x00000082


	//----- nvinfo : EIATTR_SW2861232_WAR
	.align		4
.L_1836:
        /*0008*/ 	.byte	0x01, 0x35
	.zero		2


	//----- nvinfo : EIATTR_PARAM_CBANK
	.align		4
        /*000c*/ 	.byte	0x04, 0x0a
        /*000e*/ 	.short	(.L_1838 - .L_1837)
	.align		4
.L_1837:
        /*0010*/ 	.word	index@(.nv.constant0._ZN5flash24flash_fwd_splitkv_kernelI23Flash_fwd_kernel_traitsILi64ELi64ELi128ELi4ELb0ELb0EN7cutlass10bfloat16_tE19Flash_kernel_traitsILi64ELi64ELi128ELi4ES3_EELb1ELb0ELb1ELb0ELb0ELb1ELb1ELb1EEEvNS_16Flash_fwd_paramsE)
        /*0014*/ 	.short	0x0160
        /*0016*/ 	.short	0x01d0


	//----- nvinfo : EIATTR_CBANK_PARAM_SIZE
	.align		4
.L_1838:
        /*0018*/ 	.byte	0x03, 0x19
        /*001a*/ 	.short	0x01d0


	//----- nvinfo : EIATTR_KPARAM_INFO
	.align		4
        /*001c*/ 	.byte	0x04, 0x17
        /*001e*/ 	.short	(.L_1840 - .L_1839)
.L_1839:
        /*0020*/ 	.word	0x00000000
        /*0024*/ 	.short	0x0000
        /*0026*/ 	.short	0x0000
        /*0028*/ 	.byte	0x00, 0xf0, 0x41, 0x07


	//----- nvinfo : EIATTR_MAXREG_COUNT
	.align		4
.L_1840:
        /*002c*/ 	.byte	0x03, 0x1b
        /*002e*/ 	.short	0x00ff


	//----- nvinfo : EIATTR_NUM_BARRIERS
	.align		4
        /*0030*/ 	.byte	0x02, 0x4c
        /*0032*/ 	.byte	0x01
	.zero		1


	//----- nvinfo : EIATTR_MERCURY_ISA_VERSION
	.align		4
        /*0034*/ 	.byte	0x03, 0x5f
        /*0036*/ 	.short	0x0000


	//----- nvinfo : EIATTR_COOP_GROUP_MASK_REGIDS
	.align		4
        /*0038*/ 	.byte	0x04, 0x29
        /*003a*/ 	.short	(.L_1842 - .L_1841)


	//   ....[0]....
.L_1841:
        /*003c*/ 	.word	0xffffffff


	//   ....[1]....
        /*0040*/ 	.word	0xffffffff


	//   ....[2]....
        /*0044*/ 	.word	0xffffffff


	//   ....[3]....
        /*0048*/ 	.word	0xffffffff


	//   ....[4]....
        /*004c*/ 	.word	0xffffffff


	//   ....[5]....
        /*0050*/ 	.word	0xffffffff


	//   ....[6]....
        /*0054*/ 	.word	0xffffffff


	//   ....[7]....
        /*0058*/ 	.word	0xffffffff


	//   ....[8]....
        /*005c*/ 	.word	0xffffffff


	//   ....[9]....
        /*0060*/ 	.word	0xffffffff


	//   ....[10]....
        /*0064*/ 	.word	0xffffffff


	//   ....[11]....
        /*0068*/ 	.word	0xffffffff


	//   ....[12]....
        /*006c*/ 	.word	0xffffffff


	//   ....[13]....
        /*0070*/ 	.word	0xffffffff


	//   ....[14]....
        /*0074*/ 	.word	0xffffffff


	//   ....[15]....
        /*0078*/ 	.word	0xffffffff


	//----- nvinfo : EIATTR_COOP_GROUP_INSTR_OFFSETS
	.align		4
.L_1842:
        /*007c*/ 	.byte	0x04, 0x28
        /*007e*/ 	.short	(.L_1844 - .L_1843)


	//   ....[0]....
.L_1843:
        /*0080*/ 	.word	0x0000f6e0


	//   ....[1]....
        /*0084*/ 	.word	0x0000f740


	//   ....[2]....
        /*0088*/ 	.word	0x0000f760


	//   ....[3]....
        /*008c*/ 	.word	0x0000f7e0


	//   ....[4]....
        /*0090*/ 	.word	0x00014330


	//   ....[5]....
        /*0094*/ 	.word	0x00014340


	//   ....[6]....
        /*0098*/ 	.word	0x00014370


	//   ....[7]....
        /*009c*/ 	.word	0x00014380


	//   ....[8]....
        /*00a0*/ 	.word	0x000188f0


	//   ....[9]....
        /*00a4*/ 	.word	0x00018900


	//   ....[10]....
        /*00a8*/ 	.word	0x00018920


	//   ....[11]....
        /*00ac*/ 	.word	0x00018940


	//   ....[12]....
        /*00b0*/ 	.word	0x0001a010


	//   ....[13]....
        /*00b4*/ 	.word	0x0001a050


	//   ....[14]....
        /*00b8*/ 	.word	0x0001a0d0


	//   ....[15]....
        /*00bc*/ 	.word	0x0001a0f0


	//----- nvinfo : EIATTR_EXIT_INSTR_OFFSETS
	.align		4
.L_1844:
        /*00c0*/ 	.byte	0x04, 0x1c
        /*00c2*/ 	.short	(.L_1846 - .L_1845)


	//   ....[0]....
.L_1845:
        /*00c4*/ 	.word	0x00000420


	//   ....[1]....
        /*00c8*/ 	.word	0x00000c40


	//   ....[2]....
        /*00cc*/ 	.word	0x00000c70


	//   ....[3]....
        /*00d0*/ 	.word	0x0001ac30


	//   ....[4]....
        /*00d4*/ 	.word	0x0001ac50


	//----- nvinfo : EIATTR_CTAIDZ_USED
	.align		4
.L_1846:
        /*00d8*/ 	.byte	0x01, 0x04
	.zero		2


	//----- nvinfo : EIATTR_CRS_STACK_SIZE
	.align		4
        /*00dc*/ 	.byte	0x04, 0x1e
        /*00de*/ 	.short	(.L_1848 - .L_1847)
.L_1847:
        /*00e0*/ 	.word	0x00000000
.L_1848:


//--------------------- .nv.callgraph             --------------------------
	.section	.nv.callgraph,"",@"SHT_CUDA_CALLGRAPH"
	.align	4
	.sectionentsize	8
	.align		4
        /*0000*/ 	.word	0x00000000
	.align		4
        /*0004*/ 	.word	0xffffffff
	.align		4
        /*0008*/ 	.word	0x00000000
	.align		4
        /*000c*/ 	.word	0xfffffffe
	.align		4
        /*0010*/ 	.word	0x00000000
	.align		4
        /*0014*/ 	.word	0xfffffffd
	.align		4
        /*0018*/ 	.word	0x00000000
	.align		4
        /*001c*/ 	.word	0xfffffffc


//--------------------- .nv.rel.action            --------------------------
	.section	.nv.rel.action,"",@"SHT_CUDA_RELOCINFO"
	.align	8
	.sectionentsize	8
        /*0000*/ 	.byte	0x73, 0x00, 0x00, 0x00, 0x00, 0x00, 0x00, 0x00, 0x00, 0x00, 0x00, 0x11, 0x25, 0x00, 0x05, 0x36


//--------------------- .nv.constant4             --------------------------
	.section	.nv.constant4,"a",@progbits
	.align	8
	.align		8
.nv.constant4:
        /*0000*/ 	.dword	_ZN78_INTERNAL_993c85fa_42_flash_fwd_split_hdim64_bf16_causal_sm80_cu_de61a85f_28434cuda3std3__45__cpo5beginE
	.align		8
        /*0008*/ 	.dword	_ZN78_INTERNAL_993c85fa_42_flash_fwd_split_hdim64_bf16_causal_sm80_cu_de61a85f_28434cuda3std3__45__cpo3endE
	.align		8
        /*0010*/ 	.dword	_ZN78_INTERNAL_993c85fa_42_flash_fwd_split_hdim64_bf16_causal_sm80_cu_de61a85f_28434cuda3std3__45__cpo6cbeginE
	.align		8
        /*0018*/ 	.dword	_ZN78_INTERNAL_993c85fa_42_flash_fwd_split_hdim64_bf16_causal_sm80_cu_de61a85f_28434cuda3std3__45__cpo4cendE
	.align		8
        /*0020*/ 	.dword	_ZN78_INTERNAL_993c85fa_42_flash_fwd_split_hdim64_bf16_causal_sm80_cu_de61a85f_28434cuda3std3__480_GLOBAL__N__993c85fa_42_flash_fwd_split_hdim64_bf16_causal_sm80_cu_de61a85f_28436ignoreE
	.align		8
        /*0028*/ 	.dword	_ZN78_INTERNAL_993c85fa_42_flash_fwd_split_hdim64_bf16_causal_sm80_cu_de61a85f_28434cuda3std3__419piecewise_constructE
	.align		8
        /*0030*/ 	.dword	_ZN78_INTERNAL_993c85fa_42_flash_fwd_split_hdim64_bf16_causal_sm80_cu_de61a85f_28434cuda3std3__48in_placeE
	.align		8
        /*0038*/ 	.dword	_ZN78_INTERNAL_993c85fa_42_flash_fwd_split_hdim64_bf16_causal_sm80_cu_de61a85f_28434cuda3std6ranges3__45__cpo4swapE
	.align		8
        /*0040*/ 	.dword	_ZN78_INTERNAL_993c85fa_42_flash_fwd_split_hdim64_bf16_causal_sm80_cu_de61a85f_28434cuda3std6ranges3__45__cpo9iter_moveE
	.align		8
        /*0048*/ 	.dword	_ZN78_INTERNAL_993c85fa_42_flash_fwd_split_hdim64_bf16_causal_sm80_cu_de61a85f_28434cute7productE
	.align		8
        /*0050*/ 	.dword	_ZN78_INTERNAL_993c85fa_42_flash_fwd_split_hdim64_bf16_causal_sm80_cu_de61a85f_28434cute1_E


//--------------------- .nv.constant0._ZN5flash32flash_fwd_splitkv_combine_kernelI23Flash_fwd_kernel_traitsILi64ELi64ELi256ELi4ELb0ELb0EN7cutlass10bfloat16_tE19Flash_kernel_traitsILi64ELi64ELi256ELi4ES3_EELi8ELi7ELb0EEEvNS_16Flash_fwd_paramsE --------------------------
	.section	.nv.constant0._ZN5flash32flash_fwd_splitkv_combine_kernelI23Flash_fwd_kernel_traitsILi64ELi64ELi256ELi4ELb0ELb0EN7cutlass10bfloat16_tE19Flash_kernel_traitsILi64ELi64ELi256ELi4ES3_EELi8ELi7ELb0EEEvNS_16Flash_fwd_paramsE,"a",@progbits
	.sectionflags	@""
	.align	4
.nv.constant0._ZN5flash32flash_fwd_splitkv_combine_kernelI23Flash_fwd_kernel_traitsILi64ELi64ELi256ELi4ELb0ELb0EN7cutlass10bfloat16_tE19Flash_kernel_traitsILi64ELi64ELi256ELi4ES3_EELi8ELi7ELb0EEEvNS_16Flash_fwd_paramsE:
	.zero		816


//--------------------- .nv.constant0._ZN5flash32flash_fwd_splitkv_combine_kernelI23Flash_fwd_kernel_traitsILi64ELi64ELi256ELi4ELb0ELb0EN7cutlass10bfloat16_tE19Flash_kernel_traitsILi64ELi64ELi256ELi4ES3_EELi8ELi6ELb0EEEvNS_16Flash_fwd_paramsE --------------------------
	.section	.nv.constant0._ZN5flash32flash_fwd_splitkv_combine_kernelI23Flash_fwd_kernel_traitsILi64ELi64ELi256ELi4ELb0ELb0EN7cutlass10bfloat16_tE19Flash_kernel_traitsILi64ELi64ELi256ELi4ES3_EELi8ELi6ELb0EEEvNS_16Flash_fwd_paramsE,"a",@progbits
	.sectionflags	@""
	.align	4
.nv.constant0._ZN5flash32flash_fwd_splitkv_combine_kernelI23Flash_fwd_kernel_traitsILi64ELi64ELi256ELi4ELb0ELb0EN7cutlass10bfloat16_tE19Flash_kernel_traitsILi64ELi64ELi256ELi4ES3_EELi8ELi6ELb0EEEvNS_16Flash_fwd_paramsE:
	.zero		816


//--------------------- .nv.constant0._ZN5flash32flash_fwd_splitkv_combine_kernelI23Flash_fwd_kernel_traitsILi64ELi64ELi256ELi4ELb0ELb0EN7cutlass10bfloat16_tE19Flash_kernel_traitsILi64ELi64ELi256ELi4ES3_EELi8ELi5ELb0EEEvNS_16Flash_fwd_paramsE --------------------------
	.section	.nv.constant0._ZN5flash32flash_fwd_splitkv_combine_kernelI23Flash_fwd_kernel_traitsILi64ELi64ELi256ELi4ELb0ELb0EN7cutlass10bfloat16_tE19Flash_kernel_traitsILi64ELi64ELi256ELi4ES3_EELi8ELi5ELb0EEEvNS_16Flash_fwd_paramsE,"a",@progbits
	.sectionflags	@""
	.align	4
.nv.constant0._ZN5flash32flash_fwd_splitkv_combine_kernelI23Flash_fwd_kernel_traitsILi64ELi64ELi256ELi4ELb0ELb0EN7cutlass10bfloat16_tE19Flash_kernel_traitsILi64ELi64ELi256ELi4ES3_EELi8ELi5ELb0EEEvNS_16Flash_fwd_paramsE:
	.zero		816


//--------------------- .nv.constant0._ZN5flash32flash_fwd_splitkv_combine_kernelI23Flash_fwd_kernel_traitsILi64ELi64ELi256ELi4ELb0ELb0EN7cutlass10bfloat16_tE19Flash_kernel_traitsILi64ELi64ELi256ELi4ES3_EELi8ELi4ELb0EEEvNS_16Flash_fwd_paramsE --------------------------
	.section	.nv.constant0._ZN5flash32flash_fwd_splitkv_combine_kernelI23Flash_fwd_kernel_traitsILi64ELi64ELi256ELi4ELb0ELb0EN7cutlass10bfloat16_tE19Flash_kernel_traitsILi64ELi64ELi256ELi4ES3_EELi8ELi4ELb0EEEvNS_16Flash_fwd_paramsE,"a",@progbits
	.sectionflags	@""
	.align	4
.nv.constant0._ZN5flash32flash_fwd_splitkv_combine_kernelI23Flash_fwd_kernel_traitsILi64ELi64ELi256ELi4ELb0ELb0EN7cutlass10bfloat16_tE19Flash_kernel_traitsILi64ELi64ELi256ELi4ES3_EELi8ELi4ELb0EEEvNS_16Flash_fwd_paramsE:
	.zero		816


//--------------------- .nv.constant0._ZN5flash32flash_fwd_splitkv_combine_kernelI23Flash_fwd_kernel_traitsILi64ELi64ELi256ELi4ELb0ELb0EN7cutlass10bfloat16_tE19Flash_kernel_traitsILi64ELi64ELi256ELi4ES3_EELi8ELi3ELb0EEEvNS_16Flash_fwd_paramsE --------------------------
	.section	.nv.constant0._ZN5flash32flash_fwd_splitkv_combine_kernelI23Flash_fwd_kernel_traitsILi64ELi64ELi256ELi4ELb0ELb0EN7cutlass10bfloat16_tE19Flash_kernel_traitsILi64ELi64ELi256ELi4ES3_EELi8ELi3ELb0EEEvNS_16Flash_fwd_paramsE,"a",@progbits
	.sectionflags	@""
	.align	4
.nv.constant0._ZN5flash32flash_fwd_splitkv_combine_kernelI23Flash_fwd_kernel_traitsILi64ELi64ELi256ELi4ELb0ELb0EN7cutlass10bfloat16_tE19Flash_kernel_traitsILi64ELi64ELi256ELi4ES3_EELi8ELi3ELb0EEEvNS_16Flash_fwd_paramsE:
	.zero		816


//--------------------- .nv.constant0._ZN5flash32flash_fwd_splitkv_combine_kernelI23Flash_fwd_kernel_traitsILi64ELi64ELi256ELi4ELb0ELb0EN7cutlass10bfloat16_tE19Flash_kernel_traitsILi64ELi64ELi256ELi4ES3_EELi8ELi2ELb0EEEvNS_16Flash_fwd_paramsE --------------------------
	.section	.nv.constant0._ZN5flash32flash_fwd_splitkv_combine_kernelI23Flash_fwd_kernel_traitsILi64ELi64ELi256ELi4ELb0ELb0EN7cutlass10bfloat16_tE19Flash_kernel_traitsILi64ELi64ELi256ELi4ES3_EELi8ELi2ELb0EEEvNS_16Flash_fwd_paramsE,"a",@progbits
	.sectionflags	@""
	.align	4
.nv.constant0._ZN5flash32flash_fwd_splitkv_combine_kernelI23Flash_fwd_kernel_traitsILi64ELi64ELi256ELi4ELb0ELb0EN7cutlass10bfloat16_tE19Flash_kernel_traitsILi64ELi64ELi256ELi4ES3_EELi8ELi2ELb0EEEvNS_16Flash_fwd_paramsE:
	.zero		816


//--------------------- .nv.constant0._ZN5flash32flash_fwd_splitkv_combine_kernelI23Flash_fwd_kernel_traitsILi64ELi64ELi256ELi4ELb0ELb0EN7cutlass10bfloat16_tE19Flash_kernel_traitsILi64ELi64ELi256ELi4ES3_EELi8ELi1ELb0EEEvNS_16Flash_fwd_paramsE --------------------------
	.section	.nv.constant0._ZN5flash32flash_fwd_splitkv_combine_kernelI23Flash_fwd_kernel_traitsILi64ELi64ELi256ELi4ELb0ELb0EN7cutlass10bfloat16_tE19Flash_kernel_traitsILi64ELi64ELi256ELi4ES3_EELi8ELi1ELb0EEEvNS_16Flash_fwd_paramsE,"a",@progbits
	.sectionflags	@""
	.align	4
.nv.constant0._ZN5flash32flash_fwd_splitkv_combine_kernelI23Flash_fwd_kernel_traitsILi64ELi64ELi256ELi4ELb0ELb0EN7cutlass10bfloat16_tE19Flash_kernel_traitsILi64ELi64ELi256ELi4ES3_EELi8ELi1ELb0EEEvNS_16Flash_fwd_paramsE:
	.zero		816


//--------------------- .nv.constant0._ZN5flash32flash_fwd_splitkv_combine_kernelI23Flash_fwd_kernel_traitsILi64ELi64ELi256ELi4ELb0ELb0EN7cutlass10bfloat16_tE19Flash_kernel_traitsILi64ELi64ELi256ELi4ES3_EELi8ELi7ELb1EEEvNS_16Flash_fwd_paramsE --------------------------
	.section	.nv.constant0._ZN5flash32flash_fwd_splitkv_combine_kernelI23Flash_fwd_kernel_traitsILi64ELi64ELi256ELi4ELb0ELb0EN7cutlass10bfloat16_tE19Flash_kernel_traitsILi64ELi64ELi256ELi4ES3_EELi8ELi7ELb1EEEvNS_16Flash_fwd_paramsE,"a",@progbits
	.sectionflags	@""
	.align	4
.nv.constant0._ZN5flash32flash_fwd_splitkv_combine_kernelI23Flash_fwd_kernel_traitsILi64ELi64ELi256ELi4ELb0ELb0EN7cutlass10bfloat16_tE19Flash_kernel_traitsILi64ELi64ELi256ELi4ES3_EELi8ELi7ELb1EEEvNS_16Flash_fwd_paramsE:
	.zero		816


//--------------------- .nv.constant0._ZN5flash32flash_fwd_splitkv_combine_kernelI23Flash_fwd_kernel_traitsILi64ELi64ELi256ELi4ELb0ELb0EN7cutlass10bfloat16_tE19Flash_kernel_traitsILi64ELi64ELi256ELi4ES3_EELi8ELi6ELb1EEEvNS_16Flash_fwd_paramsE --------------------------
	.section	.nv.constant0._ZN5flash32flash_fwd_splitkv_combine_kernelI23Flash_fwd_kernel_traitsILi64ELi64ELi256ELi4ELb0ELb0EN7cutlass10bfloat16_tE19Flash_kernel_traitsILi64ELi64ELi256ELi4ES3_EELi8ELi6ELb1EEEvNS_16Flash_fwd_paramsE,"a",@progbits
	.sectionflags	@""
	.align	4
.nv.constant0._ZN5flash32flash_fwd_splitkv_combine_kernelI23Flash_fwd_kernel_traitsILi64ELi64ELi256ELi4ELb0ELb0EN7cutlass10bfloat16_tE19Flash_kernel_traitsILi64ELi64ELi256ELi4ES3_EELi8ELi6ELb1EEEvNS_16Flash_fwd_paramsE:
	.zero		816


//--------------------- .nv.constant0._ZN5flash32flash_fwd_splitkv_combine_kernelI23Flash_fwd_kernel_traitsILi64ELi64ELi256ELi4ELb0ELb0EN7cutlass10bfloat16_tE19Flash_kernel_traitsILi64ELi64ELi256ELi4ES3_EELi8ELi5ELb1EEEvNS_16Flash_fwd_paramsE --------------------------
	.section	.nv.constant0._ZN5flash32flash_fwd_splitkv_combine_kernelI23Flash_fwd_kernel_traitsILi64ELi64ELi256ELi4ELb0ELb0EN7cutlass10bfloat16_tE19Flash_kernel_traitsILi64ELi64ELi256ELi4ES3_EELi8ELi5ELb1EEEvNS_16Flash_fwd_paramsE,"a",@progbits
	.sectionflags	@""
	.align	4
.nv.constant0._ZN5flash32flash_fwd_splitkv_combine_kernelI23Flash_fwd_kernel_traitsILi64ELi64ELi256ELi4ELb0ELb0EN7cutlass10bfloat16_tE19Flash_kernel_traitsILi64ELi64ELi256ELi4ES3_EELi8ELi5ELb1EEEvNS_16Flash_fwd_paramsE:
	.zero		816


//--------------------- .nv.constant0._ZN5flash32flash_fwd_splitkv_combine_kernelI23Flash_fwd_kernel_traitsILi64ELi64ELi256ELi4ELb0ELb0EN7cutlass10bfloat16_tE19Flash_kernel_traitsILi64ELi64ELi256ELi4ES3_EELi8ELi4ELb1EEEvNS_16Flash_fwd_paramsE --------------------------
	.section	.nv.constant0._ZN5flash32flash_fwd_splitkv_combine_kernelI23Flash_fwd_kernel_traitsILi64ELi64ELi256ELi4ELb0ELb0EN7cutlass10bfloat16_tE19Flash_kernel_traitsILi64ELi64ELi256ELi4ES3_EELi8ELi4ELb1EEEvNS_16Flash_fwd_paramsE,"a",@progbits
	.sectionflags	@""
	.align	4
.nv.constant0._ZN5flash32flash_fwd_splitkv_combine_kernelI23Flash_fwd_kernel_traitsILi64ELi64ELi256ELi4ELb0ELb0EN7cutlass10bfloat16_tE19Flash_kernel_traitsILi64ELi64ELi256ELi4ES3_EELi8ELi4ELb1EEEvNS_16Flash_fwd_paramsE:
	.zero		816


//--------------------- .nv.constant0._ZN5flash32flash_fwd_splitkv_combine_kernelI23Flash_fwd_kernel_traitsILi64ELi64ELi256ELi4ELb0ELb0EN7cutlass10bfloat16_tE19Flash_kernel_traitsILi64ELi64ELi256ELi4ES3_EELi8ELi3ELb1EEEvNS_16Flash_fwd_paramsE --------------------------
	.section	.nv.constant0._ZN5flash32flash_fwd_splitkv_combine_kernelI23Flash_fwd_kernel_traitsILi64ELi64ELi256ELi4ELb0ELb0EN7cutlass10bfloat16_tE19Flash_kernel_traitsILi64ELi64ELi256ELi4ES3_EELi8ELi3ELb1EEEvNS_16Flash_fwd_paramsE,"a",@progbits
	.sectionflags	@""
	.align	4
.nv.constant0._ZN5flash32flash_fwd_splitkv_combine_kernelI23Flash_fwd_kernel_traitsILi64ELi64ELi256ELi4ELb0ELb0EN7cutlass10bfloat16_tE19Flash_kernel_traitsILi64ELi64ELi256ELi4ES3_EELi8ELi3ELb1EEEvNS_16Flash_fwd_paramsE:
	.zero		816


//--------------------- .nv.constant0._ZN5flash32flash_fwd_splitkv_combine_kernelI23Flash_fwd_kernel_traitsILi64ELi64ELi256ELi4ELb0ELb0EN7cutlass10bfloat16_tE19Flash_kernel_traitsILi64ELi64ELi256ELi4ES3_EELi8ELi2ELb1EEEvNS_16Flash_fwd_paramsE --------------------------
	.section	.nv.constant0._ZN5flash32flash_fwd_splitkv_combine_kernelI23Flash_fwd_kernel_traitsILi64ELi64ELi256ELi4ELb0ELb0EN7cutlass10bfloat16_tE19Flash_kernel_traitsILi64ELi64ELi256ELi4ES3_EELi8ELi2ELb1EEEvNS_16Flash_fwd_paramsE,"a",@progbits
	.sectionflags	@""
	.align	4
.nv.constant0._ZN5flash32flash_fwd_splitkv_combine_kernelI23Flash_fwd_kernel_traitsILi64ELi64ELi256ELi4ELb0ELb0EN7cutlass10bfloat16_tE19Flash_kernel_traitsILi64ELi64ELi256ELi4ES3_EELi8ELi2ELb1EEEvNS_16Flash_fwd_paramsE:
	.zero		816


//--------------------- .nv.constant0._ZN5flash32flash_fwd_splitkv_combine_kernelI23Flash_fwd_kernel_traitsILi64ELi64ELi256ELi4ELb0ELb0EN7cutlass10bfloat16_tE19Flash_kernel_traitsILi64ELi64ELi256ELi4ES3_EELi8ELi1ELb1EEEvNS_16Flash_fwd_paramsE --------------------------
	.section	.nv.constant0._ZN5flash32flash_fwd_splitkv_combine_kernelI23Flash_fwd_kernel_traitsILi64ELi64ELi256ELi4ELb0ELb0EN7cutlass10bfloat16_tE19Flash_kernel_traitsILi64ELi64ELi256ELi4ES3_EELi8ELi1ELb1EEEvNS_16Flash_fwd_paramsE,"a",@progbits
	.sectionflags	@""
	.align	4
.nv.constant0._ZN5flash32flash_fwd_splitkv_combine_kernelI23Flash_fwd_kernel_traitsILi64ELi64ELi256ELi4ELb0ELb0EN7cutlass10bfloat16_tE19Flash_kernel_traitsILi64ELi64ELi256ELi4ES3_EELi8ELi1ELb1EEEvNS_16Flash_fwd_paramsE:
	.zero		816


//--------------------- .nv.constant0._ZN5flash24flash_fwd_splitkv_kernelI23Flash_fwd_kernel_traitsILi64ELi64ELi256ELi4ELb0ELb0EN7cutlass10bfloat16_tE19Flash_kernel_traitsILi64ELi64ELi256ELi4ES3_EELb1ELb0ELb0ELb0ELb0ELb0ELb0ELb0EEEvNS_16Flash_fwd_paramsE --------------------------
	.section	.nv.constant0._ZN5flash24flash_fwd_splitkv_kernelI23Flash_fwd_kernel_traitsILi64ELi64ELi256ELi4ELb0ELb0EN7cutlass10bfloat16_tE19Flash_kernel_traitsILi64ELi64ELi256ELi4ES3_EELb1ELb0ELb0ELb0ELb0ELb0ELb0ELb0EEEvNS_16Flash_fwd_paramsE,"a",@progbits
	.sectionflags	@""
	.align	4
.nv.constant0._ZN5flash24flash_fwd_splitkv_kernelI23Flash_fwd_kernel_traitsILi64ELi64ELi256ELi4ELb0ELb0EN7cutlass10bfloat16_tE19Flash_kernel_traitsILi64ELi64ELi256ELi4ES3_EELb1ELb0ELb0ELb0ELb0ELb0ELb0ELb0EEEvNS_16Flash_fwd_paramsE:
	.zero		816


//--------------------- .nv.constant0._ZN5flash24flash_fwd_splitkv_kernelI23Flash_fwd_kernel_traitsILi64ELi64ELi256ELi4ELb0ELb0EN7cutlass10bfloat16_tE19Flash_kernel_traitsILi64ELi64ELi256ELi4ES3_EELb1ELb0ELb0ELb0ELb0ELb1ELb0ELb0EEEvNS_16Flash_fwd_paramsE --------------------------
	.section	.nv.constant0._ZN5flash24flash_fwd_splitkv_kernelI23Flash_fwd_kernel_traitsILi64ELi64ELi256ELi4ELb0ELb0EN7cutlass10bfloat16_tE19Flash_kernel_traitsILi64ELi64ELi256ELi4ES3_EELb1ELb0ELb0ELb0ELb0ELb1ELb0ELb0EEEvNS_16Flash_fwd_paramsE,"a",@progbits
	.sectionflags	@""
	.align	4
.nv.constant0._ZN5flash24flash_fwd_splitkv_kernelI23Flash_fwd_kernel_traitsILi64ELi64ELi256ELi4ELb0ELb0EN7cutlass10bfloat16_tE19Flash_kernel_traitsILi64ELi64ELi256ELi4ES3_EELb1ELb0ELb0ELb0ELb0ELb1ELb0ELb0EEEvNS_16Flash_fwd_paramsE:
	.zero		816


//--------------------- .nv.constant0._ZN5flash24flash_fwd_splitkv_kernelI23Flash_fwd_kernel_traitsILi64ELi64ELi256ELi4ELb0ELb0EN7cutlass10bfloat16_tE19Flash_kernel_traitsILi64ELi64ELi256ELi4ES3_EELb1ELb0ELb0ELb0ELb0ELb0ELb0ELb1EEEvNS_16Flash_fwd_paramsE --------------------------
	.section	.nv.constant0._ZN5flash24flash_fwd_splitkv_kernelI23Flash_fwd_kernel_traitsILi64ELi64ELi256ELi4ELb0ELb0EN7cutlass10bfloat16_tE19Flash_kernel_traitsILi64ELi64ELi256ELi4ES3_EELb1ELb0ELb0ELb0ELb0ELb0ELb0ELb1EEEvNS_16Flash_fwd_paramsE,"a",@progbits
	.sectionflags	@""
	.align	4
.nv.constant0._ZN5flash24flash_fwd_splitkv_kernelI23Flash_fwd_kernel_traitsILi64ELi64ELi256ELi4ELb0ELb0EN7cutlass10bfloat16_tE19Flash_kernel_traitsILi64ELi64ELi256ELi4ES3_EELb1ELb0ELb0ELb0ELb0ELb0ELb0ELb1EEEvNS_16Flash_fwd_paramsE:
	.zero		816


//--------------------- .nv.constant0._ZN5flash24flash_fwd_splitkv_kernelI23Flash_fwd_kernel_traitsILi64ELi64ELi256ELi4ELb0ELb0EN7cutlass10bfloat16_tE19Flash_kernel_traitsILi64ELi64ELi256ELi4ES3_EELb1ELb0ELb0ELb0ELb0ELb1ELb0ELb1EEEvNS_16Flash_fwd_paramsE --------------------------
	.section	.nv.constant0._ZN5flash24flash_fwd_splitkv_kernelI23Flash_fwd_kernel_traitsILi64ELi64ELi256ELi4ELb0ELb0EN7cutlass10bfloat16_tE19Flash_kernel_traitsILi64ELi64ELi256ELi4ES3_EELb1ELb0ELb0ELb0ELb0ELb1ELb0ELb1EEEvNS_16Flash_fwd_paramsE,"a",@progbits
	.sectionflags	@""
	.align	4
.nv.constant0._ZN5flash24flash_fwd_splitkv_kernelI23Flash_fwd_kernel_traitsILi64ELi64ELi256ELi4ELb0ELb0EN7cutlass10bfloat16_tE19Flash_kernel_traitsILi64ELi64ELi256ELi4ES3_EELb1ELb0ELb0ELb0ELb0ELb1ELb0ELb1EEEvNS_16Flash_fwd_paramsE:
	.zero		816


//--------------------- .nv.constant0._ZN5flash24flash_fwd_splitkv_kernelI23Flash_fwd_kernel_traitsILi64ELi64ELi256ELi4ELb0ELb0EN7cutlass10bfloat16_tE19Flash_kernel_traitsILi64ELi64ELi256ELi4ES3_EELb1ELb0ELb0ELb0ELb0ELb0ELb1ELb0EEEvNS_16Flash_fwd_paramsE --------------------------
	.section	.nv.constant0._ZN5flash24flash_fwd_splitkv_kernelI23Flash_fwd_kernel_traitsILi64ELi64ELi256ELi4ELb0ELb0EN7cutlass10bfloat16_tE19Flash_kernel_traitsILi64ELi64ELi256ELi4ES3_EELb1ELb0ELb0ELb0ELb0ELb0ELb1ELb0EEEvNS_16Flash_fwd_paramsE,"a",@progbits
	.sectionflags	@""
	.align	4
.nv.constant0._ZN5flash24flash_fwd_splitkv_kernelI23Flash_fwd_kernel_traitsILi64ELi64ELi256ELi4ELb0ELb0EN7cutlass10bfloat16_tE19Flash_kernel_traitsILi64ELi64ELi256ELi4ES3_EELb1ELb0ELb0ELb0ELb0ELb0ELb1ELb0EEEvNS_16Flash_fwd_paramsE:
	.zero		816


//--------------------- .nv.constant0._ZN5flash24flash_fwd_splitkv_kernelI23Flash_fwd_kernel_traitsILi64ELi64ELi256ELi4ELb0ELb0EN7cutlass10bfloat16_tE19Flash_kernel_traitsILi64ELi64ELi256ELi4ES3_EELb1ELb0ELb0ELb0ELb0ELb1ELb1ELb0EEEvNS_16Flash_fwd_paramsE --------------------------
	.section	.nv.constant0._ZN5flash24flash_fwd_splitkv_kernelI23Flash_fwd_kernel_traitsILi64ELi64ELi256ELi4ELb0ELb0EN7cutlass10bfloat16_tE19Flash_kernel_traitsILi64ELi64ELi256ELi4ES3_EELb1ELb0ELb0ELb0ELb0ELb1ELb1ELb0EEEvNS_16Flash_fwd_paramsE,"a",@progbits
	.sectionflags	@""
	.align	4
.nv.constant0._ZN5flash24flash_fwd_splitkv_kernelI23Flash_fwd_kernel_traitsILi64ELi64ELi256ELi4ELb0ELb0EN7cutlass10bfloat16_tE19Flash_kernel_traitsILi64ELi64ELi256ELi4ES3_EELb1ELb0ELb0ELb0ELb0ELb1ELb1ELb0EEEvNS_16Flash_fwd_paramsE:
	.zero		816


//--------------------- .nv.constant0._ZN5flash24flash_fwd_splitkv_kernelI23Flash_fwd_kernel_traitsILi64ELi64ELi256ELi4ELb0ELb0EN7cutlass10bfloat16_tE19Flash_kernel_traitsILi64ELi64ELi256ELi4ES3_EELb1ELb0ELb0ELb0ELb0ELb0ELb1ELb1EEEvNS_16Flash_fwd_paramsE --------------------------
	.section	.nv.constant0._ZN5flash24flash_fwd_splitkv_kernelI23Flash_fwd_kernel_traitsILi64ELi64ELi256ELi4ELb0ELb0EN7cutlass10bfloat16_tE19Flash_kernel_traitsILi64ELi64ELi256ELi4ES3_EELb1ELb0ELb0ELb0ELb0ELb0ELb1ELb1EEEvNS_16Flash_fwd_paramsE,"a",@progbits
	.sectionflags	@""
	.align	4
.nv.constant0._ZN5flash24flash_fwd_splitkv_kernelI23Flash_fwd_kernel_traitsILi64ELi64ELi256ELi4ELb0ELb0EN7cutlass10bfloat16_tE19Flash_kernel_traitsILi64ELi64ELi256ELi4ES3_EELb1ELb0ELb0ELb0ELb0ELb0ELb1ELb1EEEvNS_16Flash_fwd_paramsE:
	.zero		816


//--------------------- .nv.constant0._ZN5flash24flash_fwd_splitkv_kernelI23Flash_fwd_kernel_traitsILi64ELi64ELi256ELi4ELb0ELb0EN7cutlass10bfloat16_tE19Flash_kernel_traitsILi64ELi64ELi256ELi4ES3_EELb1ELb0ELb0ELb0ELb0ELb1ELb1ELb1EEEvNS_16Flash_fwd_paramsE --------------------------
	.section	.nv.constant0._ZN5flash24flash_fwd_splitkv_kernelI23Flash_fwd_kernel_traitsILi64ELi64ELi256ELi4ELb0ELb0EN7cutlass10bfloat16_tE19Flash_kernel_traitsILi64ELi64ELi256ELi4ES3_EELb1ELb0ELb0ELb0ELb0ELb1ELb1ELb1EEEvNS_16Flash_fwd_paramsE,"a",@progbits
	.sectionflags	@""
	.align	4
.nv.constant0._ZN5flash24flash_fwd_splitkv_kernelI23Flash_fwd_kernel_traitsILi64ELi64ELi256ELi4ELb0ELb0EN7cutlass10bfloat16_tE19Flash_kernel_traitsILi64ELi64ELi256ELi4ES3_EELb1ELb0ELb0ELb0ELb0ELb1ELb1ELb1EEEvNS_16Flash_fwd_paramsE:
	.zero		816


//--------------------- .nv.constant0._ZN5flash24flash_fwd_splitkv_kernelI23Flash_fwd_kernel_traitsILi64ELi64ELi256ELi4ELb0ELb0EN7cutlass10bfloat16_tE19Flash_kernel_traitsILi64ELi64ELi256ELi4ES3_EELb1ELb0ELb0ELb1ELb1ELb0ELb0ELb0EEEvNS_16Flash_fwd_paramsE --------------------------
	.section	.nv.constant0._ZN5flash24flash_fwd_splitkv_kernelI23Flash_fwd_kernel_traitsILi64ELi64ELi256ELi4ELb0ELb0EN7cutlass10bfloat16_tE19Flash_kernel_traitsILi64ELi64ELi256ELi4ES3_EELb1ELb0ELb0ELb1ELb1ELb0ELb0ELb0EEEvNS_16Flash_fwd_paramsE,"a",@progbits
	.sectionflags	@""
	.align	4
.nv.constant0._ZN5flash24flash_fwd_splitkv_kernelI23Flash_fwd_kernel_traitsILi64ELi64ELi256ELi4ELb0ELb0EN7cutlass10bfloat16_tE19Flash_kernel_traitsILi64ELi64ELi256ELi4ES3_EELb1ELb0ELb0ELb1ELb1ELb0ELb0ELb0EEEvNS_16Flash_fwd_paramsE:
	.zero		816


//--------------------- .nv.constant0._ZN5flash24flash_fwd_splitkv_kernelI23Flash_fwd_kernel_traitsILi64ELi64ELi256ELi4ELb0ELb0EN7cutlass10bfloat16_tE19Flash_kernel_traitsILi64ELi64ELi256ELi4ES3_EELb1ELb0ELb0ELb1ELb1ELb1ELb0ELb0EEEvNS_16Flash_fwd_paramsE --------------------------
	.section	.nv.constant0._ZN5flash24flash_fwd_splitkv_kernelI23Flash_fwd_kernel_traitsILi64ELi64ELi256ELi4ELb0ELb0EN7cutlass10bfloat16_tE19Flash_kernel_traitsILi64ELi64ELi256ELi4ES3_EELb1ELb0ELb0ELb1ELb1ELb1ELb0ELb0EEEvNS_16Flash_fwd_paramsE,"a",@progbits
	.sectionflags	@""
	.align	4
.nv.constant0._ZN5flash24flash_fwd_splitkv_kernelI23Flash_fwd_kernel_traitsILi64ELi64ELi256ELi4ELb0ELb0EN7cutlass10bfloat16_tE19Flash_kernel_traitsILi64ELi64ELi256ELi4ES3_EELb1ELb0ELb0ELb1ELb1ELb1ELb0ELb0EEEvNS_16Flash_fwd_paramsE:
	.zero		816


//--------------------- .nv.constant0._ZN5flash24flash_fwd_splitkv_kernelI23Flash_fwd_kernel_traitsILi64ELi64ELi256ELi4ELb0ELb0EN7cutlass10bfloat16_tE19Flash_kernel_traitsILi64ELi64ELi256ELi4ES3_EELb1ELb0ELb0ELb1ELb1ELb0ELb1ELb0EEEvNS_16Flash_fwd_paramsE --------------------------
	.section	.nv.constant0._ZN5flash24flash_fwd_splitkv_kernelI23Flash_fwd_kernel_traitsILi64ELi64ELi256ELi4ELb0ELb0EN7cutlass10bfloat16_tE19Flash_kernel_traitsILi64ELi64ELi256ELi4ES3_EELb1ELb0ELb0ELb1ELb1ELb0ELb1ELb0EEEvNS_16Flash_fwd_paramsE,"a",@progbits
	.sectionflags	@""
	.align	4
.nv.constant0._ZN5flash24flash_fwd_splitkv_kernelI23Flash_fwd_kernel_traitsILi64ELi64ELi256ELi4ELb0ELb0EN7cutlass10bfloat16_tE19Flash_kernel_traitsILi64ELi64ELi256ELi4ES3_EELb1ELb0ELb0ELb1ELb1ELb0ELb1ELb0EEEvNS_16Flash_fwd_paramsE:
	.zero		816


//--------------------- .nv.constant0._ZN5flash24flash_fwd_splitkv_kernelI23Flash_fwd_kernel_traitsILi64ELi64ELi256ELi4ELb0ELb0EN7cutlass10bfloat16_tE19Flash_kernel_traitsILi64ELi64ELi256ELi4ES3_EELb1ELb0ELb0ELb1ELb1ELb1ELb1ELb0EEEvNS_16Flash_fwd_paramsE --------------------------
	.section	.nv.constant0._ZN5flash24flash_fwd_splitkv_kernelI23Flash_fwd_kernel_traitsILi64ELi64ELi256ELi4ELb0ELb0EN7cutlass10bfloat16_tE19Flash_kernel_traitsILi64ELi64ELi256ELi4ES3_EELb1ELb0ELb0ELb1ELb1ELb1ELb1ELb0EEEvNS_16Flash_fwd_paramsE,"a",@progbits
	.sectionflags	@""
	.align	4
.nv.constant0._ZN5flash24flash_fwd_splitkv_kernelI23Flash_fwd_kernel_traitsILi64ELi64ELi256ELi4ELb0ELb0EN7cutlass10bfloat16_tE19Flash_kernel_traitsILi64ELi64ELi256ELi4ES3_EELb1ELb0ELb0ELb1ELb1ELb1ELb1ELb0EEEvNS_16Flash_fwd_paramsE:
	.zero		816


//--------------------- .nv.constant0._ZN5flash24flash_fwd_splitkv_kernelI23Flash_fwd_kernel_traitsILi64ELi64ELi256ELi4ELb0ELb0EN7cutlass10bfloat16_tE19Flash_kernel_traitsILi64ELi64ELi256ELi4ES3_EELb1ELb0ELb0ELb0ELb1ELb0ELb0ELb0EEEvNS_16Flash_fwd_paramsE --------------------------
	.section	.nv.constant0._ZN5flash24flash_fwd_splitkv_kernelI23Flash_fwd_kernel_traitsILi64ELi64ELi256ELi4ELb0ELb0EN7cutlass10bfloat16_tE19Flash_kernel_traitsILi64ELi64ELi256ELi4ES3_EELb1ELb0ELb0ELb0ELb1ELb0ELb0ELb0EEEvNS_16Flash_fwd_paramsE,"a",@progbits
	.sectionflags	@""
	.align	4
.nv.constant0._ZN5flash24flash_fwd_splitkv_kernelI23Flash_fwd_kernel_traitsILi64ELi64ELi256ELi4ELb0ELb0EN7cutlass10bfloat16_tE19Flash_kernel_traitsILi64ELi64ELi256ELi4ES3_EELb1ELb0ELb0ELb0ELb1ELb0ELb0ELb0EEEvNS_16Flash_fwd_paramsE:
	.zero		816


//--------------------- .nv.constant0._ZN5flash24flash_fwd_splitkv_kernelI23Flash_fwd_kernel_traitsILi64ELi64ELi256ELi4ELb0ELb0EN7cutlass10bfloat16_tE19Flash_kernel_traitsILi64ELi64ELi256ELi4ES3_EELb1ELb0ELb0ELb0ELb1ELb1ELb0ELb0EEEvNS_16Flash_fwd_paramsE --------------------------
	.section	.nv.constant0._ZN5flash24flash_fwd_splitkv_kernelI23Flash_fwd_kernel_traitsILi64ELi64ELi256ELi4ELb0ELb0EN7cutlass10bfloat16_tE19Flash_kernel_traitsILi64ELi64ELi256ELi4ES3_EELb1ELb0ELb0ELb0ELb1ELb1ELb0ELb0EEEvNS_16Flash_fwd_paramsE,"a",@progbits
	.sectionflags	@""
	.align	4
.nv.constant0._ZN5flash24flash_fwd_splitkv_kernelI23Flash_fwd_kernel_traitsILi64ELi64ELi256ELi4ELb0ELb0EN7cutlass10bfloat16_tE19Flash_kernel_traitsILi64ELi64ELi256ELi4ES3_EELb1ELb0ELb0ELb0ELb1ELb1ELb0ELb0EEEvNS_16Flash_fwd_paramsE:
	.zero		816


//--------------------- .nv.constant0._ZN5flash24flash_fwd_splitkv_kernelI23Flash_fwd_kernel_traitsILi64ELi64ELi256ELi4ELb0ELb0EN7cutlass10bfloat16_tE19Flash_kernel_traitsILi64ELi64ELi256ELi4ES3_EELb1ELb0ELb1ELb0ELb0ELb0ELb0ELb0EEEvNS_16Flash_fwd_paramsE --------------------------
	.section	.nv.constant0._ZN5flash24flash_fwd_splitkv_kernelI23Flash_fwd_kernel_traitsILi64ELi64ELi256ELi4ELb0ELb0EN7cutlass10bfloat16_tE19Flash_kernel_traitsILi64ELi64ELi256ELi4ES3_EELb1ELb0ELb1ELb0ELb0ELb0ELb0ELb0EEEvNS_16Flash_fwd_paramsE,"a",@progbits
	.sectionflags	@""
	.align	4
.nv.constant0._ZN5flash24flash_fwd_splitkv_kernelI23Flash_fwd_kernel_traitsILi64ELi64ELi256ELi4ELb0ELb0EN7cutlass10bfloat16_tE19Flash_kernel_traitsILi64ELi64ELi256ELi4ES3_EELb1ELb0ELb1ELb0ELb0ELb0ELb0ELb0EEEvNS_16Flash_fwd_paramsE:
	.zero		816


//--------------------- .nv.constant0._ZN5flash24flash_fwd_splitkv_kernelI23Flash_fwd_kernel_traitsILi64ELi64ELi256ELi4ELb0ELb0EN7cutlass10bfloat16_tE19Flash_kernel_traitsILi64ELi64ELi256ELi4ES3_EELb1ELb0ELb1ELb0ELb0ELb1ELb0ELb0EEEvNS_16Flash_fwd_paramsE --------------------------
	.section	.nv.constant0._ZN5flash24flash_fwd_splitkv_kernelI23Flash_fwd_kernel_traitsILi64ELi64ELi256ELi4ELb0ELb0EN7cutlass10bfloat16_tE19Flash_kernel_traitsILi64ELi64ELi256ELi4ES3_EELb1ELb0ELb1ELb0ELb0ELb1ELb0ELb0EEEvNS_16Flash_fwd_paramsE,"a",@progbits
	.sectionflags	@""
	.align	4
.nv.constant0._ZN5flash24flash_fwd_splitkv_kernelI23Flash_fwd_kernel_traitsILi64ELi64ELi256ELi4ELb0ELb0EN7cutlass10bfloat16_tE19Flash_kernel_traitsILi64ELi64ELi256ELi4ES3_EELb1ELb0ELb1ELb0ELb0ELb1ELb0ELb0EEEvNS_16Flash_fwd_paramsE:
	.zero		816


//--------------------- .nv.constant0._ZN5flash24flash_fwd_splitkv_kernelI23Flash_fwd_kernel_traitsILi64ELi64ELi256ELi4ELb0ELb0EN7cutlass10bfloat16_tE19Flash_kernel_traitsILi64ELi64ELi256ELi4ES3_EELb1ELb0ELb0ELb0ELb1ELb0ELb0ELb1EEEvNS_16Flash_fwd_paramsE --------------------------
	.section	.nv.constant0._ZN5flash24flash_fwd_splitkv_kernelI23Flash_fwd_kernel_traitsILi64ELi64ELi256ELi4ELb0ELb0EN7cutlass10bfloat16_tE19Flash_kernel_traitsILi64ELi64ELi256ELi4ES3_EELb1ELb0ELb0ELb0ELb1ELb0ELb0ELb1EEEvNS_16Flash_fwd_paramsE,"a",@progbits
	.sectionflags	@""
	.align	4
.nv.constant0._ZN5flash24flash_fwd_splitkv_kernelI23Flash_fwd_kernel_traitsILi64ELi64ELi256ELi4ELb0ELb0EN7cutlass10bfloat16_tE19Flash_kernel_traitsILi64ELi64ELi256ELi4ES3_EELb1ELb0ELb0ELb0ELb1ELb0ELb0ELb1EEEvNS_16Flash_fwd_paramsE:
	.zero		816


//--------------------- .nv.constant0._ZN5flash24flash_fwd_splitkv_kernelI23Flash_fwd_kernel_traitsILi64ELi64ELi256ELi4ELb0ELb0EN7cutlass10bfloat16_tE19Flash_kernel_traitsILi64ELi64ELi256ELi4ES3_EELb1ELb0ELb0ELb0ELb1ELb1ELb0ELb1EEEvNS_16Flash_fwd_paramsE --------------------------
	.section	.nv.constant0._ZN5flash24flash_fwd_splitkv_kernelI23Flash_fwd_kernel_traitsILi64ELi64ELi256ELi4ELb0ELb0EN7cutlass10bfloat16_tE19Flash_kernel_traitsILi64ELi64ELi256ELi4ES3_EELb1ELb0ELb0ELb0ELb1ELb1ELb0ELb1EEEvNS_16Flash_fwd_paramsE,"a",@progbits
	.sectionflags	@""
	.align	4
.nv.constant0._ZN5flash24flash_fwd_splitkv_kernelI23Flash_fwd_kernel_traitsILi64ELi64ELi256ELi4ELb0ELb0EN7cutlass10bfloat16_tE19Flash_kernel_traitsILi64ELi64ELi256ELi4ES3_EELb1ELb0ELb0ELb0ELb1ELb1ELb0ELb1EEEvNS_16Flash_fwd_paramsE:
	.zero		816


//--------------------- .nv.constant0._ZN5flash24flash_fwd_splitkv_kernelI23Flash_fwd_kernel_traitsILi64ELi64ELi256ELi4ELb0ELb0EN7cutlass10bfloat16_tE19Flash_kernel_traitsILi64ELi64ELi256ELi4ES3_EELb1ELb0ELb1ELb0ELb0ELb0ELb0ELb1EEEvNS_16Flash_fwd_paramsE --------------------------
	.section	.nv.constant0._ZN5flash24flash_fwd_splitkv_kernelI23Flash_fwd_kernel_traitsILi64ELi64ELi256ELi4ELb0ELb0EN7cutlass10bfloat16_tE19Flash_kernel_traitsILi64ELi64ELi256ELi4ES3_EELb1ELb0ELb1ELb0ELb0ELb0ELb0ELb1EEEvNS_16Flash_fwd_paramsE,"a",@progbits
	.sectionflags	@""
	.align	4
.nv.constant0._ZN5flash24flash_fwd_splitkv_kernelI23Flash_fwd_kernel_traitsILi64ELi64ELi256ELi4ELb0ELb0EN7cutlass10bfloat16_tE19Flash_kernel_traitsILi64ELi64ELi256ELi4ES3_EELb1ELb0ELb1ELb0ELb0ELb0ELb0ELb1EEEvNS_16Flash_fwd_paramsE:
	.zero		816


//--------------------- .nv.constant0._ZN5flash24flash_fwd_splitkv_kernelI23Flash_fwd_kernel_traitsILi64ELi64ELi256ELi4ELb0ELb0EN7cutlass10bfloat16_tE19Flash_kernel_traitsILi64ELi64ELi256ELi4ES3_EELb1ELb0ELb1ELb0ELb0ELb1ELb0ELb1EEEvNS_16Flash_fwd_paramsE --------------------------
	.section	.nv.constant0._ZN5flash24flash_fwd_splitkv_kernelI23Flash_fwd_kernel_traitsILi64ELi64ELi256ELi4ELb0ELb0EN7cutlass10bfloat16_tE19Flash_kernel_traitsILi64ELi64ELi256ELi4ES3_EELb1ELb0ELb1ELb0ELb0ELb1ELb0ELb1EEEvNS_16Flash_fwd_paramsE,"a",@progbits
	.sectionflags	@""
	.align	4
.nv.constant0._ZN5flash24flash_fwd_splitkv_kernelI23Flash_fwd_kernel_traitsILi64ELi64ELi256ELi4ELb0ELb0EN7cutlass10bfloat16_tE19Flash_kernel_traitsILi64ELi64ELi256ELi4ES3_EELb1ELb0ELb1ELb0ELb0ELb1ELb0ELb1EEEvNS_16Flash_fwd_paramsE:
	.zero		816


//--------------------- .nv.constant0._ZN5flash24flash_fwd_splitkv_kernelI23Flash_fwd_kernel_traitsILi64ELi64ELi256ELi4ELb0ELb0EN7cutlass10bfloat16_tE19Flash_kernel_traitsILi64ELi64ELi256ELi4ES3_EELb1ELb0ELb0ELb0ELb1ELb0ELb1ELb0EEEvNS_16Flash_fwd_paramsE --------------------------
	.section	.nv.constant0._ZN5flash24flash_fwd_splitkv_kernelI23Flash_fwd_kernel_traitsILi64ELi64ELi256ELi4ELb0ELb0EN7cutlass10bfloat16_tE19Flash_kernel_traitsILi64ELi64ELi256ELi4ES3_EELb1ELb0ELb0ELb0ELb1ELb0ELb1ELb0EEEvNS_16Flash_fwd_paramsE,"a",@progbits
	.sectionflags	@""
	.align	4
.nv.constant0._ZN5flash24flash_fwd_splitkv_kernelI23Flash_fwd_kernel_traitsILi64ELi64ELi256ELi4ELb0ELb0EN7cutlass10bfloat16_tE19Flash_kernel_traitsILi64ELi64ELi256ELi4ES3_EELb1ELb0ELb0ELb0ELb1ELb0ELb1ELb0EEEvNS_16Flash_fwd_paramsE:
	.zero		816


//--------------------- .nv.constant0._ZN5flash24flash_fwd_splitkv_kernelI23Flash_fwd_kernel_traitsILi64ELi64ELi256ELi4ELb0ELb0EN7cutlass10bfloat16_tE19Flash_kernel_traitsILi64ELi64ELi256ELi4ES3_EELb1ELb0ELb0ELb0ELb1ELb1ELb1ELb0EEEvNS_16Flash_fwd_paramsE --------------------------
	.section	.nv.constant0._ZN5flash24flash_fwd_splitkv_kernelI23Flash_fwd_kernel_traitsILi64ELi64ELi256ELi4ELb0ELb0EN7cutlass10bfloat16_tE19Flash_kernel_traitsILi64ELi64ELi256ELi4ES3_EELb1ELb0ELb0ELb0ELb1ELb1ELb1ELb0EEEvNS_16Flash_fwd_paramsE,"a",@progbits
	.sectionflags	@""
	.align	4
.nv.constant0._ZN5flash24flash_fwd_splitkv_kernelI23Flash_fwd_kernel_traitsILi64ELi64ELi256ELi4ELb0ELb0EN7cutlass10bfloat16_tE19Flash_kernel_traitsILi64ELi64ELi256ELi4ES3_EELb1ELb0ELb0ELb0ELb1ELb1ELb1ELb0EEEvNS_16Flash_fwd_paramsE:
	.zero		816


//--------------------- .nv.constant0._ZN5flash24flash_fwd_splitkv_kernelI23Flash_fwd_kernel_traitsILi64ELi64ELi256ELi4ELb0ELb0EN7cutlass10bfloat16_tE19Flash_kernel_traitsILi64ELi64ELi256ELi4ES3_EELb1ELb0ELb1ELb0ELb0ELb0ELb1ELb0EEEvNS_16Flash_fwd_paramsE --------------------------
	.section	.nv.constant0._ZN5flash24flash_fwd_splitkv_kernelI23Flash_fwd_kernel_traitsILi64ELi64ELi256ELi4ELb0ELb0EN7cutlass10bfloat16_tE19Flash_kernel_traitsILi64ELi64ELi256ELi4ES3_EELb1ELb0ELb1ELb0ELb0ELb0ELb1ELb0EEEvNS_16Flash_fwd_paramsE,"a",@progbits
	.sectionflags	@""
	.align	4
.nv.constant0._ZN5flash24flash_fwd_splitkv_kernelI23Flash_fwd_kernel_traitsILi64ELi64ELi256ELi4ELb0ELb0EN7cutlass10bfloat16_tE19Flash_kernel_traitsILi64ELi64ELi256ELi4ES3_EELb1ELb0ELb1ELb0ELb0ELb0ELb1ELb0EEEvNS_16Flash_fwd_paramsE:
	.zero		816


//--------------------- .nv.constant0._ZN5flash24flash_fwd_splitkv_kernelI23Flash_fwd_kernel_traitsILi64ELi64ELi256ELi4ELb0ELb0EN7cutlass10bfloat16_tE19Flash_kernel_traitsILi64ELi64ELi256ELi4ES3_EELb1ELb0ELb1ELb0ELb0ELb1ELb1ELb0EEEvNS_16Flash_fwd_paramsE --------------------------
	.section	.nv.constant0._ZN5flash24flash_fwd_splitkv_kernelI23Flash_fwd_kernel_traitsILi64ELi64ELi256ELi4ELb0ELb0EN7cutlass10bfloat16_tE19Flash_kernel_traitsILi64ELi64ELi256ELi4ES3_EELb1ELb0ELb1ELb0ELb0ELb1ELb1ELb0EEEvNS_16Flash_fwd_paramsE,"a",@progbits
	.sectionflags	@""
	.align	4
.nv.constant0._ZN5flash24flash_fwd_splitkv_kernelI23Flash_fwd_kernel_traitsILi64ELi64ELi256ELi4ELb0ELb0EN7cutlass10bfloat16_tE19Flash_kernel_traitsILi64ELi64ELi256ELi4ES3_EELb1ELb0ELb1ELb0ELb0ELb1ELb1ELb0EEEvNS_16Flash_fwd_paramsE:
	.zero		816


//--------------------- .nv.constant0._ZN5flash24flash_fwd_splitkv_kernelI23Flash_fwd_kernel_traitsILi64ELi64ELi256ELi4ELb0ELb0EN7cutlass10bfloat16_tE19Flash_kernel_traitsILi64ELi64ELi256ELi4ES3_EELb1ELb0ELb0ELb0ELb1ELb0ELb1ELb1EEEvNS_16Flash_fwd_paramsE --------------------------
	.section	.nv.constant0._ZN5flash24flash_fwd_splitkv_kernelI23Flash_fwd_kernel_traitsILi64ELi64ELi256ELi4ELb0ELb0EN7cutlass10bfloat16_tE19Flash_kernel_traitsILi64ELi64ELi256ELi4ES3_EELb1ELb0ELb0ELb0ELb1ELb0ELb1ELb1EEEvNS_16Flash_fwd_paramsE,"a",@progbits
	.sectionflags	@""
	.align	4
.nv.constant0._ZN5flash24flash_fwd_splitkv_kernelI23Flash_fwd_kernel_traitsILi64ELi64ELi256ELi4ELb0ELb0EN7cutlass10bfloat16_tE19Flash_kernel_traitsILi64ELi64ELi256ELi4ES3_EELb1ELb0ELb0ELb0ELb1ELb0ELb1ELb1EEEvNS_16Flash_fwd_paramsE:
	.zero		816


//--------------------- .nv.constant0._ZN5flash24flash_fwd_splitkv_kernelI23Flash_fwd_kernel_traitsILi64ELi64ELi256ELi4ELb0ELb0EN7cutlass10bfloat16_tE19Flash_kernel_traitsILi64ELi64ELi256ELi4ES3_EELb1ELb0ELb0ELb0ELb1ELb1ELb1ELb1EEEvNS_16Flash_fwd_paramsE --------------------------
	.section	.nv.constant0._ZN5flash24flash_fwd_splitkv_kernelI23Flash_fwd_kernel_traitsILi64ELi64ELi256ELi4ELb0ELb0EN7cutlass10bfloat16_tE19Flash_kernel_traitsILi64ELi64ELi256ELi4ES3_EELb1ELb0ELb0ELb0ELb1ELb1ELb1ELb1EEEvNS_16Flash_fwd_paramsE,"a",@progbits
	.sectionflags	@""
	.align	4
.nv.constant0._ZN5flash24flash_fwd_splitkv_kernelI23Flash_fwd_kernel_traitsILi64ELi64ELi256ELi4ELb0ELb0EN7cutlass10bfloat16_tE19Flash_kernel_traitsILi64ELi64ELi256ELi4ES3_EELb1ELb0ELb0ELb0ELb1ELb1ELb1ELb1EEEvNS_16Flash_fwd_paramsE:
	.zero		816


//--------------------- .nv.constant0._ZN5flash24flash_fwd_splitkv_kernelI23Flash_fwd_kernel_traitsILi64ELi64ELi256ELi4ELb0ELb0EN7cutlass10bfloat16_tE19Flash_kernel_traitsILi64ELi64ELi256ELi4ES3_EELb1ELb0ELb1ELb0ELb0ELb0ELb1ELb1EEEvNS_16Flash_fwd_paramsE --------------------------
	.section	.nv.constant0._ZN5flash24flash_fwd_splitkv_kernelI23Flash_fwd_kernel_traitsILi64ELi64ELi256ELi4ELb0ELb0EN7cutlass10bfloat16_tE19Flash_kernel_traitsILi64ELi64ELi256ELi4ES3_EELb1ELb0ELb1ELb0ELb0ELb0ELb1ELb1EEEvNS_16Flash_fwd_paramsE,"a",@progbits
	.sectionflags	@""
	.align	4
.nv.constant0._ZN5flash24flash_fwd_splitkv_kernelI23Flash_fwd_kernel_traitsILi64ELi64ELi256ELi4ELb0ELb0EN7cutlass10bfloat16_tE19Flash_kernel_traitsILi64ELi64ELi256ELi4ES3_EELb1ELb0ELb1ELb0ELb0ELb0ELb1ELb1EEEvNS_16Flash_fwd_paramsE:
	.zero		816


//--------------------- .nv.constant0._ZN5flash24flash_fwd_splitkv_kernelI23Flash_fwd_kernel_traitsILi64ELi64ELi256ELi4ELb0ELb0EN7cutlass10bfloat16_tE19Flash_kernel_traitsILi64ELi64ELi256ELi4ES3_EELb1ELb0ELb1ELb0ELb0ELb1ELb1ELb1EEEvNS_16Flash_fwd_paramsE --------------------------
	.section	.nv.constant0._ZN5flash24flash_fwd_splitkv_kernelI23Flash_fwd_kernel_traitsILi64ELi64ELi256ELi4ELb0ELb0EN7cutlass10bfloat16_tE19Flash_kernel_traitsILi64ELi64ELi256ELi4ES3_EELb1ELb0ELb1ELb0ELb0ELb1ELb1ELb1EEEvNS_16Flash_fwd_paramsE,"a",@progbits
	.sectionflags	@""
	.align	4
.nv.constant0._ZN5flash24flash_fwd_splitkv_kernelI23Flash_fwd_kernel_traitsILi64ELi64ELi256ELi4ELb0ELb0EN7cutlass10bfloat16_tE19Flash_kernel_traitsILi64ELi64ELi256ELi4ES3_EELb1ELb0ELb1ELb0ELb0ELb1ELb1ELb1EEEvNS_16Flash_fwd_paramsE:
	.zero		816


//--------------------- .nv.constant0._ZN5flash32flash_fwd_splitkv_combine_kernelI23Flash_fwd_kernel_traitsILi64ELi64ELi128ELi4ELb0ELb0EN7cutlass10bfloat16_tE19Flash_kernel_traitsILi64ELi64ELi128ELi4ES3_EELi8ELi7ELb0EEEvNS_16Flash_fwd_paramsE --------------------------
	.section	.nv.constant0._ZN5flash32flash_fwd_splitkv_combine_kernelI23Flash_fwd_kernel_traitsILi64ELi64ELi128ELi4ELb0ELb0EN7cutlass10bfloat16_tE19Flash_kernel_traitsILi64ELi64ELi128ELi4ES3_EELi8ELi7ELb0EEEvNS_16Flash_fwd_paramsE,"a",@progbits
	.sectionflags	@""
	.align	4
.nv.constant0._ZN5flash32flash_fwd_splitkv_combine_kernelI23Flash_fwd_kernel_traitsILi64ELi64ELi128ELi4ELb0ELb0EN7cutlass10bfloat16_tE19Flash_kernel_traitsILi64ELi64ELi128ELi4ES3_EELi8ELi7ELb0EEEvNS_16Flash_fwd_paramsE:
	.zero		816


//--------------------- .nv.constant0._ZN5flash32flash_fwd_splitkv_combine_kernelI23Flash_fwd_kernel_traitsILi64ELi64ELi128ELi4ELb0ELb0EN7cutlass10bfloat16_tE19Flash_kernel_traitsILi64ELi64ELi128ELi4ES3_EELi8ELi6ELb0EEEvNS_16Flash_fwd_paramsE --------------------------
	.section	.nv.constant0._ZN5flash32flash_fwd_splitkv_combine_kernelI23Flash_fwd_kernel_traitsILi64ELi64ELi128ELi4ELb0ELb0EN7cutlass10bfloat16_tE19Flash_kernel_traitsILi64ELi64ELi128ELi4ES3_EELi8ELi6ELb0EEEvNS_16Flash_fwd_paramsE,"a",@progbits
	.sectionflags	@""
	.align	4
.nv.constant0._ZN5flash32flash_fwd_splitkv_combine_kernelI23Flash_fwd_kernel_traitsILi64ELi64ELi128ELi4ELb0ELb0EN7cutlass10bfloat16_tE19Flash_kernel_traitsILi64ELi64ELi128ELi4ES3_EELi8ELi6ELb0EEEvNS_16Flash_fwd_paramsE:
	.zero		816


//--------------------- .nv.constant0._ZN5flash32flash_fwd_splitkv_combine_kernelI23Flash_fwd_kernel_traitsILi64ELi64ELi128ELi4ELb0ELb0EN7cutlass10bfloat16_tE19Flash_kernel_traitsILi64ELi64ELi128ELi4ES3_EELi8ELi5ELb0EEEvNS_16Flash_fwd_paramsE --------------------------
	.section	.nv.constant0._ZN5flash32flash_fwd_splitkv_combine_kernelI23Flash_fwd_kernel_traitsILi64ELi64ELi128ELi4ELb0ELb0EN7cutlass10bfloat16_tE19Flash_kernel_traitsILi64ELi64ELi128ELi4ES3_EELi8ELi5ELb0EEEvNS_16Flash_fwd_paramsE,"a",@progbits
	.sectionflags	@""
	.align	4
.nv.constant0._ZN5flash32flash_fwd_splitkv_combine_kernelI23Flash_fwd_kernel_traitsILi64ELi64ELi128ELi4ELb0ELb0EN7cutlass10bfloat16_tE19Flash_kernel_traitsILi64ELi64ELi128ELi4ES3_EELi8ELi5ELb0EEEvNS_16Flash_fwd_paramsE:
	.zero		816


//--------------------- .nv.constant0._ZN5flash32flash_fwd_splitkv_combine_kernelI23Flash_fwd_kernel_traitsILi64ELi64ELi128ELi4ELb0ELb0EN7cutlass10bfloat16_tE19Flash_kernel_traitsILi64ELi64ELi128ELi4ES3_EELi8ELi4ELb0EEEvNS_16Flash_fwd_paramsE --------------------------
	.section	.nv.constant0._ZN5flash32flash_fwd_splitkv_combine_kernelI23Flash_fwd_kernel_traitsILi64ELi64ELi128ELi4ELb0ELb0EN7cutlass10bfloat16_tE19Flash_kernel_traitsILi64ELi64ELi128ELi4ES3_EELi8ELi4ELb0EEEvNS_16Flash_fwd_paramsE,"a",@progbits
	.sectionflags	@""
	.align	4
.nv.constant0._ZN5flash32flash_fwd_splitkv_combine_kernelI23Flash_fwd_kernel_traitsILi64ELi64ELi128ELi4ELb0ELb0EN7cutlass10bfloat16_tE19Flash_kernel_traitsILi64ELi64ELi128ELi4ES3_EELi8ELi4ELb0EEEvNS_16Flash_fwd_paramsE:
	.zero		816


//--------------------- .nv.constant0._ZN5flash32flash_fwd_splitkv_combine_kernelI23Flash_fwd_kernel_traitsILi64ELi64ELi128ELi4ELb0ELb0EN7cutlass10bfloat16_tE19Flash_kernel_traitsILi64ELi64ELi128ELi4ES3_EELi8ELi3ELb0EEEvNS_16Flash_fwd_paramsE --------------------------
	.section	.nv.constant0._ZN5flash32flash_fwd_splitkv_combine_kernelI23Flash_fwd_kernel_traitsILi64ELi64ELi128ELi4ELb0ELb0EN7cutlass10bfloat16_tE19Flash_kernel_traitsILi64ELi64ELi128ELi4ES3_EELi8ELi3ELb0EEEvNS_16Flash_fwd_paramsE,"a",@progbits
	.sectionflags	@""
	.align	4
.nv.constant0._ZN5flash32flash_fwd_splitkv_combine_kernelI23Flash_fwd_kernel_traitsILi64ELi64ELi128ELi4ELb0ELb0EN7cutlass10bfloat16_tE19Flash_kernel_traitsILi64ELi64ELi128ELi4ES3_EELi8ELi3ELb0EEEvNS_16Flash_fwd_paramsE:
	.zero		816


//--------------------- .nv.constant0._ZN5flash32flash_fwd_splitkv_combine_kernelI23Flash_fwd_kernel_traitsILi64ELi64ELi128ELi4ELb0ELb0EN7cutlass10bfloat16_tE19Flash_kernel_traitsILi64ELi64ELi128ELi4ES3_EELi8ELi2ELb0EEEvNS_16Flash_fwd_paramsE --------------------------
	.section	.nv.constant0._ZN5flash32flash_fwd_splitkv_combine_kernelI23Flash_fwd_kernel_traitsILi64ELi64ELi128ELi4ELb0ELb0EN7cutlass10bfloat16_tE19Flash_kernel_traitsILi64ELi64ELi128ELi4ES3_EELi8ELi2ELb0EEEvNS_16Flash_fwd_paramsE,"a",@progbits
	.sectionflags	@""
	.align	4
.nv.constant0._ZN5flash32flash_fwd_splitkv_combine_kernelI23Flash_fwd_kernel_traitsILi64ELi64ELi128ELi4ELb0ELb0EN7cutlass10bfloat16_tE19Flash_kernel_traitsILi64ELi64ELi128ELi4ES3_EELi8ELi2ELb0EEEvNS_16Flash_fwd_paramsE:
	.zero		816


//--------------------- .nv.constant0._ZN5flash32flash_fwd_splitkv_combine_kernelI23Flash_fwd_kernel_traitsILi64ELi64ELi128ELi4ELb0ELb0EN7cutlass10bfloat16_tE19Flash_kernel_traitsILi64ELi64ELi128ELi4ES3_EELi8ELi1ELb0EEEvNS_16Flash_fwd_paramsE --------------------------
	.section	.nv.constant0._ZN5flash32flash_fwd_splitkv_combine_kernelI23Flash_fwd_kernel_traitsILi64ELi64ELi128ELi4ELb0ELb0EN7cutlass10bfloat16_tE19Flash_kernel_traitsILi64ELi64ELi128ELi4ES3_EELi8ELi1ELb0EEEvNS_16Flash_fwd_paramsE,"a",@progbits
	.sectionflags	@""
	.align	4
.nv.constant0._ZN5flash32flash_fwd_splitkv_combine_kernelI23Flash_fwd_kernel_traitsILi64ELi64ELi128ELi4ELb0ELb0EN7cutlass10bfloat16_tE19Flash_kernel_traitsILi64ELi64ELi128ELi4ES3_EELi8ELi1ELb0EEEvNS_16Flash_fwd_paramsE:
	.zero		816


//--------------------- .nv.constant0._ZN5flash32flash_fwd_splitkv_combine_kernelI23Flash_fwd_kernel_traitsILi64ELi64ELi128ELi4ELb0ELb0EN7cutlass10bfloat16_tE19Flash_kernel_traitsILi64ELi64ELi128ELi4ES3_EELi8ELi7ELb1EEEvNS_16Flash_fwd_paramsE --------------------------
	.section	.nv.constant0._ZN5flash32flash_fwd_splitkv_combine_kernelI23Flash_fwd_kernel_traitsILi64ELi64ELi128ELi4ELb0ELb0EN7cutlass10bfloat16_tE19Flash_kernel_traitsILi64ELi64ELi128ELi4ES3_EELi8ELi7ELb1EEEvNS_16Flash_fwd_paramsE,"a",@progbits
	.sectionflags	@""
	.align	4
.nv.constant0._ZN5flash32flash_fwd_splitkv_combine_kernelI23Flash_fwd_kernel_traitsILi64ELi64ELi128ELi4ELb0ELb0EN7cutlass10bfloat16_tE19Flash_kernel_traitsILi64ELi64ELi128ELi4ES3_EELi8ELi7ELb1EEEvNS_16Flash_fwd_paramsE:
	.zero		816


//--------------------- .nv.constant0._ZN5flash32flash_fwd_splitkv_combine_kernelI23Flash_fwd_kernel_traitsILi64ELi64ELi128ELi4ELb0ELb0EN7cutlass10bfloat16_tE19Flash_kernel_traitsILi64ELi64ELi128ELi4ES3_EELi8ELi6ELb1EEEvNS_16Flash_fwd_paramsE --------------------------
	.section	.nv.constant0._ZN5flash32flash_fwd_splitkv_combine_kernelI23Flash_fwd_kernel_traitsILi64ELi64ELi128ELi4ELb0ELb0EN7cutlass10bfloat16_tE19Flash_kernel_traitsILi64ELi64ELi128ELi4ES3_EELi8ELi6ELb1EEEvNS_16Flash_fwd_paramsE,"a",@progbits
	.sectionflags	@""
	.align	4
.nv.constant0._ZN5flash32flash_fwd_splitkv_combine_kernelI23Flash_fwd_kernel_traitsILi64ELi64ELi128ELi4ELb0ELb0EN7cutlass10bfloat16_tE19Flash_kernel_traitsILi64ELi64ELi128ELi4ES3_EELi8ELi6ELb1EEEvNS_16Flash_fwd_paramsE:
	.zero		816


//--------------------- .nv.constant0._ZN5flash32flash_fwd_splitkv_combine_kernelI23Flash_fwd_kernel_traitsILi64ELi64ELi128ELi4ELb0ELb0EN7cutlass10bfloat16_tE19Flash_kernel_traitsILi64ELi64ELi128ELi4ES3_EELi8ELi5ELb1EEEvNS_16Flash_fwd_paramsE --------------------------
	.section	.nv.constant0._ZN5flash32flash_fwd_splitkv_combine_kernelI23Flash_fwd_kernel_traitsILi64ELi64ELi128ELi4ELb0ELb0EN7cutlass10bfloat16_tE19Flash_kernel_traitsILi64ELi64ELi128ELi4ES3_EELi8ELi5ELb1EEEvNS_16Flash_fwd_paramsE,"a",@progbits
	.sectionflags	@""
	.align	4
.nv.constant0._ZN5flash32flash_fwd_splitkv_combine_kernelI23Flash_fwd_kernel_traitsILi64ELi64ELi128ELi4ELb0ELb0EN7cutlass10bfloat16_tE19Flash_kernel_traitsILi64ELi64ELi128ELi4ES3_EELi8ELi5ELb1EEEvNS_16Flash_fwd_paramsE:
	.zero		816


//--------------------- .nv.constant0._ZN5flash32flash_fwd_splitkv_combine_kernelI23Flash_fwd_kernel_traitsILi64ELi64ELi128ELi4ELb0ELb0EN7cutlass10bfloat16_tE19Flash_kernel_traitsILi64ELi64ELi128ELi4ES3_EELi8ELi4ELb1EEEvNS_16Flash_fwd_paramsE --------------------------
	.section	.nv.constant0._ZN5flash32flash_fwd_splitkv_combine_kernelI23Flash_fwd_kernel_traitsILi64ELi64ELi128ELi4ELb0ELb0EN7cutlass10bfloat16_tE19Flash_kernel_traitsILi64ELi64ELi128ELi4ES3_EELi8ELi4ELb1EEEvNS_16Flash_fwd_paramsE,"a",@progbits
	.sectionflags	@""
	.align	4
.nv.constant0._ZN5flash32flash_fwd_splitkv_combine_kernelI23Flash_fwd_kernel_traitsILi64ELi64ELi128ELi4ELb0ELb0EN7cutlass10bfloat16_tE19Flash_kernel_traitsILi64ELi64ELi128ELi4ES3_EELi8ELi4ELb1EEEvNS_16Flash_fwd_paramsE:
	.zero		816


//--------------------- .nv.constant0._ZN5flash32flash_fwd_splitkv_combine_kernelI23Flash_fwd_kernel_traitsILi64ELi64ELi128ELi4ELb0ELb0EN7cutlass10bfloat16_tE19Flash_kernel_traitsILi64ELi64ELi128ELi4ES3_EELi8ELi3ELb1EEEvNS_16Flash_fwd_paramsE --------------------------
	.section	.nv.constant0._ZN5flash32flash_fwd_splitkv_combine_kernelI23Flash_fwd_kernel_traitsILi64ELi64ELi128ELi4ELb0ELb0EN7cutlass10bfloat16_tE19Flash_kernel_traitsILi64ELi64ELi128ELi4ES3_EELi8ELi3ELb1EEEvNS_16Flash_fwd_paramsE,"a",@progbits
	.sectionflags	@""
	.align	4
.nv.constant0._ZN5flash32flash_fwd_splitkv_combine_kernelI23Flash_fwd_kernel_traitsILi64ELi64ELi128ELi4ELb0ELb0EN7cutlass10bfloat16_tE19Flash_kernel_traitsILi64ELi64ELi128ELi4ES3_EELi8ELi3ELb1EEEvNS_16Flash_fwd_paramsE:
	.zero		816


//--------------------- .nv.constant0._ZN5flash32flash_fwd_splitkv_combine_kernelI23Flash_fwd_kernel_traitsILi64ELi64ELi128ELi4ELb0ELb0EN7cutlass10bfloat16_tE19Flash_kernel_traitsILi64ELi64ELi128ELi4ES3_EELi8ELi2ELb1EEEvNS_16Flash_fwd_paramsE --------------------------
	.section	.nv.constant0._ZN5flash32flash_fwd_splitkv_combine_kernelI23Flash_fwd_kernel_traitsILi64ELi64ELi128ELi4ELb0ELb0EN7cutlass10bfloat16_tE19Flash_kernel_traitsILi64ELi64ELi128ELi4ES3_EELi8ELi2ELb1EEEvNS_16Flash_fwd_paramsE,"a",@progbits
	.sectionflags	@""
	.align	4
.nv.constant0._ZN5flash32flash_fwd_splitkv_combine_kernelI23Flash_fwd_kernel_traitsILi64ELi64ELi128ELi4ELb0ELb0EN7cutlass10bfloat16_tE19Flash_kernel_traitsILi64ELi64ELi128ELi4ES3_EELi8ELi2ELb1EEEvNS_16Flash_fwd_paramsE:
	.zero		816


//--------------------- .nv.constant0._ZN5flash32flash_fwd_splitkv_combine_kernelI23Flash_fwd_kernel_traitsILi64ELi64ELi128ELi4ELb0ELb0EN7cutlass10bfloat16_tE19Flash_kernel_traitsILi64ELi64ELi128ELi4ES3_EELi8ELi1ELb1EEEvNS_16Flash_fwd_paramsE --------------------------
	.section	.nv.constant0._ZN5flash32flash_fwd_splitkv_combine_kernelI23Flash_fwd_kernel_traitsILi64ELi64ELi128ELi4ELb0ELb0EN7cutlass10bfloat16_tE19Flash_kernel_traitsILi64ELi64ELi128ELi4ES3_EELi8ELi1ELb1EEEvNS_16Flash_fwd_paramsE,"a",@progbits
	.sectionflags	@""
	.align	4
.nv.constant0._ZN5flash32flash_fwd_splitkv_combine_kernelI23Flash_fwd_kernel_traitsILi64ELi64ELi128ELi4ELb0ELb0EN7cutlass10bfloat16_tE19Flash_kernel_traitsILi64ELi64ELi128ELi4ES3_EELi8ELi1ELb1EEEvNS_16Flash_fwd_paramsE:
	.zero		816


//--------------------- .nv.constant0._ZN5flash24flash_fwd_splitkv_kernelI23Flash_fwd_kernel_traitsILi64ELi64ELi128ELi4ELb0ELb0EN7cutlass10bfloat16_tE19Flash_kernel_traitsILi64ELi64ELi128ELi4ES3_EELb1ELb0ELb0ELb0ELb0ELb0ELb0ELb0EEEvNS_16Flash_fwd_paramsE --------------------------
	.section	.nv.constant0._ZN5flash24flash_fwd_splitkv_kernelI23Flash_fwd_kernel_traitsILi64ELi64ELi128ELi4ELb0ELb0EN7cutlass10bfloat16_tE19Flash_kernel_traitsILi64ELi64ELi128ELi4ES3_EELb1ELb0ELb0ELb0ELb0ELb0ELb0ELb0EEEvNS_16Flash_fwd_paramsE,"a",@progbits
	.sectionflags	@""
	.align	4
.nv.constant0._ZN5flash24flash_fwd_splitkv_kernelI23Flash_fwd_kernel_traitsILi64ELi64ELi128ELi4ELb0ELb0EN7cutlass10bfloat16_tE19Flash_kernel_traitsILi64ELi64ELi128ELi4ES3_EELb1ELb0ELb0ELb0ELb0ELb0ELb0ELb0EEEvNS_16Flash_fwd_paramsE:
	.zero		816


//--------------------- .nv.constant0._ZN5flash24flash_fwd_splitkv_kernelI23Flash_fwd_kernel_traitsILi64ELi64ELi128ELi4ELb0ELb0EN7cutlass10bfloat16_tE19Flash_kernel_traitsILi64ELi64ELi128ELi4ES3_EELb1ELb0ELb0ELb0ELb0ELb1ELb0ELb0EEEvNS_16Flash_fwd_paramsE --------------------------
	.section	.nv.constant0._ZN5flash24flash_fwd_splitkv_kernelI23Flash_fwd_kernel_traitsILi64ELi64ELi128ELi4ELb0ELb0EN7cutlass10bfloat16_tE19Flash_kernel_traitsILi64ELi64ELi128ELi4ES3_EELb1ELb0ELb0ELb0ELb0ELb1ELb0ELb0EEEvNS_16Flash_fwd_paramsE,"a",@progbits
	.sectionflags	@""
	.align	4
.nv.constant0._ZN5flash24flash_fwd_splitkv_kernelI23Flash_fwd_kernel_traitsILi64ELi64ELi128ELi4ELb0ELb0EN7cutlass10bfloat16_tE19Flash_kernel_traitsILi64ELi64ELi128ELi4ES3_EELb1ELb0ELb0ELb0ELb0ELb1ELb0ELb0EEEvNS_16Flash_fwd_paramsE:
	.zero		816


//--------------------- .nv.constant0._ZN5flash24flash_fwd_splitkv_kernelI23Flash_fwd_kernel_traitsILi64ELi64ELi128ELi4ELb0ELb0EN7cutlass10bfloat16_tE19Flash_kernel_traitsILi64ELi64ELi128ELi4ES3_EELb1ELb0ELb0ELb0ELb0ELb0ELb0ELb1EEEvNS_16Flash_fwd_paramsE --------------------------
	.section	.nv.constant0._ZN5flash24flash_fwd_splitkv_kernelI23Flash_fwd_kernel_traitsILi64ELi64ELi128ELi4ELb0ELb0EN7cutlass10bfloat16_tE19Flash_kernel_traitsILi64ELi64ELi128ELi4ES3_EELb1ELb0ELb0ELb0ELb0ELb0ELb0ELb1EEEvNS_16Flash_fwd_paramsE,"a",@progbits
	.sectionflags	@""
	.align	4
.nv.constant0._ZN5flash24flash_fwd_splitkv_kernelI23Flash_fwd_kernel_traitsILi64ELi64ELi128ELi4ELb0ELb0EN7cutlass10bfloat16_tE19Flash_kernel_traitsILi64ELi64ELi128ELi4ES3_EELb1ELb0ELb0ELb0ELb0ELb0ELb0ELb1EEEvNS_16Flash_fwd_paramsE:
	.zero		816


//--------------------- .nv.constant0._ZN5flash24flash_fwd_splitkv_kernelI23Flash_fwd_kernel_traitsILi64ELi64ELi128ELi4ELb0ELb0EN7cutlass10bfloat16_tE19Flash_kernel_traitsILi64ELi64ELi128ELi4ES3_EELb1ELb0ELb0ELb0ELb0ELb1ELb0ELb1EEEvNS_16Flash_fwd_paramsE --------------------------
	.section	.nv.constant0._ZN5flash24flash_fwd_splitkv_kernelI23Flash_fwd_kernel_traitsILi64ELi64ELi128ELi4ELb0ELb0EN7cutlass10bfloat16_tE19Flash_kernel_traitsILi64ELi64ELi128ELi4ES3_EELb1ELb0ELb0ELb0ELb0ELb1ELb0ELb1EEEvNS_16Flash_fwd_paramsE,"a",@progbits
	.sectionflags	@""
	.align	4
.nv.constant0._ZN5flash24flash_fwd_splitkv_kernelI23Flash_fwd_kernel_traitsILi64ELi64ELi128ELi4ELb0ELb0EN7cutlass10bfloat16_tE19Flash_kernel_traitsILi64ELi64ELi128ELi4ES3_EELb1ELb0ELb0ELb0ELb0ELb1ELb0ELb1EEEvNS_16Flash_fwd_paramsE:
	.zero		816


//--------------------- .nv.constant0._ZN5flash24flash_fwd_splitkv_kernelI23Flash_fwd_kernel_traitsILi64ELi64ELi128ELi4ELb0ELb0EN7cutlass10bfloat16_tE19Flash_kernel_traitsILi64ELi64ELi128ELi4ES3_EELb1ELb0ELb0ELb0ELb0ELb0ELb1ELb0EEEvNS_16Flash_fwd_paramsE --------------------------
	.section	.nv.constant0._ZN5flash24flash_fwd_splitkv_kernelI23Flash_fwd_kernel_traitsILi64ELi64ELi128ELi4ELb0ELb0EN7cutlass10bfloat16_tE19Flash_kernel_traitsILi64ELi64ELi128ELi4ES3_EELb1ELb0ELb0ELb0ELb0ELb0ELb1ELb0EEEvNS_16Flash_fwd_paramsE,"a",@progbits
	.sectionflags	@""
	.align	4
.nv.constant0._ZN5flash24flash_fwd_splitkv_kernelI23Flash_fwd_kernel_traitsILi64ELi64ELi128ELi4ELb0ELb0EN7cutlass10bfloat16_tE19Flash_kernel_traitsILi64ELi64ELi128ELi4ES3_EELb1ELb0ELb0ELb0ELb0ELb0ELb1ELb0EEEvNS_16Flash_fwd_paramsE:
	.zero		816


//--------------------- .nv.constant0._ZN5flash24flash_fwd_splitkv_kernelI23Flash_fwd_kernel_traitsILi64ELi64ELi128ELi4ELb0ELb0EN7cutlass10bfloat16_tE19Flash_kernel_traitsILi64ELi64ELi128ELi4ES3_EELb1ELb0ELb0ELb0ELb0ELb1ELb1ELb0EEEvNS_16Flash_fwd_paramsE --------------------------
	.section	.nv.constant0._ZN5flash24flash_fwd_splitkv_kernelI23Flash_fwd_kernel_traitsILi64ELi64ELi128ELi4ELb0ELb0EN7cutlass10bfloat16_tE19Flash_kernel_traitsILi64ELi64ELi128ELi4ES3_EELb1ELb0ELb0ELb0ELb0ELb1ELb1ELb0EEEvNS_16Flash_fwd_paramsE,"a",@progbits
	.sectionflags	@""
	.align	4
.nv.constant0._ZN5flash24flash_fwd_splitkv_kernelI23Flash_fwd_kernel_traitsILi64ELi64ELi128ELi4ELb0ELb0EN7cutlass10bfloat16_tE19Flash_kernel_traitsILi64ELi64ELi128ELi4ES3_EELb1ELb0ELb0ELb0ELb0ELb1ELb1ELb0EEEvNS_16Flash_fwd_paramsE:
	.zero		816


//--------------------- .nv.constant0._ZN5flash24flash_fwd_splitkv_kernelI23Flash_fwd_kernel_traitsILi64ELi64ELi128ELi4ELb0ELb0EN7cutlass10bfloat16_tE19Flash_kernel_traitsILi64ELi64ELi128ELi4ES3_EELb1ELb0ELb0ELb0ELb0ELb0ELb1ELb1EEEvNS_16Flash_fwd_paramsE --------------------------
	.section	.nv.constant0._ZN5flash24flash_fwd_splitkv_kernelI23Flash_fwd_kernel_traitsILi64ELi64ELi128ELi4ELb0ELb0EN7cutlass10bfloat16_tE19Flash_kernel_traitsILi64ELi64ELi128ELi4ES3_EELb1ELb0ELb0ELb0ELb0ELb0ELb1ELb1EEEvNS_16Flash_fwd_paramsE,"a",@progbits
	.sectionflags	@""
	.align	4
.nv.constant0._ZN5flash24flash_fwd_splitkv_kernelI23Flash_fwd_kernel_traitsILi64ELi64ELi128ELi4ELb0ELb0EN7cutlass10bfloat16_tE19Flash_kernel_traitsILi64ELi64ELi128ELi4ES3_EELb1ELb0ELb0ELb0ELb0ELb0ELb1ELb1EEEvNS_16Flash_fwd_paramsE:
	.zero		816


//--------------------- .nv.constant0._ZN5flash24flash_fwd_splitkv_kernelI23Flash_fwd_kernel_traitsILi64ELi64ELi128ELi4ELb0ELb0EN7cutlass10bfloat16_tE19Flash_kernel_traitsILi64ELi64ELi128ELi4ES3_EELb1ELb0ELb0ELb0ELb0ELb1ELb1ELb1EEEvNS_16Flash_fwd_paramsE --------------------------
	.section	.nv.constant0._ZN5flash24flash_fwd_splitkv_kernelI23Flash_fwd_kernel_traitsILi64ELi64ELi128ELi4ELb0ELb0EN7cutlass10bfloat16_tE19Flash_kernel_traitsILi64ELi64ELi128ELi4ES3_EELb1ELb0ELb0ELb0ELb0ELb1ELb1ELb1EEEvNS_16Flash_fwd_paramsE,"a",@progbits
	.sectionflags	@""
	.align	4
.nv.constant0._ZN5flash24flash_fwd_splitkv_kernelI23Flash_fwd_kernel_traitsILi64ELi64ELi128ELi4ELb0ELb0EN7cutlass10bfloat16_tE19Flash_kernel_traitsILi64ELi64ELi128ELi4ES3_EELb1ELb0ELb0ELb0ELb0ELb1ELb1ELb1EEEvNS_16Flash_fwd_paramsE:
	.zero		816


//--------------------- .nv.constant0._ZN5flash24flash_fwd_splitkv_kernelI23Flash_fwd_kernel_traitsILi64ELi64ELi128ELi4ELb0ELb0EN7cutlass10bfloat16_tE19Flash_kernel_traitsILi64ELi64ELi128ELi4ES3_EELb1ELb0ELb0ELb1ELb1ELb0ELb0ELb0EEEvNS_16Flash_fwd_paramsE --------------------------
	.section	.nv.constant0._ZN5flash24flash_fwd_splitkv_kernelI23Flash_fwd_kernel_traitsILi64ELi64ELi128ELi4ELb0ELb0EN7cutlass10bfloat16_tE19Flash_kernel_traitsILi64ELi64ELi128ELi4ES3_EELb1ELb0ELb0ELb1ELb1ELb0ELb0ELb0EEEvNS_16Flash_fwd_paramsE,"a",@progbits
	.sectionflags	@""
	.align	4
.nv.constant0._ZN5flash24flash_fwd_splitkv_kernelI23Flash_fwd_kernel_traitsILi64ELi64ELi128ELi4ELb0ELb0EN7cutlass10bfloat16_tE19Flash_kernel_traitsILi64ELi64ELi128ELi4ES3_EELb1ELb0ELb0ELb1ELb1ELb0ELb0ELb0EEEvNS_16Flash_fwd_paramsE:
	.zero		816


//--------------------- .nv.constant0._ZN5flash24flash_fwd_splitkv_kernelI23Flash_fwd_kernel_traitsILi64ELi64ELi128ELi4ELb0ELb0EN7cutlass10bfloat16_tE19Flash_kernel_traitsILi64ELi64ELi128ELi4ES3_EELb1ELb0ELb0ELb1ELb1ELb1ELb0ELb0EEEvNS_16Flash_fwd_paramsE --------------------------
	.section	.nv.constant0._ZN5flash24flash_fwd_splitkv_kernelI23Flash_fwd_kernel_traitsILi64ELi64ELi128ELi4ELb0ELb0EN7cutlass10bfloat16_tE19Flash_kernel_traitsILi64ELi64ELi128ELi4ES3_EELb1ELb0ELb0ELb1ELb1ELb1ELb0ELb0EEEvNS_16Flash_fwd_paramsE,"a",@progbits
	.sectionflags	@""
	.align	4
.nv.constant0._ZN5flash24flash_fwd_splitkv_kernelI23Flash_fwd_kernel_traitsILi64ELi64ELi128ELi4ELb0ELb0EN7cutlass10bfloat16_tE19Flash_kernel_traitsILi64ELi64ELi128ELi4ES3_EELb1ELb0ELb0ELb1ELb1ELb1ELb0ELb0EEEvNS_16Flash_fwd_paramsE:
	.zero		816


//--------------------- .nv.constant0._ZN5flash24flash_fwd_splitkv_kernelI23Flash_fwd_kernel_traitsILi64ELi64ELi128ELi4ELb0ELb0EN7cutlass10bfloat16_tE19Flash_kernel_traitsILi64ELi64ELi128ELi4ES3_EELb1ELb0ELb0ELb1ELb1ELb0ELb1ELb0EEEvNS_16Flash_fwd_paramsE --------------------------
	.section	.nv.constant0._ZN5flash24flash_fwd_splitkv_kernelI23Flash_fwd_kernel_traitsILi64ELi64ELi128ELi4ELb0ELb0EN7cutlass10bfloat16_tE19Flash_kernel_traitsILi64ELi64ELi128ELi4ES3_EELb1ELb0ELb0ELb1ELb1ELb0ELb1ELb0EEEvNS_16Flash_fwd_paramsE,"a",@progbits
	.sectionflags	@""
	.align	4
.nv.constant0._ZN5flash24flash_fwd_splitkv_kernelI23Flash_fwd_kernel_traitsILi64ELi64ELi128ELi4ELb0ELb0EN7cutlass10bfloat16_tE19Flash_kernel_traitsILi64ELi64ELi128ELi4ES3_EELb1ELb0ELb0ELb1ELb1ELb0ELb1ELb0EEEvNS_16Flash_fwd_paramsE:
	.zero		816


//--------------------- .nv.constant0._ZN5flash24flash_fwd_splitkv_kernelI23Flash_fwd_kernel_traitsILi64ELi64ELi128ELi4ELb0ELb0EN7cutlass10bfloat16_tE19Flash_kernel_traitsILi64ELi64ELi128ELi4ES3_EELb1ELb0ELb0ELb1ELb1ELb1ELb1ELb0EEEvNS_16Flash_fwd_paramsE --------------------------
	.section	.nv.constant0._ZN5flash24flash_fwd_splitkv_kernelI23Flash_fwd_kernel_traitsILi64ELi64ELi128ELi4ELb0ELb0EN7cutlass10bfloat16_tE19Flash_kernel_traitsILi64ELi64ELi128ELi4ES3_EELb1ELb0ELb0ELb1ELb1ELb1ELb1ELb0EEEvNS_16Flash_fwd_paramsE,"a",@progbits
	.sectionflags	@""
	.align	4
.nv.constant0._ZN5flash24flash_fwd_splitkv_kernelI23Flash_fwd_kernel_traitsILi64ELi64ELi128ELi4ELb0ELb0EN7cutlass10bfloat16_tE19Flash_kernel_traitsILi64ELi64ELi128ELi4ES3_EELb1ELb0ELb0ELb1ELb1ELb1ELb1ELb0EEEvNS_16Flash_fwd_paramsE:
	.zero		816


//--------------------- .nv.constant0._ZN5flash24flash_fwd_splitkv_kernelI23Flash_fwd_kernel_traitsILi64ELi64ELi128ELi4ELb0ELb0EN7cutlass10bfloat16_tE19Flash_kernel_traitsILi64ELi64ELi128ELi4ES3_EELb1ELb0ELb0ELb0ELb1ELb0ELb0ELb0EEEvNS_16Flash_fwd_paramsE --------------------------
	.section	.nv.constant0._ZN5flash24flash_fwd_splitkv_kernelI23Flash_fwd_kernel_traitsILi64ELi64ELi128ELi4ELb0ELb0EN7cutlass10bfloat16_tE19Flash_kernel_traitsILi64ELi64ELi128ELi4ES3_EELb1ELb0ELb0ELb0ELb1ELb0ELb0ELb0EEEvNS_16Flash_fwd_paramsE,"a",@progbits
	.sectionflags	@""
	.align	4
.nv.constant0._ZN5flash24flash_fwd_splitkv_kernelI23Flash_fwd_kernel_traitsILi64ELi64ELi128ELi4ELb0ELb0EN7cutlass10bfloat16_tE19Flash_kernel_traitsILi64ELi64ELi128ELi4ES3_EELb1ELb0ELb0ELb0ELb1ELb0ELb0ELb0EEEvNS_16Flash_fwd_paramsE:
	.zero		816


//--------------------- .nv.constant0._ZN5flash24flash_fwd_splitkv_kernelI23Flash_fwd_kernel_traitsILi64ELi64ELi128ELi4ELb0ELb0EN7cutlass10bfloat16_tE19Flash_kernel_traitsILi64ELi64ELi128ELi4ES3_EELb1ELb0ELb0ELb0ELb1ELb1ELb0ELb0EEEvNS_16Flash_fwd_paramsE --------------------------
	.section	.nv.constant0._ZN5flash24flash_fwd_splitkv_kernelI23Flash_fwd_kernel_traitsILi64ELi64ELi128ELi4ELb0ELb0EN7cutlass10bfloat16_tE19Flash_kernel_traitsILi64ELi64ELi128ELi4ES3_EELb1ELb0ELb0ELb0ELb1ELb1ELb0ELb0EEEvNS_16Flash_fwd_paramsE,"a",@progbits
	.sectionflags	@""
	.align	4
.nv.constant0._ZN5flash24flash_fwd_splitkv_kernelI23Flash_fwd_kernel_traitsILi64ELi64ELi128ELi4ELb0ELb0EN7cutlass10bfloat16_tE19Flash_kernel_traitsILi64ELi64ELi128ELi4ES3_EELb1ELb0ELb0ELb0ELb1ELb1ELb0ELb0EEEvNS_16Flash_fwd_paramsE:
	.zero		816


//--------------------- .nv.constant0._ZN5flash24flash_fwd_splitkv_kernelI23Flash_fwd_kernel_traitsILi64ELi64ELi128ELi4ELb0ELb0EN7cutlass10bfloat16_tE19Flash_kernel_traitsILi64ELi64ELi128ELi4ES3_EELb1ELb0ELb1ELb0ELb0ELb0ELb0ELb0EEEvNS_16Flash_fwd_paramsE --------------------------
	.section	.nv.constant0._ZN5flash24flash_fwd_splitkv_kernelI23Flash_fwd_kernel_traitsILi64ELi64ELi128ELi4ELb0ELb0EN7cutlass10bfloat16_tE19Flash_kernel_traitsILi64ELi64ELi128ELi4ES3_EELb1ELb0ELb1ELb0ELb0ELb0ELb0ELb0EEEvNS_16Flash_fwd_paramsE,"a",@progbits
	.sectionflags	@""
	.align	4
.nv.constant0._ZN5flash24flash_fwd_splitkv_kernelI23Flash_fwd_kernel_traitsILi64ELi64ELi128ELi4ELb0ELb0EN7cutlass10bfloat16_tE19Flash_kernel_traitsILi64ELi64ELi128ELi4ES3_EELb1ELb0ELb1ELb0ELb0ELb0ELb0ELb0EEEvNS_16Flash_fwd_paramsE:
	.zero		816


//--------------------- .nv.constant0._ZN5flash24flash_fwd_splitkv_kernelI23Flash_fwd_kernel_traitsILi64ELi64ELi128ELi4ELb0ELb0EN7cutlass10bfloat16_tE19Flash_kernel_traitsILi64ELi64ELi128ELi4ES3_EELb1ELb0ELb1ELb0ELb0ELb1ELb0ELb0EEEvNS_16Flash_fwd_paramsE --------------------------
	.section	.nv.constant0._ZN5flash24flash_fwd_splitkv_kernelI23Flash_fwd_kernel_traitsILi64ELi64ELi128ELi4ELb0ELb0EN7cutlass10bfloat16_tE19Flash_kernel_traitsILi64ELi64ELi128ELi4ES3_EELb1ELb0ELb1ELb0ELb0ELb1ELb0ELb0EEEvNS_16Flash_fwd_paramsE,"a",@progbits
	.sectionflags	@""
	.align	4
.nv.constant0._ZN5flash24flash_fwd_splitkv_kernelI23Flash_fwd_kernel_traitsILi64ELi64ELi128ELi4ELb0ELb0EN7cutlass10bfloat16_tE19Flash_kernel_traitsILi64ELi64ELi128ELi4ES3_EELb1ELb0ELb1ELb0ELb0ELb1ELb0ELb0EEEvNS_16Flash_fwd_paramsE:
	.zero		816


//--------------------- .nv.constant0._ZN5flash24flash_fwd_splitkv_kernelI23Flash_fwd_kernel_traitsILi64ELi64ELi128ELi4ELb0ELb0EN7cutlass10bfloat16_tE19Flash_kernel_traitsILi64ELi64ELi128ELi4ES3_EELb1ELb0ELb0ELb0ELb1ELb0ELb0ELb1EEEvNS_16Flash_fwd_paramsE --------------------------
	.section	.nv.constant0._ZN5flash24flash_fwd_splitkv_kernelI23Flash_fwd_kernel_traitsILi64ELi64ELi128ELi4ELb0ELb0EN7cutlass10bfloat16_tE19Flash_kernel_traitsILi64ELi64ELi128ELi4ES3_EELb1ELb0ELb0ELb0ELb1ELb0ELb0ELb1EEEvNS_16Flash_fwd_paramsE,"a",@progbits
	.sectionflags	@""
	.align	4
.nv.constant0._ZN5flash24flash_fwd_splitkv_kernelI23Flash_fwd_kernel_traitsILi64ELi64ELi128ELi4ELb0ELb0EN7cutlass10bfloat16_tE19Flash_kernel_traitsILi64ELi64ELi128ELi4ES3_EELb1ELb0ELb0ELb0ELb1ELb0ELb0ELb1EEEvNS_16Flash_fwd_paramsE:
	.zero		816


//--------------------- .nv.constant0._ZN5flash24flash_fwd_splitkv_kernelI23Flash_fwd_kernel_traitsILi64ELi64ELi128ELi4ELb0ELb0EN7cutlass10bfloat16_tE19Flash_kernel_traitsILi64ELi64ELi128ELi4ES3_EELb1ELb0ELb0ELb0ELb1ELb1ELb0ELb1EEEvNS_16Flash_fwd_paramsE --------------------------
	.section	.nv.constant0._ZN5flash24flash_fwd_splitkv_kernelI23Flash_fwd_kernel_traitsILi64ELi64ELi128ELi4ELb0ELb0EN7cutlass10bfloat16_tE19Flash_kernel_traitsILi64ELi64ELi128ELi4ES3_EELb1ELb0ELb0ELb0ELb1ELb1ELb0ELb1EEEvNS_16Flash_fwd_paramsE,"a",@progbits
	.sectionflags	@""
	.align	4
.nv.constant0._ZN5flash24flash_fwd_splitkv_kernelI23Flash_fwd_kernel_traitsILi64ELi64ELi128ELi4ELb0ELb0EN7cutlass10bfloat16_tE19Flash_kernel_traitsILi64ELi64ELi128ELi4ES3_EELb1ELb0ELb0ELb0ELb1ELb1ELb0ELb1EEEvNS_16Flash_fwd_paramsE:
	.zero		816


//--------------------- .nv.constant0._ZN5flash24flash_fwd_splitkv_kernelI23Flash_fwd_kernel_traitsILi64ELi64ELi128ELi4ELb0ELb0EN7cutlass10bfloat16_tE19Flash_kernel_traitsILi64ELi64ELi128ELi4ES3_EELb1ELb0ELb1ELb0ELb0ELb0ELb0ELb1EEEvNS_16Flash_fwd_paramsE --------------------------
	.section	.nv.constant0._ZN5flash24flash_fwd_splitkv_kernelI23Flash_fwd_kernel_traitsILi64ELi64ELi128ELi4ELb0ELb0EN7cutlass10bfloat16_tE19Flash_kernel_traitsILi64ELi64ELi128ELi4ES3_EELb1ELb0ELb1ELb0ELb0ELb0ELb0ELb1EEEvNS_16Flash_fwd_paramsE,"a",@progbits
	.sectionflags	@""
	.align	4
.nv.constant0._ZN5flash24flash_fwd_splitkv_kernelI23Flash_fwd_kernel_traitsILi64ELi64ELi128ELi4ELb0ELb0EN7cutlass10bfloat16_tE19Flash_kernel_traitsILi64ELi64ELi128ELi4ES3_EELb1ELb0ELb1ELb0ELb0ELb0ELb0ELb1EEEvNS_16Flash_fwd_paramsE:
	.zero		816


//--------------------- .nv.constant0._ZN5flash24flash_fwd_splitkv_kernelI23Flash_fwd_kernel_traitsILi64ELi64ELi128ELi4ELb0ELb0EN7cutlass10bfloat16_tE19Flash_kernel_traitsILi64ELi64ELi128ELi4ES3_EELb1ELb0ELb1ELb0ELb0ELb1ELb0ELb1EEEvNS_16Flash_fwd_paramsE --------------------------
	.section	.nv.constant0._ZN5flash24flash_fwd_splitkv_kernelI23Flash_fwd_kernel_traitsILi64ELi64ELi128ELi4ELb0ELb0EN7cutlass10bfloat16_tE19Flash_kernel_traitsILi64ELi64ELi128ELi4ES3_EELb1ELb0ELb1ELb0ELb0ELb1ELb0ELb1EEEvNS_16Flash_fwd_paramsE,"a",@progbits
	.sectionflags	@""
	.align	4
.nv.constant0._ZN5flash24flash_fwd_splitkv_kernelI23Flash_fwd_kernel_traitsILi64ELi64ELi128ELi4ELb0ELb0EN7cutlass10bfloat16_tE19Flash_kernel_traitsILi64ELi64ELi128ELi4ES3_EELb1ELb0ELb1ELb0ELb0ELb1ELb0ELb1EEEvNS_16Flash_fwd_paramsE:
	.zero		816


//--------------------- .nv.constant0._ZN5flash24flash_fwd_splitkv_kernelI23Flash_fwd_kernel_traitsILi64ELi64ELi128ELi4ELb0ELb0EN7cutlass10bfloat16_tE19Flash_kernel_traitsILi64ELi64ELi128ELi4ES3_EELb1ELb0ELb0ELb0ELb1ELb0ELb1ELb0EEEvNS_16Flash_fwd_paramsE --------------------------
	.section	.nv.constant0._ZN5flash24flash_fwd_splitkv_kernelI23Flash_fwd_kernel_traitsILi64ELi64ELi128ELi4ELb0ELb0EN7cutlass10bfloat16_tE19Flash_kernel_traitsILi64ELi64ELi128ELi4ES3_EELb1ELb0ELb0ELb0ELb1ELb0ELb1ELb0EEEvNS_16Flash_fwd_paramsE,"a",@progbits
	.sectionflags	@""
	.align	4
.nv.constant0._ZN5flash24flash_fwd_splitkv_kernelI23Flash_fwd_kernel_traitsILi64ELi64ELi128ELi4ELb0ELb0EN7cutlass10bfloat16_tE19Flash_kernel_traitsILi64ELi64ELi128ELi4ES3_EELb1ELb0ELb0ELb0ELb1ELb0ELb1ELb0EEEvNS_16Flash_fwd_paramsE:
	.zero		816


//--------------------- .nv.constant0._ZN5flash24flash_fwd_splitkv_kernelI23Flash_fwd_kernel_traitsILi64ELi64ELi128ELi4ELb0ELb0EN7cutlass10bfloat16_tE19Flash_kernel_traitsILi64ELi64ELi128ELi4ES3_EELb1ELb0ELb0ELb0ELb1ELb1ELb1ELb0EEEvNS_16Flash_fwd_paramsE --------------------------
	.section	.nv.constant0._ZN5flash24flash_fwd_splitkv_kernelI23Flash_fwd_kernel_traitsILi64ELi64ELi128ELi4ELb0ELb0EN7cutlass10bfloat16_tE19Flash_kernel_traitsILi64ELi64ELi128ELi4ES3_EELb1ELb0ELb0ELb0ELb1ELb1ELb1ELb0EEEvNS_16Flash_fwd_paramsE,"a",@progbits
	.sectionflags	@""
	.align	4
.nv.constant0._ZN5flash24flash_fwd_splitkv_kernelI23Flash_fwd_kernel_traitsILi64ELi64ELi128ELi4ELb0ELb0EN7cutlass10bfloat16_tE19Flash_kernel_traitsILi64ELi64ELi128ELi4ES3_EELb1ELb0ELb0ELb0ELb1ELb1ELb1ELb0EEEvNS_16Flash_fwd_paramsE:
	.zero		816


//--------------------- .nv.constant0._ZN5flash24flash_fwd_splitkv_kernelI23Flash_fwd_kernel_traitsILi64ELi64ELi128ELi4ELb0ELb0EN7cutlass10bfloat16_tE19Flash_kernel_traitsILi64ELi64ELi128ELi4ES3_EELb1ELb0ELb1ELb0ELb0ELb0ELb1ELb0EEEvNS_16Flash_fwd_paramsE --------------------------
	.section	.nv.constant0._ZN5flash24flash_fwd_splitkv_kernelI23Flash_fwd_kernel_traitsILi64ELi64ELi128ELi4ELb0ELb0EN7cutlass10bfloat16_tE19Flash_kernel_traitsILi64ELi64ELi128ELi4ES3_EELb1ELb0ELb1ELb0ELb0ELb0ELb1ELb0EEEvNS_16Flash_fwd_paramsE,"a",@progbits
	.sectionflags	@""
	.align	4
.nv.constant0._ZN5flash24flash_fwd_splitkv_kernelI23Flash_fwd_kernel_traitsILi64ELi64ELi128ELi4ELb0ELb0EN7cutlass10bfloat16_tE19Flash_kernel_traitsILi64ELi64ELi128ELi4ES3_EELb1ELb0ELb1ELb0ELb0ELb0ELb1ELb0EEEvNS_16Flash_fwd_paramsE:
	.zero		816


//--------------------- .nv.constant0._ZN5flash24flash_fwd_splitkv_kernelI23Flash_fwd_kernel_traitsILi64ELi64ELi128ELi4ELb0ELb0EN7cutlass10bfloat16_tE19Flash_kernel_traitsILi64ELi64ELi128ELi4ES3_EELb1ELb0ELb1ELb0ELb0ELb1ELb1ELb0EEEvNS_16Flash_fwd_paramsE --------------------------
	.section	.nv.constant0._ZN5flash24flash_fwd_splitkv_kernelI23Flash_fwd_kernel_traitsILi64ELi64ELi128ELi4ELb0ELb0EN7cutlass10bfloat16_tE19Flash_kernel_traitsILi64ELi64ELi128ELi4ES3_EELb1ELb0ELb1ELb0ELb0ELb1ELb1ELb0EEEvNS_16Flash_fwd_paramsE,"a",@progbits
	.sectionflags	@""
	.align	4
.nv.constant0._ZN5flash24flash_fwd_splitkv_kernelI23Flash_fwd_kernel_traitsILi64ELi64ELi128ELi4ELb0ELb0EN7cutlass10bfloat16_tE19Flash_kernel_traitsILi64ELi64ELi128ELi4ES3_EELb1ELb0ELb1ELb0ELb0ELb1ELb1ELb0EEEvNS_16Flash_fwd_paramsE:
	.zero		816


//--------------------- .nv.constant0._ZN5flash24flash_fwd_splitkv_kernelI23Flash_fwd_kernel_traitsILi64ELi64ELi128ELi4ELb0ELb0EN7cutlass10bfloat16_tE19Flash_kernel_traitsILi64ELi64ELi128ELi4ES3_EELb1ELb0ELb0ELb0ELb1ELb0ELb1ELb1EEEvNS_16Flash_fwd_paramsE --------------------------
	.section	.nv.constant0._ZN5flash24flash_fwd_splitkv_kernelI23Flash_fwd_kernel_traitsILi64ELi64ELi128ELi4ELb0ELb0EN7cutlass10bfloat16_tE19Flash_kernel_traitsILi64ELi64ELi128ELi4ES3_EELb1ELb0ELb0ELb0ELb1ELb0ELb1ELb1EEEvNS_16Flash_fwd_paramsE,"a",@progbits
	.sectionflags	@""
	.align	4
.nv.constant0._ZN5flash24flash_fwd_splitkv_kernelI23Flash_fwd_kernel_traitsILi64ELi64ELi128ELi4ELb0ELb0EN7cutlass10bfloat16_tE19Flash_kernel_traitsILi64ELi64ELi128ELi4ES3_EELb1ELb0ELb0ELb0ELb1ELb0ELb1ELb1EEEvNS_16Flash_fwd_paramsE:
	.zero		816


//--------------------- .nv.constant0._ZN5flash24flash_fwd_splitkv_kernelI23Flash_fwd_kernel_traitsILi64ELi64ELi128ELi4ELb0ELb0EN7cutlass10bfloat16_tE19Flash_kernel_traitsILi64ELi64ELi128ELi4ES3_EELb1ELb0ELb0ELb0ELb1ELb1ELb1ELb1EEEvNS_16Flash_fwd_paramsE --------------------------
	.section	.nv.constant0._ZN5flash24flash_fwd_splitkv_kernelI23Flash_fwd_kernel_traitsILi64ELi64ELi128ELi4ELb0ELb0EN7cutlass10bfloat16_tE19Flash_kernel_traitsILi64ELi64ELi128ELi4ES3_EELb1ELb0ELb0ELb0ELb1ELb1ELb1ELb1EEEvNS_16Flash_fwd_paramsE,"a",@progbits
	.sectionflags	@""
	.align	4
.nv.constant0._ZN5flash24flash_fwd_splitkv_kernelI23Flash_fwd_kernel_traitsILi64ELi64ELi128ELi4ELb0ELb0EN7cutlass10bfloat16_tE19Flash_kernel_traitsILi64ELi64ELi128ELi4ES3_EELb1ELb0ELb0ELb0ELb1ELb1ELb1ELb1EEEvNS_16Flash_fwd_paramsE:
	.zero		816


//--------------------- .nv.constant0._ZN5flash24flash_fwd_splitkv_kernelI23Flash_fwd_kernel_traitsILi64ELi64ELi128ELi4ELb0ELb0EN7cutlass10bfloat16_tE19Flash_kernel_traitsILi64ELi64ELi128ELi4ES3_EELb1ELb0ELb1ELb0ELb0ELb0ELb1ELb1EEEvNS_16Flash_fwd_paramsE --------------------------
	.section	.nv.constant0._ZN5flash24flash_fwd_splitkv_kernelI23Flash_fwd_kernel_traitsILi64ELi64ELi128ELi4ELb0ELb0EN7cutlass10bfloat16_tE19Flash_kernel_traitsILi64ELi64ELi128ELi4ES3_EELb1ELb0ELb1ELb0ELb0ELb0ELb1ELb1EEEvNS_16Flash_fwd_paramsE,"a",@progbits
	.sectionflags	@""
	.align	4
.nv.constant0._ZN5flash24flash_fwd_splitkv_kernelI23Flash_fwd_kernel_traitsILi64ELi64ELi128ELi4ELb0ELb0EN7cutlass10bfloat16_tE19Flash_kernel_traitsILi64ELi64ELi128ELi4ES3_EELb1ELb0ELb1ELb0ELb0ELb0ELb1ELb1EEEvNS_16Flash_fwd_paramsE:
	.zero		816


//--------------------- .nv.constant0._ZN5flash24flash_fwd_splitkv_kernelI23Flash_fwd_kernel_traitsILi64ELi64ELi128ELi4ELb0ELb0EN7cutlass10bfloat16_tE19Flash_kernel_traitsILi64ELi64ELi128ELi4ES3_EELb1ELb0ELb1ELb0ELb0ELb1ELb1ELb1EEEvNS_16Flash_fwd_paramsE --------------------------
	.section	.nv.constant0._ZN5flash24flash_fwd_splitkv_kernelI23Flash_fwd_kernel_traitsILi64ELi64ELi128ELi4ELb0ELb0EN7cutlass10bfloat16_tE19Flash_kernel_traitsILi64ELi64ELi128ELi4ES3_EELb1ELb0ELb1ELb0ELb0ELb1ELb1ELb1EEEvNS_16Flash_fwd_paramsE,"a",@progbits
	.sectionflags	@""
	.align	4
.nv.constant0._ZN5flash24flash_fwd_splitkv_kernelI23Flash_fwd_kernel_traitsILi64ELi64ELi128ELi4ELb0ELb0EN7cutlass10bfloat16_tE19Flash_kernel_traitsILi64ELi64ELi128ELi4ES3_EELb1ELb0ELb1ELb0ELb0ELb1ELb1ELb1EEEvNS_16Flash_fwd_paramsE:
	.zero		816


//--------------------- .text._ZN5flash32flash_fwd_splitkv_combine_kernelI23Flash_fwd_kernel_traitsILi64ELi64ELi256ELi4ELb0ELb0EN7cutlass10bfloat16_tE19Flash_kernel_traitsILi64ELi64ELi256ELi4ES3_EELi8ELi7ELb0EEEvNS_16Flash_fwd_paramsE --------------------------
	.section	.text._ZN5flash32flash_fwd_splitkv_combine_kernelI23Flash_fwd_kernel_traitsILi64ELi64ELi256ELi4ELb0ELb0EN7cutlass10bfloat16_tE19Flash_kernel_traitsILi64ELi64ELi256ELi4ES3_EELi8ELi7ELb0EEEvNS_16Flash_fwd_paramsE,"ax",@progbits
	.sectioninfo	@"SHI_REGISTERS=62"
	.align	128
        .global         _ZN5flash32flash_fwd_splitkv_combine_kernelI23Flash_fwd_kernel_traitsILi64ELi64ELi256ELi4ELb0ELb0EN7cutlass10bfloat16_tE19Flash_kernel_traitsILi64ELi64ELi256ELi4ES3_EELi8ELi7ELb0EEEvNS_16Flash_fwd_paramsE
        .type           _ZN5flash32flash_fwd_splitkv_combine_kernelI23Flash_fwd_kernel_traitsILi64ELi64ELi256ELi4ELb0ELb0EN7cutlass10bfloat16_tE19Flash_kernel_traitsILi64ELi64ELi256ELi4ES3_EELi8ELi7ELb0EEEvNS_16Flash_fwd_paramsE,@function
        .size           _ZN5flash32flash_fwd_splitkv_combine_kernelI23Flash_fwd_kernel_traitsILi64ELi64ELi256ELi4ELb0ELb0EN7cutlass10bfloat16_tE19Flash_kernel_traitsILi64ELi64ELi256ELi4ES3_EELi8ELi7ELb0EEEvNS_16Flash_fwd_paramsE,(.L_x_7798 - _ZN5flash32flash_fwd_splitkv_combine_kernelI23Flash_fwd_kernel_traitsILi64ELi64ELi256ELi4ELb0ELb0EN7cutlass10bfloat16_tE19Flash_kernel_traitsILi64ELi64ELi256ELi4ES3_EELi8ELi7ELb0EEEvNS_16Flash_fwd_paramsE)
        .other          _ZN5flash32flash_fwd_splitkv_combine_kernelI23Flash_fwd_kernel_traitsILi64ELi64ELi256ELi4ELb0ELb0EN7cutlass10bfloat16_tE19Flash_kernel_traitsILi64ELi64ELi256ELi4ES3_EELi8ELi7ELb0EEEvNS_16Flash_fwd_paramsE,@"STO_CUDA_ENTRY STV_DEFAULT"
_ZN5flash32flash_fwd_splitkv_combine_kernelI23Flash_fwd_kernel_traitsILi64ELi64ELi256ELi4ELb0ELb0EN7cutlass10bfloat16_tE19Flash_kernel_traitsILi64ELi64ELi256ELi4ES3_EELi8ELi7ELb0EEEvNS_16Flash_fwd_paramsE:
.text._ZN5flash32flash_fwd_splitkv_combine_kernelI23Flash_fwd_kernel_traitsILi64ELi64ELi256ELi4ELb0ELb0EN7cutlass10bfloat16_tE19Flash_kernel_traitsILi64ELi64ELi256ELi4ES3_EELi8ELi7ELb0EEEvNS_16Flash_fwd_paramsE:
[----:B------:R-:W-:Y:S02]  /*0000*/  MOV R1, c[0x0][0x28] ;  /* 0x00000a0000017a02 */ /* 0x000fe40000000f00 */
[----:B------:R-:W-:Y:S01]  /*0010*/  IMAD.MOV.U32 R3, RZ, RZ, c[0x0][0x1c0] ;  /* 0x00007000ff037624 */ /* 0x000fe200078e00ff */
[----:B------:R-:W0:Y:S01]  /*0020*/  S2UR UR7, SR_CTAID.X ;  /* 0x00000000000779c3 */ /* 0x000e220000002500 */
[----:B------:R-:W-:Y:S02]  /*0030*/  IMAD.MOV.U32 R2, RZ, RZ, c[0x0][0x214] ;  /* 0x00008500ff027624 */ /* 0x000fe400078e00ff */
[----:B------:R-:W-:Y:S01]  /*0040*/  IMAD R12, R3, c[0x0][0x210], RZ ;  /* 0x00008400030c7a24 */ /* 0x000fe200078e02ff */
[----:B------:R-:W-:Y:S02]  /*0050*/  SHF.R.S32.HI R3, RZ, 0x1f, R3 ;  /* 0x0000001fff037819 */ /* 0x000fe40000011403 */
[----:B------:R-:W-:Y:S01]  /*0060*/  SHF.R.S32.HI R2, RZ, 0x1f, R2 ;  /* 0x0000001fff027819 */ /* 0x000fe20000011402 */
[----:B------:R-:W-:-:S05]  /*0070*/  IMAD R12, R12, c[0x0][0x214], RZ ;  /* 0x000085000c0c7a24 */ /* 0x000fca00078e02ff */
[----:B------:R-:W-:Y:S02]  /*0080*/  ISETP.LT.U32.AND P0, PT, R12, c[0x0][0x214], PT ;  /* 0x000085000c007a0c */ /* 0x000fe40003f01070 */
[----:B------:R-:W-:-:S04]  /*0090*/  SHF.R.S32.HI R5, RZ, 0x1f, R12 ;  /* 0x0000001fff057819 */ /* 0x000fc8000001140c */
[----:B------:R-:W-:-:S04]  /*00a0*/  ISETP.LT.AND.EX P0, PT, R5, R2, PT, P0 ;  /* 0x000000020500720c */ /* 0x000fc80003f01300 */
[C---:B------:R-:W-:Y:S01]  /*00b0*/  SEL R2, R5.reuse, R2, P0 ;  /* 0x0000000205027207 */ /* 0x040fe20000000000 */
[----:B0-----:R-:W-:Y:S01]  /*00c0*/  USHF.L.U32 UR7, UR7, 0x3, URZ ;  /* 0x0000000307077899 */ /* 0x001fe2000800063f */
[----:B------:R-:W-:Y:S02]  /*00d0*/  SEL R40, R12, c[0x0][0x214], P0 ;  /* 0x000085000c287a07 */ /* 0x000fe40000000000 */
[----:B------:R-:W-:Y:S01]  /*00e0*/  LOP3.LUT R0, R5, R2, RZ, 0xfc, !PT ;  /* 0x0000000205007212 */ /* 0x000fe200078efcff */
[----:B------:R-:W-:-:S03]  /*00f0*/  USHF.R.S32.HI UR6, URZ, 0x1f, UR7 ;  /* 0x0000001f3f067899 */ /* 0x000fc60008011407 */
[----:B------:R-:W-:-:S13]  /*0100*/  ISETP.NE.U32.AND P1, PT, R0, RZ, PT ;  /* 0x000000ff0000720c */ /* 0x000fda0003f25070 */
[----:B------:R-:W-:Y:S05]  /*0110*/  @!P1 BRA `(.L_x_0) ;  /* 0x0000009000009947 */ /* 0x000fea0003800000 */
[----:B------:R-:W-:Y:S01]  /*0120*/  IMAD.MOV.U32 R28, RZ, RZ, R12 ;  /* 0x000000ffff1c7224 */ /* 0x000fe200078e000c */
[----:B------:R-:W-:Y:S01]  /*0130*/  MOV R25, R40 ;  /* 0x0000002800197202 */ /* 0x000fe20000000f00 */
[----:B------:R-:W-:Y:S01]  /*0140*/  IMAD.MOV.U32 R19, RZ, RZ, R5 ;  /* 0x000000ffff137224 */ /* 0x000fe200078e0005 */
[----:B------:R-:W-:Y:S02]  /*0150*/  MOV R24, R2 ;  /* 0x0000000200187202 */ /* 0x000fe40000000f00 */
[----:B------:R-:W-:Y:S02]  /*0160*/  MOV R23, 0x180 ;  /* 0x0000018000177802 */ /* 0x000fe40000000f00 */
[----:B------:R-:W-:Y:S05]  /*0170*/  CALL.REL.NOINC `($__internal_0_$__cuda_sm20_div_s64) ;  /* 0x00004dc000007944 */ /* 0x000fea0003c00000 */
[----:B------:R-:W-:Y:S02]  /*0180*/  MOV R8, R0 ;  /* 0x0000000000087202 */ /* 0x000fe40000000f00 */
[----:B------:R-:W-:Y:S01]  /*0190*/  MOV R9, R25 ;  /* 0x0000001900097202 */ /* 0x000fe20000000f00 */
[----:B------:R-:W-:Y:S05]  /*01a0*/  BRA `(.L_x_1) ;  /* 0x0000013000007947 */ /* 0x000fea0003800000 */
.L_x_0:
[----:B------:R-:W0:Y:S01]  /*01b0*/  I2F.U32.RP R6, R40 ;  /* 0x0000002800067306 */ /* 0x000e220000209000 */
[----:B------:R-:W-:Y:S01]  /*01c0*/  ISETP.NE.U32.AND P0, PT, R40, RZ, PT ;  /* 0x000000ff2800720c */ /* 0x000fe20003f05070 */
[----:B------:R-:W-:-:S06]  /*01d0*/  HFMA2.MMA R9, -RZ, RZ, 0, 0 ;  /* 0x00000000ff097435 */ /* 0x000fcc00000001ff */
[----:B0-----:R-:W0:Y:S02]  /*01e0*/  MUFU.RCP R6, R6 ;  /* 0x0000000600067308 */ /* 0x001e240000001000 */
[----:B0-----:R-:W-:-:S06]  /*01f0*/  IADD3 R6, R6, 0xffffffe, RZ ;  /* 0x0ffffffe06067810 */ /* 0x001fcc0007ffe0ff */
[----:B------:R-:W0:Y:S02]  /*0200*/  F2I.FTZ.U32.TRUNC.NTZ R7, R6 ;  /* 0x0000000600077305 */ /* 0x000e24000021f000 */
[----:B0-----:R-:W-:Y:S02]  /*0210*/  IMAD.MOV R0, RZ, RZ, -R7 ;  /* 0x000000ffff007224 */ /* 0x001fe400078e0a07 */
[----:B------:R-:W-:Y:S02]  /*0220*/  IMAD.MOV.U32 R6, RZ, RZ, RZ ;  /* 0x000000ffff067224 */ /* 0x000fe400078e00ff */
[----:B------:R-:W-:-:S04]  /*0230*/  IMAD R0, R0, R40, RZ ;  /* 0x0000002800007224 */ /* 0x000fc800078e02ff */
[----:B------:R-:W-:-:S06]  /*0240*/  IMAD.HI.U32 R0, R7, R0, R6 ;  /* 0x0000000007007227 */ /* 0x000fcc00078e0006 */
[----:B------:R-:W-:-:S05]  /*0250*/  IMAD.HI.U32 R8, R0, R12, RZ ;  /* 0x0000000c00087227 */ /* 0x000fca00078e00ff */
[----:B------:R-:W-:-:S05]  /*0260*/  IADD3 R0, -R8, RZ, RZ ;  /* 0x000000ff08007210 */ /* 0x000fca0007ffe1ff */
[----:B------:R-:W-:-:S05]  /*0270*/  IMAD R0, R40, R0, R12 ;  /* 0x0000000028007224 */ /* 0x000fca00078e020c */
[----:B------:R-:W-:-:S13]  /*0280*/  ISETP.GE.U32.AND P2, PT, R0, R40, PT ;  /* 0x000000280000720c */ /* 0x000fda0003f46070 */
[----:B------:R-:W-:Y:S01]  /*0290*/  @P2 IMAD.IADD R0, R0, 0x1, -R40 ;  /* 0x0000000100002824 */ /* 0x000fe200078e0a28 */
[----:B------:R-:W-:-:S04]  /*02a0*/  @P2 IADD3 R8, R8, 0x1, RZ ;  /* 0x0000000108082810 */ /* 0x000fc80007ffe0ff */
[----:B------:R-:W-:-:S13]  /*02b0*/  ISETP.GE.U32.AND P1, PT, R0, R40, PT ;  /* 0x000000280000720c */ /* 0x000fda0003f26070 */
[----:B------:R-:W-:Y:S02]  /*02c0*/  @P1 IADD3 R8, R8, 0x1, RZ ;  /* 0x0000000108081810 */ /* 0x000fe40007ffe0ff */
[----:B------:R-:W-:-:S04]  /*02d0*/  @!P0 LOP3.LUT R8, RZ, R40, RZ, 0x33, !PT ;  /* 0x00000028ff088212 */ /* 0x000fc800078e33ff */
.L_x_1:
[----:B------:R-:W-:Y:S01]  /*02e0*/  ISETP.LT.U32.AND P0, PT, R8, c[0x0][0x1c0], PT ;  /* 0x0000700008007a0c */ /* 0x000fe20003f01070 */
[----:B------:R-:W-:Y:S03]  /*02f0*/  BSSY B0, `(.L_x_2) ;  /* 0x0000023000007945 */ /* 0x000fe60003800000 */
[----:B------:R-:W-:-:S04]  /*0300*/  ISETP.LT.AND.EX P0, PT, R9, R3, PT, P0 ;  /* 0x000000030900720c */ /* 0x000fc80003f01300 */
[C---:B------:R-:W-:Y:S02]  /*0310*/  SEL R3, R9.reuse, R3, P0 ;  /* 0x0000000309037207 */ /* 0x040fe40000000000 */
[----:B------:R-:W-:Y:S02]  /*0320*/  SEL R6, R8, c[0x0][0x1c0], P0 ;  /* 0x0000700008067a07 */ /* 0x000fe40000000000 */
[----:B------:R-:W-:-:S04]  /*0330*/  LOP3.LUT R0, R9, R3, RZ, 0xfc, !PT ;  /* 0x0000000309007212 */ /* 0x000fc800078efcff */
        /* <DEDUP_REMOVED lines=11> */
.L_x_3:
        /* <DEDUP_REMOVED lines=18> */
[----:B------:R-:W-:Y:S02]  /*0510*/  @!P0 LOP3.LUT R26, RZ, R6, RZ, 0x33, !PT ;  /* 0x00000006ff1a8212 */ /* 0x000fe400078e33ff */
.L_x_4:
[----:B------:R-:W-:Y:S05]  /*0520*/  BSYNC B0 ;  /* 0x0000000000007941 */ /* 0x000fea0003800000 */
.L_x_2:
[----:B------:R-:W-:Y:S01]  /*0530*/  IABS R7, c[0x0][0x214] ;  /* 0x0000850000077a13 */ /* 0x000fe20000000000 */
[----:B------:R-:W-:Y:S01]  /*0540*/  ULDC UR4, c[0x0][0x214] ;  /* 0x0000850000047ab9 */ /* 0x000fe20000000800 */
[----:B------:R-:W-:Y:S01]  /*0550*/  BSSY B0, `(.L_x_5) ;  /* 0x000004a000007945 */ /* 0x000fe20003800000 */
[----:B------:R-:W-:Y:S01]  /*0560*/  UIADD3 UR8, UR4, -0x1, URZ ;  /* 0xffffffff04087890 */ /* 0x000fe2000fffe03f */
[----:B------:R-:W0:Y:S01]  /*0570*/  I2F.RP R10, R7 ;  /* 0x00000007000a7306 */ /* 0x000e220000209400 */
[----:B------:R-:W-:Y:S02]  /*0580*/  UISETP.LT.AND UP0, UPT, URZ, UR4, UPT ;  /* 0x000000043f00728c */ /* 0x000fe4000bf01270 */
[----:B------:R-:W-:Y:S02]  /*0590*/  USHF.R.S32.HI UR5, URZ, 0x1f, UR4 ;  /* 0x0000001f3f057899 */ /* 0x000fe40008011404 */
[----:B------:R-:W-:Y:S01]  /*05a0*/  IADD3 R8, R7, UR8, RZ ;  /* 0x0000000807087c10 */ /* 0x000fe2000fffe0ff */
[----:B------:R-:W-:-:S03]  /*05b0*/  ULEA.HI.SX32 UR4, UR4, 0x1, 0x1 ;  /* 0x0000000104047891 */ /* 0x000fc6000f8f0a3f */
[----:B------:R-:W-:-:S03]  /*05c0*/  IABS R0, R8 ;  /* 0x0000000800007213 */ /* 0x000fc60000000000 */
[----:B------:R-:W-:Y:S02]  /*05d0*/  @!UP0 UIADD3 UR4, UR5, URZ, URZ ;  /* 0x0000003f05048290 */ /* 0x000fe4000fffe03f */
[----:B------:R-:W-:Y:S01]  /*05e0*/  IMAD.MOV.U32 R9, RZ, RZ, R0 ;  /* 0x000000ffff097224 */ /* 0x000fe200078e0000 */
[----:B0-----:R-:W0:Y:S02]  /*05f0*/  MUFU.RCP R10, R10 ;  /* 0x0000000a000a7308 */ /* 0x001e240000001000 */
[----:B0-----:R-:W-:-:S06]  /*0600*/  IADD3 R10, R10, 0xffffffe, RZ ;  /* 0x0ffffffe0a0a7810 */ /* 0x001fcc0007ffe0ff */
[----:B------:R-:W0:Y:S02]  /*0610*/  F2I.FTZ.U32.TRUNC.NTZ R11, R10 ;  /* 0x0000000a000b7305 */ /* 0x000e24000021f000 */
[----:B0-----:R-:W-:Y:S02]  /*0620*/  IMAD.MOV R4, RZ, RZ, -R11 ;  /* 0x000000ffff047224 */ /* 0x001fe400078e0a0b */
[----:B------:R-:W-:Y:S02]  /*0630*/  IMAD.MOV.U32 R10, RZ, RZ, RZ ;  /* 0x000000ffff0a7224 */ /* 0x000fe400078e00ff */
[----:B------:R-:W-:-:S04]  /*0640*/  IMAD R4, R4, R7, RZ ;  /* 0x0000000704047224 */ /* 0x000fc800078e02ff */
[----:B------:R-:W-:-:S06]  /*0650*/  IMAD.HI.U32 R4, R11, R4, R10 ;  /* 0x000000040b047227 */ /* 0x000fcc00078e000a */
[----:B------:R-:W-:-:S04]  /*0660*/  IMAD.HI.U32 R0, R4, R9, RZ ;  /* 0x0000000904007227 */ /* 0x000fc800078e00ff */
[----:B------:R-:W-:-:S04]  /*0670*/  IMAD.MOV R4, RZ, RZ, -R0 ;  /* 0x000000ffff047224 */ /* 0x000fc800078e0a00 */
[----:B------:R-:W-:-:S05]  /*0680*/  IMAD R4, R7, R4, R9 ;  /* 0x0000000407047224 */ /* 0x000fca00078e0209 */
[----:B------:R-:W-:-:S13]  /*0690*/  ISETP.GT.U32.AND P1, PT, R7, R4, PT ;  /* 0x000000040700720c */ /* 0x000fda0003f24070 */
[----:B------:R-:W-:Y:S01]  /*06a0*/  @!P1 IMAD.IADD R4, R4, 0x1, -R7 ;  /* 0x0000000104049824 */ /* 0x000fe200078e0a07 */
[----:B------:R-:W-:Y:S02]  /*06b0*/  @!P1 IADD3 R0, R0, 0x1, RZ ;  /* 0x0000000100009810 */ /* 0x000fe40007ffe0ff */
[----:B------:R-:W-:Y:S02]  /*06c0*/  ISETP.NE.AND P1, PT, RZ, c[0x0][0x214], PT ;  /* 0x00008500ff007a0c */ /* 0x000fe40003f25270 */
[-C--:B------:R-:W-:Y:S02]  /*06d0*/  ISETP.GE.U32.AND P2, PT, R4, R7.reuse, PT ;  /* 0x000000070400720c */ /* 0x080fe40003f46070 */
[C---:B------:R-:W-:Y:S02]  /*06e0*/  LOP3.LUT R4, R8.reuse, R7, RZ, 0x3c, !PT ;  /* 0x0000000708047212 */ /* 0x040fe400078e3cff */
[----:B------:R-:W-:Y:S02]  /*06f0*/  LOP3.LUT R8, R8, c[0x0][0x214], RZ, 0x3c, !PT ;  /* 0x0000850008087a12 */ /* 0x000fe400078e3cff */
[----:B------:R-:W-:-:S07]  /*0700*/  ISETP.GE.AND P0, PT, R4, RZ, PT ;  /* 0x000000ff0400720c */ /* 0x000fce0003f06270 */
[----:B------:R-:W-:Y:S02]  /*0710*/  @P2 IADD3 R0, R0, 0x1, RZ ;  /* 0x0000000100002810 */ /* 0x000fe40007ffe0ff */
[----:B------:R-:W-:-:S03]  /*0720*/  ISETP.NE.AND P2, PT, RZ, c[0x0][0x214], PT ;  /* 0x00008500ff007a0c */ /* 0x000fc60003f45270 */
[--C-:B------:R-:W-:Y:S02]  /*0730*/  IMAD.MOV.U32 R18, RZ, RZ, R0.reuse ;  /* 0x000000ffff127224 */ /* 0x100fe400078e0000 */
[----:B------:R-:W-:Y:S02]  /*0740*/  IMAD.MOV.U32 R4, RZ, RZ, R0 ;  /* 0x000000ffff047224 */ /* 0x000fe400078e0000 */
[----:B------:R-:W-:Y:S01]  /*0750*/  @!P0 IMAD.MOV R18, RZ, RZ, -R18 ;  /* 0x000000ffff128224 */ /* 0x000fe200078e0a12 */
[----:B------:R-:W-:Y:S02]  /*0760*/  @!P1 LOP3.LUT R18, RZ, R7, RZ, 0x33, !PT ;  /* 0x00000007ff129212 */ /* 0x000fe400078e33ff */
[----:B------:R-:W-:Y:S02]  /*0770*/  ISETP.GE.AND P1, PT, R8, RZ, PT ;  /* 0x000000ff0800720c */ /* 0x000fe40003f26270 */
[----:B------:R-:W-:Y:S02]  /*0780*/  ISETP.LT.U32.AND P0, PT, R6, R18, PT ;  /* 0x000000120600720c */ /* 0x000fe40003f01070 */
[----:B------:R-:W-:-:S04]  /*0790*/  SHF.R.S32.HI R17, RZ, 0x1f, R18 ;  /* 0x0000001fff117819 */ /* 0x000fc80000011412 */
[----:B------:R-:W-:-:S04]  /*07a0*/  ISETP.LT.AND.EX P0, PT, R3, R17, PT, P0 ;  /* 0x000000110300720c */ /* 0x000fc80003f01300 */
[C---:B------:R-:W-:Y:S01]  /*07b0*/  SEL R17, R3.reuse, R17, P0 ;  /* 0x0000001103117207 */ /* 0x040fe20000000000 */
[----:B------:R-:W-:Y:S01]  /*07c0*/  @!P1 IMAD.MOV R4, RZ, RZ, -R4 ;  /* 0x000000ffff049224 */ /* 0x000fe200078e0a04 */
[----:B------:R-:W-:Y:S02]  /*07d0*/  @!P2 LOP3.LUT R4, RZ, c[0x0][0x214], RZ, 0x33, !PT ;  /* 0x00008500ff04aa12 */ /* 0x000fe400078e33ff */
[----:B------:R-:W-:Y:S02]  /*07e0*/  LOP3.LUT R0, R3, R17, RZ, 0xfc, !PT ;  /* 0x0000001103007212 */ /* 0x000fe400078efcff */
[----:B------:R-:W-:Y:S01]  /*07f0*/  SEL R18, R6, R18, P0 ;  /* 0x0000001206127207 */ /* 0x000fe20000000000 */
[----:B------:R-:W-:Y:S01]  /*0800*/  IMAD R4, R4, UR4, RZ ;  /* 0x0000000404047c24 */ /* 0x000fe2000f8e02ff */
        /* <DEDUP_REMOVED lines=11> */
.L_x_6:
        /* <DEDUP_REMOVED lines=19> */
.L_x_7:
[----:B------:R-:W-:Y:S05]  /*09f0*/  BSYNC B0 ;  /* 0x0000000000007941 */ /* 0x000fea0003800000 */
.L_x_5:
[----:B------:R-:W-:Y:S01]  /*0a00*/  IMAD.MOV.U32 R8, RZ, RZ, c[0x0][0x1c0] ;  /* 0x00007000ff087624 */ /* 0x000fe200078e00ff */
[-C--:B------:R-:W-:Y:S01]  /*0a10*/  IABS R19, R4.reuse ;  /* 0x0000000400137213 */ /* 0x080fe20000000000 */
[----:B------:R-:W-:Y:S01]  /*0a20*/  IMAD.MOV.U32 R28, RZ, RZ, RZ ;  /* 0x000000ffff1c7224 */ /* 0x000fe200078e00ff */
[----:B------:R-:W-:Y:S01]  /*0a30*/  IABS R14, c[0x0][0x214] ;  /* 0x00008500000e7a13 */ /* 0x000fe20000000000 */
[C---:B------:R-:W-:Y:S01]  /*0a40*/  IMAD R0, R8.reuse, c[0x0][0x214], RZ ;  /* 0x0000850008007a24 */ /* 0x040fe200078e02ff */
[----:B------:R-:W0:Y:S01]  /*0a50*/  I2F.RP R3, R19 ;  /* 0x0000001300037306 */ /* 0x000e220000209400 */
[----:B------:R-:W-:Y:S01]  /*0a60*/  IADD3 R8, R8, -0x1, RZ ;  /* 0xffffffff08087810 */ /* 0x000fe20007ffe0ff */
[----:B------:R-:W1:Y:S01]  /*0a70*/  S2R R39, SR_TID.X ;  /* 0x0000000000277919 */ /* 0x000e620000002100 */
[----:B------:R-:W-:Y:S01]  /*0a80*/  IABS R9, R4 ;  /* 0x0000000400097213 */ /* 0x000fe20000000000 */
[----:B------:R-:W-:Y:S01]  /*0a90*/  BSSY B0, `(.L_x_8) ;  /* 0x0000074000007945 */ /* 0x000fe20003800000 */
[----:B------:R-:W-:-:S02]  /*0aa0*/  IABS R16, R0 ;  /* 0x0000000000107213 */ /* 0x000fc40000000000 */
[----:B------:R-:W-:Y:S01]  /*0ab0*/  ISETP.NE.AND P5, PT, R4, RZ, PT ;  /* 0x000000ff0400720c */ /* 0x000fe20003fa5270 */
[----:B------:R-:W-:Y:S01]  /*0ac0*/  I2F.RP R24, R14 ;  /* 0x0000000e00187306 */ /* 0x000fe20000209400 */
[----:B------:R-:W-:Y:S01]  /*0ad0*/  IADD3 R21, R16, UR8, RZ ;  /* 0x0000000810157c10 */ /* 0x000fe2000fffe0ff */
[----:B------:R-:W-:-:S03]  /*0ae0*/  IMAD.MOV R9, RZ, RZ, -R9 ;  /* 0x000000ffff097224 */ /* 0x000fc600078e0a09 */
[----:B------:R-:W-:-:S03]  /*0af0*/  IABS R15, R21 ;  /* 0x00000015000f7213 */ /* 0x000fc60000000000 */
[----:B------:R-:W2:Y:S08]  /*0b00*/  I2F.RP R6, R16 ;  /* 0x0000001000067306 */ /* 0x000eb00000209400 */
[----:B0-----:R-:W0:Y:S08]  /*0b10*/  MUFU.RCP R3, R3 ;  /* 0x0000000300037308 */ /* 0x001e300000001000 */
[----:B--2---:R-:W2:Y:S08]  /*0b20*/  MUFU.RCP R6, R6 ;  /* 0x0000000600067308 */ /* 0x004eb00000001000 */
[----:B------:R-:W3:Y:S01]  /*0b30*/  MUFU.RCP R24, R24 ;  /* 0x0000001800187308 */ /* 0x000ee20000001000 */
[----:B0-----:R-:W-:-:S02]  /*0b40*/  IADD3 R3, R3, 0xffffffe, RZ ;  /* 0x0ffffffe03037810 */ /* 0x001fc40007ffe0ff */
[----:B--2---:R-:W-:-:S05]  /*0b50*/  IADD3 R6, R6, 0xffffffe, RZ ;  /* 0x0ffffffe06067810 */ /* 0x004fca0007ffe0ff */
[----:B------:R-:W0:Y:S01]  /*0b60*/  F2I.FTZ.U32.TRUNC.NTZ R29, R3 ;  /* 0x00000003001d7305 */ /* 0x000e22000021f000 */
[----:B---3--:R-:W-:-:S07]  /*0b70*/  IADD3 R24, R24, 0xffffffe, RZ ;  /* 0x0ffffffe18187810 */ /* 0x008fce0007ffe0ff */
[----:B------:R-:W2:Y:S08]  /*0b80*/  F2I.FTZ.U32.TRUNC.NTZ R7, R6 ;  /* 0x0000000600077305 */ /* 0x000eb0000021f000 */
[----:B------:R-:W3:Y:S01]  /*0b90*/  F2I.FTZ.U32.TRUNC.NTZ R25, R24 ;  /* 0x0000001800197305 */ /* 0x000ee2000021f000 */
[----:B0-----:R-:W-:-:S04]  /*0ba0*/  IMAD.MOV R22, RZ, RZ, -R29 ;  /* 0x000000ffff167224 */ /* 0x001fc800078e0a1d */
[----:B------:R-:W-:Y:S02]  /*0bb0*/  IMAD R22, R22, R19, RZ ;  /* 0x0000001316167224 */ /* 0x000fe400078e02ff */
[----:B--2---:R-:W-:Y:S02]  /*0bc0*/  IMAD.MOV R20, RZ, RZ, -R7 ;  /* 0x000000ffff147224 */ /* 0x004fe400078e0a07 */
[----:B------:R-:W-:Y:S02]  /*0bd0*/  IMAD.MOV.U32 R6, RZ, RZ, RZ ;  /* 0x000000ffff067224 */ /* 0x000fe400078e00ff */
[----:B------:R-:W-:Y:S02]  /*0be0*/  IMAD R20, R20, R16, RZ ;  /* 0x0000001014147224 */ /* 0x000fe400078e02ff */
[----:B------:R-:W-:-:S04]  /*0bf0*/  IMAD.HI.U32 R22, R29, R22, R28 ;  /* 0x000000161d167227 */ /* 0x000fc800078e001c */
[----:B------:R-:W-:Y:S01]  /*0c00*/  IMAD.HI.U32 R20, R7, R20, R6 ;  /* 0x0000001407147227 */ /* 0x000fe200078e0006 */
[----:B------:R-:W-:-:S03]  /*0c10*/  IABS R7, R0 ;  /* 0x0000000000077213 */ /* 0x000fc60000000000 */
[----:B---3--:R-:W-:Y:S02]  /*0c20*/  IMAD.MOV R3, RZ, RZ, -R25 ;  /* 0x000000ffff037224 */ /* 0x008fe400078e0a19 */
[----:B------:R-:W-:Y:S02]  /*0c30*/  IMAD.IADD R6, R8, 0x1, R19 ;  /* 0x0000000108067824 */ /* 0x000fe400078e0213 */
[----:B------:R-:W-:Y:S02]  /*0c40*/  IMAD.MOV R7, RZ, RZ, -R7 ;  /* 0x000000ffff077224 */ /* 0x000fe400078e0a07 */
[----:B------:R-:W-:Y:S01]  /*0c50*/  IMAD.HI.U32 R20, R20, R15, RZ ;  /* 0x0000000f14147227 */ /* 0x000fe200078e00ff */
[----:B------:R-:W-:-:S03]  /*0c60*/  IABS R13, R6 ;  /* 0x00000006000d7213 */ /* 0x000fc60000000000 */
[----:B------:R-:W-:Y:S02]  /*0c70*/  IMAD R3, R3, R14, RZ ;  /* 0x0000000e03037224 */ /* 0x000fe400078e02ff */
[----:B------:R-:W-:Y:S02]  /*0c80*/  IMAD.MOV.U32 R24, RZ, RZ, RZ ;  /* 0x000000ffff187224 */ /* 0x000fe400078e00ff */
[----:B------:R-:W-:Y:S02]  /*0c90*/  IMAD R7, R20, R7, R15 ;  /* 0x0000000714077224 */ /* 0x000fe400078e020f */
[----:B------:R-:W-:-:S03]  /*0ca0*/  IMAD.HI.U32 R3, R25, R3, R24 ;  /* 0x0000000319037227 */ /* 0x000fc600078e0018 */
[----:B------:R-:W-:Y:S01]  /*0cb0*/  ISETP.GT.U32.AND P4, PT, R16, R7, PT ;  /* 0x000000071000720c */ /* 0x000fe20003f84070 */
[----:B------:R-:W-:-:S04]  /*0cc0*/  IMAD.HI.U32 R22, R22, R13, RZ ;  /* 0x0000000d16167227 */ /* 0x000fc800078e00ff */
[----:B------:R-:W-:-:S04]  /*0cd0*/  IMAD.HI.U32 R3, R3, R15, RZ ;  /* 0x0000000f03037227 */ /* 0x000fc800078e00ff */
[----:B------:R-:W-:Y:S02]  /*0ce0*/  IMAD R13, R22, R9, R13 ;  /* 0x00000009160d7224 */ /* 0x000fe400078e020d */
[----:B------:R-:W-:Y:S02]  /*0cf0*/  IMAD.MOV R9, RZ, RZ, -R3 ;  /* 0x000000ffff097224 */ /* 0x000fe400078e0a03 */
[----:B------:R-:W-:Y:S01]  /*0d00*/  @!P4 IMAD.IADD R7, R7, 0x1, -R16 ;  /* 0x000000010707c824 */ /* 0x000fe200078e0a10 */
[----:B------:R-:W-:Y:S01]  /*0d10*/  ISETP.GT.U32.AND P3, PT, R19, R13, PT ;  /* 0x0000000d1300720c */ /* 0x000fe20003f64070 */
[----:B------:R-:W-:Y:S01]  /*0d20*/  IMAD R9, R14, R9, R15 ;  /* 0x000000090e097224 */ /* 0x000fe200078e020f */
[----:B------:R-:W-:Y:S02]  /*0d30*/  @!P4 IADD3 R20, R20, 0x1, RZ ;  /* 0x000000011414c810 */ /* 0x000fe40007ffe0ff */
[----:B------:R-:W-:Y:S02]  /*0d40*/  ISETP.GE.U32.AND P2, PT, R7, R16, PT ;  /* 0x000000100700720c */ /* 0x000fe40003f46070 */
[----:B------:R-:W-:-:S02]  /*0d50*/  ISETP.GT.U32.AND P0, PT, R14, R9, PT ;  /* 0x000000090e00720c */ /* 0x000fc40003f04070 */
[----:B------:R-:W-:Y:S02]  /*0d60*/  LOP3.LUT R7, R21, R16, RZ, 0x3c, !PT ;  /* 0x0000001015077212 */ /* 0x000fe400078e3cff */
[----:B------:R-:W-:Y:S02]  /*0d70*/  ISETP.NE.AND P4, PT, R0, RZ, PT ;  /* 0x000000ff0000720c */ /* 0x000fe40003f85270 */
[----:B------:R-:W-:Y:S01]  /*0d80*/  ISETP.GE.AND P1, PT, R7, RZ, PT ;  /* 0x000000ff0700720c */ /* 0x000fe20003f26270 */
[----:B------:R-:W-:Y:S01]  /*0d90*/  @!P3 IMAD.IADD R13, R13, 0x1, -R19 ;  /* 0x000000010d0db824 */ /* 0x000fe200078e0a13 */
[-C--:B------:R-:W-:Y:S02]  /*0da0*/  LOP3.LUT R7, R6, R19.reuse, RZ, 0x3c, !PT ;  /* 0x0000001306077212 */ /* 0x080fe400078e3cff */
[----:B------:R-:W-:Y:S02]  /*0db0*/  @!P3 IADD3 R22, R22, 0x1, RZ ;  /* 0x000000011616b810 */ /* 0x000fe40007ffe0ff */
[----:B------:R-:W-:Y:S01]  /*0dc0*/  ISETP.GE.U32.AND P6, PT, R13, R19, PT ;  /* 0x000000130d00720c */ /* 0x000fe20003fc6070 */
[----:B------:R-:W-:Y:S01]  /*0dd0*/  @!P0 IMAD.IADD R9, R9, 0x1, -R14 ;  /* 0x0000000109098824 */ /* 0x000fe200078e0a0e */
[----:B------:R-:W-:-:S02]  /*0de0*/  @P2 IADD3 R20, R20, 0x1, RZ ;  /* 0x0000000114142810 */ /* 0x000fc40007ffe0ff */
[----:B------:R-:W-:Y:S02]  /*0df0*/  ISETP.GE.AND P2, PT, R7, RZ, PT ;  /* 0x000000ff0700720c */ /* 0x000fe40003f46270 */
[----:B------:R-:W-:Y:S01]  /*0e00*/  ISETP.GE.U32.AND P3, PT, R9, R14, PT ;  /* 0x0000000e0900720c */ /* 0x000fe20003f66070 */
[----:B------:R-:W-:Y:S01]  /*0e10*/  IMAD.MOV.U32 R14, RZ, RZ, R20 ;  /* 0x000000ffff0e7224 */ /* 0x000fe200078e0014 */
[----:B------:R-:W-:Y:S02]  /*0e20*/  @!P0 IADD3 R3, R3, 0x1, RZ ;  /* 0x0000000103038810 */ /* 0x000fe40007ffe0ff */
[----:B------:R-:W-:Y:S01]  /*0e30*/  LOP3.LUT R21, R21, c[0x0][0x214], RZ, 0x3c, !PT ;  /* 0x0000850015157a12 */ /* 0x000fe200078e3cff */
[----:B------:R-:W-:Y:S01]  /*0e40*/  @!P1 IMAD.MOV R14, RZ, RZ, -R14 ;  /* 0x000000ffff0e9224 */ /* 0x000fe200078e0a0e */
[----:B------:R-:W-:Y:S02]  /*0e50*/  @!P4 LOP3.LUT R14, RZ, R16, RZ, 0x33, !PT ;  /* 0x00000010ff0ec212 */ /* 0x000fe400078e33ff */
[----:B------:R-:W-:-:S02]  /*0e60*/  @P6 IADD3 R22, R22, 0x1, RZ ;  /* 0x0000000116166810 */ /* 0x000fc40007ffe0ff */
[----:B------:R-:W-:Y:S02]  /*0e70*/  ISETP.LT.U32.AND P0, PT, R26, R14, PT ;  /* 0x0000000e1a00720c */ /* 0x000fe40003f01070 */
[----:B------:R-:W-:Y:S01]  /*0e80*/  SHF.R.S32.HI R13, RZ, 0x1f, R14 ;  /* 0x0000001fff0d7819 */ /* 0x000fe2000001140e */
[----:B------:R-:W-:Y:S01]  /*0e90*/  @!P2 IMAD.MOV R22, RZ, RZ, -R22 ;  /* 0x000000ffff16a224 */ /* 0x000fe200078e0a16 */
[----:B------:R-:W-:Y:S02]  /*0ea0*/  ISETP.GT.AND P2, PT, R0, RZ, PT ;  /* 0x000000ff0000720c */ /* 0x000fe40003f44270 */
[----:B------:R-:W-:Y:S02]  /*0eb0*/  @P3 IADD3 R3, R3, 0x1, RZ ;  /* 0x0000000103033810 */ /* 0x000fe40007ffe0ff */
[-C--:B------:R-:W-:Y:S02]  /*0ec0*/  ISETP.LT.AND.EX P0, PT, R27, R13.reuse, PT, P0 ;  /* 0x0000000d1b00720c */ /* 0x080fe40003f01300 */
[----:B------:R-:W-:Y:S01]  /*0ed0*/  ISETP.GE.AND P1, PT, R21, RZ, PT ;  /* 0x000000ff1500720c */ /* 0x000fe20003f26270 */
[----:B------:R-:W-:Y:S01]  /*0ee0*/  IMAD.MOV.U32 R7, RZ, RZ, R3 ;  /* 0x000000ffff077224 */ /* 0x000fe200078e0003 */
[----:B------:R-:W-:-:S02]  /*0ef0*/  SEL R13, R27, R13, P0 ;  /* 0x0000000d1b0d7207 */ /* 0x000fc40000000000 */
[----:B------:R-:W-:Y:S02]  /*0f00*/  SHF.R.S32.HI R3, RZ, 0x1f, R0 ;  /* 0x0000001fff037819 */ /* 0x000fe40000011400 */
[----:B------:R-:W-:Y:S02]  /*0f10*/  LEA.HI.SX32 R9, R0, 0x1, 0x1 ;  /* 0x0000000100097811 */ /* 0x000fe400078f0aff */
[----:B------:R-:W-:Y:S01]  /*0f20*/  LOP3.LUT R0, R27, R13, RZ, 0xfc, !PT ;  /* 0x0000000d1b007212 */ /* 0x000fe200078efcff */
[----:B------:R-:W-:Y:S01]  /*0f30*/  @!P2 IMAD.MOV R9, RZ, RZ, R3 ;  /* 0x000000ffff09a224 */ /* 0x000fe200078e0203 */
[----:B------:R-:W-:Y:S02]  /*0f40*/  ISETP.NE.AND P4, PT, RZ, c[0x0][0x214], PT ;  /* 0x00008500ff007a0c */ /* 0x000fe40003f85270 */
[----:B------:R-:W-:Y:S01]  /*0f50*/  ISETP.NE.U32.AND P2, PT, R0, RZ, PT ;  /* 0x000000ff0000720c */ /* 0x000fe20003f45070 */
[----:B------:R-:W-:Y:S01]  /*0f60*/  @!P1 IMAD.MOV R7, RZ, RZ, -R7 ;  /* 0x000000ffff079224 */ /* 0x000fe200078e0a07 */
[----:B------:R-:W-:-:S02]  /*0f70*/  @!P5 LOP3.LUT R22, RZ, R19, RZ, 0x33, !PT ;  /* 0x00000013ff16d212 */ /* 0x000fc400078e33ff */
[----:B------:R-:W-:Y:S02]  /*0f80*/  SEL R14, R26, R14, P0 ;  /* 0x0000000e1a0e7207 */ /* 0x000fe40000000000 */
[----:B------:R-:W-:Y:S02]  /*0f90*/  ISETP.LT.U32.AND P1, PT, R10, R22, PT ;  /* 0x000000160a00720c */ /* 0x000fe40003f21070 */
[----:B------:R-:W-:-:S03]  /*0fa0*/  SHF.R.S32.HI R15, RZ, 0x1f, R22 ;  /* 0x0000001fff0f7819 */ /* 0x000fc60000011416 */
[----:B------:R-:W-:Y:S02]  /*0fb0*/  @!P4 LOP3.LUT R7, RZ, c[0x0][0x214], RZ, 0x33, !PT ;  /* 0x00008500ff07ca12 */ /* 0x000fe400078e33ff */
[----:B------:R-:W-:-:S03]  /*0fc0*/  ISETP.LT.AND.EX P1, PT, R11, R15, PT, P1 ;  /* 0x0000000f0b00720c */ /* 0x000fc60003f21310 */
[----:B------:R-:W-:Y:S01]  /*0fd0*/  IMAD R3, R7, R9, RZ ;  /* 0x0000000907037224 */ /* 0x000fe200078e02ff */
[----:B------:R-:W-:Y:S02]  /*0fe0*/  SEL R16, R10, R22, P1 ;  /* 0x000000160a107207 */ /* 0x000fe40000800000 */
[----:B------:R-:W-:Y:S01]  /*0ff0*/  SEL R15, R11, R15, P1 ;  /* 0x0000000f0b0f7207 */ /* 0x000fe20000800000 */
[----:B------:R-:W-:Y:S05]  /*1000*/  @!P2 BRA `(.L_x_9) ;  /* 0x000000900000a947 */ /* 0x000fea0003800000 */
[----:B-1----:R-:W-:Y:S01]  /*1010*/  IMAD.MOV.U32 R28, RZ, RZ, R26 ;  /* 0x000000ffff1c7224 */ /* 0x002fe200078e001a */
        /* <DEDUP_REMOVED lines=8> */
.L_x_9:
[----:B-1----:R-:W0:Y:S01]  /*10a0*/  I2F.U32.RP R20, R14 ;  /* 0x0000000e00147306 */ /* 0x002e220000209000 */
        /* <DEDUP_REMOVED lines=18> */
.L_x_10:
[----:B------:R-:W-:Y:S05]  /*11d0*/  BSYNC B0 ;  /* 0x0000000000007941 */ /* 0x000fea0003800000 */
.L_x_8:
[----:B------:R-:W-:Y:S01]  /*11e0*/  SHF.R.S32.HI R7, RZ, 0x1f, R39 ;  /* 0x0000001fff077819 */ /* 0x000fe20000011427 */
[----:B------:R-:W-:Y:S01]  /*11f0*/  ULDC.64 UR8, c[0x0][0x118] ;  /* 0x0000460000087ab9 */ /* 0x000fe20000000a00 */
[----:B------:R-:W-:Y:S02]  /*1200*/  IADD3 R9, P0, R12, -UR7, RZ ;  /* 0x800000070c097c10 */ /* 0x000fe4000ff1e0ff */
[----:B------:R-:W-:Y:S02]  /*1210*/  LEA.HI R27, R7, R39, RZ, 0x3 ;  /* 0x00000027071b7211 */ /* 0x000fe400078f18ff */
[----:B------:R-:W-:Y:S02]  /*1220*/  IADD3.X R0, R5, ~UR6, RZ, P0, !PT ;  /* 0x8000000605007c10 */ /* 0x000fe400087fe4ff */
[----:B------:R-:W-:-:S02]  /*1230*/  LOP3.LUT R28, R27, 0xfffffff8, RZ, 0xc0, !PT ;  /* 0xfffffff81b1c7812 */ /* 0x000fc400078ec0ff */
[----:B------:R-:W-:-:S03]  /*1240*/  SHF.R.S32.HI R27, RZ, 0x3, R27 ;  /* 0x00000003ff1b7819 */ /* 0x000fc6000001141b */
[----:B------:R-:W-:Y:S01]  /*1250*/  IMAD.IADD R28, R39, 0x1, -R28 ;  /* 0x00000001271c7824 */ /* 0x000fe200078e0a1c */
[C---:B------:R-:W-:Y:S02]  /*1260*/  IADD3 R21, R27.reuse, 0x10, RZ ;  /* 0x000000101b157810 */ /* 0x040fe40007ffe0ff */
[----:B------:R-:W-:Y:S02]  /*1270*/  IADD3 R20, R27, 0x30, RZ ;  /* 0x000000301b147810 */ /* 0x000fe40007ffe0ff */
[----:B------:R-:W-:Y:S02]  /*1280*/  ISETP.GT.U32.AND P2, PT, R9, R28, PT ;  /* 0x0000001c0900720c */ /* 0x000fe40003f44070 */
[----:B------:R-:W-:Y:S02]  /*1290*/  SHF.R.S32.HI R19, RZ, 0x1f, R28 ;  /* 0x0000001fff137819 */ /* 0x000fe4000001141c */
[----:B------:R-:W-:Y:S02]  /*12a0*/  IADD3 R30, P0, R28, UR7, RZ ;  /* 0x000000071c1e7c10 */ /* 0x000fe4000ff1e0ff */
[----:B------:R-:W-:-:S02]  /*12b0*/  ISETP.GT.AND.EX P2, PT, R0, R19, PT, P2 ;  /* 0x000000130000720c */ /* 0x000fc40003f44320 */
[----:B------:R-:W-:Y:S02]  /*12c0*/  IADD3.X R31, R19, UR6, RZ, P0, !PT ;  /* 0x00000006131f7c10 */ /* 0x000fe400087fe4ff */
[----:B------:R-:W-:Y:S02]  /*12d0*/  ISETP.GE.OR P4, PT, R21, c[0x0][0x314], !P2 ;  /* 0x0000c50015007a0c */ /* 0x000fe40005786670 */
[C---:B------:R-:W-:Y:S02]  /*12e0*/  ISETP.GE.OR P0, PT, R27.reuse, c[0x0][0x314], !P2 ;  /* 0x0000c5001b007a0c */ /* 0x040fe40005706670 */
[----:B------:R-:W-:Y:S02]  /*12f0*/  IADD3 R9, R27, 0x20, RZ ;  /* 0x000000201b097810 */ /* 0x000fe40007ffe0ff */
[----:B------:R-:W-:Y:S02]  /*1300*/  ISETP.GE.OR P6, PT, R20, c[0x0][0x314], !P2 ;  /* 0x0000c50014007a0c */ /* 0x000fe400057c6670 */
[----:B------:R-:W-:-:S05]  /*1310*/  ISETP.GE.OR P1, PT, R9, c[0x0][0x314], !P2 ;  /* 0x0000c50009007a0c */ /* 0x000fca0005726670 */
[----:B------:R-:W-:Y:S01]  /*1320*/  @!P4 SHF.R.S32.HI R0, RZ, 0x1f, R21 ;  /* 0x0000001fff00c819 */ /* 0x000fe20000011415 */
[----:B------:R-:W-:-:S04]  /*1330*/  @!P4 IMAD.WIDE.U32 R24, R12, R21, R30 ;  /* 0x000000150c18c225 */ /* 0x000fc800078e001e */
[----:B------:R-:W-:Y:S01]  /*1340*/  @!P4 IMAD R0, R0, R12, RZ ;  /* 0x0000000c0000c224 */ /* 0x000fe200078e02ff */
[----:B------:R-:W-:Y:S01]  /*1350*/  @!P4 LEA R22, P3, R24, c[0x0][0x208], 0x2 ;  /* 0x000082001816ca11 */ /* 0x000fe200078610ff */
[----:B------:R-:W-:Y:S01]  /*1360*/  @!P0 IMAD.MOV.U32 R36, RZ, RZ, R30 ;  /* 0x000000ffff248224 */ /* 0x000fe200078e001e */
[----:B------:R-:W-:Y:S01]  /*1370*/  @!P1 SHF.R.S32.HI R19, RZ, 0x1f, R9 ;  /* 0x0000001fff139819 */ /* 0x000fe20000011409 */
[----:B------:R-:W-:Y:S02]  /*1380*/  @!P4 IMAD R0, R21, R5, R0 ;  /* 0x000000051500c224 */ /* 0x000fe400078e0200 */
[----:B------:R-:W-:Y:S02]  /*1390*/  @!P0 IMAD.MOV.U32 R37, RZ, RZ, R31 ;  /* 0x000000ffff258224 */ /* 0x000fe400078e001f */
[----:B------:R-:W-:Y:S02]  /*13a0*/  @!P4 IMAD.IADD R0, R25, 0x1, R0 ;  /* 0x000000011900c824 */ /* 0x000fe400078e0200 */
[----:B------:R-:W-:-:S02]  /*13b0*/  IMAD.MOV.U32 R25, RZ, RZ, -0x800000 ;  /* 0xff800000ff197424 */ /* 0x000fc400078e00ff */
[-C--:B------:R-:W-:Y:S01]  /*13c0*/  @!P1 IMAD R19, R19, R12.reuse, RZ ;  /* 0x0000000c13139224 */ /* 0x080fe200078e02ff */
[----:B------:R-:W-:Y:S01]  /*13d0*/  @!P4 LEA.HI.X R23, R24, c[0x0][0x20c], R0, 0x2, P3 ;  /* 0x000083001817ca11 */ /* 0x000fe200018f1400 */
[----:B------:R-:W-:Y:S01]  /*13e0*/  @!P1 IMAD.MOV.U32 R42, RZ, RZ, R30 ;  /* 0x000000ffff2a9224 */ /* 0x000fe200078e001e */
[----:B------:R-:W-:Y:S01]  /*13f0*/  @!P0 SHF.R.S32.HI R0, RZ, 0x1f, R27 ;  /* 0x0000001fff008819 */ /* 0x000fe2000001141b */
[----:B------:R-:W-:Y:S01]  /*1400*/  @!P0 IMAD.WIDE.U32 R36, R12, R27, R36 ;  /* 0x0000001b0c248225 */ /* 0x000fe200078e0024 */
[----:B------:R-:W-:Y:S01]  /*1410*/  IADD3 R24, R27, 0x40, RZ ;  /* 0x000000401b187810 */ /* 0x000fe20007ffe0ff */
[----:B------:R0:W2:Y:S02]  /*1420*/  @!P4 LDG.E R25, [R22.64] ;  /* 0x000000081619c981 */ /* 0x0000a4000c1e1900 */
[----:B------:R-:W-:Y:S01]  /*1430*/  @!P0 IMAD R0, R0, R12, RZ ;  /* 0x0000000c00008224 */ /* 0x000fe200078e02ff */
[----:B------:R-:W-:Y:S01]  /*1440*/  ISETP.GE.OR P5, PT, R24, c[0x0][0x314], !P2 ;  /* 0x0000c50018007a0c */ /* 0x000fe200057a6670 */
[----:B------:R-:W-:-:S02]  /*1450*/  @!P1 IMAD.MOV.U32 R43, RZ, RZ, R31 ;  /* 0x000000ffff2b9224 */ /* 0x000fc400078e001f */
[----:B------:R-:W-:Y:S01]  /*1460*/  @!P0 IMAD R0, R27, R5, R0 ;  /* 0x000000051b008224 */ /* 0x000fe200078e0200 */
[----:B------:R-:W-:Y:S01]  /*1470*/  @!P0 LEA R32, P3, R36, c[0x0][0x208], 0x2 ;  /* 0x0000820024208a11 */ /* 0x000fe200078610ff */
[----:B------:R-:W-:-:S04]  /*1480*/  @!P1 IMAD.WIDE.U32 R42, R12, R9, R42 ;  /* 0x000000090c2a9225 */ /* 0x000fc800078e002a */
[----:B------:R-:W-:Y:S02]  /*1490*/  @!P0 IMAD.IADD R0, R37, 0x1, R0 ;  /* 0x0000000125008824 */ /* 0x000fe400078e0200 */
[----:B------:R-:W-:Y:S01]  /*14a0*/  @!P1 IMAD R19, R9, R5, R19 ;  /* 0x0000000509139224 */ /* 0x000fe200078e0213 */
[----:B------:R-:W-:Y:S01]  /*14b0*/  @!P6 SHF.R.S32.HI R9, RZ, 0x1f, R20 ;  /* 0x0000001fff09e819 */ /* 0x000fe20000011414 */
[----:B------:R-:W-:Y:S01]  /*14c0*/  IMAD.MOV.U32 R26, RZ, RZ, -0x800000 ;  /* 0xff800000ff1a7424 */ /* 0x000fe200078e00ff */
[C---:B------:R-:W-:Y:S02]  /*14d0*/  IADD3 R21, R27.reuse, 0x70, RZ ;  /* 0x000000701b157810 */ /* 0x040fe40007ffe0ff */
[C---:B0-----:R-:W-:Y:S02]  /*14e0*/  IADD3 R23, R27.reuse, 0x50, RZ ;  /* 0x000000501b177810 */ /* 0x041fe40007ffe0ff */
[----:B------:R-:W-:Y:S02]  /*14f0*/  IADD3 R22, R27, 0x60, RZ ;  /* 0x000000601b167810 */ /* 0x000fe40007ffe0ff */
[----:B------:R-:W-:-:S02]  /*1500*/  ISETP.GE.OR P4, PT, R23, c[0x0][0x314], !P2 ;  /* 0x0000c50017007a0c */ /* 0x000fc40005786670 */
[----:B------:R-:W-:Y:S01]  /*1510*/  @!P0 LEA.HI.X R33, R36, c[0x0][0x20c], R0, 0x2, P3 ;  /* 0x0000830024218a11 */ /* 0x000fe200018f1400 */
[----:B------:R-:W-:Y:S01]  /*1520*/  @!P6 IMAD.MOV.U32 R34, RZ, RZ, R30 ;  /* 0x000000ffff22e224 */ /* 0x000fe200078e001e */
[----:B------:R-:W-:Y:S01]  /*1530*/  ISETP.GE.OR P3, PT, R22, c[0x0][0x314], !P2 ;  /* 0x0000c50016007a0c */ /* 0x000fe20005766670 */
[----:B------:R-:W-:Y:S01]  /*1540*/  @!P6 IMAD.MOV.U32 R35, RZ, RZ, R31 ;  /* 0x000000ffff23e224 */ /* 0x000fe200078e001f */
[----:B------:R-:W-:Y:S01]  /*1550*/  ISETP.GE.OR P2, PT, R21, c[0x0][0x314], !P2 ;  /* 0x0000c50015007a0c */ /* 0x000fe20005746670 */
[----:B------:R-:W-:Y:S01]  /*1560*/  @!P6 IMAD R9, R9, R12, RZ ;  /* 0x0000000c0909e224 */ /* 0x000fe200078e02ff */
[----:B------:R-:W-:Y:S01]  /*1570*/  @!P5 SHF.R.S32.HI R0, RZ, 0x1f, R24 ;  /* 0x0000001fff00d819 */ /* 0x000fe20000011418 */
[----:B------:R0:W3:Y:S01]  /*1580*/  @!P0 LDG.E R26, [R32.64] ;  /* 0x00000008201a8981 */ /* 0x0000e2000c1e1900 */
[----:B------:R-:W-:Y:S01]  /*1590*/  @!P1 IMAD.IADD R19, R43, 0x1, R19 ;  /* 0x000000012b139824 */ /* 0x000fe200078e0213 */
[----:B------:R-:W-:Y:S01]  /*15a0*/  @!P1 LEA R36, P0, R42, c[0x0][0x208], 0x2 ;  /* 0x000082002a249a11 */ /* 0x000fe200078010ff */
[----:B------:R-:W-:-:S04]  /*15b0*/  @!P6 IMAD.WIDE.U32 R34, R12, R20, R34 ;  /* 0x000000140c22e225 */ /* 0x000fc800078e0022 */
[-C--:B------:R-:W-:Y:S01]  /*15c0*/  @!P6 IMAD R9, R20, R5.reuse, R9 ;  /* 0x000000051409e224 */ /* 0x080fe200078e0209 */
[----:B------:R-:W-:Y:S01]  /*15d0*/  @!P4 SHF.R.S32.HI R20, RZ, 0x1f, R23 ;  /* 0x0000001fff14c819 */ /* 0x000fe20000011417 */
[-C--:B------:R-:W-:Y:S01]  /*15e0*/  @!P5 IMAD R0, R0, R12.reuse, RZ ;  /* 0x0000000c0000d224 */ /* 0x080fe200078e02ff */
[----:B------:R-:W-:Y:S01]  /*15f0*/  @!P1 LEA.HI.X R37, R42, c[0x0][0x20c], R19, 0x2, P0 ;  /* 0x000083002a259a11 */ /* 0x000fe200000f1413 */
[----:B------:R-:W-:Y:S01]  /*1600*/  @!P6 IMAD.IADD R9, R35, 0x1, R9 ;  /* 0x000000012309e824 */ /* 0x000fe200078e0209 */
[----:B------:R-:W-:Y:S01]  /*1610*/  @!P6 LEA R42, P0, R34, c[0x0][0x208], 0x2 ;  /* 0x00008200222aea11 */ /* 0x000fe200078010ff */
[----:B------:R-:W-:Y:S01]  /*1620*/  @!P5 IMAD R0, R24, R5, R0 ;  /* 0x000000051800d224 */ /* 0x000fe200078e0200 */
[----:B------:R-:W-:Y:S01]  /*1630*/  @!P3 SHF.R.S32.HI R19, RZ, 0x1f, R22 ;  /* 0x0000001fff13b819 */ /* 0x000fe20000011416 */
[----:B------:R-:W-:Y:S01]  /*1640*/  @!P4 IMAD R20, R20, R12, RZ ;  /* 0x0000000c1414c224 */ /* 0x000fe200078e02ff */
[----:B------:R-:W-:Y:S01]  /*1650*/  @!P6 LEA.HI.X R43, R34, c[0x0][0x20c], R9, 0x2, P0 ;  /* 0x00008300222bea11 */ /* 0x000fe200000f1409 */
[----:B------:R-:W-:Y:S01]  /*1660*/  @!P4 IMAD.MOV.U32 R46, RZ, RZ, R30 ;  /* 0x000000ffff2ec224 */ /* 0x000fe200078e001e */
[----:B------:R-:W-:Y:S01]  /*1670*/  @!P2 SHF.R.S32.HI R9, RZ, 0x1f, R21 ;  /* 0x0000001fff09a819 */ /* 0x000fe20000011415 */
[----:B------:R-:W-:-:S02]  /*1680*/  @!P4 IMAD.MOV.U32 R47, RZ, RZ, R31 ;  /* 0x000000ffff2fc224 */ /* 0x000fc400078e001f */
[----:B0-----:R-:W-:Y:S02]  /*1690*/  @!P5 IMAD.MOV.U32 R32, RZ, RZ, R30 ;  /* 0x000000ffff20d224 */ /* 0x001fe400078e001e */
[----:B------:R-:W-:-:S04]  /*16a0*/  @!P5 IMAD.MOV.U32 R33, RZ, RZ, R31 ;  /* 0x000000ffff21d224 */ /* 0x000fc800078e001f */
[----:B------:R-:W-:-:S04]  /*16b0*/  @!P5 IMAD.WIDE.U32 R32, R12, R24, R32 ;  /* 0x000000180c20d225 */ /* 0x000fc800078e0020 */
[----:B------:R-:W-:Y:S01]  /*16c0*/  @!P5 IMAD.IADD R0, R33, 0x1, R0 ;  /* 0x000000012100d824 */ /* 0x000fe200078e0200 */
[----:B------:R-:W-:Y:S01]  /*16d0*/  @!P5 LEA R34, P0, R32, c[0x0][0x208], 0x2 ;  /* 0x000082002022da11 */ /* 0x000fe200078010ff */
[----:B------:R-:W-:-:S04]  /*16e0*/  @!P4 IMAD.WIDE.U32 R46, R12, R23, R46 ;  /* 0x000000170c2ec225 */ /* 0x000fc800078e002e */
[----:B------:R-:W-:Y:S02]  /*16f0*/  @!P4 IMAD R20, R23, R5, R20 ;  /* 0x000000051714c224 */ /* 0x000fe400078e0214 */
[-C--:B------:R-:W-:Y:S02]  /*1700*/  @!P3 IMAD R19, R19, R12.reuse, RZ ;  /* 0x0000000c1313b224 */ /* 0x080fe400078e02ff */
[----:B------:R-:W-:Y:S02]  /*1710*/  @!P3 IMAD.MOV.U32 R48, RZ, RZ, R30 ;  /* 0x000000ffff30b224 */ /* 0x000fe400078e001e */
[----:B------:R-:W-:Y:S02]  /*1720*/  @!P3 IMAD.MOV.U32 R49, RZ, RZ, R31 ;  /* 0x000000ffff31b224 */ /* 0x000fe400078e001f */
[----:B------:R-:W-:Y:S01]  /*1730*/  @!P2 IMAD R9, R9, R12, RZ ;  /* 0x0000000c0909a224 */ /* 0x000fe200078e02ff */
[----:B------:R-:W-:Y:S01]  /*1740*/  @!P5 LEA.HI.X R35, R32, c[0x0][0x20c], R0, 0x2, P0 ;  /* 0x000083002023da11 */ /* 0x000fe200000f1400 */
[----:B------:R-:W-:-:S04]  /*1750*/  @!P3 IMAD.WIDE.U32 R48, R12, R22, R48 ;  /* 0x000000160c30b225 */ /* 0x000fc800078e0030 */
[----:B------:R-:W-:Y:S01]  /*1760*/  @!P3 IMAD R19, R22, R5, R19 ;  /* 0x000000051613b224 */ /* 0x000fe200078e0213 */
[----:B------:R-:W-:Y:S01]  /*1770*/  @!P4 LEA R22, P0, R46, c[0x0][0x208], 0x2 ;  /* 0x000082002e16ca11 */ /* 0x000fe200078010ff */
[----:B------:R-:W-:Y:S02]  /*1780*/  @!P4 IMAD.IADD R20, R47, 0x1, R20 ;  /* 0x000000012f14c824 */ /* 0x000fe400078e0214 */
[----:B------:R-:W-:Y:S02]  /*1790*/  IMAD.MOV.U32 R0, RZ, RZ, -0x800000 ;  /* 0xff800000ff007424 */ /* 0x000fe400078e00ff */
[----:B------:R-:W-:Y:S01]  /*17a0*/  @!P2 IMAD.WIDE.U32 R30, R12, R21, R30 ;  /* 0x000000150c1ea225 */ /* 0x000fe200078e001e */
[----:B------:R-:W-:-:S03]  /*17b0*/  @!P4 LEA.HI.X R23, R46, c[0x0][0x20c], R20, 0x2, P0 ;  /* 0x000083002e17ca11 */ /* 0x000fc600000f1414 */
[----:B------:R-:W-:Y:S01]  /*17c0*/  @!P2 IMAD R9, R21, R5, R9 ;  /* 0x000000051509a224 */ /* 0x000fe200078e0209 */
[C---:B------:R-:W-:Y:S01]  /*17d0*/  @!P2 LEA R32, P0, R30.reuse, c[0x0][0x208], 0x2 ;  /* 0x000082001e20aa11 */ /* 0x040fe200078010ff */
[----:B------:R-:W-:Y:S01]  /*17e0*/  IMAD.MOV.U32 R20, RZ, RZ, -0x800000 ;  /* 0xff800000ff147424 */ /* 0x000fe200078e00ff */
[----:B------:R0:W4:Y:S01]  /*17f0*/  @!P1 LDG.E R0, [R36.64] ;  /* 0x0000000824009981 */ /* 0x000122000c1e1900 */
[----:B------:R-:W-:Y:S02]  /*1800*/  @!P2 IMAD.IADD R9, R31, 0x1, R9 ;  /* 0x000000011f09a824 */ /* 0x000fe400078e0209 */
[----:B------:R-:W-:Y:S02]  /*1810*/  @!P3 IMAD.IADD R19, R49, 0x1, R19 ;  /* 0x000000013113b824 */ /* 0x000fe400078e0213 */
[----:B------:R-:W-:Y:S01]  /*1820*/  IMAD.MOV.U32 R21, RZ, RZ, -0x800000 ;  /* 0xff800000ff157424 */ /* 0x000fe200078e00ff */
[----:B------:R-:W-:Y:S01]  /*1830*/  @!P2 LEA.HI.X R33, R30, c[0x0][0x20c], R9, 0x2, P0 ;  /* 0x000083001e21aa11 */ /* 0x000fe200000f1409 */
[----:B------:R-:W5:Y:S01]  /*1840*/  @!P6 LDG.E R20, [R42.64] ;  /* 0x000000082a14e981 */ /* 0x000f62000c1e1900 */
[----:B------:R-:W-:-:S02]  /*1850*/  IMAD.MOV.U32 R9, RZ, RZ, -0x800000 ;  /* 0xff800000ff097424 */ /* 0x000fc400078e00ff */
[----:B------:R-:W-:Y:S01]  /*1860*/  IMAD.MOV.U32 R24, RZ, RZ, -0x800000 ;  /* 0xff800000ff187424 */ /* 0x000fe200078e00ff */
[----:B------:R1:W5:Y:S04]  /*1870*/  @!P2 LDG.E R21, [R32.64] ;  /* 0x000000082015a981 */ /* 0x000368000c1e1900 */
[----:B------:R-:W5:Y:S01]  /*1880*/  @!P5 LDG.E R9, [R34.64] ;  /* 0x000000082209d981 */ /* 0x000f62000c1e1900 */
[----:B0-----:R-:W-:-:S04]  /*1890*/  @!P3 LEA R36, P1, R48, c[0x0][0x208], 0x2 ;  /* 0x000082003024ba11 */ /* 0x001fc800078210ff */
[----:B------:R-:W-:Y:S01]  /*18a0*/  @!P3 LEA.HI.X R37, R48, c[0x0][0x20c], R19, 0x2, P1 ;  /* 0x000083003025ba11 */ /* 0x000fe200008f1413 */
[----:B------:R-:W-:-:S04]  /*18b0*/  IMAD.MOV.U32 R19, RZ, RZ, -0x800000 ;  /* 0xff800000ff137424 */ /* 0x000fc800078e00ff */
[----:B------:R-:W5:Y:S04]  /*18c0*/  @!P3 LDG.E R24, [R36.64] ;  /* 0x000000082418b981 */ /* 0x000f68000c1e1900 */
[----:B------:R0:W5:Y:S01]  /*18d0*/  @!P4 LDG.E R19, [R22.64] ;  /* 0x000000081613c981 */ /* 0x000162000c1e1900 */
[----:B------:R-:W-:-:S04]  /*18e0*/  IABS R29, c[0x0][0x1c0] ;  /* 0x00007000001d7a13 */ /* 0x000fc80000000000 */
[----:B-1----:R-:W1:Y:S08]  /*18f0*/  I2F.U32.RP R32, R29 ;  /* 0x0000001d00207306 */ /* 0x002e700000209000 */
[----:B-1----:R-:W1:Y:S02]  /*1900*/  MUFU.RCP R32, R32 ;  /* 0x0000002000207308 */ /* 0x002e640000001000 */
[----:B-1----:R-:W-:-:S06]  /*1910*/  IADD3 R32, R32, 0xffffffe, RZ ;  /* 0x0ffffffe20207810 */ /* 0x002fcc0007ffe0ff */
[----:B------:R-:W1:Y:S01]  /*1920*/  F2I.FTZ.U32.TRUNC.NTZ R33, R32 ;  /* 0x0000002000217305 */ /* 0x000e62000021f000 */
[----:B0-----:R-:W-:Y:S01]  /*1930*/  IABS R23, R6 ;  /* 0x0000000600177213 */ /* 0x001fe20000000000 */
[----:B-1----:R-:W-:Y:S02]  /*1940*/  IMAD.MOV R22, RZ, RZ, -R33 ;  /* 0x000000ffff167224 */ /* 0x002fe400078e0a21 */
[----:B------:R-:W-:Y:S02]  /*1950*/  IMAD.MOV.U32 R32, RZ, RZ, RZ ;  /* 0x000000ffff207224 */ /* 0x000fe400078e00ff */
[----:B------:R-:W-:Y:S01]  /*1960*/  IMAD R30, R22, R29, RZ ;  /* 0x0000001d161e7224 */ /* 0x000fe200078e02ff */
[----:B------:R-:W-:-:S03]  /*1970*/  IABS R22, c[0x0][0x1c0] ;  /* 0x0000700000167a13 */ /* 0x000fc60000000000 */
[----:B------:R-:W-:-:S04]  /*1980*/  IMAD.HI.U32 R30, R33, R30, R32 ;  /* 0x0000001e211e7227 */ /* 0x000fc800078e0020 */
[----:B------:R-:W-:Y:S02]  /*1990*/  IMAD.MOV R22, RZ, RZ, -R22 ;  /* 0x000000ffff167224 */ /* 0x000fe400078e0a16 */
[----:B------:R-:W-:Y:S01]  /*19a0*/  IMAD.HI.U32 R30, R30, R23, RZ ;  /* 0x000000171e1e7227 */ /* 0x000fe200078e00ff */
[----:B------:R-:W-:-:S03]  /*19b0*/  ISETP.GT.AND P1, PT, R39, 0x37f, PT ;  /* 0x0000037f2700780c */ /* 0x000fc60003f24270 */
[----:B------:R-:W-:Y:S01]  /*19c0*/  IMAD R22, R30, R22, R23 ;  /* 0x000000161e167224 */ /* 0x000fe200078e0217 */
[C---:B------:R-:W-:Y:S02]  /*19d0*/  ISETP.GT.AND P2, PT, R39.reuse, 0x3ff, PT ;  /* 0x000003ff2700780c */ /* 0x040fe40003f44270 */
[----:B------:R-:W-:Y:S02]  /*19e0*/  ISETP.GT.AND P0, PT, R39, 0x2ff, PT ;  /* 0x000002ff2700780c */ /* 0x000fe40003f04270 */
[----:B------:R-:W-:Y:S02]  /*19f0*/  ISETP.GT.U32.AND P4, PT, R29, R22, PT ;  /* 0x000000161d00720c */ /* 0x000fe40003f84070 */
[----:B------:R-:W-:Y:S01]  /*1a00*/  ISETP.GT.AND P3, PT, R39, 0x27f, PT ;  /* 0x0000027f2700780c */ /* 0x000fe20003f64270 */
[----:B------:R-:W-:Y:S01]  /*1a10*/  IMAD R27, R27, 0x9, R28 ;  /* 0x000000091b1b7824 */ /* 0x000fe200078e021c */
[----:B------:R-:W-:-:S09]  /*1a20*/  ISETP.GT.AND P6, PT, R39, 0x7f, PT ;  /* 0x0000007f2700780c */ /* 0x000fd20003fc4270 */
[----:B------:R-:W-:Y:S01]  /*1a30*/  @!P4 IMAD.IADD R22, R22, 0x1, -R29 ;  /* 0x000000011616c824 */ /* 0x000fe200078e0a1d */
[----:B------:R-:W-:Y:S02]  /*1a40*/  LOP3.LUT R6, R6, c[0x0][0x1c0], RZ, 0x3c, !PT ;  /* 0x0000700006067a12 */ /* 0x000fe400078e3cff */
[----:B------:R-:W-:Y:S01]  /*1a50*/  @!P4 IADD3 R30, R30, 0x1, RZ ;  /* 0x000000011e1ec810 */ /* 0x000fe20007ffe0ff */
[----:B------:R-:W-:Y:S01]  /*1a60*/  BSSY B0, `(.L_x_11) ;  /* 0x0000032000007945 */ /* 0x000fe20003800000 */
[----:B--2---:R-:W-:Y:S01]  /*1a70*/  @!P1 STS [R27.X4+0x240], R25 ;  /* 0x000240191b009388 */ /* 0x004fe20000004800 */
[----:B------:R-:W-:-:S03]  /*1a80*/  ISETP.GT.AND P1, PT, R39, 0x17f, PT ;  /* 0x0000017f2700780c */ /* 0x000fc60003f24270 */
[----:B---3--:R-:W-:Y:S01]  /*1a90*/  @!P2 STS [R27.X4], R26 ;  /* 0x0000001a1b00a388 */ /* 0x008fe20000004800 */
[----:B------:R-:W-:-:S03]  /*1aa0*/  ISETP.GT.AND P2, PT, R39, 0x1ff, PT ;  /* 0x000001ff2700780c */ /* 0x000fc60003f44270 */
[----:B----4-:R0:W-:Y:S01]  /*1ab0*/  @!P0 STS [R27.X4+0x480], R0 ;  /* 0x000480001b008388 */ /* 0x0101e20000004800 */
[----:B------:R-:W-:-:S03]  /*1ac0*/  ISETP.GT.AND P0, PT, R39, 0xff, PT ;  /* 0x000000ff2700780c */ /* 0x000fc60003f04270 */
[----:B-----5:R1:W-:Y:S01]  /*1ad0*/  @!P3 STS [R27.X4+0x6c0], R20 ;  /* 0x0006c0141b00b388 */ /* 0x0203e20000004800 */
[----:B------:R-:W-:-:S03]  /*1ae0*/  ISETP.GE.U32.AND P3, PT, R22, R29, PT ;  /* 0x0000001d1600720c */ /* 0x000fc60003f66070 */
[----:B------:R1:W-:Y:S04]  /*1af0*/  @!P6 STS [R27.X4+0xfc0], R21 ;  /* 0x000fc0151b00e388 */ /* 0x0003e80000004800 */
[----:B------:R1:W-:Y:S01]  /*1b00*/  @!P2 STS [R27.X4+0x900], R9 ;  /* 0x000900091b00a388 */ /* 0x0003e20000004800 */
[----:B------:R-:W-:Y:S02]  /*1b10*/  ISETP.GE.AND P2, PT, R6, RZ, PT ;  /* 0x000000ff0600720c */ /* 0x000fe40003f46270 */
[----:B0-----:R-:W-:-:S03]  /*1b20*/  LOP3.LUT R0, R11, R15, RZ, 0xfc, !PT ;  /* 0x0000000f0b007212 */ /* 0x001fc600078efcff */
[----:B------:R-:W-:Y:S01]  /*1b30*/  @P3 IADD3 R30, R30, 0x1, RZ ;  /* 0x000000011e1e3810 */ /* 0x000fe20007ffe0ff */
[----:B------:R1:W-:Y:S01]  /*1b40*/  @!P0 STS [R27.X4+0xd80], R24 ;  /* 0x000d80181b008388 */ /* 0x0003e20000004800 */
[----:B------:R-:W-:-:S03]  /*1b50*/  ISETP.NE.AND P0, PT, RZ, c[0x0][0x1c0], PT ;  /* 0x00007000ff007a0c */ /* 0x000fc60003f05270 */
[----:B------:R1:W-:Y:S01]  /*1b60*/  @!P1 STS [R27.X4+0xb40], R19 ;  /* 0x000b40131b009388 */ /* 0x0003e20000004800 */
[----:B------:R-:W-:Y:S01]  /*1b70*/  ISETP.NE.U32.AND P1, PT, R0, RZ, PT ;  /* 0x000000ff0000720c */ /* 0x000fe20003f25070 */
[----:B------:R-:W-:-:S04]  /*1b80*/  IMAD.MOV.U32 R6, RZ, RZ, R30 ;  /* 0x000000ffff067224 */ /* 0x000fc800078e001e */
[----:B------:R-:W-:-:S04]  /*1b90*/  @!P2 IMAD.MOV R6, RZ, RZ, -R6 ;  /* 0x000000ffff06a224 */ /* 0x000fc800078e0a06 */
[----:B------:R-:W-:-:S04]  /*1ba0*/  @!P0 LOP3.LUT R6, RZ, c[0x0][0x1c0], RZ, 0x33, !PT ;  /* 0x00007000ff068a12 */ /* 0x000fc800078e33ff */
[----:B------:R-:W-:Y:S05]  /*1bb0*/  @!P1 BRA `(.L_x_12) ;  /* 0x0000009000009947 */ /* 0x000fea0003800000 */
[----:B------:R-:W-:Y:S01]  /*1bc0*/  IMAD.MOV.U32 R28, RZ, RZ, R10 ;  /* 0x000000ffff1c7224 */ /* 0x000fe200078e000a */
[----:B------:R-:W-:Y:S01]  /*1bd0*/  MOV R25, R16 ;  /* 0x0000001000197202 */ /* 0x000fe20000000f00 */
[----:B-1----:R-:W-:Y:S01]  /*1be0*/  IMAD.MOV.U32 R19, RZ, RZ, R11 ;  /* 0x000000ffff137224 */ /* 0x002fe200078e000b */
[----:B------:R-:W-:Y:S02]  /*1bf0*/  MOV R24, R15 ;  /* 0x0000000f00187202 */ /* 0x000fe40000000f00 */
[----:B------:R-:W-:Y:S02]  /*1c00*/  MOV R23, 0x1c20 ;  /* 0x00001c2000177802 */ /* 0x000fe40000000f00 */
[----:B------:R-:W-:Y:S05]  /*1c10*/  CALL.REL.NOINC `($__internal_0_$__cuda_sm20_div_s64) ;  /* 0x0000332000007944 */ /* 0x000fea0003c00000 */
[----:B------:R-:W-:Y:S02]  /*1c20*/  MOV R42, R0 ;  /* 0x00000000002a7202 */ /* 0x000fe40000000f00 */
[----:B------:R-:W-:Y:S01]  /*1c30*/  MOV R43, R25 ;  /* 0x00000019002b7202 */ /* 0x000fe20000000f00 */
[----:B------:R-:W-:Y:S05]  /*1c40*/  BRA `(.L_x_13) ;  /* 0x0000013000007947 */ /* 0x000fea0003800000 */
.L_x_12:
        /* <DEDUP_REMOVED lines=19> */
.L_x_13:
[----:B------:R-:W-:Y:S05]  /*1d80*/  BSYNC B0 ;  /* 0x0000000000007941 */ /* 0x000fea0003800000 */
.L_x_11:
[----:B------:R-:W-:Y:S01]  /*1d90*/  BAR.SYNC.DEFER_BLOCKING 0x0 ;  /* 0x0000000000007b1d */ /* 0x000fe20000010000 */
[----:B------:R-:W-:Y:S01]  /*1da0*/  LEA.HI R7, R7, R39, RZ, 0x4 ;  /* 0x0000002707077211 */ /* 0x000fe200078f20ff */
[----:B------:R-:W-:Y:S01]  /*1db0*/  IMAD.MOV.U32 R37, RZ, RZ, -0x800000 ;  /* 0xff800000ff257424 */ /* 0x000fe200078e00ff */
[----:B------:R-:W-:Y:S01]  /*1dc0*/  MOV R35, 0xff800000 ;  /* 0xff80000000237802 */ /* 0x000fe20000000f00 */
[----:B------:R-:W-:Y:S01]  /*1dd0*/  IMAD.MOV.U32 R38, RZ, RZ, -0x800000 ;  /* 0xff800000ff267424 */ /* 0x000fe200078e00ff */
[----:B------:R-:W-:Y:S01]  /*1de0*/  LOP3.LUT R0, R7, 0xfffffff0, RZ, 0xc0, !PT ;  /* 0xfffffff007007812 */ /* 0x000fe200078ec0ff */
[----:B------:R-:W-:Y:S01]  /*1df0*/  IMAD.MOV.U32 R36, RZ, RZ, -0x800000 ;  /* 0xff800000ff247424 */ /* 0x000fe200078e00ff */
[----:B------:R-:W-:Y:S01]  /*1e00*/  SHF.R.S32.HI R7, RZ, 0x4, R7 ;  /* 0x00000004ff077819 */ /* 0x000fe20000011407 */
[----:B------:R-:W-:Y:S01]  /*1e10*/  IMAD.MOV.U32 R33, RZ, RZ, -0x800000 ;  /* 0xff800000ff217424 */ /* 0x000fe200078e00ff */
[----:B------:R-:W-:Y:S01]  /*1e20*/  MOV R31, 0xff800000 ;  /* 0xff800000001f7802 */ /* 0x000fe20000000f00 */
[----:B------:R-:W-:Y:S01]  /*1e30*/  IMAD.IADD R39, R39, 0x1, -R0 ;  /* 0x0000000127277824 */ /* 0x000fe200078e0a00 */
[----:B------:R-:W-:Y:S01]  /*1e40*/  ULDC.U8 UR4, c[0x0][0x329] ;  /* 0x0000ca4000047ab9 */ /* 0x000fe20000000000 */
[----:B------:R-:W-:Y:S01]  /*1e50*/  IMAD.MOV.U32 R34, RZ, RZ, -0x800000 ;  /* 0xff800000ff227424 */ /* 0x000fe200078e00ff */
[----:B------:R-:W-:Y:S01]  /*1e60*/  BSSY B1, `(.L_x_14) ;  /* 0x0000262000017945 */ /* 0x000fe20003800000 */
[----:B------:R-:W-:-:S02]  /*1e70*/  IMAD R26, R39, 0x9, R7 ;  /* 0x00000009271a7824 */ /* 0x000fc400078e0207 */
[----:B------:R-:W-:Y:S02]  /*1e80*/  IMAD.MOV.U32 R32, RZ, RZ, -0x800000 ;  /* 0xff800000ff207424 */ /* 0x000fe400078e00ff */
[----:B------:R-:W-:Y:S02]  /*1e90*/  IMAD.MOV.U32 R28, RZ, RZ, RZ ;  /* 0x000000ffff1c7224 */ /* 0x000fe400078e00ff */
[----:B------:R-:W-:Y:S01]  /*1ea0*/  IMAD.MOV.U32 R30, RZ, RZ, 0x7f800000 ;  /* 0x7f800000ff1e7424 */ /* 0x000fe200078e00ff */
[----:B------:R-:W-:Y:S04]  /*1eb0*/  @!P6 LDS R37, [R26.X4] ;  /* 0x000000001a25e984 */ /* 0x000fe80000004800 */
[----:B------:R-:W0:Y:S04]  /*1ec0*/  @!P6 LDS R38, [R26.X4+0x240] ;  /* 0x000240001a26e984 */ /* 0x000e280000004800 */
[----:B------:R-:W1:Y:S04]  /*1ed0*/  @!P6 LDS R35, [R26.X4+0x480] ;  /* 0x000480001a23e984 */ /* 0x000e680000004800 */
[----:B------:R-:W2:Y:S04]  /*1ee0*/  @!P6 LDS R36, [R26.X4+0x6c0] ;  /* 0x0006c0001a24e984 */ /* 0x000ea80000004800 */
[----:B------:R-:W3:Y:S04]  /*1ef0*/  @!P6 LDS R33, [R26.X4+0x900] ;  /* 0x000900001a21e984 */ /* 0x000ee80000004800 */
[----:B------:R-:W4:Y:S04]  /*1f00*/  @!P6 LDS R34, [R26.X4+0xb40] ;  /* 0x000b40001a22e984 */ /* 0x000f280000004800 */
[----:B------:R-:W5:Y:S04]  /*1f10*/  @!P6 LDS R31, [R26.X4+0xd80] ;  /* 0x000d80001a1fe984 */ /* 0x000f680000004800 */
[----:B------:R-:W5:Y:S01]  /*1f20*/  @!P6 LDS R32, [R26.X4+0xfc0] ;  /* 0x000fc0001a20e984 */ /* 0x000f620000004800 */
[----:B0-----:R-:W-:-:S04]  /*1f30*/  FMNMX.FTZ R0, R37, R38, !PT ;  /* 0x0000002625007209 */ /* 0x001fc80007810000 */
[----:B-1----:R-:W-:-:S04]  /*1f40*/  FMNMX.FTZ R0, R0, R35, !PT ;  /* 0x0000002300007209 */ /* 0x002fc80007810000 */
[----:B--2---:R-:W-:-:S04]  /*1f50*/  FMNMX.FTZ R0, R0, R36, !PT ;  /* 0x0000002400007209 */ /* 0x004fc80007810000 */
[----:B---3--:R-:W-:-:S04]  /*1f60*/  FMNMX.FTZ R0, R0, R33, !PT ;  /* 0x0000002100007209 */ /* 0x008fc80007810000 */
[----:B----4-:R-:W-:-:S04]  /*1f70*/  FMNMX.FTZ R0, R0, R34, !PT ;  /* 0x0000002200007209 */ /* 0x010fc80007810000 */
[----:B-----5:R-:W-:-:S04]  /*1f80*/  FMNMX.FTZ R0, R0, R31, !PT ;  /* 0x0000001f00007209 */ /* 0x020fc80007810000 */
[----:B------:R-:W-:-:S05]  /*1f90*/  FMNMX.FTZ R0, R0, R32, !PT ;  /* 0x0000002000007209 */ /* 0x000fca0007810000 */
[----:B------:R-:W0:Y:S02]  /*1fa0*/  SHFL.BFLY PT, R9, R0, 0x8, 0x1f ;  /* 0x0d001f0000097f89 */ /* 0x000e2400000e0000 */
[----:B0-----:R-:W-:-:S05]  /*1fb0*/  FMNMX.FTZ R9, R0, R9, !PT ;  /* 0x0000000900097209 */ /* 0x001fca0007810000 */
[----:B------:R-:W0:Y:S02]  /*1fc0*/  SHFL.BFLY PT, R0, R9, 0x4, 0x1f ;  /* 0x0c801f0009007f89 */ /* 0x000e2400000e0000 */
[----:B0-----:R-:W-:-:S05]  /*1fd0*/  FMNMX.FTZ R0, R9, R0, !PT ;  /* 0x0000000009007209 */ /* 0x001fca0007810000 */
[----:B------:R-:W0:Y:S02]  /*1fe0*/  SHFL.BFLY PT, R9, R0, 0x2, 0x1f ;  /* 0x0c401f0000097f89 */ /* 0x000e2400000e0000 */
[----:B0-----:R-:W-:-:S05]  /*1ff0*/  FMNMX.FTZ R9, R0, R9, !PT ;  /* 0x0000000900097209 */ /* 0x001fca0007810000 */
[----:B------:R-:W0:Y:S02]  /*2000*/  SHFL.BFLY PT, R0, R9, 0x1, 0x1f ;  /* 0x0c201f0009007f89 */ /* 0x000e2400000e0000 */
[----:B0-----:R-:W-:-:S04]  /*2010*/  FMNMX.FTZ R0, R9, R0, !PT ;  /* 0x0000000009007209 */ /* 0x001fc80007810000 */
[----:B------:R-:W-:-:S04]  /*2020*/  FSETP.NEU.FTZ.AND P0, PT, R0, -INF , PT ;  /* 0xff8000000000780b */ /* 0x000fc80003f1d000 */
[----:B------:R-:W-:-:S05]  /*2030*/  FSEL R0, R0, RZ, P0 ;  /* 0x000000ff00007208 */ /* 0x000fca0000000000 */
[C---:B------:R-:W-:Y:S02]  /*2040*/  FADD.FTZ R9, -R0.reuse, R37 ;  /* 0x0000002500097221 */ /* 0x040fe40000010100 */
[----:B------:R-:W-:Y:S02]  /*2050*/  FADD.FTZ R22, -R0, R38 ;  /* 0x0000002600167221 */ /* 0x000fe40000010100 */
[----:B------:R-:W-:Y:S02]  /*2060*/  FMUL.FTZ R9, R9, 1.4426950216293334961 ;  /* 0x3fb8aa3b09097820 */ /* 0x000fe40000410000 */
[----:B------:R-:W-:Y:S02]  /*2070*/  FMUL.FTZ R22, R22, 1.4426950216293334961 ;  /* 0x3fb8aa3b16167820 */ /* 0x000fe40000410000 */
[C---:B------:R-:W-:Y:S02]  /*2080*/  FADD.FTZ R21, -R0.reuse, R35 ;  /* 0x0000002300157221 */ /* 0x040fe40000010100 */
[----:B------:R-:W-:Y:S01]  /*2090*/  MUFU.EX2 R9, R9 ;  /* 0x0000000900097308 */ /* 0x000fe20000000800 */
[----:B------:R-:W-:-:S02]  /*20a0*/  FADD.FTZ R20, -R0, R36 ;  /* 0x0000002400147221 */ /* 0x000fc40000010100 */
[----:B------:R-:W-:Y:S02]  /*20b0*/  FMUL.FTZ R21, R21, 1.4426950216293334961 ;  /* 0x3fb8aa3b15157820 */ /* 0x000fe40000410000 */
[----:B------:R-:W-:Y:S02]  /*20c0*/  FMUL.FTZ R20, R20, 1.4426950216293334961 ;  /* 0x3fb8aa3b14147820 */ /* 0x000fe40000410000 */
[C---:B------:R-:W-:Y:S01]  /*20d0*/  FADD.FTZ R19, -R0.reuse, R33 ;  /* 0x0000002100137221 */ /* 0x040fe20000010100 */
[----:B------:R-:W0:Y:S01]  /*20e0*/  MUFU.EX2 R22, R22 ;  /* 0x0000001600167308 */ /* 0x000e220000000800 */
[----:B------:R-:W-:Y:S02]  /*20f0*/  FADD.FTZ R11, -R0, R34 ;  /* 0x00000022000b7221 */ /* 0x000fe40000010100 */
[----:B------:R-:W-:Y:S02]  /*2100*/  FMUL.FTZ R19, R19, 1.4426950216293334961 ;  /* 0x3fb8aa3b13137820 */ /* 0x000fe40000410000 */
[----:B------:R-:W-:-:S02]  /*2110*/  FMUL.FTZ R11, R11, 1.4426950216293334961 ;  /* 0x3fb8aa3b0b0b7820 */ /* 0x000fc40000410000 */
[----:B------:R-:W-:Y:S01]  /*2120*/  FADD.FTZ R10, -R0, R31 ;  /* 0x0000001f000a7221 */ /* 0x000fe20000010100 */
[----:B------:R-:W1:Y:S03]  /*2130*/  MUFU.EX2 R21, R21 ;  /* 0x0000001500157308 */ /* 0x000e660000000800 */
[----:B------:R-:W-:-:S05]  /*2140*/  FMUL.FTZ R10, R10, 1.4426950216293334961 ;  /* 0x3fb8aa3b0a0a7820 */ /* 0x000fca0000410000 */
[----:B------:R-:W2:Y:S01]  /*2150*/  MUFU.EX2 R20, R20 ;  /* 0x0000001400147308 */ /* 0x000ea20000000800 */
[----:B0-----:R-:W-:Y:S02]  /*2160*/  FADD.FTZ R22, R9, R22 ;  /* 0x0000001609167221 */ /* 0x001fe40000010000 */
[----:B------:R-:W-:-:S04]  /*2170*/  FADD.FTZ R9, -R0, R32 ;  /* 0x0000002000097221 */ /* 0x000fc80000010100 */
[----:B------:R-:W-:Y:S01]  /*2180*/  FMUL.FTZ R9, R9, 1.4426950216293334961 ;  /* 0x3fb8aa3b09097820 */ /* 0x000fe20000410000 */
[----:B------:R-:W0:Y:S01]  /*2190*/  MUFU.EX2 R19, R19 ;  /* 0x0000001300137308 */ /* 0x000e220000000800 */
[----:B-1----:R-:W-:-:S07]  /*21a0*/  FADD.FTZ R21, R22, R21 ;  /* 0x0000001516157221 */ /* 0x002fce0000010000 */
[----:B------:R-:W1:Y:S01]  /*21b0*/  MUFU.EX2 R11, R11 ;  /* 0x0000000b000b7308 */ /* 0x000e620000000800 */
[----:B--2---:R-:W-:-:S07]  /*21c0*/  FADD.FTZ R20, R21, R20 ;  /* 0x0000001415147221 */ /* 0x004fce0000010000 */
[----:B------:R-:W2:Y:S01]  /*21d0*/  MUFU.EX2 R10, R10 ;  /* 0x0000000a000a7308 */ /* 0x000ea20000000800 */
[----:B0-----:R-:W-:-:S07]  /*21e0*/  FADD.FTZ R19, R20, R19 ;  /* 0x0000001314137221 */ /* 0x001fce0000010000 */
[----:B------:R-:W0:Y:S01]  /*21f0*/  MUFU.EX2 R9, R9 ;  /* 0x0000000900097308 */ /* 0x000e220000000800 */
[----:B-1----:R-:W-:Y:S01]  /*2200*/  FADD.FTZ R19, R19, R11 ;  /* 0x0000000b13137221 */ /* 0x002fe20000010000 */
[----:B------:R-:W-:-:S05]  /*2210*/  IABS R11, R3 ;  /* 0x00000003000b7213 */ /* 0x000fca0000000000 */
[----:B------:R-:W-:Y:S01]  /*2220*/  IMAD.IADD R21, R8, 0x1, R11 ;  /* 0x0000000108157824 */ /* 0x000fe200078e020b */
[----:B------:R-:W1:Y:S01]  /*2230*/  I2F.RP R20, R11 ;  /* 0x0000000b00147306 */ /* 0x000e620000209400 */
[----:B--2---:R-:W-:-:S04]  /*2240*/  FADD.FTZ R10, R19, R10 ;  /* 0x0000000a130a7221 */ /* 0x004fc80000010000 */
[----:B0-----:R-:W-:Y:S01]  /*2250*/  FADD.FTZ R19, R10, R9 ;  /* 0x000000090a137221 */ /* 0x001fe20000010000 */
[----:B------:R-:W-:-:S04]  /*2260*/  IABS R10, c[0x0][0x1c0] ;  /* 0x00007000000a7a13 */ /* 0x000fc80000000000 */
[----:B------:R-:W0:Y:S01]  /*2270*/  SHFL.BFLY PT, R9, R19, 0x8, 0x1f ;  /* 0x0d001f0013097f89 */ /* 0x000e2200000e0000 */
[----:B------:R-:W2:Y:S08]  /*2280*/  I2F.U32.RP R24, R10 ;  /* 0x0000000a00187306 */ /* 0x000eb00000209000 */
[----:B-1----:R-:W1:Y:S08]  /*2290*/  MUFU.RCP R20, R20 ;  /* 0x0000001400147308 */ /* 0x002e700000001000 */
[----:B--2---:R-:W2:Y:S01]  /*22a0*/  MUFU.RCP R24, R24 ;  /* 0x0000001800187308 */ /* 0x004ea20000001000 */
[----:B0-----:R-:W-:Y:S01]  /*22b0*/  FADD.FTZ R9, R19, R9 ;  /* 0x0000000913097221 */ /* 0x001fe20000010000 */
[----:B-1----:R-:W-:-:S04]  /*22c0*/  IADD3 R20, R20, 0xffffffe, RZ ;  /* 0x0ffffffe14147810 */ /* 0x002fc80007ffe0ff */
[----:B------:R-:W0:Y:S02]  /*22d0*/  SHFL.BFLY PT, R19, R9, 0x4, 0x1f ;  /* 0x0c801f0009137f89 */ /* 0x000e2400000e0000 */
[----:B------:R-:W1:Y:S01]  /*22e0*/  F2I.FTZ.U32.TRUNC.NTZ R29, R20 ;  /* 0x00000014001d7305 */ /* 0x000e62000021f000 */
[----:B--2---:R-:W-:-:S07]  /*22f0*/  IADD3 R24, R24, 0xffffffe, RZ ;  /* 0x0ffffffe18187810 */ /* 0x004fce0007ffe0ff */
[----:B------:R-:W2:Y:S01]  /*2300*/  F2I.FTZ.U32.TRUNC.NTZ R25, R24 ;  /* 0x0000001800197305 */ /* 0x000ea2000021f000 */
[----:B-1----:R-:W-:Y:S01]  /*2310*/  IMAD.MOV R22, RZ, RZ, -R29 ;  /* 0x000000ffff167224 */ /* 0x002fe200078e0a1d */
[----:B------:R-:W-:-:S03]  /*2320*/  IABS R20, R21 ;  /* 0x0000001500147213 */ /* 0x000fc60000000000 */
[----:B------:R-:W-:Y:S01]  /*2330*/  IMAD R22, R22, R11, RZ ;  /* 0x0000000b16167224 */ /* 0x000fe200078e02ff */
[----:B------:R-:W-:Y:S01]  /*2340*/  MOV R27, R20 ;  /* 0x00000014001b7202 */ /* 0x000fe20000000f00 */
[----:B0-----:R-:W-:Y:S01]  /*2350*/  FADD.FTZ R19, R9, R19 ;  /* 0x0000001309137221 */ /* 0x001fe20000010000 */
[----:B--2---:R-:W-:Y:S01]  /*2360*/  IADD3 R8, RZ, -R25, RZ ;  /* 0x80000019ff087210 */ /* 0x004fe20007ffe0ff */
[----:B------:R-:W-:Y:S01]  /*2370*/  IMAD.HI.U32 R22, R29, R22, R28 ;  /* 0x000000161d167227 */ /* 0x000fe200078e001c */
[----:B------:R-:W-:Y:S02]  /*2380*/  IABS R9, R3 ;  /* 0x0000000300097213 */ /* 0x000fe40000000000 */
[----:B------:R-:W0:Y:S01]  /*2390*/  SHFL.BFLY PT, R23, R19, 0x2, 0x1f ;  /* 0x0c401f0013177f89 */ /* 0x000e2200000e0000 */
[----:B------:R-:W-:Y:S01]  /*23a0*/  IMAD R8, R8, R10, RZ ;  /* 0x0000000a08087224 */ /* 0x000fe200078e02ff */
[----:B------:R-:W-:Y:S01]  /*23b0*/  IABS R20, c[0x0][0x1c0] ;  /* 0x0000700000147a13 */ /* 0x000fe20000000000 */
[----:B------:R-:W-:-:S02]  /*23c0*/  IMAD.MOV.U32 R24, RZ, RZ, RZ ;  /* 0x000000ffff187224 */ /* 0x000fc400078e00ff */
[----:B------:R-:W-:Y:S02]  /*23d0*/  IMAD.MOV R9, RZ, RZ, -R9 ;  /* 0x000000ffff097224 */ /* 0x000fe400078e0a09 */
[----:B------:R-:W-:-:S04]  /*23e0*/  IMAD.HI.U32 R22, R22, R27, RZ ;  /* 0x0000001b16167227 */ /* 0x000fc800078e00ff */
[----:B------:R-:W-:-:S04]  /*23f0*/  IMAD.HI.U32 R8, R25, R8, R24 ;  /* 0x0000000819087227 */ /* 0x000fc800078e0018 */
[----:B------:R-:W-:Y:S02]  /*2400*/  IMAD R9, R22, R9, R27 ;  /* 0x0000000916097224 */ /* 0x000fe400078e021b */
[----:B------:R-:W-:Y:S02]  /*2410*/  IMAD.MOV R20, RZ, RZ, -R20 ;  /* 0x000000ffff147224 */ /* 0x000fe400078e0a14 */
[----:B------:R-:W-:Y:S01]  /*2420*/  IMAD.HI.U32 R8, R8, R27, RZ ;  /* 0x0000001b08087227 */ /* 0x000fe200078e00ff */
[----:B------:R-:W-:-:S03]  /*2430*/  ISETP.GT.U32.AND P0, PT, R11, R9, PT ;  /* 0x000000090b00720c */ /* 0x000fc60003f04070 */
[----:B------:R-:W-:Y:S02]  /*2440*/  IMAD R20, R8, R20, R27 ;  /* 0x0000001408147224 */ /* 0x000fe400078e021b */
[----:B0-----:R-:W-:-:S03]  /*2450*/  FADD.FTZ R23, R19, R23 ;  /* 0x0000001713177221 */ /* 0x001fc60000010000 */
[----:B------:R-:W-:Y:S02]  /*2460*/  ISETP.GT.U32.AND P5, PT, R10, R20, PT ;  /* 0x000000140a00720c */ /* 0x000fe40003fa4070 */
[----:B------:R-:W0:Y:S03]  /*2470*/  SHFL.BFLY PT, R19, R23, 0x1, 0x1f ;  /* 0x0c201f0017137f89 */ /* 0x000e2600000e0000 */
[-C--:B------:R-:W-:Y:S02]  /*2480*/  @!P0 IADD3 R9, R9, -R11.reuse, RZ ;  /* 0x8000000b09098210 */ /* 0x080fe40007ffe0ff */
[----:B------:R-:W-:Y:S02]  /*2490*/  @!P0 IADD3 R22, R22, 0x1, RZ ;  /* 0x0000000116168810 */ /* 0x000fe40007ffe0ff */
[-C--:B------:R-:W-:Y:S02]  /*24a0*/  ISETP.GE.U32.AND P4, PT, R9, R11.reuse, PT ;  /* 0x0000000b0900720c */ /* 0x080fe40003f86070 */
[----:B------:R-:W-:-:S02]  /*24b0*/  LOP3.LUT R9, R21, R11, RZ, 0x3c, !PT ;  /* 0x0000000b15097212 */ /* 0x000fc400078e3cff */
[----:B------:R-:W-:Y:S01]  /*24c0*/  @!P5 IMAD.IADD R20, R20, 0x1, -R10 ;  /* 0x000000011414d824 */ /* 0x000fe200078e0a0a */
[----:B------:R-:W-:Y:S02]  /*24d0*/  LOP3.LUT R21, R21, c[0x0][0x1c0], RZ, 0x3c, !PT ;  /* 0x0000700015157a12 */ /* 0x000fe400078e3cff */
[----:B------:R-:W-:Y:S02]  /*24e0*/  ISETP.GE.AND P3, PT, R9, RZ, PT ;  /* 0x000000ff0900720c */ /* 0x000fe40003f66270 */
[----:B------:R-:W-:Y:S01]  /*24f0*/  ISETP.GE.U32.AND P1, PT, R20, R10, PT ;  /* 0x0000000a1400720c */ /* 0x000fe20003f26070 */
[----:B------:R-:W1:Y:S01]  /*2500*/  S2R R9, SR_TID.X ;  /* 0x0000000000097919 */ /* 0x000e620000002100 */
[----:B------:R-:W-:Y:S02]  /*2510*/  ISETP.GT.AND P0, PT, R3, RZ, PT ;  /* 0x000000ff0300720c */ /* 0x000fe40003f04270 */
[----:B------:R-:W-:Y:S02]  /*2520*/  @!P5 IADD3 R8, R8, 0x1, RZ ;  /* 0x000000010808d810 */ /* 0x000fe40007ffe0ff */
[----:B------:R-:W-:Y:S01]  /*2530*/  ISETP.GE.AND P2, PT, R21, RZ, PT ;  /* 0x000000ff1500720c */ /* 0x000fe20003f46270 */
[----:B0-----:R-:W-:Y:S01]  /*2540*/  FADD.FTZ R19, R23, R19 ;  /* 0x0000001317137221 */ /* 0x001fe20000010000 */
[----:B------:R-:W-:-:S02]  /*2550*/  @P4 IADD3 R22, R22, 0x1, RZ ;  /* 0x0000000116164810 */ /* 0x000fc40007ffe0ff */
[----:B------:R-:W-:-:S03]  /*2560*/  ISETP.GT.AND P4, PT, R4, RZ, PT ;  /* 0x000000ff0400720c */ /* 0x000fc60003f84270 */
[----:B------:R-:W-:Y:S01]  /*2570*/  @P1 IADD3 R8, R8, 0x1, RZ ;  /* 0x0000000108081810 */ /* 0x000fe20007ffe0ff */
[----:B------:R-:W-:Y:S01]  /*2580*/  @!P3 IMAD.MOV R22, RZ, RZ, -R22 ;  /* 0x000000ffff16b224 */ /* 0x000fe200078e0a16 */
[----:B------:R-:W-:Y:S02]  /*2590*/  SHF.R.S32.HI R23, RZ, 0x1f, R3 ;  /* 0x0000001fff177819 */ /* 0x000fe40000011403 */
[----:B------:R-:W-:Y:S02]  /*25a0*/  FSETP.NE.FTZ.AND P1, PT, R19, RZ, PT ;  /* 0x000000ff1300720b */ /* 0x000fe40003f35000 */
[C---:B------:R-:W-:Y:S02]  /*25b0*/  ISETP.NE.AND P5, PT, R3.reuse, RZ, PT ;  /* 0x000000ff0300720c */ /* 0x040fe40003fa5270 */
[----:B------:R-:W-:Y:S01]  /*25c0*/  LEA.HI.SX32 R10, R3, 0x1, 0x1 ;  /* 0x00000001030a7811 */ /* 0x000fe200078f0aff */
[----:B------:R-:W-:Y:S01]  /*25d0*/  @!P0 IMAD.MOV R10, RZ, RZ, R23 ;  /* 0x000000ffff0a8224 */ /* 0x000fe200078e0217 */
[----:B------:R-:W-:-:S02]  /*25e0*/  ISETP.NE.AND P0, PT, RZ, c[0x0][0x1c0], PT ;  /* 0x00007000ff007a0c */ /* 0x000fc40003f05270 */
[----:B------:R-:W-:Y:S02]  /*25f0*/  SHF.R.S32.HI R20, RZ, 0x1f, R4 ;  /* 0x0000001fff147819 */ /* 0x000fe40000011404 */
[----:B------:R-:W-:Y:S02]  /*2600*/  @!P2 IADD3 R8, -R8, RZ, RZ ;  /* 0x000000ff0808a210 */ /* 0x000fe40007ffe1ff */
[C---:B-1----:R-:W-:Y:S01]  /*2610*/  LOP3.LUT P2, RZ, R9.reuse, 0xf, RZ, 0xc0, !PT ;  /* 0x0000000f09ff7812 */ /* 0x042fe2000784c0ff */
[----:B------:R-:W0:Y:S01]  /*2620*/  @P1 MUFU.LG2 R19, R19 ;  /* 0x0000001300131308 */ /* 0x000e220000000c00 */
[----:B------:R-:W-:Y:S02]  /*2630*/  LEA.HI.SX32 R21, R4, 0x1, 0x1 ;  /* 0x0000000104157811 */ /* 0x000fe400078f0aff */
[----:B------:R-:W-:Y:S01]  /*2640*/  @!P4 IADD3 R21, R20, RZ, RZ ;  /* 0x000000ff1415c210 */ /* 0x000fe20007ffe0ff */
[----:B------:R-:W-:Y:S01]  /*2650*/  IMAD.MOV.U32 R20, RZ, RZ, c[0x0][0x214] ;  /* 0x00008500ff147624 */ /* 0x000fe200078e00ff */
[----:B------:R-:W-:-:S02]  /*2660*/  ISETP.GT.OR P2, PT, R9, 0x7f, P2 ;  /* 0x0000007f0900780c */ /* 0x000fc40001744670 */
[----:B------:R-:W-:Y:S02]  /*2670*/  ISETP.NE.AND P3, PT, RZ, UR4, PT ;  /* 0x00000004ff007c0c */ /* 0x000fe4000bf65270 */
[----:B------:R-:W-:Y:S02]  /*2680*/  @!P5 LOP3.LUT R22, RZ, R11, RZ, 0x33, !PT ;  /* 0x0000000bff16d212 */ /* 0x000fe400078e33ff */
[----:B------:R-:W-:Y:S02]  /*2690*/  SEL R11, R20, 0x1, !P3 ;  /* 0x00000001140b7807 */ /* 0x000fe40005800000 */
[----:B------:R-:W-:Y:S02]  /*26a0*/  @!P0 LOP3.LUT R8, RZ, c[0x0][0x1c0], RZ, 0x33, !PT ;  /* 0x00007000ff088a12 */ /* 0x000fe400078e33ff */
[----:B------:R-:W-:Y:S01]  /*26b0*/  ISETP.LT.U32.AND P0, PT, R44, R22, PT ;  /* 0x000000162c00720c */ /* 0x000fe20003f01070 */
[-C--:B------:R-:W-:Y:S01]  /*26c0*/  IMAD R6, R6, R11.reuse, RZ ;  /* 0x0000000b06067224 */ /* 0x080fe200078e02ff */
[----:B------:R-:W-:Y:S01]  /*26d0*/  SHF.R.S32.HI R20, RZ, 0x1f, R22 ;  /* 0x0000001fff147819 */ /* 0x000fe20000011416 */
[----:B------:R-:W-:-:S02]  /*26e0*/  IMAD R9, R8, R11, RZ ;  /* 0x0000000b08097224 */ /* 0x000fc400078e02ff */
[----:B------:R-:W-:Y:S01]  /*26f0*/  IMAD R8, R6, R21, RZ ;  /* 0x0000001506087224 */ /* 0x000fe200078e02ff */
[----:B------:R-:W-:Y:S01]  /*2700*/  ISETP.LT.AND.EX P0, PT, R45, R20, PT, P0 ;  /* 0x000000142d00720c */ /* 0x000fe20003f01300 */
[----:B------:R-:W-:Y:S02]  /*2710*/  IMAD R9, R10, R9, RZ ;  /* 0x000000090a097224 */ /* 0x000fe400078e02ff */
[----:B0-----:R-:W-:Y:S01]  /*2720*/  @P1 FFMA.FTZ R30, R19, 0.69314718246459960938, R0 ;  /* 0x3f317218131e1823 */ /* 0x001fe20000010000 */
[----:B------:R-:W-:Y:S02]  /*2730*/  SEL R11, R44, R22, P0 ;  /* 0x000000162c0b7207 */ /* 0x000fe40000000000 */
[----:B------:R-:W-:Y:S01]  /*2740*/  SEL R10, R45, R20, P0 ;  /* 0x000000142d0a7207 */ /* 0x000fe20000000000 */
[----:B------:R-:W-:Y:S05]  /*2750*/  @P2 BRA `(.L_x_15) ;  /* 0x00001d2000002947 */ /* 0x000fea0003800000 */
[----:B------:R-:W-:Y:S01]  /*2760*/  ULDC.U8 UR4, c[0x0][0x328] ;  /* 0x0000ca0000047ab9 */ /* 0x000fe20000000000 */
[----:B------:R-:W-:Y:S02]  /*2770*/  IADD3 R44, P0, R7, UR7, RZ ;  /* 0x00000007072c7c10 */ /* 0x000fe4000ff1e0ff */
[----:B------:R-:W-:-:S02]  /*2780*/  ISETP.NE.AND P1, PT, RZ, UR4, PT ;  /* 0x00000004ff007c0c */ /* 0x000fc4000bf25270 */
[----:B------:R-:W-:-:S11]  /*2790*/  LEA.HI.X.SX32 R45, R7, UR6, 0x1, P0 ;  /* 0x00000006072d7c11 */ /* 0x000fd600080f0eff */
[----:B------:R-:W-:Y:S05]  /*27a0*/  @!P1 BRA `(.L_x_16) ;  /* 0x00001ca000009947 */ /* 0x000fea0003800000 */
[----:B------:R-:W-:Y:S01]  /*27b0*/  ISETP.GE.U32.AND P1, PT, R44, R12, PT ;  /* 0x0000000c2c00720c */ /* 0x000fe20003f26070 */
[----:B------:R-:W-:-:S03]  /*27c0*/  IMAD.MOV.U32 R6, RZ, RZ, c[0x0][0x1c0] ;  /* 0x00007000ff067624 */ /* 0x000fc600078e00ff */
[----:B------:R-:W-:Y:S02]  /*27d0*/  ISETP.GE.AND.EX P1, PT, R45, R5, PT, P1 ;  /* 0x000000052d00720c */ /* 0x000fe40003f26310 */
[----:B------:R-:W-:Y:S02]  /*27e0*/  ISETP.LT.U32.AND P0, PT, R6, 0x1, PT ;  /* 0x000000010600780c */ /* 0x000fe40003f01070 */
[----:B------:R-:W-:-:S04]  /*27f0*/  SHF.R.S32.HI R0, RZ, 0x1f, R6 ;  /* 0x0000001fff007819 */ /* 0x000fc80000011406 */
[----:B------:R-:W-:-:S04]  /*2800*/  ISETP.LT.AND.EX P0, PT, R0, RZ, PT, P0 ;  /* 0x000000ff0000720c */ /* 0x000fc80003f01300 */
[----:B------:R-:W-:Y:S02]  /*2810*/  SEL R6, R6, 0x1, P0 ;  /* 0x0000000106067807 */ /* 0x000fe40000000000 */
[----:B------:R-:W-:Y:S01]  /*2820*/  SEL R5, R0, RZ, P0 ;  /* 0x000000ff00057207 */ /* 0x000fe20000000000 */
[----:B------:R-:W-:Y:S05]  /*2830*/  @P1 BRA `(.L_x_15) ;  /* 0x00001c4000001947 */ /* 0x000fea0003800000 */
[----:B------:R-:W-:Y:S01]  /*2840*/  IADD3 R0, P1, R6, 0x1, RZ ;  /* 0x0000000106007810 */ /* 0x000fe20007f3e0ff */
[----:B------:R-:W-:Y:S03]  /*2850*/  BSSY B0, `(.L_x_17) ;  /* 0x0000037000007945 */ /* 0x000fe60003800000 */
[----:B------:R-:W-:Y:S01]  /*2860*/  ISETP.GE.U32.AND P0, PT, R0, 0x3, PT ;  /* 0x000000030000780c */ /* 0x000fe20003f06070 */
[----:B------:R-:W-:-:S05]  /*2870*/  IMAD.X R0, RZ, RZ, R5, P1 ;  /* 0x000000ffff007224 */ /* 0x000fca00008e0605 */
[----:B------:R-:W-:-:S04]  /*2880*/  ISETP.GE.U32.AND.EX P0, PT, R0, RZ, PT, P0 ;  /* 0x000000ff0000720c */ /* 0x000fc80003f06100 */
[----:B------:R-:W-:Y:S02]  /*2890*/  SEL R0, R5, RZ, !P0 ;  /* 0x000000ff05007207 */ /* 0x000fe40004000000 */
[----:B------:R-:W-:-:S03]  /*28a0*/  SEL R19, R6, RZ, !P0 ;  /* 0x000000ff06137207 */ /* 0x000fc60004000000 */
[-C--:B------:R-:W-:Y:S02]  /*28b0*/  IMAD R0, R0, R40.reuse, RZ ;  /* 0x0000002800007224 */ /* 0x080fe400078e02ff */
[----:B------:R-:W-:-:S04]  /*28c0*/  IMAD.WIDE.U32 R22, R19, R40, RZ ;  /* 0x0000002813167225 */ /* 0x000fc800078e00ff */
[----:B------:R-:W-:Y:S02]  /*28d0*/  IMAD R0, R19, R2, R0 ;  /* 0x0000000213007224 */ /* 0x000fe400078e0200 */
[----:B------:R-:W-:-:S03]  /*28e0*/  IMAD.WIDE.U32 R48, R22, R6, RZ ;  /* 0x0000000616307225 */ /* 0x000fc600078e00ff */
[----:B------:R-:W-:-:S05]  /*28f0*/  IADD3 R0, R23, R0, RZ ;  /* 0x0000000017007210 */ /* 0x000fca0007ffe0ff */
[----:B------:R-:W-:-:S04]  /*2900*/  IMAD R20, R0, R6, RZ ;  /* 0x0000000600147224 */ /* 0x000fc800078e02ff */
[----:B------:R-:W-:-:S04]  /*2910*/  IMAD R20, R5, R22, R20 ;  /* 0x0000001605147224 */ /* 0x000fc800078e0214 */
[----:B------:R-:W-:-:S05]  /*2920*/  IMAD.IADD R20, R49, 0x1, R20 ;  /* 0x0000000131147824 */ /* 0x000fca00078e0214 */
        /* <DEDUP_REMOVED lines=9> */
[-C--:B------:R-:W-:Y:S02]  /*29c0*/  IADD3 R21, P0, RZ, -R0.reuse, RZ ;  /* 0x80000000ff157210 */ /* 0x080fe40007f1e0ff */
[----:B------:R-:W-:Y:S02]  /*29d0*/  MOV R50, R0 ;  /* 0x0000000000327202 */ /* 0x000fe40000000f00 */
[----:B------:R-:W-:Y:S01]  /*29e0*/  IADD3.X R19, RZ, ~R25, RZ, P0, !PT ;  /* 0x80000019ff137210 */ /* 0x000fe200007fe4ff */
[----:B------:R-:W-:Y:S01]  /*29f0*/  IMAD.WIDE.U32 R44, R48, R21, R44 ;  /* 0x00000015302c7225 */ /* 0x000fe200078e002c */
[----:B------:R-:W-:-:S03]  /*2a00*/  MOV R51, R25 ;  /* 0x0000001900337202 */ /* 0x000fc60000000f00 */
[----:B------:R-:W-:-:S04]  /*2a10*/  IMAD R19, R19, R48, RZ ;  /* 0x0000003013137224 */ /* 0x000fc800078e02ff */
[----:B------:R-:W-:Y:S01]  /*2a20*/  IMAD R19, R20, R21, R19 ;  /* 0x0000001514137224 */ /* 0x000fe200078e0213 */
[----:B------:R-:W-:-:S04]  /*2a30*/  MOV R20, R44 ;  /* 0x0000002c00147202 */ /* 0x000fc80000000f00 */
[----:B------:R-:W-:Y:S01]  /*2a40*/  IADD3 R19, R45, R19, RZ ;  /* 0x000000132d137210 */ /* 0x000fe20007ffe0ff */
[----:B------:R-:W-:Y:S05]  /*2a50*/  BRA `(.L_x_19) ;  /* 0x0000016000007947 */ /* 0x000fea0003800000 */
.L_x_18:
[----:B------:R-:W0:Y:S01]  /*2a60*/  I2F.U32.RP R20, R48 ;  /* 0x0000003000147306 */ /* 0x000e220000209000 */
[----:B------:R-:W-:Y:S01]  /*2a70*/  ISETP.NE.U32.AND P0, PT, R48, RZ, PT ;  /* 0x000000ff3000720c */ /* 0x000fe20003f05070 */
[----:B------:R-:W-:Y:S01]  /*2a80*/  IMAD.MOV.U32 R51, RZ, RZ, RZ ;  /* 0x000000ffff337224 */ /* 0x000fe200078e00ff */
[----:B------:R-:W-:-:S05]  /*2a90*/  MOV R19, RZ ;  /* 0x000000ff00137202 */ /* 0x000fca0000000f00 */
[----:B0-----:R-:W0:Y:S02]  /*2aa0*/  MUFU.RCP R20, R20 ;  /* 0x0000001400147308 */ /* 0x001e240000001000 */
[----:B0-----:R-:W-:-:S06]  /*2ab0*/  IADD3 R20, R20, 0xffffffe, RZ ;  /* 0x0ffffffe14147810 */ /* 0x001fcc0007ffe0ff */
[----:B------:R0:W1:Y:S02]  /*2ac0*/  F2I.FTZ.U32.TRUNC.NTZ R21, R20 ;  /* 0x0000001400157305 */ /* 0x000064000021f000 */
[----:B0-----:R-:W-:Y:S01]  /*2ad0*/  HFMA2.MMA R20, -RZ, RZ, 0, 0 ;  /* 0x00000000ff147435 */ /* 0x001fe200000001ff */
[----:B-1----:R-:W-:-:S04]  /*2ae0*/  IMAD.MOV R0, RZ, RZ, -R21 ;  /* 0x000000ffff007224 */ /* 0x002fc800078e0a15 */
[----:B------:R-:W-:-:S05]  /*2af0*/  IMAD R0, R0, R48, RZ ;  /* 0x0000003000007224 */ /* 0x000fca00078e02ff */
[----:B------:R-:W-:-:S06]  /*2b00*/  IMAD.HI.U32 R0, R21, R0, R20 ;  /* 0x0000000015007227 */ /* 0x000fcc00078e0014 */
[----:B------:R-:W-:-:S04]  /*2b10*/  IMAD.HI.U32 R50, R0, R44, RZ ;  /* 0x0000002c00327227 */ /* 0x000fc800078e00ff */
[----:B------:R-:W-:-:S04]  /*2b20*/  IMAD.MOV R0, RZ, RZ, -R50 ;  /* 0x000000ffff007224 */ /* 0x000fc800078e0a32 */
[----:B------:R-:W-:-:S05]  /*2b30*/  IMAD R0, R48, R0, R44 ;  /* 0x0000000030007224 */ /* 0x000fca00078e022c */
[----:B------:R-:W-:-:S13]  /*2b40*/  ISETP.GE.U32.AND P2, PT, R0, R48, PT ;  /* 0x000000300000720c */ /* 0x000fda0003f46070 */
[-C--:B------:R-:W-:Y:S02]  /*2b50*/  @P2 IADD3 R0, R0, -R48.reuse, RZ ;  /* 0x8000003000002210 */ /* 0x080fe40007ffe0ff */
[----:B------:R-:W-:Y:S02]  /*2b60*/  @P2 IADD3 R50, R50, 0x1, RZ ;  /* 0x0000000132322810 */ /* 0x000fe40007ffe0ff */
[----:B------:R-:W-:-:S13]  /*2b70*/  ISETP.GE.U32.AND P1, PT, R0, R48, PT ;  /* 0x000000300000720c */ /* 0x000fda0003f26070 */
[----:B------:R-:W-:Y:S02]  /*2b80*/  @P1 IADD3 R50, R50, 0x1, RZ ;  /* 0x0000000132321810 */ /* 0x000fe40007ffe0ff */
[----:B------:R-:W-:-:S05]  /*2b90*/  @!P0 LOP3.LUT R50, RZ, R48, RZ, 0x33, !PT ;  /* 0x00000030ff328212 */ /* 0x000fca00078e33ff */
[----:B------:R-:W-:-:S04]  /*2ba0*/  IMAD.MOV R20, RZ, RZ, -R50 ;  /* 0x000000ffff147224 */ /* 0x000fc800078e0a32 */
[----:B------:R-:W-:Y:S02]  /*2bb0*/  IMAD R20, R48, R20, R44 ;  /* 0x0000001430147224 */ /* 0x000fe400078e022c */
.L_x_19:
[----:B------:R-:W-:Y:S05]  /*2bc0*/  BSYNC B0 ;  /* 0x0000000000007941 */ /* 0x000fea0003800000 */
.L_x_17:
[----:B------:R-:W-:Y:S01]  /*2bd0*/  LOP3.LUT R0, R19, R2, RZ, 0xfc, !PT ;  /* 0x0000000213007212 */ /* 0x000fe200078efcff */
[----:B------:R-:W-:Y:S03]  /*2be0*/  BSSY B0, `(.L_x_20) ;  /* 0x0000029000007945 */ /* 0x000fe60003800000 */
[----:B------:R-:W-:-:S13]  /*2bf0*/  ISETP.NE.U32.AND P0, PT, R0, RZ, PT ;  /* 0x000000ff0000720c */ /* 0x000fda0003f05070 */
[----:B------:R-:W-:Y:S05]  /*2c00*/  @!P0 BRA `(.L_x_21) ;  /* 0x0000010000008947 */ /* 0x000fea0003800000 */
[----:B------:R-:W-:Y:S01]  /*2c10*/  IMAD.MOV.U32 R28, RZ, RZ, R20 ;  /* 0x000000ffff1c7224 */ /* 0x000fe200078e0014 */
[----:B------:R-:W-:Y:S01]  /*2c20*/  MOV R25, R40 ;  /* 0x0000002800197202 */ /* 0x000fe20000000f00 */
[----:B------:R-:W-:Y:S01]  /*2c30*/  IMAD.MOV.U32 R24, RZ, RZ, R2 ;  /* 0x000000ffff187224 */ /* 0x000fe200078e0002 */
[----:B------:R-:W-:Y:S02]  /*2c40*/  MOV R23, 0x2c60 ;  /* 0x00002c6000177802 */ /* 0x000fe40000000f00 */
[----:B------:R-:W-:Y:S05]  /*2c50*/  CALL.REL.NOINC `($__internal_0_$__cuda_sm20_div_s64) ;  /* 0x000022e000007944 */ /* 0x000fea0003c00000 */
[----:B------:R-:W-:Y:S01]  /*2c60*/  IADD3 R22, P0, RZ, -R0, RZ ;  /* 0x80000000ff167210 */ /* 0x000fe20007f1e0ff */
[----:B------:R-:W-:Y:S01]  /*2c70*/  IMAD.MOV.U32 R45, RZ, RZ, R25 ;  /* 0x000000ffff2d7224 */ /* 0x000fe200078e0019 */
[----:B------:R-:W-:Y:S02]  /*2c80*/  MOV R28, R20 ;  /* 0x00000014001c7202 */ /* 0x000fe40000000f00 */
[----:B------:R-:W-:Y:S02]  /*2c90*/  IADD3.X R21, RZ, ~R25, RZ, P0, !PT ;  /* 0x80000019ff157210 */ /* 0x000fe400007fe4ff */
[----:B------:R-:W-:Y:S02]  /*2ca0*/  MOV R29, R19 ;  /* 0x00000013001d7202 */ /* 0x000fe40000000f00 */
[----:B------:R-:W-:Y:S01]  /*2cb0*/  MOV R44, R0 ;  /* 0x00000000002c7202 */ /* 0x000fe20000000f00 */
[----:B------:R-:W-:-:S02]  /*2cc0*/  IMAD R21, R21, R40, RZ ;  /* 0x0000002815157224 */ /* 0x000fc400078e02ff */
[----:B------:R-:W-:-:S04]  /*2cd0*/  IMAD.WIDE.U32 R40, R40, R22, R28 ;  /* 0x0000001628287225 */ /* 0x000fc800078e001c */
[----:B------:R-:W-:-:S04]  /*2ce0*/  IMAD R2, R2, R22, R21 ;  /* 0x0000001602027224 */ /* 0x000fc800078e0215 */
[----:B------:R-:W-:Y:S01]  /*2cf0*/  IMAD.IADD R2, R41, 0x1, R2 ;  /* 0x0000000129027824 */ /* 0x000fe200078e0202 */
[----:B------:R-:W-:Y:S05]  /*2d00*/  BRA `(.L_x_22) ;  /* 0x0000016000007947 */ /* 0x000fea0003800000 */
.L_x_21:
        /* <DEDUP_REMOVED lines=22> */
.L_x_22:
[----:B------:R-:W-:Y:S05]  /*2e70*/  BSYNC B0 ;  /* 0x0000000000007941 */ /* 0x000fea0003800000 */
.L_x_20:
[----:B------:R-:W-:Y:S01]  /*2e80*/  LOP3.LUT R0, R45, R5, RZ, 0xfc, !PT ;  /* 0x000000052d007212 */ /* 0x000fe200078efcff */
[----:B------:R-:W-:Y:S01]  /*2e90*/  IMAD.MOV.U32 R27, RZ, RZ, c[0x0][0x210] ;  /* 0x00008400ff1b7624 */ /* 0x000fe200078e00ff */
[----:B------:R-:W-:Y:S02]  /*2ea0*/  BSSY B0, `(.L_x_23) ;  /* 0x000002c000007945 */ /* 0x000fe40003800000 */
[----:B------:R-:W-:Y:S02]  /*2eb0*/  ISETP.NE.U32.AND P0, PT, R0, RZ, PT ;  /* 0x000000ff0000720c */ /* 0x000fe40003f05070 */
[----:B------:R-:W-:-:S11]  /*2ec0*/  SEL R27, R27, 0x1, P3 ;  /* 0x000000011b1b7807 */ /* 0x000fd60001800000 */
[----:B------:R-:W-:Y:S05]  /*2ed0*/  @!P0 BRA `(.L_x_24) ;  /* 0x0000012000008947 */ /* 0x000fea0003800000 */
[----:B------:R-:W-:Y:S01]  /*2ee0*/  IMAD.MOV.U32 R28, RZ, RZ, R44 ;  /* 0x000000ffff1c7224 */ /* 0x000fe200078e002c */
[----:B------:R-:W-:Y:S01]  /*2ef0*/  MOV R25, R6 ;  /* 0x0000000600197202 */ /* 0x000fe20000000f00 */
[----:B------:R-:W-:Y:S01]  /*2f00*/  IMAD.MOV.U32 R19, RZ, RZ, R45 ;  /* 0x000000ffff137224 */ /* 0x000fe200078e002d */
[----:B------:R-:W-:Y:S02]  /*2f10*/  MOV R24, R5 ;  /* 0x0000000500187202 */ /* 0x000fe40000000f00 */
[----:B------:R-:W-:Y:S02]  /*2f20*/  MOV R23, 0x2f40 ;  /* 0x00002f4000177802 */ /* 0x000fe40000000f00 */
[----:B------:R-:W-:Y:S05]  /*2f30*/  CALL.REL.NOINC `($__internal_0_$__cuda_sm20_div_s64) ;  /* 0x0000200000007944 */ /* 0x000fea0003c00000 */
[----:B------:R-:W-:Y:S01]  /*2f40*/  IADD3 R20, P0, RZ, -R0, RZ ;  /* 0x80000000ff147210 */ /* 0x000fe20007f1e0ff */
[----:B------:R-:W-:Y:S01]  /*2f50*/  IMAD.MOV.U32 R23, RZ, RZ, R45 ;  /* 0x000000ffff177224 */ /* 0x000fe200078e002d */
[----:B------:R-:W-:Y:S02]  /*2f60*/  MOV R22, R44 ;  /* 0x0000002c00167202 */ /* 0x000fe40000000f00 */
[----:B------:R-:W-:-:S03]  /*2f70*/  IADD3.X R19, RZ, ~R25, RZ, P0, !PT ;  /* 0x80000019ff137210 */ /* 0x000fc600007fe4ff */
[----:B------:R-:W-:-:S04]  /*2f80*/  IMAD.WIDE.U32 R22, R6, R20, R22 ;  /* 0x0000001406167225 */ /* 0x000fc800078e0016 */
[----:B------:R-:W-:Y:S01]  /*2f90*/  IMAD R19, R19, R6, RZ ;  /* 0x0000000613137224 */ /* 0x000fe200078e02ff */
[----:B------:R-:W-:Y:S02]  /*2fa0*/  MOV R44, R22 ;  /* 0x00000016002c7202 */ /* 0x000fe40000000f00 */
[----:B------:R-:W-:Y:S01]  /*2fb0*/  MOV R22, R0 ;  /* 0x0000000000167202 */ /* 0x000fe20000000f00 */
[----:B------:R-:W-:-:S04]  /*2fc0*/  IMAD R5, R5, R20, R19 ;  /* 0x0000001405057224 */ /* 0x000fc800078e0213 */
[----:B------:R-:W-:Y:S01]  /*2fd0*/  IMAD.IADD R5, R23, 0x1, R5 ;  /* 0x0000000117057824 */ /* 0x000fe200078e0205 */
[----:B------:R-:W-:Y:S01]  /*2fe0*/  MOV R23, R25 ;  /* 0x0000001900177202 */ /* 0x000fe20000000f00 */
[----:B------:R-:W-:Y:S05]  /*2ff0*/  BRA `(.L_x_25) ;  /* 0x0000016000007947 */ /* 0x000fea0003800000 */
.L_x_24:
        /* <DEDUP_REMOVED lines=22> */
.L_x_25:
[----:B------:R-:W-:Y:S05]  /*3160*/  BSYNC B0 ;  /* 0x0000000000007941 */ /* 0x000fea0003800000 */
.L_x_23:
[-C--:B------:R-:W-:Y:S01]  /*3170*/  IMAD R0, R43, R18.reuse, RZ ;  /* 0x000000122b007224 */ /* 0x080fe200078e02ff */
[----:B------:R-:W-:Y:S01]  /*3180*/  ULDC.U8 UR10, c[0x0][0x329] ;  /* 0x0000ca40000a7ab9 */ /* 0x000fe20000000000 */
[C---:B------:R-:W-:Y:S01]  /*3190*/  IMAD.WIDE.U32 R48, R42.reuse, R18, RZ ;  /* 0x000000122a307225 */ /* 0x040fe200078e00ff */
[----:B------:R-:W-:Y:S01]  /*31a0*/  UISETP.NE.AND UP0, UPT, UR10, URZ, UPT ;  /* 0x0000003f0a00728c */ /* 0x000fe2000bf05270 */
[----:B------:R-:W-:Y:S01]  /*31b0*/  BSSY B0, `(.L_x_26) ;  /* 0x0000047000007945 */ /* 0x000fe20003800000 */
[----:B------:R-:W-:Y:S01]  /*31c0*/  ULDC.64 UR4, c[0x0][0x210] ;  /* 0x0000840000047ab9 */ /* 0x000fe20000000a00 */
[----:B------:R-:W-:Y:S01]  /*31d0*/  IMAD R0, R42, R17, R0 ;  /* 0x000000112a007224 */ /* 0x000fe200078e0200 */
[----:B------:R-:W-:Y:S01]  /*31e0*/  UIMAD UR4, UR4, UR5, URZ ;  /* 0x00000005040472a4 */ /* 0x000fe2000f8e023f */
[----:B------:R-:W-:Y:S01]  /*31f0*/  IMAD R2, R2, R27, RZ ;  /* 0x0000001b02027224 */ /* 0x000fe200078e02ff */
[----:B------:R-:W-:Y:S02]  /*3200*/  USEL UR5, UR5, 0x1, !UP0 ;  /* 0x0000000105057887 */ /* 0x000fe4000c000000 */
[----:B------:R-:W-:Y:S01]  /*3210*/  IADD3 R0, R49, R0, RZ ;  /* 0x0000000031007210 */ /* 0x000fe20007ffe0ff */
[----:B------:R-:W-:Y:S01]  /*3220*/  USHF.R.S32.HI UR11, URZ, 0x1f, UR4 ;  /* 0x0000001f3f0b7899 */ /* 0x000fe20008011404 */
[----:B------:R-:W-:Y:S01]  /*3230*/  IMAD R6, R5, UR4, RZ ;  /* 0x0000000405067c24 */ /* 0x000fe2000f8e02ff */
[----:B------:R-:W-:Y:S01]  /*3240*/  USHF.R.S32.HI UR10, URZ, 0x1f, UR5 ;  /* 0x0000001f3f0a7899 */ /* 0x000fe20008011405 */
[----:B------:R-:W-:-:S02]  /*3250*/  IMAD R5, R23, UR5, RZ ;  /* 0x0000000517057c24 */ /* 0x000fc4000f8e02ff */
[----:B------:R-:W-:Y:S01]  /*3260*/  IMAD R20, R0, R16, RZ ;  /* 0x0000001000147224 */ /* 0x000fe200078e02ff */
[----:B------:R-:W-:Y:S01]  /*3270*/  SHF.R.S32.HI R0, RZ, 0x1f, R27 ;  /* 0x0000001fff007819 */ /* 0x000fe2000001141b */
[----:B------:R-:W-:Y:S02]  /*3280*/  IMAD R6, R44, UR11, R6 ;  /* 0x0000000b2c067c24 */ /* 0x000fe4000f8e0206 */
[----:B------:R-:W-:Y:S02]  /*3290*/  IMAD R20, R15, R48, R20 ;  /* 0x000000300f147224 */ /* 0x000fe400078e0214 */
[----:B------:R-:W-:-:S04]  /*32a0*/  IMAD.WIDE.U32 R48, R48, R16, RZ ;  /* 0x0000001030307225 */ /* 0x000fc800078e00ff */
[----:B------:R-:W-:Y:S01]  /*32b0*/  IMAD R2, R0, R40, R2 ;  /* 0x0000002800027224 */ /* 0x000fe200078e0202 */
[----:B------:R-:W-:Y:S01]  /*32c0*/  IADD3 R20, R49, R20, RZ ;  /* 0x0000001431147210 */ /* 0x000fe20007ffe0ff */
[----:B------:R-:W-:-:S03]  /*32d0*/  IMAD.WIDE.U32 R40, R40, R27, RZ ;  /* 0x0000001b28287225 */ /* 0x000fc600078e00ff */
[----:B------:R-:W-:Y:S01]  /*32e0*/  LOP3.LUT R0, R51, R20, RZ, 0xfc, !PT ;  /* 0x0000001433007212 */ /* 0x000fe200078efcff */
[----:B------:R-:W-:Y:S01]  /*32f0*/  IMAD.WIDE.U32 R44, R44, UR4, RZ ;  /* 0x000000042c2c7c25 */ /* 0x000fe2000f8e00ff */
[----:B------:R-:W-:Y:S02]  /*3300*/  IADD3 R2, R41, R2, RZ ;  /* 0x0000000229027210 */ /* 0x000fe40007ffe0ff */
[----:B------:R-:W-:Y:S01]  /*3310*/  ISETP.NE.U32.AND P0, PT, R0, RZ, PT ;  /* 0x000000ff0000720c */ /* 0x000fe20003f05070 */
[C---:B------:R-:W-:Y:S01]  /*3320*/  IMAD R5, R22.reuse, UR10, R5 ;  /* 0x0000000a16057c24 */ /* 0x040fe2000f8e0205 */
[----:B------:R-:W-:Y:S01]  /*3330*/  IADD3 R6, R45, R6, RZ ;  /* 0x000000062d067210 */ /* 0x000fe20007ffe0ff */
[----:B------:R-:W-:-:S04]  /*3340*/  IMAD.WIDE.U32 R42, R22, UR5, RZ ;  /* 0x00000005162a7c25 */ /* 0x000fc8000f8e00ff */
[----:B------:R-:W-:Y:S01]  /*3350*/  IMAD R4, R4, UR4, RZ ;  /* 0x0000000404047c24 */ /* 0x000fe2000f8e02ff */
[----:B------:R-:W-:Y:S01]  /*3360*/  IADD3 R5, R43, R5, RZ ;  /* 0x000000052b057210 */ /* 0x000fe20007ffe0ff */
[----:B------:R-:W-:-:S04]  /*3370*/  IMAD R3, R3, UR4, RZ ;  /* 0x0000000403037c24 */ /* 0x000fc8000f8e02ff */
        /* <DEDUP_REMOVED lines=10> */
[----:B------:R-:W-:-:S05]  /*3420*/  IADD3.X R19, RZ, ~R25, RZ, P0, !PT ;  /* 0x80000019ff137210 */ /* 0x000fca00007fe4ff */
[-C--:B------:R-:W-:Y:S02]  /*3430*/  IMAD R19, R19, R48.reuse, RZ ;  /* 0x0000003013137224 */ /* 0x080fe400078e02ff */
[----:B------:R-:W-:-:S04]  /*3440*/  IMAD.WIDE.U32 R48, R21, R48, R22 ;  /* 0x0000003015307225 */ /* 0x000fc800078e0016 */
[----:B------:R-:W-:Y:S01]  /*3450*/  IMAD R19, R20, R21, R19 ;  /* 0x0000001514137224 */ /* 0x000fe200078e0213 */
[----:B------:R-:W-:Y:S02]  /*3460*/  MOV R20, R48 ;  /* 0x0000003000147202 */ /* 0x000fe40000000f00 */
[----:B------:R-:W-:Y:S01]  /*3470*/  MOV R48, R0 ;  /* 0x0000000000307202 */ /* 0x000fe20000000f00 */
[----:B------:R-:W-:Y:S01]  /*3480*/  IMAD.IADD R19, R49, 0x1, R19 ;  /* 0x0000000131137824 */ /* 0x000fe200078e0213 */
[----:B------:R-:W-:Y:S01]  /*3490*/  MOV R49, R25 ;  /* 0x0000001900317202 */ /* 0x000fe20000000f00 */
[----:B------:R-:W-:Y:S05]  /*34a0*/  BRA `(.L_x_28) ;  /* 0x0000017000007947 */ /* 0x000fea0003800000 */
.L_x_27:
[----:B------:R-:W0:Y:S01]  /*34b0*/  I2F.U32.RP R0, R48 ;  /* 0x0000003000007306 */ /* 0x000e220000209000 */
[----:B------:R-:W-:Y:S01]  /*34c0*/  IMAD.MOV.U32 R20, RZ, RZ, RZ ;  /* 0x000000ffff147224 */ /* 0x000fe200078e00ff */
[----:B------:R-:W-:Y:S01]  /*34d0*/  ISETP.NE.U32.AND P0, PT, R48, RZ, PT ;  /* 0x000000ff3000720c */ /* 0x000fe20003f05070 */
[----:B------:R-:W-:-:S05]  /*34e0*/  IMAD.MOV.U32 R19, RZ, RZ, RZ ;  /* 0x000000ffff137224 */ /* 0x000fca00078e00ff */
[----:B0-----:R-:W0:Y:S02]  /*34f0*/  MUFU.RCP R0, R0 ;  /* 0x0000000000007308 */ /* 0x001e240000001000 */
[----:B0-----:R-:W-:-:S06]  /*3500*/  IADD3 R0, R0, 0xffffffe, RZ ;  /* 0x0ffffffe00007810 */ /* 0x001fcc0007ffe0ff */
[----:B------:R-:W0:Y:S02]  /*3510*/  F2I.FTZ.U32.TRUNC.NTZ R21, R0 ;  /* 0x0000000000157305 */ /* 0x000e24000021f000 */
[----:B0-----:R-:W-:-:S04]  /*3520*/  IMAD.MOV R0, RZ, RZ, -R21 ;  /* 0x000000ffff007224 */ /* 0x001fc800078e0a15 */
        /* <DEDUP_REMOVED lines=11> */
[----:B------:R-:W-:-:S05]  /*35e0*/  IADD3 R20, -R49, RZ, RZ ;  /* 0x000000ff31147210 */ /* 0x000fca0007ffe1ff */
[----:B------:R-:W-:Y:S01]  /*35f0*/  IMAD R20, R48, R20, R50 ;  /* 0x0000001430147224 */ /* 0x000fe200078e0232 */
[----:B------:R-:W-:Y:S01]  /*3600*/  MOV R48, R49 ;  /* 0x0000003100307202 */ /* 0x000fe20000000f00 */
[----:B------:R-:W-:Y:S02]  /*3610*/  IMAD.MOV.U32 R49, RZ, RZ, RZ ;  /* 0x000000ffff317224 */ /* 0x000fe400078e00ff */
.L_x_28:
[----:B------:R-:W-:Y:S05]  /*3620*/  BSYNC B0 ;  /* 0x0000000000007941 */ /* 0x000fea0003800000 */
.L_x_26:
        /* <DEDUP_REMOVED lines=20> */
.L_x_30:
[----:B------:R-:W0:Y:S01]  /*3770*/  I2F.U32.RP R0, R18 ;  /* 0x0000001200007306 */ /* 0x000e220000209000 */
[----:B------:R-:W-:Y:S01]  /*3780*/  HFMA2.MMA R50, -RZ, RZ, 0, 0 ;  /* 0x00000000ff327435 */ /* 0x000fe200000001ff */
[----:B------:R-:W-:Y:S02]  /*3790*/  ISETP.NE.U32.AND P0, PT, R18, RZ, PT ;  /* 0x000000ff1200720c */ /* 0x000fe40003f05070 */
[----:B------:R-:W-:-:S04]  /*37a0*/  MOV R17, RZ ;  /* 0x000000ff00117202 */ /* 0x000fc80000000f00 */
[----:B0-----:R-:W0:Y:S02]  /*37b0*/  MUFU.RCP R0, R0 ;  /* 0x0000000000007308 */ /* 0x001e240000001000 */
[----:B0-----:R-:W-:-:S06]  /*37c0*/  IADD3 R0, R0, 0xffffffe, RZ ;  /* 0x0ffffffe00007810 */ /* 0x001fcc0007ffe0ff */
[----:B------:R-:W0:Y:S02]  /*37d0*/  F2I.FTZ.U32.TRUNC.NTZ R51, R0 ;  /* 0x0000000000337305 */ /* 0x000e24000021f000 */
[----:B0-----:R-:W-:-:S04]  /*37e0*/  IMAD.MOV R0, RZ, RZ, -R51 ;  /* 0x000000ffff007224 */ /* 0x001fc800078e0a33 */
[----:B------:R-:W-:-:S04]  /*37f0*/  IMAD R0, R0, R18, RZ ;  /* 0x0000001200007224 */ /* 0x000fc800078e02ff */
[----:B------:R-:W-:-:S04]  /*3800*/  IMAD.HI.U32 R50, R51, R0, R50 ;  /* 0x0000000033327227 */ /* 0x000fc800078e0032 */
[----:B------:R-:W-:Y:S02]  /*3810*/  IMAD.MOV.U32 R51, RZ, RZ, RZ ;  /* 0x000000ffff337224 */ /* 0x000fe400078e00ff */
        /* <DEDUP_REMOVED lines=11> */
.L_x_31:
[----:B------:R-:W-:Y:S05]  /*38d0*/  BSYNC B0 ;  /* 0x0000000000007941 */ /* 0x000fea0003800000 */
.L_x_29:
[----:B------:R-:W-:Y:S01]  /*38e0*/  LOP3.LUT R0, R51, R15, RZ, 0xfc, !PT ;  /* 0x0000000f33007212 */ /* 0x000fe200078efcff */
[----:B------:R-:W-:Y:S03]  /*38f0*/  BSSY B0, `(.L_x_32) ;  /* 0x000002c000007945 */ /* 0x000fe60003800000 */
        /* <DEDUP_REMOVED lines=11> */
[-C--:B------:R-:W-:Y:S02]  /*39b0*/  IADD3.X R19, RZ, ~R25.reuse, RZ, P0, !PT ;  /* 0x80000019ff137210 */ /* 0x080fe400007fe4ff */
[----:B------:R-:W-:Y:S01]  /*39c0*/  MOV R21, R25 ;  /* 0x0000001900157202 */ /* 0x000fe20000000f00 */
[----:B------:R-:W-:-:S04]  /*39d0*/  IMAD.WIDE.U32 R22, R16, R20, R22 ;  /* 0x0000001410167225 */ /* 0x000fc800078e0016 */
[----:B------:R-:W-:Y:S01]  /*39e0*/  IMAD R19, R19, R16, RZ ;  /* 0x0000001013137224 */ /* 0x000fe200078e02ff */
[----:B------:R-:W-:-:S03]  /*39f0*/  MOV R16, R22 ;  /* 0x0000001600107202 */ /* 0x000fc60000000f00 */
[----:B------:R-:W-:Y:S01]  /*3a00*/  IMAD R15, R15, R20, R19 ;  /* 0x000000140f0f7224 */ /* 0x000fe200078e0213 */
[----:B------:R-:W-:-:S03]  /*3a10*/  MOV R20, R0 ;  /* 0x0000000000147202 */ /* 0x000fc60000000f00 */
[----:B------:R-:W-:Y:S01]  /*3a20*/  IMAD.IADD R15, R23, 0x1, R15 ;  /* 0x00000001170f7824 */ /* 0x000fe200078e020f */
[----:B------:R-:W-:Y:S05]  /*3a30*/  BRA `(.L_x_34) ;  /* 0x0000017000007947 */ /* 0x000fea0003800000 */
.L_x_33:
[----:B------:R-:W0:Y:S01]  /*3a40*/  I2F.U32.RP R0, R16 ;  /* 0x0000001000007306 */ /* 0x000e220000209000 */
[----:B------:R-:W-:Y:S01]  /*3a50*/  IMAD.MOV.U32 R20, RZ, RZ, RZ ;  /* 0x000000ffff147224 */ /* 0x000fe200078e00ff */
[----:B------:R-:W-:-:S06]  /*3a60*/  ISETP.NE.U32.AND P0, PT, R16, RZ, PT ;  /* 0x000000ff1000720c */ /* 0x000fcc0003f05070 */
[----:B0-----:R-:W0:Y:S02]  /*3a70*/  MUFU.RCP R0, R0 ;  /* 0x0000000000007308 */ /* 0x001e240000001000 */
[----:B0-----:R-:W-:-:S06]  /*3a80*/  IADD3 R0, R0, 0xffffffe, RZ ;  /* 0x0ffffffe00007810 */ /* 0x001fcc0007ffe0ff */
[----:B------:R-:W0:Y:S02]  /*3a90*/  F2I.FTZ.U32.TRUNC.NTZ R21, R0 ;  /* 0x0000000000157305 */ /* 0x000e24000021f000 */
[----:B0-----:R-:W-:-:S04]  /*3aa0*/  IMAD.MOV R0, RZ, RZ, -R21 ;  /* 0x000000ffff007224 */ /* 0x001fc800078e0a15 */
[----:B------:R-:W-:-:S04]  /*3ab0*/  IMAD R0, R0, R16, RZ ;  /* 0x0000001000007224 */ /* 0x000fc800078e02ff */
[----:B------:R-:W-:-:S04]  /*3ac0*/  IMAD.HI.U32 R0, R21, R0, R20 ;  /* 0x0000000015007227 */ /* 0x000fc800078e0014 */
[----:B------:R-:W-:Y:S02]  /*3ad0*/  IMAD.MOV.U32 R21, RZ, RZ, RZ ;  /* 0x000000ffff157224 */ /* 0x000fe400078e00ff */
[----:B------:R-:W-:-:S05]  /*3ae0*/  IMAD.HI.U32 R0, R0, R50, RZ ;  /* 0x0000003200007227 */ /* 0x000fca00078e00ff */
[----:B------:R-:W-:-:S05]  /*3af0*/  IADD3 R15, -R0, RZ, RZ ;  /* 0x000000ff000f7210 */ /* 0x000fca0007ffe1ff */
[----:B------:R-:W-:-:S05]  /*3b00*/  IMAD R15, R16, R15, R50 ;  /* 0x0000000f100f7224 */ /* 0x000fca00078e0232 */
[----:B------:R-:W-:-:S13]  /*3b10*/  ISETP.GE.U32.AND P2, PT, R15, R16, PT ;  /* 0x000000100f00720c */ /* 0x000fda0003f46070 */
[----:B------:R-:W-:Y:S01]  /*3b20*/  @P2 IMAD.IADD R15, R15, 0x1, -R16 ;  /* 0x000000010f0f2824 */ /* 0x000fe200078e0a10 */
[----:B------:R-:W-:-:S04]  /*3b30*/  @P2 IADD3 R0, R0, 0x1, RZ ;  /* 0x0000000100002810 */ /* 0x000fc80007ffe0ff */
[----:B------:R-:W-:Y:S01]  /*3b40*/  ISETP.GE.U32.AND P1, PT, R15, R16, PT ;  /* 0x000000100f00720c */ /* 0x000fe20003f26070 */
[----:B------:R-:W-:-:S12]  /*3b50*/  IMAD.MOV.U32 R15, RZ, RZ, RZ ;  /* 0x000000ffff0f7224 */ /* 0x000fd800078e00ff */
[----:B------:R-:W-:Y:S02]  /*3b60*/  @P1 IADD3 R0, R0, 0x1, RZ ;  /* 0x0000000100001810 */ /* 0x000fe40007ffe0ff */
[----:B------:R-:W-:-:S04]  /*3b70*/  @!P0 LOP3.LUT R0, RZ, R16, RZ, 0x33, !PT ;  /* 0x00000010ff008212 */ /* 0x000fc800078e33ff */
[----:B------:R-:W-:Y:S02]  /*3b80*/  IADD3 R19, -R0, RZ, RZ ;  /* 0x000000ff00137210 */ /* 0x000fe40007ffe1ff */
[----:B------:R-:W-:-:S03]  /*3b90*/  MOV R20, R0 ;  /* 0x0000000000147202 */ /* 0x000fc60000000f00 */
[----:B------:R-:W-:Y:S02]  /*3ba0*/  IMAD R16, R16, R19, R50 ;  /* 0x0000001310107224 */ /* 0x000fe400078e0232 */
.L_x_34:
[----:B------:R-:W-:Y:S05]  /*3bb0*/  BSYNC B0 ;  /* 0x0000000000007941 */ /* 0x000fea0003800000 */
.L_x_32:
[----:B------:R-:W-:Y:S01]  /*3bc0*/  SHF.R.S32.HI R19, RZ, 0x1f, R8 ;  /* 0x0000001fff137819 */ /* 0x000fe20000011408 */
[-C--:B------:R-:W-:Y:S01]  /*3bd0*/  IMAD R0, R21, R8.reuse, RZ ;  /* 0x0000000815007224 */ /* 0x080fe200078e02ff */
[----:B------:R-:W-:Y:S01]  /*3be0*/  SHF.R.S32.HI R21, RZ, 0x1f, R4 ;  /* 0x0000001fff157819 */ /* 0x000fe20000011404 */
[----:B------:R-:W-:Y:S01]  /*3bf0*/  IMAD.WIDE.U32 R50, R20, R8, RZ ;  /* 0x0000000814327225 */ /* 0x000fe200078e00ff */
[----:B------:R-:W-:Y:S03]  /*3c00*/  BSSY B0, `(.L_x_35) ;  /* 0x0000039000007945 */ /* 0x000fe60003800000 */
[----:B------:R-:W-:Y:S01]  /*3c10*/  IMAD R8, R19, R20, R0 ;  /* 0x0000001413087224 */ /* 0x000fe200078e0200 */
[----:B------:R-:W-:Y:S01]  /*3c20*/  LOP3.LUT R20, R49, R13, RZ, 0xfc, !PT ;  /* 0x0000000d31147212 */ /* 0x000fe200078efcff */
[----:B------:R-:W-:Y:S02]  /*3c30*/  IMAD R52, R27, c[0x0][0x214], RZ ;  /* 0x000085001b347a24 */ /* 0x000fe400078e02ff */
[----:B------:R-:W-:Y:S01]  /*3c40*/  IMAD R15, R15, R4, RZ ;  /* 0x000000040f0f7224 */ /* 0x000fe200078e02ff */
[----:B------:R-:W-:Y:S01]  /*3c50*/  ISETP.NE.U32.AND P0, PT, R20, RZ, PT ;  /* 0x000000ff1400720c */ /* 0x000fe20003f05070 */
[----:B------:R-:W-:Y:S01]  /*3c60*/  IMAD R19, R17, R52, RZ ;  /* 0x0000003411137224 */ /* 0x000fe200078e02ff */
[----:B------:R-:W-:Y:S01]  /*3c70*/  SHF.R.S32.HI R0, RZ, 0x1f, R52 ;  /* 0x0000001fff007819 */ /* 0x000fe20000011434 */
[----:B------:R-:W-:Y:S01]  /*3c80*/  IMAD R15, R21, R16, R15 ;  /* 0x00000010150f7224 */ /* 0x000fe200078e020f */
[----:B------:R-:W-:Y:S01]  /*3c90*/  IADD3 R8, R51, R8, RZ ;  /* 0x0000000833087210 */ /* 0x000fe20007ffe0ff */
[----:B------:R-:W-:-:S04]  /*3ca0*/  IMAD.WIDE.U32 R16, R16, R4, RZ ;  /* 0x0000000410107225 */ /* 0x000fc800078e00ff */
[----:B------:R-:W-:Y:S01]  /*3cb0*/  IMAD R4, R0, R18, R19 ;  /* 0x0000001200047224 */ /* 0x000fe200078e0213 */
[----:B------:R-:W-:Y:S01]  /*3cc0*/  IADD3 R15, R17, R15, RZ ;  /* 0x0000000f110f7210 */ /* 0x000fe20007ffe0ff */
[----:B------:R-:W-:-:S05]  /*3cd0*/  IMAD.WIDE.U32 R52, R18, R52, RZ ;  /* 0x0000003412347225 */ /* 0x000fca00078e00ff */
[----:B------:R-:W-:Y:S01]  /*3ce0*/  IADD3 R4, R53, R4, RZ ;  /* 0x0000000435047210 */ /* 0x000fe20007ffe0ff */
        /* <DEDUP_REMOVED lines=10> */
[----:B------:R-:W-:-:S02]  /*3d90*/  IADD3.X R18, RZ, ~R25, RZ, P0, !PT ;  /* 0x80000019ff127210 */ /* 0x000fc400007fe4ff */
[----:B------:R-:W-:Y:S01]  /*3da0*/  MOV R48, R0 ;  /* 0x0000000000307202 */ /* 0x000fe20000000f00 */
[----:B------:R-:W-:Y:S01]  /*3db0*/  IMAD.WIDE.U32 R20, R14, R19, R20 ;  /* 0x000000130e147225 */ /* 0x000fe200078e0014 */
[----:B------:R-:W-:-:S03]  /*3dc0*/  MOV R49, R25 ;  /* 0x0000001900317202 */ /* 0x000fc60000000f00 */
[----:B------:R-:W-:Y:S01]  /*3dd0*/  IMAD R18, R18, R14, RZ ;  /* 0x0000000e12127224 */ /* 0x000fe200078e02ff */
[----:B------:R-:W-:-:S03]  /*3de0*/  MOV R14, R20 ;  /* 0x00000014000e7202 */ /* 0x000fc60000000f00 */
[----:B------:R-:W-:-:S04]  /*3df0*/  IMAD R13, R13, R19, R18 ;  /* 0x000000130d0d7224 */ /* 0x000fc800078e0212 */
[----:B------:R-:W-:Y:S01]  /*3e00*/  IMAD.IADD R13, R21, 0x1, R13 ;  /* 0x00000001150d7824 */ /* 0x000fe200078e020d */
[----:B------:R-:W-:Y:S05]  /*3e10*/  BRA `(.L_x_37) ;  /* 0x0000017000007947 */ /* 0x000fea0003800000 */
.L_x_36:
        /* <DEDUP_REMOVED lines=23> */
.L_x_37:
[----:B------:R-:W-:Y:S05]  /*3f90*/  BSYNC B0 ;  /* 0x0000000000007941 */ /* 0x000fea0003800000 */
.L_x_35:
[----:B------:R-:W-:Y:S01]  /*3fa0*/  ULDC UR5, c[0x0][0x1c0] ;  /* 0x0000700000057ab9 */ /* 0x000fe20000000800 */
[----:B------:R-:W-:Y:S01]  /*3fb0*/  LOP3.LUT R18, R49, R10, RZ, 0xfc, !PT ;  /* 0x0000000a31127212 */ /* 0x000fe200078efcff */
[----:B------:R-:W-:Y:S01]  /*3fc0*/  ULDC UR4, c[0x0][0x214] ;  /* 0x0000850000047ab9 */ /* 0x000fe20000000800 */
[----:B------:R-:W-:Y:S01]  /*3fd0*/  BSSY B0, `(.L_x_38) ;  /* 0x0000033000007945 */ /* 0x000fe20003800000 */
[----:B------:R-:W-:Y:S01]  /*3fe0*/  UIMAD UR4, UR5, UR4, URZ ;  /* 0x00000004050472a4 */ /* 0x000fe2000f8e023f */
[----:B------:R-:W-:-:S05]  /*3ff0*/  ISETP.NE.U32.AND P0, PT, R18, RZ, PT ;  /* 0x000000ff1200720c */ /* 0x000fca0003f05070 */
[----:B------:R-:W-:-:S04]  /*4000*/  IMAD R27, R27, UR4, RZ ;  /* 0x000000041b1b7c24 */ /* 0x000fc8000f8e02ff */
[-C--:B------:R-:W-:Y:S01]  /*4010*/  IMAD R13, R13, R27.reuse, RZ ;  /* 0x0000001b0d0d7224 */ /* 0x080fe200078e02ff */
[----:B------:R-:W-:Y:S01]  /*4020*/  SHF.R.S32.HI R0, RZ, 0x1f, R27 ;  /* 0x0000001fff007819 */ /* 0x000fe2000001141b */
[----:B------:R-:W-:-:S04]  /*4030*/  IMAD.WIDE.U32 R54, R14, R27, RZ ;  /* 0x0000001b0e367225 */ /* 0x000fc800078e00ff */
[----:B------:R-:W-:-:S05]  /*4040*/  IMAD R13, R0, R14, R13 ;  /* 0x0000000e000d7224 */ /* 0x000fca00078e020d */
        /* <DEDUP_REMOVED lines=20> */
.L_x_39:
        /* <DEDUP_REMOVED lines=20> */
[----:B------:R-:W-:Y:S02]  /*42d0*/  IADD3 R0, -R14, RZ, RZ ;  /* 0x000000ff0e007210 */ /* 0x000fe40007ffe1ff */
[----:B------:R-:W-:-:S03]  /*42e0*/  MOV R18, R14 ;  /* 0x0000000e00127202 */ /* 0x000fc60000000f00 */
[----:B------:R-:W-:Y:S02]  /*42f0*/  IMAD R11, R11, R0, R48 ;  /* 0x000000000b0b7224 */ /* 0x000fe400078e0230 */
.L_x_40:
[----:B------:R-:W-:Y:S05]  /*4300*/  BSYNC B0 ;  /* 0x0000000000007941 */ /* 0x000fea0003800000 */
.L_x_38:
[----:B------:R-:W-:Y:S01]  /*4310*/  IADD3 R40, P1, P0, R44, R42, R40 ;  /* 0x0000002a2c287210 */ /* 0x000fe2000783e028 */
[----:B------:R-:W-:Y:S02]  /*4320*/  IMAD R0, R19, R9, RZ ;  /* 0x0000000913007224 */ /* 0x000fe400078e02ff */
[----:B------:R-:W-:Y:S01]  /*4330*/  IMAD R10, R10, R3, RZ ;  /* 0x000000030a0a7224 */ /* 0x000fe200078e02ff */
[----:B------:R-:W-:Y:S02]  /*4340*/  IADD3 R40, P3, P2, R50, R40, R52 ;  /* 0x0000002832287210 */ /* 0x000fe40007a7e034 */
[----:B------:R-:W-:Y:S02]  /*4350*/  IADD3.X R2, R6, R5, R2, P1, P0 ;  /* 0x0000000506027210 */ /* 0x000fe40000fe0402 */
[----:B------:R-:W-:Y:S02]  /*4360*/  IADD3 R16, P1, P0, R54, R40, R16 ;  /* 0x0000002836107210 */ /* 0x000fe4000783e010 */
[----:B------:R-:W-:-:S02]  /*4370*/  IADD3.X R2, R8, R2, R4, P3, P2 ;  /* 0x0000000208027210 */ /* 0x000fc40001fe4404 */
[----:B------:R-:W-:Y:S02]  /*4380*/  SHF.R.S32.HI R4, RZ, 0x1f, R9 ;  /* 0x0000001fff047819 */ /* 0x000fe40000011409 */
[----:B------:R-:W-:Y:S02]  /*4390*/  IADD3.X R17, R13, R2, R15, P1, P0 ;  /* 0x000000020d117210 */ /* 0x000fe40000fe040f */
[----:B------:R-:W-:Y:S01]  /*43a0*/  SHF.R.S32.HI R2, RZ, 0x1f, R3 ;  /* 0x0000001fff027819 */ /* 0x000fe20000011403 */
[-C--:B------:R-:W-:Y:S02]  /*43b0*/  IMAD R0, R4, R18.reuse, R0 ;  /* 0x0000001204007224 */ /* 0x080fe400078e0200 */
[----:B------:R-:W-:-:S04]  /*43c0*/  IMAD.WIDE.U32 R16, R9, R18, R16 ;  /* 0x0000001209107225 */ /* 0x000fc800078e0010 */
[----:B------:R-:W-:Y:S02]  /*43d0*/  IMAD.IADD R17, R17, 0x1, R0 ;  /* 0x0000000111117824 */ /* 0x000fe400078e0200 */
[-C--:B------:R-:W-:Y:S02]  /*43e0*/  IMAD R2, R2, R11.reuse, R10 ;  /* 0x0000000b02027224 */ /* 0x080fe400078e020a */
[----:B------:R-:W-:-:S04]  /*43f0*/  IMAD.WIDE.U32 R16, R3, R11, R16 ;  /* 0x0000000b03107225 */ /* 0x000fc800078e0010 */
[----:B------:R-:W-:Y:S01]  /*4400*/  IMAD.IADD R2, R17, 0x1, R2 ;  /* 0x0000000111027824 */ /* 0x000fe200078e0202 */
[----:B------:R-:W-:-:S04]  /*4410*/  LEA R4, P0, R16, c[0x0][0x200], 0x2 ;  /* 0x0000800010047a11 */ /* 0x000fc800078010ff */
[----:B------:R-:W-:-:S05]  /*4420*/  LEA.HI.X R5, R16, c[0x0][0x204], R2, 0x2, P0 ;  /* 0x0000810010057a11 */ /* 0x000fca00000f1402 */
[----:B------:R0:W-:Y:S01]  /*4430*/  STG.E [R4.64], R30 ;  /* 0x0000001e04007986 */ /* 0x0001e2000c101908 */
[----:B------:R-:W-:Y:S05]  /*4440*/  BRA `(.L_x_15) ;  /* 0x0000003000007947 */ /* 0x000fea0003800000 */
.L_x_16:
[----:B------:R-:W-:-:S04]  /*4450*/  LEA R2, P0, R44, c[0x0][0x200], 0x2 ;  /* 0x000080002c027a11 */ /* 0x000fc800078010ff */
[----:B------:R-:W-:-:S05]  /*4460*/  LEA.HI.X R3, R44, c[0x0][0x204], R45, 0x2, P0 ;  /* 0x000081002c037a11 */ /* 0x000fca00000f142d */
[----:B------:R0:W-:Y:S04]  /*4470*/  STG.E [R2.64], R30 ;  /* 0x0000001e02007986 */ /* 0x0001e8000c101908 */
.L_x_15:
[----:B------:R-:W-:Y:S05]  /*4480*/  BSYNC B1 ;  /* 0x0000000000017941 */ /* 0x000fea0003800000 */
.L_x_14:
[C---:B------:R-:W-:Y:S01]  /*4490*/  IADD3 R0, R39.reuse, 0x10, RZ ;  /* 0x0000001027007810 */ /* 0x040fe20007ffe0ff */
[----:B0-----:R-:W-:Y:S01]  /*44a0*/  HFMA2.MMA R4, -RZ, RZ, 0, 0 ;  /* 0x00000000ff047435 */ /* 0x001fe200000001ff */
[C---:B------:R-:W-:Y:S01]  /*44b0*/  ISETP.GE.OR P5, PT, R39.reuse, c[0x0][0x314], P6 ;  /* 0x0000c50027007a0c */ /* 0x040fe200037a6670 */
[C---:B------:R-:W-:Y:S01]  /*44c0*/  IMAD.SHL.U32 R18, R39.reuse, 0x4, RZ ;  /* 0x0000000427127824 */ /* 0x040fe200078e00ff */
[----:B------:R-:W-:Y:S02]  /*44d0*/  ISETP.GE.OR P0, PT, R0, c[0x0][0x314], P6 ;  /* 0x0000c50000007a0c */ /* 0x000fe40003706670 */
[----:B------:R-:W-:-:S04]  /*44e0*/  IADD3 R0, R39, 0x20, RZ ;  /* 0x0000002027007810 */ /* 0x000fc80007ffe0ff */
[----:B------:R-:W-:Y:S02]  /*44f0*/  ISETP.GE.OR P4, PT, R0, c[0x0][0x314], P6 ;  /* 0x0000c50000007a0c */ /* 0x000fe40003786670 */
[----:B------:R-:W-:-:S03]  /*4500*/  IADD3 R0, R39, 0x30, RZ ;  /* 0x0000003027007810 */ /* 0x000fc60007ffe0ff */
[----:B------:R-:W-:Y:S01]  /*4510*/  @!P5 FADD.FTZ R37, -R30, R37 ;  /* 0x000000251e25d221 */ /* 0x000fe20000010100 */
[----:B------:R-:W-:Y:S01]  /*4520*/  ISETP.GE.OR P3, PT, R0, c[0x0][0x314], P6 ;  /* 0x0000c50000007a0c */ /* 0x000fe20003766670 */
[----:B------:R-:W-:Y:S01]  /*4530*/  @!P0 FADD.FTZ R2, -R30, R38 ;  /* 0x000000261e028221 */ /* 0x000fe20000010100 */
[----:B------:R-:W-:Y:S01]  /*4540*/  IADD3 R0, R39, 0x40, RZ ;  /* 0x0000004027007810 */ /* 0x000fe20007ffe0ff */
[----:B------:R-:W-:Y:S02]  /*4550*/  @!P5 FMUL.FTZ R37, R37, 1.4426950216293334961 ;  /* 0x3fb8aa3b2525d820 */ /* 0x000fe40000410000 */
[----:B------:R-:W-:Y:S01]  /*4560*/  @!P0 FMUL.FTZ R2, R2, 1.4426950216293334961 ;  /* 0x3fb8aa3b02028820 */ /* 0x000fe20000410000 */
[----:B------:R-:W-:Y:S01]  /*4570*/  ISETP.GE.OR P2, PT, R0, c[0x0][0x314], P6 ;  /* 0x0000c50000007a0c */ /* 0x000fe20003746670 */
[----:B------:R-:W-:Y:S01]  /*4580*/  @!P4 FADD.FTZ R35, -R30, R35 ;  /* 0x000000231e23c221 */ /* 0x000fe20000010100 */
[----:B------:R-:W-:Y:S01]  /*4590*/  IADD3 R0, R39, 0x50, RZ ;  /* 0x0000005027007810 */ /* 0x000fe20007ffe0ff */
[----:B------:R-:W0:Y:S02]  /*45a0*/  @!P5 MUFU.EX2 R37, R37 ;  /* 0x000000250025d308 */ /* 0x000e240000000800 */
[----:B------:R-:W-:Y:S01]  /*45b0*/  @!P4 FMUL.FTZ R35, R35, 1.4426950216293334961 ;  /* 0x3fb8aa3b2323c820 */ /* 0x000fe20000410000 */
[----:B------:R-:W-:Y:S01]  /*45c0*/  ISETP.GE.OR P1, PT, R0, c[0x0][0x314], P6 ;  /* 0x0000c50000007a0c */ /* 0x000fe20003726670 */
[----:B------:R-:W-:Y:S01]  /*45d0*/  @!P3 FADD.FTZ R36, -R30, R36 ;  /* 0x000000241e24b221 */ /* 0x000fe20000010100 */
[----:B------:R-:W-:-:S03]  /*45e0*/  IADD3 R0, R39, 0x60, RZ ;  /* 0x0000006027007810 */ /* 0x000fc60007ffe0ff */
[----:B------:R-:W1:Y:S01]  /*45f0*/  @!P0 MUFU.EX2 R2, R2 ;  /* 0x0000000200028308 */ /* 0x000e620000000800 */
[----:B------:R-:W-:Y:S02]  /*4600*/  @!P3 FMUL.FTZ R36, R36, 1.4426950216293334961 ;  /* 0x3fb8aa3b2424b820 */ /* 0x000fe40000410000 */
[----:B------:R-:W-:-:S04]  /*4610*/  @!P2 FADD.FTZ R33, -R30, R33 ;  /* 0x000000211e21a221 */ /* 0x000fc80000010100 */
[----:B------:R-:W-:Y:S01]  /*4620*/  @!P2 FMUL.FTZ R33, R33, 1.4426950216293334961 ;  /* 0x3fb8aa3b2121a820 */ /* 0x000fe20000410000 */
[----:B------:R-:W2:Y:S01]  /*4630*/  @!P4 MUFU.EX2 R35, R35 ;  /* 0x000000230023c308 */ /* 0x000ea20000000800 */
[----:B------:R-:W-:Y:S01]  /*4640*/  @!P1 FADD.FTZ R34, -R30, R34 ;  /* 0x000000221e229221 */ /* 0x000fe20000010100 */
[----:B0-----:R-:W-:Y:S03]  /*4650*/  @!P5 STS [R26.X4], R37 ;  /* 0x000000251a00d388 */ /* 0x001fe60000004800 */
[----:B------:R-:W-:Y:S01]  /*4660*/  @!P1 FMUL.FTZ R34, R34, 1.4426950216293334961 ;  /* 0x3fb8aa3b22229820 */ /* 0x000fe20000410000 */
[----:B-1----:R0:W-:Y:S01]  /*4670*/  @!P0 STS [R26.X4+0x240], R2 ;  /* 0x000240021a008388 */ /* 0x0021e20000004800 */
[----:B------:R-:W-:Y:S01]  /*4680*/  ISETP.GE.OR P0, PT, R0, c[0x0][0x314], P6 ;  /* 0x0000c50000007a0c */ /* 0x000fe20003706670 */
[----:B------:R-:W1:Y:S01]  /*4690*/  @!P3 MUFU.EX2 R36, R36 ;  /* 0x000000240024b308 */ /* 0x000e620000000800 */
[----:B------:R-:W-:-:S04]  /*46a0*/  IADD3 R0, R39, 0x70, RZ ;  /* 0x0000007027007810 */ /* 0x000fc80007ffe0ff */
[----:B------:R-:W-:Y:S01]  /*46b0*/  ISETP.GE.OR P6, PT, R0, c[0x0][0x314], P6 ;  /* 0x0000c50000007a0c */ /* 0x000fe200037c6670 */
[----:B--2---:R-:W-:Y:S02]  /*46c0*/  @!P4 STS [R26.X4+0x480], R35 ;  /* 0x000480231a00c388 */ /* 0x004fe40000004800 */
[----:B------:R-:W2:Y:S04]  /*46d0*/  @!P2 MUFU.EX2 R33, R33 ;  /* 0x000000210021a308 */ /* 0x000ea80000000800 */
[----:B------:R-:W-:-:S04]  /*46e0*/  @!P0 FADD.FTZ R31, -R30, R31 ;  /* 0x0000001f1e1f8221 */ /* 0x000fc80000010100 */
[----:B------:R-:W-:Y:S01]  /*46f0*/  @!P0 FMUL.FTZ R31, R31, 1.4426950216293334961 ;  /* 0x3fb8aa3b1f1f8820 */ /* 0x000fe20000410000 */
[----:B------:R-:W3:Y:S01]  /*4700*/  @!P1 MUFU.EX2 R34, R34 ;  /* 0x0000002200229308 */ /* 0x000ee20000000800 */
[----:B------:R-:W-:Y:S01]  /*4710*/  @!P6 FADD.FTZ R30, -R30, R32 ;  /* 0x000000201e1ee221 */ /* 0x000fe20000010100 */
[----:B-1----:R-:W-:Y:S03]  /*4720*/  @!P3 STS [R26.X4+0x6c0], R36 ;  /* 0x0006c0241a00b388 */ /* 0x002fe60000004800 */
[----:B------:R-:W-:Y:S01]  /*4730*/  @!P6 FMUL.FTZ R0, R30, 1.4426950216293334961 ;  /* 0x3fb8aa3b1e00e820 */ /* 0x000fe20000410000 */
[----:B0-----:R-:W-:Y:S01]  /*4740*/  CS2R R2, SRZ ;  /* 0x0000000000027805 */ /* 0x001fe2000001ff00 */
[----:B--2---:R-:W-:Y:S01]  /*4750*/  @!P2 STS [R26.X4+0x900], R33 ;  /* 0x000900211a00a388 */ /* 0x004fe20000004800 */
[----:B------:R-:W0:Y:S08]  /*4760*/  @!P0 MUFU.EX2 R31, R31 ;  /* 0x0000001f001f8308 */ /* 0x000e300000000800 */
[----:B------:R-:W1:Y:S01]  /*4770*/  @!P6 MUFU.EX2 R0, R0 ;  /* 0x000000000000e308 */ /* 0x000e620000000800 */
[----:B---3--:R-:W-:Y:S04]  /*4780*/  @!P1 STS [R26.X4+0xb40], R34 ;  /* 0x000b40221a009388 */ /* 0x008fe80000004800 */
[----:B0-----:R-:W-:Y:S04]  /*4790*/  @!P0 STS [R26.X4+0xd80], R31 ;  /* 0x000d801f1a008388 */ /* 0x001fe80000004800 */
[----:B-1----:R0:W-:Y:S02]  /*47a0*/  @!P6 STS [R26.X4+0xfc0], R0 ;  /* 0x000fc0001a00e388 */ /* 0x0021e40000004800 */
[----:B0-----:R-:W-:-:S02]  /*47b0*/  IMAD.MOV.U32 R0, RZ, RZ, c[0x0][0x314] ;  /* 0x0000c500ff007624 */ /* 0x001fc400078e00ff */
[----:B------:R-:W-:Y:S03]  /*47c0*/  BAR.SYNC.DEFER_BLOCKING 0x0 ;  /* 0x0000000000007b1d */ /* 0x000fe60000010000 */
[----:B------:R-:W-:Y:S02]  /*47d0*/  ISETP.GE.AND P0, PT, R0, 0x1, PT ;  /* 0x000000010000780c */ /* 0x000fe40003f06270 */
[----:B------:R-:W-:-:S11]  /*47e0*/  MOV R0, RZ ;  /* 0x000000ff00007202 */ /* 0x000fd60000000f00 */
[----:B------:R-:W-:Y:S05]  /*47f0*/  @!P0 BRA `(.L_x_41) ;  /* 0x0000024000008947 */ /* 0x000fea0003800000 */
[----:B------:R-:W-:Y:S01]  /*4800*/  ULDC UR5, c[0x0][0x22c] ;  /* 0x00008b0000057ab9 */ /* 0x000fe20000000800 */
[C---:B------:R-:W-:Y:S01]  /*4810*/  IMAD R13, R7.reuse, 0x40, R18 ;  /* 0x00000040070d7824 */ /* 0x040fe200078e0212 */
[----:B------:R-:W-:Y:S01]  /*4820*/  UIMAD UR5, UR7, UR5, URZ ;  /* 0x00000005070572a4 */ /* 0x000fe2000f8e023f */
[C---:B------:R-:W-:Y:S01]  /*4830*/  IADD3 R5, R12.reuse, -UR7, RZ ;  /* 0x800000070c057c10 */ /* 0x040fe2000fffe0ff */
[----:B------:R-:W-:Y:S01]  /*4840*/  IMAD R20, R12, c[0x0][0x22c], RZ ;  /* 0x00008b000c147a24 */ /* 0x000fe200078e02ff */
[----:B------:R-:W-:Y:S01]  /*4850*/  CS2R R8, SRZ ;  /* 0x0000000000087805 */ /* 0x000fe2000001ff00 */
[----:B------:R-:W-:Y:S01]  /*4860*/  USHF.R.S32.HI UR4, URZ, 0x1f, UR5 ;  /* 0x0000001f3f047899 */ /* 0x000fe20008011405 */
[C---:B------:R-:W-:Y:S01]  /*4870*/  ISETP.GE.AND P2, PT, R7.reuse, R5, PT ;  /* 0x000000050700720c */ /* 0x040fe20003f46270 */
[----:B------:R-:W-:Y:S01]  /*4880*/  IMAD.SHL.U32 R6, R7, 0x4, RZ ;  /* 0x0000000407067824 */ /* 0x000fe200078e00ff */
[C---:B------:R-:W-:Y:S01]  /*4890*/  IADD3 R4, P0, R13.reuse, UR5, RZ ;  /* 0x000000050d047c10 */ /* 0x040fe2000ff1e0ff */
[----:B------:R-:W-:Y:S01]  /*48a0*/  IMAD.MOV.U32 R16, RZ, RZ, RZ ;  /* 0x000000ffff107224 */ /* 0x000fe200078e00ff */
[----:B------:R-:W-:Y:S01]  /*48b0*/  CS2R R10, SRZ ;  /* 0x00000000000a7805 */ /* 0x000fe2000001ff00 */
[----:B------:R-:W-:Y:S01]  /*48c0*/  IMAD.WIDE R20, R20, 0x4, RZ ;  /* 0x0000000414147825 */ /* 0x000fe200078e02ff */
[----:B------:R-:W-:-:S02]  /*48d0*/  LEA.HI.X.SX32 R13, R13, UR4, 0x1, P0 ;  /* 0x000000040d0d7c11 */ /* 0x000fc400080f0eff */
[----:B------:R-:W-:-:S04]  /*48e0*/  LEA R14, P0, R4, c[0x0][0x1d8], 0x2 ;  /* 0x00007600040e7a11 */ /* 0x000fc800078010ff */
[----:B------:R-:W-:Y:S01]  /*48f0*/  LEA.HI.X R13, R4, c[0x0][0x1dc], R13, 0x2, P0 ;  /* 0x00007700040d7a11 */ /* 0x000fe200000f140d */
[----:B------:R-:W-:Y:S02]  /*4900*/  IMAD.MOV.U32 R4, RZ, RZ, RZ ;  /* 0x000000ffff047224 */ /* 0x000fe400078e00ff */
.L_x_44:
[----:B------:R-:W-:Y:S01]  /*4910*/  BSSY B0, `(.L_x_42) ;  /* 0x0000007000007945 */ /* 0x000fe20003800000 */
[----:B------:R-:W-:-:S05]  /*4920*/  @P2 BRA `(.L_x_43) ;  /* 0x0000005000002947 */ /* 0x000fca0003800000 */
[----:B------:R-:W-:Y:S01]  /*4930*/  ISETP.GE.AND P0, PT, R18, c[0x0][0x220], PT ;  /* 0x0000880012007a0c */ /* 0x000fe20003f06270 */
[----:B------:R-:W-:Y:S01]  /*4940*/  CS2R R8, SRZ ;  /* 0x0000000000087805 */ /* 0x000fe2000001ff00 */
[----:B------:R-:W-:Y:S11]  /*4950*/  CS2R R10, SRZ ;  /* 0x00000000000a7805 */ /* 0x000ff6000001ff00 */
[----:B------:R-:W-:Y:S05]  /*4960*/  @!P0 MOV R15, R13 ;  /* 0x0000000d000f8202 */ /* 0x000fea0000000f00 */
[----:B------:R0:W5:Y:S02]  /*4970*/  @!P0 LDG.E.128 R8, [R14.64] ;  /* 0x000000080e088981 */ /* 0x000164000c1e1d00 */
.L_x_43:
[----:B------:R-:W-:Y:S05]  /*4980*/  BSYNC B0 ;  /* 0x0000000000007941 */ /* 0x000fea0003800000 */
.L_x_42:
[----:B------:R-:W-:Y:S01]  /*4990*/  IADD3 R16, R16, 0x1, RZ ;  /* 0x0000000110107810 */ /* 0x000fe20007ffe0ff */
[----:B------:R1:W2:Y:S01]  /*49a0*/  LDS R5, [R6] ;  /* 0x0000000006057984 */ /* 0x0002a20000000800 */
[----:B0-----:R-:W-:Y:S02]  /*49b0*/  IADD3 R14, P0, R20, R14, RZ ;  /* 0x0000000e140e7210 */ /* 0x001fe40007f1e0ff */
[----:B------:R-:W-:Y:S02]  /*49c0*/  ISETP.GE.AND P1, PT, R16, c[0x0][0x314], PT ;  /* 0x0000c50010007a0c */ /* 0x000fe40003f26270 */
[----:B------:R-:W-:Y:S02]  /*49d0*/  IADD3.X R13, R21, R13, RZ, P0, !PT ;  /* 0x0000000d150d7210 */ /* 0x000fe400007fe4ff */
[----:B-1----:R-:W-:Y:S01]  /*49e0*/  IADD3 R6, R6, 0x24, RZ ;  /* 0x0000002406067810 */ /* 0x002fe20007ffe0ff */
[C---:B--2--5:R-:W-:Y:S02]  /*49f0*/  FFMA.FTZ R0, R5.reuse, R8, R0 ;  /* 0x0000000805007223 */ /* 0x064fe40000010000 */
[C---:B------:R-:W-:Y:S02]  /*4a00*/  FFMA.FTZ R2, R5.reuse, R9, R2 ;  /* 0x0000000905027223 */ /* 0x040fe40000010002 */
[C---:B------:R-:W-:Y:S02]  /*4a10*/  FFMA.FTZ R3, R5.reuse, R10, R3 ;  /* 0x0000000a05037223 */ /* 0x040fe40000010003 */
[----:B------:R-:W-:Y:S02]  /*4a20*/  FFMA.FTZ R4, R5, R11, R4 ;  /* 0x0000000b05047223 */ /* 0x000fe40000010004 */
[----:B------:R-:W-:-:S05]  /*4a30*/  @!P1 BRA `(.L_x_44) ;  /* 0xfffffed000009947 */ /* 0x000fca000383ffff */
.L_x_41:
[----:B------:R-:W-:Y:S02]  /*4a40*/  IADD3 R7, R7, UR7, RZ ;  /* 0x0000000707077c10 */ /* 0x000fe4000fffe0ff */
[----:B------:R-:W-:-:S02]  /*4a50*/  F2FP.BF16.PACK_AB R2, R2, R0 ;  /* 0x000000000202723e */ /* 0x000fc400000010ff */
[----:B------:R-:W-:Y:S02]  /*4a60*/  ISETP.GE.AND P0, PT, R7, R12, PT ;  /* 0x0000000c0700720c */ /* 0x000fe40003f06270 */
[----:B------:R-:W-:-:S11]  /*4a70*/  F2FP.BF16.PACK_AB R3, R4, R3 ;  /* 0x000000030403723e */ /* 0x000fd600000010ff */
[----:B------:R-:W-:Y:S05]  /*4a80*/  @P0 EXIT ;  /* 0x000000000000094d */ /* 0x000fea0003800000 */
[----:B------:R-:W-:-:S13]  /*4a90*/  ISETP.GE.AND P0, PT, R18, c[0x0][0x220], PT ;  /* 0x0000880012007a0c */ /* 0x000fda0003f06270 */
[----:B------:R-:W-:Y:S05]  /*4aa0*/  @P0 EXIT ;  /* 0x000000000000094d */ /* 0x000fea0003800000 */
[----:B------:R-:W-:Y:S01]  /*4ab0*/  IMAD.MOV.U32 R6, RZ, RZ, c[0x0][0x1c0] ;  /* 0x00007000ff067624 */ /* 0x000fe200078e00ff */
[----:B------:R-:W-:Y:S02]  /*4ac0*/  IABS R5, c[0x0][0x214] ;  /* 0x0000850000057a13 */ /* 0x000fe40000000000 */
[----:B------:R-:W-:Y:S01]  /*4ad0*/  IABS R10, R7 ;  /* 0x00000007000a7213 */ /* 0x000fe20000000000 */
[----:B------:R-:W-:Y:S01]  /*4ae0*/  IMAD R6, R6, c[0x0][0x214], RZ ;  /* 0x0000850006067a24 */ /* 0x000fe200078e02ff */
[----:B------:R-:W-:-:S04]  /*4af0*/  SHF.R.S32.HI R19, RZ, 0x1f, R18 ;  /* 0x0000001fff137819 */ /* 0x000fc80000011412 */
[-C--:B------:R-:W-:Y:S02]  /*4b00*/  IABS R9, R6.reuse ;  /* 0x0000000600097213 */ /* 0x080fe40000000000 */
[----:B------:R-:W-:Y:S02]  /*4b10*/  IABS R4, R6 ;  /* 0x0000000600047213 */ /* 0x000fe40000000000 */
[----:B------:R-:W0:Y:S02]  /*4b20*/  I2F.RP R12, R9 ;  /* 0x00000009000c7306 */ /* 0x000e240000209400 */
[----:B------:R-:W-:-:S06]  /*4b30*/  IADD3 R4, RZ, -R4, RZ ;  /* 0x80000004ff047210 */ /* 0x000fcc0007ffe0ff */
[----:B0-----:R-:W0:Y:S02]  /*4b40*/  MUFU.RCP R12, R12 ;  /* 0x0000000c000c7308 */ /* 0x001e240000001000 */
[----:B0-----:R-:W-:-:S06]  /*4b50*/  IADD3 R12, R12, 0xffffffe, RZ ;  /* 0x0ffffffe0c0c7810 */ /* 0x001fcc0007ffe0ff */
[----:B------:R-:W0:Y:S02]  /*4b60*/  F2I.FTZ.U32.TRUNC.NTZ R13, R12 ;  /* 0x0000000c000d7305 */ /* 0x000e24000021f000 */
[--C-:B0-----:R-:W-:Y:S02]  /*4b70*/  IMAD.MOV R0, RZ, RZ, -R13.reuse ;  /* 0x000000ffff007224 */ /* 0x101fe400078e0a0d */
[----:B------:R-:W-:Y:S02]  /*4b80*/  IMAD.MOV.U32 R12, RZ, RZ, RZ ;  /* 0x000000ffff0c7224 */ /* 0x000fe400078e00ff */
[----:B------:R-:W-:Y:S02]  /*4b90*/  IMAD R8, R0, R9, RZ ;  /* 0x0000000900087224 */ /* 0x000fe400078e02ff */
[----:B------:R-:W0:Y:S02]  /*4ba0*/  I2F.RP R0, R5 ;  /* 0x0000000500007306 */ /* 0x000e240000209400 */
[----:B------:R-:W-:-:S06]  /*4bb0*/  IMAD.HI.U32 R8, R13, R8, R12 ;  /* 0x000000080d087227 */ /* 0x000fcc00078e000c */
[----:B------:R-:W-:-:S04]  /*4bc0*/  IMAD.HI.U32 R8, R8, R10, RZ ;  /* 0x0000000a08087227 */ /* 0x000fc800078e00ff */
[----:B------:R-:W-:Y:S02]  /*4bd0*/  IMAD R4, R8, R4, R10 ;  /* 0x0000000408047224 */ /* 0x000fe400078e020a */
[----:B------:R-:W-:Y:S01]  /*4be0*/  IMAD.MOV.U32 R10, RZ, RZ, RZ ;  /* 0x000000ffff0a7224 */ /* 0x000fe200078e00ff */
[----:B0-----:R-:W0:Y:S02]  /*4bf0*/  MUFU.RCP R0, R0 ;  /* 0x0000000000007308 */ /* 0x001e240000001000 */
[----:B------:R-:W-:-:S13]  /*4c00*/  ISETP.GT.U32.AND P1, PT, R9, R4, PT ;  /* 0x000000040900720c */ /* 0x000fda0003f24070 */
[----:B------:R-:W-:Y:S01]  /*4c10*/  @!P1 IMAD.IADD R4, R4, 0x1, -R9 ;  /* 0x0000000104049824 */ /* 0x000fe200078e0a09 */
[----:B------:R-:W-:Y:S02]  /*4c20*/  @!P1 IADD3 R8, R8, 0x1, RZ ;  /* 0x0000000108089810 */ /* 0x000fe40007ffe0ff */
[----:B0-----:R-:W-:Y:S02]  /*4c30*/  IADD3 R0, R0, 0xffffffe, RZ ;  /* 0x0ffffffe00007810 */ /* 0x001fe40007ffe0ff */
[----:B------:R-:W-:Y:S02]  /*4c40*/  ISETP.GE.U32.AND P2, PT, R4, R9, PT ;  /* 0x000000090400720c */ /* 0x000fe40003f46070 */
[----:B------:R-:W-:Y:S01]  /*4c50*/  LOP3.LUT R4, R7, R6, RZ, 0x3c, !PT ;  /* 0x0000000607047212 */ /* 0x000fe200078e3cff */
[----:B------:R-:W0:Y:S01]  /*4c60*/  F2I.FTZ.U32.TRUNC.NTZ R11, R0 ;  /* 0x00000000000b7305 */ /* 0x000e22000021f000 */
[----:B------:R-:W-:Y:S02]  /*4c70*/  ISETP.NE.AND P1, PT, R6, RZ, PT ;  /* 0x000000ff0600720c */ /* 0x000fe40003f25270 */
[----:B------:R-:W-:-:S07]  /*4c80*/  ISETP.GE.AND P0, PT, R4, RZ, PT ;  /* 0x000000ff0400720c */ /* 0x000fce0003f06270 */
[----:B------:R-:W-:-:S06]  /*4c90*/  @P2 IADD3 R8, R8, 0x1, RZ ;  /* 0x0000000108082810 */ /* 0x000fcc0007ffe0ff */
[----:B------:R-:W-:Y:S01]  /*4ca0*/  @!P0 IMAD.MOV R8, RZ, RZ, -R8 ;  /* 0x000000ffff088224 */ /* 0x000fe200078e0a08 */
[----:B------:R-:W-:Y:S02]  /*4cb0*/  @!P1 LOP3.LUT R8, RZ, R6, RZ, 0x33, !PT ;  /* 0x00000006ff089212 */ /* 0x000fe400078e33ff */
[----:B0-----:R-:W-:-:S03]  /*4cc0*/  IADD3 R4, RZ, -R11, RZ ;  /* 0x8000000bff047210 */ /* 0x001fc60007ffe0ff */
[----:B------:R-:W-:Y:S02]  /*4cd0*/  IMAD R6, R8, R6, RZ ;  /* 0x0000000608067224 */ /* 0x000fe400078e02ff */
[----:B------:R-:W-:Y:S02]  /*4ce0*/  IMAD R4, R4, R5, RZ ;  /* 0x0000000504047224 */ /* 0x000fe400078e02ff */
[----:B------:R-:W-:Y:S02]  /*4cf0*/  IMAD.IADD R9, R7, 0x1, -R6 ;  /* 0x0000000107097824 */ /* 0x000fe400078e0a06 */
[----:B------:R-:W-:-:S03]  /*4d00*/  IMAD.HI.U32 R4, R11, R4, R10 ;  /* 0x000000040b047227 */ /* 0x000fc600078e000a */
[----:B------:R-:W-:Y:S01]  /*4d10*/  IABS R0, R9 ;  /* 0x0000000900007213 */ /* 0x000fe20000000000 */
[----:B------:R-:W-:Y:S01]  /*4d20*/  IMAD.WIDE.U32 R18, R8, c[0x0][0x1e0], R18 ;  /* 0x0000780008127a25 */ /* 0x000fe200078e0012 */
[----:B------:R-:W-:-:S03]  /*4d30*/  LOP3.LUT R9, R9, c[0x0][0x214], RZ, 0x3c, !PT ;  /* 0x0000850009097a12 */ /* 0x000fc600078e3cff */
[----:B------:R-:W-:Y:S01]  /*4d40*/  IMAD.HI.U32 R10, R4, R0, RZ ;  /* 0x00000000040a7227 */ /* 0x000fe200078e00ff */
[----:B------:R-:W-:-:S04]  /*4d50*/  ISETP.GE.AND P1, PT, R9, RZ, PT ;  /* 0x000000ff0900720c */ /* 0x000fc80003f26270 */
[----:B------:R-:W-:-:S05]  /*4d60*/  IADD3 R4, -R10, RZ, RZ ;  /* 0x000000ff0a047210 */ /* 0x000fca0007ffe1ff */
[----:B------:R-:W-:-:S05]  /*4d70*/  IMAD R0, R5, R4, R0 ;  /* 0x0000000405007224 */ /* 0x000fca00078e0200 */
[----:B------:R-:W-:-:S13]  /*4d80*/  ISETP.GT.U32.AND P0, PT, R5, R0, PT ;  /* 0x000000000500720c */ /* 0x000fda0003f04070 */
[----:B------:R-:W-:Y:S01]  /*4d90*/  @!P0 IMAD.IADD R0, R0, 0x1, -R5 ;  /* 0x0000000100008824 */ /* 0x000fe200078e0a05 */
[----:B------:R-:W-:Y:S02]  /*4da0*/  @!P0 IADD3 R10, R10, 0x1, RZ ;  /* 0x000000010a0a8810 */ /* 0x000fe40007ffe0ff */
[----:B------:R-:W-:Y:S02]  /*4db0*/  ISETP.NE.AND P0, PT, RZ, c[0x0][0x214], PT ;  /* 0x00008500ff007a0c */ /* 0x000fe40003f05270 */
[----:B------:R-:W-:Y:S02]  /*4dc0*/  ISETP.GE.U32.AND P2, PT, R0, R5, PT ;  /* 0x000000050000720c */ /* 0x000fe40003f46070 */
[----:B------:R-:W-:-:S05]  /*4dd0*/  SHF.R.S32.HI R0, RZ, 0x1f, R8 ;  /* 0x0000001fff007819 */ /* 0x000fca0000011408 */
[----:B------:R-:W-:-:S04]  /*4de0*/  IMAD R0, R0, c[0x0][0x1e0], RZ ;  /* 0x0000780000007a24 */ /* 0x000fc800078e02ff */
[----:B------:R-:W-:Y:S02]  /*4df0*/  IMAD R8, R8, c[0x0][0x1e4], R0 ;  /* 0x0000790008087a24 */ /* 0x000fe400078e0200 */
[----:B------:R-:W-:-:S03]  /*4e00*/  @P2 IADD3 R10, R10, 0x1, RZ ;  /* 0x000000010a0a2810 */ /* 0x000fc60007ffe0ff */
[----:B------:R-:W-:Y:S02]  /*4e10*/  IADD3 R19, R19, R8, RZ ;  /* 0x0000000813137210 */ /* 0x000fe40007ffe0ff */
[----:B------:R-:W-:Y:S01]  /*4e20*/  @!P1 IMAD.MOV R10, RZ, RZ, -R10 ;  /* 0x000000ffff0a9224 */ /* 0x000fe200078e0a0a */
[----:B------:R-:W-:-:S04]  /*4e30*/  @!P0 LOP3.LUT R10, RZ, c[0x0][0x214], RZ, 0x33, !PT ;  /* 0x00008500ff0a8a12 */ /* 0x000fc800078e33ff */
[----:B------:R-:W-:Y:S01]  /*4e40*/  SHF.R.S32.HI R0, RZ, 0x1f, R10 ;  /* 0x0000001fff007819 */ /* 0x000fe2000001140a */
[C---:B------:R-:W-:Y:S02]  /*4e50*/  IMAD R6, R10.reuse, c[0x0][0x214], R6 ;  /* 0x000085000a067a24 */ /* 0x040fe400078e0206 */
[----:B------:R-:W-:-:S04]  /*4e60*/  IMAD.WIDE.U32 R18, R10, c[0x0][0x1f0], R18 ;  /* 0x00007c000a127a25 */ /* 0x000fc800078e0012 */
[----:B------:R-:W-:Y:S02]  /*4e70*/  IMAD.IADD R6, R7, 0x1, -R6 ;  /* 0x0000000107067824 */ /* 0x000fe400078e0a06 */
[----:B------:R-:W-:-:S03]  /*4e80*/  IMAD R0, R0, c[0x0][0x1f0], RZ ;  /* 0x00007c0000007a24 */ /* 0x000fc600078e02ff */
[----:B------:R-:W-:Y:S01]  /*4e90*/  SHF.R.S32.HI R4, RZ, 0x1f, R6 ;  /* 0x0000001fff047819 */ /* 0x000fe20000011406 */
[----:B------:R-:W-:-:S04]  /*4ea0*/  IMAD R0, R10, c[0x0][0x1f4], R0 ;  /* 0x00007d000a007a24 */ /* 0x000fc800078e0200 */
[----:B------:R-:W-:Y:S02]  /*4eb0*/  IMAD R4, R4, c[0x0][0x1e8], RZ ;  /* 0x00007a0004047a24 */ /* 0x000fe400078e02ff */
[----:B------:R-:W-:Y:S02]  /*4ec0*/  IMAD.IADD R19, R19, 0x1, R0 ;  /* 0x0000000113137824 */ /* 0x000fe400078e0200 */
[C---:B------:R-:W-:Y:S02]  /*4ed0*/  IMAD R4, R6.reuse, c[0x0][0x1ec], R4 ;  /* 0x00007b0006047a24 */ /* 0x040fe400078e0204 */
[----:B------:R-:W-:-:S05]  /*4ee0*/  IMAD.WIDE.U32 R6, R6, c[0x0][0x1e8], R18 ;  /* 0x00007a0006067a25 */ /* 0x000fca00078e0012 */
[----:B------:R-:W-:Y:S02]  /*4ef0*/  IADD3 R4, R7, R4, RZ ;  /* 0x0000000407047210 */ /* 0x000fe40007ffe0ff */
[----:B------:R-:W-:-:S04]  /*4f00*/  LEA R8, P0, R6, c[0x0][0x1d0], 0x1 ;  /* 0x0000740006087a11 */ /* 0x000fc800078008ff */
[----:B------:R-:W-:-:S05]  /*4f10*/  LEA.HI.X R9, R6, c[0x0][0x1d4], R4, 0x1, P0 ;  /* 0x0000750006097a11 */ /* 0x000fca00000f0c04 */
[----:B------:R-:W-:Y:S01]  /*4f20*/  STG.E.64 [R8.64], R2 ;  /* 0x0000000208007986 */ /* 0x000fe2000c101b08 */
[----:B------:R-:W-:Y:S05]  /*4f30*/  EXIT ;  /* 0x000000000000794d */ /* 0x000fea0003800000 */
        .weak           $__internal_0_$__cuda_sm20_div_s64
        .type           $__internal_0_$__cuda_sm20_div_s64,@function
        .size           $__internal_0_$__cuda_sm20_div_s64,(.L_x_7798 - $__internal_0_$__cuda_sm20_div_s64)
$__internal_0_$__cuda_sm20_div_s64:
[----:B------:R-:W-:Y:S02]  /*4f40*/  IADD3 R46, P0, RZ, -R25, RZ ;  /* 0x80000019ff2e7210 */ /* 0x000fe40007f1e0ff */
[----:B------:R-:W-:-:S03]  /*4f50*/  ISETP.GE.AND P1, PT, R24, RZ, PT ;  /* 0x000000ff1800720c */ /* 0x000fc60003f26270 */
[----:B------:R-:W-:Y:S01]  /*4f60*/  IMAD.X R0, RZ, RZ, ~R24, P0 ;  /* 0x000000ffff007224 */ /* 0x000fe200000e0e18 */
[----:B------:R-:W-:-:S04]  /*4f70*/  SEL R46, R46, R25, !P1 ;  /* 0x000000192e2e7207 */ /* 0x000fc80004800000 */
[----:B------:R-:W-:-:S04]  /*4f80*/  SEL R47, R0, R24, !P1 ;  /* 0x00000018002f7207 */ /* 0x000fc80004800000 */
[----:B------:R-:W0:Y:S08]  /*4f90*/  I2F.U64.RP R0, R46 ;  /* 0x0000002e00007312 */ /* 0x000e300000309000 */
[----:B0-----:R-:W0:Y:S02]  /*4fa0*/  MUFU.RCP R0, R0 ;  /* 0x0000000000007308 */ /* 0x001e240000001000 */
[----:B0-----:R-:W-:-:S06]  /*4fb0*/  IADD3 R0, R0, 0x1ffffffe, RZ ;  /* 0x1ffffffe00007810 */ /* 0x001fcc0007ffe0ff */
[----:B------:R-:W0:Y:S02]  /*4fc0*/  F2I.U64.TRUNC R56, R0 ;  /* 0x0000000000387311 */ /* 0x000e24000020d800 */
[----:B0-----:R-:W-:-:S04]  /*4fd0*/  IMAD.WIDE.U32 R58, R56, R46, RZ ;  /* 0x0000002e383a7225 */ /* 0x001fc800078e00ff */
[C---:B------:R-:W-:Y:S01]  /*4fe0*/  IMAD R0, R56.reuse, R47, R59 ;  /* 0x0000002f38007224 */ /* 0x040fe200078e023b */
[----:B------:R-:W-:Y:S01]  /*4ff0*/  IADD3 R21, P0, RZ, -R58, RZ ;  /* 0x8000003aff157210 */ /* 0x000fe20007f1e0ff */
[----:B------:R-:W-:Y:S02]  /*5000*/  IMAD.MOV.U32 R59, RZ, RZ, R56 ;  /* 0x000000ffff3b7224 */ /* 0x000fe400078e0038 */
[----:B------:R-:W-:Y:S02]  /*5010*/  IMAD R0, R57, R46, R0 ;  /* 0x0000002e39007224 */ /* 0x000fe400078e0200 */
[----:B------:R-:W-:-:S04]  /*5020*/  IMAD.HI.U32 R58, R56, R21, RZ ;  /* 0x00000015383a7227 */ /* 0x000fc800078e00ff */
[----:B------:R-:W-:-:S04]  /*5030*/  IMAD.X R0, RZ, RZ, ~R0, P0 ;  /* 0x000000ffff007224 */ /* 0x000fc800000e0e00 */
[----:B------:R-:W-:-:S04]  /*5040*/  IMAD.WIDE.U32 R58, P0, R56, R0, R58 ;  /* 0x00000000383a7225 */ /* 0x000fc8000780003a */
[----:B------:R-:W-:-:S04]  /*5050*/  IMAD.HI.U32 R29, R57, R0, RZ ;  /* 0x00000000391d7227 */ /* 0x000fc800078e00ff */
[----:B------:R-:W-:-:S04]  /*5060*/  IMAD.HI.U32 R21, P1, R57, R21, R58 ;  /* 0x0000001539157227 */ /* 0x000fc8000782003a */
[----:B------:R-:W-:Y:S02]  /*5070*/  IMAD R0, R57, R0, RZ ;  /* 0x0000000039007224 */ /* 0x000fe400078e02ff */
[----:B------:R-:W-:-:S03]  /*5080*/  IMAD.X R29, R29, 0x1, R57, P0 ;  /* 0x000000011d1d7824 */ /* 0x000fc600000e0639 */
[----:B------:R-:W-:-:S04]  /*5090*/  IADD3 R57, P0, R0, R21, RZ ;  /* 0x0000001500397210 */ /* 0x000fc80007f1e0ff */
[----:B------:R-:W-:Y:S01]  /*50a0*/  IADD3.X R29, RZ, RZ, R29, P0, P1 ;  /* 0x000000ffff1d7210 */ /* 0x000fe200007e241d */
[----:B------:R-:W-:Y:S01]  /*50b0*/  IMAD.WIDE.U32 R58, R57, R46, RZ ;  /* 0x0000002e393a7225 */ /* 0x000fe200078e00ff */
[----:B------:R-:W-:-:S03]  /*50c0*/  ISETP.GE.AND P1, PT, R19, RZ, PT ;  /* 0x000000ff1300720c */ /* 0x000fc60003f26270 */
[----:B------:R-:W-:Y:S01]  /*50d0*/  IMAD R21, R57, R47, R59 ;  /* 0x0000002f39157224 */ /* 0x000fe200078e023b */
[----:B------:R-:W-:-:S03]  /*50e0*/  IADD3 R22, P0, RZ, -R58, RZ ;  /* 0x8000003aff167210 */ /* 0x000fc60007f1e0ff */
[----:B------:R-:W-:Y:S02]  /*50f0*/  IMAD R21, R29, R46, R21 ;  /* 0x0000002e1d157224 */ /* 0x000fe400078e0215 */
[----:B------:R-:W-:-:S04]  /*5100*/  IMAD.HI.U32 R56, R57, R22, RZ ;  /* 0x0000001639387227 */ /* 0x000fc800078e00ff */
[----:B------:R-:W-:-:S04]  /*5110*/  IMAD.X R21, RZ, RZ, ~R21, P0 ;  /* 0x000000ffff157224 */ /* 0x000fc800000e0e15 */
[----:B------:R-:W-:-:S04]  /*5120*/  IMAD.WIDE.U32 R56, P0, R57, R21, R56 ;  /* 0x0000001539387225 */ /* 0x000fc80007800038 */
[----:B------:R-:W-:-:S04]  /*5130*/  IMAD.HI.U32 R0, R29, R21, RZ ;  /* 0x000000151d007227 */ /* 0x000fc800078e00ff */
[----:B------:R-:W-:-:S04]  /*5140*/  IMAD.HI.U32 R22, P4, R29, R22, R56 ;  /* 0x000000161d167227 */ /* 0x000fc80007880038 */
[----:B------:R-:W-:Y:S02]  /*5150*/  IMAD R21, R29, R21, RZ ;  /* 0x000000151d157224 */ /* 0x000fe400078e02ff */
[----:B------:R-:W-:Y:S02]  /*5160*/  IMAD.X R0, R0, 0x1, R29, P0 ;  /* 0x0000000100007824 */ /* 0x000fe400000e061d */
[----:B------:R-:W-:Y:S01]  /*5170*/  IMAD.MOV.U32 R57, RZ, RZ, RZ ;  /* 0x000000ffff397224 */ /* 0x000fe200078e00ff */
[----:B------:R-:W-:Y:S02]  /*5180*/  IADD3 R29, P2, R21, R22, RZ ;  /* 0x00000016151d7210 */ /* 0x000fe40007f5e0ff */
[-C--:B------:R-:W-:Y:S02]  /*5190*/  IADD3 R22, P0, RZ, -R28.reuse, RZ ;  /* 0x8000001cff167210 */ /* 0x080fe40007f1e0ff */
[----:B------:R-:W-:Y:S02]  /*51a0*/  IADD3.X R0, RZ, RZ, R0, P2, P4 ;  /* 0x000000ffff007210 */ /* 0x000fe400017e8400 */
[----:B------:R-:W-:Y:S01]  /*51b0*/  SEL R22, R22, R28, !P1 ;  /* 0x0000001c16167207 */ /* 0x000fe20004800000 */
[----:B------:R-:W-:-:S04]  /*51c0*/  IMAD.X R21, RZ, RZ, ~R19, P0 ;  /* 0x000000ffff157224 */ /* 0x000fc800000e0e13 */
[----:B------:R-:W-:Y:S01]  /*51d0*/  IMAD.HI.U32 R56, R29, R22, RZ ;  /* 0x000000161d387227 */ /* 0x000fe200078e00ff */
[----:B------:R-:W-:-:S05]  /*51e0*/  SEL R21, R21, R19, !P1 ;  /* 0x0000001315157207 */ /* 0x000fca0004800000 */
[----:B------:R-:W-:-:S06]  /*51f0*/  IMAD.WIDE.U32 R28, R29, R21, R56 ;  /* 0x000000151d1c7225 */ /* 0x000fcc00078e0038 */
[----:B------:R-:W-:-:S04]  /*5200*/  IMAD.HI.U32 R28, P2, R0, R22, R28 ;  /* 0x00000016001c7227 */ /* 0x000fc8000784001c */
[CC--:B------:R-:W-:Y:S02]  /*5210*/  IMAD R29, R0.reuse, R21.reuse, RZ ;  /* 0x00000015001d7224 */ /* 0x0c0fe400078e02ff */
[----:B------:R-:W-:-:S03]  /*5220*/  IMAD.HI.U32 R0, R0, R21, RZ ;  /* 0x0000001500007227 */ /* 0x000fc600078e00ff */
[----:B------:R-:W-:Y:S02]  /*5230*/  IADD3 R29, P1, R29, R28, RZ ;  /* 0x0000001c1d1d7210 */ /* 0x000fe40007f3e0ff */
[----:B------:R-:W-:-:S03]  /*5240*/  IADD3.X R0, R0, RZ, RZ, P2, !PT ;  /* 0x000000ff00007210 */ /* 0x000fc600017fe4ff */
[----:B------:R-:W-:-:S04]  /*5250*/  IMAD.WIDE.U32 R56, R29, R46, RZ ;  /* 0x0000002e1d387225 */ /* 0x000fc800078e00ff */
[----:B------:R-:W-:Y:S01]  /*5260*/  IMAD R28, R29, R47, R57 ;  /* 0x0000002f1d1c7224 */ /* 0x000fe200078e0239 */
[----:B------:R-:W-:Y:S01]  /*5270*/  IADD3 R22, P0, -R56, R22, RZ ;  /* 0x0000001638167210 */ /* 0x000fe20007f1e1ff */
[----:B------:R-:W-:-:S03]  /*5280*/  IMAD.X R0, RZ, RZ, R0, P1 ;  /* 0x000000ffff007224 */ /* 0x000fc600008e0600 */
[-C--:B------:R-:W-:Y:S01]  /*5290*/  ISETP.GE.U32.AND P2, PT, R22, R46.reuse, PT ;  /* 0x0000002e1600720c */ /* 0x080fe20003f46070 */
[----:B------:R-:W-:-:S04]  /*52a0*/  IMAD R28, R0, R46, R28 ;  /* 0x0000002e001c7224 */ /* 0x000fc800078e021c */
[----:B------:R-:W-:Y:S01]  /*52b0*/  IMAD.X R21, R21, 0x1, ~R28, P0 ;  /* 0x0000000115157824 */ /* 0x000fe200000e0e1c */
[----:B------:R-:W-:-:S04]  /*52c0*/  IADD3 R28, P0, R22, -R46, RZ ;  /* 0x8000002e161c7210 */ /* 0x000fc80007f1e0ff */
[----:B------:R-:W-:-:S04]  /*52d0*/  ISETP.GE.U32.AND.EX P2, PT, R21, R47, PT, P2 ;  /* 0x0000002f1500720c */ /* 0x000fc80003f46120 */
[----:B------:R-:W-:Y:S01]  /*52e0*/  SEL R28, R28, R22, P2 ;  /* 0x000000161c1c7207 */ /* 0x000fe20001000000 */
[----:B------:R-:W-:-:S03]  /*52f0*/  IMAD.X R22, R21, 0x1, ~R47, P0 ;  /* 0x0000000115167824 */ /* 0x000fc600000e0e2f */
[----:B------:R-:W-:Y:S02]  /*5300*/  ISETP.GE.U32.AND P1, PT, R28, R46, PT ;  /* 0x0000002e1c00720c */ /* 0x000fe40003f26070 */
[----:B------:R-:W-:Y:S02]  /*5310*/  SEL R22, R22, R21, P2 ;  /* 0x0000001516167207 */ /* 0x000fe40001000000 */
[----:B------:R-:W-:Y:S02]  /*5320*/  IADD3 R21, P0, R29, 0x1, RZ ;  /* 0x000000011d157810 */ /* 0x000fe40007f1e0ff */
[----:B------:R-:W-:Y:S02]  /*5330*/  ISETP.GE.U32.AND.EX P1, PT, R22, R47, PT, P1 ;  /* 0x0000002f1600720c */ /* 0x000fe40003f26110 */
[----:B------:R-:W-:Y:S01]  /*5340*/  SEL R29, R21, R29, P2 ;  /* 0x0000001d151d7207 */ /* 0x000fe20001000000 */
[----:B------:R-:W-:Y:S01]  /*5350*/  IMAD.X R21, RZ, RZ, R0, P0 ;  /* 0x000000ffff157224 */ /* 0x000fe200000e0600 */
[----:B------:R-:W-:-:S02]  /*5360*/  LOP3.LUT R28, R24, R19, RZ, 0x3c, !PT ;  /* 0x00000013181c7212 */ /* 0x000fc400078e3cff */
[----:B------:R-:W-:Y:S02]  /*5370*/  IADD3 R22, P0, R29, 0x1, RZ ;  /* 0x000000011d167810 */ /* 0x000fe40007f1e0ff */
[----:B------:R-:W-:Y:S02]  /*5380*/  SEL R21, R21, R0, P2 ;  /* 0x0000000015157207 */ /* 0x000fe40001000000 */
[----:B------:R-:W-:Y:S02]  /*5390*/  SEL R22, R22, R29, P1 ;  /* 0x0000001d16167207 */ /* 0x000fe40000800000 */
[-C--:B------:R-:W-:Y:S02]  /*53a0*/  IADD3.X R0, RZ, R21.reuse, RZ, P0, !PT ;  /* 0x00000015ff007210 */ /* 0x080fe400007fe4ff */
[----:B------:R-:W-:Y:S02]  /*53b0*/  ISETP.GE.AND P2, PT, R28, RZ, PT ;  /* 0x000000ff1c00720c */ /* 0x000fe40003f46270 */
[----:B------:R-:W-:-:S02]  /*53c0*/  SEL R21, R0, R21, P1 ;  /* 0x0000001500157207 */ /* 0x000fc40000800000 */
[-C--:B------:R-:W-:Y:S02]  /*53d0*/  IADD3 R0, P1, RZ, -R22.reuse, RZ ;  /* 0x80000016ff007210 */ /* 0x080fe40007f3e0ff */
[----:B------:R-:W-:Y:S02]  /*53e0*/  ISETP.NE.U32.AND P0, PT, R25, RZ, PT ;  /* 0x000000ff1900720c */ /* 0x000fe40003f05070 */
[----:B------:R-:W-:Y:S01]  /*53f0*/  SEL R0, R0, R22, !P2 ;  /* 0x0000001600007207 */ /* 0x000fe20005000000 */
[----:B------:R-:W-:Y:S01]  /*5400*/  IMAD.X R25, RZ, RZ, ~R21, P1 ;  /* 0x000000ffff197224 */ /* 0x000fe200008e0e15 */
[----:B------:R-:W-:Y:S01]  /*5410*/  ISETP.NE.AND.EX P0, PT, R24, RZ, PT, P0 ;  /* 0x000000ff1800720c */ /* 0x000fe20003f05300 */
[----:B------:R-:W-:Y:S02]  /*5420*/  IMAD.MOV.U32 R22, RZ, RZ, R23 ;  /* 0x000000ffff167224 */ /* 0x000fe400078e0017 */
[----:B------:R-:W-:Y:S01]  /*5430*/  IMAD.MOV.U32 R23, RZ, RZ, 0x0 ;  /* 0x00000000ff177424 */ /* 0x000fe200078e00ff */
[----:B------:R-:W-:-:S02]  /*5440*/  SEL R25, R25, R21, !P2 ;  /* 0x0000001519197207 */ /* 0x000fc40005000000 */
[----:B------:R-:W-:Y:S02]  /*5450*/  SEL R0, R0, 0xffffffff, P0 ;  /* 0xffffffff00007807 */ /* 0x000fe40000000000 */
[----:B------:R-:W-:Y:S01]  /*5460*/  SEL R25, R25, 0xffffffff, P0 ;  /* 0xffffffff19197807 */ /* 0x000fe20000000000 */
[----:B------:R-:W-:Y:S06]  /*5470*/  RET.REL.NODEC R22 `(_ZN5flash32flash_fwd_splitkv_combine_kernelI23Flash_fwd_kernel_traitsILi64ELi64ELi256ELi4ELb0ELb0EN7cutlass10bfloat16_tE19Flash_kernel_traitsILi64ELi64ELi256ELi4ES3_EELi8ELi7ELb0EEEvNS_16Flash_fwd_paramsE) ;  /* 0xffffab8016007950 */ /* 0x000fec0003c3ffff */
.L_x_45:
[----:B------:R-:W-:-:S00]  /*5480*/  BRA `(.L_x_45) ;  /* 0xfffffff000007947 */ /* 0x000fc0000383ffff */
[----:B------:R-:W-:-:S00]  /*5490*/  NOP ;  /* 0x0000000000007918 */ /* 0x000fc00000000000 */
        /* <DEDUP_REMOVED lines=14> */
.L_x_7798:


//--------------------- .text._ZN5flash32flash_fwd_splitkv_combine_kernelI23Flash_fwd_kernel_traitsILi64ELi64ELi256ELi4ELb0ELb0EN7cutlass10bfloat16_tE19Flash_kernel_traitsILi64ELi64ELi256ELi4ES3_EELi8ELi6ELb0EEEvNS_16Flash_fwd_paramsE --------------------------
	.section	.text._ZN5flash32flash_fwd_splitkv_combine_kernelI23Flash_fwd_kernel_traitsILi64ELi64ELi256ELi4ELb0ELb0EN7cutlass10bfloat16_tE19Flash_kernel_traitsILi64ELi64ELi256ELi4ES3_EELi8ELi6ELb0EEEvNS_16Flash_fwd_paramsE,"ax",@progbits
	.sectioninfo	@"SHI_REGISTERS=62"
	.align	128
        .global         _ZN5flash32flash_fwd_splitkv_combine_kernelI23Flash_fwd_kernel_traitsILi64ELi64ELi256ELi4ELb0ELb0EN7cutlass10bfloat16_tE19Flash_kernel_traitsILi64ELi64ELi256ELi4ES3_EELi8ELi6ELb0EEEvNS_16Flash_fwd_paramsE
        .type           _ZN5flash32flash_fwd_splitkv_combine_kernelI23Flash_fwd_kernel_traitsILi64ELi64ELi256ELi4ELb0ELb0EN7cutlass10bfloat16_tE19Flash_kernel_traitsILi64ELi64ELi256ELi4ES3_EELi8ELi6ELb0EEEvNS_16Flash_fwd_paramsE,@function
        .size           _ZN5flash32flash_fwd_splitkv_combine_kernelI23Flash_fwd_kernel_traitsILi64ELi64ELi256ELi4ELb0ELb0EN7cutlass10bfloat16_tE19Flash_kernel_traitsILi64ELi64ELi256ELi4ES3_EELi8ELi6ELb0EEEvNS_16Flash_fwd_paramsE,(.L_x_7799 - _ZN5flash32flash_fwd_splitkv_combine_kernelI23Flash_fwd_kernel_traitsILi64ELi64ELi256ELi4ELb0ELb0EN7cutlass10bfloat16_tE19Flash_kernel_traitsILi64ELi64ELi256ELi4ES3_EELi8ELi6ELb0EEEvNS_16Flash_fwd_paramsE)
        .other          _ZN5flash32flash_fwd_splitkv_combine_kernelI23Flash_fwd_kernel_traitsILi64ELi64ELi256ELi4ELb0ELb0EN7cutlass10bfloat16_tE19Flash_kernel_traitsILi64ELi64ELi256ELi4ES3_EELi8ELi6ELb0EEEvNS_16Flash_fwd_paramsE,@"STO_CUDA_ENTRY STV_DEFAULT"
_ZN5flash32flash_fwd_splitkv_combine_kernelI23Flash_fwd_kernel_traitsILi64ELi64ELi256ELi4ELb0ELb0EN7cutlass10bfloat16_tE19Flash_kernel_traitsILi64ELi64ELi256ELi4ES3_EELi8ELi6ELb0EEEvNS_16Flash_fwd_paramsE:
.text._ZN5flash32flash_fwd_splitkv_combine_kernelI23Flash_fwd_kernel_traitsILi64ELi64ELi256ELi4ELb0ELb0EN7cutlass10bfloat16_tE19Flash_kernel_traitsILi64ELi64ELi256ELi4ES3_EELi8ELi6ELb0EEEvNS_16Flash_fwd_paramsE:
        /* <DEDUP_REMOVED lines=11> */
[----:B------:R-:W-:Y:S01]  /*00b0*/  SEL R5, R0, R5, P0 ;  /* 0x0000000500057207 */ /* 0x000fe20000000000 */
        /* <DEDUP_REMOVED lines=11> */
[----:B------:R-:W-:Y:S05]  /*0170*/  CALL.REL.NOINC `($__internal_1_$__cuda_sm20_div_s64) ;  /* 0x0000459000007944 */ /* 0x000fea0003c00000 */
[----:B------:R-:W-:Y:S05]  /*0180*/  BRA `(.L_x_47) ;  /* 0x0000013000007947 */ /* 0x000fea0003800000 */
.L_x_46:
        /* <DEDUP_REMOVED lines=19> */
.L_x_47:
        /* <DEDUP_REMOVED lines=9> */
[----:B------:R-:W-:Y:S02]  /*0350*/  MOV R19, R21 ;  /* 0x0000001500137202 */ /* 0x000fe40000000f00 */
[----:B------:R-:W-:Y:S02]  /*0360*/  MOV R24, 0x380 ;  /* 0x0000038000187802 */ /* 0x000fe40000000f00 */
[----:B------:R-:W-:Y:S05]  /*0370*/  CALL.REL.NOINC `($__internal_1_$__cuda_sm20_div_s64) ;  /* 0x0000439000007944 */ /* 0x000fea0003c00000 */
[----:B------:R-:W-:Y:S02]  /*0380*/  MOV R32, R20 ;  /* 0x0000001400207202 */ /* 0x000fe40000000f00 */
[----:B------:R-:W-:Y:S01]  /*0390*/  MOV R33, R21 ;  /* 0x0000001500217202 */ /* 0x000fe20000000f00 */
[----:B------:R-:W-:Y:S05]  /*03a0*/  BRA `(.L_x_50) ;  /* 0x0000013000007947 */ /* 0x000fea0003800000 */
.L_x_49:
[----:B------:R-:W0:Y:S01]  /*03b0*/  I2F.U32.RP R6, R26 ;  /* 0x0000001a00067306 */ /* 0x000e220000209000 */
[----:B------:R-:W-:Y:S01]  /*03c0*/  ISETP.NE.U32.AND P0, PT, R26, RZ, PT ;  /* 0x000000ff1a00720c */ /* 0x000fe20003f05070 */
[----:B------:R-:W-:-:S06]  /*03d0*/  HFMA2.MMA R33, -RZ, RZ, 0, 0 ;  /* 0x00000000ff217435 */ /* 0x000fcc00000001ff */
[----:B0-----:R-:W0:Y:S02]  /*03e0*/  MUFU.RCP R4, R6 ;  /* 0x0000000600047308 */ /* 0x001e240000001000 */
[----:B0-----:R-:W-:-:S06]  /*03f0*/  IADD3 R4, R4, 0xffffffe, RZ ;  /* 0x0ffffffe04047810 */ /* 0x001fcc0007ffe0ff */
[----:B------:R-:W0:Y:S02]  /*0400*/  F2I.FTZ.U32.TRUNC.NTZ R3, R4 ;  /* 0x0000000400037305 */ /* 0x000e24000021f000 */
[----:B0-----:R-:W-:-:S04]  /*0410*/  IMAD.MOV R2, RZ, RZ, -R3 ;  /* 0x000000ffff027224 */ /* 0x001fc800078e0a03 */
[----:B------:R-:W-:Y:S02]  /*0420*/  IMAD R7, R2, R26, RZ ;  /* 0x0000001a02077224 */ /* 0x000fe400078e02ff */
[----:B------:R-:W-:-:S04]  /*0430*/  IMAD.MOV.U32 R2, RZ, RZ, RZ ;  /* 0x000000ffff027224 */ /* 0x000fc800078e00ff */
        /* <DEDUP_REMOVED lines=10> */
.L_x_50:
[----:B------:R-:W-:Y:S05]  /*04e0*/  BSYNC B0 ;  /* 0x0000000000007941 */ /* 0x000fea0003800000 */
.L_x_48:
        /* <DEDUP_REMOVED lines=10> */
[----:B------:R-:W-:Y:S01]  /*0590*/  @!UP0 UIADD3 UR4, UR5, URZ, URZ ;  /* 0x0000003f05048290 */ /* 0x000fe2000fffe03f */
[----:B0-----:R-:W0:Y:S02]  /*05a0*/  MUFU.RCP R8, R6 ;  /* 0x0000000600087308 */ /* 0x001e240000001000 */
[----:B0-----:R-:W-:Y:S01]  /*05b0*/  IADD3 R8, R8, 0xffffffe, RZ ;  /* 0x0ffffffe08087810 */ /* 0x001fe20007ffe0ff */
[----:B------:R-:W-:-:S05]  /*05c0*/  IMAD.MOV.U32 R6, RZ, RZ, R2 ;  /* 0x000000ffff067224 */ /* 0x000fca00078e0002 */
        /* <DEDUP_REMOVED lines=40> */
[----:B------:R-:W-:Y:S02]  /*0850*/  MOV R8, R20 ;  /* 0x0000001400087202 */ /* 0x000fe40000000f00 */
[----:B------:R-:W-:Y:S01]  /*0860*/  MOV R9, R21 ;  /* 0x0000001500097202 */ /* 0x000fe20000000f00 */
[----:B------:R-:W-:Y:S05]  /*0870*/  BRA `(.L_x_53) ;  /* 0x0000013000007947 */ /* 0x000fea0003800000 */
.L_x_52:
[----:B------:R-:W0:Y:S01]  /*0880*/  I2F.U32.RP R4, R17 ;  /* 0x0000001100047306 */ /* 0x000e220000209000 */
[----:B------:R-:W-:-:S07]  /*0890*/  ISETP.NE.U32.AND P0, PT, R17, RZ, PT ;  /* 0x000000ff1100720c */ /* 0x000fce0003f05070 */
[----:B0-----:R-:W0:Y:S02]  /*08a0*/  MUFU.RCP R6, R4 ;  /* 0x0000000400067308 */ /* 0x001e240000001000 */
[----:B0-----:R-:W-:-:S06]  /*08b0*/  IADD3 R6, R6, 0xffffffe, RZ ;  /* 0x0ffffffe06067810 */ /* 0x001fcc0007ffe0ff */
[----:B------:R-:W0:Y:S02]  /*08c0*/  F2I.FTZ.U32.TRUNC.NTZ R7, R6 ;  /* 0x0000000600077305 */ /* 0x000e24000021f000 */
[----:B0-----:R-:W-:Y:S02]  /*08d0*/  IMAD.MOV R2, RZ, RZ, -R7 ;  /* 0x000000ffff027224 */ /* 0x001fe400078e0a07 */
[----:B------:R-:W-:Y:S02]  /*08e0*/  IMAD.MOV.U32 R6, RZ, RZ, RZ ;  /* 0x000000ffff067224 */ /* 0x000fe400078e00ff */
[----:B------:R-:W-:-:S04]  /*08f0*/  IMAD R9, R2, R17, RZ ;  /* 0x0000001102097224 */ /* 0x000fc800078e02ff */
[----:B------:R-:W-:-:S06]  /*0900*/  IMAD.HI.U32 R9, R7, R9, R6 ;  /* 0x0000000907097227 */ /* 0x000fcc00078e0006 */
[----:B------:R-:W-:Y:S01]  /*0910*/  IMAD.HI.U32 R8, R9, R26, RZ ;  /* 0x0000001a09087227 */ /* 0x000fe200078e00ff */
[----:B------:R-:W-:-:S04]  /*0920*/  HFMA2.MMA R9, -RZ, RZ, 0, 0 ;  /* 0x00000000ff097435 */ /* 0x000fc800000001ff */
        /* <DEDUP_REMOVED lines=8> */
.L_x_53:
[----:B------:R-:W-:Y:S05]  /*09b0*/  BSYNC B0 ;  /* 0x0000000000007941 */ /* 0x000fea0003800000 */
.L_x_51:
[----:B------:R-:W-:Y:S01]  /*09c0*/  IMAD.MOV.U32 R6, RZ, RZ, c[0x0][0x1c0] ;  /* 0x00007000ff067624 */ /* 0x000fe200078e00ff */
[----:B------:R-:W-:Y:S01]  /*09d0*/  IABS R19, R3 ;  /* 0x0000000300137213 */ /* 0x000fe20000000000 */
[----:B------:R-:W-:Y:S01]  /*09e0*/  IMAD.MOV.U32 R26, RZ, RZ, RZ ;  /* 0x000000ffff1a7224 */ /* 0x000fe200078e00ff */
[----:B------:R-:W-:Y:S01]  /*09f0*/  IABS R14, c[0x0][0x214] ;  /* 0x00008500000e7a13 */ /* 0x000fe20000000000 */
[C---:B------:R-:W-:Y:S01]  /*0a00*/  IMAD R2, R6.reuse, c[0x0][0x214], RZ ;  /* 0x0000850006027a24 */ /* 0x040fe200078e02ff */
[----:B------:R-:W0:Y:S01]  /*0a10*/  I2F.RP R20, R19 ;  /* 0x0000001300147306 */ /* 0x000e220000209400 */
[----:B------:R-:W-:Y:S01]  /*0a20*/  IADD3 R6, R6, -0x1, RZ ;  /* 0xffffffff06067810 */ /* 0x000fe20007ffe0ff */
[----:B------:R-:W1:Y:S01]  /*0a30*/  S2R R38, SR_TID.X ;  /* 0x0000000000267919 */ /* 0x000e620000002100 */
[----:B------:R-:W-:Y:S01]  /*0a40*/  ISETP.NE.AND P5, PT, R3, RZ, PT ;  /* 0x000000ff0300720c */ /* 0x000fe20003fa5270 */
[----:B------:R-:W-:Y:S01]  /*0a50*/  BSSY B0, `(.L_x_54) ;  /* 0x0000072000007945 */ /* 0x000fe20003800000 */
[----:B------:R-:W-:-:S03]  /*0a60*/  IABS R18, R2 ;  /* 0x0000000200127213 */ /* 0x000fc60000000000 */
[----:B------:R-:W-:Y:S01]  /*0a70*/  I2F.RP R13, R14 ;  /* 0x0000000e000d7306 */ /* 0x000fe20000209400 */
[----:B------:R-:W-:-:S07]  /*0a80*/  IADD3 R21, R18, UR8, RZ ;  /* 0x0000000812157c10 */ /* 0x000fce000fffe0ff */
[----:B------:R-:W2:Y:S08]  /*0a90*/  I2F.RP R15, R18 ;  /* 0x00000012000f7306 */ /* 0x000eb00000209400 */
[----:B0-----:R-:W0:Y:S08]  /*0aa0*/  MUFU.RCP R4, R20 ;  /* 0x0000001400047308 */ /* 0x001e300000001000 */
[----:B--2---:R-:W2:Y:S08]  /*0ab0*/  MUFU.RCP R10, R15 ;  /* 0x0000000f000a7308 */ /* 0x004eb00000001000 */
[----:B------:R-:W3:Y:S01]  /*0ac0*/  MUFU.RCP R24, R13 ;  /* 0x0000000d00187308 */ /* 0x000ee20000001000 */
[----:B0-----:R-:W-:-:S02]  /*0ad0*/  IADD3 R4, R4, 0xffffffe, RZ ;  /* 0x0ffffffe04047810 */ /* 0x001fc40007ffe0ff */
[----:B--2---:R-:W-:-:S05]  /*0ae0*/  IADD3 R10, R10, 0xffffffe, RZ ;  /* 0x0ffffffe0a0a7810 */ /* 0x004fca0007ffe0ff */
[----:B------:R-:W0:Y:S01]  /*0af0*/  F2I.FTZ.U32.TRUNC.NTZ R27, R4 ;  /* 0x00000004001b7305 */ /* 0x000e22000021f000 */
[----:B------:R-:W-:Y:S02]  /*0b00*/  IABS R15, R21 ;  /* 0x00000015000f7213 */ /* 0x000fe40000000000 */
[----:B---3--:R-:W-:-:S05]  /*0b10*/  IADD3 R24, R24, 0xffffffe, RZ ;  /* 0x0ffffffe18187810 */ /* 0x008fca0007ffe0ff */
[----:B------:R-:W2:Y:S08]  /*0b20*/  F2I.FTZ.U32.TRUNC.NTZ R11, R10 ;  /* 0x0000000a000b7305 */ /* 0x000eb0000021f000 */
[----:B------:R-:W3:Y:S01]  /*0b30*/  F2I.FTZ.U32.TRUNC.NTZ R25, R24 ;  /* 0x0000001800197305 */ /* 0x000ee2000021f000 */
[----:B0-----:R-:W-:Y:S02]  /*0b40*/  IMAD.MOV R22, RZ, RZ, -R27 ;  /* 0x000000ffff167224 */ /* 0x001fe400078e0a1b */
[----:B------:R-:W-:-:S02]  /*0b50*/  IMAD.IADD R4, R6, 0x1, R19 ;  /* 0x0000000106047824 */ /* 0x000fc400078e0213 */
[----:B------:R-:W-:Y:S02]  /*0b60*/  IMAD R22, R22, R19, RZ ;  /* 0x0000001316167224 */ /* 0x000fe400078e02ff */
[----:B--2---:R-:W-:Y:S01]  /*0b70*/  IMAD.MOV R7, RZ, RZ, -R11 ;  /* 0x000000ffff077224 */ /* 0x004fe200078e0a0b */
[----:B------:R-:W-:Y:S01]  /*0b80*/  IABS R13, R4 ;  /* 0x00000004000d7213 */ /* 0x000fe20000000000 */
[----:B------:R-:W-:Y:S02]  /*0b90*/  IMAD.MOV.U32 R10, RZ, RZ, RZ ;  /* 0x000000ffff0a7224 */ /* 0x000fe400078e00ff */
[----:B------:R-:W-:Y:S02]  /*0ba0*/  IMAD R20, R7, R18, RZ ;  /* 0x0000001207147224 */ /* 0x000fe400078e02ff */
[----:B------:R-:W-:-:S04]  /*0bb0*/  IMAD.HI.U32 R22, R27, R22, R26 ;  /* 0x000000161b167227 */ /* 0x000fc800078e001a */
[----:B------:R-:W-:Y:S01]  /*0bc0*/  IMAD.HI.U32 R20, R11, R20, R10 ;  /* 0x000000140b147227 */ /* 0x000fe200078e000a */
[----:B------:R-:W-:Y:S02]  /*0bd0*/  IABS R10, R2 ;  /* 0x00000002000a7213 */ /* 0x000fe40000000000 */
[----:B------:R-:W-:Y:S01]  /*0be0*/  IABS R11, R3 ;  /* 0x00000003000b7213 */ /* 0x000fe20000000000 */
[----:B---3--:R-:W-:Y:S02]  /*0bf0*/  IMAD.MOV R7, RZ, RZ, -R25 ;  /* 0x000000ffff077224 */ /* 0x008fe400078e0a19 */
[----:B------:R-:W-:Y:S02]  /*0c00*/  IMAD.MOV.U32 R24, RZ, RZ, RZ ;  /* 0x000000ffff187224 */ /* 0x000fe400078e00ff */
[----:B------:R-:W-:Y:S02]  /*0c10*/  IMAD R7, R7, R14, RZ ;  /* 0x0000000e07077224 */ /* 0x000fe400078e02ff */
[----:B------:R-:W-:-:S02]  /*0c20*/  IMAD.MOV R10, RZ, RZ, -R10 ;  /* 0x000000ffff0a7224 */ /* 0x000fc400078e0a0a */
[----:B------:R-:W-:-:S04]  /*0c30*/  IMAD.HI.U32 R20, R20, R15, RZ ;  /* 0x0000000f14147227 */ /* 0x000fc800078e00ff */
[----:B------:R-:W-:-:S04]  /*0c40*/  IMAD.HI.U32 R24, R25, R7, R24 ;  /* 0x0000000719187227 */ /* 0x000fc800078e0018 */
[----:B------:R-:W-:Y:S02]  /*0c50*/  IMAD R7, R20, R10, R15 ;  /* 0x0000000a14077224 */ /* 0x000fe400078e020f */
[----:B------:R-:W-:Y:S02]  /*0c60*/  IMAD.MOV R11, RZ, RZ, -R11 ;  /* 0x000000ffff0b7224 */ /* 0x000fe400078e0a0b */
[----:B------:R-:W-:Y:S01]  /*0c70*/  IMAD.HI.U32 R22, R22, R13, RZ ;  /* 0x0000000d16167227 */ /* 0x000fe200078e00ff */
[----:B------:R-:W-:-:S03]  /*0c80*/  ISETP.GT.U32.AND P4, PT, R18, R7, PT ;  /* 0x000000071200720c */ /* 0x000fc60003f84070 */
[----:B------:R-:W-:Y:S01]  /*0c90*/  IMAD R26, R22, R11, R13 ;  /* 0x0000000b161a7224 */ /* 0x000fe200078e020d */
[----:B------:R-:W-:Y:S01]  /*0ca0*/  LEA.HI.SX32 R13, R2, 0x1, 0x1 ;  /* 0x00000001020d7811 */ /* 0x000fe200078f0aff */
[----:B------:R-:W-:-:S03]  /*0cb0*/  IMAD.HI.U32 R24, R24, R15, RZ ;  /* 0x0000000f18187227 */ /* 0x000fc600078e00ff */
[----:B------:R-:W-:Y:S01]  /*0cc0*/  ISETP.GT.U32.AND P3, PT, R19, R26, PT ;  /* 0x0000001a1300720c */ /* 0x000fe20003f64070 */
[----:B------:R-:W-:-:S04]  /*0cd0*/  IMAD.MOV R10, RZ, RZ, -R24 ;  /* 0x000000ffff0a7224 */ /* 0x000fc800078e0a18 */
[----:B------:R-:W-:Y:S01]  /*0ce0*/  @!P4 IMAD.IADD R7, R7, 0x1, -R18 ;  /* 0x000000010707c824 */ /* 0x000fe200078e0a12 */
[----:B------:R-:W-:Y:S01]  /*0cf0*/  @!P4 IADD3 R20, R20, 0x1, RZ ;  /* 0x000000011414c810 */ /* 0x000fe20007ffe0ff */
[----:B------:R-:W-:Y:S01]  /*0d00*/  IMAD R15, R14, R10, R15 ;  /* 0x0000000a0e0f7224 */ /* 0x000fe200078e020f */
[----:B------:R-:W-:Y:S02]  /*0d10*/  ISETP.NE.AND P4, PT, R2, RZ, PT ;  /* 0x000000ff0200720c */ /* 0x000fe40003f85270 */
[-C--:B------:R-:W-:Y:S02]  /*0d20*/  ISETP.GE.U32.AND P2, PT, R7, R18.reuse, PT ;  /* 0x000000120700720c */ /* 0x080fe40003f46070 */
[----:B------:R-:W-:Y:S01]  /*0d30*/  LOP3.LUT R7, R21, R18, RZ, 0x3c, !PT ;  /* 0x0000001215077212 */ /* 0x000fe200078e3cff */
[----:B------:R-:W-:Y:S01]  /*0d40*/  @!P3 IMAD.IADD R26, R26, 0x1, -R19 ;  /* 0x000000011a1ab824 */ /* 0x000fe200078e0a13 */
[----:B------:R-:W-:Y:S02]  /*0d50*/  ISETP.GT.U32.AND P0, PT, R14, R15, PT ;  /* 0x0000000f0e00720c */ /* 0x000fe40003f04070 */
[----:B------:R-:W-:-:S02]  /*0d60*/  ISETP.GE.AND P1, PT, R7, RZ, PT ;  /* 0x000000ff0700720c */ /* 0x000fc40003f26270 */
[-C--:B------:R-:W-:Y:S02]  /*0d70*/  ISETP.GE.U32.AND P6, PT, R26, R19.reuse, PT ;  /* 0x000000131a00720c */ /* 0x080fe40003fc6070 */
[----:B------:R-:W-:Y:S02]  /*0d80*/  LOP3.LUT R7, R4, R19, RZ, 0x3c, !PT ;  /* 0x0000001304077212 */ /* 0x000fe400078e3cff */
[----:B------:R-:W-:Y:S02]  /*0d90*/  @!P3 IADD3 R22, R22, 0x1, RZ ;  /* 0x000000011616b810 */ /* 0x000fe40007ffe0ff */
[----:B------:R-:W-:Y:S02]  /*0da0*/  @P2 IADD3 R20, R20, 0x1, RZ ;  /* 0x0000000114142810 */ /* 0x000fe40007ffe0ff */
[----:B------:R-:W-:Y:S01]  /*0db0*/  ISETP.GE.AND P2, PT, R7, RZ, PT ;  /* 0x000000ff0700720c */ /* 0x000fe20003f46270 */
[----:B------:R-:W-:Y:S01]  /*0dc0*/  @!P0 IMAD.IADD R15, R15, 0x1, -R14 ;  /* 0x000000010f0f8824 */ /* 0x000fe200078e0a0e */
[----:B------:R-:W-:Y:S01]  /*0dd0*/  @!P0 IADD3 R24, R24, 0x1, RZ ;  /* 0x0000000118188810 */ /* 0x000fe20007ffe0ff */
[----:B------:R-:W-:Y:S01]  /*0de0*/  @!P1 IMAD.MOV R20, RZ, RZ, -R20 ;  /* 0x000000ffff149224 */ /* 0x000fe200078e0a14 */
[----:B------:R-:W-:-:S02]  /*0df0*/  @!P4 LOP3.LUT R20, RZ, R18, RZ, 0x33, !PT ;  /* 0x00000012ff14c212 */ /* 0x000fc400078e33ff */
[----:B------:R-:W-:Y:S02]  /*0e00*/  @P6 IADD3 R22, R22, 0x1, RZ ;  /* 0x0000000116166810 */ /* 0x000fe40007ffe0ff */
[----:B------:R-:W-:Y:S02]  /*0e10*/  ISETP.LT.U32.AND P0, PT, R32, R20, PT ;  /* 0x000000142000720c */ /* 0x000fe40003f01070 */
[----:B------:R-:W-:Y:S02]  /*0e20*/  SHF.R.S32.HI R11, RZ, 0x1f, R20 ;  /* 0x0000001fff0b7819 */ /* 0x000fe40000011414 */
[----:B------:R-:W-:Y:S01]  /*0e30*/  ISETP.GE.U32.AND P3, PT, R15, R14, PT ;  /* 0x0000000e0f00720c */ /* 0x000fe20003f66070 */
[----:B------:R-:W-:Y:S01]  /*0e40*/  @!P2 IMAD.MOV R22, RZ, RZ, -R22 ;  /* 0x000000ffff16a224 */ /* 0x000fe200078e0a16 */
[----:B------:R-:W-:Y:S02]  /*0e50*/  ISETP.GT.AND P2, PT, R2, RZ, PT ;  /* 0x000000ff0200720c */ /* 0x000fe40003f44270 */
[----:B------:R-:W-:-:S02]  /*0e60*/  ISETP.LT.AND.EX P0, PT, R33, R11, PT, P0 ;  /* 0x0000000b2100720c */ /* 0x000fc40003f01300 */
[----:B------:R-:W-:Y:S02]  /*0e70*/  LOP3.LUT R21, R21, c[0x0][0x214], RZ, 0x3c, !PT ;  /* 0x0000850015157a12 */ /* 0x000fe400078e3cff */
[----:B------:R-:W-:Y:S02]  /*0e80*/  SEL R11, R33, R11, P0 ;  /* 0x0000000b210b7207 */ /* 0x000fe40000000000 */
[----:B------:R-:W-:Y:S02]  /*0e90*/  ISETP.GE.AND P1, PT, R21, RZ, PT ;  /* 0x000000ff1500720c */ /* 0x000fe40003f26270 */
[----:B------:R-:W-:Y:S02]  /*0ea0*/  SHF.R.S32.HI R10, RZ, 0x1f, R2 ;  /* 0x0000001fff0a7819 */ /* 0x000fe40000011402 */
[----:B------:R-:W-:Y:S02]  /*0eb0*/  ISETP.NE.AND P4, PT, RZ, c[0x0][0x214], PT ;  /* 0x00008500ff007a0c */ /* 0x000fe40003f85270 */
[----:B------:R-:W-:Y:S01]  /*0ec0*/  LOP3.LUT R2, R33, R11, RZ, 0xfc, !PT ;  /* 0x0000000b21027212 */ /* 0x000fe200078efcff */
[----:B------:R-:W-:Y:S01]  /*0ed0*/  @!P2 IMAD.MOV R13, RZ, RZ, R10 ;  /* 0x000000ffff0da224 */ /* 0x000fe200078e020a */
[----:B------:R-:W-:-:S02]  /*0ee0*/  @P3 IADD3 R24, R24, 0x1, RZ ;  /* 0x0000000118183810 */ /* 0x000fc40007ffe0ff */
[----:B------:R-:W-:Y:S02]  /*0ef0*/  ISETP.NE.U32.AND P2, PT, R2, RZ, PT ;  /* 0x000000ff0200720c */ /* 0x000fe40003f45070 */
[----:B------:R-:W-:Y:S01]  /*0f00*/  @!P5 LOP3.LUT R22, RZ, R19, RZ, 0x33, !PT ;  /* 0x00000013ff16d212 */ /* 0x000fe200078e33ff */
[----:B------:R-:W-:-:S03]  /*0f10*/  @!P1 IMAD.MOV R24, RZ, RZ, -R24 ;  /* 0x000000ffff189224 */ /* 0x000fc600078e0a18 */
[----:B------:R-:W-:Y:S02]  /*0f20*/  ISETP.LT.U32.AND P1, PT, R8, R22, PT ;  /* 0x000000160800720c */ /* 0x000fe40003f21070 */
[----:B------:R-:W-:Y:S02]  /*0f30*/  SHF.R.S32.HI R7, RZ, 0x1f, R22 ;  /* 0x0000001fff077819 */ /* 0x000fe40000011416 */
[----:B------:R-:W-:Y:S02]  /*0f40*/  @!P4 LOP3.LUT R24, RZ, c[0x0][0x214], RZ, 0x33, !PT ;  /* 0x00008500ff18ca12 */ /* 0x000fe400078e33ff */
[----:B------:R-:W-:-:S03]  /*0f50*/  ISETP.LT.AND.EX P1, PT, R9, R7, PT, P1 ;  /* 0x000000070900720c */ /* 0x000fc60003f21310 */
[----:B------:R-:W-:Y:S01]  /*0f60*/  IMAD R2, R24, R13, RZ ;  /* 0x0000000d18027224 */ /* 0x000fe200078e02ff */
[----:B------:R-:W-:Y:S02]  /*0f70*/  SEL R15, R8, R22, P1 ;  /* 0x00000016080f7207 */ /* 0x000fe40000800000 */
[----:B------:R-:W-:Y:S02]  /*0f80*/  SEL R14, R9, R7, P1 ;  /* 0x00000007090e7207 */ /* 0x000fe40000800000 */
[----:B------:R-:W-:Y:S01]  /*0f90*/  SEL R13, R32, R20, P0 ;  /* 0x00000014200d7207 */ /* 0x000fe20000000000 */
[----:B------:R-:W-:Y:S05]  /*0fa0*/  @!P2 BRA `(.L_x_55) ;  /* 0x000000900000a947 */ /* 0x000fea0003800000 */
[----:B-1----:R-:W-:Y:S01]  /*0fb0*/  IMAD.MOV.U32 R30, RZ, RZ, R32 ;  /* 0x000000ffff1e7224 */ /* 0x002fe200078e0020 */
[----:B------:R-:W-:Y:S01]  /*0fc0*/  MOV R26, R13 ;  /* 0x0000000d001a7202 */ /* 0x000fe20000000f00 */
[----:B------:R-:W-:Y:S01]  /*0fd0*/  IMAD.MOV.U32 R19, RZ, RZ, R33 ;  /* 0x000000ffff137224 */ /* 0x000fe200078e0021 */
[----:B------:R-:W-:Y:S02]  /*0fe0*/  MOV R25, R11 ;  /* 0x0000000b00197202 */ /* 0x000fe40000000f00 */
[----:B------:R-:W-:-:S02]  /*0ff0*/  MOV R24, 0x1010 ;  /* 0x0000101000187802 */ /* 0x000fc40000000f00 */
[----:B------:R-:W-:Y:S05]  /*1000*/  CALL.REL.NOINC `($__internal_1_$__cuda_sm20_div_s64) ;  /* 0x0000370000007944 */ /* 0x000fea0003c00000 */
[----:B------:R-:W-:Y:S02]  /*1010*/  MOV R40, R20 ;  /* 0x0000001400287202 */ /* 0x000fe40000000f00 */
[----:B------:R-:W-:Y:S01]  /*1020*/  MOV R41, R21 ;  /* 0x0000001500297202 */ /* 0x000fe20000000f00 */
[----:B------:R-:W-:Y:S05]  /*1030*/  BRA `(.L_x_56) ;  /* 0x0000013000007947 */ /* 0x000fea0003800000 */
.L_x_55:
        /* <DEDUP_REMOVED lines=19> */
.L_x_56:
[----:B------:R-:W-:Y:S05]  /*1170*/  BSYNC B0 ;  /* 0x0000000000007941 */ /* 0x000fea0003800000 */
.L_x_54:
[----:B------:R-:W-:Y:S01]  /*1180*/  SHF.R.S32.HI R7, RZ, 0x1f, R38 ;  /* 0x0000001fff077819 */ /* 0x000fe20000011426 */
[----:B------:R-:W-:Y:S01]  /*1190*/  ULDC.64 UR8, c[0x0][0x118] ;  /* 0x0000460000087ab9 */ /* 0x000fe20000000a00 */
[----:B------:R-:W-:Y:S02]  /*11a0*/  IADD3 R21, P0, R12, -UR7, RZ ;  /* 0x800000070c157c10 */ /* 0x000fe4000ff1e0ff */
[----:B------:R-:W-:-:S04]  /*11b0*/  LEA.HI R25, R7, R38, RZ, 0x3 ;  /* 0x0000002607197211 */ /* 0x000fc800078f18ff */
[----:B------:R-:W-:Y:S02]  /*11c0*/  LOP3.LUT R19, R25, 0xfffffff8, RZ, 0xc0, !PT ;  /* 0xfffffff819137812 */ /* 0x000fe400078ec0ff */
[----:B------:R-:W-:-:S03]  /*11d0*/  SHF.R.S32.HI R25, RZ, 0x3, R25 ;  /* 0x00000003ff197819 */ /* 0x000fc60000011419 */
[----:B------:R-:W-:Y:S01]  /*11e0*/  IMAD.IADD R20, R38, 0x1, -R19 ;  /* 0x0000000126147824 */ /* 0x000fe200078e0a13 */
[----:B------:R-:W-:Y:S02]  /*11f0*/  IADD3.X R19, R0, ~UR6, RZ, P0, !PT ;  /* 0x8000000600137c10 */ /* 0x000fe400087fe4ff */
[----:B------:R-:W-:Y:S02]  /*1200*/  IADD3 R31, R25, 0x20, RZ ;  /* 0x00000020191f7810 */ /* 0x000fe40007ffe0ff */
[----:B------:R-:W-:Y:S02]  /*1210*/  ISETP.GT.U32.AND P3, PT, R21, R20, PT ;  /* 0x000000141500720c */ /* 0x000fe40003f64070 */
[----:B------:R-:W-:Y:S02]  /*1220*/  SHF.R.S32.HI R10, RZ, 0x1f, R20 ;  /* 0x0000001fff0a7819 */ /* 0x000fe40000011414 */
[----:B------:R-:W-:Y:S02]  /*1230*/  IADD3 R27, R25, 0x10, RZ ;  /* 0x00000010191b7810 */ /* 0x000fe40007ffe0ff */
[----:B------:R-:W-:-:S02]  /*1240*/  ISETP.GT.AND.EX P3, PT, R19, R10, PT, P3 ;  /* 0x0000000a1300720c */ /* 0x000fc40003f64330 */
[----:B------:R-:W-:Y:S02]  /*1250*/  IADD3 R23, R25, 0x30, RZ ;  /* 0x0000003019177810 */ /* 0x000fe40007ffe0ff */
[----:B------:R-:W-:Y:S02]  /*1260*/  ISETP.GE.OR P4, PT, R31, c[0x0][0x314], !P3 ;  /* 0x0000c5001f007a0c */ /* 0x000fe40005f86670 */
[----:B------:R-:W-:Y:S02]  /*1270*/  ISETP.GE.OR P5, PT, R27, c[0x0][0x314], !P3 ;  /* 0x0000c5001b007a0c */ /* 0x000fe40005fa6670 */
[----:B------:R-:W-:Y:S02]  /*1280*/  ISETP.GE.OR P6, PT, R25, c[0x0][0x314], !P3 ;  /* 0x0000c50019007a0c */ /* 0x000fe40005fc6670 */
[----:B------:R-:W-:Y:S02]  /*1290*/  ISETP.GE.OR P3, PT, R23, c[0x0][0x314], !P3 ;  /* 0x0000c50017007a0c */ /* 0x000fe40005f66670 */
[----:B------:R-:W-:-:S04]  /*12a0*/  IADD3 R32, P0, R20, UR7, RZ ;  /* 0x0000000714207c10 */ /* 0x000fc8000ff1e0ff */
[----:B------:R-:W-:Y:S01]  /*12b0*/  IADD3.X R33, R10, UR6, RZ, P0, !PT ;  /* 0x000000060a217c10 */ /* 0x000fe200087fe4ff */
[--C-:B------:R-:W-:Y:S01]  /*12c0*/  @!P4 IMAD.MOV.U32 R26, RZ, RZ, R32.reuse ;  /* 0x000000ffff1ac224 */ /* 0x100fe200078e0020 */
[----:B------:R-:W-:Y:S02]  /*12d0*/  @!P4 SHF.R.S32.HI R19, RZ, 0x1f, R31 ;  /* 0x0000001fff13c819 */ /* 0x000fe4000001141f */
[----:B------:R-:W-:Y:S01]  /*12e0*/  @!P5 SHF.R.S32.HI R21, RZ, 0x1f, R27 ;  /* 0x0000001fff15d819 */ /* 0x000fe2000001141b */
[----:B------:R-:W-:-:S04]  /*12f0*/  @!P5 IMAD.WIDE.U32 R28, R12, R27, R32 ;  /* 0x0000001b0c1cd225 */ /* 0x000fc800078e0020 */
[-C--:B------:R-:W-:Y:S01]  /*1300*/  @!P4 IMAD R19, R19, R12.reuse, RZ ;  /* 0x0000000c1313c224 */ /* 0x080fe200078e02ff */
[----:B------:R-:W-:Y:S01]  /*1310*/  @!P5 LEA R22, P0, R28, c[0x0][0x208], 0x2 ;  /* 0x000082001c16da11 */ /* 0x000fe200078010ff */
[----:B------:R-:W-:Y:S02]  /*1320*/  @!P5 IMAD R21, R21, R12, RZ ;  /* 0x0000000c1515d224 */ /* 0x000fe400078e02ff */
[-C--:B------:R-:W-:Y:S01]  /*1330*/  @!P4 IMAD R10, R31, R0.reuse, R19 ;  /* 0x000000001f0ac224 */ /* 0x080fe200078e0213 */
[----:B------:R-:W-:Y:S01]  /*1340*/  @!P3 SHF.R.S32.HI R19, RZ, 0x1f, R23 ;  /* 0x0000001fff13b819 */ /* 0x000fe20000011417 */
[----:B------:R-:W-:Y:S01]  /*1350*/  @!P5 IMAD R18, R27, R0, R21 ;  /* 0x000000001b12d224 */ /* 0x000fe200078e0215 */
[----:B------:R-:W-:Y:S01]  /*1360*/  @!P6 SHF.R.S32.HI R21, RZ, 0x1f, R25 ;  /* 0x0000001fff15e819 */ /* 0x000fe20000011419 */
[----:B------:R-:W-:Y:S02]  /*1370*/  @!P4 IMAD.MOV.U32 R27, RZ, RZ, R33 ;  /* 0x000000ffff1bc224 */ /* 0x000fe400078e0021 */
[----:B------:R-:W-:-:S02]  /*1380*/  @!P3 IMAD R19, R19, R12, RZ ;  /* 0x0000000c1313b224 */ /* 0x000fc400078e02ff */
[----:B------:R-:W-:-:S04]  /*1390*/  @!P4 IMAD.WIDE.U32 R26, R12, R31, R26 ;  /* 0x0000001f0c1ac225 */ /* 0x000fc800078e001a */
[----:B------:R-:W-:Y:S02]  /*13a0*/  @!P6 IMAD.MOV.U32 R30, RZ, RZ, R32 ;  /* 0x000000ffff1ee224 */ /* 0x000fe400078e0020 */
[--C-:B------:R-:W-:Y:S02]  /*13b0*/  @!P6 IMAD.MOV.U32 R31, RZ, RZ, R33.reuse ;  /* 0x000000ffff1fe224 */ /* 0x100fe400078e0021 */
[----:B------:R-:W-:Y:S02]  /*13c0*/  @!P6 IMAD R21, R21, R12, RZ ;  /* 0x0000000c1515e224 */ /* 0x000fe400078e02ff */
[----:B------:R-:W-:Y:S02]  /*13d0*/  @!P5 IMAD.IADD R18, R29, 0x1, R18 ;  /* 0x000000011d12d824 */ /* 0x000fe400078e0212 */
[----:B------:R-:W-:-:S04]  /*13e0*/  @!P3 IMAD.WIDE.U32 R32, R12, R23, R32 ;  /* 0x000000170c20b225 */ /* 0x000fc800078e0020 */
[-C--:B------:R-:W-:Y:S01]  /*13f0*/  @!P3 IMAD R19, R23, R0.reuse, R19 ;  /* 0x000000001713b224 */ /* 0x080fe200078e0213 */
[----:B------:R-:W-:Y:S01]  /*1400*/  @!P5 LEA.HI.X R23, R28, c[0x0][0x20c], R18, 0x2, P0 ;  /* 0x000083001c17da11 */ /* 0x000fe200000f1412 */
[----:B------:R-:W-:Y:S01]  /*1410*/  @!P6 IMAD.WIDE.U32 R30, R12, R25, R30 ;  /* 0x000000190c1ee225 */ /* 0x000fe200078e001e */
[----:B------:R-:W-:Y:S02]  /*1420*/  @!P3 LEA R18, P0, R32, c[0x0][0x208], 0x2 ;  /* 0x000082002012ba11 */ /* 0x000fe400078010ff */
[----:B------:R-:W-:Y:S01]  /*1430*/  @!P4 LEA R28, P1, R26, c[0x0][0x208], 0x2 ;  /* 0x000082001a1cca11 */ /* 0x000fe200078210ff */
[----:B------:R-:W-:Y:S01]  /*1440*/  @!P6 IMAD R21, R25, R0, R21 ;  /* 0x000000001915e224 */ /* 0x000fe200078e0215 */
[----:B------:R-:W-:Y:S01]  /*1450*/  @!P6 LEA R36, P2, R30, c[0x0][0x208], 0x2 ;  /* 0x000082001e24ea11 */ /* 0x000fe200078410ff */
[----:B------:R-:W-:Y:S02]  /*1460*/  @!P3 IMAD.IADD R19, R33, 0x1, R19 ;  /* 0x000000012113b824 */ /* 0x000fe400078e0213 */
[----:B------:R-:W-:-:S02]  /*1470*/  @!P6 IMAD.IADD R21, R31, 0x1, R21 ;  /* 0x000000011f15e824 */ /* 0x000fc400078e0215 */
[----:B------:R-:W-:Y:S01]  /*1480*/  @!P4 IMAD.IADD R27, R27, 0x1, R10 ;  /* 0x000000011b1bc824 */ /* 0x000fe200078e020a */
[----:B------:R-:W-:Y:S01]  /*1490*/  @!P3 LEA.HI.X R19, R32, c[0x0][0x20c], R19, 0x2, P0 ;  /* 0x000083002013ba11 */ /* 0x000fe200000f1413 */
[----:B------:R-:W-:Y:S01]  /*14a0*/  IMAD.MOV.U32 R24, RZ, RZ, -0x800000 ;  /* 0xff800000ff187424 */ /* 0x000fe200078e00ff */
[----:B------:R-:W-:Y:S01]  /*14b0*/  @!P6 LEA.HI.X R37, R30, c[0x0][0x20c], R21, 0x2, P2 ;  /* 0x000083001e25ea11 */ /* 0x000fe200010f1415 */
[----:B------:R-:W-:Y:S01]  /*14c0*/  IMAD.MOV.U32 R21, RZ, RZ, -0x800000 ;  /* 0xff800000ff157424 */ /* 0x000fe200078e00ff */
[----:B------:R-:W-:Y:S01]  /*14d0*/  @!P4 LEA.HI.X R29, R26, c[0x0][0x20c], R27, 0x2, P1 ;  /* 0x000083001a1dca11 */ /* 0x000fe200008f141b */
[----:B------:R-:W-:Y:S02]  /*14e0*/  IMAD.MOV.U32 R10, RZ, RZ, -0x800000 ;  /* 0xff800000ff0a7424 */ /* 0x000fe400078e00ff */
[----:B------:R-:W-:Y:S01]  /*14f0*/  IMAD.MOV.U32 R26, RZ, RZ, -0x800000 ;  /* 0xff800000ff1a7424 */ /* 0x000fe200078e00ff */
[----:B------:R0:W2:Y:S04]  /*1500*/  @!P3 LDG.E R24, [R18.64] ;  /* 0x000000081218b981 */ /* 0x0000a8000c1e1900 */
[----:B------:R-:W3:Y:S04]  /*1510*/  @!P6 LDG.E R21, [R36.64] ;  /* 0x000000082415e981 */ /* 0x000ee8000c1e1900 */
[----:B------:R1:W4:Y:S04]  /*1520*/  @!P5 LDG.E R10, [R22.64] ;  /* 0x00000008160ad981 */ /* 0x000328000c1e1900 */
[----:B------:R-:W5:Y:S01]  /*1530*/  @!P4 LDG.E R26, [R28.64] ;  /* 0x000000081c1ac981 */ /* 0x000f62000c1e1900 */
[----:B------:R-:W-:-:S04]  /*1540*/  IABS R27, c[0x0][0x1c0] ;  /* 0x00007000001b7a13 */ /* 0x000fc80000000000 */
[----:B------:R-:W0:Y:S08]  /*1550*/  I2F.U32.RP R32, R27 ;  /* 0x0000001b00207306 */ /* 0x000e300000209000 */
[----:B0-----:R-:W0:Y:S02]  /*1560*/  MUFU.RCP R30, R32 ;  /* 0x00000020001e7308 */ /* 0x001e240000001000 */
[----:B0-----:R-:W-:-:S06]  /*1570*/  IADD3 R30, R30, 0xffffffe, RZ ;  /* 0x0ffffffe1e1e7810 */ /* 0x001fcc0007ffe0ff */
[----:B------:R-:W1:Y:S01]  /*1580*/  F2I.FTZ.U32.TRUNC.NTZ R31, R30 ;  /* 0x0000001e001f7305 */ /* 0x000e62000021f000 */
[----:B------:R-:W-:Y:S02]  /*1590*/  IABS R19, R4 ;  /* 0x0000000400137213 */ /* 0x000fe40000000000 */
[----:B------:R-:W-:Y:S01]  /*15a0*/  IABS R18, c[0x0][0x1c0] ;  /* 0x0000700000127a13 */ /* 0x000fe20000000000 */
[----:B-1----:R-:W-:Y:S02]  /*15b0*/  IMAD.MOV R22, RZ, RZ, -R31 ;  /* 0x000000ffff167224 */ /* 0x002fe400078e0a1f */
[----:B------:R-:W-:Y:S02]  /*15c0*/  IMAD.MOV.U32 R30, RZ, RZ, RZ ;  /* 0x000000ffff1e7224 */ /* 0x000fe400078e00ff */
[----:B------:R-:W-:-:S04]  /*15d0*/  IMAD R22, R22, R27, RZ ;  /* 0x0000001b16167224 */ /* 0x000fc800078e02ff */
[----:B------:R-:W-:-:S04]  /*15e0*/  IMAD.HI.U32 R22, R31, R22, R30 ;  /* 0x000000161f167227 */ /* 0x000fc800078e001e */
[----:B------:R-:W-:Y:S02]  /*15f0*/  IMAD.MOV R18, RZ, RZ, -R18 ;  /* 0x000000ffff127224 */ /* 0x000fe400078e0a12 */
[----:B------:R-:W-:-:S04]  /*1600*/  IMAD.HI.U32 R22, R22, R19, RZ ;  /* 0x0000001316167227 */ /* 0x000fc800078e00ff */
[----:B------:R-:W-:-:S05]  /*1610*/  IMAD R18, R22, R18, R19 ;  /* 0x0000001216127224 */ /* 0x000fca00078e0213 */
[----:B------:R-:W-:Y:S02]  /*1620*/  ISETP.GT.U32.AND P3, PT, R27, R18, PT ;  /* 0x000000121b00720c */ /* 0x000fe40003f64070 */
[C---:B------:R-:W-:Y:S02]  /*1630*/  ISETP.GT.AND P6, PT, R38.reuse, 0x7f, PT ;  /* 0x0000007f2600780c */ /* 0x040fe40003fc4270 */
[C---:B------:R-:W-:Y:S02]  /*1640*/  ISETP.GT.AND P2, PT, R38.reuse, 0x1ff, PT ;  /* 0x000001ff2600780c */ /* 0x040fe40003f44270 */
[C---:B------:R-:W-:Y:S02]  /*1650*/  ISETP.GT.AND P1, PT, R38.reuse, 0x17f, PT ;  /* 0x0000017f2600780c */ /* 0x040fe40003f24270 */
[----:B------:R-:W-:Y:S01]  /*1660*/  ISETP.GT.AND P0, PT, R38, 0xff, PT ;  /* 0x000000ff2600780c */ /* 0x000fe20003f04270 */
[----:B------:R-:W-:-:S04]  /*1670*/  IMAD R25, R25, 0x9, R20 ;  /* 0x0000000919197824 */ /* 0x000fc800078e0214 */
[----:B------:R-:W-:-:S05]  /*1680*/  @!P3 IMAD.IADD R18, R18, 0x1, -R27 ;  /* 0x000000011212b824 */ /* 0x000fca00078e0a1b */
[----:B------:R-:W-:Y:S02]  /*1690*/  ISETP.GE.U32.AND P4, PT, R18, R27, PT ;  /* 0x0000001b1200720c */ /* 0x000fe40003f86070 */
[----:B------:R-:W-:Y:S02]  /*16a0*/  LOP3.LUT R18, R9, R14, RZ, 0xfc, !PT ;  /* 0x0000000e09127212 */ /* 0x000fe400078efcff */
[----:B------:R-:W-:Y:S02]  /*16b0*/  LOP3.LUT R4, R4, c[0x0][0x1c0], RZ, 0x3c, !PT ;  /* 0x0000700004047a12 */ /* 0x000fe400078e3cff */
[----:B------:R-:W-:-:S07]  /*16c0*/  @!P3 IADD3 R22, R22, 0x1, RZ ;  /* 0x000000011616b810 */ /* 0x000fce0007ffe0ff */
[----:B------:R-:W-:Y:S01]  /*16d0*/  @P4 IADD3 R22, R22, 0x1, RZ ;  /* 0x0000000116164810 */ /* 0x000fe20007ffe0ff */
[----:B------:R-:W-:Y:S01]  /*16e0*/  BSSY B0, `(.L_x_57) ;  /* 0x0000028000007945 */ /* 0x000fe20003800000 */
[----:B--2---:R0:W-:Y:S04]  /*16f0*/  @!P6 STS [R25.X4+0x6c0], R24 ;  /* 0x0006c0181900e388 */ /* 0x0041e80000004800 */
[----:B---3--:R0:W-:Y:S01]  /*1700*/  @!P2 STS [R25.X4], R21 ;  /* 0x000000151900a388 */ /* 0x0081e20000004800 */
[----:B------:R-:W-:-:S03]  /*1710*/  ISETP.NE.U32.AND P2, PT, R18, RZ, PT ;  /* 0x000000ff1200720c */ /* 0x000fc60003f45070 */
[----:B----4-:R0:W-:Y:S01]  /*1720*/  @!P1 STS [R25.X4+0x240], R10 ;  /* 0x0002400a19009388 */ /* 0x0101e20000004800 */
[----:B------:R-:W-:-:S03]  /*1730*/  ISETP.GE.AND P1, PT, R4, RZ, PT ;  /* 0x000000ff0400720c */ /* 0x000fc60003f26270 */
[----:B-----5:R0:W-:Y:S01]  /*1740*/  @!P0 STS [R25.X4+0x480], R26 ;  /* 0x0004801a19008388 */ /* 0x0201e20000004800 */
[----:B------:R-:W-:Y:S01]  /*1750*/  ISETP.NE.AND P0, PT, RZ, c[0x0][0x1c0], PT ;  /* 0x00007000ff007a0c */ /* 0x000fe20003f05270 */
[----:B------:R-:W-:-:S08]  /*1760*/  IMAD.MOV.U32 R4, RZ, RZ, R22 ;  /* 0x000000ffff047224 */ /* 0x000fd000078e0016 */
[----:B------:R-:W-:-:S04]  /*1770*/  @!P1 IMAD.MOV R4, RZ, RZ, -R4 ;  /* 0x000000ffff049224 */ /* 0x000fc800078e0a04 */
[----:B------:R-:W-:Y:S01]  /*1780*/  @!P0 LOP3.LUT R4, RZ, c[0x0][0x1c0], RZ, 0x33, !PT ;  /* 0x00007000ff048a12 */ /* 0x000fe200078e33ff */
[----:B------:R-:W-:Y:S05]  /*1790*/  @!P2 BRA `(.L_x_58) ;  /* 0x000000900000a947 */ /* 0x000fea0003800000 */
[----:B------:R-:W-:Y:S01]  /*17a0*/  IMAD.MOV.U32 R30, RZ, RZ, R8 ;  /* 0x000000ffff1e7224 */ /* 0x000fe200078e0008 */
[----:B0-----:R-:W-:Y:S01]  /*17b0*/  MOV R26, R15 ;  /* 0x0000000f001a7202 */ /* 0x001fe20000000f00 */
[----:B------:R-:W-:Y:S01]  /*17c0*/  IMAD.MOV.U32 R19, RZ, RZ, R9 ;  /* 0x000000ffff137224 */ /* 0x000fe200078e0009 */
[----:B------:R-:W-:Y:S02]  /*17d0*/  MOV R25, R14 ;  /* 0x0000000e00197202 */ /* 0x000fe40000000f00 */
[----:B------:R-:W-:Y:S02]  /*17e0*/  MOV R24, 0x1800 ;  /* 0x0000180000187802 */ /* 0x000fe40000000f00 */
[----:B------:R-:W-:Y:S05]  /*17f0*/  CALL.REL.NOINC `($__internal_1_$__cuda_sm20_div_s64) ;  /* 0x00002f1000007944 */ /* 0x000fea0003c00000 */
[----:B------:R-:W-:Y:S02]  /*1800*/  MOV R42, R20 ;  /* 0x00000014002a7202 */ /* 0x000fe40000000f00 */
[----:B------:R-:W-:Y:S01]  /*1810*/  MOV R43, R21 ;  /* 0x00000015002b7202 */ /* 0x000fe20000000f00 */
[----:B------:R-:W-:Y:S05]  /*1820*/  BRA `(.L_x_59) ;  /* 0x0000013000007947 */ /* 0x000fea0003800000 */
.L_x_58:
[----:B0-----:R-:W0:Y:S01]  /*1830*/  I2F.U32.RP R10, R15 ;  /* 0x0000000f000a7306 */ /* 0x001e220000209000 */
        /* <DEDUP_REMOVED lines=18> */
.L_x_59:
[----:B------:R-:W-:Y:S05]  /*1960*/  BSYNC B0 ;  /* 0x0000000000007941 */ /* 0x000fea0003800000 */
.L_x_57:
[----:B------:R-:W-:Y:S01]  /*1970*/  BAR.SYNC.DEFER_BLOCKING 0x0 ;  /* 0x0000000000007b1d */ /* 0x000fe20000010000 */
[----:B------:R-:W-:Y:S01]  /*1980*/  LEA.HI R7, R7, R38, RZ, 0x4 ;  /* 0x0000002607077211 */ /* 0x000fe200078f20ff */
[----:B------:R-:W-:Y:S02]  /*1990*/  IMAD.MOV.U32 R36, RZ, RZ, -0x800000 ;  /* 0xff800000ff247424 */ /* 0x000fe400078e00ff */
[----:B------:R-:W-:Y:S01]  /*19a0*/  IMAD.MOV.U32 R33, RZ, RZ, -0x800000 ;  /* 0xff800000ff217424 */ /* 0x000fe200078e00ff */
[----:B------:R-:W-:Y:S01]  /*19b0*/  LOP3.LUT R9, R7, 0xfffffff0, RZ, 0xc0, !PT ;  /* 0xfffffff007097812 */ /* 0x000fe200078ec0ff */
[----:B------:R-:W-:Y:S01]  /*19c0*/  IMAD.MOV.U32 R32, RZ, RZ, -0x800000 ;  /* 0xff800000ff207424 */ /* 0x000fe200078e00ff */
[----:B------:R-:W-:Y:S01]  /*19d0*/  SHF.R.S32.HI R7, RZ, 0x4, R7 ;  /* 0x00000004ff077819 */ /* 0x000fe20000011407 */
[----:B------:R-:W-:Y:S01]  /*19e0*/  IMAD.MOV.U32 R34, RZ, RZ, -0x800000 ;  /* 0xff800000ff227424 */ /* 0x000fe200078e00ff */
[----:B------:R-:W-:Y:S01]  /*19f0*/  ULDC.U8 UR4, c[0x0][0x329] ;  /* 0x0000ca4000047ab9 */ /* 0x000fe20000000000 */
[----:B------:R-:W-:Y:S01]  /*1a00*/  IMAD.IADD R38, R38, 0x1, -R9 ;  /* 0x0000000126267824 */ /* 0x000fe200078e0a09 */
[----:B------:R-:W-:Y:S03]  /*1a10*/  BSSY B1, `(.L_x_60) ;  /* 0x000023c000017945 */ /* 0x000fe60003800000 */
[----:B------:R-:W-:-:S05]  /*1a20*/  IMAD R27, R38, 0x9, R7 ;  /* 0x00000009261b7824 */ /* 0x000fca00078e0207 */
[----:B------:R-:W-:Y:S04]  /*1a30*/  @!P6 LDS R36, [R27.X4] ;  /* 0x000000001b24e984 */ /* 0x000fe80000004800 */
[----:B------:R-:W0:Y:S04]  /*1a40*/  @!P6 LDS R33, [R27.X4+0x240] ;  /* 0x000240001b21e984 */ /* 0x000e280000004800 */
[----:B------:R-:W1:Y:S04]  /*1a50*/  @!P6 LDS R32, [R27.X4+0x480] ;  /* 0x000480001b20e984 */ /* 0x000e680000004800 */
[----:B------:R-:W2:Y:S01]  /*1a60*/  @!P6 LDS R34, [R27.X4+0x6c0] ;  /* 0x0006c0001b22e984 */ /* 0x000ea20000004800 */
[----:B0-----:R-:W-:-:S04]  /*1a70*/  FMNMX.FTZ R9, R36, R33, !PT ;  /* 0x0000002124097209 */ /* 0x001fc80007810000 */
[----:B-1----:R-:W-:-:S04]  /*1a80*/  FMNMX.FTZ R9, R9, R32, !PT ;  /* 0x0000002009097209 */ /* 0x002fc80007810000 */
[----:B--2---:R-:W-:-:S05]  /*1a90*/  FMNMX.FTZ R20, R9, R34, !PT ;  /* 0x0000002209147209 */ /* 0x004fca0007810000 */
[----:B------:R-:W0:Y:S02]  /*1aa0*/  SHFL.BFLY PT, R9, R20, 0x8, 0x1f ;  /* 0x0d001f0014097f89 */ /* 0x000e2400000e0000 */
[----:B0-----:R-:W-:-:S05]  /*1ab0*/  FMNMX.FTZ R9, R20, R9, !PT ;  /* 0x0000000914097209 */ /* 0x001fca0007810000 */
[----:B------:R-:W0:Y:S02]  /*1ac0*/  SHFL.BFLY PT, R18, R9, 0x4, 0x1f ;  /* 0x0c801f0009127f89 */ /* 0x000e2400000e0000 */
[----:B0-----:R-:W-:-:S05]  /*1ad0*/  FMNMX.FTZ R18, R9, R18, !PT ;  /* 0x0000001209127209 */ /* 0x001fca0007810000 */
[----:B------:R-:W0:Y:S02]  /*1ae0*/  SHFL.BFLY PT, R21, R18, 0x2, 0x1f ;  /* 0x0c401f0012157f89 */ /* 0x000e2400000e0000 */
[----:B0-----:R-:W-:-:S05]  /*1af0*/  FMNMX.FTZ R21, R18, R21, !PT ;  /* 0x0000001512157209 */ /* 0x001fca0007810000 */
[----:B------:R-:W0:Y:S02]  /*1b00*/  SHFL.BFLY PT, R8, R21, 0x1, 0x1f ;  /* 0x0c201f0015087f89 */ /* 0x000e2400000e0000 */
[----:B0-----:R-:W-:Y:S02]  /*1b10*/  FMNMX.FTZ R8, R21, R8, !PT ;  /* 0x0000000815087209 */ /* 0x001fe40007810000 */
[----:B------:R-:W-:Y:S02]  /*1b20*/  IABS R21, R2 ;  /* 0x0000000200157213 */ /* 0x000fe40000000000 */
        /* <DEDUP_REMOVED lines=10> */
[----:B------:R-:W-:-:S03]  /*1bd0*/  FMUL.FTZ R22, R22, 1.4426950216293334961 ;  /* 0x3fb8aa3b16167820 */ /* 0x000fc60000410000 */
[----:B------:R-:W0:Y:S08]  /*1be0*/  MUFU.EX2 R9, R23 ;  /* 0x0000001700097308 */ /* 0x000e300000000800 */
[----:B------:R-:W1:Y:S08]  /*1bf0*/  MUFU.EX2 R8, R20 ;  /* 0x0000001400087308 */ /* 0x000e700000000800 */
[----:B------:R-:W2:Y:S01]  /*1c00*/  MUFU.EX2 R18, R22 ;  /* 0x0000001600127308 */ /* 0x000ea20000000800 */
[----:B0-----:R-:W-:-:S04]  /*1c10*/  FADD.FTZ R9, R10, R9 ;  /* 0x000000090a097221 */ /* 0x001fc80000010000 */
[----:B-1----:R-:W-:-:S03]  /*1c20*/  FADD.FTZ R9, R9, R8 ;  /* 0x0000000809097221 */ /* 0x002fc60000010000 */
[----:B------:R-:W0:Y:S01]  /*1c30*/  I2F.RP R8, R21 ;  /* 0x0000001500087306 */ /* 0x000e220000209400 */
[----:B--2---:R-:W-:Y:S01]  /*1c40*/  FADD.FTZ R18, R9, R18 ;  /* 0x0000001209127221 */ /* 0x004fe20000010000 */
[----:B------:R-:W-:-:S04]  /*1c50*/  IABS R9, c[0x0][0x1c0] ;  /* 0x0000700000097a13 */ /* 0x000fc80000000000 */
[----:B------:R-:W1:Y:S02]  /*1c60*/  SHFL.BFLY PT, R23, R18, 0x8, 0x1f ;  /* 0x0d001f0012177f89 */ /* 0x000e6400000e0000 */
[----:B------:R-:W2:Y:S08]  /*1c70*/  I2F.U32.RP R20, R9 ;  /* 0x0000000900147306 */ /* 0x000eb00000209000 */
[----:B0-----:R-:W0:Y:S08]  /*1c80*/  MUFU.RCP R8, R8 ;  /* 0x0000000800087308 */ /* 0x001e300000001000 */
[----:B--2---:R-:W2:Y:S01]  /*1c90*/  MUFU.RCP R24, R20 ;  /* 0x0000001400187308 */ /* 0x004ea20000001000 */
[----:B-1----:R-:W-:Y:S01]  /*1ca0*/  FADD.FTZ R23, R18, R23 ;  /* 0x0000001712177221 */ /* 0x002fe20000010000 */
[----:B0-----:R-:W-:-:S02]  /*1cb0*/  IADD3 R28, R8, 0xffffffe, RZ ;  /* 0x0ffffffe081c7810 */ /* 0x001fc40007ffe0ff */
[----:B------:R-:W-:Y:S02]  /*1cc0*/  IABS R8, R2 ;  /* 0x0000000200087213 */ /* 0x000fe40000000000 */
[----:B------:R-:W0:Y:S02]  /*1cd0*/  SHFL.BFLY PT, R10, R23, 0x4, 0x1f ;  /* 0x0c801f00170a7f89 */ /* 0x000e2400000e0000 */
[----:B------:R-:W1:Y:S01]  /*1ce0*/  F2I.FTZ.U32.TRUNC.NTZ R29, R28 ;  /* 0x0000001c001d7305 */ /* 0x000e62000021f000 */
[----:B------:R-:W-:Y:S01]  /*1cf0*/  IMAD.MOV R8, RZ, RZ, -R8 ;  /* 0x000000ffff087224 */ /* 0x000fe200078e0a08 */
[----:B--2---:R-:W-:Y:S01]  /*1d00*/  IADD3 R24, R24, 0xffffffe, RZ ;  /* 0x0ffffffe18187810 */ /* 0x004fe20007ffe0ff */
[----:B------:R-:W-:-:S05]  /*1d10*/  IMAD.IADD R20, R6, 0x1, R21 ;  /* 0x0000000106147824 */ /* 0x000fca00078e0215 */
[----:B------:R-:W2:Y:S01]  /*1d20*/  F2I.FTZ.U32.TRUNC.NTZ R25, R24 ;  /* 0x0000001800197305 */ /* 0x000ea2000021f000 */
[----:B------:R-:W-:Y:S01]  /*1d30*/  IABS R18, R20 ;  /* 0x0000001400127213 */ /* 0x000fe20000000000 */
[----:B-1----:R-:W-:Y:S02]  /*1d40*/  IMAD.MOV R22, RZ, RZ, -R29 ;  /* 0x000000ffff167224 */ /* 0x002fe400078e0a1d */
[----:B------:R-:W-:Y:S02]  /*1d50*/  IMAD.MOV.U32 R28, RZ, RZ, RZ ;  /* 0x000000ffff1c7224 */ /* 0x000fe400078e00ff */
[----:B------:R-:W-:Y:S02]  /*1d60*/  IMAD R22, R22, R21, RZ ;  /* 0x0000001516167224 */ /* 0x000fe400078e02ff */
[----:B0-----:R-:W-:Y:S02]  /*1d70*/  FADD.FTZ R10, R23, R10 ;  /* 0x0000000a170a7221 */ /* 0x001fe40000010000 */
[----:B--2---:R-:W-:-:S02]  /*1d80*/  IMAD.MOV R6, RZ, RZ, -R25 ;  /* 0x000000ffff067224 */ /* 0x004fc400078e0a19 */
[----:B------:R-:W-:Y:S01]  /*1d90*/  IMAD.HI.U32 R22, R29, R22, R28 ;  /* 0x000000161d167227 */ /* 0x000fe200078e001c */
[----:B------:R-:W0:Y:S03]  /*1da0*/  SHFL.BFLY PT, R23, R10, 0x2, 0x1f ;  /* 0x0c401f000a177f89 */ /* 0x000e2600000e0000 */
[----:B------:R-:W-:Y:S01]  /*1db0*/  IMAD.MOV.U32 R29, RZ, RZ, R18 ;  /* 0x000000ffff1d7224 */ /* 0x000fe200078e0012 */
[----:B------:R-:W-:Y:S01]  /*1dc0*/  IABS R18, c[0x0][0x1c0] ;  /* 0x0000700000127a13 */ /* 0x000fe20000000000 */
[----:B------:R-:W-:Y:S02]  /*1dd0*/  IMAD R31, R6, R9, RZ ;  /* 0x00000009061f7224 */ /* 0x000fe400078e02ff */
[----:B------:R-:W-:Y:S02]  /*1de0*/  IMAD.MOV.U32 R24, RZ, RZ, RZ ;  /* 0x000000ffff187224 */ /* 0x000fe400078e00ff */
[----:B------:R-:W-:-:S04]  /*1df0*/  IMAD.HI.U32 R22, R22, R29, RZ ;  /* 0x0000001d16167227 */ /* 0x000fc800078e00ff */
[----:B------:R-:W-:-:S04]  /*1e00*/  IMAD.HI.U32 R24, R25, R31, R24 ;  /* 0x0000001f19187227 */ /* 0x000fc800078e0018 */
[----:B------:R-:W-:Y:S02]  /*1e10*/  IMAD R8, R22, R8, R29 ;  /* 0x0000000816087224 */ /* 0x000fe400078e021d */
[----:B------:R-:W-:Y:S02]  /*1e20*/  IMAD.MOV R18, RZ, RZ, -R18 ;  /* 0x000000ffff127224 */ /* 0x000fe400078e0a12 */
[----:B------:R-:W-:Y:S01]  /*1e30*/  IMAD.HI.U32 R24, R24, R29, RZ ;  /* 0x0000001d18187227 */ /* 0x000fe200078e00ff */
[----:B------:R-:W-:-:S03]  /*1e40*/  ISETP.GT.U32.AND P0, PT, R21, R8, PT ;  /* 0x000000081500720c */ /* 0x000fc60003f04070 */
[----:B------:R-:W-:Y:S02]  /*1e50*/  IMAD R18, R24, R18, R29 ;  /* 0x0000001218127224 */ /* 0x000fe400078e021d */
[----:B0-----:R-:W-:Y:S01]  /*1e60*/  FADD.FTZ R23, R10, R23 ;  /* 0x000000170a177221 */ /* 0x001fe20000010000 */
[----:B------:R-:W-:Y:S01]  /*1e70*/  SHF.R.S32.HI R10, RZ, 0x1f, R3 ;  /* 0x0000001fff0a7819 */ /* 0x000fe20000011403 */
[----:B------:R-:W-:Y:S01]  /*1e80*/  IMAD.MOV.U32 R31, RZ, RZ, 0x7f800000 ;  /* 0x7f800000ff1f7424 */ /* 0x000fe200078e00ff */
[----:B------:R-:W-:Y:S02]  /*1e90*/  ISETP.GT.U32.AND P5, PT, R9, R18, PT ;  /* 0x000000120900720c */ /* 0x000fe40003fa4070 */
[----:B------:R-:W0:Y:S03]  /*1ea0*/  SHFL.BFLY PT, R6, R23, 0x1, 0x1f ;  /* 0x0c201f0017067f89 */ /* 0x000e2600000e0000 */
[----:B------:R-:W-:Y:S01]  /*1eb0*/  @!P0 IMAD.IADD R8, R8, 0x1, -R21 ;  /* 0x0000000108088824 */ /* 0x000fe200078e0a15 */
[----:B------:R-:W-:-:S02]  /*1ec0*/  @!P0 IADD3 R22, R22, 0x1, RZ ;  /* 0x0000000116168810 */ /* 0x000fc40007ffe0ff */
[----:B------:R-:W-:Y:S02]  /*1ed0*/  ISETP.GT.AND P0, PT, R2, RZ, PT ;  /* 0x000000ff0200720c */ /* 0x000fe40003f04270 */
[-C--:B------:R-:W-:Y:S02]  /*1ee0*/  ISETP.GE.U32.AND P4, PT, R8, R21.reuse, PT ;  /* 0x000000150800720c */ /* 0x080fe40003f86070 */
[----:B------:R-:W-:Y:S01]  /*1ef0*/  LOP3.LUT R8, R20, R21, RZ, 0x3c, !PT ;  /* 0x0000001514087212 */ /* 0x000fe200078e3cff */
[----:B------:R-:W-:Y:S01]  /*1f00*/  @!P5 IMAD.IADD R18, R18, 0x1, -R9 ;  /* 0x000000011212d824 */ /* 0x000fe200078e0a09 */
[----:B------:R-:W-:Y:S02]  /*1f10*/  LOP3.LUT R20, R20, c[0x0][0x1c0], RZ, 0x3c, !PT ;  /* 0x0000700014147a12 */ /* 0x000fe400078e3cff */
[----:B------:R-:W-:Y:S02]  /*1f20*/  ISETP.GE.AND P3, PT, R8, RZ, PT ;  /* 0x000000ff0800720c */ /* 0x000fe40003f66270 */
[----:B------:R-:W-:Y:S01]  /*1f30*/  ISETP.GE.U32.AND P1, PT, R18, R9, PT ;  /* 0x000000091200720c */ /* 0x000fe20003f26070 */
[----:B------:R-:W1:Y:S01]  /*1f40*/  S2R R8, SR_TID.X ;  /* 0x0000000000087919 */ /* 0x000e620000002100 */
[----:B------:R-:W-:-:S02]  /*1f50*/  @!P5 IADD3 R24, R24, 0x1, RZ ;  /* 0x000000011818d810 */ /* 0x000fc40007ffe0ff */
[----:B------:R-:W-:Y:S02]  /*1f60*/  ISETP.GE.AND P2, PT, R20, RZ, PT ;  /* 0x000000ff1400720c */ /* 0x000fe40003f46270 */
[----:B------:R-:W-:Y:S01]  /*1f70*/  @P4 IADD3 R22, R22, 0x1, RZ ;  /* 0x0000000116164810 */ /* 0x000fe20007ffe0ff */
[----:B0-----:R-:W-:Y:S01]  /*1f80*/  FADD.FTZ R18, R23, R6 ;  /* 0x0000000617127221 */ /* 0x001fe20000010000 */
[----:B------:R-:W-:Y:S02]  /*1f90*/  ISETP.GT.AND P4, PT, R3, RZ, PT ;  /* 0x000000ff0300720c */ /* 0x000fe40003f84270 */
[----:B------:R-:W-:Y:S01]  /*1fa0*/  SHF.R.S32.HI R20, RZ, 0x1f, R2 ;  /* 0x0000001fff147819 */ /* 0x000fe20000011402 */
[----:B------:R-:W-:Y:S02]  /*1fb0*/  @!P3 IMAD.MOV R22, RZ, RZ, -R22 ;  /* 0x000000ffff16b224 */ /* 0x000fe400078e0a16 */
[----:B------:R-:W-:Y:S02]  /*1fc0*/  @P1 IADD3 R24, R24, 0x1, RZ ;  /* 0x0000000118181810 */ /* 0x000fe40007ffe0ff */
[----:B------:R-:W-:-:S02]  /*1fd0*/  FSETP.NE.FTZ.AND P1, PT, R18, RZ, PT ;  /* 0x000000ff1200720b */ /* 0x000fc40003f35000 */
[C---:B------:R-:W-:Y:S01]  /*1fe0*/  ISETP.NE.AND P5, PT, R2.reuse, RZ, PT ;  /* 0x000000ff0200720c */ /* 0x040fe20003fa5270 */
[----:B------:R-:W-:Y:S01]  /*1ff0*/  @!P2 IMAD.MOV R24, RZ, RZ, -R24 ;  /* 0x000000ffff18a224 */ /* 0x000fe200078e0a18 */
[----:B------:R-:W-:Y:S01]  /*2000*/  LEA.HI.SX32 R9, R2, 0x1, 0x1 ;  /* 0x0000000102097811 */ /* 0x000fe200078f0aff */
[----:B------:R-:W-:Y:S01]  /*2010*/  @!P0 IMAD.MOV R9, RZ, RZ, R20 ;  /* 0x000000ffff098224 */ /* 0x000fe200078e0214 */
[----:B------:R-:W-:Y:S02]  /*2020*/  ISETP.NE.AND P0, PT, RZ, c[0x0][0x1c0], PT ;  /* 0x00007000ff007a0c */ /* 0x000fe40003f05270 */
[----:B------:R-:W-:Y:S01]  /*2030*/  LEA.HI.SX32 R6, R3, 0x1, 0x1 ;  /* 0x0000000103067811 */ /* 0x000fe200078f0aff */
[----:B------:R-:W-:Y:S01]  /*2040*/  @!P4 IMAD.MOV R6, RZ, RZ, R10 ;  /* 0x000000ffff06c224 */ /* 0x000fe200078e020a */
[C---:B-1----:R-:W-:Y:S01]  /*2050*/  LOP3.LUT P2, RZ, R8.reuse, 0xf, RZ, 0xc0, !PT ;  /* 0x0000000f08ff7812 */ /* 0x042fe2000784c0ff */
[----:B------:R-:W-:Y:S01]  /*2060*/  IMAD.MOV.U32 R10, RZ, RZ, c[0x0][0x214] ;  /* 0x00008500ff0a7624 */ /* 0x000fe200078e00ff */
[----:B------:R-:W-:Y:S01]  /*2070*/  ISETP.NE.AND P3, PT, RZ, UR4, PT ;  /* 0x00000004ff007c0c */ /* 0x000fe2000bf65270 */
[----:B------:R-:W0:Y:S01]  /*2080*/  @P1 MUFU.LG2 R18, R18 ;  /* 0x0000001200121308 */ /* 0x000e220000000c00 */
[----:B------:R-:W-:-:S02]  /*2090*/  ISETP.GT.OR P2, PT, R8, 0x7f, P2 ;  /* 0x0000007f0800780c */ /* 0x000fc40001744670 */
[----:B------:R-:W-:Y:S02]  /*20a0*/  @!P5 LOP3.LUT R22, RZ, R21, RZ, 0x33, !PT ;  /* 0x00000015ff16d212 */ /* 0x000fe400078e33ff */
[----:B------:R-:W-:Y:S02]  /*20b0*/  SEL R23, R10, 0x1, !P3 ;  /* 0x000000010a177807 */ /* 0x000fe40005800000 */
[----:B------:R-:W-:Y:S02]  /*20c0*/  @!P0 LOP3.LUT R24, RZ, c[0x0][0x1c0], RZ, 0x33, !PT ;  /* 0x00007000ff188a12 */ /* 0x000fe400078e33ff */
[----:B------:R-:W-:Y:S01]  /*20d0*/  ISETP.LT.U32.AND P0, PT, R40, R22, PT ;  /* 0x000000162800720c */ /* 0x000fe20003f01070 */
[-C--:B------:R-:W-:Y:S01]  /*20e0*/  IMAD R25, R4, R23.reuse, RZ ;  /* 0x0000001704197224 */ /* 0x080fe200078e02ff */
[----:B------:R-:W-:Y:S01]  /*20f0*/  SHF.R.S32.HI R21, RZ, 0x1f, R22 ;  /* 0x0000001fff157819 */ /* 0x000fe20000011416 */
[----:B------:R-:W-:Y:S02]  /*2100*/  IMAD R8, R24, R23, RZ ;  /* 0x0000001718087224 */ /* 0x000fe400078e02ff */
[----:B------:R-:W-:Y:S01]  /*2110*/  IMAD R6, R25, R6, RZ ;  /* 0x0000000619067224 */ /* 0x000fe200078e02ff */
[----:B------:R-:W-:Y:S01]  /*2120*/  ISETP.LT.AND.EX P0, PT, R41, R21, PT, P0 ;  /* 0x000000152900720c */ /* 0x000fe20003f01300 */
[----:B------:R-:W-:-:S02]  /*2130*/  IMAD R8, R9, R8, RZ ;  /* 0x0000000809087224 */ /* 0x000fc400078e02ff */
[----:B0-----:R-:W-:Y:S01]  /*2140*/  @P1 FFMA.FTZ R31, R18, 0.69314718246459960938, R19 ;  /* 0x3f317218121f1823 */ /* 0x001fe20000010013 */
[----:B------:R-:W-:Y:S02]  /*2150*/  SEL R10, R40, R22, P0 ;  /* 0x00000016280a7207 */ /* 0x000fe40000000000 */
[----:B------:R-:W-:Y:S01]  /*2160*/  SEL R9, R41, R21, P0 ;  /* 0x0000001529097207 */ /* 0x000fe20000000000 */
[----:B------:R-:W-:Y:S05]  /*2170*/  @P2 BRA `(.L_x_61) ;  /* 0x00001c5000002947 */ /* 0x000fea0003800000 */
[----:B------:R-:W-:Y:S01]  /*2180*/  ULDC.U8 UR4, c[0x0][0x328] ;  /* 0x0000ca0000047ab9 */ /* 0x000fe20000000000 */
[C---:B------:R-:W-:Y:S02]  /*2190*/  IADD3 R40, P0, R7.reuse, UR7, RZ ;  /* 0x0000000707287c10 */ /* 0x040fe4000ff1e0ff */
[----:B------:R-:W-:Y:S02]  /*21a0*/  ISETP.NE.AND P1, PT, RZ, UR4, PT ;  /* 0x00000004ff007c0c */ /* 0x000fe4000bf25270 */
        /* <DEDUP_REMOVED lines=32> */
[----:B------:R-:W-:Y:S02]  /*23b0*/  MOV R24, 0x23d0 ;  /* 0x000023d000187802 */ /* 0x000fe40000000f00 */
[----:B------:R-:W-:Y:S05]  /*23c0*/  CALL.REL.NOINC `($__internal_1_$__cuda_sm20_div_s64) ;  /* 0x0000234000007944 */ /* 0x000fea0003c00000 */
[-C--:B------:R-:W-:Y:S02]  /*23d0*/  IADD3 R23, P0, RZ, -R20.reuse, RZ ;  /* 0x80000014ff177210 */ /* 0x080fe40007f1e0ff */
[----:B------:R-:W-:Y:S02]  /*23e0*/  MOV R50, R20 ;  /* 0x0000001400327202 */ /* 0x000fe40000000f00 */
[----:B------:R-:W-:Y:S01]  /*23f0*/  IADD3.X R19, RZ, ~R21, RZ, P0, !PT ;  /* 0x80000015ff137210 */ /* 0x000fe200007fe4ff */
[----:B------:R-:W-:Y:S01]  /*2400*/  IMAD.WIDE.U32 R40, R44, R23, R40 ;  /* 0x000000172c287225 */ /* 0x000fe200078e0028 */
[----:B------:R-:W-:-:S03]  /*2410*/  MOV R51, R21 ;  /* 0x0000001500337202 */ /* 0x000fc60000000f00 */
[----:B------:R-:W-:-:S04]  /*2420*/  IMAD R18, R19, R44, RZ ;  /* 0x0000002c13127224 */ /* 0x000fc800078e02ff */
[----:B------:R-:W-:-:S05]  /*2430*/  IMAD R19, R25, R23, R18 ;  /* 0x0000001719137224 */ /* 0x000fca00078e0212 */
[----:B------:R-:W-:Y:S01]  /*2440*/  IADD3 R19, R41, R19, RZ ;  /* 0x0000001329137210 */ /* 0x000fe20007ffe0ff */
[----:B------:R-:W-:Y:S05]  /*2450*/  BRA `(.L_x_65) ;  /* 0x0000016000007947 */ /* 0x000fea0003800000 */
.L_x_64:
[----:B------:R-:W0:Y:S01]  /*2460*/  I2F.U32.RP R22, R44 ;  /* 0x0000002c00167306 */ /* 0x000e220000209000 */
[----:B------:R-:W-:Y:S01]  /*2470*/  ISETP.NE.U32.AND P0, PT, R44, RZ, PT ;  /* 0x000000ff2c00720c */ /* 0x000fe20003f05070 */
[----:B------:R-:W-:-:S06]  /*2480*/  IMAD.MOV.U32 R51, RZ, RZ, RZ ;  /* 0x000000ffff337224 */ /* 0x000fcc00078e00ff */
        /* <DEDUP_REMOVED lines=13> */
[----:B------:R-:W-:Y:S02]  /*2560*/  ISETP.GE.U32.AND P1, PT, R19, R44, PT ;  /* 0x0000002c1300720c */ /* 0x000fe40003f26070 */
[----:B------:R-:W-:-:S11]  /*2570*/  MOV R19, RZ ;  /* 0x000000ff00137202 */ /* 0x000fd60000000f00 */
[----:B------:R-:W-:Y:S02]  /*2580*/  @P1 IADD3 R50, R50, 0x1, RZ ;  /* 0x0000000132321810 */ /* 0x000fe40007ffe0ff */
[----:B------:R-:W-:-:S05]  /*2590*/  @!P0 LOP3.LUT R50, RZ, R44, RZ, 0x33, !PT ;  /* 0x0000002cff328212 */ /* 0x000fca00078e33ff */
[----:B------:R-:W-:-:S04]  /*25a0*/  IMAD.MOV R21, RZ, RZ, -R50 ;  /* 0x000000ffff157224 */ /* 0x000fc800078e0a32 */
[----:B------:R-:W-:Y:S02]  /*25b0*/  IMAD R40, R44, R21, R40 ;  /* 0x000000152c287224 */ /* 0x000fe400078e0228 */
.L_x_65:
[----:B------:R-:W-:Y:S05]  /*25c0*/  BSYNC B0 ;  /* 0x0000000000007941 */ /* 0x000fea0003800000 */
.L_x_63:
        /* <DEDUP_REMOVED lines=11> */
[-C--:B------:R-:W-:Y:S02]  /*2680*/  IADD3.X R18, RZ, ~R21.reuse, RZ, P0, !PT ;  /* 0x80000015ff127210 */ /* 0x080fe400007fe4ff */
[----:B------:R-:W-:Y:S01]  /*2690*/  MOV R44, R20 ;  /* 0x00000014002c7202 */ /* 0x000fe20000000f00 */
[----:B------:R-:W-:Y:S01]  /*26a0*/  IMAD.WIDE.U32 R40, R35, R22, R40 ;  /* 0x0000001623287225 */ /* 0x000fe200078e0028 */
[----:B------:R-:W-:-:S03]  /*26b0*/  MOV R45, R21 ;  /* 0x00000015002d7202 */ /* 0x000fc60000000f00 */
[----:B------:R-:W-:-:S04]  /*26c0*/  IMAD R18, R18, R35, RZ ;  /* 0x0000002312127224 */ /* 0x000fc800078e02ff */
[----:B------:R-:W-:-:S05]  /*26d0*/  IMAD R5, R5, R22, R18 ;  /* 0x0000001605057224 */ /* 0x000fca00078e0212 */
[----:B------:R-:W-:Y:S01]  /*26e0*/  IADD3 R5, R41, R5, RZ ;  /* 0x0000000529057210 */ /* 0x000fe20007ffe0ff */
[----:B------:R-:W-:Y:S05]  /*26f0*/  BRA `(.L_x_68) ;  /* 0x0000016000007947 */ /* 0x000fea0003800000 */
.L_x_67:
[----:B------:R-:W0:Y:S01]  /*2700*/  I2F.U32.RP R20, R35 ;  /* 0x0000002300147306 */ /* 0x000e220000209000 */
[----:B------:R-:W-:Y:S01]  /*2710*/  HFMA2.MMA R18, -RZ, RZ, 0, 0 ;  /* 0x00000000ff127435 */ /* 0x000fe200000001ff */
        /* <DEDUP_REMOVED lines=8> */
[----:B------:R-:W-:-:S04]  /*27a0*/  IMAD.HI.U32 R44, R5, R40, RZ ;  /* 0x00000028052c7227 */ /* 0x000fc800078e00ff */
[----:B------:R-:W-:-:S04]  /*27b0*/  IMAD.MOV R5, RZ, RZ, -R44 ;  /* 0x000000ffff057224 */ /* 0x000fc800078e0a2c */
[----:B------:R-:W-:Y:S01]  /*27c0*/  IMAD R18, R35, R5, R40 ;  /* 0x0000000523127224 */ /* 0x000fe200078e0228 */
[----:B------:R-:W-:-:S04]  /*27d0*/  MOV R5, RZ ;  /* 0x000000ff00057202 */ /* 0x000fc80000000f00 */
        /* <DEDUP_REMOVED lines=8> */
.L_x_68:
[----:B------:R-:W-:Y:S05]  /*2860*/  BSYNC B0 ;  /* 0x0000000000007941 */ /* 0x000fea0003800000 */
.L_x_66:
        /* <DEDUP_REMOVED lines=11> */
[----:B------:R-:W-:Y:S05]  /*2920*/  CALL.REL.NOINC `($__internal_1_$__cuda_sm20_div_s64) ;  /* 0x00001de000007944 */ /* 0x000fea0003c00000 */
[----:B------:R-:W-:-:S04]  /*2930*/  IADD3 R23, P0, RZ, -R20, RZ ;  /* 0x80000014ff177210 */ /* 0x000fc80007f1e0ff */
[----:B------:R-:W-:Y:S01]  /*2940*/  IADD3.X R19, RZ, ~R21, RZ, P0, !PT ;  /* 0x80000015ff137210 */ /* 0x000fe200007fe4ff */
[----:B------:R-:W-:-:S04]  /*2950*/  IMAD.WIDE.U32 R44, R4, R23, R44 ;  /* 0x00000017042c7225 */ /* 0x000fc800078e002c */
[----:B------:R-:W-:-:S04]  /*2960*/  IMAD R19, R19, R4, RZ ;  /* 0x0000000413137224 */ /* 0x000fc800078e02ff */
[----:B------:R-:W-:-:S05]  /*2970*/  IMAD R0, R0, R23, R19 ;  /* 0x0000001700007224 */ /* 0x000fca00078e0213 */
[----:B------:R-:W-:Y:S01]  /*2980*/  IADD3 R0, R45, R0, RZ ;  /* 0x000000002d007210 */ /* 0x000fe20007ffe0ff */
[----:B------:R-:W-:Y:S05]  /*2990*/  BRA `(.L_x_71) ;  /* 0x0000016000007947 */ /* 0x000fea0003800000 */
.L_x_70:
[----:B------:R-:W0:Y:S01]  /*29a0*/  I2F.U32.RP R21, R4 ;  /* 0x0000000400157306 */ /* 0x000e220000209000 */
[----:B------:R-:W-:-:S07]  /*29b0*/  ISETP.NE.U32.AND P0, PT, R4, RZ, PT ;  /* 0x000000ff0400720c */ /* 0x000fce0003f05070 */
[----:B0-----:R-:W0:Y:S02]  /*29c0*/  MUFU.RCP R18, R21 ;  /* 0x0000001500127308 */ /* 0x001e240000001000 */
[----:B0-----:R-:W-:Y:S01]  /*29d0*/  IADD3 R18, R18, 0xffffffe, RZ ;  /* 0x0ffffffe12127810 */ /* 0x001fe20007ffe0ff */
[----:B------:R-:W-:-:S05]  /*29e0*/  IMAD.MOV.U32 R21, RZ, RZ, RZ ;  /* 0x000000ffff157224 */ /* 0x000fca00078e00ff */
[----:B------:R0:W1:Y:S02]  /*29f0*/  F2I.FTZ.U32.TRUNC.NTZ R19, R18 ;  /* 0x0000001200137305 */ /* 0x000064000021f000 */
[----:B0-----:R-:W-:Y:S01]  /*2a00*/  HFMA2.MMA R18, -RZ, RZ, 0, 0 ;  /* 0x00000000ff127435 */ /* 0x001fe200000001ff */
[----:B-1----:R-:W-:-:S04]  /*2a10*/  IMAD.MOV R0, RZ, RZ, -R19 ;  /* 0x000000ffff007224 */ /* 0x002fc800078e0a13 */
[----:B------:R-:W-:-:S05]  /*2a20*/  IMAD R0, R0, R4, RZ ;  /* 0x0000000400007224 */ /* 0x000fca00078e02ff */
[----:B------:R-:W-:Y:S01]  /*2a30*/  IMAD.HI.U32 R19, R19, R0, R18 ;  /* 0x0000000013137227 */ /* 0x000fe200078e0012 */
[----:B------:R-:W-:-:S05]  /*2a40*/  MOV R0, RZ ;  /* 0x000000ff00007202 */ /* 0x000fca0000000f00 */
        /* <DEDUP_REMOVED lines=11> */
.L_x_71:
[----:B------:R-:W-:Y:S05]  /*2b00*/  BSYNC B0 ;  /* 0x0000000000007941 */ /* 0x000fea0003800000 */
.L_x_69:
        /* <DEDUP_REMOVED lines=12> */
[----:B------:R-:W-:Y:S01]  /*2bd0*/  SHF.R.S32.HI R19, RZ, 0x1f, R28 ;  /* 0x0000001fff137819 */ /* 0x000fe2000001141c */
[----:B------:R-:W-:Y:S01]  /*2be0*/  USHF.R.S32.HI UR10, URZ, 0x1f, UR5 ;  /* 0x0000001f3f0a7899 */ /* 0x000fe20008011405 */
[----:B------:R-:W-:-:S02]  /*2bf0*/  IMAD R23, R0, UR4, RZ ;  /* 0x0000000400177c24 */ /* 0x000fc4000f8e02ff */
[-C--:B------:R-:W-:Y:S02]  /*2c00*/  IMAD R25, R4, R15.reuse, RZ ;  /* 0x0000000f04197224 */ /* 0x080fe400078e02ff */
[----:B------:R-:W-:Y:S02]  /*2c10*/  IMAD R19, R19, R40, R5 ;  /* 0x0000002813137224 */ /* 0x000fe400078e0205 */
[----:B------:R-:W-:Y:S02]  /*2c20*/  IMAD R25, R14, R48, R25 ;  /* 0x000000300e197224 */ /* 0x000fe400078e0219 */
[----:B------:R-:W-:-:S04]  /*2c30*/  IMAD.WIDE.U32 R48, R48, R15, RZ ;  /* 0x0000000f30307225 */ /* 0x000fc800078e00ff */
[----:B------:R-:W-:Y:S01]  /*2c40*/  IMAD R5, R21, UR5, RZ ;  /* 0x0000000515057c24 */ /* 0x000fe2000f8e02ff */
[----:B------:R-:W-:Y:S01]  /*2c50*/  IADD3 R25, R49, R25, RZ ;  /* 0x0000001931197210 */ /* 0x000fe20007ffe0ff */
[----:B------:R-:W-:Y:S02]  /*2c60*/  IMAD R21, R44, UR11, R23 ;  /* 0x0000000b2c157c24 */ /* 0x000fe4000f8e0217 */
[----:B------:R-:W-:Y:S01]  /*2c70*/  IMAD.WIDE.U32 R40, R40, R28, RZ ;  /* 0x0000001c28287225 */ /* 0x000fe200078e00ff */
[----:B------:R-:W-:-:S03]  /*2c80*/  LOP3.LUT R4, R51, R25, RZ, 0xfc, !PT ;  /* 0x0000001933047212 */ /* 0x000fc600078efcff */
[----:B------:R-:W-:Y:S01]  /*2c90*/  IMAD.WIDE.U32 R44, R44, UR4, RZ ;  /* 0x000000042c2c7c25 */ /* 0x000fe2000f8e00ff */
[----:B------:R-:W-:Y:S02]  /*2ca0*/  ISETP.NE.U32.AND P0, PT, R4, RZ, PT ;  /* 0x000000ff0400720c */ /* 0x000fe40003f05070 */
[----:B------:R-:W-:Y:S01]  /*2cb0*/  IADD3 R0, R41, R19, RZ ;  /* 0x0000001329007210 */ /* 0x000fe20007ffe0ff */
[C---:B------:R-:W-:Y:S01]  /*2cc0*/  IMAD R5, R20.reuse, UR10, R5 ;  /* 0x0000000a14057c24 */ /* 0x040fe2000f8e0205 */
[----:B------:R-:W-:Y:S01]  /*2cd0*/  IADD3 R4, R45, R21, RZ ;  /* 0x000000152d047210 */ /* 0x000fe20007ffe0ff */
[----:B------:R-:W-:-:S04]  /*2ce0*/  IMAD.WIDE.U32 R42, R20, UR5, RZ ;  /* 0x00000005142a7c25 */ /* 0x000fc8000f8e00ff */
[----:B------:R-:W-:Y:S01]  /*2cf0*/  IMAD R3, R3, UR4, RZ ;  /* 0x0000000403037c24 */ /* 0x000fe2000f8e02ff */
[----:B------:R-:W-:Y:S01]  /*2d00*/  IADD3 R5, R43, R5, RZ ;  /* 0x000000052b057210 */ /* 0x000fe20007ffe0ff */
[----:B------:R-:W-:Y:S02]  /*2d10*/  IMAD R2, R2, UR4, RZ ;  /* 0x0000000402027c24 */ /* 0x000fe4000f8e02ff */
[----:B------:R-:W-:Y:S05]  /*2d20*/  @!P0 BRA `(.L_x_73) ;  /* 0x0000011000008947 */ /* 0x000fea0003800000 */
[----:B------:R-:W-:Y:S01]  /*2d30*/  IMAD.MOV.U32 R30, RZ, RZ, R50 ;  /* 0x000000ffff1e7224 */ /* 0x000fe200078e0032 */
[----:B------:R-:W-:Y:S01]  /*2d40*/  MOV R19, R51 ;  /* 0x0000003300137202 */ /* 0x000fe20000000f00 */
[----:B------:R-:W-:Y:S01]  /*2d50*/  IMAD.MOV.U32 R26, RZ, RZ, R48 ;  /* 0x000000ffff1a7224 */ /* 0x000fe200078e0030 */
[----:B------:R-:W-:Y:S02]  /*2d60*/  MOV R24, 0x2d80 ;  /* 0x00002d8000187802 */ /* 0x000fe40000000f00 */
[----:B------:R-:W-:Y:S05]  /*2d70*/  CALL.REL.NOINC `($__internal_1_$__cuda_sm20_div_s64) ;  /* 0x0000199000007944 */ /* 0x000fea0003c00000 */
        /* <DEDUP_REMOVED lines=12> */
.L_x_73:
        /* <DEDUP_REMOVED lines=20> */
[----:B------:R-:W-:-:S05]  /*2f80*/  IADD3 R21, -R20, RZ, RZ ;  /* 0x000000ff14157210 */ /* 0x000fca0007ffe1ff */
[----:B------:R-:W-:Y:S01]  /*2f90*/  IMAD R18, R48, R21, R50 ;  /* 0x0000001530127224 */ /* 0x000fe200078e0232 */
[----:B------:R-:W-:Y:S02]  /*2fa0*/  MOV R48, R20 ;  /* 0x0000001400307202 */ /* 0x000fe40000000f00 */
.L_x_74:
[----:B------:R-:W-:Y:S05]  /*2fb0*/  BSYNC B0 ;  /* 0x0000000000007941 */ /* 0x000fea0003800000 */
.L_x_72:
        /* <DEDUP_REMOVED lines=18> */
.L_x_76:
        /* <DEDUP_REMOVED lines=22> */
.L_x_77:
[----:B------:R-:W-:Y:S05]  /*3240*/  BSYNC B0 ;  /* 0x0000000000007941 */ /* 0x000fea0003800000 */
.L_x_75:
        /* <DEDUP_REMOVED lines=10> */
[----:B------:R-:W-:Y:S01]  /*32f0*/  IADD3 R17, P0, RZ, -R20, RZ ;  /* 0x80000014ff117210 */ /* 0x000fe20007f1e0ff */
[----:B------:R-:W-:Y:S01]  /*3300*/  IMAD.MOV.U32 R25, RZ, RZ, R51 ;  /* 0x000000ffff197224 */ /* 0x000fe200078e0033 */
[----:B------:R-:W-:Y:S02]  /*3310*/  MOV R24, R50 ;  /* 0x0000003200187202 */ /* 0x000fe40000000f00 */
[----:B------:R-:W-:-:S03]  /*3320*/  IADD3.X R22, RZ, ~R21, RZ, P0, !PT ;  /* 0x80000015ff167210 */ /* 0x000fc600007fe4ff */
[----:B------:R-:W-:-:S04]  /*3330*/  IMAD.WIDE.U32 R24, R15, R17, R24 ;  /* 0x000000110f187225 */ /* 0x000fc800078e0018 */
[----:B------:R-:W-:-:S04]  /*3340*/  IMAD R22, R22, R15, RZ ;  /* 0x0000000f16167224 */ /* 0x000fc800078e02ff */
[----:B------:R-:W-:Y:S01]  /*3350*/  IMAD R14, R14, R17, R22 ;  /* 0x000000110e0e7224 */ /* 0x000fe200078e0216 */
[----:B------:R-:W-:Y:S02]  /*3360*/  MOV R22, R24 ;  /* 0x0000001800167202 */ /* 0x000fe40000000f00 */
[----:B------:R-:W-:Y:S01]  /*3370*/  MOV R24, R20 ;  /* 0x0000001400187202 */ /* 0x000fe20000000f00 */
[----:B------:R-:W-:Y:S01]  /*3380*/  IMAD.IADD R14, R25, 0x1, R14 ;  /* 0x00000001190e7824 */ /* 0x000fe200078e020e */
[----:B------:R-:W-:Y:S01]  /*3390*/  MOV R25, R21 ;  /* 0x0000001500197202 */ /* 0x000fe20000000f00 */
[----:B------:R-:W-:Y:S05]  /*33a0*/  BRA `(.L_x_80) ;  /* 0x0000017000007947 */ /* 0x000fea0003800000 */
.L_x_79:
        /* <DEDUP_REMOVED lines=23> */
.L_x_80:
[----:B------:R-:W-:Y:S05]  /*3520*/  BSYNC B0 ;  /* 0x0000000000007941 */ /* 0x000fea0003800000 */
.L_x_78:
[----:B------:R-:W-:Y:S01]  /*3530*/  IMAD R17, R14, R3, RZ ;  /* 0x000000030e117224 */ /* 0x000fe200078e02ff */
[----:B------:R-:W-:Y:S01]  /*3540*/  LOP3.LUT R14, R49, R11, RZ, 0xfc, !PT ;  /* 0x0000000b310e7212 */ /* 0x000fe200078efcff */
[----:B------:R-:W-:Y:S01]  /*3550*/  IMAD R53, R28, c[0x0][0x214], RZ ;  /* 0x000085001c357a24 */ /* 0x000fe200078e02ff */
[----:B------:R-:W-:Y:S01]  /*3560*/  SHF.R.S32.HI R19, RZ, 0x1f, R3 ;  /* 0x0000001fff137819 */ /* 0x000fe20000011403 */
[-C--:B------:R-:W-:Y:S01]  /*3570*/  IMAD R15, R25, R6.reuse, RZ ;  /* 0x00000006190f7224 */ /* 0x080fe200078e02ff */
[----:B------:R-:W-:Y:S01]  /*3580*/  ISETP.NE.U32.AND P0, PT, R14, RZ, PT ;  /* 0x000000ff0e00720c */ /* 0x000fe20003f05070 */
[----:B------:R-:W-:Y:S01]  /*3590*/  IMAD.WIDE.U32 R50, R24, R6, RZ ;  /* 0x0000000618327225 */ /* 0x000fe200078e00ff */
[----:B------:R-:W-:Y:S01]  /*35a0*/  SHF.R.S32.HI R20, RZ, 0x1f, R6 ;  /* 0x0000001fff147819 */ /* 0x000fe20000011406 */
[----:B------:R-:W-:Y:S01]  /*35b0*/  BSSY B0, `(.L_x_81) ;  /* 0x0000035000007945 */ /* 0x000fe20003800000 */
[----:B------:R-:W-:Y:S01]  /*35c0*/  SHF.R.S32.HI R21, RZ, 0x1f, R53 ;  /* 0x0000001fff157819 */ /* 0x000fe20000011435 */
[----:B------:R-:W-:-:S02]  /*35d0*/  IMAD R6, R16, R53, RZ ;  /* 0x0000003510067224 */ /* 0x000fc400078e02ff */
[----:B------:R-:W-:Y:S02]  /*35e0*/  IMAD R19, R19, R22, R17 ;  /* 0x0000001613137224 */ /* 0x000fe400078e0211 */
[----:B------:R-:W-:-:S04]  /*35f0*/  IMAD.WIDE.U32 R16, R22, R3, RZ ;  /* 0x0000000316107225 */ /* 0x000fc800078e00ff */
[----:B------:R-:W-:Y:S01]  /*3600*/  IMAD R15, R20, R24, R15 ;  /* 0x00000018140f7224 */ /* 0x000fe200078e020f */
[----:B------:R-:W-:Y:S01]  /*3610*/  IADD3 R14, R17, R19, RZ ;  /* 0x00000013110e7210 */ /* 0x000fe20007ffe0ff */
[----:B------:R-:W-:Y:S02]  /*3620*/  IMAD R3, R21, R18, R6 ;  /* 0x0000001215037224 */ /* 0x000fe400078e0206 */
[----:B------:R-:W-:Y:S01]  /*3630*/  IMAD.WIDE.U32 R52, R18, R53, RZ ;  /* 0x0000003512347225 */ /* 0x000fe200078e00ff */
[----:B------:R-:W-:-:S04]  /*3640*/  IADD3 R6, R51, R15, RZ ;  /* 0x0000000f33067210 */ /* 0x000fc80007ffe0ff */
[----:B------:R-:W-:Y:S01]  /*3650*/  IADD3 R3, R53, R3, RZ ;  /* 0x0000000335037210 */ /* 0x000fe20007ffe0ff */
        /* <DEDUP_REMOVED lines=10> */
[----:B------:R-:W-:-:S02]  /*3700*/  IADD3.X R18, RZ, ~R21, RZ, P0, !PT ;  /* 0x80000015ff127210 */ /* 0x000fc400007fe4ff */
[----:B------:R-:W-:Y:S01]  /*3710*/  MOV R48, R20 ;  /* 0x0000001400307202 */ /* 0x000fe20000000f00 */
[----:B------:R-:W-:Y:S01]  /*3720*/  IMAD.WIDE.U32 R24, R13, R22, R24 ;  /* 0x000000160d187225 */ /* 0x000fe200078e0018 */
[----:B------:R-:W-:-:S03]  /*3730*/  MOV R49, R21 ;  /* 0x0000001500317202 */ /* 0x000fc60000000f00 */
[----:B------:R-:W-:-:S04]  /*3740*/  IMAD R18, R18, R13, RZ ;  /* 0x0000000d12127224 */ /* 0x000fc800078e02ff */
[----:B------:R-:W-:Y:S01]  /*3750*/  IMAD R11, R11, R22, R18 ;  /* 0x000000160b0b7224 */ /* 0x000fe200078e0212 */
[----:B------:R-:W-:-:S03]  /*3760*/  MOV R18, R24 ;  /* 0x0000001800127202 */ /* 0x000fc60000000f00 */
[----:B------:R-:W-:Y:S01]  /*3770*/  IMAD.IADD R11, R25, 0x1, R11 ;  /* 0x00000001190b7824 */ /* 0x000fe200078e020b */
[----:B------:R-:W-:Y:S05]  /*3780*/  BRA `(.L_x_83) ;  /* 0x0000017000007947 */ /* 0x000fea0003800000 */
.L_x_82:
        /* <DEDUP_REMOVED lines=12> */
[----:B------:R-:W-:Y:S02]  /*3850*/  IMAD R18, R13, R11, R48 ;  /* 0x0000000b0d127224 */ /* 0x000fe400078e0230 */
[----:B------:R-:W-:-:S03]  /*3860*/  IMAD.MOV.U32 R11, RZ, RZ, RZ ;  /* 0x000000ffff0b7224 */ /* 0x000fc600078e00ff */
        /* <DEDUP_REMOVED lines=8> */
[----:B------:R-:W-:Y:S02]  /*38f0*/  MOV R48, R15 ;  /* 0x0000000f00307202 */ /* 0x000fe40000000f00 */
.L_x_83:
[----:B------:R-:W-:Y:S05]  /*3900*/  BSYNC B0 ;  /* 0x0000000000007941 */ /* 0x000fea0003800000 */
.L_x_81:
        /* <DEDUP_REMOVED lines=19> */
[----:B------:R-:W-:Y:S02]  /*3a40*/  IADD3 R15, P0, RZ, -R20, RZ ;  /* 0x80000014ff0f7210 */ /* 0x000fe40007f1e0ff */
[----:B------:R-:W-:Y:S02]  /*3a50*/  MOV R22, R48 ;  /* 0x0000003000167202 */ /* 0x000fe40000000f00 */
[----:B------:R-:W-:-:S02]  /*3a60*/  IADD3.X R13, RZ, ~R21, RZ, P0, !PT ;  /* 0x80000015ff0d7210 */ /* 0x000fc400007fe4ff */
[----:B------:R-:W-:-:S03]  /*3a70*/  MOV R23, R49 ;  /* 0x0000003100177202 */ /* 0x000fc60000000f00 */
[----:B------:R-:W-:Y:S02]  /*3a80*/  IMAD R18, R13, R10, RZ ;  /* 0x0000000a0d127224 */ /* 0x000fe400078e02ff */
[----:B------:R-:W-:-:S04]  /*3a90*/  IMAD.WIDE.U32 R22, R10, R15, R22 ;  /* 0x0000000f0a167225 */ /* 0x000fc800078e0016 */
[----:B------:R-:W-:Y:S01]  /*3aa0*/  IMAD R9, R9, R15, R18 ;  /* 0x0000000f09097224 */ /* 0x000fe200078e0212 */
[----:B------:R-:W-:-:S04]  /*3ab0*/  MOV R10, R22 ;  /* 0x00000016000a7202 */ /* 0x000fc80000000f00 */
[----:B------:R-:W-:Y:S01]  /*3ac0*/  IADD3 R9, R23, R9, RZ ;  /* 0x0000000917097210 */ /* 0x000fe20007ffe0ff */
[----:B------:R-:W-:Y:S05]  /*3ad0*/  BRA `(.L_x_86) ;  /* 0x0000017000007947 */ /* 0x000fea0003800000 */
.L_x_85:
        /* <DEDUP_REMOVED lines=23> */
.L_x_86:
[----:B------:R-:W-:Y:S05]  /*3c50*/  BSYNC B0 ;  /* 0x0000000000007941 */ /* 0x000fea0003800000 */
.L_x_84:
[----:B------:R-:W-:Y:S01]  /*3c60*/  IADD3 R41, P1, P0, R44, R42, R40 ;  /* 0x0000002a2c297210 */ /* 0x000fe2000783e028 */
[----:B------:R-:W-:-:S03]  /*3c70*/  IMAD R9, R9, R2, RZ ;  /* 0x0000000209097224 */ /* 0x000fc600078e02ff */
[----:B------:R-:W-:Y:S02]  /*3c80*/  IADD3 R41, P3, P2, R50, R41, R52 ;  /* 0x0000002932297210 */ /* 0x000fe40007a7e034 */
[----:B------:R-:W-:Y:S02]  /*3c90*/  IADD3.X R0, R4, R5, R0, P1, P0 ;  /* 0x0000000504007210 */ /* 0x000fe40000fe0400 */
[----:B------:R-:W-:Y:S02]  /*3ca0*/  IADD3 R16, P1, P0, R54, R41, R16 ;  /* 0x0000002936107210 */ /* 0x000fe4000783e010 */
[----:B------:R-:W-:Y:S01]  /*3cb0*/  IADD3.X R0, R6, R0, R3, P3, P2 ;  /* 0x0000000006007210 */ /* 0x000fe20001fe4403 */
[----:B------:R-:W-:Y:S01]  /*3cc0*/  IMAD R3, R21, R8, RZ ;  /* 0x0000000815037224 */ /* 0x000fe200078e02ff */
[----:B------:R-:W-:Y:S02]  /*3cd0*/  SHF.R.S32.HI R4, RZ, 0x1f, R8 ;  /* 0x0000001fff047819 */ /* 0x000fe40000011408 */
[----:B------:R-:W-:-:S02]  /*3ce0*/  IADD3.X R17, R11, R0, R14, P1, P0 ;  /* 0x000000000b117210 */ /* 0x000fc40000fe040e */
        /* <DEDUP_REMOVED lines=11> */
.L_x_62:
[----:B------:R-:W-:-:S04]  /*3da0*/  LEA R2, P0, R40, c[0x0][0x200], 0x2 ;  /* 0x0000800028027a11 */ /* 0x000fc800078010ff */
[----:B------:R-:W-:-:S05]  /*3db0*/  LEA.HI.X R3, R40, c[0x0][0x204], R41, 0x2, P0 ;  /* 0x0000810028037a11 */ /* 0x000fca00000f1429 */
[----:B------:R0:W-:Y:S04]  /*3dc0*/  STG.E [R2.64], R31 ;  /* 0x0000001f02007986 */ /* 0x0001e8000c101908 */
.L_x_61:
[----:B------:R-:W-:Y:S05]  /*3dd0*/  BSYNC B1 ;  /* 0x0000000000017941 */ /* 0x000fea0003800000 */
.L_x_60:
[C---:B------:R-:W-:Y:S01]  /*3de0*/  IADD3 R0, R38.reuse, 0x10, RZ ;  /* 0x0000001026007810 */ /* 0x040fe20007ffe0ff */
[----:B0-----:R-:W-:Y:S01]  /*3df0*/  HFMA2.MMA R5, -RZ, RZ, 0, 0 ;  /* 0x00000000ff057435 */ /* 0x001fe200000001ff */
[----:B------:R-:W-:Y:S01]  /*3e00*/  ISETP.GE.OR P2, PT, R38, c[0x0][0x314], P6 ;  /* 0x0000c50026007a0c */ /* 0x000fe20003746670 */
[----:B------:R-:W-:Y:S01]  /*3e10*/  CS2R R2, SRZ ;  /* 0x0000000000027805 */ /* 0x000fe2000001ff00 */
[----:B------:R-:W-:Y:S02]  /*3e20*/  ISETP.GE.OR P1, PT, R0, c[0x0][0x314], P6 ;  /* 0x0000c50000007a0c */ /* 0x000fe40003726670 */
[----:B------:R-:W-:-:S04]  /*3e30*/  IADD3 R0, R38, 0x20, RZ ;  /* 0x0000002026007810 */ /* 0x000fc80007ffe0ff */
[----:B------:R-:W-:Y:S02]  /*3e40*/  ISETP.GE.OR P0, PT, R0, c[0x0][0x314], P6 ;  /* 0x0000c50000007a0c */ /* 0x000fe40003706670 */
[C---:B------:R-:W-:Y:S01]  /*3e50*/  IADD3 R0, R38.reuse, 0x30, RZ ;  /* 0x0000003026007810 */ /* 0x040fe20007ffe0ff */
[----:B------:R-:W-:Y:S02]  /*3e60*/  IMAD.SHL.U32 R38, R38, 0x4, RZ ;  /* 0x0000000426267824 */ /* 0x000fe400078e00ff */
[C---:B------:R-:W-:Y:S01]  /*3e70*/  @!P2 FADD.FTZ R36, -R31.reuse, R36 ;  /* 0x000000241f24a221 */ /* 0x040fe20000010100 */
[----:B------:R-:W-:Y:S01]  /*3e80*/  ISETP.GE.OR P6, PT, R0, c[0x0][0x314], P6 ;  /* 0x0000c50000007a0c */ /* 0x000fe200037c6670 */
[----:B------:R-:W-:Y:S02]  /*3e90*/  @!P1 FADD.FTZ R33, -R31, R33 ;  /* 0x000000211f219221 */ /* 0x000fe40000010100 */
[----:B------:R-:W-:Y:S02]  /*3ea0*/  @!P2 FMUL.FTZ R36, R36, 1.4426950216293334961 ;  /* 0x3fb8aa3b2424a820 */ /* 0x000fe40000410000 */
[----:B------:R-:W-:-:S02]  /*3eb0*/  @!P1 FMUL.FTZ R33, R33, 1.4426950216293334961 ;  /* 0x3fb8aa3b21219820 */ /* 0x000fc40000410000 */
[C---:B------:R-:W-:Y:S02]  /*3ec0*/  @!P0 FADD.FTZ R32, -R31.reuse, R32 ;  /* 0x000000201f208221 */ /* 0x040fe40000010100 */
[----:B------:R-:W0:Y:S01]  /*3ed0*/  @!P2 MUFU.EX2 R36, R36 ;  /* 0x000000240024a308 */ /* 0x000e220000000800 */
[----:B------:R-:W-:Y:S02]  /*3ee0*/  IMAD.MOV.U32 R0, RZ, RZ, c[0x0][0x314] ;  /* 0x0000c500ff007624 */ /* 0x000fe400078e00ff */
[----:B------:R-:W-:Y:S02]  /*3ef0*/  @!P0 FMUL.FTZ R32, R32, 1.4426950216293334961 ;  /* 0x3fb8aa3b20208820 */ /* 0x000fe40000410000 */
[----:B------:R-:W-:-:S03]  /*3f00*/  @!P6 FADD.FTZ R31, -R31, R34 ;  /* 0x000000221f1fe221 */ /* 0x000fc60000010100 */
[----:B------:R-:W1:Y:S01]  /*3f10*/  @!P1 MUFU.EX2 R4, R33 ;  /* 0x0000002100049308 */ /* 0x000e620000000800 */
[----:B------:R-:W-:-:S07]  /*3f20*/  @!P6 FMUL.FTZ R6, R31, 1.4426950216293334961 ;  /* 0x3fb8aa3b1f06e820 */ /* 0x000fce0000410000 */
[----:B------:R-:W2:Y:S01]  /*3f30*/  @!P0 MUFU.EX2 R32, R32 ;  /* 0x0000002000208308 */ /* 0x000ea20000000800 */
[----:B0-----:R0:W-:Y:S07]  /*3f40*/  @!P2 STS [R27.X4], R36 ;  /* 0x000000241b00a388 */ /* 0x0011ee0000004800 */
[----:B------:R-:W3:Y:S01]  /*3f50*/  @!P6 MUFU.EX2 R6, R6 ;  /* 0x000000060006e308 */ /* 0x000ee20000000800 */
[----:B-1----:R0:W-:Y:S04]  /*3f60*/  @!P1 STS [R27.X4+0x240], R4 ;  /* 0x000240041b009388 */ /* 0x0021e80000004800 */
[----:B--2---:R0:W-:Y:S01]  /*3f70*/  @!P0 STS [R27.X4+0x480], R32 ;  /* 0x000480201b008388 */ /* 0x0041e20000004800 */
[----:B------:R-:W-:-:S02]  /*3f80*/  ISETP.GE.AND P0, PT, R0, 0x1, PT ;  /* 0x000000010000780c */ /* 0x000fc40003f06270 */
[----:B------:R-:W-:Y:S01]  /*3f90*/  MOV R0, RZ ;  /* 0x000000ff00007202 */ /* 0x000fe20000000f00 */
[----:B---3--:R0:W-:Y:S04]  /*3fa0*/  @!P6 STS [R27.X4+0x6c0], R6 ;  /* 0x0006c0061b00e388 */ /* 0x0081e80000004800 */
[----:B------:R-:W-:Y:S06]  /*3fb0*/  BAR.SYNC.DEFER_BLOCKING 0x0 ;  /* 0x0000000000007b1d */ /* 0x000fec0000010000 */
[----:B------:R-:W-:Y:S05]  /*3fc0*/  @!P0 BRA `(.L_x_87) ;  /* 0x0000024000008947 */ /* 0x000fea0003800000 */
[----:B------:R-:W-:Y:S01]  /*3fd0*/  ULDC UR5, c[0x0][0x22c] ;  /* 0x00008b0000057ab9 */ /* 0x000fe20000000800 */
[C---:B------:R-:W-:Y:S01]  /*3fe0*/  IMAD R13, R7.reuse, 0x40, R38 ;  /* 0x00000040070d7824 */ /* 0x040fe200078e0226 */
[----:B------:R-:W-:Y:S01]  /*3ff0*/  UIMAD UR5, UR7, UR5, URZ ;  /* 0x00000005070572a4 */ /* 0x000fe2000f8e023f */
[C---:B0-----:R-:W-:Y:S01]  /*4000*/  IADD3 R6, R12.reuse, -UR7, RZ ;  /* 0x800000070c067c10 */ /* 0x041fe2000fffe0ff */
        /* <DEDUP_REMOVED lines=8> */
[----:B------:R-:W-:Y:S01]  /*4090*/  IMAD.MOV.U32 R5, RZ, RZ, RZ ;  /* 0x000000ffff057224 */ /* 0x000fe200078e00ff */
[----:B------:R-:W-:Y:S01]  /*40a0*/  LEA.HI.X.SX32 R13, R13, UR4, 0x1, P0 ;  /* 0x000000040d0d7c11 */ /* 0x000fe200080f0eff */
[----:B------:R-:W-:Y:S01]  /*40b0*/  IMAD.WIDE R18, R18, 0x4, RZ ;  /* 0x0000000412127825 */ /* 0x000fe200078e02ff */
[----:B------:R-:W-:-:S04]  /*40c0*/  LEA R14, P0, R4, c[0x0][0x1d8], 0x2 ;  /* 0x00007600040e7a11 */ /* 0x000fc800078010ff */
[----:B------:R-:W-:-:S03]  /*40d0*/  LEA.HI.X R13, R4, c[0x0][0x1dc], R13, 0x2, P0 ;  /* 0x00007700040d7a11 */ /* 0x000fc600000f140d */
.L_x_90:
[----:B------:R-:W-:Y:S01]  /*40e0*/  BSSY B0, `(.L_x_88) ;  /* 0x0000007000007945 */ /* 0x000fe20003800000 */
[----:B------:R-:W-:-:S05]  /*40f0*/  @P2 BRA `(.L_x_89) ;  /* 0x0000005000002947 */ /* 0x000fca0003800000 */
[----:B------:R-:W-:Y:S01]  /*4100*/  ISETP.GE.AND P0, PT, R38, c[0x0][0x220], PT ;  /* 0x0000880026007a0c */ /* 0x000fe20003f06270 */
[----:B------:R-:W-:Y:S01]  /*4110*/  CS2R R8, SRZ ;  /* 0x0000000000087805 */ /* 0x000fe2000001ff00 */
[----:B------:R-:W-:Y:S11]  /*4120*/  CS2R R10, SRZ ;  /* 0x00000000000a7805 */ /* 0x000ff6000001ff00 */
[----:B------:R-:W-:Y:S05]  /*4130*/  @!P0 MOV R15, R13 ;  /* 0x0000000d000f8202 */ /* 0x000fea0000000f00 */
[----:B------:R0:W5:Y:S02]  /*4140*/  @!P0 LDG.E.128 R8, [R14.64] ;  /* 0x000000080e088981 */ /* 0x000164000c1e1d00 */
.L_x_89:
[----:B------:R-:W-:Y:S05]  /*4150*/  BSYNC B0 ;  /* 0x0000000000007941 */ /* 0x000fea0003800000 */
.L_x_88:
        /* <DEDUP_REMOVED lines=11> */
.L_x_87:
[----:B------:R-:W-:Y:S02]  /*4210*/  IADD3 R7, R7, UR7, RZ ;  /* 0x0000000707077c10 */ /* 0x000fe4000fffe0ff */
[----:B0-----:R-:W-:-:S02]  /*4220*/  F2FP.BF16.PACK_AB R4, R3, R0 ;  /* 0x000000000304723e */ /* 0x001fc400000010ff */
        /* <DEDUP_REMOVED lines=23> */
[----:B------:R-:W-:Y:S01]  /*43a0*/  IMAD R11, R9, R2, R10 ;  /* 0x00000002090b7224 */ /* 0x000fe200078e020a */
[----:B------:R-:W-:Y:S01]  /*43b0*/  LOP3.LUT R2, R7, R6, RZ, 0x3c, !PT ;  /* 0x0000000607027212 */ /* 0x000fe200078e3cff */
[----:B0-----:R-:W0:Y:S03]  /*43c0*/  MUFU.RCP R0, R0 ;  /* 0x0000000000007308 */ /* 0x001e260000001000 */
[----:B------:R-:W-:Y:S02]  /*43d0*/  ISETP.GT.U32.AND P1, PT, R8, R11, PT ;  /* 0x0000000b0800720c */ /* 0x000fe40003f24070 */
[----:B------:R-:W-:-:S11]  /*43e0*/  ISETP.GE.AND P0, PT, R2, RZ, PT ;  /* 0x000000ff0200720c */ /* 0x000fd60003f06270 */
[----:B------:R-:W-:Y:S01]  /*43f0*/  @!P1 IMAD.IADD R11, R11, 0x1, -R8 ;  /* 0x000000010b0b9824 */ /* 0x000fe200078e0a08 */
[----:B------:R-:W-:Y:S02]  /*4400*/  @!P1 IADD3 R9, R9, 0x1, RZ ;  /* 0x0000000109099810 */ /* 0x000fe40007ffe0ff */
[----:B0-----:R-:W-:Y:S02]  /*4410*/  IADD3 R10, R0, 0xffffffe, RZ ;  /* 0x0ffffffe000a7810 */ /* 0x001fe40007ffe0ff */
[----:B------:R-:W-:Y:S02]  /*4420*/  ISETP.GE.U32.AND P2, PT, R11, R8, PT ;  /* 0x000000080b00720c */ /* 0x000fe40003f46070 */
[----:B------:R-:W-:Y:S01]  /*4430*/  ISETP.NE.AND P1, PT, R6, RZ, PT ;  /* 0x000000ff0600720c */ /* 0x000fe20003f25270 */
[----:B------:R0:W1:Y:S10]  /*4440*/  F2I.FTZ.U32.TRUNC.NTZ R11, R10 ;  /* 0x0000000a000b7305 */ /* 0x000074000021f000 */
[----:B------:R-:W-:-:S05]  /*4450*/  @P2 IADD3 R9, R9, 0x1, RZ ;  /* 0x0000000109092810 */ /* 0x000fca0007ffe0ff */
[----:B------:R-:W-:Y:S01]  /*4460*/  @!P0 IMAD.MOV R9, RZ, RZ, -R9 ;  /* 0x000000ffff098224 */ /* 0x000fe200078e0a09 */
[----:B------:R-:W-:Y:S01]  /*4470*/  @!P1 LOP3.LUT R9, RZ, R6, RZ, 0x33, !PT ;  /* 0x00000006ff099212 */ /* 0x000fe200078e33ff */
[----:B0-----:R-:W-:Y:S01]  /*4480*/  IMAD.MOV.U32 R10, RZ, RZ, RZ ;  /* 0x000000ffff0a7224 */ /* 0x001fe200078e00ff */
[----:B-1----:R-:W-:-:S03]  /*4490*/  IADD3 R2, RZ, -R11, RZ ;  /* 0x8000000bff027210 */ /* 0x002fc60007ffe0ff */
        /* <DEDUP_REMOVED lines=30> */
[----:B------:R-:W-:Y:S02]  /*4680*/  IMAD.IADD R39, R39, 0x1, R3 ;  /* 0x0000000127277824 */ /* 0x000fe400078e0203 */
[----:B------:R-:W-:-:S04]  /*4690*/  IMAD R3, R0, c[0x0][0x1e8], RZ ;  /* 0x00007a0000037a24 */ /* 0x000fc800078e02ff */
[C---:B------:R-:W-:Y:S02]  /*46a0*/  IMAD R3, R6.reuse, c[0x0][0x1ec], R3 ;  /* 0x00007b0006037a24 */ /* 0x040fe400078e0203 */
[----:B------:R-:W-:-:S05]  /*46b0*/  IMAD.WIDE.U32 R6, R6, c[0x0][0x1e8], R38 ;  /* 0x00007a0006067a25 */ /* 0x000fca00078e0026 */
[----:B------:R-:W-:Y:S02]  /*46c0*/  IADD3 R3, R7, R3, RZ ;  /* 0x0000000307037210 */ /* 0x000fe40007ffe0ff */
[----:B------:R-:W-:-:S04]  /*46d0*/  LEA R2, P0, R6, c[0x0][0x1d0], 0x1 ;  /* 0x0000740006027a11 */ /* 0x000fc800078008ff */
[----:B------:R-:W-:-:S05]  /*46e0*/  LEA.HI.X R3, R6, c[0x0][0x1d4], R3, 0x1, P0 ;  /* 0x0000750006037a11 */ /* 0x000fca00000f0c03 */
[----:B------:R-:W-:Y:S01]  /*46f0*/  STG.E.64 [R2.64], R4 ;  /* 0x0000000402007986 */ /* 0x000fe2000c101b08 */
[----:B------:R-:W-:Y:S05]  /*4700*/  EXIT ;  /* 0x000000000000794d */ /* 0x000fea0003800000 */
        .weak           $__internal_1_$__cuda_sm20_div_s64
        .type           $__internal_1_$__cuda_sm20_div_s64,@function
        .size           $__internal_1_$__cuda_sm20_div_s64,(.L_x_7799 - $__internal_1_$__cuda_sm20_div_s64)
$__internal_1_$__cuda_sm20_div_s64:
        /* <DEDUP_REMOVED lines=17> */
[C---:B------:R-:W-:Y:S02]  /*4820*/  IMAD R20, R59.reuse, R21, RZ ;  /* 0x000000153b147224 */ /* 0x040fe400078e02ff */
[----:B------:R-:W-:-:S04]  /*4830*/  IMAD.HI.U32 R23, P1, R59, R23, R56 ;  /* 0x000000173b177227 */ /* 0x000fc80007820038 */
[----:B------:R-:W-:Y:S01]  /*4840*/  IMAD.HI.U32 R21, R59, R21, RZ ;  /* 0x000000153b157227 */ /* 0x000fe200078e00ff */
[----:B------:R-:W-:-:S03]  /*4850*/  IADD3 R57, P0, R20, R23, RZ ;  /* 0x0000001714397210 */ /* 0x000fc60007f1e0ff */
[----:B------:R-:W-:Y:S02]  /*4860*/  IMAD.X R21, R21, 0x1, R59, P2 ;  /* 0x0000000115157824 */ /* 0x000fe400010e063b */
[----:B------:R-:W-:-:S03]  /*4870*/  IMAD.WIDE.U32 R58, R57, R46, RZ ;  /* 0x0000002e393a7225 */ /* 0x000fc600078e00ff */
[----:B------:R-:W-:Y:S01]  /*4880*/  IADD3.X R29, RZ, RZ, R21, P0, P1 ;  /* 0x000000ffff1d7210 */ /* 0x000fe200007e2415 */
[----:B------:R-:W-:Y:S01]  /*4890*/  IMAD R22, R57, R47, R59 ;  /* 0x0000002f39167224 */ /* 0x000fe200078e023b */
[----:B------:R-:W-:Y:S02]  /*48a0*/  IADD3 R20, P0, RZ, -R58, RZ ;  /* 0x8000003aff147210 */ /* 0x000fe40007f1e0ff */
[----:B------:R-:W-:Y:S01]  /*48b0*/  ISETP.GE.AND P1, PT, R19, RZ, PT ;  /* 0x000000ff1300720c */ /* 0x000fe20003f26270 */
[----:B------:R-:W-:Y:S02]  /*48c0*/  IMAD R22, R29, R46, R22 ;  /* 0x0000002e1d167224 */ /* 0x000fe400078e0216 */
[----:B------:R-:W-:-:S04]  /*48d0*/  IMAD.HI.U32 R56, R57, R20, RZ ;  /* 0x0000001439387227 */ /* 0x000fc800078e00ff */
[----:B------:R-:W-:Y:S01]  /*48e0*/  IMAD.X R22, RZ, RZ, ~R22, P0 ;  /* 0x000000ffff167224 */ /* 0x000fe200000e0e16 */
[----:B------:R-:W-:-:S03]  /*48f0*/  IADD3 R21, P0, RZ, -R30, RZ ;  /* 0x8000001eff157210 */ /* 0x000fc60007f1e0ff */
[----:B------:R-:W-:Y:S01]  /*4900*/  IMAD.WIDE.U32 R56, P5, R57, R22, R56 ;  /* 0x0000001639387225 */ /* 0x000fe200078a0038 */
[----:B------:R-:W-:-:S03]  /*4910*/  SEL R21, R21, R30, !P1 ;  /* 0x0000001e15157207 */ /* 0x000fc60004800000 */
[C---:B------:R-:W-:Y:S02]  /*4920*/  IMAD R23, R29.reuse, R22, RZ ;  /* 0x000000161d177224 */ /* 0x040fe400078e02ff */
[----:B------:R-:W-:-:S04]  /*4930*/  IMAD.HI.U32 R20, P4, R29, R20, R56 ;  /* 0x000000141d147227 */ /* 0x000fc80007880038 */
[----:B------:R-:W-:Y:S01]  /*4940*/  IMAD.HI.U32 R22, R29, R22, RZ ;  /* 0x000000161d167227 */ /* 0x000fe200078e00ff */
[----:B------:R-:W-:-:S03]  /*4950*/  IADD3 R23, P2, R23, R20, RZ ;  /* 0x0000001417177210 */ /* 0x000fc60007f5e0ff */
[----:B------:R-:W-:Y:S02]  /*4960*/  IMAD.X R20, RZ, RZ, ~R19, P0 ;  /* 0x000000ffff147224 */ /* 0x000fe400000e0e13 */
[----:B------:R-:W-:-:S03]  /*4970*/  IMAD.HI.U32 R56, R23, R21, RZ ;  /* 0x0000001517387227 */ /* 0x000fc600078e00ff */
[----:B------:R-:W-:Y:S01]  /*4980*/  SEL R20, R20, R19, !P1 ;  /* 0x0000001314147207 */ /* 0x000fe20004800000 */
[----:B------:R-:W-:Y:S02]  /*4990*/  IMAD.X R29, R22, 0x1, R29, P5 ;  /* 0x00000001161d7824 */ /* 0x000fe400028e061d */
[----:B------:R-:W-:-:S03]  /*49a0*/  IMAD.MOV.U32 R57, RZ, RZ, RZ ;  /* 0x000000ffff397224 */ /* 0x000fc600078e00ff */
[----:B------:R-:W-:Y:S01]  /*49b0*/  IADD3.X R29, RZ, RZ, R29, P2, P4 ;  /* 0x000000ffff1d7210 */ /* 0x000fe200017e841d */
[----:B------:R-:W-:-:S04]  /*49c0*/  IMAD.WIDE.U32 R56, R23, R20, R56 ;  /* 0x0000001417387225 */ /* 0x000fc800078e0038 */
[C---:B------:R-:W-:Y:S02]  /*49d0*/  IMAD R30, R29.reuse, R20, RZ ;  /* 0x000000141d1e7224 */ /* 0x040fe400078e02ff */
[----:B------:R-:W-:-:S04]  /*49e0*/  IMAD.HI.U32 R23, P1, R29, R21, R56 ;  /* 0x000000151d177227 */ /* 0x000fc80007820038 */
[----:B------:R-:W-:Y:S01]  /*49f0*/  IMAD.HI.U32 R22, R29, R20, RZ ;  /* 0x000000141d167227 */ /* 0x000fe200078e00ff */
[----:B------:R-:W-:-:S04]  /*4a00*/  IADD3 R30, P0, R30, R23, RZ ;  /* 0x000000171e1e7210 */ /* 0x000fc80007f1e0ff */
[----:B------:R-:W-:Y:S01]  /*4a10*/  IADD3.X R22, R22, RZ, RZ, P1, !PT ;  /* 0x000000ff16167210 */ /* 0x000fe20000ffe4ff */
[----:B------:R-:W-:-:S04]  /*4a20*/  IMAD.WIDE.U32 R56, R30, R46, RZ ;  /* 0x0000002e1e387225 */ /* 0x000fc800078e00ff */
[----:B------:R-:W-:Y:S01]  /*4a30*/  IMAD.X R29, RZ, RZ, R22, P0 ;  /* 0x000000ffff1d7224 */ /* 0x000fe200000e0616 */
[----:B------:R-:W-:Y:S01]  /*4a40*/  IADD3 R21, P0, -R56, R21, RZ ;  /* 0x0000001538157210 */ /* 0x000fe20007f1e1ff */
[----:B------:R-:W-:-:S03]  /*4a50*/  IMAD R22, R30, R47, R57 ;  /* 0x0000002f1e167224 */ /* 0x000fc600078e0239 */
[-C--:B------:R-:W-:Y:S01]  /*4a60*/  ISETP.GE.U32.AND P2, PT, R21, R46.reuse, PT ;  /* 0x0000002e1500720c */ /* 0x080fe20003f46070 */
[-C--:B------:R-:W-:Y:S01]  /*4a70*/  IMAD R23, R29, R46.reuse, R22 ;  /* 0x0000002e1d177224 */ /* 0x080fe200078e0216 */
[----:B------:R-:W-:-:S03]  /*4a80*/  IADD3 R22, P1, R21, -R46, RZ ;  /* 0x8000002e15167210 */ /* 0x000fc60007f3e0ff */
[----:B------:R-:W-:Y:S01]  /*4a90*/  IMAD.X R20, R20, 0x1, ~R23, P0 ;  /* 0x0000000114147824 */ /* 0x000fe200000e0e17 */
[----:B------:R-:W-:-:S04]  /*4aa0*/  IADD3 R23, P0, R30, 0x1, RZ ;  /* 0x000000011e177810 */ /* 0x000fc80007f1e0ff */
[----:B------:R-:W-:-:S04]  /*4ab0*/  ISETP.GE.U32.AND.EX P2, PT, R20, R47, PT, P2 ;  /* 0x0000002f1400720c */ /* 0x000fc80003f46120 */
[----:B------:R-:W-:Y:S01]  /*4ac0*/  SEL R22, R22, R21, P2 ;  /* 0x0000001516167207 */ /* 0x000fe20001000000 */
[----:B------:R-:W-:Y:S01]  /*4ad0*/  IMAD.X R21, R20, 0x1, ~R47, P1 ;  /* 0x0000000114157824 */ /* 0x000fe200008e0e2f */
[----:B------:R-:W-:Y:S01]  /*4ae0*/  SEL R23, R23, R30, P2 ;  /* 0x0000001e17177207 */ /* 0x000fe20001000000 */
[----:B------:R-:W-:Y:S01]  /*4af0*/  IMAD.X R30, RZ, RZ, R29, P0 ;  /* 0x000000ffff1e7224 */ /* 0x000fe200000e061d */
[----:B------:R-:W-:Y:S02]  /*4b00*/  ISETP.GE.U32.AND P0, PT, R22, R46, PT ;  /* 0x0000002e1600720c */ /* 0x000fe40003f06070 */
[----:B------:R-:W-:Y:S02]  /*4b10*/  SEL R21, R21, R20, P2 ;  /* 0x0000001415157207 */ /* 0x000fe40001000000 */
[----:B------:R-:W-:Y:S02]  /*4b20*/  SEL R30, R30, R29, P2 ;  /* 0x0000001d1e1e7207 */ /* 0x000fe40001000000 */
[----:B------:R-:W-:-:S02]  /*4b30*/  IADD3 R20, P1, R23, 0x1, RZ ;  /* 0x0000000117147810 */ /* 0x000fc40007f3e0ff */
[----:B------:R-:W-:Y:S02]  /*4b40*/  ISETP.GE.U32.AND.EX P0, PT, R21, R47, PT, P0 ;  /* 0x0000002f1500720c */ /* 0x000fe40003f06100 */
[-C--:B------:R-:W-:Y:S02]  /*4b50*/  IADD3.X R21, RZ, R30.reuse, RZ, P1, !PT ;  /* 0x0000001eff157210 */ /* 0x080fe40000ffe4ff */
[----:B------:R-:W-:Y:S02]  /*4b60*/  SEL R20, R20, R23, P0 ;  /* 0x0000001714147207 */ /* 0x000fe40000000000 */
[----:B------:R-:W-:Y:S02]  /*4b70*/  SEL R30, R21, R30, P0 ;  /* 0x0000001e151e7207 */ /* 0x000fe40000000000 */
[----:B------:R-:W-:Y:S02]  /*4b80*/  IADD3 R21, P1, RZ, -R20, RZ ;  /* 0x80000014ff157210 */ /* 0x000fe40007f3e0ff */
[----:B------:R-:W-:-:S02]  /*4b90*/  LOP3.LUT R22, R25, R19, RZ, 0x3c, !PT ;  /* 0x0000001319167212 */ /* 0x000fc400078e3cff */
[----:B------:R-:W-:Y:S01]  /*4ba0*/  ISETP.NE.U32.AND P0, PT, R26, RZ, PT ;  /* 0x000000ff1a00720c */ /* 0x000fe20003f05070 */
[----:B------:R-:W-:Y:S01]  /*4bb0*/  IMAD.X R23, RZ, RZ, ~R30, P1 ;  /* 0x000000ffff177224 */ /* 0x000fe200008e0e1e */
[----:B------:R-:W-:Y:S01]  /*4bc0*/  ISETP.GE.AND P2, PT, R22, RZ, PT ;  /* 0x000000ff1600720c */ /* 0x000fe20003f46270 */
[----:B------:R-:W-:Y:S01]  /*4bd0*/  IMAD.MOV.U32 R22, RZ, RZ, R24 ;  /* 0x000000ffff167224 */ /* 0x000fe200078e0018 */
[----:B------:R-:W-:Y:S02]  /*4be0*/  ISETP.NE.AND.EX P0, PT, R25, RZ, PT, P0 ;  /* 0x000000ff1900720c */ /* 0x000fe40003f05300 */
[----:B------:R-:W-:Y:S02]  /*4bf0*/  SEL R21, R21, R20, !P2 ;  /* 0x0000001415157207 */ /* 0x000fe40005000000 */
[----:B------:R-:W-:Y:S02]  /*4c00*/  SEL R23, R23, R30, !P2 ;  /* 0x0000001e17177207 */ /* 0x000fe40005000000 */
[----:B------:R-:W-:-:S02]  /*4c10*/  SEL R20, R21, 0xffffffff, P0 ;  /* 0xffffffff15147807 */ /* 0x000fc40000000000 */
[----:B------:R-:W-:Y:S01]  /*4c20*/  SEL R21, R23, 0xffffffff, P0 ;  /* 0xffffffff17157807 */ /* 0x000fe20000000000 */
[----:B------:R-:W-:-:S04]  /*4c30*/  IMAD.MOV.U32 R23, RZ, RZ, 0x0 ;  /* 0x00000000ff177424 */ /* 0x000fc800078e00ff */
[----:B------:R-:W-:Y:S05]  /*4c40*/  RET.REL.NODEC R22 `(_ZN5flash32flash_fwd_splitkv_combine_kernelI23Flash_fwd_kernel_traitsILi64ELi64ELi256ELi4ELb0ELb0EN7cutlass10bfloat16_tE19Flash_kernel_traitsILi64ELi64ELi256ELi4ES3_EELi8ELi6ELb0EEEvNS_16Flash_fwd_paramsE) ;  /* 0xffffb3b016007950 */ /* 0x000fea0003c3ffff */
.L_x_91:
        /* <DEDUP_REMOVED lines=11> */
.L_x_7799:


//--------------------- .text._ZN5flash32flash_fwd_splitkv_combine_kernelI23Flash_fwd_kernel_traitsILi64ELi64ELi256ELi4ELb0ELb0EN7cutlass10bfloat16_tE19Flash_kernel_traitsILi64ELi64ELi256ELi4ES3_EELi8ELi5ELb0EEEvNS_16Flash_fwd_paramsE --------------------------
	.section	.text._ZN5flash32flash_fwd_splitkv_combine_kernelI23Flash_fwd_kernel_traitsILi64ELi64ELi256ELi4ELb0ELb0EN7cutlass10bfloat16_tE19Flash_kernel_traitsILi64ELi64ELi256ELi4ES3_EELi8ELi5ELb0EEEvNS_16Flash_fwd_paramsE,"ax",@progbits
	.sectioninfo	@"SHI_REGISTERS=58"
	.align	128
        .global         _ZN5flash32flash_fwd_splitkv_combine_kernelI23Flash_fwd_kernel_traitsILi64ELi64ELi256ELi4ELb0ELb0EN7cutlass10bfloat16_tE19Flash_kernel_traitsILi64ELi64ELi256ELi4ES3_EELi8ELi5ELb0EEEvNS_16Flash_fwd_paramsE
        .type           _ZN5flash32flash_fwd_splitkv_combine_kernelI23Flash_fwd_kernel_traitsILi64ELi64ELi256ELi4ELb0ELb0EN7cutlass10bfloat16_tE19Flash_kernel_traitsILi64ELi64ELi256ELi4ES3_EELi8ELi5ELb0EEEvNS_16Flash_fwd_paramsE,@function
        .size           _ZN5flash32flash_fwd_splitkv_combine_kernelI23Flash_fwd_kernel_traitsILi64ELi64ELi256ELi4ELb0ELb0EN7cutlass10bfloat16_tE19Flash_kernel_traitsILi64ELi64ELi256ELi4ES3_EELi8ELi5ELb0EEEvNS_16Flash_fwd_paramsE,(.L_x_7800 - _ZN5flash32flash_fwd_splitkv_combine_kernelI23Flash_fwd_kernel_traitsILi64ELi64ELi256ELi4ELb0ELb0EN7cutlass10bfloat16_tE19Flash_kernel_traitsILi64ELi64ELi256ELi4ES3_EELi8ELi5ELb0EEEvNS_16Flash_fwd_paramsE)
        .other          _ZN5flash32flash_fwd_splitkv_combine_kernelI23Flash_fwd_kernel_traitsILi64ELi64ELi256ELi4ELb0ELb0EN7cutlass10bfloat16_tE19Flash_kernel_traitsILi64ELi64ELi256ELi4ES3_EELi8ELi5ELb0EEEvNS_16Flash_fwd_paramsE,@"STO_CUDA_ENTRY STV_DEFAULT"
_ZN5flash32flash_fwd_splitkv_combine_kernelI23Flash_fwd_kernel_traitsILi64ELi64ELi256ELi4ELb0ELb0EN7cutlass10bfloat16_tE19Flash_kernel_traitsILi64ELi64ELi256ELi4ES3_EELi8ELi5ELb0EEEvNS_16Flash_fwd_paramsE:
.text._ZN5flash32flash_fwd_splitkv_combine_kernelI23Flash_fwd_kernel_traitsILi64ELi64ELi256ELi4ELb0ELb0EN7cutlass10bfloat16_tE19Flash_kernel_traitsILi64ELi64ELi256ELi4ES3_EELi8ELi5ELb0EEEvNS_16Flash_fwd_paramsE:
        /* <DEDUP_REMOVED lines=23> */
[----:B------:R-:W-:Y:S05]  /*0170*/  CALL.REL.NOINC `($__internal_2_$__cuda_sm20_div_s64) ;  /* 0x0000423000007944 */ /* 0x000fea0003c00000 */
[----:B------:R-:W-:Y:S05]  /*0180*/  BRA `(.L_x_93) ;  /* 0x0000013000007947 */ /* 0x000fea0003800000 */
.L_x_92:
        /* <DEDUP_REMOVED lines=19> */
.L_x_93:
        /* <DEDUP_REMOVED lines=11> */
[----:B------:R-:W-:Y:S05]  /*0370*/  CALL.REL.NOINC `($__internal_2_$__cuda_sm20_div_s64) ;  /* 0x0000403000007944 */ /* 0x000fea0003c00000 */
[----:B------:R-:W-:Y:S02]  /*0380*/  MOV R32, R20 ;  /* 0x0000001400207202 */ /* 0x000fe40000000f00 */
[----:B------:R-:W-:Y:S01]  /*0390*/  MOV R33, R21 ;  /* 0x0000001500217202 */ /* 0x000fe20000000f00 */
[----:B------:R-:W-:Y:S05]  /*03a0*/  BRA `(.L_x_96) ;  /* 0x0000013000007947 */ /* 0x000fea0003800000 */
.L_x_95:
        /* <DEDUP_REMOVED lines=19> */
.L_x_96:
[----:B------:R-:W-:Y:S05]  /*04e0*/  BSYNC B0 ;  /* 0x0000000000007941 */ /* 0x000fea0003800000 */
.L_x_94:
[----:B------:R-:W-:Y:S01]  /*04f0*/  IABS R7, c[0x0][0x214] ;  /* 0x0000850000077a13 */ /* 0x000fe20000000000 */
[----:B------:R-:W-:Y:S01]  /*0500*/  ULDC UR6, c[0x0][0x214] ;  /* 0x0000850000067ab9 */ /* 0x000fe20000000800 */
[----:B------:R-:W-:Y:S01]  /*0510*/  BSSY B0, `(.L_x_97) ;  /* 0x000003b000007945 */ /* 0x000fe20003800000 */
[----:B------:R-:W-:Y:S01]  /*0520*/  UIADD3 UR6, UR6, -0x1, URZ ;  /* 0xffffffff06067890 */ /* 0x000fe2000fffe03f */
[----:B------:R-:W0:Y:S05]  /*0530*/  I2F.RP R6, R7 ;  /* 0x0000000700067306 */ /* 0x000e2a0000209400 */
[----:B------:R-:W-:-:S04]  /*0540*/  IADD3 R2, R7, UR6, RZ ;  /* 0x0000000607027c10 */ /* 0x000fc8000fffe0ff */
[----:B------:R-:W-:Y:S01]  /*0550*/  IABS R3, R2 ;  /* 0x0000000200037213 */ /* 0x000fe20000000000 */
        /* <DEDUP_REMOVED lines=9> */
[----:B------:R-:W-:Y:S01]  /*05f0*/  IMAD R4, R7, R4, R3 ;  /* 0x0000000407047224 */ /* 0x000fe200078e0203 */
[----:B------:R-:W-:-:S04]  /*0600*/  LOP3.LUT R3, R2, R7, RZ, 0x3c, !PT ;  /* 0x0000000702037212 */ /* 0x000fc800078e3cff */
[----:B------:R-:W-:Y:S02]  /*0610*/  ISETP.GT.U32.AND P1, PT, R7, R4, PT ;  /* 0x000000040700720c */ /* 0x000fe40003f24070 */
[----:B------:R-:W-:-:S11]  /*0620*/  ISETP.GE.AND P0, PT, R3, RZ, PT ;  /* 0x000000ff0300720c */ /* 0x000fd60003f06270 */
[----:B------:R-:W-:Y:S01]  /*0630*/  @!P1 IMAD.IADD R4, R4, 0x1, -R7 ;  /* 0x0000000104049824 */ /* 0x000fe200078e0a07 */
[----:B------:R-:W-:Y:S02]  /*0640*/  @!P1 IADD3 R6, R6, 0x1, RZ ;  /* 0x0000000106069810 */ /* 0x000fe40007ffe0ff */
[----:B------:R-:W-:Y:S02]  /*0650*/  ISETP.NE.AND P1, PT, RZ, c[0x0][0x214], PT ;  /* 0x00008500ff007a0c */ /* 0x000fe40003f25270 */
[----:B------:R-:W-:-:S13]  /*0660*/  ISETP.GE.U32.AND P2, PT, R4, R7, PT ;  /* 0x000000070400720c */ /* 0x000fda0003f46070 */
[----:B------:R-:W-:-:S05]  /*0670*/  @P2 IADD3 R6, R6, 0x1, RZ ;  /* 0x0000000106062810 */ /* 0x000fca0007ffe0ff */
[----:B------:R-:W-:Y:S01]  /*0680*/  @!P0 IMAD.MOV R6, RZ, RZ, -R6 ;  /* 0x000000ffff068224 */ /* 0x000fe200078e0a06 */
[----:B------:R-:W-:-:S04]  /*0690*/  @!P1 LOP3.LUT R6, RZ, R7, RZ, 0x33, !PT ;  /* 0x00000007ff069212 */ /* 0x000fc800078e33ff */
[----:B------:R-:W-:Y:S02]  /*06a0*/  ISETP.LT.U32.AND P0, PT, R28, R6, PT ;  /* 0x000000061c00720c */ /* 0x000fe40003f01070 */
[----:B------:R-:W-:-:S04]  /*06b0*/  SHF.R.S32.HI R16, RZ, 0x1f, R6 ;  /* 0x0000001fff107819 */ /* 0x000fc80000011406 */
[----:B------:R-:W-:-:S04]  /*06c0*/  ISETP.LT.AND.EX P0, PT, R25, R16, PT, P0 ;  /* 0x000000101900720c */ /* 0x000fc80003f01300 */
[C---:B------:R-:W-:Y:S02]  /*06d0*/  SEL R16, R25.reuse, R16, P0 ;  /* 0x0000001019107207 */ /* 0x040fe40000000000 */
[----:B------:R-:W-:Y:S02]  /*06e0*/  SEL R17, R28, R6, P0 ;  /* 0x000000061c117207 */ /* 0x000fe40000000000 */
        /* <DEDUP_REMOVED lines=10> */
.L_x_98:
        /* <DEDUP_REMOVED lines=19> */
.L_x_99:
[----:B------:R-:W-:Y:S05]  /*08c0*/  BSYNC B0 ;  /* 0x0000000000007941 */ /* 0x000fea0003800000 */
.L_x_97:
[----:B------:R-:W-:Y:S01]  /*08d0*/  IABS R6, c[0x0][0x214] ;  /* 0x0000850000067a13 */ /* 0x000fe20000000000 */
[----:B------:R-:W-:Y:S01]  /*08e0*/  ULDC UR4, c[0x0][0x214] ;  /* 0x0000850000047ab9 */ /* 0x000fe20000000800 */
[----:B------:R-:W-:Y:S01]  /*08f0*/  BSSY B0, `(.L_x_100) ;  /* 0x000005d000007945 */ /* 0x000fe20003800000 */
[----:B------:R-:W-:Y:S01]  /*0900*/  UISETP.LT.AND UP0, UPT, URZ, UR4, UPT ;  /* 0x000000043f00728c */ /* 0x000fe2000bf01270 */
[----:B------:R-:W0:Y:S01]  /*0910*/  I2F.RP R10, R6 ;  /* 0x00000006000a7306 */ /* 0x000e220000209400 */
[----:B------:R-:W-:Y:S02]  /*0920*/  USHF.R.S32.HI UR5, URZ, 0x1f, UR4 ;  /* 0x0000001f3f057899 */ /* 0x000fe40008011404 */
[----:B------:R-:W-:-:S07]  /*0930*/  ULEA.HI.SX32 UR4, UR4, 0x1, 0x1 ;  /* 0x0000000104047891 */ /* 0x000fce000f8f0a3f */
[----:B------:R-:W-:Y:S01]  /*0940*/  @!UP0 UIADD3 UR4, UR5, URZ, URZ ;  /* 0x0000003f05048290 */ /* 0x000fe2000fffe03f */
[----:B0-----:R-:W0:Y:S02]  /*0950*/  MUFU.RCP R8, R10 ;  /* 0x0000000a00087308 */ /* 0x001e240000001000 */
[----:B0-----:R-:W-:-:S06]  /*0960*/  IADD3 R8, R8, 0xffffffe, RZ ;  /* 0x0ffffffe08087810 */ /* 0x001fcc0007ffe0ff */
[----:B------:R-:W0:Y:S02]  /*0970*/  F2I.FTZ.U32.TRUNC.NTZ R9, R8 ;  /* 0x0000000800097305 */ /* 0x000e24000021f000 */
[--C-:B0-----:R-:W-:Y:S02]  /*0980*/  IMAD.MOV R3, RZ, RZ, -R9.reuse ;  /* 0x000000ffff037224 */ /* 0x101fe400078e0a09 */
[----:B------:R-:W-:Y:S02]  /*0990*/  IMAD.MOV.U32 R8, RZ, RZ, RZ ;  /* 0x000000ffff087224 */ /* 0x000fe400078e00ff */
[----:B------:R-:W-:Y:S01]  /*09a0*/  IMAD R4, R3, R6, RZ ;  /* 0x0000000603047224 */ /* 0x000fe200078e02ff */
[----:B------:R-:W-:Y:S02]  /*09b0*/  IABS R3, R2 ;  /* 0x0000000200037213 */ /* 0x000fe40000000000 */
[----:B------:R-:W-:Y:S01]  /*09c0*/  LOP3.LUT R2, R2, c[0x0][0x214], RZ, 0x3c, !PT ;  /* 0x0000850002027a12 */ /* 0x000fe200078e3cff */
[----:B------:R-:W-:-:S03]  /*09d0*/  IMAD.HI.U32 R4, R9, R4, R8 ;  /* 0x0000000409047227 */ /* 0x000fc600078e0008 */
[----:B------:R-:W-:Y:S01]  /*09e0*/  ISETP.GE.AND P2, PT, R2, RZ, PT ;  /* 0x000000ff0200720c */ /* 0x000fe20003f46270 */
[----:B------:R-:W-:Y:S02]  /*09f0*/  IMAD.MOV.U32 R7, RZ, RZ, R3 ;  /* 0x000000ffff077224 */ /* 0x000fe400078e0003 */
[----:B------:R-:W-:Y:S02]  /*0a00*/  IMAD.MOV.U32 R2, RZ, RZ, c[0x0][0x1c0] ;  /* 0x00007000ff027624 */ /* 0x000fe400078e00ff */
[----:B------:R-:W-:-:S04]  /*0a10*/  IMAD.HI.U32 R4, R4, R7, RZ ;  /* 0x0000000704047227 */ /* 0x000fc800078e00ff */
[----:B------:R-:W-:-:S04]  /*0a20*/  IMAD.MOV R3, RZ, RZ, -R4 ;  /* 0x000000ffff037224 */ /* 0x000fc800078e0a04 */
[----:B------:R-:W-:-:S05]  /*0a30*/  IMAD R3, R6, R3, R7 ;  /* 0x0000000306037224 */ /* 0x000fca00078e0207 */
[----:B------:R-:W-:-:S13]  /*0a40*/  ISETP.GT.U32.AND P1, PT, R6, R3, PT ;  /* 0x000000030600720c */ /* 0x000fda0003f24070 */
[----:B------:R-:W-:Y:S01]  /*0a50*/  @!P1 IMAD.IADD R3, R3, 0x1, -R6 ;  /* 0x0000000103039824 */ /* 0x000fe200078e0a06 */
[----:B------:R-:W-:Y:S02]  /*0a60*/  @!P1 IADD3 R4, R4, 0x1, RZ ;  /* 0x0000000104049810 */ /* 0x000fe40007ffe0ff */
[----:B------:R-:W-:Y:S02]  /*0a70*/  ISETP.NE.AND P1, PT, RZ, c[0x0][0x214], PT ;  /* 0x00008500ff007a0c */ /* 0x000fe40003f25270 */
[----:B------:R-:W-:Y:S02]  /*0a80*/  ISETP.GE.U32.AND P0, PT, R3, R6, PT ;  /* 0x000000060300720c */ /* 0x000fe40003f06070 */
[C---:B------:R-:W-:Y:S01]  /*0a90*/  IADD3 R6, R2.reuse, -0x1, RZ ;  /* 0xffffffff02067810 */ /* 0x040fe20007ffe0ff */
[----:B------:R-:W-:-:S10]  /*0aa0*/  IMAD R2, R2, c[0x0][0x214], RZ ;  /* 0x0000850002027a24 */ /* 0x000fd400078e02ff */
[----:B------:R-:W-:-:S05]  /*0ab0*/  @P0 IADD3 R4, R4, 0x1, RZ ;  /* 0x0000000104040810 */ /* 0x000fca0007ffe0ff */
[----:B------:R-:W-:Y:S01]  /*0ac0*/  @!P2 IMAD.MOV R4, RZ, RZ, -R4 ;  /* 0x000000ffff04a224 */ /* 0x000fe200078e0a04 */
[----:B------:R-:W-:-:S05]  /*0ad0*/  @!P1 LOP3.LUT R4, RZ, c[0x0][0x214], RZ, 0x33, !PT ;  /* 0x00008500ff049a12 */ /* 0x000fca00078e33ff */
[----:B------:R-:W-:-:S05]  /*0ae0*/  IMAD R3, R4, UR4, RZ ;  /* 0x0000000404037c24 */ /* 0x000fca000f8e02ff */
[-C--:B------:R-:W-:Y:S02]  /*0af0*/  IABS R11, R3.reuse ;  /* 0x00000003000b7213 */ /* 0x080fe40000000000 */
[----:B------:R-:W-:Y:S02]  /*0b00*/  IABS R7, R3 ;  /* 0x0000000300077213 */ /* 0x000fe40000000000 */
[----:B------:R-:W0:Y:S01]  /*0b10*/  I2F.RP R10, R11 ;  /* 0x0000000b000a7306 */ /* 0x000e220000209400 */
[----:B------:R-:W-:Y:S02]  /*0b20*/  IMAD.IADD R4, R6, 0x1, R11 ;  /* 0x0000000106047824 */ /* 0x000fe400078e020b */
[----:B------:R-:W-:-:S05]  /*0b30*/  IMAD.MOV R7, RZ, RZ, -R7 ;  /* 0x000000ffff077224 */ /* 0x000fca00078e0a07 */
[----:B0-----:R-:W0:Y:S02]  /*0b40*/  MUFU.RCP R14, R10 ;  /* 0x0000000a000e7308 */ /* 0x001e240000001000 */
[----:B0-----:R-:W-:-:S06]  /*0b50*/  IADD3 R14, R14, 0xffffffe, RZ ;  /* 0x0ffffffe0e0e7810 */ /* 0x001fcc0007ffe0ff */
[----:B------:R-:W0:Y:S02]  /*0b60*/  F2I.FTZ.U32.TRUNC.NTZ R15, R14 ;  /* 0x0000000e000f7305 */ /* 0x000e24000021f000 */
[----:B0-----:R-:W-:Y:S02]  /*0b70*/  IMAD.MOV R8, RZ, RZ, -R15 ;  /* 0x000000ffff087224 */ /* 0x001fe400078e0a0f */
[----:B------:R-:W-:Y:S02]  /*0b80*/  IMAD.MOV.U32 R14, RZ, RZ, RZ ;  /* 0x000000ffff0e7224 */ /* 0x000fe400078e00ff */
[----:B------:R-:W-:Y:S01]  /*0b90*/  IMAD R9, R8, R11, RZ ;  /* 0x0000000b08097224 */ /* 0x000fe200078e02ff */
[----:B------:R-:W-:-:S03]  /*0ba0*/  IABS R8, R4 ;  /* 0x0000000400087213 */ /* 0x000fc60000000000 */
[----:B------:R-:W-:-:S06]  /*0bb0*/  IMAD.HI.U32 R9, R15, R9, R14 ;  /* 0x000000090f097227 */ /* 0x000fcc00078e000e */
[----:B------:R-:W-:-:S04]  /*0bc0*/  IMAD.HI.U32 R15, R9, R8, RZ ;  /* 0x00000008090f7227 */ /* 0x000fc800078e00ff */
[----:B------:R-:W-:Y:S01]  /*0bd0*/  IMAD R8, R15, R7, R8 ;  /* 0x000000070f087224 */ /* 0x000fe200078e0208 */
[----:B------:R-:W-:-:S04]  /*0be0*/  LOP3.LUT R7, R4, R11, RZ, 0x3c, !PT ;  /* 0x0000000b04077212 */ /* 0x000fc800078e3cff */
[----:B------:R-:W-:Y:S02]  /*0bf0*/  ISETP.GT.U32.AND P1, PT, R11, R8, PT ;  /* 0x000000080b00720c */ /* 0x000fe40003f24070 */
[----:B------:R-:W-:-:S11]  /*0c00*/  ISETP.GE.AND P0, PT, R7, RZ, PT ;  /* 0x000000ff0700720c */ /* 0x000fd60003f06270 */
[----:B------:R-:W-:Y:S01]  /*0c10*/  @!P1 IMAD.IADD R8, R8, 0x1, -R11 ;  /* 0x0000000108089824 */ /* 0x000fe200078e0a0b */
[----:B------:R-:W-:Y:S02]  /*0c20*/  @!P1 IADD3 R15, R15, 0x1, RZ ;  /* 0x000000010f0f9810 */ /* 0x000fe40007ffe0ff */
[----:B------:R-:W-:Y:S02]  /*0c30*/  ISETP.NE.AND P1, PT, R3, RZ, PT ;  /* 0x000000ff0300720c */ /* 0x000fe40003f25270 */
        /* <DEDUP_REMOVED lines=18> */
[----:B------:R-:W-:Y:S02]  /*0d60*/  MOV R40, R20 ;  /* 0x0000001400287202 */ /* 0x000fe40000000f00 */
[----:B------:R-:W-:Y:S01]  /*0d70*/  MOV R41, R21 ;  /* 0x0000001500297202 */ /* 0x000fe20000000f00 */
[----:B------:R-:W-:Y:S05]  /*0d80*/  BRA `(.L_x_102) ;  /* 0x0000013000007947 */ /* 0x000fea0003800000 */
.L_x_101:
        /* <DEDUP_REMOVED lines=19> */
.L_x_102:
[----:B------:R-:W-:Y:S05]  /*0ec0*/  BSYNC B0 ;  /* 0x0000000000007941 */ /* 0x000fea0003800000 */
.L_x_100:
[-C--:B------:R-:W-:Y:S01]  /*0ed0*/  IABS R11, R2.reuse ;  /* 0x00000002000b7213 */ /* 0x080fe20000000000 */
[----:B------:R-:W-:Y:S01]  /*0ee0*/  BSSY B0, `(.L_x_103) ;  /* 0x000003b000007945 */ /* 0x000fe20003800000 */
[----:B------:R-:W-:Y:S02]  /*0ef0*/  IABS R7, R2 ;  /* 0x0000000200077213 */ /* 0x000fe40000000000 */
[----:B------:R-:W0:Y:S01]  /*0f00*/  I2F.RP R13, R11 ;  /* 0x0000000b000d7306 */ /* 0x000e220000209400 */
[----:B------:R-:W-:Y:S02]  /*0f10*/  IADD3 R8, R11, UR6, RZ ;  /* 0x000000060b087c10 */ /* 0x000fe4000fffe0ff */
[----:B------:R-:W-:Y:S02]  /*0f20*/  IMAD.MOV R7, RZ, RZ, -R7 ;  /* 0x000000ffff077224 */ /* 0x000fe400078e0a07 */
[----:B------:R-:W-:-:S03]  /*0f30*/  IABS R9, R8 ;  /* 0x0000000800097213 */ /* 0x000fc60000000000 */
        /* <DEDUP_REMOVED lines=34> */
.L_x_104:
        /* <DEDUP_REMOVED lines=19> */
.L_x_105:
[----:B------:R-:W-:Y:S05]  /*1290*/  BSYNC B0 ;  /* 0x0000000000007941 */ /* 0x000fea0003800000 */
.L_x_103:
[----:B------:R-:W0:Y:S01]  /*12a0*/  S2R R9, SR_TID.X ;  /* 0x0000000000097919 */ /* 0x000e220000002100 */
[----:B------:R-:W-:Y:S01]  /*12b0*/  IADD3 R23, P0, R12, -UR8, RZ ;  /* 0x800000080c177c10 */ /* 0x000fe2000ff1e0ff */
[----:B------:R-:W-:-:S03]  /*12c0*/  ULDC.64 UR10, c[0x0][0x118] ;  /* 0x00004600000a7ab9 */ /* 0x000fc60000000a00 */
[----:B------:R-:W-:Y:S02]  /*12d0*/  IADD3.X R7, R5, ~UR7, RZ, P0, !PT ;  /* 0x8000000705077c10 */ /* 0x000fe400087fe4ff */
[----:B0-----:R-:W-:-:S04]  /*12e0*/  SHF.R.S32.HI R24, RZ, 0x1f, R9 ;  /* 0x0000001fff187819 */ /* 0x001fc80000011409 */
[----:B------:R-:W-:-:S04]  /*12f0*/  LEA.HI R19, R24, R9, RZ, 0x3 ;  /* 0x0000000918137211 */ /* 0x000fc800078f18ff */
[----:B------:R-:W-:Y:S02]  /*1300*/  LOP3.LUT R22, R19, 0xfffffff8, RZ, 0xc0, !PT ;  /* 0xfffffff813167812 */ /* 0x000fe400078ec0ff */
[----:B------:R-:W-:-:S03]  /*1310*/  SHF.R.S32.HI R19, RZ, 0x3, R19 ;  /* 0x00000003ff137819 */ /* 0x000fc60000011413 */
[----:B------:R-:W-:-:S05]  /*1320*/  IMAD.IADD R22, R9, 0x1, -R22 ;  /* 0x0000000109167824 */ /* 0x000fca00078e0a16 */
[----:B------:R-:W-:Y:S02]  /*1330*/  ISETP.GT.U32.AND P2, PT, R23, R22, PT ;  /* 0x000000161700720c */ /* 0x000fe40003f44070 */
[----:B------:R-:W-:Y:S02]  /*1340*/  SHF.R.S32.HI R10, RZ, 0x1f, R22 ;  /* 0x0000001fff0a7819 */ /* 0x000fe40000011416 */
[----:B------:R-:W-:Y:S02]  /*1350*/  IADD3 R32, P0, R22, UR8, RZ ;  /* 0x0000000816207c10 */ /* 0x000fe4000ff1e0ff */
[----:B------:R-:W-:Y:S02]  /*1360*/  ISETP.GT.AND.EX P2, PT, R7, R10, PT, P2 ;  /* 0x0000000a0700720c */ /* 0x000fe40003f44320 */
[C---:B------:R-:W-:Y:S02]  /*1370*/  IADD3 R7, R19.reuse, 0x10, RZ ;  /* 0x0000001013077810 */ /* 0x040fe40007ffe0ff */
[----:B------:R-:W-:-:S02]  /*1380*/  ISETP.GE.OR P3, PT, R19, c[0x0][0x314], !P2 ;  /* 0x0000c50013007a0c */ /* 0x000fc40005766670 */
[----:B------:R-:W-:Y:S02]  /*1390*/  ISETP.GE.OR P2, PT, R7, c[0x0][0x314], !P2 ;  /* 0x0000c50007007a0c */ /* 0x000fe40005746670 */
[----:B------:R-:W-:-:S09]  /*13a0*/  IADD3.X R33, R10, UR7, RZ, P0, !PT ;  /* 0x000000070a217c10 */ /* 0x000fd200087fe4ff */
[----:B------:R-:W-:Y:S02]  /*13b0*/  @!P3 SHF.R.S32.HI R25, RZ, 0x1f, R19 ;  /* 0x0000001fff19b819 */ /* 0x000fe40000011413 */
[----:B------:R-:W-:Y:S01]  /*13c0*/  @!P2 SHF.R.S32.HI R23, RZ, 0x1f, R7 ;  /* 0x0000001fff17a819 */ /* 0x000fe20000011407 */
[--C-:B------:R-:W-:Y:S02]  /*13d0*/  @!P2 IMAD.MOV.U32 R26, RZ, RZ, R32.reuse ;  /* 0x000000ffff1aa224 */ /* 0x100fe400078e0020 */
[-C--:B------:R-:W-:Y:S02]  /*13e0*/  @!P3 IMAD R10, R25, R12.reuse, RZ ;  /* 0x0000000c190ab224 */ /* 0x080fe400078e02ff */
[--C-:B------:R-:W-:Y:S02]  /*13f0*/  @!P2 IMAD.MOV.U32 R27, RZ, RZ, R33.reuse ;  /* 0x000000ffff1ba224 */ /* 0x100fe400078e0021 */
[----:B------:R-:W-:Y:S02]  /*1400*/  @!P2 IMAD R18, R23, R12, RZ ;  /* 0x0000000c1712a224 */ /* 0x000fe400078e02ff */
[----:B------:R-:W-:-:S04]  /*1410*/  @!P3 IMAD.WIDE.U32 R32, R12, R19, R32 ;  /* 0x000000130c20b225 */ /* 0x000fc800078e0020 */
[----:B------:R-:W-:Y:S01]  /*1420*/  @!P3 IMAD R10, R19, R5, R10 ;  /* 0x00000005130ab224 */ /* 0x000fe200078e020a */
[----:B------:R-:W-:Y:S01]  /*1430*/  @!P3 LEA R34, P1, R32, c[0x0][0x208], 0x2 ;  /* 0x000082002022ba11 */ /* 0x000fe200078210ff */
[----:B------:R-:W-:-:S04]  /*1440*/  @!P2 IMAD.WIDE.U32 R26, R12, R7, R26 ;  /* 0x000000070c1aa225 */ /* 0x000fc800078e001a */
[----:B------:R-:W-:Y:S01]  /*1450*/  @!P2 IMAD R7, R7, R5, R18 ;  /* 0x000000050707a224 */ /* 0x000fe200078e0212 */
[----:B------:R-:W-:Y:S01]  /*1460*/  @!P2 LEA R30, P0, R26, c[0x0][0x208], 0x2 ;  /* 0x000082001a1eaa11 */ /* 0x000fe200078010ff */
[----:B------:R-:W-:Y:S02]  /*1470*/  @!P3 IMAD.IADD R10, R33, 0x1, R10 ;  /* 0x00000001210ab824 */ /* 0x000fe400078e020a */
[----:B------:R-:W-:Y:S02]  /*1480*/  @!P2 IMAD.IADD R7, R27, 0x1, R7 ;  /* 0x000000011b07a824 */ /* 0x000fe400078e0207 */
[----:B------:R-:W-:Y:S01]  /*1490*/  IMAD.MOV.U32 R18, RZ, RZ, -0x800000 ;  /* 0xff800000ff127424 */ /* 0x000fe200078e00ff */
[----:B------:R-:W-:Y:S01]  /*14a0*/  @!P3 LEA.HI.X R35, R32, c[0x0][0x20c], R10, 0x2, P1 ;  /* 0x000083002023ba11 */ /* 0x000fe200008f140a */
[----:B------:R-:W-:Y:S01]  /*14b0*/  IMAD.MOV.U32 R10, RZ, RZ, -0x800000 ;  /* 0xff800000ff0a7424 */ /* 0x000fe200078e00ff */
[----:B------:R-:W-:-:S03]  /*14c0*/  @!P2 LEA.HI.X R31, R26, c[0x0][0x20c], R7, 0x2, P0 ;  /* 0x000083001a1faa11 */ /* 0x000fc600000f1407 */
[----:B------:R0:W2:Y:S04]  /*14d0*/  @!P3 LDG.E R18, [R34.64] ;  /* 0x0000000a2212b981 */ /* 0x0000a8000c1e1900 */
[----:B------:R-:W3:Y:S01]  /*14e0*/  @!P2 LDG.E R10, [R30.64] ;  /* 0x0000000a1e0aa981 */ /* 0x000ee2000c1e1900 */
[----:B------:R-:W-:Y:S01]  /*14f0*/  ISETP.GT.AND P0, PT, R9, 0xff, PT ;  /* 0x000000ff0900780c */ /* 0x000fe20003f04270 */
[----:B------:R-:W-:Y:S01]  /*1500*/  IMAD R23, R19, 0x9, R22 ;  /* 0x0000000913177824 */ /* 0x000fe200078e0216 */
[----:B------:R-:W-:Y:S01]  /*1510*/  ISETP.GT.AND P2, PT, R9, 0x7f, PT ;  /* 0x0000007f0900780c */ /* 0x000fe20003f44270 */
[----:B------:R-:W-:Y:S01]  /*1520*/  IMAD.MOV.U32 R33, RZ, RZ, -0x800000 ;  /* 0xff800000ff217424 */ /* 0x000fe200078e00ff */
[----:B------:R-:W-:Y:S01]  /*1530*/  LEA.HI R7, R24, R9, RZ, 0x4 ;  /* 0x0000000918077211 */ /* 0x000fe200078f20ff */
[----:B------:R-:W-:Y:S01]  /*1540*/  IMAD.MOV.U32 R24, RZ, RZ, RZ ;  /* 0x000000ffff187224 */ /* 0x000fe200078e00ff */
[----:B------:R-:W-:Y:S01]  /*1550*/  IABS R19, c[0x0][0x214] ;  /* 0x0000850000137a13 */ /* 0x000fe20000000000 */
[----:B------:R-:W-:Y:S01]  /*1560*/  ULDC.U8 UR4, c[0x0][0x329] ;  /* 0x0000ca4000047ab9 */ /* 0x000fe20000000000 */
[----:B------:R-:W-:Y:S01]  /*1570*/  LOP3.LUT R36, R7, 0xfffffff0, RZ, 0xc0, !PT ;  /* 0xfffffff007247812 */ /* 0x000fe200078ec0ff */
[----:B------:R-:W-:Y:S01]  /*1580*/  BSSY B1, `(.L_x_106) ;  /* 0x000025b000017945 */ /* 0x000fe20003800000 */
[----:B------:R-:W-:Y:S01]  /*1590*/  SHF.R.S32.HI R7, RZ, 0x4, R7 ;  /* 0x00000004ff077819 */ /* 0x000fe20000011407 */
[----:B------:R-:W1:Y:S01]  /*15a0*/  I2F.RP R22, R19 ;  /* 0x0000001300167306 */ /* 0x000e620000209400 */
[----:B------:R-:W-:Y:S01]  /*15b0*/  ISETP.GT.AND P4, PT, R2, RZ, PT ;  /* 0x000000ff0200720c */ /* 0x000fe20003f84270 */
[----:B------:R-:W-:-:S02]  /*15c0*/  IMAD.IADD R36, R9, 0x1, -R36 ;  /* 0x0000000109247824 */ /* 0x000fc400078e0a24 */
[----:B------:R-:W-:Y:S02]  /*15d0*/  IMAD.MOV.U32 R32, RZ, RZ, 0x7f800000 ;  /* 0x7f800000ff207424 */ /* 0x000fe400078e00ff */
[----:B------:R-:W-:Y:S02]  /*15e0*/  IMAD R27, R36, 0x9, R7 ;  /* 0x00000009241b7824 */ /* 0x000fe400078e0207 */
[----:B0-----:R-:W-:Y:S01]  /*15f0*/  IMAD.MOV.U32 R34, RZ, RZ, -0x800000 ;  /* 0xff800000ff227424 */ /* 0x001fe200078e00ff */
[----:B-1----:R-:W0:Y:S02]  /*1600*/  MUFU.RCP R25, R22 ;  /* 0x0000001600197308 */ /* 0x002e240000001000 */
[----:B0-----:R-:W-:-:S06]  /*1610*/  IADD3 R25, R25, 0xffffffe, RZ ;  /* 0x0ffffffe19197810 */ /* 0x001fcc0007ffe0ff */
[----:B------:R-:W0:Y:S01]  /*1620*/  F2I.FTZ.U32.TRUNC.NTZ R25, R25 ;  /* 0x0000001900197305 */ /* 0x000e22000021f000 */
[----:B--2---:R0:W-:Y:S04]  /*1630*/  @!P0 STS [R23.X4], R18 ;  /* 0x0000001217008388 */ /* 0x0041e80000004800 */
[----:B---3--:R1:W-:Y:S04]  /*1640*/  @!P2 STS [R23.X4+0x240], R10 ;  /* 0x0002400a1700a388 */ /* 0x0083e80000004800 */
[----:B------:R-:W-:Y:S01]  /*1650*/  BAR.SYNC.DEFER_BLOCKING 0x0 ;  /* 0x0000000000007b1d */ /* 0x000fe20000010000 */
[----:B0-----:R-:W-:-:S04]  /*1660*/  IMAD.MOV R18, RZ, RZ, -R25 ;  /* 0x000000ffff127224 */ /* 0x001fc800078e0a19 */
[----:B------:R-:W-:Y:S01]  /*1670*/  IMAD R18, R18, R19, RZ ;  /* 0x0000001312127224 */ /* 0x000fe200078e02ff */
[----:B-1----:R-:W-:Y:S01]  /*1680*/  IABS R10, R8 ;  /* 0x00000008000a7213 */ /* 0x002fe20000000000 */
[----:B------:R-:W-:Y:S02]  /*1690*/  @!P2 LDS R33, [R27.X4] ;  /* 0x000000001b21a984 */ /* 0x000fe40000004800 */
[----:B------:R-:W-:Y:S01]  /*16a0*/  IMAD.HI.U32 R18, R25, R18, R24 ;  /* 0x0000001219127227 */ /* 0x000fe200078e0018 */
[----:B------:R-:W-:Y:S01]  /*16b0*/  LOP3.LUT R8, R8, c[0x0][0x214], RZ, 0x3c, !PT ;  /* 0x0000850008087a12 */ /* 0x000fe200078e3cff */
[----:B------:R-:W0:Y:S03]  /*16c0*/  @!P2 LDS R34, [R27.X4+0x240] ;  /* 0x000240001b22a984 */ /* 0x000e260000004800 */
[----:B------:R-:W-:Y:S01]  /*16d0*/  ISETP.GE.AND P3, PT, R8, RZ, PT ;  /* 0x000000ff0800720c */ /* 0x000fe20003f66270 */
[----:B------:R-:W-:Y:S01]  /*16e0*/  IMAD.HI.U32 R24, R18, R10, RZ ;  /* 0x0000000a12187227 */ /* 0x000fe200078e00ff */
[----:B------:R-:W-:-:S03]  /*16f0*/  SHF.R.S32.HI R8, RZ, 0x1f, R2 ;  /* 0x0000001fff087819 */ /* 0x000fc60000011402 */
[----:B------:R-:W-:-:S04]  /*1700*/  IMAD.MOV R18, RZ, RZ, -R24 ;  /* 0x000000ffff127224 */ /* 0x000fc800078e0a18 */
[----:B------:R-:W-:-:S05]  /*1710*/  IMAD R10, R19, R18, R10 ;  /* 0x00000012130a7224 */ /* 0x000fca00078e020a */
[----:B------:R-:W-:-:S13]  /*1720*/  ISETP.GT.U32.AND P0, PT, R19, R10, PT ;  /* 0x0000000a1300720c */ /* 0x000fda0003f04070 */
[----:B------:R-:W-:Y:S01]  /*1730*/  @!P0 IMAD.IADD R10, R10, 0x1, -R19 ;  /* 0x000000010a0a8824 */ /* 0x000fe200078e0a13 */
[----:B------:R-:W-:Y:S02]  /*1740*/  @!P0 IADD3 R24, R24, 0x1, RZ ;  /* 0x0000000118188810 */ /* 0x000fe40007ffe0ff */
[----:B------:R-:W-:Y:S02]  /*1750*/  ISETP.NE.AND P0, PT, RZ, c[0x0][0x214], PT ;  /* 0x00008500ff007a0c */ /* 0x000fe40003f05270 */
[----:B------:R-:W-:Y:S02]  /*1760*/  ISETP.GE.U32.AND P1, PT, R10, R19, PT ;  /* 0x000000130a00720c */ /* 0x000fe40003f26070 */
[----:B------:R-:W-:Y:S01]  /*1770*/  LEA.HI.SX32 R19, R2, 0x1, 0x1 ;  /* 0x0000000102137811 */ /* 0x000fe200078f0aff */
[----:B------:R-:W-:Y:S01]  /*1780*/  @!P4 IMAD.MOV R19, RZ, RZ, R8 ;  /* 0x000000ffff13c224 */ /* 0x000fe200078e0208 */
[----:B0-----:R-:W-:-:S05]  /*1790*/  FMNMX.FTZ R31, R33, R34, !PT ;  /* 0x00000022211f7209 */ /* 0x001fca0007810000 */
[----:B------:R-:W0:Y:S04]  /*17a0*/  SHFL.BFLY PT, R26, R31, 0x8, 0x1f ;  /* 0x0d001f001f1a7f89 */ /* 0x000e2800000e0000 */
[----:B------:R-:W-:-:S05]  /*17b0*/  @P1 IADD3 R24, R24, 0x1, RZ ;  /* 0x0000000118181810 */ /* 0x000fca0007ffe0ff */
[----:B------:R-:W-:Y:S01]  /*17c0*/  @!P3 IMAD.MOV R24, RZ, RZ, -R24 ;  /* 0x000000ffff18b224 */ /* 0x000fe200078e0a18 */
[----:B------:R-:W-:-:S05]  /*17d0*/  @!P0 LOP3.LUT R24, RZ, c[0x0][0x214], RZ, 0x33, !PT ;  /* 0x00008500ff188a12 */ /* 0x000fca00078e33ff */
[----:B------:R-:W-:-:S05]  /*17e0*/  IMAD R2, R19, R24, RZ ;  /* 0x0000001813027224 */ /* 0x000fca00078e02ff */
[-C--:B------:R-:W-:Y:S02]  /*17f0*/  IABS R19, R2.reuse ;  /* 0x0000000200137213 */ /* 0x080fe40000000000 */
[----:B------:R-:W-:Y:S02]  /*1800*/  IABS R28, R2 ;  /* 0x00000002001c7213 */ /* 0x000fe40000000000 */
[----:B------:R-:W-:Y:S02]  /*1810*/  ISETP.NE.AND P6, PT, R2, RZ, PT ;  /* 0x000000ff0200720c */ /* 0x000fe40003fc5270 */
[----:B0-----:R-:W-:Y:S01]  /*1820*/  FMNMX.FTZ R26, R31, R26, !PT ;  /* 0x0000001a1f1a7209 */ /* 0x001fe20007810000 */
[----:B------:R-:W-:-:S04]  /*1830*/  IMAD.MOV R28, RZ, RZ, -R28 ;  /* 0x000000ffff1c7224 */ /* 0x000fc800078e0a1c */
[----:B------:R-:W0:Y:S02]  /*1840*/  SHFL.BFLY PT, R23, R26, 0x4, 0x1f ;  /* 0x0c801f001a177f89 */ /* 0x000e2400000e0000 */
[----:B0-----:R-:W-:-:S05]  /*1850*/  FMNMX.FTZ R23, R26, R23, !PT ;  /* 0x000000171a177209 */ /* 0x001fca0007810000 */
[----:B------:R-:W0:Y:S02]  /*1860*/  SHFL.BFLY PT, R22, R23, 0x2, 0x1f ;  /* 0x0c401f0017167f89 */ /* 0x000e2400000e0000 */
[----:B0-----:R-:W-:Y:S02]  /*1870*/  FMNMX.FTZ R25, R23, R22, !PT ;  /* 0x0000001617197209 */ /* 0x001fe40007810000 */
[----:B------:R-:W0:Y:S03]  /*1880*/  I2F.RP R22, R19 ;  /* 0x0000001300167306 */ /* 0x000e260000209400 */
[----:B------:R-:W1:Y:S05]  /*1890*/  SHFL.BFLY PT, R18, R25, 0x1, 0x1f ;  /* 0x0c201f0019127f89 */ /* 0x000e6a00000e0000 */
[----:B0-----:R0:W2:Y:S01]  /*18a0*/  MUFU.RCP R10, R22 ;  /* 0x00000016000a7308 */ /* 0x0010a20000001000 */
[----:B-1----:R-:W-:-:S04]  /*18b0*/  FMNMX.FTZ R18, R25, R18, !PT ;  /* 0x0000001219127209 */ /* 0x002fc80007810000 */
[----:B------:R-:W-:Y:S01]  /*18c0*/  FSETP.NEU.FTZ.AND P1, PT, R18, -INF , PT ;  /* 0xff8000001200780b */ /* 0x000fe20003f3d000 */
[----:B0-----:R-:W-:Y:S01]  /*18d0*/  IMAD.IADD R22, R6, 0x1, R19 ;  /* 0x0000000106167824 */ /* 0x001fe200078e0213 */
[----:B--2---:R-:W-:Y:S02]  /*18e0*/  IADD3 R42, R10, 0xffffffe, RZ ;  /* 0x0ffffffe0a2a7810 */ /* 0x004fe40007ffe0ff */
[----:B------:R-:W-:Y:S02]  /*18f0*/  FSEL R18, R18, RZ, P1 ;  /* 0x000000ff12127208 */ /* 0x000fe40000800000 */
[----:B------:R-:W0:Y:S01]  /*1900*/  F2I.FTZ.U32.TRUNC.NTZ R43, R42 ;  /* 0x0000002a002b7305 */ /* 0x000e22000021f000 */
[----:B------:R-:W-:Y:S02]  /*1910*/  IABS R6, R4 ;  /* 0x0000000400067213 */ /* 0x000fe40000000000 */
[----:B------:R-:W-:Y:S01]  /*1920*/  FADD.FTZ R8, -R18, R33 ;  /* 0x0000002112087221 */ /* 0x000fe20000010100 */
[----:B------:R-:W-:Y:S01]  /*1930*/  LOP3.LUT R4, R4, c[0x0][0x1c0], RZ, 0x3c, !PT ;  /* 0x0000700004047a12 */ /* 0x000fe200078e3cff */
[----:B------:R-:W-:-:S02]  /*1940*/  FADD.FTZ R26, -R18, R34 ;  /* 0x00000022121a7221 */ /* 0x000fc40000010100 */
[----:B------:R-:W-:Y:S01]  /*1950*/  FMUL.FTZ R23, R8, 1.4426950216293334961 ;  /* 0x3fb8aa3b08177820 */ /* 0x000fe20000410000 */
[----:B------:R-:W-:Y:S01]  /*1960*/  IABS R8, c[0x0][0x1c0] ;  /* 0x0000700000087a13 */ /* 0x000fe20000000000 */
[----:B------:R-:W-:-:S03]  /*1970*/  FMUL.FTZ R26, R26, 1.4426950216293334961 ;  /* 0x3fb8aa3b1a1a7820 */ /* 0x000fc60000410000 */
[----:B------:R-:W1:Y:S01]  /*1980*/  I2F.U32.RP R25, R8 ;  /* 0x0000000800197306 */ /* 0x000e620000209000 */
[----:B0-----:R-:W-:Y:S02]  /*1990*/  IMAD.MOV R10, RZ, RZ, -R43 ;  /* 0x000000ffff0a7224 */ /* 0x001fe400078e0a2b */
[----:B------:R-:W-:-:S05]  /*19a0*/  IMAD.MOV.U32 R42, RZ, RZ, RZ ;  /* 0x000000ffff2a7224 */ /* 0x000fca00078e00ff */
[----:B------:R-:W-:Y:S01]  /*19b0*/  MUFU.EX2 R23, R23 ;  /* 0x0000001700177308 */ /* 0x000fe20000000800 */
[----:B------:R-:W-:Y:S01]  /*19c0*/  IMAD R31, R10, R19, RZ ;  /* 0x000000130a1f7224 */ /* 0x000fe200078e02ff */
[----:B------:R-:W-:-:S03]  /*19d0*/  IABS R10, c[0x0][0x1c0] ;  /* 0x00007000000a7a13 */ /* 0x000fc60000000000 */
[----:B------:R-:W-:-:S03]  /*19e0*/  IMAD.HI.U32 R31, R43, R31, R42 ;  /* 0x0000001f2b1f7227 */ /* 0x000fc600078e002a */
[----:B------:R-:W0:Y:S01]  /*19f0*/  MUFU.EX2 R24, R26 ;  /* 0x0000001a00187308 */ /* 0x000e220000000800 */
[----:B------:R-:W-:-:S07]  /*1a00*/  IMAD.MOV R10, RZ, RZ, -R10 ;  /* 0x000000ffff0a7224 */ /* 0x000fce00078e0a0a */
[----:B-1----:R-:W1:Y:S01]  /*1a10*/  MUFU.RCP R38, R25 ;  /* 0x0000001900267308 */ /* 0x002e620000001000 */
[----:B0-----:R-:W-:-:S05]  /*1a20*/  FADD.FTZ R24, R23, R24 ;  /* 0x0000001817187221 */ /* 0x001fca0000010000 */
[----:B------:R-:W0:Y:S01]  /*1a30*/  SHFL.BFLY PT, R23, R24, 0x8, 0x1f ;  /* 0x0d001f0018177f89 */ /* 0x000e2200000e0000 */
[----:B-1----:R-:W-:-:S04]  /*1a40*/  IADD3 R38, R38, 0xffffffe, RZ ;  /* 0x0ffffffe26267810 */ /* 0x002fc80007ffe0ff */
[----:B------:R1:W2:Y:S02]  /*1a50*/  F2I.FTZ.U32.TRUNC.NTZ R39, R38 ;  /* 0x0000002600277305 */ /* 0x0002a4000021f000 */
[----:B-1----:R-:W-:Y:S02]  /*1a60*/  IMAD.MOV.U32 R38, RZ, RZ, RZ ;  /* 0x000000ffff267224 */ /* 0x002fe400078e00ff */
[----:B0-----:R-:W-:Y:S01]  /*1a70*/  FADD.FTZ R23, R24, R23 ;  /* 0x0000001718177221 */ /* 0x001fe20000010000 */
[----:B------:R-:W-:-:S04]  /*1a80*/  IABS R24, R22 ;  /* 0x0000001600187213 */ /* 0x000fc80000000000 */
[----:B------:R-:W0:Y:S01]  /*1a90*/  SHFL.BFLY PT, R26, R23, 0x4, 0x1f ;  /* 0x0c801f00171a7f89 */ /* 0x000e2200000e0000 */
[----:B------:R-:W-:-:S04]  /*1aa0*/  IMAD.HI.U32 R31, R31, R24, RZ ;  /* 0x000000181f1f7227 */ /* 0x000fc800078e00ff */
[----:B------:R-:W-:-:S05]  /*1ab0*/  IMAD R28, R31, R28, R24 ;  /* 0x0000001c1f1c7224 */ /* 0x000fca00078e0218 */
[----:B------:R-:W-:-:S13]  /*1ac0*/  ISETP.GT.U32.AND P3, PT, R19, R28, PT ;  /* 0x0000001c1300720c */ /* 0x000fda0003f64070 */
[----:B------:R-:W-:Y:S01]  /*1ad0*/  @!P3 IMAD.IADD R28, R28, 0x1, -R19 ;  /* 0x000000011c1cb824 */ /* 0x000fe200078e0a13 */
[----:B------:R-:W-:Y:S01]  /*1ae0*/  @!P3 IADD3 R31, R31, 0x1, RZ ;  /* 0x000000011f1fb810 */ /* 0x000fe20007ffe0ff */
[----:B0-----:R-:W-:Y:S02]  /*1af0*/  FADD.FTZ R26, R23, R26 ;  /* 0x0000001a171a7221 */ /* 0x001fe40000010000 */
[----:B--2---:R-:W-:Y:S01]  /*1b00*/  IMAD.MOV R23, RZ, RZ, -R39 ;  /* 0x000000ffff177224 */ /* 0x004fe200078e0a27 */
[----:B------:R-:W-:Y:S02]  /*1b10*/  ISETP.GE.U32.AND P4, PT, R28, R19, PT ;  /* 0x000000131c00720c */ /* 0x000fe40003f86070 */
[----:B------:R-:W0:Y:S01]  /*1b20*/  SHFL.BFLY PT, R25, R26, 0x2, 0x1f ;  /* 0x0c401f001a197f89 */ /* 0x000e2200000e0000 */
[----:B------:R-:W-:-:S04]  /*1b30*/  IMAD R23, R23, R8, RZ ;  /* 0x0000000817177224 */ /* 0x000fc800078e02ff */
[----:B------:R-:W-:-:S06]  /*1b40*/  IMAD.HI.U32 R23, R39, R23, R38 ;  /* 0x0000001727177227 */ /* 0x000fcc00078e0026 */
[----:B------:R-:W-:Y:S01]  /*1b50*/  IMAD.HI.U32 R35, R23, R6, RZ ;  /* 0x0000000617237227 */ /* 0x000fe200078e00ff */
[----:B------:R-:W-:Y:S02]  /*1b60*/  @P4 IADD3 R31, R31, 0x1, RZ ;  /* 0x000000011f1f4810 */ /* 0x000fe40007ffe0ff */
[----:B------:R-:W-:Y:S01]  /*1b70*/  ISETP.GT.AND P4, PT, R3, RZ, PT ;  /* 0x000000ff0300720c */ /* 0x000fe20003f84270 */
[----:B------:R-:W-:Y:S01]  /*1b80*/  IMAD R37, R35, R10, R6 ;  /* 0x0000000a23257224 */ /* 0x000fe200078e0206 */
[C---:B------:R-:W-:Y:S01]  /*1b90*/  LOP3.LUT R6, R22.reuse, R19, RZ, 0x3c, !PT ;  /* 0x0000001316067212 */ /* 0x040fe200078e3cff */
[----:B------:R-:W-:Y:S01]  /*1ba0*/  IMAD.HI.U32 R23, R23, R24, RZ ;  /* 0x0000001817177227 */ /* 0x000fe200078e00ff */
[----:B------:R-:W-:Y:S02]  /*1bb0*/  LOP3.LUT R22, R22, c[0x0][0x1c0], RZ, 0x3c, !PT ;  /* 0x0000700016167a12 */ /* 0x000fe400078e3cff */
[----:B------:R-:W-:Y:S01]  /*1bc0*/  ISETP.GE.AND P5, PT, R6, RZ, PT ;  /* 0x000000ff0600720c */ /* 0x000fe20003fa6270 */
[----:B------:R-:W-:Y:S01]  /*1bd0*/  IMAD R39, R23, R10, R24 ;  /* 0x0000000a17277224 */ /* 0x000fe200078e0218 */
[----:B------:R-:W-:Y:S01]  /*1be0*/  ISETP.GT.U32.AND P0, PT, R8, R37, PT ;  /* 0x000000250800720c */ /* 0x000fe20003f04070 */
[----:B0-----:R-:W-:Y:S01]  /*1bf0*/  FADD.FTZ R25, R26, R25 ;  /* 0x000000191a197221 */ /* 0x001fe20000010000 */
[----:B------:R-:W-:-:S02]  /*1c00*/  SHF.R.S32.HI R10, RZ, 0x1f, R3 ;  /* 0x0000001fff0a7819 */ /* 0x000fc40000011403 */
[----:B------:R-:W-:Y:S02]  /*1c10*/  ISETP.GT.U32.AND P1, PT, R8, R39, PT ;  /* 0x000000270800720c */ /* 0x000fe40003f24070 */
[----:B------:R-:W0:Y:S01]  /*1c20*/  SHFL.BFLY PT, R6, R25, 0x1, 0x1f ;  /* 0x0c201f0019067f89 */ /* 0x000e2200000e0000 */
[----:B------:R-:W-:-:S04]  /*1c30*/  SHF.R.S32.HI R24, RZ, 0x1f, R2 ;  /* 0x0000001fff187819 */ /* 0x000fc80000011402 */
[----:B------:R-:W-:Y:S01]  /*1c40*/  @!P5 IMAD.MOV R31, RZ, RZ, -R31 ;  /* 0x000000ffff1fd224 */ /* 0x000fe200078e0a1f */
[----:B------:R-:W-:Y:S01]  /*1c50*/  @!P6 LOP3.LUT R31, RZ, R19, RZ, 0x33, !PT ;  /* 0x00000013ff1fe212 */ /* 0x000fe200078e33ff */
[--C-:B------:R-:W-:Y:S01]  /*1c60*/  @!P0 IMAD.IADD R37, R37, 0x1, -R8.reuse ;  /* 0x0000000125258824 */ /* 0x100fe200078e0a08 */
[----:B------:R-:W-:Y:S02]  /*1c70*/  @!P0 IADD3 R35, R35, 0x1, RZ ;  /* 0x0000000123238810 */ /* 0x000fe40007ffe0ff */
[----:B------:R-:W-:Y:S01]  /*1c80*/  ISETP.GE.AND P0, PT, R4, RZ, PT ;  /* 0x000000ff0400720c */ /* 0x000fe20003f06270 */
[----:B------:R-:W-:Y:S01]  /*1c90*/  IMAD.MOV.U32 R4, RZ, RZ, c[0x0][0x214] ;  /* 0x00008500ff047624 */ /* 0x000fe200078e00ff */
[----:B------:R-:W-:Y:S01]  /*1ca0*/  ISETP.GE.U32.AND P3, PT, R37, R8, PT ;  /* 0x000000082500720c */ /* 0x000fe20003f66070 */
[----:B------:R-:W-:Y:S01]  /*1cb0*/  @!P1 IMAD.IADD R39, R39, 0x1, -R8 ;  /* 0x0000000127279824 */ /* 0x000fe200078e0a08 */
[----:B------:R-:W-:Y:S02]  /*1cc0*/  @!P1 IADD3 R23, R23, 0x1, RZ ;  /* 0x0000000117179810 */ /* 0x000fe40007ffe0ff */
[----:B------:R-:W-:-:S02]  /*1cd0*/  ISETP.GE.AND P1, PT, R22, RZ, PT ;  /* 0x000000ff1600720c */ /* 0x000fc40003f26270 */
[----:B------:R-:W-:Y:S02]  /*1ce0*/  ISETP.GE.U32.AND P5, PT, R39, R8, PT ;  /* 0x000000082700720c */ /* 0x000fe40003fa6070 */
[----:B------:R-:W-:Y:S01]  /*1cf0*/  LEA.HI.SX32 R8, R3, 0x1, 0x1 ;  /* 0x0000000103087811 */ /* 0x000fe200078f0aff */
[----:B------:R-:W-:Y:S01]  /*1d00*/  @!P4 IMAD.MOV R8, RZ, RZ, R10 ;  /* 0x000000ffff08c224 */ /* 0x000fe200078e020a */
[----:B------:R-:W-:Y:S02]  /*1d10*/  LOP3.LUT R10, RZ, c[0x0][0x1c0], RZ, 0x33, !PT ;  /* 0x00007000ff0a7a12 */ /* 0x000fe400078e33ff */
[----:B------:R-:W-:Y:S01]  /*1d20*/  LEA.HI.SX32 R22, R2, 0x1, 0x1 ;  /* 0x0000000102167811 */ /* 0x000fe200078f0aff */
[----:B0-----:R-:W-:Y:S01]  /*1d30*/  FADD.FTZ R6, R25, R6 ;  /* 0x0000000619067221 */ /* 0x001fe20000010000 */
[----:B------:R-:W-:Y:S02]  /*1d40*/  @P3 IADD3 R35, R35, 0x1, RZ ;  /* 0x0000000123233810 */ /* 0x000fe40007ffe0ff */
[----:B------:R-:W-:-:S02]  /*1d50*/  ISETP.NE.AND P3, PT, RZ, UR4, PT ;  /* 0x00000004ff007c0c */ /* 0x000fc4000bf65270 */
[----:B------:R-:W-:Y:S01]  /*1d60*/  FSETP.NE.FTZ.AND P4, PT, R6, RZ, PT ;  /* 0x000000ff0600720b */ /* 0x000fe20003f95000 */
[----:B------:R-:W-:Y:S01]  /*1d70*/  @!P0 IMAD.MOV R35, RZ, RZ, -R35 ;  /* 0x000000ffff238224 */ /* 0x000fe200078e0a23 */
[----:B------:R-:W-:Y:S02]  /*1d80*/  @P5 IADD3 R23, R23, 0x1, RZ ;  /* 0x0000000117175810 */ /* 0x000fe40007ffe0ff */
[C---:B------:R-:W-:Y:S02]  /*1d90*/  LOP3.LUT P5, RZ, R9.reuse, 0xf, RZ, 0xc0, !PT ;  /* 0x0000000f09ff7812 */ /* 0x040fe400078ac0ff */
[----:B------:R-:W-:Y:S01]  /*1da0*/  ISETP.GT.AND P0, PT, R2, RZ, PT ;  /* 0x000000ff0200720c */ /* 0x000fe20003f04270 */
[----:B------:R-:W-:Y:S01]  /*1db0*/  @!P1 IMAD.MOV R23, RZ, RZ, -R23 ;  /* 0x000000ffff179224 */ /* 0x000fe200078e0a17 */
[----:B------:R-:W-:Y:S02]  /*1dc0*/  ISETP.GT.OR P5, PT, R9, 0x7f, P5 ;  /* 0x0000007f0900780c */ /* 0x000fe40002fa4670 */
[----:B------:R-:W-:-:S02]  /*1dd0*/  ISETP.NE.AND P1, PT, RZ, c[0x0][0x1c0], PT ;  /* 0x00007000ff007a0c */ /* 0x000fc40003f25270 */
[----:B------:R-:W-:Y:S01]  /*1de0*/  SEL R4, R4, 0x1, !P3 ;  /* 0x0000000104047807 */ /* 0x000fe20005800000 */
[----:B------:R0:W1:Y:S01]  /*1df0*/  @P4 MUFU.LG2 R19, R6 ;  /* 0x0000000600134308 */ /* 0x0000620000000c00 */
[C---:B------:R-:W-:Y:S02]  /*1e00*/  SEL R35, R10.reuse, R35, !P1 ;  /* 0x000000230a237207 */ /* 0x040fe40004800000 */
[----:B------:R-:W-:Y:S02]  /*1e10*/  SEL R23, R10, R23, !P1 ;  /* 0x000000170a177207 */ /* 0x000fe40004800000 */
[----:B------:R-:W-:Y:S01]  /*1e20*/  ISETP.LT.U32.AND P1, PT, R20, R31, PT ;  /* 0x0000001f1400720c */ /* 0x000fe20003f21070 */
[----:B------:R-:W-:Y:S01]  /*1e30*/  @!P0 IMAD.MOV R22, RZ, RZ, R24 ;  /* 0x000000ffff168224 */ /* 0x000fe200078e0218 */
[----:B------:R-:W-:Y:S01]  /*1e40*/  SHF.R.S32.HI R9, RZ, 0x1f, R31 ;  /* 0x0000001fff097819 */ /* 0x000fe2000001141f */
[-C--:B------:R-:W-:Y:S02]  /*1e50*/  IMAD R35, R35, R4.reuse, RZ ;  /* 0x0000000423237224 */ /* 0x080fe400078e02ff */
[----:B------:R-:W-:Y:S01]  /*1e60*/  IMAD R23, R23, R4, RZ ;  /* 0x0000000417177224 */ /* 0x000fe200078e02ff */
[----:B------:R-:W-:Y:S01]  /*1e70*/  ISETP.LT.AND.EX P1, PT, R21, R9, PT, P1 ;  /* 0x000000091500720c */ /* 0x000fe20003f21310 */
[----:B------:R-:W-:-:S03]  /*1e80*/  IMAD R8, R8, R35, RZ ;  /* 0x0000002308087224 */ /* 0x000fc600078e02ff */
[----:B------:R-:W-:Y:S01]  /*1e90*/  SEL R10, R20, R31, P1 ;  /* 0x0000001f140a7207 */ /* 0x000fe20000800000 */
[----:B0-----:R-:W-:Y:S01]  /*1ea0*/  IMAD R6, R23, R22, RZ ;  /* 0x0000001617067224 */ /* 0x001fe200078e02ff */
[----:B------:R-:W-:Y:S01]  /*1eb0*/  SEL R9, R21, R9, P1 ;  /* 0x0000000915097207 */ /* 0x000fe20000800000 */
[----:B-1----:R-:W-:Y:S01]  /*1ec0*/  @P4 FFMA.FTZ R32, R19, 0.69314718246459960938, R18 ;  /* 0x3f31721813204823 */ /* 0x002fe20000010012 */
        /* <DEDUP_REMOVED lines=37> */
[----:B------:R-:W-:Y:S05]  /*2120*/  CALL.REL.NOINC `($__internal_2_$__cuda_sm20_div_s64) ;  /* 0x0000228000007944 */ /* 0x000fea0003c00000 */
        /* <DEDUP_REMOVED lines=9> */
.L_x_110:
        /* <DEDUP_REMOVED lines=22> */
.L_x_111:
[----:B------:R-:W-:Y:S05]  /*2320*/  BSYNC B0 ;  /* 0x0000000000007941 */ /* 0x000fea0003800000 */
.L_x_109:
        /* <DEDUP_REMOVED lines=19> */
.L_x_113:
        /* <DEDUP_REMOVED lines=22> */
.L_x_114:
[----:B------:R-:W-:Y:S05]  /*25c0*/  BSYNC B0 ;  /* 0x0000000000007941 */ /* 0x000fea0003800000 */
.L_x_112:
        /* <DEDUP_REMOVED lines=11> */
[----:B------:R-:W-:Y:S05]  /*2680*/  CALL.REL.NOINC `($__internal_2_$__cuda_sm20_div_s64) ;  /* 0x00001d2000007944 */ /* 0x000fea0003c00000 */
[----:B------:R-:W-:-:S04]  /*2690*/  IADD3 R19, P0, RZ, -R20, RZ ;  /* 0x80000014ff137210 */ /* 0x000fc80007f1e0ff */
[----:B------:R-:W-:Y:S01]  /*26a0*/  IADD3.X R18, RZ, ~R21, RZ, P0, !PT ;  /* 0x80000015ff127210 */ /* 0x000fe200007fe4ff */
[----:B------:R-:W-:-:S04]  /*26b0*/  IMAD.WIDE.U32 R42, R5, R19, R42 ;  /* 0x00000013052a7225 */ /* 0x000fc800078e002a */
[----:B------:R-:W-:-:S04]  /*26c0*/  IMAD R18, R18, R5, RZ ;  /* 0x0000000512127224 */ /* 0x000fc800078e02ff */
[----:B------:R-:W-:-:S05]  /*26d0*/  IMAD R4, R4, R19, R18 ;  /* 0x0000001304047224 */ /* 0x000fca00078e0212 */
[----:B------:R-:W-:Y:S01]  /*26e0*/  IADD3 R4, R43, R4, RZ ;  /* 0x000000042b047210 */ /* 0x000fe20007ffe0ff */
[----:B------:R-:W-:Y:S05]  /*26f0*/  BRA `(.L_x_117) ;  /* 0x0000016000007947 */ /* 0x000fea0003800000 */
.L_x_116:
        /* <DEDUP_REMOVED lines=22> */
.L_x_117:
[----:B------:R-:W-:Y:S05]  /*2860*/  BSYNC B0 ;  /* 0x0000000000007941 */ /* 0x000fea0003800000 */
.L_x_115:
[-C--:B------:R-:W-:Y:S01]  /*2870*/  IMAD R5, R41, R17.reuse, RZ ;  /* 0x0000001129057224 */ /* 0x080fe200078e02ff */
[----:B------:R-:W-:Y:S01]  /*2880*/  SHF.R.S32.HI R19, RZ, 0x1f, R29 ;  /* 0x0000001fff137819 */ /* 0x000fe2000001141d */
[C---:B------:R-:W-:Y:S01]  /*2890*/  IMAD.WIDE.U32 R46, R40.reuse, R17, RZ ;  /* 0x00000011282e7225 */ /* 0x040fe200078e00ff */
[----:B------:R-:W-:Y:S01]  /*28a0*/  ULDC.U8 UR6, c[0x0][0x329] ;  /* 0x0000ca4000067ab9 */ /* 0x000fe20000000000 */
[----:B------:R-:W-:Y:S01]  /*28b0*/  BSSY B0, `(.L_x_118) ;  /* 0x0000046000007945 */ /* 0x000fe20003800000 */
[----:B------:R-:W-:Y:S01]  /*28c0*/  UISETP.NE.AND UP0, UPT, UR6, URZ, UPT ;  /* 0x0000003f0600728c */ /* 0x000fe2000bf05270 */
[----:B------:R-:W-:Y:S01]  /*28d0*/  IMAD R5, R40, R16, R5 ;  /* 0x0000001028057224 */ /* 0x000fe200078e0205 */
[----:B------:R-:W-:Y:S01]  /*28e0*/  ULDC.64 UR4, c[0x0][0x210] ;  /* 0x0000840000047ab9 */ /* 0x000fe20000000a00 */
[----:B------:R-:W-:Y:S01]  /*28f0*/  IMAD R0, R0, R29, RZ ;  /* 0x0000001d00007224 */ /* 0x000fe200078e02ff */
[----:B------:R-:W-:Y:S02]  /*2900*/  UIMAD UR4, UR4, UR5, URZ ;  /* 0x00000005040472a4 */ /* 0x000fe4000f8e023f */
[----:B------:R-:W-:Y:S01]  /*2910*/  IADD3 R18, R47, R5, RZ ;  /* 0x000000052f127210 */ /* 0x000fe20007ffe0ff */
[----:B------:R-:W-:Y:S01]  /*2920*/  IMAD R19, R19, R38, R0 ;  /* 0x0000002613137224 */ /* 0x000fe200078e0200 */
[----:B------:R-:W-:Y:S01]  /*2930*/  USEL UR5, UR5, 0x1, !UP0 ;  /* 0x0000000105057887 */ /* 0x000fe2000c000000 */
[----:B------:R-:W-:Y:S01]  /*2940*/  IMAD.WIDE.U32 R38, R38, R29, RZ ;  /* 0x0000001d26267225 */ /* 0x000fe200078e00ff */
[----:B------:R-:W-:-:S02]  /*2950*/  USHF.R.S32.HI UR9, URZ, 0x1f, UR4 ;  /* 0x0000001f3f097899 */ /* 0x000fc40008011404 */
[----:B------:R-:W-:Y:S01]  /*2960*/  USHF.R.S32.HI UR6, URZ, 0x1f, UR5 ;  /* 0x0000001f3f067899 */ /* 0x000fe20008011405 */
[-C--:B------:R-:W-:Y:S02]  /*2970*/  IMAD R25, R18, R15.reuse, RZ ;  /* 0x0000000f12197224 */ /* 0x080fe400078e02ff */
[----:B------:R-:W-:Y:S02]  /*2980*/  IMAD R23, R4, UR4, RZ ;  /* 0x0000000404177c24 */ /* 0x000fe4000f8e02ff */
[----:B------:R-:W-:Y:S02]  /*2990*/  IMAD R25, R14, R46, R25 ;  /* 0x0000002e0e197224 */ /* 0x000fe400078e0219 */
[----:B------:R-:W-:-:S04]  /*29a0*/  IMAD.WIDE.U32 R46, R46, R15, RZ ;  /* 0x0000000f2e2e7225 */ /* 0x000fc800078e00ff */
[----:B------:R-:W-:Y:S01]  /*29b0*/  IMAD R5, R21, UR5, RZ ;  /* 0x0000000515057c24 */ /* 0x000fe2000f8e02ff */
[----:B------:R-:W-:Y:S01]  /*29c0*/  IADD3 R25, R47, R25, RZ ;  /* 0x000000192f197210 */ /* 0x000fe20007ffe0ff */
[C---:B------:R-:W-:Y:S02]  /*29d0*/  IMAD R21, R42.reuse, UR9, R23 ;  /* 0x000000092a157c24 */ /* 0x040fe4000f8e0217 */
[----:B------:R-:W-:Y:S01]  /*29e0*/  IMAD.WIDE.U32 R42, R42, UR4, RZ ;  /* 0x000000042a2a7c25 */ /* 0x000fe2000f8e00ff */
[----:B------:R-:W-:-:S03]  /*29f0*/  LOP3.LUT R0, R49, R25, RZ, 0xfc, !PT ;  /* 0x0000001931007212 */ /* 0x000fc600078efcff */
[----:B------:R-:W-:Y:S01]  /*2a00*/  IMAD R5, R20, UR6, R5 ;  /* 0x0000000614057c24 */ /* 0x000fe2000f8e0205 */
[----:B------:R-:W-:Y:S01]  /*2a10*/  ISETP.NE.U32.AND P0, PT, R0, RZ, PT ;  /* 0x000000ff0000720c */ /* 0x000fe20003f05070 */
[----:B------:R-:W-:Y:S01]  /*2a20*/  IMAD.WIDE.U32 R40, R20, UR5, RZ ;  /* 0x0000000514287c25 */ /* 0x000fe2000f8e00ff */
[----:B------:R-:W-:Y:S02]  /*2a30*/  IADD3 R0, R39, R19, RZ ;  /* 0x0000001327007210 */ /* 0x000fe40007ffe0ff */
[----:B------:R-:W-:Y:S01]  /*2a40*/  IADD3 R4, R43, R21, RZ ;  /* 0x000000152b047210 */ /* 0x000fe20007ffe0ff */
[----:B------:R-:W-:Y:S01]  /*2a50*/  IMAD R3, R3, UR4, RZ ;  /* 0x0000000403037c24 */ /* 0x000fe2000f8e02ff */
[----:B------:R-:W-:Y:S01]  /*2a60*/  IADD3 R5, R41, R5, RZ ;  /* 0x0000000529057210 */ /* 0x000fe20007ffe0ff */
[----:B------:R-:W-:-:S06]  /*2a70*/  IMAD R2, R2, UR4, RZ ;  /* 0x0000000402027c24 */ /* 0x000fcc000f8e02ff */
[----:B------:R-:W-:Y:S05]  /*2a80*/  @!P0 BRA `(.L_x_119) ;  /* 0x0000011000008947 */ /* 0x000fea0003800000 */
[----:B------:R-:W-:Y:S01]  /*2a90*/  IMAD.MOV.U32 R24, RZ, RZ, R48 ;  /* 0x000000ffff187224 */ /* 0x000fe200078e0030 */
[----:B------:R-:W-:Y:S01]  /*2aa0*/  MOV R19, R49 ;  /* 0x0000003100137202 */ /* 0x000fe20000000f00 */
[----:B------:R-:W-:Y:S01]  /*2ab0*/  IMAD.MOV.U32 R28, RZ, RZ, R46 ;  /* 0x000000ffff1c7224 */ /* 0x000fe200078e002e */
[----:B------:R-:W-:Y:S02]  /*2ac0*/  MOV R26, 0x2ae0 ;  /* 0x00002ae0001a7802 */ /* 0x000fe40000000f00 */
[----:B------:R-:W-:Y:S05]  /*2ad0*/  CALL.REL.NOINC `($__internal_2_$__cuda_sm20_div_s64) ;  /* 0x000018d000007944 */ /* 0x000fea0003c00000 */
        /* <DEDUP_REMOVED lines=12> */
.L_x_119:
        /* <DEDUP_REMOVED lines=23> */
.L_x_120:
[----:B------:R-:W-:Y:S05]  /*2d10*/  BSYNC B0 ;  /* 0x0000000000007941 */ /* 0x000fea0003800000 */
.L_x_118:
        /* <DEDUP_REMOVED lines=18> */
.L_x_122:
        /* <DEDUP_REMOVED lines=22> */
.L_x_123:
[----:B------:R-:W-:Y:S05]  /*2fa0*/  BSYNC B0 ;  /* 0x0000000000007941 */ /* 0x000fea0003800000 */
.L_x_121:
        /* <DEDUP_REMOVED lines=22> */
.L_x_125:
        /* <DEDUP_REMOVED lines=23> */
.L_x_126:
[----:B------:R-:W-:Y:S05]  /*3280*/  BSYNC B0 ;  /* 0x0000000000007941 */ /* 0x000fea0003800000 */
.L_x_124:
        /* <DEDUP_REMOVED lines=38> */
.L_x_128:
        /* <DEDUP_REMOVED lines=23> */
.L_x_129:
[----:B------:R-:W-:Y:S05]  /*3660*/  BSYNC B0 ;  /* 0x0000000000007941 */ /* 0x000fea0003800000 */
.L_x_127:
        /* <DEDUP_REMOVED lines=29> */
.L_x_131:
        /* <DEDUP_REMOVED lines=23> */
.L_x_132:
[----:B------:R-:W-:Y:S05]  /*39b0*/  BSYNC B0 ;  /* 0x0000000000007941 */ /* 0x000fea0003800000 */
.L_x_130:
        /* <DEDUP_REMOVED lines=20> */
.L_x_108:
[----:B------:R-:W-:-:S04]  /*3b00*/  LEA R2, P0, R38, c[0x0][0x200], 0x2 ;  /* 0x0000800026027a11 */ /* 0x000fc800078010ff */
[----:B------:R-:W-:-:S05]  /*3b10*/  LEA.HI.X R3, R38, c[0x0][0x204], R39, 0x2, P0 ;  /* 0x0000810026037a11 */ /* 0x000fca00000f1427 */
[----:B------:R0:W-:Y:S04]  /*3b20*/  STG.E [R2.64], R32 ;  /* 0x0000002002007986 */ /* 0x0001e8000c10190a */
.L_x_107:
[----:B------:R-:W-:Y:S05]  /*3b30*/  BSYNC B1 ;  /* 0x0000000000017941 */ /* 0x000fea0003800000 */
.L_x_106:
[C---:B------:R-:W-:Y:S01]  /*3b40*/  ISETP.GE.OR P0, PT, R36.reuse, c[0x0][0x314], P2 ;  /* 0x0000c50024007a0c */ /* 0x040fe20001706670 */
[----:B0-----:R-:W-:Y:S01]  /*3b50*/  IMAD.MOV.U32 R2, RZ, RZ, c[0x0][0x314] ;  /* 0x0000c500ff027624 */ /* 0x001fe200078e00ff */
[C---:B------:R-:W-:Y:S01]  /*3b60*/  IADD3 R0, R36.reuse, 0x10, RZ ;  /* 0x0000001024007810 */ /* 0x040fe20007ffe0ff */
[----:B------:R-:W-:Y:S01]  /*3b70*/  HFMA2.MMA R5, -RZ, RZ, 0, 0 ;  /* 0x00000000ff057435 */ /* 0x000fe200000001ff */
[----:B------:R-:W-:Y:S02]  /*3b80*/  IMAD.SHL.U32 R36, R36, 0x4, RZ ;  /* 0x0000000424247824 */ /* 0x000fe400078e00ff */
[----:B------:R-:W-:-:S07]  /*3b90*/  ISETP.GE.OR P2, PT, R0, c[0x0][0x314], P2 ;  /* 0x0000c50000007a0c */ /* 0x000fce0001746670 */
[----:B------:R-:W-:-:S04]  /*3ba0*/  @!P0 FADD.FTZ R0, -R32, R33 ;  /* 0x0000002120008221 */ /* 0x000fc80000010100 */
[----:B------:R-:W-:Y:S02]  /*3bb0*/  @!P0 FMUL.FTZ R0, R0, 1.4426950216293334961 ;  /* 0x3fb8aa3b00008820 */ /* 0x000fe40000410000 */
[----:B------:R-:W-:Y:S02]  /*3bc0*/  @!P2 FADD.FTZ R32, -R32, R34 ;  /* 0x000000222020a221 */ /* 0x000fe40000010100 */
[----:B------:R-:W0:Y:S02]  /*3bd0*/  @!P0 MUFU.EX2 R4, R0 ;  /* 0x0000000000048308 */ /* 0x000e240000000800 */
[----:B------:R-:W-:-:S06]  /*3be0*/  @!P2 FMUL.FTZ R6, R32, 1.4426950216293334961 ;  /* 0x3fb8aa3b2006a820 */ /* 0x000fcc0000410000 */
[----:B------:R-:W1:Y:S01]  /*3bf0*/  @!P2 MUFU.EX2 R6, R6 ;  /* 0x000000060006a308 */ /* 0x000e620000000800 */
[----:B0-----:R0:W-:Y:S01]  /*3c00*/  @!P0 STS [R27.X4], R4 ;  /* 0x000000041b008388 */ /* 0x0011e20000004800 */
[----:B------:R-:W-:Y:S02]  /*3c10*/  ISETP.GE.AND P0, PT, R2, 0x1, PT ;  /* 0x000000010200780c */ /* 0x000fe40003f06270 */
[----:B------:R-:W-:Y:S01]  /*3c20*/  CS2R R2, SRZ ;  /* 0x0000000000027805 */ /* 0x000fe2000001ff00 */
[----:B------:R-:W-:Y:S01]  /*3c30*/  MOV R0, RZ ;  /* 0x000000ff00007202 */ /* 0x000fe20000000f00 */
[----:B-1----:R0:W-:Y:S04]  /*3c40*/  @!P2 STS [R27.X4+0x240], R6 ;  /* 0x000240061b00a388 */ /* 0x0021e80000004800 */
        /* <DEDUP_REMOVED lines=19> */
.L_x_136:
[----:B------:R-:W-:Y:S01]  /*3d80*/  BSSY B0, `(.L_x_134) ;  /* 0x0000007000007945 */ /* 0x000fe20003800000 */
[----:B------:R-:W-:-:S05]  /*3d90*/  @P2 BRA `(.L_x_135) ;  /* 0x0000005000002947 */ /* 0x000fca0003800000 */
[----:B------:R-:W-:Y:S01]  /*3da0*/  ISETP.GE.AND P0, PT, R36, c[0x0][0x220], PT ;  /* 0x0000880024007a0c */ /* 0x000fe20003f06270 */
[----:B------:R-:W-:Y:S01]  /*3db0*/  CS2R R8, SRZ ;  /* 0x0000000000087805 */ /* 0x000fe2000001ff00 */
[----:B------:R-:W-:Y:S11]  /*3dc0*/  CS2R R10, SRZ ;  /* 0x00000000000a7805 */ /* 0x000ff6000001ff00 */
[----:B------:R-:W-:Y:S05]  /*3dd0*/  @!P0 MOV R15, R13 ;  /* 0x0000000d000f8202 */ /* 0x000fea0000000f00 */
[----:B------:R0:W5:Y:S02]  /*3de0*/  @!P0 LDG.E.128 R8, [R14.64] ;  /* 0x0000000a0e088981 */ /* 0x000164000c1e1d00 */
.L_x_135:
[----:B------:R-:W-:Y:S05]  /*3df0*/  BSYNC B0 ;  /* 0x0000000000007941 */ /* 0x000fea0003800000 */
.L_x_134:
        /* <DEDUP_REMOVED lines=11> */
.L_x_133:
        /* <DEDUP_REMOVED lines=80> */
        .weak           $__internal_2_$__cuda_sm20_div_s64
        .type           $__internal_2_$__cuda_sm20_div_s64,@function
        .size           $__internal_2_$__cuda_sm20_div_s64,(.L_x_7800 - $__internal_2_$__cuda_sm20_div_s64)
$__internal_2_$__cuda_sm20_div_s64:
        /* <DEDUP_REMOVED lines=33> */
[----:B------:R-:W-:Y:S02]  /*45c0*/  IMAD.X R24, RZ, RZ, ~R19, P0 ;  /* 0x000000ffff187224 */ /* 0x000fe400000e0e13 */
[----:B------:R-:W-:-:S04]  /*45d0*/  IMAD.HI.U32 R31, P5, R23, R22, R30 ;  /* 0x00000016171f7227 */ /* 0x000fc800078a001e */
[CC--:B------:R-:W-:Y:S02]  /*45e0*/  IMAD R22, R23.reuse, R20.reuse, RZ ;  /* 0x0000001417167224 */ /* 0x0c0fe400078e02ff */
[----:B------:R-:W-:-:S03]  /*45f0*/  IMAD.HI.U32 R20, R23, R20, RZ ;  /* 0x0000001417147227 */ /* 0x000fc600078e00ff */
[----:B------:R-:W-:Y:S01]  /*4600*/  IADD3 R22, P4, R22, R31, RZ ;  /* 0x0000001f16167210 */ /* 0x000fe20007f9e0ff */
[----:B------:R-:W-:Y:S01]  /*4610*/  IMAD.X R23, R20, 0x1, R23, P6 ;  /* 0x0000000114177824 */ /* 0x000fe200030e0617 */
[----:B------:R-:W-:Y:S01]  /*4620*/  SEL R20, R24, R19, !P1 ;  /* 0x0000001318147207 */ /* 0x000fe20004800000 */
[----:B------:R-:W-:Y:S02]  /*4630*/  IMAD.MOV.U32 R31, RZ, RZ, RZ ;  /* 0x000000ffff1f7224 */ /* 0x000fe400078e00ff */
[----:B------:R-:W-:Y:S01]  /*4640*/  IMAD.HI.U32 R30, R22, R21, RZ ;  /* 0x00000015161e7227 */ /* 0x000fe200078e00ff */
[----:B------:R-:W-:-:S05]  /*4650*/  IADD3.X R23, RZ, RZ, R23, P4, P5 ;  /* 0x000000ffff177210 */ /* 0x000fca00027ea417 */
        /* <DEDUP_REMOVED lines=10> */
[CC--:B------:R-:W-:Y:S01]  /*4700*/  ISETP.GE.U32.AND P4, PT, R21.reuse, R44.reuse, PT ;  /* 0x0000002c1500720c */ /* 0x0c0fe20003f86070 */
[-C--:B------:R-:W-:Y:S01]  /*4710*/  IMAD R23, R30, R44.reuse, R23 ;  /* 0x0000002c1e177224 */ /* 0x080fe200078e0217 */
[----:B------:R-:W-:-:S03]  /*4720*/  IADD3 R22, P1, R21, -R44, RZ ;  /* 0x8000002c15167210 */ /* 0x000fc60007f3e0ff */
[----:B------:R-:W-:Y:S01]  /*4730*/  IMAD.X R20, R20, 0x1, ~R23, P0 ;  /* 0x0000000114147824 */ /* 0x000fe200000e0e17 */
[----:B------:R-:W-:-:S03]  /*4740*/  IADD3 R24, P0, R31, 0x1, RZ ;  /* 0x000000011f187810 */ /* 0x000fc60007f1e0ff */
[C---:B------:R-:W-:Y:S01]  /*4750*/  IMAD.X R23, R20.reuse, 0x1, ~R45, P1 ;  /* 0x0000000114177824 */ /* 0x040fe200008e0e2d */
[----:B------:R-:W-:-:S04]  /*4760*/  ISETP.GE.U32.AND.EX P4, PT, R20, R45, PT, P4 ;  /* 0x0000002d1400720c */ /* 0x000fc80003f86140 */
[----:B------:R-:W-:Y:S01]  /*4770*/  SEL R22, R22, R21, P4 ;  /* 0x0000001516167207 */ /* 0x000fe20002000000 */
[----:B------:R-:W-:Y:S01]  /*4780*/  IMAD.X R21, RZ, RZ, R30, P0 ;  /* 0x000000ffff157224 */ /* 0x000fe200000e061e */
[----:B------:R-:W-:Y:S02]  /*4790*/  SEL R24, R24, R31, P4 ;  /* 0x0000001f18187207 */ /* 0x000fe40002000000 */
[----:B------:R-:W-:Y:S02]  /*47a0*/  SEL R23, R23, R20, P4 ;  /* 0x0000001417177207 */ /* 0x000fe40002000000 */
[----:B------:R-:W-:Y:S02]  /*47b0*/  ISETP.GE.U32.AND P0, PT, R22, R44, PT ;  /* 0x0000002c1600720c */ /* 0x000fe40003f06070 */
[----:B------:R-:W-:Y:S02]  /*47c0*/  SEL R21, R21, R30, P4 ;  /* 0x0000001e15157207 */ /* 0x000fe40002000000 */
[----:B------:R-:W-:-:S02]  /*47d0*/  IADD3 R31, P1, R24, 0x1, RZ ;  /* 0x00000001181f7810 */ /* 0x000fc40007f3e0ff */
[----:B------:R-:W-:Y:S01]  /*47e0*/  ISETP.GE.U32.AND.EX P0, PT, R23, R45, PT, P0 ;  /* 0x0000002d1700720c */ /* 0x000fe20003f06100 */
[----:B------:R-:W-:Y:S01]  /*47f0*/  IMAD.MOV.U32 R23, RZ, RZ, 0x0 ;  /* 0x00000000ff177424 */ /* 0x000fe200078e00ff */
[-C--:B------:R-:W-:Y:S02]  /*4800*/  IADD3.X R20, RZ, R21.reuse, RZ, P1, !PT ;  /* 0x00000015ff147210 */ /* 0x080fe40000ffe4ff */
[----:B------:R-:W-:Y:S02]  /*4810*/  SEL R31, R31, R24, P0 ;  /* 0x000000181f1f7207 */ /* 0x000fe40000000000 */
[----:B------:R-:W-:Y:S02]  /*4820*/  SEL R21, R20, R21, P0 ;  /* 0x0000001514157207 */ /* 0x000fe40000000000 */
[----:B------:R-:W-:Y:S02]  /*4830*/  LOP3.LUT R22, R25, R19, RZ, 0x3c, !PT ;  /* 0x0000001319167212 */ /* 0x000fe400078e3cff */
[----:B------:R-:W-:-:S02]  /*4840*/  IADD3 R20, P1, RZ, -R31, RZ ;  /* 0x8000001fff147210 */ /* 0x000fc40007f3e0ff */
[----:B------:R-:W-:Y:S02]  /*4850*/  ISETP.GE.AND P4, PT, R22, RZ, PT ;  /* 0x000000ff1600720c */ /* 0x000fe40003f86270 */
[----:B------:R-:W-:Y:S01]  /*4860*/  ISETP.NE.U32.AND P0, PT, R28, RZ, PT ;  /* 0x000000ff1c00720c */ /* 0x000fe20003f05070 */
[----:B------:R-:W-:Y:S01]  /*4870*/  IMAD.X R22, RZ, RZ, ~R21, P1 ;  /* 0x000000ffff167224 */ /* 0x000fe200008e0e15 */
[----:B------:R-:W-:Y:S02]  /*4880*/  SEL R20, R20, R31, !P4 ;  /* 0x0000001f14147207 */ /* 0x000fe40006000000 */
[----:B------:R-:W-:Y:S02]  /*4890*/  ISETP.NE.AND.EX P0, PT, R25, RZ, PT, P0 ;  /* 0x000000ff1900720c */ /* 0x000fe40003f05300 */
[----:B------:R-:W-:Y:S02]  /*48a0*/  SEL R22, R22, R21, !P4 ;  /* 0x0000001516167207 */ /* 0x000fe40006000000 */
[----:B------:R-:W-:-:S02]  /*48b0*/  SEL R20, R20, 0xffffffff, P0 ;  /* 0xffffffff14147807 */ /* 0x000fc40000000000 */
[----:B------:R-:W-:Y:S01]  /*48c0*/  SEL R21, R22, 0xffffffff, P0 ;  /* 0xffffffff16157807 */ /* 0x000fe20000000000 */
[----:B------:R-:W-:-:S04]  /*48d0*/  IMAD.MOV.U32 R22, RZ, RZ, R26 ;  /* 0x000000ffff167224 */ /* 0x000fc800078e001a */
[----:B------:R-:W-:Y:S05]  /*48e0*/  RET.REL.NODEC R22 `(_ZN5flash32flash_fwd_splitkv_combine_kernelI23Flash_fwd_kernel_traitsILi64ELi64ELi256ELi4ELb0ELb0EN7cutlass10bfloat16_tE19Flash_kernel_traitsILi64ELi64ELi256ELi4ES3_EELi8ELi5ELb0EEEvNS_16Flash_fwd_paramsE) ;  /* 0xffffb71016007950 */ /* 0x000fea0003c3ffff */
.L_x_137:
        /* <DEDUP_REMOVED lines=9> */
.L_x_7800:


//--------------------- .text._ZN5flash32flash_fwd_splitkv_combine_kernelI23Flash_fwd_kernel_traitsILi64ELi64ELi256ELi4ELb0ELb0EN7cutlass10bfloat16_tE19Flash_kernel_traitsILi64ELi64ELi256ELi4ES3_EELi8ELi4ELb0EEEvNS_16Flash_fwd_paramsE --------------------------
	.section	.text._ZN5flash32flash_fwd_splitkv_combine_kernelI23Flash_fwd_kernel_traitsILi64ELi64ELi256ELi4ELb0ELb0EN7cutlass10bfloat16_tE19Flash_kernel_traitsILi64ELi64ELi256ELi4ES3_EELi8ELi4ELb0EEEvNS_16Flash_fwd_paramsE,"ax",@progbits
	.sectioninfo	@"SHI_REGISTERS=52"
	.align	128
        .global         _ZN5flash32flash_fwd_splitkv_combine_kernelI23Flash_fwd_kernel_traitsILi64ELi64ELi256ELi4ELb0ELb0EN7cutlass10bfloat16_tE19Flash_kernel_traitsILi64ELi64ELi256ELi4ES3_EELi8ELi4ELb0EEEvNS_16Flash_fwd_paramsE
        .type           _ZN5flash32flash_fwd_splitkv_combine_kernelI23Flash_fwd_kernel_traitsILi64ELi64ELi256ELi4ELb0ELb0EN7cutlass10bfloat16_tE19Flash_kernel_traitsILi64ELi64ELi256ELi4ES3_EELi8ELi4ELb0EEEvNS_16Flash_fwd_paramsE,@function
        .size           _ZN5flash32flash_fwd_splitkv_combine_kernelI23Flash_fwd_kernel_traitsILi64ELi64ELi256ELi4ELb0ELb0EN7cutlass10bfloat16_tE19Flash_kernel_traitsILi64ELi64ELi256ELi4ES3_EELi8ELi4ELb0EEEvNS_16Flash_fwd_paramsE,(.L_x_7801 - _ZN5flash32flash_fwd_splitkv_combine_kernelI23Flash_fwd_kernel_traitsILi64ELi64ELi256ELi4ELb0ELb0EN7cutlass10bfloat16_tE19Flash_kernel_traitsILi64ELi64ELi256ELi4ES3_EELi8ELi4ELb0EEEvNS_16Flash_fwd_paramsE)
        .other          _ZN5flash32flash_fwd_splitkv_combine_kernelI23Flash_fwd_kernel_traitsILi64ELi64ELi256ELi4ELb0ELb0EN7cutlass10bfloat16_tE19Flash_kernel_traitsILi64ELi64ELi256ELi4ES3_EELi8ELi4ELb0EEEvNS_16Flash_fwd_paramsE,@"STO_CUDA_ENTRY STV_DEFAULT"
_ZN5flash32flash_fwd_splitkv_combine_kernelI23Flash_fwd_kernel_traitsILi64ELi64ELi256ELi4ELb0ELb0EN7cutlass10bfloat16_tE19Flash_kernel_traitsILi64ELi64ELi256ELi4ES3_EELi8ELi4ELb0EEEvNS_16Flash_fwd_paramsE:
.text._ZN5flash32flash_fwd_splitkv_combine_kernelI23Flash_fwd_kernel_traitsILi64ELi64ELi256ELi4ELb0ELb0EN7cutlass10bfloat16_tE19Flash_kernel_traitsILi64ELi64ELi256ELi4ES3_EELi8ELi4ELb0EEEvNS_16Flash_fwd_paramsE:
        /* <DEDUP_REMOVED lines=23> */
[----:B------:R-:W-:Y:S05]  /*0170*/  CALL.REL.NOINC `($__internal_3_$__cuda_sm20_div_s64) ;  /* 0x0000419000007944 */ /* 0x000fea0003c00000 */
[----:B------:R-:W-:Y:S05]  /*0180*/  BRA `(.L_x_139) ;  /* 0x0000013000007947 */ /* 0x000fea0003800000 */
.L_x_138:
[----:B------:R-:W0:Y:S01]  /*0190*/  I2F.U32.RP R4, R30 ;  /* 0x0000001e00047306 */ /* 0x000e220000209000 */
[----:B------:R-:W-:Y:S01]  /*01a0*/  IMAD.MOV.U32 R8, RZ, RZ, RZ ;  /* 0x000000ffff087224 */ /* 0x000fe200078e00ff */
[----:B------:R-:W-:Y:S01]  /*01b0*/  ISETP.NE.U32.AND P0, PT, R30, RZ, PT ;  /* 0x000000ff1e00720c */ /* 0x000fe20003f05070 */
[----:B------:R-:W-:-:S05]  /*01c0*/  HFMA2.MMA R21, -RZ, RZ, 0, 0 ;  /* 0x00000000ff157435 */ /* 0x000fca00000001ff */
        /* <DEDUP_REMOVED lines=15> */
.L_x_139:
        /* <DEDUP_REMOVED lines=11> */
[----:B------:R-:W-:Y:S02]  /*0370*/  MOV R22, 0x390 ;  /* 0x0000039000167802 */ /* 0x000fe40000000f00 */
[----:B------:R-:W-:Y:S05]  /*0380*/  CALL.REL.NOINC `($__internal_3_$__cuda_sm20_div_s64) ;  /* 0x00003f8000007944 */ /* 0x000fea0003c00000 */
[----:B------:R-:W-:Y:S02]  /*0390*/  MOV R28, R20 ;  /* 0x00000014001c7202 */ /* 0x000fe40000000f00 */
[----:B------:R-:W-:Y:S01]  /*03a0*/  MOV R29, R21 ;  /* 0x00000015001d7202 */ /* 0x000fe20000000f00 */
[----:B------:R-:W-:Y:S05]  /*03b0*/  BRA `(.L_x_142) ;  /* 0x0000013000007947 */ /* 0x000fea0003800000 */
.L_x_141:
        /* <DEDUP_REMOVED lines=19> */
.L_x_142:
[----:B------:R-:W-:Y:S05]  /*04f0*/  BSYNC B0 ;  /* 0x0000000000007941 */ /* 0x000fea0003800000 */
.L_x_140:
        /* <DEDUP_REMOVED lines=13> */
[----:B------:R-:W-:-:S04]  /*05d0*/  IMAD.HI.U32 R11, R11, R6, R10 ;  /* 0x000000060b0b7227 */ /* 0x000fc800078e000a */
[----:B------:R-:W-:-:S04]  /*05e0*/  IMAD.MOV.U32 R6, RZ, RZ, R4 ;  /* 0x000000ffff067224 */ /* 0x000fc800078e0004 */
        /* <DEDUP_REMOVED lines=8> */
[----:B------:R-:W-:-:S04]  /*0670*/  LOP3.LUT R4, R2, R9, RZ, 0x3c, !PT ;  /* 0x0000000902047212 */ /* 0x000fc800078e3cff */
[----:B------:R-:W-:-:S07]  /*0680*/  ISETP.GE.AND P0, PT, R4, RZ, PT ;  /* 0x000000ff0400720c */ /* 0x000fce0003f06270 */
[----:B------:R-:W-:-:S06]  /*0690*/  @P2 IADD3 R8, R8, 0x1, RZ ;  /* 0x0000000108082810 */ /* 0x000fcc0007ffe0ff */
[----:B------:R-:W-:Y:S01]  /*06a0*/  @!P0 IMAD.MOV R8, RZ, RZ, -R8 ;  /* 0x000000ffff088224 */ /* 0x000fe200078e0a08 */
[----:B------:R-:W-:-:S04]  /*06b0*/  @!P1 LOP3.LUT R8, RZ, R9, RZ, 0x33, !PT ;  /* 0x00000009ff089212 */ /* 0x000fc800078e33ff */
[----:B------:R-:W-:Y:S02]  /*06c0*/  ISETP.LT.U32.AND P0, PT, R3, R8, PT ;  /* 0x000000080300720c */ /* 0x000fe40003f01070 */
[----:B------:R-:W-:-:S04]  /*06d0*/  SHF.R.S32.HI R4, RZ, 0x1f, R8 ;  /* 0x0000001fff047819 */ /* 0x000fc80000011408 */
[----:B------:R-:W-:-:S04]  /*06e0*/  ISETP.LT.AND.EX P0, PT, R23, R4, PT, P0 ;  /* 0x000000041700720c */ /* 0x000fc80003f01300 */
[----:B------:R-:W-:Y:S02]  /*06f0*/  SEL R15, R23, R4, P0 ;  /* 0x00000004170f7207 */ /* 0x000fe40000000000 */
        /* <DEDUP_REMOVED lines=11> */
.L_x_144:
        /* <DEDUP_REMOVED lines=19> */
.L_x_145:
[----:B------:R-:W-:Y:S05]  /*08e0*/  BSYNC B0 ;  /* 0x0000000000007941 */ /* 0x000fea0003800000 */
.L_x_143:
[----:B------:R-:W-:Y:S01]  /*08f0*/  IABS R6, c[0x0][0x214] ;  /* 0x0000850000067a13 */ /* 0x000fe20000000000 */
[----:B------:R-:W-:Y:S01]  /*0900*/  IMAD.MOV.U32 R8, RZ, RZ, RZ ;  /* 0x000000ffff087224 */ /* 0x000fe200078e00ff */
[----:B------:R-:W-:Y:S01]  /*0910*/  ULDC UR4, c[0x0][0x214] ;  /* 0x0000850000047ab9 */ /* 0x000fe20000000800 */
[----:B------:R-:W-:Y:S01]  /*0920*/  BSSY B0, `(.L_x_146) ;  /* 0x000005d000007945 */ /* 0x000fe20003800000 */
[----:B------:R-:W0:Y:S01]  /*0930*/  I2F.RP R11, R6 ;  /* 0x00000006000b7306 */ /* 0x000e220000209400 */
[----:B------:R-:W-:Y:S02]  /*0940*/  UISETP.LT.AND UP0, UPT, URZ, UR4, UPT ;  /* 0x000000043f00728c */ /* 0x000fe4000bf01270 */
[----:B------:R-:W-:Y:S02]  /*0950*/  USHF.R.S32.HI UR5, URZ, 0x1f, UR4 ;  /* 0x0000001f3f057899 */ /* 0x000fe40008011404 */
[----:B------:R-:W-:-:S07]  /*0960*/  ULEA.HI.SX32 UR4, UR4, 0x1, 0x1 ;  /* 0x0000000104047891 */ /* 0x000fce000f8f0a3f */
[----:B------:R-:W-:Y:S01]  /*0970*/  @!UP0 UIADD3 UR4, UR5, URZ, URZ ;  /* 0x0000003f05048290 */ /* 0x000fe2000fffe03f */
[----:B0-----:R-:W0:Y:S02]  /*0980*/  MUFU.RCP R10, R11 ;  /* 0x0000000b000a7308 */ /* 0x001e240000001000 */
[----:B0-----:R-:W-:-:S06]  /*0990*/  IADD3 R10, R10, 0xffffffe, RZ ;  /* 0x0ffffffe0a0a7810 */ /* 0x001fcc0007ffe0ff */
[----:B------:R-:W0:Y:S02]  /*09a0*/  F2I.FTZ.U32.TRUNC.NTZ R9, R10 ;  /* 0x0000000a00097305 */ /* 0x000e24000021f000 */
[----:B0-----:R-:W-:-:S04]  /*09b0*/  IMAD.MOV R3, RZ, RZ, -R9 ;  /* 0x000000ffff037224 */ /* 0x001fc800078e0a09 */
[----:B------:R-:W-:Y:S01]  /*09c0*/  IMAD R4, R3, R6, RZ ;  /* 0x0000000603047224 */ /* 0x000fe200078e02ff */
[----:B------:R-:W-:Y:S02]  /*09d0*/  IABS R3, R2 ;  /* 0x0000000200037213 */ /* 0x000fe40000000000 */
[----:B------:R-:W-:Y:S01]  /*09e0*/  LOP3.LUT R2, R2, c[0x0][0x214], RZ, 0x3c, !PT ;  /* 0x0000850002027a12 */ /* 0x000fe200078e3cff */
[----:B------:R-:W-:-:S03]  /*09f0*/  IMAD.HI.U32 R9, R9, R4, R8 ;  /* 0x0000000409097227 */ /* 0x000fc600078e0008 */
[----:B------:R-:W-:Y:S01]  /*0a00*/  ISETP.GE.AND P2, PT, R2, RZ, PT ;  /* 0x000000ff0200720c */ /* 0x000fe20003f46270 */
        /* <DEDUP_REMOVED lines=8> */
[----:B------:R-:W-:Y:S01]  /*0a90*/  ISETP.GE.U32.AND P0, PT, R3, R6, PT ;  /* 0x000000060300720c */ /* 0x000fe20003f06070 */
[----:B------:R-:W-:-:S05]  /*0aa0*/  IMAD.MOV.U32 R3, RZ, RZ, c[0x0][0x1c0] ;  /* 0x00007000ff037624 */ /* 0x000fca00078e00ff */
[C---:B------:R-:W-:Y:S01]  /*0ab0*/  IADD3 R6, R3.reuse, -0x1, RZ ;  /* 0xffffffff03067810 */ /* 0x040fe20007ffe0ff */
[----:B------:R-:W-:-:S06]  /*0ac0*/  IMAD R3, R3, c[0x0][0x214], RZ ;  /* 0x0000850003037a24 */ /* 0x000fcc00078e02ff */
        /* <DEDUP_REMOVED lines=8> */
[----:B------:R-:W-:-:S03]  /*0b50*/  IMAD.MOV R8, RZ, RZ, -R8 ;  /* 0x000000ffff087224 */ /* 0x000fc600078e0a08 */
[----:B------:R-:W-:Y:S02]  /*0b60*/  IABS R9, R4 ;  /* 0x0000000400097213 */ /* 0x000fe40000000000 */
        /* <DEDUP_REMOVED lines=8> */
[----:B------:R-:W-:-:S05]  /*0bf0*/  IMAD R8, R10, R8, R9 ;  /* 0x000000080a087224 */ /* 0x000fca00078e0209 */
[----:B------:R-:W-:-:S13]  /*0c00*/  ISETP.GT.U32.AND P1, PT, R11, R8, PT ;  /* 0x000000080b00720c */ /* 0x000fda0003f24070 */
[----:B------:R-:W-:Y:S01]  /*0c10*/  @!P1 IMAD.IADD R8, R8, 0x1, -R11 ;  /* 0x0000000108089824 */ /* 0x000fe200078e0a0b */
[----:B------:R-:W-:Y:S02]  /*0c20*/  @!P1 IADD3 R10, R10, 0x1, RZ ;  /* 0x000000010a0a9810 */ /* 0x000fe40007ffe0ff */
[----:B------:R-:W-:Y:S02]  /*0c30*/  ISETP.NE.AND P1, PT, R2, RZ, PT ;  /* 0x000000ff0200720c */ /* 0x000fe40003f25270 */
[-C--:B------:R-:W-:Y:S02]  /*0c40*/  ISETP.GE.U32.AND P2, PT, R8, R11.reuse, PT ;  /* 0x0000000b0800720c */ /* 0x080fe40003f46070 */
[----:B------:R-:W-:-:S04]  /*0c50*/  LOP3.LUT R8, R4, R11, RZ, 0x3c, !PT ;  /* 0x0000000b04087212 */ /* 0x000fc800078e3cff */
[----:B------:R-:W-:-:S07]  /*0c60*/  ISETP.GE.AND P0, PT, R8, RZ, PT ;  /* 0x000000ff0800720c */ /* 0x000fce0003f06270 */
[----:B------:R-:W-:-:S05]  /*0c70*/  @P2 IADD3 R10, R10, 0x1, RZ ;  /* 0x000000010a0a2810 */ /* 0x000fca0007ffe0ff */
[----:B------:R-:W-:-:S04]  /*0c80*/  IMAD.MOV.U32 R9, RZ, RZ, R10 ;  /* 0x000000ffff097224 */ /* 0x000fc800078e000a */
        /* <DEDUP_REMOVED lines=16> */
[----:B------:R-:W-:Y:S02]  /*0d90*/  MOV R32, R20 ;  /* 0x0000001400207202 */ /* 0x000fe40000000f00 */
[----:B------:R-:W-:Y:S01]  /*0da0*/  MOV R33, R21 ;  /* 0x0000001500217202 */ /* 0x000fe20000000f00 */
[----:B------:R-:W-:Y:S05]  /*0db0*/  BRA `(.L_x_148) ;  /* 0x0000013000007947 */ /* 0x000fea0003800000 */
.L_x_147:
        /* <DEDUP_REMOVED lines=19> */
.L_x_148:
[----:B------:R-:W-:Y:S05]  /*0ef0*/  BSYNC B0 ;  /* 0x0000000000007941 */ /* 0x000fea0003800000 */
.L_x_146:
[-C--:B------:R-:W-:Y:S01]  /*0f00*/  IABS R17, R3.reuse ;  /* 0x0000000300117213 */ /* 0x080fe20000000000 */
[----:B------:R-:W-:Y:S01]  /*0f10*/  BSSY B0, `(.L_x_149) ;  /* 0x000003c000007945 */ /* 0x000fe20003800000 */
[----:B------:R-:W-:Y:S02]  /*0f20*/  IABS R9, R3 ;  /* 0x0000000300097213 */ /* 0x000fe40000000000 */
[----:B------:R-:W0:Y:S01]  /*0f30*/  I2F.RP R12, R17 ;  /* 0x00000011000c7306 */ /* 0x000e220000209400 */
[----:B------:R-:W-:Y:S02]  /*0f40*/  IADD3 R8, R17, UR6, RZ ;  /* 0x0000000611087c10 */ /* 0x000fe4000fffe0ff */
        /* <DEDUP_REMOVED lines=37> */
.L_x_150:
        /* <DEDUP_REMOVED lines=19> */
.L_x_151:
[----:B------:R-:W-:Y:S05]  /*12d0*/  BSYNC B0 ;  /* 0x0000000000007941 */ /* 0x000fea0003800000 */
.L_x_149:
[----:B------:R-:W-:Y:S01]  /*12e0*/  IABS R17, c[0x0][0x214] ;  /* 0x0000850000117a13 */ /* 0x000fe20000000000 */
[----:B------:R-:W-:Y:S01]  /*12f0*/  IMAD.MOV.U32 R18, RZ, RZ, RZ ;  /* 0x000000ffff127224 */ /* 0x000fe200078e00ff */
[----:B------:R-:W-:Y:S01]  /*1300*/  ISETP.GT.AND P3, PT, R3, RZ, PT ;  /* 0x000000ff0300720c */ /* 0x000fe20003f64270 */
[----:B------:R-:W-:Y:S01]  /*1310*/  ULDC.U8 UR4, c[0x0][0x329] ;  /* 0x0000ca4000047ab9 */ /* 0x000fe20000000000 */
[----:B------:R-:W0:Y:S01]  /*1320*/  I2F.RP R22, R17 ;  /* 0x0000001100167306 */ /* 0x000e220000209400 */
[----:B------:R-:W-:Y:S01]  /*1330*/  IABS R24, R4 ;  /* 0x0000000400187213 */ /* 0x000fe20000000000 */
[----:B------:R-:W-:Y:S01]  /*1340*/  ULDC.64 UR10, c[0x0][0x118] ;  /* 0x00004600000a7ab9 */ /* 0x000fe20000000a00 */
[----:B------:R-:W-:Y:S01]  /*1350*/  LOP3.LUT R4, R4, c[0x0][0x1c0], RZ, 0x3c, !PT ;  /* 0x0000700004047a12 */ /* 0x000fe200078e3cff */
[----:B------:R-:W-:Y:S04]  /*1360*/  BSSY B0, `(.L_x_152) ;  /* 0x000007b000007945 */ /* 0x000fe80003800000 */
        /* <DEDUP_REMOVED lines=8> */
[----:B------:R-:W-:Y:S02]  /*13f0*/  ISETP.GE.AND P1, PT, R8, RZ, PT ;  /* 0x000000ff0800720c */ /* 0x000fe40003f26270 */
[----:B------:R-:W-:Y:S01]  /*1400*/  SHF.R.S32.HI R8, RZ, 0x1f, R3 ;  /* 0x0000001fff087819 */ /* 0x000fe20000011403 */
[----:B------:R-:W-:Y:S01]  /*1410*/  IMAD.HI.U32 R18, R10, R9, RZ ;  /* 0x000000090a127227 */ /* 0x000fe200078e00ff */
[----:B------:R-:W-:-:S03]  /*1420*/  LEA.HI.SX32 R3, R3, 0x1, 0x1 ;  /* 0x0000000103037811 */ /* 0x000fc600078f0aff */
[----:B------:R-:W-:Y:S02]  /*1430*/  IMAD.MOV R10, RZ, RZ, -R18 ;  /* 0x000000ffff0a7224 */ /* 0x000fe400078e0a12 */
[----:B------:R-:W-:Y:S01]  /*1440*/  @!P3 IMAD.MOV R3, RZ, RZ, R8 ;  /* 0x000000ffff03b224 */ /* 0x000fe200078e0208 */
[----:B------:R-:W-:Y:S01]  /*1450*/  IABS R8, c[0x0][0x1c0] ;  /* 0x0000700000087a13 */ /* 0x000fe20000000000 */
[----:B------:R-:W-:-:S05]  /*1460*/  IMAD R10, R17, R10, R9 ;  /* 0x0000000a110a7224 */ /* 0x000fca00078e0209 */
[----:B------:R-:W-:-:S13]  /*1470*/  ISETP.GT.U32.AND P0, PT, R17, R10, PT ;  /* 0x0000000a1100720c */ /* 0x000fda0003f04070 */
[----:B------:R-:W-:Y:S01]  /*1480*/  @!P0 IMAD.IADD R10, R10, 0x1, -R17 ;  /* 0x000000010a0a8824 */ /* 0x000fe200078e0a11 */
[----:B------:R-:W-:Y:S02]  /*1490*/  @!P0 IADD3 R18, R18, 0x1, RZ ;  /* 0x0000000112128810 */ /* 0x000fe40007ffe0ff */
[----:B------:R-:W-:Y:S02]  /*14a0*/  ISETP.NE.AND P0, PT, RZ, c[0x0][0x214], PT ;  /* 0x00008500ff007a0c */ /* 0x000fe40003f05270 */
[----:B------:R-:W-:Y:S02]  /*14b0*/  ISETP.GE.U32.AND P2, PT, R10, R17, PT ;  /* 0x000000110a00720c */ /* 0x000fe40003f46070 */
[----:B------:R-:W0:Y:S11]  /*14c0*/  I2F.U32.RP R17, R8 ;  /* 0x0000000800117306 */ /* 0x000e360000209000 */
[----:B------:R-:W-:-:S05]  /*14d0*/  @P2 IADD3 R18, R18, 0x1, RZ ;  /* 0x0000000112122810 */ /* 0x000fca0007ffe0ff */
[----:B------:R-:W-:Y:S01]  /*14e0*/  @!P1 IMAD.MOV R18, RZ, RZ, -R18 ;  /* 0x000000ffff129224 */ /* 0x000fe200078e0a12 */
[----:B------:R-:W-:Y:S01]  /*14f0*/  @!P0 LOP3.LUT R18, RZ, c[0x0][0x214], RZ, 0x33, !PT ;  /* 0x00008500ff128a12 */ /* 0x000fe200078e33ff */
[----:B0-----:R-:W0:Y:S04]  /*1500*/  MUFU.RCP R26, R17 ;  /* 0x00000011001a7308 */ /* 0x001e280000001000 */
[----:B------:R-:W-:-:S05]  /*1510*/  IMAD R3, R3, R18, RZ ;  /* 0x0000001203037224 */ /* 0x000fca00078e02ff */
[----:B------:R-:W-:-:S04]  /*1520*/  IABS R9, R3 ;  /* 0x0000000300097213 */ /* 0x000fc80000000000 */
[----:B------:R-:W1:Y:S01]  /*1530*/  I2F.RP R22, R9 ;  /* 0x0000000900167306 */ /* 0x000e620000209400 */
[----:B------:R-:W-:Y:S01]  /*1540*/  IMAD.IADD R6, R6, 0x1, R9 ;  /* 0x0000000106067824 */ /* 0x000fe200078e0209 */
[----:B0-----:R-:W-:-:S06]  /*1550*/  IADD3 R26, R26, 0xffffffe, RZ ;  /* 0x0ffffffe1a1a7810 */ /* 0x001fcc0007ffe0ff */
[----:B------:R-:W0:Y:S08]  /*1560*/  F2I.FTZ.U32.TRUNC.NTZ R27, R26 ;  /* 0x0000001a001b7305 */ /* 0x000e30000021f000 */
[----:B-1----:R-:W1:Y:S01]  /*1570*/  MUFU.RCP R10, R22 ;  /* 0x00000016000a7308 */ /* 0x002e620000001000 */
[----:B0-----:R-:W-:Y:S02]  /*1580*/  IMAD.MOV R25, RZ, RZ, -R27 ;  /* 0x000000ffff197224 */ /* 0x001fe400078e0a1b */
[----:B------:R-:W-:-:S02]  /*1590*/  IMAD.MOV.U32 R26, RZ, RZ, RZ ;  /* 0x000000ffff1a7224 */ /* 0x000fc400078e00ff */
[----:B------:R-:W-:Y:S01]  /*15a0*/  IMAD R25, R25, R8, RZ ;  /* 0x0000000819197224 */ /* 0x000fe200078e02ff */
[----:B-1----:R-:W-:-:S03]  /*15b0*/  IADD3 R18, R10, 0xffffffe, RZ ;  /* 0x0ffffffe0a127810 */ /* 0x002fc60007ffe0ff */
[----:B------:R-:W-:Y:S01]  /*15c0*/  IMAD.HI.U32 R25, R27, R25, R26 ;  /* 0x000000191b197227 */ /* 0x000fe200078e001a */
[----:B------:R-:W-:Y:S01]  /*15d0*/  IABS R22, R6 ;  /* 0x0000000600167213 */ /* 0x000fe20000000000 */
[----:B------:R-:W0:Y:S01]  /*15e0*/  F2I.FTZ.U32.TRUNC.NTZ R19, R18 ;  /* 0x0000001200137305 */ /* 0x000e22000021f000 */
[----:B------:R-:W-:Y:S01]  /*15f0*/  LEA.HI.SX32 R27, R2, 0x1, 0x1 ;  /* 0x00000001021b7811 */ /* 0x000fe200078f0aff */
[----:B0-----:R-:W-:Y:S02]  /*1600*/  IMAD.MOV R10, RZ, RZ, -R19 ;  /* 0x000000ffff0a7224 */ /* 0x001fe400078e0a13 */
[----:B------:R-:W-:Y:S02]  /*1610*/  IMAD.MOV.U32 R18, RZ, RZ, RZ ;  /* 0x000000ffff127224 */ /* 0x000fe400078e00ff */
[----:B------:R-:W-:Y:S02]  /*1620*/  IMAD R23, R10, R9, RZ ;  /* 0x000000090a177224 */ /* 0x000fe400078e02ff */
[----:B------:R-:W-:-:S04]  /*1630*/  IMAD.HI.U32 R10, R25, R24, RZ ;  /* 0x00000018190a7227 */ /* 0x000fc800078e00ff */
[----:B------:R-:W-:Y:S01]  /*1640*/  IMAD.HI.U32 R23, R19, R23, R18 ;  /* 0x0000001713177227 */ /* 0x000fe200078e0012 */
[----:B------:R-:W-:Y:S02]  /*1650*/  IABS R19, c[0x0][0x1c0] ;  /* 0x0000700000137a13 */ /* 0x000fe40000000000 */
[----:B------:R-:W-:Y:S01]  /*1660*/  IABS R18, R3 ;  /* 0x0000000300127213 */ /* 0x000fe20000000000 */
[----:B------:R-:W-:-:S04]  /*1670*/  IMAD.HI.U32 R25, R25, R22, RZ ;  /* 0x0000001619197227 */ /* 0x000fc800078e00ff */
[----:B------:R-:W-:Y:S02]  /*1680*/  IMAD.MOV R19, RZ, RZ, -R19 ;  /* 0x000000ffff137224 */ /* 0x000fe400078e0a13 */
[----:B------:R-:W-:Y:S02]  /*1690*/  IMAD.MOV R18, RZ, RZ, -R18 ;  /* 0x000000ffff127224 */ /* 0x000fe400078e0a12 */
[----:B------:R-:W-:Y:S02]  /*16a0*/  IMAD R17, R10, R19, R24 ;  /* 0x000000130a117224 */ /* 0x000fe400078e0218 */
[----:B------:R-:W-:-:S03]  /*16b0*/  IMAD.HI.U32 R23, R23, R22, RZ ;  /* 0x0000001617177227 */ /* 0x000fc600078e00ff */
[----:B------:R-:W-:Y:S01]  /*16c0*/  ISETP.GT.U32.AND P3, PT, R8, R17, PT ;  /* 0x000000110800720c */ /* 0x000fe20003f64070 */
[--C-:B------:R-:W-:Y:S02]  /*16d0*/  IMAD R18, R23, R18, R22.reuse ;  /* 0x0000001217127224 */ /* 0x100fe400078e0216 */
[----:B------:R-:W-:-:S03]  /*16e0*/  IMAD R19, R25, R19, R22 ;  /* 0x0000001319137224 */ /* 0x000fc600078e0216 */
[----:B------:R-:W-:Y:S02]  /*16f0*/  ISETP.GT.U32.AND P0, PT, R9, R18, PT ;  /* 0x000000120900720c */ /* 0x000fe40003f04070 */
[----:B------:R-:W-:-:S05]  /*1700*/  ISETP.GT.U32.AND P1, PT, R8, R19, PT ;  /* 0x000000130800720c */ /* 0x000fca0003f24070 */
[--C-:B------:R-:W-:Y:S01]  /*1710*/  @!P3 IMAD.IADD R17, R17, 0x1, -R8.reuse ;  /* 0x000000011111b824 */ /* 0x100fe200078e0a08 */
[----:B------:R-:W-:Y:S02]  /*1720*/  @!P3 IADD3 R10, R10, 0x1, RZ ;  /* 0x000000010a0ab810 */ /* 0x000fe40007ffe0ff */
[----:B------:R-:W-:Y:S02]  /*1730*/  ISETP.GT.AND P3, PT, R2, RZ, PT ;  /* 0x000000ff0200720c */ /* 0x000fe40003f64270 */
[----:B------:R-:W-:Y:S01]  /*1740*/  ISETP.GE.U32.AND P6, PT, R17, R8, PT ;  /* 0x000000081100720c */ /* 0x000fe20003fc6070 */
[----:B------:R-:W-:Y:S01]  /*1750*/  @!P0 IMAD.IADD R18, R18, 0x1, -R9 ;  /* 0x0000000112128824 */ /* 0x000fe200078e0a09 */
[----:B------:R-:W0:Y:S01]  /*1760*/  S2R R17, SR_TID.X ;  /* 0x0000000000117919 */ /* 0x000e220000002100 */
[----:B------:R-:W-:Y:S01]  /*1770*/  @!P0 IADD3 R23, R23, 0x1, RZ ;  /* 0x0000000117178810 */ /* 0x000fe20007ffe0ff */
[----:B------:R-:W-:Y:S01]  /*1780*/  @!P1 IMAD.IADD R19, R19, 0x1, -R8 ;  /* 0x0000000113139824 */ /* 0x000fe200078e0a08 */
[----:B------:R-:W-:-:S02]  /*1790*/  ISETP.GE.AND P0, PT, R4, RZ, PT ;  /* 0x000000ff0400720c */ /* 0x000fc40003f06270 */
[-C--:B------:R-:W-:Y:S02]  /*17a0*/  ISETP.GE.U32.AND P2, PT, R18, R9.reuse, PT ;  /* 0x000000091200720c */ /* 0x080fe40003f46070 */
[----:B------:R-:W-:Y:S02]  /*17b0*/  LOP3.LUT R18, R6, R9, RZ, 0x3c, !PT ;  /* 0x0000000906127212 */ /* 0x000fe400078e3cff */
[----:B------:R-:W-:Y:S01]  /*17c0*/  ISETP.GE.U32.AND P5, PT, R19, R8, PT ;  /* 0x000000081300720c */ /* 0x000fe20003fa6070 */
[----:B------:R-:W-:Y:S01]  /*17d0*/  IMAD.MOV.U32 R19, RZ, RZ, c[0x0][0x214] ;  /* 0x00008500ff137624 */ /* 0x000fe200078e00ff */
[----:B------:R-:W-:Y:S02]  /*17e0*/  ISETP.GE.AND P4, PT, R18, RZ, PT ;  /* 0x000000ff1200720c */ /* 0x000fe40003f86270 */
[----:B------:R-:W-:Y:S02]  /*17f0*/  @P6 IADD3 R10, R10, 0x1, RZ ;  /* 0x000000010a0a6810 */ /* 0x000fe40007ffe0ff */
[----:B------:R-:W-:-:S02]  /*1800*/  ISETP.NE.AND P6, PT, R3, RZ, PT ;  /* 0x000000ff0300720c */ /* 0x000fc40003fc5270 */
[----:B------:R-:W-:Y:S01]  /*1810*/  LOP3.LUT R6, R6, c[0x0][0x1c0], RZ, 0x3c, !PT ;  /* 0x0000700006067a12 */ /* 0x000fe200078e3cff */
[----:B------:R-:W-:Y:S01]  /*1820*/  @!P0 IMAD.MOV R10, RZ, RZ, -R10 ;  /* 0x000000ffff0a8224 */ /* 0x000fe200078e0a0a */
[----:B------:R-:W-:Y:S02]  /*1830*/  @P2 IADD3 R23, R23, 0x1, RZ ;  /* 0x0000000117172810 */ /* 0x000fe40007ffe0ff */
[----:B------:R-:W-:Y:S02]  /*1840*/  ISETP.GE.AND P2, PT, R6, RZ, PT ;  /* 0x000000ff0600720c */ /* 0x000fe40003f46270 */
[----:B------:R-:W-:Y:S01]  /*1850*/  LOP3.LUT R6, RZ, c[0x0][0x1c0], RZ, 0x33, !PT ;  /* 0x00007000ff067a12 */ /* 0x000fe200078e33ff */
[----:B------:R-:W-:Y:S01]  /*1860*/  @!P4 IMAD.MOV R23, RZ, RZ, -R23 ;  /* 0x000000ffff17c224 */ /* 0x000fe200078e0a17 */
[----:B------:R-:W-:Y:S02]  /*1870*/  ISETP.NE.AND P4, PT, RZ, c[0x0][0x1c0], PT ;  /* 0x00007000ff007a0c */ /* 0x000fe40003f85270 */
[----:B0-----:R-:W-:-:S02]  /*1880*/  SHF.R.S32.HI R4, RZ, 0x1f, R17 ;  /* 0x0000001fff047819 */ /* 0x001fc40000011411 */
[----:B------:R-:W-:Y:S02]  /*1890*/  @!P1 IADD3 R25, R25, 0x1, RZ ;  /* 0x0000000119199810 */ /* 0x000fe40007ffe0ff */
[----:B------:R-:W-:Y:S02]  /*18a0*/  SHF.R.S32.HI R18, RZ, 0x1f, R2 ;  /* 0x0000001fff127819 */ /* 0x000fe40000011402 */
[----:B------:R-:W-:Y:S02]  /*18b0*/  SEL R8, R6, R10, !P4 ;  /* 0x0000000a06087207 */ /* 0x000fe40006000000 */
[----:B------:R-:W-:Y:S01]  /*18c0*/  @!P6 LOP3.LUT R23, RZ, R9, RZ, 0x33, !PT ;  /* 0x00000009ff17e212 */ /* 0x000fe200078e33ff */
[----:B------:R-:W-:Y:S01]  /*18d0*/  @!P3 IMAD.MOV R27, RZ, RZ, R18 ;  /* 0x000000ffff1bb224 */ /* 0x000fe200078e0212 */
[----:B------:R-:W-:Y:S02]  /*18e0*/  LEA.HI R10, R4, R17, RZ, 0x3 ;  /* 0x00000011040a7211 */ /* 0x000fe400078f18ff */
[----:B------:R-:W-:-:S02]  /*18f0*/  @P5 IADD3 R25, R25, 0x1, RZ ;  /* 0x0000000119195810 */ /* 0x000fc40007ffe0ff */
[----:B------:R-:W-:Y:S02]  /*1900*/  ISETP.LT.U32.AND P0, PT, R20, R23, PT ;  /* 0x000000171400720c */ /* 0x000fe40003f01070 */
[----:B------:R-:W-:Y:S01]  /*1910*/  SHF.R.S32.HI R9, RZ, 0x1f, R23 ;  /* 0x0000001fff097819 */ /* 0x000fe20000011417 */
[----:B------:R-:W-:Y:S01]  /*1920*/  @!P2 IMAD.MOV R25, RZ, RZ, -R25 ;  /* 0x000000ffff19a224 */ /* 0x000fe200078e0a19 */
[----:B------:R-:W-:Y:S02]  /*1930*/  SHF.R.S32.HI R18, RZ, 0x3, R10 ;  /* 0x00000003ff127819 */ /* 0x000fe4000001140a */
[----:B------:R-:W-:Y:S02]  /*1940*/  ISETP.LT.AND.EX P2, PT, R21, R9, PT, P0 ;  /* 0x000000091500720c */ /* 0x000fe40003f41300 */
[----:B------:R-:W-:Y:S02]  /*1950*/  ISETP.GE.AND P0, PT, R18, c[0x0][0x314], PT ;  /* 0x0000c50012007a0c */ /* 0x000fe40003f06270 */
[----:B------:R-:W-:-:S02]  /*1960*/  ISETP.NE.AND P1, PT, RZ, UR4, PT ;  /* 0x00000004ff007c0c */ /* 0x000fc4000bf25270 */
[----:B------:R-:W-:Y:S02]  /*1970*/  LOP3.LUT R22, R10, 0xfffffff8, RZ, 0xc0, !PT ;  /* 0xfffffff80a167812 */ /* 0x000fe400078ec0ff */
[----:B------:R-:W-:Y:S02]  /*1980*/  SEL R19, R19, 0x1, !P1 ;  /* 0x0000000113137807 */ /* 0x000fe40004800000 */
[----:B------:R-:W-:Y:S01]  /*1990*/  SEL R10, R20, R23, P2 ;  /* 0x00000017140a7207 */ /* 0x000fe20001000000 */
[----:B------:R-:W-:Y:S01]  /*19a0*/  IMAD.MOV.U32 R20, RZ, RZ, -0x800000 ;  /* 0xff800000ff147424 */ /* 0x000fe200078e00ff */
[----:B------:R-:W-:Y:S01]  /*19b0*/  SEL R6, R6, R25, !P4 ;  /* 0x0000001906067207 */ /* 0x000fe20006000000 */
[----:B------:R-:W-:Y:S01]  /*19c0*/  IMAD R8, R8, R19, RZ ;  /* 0x0000001308087224 */ /* 0x000fe200078e02ff */
[----:B------:R-:W-:Y:S01]  /*19d0*/  SEL R9, R21, R9, P2 ;  /* 0x0000000915097207 */ /* 0x000fe20001000000 */
[----:B------:R-:W-:Y:S02]  /*19e0*/  IMAD.IADD R23, R17, 0x1, -R22 ;  /* 0x0000000111177824 */ /* 0x000fe400078e0a16 */
[----:B------:R-:W-:Y:S01]  /*19f0*/  IMAD R8, R27, R8, RZ ;  /* 0x000000081b087224 */ /* 0x000fe200078e02ff */
[----:B------:R-:W-:Y:S05]  /*1a00*/  @P0 BRA `(.L_x_153) ;  /* 0x0000010000000947 */ /* 0x000fea0003800000 */
[----:B------:R-:W-:Y:S02]  /*1a10*/  IADD3 R22, P2, R7, -UR8, RZ ;  /* 0x8000000807167c10 */ /* 0x000fe4000ff5e0ff */
[----:B------:R-:W-:-:S02]  /*1a20*/  SHF.R.S32.HI R21, RZ, 0x1f, R23 ;  /* 0x0000001fff157819 */ /* 0x000fc40000011417 */
[----:B------:R-:W-:Y:S02]  /*1a30*/  ISETP.GT.U32.AND P0, PT, R22, R23, PT ;  /* 0x000000171600720c */ /* 0x000fe40003f04070 */
[----:B------:R-:W-:-:S04]  /*1a40*/  IADD3.X R22, R5, ~UR7, RZ, P2, !PT ;  /* 0x8000000705167c10 */ /* 0x000fc800097fe4ff */
[----:B------:R-:W-:-:S13]  /*1a50*/  ISETP.GT.AND.EX P0, PT, R22, R21, PT, P0 ;  /* 0x000000151600720c */ /* 0x000fda0003f04300 */
[----:B------:R-:W-:Y:S05]  /*1a60*/  @!P0 BRA `(.L_x_153) ;  /* 0x000000a000008947 */ /* 0x000fea0003800000 */
[----:B------:R-:W-:Y:S01]  /*1a70*/  IADD3 R24, P0, R23, UR8, RZ ;  /* 0x0000000817187c10 */ /* 0x000fe2000ff1e0ff */
[----:B------:R-:W-:Y:S01]  /*1a80*/  IMAD R20, R5, R18, RZ ;  /* 0x0000001205147224 */ /* 0x000fe200078e02ff */
[----:B------:R-:W-:Y:S02]  /*1a90*/  SHF.R.S32.HI R22, RZ, 0x1f, R18 ;  /* 0x0000001fff167819 */ /* 0x000fe40000011412 */
[----:B------:R-:W-:-:S03]  /*1aa0*/  IADD3.X R25, R21, UR7, RZ, P0, !PT ;  /* 0x0000000715197c10 */ /* 0x000fc600087fe4ff */
[C---:B------:R-:W-:Y:S02]  /*1ab0*/  IMAD R20, R7.reuse, R22, R20 ;  /* 0x0000001607147224 */ /* 0x040fe400078e0214 */
[----:B------:R-:W-:-:S04]  /*1ac0*/  IMAD.WIDE.U32 R24, R7, R18, R24 ;  /* 0x0000001207187225 */ /* 0x000fc800078e0018 */
[----:B------:R-:W-:Y:S01]  /*1ad0*/  IMAD.IADD R20, R25, 0x1, R20 ;  /* 0x0000000119147824 */ /* 0x000fe200078e0214 */
[----:B------:R-:W-:-:S04]  /*1ae0*/  LEA R26, P0, R24, c[0x0][0x208], 0x2 ;  /* 0x00008200181a7a11 */ /* 0x000fc800078010ff */
[----:B------:R-:W-:-:S05]  /*1af0*/  LEA.HI.X R27, R24, c[0x0][0x20c], R20, 0x2, P0 ;  /* 0x00008300181b7a11 */ /* 0x000fca00000f1414 */
[----:B------:R0:W5:Y:S04]  /*1b00*/  LDG.E R20, [R26.64] ;  /* 0x0000000a1a147981 */ /* 0x000168000c1e1900 */
.L_x_153:
[----:B------:R-:W-:Y:S05]  /*1b10*/  BSYNC B0 ;  /* 0x0000000000007941 */ /* 0x000fea0003800000 */
.L_x_152:
[C---:B------:R-:W-:Y:S01]  /*1b20*/  ISETP.GT.AND P0, PT, R17.reuse, 0x7f, PT ;  /* 0x0000007f1100780c */ /* 0x040fe20003f04270 */
[----:B------:R-:W-:Y:S01]  /*1b30*/  IMAD.MOV.U32 R29, RZ, RZ, -0x800000 ;  /* 0xff800000ff1d7424 */ /* 0x000fe200078e00ff */
[----:B------:R-:W-:Y:S01]  /*1b40*/  LOP3.LUT P2, RZ, R17, 0xf, RZ, 0xc0, !PT ;  /* 0x0000000f11ff7812 */ /* 0x000fe2000784c0ff */
[----:B------:R-:W-:Y:S01]  /*1b50*/  IMAD R19, R6, R19, RZ ;  /* 0x0000001306137224 */ /* 0x000fe200078e02ff */
[----:B------:R-:W-:Y:S01]  /*1b60*/  ISETP.GT.AND P3, PT, R3, RZ, PT ;  /* 0x000000ff0300720c */ /* 0x000fe20003f64270 */
[----:B------:R-:W-:Y:S01]  /*1b70*/  BSSY B1, `(.L_x_154) ;  /* 0x00001f0000017945 */ /* 0x000fe20003800000 */
[----:B------:R-:W-:Y:S01]  /*1b80*/  ISETP.GT.OR P2, PT, R17, 0x7f, P2 ;  /* 0x0000007f1100780c */ /* 0x000fe20001744670 */
[----:B------:R-:W-:-:S06]  /*1b90*/  IMAD.MOV.U32 R28, RZ, RZ, 0x7f800000 ;  /* 0x7f800000ff1c7424 */ /* 0x000fcc00078e00ff */
[----:B------:R-:W-:Y:S01]  /*1ba0*/  @!P0 IMAD R23, R18, 0x9, R23 ;  /* 0x0000000912178824 */ /* 0x000fe200078e0217 */
[----:B------:R-:W-:-:S04]  /*1bb0*/  @!P0 LEA.HI R21, R4, R17, RZ, 0x4 ;  /* 0x0000001104158211 */ /* 0x000fc800078f20ff */
[----:B-----5:R-:W-:Y:S01]  /*1bc0*/  @!P0 STS [R23.X4], R20 ;  /* 0x0000001417008388 */ /* 0x020fe20000004800 */
[----:B------:R-:W-:Y:S02]  /*1bd0*/  @!P0 LOP3.LUT R22, R21, 0xfffffff0, RZ, 0xc0, !PT ;  /* 0xfffffff015168812 */ /* 0x000fe400078ec0ff */
[----:B------:R-:W-:-:S03]  /*1be0*/  @!P0 SHF.R.S32.HI R21, RZ, 0x4, R21 ;  /* 0x00000004ff158819 */ /* 0x000fc60000011415 */
[----:B------:R-:W-:-:S04]  /*1bf0*/  @!P0 IMAD.IADD R22, R17, 0x1, -R22 ;  /* 0x0000000111168824 */ /* 0x000fc800078e0a16 */
[----:B------:R-:W-:Y:S01]  /*1c00*/  @!P0 IMAD R21, R22, 0x9, R21 ;  /* 0x0000000916158824 */ /* 0x000fe200078e0215 */
[----:B------:R-:W-:Y:S06]  /*1c10*/  BAR.SYNC.DEFER_BLOCKING 0x0 ;  /* 0x0000000000007b1d */ /* 0x000fec0000010000 */
[----:B------:R-:W1:Y:S04]  /*1c20*/  @!P0 LDS R29, [R21.X4] ;  /* 0x00000000151d8984 */ /* 0x000e680000004800 */
[----:B-1----:R-:W1:Y:S02]  /*1c30*/  SHFL.BFLY PT, R18, R29, 0x8, 0x1f ;  /* 0x0d001f001d127f89 */ /* 0x002e6400000e0000 */
[----:B-1----:R-:W-:-:S05]  /*1c40*/  FMNMX.FTZ R25, R18, R29, !PT ;  /* 0x0000001d12197209 */ /* 0x002fca0007810000 */
[----:B------:R-:W1:Y:S02]  /*1c50*/  SHFL.BFLY PT, R24, R25, 0x4, 0x1f ;  /* 0x0c801f0019187f89 */ /* 0x000e6400000e0000 */
[----:B-1----:R-:W-:-:S05]  /*1c60*/  FMNMX.FTZ R24, R25, R24, !PT ;  /* 0x0000001819187209 */ /* 0x002fca0007810000 */
[----:B0-----:R-:W0:Y:S02]  /*1c70*/  SHFL.BFLY PT, R27, R24, 0x2, 0x1f ;  /* 0x0c401f00181b7f89 */ /* 0x001e2400000e0000 */
[----:B0-----:R-:W-:-:S05]  /*1c80*/  FMNMX.FTZ R27, R24, R27, !PT ;  /* 0x0000001b181b7209 */ /* 0x001fca0007810000 */
[----:B------:R-:W0:Y:S02]  /*1c90*/  SHFL.BFLY PT, R18, R27, 0x1, 0x1f ;  /* 0x0c201f001b127f89 */ /* 0x000e2400000e0000 */
[----:B0-----:R-:W-:-:S04]  /*1ca0*/  FMNMX.FTZ R18, R27, R18, !PT ;  /* 0x000000121b127209 */ /* 0x001fc80007810000 */
[----:B------:R-:W-:-:S04]  /*1cb0*/  FSETP.NEU.FTZ.AND P0, PT, R18, -INF , PT ;  /* 0xff8000001200780b */ /* 0x000fc80003f1d000 */
[----:B------:R-:W-:-:S05]  /*1cc0*/  FSEL R18, R18, RZ, P0 ;  /* 0x000000ff12127208 */ /* 0x000fca0000000000 */
[----:B------:R-:W-:-:S04]  /*1cd0*/  FADD.FTZ R22, -R18, R29 ;  /* 0x0000001d12167221 */ /* 0x000fc80000010100 */
[----:B------:R-:W-:-:S06]  /*1ce0*/  FMUL.FTZ R22, R22, 1.4426950216293334961 ;  /* 0x3fb8aa3b16167820 */ /* 0x000fcc0000410000 */
[----:B------:R-:W0:Y:S02]  /*1cf0*/  MUFU.EX2 R22, R22 ;  /* 0x0000001600167308 */ /* 0x000e240000000800 */
[----:B0-----:R-:W0:Y:S02]  /*1d00*/  SHFL.BFLY PT, R25, R22, 0x8, 0x1f ;  /* 0x0d001f0016197f89 */ /* 0x001e2400000e0000 */
[----:B0-----:R-:W-:Y:S01]  /*1d10*/  FADD.FTZ R25, R22, R25 ;  /* 0x0000001916197221 */ /* 0x001fe20000010000 */
[----:B------:R-:W-:-:S04]  /*1d20*/  SHF.R.S32.HI R22, RZ, 0x1f, R3 ;  /* 0x0000001fff167819 */ /* 0x000fc80000011403 */
[----:B------:R-:W0:Y:S02]  /*1d30*/  SHFL.BFLY PT, R24, R25, 0x4, 0x1f ;  /* 0x0c801f0019187f89 */ /* 0x000e2400000e0000 */
[----:B0-----:R-:W-:-:S05]  /*1d40*/  FADD.FTZ R24, R25, R24 ;  /* 0x0000001819187221 */ /* 0x001fca0000010000 */
[----:B------:R-:W0:Y:S02]  /*1d50*/  SHFL.BFLY PT, R23, R24, 0x2, 0x1f ;  /* 0x0c401f0018177f89 */ /* 0x000e2400000e0000 */
[----:B0-----:R-:W-:-:S05]  /*1d60*/  FADD.FTZ R23, R24, R23 ;  /* 0x0000001718177221 */ /* 0x001fca0000010000 */
[----:B------:R-:W0:Y:S02]  /*1d70*/  SHFL.BFLY PT, R20, R23, 0x1, 0x1f ;  /* 0x0c201f0017147f89 */ /* 0x000e2400000e0000 */
[----:B0-----:R-:W-:Y:S01]  /*1d80*/  FADD.FTZ R21, R23, R20 ;  /* 0x0000001417157221 */ /* 0x001fe20000010000 */
[----:B------:R-:W-:Y:S01]  /*1d90*/  LEA.HI.SX32 R20, R3, 0x1, 0x1 ;  /* 0x0000000103147811 */ /* 0x000fe200078f0aff */
[----:B------:R-:W-:-:S03]  /*1da0*/  @!P3 IMAD.MOV R20, RZ, RZ, R22 ;  /* 0x000000ffff14b224 */ /* 0x000fc600078e0216 */
[----:B------:R-:W-:Y:S01]  /*1db0*/  FSETP.NE.FTZ.AND P0, PT, R21, RZ, PT ;  /* 0x000000ff1500720b */ /* 0x000fe20003f15000 */
[----:B------:R-:W-:-:S12]  /*1dc0*/  IMAD R6, R19, R20, RZ ;  /* 0x0000001413067224 */ /* 0x000fd800078e02ff */
[----:B------:R-:W0:Y:S02]  /*1dd0*/  @P0 MUFU.LG2 R21, R21 ;  /* 0x0000001500150308 */ /* 0x000e240000000c00 */
[----:B0-----:R-:W-:Y:S01]  /*1de0*/  @P0 FFMA.FTZ R28, R21, 0.69314718246459960938, R18 ;  /* 0x3f317218151c0823 */ /* 0x001fe20000010012 */
[----:B------:R-:W-:Y:S05]  /*1df0*/  @P2 BRA `(.L_x_155) ;  /* 0x00001c7000002947 */ /* 0x000fea0003800000 */
[----:B------:R-:W-:Y:S01]  /*1e00*/  ULDC.U8 UR4, c[0x0][0x328] ;  /* 0x0000ca0000047ab9 */ /* 0x000fe20000000000 */
[----:B------:R-:W-:Y:S02]  /*1e10*/  LEA.HI R4, R4, R17, RZ, 0x4 ;  /* 0x0000001104047211 */ /* 0x000fe400078f20ff */
[----:B------:R-:W-:Y:S02]  /*1e20*/  ISETP.NE.AND P2, PT, RZ, UR4, PT ;  /* 0x00000004ff007c0c */ /* 0x000fe4000bf45270 */
[----:B------:R-:W-:-:S04]  /*1e30*/  SHF.R.S32.HI R4, RZ, 0x4, R4 ;  /* 0x00000004ff047819 */ /* 0x000fc80000011404 */
[----:B------:R-:W-:-:S04]  /*1e40*/  IADD3 R36, P0, R4, UR8, RZ ;  /* 0x0000000804247c10 */ /* 0x000fc8000ff1e0ff */
[----:B------:R-:W-:-:S03]  /*1e50*/  LEA.HI.X.SX32 R37, R4, UR7, 0x1, P0 ;  /* 0x0000000704257c11 */ /* 0x000fc600080f0eff */
        /* <DEDUP_REMOVED lines=43> */
.L_x_158:
        /* <DEDUP_REMOVED lines=22> */
.L_x_159:
[----:B------:R-:W-:Y:S05]  /*2270*/  BSYNC B0 ;  /* 0x0000000000007941 */ /* 0x000fea0003800000 */
.L_x_157:
[----:B------:R-:W-:Y:S01]  /*2280*/  LOP3.LUT R19, R17, R0, RZ, 0xfc, !PT ;  /* 0x0000000011137212 */ /* 0x000fe200078efcff */
[----:B------:R-:W-:Y:S03]  /*2290*/  BSSY B0, `(.L_x_160) ;  /* 0x0000028000007945 */ /* 0x000fe60003800000 */
[----:B------:R-:W-:-:S13]  /*22a0*/  ISETP.NE.U32.AND P0, PT, R19, RZ, PT ;  /* 0x000000ff1300720c */ /* 0x000fda0003f05070 */
[----:B------:R-:W-:Y:S05]  /*22b0*/  @!P0 BRA `(.L_x_161) ;  /* 0x000000f000008947 */ /* 0x000fea0003800000 */
[----:B------:R-:W-:Y:S01]  /*22c0*/  IMAD.MOV.U32 R24, RZ, RZ, R30 ;  /* 0x000000ffff187224 */ /* 0x000fe200078e001e */
[----:B------:R-:W-:Y:S02]  /*22d0*/  MOV R23, R0 ;  /* 0x0000000000177202 */ /* 0x000fe40000000f00 */
[----:B------:R-:W-:Y:S02]  /*22e0*/  MOV R22, 0x2300 ;  /* 0x0000230000167802 */ /* 0x000fe40000000f00 */
[----:B------:R-:W-:Y:S05]  /*22f0*/  CALL.REL.NOINC `($__internal_3_$__cuda_sm20_div_s64) ;  /* 0x0000201000007944 */ /* 0x000fea0003c00000 */
        /* <DEDUP_REMOVED lines=11> */
.L_x_161:
        /* <DEDUP_REMOVED lines=22> */
.L_x_162:
[----:B------:R-:W-:Y:S05]  /*2510*/  BSYNC B0 ;  /* 0x0000000000007941 */ /* 0x000fea0003800000 */
.L_x_160:
        /* <DEDUP_REMOVED lines=11> */
[----:B------:R-:W-:Y:S05]  /*25d0*/  CALL.REL.NOINC `($__internal_3_$__cuda_sm20_div_s64) ;  /* 0x00001d3000007944 */ /* 0x000fea0003c00000 */
[----:B------:R-:W-:-:S04]  /*25e0*/  IADD3 R17, P0, RZ, -R20, RZ ;  /* 0x80000014ff117210 */ /* 0x000fc80007f1e0ff */
[----:B------:R-:W-:Y:S01]  /*25f0*/  IADD3.X R18, RZ, ~R21, RZ, P0, !PT ;  /* 0x80000015ff127210 */ /* 0x000fe200007fe4ff */
[----:B------:R-:W-:-:S04]  /*2600*/  IMAD.WIDE.U32 R36, R5, R17, R36 ;  /* 0x0000001105247225 */ /* 0x000fc800078e0024 */
[----:B------:R-:W-:-:S04]  /*2610*/  IMAD R18, R18, R5, RZ ;  /* 0x0000000512127224 */ /* 0x000fc800078e02ff */
[----:B------:R-:W-:-:S05]  /*2620*/  IMAD R4, R4, R17, R18 ;  /* 0x0000001104047224 */ /* 0x000fca00078e0212 */
[----:B------:R-:W-:Y:S01]  /*2630*/  IADD3 R4, R37, R4, RZ ;  /* 0x0000000425047210 */ /* 0x000fe20007ffe0ff */
[----:B------:R-:W-:Y:S05]  /*2640*/  BRA `(.L_x_165) ;  /* 0x0000016000007947 */ /* 0x000fea0003800000 */
.L_x_164:
        /* <DEDUP_REMOVED lines=22> */
.L_x_165:
[----:B------:R-:W-:Y:S05]  /*27b0*/  BSYNC B0 ;  /* 0x0000000000007941 */ /* 0x000fea0003800000 */
.L_x_163:
        /* <DEDUP_REMOVED lines=16> */
[----:B------:R-:W-:Y:S02]  /*28c0*/  IMAD R18, R5, R14, RZ ;  /* 0x0000000e05127224 */ /* 0x000fe400078e02ff */
        /* <DEDUP_REMOVED lines=21> */
[----:B------:R-:W-:Y:S05]  /*2a20*/  CALL.REL.NOINC `($__internal_3_$__cuda_sm20_div_s64) ;  /* 0x000018e000007944 */ /* 0x000fea0003c00000 */
        /* <DEDUP_REMOVED lines=12> */
.L_x_167:
[----:B------:R-:W0:Y:S01]  /*2af0*/  I2F.U32.RP R20, R40 ;  /* 0x0000002800147306 */ /* 0x000e220000209000 */
[----:B------:R-:W-:Y:S01]  /*2b00*/  ISETP.NE.U32.AND P0, PT, R40, RZ, PT ;  /* 0x000000ff2800720c */ /* 0x000fe20003f05070 */
[----:B------:R-:W-:-:S06]  /*2b10*/  IMAD.MOV.U32 R41, RZ, RZ, RZ ;  /* 0x000000ffff297224 */ /* 0x000fcc00078e00ff */
        /* <DEDUP_REMOVED lines=20> */
.L_x_168:
[----:B------:R-:W-:Y:S05]  /*2c60*/  BSYNC B0 ;  /* 0x0000000000007941 */ /* 0x000fea0003800000 */
.L_x_166:
        /* <DEDUP_REMOVED lines=19> */
.L_x_170:
        /* <DEDUP_REMOVED lines=22> */
.L_x_171:
[----:B------:R-:W-:Y:S05]  /*2f00*/  BSYNC B0 ;  /* 0x0000000000007941 */ /* 0x000fea0003800000 */
.L_x_169:
        /* <DEDUP_REMOVED lines=10> */
[----:B------:R-:W-:Y:S02]  /*2fb0*/  IADD3 R18, P0, RZ, -R20, RZ ;  /* 0x80000014ff127210 */ /* 0x000fe40007f1e0ff */
[----:B------:R-:W-:Y:S02]  /*2fc0*/  MOV R22, R42 ;  /* 0x0000002a00167202 */ /* 0x000fe40000000f00 */
[----:B------:R-:W-:Y:S02]  /*2fd0*/  IADD3.X R17, RZ, ~R21, RZ, P0, !PT ;  /* 0x80000015ff117210 */ /* 0x000fe400007fe4ff */
[----:B------:R-:W-:-:S03]  /*2fe0*/  MOV R23, R43 ;  /* 0x0000002b00177202 */ /* 0x000fc60000000f00 */
[----:B------:R-:W-:Y:S02]  /*2ff0*/  IMAD R17, R17, R14, RZ ;  /* 0x0000000e11117224 */ /* 0x000fe400078e02ff */
[----:B------:R-:W-:-:S04]  /*3000*/  IMAD.WIDE.U32 R22, R14, R18, R22 ;  /* 0x000000120e167225 */ /* 0x000fc800078e0016 */
[----:B------:R-:W-:Y:S01]  /*3010*/  IMAD R13, R13, R18, R17 ;  /* 0x000000120d0d7224 */ /* 0x000fe200078e0211 */
[----:B------:R-:W-:-:S04]  /*3020*/  MOV R14, R22 ;  /* 0x00000016000e7202 */ /* 0x000fc80000000f00 */
[----:B------:R-:W-:Y:S01]  /*3030*/  IADD3 R13, R23, R13, RZ ;  /* 0x0000000d170d7210 */ /* 0x000fe20007ffe0ff */
[----:B------:R-:W-:Y:S05]  /*3040*/  BRA `(.L_x_174) ;  /* 0x0000017000007947 */ /* 0x000fea0003800000 */
.L_x_173:
        /* <DEDUP_REMOVED lines=23> */
.L_x_174:
[----:B------:R-:W-:Y:S05]  /*31c0*/  BSYNC B0 ;  /* 0x0000000000007941 */ /* 0x000fea0003800000 */
.L_x_172:
[----:B------:R-:W-:Y:S01]  /*31d0*/  SHF.R.S32.HI R18, RZ, 0x1f, R8 ;  /* 0x0000001fff127819 */ /* 0x000fe20000011408 */
[----:B------:R-:W-:Y:S01]  /*31e0*/  IMAD R17, R21, R8, RZ ;  /* 0x0000000815117224 */ /* 0x000fe200078e02ff */
[----:B------:R-:W-:Y:S01]  /*31f0*/  SHF.R.S32.HI R21, RZ, 0x1f, R2 ;  /* 0x0000001fff157819 */ /* 0x000fe20000011402 */
[----:B------:R-:W-:Y:S01]  /*3200*/  IMAD R44, R25, c[0x0][0x214], RZ ;  /* 0x00008500192c7a24 */ /* 0x000fe200078e02ff */
[----:B------:R-:W-:Y:S01]  /*3210*/  BSSY B0, `(.L_x_175) ;  /* 0x0000039000007945 */ /* 0x000fe20003800000 */
[----:B------:R-:W-:Y:S01]  /*3220*/  IMAD R17, R18, R20, R17 ;  /* 0x0000001412117224 */ /* 0x000fe200078e0211 */
[----:B------:R-:W-:Y:S01]  /*3230*/  LOP3.LUT R18, R41, R11, RZ, 0xfc, !PT ;  /* 0x0000000b29127212 */ /* 0x000fe200078efcff */
[----:B------:R-:W-:Y:S01]  /*3240*/  IMAD R13, R13, R2, RZ ;  /* 0x000000020d0d7224 */ /* 0x000fe200078e02ff */
[----:B------:R-:W-:Y:S01]  /*3250*/  SHF.R.S32.HI R19, RZ, 0x1f, R44 ;  /* 0x0000001fff137819 */ /* 0x000fe2000001142c */
[----:B------:R-:W-:Y:S01]  /*3260*/  IMAD.WIDE.U32 R42, R20, R8, RZ ;  /* 0x00000008142a7225 */ /* 0x000fe200078e00ff */
[----:B------:R-:W-:-:S03]  /*3270*/  ISETP.NE.U32.AND P0, PT, R18, RZ, PT ;  /* 0x000000ff1200720c */ /* 0x000fc60003f05070 */
[----:B------:R-:W-:Y:S02]  /*3280*/  IMAD R8, R15, R44, RZ ;  /* 0x0000002c0f087224 */ /* 0x000fe400078e02ff */
[----:B------:R-:W-:Y:S02]  /*3290*/  IMAD R13, R21, R14, R13 ;  /* 0x0000000e150d7224 */ /* 0x000fe400078e020d */
[----:B------:R-:W-:-:S04]  /*32a0*/  IMAD.WIDE.U32 R14, R14, R2, RZ ;  /* 0x000000020e0e7225 */ /* 0x000fc800078e00ff */
[----:B------:R-:W-:Y:S01]  /*32b0*/  IMAD R19, R19, R16, R8 ;  /* 0x0000001013137224 */ /* 0x000fe200078e0208 */
[----:B------:R-:W-:Y:S01]  /*32c0*/  IADD3 R8, R15, R13, RZ ;  /* 0x0000000d0f087210 */ /* 0x000fe20007ffe0ff */
        /* <DEDUP_REMOVED lines=9> */
[----:B------:R-:W-:Y:S05]  /*3360*/  CALL.REL.NOINC `($__internal_3_$__cuda_sm20_div_s64) ;  /* 0x00000fa000007944 */ /* 0x000fea0003c00000 */
        /* <DEDUP_REMOVED lines=12> */
.L_x_176:
        /* <DEDUP_REMOVED lines=23> */
.L_x_177:
[----:B------:R-:W-:Y:S05]  /*35a0*/  BSYNC B0 ;  /* 0x0000000000007941 */ /* 0x000fea0003800000 */
.L_x_175:
        /* <DEDUP_REMOVED lines=29> */
.L_x_179:
[----:B------:R-:W0:Y:S01]  /*3780*/  I2F.U32.RP R17, R10 ;  /* 0x0000000a00117306 */ /* 0x000e220000209000 */
[----:B------:R-:W-:Y:S01]  /*3790*/  IMAD.MOV.U32 R18, RZ, RZ, RZ ;  /* 0x000000ffff127224 */ /* 0x000fe200078e00ff */
[----:B------:R-:W-:Y:S01]  /*37a0*/  ISETP.NE.U32.AND P0, PT, R10, RZ, PT ;  /* 0x000000ff0a00720c */ /* 0x000fe20003f05070 */
[----:B------:R-:W-:-:S05]  /*37b0*/  IMAD.MOV.U32 R21, RZ, RZ, RZ ;  /* 0x000000ffff157224 */ /* 0x000fca00078e00ff */
        /* <DEDUP_REMOVED lines=19> */
.L_x_180:
[----:B------:R-:W-:Y:S05]  /*38f0*/  BSYNC B0 ;  /* 0x0000000000007941 */ /* 0x000fea0003800000 */
.L_x_178:
[----:B------:R-:W-:-:S04]  /*3900*/  IADD3 R31, P1, P0, R36, R32, R30 ;  /* 0x00000020241f7210 */ /* 0x000fc8000783e01e */
[----:B------:R-:W-:Y:S02]  /*3910*/  IADD3 R31, P3, P2, R42, R31, R44 ;  /* 0x0000001f2a1f7210 */ /* 0x000fe40007a7e02c */
[----:B------:R-:W-:Y:S01]  /*3920*/  IADD3.X R0, R4, R5, R0, P1, P0 ;  /* 0x0000000504007210 */ /* 0x000fe20000fe0400 */
[----:B------:R-:W-:Y:S01]  /*3930*/  IMAD R5, R21, R6, RZ ;  /* 0x0000000615057224 */ /* 0x000fe200078e02ff */
[----:B------:R-:W-:Y:S02]  /*3940*/  IADD3 R14, P1, P0, R46, R31, R14 ;  /* 0x0000001f2e0e7210 */ /* 0x000fe4000783e00e */
[----:B------:R-:W-:Y:S02]  /*3950*/  IADD3.X R0, R13, R0, R2, P3, P2 ;  /* 0x000000000d007210 */ /* 0x000fe40001fe4402 */
[----:B------:R-:W-:Y:S02]  /*3960*/  SHF.R.S32.HI R2, RZ, 0x1f, R6 ;  /* 0x0000001fff027819 */ /* 0x000fe40000011406 */
[----:B------:R-:W-:-:S02]  /*3970*/  IADD3.X R15, R11, R0, R8, P1, P0 ;  /* 0x000000000b0f7210 */ /* 0x000fc40000fe0408 */
[----:B------:R-:W-:Y:S01]  /*3980*/  SHF.R.S32.HI R0, RZ, 0x1f, R3 ;  /* 0x0000001fff007819 */ /* 0x000fe20000011403 */
[-C--:B------:R-:W-:Y:S02]  /*3990*/  IMAD R2, R2, R20.reuse, R5 ;  /* 0x0000001402027224 */ /* 0x080fe400078e0205 */
[----:B------:R-:W-:-:S04]  /*39a0*/  IMAD.WIDE.U32 R14, R6, R20, R14 ;  /* 0x00000014060e7225 */ /* 0x000fc800078e000e */
[----:B------:R-:W-:Y:S02]  /*39b0*/  IMAD R5, R12, R3, RZ ;  /* 0x000000030c057224 */ /* 0x000fe400078e02ff */
        /* <DEDUP_REMOVED lines=8> */
.L_x_156:
[----:B------:R-:W-:-:S04]  /*3a40*/  LEA R2, P0, R36, c[0x0][0x200], 0x2 ;  /* 0x0000800024027a11 */ /* 0x000fc800078010ff */
[----:B------:R-:W-:-:S05]  /*3a50*/  LEA.HI.X R3, R36, c[0x0][0x204], R37, 0x2, P0 ;  /* 0x0000810024037a11 */ /* 0x000fca00000f1425 */
[----:B------:R0:W-:Y:S04]  /*3a60*/  STG.E [R2.64], R28 ;  /* 0x0000001c02007986 */ /* 0x0001e8000c10190a */
.L_x_155:
[----:B------:R-:W-:Y:S05]  /*3a70*/  BSYNC B1 ;  /* 0x0000000000017941 */ /* 0x000fea0003800000 */
.L_x_154:
[----:B------:R-:W1:Y:S01]  /*3a80*/  S2R R0, SR_TID.X ;  /* 0x0000000000007919 */ /* 0x000e620000002100 */
[----:B------:R-:W-:Y:S01]  /*3a90*/  HFMA2.MMA R5, -RZ, RZ, 0, 0 ;  /* 0x00000000ff057435 */ /* 0x000fe200000001ff */
[----:B01----:R-:W-:-:S04]  /*3aa0*/  SHF.R.S32.HI R3, RZ, 0x1f, R0 ;  /* 0x0000001fff037819 */ /* 0x003fc80000011400 */
[----:B------:R-:W-:Y:S02]  /*3ab0*/  LEA.HI R12, R3, R0, RZ, 0x4 ;  /* 0x00000000030c7211 */ /* 0x000fe400078f20ff */
[----:B------:R-:W-:Y:S02]  /*3ac0*/  CS2R R2, SRZ ;  /* 0x0000000000027805 */ /* 0x000fe4000001ff00 */
[----:B------:R-:W-:Y:S02]  /*3ad0*/  LOP3.LUT R19, R12, 0xfffffff0, RZ, 0xc0, !PT ;  /* 0xfffffff00c137812 */ /* 0x000fe400078ec0ff */
[----:B------:R-:W-:-:S03]  /*3ae0*/  SHF.R.S32.HI R12, RZ, 0x4, R12 ;  /* 0x00000004ff0c7819 */ /* 0x000fc6000001140c */
[----:B------:R-:W-:-:S05]  /*3af0*/  IMAD.IADD R19, R0, 0x1, -R19 ;  /* 0x0000000100137824 */ /* 0x000fca00078e0a13 */
[C---:B------:R-:W-:Y:S02]  /*3b00*/  ISETP.GE.AND P0, PT, R19.reuse, c[0x0][0x314], PT ;  /* 0x0000c50013007a0c */ /* 0x040fe40003f06270 */
[----:B------:R-:W-:Y:S02]  /*3b10*/  SHF.L.U32 R18, R19, 0x2, RZ ;  /* 0x0000000213127819 */ /* 0x000fe400000006ff */
[----:B------:R-:W-:Y:S01]  /*3b20*/  ISETP.LT.AND P0, PT, R0, 0x80, !P0 ;  /* 0x000000800000780c */ /* 0x000fe20004701270 */
[----:B------:R-:W-:-:S12]  /*3b30*/  IMAD.MOV.U32 R0, RZ, RZ, c[0x0][0x314] ;  /* 0x0000c500ff007624 */ /* 0x000fd800078e00ff */
[----:B------:R-:W-:Y:S02]  /*3b40*/  @P0 FADD.FTZ R4, -R28, R29 ;  /* 0x0000001d1c040221 */ /* 0x000fe40000010100 */
[----:B------:R-:W-:Y:S02]  /*3b50*/  @P0 IMAD R9, R19, 0x9, R12 ;  /* 0x0000000913090824 */ /* 0x000fe400078e020c */
[----:B------:R-:W-:-:S06]  /*3b60*/  @P0 FMUL.FTZ R4, R4, 1.4426950216293334961 ;  /* 0x3fb8aa3b04040820 */ /* 0x000fcc0000410000 */
[----:B------:R-:W0:Y:S02]  /*3b70*/  @P0 MUFU.EX2 R4, R4 ;  /* 0x0000000400040308 */ /* 0x000e240000000800 */
[----:B0-----:R0:W-:Y:S04]  /*3b80*/  @P0 STS [R9.X4], R4 ;  /* 0x0000000409000388 */ /* 0x0011e80000004800 */
[----:B------:R-:W-:Y:S01]  /*3b90*/  BAR.SYNC.DEFER_BLOCKING 0x0 ;  /* 0x0000000000007b1d */ /* 0x000fe20000010000 */
[----:B------:R-:W-:Y:S01]  /*3ba0*/  ISETP.GE.AND P0, PT, R0, 0x1, PT ;  /* 0x000000010000780c */ /* 0x000fe20003f06270 */
[----:B------:R-:W-:-:S12]  /*3bb0*/  IMAD.MOV.U32 R0, RZ, RZ, RZ ;  /* 0x000000ffff007224 */ /* 0x000fd800078e00ff */
[----:B------:R-:W-:Y:S05]  /*3bc0*/  @!P0 BRA `(.L_x_181) ;  /* 0x0000024000008947 */ /* 0x000fea0003800000 */
[----:B------:R-:W-:Y:S01]  /*3bd0*/  ULDC UR5, c[0x0][0x22c] ;  /* 0x00008b0000057ab9 */ /* 0x000fe20000000800 */
[C---:B------:R-:W-:Y:S01]  /*3be0*/  IMAD R13, R12.reuse, 0x40, R18 ;  /* 0x000000400c0d7824 */ /* 0x040fe200078e0212 */
[----:B------:R-:W-:Y:S01]  /*3bf0*/  UIMAD UR5, UR8, UR5, URZ ;  /* 0x00000005080572a4 */ /* 0x000fe2000f8e023f */
[C---:B------:R-:W-:Y:S01]  /*3c00*/  IADD3 R5, R7.reuse, -UR8, RZ ;  /* 0x8000000807057c10 */ /* 0x040fe2000fffe0ff */
[----:B------:R-:W-:Y:S01]  /*3c10*/  IMAD R20, R7, c[0x0][0x22c], RZ ;  /* 0x00008b0007147a24 */ /* 0x000fe200078e02ff */
[----:B0-----:R-:W-:Y:S01]  /*3c20*/  CS2R R8, SRZ ;  /* 0x0000000000087805 */ /* 0x001fe2000001ff00 */
        /* <DEDUP_REMOVED lines=11> */
.L_x_184:
[----:B------:R-:W-:Y:S01]  /*3ce0*/  BSSY B0, `(.L_x_182) ;  /* 0x0000007000007945 */ /* 0x000fe20003800000 */
[----:B------:R-:W-:-:S05]  /*3cf0*/  @P2 BRA `(.L_x_183) ;  /* 0x0000005000002947 */ /* 0x000fca0003800000 */
[----:B------:R-:W-:Y:S01]  /*3d00*/  ISETP.GE.AND P0, PT, R18, c[0x0][0x220], PT ;  /* 0x0000880012007a0c */ /* 0x000fe20003f06270 */
[----:B------:R-:W-:Y:S01]  /*3d10*/  CS2R R8, SRZ ;  /* 0x0000000000087805 */ /* 0x000fe2000001ff00 */
[----:B------:R-:W-:Y:S11]  /*3d20*/  CS2R R10, SRZ ;  /* 0x00000000000a7805 */ /* 0x000ff6000001ff00 */
[----:B------:R-:W-:Y:S05]  /*3d30*/  @!P0 MOV R15, R13 ;  /* 0x0000000d000f8202 */ /* 0x000fea0000000f00 */
[----:B------:R0:W5:Y:S02]  /*3d40*/  @!P0 LDG.E.128 R8, [R14.64] ;  /* 0x0000000a0e088981 */ /* 0x000164000c1e1d00 */
.L_x_183:
[----:B------:R-:W-:Y:S05]  /*3d50*/  BSYNC B0 ;  /* 0x0000000000007941 */ /* 0x000fea0003800000 */
.L_x_182:
        /* <DEDUP_REMOVED lines=11> */
.L_x_181:
        /* <DEDUP_REMOVED lines=72> */
[----:B------:R-:W-:Y:S02]  /*4290*/  IMAD R0, R0, c[0x0][0x1e8], RZ ;  /* 0x00007a0000007a24 */ /* 0x000fe400078e02ff */
[----:B------:R-:W-:-:S04]  /*42a0*/  IMAD.WIDE.U32 R18, R7, c[0x0][0x1e8], R18 ;  /* 0x00007a0007127a25 */ /* 0x000fc800078e0012 */
[----:B------:R-:W-:Y:S01]  /*42b0*/  IMAD R0, R7, c[0x0][0x1ec], R0 ;  /* 0x00007b0007007a24 */ /* 0x000fe200078e0200 */
[----:B------:R-:W-:-:S04]  /*42c0*/  LEA R2, P0, R18, c[0x0][0x1d0], 0x1 ;  /* 0x0000740012027a11 */ /* 0x000fc800078008ff */
[----:B------:R-:W-:-:S04]  /*42d0*/  IADD3 R3, R19, R0, RZ ;  /* 0x0000000013037210 */ /* 0x000fc80007ffe0ff */
[----:B------:R-:W-:-:S05]  /*42e0*/  LEA.HI.X R3, R18, c[0x0][0x1d4], R3, 0x1, P0 ;  /* 0x0000750012037a11 */ /* 0x000fca00000f0c03 */
[----:B------:R-:W-:Y:S01]  /*42f0*/  STG.E.64 [R2.64], R4 ;  /* 0x0000000402007986 */ /* 0x000fe2000c101b0a */
[----:B------:R-:W-:Y:S05]  /*4300*/  EXIT ;  /* 0x000000000000794d */ /* 0x000fea0003800000 */
        .weak           $__internal_3_$__cuda_sm20_div_s64
        .type           $__internal_3_$__cuda_sm20_div_s64,@function
        .size           $__internal_3_$__cuda_sm20_div_s64,(.L_x_7801 - $__internal_3_$__cuda_sm20_div_s64)
$__internal_3_$__cuda_sm20_div_s64:
        /* <DEDUP_REMOVED lines=29> */
[----:B------:R-:W-:-:S04]  /*44e0*/  IMAD.X R26, RZ, RZ, ~R26, P0 ;  /* 0x000000ffff1a7224 */ /* 0x000fc800000e0e1a */
[----:B------:R-:W-:-:S04]  /*44f0*/  IMAD.WIDE.U32 R34, P5, R35, R26, R34 ;  /* 0x0000001a23227225 */ /* 0x000fc800078a0022 */
[C---:B------:R-:W-:Y:S02]  /*4500*/  IMAD R21, R27.reuse, R26, RZ ;  /* 0x0000001a1b157224 */ /* 0x040fe400078e02ff */
[----:B------:R-:W-:-:S04]  /*4510*/  IMAD.HI.U32 R20, P4, R27, R20, R34 ;  /* 0x000000141b147227 */ /* 0x000fc80007880022 */
[----:B------:R-:W-:Y:S01]  /*4520*/  IMAD.HI.U32 R19, R27, R26, RZ ;  /* 0x0000001a1b137227 */ /* 0x000fe200078e00ff */
[----:B------:R-:W-:Y:S02]  /*4530*/  IADD3 R21, P3, R21, R20, RZ ;  /* 0x0000001415157210 */ /* 0x000fe40007f7e0ff */
[-C--:B------:R-:W-:Y:S01]  /*4540*/  IADD3 R20, P0, RZ, -R18.reuse, RZ ;  /* 0x80000012ff147210 */ /* 0x080fe20007f1e0ff */
[----:B------:R-:W-:Y:S02]  /*4550*/  IMAD.X R27, R19, 0x1, R27, P5 ;  /* 0x00000001131b7824 */ /* 0x000fe400028e061b */
[----:B------:R-:W-:Y:S01]  /*4560*/  IMAD.MOV.U32 R35, RZ, RZ, RZ ;  /* 0x000000ffff237224 */ /* 0x000fe200078e00ff */
[----:B------:R-:W-:Y:S01]  /*4570*/  SEL R20, R20, R18, !P2 ;  /* 0x0000001214147207 */ /* 0x000fe20005000000 */
[----:B------:R-:W-:-:S04]  /*4580*/  IMAD.X R26, RZ, RZ, ~R17, P0 ;  /* 0x000000ffff1a7224 */ /* 0x000fc800000e0e11 */
[----:B------:R-:W-:Y:S01]  /*4590*/  IMAD.HI.U32 R34, R21, R20, RZ ;  /* 0x0000001415227227 */ /* 0x000fe200078e00ff */
[----:B------:R-:W-:Y:S02]  /*45a0*/  SEL R19, R26, R17, !P2 ;  /* 0x000000111a137207 */ /* 0x000fe40005000000 */
[----:B------:R-:W-:-:S03]  /*45b0*/  IADD3.X R26, RZ, RZ, R27, P3, P4 ;  /* 0x000000ffff1a7210 */ /* 0x000fc60001fe841b */
[----:B------:R-:W-:-:S04]  /*45c0*/  IMAD.WIDE.U32 R34, R21, R19, R34 ;  /* 0x0000001315227225 */ /* 0x000fc800078e0022 */
[C---:B------:R-:W-:Y:S02]  /*45d0*/  IMAD R27, R26.reuse, R19, RZ ;  /* 0x000000131a1b7224 */ /* 0x040fe400078e02ff */
[----:B------:R-:W-:-:S04]  /*45e0*/  IMAD.HI.U32 R34, P0, R26, R20, R34 ;  /* 0x000000141a227227 */ /* 0x000fc80007800022 */
[----:B------:R-:W-:Y:S01]  /*45f0*/  IMAD.HI.U32 R26, R26, R19, RZ ;  /* 0x000000131a1a7227 */ /* 0x000fe200078e00ff */
[----:B------:R-:W-:-:S04]  /*4600*/  IADD3 R27, P2, R27, R34, RZ ;  /* 0x000000221b1b7210 */ /* 0x000fc80007f5e0ff */
[----:B------:R-:W-:Y:S01]  /*4610*/  IADD3.X R26, R26, RZ, RZ, P0, !PT ;  /* 0x000000ff1a1a7210 */ /* 0x000fe200007fe4ff */
[----:B------:R-:W-:-:S04]  /*4620*/  IMAD.WIDE.U32 R34, R27, R38, RZ ;  /* 0x000000261b227225 */ /* 0x000fc800078e00ff */
[----:B------:R-:W-:Y:S01]  /*4630*/  IMAD R21, R27, R39, R35 ;  /* 0x000000271b157224 */ /* 0x000fe200078e0223 */
[----:B------:R-:W-:Y:S01]  /*4640*/  IADD3 R20, P0, -R34, R20, RZ ;  /* 0x0000001422147210 */ /* 0x000fe20007f1e1ff */
[----:B------:R-:W-:-:S03]  /*4650*/  IMAD.X R26, RZ, RZ, R26, P2 ;  /* 0x000000ffff1a7224 */ /* 0x000fc600010e061a */
        /* <DEDUP_REMOVED lines=8> */
[----:B------:R-:W-:Y:S02]  /*46e0*/  SEL R34, R34, R27, P4 ;  /* 0x0000001b22227207 */ /* 0x000fe40002000000 */
[----:B------:R-:W-:Y:S01]  /*46f0*/  ISETP.GE.U32.AND P0, PT, R21, R38, PT ;  /* 0x000000261500720c */ /* 0x000fe20003f06070 */
[----:B------:R-:W-:Y:S01]  /*4700*/  IMAD.X R21, RZ, RZ, R26, P2 ;  /* 0x000000ffff157224 */ /* 0x000fe200010e061a */
[----:B------:R-:W-:Y:S02]  /*4710*/  SEL R19, R20, R19, P4 ;  /* 0x0000001314137207 */ /* 0x000fe40002000000 */
[----:B------:R-:W-:Y:S02]  /*4720*/  IADD3 R27, P2, R34, 0x1, RZ ;  /* 0x00000001221b7810 */ /* 0x000fe40007f5e0ff */
[----:B------:R-:W-:Y:S01]  /*4730*/  SEL R21, R21, R26, P4 ;  /* 0x0000001a15157207 */ /* 0x000fe20002000000 */
[----:B------:R-:W-:Y:S01]  /*4740*/  IMAD.MOV.U32 R26, RZ, RZ, R22 ;  /* 0x000000ffff1a7224 */ /* 0x000fe200078e0016 */
[----:B------:R-:W-:-:S02]  /*4750*/  ISETP.GE.U32.AND.EX P0, PT, R19, R39, PT, P0 ;  /* 0x000000271300720c */ /* 0x000fc40003f06100 */
[----:B------:R-:W-:Y:S02]  /*4760*/  IADD3.X R20, RZ, R21, RZ, P2, !PT ;  /* 0x00000015ff147210 */ /* 0x000fe400017fe4ff */
[----:B------:R-:W-:Y:S02]  /*4770*/  SEL R27, R27, R34, P0 ;  /* 0x000000221b1b7207 */ /* 0x000fe40000000000 */
[----:B------:R-:W-:Y:S02]  /*4780*/  LOP3.LUT R19, R23, R17, RZ, 0x3c, !PT ;  /* 0x0000001117137212 */ /* 0x000fe400078e3cff */
[----:B------:R-:W-:Y:S02]  /*4790*/  SEL R21, R20, R21, P0 ;  /* 0x0000001514157207 */ /* 0x000fe40000000000 */
[----:B------:R-:W-:Y:S02]  /*47a0*/  IADD3 R20, P2, RZ, -R27, RZ ;  /* 0x8000001bff147210 */ /* 0x000fe40007f5e0ff */
[----:B------:R-:W-:-:S02]  /*47b0*/  ISETP.GE.AND P3, PT, R19, RZ, PT ;  /* 0x000000ff1300720c */ /* 0x000fc40003f66270 */
[----:B------:R-:W-:Y:S01]  /*47c0*/  ISETP.NE.U32.AND P0, PT, R24, RZ, PT ;  /* 0x000000ff1800720c */ /* 0x000fe20003f05070 */
[----:B------:R-:W-:Y:S01]  /*47d0*/  IMAD.X R24, RZ, RZ, ~R21, P2 ;  /* 0x000000ffff187224 */ /* 0x000fe200010e0e15 */
[----:B------:R-:W-:Y:S01]  /*47e0*/  SEL R20, R20, R27, !P3 ;  /* 0x0000001b14147207 */ /* 0x000fe20005800000 */
[----:B------:R-:W-:Y:S01]  /*47f0*/  IMAD.MOV.U32 R27, RZ, RZ, 0x0 ;  /* 0x00000000ff1b7424 */ /* 0x000fe200078e00ff */
[----:B------:R-:W-:Y:S02]  /*4800*/  ISETP.NE.AND.EX P0, PT, R23, RZ, PT, P0 ;  /* 0x000000ff1700720c */ /* 0x000fe40003f05300 */
[----:B------:R-:W-:Y:S02]  /*4810*/  SEL R24, R24, R21, !P3 ;  /* 0x0000001518187207 */ /* 0x000fe40005800000 */
[----:B------:R-:W-:Y:S02]  /*4820*/  SEL R20, R20, 0xffffffff, P0 ;  /* 0xffffffff14147807 */ /* 0x000fe40000000000 */
[----:B------:R-:W-:Y:S01]  /*4830*/  SEL R21, R24, 0xffffffff, P0 ;  /* 0xffffffff18157807 */ /* 0x000fe20000000000 */
[----:B------:R-:W-:Y:S06]  /*4840*/  RET.REL.NODEC R26 `(_ZN5flash32flash_fwd_splitkv_combine_kernelI23Flash_fwd_kernel_traitsILi64ELi64ELi256ELi4ELb0ELb0EN7cutlass10bfloat16_tE19Flash_kernel_traitsILi64ELi64ELi256ELi4ES3_EELi8ELi4ELb0EEEvNS_16Flash_fwd_paramsE) ;  /* 0xffffb7b01a007950 */ /* 0x000fec0003c3ffff */
.L_x_185:
        /* <DEDUP_REMOVED lines=11> */
.L_x_7801:


//--------------------- .text._ZN5flash32flash_fwd_splitkv_combine_kernelI23Flash_fwd_kernel_traitsILi64ELi64ELi256ELi4ELb0ELb0EN7cutlass10bfloat16_tE19Flash_kernel_traitsILi64ELi64ELi256ELi4ES3_EELi8ELi3ELb0EEEvNS_16Flash_fwd_paramsE --------------------------
	.section	.text._ZN5flash32flash_fwd_splitkv_combine_kernelI23Flash_fwd_kernel_traitsILi64ELi64ELi256ELi4ELb0ELb0EN7cutlass10bfloat16_tE19Flash_kernel_traitsILi64ELi64ELi256ELi4ES3_EELi8ELi3ELb0EEEvNS_16Flash_fwd_paramsE,"ax",@progbits
	.sectioninfo	@"SHI_REGISTERS=54"
	.align	128
        .global         _ZN5flash32flash_fwd_splitkv_combine_kernelI23Flash_fwd_kernel_traitsILi64ELi64ELi256ELi4ELb0ELb0EN7cutlass10bfloat16_tE19Flash_kernel_traitsILi64ELi64ELi256ELi4ES3_EELi8ELi3ELb0EEEvNS_16Flash_fwd_paramsE
        .type           _ZN5flash32flash_fwd_splitkv_combine_kernelI23Flash_fwd_kernel_traitsILi64ELi64ELi256ELi4ELb0ELb0EN7cutlass10bfloat16_tE19Flash_kernel_traitsILi64ELi64ELi256ELi4ES3_EELi8ELi3ELb0EEEvNS_16Flash_fwd_paramsE,@function
        .size           _ZN5flash32flash_fwd_splitkv_combine_kernelI23Flash_fwd_kernel_traitsILi64ELi64ELi256ELi4ELb0ELb0EN7cutlass10bfloat16_tE19Flash_kernel_traitsILi64ELi64ELi256ELi4ES3_EELi8ELi3ELb0EEEvNS_16Flash_fwd_paramsE,(.L_x_7802 - _ZN5flash32flash_fwd_splitkv_combine_kernelI23Flash_fwd_kernel_traitsILi64ELi64ELi256ELi4ELb0ELb0EN7cutlass10bfloat16_tE19Flash_kernel_traitsILi64ELi64ELi256ELi4ES3_EELi8ELi3ELb0EEEvNS_16Flash_fwd_paramsE)
        .other          _ZN5flash32flash_fwd_splitkv_combine_kernelI23Flash_fwd_kernel_traitsILi64ELi64ELi256ELi4ELb0ELb0EN7cutlass10bfloat16_tE19Flash_kernel_traitsILi64ELi64ELi256ELi4ES3_EELi8ELi3ELb0EEEvNS_16Flash_fwd_paramsE,@"STO_CUDA_ENTRY STV_DEFAULT"
_ZN5flash32flash_fwd_splitkv_combine_kernelI23Flash_fwd_kernel_traitsILi64ELi64ELi256ELi4ELb0ELb0EN7cutlass10bfloat16_tE19Flash_kernel_traitsILi64ELi64ELi256ELi4ES3_EELi8ELi3ELb0EEEvNS_16Flash_fwd_paramsE:
.text._ZN5flash32flash_fwd_splitkv_combine_kernelI23Flash_fwd_kernel_traitsILi64ELi64ELi256ELi4ELb0ELb0EN7cutlass10bfloat16_tE19Flash_kernel_traitsILi64ELi64ELi256ELi4ES3_EELi8ELi3ELb0EEEvNS_16Flash_fwd_paramsE:
        /* <DEDUP_REMOVED lines=23> */
[----:B------:R-:W-:Y:S05]  /*0170*/  CALL.REL.NOINC `($__internal_4_$__cuda_sm20_div_s64) ;  /* 0x000040e000007944 */ /* 0x000fea0003c00000 */
[----:B------:R-:W-:Y:S01]  /*0180*/  MOV R24, R0 ;  /* 0x0000000000187202 */ /* 0x000fe20000000f00 */
[----:B------:R-:W-:Y:S05]  /*0190*/  BRA `(.L_x_187) ;  /* 0x0000013000007947 */ /* 0x000fea0003800000 */
.L_x_186:
        /* <DEDUP_REMOVED lines=19> */
.L_x_187:
        /* <DEDUP_REMOVED lines=8> */
[----:B------:R-:W-:Y:S02]  /*0350*/  MOV R21, R25 ;  /* 0x0000001900157202 */ /* 0x000fe40000000f00 */
[----:B------:R-:W-:Y:S02]  /*0360*/  MOV R20, 0x380 ;  /* 0x0000038000147802 */ /* 0x000fe40000000f00 */
[----:B------:R-:W-:Y:S05]  /*0370*/  CALL.REL.NOINC `($__internal_4_$__cuda_sm20_div_s64) ;  /* 0x00003ee000007944 */ /* 0x000fea0003c00000 */
[----:B------:R-:W-:Y:S02]  /*0380*/  MOV R12, R0 ;  /* 0x00000000000c7202 */ /* 0x000fe40000000f00 */
[----:B------:R-:W-:Y:S01]  /*0390*/  MOV R13, R25 ;  /* 0x00000019000d7202 */ /* 0x000fe20000000f00 */
[----:B------:R-:W-:Y:S05]  /*03a0*/  BRA `(.L_x_190) ;  /* 0x0000013000007947 */ /* 0x000fea0003800000 */
.L_x_189:
        /* <DEDUP_REMOVED lines=19> */
.L_x_190:
[----:B------:R-:W-:Y:S05]  /*04e0*/  BSYNC B0 ;  /* 0x0000000000007941 */ /* 0x000fea0003800000 */
.L_x_188:
        /* <DEDUP_REMOVED lines=44> */
.L_x_192:
        /* <DEDUP_REMOVED lines=19> */
.L_x_193:
[----:B------:R-:W-:Y:S05]  /*08e0*/  BSYNC B0 ;  /* 0x0000000000007941 */ /* 0x000fea0003800000 */
.L_x_191:
        /* <DEDUP_REMOVED lines=70> */
[----:B------:R-:W-:Y:S02]  /*0d50*/  MOV R20, 0xd70 ;  /* 0x00000d7000147802 */ /* 0x000fe40000000f00 */
[----:B------:R-:W-:Y:S05]  /*0d60*/  CALL.REL.NOINC `($__internal_4_$__cuda_sm20_div_s64) ;  /* 0x000034f000007944 */ /* 0x000fea0003c00000 */
[----:B------:R-:W-:Y:S02]  /*0d70*/  MOV R32, R0 ;  /* 0x0000000000207202 */ /* 0x000fe40000000f00 */
[----:B------:R-:W-:Y:S01]  /*0d80*/  MOV R33, R25 ;  /* 0x0000001900217202 */ /* 0x000fe20000000f00 */
[----:B------:R-:W-:Y:S05]  /*0d90*/  BRA `(.L_x_196) ;  /* 0x0000013000007947 */ /* 0x000fea0003800000 */
.L_x_195:
        /* <DEDUP_REMOVED lines=19> */
.L_x_196:
[----:B------:R-:W-:Y:S05]  /*0ed0*/  BSYNC B0 ;  /* 0x0000000000007941 */ /* 0x000fea0003800000 */
.L_x_194:
        /* <DEDUP_REMOVED lines=42> */
.L_x_198:
        /* <DEDUP_REMOVED lines=19> */
.L_x_199:
[----:B------:R-:W-:Y:S05]  /*12b0*/  BSYNC B0 ;  /* 0x0000000000007941 */ /* 0x000fea0003800000 */
.L_x_197:
[----:B------:R-:W-:Y:S01]  /*12c0*/  IABS R6, c[0x0][0x214] ;  /* 0x0000850000067a13 */ /* 0x000fe20000000000 */
[----:B------:R-:W-:Y:S01]  /*12d0*/  ULDC.U8 UR4, c[0x0][0x329] ;  /* 0x0000ca4000047ab9 */ /* 0x000fe20000000000 */
[----:B------:R-:W-:Y:S01]  /*12e0*/  ISETP.GT.AND P3, PT, R5, RZ, PT ;  /* 0x000000ff0500720c */ /* 0x000fe20003f64270 */
[----:B------:R-:W-:Y:S01]  /*12f0*/  ULDC.64 UR10, c[0x0][0x118] ;  /* 0x00004600000a7ab9 */ /* 0x000fe20000000a00 */
[----:B------:R-:W0:Y:S01]  /*1300*/  I2F.RP R20, R6 ;  /* 0x0000000600147306 */ /* 0x000e220000209400 */
[----:B------:R-:W-:Y:S07]  /*1310*/  BSSY B0, `(.L_x_200) ;  /* 0x000007f000007945 */ /* 0x000fee0003800000 */
        /* <DEDUP_REMOVED lines=9> */
[----:B------:R-:W-:-:S03]  /*13b0*/  ISETP.GE.AND P1, PT, R11, RZ, PT ;  /* 0x000000ff0b00720c */ /* 0x000fc60003f26270 */
[----:B------:R-:W-:-:S04]  /*13c0*/  IMAD.HI.U32 R2, R2, R0, RZ ;  /* 0x0000000002027227 */ /* 0x000fc800078e00ff */
[----:B------:R-:W-:-:S04]  /*13d0*/  IMAD.MOV R13, RZ, RZ, -R2 ;  /* 0x000000ffff0d7224 */ /* 0x000fc800078e0a02 */
[C---:B------:R-:W-:Y:S01]  /*13e0*/  IMAD R13, R6.reuse, R13, R0 ;  /* 0x0000000d060d7224 */ /* 0x040fe200078e0200 */
[----:B------:R-:W-:Y:S02]  /*13f0*/  SHF.R.S32.HI R0, RZ, 0x1f, R5 ;  /* 0x0000001fff007819 */ /* 0x000fe40000011405 */
[----:B------:R-:W-:Y:S02]  /*1400*/  LEA.HI.SX32 R5, R5, 0x1, 0x1 ;  /* 0x0000000105057811 */ /* 0x000fe400078f0aff */
[----:B------:R-:W-:Y:S01]  /*1410*/  ISETP.GT.U32.AND P0, PT, R6, R13, PT ;  /* 0x0000000d0600720c */ /* 0x000fe20003f04070 */
[----:B------:R-:W-:-:S12]  /*1420*/  @!P3 IMAD.MOV R5, RZ, RZ, R0 ;  /* 0x000000ffff05b224 */ /* 0x000fd800078e0200 */
[----:B------:R-:W-:Y:S01]  /*1430*/  @!P0 IMAD.IADD R13, R13, 0x1, -R6 ;  /* 0x000000010d0d8824 */ /* 0x000fe200078e0a06 */
[----:B------:R-:W-:Y:S02]  /*1440*/  @!P0 IADD3 R2, R2, 0x1, RZ ;  /* 0x0000000102028810 */ /* 0x000fe40007ffe0ff */
[----:B------:R-:W-:Y:S02]  /*1450*/  ISETP.NE.AND P0, PT, RZ, c[0x0][0x214], PT ;  /* 0x00008500ff007a0c */ /* 0x000fe40003f05270 */
[----:B------:R-:W-:-:S13]  /*1460*/  ISETP.GE.U32.AND P2, PT, R13, R6, PT ;  /* 0x000000060d00720c */ /* 0x000fda0003f46070 */
[----:B------:R-:W-:-:S05]  /*1470*/  @P2 IADD3 R2, R2, 0x1, RZ ;  /* 0x0000000102022810 */ /* 0x000fca0007ffe0ff */
[----:B------:R-:W-:Y:S01]  /*1480*/  @!P1 IMAD.MOV R2, RZ, RZ, -R2 ;  /* 0x000000ffff029224 */ /* 0x000fe200078e0a02 */
[----:B------:R-:W-:-:S05]  /*1490*/  @!P0 LOP3.LUT R2, RZ, c[0x0][0x214], RZ, 0x33, !PT ;  /* 0x00008500ff028a12 */ /* 0x000fca00078e33ff */
[----:B------:R-:W-:Y:S01]  /*14a0*/  IMAD R5, R5, R2, RZ ;  /* 0x0000000205057224 */ /* 0x000fe200078e02ff */
[----:B------:R-:W-:-:S04]  /*14b0*/  IABS R2, c[0x0][0x1c0] ;  /* 0x0000700000027a13 */ /* 0x000fc80000000000 */
[----:B------:R-:W-:Y:S01]  /*14c0*/  IABS R11, R5 ;  /* 0x00000005000b7213 */ /* 0x000fe20000000000 */
[----:B------:R-:W0:Y:S04]  /*14d0*/  I2F.U32.RP R6, R2 ;  /* 0x0000000200067306 */ /* 0x000e280000209000 */
[----:B------:R-:W-:-:S04]  /*14e0*/  IMAD.IADD R10, R10, 0x1, R11 ;  /* 0x000000010a0a7824 */ /* 0x000fc800078e020b */
[----:B------:R-:W1:Y:S08]  /*14f0*/  I2F.RP R12, R11 ;  /* 0x0000000b000c7306 */ /* 0x000e700000209400 */
[----:B0-----:R-:W0:Y:S08]  /*1500*/  MUFU.RCP R22, R6 ;  /* 0x0000000600167308 */ /* 0x001e300000001000 */
[----:B-1----:R-:W1:Y:S01]  /*1510*/  MUFU.RCP R0, R12 ;  /* 0x0000000c00007308 */ /* 0x002e620000001000 */
[----:B0-----:R-:W-:-:S07]  /*1520*/  IADD3 R22, R22, 0xffffffe, RZ ;  /* 0x0ffffffe16167810 */ /* 0x001fce0007ffe0ff */
[----:B------:R-:W0:Y:S01]  /*1530*/  F2I.FTZ.U32.TRUNC.NTZ R23, R22 ;  /* 0x0000001600177305 */ /* 0x000e22000021f000 */
[----:B-1----:R-:W-:Y:S02]  /*1540*/  IADD3 R20, R0, 0xffffffe, RZ ;  /* 0x0ffffffe00147810 */ /* 0x002fe40007ffe0ff */
[----:B------:R-:W-:-:S05]  /*1550*/  IABS R12, R9 ;  /* 0x00000009000c7213 */ /* 0x000fca0000000000 */
[----:B------:R-:W1:Y:S01]  /*1560*/  F2I.FTZ.U32.TRUNC.NTZ R21, R20 ;  /* 0x0000001400157305 */ /* 0x000e62000021f000 */
[----:B------:R-:W-:Y:S01]  /*1570*/  LOP3.LUT R9, R9, c[0x0][0x1c0], RZ, 0x3c, !PT ;  /* 0x0000700009097a12 */ /* 0x000fe200078e3cff */
[----:B0-----:R-:W-:Y:S02]  /*1580*/  IMAD.MOV R27, RZ, RZ, -R23 ;  /* 0x000000ffff1b7224 */ /* 0x001fe400078e0a17 */
[----:B------:R-:W-:Y:S02]  /*1590*/  IMAD.MOV.U32 R22, RZ, RZ, RZ ;  /* 0x000000ffff167224 */ /* 0x000fe400078e00ff */
[----:B------:R-:W-:Y:S02]  /*15a0*/  IMAD R27, R27, R2, RZ ;  /* 0x000000021b1b7224 */ /* 0x000fe400078e02ff */
[----:B-1----:R-:W-:Y:S02]  /*15b0*/  IMAD.MOV R0, RZ, RZ, -R21 ;  /* 0x000000ffff007224 */ /* 0x002fe400078e0a15 */
[----:B------:R-:W-:-:S02]  /*15c0*/  IMAD.MOV.U32 R20, RZ, RZ, RZ ;  /* 0x000000ffff147224 */ /* 0x000fc400078e00ff */
[----:B------:R-:W-:Y:S01]  /*15d0*/  IMAD R13, R0, R11, RZ ;  /* 0x0000000b000d7224 */ /* 0x000fe200078e02ff */
[----:B------:R-:W-:Y:S01]  /*15e0*/  IABS R0, R10 ;  /* 0x0000000a00007213 */ /* 0x000fe20000000000 */
[----:B------:R-:W-:-:S04]  /*15f0*/  IMAD.HI.U32 R27, R23, R27, R22 ;  /* 0x0000001b171b7227 */ /* 0x000fc800078e0016 */
[----:B------:R-:W-:Y:S01]  /*1600*/  IMAD.HI.U32 R13, R21, R13, R20 ;  /* 0x0000000d150d7227 */ /* 0x000fe200078e0014 */
[----:B------:R-:W-:Y:S02]  /*1610*/  IABS R21, c[0x0][0x1c0] ;  /* 0x0000700000157a13 */ /* 0x000fe40000000000 */
[----:B------:R-:W-:Y:S01]  /*1620*/  IABS R20, R5 ;  /* 0x0000000500147213 */ /* 0x000fe20000000000 */
[----:B------:R-:W-:-:S04]  /*1630*/  IMAD.HI.U32 R6, R27, R12, RZ ;  /* 0x0000000c1b067227 */ /* 0x000fc800078e00ff */
[----:B------:R-:W-:Y:S02]  /*1640*/  IMAD.MOV R21, RZ, RZ, -R21 ;  /* 0x000000ffff157224 */ /* 0x000fe400078e0a15 */
[----:B------:R-:W-:Y:S02]  /*1650*/  IMAD.MOV R20, RZ, RZ, -R20 ;  /* 0x000000ffff147224 */ /* 0x000fe400078e0a14 */
[----:B------:R-:W-:-:S04]  /*1660*/  IMAD.HI.U32 R13, R13, R0, RZ ;  /* 0x000000000d0d7227 */ /* 0x000fc800078e00ff */
[----:B------:R-:W-:Y:S02]  /*1670*/  IMAD R23, R6, R21, R12 ;  /* 0x0000001506177224 */ /* 0x000fe400078e020c */
[--C-:B------:R-:W-:Y:S02]  /*1680*/  IMAD R20, R13, R20, R0.reuse ;  /* 0x000000140d147224 */ /* 0x100fe400078e0200 */
[----:B------:R-:W-:Y:S01]  /*1690*/  IMAD.HI.U32 R12, R27, R0, RZ ;  /* 0x000000001b0c7227 */ /* 0x000fe200078e00ff */
[----:B------:R-:W-:Y:S02]  /*16a0*/  ISETP.GT.U32.AND P3, PT, R2, R23, PT ;  /* 0x000000170200720c */ /* 0x000fe40003f64070 */
[----:B------:R-:W-:Y:S01]  /*16b0*/  ISETP.GT.U32.AND P0, PT, R11, R20, PT ;  /* 0x000000140b00720c */ /* 0x000fe20003f04070 */
[----:B------:R-:W-:Y:S01]  /*16c0*/  IMAD R21, R12, R21, R0 ;  /* 0x000000150c157224 */ /* 0x000fe200078e0200 */
[C---:B------:R-:W-:Y:S02]  /*16d0*/  LOP3.LUT R0, R10.reuse, R11, RZ, 0x3c, !PT ;  /* 0x0000000b0a007212 */ /* 0x040fe400078e3cff */
[----:B------:R-:W-:-:S02]  /*16e0*/  LOP3.LUT R10, R10, c[0x0][0x1c0], RZ, 0x3c, !PT ;  /* 0x000070000a0a7a12 */ /* 0x000fc400078e3cff */
[----:B------:R-:W-:Y:S02]  /*16f0*/  ISETP.GT.U32.AND P1, PT, R2, R21, PT ;  /* 0x000000150200720c */ /* 0x000fe40003f24070 */
[----:B------:R-:W-:Y:S02]  /*1700*/  ISETP.GE.AND P4, PT, R0, RZ, PT ;  /* 0x000000ff0000720c */ /* 0x000fe40003f86270 */
[----:B------:R-:W0:Y:S01]  /*1710*/  S2R R0, SR_TID.X ;  /* 0x0000000000007919 */ /* 0x000e220000002100 */
[----:B------:R-:W-:Y:S01]  /*1720*/  @!P3 IMAD.IADD R23, R23, 0x1, -R2 ;  /* 0x000000011717b824 */ /* 0x000fe200078e0a02 */
[----:B------:R-:W-:Y:S01]  /*1730*/  @!P3 IADD3 R6, R6, 0x1, RZ ;  /* 0x000000010606b810 */ /* 0x000fe20007ffe0ff */
[----:B------:R-:W-:Y:S01]  /*1740*/  @!P0 IMAD.IADD R20, R20, 0x1, -R11 ;  /* 0x0000000114148824 */ /* 0x000fe200078e0a0b */
[----:B------:R-:W-:Y:S02]  /*1750*/  @!P0 IADD3 R13, R13, 0x1, RZ ;  /* 0x000000010d0d8810 */ /* 0x000fe40007ffe0ff */
[----:B------:R-:W-:-:S02]  /*1760*/  ISETP.GE.U32.AND P6, PT, R23, R2, PT ;  /* 0x000000021700720c */ /* 0x000fc40003fc6070 */
[----:B------:R-:W-:Y:S01]  /*1770*/  ISETP.GE.U32.AND P2, PT, R20, R11, PT ;  /* 0x0000000b1400720c */ /* 0x000fe20003f46070 */
[----:B------:R-:W-:Y:S01]  /*1780*/  @!P1 IMAD.IADD R21, R21, 0x1, -R2 ;  /* 0x0000000115159824 */ /* 0x000fe200078e0a02 */
[----:B------:R-:W-:Y:S02]  /*1790*/  ISETP.GE.AND P0, PT, R9, RZ, PT ;  /* 0x000000ff0900720c */ /* 0x000fe40003f06270 */
[----:B------:R-:W-:Y:S02]  /*17a0*/  ISETP.GT.AND P3, PT, R4, RZ, PT ;  /* 0x000000ff0400720c */ /* 0x000fe40003f64270 */
[----:B------:R-:W-:Y:S02]  /*17b0*/  ISETP.GE.U32.AND P5, PT, R21, R2, PT ;  /* 0x000000021500720c */ /* 0x000fe40003fa6070 */
[----:B------:R-:W-:Y:S02]  /*17c0*/  @!P1 IADD3 R12, R12, 0x1, RZ ;  /* 0x000000010c0c9810 */ /* 0x000fe40007ffe0ff */
[----:B------:R-:W-:-:S02]  /*17d0*/  LOP3.LUT R9, RZ, c[0x0][0x1c0], RZ, 0x33, !PT ;  /* 0x00007000ff097a12 */ /* 0x000fc400078e33ff */
[----:B------:R-:W-:Y:S02]  /*17e0*/  @P6 IADD3 R6, R6, 0x1, RZ ;  /* 0x0000000106066810 */ /* 0x000fe40007ffe0ff */
[----:B------:R-:W-:Y:S02]  /*17f0*/  @P2 IADD3 R13, R13, 0x1, RZ ;  /* 0x000000010d0d2810 */ /* 0x000fe40007ffe0ff */
[----:B------:R-:W-:Y:S02]  /*1800*/  ISETP.NE.AND P6, PT, R5, RZ, PT ;  /* 0x000000ff0500720c */ /* 0x000fe40003fc5270 */
[----:B------:R-:W-:Y:S01]  /*1810*/  ISETP.GE.AND P2, PT, R10, RZ, PT ;  /* 0x000000ff0a00720c */ /* 0x000fe20003f46270 */
[----:B------:R-:W-:Y:S01]  /*1820*/  IMAD.MOV.U32 R10, RZ, RZ, R6 ;  /* 0x000000ffff0a7224 */ /* 0x000fe200078e0006 */
[----:B------:R-:W-:Y:S01]  /*1830*/  ISETP.NE.AND P1, PT, RZ, UR4, PT ;  /* 0x00000004ff007c0c */ /* 0x000fe2000bf25270 */
[----:B------:R-:W-:Y:S01]  /*1840*/  @!P4 IMAD.MOV R13, RZ, RZ, -R13 ;  /* 0x000000ffff0dc224 */ /* 0x000fe200078e0a0d */
[----:B------:R-:W-:Y:S01]  /*1850*/  ISETP.NE.AND P4, PT, RZ, c[0x0][0x1c0], PT ;  /* 0x00007000ff007a0c */ /* 0x000fe20003f85270 */
[----:B------:R-:W-:Y:S01]  /*1860*/  IMAD.MOV.U32 R6, RZ, RZ, c[0x0][0x214] ;  /* 0x00008500ff067624 */ /* 0x000fe200078e00ff */
[----:B0-----:R-:W-:Y:S01]  /*1870*/  SHF.R.S32.HI R23, RZ, 0x1f, R0 ;  /* 0x0000001fff177819 */ /* 0x001fe20000011400 */
[----:B------:R-:W-:Y:S01]  /*1880*/  @!P0 IMAD.MOV R10, RZ, RZ, -R10 ;  /* 0x000000ffff0a8224 */ /* 0x000fe200078e0a0a */
[----:B------:R-:W-:-:S02]  /*1890*/  SHF.R.S32.HI R2, RZ, 0x1f, R4 ;  /* 0x0000001fff027819 */ /* 0x000fc40000011404 */
[----:B------:R-:W-:Y:S02]  /*18a0*/  SEL R6, R6, 0x1, !P1 ;  /* 0x0000000106067807 */ /* 0x000fe40004800000 */
[----:B------:R-:W-:Y:S02]  /*18b0*/  SEL R21, R9, R10, !P4 ;  /* 0x0000000a09157207 */ /* 0x000fe40006000000 */
[----:B------:R-:W-:Y:S02]  /*18c0*/  @!P6 LOP3.LUT R13, RZ, R11, RZ, 0x33, !PT ;  /* 0x0000000bff0de212 */ /* 0x000fe400078e33ff */
[----:B------:R-:W-:Y:S01]  /*18d0*/  LEA.HI R10, R23, R0, RZ, 0x3 ;  /* 0x00000000170a7211 */ /* 0x000fe200078f18ff */
[----:B------:R-:W-:Y:S01]  /*18e0*/  IMAD R11, R21, R6, RZ ;  /* 0x00000006150b7224 */ /* 0x000fe200078e02ff */
[----:B------:R-:W-:Y:S02]  /*18f0*/  @P5 IADD3 R12, R12, 0x1, RZ ;  /* 0x000000010c0c5810 */ /* 0x000fe40007ffe0ff */
[----:B------:R-:W-:Y:S01]  /*1900*/  LEA.HI.SX32 R20, R4, 0x1, 0x1 ;  /* 0x0000000104147811 */ /* 0x000fe200078f0aff */
[----:B------:R-:W-:Y:S01]  /*1910*/  @!P3 IMAD.MOV R20, RZ, RZ, R2 ;  /* 0x000000ffff14b224 */ /* 0x000fe200078e0202 */
[----:B------:R-:W-:Y:S01]  /*1920*/  ISETP.LT.U32.AND P0, PT, R24, R13, PT ;  /* 0x0000000d1800720c */ /* 0x000fe20003f01070 */
[----:B------:R-:W-:Y:S01]  /*1930*/  @!P2 IMAD.MOV R12, RZ, RZ, -R12 ;  /* 0x000000ffff0ca224 */ /* 0x000fe200078e0a0c */
[----:B------:R-:W-:Y:S01]  /*1940*/  SHF.R.S32.HI R21, RZ, 0x1f, R13 ;  /* 0x0000001fff157819 */ /* 0x000fe2000001140d */
[----:B------:R-:W-:Y:S01]  /*1950*/  IMAD R11, R20, R11, RZ ;  /* 0x0000000b140b7224 */ /* 0x000fe200078e02ff */
[----:B------:R-:W-:-:S02]  /*1960*/  SHF.R.S32.HI R2, RZ, 0x3, R10 ;  /* 0x00000003ff027819 */ /* 0x000fc4000001140a */
[----:B------:R-:W-:Y:S02]  /*1970*/  ISETP.LT.AND.EX P2, PT, R25, R21, PT, P0 ;  /* 0x000000151900720c */ /* 0x000fe40003f41300 */
[----:B------:R-:W-:Y:S02]  /*1980*/  ISETP.GE.AND P0, PT, R2, c[0x0][0x314], PT ;  /* 0x0000c50002007a0c */ /* 0x000fe40003f06270 */
[----:B------:R-:W-:Y:S01]  /*1990*/  LOP3.LUT R23, R10, 0xfffffff8, RZ, 0xc0, !PT ;  /* 0xfffffff80a177812 */ /* 0x000fe200078ec0ff */
[----:B------:R-:W-:Y:S01]  /*19a0*/  IMAD.MOV.U32 R10, RZ, RZ, -0x800000 ;  /* 0xff800000ff0a7424 */ /* 0x000fe200078e00ff */
[----:B------:R-:W-:Y:S02]  /*19b0*/  SEL R9, R9, R12, !P4 ;  /* 0x0000000c09097207 */ /* 0x000fe40006000000 */
[----:B------:R-:W-:Y:S01]  /*19c0*/  SEL R13, R24, R13, P2 ;  /* 0x0000000d180d7207 */ /* 0x000fe20001000000 */
[----:B------:R-:W-:Y:S01]  /*19d0*/  IMAD.IADD R23, R0, 0x1, -R23 ;  /* 0x0000000100177824 */ /* 0x000fe200078e0a17 */
[----:B------:R-:W-:-:S05]  /*19e0*/  SEL R12, R25, R21, P2 ;  /* 0x00000015190c7207 */ /* 0x000fca0001000000 */
[----:B------:R-:W-:Y:S05]  /*19f0*/  @P0 BRA `(.L_x_201) ;  /* 0x0000010000000947 */ /* 0x000fea0003800000 */
[----:B------:R-:W-:Y:S02]  /*1a00*/  IADD3 R22, P2, R7, -UR8, RZ ;  /* 0x8000000807167c10 */ /* 0x000fe4000ff5e0ff */
[----:B------:R-:W-:Y:S02]  /*1a10*/  SHF.R.S32.HI R20, RZ, 0x1f, R23 ;  /* 0x0000001fff147819 */ /* 0x000fe40000011417 */
        /* <DEDUP_REMOVED lines=14> */
.L_x_201:
[----:B------:R-:W-:Y:S05]  /*1b00*/  BSYNC B0 ;  /* 0x0000000000007941 */ /* 0x000fea0003800000 */
.L_x_200:
[C---:B------:R-:W-:Y:S01]  /*1b10*/  ISETP.GT.AND P0, PT, R0.reuse, 0x3f, PT ;  /* 0x0000003f0000780c */ /* 0x040fe20003f04270 */
[----:B------:R-:W-:Y:S01]  /*1b20*/  IMAD.MOV.U32 R29, RZ, RZ, -0x800000 ;  /* 0xff800000ff1d7424 */ /* 0x000fe200078e00ff */
[C---:B------:R-:W-:Y:S01]  /*1b30*/  LOP3.LUT P2, RZ, R0.reuse, 0x7, RZ, 0xc0, !PT ;  /* 0x0000000700ff7812 */ /* 0x040fe2000784c0ff */
[----:B------:R-:W-:Y:S01]  /*1b40*/  IMAD R9, R9, R6, RZ ;  /* 0x0000000609097224 */ /* 0x000fe200078e02ff */
[----:B------:R-:W-:Y:S01]  /*1b50*/  ISETP.GT.AND P3, PT, R5, RZ, PT ;  /* 0x000000ff0500720c */ /* 0x000fe20003f64270 */
[----:B------:R-:W-:Y:S01]  /*1b60*/  BSSY B1, `(.L_x_202) ;  /* 0x00001e5000017945 */ /* 0x000fe20003800000 */
[----:B------:R-:W-:Y:S01]  /*1b70*/  ISETP.GT.OR P2, PT, R0, 0x3f, P2 ;  /* 0x0000003f0000780c */ /* 0x000fe20001744670 */
[----:B------:R-:W-:-:S06]  /*1b80*/  IMAD.MOV.U32 R28, RZ, RZ, 0x7f800000 ;  /* 0x7f800000ff1c7424 */ /* 0x000fcc00078e00ff */
[----:B0-----:R-:W-:Y:S02]  /*1b90*/  @!P0 IMAD R21, R2, 0x9, R23 ;  /* 0x0000000902158824 */ /* 0x001fe400078e0217 */
[----:B------:R-:W-:-:S03]  /*1ba0*/  IMAD R23, R23, 0x9, R2 ;  /* 0x0000000917177824 */ /* 0x000fc600078e0202 */
[----:B-----5:R-:W-:Y:S04]  /*1bb0*/  @!P0 STS [R21.X4], R10 ;  /* 0x0000000a15008388 */ /* 0x020fe80000004800 */
[----:B------:R-:W-:Y:S06]  /*1bc0*/  BAR.SYNC.DEFER_BLOCKING 0x0 ;  /* 0x0000000000007b1d */ /* 0x000fec0000010000 */
[----:B------:R-:W0:Y:S04]  /*1bd0*/  @!P0 LDS R29, [R23.X4] ;  /* 0x00000000171d8984 */ /* 0x000e280000004800 */
[----:B0-----:R-:W0:Y:S02]  /*1be0*/  SHFL.BFLY PT, R22, R29, 0x4, 0x1f ;  /* 0x0c801f001d167f89 */ /* 0x001e2400000e0000 */
[----:B0-----:R-:W-:-:S05]  /*1bf0*/  FMNMX.FTZ R22, R22, R29, !PT ;  /* 0x0000001d16167209 */ /* 0x001fca0007810000 */
[----:B------:R-:W0:Y:S02]  /*1c00*/  SHFL.BFLY PT, R31, R22, 0x2, 0x1f ;  /* 0x0c401f00161f7f89 */ /* 0x000e2400000e0000 */
[----:B0-----:R-:W-:Y:S02]  /*1c10*/  FMNMX.FTZ R31, R22, R31, !PT ;  /* 0x0000001f161f7209 */ /* 0x001fe40007810000 */
[----:B------:R-:W-:-:S03]  /*1c20*/  SHF.R.S32.HI R22, RZ, 0x1f, R5 ;  /* 0x0000001fff167819 */ /* 0x000fc60000011405 */
        /* <DEDUP_REMOVED lines=8> */
[----:B0-----:R-:W-:-:S05]  /*1cb0*/  FADD.FTZ R24, R27, R24 ;  /* 0x000000181b187221 */ /* 0x001fca0000010000 */
[----:B------:R-:W0:Y:S02]  /*1cc0*/  SHFL.BFLY PT, R25, R24, 0x2, 0x1f ;  /* 0x0c401f0018197f89 */ /* 0x000e2400000e0000 */
[----:B0-----:R-:W-:-:S05]  /*1cd0*/  FADD.FTZ R25, R24, R25 ;  /* 0x0000001918197221 */ /* 0x001fca0000010000 */
[----:B------:R-:W0:Y:S02]  /*1ce0*/  SHFL.BFLY PT, R10, R25, 0x1, 0x1f ;  /* 0x0c201f00190a7f89 */ /* 0x000e2400000e0000 */
[----:B0-----:R-:W-:Y:S01]  /*1cf0*/  FADD.FTZ R21, R25, R10 ;  /* 0x0000000a19157221 */ /* 0x001fe20000010000 */
[----:B------:R-:W-:Y:S02]  /*1d00*/  LEA.HI.SX32 R10, R5, 0x1, 0x1 ;  /* 0x00000001050a7811 */ /* 0x000fe400078f0aff */
[----:B------:R-:W-:Y:S02]  /*1d10*/  @!P3 IADD3 R10, R22, RZ, RZ ;  /* 0x000000ff160ab210 */ /* 0x000fe40007ffe0ff */
[----:B------:R-:W-:-:S03]  /*1d20*/  FSETP.NE.FTZ.AND P0, PT, R21, RZ, PT ;  /* 0x000000ff1500720b */ /* 0x000fc60003f15000 */
[----:B------:R-:W-:-:S10]  /*1d30*/  IMAD R10, R9, R10, RZ ;  /* 0x0000000a090a7224 */ /* 0x000fd400078e02ff */
[----:B------:R-:W0:Y:S02]  /*1d40*/  @P0 MUFU.LG2 R21, R21 ;  /* 0x0000001500150308 */ /* 0x000e240000000c00 */
[----:B0-----:R-:W-:Y:S01]  /*1d50*/  @P0 FFMA.FTZ R28, R21, 0.69314718246459960938, R20 ;  /* 0x3f317218151c0823 */ /* 0x001fe20000010014 */
        /* <DEDUP_REMOVED lines=38> */
[-C--:B------:R-:W-:Y:S02]  /*1fc0*/  IADD3 R27, P0, RZ, -R0.reuse, RZ ;  /* 0x80000000ff1b7210 */ /* 0x080fe40007f1e0ff */
[----:B------:R-:W-:Y:S02]  /*1fd0*/  MOV R40, R0 ;  /* 0x0000000000287202 */ /* 0x000fe40000000f00 */
[----:B------:R-:W-:Y:S01]  /*1fe0*/  IADD3.X R21, RZ, ~R25, RZ, P0, !PT ;  /* 0x80000019ff157210 */ /* 0x000fe200007fe4ff */
[----:B------:R-:W-:Y:S01]  /*1ff0*/  IMAD.WIDE.U32 R34, R36, R27, R34 ;  /* 0x0000001b24227225 */ /* 0x000fe200078e0022 */
[----:B------:R-:W-:-:S03]  /*2000*/  MOV R41, R25 ;  /* 0x0000001900297202 */ /* 0x000fc60000000f00 */
[----:B------:R-:W-:Y:S01]  /*2010*/  IMAD R21, R21, R36, RZ ;  /* 0x0000002415157224 */ /* 0x000fe200078e02ff */
[----:B------:R-:W-:-:S03]  /*2020*/  MOV R26, R34 ;  /* 0x00000022001a7202 */ /* 0x000fc60000000f00 */
[----:B------:R-:W-:-:S05]  /*2030*/  IMAD R21, R6, R27, R21 ;  /* 0x0000001b06157224 */ /* 0x000fca00078e0215 */
[----:B------:R-:W-:Y:S01]  /*2040*/  IADD3 R21, R35, R21, RZ ;  /* 0x0000001523157210 */ /* 0x000fe20007ffe0ff */
[----:B------:R-:W-:Y:S05]  /*2050*/  BRA `(.L_x_207) ;  /* 0x0000016000007947 */ /* 0x000fea0003800000 */
.L_x_206:
        /* <DEDUP_REMOVED lines=22> */
.L_x_207:
[----:B------:R-:W-:Y:S05]  /*21c0*/  BSYNC B0 ;  /* 0x0000000000007941 */ /* 0x000fea0003800000 */
.L_x_205:
        /* <DEDUP_REMOVED lines=8> */
[----:B------:R-:W-:Y:S05]  /*2250*/  CALL.REL.NOINC `($__internal_4_$__cuda_sm20_div_s64) ;  /* 0x0000200000007944 */ /* 0x000fea0003c00000 */
[----:B------:R-:W-:Y:S02]  /*2260*/  IADD3 R2, P0, RZ, -R0, RZ ;  /* 0x80000000ff027210 */ /* 0x000fe40007f1e0ff */
[----:B------:R-:W-:Y:S02]  /*2270*/  MOV R20, R26 ;  /* 0x0000001a00147202 */ /* 0x000fe40000000f00 */
[-C--:B------:R-:W-:Y:S02]  /*2280*/  IADD3.X R27, RZ, ~R25.reuse, RZ, P0, !PT ;  /* 0x80000019ff1b7210 */ /* 0x080fe400007fe4ff */
[----:B------:R-:W-:Y:S02]  /*2290*/  MOV R34, R0 ;  /* 0x0000000000227202 */ /* 0x000fe40000000f00 */
[----:B------:R-:W-:Y:S01]  /*22a0*/  MOV R35, R25 ;  /* 0x0000001900237202 */ /* 0x000fe20000000f00 */
[----:B------:R-:W-:-:S02]  /*22b0*/  IMAD R27, R27, R30, RZ ;  /* 0x0000001e1b1b7224 */ /* 0x000fc400078e02ff */
[----:B------:R-:W-:-:S04]  /*22c0*/  IMAD.WIDE.U32 R30, R30, R2, R20 ;  /* 0x000000021e1e7225 */ /* 0x000fc800078e0014 */
[----:B------:R-:W-:-:S05]  /*22d0*/  IMAD R3, R3, R2, R27 ;  /* 0x0000000203037224 */ /* 0x000fca00078e021b */
[----:B------:R-:W-:Y:S01]  /*22e0*/  IADD3 R3, R31, R3, RZ ;  /* 0x000000031f037210 */ /* 0x000fe20007ffe0ff */
[----:B------:R-:W-:Y:S05]  /*22f0*/  BRA `(.L_x_210) ;  /* 0x0000016000007947 */ /* 0x000fea0003800000 */
.L_x_209:
        /* <DEDUP_REMOVED lines=22> */
.L_x_210:
[----:B------:R-:W-:Y:S05]  /*2460*/  BSYNC B0 ;  /* 0x0000000000007941 */ /* 0x000fea0003800000 */
.L_x_208:
        /* <DEDUP_REMOVED lines=11> */
[----:B------:R-:W-:Y:S05]  /*2520*/  CALL.REL.NOINC `($__internal_4_$__cuda_sm20_div_s64) ;  /* 0x00001d3000007944 */ /* 0x000fea0003c00000 */
[-C--:B------:R-:W-:Y:S02]  /*2530*/  IADD3 R6, P0, RZ, -R0.reuse, RZ ;  /* 0x80000000ff067210 */ /* 0x080fe40007f1e0ff */
[----:B------:R-:W-:Y:S02]  /*2540*/  MOV R24, R0 ;  /* 0x0000000000187202 */ /* 0x000fe40000000f00 */
[----:B------:R-:W-:Y:S01]  /*2550*/  IADD3.X R2, RZ, ~R25, RZ, P0, !PT ;  /* 0x80000019ff027210 */ /* 0x000fe200007fe4ff */
[----:B------:R-:W-:-:S04]  /*2560*/  IMAD.WIDE.U32 R34, R9, R6, R34 ;  /* 0x0000000609227225 */ /* 0x000fc800078e0022 */
[----:B------:R-:W-:-:S04]  /*2570*/  IMAD R21, R2, R9, RZ ;  /* 0x0000000902157224 */ /* 0x000fc800078e02ff */
[----:B------:R-:W-:-:S05]  /*2580*/  IMAD R21, R8, R6, R21 ;  /* 0x0000000608157224 */ /* 0x000fca00078e0215 */
[----:B------:R-:W-:Y:S01]  /*2590*/  IADD3 R2, R35, R21, RZ ;  /* 0x0000001523027210 */ /* 0x000fe20007ffe0ff */
[----:B------:R-:W-:Y:S05]  /*25a0*/  BRA `(.L_x_213) ;  /* 0x0000016000007947 */ /* 0x000fea0003800000 */
.L_x_212:
[----:B------:R-:W0:Y:S01]  /*25b0*/  I2F.U32.RP R2, R9 ;  /* 0x0000000900027306 */ /* 0x000e220000209000 */
[----:B------:R-:W-:Y:S01]  /*25c0*/  ISETP.NE.U32.AND P0, PT, R9, RZ, PT ;  /* 0x000000ff0900720c */ /* 0x000fe20003f05070 */
[----:B------:R-:W-:-:S06]  /*25d0*/  IMAD.MOV.U32 R25, RZ, RZ, RZ ;  /* 0x000000ffff197224 */ /* 0x000fcc00078e00ff */
[----:B0-----:R-:W0:Y:S02]  /*25e0*/  MUFU.RCP R20, R2 ;  /* 0x0000000200147308 */ /* 0x001e240000001000 */
[----:B0-----:R-:W-:Y:S02]  /*25f0*/  IADD3 R20, R20, 0xffffffe, RZ ;  /* 0x0ffffffe14147810 */ /* 0x001fe40007ffe0ff */
[----:B------:R-:W-:-:S04]  /*2600*/  MOV R2, RZ ;  /* 0x000000ff00027202 */ /* 0x000fc80000000f00 */
        /* <DEDUP_REMOVED lines=16> */
.L_x_213:
[----:B------:R-:W-:Y:S05]  /*2710*/  BSYNC B0 ;  /* 0x0000000000007941 */ /* 0x000fea0003800000 */
.L_x_211:
        /* <DEDUP_REMOVED lines=8> */
[----:B------:R-:W-:Y:S01]  /*27a0*/  IMAD.WIDE.U32 R32, R20, R17, RZ ;  /* 0x0000001114207225 */ /* 0x000fe200078e00ff */
[----:B------:R-:W-:Y:S02]  /*27b0*/  USEL UR5, UR5, 0x1, !UP0 ;  /* 0x0000000105057887 */ /* 0x000fe4000c000000 */
[----:B------:R-:W-:Y:S01]  /*27c0*/  IADD3 R0, R21, R9, RZ ;  /* 0x0000000915007210 */ /* 0x000fe20007ffe0ff */
[----:B------:R-:W-:Y:S01]  /*27d0*/  IMAD R3, R3, R26, RZ ;  /* 0x0000001a03037224 */ /* 0x000fe200078e02ff */
[----:B------:R-:W-:Y:S01]  /*27e0*/  SHF.R.S32.HI R9, RZ, 0x1f, R26 ;  /* 0x0000001fff097819 */ /* 0x000fe2000001141a */
[----:B------:R-:W-:Y:S01]  /*27f0*/  USHF.R.S32.HI UR9, URZ, 0x1f, UR4 ;  /* 0x0000001f3f097899 */ /* 0x000fe20008011404 */
[----:B------:R-:W-:Y:S01]  /*2800*/  IMAD.WIDE.U32 R36, R34, UR4, RZ ;  /* 0x0000000422247c25 */ /* 0x000fe2000f8e00ff */
[----:B------:R-:W-:-:S03]  /*2810*/  USHF.R.S32.HI UR6, URZ, 0x1f, UR5 ;  /* 0x0000001f3f067899 */ /* 0x000fc60008011405 */
[----:B------:R-:W-:Y:S02]  /*2820*/  IMAD R21, R0, R17, RZ ;  /* 0x0000001100157224 */ /* 0x000fe400078e02ff */
[----:B------:R-:W-:Y:S02]  /*2830*/  IMAD R3, R9, R30, R3 ;  /* 0x0000001e09037224 */ /* 0x000fe400078e0203 */
[----:B------:R-:W-:Y:S02]  /*2840*/  IMAD R21, R16, R20, R21 ;  /* 0x0000001410157224 */ /* 0x000fe400078e0215 */
[----:B------:R-:W-:Y:S02]  /*2850*/  IMAD R9, R2, UR4, RZ ;  /* 0x0000000402097c24 */ /* 0x000fe4000f8e02ff */
[----:B------:R-:W-:Y:S01]  /*2860*/  IMAD.WIDE.U32 R30, R30, R26, RZ ;  /* 0x0000001a1e1e7225 */ /* 0x000fe200078e00ff */
[----:B------:R-:W-:-:S03]  /*2870*/  IADD3 R6, R33, R21, RZ ;  /* 0x0000001521067210 */ /* 0x000fc60007ffe0ff */
[----:B------:R-:W-:Y:S01]  /*2880*/  IMAD R21, R25, UR5, RZ ;  /* 0x0000000519157c24 */ /* 0x000fe2000f8e02ff */
[----:B------:R-:W-:Y:S01]  /*2890*/  LOP3.LUT R0, R41, R6, RZ, 0xfc, !PT ;  /* 0x0000000629007212 */ /* 0x000fe200078efcff */
[----:B------:R-:W-:Y:S01]  /*28a0*/  IMAD R9, R34, UR9, R9 ;  /* 0x0000000922097c24 */ /* 0x000fe2000f8e0209 */
[----:B------:R-:W-:Y:S01]  /*28b0*/  IADD3 R3, R31, R3, RZ ;  /* 0x000000031f037210 */ /* 0x000fe20007ffe0ff */
[----:B------:R-:W-:Y:S01]  /*28c0*/  IMAD R21, R24, UR6, R21 ;  /* 0x0000000618157c24 */ /* 0x000fe2000f8e0215 */
[----:B------:R-:W-:Y:S01]  /*28d0*/  ISETP.NE.U32.AND P0, PT, R0, RZ, PT ;  /* 0x000000ff0000720c */ /* 0x000fe20003f05070 */
[----:B------:R-:W-:Y:S01]  /*28e0*/  IMAD.WIDE.U32 R34, R24, UR5, RZ ;  /* 0x0000000518227c25 */ /* 0x000fe2000f8e00ff */
[----:B------:R-:W-:-:S03]  /*28f0*/  IADD3 R9, R37, R9, RZ ;  /* 0x0000000925097210 */ /* 0x000fc60007ffe0ff */
        /* <DEDUP_REMOVED lines=11> */
[----:B------:R-:W-:Y:S02]  /*29b0*/  IADD3.X R21, RZ, ~R25, RZ, P0, !PT ;  /* 0x80000019ff157210 */ /* 0x000fe400007fe4ff */
[----:B------:R-:W-:Y:S01]  /*29c0*/  MOV R39, R41 ;  /* 0x0000002900277202 */ /* 0x000fe20000000f00 */
[----:B------:R-:W-:Y:S01]  /*29d0*/  IMAD.MOV.U32 R41, RZ, RZ, R25 ;  /* 0x000000ffff297224 */ /* 0x000fe200078e0019 */
[----:B------:R-:W-:Y:S01]  /*29e0*/  MOV R40, R0 ;  /* 0x0000000000287202 */ /* 0x000fe20000000f00 */
[----:B------:R-:W-:-:S02]  /*29f0*/  IMAD R21, R21, R32, RZ ;  /* 0x0000002015157224 */ /* 0x000fc400078e02ff */
[----:B------:R-:W-:-:S04]  /*2a00*/  IMAD.WIDE.U32 R32, R27, R32, R38 ;  /* 0x000000201b207225 */ /* 0x000fc800078e0026 */
[----:B------:R-:W-:-:S04]  /*2a10*/  IMAD R21, R6, R27, R21 ;  /* 0x0000001b06157224 */ /* 0x000fc800078e0215 */
[----:B------:R-:W-:Y:S01]  /*2a20*/  IMAD.IADD R21, R33, 0x1, R21 ;  /* 0x0000000121157824 */ /* 0x000fe200078e0215 */
[----:B------:R-:W-:Y:S05]  /*2a30*/  BRA `(.L_x_216) ;  /* 0x0000017000007947 */ /* 0x000fea0003800000 */
.L_x_215:
        /* <DEDUP_REMOVED lines=23> */
.L_x_216:
[----:B------:R-:W-:Y:S05]  /*2bb0*/  BSYNC B0 ;  /* 0x0000000000007941 */ /* 0x000fea0003800000 */
.L_x_214:
        /* <DEDUP_REMOVED lines=19> */
.L_x_218:
[----:B------:R-:W0:Y:S01]  /*2cf0*/  I2F.U32.RP R6, R19 ;  /* 0x0000001300067306 */ /* 0x000e220000209000 */
[----:B------:R-:W-:Y:S01]  /*2d00*/  HFMA2.MMA R20, -RZ, RZ, 0, 0 ;  /* 0x00000000ff147435 */ /* 0x000fe200000001ff */
[----:B------:R-:W-:Y:S01]  /*2d10*/  ISETP.NE.U32.AND P0, PT, R19, RZ, PT ;  /* 0x000000ff1300720c */ /* 0x000fe20003f05070 */
[----:B------:R-:W-:Y:S01]  /*2d20*/  IMAD.MOV.U32 R45, RZ, RZ, RZ ;  /* 0x000000ffff2d7224 */ /* 0x000fe200078e00ff */
[----:B------:R-:W-:-:S04]  /*2d30*/  MOV R18, RZ ;  /* 0x000000ff00127202 */ /* 0x000fc80000000f00 */
        /* <DEDUP_REMOVED lines=17> */
.L_x_219:
[----:B------:R-:W-:Y:S05]  /*2e50*/  BSYNC B0 ;  /* 0x0000000000007941 */ /* 0x000fea0003800000 */
.L_x_217:
        /* <DEDUP_REMOVED lines=10> */
[----:B------:R-:W-:Y:S01]  /*2f00*/  IADD3 R6, P0, RZ, -R0, RZ ;  /* 0x80000000ff067210 */ /* 0x000fe20007f1e0ff */
[----:B------:R-:W-:Y:S01]  /*2f10*/  IMAD.MOV.U32 R24, RZ, RZ, R0 ;  /* 0x000000ffff187224 */ /* 0x000fe200078e0000 */
[----:B------:R-:W-:Y:S02]  /*2f20*/  MOV R20, R44 ;  /* 0x0000002c00147202 */ /* 0x000fe40000000f00 */
[----:B------:R-:W-:Y:S02]  /*2f30*/  IADD3.X R2, RZ, ~R25, RZ, P0, !PT ;  /* 0x80000019ff027210 */ /* 0x000fe400007fe4ff */
[----:B------:R-:W-:-:S03]  /*2f40*/  MOV R21, R45 ;  /* 0x0000002d00157202 */ /* 0x000fc60000000f00 */
[----:B------:R-:W-:Y:S02]  /*2f50*/  IMAD R19, R2, R17, RZ ;  /* 0x0000001102137224 */ /* 0x000fe400078e02ff */
[----:B------:R-:W-:-:S04]  /*2f60*/  IMAD.WIDE.U32 R20, R17, R6, R20 ;  /* 0x0000000611147225 */ /* 0x000fc800078e0014 */
[----:B------:R-:W-:Y:S02]  /*2f70*/  IMAD R19, R16, R6, R19 ;  /* 0x0000000610137224 */ /* 0x000fe400078e0213 */
[----:B------:R-:W-:-:S03]  /*2f80*/  IMAD.MOV.U32 R17, RZ, RZ, R20 ;  /* 0x000000ffff117224 */ /* 0x000fc600078e0014 */
[----:B------:R-:W-:Y:S01]  /*2f90*/  IADD3 R19, R21, R19, RZ ;  /* 0x0000001315137210 */ /* 0x000fe20007ffe0ff */
[----:B------:R-:W-:Y:S05]  /*2fa0*/  BRA `(.L_x_222) ;  /* 0x0000017000007947 */ /* 0x000fea0003800000 */
.L_x_221:
        /* <DEDUP_REMOVED lines=11> */
[----:B------:R-:W-:Y:S01]  /*3060*/  IMAD.MOV.U32 R19, RZ, RZ, RZ ;  /* 0x000000ffff137224 */ /* 0x000fe200078e00ff */
        /* <DEDUP_REMOVED lines=11> */
.L_x_222:
[----:B------:R-:W-:Y:S05]  /*3120*/  BSYNC B0 ;  /* 0x0000000000007941 */ /* 0x000fea0003800000 */
.L_x_220:
        /* <DEDUP_REMOVED lines=9> */
[----:B------:R-:W-:Y:S02]  /*31c0*/  IMAD R19, R19, R4, RZ ;  /* 0x0000000413137224 */ /* 0x000fe400078e02ff */
[----:B------:R-:W-:-:S02]  /*31d0*/  IMAD R11, R21, R24, R0 ;  /* 0x00000018150b7224 */ /* 0x000fc400078e0200 */
[----:B------:R-:W-:Y:S02]  /*31e0*/  IMAD R0, R18, R33, RZ ;  /* 0x0000002112007224 */ /* 0x000fe400078e02ff */
        /* <DEDUP_REMOVED lines=26> */
.L_x_224:
        /* <DEDUP_REMOVED lines=23> */
.L_x_225:
[----:B------:R-:W-:Y:S05]  /*3500*/  BSYNC B0 ;  /* 0x0000000000007941 */ /* 0x000fea0003800000 */
.L_x_223:
        /* <DEDUP_REMOVED lines=27> */
.L_x_227:
        /* <DEDUP_REMOVED lines=23> */
.L_x_228:
[----:B------:R-:W-:Y:S05]  /*3830*/  BSYNC B0 ;  /* 0x0000000000007941 */ /* 0x000fea0003800000 */
.L_x_226:
[----:B------:R-:W-:Y:S02]  /*3840*/  IADD3 R31, P1, P0, R36, R34, R30 ;  /* 0x00000022241f7210 */ /* 0x000fe4000783e01e */
[----:B------:R-:W-:Y:S02]  /*3850*/  SHF.R.S32.HI R0, RZ, 0x1f, R10 ;  /* 0x0000001fff007819 */ /* 0x000fe4000001140a */
[----:B------:R-:W-:Y:S02]  /*3860*/  IADD3 R31, P3, P2, R44, R31, R32 ;  /* 0x0000001f2c1f7210 */ /* 0x000fe40007a7e020 */
[----:B------:R-:W-:Y:S02]  /*3870*/  IADD3.X R3, R9, R8, R3, P1, P0 ;  /* 0x0000000809037210 */ /* 0x000fe40000fe0403 */
[----:B------:R-:W-:Y:S02]  /*3880*/  IADD3 R18, P1, P0, R46, R31, R18 ;  /* 0x0000001f2e127210 */ /* 0x000fe4000783e012 */
[----:B------:R-:W-:Y:S01]  /*3890*/  IADD3.X R4, R11, R3, R4, P3, P2 ;  /* 0x000000030b047210 */ /* 0x000fe20001fe4404 */
[----:B------:R-:W-:-:S03]  /*38a0*/  IMAD R3, R25, R10, RZ ;  /* 0x0000000a19037224 */ /* 0x000fc600078e02ff */
[----:B------:R-:W-:Y:S01]  /*38b0*/  IADD3.X R19, R15, R4, R16, P1, P0 ;  /* 0x000000040f137210 */ /* 0x000fe20000fe0410 */
[-C--:B------:R-:W-:Y:S02]  /*38c0*/  IMAD R0, R0, R24.reuse, R3 ;  /* 0x0000001800007224 */ /* 0x080fe400078e0203 */
[----:B------:R-:W-:Y:S01]  /*38d0*/  IMAD R3, R2, R5, RZ ;  /* 0x0000000502037224 */ /* 0x000fe200078e02ff */
[----:B------:R-:W-:Y:S01]  /*38e0*/  SHF.R.S32.HI R2, RZ, 0x1f, R5 ;  /* 0x0000001fff027819 */ /* 0x000fe20000011405 */
        /* <DEDUP_REMOVED lines=9> */
.L_x_204:
[----:B------:R-:W-:-:S04]  /*3980*/  LEA R2, P0, R34, c[0x0][0x200], 0x2 ;  /* 0x0000800022027a11 */ /* 0x000fc800078010ff */
[----:B------:R-:W-:-:S05]  /*3990*/  LEA.HI.X R3, R34, c[0x0][0x204], R35, 0x2, P0 ;  /* 0x0000810022037a11 */ /* 0x000fca00000f1423 */
[----:B------:R0:W-:Y:S04]  /*39a0*/  STG.E [R2.64], R28 ;  /* 0x0000001c02007986 */ /* 0x0001e8000c10190a */
.L_x_203:
[----:B------:R-:W-:Y:S05]  /*39b0*/  BSYNC B1 ;  /* 0x0000000000017941 */ /* 0x000fea0003800000 */
.L_x_202:
[----:B------:R-:W1:Y:S01]  /*39c0*/  S2R R16, SR_TID.X ;  /* 0x0000000000107919 */ /* 0x000e620000002100 */
[----:B------:R-:W-:Y:S01]  /*39d0*/  IMAD.MOV.U32 R5, RZ, RZ, RZ ;  /* 0x000000ffff057224 */ /* 0x000fe200078e00ff */
[----:B-1----:R-:W-:-:S04]  /*39e0*/  SHF.R.S32.HI R15, RZ, 0x1f, R16 ;  /* 0x0000001fff0f7819 */ /* 0x002fc80000011410 */
[CC--:B0-----:R-:W-:Y:S02]  /*39f0*/  LEA.HI R3, R15.reuse, R16.reuse, RZ, 0x3 ;  /* 0x000000100f037211 */ /* 0x0c1fe400078f18ff */
[----:B------:R-:W-:Y:S02]  /*3a00*/  LEA.HI R15, R15, R16, RZ, 0x4 ;  /* 0x000000100f0f7211 */ /* 0x000fe400078f20ff */
[----:B------:R-:W-:-:S05]  /*3a10*/  LOP3.LUT R3, R3, 0xfffffff8, RZ, 0xc0, !PT ;  /* 0xfffffff803037812 */ /* 0x000fca00078ec0ff */
[----:B------:R-:W-:Y:S01]  /*3a20*/  IMAD.IADD R0, R16, 0x1, -R3 ;  /* 0x0000000110007824 */ /* 0x000fe200078e0a03 */
[----:B------:R-:W-:Y:S02]  /*3a30*/  LOP3.LUT R3, R15, 0x3ffffff0, RZ, 0xc0, !PT ;  /* 0x3ffffff00f037812 */ /* 0x000fe400078ec0ff */
[----:B------:R-:W-:Y:S02]  /*3a40*/  SHF.R.S32.HI R15, RZ, 0x4, R15 ;  /* 0x00000004ff0f7819 */ /* 0x000fe4000001140f */
[----:B------:R-:W-:Y:S01]  /*3a50*/  ISETP.GE.AND P0, PT, R0, c[0x0][0x314], PT ;  /* 0x0000c50000007a0c */ /* 0x000fe20003f06270 */
[----:B------:R-:W-:-:S03]  /*3a60*/  IMAD.MOV.U32 R0, RZ, RZ, c[0x0][0x314] ;  /* 0x0000c500ff007624 */ /* 0x000fc600078e00ff */
[C---:B------:R-:W-:Y:S01]  /*3a70*/  ISETP.GT.OR P0, PT, R16.reuse, 0x3f, P0 ;  /* 0x0000003f1000780c */ /* 0x040fe20000704670 */
[----:B------:R-:W-:Y:S02]  /*3a80*/  IMAD.IADD R16, R16, 0x1, -R3 ;  /* 0x0000000110107824 */ /* 0x000fe400078e0a03 */
[----:B------:R-:W-:Y:S02]  /*3a90*/  CS2R R2, SRZ ;  /* 0x0000000000027805 */ /* 0x000fe4000001ff00 */
[----:B------:R-:W-:-:S08]  /*3aa0*/  IMAD.SHL.U32 R16, R16, 0x4, RZ ;  /* 0x0000000410107824 */ /* 0x000fd000078e00ff */
[----:B------:R-:W-:-:S04]  /*3ab0*/  @!P0 FADD.FTZ R4, -R28, R29 ;  /* 0x0000001d1c048221 */ /* 0x000fc80000010100 */
[----:B------:R-:W-:-:S06]  /*3ac0*/  @!P0 FMUL.FTZ R4, R4, 1.4426950216293334961 ;  /* 0x3fb8aa3b04048820 */ /* 0x000fcc0000410000 */
[----:B------:R-:W0:Y:S02]  /*3ad0*/  @!P0 MUFU.EX2 R4, R4 ;  /* 0x0000000400048308 */ /* 0x000e240000000800 */
[----:B0-----:R0:W-:Y:S04]  /*3ae0*/  @!P0 STS [R23.X4], R4 ;  /* 0x0000000417008388 */ /* 0x0011e80000004800 */
[----:B------:R-:W-:Y:S01]  /*3af0*/  BAR.SYNC.DEFER_BLOCKING 0x0 ;  /* 0x0000000000007b1d */ /* 0x000fe20000010000 */
[----:B------:R-:W-:Y:S01]  /*3b00*/  ISETP.GE.AND P0, PT, R0, 0x1, PT ;  /* 0x000000010000780c */ /* 0x000fe20003f06270 */
[----:B------:R-:W-:-:S12]  /*3b10*/  IMAD.MOV.U32 R0, RZ, RZ, RZ ;  /* 0x000000ffff007224 */ /* 0x000fd800078e00ff */
[----:B------:R-:W-:Y:S05]  /*3b20*/  @!P0 BRA `(.L_x_229) ;  /* 0x0000023000008947 */ /* 0x000fea0003800000 */
[----:B------:R-:W-:Y:S01]  /*3b30*/  ULDC UR5, c[0x0][0x22c] ;  /* 0x00008b0000057ab9 */ /* 0x000fe20000000800 */
[----:B------:R-:W-:Y:S01]  /*3b40*/  IMAD R13, R15, 0x40, R16 ;  /* 0x000000400f0d7824 */ /* 0x000fe200078e0210 */
[----:B------:R-:W-:Y:S01]  /*3b50*/  UIMAD UR5, UR8, UR5, URZ ;  /* 0x00000005080572a4 */ /* 0x000fe2000f8e023f */
[C---:B------:R-:W-:Y:S01]  /*3b60*/  IADD3 R6, R7.reuse, -UR8, RZ ;  /* 0x8000000807067c10 */ /* 0x040fe2000fffe0ff */
[----:B------:R-:W-:Y:S01]  /*3b70*/  IMAD R18, R7, c[0x0][0x22c], RZ ;  /* 0x00008b0007127a24 */ /* 0x000fe200078e02ff */
[----:B------:R-:W-:Y:S01]  /*3b80*/  CS2R R8, SRZ ;  /* 0x0000000000087805 */ /* 0x000fe2000001ff00 */
[----:B------:R-:W-:Y:S01]  /*3b90*/  USHF.R.S32.HI UR4, URZ, 0x1f, UR5 ;  /* 0x0000001f3f047899 */ /* 0x000fe20008011405 */
[C---:B------:R-:W-:Y:S01]  /*3ba0*/  ISETP.GE.AND P2, PT, R15.reuse, R6, PT ;  /* 0x000000060f00720c */ /* 0x040fe20003f46270 */
[----:B------:R-:W-:Y:S01]  /*3bb0*/  IMAD.SHL.U32 R6, R15, 0x4, RZ ;  /* 0x000000040f067824 */ /* 0x000fe200078e00ff */
[C---:B0-----:R-:W-:Y:S01]  /*3bc0*/  IADD3 R4, P0, R13.reuse, UR5, RZ ;  /* 0x000000050d047c10 */ /* 0x041fe2000ff1e0ff */
[----:B------:R-:W-:Y:S01]  /*3bd0*/  IMAD.MOV.U32 R14, RZ, RZ, RZ ;  /* 0x000000ffff0e7224 */ /* 0x000fe200078e00ff */
[----:B------:R-:W-:Y:S01]  /*3be0*/  CS2R R10, SRZ ;  /* 0x00000000000a7805 */ /* 0x000fe2000001ff00 */
[----:B------:R-:W-:Y:S01]  /*3bf0*/  IMAD.MOV.U32 R5, RZ, RZ, RZ ;  /* 0x000000ffff057224 */ /* 0x000fe200078e00ff */
[----:B------:R-:W-:Y:S01]  /*3c00*/  LEA.HI.X.SX32 R13, R13, UR4, 0x1, P0 ;  /* 0x000000040d0d7c11 */ /* 0x000fe200080f0eff */
[----:B------:R-:W-:Y:S01]  /*3c10*/  IMAD.WIDE R18, R18, 0x4, RZ ;  /* 0x0000000412127825 */ /* 0x000fe200078e02ff */
[----:B------:R-:W-:-:S04]  /*3c20*/  LEA R12, P0, R4, c[0x0][0x1d8], 0x2 ;  /* 0x00007600040c7a11 */ /* 0x000fc800078010ff */
[----:B------:R-:W-:-:S03]  /*3c30*/  LEA.HI.X R13, R4, c[0x0][0x1dc], R13, 0x2, P0 ;  /* 0x00007700040d7a11 */ /* 0x000fc600000f140d */
.L_x_232:
[----:B------:R-:W-:Y:S01]  /*3c40*/  BSSY B0, `(.L_x_230) ;  /* 0x0000006000007945 */ /* 0x000fe20003800000 */
[----:B------:R-:W-:-:S05]  /*3c50*/  @P2 BRA `(.L_x_231) ;  /* 0x0000004000002947 */ /* 0x000fca0003800000 */
[----:B------:R-:W-:Y:S01]  /*3c60*/  ISETP.GE.AND P0, PT, R16, c[0x0][0x220], PT ;  /* 0x0000880010007a0c */ /* 0x000fe20003f06270 */
[----:B------:R-:W-:Y:S01]  /*3c70*/  CS2R R8, SRZ ;  /* 0x0000000000087805 */ /* 0x000fe2000001ff00 */
[----:B------:R-:W-:Y:S11]  /*3c80*/  CS2R R10, SRZ ;  /* 0x00000000000a7805 */ /* 0x000ff6000001ff00 */
[----:B------:R0:W5:Y:S02]  /*3c90*/  @!P0 LDG.E.128 R8, [R12.64] ;  /* 0x0000000a0c088981 */ /* 0x000164000c1e1d00 */
.L_x_231:
[----:B------:R-:W-:Y:S05]  /*3ca0*/  BSYNC B0 ;  /* 0x0000000000007941 */ /* 0x000fea0003800000 */
.L_x_230:
        /* <DEDUP_REMOVED lines=11> */
.L_x_229:
        /* <DEDUP_REMOVED lines=80> */
        .weak           $__internal_4_$__cuda_sm20_div_s64
        .type           $__internal_4_$__cuda_sm20_div_s64,@function
        .size           $__internal_4_$__cuda_sm20_div_s64,(.L_x_7802 - $__internal_4_$__cuda_sm20_div_s64)
$__internal_4_$__cuda_sm20_div_s64:
        /* <DEDUP_REMOVED lines=30> */
[----:B------:R-:W-:-:S06]  /*4440*/  IMAD.WIDE.U32 R42, P0, R43, R0, R42 ;  /* 0x000000002b2a7225 */ /* 0x000fcc000780002a */
[----:B------:R-:W-:-:S04]  /*4450*/  IMAD.HI.U32 R25, P4, R27, R2, R42 ;  /* 0x000000021b197227 */ /* 0x000fc8000788002a */
[----:B------:R-:W-:-:S04]  /*4460*/  IMAD.HI.U32 R2, R27, R0, RZ ;  /* 0x000000001b027227 */ /* 0x000fc800078e00ff */
[----:B------:R-:W-:Y:S02]  /*4470*/  IMAD R0, R27, R0, RZ ;  /* 0x000000001b007224 */ /* 0x000fe400078e02ff */
[----:B------:R-:W-:Y:S01]  /*4480*/  IMAD.X R2, R2, 0x1, R27, P0 ;  /* 0x0000000102027824 */ /* 0x000fe200000e061b */
[-C--:B------:R-:W-:Y:S01]  /*4490*/  IADD3 R27, P0, RZ, -R24.reuse, RZ ;  /* 0x80000018ff1b7210 */ /* 0x080fe20007f1e0ff */
[----:B------:R-:W-:Y:S01]  /*44a0*/  IMAD.MOV.U32 R43, RZ, RZ, RZ ;  /* 0x000000ffff2b7224 */ /* 0x000fe200078e00ff */
[----:B------:R-:W-:Y:S02]  /*44b0*/  IADD3 R25, P3, R0, R25, RZ ;  /* 0x0000001900197210 */ /* 0x000fe40007f7e0ff */
[----:B------:R-:W-:Y:S01]  /*44c0*/  SEL R24, R27, R24, !P2 ;  /* 0x000000181b187207 */ /* 0x000fe20005000000 */
[----:B------:R-:W-:Y:S01]  /*44d0*/  IMAD.X R0, RZ, RZ, ~R21, P0 ;  /* 0x000000ffff007224 */ /* 0x000fe200000e0e15 */
[----:B------:R-:W-:-:S03]  /*44e0*/  IADD3.X R27, RZ, RZ, R2, P3, P4 ;  /* 0x000000ffff1b7210 */ /* 0x000fc60001fe8402 */
[----:B------:R-:W-:Y:S01]  /*44f0*/  IMAD.HI.U32 R42, R25, R24, RZ ;  /* 0x00000018192a7227 */ /* 0x000fe200078e00ff */
[----:B------:R-:W-:-:S05]  /*4500*/  SEL R0, R0, R21, !P2 ;  /* 0x0000001500007207 */ /* 0x000fca0005000000 */
[----:B------:R-:W-:-:S04]  /*4510*/  IMAD.WIDE.U32 R42, R25, R0, R42 ;  /* 0x00000000192a7225 */ /* 0x000fc800078e002a */
[C---:B------:R-:W-:Y:S02]  /*4520*/  IMAD R25, R27.reuse, R0, RZ ;  /* 0x000000001b197224 */ /* 0x040fe400078e02ff */
[----:B------:R-:W-:-:S05]  /*4530*/  IMAD.HI.U32 R2, P0, R27, R24, R42 ;  /* 0x000000181b027227 */ /* 0x000fca000780002a */
[----:B------:R-:W-:Y:S01]  /*4540*/  IADD3 R25, P2, R25, R2, RZ ;  /* 0x0000000219197210 */ /* 0x000fe20007f5e0ff */
[----:B------:R-:W-:-:S04]  /*4550*/  IMAD.HI.U32 R2, R27, R0, RZ ;  /* 0x000000001b027227 */ /* 0x000fc800078e00ff */
[----:B------:R-:W-:Y:S01]  /*4560*/  IMAD.WIDE.U32 R42, R25, R38, RZ ;  /* 0x00000026192a7225 */ /* 0x000fe200078e00ff */
[----:B------:R-:W-:-:S03]  /*4570*/  IADD3.X R2, R2, RZ, RZ, P0, !PT ;  /* 0x000000ff02027210 */ /* 0x000fc600007fe4ff */
[C---:B------:R-:W-:Y:S01]  /*4580*/  IMAD R43, R25.reuse, R39, R43 ;  /* 0x00000027192b7224 */ /* 0x040fe200078e022b */
[----:B------:R-:W-:Y:S01]  /*4590*/  IADD3 R27, P0, -R42, R24, RZ ;  /* 0x000000182a1b7210 */ /* 0x000fe20007f1e1ff */
[----:B------:R-:W-:Y:S01]  /*45a0*/  IMAD.X R2, RZ, RZ, R2, P2 ;  /* 0x000000ffff027224 */ /* 0x000fe200010e0602 */
[----:B------:R-:W-:Y:S02]  /*45b0*/  IADD3 R24, P2, R25, 0x1, RZ ;  /* 0x0000000119187810 */ /* 0x000fe40007f5e0ff */
[-C--:B------:R-:W-:Y:S01]  /*45c0*/  ISETP.GE.U32.AND P4, PT, R27, R38.reuse, PT ;  /* 0x000000261b00720c */ /* 0x080fe20003f86070 */
[----:B------:R-:W-:-:S04]  /*45d0*/  IMAD R43, R2, R38, R43 ;  /* 0x00000026022b7224 */ /* 0x000fc800078e022b */
[----:B------:R-:W-:Y:S01]  /*45e0*/  IMAD.X R43, R0, 0x1, ~R43, P0 ;  /* 0x00000001002b7824 */ /* 0x000fe200000e0e2b */
[----:B------:R-:W-:-:S04]  /*45f0*/  IADD3 R0, P3, R27, -R38, RZ ;  /* 0x800000261b007210 */ /* 0x000fc80007f7e0ff */
[----:B------:R-:W-:-:S04]  /*4600*/  ISETP.GE.U32.AND.EX P4, PT, R43, R39, PT, P4 ;  /* 0x000000272b00720c */ /* 0x000fc80003f86140 */
[----:B------:R-:W-:Y:S01]  /*4610*/  SEL R27, R0, R27, P4 ;  /* 0x0000001b001b7207 */ /* 0x000fe20002000000 */
[----:B------:R-:W-:Y:S01]  /*4620*/  IMAD.X R0, R43, 0x1, ~R39, P3 ;  /* 0x000000012b007824 */ /* 0x000fe200018e0e27 */
[----:B------:R-:W-:Y:S01]  /*4630*/  SEL R24, R24, R25, P4 ;  /* 0x0000001918187207 */ /* 0x000fe20002000000 */
[----:B------:R-:W-:Y:S01]  /*4640*/  IMAD.X R25, RZ, RZ, R2, P2 ;  /* 0x000000ffff197224 */ /* 0x000fe200010e0602 */
[----:B------:R-:W-:Y:S01]  /*4650*/  ISETP.GE.U32.AND P0, PT, R27, R38, PT ;  /* 0x000000261b00720c */ /* 0x000fe20003f06070 */
[----:B------:R-:W-:Y:S01]  /*4660*/  IMAD.MOV.U32 R38, RZ, RZ, R20 ;  /* 0x000000ffff267224 */ /* 0x000fe200078e0014 */
[----:B------:R-:W-:Y:S02]  /*4670*/  SEL R43, R0, R43, P4 ;  /* 0x0000002b002b7207 */ /* 0x000fe40002000000 */
        /* <DEDUP_REMOVED lines=17> */
[----:B------:R-:W-:Y:S06]  /*4790*/  RET.REL.NODEC R38 `(_ZN5flash32flash_fwd_splitkv_combine_kernelI23Flash_fwd_kernel_traitsILi64ELi64ELi256ELi4ELb0ELb0EN7cutlass10bfloat16_tE19Flash_kernel_traitsILi64ELi64ELi256ELi4ES3_EELi8ELi3ELb0EEEvNS_16Flash_fwd_paramsE) ;  /* 0xffffb86026007950 */ /* 0x000fec0003c3ffff */
.L_x_233:
        /* <DEDUP_REMOVED lines=14> */
.L_x_7802:


//--------------------- .text._ZN5flash32flash_fwd_splitkv_combine_kernelI23Flash_fwd_kernel_traitsILi64ELi64ELi256ELi4ELb0ELb0EN7cutlass10bfloat16_tE19Flash_kernel_traitsILi64ELi64ELi256ELi4ES3_EELi8ELi2ELb0EEEvNS_16Flash_fwd_paramsE --------------------------
	.section	.text._ZN5flash32flash_fwd_splitkv_combine_kernelI23Flash_fwd_kernel_traitsILi64ELi64ELi256ELi4ELb0ELb0EN7cutlass10bfloat16_tE19Flash_kernel_traitsILi64ELi64ELi256ELi4ES3_EELi8ELi2ELb0EEEvNS_16Flash_fwd_paramsE,"ax",@progbits
	.sectioninfo	@"SHI_REGISTERS=54"
	.align	128
        .global         _ZN5flash32flash_fwd_splitkv_combine_kernelI23Flash_fwd_kernel_traitsILi64ELi64ELi256ELi4ELb0ELb0EN7cutlass10bfloat16_tE19Flash_kernel_traitsILi64ELi64ELi256ELi4ES3_EELi8ELi2ELb0EEEvNS_16Flash_fwd_paramsE
        .type           _ZN5flash32flash_fwd_splitkv_combine_kernelI23Flash_fwd_kernel_traitsILi64ELi64ELi256ELi4ELb0ELb0EN7cutlass10bfloat16_tE19Flash_kernel_traitsILi64ELi64ELi256ELi4ES3_EELi8ELi2ELb0EEEvNS_16Flash_fwd_paramsE,@function
        .size           _ZN5flash32flash_fwd_splitkv_combine_kernelI23Flash_fwd_kernel_traitsILi64ELi64ELi256ELi4ELb0ELb0EN7cutlass10bfloat16_tE19Flash_kernel_traitsILi64ELi64ELi256ELi4ES3_EELi8ELi2ELb0EEEvNS_16Flash_fwd_paramsE,(.L_x_7803 - _ZN5flash32flash_fwd_splitkv_combine_kernelI23Flash_fwd_kernel_traitsILi64ELi64ELi256ELi4ELb0ELb0EN7cutlass10bfloat16_tE19Flash_kernel_traitsILi64ELi64ELi256ELi4ES3_EELi8ELi2ELb0EEEvNS_16Flash_fwd_paramsE)
        .other          _ZN5flash32flash_fwd_splitkv_combine_kernelI23Flash_fwd_kernel_traitsILi64ELi64ELi256ELi4ELb0ELb0EN7cutlass10bfloat16_tE19Flash_kernel_traitsILi64ELi64ELi256ELi4ES3_EELi8ELi2ELb0EEEvNS_16Flash_fwd_paramsE,@"STO_CUDA_ENTRY STV_DEFAULT"
_ZN5flash32flash_fwd_splitkv_combine_kernelI23Flash_fwd_kernel_traitsILi64ELi64ELi256ELi4ELb0ELb0EN7cutlass10bfloat16_tE19Flash_kernel_traitsILi64ELi64ELi256ELi4ES3_EELi8ELi2ELb0EEEvNS_16Flash_fwd_paramsE:
.text._ZN5flash32flash_fwd_splitkv_combine_kernelI23Flash_fwd_kernel_traitsILi64ELi64ELi256ELi4ELb0ELb0EN7cutlass10bfloat16_tE19Flash_kernel_traitsILi64ELi64ELi256ELi4ES3_EELi8ELi2ELb0EEEvNS_16Flash_fwd_paramsE:
        /* <DEDUP_REMOVED lines=23> */
[----:B------:R-:W-:Y:S05]  /*0170*/  CALL.REL.NOINC `($__internal_5_$__cuda_sm20_div_s64) ;  /* 0x0000412000007944 */ /* 0x000fea0003c00000 */
[----:B------:R-:W-:Y:S02]  /*0180*/  MOV R20, R0 ;  /* 0x0000000000147202 */ /* 0x000fe40000000f00 */
[----:B------:R-:W-:Y:S01]  /*0190*/  MOV R21, R23 ;  /* 0x0000001700157202 */ /* 0x000fe20000000f00 */
[----:B------:R-:W-:Y:S05]  /*01a0*/  BRA `(.L_x_235) ;  /* 0x0000013000007947 */ /* 0x000fea0003800000 */
.L_x_234:
        /* <DEDUP_REMOVED lines=19> */
.L_x_235:
        /* <DEDUP_REMOVED lines=10> */
[----:B------:R-:W-:Y:S05]  /*0380*/  CALL.REL.NOINC `($__internal_5_$__cuda_sm20_div_s64) ;  /* 0x00003f1000007944 */ /* 0x000fea0003c00000 */
[----:B------:R-:W-:Y:S02]  /*0390*/  MOV R30, R0 ;  /* 0x00000000001e7202 */ /* 0x000fe40000000f00 */
[----:B------:R-:W-:Y:S01]  /*03a0*/  MOV R31, R23 ;  /* 0x00000017001f7202 */ /* 0x000fe20000000f00 */
[----:B------:R-:W-:Y:S05]  /*03b0*/  BRA `(.L_x_238) ;  /* 0x0000013000007947 */ /* 0x000fea0003800000 */
.L_x_237:
        /* <DEDUP_REMOVED lines=19> */
.L_x_238:
[----:B------:R-:W-:Y:S05]  /*04f0*/  BSYNC B0 ;  /* 0x0000000000007941 */ /* 0x000fea0003800000 */
.L_x_236:
        /* <DEDUP_REMOVED lines=42> */
[----:B------:R-:W-:Y:S01]  /*07a0*/  MOV R22, R0 ;  /* 0x0000000000167202 */ /* 0x000fe20000000f00 */
[----:B------:R-:W-:Y:S05]  /*07b0*/  BRA `(.L_x_241) ;  /* 0x0000013000007947 */ /* 0x000fea0003800000 */
.L_x_240:
        /* <DEDUP_REMOVED lines=19> */
.L_x_241:
[----:B------:R-:W-:Y:S05]  /*08f0*/  BSYNC B0 ;  /* 0x0000000000007941 */ /* 0x000fea0003800000 */
.L_x_239:
        /* <DEDUP_REMOVED lines=76> */
.L_x_243:
        /* <DEDUP_REMOVED lines=19> */
.L_x_244:
[----:B------:R-:W-:Y:S05]  /*0ef0*/  BSYNC B0 ;  /* 0x0000000000007941 */ /* 0x000fea0003800000 */
.L_x_242:
        /* <DEDUP_REMOVED lines=44> */
.L_x_246:
        /* <DEDUP_REMOVED lines=19> */
.L_x_247:
[----:B------:R-:W-:Y:S05]  /*12f0*/  BSYNC B0 ;  /* 0x0000000000007941 */ /* 0x000fea0003800000 */
.L_x_245:
[----:B------:R-:W-:Y:S01]  /*1300*/  IABS R6, c[0x0][0x214] ;  /* 0x0000850000067a13 */ /* 0x000fe20000000000 */
[----:B------:R-:W-:Y:S01]  /*1310*/  IMAD.MOV.U32 R30, RZ, RZ, RZ ;  /* 0x000000ffff1e7224 */ /* 0x000fe200078e00ff */
[----:B------:R-:W-:Y:S01]  /*1320*/  ISETP.GT.AND P3, PT, R7, RZ, PT ;  /* 0x000000ff0700720c */ /* 0x000fe20003f64270 */
[----:B------:R-:W-:Y:S01]  /*1330*/  ULDC.U8 UR4, c[0x0][0x329] ;  /* 0x0000ca4000047ab9 */ /* 0x000fe20000000000 */
[----:B------:R-:W0:Y:S01]  /*1340*/  I2F.RP R13, R6 ;  /* 0x00000006000d7306 */ /* 0x000e220000209400 */
[----:B------:R-:W-:Y:S01]  /*1350*/  ULDC.64 UR8, c[0x0][0x118] ;  /* 0x0000460000087ab9 */ /* 0x000fe20000000a00 */
[----:B------:R-:W-:Y:S06]  /*1360*/  BSSY B0, `(.L_x_248) ;  /* 0x000007d000007945 */ /* 0x000fec0003800000 */
        /* <DEDUP_REMOVED lines=12> */
[----:B------:R-:W-:Y:S01]  /*1430*/  IMAD R13, R6, R13, R0 ;  /* 0x0000000d060d7224 */ /* 0x000fe200078e0200 */
[----:B------:R-:W-:-:S04]  /*1440*/  SHF.R.S32.HI R0, RZ, 0x1f, R7 ;  /* 0x0000001fff007819 */ /* 0x000fc80000011407 */
[----:B------:R-:W-:-:S13]  /*1450*/  ISETP.GT.U32.AND P0, PT, R6, R13, PT ;  /* 0x0000000d0600720c */ /* 0x000fda0003f04070 */
[----:B------:R-:W-:Y:S01]  /*1460*/  @!P0 IMAD.IADD R13, R13, 0x1, -R6 ;  /* 0x000000010d0d8824 */ /* 0x000fe200078e0a06 */
[----:B------:R-:W-:Y:S02]  /*1470*/  @!P0 IADD3 R2, R2, 0x1, RZ ;  /* 0x0000000102028810 */ /* 0x000fe40007ffe0ff */
[----:B------:R-:W-:Y:S02]  /*1480*/  ISETP.NE.AND P0, PT, RZ, c[0x0][0x214], PT ;  /* 0x00008500ff007a0c */ /* 0x000fe40003f05270 */
[----:B------:R-:W-:Y:S02]  /*1490*/  ISETP.GE.U32.AND P2, PT, R13, R6, PT ;  /* 0x000000060d00720c */ /* 0x000fe40003f46070 */
[----:B------:R-:W-:Y:S01]  /*14a0*/  LEA.HI.SX32 R13, R7, 0x1, 0x1 ;  /* 0x00000001070d7811 */ /* 0x000fe200078f0aff */
[----:B------:R-:W-:-:S10]  /*14b0*/  @!P3 IMAD.MOV R13, RZ, RZ, R0 ;  /* 0x000000ffff0db224 */ /* 0x000fd400078e0200 */
[----:B------:R-:W-:-:S05]  /*14c0*/  @P2 IADD3 R2, R2, 0x1, RZ ;  /* 0x0000000102022810 */ /* 0x000fca0007ffe0ff */
[----:B------:R-:W-:Y:S01]  /*14d0*/  @!P1 IMAD.MOV R2, RZ, RZ, -R2 ;  /* 0x000000ffff029224 */ /* 0x000fe200078e0a02 */
[----:B------:R-:W-:-:S05]  /*14e0*/  @!P0 LOP3.LUT R2, RZ, c[0x0][0x214], RZ, 0x33, !PT ;  /* 0x00008500ff028a12 */ /* 0x000fca00078e33ff */
[----:B------:R-:W-:Y:S01]  /*14f0*/  IMAD R8, R13, R2, RZ ;  /* 0x000000020d087224 */ /* 0x000fe200078e02ff */
[----:B------:R-:W-:-:S04]  /*1500*/  IABS R2, c[0x0][0x1c0] ;  /* 0x0000700000027a13 */ /* 0x000fc80000000000 */
[----:B------:R-:W0:Y:S01]  /*1510*/  I2F.U32.RP R13, R2 ;  /* 0x00000002000d7306 */ /* 0x000e220000209000 */
[----:B------:R-:W-:-:S05]  /*1520*/  IABS R6, R8 ;  /* 0x0000000800067213 */ /* 0x000fca0000000000 */
[----:B------:R-:W-:Y:S02]  /*1530*/  IMAD.IADD R21, R11, 0x1, R6 ;  /* 0x000000010b157824 */ /* 0x000fe400078e0206 */
        /* <DEDUP_REMOVED lines=8> */
[----:B0-----:R-:W-:Y:S02]  /*15c0*/  IMAD.MOV R29, RZ, RZ, -R23 ;  /* 0x000000ffff1d7224 */ /* 0x001fe400078e0a17 */
[----:B------:R-:W-:Y:S02]  /*15d0*/  IMAD.MOV.U32 R22, RZ, RZ, RZ ;  /* 0x000000ffff167224 */ /* 0x000fe400078e00ff */
[----:B------:R-:W-:Y:S02]  /*15e0*/  IMAD R29, R29, R2, RZ ;  /* 0x000000021d1d7224 */ /* 0x000fe400078e02ff */
[----:B-1----:R-:W-:Y:S01]  /*15f0*/  IMAD.MOV R27, RZ, RZ, -R31 ;  /* 0x000000ffff1b7224 */ /* 0x002fe200078e0a1f */
[----:B------:R-:W-:Y:S01]  /*1600*/  IABS R0, c[0x0][0x1c0] ;  /* 0x0000700000007a13 */ /* 0x000fe20000000000 */
[----:B------:R-:W-:Y:S01]  /*1610*/  IMAD.HI.U32 R29, R23, R29, R22 ;  /* 0x0000001d171d7227 */ /* 0x000fe200078e0016 */
[----:B------:R-:W-:-:S02]  /*1620*/  IABS R22, R10 ;  /* 0x0000000a00167213 */ /* 0x000fc40000000000 */
[----:B------:R-:W-:Y:S01]  /*1630*/  LOP3.LUT R10, R10, c[0x0][0x1c0], RZ, 0x3c, !PT ;  /* 0x000070000a0a7a12 */ /* 0x000fe200078e3cff */
[----:B------:R-:W-:Y:S02]  /*1640*/  IMAD R27, R27, R6, RZ ;  /* 0x000000061b1b7224 */ /* 0x000fe400078e02ff */
[----:B------:R-:W-:Y:S02]  /*1650*/  IMAD.MOV R0, RZ, RZ, -R0 ;  /* 0x000000ffff007224 */ /* 0x000fe400078e0a00 */
[----:B------:R-:W-:-:S04]  /*1660*/  IMAD.HI.U32 R11, R29, R22, RZ ;  /* 0x000000161d0b7227 */ /* 0x000fc800078e00ff */
[----:B------:R-:W-:Y:S01]  /*1670*/  IMAD.HI.U32 R27, R31, R27, R30 ;  /* 0x0000001b1f1b7227 */ /* 0x000fe200078e001e */
[----:B------:R-:W-:-:S03]  /*1680*/  IABS R31, R8 ;  /* 0x00000008001f7213 */ /* 0x000fc60000000000 */
[----:B------:R-:W-:Y:S02]  /*1690*/  IMAD R23, R11, R0, R22 ;  /* 0x000000000b177224 */ /* 0x000fe400078e0216 */
[----:B------:R-:W-:Y:S02]  /*16a0*/  IMAD.MOV R31, RZ, RZ, -R31 ;  /* 0x000000ffff1f7224 */ /* 0x000fe400078e0a1f */
[----:B------:R-:W-:Y:S01]  /*16b0*/  IMAD.HI.U32 R27, R27, R14, RZ ;  /* 0x0000000e1b1b7227 */ /* 0x000fe200078e00ff */
[----:B------:R-:W-:-:S03]  /*16c0*/  ISETP.GT.U32.AND P3, PT, R2, R23, PT ;  /* 0x000000170200720c */ /* 0x000fc60003f64070 */
[----:B------:R-:W-:Y:S02]  /*16d0*/  IMAD R31, R27, R31, R14 ;  /* 0x0000001f1b1f7224 */ /* 0x000fe400078e020e */
[----:B------:R-:W-:-:S03]  /*16e0*/  IMAD.HI.U32 R29, R29, R14, RZ ;  /* 0x0000000e1d1d7227 */ /* 0x000fc600078e00ff */
[----:B------:R-:W-:Y:S01]  /*16f0*/  ISETP.GT.U32.AND P0, PT, R6, R31, PT ;  /* 0x0000001f0600720c */ /* 0x000fe20003f04070 */
[----:B------:R-:W-:Y:S01]  /*1700*/  IMAD R13, R29, R0, R14 ;  /* 0x000000001d0d7224 */ /* 0x000fe200078e020e */
[C---:B------:R-:W-:Y:S02]  /*1710*/  LOP3.LUT R0, R21.reuse, R6, RZ, 0x3c, !PT ;  /* 0x0000000615007212 */ /* 0x040fe400078e3cff */
[----:B------:R-:W-:Y:S01]  /*1720*/  LOP3.LUT R21, R21, c[0x0][0x1c0], RZ, 0x3c, !PT ;  /* 0x0000700015157a12 */ /* 0x000fe200078e3cff */
[----:B------:R-:W-:Y:S01]  /*1730*/  @!P3 IMAD.IADD R23, R23, 0x1, -R2 ;  /* 0x000000011717b824 */ /* 0x000fe200078e0a02 */
[----:B------:R-:W-:Y:S02]  /*1740*/  ISETP.GT.U32.AND P1, PT, R2, R13, PT ;  /* 0x0000000d0200720c */ /* 0x000fe40003f24070 */
[----:B------:R-:W-:Y:S02]  /*1750*/  ISETP.GE.AND P4, PT, R0, RZ, PT ;  /* 0x000000ff0000720c */ /* 0x000fe40003f86270 */
[----:B------:R-:W-:Y:S01]  /*1760*/  ISETP.GE.U32.AND P6, PT, R23, R2, PT ;  /* 0x000000021700720c */ /* 0x000fe20003fc6070 */
[----:B------:R-:W0:Y:S01]  /*1770*/  S2R R0, SR_TID.X ;  /* 0x0000000000007919 */ /* 0x000e220000002100 */
[----:B------:R-:W-:Y:S01]  /*1780*/  @!P3 IADD3 R11, R11, 0x1, RZ ;  /* 0x000000010b0bb810 */ /* 0x000fe20007ffe0ff */
[----:B------:R-:W-:Y:S01]  /*1790*/  @!P0 IMAD.IADD R31, R31, 0x1, -R6 ;  /* 0x000000011f1f8824 */ /* 0x000fe200078e0a06 */
[----:B------:R-:W-:Y:S01]  /*17a0*/  ISETP.GT.AND P3, PT, R4, RZ, PT ;  /* 0x000000ff0400720c */ /* 0x000fe20003f64270 */
[----:B------:R-:W-:Y:S01]  /*17b0*/  IMAD.MOV.U32 R23, RZ, RZ, c[0x0][0x214] ;  /* 0x00008500ff177624 */ /* 0x000fe200078e00ff */
[----:B------:R-:W-:-:S02]  /*17c0*/  @!P0 IADD3 R27, R27, 0x1, RZ ;  /* 0x000000011b1b8810 */ /* 0x000fc40007ffe0ff */
[----:B------:R-:W-:Y:S01]  /*17d0*/  ISETP.GE.U32.AND P2, PT, R31, R6, PT ;  /* 0x000000061f00720c */ /* 0x000fe20003f46070 */
[----:B------:R-:W-:Y:S01]  /*17e0*/  @!P1 IMAD.IADD R13, R13, 0x1, -R2 ;  /* 0x000000010d0d9824 */ /* 0x000fe200078e0a02 */
[----:B------:R-:W-:Y:S02]  /*17f0*/  ISETP.GE.AND P0, PT, R10, RZ, PT ;  /* 0x000000ff0a00720c */ /* 0x000fe40003f06270 */
[----:B------:R-:W-:Y:S02]  /*1800*/  SHF.R.S32.HI R10, RZ, 0x1f, R4 ;  /* 0x0000001fff0a7819 */ /* 0x000fe40000011404 */
[----:B------:R-:W-:Y:S02]  /*1810*/  @P6 IADD3 R11, R11, 0x1, RZ ;  /* 0x000000010b0b6810 */ /* 0x000fe40007ffe0ff */
[----:B------:R-:W-:Y:S02]  /*1820*/  ISETP.NE.AND P6, PT, R8, RZ, PT ;  /* 0x000000ff0800720c */ /* 0x000fe40003fc5270 */
[----:B------:R-:W-:-:S02]  /*1830*/  ISETP.GE.U32.AND P5, PT, R13, R2, PT ;  /* 0x000000020d00720c */ /* 0x000fc40003fa6070 */
[----:B------:R-:W-:Y:S02]  /*1840*/  @!P1 IADD3 R29, R29, 0x1, RZ ;  /* 0x000000011d1d9810 */ /* 0x000fe40007ffe0ff */
[----:B------:R-:W-:Y:S01]  /*1850*/  @P2 IADD3 R27, R27, 0x1, RZ ;  /* 0x000000011b1b2810 */ /* 0x000fe20007ffe0ff */
[----:B------:R-:W-:Y:S01]  /*1860*/  @!P0 IMAD.MOV R11, RZ, RZ, -R11 ;  /* 0x000000ffff0b8224 */ /* 0x000fe200078e0a0b */
[----:B------:R-:W-:Y:S02]  /*1870*/  ISETP.GE.AND P2, PT, R21, RZ, PT ;  /* 0x000000ff1500720c */ /* 0x000fe40003f46270 */
[----:B0-----:R-:W-:Y:S01]  /*1880*/  SHF.R.S32.HI R21, RZ, 0x1f, R0 ;  /* 0x0000001fff157819 */ /* 0x001fe20000011400 */
[----:B------:R-:W-:Y:S01]  /*1890*/  @!P4 IMAD.MOV R27, RZ, RZ, -R27 ;  /* 0x000000ffff1bc224 */ /* 0x000fe200078e0a1b */
[----:B------:R-:W-:Y:S01]  /*18a0*/  LEA.HI.SX32 R14, R4, 0x1, 0x1 ;  /* 0x00000001040e7811 */ /* 0x000fe200078f0aff */
[----:B------:R-:W-:Y:S01]  /*18b0*/  @!P3 IMAD.MOV R14, RZ, RZ, R10 ;  /* 0x000000ffff0eb224 */ /* 0x000fe200078e020a */
[----:B------:R-:W-:-:S02]  /*18c0*/  @!P6 LOP3.LUT R27, RZ, R6, RZ, 0x33, !PT ;  /* 0x00000006ff1be212 */ /* 0x000fc400078e33ff */
[----:B------:R-:W-:Y:S02]  /*18d0*/  LEA.HI R10, R21, R0, RZ, 0x3 ;  /* 0x00000000150a7211 */ /* 0x000fe400078f18ff */
[----:B------:R-:W-:Y:S02]  /*18e0*/  @P5 IADD3 R29, R29, 0x1, RZ ;  /* 0x000000011d1d5810 */ /* 0x000fe40007ffe0ff */
[----:B------:R-:W-:Y:S02]  /*18f0*/  ISETP.LT.U32.AND P0, PT, R24, R27, PT ;  /* 0x0000001b1800720c */ /* 0x000fe40003f01070 */
[----:B------:R-:W-:Y:S01]  /*1900*/  SHF.R.S32.HI R13, RZ, 0x1f, R27 ;  /* 0x0000001fff0d7819 */ /* 0x000fe2000001141b */
[----:B------:R-:W-:Y:S01]  /*1910*/  @!P2 IMAD.MOV R29, RZ, RZ, -R29 ;  /* 0x000000ffff1da224 */ /* 0x000fe200078e0a1d */
[----:B------:R-:W-:Y:S02]  /*1920*/  SHF.R.S32.HI R6, RZ, 0x3, R10 ;  /* 0x00000003ff067819 */ /* 0x000fe4000001140a */
[----:B------:R-:W-:-:S02]  /*1930*/  ISETP.LT.AND.EX P2, PT, R25, R13, PT, P0 ;  /* 0x0000000d1900720c */ /* 0x000fc40003f41300 */
[----:B------:R-:W-:Y:S02]  /*1940*/  ISETP.GE.AND P0, PT, R6, c[0x0][0x314], PT ;  /* 0x0000c50006007a0c */ /* 0x000fe40003f06270 */
[----:B------:R-:W-:Y:S02]  /*1950*/  ISETP.NE.AND P4, PT, RZ, c[0x0][0x1c0], PT ;  /* 0x00007000ff007a0c */ /* 0x000fe40003f85270 */
[----:B------:R-:W-:Y:S02]  /*1960*/  LOP3.LUT R2, RZ, c[0x0][0x1c0], RZ, 0x33, !PT ;  /* 0x00007000ff027a12 */ /* 0x000fe400078e33ff */
[----:B------:R-:W-:Y:S02]  /*1970*/  ISETP.NE.AND P1, PT, RZ, UR4, PT ;  /* 0x00000004ff007c0c */ /* 0x000fe4000bf25270 */
[----:B------:R-:W-:Y:S02]  /*1980*/  SEL R22, R2, R11, !P4 ;  /* 0x0000000b02167207 */ /* 0x000fe40006000000 */
[----:B------:R-:W-:-:S02]  /*1990*/  SEL R23, R23, 0x1, !P1 ;  /* 0x0000000117177807 */ /* 0x000fc40004800000 */
[----:B------:R-:W-:Y:S02]  /*19a0*/  SEL R2, R2, R29, !P4 ;  /* 0x0000001d02027207 */ /* 0x000fe40006000000 */
[----:B------:R-:W-:Y:S01]  /*19b0*/  LOP3.LUT R29, R10, 0xfffffff8, RZ, 0xc0, !PT ;  /* 0xfffffff80a1d7812 */ /* 0x000fe200078ec0ff */
[----:B------:R-:W-:Y:S01]  /*19c0*/  IMAD R11, R22, R23, RZ ;  /* 0x00000017160b7224 */ /* 0x000fe200078e02ff */
[----:B------:R-:W-:Y:S01]  /*19d0*/  SEL R13, R25, R13, P2 ;  /* 0x0000000d190d7207 */ /* 0x000fe20001000000 */
[----:B------:R-:W-:Y:S02]  /*19e0*/  IMAD.MOV.U32 R10, RZ, RZ, -0x800000 ;  /* 0xff800000ff0a7424 */ /* 0x000fe400078e00ff */
[----:B------:R-:W-:Y:S01]  /*19f0*/  IMAD R11, R14, R11, RZ ;  /* 0x0000000b0e0b7224 */ /* 0x000fe200078e02ff */
[----:B------:R-:W-:Y:S01]  /*1a00*/  SEL R14, R24, R27, P2 ;  /* 0x0000001b180e7207 */ /* 0x000fe20001000000 */
[----:B------:R-:W-:Y:S01]  /*1a10*/  IMAD.IADD R29, R0, 0x1, -R29 ;  /* 0x00000001001d7824 */ /* 0x000fe200078e0a1d */
        /* <DEDUP_REMOVED lines=17> */
.L_x_249:
[----:B------:R-:W-:Y:S05]  /*1b30*/  BSYNC B0 ;  /* 0x0000000000007941 */ /* 0x000fea0003800000 */
.L_x_248:
[C---:B------:R-:W-:Y:S01]  /*1b40*/  ISETP.GT.AND P5, PT, R0.reuse, 0x1f, PT ;  /* 0x0000001f0000780c */ /* 0x040fe20003fa4270 */
[----:B------:R-:W-:Y:S01]  /*1b50*/  IMAD.MOV.U32 R30, RZ, RZ, -0x800000 ;  /* 0xff800000ff1e7424 */ /* 0x000fe200078e00ff */
[----:B------:R-:W-:Y:S01]  /*1b60*/  LOP3.LUT P2, RZ, R0, 0x3, RZ, 0xc0, !PT ;  /* 0x0000000300ff7812 */ /* 0x000fe2000784c0ff */
[----:B------:R-:W-:Y:S01]  /*1b70*/  IMAD R23, R2, R23, RZ ;  /* 0x0000001702177224 */ /* 0x000fe200078e02ff */
[----:B------:R-:W-:Y:S01]  /*1b80*/  ISETP.GT.AND P3, PT, R8, RZ, PT ;  /* 0x000000ff0800720c */ /* 0x000fe20003f64270 */
[----:B------:R-:W-:Y:S01]  /*1b90*/  BSSY B1, `(.L_x_250) ;  /* 0x00001e7000017945 */ /* 0x000fe20003800000 */
[----:B------:R-:W-:-:S07]  /*1ba0*/  ISETP.GT.OR P2, PT, R0, 0x1f, P2 ;  /* 0x0000001f0000780c */ /* 0x000fce0001744670 */
[----:B------:R-:W-:Y:S01]  /*1bb0*/  @!P5 IMAD R29, R6, 0x9, R29 ;  /* 0x00000009061dd824 */ /* 0x000fe200078e021d */
[----:B0-----:R-:W-:-:S04]  /*1bc0*/  @!P5 LEA.HI R25, R21, R0, RZ, 0x2 ;  /* 0x000000001519d211 */ /* 0x001fc800078f10ff */
[----:B-----5:R0:W-:Y:S01]  /*1bd0*/  @!P5 STS [R29.X4], R10 ;  /* 0x0000000a1d00d388 */ /* 0x0201e20000004800 */
[----:B------:R-:W-:-:S05]  /*1be0*/  @!P5 LOP3.LUT R25, R25, 0xfffffffc, RZ, 0xc0, !PT ;  /* 0xfffffffc1919d812 */ /* 0x000fca00078ec0ff */
[----:B------:R-:W-:-:S04]  /*1bf0*/  @!P5 IMAD.IADD R22, R0, 0x1, -R25 ;  /* 0x000000010016d824 */ /* 0x000fc800078e0a19 */
[----:B------:R-:W-:Y:S01]  /*1c00*/  @!P5 IMAD R22, R22, 0x24, R25 ;  /* 0x000000241616d824 */ /* 0x000fe200078e0219 */
[----:B------:R-:W-:Y:S01]  /*1c10*/  BAR.SYNC.DEFER_BLOCKING 0x0 ;  /* 0x0000000000007b1d */ /* 0x000fe20000010000 */
[----:B0-----:R-:W-:-:S05]  /*1c20*/  LEA.HI.SX32 R10, R8, 0x1, 0x1 ;  /* 0x00000001080a7811 */ /* 0x001fca00078f0aff */
[----:B------:R0:W1:Y:S02]  /*1c30*/  @!P5 LDS R30, [R22] ;  /* 0x00000000161ed984 */ /* 0x0000640000000800 */
[----:B0-----:R-:W-:-:S05]  /*1c40*/  SHF.R.S32.HI R22, RZ, 0x1f, R8 ;  /* 0x0000001fff167819 */ /* 0x001fca0000011408 */
[----:B------:R-:W-:-:S04]  /*1c50*/  @!P3 IMAD.MOV R10, RZ, RZ, R22 ;  /* 0x000000ffff0ab224 */ /* 0x000fc800078e0216 */
[----:B------:R-:W-:Y:S01]  /*1c60*/  IMAD R10, R23, R10, RZ ;  /* 0x0000000a170a7224 */ /* 0x000fe200078e02ff */
[----:B-1----:R-:W0:Y:S02]  /*1c70*/  SHFL.BFLY PT, R31, R30, 0x2, 0x1f ;  /* 0x0c401f001e1f7f89 */ /* 0x002e2400000e0000 */
        /* <DEDUP_REMOVED lines=11> */
[----:B0-----:R-:W-:Y:S02]  /*1d30*/  FADD.FTZ R6, R27, R6 ;  /* 0x000000061b067221 */ /* 0x001fe40000010000 */
[----:B------:R-:W-:-:S03]  /*1d40*/  IMAD.MOV.U32 R27, RZ, RZ, 0x7f800000 ;  /* 0x7f800000ff1b7424 */ /* 0x000fc600078e00ff */
[----:B------:R-:W-:-:S13]  /*1d50*/  FSETP.NE.FTZ.AND P0, PT, R6, RZ, PT ;  /* 0x000000ff0600720b */ /* 0x000fda0003f15000 */
        /* <DEDUP_REMOVED lines=41> */
[----:B------:R-:W-:Y:S05]  /*1ff0*/  CALL.REL.NOINC `($__internal_5_$__cuda_sm20_div_s64) ;  /* 0x000022a000007944 */ /* 0x000fea0003c00000 */
        /* <DEDUP_REMOVED lines=10> */
.L_x_254:
        /* <DEDUP_REMOVED lines=22> */
.L_x_255:
[----:B------:R-:W-:Y:S05]  /*2200*/  BSYNC B0 ;  /* 0x0000000000007941 */ /* 0x000fea0003800000 */
.L_x_253:
[----:B------:R-:W-:Y:S01]  /*2210*/  LOP3.LUT R0, R21, R5, RZ, 0xfc, !PT ;  /* 0x0000000515007212 */ /* 0x000fe200078efcff */
[----:B------:R-:W-:Y:S03]  /*2220*/  BSSY B0, `(.L_x_256) ;  /* 0x0000028000007945 */ /* 0x000fe60003800000 */
[----:B------:R-:W-:-:S13]  /*2230*/  ISETP.NE.U32.AND P0, PT, R0, RZ, PT ;  /* 0x000000ff0000720c */ /* 0x000fda0003f05070 */
[----:B------:R-:W-:Y:S05]  /*2240*/  @!P0 BRA `(.L_x_257) ;  /* 0x000000f000008947 */ /* 0x000fea0003800000 */
[----:B------:R-:W-:Y:S01]  /*2250*/  IMAD.MOV.U32 R24, RZ, RZ, R3 ;  /* 0x000000ffff187224 */ /* 0x000fe200078e0003 */
[----:B------:R-:W-:Y:S02]  /*2260*/  MOV R6, R5 ;  /* 0x0000000500067202 */ /* 0x000fe40000000f00 */
[----:B------:R-:W-:Y:S02]  /*2270*/  MOV R22, 0x2290 ;  /* 0x0000229000167802 */ /* 0x000fe40000000f00 */
[----:B------:R-:W-:Y:S05]  /*2280*/  CALL.REL.NOINC `($__internal_5_$__cuda_sm20_div_s64) ;  /* 0x0000201000007944 */ /* 0x000fea0003c00000 */
        /* <DEDUP_REMOVED lines=11> */
.L_x_257:
        /* <DEDUP_REMOVED lines=22> */
.L_x_258:
[----:B------:R-:W-:Y:S05]  /*24a0*/  BSYNC B0 ;  /* 0x0000000000007941 */ /* 0x000fea0003800000 */
.L_x_256:
[----:B------:R-:W-:Y:S01]  /*24b0*/  LOP3.LUT R0, R37, R9, RZ, 0xfc, !PT ;  /* 0x0000000925007212 */ /* 0x000fe200078efcff */
[----:B------:R-:W-:Y:S01]  /*24c0*/  IMAD.MOV.U32 R28, RZ, RZ, c[0x0][0x210] ;  /* 0x00008400ff1c7624 */ /* 0x000fe200078e00ff */
[----:B------:R-:W-:Y:S02]  /*24d0*/  BSSY B0, `(.L_x_259) ;  /* 0x0000029000007945 */ /* 0x000fe40003800000 */
[----:B------:R-:W-:Y:S01]  /*24e0*/  ISETP.NE.U32.AND P0, PT, R0, RZ, PT ;  /* 0x000000ff0000720c */ /* 0x000fe20003f05070 */
[C---:B------:R-:W-:Y:S01]  /*24f0*/  IMAD R3, R28.reuse, c[0x0][0x214], RZ ;  /* 0x000085001c037a24 */ /* 0x040fe200078e02ff */
[----:B------:R-:W-:-:S11]  /*2500*/  SEL R28, R28, 0x1, P1 ;  /* 0x000000011c1c7807 */ /* 0x000fd60000800000 */
[----:B------:R-:W-:Y:S05]  /*2510*/  @!P0 BRA `(.L_x_260) ;  /* 0x000000e000008947 */ /* 0x000fea0003800000 */
[----:B------:R-:W-:Y:S01]  /*2520*/  IMAD.MOV.U32 R26, RZ, RZ, R36 ;  /* 0x000000ffff1a7224 */ /* 0x000fe200078e0024 */
[----:B------:R-:W-:Y:S01]  /*2530*/  MOV R24, R31 ;  /* 0x0000001f00187202 */ /* 0x000fe20000000f00 */
[----:B------:R-:W-:Y:S01]  /*2540*/  IMAD.MOV.U32 R21, RZ, RZ, R37 ;  /* 0x000000ffff157224 */ /* 0x000fe200078e0025 */
[----:B------:R-:W-:Y:S02]  /*2550*/  MOV R6, R9 ;  /* 0x0000000900067202 */ /* 0x000fe40000000f00 */
[----:B------:R-:W-:Y:S02]  /*2560*/  MOV R22, 0x2580 ;  /* 0x0000258000167802 */ /* 0x000fe40000000f00 */
[----:B------:R-:W-:Y:S05]  /*2570*/  CALL.REL.NOINC `($__internal_5_$__cuda_sm20_div_s64) ;  /* 0x00001d2000007944 */ /* 0x000fea0003c00000 */
        /* <DEDUP_REMOVED lines=8> */
.L_x_260:
[----:B------:R-:W0:Y:S01]  /*2600*/  I2F.U32.RP R6, R31 ;  /* 0x0000001f00067306 */ /* 0x000e220000209000 */
[----:B------:R-:W-:Y:S01]  /*2610*/  HFMA2.MMA R22, -RZ, RZ, 0, 0 ;  /* 0x00000000ff167435 */ /* 0x000fe200000001ff */
[----:B------:R-:W-:-:S06]  /*2620*/  ISETP.NE.U32.AND P0, PT, R31, RZ, PT ;  /* 0x000000ff1f00720c */ /* 0x000fcc0003f05070 */
[----:B0-----:R-:W0:Y:S02]  /*2630*/  MUFU.RCP R2, R6 ;  /* 0x0000000600027308 */ /* 0x001e240000001000 */
[----:B0-----:R-:W-:-:S06]  /*2640*/  IADD3 R2, R2, 0xffffffe, RZ ;  /* 0x0ffffffe02027810 */ /* 0x001fcc0007ffe0ff */
[----:B------:R-:W0:Y:S02]  /*2650*/  F2I.FTZ.U32.TRUNC.NTZ R23, R2 ;  /* 0x0000000200177305 */ /* 0x000e24000021f000 */
[----:B0-----:R-:W-:Y:S01]  /*2660*/  IMAD.MOV R0, RZ, RZ, -R23 ;  /* 0x000000ffff007224 */ /* 0x001fe200078e0a17 */
[----:B------:R-:W-:-:S03]  /*2670*/  MOV R2, RZ ;  /* 0x000000ff00027202 */ /* 0x000fc60000000f00 */
[----:B------:R-:W-:-:S04]  /*2680*/  IMAD R0, R0, R31, RZ ;  /* 0x0000001f00007224 */ /* 0x000fc800078e02ff */
[----:B------:R-:W-:-:S06]  /*2690*/  IMAD.HI.U32 R23, R23, R0, R22 ;  /* 0x0000000017177227 */ /* 0x000fcc00078e0016 */
[----:B------:R-:W-:-:S04]  /*26a0*/  IMAD.HI.U32 R22, R23, R36, RZ ;  /* 0x0000002417167227 */ /* 0x000fc800078e00ff */
[----:B------:R-:W-:Y:S02]  /*26b0*/  IMAD.MOV R0, RZ, RZ, -R22 ;  /* 0x000000ffff007224 */ /* 0x000fe400078e0a16 */
[----:B------:R-:W-:Y:S02]  /*26c0*/  IMAD.MOV.U32 R23, RZ, RZ, RZ ;  /* 0x000000ffff177224 */ /* 0x000fe400078e00ff */
        /* <DEDUP_REMOVED lines=9> */
.L_x_261:
[----:B------:R-:W-:Y:S05]  /*2760*/  BSYNC B0 ;  /* 0x0000000000007941 */ /* 0x000fea0003800000 */
.L_x_259:
[-C--:B------:R-:W-:Y:S01]  /*2770*/  IMAD R0, R35, R20.reuse, RZ ;  /* 0x0000001423007224 */ /* 0x080fe200078e02ff */
[----:B------:R-:W-:Y:S01]  /*2780*/  ULDC.U8 UR5, c[0x0][0x329] ;  /* 0x0000ca4000057ab9 */ /* 0x000fe20000000000 */
[C---:B------:R-:W-:Y:S01]  /*2790*/  IMAD.WIDE.U32 R24, R34.reuse, R20, RZ ;  /* 0x0000001422187225 */ /* 0x040fe200078e00ff */
[----:B------:R-:W-:Y:S01]  /*27a0*/  UISETP.NE.AND UP0, UPT, UR5, URZ, UPT ;  /* 0x0000003f0500728c */ /* 0x000fe2000bf05270 */
[----:B------:R-:W-:Y:S01]  /*27b0*/  SHF.R.S32.HI R21, RZ, 0x1f, R28 ;  /* 0x0000001fff157819 */ /* 0x000fe2000001141c */
[----:B------:R-:W-:Y:S01]  /*27c0*/  ULDC UR4, c[0x0][0x214] ;  /* 0x0000850000047ab9 */ /* 0x000fe20000000800 */
[----:B------:R-:W-:Y:S01]  /*27d0*/  IMAD R35, R34, R19, R0 ;  /* 0x0000001322237224 */ /* 0x000fe200078e0200 */
[----:B------:R-:W-:Y:S01]  /*27e0*/  USEL UR4, UR4, 0x1, !UP0 ;  /* 0x0000000104047887 */ /* 0x000fe2000c000000 */
[----:B------:R-:W-:Y:S01]  /*27f0*/  IMAD R9, R2, R3, RZ ;  /* 0x0000000302097224 */ /* 0x000fe200078e02ff */
[----:B------:R-:W-:Y:S01]  /*2800*/  BSSY B0, `(.L_x_262) ;  /* 0x0000040000007945 */ /* 0x000fe20003800000 */
[----:B------:R-:W-:Y:S01]  /*2810*/  IMAD R5, R5, R28, RZ ;  /* 0x0000001c05057224 */ /* 0x000fe200078e02ff */
[----:B------:R-:W-:Y:S01]  /*2820*/  IADD3 R35, R25, R35, RZ ;  /* 0x0000002319237210 */ /* 0x000fe20007ffe0ff */
[----:B------:R-:W-:Y:S01]  /*2830*/  USHF.R.S32.HI UR5, URZ, 0x1f, UR4 ;  /* 0x0000001f3f057899 */ /* 0x000fe20008011404 */
[----:B------:R-:W-:-:S02]  /*2840*/  IMAD R23, R23, UR4, RZ ;  /* 0x0000000417177c24 */ /* 0x000fc4000f8e02ff */
[----:B------:R-:W-:Y:S02]  /*2850*/  IMAD R21, R21, R32, R5 ;  /* 0x0000002015157224 */ /* 0x000fe400078e0205 */
[-C--:B------:R-:W-:Y:S02]  /*2860*/  IMAD R0, R35, R18.reuse, RZ ;  /* 0x0000001223007224 */ /* 0x080fe400078e02ff */
[----:B------:R-:W-:-:S04]  /*2870*/  IMAD.WIDE.U32 R34, R24, R18, RZ ;  /* 0x0000001218227225 */ /* 0x000fc800078e00ff */
[----:B------:R-:W-:Y:S01]  /*2880*/  IMAD R25, R17, R24, R0 ;  /* 0x0000001811197224 */ /* 0x000fe200078e0200 */
[----:B------:R-:W-:Y:S01]  /*2890*/  SHF.R.S32.HI R0, RZ, 0x1f, R3 ;  /* 0x0000001fff007819 */ /* 0x000fe20000011403 */
[----:B------:R-:W-:-:S03]  /*28a0*/  IMAD.WIDE.U32 R38, R36, R3, RZ ;  /* 0x0000000324267225 */ /* 0x000fc600078e00ff */
[----:B------:R-:W-:Y:S01]  /*28b0*/  IADD3 R6, R35, R25, RZ ;  /* 0x0000001923067210 */ /* 0x000fe20007ffe0ff */
[----:B------:R-:W-:Y:S02]  /*28c0*/  IMAD R9, R0, R36, R9 ;  /* 0x0000002400097224 */ /* 0x000fe400078e0209 */
[----:B------:R-:W-:Y:S01]  /*28d0*/  IMAD.WIDE.U32 R32, R32, R28, RZ ;  /* 0x0000001c20207225 */ /* 0x000fe200078e00ff */
[----:B------:R-:W-:Y:S02]  /*28e0*/  LOP3.LUT R0, R43, R6, RZ, 0xfc, !PT ;  /* 0x000000062b007212 */ /* 0x000fe400078efcff */
[----:B------:R-:W-:Y:S01]  /*28f0*/  IADD3 R9, R39, R9, RZ ;  /* 0x0000000927097210 */ /* 0x000fe20007ffe0ff */
[----:B------:R-:W-:Y:S01]  /*2900*/  IMAD R23, R22, UR5, R23 ;  /* 0x0000000516177c24 */ /* 0x000fe2000f8e0217 */
[----:B------:R-:W-:Y:S01]  /*2910*/  ISETP.NE.U32.AND P0, PT, R0, RZ, PT ;  /* 0x000000ff0000720c */ /* 0x000fe20003f05070 */
[----:B------:R-:W-:-:S04]  /*2920*/  IMAD.WIDE.U32 R36, R22, UR4, RZ ;  /* 0x0000000416247c25 */ /* 0x000fc8000f8e00ff */
[----:B------:R-:W-:Y:S01]  /*2930*/  IMAD R5, R8, R3, RZ ;  /* 0x0000000308057224 */ /* 0x000fe200078e02ff */
[----:B------:R-:W-:Y:S01]  /*2940*/  IADD3 R8, R37, R23, RZ ;  /* 0x0000001725087210 */ /* 0x000fe20007ffe0ff */
[----:B------:R-:W-:Y:S01]  /*2950*/  IMAD R4, R4, R3, RZ ;  /* 0x0000000304047224 */ /* 0x000fe200078e02ff */
[----:B------:R-:W-:-:S05]  /*2960*/  IADD3 R3, R33, R21, RZ ;  /* 0x0000001521037210 */ /* 0x000fca0007ffe0ff */
[----:B------:R-:W-:Y:S05]  /*2970*/  @!P0 BRA `(.L_x_263) ;  /* 0x0000011000008947 */ /* 0x000fea0003800000 */
[----:B------:R-:W-:Y:S01]  /*2980*/  IMAD.MOV.U32 R26, RZ, RZ, R42 ;  /* 0x000000ffff1a7224 */ /* 0x000fe200078e002a */
[----:B------:R-:W-:Y:S01]  /*2990*/  MOV R21, R43 ;  /* 0x0000002b00157202 */ /* 0x000fe20000000f00 */
[----:B------:R-:W-:Y:S01]  /*29a0*/  IMAD.MOV.U32 R24, RZ, RZ, R34 ;  /* 0x000000ffff187224 */ /* 0x000fe200078e0022 */
[----:B------:R-:W-:Y:S02]  /*29b0*/  MOV R22, 0x29d0 ;  /* 0x000029d000167802 */ /* 0x000fe40000000f00 */
[----:B------:R-:W-:Y:S05]  /*29c0*/  CALL.REL.NOINC `($__internal_5_$__cuda_sm20_div_s64) ;  /* 0x000018d000007944 */ /* 0x000fea0003c00000 */
        /* <DEDUP_REMOVED lines=12> */
.L_x_263:
        /* <DEDUP_REMOVED lines=23> */
.L_x_264:
[----:B------:R-:W-:Y:S05]  /*2c00*/  BSYNC B0 ;  /* 0x0000000000007941 */ /* 0x000fea0003800000 */
.L_x_262:
        /* <DEDUP_REMOVED lines=19> */
.L_x_266:
        /* <DEDUP_REMOVED lines=22> */
.L_x_267:
[----:B------:R-:W-:Y:S05]  /*2ea0*/  BSYNC B0 ;  /* 0x0000000000007941 */ /* 0x000fea0003800000 */
.L_x_265:
        /* <DEDUP_REMOVED lines=21> */
.L_x_269:
        /* <DEDUP_REMOVED lines=23> */
.L_x_270:
[----:B------:R-:W-:Y:S05]  /*3170*/  BSYNC B0 ;  /* 0x0000000000007941 */ /* 0x000fea0003800000 */
.L_x_268:
[----:B------:R-:W-:Y:S01]  /*3180*/  LOP3.LUT R2, R35, R15, RZ, 0xfc, !PT ;  /* 0x0000000f23027212 */ /* 0x000fe200078efcff */
[-C--:B------:R-:W-:Y:S01]  /*3190*/  IMAD R0, R23, R11.reuse, RZ ;  /* 0x0000000b17007224 */ /* 0x080fe200078e02ff */
[----:B------:R-:W-:Y:S01]  /*31a0*/  SHF.R.S32.HI R21, RZ, 0x1f, R11 ;  /* 0x0000001fff157819 */ /* 0x000fe2000001140b */
[----:B------:R-:W-:Y:S01]  /*31b0*/  IMAD R44, R28, c[0x0][0x214], RZ ;  /* 0x000085001c2c7a24 */ /* 0x000fe200078e02ff */
[----:B------:R-:W-:Y:S01]  /*31c0*/  ISETP.NE.U32.AND P0, PT, R2, RZ, PT ;  /* 0x000000ff0200720c */ /* 0x000fe20003f05070 */
[----:B------:R-:W-:Y:S01]  /*31d0*/  IMAD.WIDE.U32 R42, R22, R11, RZ ;  /* 0x0000000b162a7225 */ /* 0x000fe200078e00ff */
[----:B------:R-:W-:Y:S01]  /*31e0*/  SHF.R.S32.HI R23, RZ, 0x1f, R4 ;  /* 0x0000001fff177819 */ /* 0x000fe20000011404 */
[----:B------:R-:W-:Y:S02]  /*31f0*/  BSSY B0, `(.L_x_271) ;  /* 0x0000036000007945 */ /* 0x000fe40003800000 */
[----:B------:R-:W-:Y:S01]  /*3200*/  IMAD R11, R21, R22, R0 ;  /* 0x00000016150b7224 */ /* 0x000fe200078e0200 */
[----:B------:R-:W-:Y:S01]  /*3210*/  SHF.R.S32.HI R21, RZ, 0x1f, R44 ;  /* 0x0000001fff157819 */ /* 0x000fe2000001142c */
[----:B------:R-:W-:-:S02]  /*3220*/  IMAD R17, R17, R4, RZ ;  /* 0x0000000411117224 */ /* 0x000fc400078e02ff */
[----:B------:R-:W-:Y:S01]  /*3230*/  IMAD R0, R19, R44, RZ ;  /* 0x0000002c13007224 */ /* 0x000fe200078e02ff */
[----:B------:R-:W-:Y:S01]  /*3240*/  IADD3 R11, R43, R11, RZ ;  /* 0x0000000b2b0b7210 */ /* 0x000fe20007ffe0ff */
[----:B------:R-:W-:Y:S02]  /*3250*/  IMAD R17, R23, R18, R17 ;  /* 0x0000001217117224 */ /* 0x000fe400078e0211 */
        /* <DEDUP_REMOVED lines=24> */
.L_x_272:
        /* <DEDUP_REMOVED lines=23> */
.L_x_273:
[----:B------:R-:W-:Y:S05]  /*3550*/  BSYNC B0 ;  /* 0x0000000000007941 */ /* 0x000fea0003800000 */
.L_x_271:
[----:B------:R-:W-:Y:S01]  /*3560*/  LOP3.LUT R0, R35, R13, RZ, 0xfc, !PT ;  /* 0x0000000d23007212 */ /* 0x000fe200078efcff */
[----:B------:R-:W-:Y:S01]  /*3570*/  IMAD R47, R7, R28, RZ ;  /* 0x0000001c072f7224 */ /* 0x000fe200078e02ff */
[----:B------:R-:W-:Y:S02]  /*3580*/  BSSY B0, `(.L_x_274) ;  /* 0x0000030000007945 */ /* 0x000fe40003800000 */
[----:B------:R-:W-:Y:S01]  /*3590*/  ISETP.NE.U32.AND P0, PT, R0, RZ, PT ;  /* 0x000000ff0000720c */ /* 0x000fe20003f05070 */
        /* <DEDUP_REMOVED lines=16> */
[----:B------:R-:W-:-:S03]  /*36a0*/  MOV R21, R35 ;  /* 0x0000002300157202 */ /* 0x000fc60000000f00 */
[----:B------:R-:W-:Y:S02]  /*36b0*/  IMAD R15, R15, R14, RZ ;  /* 0x0000000e0f0f7224 */ /* 0x000fe400078e02ff */
[----:B------:R-:W-:-:S04]  /*36c0*/  IMAD.WIDE.U32 R20, R14, R2, R20 ;  /* 0x000000020e147225 */ /* 0x000fc800078e0014 */
[----:B------:R-:W-:Y:S02]  /*36d0*/  IMAD R2, R13, R2, R15 ;  /* 0x000000020d027224 */ /* 0x000fe400078e020f */
[----:B------:R-:W-:-:S03]  /*36e0*/  IMAD.MOV.U32 R14, RZ, RZ, R20 ;  /* 0x000000ffff0e7224 */ /* 0x000fc600078e0014 */
[----:B------:R-:W-:Y:S01]  /*36f0*/  IADD3 R2, R21, R2, RZ ;  /* 0x0000000215027210 */ /* 0x000fe20007ffe0ff */
[----:B------:R-:W-:Y:S05]  /*3700*/  BRA `(.L_x_276) ;  /* 0x0000017000007947 */ /* 0x000fea0003800000 */
.L_x_275:
        /* <DEDUP_REMOVED lines=23> */
.L_x_276:
[----:B------:R-:W-:Y:S05]  /*3880*/  BSYNC B0 ;  /* 0x0000000000007941 */ /* 0x000fea0003800000 */
.L_x_274:
        /* <DEDUP_REMOVED lines=20> */
.L_x_252:
[----:B------:R-:W-:-:S04]  /*39d0*/  LEA R2, P0, R32, c[0x0][0x200], 0x2 ;  /* 0x0000800020027a11 */ /* 0x000fc800078010ff */
[----:B------:R-:W-:-:S05]  /*39e0*/  LEA.HI.X R3, R32, c[0x0][0x204], R33, 0x2, P0 ;  /* 0x0000810020037a11 */ /* 0x000fca00000f1421 */
[----:B------:R0:W-:Y:S04]  /*39f0*/  STG.E [R2.64], R27 ;  /* 0x0000001b02007986 */ /* 0x0001e8000c101908 */
.L_x_251:
[----:B------:R-:W-:Y:S05]  /*3a00*/  BSYNC B1 ;  /* 0x0000000000017941 */ /* 0x000fea0003800000 */
.L_x_250:
[----:B------:R-:W1:Y:S01]  /*3a10*/  S2R R18, SR_TID.X ;  /* 0x0000000000127919 */ /* 0x000e620000002100 */
[----:B------:R-:W-:Y:S01]  /*3a20*/  HFMA2.MMA R5, -RZ, RZ, 0, 0 ;  /* 0x00000000ff057435 */ /* 0x000fe200000001ff */
[----:B-1----:R-:W-:-:S04]  /*3a30*/  SHF.R.S32.HI R17, RZ, 0x1f, R18 ;  /* 0x0000001fff117819 */ /* 0x002fc80000011412 */
[CC--:B0-----:R-:W-:Y:S02]  /*3a40*/  LEA.HI R3, R17.reuse, R18.reuse, RZ, 0x2 ;  /* 0x0000001211037211 */ /* 0x0c1fe400078f10ff */
[----:B------:R-:W-:Y:S02]  /*3a50*/  LEA.HI R17, R17, R18, RZ, 0x4 ;  /* 0x0000001211117211 */ /* 0x000fe400078f20ff */
[----:B------:R-:W-:-:S05]  /*3a60*/  LOP3.LUT R3, R3, 0xfffffffc, RZ, 0xc0, !PT ;  /* 0xfffffffc03037812 */ /* 0x000fca00078ec0ff */
[----:B------:R-:W-:-:S05]  /*3a70*/  IMAD.IADD R0, R18, 0x1, -R3 ;  /* 0x0000000112007824 */ /* 0x000fca00078e0a03 */
[----:B------:R-:W-:-:S13]  /*3a80*/  ISETP.GE.OR P5, PT, R0, c[0x0][0x314], P5 ;  /* 0x0000c50000007a0c */ /* 0x000fda0002fa6670 */
[----:B------:R-:W-:Y:S02]  /*3a90*/  @!P5 FADD.FTZ R4, -R27, R30 ;  /* 0x0000001e1b04d221 */ /* 0x000fe40000010100 */
[----:B------:R-:W-:Y:S01]  /*3aa0*/  @!P5 IMAD R9, R0, 0x24, R3 ;  /* 0x000000240009d824 */ /* 0x000fe200078e0203 */
[----:B------:R-:W-:Y:S01]  /*3ab0*/  LOP3.LUT R3, R17, 0x3ffffff0, RZ, 0xc0, !PT ;  /* 0x3ffffff011037812 */ /* 0x000fe200078ec0ff */
[----:B------:R-:W-:Y:S01]  /*3ac0*/  @!P5 FMUL.FTZ R4, R4, 1.4426950216293334961 ;  /* 0x3fb8aa3b0404d820 */ /* 0x000fe20000410000 */
[----:B------:R-:W-:Y:S01]  /*3ad0*/  SHF.R.S32.HI R17, RZ, 0x4, R17 ;  /* 0x00000004ff117819 */ /* 0x000fe20000011411 */
[----:B------:R-:W-:Y:S02]  /*3ae0*/  IMAD.MOV.U32 R0, RZ, RZ, c[0x0][0x314] ;  /* 0x0000c500ff007624 */ /* 0x000fe400078e00ff */
[----:B------:R-:W-:Y:S02]  /*3af0*/  IMAD.IADD R18, R18, 0x1, -R3 ;  /* 0x0000000112127824 */ /* 0x000fe400078e0a03 */
[----:B------:R-:W0:Y:S01]  /*3b00*/  @!P5 MUFU.EX2 R4, R4 ;  /* 0x000000040004d308 */ /* 0x000e220000000800 */
[----:B------:R-:W-:Y:S01]  /*3b10*/  ISETP.GE.AND P0, PT, R0, 0x1, PT ;  /* 0x000000010000780c */ /* 0x000fe20003f06270 */
[----:B------:R-:W-:Y:S01]  /*3b20*/  CS2R R2, SRZ ;  /* 0x0000000000027805 */ /* 0x000fe2000001ff00 */
[----:B------:R-:W-:Y:S01]  /*3b30*/  IMAD.MOV.U32 R0, RZ, RZ, RZ ;  /* 0x000000ffff007224 */ /* 0x000fe200078e00ff */
[----:B------:R-:W-:Y:S01]  /*3b40*/  SHF.L.U32 R18, R18, 0x2, RZ ;  /* 0x0000000212127819 */ /* 0x000fe200000006ff */
[----:B0-----:R0:W-:Y:S04]  /*3b50*/  @!P5 STS [R9], R4 ;  /* 0x000000040900d388 */ /* 0x0011e80000000800 */
[----:B------:R-:W-:Y:S06]  /*3b60*/  BAR.SYNC.DEFER_BLOCKING 0x0 ;  /* 0x0000000000007b1d */ /* 0x000fec0000010000 */
        /* <DEDUP_REMOVED lines=18> */
.L_x_280:
[----:B------:R-:W-:Y:S01]  /*3c90*/  BSSY B0, `(.L_x_278) ;  /* 0x0000007000007945 */ /* 0x000fe20003800000 */
[----:B------:R-:W-:-:S05]  /*3ca0*/  @P2 BRA `(.L_x_279) ;  /* 0x0000005000002947 */ /* 0x000fca0003800000 */
[----:B------:R-:W-:Y:S01]  /*3cb0*/  ISETP.GE.AND P0, PT, R18, c[0x0][0x220], PT ;  /* 0x0000880012007a0c */ /* 0x000fe20003f06270 */
[----:B------:R-:W-:Y:S01]  /*3cc0*/  CS2R R8, SRZ ;  /* 0x0000000000087805 */ /* 0x000fe2000001ff00 */
[----:B------:R-:W-:Y:S11]  /*3cd0*/  CS2R R10, SRZ ;  /* 0x00000000000a7805 */ /* 0x000ff6000001ff00 */
[----:B------:R-:W-:Y:S05]  /*3ce0*/  @!P0 MOV R15, R13 ;  /* 0x0000000d000f8202 */ /* 0x000fea0000000f00 */
[----:B------:R0:W5:Y:S02]  /*3cf0*/  @!P0 LDG.E.128 R8, [R14.64] ;  /* 0x000000080e088981 */ /* 0x000164000c1e1d00 */
.L_x_279:
[----:B------:R-:W-:Y:S05]  /*3d00*/  BSYNC B0 ;  /* 0x0000000000007941 */ /* 0x000fea0003800000 */
.L_x_278:
        /* <DEDUP_REMOVED lines=11> */
.L_x_277:
[----:B------:R-:W-:Y:S02]  /*3dc0*/  IADD3 R17, R17, UR7, RZ ;  /* 0x0000000711117c10 */ /* 0x000fe4000fffe0ff */
[----:B0-----:R-:W-:-:S02]  /*3dd0*/  F2FP.BF16.PACK_AB R4, R3, R0 ;  /* 0x000000000304723e */ /* 0x001fc400000010ff */
[----:B------:R-:W-:Y:S02]  /*3de0*/  ISETP.GE.AND P0, PT, R17, R12, PT ;  /* 0x0000000c1100720c */ /* 0x000fe40003f06270 */
[----:B------:R-:W-:-:S11]  /*3df0*/  F2FP.BF16.PACK_AB R5, R5, R2 ;  /* 0x000000020505723e */ /* 0x000fd600000010ff */
[----:B------:R-:W-:Y:S05]  /*3e00*/  @P0 EXIT ;  /* 0x000000000000094d */ /* 0x000fea0003800000 */
[----:B------:R-:W-:-:S13]  /*3e10*/  ISETP.GE.AND P0, PT, R18, c[0x0][0x220], PT ;  /* 0x0000880012007a0c */ /* 0x000fda0003f06270 */
[----:B------:R-:W-:Y:S05]  /*3e20*/  @P0 EXIT ;  /* 0x000000000000094d */ /* 0x000fea0003800000 */
[----:B------:R-:W-:Y:S02]  /*3e30*/  IABS R6, R7 ;  /* 0x0000000700067213 */ /* 0x000fe40000000000 */
[----:B------:R-:W-:Y:S02]  /*3e40*/  IABS R8, R17 ;  /* 0x0000001100087213 */ /* 0x000fe40000000000 */
[----:B------:R-:W0:Y:S01]  /*3e50*/  I2F.RP R2, R6 ;  /* 0x0000000600027306 */ /* 0x000e220000209400 */
[----:B------:R-:W-:Y:S02]  /*3e60*/  IABS R9, R7 ;  /* 0x0000000700097213 */ /* 0x000fe40000000000 */
[----:B------:R-:W-:-:S03]  /*3e70*/  SHF.R.S32.HI R19, RZ, 0x1f, R18 ;  /* 0x0000001fff137819 */ /* 0x000fc60000011412 */
[----:B------:R-:W-:Y:S02]  /*3e80*/  IMAD.MOV R9, RZ, RZ, -R9 ;  /* 0x000000ffff097224 */ /* 0x000fe400078e0a09 */
[----:B0-----:R-:W0:Y:S02]  /*3e90*/  MUFU.RCP R10, R2 ;  /* 0x00000002000a7308 */ /* 0x001e240000001000 */
[----:B0-----:R-:W-:-:S06]  /*3ea0*/  IADD3 R10, R10, 0xffffffe, RZ ;  /* 0x0ffffffe0a0a7810 */ /* 0x001fcc0007ffe0ff */
[----:B------:R-:W0:Y:S02]  /*3eb0*/  F2I.FTZ.U32.TRUNC.NTZ R11, R10 ;  /* 0x0000000a000b7305 */ /* 0x000e24000021f000 */
[----:B0-----:R-:W-:Y:S02]  /*3ec0*/  IMAD.MOV R0, RZ, RZ, -R11 ;  /* 0x000000ffff007224 */ /* 0x001fe400078e0a0b */
[----:B------:R-:W-:Y:S02]  /*3ed0*/  IMAD.MOV.U32 R10, RZ, RZ, RZ ;  /* 0x000000ffff0a7224 */ /* 0x000fe400078e00ff */
[----:B------:R-:W-:Y:S01]  /*3ee0*/  IMAD R3, R0, R6, RZ ;  /* 0x0000000600037224 */ /* 0x000fe200078e02ff */
[----:B------:R-:W-:-:S03]  /*3ef0*/  IABS R0, c[0x0][0x214] ;  /* 0x0000850000007a13 */ /* 0x000fc60000000000 */
[----:B------:R-:W-:-:S06]  /*3f00*/  IMAD.HI.U32 R3, R11, R3, R10 ;  /* 0x000000030b037227 */ /* 0x000fcc00078e000a */
[----:B------:R-:W-:Y:S02]  /*3f10*/  IMAD.HI.U32 R2, R3, R8, RZ ;  /* 0x0000000803027227 */ /* 0x000fe400078e00ff */
[----:B------:R-:W0:Y:S02]  /*3f20*/  I2F.RP R3, R0 ;  /* 0x0000000000037306 */ /* 0x000e240000209400 */
[----:B------:R-:W-:-:S05]  /*3f30*/  IMAD R9, R2, R9, R8 ;  /* 0x0000000902097224 */ /* 0x000fca00078e0208 */
[----:B------:R-:W-:Y:S01]  /*3f40*/  ISETP.GT.U32.AND P1, PT, R6, R9, PT ;  /* 0x000000090600720c */ /* 0x000fe20003f24070 */
[----:B0-----:R-:W0:-:S12]  /*3f50*/  MUFU.RCP R3, R3 ;  /* 0x0000000300037308 */ /* 0x001e180000001000 */
[-C--:B------:R-:W-:Y:S02]  /*3f60*/  @!P1 IADD3 R9, R9, -R6.reuse, RZ ;  /* 0x8000000609099210 */ /* 0x080fe40007ffe0ff */
[----:B------:R-:W-:Y:S02]  /*3f70*/  @!P1 IADD3 R2, R2, 0x1, RZ ;  /* 0x0000000102029810 */ /* 0x000fe40007ffe0ff */
[----:B------:R-:W-:Y:S02]  /*3f80*/  ISETP.GE.U32.AND P2, PT, R9, R6, PT ;  /* 0x000000060900720c */ /* 0x000fe40003f46070 */
[----:B------:R-:W-:Y:S02]  /*3f90*/  LOP3.LUT R6, R17, R7, RZ, 0x3c, !PT ;  /* 0x0000000711067212 */ /* 0x000fe400078e3cff */
[----:B------:R-:W-:Y:S02]  /*3fa0*/  ISETP.NE.AND P1, PT, R7, RZ, PT ;  /* 0x000000ff0700720c */ /* 0x000fe40003f25270 */
[----:B------:R-:W-:-:S02]  /*3fb0*/  ISETP.GE.AND P0, PT, R6, RZ, PT ;  /* 0x000000ff0600720c */ /* 0x000fc40003f06270 */
[----:B0-----:R-:W-:-:S04]  /*3fc0*/  IADD3 R10, R3, 0xffffffe, RZ ;  /* 0x0ffffffe030a7810 */ /* 0x001fc80007ffe0ff */
[----:B------:R0:W1:Y:S01]  /*3fd0*/  F2I.FTZ.U32.TRUNC.NTZ R11, R10 ;  /* 0x0000000a000b7305 */ /* 0x000062000021f000 */
[----:B------:R-:W-:-:S06]  /*3fe0*/  @P2 IADD3 R2, R2, 0x1, RZ ;  /* 0x0000000102022810 */ /* 0x000fcc0007ffe0ff */
[----:B------:R-:W-:Y:S01]  /*3ff0*/  @!P0 IMAD.MOV R2, RZ, RZ, -R2 ;  /* 0x000000ffff028224 */ /* 0x000fe200078e0a02 */
[----:B------:R-:W-:-:S05]  /*4000*/  @!P1 LOP3.LUT R2, RZ, R7, RZ, 0x33, !PT ;  /* 0x00000007ff029212 */ /* 0x000fca00078e33ff */
[C---:B------:R-:W-:Y:S02]  /*4010*/  IMAD R8, R2.reuse, R7, RZ ;  /* 0x0000000702087224 */ /* 0x040fe400078e02ff */
[----:B------:R-:W-:Y:S01]  /*4020*/  IMAD.WIDE.U32 R18, R2, c[0x0][0x1e0], R18 ;  /* 0x0000780002127a25 */ /* 0x000fe200078e0012 */
[----:B0-----:R-:W-:-:S03]  /*4030*/  HFMA2.MMA R10, -RZ, RZ, 0, 0 ;  /* 0x00000000ff0a7435 */ /* 0x001fc600000001ff */
[----:B-1----:R-:W-:Y:S02]  /*4040*/  IMAD.MOV R3, RZ, RZ, -R11 ;  /* 0x000000ffff037224 */ /* 0x002fe400078e0a0b */
[----:B------:R-:W-:Y:S02]  /*4050*/  IMAD.IADD R7, R17, 0x1, -R8 ;  /* 0x0000000111077824 */ /* 0x000fe400078e0a08 */
[----:B------:R-:W-:-:S03]  /*4060*/  IMAD R6, R3, R0, RZ ;  /* 0x0000000003067224 */ /* 0x000fc600078e02ff */
[----:B------:R-:W-:Y:S01]  /*4070*/  IABS R3, R7 ;  /* 0x0000000700037213 */ /* 0x000fe20000000000 */
[----:B------:R-:W-:Y:S01]  /*4080*/  IMAD.HI.U32 R6, R11, R6, R10 ;  /* 0x000000060b067227 */ /* 0x000fe200078e000a */
[----:B------:R-:W-:-:S04]  /*4090*/  LOP3.LUT R7, R7, c[0x0][0x214], RZ, 0x3c, !PT ;  /* 0x0000850007077a12 */ /* 0x000fc800078e3cff */
[----:B------:R-:W-:Y:S01]  /*40a0*/  ISETP.GE.AND P1, PT, R7, RZ, PT ;  /* 0x000000ff0700720c */ /* 0x000fe20003f26270 */
        /* <DEDUP_REMOVED lines=11> */
[----:B------:R-:W-:Y:S02]  /*4160*/  @P2 IADD3 R9, R9, 0x1, RZ ;  /* 0x0000000109092810 */ /* 0x000fe40007ffe0ff */
[----:B------:R-:W-:Y:S02]  /*4170*/  IMAD.IADD R19, R19, 0x1, R3 ;  /* 0x0000000113137824 */ /* 0x000fe400078e0203 */
[----:B------:R-:W-:Y:S02]  /*4180*/  @!P1 IADD3 R9, -R9, RZ, RZ ;  /* 0x000000ff09099210 */ /* 0x000fe40007ffe1ff */
[----:B------:R-:W-:-:S04]  /*4190*/  @!P0 LOP3.LUT R9, RZ, c[0x0][0x214], RZ, 0x33, !PT ;  /* 0x00008500ff098a12 */ /* 0x000fc800078e33ff */
[----:B------:R-:W-:Y:S01]  /*41a0*/  SHF.R.S32.HI R0, RZ, 0x1f, R9 ;  /* 0x0000001fff007819 */ /* 0x000fe20000011409 */
[C---:B------:R-:W-:Y:S02]  /*41b0*/  IMAD R8, R9.reuse, c[0x0][0x214], R8 ;  /* 0x0000850009087a24 */ /* 0x040fe400078e0208 */
[----:B------:R-:W-:-:S04]  /*41c0*/  IMAD.WIDE.U32 R18, R9, c[0x0][0x1f0], R18 ;  /* 0x00007c0009127a25 */ /* 0x000fc800078e0012 */
[----:B------:R-:W-:Y:S02]  /*41d0*/  IMAD R0, R0, c[0x0][0x1f0], RZ ;  /* 0x00007c0000007a24 */ /* 0x000fe400078e02ff */
[----:B------:R-:W-:Y:S02]  /*41e0*/  IMAD.IADD R8, R17, 0x1, -R8 ;  /* 0x0000000111087824 */ /* 0x000fe400078e0a08 */
[----:B------:R-:W-:-:S03]  /*41f0*/  IMAD R9, R9, c[0x0][0x1f4], R0 ;  /* 0x00007d0009097a24 */ /* 0x000fc600078e0200 */
[----:B------:R-:W-:Y:S02]  /*4200*/  SHF.R.S32.HI R0, RZ, 0x1f, R8 ;  /* 0x0000001fff007819 */ /* 0x000fe40000011408 */
[----:B------:R-:W-:-:S03]  /*4210*/  IADD3 R19, R19, R9, RZ ;  /* 0x0000000913137210 */ /* 0x000fc60007ffe0ff */
[----:B------:R-:W-:-:S04]  /*4220*/  IMAD R3, R0, c[0x0][0x1e8], RZ ;  /* 0x00007a0000037a24 */ /* 0x000fc800078e02ff */
[C---:B------:R-:W-:Y:S02]  /*4230*/  IMAD R3, R8.reuse, c[0x0][0x1ec], R3 ;  /* 0x00007b0008037a24 */ /* 0x040fe400078e0203 */
[----:B------:R-:W-:-:S04]  /*4240*/  IMAD.WIDE.U32 R8, R8, c[0x0][0x1e8], R18 ;  /* 0x00007a0008087a25 */ /* 0x000fc800078e0012 */
[----:B------:R-:W-:Y:S01]  /*4250*/  IMAD.IADD R3, R9, 0x1, R3 ;  /* 0x0000000109037824 */ /* 0x000fe200078e0203 */
[----:B------:R-:W-:-:S04]  /*4260*/  LEA R2, P0, R8, c[0x0][0x1d0], 0x1 ;  /* 0x0000740008027a11 */ /* 0x000fc800078008ff */
[----:B------:R-:W-:-:S05]  /*4270*/  LEA.HI.X R3, R8, c[0x0][0x1d4], R3, 0x1, P0 ;  /* 0x0000750008037a11 */ /* 0x000fca00000f0c03 */
[----:B------:R-:W-:Y:S01]  /*4280*/  STG.E.64 [R2.64], R4 ;  /* 0x0000000402007986 */ /* 0x000fe2000c101b08 */
[----:B------:R-:W-:Y:S05]  /*4290*/  EXIT ;  /* 0x000000000000794d */ /* 0x000fea0003800000 */
        .weak           $__internal_5_$__cuda_sm20_div_s64
        .type           $__internal_5_$__cuda_sm20_div_s64,@function
        .size           $__internal_5_$__cuda_sm20_div_s64,(.L_x_7803 - $__internal_5_$__cuda_sm20_div_s64)
$__internal_5_$__cuda_sm20_div_s64:
        /* <DEDUP_REMOVED lines=61> */
[----:B------:R-:W-:Y:S02]  /*4670*/  IADD3 R40, P2, R25, 0x1, RZ ;  /* 0x0000000119287810 */ /* 0x000fe40007f5e0ff */
[----:B------:R-:W-:Y:S02]  /*4680*/  SEL R29, R0, R29, P4 ;  /* 0x0000001d001d7207 */ /* 0x000fe40002000000 */
[----:B------:R-:W-:Y:S01]  /*4690*/  SEL R40, R40, R25, P4 ;  /* 0x0000001928287207 */ /* 0x000fe20002000000 */
[----:B------:R-:W-:Y:S01]  /*46a0*/  IMAD.X R23, RZ, RZ, R2, P2 ;  /* 0x000000ffff177224 */ /* 0x000fe200010e0602 */
[----:B------:R-:W-:Y:S01]  /*46b0*/  ISETP.GE.U32.AND.EX P0, PT, R29, R41, PT, P0 ;  /* 0x000000291d00720c */ /* 0x000fe20003f06100 */
[----:B------:R-:W-:Y:S01]  /*46c0*/  IMAD.MOV.U32 R41, RZ, RZ, 0x0 ;  /* 0x00000000ff297424 */ /* 0x000fe200078e00ff */
[----:B------:R-:W-:-:S02]  /*46d0*/  IADD3 R25, P2, R40, 0x1, RZ ;  /* 0x0000000128197810 */ /* 0x000fc40007f5e0ff */
[----:B------:R-:W-:Y:S02]  /*46e0*/  SEL R23, R23, R2, P4 ;  /* 0x0000000217177207 */ /* 0x000fe40002000000 */
[----:B------:R-:W-:Y:S01]  /*46f0*/  SEL R25, R25, R40, P0 ;  /* 0x0000002819197207 */ /* 0x000fe20000000000 */
[----:B------:R-:W-:Y:S01]  /*4700*/  IMAD.MOV.U32 R40, RZ, RZ, R22 ;  /* 0x000000ffff287224 */ /* 0x000fe200078e0016 */
[----:B------:R-:W-:Y:S02]  /*4710*/  IADD3.X R0, RZ, R23, RZ, P2, !PT ;  /* 0x00000017ff007210 */ /* 0x000fe400017fe4ff */
[----:B------:R-:W-:Y:S02]  /*4720*/  LOP3.LUT R2, R6, R21, RZ, 0x3c, !PT ;  /* 0x0000001506027212 */ /* 0x000fe400078e3cff */
[----:B------:R-:W-:Y:S02]  /*4730*/  SEL R23, R0, R23, P0 ;  /* 0x0000001700177207 */ /* 0x000fe40000000000 */
        /* <DEDUP_REMOVED lines=9> */
[----:B------:R-:W-:Y:S06]  /*47d0*/  RET.REL.NODEC R40 `(_ZN5flash32flash_fwd_splitkv_combine_kernelI23Flash_fwd_kernel_traitsILi64ELi64ELi256ELi4ELb0ELb0EN7cutlass10bfloat16_tE19Flash_kernel_traitsILi64ELi64ELi256ELi4ES3_EELi8ELi2ELb0EEEvNS_16Flash_fwd_paramsE) ;  /* 0xffffb82028007950 */ /* 0x000fec0003c3ffff */
.L_x_281:
        /* <DEDUP_REMOVED lines=10> */
.L_x_7803:


//--------------------- .text._ZN5flash32flash_fwd_splitkv_combine_kernelI23Flash_fwd_kernel_traitsILi64ELi64ELi256ELi4ELb0ELb0EN7cutlass10bfloat16_tE19Flash_kernel_traitsILi64ELi64ELi256ELi4ES3_EELi8ELi1ELb0EEEvNS_16Flash_fwd_paramsE --------------------------
	.section	.text._ZN5flash32flash_fwd_splitkv_combine_kernelI23Flash_fwd_kernel_traitsILi64ELi64ELi256ELi4ELb0ELb0EN7cutlass10bfloat16_tE19Flash_kernel_traitsILi64ELi64ELi256ELi4ES3_EELi8ELi1ELb0EEEvNS_16Flash_fwd_paramsE,"ax",@progbits
	.sectioninfo	@"SHI_REGISTERS=54"
	.align	128
        .global         _ZN5flash32flash_fwd_splitkv_combine_kernelI23Flash_fwd_kernel_traitsILi64ELi64ELi256ELi4ELb0ELb0EN7cutlass10bfloat16_tE19Flash_kernel_traitsILi64ELi64ELi256ELi4ES3_EELi8ELi1ELb0EEEvNS_16Flash_fwd_paramsE
        .type           _ZN5flash32flash_fwd_splitkv_combine_kernelI23Flash_fwd_kernel_traitsILi64ELi64ELi256ELi4ELb0ELb0EN7cutlass10bfloat16_tE19Flash_kernel_traitsILi64ELi64ELi256ELi4ES3_EELi8ELi1ELb0EEEvNS_16Flash_fwd_paramsE,@function
        .size           _ZN5flash32flash_fwd_splitkv_combine_kernelI23Flash_fwd_kernel_traitsILi64ELi64ELi256ELi4ELb0ELb0EN7cutlass10bfloat16_tE19Flash_kernel_traitsILi64ELi64ELi256ELi4ES3_EELi8ELi1ELb0EEEvNS_16Flash_fwd_paramsE,(.L_x_7804 - _ZN5flash32flash_fwd_splitkv_combine_kernelI23Flash_fwd_kernel_traitsILi64ELi64ELi256ELi4ELb0ELb0EN7cutlass10bfloat16_tE19Flash_kernel_traitsILi64ELi64ELi256ELi4ES3_EELi8ELi1ELb0EEEvNS_16Flash_fwd_paramsE)
        .other          _ZN5flash32flash_fwd_splitkv_combine_kernelI23Flash_fwd_kernel_traitsILi64ELi64ELi256ELi4ELb0ELb0EN7cutlass10bfloat16_tE19Flash_kernel_traitsILi64ELi64ELi256ELi4ES3_EELi8ELi1ELb0EEEvNS_16Flash_fwd_paramsE,@"STO_CUDA_ENTRY STV_DEFAULT"
_ZN5flash32flash_fwd_splitkv_combine_kernelI23Flash_fwd_kernel_traitsILi64ELi64ELi256ELi4ELb0ELb0EN7cutlass10bfloat16_tE19Flash_kernel_traitsILi64ELi64ELi256ELi4ES3_EELi8ELi1ELb0EEEvNS_16Flash_fwd_paramsE:
.text._ZN5flash32flash_fwd_splitkv_combine_kernelI23Flash_fwd_kernel_traitsILi64ELi64ELi256ELi4ELb0ELb0EN7cutlass10bfloat16_tE19Flash_kernel_traitsILi64ELi64ELi256ELi4ES3_EELi8ELi1ELb0EEEvNS_16Flash_fwd_paramsE:
        /* <DEDUP_REMOVED lines=23> */
[----:B------:R-:W-:Y:S05]  /*0170*/  CALL.REL.NOINC `($__internal_6_$__cuda_sm20_div_s64) ;  /* 0x0000417000007944 */ /* 0x000fea0003c00000 */
[----:B------:R-:W-:Y:S02]  /*0180*/  MOV R8, R0 ;  /* 0x0000000000087202 */ /* 0x000fe40000000f00 */
[----:B------:R-:W-:Y:S01]  /*0190*/  MOV R9, R23 ;  /* 0x0000001700097202 */ /* 0x000fe20000000f00 */
[----:B------:R-:W-:Y:S05]  /*01a0*/  BRA `(.L_x_283) ;  /* 0x0000013000007947 */ /* 0x000fea0003800000 */
.L_x_282:
        /* <DEDUP_REMOVED lines=8> */
[----:B------:R-:W-:Y:S01]  /*0230*/  IMAD.HI.U32 R0, R9, R0, R8 ;  /* 0x0000000009007227 */ /* 0x000fe200078e0008 */
[----:B------:R-:W-:-:S05]  /*0240*/  HFMA2.MMA R9, -RZ, RZ, 0, 0 ;  /* 0x00000000ff097435 */ /* 0x000fca00000001ff */
        /* <DEDUP_REMOVED lines=9> */
.L_x_283:
        /* <DEDUP_REMOVED lines=17> */
.L_x_285:
        /* <DEDUP_REMOVED lines=19> */
.L_x_286:
[----:B------:R-:W-:Y:S05]  /*0520*/  BSYNC B0 ;  /* 0x0000000000007941 */ /* 0x000fea0003800000 */
.L_x_284:
        /* <DEDUP_REMOVED lines=45> */
.L_x_288:
        /* <DEDUP_REMOVED lines=19> */
.L_x_289:
[----:B------:R-:W-:Y:S05]  /*0930*/  BSYNC B0 ;  /* 0x0000000000007941 */ /* 0x000fea0003800000 */
.L_x_287:
        /* <DEDUP_REMOVED lines=26> */
[----:B------:R-:W-:-:S13]  /*0ae0*/  ISETP.GE.U32.AND P0, PT, R0, R8, PT ;  /* 0x000000080000720c */ /* 0x000fda0003f06070 */
[----:B------:R-:W-:-:S05]  /*0af0*/  @P0 IADD3 R7, R7, 0x1, RZ ;  /* 0x0000000107070810 */ /* 0x000fca0007ffe0ff */
[----:B------:R-:W-:Y:S02]  /*0b00*/  IMAD.MOV.U32 R3, RZ, RZ, R7 ;  /* 0x000000ffff037224 */ /* 0x000fe400078e0007 */
[----:B------:R-:W-:Y:S02]  /*0b10*/  IMAD.MOV.U32 R7, RZ, RZ, c[0x0][0x1c0] ;  /* 0x00007000ff077624 */ /* 0x000fe400078e00ff */
[----:B------:R-:W-:Y:S01]  /*0b20*/  @!P2 IMAD.MOV R3, RZ, RZ, -R3 ;  /* 0x000000ffff03a224 */ /* 0x000fe200078e0a03 */
[----:B------:R-:W-:Y:S02]  /*0b30*/  @!P1 LOP3.LUT R3, RZ, c[0x0][0x214], RZ, 0x33, !PT ;  /* 0x00008500ff039a12 */ /* 0x000fe400078e33ff */
[C---:B------:R-:W-:Y:S01]  /*0b40*/  IADD3 R9, R7.reuse, -0x1, RZ ;  /* 0xffffffff07097810 */ /* 0x040fe20007ffe0ff */
[----:B------:R-:W-:Y:S02]  /*0b50*/  IMAD R7, R7, c[0x0][0x214], RZ ;  /* 0x0000850007077a24 */ /* 0x000fe400078e02ff */
        /* <DEDUP_REMOVED lines=44> */
.L_x_291:
        /* <DEDUP_REMOVED lines=19> */
.L_x_292:
[----:B------:R-:W-:Y:S05]  /*0f50*/  BSYNC B0 ;  /* 0x0000000000007941 */ /* 0x000fea0003800000 */
.L_x_290:
        /* <DEDUP_REMOVED lines=43> */
.L_x_294:
        /* <DEDUP_REMOVED lines=19> */
.L_x_295:
[----:B------:R-:W-:Y:S05]  /*1340*/  BSYNC B0 ;  /* 0x0000000000007941 */ /* 0x000fea0003800000 */
.L_x_293:
[----:B------:R-:W-:Y:S01]  /*1350*/  IABS R10, c[0x0][0x214] ;  /* 0x00008500000a7a13 */ /* 0x000fe20000000000 */
[----:B------:R-:W-:Y:S01]  /*1360*/  IMAD.MOV.U32 R24, RZ, RZ, RZ ;  /* 0x000000ffff187224 */ /* 0x000fe200078e00ff */
[----:B------:R-:W-:Y:S01]  /*1370*/  ISETP.GT.AND P3, PT, R7, RZ, PT ;  /* 0x000000ff0700720c */ /* 0x000fe20003f64270 */
[----:B------:R-:W0:Y:S01]  /*1380*/  S2R R26, SR_TID.X ;  /* 0x00000000001a7919 */ /* 0x000e220000002100 */
[----:B------:R-:W1:Y:S01]  /*1390*/  I2F.RP R22, R10 ;  /* 0x0000000a00167306 */ /* 0x000e620000209400 */
[----:B------:R-:W-:Y:S01]  /*13a0*/  ULDC.U8 UR4, c[0x0][0x329] ;  /* 0x0000ca4000047ab9 */ /* 0x000fe20000000000 */
[----:B------:R-:W-:Y:S01]  /*13b0*/  IMAD.MOV.U32 R36, RZ, RZ, c[0x0][0x214] ;  /* 0x00008500ff247624 */ /* 0x000fe200078e00ff */
[----:B------:R-:W-:Y:S01]  /*13c0*/  ULDC.64 UR8, c[0x0][0x118] ;  /* 0x0000460000087ab9 */ /* 0x000fe20000000a00 */
[----:B------:R-:W-:Y:S04]  /*13d0*/  BSSY B0, `(.L_x_296) ;  /* 0x000007d000007945 */ /* 0x000fe80003800000 */
[----:B-1----:R-:W1:Y:S01]  /*13e0*/  MUFU.RCP R22, R22 ;  /* 0x0000001600167308 */ /* 0x002e620000001000 */
[----:B0-----:R-:W-:-:S02]  /*13f0*/  SHF.R.S32.HI R31, RZ, 0x1f, R26 ;  /* 0x0000001fff1f7819 */ /* 0x001fc4000001141a */
[----:B-1----:R-:W-:-:S05]  /*1400*/  IADD3 R22, R22, 0xffffffe, RZ ;  /* 0x0ffffffe16167810 */ /* 0x002fca0007ffe0ff */
[----:B------:R-:W0:Y:S02]  /*1410*/  F2I.FTZ.U32.TRUNC.NTZ R23, R22 ;  /* 0x0000001600177305 */ /* 0x000e24000021f000 */
[--C-:B0-----:R-:W-:Y:S02]  /*1420*/  IMAD.MOV R0, RZ, RZ, -R23.reuse ;  /* 0x000000ffff007224 */ /* 0x101fe400078e0a17 */
[----:B------:R-:W-:Y:S02]  /*1430*/  IMAD.MOV.U32 R22, RZ, RZ, RZ ;  /* 0x000000ffff167224 */ /* 0x000fe400078e00ff */
[----:B------:R-:W-:Y:S01]  /*1440*/  IMAD R5, R0, R10, RZ ;  /* 0x0000000a00057224 */ /* 0x000fe200078e02ff */
[----:B------:R-:W-:Y:S02]  /*1450*/  IABS R0, R4 ;  /* 0x0000000400007213 */ /* 0x000fe40000000000 */
[----:B------:R-:W-:Y:S01]  /*1460*/  LOP3.LUT R4, R4, c[0x0][0x214], RZ, 0x3c, !PT ;  /* 0x0000850004047a12 */ /* 0x000fe200078e3cff */
[----:B------:R-:W-:Y:S01]  /*1470*/  IMAD.HI.U32 R5, R23, R5, R22 ;  /* 0x0000000517057227 */ /* 0x000fe200078e0016 */
[----:B------:R-:W-:-:S02]  /*1480*/  IABS R23, R8 ;  /* 0x0000000800177213 */ /* 0x000fc40000000000 */
[----:B------:R-:W-:Y:S02]  /*1490*/  ISETP.GE.AND P1, PT, R4, RZ, PT ;  /* 0x000000ff0400720c */ /* 0x000fe40003f26270 */
[----:B------:R-:W-:Y:S01]  /*14a0*/  LOP3.LUT R8, R8, c[0x0][0x1c0], RZ, 0x3c, !PT ;  /* 0x0000700008087a12 */ /* 0x000fe200078e3cff */
        /* <DEDUP_REMOVED lines=12> */
[----:B------:R-:W-:-:S04]  /*1570*/  IMAD.MOV.U32 R4, RZ, RZ, R11 ;  /* 0x000000ffff047224 */ /* 0x000fc800078e000b */
        /* <DEDUP_REMOVED lines=10> */
[----:B0-----:R-:W-:-:S02]  /*1620*/  IADD3 R10, R10, 0xffffffe, RZ ;  /* 0x0ffffffe0a0a7810 */ /* 0x001fc40007ffe0ff */
[----:B-1----:R-:W-:-:S05]  /*1630*/  IADD3 R11, R11, 0xffffffe, RZ ;  /* 0x0ffffffe0b0b7810 */ /* 0x002fca0007ffe0ff */
[----:B------:R-:W0:Y:S08]  /*1640*/  F2I.FTZ.U32.TRUNC.NTZ R25, R11 ;  /* 0x0000000b00197305 */ /* 0x000e30000021f000 */
[----:B------:R-:W1:Y:S01]  /*1650*/  F2I.FTZ.U32.TRUNC.NTZ R11, R10 ;  /* 0x0000000a000b7305 */ /* 0x000e62000021f000 */
[----:B0-----:R-:W-:-:S04]  /*1660*/  IMAD.MOV R22, RZ, RZ, -R25 ;  /* 0x000000ffff167224 */ /* 0x001fc800078e0a19 */
[----:B------:R-:W-:Y:S02]  /*1670*/  IMAD R22, R22, R5, RZ ;  /* 0x0000000516167224 */ /* 0x000fe400078e02ff */
[----:B-1----:R-:W-:Y:S02]  /*1680*/  IMAD.MOV R10, RZ, RZ, -R11 ;  /* 0x000000ffff0a7224 */ /* 0x002fe400078e0a0b */
[----:B------:R-:W-:Y:S01]  /*1690*/  IMAD.HI.U32 R22, R25, R22, R24 ;  /* 0x0000001619167227 */ /* 0x000fe200078e0018 */
[----:B------:R-:W-:Y:S02]  /*16a0*/  IABS R24, R4 ;  /* 0x0000000400187213 */ /* 0x000fe40000000000 */
[----:B------:R-:W-:Y:S01]  /*16b0*/  IABS R25, R13 ;  /* 0x0000000d00197213 */ /* 0x000fe20000000000 */
[----:B------:R-:W-:Y:S02]  /*16c0*/  IMAD R9, R10, R0, RZ ;  /* 0x000000000a097224 */ /* 0x000fe400078e02ff */
[----:B------:R-:W-:-:S02]  /*16d0*/  IMAD.MOV.U32 R10, RZ, RZ, RZ ;  /* 0x000000ffff0a7224 */ /* 0x000fc400078e00ff */
[----:B------:R-:W-:Y:S02]  /*16e0*/  IMAD.MOV R24, RZ, RZ, -R24 ;  /* 0x000000ffff187224 */ /* 0x000fe400078e0a18 */
[----:B------:R-:W-:Y:S01]  /*16f0*/  IMAD.HI.U32 R9, R11, R9, R10 ;  /* 0x000000090b097227 */ /* 0x000fe200078e000a */
[----:B------:R-:W-:-:S03]  /*1700*/  IABS R11, c[0x0][0x1c0] ;  /* 0x00007000000b7a13 */ /* 0x000fc60000000000 */
[----:B------:R-:W-:-:S04]  /*1710*/  IMAD.HI.U32 R22, R22, R25, RZ ;  /* 0x0000001916167227 */ /* 0x000fc800078e00ff */
[----:B------:R-:W-:Y:S02]  /*1720*/  IMAD.MOV R11, RZ, RZ, -R11 ;  /* 0x000000ffff0b7224 */ /* 0x000fe400078e0a0b */
[----:B------:R-:W-:-:S04]  /*1730*/  IMAD.HI.U32 R10, R9, R23, RZ ;  /* 0x00000017090a7227 */ /* 0x000fc800078e00ff */
[----:B------:R-:W-:Y:S02]  /*1740*/  IMAD R23, R10, R11, R23 ;  /* 0x0000000b0a177224 */ /* 0x000fe400078e0217 */
[--C-:B------:R-:W-:Y:S02]  /*1750*/  IMAD R24, R22, R24, R25.reuse ;  /* 0x0000001816187224 */ /* 0x100fe400078e0219 */
[----:B------:R-:W-:Y:S01]  /*1760*/  IMAD.HI.U32 R9, R9, R25, RZ ;  /* 0x0000001909097227 */ /* 0x000fe200078e00ff */
[----:B------:R-:W-:Y:S02]  /*1770*/  ISETP.GT.U32.AND P3, PT, R0, R23, PT ;  /* 0x000000170000720c */ /* 0x000fe40003f64070 */
[----:B------:R-:W-:Y:S01]  /*1780*/  ISETP.GT.U32.AND P0, PT, R5, R24, PT ;  /* 0x000000180500720c */ /* 0x000fe20003f04070 */
[----:B------:R-:W-:-:S05]  /*1790*/  IMAD R11, R9, R11, R25 ;  /* 0x0000000b090b7224 */ /* 0x000fca00078e0219 */
[----:B------:R-:W-:-:S05]  /*17a0*/  ISETP.GT.U32.AND P1, PT, R0, R11, PT ;  /* 0x0000000b0000720c */ /* 0x000fca0003f24070 */
[--C-:B------:R-:W-:Y:S01]  /*17b0*/  @!P3 IMAD.IADD R23, R23, 0x1, -R0.reuse ;  /* 0x000000011717b824 */ /* 0x100fe200078e0a00 */
[----:B------:R-:W-:Y:S01]  /*17c0*/  @!P3 IADD3 R10, R10, 0x1, RZ ;  /* 0x000000010a0ab810 */ /* 0x000fe20007ffe0ff */
[----:B------:R-:W-:Y:S01]  /*17d0*/  @!P0 IMAD.IADD R24, R24, 0x1, -R5 ;  /* 0x0000000118188824 */ /* 0x000fe200078e0a05 */
[----:B------:R-:W-:Y:S02]  /*17e0*/  @!P0 IADD3 R22, R22, 0x1, RZ ;  /* 0x0000000116168810 */ /* 0x000fe40007ffe0ff */
[----:B------:R-:W-:Y:S02]  /*17f0*/  ISETP.GE.U32.AND P6, PT, R23, R0, PT ;  /* 0x000000001700720c */ /* 0x000fe40003fc6070 */
[-C--:B------:R-:W-:Y:S01]  /*1800*/  ISETP.GE.U32.AND P2, PT, R24, R5.reuse, PT ;  /* 0x000000051800720c */ /* 0x080fe20003f46070 */
[----:B------:R-:W-:Y:S01]  /*1810*/  @!P1 IMAD.IADD R11, R11, 0x1, -R0 ;  /* 0x000000010b0b9824 */ /* 0x000fe200078e0a00 */
[----:B------:R-:W-:Y:S02]  /*1820*/  LOP3.LUT R24, R13, R5, RZ, 0x3c, !PT ;  /* 0x000000050d187212 */ /* 0x000fe400078e3cff */
[----:B------:R-:W-:-:S02]  /*1830*/  ISETP.GT.AND P3, PT, R3, RZ, PT ;  /* 0x000000ff0300720c */ /* 0x000fc40003f64270 */
[----:B------:R-:W-:Y:S02]  /*1840*/  ISETP.GE.AND P4, PT, R24, RZ, PT ;  /* 0x000000ff1800720c */ /* 0x000fe40003f86270 */
[----:B------:R-:W-:Y:S02]  /*1850*/  ISETP.GE.U32.AND P5, PT, R11, R0, PT ;  /* 0x000000000b00720c */ /* 0x000fe40003fa6070 */
[----:B------:R-:W-:Y:S02]  /*1860*/  LOP3.LUT R13, R13, c[0x0][0x1c0], RZ, 0x3c, !PT ;  /* 0x000070000d0d7a12 */ /* 0x000fe400078e3cff */
[----:B------:R-:W-:Y:S02]  /*1870*/  @P6 IADD3 R10, R10, 0x1, RZ ;  /* 0x000000010a0a6810 */ /* 0x000fe40007ffe0ff */
[----:B------:R-:W-:Y:S02]  /*1880*/  ISETP.NE.AND P6, PT, R4, RZ, PT ;  /* 0x000000ff0400720c */ /* 0x000fe40003fc5270 */
[----:B------:R-:W-:-:S02]  /*1890*/  @P2 IADD3 R22, R22, 0x1, RZ ;  /* 0x0000000116162810 */ /* 0x000fc40007ffe0ff */
[----:B------:R-:W-:Y:S02]  /*18a0*/  ISETP.GE.AND P0, PT, R8, RZ, PT ;  /* 0x000000ff0800720c */ /* 0x000fe40003f06270 */
[----:B------:R-:W-:Y:S01]  /*18b0*/  ISETP.GE.AND P2, PT, R13, RZ, PT ;  /* 0x000000ff0d00720c */ /* 0x000fe20003f46270 */
[----:B------:R-:W-:Y:S01]  /*18c0*/  IMAD.MOV.U32 R13, RZ, RZ, R22 ;  /* 0x000000ffff0d7224 */ /* 0x000fe200078e0016 */
[----:B------:R-:W-:Y:S02]  /*18d0*/  SHF.R.S32.HI R8, RZ, 0x1f, R3 ;  /* 0x0000001fff087819 */ /* 0x000fe40000011403 */
[----:B------:R-:W-:Y:S01]  /*18e0*/  @!P1 IADD3 R9, R9, 0x1, RZ ;  /* 0x0000000109099810 */ /* 0x000fe20007ffe0ff */
[----:B------:R-:W-:Y:S01]  /*18f0*/  @!P4 IMAD.MOV R13, RZ, RZ, -R13 ;  /* 0x000000ffff0dc224 */ /* 0x000fe200078e0a0d */
[----:B------:R-:W-:Y:S01]  /*1900*/  LEA.HI.SX32 R22, R3, 0x1, 0x1 ;  /* 0x0000000103167811 */ /* 0x000fe200078f0aff */
[----:B------:R-:W-:Y:S01]  /*1910*/  @!P3 IMAD.MOV R22, RZ, RZ, R8 ;  /* 0x000000ffff16b224 */ /* 0x000fe200078e0208 */
[----:B------:R-:W-:-:S02]  /*1920*/  @!P6 LOP3.LUT R13, RZ, R5, RZ, 0x33, !PT ;  /* 0x00000005ff0de212 */ /* 0x000fc400078e33ff */
[----:B------:R-:W-:Y:S01]  /*1930*/  LEA.HI R8, R31, R26, RZ, 0x3 ;  /* 0x0000001a1f087211 */ /* 0x000fe200078f18ff */
[----:B------:R-:W-:Y:S01]  /*1940*/  @!P0 IMAD.MOV R10, RZ, RZ, -R10 ;  /* 0x000000ffff0a8224 */ /* 0x000fe200078e0a0a */
        /* <DEDUP_REMOVED lines=12> */
[----:B------:R-:W-:Y:S02]  /*1a10*/  LOP3.LUT R8, R8, 0xfffffff8, RZ, 0xc0, !PT ;  /* 0xfffffff808087812 */ /* 0x000fe400078ec0ff */
[----:B------:R-:W-:Y:S01]  /*1a20*/  SEL R0, R0, R9, !P4 ;  /* 0x0000000900007207 */ /* 0x000fe20006000000 */
[----:B------:R-:W-:Y:S01]  /*1a30*/  IMAD R10, R10, R36, RZ ;  /* 0x000000240a0a7224 */ /* 0x000fe200078e02ff */
[----:B------:R-:W-:Y:S01]  /*1a40*/  SEL R11, R21, R11, P2 ;  /* 0x0000000b150b7207 */ /* 0x000fe20001000000 */
[----:B------:R-:W-:Y:S01]  /*1a50*/  IMAD.MOV.U32 R9, RZ, RZ, -0x800000 ;  /* 0xff800000ff097424 */ /* 0x000fe200078e00ff */
[----:B------:R-:W-:Y:S01]  /*1a60*/  SEL R13, R20, R13, P2 ;  /* 0x0000000d140d7207 */ /* 0x000fe20001000000 */
[----:B------:R-:W-:Y:S02]  /*1a70*/  IMAD R10, R22, R10, RZ ;  /* 0x0000000a160a7224 */ /* 0x000fe400078e02ff */
        /* <DEDUP_REMOVED lines=16> */
[----:B------:R-:W-:-:S06]  /*1b80*/  LEA.HI.X R9, R22, c[0x0][0x20c], R9, 0x2, P0 ;  /* 0x0000830016097a11 */ /* 0x000fcc00000f1409 */
[----:B------:R0:W5:Y:S03]  /*1b90*/  LDG.E R9, [R8.64] ;  /* 0x0000000808097981 */ /* 0x000166000c1e1900 */
.L_x_297:
[----:B------:R-:W-:Y:S05]  /*1ba0*/  BSYNC B0 ;  /* 0x0000000000007941 */ /* 0x000fea0003800000 */
.L_x_296:
[----:B------:R-:W-:Y:S01]  /*1bb0*/  ISETP.GT.AND P5, PT, R26, 0xf, PT ;  /* 0x0000000f1a00780c */ /* 0x000fe20003fa4270 */
[----:B------:R-:W-:Y:S01]  /*1bc0*/  IMAD.MOV.U32 R30, RZ, RZ, -0x800000 ;  /* 0xff800000ff1e7424 */ /* 0x000fe200078e00ff */
[----:B------:R-:W-:Y:S01]  /*1bd0*/  ISETP.GT.AND P2, PT, R4, RZ, PT ;  /* 0x000000ff0400720c */ /* 0x000fe20003f44270 */
[----:B------:R-:W-:Y:S01]  /*1be0*/  IMAD R0, R0, R36, RZ ;  /* 0x0000002400007224 */ /* 0x000fe200078e02ff */
[----:B------:R-:W-:Y:S01]  /*1bf0*/  BSSY B1, `(.L_x_298) ;  /* 0x00001e7000017945 */ /* 0x000fe20003800000 */
[----:B------:R-:W-:-:S08]  /*1c00*/  IMAD.MOV.U32 R29, RZ, RZ, 0x7f800000 ;  /* 0x7f800000ff1d7424 */ /* 0x000fd000078e00ff */
[----:B------:R-:W-:Y:S01]  /*1c10*/  @!P5 IMAD R5, R5, 0x9, R21 ;  /* 0x000000090505d824 */ /* 0x000fe200078e0215 */
[----:B0-----:R-:W-:Y:S02]  /*1c20*/  @!P5 LEA.HI R8, R26, R26, RZ, 0x1 ;  /* 0x0000001a1a08d211 */ /* 0x001fe400078f08ff */
[----:B------:R-:W-:Y:S02]  /*1c30*/  SHF.R.S32.HI R21, RZ, 0x1f, R4 ;  /* 0x0000001fff157819 */ /* 0x000fe40000011404 */
[----:B-----5:R-:W-:Y:S01]  /*1c40*/  @!P5 STS [R5.X4], R9 ;  /* 0x000000090500d388 */ /* 0x020fe20000004800 */
[C---:B------:R-:W-:Y:S01]  /*1c50*/  @!P5 LOP3.LUT R20, R8.reuse, 0xfffffffe, RZ, 0xc0, !PT ;  /* 0xfffffffe0814d812 */ /* 0x040fe200078ec0ff */
[----:B------:R-:W-:-:S04]  /*1c60*/  @!P5 IMAD.SHL.U32 R8, R8, 0x2, RZ ;  /* 0x000000020808d824 */ /* 0x000fc800078e00ff */
[----:B------:R-:W-:Y:S01]  /*1c70*/  @!P5 IMAD.IADD R20, R26, 0x1, -R20 ;  /* 0x000000011a14d824 */ /* 0x000fe200078e0a14 */
[----:B------:R-:W-:-:S05]  /*1c80*/  @!P5 LOP3.LUT R8, R8, 0xfffffffc, RZ, 0xc0, !PT ;  /* 0xfffffffc0808d812 */ /* 0x000fca00078ec0ff */
[----:B------:R-:W-:Y:S01]  /*1c90*/  @!P5 IMAD R8, R20, 0x24, R8 ;  /* 0x000000241408d824 */ /* 0x000fe200078e0208 */
[----:B------:R-:W-:Y:S01]  /*1ca0*/  BAR.SYNC.DEFER_BLOCKING 0x0 ;  /* 0x0000000000007b1d */ /* 0x000fe20000010000 */
[----:B------:R-:W-:-:S05]  /*1cb0*/  LOP3.LUT R20, R26, 0x1, RZ, 0xc0, !PT ;  /* 0x000000011a147812 */ /* 0x000fca00078ec0ff */
[----:B------:R-:W0:Y:S04]  /*1cc0*/  @!P5 LDS R30, [R8] ;  /* 0x00000000081ed984 */ /* 0x000e280000000800 */
[----:B0-----:R-:W0:Y:S02]  /*1cd0*/  SHFL.BFLY PT, R5, R30, 0x1, 0x1f ;  /* 0x0c201f001e057f89 */ /* 0x001e2400000e0000 */
        /* <DEDUP_REMOVED lines=8> */
[----:B------:R-:W-:Y:S01]  /*1d60*/  LEA.HI.SX32 R9, R4, 0x1, 0x1 ;  /* 0x0000000104097811 */ /* 0x000fe200078f0aff */
[----:B------:R-:W-:Y:S01]  /*1d70*/  @!P2 IMAD.MOV R9, RZ, RZ, R21 ;  /* 0x000000ffff09a224 */ /* 0x000fe200078e0215 */
[----:B------:R-:W-:Y:S02]  /*1d80*/  ISETP.EQ.U32.OR P2, PT, R20, 0x1, P5 ;  /* 0x000000011400780c */ /* 0x000fe40002f42470 */
        /* <DEDUP_REMOVED lines=43> */
[----:B------:R-:W-:Y:S05]  /*2040*/  CALL.REL.NOINC `($__internal_6_$__cuda_sm20_div_s64) ;  /* 0x000022a000007944 */ /* 0x000fea0003c00000 */
[----:B------:R-:W-:Y:S02]  /*2050*/  IADD3 R20, P0, RZ, -R0, RZ ;  /* 0x80000000ff147210 */ /* 0x000fe40007f1e0ff */
[-C--:B------:R-:W-:Y:S02]  /*2060*/  MOV R43, R23.reuse ;  /* 0x00000017002b7202 */ /* 0x080fe40000000f00 */
[----:B------:R-:W-:Y:S01]  /*2070*/  IADD3.X R6, RZ, ~R23, RZ, P0, !PT ;  /* 0x80000017ff067210 */ /* 0x000fe200007fe4ff */
[----:B------:R-:W-:-:S04]  /*2080*/  IMAD.WIDE.U32 R38, R42, R20, R38 ;  /* 0x000000142a267225 */ /* 0x000fc800078e0026 */
[----:B------:R-:W-:Y:S01]  /*2090*/  IMAD R6, R6, R42, RZ ;  /* 0x0000002a06067224 */ /* 0x000fe200078e02ff */
[----:B------:R-:W-:Y:S02]  /*20a0*/  MOV R25, R38 ;  /* 0x0000002600197202 */ /* 0x000fe40000000f00 */
[----:B------:R-:W-:Y:S01]  /*20b0*/  MOV R42, R0 ;  /* 0x00000000002a7202 */ /* 0x000fe20000000f00 */
[----:B------:R-:W-:-:S05]  /*20c0*/  IMAD R6, R5, R20, R6 ;  /* 0x0000001405067224 */ /* 0x000fca00078e0206 */
[----:B------:R-:W-:Y:S01]  /*20d0*/  IADD3 R6, R39, R6, RZ ;  /* 0x0000000627067210 */ /* 0x000fe20007ffe0ff */
[----:B------:R-:W-:Y:S05]  /*20e0*/  BRA `(.L_x_303) ;  /* 0x0000017000007947 */ /* 0x000fea0003800000 */
.L_x_302:
        /* <DEDUP_REMOVED lines=23> */
.L_x_303:
[----:B------:R-:W-:Y:S05]  /*2260*/  BSYNC B0 ;  /* 0x0000000000007941 */ /* 0x000fea0003800000 */
.L_x_301:
        /* <DEDUP_REMOVED lines=10> */
[-C--:B------:R-:W-:Y:S02]  /*2310*/  IADD3 R20, P0, RZ, -R0.reuse, RZ ;  /* 0x80000000ff147210 */ /* 0x080fe40007f1e0ff */
[----:B------:R-:W-:Y:S01]  /*2320*/  MOV R24, R25 ;  /* 0x0000001900187202 */ /* 0x000fe20000000f00 */
[----:B------:R-:W-:Y:S01]  /*2330*/  IMAD.MOV.U32 R25, RZ, RZ, R6 ;  /* 0x000000ffff197224 */ /* 0x000fe200078e0006 */
[-C--:B------:R-:W-:Y:S02]  /*2340*/  IADD3.X R5, RZ, ~R23.reuse, RZ, P0, !PT ;  /* 0x80000017ff057210 */ /* 0x080fe400007fe4ff */
        /* <DEDUP_REMOVED lines=8> */
.L_x_305:
        /* <DEDUP_REMOVED lines=22> */
.L_x_306:
[----:B------:R-:W-:Y:S05]  /*2530*/  BSYNC B0 ;  /* 0x0000000000007941 */ /* 0x000fea0003800000 */
.L_x_304:
        /* <DEDUP_REMOVED lines=14> */
[----:B------:R-:W-:Y:S02]  /*2620*/  MOV R40, R0 ;  /* 0x0000000000287202 */ /* 0x000fe40000000f00 */
[-C--:B------:R-:W-:Y:S01]  /*2630*/  IADD3.X R5, RZ, ~R23.reuse, RZ, P0, !PT ;  /* 0x80000017ff057210 */ /* 0x080fe200007fe4ff */
[----:B------:R-:W-:Y:S01]  /*2640*/  IMAD.WIDE.U32 R38, R33, R20, R38 ;  /* 0x0000001421267225 */ /* 0x000fe200078e0026 */
[----:B------:R-:W-:-:S03]  /*2650*/  MOV R41, R23 ;  /* 0x0000001700297202 */ /* 0x000fc60000000f00 */
[----:B------:R-:W-:-:S04]  /*2660*/  IMAD R5, R5, R33, RZ ;  /* 0x0000002105057224 */ /* 0x000fc800078e02ff */
[----:B------:R-:W-:-:S05]  /*2670*/  IMAD R5, R8, R20, R5 ;  /* 0x0000001408057224 */ /* 0x000fca00078e0205 */
[----:B------:R-:W-:Y:S01]  /*2680*/  IADD3 R8, R39, R5, RZ ;  /* 0x0000000527087210 */ /* 0x000fe20007ffe0ff */
[----:B------:R-:W-:Y:S05]  /*2690*/  BRA `(.L_x_309) ;  /* 0x0000016000007947 */ /* 0x000fea0003800000 */
.L_x_308:
        /* <DEDUP_REMOVED lines=22> */
.L_x_309:
[----:B------:R-:W-:Y:S05]  /*2800*/  BSYNC B0 ;  /* 0x0000000000007941 */ /* 0x000fea0003800000 */
.L_x_307:
[-C--:B------:R-:W-:Y:S01]  /*2810*/  IMAD R0, R35, R19.reuse, RZ ;  /* 0x0000001323007224 */ /* 0x080fe200078e02ff */
[----:B------:R-:W-:Y:S01]  /*2820*/  SHF.R.S32.HI R22, RZ, 0x1f, R2 ;  /* 0x0000001fff167819 */ /* 0x000fe20000011402 */
[C---:B------:R-:W-:Y:S01]  /*2830*/  IMAD.WIDE.U32 R20, R34.reuse, R19, RZ ;  /* 0x0000001322147225 */ /* 0x040fe200078e00ff */
[----:B------:R-:W-:Y:S01]  /*2840*/  SHF.R.S32.HI R23, RZ, 0x1f, R36 ;  /* 0x0000001fff177819 */ /* 0x000fe20000011424 */
[----:B------:R-:W-:Y:S02]  /*2850*/  BSSY B0, `(.L_x_310) ;  /* 0x0000040000007945 */ /* 0x000fe40003800000 */
[----:B------:R-:W-:Y:S02]  /*2860*/  IMAD R0, R34, R18, R0 ;  /* 0x0000001222007224 */ /* 0x000fe400078e0200 */
[----:B------:R-:W-:-:S03]  /*2870*/  IMAD.WIDE.U32 R34, R20, R17, RZ ;  /* 0x0000001114227225 */ /* 0x000fc600078e00ff */
[----:B------:R-:W-:Y:S01]  /*2880*/  IADD3 R0, R21, R0, RZ ;  /* 0x0000000015007210 */ /* 0x000fe20007ffe0ff */
[-C--:B------:R-:W-:Y:S01]  /*2890*/  IMAD R8, R8, R2.reuse, RZ ;  /* 0x0000000208087224 */ /* 0x080fe200078e02ff */
[----:B------:R-:W-:Y:S01]  /*28a0*/  SHF.R.S32.HI R21, RZ, 0x1f, R25 ;  /* 0x0000001fff157819 */ /* 0x000fe20000011419 */
[----:B------:R-:W-:Y:S02]  /*28b0*/  IMAD R4, R4, R2, RZ ;  /* 0x0000000204047224 */ /* 0x000fe400078e02ff */
[----:B------:R-:W-:Y:S02]  /*28c0*/  IMAD R5, R0, R17, RZ ;  /* 0x0000001100057224 */ /* 0x000fe400078e02ff */
[----:B------:R-:W-:Y:S02]  /*28d0*/  IMAD R0, R6, R25, RZ ;  /* 0x0000001906007224 */ /* 0x000fe400078e02ff */
[----:B------:R-:W-:Y:S02]  /*28e0*/  IMAD R5, R16, R20, R5 ;  /* 0x0000001410057224 */ /* 0x000fe400078e0205 */
[----:B------:R-:W-:-:S02]  /*28f0*/  IMAD R6, R41, R36, RZ ;  /* 0x0000002429067224 */ /* 0x000fc400078e02ff */
[----:B------:R-:W-:Y:S01]  /*2900*/  IMAD R8, R22, R38, R8 ;  /* 0x0000002616087224 */ /* 0x000fe200078e0208 */
[----:B------:R-:W-:Y:S01]  /*2910*/  IADD3 R5, R35, R5, RZ ;  /* 0x0000000523057210 */ /* 0x000fe20007ffe0ff */
[----:B------:R-:W-:Y:S02]  /*2920*/  IMAD R0, R21, R32, R0 ;  /* 0x0000002015007224 */ /* 0x000fe400078e0200 */
[----:B------:R-:W-:Y:S01]  /*2930*/  IMAD.WIDE.U32 R36, R40, R36, RZ ;  /* 0x0000002428247225 */ /* 0x000fe200078e00ff */
[----:B------:R-:W-:-:S03]  /*2940*/  LOP3.LUT R20, R43, R5, RZ, 0xfc, !PT ;  /* 0x000000052b147212 */ /* 0x000fc600078efcff */
[----:B------:R-:W-:Y:S01]  /*2950*/  IMAD R6, R23, R40, R6 ;  /* 0x0000002817067224 */ /* 0x000fe200078e0206 */
[----:B------:R-:W-:Y:S01]  /*2960*/  ISETP.NE.U32.AND P0, PT, R20, RZ, PT ;  /* 0x000000ff1400720c */ /* 0x000fe20003f05070 */
[----:B------:R-:W-:-:S03]  /*2970*/  IMAD.WIDE.U32 R38, R38, R2, RZ ;  /* 0x0000000226267225 */ /* 0x000fc600078e00ff */
[----:B------:R-:W-:Y:S01]  /*2980*/  IADD3 R6, R37, R6, RZ ;  /* 0x0000000625067210 */ /* 0x000fe20007ffe0ff */
[----:B------:R-:W-:Y:S01]  /*2990*/  IMAD.WIDE.U32 R32, R32, R25, RZ ;  /* 0x0000001920207225 */ /* 0x000fe200078e00ff */
[----:B------:R-:W-:-:S03]  /*29a0*/  IADD3 R8, R39, R8, RZ ;  /* 0x0000000827087210 */ /* 0x000fc60007ffe0ff */
[----:B------:R-:W-:Y:S01]  /*29b0*/  IMAD R3, R3, R2, RZ ;  /* 0x0000000203037224 */ /* 0x000fe200078e02ff */
[----:B------:R-:W-:-:S03]  /*29c0*/  IADD3 R2, R33, R0, RZ ;  /* 0x0000000021027210 */ /* 0x000fc60007ffe0ff */
[----:B------:R-:W-:Y:S05]  /*29d0*/  @!P0 BRA `(.L_x_311) ;  /* 0x0000010000008947 */ /* 0x000fea0003800000 */
[----:B------:R-:W-:Y:S01]  /*29e0*/  IMAD.MOV.U32 R28, RZ, RZ, R42 ;  /* 0x000000ffff1c7224 */ /* 0x000fe200078e002a */
[----:B------:R-:W-:Y:S01]  /*29f0*/  MOV R24, R43 ;  /* 0x0000002b00187202 */ /* 0x000fe20000000f00 */
[----:B------:R-:W-:Y:S01]  /*2a00*/  IMAD.MOV.U32 R23, RZ, RZ, R34 ;  /* 0x000000ffff177224 */ /* 0x000fe200078e0022 */
[----:B------:R-:W-:Y:S02]  /*2a10*/  MOV R22, 0x2a30 ;  /* 0x00002a3000167802 */ /* 0x000fe40000000f00 */
[----:B------:R-:W-:Y:S05]  /*2a20*/  CALL.REL.NOINC `($__internal_6_$__cuda_sm20_div_s64) ;  /* 0x000018c000007944 */ /* 0x000fea0003c00000 */
        /* <DEDUP_REMOVED lines=11> */
.L_x_311:
        /* <DEDUP_REMOVED lines=23> */
.L_x_312:
[----:B------:R-:W-:Y:S05]  /*2c50*/  BSYNC B0 ;  /* 0x0000000000007941 */ /* 0x000fea0003800000 */
.L_x_310:
        /* <DEDUP_REMOVED lines=11> */
[----:B------:R-:W-:-:S03]  /*2d10*/  IADD3.X R5, RZ, ~R23, RZ, P0, !PT ;  /* 0x80000017ff057210 */ /* 0x000fc600007fe4ff */
[----:B------:R-:W-:-:S04]  /*2d20*/  IMAD.WIDE.U32 R34, R19, R20, R34 ;  /* 0x0000001413227225 */ /* 0x000fc800078e0022 */
[----:B------:R-:W-:Y:S01]  /*2d30*/  IMAD R5, R5, R19, RZ ;  /* 0x0000001305057224 */ /* 0x000fe200078e02ff */
[----:B------:R-:W-:Y:S02]  /*2d40*/  MOV R19, R34 ;  /* 0x0000002200137202 */ /* 0x000fe40000000f00 */
[----:B------:R-:W-:Y:S01]  /*2d50*/  MOV R34, R0 ;  /* 0x0000000000227202 */ /* 0x000fe20000000f00 */
[----:B------:R-:W-:-:S04]  /*2d60*/  IMAD R5, R18, R20, R5 ;  /* 0x0000001412057224 */ /* 0x000fc800078e0205 */
[----:B------:R-:W-:Y:S02]  /*2d70*/  IMAD.IADD R18, R35, 0x1, R5 ;  /* 0x0000000123127824 */ /* 0x000fe400078e0205 */
[----:B------:R-:W-:Y:S01]  /*2d80*/  IMAD.MOV.U32 R35, RZ, RZ, R23 ;  /* 0x000000ffff237224 */ /* 0x000fe200078e0017 */
[----:B------:R-:W-:Y:S05]  /*2d90*/  BRA `(.L_x_315) ;  /* 0x0000017000007947 */ /* 0x000fea0003800000 */
.L_x_314:
        /* <DEDUP_REMOVED lines=23> */
.L_x_315:
[----:B------:R-:W-:Y:S05]  /*2f10*/  BSYNC B0 ;  /* 0x0000000000007941 */ /* 0x000fea0003800000 */
.L_x_313:
        /* <DEDUP_REMOVED lines=12> */
[----:B------:R-:W-:Y:S01]  /*2fe0*/  IADD3.X R5, RZ, ~R23, RZ, P0, !PT ;  /* 0x80000017ff057210 */ /* 0x000fe200007fe4ff */
[----:B------:R-:W-:-:S04]  /*2ff0*/  IMAD.WIDE.U32 R34, R17, R20, R34 ;  /* 0x0000001411227225 */ /* 0x000fc800078e0022 */
[----:B------:R-:W-:Y:S01]  /*3000*/  IMAD R5, R5, R17, RZ ;  /* 0x0000001105057224 */ /* 0x000fe200078e02ff */
[----:B------:R-:W-:-:S03]  /*3010*/  MOV R17, R34 ;  /* 0x0000002200117202 */ /* 0x000fc60000000f00 */
[----:B------:R-:W-:-:S05]  /*3020*/  IMAD R5, R16, R20, R5 ;  /* 0x0000001410057224 */ /* 0x000fca00078e0205 */
[----:B------:R-:W-:Y:S01]  /*3030*/  IADD3 R5, R35, R5, RZ ;  /* 0x0000000523057210 */ /* 0x000fe20007ffe0ff */
[----:B------:R-:W-:Y:S05]  /*3040*/  BRA `(.L_x_318) ;  /* 0x0000017000007947 */ /* 0x000fea0003800000 */
.L_x_317:
        /* <DEDUP_REMOVED lines=23> */
.L_x_318:
[----:B------:R-:W-:Y:S05]  /*31c0*/  BSYNC B0 ;  /* 0x0000000000007941 */ /* 0x000fea0003800000 */
.L_x_316:
[----:B------:R-:W-:Y:S01]  /*31d0*/  SHF.R.S32.HI R20, RZ, 0x1f, R10 ;  /* 0x0000001fff147819 */ /* 0x000fe2000001140a */
[-C--:B------:R-:W-:Y:S01]  /*31e0*/  IMAD R16, R23, R10.reuse, RZ ;  /* 0x0000000a17107224 */ /* 0x080fe200078e02ff */
[----:B------:R-:W-:Y:S01]  /*31f0*/  BSSY B0, `(.L_x_319) ;  /* 0x000003b000007945 */ /* 0x000fe20003800000 */
[----:B------:R-:W-:-:S04]  /*3200*/  IMAD.WIDE.U32 R34, R22, R10, RZ ;  /* 0x0000000a16227225 */ /* 0x000fc800078e00ff */
[----:B------:R-:W-:Y:S01]  /*3210*/  IMAD R10, R20, R22, R16 ;  /* 0x00000016140a7224 */ /* 0x000fe200078e0210 */
[----:B------:R-:W-:Y:S01]  /*3220*/  LOP3.LUT R20, R43, R14, RZ, 0xfc, !PT ;  /* 0x0000000e2b147212 */ /* 0x000fe200078efcff */
[----:B------:R-:W-:Y:S01]  /*3230*/  IMAD R0, R25, c[0x0][0x214], RZ ;  /* 0x0000850019007a24 */ /* 0x000fe200078e02ff */
[----:B------:R-:W-:Y:S01]  /*3240*/  SHF.R.S32.HI R16, RZ, 0x1f, R3 ;  /* 0x0000001fff107819 */ /* 0x000fe20000011403 */
[-C--:B------:R-:W-:Y:S01]  /*3250*/  IMAD R21, R5, R3.reuse, RZ ;  /* 0x0000000305157224 */ /* 0x080fe200078e02ff */
[----:B------:R-:W-:Y:S01]  /*3260*/  ISETP.NE.U32.AND P0, PT, R20, RZ, PT ;  /* 0x000000ff1400720c */ /* 0x000fe20003f05070 */
[----:B------:R-:W-:Y:S01]  /*3270*/  IMAD R18, R18, R0, RZ ;  /* 0x0000000012127224 */ /* 0x000fe200078e02ff */
[----:B------:R-:W-:Y:S01]  /*3280*/  SHF.R.S32.HI R5, RZ, 0x1f, R0 ;  /* 0x0000001fff057819 */ /* 0x000fe20000011400 */
[----:B------:R-:W-:Y:S01]  /*3290*/  IMAD.WIDE.U32 R44, R17, R3, RZ ;  /* 0x00000003112c7225 */ /* 0x000fe200078e00ff */
[----:B------:R-:W-:-:S03]  /*32a0*/  IADD3 R10, R35, R10, RZ ;  /* 0x0000000a230a7210 */ /* 0x000fc60007ffe0ff */
[----:B------:R-:W-:Y:S02]  /*32b0*/  IMAD R3, R5, R19, R18 ;  /* 0x0000001305037224 */ /* 0x000fe400078e0212 */
[----:B------:R-:W-:Y:S02]  /*32c0*/  IMAD R16, R16, R17, R21 ;  /* 0x0000001110107224 */ /* 0x000fe400078e0215 */
[----:B------:R-:W-:-:S03]  /*32d0*/  IMAD.WIDE.U32 R18, R19, R0, RZ ;  /* 0x0000000013127225 */ /* 0x000fc600078e00ff */
[----:B------:R-:W-:Y:S02]  /*32e0*/  IADD3 R16, R45, R16, RZ ;  /* 0x000000102d107210 */ /* 0x000fe40007ffe0ff */
[----:B------:R-:W-:Y:S01]  /*32f0*/  IADD3 R3, R19, R3, RZ ;  /* 0x0000000313037210 */ /* 0x000fe20007ffe0ff */
[----:B------:R-:W-:Y:S05]  /*3300*/  @!P0 BRA `(.L_x_320) ;  /* 0x0000012000008947 */ /* 0x000fea0003800000 */
[----:B------:R-:W-:Y:S01]  /*3310*/  IMAD.MOV.U32 R28, RZ, RZ, R42 ;  /* 0x000000ffff1c7224 */ /* 0x000fe200078e002a */
[----:B------:R-:W-:Y:S01]  /*3320*/  MOV R23, R15 ;  /* 0x0000000f00177202 */ /* 0x000fe20000000f00 */
[----:B------:R-:W-:Y:S01]  /*3330*/  IMAD.MOV.U32 R24, RZ, RZ, R43 ;  /* 0x000000ffff187224 */ /* 0x000fe200078e002b */
[----:B------:R-:W-:Y:S02]  /*3340*/  MOV R5, R14 ;  /* 0x0000000e00057202 */ /* 0x000fe40000000f00 */
[----:B------:R-:W-:Y:S02]  /*3350*/  MOV R22, 0x3370 ;  /* 0x0000337000167802 */ /* 0x000fe40000000f00 */
[----:B------:R-:W-:Y:S05]  /*3360*/  CALL.REL.NOINC `($__internal_6_$__cuda_sm20_div_s64) ;  /* 0x00000f8000007944 */ /* 0x000fea0003c00000 */
[----:B------:R-:W-:Y:S01]  /*3370*/  IADD3 R17, P0, RZ, -R0, RZ ;  /* 0x80000000ff117210 */ /* 0x000fe20007f1e0ff */
[----:B------:R-:W-:Y:S01]  /*3380*/  IMAD.MOV.U32 R21, RZ, RZ, R43 ;  /* 0x000000ffff157224 */ /* 0x000fe200078e002b */
[----:B------:R-:W-:-:S02]  /*3390*/  MOV R20, R42 ;  /* 0x0000002a00147202 */ /* 0x000fc40000000f00 */
[----:B------:R-:W-:Y:S02]  /*33a0*/  IADD3.X R5, RZ, ~R23, RZ, P0, !PT ;  /* 0x80000017ff057210 */ /* 0x000fe400007fe4ff */
        /* <DEDUP_REMOVED lines=8> */
.L_x_320:
        /* <DEDUP_REMOVED lines=23> */
.L_x_321:
[----:B------:R-:W-:Y:S05]  /*35a0*/  BSYNC B0 ;  /* 0x0000000000007941 */ /* 0x000fea0003800000 */
.L_x_319:
        /* <DEDUP_REMOVED lines=28> */
.L_x_323:
        /* <DEDUP_REMOVED lines=23> */
.L_x_324:
[----:B------:R-:W-:Y:S05]  /*38e0*/  BSYNC B0 ;  /* 0x0000000000007941 */ /* 0x000fea0003800000 */
.L_x_322:
        /* <DEDUP_REMOVED lines=20> */
.L_x_300:
[----:B------:R-:W-:-:S04]  /*3a30*/  LEA R2, P0, R38, c[0x0][0x200], 0x2 ;  /* 0x0000800026027a11 */ /* 0x000fc800078010ff */
[----:B------:R-:W-:-:S05]  /*3a40*/  LEA.HI.X R3, R38, c[0x0][0x204], R39, 0x2, P0 ;  /* 0x0000810026037a11 */ /* 0x000fca00000f1427 */
[----:B------:R0:W-:Y:S04]  /*3a50*/  STG.E [R2.64], R29 ;  /* 0x0000001d02007986 */ /* 0x0001e8000c101908 */
.L_x_299:
[----:B------:R-:W-:Y:S05]  /*3a60*/  BSYNC B1 ;  /* 0x0000000000017941 */ /* 0x000fea0003800000 */
.L_x_298:
[-C--:B0-----:R-:W-:Y:S01]  /*3a70*/  LEA.HI R2, R26, R26.reuse, RZ, 0x1 ;  /* 0x0000001a1a027211 */ /* 0x081fe200078f08ff */
[----:B------:R-:W-:Y:S01]  /*3a80*/  IMAD.MOV.U32 R4, RZ, RZ, RZ ;  /* 0x000000ffff047224 */ /* 0x000fe200078e00ff */
[-C--:B------:R-:W-:Y:S02]  /*3a90*/  LEA.HI R17, R31, R26.reuse, RZ, 0x4 ;  /* 0x0000001a1f117211 */ /* 0x080fe400078f20ff */
[----:B------:R-:W-:Y:S02]  /*3aa0*/  LOP3.LUT R0, R2, 0xfffffffe, RZ, 0xc0, !PT ;  /* 0xfffffffe02007812 */ /* 0x000fe400078ec0ff */
[----:B------:R-:W-:Y:S02]  /*3ab0*/  LOP3.LUT R18, R17, 0x3ffffff0, RZ, 0xc0, !PT ;  /* 0x3ffffff011127812 */ /* 0x000fe400078ec0ff */
[----:B------:R-:W-:Y:S01]  /*3ac0*/  SHF.R.S32.HI R17, RZ, 0x4, R17 ;  /* 0x00000004ff117819 */ /* 0x000fe20000011411 */
[----:B------:R-:W-:Y:S01]  /*3ad0*/  IMAD.IADD R0, R26, 0x1, -R0 ;  /* 0x000000011a007824 */ /* 0x000fe200078e0a00 */
[----:B------:R-:W-:-:S04]  /*3ae0*/  IADD3 R18, -R18, R26, RZ ;  /* 0x0000001a12127210 */ /* 0x000fc80007ffe1ff */
[----:B------:R-:W-:Y:S02]  /*3af0*/  ISETP.GE.OR P5, PT, R0, c[0x0][0x314], P5 ;  /* 0x0000c50000007a0c */ /* 0x000fe40002fa6670 */
[----:B------:R-:W-:-:S11]  /*3b00*/  SHF.L.U32 R18, R18, 0x2, RZ ;  /* 0x0000000212127819 */ /* 0x000fd600000006ff */
[----:B------:R-:W-:Y:S02]  /*3b10*/  @!P5 IMAD.SHL.U32 R2, R2, 0x2, RZ ;  /* 0x000000020202d824 */ /* 0x000fe400078e00ff */
[----:B------:R-:W-:-:S03]  /*3b20*/  @!P5 FADD.FTZ R3, -R29, R30 ;  /* 0x0000001e1d03d221 */ /* 0x000fc60000010100 */
[----:B------:R-:W-:Y:S01]  /*3b30*/  @!P5 LOP3.LUT R2, R2, 0xfffffffc, RZ, 0xc0, !PT ;  /* 0xfffffffc0202d812 */ /* 0x000fe200078ec0ff */
[----:B------:R-:W-:-:S04]  /*3b40*/  @!P5 FMUL.FTZ R3, R3, 1.4426950216293334961 ;  /* 0x3fb8aa3b0303d820 */ /* 0x000fc80000410000 */
[----:B------:R-:W-:Y:S02]  /*3b50*/  @!P5 IMAD R2, R0, 0x24, R2 ;  /* 0x000000240002d824 */ /* 0x000fe400078e0202 */
[----:B------:R-:W0:Y:S01]  /*3b60*/  @!P5 MUFU.EX2 R3, R3 ;  /* 0x000000030003d308 */ /* 0x000e220000000800 */
[----:B------:R-:W-:-:S05]  /*3b70*/  IMAD.MOV.U32 R0, RZ, RZ, c[0x0][0x314] ;  /* 0x0000c500ff007624 */ /* 0x000fca00078e00ff */
[----:B------:R-:W-:Y:S01]  /*3b80*/  ISETP.GE.AND P0, PT, R0, 0x1, PT ;  /* 0x000000010000780c */ /* 0x000fe20003f06270 */
[----:B------:R-:W-:Y:S01]  /*3b90*/  IMAD.MOV.U32 R0, RZ, RZ, RZ ;  /* 0x000000ffff007224 */ /* 0x000fe200078e00ff */
[----:B0-----:R0:W-:Y:S02]  /*3ba0*/  @!P5 STS [R2], R3 ;  /* 0x000000030200d388 */ /* 0x0011e40000000800 */
[----:B0-----:R-:W-:Y:S02]  /*3bb0*/  CS2R R2, SRZ ;  /* 0x0000000000027805 */ /* 0x001fe4000001ff00 */
[----:B------:R-:W-:Y:S07]  /*3bc0*/  BAR.SYNC.DEFER_BLOCKING 0x0 ;  /* 0x0000000000007b1d */ /* 0x000fee0000010000 */
        /* <DEDUP_REMOVED lines=18> */
.L_x_328:
[----:B------:R-:W-:Y:S01]  /*3cf0*/  BSSY B0, `(.L_x_326) ;  /* 0x0000007000007945 */ /* 0x000fe20003800000 */
[----:B------:R-:W-:-:S05]  /*3d00*/  @P2 BRA `(.L_x_327) ;  /* 0x0000005000002947 */ /* 0x000fca0003800000 */
[----:B------:R-:W-:Y:S01]  /*3d10*/  ISETP.GE.AND P0, PT, R18, c[0x0][0x220], PT ;  /* 0x0000880012007a0c */ /* 0x000fe20003f06270 */
[----:B------:R-:W-:Y:S01]  /*3d20*/  CS2R R8, SRZ ;  /* 0x0000000000087805 */ /* 0x000fe2000001ff00 */
[----:B------:R-:W-:Y:S11]  /*3d30*/  CS2R R10, SRZ ;  /* 0x00000000000a7805 */ /* 0x000ff6000001ff00 */
[----:B------:R-:W-:Y:S05]  /*3d40*/  @!P0 MOV R15, R13 ;  /* 0x0000000d000f8202 */ /* 0x000fea0000000f00 */
[----:B------:R0:W5:Y:S02]  /*3d50*/  @!P0 LDG.E.128 R8, [R14.64] ;  /* 0x000000080e088981 */ /* 0x000164000c1e1d00 */
.L_x_327:
[----:B------:R-:W-:Y:S05]  /*3d60*/  BSYNC B0 ;  /* 0x0000000000007941 */ /* 0x000fea0003800000 */
.L_x_326:
        /* <DEDUP_REMOVED lines=11> */
.L_x_325:
[----:B------:R-:W-:Y:S02]  /*3e20*/  IADD3 R17, R17, UR6, RZ ;  /* 0x0000000611117c10 */ /* 0x000fe4000fffe0ff */
[----:B------:R-:W-:-:S02]  /*3e30*/  F2FP.BF16.PACK_AB R2, R2, R0 ;  /* 0x000000000202723e */ /* 0x000fc400000010ff */
        /* <DEDUP_REMOVED lines=18> */
[----:B------:R-:W-:Y:S01]  /*3f60*/  IMAD.HI.U32 R4, R11, R4, R10 ;  /* 0x000000040b047227 */ /* 0x000fe200078e000a */
[----:B------:R-:W0:Y:S05]  /*3f70*/  I2F.RP R5, R0 ;  /* 0x0000000000057306 */ /* 0x000e2a0000209400 */
[----:B------:R-:W-:-:S04]  /*3f80*/  IMAD.HI.U32 R4, R4, R9, RZ ;  /* 0x0000000904047227 */ /* 0x000fc800078e00ff */
[----:B------:R-:W-:-:S05]  /*3f90*/  IMAD R6, R4, R6, R9 ;  /* 0x0000000604067224 */ /* 0x000fca00078e0209 */
[----:B------:R-:W-:Y:S01]  /*3fa0*/  ISETP.GT.U32.AND P1, PT, R8, R6, PT ;  /* 0x000000060800720c */ /* 0x000fe20003f24070 */
[----:B0-----:R-:W0:-:S12]  /*3fb0*/  MUFU.RCP R5, R5 ;  /* 0x0000000500057308 */ /* 0x001e180000001000 */
[----:B------:R-:W-:Y:S01]  /*3fc0*/  @!P1 IMAD.IADD R6, R6, 0x1, -R8 ;  /* 0x0000000106069824 */ /* 0x000fe200078e0a08 */
[----:B------:R-:W-:Y:S02]  /*3fd0*/  @!P1 IADD3 R4, R4, 0x1, RZ ;  /* 0x0000000104049810 */ /* 0x000fe40007ffe0ff */
[----:B------:R-:W-:Y:S02]  /*3fe0*/  ISETP.NE.AND P1, PT, R7, RZ, PT ;  /* 0x000000ff0700720c */ /* 0x000fe40003f25270 */
[----:B------:R-:W-:Y:S02]  /*3ff0*/  ISETP.GE.U32.AND P2, PT, R6, R8, PT ;  /* 0x000000080600720c */ /* 0x000fe40003f46070 */
[----:B------:R-:W-:Y:S02]  /*4000*/  LOP3.LUT R6, R17, R7, RZ, 0x3c, !PT ;  /* 0x0000000711067212 */ /* 0x000fe400078e3cff */
[----:B0-----:R-:W-:Y:S02]  /*4010*/  IADD3 R5, R5, 0xffffffe, RZ ;  /* 0x0ffffffe05057810 */ /* 0x001fe40007ffe0ff */
[----:B------:R-:W-:-:S02]  /*4020*/  ISETP.GE.AND P0, PT, R6, RZ, PT ;  /* 0x000000ff0600720c */ /* 0x000fc40003f06270 */
[----:B------:R-:W0:Y:S05]  /*4030*/  F2I.FTZ.U32.TRUNC.NTZ R11, R5 ;  /* 0x00000005000b7305 */ /* 0x000e2a000021f000 */
[----:B------:R-:W-:-:S06]  /*4040*/  @P2 IADD3 R4, R4, 0x1, RZ ;  /* 0x0000000104042810 */ /* 0x000fcc0007ffe0ff */
[----:B------:R-:W-:Y:S02]  /*4050*/  @!P0 IADD3 R4, -R4, RZ, RZ ;  /* 0x000000ff04048210 */ /* 0x000fe40007ffe1ff */
[----:B------:R-:W-:Y:S01]  /*4060*/  @!P1 LOP3.LUT R4, RZ, R7, RZ, 0x33, !PT ;  /* 0x00000007ff049212 */ /* 0x000fe200078e33ff */
[----:B0-----:R-:W-:-:S04]  /*4070*/  IMAD.MOV R5, RZ, RZ, -R11 ;  /* 0x000000ffff057224 */ /* 0x001fc800078e0a0b */
        /* <DEDUP_REMOVED lines=8> */
[----:B------:R-:W-:-:S03]  /*4100*/  ISETP.GE.AND P1, PT, R8, RZ, PT ;  /* 0x000000ff0800720c */ /* 0x000fc60003f26270 */
[----:B------:R-:W-:-:S04]  /*4110*/  IMAD.MOV R6, RZ, RZ, -R9 ;  /* 0x000000ffff067224 */ /* 0x000fc800078e0a09 */
[----:B------:R-:W-:-:S05]  /*4120*/  IMAD R5, R0, R6, R5 ;  /* 0x0000000600057224 */ /* 0x000fca00078e0205 */
[----:B------:R-:W-:-:S13]  /*4130*/  ISETP.GT.U32.AND P0, PT, R0, R5, PT ;  /* 0x000000050000720c */ /* 0x000fda0003f04070 */
[-C--:B------:R-:W-:Y:S02]  /*4140*/  @!P0 IADD3 R5, R5, -R0.reuse, RZ ;  /* 0x8000000005058210 */ /* 0x080fe40007ffe0ff */
[----:B------:R-:W-:Y:S02]  /*4150*/  @!P0 IADD3 R9, R9, 0x1, RZ ;  /* 0x0000000109098810 */ /* 0x000fe40007ffe0ff */
[----:B------:R-:W-:Y:S02]  /*4160*/  ISETP.GE.U32.AND P2, PT, R5, R0, PT ;  /* 0x000000000500720c */ /* 0x000fe40003f46070 */
[----:B------:R-:W-:Y:S02]  /*4170*/  ISETP.NE.AND P0, PT, RZ, c[0x0][0x214], PT ;  /* 0x00008500ff007a0c */ /* 0x000fe40003f05270 */
[----:B------:R-:W-:-:S05]  /*4180*/  SHF.R.S32.HI R0, RZ, 0x1f, R4 ;  /* 0x0000001fff007819 */ /* 0x000fca0000011404 */
[----:B------:R-:W-:-:S04]  /*4190*/  IMAD R0, R0, c[0x0][0x1e0], RZ ;  /* 0x0000780000007a24 */ /* 0x000fc800078e02ff */
[----:B------:R-:W-:Y:S01]  /*41a0*/  @P2 IADD3 R9, R9, 0x1, RZ ;  /* 0x0000000109092810 */ /* 0x000fe20007ffe0ff */
[----:B------:R-:W-:-:S04]  /*41b0*/  IMAD R4, R4, c[0x0][0x1e4], R0 ;  /* 0x0000790004047a24 */ /* 0x000fc800078e0200 */
[----:B------:R-:W-:Y:S01]  /*41c0*/  @!P1 IMAD.MOV R9, RZ, RZ, -R9 ;  /* 0x000000ffff099224 */ /* 0x000fe200078e0a09 */
[----:B------:R-:W-:Y:S01]  /*41d0*/  @!P0 LOP3.LUT R9, RZ, c[0x0][0x214], RZ, 0x33, !PT ;  /* 0x00008500ff098a12 */ /* 0x000fe200078e33ff */
[----:B------:R-:W-:-:S03]  /*41e0*/  IMAD.IADD R19, R19, 0x1, R4 ;  /* 0x0000000113137824 */ /* 0x000fc600078e0204 */
        /* <DEDUP_REMOVED lines=8> */
[----:B------:R-:W-:Y:S02]  /*4270*/  IMAD R4, R4, c[0x0][0x1e8], RZ ;  /* 0x00007a0004047a24 */ /* 0x000fe400078e02ff */
[----:B------:R-:W-:-:S04]  /*4280*/  IMAD.WIDE.U32 R18, R7, c[0x0][0x1e8], R18 ;  /* 0x00007a0007127a25 */ /* 0x000fc800078e0012 */
[----:B------:R-:W-:Y:S01]  /*4290*/  IMAD R4, R7, c[0x0][0x1ec], R4 ;  /* 0x00007b0007047a24 */ /* 0x000fe200078e0204 */
[----:B------:R-:W-:-:S03]  /*42a0*/  LEA R6, P0, R18, c[0x0][0x1d0], 0x1 ;  /* 0x0000740012067a11 */ /* 0x000fc600078008ff */
[----:B------:R-:W-:-:S05]  /*42b0*/  IMAD.IADD R4, R19, 0x1, R4 ;  /* 0x0000000113047824 */ /* 0x000fca00078e0204 */
[----:B------:R-:W-:-:S05]  /*42c0*/  LEA.HI.X R7, R18, c[0x0][0x1d4], R4, 0x1, P0 ;  /* 0x0000750012077a11 */ /* 0x000fca00000f0c04 */
[----:B------:R-:W-:Y:S01]  /*42d0*/  STG.E.64 [R6.64], R2 ;  /* 0x0000000206007986 */ /* 0x000fe2000c101b08 */
[----:B------:R-:W-:Y:S05]  /*42e0*/  EXIT ;  /* 0x000000000000794d */ /* 0x000fea0003800000 */
        .weak           $__internal_6_$__cuda_sm20_div_s64
        .type           $__internal_6_$__cuda_sm20_div_s64,@function
        .size           $__internal_6_$__cuda_sm20_div_s64,(.L_x_7804 - $__internal_6_$__cuda_sm20_div_s64)
$__internal_6_$__cuda_sm20_div_s64:
        /* <DEDUP_REMOVED lines=33> */
[----:B------:R-:W-:Y:S02]  /*4500*/  IMAD.X R0, R0, 0x1, R27, P0 ;  /* 0x0000000100007824 */ /* 0x000fe400000e061b */
[----:B------:R-:W-:Y:S02]  /*4510*/  IMAD R27, R27, R20, RZ ;  /* 0x000000141b1b7224 */ /* 0x000fe400078e02ff */
[----:B------:R-:W-:-:S03]  /*4520*/  IMAD.MOV.U32 R49, RZ, RZ, RZ ;  /* 0x000000ffff317224 */ /* 0x000fc600078e00ff */
        /* <DEDUP_REMOVED lines=35> */
[----:B------:R-:W-:Y:S02]  /*4760*/  ISETP.NE.U32.AND P0, PT, R23, RZ, PT ;  /* 0x000000ff1700720c */ /* 0x000fe40003f05070 */
[----:B------:R-:W-:-:S02]  /*4770*/  SEL R20, R0, R20, P2 ;  /* 0x0000001400147207 */ /* 0x000fc40001000000 */
[-C--:B------:R-:W-:Y:S02]  /*4780*/  IADD3 R0, P2, RZ, -R21.reuse, RZ ;  /* 0x80000015ff007210 */ /* 0x080fe40007f5e0ff */
[----:B------:R-:W-:Y:S02]  /*4790*/  ISETP.GE.AND P3, PT, R27, RZ, PT ;  /* 0x000000ff1b00720c */ /* 0x000fe40003f66270 */
[----:B------:R-:W-:Y:S01]  /*47a0*/  ISETP.NE.AND.EX P0, PT, R5, RZ, PT, P0 ;  /* 0x000000ff0500720c */ /* 0x000fe20003f05300 */
[----:B------:R-:W-:Y:S01]  /*47b0*/  IMAD.X R23, RZ, RZ, ~R20, P2 ;  /* 0x000000ffff177224 */ /* 0x000fe200010e0e14 */
[----:B------:R-:W-:Y:S01]  /*47c0*/  SEL R0, R0, R21, !P3 ;  /* 0x0000001500007207 */ /* 0x000fe20005800000 */
[----:B------:R-:W-:-:S03]  /*47d0*/  IMAD.MOV.U32 R21, RZ, RZ, 0x0 ;  /* 0x00000000ff157424 */ /* 0x000fc600078e00ff */
[----:B------:R-:W-:Y:S01]  /*47e0*/  SEL R23, R23, R20, !P3 ;  /* 0x0000001417177207 */ /* 0x000fe20005800000 */
[----:B------:R-:W-:Y:S01]  /*47f0*/  IMAD.MOV.U32 R20, RZ, RZ, R22 ;  /* 0x000000ffff147224 */ /* 0x000fe200078e0016 */
[----:B------:R-:W-:Y:S02]  /*4800*/  SEL R0, R0, 0xffffffff, P0 ;  /* 0xffffffff00007807 */ /* 0x000fe40000000000 */
[----:B------:R-:W-:Y:S01]  /*4810*/  SEL R23, R23, 0xffffffff, P0 ;  /* 0xffffffff17177807 */ /* 0x000fe20000000000 */
[----:B------:R-:W-:Y:S06]  /*4820*/  RET.REL.NODEC R20 `(_ZN5flash32flash_fwd_splitkv_combine_kernelI23Flash_fwd_kernel_traitsILi64ELi64ELi256ELi4ELb0ELb0EN7cutlass10bfloat16_tE19Flash_kernel_traitsILi64ELi64ELi256ELi4ES3_EELi8ELi1ELb0EEEvNS_16Flash_fwd_paramsE) ;  /* 0xffffb7d014007950 */ /* 0x000fec0003c3ffff */
.L_x_329:
        /* <DEDUP_REMOVED lines=13> */
.L_x_7804:


//--------------------- .text._ZN5flash32flash_fwd_splitkv_combine_kernelI23Flash_fwd_kernel_traitsILi64ELi64ELi256ELi4ELb0ELb0EN7cutlass10bfloat16_tE19Flash_kernel_traitsILi64ELi64ELi256ELi4ES3_EELi8ELi7ELb1EEEvNS_16Flash_fwd_paramsE --------------------------
	.section	.text._ZN5flash32flash_fwd_splitkv_combine_kernelI23Flash_fwd_kernel_traitsILi64ELi64ELi256ELi4ELb0ELb0EN7cutlass10bfloat16_tE19Flash_kernel_traitsILi64ELi64ELi256ELi4ES3_EELi8ELi7ELb1EEEvNS_16Flash_fwd_paramsE,"ax",@progbits
	.sectioninfo	@"SHI_REGISTERS=62"
	.align	128
        .global         _ZN5flash32flash_fwd_splitkv_combine_kernelI23Flash_fwd_kernel_traitsILi64ELi64ELi256ELi4ELb0ELb0EN7cutlass10bfloat16_tE19Flash_kernel_traitsILi64ELi64ELi256ELi4ES3_EELi8ELi7ELb1EEEvNS_16Flash_fwd_paramsE
        .type           _ZN5flash32flash_fwd_splitkv_combine_kernelI23Flash_fwd_kernel_traitsILi64ELi64ELi256ELi4ELb0ELb0EN7cutlass10bfloat16_tE19Flash_kernel_traitsILi64ELi64ELi256ELi4ES3_EELi8ELi7ELb1EEEvNS_16Flash_fwd_paramsE,@function
        .size           _ZN5flash32flash_fwd_splitkv_combine_kernelI23Flash_fwd_kernel_traitsILi64ELi64ELi256ELi4ELb0ELb0EN7cutlass10bfloat16_tE19Flash_kernel_traitsILi64ELi64ELi256ELi4ES3_EELi8ELi7ELb1EEEvNS_16Flash_fwd_paramsE,(.L_x_7805 - _ZN5flash32flash_fwd_splitkv_combine_kernelI23Flash_fwd_kernel_traitsILi64ELi64ELi256ELi4ELb0ELb0EN7cutlass10bfloat16_tE19Flash_kernel_traitsILi64ELi64ELi256ELi4ES3_EELi8ELi7ELb1EEEvNS_16Flash_fwd_paramsE)
        .other          _ZN5flash32flash_fwd_splitkv_combine_kernelI23Flash_fwd_kernel_traitsILi64ELi64ELi256ELi4ELb0ELb0EN7cutlass10bfloat16_tE19Flash_kernel_traitsILi64ELi64ELi256ELi4ES3_EELi8ELi7ELb1EEEvNS_16Flash_fwd_paramsE,@"STO_CUDA_ENTRY STV_DEFAULT"
_ZN5flash32flash_fwd_splitkv_combine_kernelI23Flash_fwd_kernel_traitsILi64ELi64ELi256ELi4ELb0ELb0EN7cutlass10bfloat16_tE19Flash_kernel_traitsILi64ELi64ELi256ELi4ES3_EELi8ELi7ELb1EEEvNS_16Flash_fwd_paramsE:
.text._ZN5flash32flash_fwd_splitkv_combine_kernelI23Flash_fwd_kernel_traitsILi64ELi64ELi256ELi4ELb0ELb0EN7cutlass10bfloat16_tE19Flash_kernel_traitsILi64ELi64ELi256ELi4ES3_EELi8ELi7ELb1EEEvNS_16Flash_fwd_paramsE:
        /* <DEDUP_REMOVED lines=23> */
[----:B------:R-:W-:Y:S05]  /*0170*/  CALL.REL.NOINC `($__internal_7_$__cuda_sm20_div_s64) ;  /* 0x0000517000007944 */ /* 0x000fea0003c00000 */
[----:B------:R-:W-:Y:S02]  /*0180*/  MOV R8, R0 ;  /* 0x0000000000087202 */ /* 0x000fe40000000f00 */
[----:B------:R-:W-:Y:S01]  /*0190*/  MOV R9, R25 ;  /* 0x0000001900097202 */ /* 0x000fe20000000f00 */
[----:B------:R-:W-:Y:S05]  /*01a0*/  BRA `(.L_x_331) ;  /* 0x0000013000007947 */ /* 0x000fea0003800000 */
.L_x_330:
        /* <DEDUP_REMOVED lines=19> */
.L_x_331:
        /* <DEDUP_REMOVED lines=17> */
.L_x_333:
        /* <DEDUP_REMOVED lines=19> */
.L_x_334:
[----:B------:R-:W-:Y:S05]  /*0520*/  BSYNC B0 ;  /* 0x0000000000007941 */ /* 0x000fea0003800000 */
.L_x_332:
        /* <DEDUP_REMOVED lines=57> */
.L_x_336:
        /* <DEDUP_REMOVED lines=19> */
.L_x_337:
[----:B------:R-:W-:Y:S05]  /*09f0*/  BSYNC B0 ;  /* 0x0000000000007941 */ /* 0x000fea0003800000 */
.L_x_335:
        /* <DEDUP_REMOVED lines=106> */
.L_x_339:
        /* <DEDUP_REMOVED lines=19> */
.L_x_340:
[----:B------:R-:W-:Y:S05]  /*11d0*/  BSYNC B0 ;  /* 0x0000000000007941 */ /* 0x000fea0003800000 */
.L_x_338:
        /* <DEDUP_REMOVED lines=163> */
[----:B------:R-:W-:Y:S05]  /*1c10*/  CALL.REL.NOINC `($__internal_7_$__cuda_sm20_div_s64) ;  /* 0x000036d000007944 */ /* 0x000fea0003c00000 */
[----:B------:R-:W-:Y:S02]  /*1c20*/  MOV R42, R0 ;  /* 0x00000000002a7202 */ /* 0x000fe40000000f00 */
[----:B------:R-:W-:Y:S01]  /*1c30*/  MOV R43, R25 ;  /* 0x00000019002b7202 */ /* 0x000fe20000000f00 */
[----:B------:R-:W-:Y:S05]  /*1c40*/  BRA `(.L_x_343) ;  /* 0x0000013000007947 */ /* 0x000fea0003800000 */
.L_x_342:
        /* <DEDUP_REMOVED lines=19> */
.L_x_343:
[----:B------:R-:W-:Y:S05]  /*1d80*/  BSYNC B0 ;  /* 0x0000000000007941 */ /* 0x000fea0003800000 */
.L_x_341:
        /* <DEDUP_REMOVED lines=205> */
.L_x_348:
        /* <DEDUP_REMOVED lines=22> */
.L_x_349:
[----:B------:R-:W-:Y:S05]  /*2bc0*/  BSYNC B0 ;  /* 0x0000000000007941 */ /* 0x000fea0003800000 */
.L_x_347:
        /* <DEDUP_REMOVED lines=8> */
[----:B------:R-:W-:Y:S05]  /*2c50*/  CALL.REL.NOINC `($__internal_7_$__cuda_sm20_div_s64) ;  /* 0x0000269000007944 */ /* 0x000fea0003c00000 */
        /* <DEDUP_REMOVED lines=11> */
.L_x_351:
        /* <DEDUP_REMOVED lines=22> */
.L_x_352:
[----:B------:R-:W-:Y:S05]  /*2e70*/  BSYNC B0 ;  /* 0x0000000000007941 */ /* 0x000fea0003800000 */
.L_x_350:
        /* <DEDUP_REMOVED lines=11> */
[----:B------:R-:W-:Y:S05]  /*2f30*/  CALL.REL.NOINC `($__internal_7_$__cuda_sm20_div_s64) ;  /* 0x000023b000007944 */ /* 0x000fea0003c00000 */
        /* <DEDUP_REMOVED lines=12> */
.L_x_354:
        /* <DEDUP_REMOVED lines=22> */
.L_x_355:
[----:B------:R-:W-:Y:S05]  /*3160*/  BSYNC B0 ;  /* 0x0000000000007941 */ /* 0x000fea0003800000 */
.L_x_353:
        /* <DEDUP_REMOVED lines=52> */
.L_x_357:
        /* <DEDUP_REMOVED lines=23> */
.L_x_358:
[----:B------:R-:W-:Y:S05]  /*3620*/  BSYNC B0 ;  /* 0x0000000000007941 */ /* 0x000fea0003800000 */
.L_x_356:
        /* <DEDUP_REMOVED lines=20> */
.L_x_360:
        /* <DEDUP_REMOVED lines=22> */
.L_x_361:
[----:B------:R-:W-:Y:S05]  /*38d0*/  BSYNC B0 ;  /* 0x0000000000007941 */ /* 0x000fea0003800000 */
.L_x_359:
        /* <DEDUP_REMOVED lines=22> */
.L_x_363:
        /* <DEDUP_REMOVED lines=23> */
.L_x_364:
[----:B------:R-:W-:Y:S05]  /*3bb0*/  BSYNC B0 ;  /* 0x0000000000007941 */ /* 0x000fea0003800000 */
.L_x_362:
        /* <DEDUP_REMOVED lines=38> */
.L_x_366:
        /* <DEDUP_REMOVED lines=23> */
.L_x_367:
[----:B------:R-:W-:Y:S05]  /*3f90*/  BSYNC B0 ;  /* 0x0000000000007941 */ /* 0x000fea0003800000 */
.L_x_365:
        /* <DEDUP_REMOVED lines=31> */
.L_x_369:
        /* <DEDUP_REMOVED lines=23> */
.L_x_370:
[----:B------:R-:W-:Y:S05]  /*4300*/  BSYNC B0 ;  /* 0x0000000000007941 */ /* 0x000fea0003800000 */
.L_x_368:
        /* <DEDUP_REMOVED lines=20> */
.L_x_346:
[----:B------:R-:W-:-:S04]  /*4450*/  LEA R2, P0, R44, c[0x0][0x200], 0x2 ;  /* 0x000080002c027a11 */ /* 0x000fc800078010ff */
[----:B------:R-:W-:-:S05]  /*4460*/  LEA.HI.X R3, R44, c[0x0][0x204], R45, 0x2, P0 ;  /* 0x000081002c037a11 */ /* 0x000fca00000f142d */
[----:B------:R0:W-:Y:S04]  /*4470*/  STG.E [R2.64], R30 ;  /* 0x0000001e02007986 */ /* 0x0001e8000c101908 */
.L_x_345:
[----:B------:R-:W-:Y:S05]  /*4480*/  BSYNC B1 ;  /* 0x0000000000017941 */ /* 0x000fea0003800000 */
.L_x_344:
[C---:B------:R-:W-:Y:S01]  /*4490*/  IADD3 R0, R39.reuse, 0x10, RZ ;  /* 0x0000001027007810 */ /* 0x040fe20007ffe0ff */
[----:B------:R-:W-:Y:S01]  /*44a0*/  IMAD.MOV.U32 R13, RZ, RZ, c[0x0][0x314] ;  /* 0x0000c500ff0d7624 */ /* 0x000fe200078e00ff */
[C---:B------:R-:W-:Y:S01]  /*44b0*/  ISETP.GE.OR P5, PT, R39.reuse, c[0x0][0x314], P6 ;  /* 0x0000c50027007a0c */ /* 0x040fe200037a6670 */
[C---:B------:R-:W-:Y:S01]  /*44c0*/  IMAD.SHL.U32 R16, R39.reuse, 0x4, RZ ;  /* 0x0000000427107824 */ /* 0x040fe200078e00ff */
[----:B------:R-:W-:Y:S02]  /*44d0*/  ISETP.GE.OR P0, PT, R0, c[0x0][0x314], P6 ;  /* 0x0000c50000007a0c */ /* 0x000fe40003706670 */
[----:B------:R-:W-:Y:S02]  /*44e0*/  IADD3 R0, R39, 0x20, RZ ;  /* 0x0000002027007810 */ /* 0x000fe40007ffe0ff */
[----:B0-----:R-:W-:Y:S02]  /*44f0*/  MOV R4, RZ ;  /* 0x000000ff00047202 */ /* 0x001fe40000000f00 */
[----:B------:R-:W-:-:S02]  /*4500*/  ISETP.GE.OR P4, PT, R0, c[0x0][0x314], P6 ;  /* 0x0000c50000007a0c */ /* 0x000fc40003786670 */
        /* <DEDUP_REMOVED lines=41> */
[----:B0-----:R-:W-:Y:S01]  /*47a0*/  @!P0 STS [R26.X4+0xd80], R31 ;  /* 0x000d801f1a008388 */ /* 0x001fe20000004800 */
[----:B------:R-:W-:-:S03]  /*47b0*/  ISETP.GE.AND P0, PT, R13, 0x1, PT ;  /* 0x000000010d00780c */ /* 0x000fc60003f06270 */
[----:B-1----:R0:W-:Y:S02]  /*47c0*/  @!P6 STS [R26.X4+0xfc0], R0 ;  /* 0x000fc0001a00e388 */ /* 0x0021e40000004800 */
[----:B0-----:R-:W-:Y:S02]  /*47d0*/  HFMA2.MMA R0, -RZ, RZ, 0, 0 ;  /* 0x00000000ff007435 */ /* 0x001fe400000001ff */
[----:B------:R-:W-:Y:S06]  /*47e0*/  BAR.SYNC.DEFER_BLOCKING 0x0 ;  /* 0x0000000000007b1d */ /* 0x000fec0000010000 */
[----:B------:R-:W-:Y:S05]  /*47f0*/  @!P0 BRA `(.L_x_371) ;  /* 0x0000061000008947 */ /* 0x000fea0003800000 */
[----:B------:R-:W-:Y:S01]  /*4800*/  ULDC UR5, c[0x0][0x22c] ;  /* 0x00008b0000057ab9 */ /* 0x000fe20000000800 */
[----:B------:R-:W-:Y:S01]  /*4810*/  IMAD R21, R7, 0x40, R16 ;  /* 0x0000004007157824 */ /* 0x000fe200078e0210 */
[----:B------:R-:W-:Y:S01]  /*4820*/  UIMAD UR5, UR7, UR5, URZ ;  /* 0x00000005070572a4 */ /* 0x000fe2000f8e023f */
[----:B------:R-:W-:Y:S01]  /*4830*/  ISETP.GT.AND P1, PT, R13, 0x3, PT ;  /* 0x000000030d00780c */ /* 0x000fe20003f24270 */
[C---:B------:R-:W-:Y:S01]  /*4840*/  IMAD R18, R12.reuse, c[0x0][0x22c], RZ ;  /* 0x00008b000c127a24 */ /* 0x040fe200078e02ff */
[----:B------:R-:W-:Y:S01]  /*4850*/  PLOP3.LUT P4, PT, PT, PT, PT, 0x80, 0x0 ;  /* 0x000000000000781c */ /* 0x000fe20003f8f070 */
[----:B------:R-:W-:Y:S01]  /*4860*/  USHF.R.S32.HI UR4, URZ, 0x1f, UR5 ;  /* 0x0000001f3f047899 */ /* 0x000fe20008011405 */
[----:B------:R-:W-:Y:S01]  /*4870*/  IMAD.SHL.U32 R6, R7, 0x4, RZ ;  /* 0x0000000407067824 */ /* 0x000fe200078e00ff */
[C---:B------:R-:W-:Y:S01]  /*4880*/  IADD3 R0, P0, R21.reuse, UR5, RZ ;  /* 0x0000000515007c10 */ /* 0x040fe2000ff1e0ff */
[----:B------:R-:W-:Y:S01]  /*4890*/  IMAD.MOV.U32 R14, RZ, RZ, RZ ;  /* 0x000000ffff0e7224 */ /* 0x000fe200078e00ff */
[----:B------:R-:W-:Y:S01]  /*48a0*/  IADD3 R15, R12, -UR7, RZ ;  /* 0x800000070c0f7c10 */ /* 0x000fe2000fffe0ff */
[----:B------:R-:W-:Y:S01]  /*48b0*/  CS2R R8, SRZ ;  /* 0x0000000000087805 */ /* 0x000fe2000001ff00 */
[----:B------:R-:W-:Y:S01]  /*48c0*/  LEA.HI.X.SX32 R21, R21, UR4, 0x1, P0 ;  /* 0x0000000415157c11 */ /* 0x000fe200080f0eff */
[----:B------:R-:W-:Y:S01]  /*48d0*/  CS2R R10, SRZ ;  /* 0x00000000000a7805 */ /* 0x000fe2000001ff00 */
[----:B------:R-:W-:Y:S01]  /*48e0*/  LEA R20, P0, R0, c[0x0][0x1d8], 0x2 ;  /* 0x0000760000147a11 */ /* 0x000fe200078010ff */
[----:B------:R-:W-:-:S03]  /*48f0*/  IMAD.WIDE R18, R18, 0x4, RZ ;  /* 0x0000000412127825 */ /* 0x000fc600078e02ff */
[----:B------:R-:W-:Y:S01]  /*4900*/  LEA.HI.X R21, R0, c[0x0][0x1dc], R21, 0x2, P0 ;  /* 0x0000770000157a11 */ /* 0x000fe200000f1415 */
[----:B------:R-:W-:Y:S01]  /*4910*/  IMAD.MOV.U32 R0, RZ, RZ, RZ ;  /* 0x000000ffff007224 */ /* 0x000fe200078e00ff */
[----:B------:R-:W-:Y:S05]  /*4920*/  @!P1 BRA `(.L_x_372) ;  /* 0x0000029000009947 */ /* 0x000fea0003800000 */
[----:B------:R-:W-:Y:S02]  /*4930*/  PLOP3.LUT P4, PT, PT, PT, PT, 0x8, 0x0 ;  /* 0x000000000000781c */ /* 0x000fe40003f8e170 */
[CC--:B------:R-:W-:Y:S02]  /*4940*/  ISETP.GE.AND P3, PT, R7.reuse, R15.reuse, PT ;  /* 0x0000000f0700720c */ /* 0x0c0fe40003f66270 */
[----:B------:R-:W-:Y:S02]  /*4950*/  ISETP.GE.AND P0, PT, R7, R15, PT ;  /* 0x0000000f0700720c */ /* 0x000fe40003f06270 */
[----:B------:R-:W-:-:S09]  /*4960*/  IADD3 R13, R13, -0x3, RZ ;  /* 0xfffffffd0d0d7810 */ /* 0x000fd20007ffe0ff */
.L_x_373:
[----:B------:R0:W2:Y:S01]  /*4970*/  @!P3 LDG.E.128 R8, [R20.64] ;  /* 0x000000081408b981 */ /* 0x0000a2000c1e1d00 */
[----:B------:R-:W-:Y:S02]  /*4980*/  PLOP3.LUT P3, PT, P0, PT, PT, 0x80, 0x0 ;  /* 0x000000000000781c */ /* 0x000fe4000076f070 */
[----:B------:R-:W-:Y:S01]  /*4990*/  IADD3 R14, R14, 0x4, RZ ;  /* 0x000000040e0e7810 */ /* 0x000fe20007ffe0ff */
[----:B------:R-:W2:Y:S03]  /*49a0*/  LDS R5, [R6] ;  /* 0x0000000006057984 */ /* 0x000ea60000000800 */
[----:B------:R-:W-:Y:S02]  /*49b0*/  ISETP.GE.AND P2, PT, R14, R13, PT ;  /* 0x0000000d0e00720c */ /* 0x000fe40003f46270 */
[C---:B0-----:R-:W-:Y:S04]  /*49c0*/  IADD3 R20, P1, R18.reuse, R20, RZ ;  /* 0x0000001412147210 */ /* 0x041fe80007f3e0ff */
[----:B------:R-:W-:Y:S01]  /*49d0*/  IADD3.X R21, R19, R21, RZ, P1, !PT ;  /* 0x0000001513157210 */ /* 0x000fe20000ffe4ff */
[C---:B--2---:R-:W-:Y:S02]  /*49e0*/  FFMA.FTZ R4, R5.reuse, R8, R4 ;  /* 0x0000000805047223 */ /* 0x044fe40000010004 */
[C---:B------:R-:W-:Y:S02]  /*49f0*/  FFMA.FTZ R3, R5.reuse, R9, R3 ;  /* 0x0000000905037223 */ /* 0x040fe40000010003 */
[C---:B------:R-:W-:Y:S02]  /*4a00*/  FFMA.FTZ R2, R5.reuse, R10, R2 ;  /* 0x0000000a05027223 */ /* 0x040fe40000010002 */
[----:B------:R-:W-:Y:S02]  /*4a10*/  FFMA.FTZ R0, R5, R11, R0 ;  /* 0x0000000b05007223 */ /* 0x000fe40000010000 */
[----:B------:R0:W2:Y:S04]  /*4a20*/  @!P3 LDG.E.128 R8, [R20.64] ;  /* 0x000000081408b981 */ /* 0x0000a8000c1e1d00 */
[----:B------:R-:W2:Y:S01]  /*4a30*/  LDS R5, [R6+0x24] ;  /* 0x0000240006057984 */ /* 0x000ea20000000800 */
        /* <DEDUP_REMOVED lines=15> */
[----:B------:R1:W2:Y:S01]  /*4b30*/  LDS R5, [R6+0x6c] ;  /* 0x00006c0006057984 */ /* 0x0002a20000000800 */
[----:B0-----:R-:W-:Y:S02]  /*4b40*/  IADD3 R20, P1, R18, R20, RZ ;  /* 0x0000001412147210 */ /* 0x001fe40007f3e0ff */
[----:B-1----:R-:W-:Y:S02]  /*4b50*/  IADD3 R6, R6, 0x90, RZ ;  /* 0x0000009006067810 */ /* 0x002fe40007ffe0ff */
[----:B------:R-:W-:Y:S01]  /*4b60*/  IADD3.X R21, R19, R21, RZ, P1, !PT ;  /* 0x0000001513157210 */ /* 0x000fe20000ffe4ff */
[C---:B--2---:R-:W-:Y:S02]  /*4b70*/  FFMA.FTZ R4, R5.reuse, R8, R4 ;  /* 0x0000000805047223 */ /* 0x044fe40000010004 */
[C---:B------:R-:W-:Y:S02]  /*4b80*/  FFMA.FTZ R3, R5.reuse, R9, R3 ;  /* 0x0000000905037223 */ /* 0x040fe40000010003 */
[C---:B------:R-:W-:Y:S02]  /*4b90*/  FFMA.FTZ R2, R5.reuse, R10, R2 ;  /* 0x0000000a05027223 */ /* 0x040fe40000010002 */
[----:B------:R-:W-:Y:S01]  /*4ba0*/  FFMA.FTZ R0, R5, R11, R0 ;  /* 0x0000000b05007223 */ /* 0x000fe20000010000 */
[----:B------:R-:W-:-:S05]  /*4bb0*/  @!P2 BRA `(.L_x_373) ;  /* 0xfffffdb00000a947 */ /* 0x000fca000383ffff */
.L_x_372:
[----:B------:R-:W-:-:S04]  /*4bc0*/  IADD3 R5, -R14, c[0x0][0x314], RZ ;  /* 0x0000c5000e057a10 */ /* 0x000fc80007ffe1ff */
[----:B------:R-:W-:-:S13]  /*4bd0*/  ISETP.GT.AND P0, PT, R5, 0x1, PT ;  /* 0x000000010500780c */ /* 0x000fda0003f04270 */
[----:B------:R-:W-:Y:S05]  /*4be0*/  @!P0 BRA `(.L_x_374) ;  /* 0x0000016000008947 */ /* 0x000fea0003800000 */
[----:B------:R-:W-:Y:S01]  /*4bf0*/  ISETP.GE.AND P0, PT, R7, R15, PT ;  /* 0x0000000f0700720c */ /* 0x000fe20003f06270 */
[----:B------:R-:W0:-:S12]  /*4c00*/  LDS R5, [R6] ;  /* 0x0000000006057984 */ /* 0x000e180000000800 */
[----:B------:R1:W0:Y:S02]  /*4c10*/  @!P0 LDG.E.128 R8, [R20.64] ;  /* 0x0000000814088981 */ /* 0x000224000c1e1d00 */
[----:B-1----:R-:W-:-:S04]  /*4c20*/  IADD3 R20, P1, R18, R20, RZ ;  /* 0x0000001412147210 */ /* 0x002fc80007f3e0ff */
[----:B------:R-:W-:Y:S01]  /*4c30*/  IADD3.X R21, R19, R21, RZ, P1, !PT ;  /* 0x0000001513157210 */ /* 0x000fe20000ffe4ff */
[-C--:B0-----:R-:W-:Y:S02]  /*4c40*/  FFMA.FTZ R4, R8, R5.reuse, R4 ;  /* 0x0000000508047223 */ /* 0x081fe40000010004 */
[-C--:B------:R-:W-:Y:S02]  /*4c50*/  FFMA.FTZ R3, R9, R5.reuse, R3 ;  /* 0x0000000509037223 */ /* 0x080fe40000010003 */
[-C--:B------:R-:W-:Y:S02]  /*4c60*/  FFMA.FTZ R2, R10, R5.reuse, R2 ;  /* 0x000000050a027223 */ /* 0x080fe40000010002 */
[----:B------:R-:W-:Y:S02]  /*4c70*/  FFMA.FTZ R0, R11, R5, R0 ;  /* 0x000000050b007223 */ /* 0x000fe40000010000 */
[----:B------:R0:W2:Y:S01]  /*4c80*/  @!P0 LDG.E.128 R8, [R20.64] ;  /* 0x0000000814088981 */ /* 0x0000a2000c1e1d00 */
[----:B------:R-:W-:-:S02]  /*4c90*/  IADD3 R14, R14, 0x1, RZ ;  /* 0x000000010e0e7810 */ /* 0x000fc40007ffe0ff */
[----:B------:R-:W-:Y:S01]  /*4ca0*/  PLOP3.LUT P4, PT, PT, PT, PT, 0x8, 0x0 ;  /* 0x000000000000781c */ /* 0x000fe20003f8e170 */
[----:B------:R1:W2:Y:S01]  /*4cb0*/  LDS R5, [R6+0x24] ;  /* 0x0000240006057984 */ /* 0x0002a20000000800 */
[----:B------:R-:W-:Y:S02]  /*4cc0*/  IADD3 R14, R14, 0x1, RZ ;  /* 0x000000010e0e7810 */ /* 0x000fe40007ffe0ff */
[----:B0-----:R-:W-:Y:S02]  /*4cd0*/  IADD3 R20, P0, R18, R20, RZ ;  /* 0x0000001412147210 */ /* 0x001fe40007f1e0ff */
[----:B-1----:R-:W-:Y:S02]  /*4ce0*/  IADD3 R6, R6, 0x24, RZ ;  /* 0x0000002406067810 */ /* 0x002fe40007ffe0ff */
[----:B------:R-:W-:Y:S02]  /*4cf0*/  IADD3.X R21, R19, R21, RZ, P0, !PT ;  /* 0x0000001513157210 */ /* 0x000fe400007fe4ff */
[----:B------:R-:W-:Y:S01]  /*4d00*/  IADD3 R6, R6, 0x24, RZ ;  /* 0x0000002406067810 */ /* 0x000fe20007ffe0ff */
[----:B--2---:R-:W-:-:S02]  /*4d10*/  FFMA.FTZ R4, R8, R5, R4 ;  /* 0x0000000508047223 */ /* 0x004fc40000010004 */
[-C--:B------:R-:W-:Y:S02]  /*4d20*/  FFMA.FTZ R3, R9, R5.reuse, R3 ;  /* 0x0000000509037223 */ /* 0x080fe40000010003 */
[-C--:B------:R-:W-:Y:S02]  /*4d30*/  FFMA.FTZ R2, R10, R5.reuse, R2 ;  /* 0x000000050a027223 */ /* 0x080fe40000010002 */
[----:B------:R-:W-:Y:S02]  /*4d40*/  FFMA.FTZ R0, R11, R5, R0 ;  /* 0x000000050b007223 */ /* 0x000fe40000010000 */
.L_x_374:
[----:B------:R-:W-:-:S13]  /*4d50*/  ISETP.LT.OR P4, PT, R14, c[0x0][0x314], P4 ;  /* 0x0000c5000e007a0c */ /* 0x000fda0002781670 */
[----:B------:R-:W-:Y:S05]  /*4d60*/  @!P4 BRA `(.L_x_371) ;  /* 0x000000a00000c947 */ /* 0x000fea0003800000 */
[----:B------:R-:W-:Y:S01]  /*4d70*/  ISETP.GE.AND P0, PT, R7, R15, PT ;  /* 0x0000000f0700720c */ /* 0x000fe20003f06270 */
[----:B------:R-:W-:-:S12]  /*4d80*/  BSSY B0, `(.L_x_375) ;  /* 0x0000003000007945 */ /* 0x000fd80003800000 */
[----:B------:R-:W-:Y:S05]  /*4d90*/  @P0 BRA `(.L_x_376) ;  /* 0x0000001000000947 */ /* 0x000fea0003800000 */
[----:B------:R0:W5:Y:S02]  /*4da0*/  LDG.E.128 R8, [R20.64] ;  /* 0x0000000814087981 */ /* 0x000164000c1e1d00 */
.L_x_376:
[----:B------:R-:W-:Y:S05]  /*4db0*/  BSYNC B0 ;  /* 0x0000000000007941 */ /* 0x000fea0003800000 */
.L_x_375:
[----:B------:R-:W1:Y:S02]  /*4dc0*/  LDS R6, [R6] ;  /* 0x0000000006067984 */ /* 0x000e640000000800 */
[C---:B-1---5:R-:W-:Y:S02]  /*4dd0*/  FFMA.FTZ R4, R6.reuse, R8, R4 ;  /* 0x0000000806047223 */ /* 0x062fe40000010004 */
[C---:B------:R-:W-:Y:S02]  /*4de0*/  FFMA.FTZ R3, R6.reuse, R9, R3 ;  /* 0x0000000906037223 */ /* 0x040fe40000010003 */
[C---:B------:R-:W-:Y:S02]  /*4df0*/  FFMA.FTZ R2, R6.reuse, R10, R2 ;  /* 0x0000000a06027223 */ /* 0x040fe40000010002 */
[----:B------:R-:W-:Y:S02]  /*4e00*/  FFMA.FTZ R0, R6, R11, R0 ;  /* 0x0000000b06007223 */ /* 0x000fe40000010000 */
.L_x_371:
[----:B------:R-:W-:Y:S02]  /*4e10*/  IADD3 R7, R7, UR7, RZ ;  /* 0x0000000707077c10 */ /* 0x000fe4000fffe0ff */
[----:B------:R-:W-:-:S02]  /*4e20*/  F2FP.BF16.PACK_AB R4, R3, R4 ;  /* 0x000000040304723e */ /* 0x000fc400000010ff */
[----:B------:R-:W-:Y:S02]  /*4e30*/  ISETP.GE.AND P0, PT, R7, R12, PT ;  /* 0x0000000c0700720c */ /* 0x000fe40003f06270 */
[----:B------:R-:W-:-:S11]  /*4e40*/  F2FP.BF16.PACK_AB R5, R0, R2 ;  /* 0x000000020005723e */ /* 0x000fd600000010ff */
        /* <DEDUP_REMOVED lines=8> */
[----:B------:R-:W1:Y:S02]  /*4ed0*/  I2F.RP R12, R9 ;  /* 0x00000009000c7306 */ /* 0x000e640000209400 */
[----:B------:R-:W-:-:S06]  /*4ee0*/  IADD3 R2, RZ, -R2, RZ ;  /* 0x80000002ff027210 */ /* 0x000fcc0007ffe0ff */
[----:B-1----:R-:W1:Y:S02]  /*4ef0*/  MUFU.RCP R12, R12 ;  /* 0x0000000c000c7308 */ /* 0x002e640000001000 */
[----:B-1----:R-:W-:-:S06]  /*4f00*/  IADD3 R12, R12, 0xffffffe, RZ ;  /* 0x0ffffffe0c0c7810 */ /* 0x002fcc0007ffe0ff */
[----:B------:R-:W1:Y:S02]  /*4f10*/  F2I.FTZ.U32.TRUNC.NTZ R13, R12 ;  /* 0x0000000c000d7305 */ /* 0x000e64000021f000 */
[--C-:B-1----:R-:W-:Y:S02]  /*4f20*/  IMAD.MOV R0, RZ, RZ, -R13.reuse ;  /* 0x000000ffff007224 */ /* 0x102fe400078e0a0d */
[----:B------:R-:W-:Y:S02]  /*4f30*/  IMAD.MOV.U32 R12, RZ, RZ, RZ ;  /* 0x000000ffff0c7224 */ /* 0x000fe400078e00ff */
[----:B------:R-:W-:Y:S02]  /*4f40*/  IMAD R8, R0, R9, RZ ;  /* 0x0000000900087224 */ /* 0x000fe400078e02ff */
[----:B------:R-:W1:Y:S02]  /*4f50*/  I2F.RP R0, R3 ;  /* 0x0000000300007306 */ /* 0x000e640000209400 */
[----:B------:R-:W-:-:S06]  /*4f60*/  IMAD.HI.U32 R8, R13, R8, R12 ;  /* 0x000000080d087227 */ /* 0x000fcc00078e000c */
[----:B------:R-:W-:-:S04]  /*4f70*/  IMAD.HI.U32 R8, R8, R10, RZ ;  /* 0x0000000a08087227 */ /* 0x000fc800078e00ff */
[----:B------:R-:W-:Y:S02]  /*4f80*/  IMAD R2, R8, R2, R10 ;  /* 0x0000000208027224 */ /* 0x000fe400078e020a */
[----:B------:R-:W-:Y:S01]  /*4f90*/  IMAD.MOV.U32 R10, RZ, RZ, RZ ;  /* 0x000000ffff0a7224 */ /* 0x000fe200078e00ff */
[----:B-1----:R-:W1:Y:S02]  /*4fa0*/  MUFU.RCP R0, R0 ;  /* 0x0000000000007308 */ /* 0x002e640000001000 */
[----:B------:R-:W-:-:S13]  /*4fb0*/  ISETP.GT.U32.AND P1, PT, R9, R2, PT ;  /* 0x000000020900720c */ /* 0x000fda0003f24070 */
[----:B------:R-:W-:Y:S01]  /*4fc0*/  @!P1 IMAD.IADD R2, R2, 0x1, -R9 ;  /* 0x0000000102029824 */ /* 0x000fe200078e0a09 */
[----:B------:R-:W-:Y:S02]  /*4fd0*/  @!P1 IADD3 R8, R8, 0x1, RZ ;  /* 0x0000000108089810 */ /* 0x000fe40007ffe0ff */
[----:B-1----:R-:W-:Y:S02]  /*4fe0*/  IADD3 R0, R0, 0xffffffe, RZ ;  /* 0x0ffffffe00007810 */ /* 0x002fe40007ffe0ff */
[----:B------:R-:W-:Y:S02]  /*4ff0*/  ISETP.GE.U32.AND P2, PT, R2, R9, PT ;  /* 0x000000090200720c */ /* 0x000fe40003f46070 */
[----:B------:R-:W-:Y:S01]  /*5000*/  LOP3.LUT R2, R7, R6, RZ, 0x3c, !PT ;  /* 0x0000000607027212 */ /* 0x000fe200078e3cff */
[----:B------:R-:W1:Y:S01]  /*5010*/  F2I.FTZ.U32.TRUNC.NTZ R11, R0 ;  /* 0x00000000000b7305 */ /* 0x000e62000021f000 */
[----:B------:R-:W-:Y:S02]  /*5020*/  ISETP.NE.AND P1, PT, R6, RZ, PT ;  /* 0x000000ff0600720c */ /* 0x000fe40003f25270 */
[----:B------:R-:W-:-:S07]  /*5030*/  ISETP.GE.AND P0, PT, R2, RZ, PT ;  /* 0x000000ff0200720c */ /* 0x000fce0003f06270 */
[----:B------:R-:W-:-:S06]  /*5040*/  @P2 IADD3 R8, R8, 0x1, RZ ;  /* 0x0000000108082810 */ /* 0x000fcc0007ffe0ff */
[----:B------:R-:W-:Y:S01]  /*5050*/  @!P0 IMAD.MOV R8, RZ, RZ, -R8 ;  /* 0x000000ffff088224 */ /* 0x000fe200078e0a08 */
[----:B------:R-:W-:Y:S02]  /*5060*/  @!P1 LOP3.LUT R8, RZ, R6, RZ, 0x33, !PT ;  /* 0x00000006ff089212 */ /* 0x000fe400078e33ff */
        /* <DEDUP_REMOVED lines=40> */
        .weak           $__internal_7_$__cuda_sm20_div_s64
        .type           $__internal_7_$__cuda_sm20_div_s64,@function
        .size           $__internal_7_$__cuda_sm20_div_s64,(.L_x_7805 - $__internal_7_$__cuda_sm20_div_s64)
$__internal_7_$__cuda_sm20_div_s64:
        /* <DEDUP_REMOVED lines=83> */
[----:B------:R-:W-:Y:S06]  /*5820*/  RET.REL.NODEC R22 `(_ZN5flash32flash_fwd_splitkv_combine_kernelI23Flash_fwd_kernel_traitsILi64ELi64ELi256ELi4ELb0ELb0EN7cutlass10bfloat16_tE19Flash_kernel_traitsILi64ELi64ELi256ELi4ES3_EELi8ELi7ELb1EEEvNS_16Flash_fwd_paramsE) ;  /* 0xffffa7d016007950 */ /* 0x000fec0003c3ffff */
.L_x_377:
        /* <DEDUP_REMOVED lines=13> */
.L_x_7805:


//--------------------- .text._ZN5flash32flash_fwd_splitkv_combine_kernelI23Flash_fwd_kernel_traitsILi64ELi64ELi256ELi4ELb0ELb0EN7cutlass10bfloat16_tE19Flash_kernel_traitsILi64ELi64ELi256ELi4ES3_EELi8ELi6ELb1EEEvNS_16Flash_fwd_paramsE --------------------------
	.section	.text._ZN5flash32flash_fwd_splitkv_combine_kernelI23Flash_fwd_kernel_traitsILi64ELi64ELi256ELi4ELb0ELb0EN7cutlass10bfloat16_tE19Flash_kernel_traitsILi64ELi64ELi256ELi4ES3_EELi8ELi6ELb1EEEvNS_16Flash_fwd_paramsE,"ax",@progbits
	.sectioninfo	@"SHI_REGISTERS=62"
	.align	128
        .global         _ZN5flash32flash_fwd_splitkv_combine_kernelI23Flash_fwd_kernel_traitsILi64ELi64ELi256ELi4ELb0ELb0EN7cutlass10bfloat16_tE19Flash_kernel_traitsILi64ELi64ELi256ELi4ES3_EELi8ELi6ELb1EEEvNS_16Flash_fwd_paramsE
        .type           _ZN5flash32flash_fwd_splitkv_combine_kernelI23Flash_fwd_kernel_traitsILi64ELi64ELi256ELi4ELb0ELb0EN7cutlass10bfloat16_tE19Flash_kernel_traitsILi64ELi64ELi256ELi4ES3_EELi8ELi6ELb1EEEvNS_16Flash_fwd_paramsE,@function
        .size           _ZN5flash32flash_fwd_splitkv_combine_kernelI23Flash_fwd_kernel_traitsILi64ELi64ELi256ELi4ELb0ELb0EN7cutlass10bfloat16_tE19Flash_kernel_traitsILi64ELi64ELi256ELi4ES3_EELi8ELi6ELb1EEEvNS_16Flash_fwd_paramsE,(.L_x_7806 - _ZN5flash32flash_fwd_splitkv_combine_kernelI23Flash_fwd_kernel_traitsILi64ELi64ELi256ELi4ELb0ELb0EN7cutlass10bfloat16_tE19Flash_kernel_traitsILi64ELi64ELi256ELi4ES3_EELi8ELi6ELb1EEEvNS_16Flash_fwd_paramsE)
        .other          _ZN5flash32flash_fwd_splitkv_combine_kernelI23Flash_fwd_kernel_traitsILi64ELi64ELi256ELi4ELb0ELb0EN7cutlass10bfloat16_tE19Flash_kernel_traitsILi64ELi64ELi256ELi4ES3_EELi8ELi6ELb1EEEvNS_16Flash_fwd_paramsE,@"STO_CUDA_ENTRY STV_DEFAULT"
_ZN5flash32flash_fwd_splitkv_combine_kernelI23Flash_fwd_kernel_traitsILi64ELi64ELi256ELi4ELb0ELb0EN7cutlass10bfloat16_tE19Flash_kernel_traitsILi64ELi64ELi256ELi4ES3_EELi8ELi6ELb1EEEvNS_16Flash_fwd_paramsE:
.text._ZN5flash32flash_fwd_splitkv_combine_kernelI23Flash_fwd_kernel_traitsILi64ELi64ELi256ELi4ELb0ELb0EN7cutlass10bfloat16_tE19Flash_kernel_traitsILi64ELi64ELi256ELi4ES3_EELi8ELi6ELb1EEEvNS_16Flash_fwd_paramsE:
        /* <DEDUP_REMOVED lines=23> */
[----:B------:R-:W-:Y:S05]  /*0170*/  CALL.REL.NOINC `($__internal_8_$__cuda_sm20_div_s64) ;  /* 0x0000494000007944 */ /* 0x000fea0003c00000 */
[----:B------:R-:W-:Y:S05]  /*0180*/  BRA `(.L_x_379) ;  /* 0x0000013000007947 */ /* 0x000fea0003800000 */
.L_x_378:
        /* <DEDUP_REMOVED lines=19> */
.L_x_379:
        /* <DEDUP_REMOVED lines=11> */
[----:B------:R-:W-:Y:S05]  /*0370*/  CALL.REL.NOINC `($__internal_8_$__cuda_sm20_div_s64) ;  /* 0x0000474000007944 */ /* 0x000fea0003c00000 */
[----:B------:R-:W-:Y:S02]  /*0380*/  MOV R32, R20 ;  /* 0x0000001400207202 */ /* 0x000fe40000000f00 */
[----:B------:R-:W-:Y:S01]  /*0390*/  MOV R33, R21 ;  /* 0x0000001500217202 */ /* 0x000fe20000000f00 */
[----:B------:R-:W-:Y:S05]  /*03a0*/  BRA `(.L_x_382) ;  /* 0x0000013000007947 */ /* 0x000fea0003800000 */
.L_x_381:
        /* <DEDUP_REMOVED lines=19> */
.L_x_382:
[----:B------:R-:W-:Y:S05]  /*04e0*/  BSYNC B0 ;  /* 0x0000000000007941 */ /* 0x000fea0003800000 */
.L_x_380:
        /* <DEDUP_REMOVED lines=54> */
[----:B------:R-:W-:Y:S02]  /*0850*/  MOV R8, R20 ;  /* 0x0000001400087202 */ /* 0x000fe40000000f00 */
[----:B------:R-:W-:Y:S01]  /*0860*/  MOV R9, R21 ;  /* 0x0000001500097202 */ /* 0x000fe20000000f00 */
[----:B------:R-:W-:Y:S05]  /*0870*/  BRA `(.L_x_385) ;  /* 0x0000013000007947 */ /* 0x000fea0003800000 */
.L_x_384:
        /* <DEDUP_REMOVED lines=19> */
.L_x_385:
[----:B------:R-:W-:Y:S05]  /*09b0*/  BSYNC B0 ;  /* 0x0000000000007941 */ /* 0x000fea0003800000 */
.L_x_383:
        /* <DEDUP_REMOVED lines=100> */
[----:B------:R-:W-:Y:S05]  /*1000*/  CALL.REL.NOINC `($__internal_8_$__cuda_sm20_div_s64) ;  /* 0x00003ab000007944 */ /* 0x000fea0003c00000 */
[----:B------:R-:W-:Y:S02]  /*1010*/  MOV R40, R20 ;  /* 0x0000001400287202 */ /* 0x000fe40000000f00 */
[----:B------:R-:W-:Y:S01]  /*1020*/  MOV R41, R21 ;  /* 0x0000001500297202 */ /* 0x000fe20000000f00 */
[----:B------:R-:W-:Y:S05]  /*1030*/  BRA `(.L_x_388) ;  /* 0x0000013000007947 */ /* 0x000fea0003800000 */
.L_x_387:
        /* <DEDUP_REMOVED lines=19> */
.L_x_388:
[----:B------:R-:W-:Y:S05]  /*1170*/  BSYNC B0 ;  /* 0x0000000000007941 */ /* 0x000fea0003800000 */
.L_x_386:
        /* <DEDUP_REMOVED lines=103> */
[----:B------:R-:W-:Y:S05]  /*17f0*/  CALL.REL.NOINC `($__internal_8_$__cuda_sm20_div_s64) ;  /* 0x000032c000007944 */ /* 0x000fea0003c00000 */
[----:B------:R-:W-:Y:S02]  /*1800*/  MOV R42, R20 ;  /* 0x00000014002a7202 */ /* 0x000fe40000000f00 */
[----:B------:R-:W-:Y:S01]  /*1810*/  MOV R43, R21 ;  /* 0x00000015002b7202 */ /* 0x000fe20000000f00 */
[----:B------:R-:W-:Y:S05]  /*1820*/  BRA `(.L_x_391) ;  /* 0x0000013000007947 */ /* 0x000fea0003800000 */
.L_x_390:
        /* <DEDUP_REMOVED lines=19> */
.L_x_391:
[----:B------:R-:W-:Y:S05]  /*1960*/  BSYNC B0 ;  /* 0x0000000000007941 */ /* 0x000fea0003800000 */
.L_x_389:
        /* <DEDUP_REMOVED lines=165> */
[----:B------:R-:W-:Y:S05]  /*23c0*/  CALL.REL.NOINC `($__internal_8_$__cuda_sm20_div_s64) ;  /* 0x000026f000007944 */ /* 0x000fea0003c00000 */
        /* <DEDUP_REMOVED lines=9> */
.L_x_396:
        /* <DEDUP_REMOVED lines=22> */
.L_x_397:
[----:B------:R-:W-:Y:S05]  /*25c0*/  BSYNC B0 ;  /* 0x0000000000007941 */ /* 0x000fea0003800000 */
.L_x_395:
        /* <DEDUP_REMOVED lines=19> */
.L_x_399:
        /* <DEDUP_REMOVED lines=22> */
.L_x_400:
[----:B------:R-:W-:Y:S05]  /*2860*/  BSYNC B0 ;  /* 0x0000000000007941 */ /* 0x000fea0003800000 */
.L_x_398:
        /* <DEDUP_REMOVED lines=11> */
[----:B------:R-:W-:Y:S05]  /*2920*/  CALL.REL.NOINC `($__internal_8_$__cuda_sm20_div_s64) ;  /* 0x0000219000007944 */ /* 0x000fea0003c00000 */
[----:B------:R-:W-:-:S04]  /*2930*/  IADD3 R23, P0, RZ, -R20, RZ ;  /* 0x80000014ff177210 */ /* 0x000fc80007f1e0ff */
[----:B------:R-:W-:Y:S01]  /*2940*/  IADD3.X R19, RZ, ~R21, RZ, P0, !PT ;  /* 0x80000015ff137210 */ /* 0x000fe200007fe4ff */
[----:B------:R-:W-:-:S04]  /*2950*/  IMAD.WIDE.U32 R44, R4, R23, R44 ;  /* 0x00000017042c7225 */ /* 0x000fc800078e002c */
[----:B------:R-:W-:-:S04]  /*2960*/  IMAD R19, R19, R4, RZ ;  /* 0x0000000413137224 */ /* 0x000fc800078e02ff */
[----:B------:R-:W-:-:S05]  /*2970*/  IMAD R0, R0, R23, R19 ;  /* 0x0000001700007224 */ /* 0x000fca00078e0213 */
[----:B------:R-:W-:Y:S01]  /*2980*/  IADD3 R0, R45, R0, RZ ;  /* 0x000000002d007210 */ /* 0x000fe20007ffe0ff */
[----:B------:R-:W-:Y:S05]  /*2990*/  BRA `(.L_x_403) ;  /* 0x0000016000007947 */ /* 0x000fea0003800000 */
.L_x_402:
        /* <DEDUP_REMOVED lines=22> */
.L_x_403:
[----:B------:R-:W-:Y:S05]  /*2b00*/  BSYNC B0 ;  /* 0x0000000000007941 */ /* 0x000fea0003800000 */
.L_x_401:
        /* <DEDUP_REMOVED lines=38> */
[----:B------:R-:W-:Y:S05]  /*2d70*/  CALL.REL.NOINC `($__internal_8_$__cuda_sm20_div_s64) ;  /* 0x00001d4000007944 */ /* 0x000fea0003c00000 */
        /* <DEDUP_REMOVED lines=12> */
.L_x_405:
        /* <DEDUP_REMOVED lines=23> */
.L_x_406:
[----:B------:R-:W-:Y:S05]  /*2fb0*/  BSYNC B0 ;  /* 0x0000000000007941 */ /* 0x000fea0003800000 */
.L_x_404:
        /* <DEDUP_REMOVED lines=18> */
.L_x_408:
        /* <DEDUP_REMOVED lines=22> */
.L_x_409:
[----:B------:R-:W-:Y:S05]  /*3240*/  BSYNC B0 ;  /* 0x0000000000007941 */ /* 0x000fea0003800000 */
.L_x_407:
        /* <DEDUP_REMOVED lines=22> */
.L_x_411:
        /* <DEDUP_REMOVED lines=23> */
.L_x_412:
[----:B------:R-:W-:Y:S05]  /*3520*/  BSYNC B0 ;  /* 0x0000000000007941 */ /* 0x000fea0003800000 */
.L_x_410:
        /* <DEDUP_REMOVED lines=38> */
.L_x_414:
        /* <DEDUP_REMOVED lines=23> */
.L_x_415:
[----:B------:R-:W-:Y:S05]  /*3900*/  BSYNC B0 ;  /* 0x0000000000007941 */ /* 0x000fea0003800000 */
.L_x_413:
        /* <DEDUP_REMOVED lines=29> */
.L_x_417:
        /* <DEDUP_REMOVED lines=23> */
.L_x_418:
[----:B------:R-:W-:Y:S05]  /*3c50*/  BSYNC B0 ;  /* 0x0000000000007941 */ /* 0x000fea0003800000 */
.L_x_416:
        /* <DEDUP_REMOVED lines=20> */
.L_x_394:
[----:B------:R-:W-:-:S04]  /*3da0*/  LEA R2, P0, R40, c[0x0][0x200], 0x2 ;  /* 0x0000800028027a11 */ /* 0x000fc800078010ff */
[----:B------:R-:W-:-:S05]  /*3db0*/  LEA.HI.X R3, R40, c[0x0][0x204], R41, 0x2, P0 ;  /* 0x0000810028037a11 */ /* 0x000fca00000f1429 */
[----:B------:R0:W-:Y:S04]  /*3dc0*/  STG.E [R2.64], R31 ;  /* 0x0000001f02007986 */ /* 0x0001e8000c101908 */
.L_x_393:
[----:B------:R-:W-:Y:S05]  /*3dd0*/  BSYNC B1 ;  /* 0x0000000000017941 */ /* 0x000fea0003800000 */
.L_x_392:
[C---:B------:R-:W-:Y:S01]  /*3de0*/  IADD3 R0, R38.reuse, 0x10, RZ ;  /* 0x0000001026007810 */ /* 0x040fe20007ffe0ff */
[----:B------:R-:W-:Y:S01]  /*3df0*/  IMAD.MOV.U32 R13, RZ, RZ, c[0x0][0x314] ;  /* 0x0000c500ff0d7624 */ /* 0x000fe200078e00ff */
[----:B------:R-:W-:Y:S01]  /*3e00*/  ISETP.GE.OR P2, PT, R38, c[0x0][0x314], P6 ;  /* 0x0000c50026007a0c */ /* 0x000fe20003746670 */
[----:B0-----:R-:W-:Y:S01]  /*3e10*/  CS2R R2, SRZ ;  /* 0x0000000000027805 */ /* 0x001fe2000001ff00 */
[----:B------:R-:W-:Y:S02]  /*3e20*/  ISETP.GE.OR P1, PT, R0, c[0x0][0x314], P6 ;  /* 0x0000c50000007a0c */ /* 0x000fe40003726670 */
[----:B------:R-:W-:Y:S02]  /*3e30*/  IADD3 R0, R38, 0x20, RZ ;  /* 0x0000002026007810 */ /* 0x000fe40007ffe0ff */
[----:B------:R-:W-:Y:S02]  /*3e40*/  MOV R4, RZ ;  /* 0x000000ff00047202 */ /* 0x000fe40000000f00 */
[----:B------:R-:W-:-:S02]  /*3e50*/  ISETP.GE.OR P0, PT, R0, c[0x0][0x314], P6 ;  /* 0x0000c50000007a0c */ /* 0x000fc40003706670 */
[C---:B------:R-:W-:Y:S01]  /*3e60*/  IADD3 R0, R38.reuse, 0x30, RZ ;  /* 0x0000003026007810 */ /* 0x040fe20007ffe0ff */
[----:B------:R-:W-:Y:S02]  /*3e70*/  IMAD.SHL.U32 R38, R38, 0x4, RZ ;  /* 0x0000000426267824 */ /* 0x000fe400078e00ff */
[C---:B------:R-:W-:Y:S01]  /*3e80*/  @!P2 FADD.FTZ R36, -R31.reuse, R36 ;  /* 0x000000241f24a221 */ /* 0x040fe20000010100 */
[----:B------:R-:W-:Y:S01]  /*3e90*/  ISETP.GE.OR P6, PT, R0, c[0x0][0x314], P6 ;  /* 0x0000c50000007a0c */ /* 0x000fe200037c6670 */
[----:B------:R-:W-:Y:S01]  /*3ea0*/  @!P1 FADD.FTZ R33, -R31, R33 ;  /* 0x000000211f219221 */ /* 0x000fe20000010100 */
[----:B------:R-:W-:Y:S01]  /*3eb0*/  HFMA2.MMA R0, -RZ, RZ, 0, 0 ;  /* 0x00000000ff007435 */ /* 0x000fe200000001ff */
[----:B------:R-:W-:Y:S02]  /*3ec0*/  @!P2 FMUL.FTZ R36, R36, 1.4426950216293334961 ;  /* 0x3fb8aa3b2424a820 */ /* 0x000fe40000410000 */
[----:B------:R-:W-:Y:S02]  /*3ed0*/  @!P1 FMUL.FTZ R33, R33, 1.4426950216293334961 ;  /* 0x3fb8aa3b21219820 */ /* 0x000fe40000410000 */
[----:B------:R-:W-:-:S02]  /*3ee0*/  @!P0 FADD.FTZ R32, -R31, R32 ;  /* 0x000000201f208221 */ /* 0x000fc40000010100 */
[----:B------:R-:W0:Y:S02]  /*3ef0*/  @!P2 MUFU.EX2 R36, R36 ;  /* 0x000000240024a308 */ /* 0x000e240000000800 */
[----:B------:R-:W-:Y:S02]  /*3f00*/  @!P0 FMUL.FTZ R32, R32, 1.4426950216293334961 ;  /* 0x3fb8aa3b20208820 */ /* 0x000fe40000410000 */
[----:B------:R-:W-:-:S04]  /*3f10*/  @!P6 FADD.FTZ R31, -R31, R34 ;  /* 0x000000221f1fe221 */ /* 0x000fc80000010100 */
[----:B------:R-:W1:Y:S01]  /*3f20*/  @!P0 MUFU.EX2 R32, R32 ;  /* 0x0000002000208308 */ /* 0x000e620000000800 */
[----:B------:R-:W-:-:S07]  /*3f30*/  @!P6 FMUL.FTZ R8, R31, 1.4426950216293334961 ;  /* 0x3fb8aa3b1f08e820 */ /* 0x000fce0000410000 */
[----:B------:R-:W2:Y:S01]  /*3f40*/  @!P1 MUFU.EX2 R6, R33 ;  /* 0x0000002100069308 */ /* 0x000ea20000000800 */
[----:B0-----:R0:W-:Y:S07]  /*3f50*/  @!P2 STS [R27.X4], R36 ;  /* 0x000000241b00a388 */ /* 0x0011ee0000004800 */
[----:B------:R-:W3:Y:S01]  /*3f60*/  @!P6 MUFU.EX2 R8, R8 ;  /* 0x000000080008e308 */ /* 0x000ee20000000800 */
[----:B-1----:R0:W-:Y:S01]  /*3f70*/  @!P0 STS [R27.X4+0x480], R32 ;  /* 0x000480201b008388 */ /* 0x0021e20000004800 */
[----:B------:R-:W-:-:S03]  /*3f80*/  ISETP.GE.AND P0, PT, R13, 0x1, PT ;  /* 0x000000010d00780c */ /* 0x000fc60003f06270 */
[----:B--2---:R0:W-:Y:S04]  /*3f90*/  @!P1 STS [R27.X4+0x240], R6 ;  /* 0x000240061b009388 */ /* 0x0041e80000004800 */
[----:B---3--:R0:W-:Y:S04]  /*3fa0*/  @!P6 STS [R27.X4+0x6c0], R8 ;  /* 0x0006c0081b00e388 */ /* 0x0081e80000004800 */
        /* <DEDUP_REMOVED lines=9> */
[----:B0-----:R-:W-:Y:S01]  /*4040*/  IMAD.SHL.U32 R6, R7, 0x4, RZ ;  /* 0x0000000407067824 */ /* 0x001fe200078e00ff */
        /* <DEDUP_REMOVED lines=15> */
.L_x_421:
[----:B------:R0:W2:Y:S01]  /*4140*/  @!P3 LDG.E.128 R8, [R22.64] ;  /* 0x000000081608b981 */ /* 0x0000a2000c1e1d00 */
[----:B------:R-:W-:Y:S02]  /*4150*/  PLOP3.LUT P3, PT, P0, PT, PT, 0x80, 0x0 ;  /* 0x000000000000781c */ /* 0x000fe4000076f070 */
[----:B------:R-:W-:Y:S01]  /*4160*/  IADD3 R24, P1, R18, R22, RZ ;  /* 0x0000001612187210 */ /* 0x000fe20007f3e0ff */
[----:B------:R-:W2:Y:S01]  /*4170*/  LDS R5, [R6] ;  /* 0x0000000006057984 */ /* 0x000ea20000000800 */
[----:B------:R-:W-:Y:S02]  /*4180*/  IADD3 R14, R14, 0x4, RZ ;  /* 0x000000040e0e7810 */ /* 0x000fe40007ffe0ff */
[C---:B------:R-:W-:Y:S02]  /*4190*/  IADD3.X R25, R19.reuse, R23, RZ, P1, !PT ;  /* 0x0000001713197210 */ /* 0x040fe40000ffe4ff */
[----:B------:R-:W-:Y:S02]  /*41a0*/  ISETP.GE.AND P2, PT, R14, R13, PT ;  /* 0x0000000d0e00720c */ /* 0x000fe40003f46270 */
[C---:B0-----:R-:W-:Y:S04]  /*41b0*/  IADD3 R22, P1, R18.reuse, R24, RZ ;  /* 0x0000001812167210 */ /* 0x041fe80007f3e0ff */
[C---:B------:R-:W-:Y:S02]  /*41c0*/  IADD3.X R23, R19.reuse, R25, RZ, P1, !PT ;  /* 0x0000001913177210 */ /* 0x040fe40000ffe4ff */
[C---:B------:R-:W-:Y:S04]  /*41d0*/  IADD3 R20, P1, R18.reuse, R22, RZ ;  /* 0x0000001612147210 */ /* 0x040fe80007f3e0ff */
[----:B------:R-:W-:Y:S01]  /*41e0*/  IADD3.X R21, R19, R23, RZ, P1, !PT ;  /* 0x0000001713157210 */ /* 0x000fe20000ffe4ff */
[C---:B--2---:R-:W-:Y:S02]  /*41f0*/  FFMA.FTZ R4, R5.reuse, R8, R4 ;  /* 0x0000000805047223 */ /* 0x044fe40000010004 */
[C---:B------:R-:W-:Y:S02]  /*4200*/  FFMA.FTZ R3, R5.reuse, R9, R3 ;  /* 0x0000000905037223 */ /* 0x040fe40000010003 */
[C---:B------:R-:W-:Y:S02]  /*4210*/  FFMA.FTZ R2, R5.reuse, R10, R2 ;  /* 0x0000000a05027223 */ /* 0x040fe40000010002 */
[----:B------:R-:W-:Y:S02]  /*4220*/  FFMA.FTZ R0, R5, R11, R0 ;  /* 0x0000000b05007223 */ /* 0x000fe40000010000 */
[----:B------:R-:W2:Y:S04]  /*4230*/  @!P3 LDG.E.128 R8, [R24.64] ;  /* 0x000000081808b981 */ /* 0x000ea8000c1e1d00 */
[----:B------:R-:W2:Y:S02]  /*4240*/  LDS R5, [R6+0x24] ;  /* 0x0000240006057984 */ /* 0x000ea40000000800 */
[C---:B--2---:R-:W-:Y:S02]  /*4250*/  FFMA.FTZ R4, R5.reuse, R8, R4 ;  /* 0x0000000805047223 */ /* 0x044fe40000010004 */
[C---:B------:R-:W-:Y:S02]  /*4260*/  FFMA.FTZ R3, R5.reuse, R9, R3 ;  /* 0x0000000905037223 */ /* 0x040fe40000010003 */
[C---:B------:R-:W-:Y:S02]  /*4270*/  FFMA.FTZ R2, R5.reuse, R10, R2 ;  /* 0x0000000a05027223 */ /* 0x040fe40000010002 */
[----:B------:R-:W-:Y:S02]  /*4280*/  FFMA.FTZ R0, R5, R11, R0 ;  /* 0x0000000b05007223 */ /* 0x000fe40000010000 */
[----:B------:R0:W2:Y:S04]  /*4290*/  @!P3 LDG.E.128 R8, [R22.64] ;  /* 0x000000081608b981 */ /* 0x0000a8000c1e1d00 */
[----:B------:R-:W2:Y:S01]  /*42a0*/  LDS R5, [R6+0x48] ;  /* 0x0000480006057984 */ /* 0x000ea20000000800 */
[----:B0-----:R-:W-:Y:S04]  /*42b0*/  IADD3 R22, P1, R18, R20, RZ ;  /* 0x0000001412167210 */ /* 0x001fe80007f3e0ff */
[----:B------:R-:W-:Y:S01]  /*42c0*/  IADD3.X R23, R19, R21, RZ, P1, !PT ;  /* 0x0000001513177210 */ /* 0x000fe20000ffe4ff */
[C---:B--2---:R-:W-:Y:S02]  /*42d0*/  FFMA.FTZ R4, R5.reuse, R8, R4 ;  /* 0x0000000805047223 */ /* 0x044fe40000010004 */
[C---:B------:R-:W-:Y:S02]  /*42e0*/  FFMA.FTZ R3, R5.reuse, R9, R3 ;  /* 0x0000000905037223 */ /* 0x040fe40000010003 */
[C---:B------:R-:W-:Y:S02]  /*42f0*/  FFMA.FTZ R2, R5.reuse, R10, R2 ;  /* 0x0000000a05027223 */ /* 0x040fe40000010002 */
[----:B------:R-:W-:Y:S02]  /*4300*/  FFMA.FTZ R0, R5, R11, R0 ;  /* 0x0000000b05007223 */ /* 0x000fe40000010000 */
[----:B------:R-:W2:Y:S04]  /*4310*/  @!P3 LDG.E.128 R8, [R20.64] ;  /* 0x000000081408b981 */ /* 0x000ea8000c1e1d00 */
[----:B------:R0:W2:Y:S02]  /*4320*/  LDS R5, [R6+0x6c] ;  /* 0x00006c0006057984 */ /* 0x0000a40000000800 */
[----:B0-----:R-:W-:Y:S01]  /*4330*/  IADD3 R6, R6, 0x90, RZ ;  /* 0x0000009006067810 */ /* 0x001fe20007ffe0ff */
[C---:B--2---:R-:W-:Y:S02]  /*4340*/  FFMA.FTZ R4, R5.reuse, R8, R4 ;  /* 0x0000000805047223 */ /* 0x044fe40000010004 */
[C---:B------:R-:W-:Y:S02]  /*4350*/  FFMA.FTZ R3, R5.reuse, R9, R3 ;  /* 0x0000000905037223 */ /* 0x040fe40000010003 */
[C---:B------:R-:W-:Y:S02]  /*4360*/  FFMA.FTZ R2, R5.reuse, R10, R2 ;  /* 0x0000000a05027223 */ /* 0x040fe40000010002 */
[----:B------:R-:W-:Y:S01]  /*4370*/  FFMA.FTZ R0, R5, R11, R0 ;  /* 0x0000000b05007223 */ /* 0x000fe20000010000 */
[----:B------:R-:W-:-:S05]  /*4380*/  @!P2 BRA `(.L_x_421) ;  /* 0xfffffdb00000a947 */ /* 0x000fca000383ffff */
.L_x_420:
[----:B------:R-:W-:-:S04]  /*4390*/  IADD3 R5, -R14, c[0x0][0x314], RZ ;  /* 0x0000c5000e057a10 */ /* 0x000fc80007ffe1ff */
[----:B------:R-:W-:-:S13]  /*43a0*/  ISETP.GT.AND P0, PT, R5, 0x1, PT ;  /* 0x000000010500780c */ /* 0x000fda0003f04270 */
[----:B------:R-:W-:Y:S05]  /*43b0*/  @!P0 BRA `(.L_x_422) ;  /* 0x0000016000008947 */ /* 0x000fea0003800000 */
[----:B------:R-:W-:Y:S01]  /*43c0*/  ISETP.GE.AND P0, PT, R7, R16, PT ;  /* 0x000000100700720c */ /* 0x000fe20003f06270 */
[----:B------:R-:W0:-:S12]  /*43d0*/  LDS R15, [R6] ;  /* 0x00000000060f7984 */ /* 0x000e180000000800 */
[----:B------:R-:W0:Y:S01]  /*43e0*/  @!P0 LDG.E.128 R8, [R22.64] ;  /* 0x0000000816088981 */ /* 0x000e22000c1e1d00 */
[----:B------:R-:W-:-:S04]  /*43f0*/  IADD3 R24, P1, R18, R22, RZ ;  /* 0x0000001612187210 */ /* 0x000fc80007f3e0ff */
[----:B------:R-:W-:Y:S01]  /*4400*/  IADD3.X R25, R19, R23, RZ, P1, !PT ;  /* 0x0000001713197210 */ /* 0x000fe20000ffe4ff */
[-C--:B0-----:R-:W-:Y:S02]  /*4410*/  FFMA.FTZ R13, R8, R15.reuse, R4 ;  /* 0x0000000f080d7223 */ /* 0x081fe40000010004 */
[-C--:B------:R-:W-:Y:S02]  /*4420*/  FFMA.FTZ R20, R9, R15.reuse, R3 ;  /* 0x0000000f09147223 */ /* 0x080fe40000010003 */
[-C--:B------:R-:W-:Y:S02]  /*4430*/  FFMA.FTZ R5, R10, R15.reuse, R2 ;  /* 0x0000000f0a057223 */ /* 0x080fe40000010002 */
[----:B------:R-:W-:Y:S02]  /*4440*/  FFMA.FTZ R0, R11, R15, R0 ;  /* 0x0000000f0b007223 */ /* 0x000fe40000010000 */
[----:B------:R-:W2:Y:S01]  /*4450*/  @!P0 LDG.E.128 R8, [R24.64] ;  /* 0x0000000818088981 */ /* 0x000ea2000c1e1d00 */
[----:B------:R-:W-:-:S02]  /*4460*/  IADD3 R22, P0, R18, R24, RZ ;  /* 0x0000001812167210 */ /* 0x000fc40007f1e0ff */
[----:B------:R-:W-:Y:S01]  /*4470*/  IADD3 R14, R14, 0x1, RZ ;  /* 0x000000010e0e7810 */ /* 0x000fe20007ffe0ff */
[----:B------:R0:W2:Y:S01]  /*4480*/  LDS R15, [R6+0x24] ;  /* 0x00002400060f7984 */ /* 0x0000a20000000800 */
[----:B------:R-:W-:Y:S02]  /*4490*/  IADD3 R17, R6, 0x24, RZ ;  /* 0x0000002406117810 */ /* 0x000fe40007ffe0ff */
[----:B------:R-:W-:Y:S02]  /*44a0*/  IADD3.X R23, R19, R25, RZ, P0, !PT ;  /* 0x0000001913177210 */ /* 0x000fe400007fe4ff */
[----:B------:R-:W-:Y:S02]  /*44b0*/  PLOP3.LUT P4, PT, PT, PT, PT, 0x8, 0x0 ;  /* 0x000000000000781c */ /* 0x000fe40003f8e170 */
[----:B------:R-:W-:Y:S02]  /*44c0*/  IADD3 R14, R14, 0x1, RZ ;  /* 0x000000010e0e7810 */ /* 0x000fe40007ffe0ff */
[----:B0-----:R-:W-:Y:S01]  /*44d0*/  IADD3 R6, R17, 0x24, RZ ;  /* 0x0000002411067810 */ /* 0x001fe20007ffe0ff */
[----:B--2---:R-:W-:-:S02]  /*44e0*/  FFMA.FTZ R4, R8, R15, R13 ;  /* 0x0000000f08047223 */ /* 0x004fc4000001000d */
[-C--:B------:R-:W-:Y:S02]  /*44f0*/  FFMA.FTZ R3, R9, R15.reuse, R20 ;  /* 0x0000000f09037223 */ /* 0x080fe40000010014 */
[-C--:B------:R-:W-:Y:S02]  /*4500*/  FFMA.FTZ R2, R10, R15.reuse, R5 ;  /* 0x0000000f0a027223 */ /* 0x080fe40000010005 */
[----:B------:R-:W-:Y:S02]  /*4510*/  FFMA.FTZ R0, R11, R15, R0 ;  /* 0x0000000f0b007223 */ /* 0x000fe40000010000 */
.L_x_422:
[----:B------:R-:W-:-:S13]  /*4520*/  ISETP.LT.OR P4, PT, R14, c[0x0][0x314], P4 ;  /* 0x0000c5000e007a0c */ /* 0x000fda0002781670 */
[----:B------:R-:W-:Y:S05]  /*4530*/  @!P4 BRA `(.L_x_419) ;  /* 0x000000a00000c947 */ /* 0x000fea0003800000 */
[----:B------:R-:W-:Y:S01]  /*4540*/  ISETP.GE.AND P0, PT, R7, R16, PT ;  /* 0x000000100700720c */ /* 0x000fe20003f06270 */
[----:B------:R-:W-:-:S12]  /*4550*/  BSSY B0, `(.L_x_423) ;  /* 0x0000003000007945 */ /* 0x000fd80003800000 */
[----:B------:R-:W-:Y:S05]  /*4560*/  @P0 BRA `(.L_x_424) ;  /* 0x0000001000000947 */ /* 0x000fea0003800000 */
[----:B------:R0:W5:Y:S02]  /*4570*/  LDG.E.128 R8, [R22.64] ;  /* 0x0000000816087981 */ /* 0x000164000c1e1d00 */
.L_x_424:
[----:B------:R-:W-:Y:S05]  /*4580*/  BSYNC B0 ;  /* 0x0000000000007941 */ /* 0x000fea0003800000 */
.L_x_423:
[----:B------:R-:W1:Y:S02]  /*4590*/  LDS R5, [R6] ;  /* 0x0000000006057984 */ /* 0x000e640000000800 */
[C---:B-1---5:R-:W-:Y:S02]  /*45a0*/  FFMA.FTZ R4, R5.reuse, R8, R4 ;  /* 0x0000000805047223 */ /* 0x062fe40000010004 */
[C---:B------:R-:W-:Y:S02]  /*45b0*/  FFMA.FTZ R3, R5.reuse, R9, R3 ;  /* 0x0000000905037223 */ /* 0x040fe40000010003 */
[C---:B------:R-:W-:Y:S02]  /*45c0*/  FFMA.FTZ R2, R5.reuse, R10, R2 ;  /* 0x0000000a05027223 */ /* 0x040fe40000010002 */
[----:B------:R-:W-:Y:S02]  /*45d0*/  FFMA.FTZ R0, R5, R11, R0 ;  /* 0x0000000b05007223 */ /* 0x000fe40000010000 */
.L_x_419:
[----:B------:R-:W-:Y:S02]  /*45e0*/  IADD3 R7, R7, UR7, RZ ;  /* 0x0000000707077c10 */ /* 0x000fe4000fffe0ff */
[----:B------:R-:W-:-:S02]  /*45f0*/  F2FP.BF16.PACK_AB R4, R3, R4 ;  /* 0x000000040304723e */ /* 0x000fc400000010ff */
[----:B------:R-:W-:Y:S02]  /*4600*/  ISETP.GE.AND P0, PT, R7, R12, PT ;  /* 0x0000000c0700720c */ /* 0x000fe40003f06270 */
[----:B------:R-:W-:-:S11]  /*4610*/  F2FP.BF16.PACK_AB R5, R0, R2 ;  /* 0x000000020005723e */ /* 0x000fd600000010ff */
[----:B------:R-:W-:Y:S05]  /*4620*/  @P0 EXIT ;  /* 0x000000000000094d */ /* 0x000fea0003800000 */
[----:B0-----:R-:W-:Y:S01]  /*4630*/  IMAD.MOV.U32 R6, RZ, RZ, c[0x0][0x1c0] ;  /* 0x00007000ff067624 */ /* 0x001fe200078e00ff */
        /* <DEDUP_REMOVED lines=72> */
        .weak           $__internal_8_$__cuda_sm20_div_s64
        .type           $__internal_8_$__cuda_sm20_div_s64,@function
        .size           $__internal_8_$__cuda_sm20_div_s64,(.L_x_7806 - $__internal_8_$__cuda_sm20_div_s64)
$__internal_8_$__cuda_sm20_div_s64:
        /* <DEDUP_REMOVED lines=83> */
[----:B------:R-:W-:Y:S05]  /*4ff0*/  RET.REL.NODEC R22 `(_ZN5flash32flash_fwd_splitkv_combine_kernelI23Flash_fwd_kernel_traitsILi64ELi64ELi256ELi4ELb0ELb0EN7cutlass10bfloat16_tE19Flash_kernel_traitsILi64ELi64ELi256ELi4ES3_EELi8ELi6ELb1EEEvNS_16Flash_fwd_paramsE) ;  /* 0xffffb00016007950 */ /* 0x000fea0003c3ffff */
.L_x_425:
        /* <DEDUP_REMOVED lines=16> */
.L_x_7806:


//--------------------- .text._ZN5flash32flash_fwd_splitkv_combine_kernelI23Flash_fwd_kernel_traitsILi64ELi64ELi256ELi4ELb0ELb0EN7cutlass10bfloat16_tE19Flash_kernel_traitsILi64ELi64ELi256ELi4ES3_EELi8ELi5ELb1EEEvNS_16Flash_fwd_paramsE --------------------------
	.section	.text._ZN5flash32flash_fwd_splitkv_combine_kernelI23Flash_fwd_kernel_traitsILi64ELi64ELi256ELi4ELb0ELb0EN7cutlass10bfloat16_tE19Flash_kernel_traitsILi64ELi64ELi256ELi4ES3_EELi8ELi5ELb1EEEvNS_16Flash_fwd_paramsE,"ax",@progbits
	.sectioninfo	@"SHI_REGISTERS=58"
	.align	128
        .global         _ZN5flash32flash_fwd_splitkv_combine_kernelI23Flash_fwd_kernel_traitsILi64ELi64ELi256ELi4ELb0ELb0EN7cutlass10bfloat16_tE19Flash_kernel_traitsILi64ELi64ELi256ELi4ES3_EELi8ELi5ELb1EEEvNS_16Flash_fwd_paramsE
        .type           _ZN5flash32flash_fwd_splitkv_combine_kernelI23Flash_fwd_kernel_traitsILi64ELi64ELi256ELi4ELb0ELb0EN7cutlass10bfloat16_tE19Flash_kernel_traitsILi64ELi64ELi256ELi4ES3_EELi8ELi5ELb1EEEvNS_16Flash_fwd_paramsE,@function
        .size           _ZN5flash32flash_fwd_splitkv_combine_kernelI23Flash_fwd_kernel_traitsILi64ELi64ELi256ELi4ELb0ELb0EN7cutlass10bfloat16_tE19Flash_kernel_traitsILi64ELi64ELi256ELi4ES3_EELi8ELi5ELb1EEEvNS_16Flash_fwd_paramsE,(.L_x_7807 - _ZN5flash32flash_fwd_splitkv_combine_kernelI23Flash_fwd_kernel_traitsILi64ELi64ELi256ELi4ELb0ELb0EN7cutlass10bfloat16_tE19Flash_kernel_traitsILi64ELi64ELi256ELi4ES3_EELi8ELi5ELb1EEEvNS_16Flash_fwd_paramsE)
        .other          _ZN5flash32flash_fwd_splitkv_combine_kernelI23Flash_fwd_kernel_traitsILi64ELi64ELi256ELi4ELb0ELb0EN7cutlass10bfloat16_tE19Flash_kernel_traitsILi64ELi64ELi256ELi4ES3_EELi8ELi5ELb1EEEvNS_16Flash_fwd_paramsE,@"STO_CUDA_ENTRY STV_DEFAULT"
_ZN5flash32flash_fwd_splitkv_combine_kernelI23Flash_fwd_kernel_traitsILi64ELi64ELi256ELi4ELb0ELb0EN7cutlass10bfloat16_tE19Flash_kernel_traitsILi64ELi64ELi256ELi4ES3_EELi8ELi5ELb1EEEvNS_16Flash_fwd_paramsE:
.text._ZN5flash32flash_fwd_splitkv_combine_kernelI23Flash_fwd_kernel_traitsILi64ELi64ELi256ELi4ELb0ELb0EN7cutlass10bfloat16_tE19Flash_kernel_traitsILi64ELi64ELi256ELi4ES3_EELi8ELi5ELb1EEEvNS_16Flash_fwd_paramsE:
        /* <DEDUP_REMOVED lines=23> */
[----:B------:R-:W-:Y:S05]  /*0170*/  CALL.REL.NOINC `($__internal_9_$__cuda_sm20_div_s64) ;  /* 0x000045e000007944 */ /* 0x000fea0003c00000 */
[----:B------:R-:W-:Y:S05]  /*0180*/  BRA `(.L_x_427) ;  /* 0x0000013000007947 */ /* 0x000fea0003800000 */
.L_x_426:
        /* <DEDUP_REMOVED lines=19> */
.L_x_427:
        /* <DEDUP_REMOVED lines=11> */
[----:B------:R-:W-:Y:S05]  /*0370*/  CALL.REL.NOINC `($__internal_9_$__cuda_sm20_div_s64) ;  /* 0x000043e000007944 */ /* 0x000fea0003c00000 */
[----:B------:R-:W-:Y:S02]  /*0380*/  MOV R32, R20 ;  /* 0x0000001400207202 */ /* 0x000fe40000000f00 */
[----:B------:R-:W-:Y:S01]  /*0390*/  MOV R33, R21 ;  /* 0x0000001500217202 */ /* 0x000fe20000000f00 */
[----:B------:R-:W-:Y:S05]  /*03a0*/  BRA `(.L_x_430) ;  /* 0x0000013000007947 */ /* 0x000fea0003800000 */
.L_x_429:
        /* <DEDUP_REMOVED lines=19> */
.L_x_430:
[----:B------:R-:W-:Y:S05]  /*04e0*/  BSYNC B0 ;  /* 0x0000000000007941 */ /* 0x000fea0003800000 */
.L_x_428:
        /* <DEDUP_REMOVED lines=42> */
.L_x_432:
        /* <DEDUP_REMOVED lines=19> */
.L_x_433:
[----:B------:R-:W-:Y:S05]  /*08c0*/  BSYNC B0 ;  /* 0x0000000000007941 */ /* 0x000fea0003800000 */
.L_x_431:
        /* <DEDUP_REMOVED lines=73> */
[----:B------:R-:W-:Y:S02]  /*0d60*/  MOV R40, R20 ;  /* 0x0000001400287202 */ /* 0x000fe40000000f00 */
[----:B------:R-:W-:Y:S01]  /*0d70*/  MOV R41, R21 ;  /* 0x0000001500297202 */ /* 0x000fe20000000f00 */
[----:B------:R-:W-:Y:S05]  /*0d80*/  BRA `(.L_x_436) ;  /* 0x0000013000007947 */ /* 0x000fea0003800000 */
.L_x_435:
        /* <DEDUP_REMOVED lines=19> */
.L_x_436:
[----:B------:R-:W-:Y:S05]  /*0ec0*/  BSYNC B0 ;  /* 0x0000000000007941 */ /* 0x000fea0003800000 */
.L_x_434:
        /* <DEDUP_REMOVED lines=41> */
.L_x_438:
        /* <DEDUP_REMOVED lines=19> */
.L_x_439:
[----:B------:R-:W-:Y:S05]  /*1290*/  BSYNC B0 ;  /* 0x0000000000007941 */ /* 0x000fea0003800000 */
.L_x_437:
        /* <DEDUP_REMOVED lines=232> */
[----:B------:R-:W-:Y:S05]  /*2120*/  CALL.REL.NOINC `($__internal_9_$__cuda_sm20_div_s64) ;  /* 0x0000263000007944 */ /* 0x000fea0003c00000 */
        /* <DEDUP_REMOVED lines=9> */
.L_x_444:
        /* <DEDUP_REMOVED lines=22> */
.L_x_445:
[----:B------:R-:W-:Y:S05]  /*2320*/  BSYNC B0 ;  /* 0x0000000000007941 */ /* 0x000fea0003800000 */
.L_x_443:
        /* <DEDUP_REMOVED lines=19> */
.L_x_447:
        /* <DEDUP_REMOVED lines=22> */
.L_x_448:
[----:B------:R-:W-:Y:S05]  /*25c0*/  BSYNC B0 ;  /* 0x0000000000007941 */ /* 0x000fea0003800000 */
.L_x_446:
        /* <DEDUP_REMOVED lines=11> */
[----:B------:R-:W-:Y:S05]  /*2680*/  CALL.REL.NOINC `($__internal_9_$__cuda_sm20_div_s64) ;  /* 0x000020d000007944 */ /* 0x000fea0003c00000 */
[----:B------:R-:W-:-:S04]  /*2690*/  IADD3 R19, P0, RZ, -R20, RZ ;  /* 0x80000014ff137210 */ /* 0x000fc80007f1e0ff */
[----:B------:R-:W-:Y:S01]  /*26a0*/  IADD3.X R18, RZ, ~R21, RZ, P0, !PT ;  /* 0x80000015ff127210 */ /* 0x000fe200007fe4ff */
[----:B------:R-:W-:-:S04]  /*26b0*/  IMAD.WIDE.U32 R42, R5, R19, R42 ;  /* 0x00000013052a7225 */ /* 0x000fc800078e002a */
[----:B------:R-:W-:-:S04]  /*26c0*/  IMAD R18, R18, R5, RZ ;  /* 0x0000000512127224 */ /* 0x000fc800078e02ff */
[----:B------:R-:W-:-:S05]  /*26d0*/  IMAD R4, R4, R19, R18 ;  /* 0x0000001304047224 */ /* 0x000fca00078e0212 */
[----:B------:R-:W-:Y:S01]  /*26e0*/  IADD3 R4, R43, R4, RZ ;  /* 0x000000042b047210 */ /* 0x000fe20007ffe0ff */
[----:B------:R-:W-:Y:S05]  /*26f0*/  BRA `(.L_x_451) ;  /* 0x0000016000007947 */ /* 0x000fea0003800000 */
.L_x_450:
        /* <DEDUP_REMOVED lines=22> */
.L_x_451:
[----:B------:R-:W-:Y:S05]  /*2860*/  BSYNC B0 ;  /* 0x0000000000007941 */ /* 0x000fea0003800000 */
.L_x_449:
        /* <DEDUP_REMOVED lines=38> */
[----:B------:R-:W-:Y:S05]  /*2ad0*/  CALL.REL.NOINC `($__internal_9_$__cuda_sm20_div_s64) ;  /* 0x00001c8000007944 */ /* 0x000fea0003c00000 */
        /* <DEDUP_REMOVED lines=12> */
.L_x_453:
        /* <DEDUP_REMOVED lines=23> */
.L_x_454:
[----:B------:R-:W-:Y:S05]  /*2d10*/  BSYNC B0 ;  /* 0x0000000000007941 */ /* 0x000fea0003800000 */
.L_x_452:
        /* <DEDUP_REMOVED lines=18> */
.L_x_456:
        /* <DEDUP_REMOVED lines=22> */
.L_x_457:
[----:B------:R-:W-:Y:S05]  /*2fa0*/  BSYNC B0 ;  /* 0x0000000000007941 */ /* 0x000fea0003800000 */
.L_x_455:
        /* <DEDUP_REMOVED lines=22> */
.L_x_459:
        /* <DEDUP_REMOVED lines=23> */
.L_x_460:
[----:B------:R-:W-:Y:S05]  /*3280*/  BSYNC B0 ;  /* 0x0000000000007941 */ /* 0x000fea0003800000 */
.L_x_458:
        /* <DEDUP_REMOVED lines=38> */
.L_x_462:
        /* <DEDUP_REMOVED lines=23> */
.L_x_463:
[----:B------:R-:W-:Y:S05]  /*3660*/  BSYNC B0 ;  /* 0x0000000000007941 */ /* 0x000fea0003800000 */
.L_x_461:
        /* <DEDUP_REMOVED lines=29> */
.L_x_465:
        /* <DEDUP_REMOVED lines=23> */
.L_x_466:
[----:B------:R-:W-:Y:S05]  /*39b0*/  BSYNC B0 ;  /* 0x0000000000007941 */ /* 0x000fea0003800000 */
.L_x_464:
        /* <DEDUP_REMOVED lines=20> */
.L_x_442:
[----:B------:R-:W-:-:S04]  /*3b00*/  LEA R2, P0, R38, c[0x0][0x200], 0x2 ;  /* 0x0000800026027a11 */ /* 0x000fc800078010ff */
[----:B------:R-:W-:-:S05]  /*3b10*/  LEA.HI.X R3, R38, c[0x0][0x204], R39, 0x2, P0 ;  /* 0x0000810026037a11 */ /* 0x000fca00000f1427 */
[----:B------:R0:W-:Y:S04]  /*3b20*/  STG.E [R2.64], R32 ;  /* 0x0000002002007986 */ /* 0x0001e8000c10190a */
.L_x_441:
[----:B------:R-:W-:Y:S05]  /*3b30*/  BSYNC B1 ;  /* 0x0000000000017941 */ /* 0x000fea0003800000 */
.L_x_440:
[C---:B------:R-:W-:Y:S01]  /*3b40*/  ISETP.GE.OR P0, PT, R36.reuse, c[0x0][0x314], P2 ;  /* 0x0000c50024007a0c */ /* 0x040fe20001706670 */
[----:B------:R-:W-:Y:S01]  /*3b50*/  IMAD.MOV.U32 R13, RZ, RZ, c[0x0][0x314] ;  /* 0x0000c500ff0d7624 */ /* 0x000fe200078e00ff */
[C---:B------:R-:W-:Y:S01]  /*3b60*/  IADD3 R0, R36.reuse, 0x10, RZ ;  /* 0x0000001024007810 */ /* 0x040fe20007ffe0ff */
[----:B------:R-:W-:Y:S01]  /*3b70*/  IMAD.SHL.U32 R36, R36, 0x4, RZ ;  /* 0x0000000424247824 */ /* 0x000fe200078e00ff */
[----:B0-----:R-:W-:Y:S02]  /*3b80*/  MOV R4, RZ ;  /* 0x000000ff00047202 */ /* 0x001fe40000000f00 */
[----:B------:R-:W-:Y:S01]  /*3b90*/  ISETP.GE.OR P2, PT, R0, c[0x0][0x314], P2 ;  /* 0x0000c50000007a0c */ /* 0x000fe20001746670 */
[----:B------:R-:W-:-:S06]  /*3ba0*/  HFMA2.MMA R0, -RZ, RZ, 0, 0 ;  /* 0x00000000ff007435 */ /* 0x000fcc00000001ff */
[----:B------:R-:W-:-:S04]  /*3bb0*/  @!P0 FADD.FTZ R3, -R32, R33 ;  /* 0x0000002120038221 */ /* 0x000fc80000010100 */
[----:B------:R-:W-:Y:S02]  /*3bc0*/  @!P0 FMUL.FTZ R3, R3, 1.4426950216293334961 ;  /* 0x3fb8aa3b03038820 */ /* 0x000fe40000410000 */
[----:B------:R-:W-:Y:S02]  /*3bd0*/  @!P2 FADD.FTZ R32, -R32, R34 ;  /* 0x000000222020a221 */ /* 0x000fe40000010100 */
[----:B------:R-:W0:Y:S02]  /*3be0*/  @!P0 MUFU.EX2 R6, R3 ;  /* 0x0000000300068308 */ /* 0x000e240000000800 */
[----:B------:R-:W-:-:S06]  /*3bf0*/  @!P2 FMUL.FTZ R8, R32, 1.4426950216293334961 ;  /* 0x3fb8aa3b2008a820 */ /* 0x000fcc0000410000 */
[----:B------:R-:W1:Y:S01]  /*3c00*/  @!P2 MUFU.EX2 R8, R8 ;  /* 0x000000080008a308 */ /* 0x000e620000000800 */
[----:B0-----:R0:W-:Y:S01]  /*3c10*/  @!P0 STS [R27.X4], R6 ;  /* 0x000000061b008388 */ /* 0x0011e20000004800 */
[----:B------:R-:W-:Y:S01]  /*3c20*/  ISETP.GE.AND P0, PT, R13, 0x1, PT ;  /* 0x000000010d00780c */ /* 0x000fe20003f06270 */
[----:B------:R-:W-:Y:S02]  /*3c30*/  CS2R R2, SRZ ;  /* 0x0000000000027805 */ /* 0x000fe4000001ff00 */
[----:B-1----:R0:W-:Y:S04]  /*3c40*/  @!P2 STS [R27.X4+0x240], R8 ;  /* 0x000240081b00a388 */ /* 0x0021e80000004800 */
        /* <DEDUP_REMOVED lines=25> */
.L_x_469:
        /* <DEDUP_REMOVED lines=37> */
.L_x_468:
        /* <DEDUP_REMOVED lines=25> */
.L_x_470:
[----:B------:R-:W-:-:S13]  /*41c0*/  ISETP.LT.OR P4, PT, R14, c[0x0][0x314], P4 ;  /* 0x0000c5000e007a0c */ /* 0x000fda0002781670 */
[----:B------:R-:W-:Y:S05]  /*41d0*/  @!P4 BRA `(.L_x_467) ;  /* 0x000000a00000c947 */ /* 0x000fea0003800000 */
[----:B------:R-:W-:Y:S01]  /*41e0*/  ISETP.GE.AND P0, PT, R7, R16, PT ;  /* 0x000000100700720c */ /* 0x000fe20003f06270 */
[----:B------:R-:W-:-:S12]  /*41f0*/  BSSY B0, `(.L_x_471) ;  /* 0x0000003000007945 */ /* 0x000fd80003800000 */
[----:B------:R-:W-:Y:S05]  /*4200*/  @P0 BRA `(.L_x_472) ;  /* 0x0000001000000947 */ /* 0x000fea0003800000 */
[----:B------:R0:W5:Y:S02]  /*4210*/  LDG.E.128 R8, [R22.64] ;  /* 0x0000000a16087981 */ /* 0x000164000c1e1d00 */
.L_x_472:
[----:B------:R-:W-:Y:S05]  /*4220*/  BSYNC B0 ;  /* 0x0000000000007941 */ /* 0x000fea0003800000 */
.L_x_471:
[----:B------:R-:W1:Y:S02]  /*4230*/  LDS R5, [R6] ;  /* 0x0000000006057984 */ /* 0x000e640000000800 */
[C---:B-1---5:R-:W-:Y:S02]  /*4240*/  FFMA.FTZ R4, R5.reuse, R8, R4 ;  /* 0x0000000805047223 */ /* 0x062fe40000010004 */
[C---:B------:R-:W-:Y:S02]  /*4250*/  FFMA.FTZ R3, R5.reuse, R9, R3 ;  /* 0x0000000905037223 */ /* 0x040fe40000010003 */
[C---:B------:R-:W-:Y:S02]  /*4260*/  FFMA.FTZ R2, R5.reuse, R10, R2 ;  /* 0x0000000a05027223 */ /* 0x040fe40000010002 */
[----:B------:R-:W-:Y:S02]  /*4270*/  FFMA.FTZ R0, R5, R11, R0 ;  /* 0x0000000b05007223 */ /* 0x000fe40000010000 */
.L_x_467:
        /* <DEDUP_REMOVED lines=78> */
        .weak           $__internal_9_$__cuda_sm20_div_s64
        .type           $__internal_9_$__cuda_sm20_div_s64,@function
        .size           $__internal_9_$__cuda_sm20_div_s64,(.L_x_7807 - $__internal_9_$__cuda_sm20_div_s64)
$__internal_9_$__cuda_sm20_div_s64:
        /* <DEDUP_REMOVED lines=83> */
[----:B------:R-:W-:Y:S05]  /*4c90*/  RET.REL.NODEC R22 `(_ZN5flash32flash_fwd_splitkv_combine_kernelI23Flash_fwd_kernel_traitsILi64ELi64ELi256ELi4ELb0ELb0EN7cutlass10bfloat16_tE19Flash_kernel_traitsILi64ELi64ELi256ELi4ES3_EELi8ELi5ELb1EEEvNS_16Flash_fwd_paramsE) ;  /* 0xffffb36016007950 */ /* 0x000fea0003c3ffff */
.L_x_473:
        /* <DEDUP_REMOVED lines=14> */
.L_x_7807:


//--------------------- .text._ZN5flash32flash_fwd_splitkv_combine_kernelI23Flash_fwd_kernel_traitsILi64ELi64ELi256ELi4ELb0ELb0EN7cutlass10bfloat16_tE19Flash_kernel_traitsILi64ELi64ELi256ELi4ES3_EELi8ELi4ELb1EEEvNS_16Flash_fwd_paramsE --------------------------
	.section	.text._ZN5flash32flash_fwd_splitkv_combine_kernelI23Flash_fwd_kernel_traitsILi64ELi64ELi256ELi4ELb0ELb0EN7cutlass10bfloat16_tE19Flash_kernel_traitsILi64ELi64ELi256ELi4ES3_EELi8ELi4ELb1EEEvNS_16Flash_fwd_paramsE,"ax",@progbits
	.sectioninfo	@"SHI_REGISTERS=52"
	.align	128
        .global         _ZN5flash32flash_fwd_splitkv_combine_kernelI23Flash_fwd_kernel_traitsILi64ELi64ELi256ELi4ELb0ELb0EN7cutlass10bfloat16_tE19Flash_kernel_traitsILi64ELi64ELi256ELi4ES3_EELi8ELi4ELb1EEEvNS_16Flash_fwd_paramsE
        .type           _ZN5flash32flash_fwd_splitkv_combine_kernelI23Flash_fwd_kernel_traitsILi64ELi64ELi256ELi4ELb0ELb0EN7cutlass10bfloat16_tE19Flash_kernel_traitsILi64ELi64ELi256ELi4ES3_EELi8ELi4ELb1EEEvNS_16Flash_fwd_paramsE,@function
        .size           _ZN5flash32flash_fwd_splitkv_combine_kernelI23Flash_fwd_kernel_traitsILi64ELi64ELi256ELi4ELb0ELb0EN7cutlass10bfloat16_tE19Flash_kernel_traitsILi64ELi64ELi256ELi4ES3_EELi8ELi4ELb1EEEvNS_16Flash_fwd_paramsE,(.L_x_7808 - _ZN5flash32flash_fwd_splitkv_combine_kernelI23Flash_fwd_kernel_traitsILi64ELi64ELi256ELi4ELb0ELb0EN7cutlass10bfloat16_tE19Flash_kernel_traitsILi64ELi64ELi256ELi4ES3_EELi8ELi4ELb1EEEvNS_16Flash_fwd_paramsE)
        .other          _ZN5flash32flash_fwd_splitkv_combine_kernelI23Flash_fwd_kernel_traitsILi64ELi64ELi256ELi4ELb0ELb0EN7cutlass10bfloat16_tE19Flash_kernel_traitsILi64ELi64ELi256ELi4ES3_EELi8ELi4ELb1EEEvNS_16Flash_fwd_paramsE,@"STO_CUDA_ENTRY STV_DEFAULT"
_ZN5flash32flash_fwd_splitkv_combine_kernelI23Flash_fwd_kernel_traitsILi64ELi64ELi256ELi4ELb0ELb0EN7cutlass10bfloat16_tE19Flash_kernel_traitsILi64ELi64ELi256ELi4ES3_EELi8ELi4ELb1EEEvNS_16Flash_fwd_paramsE:
.text._ZN5flash32flash_fwd_splitkv_combine_kernelI23Flash_fwd_kernel_traitsILi64ELi64ELi256ELi4ELb0ELb0EN7cutlass10bfloat16_tE19Flash_kernel_traitsILi64ELi64ELi256ELi4ES3_EELi8ELi4ELb1EEEvNS_16Flash_fwd_paramsE:
        /* <DEDUP_REMOVED lines=23> */
[----:B------:R-:W-:Y:S05]  /*0170*/  CALL.REL.NOINC `($__internal_10_$__cuda_sm20_div_s64) ;  /* 0x0000454000007944 */ /* 0x000fea0003c00000 */
[----:B------:R-:W-:Y:S05]  /*0180*/  BRA `(.L_x_475) ;  /* 0x0000013000007947 */ /* 0x000fea0003800000 */
.L_x_474:
        /* <DEDUP_REMOVED lines=19> */
.L_x_475:
        /* <DEDUP_REMOVED lines=12> */
[----:B------:R-:W-:Y:S05]  /*0380*/  CALL.REL.NOINC `($__internal_10_$__cuda_sm20_div_s64) ;  /* 0x0000433000007944 */ /* 0x000fea0003c00000 */
[----:B------:R-:W-:Y:S02]  /*0390*/  MOV R28, R20 ;  /* 0x00000014001c7202 */ /* 0x000fe40000000f00 */
[----:B------:R-:W-:Y:S01]  /*03a0*/  MOV R29, R21 ;  /* 0x00000015001d7202 */ /* 0x000fe20000000f00 */
[----:B------:R-:W-:Y:S05]  /*03b0*/  BRA `(.L_x_478) ;  /* 0x0000013000007947 */ /* 0x000fea0003800000 */
.L_x_477:
        /* <DEDUP_REMOVED lines=19> */
.L_x_478:
[----:B------:R-:W-:Y:S05]  /*04f0*/  BSYNC B0 ;  /* 0x0000000000007941 */ /* 0x000fea0003800000 */
.L_x_476:
        /* <DEDUP_REMOVED lines=43> */
.L_x_480:
        /* <DEDUP_REMOVED lines=19> */
.L_x_481:
[----:B------:R-:W-:Y:S05]  /*08e0*/  BSYNC B0 ;  /* 0x0000000000007941 */ /* 0x000fea0003800000 */
.L_x_479:
        /* <DEDUP_REMOVED lines=74> */
[----:B------:R-:W-:Y:S02]  /*0d90*/  MOV R32, R20 ;  /* 0x0000001400207202 */ /* 0x000fe40000000f00 */
[----:B------:R-:W-:Y:S01]  /*0da0*/  MOV R33, R21 ;  /* 0x0000001500217202 */ /* 0x000fe20000000f00 */
[----:B------:R-:W-:Y:S05]  /*0db0*/  BRA `(.L_x_484) ;  /* 0x0000013000007947 */ /* 0x000fea0003800000 */
.L_x_483:
        /* <DEDUP_REMOVED lines=19> */
.L_x_484:
[----:B------:R-:W-:Y:S05]  /*0ef0*/  BSYNC B0 ;  /* 0x0000000000007941 */ /* 0x000fea0003800000 */
.L_x_482:
        /* <DEDUP_REMOVED lines=42> */
.L_x_486:
        /* <DEDUP_REMOVED lines=19> */
.L_x_487:
[----:B------:R-:W-:Y:S05]  /*12d0*/  BSYNC B0 ;  /* 0x0000000000007941 */ /* 0x000fea0003800000 */
.L_x_485:
        /* <DEDUP_REMOVED lines=131> */
.L_x_489:
[----:B------:R-:W-:Y:S05]  /*1b10*/  BSYNC B0 ;  /* 0x0000000000007941 */ /* 0x000fea0003800000 */
.L_x_488:
        /* <DEDUP_REMOVED lines=95> */
.L_x_494:
        /* <DEDUP_REMOVED lines=22> */
.L_x_495:
[----:B------:R-:W-:Y:S05]  /*2270*/  BSYNC B0 ;  /* 0x0000000000007941 */ /* 0x000fea0003800000 */
.L_x_493:
[----:B------:R-:W-:Y:S01]  /*2280*/  LOP3.LUT R19, R17, R0, RZ, 0xfc, !PT ;  /* 0x0000000011137212 */ /* 0x000fe200078efcff */
[----:B------:R-:W-:Y:S03]  /*2290*/  BSSY B0, `(.L_x_496) ;  /* 0x0000028000007945 */ /* 0x000fe60003800000 */
[----:B------:R-:W-:-:S13]  /*22a0*/  ISETP.NE.U32.AND P0, PT, R19, RZ, PT ;  /* 0x000000ff1300720c */ /* 0x000fda0003f05070 */
[----:B------:R-:W-:Y:S05]  /*22b0*/  @!P0 BRA `(.L_x_497) ;  /* 0x000000f000008947 */ /* 0x000fea0003800000 */
[----:B------:R-:W-:Y:S01]  /*22c0*/  IMAD.MOV.U32 R24, RZ, RZ, R30 ;  /* 0x000000ffff187224 */ /* 0x000fe200078e001e */
[----:B------:R-:W-:Y:S02]  /*22d0*/  MOV R23, R0 ;  /* 0x0000000000177202 */ /* 0x000fe40000000f00 */
[----:B------:R-:W-:Y:S02]  /*22e0*/  MOV R22, 0x2300 ;  /* 0x0000230000167802 */ /* 0x000fe40000000f00 */
[----:B------:R-:W-:Y:S05]  /*22f0*/  CALL.REL.NOINC `($__internal_10_$__cuda_sm20_div_s64) ;  /* 0x000023c000007944 */ /* 0x000fea0003c00000 */
        /* <DEDUP_REMOVED lines=11> */
.L_x_497:
        /* <DEDUP_REMOVED lines=22> */
.L_x_498:
[----:B------:R-:W-:Y:S05]  /*2510*/  BSYNC B0 ;  /* 0x0000000000007941 */ /* 0x000fea0003800000 */
.L_x_496:
        /* <DEDUP_REMOVED lines=11> */
[----:B------:R-:W-:Y:S05]  /*25d0*/  CALL.REL.NOINC `($__internal_10_$__cuda_sm20_div_s64) ;  /* 0x000020e000007944 */ /* 0x000fea0003c00000 */
[----:B------:R-:W-:-:S04]  /*25e0*/  IADD3 R17, P0, RZ, -R20, RZ ;  /* 0x80000014ff117210 */ /* 0x000fc80007f1e0ff */
[----:B------:R-:W-:Y:S01]  /*25f0*/  IADD3.X R18, RZ, ~R21, RZ, P0, !PT ;  /* 0x80000015ff127210 */ /* 0x000fe200007fe4ff */
[----:B------:R-:W-:-:S04]  /*2600*/  IMAD.WIDE.U32 R36, R5, R17, R36 ;  /* 0x0000001105247225 */ /* 0x000fc800078e0024 */
[----:B------:R-:W-:-:S04]  /*2610*/  IMAD R18, R18, R5, RZ ;  /* 0x0000000512127224 */ /* 0x000fc800078e02ff */
[----:B------:R-:W-:-:S05]  /*2620*/  IMAD R4, R4, R17, R18 ;  /* 0x0000001104047224 */ /* 0x000fca00078e0212 */
[----:B------:R-:W-:Y:S01]  /*2630*/  IADD3 R4, R37, R4, RZ ;  /* 0x0000000425047210 */ /* 0x000fe20007ffe0ff */
[----:B------:R-:W-:Y:S05]  /*2640*/  BRA `(.L_x_501) ;  /* 0x0000016000007947 */ /* 0x000fea0003800000 */
.L_x_500:
        /* <DEDUP_REMOVED lines=22> */
.L_x_501:
[----:B------:R-:W-:Y:S05]  /*27b0*/  BSYNC B0 ;  /* 0x0000000000007941 */ /* 0x000fea0003800000 */
.L_x_499:
        /* <DEDUP_REMOVED lines=38> */
[----:B------:R-:W-:Y:S05]  /*2a20*/  CALL.REL.NOINC `($__internal_10_$__cuda_sm20_div_s64) ;  /* 0x00001c9000007944 */ /* 0x000fea0003c00000 */
        /* <DEDUP_REMOVED lines=12> */
.L_x_503:
        /* <DEDUP_REMOVED lines=23> */
.L_x_504:
[----:B------:R-:W-:Y:S05]  /*2c60*/  BSYNC B0 ;  /* 0x0000000000007941 */ /* 0x000fea0003800000 */
.L_x_502:
        /* <DEDUP_REMOVED lines=19> */
.L_x_506:
        /* <DEDUP_REMOVED lines=22> */
.L_x_507:
[----:B------:R-:W-:Y:S05]  /*2f00*/  BSYNC B0 ;  /* 0x0000000000007941 */ /* 0x000fea0003800000 */
.L_x_505:
        /* <DEDUP_REMOVED lines=20> */
.L_x_509:
        /* <DEDUP_REMOVED lines=23> */
.L_x_510:
[----:B------:R-:W-:Y:S05]  /*31c0*/  BSYNC B0 ;  /* 0x0000000000007941 */ /* 0x000fea0003800000 */
.L_x_508:
        /* <DEDUP_REMOVED lines=25> */
[----:B------:R-:W-:Y:S05]  /*3360*/  CALL.REL.NOINC `($__internal_10_$__cuda_sm20_div_s64) ;  /* 0x0000135000007944 */ /* 0x000fea0003c00000 */
        /* <DEDUP_REMOVED lines=12> */
.L_x_512:
        /* <DEDUP_REMOVED lines=23> */
.L_x_513:
[----:B------:R-:W-:Y:S05]  /*35a0*/  BSYNC B0 ;  /* 0x0000000000007941 */ /* 0x000fea0003800000 */
.L_x_511:
        /* <DEDUP_REMOVED lines=29> */
.L_x_515:
        /* <DEDUP_REMOVED lines=23> */
.L_x_516:
[----:B------:R-:W-:Y:S05]  /*38f0*/  BSYNC B0 ;  /* 0x0000000000007941 */ /* 0x000fea0003800000 */
.L_x_514:
        /* <DEDUP_REMOVED lines=20> */
.L_x_492:
[----:B------:R-:W-:-:S04]  /*3a40*/  LEA R2, P0, R36, c[0x0][0x200], 0x2 ;  /* 0x0000800024027a11 */ /* 0x000fc800078010ff */
[----:B------:R-:W-:-:S05]  /*3a50*/  LEA.HI.X R3, R36, c[0x0][0x204], R37, 0x2, P0 ;  /* 0x0000810024037a11 */ /* 0x000fca00000f1425 */
[----:B------:R0:W-:Y:S04]  /*3a60*/  STG.E [R2.64], R28 ;  /* 0x0000001c02007986 */ /* 0x0001e8000c10190a */
.L_x_491:
[----:B------:R-:W-:Y:S05]  /*3a70*/  BSYNC B1 ;  /* 0x0000000000017941 */ /* 0x000fea0003800000 */
.L_x_490:
[----:B------:R-:W1:Y:S01]  /*3a80*/  S2R R0, SR_TID.X ;  /* 0x0000000000007919 */ /* 0x000e620000002100 */
[----:B------:R-:W-:Y:S02]  /*3a90*/  IMAD.MOV.U32 R13, RZ, RZ, c[0x0][0x314] ;  /* 0x0000c500ff0d7624 */ /* 0x000fe400078e00ff */
[----:B------:R-:W-:Y:S01]  /*3aa0*/  IMAD.MOV.U32 R4, RZ, RZ, RZ ;  /* 0x000000ffff047224 */ /* 0x000fe200078e00ff */
        /* <DEDUP_REMOVED lines=9> */
[----:B------:R-:W-:-:S12]  /*3b40*/  HFMA2.MMA R0, -RZ, RZ, 0, 0 ;  /* 0x00000000ff007435 */ /* 0x000fd800000001ff */
[----:B------:R-:W-:Y:S02]  /*3b50*/  @P0 FADD.FTZ R5, -R28, R29 ;  /* 0x0000001d1c050221 */ /* 0x000fe40000010100 */
[----:B------:R-:W-:Y:S02]  /*3b60*/  @P0 IMAD R6, R17, 0x9, R12 ;  /* 0x0000000911060824 */ /* 0x000fe400078e020c */
[----:B------:R-:W-:-:S06]  /*3b70*/  @P0 FMUL.FTZ R5, R5, 1.4426950216293334961 ;  /* 0x3fb8aa3b05050820 */ /* 0x000fcc0000410000 */
[----:B------:R-:W0:Y:S02]  /*3b80*/  @P0 MUFU.EX2 R5, R5 ;  /* 0x0000000500050308 */ /* 0x000e240000000800 */
[----:B0-----:R0:W-:Y:S04]  /*3b90*/  @P0 STS [R6.X4], R5 ;  /* 0x0000000506000388 */ /* 0x0011e80000004800 */
[----:B------:R-:W-:Y:S01]  /*3ba0*/  BAR.SYNC.DEFER_BLOCKING 0x0 ;  /* 0x0000000000007b1d */ /* 0x000fe20000010000 */
[----:B------:R-:W-:-:S13]  /*3bb0*/  ISETP.GE.AND P0, PT, R13, 0x1, PT ;  /* 0x000000010d00780c */ /* 0x000fda0003f06270 */
[----:B------:R-:W-:Y:S05]  /*3bc0*/  @!P0 BRA `(.L_x_517) ;  /* 0x0000061000008947 */ /* 0x000fea0003800000 */
[----:B------:R-:W-:Y:S01]  /*3bd0*/  ULDC UR5, c[0x0][0x22c] ;  /* 0x00008b0000057ab9 */ /* 0x000fe20000000800 */
[C---:B------:R-:W-:Y:S01]  /*3be0*/  IMAD R23, R12.reuse, 0x40, R16 ;  /* 0x000000400c177824 */ /* 0x040fe200078e0210 */
[----:B------:R-:W-:Y:S01]  /*3bf0*/  UIMAD UR5, UR8, UR5, URZ ;  /* 0x00000005080572a4 */ /* 0x000fe2000f8e023f */
[----:B------:R-:W-:Y:S01]  /*3c00*/  ISETP.GT.AND P1, PT, R13, 0x3, PT ;  /* 0x000000030d00780c */ /* 0x000fe20003f24270 */
[C---:B------:R-:W-:Y:S01]  /*3c10*/  IMAD R18, R7.reuse, c[0x0][0x22c], RZ ;  /* 0x00008b0007127a24 */ /* 0x040fe200078e02ff */
[----:B------:R-:W-:Y:S01]  /*3c20*/  PLOP3.LUT P4, PT, PT, PT, PT, 0x80, 0x0 ;  /* 0x000000000000781c */ /* 0x000fe20003f8f070 */
[----:B------:R-:W-:Y:S01]  /*3c30*/  USHF.R.S32.HI UR4, URZ, 0x1f, UR5 ;  /* 0x0000001f3f047899 */ /* 0x000fe20008011405 */
[----:B------:R-:W-:Y:S01]  /*3c40*/  IADD3 R15, R7, -UR8, RZ ;  /* 0x80000008070f7c10 */ /* 0x000fe2000fffe0ff */
[----:B0-----:R-:W-:Y:S01]  /*3c50*/  IMAD.SHL.U32 R6, R12, 0x4, RZ ;  /* 0x000000040c067824 */ /* 0x001fe200078e00ff */
[C---:B------:R-:W-:Y:S01]  /*3c60*/  IADD3 R0, P0, R23.reuse, UR5, RZ ;  /* 0x0000000517007c10 */ /* 0x040fe2000ff1e0ff */
[----:B------:R-:W-:Y:S01]  /*3c70*/  IMAD.MOV.U32 R14, RZ, RZ, RZ ;  /* 0x000000ffff0e7224 */ /* 0x000fe200078e00ff */
[----:B------:R-:W-:Y:S01]  /*3c80*/  CS2R R8, SRZ ;  /* 0x0000000000087805 */ /* 0x000fe2000001ff00 */
[----:B------:R-:W-:Y:S01]  /*3c90*/  CS2R R10, SRZ ;  /* 0x00000000000a7805 */ /* 0x000fe2000001ff00 */
[----:B------:R-:W-:Y:S01]  /*3ca0*/  LEA.HI.X.SX32 R23, R23, UR4, 0x1, P0 ;  /* 0x0000000417177c11 */ /* 0x000fe200080f0eff */
[----:B------:R-:W-:Y:S01]  /*3cb0*/  IMAD.WIDE R18, R18, 0x4, RZ ;  /* 0x0000000412127825 */ /* 0x000fe200078e02ff */
[----:B------:R-:W-:-:S04]  /*3cc0*/  LEA R22, P0, R0, c[0x0][0x1d8], 0x2 ;  /* 0x0000760000167a11 */ /* 0x000fc800078010ff */
[----:B------:R-:W-:Y:S01]  /*3cd0*/  LEA.HI.X R23, R0, c[0x0][0x1dc], R23, 0x2, P0 ;  /* 0x0000770000177a11 */ /* 0x000fe200000f1417 */
[----:B------:R-:W-:Y:S01]  /*3ce0*/  IMAD.MOV.U32 R0, RZ, RZ, RZ ;  /* 0x000000ffff007224 */ /* 0x000fe200078e00ff */
[----:B------:R-:W-:Y:S05]  /*3cf0*/  @!P1 BRA `(.L_x_518) ;  /* 0x0000029000009947 */ /* 0x000fea0003800000 */
[----:B------:R-:W-:Y:S02]  /*3d00*/  PLOP3.LUT P4, PT, PT, PT, PT, 0x8, 0x0 ;  /* 0x000000000000781c */ /* 0x000fe40003f8e170 */
[CC--:B------:R-:W-:Y:S02]  /*3d10*/  ISETP.GE.AND P3, PT, R12.reuse, R15.reuse, PT ;  /* 0x0000000f0c00720c */ /* 0x0c0fe40003f66270 */
[----:B------:R-:W-:Y:S02]  /*3d20*/  ISETP.GE.AND P0, PT, R12, R15, PT ;  /* 0x0000000f0c00720c */ /* 0x000fe40003f06270 */
[----:B------:R-:W-:-:S09]  /*3d30*/  IADD3 R13, R13, -0x3, RZ ;  /* 0xfffffffd0d0d7810 */ /* 0x000fd20007ffe0ff */
.L_x_519:
        /* <DEDUP_REMOVED lines=37> */
.L_x_518:
        /* <DEDUP_REMOVED lines=25> */
.L_x_520:
[----:B------:R-:W-:-:S13]  /*4120*/  ISETP.LT.OR P4, PT, R14, c[0x0][0x314], P4 ;  /* 0x0000c5000e007a0c */ /* 0x000fda0002781670 */
[----:B------:R-:W-:Y:S05]  /*4130*/  @!P4 BRA `(.L_x_517) ;  /* 0x000000a00000c947 */ /* 0x000fea0003800000 */
[----:B------:R-:W-:Y:S01]  /*4140*/  ISETP.GE.AND P0, PT, R12, R15, PT ;  /* 0x0000000f0c00720c */ /* 0x000fe20003f06270 */
[----:B------:R-:W-:-:S12]  /*4150*/  BSSY B0, `(.L_x_521) ;  /* 0x0000003000007945 */ /* 0x000fd80003800000 */
[----:B------:R-:W-:Y:S05]  /*4160*/  @P0 BRA `(.L_x_522) ;  /* 0x0000001000000947 */ /* 0x000fea0003800000 */
[----:B------:R0:W5:Y:S02]  /*4170*/  LDG.E.128 R8, [R22.64] ;  /* 0x0000000a16087981 */ /* 0x000164000c1e1d00 */
.L_x_522:
[----:B------:R-:W-:Y:S05]  /*4180*/  BSYNC B0 ;  /* 0x0000000000007941 */ /* 0x000fea0003800000 */
.L_x_521:
[----:B------:R-:W1:Y:S02]  /*4190*/  LDS R5, [R6] ;  /* 0x0000000006057984 */ /* 0x000e640000000800 */
[C---:B-1---5:R-:W-:Y:S02]  /*41a0*/  FFMA.FTZ R4, R5.reuse, R8, R4 ;  /* 0x0000000805047223 */ /* 0x062fe40000010004 */
[C---:B------:R-:W-:Y:S02]  /*41b0*/  FFMA.FTZ R3, R5.reuse, R9, R3 ;  /* 0x0000000905037223 */ /* 0x040fe40000010003 */
[C---:B------:R-:W-:Y:S02]  /*41c0*/  FFMA.FTZ R2, R5.reuse, R10, R2 ;  /* 0x0000000a05027223 */ /* 0x040fe40000010002 */
[----:B------:R-:W-:Y:S02]  /*41d0*/  FFMA.FTZ R0, R5, R11, R0 ;  /* 0x0000000b05007223 */ /* 0x000fe40000010000 */
.L_x_517:
[----:B------:R-:W-:Y:S02]  /*41e0*/  IADD3 R12, R12, UR8, RZ ;  /* 0x000000080c0c7c10 */ /* 0x000fe4000fffe0ff */
[----:B------:R-:W-:-:S02]  /*41f0*/  F2FP.BF16.PACK_AB R4, R3, R4 ;  /* 0x000000040304723e */ /* 0x000fc400000010ff */
[----:B------:R-:W-:Y:S02]  /*4200*/  ISETP.GE.AND P0, PT, R12, R7, PT ;  /* 0x000000070c00720c */ /* 0x000fe40003f06270 */
[----:B0-----:R-:W-:-:S11]  /*4210*/  F2FP.BF16.PACK_AB R5, R0, R2 ;  /* 0x000000020005723e */ /* 0x001fd600000010ff */
        /* <DEDUP_REMOVED lines=74> */
        .weak           $__internal_10_$__cuda_sm20_div_s64
        .type           $__internal_10_$__cuda_sm20_div_s64,@function
        .size           $__internal_10_$__cuda_sm20_div_s64,(.L_x_7808 - $__internal_10_$__cuda_sm20_div_s64)
$__internal_10_$__cuda_sm20_div_s64:
        /* <DEDUP_REMOVED lines=83> */
[----:B------:R-:W-:Y:S06]  /*4bf0*/  RET.REL.NODEC R26 `(_ZN5flash32flash_fwd_splitkv_combine_kernelI23Flash_fwd_kernel_traitsILi64ELi64ELi256ELi4ELb0ELb0EN7cutlass10bfloat16_tE19Flash_kernel_traitsILi64ELi64ELi256ELi4ES3_EELi8ELi4ELb1EEEvNS_16Flash_fwd_paramsE) ;  /* 0xffffb4001a007950 */ /* 0x000fec0003c3ffff */
.L_x_523:
        /* <DEDUP_REMOVED lines=16> */
.L_x_7808:


//--------------------- .text._ZN5flash32flash_fwd_splitkv_combine_kernelI23Flash_fwd_kernel_traitsILi64ELi64ELi256ELi4ELb0ELb0EN7cutlass10bfloat16_tE19Flash_kernel_traitsILi64ELi64ELi256ELi4ES3_EELi8ELi3ELb1EEEvNS_16Flash_fwd_paramsE --------------------------
	.section	.text._ZN5flash32flash_fwd_splitkv_combine_kernelI23Flash_fwd_kernel_traitsILi64ELi64ELi256ELi4ELb0ELb0EN7cutlass10bfloat16_tE19Flash_kernel_traitsILi64ELi64ELi256ELi4ES3_EELi8ELi3ELb1EEEvNS_16Flash_fwd_paramsE,"ax",@progbits
	.sectioninfo	@"SHI_REGISTERS=54"
	.align	128
        .global         _ZN5flash32flash_fwd_splitkv_combine_kernelI23Flash_fwd_kernel_traitsILi64ELi64ELi256ELi4ELb0ELb0EN7cutlass10bfloat16_tE19Flash_kernel_traitsILi64ELi64ELi256ELi4ES3_EELi8ELi3ELb1EEEvNS_16Flash_fwd_paramsE
        .type           _ZN5flash32flash_fwd_splitkv_combine_kernelI23Flash_fwd_kernel_traitsILi64ELi64ELi256ELi4ELb0ELb0EN7cutlass10bfloat16_tE19Flash_kernel_traitsILi64ELi64ELi256ELi4ES3_EELi8ELi3ELb1EEEvNS_16Flash_fwd_paramsE,@function
        .size           _ZN5flash32flash_fwd_splitkv_combine_kernelI23Flash_fwd_kernel_traitsILi64ELi64ELi256ELi4ELb0ELb0EN7cutlass10bfloat16_tE19Flash_kernel_traitsILi64ELi64ELi256ELi4ES3_EELi8ELi3ELb1EEEvNS_16Flash_fwd_paramsE,(.L_x_7809 - _ZN5flash32flash_fwd_splitkv_combine_kernelI23Flash_fwd_kernel_traitsILi64ELi64ELi256ELi4ELb0ELb0EN7cutlass10bfloat16_tE19Flash_kernel_traitsILi64ELi64ELi256ELi4ES3_EELi8ELi3ELb1EEEvNS_16Flash_fwd_paramsE)
        .other          _ZN5flash32flash_fwd_splitkv_combine_kernelI23Flash_fwd_kernel_traitsILi64ELi64ELi256ELi4ELb0ELb0EN7cutlass10bfloat16_tE19Flash_kernel_traitsILi64ELi64ELi256ELi4ES3_EELi8ELi3ELb1EEEvNS_16Flash_fwd_paramsE,@"STO_CUDA_ENTRY STV_DEFAULT"
_ZN5flash32flash_fwd_splitkv_combine_kernelI23Flash_fwd_kernel_traitsILi64ELi64ELi256ELi4ELb0ELb0EN7cutlass10bfloat16_tE19Flash_kernel_traitsILi64ELi64ELi256ELi4ES3_EELi8ELi3ELb1EEEvNS_16Flash_fwd_paramsE:
.text._ZN5flash32flash_fwd_splitkv_combine_kernelI23Flash_fwd_kernel_traitsILi64ELi64ELi256ELi4ELb0ELb0EN7cutlass10bfloat16_tE19Flash_kernel_traitsILi64ELi64ELi256ELi4ES3_EELi8ELi3ELb1EEEvNS_16Flash_fwd_paramsE:
        /* <DEDUP_REMOVED lines=23> */
[----:B------:R-:W-:Y:S05]  /*0170*/  CALL.REL.NOINC `($__internal_11_$__cuda_sm20_div_s64) ;  /* 0x000044a000007944 */ /* 0x000fea0003c00000 */
[----:B------:R-:W-:Y:S01]  /*0180*/  MOV R24, R0 ;  /* 0x0000000000187202 */ /* 0x000fe20000000f00 */
[----:B------:R-:W-:Y:S05]  /*0190*/  BRA `(.L_x_525) ;  /* 0x0000013000007947 */ /* 0x000fea0003800000 */
.L_x_524:
        /* <DEDUP_REMOVED lines=19> */
.L_x_525:
        /* <DEDUP_REMOVED lines=10> */
[----:B------:R-:W-:Y:S05]  /*0370*/  CALL.REL.NOINC `($__internal_11_$__cuda_sm20_div_s64) ;  /* 0x000042a000007944 */ /* 0x000fea0003c00000 */
[----:B------:R-:W-:Y:S02]  /*0380*/  MOV R12, R0 ;  /* 0x00000000000c7202 */ /* 0x000fe40000000f00 */
[----:B------:R-:W-:Y:S01]  /*0390*/  MOV R13, R25 ;  /* 0x00000019000d7202 */ /* 0x000fe20000000f00 */
[----:B------:R-:W-:Y:S05]  /*03a0*/  BRA `(.L_x_528) ;  /* 0x0000013000007947 */ /* 0x000fea0003800000 */
.L_x_527:
        /* <DEDUP_REMOVED lines=19> */
.L_x_528:
[----:B------:R-:W-:Y:S05]  /*04e0*/  BSYNC B0 ;  /* 0x0000000000007941 */ /* 0x000fea0003800000 */
.L_x_526:
        /* <DEDUP_REMOVED lines=44> */
.L_x_530:
        /* <DEDUP_REMOVED lines=19> */
.L_x_531:
[----:B------:R-:W-:Y:S05]  /*08e0*/  BSYNC B0 ;  /* 0x0000000000007941 */ /* 0x000fea0003800000 */
.L_x_529:
        /* <DEDUP_REMOVED lines=71> */
[----:B------:R-:W-:Y:S05]  /*0d60*/  CALL.REL.NOINC `($__internal_11_$__cuda_sm20_div_s64) ;  /* 0x000038b000007944 */ /* 0x000fea0003c00000 */
[----:B------:R-:W-:Y:S02]  /*0d70*/  MOV R32, R0 ;  /* 0x0000000000207202 */ /* 0x000fe40000000f00 */
[----:B------:R-:W-:Y:S01]  /*0d80*/  MOV R33, R25 ;  /* 0x0000001900217202 */ /* 0x000fe20000000f00 */
[----:B------:R-:W-:Y:S05]  /*0d90*/  BRA `(.L_x_534) ;  /* 0x0000013000007947 */ /* 0x000fea0003800000 */
.L_x_533:
        /* <DEDUP_REMOVED lines=19> */
.L_x_534:
[----:B------:R-:W-:Y:S05]  /*0ed0*/  BSYNC B0 ;  /* 0x0000000000007941 */ /* 0x000fea0003800000 */
.L_x_532:
        /* <DEDUP_REMOVED lines=42> */
.L_x_536:
        /* <DEDUP_REMOVED lines=19> */
.L_x_537:
[----:B------:R-:W-:Y:S05]  /*12b0*/  BSYNC B0 ;  /* 0x0000000000007941 */ /* 0x000fea0003800000 */
.L_x_535:
        /* <DEDUP_REMOVED lines=132> */
.L_x_539:
[----:B------:R-:W-:Y:S05]  /*1b00*/  BSYNC B0 ;  /* 0x0000000000007941 */ /* 0x000fea0003800000 */
.L_x_538:
        /* <DEDUP_REMOVED lines=85> */
.L_x_544:
        /* <DEDUP_REMOVED lines=22> */
.L_x_545:
[----:B------:R-:W-:Y:S05]  /*21c0*/  BSYNC B0 ;  /* 0x0000000000007941 */ /* 0x000fea0003800000 */
.L_x_543:
        /* <DEDUP_REMOVED lines=8> */
[----:B------:R-:W-:Y:S05]  /*2250*/  CALL.REL.NOINC `($__internal_11_$__cuda_sm20_div_s64) ;  /* 0x000023c000007944 */ /* 0x000fea0003c00000 */
        /* <DEDUP_REMOVED lines=10> */
.L_x_547:
        /* <DEDUP_REMOVED lines=22> */
.L_x_548:
[----:B------:R-:W-:Y:S05]  /*2460*/  BSYNC B0 ;  /* 0x0000000000007941 */ /* 0x000fea0003800000 */
.L_x_546:
        /* <DEDUP_REMOVED lines=11> */
[----:B------:R-:W-:Y:S05]  /*2520*/  CALL.REL.NOINC `($__internal_11_$__cuda_sm20_div_s64) ;  /* 0x000020f000007944 */ /* 0x000fea0003c00000 */
        /* <DEDUP_REMOVED lines=8> */
.L_x_550:
        /* <DEDUP_REMOVED lines=22> */
.L_x_551:
[----:B------:R-:W-:Y:S05]  /*2710*/  BSYNC B0 ;  /* 0x0000000000007941 */ /* 0x000fea0003800000 */
.L_x_549:
        /* <DEDUP_REMOVED lines=50> */
.L_x_553:
        /* <DEDUP_REMOVED lines=23> */
.L_x_554:
[----:B------:R-:W-:Y:S05]  /*2bb0*/  BSYNC B0 ;  /* 0x0000000000007941 */ /* 0x000fea0003800000 */
.L_x_552:
        /* <DEDUP_REMOVED lines=19> */
.L_x_556:
        /* <DEDUP_REMOVED lines=22> */
.L_x_557:
[----:B------:R-:W-:Y:S05]  /*2e50*/  BSYNC B0 ;  /* 0x0000000000007941 */ /* 0x000fea0003800000 */
.L_x_555:
        /* <DEDUP_REMOVED lines=21> */
.L_x_559:
        /* <DEDUP_REMOVED lines=23> */
.L_x_560:
[----:B------:R-:W-:Y:S05]  /*3120*/  BSYNC B0 ;  /* 0x0000000000007941 */ /* 0x000fea0003800000 */
.L_x_558:
        /* <DEDUP_REMOVED lines=38> */
.L_x_562:
        /* <DEDUP_REMOVED lines=23> */
.L_x_563:
[----:B------:R-:W-:Y:S05]  /*3500*/  BSYNC B0 ;  /* 0x0000000000007941 */ /* 0x000fea0003800000 */
.L_x_561:
        /* <DEDUP_REMOVED lines=27> */
.L_x_565:
        /* <DEDUP_REMOVED lines=23> */
.L_x_566:
[----:B------:R-:W-:Y:S05]  /*3830*/  BSYNC B0 ;  /* 0x0000000000007941 */ /* 0x000fea0003800000 */
.L_x_564:
        /* <DEDUP_REMOVED lines=20> */
.L_x_542:
[----:B------:R-:W-:-:S04]  /*3980*/  LEA R2, P0, R34, c[0x0][0x200], 0x2 ;  /* 0x0000800022027a11 */ /* 0x000fc800078010ff */
[----:B------:R-:W-:-:S05]  /*3990*/  LEA.HI.X R3, R34, c[0x0][0x204], R35, 0x2, P0 ;  /* 0x0000810022037a11 */ /* 0x000fca00000f1423 */
[----:B------:R0:W-:Y:S04]  /*39a0*/  STG.E [R2.64], R28 ;  /* 0x0000001c02007986 */ /* 0x0001e8000c10190a */
.L_x_541:
[----:B------:R-:W-:Y:S05]  /*39b0*/  BSYNC B1 ;  /* 0x0000000000017941 */ /* 0x000fea0003800000 */
.L_x_540:
[----:B------:R-:W1:Y:S01]  /*39c0*/  S2R R16, SR_TID.X ;  /* 0x0000000000107919 */ /* 0x000e620000002100 */
[----:B------:R-:W-:Y:S02]  /*39d0*/  IMAD.MOV.U32 R12, RZ, RZ, c[0x0][0x314] ;  /* 0x0000c500ff0c7624 */ /* 0x000fe400078e00ff */
        /* <DEDUP_REMOVED lines=9> */
[----:B------:R-:W-:-:S03]  /*3a70*/  IMAD.MOV.U32 R0, RZ, RZ, RZ ;  /* 0x000000ffff007224 */ /* 0x000fc600078e00ff */
        /* <DEDUP_REMOVED lines=9> */
[----:B------:R-:W-:-:S13]  /*3b10*/  ISETP.GE.AND P0, PT, R12, 0x1, PT ;  /* 0x000000010c00780c */ /* 0x000fda0003f06270 */
[----:B------:R-:W-:Y:S05]  /*3b20*/  @!P0 BRA `(.L_x_567) ;  /* 0x0000061000008947 */ /* 0x000fea0003800000 */
[----:B------:R-:W-:Y:S01]  /*3b30*/  ULDC UR5, c[0x0][0x22c] ;  /* 0x00008b0000057ab9 */ /* 0x000fe20000000800 */
[----:B0-----:R-:W-:Y:S01]  /*3b40*/  IMAD R23, R15, 0x40, R16 ;  /* 0x000000400f177824 */ /* 0x001fe200078e0210 */
[----:B------:R-:W-:Y:S01]  /*3b50*/  UIMAD UR5, UR8, UR5, URZ ;  /* 0x00000005080572a4 */ /* 0x000fe2000f8e023f */
[----:B------:R-:W-:Y:S01]  /*3b60*/  ISETP.GT.AND P1, PT, R12, 0x3, PT ;  /* 0x000000030c00780c */ /* 0x000fe20003f24270 */
[C---:B------:R-:W-:Y:S01]  /*3b70*/  IMAD R18, R7.reuse, c[0x0][0x22c], RZ ;  /* 0x00008b0007127a24 */ /* 0x040fe200078e02ff */
[----:B------:R-:W-:Y:S01]  /*3b80*/  PLOP3.LUT P4, PT, PT, PT, PT, 0x80, 0x0 ;  /* 0x000000000000781c */ /* 0x000fe20003f8f070 */
[----:B------:R-:W-:Y:S01]  /*3b90*/  USHF.R.S32.HI UR4, URZ, 0x1f, UR5 ;  /* 0x0000001f3f047899 */ /* 0x000fe20008011405 */
[----:B------:R-:W-:Y:S01]  /*3ba0*/  IADD3 R14, R7, -UR8, RZ ;  /* 0x80000008070e7c10 */ /* 0x000fe2000fffe0ff */
[----:B------:R-:W-:Y:S01]  /*3bb0*/  IMAD.SHL.U32 R6, R15, 0x4, RZ ;  /* 0x000000040f067824 */ /* 0x000fe200078e00ff */
        /* <DEDUP_REMOVED lines=14> */
.L_x_569:
[----:B------:R0:W2:Y:S01]  /*3ca0*/  @!P3 LDG.E.128 R8, [R22.64] ;  /* 0x0000000a1608b981 */ /* 0x0000a2000c1e1d00 */
[----:B------:R-:W-:Y:S02]  /*3cb0*/  PLOP3.LUT P3, PT, P0, PT, PT, 0x80, 0x0 ;  /* 0x000000000000781c */ /* 0x000fe4000076f070 */
[C---:B------:R-:W-:Y:S01]  /*3cc0*/  IADD3 R24, P1, R18.reuse, R22, RZ ;  /* 0x0000001612187210 */ /* 0x040fe20007f3e0ff */
[----:B------:R-:W2:Y:S01]  /*3cd0*/  LDS R5, [R6] ;  /* 0x0000000006057984 */ /* 0x000ea20000000800 */
[----:B------:R-:W-:Y:S02]  /*3ce0*/  IADD3 R13, R13, 0x4, RZ ;  /* 0x000000040d0d7810 */ /* 0x000fe40007ffe0ff */
[----:B------:R-:W-:Y:S02]  /*3cf0*/  IADD3.X R25, R19, R23, RZ, P1, !PT ;  /* 0x0000001713197210 */ /* 0x000fe40000ffe4ff */
        /* <DEDUP_REMOVED lines=31> */
.L_x_568:
[----:B------:R-:W-:-:S04]  /*3ef0*/  IADD3 R5, -R13, c[0x0][0x314], RZ ;  /* 0x0000c5000d057a10 */ /* 0x000fc80007ffe1ff */
[----:B------:R-:W-:-:S13]  /*3f00*/  ISETP.GT.AND P0, PT, R5, 0x1, PT ;  /* 0x000000010500780c */ /* 0x000fda0003f04270 */
[----:B------:R-:W-:Y:S05]  /*3f10*/  @!P0 BRA `(.L_x_570) ;  /* 0x0000016000008947 */ /* 0x000fea0003800000 */
[----:B------:R-:W-:Y:S01]  /*3f20*/  ISETP.GE.AND P0, PT, R15, R14, PT ;  /* 0x0000000e0f00720c */ /* 0x000fe20003f06270 */
[----:B------:R-:W0:Y:S01]  /*3f30*/  LDS R25, [R6] ;  /* 0x0000000006197984 */ /* 0x000e220000000800 */
[----:B------:R-:W-:-:S03]  /*3f40*/  IADD3 R26, P1, R18, R22, RZ ;  /* 0x00000016121a7210 */ /* 0x000fc60007f3e0ff */
[----:B------:R1:W2:Y:S08]  /*3f50*/  LDS R20, [R6+0x24] ;  /* 0x0000240006147984 */ /* 0x0002b00000000800 */
[----:B------:R-:W0:Y:S01]  /*3f60*/  @!P0 LDG.E.128 R8, [R22.64] ;  /* 0x0000000a16088981 */ /* 0x000e22000c1e1d00 */
[----:B------:R-:W-:Y:S02]  /*3f70*/  IADD3.X R27, R19, R23, RZ, P1, !PT ;  /* 0x00000017131b7210 */ /* 0x000fe40000ffe4ff */
[----:B------:R-:W-:Y:S01]  /*3f80*/  IADD3 R13, R13, 0x1, RZ ;  /* 0x000000010d0d7810 */ /* 0x000fe20007ffe0ff */
[----:B0-----:R-:W-:-:S02]  /*3f90*/  FFMA.FTZ R21, R8, R25, R4 ;  /* 0x0000001908157223 */ /* 0x001fc40000010004 */
[-C--:B------:R-:W-:Y:S02]  /*3fa0*/  FFMA.FTZ R12, R9, R25.reuse, R3 ;  /* 0x00000019090c7223 */ /* 0x080fe40000010003 */
[-C--:B------:R-:W-:Y:S02]  /*3fb0*/  FFMA.FTZ R5, R10, R25.reuse, R2 ;  /* 0x000000190a057223 */ /* 0x080fe40000010002 */
[----:B------:R-:W-:Y:S02]  /*3fc0*/  FFMA.FTZ R0, R11, R25, R0 ;  /* 0x000000190b007223 */ /* 0x000fe40000010000 */
[----:B------:R-:W2:Y:S01]  /*3fd0*/  @!P0 LDG.E.128 R8, [R26.64] ;  /* 0x0000000a1a088981 */ /* 0x000ea2000c1e1d00 */
[----:B------:R-:W-:Y:S02]  /*3fe0*/  IADD3 R22, P0, R18, R26, RZ ;  /* 0x0000001a12167210 */ /* 0x000fe40007f1e0ff */
[----:B------:R-:W-:Y:S02]  /*3ff0*/  IADD3 R18, R6, 0x24, RZ ;  /* 0x0000002406127810 */ /* 0x000fe40007ffe0ff */
[----:B------:R-:W-:-:S02]  /*4000*/  IADD3.X R23, R19, R27, RZ, P0, !PT ;  /* 0x0000001b13177210 */ /* 0x000fc400007fe4ff */
[----:B------:R-:W-:Y:S02]  /*4010*/  PLOP3.LUT P4, PT, PT, PT, PT, 0x8, 0x0 ;  /* 0x000000000000781c */ /* 0x000fe40003f8e170 */
[----:B------:R-:W-:Y:S02]  /*4020*/  IADD3 R13, R13, 0x1, RZ ;  /* 0x000000010d0d7810 */ /* 0x000fe40007ffe0ff */
[----:B-1----:R-:W-:Y:S01]  /*4030*/  IADD3 R6, R18, 0x24, RZ ;  /* 0x0000002412067810 */ /* 0x002fe20007ffe0ff */
[-C--:B--2---:R-:W-:Y:S02]  /*4040*/  FFMA.FTZ R4, R8, R20.reuse, R21 ;  /* 0x0000001408047223 */ /* 0x084fe40000010015 */
[-C--:B------:R-:W-:Y:S02]  /*4050*/  FFMA.FTZ R3, R9, R20.reuse, R12 ;  /* 0x0000001409037223 */ /* 0x080fe4000001000c */
[-C--:B------:R-:W-:Y:S02]  /*4060*/  FFMA.FTZ R2, R10, R20.reuse, R5 ;  /* 0x000000140a027223 */ /* 0x080fe40000010005 */
[----:B------:R-:W-:-:S02]  /*4070*/  FFMA.FTZ R0, R11, R20, R0 ;  /* 0x000000140b007223 */ /* 0x000fc40000010000 */
.L_x_570:
[----:B------:R-:W-:-:S13]  /*4080*/  ISETP.LT.OR P4, PT, R13, c[0x0][0x314], P4 ;  /* 0x0000c5000d007a0c */ /* 0x000fda0002781670 */
[----:B------:R-:W-:Y:S05]  /*4090*/  @!P4 BRA `(.L_x_567) ;  /* 0x000000a00000c947 */ /* 0x000fea0003800000 */
[----:B------:R-:W-:Y:S01]  /*40a0*/  ISETP.GE.AND P0, PT, R15, R14, PT ;  /* 0x0000000e0f00720c */ /* 0x000fe20003f06270 */
[----:B------:R-:W-:-:S12]  /*40b0*/  BSSY B0, `(.L_x_571) ;  /* 0x0000003000007945 */ /* 0x000fd80003800000 */
[----:B------:R-:W-:Y:S05]  /*40c0*/  @P0 BRA `(.L_x_572) ;  /* 0x0000001000000947 */ /* 0x000fea0003800000 */
[----:B------:R0:W5:Y:S02]  /*40d0*/  LDG.E.128 R8, [R22.64] ;  /* 0x0000000a16087981 */ /* 0x000164000c1e1d00 */
.L_x_572:
[----:B------:R-:W-:Y:S05]  /*40e0*/  BSYNC B0 ;  /* 0x0000000000007941 */ /* 0x000fea0003800000 */
.L_x_571:
[----:B------:R-:W1:Y:S02]  /*40f0*/  LDS R5, [R6] ;  /* 0x0000000006057984 */ /* 0x000e640000000800 */
[C---:B-1---5:R-:W-:Y:S02]  /*4100*/  FFMA.FTZ R4, R5.reuse, R8, R4 ;  /* 0x0000000805047223 */ /* 0x062fe40000010004 */
[C---:B------:R-:W-:Y:S02]  /*4110*/  FFMA.FTZ R3, R5.reuse, R9, R3 ;  /* 0x0000000905037223 */ /* 0x040fe40000010003 */
[C---:B------:R-:W-:Y:S02]  /*4120*/  FFMA.FTZ R2, R5.reuse, R10, R2 ;  /* 0x0000000a05027223 */ /* 0x040fe40000010002 */
[----:B------:R-:W-:Y:S02]  /*4130*/  FFMA.FTZ R0, R5, R11, R0 ;  /* 0x0000000b05007223 */ /* 0x000fe40000010000 */
.L_x_567:
[----:B0-----:R-:W-:Y:S02]  /*4140*/  IADD3 R6, R15, UR8, RZ ;  /* 0x000000080f067c10 */ /* 0x001fe4000fffe0ff */
        /* <DEDUP_REMOVED lines=77> */
        .weak           $__internal_11_$__cuda_sm20_div_s64
        .type           $__internal_11_$__cuda_sm20_div_s64,@function
        .size           $__internal_11_$__cuda_sm20_div_s64,(.L_x_7809 - $__internal_11_$__cuda_sm20_div_s64)
$__internal_11_$__cuda_sm20_div_s64:
        /* <DEDUP_REMOVED lines=83> */
[----:B------:R-:W-:Y:S06]  /*4b50*/  RET.REL.NODEC R38 `(_ZN5flash32flash_fwd_splitkv_combine_kernelI23Flash_fwd_kernel_traitsILi64ELi64ELi256ELi4ELb0ELb0EN7cutlass10bfloat16_tE19Flash_kernel_traitsILi64ELi64ELi256ELi4ES3_EELi8ELi3ELb1EEEvNS_16Flash_fwd_paramsE) ;  /* 0xffffb4a026007950 */ /* 0x000fec0003c3ffff */
.L_x_573:
        /* <DEDUP_REMOVED lines=10> */
.L_x_7809:


//--------------------- .text._ZN5flash32flash_fwd_splitkv_combine_kernelI23Flash_fwd_kernel_traitsILi64ELi64ELi256ELi4ELb0ELb0EN7cutlass10bfloat16_tE19Flash_kernel_traitsILi64ELi64ELi256ELi4ES3_EELi8ELi2ELb1EEEvNS_16Flash_fwd_paramsE --------------------------
	.section	.text._ZN5flash32flash_fwd_splitkv_combine_kernelI23Flash_fwd_kernel_traitsILi64ELi64ELi256ELi4ELb0ELb0EN7cutlass10bfloat16_tE19Flash_kernel_traitsILi64ELi64ELi256ELi4ES3_EELi8ELi2ELb1EEEvNS_16Flash_fwd_paramsE,"ax",@progbits
	.sectioninfo	@"SHI_REGISTERS=54"
	.align	128
        .global         _ZN5flash32flash_fwd_splitkv_combine_kernelI23Flash_fwd_kernel_traitsILi64ELi64ELi256ELi4ELb0ELb0EN7cutlass10bfloat16_tE19Flash_kernel_traitsILi64ELi64ELi256ELi4ES3_EELi8ELi2ELb1EEEvNS_16Flash_fwd_paramsE
        .type           _ZN5flash32flash_fwd_splitkv_combine_kernelI23Flash_fwd_kernel_traitsILi64ELi64ELi256ELi4ELb0ELb0EN7cutlass10bfloat16_tE19Flash_kernel_traitsILi64ELi64ELi256ELi4ES3_EELi8ELi2ELb1EEEvNS_16Flash_fwd_paramsE,@function
        .size           _ZN5flash32flash_fwd_splitkv_combine_kernelI23Flash_fwd_kernel_traitsILi64ELi64ELi256ELi4ELb0ELb0EN7cutlass10bfloat16_tE19Flash_kernel_traitsILi64ELi64ELi256ELi4ES3_EELi8ELi2ELb1EEEvNS_16Flash_fwd_paramsE,(.L_x_7810 - _ZN5flash32flash_fwd_splitkv_combine_kernelI23Flash_fwd_kernel_traitsILi64ELi64ELi256ELi4ELb0ELb0EN7cutlass10bfloat16_tE19Flash_kernel_traitsILi64ELi64ELi256ELi4ES3_EELi8ELi2ELb1EEEvNS_16Flash_fwd_paramsE)
        .other          _ZN5flash32flash_fwd_splitkv_combine_kernelI23Flash_fwd_kernel_traitsILi64ELi64ELi256ELi4ELb0ELb0EN7cutlass10bfloat16_tE19Flash_kernel_traitsILi64ELi64ELi256ELi4ES3_EELi8ELi2ELb1EEEvNS_16Flash_fwd_paramsE,@"STO_CUDA_ENTRY STV_DEFAULT"
_ZN5flash32flash_fwd_splitkv_combine_kernelI23Flash_fwd_kernel_traitsILi64ELi64ELi256ELi4ELb0ELb0EN7cutlass10bfloat16_tE19Flash_kernel_traitsILi64ELi64ELi256ELi4ES3_EELi8ELi2ELb1EEEvNS_16Flash_fwd_paramsE:
.text._ZN5flash32flash_fwd_splitkv_combine_kernelI23Flash_fwd_kernel_traitsILi64ELi64ELi256ELi4ELb0ELb0EN7cutlass10bfloat16_tE19Flash_kernel_traitsILi64ELi64ELi256ELi4ES3_EELi8ELi2ELb1EEEvNS_16Flash_fwd_paramsE:
        /* <DEDUP_REMOVED lines=23> */
[----:B------:R-:W-:Y:S05]  /*0170*/  CALL.REL.NOINC `($__internal_12_$__cuda_sm20_div_s64) ;  /* 0x0000448000007944 */ /* 0x000fea0003c00000 */
[----:B------:R-:W-:Y:S01]  /*0180*/  MOV R20, R0 ;  /* 0x0000000000147202 */ /* 0x000fe20000000f00 */
[----:B------:R-:W-:Y:S05]  /*0190*/  BRA `(.L_x_575) ;  /* 0x0000013000007947 */ /* 0x000fea0003800000 */
.L_x_574:
        /* <DEDUP_REMOVED lines=19> */
.L_x_575:
        /* <DEDUP_REMOVED lines=10> */
[----:B------:R-:W-:Y:S05]  /*0370*/  CALL.REL.NOINC `($__internal_12_$__cuda_sm20_div_s64) ;  /* 0x0000428000007944 */ /* 0x000fea0003c00000 */
[----:B------:R-:W-:Y:S02]  /*0380*/  MOV R10, R0 ;  /* 0x00000000000a7202 */ /* 0x000fe40000000f00 */
[----:B------:R-:W-:Y:S01]  /*0390*/  MOV R11, R21 ;  /* 0x00000015000b7202 */ /* 0x000fe20000000f00 */
[----:B------:R-:W-:Y:S05]  /*03a0*/  BRA `(.L_x_578) ;  /* 0x0000013000007947 */ /* 0x000fea0003800000 */
.L_x_577:
        /* <DEDUP_REMOVED lines=19> */
.L_x_578:
[----:B------:R-:W-:Y:S05]  /*04e0*/  BSYNC B0 ;  /* 0x0000000000007941 */ /* 0x000fea0003800000 */
.L_x_576:
        /* <DEDUP_REMOVED lines=43> */
.L_x_580:
        /* <DEDUP_REMOVED lines=19> */
.L_x_581:
[----:B------:R-:W-:Y:S05]  /*08d0*/  BSYNC B0 ;  /* 0x0000000000007941 */ /* 0x000fea0003800000 */
.L_x_579:
        /* <DEDUP_REMOVED lines=20> */
[----:B------:R-:W-:Y:S02]  /*0a20*/  IMAD.MOV R0, RZ, RZ, -R4 ;  /* 0x000000ffff007224 */ /* 0x000fe400078e0a04 */
[----:B------:R-:W-:Y:S02]  /*0a30*/  IMAD.MOV.U32 R7, RZ, RZ, c[0x0][0x1c0] ;  /* 0x00007000ff077624 */ /* 0x000fe400078e00ff */
[----:B------:R-:W-:-:S03]  /*0a40*/  IMAD R0, R5, R0, R6 ;  /* 0x0000000005007224 */ /* 0x000fc600078e0206 */
[C---:B------:R-:W-:Y:S01]  /*0a50*/  IADD3 R6, R7.reuse, -0x1, RZ ;  /* 0xffffffff07067810 */ /* 0x040fe20007ffe0ff */
[----:B------:R-:W-:Y:S01]  /*0a60*/  IMAD R7, R7, c[0x0][0x214], RZ ;  /* 0x0000850007077a24 */ /* 0x000fe200078e02ff */
[----:B------:R-:W-:-:S13]  /*0a70*/  ISETP.GT.U32.AND P1, PT, R5, R0, PT ;  /* 0x000000000500720c */ /* 0x000fda0003f24070 */
[----:B------:R-:W-:Y:S01]  /*0a80*/  @!P1 IMAD.IADD R0, R0, 0x1, -R5 ;  /* 0x0000000100009824 */ /* 0x000fe200078e0a05 */
[----:B------:R-:W-:Y:S02]  /*0a90*/  @!P1 IADD3 R4, R4, 0x1, RZ ;  /* 0x0000000104049810 */ /* 0x000fe40007ffe0ff */
[----:B------:R-:W-:Y:S02]  /*0aa0*/  ISETP.NE.AND P1, PT, RZ, c[0x0][0x214], PT ;  /* 0x00008500ff007a0c */ /* 0x000fe40003f25270 */
[----:B------:R-:W-:-:S13]  /*0ab0*/  ISETP.GE.U32.AND P0, PT, R0, R5, PT ;  /* 0x000000050000720c */ /* 0x000fda0003f06070 */
        /* <DEDUP_REMOVED lines=41> */
[----:B------:R-:W-:Y:S05]  /*0d50*/  CALL.REL.NOINC `($__internal_12_$__cuda_sm20_div_s64) ;  /* 0x000038a000007944 */ /* 0x000fea0003c00000 */
[----:B------:R-:W-:Y:S02]  /*0d60*/  MOV R38, R0 ;  /* 0x0000000000267202 */ /* 0x000fe40000000f00 */
[----:B------:R-:W-:Y:S01]  /*0d70*/  MOV R39, R21 ;  /* 0x0000001500277202 */ /* 0x000fe20000000f00 */
[----:B------:R-:W-:Y:S05]  /*0d80*/  BRA `(.L_x_584) ;  /* 0x0000013000007947 */ /* 0x000fea0003800000 */
.L_x_583:
        /* <DEDUP_REMOVED lines=19> */
.L_x_584:
[----:B------:R-:W-:Y:S05]  /*0ec0*/  BSYNC B0 ;  /* 0x0000000000007941 */ /* 0x000fea0003800000 */
.L_x_582:
        /* <DEDUP_REMOVED lines=10> */
[----:B0-----:R-:W-:-:S04]  /*0f70*/  IMAD.MOV R14, RZ, RZ, -R15 ;  /* 0x000000ffff0e7224 */ /* 0x001fc800078e0a0f */
[----:B------:R-:W-:Y:S02]  /*0f80*/  IMAD R9, R14, R13, RZ ;  /* 0x0000000d0e097224 */ /* 0x000fe400078e02ff */
[----:B------:R-:W-:-:S04]  /*0f90*/  IMAD.MOV.U32 R14, RZ, RZ, RZ ;  /* 0x000000ffff0e7224 */ /* 0x000fc800078e00ff */
        /* <DEDUP_REMOVED lines=27> */
[----:B------:R-:W-:Y:S02]  /*1150*/  MOV R22, R0 ;  /* 0x0000000000167202 */ /* 0x000fe40000000f00 */
[----:B------:R-:W-:Y:S01]  /*1160*/  MOV R23, R21 ;  /* 0x0000001500177202 */ /* 0x000fe20000000f00 */
[----:B------:R-:W-:Y:S05]  /*1170*/  BRA `(.L_x_587) ;  /* 0x0000013000007947 */ /* 0x000fea0003800000 */
.L_x_586:
        /* <DEDUP_REMOVED lines=19> */
.L_x_587:
[----:B------:R-:W-:Y:S05]  /*12b0*/  BSYNC B0 ;  /* 0x0000000000007941 */ /* 0x000fea0003800000 */
.L_x_585:
[----:B------:R-:W-:Y:S01]  /*12c0*/  IABS R9, c[0x0][0x214] ;  /* 0x0000850000097a13 */ /* 0x000fe20000000000 */
[----:B------:R-:W-:Y:S01]  /*12d0*/  IMAD.MOV.U32 R10, RZ, RZ, RZ ;  /* 0x000000ffff0a7224 */ /* 0x000fe200078e00ff */
[----:B------:R-:W-:Y:S01]  /*12e0*/  ISETP.GT.AND P3, PT, R7, RZ, PT ;  /* 0x000000ff0700720c */ /* 0x000fe20003f64270 */
[----:B------:R-:W-:Y:S01]  /*12f0*/  IMAD.MOV.U32 R20, RZ, RZ, RZ ;  /* 0x000000ffff147224 */ /* 0x000fe200078e00ff */
[----:B------:R-:W0:Y:S01]  /*1300*/  I2F.RP R13, R9 ;  /* 0x00000009000d7306 */ /* 0x000e220000209400 */
[----:B------:R-:W-:Y:S01]  /*1310*/  ULDC.U8 UR4, c[0x0][0x329] ;  /* 0x0000ca4000047ab9 */ /* 0x000fe20000000000 */
[----:B------:R-:W-:Y:S01]  /*1320*/  IMAD.MOV.U32 R36, RZ, RZ, c[0x0][0x214] ;  /* 0x00008500ff247624 */ /* 0x000fe200078e00ff */
[----:B------:R-:W-:Y:S01]  /*1330*/  ULDC.64 UR8, c[0x0][0x118] ;  /* 0x0000460000087ab9 */ /* 0x000fe20000000a00 */
        /* <DEDUP_REMOVED lines=9> */
[----:B------:R-:W-:-:S03]  /*13d0*/  ISETP.GE.AND P1, PT, R8, RZ, PT ;  /* 0x000000ff0800720c */ /* 0x000fc60003f26270 */
        /* <DEDUP_REMOVED lines=8> */
[----:B------:R-:W-:Y:S02]  /*1460*/  SHF.R.S32.HI R0, RZ, 0x1f, R7 ;  /* 0x0000001fff007819 */ /* 0x000fe40000011407 */
[----:B------:R-:W-:-:S03]  /*1470*/  LEA.HI.SX32 R9, R7, 0x1, 0x1 ;  /* 0x0000000107097811 */ /* 0x000fc600078f0aff */
[----:B------:R-:W-:Y:S01]  /*1480*/  @!P3 IMAD.MOV R9, RZ, RZ, R0 ;  /* 0x000000ffff09b224 */ /* 0x000fe200078e0200 */
[----:B------:R-:W-:-:S04]  /*1490*/  IABS R0, c[0x0][0x1c0] ;  /* 0x0000700000007a13 */ /* 0x000fc80000000000 */
[----:B------:R-:W0:Y:S01]  /*14a0*/  I2F.U32.RP R24, R0 ;  /* 0x0000000000187306 */ /* 0x000e220000209000 */
[----:B------:R-:W-:-:S05]  /*14b0*/  @P2 IADD3 R10, R10, 0x1, RZ ;  /* 0x000000010a0a2810 */ /* 0x000fca0007ffe0ff */
[----:B------:R-:W-:Y:S01]  /*14c0*/  @!P1 IMAD.MOV R10, RZ, RZ, -R10 ;  /* 0x000000ffff0a9224 */ /* 0x000fe200078e0a0a */
[----:B------:R-:W-:-:S05]  /*14d0*/  @!P0 LOP3.LUT R10, RZ, c[0x0][0x214], RZ, 0x33, !PT ;  /* 0x00008500ff0a8a12 */ /* 0x000fca00078e33ff */
[----:B------:R-:W-:Y:S01]  /*14e0*/  IMAD R9, R9, R10, RZ ;  /* 0x0000000a09097224 */ /* 0x000fe200078e02ff */
[----:B0-----:R-:W0:Y:S04]  /*14f0*/  MUFU.RCP R26, R24 ;  /* 0x00000018001a7308 */ /* 0x001e280000001000 */
[----:B------:R-:W-:-:S04]  /*1500*/  IABS R11, R9 ;  /* 0x00000009000b7213 */ /* 0x000fc80000000000 */
[----:B------:R-:W1:Y:S01]  /*1510*/  I2F.RP R10, R11 ;  /* 0x0000000b000a7306 */ /* 0x000e620000209400 */
[----:B0-----:R-:W-:-:S07]  /*1520*/  IADD3 R26, R26, 0xffffffe, RZ ;  /* 0x0ffffffe1a1a7810 */ /* 0x001fce0007ffe0ff */
[----:B------:R-:W0:Y:S08]  /*1530*/  F2I.FTZ.U32.TRUNC.NTZ R27, R26 ;  /* 0x0000001a001b7305 */ /* 0x000e30000021f000 */
[----:B-1----:R-:W1:Y:S01]  /*1540*/  MUFU.RCP R5, R10 ;  /* 0x0000000a00057308 */ /* 0x002e620000001000 */
[----:B0-----:R-:W-:Y:S02]  /*1550*/  IMAD.MOV R25, RZ, RZ, -R27 ;  /* 0x000000ffff197224 */ /* 0x001fe400078e0a1b */
[----:B------:R-:W-:-:S02]  /*1560*/  IMAD.MOV.U32 R26, RZ, RZ, RZ ;  /* 0x000000ffff1a7224 */ /* 0x000fc400078e00ff */
[----:B------:R-:W-:Y:S01]  /*1570*/  IMAD R25, R25, R0, RZ ;  /* 0x0000000019197224 */ /* 0x000fe200078e02ff */
[----:B-1----:R-:W-:Y:S01]  /*1580*/  IADD3 R5, R5, 0xffffffe, RZ ;  /* 0x0ffffffe05057810 */ /* 0x002fe20007ffe0ff */
[----:B------:R-:W-:Y:S01]  /*1590*/  IMAD.IADD R10, R6, 0x1, R11 ;  /* 0x00000001060a7824 */ /* 0x000fe200078e020b */
[----:B------:R-:W-:Y:S01]  /*15a0*/  IABS R6, R4 ;  /* 0x0000000400067213 */ /* 0x000fe20000000000 */
[----:B------:R-:W-:Y:S01]  /*15b0*/  IMAD.HI.U32 R25, R27, R25, R26 ;  /* 0x000000191b197227 */ /* 0x000fe200078e001a */
[----:B------:R-:W0:Y:S01]  /*15c0*/  F2I.FTZ.U32.TRUNC.NTZ R21, R5 ;  /* 0x0000000500157305 */ /* 0x000e22000021f000 */
[----:B------:R-:W-:Y:S02]  /*15d0*/  LOP3.LUT R4, R4, c[0x0][0x1c0], RZ, 0x3c, !PT ;  /* 0x0000700004047a12 */ /* 0x000fe400078e3cff */
[----:B------:R-:W-:Y:S01]  /*15e0*/  IABS R24, R10 ;  /* 0x0000000a00187213 */ /* 0x000fe20000000000 */
[----:B0-----:R-:W-:-:S04]  /*15f0*/  IMAD.MOV R8, RZ, RZ, -R21 ;  /* 0x000000ffff087224 */ /* 0x001fc800078e0a15 */
[----:B------:R-:W-:Y:S02]  /*1600*/  IMAD R13, R8, R11, RZ ;  /* 0x0000000b080d7224 */ /* 0x000fe400078e02ff */
[----:B------:R-:W-:-:S04]  /*1610*/  IMAD.HI.U32 R8, R25, R6, RZ ;  /* 0x0000000619087227 */ /* 0x000fc800078e00ff */
[----:B------:R-:W-:Y:S01]  /*1620*/  IMAD.HI.U32 R13, R21, R13, R20 ;  /* 0x0000000d150d7227 */ /* 0x000fe200078e0014 */
[----:B------:R-:W-:Y:S02]  /*1630*/  IABS R21, c[0x0][0x1c0] ;  /* 0x0000700000157a13 */ /* 0x000fe40000000000 */
[----:B------:R-:W-:-:S03]  /*1640*/  IABS R20, R9 ;  /* 0x0000000900147213 */ /* 0x000fc60000000000 */
[----:B------:R-:W-:Y:S02]  /*1650*/  IMAD.MOV R21, RZ, RZ, -R21 ;  /* 0x000000ffff157224 */ /* 0x000fe400078e0a15 */
[----:B------:R-:W-:Y:S02]  /*1660*/  IMAD.MOV R20, RZ, RZ, -R20 ;  /* 0x000000ffff147224 */ /* 0x000fe400078e0a14 */
[----:B------:R-:W-:Y:S02]  /*1670*/  IMAD R5, R8, R21, R6 ;  /* 0x0000001508057224 */ /* 0x000fe400078e0206 */
[----:B------:R-:W-:-:S03]  /*1680*/  IMAD.HI.U32 R13, R13, R24, RZ ;  /* 0x000000180d0d7227 */ /* 0x000fc600078e00ff */
[----:B------:R-:W-:Y:S01]  /*1690*/  ISETP.GT.U32.AND P3, PT, R0, R5, PT ;  /* 0x000000050000720c */ /* 0x000fe20003f64070 */
[--C-:B------:R-:W-:Y:S02]  /*16a0*/  IMAD R20, R13, R20, R24.reuse ;  /* 0x000000140d147224 */ /* 0x100fe400078e0218 */
[----:B------:R-:W-:Y:S01]  /*16b0*/  IMAD.HI.U32 R6, R25, R24, RZ ;  /* 0x0000001819067227 */ /* 0x000fe200078e00ff */
[----:B------:R-:W-:Y:S02]  /*16c0*/  LEA.HI.SX32 R25, R3, 0x1, 0x1 ;  /* 0x0000000103197811 */ /* 0x000fe400078f0aff */
[----:B------:R-:W-:Y:S01]  /*16d0*/  ISETP.GT.U32.AND P0, PT, R11, R20, PT ;  /* 0x000000140b00720c */ /* 0x000fe20003f04070 */
[----:B------:R-:W-:-:S05]  /*16e0*/  IMAD R21, R6, R21, R24 ;  /* 0x0000001506157224 */ /* 0x000fca00078e0218 */
[----:B------:R-:W-:Y:S01]  /*16f0*/  ISETP.GT.U32.AND P1, PT, R0, R21, PT ;  /* 0x000000150000720c */ /* 0x000fe20003f24070 */
[----:B------:R-:W-:Y:S01]  /*1700*/  @!P3 IMAD.IADD R5, R5, 0x1, -R0 ;  /* 0x000000010505b824 */ /* 0x000fe200078e0a00 */
[----:B------:R-:W-:Y:S02]  /*1710*/  @!P3 IADD3 R8, R8, 0x1, RZ ;  /* 0x000000010808b810 */ /* 0x000fe40007ffe0ff */
[----:B------:R-:W-:Y:S02]  /*1720*/  ISETP.GT.AND P3, PT, R3, RZ, PT ;  /* 0x000000ff0300720c */ /* 0x000fe40003f64270 */
[----:B------:R-:W-:Y:S01]  /*1730*/  ISETP.GE.U32.AND P6, PT, R5, R0, PT ;  /* 0x000000000500720c */ /* 0x000fe20003fc6070 */
[----:B------:R-:W-:Y:S01]  /*1740*/  @!P0 IMAD.IADD R20, R20, 0x1, -R11 ;  /* 0x0000000114148824 */ /* 0x000fe200078e0a0b */
[----:B------:R-:W0:Y:S01]  /*1750*/  S2R R5, SR_TID.X ;  /* 0x0000000000057919 */ /* 0x000e220000002100 */
[----:B------:R-:W-:Y:S02]  /*1760*/  @!P0 IADD3 R13, R13, 0x1, RZ ;  /* 0x000000010d0d8810 */ /* 0x000fe40007ffe0ff */
[----:B------:R-:W-:-:S02]  /*1770*/  ISETP.GE.AND P0, PT, R4, RZ, PT ;  /* 0x000000ff0400720c */ /* 0x000fc40003f06270 */
[-C--:B------:R-:W-:Y:S01]  /*1780*/  ISETP.GE.U32.AND P2, PT, R20, R11.reuse, PT ;  /* 0x0000000b1400720c */ /* 0x080fe20003f46070 */
[----:B------:R-:W-:Y:S01]  /*1790*/  @!P1 IMAD.IADD R21, R21, 0x1, -R0 ;  /* 0x0000000115159824 */ /* 0x000fe200078e0a00 */
[C---:B------:R-:W-:Y:S02]  /*17a0*/  LOP3.LUT R20, R10.reuse, R11, RZ, 0x3c, !PT ;  /* 0x0000000b0a147212 */ /* 0x040fe400078e3cff */
[----:B------:R-:W-:Y:S02]  /*17b0*/  LOP3.LUT R10, R10, c[0x0][0x1c0], RZ, 0x3c, !PT ;  /* 0x000070000a0a7a12 */ /* 0x000fe400078e3cff */
[----:B------:R-:W-:Y:S02]  /*17c0*/  ISETP.GE.AND P4, PT, R20, RZ, PT ;  /* 0x000000ff1400720c */ /* 0x000fe40003f86270 */
[----:B------:R-:W-:Y:S02]  /*17d0*/  @P6 IADD3 R8, R8, 0x1, RZ ;  /* 0x0000000108086810 */ /* 0x000fe40007ffe0ff */
[----:B------:R-:W-:-:S02]  /*17e0*/  ISETP.NE.AND P6, PT, R9, RZ, PT ;  /* 0x000000ff0900720c */ /* 0x000fc40003fc5270 */
[----:B------:R-:W-:Y:S01]  /*17f0*/  ISETP.GE.U32.AND P5, PT, R21, R0, PT ;  /* 0x000000001500720c */ /* 0x000fe20003fa6070 */
[----:B------:R-:W-:Y:S01]  /*1800*/  @!P0 IMAD.MOV R8, RZ, RZ, -R8 ;  /* 0x000000ffff088224 */ /* 0x000fe200078e0a08 */
[----:B------:R-:W-:Y:S02]  /*1810*/  @P2 IADD3 R13, R13, 0x1, RZ ;  /* 0x000000010d0d2810 */ /* 0x000fe40007ffe0ff */
[----:B------:R-:W-:Y:S02]  /*1820*/  ISETP.GE.AND P2, PT, R10, RZ, PT ;  /* 0x000000ff0a00720c */ /* 0x000fe40003f46270 */
[----:B------:R-:W-:Y:S01]  /*1830*/  @!P1 IADD3 R6, R6, 0x1, RZ ;  /* 0x0000000106069810 */ /* 0x000fe20007ffe0ff */
[----:B------:R-:W-:Y:S01]  /*1840*/  @!P4 IMAD.MOV R13, RZ, RZ, -R13 ;  /* 0x000000ffff0dc224 */ /* 0x000fe200078e0a0d */
[----:B0-----:R-:W-:Y:S02]  /*1850*/  SHF.R.S32.HI R30, RZ, 0x1f, R5 ;  /* 0x0000001fff1e7819 */ /* 0x001fe40000011405 */
[----:B------:R-:W-:-:S02]  /*1860*/  SHF.R.S32.HI R0, RZ, 0x1f, R3 ;  /* 0x0000001fff007819 */ /* 0x000fc40000011403 */
[----:B------:R-:W-:Y:S02]  /*1870*/  @!P6 LOP3.LUT R13, RZ, R11, RZ, 0x33, !PT ;  /* 0x0000000bff0de212 */ /* 0x000fe400078e33ff */
[----:B------:R-:W-:Y:S01]  /*1880*/  LEA.HI R4, R30, R5, RZ, 0x3 ;  /* 0x000000051e047211 */ /* 0x000fe200078f18ff */
[----:B------:R-:W-:Y:S01]  /*1890*/  @!P3 IMAD.MOV R25, RZ, RZ, R0 ;  /* 0x000000ffff19b224 */ /* 0x000fe200078e0200 */
[----:B------:R-:W-:Y:S02]  /*18a0*/  @P5 IADD3 R6, R6, 0x1, RZ ;  /* 0x0000000106065810 */ /* 0x000fe40007ffe0ff */
[----:B------:R-:W-:Y:S02]  /*18b0*/  ISETP.LT.U32.AND P0, PT, R22, R13, PT ;  /* 0x0000000d1600720c */ /* 0x000fe40003f01070 */
[----:B------:R-:W-:Y:S01]  /*18c0*/  SHF.R.S32.HI R11, RZ, 0x1f, R13 ;  /* 0x0000001fff0b7819 */ /* 0x000fe2000001140d */
[----:B------:R-:W-:Y:S01]  /*18d0*/  @!P2 IMAD.MOV R6, RZ, RZ, -R6 ;  /* 0x000000ffff06a224 */ /* 0x000fe200078e0a06 */
[----:B------:R-:W-:-:S02]  /*18e0*/  SHF.R.S32.HI R0, RZ, 0x3, R4 ;  /* 0x00000003ff007819 */ /* 0x000fc40000011404 */
[----:B------:R-:W-:Y:S02]  /*18f0*/  ISETP.LT.AND.EX P2, PT, R23, R11, PT, P0 ;  /* 0x0000000b1700720c */ /* 0x000fe40003f41300 */
[----:B------:R-:W-:Y:S02]  /*1900*/  ISETP.GE.AND P0, PT, R0, c[0x0][0x314], PT ;  /* 0x0000c50000007a0c */ /* 0x000fe40003f06270 */
[----:B------:R-:W-:Y:S02]  /*1910*/  ISETP.NE.AND P4, PT, RZ, c[0x0][0x1c0], PT ;  /* 0x00007000ff007a0c */ /* 0x000fe40003f85270 */
[----:B------:R-:W-:Y:S02]  /*1920*/  LOP3.LUT R21, RZ, c[0x0][0x1c0], RZ, 0x33, !PT ;  /* 0x00007000ff157a12 */ /* 0x000fe400078e33ff */
[----:B------:R-:W-:Y:S02]  /*1930*/  ISETP.NE.AND P1, PT, RZ, UR4, PT ;  /* 0x00000004ff007c0c */ /* 0x000fe4000bf25270 */
[----:B------:R-:W-:-:S02]  /*1940*/  SEL R27, R21, R8, !P4 ;  /* 0x00000008151b7207 */ /* 0x000fc40006000000 */
[----:B------:R-:W-:Y:S02]  /*1950*/  SEL R36, R36, 0x1, !P1 ;  /* 0x0000000124247807 */ /* 0x000fe40004800000 */
        /* <DEDUP_REMOVED lines=25> */
.L_x_589:
[----:B------:R-:W-:Y:S05]  /*1af0*/  BSYNC B0 ;  /* 0x0000000000007941 */ /* 0x000fea0003800000 */
.L_x_588:
        /* <DEDUP_REMOVED lines=11> */
[----:B------:R-:W-:-:S05]  /*1bb0*/  @!P5 LOP3.LUT R8, R8, 0xfffffffc, RZ, 0xc0, !PT ;  /* 0xfffffffc0808d812 */ /* 0x000fca00078ec0ff */
[----:B------:R-:W-:-:S04]  /*1bc0*/  @!P5 IMAD.IADD R4, R5, 0x1, -R8 ;  /* 0x000000010504d824 */ /* 0x000fc800078e0a08 */
[----:B------:R-:W-:Y:S01]  /*1bd0*/  @!P5 IMAD R4, R4, 0x24, R8 ;  /* 0x000000240404d824 */ /* 0x000fe200078e0208 */
[----:B------:R-:W-:Y:S01]  /*1be0*/  BAR.SYNC.DEFER_BLOCKING 0x0 ;  /* 0x0000000000007b1d */ /* 0x000fe20000010000 */
[----:B------:R-:W-:-:S05]  /*1bf0*/  LEA.HI.SX32 R8, R9, 0x1, 0x1 ;  /* 0x0000000109087811 */ /* 0x000fca00078f0aff */
[----:B------:R-:W1:Y:S04]  /*1c00*/  @!P5 LDS R29, [R4] ;  /* 0x00000000041dd984 */ /* 0x000e680000000800 */
[----:B-1----:R-:W1:Y:S02]  /*1c10*/  SHFL.BFLY PT, R0, R29, 0x2, 0x1f ;  /* 0x0c401f001d007f89 */ /* 0x002e6400000e0000 */
[----:B-1----:R-:W-:-:S05]  /*1c20*/  FMNMX.FTZ R27, R0, R29, !PT ;  /* 0x0000001d001b7209 */ /* 0x002fca0007810000 */
[----:B------:R-:W1:Y:S02]  /*1c30*/  SHFL.BFLY PT, R0, R27, 0x1, 0x1f ;  /* 0x0c201f001b007f89 */ /* 0x000e6400000e0000 */
[----:B-1----:R-:W-:-:S04]  /*1c40*/  FMNMX.FTZ R0, R27, R0, !PT ;  /* 0x000000001b007209 */ /* 0x002fc80007810000 */
[----:B------:R-:W-:-:S04]  /*1c50*/  FSETP.NEU.FTZ.AND P0, PT, R0, -INF , PT ;  /* 0xff8000000000780b */ /* 0x000fc80003f1d000 */
[----:B------:R-:W-:-:S05]  /*1c60*/  FSEL R0, R0, RZ, P0 ;  /* 0x000000ff00007208 */ /* 0x000fca0000000000 */
[----:B------:R-:W-:-:S04]  /*1c70*/  FADD.FTZ R20, -R0, R29 ;  /* 0x0000001d00147221 */ /* 0x000fc80000010100 */
[----:B------:R-:W-:-:S04]  /*1c80*/  FMUL.FTZ R20, R20, 1.4426950216293334961 ;  /* 0x3fb8aa3b14147820 */ /* 0x000fc80000410000 */
[----:B------:R-:W1:Y:S02]  /*1c90*/  MUFU.EX2 R6, R20 ;  /* 0x0000001400067308 */ /* 0x000e640000000800 */
[----:B01----:R-:W0:Y:S02]  /*1ca0*/  SHFL.BFLY PT, R25, R6, 0x2, 0x1f ;  /* 0x0c401f0006197f89 */ /* 0x003e2400000e0000 */
[----:B0-----:R-:W-:-:S05]  /*1cb0*/  FADD.FTZ R25, R6, R25 ;  /* 0x0000001906197221 */ /* 0x001fca0000010000 */
[----:B------:R-:W0:Y:S02]  /*1cc0*/  SHFL.BFLY PT, R4, R25, 0x1, 0x1f ;  /* 0x0c201f0019047f89 */ /* 0x000e2400000e0000 */
[----:B0-----:R-:W-:Y:S01]  /*1cd0*/  FADD.FTZ R23, R25, R4 ;  /* 0x0000000419177221 */ /* 0x001fe20000010000 */
[----:B------:R-:W-:-:S04]  /*1ce0*/  SHF.R.S32.HI R4, RZ, 0x1f, R9 ;  /* 0x0000001fff047819 */ /* 0x000fc80000011409 */
[----:B------:R-:W-:Y:S01]  /*1cf0*/  FSETP.NE.FTZ.AND P0, PT, R23, RZ, PT ;  /* 0x000000ff1700720b */ /* 0x000fe20003f15000 */
[----:B------:R-:W-:-:S04]  /*1d00*/  @!P3 IMAD.MOV R8, RZ, RZ, R4 ;  /* 0x000000ffff08b224 */ /* 0x000fc800078e0204 */
[----:B------:R-:W-:-:S08]  /*1d10*/  IMAD R8, R21, R8, RZ ;  /* 0x0000000815087224 */ /* 0x000fd000078e02ff */
        /* <DEDUP_REMOVED lines=42> */
[----:B------:R-:W-:Y:S02]  /*1fc0*/  IADD3 R25, P0, RZ, -R0, RZ ;  /* 0x80000000ff197210 */ /* 0x000fe40007f1e0ff */
[-C--:B------:R-:W-:Y:S02]  /*1fd0*/  MOV R43, R21.reuse ;  /* 0x00000015002b7202 */ /* 0x080fe40000000f00 */
[----:B------:R-:W-:Y:S01]  /*1fe0*/  IADD3.X R23, RZ, ~R21, RZ, P0, !PT ;  /* 0x80000015ff177210 */ /* 0x000fe200007fe4ff */
[----:B------:R-:W-:-:S04]  /*1ff0*/  IMAD.WIDE.U32 R32, R42, R25, R32 ;  /* 0x000000192a207225 */ /* 0x000fc800078e0020 */
[----:B------:R-:W-:Y:S01]  /*2000*/  IMAD R20, R23, R42, RZ ;  /* 0x0000002a17147224 */ /* 0x000fe200078e02ff */
[----:B------:R-:W-:-:S03]  /*2010*/  MOV R42, R0 ;  /* 0x00000000002a7202 */ /* 0x000fc60000000f00 */
[----:B------:R-:W-:-:S05]  /*2020*/  IMAD R5, R5, R25, R20 ;  /* 0x0000001905057224 */ /* 0x000fca00078e0214 */
[----:B------:R-:W-:Y:S01]  /*2030*/  IADD3 R23, R33, R5, RZ ;  /* 0x0000000521177210 */ /* 0x000fe20007ffe0ff */
[----:B------:R-:W-:Y:S05]  /*2040*/  BRA `(.L_x_595) ;  /* 0x0000017000007947 */ /* 0x000fea0003800000 */
.L_x_594:
[----:B------:R-:W0:Y:S01]  /*2050*/  I2F.U32.RP R22, R42 ;  /* 0x0000002a00167306 */ /* 0x000e220000209000 */
[----:B------:R-:W-:Y:S01]  /*2060*/  ISETP.NE.U32.AND P0, PT, R42, RZ, PT ;  /* 0x000000ff2a00720c */ /* 0x000fe20003f05070 */
[----:B------:R-:W-:Y:S02]  /*2070*/  IMAD.MOV.U32 R23, RZ, RZ, RZ ;  /* 0x000000ffff177224 */ /* 0x000fe400078e00ff */
[----:B------:R-:W-:-:S04]  /*2080*/  IMAD.MOV.U32 R43, RZ, RZ, RZ ;  /* 0x000000ffff2b7224 */ /* 0x000fc800078e00ff */
        /* <DEDUP_REMOVED lines=19> */
.L_x_595:
[----:B------:R-:W-:Y:S05]  /*21c0*/  BSYNC B0 ;  /* 0x0000000000007941 */ /* 0x000fea0003800000 */
.L_x_593:
        /* <DEDUP_REMOVED lines=8> */
[----:B------:R-:W-:Y:S05]  /*2250*/  CALL.REL.NOINC `($__internal_12_$__cuda_sm20_div_s64) ;  /* 0x000023a000007944 */ /* 0x000fea0003c00000 */
[-C--:B------:R-:W-:Y:S02]  /*2260*/  IADD3 R5, P0, RZ, -R0.reuse, RZ ;  /* 0x80000000ff057210 */ /* 0x080fe40007f1e0ff */
[----:B------:R-:W-:Y:S02]  /*2270*/  MOV R33, R23 ;  /* 0x0000001700217202 */ /* 0x000fe40000000f00 */
[----:B------:R-:W-:Y:S02]  /*2280*/  IADD3.X R20, RZ, ~R21, RZ, P0, !PT ;  /* 0x80000015ff147210 */ /* 0x000fe400007fe4ff */
[----:B------:R-:W-:Y:S01]  /*2290*/  MOV R34, R0 ;  /* 0x0000000000227202 */ /* 0x000fe20000000f00 */
[----:B------:R-:W-:-:S04]  /*22a0*/  IMAD.WIDE.U32 R32, R35, R5, R32 ;  /* 0x0000000523207225 */ /* 0x000fc800078e0020 */
[----:B------:R-:W-:Y:S01]  /*22b0*/  IMAD R20, R20, R35, RZ ;  /* 0x0000002314147224 */ /* 0x000fe200078e02ff */
[----:B------:R-:W-:-:S03]  /*22c0*/  MOV R35, R21 ;  /* 0x0000001500237202 */ /* 0x000fc60000000f00 */
[----:B------:R-:W-:-:S05]  /*22d0*/  IMAD R20, R2, R5, R20 ;  /* 0x0000000502147224 */ /* 0x000fca00078e0214 */
[----:B------:R-:W-:Y:S01]  /*22e0*/  IADD3 R33, R33, R20, RZ ;  /* 0x0000001421217210 */ /* 0x000fe20007ffe0ff */
[----:B------:R-:W-:Y:S05]  /*22f0*/  BRA `(.L_x_598) ;  /* 0x0000016000007947 */ /* 0x000fea0003800000 */
.L_x_597:
[----:B------:R-:W0:Y:S01]  /*2300*/  I2F.U32.RP R2, R35 ;  /* 0x0000002300027306 */ /* 0x000e220000209000 */
[----:B------:R-:W-:Y:S02]  /*2310*/  ISETP.NE.U32.AND P0, PT, R35, RZ, PT ;  /* 0x000000ff2300720c */ /* 0x000fe40003f05070 */
        /* <DEDUP_REMOVED lines=19> */
[----:B------:R-:W-:Y:S02]  /*2450*/  IMAD.MOV.U32 R35, RZ, RZ, RZ ;  /* 0x000000ffff237224 */ /* 0x000fe400078e00ff */
.L_x_598:
[----:B------:R-:W-:Y:S05]  /*2460*/  BSYNC B0 ;  /* 0x0000000000007941 */ /* 0x000fea0003800000 */
.L_x_596:
        /* <DEDUP_REMOVED lines=12> */
[----:B------:R-:W-:Y:S05]  /*2530*/  CALL.REL.NOINC `($__internal_12_$__cuda_sm20_div_s64) ;  /* 0x000020c000007944 */ /* 0x000fea0003c00000 */
        /* <DEDUP_REMOVED lines=12> */
.L_x_600:
        /* <DEDUP_REMOVED lines=22> */
.L_x_601:
[----:B------:R-:W-:Y:S05]  /*2760*/  BSYNC B0 ;  /* 0x0000000000007941 */ /* 0x000fea0003800000 */
.L_x_599:
        /* <DEDUP_REMOVED lines=8> */
[----:B------:R-:W-:Y:S02]  /*27f0*/  IMAD R21, R33, R26, RZ ;  /* 0x0000001a21157224 */ /* 0x000fe400078e02ff */
[----:B------:R-:W-:Y:S02]  /*2800*/  IMAD R23, R23, R2, RZ ;  /* 0x0000000217177224 */ /* 0x000fe400078e02ff */
[----:B------:R-:W-:Y:S02]  /*2810*/  IMAD R5, R0, R17, RZ ;  /* 0x0000001100057224 */ /* 0x000fe400078e02ff */
[----:B------:R-:W-:Y:S02]  /*2820*/  IMAD R25, R25, R36, RZ ;  /* 0x0000002419197224 */ /* 0x000fe400078e02ff */
[----:B------:R-:W-:Y:S01]  /*2830*/  IMAD R5, R16, R20, R5 ;  /* 0x0000001410057224 */ /* 0x000fe200078e0205 */
[----:B------:R-:W-:Y:S01]  /*2840*/  SHF.R.S32.HI R20, RZ, 0x1f, R2 ;  /* 0x0000001fff147819 */ /* 0x000fe20000011402 */
[----:B------:R-:W-:-:S02]  /*2850*/  IMAD R21, R4, R32, R21 ;  /* 0x0000002004157224 */ /* 0x000fc400078e0215 */
[----:B------:R-:W-:Y:S01]  /*2860*/  IMAD.WIDE.U32 R36, R24, R36, RZ ;  /* 0x0000002418247225 */ /* 0x000fe200078e00ff */
[----:B------:R-:W-:-:S03]  /*2870*/  IADD3 R5, R35, R5, RZ ;  /* 0x0000000523057210 */ /* 0x000fc60007ffe0ff */
[----:B------:R-:W-:Y:S01]  /*2880*/  IMAD R25, R22, R24, R25 ;  /* 0x0000001816197224 */ /* 0x000fe200078e0219 */
[----:B------:R-:W-:Y:S01]  /*2890*/  LOP3.LUT R0, R43, R5, RZ, 0xfc, !PT ;  /* 0x000000052b007212 */ /* 0x000fe200078efcff */
[----:B------:R-:W-:Y:S02]  /*28a0*/  IMAD R23, R20, R6, R23 ;  /* 0x0000000614177224 */ /* 0x000fe400078e0217 */
[----:B------:R-:W-:Y:S01]  /*28b0*/  IMAD.WIDE.U32 R38, R6, R2, RZ ;  /* 0x0000000206267225 */ /* 0x000fe200078e00ff */
[----:B------:R-:W-:-:S03]  /*28c0*/  ISETP.NE.U32.AND P0, PT, R0, RZ, PT ;  /* 0x000000ff0000720c */ /* 0x000fc60003f05070 */
[----:B------:R-:W-:Y:S01]  /*28d0*/  IMAD.WIDE.U32 R32, R32, R26, RZ ;  /* 0x0000001a20207225 */ /* 0x000fe200078e00ff */
[----:B------:R-:W-:-:S03]  /*28e0*/  IADD3 R6, R39, R23, RZ ;  /* 0x0000001727067210 */ /* 0x000fc60007ffe0ff */
[-C--:B------:R-:W-:Y:S01]  /*28f0*/  IMAD R4, R9, R2.reuse, RZ ;  /* 0x0000000209047224 */ /* 0x080fe200078e02ff */
[----:B------:R-:W-:Y:S01]  /*2900*/  IADD3 R9, R37, R25, RZ ;  /* 0x0000001925097210 */ /* 0x000fe20007ffe0ff */
[----:B------:R-:W-:Y:S01]  /*2910*/  IMAD R3, R3, R2, RZ ;  /* 0x0000000203037224 */ /* 0x000fe200078e02ff */
[----:B------:R-:W-:-:S03]  /*2920*/  IADD3 R2, R33, R21, RZ ;  /* 0x0000001521027210 */ /* 0x000fc60007ffe0ff */
[----:B------:R-:W-:Y:S05]  /*2930*/  @!P0 BRA `(.L_x_603) ;  /* 0x0000010000008947 */ /* 0x000fea0003800000 */
[----:B------:R-:W-:Y:S01]  /*2940*/  IMAD.MOV.U32 R20, RZ, RZ, R42 ;  /* 0x000000ffff147224 */ /* 0x000fe200078e002a */
[----:B------:R-:W-:Y:S01]  /*2950*/  MOV R23, R43 ;  /* 0x0000002b00177202 */ /* 0x000fe20000000f00 */
[----:B------:R-:W-:Y:S01]  /*2960*/  IMAD.MOV.U32 R24, RZ, RZ, R34 ;  /* 0x000000ffff187224 */ /* 0x000fe200078e0022 */
[----:B------:R-:W-:Y:S02]  /*2970*/  MOV R22, 0x2990 ;  /* 0x0000299000167802 */ /* 0x000fe40000000f00 */
[----:B------:R-:W-:Y:S05]  /*2980*/  CALL.REL.NOINC `($__internal_12_$__cuda_sm20_div_s64) ;  /* 0x00001c7000007944 */ /* 0x000fea0003c00000 */
        /* <DEDUP_REMOVED lines=11> */
.L_x_603:
        /* <DEDUP_REMOVED lines=23> */
.L_x_604:
[----:B------:R-:W-:Y:S05]  /*2bb0*/  BSYNC B0 ;  /* 0x0000000000007941 */ /* 0x000fea0003800000 */
.L_x_602:
        /* <DEDUP_REMOVED lines=13> */
[----:B------:R-:W-:Y:S01]  /*2c90*/  IMAD.WIDE.U32 R34, R19, R5, R34 ;  /* 0x0000000513227225 */ /* 0x000fe200078e0022 */
[----:B------:R-:W-:-:S03]  /*2ca0*/  MOV R47, R21 ;  /* 0x00000015002f7202 */ /* 0x000fc60000000f00 */
[----:B------:R-:W-:-:S04]  /*2cb0*/  IMAD R20, R20, R19, RZ ;  /* 0x0000001314147224 */ /* 0x000fc800078e02ff */
[----:B------:R-:W-:-:S05]  /*2cc0*/  IMAD R18, R18, R5, R20 ;  /* 0x0000000512127224 */ /* 0x000fca00078e0214 */
[----:B------:R-:W-:Y:S01]  /*2cd0*/  IADD3 R18, R35, R18, RZ ;  /* 0x0000001223127210 */ /* 0x000fe20007ffe0ff */
[----:B------:R-:W-:Y:S05]  /*2ce0*/  BRA `(.L_x_607) ;  /* 0x0000016000007947 */ /* 0x000fea0003800000 */
.L_x_606:
[----:B------:R-:W0:Y:S01]  /*2cf0*/  I2F.U32.RP R20, R19 ;  /* 0x0000001300147306 */ /* 0x000e220000209000 */
[----:B------:R-:W-:Y:S01]  /*2d00*/  HFMA2.MMA R22, -RZ, RZ, 0, 0 ;  /* 0x00000000ff167435 */ /* 0x000fe200000001ff */
[----:B------:R-:W-:Y:S01]  /*2d10*/  ISETP.NE.U32.AND P0, PT, R19, RZ, PT ;  /* 0x000000ff1300720c */ /* 0x000fe20003f05070 */
[----:B------:R-:W-:-:S05]  /*2d20*/  IMAD.MOV.U32 R47, RZ, RZ, RZ ;  /* 0x000000ffff2f7224 */ /* 0x000fca00078e00ff */
        /* <DEDUP_REMOVED lines=18> */
.L_x_607:
[----:B------:R-:W-:Y:S05]  /*2e50*/  BSYNC B0 ;  /* 0x0000000000007941 */ /* 0x000fea0003800000 */
.L_x_605:
        /* <DEDUP_REMOVED lines=22> */
.L_x_609:
        /* <DEDUP_REMOVED lines=23> */
.L_x_610:
[----:B------:R-:W-:Y:S05]  /*3130*/  BSYNC B0 ;  /* 0x0000000000007941 */ /* 0x000fea0003800000 */
.L_x_608:
[----:B------:R-:W-:Y:S01]  /*3140*/  SHF.R.S32.HI R0, RZ, 0x1f, R10 ;  /* 0x0000001fff007819 */ /* 0x000fe2000001140a */
[-C--:B------:R-:W-:Y:S01]  /*3150*/  IMAD R5, R23, R10.reuse, RZ ;  /* 0x0000000a17057224 */ /* 0x080fe200078e02ff */
[----:B------:R-:W-:Y:S01]  /*3160*/  SHF.R.S32.HI R17, RZ, 0x1f, R3 ;  /* 0x0000001fff117819 */ /* 0x000fe20000011403 */
[----:B------:R-:W-:Y:S01]  /*3170*/  IMAD.WIDE.U32 R46, R22, R10, RZ ;  /* 0x0000000a162e7225 */ /* 0x000fe200078e00ff */
[----:B------:R-:W-:Y:S01]  /*3180*/  LOP3.LUT R10, R43, R14, RZ, 0xfc, !PT ;  /* 0x0000000e2b0a7212 */ /* 0x000fe200078efcff */
[----:B------:R-:W-:Y:S02]  /*3190*/  BSSY B0, `(.L_x_611) ;  /* 0x0000038000007945 */ /* 0x000fe40003800000 */
[----:B------:R-:W-:Y:S01]  /*31a0*/  IMAD R35, R26, c[0x0][0x214], RZ ;  /* 0x000085001a237a24 */ /* 0x000fe200078e02ff */
[----:B------:R-:W-:Y:S01]  /*31b0*/  ISETP.NE.U32.AND P0, PT, R10, RZ, PT ;  /* 0x000000ff0a00720c */ /* 0x000fe20003f05070 */
[----:B------:R-:W-:Y:S02]  /*31c0*/  IMAD R5, R0, R22, R5 ;  /* 0x0000001600057224 */ /* 0x000fe400078e0205 */
[----:B------:R-:W-:Y:S01]  /*31d0*/  IMAD R0, R18, R35, RZ ;  /* 0x0000002312007224 */ /* 0x000fe200078e02ff */
[----:B------:R-:W-:Y:S01]  /*31e0*/  SHF.R.S32.HI R21, RZ, 0x1f, R35 ;  /* 0x0000001fff157819 */ /* 0x000fe20000011423 */
[----:B------:R-:W-:Y:S01]  /*31f0*/  IMAD R16, R16, R3, RZ ;  /* 0x0000000310107224 */ /* 0x000fe200078e02ff */
[----:B------:R-:W-:Y:S01]  /*3200*/  IADD3 R10, R47, R5, RZ ;  /* 0x000000052f0a7210 */ /* 0x000fe20007ffe0ff */
[----:B------:R-:W-:-:S04]  /*3210*/  IMAD.WIDE.U32 R18, R20, R3, RZ ;  /* 0x0000000314127225 */ /* 0x000fc800078e00ff */
        /* <DEDUP_REMOVED lines=14> */
[----:B------:R-:W-:-:S02]  /*3300*/  MOV R22, R42 ;  /* 0x0000002a00167202 */ /* 0x000fc40000000f00 */
[----:B------:R-:W-:Y:S02]  /*3310*/  IADD3.X R20, RZ, ~R21, RZ, P0, !PT ;  /* 0x80000015ff147210 */ /* 0x000fe400007fe4ff */
        /* <DEDUP_REMOVED lines=8> */
.L_x_612:
        /* <DEDUP_REMOVED lines=23> */
.L_x_613:
[----:B------:R-:W-:Y:S05]  /*3510*/  BSYNC B0 ;  /* 0x0000000000007941 */ /* 0x000fea0003800000 */
.L_x_611:
        /* <DEDUP_REMOVED lines=16> */
[----:B------:R-:W-:Y:S02]  /*3620*/  IADD3 R20, P0, RZ, -R0, RZ ;  /* 0x80000000ff147210 */ /* 0x000fe40007f1e0ff */
[----:B------:R-:W-:Y:S02]  /*3630*/  MOV R22, R42 ;  /* 0x0000002a00167202 */ /* 0x000fe40000000f00 */
[----:B------:R-:W-:-:S02]  /*3640*/  IADD3.X R14, RZ, ~R21, RZ, P0, !PT ;  /* 0x80000015ff0e7210 */ /* 0x000fc400007fe4ff */
[----:B------:R-:W-:-:S03]  /*3650*/  MOV R23, R43 ;  /* 0x0000002b00177202 */ /* 0x000fc60000000f00 */
[----:B------:R-:W-:Y:S02]  /*3660*/  IMAD R14, R14, R13, RZ ;  /* 0x0000000d0e0e7224 */ /* 0x000fe400078e02ff */
[----:B------:R-:W-:-:S04]  /*3670*/  IMAD.WIDE.U32 R22, R13, R20, R22 ;  /* 0x000000140d167225 */ /* 0x000fc800078e0016 */
[----:B------:R-:W-:Y:S02]  /*3680*/  IMAD R14, R11, R20, R14 ;  /* 0x000000140b0e7224 */ /* 0x000fe400078e020e */
[----:B------:R-:W-:Y:S02]  /*3690*/  IMAD.MOV.U32 R13, RZ, RZ, R22 ;  /* 0x000000ffff0d7224 */ /* 0x000fe400078e0016 */
[----:B------:R-:W-:Y:S01]  /*36a0*/  IMAD.MOV.U32 R20, RZ, RZ, R0 ;  /* 0x000000ffff147224 */ /* 0x000fe200078e0000 */
[----:B------:R-:W-:Y:S01]  /*36b0*/  IADD3 R5, R23, R14, RZ ;  /* 0x0000000e17057210 */ /* 0x000fe20007ffe0ff */
[----:B------:R-:W-:Y:S05]  /*36c0*/  BRA `(.L_x_616) ;  /* 0x0000017000007947 */ /* 0x000fea0003800000 */
.L_x_615:
        /* <DEDUP_REMOVED lines=23> */
.L_x_616:
[----:B------:R-:W-:Y:S05]  /*3840*/  BSYNC B0 ;  /* 0x0000000000007941 */ /* 0x000fea0003800000 */
.L_x_614:
        /* <DEDUP_REMOVED lines=8> */
[----:B------:R-:W-:Y:S01]  /*38d0*/  IMAD R0, R0, R20, R3 ;  /* 0x0000001400007224 */ /* 0x000fe200078e0203 */
[----:B------:R-:W-:Y:S01]  /*38e0*/  SHF.R.S32.HI R3, RZ, 0x1f, R4 ;  /* 0x0000001fff037819 */ /* 0x000fe20000011404 */
[----:B------:R-:W-:Y:S02]  /*38f0*/  IMAD R2, R5, R4, RZ ;  /* 0x0000000405027224 */ /* 0x000fe400078e02ff */
        /* <DEDUP_REMOVED lines=9> */
.L_x_592:
[----:B------:R-:W-:-:S04]  /*3990*/  LEA R2, P0, R32, c[0x0][0x200], 0x2 ;  /* 0x0000800020027a11 */ /* 0x000fc800078010ff */
[----:B------:R-:W-:-:S05]  /*39a0*/  LEA.HI.X R3, R32, c[0x0][0x204], R33, 0x2, P0 ;  /* 0x0000810020037a11 */ /* 0x000fca00000f1421 */
[----:B------:R0:W-:Y:S04]  /*39b0*/  STG.E [R2.64], R28 ;  /* 0x0000001c02007986 */ /* 0x0001e8000c101908 */
.L_x_591:
[----:B------:R-:W-:Y:S05]  /*39c0*/  BSYNC B1 ;  /* 0x0000000000017941 */ /* 0x000fea0003800000 */
.L_x_590:
[----:B0-----:R-:W0:Y:S01]  /*39d0*/  S2R R3, SR_TID.X ;  /* 0x0000000000037919 */ /* 0x001e220000002100 */
[----:B------:R-:W-:Y:S02]  /*39e0*/  IMAD.MOV.U32 R13, RZ, RZ, c[0x0][0x314] ;  /* 0x0000c500ff0d7624 */ /* 0x000fe400078e00ff */
[----:B------:R-:W-:-:S03]  /*39f0*/  IMAD.MOV.U32 R4, RZ, RZ, RZ ;  /* 0x000000ffff047224 */ /* 0x000fc600078e00ff */
[----:B------:R-:W-:Y:S02]  /*3a00*/  ISETP.GE.AND P0, PT, R13, 0x1, PT ;  /* 0x000000010d00780c */ /* 0x000fe40003f06270 */
[CC--:B0-----:R-:W-:Y:S02]  /*3a10*/  LEA.HI R2, R30.reuse, R3.reuse, RZ, 0x2 ;  /* 0x000000031e027211 */ /* 0x0c1fe400078f10ff */
[----:B------:R-:W-:Y:S02]  /*3a20*/  LEA.HI R16, R30, R3, RZ, 0x4 ;  /* 0x000000031e107211 */ /* 0x000fe400078f20ff */
[----:B------:R-:W-:Y:S02]  /*3a30*/  LOP3.LUT R2, R2, 0xfffffffc, RZ, 0xc0, !PT ;  /* 0xfffffffc02027812 */ /* 0x000fe400078ec0ff */
[----:B------:R-:W-:Y:S02]  /*3a40*/  LOP3.LUT R18, R16, 0x3ffffff0, RZ, 0xc0, !PT ;  /* 0x3ffffff010127812 */ /* 0x000fe400078ec0ff */
[----:B------:R-:W-:Y:S01]  /*3a50*/  SHF.R.S32.HI R16, RZ, 0x4, R16 ;  /* 0x00000004ff107819 */ /* 0x000fe20000011410 */
[----:B------:R-:W-:-:S02]  /*3a60*/  IMAD.IADD R0, R3, 0x1, -R2 ;  /* 0x0000000103007824 */ /* 0x000fc400078e0a02 */
[----:B------:R-:W-:-:S03]  /*3a70*/  IMAD.IADD R18, R3, 0x1, -R18 ;  /* 0x0000000103127824 */ /* 0x000fc600078e0a12 */
[----:B------:R-:W-:Y:S02]  /*3a80*/  ISETP.GE.OR P5, PT, R0, c[0x0][0x314], P5 ;  /* 0x0000c50000007a0c */ /* 0x000fe40002fa6670 */
[----:B------:R-:W-:-:S11]  /*3a90*/  SHF.L.U32 R18, R18, 0x2, RZ ;  /* 0x0000000212127819 */ /* 0x000fd600000006ff */
[----:B------:R-:W-:Y:S02]  /*3aa0*/  @!P5 FADD.FTZ R5, -R28, R29 ;  /* 0x0000001d1c05d221 */ /* 0x000fe40000010100 */
[----:B------:R-:W-:Y:S01]  /*3ab0*/  @!P5 IMAD R6, R0, 0x24, R2 ;  /* 0x000000240006d824 */ /* 0x000fe200078e0202 */
[----:B------:R-:W-:Y:S01]  /*3ac0*/  HFMA2.MMA R0, -RZ, RZ, 0, 0 ;  /* 0x00000000ff007435 */ /* 0x000fe200000001ff */
[----:B------:R-:W-:Y:S01]  /*3ad0*/  @!P5 FMUL.FTZ R5, R5, 1.4426950216293334961 ;  /* 0x3fb8aa3b0505d820 */ /* 0x000fe20000410000 */
[----:B------:R-:W-:-:S05]  /*3ae0*/  CS2R R2, SRZ ;  /* 0x0000000000027805 */ /* 0x000fca000001ff00 */
[----:B------:R-:W0:Y:S02]  /*3af0*/  @!P5 MUFU.EX2 R5, R5 ;  /* 0x000000050005d308 */ /* 0x000e240000000800 */
[----:B0-----:R0:W-:Y:S04]  /*3b00*/  @!P5 STS [R6], R5 ;  /* 0x000000050600d388 */ /* 0x0011e80000000800 */
        /* <DEDUP_REMOVED lines=25> */
.L_x_619:
        /* <DEDUP_REMOVED lines=37> */
.L_x_618:
        /* <DEDUP_REMOVED lines=25> */
.L_x_620:
[----:B------:R-:W-:-:S13]  /*4080*/  ISETP.LT.OR P4, PT, R14, c[0x0][0x314], P4 ;  /* 0x0000c5000e007a0c */ /* 0x000fda0002781670 */
[----:B------:R-:W-:Y:S05]  /*4090*/  @!P4 BRA `(.L_x_617) ;  /* 0x000000a00000c947 */ /* 0x000fea0003800000 */
[----:B------:R-:W-:Y:S01]  /*40a0*/  ISETP.GE.AND P0, PT, R16, R15, PT ;  /* 0x0000000f1000720c */ /* 0x000fe20003f06270 */
[----:B------:R-:W-:-:S12]  /*40b0*/  BSSY B0, `(.L_x_621) ;  /* 0x0000003000007945 */ /* 0x000fd80003800000 */
[----:B------:R-:W-:Y:S05]  /*40c0*/  @P0 BRA `(.L_x_622) ;  /* 0x0000001000000947 */ /* 0x000fea0003800000 */
[----:B------:R0:W5:Y:S02]  /*40d0*/  LDG.E.128 R8, [R24.64] ;  /* 0x0000000818087981 */ /* 0x000164000c1e1d00 */
.L_x_622:
[----:B------:R-:W-:Y:S05]  /*40e0*/  BSYNC B0 ;  /* 0x0000000000007941 */ /* 0x000fea0003800000 */
.L_x_621:
[----:B------:R-:W1:Y:S02]  /*40f0*/  LDS R5, [R6] ;  /* 0x0000000006057984 */ /* 0x000e640000000800 */
[C---:B-1---5:R-:W-:Y:S02]  /*4100*/  FFMA.FTZ R4, R5.reuse, R8, R4 ;  /* 0x0000000805047223 */ /* 0x062fe40000010004 */
[C---:B------:R-:W-:Y:S02]  /*4110*/  FFMA.FTZ R3, R5.reuse, R9, R3 ;  /* 0x0000000905037223 */ /* 0x040fe40000010003 */
[C---:B------:R-:W-:Y:S02]  /*4120*/  FFMA.FTZ R2, R5.reuse, R10, R2 ;  /* 0x0000000a05027223 */ /* 0x040fe40000010002 */
[----:B------:R-:W-:Y:S02]  /*4130*/  FFMA.FTZ R0, R5, R11, R0 ;  /* 0x0000000b05007223 */ /* 0x000fe40000010000 */
.L_x_617:
[----:B------:R-:W-:Y:S02]  /*4140*/  IADD3 R16, R16, UR6, RZ ;  /* 0x0000000610107c10 */ /* 0x000fe4000fffe0ff */
[----:B------:R-:W-:-:S02]  /*4150*/  F2FP.BF16.PACK_AB R4, R3, R4 ;  /* 0x000000040304723e */ /* 0x000fc400000010ff */
[----:B------:R-:W-:Y:S02]  /*4160*/  ISETP.GE.AND P0, PT, R16, R12, PT ;  /* 0x0000000c1000720c */ /* 0x000fe40003f06270 */
[----:B0-----:R-:W-:-:S11]  /*4170*/  F2FP.BF16.PACK_AB R5, R0, R2 ;  /* 0x000000020005723e */ /* 0x001fd600000010ff */
[----:B------:R-:W-:Y:S05]  /*4180*/  @P0 EXIT ;  /* 0x000000000000094d */ /* 0x000fea0003800000 */
[-C--:B------:R-:W-:Y:S02]  /*4190*/  IABS R6, R7.reuse ;  /* 0x0000000700067213 */ /* 0x080fe40000000000 */
        /* <DEDUP_REMOVED lines=70> */
        .weak           $__internal_12_$__cuda_sm20_div_s64
        .type           $__internal_12_$__cuda_sm20_div_s64,@function
        .size           $__internal_12_$__cuda_sm20_div_s64,(.L_x_7810 - $__internal_12_$__cuda_sm20_div_s64)
$__internal_12_$__cuda_sm20_div_s64:
        /* <DEDUP_REMOVED lines=26> */
[----:B------:R-:W-:Y:S01]  /*47a0*/  IADD3 R44, P0, RZ, -R44, RZ ;  /* 0x8000002cff2c7210 */ /* 0x000fe20007f1e0ff */
[----:B------:R-:W-:Y:S02]  /*47b0*/  IMAD.MOV.U32 R45, RZ, RZ, RZ ;  /* 0x000000ffff2d7224 */ /* 0x000fe400078e00ff */
[----:B------:R-:W-:Y:S02]  /*47c0*/  IMAD R0, R25, R40, R0 ;  /* 0x0000002819007224 */ /* 0x000fe400078e0200 */
[----:B------:R-:W-:-:S04]  /*47d0*/  IMAD.HI.U32 R50, R51, R44, RZ ;  /* 0x0000002c33327227 */ /* 0x000fc800078e00ff */
[----:B------:R-:W-:-:S04]  /*47e0*/  IMAD.X R0, RZ, RZ, ~R0, P0 ;  /* 0x000000ffff007224 */ /* 0x000fc800000e0e00 */
[----:B------:R-:W-:-:S04]  /*47f0*/  IMAD.WIDE.U32 R50, P0, R51, R0, R50 ;  /* 0x0000000033327225 */ /* 0x000fc80007800032 */
[----:B------:R-:W-:-:S04]  /*4800*/  IMAD.HI.U32 R31, R25, R0, RZ ;  /* 0x00000000191f7227 */ /* 0x000fc800078e00ff */
[----:B------:R-:W-:-:S04]  /*4810*/  IMAD.HI.U32 R21, P4, R25, R44, R50 ;  /* 0x0000002c19157227 */ /* 0x000fc80007880032 */
[----:B------:R-:W-:Y:S02]  /*4820*/  IMAD R0, R25, R0, RZ ;  /* 0x0000000019007224 */ /* 0x000fe400078e02ff */
[----:B------:R-:W-:Y:S01]  /*4830*/  IMAD.X R31, R31, 0x1, R25, P0 ;  /* 0x000000011f1f7824 */ /* 0x000fe200000e0619 */
[-C--:B------:R-:W-:Y:S02]  /*4840*/  IADD3 R25, P0, RZ, -R20.reuse, RZ ;  /* 0x80000014ff197210 */ /* 0x080fe40007f1e0ff */
        /* <DEDUP_REMOVED lines=9> */
[----:B------:R-:W-:-:S05]  /*48e0*/  IADD3 R27, P2, R27, R44, RZ ;  /* 0x0000002c1b1b7210 */ /* 0x000fca0007f5e0ff */
[----:B------:R-:W-:-:S04]  /*48f0*/  IMAD.WIDE.U32 R44, R27, R40, RZ ;  /* 0x000000281b2c7225 */ /* 0x000fc800078e00ff */
[----:B------:R-:W-:Y:S01]  /*4900*/  IMAD R25, R27, R41, R45 ;  /* 0x000000291b197224 */ /* 0x000fe200078e022d */
[----:B------:R-:W-:Y:S01]  /*4910*/  IADD3 R21, P0, -R44, R0, RZ ;  /* 0x000000002c157210 */ /* 0x000fe20007f1e1ff */
[----:B------:R-:W-:-:S05]  /*4920*/  IMAD.HI.U32 R0, R31, R20, RZ ;  /* 0x000000141f007227 */ /* 0x000fca00078e00ff */
[----:B------:R-:W-:Y:S02]  /*4930*/  IADD3.X R0, R0, RZ, RZ, P3, !PT ;  /* 0x000000ff00007210 */ /* 0x000fe40001ffe4ff */
[----:B------:R-:W-:-:S03]  /*4940*/  ISETP.GE.U32.AND P3, PT, R21, R40, PT ;  /* 0x000000281500720c */ /* 0x000fc60003f66070 */
[----:B------:R-:W-:-:S04]  /*4950*/  IMAD.X R0, RZ, RZ, R0, P2 ;  /* 0x000000ffff007224 */ /* 0x000fc800010e0600 */
        /* <DEDUP_REMOVED lines=29> */
[----:B------:R-:W-:Y:S06]  /*4b30*/  RET.REL.NODEC R40 `(_ZN5flash32flash_fwd_splitkv_combine_kernelI23Flash_fwd_kernel_traitsILi64ELi64ELi256ELi4ELb0ELb0EN7cutlass10bfloat16_tE19Flash_kernel_traitsILi64ELi64ELi256ELi4ES3_EELi8ELi2ELb1EEEvNS_16Flash_fwd_paramsE) ;  /* 0xffffb4c028007950 */ /* 0x000fec0003c3ffff */
.L_x_623:
        /* <DEDUP_REMOVED lines=12> */
.L_x_7810:


//--------------------- .text._ZN5flash32flash_fwd_splitkv_combine_kernelI23Flash_fwd_kernel_traitsILi64ELi64ELi256ELi4ELb0ELb0EN7cutlass10bfloat16_tE19Flash_kernel_traitsILi64ELi64ELi256ELi4ES3_EELi8ELi1ELb1EEEvNS_16Flash_fwd_paramsE --------------------------
	.section	.text._ZN5flash32flash_fwd_splitkv_combine_kernelI23Flash_fwd_kernel_traitsILi64ELi64ELi256ELi4ELb0ELb0EN7cutlass10bfloat16_tE19Flash_kernel_traitsILi64ELi64ELi256ELi4ES3_EELi8ELi1ELb1EEEvNS_16Flash_fwd_paramsE,"ax",@progbits
	.sectioninfo	@"SHI_REGISTERS=54"
	.align	128
        .global         _ZN5flash32flash_fwd_splitkv_combine_kernelI23Flash_fwd_kernel_traitsILi64ELi64ELi256ELi4ELb0ELb0EN7cutlass10bfloat16_tE19Flash_kernel_traitsILi64ELi64ELi256ELi4ES3_EELi8ELi1ELb1EEEvNS_16Flash_fwd_paramsE
        .type           _ZN5flash32flash_fwd_splitkv_combine_kernelI23Flash_fwd_kernel_traitsILi64ELi64ELi256ELi4ELb0ELb0EN7cutlass10bfloat16_tE19Flash_kernel_traitsILi64ELi64ELi256ELi4ES3_EELi8ELi1ELb1EEEvNS_16Flash_fwd_paramsE,@function
        .size           _ZN5flash32flash_fwd_splitkv_combine_kernelI23Flash_fwd_kernel_traitsILi64ELi64ELi256ELi4ELb0ELb0EN7cutlass10bfloat16_tE19Flash_kernel_traitsILi64ELi64ELi256ELi4ES3_EELi8ELi1ELb1EEEvNS_16Flash_fwd_paramsE,(.L_x_7811 - _ZN5flash32flash_fwd_splitkv_combine_kernelI23Flash_fwd_kernel_traitsILi64ELi64ELi256ELi4ELb0ELb0EN7cutlass10bfloat16_tE19Flash_kernel_traitsILi64ELi64ELi256ELi4ES3_EELi8ELi1ELb1EEEvNS_16Flash_fwd_paramsE)
        .other          _ZN5flash32flash_fwd_splitkv_combine_kernelI23Flash_fwd_kernel_traitsILi64ELi64ELi256ELi4ELb0ELb0EN7cutlass10bfloat16_tE19Flash_kernel_traitsILi64ELi64ELi256ELi4ES3_EELi8ELi1ELb1EEEvNS_16Flash_fwd_paramsE,@"STO_CUDA_ENTRY STV_DEFAULT"
_ZN5flash32flash_fwd_splitkv_combine_kernelI23Flash_fwd_kernel_traitsILi64ELi64ELi256ELi4ELb0ELb0EN7cutlass10bfloat16_tE19Flash_kernel_traitsILi64ELi64ELi256ELi4ES3_EELi8ELi1ELb1EEEvNS_16Flash_fwd_paramsE:
.text._ZN5flash32flash_fwd_splitkv_combine_kernelI23Flash_fwd_kernel_traitsILi64ELi64ELi256ELi4ELb0ELb0EN7cutlass10bfloat16_tE19Flash_kernel_traitsILi64ELi64ELi256ELi4ES3_EELi8ELi1ELb1EEEvNS_16Flash_fwd_paramsE:
        /* <DEDUP_REMOVED lines=23> */
[----:B------:R-:W-:Y:S05]  /*0170*/  CALL.REL.NOINC `($__internal_13_$__cuda_sm20_div_s64) ;  /* 0x0000458000007944 */ /* 0x000fea0003c00000 */
[----:B------:R-:W-:Y:S02]  /*0180*/  MOV R8, R0 ;  /* 0x0000000000087202 */ /* 0x000fe40000000f00 */
[----:B------:R-:W-:Y:S01]  /*0190*/  MOV R9, R23 ;  /* 0x0000001700097202 */ /* 0x000fe20000000f00 */
[----:B------:R-:W-:Y:S05]  /*01a0*/  BRA `(.L_x_625) ;  /* 0x0000013000007947 */ /* 0x000fea0003800000 */
.L_x_624:
        /* <DEDUP_REMOVED lines=19> */
.L_x_625:
        /* <DEDUP_REMOVED lines=17> */
.L_x_627:
        /* <DEDUP_REMOVED lines=19> */
.L_x_628:
[----:B------:R-:W-:Y:S05]  /*0520*/  BSYNC B0 ;  /* 0x0000000000007941 */ /* 0x000fea0003800000 */
.L_x_626:
        /* <DEDUP_REMOVED lines=45> */
.L_x_630:
        /* <DEDUP_REMOVED lines=19> */
.L_x_631:
[----:B------:R-:W-:Y:S05]  /*0930*/  BSYNC B0 ;  /* 0x0000000000007941 */ /* 0x000fea0003800000 */
.L_x_629:
        /* <DEDUP_REMOVED lines=78> */
.L_x_633:
        /* <DEDUP_REMOVED lines=19> */
.L_x_634:
[----:B------:R-:W-:Y:S05]  /*0f50*/  BSYNC B0 ;  /* 0x0000000000007941 */ /* 0x000fea0003800000 */
.L_x_632:
        /* <DEDUP_REMOVED lines=43> */
.L_x_636:
        /* <DEDUP_REMOVED lines=19> */
.L_x_637:
[----:B------:R-:W-:Y:S05]  /*1340*/  BSYNC B0 ;  /* 0x0000000000007941 */ /* 0x000fea0003800000 */
.L_x_635:
        /* <DEDUP_REMOVED lines=133> */
.L_x_639:
[----:B------:R-:W-:Y:S05]  /*1ba0*/  BSYNC B0 ;  /* 0x0000000000007941 */ /* 0x000fea0003800000 */
.L_x_638:
        /* <DEDUP_REMOVED lines=73> */
[----:B------:R-:W-:Y:S05]  /*2040*/  CALL.REL.NOINC `($__internal_13_$__cuda_sm20_div_s64) ;  /* 0x000026b000007944 */ /* 0x000fea0003c00000 */
        /* <DEDUP_REMOVED lines=10> */
.L_x_644:
        /* <DEDUP_REMOVED lines=23> */
.L_x_645:
[----:B------:R-:W-:Y:S05]  /*2260*/  BSYNC B0 ;  /* 0x0000000000007941 */ /* 0x000fea0003800000 */
.L_x_643:
        /* <DEDUP_REMOVED lines=22> */
.L_x_647:
        /* <DEDUP_REMOVED lines=22> */
.L_x_648:
[----:B------:R-:W-:Y:S05]  /*2530*/  BSYNC B0 ;  /* 0x0000000000007941 */ /* 0x000fea0003800000 */
.L_x_646:
        /* <DEDUP_REMOVED lines=22> */
.L_x_650:
        /* <DEDUP_REMOVED lines=22> */
.L_x_651:
[----:B------:R-:W-:Y:S05]  /*2800*/  BSYNC B0 ;  /* 0x0000000000007941 */ /* 0x000fea0003800000 */
.L_x_649:
        /* <DEDUP_REMOVED lines=33> */
[----:B------:R-:W-:Y:S05]  /*2a20*/  CALL.REL.NOINC `($__internal_13_$__cuda_sm20_div_s64) ;  /* 0x00001cd000007944 */ /* 0x000fea0003c00000 */
        /* <DEDUP_REMOVED lines=11> */
.L_x_653:
        /* <DEDUP_REMOVED lines=23> */
.L_x_654:
[----:B------:R-:W-:Y:S05]  /*2c50*/  BSYNC B0 ;  /* 0x0000000000007941 */ /* 0x000fea0003800000 */
.L_x_652:
        /* <DEDUP_REMOVED lines=20> */
.L_x_656:
        /* <DEDUP_REMOVED lines=23> */
.L_x_657:
[----:B------:R-:W-:Y:S05]  /*2f10*/  BSYNC B0 ;  /* 0x0000000000007941 */ /* 0x000fea0003800000 */
.L_x_655:
        /* <DEDUP_REMOVED lines=19> */
.L_x_659:
        /* <DEDUP_REMOVED lines=23> */
.L_x_660:
[----:B------:R-:W-:Y:S05]  /*31c0*/  BSYNC B0 ;  /* 0x0000000000007941 */ /* 0x000fea0003800000 */
.L_x_658:
        /* <DEDUP_REMOVED lines=25> */
[----:B------:R-:W-:Y:S05]  /*3360*/  CALL.REL.NOINC `($__internal_13_$__cuda_sm20_div_s64) ;  /* 0x0000139000007944 */ /* 0x000fea0003c00000 */
        /* <DEDUP_REMOVED lines=12> */
.L_x_662:
        /* <DEDUP_REMOVED lines=23> */
.L_x_663:
[----:B------:R-:W-:Y:S05]  /*35a0*/  BSYNC B0 ;  /* 0x0000000000007941 */ /* 0x000fea0003800000 */
.L_x_661:
        /* <DEDUP_REMOVED lines=28> */
.L_x_665:
        /* <DEDUP_REMOVED lines=23> */
.L_x_666:
[----:B------:R-:W-:Y:S05]  /*38e0*/  BSYNC B0 ;  /* 0x0000000000007941 */ /* 0x000fea0003800000 */
.L_x_664:
        /* <DEDUP_REMOVED lines=20> */
.L_x_642:
[----:B------:R-:W-:-:S04]  /*3a30*/  LEA R2, P0, R38, c[0x0][0x200], 0x2 ;  /* 0x0000800026027a11 */ /* 0x000fc800078010ff */
[----:B------:R-:W-:-:S05]  /*3a40*/  LEA.HI.X R3, R38, c[0x0][0x204], R39, 0x2, P0 ;  /* 0x0000810026037a11 */ /* 0x000fca00000f1427 */
[----:B------:R0:W-:Y:S04]  /*3a50*/  STG.E [R2.64], R29 ;  /* 0x0000001d02007986 */ /* 0x0001e8000c101908 */
.L_x_641:
[----:B------:R-:W-:Y:S05]  /*3a60*/  BSYNC B1 ;  /* 0x0000000000017941 */ /* 0x000fea0003800000 */
.L_x_640:
[-C--:B0-----:R-:W-:Y:S01]  /*3a70*/  LEA.HI R2, R26, R26.reuse, RZ, 0x1 ;  /* 0x0000001a1a027211 */ /* 0x081fe200078f08ff */
[----:B------:R-:W-:Y:S01]  /*3a80*/  IMAD.MOV.U32 R13, RZ, RZ, c[0x0][0x314] ;  /* 0x0000c500ff0d7624 */ /* 0x000fe200078e00ff */
[----:B------:R-:W-:Y:S01]  /*3a90*/  LEA.HI R16, R31, R26, RZ, 0x4 ;  /* 0x0000001a1f107211 */ /* 0x000fe200078f20ff */
[----:B------:R-:W-:Y:S01]  /*3aa0*/  IMAD.MOV.U32 R4, RZ, RZ, RZ ;  /* 0x000000ffff047224 */ /* 0x000fe200078e00ff */
[----:B------:R-:W-:Y:S02]  /*3ab0*/  LOP3.LUT R0, R2, 0xfffffffe, RZ, 0xc0, !PT ;  /* 0xfffffffe02007812 */ /* 0x000fe400078ec0ff */
[----:B------:R-:W-:Y:S02]  /*3ac0*/  ISETP.GE.AND P0, PT, R13, 0x1, PT ;  /* 0x000000010d00780c */ /* 0x000fe40003f06270 */
[----:B------:R-:W-:Y:S01]  /*3ad0*/  LOP3.LUT R18, R16, 0x3ffffff0, RZ, 0xc0, !PT ;  /* 0x3ffffff010127812 */ /* 0x000fe200078ec0ff */
[----:B------:R-:W-:Y:S01]  /*3ae0*/  IMAD.IADD R0, R26, 0x1, -R0 ;  /* 0x000000011a007824 */ /* 0x000fe200078e0a00 */
[----:B------:R-:W-:-:S02]  /*3af0*/  SHF.R.S32.HI R16, RZ, 0x4, R16 ;  /* 0x00000004ff107819 */ /* 0x000fc40000011410 */
[----:B------:R-:W-:Y:S02]  /*3b00*/  IADD3 R18, -R18, R26, RZ ;  /* 0x0000001a12127210 */ /* 0x000fe40007ffe1ff */
[----:B------:R-:W-:Y:S02]  /*3b10*/  ISETP.GE.OR P5, PT, R0, c[0x0][0x314], P5 ;  /* 0x0000c50000007a0c */ /* 0x000fe40002fa6670 */
[----:B------:R-:W-:-:S11]  /*3b20*/  SHF.L.U32 R18, R18, 0x2, RZ ;  /* 0x0000000212127819 */ /* 0x000fd600000006ff */
[----:B------:R-:W-:Y:S02]  /*3b30*/  @!P5 FADD.FTZ R3, -R29, R30 ;  /* 0x0000001e1d03d221 */ /* 0x000fe40000010100 */
[----:B------:R-:W-:Y:S02]  /*3b40*/  @!P5 IMAD.SHL.U32 R2, R2, 0x2, RZ ;  /* 0x000000020202d824 */ /* 0x000fe400078e00ff */
[----:B------:R-:W-:-:S03]  /*3b50*/  @!P5 FMUL.FTZ R3, R3, 1.4426950216293334961 ;  /* 0x3fb8aa3b0303d820 */ /* 0x000fc60000410000 */
[----:B------:R-:W-:-:S03]  /*3b60*/  @!P5 LOP3.LUT R2, R2, 0xfffffffc, RZ, 0xc0, !PT ;  /* 0xfffffffc0202d812 */ /* 0x000fc600078ec0ff */
[----:B------:R-:W0:Y:S02]  /*3b70*/  @!P5 MUFU.EX2 R3, R3 ;  /* 0x000000030003d308 */ /* 0x000e240000000800 */
[----:B------:R-:W-:Y:S02]  /*3b80*/  @!P5 IMAD R2, R0, 0x24, R2 ;  /* 0x000000240002d824 */ /* 0x000fe400078e0202 */
[----:B------:R-:W-:-:S03]  /*3b90*/  IMAD.MOV.U32 R0, RZ, RZ, RZ ;  /* 0x000000ffff007224 */ /* 0x000fc600078e00ff */
[----:B0-----:R0:W-:Y:S02]  /*3ba0*/  @!P5 STS [R2], R3 ;  /* 0x000000030200d388 */ /* 0x0011e40000000800 */
[----:B0-----:R-:W-:Y:S02]  /*3bb0*/  CS2R R2, SRZ ;  /* 0x0000000000027805 */ /* 0x001fe4000001ff00 */
        /* <DEDUP_REMOVED lines=25> */
.L_x_669:
[----:B------:R-:W-:Y:S01]  /*3d50*/  @!P3 MOV R24, R17 ;  /* 0x000000110018b202 */ /* 0x000fe20000000f00 */
[----:B------:R-:W0:Y:S01]  /*3d60*/  LDS R5, [R6] ;  /* 0x0000000006057984 */ /* 0x000e220000000800 */
[-C--:B------:R-:W-:Y:S02]  /*3d70*/  @!P3 MOV R25, R22.reuse ;  /* 0x000000160019b202 */ /* 0x080fe40000000f00 */
[----:B------:R-:W-:Y:S03]  /*3d80*/  IADD3 R14, R14, 0x4, RZ ;  /* 0x000000040e0e7810 */ /* 0x000fe60007ffe0ff */
[----:B------:R1:W0:Y:S01]  /*3d90*/  @!P3 LDG.E.128 R8, [R24.64] ;  /* 0x000000081808b981 */ /* 0x000222000c1e1d00 */
[----:B------:R-:W-:Y:S02]  /*3da0*/  PLOP3.LUT P3, PT, P0, PT, PT, 0x80, 0x0 ;  /* 0x000000000000781c */ /* 0x000fe4000076f070 */
[----:B------:R-:W-:Y:S02]  /*3db0*/  ISETP.GE.AND P2, PT, R14, R13, PT ;  /* 0x0000000d0e00720c */ /* 0x000fe40003f46270 */
[C---:B-1----:R-:W-:Y:S04]  /*3dc0*/  IADD3 R24, P1, R20.reuse, R17, RZ ;  /* 0x0000001114187210 */ /* 0x042fe80007f3e0ff */
[C---:B------:R-:W-:Y:S02]  /*3dd0*/  IADD3.X R25, R21.reuse, R22, RZ, P1, !PT ;  /* 0x0000001615197210 */ /* 0x040fe40000ffe4ff */
[C---:B------:R-:W-:Y:S04]  /*3de0*/  IADD3 R22, P1, R20.reuse, R24, RZ ;  /* 0x0000001814167210 */ /* 0x040fe80007f3e0ff */
[----:B------:R-:W-:Y:S01]  /*3df0*/  IADD3.X R23, R21, R25, RZ, P1, !PT ;  /* 0x0000001915177210 */ /* 0x000fe20000ffe4ff */
[C---:B0-----:R-:W-:Y:S02]  /*3e00*/  FFMA.FTZ R4, R5.reuse, R8, R4 ;  /* 0x0000000805047223 */ /* 0x041fe40000010004 */
[C---:B------:R-:W-:Y:S02]  /*3e10*/  FFMA.FTZ R3, R5.reuse, R9, R3 ;  /* 0x0000000905037223 */ /* 0x040fe40000010003 */
[C---:B------:R-:W-:Y:S02]  /*3e20*/  FFMA.FTZ R2, R5.reuse, R10, R2 ;  /* 0x0000000a05027223 */ /* 0x040fe40000010002 */
[----:B------:R-:W-:Y:S02]  /*3e30*/  FFMA.FTZ R0, R5, R11, R0 ;  /* 0x0000000b05007223 */ /* 0x000fe40000010000 */
[----:B------:R-:W0:Y:S04]  /*3e40*/  LDS R5, [R6+0x24] ;  /* 0x0000240006057984 */ /* 0x000e280000000800 */
[----:B------:R-:W0:Y:S02]  /*3e50*/  @!P3 LDG.E.128 R8, [R24.64] ;  /* 0x000000081808b981 */ /* 0x000e24000c1e1d00 */
[C---:B0-----:R-:W-:Y:S02]  /*3e60*/  FFMA.FTZ R4, R5.reuse, R8, R4 ;  /* 0x0000000805047223 */ /* 0x041fe40000010004 */
[C---:B------:R-:W-:Y:S02]  /*3e70*/  FFMA.FTZ R3, R5.reuse, R9, R3 ;  /* 0x0000000905037223 */ /* 0x040fe40000010003 */
[C---:B------:R-:W-:Y:S02]  /*3e80*/  FFMA.FTZ R2, R5.reuse, R10, R2 ;  /* 0x0000000a05027223 */ /* 0x040fe40000010002 */
[----:B------:R-:W-:Y:S02]  /*3e90*/  FFMA.FTZ R0, R5, R11, R0 ;  /* 0x0000000b05007223 */ /* 0x000fe40000010000 */
[----:B------:R-:W0:Y:S04]  /*3ea0*/  LDS R5, [R6+0x48] ;  /* 0x0000480006057984 */ /* 0x000e280000000800 */
[----:B------:R1:W0:Y:S02]  /*3eb0*/  @!P3 LDG.E.128 R8, [R22.64] ;  /* 0x000000081608b981 */ /* 0x000224000c1e1d00 */
[C---:B-1----:R-:W-:Y:S04]  /*3ec0*/  IADD3 R22, P1, R20.reuse, R22, RZ ;  /* 0x0000001614167210 */ /* 0x042fe80007f3e0ff */
[----:B------:R-:W-:Y:S02]  /*3ed0*/  IADD3.X R23, R21, R23, RZ, P1, !PT ;  /* 0x0000001715177210 */ /* 0x000fe40000ffe4ff */
[----:B------:R-:W-:Y:S01]  /*3ee0*/  IADD3 R17, P1, R20, R22, RZ ;  /* 0x0000001614117210 */ /* 0x000fe20007f3e0ff */
[C---:B0-----:R-:W-:Y:S02]  /*3ef0*/  FFMA.FTZ R4, R5.reuse, R8, R4 ;  /* 0x0000000805047223 */ /* 0x041fe40000010004 */
[C---:B------:R-:W-:Y:S02]  /*3f00*/  FFMA.FTZ R3, R5.reuse, R9, R3 ;  /* 0x0000000905037223 */ /* 0x040fe40000010003 */
[C---:B------:R-:W-:Y:S02]  /*3f10*/  FFMA.FTZ R2, R5.reuse, R10, R2 ;  /* 0x0000000a05027223 */ /* 0x040fe40000010002 */
[----:B------:R-:W-:Y:S02]  /*3f20*/  FFMA.FTZ R0, R5, R11, R0 ;  /* 0x0000000b05007223 */ /* 0x000fe40000010000 */
[----:B------:R0:W1:Y:S04]  /*3f30*/  LDS R5, [R6+0x6c] ;  /* 0x00006c0006057984 */ /* 0x0000680000000800 */
[----:B------:R2:W1:Y:S01]  /*3f40*/  @!P3 LDG.E.128 R8, [R22.64] ;  /* 0x000000081608b981 */ /* 0x000462000c1e1d00 */
[----:B0-----:R-:W-:Y:S02]  /*3f50*/  IADD3 R6, R6, 0x90, RZ ;  /* 0x0000009006067810 */ /* 0x001fe40007ffe0ff */
[----:B--2---:R-:W-:Y:S01]  /*3f60*/  IADD3.X R22, R21, R23, RZ, P1, !PT ;  /* 0x0000001715167210 */ /* 0x004fe20000ffe4ff */
[C---:B-1----:R-:W-:Y:S02]  /*3f70*/  FFMA.FTZ R4, R5.reuse, R8, R4 ;  /* 0x0000000805047223 */ /* 0x042fe40000010004 */
[C---:B------:R-:W-:Y:S02]  /*3f80*/  FFMA.FTZ R3, R5.reuse, R9, R3 ;  /* 0x0000000905037223 */ /* 0x040fe40000010003 */
[C---:B------:R-:W-:Y:S02]  /*3f90*/  FFMA.FTZ R2, R5.reuse, R10, R2 ;  /* 0x0000000a05027223 */ /* 0x040fe40000010002 */
[----:B------:R-:W-:Y:S01]  /*3fa0*/  FFMA.FTZ R0, R5, R11, R0 ;  /* 0x0000000b05007223 */ /* 0x000fe20000010000 */
[----:B------:R-:W-:-:S05]  /*3fb0*/  @!P2 BRA `(.L_x_669) ;  /* 0xfffffd900000a947 */ /* 0x000fca000383ffff */
.L_x_668:
[----:B------:R-:W-:-:S04]  /*3fc0*/  IADD3 R5, -R14, c[0x0][0x314], RZ ;  /* 0x0000c5000e057a10 */ /* 0x000fc80007ffe1ff */
[----:B------:R-:W-:-:S13]  /*3fd0*/  ISETP.GT.AND P0, PT, R5, 0x1, PT ;  /* 0x000000010500780c */ /* 0x000fda0003f04270 */
[----:B------:R-:W-:Y:S05]  /*3fe0*/  @!P0 BRA `(.L_x_670) ;  /* 0x0000018000008947 */ /* 0x000fea0003800000 */
[----:B------:R-:W-:Y:S01]  /*3ff0*/  ISETP.GE.AND P0, PT, R16, R15, PT ;  /* 0x0000000f1000720c */ /* 0x000fe20003f06270 */
[----:B------:R-:W0:-:S12]  /*4000*/  LDS R5, [R6] ;  /* 0x0000000006057984 */ /* 0x000e180000000800 */
[----:B------:R-:W-:Y:S02]  /*4010*/  @!P0 IMAD.MOV.U32 R24, RZ, RZ, R17 ;  /* 0x000000ffff188224 */ /* 0x000fe400078e0011 */
[----:B------:R-:W-:-:S05]  /*4020*/  @!P0 IMAD.MOV.U32 R25, RZ, RZ, R22 ;  /* 0x000000ffff198224 */ /* 0x000fca00078e0016 */
[----:B------:R1:W0:Y:S02]  /*4030*/  @!P0 LDG.E.128 R8, [R24.64] ;  /* 0x0000000818088981 */ /* 0x000224000c1e1d00 */
[----:B-1----:R-:W-:-:S04]  /*4040*/  IADD3 R24, P1, R20, R17, RZ ;  /* 0x0000001114187210 */ /* 0x002fc80007f3e0ff */
        /* <DEDUP_REMOVED lines=9> */
[----:B------:R-:W-:Y:S02]  /*40e0*/  IADD3.X R22, R21, R25, RZ, P0, !PT ;  /* 0x0000001915167210 */ /* 0x000fe400007fe4ff */
[----:B------:R-:W-:Y:S02]  /*40f0*/  PLOP3.LUT P4, PT, PT, PT, PT, 0x8, 0x0 ;  /* 0x000000000000781c */ /* 0x000fe40003f8e170 */
[----:B------:R-:W-:Y:S02]  /*4100*/  IADD3 R14, R14, 0x1, RZ ;  /* 0x000000010e0e7810 */ /* 0x000fe40007ffe0ff */
[----:B0-----:R-:W-:-:S04]  /*4110*/  IADD3 R6, R6, 0x24, RZ ;  /* 0x0000002406067810 */ /* 0x001fc80007ffe0ff */
[----:B------:R-:W-:Y:S01]  /*4120*/  IADD3 R6, R6, 0x24, RZ ;  /* 0x0000002406067810 */ /* 0x000fe20007ffe0ff */
[-C--:B--2---:R-:W-:Y:S02]  /*4130*/  FFMA.FTZ R4, R8, R5.reuse, R4 ;  /* 0x0000000508047223 */ /* 0x084fe40000010004 */
[-C--:B------:R-:W-:Y:S02]  /*4140*/  FFMA.FTZ R3, R9, R5.reuse, R3 ;  /* 0x0000000509037223 */ /* 0x080fe40000010003 */
[-C--:B------:R-:W-:Y:S02]  /*4150*/  FFMA.FTZ R2, R10, R5.reuse, R2 ;  /* 0x000000050a027223 */ /* 0x080fe40000010002 */
[----:B------:R-:W-:Y:S02]  /*4160*/  FFMA.FTZ R0, R11, R5, R0 ;  /* 0x000000050b007223 */ /* 0x000fe40000010000 */
.L_x_670:
[----:B------:R-:W-:Y:S01]  /*4170*/  ISETP.LT.OR P4, PT, R14, c[0x0][0x314], P4 ;  /* 0x0000c5000e007a0c */ /* 0x000fe20002781670 */
[----:B------:R-:W-:Y:S01]  /*4180*/  IMAD.MOV.U32 R23, RZ, RZ, R22 ;  /* 0x000000ffff177224 */ /* 0x000fe200078e0016 */
[----:B------:R-:W-:-:S11]  /*4190*/  MOV R22, R17 ;  /* 0x0000001100167202 */ /* 0x000fd60000000f00 */
[----:B------:R-:W-:Y:S05]  /*41a0*/  @!P4 BRA `(.L_x_667) ;  /* 0x000000a00000c947 */ /* 0x000fea0003800000 */
[----:B------:R-:W-:Y:S01]  /*41b0*/  ISETP.GE.AND P0, PT, R16, R15, PT ;  /* 0x0000000f1000720c */ /* 0x000fe20003f06270 */
[----:B------:R-:W-:-:S12]  /*41c0*/  BSSY B0, `(.L_x_671) ;  /* 0x0000003000007945 */ /* 0x000fd80003800000 */
[----:B------:R-:W-:Y:S05]  /*41d0*/  @P0 BRA `(.L_x_672) ;  /* 0x0000001000000947 */ /* 0x000fea0003800000 */
[----:B------:R0:W5:Y:S02]  /*41e0*/  LDG.E.128 R8, [R22.64] ;  /* 0x0000000816087981 */ /* 0x000164000c1e1d00 */
.L_x_672:
[----:B------:R-:W-:Y:S05]  /*41f0*/  BSYNC B0 ;  /* 0x0000000000007941 */ /* 0x000fea0003800000 */
.L_x_671:
[----:B------:R-:W1:Y:S02]  /*4200*/  LDS R6, [R6] ;  /* 0x0000000006067984 */ /* 0x000e640000000800 */
[C---:B-1---5:R-:W-:Y:S02]  /*4210*/  FFMA.FTZ R4, R6.reuse, R8, R4 ;  /* 0x0000000806047223 */ /* 0x062fe40000010004 */
[C---:B------:R-:W-:Y:S02]  /*4220*/  FFMA.FTZ R3, R6.reuse, R9, R3 ;  /* 0x0000000906037223 */ /* 0x040fe40000010003 */
[C---:B------:R-:W-:Y:S02]  /*4230*/  FFMA.FTZ R2, R6.reuse, R10, R2 ;  /* 0x0000000a06027223 */ /* 0x040fe40000010002 */
[----:B------:R-:W-:Y:S02]  /*4240*/  FFMA.FTZ R0, R6, R11, R0 ;  /* 0x0000000b06007223 */ /* 0x000fe40000010000 */
.L_x_667:
[----:B------:R-:W-:Y:S02]  /*4250*/  IADD3 R16, R16, UR6, RZ ;  /* 0x0000000610107c10 */ /* 0x000fe4000fffe0ff */
[----:B------:R-:W-:-:S02]  /*4260*/  F2FP.BF16.PACK_AB R4, R3, R4 ;  /* 0x000000040304723e */ /* 0x000fc400000010ff */
[----:B------:R-:W-:Y:S02]  /*4270*/  ISETP.GE.AND P0, PT, R16, R12, PT ;  /* 0x0000000c1000720c */ /* 0x000fe40003f06270 */
[----:B------:R-:W-:-:S11]  /*4280*/  F2FP.BF16.PACK_AB R5, R0, R2 ;  /* 0x000000020005723e */ /* 0x000fd600000010ff */
[----:B------:R-:W-:Y:S05]  /*4290*/  @P0 EXIT ;  /* 0x000000000000094d */ /* 0x000fea0003800000 */
[-C--:B------:R-:W-:Y:S02]  /*42a0*/  IABS R8, R7.reuse ;  /* 0x0000000700087213 */ /* 0x080fe40000000000 */
[----:B------:R-:W-:Y:S02]  /*42b0*/  IABS R9, R16 ;  /* 0x0000001000097213 */ /* 0x000fe40000000000 */
[----:B------:R-:W1:Y:S01]  /*42c0*/  I2F.RP R10, R8 ;  /* 0x00000008000a7306 */ /* 0x000e620000209400 */
[----:B------:R-:W-:Y:S02]  /*42d0*/  IABS R6, R7 ;  /* 0x0000000700067213 */ /* 0x000fe40000000000 */
[----:B------:R-:W-:-:S03]  /*42e0*/  SHF.R.S32.HI R19, RZ, 0x1f, R18 ;  /* 0x0000001fff137819 */ /* 0x000fc60000011412 */
[----:B------:R-:W-:Y:S02]  /*42f0*/  IMAD.MOV R6, RZ, RZ, -R6 ;  /* 0x000000ffff067224 */ /* 0x000fe400078e0a06 */
[----:B-1----:R-:W1:Y:S02]  /*4300*/  MUFU.RCP R10, R10 ;  /* 0x0000000a000a7308 */ /* 0x002e640000001000 */
[----:B-1----:R-:W-:-:S06]  /*4310*/  IADD3 R10, R10, 0xffffffe, RZ ;  /* 0x0ffffffe0a0a7810 */ /* 0x002fcc0007ffe0ff */
[----:B------:R-:W1:Y:S02]  /*4320*/  F2I.FTZ.U32.TRUNC.NTZ R11, R10 ;  /* 0x0000000a000b7305 */ /* 0x000e64000021f000 */
[----:B-1----:R-:W-:Y:S02]  /*4330*/  IMAD.MOV R0, RZ, RZ, -R11 ;  /* 0x000000ffff007224 */ /* 0x002fe400078e0a0b */
[----:B------:R-:W-:Y:S02]  /*4340*/  IMAD.MOV.U32 R10, RZ, RZ, RZ ;  /* 0x000000ffff0a7224 */ /* 0x000fe400078e00ff */
[----:B------:R-:W-:Y:S01]  /*4350*/  IMAD R2, R0, R8, RZ ;  /* 0x0000000800027224 */ /* 0x000fe200078e02ff */
[----:B------:R-:W-:-:S03]  /*4360*/  IABS R0, c[0x0][0x214] ;  /* 0x0000850000007a13 */ /* 0x000fc60000000000 */
[----:B------:R-:W-:Y:S01]  /*4370*/  IMAD.HI.U32 R2, R11, R2, R10 ;  /* 0x000000020b027227 */ /* 0x000fe200078e000a */
[----:B------:R-:W1:Y:S05]  /*4380*/  I2F.RP R3, R0 ;  /* 0x0000000000037306 */ /* 0x000e6a0000209400 */
[----:B------:R-:W-:-:S04]  /*4390*/  IMAD.HI.U32 R2, R2, R9, RZ ;  /* 0x0000000902027227 */ /* 0x000fc800078e00ff */
[----:B------:R-:W-:-:S05]  /*43a0*/  IMAD R6, R2, R6, R9 ;  /* 0x0000000602067224 */ /* 0x000fca00078e0209 */
[----:B------:R-:W-:Y:S01]  /*43b0*/  ISETP.GT.U32.AND P1, PT, R8, R6, PT ;  /* 0x000000060800720c */ /* 0x000fe20003f24070 */
[----:B-1----:R-:W1:-:S12]  /*43c0*/  MUFU.RCP R3, R3 ;  /* 0x0000000300037308 */ /* 0x002e580000001000 */
[----:B------:R-:W-:Y:S01]  /*43d0*/  @!P1 IMAD.IADD R6, R6, 0x1, -R8 ;  /* 0x0000000106069824 */ /* 0x000fe200078e0a08 */
[----:B------:R-:W-:Y:S02]  /*43e0*/  @!P1 IADD3 R2, R2, 0x1, RZ ;  /* 0x0000000102029810 */ /* 0x000fe40007ffe0ff */
[----:B------:R-:W-:Y:S02]  /*43f0*/  ISETP.NE.AND P1, PT, R7, RZ, PT ;  /* 0x000000ff0700720c */ /* 0x000fe40003f25270 */
[----:B------:R-:W-:Y:S02]  /*4400*/  ISETP.GE.U32.AND P2, PT, R6, R8, PT ;  /* 0x000000080600720c */ /* 0x000fe40003f46070 */
[----:B------:R-:W-:Y:S02]  /*4410*/  LOP3.LUT R6, R16, R7, RZ, 0x3c, !PT ;  /* 0x0000000710067212 */ /* 0x000fe400078e3cff */
[----:B-1----:R-:W-:Y:S02]  /*4420*/  IADD3 R3, R3, 0xffffffe, RZ ;  /* 0x0ffffffe03037810 */ /* 0x002fe40007ffe0ff */
[----:B------:R-:W-:-:S02]  /*4430*/  ISETP.GE.AND P0, PT, R6, RZ, PT ;  /* 0x000000ff0600720c */ /* 0x000fc40003f06270 */
[----:B------:R-:W1:Y:S05]  /*4440*/  F2I.FTZ.U32.TRUNC.NTZ R11, R3 ;  /* 0x00000003000b7305 */ /* 0x000e6a000021f000 */
[----:B------:R-:W-:-:S06]  /*4450*/  @P2 IADD3 R2, R2, 0x1, RZ ;  /* 0x0000000102022810 */ /* 0x000fcc0007ffe0ff */
[----:B------:R-:W-:Y:S02]  /*4460*/  @!P0 IADD3 R2, -R2, RZ, RZ ;  /* 0x000000ff02028210 */ /* 0x000fe40007ffe1ff */
[----:B------:R-:W-:Y:S01]  /*4470*/  @!P1 LOP3.LUT R2, RZ, R7, RZ, 0x33, !PT ;  /* 0x00000007ff029212 */ /* 0x000fe200078e33ff */
[----:B-1----:R-:W-:-:S04]  /*4480*/  IMAD.MOV R3, RZ, RZ, -R11 ;  /* 0x000000ffff037224 */ /* 0x002fc800078e0a0b */
        /* <DEDUP_REMOVED lines=39> */
        .weak           $__internal_13_$__cuda_sm20_div_s64
        .type           $__internal_13_$__cuda_sm20_div_s64,@function
        .size           $__internal_13_$__cuda_sm20_div_s64,(.L_x_7811 - $__internal_13_$__cuda_sm20_div_s64)
$__internal_13_$__cuda_sm20_div_s64:
        /* <DEDUP_REMOVED lines=83> */
[----:B------:R-:W-:Y:S06]  /*4c30*/  RET.REL.NODEC R20 `(_ZN5flash32flash_fwd_splitkv_combine_kernelI23Flash_fwd_kernel_traitsILi64ELi64ELi256ELi4ELb0ELb0EN7cutlass10bfloat16_tE19Flash_kernel_traitsILi64ELi64ELi256ELi4ES3_EELi8ELi1ELb1EEEvNS_16Flash_fwd_paramsE) ;  /* 0xffffb3c014007950 */ /* 0x000fec0003c3ffff */
.L_x_673:
        /* <DEDUP_REMOVED lines=12> */
.L_x_7811:


//--------------------- .text._ZN5flash24flash_fwd_splitkv_kernelI23Flash_fwd_kernel_traitsILi64ELi64ELi256ELi4ELb0ELb0EN7cutlass10bfloat16_tE19Flash_kernel_traitsILi64ELi64ELi256ELi4ES3_EELb1ELb0ELb0ELb0ELb0ELb0ELb0ELb0EEEvNS_16Flash_fwd_paramsE --------------------------
	.section	.text._ZN5flash24flash_fwd_splitkv_kernelI23Flash_fwd_kernel_traitsILi64ELi64ELi256ELi4ELb0ELb0EN7cutlass10bfloat16_tE19Flash_kernel_traitsILi64ELi64ELi256ELi4ES3_EELb1ELb0ELb0ELb0ELb0ELb0ELb0ELb0EEEvNS_16Flash_fwd_paramsE,"ax",@progbits
	.sectioninfo	@"SHI_REGISTERS=255"
	.align	128
        .global         _ZN5flash24flash_fwd_splitkv_kernelI23Flash_fwd_kernel_traitsILi64ELi64ELi256ELi4ELb0ELb0EN7cutlass10bfloat16_tE19Flash_kernel_traitsILi64ELi64ELi256ELi4ES3_EELb1ELb0ELb0ELb0ELb0ELb0ELb0ELb0EEEvNS_16Flash_fwd_paramsE
        .type           _ZN5flash24flash_fwd_splitkv_kernelI23Flash_fwd_kernel_traitsILi64ELi64ELi256ELi4ELb0ELb0EN7cutlass10bfloat16_tE19Flash_kernel_traitsILi64ELi64ELi256ELi4ES3_EELb1ELb0ELb0ELb0ELb0ELb0ELb0ELb0EEEvNS_16Flash_fwd_paramsE,@function
        .size           _ZN5flash24flash_fwd_splitkv_kernelI23Flash_fwd_kernel_traitsILi64ELi64ELi256ELi4ELb0ELb0EN7cutlass10bfloat16_tE19Flash_kernel_traitsILi64ELi64ELi256ELi4ES3_EELb1ELb0ELb0ELb0ELb0ELb0ELb0ELb0EEEvNS_16Flash_fwd_paramsE,(.L_x_7864 - _ZN5flash24flash_fwd_splitkv_kernelI23Flash_fwd_kernel_traitsILi64ELi64ELi256ELi4ELb0ELb0EN7cutlass10bfloat16_tE19Flash_kernel_traitsILi64ELi64ELi256ELi4ES3_EELb1ELb0ELb0ELb0ELb0ELb0ELb0ELb0EEEvNS_16Flash_fwd_paramsE)
        .other          _ZN5flash24flash_fwd_splitkv_kernelI23Flash_fwd_kernel_traitsILi64ELi64ELi256ELi4ELb0ELb0EN7cutlass10bfloat16_tE19Flash_kernel_traitsILi64ELi64ELi256ELi4ES3_EELb1ELb0ELb0ELb0ELb0ELb0ELb0ELb0EEEvNS_16Flash_fwd_paramsE,@"STO_CUDA_ENTRY STV_DEFAULT"
_ZN5flash24flash_fwd_splitkv_kernelI23Flash_fwd_kernel_traitsILi64ELi64ELi256ELi4ELb0ELb0EN7cutlass10bfloat16_tE19Flash_kernel_traitsILi64ELi64ELi256ELi4ES3_EELb1ELb0ELb0ELb0ELb0ELb0ELb0ELb0EEEvNS_16Flash_fwd_paramsE:
.text._ZN5flash24flash_fwd_splitkv_kernelI23Flash_fwd_kernel_traitsILi64ELi64ELi256ELi4ELb0ELb0EN7cutlass10bfloat16_tE19Flash_kernel_traitsILi64ELi64ELi256ELi4ES3_EELb1ELb0ELb0ELb0ELb0ELb0ELb0ELb0EEEvNS_16Flash_fwd_paramsE:
[----:B------:R-:W-:Y:S02]  /*0000*/  MOV R1, c[0x0][0x28] ;  /* 0x00000a0000017a02 */ /* 0x000fe40000000f00 */
[----:B------:R-:W1:Y:S01]  /*0010*/  S2UR UR12, SR_CTAID.Y ;  /* 0x00000000000c79c3 */ /* 0x000e620000002600 */
[----:B------:R-:W-:Y:S01]  /*0020*/  ULDC.64 UR4, c[0x0][0x240] ;  /* 0x0000900000047ab9 */ /* 0x000fe20000000a00 */
[----:B------:R-:W-:Y:S01]  /*0030*/  IADD3 R1, R1, -0x10, RZ ;  /* 0xfffffff001017810 */ /* 0x000fe20007ffe0ff */
[----:B------:R-:W-:Y:S02]  /*0040*/  UISETP.NE.U32.AND UP2, UPT, URZ, UR4, UPT ;  /* 0x000000043f00728c */ /* 0x000fe4000bf45070 */
[----:B------:R-:W-:Y:S02]  /*0050*/  UMOV UR8, 0x4 ;  /* 0x0000000400087882 */ /* 0x000fe40000000000 */
[----:B------:R-:W-:Y:S02]  /*0060*/  UISETP.NE.AND.EX UP2, UPT, URZ, UR5, UPT, UP2 ;  /* 0x000000053f00728c */ /* 0x000fe4000bf45320 */
[----:B------:R-:W-:Y:S02]  /*0070*/  ULDC.64 UR10, c[0x0][0x240] ;  /* 0x00009000000a7ab9 */ /* 0x000fe40000000a00 */
[----:B------:R-:W-:-:S02]  /*0080*/  ULDC.64 UR4, c[0x0][0x250] ;  /* 0x0000940000047ab9 */ /* 0x000fc40000000a00 */
[----:B------:R-:W-:Y:S01]  /*0090*/  PLOP3.LUT P2, PT, PT, PT, UP2, 0x80, 0x0 ;  /* 0x000000000000781c */ /* 0x000fe20003f4f028 */
[----:B------:R-:W-:Y:S02]  /*00a0*/  UISETP.NE.U32.AND UP0, UPT, URZ, UR4, UPT ;  /* 0x000000043f00728c */ /* 0x000fe4000bf05070 */
[----:B------:R-:W-:Y:S02]  /*00b0*/  ULDC.64 UR20, c[0x0][0x118] ;  /* 0x0000460000147ab9 */ /* 0x000fe40000000a00 */
[----:B------:R-:W-:Y:S02]  /*00c0*/  UISETP.NE.AND.EX UP0, UPT, URZ, UR5, UPT, UP0 ;  /* 0x000000053f00728c */ /* 0x000fe4000bf05300 */
[----:B------:R-:W-:Y:S02]  /*00d0*/  ULDC.U8 UR9, c[0x0][0x312] ;  /* 0x0000c48000097ab9 */ /* 0x000fe40000000000 */
[----:B------:R-:W-:Y:S02]  /*00e0*/  ULDC.64 UR6, c[0x0][0x248] ;  /* 0x0000920000067ab9 */ /* 0x000fe40000000a00 */
[----:B-1----:R-:W-:Y:S01]  /*00f0*/  UIMAD.WIDE UR10, UR12, UR8, UR10 ;  /* 0x000000080c0a72a5 */ /* 0x002fe2000f8e020a */
[----:B------:R-:W-:Y:S01]  /*0100*/  PLOP3.LUT P0, PT, PT, PT, UP0, 0x80, 0x0 ;  /* 0x000000000000781c */ /* 0x000fe20003f0f008 */
[----:B------:R-:W-:-:S02]  /*0110*/  ULDC.64 UR4, c[0x0][0x250] ;  /* 0x0000940000047ab9 */ /* 0x000fc40000000a00 */
[----:B------:R-:W-:Y:S02]  /*0120*/  UISETP.NE.AND UP3, UPT, UR9, URZ, UPT ;  /* 0x0000003f0900728c */ /* 0x000fe4000bf65270 */
[----:B------:R-:W-:Y:S01]  /*0130*/  IMAD.U32 R10, RZ, RZ, UR10 ;  /* 0x0000000aff0a7e24 */ /* 0x000fe2000f8e00ff */
[----:B------:R-:W-:Y:S01]  /*0140*/  UISETP.EQ.U32.AND UP1, UPT, URZ, UR6, UPT ;  /* 0x000000063f00728c */ /* 0x000fe2000bf22070 */
[----:B------:R-:W-:Y:S01]  /*0150*/  IMAD.U32 R11, RZ, RZ, UR11 ;  /* 0x0000000bff0b7e24 */ /* 0x000fe2000f8e00ff */
[----:B------:R-:W-:Y:S02]  /*0160*/  @UP0 UIMAD.WIDE UR4, UR12, UR8, UR4 ;  /* 0x000000080c0402a5 */ /* 0x000fe4000f8e0204 */
[----:B------:R-:W-:Y:S02]  /*0170*/  UISETP.EQ.OR.EX UP1, UPT, URZ, UR7, !UP3, UP1 ;  /* 0x000000073f00728c */ /* 0x000fe4000df22710 */
[----:B------:R-:W2:Y:S01]  /*0180*/  @P2 LDG.E R4, [R10.64] ;  /* 0x000000140a042981 */ /* 0x000ea2000c1e1900 */
[----:B------:R-:W-:-:S03]  /*0190*/  ULDC.64 UR6, c[0x0][0x248] ;  /* 0x0000920000067ab9 */ /* 0x000fc60000000a00 */
[----:B------:R-:W3:Y:S01]  /*01a0*/  @P2 LDG.E R0, [R10.64+0x4] ;  /* 0x000004140a002981 */ /* 0x000ee2000c1e1900 */
[----:B------:R-:W-:Y:S02]  /*01b0*/  IMAD.U32 R8, RZ, RZ, UR4 ;  /* 0x00000004ff087e24 */ /* 0x000fe4000f8e00ff */
[----:B------:R-:W-:Y:S01]  /*01c0*/  IMAD.U32 R9, RZ, RZ, UR5 ;  /* 0x00000005ff097e24 */ /* 0x000fe2000f8e00ff */
[----:B------:R-:W-:-:S04]  /*01d0*/  PLOP3.LUT P1, PT, PT, PT, UP1, 0x80, 0x0 ;  /* 0x000000000000781c */ /* 0x000fc80003f2f018 */
[----:B------:R-:W4:Y:S01]  /*01e0*/  @P0 LDG.E R2, [R8.64] ;  /* 0x0000001408020981 */ /* 0x000f22000c1e1900 */
[----:B------:R-:W-:-:S06]  /*01f0*/  UIMAD.WIDE UR6, UR12, UR8, UR6 ;  /* 0x000000080c0672a5 */ /* 0x000fcc000f8e0206 */
[----:B------:R-:W-:Y:S02]  /*0200*/  IMAD.U32 R6, RZ, RZ, UR6 ;  /* 0x00000006ff067e24 */ /* 0x000fe4000f8e00ff */
[----:B------:R-:W-:-:S05]  /*0210*/  IMAD.U32 R7, RZ, RZ, UR7 ;  /* 0x00000007ff077e24 */ /* 0x000fca000f8e00ff */
[----:B------:R-:W5:Y:S01]  /*0220*/  @!P1 LDG.E R3, [R6.64] ;  /* 0x0000001406039981 */ /* 0x000f62000c1e1900 */
[----:B------:R-:W-:Y:S02]  /*0230*/  UMOV UR11, 0xffffffff ;  /* 0xffffffff000b7882 */ /* 0x000fe40000000000 */
[----:B------:R-:W-:Y:S02]  /*0240*/  UMOV UR22, URZ ;  /* 0x0000003f00167c82 */ /* 0x000fe40008000000 */
[----:B------:R-:W-:Y:S01]  /*0250*/  UMOV UR23, 0xffffffff ;  /* 0xffffffff00177882 */ /* 0x000fe20000000000 */
[----:B------:R-:W1:Y:S08]  /*0260*/  S2UR UR14, SR_CTAID.X ;  /* 0x00000000000e79c3 */ /* 0x000e700000002500 */
[----:B------:R-:W1:Y:S08]  /*0270*/  S2UR UR13, SR_CTAID.Z ;  /* 0x00000000000d79c3 */ /* 0x000e700000002700 */
[----:B--2---:R-:W2:Y:S08]  /*0280*/  @P2 R2UR UR11, R4 ;  /* 0x00000000040b23c2 */ /* 0x004eb000000e0000 */
[----:B---3--:R-:W2:Y:S08]  /*0290*/  @P2 R2UR UR16, R0 ;  /* 0x00000000001023c2 */ /* 0x008eb000000e0000 */
[----:B----4-:R3:W4:Y:S01]  /*02a0*/  @P0 R2UR UR22, R2 ;  /* 0x00000000021603c2 */ /* 0x01072200000e0000 */
[----:B------:R-:W-:-:S04]  /*02b0*/  ISETP.NE.U32.AND P0, PT, RZ, c[0x0][0x248], PT ;  /* 0x00009200ff007a0c */ /* 0x000fc80003f05070 */
[----:B------:R-:W-:Y:S01]  /*02c0*/  ISETP.NE.AND.EX P0, PT, RZ, c[0x0][0x24c], PT, P0 ;  /* 0x00009300ff007a0c */ /* 0x000fe20003f05300 */
[----:B--2---:R-:W-:Y:S02]  /*02d0*/  @UP2 UIADD3 UR16, UR16, -UR11, URZ ;  /* 0x8000000b10102290 */ /* 0x004fe4000fffe03f */
[----:B-----5:R3:W2:Y:S05]  /*02e0*/  @!P1 R2UR UR23, R3 ;  /* 0x00000000031793c2 */ /* 0x0206aa00000e0000 */
[----:B------:R-:W-:-:S05]  /*02f0*/  @!UP2 ULDC UR16, c[0x0][0x214] ;  /* 0x000085000010aab9 */ /* 0x000fca0000000800 */
[----:B-1234-:R-:W-:Y:S05]  /*0300*/  @!P0 BRA `(.L_x_674) ;  /* 0x0000007000008947 */ /* 0x01efea0003800000 */
[----:B------:R-:W-:-:S13]  /*0310*/  PLOP3.LUT P0, PT, PT, PT, UP3, 0x80, 0x0 ;  /* 0x000000000000781c */ /* 0x000fda0003f0f038 */
[----:B------:R-:W2:Y:S04]  /*0320*/  @P0 LDG.E R0, [R6.64+0x4] ;  /* 0x0000041406000981 */ /* 0x000ea8000c1e1900 */
[----:B------:R-:W3:Y:S01]  /*0330*/  @!P0 LDG.E R2, [R6.64] ;  /* 0x0000001406028981 */ /* 0x000ee2000c1e1900 */
[----:B--2---:R-:W1:Y:S02]  /*0340*/  @P0 R2UR UR6, R0 ;  /* 0x00000000000603c2 */ /* 0x004e6400000e0000 */
[----:B-1----:R-:W-:-:S11]  /*0350*/  @UP3 UIADD3 UR6, UR6, -UR23, URZ ;  /* 0x8000001706063290 */ /* 0x002fd6000fffe03f */
[----:B---3--:R1:W2:Y:S02]  /*0360*/  @!P0 R2UR UR6, R2 ;  /* 0x00000000020683c2 */ /* 0x0082a400000e0000 */
[----:B-12---:R-:W-:Y:S05]  /*0370*/  BRA `(.L_x_675) ;  /* 0x0000001000007947 */ /* 0x006fea0003800000 */
.L_x_674:
[----:B------:R-:W-:Y:S02]  /*0380*/  ULDC UR6, c[0x0][0x218] ;  /* 0x0000860000067ab9 */ /* 0x000fe40000000800 */
.L_x_675:
[----:B------:R-:W-:Y:S02]  /*0390*/  ULDC.64 UR4, c[0x0][0x258] ;  /* 0x0000960000047ab9 */ /* 0x000fe40000000a00 */
[----:B------:R-:W-:-:S04]  /*03a0*/  UISETP.NE.U32.AND UP2, UPT, URZ, UR4, UPT ;  /* 0x000000043f00728c */ /* 0x000fc8000bf45070 */
[----:B------:R-:W-:-:S03]  /*03b0*/  UISETP.NE.AND.EX UP2, UPT, URZ, UR5, UPT, UP2 ;  /* 0x000000053f00728c */ /* 0x000fc6000bf45320 */
[----:B------:R-:W-:-:S03]  /*03c0*/  ULDC.64 UR4, c[0x0][0x258] ;  /* 0x0000960000047ab9 */ /* 0x000fc60000000a00 */
[----:B------:R-:W-:-:S05]  /*03d0*/  PLOP3.LUT P0, PT, PT, PT, UP2, 0x80, 0x0 ;  /* 0x000000000000781c */ /* 0x000fca0003f0f028 */
[----:B------:R-:W-:-:S06]  /*03e0*/  @UP2 UIMAD.WIDE UR4, UR12, UR8, UR4 ;  /* 0x000000080c0422a5 */ /* 0x000fcc000f8e0204 */
[----:B------:R-:W-:Y:S02]  /*03f0*/  IMAD.U32 R2, RZ, RZ, UR4 ;  /* 0x00000004ff027e24 */ /* 0x000fe4000f8e00ff */
[----:B------:R-:W-:Y:S01]  /*0400*/  IMAD.U32 R3, RZ, RZ, UR5 ;  /* 0x00000005ff037e24 */ /* 0x000fe2000f8e00ff */
[----:B------:R-:W-:Y:S02]  /*0410*/  USHF.L.U32 UR14, UR14, 0x6, URZ ;  /* 0x000000060e0e7899 */ /* 0x000fe4000800063f */
[----:B------:R-:W-:Y:S02]  /*0420*/  ULDC.64 UR4, c[0x0][0x268] ;  /* 0x00009a0000047ab9 */ /* 0x000fe40000000a00 */
[----:B------:R-:W2:Y:S01]  /*0430*/  @P0 LDG.E R0, [R2.64] ;  /* 0x0000001402000981 */ /* 0x000ea2000c1e1900 */
[----:B------:R-:W-:Y:S02]  /*0440*/  UISETP.GT.AND UP0, UPT, UR16, UR14, UPT ;  /* 0x0000000e1000728c */ /* 0x000fe4000bf04270 */
[----:B------:R-:W-:-:S03]  /*0450*/  @!UP2 UISETP.NE.U32.AND UP1, UPT, URZ, UR4, UPT ;  /* 0x000000043f00a28c */ /* 0x000fc6000bf25070 */
[----:B------:R-:W-:Y:S02]  /*0460*/  ULDC UR4, c[0x0][0x21c] ;  /* 0x0000870000047ab9 */ /* 0x000fe40000000800 */
[----:B------:R-:W-:-:S04]  /*0470*/  @!UP2 UISETP.NE.AND.EX UP1, UPT, URZ, UR5, UPT, UP1 ;  /* 0x000000053f00a28c */ /* 0x000fc8000bf25310 */
[----:B------:R-:W-:Y:S01]  /*0480*/  @!UP2 USEL UR4, URZ, UR4, !UP1 ;  /* 0x000000043f04a287 */ /* 0x000fe2000c800000 */
[----:B--2---:R-:W1:Y:S01]  /*0490*/  @P0 R2UR UR15, R0 ;  /* 0x00000000000f03c2 */ /* 0x004e6200000e0000 */
[----:B------:R-:W-:Y:S01]  /*04a0*/  PLOP3.LUT P0, PT, PT, PT, UP0, 0x80, 0x0 ;  /* 0x000000000000781c */ /* 0x000fe20003f0f008 */
[----:B-1----:R-:W-:Y:S02]  /*04b0*/  @UP2 UIADD3 UR15, UR15, -UR22, URZ ;  /* 0x800000160f0f2290 */ /* 0x002fe4000fffe03f */
[----:B------:R-:W-:-:S10]  /*04c0*/  @!UP2 UIADD3 UR15, UR4, UR6, -UR22 ;  /* 0x00000006040fa290 */ /* 0x000fd4000fffe816 */
[----:B------:R-:W-:Y:S05]  /*04d0*/  @!P0 EXIT ;  /* 0x000000000000894d */ /* 0x000fea0003800000 */
[----:B------:R-:W-:Y:S01]  /*04e0*/  ULDC UR10, c[0x0][0x218] ;  /* 0x00008600000a7ab9 */ /* 0x000fe20000000800 */
[----:B------:R-:W1:Y:S01]  /*04f0*/  S2R R2, SR_TID.X ;  /* 0x0000000000027919 */ /* 0x000e620000002100 */
[----:B------:R-:W-:Y:S02]  /*0500*/  UIADD3 UR7, UR15, 0xff, URZ ;  /* 0x000000ff0f077890 */ /* 0x000fe4000fffe03f */
[----:B------:R-:W-:Y:S02]  /*0510*/  UIADD3 UR10, UR10, 0xff, URZ ;  /* 0x000000ff0a0a7890 */ /* 0x000fe4000fffe03f */
[----:B------:R-:W-:Y:S02]  /*0520*/  UIADD3 UR5, -UR16, 0x13f, UR14 ;  /* 0x0000013f10057890 */ /* 0x000fe4000fffe10e */
[----:B------:R-:W-:Y:S02]  /*0530*/  USHF.R.S32.HI UR6, URZ, 0x1f, UR7 ;  /* 0x0000001f3f067899 */ /* 0x000fe40008011407 */
[----:B------:R-:W-:-:S02]  /*0540*/  USHF.R.S32.HI UR9, URZ, 0x1f, UR10 ;  /* 0x0000001f3f097899 */ /* 0x000fc4000801140a */
[----:B------:R-:W-:Y:S02]  /*0550*/  ULDC UR4, c[0x0][0x2e8] ;  /* 0x0000ba0000047ab9 */ /* 0x000fe40000000800 */
[----:B------:R-:W-:Y:S02]  /*0560*/  UIADD3 UR4, UR5, UR4, UR15 ;  /* 0x0000000405047290 */ /* 0x000fe4000fffe00f */
[----:B------:R-:W-:Y:S02]  /*0570*/  ULEA.HI UR6, UR6, UR7, URZ, 0x8 ;  /* 0x0000000706067291 */ /* 0x000fe4000f8f403f */
[----:B------:R-:W-:Y:S02]  /*0580*/  ULEA.HI UR9, UR9, UR10, URZ, 0x8 ;  /* 0x0000000a09097291 */ /* 0x000fe4000f8f403f */
[----:B------:R-:W-:Y:S02]  /*0590*/  USHF.R.S32.HI UR5, URZ, 0x1f, UR4 ;  /* 0x0000001f3f057899 */ /* 0x000fe40008011404 */
[----:B------:R-:W-:-:S02]  /*05a0*/  USHF.R.S32.HI UR6, URZ, 0x8, UR6 ;  /* 0x000000083f067899 */ /* 0x000fc40008011406 */
[----:B------:R-:W-:Y:S02]  /*05b0*/  USHF.R.S32.HI UR9, URZ, 0x8, UR9 ;  /* 0x000000083f097899 */ /* 0x000fe40008011409 */
[----:B------:R-:W-:Y:S02]  /*05c0*/  ULEA.HI UR4, UR5, UR4, URZ, 0x8 ;  /* 0x0000000405047291 */ /* 0x000fe4000f8f403f */
[----:B------:R-:W-:Y:S02]  /*05d0*/  UISETP.LT.AND UP0, UPT, UR9, UR6, UPT ;  /* 0x000000060900728c */ /* 0x000fe4000bf01270 */
[----:B------:R-:W-:Y:S02]  /*05e0*/  USHF.R.S32.HI UR4, URZ, 0x8, UR4 ;  /* 0x000000083f047899 */ /* 0x000fe40008011404 */
[----:B------:R-:W-:-:S04]  /*05f0*/  USEL UR6, UR9, UR6, UP0 ;  /* 0x0000000609067287 */ /* 0x000fc80008000000 */
[----:B------:R-:W-:-:S04]  /*0600*/  UISETP.LT.AND UP0, UPT, UR6, UR4, UPT ;  /* 0x000000040600728c */ /* 0x000fc8000bf01270 */
[----:B------:R-:W-:-:S06]  /*0610*/  USEL UR6, UR6, UR4, UP0 ;  /* 0x0000000406067287 */ /* 0x000fcc0008000000 */
[----:B------:R-:W-:-:S13]  /*0620*/  ISETP.LT.AND P0, PT, RZ, UR6, PT ;  /* 0x00000006ff007c0c */ /* 0x000fda000bf01270 */
[----:B------:R-:W-:Y:S05]  /*0630*/  @P0 BRA `(.L_x_676) ;  /* 0x000007b000000947 */ /* 0x000fea0003800000 */
[----:B-1----:R-:W-:Y:S01]  /*0640*/  SHF.R.S32.HI R3, RZ, 0x1f, R2 ;  /* 0x0000001fff037819 */ /* 0x002fe20000011402 */
[----:B------:R-:W-:Y:S01]  /*0650*/  UISETP.NE.AND UP0, UPT, UR11, -0x1, UPT ;  /* 0xffffffff0b00788c */ /* 0x000fe2000bf05270 */
[----:B------:R-:W1:Y:S01]  /*0660*/  S2R R6, SR_CTAID.Z ;  /* 0x0000000000067919 */ /* 0x000e620000002700 */
[----:B------:R-:W-:Y:S01]  /*0670*/  USHF.R.S32.HI UR10, URZ, 0x1f, UR14 ;  /* 0x0000001f3f0a7899 */ /* 0x000fe2000801140e */
[----:B------:R-:W-:Y:S01]  /*0680*/  LEA.HI R4, R3, R2, RZ, 0x3 ;  /* 0x0000000203047211 */ /* 0x000fe200078f18ff */
[----:B------:R-:W-:Y:S01]  /*0690*/  ULDC.64 UR6, c[0x0][0x1e8] ;  /* 0x00007a0000067ab9 */ /* 0x000fe20000000a00 */
[----:B------:R-:W-:Y:S01]  /*06a0*/  IMAD.U32 R3, RZ, RZ, UR14 ;  /* 0x0000000eff037e24 */ /* 0x000fe2000f8e00ff */
[----:B------:R-:W-:Y:S01]  /*06b0*/  ULDC.64 UR4, c[0x0][0x1e8] ;  /* 0x00007a0000047ab9 */ /* 0x000fe20000000a00 */
[----:B------:R-:W-:Y:S01]  /*06c0*/  LOP3.LUT R5, R4, 0xfffffff8, RZ, 0xc0, !PT ;  /* 0xfffffff804057812 */ /* 0x000fe200078ec0ff */
[----:B------:R-:W-:Y:S01]  /*06d0*/  UIMAD UR4, UR10, UR4, URZ ;  /* 0x000000040a0472a4 */ /* 0x000fe2000f8e023f */
[----:B------:R-:W-:Y:S01]  /*06e0*/  SHF.R.S32.HI R4, RZ, 0x3, R4 ;  /* 0x00000003ff047819 */ /* 0x000fe20000011404 */
[----:B------:R-:W-:Y:S01]  /*06f0*/  UIADD3 UR16, -UR14, UR16, URZ ;  /* 0x000000100e107290 */ /* 0x000fe2000fffe13f */
[----:B------:R-:W-:Y:S01]  /*0700*/  BSSY B0, `(.L_x_677) ;  /* 0x0000028000007945 */ /* 0x000fe20003800000 */
[----:B------:R-:W-:Y:S01]  /*0710*/  @UP0 UIMAD.WIDE.U32 UR8, UR11, UR6, URZ ;  /* 0x000000060b0802a5 */ /* 0x000fe2000f8e003f */
[----:B------:R-:W-:Y:S01]  /*0720*/  IMAD.IADD R5, R2, 0x1, -R5 ;  /* 0x0000000102057824 */ /* 0x000fe200078e0a05 */
[----:B------:R-:W-:-:S02]  /*0730*/  UIMAD UR6, UR14, UR5, UR4 ;  /* 0x000000050e0672a4 */ /* 0x000fc4000f8e0204 */
[----:B------:R-:W-:Y:S01]  /*0740*/  @UP0 UIMAD UR7, UR11, UR7, UR9 ;  /* 0x000000070b0702a4 */ /* 0x000fe2000f8e0209 */
[----:B------:R-:W-:Y:S01]  /*0750*/  IMAD.SHL.U32 R8, R5, 0x8, RZ ;  /* 0x0000000805087824 */ /* 0x000fe200078e00ff */
[----:B------:R-:W-:Y:S02]  /*0760*/  @!UP0 USHF.R.S32.HI UR9, URZ, 0x1f, UR12 ;  /* 0x0000001f3f098899 */ /* 0x000fe4000801140c */
[----:B------:R-:W-:Y:S01]  /*0770*/  ULDC.64 UR4, c[0x0][0x1e0] ;  /* 0x0000780000047ab9 */ /* 0x000fe20000000a00 */
[----:B------:R-:W-:Y:S01]  /*0780*/  IMAD.U32 R0, RZ, RZ, UR6 ;  /* 0x00000006ff007e24 */ /* 0x000fe2000f8e00ff */
[----:B------:R-:W-:Y:S01]  /*0790*/  @!UP0 UIMAD UR9, UR9, UR4, URZ ;  /* 0x00000004090982a4 */ /* 0x000fe2000f8e023f */
[----:B------:R-:W-:Y:S01]  /*07a0*/  SHF.R.S32.HI R9, RZ, 0x1f, R8 ;  /* 0x0000001fff097819 */ /* 0x000fe20000011408 */
[----:B------:R-:W-:Y:S01]  /*07b0*/  @!UP0 UIMAD.WIDE.U32 UR18, UR12, UR4, URZ ;  /* 0x000000040c1282a5 */ /* 0x000fe2000f8e003f */
[----:B------:R-:W-:Y:S01]  /*07c0*/  ISETP.GE.AND P1, PT, R8, c[0x0][0x220], PT ;  /* 0x0000880008007a0c */ /* 0x000fe20003f26270 */
[----:B------:R-:W-:-:S02]  /*07d0*/  @!UP0 UIMAD UR9, UR12, UR5, UR9 ;  /* 0x000000050c0982a4 */ /* 0x000fc4000f8e0209 */
[----:B------:R-:W-:Y:S01]  /*07e0*/  IMAD.WIDE.U32 R2, R3, c[0x0][0x1e8], R8 ;  /* 0x00007a0003027a25 */ /* 0x000fe200078e0008 */
[----:B------:R-:W-:Y:S02]  /*07f0*/  USHF.R.S32.HI UR10, URZ, 0x1f, UR13 ;  /* 0x0000001f3f0a7899 */ /* 0x000fe4000801140d */
[----:B------:R-:W-:Y:S02]  /*0800*/  @!UP0 UMOV UR8, UR18 ;  /* 0x0000001200088c82 */ /* 0x000fe40008000000 */
[----:B------:R-:W-:Y:S01]  /*0810*/  @!UP0 UIADD3 UR7, UR19, UR9, URZ ;  /* 0x0000000913078290 */ /* 0x000fe2000fffe03f */
[----:B------:R-:W-:Y:S01]  /*0820*/  IADD3 R2, P0, R2, UR8, RZ ;  /* 0x0000000802027c10 */ /* 0x000fe2000ff1e0ff */
[----:B------:R-:W-:Y:S02]  /*0830*/  ULDC.64 UR4, c[0x0][0x1f0] ;  /* 0x00007c0000047ab9 */ /* 0x000fe40000000a00 */
[----:B------:R-:W-:Y:S02]  /*0840*/  UIMAD UR4, UR10, UR4, URZ ;  /* 0x000000040a0472a4 */ /* 0x000fe4000f8e023f */
[----:B------:R-:W-:-:S02]  /*0850*/  IADD3.X R3, R3, UR7, R0, P0, !PT ;  /* 0x0000000703037c10 */ /* 0x000fc400087fe400 */
[----:B------:R-:W-:Y:S01]  /*0860*/  ISETP.GE.OR P0, PT, R4, UR16, P1 ;  /* 0x0000001004007c0c */ /* 0x000fe20008f06670 */
[----:B------:R-:W-:Y:S02]  /*0870*/  UIMAD UR5, UR13, UR5, UR4 ;  /* 0x000000050d0572a4 */ /* 0x000fe4000f8e0204 */
[----:B-1----:R-:W-:Y:S01]  /*0880*/  IMAD.WIDE.U32 R6, R6, c[0x0][0x1f0], R2 ;  /* 0x00007c0006067a25 */ /* 0x002fe200078e0002 */
[----:B------:R-:W-:Y:S01]  /*0890*/  ULDC UR4, c[0x0][0x1c0] ;  /* 0x0000700000047ab9 */ /* 0x000fe20000000800 */
[----:B------:R-:W-:Y:S01]  /*08a0*/  SHF.R.S32.HI R2, RZ, 0x1f, R4 ;  /* 0x0000001fff027819 */ /* 0x000fe20000011404 */
[----:B------:R-:W-:Y:S02]  /*08b0*/  UIMAD UR12, UR12, UR4, UR13 ;  /* 0x000000040c0c72a4 */ /* 0x000fe4000f8e020d */
[----:B------:R-:W-:Y:S01]  /*08c0*/  IADD3 R11, R7, UR5, RZ ;  /* 0x00000005070b7c10 */ /* 0x000fe2000fffe0ff */
[----:B------:R-:W-:Y:S02]  /*08d0*/  ULDC UR4, c[0x0][0x214] ;  /* 0x0000850000047ab9 */ /* 0x000fe40000000800 */
[----:B------:R-:W-:-:S02]  /*08e0*/  UIMAD UR4, UR12, UR4, UR14 ;  /* 0x000000040c0472a4 */ /* 0x000fc4000f8e020e */
[----:B------:R-:W-:Y:S05]  /*08f0*/  @P0 BRA `(.L_x_678) ;  /* 0x0000008000000947 */ /* 0x000fea0003800000 */
[----:B------:R-:W-:Y:S01]  /*0900*/  MOV R10, R6 ;  /* 0x00000006000a7202 */ /* 0x000fe20000000f00 */
[----:B------:R-:W-:-:S04]  /*0910*/  IMAD R3, R2, c[0x0][0x1e8], RZ ;  /* 0x00007a0002037a24 */ /* 0x000fc800078e02ff */
[----:B------:R-:W-:-:S04]  /*0920*/  IMAD.WIDE.U32 R8, R4, c[0x0][0x1e8], R10 ;  /* 0x00007a0004087a25 */ /* 0x000fc800078e000a */
[----:B------:R-:W-:Y:S01]  /*0930*/  IMAD R0, R4, c[0x0][0x1ec], R3 ;  /* 0x00007b0004007a24 */ /* 0x000fe200078e0203 */
[----:B------:R-:W-:-:S04]  /*0940*/  LEA R12, P0, R8, c[0x0][0x1d0], 0x1 ;  /* 0x00007400080c7a11 */ /* 0x000fc800078008ff */
[----:B------:R-:W-:-:S04]  /*0950*/  IADD3 R0, R9, R0, RZ ;  /* 0x0000000009007210 */ /* 0x000fc80007ffe0ff */
[----:B------:R-:W-:-:S05]  /*0960*/  LEA.HI.X R13, R8, c[0x0][0x1d4], R0, 0x1, P0 ;  /* 0x00007500080d7a11 */ /* 0x000fca00000f0c00 */
[----:B------:R1:W-:Y:S02]  /*0970*/  STG.E.128 [R12.64], RZ ;  /* 0x000000ff0c007986 */ /* 0x0003e4000c101d14 */
.L_x_678:
[----:B------:R-:W-:Y:S05]  /*0980*/  BSYNC B0 ;  /* 0x0000000000007941 */ /* 0x000fea0003800000 */
.L_x_677:
[----:B------:R-:W-:Y:S01]  /*0990*/  IADD3 R0, R4, 0x10, RZ ;  /* 0x0000001004007810 */ /* 0x000fe20007ffe0ff */
[----:B------:R-:W-:Y:S03]  /*09a0*/  BSSY B0, `(.L_x_679) ;  /* 0x000000f000007945 */ /* 0x000fe60003800000 */
[C---:B------:R-:W-:Y:S02]  /*09b0*/  ISETP.GE.OR P0, PT, R0.reuse, UR16, P1 ;  /* 0x0000001000007c0c */ /* 0x040fe40008f06670 */
[----:B------:R-:W-:-:S11]  /*09c0*/  ISETP.GE.AND P3, PT, R0, UR16, PT ;  /* 0x0000001000007c0c */ /* 0x000fd6000bf66270 */
[----:B------:R-:W-:Y:S05]  /*09d0*/  @P0 BRA `(.L_x_680) ;  /* 0x000000b000000947 */ /* 0x000fea0003800000 */
[----:B------:R-:W-:Y:S01]  /*09e0*/  IADD3 R3, P0, R4, 0x10, RZ ;  /* 0x0000001004037810 */ /* 0x000fe20007f1e0ff */
[----:B------:R-:W-:Y:S01]  /*09f0*/  IMAD.MOV.U32 R8, RZ, RZ, R6 ;  /* 0x000000ffff087224 */ /* 0x000fe200078e0006 */
[----:B------:R-:W-:-:S03]  /*0a00*/  MOV R9, R11 ;  /* 0x0000000b00097202 */ /* 0x000fc60000000f00 */
[----:B------:R-:W-:Y:S02]  /*0a10*/  IMAD.X R0, RZ, RZ, R2, P0 ;  /* 0x000000ffff007224 */ /* 0x000fe400000e0602 */
[----:B------:R-:W-:-:S04]  /*0a20*/  IMAD.WIDE.U32 R8, R3, c[0x0][0x1e8], R8 ;  /* 0x00007a0003087a25 */ /* 0x000fc800078e0008 */
[----:B------:R-:W-:Y:S01]  /*0a30*/  IMAD R0, R0, c[0x0][0x1e8], RZ ;  /* 0x00007a0000007a24 */ /* 0x000fe200078e02ff */
[----:B-1----:R-:W-:-:S03]  /*0a40*/  LEA R12, P0, R8, c[0x0][0x1d0], 0x1 ;  /* 0x00007400080c7a11 */ /* 0x002fc600078008ff */
[----:B------:R-:W-:-:S05]  /*0a50*/  IMAD R0, R3, c[0x0][0x1ec], R0 ;  /* 0x00007b0003007a24 */ /* 0x000fca00078e0200 */
[----:B------:R-:W-:-:S04]  /*0a60*/  IADD3 R3, R9, R0, RZ ;  /* 0x0000000009037210 */ /* 0x000fc80007ffe0ff */
[----:B------:R-:W-:-:S05]  /*0a70*/  LEA.HI.X R13, R8, c[0x0][0x1d4], R3, 0x1, P0 ;  /* 0x00007500080d7a11 */ /* 0x000fca00000f0c03 */
[----:B------:R1:W-:Y:S02]  /*0a80*/  STG.E.128 [R12.64], RZ ;  /* 0x000000ff0c007986 */ /* 0x0003e4000c101d14 */
.L_x_680:
[----:B------:R-:W-:Y:S05]  /*0a90*/  BSYNC B0 ;  /* 0x0000000000007941 */ /* 0x000fea0003800000 */
.L_x_679:
        /* <DEDUP_REMOVED lines=16> */
.L_x_682:
[----:B------:R-:W-:Y:S05]  /*0ba0*/  BSYNC B0 ;  /* 0x0000000000007941 */ /* 0x000fea0003800000 */
.L_x_681:
[----:B------:R-:W-:Y:S01]  /*0bb0*/  IADD3 R0, R4, 0x30, RZ ;  /* 0x0000003004007810 */ /* 0x000fe20007ffe0ff */
[----:B------:R-:W-:Y:S03]  /*0bc0*/  BSSY B0, `(.L_x_683) ;  /* 0x000000e000007945 */ /* 0x000fe60003800000 */
[C---:B------:R-:W-:Y:S02]  /*0bd0*/  ISETP.GE.OR P1, PT, R0.reuse, UR16, P1 ;  /* 0x0000001000007c0c */ /* 0x040fe40008f26670 */
[----:B------:R-:W-:-:S11]  /*0be0*/  ISETP.GE.AND P0, PT, R0, UR16, PT ;  /* 0x0000001000007c0c */ /* 0x000fd6000bf06270 */
[----:B------:R-:W-:Y:S05]  /*0bf0*/  @P1 BRA `(.L_x_684) ;  /* 0x000000a000001947 */ /* 0x000fea0003800000 */
[----:B------:R-:W-:Y:S02]  /*0c00*/  IADD3 R3, P1, R4, 0x30, RZ ;  /* 0x0000003004037810 */ /* 0x000fe40007f3e0ff */
[----:B------:R-:W-:Y:S02]  /*0c10*/  MOV R7, R11 ;  /* 0x0000000b00077202 */ /* 0x000fe40000000f00 */
[----:B------:R-:W-:-:S03]  /*0c20*/  IADD3.X R0, RZ, R2, RZ, P1, !PT ;  /* 0x00000002ff007210 */ /* 0x000fc60000ffe4ff */
[----:B------:R-:W-:-:S04]  /*0c30*/  IMAD.WIDE.U32 R6, R3, c[0x0][0x1e8], R6 ;  /* 0x00007a0003067a25 */ /* 0x000fc800078e0006 */
[----:B------:R-:W-:Y:S01]  /*0c40*/  IMAD R0, R0, c[0x0][0x1e8], RZ ;  /* 0x00007a0000007a24 */ /* 0x000fe200078e02ff */
[----:B------:R-:W-:-:S03]  /*0c50*/  LEA R8, P1, R6, c[0x0][0x1d0], 0x1 ;  /* 0x0000740006087a11 */ /* 0x000fc600078208ff */
[----:B------:R-:W-:-:S05]  /*0c60*/  IMAD R3, R3, c[0x0][0x1ec], R0 ;  /* 0x00007b0003037a24 */ /* 0x000fca00078e0200 */
[----:B------:R-:W-:-:S04]  /*0c70*/  IADD3 R3, R7, R3, RZ ;  /* 0x0000000307037210 */ /* 0x000fc80007ffe0ff */
[----:B------:R-:W-:-:S05]  /*0c80*/  LEA.HI.X R9, R6, c[0x0][0x1d4], R3, 0x1, P1 ;  /* 0x0000750006097a11 */ /* 0x000fca00008f0c03 */
[----:B------:R2:W-:Y:S02]  /*0c90*/  STG.E.128 [R8.64], RZ ;  /* 0x000000ff08007986 */ /* 0x0005e4000c101d14 */
.L_x_684:
[----:B------:R-:W-:Y:S05]  /*0ca0*/  BSYNC B0 ;  /* 0x0000000000007941 */ /* 0x000fea0003800000 */
.L_x_683:
[C---:B------:R-:W-:Y:S01]  /*0cb0*/  ISETP.NE.AND P4, PT, R5.reuse, RZ, PT ;  /* 0x000000ff0500720c */ /* 0x040fe20003f85270 */
[----:B------:R-:W-:Y:S01]  /*0cc0*/  IMAD.U32 R3, RZ, RZ, UR4 ;  /* 0x00000004ff037e24 */ /* 0x000fe2000f8e00ff */
[C---:B------:R-:W-:Y:S02]  /*0cd0*/  ISETP.NE.OR P3, PT, R5.reuse, RZ, P3 ;  /* 0x000000ff0500720c */ /* 0x040fe40001f65670 */
[C---:B------:R-:W-:Y:S02]  /*0ce0*/  ISETP.GE.OR P4, PT, R4.reuse, UR16, P4 ;  /* 0x0000001004007c0c */ /* 0x040fe4000a786670 */
[C---:B------:R-:W-:Y:S02]  /*0cf0*/  ISETP.NE.OR P2, PT, R5.reuse, RZ, P2 ;  /* 0x000000ff0500720c */ /* 0x040fe40001745670 */
[----:B------:R-:W-:Y:S02]  /*0d00*/  IADD3 R4, P1, R4, UR4, RZ ;  /* 0x0000000404047c10 */ /* 0x000fe4000ff3e0ff */
[----:B------:R-:W-:-:S02]  /*0d10*/  ISETP.NE.OR P0, PT, R5, RZ, P0 ;  /* 0x000000ff0500720c */ /* 0x000fc40000705670 */
[----:B------:R-:W-:Y:S02]  /*0d20*/  LEA.HI.X.SX32 R3, R3, R2, 0x1, P1 ;  /* 0x0000000203037211 */ /* 0x000fe400008f0eff */
[----:B------:R-:W-:Y:S01]  /*0d30*/  LEA R6, P1, R4, c[0x0][0x200], 0x2 ;  /* 0x0000800004067a11 */ /* 0x000fe200078210ff */
[----:B------:R-:W-:-:S03]  /*0d40*/  @!P3 IMAD.MOV.U32 R2, RZ, RZ, 0x7f800000 ;  /* 0x7f800000ff02b424 */ /* 0x000fc600078e00ff */
[----:B------:R-:W-:Y:S01]  /*0d50*/  LEA.HI.X R7, R4, c[0x0][0x204], R3, 0x2, P1 ;  /* 0x0000810004077a11 */ /* 0x000fe200008f1403 */
[----:B------:R-:W-:Y:S02]  /*0d60*/  @!P4 IMAD.MOV.U32 R3, RZ, RZ, 0x7f800000 ;  /* 0x7f800000ff03c424 */ /* 0x000fe400078e00ff */
[----:B------:R-:W-:Y:S02]  /*0d70*/  @!P2 IMAD.MOV.U32 R0, RZ, RZ, 0x7f800000 ;  /* 0x7f800000ff00a424 */ /* 0x000fe400078e00ff */
[----:B------:R3:W-:Y:S04]  /*0d80*/  @!P3 STG.E [R6.64+0x40], R2 ;  /* 0x000040020600b986 */ /* 0x0007e8000c101914 */
[----:B------:R3:W-:Y:S04]  /*0d90*/  @!P4 STG.E [R6.64], R3 ;  /* 0x000000030600c986 */ /* 0x0007e8000c101914 */
[----:B------:R3:W-:Y:S01]  /*0da0*/  @!P2 STG.E [R6.64+0x80], R0 ;  /* 0x000080000600a986 */ /* 0x0007e2000c101914 */
[----:B------:R-:W-:Y:S05]  /*0db0*/  @P0 EXIT ;  /* 0x000000000000094d */ /* 0x000fea0003800000 */
[----:B---3--:R-:W-:-:S05]  /*0dc0*/  MOV R3, 0x7f800000 ;  /* 0x7f80000000037802 */ /* 0x008fca0000000f00 */
[----:B------:R-:W-:Y:S01]  /*0dd0*/  STG.E [R6.64+0xc0], R3 ;  /* 0x0000c00306007986 */ /* 0x000fe2000c101914 */
[----:B------:R-:W-:Y:S05]  /*0de0*/  EXIT ;  /* 0x000000000000794d */ /* 0x000fea0003800000 */
.L_x_676:
[----:B-1----:R-:W-:Y:S02]  /*0df0*/  ULDC.64 UR4, c[0x0][0x2b8] ;  /* 0x0000ae0000047ab9 */ /* 0x002fe40000000a00 */
[----:B------:R-:W-:Y:S02]  /*0e00*/  UISETP.NE.U32.AND UP0, UPT, URZ, UR4, UPT ;  /* 0x000000043f00728c */ /* 0x000fe4000bf05070 */
[----:B------:R-:W-:Y:S02]  /*0e10*/  ULDC.64 UR18, c[0x0][0x2c0] ;  /* 0x0000b00000127ab9 */ /* 0x000fe40000000a00 */
[----:B------:R-:W-:-:S03]  /*0e20*/  UISETP.NE.AND.EX UP0, UPT, URZ, UR5, UPT, UP0 ;  /* 0x000000053f00728c */ /* 0x000fc6000bf05300 */
[----:B------:R-:W-:-:S03]  /*0e30*/  ULDC.64 UR4, c[0x0][0x2b8] ;  /* 0x0000ae0000047ab9 */ /* 0x000fc60000000a00 */
[----:B------:R-:W-:-:S05]  /*0e40*/  PLOP3.LUT P0, PT, PT, PT, UP0, 0x80, 0x0 ;  /* 0x000000000000781c */ /* 0x000fca0003f0f008 */
[----:B------:R-:W-:-:S06]  /*0e50*/  @UP0 UIMAD.WIDE UR4, UR12, UR8, UR4 ;  /* 0x000000080c0402a5 */ /* 0x000fcc000f8e0204 */
[----:B------:R-:W-:Y:S02]  /*0e60*/  IMAD.U32 R4, RZ, RZ, UR4 ;  /* 0x00000004ff047e24 */ /* 0x000fe4000f8e00ff */
[----:B------:R-:W-:Y:S01]  /*0e70*/  IMAD.U32 R5, RZ, RZ, UR5 ;  /* 0x00000005ff057e24 */ /* 0x000fe2000f8e00ff */
[----:B------:R-:W-:Y:S02]  /*0e80*/  UISETP.NE.U32.AND UP1, UPT, URZ, UR18, UPT ;  /* 0x000000123f00728c */ /* 0x000fe4000bf25070 */
[----:B------:R-:W-:Y:S02]  /*0e90*/  ULDC.64 UR4, c[0x0][0x2c8] ;  /* 0x0000b20000047ab9 */ /* 0x000fe40000000a00 */
[----:B------:R-:W2:Y:S01]  /*0ea0*/  @P0 LDG.E R3, [R4.64] ;  /* 0x0000001404030981 */ /* 0x000ea2000c1e1900 */
[----:B------:R-:W-:Y:S01]  /*0eb0*/  UISETP.NE.AND.EX UP1, UPT, URZ, UR19, UPT, UP1 ;  /* 0x000000133f00728c */ /* 0x000fe2000bf25310 */
[----:B------:R-:W-:Y:S01]  /*0ec0*/  IABS R0, c[0x0][0x2d0] ;  /* 0x0000b40000007a13 */ /* 0x000fe20000000000 */
[----:B------:R-:W-:-:S02]  /*0ed0*/  UPLOP3.LUT UP5, UPT, UPT, UPT, UPT, 0x40, 0x0 ;  /* 0x000000000000789c */ /* 0x000fc40003fae870 */
[----:B------:R-:W-:-:S07]  /*0ee0*/  UMOV UR17, UR12 ;  /* 0x0000000c00117c82 */ /* 0x000fce0008000000 */
[----:B------:R-:W-:Y:S02]  /*0ef0*/  @UP1 USHF.R.S32.HI UR7, URZ, 0x1f, UR12 ;  /* 0x0000001f3f071899 */ /* 0x000fe4000801140c */
[----:B------:R-:W-:Y:S02]  /*0f00*/  @UP1 UIMAD.WIDE.U32 UR24, UR12, UR4, URZ ;  /* 0x000000040c1812a5 */ /* 0x000fe4000f8e003f */
[----:B------:R-:W-:-:S03]  /*0f10*/  @UP1 UIMAD UR7, UR7, UR4, URZ ;  /* 0x00000004070712a4 */ /* 0x000fc6000f8e023f */
[----:B------:R-:W-:Y:S02]  /*0f20*/  UMOV UR4, URZ ;  /* 0x0000003f00047c82 */ /* 0x000fe40008000000 */
[----:B------:R-:W-:Y:S02]  /*0f30*/  @UP1 UIMAD UR5, UR12, UR5, UR7 ;  /* 0x000000050c0512a4 */ /* 0x000fe4000f8e0207 */
[----:B------:R-:W-:Y:S02]  /*0f40*/  @UP1 ULEA UR4, UP0, UR24, UR18, 0x2 ;  /* 0x0000001218041291 */ /* 0x000fe4000f80103f */
[----:B------:R-:W-:Y:S02]  /*0f50*/  @UP1 UIADD3 UR5, UR25, UR5, URZ ;  /* 0x0000000519051290 */ /* 0x000fe4000fffe03f */
[----:B------:R1:W3:Y:S02]  /*0f60*/  R2UR UR7, R0 ;  /* 0x00000000000773c2 */ /* 0x0002e400000e0000 */
[----:B------:R-:W-:-:S02]  /*0f70*/  @UP1 USHF.L.U64.HI UR24, UR24, 0x2, UR5 ;  /* 0x0000000218181899 */ /* 0x000fc40008010205 */
[----:B------:R-:W-:Y:S02]  /*0f80*/  UMOV UR18, UR4 ;  /* 0x0000000400127c82 */ /* 0x000fe40008000000 */
[----:B------:R-:W-:Y:S02]  /*0f90*/  UMOV UR5, URZ ;  /* 0x0000003f00057c82 */ /* 0x000fe40008000000 */
[----:B------:R-:W-:Y:S02]  /*0fa0*/  @UP1 UIADD3.X UR5, UR24, UR19, URZ, UP0, !UPT ;  /* 0x0000001318051290 */ /* 0x000fe400087fe43f */
[----:B------:R-:W-:-:S04]  /*0fb0*/  @UP1 UISETP.NE.U32.AND UP0, UPT, UR4, URZ, UPT ;  /* 0x0000003f0400128c */ /* 0x000fc8000bf05070 */
[----:B------:R-:W-:Y:S02]  /*0fc0*/  @UP1 UISETP.NE.AND.EX UP5, UPT, UR5, URZ, UPT, UP0 ;  /* 0x0000003f0500128c */ /* 0x000fe4000bfa5300 */
[----:B------:R-:W-:Y:S01]  /*0fd0*/  UMOV UR19, UR5 ;  /* 0x0000000500137c82 */ /* 0x000fe20008000000 */
[----:B--2---:R1:W2:Y:S08]  /*0fe0*/  @P0 R2UR UR17, R3 ;  /* 0x00000000031103c2 */ /* 0x0042b000000e0000 */
[----:B------:R-:W-:-:S13]  /*0ff0*/  PLOP3.LUT P0, PT, PT, PT, UP5, 0x80, 0x0 ;  /* 0x000000000000781c */ /* 0x000fda0003f0f058 */
[----:B-12---:R-:W-:Y:S05]  /*1000*/  @!P0 BRA `(.L_x_685) ;  /* 0x000005a000008947 */ /* 0x006fea0003800000 */
[----:B---3--:R-:W1:Y:S01]  /*1010*/  I2F.RP R4, UR7 ;  /* 0x0000000700047d06 */ /* 0x008e620008209400 */
[----:B------:R-:W-:Y:S02]  /*1020*/  ULEA UR9, UR6, 0xffffff00, 0x8 ;  /* 0xffffff0006097891 */ /* 0x000fe4000f8e403f */
[----:B------:R-:W-:Y:S02]  /*1030*/  UMOV UR22, URZ ;  /* 0x0000003f00167c82 */ /* 0x000fe40008000000 */
[----:B------:R-:W-:Y:S02]  /*1040*/  ULDC UR10, c[0x0][0x2d0] ;  /* 0x0000b400000a7ab9 */ /* 0x000fe40000000800 */
[----:B------:R-:W-:-:S05]  /*1050*/  IMAD.U32 R0, RZ, RZ, UR9 ;  /* 0x00000009ff007e24 */ /* 0x000fca000f8e00ff */
[----:B------:R-:W-:Y:S01]  /*1060*/  IABS R0, R0 ;  /* 0x0000000000007213 */ /* 0x000fe20000000000 */
[----:B-1----:R-:W1:Y:S03]  /*1070*/  MUFU.RCP R3, R4 ;  /* 0x0000000400037308 */ /* 0x002e660000001000 */
[----:B------:R-:W2:Y:S01]  /*1080*/  R2UR UR5, R0 ;  /* 0x00000000000573c2 */ /* 0x000ea200000e0000 */
[----:B-1----:R-:W-:-:S06]  /*1090*/  IADD3 R3, R3, 0xffffffe, RZ ;  /* 0x0ffffffe03037810 */ /* 0x002fcc0007ffe0ff */
[----:B------:R-:W1:Y:S02]  /*10a0*/  F2I.FTZ.U32.TRUNC.NTZ R3, R3 ;  /* 0x0000000300037305 */ /* 0x000e64000021f000 */
[----:B-1----:R-:W1:Y:S02]  /*10b0*/  R2UR UR23, R3 ;  /* 0x00000000031773c2 */ /* 0x002e6400000e0000 */
[----:B-1----:R-:W-:-:S04]  /*10c0*/  UIADD3 UR4, URZ, -UR23, URZ ;  /* 0x800000173f047290 */ /* 0x002fc8000fffe03f */
[----:B------:R-:W-:-:S04]  /*10d0*/  UIMAD UR4, UR4, UR7, URZ ;  /* 0x00000007040472a4 */ /* 0x000fc8000f8e023f */
[----:B------:R-:W-:-:S07]  /*10e0*/  UIMAD.WIDE.U32 UR22, UR23, UR4, UR22 ;  /* 0x00000004171672a5 */ /* 0x000fce000f8e0016 */
[----:B------:R-:W-:Y:S02]  /*10f0*/  UMOV UR17, UR23 ;  /* 0x0000001700117c82 */ /* 0x000fe40008000000 */
[----:B--2---:R-:W-:-:S07]  /*1100*/  UIMAD.WIDE.U32 UR24, UR17, UR5, URZ ;  /* 0x00000005111872a5 */ /* 0x004fce000f8e003f */
[----:B------:R-:W-:Y:S02]  /*1110*/  UMOV UR24, UR25 ;  /* 0x0000001900187c82 */ /* 0x000fe40008000000 */
[----:B------:R-:W-:-:S04]  /*1120*/  UIADD3 UR4, -UR24, URZ, URZ ;  /* 0x0000003f18047290 */ /* 0x000fc8000fffe13f */
[----:B------:R-:W-:-:S04]  /*1130*/  UIMAD UR4, UR7, UR4, UR5 ;  /* 0x00000004070472a4 */ /* 0x000fc8000f8e0205 */
[----:B------:R-:W-:-:S11]  /*1140*/  UISETP.GT.U32.AND UP0, UPT, UR7, UR4, UPT ;  /* 0x000000040700728c */ /* 0x000fd6000bf04070 */
[----:B------:R-:W-:Y:S02]  /*1150*/  @!UP0 UIADD3 UR4, UR4, -UR7, URZ ;  /* 0x8000000704048290 */ /* 0x000fe4000fffe03f */
[----:B------:R-:W-:Y:S02]  /*1160*/  @!UP0 UIADD3 UR24, UR24, 0x1, URZ ;  /* 0x0000000118188890 */ /* 0x000fe4000fffe03f */
[----:B------:R-:W-:Y:S02]  /*1170*/  UISETP.GE.U32.AND UP1, UPT, UR4, UR7, UPT ;  /* 0x000000070400728c */ /* 0x000fe4000bf26070 */
[----:B------:R-:W-:-:S04]  /*1180*/  ULOP3.LUT UR4, UR9, UR10, URZ, 0x3c, !UPT ;  /* 0x0000000a09047292 */ /* 0x000fc8000f8e3c3f */
[----:B------:R-:W-:-:S05]  /*1190*/  UISETP.GE.AND UP0, UPT, UR4, URZ, UPT ;  /* 0x0000003f0400728c */ /* 0x000fca000bf06270 */
[----:B------:R-:W-:Y:S02]  /*11a0*/  @UP1 UIADD3 UR24, UR24, 0x1, URZ ;  /* 0x0000000118181890 */ /* 0x000fe4000fffe03f */
[----:B------:R-:W-:-:S04]  /*11b0*/  UISETP.NE.AND UP1, UPT, URZ, UR10, UPT ;  /* 0x0000000a3f00728c */ /* 0x000fc8000bf25270 */
[----:B------:R-:W-:-:S07]  /*11c0*/  @!UP0 UIADD3 UR24, -UR24, URZ, URZ ;  /* 0x0000003f18188290 */ /* 0x000fce000fffe13f */
[----:B------:R-:W-:-:S04]  /*11d0*/  @!UP1 ULOP3.LUT UR24, URZ, UR10, URZ, 0x33, !UPT ;  /* 0x0000000a3f189292 */ /* 0x000fc8000f8e333f */
[----:B------:R-:W-:-:S06]  /*11e0*/  UIMAD.WIDE UR4, UR24, 0x4, UR18 ;  /* 0x00000004180478a5 */ /* 0x000fcc000f8e0212 */
[----:B------:R-:W-:Y:S01]  /*11f0*/  IMAD.U32 R10, RZ, RZ, UR4 ;  /* 0x00000004ff0a7e24 */ /* 0x000fe2000f8e00ff */
[----:B------:R-:W-:Y:S02]  /*1200*/  MOV R11, UR5 ;  /* 0x00000005000b7c02 */ /* 0x000fe40008000f00 */
[----:B------:R-:W-:Y:S01]  /*1210*/  IABS R5, c[0x0][0x1c8] ;  /* 0x0000720000057a13 */ /* 0x000fe20000000000 */
[----:B------:R-:W1:Y:S01]  /*1220*/  S2R R0, SR_CTAID.Z ;  /* 0x0000000000007919 */ /* 0x000e620000002700 */
[----:B------:R-:W-:Y:S02]  /*1230*/  ULDC UR25, c[0x0][0x1c8] ;  /* 0x0000720000197ab9 */ /* 0x000fe40000000800 */
[----:B------:R-:W-:Y:S01]  /*1240*/  UIADD3 UR24, -UR24, URZ, URZ ;  /* 0x0000003f18187290 */ /* 0x000fe2000fffe13f */
[----:B------:R-:W2:Y:S01]  /*1250*/  LDG.E R3, [R10.64] ;  /* 0x000000140a037981 */ /* 0x000ea2000c1e1900 */
[----:B------:R-:W3:Y:S01]  /*1260*/  I2F.RP R8, R5 ;  /* 0x0000000500087306 */ /* 0x000ee20000209400 */
[----:B------:R-:W-:-:S02]  /*1270*/  ULOP3.LUT UR25, UR13, UR25, URZ, 0x3c, !UPT ;  /* 0x000000190d197292 */ /* 0x000fc4000f8e3c3f */
[----:B------:R-:W-:Y:S02]  /*1280*/  ULDC.64 UR4, c[0x0][0x180] ;  /* 0x0000600000047ab9 */ /* 0x000fe40000000a00 */
[----:B------:R-:W-:Y:S02]  /*1290*/  UIMAD UR10, UR24, UR10, UR9 ;  /* 0x0000000a180a72a4 */ /* 0x000fe4000f8e0209 */
[----:B------:R-:W-:Y:S02]  /*12a0*/  ISETP.LE.AND P0, PT, RZ, UR25, PT ;  /* 0x00000019ff007c0c */ /* 0x000fe4000bf03270 */
[----:B------:R-:W-:Y:S01]  /*12b0*/  USHF.R.S32.HI UR9, URZ, 0x1f, UR10 ;  /* 0x0000001f3f097899 */ /* 0x000fe2000801140a */
[----:B---3--:R-:W3:Y:S01]  /*12c0*/  MUFU.RCP R6, R8 ;  /* 0x0000000800067308 */ /* 0x008ee20000001000 */
[----:B-1----:R-:W-:Y:S02]  /*12d0*/  IABS R0, R0 ;  /* 0x0000000000007213 */ /* 0x002fe40000000000 */
[----:B---3--:R-:W-:-:S05]  /*12e0*/  IADD3 R6, R6, 0xffffffe, RZ ;  /* 0x0ffffffe06067810 */ /* 0x008fca0007ffe0ff */
[----:B------:R-:W1:Y:S02]  /*12f0*/  F2I.FTZ.U32.TRUNC.NTZ R7, R6 ;  /* 0x0000000600077305 */ /* 0x000e64000021f000 */
[----:B-1----:R-:W-:Y:S02]  /*1300*/  IMAD.MOV R4, RZ, RZ, -R7 ;  /* 0x000000ffff047224 */ /* 0x002fe400078e0a07 */
[----:B------:R-:W-:Y:S02]  /*1310*/  IMAD.MOV.U32 R6, RZ, RZ, RZ ;  /* 0x000000ffff067224 */ /* 0x000fe400078e00ff */
[----:B------:R-:W-:-:S04]  /*1320*/  IMAD R4, R4, R5, RZ ;  /* 0x0000000504047224 */ /* 0x000fc800078e02ff */
[----:B------:R-:W-:Y:S01]  /*1330*/  IMAD.HI.U32 R7, R7, R4, R6 ;  /* 0x0000000407077227 */ /* 0x000fe200078e0006 */
[----:B------:R-:W-:-:S05]  /*1340*/  MOV R4, R0 ;  /* 0x0000000000047202 */ /* 0x000fca0000000f00 */
        /* <DEDUP_REMOVED lines=8> */
[----:B------:R-:W-:-:S04]  /*13d0*/  @P2 IADD3 R8, R8, 0x1, RZ ;  /* 0x0000000108082810 */ /* 0x000fc80007ffe0ff */
[----:B------:R-:W-:Y:S02]  /*13e0*/  @!P0 IADD3 R8, -R8, RZ, RZ ;  /* 0x000000ff08088210 */ /* 0x000fe40007ffe1ff */
[----:B------:R-:W-:-:S04]  /*13f0*/  @!P1 LOP3.LUT R8, RZ, c[0x0][0x1c8], RZ, 0x33, !PT ;  /* 0x00007200ff089a12 */ /* 0x000fc800078e33ff */
[----:B------:R-:W-:Y:S01]  /*1400*/  SHF.R.S32.HI R5, RZ, 0x1f, R8 ;  /* 0x0000001fff057819 */ /* 0x000fe20000011408 */
[----:B--2---:R1:W2:Y:S04]  /*1410*/  R2UR UR22, R3 ;  /* 0x00000000031673c2 */ /* 0x0042a800000e0000 */
[----:B-1----:R-:W-:Y:S01]  /*1420*/  IMAD R3, R5, c[0x0][0x1b0], RZ ;  /* 0x00006c0005037a24 */ /* 0x002fe200078e02ff */
[----:B--2---:R-:W-:Y:S02]  /*1430*/  USHF.R.S32.HI UR17, URZ, 0x1f, UR22 ;  /* 0x0000001f3f117899 */ /* 0x004fe40008011416 */
[----:B------:R-:W-:Y:S01]  /*1440*/  UIMAD.WIDE.U32 UR26, UR22, UR4, URZ ;  /* 0x00000004161a72a5 */ /* 0x000fe2000f8e003f */
[----:B------:R-:W-:Y:S01]  /*1450*/  IMAD R12, R8, c[0x0][0x1b4], R3 ;  /* 0x00006d00080c7a24 */ /* 0x000fe200078e0203 */
[----:B------:R-:W-:-:S04]  /*1460*/  UIMAD UR23, UR17, UR4, URZ ;  /* 0x00000004111772a4 */ /* 0x000fc8000f8e023f */
[----:B------:R-:W-:Y:S02]  /*1470*/  UIMAD UR23, UR22, UR5, UR23 ;  /* 0x00000005161772a4 */ /* 0x000fe4000f8e0217 */
[----:B------:R-:W-:Y:S02]  /*1480*/  UMOV UR24, UR26 ;  /* 0x0000001a00187c82 */ /* 0x000fe40008000000 */
[----:B------:R-:W-:Y:S02]  /*1490*/  ULDC.64 UR4, c[0x0][0x198] ;  /* 0x0000660000047ab9 */ /* 0x000fe40000000a00 */
[----:B------:R-:W-:Y:S02]  /*14a0*/  UIADD3 UR25, UR27, UR23, URZ ;  /* 0x000000171b197290 */ /* 0x000fe4000fffe03f */
[----:B------:R-:W-:Y:S02]  /*14b0*/  UIMAD UR23, UR9, UR4, URZ ;  /* 0x00000004091772a4 */ /* 0x000fe4000f8e023f */
[----:B------:R-:W-:-:S02]  /*14c0*/  UIMAD.WIDE.U32 UR24, UR10, UR4, UR24 ;  /* 0x000000040a1872a5 */ /* 0x000fc4000f8e0018 */
[----:B------:R-:W-:-:S04]  /*14d0*/  UIMAD UR5, UR10, UR5, UR23 ;  /* 0x000000050a0572a4 */ /* 0x000fc8000f8e0217 */
[----:B------:R-:W-:Y:S01]  /*14e0*/  UIADD3 UR23, UR25, UR5, URZ ;  /* 0x0000000519177290 */ /* 0x000fe2000fffe03f */
[----:B------:R-:W-:Y:S02]  /*14f0*/  IMAD.U32 R7, RZ, RZ, UR25 ;  /* 0x00000019ff077e24 */ /* 0x000fe4000f8e00ff */
[----:B------:R-:W-:Y:S01]  /*1500*/  IMAD.U32 R6, RZ, RZ, UR24 ;  /* 0x00000018ff067e24 */ /* 0x000fe2000f8e00ff */
[----:B------:R-:W-:Y:S02]  /*1510*/  ULDC.64 UR4, c[0x0][0x188] ;  /* 0x0000620000047ab9 */ /* 0x000fe40000000a00 */
[----:B------:R-:W-:Y:S01]  /*1520*/  MOV R7, UR23 ;  /* 0x0000001700077c02 */ /* 0x000fe20008000f00 */
[----:B------:R-:W-:Y:S02]  /*1530*/  UIMAD UR17, UR17, UR4, URZ ;  /* 0x00000004111172a4 */ /* 0x000fe4000f8e023f */
[----:B------:R-:W-:Y:S02]  /*1540*/  UIMAD.WIDE.U32 UR24, UR22, UR4, URZ ;  /* 0x00000004161872a5 */ /* 0x000fe4000f8e003f */
[----:B------:R-:W-:Y:S01]  /*1550*/  IMAD.WIDE.U32 R6, R8, c[0x0][0x1b0], R6 ;  /* 0x00006c0008067a25 */ /* 0x000fe200078e0006 */
[----:B------:R-:W-:-:S03]  /*1560*/  UIMAD UR5, UR22, UR5, UR17 ;  /* 0x00000005160572a4 */ /* 0x000fc6000f8e0211 */
[----:B------:R-:W-:Y:S01]  /*1570*/  IMAD.IADD R12, R7, 0x1, R12 ;  /* 0x00000001070c7824 */ /* 0x000fe200078e020c */
[----:B------:R-:W-:Y:S01]  /*1580*/  MOV R4, R6 ;  /* 0x0000000600047202 */ /* 0x000fe20000000f00 */
[----:B------:R-:W-:Y:S01]  /*1590*/  UIADD3 UR23, UR25, UR5, URZ ;  /* 0x0000000519177290 */ /* 0x000fe2000fffe03f */
[----:B------:R-:W-:Y:S05]  /*15a0*/  BRA `(.L_x_686) ;  /* 0x000004e000007947 */ /* 0x000fea0003800000 */
.L_x_685:
[----:B---3--:R-:W-:Y:S02]  /*15b0*/  UISETP.NE.AND UP0, UPT, UR23, -0x1, UPT ;  /* 0xffffffff1700788c */ /* 0x008fe4000bf05270 */
[----:B------:R-:W-:-:S04]  /*15c0*/  ULDC.64 UR4, c[0x0][0x198] ;  /* 0x0000660000047ab9 */ /* 0x000fc80000000a00 */
[----:B------:R-:W-:-:S05]  /*15d0*/  PLOP3.LUT P0, PT, PT, PT, UP0, 0x80, 0x0 ;  /* 0x000000000000781c */ /* 0x000fca0003f0f008 */
[----:B------:R-:W-:-:S04]  /*15e0*/  @UP0 UIADD3 UR25, UR22, UR23, URZ ;  /* 0x0000001716190290 */ /* 0x000fc8000fffe03f */
[----:B------:R-:W-:-:S04]  /*15f0*/  @UP0 UIMAD.WIDE.U32 UR26, UR25, UR4, URZ ;  /* 0x00000004191a02a5 */ /* 0x000fc8000f8e003f */
[----:B------:R-:W-:Y:S01]  /*1600*/  @UP0 UIMAD UR25, UR25, UR5, UR27 ;  /* 0x00000005191902a4 */ /* 0x000fe2000f8e021b */
[----:B------:R-:W-:Y:S05]  /*1610*/  @P0 BRA `(.L_x_687) ;  /* 0x000000c000000947 */ /* 0x000fea0003800000 */
[----:B------:R-:W-:Y:S02]  /*1620*/  USHF.R.S32.HI UR9, URZ, 0x1f, UR22 ;  /* 0x0000001f3f097899 */ /* 0x000fe40008011416 */
[----:B------:R-:W-:Y:S02]  /*1630*/  ULDC.64 UR4, c[0x0][0x198] ;  /* 0x0000660000047ab9 */ /* 0x000fe40000000a00 */
[----:B------:R-:W-:Y:S02]  /*1640*/  UIMAD UR9, UR9, UR4, URZ ;  /* 0x00000004090972a4 */ /* 0x000fe4000f8e023f */
[----:B------:R-:W-:Y:S02]  /*1650*/  UIMAD.WIDE.U32 UR24, UR22, UR4, URZ ;  /* 0x00000004161872a5 */ /* 0x000fe4000f8e003f */
[----:B------:R-:W-:Y:S02]  /*1660*/  UIMAD UR9, UR22, UR5, UR9 ;  /* 0x00000005160972a4 */ /* 0x000fe4000f8e0209 */
[----:B------:R-:W-:-:S02]  /*1670*/  USHF.R.S32.HI UR10, URZ, 0x1f, UR17 ;  /* 0x0000001f3f0a7899 */ /* 0x000fc40008011411 */
[----:B------:R-:W-:Y:S02]  /*1680*/  ULDC.64 UR4, c[0x0][0x180] ;  /* 0x0000600000047ab9 */ /* 0x000fe40000000a00 */
[----:B------:R-:W-:Y:S02]  /*1690*/  UIADD3 UR25, UR25, UR9, URZ ;  /* 0x0000000919197290 */ /* 0x000fe4000fffe03f */
[----:B------:R-:W-:Y:S02]  /*16a0*/  UIMAD UR10, UR10, UR4, URZ ;  /* 0x000000040a0a72a4 */ /* 0x000fe4000f8e023f */
[----:B------:R-:W-:Y:S02]  /*16b0*/  UIMAD.WIDE.U32 UR26, UR17, UR4, UR24 ;  /* 0x00000004111a72a5 */ /* 0x000fe4000f8e0018 */
[----:B------:R-:W-:-:S04]  /*16c0*/  UIMAD UR5, UR17, UR5, UR10 ;  /* 0x00000005110572a4 */ /* 0x000fc8000f8e020a */
[----:B------:R-:W-:Y:S02]  /*16d0*/  UIADD3 UR25, UR27, UR5, URZ ;  /* 0x000000051b197290 */ /* 0x000fe4000fffe03f */
.L_x_687:
[----:B------:R-:W-:Y:S01]  /*16e0*/  IABS R4, c[0x0][0x1c8] ;  /* 0x0000720000047a13 */ /* 0x000fe20000000000 */
[----:B------:R-:W1:Y:S01]  /*16f0*/  S2R R0, SR_CTAID.Z ;  /* 0x0000000000007919 */ /* 0x000e620000002700 */
[----:B------:R-:W-:Y:S02]  /*1700*/  ULDC UR4, c[0x0][0x1c8] ;  /* 0x0000720000047ab9 */ /* 0x000fe40000000800 */
[----:B------:R-:W2:Y:S01]  /*1710*/  I2F.RP R5, R4 ;  /* 0x0000000400057306 */ /* 0x000ea20000209400 */
[----:B------:R-:W-:Y:S02]  /*1720*/  ULOP3.LUT UR4, UR13, UR4, URZ, 0x3c, !UPT ;  /* 0x000000040d047292 */ /* 0x000fe4000f8e3c3f */
[----:B------:R-:W-:Y:S02]  /*1730*/  ULEA UR10, UR6, 0xffffff00, 0x8 ;  /* 0xffffff00060a7891 */ /* 0x000fe4000f8e403f */
[----:B------:R-:W-:Y:S02]  /*1740*/  UMOV UR27, UR25 ;  /* 0x00000019001b7c82 */ /* 0x000fe40008000000 */
[----:B------:R-:W-:Y:S01]  /*1750*/  ISETP.LE.AND P2, PT, RZ, UR4, PT ;  /* 0x00000004ff007c0c */ /* 0x000fe2000bf43270 */
[----:B------:R-:W-:-:S02]  /*1760*/  USHF.R.S32.HI UR9, URZ, 0x1f, UR10 ;  /* 0x0000001f3f097899 */ /* 0x000fc4000801140a */
[----:B------:R-:W-:Y:S02]  /*1770*/  ULDC.64 UR4, c[0x0][0x198] ;  /* 0x0000660000047ab9 */ /* 0x000fe40000000a00 */
[----:B------:R-:W-:Y:S02]  /*1780*/  UIMAD UR24, UR9, UR4, URZ ;  /* 0x00000004091872a4 */ /* 0x000fe4000f8e023f */
[----:B------:R-:W-:Y:S01]  /*1790*/  UIMAD.WIDE.U32 UR26, UR10, UR4, UR26 ;  /* 0x000000040a1a72a5 */ /* 0x000fe2000f8e001a */
[----:B--2---:R-:W2:Y:S01]  /*17a0*/  MUFU.RCP R6, R5 ;  /* 0x0000000500067308 */ /* 0x004ea20000001000 */
[----:B------:R-:W-:Y:S02]  /*17b0*/  UIMAD UR4, UR10, UR5, UR24 ;  /* 0x000000050a0472a4 */ /* 0x000fe4000f8e0218 */
[----:B------:R-:W-:Y:S01]  /*17c0*/  @UP0 UIADD3 UR23, UR22, UR23, URZ ;  /* 0x0000001716170290 */ /* 0x000fe2000fffe03f */
[----:B-1----:R-:W-:Y:S01]  /*17d0*/  IABS R0, R0 ;  /* 0x0000000000007213 */ /* 0x002fe20000000000 */
[----:B------:R-:W-:Y:S01]  /*17e0*/  UIADD3 UR4, UR27, UR4, URZ ;  /* 0x000000041b047290 */ /* 0x000fe2000fffe03f */
[----:B--2---:R-:W-:-:S04]  /*17f0*/  IADD3 R6, R6, 0xffffffe, RZ ;  /* 0x0ffffffe06067810 */ /* 0x004fc80007ffe0ff */
[----:B------:R-:W1:Y:S02]  /*1800*/  F2I.FTZ.U32.TRUNC.NTZ R7, R6 ;  /* 0x0000000600077305 */ /* 0x000e64000021f000 */
[----:B-1----:R-:W-:Y:S02]  /*1810*/  IMAD.MOV R3, RZ, RZ, -R7 ;  /* 0x000000ffff037224 */ /* 0x002fe400078e0a07 */
[----:B------:R-:W-:Y:S02]  /*1820*/  IMAD.MOV.U32 R6, RZ, RZ, RZ ;  /* 0x000000ffff067224 */ /* 0x000fe400078e00ff */
[----:B------:R-:W-:-:S04]  /*1830*/  IMAD R3, R3, R4, RZ ;  /* 0x0000000403037224 */ /* 0x000fc800078e02ff */
[----:B------:R-:W-:Y:S01]  /*1840*/  IMAD.HI.U32 R3, R7, R3, R6 ;  /* 0x0000000307037227 */ /* 0x000fe200078e0006 */
[----:B------:R-:W-:-:S03]  /*1850*/  MOV R6, UR26 ;  /* 0x0000001a00067c02 */ /* 0x000fc60008000f00 */
[----:B------:R-:W-:Y:S01]  /*1860*/  IMAD.U32 R7, RZ, RZ, UR27 ;  /* 0x0000001bff077e24 */ /* 0x000fe2000f8e00ff */
[----:B------:R-:W-:Y:S01]  /*1870*/  MOV R7, UR4 ;  /* 0x0000000400077c02 */ /* 0x000fe20008000f00 */
[----:B------:R-:W-:Y:S01]  /*1880*/  IMAD.HI.U32 R8, R3, R0, RZ ;  /* 0x0000000003087227 */ /* 0x000fe200078e00ff */
[----:B------:R-:W-:Y:S02]  /*1890*/  ULDC.64 UR4, c[0x0][0x1a0] ;  /* 0x0000680000047ab9 */ /* 0x000fe40000000a00 */
[----:B------:R-:W-:Y:S02]  /*18a0*/  @UP0 UIMAD.WIDE.U32 UR24, UR23, UR4, URZ ;  /* 0x00000004171802a5 */ /* 0x000fe4000f8e003f */
[----:B------:R-:W-:Y:S02]  /*18b0*/  IADD3 R3, -R8, RZ, RZ ;  /* 0x000000ff08037210 */ /* 0x000fe40007ffe1ff */
[----:B------:R-:W-:-:S03]  /*18c0*/  @UP0 UIMAD UR23, UR23, UR5, UR25 ;  /* 0x00000005171702a4 */ /* 0x000fc6000f8e0219 */
[----:B------:R-:W-:-:S05]  /*18d0*/  IMAD R3, R4, R3, R0 ;  /* 0x0000000304037224 */ /* 0x000fca00078e0200 */
[----:B------:R-:W-:-:S13]  /*18e0*/  ISETP.GT.U32.AND P1, PT, R4, R3, PT ;  /* 0x000000030400720c */ /* 0x000fda0003f24070 */
[----:B------:R-:W-:Y:S01]  /*18f0*/  @!P1 IMAD.IADD R3, R3, 0x1, -R4 ;  /* 0x0000000103039824 */ /* 0x000fe200078e0a04 */
[----:B------:R-:W-:Y:S02]  /*1900*/  @!P1 IADD3 R8, R8, 0x1, RZ ;  /* 0x0000000108089810 */ /* 0x000fe40007ffe0ff */
[----:B------:R-:W-:Y:S02]  /*1910*/  ISETP.NE.AND P1, PT, RZ, c[0x0][0x1c8], PT ;  /* 0x00007200ff007a0c */ /* 0x000fe40003f25270 */
[----:B------:R-:W-:-:S13]  /*1920*/  ISETP.GE.U32.AND P3, PT, R3, R4, PT ;  /* 0x000000040300720c */ /* 0x000fda0003f66070 */
[----:B------:R-:W-:-:S05]  /*1930*/  @P3 IADD3 R8, R8, 0x1, RZ ;  /* 0x0000000108083810 */ /* 0x000fca0007ffe0ff */
[----:B------:R-:W-:Y:S01]  /*1940*/  @!P2 IMAD.MOV R8, RZ, RZ, -R8 ;  /* 0x000000ffff08a224 */ /* 0x000fe200078e0a08 */
[----:B------:R-:W-:-:S04]  /*1950*/  @!P1 LOP3.LUT R8, RZ, c[0x0][0x1c8], RZ, 0x33, !PT ;  /* 0x00007200ff089a12 */ /* 0x000fc800078e33ff */
[----:B------:R-:W-:Y:S01]  /*1960*/  SHF.R.S32.HI R5, RZ, 0x1f, R8 ;  /* 0x0000001fff057819 */ /* 0x000fe20000011408 */
[----:B------:R-:W-:-:S04]  /*1970*/  IMAD.WIDE.U32 R6, R8, c[0x0][0x1b0], R6 ;  /* 0x00006c0008067a25 */ /* 0x000fc800078e0006 */
[----:B------:R-:W-:Y:S02]  /*1980*/  IMAD R3, R5, c[0x0][0x1b0], RZ ;  /* 0x00006c0005037a24 */ /* 0x000fe400078e02ff */
[----:B------:R-:W-:Y:S02]  /*1990*/  IMAD.MOV.U32 R4, RZ, RZ, R6 ;  /* 0x000000ffff047224 */ /* 0x000fe400078e0006 */
[----:B------:R-:W-:-:S05]  /*19a0*/  IMAD R12, R8, c[0x0][0x1b4], R3 ;  /* 0x00006d00080c7a24 */ /* 0x000fca00078e0203 */
[----:B------:R-:W-:Y:S01]  /*19b0*/  IADD3 R12, R7, R12, RZ ;  /* 0x0000000c070c7210 */ /* 0x000fe20007ffe0ff */
        /* <DEDUP_REMOVED lines=13> */
.L_x_686:
[----:B------:R-:W-:Y:S01]  /*1a90*/  SHF.R.S32.HI R3, RZ, 0x1f, R2 ;  /* 0x0000001fff037819 */ /* 0x000fe20000011402 */
[----:B------:R-:W-:Y:S01]  /*1aa0*/  UISETP.NE.AND UP0, UPT, UR11, -0x1, UPT ;  /* 0xffffffff0b00788c */ /* 0x000fe2000bf05270 */
[----:B------:R-:W1:Y:S01]  /*1ab0*/  S2R R10, SR_CTAID.Z ;  /* 0x00000000000a7919 */ /* 0x000e620000002700 */
[----:B------:R-:W-:Y:S01]  /*1ac0*/  ULDC.64 UR4, c[0x0][0x190] ;  /* 0x0000640000047ab9 */ /* 0x000fe20000000a00 */
[----:B------:R-:W-:Y:S01]  /*1ad0*/  LEA.HI R7, R3, R2, RZ, 0x3 ;  /* 0x0000000203077211 */ /* 0x000fe200078f18ff */
[----:B------:R-:W-:Y:S01]  /*1ae0*/  IMAD R5, R5, c[0x0][0x1b8], RZ ;  /* 0x00006e0005057a24 */ /* 0x000fe200078e02ff */
[----:B------:R-:W2:Y:S01]  /*1af0*/  S2R R15, SR_CTAID.X ;  /* 0x00000000000f7919 */ /* 0x000ea20000002500 */
[----:B------:R-:W-:Y:S01]  /*1b00*/  BSSY B0, `(.L_x_688) ;  /* 0x0000047000007945 */ /* 0x000fe20003800000 */
[----:B------:R-:W-:Y:S01]  /*1b10*/  SHF.R.S32.HI R30, RZ, 0x3, R7 ;  /* 0x00000003ff1e7819 */ /* 0x000fe20000011407 */
[----:B------:R-:W-:Y:S01]  /*1b20*/  IMAD R0, R8, c[0x0][0x1bc], R5 ;  /* 0x00006f0008007a24 */ /* 0x000fe200078e0205 */
[----:B------:R-:W-:-:S02]  /*1b30*/  LOP3.LUT R7, R7, 0xfffffff8, RZ, 0xc0, !PT ;  /* 0xfffffff807077812 */ /* 0x000fc400078ec0ff */
[----:B------:R-:W-:Y:S01]  /*1b40*/  @UP0 UIMAD.WIDE.U32 UR26, UR11, UR4, URZ ;  /* 0x000000040b1a02a5 */ /* 0x000fe2000f8e003f */
[----:B------:R-:W-:Y:S01]  /*1b50*/  IMAD.SHL.U32 R11, R30, 0x40, RZ ;  /* 0x000000401e0b7824 */ /* 0x000fe200078e00ff */
[----:B------:R-:W-:Y:S01]  /*1b60*/  @!UP0 USHF.R.S32.HI UR17, URZ, 0x1f, UR12 ;  /* 0x0000001f3f118899 */ /* 0x000fe2000801140c */
[----:B------:R-:W-:Y:S01]  /*1b70*/  IMAD.IADD R172, R2, 0x1, -R7 ;  /* 0x0000000102ac7824 */ /* 0x000fe200078e0a07 */
[----:B------:R-:W-:Y:S01]  /*1b80*/  @UP0 UIMAD UR22, UR11, UR5, UR27 ;  /* 0x000000050b1602a4 */ /* 0x000fe2000f8e021b */
[----:B------:R-:W-:Y:S01]  /*1b90*/  IADD3 R6, P1, R30, UR10, RZ ;  /* 0x0000000a1e067c10 */ /* 0x000fe2000ff3e0ff */
[----:B------:R-:W-:Y:S01]  /*1ba0*/  UIADD3 UR10, -UR14, UR16, URZ ;  /* 0x000000100e0a7290 */ /* 0x000fe2000fffe13f */
[----:B------:R-:W-:Y:S01]  /*1bb0*/  IMAD.SHL.U32 R246, R172, 0x8, RZ ;  /* 0x00000008acf67824 */ /* 0x000fe200078e00ff */
[----:B------:R-:W-:Y:S01]  /*1bc0*/  ULDC.64 UR4, c[0x0][0x178] ;  /* 0x00005e0000047ab9 */ /* 0x000fe20000000a00 */
[----:B------:R-:W-:Y:S01]  /*1bd0*/  LOP3.LUT R11, R11, 0x1c0, RZ, 0xc0, !PT ;  /* 0x000001c00b0b7812 */ /* 0x000fe200078ec0ff */
[----:B------:R-:W-:Y:S01]  /*1be0*/  @!UP0 UIMAD UR17, UR17, UR4, URZ ;  /* 0x00000004111182a4 */ /* 0x000fe2000f8e023f */
[----:B------:R-:W-:-:S02]  /*1bf0*/  SHF.R.S32.HI R31, RZ, 0x1f, R30 ;  /* 0x0000001fff1f7819 */ /* 0x000fc4000001141e */
[--C-:B------:R-:W-:Y:S01]  /*1c00*/  SHF.R.S32.HI R7, RZ, 0x1f, R246.reuse ;  /* 0x0000001fff077819 */ /* 0x100fe200000114f6 */
[----:B------:R-:W-:Y:S01]  /*1c10*/  @!UP0 UIMAD UR5, UR12, UR5, UR17 ;  /* 0x000000050c0582a4 */ /* 0x000fe2000f8e0211 */
[----:B------:R-:W-:Y:S01]  /*1c20*/  IADD3 R16, P0, R246, UR24, RZ ;  /* 0x00000018f6107c10 */ /* 0x000fe2000ff1e0ff */
[----:B------:R-:W-:Y:S01]  /*1c30*/  @!UP0 UIMAD.WIDE.U32 UR24, UR12, UR4, URZ ;  /* 0x000000040c1882a5 */ /* 0x000fe2000f8e003f */
[----:B------:R-:W-:Y:S01]  /*1c40*/  LOP3.LUT R9, R11, 0x38, R246, 0xf8, !PT ;  /* 0x000000380b097812 */ /* 0x000fe200078ef8f6 */
[----:B------:R-:W-:Y:S01]  /*1c50*/  USHF.R.S32.HI UR12, URZ, 0x1f, UR13 ;  /* 0x0000001f3f0c7899 */ /* 0x000fe2000801140d */
[----:B------:R-:W-:Y:S01]  /*1c60*/  SHF.R.U32.HI R244, RZ, 0x3, R11 ;  /* 0x00000003fff47819 */ /* 0x000fe2000001160b */
[----:B------:R-:W-:Y:S01]  /*1c70*/  @!UP0 UIADD3 UR22, UR25, UR5, URZ ;  /* 0x0000000519168290 */ /* 0x000fe2000fffe03f */
[----:B------:R-:W-:Y:S01]  /*1c80*/  IADD3.X R17, R7, UR23, RZ, P0, !PT ;  /* 0x0000001707117c10 */ /* 0x000fe200087fe4ff */
[----:B------:R-:W-:Y:S01]  /*1c90*/  IMAD R203, R31, c[0x0][0x198], RZ ;  /* 0x000066001fcb7a24 */ /* 0x000fe200078e02ff */
[----:B------:R-:W-:Y:S01]  /*1ca0*/  LOP3.LUT R244, R9, R244, RZ, 0x3c, !PT ;  /* 0x000000f409f47212 */ /* 0x000fe200078e3cff */
[----:B------:R-:W-:Y:S01]  /*1cb0*/  @!UP0 UMOV UR26, UR24 ;  /* 0x00000018001a8c82 */ /* 0x000fe20008000000 */
[----:B------:R-:W-:Y:S01]  /*1cc0*/  LEA.HI R11, R3, R2, RZ, 0x6 ;  /* 0x00000002030b7211 */ /* 0x000fe200078f30ff */
[----:B------:R-:W-:Y:S01]  /*1cd0*/  IMAD.WIDE.U32 R8, R8, c[0x0][0x1b8], R16 ;  /* 0x00006e0008087a25 */ /* 0x000fe200078e0010 */
[----:B------:R-:W-:Y:S01]  /*1ce0*/  IADD3 R16, P0, R246, UR26, RZ ;  /* 0x0000001af6107c10 */ /* 0x000fe2000ff1e0ff */
[----:B------:R-:W-:Y:S01]  /*1cf0*/  ULDC.64 UR4, c[0x0][0x1a8] ;  /* 0x00006a0000047ab9 */ /* 0x000fe20000000a00 */
[----:B------:R-:W-:Y:S01]  /*1d00*/  IADD3.X R195, R31, UR9, RZ, P1, !PT ;  /* 0x000000091fc37c10 */ /* 0x000fe20008ffe4ff */
[----:B------:R-:W-:Y:S01]  /*1d10*/  IMAD.SHL.U32 R11, R11, 0x8, RZ ;  /* 0x000000080b0b7824 */ /* 0x000fe200078e00ff */
[----:B------:R-:W-:Y:S01]  /*1d20*/  IADD3.X R17, R7, UR22, RZ, P0, !PT ;  /* 0x0000001607117c10 */ /* 0x000fe200087fe4ff */
[----:B------:R-:W-:Y:S01]  /*1d30*/  UIMAD UR4, UR12, UR4, URZ ;  /* 0x000000040c0472a4 */ /* 0x000fe2000f8e023f */
[----:B------:R-:W-:Y:S01]  /*1d40*/  ISETP.GE.AND P0, PT, R30, UR10, PT ;  /* 0x0000000a1e007c0c */ /* 0x000fe2000bf06270 */
[----:B------:R-:W-:Y:S01]  /*1d50*/  IMAD R195, R195, c[0x0][0x1a0], RZ ;  /* 0x00006800c3c37a24 */ /* 0x000fe200078e02ff */
[----:B------:R-:W-:Y:S01]  /*1d60*/  IADD3 R4, P2, R246, R4, RZ ;  /* 0x00000004f6047210 */ /* 0x000fe20007f5e0ff */
[----:B------:R-:W-:Y:S01]  /*1d70*/  UIMAD UR4, UR13, UR5, UR4 ;  /* 0x000000050d0472a4 */ /* 0x000fe2000f8e0204 */
[----:B------:R-:W-:Y:S01]  /*1d80*/  LOP3.LUT R244, R244, 0xfffffe00, R11, 0xf8, !PT ;  /* 0xfffffe00f4f47812 */ /* 0x000fe200078ef80b */
[----:B------:R-:W-:Y:S01]  /*1d90*/  IMAD.IADD R9, R9, 0x1, R0 ;  /* 0x0000000109097824 */ /* 0x000fe200078e0200 */
[----:B------:R-:W-:Y:S01]  /*1da0*/  LEA.HI R0, R3, R2, RZ, 0x5 ;  /* 0x0000000203007211 */ /* 0x000fe200078f28ff */
[----:B------:R-:W-:-:S02]  /*1db0*/  IMAD.X R5, R7, 0x1, R12, P2 ;  /* 0x0000000107057824 */ /* 0x000fc400010e060c */
[----:B-1----:R-:W-:Y:S01]  /*1dc0*/  IMAD.WIDE.U32 R10, R10, c[0x0][0x1a8], R16 ;  /* 0x00006a000a0a7a25 */ /* 0x002fe200078e0010 */
[----:B------:R-:W-:-:S03]  /*1dd0*/  SHF.R.S32.HI R25, RZ, 0x5, R0 ;  /* 0x00000005ff197819 */ /* 0x000fc60000011400 */
[----:B------:R-:W-:Y:S01]  /*1de0*/  IMAD R195, R6, c[0x0][0x1a4], R195 ;  /* 0x0000690006c37a24 */ /* 0x000fe200078e02c3 */
[----:B------:R-:W-:Y:S01]  /*1df0*/  IADD3 R13, R11, UR4, RZ ;  /* 0x000000040b0d7c10 */ /* 0x000fe2000fffe0ff */
[C---:B------:R-:W-:Y:S02]  /*1e00*/  IMAD R203, R30.reuse, c[0x0][0x19c], R203 ;  /* 0x000067001ecb7a24 */ /* 0x040fe400078e02cb */
[----:B------:R-:W-:-:S04]  /*1e10*/  IMAD.WIDE.U32 R4, R30, c[0x0][0x198], R4 ;  /* 0x000066001e047a25 */ /* 0x000fc800078e0004 */
[----:B------:R-:W-:-:S04]  /*1e20*/  IMAD.WIDE.U32 R6, R6, c[0x0][0x1a0], R8 ;  /* 0x0000680006067a25 */ /* 0x000fc800078e0008 */
[----:B--2---:R-:W-:-:S04]  /*1e30*/  IMAD.WIDE R14, R15, 0x40, R30 ;  /* 0x000000400f0e7825 */ /* 0x004fc800078e021e */
[----:B------:R-:W-:Y:S02]  /*1e40*/  IMAD.IADD R203, R5, 0x1, R203 ;  /* 0x0000000105cb7824 */ /* 0x000fe400078e02cb */
[----:B------:R-:W-:Y:S02]  /*1e50*/  IMAD.MOV.U32 R202, RZ, RZ, R4 ;  /* 0x000000ffffca7224 */ /* 0x000fe400078e0004 */
[----:B------:R-:W-:Y:S02]  /*1e60*/  IMAD.SHL.U32 R244, R244, 0x2, RZ ;  /* 0x00000002f4f47824 */ /* 0x000fe400078e00ff */
[----:B------:R-:W-:Y:S01]  /*1e70*/  IMAD.IADD R195, R7, 0x1, R195 ;  /* 0x0000000107c37824 */ /* 0x000fe200078e02c3 */
[----:B------:R-:W-:Y:S05]  /*1e80*/  @P0 BRA `(.L_x_689) ;  /* 0x000000e000000947 */ /* 0x000fea0003800000 */
[----:B------:R-:W-:-:S13]  /*1e90*/  ISETP.GE.AND P0, PT, R246, c[0x0][0x220], PT ;  /* 0x00008800f6007a0c */ /* 0x000fda0003f06270 */
[----:B------:R1:W-:Y:S01]  /*1ea0*/  @P0 STS.128 [R244], RZ ;  /* 0x000000fff4000388 */ /* 0x0003e20000000c00 */
        /* <DEDUP_REMOVED lines=8> */
[----:B------:R-:W-:Y:S01]  /*1f30*/  @!PT LDS RZ, [RZ] ;  /* 0x00000000fffff984 */ /* 0x000fe20000000800 */
[----:B------:R-:W-:Y:S01]  /*1f40*/  @!PT LDS RZ, [RZ] ;  /* 0x00000000fffff984 */ /* 0x000fe20000000800 */
[----:B------:R-:W-:Y:S01]  /*1f50*/  @!PT LDS RZ, [RZ] ;  /* 0x00000000fffff984 */ /* 0x000fe20000000800 */
[----:B------:R2:W-:Y:S02]  /*1f60*/  LDGSTS.E.BYPASS.LTC128B.128 [R244], [R16.64] ;  /* 0x0000000010f47fae */ /* 0x0005e4000b901d54 */
.L_x_689:
[----:B------:R-:W-:Y:S05]  /*1f70*/  BSYNC B0 ;  /* 0x0000000000007941 */ /* 0x000fea0003800000 */
.L_x_688:
[----:B------:R-:W-:Y:S01]  /*1f80*/  IADD3 R22, R30, 0x10, RZ ;  /* 0x000000101e167810 */ /* 0x000fe20007ffe0ff */
[----:B------:R-:W-:Y:S03]  /*1f90*/  BSSY B0, `(.L_x_690) ;  /* 0x0000014000007945 */ /* 0x000fe60003800000 */
[----:B------:R-:W-:-:S13]  /*1fa0*/  ISETP.GE.AND P0, PT, R22, UR10, PT ;  /* 0x0000000a16007c0c */ /* 0x000fda000bf06270 */
[----:B------:R-:W-:Y:S05]  /*1fb0*/  @P0 BRA `(.L_x_691) ;  /* 0x0000011000000947 */ /* 0x000fea0003800000 */
[----:B------:R-:W-:-:S13]  /*1fc0*/  ISETP.GE.AND P0, PT, R246, c[0x0][0x220], PT ;  /* 0x00008800f6007a0c */ /* 0x000fda0003f06270 */
[----:B------:R3:W-:Y:S01]  /*1fd0*/  @P0 STS.128 [R244+0x800], RZ ;  /* 0x000800fff4000388 */ /* 0x0007e20000000c00 */
[----:B------:R-:W-:Y:S05]  /*1fe0*/  @P0 BRA `(.L_x_691) ;  /* 0x000000e000000947 */ /* 0x000fea0003800000 */
[----:B------:R-:W-:Y:S01]  /*1ff0*/  IADD3 R5, P0, R14, 0x10, RZ ;  /* 0x000000100e057810 */ /* 0x000fe20007f1e0ff */
[----:B------:R-:W-:Y:S01]  /*2000*/  IMAD.MOV.U32 R8, RZ, RZ, R10 ;  /* 0x000000ffff087224 */ /* 0x000fe200078e000a */
[----:B------:R-:W-:-:S03]  /*2010*/  MOV R9, R13 ;  /* 0x0000000d00097202 */ /* 0x000fc60000000f00 */
[----:B------:R-:W-:Y:S02]  /*2020*/  IMAD.X R4, RZ, RZ, R15, P0 ;  /* 0x000000ffff047224 */ /* 0x000fe400000e060f */
[----:B------:R-:W-:-:S04]  /*2030*/  IMAD.WIDE.U32 R8, R5, c[0x0][0x190], R8 ;  /* 0x0000640005087a25 */ /* 0x000fc800078e0008 */
[----:B------:R-:W-:Y:S01]  /*2040*/  IMAD R4, R4, c[0x0][0x190], RZ ;  /* 0x0000640004047a24 */ /* 0x000fe200078e02ff */
[----:B--2---:R-:W-:-:S03]  /*2050*/  LEA R16, P0, R8, c[0x0][0x160], 0x1 ;  /* 0x0000580008107a11 */ /* 0x004fc600078008ff */
[----:B------:R-:W-:-:S05]  /*2060*/  IMAD R4, R5, c[0x0][0x194], R4 ;  /* 0x0000650005047a24 */ /* 0x000fca00078e0204 */
[----:B------:R-:W-:-:S04]  /*2070*/  IADD3 R4, R9, R4, RZ ;  /* 0x0000000409047210 */ /* 0x000fc80007ffe0ff */
[----:B------:R-:W-:-:S05]  /*2080*/  LEA.HI.X R17, R8, c[0x0][0x164], R4, 0x1, P0 ;  /* 0x0000590008117a11 */ /* 0x000fca00000f0c04 */
[----:B------:R-:W-:Y:S01]  /*2090*/  @!PT LDS RZ, [RZ] ;  /* 0x00000000fffff984 */ /* 0x000fe20000000800 */
[----:B------:R-:W-:Y:S01]  /*20a0*/  @!PT LDS RZ, [RZ] ;  /* 0x00000000fffff984 */ /* 0x000fe20000000800 */
[----:B------:R-:W-:Y:S01]  /*20b0*/  @!PT LDS RZ, [RZ] ;  /* 0x00000000fffff984 */ /* 0x000fe20000000800 */
[----:B------:R2:W-:Y:S02]  /*20c0*/  LDGSTS.E.BYPASS.LTC128B.128 [R244+0x800], [R16.64] ;  /* 0x0080000010f47fae */ /* 0x0005e4000b901d54 */
.L_x_691:
[----:B------:R-:W-:Y:S05]  /*20d0*/  BSYNC B0 ;  /* 0x0000000000007941 */ /* 0x000fea0003800000 */
.L_x_690:
        /* <DEDUP_REMOVED lines=8> */
[----:B--2---:R-:W-:Y:S01]  /*2160*/  IMAD.MOV.U32 R16, RZ, RZ, R10 ;  /* 0x000000ffff107224 */ /* 0x004fe200078e000a */
[----:B------:R-:W-:-:S03]  /*2170*/  MOV R17, R13 ;  /* 0x0000000d00117202 */ /* 0x000fc60000000f00 */
[----:B------:R-:W-:Y:S02]  /*2180*/  IMAD.X R4, RZ, RZ, R15, P0 ;  /* 0x000000ffff047224 */ /* 0x000fe400000e060f */
[----:B------:R-:W-:-:S04]  /*2190*/  IMAD.WIDE.U32 R16, R5, c[0x0][0x190], R16 ;  /* 0x0000640005107a25 */ /* 0x000fc800078e0010 */
[----:B------:R-:W-:Y:S01]  /*21a0*/  IMAD R4, R4, c[0x0][0x190], RZ ;  /* 0x0000640004047a24 */ /* 0x000fe200078e02ff */
[----:B------:R-:W-:-:S03]  /*21b0*/  LEA R18, P0, R16, c[0x0][0x160], 0x1 ;  /* 0x0000580010127a11 */ /* 0x000fc600078008ff */
[----:B------:R-:W-:-:S05]  /*21c0*/  IMAD R4, R5, c[0x0][0x194], R4 ;  /* 0x0000650005047a24 */ /* 0x000fca00078e0204 */
[----:B------:R-:W-:-:S04]  /*21d0*/  IADD3 R4, R17, R4, RZ ;  /* 0x0000000411047210 */ /* 0x000fc80007ffe0ff */
[----:B------:R-:W-:-:S05]  /*21e0*/  LEA.HI.X R19, R16, c[0x0][0x164], R4, 0x1, P0 ;  /* 0x0000590010137a11 */ /* 0x000fca00000f0c04 */
[----:B------:R-:W-:Y:S01]  /*21f0*/  @!PT LDS RZ, [RZ] ;  /* 0x00000000fffff984 */ /* 0x000fe20000000800 */
[----:B------:R-:W-:Y:S01]  /*2200*/  @!PT LDS RZ, [RZ] ;  /* 0x00000000fffff984 */ /* 0x000fe20000000800 */
[----:B------:R-:W-:Y:S01]  /*2210*/  @!PT LDS RZ, [RZ] ;  /* 0x00000000fffff984 */ /* 0x000fe20000000800 */
[----:B------:R2:W-:Y:S02]  /*2220*/  LDGSTS.E.BYPASS.LTC128B.128 [R244+0x1000], [R18.64] ;  /* 0x0100000012f47fae */ /* 0x0005e4000b901d54 */
.L_x_693:
[----:B------:R-:W-:Y:S05]  /*2230*/  BSYNC B0 ;  /* 0x0000000000007941 */ /* 0x000fea0003800000 */
.L_x_692:
[----:B------:R-:W-:Y:S01]  /*2240*/  IADD3 R8, R30, 0x30, RZ ;  /* 0x000000301e087810 */ /* 0x000fe20007ffe0ff */
[----:B------:R-:W-:Y:S03]  /*2250*/  BSSY B0, `(.L_x_694) ;  /* 0x0000013000007945 */ /* 0x000fe60003800000 */
[----:B------:R-:W-:-:S13]  /*2260*/  ISETP.GE.AND P0, PT, R8, UR10, PT ;  /* 0x0000000a08007c0c */ /* 0x000fda000bf06270 */
[----:B------:R-:W-:Y:S05]  /*2270*/  @P0 BRA `(.L_x_695) ;  /* 0x0000010000000947 */ /* 0x000fea0003800000 */
[----:B------:R-:W-:-:S13]  /*2280*/  ISETP.GE.AND P0, PT, R246, c[0x0][0x220], PT ;  /* 0x00008800f6007a0c */ /* 0x000fda0003f06270 */
[----:B------:R1:W-:Y:S01]  /*2290*/  @P0 STS.128 [R244+0x1800], RZ ;  /* 0x001800fff4000388 */ /* 0x0003e20000000c00 */
        /* <DEDUP_REMOVED lines=14> */
.L_x_695:
[----:B------:R-:W-:Y:S05]  /*2380*/  BSYNC B0 ;  /* 0x0000000000007941 */ /* 0x000fea0003800000 */
.L_x_694:
[----:B------:R-:W-:Y:S01]  /*2390*/  LEA.HI R28, R3, R2, RZ, 0x4 ;  /* 0x00000002031c7211 */ /* 0x000fe200078f20ff */
[----:B------:R-:W-:Y:S01]  /*23a0*/  UIADD3 UR17, UR6, -0x1, URZ ;  /* 0xffffffff06117890 */ /* 0x000fe2000fffe03f */
[----:B------:R-:W-:Y:S01]  /*23b0*/  LOP3.LUT R5, R0, 0xffffffe0, RZ, 0xc0, !PT ;  /* 0xffffffe000057812 */ /* 0x000fe200078ec0ff */
[----:B------:R-:W-:Y:S01]  /*23c0*/  IMAD.MOV.U32 R0, RZ, RZ, 0x10 ;  /* 0x00000010ff007424 */ /* 0x000fe200078e00ff */
[----:B------:R-:W-:Y:S01]  /*23d0*/  LOP3.LUT R3, R28, 0xfffffff0, RZ, 0xc0, !PT ;  /* 0xfffffff01c037812 */ /* 0x000fe200078ec0ff */
[----:B------:R-:W-:Y:S01]  /*23e0*/  USHF.L.U32 UR24, UR17, 0x8, URZ ;  /* 0x0000000811187899 */ /* 0x000fe2000800063f */
[----:B------:R-:W-:Y:S01]  /*23f0*/  BSSY B0, `(.L_x_696) ;  /* 0x0000019000007945 */ /* 0x000fe20003800000 */
[C---:B------:R-:W-:Y:S02]  /*2400*/  IMAD.IADD R24, R2.reuse, 0x1, -R5 ;  /* 0x0000000102187824 */ /* 0x040fe400078e0a05 */
[----:B------:R-:W-:Y:S01]  /*2410*/  IMAD.IADD R10, R2, 0x1, -R3 ;  /* 0x00000001020a7824 */ /* 0x000fe200078e0a03 */
[----:B------:R-:W-:-:S04]  /*2420*/  UIADD3 UR9, -UR24, UR15, URZ ;  /* 0x0000000f18097290 */ /* 0x000fc8000fffe13f */
[----:B------:R-:W-:Y:S02]  /*2430*/  SHF.R.S32.HI R3, RZ, 0x1f, R10 ;  /* 0x0000001fff037819 */ /* 0x000fe4000001140a */
[----:B------:R-:W-:Y:S02]  /*2440*/  ISETP.GE.AND P0, PT, R30, UR9, PT ;  /* 0x000000091e007c0c */ /* 0x000fe4000bf06270 */
[----:B------:R-:W-:Y:S01]  /*2450*/  LEA.HI R4, R3, R10, RZ, 0x3 ;  /* 0x0000000a03047211 */ /* 0x000fe200078f18ff */
[----:B------:R-:W-:-:S03]  /*2460*/  IMAD.MOV.U32 R3, RZ, RZ, 0x20 ;  /* 0x00000020ff037424 */ /* 0x000fc600078e00ff */
[C---:B------:R-:W-:Y:S01]  /*2470*/  LOP3.LUT R23, R4.reuse, 0xfffffff8, RZ, 0xc0, !PT ;  /* 0xfffffff804177812 */ /* 0x040fe200078ec0ff */
[----:B------:R-:W-:-:S04]  /*2480*/  IMAD.SHL.U32 R4, R4, 0x40, RZ ;  /* 0x0000004004047824 */ /* 0x000fc800078e00ff */
[----:B------:R-:W-:Y:S01]  /*2490*/  IMAD.IADD R23, R10, 0x1, -R23 ;  /* 0x000000010a177824 */ /* 0x000fe200078e0a17 */
[----:B------:R-:W-:-:S04]  /*24a0*/  LOP3.LUT R4, R4, 0xfffffe00, RZ, 0xc0, !PT ;  /* 0xfffffe0004047812 */ /* 0x000fc800078ec0ff */
[----:B------:R-:W-:-:S05]  /*24b0*/  R2P PR, R23, 0x6 ;  /* 0x0000000617007804 */ /* 0x000fca0000000000 */
[----:B------:R-:W-:Y:S02]  /*24c0*/  SEL R3, R3, 0xffffffe0, !P2 ;  /* 0xffffffe003037807 */ /* 0x000fe40005000000 */
[----:B------:R-:W-:Y:S01]  /*24d0*/  SEL R243, R0, 0xfffffff0, !P1 ;  /* 0xfffffff000f37807 */ /* 0x000fe20004800000 */
[----:B------:R-:W-:Y:S05]  /*24e0*/  @P0 BRA `(.L_x_697) ;  /* 0x0000009000000947 */ /* 0x000fea0003800000 */
[----:B------:R-:W-:-:S13]  /*24f0*/  ISETP.GE.AND P0, PT, R246, c[0x0][0x220], PT ;  /* 0x00008800f6007a0c */ /* 0x000fda0003f06270 */
[----:B------:R1:W-:Y:S01]  /*2500*/  @P0 STS.128 [R244+0x2000], RZ ;  /* 0x002000fff4000388 */ /* 0x0003e20000000c00 */
[----:B------:R-:W-:Y:S05]  /*2510*/  @P0 BRA `(.L_x_697) ;  /* 0x0000006000000947 */ /* 0x000fea0003800000 */
[----:B------:R-:W-:-:S04]  /*2520*/  LEA R10, P0, R202, c[0x0][0x168], 0x1 ;  /* 0x00005a00ca0a7a11 */ /* 0x000fc800078008ff */
[----:B------:R-:W-:-:S05]  /*2530*/  LEA.HI.X R11, R202, c[0x0][0x16c], R203, 0x1, P0 ;  /* 0x00005b00ca0b7a11 */ /* 0x000fca00000f0ccb */
[----:B------:R-:W-:Y:S01]  /*2540*/  @!PT LDS RZ, [RZ] ;  /* 0x00000000fffff984 */ /* 0x000fe20000000800 */
[----:B------:R-:W-:Y:S01]  /*2550*/  @!PT LDS RZ, [RZ] ;  /* 0x00000000fffff984 */ /* 0x000fe20000000800 */
[----:B------:R-:W-:Y:S01]  /*2560*/  @!PT LDS RZ, [RZ] ;  /* 0x00000000fffff984 */ /* 0x000fe20000000800 */
[----:B------:R1:W-:Y:S04]  /*2570*/  LDGSTS.E.BYPASS.LTC128B.128 [R244+0x2000], [R10.64] ;  /* 0x020000000af47fae */ /* 0x0003e8000b901d54 */
.L_x_697:
[----:B------:R-:W-:Y:S05]  /*2580*/  BSYNC B0 ;  /* 0x0000000000007941 */ /* 0x000fea0003800000 */
.L_x_696:
[----:B------:R-:W-:Y:S01]  /*2590*/  ISETP.GE.AND P0, PT, R22, UR9, PT ;  /* 0x0000000916007c0c */ /* 0x000fe2000bf06270 */
[----:B------:R-:W-:Y:S01]  /*25a0*/  ULDC.64 UR4, c[0x0][0x198] ;  /* 0x0000660000047ab9 */ /* 0x000fe20000000a00 */
[----:B------:R-:W-:Y:S01]  /*25b0*/  BSSY B0, `(.L_x_698) ;  /* 0x000000f000007945 */ /* 0x000fe20003800000 */
[----:B------:R-:W-:Y:S02]  /*25c0*/  USHF.L.U64.HI UR22, UR4, UR8, UR5 ;  /* 0x0000000804167299 */ /* 0x000fe40008010205 */
[----:B------:R-:W-:-:S08]  /*25d0*/  USHF.L.U32 UR23, UR4, 0x4, URZ ;  /* 0x0000000404177899 */ /* 0x000fd0000800063f */
[----:B------:R-:W-:Y:S05]  /*25e0*/  @P0 BRA `(.L_x_699) ;  /* 0x000000b000000947 */ /* 0x000fea0003800000 */
[----:B------:R-:W-:-:S13]  /*25f0*/  ISETP.GE.AND P0, PT, R246, c[0x0][0x220], PT ;  /* 0x00008800f6007a0c */ /* 0x000fda0003f06270 */
[----:B------:R1:W-:Y:S01]  /*2600*/  @P0 STS.128 [R244+0x2800], RZ ;  /* 0x002800fff4000388 */ /* 0x0003e20000000c00 */
[----:B------:R-:W-:Y:S05]  /*2610*/  @P0 BRA `(.L_x_699) ;  /* 0x0000008000000947 */ /* 0x000fea0003800000 */
[----:B-1----:R-:W-:-:S04]  /*2620*/  IADD3 R10, P0, R202, UR23, RZ ;  /* 0x00000017ca0a7c10 */ /* 0x002fc8000ff1e0ff */
[----:B------:R-:W-:Y:S02]  /*2630*/  IADD3.X R5, R203, UR22, RZ, P0, !PT ;  /* 0x00000016cb057c10 */ /* 0x000fe400087fe4ff */
[----:B------:R-:W-:-:S04]  /*2640*/  LEA R12, P0, R10, c[0x0][0x168], 0x1 ;  /* 0x00005a000a0c7a11 */ /* 0x000fc800078008ff */
[----:B------:R-:W-:-:S05]  /*2650*/  LEA.HI.X R13, R10, c[0x0][0x16c], R5, 0x1, P0 ;  /* 0x00005b000a0d7a11 */ /* 0x000fca00000f0c05 */
[----:B------:R-:W-:Y:S01]  /*2660*/  @!PT LDS RZ, [RZ] ;  /* 0x00000000fffff984 */ /* 0x000fe20000000800 */
[----:B------:R-:W-:Y:S01]  /*2670*/  @!PT LDS RZ, [RZ] ;  /* 0x00000000fffff984 */ /* 0x000fe20000000800 */
[----:B------:R-:W-:Y:S01]  /*2680*/  @!PT LDS RZ, [RZ] ;  /* 0x00000000fffff984 */ /* 0x000fe20000000800 */
[----:B------:R1:W-:Y:S04]  /*2690*/  LDGSTS.E.BYPASS.LTC128B.128 [R244+0x2800], [R12.64] ;  /* 0x028000000cf47fae */ /* 0x0003e8000b901d54 */
.L_x_699:
[----:B------:R-:W-:Y:S05]  /*26a0*/  BSYNC B0 ;  /* 0x0000000000007941 */ /* 0x000fea0003800000 */
.L_x_698:
[----:B------:R-:W-:Y:S01]  /*26b0*/  ISETP.GE.AND P0, PT, R9, UR9, PT ;  /* 0x0000000909007c0c */ /* 0x000fe2000bf06270 */
[----:B------:R-:W-:-:S12]  /*26c0*/  BSSY B0, `(.L_x_700) ;  /* 0x0000010000007945 */ /* 0x000fd80003800000 */
[----:B------:R-:W-:Y:S05]  /*26d0*/  @P0 BRA `(.L_x_701) ;  /* 0x000000e000000947 */ /* 0x000fea0003800000 */
[----:B------:R-:W-:-:S13]  /*26e0*/  ISETP.GE.AND P0, PT, R246, c[0x0][0x220], PT ;  /* 0x00008800f6007a0c */ /* 0x000fda0003f06270 */
[----:B------:R1:W-:Y:S01]  /*26f0*/  @P0 STS.128 [R244+0x3000], RZ ;  /* 0x003000fff4000388 */ /* 0x0003e20000000c00 */
[----:B------:R-:W-:Y:S05]  /*2700*/  @P0 BRA `(.L_x_701) ;  /* 0x000000b000000947 */ /* 0x000fea0003800000 */
[----:B------:R-:W-:Y:S02]  /*2710*/  IMAD.U32 R5, RZ, RZ, UR4 ;  /* 0x00000004ff057e24 */ /* 0x000fe4000f8e00ff */
[----:B-1----:R-:W-:Y:S02]  /*2720*/  IMAD.MOV.U32 R11, RZ, RZ, c[0x0][0x19c] ;  /* 0x00006700ff0b7624 */ /* 0x002fe400078e00ff */
[----:B------:R-:W-:Y:S01]  /*2730*/  IMAD.U32 R10, RZ, RZ, UR4 ;  /* 0x00000004ff0a7e24 */ /* 0x000fe2000f8e00ff */
[----:B------:R-:W-:-:S04]  /*2740*/  LEA R5, P0, R5, R202, 0x5 ;  /* 0x000000ca05057211 */ /* 0x000fc800078028ff */
[----:B------:R-:W-:Y:S02]  /*2750*/  LEA.HI.X R10, R10, R203, R11, 0x5, P0 ;  /* 0x000000cb0a0a7211 */ /* 0x000fe400000f2c0b */
[----:B------:R-:W-:-:S04]  /*2760*/  LEA R12, P0, R5, c[0x0][0x168], 0x1 ;  /* 0x00005a00050c7a11 */ /* 0x000fc800078008ff */
[----:B------:R-:W-:-:S05]  /*2770*/  LEA.HI.X R13, R5, c[0x0][0x16c], R10, 0x1, P0 ;  /* 0x00005b00050d7a11 */ /* 0x000fca00000f0c0a */
[----:B------:R-:W-:Y:S01]  /*2780*/  @!PT LDS RZ, [RZ] ;  /* 0x00000000fffff984 */ /* 0x000fe20000000800 */
[----:B------:R-:W-:Y:S01]  /*2790*/  @!PT LDS RZ, [RZ] ;  /* 0x00000000fffff984 */ /* 0x000fe20000000800 */
[----:B------:R-:W-:Y:S01]  /*27a0*/  @!PT LDS RZ, [RZ] ;  /* 0x00000000fffff984 */ /* 0x000fe20000000800 */
[----:B------:R1:W-:Y:S04]  /*27b0*/  LDGSTS.E.BYPASS.LTC128B.128 [R244+0x3000], [R12.64] ;  /* 0x030000000cf47fae */ /* 0x0003e8000b901d54 */
.L_x_701:
[----:B------:R-:W-:Y:S05]  /*27c0*/  BSYNC B0 ;  /* 0x0000000000007941 */ /* 0x000fea0003800000 */
.L_x_700:
[----:B------:R-:W-:Y:S01]  /*27d0*/  ISETP.GE.AND P0, PT, R8, UR9, PT ;  /* 0x0000000908007c0c */ /* 0x000fe2000bf06270 */
[----:B------:R-:W-:-:S12]  /*27e0*/  BSSY B0, `(.L_x_702) ;  /* 0x0000010000007945 */ /* 0x000fd80003800000 */
[----:B------:R-:W-:Y:S05]  /*27f0*/  @P0 BRA `(.L_x_703) ;  /* 0x000000e000000947 */ /* 0x000fea0003800000 */
[----:B------:R-:W-:-:S13]  /*2800*/  ISETP.GE.AND P0, PT, R246, c[0x0][0x220], PT ;  /* 0x00008800f6007a0c */ /* 0x000fda0003f06270 */
[----:B------:R1:W-:Y:S01]  /*2810*/  @P0 STS.128 [R244+0x3800], RZ ;  /* 0x003800fff4000388 */ /* 0x0003e20000000c00 */
[----:B------:R-:W-:Y:S05]  /*2820*/  @P0 BRA `(.L_x_703) ;  /* 0x000000b000000947 */ /* 0x000fea0003800000 */
[----:B------:R-:W-:Y:S01]  /*2830*/  IMAD.U32 R5, RZ, RZ, UR4 ;  /* 0x00000004ff057e24 */ /* 0x000fe2000f8e00ff */
[----:B------:R-:W-:Y:S02]  /*2840*/  ULDC UR5, c[0x0][0x19c] ;  /* 0x0000670000057ab9 */ /* 0x000fe40000000800 */
[----:B------:R-:W-:Y:S01]  /*2850*/  UIMAD UR5, UR5, 0x30, URZ ;  /* 0x00000030050578a4 */ /* 0x000fe2000f8e023f */
[----:B-1----:R-:W-:-:S05]  /*2860*/  IMAD.WIDE.U32 R12, R5, 0x30, R202 ;  /* 0x00000030050c7825 */ /* 0x002fca00078e00ca */
[----:B------:R-:W-:Y:S02]  /*2870*/  IADD3 R5, R13, UR5, RZ ;  /* 0x000000050d057c10 */ /* 0x000fe4000fffe0ff */
[----:B------:R-:W-:-:S04]  /*2880*/  LEA R10, P0, R12, c[0x0][0x168], 0x1 ;  /* 0x00005a000c0a7a11 */ /* 0x000fc800078008ff */
[----:B------:R-:W-:-:S05]  /*2890*/  LEA.HI.X R11, R12, c[0x0][0x16c], R5, 0x1, P0 ;  /* 0x00005b000c0b7a11 */ /* 0x000fca00000f0c05 */
[----:B------:R-:W-:Y:S01]  /*28a0*/  @!PT LDS RZ, [RZ] ;  /* 0x00000000fffff984 */ /* 0x000fe20000000800 */
[----:B------:R-:W-:Y:S01]  /*28b0*/  @!PT LDS RZ, [RZ] ;  /* 0x00000000fffff984 */ /* 0x000fe20000000800 */
[----:B------:R-:W-:Y:S01]  /*28c0*/  @!PT LDS RZ, [RZ] ;  /* 0x00000000fffff984 */ /* 0x000fe20000000800 */
[----:B------:R1:W-:Y:S04]  /*28d0*/  LDGSTS.E.BYPASS.LTC128B.128 [R244+0x3800], [R10.64] ;  /* 0x038000000af47fae */ /* 0x0003e8000b901d54 */
.L_x_703:
[----:B------:R-:W-:Y:S05]  /*28e0*/  BSYNC B0 ;  /* 0x0000000000007941 */ /* 0x000fea0003800000 */
.L_x_702:
[----:B------:R-:W-:Y:S01]  /*28f0*/  IADD3 R21, R30, 0x40, RZ ;  /* 0x000000401e157810 */ /* 0x000fe20007ffe0ff */
[----:B------:R-:W-:Y:S03]  /*2900*/  BSSY B0, `(.L_x_704) ;  /* 0x0000011000007945 */ /* 0x000fe60003800000 */
[----:B------:R-:W-:-:S13]  /*2910*/  ISETP.GE.AND P0, PT, R21, UR9, PT ;  /* 0x0000000915007c0c */ /* 0x000fda000bf06270 */
        /* <DEDUP_REMOVED lines=15> */
.L_x_705:
[----:B------:R-:W-:Y:S05]  /*2a10*/  BSYNC B0 ;  /* 0x0000000000007941 */ /* 0x000fea0003800000 */
.L_x_704:
[----:B------:R-:W-:Y:S01]  /*2a20*/  IADD3 R20, R30, 0x50, RZ ;  /* 0x000000501e147810 */ /* 0x000fe20007ffe0ff */
[----:B------:R-:W-:Y:S03]  /*2a30*/  BSSY B0, `(.L_x_706) ;  /* 0x0000011000007945 */ /* 0x000fe60003800000 */
[----:B------:R-:W-:-:S13]  /*2a40*/  ISETP.GE.AND P0, PT, R20, UR9, PT ;  /* 0x0000000914007c0c */ /* 0x000fda000bf06270 */
        /* <DEDUP_REMOVED lines=15> */
.L_x_707:
[----:B------:R-:W-:Y:S05]  /*2b40*/  BSYNC B0 ;  /* 0x0000000000007941 */ /* 0x000fea0003800000 */
.L_x_706:
[----:B--2---:R-:W-:Y:S01]  /*2b50*/  IADD3 R19, R30, 0x60, RZ ;  /* 0x000000601e137810 */ /* 0x004fe20007ffe0ff */
        /* <DEDUP_REMOVED lines=17> */
.L_x_709:
[----:B------:R-:W-:Y:S05]  /*2c70*/  BSYNC B0 ;  /* 0x0000000000007941 */ /* 0x000fea0003800000 */
.L_x_708:
        /* <DEDUP_REMOVED lines=18> */
.L_x_711:
[----:B------:R-:W-:Y:S05]  /*2da0*/  BSYNC B0 ;  /* 0x0000000000007941 */ /* 0x000fea0003800000 */
.L_x_710:
        /* <DEDUP_REMOVED lines=18> */
.L_x_713:
[----:B------:R-:W-:Y:S05]  /*2ed0*/  BSYNC B0 ;  /* 0x0000000000007941 */ /* 0x000fea0003800000 */
.L_x_712:
        /* <DEDUP_REMOVED lines=18> */
.L_x_715:
[----:B------:R-:W-:Y:S05]  /*3000*/  BSYNC B0 ;  /* 0x0000000000007941 */ /* 0x000fea0003800000 */
.L_x_714:
        /* <DEDUP_REMOVED lines=18> */
.L_x_717:
[----:B------:R-:W-:Y:S05]  /*3130*/  BSYNC B0 ;  /* 0x0000000000007941 */ /* 0x000fea0003800000 */
.L_x_716:
        /* <DEDUP_REMOVED lines=18> */
.L_x_719:
[----:B------:R-:W-:Y:S05]  /*3260*/  BSYNC B0 ;  /* 0x0000000000007941 */ /* 0x000fea0003800000 */
.L_x_718:
[----:B-1----:R-:W-:Y:S01]  /*3270*/  IADD3 R13, R30, 0xc0, RZ ;  /* 0x000000c01e0d7810 */ /* 0x002fe20007ffe0ff */
        /* <DEDUP_REMOVED lines=9> */
[----:B------:R-:W-:-:S05]  /*3310*/  IMAD.WIDE.U32 R26, R5, 0xc0, R202 ;  /* 0x000000c0051a7825 */ /* 0x000fca00078e00ca */
[----:B------:R-:W-:Y:S02]  /*3320*/  IADD3 R5, R27, UR5, RZ ;  /* 0x000000051b057c10 */ /* 0x000fe4000fffe0ff */
[----:B------:R-:W-:-:S04]  /*3330*/  LEA R10, P0, R26, c[0x0][0x168], 0x1 ;  /* 0x00005a001a0a7a11 */ /* 0x000fc800078008ff */
[----:B------:R-:W-:-:S05]  /*3340*/  LEA.HI.X R11, R26, c[0x0][0x16c], R5, 0x1, P0 ;  /* 0x00005b001a0b7a11 */ /* 0x000fca00000f0c05 */
[----:B------:R-:W-:Y:S01]  /*3350*/  @!PT LDS RZ, [RZ] ;  /* 0x00000000fffff984 */ /* 0x000fe20000000800 */
[----:B------:R-:W-:Y:S01]  /*3360*/  @!PT LDS RZ, [RZ] ;  /* 0x00000000fffff984 */ /* 0x000fe20000000800 */
[----:B------:R-:W-:Y:S01]  /*3370*/  @!PT LDS RZ, [RZ] ;  /* 0x00000000fffff984 */ /* 0x000fe20000000800 */
[----:B------:R1:W-:Y:S04]  /*3380*/  LDGSTS.E.BYPASS.LTC128B.128 [R244+0x8000], [R10.64] ;  /* 0x080000000af47fae */ /* 0x0003e8000b901d54 */
.L_x_721:
[----:B------:R-:W-:Y:S05]  /*3390*/  BSYNC B0 ;  /* 0x0000000000007941 */ /* 0x000fea0003800000 */
.L_x_720:
        /* <DEDUP_REMOVED lines=12> */
[----:B-1----:R-:W-:-:S04]  /*3460*/  LEA R10, P0, R26, c[0x0][0x168], 0x1 ;  /* 0x00005a001a0a7a11 */ /* 0x002fc800078008ff */
[----:B------:R-:W-:-:S05]  /*3470*/  LEA.HI.X R11, R26, c[0x0][0x16c], R5, 0x1, P0 ;  /* 0x00005b001a0b7a11 */ /* 0x000fca00000f0c05 */
[----:B------:R-:W-:Y:S01]  /*3480*/  @!PT LDS RZ, [RZ] ;  /* 0x00000000fffff984 */ /* 0x000fe20000000800 */
[----:B------:R-:W-:Y:S01]  /*3490*/  @!PT LDS RZ, [RZ] ;  /* 0x00000000fffff984 */ /* 0x000fe20000000800 */
[----:B------:R-:W-:Y:S01]  /*34a0*/  @!PT LDS RZ, [RZ] ;  /* 0x00000000fffff984 */ /* 0x000fe20000000800 */
[----:B------:R1:W-:Y:S04]  /*34b0*/  LDGSTS.E.BYPASS.LTC128B.128 [R244+0x8800], [R10.64] ;  /* 0x088000000af47fae */ /* 0x0003e8000b901d54 */
.L_x_723:
[----:B------:R-:W-:Y:S05]  /*34c0*/  BSYNC B0 ;  /* 0x0000000000007941 */ /* 0x000fea0003800000 */
.L_x_722:
        /* <DEDUP_REMOVED lines=18> */
.L_x_725:
[----:B------:R-:W-:Y:S05]  /*35f0*/  BSYNC B0 ;  /* 0x0000000000007941 */ /* 0x000fea0003800000 */
.L_x_724:
        /* <DEDUP_REMOVED lines=18> */
.L_x_727:
[----:B------:R-:W-:Y:S05]  /*3720*/  BSYNC B0 ;  /* 0x0000000000007941 */ /* 0x000fea0003800000 */
.L_x_726:
[----:B------:R-:W0:Y:S01]  /*3730*/  LDGDEPBAR ;  /* 0x00000000000079af */ /* 0x000e220000000000 */
[----:B-1----:R-:W-:Y:S01]  /*3740*/  SHF.R.S32.HI R27, RZ, 0x4, R28 ;  /* 0x00000004ff1b7819 */ /* 0x002fe2000001141c */
[----:B------:R-:W-:Y:S01]  /*3750*/  IMAD.SHL.U32 R241, R172, 0x40, RZ ;  /* 0x00000040acf17824 */ /* 0x000fe200078e00ff */
[----:B------:R-:W-:Y:S01]  /*3760*/  SHF.R.S32.HI R5, RZ, 0x1f, R24 ;  /* 0x0000001fff057819 */ /* 0x000fe20000011418 */
[----:B------:R-:W-:Y:S01]  /*3770*/  IMAD.SHL.U32 R23, R23, 0x40, RZ ;  /* 0x0000004017177824 */ /* 0x000fe200078e00ff */
[----:B------:R-:W-:Y:S01]  /*3780*/  ISETP.GE.AND P1, PT, R30, UR9, PT ;  /* 0x000000091e007c0c */ /* 0x000fe2000bf26270 */
[----:B------:R-:W-:Y:S01]  /*3790*/  IMAD R242, R25, 0x400, R4 ;  /* 0x0000040019f27824 */ /* 0x000fe200078e0204 */
[----:B------:R-:W-:Y:S01]  /*37a0*/  LEA.HI R28, R28, R27, RZ, 0x1 ;  /* 0x0000001b1c1c7211 */ /* 0x000fe200078f08ff */
[----:B------:R-:W-:Y:S01]  /*37b0*/  IMAD.SHL.U32 R2, R2, 0x2, RZ ;  /* 0x0000000202027824 */ /* 0x000fe200078e00ff */
[----:B------:R-:W-:Y:S01]  /*37c0*/  LEA.HI R5, R5, R24, RZ, 0x2 ;  /* 0x0000001805057211 */ /* 0x000fe200078f10ff */
[----:B------:R-:W-:Y:S01]  /*37d0*/  IMAD.SHL.U32 R24, R30, 0x8, RZ ;  /* 0x000000081e187824 */ /* 0x000fe200078e00ff */
[----:B------:R-:W-:Y:S01]  /*37e0*/  LOP3.LUT R241, R241, 0x1c0, RZ, 0xc0, !PT ;  /* 0x000001c0f1f17812 */ /* 0x000fe200078ec0ff */
[----:B------:R-:W-:Y:S01]  /*37f0*/  BSSY B0, `(.L_x_728) ;  /* 0x0000027000007945 */ /* 0x000fe20003800000 */
[----:B------:R-:W-:-:S02]  /*3800*/  LOP3.LUT R28, R28, 0xfffffffe, RZ, 0xc0, !PT ;  /* 0xfffffffe1c1c7812 */ /* 0x000fc400078ec0ff */
[----:B------:R-:W-:Y:S02]  /*3810*/  LOP3.LUT R24, R241, 0x8, R24, 0xf8, !PT ;  /* 0x00000008f1187812 */ /* 0x000fe400078ef818 */
[----:B------:R-:W-:Y:S01]  /*3820*/  SHF.R.U32.HI R241, RZ, 0x3, R241 ;  /* 0x00000003fff17819 */ /* 0x000fe200000116f1 */
[----:B------:R-:W-:Y:S01]  /*3830*/  IMAD.IADD R28, R27, 0x1, -R28 ;  /* 0x000000011b1c7824 */ /* 0x000fe200078e0a1c */
[----:B------:R-:W-:Y:S02]  /*3840*/  LOP3.LUT R23, R23, 0x1c0, RZ, 0xc0, !PT ;  /* 0x000001c017177812 */ /* 0x000fe400078ec0ff */
[----:B------:R-:W-:Y:S01]  /*3850*/  LOP3.LUT R241, R24, R241, RZ, 0x3c, !PT ;  /* 0x000000f118f17212 */ /* 0x000fe200078e3cff */
[----:B------:R-:W-:Y:S01]  /*3860*/  IMAD.SHL.U32 R24, R28, 0x8, RZ ;  /* 0x000000081c187824 */ /* 0x000fe200078e00ff */
[----:B------:R-:W-:Y:S01]  /*3870*/  LEA R26, R25, UR14, 0x4 ;  /* 0x0000000e191a7c11 */ /* 0x000fe2000f8e20ff */
[----:B------:R-:W-:-:S04]  /*3880*/  DEPBAR.LE SB0, 0x0 ;  /* 0x000080000000791a */ /* 0x000fc80000000000 */
[----:B------:R-:W-:Y:S01]  /*3890*/  BAR.SYNC.DEFER_BLOCKING 0x0 ;  /* 0x0000000000007b1d */ /* 0x000fe20000010000 */
[----:B------:R-:W-:Y:S01]  /*38a0*/  LOP3.LUT R24, R23, 0x8, R24, 0xf8, !PT ;  /* 0x0000000817187812 */ /* 0x000fe200078ef818 */
[----:B------:R-:W-:Y:S01]  /*38b0*/  IMAD R241, R28, 0x200, R241 ;  /* 0x000002001cf17824 */ /* 0x000fe200078e02f1 */
[----:B------:R-:W-:Y:S02]  /*38c0*/  SHF.R.U32.HI R23, RZ, 0x3, R23 ;  /* 0x00000003ff177819 */ /* 0x000fe40000011617 */
[----:B------:R-:W-:Y:S01]  /*38d0*/  LEA.HI.SX32 R5, R5, R26, 0x1e ;  /* 0x0000001a05057211 */ /* 0x000fe200078ff2ff */
[----:B------:R-:W-:Y:S01]  /*38e0*/  IMAD.U32 R26, RZ, RZ, UR16 ;  /* 0x00000010ff1a7e24 */ /* 0x000fe2000f8e00ff */
[----:B------:R-:W-:Y:S02]  /*38f0*/  LOP3.LUT R23, R24, R23, RZ, 0x3c, !PT ;  /* 0x0000001718177212 */ /* 0x000fe400078e3cff */
[----:B------:R-:W-:Y:S02]  /*3900*/  LOP3.LUT P2, RZ, R172, 0x2, RZ, 0xc0, !PT ;  /* 0x00000002acff7812 */ /* 0x000fe4000784c0ff */
[----:B------:R-:W-:Y:S01]  /*3910*/  IADD3 R26, -R26, 0x1, R5 ;  /* 0x000000011a1a7810 */ /* 0x000fe20007ffe105 */
[----:B------:R-:W-:Y:S01]  /*3920*/  IMAD.U32 R5, RZ, RZ, UR15 ;  /* 0x0000000fff057e24 */ /* 0x000fe2000f8e00ff */
[----:B------:R-:W-:Y:S01]  /*3930*/  LEA R200, P0, R6, c[0x0][0x170], 0x1 ;  /* 0x00005c0006c87a11 */ /* 0x000fe200078008ff */
[----:B------:R-:W-:Y:S01]  /*3940*/  IMAD.IADD R242, R23, 0x1, R242 ;  /* 0x0000000117f27824 */ /* 0x000fe200078e02f2 */
[----:B------:R-:W-:Y:S01]  /*3950*/  SEL R0, R0, 0xfffffff0, !P2 ;  /* 0xfffffff000007807 */ /* 0x000fe20005000000 */
[----:B------:R-:W-:Y:S01]  /*3960*/  IMAD.IADD R4, R4, 0x1, R23 ;  /* 0x0000000104047824 */ /* 0x000fe200078e0217 */
[----:B------:R-:W-:Y:S01]  /*3970*/  IADD3 R5, R26, c[0x0][0x2e8], R5 ;  /* 0x0000ba001a057a10 */ /* 0x000fe20007ffe005 */
[----:B------:R-:W-:Y:S01]  /*3980*/  IMAD.SHL.U32 R242, R242, 0x2, RZ ;  /* 0x00000002f2f27824 */ /* 0x000fe200078e00ff */
[----:B------:R-:W-:-:S02]  /*3990*/  LEA.HI.X R201, R6, c[0x0][0x174], R195, 0x1, P0 ;  /* 0x00005d0006c97a11 */ /* 0x000fc400000f0cc3 */
[----:B------:R-:W-:Y:S01]  /*39a0*/  LOP3.LUT R2, R2, 0x6, RZ, 0xc0, !PT ;  /* 0x0000000602027812 */ /* 0x000fe200078ec0ff */
[----:B------:R1:W-:Y:S01]  /*39b0*/  @P1 STS.128 [R244+0xa000], RZ ;  /* 0x00a000fff4001388 */ /* 0x0003e20000000c00 */
[----:B------:R-:W-:Y:S05]  /*39c0*/  @P1 BRA `(.L_x_729) ;  /* 0x0000009000001947 */ /* 0x000fea0003800000 */
[----:B------:R-:W-:-:S13]  /*39d0*/  ISETP.GE.AND P0, PT, R246, c[0x0][0x220], PT ;  /* 0x00008800f6007a0c */ /* 0x000fda0003f06270 */
[----:B------:R1:W-:Y:S01]  /*39e0*/  @P0 STS.128 [R244+0xa000], RZ ;  /* 0x00a000fff4000388 */ /* 0x0003e20000000c00 */
[----:B------:R-:W-:Y:S05]  /*39f0*/  @P0 BRA `(.L_x_729) ;  /* 0x0000006000000947 */ /* 0x000fea0003800000 */
[----:B------:R-:W-:Y:S02]  /*3a00*/  MOV R24, R200 ;  /* 0x000000c800187202 */ /* 0x000fe40000000f00 */
[----:B------:R-:W-:-:S05]  /*3a10*/  MOV R25, R201 ;  /* 0x000000c900197202 */ /* 0x000fca0000000f00 */
[----:B------:R-:W-:Y:S01]  /*3a20*/  @!PT LDS RZ, [RZ] ;  /* 0x00000000fffff984 */ /* 0x000fe20000000800 */
[----:B------:R-:W-:Y:S01]  /*3a30*/  @!PT LDS RZ, [RZ] ;  /* 0x00000000fffff984 */ /* 0x000fe20000000800 */
[----:B------:R-:W-:Y:S01]  /*3a40*/  @!PT LDS RZ, [RZ] ;  /* 0x00000000fffff984 */ /* 0x000fe20000000800 */
[----:B------:R1:W-:Y:S02]  /*3a50*/  LDGSTS.E.BYPASS.LTC128B.128 [R244+0xa000], [R24.64] ;  /* 0x0a00000018f47fae */ /* 0x0003e4000b901d54 */
.L_x_729:
[----:B------:R-:W-:Y:S05]  /*3a60*/  BSYNC B0 ;  /* 0x0000000000007941 */ /* 0x000fea0003800000 */
.L_x_728:
[----:B------:R-:W-:Y:S01]  /*3a70*/  ISETP.GE.AND P0, PT, R22, UR9, PT ;  /* 0x0000000916007c0c */ /* 0x000fe2000bf06270 */
[----:B------:R-:W-:Y:S01]  /*3a80*/  ULDC.64 UR12, c[0x0][0x1a0] ;  /* 0x00006800000c7ab9 */ /* 0x000fe20000000a00 */
[----:B------:R-:W-:Y:S01]  /*3a90*/  BSSY B0, `(.L_x_730) ;  /* 0x0000011000007945 */ /* 0x000fe20003800000 */
[----:B------:R-:W-:Y:S02]  /*3aa0*/  USHF.L.U64.HI UR13, UR12, UR8, UR13 ;  /* 0x000000080c0d7299 */ /* 0x000fe4000801020d */
[----:B------:R-:W-:-:S08]  /*3ab0*/  USHF.L.U32 UR14, UR12, 0x4, URZ ;  /* 0x000000040c0e7899 */ /* 0x000fd0000800063f */
[----:B------:R1:W-:Y:S01]  /*3ac0*/  @P0 STS.128 [R244+0xa800], RZ ;  /* 0x00a800fff4000388 */ /* 0x0003e20000000c00 */
[----:B------:R-:W-:Y:S05]  /*3ad0*/  @P0 BRA `(.L_x_731) ;  /* 0x000000c000000947 */ /* 0x000fea0003800000 */
[----:B------:R-:W-:-:S13]  /*3ae0*/  ISETP.GE.AND P0, PT, R246, c[0x0][0x220], PT ;  /* 0x00008800f6007a0c */ /* 0x000fda0003f06270 */
[----:B------:R1:W-:Y:S01]  /*3af0*/  @P0 STS.128 [R244+0xa800], RZ ;  /* 0x00a800fff4000388 */ /* 0x0003e20000000c00 */
[----:B------:R-:W-:Y:S05]  /*3b00*/  @P0 BRA `(.L_x_731) ;  /* 0x0000009000000947 */ /* 0x000fea0003800000 */
[----:B-1----:R-:W-:Y:S01]  /*3b10*/  IMAD.U32 R25, RZ, RZ, UR14 ;  /* 0x0000000eff197e24 */ /* 0x002fe2000f8e00ff */
[----:B------:R-:W-:Y:S01]  /*3b20*/  MOV R23, UR14 ;  /* 0x0000000e00177c02 */ /* 0x000fe20008000f00 */
[----:B------:R-:W-:-:S03]  /*3b30*/  IMAD.U32 R22, RZ, RZ, UR13 ;  /* 0x0000000dff167e24 */ /* 0x000fc6000f8e00ff */
[----:B------:R-:W-:-:S04]  /*3b40*/  LEA R24, P0, R25, R200, 0x1 ;  /* 0x000000c819187211 */ /* 0x000fc800078008ff */
[----:B------:R-:W-:-:S05]  /*3b50*/  LEA.HI.X R25, R23, R201, R22, 0x1, P0 ;  /* 0x000000c917197211 */ /* 0x000fca00000f0c16 */
[----:B------:R-:W-:Y:S01]  /*3b60*/  @!PT LDS RZ, [RZ] ;  /* 0x00000000fffff984 */ /* 0x000fe20000000800 */
[----:B------:R-:W-:Y:S01]  /*3b70*/  @!PT LDS RZ, [RZ] ;  /* 0x00000000fffff984 */ /* 0x000fe20000000800 */
[----:B------:R-:W-:Y:S01]  /*3b80*/  @!PT LDS RZ, [RZ] ;  /* 0x00000000fffff984 */ /* 0x000fe20000000800 */
[----:B------:R1:W-:Y:S04]  /*3b90*/  LDGSTS.E.BYPASS.LTC128B.128 [R244+0xa800], [R24.64] ;  /* 0x0a80000018f47fae */ /* 0x0003e8000b901d54 */
.L_x_731:
[----:B------:R-:W-:Y:S05]  /*3ba0*/  BSYNC B0 ;  /* 0x0000000000007941 */ /* 0x000fea0003800000 */
.L_x_730:
[----:B------:R-:W-:Y:S01]  /*3bb0*/  ISETP.GE.AND P0, PT, R9, UR9, PT ;  /* 0x0000000909007c0c */ /* 0x000fe2000bf06270 */
[----:B------:R-:W-:-:S12]  /*3bc0*/  BSSY B0, `(.L_x_732) ;  /* 0x000000f000007945 */ /* 0x000fd80003800000 */
[----:B------:R1:W-:Y:S01]  /*3bd0*/  @P0 STS.128 [R244+0xb000], RZ ;  /* 0x00b000fff4000388 */ /* 0x0003e20000000c00 */
[----:B------:R-:W-:Y:S05]  /*3be0*/  @P0 BRA `(.L_x_733) ;  /* 0x000000c000000947 */ /* 0x000fea0003800000 */
[----:B------:R-:W-:-:S13]  /*3bf0*/  ISETP.GE.AND P0, PT, R246, c[0x0][0x220], PT ;  /* 0x00008800f6007a0c */ /* 0x000fda0003f06270 */
[----:B------:R1:W-:Y:S01]  /*3c00*/  @P0 STS.128 [R244+0xb000], RZ ;  /* 0x00b000fff4000388 */ /* 0x0003e20000000c00 */
[----:B------:R-:W-:Y:S05]  /*3c10*/  @P0 BRA `(.L_x_733) ;  /* 0x0000009000000947 */ /* 0x000fea0003800000 */
[----:B------:R-:W-:Y:S01]  /*3c20*/  IMAD.U32 R9, RZ, RZ, UR12 ;  /* 0x0000000cff097e24 */ /* 0x000fe2000f8e00ff */
[----:B------:R-:W-:Y:S01]  /*3c30*/  MOV R23, c[0x0][0x1a4] ;  /* 0x0000690000177a02 */ /* 0x000fe20000000f00 */
[----:B------:R-:W-:-:S03]  /*3c40*/  IMAD.U32 R22, RZ, RZ, UR12 ;  /* 0x0000000cff167e24 */ /* 0x000fc6000f8e00ff */
[----:B-1----:R-:W-:-:S04]  /*3c50*/  LEA R24, P0, R9, R200, 0x6 ;  /* 0x000000c809187211 */ /* 0x002fc800078030ff */
[----:B------:R-:W-:-:S05]  /*3c60*/  LEA.HI.X R25, R22, R201, R23, 0x6, P0 ;  /* 0x000000c916197211 */ /* 0x000fca00000f3417 */
[----:B------:R-:W-:Y:S01]  /*3c70*/  @!PT LDS RZ, [RZ] ;  /* 0x00000000fffff984 */ /* 0x000fe20000000800 */
[----:B------:R-:W-:Y:S01]  /*3c80*/  @!PT LDS RZ, [RZ] ;  /* 0x00000000fffff984 */ /* 0x000fe20000000800 */
[----:B------:R-:W-:Y:S01]  /*3c90*/  @!PT LDS RZ, [RZ] ;  /* 0x00000000fffff984 */ /* 0x000fe20000000800 */
[----:B------:R1:W-:Y:S04]  /*3ca0*/  LDGSTS.E.BYPASS.LTC128B.128 [R244+0xb000], [R24.64] ;  /* 0x0b00000018f47fae */ /* 0x0003e8000b901d54 */
.L_x_733:
[----:B------:R-:W-:Y:S05]  /*3cb0*/  BSYNC B0 ;  /* 0x0000000000007941 */ /* 0x000fea0003800000 */
.L_x_732:
[----:B------:R-:W-:Y:S01]  /*3cc0*/  ISETP.GE.AND P0, PT, R8, UR9, PT ;  /* 0x0000000908007c0c */ /* 0x000fe2000bf06270 */
[----:B------:R-:W-:-:S12]  /*3cd0*/  BSSY B0, `(.L_x_734) ;  /* 0x0000011000007945 */ /* 0x000fd80003800000 */
[----:B------:R1:W-:Y:S01]  /*3ce0*/  @P0 STS.128 [R244+0xb800], RZ ;  /* 0x00b800fff4000388 */ /* 0x0003e20000000c00 */
[----:B------:R-:W-:Y:S05]  /*3cf0*/  @P0 BRA `(.L_x_735) ;  /* 0x000000e000000947 */ /* 0x000fea0003800000 */
[----:B------:R-:W-:-:S13]  /*3d00*/  ISETP.GE.AND P0, PT, R246, c[0x0][0x220], PT ;  /* 0x00008800f6007a0c */ /* 0x000fda0003f06270 */
[----:B------:R1:W-:Y:S01]  /*3d10*/  @P0 STS.128 [R244+0xb800], RZ ;  /* 0x00b800fff4000388 */ /* 0x0003e20000000c00 */
[----:B------:R-:W-:Y:S05]  /*3d20*/  @P0 BRA `(.L_x_735) ;  /* 0x000000b000000947 */ /* 0x000fea0003800000 */
[----:B------:R-:W-:Y:S01]  /*3d30*/  MOV R8, UR12 ;  /* 0x0000000c00087c02 */ /* 0x000fe20008000f00 */
[----:B------:R-:W-:Y:S01]  /*3d40*/  ULDC UR5, c[0x0][0x1a4] ;  /* 0x0000690000057ab9 */ /* 0x000fe20000000800 */
[----:B------:R-:W-:Y:S01]  /*3d50*/  MOV R22, R200 ;  /* 0x000000c800167202 */ /* 0x000fe20000000f00 */
[----:B------:R-:W-:Y:S01]  /*3d60*/  UIMAD UR5, UR5, 0x60, URZ ;  /* 0x00000060050578a4 */ /* 0x000fe2000f8e023f */
[----:B------:R-:W-:-:S05]  /*3d70*/  MOV R23, R201 ;  /* 0x000000c900177202 */ /* 0x000fca0000000f00 */
[----:B------:R-:W-:-:S05]  /*3d80*/  IMAD.WIDE.U32 R8, R8, 0x60, R22 ;  /* 0x0000006008087825 */ /* 0x000fca00078e0016 */
[----:B------:R-:W-:-:S05]  /*3d90*/  IADD3 R9, R9, UR5, RZ ;  /* 0x0000000509097c10 */ /* 0x000fca000fffe0ff */
[----:B------:R-:W-:Y:S01]  /*3da0*/  @!PT LDS RZ, [RZ] ;  /* 0x00000000fffff984 */ /* 0x000fe20000000800 */
[----:B------:R-:W-:Y:S01]  /*3db0*/  @!PT LDS RZ, [RZ] ;  /* 0x00000000fffff984 */ /* 0x000fe20000000800 */
[----:B------:R-:W-:Y:S01]  /*3dc0*/  @!PT LDS RZ, [RZ] ;  /* 0x00000000fffff984 */ /* 0x000fe20000000800 */
[----:B------:R1:W-:Y:S02]  /*3dd0*/  LDGSTS.E.BYPASS.LTC128B.128 [R244+0xb800], [R8.64] ;  /* 0x0b80000008f47fae */ /* 0x0003e4000b901d54 */
.L_x_735:
[----:B------:R-:W-:Y:S05]  /*3de0*/  BSYNC B0 ;  /* 0x0000000000007941 */ /* 0x000fea0003800000 */
.L_x_734:
[----:B------:R-:W-:Y:S01]  /*3df0*/  ISETP.GE.AND P0, PT, R21, UR9, PT ;  /* 0x0000000915007c0c */ /* 0x000fe2000bf06270 */
[----:B------:R-:W-:-:S12]  /*3e00*/  BSSY B0, `(.L_x_736) ;  /* 0x000000f000007945 */ /* 0x000fd80003800000 */
[----:B------:R1:W-:Y:S01]  /*3e10*/  @P0 STS.128 [R244+0xc000], RZ ;  /* 0x00c000fff4000388 */ /* 0x0003e20000000c00 */
[----:B------:R-:W-:Y:S05]  /*3e20*/  @P0 BRA `(.L_x_737) ;  /* 0x000000c000000947 */ /* 0x000fea0003800000 */
[----:B------:R-:W-:-:S13]  /*3e30*/  ISETP.GE.AND P0, PT, R246, c[0x0][0x220], PT ;  /* 0x00008800f6007a0c */ /* 0x000fda0003f06270 */
[----:B------:R1:W-:Y:S01]  /*3e40*/  @P0 STS.128 [R244+0xc000], RZ ;  /* 0x00c000fff4000388 */ /* 0x0003e20000000c00 */
[----:B------:R-:W-:Y:S05]  /*3e50*/  @P0 BRA `(.L_x_737) ;  /* 0x0000009000000947 */ /* 0x000fea0003800000 */
[----:B-1----:R-:W-:Y:S01]  /*3e60*/  IMAD.U32 R9, RZ, RZ, UR12 ;  /* 0x0000000cff097e24 */ /* 0x002fe2000f8e00ff */
[----:B------:R-:W-:Y:S01]  /*3e70*/  MOV R21, c[0x0][0x1a4] ;  /* 0x0000690000157a02 */ /* 0x000fe20000000f00 */
[----:B------:R-:W-:-:S03]  /*3e80*/  IMAD.U32 R8, RZ, RZ, UR12 ;  /* 0x0000000cff087e24 */ /* 0x000fc6000f8e00ff */
[----:B------:R-:W-:-:S04]  /*3e90*/  LEA R22, P0, R9, R200, 0x7 ;  /* 0x000000c809167211 */ /* 0x000fc800078038ff */
[----:B------:R-:W-:-:S05]  /*3ea0*/  LEA.HI.X R23, R8, R201, R21, 0x7, P0 ;  /* 0x000000c908177211 */ /* 0x000fca00000f3c15 */
[----:B------:R-:W-:Y:S01]  /*3eb0*/  @!PT LDS RZ, [RZ] ;  /* 0x00000000fffff984 */ /* 0x000fe20000000800 */
[----:B------:R-:W-:Y:S01]  /*3ec0*/  @!PT LDS RZ, [RZ] ;  /* 0x00000000fffff984 */ /* 0x000fe20000000800 */
[----:B------:R-:W-:Y:S01]  /*3ed0*/  @!PT LDS RZ, [RZ] ;  /* 0x00000000fffff984 */ /* 0x000fe20000000800 */
[----:B------:R1:W-:Y:S04]  /*3ee0*/  LDGSTS.E.BYPASS.LTC128B.128 [R244+0xc000], [R22.64] ;  /* 0x0c00000016f47fae */ /* 0x0003e8000b901d54 */
.L_x_737:
[----:B------:R-:W-:Y:S05]  /*3ef0*/  BSYNC B0 ;  /* 0x0000000000007941 */ /* 0x000fea0003800000 */
.L_x_736:
[----:B------:R-:W-:Y:S01]  /*3f00*/  ISETP.GE.AND P0, PT, R20, UR9, PT ;  /* 0x0000000914007c0c */ /* 0x000fe2000bf06270 */
[----:B------:R-:W-:-:S12]  /*3f10*/  BSSY B0, `(.L_x_738) ;  /* 0x0000011000007945 */ /* 0x000fd80003800000 */
[----:B------:R1:W-:Y:S01]  /*3f20*/  @P0 STS.128 [R244+0xc800], RZ ;  /* 0x00c800fff4000388 */ /* 0x0003e20000000c00 */
[----:B------:R-:W-:Y:S05]  /*3f30*/  @P0 BRA `(.L_x_739) ;  /* 0x000000e000000947 */ /* 0x000fea0003800000 */
[----:B------:R-:W-:-:S13]  /*3f40*/  ISETP.GE.AND P0, PT, R246, c[0x0][0x220], PT ;  /* 0x00008800f6007a0c */ /* 0x000fda0003f06270 */
[----:B------:R1:W-:Y:S01]  /*3f50*/  @P0 STS.128 [R244+0xc800], RZ ;  /* 0x00c800fff4000388 */ /* 0x0003e20000000c00 */
[----:B------:R-:W-:Y:S05]  /*3f60*/  @P0 BRA `(.L_x_739) ;  /* 0x000000b000000947 */ /* 0x000fea0003800000 */
[----:B-1----:R-:W-:Y:S01]  /*3f70*/  MOV R8, UR12 ;  /* 0x0000000c00087c02 */ /* 0x002fe20008000f00 */
        /* <DEDUP_REMOVED lines=10> */
.L_x_739:
[----:B------:R-:W-:Y:S05]  /*4020*/  BSYNC B0 ;  /* 0x0000000000007941 */ /* 0x000fea0003800000 */
.L_x_738:
        /* <DEDUP_REMOVED lines=18> */
.L_x_741:
[----:B------:R-:W-:Y:S05]  /*4150*/  BSYNC B0 ;  /* 0x0000000000007941 */ /* 0x000fea0003800000 */
.L_x_740:
        /* <DEDUP_REMOVED lines=18> */
.L_x_743:
[----:B------:R-:W-:Y:S05]  /*4280*/  BSYNC B0 ;  /* 0x0000000000007941 */ /* 0x000fea0003800000 */
.L_x_742:
        /* <DEDUP_REMOVED lines=16> */
.L_x_745:
[----:B------:R-:W-:Y:S05]  /*4390*/  BSYNC B0 ;  /* 0x0000000000007941 */ /* 0x000fea0003800000 */
.L_x_744:
        /* <DEDUP_REMOVED lines=18> */
.L_x_747:
[----:B------:R-:W-:Y:S05]  /*44c0*/  BSYNC B0 ;  /* 0x0000000000007941 */ /* 0x000fea0003800000 */
.L_x_746:
        /* <DEDUP_REMOVED lines=18> */
.L_x_749:
[----:B------:R-:W-:Y:S05]  /*45f0*/  BSYNC B0 ;  /* 0x0000000000007941 */ /* 0x000fea0003800000 */
.L_x_748:
        /* <DEDUP_REMOVED lines=18> */
.L_x_751:
[----:B------:R-:W-:Y:S05]  /*4720*/  BSYNC B0 ;  /* 0x0000000000007941 */ /* 0x000fea0003800000 */
.L_x_750:
        /* <DEDUP_REMOVED lines=18> */
.L_x_753:
[----:B------:R-:W-:Y:S05]  /*4850*/  BSYNC B0 ;  /* 0x0000000000007941 */ /* 0x000fea0003800000 */
.L_x_752:
        /* <DEDUP_REMOVED lines=18> */
.L_x_755:
[----:B------:R-:W-:Y:S05]  /*4980*/  BSYNC B0 ;  /* 0x0000000000007941 */ /* 0x000fea0003800000 */
.L_x_754:
        /* <DEDUP_REMOVED lines=18> */
.L_x_757:
[----:B------:R-:W-:Y:S05]  /*4ab0*/  BSYNC B0 ;  /* 0x0000000000007941 */ /* 0x000fea0003800000 */
.L_x_756:
        /* <DEDUP_REMOVED lines=18> */
.L_x_759:
[----:B------:R-:W-:Y:S05]  /*4be0*/  BSYNC B0 ;  /* 0x0000000000007941 */ /* 0x000fea0003800000 */
.L_x_758:
[----:B------:R-:W-:Y:S01]  /*4bf0*/  IMAD.SHL.U32 R241, R241, 0x2, RZ ;  /* 0x00000002f1f17824 */ /* 0x000fe200078e00ff */
[----:B------:R-:W-:Y:S01]  /*4c00*/  LDSM.16.M88.4 R56, [R242] ;  /* 0x00000000f238783b */ /* 0x000fe20000000200 */
[--C-:B------:R-:W-:Y:S01]  /*4c10*/  IMAD R192, R243, 0x2, R242.reuse ;  /* 0x00000002f3c07824 */ /* 0x100fe200078e02f2 */
[----:B------:R-:W-:Y:S01]  /*4c20*/  LOP3.LUT P0, RZ, R172, 0x4, RZ, 0xc0, !PT ;  /* 0x00000004acff7812 */ /* 0x000fe2000780c0ff */
[----:B------:R-:W-:Y:S01]  /*4c30*/  IMAD R236, R0, 0x2, R241 ;  /* 0x0000000200ec7824 */ /* 0x000fe200078e02f1 */
[----:B------:R-:W5:Y:S01]  /*4c40*/  LDSM.16.M88.4 R28, [R241+0x2800] ;  /* 0x00280000f11c783b */ /* 0x000f620000000200 */
[----:B------:R-:W-:Y:S01]  /*4c50*/  IADD3 R239, R241, 0x2040, RZ ;  /* 0x00002040f1ef7810 */ /* 0x000fe20007ffe0ff */
[----:B------:R-:W-:Y:S01]  /*4c60*/  IMAD R240, R3, 0x2, R242 ;  /* 0x0000000203f07824 */ /* 0x000fe200078e02f2 */
[----:B------:R-:W-:Y:S01]  /*4c70*/  UISETP.GE.AND UP0, UPT, UR6, 0x2, UPT ;  /* 0x000000020600788c */ /* 0x000fe2000bf06270 */
[----:B-1----:R-:W1:Y:S01]  /*4c80*/  LDSM.16.M88.4 R20, [R241+0x3000] ;  /* 0x00300000f114783b */ /* 0x002e620000000200 */
[----:B------:R-:W-:Y:S01]  /*4c90*/  IADD3 R208, R5, 0x8, RZ ;  /* 0x0000000805d07810 */ /* 0x000fe20007ffe0ff */
[----:B------:R-:W-:Y:S01]  /*4ca0*/  IMAD R238, R243, 0x2, R240 ;  /* 0x00000002f3ee7824 */ /* 0x000fe200078e02f0 */
[----:B------:R-:W-:Y:S01]  /*4cb0*/  IMNMX R209, R5, UR15, PT ;  /* 0x0000000f05d17c17 */ /* 0x000fe2000b800200 */
[----:B------:R-:W-:Y:S01]  /*4cc0*/  LDSM.16.M88.4 R152, [R192] ;  /* 0x00000000c098783b */ /* 0x000fe20000000200 */
[----:B------:R-:W-:-:S03]  /*4cd0*/  IMNMX R208, R208, UR15, PT ;  /* 0x0000000fd0d07c17 */ /* 0x000fc6000b800200 */
[----:B------:R-:W2:Y:S04]  /*4ce0*/  LDSM.16.M88.4 R140, [R236+0x2800] ;  /* 0x00280000ec8c783b */ /* 0x000ea80000000200 */
[----:B------:R-:W3:Y:S04]  /*4cf0*/  LDSM.16.M88.4 R136, [R236+0x3000] ;  /* 0x00300000ec88783b */ /* 0x000ee80000000200 */
[----:B------:R-:W4:Y:S04]  /*4d00*/  LDSM.16.M88.4 R12, [R241+0x3800] ;  /* 0x00380000f10c783b */ /* 0x000f280000000200 */
[----:B------:R-:W2:Y:S04]  /*4d10*/  LDSM.16.M88.4 R36, [R241+0x2000] ;  /* 0x00200000f124783b */ /* 0x000ea80000000200 */
[----:B------:R-:W2:Y:S04]  /*4d20*/  LDSM.16.M88.4 R104, [R241+0x6800] ;  /* 0x00680000f168783b */ /* 0x000ea80000000200 */
[----:B------:R-:W2:Y:S04]  /*4d30*/  LDSM.16.M88.4 R96, [R241+0x7000] ;  /* 0x00700000f160783b */ /* 0x000ea80000000200 */
[----:B------:R-:W3:Y:S01]  /*4d40*/  LDSM.16.M88.4 R144, [R236+0x3800] ;  /* 0x00380000ec90783b */ /* 0x000ee20000000200 */
[C---:B-----5:R-:W-:Y:S03]  /*4d50*/  HMMA.16816.F32.BF16 R32, R56.reuse, R28, RZ ;  /* 0x0000001c3820723c */ /* 0x060fe600000418ff */
[----:B------:R-:W5:Y:S04]  /*4d60*/  LDSM.16.M88.4 R52, [R241+0x4000] ;  /* 0x00400000f134783b */ /* 0x000f680000000200 */
[----:B------:R-:W3:Y:S01]  /*4d70*/  LDSM.16.M88.4 R44, [R241+0x4800] ;  /* 0x00480000f12c783b */ /* 0x000ee20000000200 */
[C---:B-1----:R-:W-:Y:S03]  /*4d80*/  HMMA.16816.F32.BF16 R24, R56.reuse, R20, RZ ;  /* 0x000000143818723c */ /* 0x042fe600000418ff */
[----:B------:R-:W1:Y:S04]  /*4d90*/  LDSM.16.M88.4 R128, [R241+0x5000] ;  /* 0x00500000f180783b */ /* 0x000e680000000200 */
[----:B------:R-:W1:Y:S01]  /*4da0*/  LDSM.16.M88.4 R120, [R241+0x5800] ;  /* 0x00580000f178783b */ /* 0x000e620000000200 */
[C---:B------:R-:W-:Y:S03]  /*4db0*/  HMMA.16816.F32.BF16 R28, R56.reuse, R30, RZ ;  /* 0x0000001e381c723c */ /* 0x040fe600000418ff */
[----:B------:R-:W1:Y:S04]  /*4dc0*/  LDSM.16.M88.4 R112, [R241+0x6000] ;  /* 0x00600000f170783b */ /* 0x000e680000000200 */
[----:B------:R-:W1:Y:S01]  /*4dd0*/  LDSM.16.M88.4 R88, [R241+0x7800] ;  /* 0x00780000f158783b */ /* 0x000e620000000200 */
[----:B------:R-:W-:Y:S03]  /*4de0*/  HMMA.16816.F32.BF16 R20, R56, R22, RZ ;  /* 0x000000163814723c */ /* 0x000fe600000418ff */
[----:B------:R-:W1:Y:S04]  /*4df0*/  LDSM.16.M88.4 R80, [R241+0x8000] ;  /* 0x00800000f150783b */ /* 0x000e680000000200 */
[----:B------:R-:W1:Y:S01]  /*4e00*/  LDSM.16.M88.4 R72, [R241+0x8800] ;  /* 0x00880000f148783b */ /* 0x000e620000000200 */
[C---:B--2---:R-:W-:Y:S03]  /*4e10*/  HMMA.16816.F32.BF16 R32, R152.reuse, R140, R32 ;  /* 0x0000008c9820723c */ /* 0x044fe60000041820 */
[----:B------:R-:W2:Y:S04]  /*4e20*/  LDSM.16.M88.4 R64, [R241+0x9000] ;  /* 0x00900000f140783b */ /* 0x000ea80000000200 */
[----:B------:R-:W1:Y:S01]  /*4e30*/  LDSM.16.M88.4 R156, [R241+0x9800] ;  /* 0x00980000f19c783b */ /* 0x000e620000000200 */
[C---:B------:R-:W-:Y:S03]  /*4e40*/  HMMA.16816.F32.BF16 R28, R152.reuse, R142, R28 ;  /* 0x0000008e981c723c */ /* 0x040fe6000004181c */
[----:B------:R-:W1:Y:S04]  /*4e50*/  LDSM.16.M88.4 R148, [R236+0x2000] ;  /* 0x00200000ec94783b */ /* 0x000e680000000200 */
[----:B------:R-:W1:Y:S01]  /*4e60*/  LDSM.16.M88.4 R140, [R236+0x6800] ;  /* 0x00680000ec8c783b */ /* 0x000e620000000200 */
[C---:B---3--:R-:W-:Y:S03]  /*4e70*/  HMMA.16816.F32.BF16 R24, R152.reuse, R136, R24 ;  /* 0x000000889818723c */ /* 0x048fe60000041818 */
[----:B------:R-:W-:Y:S04]  /*4e80*/  LDSM.16.M88.4 R160, [R236+0x5000] ;  /* 0x00500000eca0783b */ /* 0x000fe80000000200 */
[----:B------:R-:W-:Y:S01]  /*4e90*/  LDSM.16.M88.4 R168, [R236+0x4000] ;  /* 0x00400000eca8783b */ /* 0x000fe20000000200 */
[----:B------:R-:W-:Y:S03]  /*4ea0*/  HMMA.16816.F32.BF16 R20, R152, R138, R20 ;  /* 0x0000008a9814723c */ /* 0x000fe60000041814 */
[----:B------:R-:W3:Y:S04]  /*4eb0*/  LDSM.16.M88.4 R136, [R236+0x7000] ;  /* 0x00700000ec88783b */ /* 0x000ee80000000200 */
[----:B------:R-:W-:Y:S01]  /*4ec0*/  LDSM.16.M88.4 R164, [R236+0x4800] ;  /* 0x00480000eca4783b */ /* 0x000fe20000000200 */
[C---:B----4-:R-:W-:Y:S03]  /*4ed0*/  HMMA.16816.F32.BF16 R16, R56.reuse, R12, RZ ;  /* 0x0000000c3810723c */ /* 0x050fe600000418ff */
[----:B------:R-:W-:Y:S04]  /*4ee0*/  LDSM.16.M88.4 R180, [R238] ;  /* 0x00000000eeb4783b */ /* 0x000fe80000000200 */
[----:B------:R-:W0:Y:S01]  /*4ef0*/  LDGDEPBAR ;  /* 0x00000000000079af */ /* 0x000e220000000000 */
[C---:B------:R-:W-:Y:S08]  /*4f00*/  HMMA.16816.F32.BF16 R12, R56.reuse, R14, RZ ;  /* 0x0000000e380c723c */ /* 0x040ff000000418ff */
[C---:B------:R-:W-:Y:S08]  /*4f10*/  HMMA.16816.F32.BF16 R40, R56.reuse, R36, RZ ;  /* 0x000000243828723c */ /* 0x040ff000000418ff */
[C---:B------:R-:W-:Y:S08]  /*4f20*/  HMMA.16816.F32.BF16 R108, R56.reuse, R104, RZ ;  /* 0x00000068386c723c */ /* 0x040ff000000418ff */
[C---:B------:R-:W-:Y:S08]  /*4f30*/  HMMA.16816.F32.BF16 R100, R56.reuse, R96, RZ ;  /* 0x000000603864723c */ /* 0x040ff000000418ff */
[C---:B------:R-:W-:Y:S08]  /*4f40*/  HMMA.16816.F32.BF16 R36, R56.reuse, R38, RZ ;  /* 0x000000263824723c */ /* 0x040ff000000418ff */
[C---:B------:R-:W-:Y:S08]  /*4f50*/  HMMA.16816.F32.BF16 R104, R56.reuse, R106, RZ ;  /* 0x0000006a3868723c */ /* 0x040ff000000418ff */
[----:B------:R-:W-:Y:S08]  /*4f60*/  HMMA.16816.F32.BF16 R96, R56, R98, RZ ;  /* 0x000000623860723c */ /* 0x000ff000000418ff */
[C---:B------:R-:W-:Y:S08]  /*4f70*/  HMMA.16816.F32.BF16 R16, R152.reuse, R144, R16 ;  /* 0x000000909810723c */ /* 0x040ff00000041810 */
[----:B------:R-:W-:Y:S01]  /*4f80*/  HMMA.16816.F32.BF16 R12, R152, R146, R12 ;  /* 0x00000092980c723c */ /* 0x000fe2000004180c */
[----:B------:R-:W4:Y:S07]  /*4f90*/  LDSM.16.M88.4 R144, [R236+0x7800] ;  /* 0x00780000ec90783b */ /* 0x000f2e0000000200 */
[C---:B-----5:R-:W-:Y:S08]  /*4fa0*/  HMMA.16816.F32.BF16 R8, R56.reuse, R52, RZ ;  /* 0x000000343808723c */ /* 0x060ff000000418ff */
[C---:B------:R-:W-:Y:S08]  /*4fb0*/  HMMA.16816.F32.BF16 R48, R56.reuse, R44, RZ ;  /* 0x0000002c3830723c */ /* 0x040ff000000418ff */
[C---:B-1----:R-:W-:Y:S08]  /*4fc0*/  HMMA.16816.F32.BF16 R132, R56.reuse, R128, RZ ;  /* 0x000000803884723c */ /* 0x042ff000000418ff */
[C---:B------:R-:W-:Y:S08]  /*4fd0*/  HMMA.16816.F32.BF16 R124, R56.reuse, R120, RZ ;  /* 0x00000078387c723c */ /* 0x040ff000000418ff */
[C---:B------:R-:W-:Y:S08]  /*4fe0*/  HMMA.16816.F32.BF16 R116, R56.reuse, R112, RZ ;  /* 0x000000703874723c */ /* 0x040ff000000418ff */
[C---:B------:R-:W-:Y:S08]  /*4ff0*/  HMMA.16816.F32.BF16 R92, R56.reuse, R88, RZ ;  /* 0x00000058385c723c */ /* 0x040ff000000418ff */
[C---:B------:R-:W-:Y:S08]  /*5000*/  HMMA.16816.F32.BF16 R84, R56.reuse, R80, RZ ;  /* 0x000000503854723c */ /* 0x040ff000000418ff */
[C---:B------:R-:W-:Y:S08]  /*5010*/  HMMA.16816.F32.BF16 R76, R56.reuse, R72, RZ ;  /* 0x00000048384c723c */ /* 0x040ff000000418ff */
[C---:B--2---:R-:W-:Y:S08]  /*5020*/  HMMA.16816.F32.BF16 R68, R56.reuse, R64, RZ ;  /* 0x000000403844723c */ /* 0x044ff000000418ff */
[C---:B------:R-:W-:Y:S08]  /*5030*/  HMMA.16816.F32.BF16 R52, R56.reuse, R54, RZ ;  /* 0x000000363834723c */ /* 0x040ff000000418ff */
        /* <DEDUP_REMOVED lines=9> */
[----:B------:R-:W-:Y:S01]  /*50d0*/  HMMA.16816.F32.BF16 R56, R56, R158, RZ ;  /* 0x0000009e3838723c */ /* 0x000fe200000418ff */
[----:B------:R-:W1:Y:S07]  /*50e0*/  LDSM.16.M88.4 R156, [R236+0x5800] ;  /* 0x00580000ec9c783b */ /* 0x000e6e0000000200 */
[C---:B------:R-:W-:Y:S08]  /*50f0*/  HMMA.16816.F32.BF16 R40, R152.reuse, R148, R40 ;  /* 0x000000949828723c */ /* 0x040ff00000041828 */
[C---:B------:R-:W-:Y:S01]  /*5100*/  HMMA.16816.F32.BF16 R36, R152.reuse, R150, R36 ;  /* 0x000000969824723c */ /* 0x040fe20000041824 */
[----:B------:R-:W2:Y:S07]  /*5110*/  LDSM.16.M88.4 R148, [R236+0x6000] ;  /* 0x00600000ec94783b */ /* 0x000eae0000000200 */
[C---:B------:R-:W-:Y:S08]  /*5120*/  HMMA.16816.F32.BF16 R108, R152.reuse, R140, R108 ;  /* 0x0000008c986c723c */ /* 0x040ff0000004186c */
[C---:B------:R-:W-:Y:S01]  /*5130*/  HMMA.16816.F32.BF16 R104, R152.reuse, R142, R104 ;  /* 0x0000008e9868723c */ /* 0x040fe20000041868 */
[----:B------:R-:W5:Y:S07]  /*5140*/  LDSM.16.M88.4 R140, [R236+0x8800] ;  /* 0x00880000ec8c783b */ /* 0x000f6e0000000200 */
[C---:B---3--:R-:W-:Y:S08]  /*5150*/  HMMA.16816.F32.BF16 R100, R152.reuse, R136, R100 ;  /* 0x000000889864723c */ /* 0x048ff00000041864 */
[C---:B------:R-:W-:Y:S01]  /*5160*/  HMMA.16816.F32.BF16 R96, R152.reuse, R138, R96 ;  /* 0x0000008a9860723c */ /* 0x040fe20000041860 */
[----:B------:R-:W3:Y:S07]  /*5170*/  LDSM.16.M88.4 R136, [R236+0x9000] ;  /* 0x00900000ec88783b */ /* 0x000eee0000000200 */
[C---:B----4-:R-:W-:Y:S07]  /*5180*/  HMMA.16816.F32.BF16 R92, R152.reuse, R144, R92 ;  /* 0x00000090985c723c */ /* 0x050fee000004185c */
[----:B------:R-:W-:Y:S01]  /*5190*/  IADD3 R144, R241, 0x2000, RZ ;  /* 0x00002000f1907810 */ /* 0x000fe20007ffe0ff */
[----:B------:R-:W-:Y:S03]  /*51a0*/  HMMA.16816.F32.BF16 R132, R152, R160, R132 ;  /* 0x000000a09884723c */ /* 0x000fe60000041884 */
[----:B------:R-:W-:-:S02]  /*51b0*/  @P0 IADD3 R239, R144, -0x40, RZ ;  /* 0xffffffc090ef0810 */ /* 0x000fc40007ffe0ff */
[----:B------:R-:W-:Y:S02]  /*51c0*/  PLOP3.LUT P0, PT, PT, PT, UP0, 0x80, 0x0 ;  /* 0x000000000000781c */ /* 0x000fe40003f0f008 */
[C---:B------:R-:W-:Y:S01]  /*51d0*/  IADD3 R232, R239.reuse, 0x4000, RZ ;  /* 0x00004000efe87810 */ /* 0x040fe20007ffe0ff */
[C---:B------:R-:W-:Y:S01]  /*51e0*/  HMMA.16816.F32.BF16 R128, R152.reuse, R162, R128 ;  /* 0x000000a29880723c */ /* 0x040fe20000041880 */
[----:B------:R-:W-:Y:S01]  /*51f0*/  LDSM.16.M88.4 R160, [R236+0x9800] ;  /* 0x00980000eca0783b */ /* 0x000fe20000000200 */
[----:B------:R-:W-:Y:S01]  /*5200*/  IMAD R224, R0, 0x2, R239 ;  /* 0x0000000200e07824 */ /* 0x000fe200078e02ef */
[C---:B------:R-:W-:Y:S02]  /*5210*/  IADD3 R231, R239.reuse, 0x4800, RZ ;  /* 0x00004800efe77810 */ /* 0x040fe40007ffe0ff */
[----:B------:R-:W-:Y:S01]  /*5220*/  LDSM.16.M88.4 R184, [R239+0x3000] ;  /* 0x00300000efb8783b */ /* 0x000fe20000000200 */
[C---:B------:R-:W-:Y:S02]  /*5230*/  IADD3 R230, R239.reuse, 0x5000, RZ ;  /* 0x00005000efe67810 */ /* 0x040fe40007ffe0ff */
[----:B-1----:R-:W-:Y:S01]  /*5240*/  HMMA.16816.F32.BF16 R124, R152, R156, R124 ;  /* 0x0000009c987c723c */ /* 0x002fe2000004187c */
[----:B------:R-:W-:Y:S01]  /*5250*/  LDSM.16.M88.4 R176, [R239+0x3800] ;  /* 0x00380000efb0783b */ /* 0x000fe20000000200 */
[----:B------:R-:W-:-:S02]  /*5260*/  IADD3 R229, R239, 0x5800, RZ ;  /* 0x00005800efe57810 */ /* 0x000fc40007ffe0ff */
[C---:B------:R-:W-:Y:S01]  /*5270*/  IADD3 R228, R239.reuse, 0x6000, RZ ;  /* 0x00006000efe47810 */ /* 0x040fe20007ffe0ff */
[----:B------:R-:W-:Y:S01]  /*5280*/  LDSM.16.M88.4 R172, [R239+0x4000] ;  /* 0x00400000efac783b */ /* 0x000fe20000000200 */
[C---:B------:R-:W-:Y:S02]  /*5290*/  IADD3 R227, R239.reuse, 0x6800, RZ ;  /* 0x00006800efe37810 */ /* 0x040fe40007ffe0ff */
[C---:B------:R-:W-:Y:S01]  /*52a0*/  HMMA.16816.F32.BF16 R120, R152.reuse, R158, R120 ;  /* 0x0000009e9878723c */ /* 0x040fe20000041878 */
[----:B------:R-:W1:Y:S01]  /*52b0*/  LDSM.16.M88.4 R156, [R236+0x8000] ;  /* 0x00800000ec9c783b */ /* 0x000e620000000200 */
[C---:B------:R-:W-:Y:S02]  /*52c0*/  IADD3 R226, R239.reuse, 0x7000, RZ ;  /* 0x00007000efe27810 */ /* 0x040fe40007ffe0ff */
[----:B------:R-:W-:Y:S01]  /*52d0*/  IADD3 R225, R239, 0x7800, RZ ;  /* 0x00007800efe17810 */ /* 0x000fe20007ffe0ff */
[----:B------:R-:W-:Y:S03]  /*52e0*/  LDSM.16.M88.4 R188, [R224+0x1800] ;  /* 0x00180000e0bc783b */ /* 0x000fe60000000200 */
[C---:B--2---:R-:W-:Y:S08]  /*52f0*/  HMMA.16816.F32.BF16 R116, R152.reuse, R148, R116 ;  /* 0x000000949874723c */ /* 0x044ff00000041874 */
[C---:B------:R-:W-:Y:S01]  /*5300*/  HMMA.16816.F32.BF16 R112, R152.reuse, R150, R112 ;  /* 0x000000969870723c */ /* 0x040fe20000041870 */
[----:B------:R-:W-:Y:S07]  /*5310*/  LDSM.16.M88.4 R148, [R240] ;  /* 0x00000000f094783b */ /* 0x000fee0000000200 */
[C---:B------:R-:W-:Y:S01]  /*5320*/  HMMA.16816.F32.BF16 R88, R152.reuse, R146, R88 ;  /* 0x000000929858723c */ /* 0x040fe20000041858 */
[----:B------:R-:W2:Y:S07]  /*5330*/  LDSM.16.M88.4 R144, [R239] ;  /* 0x00000000ef90783b */ /* 0x000eae0000000200 */
[C---:B-----5:R-:W-:Y:S08]  /*5340*/  HMMA.16816.F32.BF16 R76, R152.reuse, R140, R76 ;  /* 0x0000008c984c723c */ /* 0x060ff0000004184c */
[C---:B------:R-:W-:Y:S01]  /*5350*/  HMMA.16816.F32.BF16 R72, R152.reuse, R142, R72 ;  /* 0x0000008e9848723c */ /* 0x040fe20000041848 */
[----:B------:R-:W4:Y:S07]  /*5360*/  LDSM.16.M88.4 R140, [R239+0x1000] ;  /* 0x00100000ef8c783b */ /* 0x000f2e0000000200 */
[C---:B---3--:R-:W-:Y:S08]  /*5370*/  HMMA.16816.F32.BF16 R68, R152.reuse, R136, R68 ;  /* 0x000000889844723c */ /* 0x048ff00000041844 */
[C---:B------:R-:W-:Y:S01]  /*5380*/  HMMA.16816.F32.BF16 R64, R152.reuse, R138, R64 ;  /* 0x0000008a9840723c */ /* 0x040fe20000041840 */
[----:B------:R-:W3:Y:S07]  /*5390*/  LDSM.16.M88.4 R136, [R239+0x1800] ;  /* 0x00180000ef88783b */ /* 0x000eee0000000200 */
[C---:B------:R-:W-:Y:S08]  /*53a0*/  HMMA.16816.F32.BF16 R8, R152.reuse, R168, R8 ;  /* 0x000000a89808723c */ /* 0x040ff00000041808 */
[C---:B------:R-:W-:Y:S01]  /*53b0*/  HMMA.16816.F32.BF16 R52, R152.reuse, R170, R52 ;  /* 0x000000aa9834723c */ /* 0x040fe20000041834 */
[----:B------:R-:W-:Y:S07]  /*53c0*/  LDSM.16.M88.4 R168, [R239+0x5800] ;  /* 0x00580000efa8783b */ /* 0x000fee0000000200 */
[C---:B------:R-:W-:Y:S08]  /*53d0*/  HMMA.16816.F32.BF16 R48, R152.reuse, R164, R48 ;  /* 0x000000a49830723c */ /* 0x040ff00000041830 */
[C---:B------:R-:W-:Y:S01]  /*53e0*/  HMMA.16816.F32.BF16 R44, R152.reuse, R166, R44 ;  /* 0x000000a6982c723c */ /* 0x040fe2000004182c */
[----:B------:R-:W-:Y:S07]  /*53f0*/  LDSM.16.M88.4 R164, [R239+0x6000] ;  /* 0x00600000efa4783b */ /* 0x000fee0000000200 */
[C---:B-1----:R-:W-:Y:S08]  /*5400*/  HMMA.16816.F32.BF16 R84, R152.reuse, R156, R84 ;  /* 0x0000009c9854723c */ /* 0x042ff00000041854 */
[C---:B------:R-:W-:Y:S01]  /*5410*/  HMMA.16816.F32.BF16 R80, R152.reuse, R158, R80 ;  /* 0x0000009e9850723c */ /* 0x040fe20000041850 */
[----:B------:R-:W1:Y:S07]  /*5420*/  LDSM.16.M88.4 R156, [R239+0x800] ;  /* 0x00080000ef9c783b */ /* 0x000e6e0000000200 */
[C---:B------:R-:W-:Y:S08]  /*5430*/  HMMA.16816.F32.BF16 R60, R152.reuse, R160, R60 ;  /* 0x000000a0983c723c */ /* 0x040ff0000004183c */
[----:B------:R-:W-:Y:S01]  /*5440*/  HMMA.16816.F32.BF16 R56, R152, R162, R56 ;  /* 0x000000a29838723c */ /* 0x000fe20000041838 */
[----:B------:R-:W5:Y:S04]  /*5450*/  LDSM.16.M88.4 R152, [R239+0x2000] ;  /* 0x00200000ef98783b */ /* 0x000f680000000200 */
[----:B------:R-:W-:Y:S03]  /*5460*/  LDSM.16.M88.4 R160, [R239+0x6800] ;  /* 0x00680000efa0783b */ /* 0x000fe60000000200 */
[C---:B--2---:R-:W-:Y:S08]  /*5470*/  HMMA.16816.F32.BF16 R40, R148.reuse, R144, R40 ;  /* 0x000000909428723c */ /* 0x044ff00000041828 */
[C---:B------:R-:W-:Y:S01]  /*5480*/  HMMA.16816.F32.BF16 R36, R148.reuse, R146, R36 ;  /* 0x000000929424723c */ /* 0x040fe20000041824 */
[----:B------:R-:W2:Y:S07]  /*5490*/  LDSM.16.M88.4 R144, [R239+0x2800] ;  /* 0x00280000ef90783b */ /* 0x000eae0000000200 */
[C---:B----4-:R-:W-:Y:S08]  /*54a0*/  HMMA.16816.F32.BF16 R24, R148.reuse, R140, R24 ;  /* 0x0000008c9418723c */ /* 0x050ff00000041818 */
[C---:B------:R-:W-:Y:S01]  /*54b0*/  HMMA.16816.F32.BF16 R20, R148.reuse, R142, R20 ;  /* 0x0000008e9414723c */ /* 0x040fe20000041814 */
[----:B------:R-:W4:Y:S07]  /*54c0*/  LDSM.16.M88.4 R140, [R239+0x4800] ;  /* 0x00480000ef8c783b */ /* 0x000f2e0000000200 */
[C---:B---3--:R-:W-:Y:S08]  /*54d0*/  HMMA.16816.F32.BF16 R16, R148.reuse, R136, R16 ;  /* 0x000000889410723c */ /* 0x048ff00000041810 */
[C---:B------:R-:W-:Y:S01]  /*54e0*/  HMMA.16816.F32.BF16 R12, R148.reuse, R138, R12 ;  /* 0x0000008a940c723c */ /* 0x040fe2000004180c */
[----:B------:R-:W3:Y:S07]  /*54f0*/  LDSM.16.M88.4 R136, [R239+0x5000] ;  /* 0x00500000ef88783b */ /* 0x000eee0000000200 */
[C---:B-1----:R-:W-:Y:S08]  /*5500*/  HMMA.16816.F32.BF16 R32, R148.reuse, R156, R32 ;  /* 0x0000009c9420723c */ /* 0x042ff00000041820 */
[C---:B------:R-:W-:Y:S01]  /*5510*/  HMMA.16816.F32.BF16 R28, R148.reuse, R158, R28 ;  /* 0x0000009e941c723c */ /* 0x040fe2000004181c */
[----:B------:R-:W1:Y:S07]  /*5520*/  LDSM.16.M88.4 R156, [R239+0x7000] ;  /* 0x00700000ef9c783b */ /* 0x000e6e0000000200 */
[C---:B-----5:R-:W-:Y:S08]  /*5530*/  HMMA.16816.F32.BF16 R8, R148.reuse, R152, R8 ;  /* 0x000000989408723c */ /* 0x060ff00000041808 */
[C---:B------:R-:W-:Y:S01]  /*5540*/  HMMA.16816.F32.BF16 R52, R148.reuse, R154, R52 ;  /* 0x0000009a9434723c */ /* 0x040fe20000041834 */
[----:B------:R-:W5:Y:S07]  /*5550*/  LDSM.16.M88.4 R152, [R239+0x7800] ;  /* 0x00780000ef98783b */ /* 0x000f6e0000000200 */
[C---:B--2---:R-:W-:Y:S08]  /*5560*/  HMMA.16816.F32.BF16 R48, R148.reuse, R144, R48 ;  /* 0x000000909430723c */ /* 0x044ff00000041830 */
[C---:B------:R-:W-:Y:S01]  /*5570*/  HMMA.16816.F32.BF16 R44, R148.reuse, R146, R44 ;  /* 0x00000092942c723c */ /* 0x040fe2000004182c */
[----:B------:R-:W2:Y:S07]  /*5580*/  LDSM.16.M88.4 R144, [R224] ;  /* 0x00000000e090783b */ /* 0x000eae0000000200 */
[C---:B----4-:R-:W-:Y:S08]  /*5590*/  HMMA.16816.F32.BF16 R108, R148.reuse, R140, R108 ;  /* 0x0000008c946c723c */ /* 0x050ff0000004186c */
[C---:B------:R-:W-:Y:S01]  /*55a0*/  HMMA.16816.F32.BF16 R104, R148.reuse, R142, R104 ;  /* 0x0000008e9468723c */ /* 0x040fe20000041868 */
[----:B------:R-:W4:Y:S07]  /*55b0*/  LDSM.16.M88.4 R140, [R224+0x800] ;  /* 0x00080000e08c783b */ /* 0x000f2e0000000200 */
[C---:B---3--:R-:W-:Y:S08]  /*55c0*/  HMMA.16816.F32.BF16 R100, R148.reuse, R136, R100 ;  /* 0x000000889464723c */ /* 0x048ff00000041864 */
[C---:B------:R-:W-:Y:S01]  /*55d0*/  HMMA.16816.F32.BF16 R96, R148.reuse, R138, R96 ;  /* 0x0000008a9460723c */ /* 0x040fe20000041860 */
[----:B------:R-:W3:Y:S07]  /*55e0*/  LDSM.16.M88.4 R136, [R224+0x1000] ;  /* 0x00100000e088783b */ /* 0x000eee0000000200 */
[C---:B------:R-:W-:Y:S08]  /*55f0*/  HMMA.16816.F32.BF16 R132, R148.reuse, R184, R132 ;  /* 0x000000b89484723c */ /* 0x040ff00000041884 */
[C---:B------:R-:W-:Y:S01]  /*5600*/  HMMA.16816.F32.BF16 R128, R148.reuse, R186, R128 ;  /* 0x000000ba9480723c */ /* 0x040fe20000041880 */
[----:B------:R-:W1:Y:S07]  /*5610*/  LDSM.16.M88.4 R184, [R224+0x2000] ;  /* 0x00200000e0b8783b */ /* 0x000e6e0000000200 */
        /* <DEDUP_REMOVED lines=8> */
[----:B------:R-:W2:Y:S07]  /*56a0*/  LDSM.16.M88.4 R168, [R224+0x3800] ;  /* 0x00380000e0a8783b */ /* 0x000eae0000000200 */
[C---:B------:R-:W-:Y:S08]  /*56b0*/  HMMA.16816.F32.BF16 R84, R148.reuse, R164, R84 ;  /* 0x000000a49454723c */ /* 0x040ff00000041854 */
[C---:B------:R-:W-:Y:S01]  /*56c0*/  HMMA.16816.F32.BF16 R80, R148.reuse, R166, R80 ;  /* 0x000000a69450723c */ /* 0x040fe20000041850 */
[----:B------:R-:W2:Y:S07]  /*56d0*/  LDSM.16.M88.4 R164, [R224+0x4000] ;  /* 0x00400000e0a4783b */ /* 0x000eae0000000200 */
[C---:B------:R-:W-:Y:S08]  /*56e0*/  HMMA.16816.F32.BF16 R76, R148.reuse, R160, R76 ;  /* 0x000000a0944c723c */ /* 0x040ff0000004184c */
[C---:B------:R-:W-:Y:S01]  /*56f0*/  HMMA.16816.F32.BF16 R72, R148.reuse, R162, R72 ;  /* 0x000000a29448723c */ /* 0x040fe20000041848 */
[----:B------:R-:W3:Y:S07]  /*5700*/  LDSM.16.M88.4 R160, [R224+0x4800] ;  /* 0x00480000e0a0783b */ /* 0x000eee0000000200 */
[C---:B-1----:R-:W-:Y:S08]  /*5710*/  HMMA.16816.F32.BF16 R68, R148.reuse, R156, R68 ;  /* 0x0000009c9444723c */ /* 0x042ff00000041844 */
[C---:B------:R-:W-:Y:S01]  /*5720*/  HMMA.16816.F32.BF16 R64, R148.reuse, R158, R64 ;  /* 0x0000009e9440723c */ /* 0x040fe20000041840 */
[----:B------:R-:W1:Y:S07]  /*5730*/  LDSM.16.M88.4 R156, [R224+0x5000] ;  /* 0x00500000e09c783b */ /* 0x000e6e0000000200 */
[C---:B-----5:R-:W-:Y:S08]  /*5740*/  HMMA.16816.F32.BF16 R60, R148.reuse, R152, R60 ;  /* 0x00000098943c723c */ /* 0x060ff0000004183c */
[----:B------:R-:W-:Y:S01]  /*5750*/  HMMA.16816.F32.BF16 R56, R148, R154, R56 ;  /* 0x0000009a9438723c */ /* 0x000fe20000041838 */
[----:B------:R-:W5:Y:S04]  /*5760*/  LDSM.16.M88.4 R152, [R224+0x5800] ;  /* 0x00580000e098783b */ /* 0x000f680000000200 */
[----:B------:R-:W1:Y:S03]  /*5770*/  LDSM.16.M88.4 R148, [R224+0x6000] ;  /* 0x00600000e094783b */ /* 0x000e660000000200 */
[C---:B--2---:R-:W-:Y:S08]  /*5780*/  HMMA.16816.F32.BF16 R40, R180.reuse, R144, R40 ;  /* 0x00000090b428723c */ /* 0x044ff00000041828 */
[C---:B------:R-:W-:Y:S01]  /*5790*/  HMMA.16816.F32.BF16 R36, R180.reuse, R146, R36 ;  /* 0x00000092b424723c */ /* 0x040fe20000041824 */
[----:B------:R-:W2:Y:S07]  /*57a0*/  LDSM.16.M88.4 R144, [R224+0x6800] ;  /* 0x00680000e090783b */ /* 0x000eae0000000200 */
[C---:B----4-:R-:W-:Y:S08]  /*57b0*/  HMMA.16816.F32.BF16 R32, R180.reuse, R140, R32 ;  /* 0x0000008cb420723c */ /* 0x050ff00000041820 */
[C---:B------:R-:W-:Y:S01]  /*57c0*/  HMMA.16816.F32.BF16 R28, R180.reuse, R142, R28 ;  /* 0x0000008eb41c723c */ /* 0x040fe2000004181c */
[----:B------:R-:W4:Y:S07]  /*57d0*/  LDSM.16.M88.4 R140, [R224+0x7000] ;  /* 0x00700000e08c783b */ /* 0x000f2e0000000200 */
[C---:B---3--:R-:W-:Y:S08]  /*57e0*/  HMMA.16816.F32.BF16 R24, R180.reuse, R136, R24 ;  /* 0x00000088b418723c */ /* 0x048ff00000041818 */
[----:B------:R-:W-:Y:S01]  /*57f0*/  HMMA.16816.F32.BF16 R20, R180, R138, R20 ;  /* 0x0000008ab414723c */ /* 0x000fe20000041814 */
[----:B------:R-:W3:Y:S01]  /*5800*/  LDSM.16.M88.4 R136, [R224+0x7800] ;  /* 0x00780000e088783b */ /* 0x000ee20000000200 */
[----:B------:R-:W-:-:S06]  /*5810*/  DEPBAR.LE SB0, 0x0 ;  /* 0x000080000000791a */ /* 0x000fcc0000000000 */
[C---:B------:R-:W-:Y:S08]  /*5820*/  HMMA.16816.F32.BF16 R16, R180.reuse, R188, R16 ;  /* 0x000000bcb410723c */ /* 0x040ff00000041810 */
        /* <DEDUP_REMOVED lines=13> */
[C---:B-1----:R-:W-:Y:S08]  /*5900*/  HMMA.16816.F32.BF16 R100, R180.reuse, R156, R100 ;  /* 0x0000009cb464723c */ /* 0x042ff00000041864 */
[C---:B------:R-:W-:Y:S08]  /*5910*/  HMMA.16816.F32.BF16 R96, R180.reuse, R158, R96 ;  /* 0x0000009eb460723c */ /* 0x040ff00000041860 */
[C---:B-----5:R-:W-:Y:S08]  /*5920*/  HMMA.16816.F32.BF16 R92, R180.reuse, R152, R92 ;  /* 0x00000098b45c723c */ /* 0x060ff0000004185c */
[C---:B------:R-:W-:Y:S08]  /*5930*/  HMMA.16816.F32.BF16 R88, R180.reuse, R154, R88 ;  /* 0x0000009ab458723c */ /* 0x040ff00000041858 */
[C---:B------:R-:W-:Y:S08]  /*5940*/  HMMA.16816.F32.BF16 R84, R180.reuse, R148, R84 ;  /* 0x00000094b454723c */ /* 0x040ff00000041854 */
[C---:B------:R-:W-:Y:S08]  /*5950*/  HMMA.16816.F32.BF16 R80, R180.reuse, R150, R80 ;  /* 0x00000096b450723c */ /* 0x040ff00000041850 */
[C---:B--2---:R-:W-:Y:S08]  /*5960*/  HMMA.16816.F32.BF16 R76, R180.reuse, R144, R76 ;  /* 0x00000090b44c723c */ /* 0x044ff0000004184c */
[C---:B------:R-:W-:Y:S08]  /*5970*/  HMMA.16816.F32.BF16 R72, R180.reuse, R146, R72 ;  /* 0x00000092b448723c */ /* 0x040ff00000041848 */
[C---:B----4-:R-:W-:Y:S08]  /*5980*/  HMMA.16816.F32.BF16 R68, R180.reuse, R140, R68 ;  /* 0x0000008cb444723c */ /* 0x050ff00000041844 */
[C---:B------:R-:W-:Y:S08]  /*5990*/  HMMA.16816.F32.BF16 R64, R180.reuse, R142, R64 ;  /* 0x0000008eb440723c */ /* 0x040ff00000041840 */
[C---:B---3--:R-:W-:Y:S08]  /*59a0*/  HMMA.16816.F32.BF16 R60, R180.reuse, R136, R60 ;  /* 0x00000088b43c723c */ /* 0x048ff0000004183c */
[----:B------:R-:W-:Y:S01]  /*59b0*/  HMMA.16816.F32.BF16 R56, R180, R138, R56 ;  /* 0x0000008ab438723c */ /* 0x000fe20000041838 */
[----:B------:R-:W-:Y:S06]  /*59c0*/  BAR.SYNC.DEFER_BLOCKING 0x0 ;  /* 0x0000000000007b1d */ /* 0x000fec0000010000 */
[----:B------:R-:W-:Y:S05]  /*59d0*/  @!P0 BRA `(.L_x_760) ;  /* 0x000011b000008947 */ /* 0x000fea0003800000 */
[----:B------:R-:W-:-:S13]  /*59e0*/  PLOP3.LUT P1, PT, PT, PT, UP5, 0x80, 0x0 ;  /* 0x000000000000781c */ /* 0x000fda0003f2f058 */
[----:B------:R-:W-:Y:S05]  /*59f0*/  @!P1 BRA `(.L_x_761) ;  /* 0x0000047000009947 */ /* 0x000fea0003800000 */
[----:B------:R-:W1:Y:S01]  /*5a00*/  I2F.RP R137, UR7 ;  /* 0x0000000700897d06 */ /* 0x000e620008209400 */
[----:B------:R-:W-:Y:S01]  /*5a10*/  UIADD3 UR26, UR24, -0x100, URZ ;  /* 0xffffff00181a7890 */ /* 0x000fe2000fffe03f */
[----:B------:R-:W-:Y:S01]  /*5a20*/  IABS R5, UR24 ;  /* 0x0000001800057c13 */ /* 0x000fe20008000000 */
[----:B------:R-:W-:-:S03]  /*5a30*/  UMOV UR28, URZ ;  /* 0x0000003f001c7c82 */ /* 0x000fc60008000000 */
[----:B------:R-:W2:Y:S01]  /*5a40*/  R2UR UR15, R5 ;  /* 0x00000000050f73c2 */ /* 0x000ea200000e0000 */
[----:B------:R-:W-:-:S05]  /*5a50*/  IMAD.U32 R0, RZ, RZ, UR26 ;  /* 0x0000001aff007e24 */ /* 0x000fca000f8e00ff */
[----:B------:R-:W-:Y:S01]  /*5a60*/  IABS R0, R0 ;  /* 0x0000000000007213 */ /* 0x000fe20000000000 */
[----:B-1----:R-:W1:Y:S03]  /*5a70*/  MUFU.RCP R136, R137 ;  /* 0x0000008900887308 */ /* 0x002e660000001000 */
[----:B------:R-:W3:Y:S01]  /*5a80*/  R2UR UR8, R0 ;  /* 0x00000000000873c2 */ /* 0x000ee200000e0000 */
[----:B-1----:R-:W-:-:S06]  /*5a90*/  IADD3 R136, R136, 0xffffffe, RZ ;  /* 0x0ffffffe88887810 */ /* 0x002fcc0007ffe0ff */
[----:B------:R-:W1:Y:S02]  /*5aa0*/  F2I.FTZ.U32.TRUNC.NTZ R136, R136 ;  /* 0x0000008800887305 */ /* 0x000e64000021f000 */
[----:B-1----:R-:W1:Y:S02]  /*5ab0*/  R2UR UR29, R136 ;  /* 0x00000000881d73c2 */ /* 0x002e6400000e0000 */
[----:B-1----:R-:W-:-:S04]  /*5ac0*/  UIADD3 UR5, URZ, -UR29, URZ ;  /* 0x8000001d3f057290 */ /* 0x002fc8000fffe03f */
[----:B------:R-:W-:-:S04]  /*5ad0*/  UIMAD UR5, UR5, UR7, URZ ;  /* 0x00000007050572a4 */ /* 0x000fc8000f8e023f */
[----:B------:R-:W-:-:S04]  /*5ae0*/  UIMAD.WIDE.U32 UR28, UR29, UR5, UR28 ;  /* 0x000000051d1c72a5 */ /* 0x000fc8000f8e001c */
[----:B--2---:R-:W-:Y:S02]  /*5af0*/  UIMAD.WIDE.U32 UR30, UR29, UR15, URZ ;  /* 0x0000000f1d1e72a5 */ /* 0x004fe4000f8e003f */
[----:B---3--:R-:W-:-:S05]  /*5b00*/  UIMAD.WIDE.U32 UR28, UR29, UR8, URZ ;  /* 0x000000081d1c72a5 */ /* 0x008fca000f8e003f */
[----:B------:R-:W-:Y:S02]  /*5b10*/  UMOV UR27, UR31 ;  /* 0x0000001f001b7c82 */ /* 0x000fe40008000000 */
[----:B------:R-:W-:Y:S02]  /*5b20*/  UMOV UR25, UR29 ;  /* 0x0000001d00197c82 */ /* 0x000fe40008000000 */
[----:B------:R-:W-:Y:S02]  /*5b30*/  UIADD3 UR5, -UR25, URZ, URZ ;  /* 0x0000003f19057290 */ /* 0x000fe4000fffe13f */
[----:B------:R-:W-:Y:S02]  /*5b40*/  UIADD3 UR9, -UR27, URZ, URZ ;  /* 0x0000003f1b097290 */ /* 0x000fe4000fffe13f */
[----:B------:R-:W-:Y:S02]  /*5b50*/  UIMAD UR8, UR7, UR5, UR8 ;  /* 0x00000005070872a4 */ /* 0x000fe4000f8e0208 */
[----:B------:R-:W-:-:S02]  /*5b60*/  UIMAD UR9, UR7, UR9, UR15 ;  /* 0x00000009070972a4 */ /* 0x000fc4000f8e020f */
[----:B------:R-:W-:Y:S02]  /*5b70*/  UISETP.GT.U32.AND UP0, UPT, UR7, UR8, UPT ;  /* 0x000000080700728c */ /* 0x000fe4000bf04070 */
[----:B------:R-:W-:Y:S02]  /*5b80*/  UISETP.GT.U32.AND UP2, UPT, UR7, UR9, UPT ;  /* 0x000000090700728c */ /* 0x000fe4000bf44070 */
[----:B------:R-:W-:Y:S02]  /*5b90*/  ULDC UR5, c[0x0][0x2d0] ;  /* 0x0000b40000057ab9 */ /* 0x000fe40000000800 */
[----:B------:R-:W-:-:S05]  /*5ba0*/  ULOP3.LUT UR26, UR26, UR5, URZ, 0x3c, !UPT ;  /* 0x000000051a1a7292 */ /* 0x000fca000f8e3c3f */
[----:B------:R-:W-:Y:S02]  /*5bb0*/  @!UP0 UIADD3 UR8, UR8, -UR7, URZ ;  /* 0x8000000708088290 */ /* 0x000fe4000fffe03f */
[----:B------:R-:W-:Y:S02]  /*5bc0*/  @!UP2 UIADD3 UR9, UR9, -UR7, URZ ;  /* 0x800000070909a290 */ /* 0x000fe4000fffe03f */
[----:B------:R-:W-:Y:S02]  /*5bd0*/  UISETP.GE.U32.AND UP3, UPT, UR8, UR7, UPT ;  /* 0x000000070800728c */ /* 0x000fe4000bf66070 */
[----:B------:R-:W-:Y:S02]  /*5be0*/  UISETP.GE.U32.AND UP4, UPT, UR9, UR7, UPT ;  /* 0x000000070900728c */ /* 0x000fe4000bf86070 */
[----:B------:R-:W-:Y:S02]  /*5bf0*/  ULOP3.LUT UR8, UR24, UR5, URZ, 0x3c, !UPT ;  /* 0x0000000518087292 */ /* 0x000fe4000f8e3c3f */
[----:B------:R-:W-:-:S02]  /*5c00*/  @!UP0 UIADD3 UR25, UR25, 0x1, URZ ;  /* 0x0000000119198890 */ /* 0x000fc4000fffe03f */
[----:B------:R-:W-:Y:S02]  /*5c10*/  UISETP.GE.AND UP1, UPT, UR8, URZ, UPT ;  /* 0x0000003f0800728c */ /* 0x000fe4000bf26270 */
[----:B------:R-:W-:Y:S02]  /*5c20*/  UISETP.GE.AND UP0, UPT, UR26, URZ, UPT ;  /* 0x0000003f1a00728c */ /* 0x000fe4000bf06270 */
[----:B------:R-:W-:Y:S02]  /*5c30*/  @!UP2 UIADD3 UR27, UR27, 0x1, URZ ;  /* 0x000000011b1ba890 */ /* 0x000fe4000fffe03f */
[----:B------:R-:W-:Y:S02]  /*5c40*/  @UP3 UIADD3 UR25, UR25, 0x1, URZ ;  /* 0x0000000119193890 */ /* 0x000fe4000fffe03f */
[----:B------:R-:W-:Y:S02]  /*5c50*/  @UP4 UIADD3 UR27, UR27, 0x1, URZ ;  /* 0x000000011b1b4890 */ /* 0x000fe4000fffe03f */
[----:B------:R-:W-:-:S02]  /*5c60*/  UISETP.NE.AND UP2, UPT, URZ, UR5, UPT ;  /* 0x000000053f00728c */ /* 0x000fc4000bf45270 */
[----:B------:R-:W-:Y:S02]  /*5c70*/  ULOP3.LUT UR8, URZ, UR5, URZ, 0x33, !UPT ;  /* 0x000000053f087292 */ /* 0x000fe4000f8e333f */
[----:B------:R-:W-:Y:S02]  /*5c80*/  @!UP1 UIADD3 UR27, -UR27, URZ, URZ ;  /* 0x0000003f1b1b9290 */ /* 0x000fe4000fffe13f */
[----:B------:R-:W-:Y:S02]  /*5c90*/  @!UP0 UIADD3 UR25, -UR25, URZ, URZ ;  /* 0x0000003f19198290 */ /* 0x000fe4000fffe13f */
[----:B------:R-:W-:Y:S02]  /*5ca0*/  USEL UR27, UR8, UR27, !UP2 ;  /* 0x0000001b081b7287 */ /* 0x000fe4000d000000 */
[----:B------:R-:W-:Y:S02]  /*5cb0*/  USEL UR8, UR8, UR25, !UP2 ;  /* 0x0000001908087287 */ /* 0x000fe4000d000000 */
[----:B------:R-:W-:-:S02]  /*5cc0*/  UIMAD.WIDE UR28, UR27, 0x4, UR18 ;  /* 0x000000041b1c78a5 */ /* 0x000fc4000f8e0212 */
[----:B------:R-:W-:-:S04]  /*5cd0*/  UIMAD.WIDE UR30, UR8, 0x4, UR18 ;  /* 0x00000004081e78a5 */ /* 0x000fc8000f8e0212 */
[----:B------:R-:W-:Y:S01]  /*5ce0*/  MOV R138, UR28 ;  /* 0x0000001c008a7c02 */ /* 0x000fe20008000f00 */
[----:B------:R-:W-:Y:S01]  /*5cf0*/  IMAD.U32 R139, RZ, RZ, UR29 ;  /* 0x0000001dff8b7e24 */ /* 0x000fe2000f8e00ff */
[----:B------:R-:W-:Y:S01]  /*5d00*/  MOV R136, UR30 ;  /* 0x0000001e00887c02 */ /* 0x000fe20008000f00 */
[----:B------:R-:W-:-:S03]  /*5d10*/  IMAD.U32 R137, RZ, RZ, UR31 ;  /* 0x0000001fff897e24 */ /* 0x000fc6000f8e00ff */
[----:B------:R-:W2:Y:S04]  /*5d20*/  LDG.E R5, [R138.64] ;  /* 0x000000148a057981 */ /* 0x000ea8000c1e1900 */
[----:B------:R1:W2:Y:S01]  /*5d30*/  LDG.E R0, [R136.64] ;  /* 0x0000001488007981 */ /* 0x0002a2000c1e1900 */
[----:B------:R-:W-:-:S03]  /*5d40*/  UIADD3 UR15, UR27, -UR8, URZ ;  /* 0x800000081b0f7290 */ /* 0x000fc6000fffe03f */
[----:B------:R-:W-:Y:S02]  /*5d50*/  ULDC.64 UR8, c[0x0][0x198] ;  /* 0x0000660000087ab9 */ /* 0x000fe40000000a00 */
[----:B------:R-:W-:-:S04]  /*5d60*/  UIMAD UR15, UR15, UR5, -0x100 ;  /* 0xffffff000f0f74a4 */ /* 0x000fc8000f8e0205 */
[----:B------:R-:W-:Y:S02]  /*5d70*/  USHF.R.S32.HI UR5, URZ, 0x1f, UR15 ;  /* 0x0000001f3f057899 */ /* 0x000fe4000801140f */
[----:B------:R-:W-:Y:S02]  /*5d80*/  UIMAD.WIDE.U32 UR26, UR15, UR8, URZ ;  /* 0x000000080f1a72a5 */ /* 0x000fe4000f8e003f */
[----:B------:R-:W-:-:S04]  /*5d90*/  UIMAD UR5, UR5, UR8, URZ ;  /* 0x00000008050572a4 */ /* 0x000fc8000f8e023f */
[----:B------:R-:W-:-:S04]  /*5da0*/  UIMAD UR5, UR15, UR9, UR5 ;  /* 0x000000090f0572a4 */ /* 0x000fc8000f8e0205 */
[----:B------:R-:W-:Y:S01]  /*5db0*/  UIADD3 UR5, UR27, UR5, URZ ;  /* 0x000000051b057290 */ /* 0x000fe2000fffe03f */
[----:B-1----:R-:W-:Y:S01]  /*5dc0*/  MOV R137, UR27 ;  /* 0x0000001b00897c02 */ /* 0x002fe20008000f00 */
[----:B------:R-:W-:-:S04]  /*5dd0*/  IMAD.U32 R136, RZ, RZ, UR26 ;  /* 0x0000001aff887e24 */ /* 0x000fc8000f8e00ff */
[----:B------:R-:W-:Y:S01]  /*5de0*/  IMAD.U32 R137, RZ, RZ, UR5 ;  /* 0x00000005ff897e24 */ /* 0x000fe2000f8e00ff */
[----:B--2---:R-:W-:-:S04]  /*5df0*/  IADD3 R0, -R5, R0, RZ ;  /* 0x0000000005007210 */ /* 0x004fc80007ffe1ff */
[----:B------:R-:W-:Y:S01]  /*5e00*/  SHF.R.S32.HI R5, RZ, 0x1f, R0 ;  /* 0x0000001fff057819 */ /* 0x000fe20000011400 */
[----:B------:R-:W-:-:S04]  /*5e10*/  IMAD.WIDE.U32 R136, R0, c[0x0][0x180], R136 ;  /* 0x0000600000887a25 */ /* 0x000fc800078e0088 */
[----:B------:R-:W-:Y:S02]  /*5e20*/  IMAD R5, R5, c[0x0][0x180], RZ ;  /* 0x0000600005057a24 */ /* 0x000fe400078e02ff */
[----:B------:R-:W-:Y:S02]  /*5e30*/  IMAD.MOV.U32 R143, RZ, RZ, R136 ;  /* 0x000000ffff8f7224 */ /* 0x000fe400078e0088 */
[----:B------:R-:W-:-:S05]  /*5e40*/  IMAD R144, R0, c[0x0][0x184], R5 ;  /* 0x0000610000907a24 */ /* 0x000fca00078e0205 */
[----:B------:R-:W-:Y:S01]  /*5e50*/  IADD3 R144, R137, R144, RZ ;  /* 0x0000009089907210 */ /* 0x000fe20007ffe0ff */
[----:B------:R-:W-:Y:S05]  /*5e60*/  BRA `(.L_x_762) ;  /* 0x0000004000007947 */ /* 0x000fea0003800000 */
.L_x_761:
[----:B------:R-:W-:-:S04]  /*5e70*/  ULEA UR5, -UR4, URZ, 0x8 ;  /* 0x0000003f04057291 */ /* 0x000fc8000f8e413f */
[----:B------:R-:W-:Y:S02]  /*5e80*/  USHF.R.S32.HI UR8, URZ, 0x1f, UR5 ;  /* 0x0000001f3f087899 */ /* 0x000fe40008011405 */
[----:B------:R-:W-:-:S04]  /*5e90*/  MOV R143, UR5 ;  /* 0x00000005008f7c02 */ /* 0x000fc80008000f00 */
[----:B------:R-:W-:Y:S02]  /*5ea0*/  MOV R144, UR8 ;  /* 0x0000000800907c02 */ /* 0x000fe40008000f00 */
.L_x_762:
[----:B------:R-:W-:Y:S01]  /*5eb0*/  ISETP.GE.AND P1, PT, R246, c[0x0][0x220], PT ;  /* 0x00008800f6007a0c */ /* 0x000fe20003f26270 */
[----:B------:R-:W-:Y:S01]  /*5ec0*/  IMAD.U32 R5, RZ, RZ, UR4 ;  /* 0x00000004ff057e24 */ /* 0x000fe2000f8e00ff */
[----:B------:R-:W-:Y:S01]  /*5ed0*/  BSSY B0, `(.L_x_763) ;  /* 0x00000c8000007945 */ /* 0x000fe20003800000 */
[----:B------:R-:W-:Y:S02]  /*5ee0*/  IMAD.U32 R0, RZ, RZ, UR4 ;  /* 0x00000004ff007e24 */ /* 0x000fe4000f8e00ff */
[----:B------:R-:W-:Y:S02]  /*5ef0*/  IMAD.U32 R152, RZ, RZ, UR4 ;  /* 0x00000004ff987e24 */ /* 0x000fe4000f8e00ff */
[----:B------:R-:W-:Y:S02]  /*5f00*/  IMAD.U32 R174, RZ, RZ, UR4 ;  /* 0x00000004ffae7e24 */ /* 0x000fe4000f8e00ff */
[----:B------:R-:W-:Y:S02]  /*5f10*/  IMAD.U32 R172, RZ, RZ, UR4 ;  /* 0x00000004ffac7e24 */ /* 0x000fe4000f8e00ff */
[----:B------:R-:W-:-:S02]  /*5f20*/  IMAD.U32 R176, RZ, RZ, UR4 ;  /* 0x00000004ffb07e24 */ /* 0x000fc4000f8e00ff */
[----:B------:R-:W-:Y:S01]  /*5f30*/  @!P1 IMAD.MOV.U32 R141, RZ, RZ, c[0x0][0x19c] ;  /* 0x00006700ff8d9624 */ /* 0x000fe200078e00ff */
[CC--:B------:R-:W-:Y:S01]  /*5f40*/  @!P1 LEA R142, P2, R5.reuse, R202.reuse, 0x5 ;  /* 0x000000ca058e9211 */ /* 0x0c0fe200078428ff */
[----:B------:R-:W-:Y:S01]  /*5f50*/  @!P1 IMAD.MOV.U32 R139, RZ, RZ, c[0x0][0x19c] ;  /* 0x00006700ff8b9624 */ /* 0x000fe200078e00ff */
[----:B------:R1:W-:Y:S01]  /*5f60*/  @P1 STS.128 [R244+0x2000], RZ ;  /* 0x002000fff4001388 */ /* 0x0003e20000000c00 */
[----:B------:R-:W-:Y:S01]  /*5f70*/  @!P1 IMAD.MOV.U32 R137, RZ, RZ, c[0x0][0x19c] ;  /* 0x00006700ff899624 */ /* 0x000fe200078e00ff */
[----:B------:R-:W-:Y:S01]  /*5f80*/  @!P1 LEA.HI.X R141, R0, R203, R141, 0x5, P2 ;  /* 0x000000cb008d9211 */ /* 0x000fe200010f2c8d */
[----:B------:R-:W-:Y:S01]  /*5f90*/  @!P1 IMAD.WIDE.U32 R152, R152, 0x30, R202 ;  /* 0x0000003098989825 */ /* 0x000fe200078e00ca */
[----:B------:R-:W-:-:S03]  /*5fa0*/  @!P1 LEA R140, P2, R5, R202, 0x6 ;  /* 0x000000ca058c9211 */ /* 0x000fc600078430ff */
[----:B------:R-:W-:Y:S01]  /*5fb0*/  @!P1 IMAD.MOV.U32 R145, RZ, RZ, c[0x0][0x19c] ;  /* 0x00006700ff919624 */ /* 0x000fe200078e00ff */
[-C--:B------:R-:W-:Y:S01]  /*5fc0*/  @!P1 LEA.HI.X R139, R0, R203.reuse, R139, 0x6, P2 ;  /* 0x000000cb008b9211 */ /* 0x080fe200010f348b */
[----:B------:R-:W-:Y:S01]  /*5fd0*/  @!P1 IMAD.WIDE.U32 R174, R174, 0x60, R202 ;  /* 0x00000060aeae9825 */ /* 0x000fe200078e00ca */
[-C--:B------:R-:W-:Y:S02]  /*5fe0*/  @!P1 LEA R138, P2, R5, R202.reuse, 0x7 ;  /* 0x000000ca058a9211 */ /* 0x080fe400078438ff */
[----:B------:R-:W-:Y:S01]  /*5ff0*/  @!P1 IADD3 R5, P4, R143, R202, RZ ;  /* 0x000000ca8f059210 */ /* 0x000fe20007f9e0ff */
[----:B------:R-:W-:Y:S01]  /*6000*/  @!P1 IMAD R145, R145, 0x30, RZ ;  /* 0x0000003091919824 */ /* 0x000fe200078e02ff */
[----:B------:R-:W-:Y:S01]  /*6010*/  @!P1 LEA.HI.X R137, R0, R203, R137, 0x7, P2 ;  /* 0x000000cb00899211 */ /* 0x000fe200010f3c89 */
[----:B------:R-:W-:Y:S01]  /*6020*/  @!P1 IMAD.WIDE.U32 R172, R172, 0x70, R202 ;  /* 0x00000070acac9825 */ /* 0x000fe200078e00ca */
[----:B------:R-:W-:-:S03]  /*6030*/  @!P1 IADD3 R147, P3, P2, R143, UR23, R202 ;  /* 0x000000178f939c10 */ /* 0x000fc6000fa7e0ca */
[----:B------:R-:W-:Y:S01]  /*6040*/  @!P1 IMAD.MOV.U32 R149, RZ, RZ, c[0x0][0x19c] ;  /* 0x00006700ff959624 */ /* 0x000fe200078e00ff */
[C-C-:B------:R-:W-:Y:S01]  /*6050*/  @!P1 IADD3.X R136, R144.reuse, UR22, R203.reuse, P3, P2 ;  /* 0x0000001690889c10 */ /* 0x140fe20009fe44cb */
[----:B------:R-:W-:Y:S01]  /*6060*/  @!P1 IMAD.MOV.U32 R151, RZ, RZ, c[0x0][0x19c] ;  /* 0x00006700ff979624 */ /* 0x000fe200078e00ff */
[----:B------:R-:W-:Y:S01]  /*6070*/  @!P1 LEA R166, P2, R147, c[0x0][0x168], 0x1 ;  /* 0x00005a0093a69a11 */ /* 0x000fe200078408ff */
[----:B------:R-:W-:Y:S01]  /*6080*/  IMAD.U32 R158, RZ, RZ, UR4 ;  /* 0x00000004ff9e7e24 */ /* 0x000fe2000f8e00ff */
[----:B------:R-:W-:Y:S01]  /*6090*/  @!P1 IADD3 R150, P3, R143, R174, RZ ;  /* 0x000000ae8f969210 */ /* 0x000fe20007f7e0ff */
[----:B------:R-:W-:Y:S01]  /*60a0*/  IMAD.U32 R156, RZ, RZ, UR4 ;  /* 0x00000004ff9c7e24 */ /* 0x000fe2000f8e00ff */
[----:B------:R-:W-:Y:S01]  /*60b0*/  @!P1 LEA.HI.X R167, R147, c[0x0][0x16c], R136, 0x1, P2 ;  /* 0x00005b0093a79a11 */ /* 0x000fe200010f0c88 */
[C---:B------:R-:W-:Y:S01]  /*60c0*/  @!P1 IMAD.X R0, R144.reuse, 0x1, R203, P4 ;  /* 0x0000000190009824 */ /* 0x040fe200020e06cb */
[----:B------:R-:W-:Y:S01]  /*60d0*/  @!P1 IADD3 R146, P2, R143, R152, RZ ;  /* 0x000000988f929210 */ /* 0x000fe20007f5e0ff */
[----:B------:R-:W-:Y:S01]  /*60e0*/  @!P1 IMAD R149, R149, 0x60, RZ ;  /* 0x0000006095959824 */ /* 0x000fe200078e02ff */
[----:B------:R-:W-:Y:S01]  /*60f0*/  @!P1 LEA R168, P4, R5, c[0x0][0x168], 0x1 ;  /* 0x00005a0005a89a11 */ /* 0x000fe200078808ff */
[----:B------:R-:W-:Y:S01]  /*6100*/  @!P1 IMAD R151, R151, 0x70, RZ ;  /* 0x0000007097979824 */ /* 0x000fe200078e02ff */
[----:B------:R-:W-:Y:S01]  /*6110*/  @!P1 IADD3.X R145, R144, R153, R145, P2, !PT ;  /* 0x0000009990919210 */ /* 0x000fe200017fe491 */
[----:B------:R-:W-:Y:S01]  /*6120*/  @!P1 IMAD.WIDE.U32 R176, R176, 0x50, R202 ;  /* 0x00000050b0b09825 */ /* 0x000fe200078e00ca */
[----:B------:R-:W-:-:S02]  /*6130*/  @!P1 IADD3 R152, P2, R143, R172, RZ ;  /* 0x000000ac8f989210 */ /* 0x000fc40007f5e0ff */
[----:B------:R-:W-:Y:S01]  /*6140*/  @!P1 LEA.HI.X R169, R5, c[0x0][0x16c], R0, 0x1, P4 ;  /* 0x00005b0005a99a11 */ /* 0x000fe200020f0c00 */
[----:B------:R-:W-:Y:S01]  /*6150*/  @!P1 IMAD.WIDE.U32 R158, R158, 0x90, R202 ;  /* 0x000000909e9e9825 */ /* 0x000fe200078e00ca */
[C---:B------:R-:W-:Y:S02]  /*6160*/  @!P1 IADD3.X R149, R144.reuse, R175, R149, P3, !PT ;  /* 0x000000af90959210 */ /* 0x040fe40001ffe495 */
[----:B------:R-:W-:Y:S01]  /*6170*/  @!P1 IADD3.X R151, R144, R173, R151, P2, !PT ;  /* 0x000000ad90979210 */ /* 0x000fe200017fe497 */
[----:B------:R-:W-:Y:S01]  /*6180*/  @!P1 IMAD.WIDE.U32 R156, R156, 0xa0, R202 ;  /* 0x000000a09c9c9825 */ /* 0x000fe200078e00ca */
[C---:B------:R-:W-:Y:S01]  /*6190*/  @!P1 IADD3 R148, P4, R143.reuse, R176, RZ ;  /* 0x000000b08f949210 */ /* 0x040fe20007f9e0ff */
[----:B------:R-:W-:Y:S01]  /*61a0*/  @!PT LDS RZ, [RZ] ;  /* 0x00000000fffff984 */ /* 0x000fe20000000800 */
[----:B------:R-:W-:Y:S01]  /*61b0*/  @!PT LDS RZ, [RZ] ;  /* 0x00000000fffff984 */ /* 0x000fe20000000800 */
[----:B------:R-:W-:Y:S01]  /*61c0*/  @!PT LDS RZ, [RZ] ;  /* 0x00000000fffff984 */ /* 0x000fe20000000800 */
[----:B------:R1:W-:Y:S01]  /*61d0*/  @!P1 LDGSTS.E.BYPASS.LTC128B.128 [R244+0x2000], [R168.64] ;  /* 0x02000000a8f49fae */ /* 0x0003e2000b901d54 */
[C---:B------:R-:W-:Y:S01]  /*61e0*/  @!P1 IADD3 R154, P3, R143.reuse, R158, RZ ;  /* 0x0000009e8f9a9210 */ /* 0x040fe20007f7e0ff */
[----:B------:R-:W-:Y:S01]  /*61f0*/  @!P1 IMAD.MOV.U32 R147, RZ, RZ, c[0x0][0x19c] ;  /* 0x00006700ff939624 */ /* 0x000fe200078e00ff */
[----:B------:R-:W-:Y:S01]  /*6200*/  @!P1 IADD3 R156, P2, R143, R156, RZ ;  /* 0x0000009c8f9c9210 */ /* 0x000fe20007f5e0ff */
[----:B------:R-:W-:Y:S01]  /*6210*/  @!P1 IMAD.MOV.U32 R153, RZ, RZ, c[0x0][0x19c] ;  /* 0x00006700ff999624 */ /* 0x000fe200078e00ff */
[----:B------:R1:W-:Y:S01]  /*6220*/  @P1 STS.128 [R244+0x2800], RZ ;  /* 0x002800fff4001388 */ /* 0x0003e20000000c00 */
[----:B------:R-:W-:-:S02]  /*6230*/  @!P1 IMAD.MOV.U32 R155, RZ, RZ, c[0x0][0x19c] ;  /* 0x00006700ff9b9624 */ /* 0x000fc400078e00ff */
[----:B------:R-:W-:Y:S01]  /*6240*/  IMAD.U32 R170, RZ, RZ, UR4 ;  /* 0x00000004ffaa7e24 */ /* 0x000fe2000f8e00ff */
[----:B------:R-:W-:Y:S01]  /*6250*/  @!PT LDS RZ, [RZ] ;  /* 0x00000000fffff984 */ /* 0x000fe20000000800 */
[----:B------:R-:W-:Y:S01]  /*6260*/  @!PT LDS RZ, [RZ] ;  /* 0x00000000fffff984 */ /* 0x000fe20000000800 */
[----:B------:R-:W-:Y:S01]  /*6270*/  @!PT LDS RZ, [RZ] ;  /* 0x00000000fffff984 */ /* 0x000fe20000000800 */
[----:B------:R1:W-:Y:S01]  /*6280*/  @!P1 LDGSTS.E.BYPASS.LTC128B.128 [R244+0x2800], [R166.64] ;  /* 0x02800000a6f49fae */ /* 0x0003e2000b901d54 */
[----:B------:R-:W-:Y:S02]  /*6290*/  IMAD.U32 R164, RZ, RZ, UR4 ;  /* 0x00000004ffa47e24 */ /* 0x000fe4000f8e00ff */
[----:B------:R-:W-:Y:S01]  /*62a0*/  IMAD.U32 R162, RZ, RZ, UR4 ;  /* 0x00000004ffa27e24 */ /* 0x000fe2000f8e00ff */
[----:B------:R1:W-:Y:S01]  /*62b0*/  @P1 STS.128 [R244+0x3000], RZ ;  /* 0x003000fff4001388 */ /* 0x0003e20000000c00 */
[----:B------:R-:W-:Y:S02]  /*62c0*/  @!P1 IMAD R147, R147, 0x50, RZ ;  /* 0x0000005093939824 */ /* 0x000fe400078e02ff */
[----:B------:R-:W-:Y:S02]  /*62d0*/  @!P1 IMAD R153, R153, 0x90, RZ ;  /* 0x0000009099999824 */ /* 0x000fe400078e02ff */
[----:B------:R-:W-:Y:S01]  /*62e0*/  @!P1 IMAD R155, R155, 0xa0, RZ ;  /* 0x000000a09b9b9824 */ /* 0x000fe200078e02ff */
[----:B------:R-:W-:Y:S01]  /*62f0*/  @!P1 IADD3.X R147, R144, R177, R147, P4, !PT ;  /* 0x000000b190939210 */ /* 0x000fe200027fe493 */
[----:B------:R-:W-:Y:S01]  /*6300*/  @!P1 IMAD.WIDE.U32 R170, R170, 0xb0, R202 ;  /* 0x000000b0aaaa9825 */ /* 0x000fe200078e00ca */
[----:B------:R-:W-:-:S02]  /*6310*/  @!P1 IADD3.X R153, R144, R159, R153, P3, !PT ;  /* 0x0000009f90999210 */ /* 0x000fc40001ffe499 */
[----:B------:R-:W-:Y:S01]  /*6320*/  @!P1 IADD3.X R155, R144, R157, R155, P2, !PT ;  /* 0x0000009d909b9210 */ /* 0x000fe200017fe49b */
[----:B------:R-:W-:Y:S01]  /*6330*/  @!P1 IMAD.WIDE.U32 R164, R164, 0xc0, R202 ;  /* 0x000000c0a4a49825 */ /* 0x000fe200078e00ca */
[----:B------:R-:W-:-:S03]  /*6340*/  @!P1 IADD3 R157, P4, R143, R170, RZ ;  /* 0x000000aa8f9d9210 */ /* 0x000fc60007f9e0ff */
[----:B------:R-:W-:Y:S01]  /*6350*/  @!P1 IMAD.WIDE.U32 R162, R162, 0xd0, R202 ;  /* 0x000000d0a2a29825 */ /* 0x000fe200078e00ca */
[----:B------:R-:W-:-:S03]  /*6360*/  @!P1 IADD3 R158, P3, R143, R164, RZ ;  /* 0x000000a48f9e9210 */ /* 0x000fc60007f7e0ff */
[----:B------:R-:W-:Y:S01]  /*6370*/  @!P1 IMAD.MOV.U32 R136, RZ, RZ, c[0x0][0x19c] ;  /* 0x00006700ff889624 */ /* 0x000fe200078e00ff */
[----:B------:R-:W-:Y:S01]  /*6380*/  @!P1 IADD3 R159, P2, R143, R162, RZ ;  /* 0x000000a28f9f9210 */ /* 0x000fe20007f5e0ff */
[----:B------:R-:W-:Y:S02]  /*6390*/  @!P1 IMAD.MOV.U32 R5, RZ, RZ, c[0x0][0x19c] ;  /* 0x00006700ff059624 */ /* 0x000fe400078e00ff */
[----:B------:R-:W-:Y:S02]  /*63a0*/  @!P1 IMAD.MOV.U32 R0, RZ, RZ, c[0x0][0x19c] ;  /* 0x00006700ff009624 */ /* 0x000fe400078e00ff */
[----:B------:R-:W-:Y:S02]  /*63b0*/  @!P1 IMAD R136, R136, 0xb0, RZ ;  /* 0x000000b088889824 */ /* 0x000fe400078e02ff */
[----:B------:R-:W-:Y:S02]  /*63c0*/  @!P1 IMAD R5, R5, 0xc0, RZ ;  /* 0x000000c005059824 */ /* 0x000fe400078e02ff */
[----:B------:R-:W-:Y:S01]  /*63d0*/  @!P1 IMAD R0, R0, 0xd0, RZ ;  /* 0x000000d000009824 */ /* 0x000fe200078e02ff */
[C---:B------:R-:W-:Y:S01]  /*63e0*/  @!P1 IADD3.X R136, R144.reuse, R171, R136, P4, !PT ;  /* 0x000000ab90889210 */ /* 0x040fe200027fe488 */
[----:B------:R-:W-:Y:S01]  /*63f0*/  IMAD.U32 R160, RZ, RZ, UR4 ;  /* 0x00000004ffa07e24 */ /* 0x000fe2000f8e00ff */
[C---:B------:R-:W-:Y:S01]  /*6400*/  @!P1 IADD3.X R165, R144.reuse, R165, R5, P3, !PT ;  /* 0x000000a590a59210 */ /* 0x040fe20001ffe405 */
[----:B------:R-:W-:Y:S01]  /*6410*/  @!P1 IMAD.MOV.U32 R5, RZ, RZ, c[0x0][0x19c] ;  /* 0x00006700ff059624 */ /* 0x000fe200078e00ff */
[----:B------:R-:W-:Y:S01]  /*6420*/  @!P1 IADD3.X R0, R144, R163, R0, P2, !PT ;  /* 0x000000a390009210 */ /* 0x000fe200017fe400 */
[----:B------:R-:W-:Y:S01]  /*6430*/  @!P1 IMAD.WIDE.U32 R160, R160, 0xe0, R202 ;  /* 0x000000e0a0a09825 */ /* 0x000fe200078e00ca */
[----:B------:R-:W-:-:S02]  /*6440*/  @!P1 IADD3 R142, P4, R143, R142, RZ ;  /* 0x0000008e8f8e9210 */ /* 0x000fc40007f9e0ff */
[----:B------:R-:W-:Y:S01]  /*6450*/  @!P1 IADD3 R140, P3, R143, R140, RZ ;  /* 0x0000008c8f8c9210 */ /* 0x000fe20007f7e0ff */
[----:B------:R-:W-:Y:S01]  /*6460*/  @!P1 IMAD R5, R5, 0xe0, RZ ;  /* 0x000000e005059824 */ /* 0x000fe200078e02ff */
[C---:B------:R-:W-:Y:S01]  /*6470*/  @!P1 IADD3 R138, P2, R143.reuse, R138, RZ ;  /* 0x0000008a8f8a9210 */ /* 0x040fe20007f5e0ff */
[----:B------:R-:W-:Y:S01]  /*6480*/  @!P1 IMAD.X R141, R144, 0x1, R141, P4 ;  /* 0x00000001908d9824 */ /* 0x000fe200020e068d */
[----:B------:R-:W-:Y:S01]  /*6490*/  @!P1 LEA R170, P4, R140, c[0x0][0x168], 0x1 ;  /* 0x00005a008caa9a11 */ /* 0x000fe200078808ff */
[----:B------:R-:W-:Y:S01]  /*64a0*/  @!P1 IMAD.X R139, R144, 0x1, R139, P3 ;  /* 0x00000001908b9824 */ /* 0x000fe200018e068b */
[----:B------:R-:W-:Y:S01]  /*64b0*/  @!P1 LEA R162, P3, R138, c[0x0][0x168], 0x1 ;  /* 0x00005a008aa29a11 */ /* 0x000fe200078608ff */
[----:B------:R-:W-:Y:S01]  /*64c0*/  @!P1 IMAD.X R137, R144, 0x1, R137, P2 ;  /* 0x0000000190899824 */ /* 0x000fe200010e0689 */
[----:B------:R-:W-:Y:S02]  /*64d0*/  @!P1 LEA R172, P5, R142, c[0x0][0x168], 0x1 ;  /* 0x00005a008eac9a11 */ /* 0x000fe400078a08ff */
[----:B------:R-:W-:-:S02]  /*64e0*/  @!P1 IADD3 R160, P2, R143, R160, RZ ;  /* 0x000000a08fa09210 */ /* 0x000fc40007f5e0ff */
[----:B------:R-:W-:Y:S02]  /*64f0*/  @!P1 LEA.HI.X R171, R140, c[0x0][0x16c], R139, 0x1, P4 ;  /* 0x00005b008cab9a11 */ /* 0x000fe400020f0c8b */
[----:B------:R-:W-:Y:S02]  /*6500*/  @!P1 LEA.HI.X R163, R138, c[0x0][0x16c], R137, 0x1, P3 ;  /* 0x00005b008aa39a11 */ /* 0x000fe400018f0c89 */
[----:B------:R-:W-:Y:S02]  /*6510*/  @!P1 LEA R140, P3, R146, c[0x0][0x168], 0x1 ;  /* 0x00005a00928c9a11 */ /* 0x000fe400078608ff */
[----:B------:R-:W-:Y:S02]  /*6520*/  @!P1 LEA.HI.X R173, R142, c[0x0][0x16c], R141, 0x1, P5 ;  /* 0x00005b008ead9a11 */ /* 0x000fe400028f0c8d */
[----:B------:R-:W-:Y:S02]  /*6530*/  @!P1 IADD3.X R5, R144, R161, R5, P2, !PT ;  /* 0x000000a190059210 */ /* 0x000fe400017fe405 */
[----:B------:R-:W-:Y:S01]  /*6540*/  @!P1 LEA R138, P2, R148, c[0x0][0x168], 0x1 ;  /* 0x00005a00948a9a11 */ /* 0x000fe200078408ff */
[----:B------:R-:W-:Y:S01]  /*6550*/  @!PT LDS RZ, [RZ] ;  /* 0x00000000fffff984 */ /* 0x000fe20000000800 */
[----:B------:R-:W-:Y:S01]  /*6560*/  @!PT LDS RZ, [RZ] ;  /* 0x00000000fffff984 */ /* 0x000fe20000000800 */
[----:B------:R-:W-:Y:S01]  /*6570*/  @!PT LDS RZ, [RZ] ;  /* 0x00000000fffff984 */ /* 0x000fe20000000800 */
[----:B------:R1:W-:Y:S01]  /*6580*/  @!P1 LDGSTS.E.BYPASS.LTC128B.128 [R244+0x3000], [R172.64] ;  /* 0x03000000acf49fae */ /* 0x0003e2000b901d54 */
[----:B------:R-:W-:-:S02]  /*6590*/  @!P1 LEA.HI.X R141, R146, c[0x0][0x16c], R145, 0x1, P3 ;  /* 0x00005b00928d9a11 */ /* 0x000fc400018f0c91 */
[----:B------:R-:W-:Y:S01]  /*65a0*/  @!P1 LEA R176, P5, R150, c[0x0][0x168], 0x1 ;  /* 0x00005a0096b09a11 */ /* 0x000fe200078a08ff */
[----:B------:R1:W-:Y:S01]  /*65b0*/  @P1 STS.128 [R244+0x3800], RZ ;  /* 0x003800fff4001388 */ /* 0x0003e20000000c00 */
[----:B------:R-:W-:Y:S02]  /*65c0*/  @!P1 LEA.HI.X R139, R148, c[0x0][0x16c], R147, 0x1, P2 ;  /* 0x00005b00948b9a11 */ /* 0x000fe400010f0c93 */
[----:B------:R-:W-:Y:S01]  /*65d0*/  @!P1 LEA R174, P4, R152, c[0x0][0x168], 0x1 ;  /* 0x00005a0098ae9a11 */ /* 0x000fe200078808ff */
[----:B------:R-:W-:Y:S01]  /*65e0*/  @!PT LDS RZ, [RZ] ;  /* 0x00000000fffff984 */ /* 0x000fe20000000800 */
[----:B------:R-:W-:Y:S01]  /*65f0*/  @!PT LDS RZ, [RZ] ;  /* 0x00000000fffff984 */ /* 0x000fe20000000800 */
[----:B------:R-:W-:Y:S01]  /*6600*/  @!PT LDS RZ, [RZ] ;  /* 0x00000000fffff984 */ /* 0x000fe20000000800 */
[----:B------:R1:W-:Y:S01]  /*6610*/  @!P1 LDGSTS.E.BYPASS.LTC128B.128 [R244+0x3800], [R140.64] ;  /* 0x038000008cf49fae */ /* 0x0003e2000b901d54 */
[----:B------:R-:W-:Y:S02]  /*6620*/  @!P1 LEA.HI.X R177, R150, c[0x0][0x16c], R149, 0x1, P5 ;  /* 0x00005b0096b19a11 */ /* 0x000fe400028f0c95 */
[----:B------:R-:W-:Y:S01]  /*6630*/  @!P1 LEA R146, P2, R156, c[0x0][0x168], 0x1 ;  /* 0x00005a009c929a11 */ /* 0x000fe200078408ff */
[----:B------:R1:W-:Y:S01]  /*6640*/  @P1 STS.128 [R244+0x4000], RZ ;  /* 0x004000fff4001388 */ /* 0x0003e20000000c00 */
[----:B------:R-:W-:-:S02]  /*6650*/  @!P1 LEA R148, P3, R154, c[0x0][0x168], 0x1 ;  /* 0x00005a009a949a11 */ /* 0x000fc400078608ff */
[----:B------:R-:W-:Y:S01]  /*6660*/  @!P1 LEA.HI.X R175, R152, c[0x0][0x16c], R151, 0x1, P4 ;  /* 0x00005b0098af9a11 */ /* 0x000fe200020f0c97 */
[----:B------:R-:W-:Y:S01]  /*6670*/  @!PT LDS RZ, [RZ] ;  /* 0x00000000fffff984 */ /* 0x000fe20000000800 */
[----:B------:R-:W-:Y:S01]  /*6680*/  @!PT LDS RZ, [RZ] ;  /* 0x00000000fffff984 */ /* 0x000fe20000000800 */
[----:B------:R-:W-:Y:S01]  /*6690*/  @!PT LDS RZ, [RZ] ;  /* 0x00000000fffff984 */ /* 0x000fe20000000800 */
[----:B------:R1:W-:Y:S01]  /*66a0*/  @!P1 LDGSTS.E.BYPASS.LTC128B.128 [R244+0x4000], [R170.64] ;  /* 0x04000000aaf49fae */ /* 0x0003e2000b901d54 */
[----:B------:R-:W-:Y:S02]  /*66b0*/  @!P1 LEA.HI.X R147, R156, c[0x0][0x16c], R155, 0x1, P2 ;  /* 0x00005b009c939a11 */ /* 0x000fe400010f0c9b */
[----:B------:R-:W-:Y:S01]  /*66c0*/  @!P1 LEA.HI.X R149, R154, c[0x0][0x16c], R153, 0x1, P3 ;  /* 0x00005b009a959a11 */ /* 0x000fe200018f0c99 */
[----:B------:R1:W-:Y:S01]  /*66d0*/  @P1 STS.128 [R244+0x4800], RZ ;  /* 0x004800fff4001388 */ /* 0x0003e20000000c00 */
[----:B------:R-:W-:Y:S02]  /*66e0*/  @!P1 LEA R156, P5, R157, c[0x0][0x168], 0x1 ;  /* 0x00005a009d9c9a11 */ /* 0x000fe400078a08ff */
[----:B------:R-:W-:Y:S01]  /*66f0*/  @!P1 LEA R154, P4, R158, c[0x0][0x168], 0x1 ;  /* 0x00005a009e9a9a11 */ /* 0x000fe200078808ff */
[----:B------:R-:W-:Y:S01]  /*6700*/  @!PT LDS RZ, [RZ] ;  /* 0x00000000fffff984 */ /* 0x000fe20000000800 */
[----:B------:R-:W-:Y:S01]  /*6710*/  @!PT LDS RZ, [RZ] ;  /* 0x00000000fffff984 */ /* 0x000fe20000000800 */
[----:B------:R-:W-:Y:S01]  /*6720*/  @!PT LDS RZ, [RZ] ;  /* 0x00000000fffff984 */ /* 0x000fe20000000800 */
[----:B------:R1:W-:Y:S01]  /*6730*/  @!P1 LDGSTS.E.BYPASS.LTC128B.128 [R244+0x4800], [R138.64] ;  /* 0x048000008af49fae */ /* 0x0003e2000b901d54 */
[----:B------:R-:W-:-:S02]  /*6740*/  @!P1 LEA R152, P3, R159, c[0x0][0x168], 0x1 ;  /* 0x00005a009f989a11 */ /* 0x000fc400078608ff */
[----:B------:R-:W-:Y:S01]  /*6750*/  @!P1 LEA.HI.X R157, R157, c[0x0][0x16c], R136, 0x1, P5 ;  /* 0x00005b009d9d9a11 */ /* 0x000fe200028f0c88 */
[----:B------:R1:W-:Y:S01]  /*6760*/  @P1 STS.128 [R244+0x5000], RZ ;  /* 0x005000fff4001388 */ /* 0x0003e20000000c00 */
[----:B------:R-:W-:Y:S02]  /*6770*/  @!P1 LEA R150, P2, R160, c[0x0][0x168], 0x1 ;  /* 0x00005a00a0969a11 */ /* 0x000fe400078408ff */
[----:B------:R-:W-:Y:S01]  /*6780*/  @!P1 LEA.HI.X R155, R158, c[0x0][0x16c], R165, 0x1, P4 ;  /* 0x00005b009e9b9a11 */ /* 0x000fe200020f0ca5 */
[----:B------:R-:W-:Y:S01]  /*6790*/  @!PT LDS RZ, [RZ] ;  /* 0x00000000fffff984 */ /* 0x000fe20000000800 */
[----:B------:R-:W-:Y:S01]  /*67a0*/  @!PT LDS RZ, [RZ] ;  /* 0x00000000fffff984 */ /* 0x000fe20000000800 */
[----:B------:R-:W-:Y:S01]  /*67b0*/  @!PT LDS RZ, [RZ] ;  /* 0x00000000fffff984 */ /* 0x000fe20000000800 */
[----:B------:R1:W-:Y:S01]  /*67c0*/  @!P1 LDGSTS.E.BYPASS.LTC128B.128 [R244+0x5000], [R176.64] ;  /* 0x05000000b0f49fae */ /* 0x0003e2000b901d54 */
[----:B------:R-:W-:Y:S02]  /*67d0*/  @!P1 LEA.HI.X R153, R159, c[0x0][0x16c], R0, 0x1, P3 ;  /* 0x00005b009f999a11 */ /* 0x000fe400018f0c00 */
[----:B------:R-:W-:Y:S01]  /*67e0*/  @!P1 LEA.HI.X R151, R160, c[0x0][0x16c], R5, 0x1, P2 ;  /* 0x00005b00a0979a11 */ /* 0x000fe200010f0c05 */
[----:B------:R1:W-:Y:S04]  /*67f0*/  @P1 STS.128 [R244+0x5800], RZ ;  /* 0x005800fff4001388 */ /* 0x0003e80000000c00 */
[----:B------:R-:W-:Y:S01]  /*6800*/  @!PT LDS RZ, [RZ] ;  /* 0x00000000fffff984 */ /* 0x000fe20000000800 */
[----:B------:R-:W-:Y:S01]  /*6810*/  @!PT LDS RZ, [RZ] ;  /* 0x00000000fffff984 */ /* 0x000fe20000000800 */
[----:B------:R-:W-:Y:S01]  /*6820*/  @!PT LDS RZ, [RZ] ;  /* 0x00000000fffff984 */ /* 0x000fe20000000800 */
[----:B------:R1:W-:Y:S04]  /*6830*/  @!P1 LDGSTS.E.BYPASS.LTC128B.128 [R244+0x5800], [R174.64] ;  /* 0x05800000aef49fae */ /* 0x0003e8000b901d54 */
        /* <DEDUP_REMOVED lines=35> */
[----:B------:R1:W-:Y:S01]  /*6a70*/  @P1 STS.128 [R244+0x9800], RZ ;  /* 0x009800fff4001388 */ /* 0x0003e20000000c00 */
[----:B------:R-:W-:Y:S05]  /*6a80*/  @P1 BRA `(.L_x_764) ;  /* 0x000000c000001947 */ /* 0x000fea0003800000 */
[----:B------:R-:W-:Y:S01]  /*6a90*/  IMAD.U32 R0, RZ, RZ, UR4 ;  /* 0x00000004ff007e24 */ /* 0x000fe2000f8e00ff */
[----:B------:R-:W-:-:S02]  /*6aa0*/  ULDC UR5, c[0x0][0x19c] ;  /* 0x0000670000057ab9 */ /* 0x000fc40000000800 */
[----:B------:R-:W-:Y:S01]  /*6ab0*/  UIMAD UR5, UR5, 0xf0, URZ ;  /* 0x000000f0050578a4 */ /* 0x000fe2000f8e023f */
[----:B------:R-:W-:-:S05]  /*6ac0*/  IMAD.WIDE.U32 R136, R0, 0xf0, R202 ;  /* 0x000000f000887825 */ /* 0x000fca00078e00ca */
[----:B------:R-:W-:-:S04]  /*6ad0*/  IADD3 R5, P1, R143, R136, RZ ;  /* 0x000000888f057210 */ /* 0x000fc80007f3e0ff */
[----:B------:R-:W-:Y:S02]  /*6ae0*/  IADD3.X R0, R144, UR5, R137, P1, !PT ;  /* 0x0000000590007c10 */ /* 0x000fe40008ffe489 */
[----:B------:R-:W-:-:S04]  /*6af0*/  LEA R136, P1, R5, c[0x0][0x168], 0x1 ;  /* 0x00005a0005887a11 */ /* 0x000fc800078208ff */
[----:B------:R-:W-:-:S05]  /*6b00*/  LEA.HI.X R137, R5, c[0x0][0x16c], R0, 0x1, P1 ;  /* 0x00005b0005897a11 */ /* 0x000fca00008f0c00 */
[----:B------:R-:W-:Y:S01]  /*6b10*/  @!PT LDS RZ, [RZ] ;  /* 0x00000000fffff984 */ /* 0x000fe20000000800 */
[----:B------:R-:W-:Y:S01]  /*6b20*/  @!PT LDS RZ, [RZ] ;  /* 0x00000000fffff984 */ /* 0x000fe20000000800 */
[----:B------:R-:W-:Y:S01]  /*6b30*/  @!PT LDS RZ, [RZ] ;  /* 0x00000000fffff984 */ /* 0x000fe20000000800 */
[----:B------:R2:W-:Y:S04]  /*6b40*/  LDGSTS.E.BYPASS.LTC128B.128 [R244+0x9800], [R136.64] ;  /* 0x0980000088f47fae */ /* 0x0005e8000b901d54 */
.L_x_764:
[----:B------:R-:W-:Y:S05]  /*6b50*/  BSYNC B0 ;  /* 0x0000000000007941 */ /* 0x000fea0003800000 */
.L_x_763:
[----:B------:R-:W0:Y:S01]  /*6b60*/  LDGDEPBAR ;  /* 0x00000000000079af */ /* 0x000e220000000000 */
[----:B------:R-:W-:-:S04]  /*6b70*/  IADD3 R202, P1, R143, R202, RZ ;  /* 0x000000ca8fca7210 */ /* 0x000fc80007f3e0ff */
[----:B------:R-:W-:Y:S02]  /*6b80*/  IADD3.X R203, R144, R203, RZ, P1, !PT ;  /* 0x000000cb90cb7210 */ /* 0x000fe40000ffe4ff */
.L_x_760:
[----:B------:R-:W-:-:S04]  /*6b90*/  IADD3 R0, R2, UR24, RZ ;  /* 0x0000001802007c10 */ /* 0x000fc8000fffe0ff */
[C---:B------:R-:W-:Y:S02]  /*6ba0*/  IADD3 R5, R0.reuse, 0x1, RZ ;  /* 0x0000000100057810 */ /* 0x040fe40007ffe0ff */
[C---:B------:R-:W-:Y:S02]  /*6bb0*/  IADD3 R2, R0.reuse, 0x8, RZ ;  /* 0x0000000800027810 */ /* 0x040fe40007ffe0ff */
[CC--:B------:R-:W-:Y:S02]  /*6bc0*/  ISETP.GE.AND P4, PT, R5.reuse, R209.reuse, PT ;  /* 0x000000d10500720c */ /* 0x0c0fe40003f86270 */
[-C--:B------:R-:W-:Y:S02]  /*6bd0*/  ISETP.GE.AND P6, PT, R5, R208.reuse, PT ;  /* 0x000000d00500720c */ /* 0x080fe40003fc6270 */
[----:B------:R-:W-:Y:S02]  /*6be0*/  ISETP.GE.AND P1, PT, R0, R208, PT ;  /* 0x000000d00000720c */ /* 0x000fe40003f26270 */
[----:B------:R-:W-:-:S02]  /*6bf0*/  ISETP.GE.AND P3, PT, R2, R209, PT ;  /* 0x000000d10200720c */ /* 0x000fc40003f66270 */
[C---:B--2---:R-:W-:Y:S02]  /*6c00*/  IADD3 R136, R0.reuse, 0x9, RZ ;  /* 0x0000000900887810 */ /* 0x044fe40007ffe0ff */
[----:B------:R-:W-:Y:S02]  /*6c10*/  IADD3 R5, R0, 0x10, RZ ;  /* 0x0000001000057810 */ /* 0x000fe40007ffe0ff */
[----:B------:R-:W-:Y:S02]  /*6c20*/  ISETP.GE.AND P2, PT, R2, R208, PT ;  /* 0x000000d00200720c */ /* 0x000fe40003f46270 */
[----:B------:R-:W-:Y:S02]  /*6c30*/  FSEL R2, R42, -INF , !P1 ;  /* 0xff8000002a027808 */ /* 0x000fe40004800000 */
[----:B------:R-:W-:Y:S02]  /*6c40*/  FSEL R235, R43, -INF , !P6 ;  /* 0xff8000002beb7808 */ /* 0x000fe40007000000 */
[----:B------:R-:W-:-:S02]  /*6c50*/  FSEL R233, R36, -INF , !P3 ;  /* 0xff80000024e97808 */ /* 0x000fc40005800000 */
[CC--:B------:R-:W-:Y:S02]  /*6c60*/  ISETP.GE.AND P1, PT, R136.reuse, R209.reuse, PT ;  /* 0x000000d18800720c */ /* 0x0c0fe40003f26270 */
[-C--:B------:R-:W-:Y:S02]  /*6c70*/  ISETP.GE.AND P5, PT, R136, R208.reuse, PT ;  /* 0x000000d08800720c */ /* 0x080fe40003fa6270 */
[C---:B------:R-:W-:Y:S02]  /*6c80*/  ISETP.GE.AND P6, PT, R5.reuse, R209, PT ;  /* 0x000000d10500720c */ /* 0x040fe40003fc6270 */
[----:B------:R-:W-:Y:S02]  /*6c90*/  ISETP.GE.AND P3, PT, R5, R208, PT ;  /* 0x000000d00500720c */ /* 0x000fe40003f66270 */
[C---:B------:R-:W-:Y:S02]  /*6ca0*/  IADD3 R42, R0.reuse, 0x11, RZ ;  /* 0x00000011002a7810 */ /* 0x040fe40007ffe0ff */
[----:B------:R-:W-:-:S02]  /*6cb0*/  IADD3 R5, R0, 0x18, RZ ;  /* 0x0000001800057810 */ /* 0x000fc40007ffe0ff */
[----:B------:R-:W-:Y:S02]  /*6cc0*/  FSEL R38, R38, -INF , !P2 ;  /* 0xff80000026267808 */ /* 0x000fe40005000000 */
[----:B------:R-:W-:Y:S02]  /*6cd0*/  FSEL R37, R37, -INF , !P1 ;  /* 0xff80000025257808 */ /* 0x000fe40004800000 */
[----:B------:R-:W-:Y:S02]  /*6ce0*/  FSEL R237, R39, -INF , !P5 ;  /* 0xff80000027ed7808 */ /* 0x000fe40006800000 */
[----:B------:R-:W-:Y:S02]  /*6cf0*/  FSEL R32, R32, -INF , !P6 ;  /* 0xff80000020207808 */ /* 0x000fe40007000000 */
[C---:B------:R-:W-:Y:S02]  /*6d00*/  ISETP.GE.AND P2, PT, R42.reuse, R209, PT ;  /* 0x000000d12a00720c */ /* 0x040fe40003f46270 */
[----:B------:R-:W-:-:S02]  /*6d10*/  ISETP.GE.AND P1, PT, R42, R208, PT ;  /* 0x000000d02a00720c */ /* 0x000fc40003f26270 */
[C---:B------:R-:W-:Y:S02]  /*6d20*/  ISETP.GE.AND P5, PT, R5.reuse, R209, PT ;  /* 0x000000d10500720c */ /* 0x040fe40003fa6270 */
[----:B------:R-:W-:Y:S02]  /*6d30*/  ISETP.GE.AND P6, PT, R5, R208, PT ;  /* 0x000000d00500720c */ /* 0x000fe40003fc6270 */
[C---:B------:R-:W-:Y:S02]  /*6d40*/  IADD3 R36, R0.reuse, 0x19, RZ ;  /* 0x0000001900247810 */ /* 0x040fe40007ffe0ff */
[----:B------:R-:W-:Y:S02]  /*6d50*/  IADD3 R5, R0, 0x20, RZ ;  /* 0x0000002000057810 */ /* 0x000fe40007ffe0ff */
[----:B------:R-:W-:Y:S02]  /*6d60*/  FSEL R39, R34, -INF , !P3 ;  /* 0xff80000022277808 */ /* 0x000fe40005800000 */
[----:B------:R-:W-:-:S02]  /*6d70*/  FSEL R42, R33, -INF , !P2 ;  /* 0xff800000212a7808 */ /* 0x000fc40005000000 */
[----:B------:R-:W-:Y:S02]  /*6d80*/  FSEL R35, R35, -INF , !P1 ;  /* 0xff80000023237808 */ /* 0x000fe40004800000 */
[----:B------:R-:W-:Y:S02]  /*6d90*/  FSEL R28, R28, -INF , !P5 ;  /* 0xff8000001c1c7808 */ /* 0x000fe40006800000 */
[CC--:B------:R-:W-:Y:S02]  /*6da0*/  ISETP.GE.AND P3, PT, R36.reuse, R209.reuse, PT ;  /* 0x000000d12400720c */ /* 0x0c0fe40003f66270 */
[-C--:B------:R-:W-:Y:S02]  /*6db0*/  ISETP.GE.AND P2, PT, R36, R208.reuse, PT ;  /* 0x000000d02400720c */ /* 0x080fe40003f46270 */
[C---:B------:R-:W-:Y:S02]  /*6dc0*/  ISETP.GE.AND P1, PT, R5.reuse, R209, PT ;  /* 0x000000d10500720c */ /* 0x040fe40003f26270 */
[----:B------:R-:W-:-:S02]  /*6dd0*/  ISETP.GE.AND P5, PT, R5, R208, PT ;  /* 0x000000d00500720c */ /* 0x000fc40003fa6270 */
[C---:B------:R-:W-:Y:S02]  /*6de0*/  IADD3 R34, R0.reuse, 0x21, RZ ;  /* 0x0000002100227810 */ /* 0x040fe40007ffe0ff */
[----:B------:R-:W-:Y:S02]  /*6df0*/  IADD3 R5, R0, 0x28, RZ ;  /* 0x0000002800057810 */ /* 0x000fe40007ffe0ff */
[----:B------:R-:W-:Y:S02]  /*6e00*/  FSEL R33, R30, -INF , !P6 ;  /* 0xff8000001e217808 */ /* 0x000fe40007000000 */
        /* <DEDUP_REMOVED lines=9> */
[----:B-1----:R-:W-:Y:S02]  /*6ea0*/  FSEL R168, R26, -INF , !P5 ;  /* 0xff8000001aa87808 */ /* 0x002fe40006800000 */
        /* <DEDUP_REMOVED lines=29> */
[----:B------:R-:W-:Y:S02]  /*7080*/  IADD3 R12, R0, 0x49, RZ ;  /* 0x00000049000c7810 */ /* 0x000fe40007ffe0ff */
[----:B------:R-:W-:Y:S02]  /*7090*/  FSEL R136, R14, -INF , !P3 ;  /* 0xff8000000e887808 */ /* 0x000fe40005800000 */
[----:B------:R-:W-:Y:S02]  /*70a0*/  FSEL R143, R13, -INF , !P2 ;  /* 0xff8000000d8f7808 */ /* 0x000fe40005000000 */
[----:B------:R-:W-:Y:S02]  /*70b0*/  FSEL R139, R15, -INF , !P1 ;  /* 0xff8000000f8b7808 */ /* 0x000fe40004800000 */
[----:B------:R-:W-:Y:S02]  /*70c0*/  FSEL R146, R8, -INF , !P5 ;  /* 0xff80000008927808 */ /* 0x000fe40006800000 */
[----:B------:R-:W-:-:S02]  /*70d0*/  FSEL R147, R10, -INF , !P6 ;  /* 0xff8000000a937808 */ /* 0x000fc40007000000 */
[CC--:B------:R-:W-:Y:S02]  /*70e0*/  ISETP.GE.AND P3, PT, R16.reuse, R209.reuse, PT ;  /* 0x000000d11000720c */ /* 0x0c0fe40003f66270 */
[-C--:B------:R-:W-:Y:S02]  /*70f0*/  ISETP.GE.AND P2, PT, R16, R208.reuse, PT ;  /* 0x000000d01000720c */ /* 0x080fe40003f46270 */
[CC--:B------:R-:W-:Y:S02]  /*7100*/  ISETP.GE.AND P1, PT, R5.reuse, R209.reuse, PT ;  /* 0x000000d10500720c */ /* 0x0c0fe40003f26270 */
[----:B------:R-:W-:Y:S02]  /*7110*/  ISETP.GE.AND P5, PT, R5, R208, PT ;  /* 0x000000d00500720c */ /* 0x000fe40003fa6270 */
[----:B------:R-:W-:Y:S02]  /*7120*/  ISETP.GE.AND P6, PT, R12, R209, PT ;  /* 0x000000d10c00720c */ /* 0x000fe40003fc6270 */
[----:B------:R-:W-:-:S02]  /*7130*/  IADD3 R5, R0, 0x50, RZ ;  /* 0x0000005000057810 */ /* 0x000fc40007ffe0ff */
[----:B------:R-:W-:Y:S02]  /*7140*/  IADD3 R8, R0, 0x51, RZ ;  /* 0x0000005100087810 */ /* 0x000fe40007ffe0ff */
[----:B------:R-:W-:Y:S02]  /*7150*/  FSEL R155, R9, -INF , !P3 ;  /* 0xff800000099b7808 */ /* 0x000fe40005800000 */
[----:B------:R-:W-:Y:S02]  /*7160*/  FSEL R142, R11, -INF , !P2 ;  /* 0xff8000000b8e7808 */ /* 0x000fe40005000000 */
[----:B------:R-:W-:Y:S02]  /*7170*/  FSEL R148, R52, -INF , !P1 ;  /* 0xff80000034947808 */ /* 0x000fe40004800000 */
[----:B------:R-:W-:Y:S02]  /*7180*/  FSEL R144, R54, -INF , !P5 ;  /* 0xff80000036907808 */ /* 0x000fe40006800000 */
[----:B------:R-:W-:-:S02]  /*7190*/  FSEL R157, R53, -INF , !P6 ;  /* 0xff800000359d7808 */ /* 0x000fc40007000000 */
[-C--:B------:R-:W-:Y:S02]  /*71a0*/  ISETP.GE.AND P3, PT, R12, R208.reuse, PT ;  /* 0x000000d00c00720c */ /* 0x080fe40003f66270 */
[CC--:B------:R-:W-:Y:S02]  /*71b0*/  ISETP.GE.AND P2, PT, R5.reuse, R209.reuse, PT ;  /* 0x000000d10500720c */ /* 0x0c0fe40003f46270 */
[-C--:B------:R-:W-:Y:S02]  /*71c0*/  ISETP.GE.AND P1, PT, R5, R208.reuse, PT ;  /* 0x000000d00500720c */ /* 0x080fe40003f26270 */
[C---:B------:R-:W-:Y:S02]  /*71d0*/  ISETP.GE.AND P5, PT, R8.reuse, R209, PT ;  /* 0x000000d10800720c */ /* 0x040fe40003fa6270 */
[----:B------:R-:W-:Y:S02]  /*71e0*/  ISETP.GE.AND P6, PT, R8, R208, PT ;  /* 0x000000d00800720c */ /* 0x000fe40003fc6270 */
[----:B------:R-:W-:-:S02]  /*71f0*/  IADD3 R5, R0, 0x58, RZ ;  /* 0x0000005800057810 */ /* 0x000fc40007ffe0ff */
[----:B------:R-:W-:Y:S02]  /*7200*/  IADD3 R8, R0, 0x59, RZ ;  /* 0x0000005900087810 */ /* 0x000fe40007ffe0ff */
[----:B------:R-:W-:Y:S02]  /*7210*/  FSEL R153, R55, -INF , !P3 ;  /* 0xff80000037997808 */ /* 0x000fe40005800000 */
[----:B------:R-:W-:Y:S02]  /*7220*/  FSEL R249, R48, -INF , !P2 ;  /* 0xff80000030f97808 */ /* 0x000fe40005000000 */
[----:B------:R-:W-:Y:S02]  /*7230*/  FSEL R159, R50, -INF , !P1 ;  /* 0xff800000329f7808 */ /* 0x000fe40004800000 */
[----:B------:R-:W-:Y:S02]  /*7240*/  FSEL R169, R49, -INF , !P5 ;  /* 0xff80000031a97808 */ /* 0x000fe40006800000 */
[----:B------:R-:W-:-:S02]  /*7250*/  ISETP.GE.AND P3, PT, R5, R209, PT ;  /* 0x000000d10500720c */ /* 0x000fc40003f66270 */
[-C--:B------:R-:W-:Y:S02]  /*7260*/  ISETP.GE.AND P2, PT, R5, R208.reuse, PT ;  /* 0x000000d00500720c */ /* 0x080fe40003f46270 */
[C---:B------:R-:W-:Y:S02]  /*7270*/  ISETP.GE.AND P1, PT, R8.reuse, R209, PT ;  /* 0x000000d10800720c */ /* 0x040fe40003f26270 */
[----:B------:R-:W-:Y:S02]  /*7280*/  ISETP.GE.AND P5, PT, R8, R208, PT ;  /* 0x000000d00800720c */ /* 0x000fe40003fa6270 */
[C---:B------:R-:W-:Y:S02]  /*7290*/  IADD3 R5, R0.reuse, 0x60, RZ ;  /* 0x0000006000057810 */ /* 0x040fe40007ffe0ff */
[----:B------:R-:W-:Y:S02]  /*72a0*/  IADD3 R8, R0, 0x61, RZ ;  /* 0x0000006100087810 */ /* 0x000fe40007ffe0ff */
[----:B------:R-:W-:-:S02]  /*72b0*/  FSEL R150, R51, -INF , !P6 ;  /* 0xff80000033967808 */ /* 0x000fc40007000000 */
[----:B------:R-:W-:Y:S02]  /*72c0*/  FSEL R245, R44, -INF , !P3 ;  /* 0xff8000002cf57808 */ /* 0x000fe40005800000 */
[----:B------:R-:W-:Y:S02]  /*72d0*/  FSEL R251, R46, -INF , !P2 ;  /* 0xff8000002efb7808 */ /* 0x000fe40005000000 */
[----:B------:R-:W-:Y:S02]  /*72e0*/  FSEL R175, R45, -INF , !P1 ;  /* 0xff8000002daf7808 */ /* 0x000fe40004800000 */
[CC--:B------:R-:W-:Y:S02]  /*72f0*/  ISETP.GE.AND P6, PT, R5.reuse, R209.reuse, PT ;  /* 0x000000d10500720c */ /* 0x0c0fe40003fc6270 */
[----:B------:R-:W-:Y:S02]  /*7300*/  ISETP.GE.AND P3, PT, R5, R208, PT ;  /* 0x000000d00500720c */ /* 0x000fe40003f66270 */
[----:B------:R-:W-:-:S02]  /*7310*/  ISETP.GE.AND P2, PT, R8, R209, PT ;  /* 0x000000d10800720c */ /* 0x000fc40003f46270 */
[----:B------:R-:W-:Y:S02]  /*7320*/  ISETP.GE.AND P1, PT, R8, R208, PT ;  /* 0x000000d00800720c */ /* 0x000fe40003f26270 */
[C---:B------:R-:W-:Y:S02]  /*7330*/  IADD3 R5, R0.reuse, 0x68, RZ ;  /* 0x0000006800057810 */ /* 0x040fe40007ffe0ff */
[----:B------:R-:W-:Y:S02]  /*7340*/  IADD3 R8, R0, 0x69, RZ ;  /* 0x0000006900087810 */ /* 0x000fe40007ffe0ff */
[----:B------:R-:W-:Y:S02]  /*7350*/  FSEL R163, R47, -INF , !P5 ;  /* 0xff8000002fa37808 */ /* 0x000fe40006800000 */
[----:B------:R-:W-:Y:S02]  /*7360*/  FSEL R219, R132, -INF , !P6 ;  /* 0xff80000084db7808 */ /* 0x000fe40007000000 */
[----:B------:R-:W-:-:S02]  /*7370*/  FSEL R181, R134, -INF , !P3 ;  /* 0xff80000086b57808 */ /* 0x000fc40005800000 */
[----:B------:R-:W-:Y:S02]  /*7380*/  FSEL R197, R133, -INF , !P2 ;  /* 0xff80000085c57808 */ /* 0x000fe40005000000 */
        /* <DEDUP_REMOVED lines=39> */
[----:B------:R-:W-:Y:S02]  /*7600*/  ISETP.GE.AND P3, PT, R5, R208, PT ;  /* 0x000000d00500720c */ /* 0x000fe40003f66270 */
[----:B------:R-:W-:-:S02]  /*7610*/  ISETP.GE.AND P2, PT, R8, R209, PT ;  /* 0x000000d10800720c */ /* 0x000fc40003f46270 */
[----:B------:R-:W-:Y:S02]  /*7620*/  ISETP.GE.AND P1, PT, R8, R208, PT ;  /* 0x000000d00800720c */ /* 0x000fe40003f26270 */
[----:B------:R-:W-:Y:S02]  /*7630*/  IADD3 R8, R0, 0x91, RZ ;  /* 0x0000009100087810 */ /* 0x000fe40007ffe0ff */
[----:B------:R-:W-:Y:S02]  /*7640*/  FSEL R207, R123, -INF , !P6 ;  /* 0xff8000007bcf7808 */ /* 0x000fe40007000000 */
[----:B------:R-:W-:Y:S02]  /*7650*/  FMNMX.FTZ R9, R2, R235, !PT ;  /* 0x000000eb02097209 */ /* 0x000fe40007810000 */
[----:B------:R-:W-:Y:S02]  /*7660*/  ISETP.GE.AND P6, PT, R5, R209, PT ;  /* 0x000000d10500720c */ /* 0x000fe40003fc6270 */
[----:B------:R-:W-:-:S02]  /*7670*/  IADD3 R5, R0, 0x90, RZ ;  /* 0x0000009000057810 */ /* 0x000fc40007ffe0ff */
[----:B------:R-:W-:Y:S02]  /*7680*/  FSEL R179, R114, -INF , !P3 ;  /* 0xff80000072b37808 */ /* 0x000fe40005800000 */
[----:B------:R-:W-:Y:S02]  /*7690*/  FSEL R165, R113, -INF , !P2 ;  /* 0xff80000071a57808 */ /* 0x000fe40005000000 */
[C---:B------:R-:W-:Y:S02]  /*76a0*/  ISETP.GE.AND P3, PT, R8.reuse, R209, PT ;  /* 0x000000d10800720c */ /* 0x040fe40003f66270 */
[----:B------:R-:W-:Y:S02]  /*76b0*/  ISETP.GE.AND P2, PT, R8, R208, PT ;  /* 0x000000d00800720c */ /* 0x000fe40003f46270 */
[----:B------:R-:W-:Y:S02]  /*76c0*/  FMNMX.FTZ R8, R38, R9, !PT ;  /* 0x0000000926087209 */ /* 0x000fe40007810000 */
[----:B------:R-:W-:-:S02]  /*76d0*/  FSEL R183, R119, -INF , !P5 ;  /* 0xff80000077b77808 */ /* 0x000fc40006800000 */
[-C--:B------:R-:W-:Y:S02]  /*76e0*/  ISETP.GE.AND P5, PT, R5, R209.reuse, PT ;  /* 0x000000d10500720c */ /* 0x080fe40003fa6270 */
[----:B------:R-:W-:Y:S02]  /*76f0*/  FMNMX.FTZ R8, R237, R8, !PT ;  /* 0x00000008ed087209 */ /* 0x000fe40007810000 */
[----:B------:R-:W-:Y:S02]  /*7700*/  FSEL R135, R108, -INF , !P5 ;  /* 0xff8000006c877808 */ /* 0x000fe40006800000 */
[----:B------:R-:W-:Y:S02]  /*7710*/  ISETP.GE.AND P5, PT, R0, R209, PT ;  /* 0x000000d10000720c */ /* 0x000fe40003fa6270 */
[----:B------:R-:W-:Y:S02]  /*7720*/  FMNMX.FTZ R8, R39, R8, !PT ;  /* 0x0000000827087209 */ /* 0x000fe40007810000 */
[----:B------:R-:W-:-:S02]  /*7730*/  FSEL R41, R41, -INF , !P4 ;  /* 0xff80000029297808 */ /* 0x000fc40006000000 */
[----:B------:R-:W-:Y:S02]  /*7740*/  FSEL R40, R40, -INF , !P5 ;  /* 0xff80000028287808 */ /* 0x000fe40006800000 */
[----:B------:R-:W-:Y:S02]  /*7750*/  FMNMX.FTZ R10, R35, R8, !PT ;  /* 0x00000008230a7209 */ /* 0x000fe40007810000 */
[----:B------:R-:W-:Y:S02]  /*7760*/  FMNMX.FTZ R8, R40, R41, !PT ;  /* 0x0000002928087209 */ /* 0x000fe40007810000 */
[----:B------:R-:W-:Y:S02]  /*7770*/  FMNMX.FTZ R10, R33, R10, !PT ;  /* 0x0000000a210a7209 */ /* 0x000fe40007810000 */
[----:B------:R-:W-:Y:S02]  /*7780*/  FSEL R171, R112, -INF , !P6 ;  /* 0xff80000070ab7808 */ /* 0x000fe40007000000 */
[----:B------:R-:W-:-:S02]  /*7790*/  FMNMX.FTZ R8, R233, R8, !PT ;  /* 0x00000008e9087209 */ /* 0x000fc40007810000 */
[----:B------:R-:W-:Y:S02]  /*77a0*/  ISETP.GE.AND P6, PT, R5, R208, PT ;  /* 0x000000d00500720c */ /* 0x000fe40003fc6270 */
[----:B------:R-:W-:Y:S02]  /*77b0*/  FMNMX.FTZ R9, R31, R10, !PT ;  /* 0x0000000a1f097209 */ /* 0x000fe40007810000 */
[----:B------:R-:W-:Y:S02]  /*77c0*/  IADD3 R5, R0, 0x98, RZ ;  /* 0x0000009800057810 */ /* 0x000fe40007ffe0ff */
[----:B------:R-:W-:Y:S02]  /*77d0*/  FMNMX.FTZ R11, R37, R8, !PT ;  /* 0x00000008250b7209 */ /* 0x000fe40007810000 */
[----:B------:R-:W-:Y:S02]  /*77e0*/  FSEL R177, R115, -INF , !P1 ;  /* 0xff80000073b17808 */ /* 0x000fe40004800000 */
[----:B------:R-:W-:-:S02]  /*77f0*/  FMNMX.FTZ R9, R168, R9, !PT ;  /* 0x00000009a8097209 */ /* 0x000fc40007810000 */
[C---:B------:R-:W-:Y:S02]  /*7800*/  ISETP.GE.AND P4, PT, R5.reuse, R209, PT ;  /* 0x000000d10500720c */ /* 0x040fe40003f86270 */
[----:B------:R-:W-:Y:S02]  /*7810*/  ISETP.GE.AND P1, PT, R5, R208, PT ;  /* 0x000000d00500720c */ /* 0x000fe40003f26270 */
[----:B------:R-:W-:Y:S02]  /*7820*/  IADD3 R5, R0, 0x99, RZ ;  /* 0x0000009900057810 */ /* 0x000fe40007ffe0ff */
[----:B------:R-:W-:Y:S02]  /*7830*/  FMNMX.FTZ R11, R32, R11, !PT ;  /* 0x0000000b200b7209 */ /* 0x000fe40007810000 */
[----:B------:R-:W-:Y:S02]  /*7840*/  FMNMX.FTZ R9, R166, R9, !PT ;  /* 0x00000009a6097209 */ /* 0x000fe40007810000 */
[----:B------:R-:W-:-:S02]  /*7850*/  FSEL R161, R110, -INF , !P6 ;  /* 0xff8000006ea17808 */ /* 0x000fc40007000000 */
[----:B------:R-:W-:Y:S02]  /*7860*/  FSEL R109, R109, -INF , !P3 ;  /* 0xff8000006d6d7808 */ /* 0x000fe40005800000 */
[C---:B------:R-:W-:Y:S02]  /*7870*/  ISETP.GE.AND P6, PT, R5.reuse, R209, PT ;  /* 0x000000d10500720c */ /* 0x040fe40003fc6270 */
[----:B------:R-:W-:Y:S02]  /*7880*/  ISETP.GE.AND P3, PT, R5, R208, PT ;  /* 0x000000d00500720c */ /* 0x000fe40003f66270 */
[----:B------:R-:W-:Y:S02]  /*7890*/  IADD3 R5, R0, 0xa0, RZ ;  /* 0x000000a000057810 */ /* 0x000fe40007ffe0ff */
[----:B------:R-:W-:Y:S02]  /*78a0*/  FMNMX.FTZ R11, R42, R11, !PT ;  /* 0x0000000b2a0b7209 */ /* 0x000fe40007810000 */
[----:B------:R-:W-:-:S02]  /*78b0*/  FMNMX.FTZ R9, R164, R9, !PT ;  /* 0x00000009a4097209 */ /* 0x000fc40007810000 */
[----:B------:R-:W-:Y:S02]  /*78c0*/  FSEL R151, R111, -INF , !P2 ;  /* 0xff8000006f977808 */ /* 0x000fe40005000000 */
[C---:B------:R-:W-:Y:S02]  /*78d0*/  ISETP.GE.AND P5, PT, R5.reuse, R209, PT ;  /* 0x000000d10500720c */ /* 0x040fe40003fa6270 */
[----:B------:R-:W-:Y:S02]  /*78e0*/  ISETP.GE.AND P2, PT, R5, R208, PT ;  /* 0x000000d00500720c */ /* 0x000fe40003f46270 */
[----:B------:R-:W-:Y:S02]  /*78f0*/  FMNMX.FTZ R12, R28, R11, !PT ;  /* 0x0000000b1c0c7209 */ /* 0x000fe40007810000 */
[----:B------:R-:W-:Y:S02]  /*7900*/  IADD3 R5, R0, 0xa1, RZ ;  /* 0x000000a100057810 */ /* 0x000fe40007ffe0ff */
[----:B------:R-:W-:-:S02]  /*7910*/  FMNMX.FTZ R10, R162, R9, !PT ;  /* 0x00000009a20a7209 */ /* 0x000fc40007810000 */
[----:B------:R-:W-:Y:S02]  /*7920*/  IADD3 R8, R0, 0xa8, RZ ;  /* 0x000000a800087810 */ /* 0x000fe40007ffe0ff */
[----:B------:R-:W-:Y:S02]  /*7930*/  FSEL R129, R104, -INF , !P4 ;  /* 0xff80000068817808 */ /* 0x000fe40006000000 */
[----:B------:R-:W-:Y:S02]  /*7940*/  FSEL R149, R106, -INF , !P1 ;  /* 0xff8000006a957808 */ /* 0x000fe40004800000 */
[----:B------:R-:W-:Y:S02]  /*7950*/  FMNMX.FTZ R9, R43, R12, !PT ;  /* 0x0000000c2b097209 */ /* 0x000fe40007810000 */
[C---:B------:R-:W-:Y:S02]  /*7960*/  ISETP.GE.AND P4, PT, R5.reuse, R209, PT ;  /* 0x000000d10500720c */ /* 0x040fe40003f86270 */
[----:B------:R-:W-:-:S02]  /*7970*/  ISETP.GE.AND P1, PT, R5, R208, PT ;  /* 0x000000d00500720c */ /* 0x000fc40003f26270 */
[----:B------:R-:W-:Y:S02]  /*7980*/  FMNMX.FTZ R11, R137, R10, !PT ;  /* 0x0000000a890b7209 */ /* 0x000fe40007810000 */
[----:B------:R-:W-:Y:S02]  /*7990*/  FSEL R5, R105, -INF , !P6 ;  /* 0xff80000069057808 */ /* 0x000fe40007000000 */
[----:B------:R-:W-:Y:S02]  /*79a0*/  FSEL R145, R107, -INF , !P3 ;  /* 0xff8000006b917808 */ /* 0x000fe40005800000 */
[C---:B------:R-:W-:Y:S02]  /*79b0*/  ISETP.GE.AND P6, PT, R8.reuse, R209, PT ;  /* 0x000000d10800720c */ /* 0x040fe40003fc6270 */
[----:B------:R-:W-:Y:S02]  /*79c0*/  ISETP.GE.AND P3, PT, R8, R208, PT ;  /* 0x000000d00800720c */ /* 0x000fe40003f66270 */
[----:B------:R-:W-:-:S02]  /*79d0*/  IADD3 R8, R0, 0xa9, RZ ;  /* 0x000000a900087810 */ /* 0x000fc40007ffe0ff */
[----:B------:R-:W-:Y:S02]  /*79e0*/  FMNMX.FTZ R9, R160, R9, !PT ;  /* 0x00000009a0097209 */ /* 0x000fe40007810000 */
[----:B------:R-:W-:Y:S02]  /*79f0*/  FMNMX.FTZ R11, R152, R11, !PT ;  /* 0x0000000b980b7209 */ /* 0x000fe40007810000 */
[----:B------:R-:W-:Y:S02]  /*7a00*/  FSEL R100, R100, -INF , !P5 ;  /* 0xff80000064647808 */ /* 0x000fe40006800000 */
[----:B------:R-:W-:Y:S02]  /*7a10*/  FSEL R102, R102, -INF , !P2 ;  /* 0xff80000066667808 */ /* 0x000fe40005000000 */
[C---:B------:R-:W-:Y:S02]  /*7a20*/  ISETP.GE.AND P5, PT, R8.reuse, R209, PT ;  /* 0x000000d10800720c */ /* 0x040fe40003fa6270 */
[----:B------:R-:W-:-:S02]  /*7a30*/  ISETP.GE.AND P2, PT, R8, R208, PT ;  /* 0x000000d00800720c */ /* 0x000fc40003f46270 */
[----:B------:R-:W-:Y:S02]  /*7a40*/  FMNMX.FTZ R9, R156, R9, !PT ;  /* 0x000000099c097209 */ /* 0x000fe40007810000 */
[----:B------:R-:W-:Y:S02]  /*7a50*/  FMNMX.FTZ R8, R136, R11, !PT ;  /* 0x0000000b88087209 */ /* 0x000fe40007810000 */
[----:B------:R-:W-:Y:S02]  /*7a60*/  FMNMX.FTZ R9, R158, R9, !PT ;  /* 0x000000099e097209 */ /* 0x000fe40007810000 */
[----:B------:R-:W-:Y:S02]  /*7a70*/  FMNMX.FTZ R8, R139, R8, !PT ;  /* 0x000000088b087209 */ /* 0x000fe40007810000 */
[----:B------:R-:W-:Y:S02]  /*7a80*/  FMNMX.FTZ R11, R154, R9, !PT ;  /* 0x000000099a0b7209 */ /* 0x000fe40007810000 */
[----:B------:R-:W-:-:S02]  /*7a90*/  FMNMX.FTZ R13, R147, R8, !PT ;  /* 0x00000008930d7209 */ /* 0x000fc40007810000 */
[----:B------:R-:W-:Y:S02]  /*7aa0*/  FMNMX.FTZ R8, R138, R11, !PT ;  /* 0x0000000b8a087209 */ /* 0x000fe40007810000 */
[----:B------:R-:W-:Y:S02]  /*7ab0*/  FMNMX.FTZ R13, R142, R13, !PT ;  /* 0x0000000d8e0d7209 */ /* 0x000fe40007810000 */
[----:B------:R-:W-:Y:S02]  /*7ac0*/  IADD3 R10, R0, 0xb0, RZ ;  /* 0x000000b0000a7810 */ /* 0x000fe40007ffe0ff */
[----:B------:R-:W-:Y:S02]  /*7ad0*/  FMNMX.FTZ R11, R141, R8, !PT ;  /* 0x000000088d0b7209 */ /* 0x000fe40007810000 */
[----:B------:R-:W-:Y:S02]  /*7ae0*/  FMNMX.FTZ R8, R144, R13, !PT ;  /* 0x0000000d90087209 */ /* 0x000fe40007810000 */
[----:B------:R-:W-:-:S02]  /*7af0*/  FSEL R101, R101, -INF , !P4 ;  /* 0xff80000065657808 */ /* 0x000fc40006000000 */
[----:B------:R-:W-:Y:S02]  /*7b00*/  FSEL R103, R103, -INF , !P1 ;  /* 0xff80000067677808 */ /* 0x000fe40004800000 */
[C---:B------:R-:W-:Y:S02]  /*7b10*/  ISETP.GE.AND P4, PT, R10.reuse, R209, PT ;  /* 0x000000d10a00720c */ /* 0x040fe40003f86270 */
[----:B------:R-:W-:Y:S02]  /*7b20*/  ISETP.GE.AND P1, PT, R10, R208, PT ;  /* 0x000000d00a00720c */ /* 0x000fe40003f26270 */
[----:B------:R-:W-:Y:S02]  /*7b30*/  FMNMX.FTZ R10, R140, R11, !PT ;  /* 0x0000000b8c0a7209 */ /* 0x000fe40007810000 */
[----:B------:R-:W-:Y:S02]  /*7b40*/  FMNMX.FTZ R8, R153, R8, !PT ;  /* 0x0000000899087209 */ /* 0x000fe40007810000 */
[----:B------:R-:W-:-:S02]  /*7b50*/  FMNMX.FTZ R13, R143, R10, !PT ;  /* 0x0000000a8f0d7209 */ /* 0x000fc40007810000 */
        /* <DEDUP_REMOVED lines=18> */
[----:B------:R-:W-:Y:S02]  /*7c80*/  IADD3 R9, R0, 0xb1, RZ ;  /* 0x000000b100097810 */ /* 0x000fe40007ffe0ff */
[----:B------:R-:W-:Y:S02]  /*7c90*/  FMNMX.FTZ R8, R215, R8, !PT ;  /* 0x00000008d7087209 */ /* 0x000fe40007810000 */
[----:B------:R-:W-:Y:S02]  /*7ca0*/  FSEL R96, R96, -INF , !P6 ;  /* 0xff80000060607808 */ /* 0x000fe40007000000 */
[----:B------:R-:W-:Y:S02]  /*7cb0*/  FSEL R98, R98, -INF , !P3 ;  /* 0xff80000062627808 */ /* 0x000fe40005800000 */
[----:B------:R-:W-:Y:S02]  /*7cc0*/  FMNMX.FTZ R10, R197, R10, !PT ;  /* 0x0000000ac50a7209 */ /* 0x000fe40007810000 */
[----:B------:R-:W-:-:S02]  /*7cd0*/  ISETP.GE.AND P6, PT, R9, R209, PT ;  /* 0x000000d10900720c */ /* 0x000fc40003fc6270 */
[----:B------:R-:W-:Y:S02]  /*7ce0*/  ISETP.GE.AND P3, PT, R9, R208, PT ;  /* 0x000000d00900720c */ /* 0x000fe40003f66270 */
[----:B------:R-:W-:Y:S02]  /*7cf0*/  FMNMX.FTZ R8, R211, R8, !PT ;  /* 0x00000008d3087209 */ /* 0x000fe40007810000 */
[----:B------:R-:W-:Y:S02]  /*7d00*/  IADD3 R9, R0, 0xb8, RZ ;  /* 0x000000b800097810 */ /* 0x000fe40007ffe0ff */
[----:B------:R-:W-:Y:S02]  /*7d10*/  FMNMX.FTZ R10, R217, R10, !PT ;  /* 0x0000000ad90a7209 */ /* 0x000fe40007810000 */
[----:B------:R-:W-:Y:S02]  /*7d20*/  FSEL R97, R97, -INF , !P5 ;  /* 0xff80000061617808 */ /* 0x000fe40006800000 */
[----:B------:R-:W-:-:S02]  /*7d30*/  FSEL R99, R99, -INF , !P2 ;  /* 0xff80000063637808 */ /* 0x000fc40005000000 */
[----:B------:R-:W-:Y:S02]  /*7d40*/  FMNMX.FTZ R8, R207, R8, !PT ;  /* 0x00000008cf087209 */ /* 0x000fe40007810000 */
[C---:B------:R-:W-:Y:S02]  /*7d50*/  ISETP.GE.AND P5, PT, R9.reuse, R209, PT ;  /* 0x000000d10900720c */ /* 0x040fe40003fa6270 */
[----:B------:R-:W-:Y:S02]  /*7d60*/  ISETP.GE.AND P2, PT, R9, R208, PT ;  /* 0x000000d00900720c */ /* 0x000fe40003f46270 */
[----:B------:R-:W-:Y:S02]  /*7d70*/  IADD3 R9, R0, 0xb9, RZ ;  /* 0x000000b900097810 */ /* 0x000fe40007ffe0ff */
[----:B------:R-:W-:Y:S02]  /*7d80*/  FMNMX.FTZ R10, R205, R10, !PT ;  /* 0x0000000acd0a7209 */ /* 0x000fe40007810000 */
[----:B------:R-:W-:-:S02]  /*7d90*/  FMNMX.FTZ R8, R187, R8, !PT ;  /* 0x00000008bb087209 */ /* 0x000fc40007810000 */
[----:B------:R-:W-:Y:S02]  /*7da0*/  FSEL R92, R92, -INF , !P4 ;  /* 0xff8000005c5c7808 */ /* 0x000fe40006000000 */
[----:B------:R-:W-:Y:S02]  /*7db0*/  FSEL R94, R94, -INF , !P1 ;  /* 0xff8000005e5e7808 */ /* 0x000fe40004800000 */
[C---:B------:R-:W-:Y:S02]  /*7dc0*/  ISETP.GE.AND P4, PT, R9.reuse, R209, PT ;  /* 0x000000d10900720c */ /* 0x040fe40003f86270 */
[----:B------:R-:W-:Y:S02]  /*7dd0*/  ISETP.GE.AND P1, PT, R9, R208, PT ;  /* 0x000000d00900720c */ /* 0x000fe40003f26270 */
[----:B------:R-:W-:Y:S02]  /*7de0*/  IADD3 R9, R0, 0xc0, RZ ;  /* 0x000000c000097810 */ /* 0x000fe40007ffe0ff */
[----:B------:R-:W-:-:S02]  /*7df0*/  FMNMX.FTZ R10, R199, R10, !PT ;  /* 0x0000000ac70a7209 */ /* 0x000fc40007810000 */
[----:B------:R-:W-:Y:S02]  /*7e00*/  FMNMX.FTZ R8, R183, R8, !PT ;  /* 0x00000008b7087209 */ /* 0x000fe40007810000 */
[----:B------:R-:W-:Y:S02]  /*7e10*/  FSEL R93, R93, -INF , !P6 ;  /* 0xff8000005d5d7808 */ /* 0x000fe40007000000 */
[----:B------:R-:W-:Y:S02]  /*7e20*/  FSEL R95, R95, -INF , !P3 ;  /* 0xff8000005f5f7808 */ /* 0x000fe40005800000 */
[C---:B------:R-:W-:Y:S02]  /*7e30*/  ISETP.GE.AND P6, PT, R9.reuse, R209, PT ;  /* 0x000000d10900720c */ /* 0x040fe40003fc6270 */
[----:B------:R-:W-:Y:S02]  /*7e40*/  ISETP.GE.AND P3, PT, R9, R208, PT ;  /* 0x000000d00900720c */ /* 0x000fe40003f66270 */
        /* <DEDUP_REMOVED lines=23> */
[C---:B------:R-:W-:Y:S02]  /*7fc0*/  IADD3 R8, R0.reuse, 0xd1, RZ ;  /* 0x000000d100087810 */ /* 0x040fe40007ffe0ff */
[----:B------:R-:W-:-:S02]  /*7fd0*/  IADD3 R9, R0, 0xd0, RZ ;  /* 0x000000d000097810 */ /* 0x000fc40007ffe0ff */
[----:B------:R-:W-:Y:S02]  /*7fe0*/  FMNMX.FTZ R14, R167, R14, !PT ;  /* 0x0000000ea70e7209 */ /* 0x000fe40007810000 */
[----:B------:R-:W-:Y:S02]  /*7ff0*/  FMNMX.FTZ R12, R149, R12, !PT ;  /* 0x0000000c950c7209 */ /* 0x000fe40007810000 */
        /* <DEDUP_REMOVED lines=40> */
[----:B------:R-:W-:Y:S02]  /*8280*/  FMNMX.FTZ R11, R91, R12, !PT ;  /* 0x0000000c5b0b7209 */ /* 0x000fe40007810000 */
[----:B------:R-:W-:Y:S02]  /*8290*/  IADD3 R8, R0, 0xe1, RZ ;  /* 0x000000e100087810 */ /* 0x000fe40007ffe0ff */
[----:B------:R-:W-:Y:S02]  /*82a0*/  FMNMX.FTZ R9, R97, R10, !PT ;  /* 0x0000000a61097209 */ /* 0x000fe40007810000 */
[----:B------:R-:W-:Y:S02]  /*82b0*/  FMNMX.FTZ R12, R86, R11, !PT ;  /* 0x0000000b560c7209 */ /* 0x000fe40007810000 */
[----:B------:R-:W-:Y:S02]  /*82c0*/  FSEL R72, R72, -INF , !P6 ;  /* 0xff80000048487808 */ /* 0x000fe40007000000 */
[----:B------:R-:W-:-:S02]  /*82d0*/  FSEL R74, R74, -INF , !P3 ;  /* 0xff8000004a4a7808 */ /* 0x000fc40005800000 */
[C---:B------:R-:W-:Y:S02]  /*82e0*/  ISETP.GE.AND P6, PT, R8.reuse, R209, PT ;  /* 0x000000d10800720c */ /* 0x040fe40003fc6270 */
[----:B------:R-:W-:Y:S02]  /*82f0*/  ISETP.GE.AND P3, PT, R8, R208, PT ;  /* 0x000000d00800720c */ /* 0x000fe40003f66270 */
        /* <DEDUP_REMOVED lines=11> */
[----:B------:R-:W-:Y:S02]  /*83b0*/  FMNMX.FTZ R9, R89, R10, !PT ;  /* 0x0000000a59097209 */ /* 0x000fe40007810000 */
[----:B------:R-:W-:Y:S02]  /*83c0*/  FMNMX.FTZ R12, R78, R11, !PT ;  /* 0x0000000b4e0c7209 */ /* 0x000fe40007810000 */
[----:B------:R-:W-:Y:S02]  /*83d0*/  IADD3 R8, R0, 0xe9, RZ ;  /* 0x000000e900087810 */ /* 0x000fe40007ffe0ff */
[----:B------:R-:W-:Y:S02]  /*83e0*/  FMNMX.FTZ R10, R84, R9, !PT ;  /* 0x00000009540a7209 */ /* 0x000fe40007810000 */
[----:B------:R-:W-:-:S02]  /*83f0*/  FMNMX.FTZ R11, R79, R12, !PT ;  /* 0x0000000c4f0b7209 */ /* 0x000fc40007810000 */
[----:B------:R-:W-:Y:S02]  /*8400*/  FSEL R68, R68, -INF , !P4 ;  /* 0xff80000044447808 */ /* 0x000fe40006000000 */
[----:B------:R-:W-:Y:S02]  /*8410*/  FSEL R70, R70, -INF , !P1 ;  /* 0xff80000046467808 */ /* 0x000fe40004800000 */
[C---:B------:R-:W-:Y:S02]  /*8420*/  ISETP.GE.AND P4, PT, R8.reuse, R209, PT ;  /* 0x000000d10800720c */ /* 0x040fe40003f86270 */
[----:B------:R-:W-:Y:S02]  /*8430*/  ISETP.GE.AND P1, PT, R8, R208, PT ;  /* 0x000000d00800720c */ /* 0x000fe40003f26270 */
[----:B------:R-:W-:Y:S02]  /*8440*/  FMNMX.FTZ R9, R85, R10, !PT ;  /* 0x0000000a55097209 */ /* 0x000fe40007810000 */
[----:B------:R-:W-:-:S02]  /*8450*/  FMNMX.FTZ R8, R74, R11, !PT ;  /* 0x0000000b4a087209 */ /* 0x000fc40007810000 */
[----:B------:R-:W-:Y:S02]  /*8460*/  FMNMX.FTZ R12, R80, R9, !PT ;  /* 0x00000009500c7209 */ /* 0x000fe40007810000 */
[----:B------:R-:W-:Y:S02]  /*8470*/  FMNMX.FTZ R13, R75, R8, !PT ;  /* 0x000000084b0d7209 */ /* 0x000fe40007810000 */
[----:B------:R-:W-:Y:S02]  /*8480*/  FMNMX.FTZ R11, R81, R12, !PT ;  /* 0x0000000c510b7209 */ /* 0x000fe40007810000 */
[----:B------:R-:W-:Y:S02]  /*8490*/  FSEL R71, R71, -INF , !P3 ;  /* 0xff80000047477808 */ /* 0x000fe40005800000 */
[----:B------:R-:W-:Y:S02]  /*84a0*/  FMNMX.FTZ R12, R70, R13, !PT ;  /* 0x0000000d460c7209 */ /* 0x000fe40007810000 */
[----:B------:R-:W-:-:S02]  /*84b0*/  FMNMX.FTZ R14, R76, R11, !PT ;  /* 0x0000000b4c0e7209 */ /* 0x000fc40007810000 */
[----:B------:R-:W-:Y:S02]  /*84c0*/  IADD3 R10, R0, 0xf0, RZ ;  /* 0x000000f0000a7810 */ /* 0x000fe40007ffe0ff */
[----:B------:R-:W-:Y:S02]  /*84d0*/  FSEL R66, R66, -INF , !P2 ;  /* 0xff80000042427808 */ /* 0x000fe40005000000 */
[----:B------:R-:W-:Y:S02]  /*84e0*/  FMNMX.FTZ R13, R71, R12, !PT ;  /* 0x0000000c470d7209 */ /* 0x000fe40007810000 */
[----:B------:R-:W-:Y:S02]  /*84f0*/  FMNMX.FTZ R11, R77, R14, !PT ;  /* 0x0000000e4d0b7209 */ /* 0x000fe40007810000 */
[----:B------:R-:W-:Y:S02]  /*8500*/  IADD3 R9, R0, 0xf1, RZ ;  /* 0x000000f100097810 */ /* 0x000fe40007ffe0ff */
[----:B------:R-:W-:-:S02]  /*8510*/  ISETP.GE.AND P2, PT, R10, R208, PT ;  /* 0x000000d00a00720c */ /* 0x000fc40003f46270 */
[----:B------:R-:W-:Y:S02]  /*8520*/  FSEL R67, R67, -INF , !P1 ;  /* 0xff80000043437808 */ /* 0x000fe40004800000 */
[----:B------:R-:W-:Y:S02]  /*8530*/  FMNMX.FTZ R14, R66, R13, !PT ;  /* 0x0000000d420e7209 */ /* 0x000fe40007810000 */
[----:B------:R-:W-:Y:S02]  /*8540*/  FMNMX.FTZ R12, R72, R11, !PT ;  /* 0x0000000b480c7209 */ /* 0x000fe40007810000 */
[----:B------:R-:W-:Y:S02]  /*8550*/  IADD3 R8, R0, 0xf8, RZ ;  /* 0x000000f800087810 */ /* 0x000fe40007ffe0ff */
[----:B------:R-:W-:Y:S02]  /*8560*/  ISETP.GE.AND P1, PT, R9, R208, PT ;  /* 0x000000d00900720c */ /* 0x000fe40003f26270 */
[----:B------:R-:W-:-:S02]  /*8570*/  FSEL R62, R62, -INF , !P2 ;  /* 0xff8000003e3e7808 */ /* 0x000fc40005000000 */
[----:B------:R-:W-:Y:S02]  /*8580*/  FMNMX.FTZ R13, R67, R14, !PT ;  /* 0x0000000e430d7209 */ /* 0x000fe40007810000 */
[----:B------:R-:W-:Y:S02]  /*8590*/  FMNMX.FTZ R11, R73, R12, !PT ;  /* 0x0000000c490b7209 */ /* 0x000fe40007810000 */
[----:B------:R-:W-:Y:S02]  /*85a0*/  IADD3 R0, R0, 0xf9, RZ ;  /* 0x000000f900007810 */ /* 0x000fe40007ffe0ff */
[----:B------:R-:W-:Y:S02]  /*85b0*/  ISETP.GE.AND P2, PT, R8, R208, PT ;  /* 0x000000d00800720c */ /* 0x000fe40003f46270 */
[----:B------:R-:W-:Y:S02]  /*85c0*/  FSEL R63, R63, -INF , !P1 ;  /* 0xff8000003f3f7808 */ /* 0x000fe40004800000 */
[----:B------:R-:W-:-:S02]  /*85d0*/  FMNMX.FTZ R14, R62, R13, !PT ;  /* 0x0000000d3e0e7209 */ /* 0x000fc40007810000 */
[----:B------:R-:W-:Y:S02]  /*85e0*/  FSEL R69, R69, -INF , !P6 ;  /* 0xff80000045457808 */ /* 0x000fe40007000000 */
[----:B------:R-:W-:Y:S02]  /*85f0*/  FMNMX.FTZ R12, R68, R11, !PT ;  /* 0x0000000b440c7209 */ /* 0x000fe40007810000 */
[----:B------:R-:W-:Y:S02]  /*8600*/  ISETP.GE.AND P1, PT, R0, R208, PT ;  /* 0x000000d00000720c */ /* 0x000fe40003f26270 */
[----:B------:R-:W-:Y:S02]  /*8610*/  FSEL R104, R58, -INF , !P2 ;  /* 0xff8000003a687808 */ /* 0x000fe40005000000 */
[----:B------:R-:W-:Y:S02]  /*8620*/  FMNMX.FTZ R11, R63, R14, !PT ;  /* 0x0000000e3f0b7209 */ /* 0x000fe40007810000 */
[----:B------:R-:W-:-:S02]  /*8630*/  FMNMX.FTZ R13, R69, R12, !PT ;  /* 0x0000000c450d7209 */ /* 0x000fc40007810000 */
[----:B------:R-:W-:Y:S02]  /*8640*/  FSEL R64, R64, -INF , !P5 ;  /* 0xff80000040407808 */ /* 0x000fe40006800000 */
[----:B------:R-:W-:Y:S02]  /*8650*/  FSEL R105, R59, -INF , !P1 ;  /* 0xff8000003b697808 */ /* 0x000fe40004800000 */
[----:B------:R-:W-:Y:S02]  /*8660*/  FMNMX.FTZ R12, R104, R11, !PT ;  /* 0x0000000b680c7209 */ /* 0x000fe40007810000 */
[----:B------:R-:W-:Y:S02]  /*8670*/  ISETP.GE.AND P1, PT, R10, R209, PT ;  /* 0x000000d10a00720c */ /* 0x000fe40003f26270 */
[----:B------:R-:W-:Y:S02]  /*8680*/  FSEL R65, R65, -INF , !P4 ;  /* 0xff80000041417808 */ /* 0x000fe40006000000 */
[----:B------:R-:W-:-:S02]  /*8690*/  FMNMX.FTZ R14, R64, R13, !PT ;  /* 0x0000000d400e7209 */ /* 0x000fc40007810000 */
[----:B------:R-:W-:Y:S02]  /*86a0*/  FMNMX.FTZ R10, R105, R12, !PT ;  /* 0x0000000c690a7209 */ /* 0x000fe40007810000 */
[-C--:B------:R-:W-:Y:S02]  /*86b0*/  ISETP.GE.AND P2, PT, R9, R209.reuse, PT ;  /* 0x000000d10900720c */ /* 0x080fe40003f46270 */
[----:B------:R-:W-:Y:S01]  /*86c0*/  FSEL R60, R60, -INF , !P1 ;  /* 0xff8000003c3c7808 */ /* 0x000fe20004800000 */
[----:B------:R-:W1:Y:S01]  /*86d0*/  SHFL.BFLY PT, R9, R10, 0x2, 0x1f ;  /* 0x0c401f000a097f89 */ /* 0x000e6200000e0000 */
[----:B------:R-:W-:Y:S02]  /*86e0*/  FMNMX.FTZ R11, R65, R14, !PT ;  /* 0x0000000e410b7209 */ /* 0x000fe40007810000 */
[----:B------:R-:W-:Y:S02]  /*86f0*/  ISETP.GE.AND P1, PT, R8, R209, PT ;  /* 0x000000d10800720c */ /* 0x000fe40003f26270 */
[----:B------:R-:W-:-:S02]  /*8700*/  FSEL R61, R61, -INF , !P2 ;  /* 0xff8000003d3d7808 */ /* 0x000fc40005000000 */
[----:B------:R-:W-:Y:S02]  /*8710*/  FMNMX.FTZ R8, R60, R11, !PT ;  /* 0x0000000b3c087209 */ /* 0x000fe40007810000 */
[----:B------:R-:W-:Y:S02]  /*8720*/  ISETP.GE.AND P2, PT, R0, R209, PT ;  /* 0x000000d10000720c */ /* 0x000fe40003f46270 */
[----:B------:R-:W-:Y:S02]  /*8730*/  FSEL R106, R56, -INF , !P1 ;  /* 0xff800000386a7808 */ /* 0x000fe40004800000 */
[----:B------:R-:W-:Y:S02]  /*8740*/  FMNMX.FTZ R11, R61, R8, !PT ;  /* 0x000000083d0b7209 */ /* 0x000fe40007810000 */
[----:B------:R-:W-:Y:S02]  /*8750*/  FSEL R113, R57, -INF , !P2 ;  /* 0xff80000039717808 */ /* 0x000fe40005000000 */
[----:B------:R-:W-:-:S04]  /*8760*/  FMNMX.FTZ R0, R106, R11, !PT ;  /* 0x0000000b6a007209 */ /* 0x000fc80007810000 */
[----:B------:R-:W-:Y:S02]  /*8770*/  FMNMX.FTZ R13, R113, R0, !PT ;  /* 0x00000000710d7209 */ /* 0x000fe40007810000 */
[----:B-1----:R-:W-:-:S03]  /*8780*/  FMNMX.FTZ R11, R10, R9, !PT ;  /* 0x000000090a0b7209 */ /* 0x002fc60007810000 */
[----:B------:R-:W1:Y:S04]  /*8790*/  SHFL.BFLY PT, R8, R13, 0x2, 0x1f ;  /* 0x0c401f000d087f89 */ /* 0x000e6800000e0000 */
[----:B------:R-:W2:Y:S01]  /*87a0*/  SHFL.BFLY PT, R0, R11, 0x1, 0x1f ;  /* 0x0c201f000b007f89 */ /* 0x000ea200000e0000 */
[----:B-1----:R-:W-:Y:S02]  /*87b0*/  FMNMX.FTZ R9, R13, R8, !PT ;  /* 0x000000080d097209 */ /* 0x002fe40007810000 */
[----:B--2---:R-:W-:-:S03]  /*87c0*/  FMNMX.FTZ R0, R11, R0, !PT ;  /* 0x000000000b007209 */ /* 0x004fc60007810000 */
[----:B------:R-:W1:Y:S01]  /*87d0*/  SHFL.BFLY PT, R8, R9, 0x1, 0x1f ;  /* 0x0c201f0009087f89 */ /* 0x000e6200000e0000 */
[C---:B------:R-:W-:Y:S01]  /*87e0*/  FSETP.NEU.FTZ.AND P1, PT, R0.reuse, -INF , PT ;  /* 0xff8000000000780b */ /* 0x040fe20003f3d000 */
[----:B------:R-:W-:-:S05]  /*87f0*/  FMUL.FTZ R112, R0, c[0x0][0x23c] ;  /* 0x00008f0000707a20 */ /* 0x000fca0000410000 */
[----:B------:R-:W-:-:S05]  /*8800*/  FSEL R112, R112, RZ, P1 ;  /* 0x000000ff70707208 */ /* 0x000fca0000800000 */
[--C-:B------:R-:W-:Y:S02]  /*8810*/  FFMA.FTZ R107, R237, c[0x0][0x23c], -R112.reuse ;  /* 0x00008f00ed6b7a23 */ /* 0x100fe40000010870 */
[----:B------:R-:W-:Y:S02]  /*8820*/  IMAD.SHL.U32 R237, R4, 0x2, RZ ;  /* 0x0000000204ed7824 */ /* 0x000fe400078e00ff */
[--C-:B------:R-:W-:Y:S02]  /*8830*/  FFMA.FTZ R111, R2, c[0x0][0x23c], -R112.reuse ;  /* 0x00008f00026f7a23 */ /* 0x100fe40000010870 */
[----:B------:R-:W-:Y:S01]  /*8840*/  FFMA.FTZ R110, R235, c[0x0][0x23c], -R112 ;  /* 0x00008f00eb6e7a23 */ /* 0x000fe20000010870 */
[----:B------:R-:W-:Y:S01]  /*8850*/  LDSM.16.MT88.4 R20, [R237+0xa000] ;  /* 0x00a00000ed14783b */ /* 0x000fe20000004200 */
[--C-:B------:R-:W-:Y:S01]  /*8860*/  IMAD R235, R243, 0x2, R237.reuse ;  /* 0x00000002f3eb7824 */ /* 0x100fe200078e02ed */
[----:B------:R-:W-:Y:S01]  /*8870*/  MUFU.EX2 R107, R107 ;  /* 0x0000006b006b7308 */ /* 0x000fe20000000800 */
[----:B-1----:R-:W-:Y:S01]  /*8880*/  FMNMX.FTZ R2, R9, R8, !PT ;  /* 0x0000000809027209 */ /* 0x002fe20007810000 */
[----:B------:R-:W-:-:S02]  /*8890*/  IMAD R234, R3, 0x2, R237 ;  /* 0x0000000203ea7824 */ /* 0x000fc400078e02ed */
[----:B------:R-:W1:Y:S01]  /*88a0*/  LDSM.16.MT88.4 R12, [R235+0xa000] ;  /* 0x00a00000eb0c783b */ /* 0x000e620000004200 */
[C---:B------:R-:W-:Y:S01]  /*88b0*/  FSETP.NEU.FTZ.AND P1, PT, R2.reuse, -INF , PT ;  /* 0xff8000000200780b */ /* 0x040fe20003f3d000 */
[----:B------:R-:W-:Y:S02]  /*88c0*/  FMUL.FTZ R114, R2, c[0x0][0x23c] ;  /* 0x00008f0002727a20 */ /* 0x000fe40000410000 */
[--C-:B------:R-:W-:Y:S01]  /*88d0*/  FFMA.FTZ R108, R38, c[0x0][0x23c], -R112.reuse ;  /* 0x00008f00266c7a23 */ /* 0x100fe20000010870 */
[----:B------:R-:W2:Y:S01]  /*88e0*/  LDSM.16.MT88.4 R44, [R234+0xa000] ;  /* 0x00a00000ea2c783b */ /* 0x000ea20000004200 */
[----:B------:R-:W-:Y:S01]  /*88f0*/  MUFU.EX2 R111, R111 ;  /* 0x0000006f006f7308 */ /* 0x000fe20000000800 */
[----:B------:R-:W-:Y:S01]  /*8900*/  FSEL R114, R114, RZ, P1 ;  /* 0x000000ff72727208 */ /* 0x000fe20000800000 */
[--C-:B------:R-:W-:Y:S01]  /*8910*/  FFMA.FTZ R119, R31, c[0x0][0x23c], -R112.reuse ;  /* 0x00008f001f777a23 */ /* 0x100fe20000010870 */
[----:B------:R-:W-:Y:S01]  /*8920*/  LDSM.16.MT88.4 R56, [R234+0xa800] ;  /* 0x00a80000ea38783b */ /* 0x000fe20000004200 */
[----:B------:R-:W-:Y:S01]  /*8930*/  FFMA.FTZ R122, R39, c[0x0][0x23c], -R112 ;  /* 0x00008f00277a7a23 */ /* 0x000fe20000010870 */
[----:B------:R-:W-:Y:S01]  /*8940*/  LEA R252, P1, R202, c[0x0][0x168], 0x1 ;  /* 0x00005a00cafc7a11 */ /* 0x000fe200078208ff */
[----:B------:R-:W-:-:S02]  /*8950*/  FFMA.FTZ R115, R233, c[0x0][0x23c], -R114 ;  /* 0x00008f00e9737a23 */ /* 0x000fc40000010872 */
[--C-:B------:R-:W-:Y:S01]  /*8960*/  FFMA.FTZ R117, R40, c[0x0][0x23c], -R114.reuse ;  /* 0x00008f0028757a23 */ /* 0x100fe20000010872 */
[----:B------:R-:W3:Y:S01]  /*8970*/  MUFU.EX2 R110, R110 ;  /* 0x0000006e006e7308 */ /* 0x000ee20000000800 */
[--C-:B------:R-:W-:Y:S02]  /*8980*/  FFMA.FTZ R116, R41, c[0x0][0x23c], -R114.reuse ;  /* 0x00008f0029747a23 */ /* 0x100fe40000010872 */
[----:B------:R-:W-:Y:S02]  /*8990*/  FFMA.FTZ R4, R37, c[0x0][0x23c], -R114 ;  /* 0x00008f0025047a23 */ /* 0x000fe40000010872 */
[----:B------:R-:W-:Y:S02]  /*89a0*/  IMAD R233, R243, 0x2, R234 ;  /* 0x00000002f3e97824 */ /* 0x000fe400078e02ea */
[----:B------:R-:W-:Y:S01]  /*89b0*/  FFMA.FTZ R124, R28, c[0x0][0x23c], -R114 ;  /* 0x00008f001c7c7a23 */ /* 0x000fe20000010872 */
[----:B------:R-:W4:Y:S01]  /*89c0*/  MUFU.EX2 R108, R108 ;  /* 0x0000006c006c7308 */ /* 0x000f220000000800 */
[----:B------:R-:W-:Y:S01]  /*89d0*/  LDSM.16.MT88.4 R28, [R235+0xa800] ;  /* 0x00a80000eb1c783b */ /* 0x000fe20000004200 */
[----:B------:R-:W-:-:S02]  /*89e0*/  FFMA.FTZ R121, R35, c[0x0][0x23c], -R112 ;  /* 0x00008f0023797a23 */ /* 0x000fc40000010870 */
[----:B------:R-:W-:Y:S01]  /*89f0*/  FFMA.FTZ R120, R33, c[0x0][0x23c], -R112 ;  /* 0x00008f0021787a23 */ /* 0x000fe20000010870 */
[----:B------:R-:W5:Y:S01]  /*8a00*/  LDSM.16.MT88.4 R48, [R233+0xa000] ;  /* 0x00a00000e930783b */ /* 0x000f620000004200 */
[--C-:B------:R-:W-:Y:S02]  /*8a10*/  FFMA.FTZ R126, R32, c[0x0][0x23c], -R114.reuse ;  /* 0x00008f00207e7a23 */ /* 0x100fe40000010872 */
[----:B------:R-:W-:Y:S01]  /*8a20*/  MUFU.EX2 R117, R117 ;  /* 0x0000007500757308 */ /* 0x000fe20000000800 */
[----:B---3--:R-:W-:Y:S01]  /*8a30*/  F2FP.BF16.PACK_AB R37, R110, R111 ;  /* 0x0000006f6e25723e */ /* 0x008fe200000010ff */
[--C-:B------:R-:W-:Y:S01]  /*8a40*/  FFMA.FTZ R125, R42, c[0x0][0x23c], -R114.reuse ;  /* 0x00008f002a7d7a23 */ /* 0x100fe20000010872 */
[----:B------:R-:W3:Y:S01]  /*8a50*/  LDSM.16.MT88.4 R32, [R237+0xa800] ;  /* 0x00a80000ed20783b */ /* 0x000ee20000004200 */
[----:B------:R-:W-:Y:S02]  /*8a60*/  FFMA.FTZ R123, R43, c[0x0][0x23c], -R114 ;  /* 0x00008f002b7b7a23 */ /* 0x000fe40000010872 */
[--C-:B------:R-:W-:Y:S01]  /*8a70*/  FFMA.FTZ R118, R168, c[0x0][0x23c], -R112.reuse ;  /* 0x00008f00a8767a23 */ /* 0x100fe20000010870 */
[----:B------:R-:W1:Y:S01]  /*8a80*/  LDSM.16.MT88.4 R52, [R233+0xa800] ;  /* 0x00a80000e934783b */ /* 0x000e620000004200 */
[----:B------:R-:W2:Y:S01]  /*8a90*/  MUFU.EX2 R116, R116 ;  /* 0x0000007400747308 */ /* 0x000ea20000000800 */
[----:B----4-:R-:W-:Y:S01]  /*8aa0*/  F2FP.BF16.PACK_AB R39, R107, R108 ;  /* 0x0000006c6b27723e */ /* 0x010fe200000010ff */
[----:B------:R-:W-:-:S02]  /*8ab0*/  FFMA.FTZ R3, R166, c[0x0][0x23c], -R112 ;  /* 0x00008f00a6037a23 */ /* 0x000fc40000010870 */
[--C-:B------:R-:W-:Y:S02]  /*8ac0*/  FFMA.FTZ R127, R164, c[0x0][0x23c], -R112.reuse ;  /* 0x00008f00a47f7a23 */ /* 0x100fe40000010870 */
[----:B------:R-:W-:Y:S02]  /*8ad0*/  FFMA.FTZ R128, R162, c[0x0][0x23c], -R112 ;  /* 0x00008f00a2807a23 */ /* 0x000fe40000010870 */
[----:B------:R-:W-:Y:S01]  /*8ae0*/  MUFU.EX2 R115, R115 ;  /* 0x0000007300737308 */ /* 0x000fe20000000800 */
[--C-:B------:R-:W-:Y:S02]  /*8af0*/  FFMA.FTZ R130, R160, c[0x0][0x23c], -R114.reuse ;  /* 0x00008f00a0827a23 */ /* 0x100fe40000010872 */
[--C-:B------:R-:W-:Y:S02]  /*8b00*/  FFMA.FTZ R131, R156, c[0x0][0x23c], -R114.reuse ;  /* 0x00008f009c837a23 */ /* 0x100fe40000010872 */
[--C-:B------:R-:W-:Y:S02]  /*8b10*/  FFMA.FTZ R132, R158, c[0x0][0x23c], -R114.reuse ;  /* 0x00008f009e847a23 */ /* 0x100fe40000010872 */
[----:B------:R-:W-:Y:S01]  /*8b20*/  FFMA.FTZ R133, R154, c[0x0][0x23c], -R114 ;  /* 0x00008f009a857a23 */ /* 0x000fe20000010872 */
[----:B------:R-:W4:Y:S01]  /*8b30*/  MUFU.EX2 R4, R4 ;  /* 0x0000000400047308 */ /* 0x000f220000000800 */
[----:B--2---:R-:W-:Y:S01]  /*8b40*/  F2FP.BF16.PACK_AB R36, R116, R117 ;  /* 0x000000757424723e */ /* 0x004fe200000010ff */
[----:B------:R-:W-:-:S02]  /*8b50*/  FFMA.FTZ R137, R137, c[0x0][0x23c], -R112 ;  /* 0x00008f0089897a23 */ /* 0x000fc40000010870 */
[--C-:B------:R-:W-:Y:S02]  /*8b60*/  FFMA.FTZ R134, R152, c[0x0][0x23c], -R112.reuse ;  /* 0x00008f0098867a23 */ /* 0x100fe40000010870 */
[--C-:B------:R-:W-:Y:S02]  /*8b70*/  FFMA.FTZ R136, R136, c[0x0][0x23c], -R112.reuse ;  /* 0x00008f0088887a23 */ /* 0x100fe40000010870 */
[----:B------:R-:W-:Y:S01]  /*8b80*/  MUFU.EX2 R122, R122 ;  /* 0x0000007a007a7308 */ /* 0x000fe20000000800 */
[----:B------:R-:W-:Y:S02]  /*8b90*/  FFMA.FTZ R139, R139, c[0x0][0x23c], -R112 ;  /* 0x00008f008b8b7a23 */ /* 0x000fe40000010870 */
[--C-:B------:R-:W-:Y:S02]  /*8ba0*/  FFMA.FTZ R138, R138, c[0x0][0x23c], -R114.reuse ;  /* 0x00008f008a8a7a23 */ /* 0x100fe40000010872 */
[--C-:B------:R-:W-:Y:S02]  /*8bb0*/  FFMA.FTZ R141, R141, c[0x0][0x23c], -R114.reuse ;  /* 0x00008f008d8d7a23 */ /* 0x100fe40000010872 */
[--C-:B------:R-:W-:Y:S01]  /*8bc0*/  FFMA.FTZ R140, R140, c[0x0][0x23c], -R114.reuse ;  /* 0x00008f008c8c7a23 */ /* 0x100fe20000010872 */
[----:B----4-:R-:W-:Y:S01]  /*8bd0*/  F2FP.BF16.PACK_AB R38, R4, R115 ;  /* 0x000000730426723e */ /* 0x010fe200000010ff */
[----:B------:R-:W2:Y:S01]  /*8be0*/  MUFU.EX2 R121, R121 ;  /* 0x0000007900797308 */ /* 0x000ea20000000800 */
[----:B------:R-:W-:-:S02]  /*8bf0*/  FFMA.FTZ R143, R143, c[0x0][0x23c], -R114 ;  /* 0x00008f008f8f7a23 */ /* 0x000fc40000010872 */
[--C-:B------:R-:W-:Y:S02]  /*8c00*/  FFMA.FTZ R147, R147, c[0x0][0x23c], -R112.reuse ;  /* 0x00008f0093937a23 */ /* 0x100fe40000010870 */
[--C-:B------:R-:W-:Y:S01]  /*8c10*/  FFMA.FTZ R142, R142, c[0x0][0x23c], -R112.reuse ;  /* 0x00008f008e8e7a23 */ /* 0x100fe20000010870 */
[C---:B-1----:R-:W-:Y:S01]  /*8c20*/  HMMA.16816.F32.BF16 R16, R36.reuse, R12, RZ ;  /* 0x0000000c2410723c */ /* 0x042fe200000418ff */
[--C-:B------:R-:W-:Y:S01]  /*8c30*/  FFMA.FTZ R144, R144, c[0x0][0x23c], -R112.reuse ;  /* 0x00008f0090907a23 */ /* 0x100fe20000010870 */
[----:B------:R-:W-:Y:S01]  /*8c40*/  MUFU.EX2 R120, R120 ;  /* 0x0000007800787308 */ /* 0x000fe20000000800 */
[----:B------:R-:W-:Y:S02]  /*8c50*/  FFMA.FTZ R153, R153, c[0x0][0x23c], -R112 ;  /* 0x00008f0099997a23 */ /* 0x000fe40000010870 */
[--C-:B------:R-:W-:Y:S02]  /*8c60*/  FFMA.FTZ R146, R146, c[0x0][0x23c], -R114.reuse ;  /* 0x00008f0092927a23 */ /* 0x100fe40000010872 */
[--C-:B------:R-:W-:Y:S01]  /*8c70*/  FFMA.FTZ R155, R155, c[0x0][0x23c], -R114.reuse ;  /* 0x00008f009b9b7a23 */ /* 0x100fe20000010872 */
[----:B------:R-:W-:Y:S01]  /*8c80*/  HMMA.16816.F32.BF16 R12, R36, R14, RZ ;  /* 0x0000000e240c723c */ /* 0x000fe200000418ff */
[--C-:B------:R-:W-:Y:S01]  /*8c90*/  FFMA.FTZ R148, R148, c[0x0][0x23c], -R114.reuse ;  /* 0x00008f0094947a23 */ /* 0x100fe20000010872 */
[----:B------:R-:W-:Y:S01]  /*8ca0*/  MUFU.EX2 R119, R119 ;  /* 0x0000007700777308 */ /* 0x000fe20000000800 */
[----:B------:R-:W-:-:S02]  /*8cb0*/  FFMA.FTZ R157, R157, c[0x0][0x23c], -R114 ;  /* 0x00008f009d9d7a23 */ /* 0x000fc40000010872 */
[--C-:B------:R-:W-:Y:S02]  /*8cc0*/  FFMA.FTZ R159, R159, c[0x0][0x23c], -R112.reuse ;  /* 0x00008f009f9f7a23 */ /* 0x100fe40000010870 */
[--C-:B------:R-:W-:Y:S01]  /*8cd0*/  FFMA.FTZ R150, R150, c[0x0][0x23c], -R112.reuse ;  /* 0x00008f0096967a23 */ /* 0x100fe20000010870 */
[C---:B------:R-:W-:Y:S01]  /*8ce0*/  HMMA.16816.F32.BF16 R24, R36.reuse, R20, RZ ;  /* 0x000000142418723c */ /* 0x040fe200000418ff */
[--C-:B------:R-:W-:Y:S01]  /*8cf0*/  FFMA.FTZ R152, R251, c[0x0][0x23c], -R112.reuse ;  /* 0x00008f00fb987a23 */ /* 0x100fe20000010870 */
[----:B------:R-:W-:Y:S01]  /*8d00*/  MUFU.EX2 R126, R126 ;  /* 0x0000007e007e7308 */ /* 0x000fe20000000800 */
[----:B------:R-:W-:Y:S01]  /*8d10*/  FFMA.FTZ R163, R163, c[0x0][0x23c], -R112 ;  /* 0x00008f00a3a37a23 */ /* 0x000fe20000010870 */
[----:B------:R-:W-:Y:S01]  /*8d20*/  LEA.HI.X R251, R202, c[0x0][0x16c], R203, 0x1, P1 ;  /* 0x00005b00cafb7a11 */ /* 0x000fe200008f0ccb */
[--C-:B------:R-:W-:Y:S02]  /*8d30*/  FFMA.FTZ R154, R249, c[0x0][0x23c], -R114.reuse ;  /* 0x00008f00f99a7a23 */ /* 0x100fe40000010872 */
[--C-:B------:R-:W-:Y:S01]  /*8d40*/  FFMA.FTZ R169, R169, c[0x0][0x23c], -R114.reuse ;  /* 0x00008f00a9a97a23 */ /* 0x100fe20000010872 */
[----:B------:R-:W-:Y:S01]  /*8d50*/  HMMA.16816.F32.BF16 R8, R36, R44, RZ ;  /* 0x0000002c2408723c */ /* 0x000fe200000418ff */
[--C-:B------:R-:W-:Y:S01]  /*8d60*/  FFMA.FTZ R156, R245, c[0x0][0x23c], -R114.reuse ;  /* 0x00008f00f59c7a23 */ /* 0x100fe20000010872 */
[----:B------:R-:W1:Y:S01]  /*8d70*/  MUFU.EX2 R125, R125 ;  /* 0x0000007d007d7308 */ /* 0x000e620000000800 */
[----:B------:R-:W-:-:S02]  /*8d80*/  FFMA.FTZ R175, R175, c[0x0][0x23c], -R114 ;  /* 0x00008f00afaf7a23 */ /* 0x000fc40000010872 */
[--C-:B------:R-:W-:Y:S02]  /*8d90*/  FFMA.FTZ R181, R181, c[0x0][0x23c], -R112.reuse ;  /* 0x00008f00b5b57a23 */ /* 0x100fe40000010870 */
[--C-:B------:R-:W-:Y:S01]  /*8da0*/  FFMA.FTZ R158, R223, c[0x0][0x23c], -R112.reuse ;  /* 0x00008f00df9e7a23 */ /* 0x100fe20000010870 */
[C---:B------:R-:W-:Y:S01]  /*8db0*/  HMMA.16816.F32.BF16 R20, R36.reuse, R22, RZ ;  /* 0x000000162414723c */ /* 0x040fe200000418ff */
[--C-:B------:R-:W-:Y:S01]  /*8dc0*/  FFMA.FTZ R160, R221, c[0x0][0x23c], -R112.reuse ;  /* 0x00008f00dda07a23 */ /* 0x100fe20000010870 */
[----:B------:R-:W-:Y:S01]  /*8dd0*/  MUFU.EX2 R124, R124 ;  /* 0x0000007c007c7308 */ /* 0x000fe20000000800 */
[----:B------:R-:W-:Y:S02]  /*8de0*/  FFMA.FTZ R185, R185, c[0x0][0x23c], -R112 ;  /* 0x00008f00b9b97a23 */ /* 0x000fe40000010870 */
[--C-:B------:R-:W-:Y:S02]  /*8df0*/  FFMA.FTZ R162, R219, c[0x0][0x23c], -R114.reuse ;  /* 0x00008f00dba27a23 */ /* 0x100fe40000010872 */
[--C-:B------:R-:W-:Y:S01]  /*8e00*/  FFMA.FTZ R197, R197, c[0x0][0x23c], -R114.reuse ;  /* 0x00008f00c5c57a23 */ /* 0x100fe20000010872 */
[----:B------:R-:W-:Y:S01]  /*8e10*/  HMMA.16816.F32.BF16 R44, R36, R46, RZ ;  /* 0x0000002e242c723c */ /* 0x000fe200000418ff */
[--C-:B------:R-:W-:Y:S01]  /*8e20*/  FFMA.FTZ R164, R217, c[0x0][0x23c], -R114.reuse ;  /* 0x00008f00d9a47a23 */ /* 0x100fe20000010872 */
[----:B------:R-:W4:Y:S01]  /*8e30*/  MUFU.EX2 R123, R123 ;  /* 0x0000007b007b7308 */ /* 0x000f220000000800 */
[----:B------:R-:W-:-:S02]  /*8e40*/  FFMA.FTZ R205, R205, c[0x0][0x23c], -R114 ;  /* 0x00008f00cdcd7a23 */ /* 0x000fc40000010872 */
[--C-:B------:R-:W-:Y:S02]  /*8e50*/  FFMA.FTZ R213, R213, c[0x0][0x23c], -R112.reuse ;  /* 0x00008f00d5d57a23 */ /* 0x100fe40000010870 */
[--C-:B------:R-:W-:Y:S01]  /*8e60*/  FFMA.FTZ R166, R215, c[0x0][0x23c], -R112.reuse ;  /* 0x00008f00d7a67a23 */ /* 0x100fe20000010870 */
[C---:B-----5:R-:W-:Y:S01]  /*8e70*/  HMMA.16816.F32.BF16 R40, R36.reuse, R48, RZ ;  /* 0x000000302428723c */ /* 0x060fe200000418ff */
[--C-:B------:R-:W-:Y:S01]  /*8e80*/  FFMA.FTZ R168, R211, c[0x0][0x23c], -R112.reuse ;  /* 0x00008f00d3a87a23 */ /* 0x100fe20000010870 */
[----:B------:R-:W-:Y:S01]  /*8e90*/  MUFU.EX2 R118, R118 ;  /* 0x0000007600767308 */ /* 0x000fe20000000800 */
[----:B------:R-:W-:Y:S02]  /*8ea0*/  FFMA.FTZ R207, R207, c[0x0][0x23c], -R112 ;  /* 0x00008f00cfcf7a23 */ /* 0x000fe40000010870 */
[--C-:B------:R-:W-:Y:S02]  /*8eb0*/  FFMA.FTZ R170, R199, c[0x0][0x23c], -R114.reuse ;  /* 0x00008f00c7aa7a23 */ /* 0x100fe40000010872 */
[----:B--2---:R-:W-:Y:S01]  /*8ec0*/  F2FP.BF16.PACK_AB R49, R121, R122 ;  /* 0x0000007a7931723e */ /* 0x004fe200000010ff */
[----:B------:R-:W-:Y:S01]  /*8ed0*/  HMMA.16816.F32.BF16 R36, R36, R50, RZ ;  /* 0x000000322424723c */ /* 0x000fe200000418ff */
[----:B-1----:R-:W-:Y:S01]  /*8ee0*/  F2FP.BF16.PACK_AB R48, R125, R126 ;  /* 0x0000007e7d30723e */ /* 0x002fe200000010ff */
[----:B------:R-:W1:Y:S01]  /*8ef0*/  MUFU.EX2 R3, R3 ;  /* 0x0000000300037308 */ /* 0x000e620000000800 */
[----:B------:R-:W-:-:S02]  /*8f00*/  FFMA.FTZ R191, R191, c[0x0][0x23c], -R114 ;  /* 0x00008f00bfbf7a23 */ /* 0x000fc40000010872 */
[--C-:B------:R-:W-:Y:S02]  /*8f10*/  FFMA.FTZ R172, R193, c[0x0][0x23c], -R114.reuse ;  /* 0x00008f00c1ac7a23 */ /* 0x100fe40000010872 */
[----:B------:R-:W-:Y:S01]  /*8f20*/  F2FP.BF16.PACK_AB R51, R119, R120 ;  /* 0x000000787733723e */ /* 0x000fe200000010ff */
[--C-:B------:R-:W-:Y:S01]  /*8f30*/  FFMA.FTZ R189, R189, c[0x0][0x23c], -R114.reuse ;  /* 0x00008f00bdbd7a23 */ /* 0x100fe20000010872 */
[----:B----4-:R-:W-:Y:S01]  /*8f40*/  F2FP.BF16.PACK_AB R50, R123, R124 ;  /* 0x0000007c7b32723e */ /* 0x010fe200000010ff */
[----:B------:R-:W-:Y:S01]  /*8f50*/  MUFU.EX2 R127, R127 ;  /* 0x0000007f007f7308 */ /* 0x000fe20000000800 */
[----:B------:R-:W-:Y:S02]  /*8f60*/  FFMA.FTZ R178, R167, c[0x0][0x23c], -R114 ;  /* 0x00008f00a7b27a23 */ /* 0x000fe40000010872 */
[--C-:B------:R-:W-:Y:S02]  /*8f70*/  FFMA.FTZ R174, R187, c[0x0][0x23c], -R112.reuse ;  /* 0x00008f00bbae7a23 */ /* 0x100fe40000010870 */
[--C-:B------:R-:W-:Y:S01]  /*8f80*/  FFMA.FTZ R183, R183, c[0x0][0x23c], -R112.reuse ;  /* 0x00008f00b7b77a23 */ /* 0x100fe20000010870 */
[----:B------:R-:W-:Y:S01]  /*8f90*/  HMMA.16816.F32.BF16 R16, R48, R28, R16 ;  /* 0x0000001c3010723c */ /* 0x000fe20000041810 */
[--C-:B------:R-:W-:Y:S01]  /*8fa0*/  FFMA.FTZ R176, R179, c[0x0][0x23c], -R112.reuse ;  /* 0x00008f00b3b07a23 */ /* 0x100fe20000010870 */
[----:B------:R-:W2:Y:S01]  /*8fb0*/  MUFU.EX2 R128, R128 ;  /* 0x0000008000807308 */ /* 0x000ea20000000800 */
[----:B------:R-:W-:-:S02]  /*8fc0*/  FFMA.FTZ R177, R177, c[0x0][0x23c], -R112 ;  /* 0x00008f00b1b17a23 */ /* 0x000fc40000010870 */
[--C-:B------:R-:W-:Y:S02]  /*8fd0*/  FFMA.FTZ R173, R173, c[0x0][0x23c], -R114.reuse ;  /* 0x00008f00adad7a23 */ /* 0x100fe40000010872 */
[--C-:B------:R-:W-:Y:S01]  /*8fe0*/  FFMA.FTZ R167, R171, c[0x0][0x23c], -R114.reuse ;  /* 0x00008f00aba77a23 */ /* 0x100fe20000010872 */
[C---:B------:R-:W-:Y:S01]  /*8ff0*/  HMMA.16816.F32.BF16 R12, R48.reuse, R30, R12 ;  /* 0x0000001e300c723c */ /* 0x040fe2000004180c */
[----:B------:R-:W4:Y:S01]  /*9000*/  LDSM.16.MT88.4 R28, [R235+0xb000] ;  /* 0x00b00000eb1c783b */ /* 0x000f220000004200 */
[----:B------:R-:W-:Y:S01]  /*9010*/  MUFU.EX2 R130, R130 ;  /* 0x0000008200827308 */ /* 0x000fe20000000800 */
[--C-:B------:R-:W-:Y:S02]  /*9020*/  FFMA.FTZ R180, R165, c[0x0][0x23c], -R114.reuse ;  /* 0x00008f00a5b47a23 */ /* 0x100fe40000010872 */
[----:B------:R-:W-:Y:S02]  /*9030*/  FFMA.FTZ R186, R109, c[0x0][0x23c], -R114 ;  /* 0x00008f006dba7a23 */ /* 0x000fe40000010872 */
[--C-:B------:R-:W-:Y:S01]  /*9040*/  FFMA.FTZ R161, R161, c[0x0][0x23c], -R112.reuse ;  /* 0x00008f00a1a17a23 */ /* 0x100fe20000010870 */
[----:B---3--:R-:W-:Y:S01]  /*9050*/  HMMA.16816.F32.BF16 R24, R48, R32, R24 ;  /* 0x000000203018723c */ /* 0x008fe20000041818 */
[--C-:B------:R-:W-:Y:S01]  /*9060*/  FFMA.FTZ R182, R151, c[0x0][0x23c], -R112.reuse ;  /* 0x00008f0097b67a23 */ /* 0x100fe20000010870 */
[----:B------:R-:W3:Y:S01]  /*9070*/  MUFU.EX2 R131, R131 ;  /* 0x0000008300837308 */ /* 0x000ee20000000800 */
[----:B------:R-:W-:-:S02]  /*9080*/  FFMA.FTZ R149, R149, c[0x0][0x23c], -R112 ;  /* 0x00008f0095957a23 */ /* 0x000fc40000010870 */
[----:B------:R-:W-:Y:S02]  /*9090*/  FFMA.FTZ R184, R145, c[0x0][0x23c], -R112 ;  /* 0x00008f0091b87a23 */ /* 0x000fe40000010870 */
[--C-:B------:R-:W-:Y:S01]  /*90a0*/  FFMA.FTZ R135, R135, c[0x0][0x23c], -R114.reuse ;  /* 0x00008f0087877a23 */ /* 0x100fe20000010872 */
[C---:B------:R-:W-:Y:S01]  /*90b0*/  HMMA.16816.F32.BF16 R20, R48.reuse, R34, R20 ;  /* 0x000000223014723c */ /* 0x040fe20000041814 */
[----:B------:R-:W5:Y:S01]  /*90c0*/  LDSM.16.MT88.4 R32, [R237+0xb000] ;  /* 0x00b00000ed20783b */ /* 0x000f620000004200 */
[----:B------:R-:W-:Y:S01]  /*90d0*/  MUFU.EX2 R132, R132 ;  /* 0x0000008400847308 */ /* 0x000fe20000000800 */
[--C-:B------:R-:W-:Y:S02]  /*90e0*/  FFMA.FTZ R109, R129, c[0x0][0x23c], -R114.reuse ;  /* 0x00008f00816d7a23 */ /* 0x100fe40000010872 */
[----:B------:R-:W-:Y:S02]  /*90f0*/  FFMA.FTZ R188, R5, c[0x0][0x23c], -R114 ;  /* 0x00008f0005bc7a23 */ /* 0x000fe40000010872 */
[--C-:B------:R-:W-:Y:S01]  /*9100*/  FFMA.FTZ R5, R102, c[0x0][0x23c], -R112.reuse ;  /* 0x00008f0066057a23 */ /* 0x100fe20000010870 */
[----:B------:R-:W-:Y:S01]  /*9110*/  HMMA.16816.F32.BF16 R8, R48, R56, R8 ;  /* 0x000000383008723c */ /* 0x000fe20000041808 */
[--C-:B------:R-:W-:Y:S01]  /*9120*/  FFMA.FTZ R102, R103, c[0x0][0x23c], -R112.reuse ;  /* 0x00008f0067667a23 */ /* 0x100fe20000010870 */
[----:B------:R-:W1:Y:S01]  /*9130*/  MUFU.EX2 R133, R133 ;  /* 0x0000008500857308 */ /* 0x000e620000000800 */
[----:B------:R-:W-:-:S02]  /*9140*/  FFMA.FTZ R98, R98, c[0x0][0x23c], -R112 ;  /* 0x00008f0062627a23 */ /* 0x000fc40000010870 */
[----:B------:R-:W-:Y:S02]  /*9150*/  FFMA.FTZ R99, R99, c[0x0][0x23c], -R112 ;  /* 0x00008f0063637a23 */ /* 0x000fe40000010870 */
[--C-:B------:R-:W-:Y:S01]  /*9160*/  FFMA.FTZ R100, R100, c[0x0][0x23c], -R114.reuse ;  /* 0x00008f0064647a23 */ /* 0x100fe20000010872 */
[C---:B------:R-:W-:Y:S01]  /*9170*/  HMMA.16816.F32.BF16 R44, R48.reuse, R58, R44 ;  /* 0x0000003a302c723c */ /* 0x040fe2000004182c */
[----:B------:R-:W5:Y:S01]  /*9180*/  LDSM.16.MT88.4 R56, [R234+0xb000] ;  /* 0x00b00000ea38783b */ /* 0x000f620000004200 */
[----:B------:R-:W-:Y:S01]  /*9190*/  MUFU.EX2 R137, R137 ;  /* 0x0000008900897308 */ /* 0x000fe20000000800 */
[--C-:B------:R-:W-:Y:S02]  /*91a0*/  FFMA.FTZ R101, R101, c[0x0][0x23c], -R114.reuse ;  /* 0x00008f0065657a23 */ /* 0x100fe40000010872 */
[--C-:B------:R-:W-:Y:S02]  /*91b0*/  FFMA.FTZ R96, R96, c[0x0][0x23c], -R114.reuse ;  /* 0x00008f0060607a23 */ /* 0x100fe40000010872 */
[----:B------:R-:W-:Y:S01]  /*91c0*/  FFMA.FTZ R97, R97, c[0x0][0x23c], -R114 ;  /* 0x00008f0061617a23 */ /* 0x000fe20000010872 */
[----:B------:R-:W-:Y:S01]  /*91d0*/  HMMA.16816.F32.BF16 R40, R48, R52, R40 ;  /* 0x000000343028723c */ /* 0x000fe20000041828 */
[--C-:B------:R-:W-:Y:S01]  /*91e0*/  FFMA.FTZ R94, R94, c[0x0][0x23c], -R112.reuse ;  /* 0x00008f005e5e7a23 */ /* 0x100fe20000010870 */
[----:B------:R-:W3:Y:S01]  /*91f0*/  MUFU.EX2 R134, R134 ;  /* 0x0000008600867308 */ /* 0x000ee20000000800 */
[----:B------:R-:W-:-:S02]  /*9200*/  FFMA.FTZ R95, R95, c[0x0][0x23c], -R112 ;  /* 0x00008f005f5f7a23 */ /* 0x000fc40000010870 */
[--C-:B------:R-:W-:Y:S02]  /*9210*/  FFMA.FTZ R90, R90, c[0x0][0x23c], -R112.reuse ;  /* 0x00008f005a5a7a23 */ /* 0x100fe40000010870 */
[----:B------:R-:W-:Y:S01]  /*9220*/  FFMA.FTZ R91, R91, c[0x0][0x23c], -R112 ;  /* 0x00008f005b5b7a23 */ /* 0x000fe20000010870 */
[----:B------:R-:W-:Y:S01]  /*9230*/  HMMA.16816.F32.BF16 R36, R48, R54, R36 ;  /* 0x000000363024723c */ /* 0x000fe20000041824 */
[----:B------:R-:W5:Y:S01]  /*9240*/  LDSM.16.MT88.4 R52, [R233+0xb000] ;  /* 0x00b00000e934783b */ /* 0x000f620000004200 */
[----:B------:R-:W-:Y:S01]  /*9250*/  MUFU.EX2 R136, R136 ;  /* 0x0000008800887308 */ /* 0x000fe20000000800 */
[--C-:B------:R-:W-:Y:S02]  /*9260*/  FFMA.FTZ R92, R92, c[0x0][0x23c], -R114.reuse ;  /* 0x00008f005c5c7a23 */ /* 0x100fe40000010872 */
[--C-:B------:R-:W-:Y:S02]  /*9270*/  FFMA.FTZ R93, R93, c[0x0][0x23c], -R114.reuse ;  /* 0x00008f005d5d7a23 */ /* 0x100fe40000010872 */
[----:B-1----:R-:W-:Y:S01]  /*9280*/  F2FP.BF16.PACK_AB R49, R3, R118 ;  /* 0x000000760331723e */ /* 0x002fe200000010ff */
[--C-:B------:R-:W-:Y:S01]  /*9290*/  FFMA.FTZ R88, R88, c[0x0][0x23c], -R114.reuse ;  /* 0x00008f0058587a23 */ /* 0x100fe20000010872 */
[----:B--2---:R-:W-:Y:S01]  /*92a0*/  F2FP.BF16.PACK_AB R51, R128, R127 ;  /* 0x0000007f8033723e */ /* 0x004fe200000010ff */
[----:B------:R-:W1:Y:S01]  /*92b0*/  MUFU.EX2 R139, R139 ;  /* 0x0000008b008b7308 */ /* 0x000e620000000800 */
[----:B---3--:R-:W-:Y:S01]  /*92c0*/  F2FP.BF16.PACK_AB R48, R131, R130 ;  /* 0x000000828330723e */ /* 0x008fe200000010ff */
[----:B------:R-:W-:Y:S01]  /*92d0*/  FFMA.FTZ R89, R89, c[0x0][0x23c], -R114 ;  /* 0x00008f0059597a23 */ /* 0x000fe20000010872 */
[----:B------:R-:W-:Y:S01]  /*92e0*/  F2FP.BF16.PACK_AB R50, R133, R132 ;  /* 0x000000848532723e */ /* 0x000fe200000010ff */
[----:B------:R-:W-:-:S02]  /*92f0*/  FFMA.FTZ R86, R86, c[0x0][0x23c], -R112 ;  /* 0x00008f0056567a23 */ /* 0x000fc40000010870 */
[--C-:B------:R-:W-:Y:S02]  /*9300*/  FFMA.FTZ R87, R87, c[0x0][0x23c], -R112.reuse ;  /* 0x00008f0057577a23 */ /* 0x100fe40000010870 */
[----:B------:R-:W-:Y:S01]  /*9310*/  MUFU.EX2 R138, R138 ;  /* 0x0000008a008a7308 */ /* 0x000fe20000000800 */
[--C-:B------:R-:W-:Y:S01]  /*9320*/  FFMA.FTZ R82, R82, c[0x0][0x23c], -R112.reuse ;  /* 0x00008f0052527a23 */ /* 0x100fe20000010870 */
[C---:B----4-:R-:W-:Y:S01]  /*9330*/  HMMA.16816.F32.BF16 R16, R48.reuse, R28, R16 ;  /* 0x0000001c3010723c */ /* 0x050fe20000041810 */
[----:B------:R-:W-:Y:S02]  /*9340*/  FFMA.FTZ R83, R83, c[0x0][0x23c], -R112 ;  /* 0x00008f0053537a23 */ /* 0x000fe40000010870 */
[--C-:B------:R-:W-:Y:S02]  /*9350*/  FFMA.FTZ R84, R84, c[0x0][0x23c], -R114.reuse ;  /* 0x00008f0054547a23 */ /* 0x100fe40000010872 */
[--C-:B------:R-:W-:Y:S01]  /*9360*/  FFMA.FTZ R85, R85, c[0x0][0x23c], -R114.reuse ;  /* 0x00008f0055557a23 */ /* 0x100fe20000010872 */
[----:B------:R-:W2:Y:S01]  /*9370*/  MUFU.EX2 R141, R141 ;  /* 0x0000008d008d7308 */ /* 0x000ea20000000800 */
[--C-:B------:R-:W-:Y:S01]  /*9380*/  FFMA.FTZ R80, R80, c[0x0][0x23c], -R114.reuse ;  /* 0x00008f0050507a23 */ /* 0x100fe20000010872 */
[----:B------:R-:W-:Y:S01]  /*9390*/  HMMA.16816.F32.BF16 R12, R48, R30, R12 ;  /* 0x0000001e300c723c */ /* 0x000fe2000004180c */
[----:B------:R-:W3:Y:S01]  /*93a0*/  LDSM.16.MT88.4 R28, [R235+0xb800] ;  /* 0x00b80000eb1c783b */ /* 0x000ee20000004200 */
[----:B------:R-:W-:-:S02]  /*93b0*/  FFMA.FTZ R81, R81, c[0x0][0x23c], -R114 ;  /* 0x00008f0051517a23 */ /* 0x000fc40000010872 */
[----:B------:R-:W-:Y:S02]  /*93c0*/  FADD.FTZ R111, R111, R110 ;  /* 0x0000006e6f6f7221 */ /* 0x000fe40000010000 */
[----:B------:R-:W-:Y:S01]  /*93d0*/  MUFU.EX2 R140, R140 ;  /* 0x0000008c008c7308 */ /* 0x000fe20000000800 */
[----:B------:R-:W-:Y:S01]  /*93e0*/  FADD.FTZ R116, R117, R116 ;  /* 0x0000007475747221 */ /* 0x000fe20000010000 */
[C---:B-----5:R-:W-:Y:S01]  /*93f0*/  HMMA.16816.F32.BF16 R24, R48.reuse, R32, R24 ;  /* 0x000000203018723c */ /* 0x060fe20000041818 */
[----:B------:R-:W-:Y:S02]  /*9400*/  FADD.FTZ R108, R108, R111 ;  /* 0x0000006f6c6c7221 */ /* 0x000fe40000010000 */
[----:B------:R-:W-:Y:S02]  /*9410*/  FADD.FTZ R115, R115, R116 ;  /* 0x0000007473737221 */ /* 0x000fe40000010000 */
[----:B------:R-:W-:Y:S01]  /*9420*/  FADD.FTZ R107, R107, R108 ;  /* 0x0000006c6b6b7221 */ /* 0x000fe20000010000 */
[----:B------:R-:W4:Y:S01]  /*9430*/  MUFU.EX2 R143, R143 ;  /* 0x0000008f008f7308 */ /* 0x000f220000000800 */
[----:B------:R-:W-:Y:S01]  /*9440*/  FADD.FTZ R115, R4, R115 ;  /* 0x0000007304737221 */ /* 0x000fe20000010000 */
[----:B------:R-:W-:Y:S01]  /*9450*/  HMMA.16816.F32.BF16 R20, R48, R34, R20 ;  /* 0x000000223014723c */ /* 0x000fe20000041814 */
[----:B------:R-:W5:Y:S01]  /*9460*/  LDSM.16.MT88.4 R32, [R237+0xb800] ;  /* 0x00b80000ed20783b */ /* 0x000f620000004200 */
[----:B------:R-:W-:-:S02]  /*9470*/  FADD.FTZ R122, R122, R107 ;  /* 0x0000006b7a7a7221 */ /* 0x000fc40000010000 */
[----:B------:R-:W-:Y:S02]  /*9480*/  FADD.FTZ R126, R126, R115 ;  /* 0x000000737e7e7221 */ /* 0x000fe40000010000 */
[----:B------:R-:W-:Y:S01]  /*9490*/  MUFU.EX2 R147, R147 ;  /* 0x0000009300937308 */ /* 0x000fe20000000800 */
[----:B------:R-:W-:Y:S01]  /*94a0*/  FADD.FTZ R121, R121, R122 ;  /* 0x0000007a79797221 */ /* 0x000fe20000010000 */
[C---:B------:R-:W-:Y:S01]  /*94b0*/  HMMA.16816.F32.BF16 R8, R48.reuse, R56, R8 ;  /* 0x000000383008723c */ /* 0x040fe20000041808 */
[----:B------:R-:W-:Y:S02]  /*94c0*/  FADD.FTZ R125, R125, R126 ;  /* 0x0000007e7d7d7221 */ /* 0x000fe40000010000 */
[----:B------:R-:W-:Y:S02]  /*94d0*/  FADD.FTZ R120, R120, R121 ;  /* 0x0000007978787221 */ /* 0x000fe40000010000 */
[--C-:B------:R-:W-:Y:S01]  /*94e0*/  FFMA.FTZ R4, R72, c[0x0][0x23c], -R114.reuse ;  /* 0x00008f0048047a23 */ /* 0x100fe20000010872 */
[----:B------:R-:W1:Y:S01]  /*94f0*/  MUFU.EX2 R142, R142 ;  /* 0x0000008e008e7308 */ /* 0x000e620000000800 */
[----:B------:R-:W-:Y:S01]  /*9500*/  FADD.FTZ R124, R124, R125 ;  /* 0x0000007d7c7c7221 */ /* 0x000fe20000010000 */
[----:B------:R-:W-:Y:S01]  /*9510*/  HMMA.16816.F32.BF16 R44, R48, R58, R44 ;  /* 0x0000003a302c723c */ /* 0x000fe2000004182c */
[----:B------:R-:W5:Y:S01]  /*9520*/  LDSM.16.MT88.4 R56, [R234+0xb800] ;  /* 0x00b80000ea38783b */ /* 0x000f620000004200 */
[----:B------:R-:W-:-:S02]  /*9530*/  FFMA.FTZ R73, R73, c[0x0][0x23c], -R114 ;  /* 0x00008f0049497a23 */ /* 0x000fc40000010872 */
[----:B------:R-:W-:Y:S02]  /*9540*/  FADD.FTZ R119, R119, R120 ;  /* 0x0000007877777221 */ /* 0x000fe40000010000 */
[----:B------:R-:W-:Y:S01]  /*9550*/  MUFU.EX2 R144, R144 ;  /* 0x0000009000907308 */ /* 0x000fe20000000800 */
[----:B------:R-:W-:Y:S01]  /*9560*/  FADD.FTZ R123, R123, R124 ;  /* 0x0000007c7b7b7221 */ /* 0x000fe20000010000 */
[C---:B------:R-:W-:Y:S01]  /*9570*/  HMMA.16816.F32.BF16 R40, R48.reuse, R52, R40 ;  /* 0x000000343028723c */ /* 0x040fe20000041828 */
[----:B------:R-:W-:Y:S02]  /*9580*/  FADD.FTZ R118, R118, R119 ;  /* 0x0000007776767221 */ /* 0x000fe40000010000 */
[----:B------:R-:W-:Y:S02]  /*9590*/  FADD.FTZ R130, R130, R123 ;  /* 0x0000007b82827221 */ /* 0x000fe40000010000 */
[----:B------:R-:W-:Y:S01]  /*95a0*/  FADD.FTZ R118, R3, R118 ;  /* 0x0000007603767221 */ /* 0x000fe20000010000 */
[----:B------:R-:W3:Y:S01]  /*95b0*/  MUFU.EX2 R153, R153 ;  /* 0x0000009900997308 */ /* 0x000ee20000000800 */
[----:B------:R-:W-:Y:S01]  /*95c0*/  FADD.FTZ R131, R131, R130 ;  /* 0x0000008283837221 */ /* 0x000fe20000010000 */
[----:B------:R-:W-:Y:S01]  /*95d0*/  HMMA.16816.F32.BF16 R36, R48, R54, R36 ;  /* 0x000000363024723c */ /* 0x000fe20000041824 */
[----:B------:R-:W5:Y:S01]  /*95e0*/  LDSM.16.MT88.4 R52, [R233+0xb800] ;  /* 0x00b80000e934783b */ /* 0x000f620000004200 */
[----:B------:R-:W-:-:S02]  /*95f0*/  FADD.FTZ R127, R127, R118 ;  /* 0x000000767f7f7221 */ /* 0x000fc40000010000 */
[----:B------:R-:W-:Y:S02]  /*9600*/  FADD.FTZ R132, R132, R131 ;  /* 0x0000008384847221 */ /* 0x000fe40000010000 */
[----:B------:R-:W-:Y:S01]  /*9610*/  MUFU.EX2 R146, R146 ;  /* 0x0000009200927308 */ /* 0x000fe20000000800 */
[----:B------:R-:W-:Y:S01]  /*9620*/  F2FP.BF16.PACK_AB R49, R134, R137 ;  /* 0x000000898631723e */ /* 0x000fe200000010ff */
[----:B------:R-:W-:Y:S01]  /*9630*/  FADD.FTZ R128, R128, R127 ;  /* 0x0000007f80807221 */ /* 0x000fe20000010000 */
[----:B-1----:R-:W-:Y:S01]  /*9640*/  F2FP.BF16.PACK_AB R51, R139, R136 ;  /* 0x000000888b33723e */ /* 0x002fe200000010ff */
[----:B------:R-:W-:Y:S01]  /*9650*/  FADD.FTZ R133, R133, R132 ;  /* 0x0000008485857221 */ /* 0x000fe20000010000 */
[----:B--2---:R-:W-:Y:S01]  /*9660*/  F2FP.BF16.PACK_AB R48, R141, R138 ;  /* 0x0000008a8d30723e */ /* 0x004fe200000010ff */
[----:B------:R-:W-:Y:S01]  /*9670*/  FADD.FTZ R137, R137, R128 ;  /* 0x0000008089897221 */ /* 0x000fe20000010000 */
[----:B----4-:R-:W-:Y:S01]  /*9680*/  F2FP.BF16.PACK_AB R50, R143, R140 ;  /* 0x0000008c8f32723e */ /* 0x010fe200000010ff */
[----:B------:R-:W1:Y:S01]  /*9690*/  MUFU.EX2 R155, R155 ;  /* 0x0000009b009b7308 */ /* 0x000e620000000800 */
[----:B------:R-:W-:-:S02]  /*96a0*/  FADD.FTZ R138, R138, R133 ;  /* 0x000000858a8a7221 */ /* 0x000fc40000010000 */
[----:B------:R-:W-:Y:S02]  /*96b0*/  FADD.FTZ R137, R134, R137 ;  /* 0x0000008986897221 */ /* 0x000fe40000010000 */
[----:B------:R-:W-:Y:S01]  /*96c0*/  FADD.FTZ R141, R141, R138 ;  /* 0x0000008a8d8d7221 */ /* 0x000fe20000010000 */
[C---:B---3--:R-:W-:Y:S01]  /*96d0*/  HMMA.16816.F32.BF16 R16, R48.reuse, R28, R16 ;  /* 0x0000001c3010723c */ /* 0x048fe20000041810 */
[----:B------:R-:W-:Y:S01]  /*96e0*/  FADD.FTZ R136, R136, R137 ;  /* 0x0000008988887221 */ /* 0x000fe20000010000 */
[----:B------:R-:W-:Y:S01]  /*96f0*/  MUFU.EX2 R148, R148 ;  /* 0x0000009400947308 */ /* 0x000fe20000000800 */
[----:B------:R-:W-:Y:S02]  /*9700*/  FADD.FTZ R140, R140, R141 ;  /* 0x0000008d8c8c7221 */ /* 0x000fe40000010000 */
[----:B------:R-:W-:Y:S02]  /*9710*/  FADD.FTZ R136, R139, R136 ;  /* 0x000000888b887221 */ /* 0x000fe40000010000 */
[----:B------:R-:W-:Y:S01]  /*9720*/  FADD.FTZ R143, R143, R140 ;  /* 0x0000008c8f8f7221 */ /* 0x000fe20000010000 */
[----:B------:R-:W-:Y:S01]  /*9730*/  HMMA.16816.F32.BF16 R12, R48, R30, R12 ;  /* 0x0000001e300c723c */ /* 0x000fe2000004180c */
[----:B------:R-:W2:Y:S01]  /*9740*/  LDSM.16.MT88.4 R28, [R235+0xc000] ;  /* 0x00c00000eb1c783b */ /* 0x000ea20000004200 */
[----:B------:R-:W3:Y:S01]  /*9750*/  MUFU.EX2 R157, R157 ;  /* 0x0000009d009d7308 */ /* 0x000ee20000000800 */
[----:B------:R-:W-:-:S02]  /*9760*/  FFMA.FTZ R3, R70, c[0x0][0x23c], -R112 ;  /* 0x00008f0046037a23 */ /* 0x000fc40000010870 */
[--C-:B------:R-:W-:Y:S02]  /*9770*/  FFMA.FTZ R70, R71, c[0x0][0x23c], -R112.reuse ;  /* 0x00008f0047467a23 */ /* 0x100fe40000010870 */
[--C-:B------:R-:W-:Y:S01]  /*9780*/  FFMA.FTZ R66, R66, c[0x0][0x23c], -R112.reuse ;  /* 0x00008f0042427a23 */ /* 0x100fe20000010870 */
[C---:B-----5:R-:W-:Y:S01]  /*9790*/  HMMA.16816.F32.BF16 R24, R48.reuse, R32, R24 ;  /* 0x000000203018723c */ /* 0x060fe20000041818 */
[----:B------:R-:W-:Y:S01]  /*97a0*/  FFMA.FTZ R67, R67, c[0x0][0x23c], -R112 ;  /* 0x00008f0043437a23 */ /* 0x000fe20000010870 */
[----:B------:R-:W-:Y:S01]  /*97b0*/  MUFU.EX2 R159, R159 ;  /* 0x0000009f009f7308 */ /* 0x000fe20000000800 */
[--C-:B------:R-:W-:Y:S02]  /*97c0*/  FFMA.FTZ R68, R68, c[0x0][0x23c], -R114.reuse ;  /* 0x00008f0044447a23 */ /* 0x100fe40000010872 */
[--C-:B------:R-:W-:Y:S02]  /*97d0*/  FFMA.FTZ R69, R69, c[0x0][0x23c], -R114.reuse ;  /* 0x00008f0045457a23 */ /* 0x100fe40000010872 */
[--C-:B------:R-:W-:Y:S01]  /*97e0*/  FFMA.FTZ R64, R64, c[0x0][0x23c], -R114.reuse ;  /* 0x00008f0040407a23 */ /* 0x100fe20000010872 */
[----:B------:R-:W-:Y:S01]  /*97f0*/  HMMA.16816.F32.BF16 R20, R48, R34, R20 ;  /* 0x000000223014723c */ /* 0x000fe20000041814 */
[----:B------:R-:W4:Y:S01]  /*9800*/  LDSM.16.MT88.4 R32, [R237+0xc000] ;  /* 0x00c00000ed20783b */ /* 0x000f220000004200 */
[----:B------:R-:W5:Y:S01]  /*9810*/  MUFU.EX2 R150, R150 ;  /* 0x0000009600967308 */ /* 0x000f620000000800 */
[----:B------:R-:W-:-:S02]  /*9820*/  FFMA.FTZ R65, R65, c[0x0][0x23c], -R114 ;  /* 0x00008f0041417a23 */ /* 0x000fc40000010872 */
[--C-:B------:R-:W-:Y:S02]  /*9830*/  FFMA.FTZ R62, R62, c[0x0][0x23c], -R112.reuse ;  /* 0x00008f003e3e7a23 */ /* 0x100fe40000010870 */
[--C-:B------:R-:W-:Y:S01]  /*9840*/  FFMA.FTZ R63, R63, c[0x0][0x23c], -R112.reuse ;  /* 0x00008f003f3f7a23 */ /* 0x100fe20000010870 */
[C---:B------:R-:W-:Y:S01]  /*9850*/  HMMA.16816.F32.BF16 R8, R48.reuse, R56, R8 ;  /* 0x000000383008723c */ /* 0x040fe20000041808 */
[----:B------:R-:W-:Y:S01]  /*9860*/  FFMA.FTZ R71, R104, c[0x0][0x23c], -R112 ;  /* 0x00008f0068477a23 */ /* 0x000fe20000010870 */
[----:B------:R-:W-:Y:S06]  /*9870*/  MUFU.EX2 R152, R152 ;  /* 0x0000009800987308 */ /* 0x000fec0000000800 */
[C---:B------:R-:W-:Y:S01]  /*9880*/  HMMA.16816.F32.BF16 R44, R48.reuse, R58, R44 ;  /* 0x0000003a302c723c */ /* 0x040fe2000004182c */
[----:B------:R-:W4:Y:S01]  /*9890*/  LDSM.16.MT88.4 R56, [R234+0xc000] ;  /* 0x00c00000ea38783b */ /* 0x000f220000004200 */
[----:B------:R-:W1:Y:S06]  /*98a0*/  MUFU.EX2 R163, R163 ;  /* 0x000000a300a37308 */ /* 0x000e6c0000000800 */
[C---:B------:R-:W-:Y:S02]  /*98b0*/  HMMA.16816.F32.BF16 R40, R48.reuse, R52, R40 ;  /* 0x000000343028723c */ /* 0x040fe40000041828 */
[----:B------:R-:W-:Y:S06]  /*98c0*/  MUFU.EX2 R154, R154 ;  /* 0x0000009a009a7308 */ /* 0x000fec0000000800 */
[----:B------:R-:W-:Y:S01]  /*98d0*/  HMMA.16816.F32.BF16 R36, R48, R54, R36 ;  /* 0x000000363024723c */ /* 0x000fe20000041824 */
[----:B------:R-:W5:Y:S01]  /*98e0*/  LDSM.16.MT88.4 R52, [R233+0xc000] ;  /* 0x00c00000e934783b */ /* 0x000f620000004200 */
[----:B------:R-:W2:Y:S05]  /*98f0*/  MUFU.EX2 R169, R169 ;  /* 0x000000a900a97308 */ /* 0x000eaa0000000800 */
[----:B------:R-:W-:-:S02]  /*9900*/  F2FP.BF16.PACK_AB R49, R142, R147 ;  /* 0x000000938e31723e */ /* 0x000fc400000010ff */
[----:B------:R-:W-:Y:S01]  /*9910*/  F2FP.BF16.PACK_AB R51, R153, R144 ;  /* 0x000000909933723e */ /* 0x000fe200000010ff */
[----:B------:R-:W-:Y:S01]  /*9920*/  MUFU.EX2 R156, R156 ;  /* 0x0000009c009c7308 */ /* 0x000fe20000000800 */
[----:B-1----:R-:W-:Y:S01]  /*9930*/  F2FP.BF16.PACK_AB R48, R155, R146 ;  /* 0x000000929b30723e */ /* 0x002fe200000010ff */
[----:B------:R-:W-:Y:S01]  /*9940*/  FADD.FTZ R146, R146, R143 ;  /* 0x0000008f92927221 */ /* 0x000fe20000010000 */
[----:B---3--:R-:W-:-:S03]  /*9950*/  F2FP.BF16.PACK_AB R50, R157, R148 ;  /* 0x000000949d32723e */ /* 0x008fc600000010ff */
[----:B------:R-:W-:Y:S02]  /*9960*/  FADD.FTZ R155, R155, R146 ;  /* 0x000000929b9b7221 */ /* 0x000fe40000010000 */
[----:B------:R-:W1:Y:S02]  /*9970*/  MUFU.EX2 R175, R175 ;  /* 0x000000af00af7308 */ /* 0x000e640000000800 */
[----:B--2---:R-:W-:Y:S01]  /*9980*/  HMMA.16816.F32.BF16 R16, R48, R28, R16 ;  /* 0x0000001c3010723c */ /* 0x004fe20000041810 */
[----:B------:R-:W-:-:S04]  /*9990*/  FADD.FTZ R148, R148, R155 ;  /* 0x0000009b94947221 */ /* 0x000fc80000010000 */
[----:B------:R-:W-:Y:S01]  /*99a0*/  FADD.FTZ R157, R157, R148 ;  /* 0x000000949d9d7221 */ /* 0x000fe20000010000 */
[----:B------:R-:W-:Y:S02]  /*99b0*/  MUFU.EX2 R181, R181 ;  /* 0x000000b500b57308 */ /* 0x000fe40000000800 */
[C---:B------:R-:W-:Y:S01]  /*99c0*/  HMMA.16816.F32.BF16 R12, R48.reuse, R30, R12 ;  /* 0x0000001e300c723c */ /* 0x040fe2000004180c */
[----:B------:R-:W2:Y:S05]  /*99d0*/  LDSM.16.MT88.4 R28, [R235+0xc800] ;  /* 0x00c80000eb1c783b */ /* 0x000eaa0000004200 */
[----:B------:R-:W3:Y:S02]  /*99e0*/  MUFU.EX2 R158, R158 ;  /* 0x0000009e009e7308 */ /* 0x000ee40000000800 */
[C---:B----4-:R-:W-:Y:S06]  /*99f0*/  HMMA.16816.F32.BF16 R24, R48.reuse, R32, R24 ;  /* 0x000000203018723c */ /* 0x050fec0000041818 */
[----:B------:R-:W-:Y:S02]  /*9a00*/  MUFU.EX2 R160, R160 ;  /* 0x000000a000a07308 */ /* 0x000fe40000000800 */
[C---:B------:R-:W-:Y:S01]  /*9a10*/  HMMA.16816.F32.BF16 R20, R48.reuse, R34, R20 ;  /* 0x000000223014723c */ /* 0x040fe20000041814 */
[----:B------:R-:W4:Y:S05]  /*9a20*/  LDSM.16.MT88.4 R32, [R237+0xc800] ;  /* 0x00c80000ed20783b */ /* 0x000f2a0000004200 */
[----:B------:R-:W1:Y:S02]  /*9a30*/  MUFU.EX2 R185, R185 ;  /* 0x000000b900b97308 */ /* 0x000e640000000800 */
[C---:B------:R-:W-:Y:S06]  /*9a40*/  HMMA.16816.F32.BF16 R8, R48.reuse, R56, R8 ;  /* 0x000000383008723c */ /* 0x040fec0000041808 */
[----:B------:R-:W-:Y:S02]  /*9a50*/  MUFU.EX2 R162, R162 ;  /* 0x000000a200a27308 */ /* 0x000fe40000000800 */
[C---:B------:R-:W-:Y:S01]  /*9a60*/  HMMA.16816.F32.BF16 R44, R48.reuse, R58, R44 ;  /* 0x0000003a302c723c */ /* 0x040fe2000004182c */
[----:B------:R-:W3:Y:S05]  /*9a70*/  LDSM.16.MT88.4 R56, [R234+0xc800] ;  /* 0x00c80000ea38783b */ /* 0x000eea0000004200 */
[----:B------:R-:W1:Y:S02]  /*9a80*/  MUFU.EX2 R197, R197 ;  /* 0x000000c500c57308 */ /* 0x000e640000000800 */
[C---:B-----5:R-:W-:Y:S06]  /*9a90*/  HMMA.16816.F32.BF16 R40, R48.reuse, R52, R40 ;  /* 0x000000343028723c */ /* 0x060fec0000041828 */
[----:B------:R-:W-:Y:S02]  /*9aa0*/  MUFU.EX2 R164, R164 ;  /* 0x000000a400a47308 */ /* 0x000fe40000000800 */
[----:B------:R-:W-:Y:S01]  /*9ab0*/  HMMA.16816.F32.BF16 R36, R48, R54, R36 ;  /* 0x000000363024723c */ /* 0x000fe20000041824 */
[----:B------:R-:W5:Y:S05]  /*9ac0*/  LDSM.16.MT88.4 R52, [R233+0xc800] ;  /* 0x00c80000e934783b */ /* 0x000f6a0000004200 */
[----:B------:R-:W3:Y:S01]  /*9ad0*/  MUFU.EX2 R205, R205 ;  /* 0x000000cd00cd7308 */ /* 0x000ee20000000800 */
[----:B------:R-:W-:-:S02]  /*9ae0*/  F2FP.BF16.PACK_AB R49, R150, R159 ;  /* 0x0000009f9631723e */ /* 0x000fc400000010ff */
[----:B------:R-:W-:Y:S02]  /*9af0*/  F2FP.BF16.PACK_AB R51, R163, R152 ;  /* 0x00000098a333723e */ /* 0x000fe400000010ff */
[----:B------:R-:W-:Y:S01]  /*9b00*/  F2FP.BF16.PACK_AB R48, R169, R154 ;  /* 0x0000009aa930723e */ /* 0x000fe200000010ff */
[----:B------:R-:W-:Y:S01]  /*9b10*/  FADD.FTZ R154, R154, R157 ;  /* 0x0000009d9a9a7221 */ /* 0x000fe20000010000 */
[----:B-1----:R-:W-:Y:S01]  /*9b20*/  F2FP.BF16.PACK_AB R50, R175, R156 ;  /* 0x0000009caf32723e */ /* 0x002fe200000010ff */
[----:B------:R-:W-:Y:S02]  /*9b30*/  MUFU.EX2 R213, R213 ;  /* 0x000000d500d57308 */ /* 0x000fe40000000800 */
[----:B------:R-:W-:-:S04]  /*9b40*/  FADD.FTZ R169, R169, R154 ;  /* 0x0000009aa9a97221 */ /* 0x000fc80000010000 */
[----:B--2---:R-:W-:Y:S01]  /*9b50*/  HMMA.16816.F32.BF16 R16, R48, R28, R16 ;  /* 0x0000001c3010723c */ /* 0x004fe20000041810 */
[----:B------:R-:W-:Y:S01]  /*9b60*/  FADD.FTZ R156, R156, R169 ;  /* 0x000000a99c9c7221 */ /* 0x000fe20000010000 */
[----:B------:R-:W1:Y:S03]  /*9b70*/  MUFU.EX2 R166, R166 ;  /* 0x000000a600a67308 */ /* 0x000e660000000800 */
[----:B------:R-:W-:-:S03]  /*9b80*/  FADD.FTZ R175, R175, R156 ;  /* 0x0000009cafaf7221 */ /* 0x000fc60000010000 */
[C---:B------:R-:W-:Y:S01]  /*9b90*/  HMMA.16816.F32.BF16 R12, R48.reuse, R30, R12 ;  /* 0x0000001e300c723c */ /* 0x040fe2000004180c */
[----:B------:R-:W2:Y:S01]  /*9ba0*/  LDSM.16.MT88.4 R28, [R235+0xd000] ;  /* 0x00d00000eb1c783b */ /* 0x000ea20000004200 */
[----:B------:R-:W-:Y:S06]  /*9bb0*/  MUFU.EX2 R168, R168 ;  /* 0x000000a800a87308 */ /* 0x000fec0000000800 */
[C---:B----4-:R-:W-:Y:S02]  /*9bc0*/  HMMA.16816.F32.BF16 R24, R48.reuse, R32, R24 ;  /* 0x000000203018723c */ /* 0x050fe40000041818 */
[----:B------:R-:W4:Y:S06]  /*9bd0*/  MUFU.EX2 R207, R207 ;  /* 0x000000cf00cf7308 */ /* 0x000f2c0000000800 */
[C---:B------:R-:W-:Y:S01]  /*9be0*/  HMMA.16816.F32.BF16 R20, R48.reuse, R34, R20 ;  /* 0x000000223014723c */ /* 0x040fe20000041814 */
[----:B------:R-:W1:Y:S01]  /*9bf0*/  LDSM.16.MT88.4 R32, [R237+0xd000] ;  /* 0x00d00000ed20783b */ /* 0x000e620000004200 */
[----:B------:R-:W-:Y:S06]  /*9c00*/  MUFU.EX2 R170, R170 ;  /* 0x000000aa00aa7308 */ /* 0x000fec0000000800 */
[C---:B---3--:R-:W-:Y:S02]  /*9c10*/  HMMA.16816.F32.BF16 R8, R48.reuse, R56, R8 ;  /* 0x000000383008723c */ /* 0x048fe40000041808 */
[----:B------:R-:W3:Y:S06]  /*9c20*/  MUFU.EX2 R191, R191 ;  /* 0x000000bf00bf7308 */ /* 0x000eec0000000800 */
[C---:B------:R-:W-:Y:S01]  /*9c30*/  HMMA.16816.F32.BF16 R44, R48.reuse, R58, R44 ;  /* 0x0000003a302c723c */ /* 0x040fe2000004182c */
[----:B------:R-:W1:Y:S01]  /*9c40*/  LDSM.16.MT88.4 R56, [R234+0xd000] ;  /* 0x00d00000ea38783b */ /* 0x000e620000004200 */
[----:B------:R-:W-:Y:S06]  /*9c50*/  MUFU.EX2 R172, R172 ;  /* 0x000000ac00ac7308 */ /* 0x000fec0000000800 */
[C---:B-----5:R-:W-:Y:S02]  /*9c60*/  HMMA.16816.F32.BF16 R40, R48.reuse, R52, R40 ;  /* 0x000000343028723c */ /* 0x060fe40000041828 */
[----:B------:R-:W5:Y:S06]  /*9c70*/  MUFU.EX2 R189, R189 ;  /* 0x000000bd00bd7308 */ /* 0x000f6c0000000800 */
[----:B------:R-:W-:Y:S01]  /*9c80*/  HMMA.16816.F32.BF16 R36, R48, R54, R36 ;  /* 0x000000363024723c */ /* 0x000fe20000041824 */
[----:B------:R-:W3:Y:S01]  /*9c90*/  LDSM.16.MT88.4 R52, [R233+0xd000] ;  /* 0x00d00000e934783b */ /* 0x000ee20000004200 */
[----:B------:R-:W-:Y:S05]  /*9ca0*/  MUFU.EX2 R174, R174 ;  /* 0x000000ae00ae7308 */ /* 0x000fea0000000800 */
[----:B------:R-:W-:-:S02]  /*9cb0*/  F2FP.BF16.PACK_AB R49, R158, R181 ;  /* 0x000000b59e31723e */ /* 0x000fc400000010ff */
[----:B------:R-:W-:Y:S01]  /*9cc0*/  F2FP.BF16.PACK_AB R51, R185, R160 ;  /* 0x000000a0b933723e */ /* 0x000fe200000010ff */
[----:B------:R-:W1:Y:S01]  /*9cd0*/  MUFU.EX2 R183, R183 ;  /* 0x000000b700b77308 */ /* 0x000e620000000800 */
[----:B------:R-:W-:Y:S01]  /*9ce0*/  F2FP.BF16.PACK_AB R48, R197, R162 ;  /* 0x000000a2c530723e */ /* 0x000fe200000010ff */
[----:B------:R-:W-:Y:S01]  /*9cf0*/  FADD.FTZ R162, R162, R175 ;  /* 0x000000afa2a27221 */ /* 0x000fe20000010000 */
[----:B------:R-:W-:-:S03]  /*9d00*/  F2FP.BF16.PACK_AB R50, R205, R164 ;  /* 0x000000a4cd32723e */ /* 0x000fc600000010ff */
[----:B------:R-:W-:Y:S02]  /*9d10*/  FADD.FTZ R197, R197, R162 ;  /* 0x000000a2c5c57221 */ /* 0x000fe40000010000 */
[----:B------:R-:W-:Y:S02]  /*9d20*/  MUFU.EX2 R176, R176 ;  /* 0x000000b000b07308 */ /* 0x000fe40000000800 */
[----:B--2---:R-:W-:Y:S01]  /*9d30*/  HMMA.16816.F32.BF16 R16, R48, R28, R16 ;  /* 0x0000001c3010723c */ /* 0x004fe20000041810 */
[----:B------:R-:W-:-:S04]  /*9d40*/  FADD.FTZ R164, R164, R197 ;  /* 0x000000c5a4a47221 */ /* 0x000fc80000010000 */
[----:B------:R-:W-:Y:S01]  /*9d50*/  FADD.FTZ R205, R205, R164 ;  /* 0x000000a4cdcd7221 */ /* 0x000fe20000010000 */
[----:B------:R-:W-:Y:S02]  /*9d60*/  MUFU.EX2 R177, R177 ;  /* 0x000000b100b17308 */ /* 0x000fe40000000800 */
[C---:B------:R-:W-:Y:S01]  /*9d70*/  HMMA.16816.F32.BF16 R12, R48.reuse, R30, R12 ;  /* 0x0000001e300c723c */ /* 0x040fe2000004180c */
[----:B------:R-:W2:Y:S05]  /*9d80*/  LDSM.16.MT88.4 R28, [R235+0xd800] ;  /* 0x00d80000eb1c783b */ /* 0x000eaa0000004200 */
[----:B------:R-:W-:Y:S02]  /*9d90*/  MUFU.EX2 R173, R173 ;  /* 0x000000ad00ad7308 */ /* 0x000fe40000000800 */
[C---:B-1----:R-:W-:Y:S06]  /*9da0*/  HMMA.16816.F32.BF16 R24, R48.reuse, R32, R24 ;  /* 0x000000203018723c */ /* 0x042fec0000041818 */
[----:B------:R-:W1:Y:S02]  /*9db0*/  MUFU.EX2 R178, R178 ;  /* 0x000000b200b27308 */ /* 0x000e640000000800 */
[C---:B------:R-:W-:Y:S01]  /*9dc0*/  HMMA.16816.F32.BF16 R20, R48.reuse, R34, R20 ;  /* 0x000000223014723c */ /* 0x040fe20000041814 */
[----:B------:R-:W1:Y:S05]  /*9dd0*/  LDSM.16.MT88.4 R32, [R237+0xd800] ;  /* 0x00d80000ed20783b */ /* 0x000e6a0000004200 */
[----:B------:R-:W-:Y:S02]  /*9de0*/  MUFU.EX2 R167, R167 ;  /* 0x000000a700a77308 */ /* 0x000fe40000000800 */
[C---:B------:R-:W-:Y:S06]  /*9df0*/  HMMA.16816.F32.BF16 R8, R48.reuse, R56, R8 ;  /* 0x000000383008723c */ /* 0x040fec0000041808 */
[----:B------:R-:W1:Y:S02]  /*9e00*/  MUFU.EX2 R180, R180 ;  /* 0x000000b400b47308 */ /* 0x000e640000000800 */
[C---:B------:R-:W-:Y:S01]  /*9e10*/  HMMA.16816.F32.BF16 R44, R48.reuse, R58, R44 ;  /* 0x0000003a302c723c */ /* 0x040fe2000004182c */
[----:B------:R-:W1:Y:S05]  /*9e20*/  LDSM.16.MT88.4 R56, [R234+0xd800] ;  /* 0x00d80000ea38783b */ /* 0x000e6a0000004200 */
[----:B------:R-:W-:Y:S02]  /*9e30*/  MUFU.EX2 R161, R161 ;  /* 0x000000a100a17308 */ /* 0x000fe40000000800 */
[C---:B---3--:R-:W-:Y:S06]  /*9e40*/  HMMA.16816.F32.BF16 R40, R48.reuse, R52, R40 ;  /* 0x000000343028723c */ /* 0x048fec0000041828 */
[----:B------:R-:W3:Y:S02]  /*9e50*/  MUFU.EX2 R182, R182 ;  /* 0x000000b600b67308 */ /* 0x000ee40000000800 */
[----:B------:R-:W-:Y:S01]  /*9e60*/  HMMA.16816.F32.BF16 R36, R48, R54, R36 ;  /* 0x000000363024723c */ /* 0x000fe20000041824 */
[----:B------:R-:W3:Y:S05]  /*9e70*/  LDSM.16.MT88.4 R52, [R233+0xd800] ;  /* 0x00d80000e934783b */ /* 0x000eea0000004200 */
[----:B------:R-:W-:Y:S01]  /*9e80*/  MUFU.EX2 R149, R149 ;  /* 0x0000009500957308 */ /* 0x000fe20000000800 */
[----:B------:R-:W-:-:S02]  /*9e90*/  F2FP.BF16.PACK_AB R49, R166, R213 ;  /* 0x000000d5a631723e */ /* 0x000fc400000010ff */
[----:B----4-:R-:W-:Y:S02]  /*9ea0*/  F2FP.BF16.PACK_AB R51, R207, R168 ;  /* 0x000000a8cf33723e */ /* 0x010fe400000010ff */
[----:B------:R-:W-:Y:S01]  /*9eb0*/  F2FP.BF16.PACK_AB R48, R191, R170 ;  /* 0x000000aabf30723e */ /* 0x000fe200000010ff */
[----:B------:R-:W-:Y:S01]  /*9ec0*/  FADD.FTZ R170, R170, R205 ;  /* 0x000000cdaaaa7221 */ /* 0x000fe20000010000 */
[----:B-----5:R-:W-:Y:S01]  /*9ed0*/  F2FP.BF16.PACK_AB R50, R189, R172 ;  /* 0x000000acbd32723e */ /* 0x020fe200000010ff */
[----:B------:R-:W4:Y:S02]  /*9ee0*/  MUFU.EX2 R184, R184 ;  /* 0x000000b800b87308 */ /* 0x000f240000000800 */
[----:B------:R-:W-:-:S04]  /*9ef0*/  FADD.FTZ R191, R191, R170 ;  /* 0x000000aabfbf7221 */ /* 0x000fc80000010000 */
[C---:B--2---:R-:W-:Y:S02]  /*9f00*/  HMMA.16816.F32.BF16 R16, R48.reuse, R28, R16 ;  /* 0x0000001c3010723c */ /* 0x044fe40000041810 */
[----:B------:R-:W-:Y:S06]  /*9f10*/  MUFU.EX2 R135, R135 ;  /* 0x0000008700877308 */ /* 0x000fec0000000800 */
[C---:B------:R-:W-:Y:S01]  /*9f20*/  HMMA.16816.F32.BF16 R12, R48.reuse, R30, R12 ;  /* 0x0000001e300c723c */ /* 0x040fe2000004180c */
[----:B------:R-:W2:Y:S01]  /*9f30*/  LDSM.16.MT88.4 R28, [R235+0xe000] ;  /* 0x00e00000eb1c783b */ /* 0x000ea20000004200 */
[----:B------:R-:W5:Y:S06]  /*9f40*/  MUFU.EX2 R186, R186 ;  /* 0x000000ba00ba7308 */ /* 0x000f6c0000000800 */
[C---:B-1----:R-:W-:Y:S02]  /*9f50*/  HMMA.16816.F32.BF16 R24, R48.reuse, R32, R24 ;  /* 0x000000203018723c */ /* 0x042fe40000041818 */
[----:B------:R-:W-:Y:S06]  /*9f60*/  MUFU.EX2 R109, R109 ;  /* 0x0000006d006d7308 */ /* 0x000fec0000000800 */
[C---:B------:R-:W-:Y:S01]  /*9f70*/  HMMA.16816.F32.BF16 R20, R48.reuse, R34, R20 ;  /* 0x000000223014723c */ /* 0x040fe20000041814 */
[----:B------:R-:W1:Y:S01]  /*9f80*/  LDSM.16.MT88.4 R32, [R237+0xe000] ;  /* 0x00e00000ed20783b */ /* 0x000e620000004200 */
[----:B------:R-:W1:Y:S06]  /*9f90*/  MUFU.EX2 R188, R188 ;  /* 0x000000bc00bc7308 */ /* 0x000e6c0000000800 */
[C---:B------:R-:W-:Y:S02]  /*9fa0*/  HMMA.16816.F32.BF16 R8, R48.reuse, R56, R8 ;  /* 0x000000383008723c */ /* 0x040fe40000041808 */
[----:B------:R-:W-:Y:S06]  /*9fb0*/  MUFU.EX2 R5, R5 ;  /* 0x0000000500057308 */ /* 0x000fec0000000800 */
[C---:B------:R-:W-:Y:S01]  /*9fc0*/  HMMA.16816.F32.BF16 R44, R48.reuse, R58, R44 ;  /* 0x0000003a302c723c */ /* 0x040fe2000004182c */
[----:B------:R-:W-:Y:S01]  /*9fd0*/  LDSM.16.MT88.4 R56, [R234+0xe000] ;  /* 0x00e00000ea38783b */ /* 0x000fe20000004200 */
[----:B------:R-:W1:Y:S06]  /*9fe0*/  MUFU.EX2 R102, R102 ;  /* 0x0000006600667308 */ /* 0x000e6c0000000800 */
[C---:B---3--:R-:W-:Y:S02]  /*9ff0*/  HMMA.16816.F32.BF16 R40, R48.reuse, R52, R40 ;  /* 0x000000343028723c */ /* 0x048fe40000041828 */
[----:B------:R-:W-:Y:S05]  /*a000*/  MUFU.EX2 R98, R98 ;  /* 0x0000006200627308 */ /* 0x000fea0000000800 */
[----:B------:R-:W-:Y:S01]  /*a010*/  F2FP.BF16.PACK_AB R53, R183, R174 ;  /* 0x000000aeb735723e */ /* 0x000fe200000010ff */
[----:B------:R-:W-:Y:S01]  /*a020*/  HMMA.16816.F32.BF16 R36, R48, R54, R36 ;  /* 0x000000363024723c */ /* 0x000fe20000041824 */
[----:B------:R-:W3:Y:S01]  /*a030*/  LDSM.16.MT88.4 R48, [R233+0xe000] ;  /* 0x00e00000e930783b */ /* 0x000ee20000004200 */
[----:B------:R-:W-:Y:S01]  /*a040*/  F2FP.BF16.PACK_AB R52, R178, R173 ;  /* 0x000000adb234723e */ /* 0x000fe200000010ff */
[----:B------:R-:W1:Y:S04]  /*a050*/  MUFU.EX2 R99, R99 ;  /* 0x0000006300637308 */ /* 0x000e680000000800 */
[----:B------:R-:W-:-:S02]  /*a060*/  F2FP.BF16.PACK_AB R55, R177, R176 ;  /* 0x000000b0b137723e */ /* 0x000fc400000010ff */
[----:B------:R-:W-:Y:S02]  /*a070*/  F2FP.BF16.PACK_AB R54, R180, R167 ;  /* 0x000000a7b436723e */ /* 0x000fe400000010ff */
[----:B------:R-:W-:Y:S05]  /*a080*/  MUFU.EX2 R100, R100 ;  /* 0x0000006400647308 */ /* 0x000fea0000000800 */
[C---:B--2---:R-:W-:Y:S03]  /*a090*/  HMMA.16816.F32.BF16 R16, R52.reuse, R28, R16 ;  /* 0x0000001c3410723c */ /* 0x044fe60000041810 */
[----:B------:R-:W2:Y:S05]  /*a0a0*/  MUFU.EX2 R101, R101 ;  /* 0x0000006500657308 */ /* 0x000eaa0000000800 */
[C---:B------:R-:W-:Y:S01]  /*a0b0*/  HMMA.16816.F32.BF16 R12, R52.reuse, R30, R12 ;  /* 0x0000001e340c723c */ /* 0x040fe2000004180c */
[----:B------:R-:W2:Y:S02]  /*a0c0*/  LDSM.16.MT88.4 R28, [R235+0xe800] ;  /* 0x00e80000eb1c783b */ /* 0x000ea40000004200 */
[----:B------:R-:W-:Y:S05]  /*a0d0*/  MUFU.EX2 R96, R96 ;  /* 0x0000006000607308 */ /* 0x000fea0000000800 */
[C---:B-1----:R-:W-:Y:S03]  /*a0e0*/  HMMA.16816.F32.BF16 R24, R52.reuse, R32, R24 ;  /* 0x000000203418723c */ /* 0x042fe60000041818 */
[----:B------:R-:W1:Y:S05]  /*a0f0*/  MUFU.EX2 R97, R97 ;  /* 0x0000006100617308 */ /* 0x000e6a0000000800 */
[C---:B------:R-:W-:Y:S01]  /*a100*/  HMMA.16816.F32.BF16 R20, R52.reuse, R34, R20 ;  /* 0x000000223414723c */ /* 0x040fe20000041814 */
[----:B------:R-:W1:Y:S02]  /*a110*/  LDSM.16.MT88.4 R32, [R237+0xe800] ;  /* 0x00e80000ed20783b */ /* 0x000e640000004200 */
[----:B------:R-:W-:Y:S05]  /*a120*/  MUFU.EX2 R94, R94 ;  /* 0x0000005e005e7308 */ /* 0x000fea0000000800 */
[C---:B---3--:R-:W-:Y:S03]  /*a130*/  HMMA.16816.F32.BF16 R40, R52.reuse, R48, R40 ;  /* 0x000000303428723c */ /* 0x048fe60000041828 */
[----:B------:R-:W3:Y:S05]  /*a140*/  MUFU.EX2 R95, R95 ;  /* 0x0000005f005f7308 */ /* 0x000eea0000000800 */
[C---:B------:R-:W-:Y:S01]  /*a150*/  HMMA.16816.F32.BF16 R36, R52.reuse, R50, R36 ;  /* 0x000000323424723c */ /* 0x040fe20000041824 */
[----:B------:R-:W1:Y:S02]  /*a160*/  LDSM.16.MT88.4 R48, [R234+0xe800] ;  /* 0x00e80000ea30783b */ /* 0x000e640000004200 */
[----:B------:R-:W-:Y:S05]  /*a170*/  MUFU.EX2 R90, R90 ;  /* 0x0000005a005a7308 */ /* 0x000fea0000000800 */
[C---:B------:R-:W-:Y:S03]  /*a180*/  HMMA.16816.F32.BF16 R8, R52.reuse, R56, R8 ;  /* 0x000000383408723c */ /* 0x040fe60000041808 */
[----:B------:R-:W1:Y:S05]  /*a190*/  MUFU.EX2 R91, R91 ;  /* 0x0000005b005b7308 */ /* 0x000e6a0000000800 */
[----:B------:R-:W-:Y:S01]  /*a1a0*/  HMMA.16816.F32.BF16 R44, R52, R58, R44 ;  /* 0x0000003a342c723c */ /* 0x000fe2000004182c */
[----:B------:R-:W3:Y:S02]  /*a1b0*/  LDSM.16.MT88.4 R56, [R233+0xe800] ;  /* 0x00e80000e938783b */ /* 0x000ee40000004200 */
[----:B------:R-:W-:Y:S04]  /*a1c0*/  MUFU.EX2 R92, R92 ;  /* 0x0000005c005c7308 */ /* 0x000fe80000000800 */
[----:B------:R-:W-:-:S02]  /*a1d0*/  F2FP.BF16.PACK_AB R53, R182, R161 ;  /* 0x000000a1b635723e */ /* 0x000fc400000010ff */
[----:B----4-:R-:W-:Y:S02]  /*a1e0*/  F2FP.BF16.PACK_AB R55, R184, R149 ;  /* 0x00000095b837723e */ /* 0x010fe400000010ff */
[----:B-----5:R-:W-:Y:S01]  /*a1f0*/  F2FP.BF16.PACK_AB R52, R186, R135 ;  /* 0x00000087ba34723e */ /* 0x020fe200000010ff */
[----:B------:R-:W4:Y:S01]  /*a200*/  MUFU.EX2 R93, R93 ;  /* 0x0000005d005d7308 */ /* 0x000f220000000800 */
[----:B------:R-:W-:-:S07]  /*a210*/  F2FP.BF16.PACK_AB R54, R188, R109 ;  /* 0x0000006dbc36723e */ /* 0x000fce00000010ff */
[C---:B--2---:R-:W-:Y:S01]  /*a220*/  HMMA.16816.F32.BF16 R16, R52.reuse, R28, R16 ;  /* 0x0000001c3410723c */ /* 0x044fe20000041810 */
[----:B------:R-:W-:Y:S07]  /*a230*/  MUFU.EX2 R88, R88 ;  /* 0x0000005800587308 */ /* 0x000fee0000000800 */
        /* <DEDUP_REMOVED lines=11> */
[----:B------:R-:W1:Y:S01]  /*a2f0*/  LDSM.16.MT88.4 R48, [R234+0xf000] ;  /* 0x00f00000ea30783b */ /* 0x000e620000004200 */
[----:B------:R-:W1:Y:S06]  /*a300*/  MUFU.EX2 R83, R83 ;  /* 0x0000005300537308 */ /* 0x000e6c0000000800 */
[C---:B---3--:R-:W-:Y:S02]  /*a310*/  HMMA.16816.F32.BF16 R40, R52.reuse, R56, R40 ;  /* 0x000000383428723c */ /* 0x048fe40000041828 */
[----:B------:R-:W-:Y:S06]  /*a320*/  MUFU.EX2 R84, R84 ;  /* 0x0000005400547308 */ /* 0x000fec0000000800 */
[----:B------:R-:W-:Y:S01]  /*a330*/  HMMA.16816.F32.BF16 R36, R52, R58, R36 ;  /* 0x0000003a3424723c */ /* 0x000fe20000041824 */
[----:B------:R-:W3:Y:S01]  /*a340*/  LDSM.16.MT88.4 R56, [R233+0xf000] ;  /* 0x00f00000e938783b */ /* 0x000ee20000004200 */
[----:B------:R-:W1:Y:S05]  /*a350*/  MUFU.EX2 R85, R85 ;  /* 0x0000005500557308 */ /* 0x000e6a0000000800 */
[----:B------:R-:W-:-:S02]  /*a360*/  F2FP.BF16.PACK_AB R53, R102, R5 ;  /* 0x000000056635723e */ /* 0x000fc400000010ff */
[----:B------:R-:W-:Y:S01]  /*a370*/  F2FP.BF16.PACK_AB R55, R99, R98 ;  /* 0x000000626337723e */ /* 0x000fe200000010ff */
[----:B------:R-:W-:Y:S01]  /*a380*/  MUFU.EX2 R80, R80 ;  /* 0x0000005000507308 */ /* 0x000fe20000000800 */
[----:B------:R-:W-:Y:S02]  /*a390*/  F2FP.BF16.PACK_AB R52, R101, R100 ;  /* 0x000000646534723e */ /* 0x000fe400000010ff */
[----:B------:R-:W-:-:S05]  /*a3a0*/  F2FP.BF16.PACK_AB R54, R97, R96 ;  /* 0x000000606136723e */ /* 0x000fca00000010ff */
[----:B------:R-:W1:Y:S02]  /*a3b0*/  MUFU.EX2 R81, R81 ;  /* 0x0000005100517308 */ /* 0x000e640000000800 */
[C---:B--2---:R-:W-:Y:S06]  /*a3c0*/  HMMA.16816.F32.BF16 R16, R52.reuse, R28, R16 ;  /* 0x0000001c3410723c */ /* 0x044fec0000041810 */
[----:B------:R-:W-:Y:S02]  /*a3d0*/  MUFU.EX2 R4, R4 ;  /* 0x0000000400047308 */ /* 0x000fe40000000800 */
[C---:B------:R-:W-:Y:S01]  /*a3e0*/  HMMA.16816.F32.BF16 R12, R52.reuse, R30, R12 ;  /* 0x0000001e340c723c */ /* 0x040fe2000004180c */
[----:B------:R-:W2:Y:S05]  /*a3f0*/  LDSM.16.MT88.4 R28, [R235+0xf800] ;  /* 0x00f80000eb1c783b */ /* 0x000eaa0000004200 */
[----:B------:R-:W-:Y:S02]  /*a400*/  MUFU.EX2 R73, R73 ;  /* 0x0000004900497308 */ /* 0x000fe40000000800 */
[C---:B-1----:R-:W-:Y:S06]  /*a410*/  HMMA.16816.F32.BF16 R24, R52.reuse, R32, R24 ;  /* 0x000000203418723c */ /* 0x042fec0000041818 */
[----:B------:R-:W-:Y:S02]  /*a420*/  MUFU.EX2 R3, R3 ;  /* 0x0000000300037308 */ /* 0x000fe40000000800 */
[C---:B------:R-:W-:Y:S01]  /*a430*/  HMMA.16816.F32.BF16 R20, R52.reuse, R34, R20 ;  /* 0x000000223414723c */ /* 0x040fe20000041814 */
[----:B------:R-:W1:Y:S05]  /*a440*/  LDSM.16.MT88.4 R32, [R237+0xf800] ;  /* 0x00f80000ed20783b */ /* 0x000e6a0000004200 */
[----:B------:R-:W-:Y:S02]  /*a450*/  MUFU.EX2 R70, R70 ;  /* 0x0000004600467308 */ /* 0x000fe40000000800 */
[C---:B------:R-:W-:Y:S06]  /*a460*/  HMMA.16816.F32.BF16 R8, R52.reuse, R48, R8 ;  /* 0x000000303408723c */ /* 0x040fec0000041808 */
[----:B------:R-:W-:Y:S02]  /*a470*/  MUFU.EX2 R66, R66 ;  /* 0x0000004200427308 */ /* 0x000fe40000000800 */
[C---:B------:R-:W-:Y:S01]  /*a480*/  HMMA.16816.F32.BF16 R44, R52.reuse, R50, R44 ;  /* 0x00000032342c723c */ /* 0x040fe2000004182c */
[----:B------:R-:W1:Y:S05]  /*a490*/  LDSM.16.MT88.4 R48, [R234+0xf800] ;  /* 0x00f80000ea30783b */ /* 0x000e6a0000004200 */
[----:B------:R-:W-:Y:S02]  /*a4a0*/  MUFU.EX2 R67, R67 ;  /* 0x0000004300437308 */ /* 0x000fe40000000800 */
[C---:B---3--:R-:W-:Y:S06]  /*a4b0*/  HMMA.16816.F32.BF16 R40, R52.reuse, R56, R40 ;  /* 0x000000383428723c */ /* 0x048fec0000041828 */
[----:B------:R-:W-:Y:S02]  /*a4c0*/  MUFU.EX2 R68, R68 ;  /* 0x0000004400447308 */ /* 0x000fe40000000800 */
[----:B------:R-:W-:Y:S01]  /*a4d0*/  HMMA.16816.F32.BF16 R36, R52, R58, R36 ;  /* 0x0000003a3424723c */ /* 0x000fe20000041824 */
[----:B------:R-:W3:Y:S05]  /*a4e0*/  LDSM.16.MT88.4 R56, [R233+0xf800] ;  /* 0x00f80000e938783b */ /* 0x000eea0000004200 */
[----:B------:R-:W-:Y:S01]  /*a4f0*/  MUFU.EX2 R69, R69 ;  /* 0x0000004500457308 */ /* 0x000fe20000000800 */
[----:B------:R-:W-:-:S02]  /*a500*/  F2FP.BF16.PACK_AB R53, R95, R94 ;  /* 0x0000005e5f35723e */ /* 0x000fc400000010ff */
[----:B------:R-:W-:Y:S02]  /*a510*/  F2FP.BF16.PACK_AB R55, R91, R90 ;  /* 0x0000005a5b37723e */ /* 0x000fe400000010ff */
[----:B----4-:R-:W-:Y:S02]  /*a520*/  F2FP.BF16.PACK_AB R52, R93, R92 ;  /* 0x0000005c5d34723e */ /* 0x010fe400000010ff */
[----:B-----5:R-:W-:Y:S01]  /*a530*/  F2FP.BF16.PACK_AB R54, R89, R88 ;  /* 0x000000585936723e */ /* 0x020fe200000010ff */
[----:B------:R-:W-:Y:S06]  /*a540*/  MUFU.EX2 R64, R64 ;  /* 0x0000004000407308 */ /* 0x000fec0000000800 */
[C---:B--2---:R-:W-:Y:S02]  /*a550*/  HMMA.16816.F32.BF16 R16, R52.reuse, R28, R16 ;  /* 0x0000001c3410723c */ /* 0x044fe40000041810 */
[----:B------:R-:W-:Y:S06]  /*a560*/  MUFU.EX2 R65, R65 ;  /* 0x0000004100417308 */ /* 0x000fec0000000800 */
[C---:B------:R-:W-:Y:S01]  /*a570*/  HMMA.16816.F32.BF16 R12, R52.reuse, R30, R12 ;  /* 0x0000001e340c723c */ /* 0x040fe2000004180c */
[----:B------:R-:W2:Y:S01]  /*a580*/  LDSM.16.MT88.4 R28, [R237+0x10000] ;  /* 0x01000000ed1c783b */ /* 0x000ea20000004200 */
[----:B------:R-:W-:Y:S06]  /*a590*/  MUFU.EX2 R62, R62 ;  /* 0x0000003e003e7308 */ /* 0x000fec0000000800 */
[C---:B-1----:R-:W-:Y:S02]  /*a5a0*/  HMMA.16816.F32.BF16 R24, R52.reuse, R32, R24 ;  /* 0x000000203418723c */ /* 0x042fe40000041818 */
[----:B------:R-:W-:Y:S06]  /*a5b0*/  MUFU.EX2 R63, R63 ;  /* 0x0000003f003f7308 */ /* 0x000fec0000000800 */
[C---:B------:R-:W-:Y:S01]  /*a5c0*/  HMMA.16816.F32.BF16 R20, R52.reuse, R34, R20 ;  /* 0x000000223414723c */ /* 0x040fe20000041814 */
[----:B------:R-:W1:Y:S01]  /*a5d0*/  LDSM.16.MT88.4 R32, [R235+0x10000] ;  /* 0x01000000eb20783b */ /* 0x000e620000004200 */
[----:B------:R-:W-:Y:S06]  /*a5e0*/  MUFU.EX2 R71, R71 ;  /* 0x0000004700477308 */ /* 0x000fec0000000800 */
[C---:B------:R-:W-:Y:S08]  /*a5f0*/  HMMA.16816.F32.BF16 R8, R52.reuse, R48, R8 ;  /* 0x000000303408723c */ /* 0x040ff00000041808 */
[C---:B------:R-:W-:Y:S01]  /*a600*/  HMMA.16816.F32.BF16 R44, R52.reuse, R50, R44 ;  /* 0x00000032342c723c */ /* 0x040fe2000004182c */
[----:B------:R-:W4:Y:S07]  /*a610*/  LDSM.16.MT88.4 R48, [R234+0x10000] ;  /* 0x01000000ea30783b */ /* 0x000f2e0000004200 */
[C---:B---3--:R-:W-:Y:S07]  /*a620*/  HMMA.16816.F32.BF16 R40, R52.reuse, R56, R40 ;  /* 0x000000383428723c */ /* 0x048fee0000041828 */
[--C-:B------:R-:W-:Y:S01]  /*a630*/  FFMA.FTZ R56, R78, c[0x0][0x23c], -R112.reuse ;  /* 0x00008f004e387a23 */ /* 0x100fe20000010870 */
[----:B------:R-:W-:Y:S01]  /*a640*/  HMMA.16816.F32.BF16 R36, R52, R58, R36 ;  /* 0x0000003a3424723c */ /* 0x000fe20000041824 */
[----:B------:R-:W-:-:S04]  /*a650*/  FFMA.FTZ R57, R79, c[0x0][0x23c], -R112 ;  /* 0x00008f004f397a23 */ /* 0x000fc80000010870 */
[----:B------:R-:W-:Y:S02]  /*a660*/  MUFU.EX2 R56, R56 ;  /* 0x0000003800387308 */ /* 0x000fe40000000800 */
[----:B------:R-:W-:Y:S01]  /*a670*/  F2FP.BF16.PACK_AB R53, R87, R86 ;  /* 0x000000565735723e */ /* 0x000fe200000010ff */
[--C-:B------:R-:W-:Y:S01]  /*a680*/  FFMA.FTZ R58, R74, c[0x0][0x23c], -R112.reuse ;  /* 0x00008f004a3a7a23 */ /* 0x100fe20000010870 */
[----:B------:R-:W-:Y:S01]  /*a690*/  F2FP.BF16.PACK_AB R55, R83, R82 ;  /* 0x000000525337723e */ /* 0x000fe200000010ff */
[----:B------:R-:W-:Y:S01]  /*a6a0*/  FFMA.FTZ R59, R75, c[0x0][0x23c], -R112 ;  /* 0x00008f004b3b7a23 */ /* 0x000fe20000010870 */
[----:B------:R-:W-:Y:S01]  /*a6b0*/  F2FP.BF16.PACK_AB R52, R85, R84 ;  /* 0x000000545534723e */ /* 0x000fe200000010ff */
[--C-:B------:R-:W-:Y:S01]  /*a6c0*/  FFMA.FTZ R74, R76, c[0x0][0x23c], -R114.reuse ;  /* 0x00008f004c4a7a23 */ /* 0x100fe20000010872 */
[----:B------:R-:W-:Y:S01]  /*a6d0*/  F2FP.BF16.PACK_AB R54, R81, R80 ;  /* 0x000000505136723e */ /* 0x000fe200000010ff */
[----:B------:R-:W-:Y:S01]  /*a6e0*/  FFMA.FTZ R75, R77, c[0x0][0x23c], -R114 ;  /* 0x00008f004d4b7a23 */ /* 0x000fe20000010872 */
[----:B------:R-:W3:Y:S05]  /*a6f0*/  MUFU.EX2 R57, R57 ;  /* 0x0000003900397308 */ /* 0x000eea0000000800 */
[C---:B--2---:R-:W-:Y:S03]  /*a700*/  HMMA.16816.F32.BF16 R24, R52.reuse, R28, R24 ;  /* 0x0000001c3418723c */ /* 0x044fe60000041818 */
[----:B------:R-:W-:Y:S05]  /*a710*/  MUFU.EX2 R58, R58 ;  /* 0x0000003a003a7308 */ /* 0x000fea0000000800 */
[C---:B------:R-:W-:Y:S01]  /*a720*/  HMMA.16816.F32.BF16 R20, R52.reuse, R30, R20 ;  /* 0x0000001e3414723c */ /* 0x040fe20000041814 */
[----:B------:R-:W2:Y:S02]  /*a730*/  LDSM.16.MT88.4 R28, [R233+0x10000] ;  /* 0x01000000e91c783b */ /* 0x000ea40000004200 */
[----:B------:R-:W5:Y:S05]  /*a740*/  MUFU.EX2 R59, R59 ;  /* 0x0000003b003b7308 */ /* 0x000f6a0000000800 */
[C---:B-1----:R-:W-:Y:S03]  /*a750*/  HMMA.16816.F32.BF16 R16, R52.reuse, R32, R16 ;  /* 0x000000203410723c */ /* 0x042fe60000041810 */
[----:B------:R-:W-:Y:S05]  /*a760*/  MUFU.EX2 R74, R74 ;  /* 0x0000004a004a7308 */ /* 0x000fea0000000800 */
[C---:B------:R-:W-:Y:S01]  /*a770*/  HMMA.16816.F32.BF16 R12, R52.reuse, R34, R12 ;  /* 0x00000022340c723c */ /* 0x040fe2000004180c */
[----:B------:R-:W1:Y:S02]  /*a780*/  LDSM.16.MT88.4 R32, [R237+0x10800] ;  /* 0x01080000ed20783b */ /* 0x000e640000004200 */
[----:B------:R-:W1:Y:S05]  /*a790*/  MUFU.EX2 R75, R75 ;  /* 0x0000004b004b7308 */ /* 0x000e6a0000000800 */
[C---:B----4-:R-:W-:Y:S08]  /*a7a0*/  HMMA.16816.F32.BF16 R8, R52.reuse, R48, R8 ;  /* 0x000000303408723c */ /* 0x050ff00000041808 */
[C---:B------:R-:W-:Y:S01]  /*a7b0*/  HMMA.16816.F32.BF16 R44, R52.reuse, R50, R44 ;  /* 0x00000032342c723c */ /* 0x040fe2000004182c */
[----:B------:R-:W4:Y:S07]  /*a7c0*/  LDSM.16.MT88.4 R48, [R235+0x10800] ;  /* 0x01080000eb30783b */ /* 0x000f2e0000004200 */
[C---:B--2---:R-:W-:Y:S08]  /*a7d0*/  HMMA.16816.F32.BF16 R40, R52.reuse, R28, R40 ;  /* 0x0000001c3428723c */ /* 0x044ff00000041828 */
[----:B------:R-:W-:Y:S01]  /*a7e0*/  HMMA.16816.F32.BF16 R36, R52, R30, R36 ;  /* 0x0000001e3424723c */ /* 0x000fe20000041824 */
[----:B------:R-:W2:Y:S06]  /*a7f0*/  LDSM.16.MT88.4 R28, [R234+0x10800] ;  /* 0x01080000ea1c783b */ /* 0x000eac0000004200 */
[----:B---3--:R-:W-:-:S02]  /*a800*/  F2FP.BF16.PACK_AB R53, R57, R56 ;  /* 0x000000383935723e */ /* 0x008fc400000010ff */
[----:B-----5:R-:W-:Y:S02]  /*a810*/  F2FP.BF16.PACK_AB R55, R59, R58 ;  /* 0x0000003a3b37723e */ /* 0x020fe400000010ff */
[----:B-1----:R-:W-:Y:S02]  /*a820*/  F2FP.BF16.PACK_AB R52, R75, R74 ;  /* 0x0000004a4b34723e */ /* 0x002fe400000010ff */
[----:B------:R-:W-:-:S07]  /*a830*/  F2FP.BF16.PACK_AB R54, R73, R4 ;  /* 0x000000044936723e */ /* 0x000fce00000010ff */
[C---:B------:R-:W-:Y:S08]  /*a840*/  HMMA.16816.F32.BF16 R24, R52.reuse, R32, R24 ;  /* 0x000000203418723c */ /* 0x040ff00000041818 */
[C---:B------:R-:W-:Y:S01]  /*a850*/  HMMA.16816.F32.BF16 R20, R52.reuse, R34, R20 ;  /* 0x000000223414723c */ /* 0x040fe20000041814 */
[----:B------:R-:W1:Y:S07]  /*a860*/  LDSM.16.MT88.4 R32, [R233+0x10800] ;  /* 0x01080000e920783b */ /* 0x000e6e0000004200 */
[C---:B----4-:R-:W-:Y:S07]  /*a870*/  HMMA.16816.F32.BF16 R16, R52.reuse, R48, R16 ;  /* 0x000000303410723c */ /* 0x050fee0000041810 */
[----:B------:R-:W-:Y:S01]  /*a880*/  FADD.FTZ R49, R147, R136 ;  /* 0x0000008893317221 */ /* 0x000fe20000010000 */
[----:B------:R-:W-:Y:S01]  /*a890*/  HMMA.16816.F32.BF16 R12, R52, R50, R12 ;  /* 0x00000032340c723c */ /* 0x000fe2000004180c */
[----:B------:R-:W-:Y:S02]  /*a8a0*/  LDSM.16.MT88.4 R136, [R235+0x11800] ;  /* 0x01180000eb88783b */ /* 0x000fe40000004200 */
[----:B------:R-:W-:-:S02]  /*a8b0*/  FADD.FTZ R49, R142, R49 ;  /* 0x000000318e317221 */ /* 0x000fc40000010000 */
[----:B------:R-:W-:Y:S02]  /*a8c0*/  LDSM.16.MT88.4 R140, [R234+0x11800] ;  /* 0x01180000ea8c783b */ /* 0x000fe40000004200 */
[----:B------:R-:W-:Y:S01]  /*a8d0*/  FADD.FTZ R72, R144, R49 ;  /* 0x0000003190487221 */ /* 0x000fe20000010000 */
[----:B--2---:R-:W-:Y:S01]  /*a8e0*/  HMMA.16816.F32.BF16 R8, R52, R28, R8 ;  /* 0x0000001c3408723c */ /* 0x004fe20000041808 */
[----:B------:R-:W2:Y:S02]  /*a8f0*/  LDSM.16.MT88.4 R48, [R237+0x11000] ;  /* 0x01100000ed30783b */ /* 0x000ea40000004200 */
[----:B------:R-:W-:-:S04]  /*a900*/  FADD.FTZ R72, R153, R72 ;  /* 0x0000004899487221 */ /* 0x000fc80000010000 */
[----:B------:R-:W-:Y:S01]  /*a910*/  FADD.FTZ R29, R159, R72 ;  /* 0x000000489f1d7221 */ /* 0x000fe20000010000 */
[----:B------:R-:W-:Y:S03]  /*a920*/  HMMA.16816.F32.BF16 R44, R52, R30, R44 ;  /* 0x0000001e342c723c */ /* 0x000fe6000004182c */
[----:B------:R-:W-:-:S04]  /*a930*/  FADD.FTZ R29, R150, R29 ;  /* 0x0000001d961d7221 */ /* 0x000fc80000010000 */
[----:B------:R-:W-:Y:S01]  /*a940*/  FADD.FTZ R72, R152, R29 ;  /* 0x0000001d98487221 */ /* 0x000fe20000010000 */
[----:B-1----:R-:W-:Y:S01]  /*a950*/  HMMA.16816.F32.BF16 R40, R52, R32, R40 ;  /* 0x000000203428723c */ /* 0x002fe20000041828 */
[----:B------:R-:W1:Y:S02]  /*a960*/  LDSM.16.MT88.4 R28, [R235+0x11000] ;  /* 0x01100000eb1c783b */ /* 0x000e640000004200 */
[----:B------:R-:W-:-:S04]  /*a970*/  FADD.FTZ R72, R163, R72 ;  /* 0x00000048a3487221 */ /* 0x000fc80000010000 */
[----:B------:R-:W-:Y:S01]  /*a980*/  FADD.FTZ R33, R181, R72 ;  /* 0x00000048b5217221 */ /* 0x000fe20000010000 */
[----:B------:R-:W-:Y:S03]  /*a990*/  HMMA.16816.F32.BF16 R36, R52, R34, R36 ;  /* 0x000000223424723c */ /* 0x000fe60000041824 */
[----:B------:R-:W-:Y:S02]  /*a9a0*/  FADD.FTZ R33, R158, R33 ;  /* 0x000000219e217221 */ /* 0x000fe40000010000 */
[----:B------:R-:W-:Y:S02]  /*a9b0*/  LDSM.16.MT88.4 R156, [R237+0x11800] ;  /* 0x01180000ed9c783b */ /* 0x000fe40000004200 */
[----:B------:R-:W-:Y:S01]  /*a9c0*/  FADD.FTZ R72, R160, R33 ;  /* 0x00000021a0487221 */ /* 0x000fe20000010000 */
[----:B------:R-:W-:Y:S01]  /*a9d0*/  F2FP.BF16.PACK_AB R53, R70, R3 ;  /* 0x000000034635723e */ /* 0x000fe200000010ff */
[----:B------:R-:W3:Y:S01]  /*a9e0*/  LDSM.16.MT88.4 R32, [R234+0x11000] ;  /* 0x01100000ea20783b */ /* 0x000ee20000004200 */
[----:B------:R-:W-:Y:S01]  /*a9f0*/  F2FP.BF16.PACK_AB R55, R67, R66 ;  /* 0x000000424337723e */ /* 0x000fe200000010ff */
[----:B------:R-:W-:Y:S01]  /*aa00*/  FADD.FTZ R72, R185, R72 ;  /* 0x00000048b9487221 */ /* 0x000fe20000010000 */
[----:B------:R-:W-:-:S02]  /*aa10*/  F2FP.BF16.PACK_AB R52, R69, R68 ;  /* 0x000000444534723e */ /* 0x000fc400000010ff */
[----:B------:R-:W-:-:S07]  /*aa20*/  F2FP.BF16.PACK_AB R54, R65, R64 ;  /* 0x000000404136723e */ /* 0x000fce00000010ff */
[C---:B--2---:R-:W-:Y:S07]  /*aa30*/  HMMA.16816.F32.BF16 R24, R52.reuse, R48, R24 ;  /* 0x000000303418723c */ /* 0x044fee0000041818 */
[----:B------:R-:W-:Y:S01]  /*aa40*/  FADD.FTZ R49, R213, R72 ;  /* 0x00000048d5317221 */ /* 0x000fe20000010000 */
[----:B------:R-:W-:Y:S01]  /*aa50*/  HMMA.16816.F32.BF16 R20, R52, R50, R20 ;  /* 0x000000323414723c */ /* 0x000fe20000041814 */
[----:B------:R-:W-:Y:S02]  /*aa60*/  FADD.FTZ R72, R172, R191 ;  /* 0x000000bfac487221 */ /* 0x000fe40000010000 */
[----:B------:R-:W-:-:S02]  /*aa70*/  FADD.FTZ R49, R166, R49 ;  /* 0x00000031a6317221 */ /* 0x000fc40000010000 */
[----:B------:R-:W-:Y:S02]  /*aa80*/  FADD.FTZ R72, R189, R72 ;  /* 0x00000048bd487221 */ /* 0x000fe40000010000 */
[----:B------:R-:W-:Y:S01]  /*aa90*/  FADD.FTZ R168, R168, R49 ;  /* 0x00000031a8a87221 */ /* 0x000fe20000010000 */
[C---:B-1----:R-:W-:Y:S01]  /*aaa0*/  HMMA.16816.F32.BF16 R16, R52.reuse, R28, R16 ;  /* 0x0000001c3410723c */ /* 0x042fe20000041810 */
[----:B------:R-:W-:Y:S01]  /*aab0*/  FADD.FTZ R173, R173, R72 ;  /* 0x00000048adad7221 */ /* 0x000fe20000010000 */
[----:B------:R-:W1:Y:S01]  /*aac0*/  LDSM.16.MT88.4 R48, [R233+0x11000] ;  /* 0x01100000e930783b */ /* 0x000e620000004200 */
[----:B------:R-:W-:Y:S02]  /*aad0*/  FADD.FTZ R207, R207, R168 ;  /* 0x000000a8cfcf7221 */ /* 0x000fe40000010000 */
[----:B------:R-:W-:Y:S02]  /*aae0*/  FADD.FTZ R178, R178, R173 ;  /* 0x000000adb2b27221 */ /* 0x000fe40000010000 */
[----:B------:R-:W-:Y:S01]  /*aaf0*/  FADD.FTZ R174, R174, R207 ;  /* 0x000000cfaeae7221 */ /* 0x000fe20000010000 */
[----:B------:R-:W-:Y:S01]  /*ab00*/  HMMA.16816.F32.BF16 R12, R52, R30, R12 ;  /* 0x0000001e340c723c */ /* 0x000fe2000004180c */
[----:B------:R-:W-:-:S02]  /*ab10*/  FADD.FTZ R167, R167, R178 ;  /* 0x000000b2a7a77221 */ /* 0x000fc40000010000 */
[----:B------:R-:W-:Y:S02]  /*ab20*/  FADD.FTZ R183, R183, R174 ;  /* 0x000000aeb7b77221 */ /* 0x000fe40000010000 */
[----:B------:R-:W-:Y:S02]  /*ab30*/  FADD.FTZ R180, R180, R167 ;  /* 0x000000a7b4b47221 */ /* 0x000fe40000010000 */
[----:B------:R-:W-:Y:S01]  /*ab40*/  FADD.FTZ R176, R176, R183 ;  /* 0x000000b7b0b07221 */ /* 0x000fe20000010000 */
[----:B---3--:R-:W-:Y:S01]  /*ab50*/  HMMA.16816.F32.BF16 R8, R52, R32, R8 ;  /* 0x000000203408723c */ /* 0x008fe20000041808 */
[----:B------:R-:W-:Y:S02]  /*ab60*/  FADD.FTZ R135, R135, R180 ;  /* 0x000000b487877221 */ /* 0x000fe40000010000 */
[----:B------:R-:W-:Y:S02]  /*ab70*/  FADD.FTZ R176, R177, R176 ;  /* 0x000000b0b1b07221 */ /* 0x000fe40000010000 */
[----:B------:R-:W-:-:S02]  /*ab80*/  FADD.FTZ R186, R186, R135 ;  /* 0x00000087baba7221 */ /* 0x000fc40000010000 */
[----:B------:R-:W-:Y:S01]  /*ab90*/  FADD.FTZ R161, R161, R176 ;  /* 0x000000b0a1a17221 */ /* 0x000fe20000010000 */
[----:B------:R-:W-:Y:S01]  /*aba0*/  HMMA.16816.F32.BF16 R44, R52, R34, R44 ;  /* 0x00000022342c723c */ /* 0x000fe2000004182c */
[----:B------:R-:W-:Y:S02]  /*abb0*/  FADD.FTZ R109, R109, R186 ;  /* 0x000000ba6d6d7221 */ /* 0x000fe40000010000 */
[----:B------:R-:W-:Y:S02]  /*abc0*/  FADD.FTZ R182, R182, R161 ;  /* 0x000000a1b6b67221 */ /* 0x000fe40000010000 */
[----:B------:R-:W-:Y:S02]  /*abd0*/  FADD.FTZ R109, R188, R109 ;  /* 0x0000006dbc6d7221 */ /* 0x000fe40000010000 */
[----:B------:R-:W-:Y:S02]  /*abe0*/  FADD.FTZ R149, R149, R182 ;  /* 0x000000b695957221 */ /* 0x000fe40000010000 */
[----:B------:R-:W-:-:S02]  /*abf0*/  FADD.FTZ R100, R100, R109 ;  /* 0x0000006d64647221 */ /* 0x000fc40000010000 */
[----:B------:R-:W-:Y:S01]  /*ac00*/  FADD.FTZ R184, R184, R149 ;  /* 0x00000095b8b87221 */ /* 0x000fe20000010000 */
[----:B------:R-:W-:Y:S01]  /*ac10*/  F2FP.BF16.PACK_AB R149, R63, R62 ;  /* 0x0000003e3f95723e */ /* 0x000fe200000010ff */
[----:B------:R-:W-:Y:S02]  /*ac20*/  FADD.FTZ R101, R101, R100 ;  /* 0x0000006465657221 */ /* 0x000fe40000010000 */
[----:B------:R-:W-:Y:S02]  /*ac30*/  FADD.FTZ R5, R5, R184 ;  /* 0x000000b805057221 */ /* 0x000fe40000010000 */
[----:B------:R-:W-:Y:S01]  /*ac40*/  FADD.FTZ R96, R96, R101 ;  /* 0x0000006560607221 */ /* 0x000fe20000010000 */
[----:B-1----:R-:W-:Y:S01]  /*ac50*/  HMMA.16816.F32.BF16 R40, R52, R48, R40 ;  /* 0x000000303428723c */ /* 0x002fe20000041828 */
[----:B------:R-:W-:Y:S02]  /*ac60*/  FADD.FTZ R5, R102, R5 ;  /* 0x0000000566057221 */ /* 0x000fe40000010000 */
[----:B------:R-:W-:-:S02]  /*ac70*/  FADD.FTZ R97, R97, R96 ;  /* 0x0000006061617221 */ /* 0x000fc40000010000 */
[----:B------:R-:W-:Y:S02]  /*ac80*/  FADD.FTZ R98, R98, R5 ;  /* 0x0000000562627221 */ /* 0x000fe40000010000 */
[----:B------:R-:W-:Y:S01]  /*ac90*/  FADD.FTZ R92, R92, R97 ;  /* 0x000000615c5c7221 */ /* 0x000fe20000010000 */
[----:B------:R-:W-:Y:S01]  /*aca0*/  HMMA.16816.F32.BF16 R36, R52, R50, R36 ;  /* 0x000000323424723c */ /* 0x000fe20000041824 */
[----:B------:R-:W-:Y:S02]  /*acb0*/  FADD.FTZ R99, R99, R98 ;  /* 0x0000006263637221 */ /* 0x000fe40000010000 */
[----:B------:R-:W-:Y:S02]  /*acc0*/  FADD.FTZ R93, R93, R92 ;  /* 0x0000005c5d5d7221 */ /* 0x000fe40000010000 */
[----:B------:R-:W-:Y:S02]  /*acd0*/  FADD.FTZ R94, R94, R99 ;  /* 0x000000635e5e7221 */ /* 0x000fe40000010000 */
[----:B------:R-:W-:-:S02]  /*ace0*/  FADD.FTZ R88, R88, R93 ;  /* 0x0000005d58587221 */ /* 0x000fc40000010000 */
[----:B------:R-:W-:Y:S02]  /*acf0*/  FADD.FTZ R95, R95, R94 ;  /* 0x0000005e5f5f7221 */ /* 0x000fe40000010000 */
[----:B------:R-:W-:Y:S02]  /*ad00*/  FFMA.FTZ R28, R105, c[0x0][0x23c], -R112 ;  /* 0x00008f00691c7a23 */ /* 0x000fe40000010870 */
[----:B------:R-:W-:Y:S02]  /*ad10*/  FADD.FTZ R90, R90, R95 ;  /* 0x0000005f5a5a7221 */ /* 0x000fe40000010000 */
[--C-:B------:R-:W-:Y:S02]  /*ad20*/  FFMA.FTZ R29, R60, c[0x0][0x23c], -R114.reuse ;  /* 0x00008f003c1d7a23 */ /* 0x100fe40000010872 */
[--C-:B------:R-:W-:Y:S01]  /*ad30*/  FFMA.FTZ R30, R61, c[0x0][0x23c], -R114.reuse ;  /* 0x00008f003d1e7a23 */ /* 0x100fe20000010872 */
[----:B------:R-:W1:Y:S01]  /*ad40*/  MUFU.EX2 R28, R28 ;  /* 0x0000001c001c7308 */ /* 0x000e620000000800 */
[----:B------:R-:W-:-:S02]  /*ad50*/  FFMA.FTZ R31, R106, c[0x0][0x23c], -R114 ;  /* 0x00008f006a1f7a23 */ /* 0x000fc40000010872 */
[----:B------:R-:W-:Y:S02]  /*ad60*/  FFMA.FTZ R32, R113, c[0x0][0x23c], -R114 ;  /* 0x00008f0071207a23 */ /* 0x000fe40000010872 */
[----:B------:R-:W-:Y:S02]  /*ad70*/  FADD.FTZ R91, R91, R90 ;  /* 0x0000005a5b5b7221 */ /* 0x000fe40000010000 */
[----:B------:R-:W-:Y:S01]  /*ad80*/  FADD.FTZ R89, R89, R88 ;  /* 0x0000005859597221 */ /* 0x000fe20000010000 */
[----:B------:R-:W-:Y:S01]  /*ad90*/  MUFU.EX2 R29, R29 ;  /* 0x0000001d001d7308 */ /* 0x000fe20000000800 */
[----:B------:R-:W-:Y:S02]  /*ada0*/  FADD.FTZ R86, R86, R91 ;  /* 0x0000005b56567221 */ /* 0x000fe40000010000 */
[----:B------:R-:W-:Y:S02]  /*adb0*/  FADD.FTZ R84, R84, R89 ;  /* 0x0000005954547221 */ /* 0x000fe40000010000 */
[----:B------:R-:W-:-:S02]  /*adc0*/  FADD.FTZ R87, R87, R86 ;  /* 0x0000005657577221 */ /* 0x000fc40000010000 */
[----:B------:R-:W-:Y:S01]  /*add0*/  FADD.FTZ R85, R85, R84 ;  /* 0x0000005455557221 */ /* 0x000fe20000010000 */
[----:B------:R-:W2:Y:S01]  /*ade0*/  MUFU.EX2 R30, R30 ;  /* 0x0000001e001e7308 */ /* 0x000ea20000000800 */
[----:B------:R-:W-:Y:S01]  /*adf0*/  FADD.FTZ R82, R82, R87 ;  /* 0x0000005752527221 */ /* 0x000fe20000010000 */
[----:B-1----:R-:W-:Y:S01]  /*ae00*/  F2FP.BF16.PACK_AB R151, R28, R71 ;  /* 0x000000471c97723e */ /* 0x002fe200000010ff */
[----:B------:R-:W-:Y:S02]  /*ae10*/  FADD.FTZ R80, R80, R85 ;  /* 0x0000005550507221 */ /* 0x000fe40000010000 */
[----:B------:R-:W-:Y:S02]  /*ae20*/  FADD.FTZ R83, R83, R82 ;  /* 0x0000005253537221 */ /* 0x000fe40000010000 */
[----:B------:R-:W-:Y:S01]  /*ae30*/  FADD.FTZ R81, R81, R80 ;  /* 0x0000005051517221 */ /* 0x000fe20000010000 */
[----:B------:R-:W-:Y:S01]  /*ae40*/  MUFU.EX2 R31, R31 ;  /* 0x0000001f001f7308 */ /* 0x000fe20000000800 */
[----:B------:R-:W-:-:S02]  /*ae50*/  FADD.FTZ R56, R56, R83 ;  /* 0x0000005338387221 */ /* 0x000fc40000010000 */
[----:B------:R-:W-:Y:S02]  /*ae60*/  FADD.FTZ R74, R74, R81 ;  /* 0x000000514a4a7221 */ /* 0x000fe40000010000 */
[----:B------:R-:W-:Y:S02]  /*ae70*/  FADD.FTZ R57, R57, R56 ;  /* 0x0000003839397221 */ /* 0x000fe40000010000 */
[----:B------:R-:W-:Y:S01]  /*ae80*/  FADD.FTZ R75, R75, R74 ;  /* 0x0000004a4b4b7221 */ /* 0x000fe20000010000 */
[----:B------:R-:W1:Y:S01]  /*ae90*/  MUFU.EX2 R32, R32 ;  /* 0x0000002000207308 */ /* 0x000e620000000800 */
[----:B--2---:R-:W-:Y:S01]  /*aea0*/  F2FP.BF16.PACK_AB R148, R30, R29 ;  /* 0x0000001d1e94723e */ /* 0x004fe200000010ff */
[----:B------:R-:W-:Y:S01]  /*aeb0*/  FADD.FTZ R58, R58, R57 ;  /* 0x000000393a3a7221 */ /* 0x000fe20000010000 */
[----:B-1----:R-:W-:-:S07]  /*aec0*/  F2FP.BF16.PACK_AB R150, R32, R31 ;  /* 0x0000001f2096723e */ /* 0x002fce00000010ff */
[C---:B------:R-:W-:Y:S07]  /*aed0*/  HMMA.16816.F32.BF16 R152, R148.reuse, R140, R8 ;  /* 0x0000008c9498723c */ /* 0x040fee0000041808 */
[----:B------:R-:W-:Y:S01]  /*aee0*/  FADD.FTZ R8, R4, R75 ;  /* 0x0000004b04087221 */ /* 0x000fe20000010000 */
[----:B------:R-:W-:Y:S01]  /*aef0*/  HMMA.16816.F32.BF16 R160, R148, R156, R24 ;  /* 0x0000009c94a0723c */ /* 0x000fe20000041818 */
[----:B------:R-:W-:Y:S02]  /*af00*/  FADD.FTZ R4, R59, R58 ;  /* 0x0000003a3b047221 */ /* 0x000fe40000010000 */
[----:B------:R-:W-:-:S02]  /*af10*/  FADD.FTZ R73, R73, R8 ;  /* 0x0000000849497221 */ /* 0x000fc40000010000 */
[----:B------:R-:W-:Y:S02]  /*af20*/  FADD.FTZ R3, R3, R4 ;  /* 0x0000000403037221 */ /* 0x000fe40000010000 */
[----:B------:R-:W-:Y:S01]  /*af30*/  FADD.FTZ R68, R68, R73 ;  /* 0x0000004944447221 */ /* 0x000fe20000010000 */
[C---:B------:R-:W-:Y:S01]  /*af40*/  HMMA.16816.F32.BF16 R156, R148.reuse, R158, R20 ;  /* 0x0000009e949c723c */ /* 0x040fe20000041814 */
        /* <DEDUP_REMOVED lines=10> */
[----:B------:R-:W-:Y:S01]  /*aff0*/  HMMA.16816.F32.BF16 R136, R148, R138, R12 ;  /* 0x0000008a9488723c */ /* 0x000fe2000004180c */
[----:B------:R-:W-:Y:S02]  /*b000*/  FADD.FTZ R62, R63, R62 ;  /* 0x0000003e3f3e7221 */ /* 0x000fe40000010000 */
[----:B------:R-:W-:Y:S02]  /*b010*/  FADD.FTZ R30, R30, R29 ;  /* 0x0000001d1e1e7221 */ /* 0x000fe40000010000 */
[----:B------:R-:W-:-:S02]  /*b020*/  FADD.FTZ R71, R71, R62 ;  /* 0x0000003e47477221 */ /* 0x000fc40000010000 */
[----:B------:R-:W-:Y:S01]  /*b030*/  FADD.FTZ R31, R31, R30 ;  /* 0x0000001e1f1f7221 */ /* 0x000fe20000010000 */
[----:B------:R-:W-:Y:S01]  /*b040*/  HMMA.16816.F32.BF16 R140, R148, R142, R44 ;  /* 0x0000008e948c723c */ /* 0x000fe2000004182c */
[----:B------:R-:W-:Y:S02]  /*b050*/  FADD.FTZ R4, R28, R71 ;  /* 0x000000471c047221 */ /* 0x000fe40000010000 */
[----:B------:R-:W-:-:S03]  /*b060*/  FADD.FTZ R3, R32, R31 ;  /* 0x0000001f20037221 */ /* 0x000fc60000010000 */
[----:B------:R2:W-:Y:S04]  /*b070*/  STL [R1], R4 ;  /* 0x0000000401007387 */ /* 0x0005e80000100800 */
[----:B------:R2:W-:Y:S01]  /*b080*/  STL [R1+0x4], R3 ;  /* 0x0000040301007387 */ /* 0x0005e20000100800 */
[C---:B-1----:R-:W-:Y:S08]  /*b090*/  HMMA.16816.F32.BF16 R144, R148.reuse, R20, R40 ;  /* 0x000000149490723c */ /* 0x042ff00000041828 */
[----:B------:R-:W-:Y:S01]  /*b0a0*/  HMMA.16816.F32.BF16 R148, R148, R22, R36 ;  /* 0x000000169494723c */ /* 0x000fe20000041824 */
[----:B------:R-:W-:Y:S07]  /*b0b0*/  @!P0 BRA `(.L_x_765) ;  /* 0x00007af000008947 */ /* 0x000fee0003800000 */
[----:B------:R-:W-:Y:S01]  /*b0c0*/  PLOP3.LUT P0, PT, PT, PT, UP5, 0x80, 0x0 ;  /* 0x000000000000781c */ /* 0x000fe20003f0f058 */
[----:B------:R-:W-:-:S04]  /*b0d0*/  DEPBAR.LE SB0, 0x0 ;  /* 0x000080000000791a */ /* 0x000fc80000000000 */
[----:B------:R-:W-:Y:S01]  /*b0e0*/  UIADD3 UR17, UR6, -0x2, URZ ;  /* 0xfffffffe06117890 */ /* 0x000fe2000fffe03f */
[----:B------:R-:W-:Y:S07]  /*b0f0*/  BAR.SYNC.DEFER_BLOCKING 0x0 ;  /* 0x0000000000007b1d */ /* 0x000fee0000010000 */
[----:B------:R-:W-:Y:S05]  /*b100*/  @!P0 BRA `(.L_x_766) ;  /* 0x0000047000008947 */ /* 0x000fea0003800000 */
[----:B------:R-:W1:Y:S01]  /*b110*/  I2F.RP R8, UR7 ;  /* 0x0000000700087d06 */ /* 0x000e620008209400 */
[----:B------:R-:W-:Y:S02]  /*b120*/  USHF.L.U32 UR4, UR17, 0x8, URZ ;  /* 0x0000000811047899 */ /* 0x000fe4000800063f */
[----:B------:R-:W-:-:S02]  /*b130*/  UMOV UR26, URZ ;  /* 0x0000003f001a7c82 */ /* 0x000fc40008000000 */
[----:B------:R-:W-:Y:S02]  /*b140*/  UIADD3 UR24, UR4, 0x100, URZ ;  /* 0x0000010004187890 */ /* 0x000fe4000fffe03f */
[----:B--2---:R-:W-:-:S04]  /*b150*/  MOV R3, UR4 ;  /* 0x0000000400037c02 */ /* 0x004fc80008000f00 */
[----:B------:R-:W-:Y:S01]  /*b160*/  IMAD.U32 R4, RZ, RZ, UR24 ;  /* 0x00000018ff047e24 */ /* 0x000fe2000f8e00ff */
[----:B------:R-:W-:Y:S01]  /*b170*/  IABS R3, R3 ;  /* 0x0000000300037213 */ /* 0x000fe20000000000 */
[----:B-1----:R-:W1:Y:S03]  /*b180*/  MUFU.RCP R5, R8 ;  /* 0x0000000800057308 */ /* 0x002e660000001000 */
[----:B------:R-:W-:Y:S01]  /*b190*/  IABS R4, R4 ;  /* 0x0000000400047213 */ /* 0x000fe20000000000 */
[----:B------:R-:W2:Y:S08]  /*b1a0*/  R2UR UR8, R3 ;  /* 0x00000000030873c2 */ /* 0x000eb000000e0000 */
[----:B------:R-:W3:Y:S01]  /*b1b0*/  R2UR UR15, R4 ;  /* 0x00000000040f73c2 */ /* 0x000ee200000e0000 */
[----:B-1----:R-:W-:-:S06]  /*b1c0*/  IADD3 R5, R5, 0xffffffe, RZ ;  /* 0x0ffffffe05057810 */ /* 0x002fcc0007ffe0ff */
[----:B------:R-:W1:Y:S02]  /*b1d0*/  F2I.FTZ.U32.TRUNC.NTZ R5, R5 ;  /* 0x0000000500057305 */ /* 0x000e64000021f000 */
[----:B-1----:R-:W1:Y:S02]  /*b1e0*/  R2UR UR27, R5 ;  /* 0x00000000051b73c2 */ /* 0x002e6400000e0000 */
[----:B-1----:R-:W-:-:S04]  /*b1f0*/  UIADD3 UR5, URZ, -UR27, URZ ;  /* 0x8000001b3f057290 */ /* 0x002fc8000fffe03f */
[----:B------:R-:W-:-:S04]  /*b200*/  UIMAD UR5, UR5, UR7, URZ ;  /* 0x00000007050572a4 */ /* 0x000fc8000f8e023f */
[----:B------:R-:W-:-:S04]  /*b210*/  UIMAD.WIDE.U32 UR28, UR27, UR5, UR26 ;  /* 0x000000051b1c72a5 */ /* 0x000fc8000f8e001a */
[----:B---3--:R-:W-:Y:S02]  /*b220*/  UIMAD.WIDE.U32 UR26, UR29, UR15, URZ ;  /* 0x0000000f1d1a72a5 */ /* 0x008fe4000f8e003f */
[----:B--2---:R-:W-:Y:S02]  /*b230*/  UIMAD.WIDE.U32 UR28, UR29, UR8, URZ ;  /* 0x000000081d1c72a5 */ /* 0x004fe4000f8e003f */
[----:B------:R-:W-:-:S04]  /*b240*/  UIADD3 UR9, -UR27, URZ, URZ ;  /* 0x0000003f1b097290 */ /* 0x000fc8000fffe13f */
[----:B------:R-:W-:Y:S02]  /*b250*/  UIMAD UR9, UR7, UR9, UR15 ;  /* 0x00000009070972a4 */ /* 0x000fe4000f8e020f */
[----:B------:R-:W-:Y:S02]  /*b260*/  UMOV UR25, UR29 ;  /* 0x0000001d00197c82 */ /* 0x000fe40008000000 */
[----:B------:R-:W-:Y:S02]  /*b270*/  UIADD3 UR5, -UR25, URZ, URZ ;  /* 0x0000003f19057290 */ /* 0x000fe4000fffe13f */
[----:B------:R-:W-:Y:S02]  /*b280*/  UISETP.GT.U32.AND UP2, UPT, UR7, UR9, UPT ;  /* 0x000000090700728c */ /* 0x000fe4000bf44070 */
[----:B------:R-:W-:-:S03]  /*b290*/  UIMAD UR8, UR7, UR5, UR8 ;  /* 0x00000005070872a4 */ /* 0x000fc6000f8e0208 */
[----:B------:R-:W-:Y:S02]  /*b2a0*/  ULDC UR5, c[0x0][0x2d0] ;  /* 0x0000b40000057ab9 */ /* 0x000fe40000000800 */
[----:B------:R-:W-:Y:S02]  /*b2b0*/  UISETP.GT.U32.AND UP1, UPT, UR7, UR8, UPT ;  /* 0x000000080700728c */ /* 0x000fe4000bf24070 */
[----:B------:R-:W-:Y:S02]  /*b2c0*/  ULOP3.LUT UR24, UR24, UR5, URZ, 0x3c, !UPT ;  /* 0x0000000518187292 */ /* 0x000fe4000f8e3c3f */
[----:B------:R-:W-:Y:S02]  /*b2d0*/  @!UP2 UIADD3 UR9, UR9, -UR7, URZ ;  /* 0x800000070909a290 */ /* 0x000fe4000fffe03f */
[----:B------:R-:W-:Y:S02]  /*b2e0*/  ULOP3.LUT UR4, UR4, UR5, URZ, 0x3c, !UPT ;  /* 0x0000000504047292 */ /* 0x000fe4000f8e3c3f */
[----:B------:R-:W-:-:S02]  /*b2f0*/  UISETP.GE.U32.AND UP4, UPT, UR9, UR7, UPT ;  /* 0x000000070900728c */ /* 0x000fc4000bf86070 */
[----:B------:R-:W-:Y:S02]  /*b300*/  UISETP.GE.AND UP0, UPT, UR4, URZ, UPT ;  /* 0x0000003f0400728c */ /* 0x000fe4000bf06270 */
[----:B------:R-:W-:Y:S02]  /*b310*/  @!UP1 UIADD3 UR8, UR8, -UR7, URZ ;  /* 0x8000000708089290 */ /* 0x000fe4000fffe03f */
[----:B------:R-:W-:Y:S02]  /*b320*/  @!UP1 UIADD3 UR25, UR25, 0x1, URZ ;  /* 0x0000000119199890 */ /* 0x000fe4000fffe03f */
[----:B------:R-:W-:Y:S02]  /*b330*/  UISETP.GE.U32.AND UP3, UPT, UR8, UR7, UPT ;  /* 0x000000070800728c */ /* 0x000fe4000bf66070 */
[----:B------:R-:W-:Y:S02]  /*b340*/  UISETP.GE.AND UP1, UPT, UR24, URZ, UPT ;  /* 0x0000003f1800728c */ /* 0x000fe4000bf26270 */
[----:B------:R-:W-:-:S02]  /*b350*/  @!UP2 UIADD3 UR27, UR27, 0x1, URZ ;  /* 0x000000011b1ba890 */ /* 0x000fc4000fffe03f */
[----:B------:R-:W-:Y:S02]  /*b360*/  UISETP.NE.AND UP2, UPT, URZ, UR5, UPT ;  /* 0x000000053f00728c */ /* 0x000fe4000bf45270 */
[----:B------:R-:W-:Y:S02]  /*b370*/  @UP4 UIADD3 UR27, UR27, 0x1, URZ ;  /* 0x000000011b1b4890 */ /* 0x000fe4000fffe03f */
[----:B------:R-:W-:Y:S02]  /*b380*/  ULOP3.LUT UR4, URZ, UR5, URZ, 0x33, !UPT ;  /* 0x000000053f047292 */ /* 0x000fe4000f8e333f */
[----:B------:R-:W-:Y:S02]  /*b390*/  @UP3 UIADD3 UR25, UR25, 0x1, URZ ;  /* 0x0000000119193890 */ /* 0x000fe4000fffe03f */
[----:B------:R-:W-:Y:S02]  /*b3a0*/  @!UP1 UIADD3 UR27, -UR27, URZ, URZ ;  /* 0x0000003f1b1b9290 */ /* 0x000fe4000fffe13f */
[----:B------:R-:W-:-:S02]  /*b3b0*/  @!UP0 UIADD3 UR25, -UR25, URZ, URZ ;  /* 0x0000003f19198290 */ /* 0x000fc4000fffe13f */
[----:B------:R-:W-:Y:S02]  /*b3c0*/  USEL UR27, UR4, UR27, !UP2 ;  /* 0x0000001b041b7287 */ /* 0x000fe4000d000000 */
[----:B------:R-:W-:Y:S02]  /*b3d0*/  USEL UR4, UR4, UR25, !UP2 ;  /* 0x0000001904047287 */ /* 0x000fe4000d000000 */
[----:B------:R-:W-:Y:S02]  /*b3e0*/  UIMAD.WIDE UR8, UR27, 0x4, UR18 ;  /* 0x000000041b0878a5 */ /* 0x000fe4000f8e0212 */
[----:B------:R-:W-:-:S04]  /*b3f0*/  UIMAD.WIDE UR24, UR4, 0x4, UR18 ;  /* 0x00000004041878a5 */ /* 0x000fc8000f8e0212 */
[----:B------:R-:W-:Y:S01]  /*b400*/  IMAD.U32 R10, RZ, RZ, UR8 ;  /* 0x00000008ff0a7e24 */ /* 0x000fe2000f8e00ff */
[----:B------:R-:W-:Y:S01]  /*b410*/  MOV R11, UR9 ;  /* 0x00000009000b7c02 */ /* 0x000fe20008000f00 */
[----:B------:R-:W-:Y:S01]  /*b420*/  IMAD.U32 R8, RZ, RZ, UR24 ;  /* 0x00000018ff087e24 */ /* 0x000fe2000f8e00ff */
[----:B------:R-:W-:-:S03]  /*b430*/  MOV R9, UR25 ;  /* 0x0000001900097c02 */ /* 0x000fc60008000f00 */
[----:B------:R-:W2:Y:S04]  /*b440*/  LDG.E R3, [R10.64] ;  /* 0x000000140a037981 */ /* 0x000ea8000c1e1900 */
[----:B------:R1:W2:Y:S01]  /*b450*/  LDG.E R4, [R8.64] ;  /* 0x0000001408047981 */ /* 0x0002a2000c1e1900 */
[----:B------:R-:W-:-:S04]  /*b460*/  UIADD3 UR8, UR27, -UR4, URZ ;  /* 0x800000041b087290 */ /* 0x000fc8000fffe03f */
[----:B------:R-:W-:-:S03]  /*b470*/  UIMAD UR8, UR8, UR5, -0x100 ;  /* 0xffffff00080874a4 */ /* 0x000fc6000f8e0205 */
[----:B------:R-:W-:Y:S02]  /*b480*/  ULDC.64 UR4, c[0x0][0x1a0] ;  /* 0x0000680000047ab9 */ /* 0x000fe40000000a00 */
[----:B------:R-:W-:Y:S02]  /*b490*/  USHF.R.S32.HI UR7, URZ, 0x1f, UR8 ;  /* 0x0000001f3f077899 */ /* 0x000fe40008011408 */
[----:B------:R-:W-:Y:S02]  /*b4a0*/  UIMAD.WIDE.U32 UR24, UR8, UR4, URZ ;  /* 0x00000004081872a5 */ /* 0x000fe4000f8e003f */
[----:B------:R-:W-:-:S04]  /*b4b0*/  UIMAD UR7, UR7, UR4, URZ ;  /* 0x00000004070772a4 */ /* 0x000fc8000f8e023f */
[----:B------:R-:W-:-:S04]  /*b4c0*/  UIMAD UR5, UR8, UR5, UR7 ;  /* 0x00000005080572a4 */ /* 0x000fc8000f8e0207 */
[----:B------:R-:W-:Y:S01]  /*b4d0*/  UIADD3 UR5, UR25, UR5, URZ ;  /* 0x0000000519057290 */ /* 0x000fe2000fffe03f */
[----:B-1----:R-:W-:Y:S01]  /*b4e0*/  IMAD.U32 R9, RZ, RZ, UR25 ;  /* 0x00000019ff097e24 */ /* 0x002fe2000f8e00ff */
[----:B------:R-:W-:-:S04]  /*b4f0*/  MOV R8, UR24 ;  /* 0x0000001800087c02 */ /* 0x000fc80008000f00 */
[----:B------:R-:W-:Y:S01]  /*b500*/  MOV R9, UR5 ;  /* 0x0000000500097c02 */ /* 0x000fe20008000f00 */
[----:B--2---:R-:W-:-:S05]  /*b510*/  IMAD.IADD R4, R4, 0x1, -R3 ;  /* 0x0000000104047824 */ /* 0x004fca00078e0a03 */
[----:B------:R-:W-:-:S05]  /*b520*/  SHF.R.S32.HI R3, RZ, 0x1f, R4 ;  /* 0x0000001fff037819 */ /* 0x000fca0000011404 */
[----:B------:R-:W-:-:S04]  /*b530*/  IMAD R3, R3, c[0x0][0x188], RZ ;  /* 0x0000620003037a24 */ /* 0x000fc800078e02ff */
[C---:B------:R-:W-:Y:S02]  /*b540*/  IMAD R3, R4.reuse, c[0x0][0x18c], R3 ;  /* 0x0000630004037a24 */ /* 0x040fe400078e0203 */
[----:B------:R-:W-:-:S04]  /*b550*/  IMAD.WIDE.U32 R4, R4, c[0x0][0x188], R8 ;  /* 0x0000620004047a25 */ /* 0x000fc800078e0008 */
[----:B------:R-:W-:Y:S01]  /*b560*/  IMAD.IADD R3, R5, 0x1, R3 ;  /* 0x0000000105037824 */ /* 0x000fe200078e0203 */
[----:B------:R-:W-:Y:S05]  /*b570*/  BRA `(.L_x_767) ;  /* 0x0000004000007947 */ /* 0x000fea0003800000 */
.L_x_766:
[----:B------:R-:W-:-:S04]  /*b580*/  ULEA UR4, -UR12, URZ, 0x8 ;  /* 0x0000003f0c047291 */ /* 0x000fc8000f8e413f */
[----:B------:R-:W-:Y:S02]  /*b590*/  USHF.R.S32.HI UR5, URZ, 0x1f, UR4 ;  /* 0x0000001f3f057899 */ /* 0x000fe40008011404 */
[----:B--2---:R-:W-:-:S04]  /*b5a0*/  MOV R4, UR4 ;  /* 0x0000000400047c02 */ /* 0x004fc80008000f00 */
[----:B------:R-:W-:Y:S02]  /*b5b0*/  MOV R3, UR5 ;  /* 0x0000000500037c02 */ /* 0x000fe40008000f00 */
.L_x_767:
[----:B------:R-:W-:Y:S01]  /*b5c0*/  ISETP.GE.AND P0, PT, R246, c[0x0][0x220], PT ;  /* 0x00008800f6007a0c */ /* 0x000fe20003f06270 */
[----:B------:R-:W-:Y:S01]  /*b5d0*/  IMAD.U32 R5, RZ, RZ, UR12 ;  /* 0x0000000cff057e24 */ /* 0x000fe2000f8e00ff */
[C---:B------:R-:W-:Y:S01]  /*b5e0*/  LEA R200, P3, R4.reuse, R200, 0x1 ;  /* 0x000000c804c87211 */ /* 0x040fe200078608ff */
[----:B------:R-:W-:Y:S01]  /*b5f0*/  IMAD.U32 R9, RZ, RZ, UR12 ;  /* 0x0000000cff097e24 */ /* 0x000fe2000f8e00ff */
[----:B------:R-:W-:Y:S01]  /*b600*/  IADD3 R196, R239, 0x1000, RZ ;  /* 0x00001000efc47810 */ /* 0x000fe20007ffe0ff */
[----:B------:R-:W-:Y:S01]  /*b610*/  IMAD.U32 R7, RZ, RZ, UR12 ;  /* 0x0000000cff077e24 */ /* 0x000fe2000f8e00ff */
[----:B------:R-:W-:Y:S01]  /*b620*/  LEA.HI.X R201, R4, R201, R3, 0x1, P3 ;  /* 0x000000c904c97211 */ /* 0x000fe200018f0c03 */
[----:B------:R-:W-:Y:S01]  /*b630*/  IMAD.U32 R23, RZ, RZ, UR12 ;  /* 0x0000000cff177e24 */ /* 0x000fe2000f8e00ff */
[----:B------:R-:W-:Y:S01]  /*b640*/  USHF.L.U32 UR4, UR17, 0x8, URZ ;  /* 0x0000000811047899 */ /* 0x000fe2000800063f */
[----:B------:R-:W-:Y:S01]  /*b650*/  IMAD.U32 R24, RZ, RZ, UR12 ;  /* 0x0000000cff187e24 */ /* 0x000fe2000f8e00ff */
[----:B------:R-:W-:Y:S01]  /*b660*/  UISETP.GE.AND UP0, UPT, UR6, 0x3, UPT ;  /* 0x000000030600788c */ /* 0x000fe2000bf06270 */
[----:B------:R-:W-:-:S02]  /*b670*/  IMAD.U32 R26, RZ, RZ, UR12 ;  /* 0x0000000cff1a7e24 */ /* 0x000fc4000f8e00ff */
[----:B------:R-:W-:Y:S01]  /*b680*/  @!P0 IMAD.MOV.U32 R194, RZ, RZ, c[0x0][0x1a4] ;  /* 0x00006900ffc28624 */ /* 0x000fe200078e00ff */
[-C--:B------:R-:W-:Y:S01]  /*b690*/  @!P0 LEA R5, P1, R5, R6.reuse, 0x5 ;  /* 0x0000000605058211 */ /* 0x080fe200078228ff */
[----:B------:R-:W-:Y:S01]  /*b6a0*/  @!P0 IMAD.MOV.U32 R10, RZ, RZ, c[0x0][0x1a4] ;  /* 0x00006900ff0a8624 */ /* 0x000fe200078e00ff */
[----:B------:R-:W-:Y:S01]  /*b6b0*/  @P0 STS.128 [R244+0xa000], RZ ;  /* 0x00a000fff4000388 */ /* 0x000fe20000000c00 */
[----:B------:R-:W-:Y:S01]  /*b6c0*/  @!P0 IMAD.MOV.U32 R12, RZ, RZ, R6 ;  /* 0x000000ffff0c8224 */ /* 0x000fe200078e0006 */
[-C--:B------:R-:W-:Y:S01]  /*b6d0*/  @!P0 LEA.HI.X R8, R9, R195.reuse, R194, 0x5, P1 ;  /* 0x000000c309088211 */ /* 0x080fe200008f2cc2 */
[----:B------:R-:W-:Y:S01]  /*b6e0*/  @!P0 IMAD.MOV.U32 R194, RZ, RZ, R6 ;  /* 0x000000ffffc28224 */ /* 0x000fe200078e0006 */
[----:B------:R-:W-:Y:S01]  /*b6f0*/  @!P0 LEA R7, P1, R7, R6, 0x6 ;  /* 0x0000000607078211 */ /* 0x000fe200078230ff */
[--C-:B------:R-:W-:Y:S01]  /*b700*/  @!P0 IMAD.MOV.U32 R13, RZ, RZ, R195.reuse ;  /* 0x000000ffff0d8224 */ /* 0x100fe200078e00c3 */
[----:B------:R-:W-:Y:S01]  /*b710*/  @!PT LDS RZ, [RZ] ;  /* 0x00000000fffff984 */ /* 0x000fe20000000800 */
[----:B------:R-:W-:Y:S01]  /*b720*/  @!PT LDS RZ, [RZ] ;  /* 0x00000000fffff984 */ /* 0x000fe20000000800 */
[----:B------:R-:W-:Y:S01]  /*b730*/  @!PT LDS RZ, [RZ] ;  /* 0x00000000fffff984 */ /* 0x000fe20000000800 */
[----:B------:R1:W-:Y:S01]  /*b740*/  @!P0 LDGSTS.E.BYPASS.LTC128B.128 [R244+0xa000], [R200.64] ;  /* 0x0a000000c8f48fae */ /* 0x0003e2000b901d54 */
[----:B------:R-:W-:Y:S01]  /*b750*/  @!P0 IMAD.WIDE.U32 R22, R23, 0x30, R194 ;  /* 0x0000003017168825 */ /* 0x000fe200078e00c2 */
[----:B------:R-:W-:-:S02]  /*b760*/  @!P0 LEA.HI.X R10, R9, R195, R10, 0x6, P1 ;  /* 0x000000c3090a8211 */ /* 0x000fc400008f340a */
[----:B------:R-:W-:Y:S01]  /*b770*/  @!P0 LEA R9, P1, R9, R6, 0x7 ;  /* 0x0000000609098211 */ /* 0x000fe200078238ff */
[----:B------:R-:W-:Y:S01]  /*b780*/  IMAD.U32 R28, RZ, RZ, UR12 ;  /* 0x0000000cff1c7e24 */ /* 0x000fe2000f8e00ff */
[----:B------:R-:W-:Y:S01]  /*b790*/  @P0 STS.128 [R244+0xa800], RZ ;  /* 0x00a800fff4000388 */ /* 0x000fe20000000c00 */
[----:B------:R-:W-:Y:S02]  /*b7a0*/  IMAD.U32 R11, RZ, RZ, UR12 ;  /* 0x0000000cff0b7e24 */ /* 0x000fe4000f8e00ff */
[----:B------:R-:W-:Y:S02]  /*b7b0*/  @!P0 IMAD.MOV.U32 R194, RZ, RZ, c[0x0][0x1a4] ;  /* 0x00006900ffc28624 */ /* 0x000fe400078e00ff */
[----:B------:R-:W-:Y:S02]  /*b7c0*/  IMAD.U32 R30, RZ, RZ, UR12 ;  /* 0x0000000cff1e7e24 */ /* 0x000fe4000f8e00ff */
[----:B------:R-:W-:Y:S02]  /*b7d0*/  IMAD.U32 R32, RZ, RZ, UR12 ;  /* 0x0000000cff207e24 */ /* 0x000fe4000f8e00ff */
[----:B------:R-:W-:-:S02]  /*b7e0*/  @!P0 IMAD.MOV.U32 R14, RZ, RZ, R6 ;  /* 0x000000ffff0e8224 */ /* 0x000fc400078e0006 */
[----:B------:R-:W-:Y:S02]  /*b7f0*/  @!P0 IMAD.MOV.U32 R15, RZ, RZ, R195 ;  /* 0x000000ffff0f8224 */ /* 0x000fe400078e00c3 */
[----:B------:R-:W-:Y:S02]  /*b800*/  IMAD.U32 R34, RZ, RZ, UR12 ;  /* 0x0000000cff227e24 */ /* 0x000fe4000f8e00ff */
[----:B------:R-:W-:Y:S02]  /*b810*/  IMAD.U32 R20, RZ, RZ, UR12 ;  /* 0x0000000cff147e24 */ /* 0x000fe4000f8e00ff */
[----:B------:R-:W-:-:S04]  /*b820*/  @!P0 IMAD.WIDE.U32 R24, R24, 0x50, R12 ;  /* 0x0000005018188825 */ /* 0x000fc800078e000c */
[----:B------:R-:W-:-:S04]  /*b830*/  @!P0 IMAD.WIDE.U32 R26, R26, 0x60, R12 ;  /* 0x000000601a1a8825 */ /* 0x000fc800078e000c */
[----:B------:R-:W-:Y:S01]  /*b840*/  @!P0 IMAD.WIDE.U32 R28, R28, 0x70, R12 ;  /* 0x000000701c1c8825 */ /* 0x000fe200078e000c */
[----:B------:R-:W-:Y:S02]  /*b850*/  @!P0 LEA.HI.X R12, R11, R195, R194, 0x7, P1 ;  /* 0x000000c30b0c8211 */ /* 0x000fe400008f3cc2 */
[----:B------:R-:W-:Y:S01]  /*b860*/  @!P0 IADD3 R11, P2, P1, R4, UR14, R6 ;  /* 0x0000000e040b8c10 */ /* 0x000fe2000f95e006 */
[----:B------:R-:W-:Y:S01]  /*b870*/  @!P0 IMAD.WIDE.U32 R30, R30, 0x90, R14 ;  /* 0x000000901e1e8825 */ /* 0x000fe200078e000e */
[----:B------:R-:W-:Y:S02]  /*b880*/  @!P0 IADD3 R26, P3, R4, R26, RZ ;  /* 0x0000001a041a8210 */ /* 0x000fe40007f7e0ff */
[----:B------:R-:W-:Y:S01]  /*b890*/  @!P0 IADD3.X R194, R3, UR13, R195, P2, P1 ;  /* 0x0000000d03c28c10 */ /* 0x000fe200097e24c3 */
[--C-:B------:R-:W-:Y:S01]  /*b8a0*/  @!P0 IMAD.WIDE.U32 R32, R32, 0xa0, R14.reuse ;  /* 0x000000a020208825 */ /* 0x100fe200078e000e */
[----:B------:R-:W-:Y:S02]  /*b8b0*/  @!P0 IADD3 R22, P1, R4, R22, RZ ;  /* 0x0000001604168210 */ /* 0x000fe40007f3e0ff */
[----:B------:R-:W-:Y:S01]  /*b8c0*/  @!P0 LEA R38, P2, R11, c[0x0][0x170], 0x1 ;  /* 0x00005c000b268a11 */ /* 0x000fe200078408ff */
[----:B------:R-:W-:-:S03]  /*b8d0*/  @!P0 IMAD.WIDE.U32 R34, R34, 0xb0, R14 ;  /* 0x000000b022228825 */ /* 0x000fc600078e000e */
[----:B------:R-:W-:Y:S01]  /*b8e0*/  @!P0 LEA.HI.X R39, R11, c[0x0][0x174], R194, 0x1, P2 ;  /* 0x00005d000b278a11 */ /* 0x000fe200010f0cc2 */
[----:B------:R-:W-:Y:S01]  /*b8f0*/  @!P0 IMAD.WIDE.U32 R20, R20, 0xc0, R14 ;  /* 0x000000c014148825 */ /* 0x000fe200078e000e */
[----:B------:R-:W-:-:S03]  /*b900*/  @!P0 IADD3 R28, P2, R4, R28, RZ ;  /* 0x0000001c041c8210 */ /* 0x000fc60007f5e0ff */
[----:B------:R-:W-:Y:S01]  /*b910*/  IMAD.U32 R16, RZ, RZ, UR12 ;  /* 0x0000000cff107e24 */ /* 0x000fe2000f8e00ff */
[----:B------:R-:W-:Y:S01]  /*b920*/  @!PT LDS RZ, [RZ] ;  /* 0x00000000fffff984 */ /* 0x000fe20000000800 */
[----:B------:R-:W-:Y:S01]  /*b930*/  @!PT LDS RZ, [RZ] ;  /* 0x00000000fffff984 */ /* 0x000fe20000000800 */
[----:B------:R-:W-:Y:S01]  /*b940*/  @!PT LDS RZ, [RZ] ;  /* 0x00000000fffff984 */ /* 0x000fe20000000800 */
[----:B------:R2:W-:Y:S01]  /*b950*/  @!P0 LDGSTS.E.BYPASS.LTC128B.128 [R244+0xa800], [R38.64] ;  /* 0x0a80000026f48fae */ /* 0x0005e2000b901d54 */
[----:B------:R-:W-:Y:S02]  /*b960*/  IMAD.U32 R14, RZ, RZ, UR12 ;  /* 0x0000000cff0e7e24 */ /* 0x000fe4000f8e00ff */
[----:B------:R-:W-:Y:S01]  /*b970*/  @!P0 IMAD.MOV.U32 R18, RZ, RZ, R6 ;  /* 0x000000ffff128224 */ /* 0x000fe200078e0006 */
[----:B------:R-:W-:Y:S01]  /*b980*/  @P0 STS.128 [R244+0xb000], RZ ;  /* 0x00b000fff4000388 */ /* 0x000fe20000000c00 */
[----:B------:R-:W-:Y:S02]  /*b990*/  @!P0 IMAD.MOV.U32 R19, RZ, RZ, R195 ;  /* 0x000000ffff138224 */ /* 0x000fe400078e00c3 */
[----:B------:R-:W-:Y:S02]  /*b9a0*/  IMAD.U32 R36, RZ, RZ, UR12 ;  /* 0x0000000cff247e24 */ /* 0x000fe4000f8e00ff */
[----:B------:R-:W-:-:S02]  /*b9b0*/  @!P0 IMAD.MOV.U32 R13, RZ, RZ, c[0x0][0x1a4] ;  /* 0x00006900ff0d8624 */ /* 0x000fc400078e00ff */
[----:B------:R-:W-:-:S04]  /*b9c0*/  @!P0 IMAD.WIDE.U32 R16, R16, 0xd0, R18 ;  /* 0x000000d010108825 */ /* 0x000fc800078e0012 */
[----:B------:R-:W-:-:S04]  /*b9d0*/  @!P0 IMAD.WIDE.U32 R14, R14, 0xe0, R18 ;  /* 0x000000e00e0e8825 */ /* 0x000fc800078e0012 */
[----:B------:R-:W-:-:S04]  /*b9e0*/  @!P0 IMAD.WIDE.U32 R36, R36, 0xf0, R18 ;  /* 0x000000f024248825 */ /* 0x000fc800078e0012 */
[----:B------:R-:W-:Y:S02]  /*b9f0*/  @!P0 IMAD R18, R13, 0x30, RZ ;  /* 0x000000300d128824 */ /* 0x000fe400078e02ff */
[----:B------:R-:W-:Y:S02]  /*ba00*/  @!P0 IMAD.MOV.U32 R6, RZ, RZ, c[0x0][0x1a4] ;  /* 0x00006900ff068624 */ /* 0x000fe400078e00ff */
[----:B------:R-:W-:Y:S01]  /*ba10*/  @!P0 IMAD.MOV.U32 R44, RZ, RZ, c[0x0][0x1a4] ;  /* 0x00006900ff2c8624 */ /* 0x000fe200078e00ff */
[C---:B------:R-:W-:Y:S01]  /*ba20*/  @!P0 IADD3.X R13, R3.reuse, R23, R18, P1, !PT ;  /* 0x00000017030d8210 */ /* 0x040fe20000ffe412 */
[----:B------:R-:W-:Y:S01]  /*ba30*/  @!P0 IMAD R6, R6, 0x50, RZ ;  /* 0x0000005006068824 */ /* 0x000fe200078e02ff */
[----:B------:R-:W-:Y:S01]  /*ba40*/  @!P0 IADD3 R24, P1, R4, R24, RZ ;  /* 0x0000001804188210 */ /* 0x000fe20007f3e0ff */
[----:B------:R-:W-:Y:S02]  /*ba50*/  @!P0 IMAD.MOV.U32 R18, RZ, RZ, c[0x0][0x1a4] ;  /* 0x00006900ff128624 */ /* 0x000fe400078e00ff */
[----:B------:R-:W-:Y:S01]  /*ba60*/  @!P0 IMAD R44, R44, 0x60, RZ ;  /* 0x000000602c2c8824 */ /* 0x000fe200078e02ff */
[C---:B------:R-:W-:Y:S01]  /*ba70*/  @!P0 IADD3.X R19, R3.reuse, R25, R6, P1, !PT ;  /* 0x0000001903138210 */ /* 0x040fe20000ffe406 */
[----:B------:R-:W-:Y:S01]  /*ba80*/  @!P0 IMAD R18, R18, 0x90, RZ ;  /* 0x0000009012128824 */ /* 0x000fe200078e02ff */
[----:B------:R-:W-:Y:S01]  /*ba90*/  @!P0 IADD3 R30, P1, R4, R30, RZ ;  /* 0x0000001e041e8210 */ /* 0x000fe20007f3e0ff */
[----:B------:R-:W-:Y:S01]  /*baa0*/  @!P0 IMAD.MOV.U32 R6, RZ, RZ, c[0x0][0x1a4] ;  /* 0x00006900ff068624 */ /* 0x000fe200078e00ff */
[C---:B------:R-:W-:Y:S01]  /*bab0*/  @!P0 IADD3.X R23, R3.reuse, R44, R27, P3, !PT ;  /* 0x0000002c03178210 */ /* 0x040fe20001ffe41b */
[----:B------:R-:W-:Y:S01]  /*bac0*/  @!P0 IMAD.MOV.U32 R42, RZ, RZ, c[0x0][0x1a4] ;  /* 0x00006900ff2a8624 */ /* 0x000fe200078e00ff */
[C---:B------:R-:W-:Y:S01]  /*bad0*/  @!P0 IADD3.X R27, R3.reuse, R31, R18, P1, !PT ;  /* 0x0000001f031b8210 */ /* 0x040fe20000ffe412 */
[----:B------:R-:W-:Y:S01]  /*bae0*/  @!P0 IMAD R6, R6, 0xb0, RZ ;  /* 0x000000b006068824 */ /* 0x000fe200078e02ff */
[----:B------:R-:W-:Y:S01]  /*baf0*/  @!P0 IADD3 R34, P1, R4, R34, RZ ;  /* 0x0000002204228210 */ /* 0x000fe20007f3e0ff */
[----:B------:R-:W-:Y:S01]  /*bb00*/  @!P0 IMAD R42, R42, 0x70, RZ ;  /* 0x000000702a2a8824 */ /* 0x000fe200078e02ff */
[----:B------:R-:W-:Y:S01]  /*bb10*/  @!P0 IADD3 R20, P3, R4, R20, RZ ;  /* 0x0000001404148210 */ /* 0x000fe20007f7e0ff */
[----:B------:R-:W-:Y:S01]  /*bb20*/  @!P0 IMAD.MOV.U32 R40, RZ, RZ, c[0x0][0x1a4] ;  /* 0x00006900ff288624 */ /* 0x000fe200078e00ff */
[C---:B------:R-:W-:Y:S01]  /*bb30*/  @!P0 IADD3.X R31, R3.reuse, R35, R6, P1, !PT ;  /* 0x00000023031f8210 */ /* 0x040fe20000ffe406 */
[----:B------:R-:W-:Y:S01]  /*bb40*/  @!P0 IMAD.MOV.U32 R6, RZ, RZ, c[0x0][0x1a4] ;  /* 0x00006900ff068624 */ /* 0x000fe200078e00ff */
[C---:B------:R-:W-:Y:S01]  /*bb50*/  @!P0 IADD3.X R25, R3.reuse, R29, R42, P2, !PT ;  /* 0x0000001d03198210 */ /* 0x040fe200017fe42a */
[----:B------:R-:W-:Y:S01]  /*bb60*/  @!P0 IMAD R40, R40, 0xa0, RZ ;  /* 0x000000a028288824 */ /* 0x000fe200078e02ff */
[C---:B------:R-:W-:Y:S01]  /*bb70*/  @!P0 IADD3 R32, P2, R4.reuse, R32, RZ ;  /* 0x0000002004208210 */ /* 0x040fe20007f5e0ff */
[----:B------:R-:W-:Y:S01]  /*bb80*/  @!P0 IMAD.MOV.U32 R18, RZ, RZ, c[0x0][0x1a4] ;  /* 0x00006900ff128624 */ /* 0x000fe200078e00ff */
[----:B------:R-:W-:Y:S01]  /*bb90*/  @!P0 IADD3 R14, P1, R4, R14, RZ ;  /* 0x0000000e040e8210 */ /* 0x000fe20007f3e0ff */
[----:B------:R-:W-:Y:S01]  /*bba0*/  @!P0 IMAD.MOV.U32 R11, RZ, RZ, c[0x0][0x1a4] ;  /* 0x00006900ff0b8624 */ /* 0x000fe200078e00ff */
[----:B------:R-:W-:Y:S01]  /*bbb0*/  @!P0 IADD3.X R29, R3, R40, R33, P2, !PT ;  /* 0x00000028031d8210 */ /* 0x000fe200017fe421 */
[----:B------:R-:W-:Y:S01]  /*bbc0*/  @!P0 IMAD R6, R6, 0xe0, RZ ;  /* 0x000000e006068824 */ /* 0x000fe200078e02ff */
[----:B------:R-:W-:Y:S01]  /*bbd0*/  @!P0 IADD3 R16, P2, R4, R16, RZ ;  /* 0x0000001004108210 */ /* 0x000fe20007f5e0ff */
[----:B------:R-:W-:-:S02]  /*bbe0*/  @!P0 IMAD R18, R18, 0xc0, RZ ;  /* 0x000000c012128824 */ /* 0x000fc400078e02ff */
[----:B------:R-:W-:Y:S01]  /*bbf0*/  @!P0 IMAD R11, R11, 0xd0, RZ ;  /* 0x000000d00b0b8824 */ /* 0x000fe200078e02ff */
[C---:B------:R-:W-:Y:S02]  /*bc00*/  @!P0 IADD3.X R15, R3.reuse, R6, R15, P1, !PT ;  /* 0x00000006030f8210 */ /* 0x040fe40000ffe40f */
[C---:B------:R-:W-:Y:S02]  /*bc10*/  @!P0 IADD3.X R21, R3.reuse, R18, R21, P3, !PT ;  /* 0x0000001203158210 */ /* 0x040fe40001ffe415 */
[----:B------:R-:W-:Y:S01]  /*bc20*/  @!P0 IADD3.X R17, R3, R17, R11, P2, !PT ;  /* 0x0000001103118210 */ /* 0x000fe200017fe40b */
[----:B------:R-:W-:Y:S01]  /*bc30*/  @!P0 IMAD.MOV.U32 R11, RZ, RZ, c[0x0][0x1a4] ;  /* 0x00006900ff0b8624 */ /* 0x000fe200078e00ff */
[C---:B------:R-:W-:Y:S02]  /*bc40*/  @!P0 IADD3 R9, P1, R4.reuse, R9, RZ ;  /* 0x0000000904098210 */ /* 0x040fe40007f3e0ff */
[C---:B------:R-:W-:Y:S01]  /*bc50*/  @!P0 IADD3 R5, P3, R4.reuse, R5, RZ ;  /* 0x0000000504058210 */ /* 0x040fe20007f7e0ff */
[----:B------:R-:W-:Y:S01]  /*bc60*/  @!P0 IMAD R11, R11, 0xf0, RZ ;  /* 0x000000f00b0b8824 */ /* 0x000fe200078e02ff */
[C---:B------:R-:W-:Y:S01]  /*bc70*/  @!P0 IADD3 R7, P2, R4.reuse, R7, RZ ;  /* 0x0000000704078210 */ /* 0x040fe20007f5e0ff */
[C---:B------:R-:W-:Y:S01]  /*bc80*/  @!P0 IMAD.X R12, R3.reuse, 0x1, R12, P1 ;  /* 0x00000001030c8824 */ /* 0x040fe200008e060c */
[----:B------:R-:W-:Y:S01]  /*bc90*/  @!P0 IADD3 R4, P1, R4, R36, RZ ;  /* 0x0000002404048210 */ /* 0x000fe20007f3e0ff */
[----:B------:R-:W-:Y:S01]  /*bca0*/  @!P0 IMAD.X R8, R3, 0x1, R8, P3 ;  /* 0x0000000103088824 */ /* 0x000fe200018e0608 */
[----:B------:R-:W-:Y:S01]  /*bcb0*/  @!P0 LEA R36, P3, R7, c[0x0][0x170], 0x1 ;  /* 0x00005c0007248a11 */ /* 0x000fe200078608ff */
[----:B------:R-:W-:Y:S01]  /*bcc0*/  @!P0 IMAD.X R10, R3, 0x1, R10, P2 ;  /* 0x00000001030a8824 */ /* 0x000fe200010e060a */
[----:B------:R-:W-:-:S02]  /*bcd0*/  @!P0 LEA R40, P4, R5, c[0x0][0x170], 0x1 ;  /* 0x00005c0005288a11 */ /* 0x000fc400078808ff */
[----:B------:R-:W-:Y:S02]  /*bce0*/  @!P0 IADD3.X R11, R3, R37, R11, P1, !PT ;  /* 0x00000025030b8210 */ /* 0x000fe40000ffe40b */
[----:B------:R-:W-:Y:S01]  /*bcf0*/  @!P0 LEA R6, P2, R9, c[0x0][0x170], 0x1 ;  /* 0x00005c0009068a11 */ /* 0x000fe200078408ff */
[----:B------:R-:W3:Y:S01]  /*bd00*/  S2R R3, SR_TID.X ;  /* 0x0000000000037919 */ /* 0x000ee20000002100 */
[----:B------:R-:W-:Y:S02]  /*bd10*/  @!P0 LEA.HI.X R37, R7, c[0x0][0x174], R10, 0x1, P3 ;  /* 0x00005d0007258a11 */ /* 0x000fe400018f0c0a */
[----:B------:R-:W-:Y:S02]  /*bd20*/  @!P0 LEA R42, P3, R22, c[0x0][0x170], 0x1 ;  /* 0x00005c00162a8a11 */ /* 0x000fe400078608ff */
[----:B------:R-:W-:Y:S02]  /*bd30*/  @!P0 LEA.HI.X R41, R5, c[0x0][0x174], R8, 0x1, P4 ;  /* 0x00005d0005298a11 */ /* 0x000fe400020f0c08 */
[----:B------:R-:W-:-:S02]  /*bd40*/  @!P0 LEA.HI.X R7, R9, c[0x0][0x174], R12, 0x1, P2 ;  /* 0x00005d0009078a11 */ /* 0x000fc400010f0c0c */
[----:B------:R-:W-:Y:S01]  /*bd50*/  @!P0 LEA R12, P2, R24, c[0x0][0x170], 0x1 ;  /* 0x00005c00180c8a11 */ /* 0x000fe200078408ff */
[----:B------:R-:W-:Y:S01]  /*bd60*/  @!PT LDS RZ, [RZ] ;  /* 0x00000000fffff984 */ /* 0x000fe20000000800 */
[----:B------:R-:W-:Y:S01]  /*bd70*/  @!PT LDS RZ, [RZ] ;  /* 0x00000000fffff984 */ /* 0x000fe20000000800 */
[----:B------:R-:W-:Y:S01]  /*bd80*/  @!PT LDS RZ, [RZ] ;  /* 0x00000000fffff984 */ /* 0x000fe20000000800 */
[----:B------:R4:W-:Y:S01]  /*bd90*/  @!P0 LDGSTS.E.BYPASS.LTC128B.128 [R244+0xb000], [R40.64] ;  /* 0x0b00000028f48fae */ /* 0x0009e2000b901d54 */
[----:B------:R-:W-:Y:S02]  /*bda0*/  @!P0 LEA.HI.X R43, R22, c[0x0][0x174], R13, 0x1, P3 ;  /* 0x00005d00162b8a11 */ /* 0x000fe400018f0c0d */
[----:B------:R-:W-:Y:S01]  /*bdb0*/  @!P0 LEA R8, P1, R26, c[0x0][0x170], 0x1 ;  /* 0x00005c001a088a11 */ /* 0x000fe200078208ff */
[----:B------:R-:W-:Y:S01]  /*bdc0*/  @P0 STS.128 [R244+0xb800], RZ ;  /* 0x00b800fff4000388 */ /* 0x000fe20000000c00 */
[----:B------:R-:W-:Y:S02]  /*bdd0*/  @!P0 LEA.HI.X R13, R24, c[0x0][0x174], R19, 0x1, P2 ;  /* 0x00005d00180d8a11 */ /* 0x000fe400010f0c13 */
[----:B------:R-:W-:Y:S01]  /*bde0*/  @!P0 LEA R44, P4, R28, c[0x0][0x170], 0x1 ;  /* 0x00005c001c2c8a11 */ /* 0x000fe200078808ff */
[----:B------:R-:W-:Y:S01]  /*bdf0*/  @!PT LDS RZ, [RZ] ;  /* 0x00000000fffff984 */ /* 0x000fe20000000800 */
[----:B------:R-:W-:Y:S01]  /*be00*/  @!PT LDS RZ, [RZ] ;  /* 0x00000000fffff984 */ /* 0x000fe20000000800 */
[----:B------:R-:W-:Y:S01]  /*be10*/  @!PT LDS RZ, [RZ] ;  /* 0x00000000fffff984 */ /* 0x000fe20000000800 */
[----:B------:R4:W-:Y:S01]  /*be20*/  @!P0 LDGSTS.E.BYPASS.LTC128B.128 [R244+0xb800], [R42.64] ;  /* 0x0b8000002af48fae */ /* 0x0009e2000b901d54 */
[----:B------:R-:W-:-:S02]  /*be30*/  @!P0 LEA.HI.X R9, R26, c[0x0][0x174], R23, 0x1, P1 ;  /* 0x00005d001a098a11 */ /* 0x000fc400008f0c17 */
[----:B------:R-:W-:Y:S01]  /*be40*/  @!P0 LEA R24, P3, R30, c[0x0][0x170], 0x1 ;  /* 0x00005c001e188a11 */ /* 0x000fe200078608ff */
[----:B------:R-:W-:Y:S01]  /*be50*/  @P0 STS.128 [R244+0xc000], RZ ;  /* 0x00c000fff4000388 */ /* 0x000fe20000000c00 */
[----:B------:R-:W-:Y:S01]  /*be60*/  @!P0 LEA.HI.X R45, R28, c[0x0][0x174], R25, 0x1, P4 ;  /* 0x00005d001c2d8a11 */ /* 0x000fe200020f0c19 */
[----:B---3--:R-:W-:Y:S01]  /*be70*/  IMAD.SHL.U32 R3, R3, 0x2, RZ ;  /* 0x0000000203037824 */ /* 0x008fe200078e00ff */
[----:B------:R-:W-:Y:S01]  /*be80*/  @!P0 LEA R22, P2, R32, c[0x0][0x170], 0x1 ;  /* 0x00005c0020168a11 */ /* 0x000fe200078408ff */
[----:B------:R-:W-:Y:S01]  /*be90*/  @!PT LDS RZ, [RZ] ;  /* 0x00000000fffff984 */ /* 0x000fe20000000800 */
[----:B------:R-:W-:Y:S01]  /*bea0*/  @!PT LDS RZ, [RZ] ;  /* 0x00000000fffff984 */ /* 0x000fe20000000800 */
[----:B------:R-:W-:Y:S01]  /*beb0*/  @!PT LDS RZ, [RZ] ;  /* 0x00000000fffff984 */ /* 0x000fe20000000800 */
[----:B------:R2:W-:Y:S01]  /*bec0*/  @!P0 LDGSTS.E.BYPASS.LTC128B.128 [R244+0xc000], [R36.64] ;  /* 0x0c00000024f48fae */ /* 0x0005e2000b901d54 */
[----:B------:R-:W-:Y:S02]  /*bed0*/  @!P0 LEA R18, P1, R34, c[0x0][0x170], 0x1 ;  /* 0x00005c0022128a11 */ /* 0x000fe400078208ff */
[----:B------:R-:W-:Y:S01]  /*bee0*/  @!P0 LEA.HI.X R25, R30, c[0x0][0x174], R27, 0x1, P3 ;  /* 0x00005d001e198a11 */ /* 0x000fe200018f0c1b */
[----:B------:R-:W-:Y:S01]  /*bef0*/  @P0 STS.128 [R244+0xc800], RZ ;  /* 0x00c800fff4000388 */ /* 0x000fe20000000c00 */
        /* <DEDUP_REMOVED lines=9> */
[----:B------:R-:W-:Y:S02]  /*bf90*/  @!P0 LEA R26, P2, R14, c[0x0][0x170], 0x1 ;  /* 0x00005c000e1a8a11 */ /* 0x000fe400078408ff */
[----:B------:R-:W-:Y:S01]  /*bfa0*/  @!P0 LEA.HI.X R31, R20, c[0x0][0x174], R21, 0x1, P4 ;  /* 0x00005d00141f8a11 */ /* 0x000fe200020f0c15 */
[----:B------:R-:W-:Y:S01]  /*bfb0*/  @!PT LDS RZ, [RZ] ;  /* 0x00000000fffff984 */ /* 0x000fe20000000800 */
[----:B------:R-:W-:Y:S01]  /*bfc0*/  @!PT LDS RZ, [RZ] ;  /* 0x00000000fffff984 */ /* 0x000fe20000000800 */
[----:B------:R-:W-:Y:S01]  /*bfd0*/  @!PT LDS RZ, [RZ] ;  /* 0x00000000fffff984 */ /* 0x000fe20000000800 */
[----:B------:R5:W-:Y:S01]  /*bfe0*/  @!P0 LDGSTS.E.BYPASS.LTC128B.128 [R244+0xd000], [R8.64] ;  /* 0x0d00000008f48fae */ /* 0x000be2000b901d54 */
[----:B------:R-:W-:-:S02]  /*bff0*/  @!P0 LEA R10, P1, R4, c[0x0][0x170], 0x1 ;  /* 0x00005c00040a8a11 */ /* 0x000fc400078208ff */
[----:B------:R-:W-:Y:S01]  /*c000*/  @!P0 LEA.HI.X R29, R16, c[0x0][0x174], R17, 0x1, P3 ;  /* 0x00005d00101d8a11 */ /* 0x000fe200018f0c11 */
[----:B------:R-:W-:Y:S01]  /*c010*/  @P0 STS.128 [R244+0xd800], RZ ;  /* 0x00d800fff4000388 */ /* 0x000fe20000000c00 */
[----:B------:R-:W-:Y:S02]  /*c020*/  @!P0 LEA.HI.X R27, R14, c[0x0][0x174], R15, 0x1, P2 ;  /* 0x00005d000e1b8a11 */ /* 0x000fe400010f0c0f */
[----:B------:R-:W-:Y:S01]  /*c030*/  @!P0 LEA.HI.X R11, R4, c[0x0][0x174], R11, 0x1, P1 ;  /* 0x00005d00040b8a11 */ /* 0x000fe200008f0c0b */
[----:B------:R-:W-:Y:S01]  /*c040*/  @!PT LDS RZ, [RZ] ;  /* 0x00000000fffff984 */ /* 0x000fe20000000800 */
[----:B------:R-:W-:Y:S01]  /*c050*/  @!PT LDS RZ, [RZ] ;  /* 0x00000000fffff984 */ /* 0x000fe20000000800 */
[----:B------:R-:W-:Y:S01]  /*c060*/  @!PT LDS RZ, [RZ] ;  /* 0x00000000fffff984 */ /* 0x000fe20000000800 */
[----:B------:R1:W-:Y:S04]  /*c070*/  @!P0 LDGSTS.E.BYPASS.LTC128B.128 [R244+0xd800], [R44.64] ;  /* 0x0d8000002cf48fae */ /* 0x0003e8000b901d54 */
[----:B------:R-:W-:Y:S04]  /*c080*/  @P0 STS.128 [R244+0xe000], RZ ;  /* 0x00e000fff4000388 */ /* 0x000fe80000000c00 */
        /* <DEDUP_REMOVED lines=39> */
[----:B------:R-:W-:Y:S04]  /*c300*/  LDSM.16.M88.4 R116, [R242] ;  /* 0x00000000f274783b */ /* 0x000fe80000000200 */
[----:B------:R-:W3:Y:S04]  /*c310*/  LDSM.16.M88.4 R84, [R241+0x2000] ;  /* 0x00200000f154783b */ /* 0x000ee80000000200 */
[----:B------:R-:W-:Y:S04]  /*c320*/  LDSM.16.M88.4 R100, [R192] ;  /* 0x00000000c064783b */ /* 0x000fe80000000200 */
[----:B------:R-:W-:Y:S04]  /*c330*/  LDSM.16.M88.4 R92, [R236+0x2000] ;  /* 0x00200000ec5c783b */ /* 0x000fe80000000200 */
[----:B------:R-:W4:Y:S04]  /*c340*/  LDSM.16.M88.4 R76, [R241+0x2800] ;  /* 0x00280000f14c783b */ /* 0x000f280000000200 */
[----:B-1----:R-:W1:Y:S04]  /*c350*/  LDSM.16.M88.4 R44, [R241+0x4800] ;  /* 0x00480000f12c783b */ /* 0x002e680000000200 */
[----:B------:R-:W1:Y:S04]  /*c360*/  LDSM.16.M88.4 R68, [R241+0x3000] ;  /* 0x00300000f144783b */ /* 0x000e680000000200 */
[----:B------:R-:W1:Y:S04]  /*c370*/  LDSM.16.M88.4 R60, [R241+0x3800] ;  /* 0x00380000f13c783b */ /* 0x000e680000000200 */
[----:B------:R-:W1:Y:S04]  /*c380*/  LDSM.16.M88.4 R52, [R241+0x4000] ;  /* 0x00400000f134783b */ /* 0x000e680000000200 */
[----:B--2---:R-:W2:Y:S04]  /*c390*/  LDSM.16.M88.4 R36, [R241+0x5000] ;  /* 0x00500000f124783b */ /* 0x004ea80000000200 */
[----:B------:R-:W1:Y:S01]  /*c3a0*/  LDSM.16.M88.4 R28, [R241+0x5800] ;  /* 0x00580000f11c783b */ /* 0x000e620000000200 */
[C---:B---3--:R-:W-:Y:S03]  /*c3b0*/  HMMA.16816.F32.BF16 R88, R116.reuse, R84, RZ ;  /* 0x000000547458723c */ /* 0x048fe600000418ff */
[----:B------:R-:W3:Y:S04]  /*c3c0*/  LDSM.16.M88.4 R20, [R241+0x6000] ;  /* 0x00600000f114783b */ /* 0x000ee80000000200 */
[----:B------:R-:W1:Y:S01]  /*c3d0*/  LDSM.16.M88.4 R12, [R241+0x6800] ;  /* 0x00680000f10c783b */ /* 0x000e620000000200 */
[C---:B------:R-:W-:Y:S03]  /*c3e0*/  HMMA.16816.F32.BF16 R84, R116.reuse, R86, RZ ;  /* 0x000000567454723c */ /* 0x040fe600000418ff */
[----:B------:R-:W5:Y:S04]  /*c3f0*/  LDSM.16.M88.4 R4, [R241+0x7000] ;  /* 0x00700000f104783b */ /* 0x000f680000000200 */
[----:B------:R-:W2:Y:S01]  /*c400*/  LDSM.16.M88.4 R180, [R241+0x7800] ;  /* 0x00780000f1b4783b */ /* 0x000ea20000000200 */
[----:B----4-:R-:W-:Y:S03]  /*c410*/  HMMA.16816.F32.BF16 R80, R116, R76, RZ ;  /* 0x0000004c7450723c */ /* 0x010fe600000418ff */
[----:B------:R-:W4:Y:S04]  /*c420*/  LDSM.16.M88.4 R172, [R241+0x8000] ;  /* 0x00800000f1ac783b */ /* 0x000f280000000200 */
[----:B------:R-:W2:Y:S01]  /*c430*/  LDSM.16.M88.4 R164, [R241+0x8800] ;  /* 0x00880000f1a4783b */ /* 0x000ea20000000200 */
[C---:B------:R-:W-:Y:S03]  /*c440*/  HMMA.16816.F32.BF16 R88, R100.reuse, R92, R88 ;  /* 0x0000005c6458723c */ /* 0x040fe60000041858 */
[----:B------:R-:W2:Y:S04]  /*c450*/  LDSM.16.M88.4 R124, [R241+0x9000] ;  /* 0x00900000f17c783b */ /* 0x000ea80000000200 */
[----:B------:R-:W2:Y:S01]  /*c460*/  LDSM.16.M88.4 R108, [R241+0x9800] ;  /* 0x00980000f16c783b */ /* 0x000ea20000000200 */
[----:B------:R-:W-:Y:S03]  /*c470*/  HMMA.16816.F32.BF16 R84, R100, R94, R84 ;  /* 0x0000005e6454723c */ /* 0x000fe60000041854 */
[----:B------:R-:W2:Y:S04]  /*c480*/  LDSM.16.M88.4 R104, [R236+0x2800] ;  /* 0x00280000ec68783b */ /* 0x000ea80000000200 */
[----:B------:R-:W2:Y:S01]  /*c490*/  LDSM.16.M88.4 R92, [R236+0x4800] ;  /* 0x00480000ec5c783b */ /* 0x000ea20000000200 */
[C---:B------:R-:W-:Y:S03]  /*c4a0*/  HMMA.16816.F32.BF16 R76, R116.reuse, R78, RZ ;  /* 0x0000004e744c723c */ /* 0x040fe600000418ff */
[----:B------:R-:W2:Y:S04]  /*c4b0*/  LDSM.16.M88.4 R96, [R236+0x3000] ;  /* 0x00300000ec60783b */ /* 0x000ea80000000200 */
[----:B------:R-:W2:Y:S01]  /*c4c0*/  LDSM.16.M88.4 R112, [R236+0x5000] ;  /* 0x00500000ec70783b */ /* 0x000ea20000000200 */
[C---:B-1----:R-:W-:Y:S03]  /*c4d0*/  HMMA.16816.F32.BF16 R48, R116.reuse, R44, RZ ;  /* 0x0000002c7430723c */ /* 0x042fe600000418ff */
[----:B------:R-:W-:Y:S04]  /*c4e0*/  LDSM.16.M88.4 R192, [R236+0x3800] ;  /* 0x00380000ecc0783b */ /* 0x000fe80000000200 */
[----:B------:R-:W-:Y:S01]  /*c4f0*/  LDSM.16.M88.4 R188, [R236+0x4000] ;  /* 0x00400000ecbc783b */ /* 0x000fe20000000200 */
[C---:B------:R-:W-:Y:S03]  /*c500*/  HMMA.16816.F32.BF16 R44, R116.reuse, R46, RZ ;  /* 0x0000002e742c723c */ /* 0x040fe600000418ff */
[----:B------:R-:W-:Y:S04]  /*c510*/  LDSM.16.M88.4 R204, [R240] ;  /* 0x00000000f0cc783b */ /* 0x000fe80000000200 */
[----:B------:R-:W-:Y:S01]  /*c520*/  LDSM.16.M88.4 R196, [R196] ;  /* 0x00000000c4c4783b */ /* 0x000fe20000000200 */
[C---:B------:R-:W-:Y:S03]  /*c530*/  HMMA.16816.F32.BF16 R72, R116.reuse, R68, RZ ;  /* 0x000000447448723c */ /* 0x040fe600000418ff */
[----:B------:R-:W0:Y:S05]  /*c540*/  LDGDEPBAR ;  /* 0x00000000000079af */ /* 0x000e2a0000000000 */
[C---:B------:R-:W-:Y:S08]  /*c550*/  HMMA.16816.F32.BF16 R68, R116.reuse, R70, RZ ;  /* 0x000000467444723c */ /* 0x040ff000000418ff */
[C---:B------:R-:W-:Y:S08]  /*c560*/  HMMA.16816.F32.BF16 R64, R116.reuse, R60, RZ ;  /* 0x0000003c7440723c */ /* 0x040ff000000418ff */
[C---:B------:R-:W-:Y:S08]  /*c570*/  HMMA.16816.F32.BF16 R56, R116.reuse, R52, RZ ;  /* 0x000000347438723c */ /* 0x040ff000000418ff */
[C---:B--2---:R-:W-:Y:S08]  /*c580*/  HMMA.16816.F32.BF16 R40, R116.reuse, R36, RZ ;  /* 0x000000247428723c */ /* 0x044ff000000418ff */
[C---:B------:R-:W-:Y:S08]  /*c590*/  HMMA.16816.F32.BF16 R32, R116.reuse, R28, RZ ;  /* 0x0000001c7420723c */ /* 0x040ff000000418ff */
[C---:B---3--:R-:W-:Y:S08]  /*c5a0*/  HMMA.16816.F32.BF16 R24, R116.reuse, R20, RZ ;  /* 0x000000147418723c */ /* 0x048ff000000418ff */
[C---:B------:R-:W-:Y:S08]  /*c5b0*/  HMMA.16816.F32.BF16 R16, R116.reuse, R12, RZ ;  /* 0x0000000c7410723c */ /* 0x040ff000000418ff */
[C---:B-----5:R-:W-:Y:S08]  /*c5c0*/  HMMA.16816.F32.BF16 R8, R116.reuse, R4, RZ ;  /* 0x000000047408723c */ /* 0x060ff000000418ff */
[C---:B------:R-:W-:Y:S08]  /*c5d0*/  HMMA.16816.F32.BF16 R184, R116.reuse, R180, RZ ;  /* 0x000000b474b8723c */ /* 0x040ff000000418ff */
[C---:B----4-:R-:W-:Y:S08]  /*c5e0*/  HMMA.16816.F32.BF16 R176, R116.reuse, R172, RZ ;  /* 0x000000ac74b0723c */ /* 0x050ff000000418ff */
        /* <DEDUP_REMOVED lines=21> */
[----:B------:R-:W3:Y:S07]  /*c740*/  LDSM.16.M88.4 R92, [R236+0x7800] ;  /* 0x00780000ec5c783b */ /* 0x000eee0000000200 */
[C---:B------:R-:W-:Y:S08]  /*c750*/  HMMA.16816.F32.BF16 R72, R100.reuse, R96, R72 ;  /* 0x000000606448723c */ /* 0x040ff00000041848 */
[C---:B------:R-:W-:Y:S01]  /*c760*/  HMMA.16816.F32.BF16 R68, R100.reuse, R98, R68 ;  /* 0x000000626444723c */ /* 0x040fe20000041844 */
[----:B------:R-:W4:Y:S07]  /*c770*/  LDSM.16.M88.4 R96, [R236+0x6800] ;  /* 0x00680000ec60783b */ /* 0x000f2e0000000200 */
[C---:B------:R-:W-:Y:S08]  /*c780*/  HMMA.16816.F32.BF16 R40, R100.reuse, R112, R40 ;  /* 0x000000706428723c */ /* 0x040ff00000041828 */
[C---:B------:R-:W-:Y:S01]  /*c790*/  HMMA.16816.F32.BF16 R36, R100.reuse, R114, R36 ;  /* 0x000000726424723c */ /* 0x040fe20000041824 */
[----:B------:R-:W5:Y:S07]  /*c7a0*/  LDSM.16.M88.4 R112, [R236+0x8800] ;  /* 0x00880000ec70783b */ /* 0x000f6e0000000200 */
[C---:B-1----:R-:W-:Y:S08]  /*c7b0*/  HMMA.16816.F32.BF16 R32, R100.reuse, R108, R32 ;  /* 0x0000006c6420723c */ /* 0x042ff00000041820 */
[C---:B------:R-:W-:Y:S01]  /*c7c0*/  HMMA.16816.F32.BF16 R28, R100.reuse, R110, R28 ;  /* 0x0000006e641c723c */ /* 0x040fe2000004181c */
[----:B------:R-:W1:Y:S07]  /*c7d0*/  LDSM.16.M88.4 R108, [R236+0x9000] ;  /* 0x00900000ec6c783b */ /* 0x000e6e0000000200 */
[C---:B--2---:R-:W-:Y:S08]  /*c7e0*/  HMMA.16816.F32.BF16 R24, R100.reuse, R104, R24 ;  /* 0x000000686418723c */ /* 0x044ff00000041818 */
[C---:B------:R-:W-:Y:S01]  /*c7f0*/  HMMA.16816.F32.BF16 R20, R100.reuse, R106, R20 ;  /* 0x0000006a6414723c */ /* 0x040fe20000041814 */
[----:B------:R-:W2:Y:S07]  /*c800*/  LDSM.16.M88.4 R104, [R236+0x9800] ;  /* 0x00980000ec68783b */ /* 0x000eae0000000200 */
[C---:B---3--:R-:W-:Y:S07]  /*c810*/  HMMA.16816.F32.BF16 R184, R100.reuse, R92, R184 ;  /* 0x0000005c64b8723c */ /* 0x048fee00000418b8 */
[C---:B------:R-:W-:Y:S01]  /*c820*/  IADD3 R92, R239.reuse, 0x800, RZ ;  /* 0x00000800ef5c7810 */ /* 0x040fe20007ffe0ff */
[C---:B------:R-:W-:Y:S08]  /*c830*/  HMMA.16816.F32.BF16 R64, R100.reuse, R192, R64 ;  /* 0x000000c06440723c */ /* 0x040ff00000041840 */
[C---:B------:R-:W-:Y:S01]  /*c840*/  HMMA.16816.F32.BF16 R60, R100.reuse, R194, R60 ;  /* 0x000000c2643c723c */ /* 0x040fe2000004183c */
[----:B------:R-:W3:Y:S07]  /*c850*/  LDSM.16.M88.4 R192, [R236+0x7000] ;  /* 0x00700000ecc0783b */ /* 0x000eee0000000200 */
[C---:B------:R-:W-:Y:S01]  /*c860*/  HMMA.16816.F32.BF16 R180, R100.reuse, R94, R180 ;  /* 0x0000005e64b4723c */ /* 0x040fe200000418b4 */
[----:B------:R-:W1:Y:S07]  /*c870*/  LDSM.16.M88.4 R92, [R92] ;  /* 0x000000005c5c783b */ /* 0x000e6e0000000200 */
[C---:B----4-:R-:W-:Y:S08]  /*c880*/  HMMA.16816.F32.BF16 R16, R100.reuse, R96, R16 ;  /* 0x000000606410723c */ /* 0x050ff00000041810 */
[C---:B------:R-:W-:Y:S01]  /*c890*/  HMMA.16816.F32.BF16 R12, R100.reuse, R98, R12 ;  /* 0x00000062640c723c */ /* 0x040fe2000004180c */
[----:B------:R-:W4:Y:S07]  /*c8a0*/  LDSM.16.M88.4 R96, [R239] ;  /* 0x00000000ef60783b */ /* 0x000f2e0000000200 */
[C---:B------:R-:W-:Y:S08]  /*c8b0*/  HMMA.16816.F32.BF16 R56, R100.reuse, R188, R56 ;  /* 0x000000bc6438723c */ /* 0x040ff00000041838 */
[C---:B------:R-:W-:Y:S01]  /*c8c0*/  HMMA.16816.F32.BF16 R52, R100.reuse, R190, R52 ;  /* 0x000000be6434723c */ /* 0x040fe20000041834 */
[----:B------:R-:W3:Y:S07]  /*c8d0*/  LDSM.16.M88.4 R188, [R236+0x8000] ;  /* 0x00800000ecbc783b */ /* 0x000eee0000000200 */
[C---:B-----5:R-:W-:Y:S07]  /*c8e0*/  HMMA.16816.F32.BF16 R168, R100.reuse, R112, R168 ;  /* 0x0000007064a8723c */ /* 0x060fee00000418a8 */
[C---:B------:R-:W-:Y:S01]  /*c8f0*/  IADD3 R112, R239.reuse, 0x2800, RZ ;  /* 0x00002800ef707810 */ /* 0x040fe20007ffe0ff */
[C---:B-1----:R-:W-:Y:S07]  /*c900*/  HMMA.16816.F32.BF16 R128, R100.reuse, R108, R128 ;  /* 0x0000006c6480723c */ /* 0x042fee0000041880 */
[C---:B------:R-:W-:Y:S01]  /*c910*/  IADD3 R108, R239.reuse, 0x3000, RZ ;  /* 0x00003000ef6c7810 */ /* 0x040fe20007ffe0ff */
[C---:B------:R-:W-:Y:S01]  /*c920*/  HMMA.16816.F32.BF16 R164, R100.reuse, R114, R164 ;  /* 0x0000007264a4723c */ /* 0x040fe200000418a4 */
[----:B------:R-:W1:Y:S07]  /*c930*/  LDSM.16.M88.4 R112, [R112] ;  /* 0x000000007070783b */ /* 0x000e6e0000000200 */
[C---:B------:R-:W-:Y:S01]  /*c940*/  HMMA.16816.F32.BF16 R124, R100.reuse, R110, R124 ;  /* 0x0000006e647c723c */ /* 0x040fe2000004187c */
[----:B------:R-:W5:Y:S07]  /*c950*/  LDSM.16.M88.4 R108, [R108] ;  /* 0x000000006c6c783b */ /* 0x000f6e0000000200 */
[C---:B--2---:R-:W-:Y:S07]  /*c960*/  HMMA.16816.F32.BF16 R120, R100.reuse, R104, R120 ;  /* 0x000000686478723c */ /* 0x044fee0000041878 */
[C---:B------:R-:W-:Y:S01]  /*c970*/  IADD3 R104, R239.reuse, 0x3800, RZ ;  /* 0x00003800ef687810 */ /* 0x040fe20007ffe0ff */
[C---:B---3--:R-:W-:Y:S07]  /*c980*/  HMMA.16816.F32.BF16 R8, R100.reuse, R192, R8 ;  /* 0x000000c06408723c */ /* 0x048fee0000041808 */
[C---:B------:R-:W-:Y:S01]  /*c990*/  IADD3 R192, R239.reuse, 0x1800, RZ ;  /* 0x00001800efc07810 */ /* 0x040fe20007ffe0ff */
[----:B------:R-:W-:Y:S01]  /*c9a0*/  HMMA.16816.F32.BF16 R116, R100, R106, R116 ;  /* 0x0000006a6474723c */ /* 0x000fe20000041874 */
[----:B------:R-:W2:Y:S07]  /*c9b0*/  LDSM.16.M88.4 R104, [R104] ;  /* 0x000000006868783b */ /* 0x000eae0000000200 */
[C---:B------:R-:W-:Y:S08]  /*c9c0*/  HMMA.16816.F32.BF16 R80, R204.reuse, R92, R80 ;  /* 0x0000005ccc50723c */ /* 0x040ff00000041850 */
[----:B------:R-:W-:Y:S01]  /*c9d0*/  HMMA.16816.F32.BF16 R76, R204, R94, R76 ;  /* 0x0000005ecc4c723c */ /* 0x000fe2000004184c */
[----:B------:R-:W3:Y:S07]  /*c9e0*/  LDSM.16.M88.4 R92, [R230] ;  /* 0x00000000e65c783b */ /* 0x000eee0000000200 */
[----:B------:R-:W-:Y:S01]  /*c9f0*/  HMMA.16816.F32.BF16 R4, R100, R194, R4 ;  /* 0x000000c26404723c */ /* 0x000fe20000041804 */
[----:B------:R-:W2:Y:S07]  /*ca00*/  LDSM.16.M88.4 R192, [R192] ;  /* 0x00000000c0c0783b */ /* 0x000eae0000000200 */
[C---:B----4-:R-:W-:Y:S08]  /*ca10*/  HMMA.16816.F32.BF16 R88, R204.reuse, R96, R88 ;  /* 0x00000060cc58723c */ /* 0x050ff00000041858 */
[----:B------:R-:W-:Y:S01]  /*ca20*/  HMMA.16816.F32.BF16 R84, R204, R98, R84 ;  /* 0x00000062cc54723c */ /* 0x000fe20000041854 */
[----:B------:R-:W4:Y:S07]  /*ca30*/  LDSM.16.M88.4 R96, [R231] ;  /* 0x00000000e760783b */ /* 0x000f2e0000000200 */
[C---:B------:R-:W-:Y:S07]  /*ca40*/  HMMA.16816.F32.BF16 R176, R100.reuse, R188, R176 ;  /* 0x000000bc64b0723c */ /* 0x040fee00000418b0 */
[----:B------:R-:W-:Y:S01]  /*ca50*/  IADD3 R188, R239, 0x2000, RZ ;  /* 0x00002000efbc7810 */ /* 0x000fe20007ffe0ff */
[----:B------:R-:W-:Y:S01]  /*ca60*/  HMMA.16816.F32.BF16 R172, R100, R190, R172 ;  /* 0x000000be64ac723c */ /* 0x000fe200000418ac */
[----:B------:R-:W-:Y:S04]  /*ca70*/  LDSM.16.M88.4 R100, [R232] ;  /* 0x00000000e864783b */ /* 0x000fe80000000200 */
[----:B------:R-:W3:Y:S03]  /*ca80*/  LDSM.16.M88.4 R188, [R188] ;  /* 0x00000000bcbc783b */ /* 0x000ee60000000200 */
[C---:B-1----:R-:W-:Y:S08]  /*ca90*/  HMMA.16816.F32.BF16 R48, R204.reuse, R112, R48 ;  /* 0x00000070cc30723c */ /* 0x042ff00000041830 */
[C---:B------:R-:W-:Y:S01]  /*caa0*/  HMMA.16816.F32.BF16 R44, R204.reuse, R114, R44 ;  /* 0x00000072cc2c723c */ /* 0x040fe2000004182c */
[----:B------:R-:W-:Y:S07]  /*cab0*/  LDSM.16.M88.4 R112, [R238] ;  /* 0x00000000ee70783b */ /* 0x000fee0000000200 */
[C---:B-----5:R-:W-:Y:S08]  /*cac0*/  HMMA.16816.F32.BF16 R40, R204.reuse, R108, R40 ;  /* 0x0000006ccc28723c */ /* 0x060ff00000041828 */
[C---:B------:R-:W-:Y:S01]  /*cad0*/  HMMA.16816.F32.BF16 R36, R204.reuse, R110, R36 ;  /* 0x0000006ecc24723c */ /* 0x040fe20000041824 */
[----:B------:R-:W1:Y:S07]  /*cae0*/  LDSM.16.M88.4 R108, [R224] ;  /* 0x00000000e06c783b */ /* 0x000e6e0000000200 */
[C---:B--2---:R-:W-:Y:S08]  /*caf0*/  HMMA.16816.F32.BF16 R32, R204.reuse, R104, R32 ;  /* 0x00000068cc20723c */ /* 0x044ff00000041820 */
[C---:B------:R-:W-:Y:S01]  /*cb00*/  HMMA.16816.F32.BF16 R28, R204.reuse, R106, R28 ;  /* 0x0000006acc1c723c */ /* 0x040fe2000004181c */
[----:B------:R-:W2:Y:S07]  /*cb10*/  LDSM.16.M88.4 R104, [R224+0x800] ;  /* 0x00080000e068783b */ /* 0x000eae0000000200 */
[C---:B---3--:R-:W-:Y:S08]  /*cb20*/  HMMA.16816.F32.BF16 R8, R204.reuse, R92, R8 ;  /* 0x0000005ccc08723c */ /* 0x048ff00000041808 */
[C---:B------:R-:W-:Y:S01]  /*cb30*/  HMMA.16816.F32.BF16 R4, R204.reuse, R94, R4 ;  /* 0x0000005ecc04723c */ /* 0x040fe20000041804 */
[----:B------:R-:W3:Y:S07]  /*cb40*/  LDSM.16.M88.4 R92, [R224+0x2000] ;  /* 0x00200000e05c783b */ /* 0x000eee0000000200 */
[C---:B------:R-:W-:Y:S08]  /*cb50*/  HMMA.16816.F32.BF16 R64, R204.reuse, R192, R64 ;  /* 0x000000c0cc40723c */ /* 0x040ff00000041840 */
[C---:B------:R-:W-:Y:S01]  /*cb60*/  HMMA.16816.F32.BF16 R60, R204.reuse, R194, R60 ;  /* 0x000000c2cc3c723c */ /* 0x040fe2000004183c */
[----:B------:R-:W5:Y:S07]  /*cb70*/  LDSM.16.M88.4 R192, [R228] ;  /* 0x00000000e4c0783b */ /* 0x000f6e0000000200 */
[C---:B----4-:R-:W-:Y:S08]  /*cb80*/  HMMA.16816.F32.BF16 R16, R204.reuse, R96, R16 ;  /* 0x00000060cc10723c */ /* 0x050ff00000041810 */
[C---:B------:R-:W-:Y:S01]  /*cb90*/  HMMA.16816.F32.BF16 R12, R204.reuse, R98, R12 ;  /* 0x00000062cc0c723c */ /* 0x040fe2000004180c */
[----:B------:R-:W4:Y:S07]  /*cba0*/  LDSM.16.M88.4 R96, [R224+0x1800] ;  /* 0x00180000e060783b */ /* 0x000f2e0000000200 */
[C---:B------:R-:W-:Y:S08]  /*cbb0*/  HMMA.16816.F32.BF16 R56, R204.reuse, R188, R56 ;  /* 0x000000bccc38723c */ /* 0x040ff00000041838 */
[C---:B------:R-:W-:Y:S08]  /*cbc0*/  HMMA.16816.F32.BF16 R24, R204.reuse, R100, R24 ;  /* 0x00000064cc18723c */ /* 0x040ff00000041818 */
[----:B------:R-:W-:Y:S01]  /*cbd0*/  HMMA.16816.F32.BF16 R20, R204, R102, R20 ;  /* 0x00000066cc14723c */ /* 0x000fe20000041814 */
[----:B------:R-:W4:Y:S07]  /*cbe0*/  LDSM.16.M88.4 R100, [R224+0x1000] ;  /* 0x00100000e064783b */ /* 0x000f2e0000000200 */
[----:B-1----:R-:W-:Y:S07]  /*cbf0*/  HMMA.16816.F32.BF16 R88, R112, R108, R88 ;  /* 0x0000006c7058723c */ /* 0x002fee0000041858 */
[----:B------:R-:W-:Y:S01]  /*cc00*/  IMAD.U32 R108, RZ, RZ, UR4 ;  /* 0x00000004ff6c7e24 */ /* 0x000fe2000f8e00ff */
[----:B------:R-:W-:Y:S01]  /*cc10*/  HMMA.16816.F32.BF16 R52, R204, R190, R52 ;  /* 0x000000becc34723c */ /* 0x000fe20000041834 */
[----:B------:R-:W-:Y:S07]  /*cc20*/  LDSM.16.M88.4 R188, [R227] ;  /* 0x00000000e3bc783b */ /* 0x000fee0000000200 */
[C---:B--2---:R-:W-:Y:S07]  /*cc30*/  HMMA.16816.F32.BF16 R80, R112.reuse, R104, R80 ;  /* 0x000000687050723c */ /* 0x044fee0000041850 */
[----:B------:R-:W-:Y:S01]  /*cc40*/  LOP3.LUT R105, R3, 0x6, RZ, 0xc0, !PT ;  /* 0x0000000603697812 */ /* 0x000fe200078ec0ff */
[----:B---3--:R-:W-:Y:S03]  /*cc50*/  HMMA.16816.F32.BF16 R56, R112, R92, R56 ;  /* 0x0000005c7038723c */ /* 0x008fe60000041838 */
[----:B------:R-:W-:-:S04]  /*cc60*/  LOP3.LUT R250, R105, UR4, RZ, 0xfc, !PT ;  /* 0x0000000469fa7c12 */ /* 0x000fc8000f8efcff */
[----:B------:R-:W-:Y:S01]  /*cc70*/  IMAD.U32 R92, RZ, RZ, UR4 ;  /* 0x00000004ff5c7e24 */ /* 0x000fe2000f8e00ff */
[----:B------:R-:W-:Y:S01]  /*cc80*/  HMMA.16816.F32.BF16 R72, R204, R196, R72 ;  /* 0x000000c4cc48723c */ /* 0x000fe20000041848 */
[----:B------:R-:W-:-:S03]  /*cc90*/  IADD3 R93, R250, 0x1, RZ ;  /* 0x00000001fa5d7810 */ /* 0x000fc60007ffe0ff */
[----:B------:R-:W-:Y:S02]  /*cca0*/  LOP3.LUT R3, R92, 0x8, R105, 0xfe, !PT ;  /* 0x000000085c037812 */ /* 0x000fe400078efe69 */
[----:B------:R-:W-:Y:S02]  /*ccb0*/  IADD3 R92, R250, 0x9, RZ ;  /* 0x00000009fa5c7810 */ /* 0x000fe40007ffe0ff */
[C---:B------:R-:W-:Y:S01]  /*ccc0*/  HMMA.16816.F32.BF16 R68, R204.reuse, R198, R68 ;  /* 0x000000c6cc44723c */ /* 0x040fe20000041844 */
[CC--:B------:R-:W-:Y:S01]  /*ccd0*/  ISETP.GE.AND P4, PT, R93.reuse, R209.reuse, PT ;  /* 0x000000d15d00720c */ /* 0x0c0fe20003f86270 */
[----:B------:R-:W-:Y:S01]  /*cce0*/  LDSM.16.M88.4 R196, [R229] ;  /* 0x00000000e5c4783b */ /* 0x000fe20000000200 */
[C---:B------:R-:W-:Y:S02]  /*ccf0*/  ISETP.GE.AND P6, PT, R92.reuse, R209, PT ;  /* 0x000000d15c00720c */ /* 0x040fe40003fc6270 */
[-C--:B------:R-:W-:Y:S02]  /*cd00*/  ISETP.GE.AND P2, PT, R92, R208.reuse, PT ;  /* 0x000000d05c00720c */ /* 0x080fe40003f46270 */
[----:B------:R-:W-:Y:S01]  /*cd10*/  ISETP.GE.AND P1, PT, R93, R208, PT ;  /* 0x000000d05d00720c */ /* 0x000fe20003f26270 */
[----:B-----5:R-:W-:Y:S01]  /*cd20*/  HMMA.16816.F32.BF16 R176, R204, R192, R176 ;  /* 0x000000c0ccb0723c */ /* 0x020fe200000418b0 */
[----:B------:R-:W-:-:S02]  /*cd30*/  IADD3 R92, R250, 0x11, RZ ;  /* 0x00000011fa5c7810 */ /* 0x000fc40007ffe0ff */
[----:B------:R-:W-:Y:S02]  /*cd40*/  FSEL R248, R89, -INF , !P4 ;  /* 0xff80000059f87808 */ /* 0x000fe40006000000 */
[----:B------:R-:W-:Y:S02]  /*cd50*/  FSEL R220, R91, -INF , !P1 ;  /* 0xff8000005bdc7808 */ /* 0x000fe40004800000 */
[CC--:B------:R-:W-:Y:S01]  /*cd60*/  ISETP.GE.AND P4, PT, R92.reuse, R209.reuse, PT ;  /* 0x000000d15c00720c */ /* 0x0c0fe20003f86270 */
[----:B------:R-:W-:Y:S01]  /*cd70*/  HMMA.16816.F32.BF16 R172, R204, R194, R172 ;  /* 0x000000c2ccac723c */ /* 0x000fe200000418ac */
[----:B------:R-:W1:Y:S01]  /*cd80*/  LDSM.16.M88.4 R192, [R224+0x2800] ;  /* 0x00280000e0c0783b */ /* 0x000e620000000200 */
[-C--:B------:R-:W-:Y:S02]  /*cd90*/  ISETP.GE.AND P1, PT, R92, R208.reuse, PT ;  /* 0x000000d05c00720c */ /* 0x080fe40003f26270 */
[C---:B------:R-:W-:Y:S02]  /*cda0*/  ISETP.GE.AND P3, PT, R3.reuse, R209, PT ;  /* 0x000000d10300720c */ /* 0x040fe40003f66270 */
[----:B------:R-:W-:-:S02]  /*cdb0*/  ISETP.GE.AND P5, PT, R3, R208, PT ;  /* 0x000000d00300720c */ /* 0x000fc40003fa6270 */
[----:B----4-:R-:W-:Y:S01]  /*cdc0*/  HMMA.16816.F32.BF16 R64, R112, R96, R64 ;  /* 0x000000607040723c */ /* 0x010fe20000041840 */
[C---:B------:R-:W-:Y:S02]  /*cdd0*/  IADD3 R3, R250.reuse, 0x19, RZ ;  /* 0x00000019fa037810 */ /* 0x040fe40007ffe0ff */
[----:B------:R-:W-:Y:S02]  /*cde0*/  FSEL R212, R81, -INF , !P4 ;  /* 0xff80000051d47808 */ /* 0x000fe40006000000 */
[----:B------:R-:W-:-:S03]  /*cdf0*/  IADD3 R81, R250, 0x31, RZ ;  /* 0x00000031fa517810 */ /* 0x000fc60007ffe0ff */
[C---:B------:R-:W-:Y:S01]  /*ce00*/  HMMA.16816.F32.BF16 R60, R112.reuse, R98, R60 ;  /* 0x00000062703c723c */ /* 0x040fe2000004183c */
[----:B------:R-:W2:Y:S07]  /*ce10*/  LDSM.16.M88.4 R96, [R224+0x3000] ;  /* 0x00300000e060783b */ /* 0x000eae0000000200 */
[C---:B------:R-:W-:Y:S01]  /*ce20*/  HMMA.16816.F32.BF16 R52, R112.reuse, R94, R52 ;  /* 0x0000005e7034723c */ /* 0x040fe20000041834 */
[----:B------:R-:W3:Y:S07]  /*ce30*/  LDSM.16.M88.4 R92, [R224+0x3800] ;  /* 0x00380000e05c783b */ /* 0x000eee0000000200 */
[C---:B------:R-:W-:Y:S07]  /*ce40*/  HMMA.16816.F32.BF16 R84, R112.reuse, R110, R84 ;  /* 0x0000006e7054723c */ /* 0x040fee0000041854 */
[----:B------:R-:W-:Y:S01]  /*ce50*/  IMAD.U32 R110, RZ, RZ, UR4 ;  /* 0x00000004ff6e7e24 */ /* 0x000fe2000f8e00ff */
[C---:B------:R-:W-:Y:S07]  /*ce60*/  HMMA.16816.F32.BF16 R76, R112.reuse, R106, R76 ;  /* 0x0000006a704c723c */ /* 0x040fee000004184c */
[----:B------:R-:W-:Y:S01]  /*ce70*/  IMAD.U32 R106, RZ, RZ, UR4 ;  /* 0x00000004ff6a7e24 */ /* 0x000fe2000f8e00ff */
[C---:B------:R-:W-:Y:S08]  /*ce80*/  HMMA.16816.F32.BF16 R72, R112.reuse, R100, R72 ;  /* 0x000000647048723c */ /* 0x040ff00000041848 */
[----:B------:R-:W-:Y:S01]  /*ce90*/  HMMA.16816.F32.BF16 R68, R112, R102, R68 ;  /* 0x000000667044723c */ /* 0x000fe20000041844 */
[----:B------:R-:W4:Y:S01]  /*cea0*/  LDSM.16.M88.4 R100, [R224+0x4000] ;  /* 0x00400000e064783b */ /* 0x000f220000000200 */
[----:B------:R-:W-:-:S02]  /*ceb0*/  FSEL R222, R85, -INF , !P6 ;  /* 0xff80000055de7808 */ /* 0x000fc40007000000 */
[----:B------:R-:W-:Y:S02]  /*cec0*/  FSEL R218, R87, -INF , !P2 ;  /* 0xff80000057da7808 */ /* 0x000fe40005000000 */
[CC--:B------:R-:W-:Y:S02]  /*ced0*/  ISETP.GE.AND P6, PT, R3.reuse, R209.reuse, PT ;  /* 0x000000d10300720c */ /* 0x0c0fe40003fc6270 */
[C---:B-1----:R-:W-:Y:S01]  /*cee0*/  HMMA.16816.F32.BF16 R48, R112.reuse, R192, R48 ;  /* 0x000000c07030723c */ /* 0x042fe20000041830 */
[----:B------:R-:W-:Y:S02]  /*cef0*/  ISETP.GE.AND P2, PT, R3, R208, PT ;  /* 0x000000d00300720c */ /* 0x000fe40003f46270 */
[C---:B------:R-:W-:Y:S02]  /*cf00*/  IADD3 R3, R250.reuse, 0x21, RZ ;  /* 0x00000021fa037810 */ /* 0x040fe40007ffe0ff */
[----:B------:R-:W-:Y:S02]  /*cf10*/  IADD3 R85, R250, 0x29, RZ ;  /* 0x00000029fa557810 */ /* 0x000fe40007ffe0ff */
[----:B------:R-:W-:Y:S01]  /*cf20*/  FSEL R192, R83, -INF , !P1 ;  /* 0xff80000053c07808 */ /* 0x000fe20004800000 */
[----:B------:R-:W-:Y:S01]  /*cf30*/  HMMA.16816.F32.BF16 R44, R112, R194, R44 ;  /* 0x000000c2702c723c */ /* 0x000fe2000004182c */
[----:B------:R-:W-:-:S02]  /*cf40*/  ISETP.GE.AND P4, PT, R3, R209, PT ;  /* 0x000000d10300720c */ /* 0x000fc40003f86270 */
[-C--:B------:R-:W-:Y:S02]  /*cf50*/  ISETP.GE.AND P1, PT, R3, R208.reuse, PT ;  /* 0x000000d00300720c */ /* 0x080fe40003f26270 */
[----:B------:R-:W-:Y:S02]  /*cf60*/  FSEL R77, R77, -INF , !P6 ;  /* 0xff8000004d4d7808 */ /* 0x000fe40007000000 */
[----:B------:R-:W-:Y:S01]  /*cf70*/  FSEL R79, R79, -INF , !P2 ;  /* 0xff8000004f4f7808 */ /* 0x000fe20005000000 */
[----:B--2---:R-:W-:Y:S01]  /*cf80*/  HMMA.16816.F32.BF16 R40, R112, R96, R40 ;  /* 0x000000607028723c */ /* 0x004fe20000041828 */
[C---:B------:R-:W-:Y:S02]  /*cf90*/  ISETP.GE.AND P6, PT, R85.reuse, R209, PT ;  /* 0x000000d15500720c */ /* 0x040fe40003fc6270 */
[----:B------:R-:W-:Y:S02]  /*cfa0*/  ISETP.GE.AND P2, PT, R85, R208, PT ;  /* 0x000000d05500720c */ /* 0x000fe40003f46270 */
[----:B------:R-:W-:-:S02]  /*cfb0*/  IADD3 R3, R250, 0x39, RZ ;  /* 0x00000039fa037810 */ /* 0x000fc40007ffe0ff */
[----:B------:R-:W-:Y:S01]  /*cfc0*/  FSEL R245, R73, -INF , !P4 ;  /* 0xff80000049f57808 */ /* 0x000fe20006000000 */
[----:B------:R-:W-:Y:S01]  /*cfd0*/  HMMA.16816.F32.BF16 R36, R112, R98, R36 ;  /* 0x000000627024723c */ /* 0x000fe20000041824 */
[----:B------:R-:W1:Y:S01]  /*cfe0*/  LDSM.16.M88.4 R96, [R224+0x4800] ;  /* 0x00480000e060783b */ /* 0x000e620000000200 */
[----:B------:R-:W-:Y:S02]  /*cff0*/  FSEL R217, R75, -INF , !P1 ;  /* 0xff8000004bd97808 */ /* 0x000fe40004800000 */
[C---:B------:R-:W-:Y:S02]  /*d000*/  ISETP.GE.AND P4, PT, R81.reuse, R209, PT ;  /* 0x000000d15100720c */ /* 0x040fe40003f86270 */
[----:B------:R-:W-:Y:S02]  /*d010*/  ISETP.GE.AND P1, PT, R81, R208, PT ;  /* 0x000000d05100720c */ /* 0x000fe40003f26270 */
[----:B------:R-:W-:Y:S01]  /*d020*/  FSEL R221, R69, -INF , !P6 ;  /* 0xff80000045dd7808 */ /* 0x000fe20007000000 */
[----:B------:R-:W-:Y:S01]  /*d030*/  HMMA.16816.F32.BF16 R184, R204, R196, R184 ;  /* 0x000000c4ccb8723c */ /* 0x000fe200000418b8 */
[----:B------:R-:W-:-:S02]  /*d040*/  FSEL R213, R71, -INF , !P2 ;  /* 0xff80000047d57808 */ /* 0x000fc40005000000 */
[C---:B------:R-:W-:Y:S02]  /*d050*/  ISETP.GE.AND P6, PT, R3.reuse, R209, PT ;  /* 0x000000d10300720c */ /* 0x040fe40003fc6270 */
[----:B------:R-:W-:Y:S02]  /*d060*/  ISETP.GE.AND P2, PT, R3, R208, PT ;  /* 0x000000d00300720c */ /* 0x000fe40003f46270 */
[C---:B------:R-:W-:Y:S01]  /*d070*/  IADD3 R69, R250.reuse, 0x41, RZ ;  /* 0x00000041fa457810 */ /* 0x040fe20007ffe0ff */
[----:B---3--:R-:W-:Y:S01]  /*d080*/  HMMA.16816.F32.BF16 R32, R112, R92, R32 ;  /* 0x0000005c7020723c */ /* 0x008fe20000041820 */
[----:B------:R-:W-:Y:S02]  /*d090*/  IADD3 R71, R250, 0x49, RZ ;  /* 0x00000049fa477810 */ /* 0x000fe40007ffe0ff */
[----:B------:R-:W-:Y:S02]  /*d0a0*/  FSEL R197, R65, -INF , !P4 ;  /* 0xff80000041c57808 */ /* 0x000fe40006000000 */
[----:B------:R-:W-:-:S02]  /*d0b0*/  FSEL R3, R67, -INF , !P1 ;  /* 0xff80000043037808 */ /* 0x000fc40004800000 */
[CC--:B------:R-:W-:Y:S01]  /*d0c0*/  ISETP.GE.AND P4, PT, R69.reuse, R209.reuse, PT ;  /* 0x000000d14500720c */ /* 0x0c0fe20003f86270 */
[C---:B------:R-:W-:Y:S01]  /*d0d0*/  HMMA.16816.F32.BF16 R28, R112.reuse, R94, R28 ;  /* 0x0000005e701c723c */ /* 0x040fe2000004181c */
[----:B------:R-:W-:Y:S01]  /*d0e0*/  ISETP.GE.AND P1, PT, R69, R208, PT ;  /* 0x000000d04500720c */ /* 0x000fe20003f26270 */
[----:B------:R-:W-:Y:S01]  /*d0f0*/  IMAD.U32 R92, RZ, RZ, UR4 ;  /* 0x00000004ff5c7e24 */ /* 0x000fe2000f8e00ff */
[----:B------:R-:W-:Y:S02]  /*d100*/  FSEL R193, R61, -INF , !P6 ;  /* 0xff8000003dc17808 */ /* 0x000fe40007000000 */
[----:B------:R-:W-:Y:S02]  /*d110*/  FSEL R65, R63, -INF , !P2 ;  /* 0xff8000003f417808 */ /* 0x000fe40005000000 */
[----:B------:R-:W-:Y:S01]  /*d120*/  ISETP.GE.AND P6, PT, R71, R209, PT ;  /* 0x000000d14700720c */ /* 0x000fe20003fc6270 */
[----:B----4-:R-:W-:Y:S01]  /*d130*/  HMMA.16816.F32.BF16 R24, R112, R100, R24 ;  /* 0x000000647018723c */ /* 0x010fe20000041818 */
[----:B------:R-:W-:-:S02]  /*d140*/  IADD3 R63, R250, 0x51, RZ ;  /* 0x00000051fa3f7810 */ /* 0x000fc40007ffe0ff */
[----:B------:R-:W-:Y:S02]  /*d150*/  IADD3 R61, R250, 0x59, RZ ;  /* 0x00000059fa3d7810 */ /* 0x000fe40007ffe0ff */
[----:B------:R-:W-:Y:S02]  /*d160*/  FSEL R67, R57, -INF , !P4 ;  /* 0xff80000039437808 */ /* 0x000fe40006000000 */
[----:B------:R-:W-:Y:S01]  /*d170*/  FSEL R69, R59, -INF , !P1 ;  /* 0xff8000003b457808 */ /* 0x000fe20004800000 */
[----:B------:R-:W-:Y:S01]  /*d180*/  HMMA.16816.F32.BF16 R20, R112, R102, R20 ;  /* 0x000000667014723c */ /* 0x000fe20000041814 */
[C---:B------:R-:W-:Y:S01]  /*d190*/  ISETP.GE.AND P4, PT, R63.reuse, R209, PT ;  /* 0x000000d13f00720c */ /* 0x040fe20003f86270 */
[----:B------:R-:W2:Y:S01]  /*d1a0*/  LDSM.16.M88.4 R100, [R224+0x5000] ;  /* 0x00500000e064783b */ /* 0x000ea20000000200 */
[----:B------:R-:W-:Y:S02]  /*d1b0*/  ISETP.GE.AND P1, PT, R63, R208, PT ;  /* 0x000000d03f00720c */ /* 0x000fe40003f26270 */
[----:B------:R-:W-:-:S02]  /*d1c0*/  FSEL R53, R53, -INF , !P6 ;  /* 0xff80000035357808 */ /* 0x000fc40007000000 */
[-C--:B------:R-:W-:Y:S01]  /*d1d0*/  ISETP.GE.AND P6, PT, R61, R209.reuse, PT ;  /* 0x000000d13d00720c */ /* 0x080fe20003fc6270 */
[C---:B-1----:R-:W-:Y:S01]  /*d1e0*/  HMMA.16816.F32.BF16 R16, R112.reuse, R96, R16 ;  /* 0x000000607010723c */ /* 0x042fe20000041810 */
[----:B------:R-:W-:Y:S02]  /*d1f0*/  IADD3 R57, R250, 0x61, RZ ;  /* 0x00000061fa397810 */ /* 0x000fe40007ffe0ff */
[----:B------:R-:W-:Y:S02]  /*d200*/  ISETP.GE.AND P2, PT, R71, R208, PT ;  /* 0x000000d04700720c */ /* 0x000fe40003f46270 */
[----:B------:R-:W-:Y:S02]  /*d210*/  FSEL R49, R49, -INF , !P4 ;  /* 0xff80000031317808 */ /* 0x000fe40006000000 */
[----:B------:R-:W-:Y:S01]  /*d220*/  FSEL R51, R51, -INF , !P1 ;  /* 0xff80000033337808 */ /* 0x000fe20004800000 */
[----:B------:R-:W-:Y:S01]  /*d230*/  HMMA.16816.F32.BF16 R12, R112, R98, R12 ;  /* 0x00000062700c723c */ /* 0x000fe2000004180c */
[----:B------:R-:W-:-:S02]  /*d240*/  ISETP.GE.AND P4, PT, R57, R209, PT ;  /* 0x000000d13900720c */ /* 0x000fc40003f86270 */
[----:B------:R-:W-:Y:S02]  /*d250*/  ISETP.GE.AND P1, PT, R57, R208, PT ;  /* 0x000000d03900720c */ /* 0x000fe40003f26270 */
[----:B------:R-:W-:Y:S02]  /*d260*/  FSEL R71, R45, -INF , !P6 ;  /* 0xff8000002d477808 */ /* 0x000fe40007000000 */
[----:B------:R-:W-:Y:S01]  /*d270*/  IADD3 R45, R250, 0x71, RZ ;  /* 0x00000071fa2d7810 */ /* 0x000fe20007ffe0ff */
[----:B------:R-:W-:Y:S01]  /*d280*/  IMAD.U32 R98, RZ, RZ, UR4 ;  /* 0x00000004ff627e24 */ /* 0x000fe2000f8e00ff */
[----:B------:R-:W-:Y:S01]  /*d290*/  FSEL R55, R55, -INF , !P2 ;  /* 0xff80000037377808 */ /* 0x000fe20005000000 */
[----:B------:R-:W-:Y:S01]  /*d2a0*/  HMMA.16816.F32.BF16 R180, R204, R198, R180 ;  /* 0x000000c6ccb4723c */ /* 0x000fe200000418b4 */
[----:B------:R-:W-:Y:S02]  /*d2b0*/  FSEL R41, R41, -INF , !P4 ;  /* 0xff80000029297808 */ /* 0x000fe40006000000 */
[----:B------:R-:W-:-:S02]  /*d2c0*/  FSEL R43, R43, -INF , !P1 ;  /* 0xff8000002b2b7808 */ /* 0x000fc40004800000 */
[-C--:B------:R-:W-:Y:S02]  /*d2d0*/  ISETP.GE.AND P2, PT, R61, R208.reuse, PT ;  /* 0x000000d03d00720c */ /* 0x080fe40003f46270 */
[----:B------:R-:W-:Y:S01]  /*d2e0*/  IADD3 R59, R250, 0x69, RZ ;  /* 0x00000069fa3b7810 */ /* 0x000fe20007ffe0ff */
[----:B------:R-:W-:Y:S01]  /*d2f0*/  HMMA.16816.F32.BF16 R164, R204, R190, R164 ;  /* 0x000000becca4723c */ /* 0x000fe200000418a4 */
[CC--:B------:R-:W-:Y:S02]  /*d300*/  ISETP.GE.AND P4, PT, R45.reuse, R209.reuse, PT ;  /* 0x000000d12d00720c */ /* 0x0c0fe40003f86270 */
[----:B------:R-:W-:Y:S02]  /*d310*/  ISETP.GE.AND P1, PT, R45, R208, PT ;  /* 0x000000d02d00720c */ /* 0x000fe40003f26270 */
[----:B------:R-:W-:Y:S02]  /*d320*/  LOP3.LUT R45, R92, 0x10, R105, 0xfe, !PT ;  /* 0x000000105c2d7812 */ /* 0x000fe400078efe69 */
[----:B------:R-:W1:Y:S01]  /*d330*/  LDSM.16.M88.4 R92, [R226] ;  /* 0x00000000e25c783b */ /* 0x000e620000000200 */
[----:B------:R-:W-:Y:S01]  /*d340*/  ISETP.GE.AND P6, PT, R59, R209, PT ;  /* 0x000000d13b00720c */ /* 0x000fe20003fc6270 */
[----:B--2---:R-:W-:Y:S01]  /*d350*/  HMMA.16816.F32.BF16 R8, R112, R100, R8 ;  /* 0x000000647008723c */ /* 0x004fe20000041808 */
[----:B------:R-:W-:-:S02]  /*d360*/  FSEL R73, R47, -INF , !P2 ;  /* 0xff8000002f497808 */ /* 0x000fc40005000000 */
[C---:B------:R-:W-:Y:S02]  /*d370*/  IADD3 R47, R250.reuse, 0x79, RZ ;  /* 0x00000079fa2f7810 */ /* 0x040fe40007ffe0ff */
[----:B------:R-:W-:Y:S02]  /*d380*/  ISETP.GE.AND P2, PT, R59, R208, PT ;  /* 0x000000d03b00720c */ /* 0x000fe40003f46270 */
[----:B------:R-:W-:Y:S01]  /*d390*/  FSEL R37, R37, -INF , !P6 ;  /* 0xff80000025257808 */ /* 0x000fe20007000000 */
[----:B------:R-:W-:Y:S01]  /*d3a0*/  HMMA.16816.F32.BF16 R4, R112, R102, R4 ;  /* 0x000000667004723c */ /* 0x000fe20000041804 */
[----:B------:R-:W-:Y:S01]  /*d3b0*/  ISETP.GE.AND P6, PT, R47, R209, PT ;  /* 0x000000d12f00720c */ /* 0x000fe20003fc6270 */
[----:B------:R-:W-:Y:S01]  /*d3c0*/  IMAD.U32 R100, RZ, RZ, UR4 ;  /* 0x00000004ff647e24 */ /* 0x000fe2000f8e00ff */
[----:B------:R-:W-:Y:S02]  /*d3d0*/  FSEL R75, R33, -INF , !P4 ;  /* 0xff800000214b7808 */ /* 0x000fe40006000000 */
[----:B------:R-:W-:-:S02]  /*d3e0*/  IADD3 R33, R250, 0x81, RZ ;  /* 0x00000081fa217810 */ /* 0x000fc40007ffe0ff */
[----:B------:R-:W-:Y:S01]  /*d3f0*/  FSEL R39, R39, -INF , !P2 ;  /* 0xff80000027277808 */ /* 0x000fe20005000000 */
[----:B------:R-:W-:Y:S01]  /*d400*/  HMMA.16816.F32.BF16 R168, R204, R188, R168 ;  /* 0x000000bccca8723c */ /* 0x000fe200000418a8 */
[-C--:B------:R-:W-:Y:S01]  /*d410*/  ISETP.GE.AND P2, PT, R47, R208.reuse, PT ;  /* 0x000000d02f00720c */ /* 0x080fe20003f46270 */
[----:B------:R-:W-:Y:S01]  /*d420*/  IMAD.U32 R47, RZ, RZ, UR4 ;  /* 0x00000004ff2f7e24 */ /* 0x000fe2000f8e00ff */
[----:B------:R-:W-:Y:S01]  /*d430*/  FSEL R91, R29, -INF , !P6 ;  /* 0xff8000001d5b7808 */ /* 0x000fe20007000000 */
[----:B------:R-:W-:Y:S01]  /*d440*/  IMAD.U32 R102, RZ, RZ, UR4 ;  /* 0x00000004ff667e24 */ /* 0x000fe2000f8e00ff */
[----:B------:R-:W-:Y:S02]  /*d450*/  ISETP.GE.AND P6, PT, R33, R209, PT ;  /* 0x000000d12100720c */ /* 0x000fe40003fc6270 */
[----:B------:R-:W-:Y:S02]  /*d460*/  FSEL R104, R31, -INF , !P2 ;  /* 0xff8000001f687808 */ /* 0x000fe40005000000 */
[----:B------:R-:W-:-:S02]  /*d470*/  ISETP.GE.AND P2, PT, R33, R208, PT ;  /* 0x000000d02100720c */ /* 0x000fc40003f46270 */
[----:B------:R-:W-:Y:S02]  /*d480*/  FSEL R96, R25, -INF , !P6 ;  /* 0xff80000019607808 */ /* 0x000fe40007000000 */
[CC--:B------:R-:W-:Y:S02]  /*d490*/  ISETP.GE.AND P6, PT, R250.reuse, R209.reuse, PT ;  /* 0x000000d1fa00720c */ /* 0x0c0fe40003fc6270 */
[----:B------:R-:W-:Y:S02]  /*d4a0*/  IADD3 R25, R250, 0x89, RZ ;  /* 0x00000089fa197810 */ /* 0x000fe40007ffe0ff */
[----:B------:R-:W-:Y:S02]  /*d4b0*/  FSEL R97, R27, -INF , !P2 ;  /* 0xff8000001b617808 */ /* 0x000fe40005000000 */
[----:B------:R-:W-:Y:S02]  /*d4c0*/  FSEL R27, R88, -INF , !P6 ;  /* 0xff800000581b7808 */ /* 0x000fe40007000000 */
[----:B------:R-:W-:Y:S01]  /*d4d0*/  ISETP.GE.AND P6, PT, R25, R209, PT ;  /* 0x000000d11900720c */ /* 0x000fe20003fc6270 */
[----:B-1----:R-:W-:Y:S01]  /*d4e0*/  HMMA.16816.F32.BF16 R128, R204, R92, R128 ;  /* 0x0000005ccc80723c */ /* 0x002fe20000041880 */
[----:B------:R-:W-:-:S02]  /*d4f0*/  ISETP.GE.AND P2, PT, R250, R208, PT ;  /* 0x000000d0fa00720c */ /* 0x000fc40003f46270 */
[----:B------:R-:W-:Y:S02]  /*d500*/  FSEL R88, R21, -INF , !P6 ;  /* 0xff80000015587808 */ /* 0x000fe40007000000 */
[----:B------:R-:W-:Y:S02]  /*d510*/  FSEL R21, R86, -INF , !P5 ;  /* 0xff80000056157808 */ /* 0x000fe40006800000 */
[----:B------:R-:W-:Y:S01]  /*d520*/  FSEL R29, R90, -INF , !P2 ;  /* 0xff8000005a1d7808 */ /* 0x000fe20005000000 */
[----:B------:R-:W-:Y:S01]  /*d530*/  IMAD.U32 R90, RZ, RZ, UR4 ;  /* 0x00000004ff5a7e24 */ /* 0x000fe2000f8e00ff */
[----:B------:R-:W-:Y:S01]  /*d540*/  LOP3.LUT R31, R106, 0x18, R105, 0xfe, !PT ;  /* 0x000000186a1f7812 */ /* 0x000fe200078efe69 */
[----:B------:R1:W-:Y:S01]  /*d550*/  STL [R1+0xc], R21 ;  /* 0x00000c1501007387 */ /* 0x0003e20000100800 */
[----:B------:R-:W-:Y:S01]  /*d560*/  ISETP.GE.AND P4, PT, R45, R209, PT ;  /* 0x000000d12d00720c */ /* 0x000fe20003f86270 */
[----:B------:R-:W-:Y:S01]  /*d570*/  HMMA.16816.F32.BF16 R124, R204, R94, R124 ;  /* 0x0000005ecc7c723c */ /* 0x000fe2000004187c */
[----:B------:R-:W-:-:S02]  /*d580*/  FSEL R89, R35, -INF , !P1 ;  /* 0xff80000023597808 */ /* 0x000fc40004800000 */
[----:B------:R-:W-:Y:S01]  /*d590*/  FSEL R35, R84, -INF , !P3 ;  /* 0xff80000054237808 */ /* 0x000fe20005800000 */
[----:B------:R-:W-:Y:S01]  /*d5a0*/  IMAD.U32 R84, RZ, RZ, UR4 ;  /* 0x00000004ff547e24 */ /* 0x000fe2000f8e00ff */
[C---:B------:R-:W-:Y:S02]  /*d5b0*/  ISETP.GE.AND P2, PT, R31.reuse, R209, PT ;  /* 0x000000d11f00720c */ /* 0x040fe40003f46270 */
[-C--:B------:R-:W-:Y:S01]  /*d5c0*/  ISETP.GE.AND P6, PT, R31, R208.reuse, PT ;  /* 0x000000d01f00720c */ /* 0x080fe20003fc6270 */
[----:B------:R-:W-:Y:S01]  /*d5d0*/  IMAD.U32 R94, RZ, RZ, UR4 ;  /* 0x00000004ff5e7e24 */ /* 0x000fe2000f8e00ff */
[----:B------:R-:W-:Y:S02]  /*d5e0*/  ISETP.GE.AND P3, PT, R25, R208, PT ;  /* 0x000000d01900720c */ /* 0x000fe40003f66270 */
[----:B------:R-:W-:Y:S02]  /*d5f0*/  LOP3.LUT R25, R90, 0x20, R105, 0xfe, !PT ;  /* 0x000000205a197812 */ /* 0x000fe400078efe69 */
[----:B------:R-:W-:-:S02]  /*d600*/  FSEL R31, R80, -INF , !P4 ;  /* 0xff800000501f7808 */ /* 0x000fc40006000000 */
[----:B------:R-:W-:Y:S02]  /*d610*/  FSEL R90, R23, -INF , !P3 ;  /* 0xff800000175a7808 */ /* 0x000fe40005800000 */
[CC--:B------:R-:W-:Y:S02]  /*d620*/  ISETP.GE.AND P5, PT, R25.reuse, R209.reuse, PT ;  /* 0x000000d11900720c */ /* 0x0c0fe40003fa6270 */
[-C--:B------:R-:W-:Y:S02]  /*d630*/  ISETP.GE.AND P3, PT, R25, R208.reuse, PT ;  /* 0x000000d01900720c */ /* 0x080fe40003f66270 */
[----:B------:R-:W-:Y:S02]  /*d640*/  FSEL R25, R76, -INF , !P2 ;  /* 0xff8000004c197808 */ /* 0x000fe40005000000 */
[----:B-1----:R-:W-:Y:S02]  /*d650*/  IADD3 R21, R250, 0x91, RZ ;  /* 0x00000091fa157810 */ /* 0x002fe40007ffe0ff */
[----:B------:R-:W-:Y:S01]  /*d660*/  ISETP.GE.AND P1, PT, R45, R208, PT ;  /* 0x000000d02d00720c */ /* 0x000fe20003f26270 */
[----:B------:R-:W-:Y:S01]  /*d670*/  IMAD.U32 R45, RZ, RZ, UR4 ;  /* 0x00000004ff2d7e24 */ /* 0x000fe2000f8e00ff */
[----:B------:R-:W-:-:S02]  /*d680*/  ISETP.GE.AND P4, PT, R21, R209, PT ;  /* 0x000000d11500720c */ /* 0x000fc40003f86270 */
[----:B------:R-:W-:Y:S02]  /*d690*/  ISETP.GE.AND P2, PT, R21, R208, PT ;  /* 0x000000d01500720c */ /* 0x000fe40003f46270 */
[----:B------:R-:W-:Y:S02]  /*d6a0*/  FSEL R92, R17, -INF , !P4 ;  /* 0xff800000115c7808 */ /* 0x000fe40006000000 */
[----:B------:R-:W-:Y:S02]  /*d6b0*/  IADD3 R17, R250, 0x99, RZ ;  /* 0x00000099fa117810 */ /* 0x000fe40007ffe0ff */
[----:B------:R-:W-:Y:S02]  /*d6c0*/  LOP3.LUT R23, R84, 0x28, R105, 0xfe, !PT ;  /* 0x0000002854177812 */ /* 0x000fe400078efe69 */
[----:B------:R-:W-:Y:S01]  /*d6d0*/  FSEL R76, R72, -INF , !P5 ;  /* 0xff800000484c7808 */ /* 0x000fe20006800000 */
[----:B------:R-:W1:Y:S01]  /*d6e0*/  LDSM.16.M88.4 R84, [R225] ;  /* 0x00000000e154783b */ /* 0x000e620000000200 */
[----:B------:R-:W-:-:S02]  /*d6f0*/  FSEL R33, R82, -INF , !P1 ;  /* 0xff80000052217808 */ /* 0x000fc40004800000 */
[----:B------:R-:W-:Y:S01]  /*d700*/  FSEL R93, R19, -INF , !P2 ;  /* 0xff800000135d7808 */ /* 0x000fe20005000000 */
[----:B------:R-:W2:Y:S01]  /*d710*/  LDSM.16.M88.4 R80, [R224+0x5800] ;  /* 0x00580000e050783b */ /* 0x000ea20000000200 */
[-C--:B------:R-:W-:Y:S02]  /*d720*/  ISETP.GE.AND P5, PT, R17, R209.reuse, PT ;  /* 0x000000d11100720c */ /* 0x080fe40003fa6270 */
[----:B------:R-:W-:Y:S02]  /*d730*/  ISETP.GE.AND P1, PT, R23, R209, PT ;  /* 0x000000d11700720c */ /* 0x000fe40003f26270 */
[C-C-:B------:R-:W-:Y:S02]  /*d740*/  LOP3.LUT R19, R98.reuse, 0x38, R105.reuse, 0xfe, !PT ;  /* 0x0000003862137812 */ /* 0x140fe400078efe69 */
[----:B------:R-:W-:Y:S02]  /*d750*/  LOP3.LUT R21, R98, 0x30, R105, 0xfe, !PT ;  /* 0x0000003062157812 */ /* 0x000fe400078efe69 */
[----:B------:R-:W-:Y:S01]  /*d760*/  FSEL R216, R74, -INF , !P3 ;  /* 0xff8000004ad87808 */ /* 0x000fe20005800000 */
[----:B------:R-:W-:Y:S01]  /*d770*/  IMAD.U32 R74, RZ, RZ, UR4 ;  /* 0x00000004ff4a7e24 */ /* 0x000fe2000f8e00ff */
[----:B------:R-:W-:-:S02]  /*d780*/  FSEL R72, R13, -INF , !P5 ;  /* 0xff8000000d487808 */ /* 0x000fc40006800000 */
[----:B------:R-:W-:Y:S02]  /*d790*/  ISETP.GE.AND P3, PT, R19, R209, PT ;  /* 0x000000d11300720c */ /* 0x000fe40003f66270 */
[----:B------:R-:W-:Y:S02]  /*d7a0*/  FSEL R13, R68, -INF , !P1 ;  /* 0xff800000440d7808 */ /* 0x000fe40004800000 */
[-C--:B------:R-:W-:Y:S02]  /*d7b0*/  ISETP.GE.AND P2, PT, R21, R208.reuse, PT ;  /* 0x000000d01500720c */ /* 0x080fe40003f46270 */
[----:B------:R-:W-:Y:S01]  /*d7c0*/  FSEL R198, R60, -INF , !P3 ;  /* 0xff8000003cc67808 */ /* 0x000fe20005800000 */
[----:B------:R3:W-:Y:S01]  /*d7d0*/  STL [R1+0x8], R13 ;  /* 0x0000080d01007387 */ /* 0x0007e20000100800 */
[----:B------:R-:W-:Y:S01]  /*d7e0*/  ISETP.GE.AND P4, PT, R23, R208, PT ;  /* 0x000000d01700720c */ /* 0x000fe20003f86270 */
[----:B------:R-:W-:Y:S01]  /*d7f0*/  IMAD.U32 R60, RZ, RZ, UR4 ;  /* 0x00000004ff3c7e24 */ /* 0x000fe2000f8e00ff */
[----:B------:R-:W-:Y:S01]  /*d800*/  FSEL R78, R78, -INF , !P6 ;  /* 0xff8000004e4e7808 */ /* 0x000fe20007000000 */
[----:B------:R-:W-:Y:S01]  /*d810*/  IMAD.U32 R23, RZ, RZ, UR4 ;  /* 0x00000004ff177e24 */ /* 0x000fe2000f8e00ff */
[----:B------:R-:W-:-:S02]  /*d820*/  LOP3.LUT R74, R74, 0x40, R105, 0xfe, !PT ;  /* 0x000000404a4a7812 */ /* 0x000fc400078efe69 */
[-C--:B------:R-:W-:Y:S01]  /*d830*/  ISETP.GE.AND P6, PT, R21, R209.reuse, PT ;  /* 0x000000d11500720c */ /* 0x080fe20003fc6270 */
[----:B------:R-:W-:Y:S01]  /*d840*/  IMAD.U32 R21, RZ, RZ, UR4 ;  /* 0x00000004ff157e24 */ /* 0x000fe2000f8e00ff */
[----:B------:R-:W-:Y:S01]  /*d850*/  FSEL R196, R66, -INF , !P2 ;  /* 0xff80000042c47808 */ /* 0x000fe20005000000 */
[----:B------:R-:W-:Y:S01]  /*d860*/  IMAD.U32 R66, RZ, RZ, UR4 ;  /* 0x00000004ff427e24 */ /* 0x000fe2000f8e00ff */
[----:B------:R-:W-:Y:S01]  /*d870*/  FSEL R214, R70, -INF , !P4 ;  /* 0xff80000046d67808 */ /* 0x000fe20006000000 */
[----:B------:R-:W-:Y:S01]  /*d880*/  IMAD.U32 R70, RZ, RZ, UR4 ;  /* 0x00000004ff467e24 */ /* 0x000fe2000f8e00ff */
[----:B------:R-:W-:Y:S02]  /*d890*/  ISETP.GE.AND P4, PT, R74, R209, PT ;  /* 0x000000d14a00720c */ /* 0x000fe40003f86270 */
[----:B------:R-:W-:Y:S01]  /*d8a0*/  LOP3.LUT R60, R60, 0x50, R105, 0xfe, !PT ;  /* 0x000000503c3c7812 */ /* 0x000fe200078efe69 */
[----:B-1----:R-:W-:Y:S01]  /*d8b0*/  HMMA.16816.F32.BF16 R120, R204, R84, R120 ;  /* 0x00000054cc78723c */ /* 0x002fe20000041878 */
[----:B------:R-:W-:-:S02]  /*d8c0*/  ISETP.GE.AND P5, PT, R19, R208, PT ;  /* 0x000000d01300720c */ /* 0x000fc40003fa6270 */
[----:B------:R-:W-:Y:S02]  /*d8d0*/  FSEL R210, R64, -INF , !P6 ;  /* 0xff80000040d27808 */ /* 0x000fe40007000000 */
[----:B------:R-:W-:Y:S01]  /*d8e0*/  FSEL R190, R56, -INF , !P4 ;  /* 0xff80000038be7808 */ /* 0x000fe20006000000 */
[----:B------:R-:W-:Y:S01]  /*d8f0*/  IMAD.U32 R56, RZ, RZ, UR4 ;  /* 0x00000004ff387e24 */ /* 0x000fe2000f8e00ff */
[----:B------:R-:W-:Y:S01]  /*d900*/  FSEL R194, R62, -INF , !P5 ;  /* 0xff8000003ec27808 */ /* 0x000fe20006800000 */
[----:B--2---:R-:W-:Y:S01]  /*d910*/  HMMA.16816.F32.BF16 R184, R112, R80, R184 ;  /* 0x0000005070b8723c */ /* 0x004fe200000418b8 */
[----:B---3--:R-:W-:Y:S01]  /*d920*/  IADD3 R13, R250, 0xa1, RZ ;  /* 0x000000a1fa0d7810 */ /* 0x008fe20007ffe0ff */
[----:B------:R-:W-:Y:S01]  /*d930*/  IMAD.U32 R85, RZ, RZ, UR4 ;  /* 0x00000004ff557e24 */ /* 0x000fe2000f8e00ff */
[-C--:B------:R-:W-:Y:S01]  /*d940*/  ISETP.GE.AND P4, PT, R60, R208.reuse, PT ;  /* 0x000000d03c00720c */ /* 0x080fe20003f86270 */
[----:B------:R-:W-:Y:S01]  /*d950*/  IMAD.U32 R84, RZ, RZ, UR4 ;  /* 0x00000004ff547e24 */ /* 0x000fe2000f8e00ff */
[----:B------:R-:W-:-:S02]  /*d960*/  ISETP.GE.AND P3, PT, R13, R208, PT ;  /* 0x000000d00d00720c */ /* 0x000fc40003f66270 */
[-C--:B------:R-:W-:Y:S01]  /*d970*/  ISETP.GE.AND P6, PT, R13, R209.reuse, PT ;  /* 0x000000d10d00720c */ /* 0x080fe20003fc6270 */
[----:B------:R-:W-:Y:S01]  /*d980*/  HMMA.16816.F32.BF16 R180, R112, R82, R180 ;  /* 0x0000005270b4723c */ /* 0x000fe200000418b4 */
[----:B------:R-:W-:Y:S01]  /*d990*/  LOP3.LUT R13, R66, 0x58, R105, 0xfe, !PT ;  /* 0x00000058420d7812 */ /* 0x000fe200078efe69 */
[----:B------:R-:W-:Y:S01]  /*d9a0*/  IMAD.U32 R80, RZ, RZ, UR4 ;  /* 0x00000004ff507e24 */ /* 0x000fe2000f8e00ff */
[----:B------:R-:W-:Y:S02]  /*d9b0*/  FSEL R66, R11, -INF , !P3 ;  /* 0xff8000000b427808 */ /* 0x000fe40005800000 */
[----:B------:R-:W-:Y:S02]  /*d9c0*/  ISETP.GE.AND P3, PT, R60, R209, PT ;  /* 0x000000d13c00720c */ /* 0x000fe40003f66270 */
[----:B------:R-:W1:Y:S01]  /*d9d0*/  LDSM.16.M88.4 R60, [R224+0x6000] ;  /* 0x00600000e03c783b */ /* 0x000e620000000200 */
[----:B------:R-:W-:Y:S01]  /*d9e0*/  ISETP.GE.AND P1, PT, R17, R208, PT ;  /* 0x000000d01100720c */ /* 0x000fe20003f26270 */
[----:B------:R-:W-:Y:S01]  /*d9f0*/  HMMA.16816.F32.BF16 R116, R204, R86, R116 ;  /* 0x00000056cc74723c */ /* 0x000fe20000041874 */
[----:B------:R-:W-:Y:S01]  /*da00*/  FSEL R64, R9, -INF , !P6 ;  /* 0xff80000009407808 */ /* 0x000fe20007000000 */
[----:B------:R-:W-:Y:S01]  /*da10*/  IMAD.U32 R82, RZ, RZ, UR4 ;  /* 0x00000004ff527e24 */ /* 0x000fe2000f8e00ff */
[----:B------:R-:W-:-:S02]  /*da20*/  FSEL R68, R15, -INF , !P1 ;  /* 0xff8000000f447808 */ /* 0x000fc40004800000 */
[----:B------:R-:W-:Y:S02]  /*da30*/  LOP3.LUT R15, R70, 0x48, R105, 0xfe, !PT ;  /* 0x00000048460f7812 */ /* 0x000fe400078efe69 */
[----:B------:R-:W-:Y:S02]  /*da40*/  IADD3 R9, R250, 0xa9, RZ ;  /* 0x000000a9fa097810 */ /* 0x000fe40007ffe0ff */
[-C--:B------:R-:W-:Y:S02]  /*da50*/  ISETP.GE.AND P2, PT, R15, R209.reuse, PT ;  /* 0x000000d10f00720c */ /* 0x080fe40003f46270 */
[----:B------:R-:W-:Y:S01]  /*da60*/  ISETP.GE.AND P1, PT, R74, R208, PT ;  /* 0x000000d04a00720c */ /* 0x000fe20003f26270 */
[----:B------:R-:W-:Y:S01]  /*da70*/  IMAD.U32 R74, RZ, RZ, UR4 ;  /* 0x00000004ff4a7e24 */ /* 0x000fe2000f8e00ff */
[----:B------:R-:W-:Y:S01]  /*da80*/  FSEL R188, R52, -INF , !P2 ;  /* 0xff80000034bc7808 */ /* 0x000fe20005000000 */
[----:B------:R-:W-:Y:S01]  /*da90*/  IMAD.U32 R52, RZ, RZ, UR4 ;  /* 0x00000004ff347e24 */ /* 0x000fe2000f8e00ff */
[----:B------:R-:W-:-:S02]  /*daa0*/  ISETP.GE.AND P5, PT, R9, R209, PT ;  /* 0x000000d10900720c */ /* 0x000fc40003fa6270 */
[-C--:B------:R-:W-:Y:S02]  /*dab0*/  ISETP.GE.AND P6, PT, R15, R208.reuse, PT ;  /* 0x000000d00f00720c */ /* 0x080fe40003fc6270 */
[----:B------:R-:W-:Y:S01]  /*dac0*/  FSEL R223, R58, -INF , !P1 ;  /* 0xff8000003adf7808 */ /* 0x000fe20004800000 */
[----:B------:R-:W-:Y:S01]  /*dad0*/  IMAD.U32 R58, RZ, RZ, UR4 ;  /* 0x00000004ff3a7e24 */ /* 0x000fe2000f8e00ff */
[----:B------:R-:W-:Y:S02]  /*dae0*/  ISETP.GE.AND P2, PT, R9, R208, PT ;  /* 0x000000d00900720c */ /* 0x000fe40003f46270 */
[--C-:B------:R-:W-:Y:S02]  /*daf0*/  LOP3.LUT R45, R45, 0x68, R105.reuse, 0xfe, !PT ;  /* 0x000000682d2d7812 */ /* 0x100fe400078efe69 */
[----:B------:R-:W-:Y:S02]  /*db00*/  FSEL R70, R5, -INF , !P5 ;  /* 0xff80000005467808 */ /* 0x000fe40006800000 */
[----:B------:R-:W-:-:S02]  /*db10*/  LOP3.LUT R15, R52, 0xd8, R105, 0xfe, !PT ;  /* 0x000000d8340f7812 */ /* 0x000fc400078efe69 */
[----:B------:R-:W-:Y:S02]  /*db20*/  LOP3.LUT R5, R52, 0xf8, R105, 0xfe, !PT ;  /* 0x000000f834057812 */ /* 0x000fe400078efe69 */
[----:B------:R-:W-:Y:S02]  /*db30*/  FSEL R249, R54, -INF , !P6 ;  /* 0xff80000036f97808 */ /* 0x000fe40007000000 */
[----:B------:R-:W-:Y:S02]  /*db40*/  FSEL R211, R50, -INF , !P4 ;  /* 0xff80000032d37808 */ /* 0x000fe40006000000 */
[----:B------:R-:W-:Y:S02]  /*db50*/  ISETP.GE.AND P5, PT, R13, R208, PT ;  /* 0x000000d00d00720c */ /* 0x000fe40003fa6270 */
[----:B------:R-:W-:Y:S01]  /*db60*/  FSEL R52, R7, -INF , !P2 ;  /* 0xff80000007347808 */ /* 0x000fe20005000000 */
[----:B-1----:R-:W-:Y:S01]  /*db70*/  HMMA.16816.F32.BF16 R176, R112, R60, R176 ;  /* 0x0000003c70b0723c */ /* 0x002fe200000418b0 */
[----:B------:R-:W-:-:S02]  /*db80*/  ISETP.GE.AND P4, PT, R45, R209, PT ;  /* 0x000000d12d00720c */ /* 0x000fc40003f86270 */
[-C--:B------:R-:W-:Y:S02]  /*db90*/  ISETP.GE.AND P1, PT, R13, R209.reuse, PT ;  /* 0x000000d10d00720c */ /* 0x080fe40003f26270 */
[--C-:B------:R-:W-:Y:S02]  /*dba0*/  LOP3.LUT R47, R47, 0x60, R105.reuse, 0xfe, !PT ;  /* 0x000000602f2f7812 */ /* 0x100fe400078efe69 */
[----:B------:R-:W-:Y:S01]  /*dbb0*/  IADD3 R60, R250, 0xb1, RZ ;  /* 0x000000b1fa3c7810 */ /* 0x000fe20007ffe0ff */
[----:B------:R-:W-:Y:S01]  /*dbc0*/  HMMA.16816.F32.BF16 R172, R112, R62, R172 ;  /* 0x0000003e70ac723c */ /* 0x000fe200000418ac */
[--C-:B------:R-:W-:Y:S02]  /*dbd0*/  LOP3.LUT R103, R58, 0xa0, R105.reuse, 0xfe, !PT ;  /* 0x000000a03a677812 */ /* 0x100fe400078efe69 */
[----:B------:R-:W-:Y:S02]  /*dbe0*/  ISETP.GE.AND P6, PT, R60, R209, PT ;  /* 0x000000d13c00720c */ /* 0x000fe40003fc6270 */
[----:B------:R-:W-:-:S02]  /*dbf0*/  LOP3.LUT R83, R56, 0xa8, R105, 0xfe, !PT ;  /* 0x000000a838537812 */ /* 0x000fc400078efe69 */
[----:B------:R-:W-:Y:S01]  /*dc00*/  IADD3 R7, R250, 0xb9, RZ ;  /* 0x000000b9fa077810 */ /* 0x000fe20007ffe0ff */
[----:B------:R-:W1:Y:S01]  /*dc10*/  LDSM.16.M88.4 R56, [R224+0x6800] ;  /* 0x00680000e038783b */ /* 0x000e620000000200 */
[----:B------:R-:W-:Y:S02]  /*dc20*/  FSEL R219, R48, -INF , !P3 ;  /* 0xff80000030db7808 */ /* 0x000fe40005800000 */
[----:B------:R-:W-:Y:S02]  /*dc30*/  FSEL R48, R185, -INF , !P6 ;  /* 0xff800000b9307808 */ /* 0x000fe40007000000 */
[----:B------:R-:W-:Y:S02]  /*dc40*/  FSEL R199, R46, -INF , !P5 ;  /* 0xff8000002ec77808 */ /* 0x000fe40006800000 */
[----:B------:R-:W-:Y:S02]  /*dc50*/  FSEL R191, R36, -INF , !P4 ;  /* 0xff80000024bf7808 */ /* 0x000fe40006000000 */
[----:B------:R-:W-:-:S02]  /*dc60*/  ISETP.GE.AND P2, PT, R47, R209, PT ;  /* 0x000000d12f00720c */ /* 0x000fc40003f46270 */
[-C--:B------:R-:W-:Y:S02]  /*dc70*/  ISETP.GE.AND P6, PT, R45, R208.reuse, PT ;  /* 0x000000d02d00720c */ /* 0x080fe40003fc6270 */
[----:B------:R-:W-:Y:S02]  /*dc80*/  FSEL R215, R44, -INF , !P1 ;  /* 0xff8000002cd77808 */ /* 0x000fe40004800000 */
[C---:B------:R-:W-:Y:S02]  /*dc90*/  ISETP.GE.AND P5, PT, R7.reuse, R209, PT ;  /* 0x000000d10700720c */ /* 0x040fe40003fa6270 */
[-C--:B------:R-:W-:Y:S02]  /*dca0*/  ISETP.GE.AND P4, PT, R7, R208.reuse, PT ;  /* 0x000000d00700720c */ /* 0x080fe40003f86270 */
[----:B------:R-:W-:Y:S02]  /*dcb0*/  LOP3.LUT R94, R94, 0x70, R105, 0xfe, !PT ;  /* 0x000000705e5e7812 */ /* 0x000fe400078efe69 */
[----:B------:R-:W-:-:S02]  /*dcc0*/  ISETP.GE.AND P1, PT, R60, R208, PT ;  /* 0x000000d03c00720c */ /* 0x000fc40003f26270 */
[----:B------:R-:W-:Y:S02]  /*dcd0*/  IADD3 R7, R250, 0xc1, RZ ;  /* 0x000000c1fa077810 */ /* 0x000fe40007ffe0ff */
[----:B------:R-:W-:Y:S02]  /*dce0*/  ISETP.GE.AND P3, PT, R47, R208, PT ;  /* 0x000000d02f00720c */ /* 0x000fe40003f66270 */
[----:B------:R-:W-:Y:S01]  /*dcf0*/  LOP3.LUT R85, R85, 0x78, R105, 0xfe, !PT ;  /* 0x0000007855557812 */ /* 0x000fe200078efe69 */
[----:B------:R-:W2:Y:S01]  /*dd00*/  LDSM.16.M88.4 R44, [R224+0x7000] ;  /* 0x00700000e02c783b */ /* 0x000ea20000000200 */
[----:B------:R-:W-:Y:S02]  /*dd10*/  FSEL R195, R40, -INF , !P2 ;  /* 0xff80000028c37808 */ /* 0x000fe40005000000 */
[----:B------:R-:W-:Y:S02]  /*dd20*/  FSEL R189, R38, -INF , !P6 ;  /* 0xff80000026bd7808 */ /* 0x000fe40007000000 */
[----:B------:R-:W-:-:S02]  /*dd30*/  FSEL R50, R187, -INF , !P1 ;  /* 0xff800000bb327808 */ /* 0x000fc40004800000 */
[----:B------:R-:W-:Y:S02]  /*dd40*/  ISETP.GE.AND P2, PT, R94, R208, PT ;  /* 0x000000d05e00720c */ /* 0x000fe40003f46270 */
[-C--:B------:R-:W-:Y:S02]  /*dd50*/  ISETP.GE.AND P6, PT, R7, R209.reuse, PT ;  /* 0x000000d10700720c */ /* 0x080fe40003fc6270 */
[----:B------:R-:W-:Y:S01]  /*dd60*/  LOP3.LUT R74, R74, 0x88, R105, 0xfe, !PT ;  /* 0x000000884a4a7812 */ /* 0x000fe200078efe69 */
[----:B-1----:R-:W-:Y:S01]  /*dd70*/  HMMA.16816.F32.BF16 R164, R112, R58, R164 ;  /* 0x0000003a70a4723c */ /* 0x002fe200000418a4 */
[----:B------:R-:W-:Y:S02]  /*dd80*/  FSEL R187, R42, -INF , !P3 ;  /* 0xff8000002abb7808 */ /* 0x000fe40005800000 */
[----:B------:R-:W-:Y:S02]  /*dd90*/  ISETP.GE.AND P3, PT, R85, R209, PT ;  /* 0x000000d15500720c */ /* 0x000fe40003f66270 */
[----:B------:R-:W-:-:S02]  /*dda0*/  FSEL R42, R34, -INF , !P2 ;  /* 0xff800000222a7808 */ /* 0x000fc40005000000 */
[----:B------:R-:W-:Y:S01]  /*ddb0*/  FSEL R54, R177, -INF , !P6 ;  /* 0xff800000b1367808 */ /* 0x000fe20007000000 */
[----:B------:R-:W-:Y:S01]  /*ddc0*/  HMMA.16816.F32.BF16 R168, R112, R56, R168 ;  /* 0x0000003870a8723c */ /* 0x000fe200000418a8 */
[-C--:B------:R-:W-:Y:S02]  /*ddd0*/  ISETP.GE.AND P1, PT, R94, R209.reuse, PT ;  /* 0x000000d15e00720c */ /* 0x080fe40003f26270 */
[C---:B------:R-:W-:Y:S02]  /*dde0*/  ISETP.GE.AND P2, PT, R74.reuse, R209, PT ;  /* 0x000000d14a00720c */ /* 0x040fe40003f46270 */
[----:B------:R-:W-:Y:S02]  /*ddf0*/  ISETP.GE.AND P6, PT, R74, R208, PT ;  /* 0x000000d04a00720c */ /* 0x000fe40003fc6270 */
[----:B------:R-:W-:Y:S02]  /*de00*/  LOP3.LUT R84, R84, 0x80, R105, 0xfe, !PT ;  /* 0x0000008054547812 */ /* 0x000fe400078efe69 */
[----:B------:R-:W-:-:S02]  /*de10*/  FSEL R40, R181, -INF , !P5 ;  /* 0xff800000b5287808 */ /* 0x000fc40006800000 */
[----:B------:R-:W-:Y:S02]  /*de20*/  FSEL R74, R28, -INF , !P3 ;  /* 0xff8000001c4a7808 */ /* 0x000fe40005800000 */
[-C--:B------:R-:W-:Y:S02]  /*de30*/  ISETP.GE.AND P5, PT, R85, R208.reuse, PT ;  /* 0x000000d05500720c */ /* 0x080fe40003fa6270 */
[----:B------:R-:W-:Y:S02]  /*de40*/  ISETP.GE.AND P3, PT, R7, R208, PT ;  /* 0x000000d00700720c */ /* 0x000fe40003f66270 */
[----:B------:R-:W-:Y:S02]  /*de50*/  IADD3 R7, R250, 0xc9, RZ ;  /* 0x000000c9fa077810 */ /* 0x000fe40007ffe0ff */
[----:B------:R-:W-:Y:S01]  /*de60*/  FSEL R36, R183, -INF , !P4 ;  /* 0xff800000b7247808 */ /* 0x000fe20006000000 */
[----:B--2---:R-:W-:Y:S01]  /*de70*/  HMMA.16816.F32.BF16 R128, R112, R44, R128 ;  /* 0x0000002c7080723c */ /* 0x004fe20000041880 */
[----:B------:R-:W-:-:S02]  /*de80*/  FSEL R38, R32, -INF , !P1 ;  /* 0xff80000020267808 */ /* 0x000fc40004800000 */
[CC--:B------:R-:W-:Y:S02]  /*de90*/  ISETP.GE.AND P4, PT, R84.reuse, R209.reuse, PT ;  /* 0x000000d15400720c */ /* 0x0c0fe40003f86270 */
[----:B------:R-:W-:Y:S02]  /*dea0*/  ISETP.GE.AND P1, PT, R84, R208, PT ;  /* 0x000000d05400720c */ /* 0x000fe40003f26270 */
[----:B------:R-:W-:Y:S01]  /*deb0*/  FSEL R84, R30, -INF , !P5 ;  /* 0xff8000001e547808 */ /* 0x000fe20006800000 */
[----:B------:R-:W-:Y:S01]  /*dec0*/  HMMA.16816.F32.BF16 R124, R112, R46, R124 ;  /* 0x0000002e707c723c */ /* 0x000fe2000004187c */
[--C-:B------:R-:W-:Y:S02]  /*ded0*/  LOP3.LUT R23, R23, 0x90, R105.reuse, 0xfe, !PT ;  /* 0x0000009017177812 */ /* 0x100fe400078efe69 */
[----:B------:R-:W-:Y:S02]  /*dee0*/  LOP3.LUT R21, R21, 0x98, R105, 0xfe, !PT ;  /* 0x0000009815157812 */ /* 0x000fe400078efe69 */
[----:B------:R-:W-:-:S02]  /*def0*/  ISETP.GE.AND P5, PT, R7, R209, PT ;  /* 0x000000d10700720c */ /* 0x000fc40003fa6270 */
[--C-:B------:R-:W-:Y:S02]  /*df00*/  LOP3.LUT R9, R98, 0xf0, R105.reuse, 0xfe, !PT ;  /* 0x000000f062097812 */ /* 0x100fe400078efe69 */
[----:B------:R-:W-:Y:S02]  /*df10*/  LOP3.LUT R11, R100, 0xe8, R105, 0xfe, !PT ;  /* 0x000000e8640b7812 */ /* 0x000fe400078efe69 */
        /* <DEDUP_REMOVED lines=8> */
[----:B------:R-:W-:Y:S02]  /*dfa0*/  FSEL R99, R20, -INF , !P2 ;  /* 0xff80000014637808 */ /* 0x000fe40005000000 */
[----:B------:R-:W-:-:S02]  /*dfb0*/  FSEL R100, R22, -INF , !P6 ;  /* 0xff80000016647808 */ /* 0x000fc40007000000 */
[----:B------:R-:W1:Y:S01]  /*dfc0*/  LDSM.16.M88.4 R20, [R224+0x7800] ;  /* 0x00780000e014783b */ /* 0x000e620000000200 */
[----:B------:R-:W-:Y:S01]  /*dfd0*/  ISETP.GE.AND P2, PT, R7, R208, PT ;  /* 0x000000d00700720c */ /* 0x000fe20003f46270 */
[----:B------:R-:W-:-:S04]  /*dfe0*/  DEPBAR.LE SB0, 0x0 ;  /* 0x000080000000791a */ /* 0x000fc80000000000 */
[----:B------:R-:W-:Y:S02]  /*dff0*/  IADD3 R7, R250, 0xd1, RZ ;  /* 0x000000d1fa077810 */ /* 0x000fe40007ffe0ff */
[----:B------:R-:W-:Y:S02]  /*e000*/  LOP3.LUT R17, R106, 0xd0, R105, 0xfe, !PT ;  /* 0x000000d06a117812 */ /* 0x000fe400078efe69 */
[----:B------:R-:W-:Y:S02]  /*e010*/  FSEL R106, R12, -INF , !P1 ;  /* 0xff8000000c6a7808 */ /* 0x000fe40004800000 */
[C---:B------:R-:W-:Y:S02]  /*e020*/  ISETP.GE.AND P6, PT, R7.reuse, R209, PT ;  /* 0x000000d10700720c */ /* 0x040fe40003fc6270 */
[----:B------:R-:W-:Y:S02]  /*e030*/  ISETP.GE.AND P1, PT, R7, R208, PT ;  /* 0x000000d00700720c */ /* 0x000fe40003f26270 */
[----:B------:R-:W-:-:S02]  /*e040*/  IADD3 R7, R250, 0xd9, RZ ;  /* 0x000000d9fa077810 */ /* 0x000fc40007ffe0ff */
[----:B------:R-:W-:Y:S02]  /*e050*/  LOP3.LUT R13, R102, 0xe0, R105, 0xfe, !PT ;  /* 0x000000e0660d7812 */ /* 0x000fe400078efe69 */
[----:B------:R-:W-:Y:S02]  /*e060*/  FSEL R101, R175, -INF , !P2 ;  /* 0xff800000af657808 */ /* 0x000fe40005000000 */
[----:B------:R-:W-:Y:S02]  /*e070*/  FSEL R102, R16, -INF , !P3 ;  /* 0xff80000010667808 */ /* 0x000fe40005800000 */
[C---:B------:R-:W-:Y:S02]  /*e080*/  ISETP.GE.AND P2, PT, R103.reuse, R209, PT ;  /* 0x000000d16700720c */ /* 0x040fe40003f46270 */
[----:B------:R-:W-:Y:S02]  /*e090*/  ISETP.GE.AND P3, PT, R103, R208, PT ;  /* 0x000000d06700720c */ /* 0x000fe40003f66270 */
[----:B------:R-:W-:-:S02]  /*e0a0*/  FSEL R107, R14, -INF , !P5 ;  /* 0xff8000000e6b7808 */ /* 0x000fc40006800000 */
[----:B------:R-:W-:Y:S02]  /*e0b0*/  FSEL R103, R18, -INF , !P4 ;  /* 0xff80000012677808 */ /* 0x000fe40006000000 */
[-C--:B------:R-:W-:Y:S02]  /*e0c0*/  ISETP.GE.AND P5, PT, R7, R209.reuse, PT ;  /* 0x000000d10700720c */ /* 0x080fe40003fa6270 */
[----:B------:R-:W-:Y:S02]  /*e0d0*/  ISETP.GE.AND P4, PT, R83, R209, PT ;  /* 0x000000d15300720c */ /* 0x000fe40003f86270 */
[----:B------:R-:W-:Y:S02]  /*e0e0*/  LOP3.LUT R81, R110, 0xb8, R105, 0xfe, !PT ;  /* 0x000000b86e517812 */ /* 0x000fe400078efe69 */
[----:B------:R-:W-:Y:S02]  /*e0f0*/  FSEL R111, R165, -INF , !P5 ;  /* 0xff800000a56f7808 */ /* 0x000fe40006800000 */
[----:B------:R-:W-:Y:S01]  /*e100*/  FSEL R110, R10, -INF , !P3 ;  /* 0xff8000000a6e7808 */ /* 0x000fe20005800000 */
[----:B-1----:R-:W-:Y:S01]  /*e110*/  HMMA.16816.F32.BF16 R120, R112, R20, R120 ;  /* 0x000000147078723c */ /* 0x002fe20000041878 */
[----:B------:R-:W-:-:S02]  /*e120*/  FSEL R165, R4, -INF , !P4 ;  /* 0xff80000004a57808 */ /* 0x000fc40006000000 */
[----:B------:R-:W-:Y:S02]  /*e130*/  ISETP.GE.AND P3, PT, R81, R209, PT ;  /* 0x000000d15100720c */ /* 0x000fe40003f66270 */
[----:B------:R-:W-:Y:S02]  /*e140*/  ISETP.GE.AND P4, PT, R7, R208, PT ;  /* 0x000000d00700720c */ /* 0x000fe40003f86270 */
[----:B------:R-:W-:Y:S01]  /*e150*/  IADD3 R4, R250, 0xe1, RZ ;  /* 0x000000e1fa047810 */ /* 0x000fe20007ffe0ff */
[----:B------:R-:W-:Y:S01]  /*e160*/  HMMA.16816.F32.BF16 R116, R112, R22, R116 ;  /* 0x000000167074723c */ /* 0x000fe20000041874 */
[----:B------:R-:W-:Y:S02]  /*e170*/  LOP3.LUT R19, R108, 0xc8, R105, 0xfe, !PT ;  /* 0x000000c86c137812 */ /* 0x000fe400078efe69 */
[----:B------:R-:W-:Y:S02]  /*e180*/  FSEL R108, R171, -INF , !P1 ;  /* 0xff800000ab6c7808 */ /* 0x000fe40004800000 */
[----:B------:R-:W-:-:S02]  /*e190*/  FSEL R87, R167, -INF , !P4 ;  /* 0xff800000a7577808 */ /* 0x000fc40006000000 */
[----:B------:R-:W-:Y:S01]  /*e1a0*/  FSEL R171, R180, -INF , !P3 ;  /* 0xff800000b4ab7808 */ /* 0x000fe20005800000 */
[----:B------:R-:W-:Y:S01]  /*e1b0*/  BAR.SYNC.DEFER_BLOCKING 0x0 ;  /* 0x0000000000007b1d */ /* 0x000fe20000010000 */
[CC--:B------:R-:W-:Y:S02]  /*e1c0*/  ISETP.GE.AND P4, PT, R4.reuse, R209.reuse, PT ;  /* 0x000000d10400720c */ /* 0x0c0fe40003f86270 */
[----:B------:R-:W-:Y:S02]  /*e1d0*/  ISETP.GE.AND P3, PT, R4, R208, PT ;  /* 0x000000d00400720c */ /* 0x000fe40003f66270 */
[----:B------:R-:W-:Y:S02]  /*e1e0*/  IADD3 R4, R250, 0xe9, RZ ;  /* 0x000000e9fa047810 */ /* 0x000fe40007ffe0ff */
[----:B------:R-:W-:Y:S02]  /*e1f0*/  FSEL R131, R131, -INF , !P3 ;  /* 0xff80000083837808 */ /* 0x000fe40005800000 */
[----:B------:R-:W-:-:S02]  /*e200*/  ISETP.GE.AND P3, PT, R4, R209, PT ;  /* 0x000000d10400720c */ /* 0x000fc40003f66270 */
[--C-:B------:R-:W-:Y:S02]  /*e210*/  LOP3.LUT R82, R82, 0xb0, R105.reuse, 0xfe, !PT ;  /* 0x000000b052527812 */ /* 0x100fe400078efe69 */
[----:B------:R-:W-:Y:S02]  /*e220*/  LOP3.LUT R80, R80, 0xc0, R105, 0xfe, !PT ;  /* 0x000000c050507812 */ /* 0x000fe400078efe69 */
[----:B------:R-:W-:Y:S02]  /*e230*/  FSEL R105, R169, -INF , !P6 ;  /* 0xff800000a9697808 */ /* 0x000fe40007000000 */
[----:B------:R-:W-:Y:S02]  /*e240*/  FSEL R125, R125, -INF , !P3 ;  /* 0xff8000007d7d7808 */ /* 0x000fe40005800000 */
[----:B------:R-:W-:Y:S02]  /*e250*/  ISETP.GE.AND P6, PT, R83, R208, PT ;  /* 0x000000d05300720c */ /* 0x000fe40003fc6270 */
[----:B------:R-:W-:-:S02]  /*e260*/  FSEL R109, R8, -INF , !P2 ;  /* 0xff800000086d7808 */ /* 0x000fc40005000000 */
[-C--:B------:R-:W-:Y:S02]  /*e270*/  ISETP.GE.AND P3, PT, R15, R208.reuse, PT ;  /* 0x000000d00f00720c */ /* 0x080fe40003f66270 */
[C---:B------:R-:W-:Y:S02]  /*e280*/  ISETP.GE.AND P1, PT, R82.reuse, R209, PT ;  /* 0x000000d15200720c */ /* 0x040fe40003f26270 */
[----:B------:R-:W-:Y:S02]  /*e290*/  ISETP.GE.AND P2, PT, R82, R208, PT ;  /* 0x000000d05200720c */ /* 0x000fe40003f46270 */
[----:B------:R-:W-:Y:S02]  /*e2a0*/  FSEL R86, R6, -INF , !P6 ;  /* 0xff80000006567808 */ /* 0x000fe40007000000 */
[----:B------:R-:W-:Y:S02]  /*e2b0*/  FSEL R129, R129, -INF , !P4 ;  /* 0xff80000081817808 */ /* 0x000fe40006000000 */
[----:B------:R-:W-:-:S02]  /*e2c0*/  FSEL R112, R166, -INF , !P3 ;  /* 0xff800000a6707808 */ /* 0x000fc40005800000 */
[-C--:B------:R-:W-:Y:S02]  /*e2d0*/  ISETP.GE.AND P6, PT, R80, R209.reuse, PT ;  /* 0x000000d15000720c */ /* 0x080fe40003fc6270 */
[----:B------:R-:W-:Y:S02]  /*e2e0*/  FSEL R167, R184, -INF , !P1 ;  /* 0xff800000b8a77808 */ /* 0x000fe40004800000 */
[----:B------:R-:W-:Y:S02]  /*e2f0*/  FSEL R169, R186, -INF , !P2 ;  /* 0xff800000baa97808 */ /* 0x000fe40005000000 */
[----:B------:R-:W-:Y:S02]  /*e300*/  ISETP.GE.AND P4, PT, R19, R209, PT ;  /* 0x000000d11300720c */ /* 0x000fe40003f86270 */
[-C--:B------:R-:W-:Y:S02]  /*e310*/  ISETP.GE.AND P3, PT, R9, R208.reuse, PT ;  /* 0x000000d00900720c */ /* 0x080fe40003f66270 */
[----:B------:R-:W-:-:S02]  /*e320*/  ISETP.GE.AND P5, PT, R81, R208, PT ;  /* 0x000000d05100720c */ /* 0x000fc40003fa6270 */
[-C--:B------:R-:W-:Y:S02]  /*e330*/  ISETP.GE.AND P1, PT, R80, R208.reuse, PT ;  /* 0x000000d05000720c */ /* 0x080fe40003f26270 */
[----:B------:R-:W-:Y:S02]  /*e340*/  ISETP.GE.AND P2, PT, R19, R208, PT ;  /* 0x000000d01300720c */ /* 0x000fe40003f46270 */
[----:B------:R-:W-:Y:S02]  /*e350*/  FSEL R175, R176, -INF , !P6 ;  /* 0xff800000b0af7808 */ /* 0x000fe40007000000 */
[----:B------:R-:W-:Y:S02]  /*e360*/  FSEL R172, R172, -INF , !P4 ;  /* 0xff800000acac7808 */ /* 0x000fe40006000000 */
[----:B------:R-:W-:Y:S02]  /*e370*/  FSEL R122, R122, -INF , !P3 ;  /* 0xff8000007a7a7808 */ /* 0x000fe40005800000 */
[----:B------:R-:W-:-:S02]  /*e380*/  FSEL R173, R182, -INF , !P5 ;  /* 0xff800000b6ad7808 */ /* 0x000fc40006800000 */
[CC--:B------:R-:W-:Y:S02]  /*e390*/  ISETP.GE.AND P6, PT, R17.reuse, R208.reuse, PT ;  /* 0x000000d01100720c */ /* 0x0c0fe40003fc6270 */
[----:B------:R-:W-:Y:S02]  /*e3a0*/  FSEL R178, R178, -INF , !P1 ;  /* 0xff800000b2b27808 */ /* 0x000fe40004800000 */
[----:B------:R-:W-:Y:S02]  /*e3b0*/  ISETP.GE.AND P4, PT, R4, R208, PT ;  /* 0x000000d00400720c */ /* 0x000fe40003f86270 */
[----:B------:R-:W-:Y:S02]  /*e3c0*/  FSEL R174, R174, -INF , !P2 ;  /* 0xff800000aeae7808 */ /* 0x000fe40005000000 */
[----:B------:R-:W-:Y:S02]  /*e3d0*/  PLOP3.LUT P3, PT, PT, PT, UP0, 0x80, 0x0 ;  /* 0x000000000000781c */ /* 0x000fe40003f6f008 */
[----:B------:R-:W-:-:S02]  /*e3e0*/  ISETP.GE.AND P5, PT, R17, R209, PT ;  /* 0x000000d11100720c */ /* 0x000fc40003fa6270 */
[-C--:B------:R-:W-:Y:S02]  /*e3f0*/  ISETP.GE.AND P1, PT, R15, R209.reuse, PT ;  /* 0x000000d10f00720c */ /* 0x080fe40003f26270 */
[----:B------:R-:W-:Y:S02]  /*e400*/  ISETP.GE.AND P2, PT, R13, R209, PT ;  /* 0x000000d10d00720c */ /* 0x000fe40003f46270 */
[----:B------:R-:W-:Y:S02]  /*e410*/  IADD3 R4, R250, 0xf1, RZ ;  /* 0x000000f1fa047810 */ /* 0x000fe40007ffe0ff */
[----:B------:R-:W-:Y:S02]  /*e420*/  FSEL R170, R170, -INF , !P6 ;  /* 0xff800000aaaa7808 */ /* 0x000fe40007000000 */
[----:B------:R-:W-:Y:S02]  /*e430*/  FSEL R168, R168, -INF , !P5 ;  /* 0xff800000a8a87808 */ /* 0x000fe40006800000 */
[----:B------:R-:W-:-:S02]  /*e440*/  FSEL R127, R127, -INF , !P4 ;  /* 0xff8000007f7f7808 */ /* 0x000fc40006000000 */
[-C--:B------:R-:W-:Y:S02]  /*e450*/  ISETP.GE.AND P6, PT, R4, R209.reuse, PT ;  /* 0x000000d10400720c */ /* 0x080fe40003fc6270 */
[----:B------:R-:W-:Y:S02]  /*e460*/  FSEL R164, R164, -INF , !P1 ;  /* 0xff800000a4a47808 */ /* 0x000fe40004800000 */
[----:B------:R-:W-:Y:S02]  /*e470*/  FSEL R114, R128, -INF , !P2 ;  /* 0xff80000080727808 */ /* 0x000fe40005000000 */
[-C--:B------:R-:W-:Y:S02]  /*e480*/  ISETP.GE.AND P5, PT, R13, R208.reuse, PT ;  /* 0x000000d00d00720c */ /* 0x080fe40003fa6270 */
[C---:B------:R-:W-:Y:S02]  /*e490*/  ISETP.GE.AND P4, PT, R11.reuse, R209, PT ;  /* 0x000000d10b00720c */ /* 0x040fe40003f86270 */
[----:B------:R-:W-:-:S02]  /*e4a0*/  ISETP.GE.AND P1, PT, R11, R208, PT ;  /* 0x000000d00b00720c */ /* 0x000fc40003f26270 */
[----:B------:R-:W-:Y:S02]  /*e4b0*/  ISETP.GE.AND P2, PT, R4, R208, PT ;  /* 0x000000d00400720c */ /* 0x000fe40003f46270 */
[----:B------:R-:W-:Y:S02]  /*e4c0*/  IADD3 R250, R250, 0xf9, RZ ;  /* 0x000000f9fafa7810 */ /* 0x000fe40007ffe0ff */
[----:B------:R-:W-:Y:S02]  /*e4d0*/  FSEL R113, R121, -INF , !P6 ;  /* 0xff80000079717808 */ /* 0x000fe40007000000 */
[----:B------:R-:W-:Y:S02]  /*e4e0*/  FSEL R115, R130, -INF , !P5 ;  /* 0xff80000082737808 */ /* 0x000fe40006800000 */
[----:B------:R-:W-:Y:S02]  /*e4f0*/  FSEL R123, R123, -INF , !P2 ;  /* 0xff8000007b7b7808 */ /* 0x000fe40005000000 */
[----:B------:R-:W-:-:S02]  /*e500*/  FSEL R121, R124, -INF , !P4 ;  /* 0xff8000007c797808 */ /* 0x000fc40006000000 */
[----:B------:R-:W-:Y:S02]  /*e510*/  FSEL R126, R126, -INF , !P1 ;  /* 0xff8000007e7e7808 */ /* 0x000fe40004800000 */
[-C--:B------:R-:W-:Y:S02]  /*e520*/  ISETP.GE.AND P6, PT, R9, R209.reuse, PT ;  /* 0x000000d10900720c */ /* 0x080fe40003fc6270 */
[CC--:B------:R-:W-:Y:S02]  /*e530*/  ISETP.GE.AND P5, PT, R5.reuse, R209.reuse, PT ;  /* 0x000000d10500720c */ /* 0x0c0fe40003fa6270 */
[-C--:B------:R-:W-:Y:S02]  /*e540*/  ISETP.GE.AND P2, PT, R5, R208.reuse, PT ;  /* 0x000000d00500720c */ /* 0x080fe40003f46270 */
[C---:B------:R-:W-:Y:S02]  /*e550*/  ISETP.GE.AND P4, PT, R250.reuse, R209, PT ;  /* 0x000000d1fa00720c */ /* 0x040fe40003f86270 */
[----:B------:R-:W-:-:S02]  /*e560*/  ISETP.GE.AND P1, PT, R250, R208, PT ;  /* 0x000000d0fa00720c */ /* 0x000fc40003f26270 */
[----:B------:R-:W-:Y:S02]  /*e570*/  FSEL R120, R120, -INF , !P6 ;  /* 0xff80000078787808 */ /* 0x000fe40007000000 */
[----:B------:R-:W-:Y:S02]  /*e580*/  FSEL R117, R117, -INF , !P4 ;  /* 0xff80000075757808 */ /* 0x000fe40006000000 */
[----:B------:R-:W-:Y:S02]  /*e590*/  FSEL R116, R116, -INF , !P5 ;  /* 0xff80000074747808 */ /* 0x000fe40006800000 */
[----:B------:R-:W-:Y:S02]  /*e5a0*/  FSEL R118, R118, -INF , !P2 ;  /* 0xff80000076767808 */ /* 0x000fe40005000000 */
[----:B------:R-:W-:Y:S01]  /*e5b0*/  FSEL R119, R119, -INF , !P1 ;  /* 0xff80000077777808 */ /* 0x000fe20004800000 */
[----:B------:R-:W-:Y:S05]  /*e5c0*/  @!P3 BRA `(.L_x_768) ;  /* 0x000011c00000b947 */ /* 0x000fea0003800000 */
[----:B------:R-:W-:Y:S02]  /*e5d0*/  PLOP3.LUT P1, PT, PT, PT, UP5, 0x80, 0x0 ;  /* 0x000000000000781c */ /* 0x000fe40003f2f058 */
[----:B------:R-:W-:-:S11]  /*e5e0*/  MOV R6, c[0x0][0x198] ;  /* 0x0000660000067a02 */ /* 0x000fd60000000f00 */
[----:B------:R-:W-:Y:S05]  /*e5f0*/  @!P1 BRA `(.L_x_769) ;  /* 0x0000049000009947 */ /* 0x000fea0003800000 */
[----:B------:R-:W-:Y:S01]  /*e600*/  IABS R4, c[0x0][0x2d0] ;  /* 0x0000b40000047a13 */ /* 0x000fe20000000000 */
[----:B------:R-:W-:Y:S01]  /*e610*/  UIADD3 UR12, UR4, -0x100, URZ ;  /* 0xffffff00040c7890 */ /* 0x000fe2000fffe03f */
[----:B------:R-:W-:Y:S01]  /*e620*/  IABS R5, UR4 ;  /* 0x0000000400057c13 */ /* 0x000fe20008000000 */
[----:B------:R-:W-:Y:S02]  /*e630*/  UMOV UR24, URZ ;  /* 0x0000003f00187c82 */ /* 0x000fe40008000000 */
[----:B------:R-:W-:Y:S01]  /*e640*/  IMAD.MOV.U32 R8, RZ, RZ, R4 ;  /* 0x000000ffff087224 */ /* 0x000fe200078e0004 */
[----:B------:R-:W1:Y:S01]  /*e650*/  R2UR UR9, R5 ;  /* 0x00000000050973c2 */ /* 0x000e6200000e0000 */
[----:B------:R-:W-:-:S05]  /*e660*/  IMAD.U32 R4, RZ, RZ, UR12 ;  /* 0x0000000cff047e24 */ /* 0x000fca000f8e00ff */
[----:B------:R-:W-:Y:S02]  /*e670*/  IABS R4, R4 ;  /* 0x0000000400047213 */ /* 0x000fe40000000000 */
[----:B------:R-:W2:Y:S08]  /*e680*/  R2UR UR5, R8 ;  /* 0x00000000080573c2 */ /* 0x000eb000000e0000 */
[----:B------:R-:W3:Y:S01]  /*e690*/  R2UR UR7, R4 ;  /* 0x00000000040773c2 */ /* 0x000ee200000e0000 */
[----:B--2---:R-:W2:Y:S08]  /*e6a0*/  I2F.RP R9, UR5 ;  /* 0x0000000500097d06 */ /* 0x004eb00008209400 */
[----:B--2---:R-:W2:Y:S02]  /*e6b0*/  MUFU.RCP R7, R9 ;  /* 0x0000000900077308 */ /* 0x004ea40000001000 */
[----:B--2---:R-:W-:-:S06]  /*e6c0*/  IADD3 R7, R7, 0xffffffe, RZ ;  /* 0x0ffffffe07077810 */ /* 0x004fcc0007ffe0ff */
[----:B------:R-:W2:Y:S02]  /*e6d0*/  F2I.FTZ.U32.TRUNC.NTZ R7, R7 ;  /* 0x0000000700077305 */ /* 0x000ea4000021f000 */
[----:B--2---:R-:W2:Y:S02]  /*e6e0*/  R2UR UR25, R7 ;  /* 0x00000000071973c2 */ /* 0x004ea400000e0000 */
[----:B--2---:R-:W-:-:S04]  /*e6f0*/  UIADD3 UR6, URZ, -UR25, URZ ;  /* 0x800000193f067290 */ /* 0x004fc8000fffe03f */
[----:B------:R-:W-:-:S04]  /*e700*/  UIMAD UR6, UR6, UR5, URZ ;  /* 0x00000005060672a4 */ /* 0x000fc8000f8e023f */
[----:B------:R-:W-:-:S04]  /*e710*/  UIMAD.WIDE.U32 UR26, UR25, UR6, UR24 ;  /* 0x00000006191a72a5 */ /* 0x000fc8000f8e0018 */
[----:B-1----:R-:W-:Y:S02]  /*e720*/  UIMAD.WIDE.U32 UR24, UR27, UR9, URZ ;  /* 0x000000091b1872a5 */ /* 0x002fe4000f8e003f */
[----:B---3--:R-:W-:Y:S02]  /*e730*/  UIMAD.WIDE.U32 UR26, UR27, UR7, URZ ;  /* 0x000000071b1a72a5 */ /* 0x008fe4000f8e003f */
        /* <DEDUP_REMOVED lines=48> */
[----:B------:R-:W-:-:S04]  /*ea40*/  IMAD R4, R4, c[0x0][0x180], RZ ;  /* 0x0000600004047a24 */ /* 0x000fc800078e02ff */
[----:B------:R-:W-:Y:S02]  /*ea50*/  IMAD R4, R5, c[0x0][0x184], R4 ;  /* 0x0000610005047a24 */ /* 0x000fe400078e0204 */
[----:B------:R-:W-:-:S03]  /*ea60*/  IMAD.MOV.U32 R5, RZ, RZ, R8 ;  /* 0x000000ffff057224 */ /* 0x000fc600078e0008 */
[----:B------:R-:W-:Y:S01]  /*ea70*/  IADD3 R4, R9, R4, RZ ;  /* 0x0000000409047210 */ /* 0x000fe20007ffe0ff */
[----:B------:R-:W-:Y:S05]  /*ea80*/  BRA `(.L_x_770) ;  /* 0x0000002000007947 */ /* 0x000fea0003800000 */
.L_x_769:
[----:B------:R-:W-:-:S04]  /*ea90*/  LEA R5, -R6, RZ, 0x8 ;  /* 0x000000ff06057211 */ /* 0x000fc800078e41ff */
[----:B------:R-:W-:Y:S02]  /*eaa0*/  SHF.R.S32.HI R4, RZ, 0x1f, R5 ;  /* 0x0000001fff047819 */ /* 0x000fe40000011405 */
.L_x_770:
[--C-:B------:R-:W-:Y:S01]  /*eab0*/  @!P0 IMAD.MOV.U32 R10, RZ, RZ, R202.reuse ;  /* 0x000000ffff0a8224 */ /* 0x100fe200078e00ca */
[C-C-:B------:R-:W-:Y:S01]  /*eac0*/  @!P0 IADD3 R8, P2, P1, R5.reuse, UR23, R202.reuse ;  /* 0x0000001705088c10 */ /* 0x140fe2000f95e0ca */
[--C-:B------:R-:W-:Y:S01]  /*ead0*/  @!P0 IMAD.MOV.U32 R11, RZ, RZ, R203.reuse ;  /* 0x000000ffff0b8224 */ /* 0x100fe200078e00cb */
[----:B------:R1:W-:Y:S01]  /*eae0*/  @P0 STS.128 [R244+0x2000], RZ ;  /* 0x002000fff4000388 */ /* 0x0003e20000000c00 */
[----:B------:R-:W-:Y:S01]  /*eaf0*/  @!P0 IMAD.MOV.U32 R13, RZ, RZ, c[0x0][0x19c] ;  /* 0x00006700ff0d8624 */ /* 0x000fe200078e00ff */
[--C-:B------:R-:W-:Y:S01]  /*eb00*/  @!P0 IADD3.X R7, R4, UR22, R203.reuse, P2, P1 ;  /* 0x0000001604078c10 */ /* 0x100fe200097e24cb */
[----:B------:R-:W-:Y:S01]  /*eb10*/  @!P0 IMAD.WIDE.U32 R14, R6, 0x50, R202 ;  /* 0x00000050060e8825 */ /* 0x000fe200078e00ca */
[----:B------:R-:W-:Y:S01]  /*eb20*/  @!P0 LEA R80, P3, R8, c[0x0][0x168], 0x1 ;  /* 0x00005a0008508a11 */ /* 0x000fe200078608ff */
[----:B------:R-:W-:Y:S02]  /*eb30*/  BSSY B0, `(.L_x_771) ;  /* 0x00000c2000007945 */ /* 0x000fe40003800000 */
[----:B------:R-:W-:Y:S01]  /*eb40*/  @!P0 IMAD.MOV.U32 R9, RZ, RZ, c[0x0][0x19c] ;  /* 0x00006700ff098624 */ /* 0x000fe200078e00ff */
[----:B------:R-:W-:Y:S01]  /*eb50*/  @!P0 IADD3 R14, P1, R5, R14, RZ ;  /* 0x0000000e050e8210 */ /* 0x000fe20007f3e0ff */
[----:B------:R-:W-:Y:S01]  /*eb60*/  @!P0 IMAD.WIDE.U32 R10, R6, 0x30, R10 ;  /* 0x00000030060a8825 */ /* 0x000fe200078e000a */
[----:B------:R-:W-:-:S03]  /*eb70*/  @!P0 LEA.HI.X R81, R8, c[0x0][0x16c], R7, 0x1, P3 ;  /* 0x00005b0008518a11 */ /* 0x000fc600018f0c07 */
[--C-:B------:R-:W-:Y:S01]  /*eb80*/  @!P0 IMAD.MOV.U32 R46, RZ, RZ, R202.reuse ;  /* 0x000000ffff2e8224 */ /* 0x100fe200078e00ca */
[----:B------:R-:W-:Y:S01]  /*eb90*/  @!P0 IADD3 R10, P2, R5, R10, RZ ;  /* 0x0000000a050a8210 */ /* 0x000fe20007f5e0ff */
[--C-:B------:R-:W-:Y:S02]  /*eba0*/  @!P0 IMAD.MOV.U32 R47, RZ, RZ, R203.reuse ;  /* 0x000000ffff2f8224 */ /* 0x100fe400078e00cb */
[----:B------:R-:W-:Y:S02]  /*ebb0*/  @!P0 IMAD.MOV.U32 R44, RZ, RZ, R202 ;  /* 0x000000ffff2c8224 */ /* 0x000fe400078e00ca */
[----:B------:R-:W-:Y:S02]  /*ebc0*/  @!P0 IMAD.MOV.U32 R45, RZ, RZ, R203 ;  /* 0x000000ffff2d8224 */ /* 0x000fe400078e00cb */
[----:B------:R-:W-:Y:S02]  /*ebd0*/  @!P0 IMAD R13, R13, 0x50, RZ ;  /* 0x000000500d0d8824 */ /* 0x000fe400078e02ff */
[----:B------:R-:W-:-:S02]  /*ebe0*/  @!P0 IMAD R9, R9, 0x30, RZ ;  /* 0x0000003009098824 */ /* 0x000fc400078e02ff */
[----:B------:R-:W-:Y:S01]  /*ebf0*/  @!P0 IMAD.WIDE.U32 R56, R6, 0x60, R46 ;  /* 0x0000006006388825 */ /* 0x000fe200078e002e */
[C---:B------:R-:W-:Y:S02]  /*ec00*/  @!P0 IADD3.X R13, R4.reuse, R13, R15, P1, !PT ;  /* 0x0000000d040d8210 */ /* 0x040fe40000ffe40f */
[----:B------:R-:W-:Y:S01]  /*ec10*/  @!P0 IADD3.X R9, R4, R9, R11, P2, !PT ;  /* 0x0000000904098210 */ /* 0x000fe200017fe40b */
[----:B------:R-:W-:Y:S01]  /*ec20*/  @!P0 IMAD.MOV.U32 R21, RZ, RZ, c[0x0][0x19c] ;  /* 0x00006700ff158624 */ /* 0x000fe200078e00ff */
[----:B------:R-:W-:Y:S01]  /*ec30*/  @!P0 IADD3 R16, P4, R5, R56, RZ ;  /* 0x0000003805108210 */ /* 0x000fe20007f9e0ff */
[----:B------:R-:W-:Y:S02]  /*ec40*/  @!P0 IMAD.MOV.U32 R18, RZ, RZ, R202 ;  /* 0x000000ffff128224 */ /* 0x000fe400078e00ca */
[----:B------:R-:W-:Y:S02]  /*ec50*/  @!P0 IMAD.MOV.U32 R19, RZ, RZ, R203 ;  /* 0x000000ffff138224 */ /* 0x000fe400078e00cb */
[----:B------:R-:W-:-:S04]  /*ec60*/  @!P0 IMAD.WIDE.U32 R46, R6, 0x90, R44 ;  /* 0x00000090062e8825 */ /* 0x000fc800078e002c */
[----:B------:R-:W-:Y:S01]  /*ec70*/  @!P0 IMAD.MOV.U32 R23, RZ, RZ, c[0x0][0x19c] ;  /* 0x00006700ff178624 */ /* 0x000fe200078e00ff */
[----:B------:R-:W-:Y:S01]  /*ec80*/  @!P0 IADD3 R22, P2, R5, R46, RZ ;  /* 0x0000002e05168210 */ /* 0x000fe20007f5e0ff */
[----:B------:R-:W-:-:S04]  /*ec90*/  @!P0 IMAD.WIDE.U32 R44, R6, 0xa0, R202 ;  /* 0x000000a0062c8825 */ /* 0x000fc800078e00ca */
[----:B------:R-:W-:Y:S01]  /*eca0*/  @!P0 IMAD.MOV.U32 R15, RZ, RZ, c[0x0][0x19c] ;  /* 0x00006700ff0f8624 */ /* 0x000fe200078e00ff */
[----:B------:R-:W-:Y:S01]  /*ecb0*/  @!P0 IADD3 R24, P1, R5, R44, RZ ;  /* 0x0000002c05188210 */ /* 0x000fe20007f3e0ff */
[----:B------:R-:W-:Y:S02]  /*ecc0*/  @!P0 IMAD.MOV.U32 R17, RZ, RZ, c[0x0][0x19c] ;  /* 0x00006700ff118624 */ /* 0x000fe400078e00ff */
[----:B------:R-:W-:-:S04]  /*ecd0*/  @!P0 IMAD.WIDE.U32 R18, R6, 0x70, R18 ;  /* 0x0000007006128825 */ /* 0x000fc800078e0012 */
[----:B------:R-:W-:Y:S01]  /*ece0*/  @!P0 IMAD R21, R21, 0x90, RZ ;  /* 0x0000009015158824 */ /* 0x000fe200078e02ff */
[----:B------:R-:W-:Y:S01]  /*ecf0*/  @!P0 IADD3 R18, P3, R5, R18, RZ ;  /* 0x0000001205128210 */ /* 0x000fe20007f7e0ff */
[----:B------:R-:W-:Y:S02]  /*ed00*/  @!P0 IMAD R23, R23, 0xa0, RZ ;  /* 0x000000a017178824 */ /* 0x000fe400078e02ff */
[----:B------:R-:W-:Y:S01]  /*ed10*/  @!P0 IMAD R15, R15, 0x60, RZ ;  /* 0x000000600f0f8824 */ /* 0x000fe200078e02ff */
[C---:B------:R-:W-:Y:S01]  /*ed20*/  @!P0 IADD3.X R21, R4.reuse, R21, R47, P2, !PT ;  /* 0x0000001504158210 */ /* 0x040fe200017fe42f */
[----:B------:R-:W-:Y:S01]  /*ed30*/  @!P0 IMAD R17, R17, 0x70, RZ ;  /* 0x0000007011118824 */ /* 0x000fe200078e02ff */
[C---:B------:R-:W-:Y:S01]  /*ed40*/  @!P0 IADD3.X R23, R4.reuse, R23, R45, P1, !PT ;  /* 0x0000001704178210 */ /* 0x040fe20000ffe42d */
[--C-:B------:R-:W-:Y:S01]  /*ed50*/  @!P0 IMAD.MOV.U32 R46, RZ, RZ, R202.reuse ;  /* 0x000000ffff2e8224 */ /* 0x100fe200078e00ca */
[C---:B------:R-:W-:Y:S01]  /*ed60*/  @!P0 IADD3.X R15, R4.reuse, R15, R57, P4, !PT ;  /* 0x0000000f040f8210 */ /* 0x040fe200027fe439 */
[----:B------:R-:W-:Y:S01]  /*ed70*/  @!P0 IMAD.MOV.U32 R47, RZ, RZ, R203 ;  /* 0x000000ffff2f8224 */ /* 0x000fe200078e00cb */
[----:B------:R-:W-:Y:S01]  /*ed80*/  @!P0 IADD3.X R17, R4, R17, R19, P3, !PT ;  /* 0x0000001104118210 */ /* 0x000fe20001ffe413 */
[----:B------:R-:W-:-:S02]  /*ed90*/  @!P0 IMAD.MOV.U32 R44, RZ, RZ, R202 ;  /* 0x000000ffff2c8224 */ /* 0x000fc400078e00ca */
[--C-:B------:R-:W-:Y:S02]  /*eda0*/  @!P0 IMAD.MOV.U32 R45, RZ, RZ, R203.reuse ;  /* 0x000000ffff2d8224 */ /* 0x100fe400078e00cb */
[----:B------:R-:W-:Y:S02]  /*edb0*/  @!P0 IMAD.MOV.U32 R19, RZ, RZ, c[0x0][0x19c] ;  /* 0x00006700ff138624 */ /* 0x000fe400078e00ff */
[----:B------:R-:W-:Y:S02]  /*edc0*/  @!P0 IMAD.MOV.U32 R56, RZ, RZ, R202 ;  /* 0x000000ffff388224 */ /* 0x000fe400078e00ca */
[----:B------:R-:W-:Y:S02]  /*edd0*/  @!P0 IMAD.MOV.U32 R57, RZ, RZ, R203 ;  /* 0x000000ffff398224 */ /* 0x000fe400078e00cb */
[----:B------:R-:W-:-:S04]  /*ede0*/  @!P0 IMAD.WIDE.U32 R176, R6, 0xc0, R46 ;  /* 0x000000c006b08825 */ /* 0x000fc800078e002e */
[----:B------:R-:W-:Y:S01]  /*edf0*/  @!P0 IMAD.MOV.U32 R11, RZ, RZ, c[0x0][0x19c] ;  /* 0x00006700ff0b8624 */ /* 0x000fe200078e00ff */
[----:B------:R-:W-:Y:S01]  /*ee00*/  @!P0 IADD3 R47, P3, R5, R176, RZ ;  /* 0x000000b0052f8210 */ /* 0x000fe20007f7e0ff */
[----:B------:R-:W-:-:S04]  /*ee10*/  @!P0 IMAD.WIDE.U32 R82, R6, 0xd0, R44 ;  /* 0x000000d006528825 */ /* 0x000fc800078e002c */
[----:B------:R-:W-:Y:S02]  /*ee20*/  @!P0 IMAD.MOV.U32 R7, RZ, RZ, c[0x0][0x19c] ;  /* 0x00006700ff078624 */ /* 0x000fe400078e00ff */
[----:B------:R-:W-:-:S04]  /*ee30*/  @!P0 IMAD.WIDE.U32 R62, R6, 0xe0, R202 ;  /* 0x000000e0063e8825 */ /* 0x000fc800078e00ca */
[----:B------:R-:W-:Y:S01]  /*ee40*/  @!P0 IMAD.MOV.U32 R61, RZ, RZ, c[0x0][0x19c] ;  /* 0x00006700ff3d8624 */ /* 0x000fe200078e00ff */
[C---:B------:R-:W-:Y:S01]  /*ee50*/  @!P0 IADD3 R59, P1, R5.reuse, R62, RZ ;  /* 0x0000003e053b8210 */ /* 0x040fe20007f3e0ff */
[----:B------:R-:W-:Y:S01]  /*ee60*/  @!P0 IMAD.WIDE.U32 R180, R6, 0xb0, R56 ;  /* 0x000000b006b48825 */ /* 0x000fe200078e0038 */
[----:B------:R-:W-:-:S03]  /*ee70*/  @!P0 IADD3 R57, P2, R5, R82, RZ ;  /* 0x0000005205398210 */ /* 0x000fc60007f5e0ff */
[----:B------:R-:W-:Y:S01]  /*ee80*/  @!P0 IMAD R19, R19, 0xc0, RZ ;  /* 0x000000c013138824 */ /* 0x000fe200078e02ff */
[----:B------:R-:W-:Y:S01]  /*ee90*/  @!P0 IADD3 R45, P4, R5, R180, RZ ;  /* 0x000000b4052d8210 */ /* 0x000fe20007f9e0ff */
[----:B------:R-:W-:Y:S02]  /*eea0*/  @!P0 IMAD R11, R11, 0xd0, RZ ;  /* 0x000000d00b0b8824 */ /* 0x000fe400078e02ff */
[----:B------:R-:W-:Y:S01]  /*eeb0*/  @!P0 IMAD R7, R7, 0xe0, RZ ;  /* 0x000000e007078824 */ /* 0x000fe200078e02ff */
[C---:B------:R-:W-:Y:S01]  /*eec0*/  @!P0 IADD3.X R28, R4.reuse, R19, R177, P3, !PT ;  /* 0x00000013041c8210 */ /* 0x040fe20001ffe4b1 */
[----:B------:R-:W-:Y:S01]  /*eed0*/  @!P0 IMAD R61, R61, 0xb0, RZ ;  /* 0x000000b03d3d8824 */ /* 0x000fe200078e02ff */
[----:B------:R-:W-:Y:S01]  /*eee0*/  @!P0 IADD3.X R30, R4, R11, R83, P2, !PT ;  /* 0x0000000b041e8210 */ /* 0x000fe200017fe453 */
[----:B------:R-:W-:Y:S01]  /*eef0*/  @!P0 IMAD.MOV.U32 R19, RZ, RZ, c[0x0][0x19c] ;  /* 0x00006700ff138624 */ /* 0x000fe200078e00ff */
[----:B------:R-:W-:Y:S01]  /*ef00*/  @!P0 LEA R20, P2, R6, R202, 0x7 ;  /* 0x000000ca06148211 */ /* 0x000fe200078438ff */
[----:B------:R-:W-:Y:S01]  /*ef10*/  @!P0 IMAD.MOV.U32 R11, RZ, RZ, c[0x0][0x19c] ;  /* 0x00006700ff0b8624 */ /* 0x000fe200078e00ff */
[C---:B------:R-:W-:Y:S01]  /*ef20*/  @!P0 IADD3.X R32, R4.reuse, R7, R63, P1, !PT ;  /* 0x0000000704208210 */ /* 0x040fe20000ffe43f */
[----:B------:R-:W-:Y:S01]  /*ef30*/  @!P0 IMAD.MOV.U32 R7, RZ, RZ, c[0x0][0x19c] ;  /* 0x00006700ff078624 */ /* 0x000fe200078e00ff */
[----:B------:R-:W-:-:S02]  /*ef40*/  @!P0 IADD3.X R26, R4, R61, R181, P4, !PT ;  /* 0x0000003d041a8210 */ /* 0x000fc400027fe4b5 */
[C---:B------:R-:W-:Y:S02]  /*ef50*/  @!P0 LEA R8, P4, R6.reuse, R202, 0x5 ;  /* 0x000000ca06088211 */ /* 0x040fe400078828ff */
[-C--:B------:R-:W-:Y:S02]  /*ef60*/  @!P0 LEA.HI.X R19, R6, R203.reuse, R19, 0x7, P2 ;  /* 0x000000cb06138211 */ /* 0x080fe400010f3c13 */
[----:B------:R-:W-:Y:S02]  /*ef70*/  LEA R252, P1, R202, c[0x0][0x168], 0x1 ;  /* 0x00005a00cafc7a11 */ /* 0x000fe400078208ff */
[C---:B------:R-:W-:Y:S02]  /*ef80*/  @!P0 IADD3 R20, P2, R5.reuse, R20, RZ ;  /* 0x0000001405148210 */ /* 0x040fe40007f5e0ff */
[C---:B------:R-:W-:Y:S02]  /*ef90*/  @!P0 LEA R12, P3, R6.reuse, R202, 0x6 ;  /* 0x000000ca060c8211 */ /* 0x040fe400078630ff */
[----:B------:R-:W-:Y:S01]  /*efa0*/  @!P0 LEA.HI.X R7, R6, R203, R7, 0x5, P4 ;  /* 0x000000cb06078211 */ /* 0x000fe200020f2c07 */
[----:B------:R-:W-:Y:S01]  /*efb0*/  @!P0 IMAD.X R19, R4, 0x1, R19, P2 ;  /* 0x0000000104138824 */ /* 0x000fe200010e0613 */
[----:B------:R-:W-:-:S02]  /*efc0*/  @!P0 IADD3 R8, P4, R5, R8, RZ ;  /* 0x0000000805088210 */ /* 0x000fc40007f9e0ff */
[----:B------:R-:W-:Y:S02]  /*efd0*/  LEA.HI.X R251, R202, c[0x0][0x16c], R203, 0x1, P1 ;  /* 0x00005b00cafb7a11 */ /* 0x000fe400008f0ccb */
[C---:B------:R-:W-:Y:S01]  /*efe0*/  @!P0 LEA R82, P1, R5.reuse, R252, 0x1 ;  /* 0x000000fc05528211 */ /* 0x040fe200078208ff */
[----:B------:R-:W-:Y:S01]  /*eff0*/  @!P0 IMAD.X R7, R4, 0x1, R7, P4 ;  /* 0x0000000104078824 */ /* 0x000fe200020e0607 */
[----:B------:R-:W-:Y:S02]  /*f000*/  @!P0 LEA.HI.X R11, R6, R203, R11, 0x6, P3 ;  /* 0x000000cb060b8211 */ /* 0x000fe400018f340b */
[----:B------:R-:W-:Y:S02]  /*f010*/  @!P0 LEA R176, P2, R20, c[0x0][0x168], 0x1 ;  /* 0x00005a0014b08a11 */ /* 0x000fe400078408ff */
[----:B------:R-:W-:Y:S02]  /*f020*/  @!P0 IADD3 R12, P3, R5, R12, RZ ;  /* 0x0000000c050c8210 */ /* 0x000fe40007f7e0ff */
[----:B------:R-:W-:-:S02]  /*f030*/  @!P0 LEA R62, P4, R8, c[0x0][0x168], 0x1 ;  /* 0x00005a00083e8a11 */ /* 0x000fc400078808ff */
[----:B------:R-:W-:Y:S01]  /*f040*/  @!P0 LEA.HI.X R83, R5, R251, R4, 0x1, P1 ;  /* 0x000000fb05538211 */ /* 0x000fe200008f0c04 */
[----:B------:R-:W-:Y:S01]  /*f050*/  @!P0 IMAD.X R11, R4, 0x1, R11, P3 ;  /* 0x00000001040b8824 */ /* 0x000fe200018e060b */
[----:B------:R-:W-:Y:S02]  /*f060*/  @!P0 LEA.HI.X R177, R20, c[0x0][0x16c], R19, 0x1, P2 ;  /* 0x00005b0014b18a11 */ /* 0x000fe400010f0c13 */
[----:B------:R-:W-:Y:S01]  /*f070*/  @!P0 LEA R180, P2, R10, c[0x0][0x168], 0x1 ;  /* 0x00005a000ab48a11 */ /* 0x000fe200078408ff */
[----:B------:R-:W-:Y:S01]  /*f080*/  @!PT LDS RZ, [RZ] ;  /* 0x00000000fffff984 */ /* 0x000fe20000000800 */
[----:B------:R-:W-:Y:S01]  /*f090*/  @!PT LDS RZ, [RZ] ;  /* 0x00000000fffff984 */ /* 0x000fe20000000800 */
[----:B------:R-:W-:Y:S01]  /*f0a0*/  @!PT LDS RZ, [RZ] ;  /* 0x00000000fffff984 */ /* 0x000fe20000000800 */
[----:B------:R1:W-:Y:S01]  /*f0b0*/  @!P0 LDGSTS.E.BYPASS.LTC128B.128 [R244+0x2000], [R82.64] ;  /* 0x0200000052f48fae */ /* 0x0003e2000b901d54 */
[----:B------:R-:W-:Y:S02]  /*f0c0*/  @!P0 LEA R60, P3, R12, c[0x0][0x168], 0x1 ;  /* 0x00005a000c3c8a11 */ /* 0x000fe400078608ff */
[----:B------:R-:W-:Y:S01]  /*f0d0*/  @!P0 LEA.HI.X R63, R8, c[0x0][0x16c], R7, 0x1, P4 ;  /* 0x00005b00083f8a11 */ /* 0x000fe200020f0c07 */
        /* <DEDUP_REMOVED lines=28> */
[----:B------:R-:W-:-:S02]  /*f2a0*/  @!P0 LEA.HI.X R11, R24, c[0x0][0x16c], R23, 0x1, P1 ;  /* 0x00005b00180b8a11 */ /* 0x000fc400008f0c17 */
        /* <DEDUP_REMOVED lines=14> */
[----:B------:R-:W-:-:S02]  /*f390*/  @!P0 LEA.HI.X R19, R57, c[0x0][0x16c], R30, 0x1, P2 ;  /* 0x00005b0039138a11 */ /* 0x000fc400010f0c1e */
        /* <DEDUP_REMOVED lines=48> */
[----:B------:R-:W-:Y:S01]  /*f6a0*/  IMAD.WIDE.U32 R202, R6, 0xf0, R202 ;  /* 0x000000f006ca7825 */ /* 0x000fe200078e00ca */
[----:B------:R-:W-:-:S02]  /*f6b0*/  ULDC UR4, c[0x0][0x19c] ;  /* 0x0000670000047ab9 */ /* 0x000fc40000000800 */
[----:B------:R-:W-:Y:S02]  /*f6c0*/  UIMAD UR4, UR4, 0xf0, URZ ;  /* 0x000000f0040478a4 */ /* 0x000fe4000f8e023f */
[----:B------:R-:W-:-:S04]  /*f6d0*/  IADD3 R7, P0, R5, R202, RZ ;  /* 0x000000ca05077210 */ /* 0x000fc80007f1e0ff */
[----:B------:R-:W-:Y:S02]  /*f6e0*/  IADD3.X R6, R4, UR4, R203, P0, !PT ;  /* 0x0000000404067c10 */ /* 0x000fe400087fe4cb */
[----:B-1----:R-:W-:-:S04]  /*f6f0*/  LEA R8, P0, R7, c[0x0][0x168], 0x1 ;  /* 0x00005a0007087a11 */ /* 0x002fc800078008ff */
[----:B------:R-:W-:-:S05]  /*f700*/  LEA.HI.X R9, R7, c[0x0][0x16c], R6, 0x1, P0 ;  /* 0x00005b0007097a11 */ /* 0x000fca00000f0c06 */
[----:B------:R-:W-:Y:S01]  /*f710*/  @!PT LDS RZ, [RZ] ;  /* 0x00000000fffff984 */ /* 0x000fe20000000800 */
[----:B------:R-:W-:Y:S01]  /*f720*/  @!PT LDS RZ, [RZ] ;  /* 0x00000000fffff984 */ /* 0x000fe20000000800 */
[----:B------:R-:W-:Y:S01]  /*f730*/  @!PT LDS RZ, [RZ] ;  /* 0x00000000fffff984 */ /* 0x000fe20000000800 */
[----:B------:R1:W-:Y:S04]  /*f740*/  LDGSTS.E.BYPASS.LTC128B.128 [R244+0x9800], [R8.64] ;  /* 0x0980000008f47fae */ /* 0x0003e8000b901d54 */
.L_x_772:
[----:B------:R-:W-:Y:S05]  /*f750*/  BSYNC B0 ;  /* 0x0000000000007941 */ /* 0x000fea0003800000 */
.L_x_771:
[----:B------:R-:W0:Y:S01]  /*f760*/  LDGDEPBAR ;  /* 0x00000000000079af */ /* 0x000e220000000000 */
[----:B------:R-:W-:-:S04]  /*f770*/  LEA R252, P0, R5, R252, 0x1 ;  /* 0x000000fc05fc7211 */ /* 0x000fc800078008ff */
[----:B------:R-:W-:Y:S02]  /*f780*/  LEA.HI.X R251, R5, R251, R4, 0x1, P0 ;  /* 0x000000fb05fb7211 */ /* 0x000fe400000f0c04 */
.L_x_768:
[----:B-1----:R-:W2:Y:S04]  /*f790*/  LDL.LU R10, [R1+0xc] ;  /* 0x00000c00010a7983 */ /* 0x002ea80000300800 */
[----:B------:R-:W3:Y:S01]  /*f7a0*/  LDL.LU R82, [R1+0x8] ;  /* 0x0000080001527983 */ /* 0x000ee20000300800 */
[----:B------:R-:W-:Y:S02]  /*f7b0*/  FMNMX.FTZ R5, R2, R27, !PT ;  /* 0x0000001b02057209 */ /* 0x000fe40007810000 */
[----:B------:R-:W-:Y:S01]  /*f7c0*/  FMNMX.FTZ R7, R0, R29, !PT ;  /* 0x0000001d00077209 */ /* 0x000fe20007810000 */
[----:B------:R-:W4:Y:S01]  /*f7d0*/  LDL.LU R8, [R1] ;  /* 0x0000000001087983 */ /* 0x000f220000300800 */
[----:B------:R-:W-:Y:S02]  /*f7e0*/  FMNMX.FTZ R4, R248, R5, !PT ;  /* 0x00000005f8047209 */ /* 0x000fe40007810000 */
[----:B------:R-:W-:Y:S01]  /*f7f0*/  FMNMX.FTZ R7, R220, R7, !PT ;  /* 0x00000007dc077209 */ /* 0x000fe20007810000 */
[----:B------:R-:W5:Y:S01]  /*f800*/  LDL.LU R9, [R1+0x4] ;  /* 0x0000040001097983 */ /* 0x000f620000300800 */
[----:B------:R-:W-:-:S03]  /*f810*/  FMNMX.FTZ R5, R35, R4, !PT ;  /* 0x0000000423057209 */ /* 0x000fc60007810000 */
[----:B------:R-:W-:Y:S01]  /*f820*/  LDSM.16.MT88.4 R16, [R237+0xa000] ;  /* 0x00a00000ed10783b */ /* 0x000fe20000004200 */
[----:B------:R-:W-:-:S03]  /*f830*/  FMNMX.FTZ R4, R222, R5, !PT ;  /* 0x00000005de047209 */ /* 0x000fc60007810000 */
[----:B------:R-:W-:Y:S01]  /*f840*/  LDSM.16.MT88.4 R20, [R234+0xa000] ;  /* 0x00a00000ea14783b */ /* 0x000fe20000004200 */
[----:B------:R-:W-:-:S03]  /*f850*/  FMNMX.FTZ R5, R31, R4, !PT ;  /* 0x000000041f057209 */ /* 0x000fc60007810000 */
[----:B------:R-:W-:Y:S01]  /*f860*/  LDSM.16.MT88.4 R44, [R237+0xa800] ;  /* 0x00a80000ed2c783b */ /* 0x000fe20000004200 */
[----:B------:R-:W-:-:S03]  /*f870*/  FMNMX.FTZ R4, R212, R5, !PT ;  /* 0x00000005d4047209 */ /* 0x000fc60007810000 */
[----:B------:R-:W-:Y:S01]  /*f880*/  LDSM.16.MT88.4 R56, [R235+0xa800] ;  /* 0x00a80000eb38783b */ /* 0x000fe20000004200 */
[----:B------:R-:W-:-:S04]  /*f890*/  FMNMX.FTZ R4, R25, R4, !PT ;  /* 0x0000000419047209 */ /* 0x000fc80007810000 */
[----:B------:R-:W-:-:S04]  /*f8a0*/  FMNMX.FTZ R5, R77, R4, !PT ;  /* 0x000000044d057209 */ /* 0x000fc80007810000 */
[----:B------:R-:W-:-:S04]  /*f8b0*/  FMNMX.FTZ R6, R76, R5, !PT ;  /* 0x000000054c067209 */ /* 0x000fc80007810000 */
[----:B------:R-:W-:Y:S02]  /*f8c0*/  FMNMX.FTZ R6, R245, R6, !PT ;  /* 0x00000006f5067209 */ /* 0x000fe40007810000 */
[----:B--2---:R-:W-:-:S04]  /*f8d0*/  FMNMX.FTZ R7, R10, R7, !PT ;  /* 0x000000070a077209 */ /* 0x004fc80007810000 */
[----:B------:R-:W-:Y:S02]  /*f8e0*/  FMNMX.FTZ R4, R218, R7, !PT ;  /* 0x00000007da047209 */ /* 0x000fe40007810000 */
[----:B---3--:R-:W-:Y:S02]  /*f8f0*/  FMNMX.FTZ R6, R82, R6, !PT ;  /* 0x0000000652067209 */ /* 0x008fe40007810000 */
        /* <DEDUP_REMOVED lines=45> */
[----:B-----5:R-:W-:-:S02]  /*fbd0*/  MOV R80, R9 ;  /* 0x0000000900507202 */ /* 0x020fc40000000f00 */
        /* <DEDUP_REMOVED lines=15> */
[----:B----4-:R-:W-:Y:S02]  /*fcd0*/  MOV R81, R8 ;  /* 0x0000000800517202 */ /* 0x010fe40000000f00 */
        /* <DEDUP_REMOVED lines=49> */
[----:B------:R-:W-:Y:S01]  /*fff0*/  MOV R208, R81 ;  /* 0x0000005100d07202 */ /* 0x000fe20000000f00 */
[----:B------:R-:W1:Y:S01]  /*10000*/  SHFL.BFLY PT, R4, R7, 0x2, 0x1f ;  /* 0x0c401f0007047f89 */ /* 0x000e6200000e0000 */
[----:B------:R-:W-:-:S02]  /*10010*/  FMNMX.FTZ R6, R122, R5, !PT ;  /* 0x000000057a067209 */ /* 0x000fc40007810000 */
[----:B------:R-:W-:Y:S02]  /*10020*/  MOV R209, R80 ;  /* 0x0000005000d17202 */ /* 0x000fe40000000f00 */
[----:B------:R-:W-:-:S04]  /*10030*/  FMNMX.FTZ R5, R123, R6, !PT ;  /* 0x000000067b057209 */ /* 0x000fc80007810000 */
[----:B------:R-:W-:-:S04]  /*10040*/  FMNMX.FTZ R6, R118, R5, !PT ;  /* 0x0000000576067209 */ /* 0x000fc80007810000 */
[----:B------:R-:W-:-:S05]  /*10050*/  FMNMX.FTZ R6, R119, R6, !PT ;  /* 0x0000000677067209 */ /* 0x000fca0007810000 */
[----:B------:R-:W2:Y:S01]  /*10060*/  SHFL.BFLY PT, R5, R6, 0x2, 0x1f ;  /* 0x0c401f0006057f89 */ /* 0x000ea200000e0000 */
[----:B-1----:R-:W-:-:S05]  /*10070*/  FMNMX.FTZ R4, R7, R4, !PT ;  /* 0x0000000407047209 */ /* 0x002fca0007810000 */
[----:B------:R-:W1:Y:S01]  /*10080*/  SHFL.BFLY PT, R183, R4, 0x1, 0x1f ;  /* 0x0c201f0004b77f89 */ /* 0x000e6200000e0000 */
[----:B--2---:R-:W-:-:S05]  /*10090*/  FMNMX.FTZ R5, R6, R5, !PT ;  /* 0x0000000506057209 */ /* 0x004fca0007810000 */
[----:B------:R-:W2:Y:S01]  /*100a0*/  SHFL.BFLY PT, R182, R5, 0x1, 0x1f ;  /* 0x0c201f0005b67f89 */ /* 0x000ea200000e0000 */
[----:B-1----:R-:W-:-:S04]  /*100b0*/  FMNMX.FTZ R183, R4, R183, !PT ;  /* 0x000000b704b77209 */ /* 0x002fc80007810000 */
[C---:B------:R-:W-:Y:S01]  /*100c0*/  FSETP.NEU.FTZ.AND P1, PT, R183.reuse, -INF , PT ;  /* 0xff800000b700780b */ /* 0x040fe20003f3d000 */
[----:B------:R-:W-:-:S05]  /*100d0*/  FMUL.FTZ R180, R183, c[0x0][0x23c] ;  /* 0x00008f00b7b47a20 */ /* 0x000fca0000410000 */
[----:B------:R-:W-:-:S05]  /*100e0*/  FSEL R180, R180, RZ, P1 ;  /* 0x000000ffb4b47208 */ /* 0x000fca0000800000 */
[--C-:B------:R-:W-:Y:S02]  /*100f0*/  FFMA.FTZ R181, R27, c[0x0][0x23c], -R180.reuse ;  /* 0x00008f001bb57a23 */ /* 0x100fe400000108b4 */
[--C-:B------:R-:W-:Y:S01]  /*10100*/  FFMA.FTZ R176, R248, c[0x0][0x23c], -R180.reuse ;  /* 0x00008f00f8b07a23 */ /* 0x100fe200000108b4 */
[----:B--2---:R-:W-:Y:S01]  /*10110*/  FMNMX.FTZ R182, R5, R182, !PT ;  /* 0x000000b605b67209 */ /* 0x004fe20007810000 */
[--C-:B------:R-:W-:Y:S01]  /*10120*/  FFMA.FTZ R179, R35, c[0x0][0x23c], -R180.reuse ;  /* 0x00008f0023b37a23 */ /* 0x100fe200000108b4 */
[----:B------:R-:W-:Y:S01]  /*10130*/  FSEL R5, R183, RZ, P1 ;  /* 0x000000ffb7057208 */ /* 0x000fe20000800000 */
[--C-:B------:R-:W-:Y:S01]  /*10140*/  FFMA.FTZ R166, R222, c[0x0][0x23c], -R180.reuse ;  /* 0x00008f00dea67a23 */ /* 0x100fe200000108b4 */
[C---:B------:R-:W-:Y:S01]  /*10150*/  FSETP.NEU.FTZ.AND P0, PT, R182.reuse, -INF , PT ;  /* 0xff800000b600780b */ /* 0x040fe20003f1d000 */
[----:B------:R-:W-:Y:S01]  /*10160*/  FMUL.FTZ R130, R182, c[0x0][0x23c] ;  /* 0x00008f00b6827a20 */ /* 0x000fe20000410000 */
[----:B------:R-:W-:Y:S01]  /*10170*/  MUFU.EX2 R181, R181 ;  /* 0x000000b500b57308 */ /* 0x000fe20000000800 */
[----:B------:R-:W-:Y:S01]  /*10180*/  FADD.FTZ R2, R2, -R5 ;  /* 0x8000000502027221 */ /* 0x000fe20000010000 */
[----:B------:R-:W-:Y:S01]  /*10190*/  FSEL R5, R182, RZ, P0 ;  /* 0x000000ffb6057208 */ /* 0x000fe20000000000 */
[----:B------:R-:W-:Y:S01]  /*101a0*/  FFMA.FTZ R28, R25, c[0x0][0x23c], -R180 ;  /* 0x00008f00191c7a23 */ /* 0x000fe200000108b4 */
[----:B------:R-:W-:Y:S01]  /*101b0*/  FSEL R130, R130, RZ, P0 ;  /* 0x000000ff82827208 */ /* 0x000fe20000000000 */
[----:B------:R-:W-:-:S02]  /*101c0*/  FMUL.FTZ R184, R2, c[0x0][0x23c] ;  /* 0x00008f0002b87a20 */ /* 0x000fc40000410000 */
[----:B------:R-:W-:Y:S01]  /*101d0*/  FADD.FTZ R5, R0, -R5 ;  /* 0x8000000500057221 */ /* 0x000fe20000010000 */
[----:B------:R-:W1:Y:S01]  /*101e0*/  MUFU.EX2 R176, R176 ;  /* 0x000000b000b07308 */ /* 0x000e620000000800 */
[--C-:B------:R-:W-:Y:S02]  /*101f0*/  FFMA.FTZ R177, R29, c[0x0][0x23c], -R130.reuse ;  /* 0x00008f001db17a23 */ /* 0x100fe40000010882 */
[--C-:B------:R-:W-:Y:S02]  /*10200*/  FFMA.FTZ R128, R220, c[0x0][0x23c], -R130.reuse ;  /* 0x00008f00dc807a23 */ /* 0x100fe40000010882 */
[--C-:B------:R-:W-:Y:S02]  /*10210*/  FFMA.FTZ R124, R10, c[0x0][0x23c], -R130.reuse ;  /* 0x00008f000a7c7a23 */ /* 0x100fe40000010882 */
[----:B------:R-:W-:Y:S01]  /*10220*/  FFMA.FTZ R185, R218, c[0x0][0x23c], -R130 ;  /* 0x00008f00dab97a23 */ /* 0x000fe20000010882 */
[----:B------:R-:W-:Y:S01]  /*10230*/  MUFU.EX2 R179, R179 ;  /* 0x000000b300b37308 */ /* 0x000fe20000000800 */
[----:B------:R-:W-:-:S02]  /*10240*/  FMUL.FTZ R2, R5, c[0x0][0x23c] ;  /* 0x00008f0005027a20 */ /* 0x000fc40000410000 */
[----:B------:R-:W2:Y:S01]  /*10250*/  LDSM.16.MT88.4 R4, [R235+0xa000] ;  /* 0x00a00000eb04783b */ /* 0x000ea20000004200 */
[----:B------:R-:W-:Y:S02]  /*10260*/  FFMA.FTZ R0, R31, c[0x0][0x23c], -R180 ;  /* 0x00008f001f007a23 */ /* 0x000fe400000108b4 */
[----:B------:R-:W-:Y:S02]  /*10270*/  FFMA.FTZ R3, R3, c[0x0][0x23c], -R130 ;  /* 0x00008f0003037a23 */ /* 0x000fe40000010882 */
[----:B------:R-:W3:Y:S01]  /*10280*/  MUFU.EX2 R166, R166 ;  /* 0x000000a600a67308 */ /* 0x000ee20000000800 */
[----:B-1----:R-:W-:Y:S01]  /*10290*/  F2FP.BF16.PACK_AB R8, R176, R181 ;  /* 0x000000b5b008723e */ /* 0x002fe200000010ff */
[--C-:B------:R-:W-:Y:S02]  /*102a0*/  FFMA.FTZ R53, R53, c[0x0][0x23c], -R180.reuse ;  /* 0x00008f0035357a23 */ /* 0x100fe400000108b4 */
[--C-:B------:R-:W-:Y:S02]  /*102b0*/  FFMA.FTZ R186, R71, c[0x0][0x23c], -R180.reuse ;  /* 0x00008f0047ba7a23 */ /* 0x100fe400000108b4 */
[----:B------:R-:W-:-:S02]  /*102c0*/  FFMA.FTZ R191, R191, c[0x0][0x23c], -R180 ;  /* 0x00008f00bfbf7a23 */ /* 0x000fc400000108b4 */
[----:B------:R-:W-:Y:S01]  /*102d0*/  MUFU.EX2 R177, R177 ;  /* 0x000000b100b17308 */ /* 0x000fe20000000800 */
[--C-:B------:R-:W-:Y:S02]  /*102e0*/  FFMA.FTZ R187, R187, c[0x0][0x23c], -R130.reuse ;  /* 0x00008f00bbbb7a23 */ /* 0x100fe40000010882 */
[----:B------:R-:W-:Y:S02]  /*102f0*/  FFMA.FTZ R189, R189, c[0x0][0x23c], -R130 ;  /* 0x00008f00bdbd7a23 */ /* 0x000fe40000010882 */
[----:B------:R-:W-:Y:S02]  /*10300*/  FFMA.FTZ R204, R91, c[0x0][0x23c], -R180 ;  /* 0x00008f005bcc7a23 */ /* 0x000fe400000108b4 */
[----:B------:R-:W-:Y:S01]  /*10310*/  FFMA.FTZ R206, R89, c[0x0][0x23c], -R130 ;  /* 0x00008f0059ce7a23 */ /* 0x000fe20000010882 */
[----:B------:R-:W1:Y:S01]  /*10320*/  MUFU.EX2 R128, R128 ;  /* 0x0000008000807308 */ /* 0x000e620000000800 */
[----:B---3--:R-:W-:Y:S01]  /*10330*/  F2FP.BF16.PACK_AB R10, R166, R179 ;  /* 0x000000b3a60a723e */ /* 0x008fe200000010ff */
[----:B------:R-:W-:-:S02]  /*10340*/  FFMA.FTZ R202, R75, c[0x0][0x23c], -R180 ;  /* 0x00008f004bca7a23 */ /* 0x000fc400000108b4 */
[--C-:B------:R-:W-:Y:S02]  /*10350*/  FFMA.FTZ R91, R42, c[0x0][0x23c], -R130.reuse ;  /* 0x00008f002a5b7a23 */ /* 0x100fe40000010882 */
[--C-:B------:R-:W-:Y:S02]  /*10360*/  FFMA.FTZ R84, R84, c[0x0][0x23c], -R130.reuse ;  /* 0x00008f0054547a23 */ /* 0x100fe40000010882 */
[----:B------:R-:W-:Y:S01]  /*10370*/  MUFU.EX2 R124, R124 ;  /* 0x0000007c007c7308 */ /* 0x000fe20000000800 */
[----:B------:R-:W-:Y:S02]  /*10380*/  FFMA.FTZ R89, R104, c[0x0][0x23c], -R130 ;  /* 0x00008f0068597a23 */ /* 0x000fe40000010882 */
[--C-:B------:R-:W-:Y:S02]  /*10390*/  FFMA.FTZ R203, R96, c[0x0][0x23c], -R180.reuse ;  /* 0x00008f0060cb7a23 */ /* 0x100fe400000108b4 */
[--C-:B------:R-:W-:Y:S02]  /*103a0*/  FFMA.FTZ R96, R99, c[0x0][0x23c], -R180.reuse ;  /* 0x00008f0063607a23 */ /* 0x100fe400000108b4 */
[----:B------:R-:W-:Y:S01]  /*103b0*/  FFMA.FTZ R99, R88, c[0x0][0x23c], -R180 ;  /* 0x00008f0058637a23 */ /* 0x000fe200000108b4 */
[----:B------:R-:W3:Y:S01]  /*103c0*/  MUFU.EX2 R185, R185 ;  /* 0x000000b900b97308 */ /* 0x000ee20000000800 */
[----:B-1----:R-:W-:Y:S01]  /*103d0*/  F2FP.BF16.PACK_AB R9, R128, R177 ;  /* 0x000000b18009723e */ /* 0x002fe200000010ff */
[----:B------:R-:W-:-:S02]  /*103e0*/  FFMA.FTZ R88, R95, c[0x0][0x23c], -R130 ;  /* 0x00008f005f587a23 */ /* 0x000fc40000010882 */
[----:B------:R-:W-:Y:S02]  /*103f0*/  FFMA.FTZ R95, R97, c[0x0][0x23c], -R130 ;  /* 0x00008f00615f7a23 */ /* 0x000fe40000010882 */
[----:B------:R-:W-:Y:S02]  /*10400*/  FFMA.FTZ R94, R94, c[0x0][0x23c], -R180 ;  /* 0x00008f005e5e7a23 */ /* 0x000fe400000108b4 */
[----:B------:R-:W1:Y:S01]  /*10410*/  MUFU.EX2 R184, R184 ;  /* 0x000000b800b87308 */ /* 0x000e620000000800 */
[--C-:B------:R-:W-:Y:S02]  /*10420*/  FFMA.FTZ R97, R100, c[0x0][0x23c], -R130.reuse ;  /* 0x00008f0064617a23 */ /* 0x100fe40000010882 */
[----:B------:R-:W-:Y:S02]  /*10430*/  FFMA.FTZ R90, R90, c[0x0][0x23c], -R130 ;  /* 0x00008f005a5a7a23 */ /* 0x000fe40000010882 */
[--C-:B------:R-:W-:Y:S02]  /*10440*/  FFMA.FTZ R100, R102, c[0x0][0x23c], -R180.reuse ;  /* 0x00008f0066647a23 */ /* 0x100fe400000108b4 */
[----:B------:R-:W-:Y:S01]  /*10450*/  FFMA.FTZ R205, R92, c[0x0][0x23c], -R180 ;  /* 0x00008f005ccd7a23 */ /* 0x000fe200000108b4 */
[----:B------:R-:W4:Y:S01]  /*10460*/  MUFU.EX2 R2, R2 ;  /* 0x0000000200027308 */ /* 0x000f220000000800 */
[----:B---3--:R-:W-:Y:S01]  /*10470*/  F2FP.BF16.PACK_AB R11, R185, R124 ;  /* 0x0000007cb90b723e */ /* 0x008fe200000010ff */
[----:B------:R-:W-:-:S02]  /*10480*/  FFMA.FTZ R102, R103, c[0x0][0x23c], -R130 ;  /* 0x00008f0067667a23 */ /* 0x000fc40000010882 */
[--C-:B------:R-:W-:Y:S02]  /*10490*/  FFMA.FTZ R92, R106, c[0x0][0x23c], -R180.reuse ;  /* 0x00008f006a5c7a23 */ /* 0x100fe400000108b4 */
[----:B------:R-:W-:Y:S02]  /*104a0*/  FFMA.FTZ R207, R72, c[0x0][0x23c], -R180 ;  /* 0x00008f0048cf7a23 */ /* 0x000fe400000108b4 */
[-C--:B-1----:R-:W-:Y:S01]  /*104b0*/  FMUL.FTZ R12, R160, R184.reuse ;  /* 0x000000b8a00c7220 */ /* 0x082fe20000410000 */
[----:B------:R-:W-:Y:S01]  /*104c0*/  MUFU.EX2 R0, R0 ;  /* 0x0000000000007308 */ /* 0x000fe20000000800 */
[-C--:B------:R-:W-:Y:S02]  /*104d0*/  FMUL.FTZ R13, R161, R184.reuse ;  /* 0x000000b8a10d7220 */ /* 0x080fe40000410000 */
[-C--:B------:R-:W-:Y:S02]  /*104e0*/  FMUL.FTZ R156, R156, R184.reuse ;  /* 0x000000b89c9c7220 */ /* 0x080fe40000410000 */
[----:B------:R-:W-:-:S02]  /*104f0*/  FMUL.FTZ R157, R157, R184 ;  /* 0x000000b89d9d7220 */ /* 0x000fc40000410000 */
[-C--:B----4-:R-:W-:Y:S01]  /*10500*/  FMUL.FTZ R14, R162, R2.reuse ;  /* 0x00000002a20e7220 */ /* 0x090fe20000410000 */
[----:B------:R-:W-:Y:S01]  /*10510*/  MUFU.EX2 R3, R3 ;  /* 0x0000000300037308 */ /* 0x000fe20000000800 */
[-C--:B------:R-:W-:Y:S02]  /*10520*/  FMUL.FTZ R15, R163, R2.reuse ;  /* 0x00000002a30f7220 */ /* 0x080fe40000410000 */
[-C--:B------:R-:W-:Y:S02]  /*10530*/  FMUL.FTZ R158, R158, R2.reuse ;  /* 0x000000029e9e7220 */ /* 0x080fe40000410000 */
[----:B------:R-:W-:Y:S02]  /*10540*/  FMUL.FTZ R159, R159, R2 ;  /* 0x000000029f9f7220 */ /* 0x000fe40000410000 */
[-C--:B------:R-:W-:Y:S01]  /*10550*/  FMUL.FTZ R24, R132, R184.reuse ;  /* 0x000000b884187220 */ /* 0x080fe20000410000 */
[----:B------:R-:W-:Y:S01]  /*10560*/  HMMA.16816.F32.BF16 R12, R8, R16, R12 ;  /* 0x00000010080c723c */ /* 0x000fe2000004180c */
[----:B------:R-:W-:Y:S01]  /*10570*/  FMUL.FTZ R25, R133, R184 ;  /* 0x000000b885197220 */ /* 0x000fe20000410000 */
[----:B------:R-:W-:Y:S01]  /*10580*/  MUFU.EX2 R53, R53 ;  /* 0x0000003500357308 */ /* 0x000fe20000000800 */
[----:B------:R-:W-:-:S02]  /*10590*/  FMUL.FTZ R26, R134, R2 ;  /* 0x00000002861a7220 */ /* 0x000fc40000410000 */
[----:B------:R-:W-:Y:S02]  /*105a0*/  FMUL.FTZ R27, R135, R2 ;  /* 0x00000002871b7220 */ /* 0x000fe40000410000 */
[-C--:B------:R-:W-:Y:S01]  /*105b0*/  FMUL.FTZ R136, R136, R184.reuse ;  /* 0x000000b888887220 */ /* 0x080fe20000410000 */
[C---:B------:R-:W-:Y:S01]  /*105c0*/  HMMA.16816.F32.BF16 R16, R8.reuse, R18, R156 ;  /* 0x000000120810723c */ /* 0x040fe2000004189c */
[----:B------:R-:W-:Y:S01]  /*105d0*/  FMUL.FTZ R137, R137, R184 ;  /* 0x000000b889897220 */ /* 0x000fe20000410000 */
[----:B------:R1:W-:Y:S01]  /*105e0*/  MUFU.EX2 R156, R28 ;  /* 0x0000001c009c7308 */ /* 0x0003e20000000800 */
[-C--:B------:R-:W-:Y:S02]  /*105f0*/  FMUL.FTZ R138, R138, R2.reuse ;  /* 0x000000028a8a7220 */ /* 0x080fe40000410000 */
[----:B------:R-:W-:Y:S02]  /*10600*/  FMUL.FTZ R139, R139, R2 ;  /* 0x000000028b8b7220 */ /* 0x000fe40000410000 */
[--C-:B------:R-:W-:Y:S01]  /*10610*/  FFMA.FTZ R161, R212, c[0x0][0x23c], -R180.reuse ;  /* 0x00008f00d4a17a23 */ /* 0x100fe200000108b4 */
[----:B--2---:R-:W-:Y:S01]  /*10620*/  HMMA.16816.F32.BF16 R24, R8, R4, R24 ;  /* 0x000000040818723c */ /* 0x004fe20000041818 */
[----:B------:R-:W-:Y:S01]  /*10630*/  FFMA.FTZ R133, R77, c[0x0][0x23c], -R180 ;  /* 0x00008f004d857a23 */ /* 0x000fe200000108b4 */
[----:B------:R-:W-:Y:S01]  /*10640*/  MUFU.EX2 R186, R186 ;  /* 0x000000ba00ba7308 */ /* 0x000fe20000000800 */
[----:B------:R-:W-:-:S02]  /*10650*/  FFMA.FTZ R132, R33, c[0x0][0x23c], -R130 ;  /* 0x00008f0021847a23 */ /* 0x000fc40000010882 */
[--C-:B------:R-:W-:Y:S02]  /*10660*/  FFMA.FTZ R135, R192, c[0x0][0x23c], -R130.reuse ;  /* 0x00008f00c0877a23 */ /* 0x100fe40000010882 */
[--C-:B------:R-:W-:Y:S01]  /*10670*/  FFMA.FTZ R134, R78, c[0x0][0x23c], -R130.reuse ;  /* 0x00008f004e867a23 */ /* 0x100fe20000010882 */
[----:B------:R-:W-:Y:S01]  /*10680*/  HMMA.16816.F32.BF16 R4, R8, R6, R136 ;  /* 0x000000060804723c */ /* 0x000fe20000041888 */
[-C--:B------:R-:W-:Y:S01]  /*10690*/  FMUL.FTZ R32, R152, R184.reuse ;  /* 0x000000b898207220 */ /* 0x080fe20000410000 */
[----:B-1----:R-:W1:Y:S01]  /*106a0*/  LDSM.16.MT88.4 R28, [R233+0xa000] ;  /* 0x00a00000e91c783b */ /* 0x002e620000004200 */
[----:B------:R-:W-:Y:S01]  /*106b0*/  FMUL.FTZ R33, R153, R184 ;  /* 0x000000b899217220 */ /* 0x000fe20000410000 */
[----:B------:R-:W-:Y:S01]  /*106c0*/  MUFU.EX2 R161, R161 ;  /* 0x000000a100a17308 */ /* 0x000fe20000000800 */
[----:B------:R-:W-:Y:S02]  /*106d0*/  FMUL.FTZ R34, R154, R2 ;  /* 0x000000029a227220 */ /* 0x000fe40000410000 */
[----:B------:R-:W-:-:S02]  /*106e0*/  FFMA.FTZ R137, R79, c[0x0][0x23c], -R130 ;  /* 0x00008f004f897a23 */ /* 0x000fc40000010882 */
[----:B------:R-:W-:Y:S02]  /*106f0*/  FMUL.FTZ R35, R155, R2 ;  /* 0x000000029b237220 */ /* 0x000fe40000410000 */
[-C--:B------:R-:W-:Y:S01]  /*10700*/  FMUL.FTZ R140, R140, R184.reuse ;  /* 0x000000b88c8c7220 */ /* 0x080fe20000410000 */
[----:B------:R-:W2:Y:S01]  /*10710*/  MUFU.EX2 R133, R133 ;  /* 0x0000008500857308 */ /* 0x000ea20000000800 */
[----:B------:R-:W-:Y:S02]  /*10720*/  FMUL.FTZ R141, R141, R184 ;  /* 0x000000b88d8d7220 */ /* 0x000fe40000410000 */
[-C--:B------:R-:W-:Y:S01]  /*10730*/  FMUL.FTZ R142, R142, R2.reuse ;  /* 0x000000028e8e7220 */ /* 0x080fe20000410000 */
[----:B------:R-:W-:Y:S01]  /*10740*/  HMMA.16816.F32.BF16 R32, R8, R20, R32 ;  /* 0x000000140820723c */ /* 0x000fe20000041820 */
[----:B------:R-:W-:Y:S02]  /*10750*/  FMUL.FTZ R143, R143, R2 ;  /* 0x000000028f8f7220 */ /* 0x000fe40000410000 */
[-C--:B------:R-:W-:Y:S01]  /*10760*/  FMUL.FTZ R60, R144, R184.reuse ;  /* 0x000000b8903c7220 */ /* 0x080fe20000410000 */
[----:B------:R-:W-:Y:S01]  /*10770*/  MUFU.EX2 R132, R132 ;  /* 0x0000008400847308 */ /* 0x000fe20000000800 */
[----:B------:R-:W-:-:S02]  /*10780*/  FMUL.FTZ R61, R145, R184 ;  /* 0x000000b8913d7220 */ /* 0x000fc40000410000 */
[-C--:B------:R-:W-:Y:S01]  /*10790*/  FMUL.FTZ R62, R146, R2.reuse ;  /* 0x00000002923e7220 */ /* 0x080fe20000410000 */
[----:B------:R-:W-:Y:S01]  /*107a0*/  HMMA.16816.F32.BF16 R20, R8, R22, R140 ;  /* 0x000000160814723c */ /* 0x000fe2000004188c */
[----:B------:R-:W-:Y:S02]  /*107b0*/  FMUL.FTZ R63, R147, R2 ;  /* 0x00000002933f7220 */ /* 0x000fe40000410000 */
[-C--:B------:R-:W-:Y:S01]  /*107c0*/  FMUL.FTZ R148, R148, R184.reuse ;  /* 0x000000b894947220 */ /* 0x080fe20000410000 */
[----:B------:R-:W3:Y:S01]  /*107d0*/  MUFU.EX2 R135, R135 ;  /* 0x0000008700877308 */ /* 0x000ee20000000800 */
[----:B------:R-:W-:Y:S01]  /*107e0*/  FMUL.FTZ R149, R149, R184 ;  /* 0x000000b895957220 */ /* 0x000fe20000410000 */
[----:B--2---:R-:W-:Y:S01]  /*107f0*/  F2FP.BF16.PACK_AB R78, R133, R156 ;  /* 0x0000009c854e723e */ /* 0x004fe200000010ff */
[-C--:B------:R-:W-:Y:S02]  /*10800*/  FMUL.FTZ R150, R150, R2.reuse ;  /* 0x0000000296967220 */ /* 0x080fe40000410000 */
[----:B------:R-:W-:-:S02]  /*10810*/  FMUL.FTZ R151, R151, R2 ;  /* 0x0000000297977220 */ /* 0x000fc40000410000 */
[--C-:B------:R-:W-:Y:S01]  /*10820*/  FFMA.FTZ R138, R82, c[0x0][0x23c], -R180.reuse ;  /* 0x00008f00528a7a23 */ /* 0x100fe200000108b4 */
[----:B------:R-:W-:Y:S01]  /*10830*/  MUFU.EX2 R134, R134 ;  /* 0x0000008600867308 */ /* 0x000fe20000000800 */
[--C-:B------:R-:W-:Y:S01]  /*10840*/  FFMA.FTZ R139, R76, c[0x0][0x23c], -R180.reuse ;  /* 0x00008f004c8b7a23 */ /* 0x100fe200000108b4 */
[----:B------:R-:W-:Y:S01]  /*10850*/  LDSM.16.MT88.4 R80, [R233+0xa800] ;  /* 0x00a80000e950783b */ /* 0x000fe20000004200 */
[----:B------:R-:W-:Y:S01]  /*10860*/  F2FP.BF16.PACK_AB R76, R161, R0 ;  /* 0x00000000a14c723e */ /* 0x000fe200000010ff */
[--C-:B------:R-:W-:Y:S01]  /*10870*/  FFMA.FTZ R136, R245, c[0x0][0x23c], -R180.reuse ;  /* 0x00008f00f5887a23 */ /* 0x100fe200000108b4 */
[----:B-1----:R-:W-:Y:S01]  /*10880*/  HMMA.16816.F32.BF16 R60, R8, R28, R60 ;  /* 0x0000001c083c723c */ /* 0x002fe2000004183c */
[----:B------:R-:W-:Y:S02]  /*10890*/  FFMA.FTZ R141, R221, c[0x0][0x23c], -R180 ;  /* 0x00008f00dd8d7a23 */ /* 0x000fe400000108b4 */
[----:B------:R-:W1:Y:S01]  /*108a0*/  MUFU.EX2 R137, R137 ;  /* 0x0000008900897308 */ /* 0x000e620000000800 */
[----:B---3--:R-:W-:Y:S01]  /*108b0*/  F2FP.BF16.PACK_AB R77, R135, R132 ;  /* 0x00000084874d723e */ /* 0x008fe200000010ff */
[----:B------:R-:W-:-:S02]  /*108c0*/  FFMA.FTZ R140, R216, c[0x0][0x23c], -R130 ;  /* 0x00008f00d88c7a23 */ /* 0x000fc40000010882 */
[--C-:B------:R-:W-:Y:S01]  /*108d0*/  FFMA.FTZ R143, R217, c[0x0][0x23c], -R130.reuse ;  /* 0x00008f00d98f7a23 */ /* 0x100fe20000010882 */
[----:B------:R-:W-:Y:S01]  /*108e0*/  HMMA.16816.F32.BF16 R8, R8, R30, R148 ;  /* 0x0000001e0808723c */ /* 0x000fe20000041894 */
[----:B------:R-:W2:Y:S01]  /*108f0*/  LDSM.16.MT88.4 R28, [R234+0xa800] ;  /* 0x00a80000ea1c783b */ /* 0x000ea20000004200 */
[--C-:B------:R-:W-:Y:S01]  /*10900*/  FFMA.FTZ R142, R214, c[0x0][0x23c], -R130.reuse ;  /* 0x00008f00d68e7a23 */ /* 0x100fe20000010882 */
[----:B------:R-:W-:Y:S01]  /*10910*/  MUFU.EX2 R139, R139 ;  /* 0x0000008b008b7308 */ /* 0x000fe20000000800 */
[----:B------:R-:W-:Y:S02]  /*10920*/  FFMA.FTZ R145, R213, c[0x0][0x23c], -R130 ;  /* 0x00008f00d5917a23 */ /* 0x000fe40000010882 */
[--C-:B------:R-:W-:Y:S02]  /*10930*/  FFMA.FTZ R147, R210, c[0x0][0x23c], -R180.reuse ;  /* 0x00008f00d2937a23 */ /* 0x100fe400000108b4 */
[----:B------:R-:W-:Y:S01]  /*10940*/  FFMA.FTZ R144, R197, c[0x0][0x23c], -R180 ;  /* 0x00008f00c5907a23 */ /* 0x000fe200000108b4 */
[----:B-1----:R-:W-:-:S02]  /*10950*/  F2FP.BF16.PACK_AB R79, R137, R134 ;  /* 0x00000086894f723e */ /* 0x002fc400000010ff */
[----:B------:R-:W1:Y:S01]  /*10960*/  MUFU.EX2 R136, R136 ;  /* 0x0000008800887308 */ /* 0x000e620000000800 */
[--C-:B------:R-:W-:Y:S02]  /*10970*/  FFMA.FTZ R146, R198, c[0x0][0x23c], -R180.reuse ;  /* 0x00008f00c6927a23 */ /* 0x100fe400000108b4 */
[----:B------:R-:W-:Y:S02]  /*10980*/  FFMA.FTZ R149, R193, c[0x0][0x23c], -R180 ;  /* 0x00008f00c1957a23 */ /* 0x000fe400000108b4 */
[--C-:B------:R-:W-:Y:S01]  /*10990*/  FFMA.FTZ R148, R196, c[0x0][0x23c], -R130.reuse ;  /* 0x00008f00c4947a23 */ /* 0x100fe20000010882 */
[----:B------:R-:W-:Y:S01]  /*109a0*/  HMMA.16816.F32.BF16 R12, R76, R44, R12 ;  /* 0x0000002c4c0c723c */ /* 0x000fe2000004180c */
[--C-:B------:R-:W-:Y:S01]  /*109b0*/  FFMA.FTZ R150, R194, c[0x0][0x23c], -R130.reuse ;  /* 0x00008f00c2967a23 */ /* 0x100fe20000010882 */
[----:B------:R-:W-:Y:S01]  /*109c0*/  MUFU.EX2 R138, R138 ;  /* 0x0000008a008a7308 */ /* 0x000fe20000000800 */
[----:B------:R-:W-:Y:S02]  /*109d0*/  FFMA.FTZ R151, R65, c[0x0][0x23c], -R130 ;  /* 0x00008f0041977a23 */ /* 0x000fe40000010882 */
[----:B------:R-:W-:-:S02]  /*109e0*/  FFMA.FTZ R152, R190, c[0x0][0x23c], -R180 ;  /* 0x00008f00be987a23 */ /* 0x000fc400000108b4 */
[--C-:B------:R-:W-:Y:S01]  /*109f0*/  FFMA.FTZ R153, R67, c[0x0][0x23c], -R180.reuse ;  /* 0x00008f0043997a23 */ /* 0x100fe200000108b4 */
[C---:B------:R-:W-:Y:S01]  /*10a00*/  HMMA.16816.F32.BF16 R16, R76.reuse, R46, R16 ;  /* 0x0000002e4c10723c */ /* 0x040fe20000041810 */
[----:B------:R-:W3:Y:S01]  /*10a10*/  LDSM.16.MT88.4 R44, [R237+0xb000] ;  /* 0x00b00000ed2c783b */ /* 0x000ee20000004200 */
[----:B------:R-:W-:Y:S01]  /*10a20*/  MUFU.EX2 R141, R141 ;  /* 0x0000008d008d7308 */ /* 0x000fe20000000800 */
[----:B------:R-:W-:Y:S02]  /*10a30*/  FFMA.FTZ R154, R188, c[0x0][0x23c], -R180 ;  /* 0x00008f00bc9a7a23 */ /* 0x000fe400000108b4 */
[--C-:B------:R-:W-:Y:S02]  /*10a40*/  FFMA.FTZ R155, R223, c[0x0][0x23c], -R130.reuse ;  /* 0x00008f00df9b7a23 */ /* 0x100fe40000010882 */
[--C-:B------:R-:W-:Y:S01]  /*10a50*/  FFMA.FTZ R158, R69, c[0x0][0x23c], -R130.reuse ;  /* 0x00008f00459e7a23 */ /* 0x100fe20000010882 */
[----:B------:R-:W-:Y:S01]  /*10a60*/  HMMA.16816.F32.BF16 R24, R76, R56, R24 ;  /* 0x000000384c18723c */ /* 0x000fe20000041818 */
[--C-:B------:R-:W-:Y:S01]  /*10a70*/  FFMA.FTZ R157, R249, c[0x0][0x23c], -R130.reuse ;  /* 0x00008f00f99d7a23 */ /* 0x100fe20000010882 */
[----:B------:R-:W-:Y:S01]  /*10a80*/  MUFU.EX2 R140, R140 ;  /* 0x0000008c008c7308 */ /* 0x000fe20000000800 */
[----:B------:R-:W-:-:S02]  /*10a90*/  FFMA.FTZ R160, R55, c[0x0][0x23c], -R130 ;  /* 0x00008f0037a07a23 */ /* 0x000fc40000010882 */
[--C-:B------:R-:W-:Y:S02]  /*10aa0*/  FFMA.FTZ R55, R219, c[0x0][0x23c], -R180.reuse ;  /* 0x00008f00db377a23 */ /* 0x100fe400000108b4 */
[--C-:B------:R-:W-:Y:S01]  /*10ab0*/  FFMA.FTZ R162, R49, c[0x0][0x23c], -R180.reuse ;  /* 0x00008f0031a27a23 */ /* 0x100fe200000108b4 */
[C---:B------:R-:W-:Y:S01]  /*10ac0*/  HMMA.16816.F32.BF16 R4, R76.reuse, R58, R4 ;  /* 0x0000003a4c04723c */ /* 0x040fe20000041804 */
[----:B------:R-:W4:Y:S01]  /*10ad0*/  LDSM.16.MT88.4 R56, [R235+0xb000] ;  /* 0x00b00000eb38783b */ /* 0x000f220000004200 */
[----:B------:R-:W5:Y:S01]  /*10ae0*/  MUFU.EX2 R143, R143 ;  /* 0x0000008f008f7308 */ /* 0x000f620000000800 */
[----:B------:R-:W-:Y:S02]  /*10af0*/  FFMA.FTZ R159, R215, c[0x0][0x23c], -R180 ;  /* 0x00008f00d79f7a23 */ /* 0x000fe400000108b4 */
[--C-:B------:R-:W-:Y:S02]  /*10b00*/  FFMA.FTZ R163, R211, c[0x0][0x23c], -R130.reuse ;  /* 0x00008f00d3a37a23 */ /* 0x100fe40000010882 */
[--C-:B------:R-:W-:Y:S01]  /*10b10*/  FFMA.FTZ R188, R51, c[0x0][0x23c], -R130.reuse ;  /* 0x00008f0033bc7a23 */ /* 0x100fe20000010882 */
[----:B--2---:R-:W-:Y:S01]  /*10b20*/  HMMA.16816.F32.BF16 R32, R76, R28, R32 ;  /* 0x0000001c4c20723c */ /* 0x004fe20000041820 */
[--C-:B------:R-:W-:Y:S01]  /*10b30*/  FFMA.FTZ R190, R199, c[0x0][0x23c], -R130.reuse ;  /* 0x00008f00c7be7a23 */ /* 0x100fe20000010882 */
[----:B------:R-:W-:Y:S01]  /*10b40*/  MUFU.EX2 R142, R142 ;  /* 0x0000008e008e7308 */ /* 0x000fe20000000800 */
[----:B------:R-:W-:-:S02]  /*10b50*/  FFMA.FTZ R193, R73, c[0x0][0x23c], -R130 ;  /* 0x00008f0049c17a23 */ /* 0x000fc40000010882 */
[--C-:B------:R-:W-:Y:S02]  /*10b60*/  FFMA.FTZ R192, R195, c[0x0][0x23c], -R180.reuse ;  /* 0x00008f00c3c07a23 */ /* 0x100fe400000108b4 */
[--C-:B------:R-:W-:Y:S01]  /*10b70*/  FFMA.FTZ R195, R41, c[0x0][0x23c], -R180.reuse ;  /* 0x00008f0029c37a23 */ /* 0x100fe200000108b4 */
[C---:B------:R-:W-:Y:S01]  /*10b80*/  HMMA.16816.F32.BF16 R20, R76.reuse, R30, R20 ;  /* 0x0000001e4c14723c */ /* 0x040fe20000041814 */
[----:B------:R-:W2:Y:S01]  /*10b90*/  LDSM.16.MT88.4 R28, [R234+0xb000] ;  /* 0x00b00000ea1c783b */ /* 0x000ea20000004200 */
[----:B------:R-:W1:Y:S01]  /*10ba0*/  MUFU.EX2 R145, R145 ;  /* 0x0000009100917308 */ /* 0x000e620000000800 */
[----:B------:R-:W-:Y:S02]  /*10bb0*/  FFMA.FTZ R194, R37, c[0x0][0x23c], -R180 ;  /* 0x00008f0025c27a23 */ /* 0x000fe400000108b4 */
[--C-:B------:R-:W-:Y:S02]  /*10bc0*/  FFMA.FTZ R196, R43, c[0x0][0x23c], -R130.reuse ;  /* 0x00008f002bc47a23 */ /* 0x100fe40000010882 */
[----:B------:R-:W-:Y:S01]  /*10bd0*/  FFMA.FTZ R198, R39, c[0x0][0x23c], -R130 ;  /* 0x00008f0027c67a23 */ /* 0x000fe20000010882 */
[----:B------:R-:W-:Y:S01]  /*10be0*/  HMMA.16816.F32.BF16 R60, R76, R80, R60 ;  /* 0x000000504c3c723c */ /* 0x000fe2000004183c */
[--C-:B------:R-:W-:Y:S01]  /*10bf0*/  FFMA.FTZ R197, R38, c[0x0][0x23c], -R180.reuse ;  /* 0x00008f0026c57a23 */ /* 0x100fe200000108b4 */
[----:B------:R-:W-:Y:S01]  /*10c00*/  MUFU.EX2 R147, R147 ;  /* 0x0000009300937308 */ /* 0x000fe20000000800 */
[----:B------:R-:W-:-:S02]  /*10c10*/  FFMA.FTZ R199, R74, c[0x0][0x23c], -R180 ;  /* 0x00008f004ac77a23 */ /* 0x000fc400000108b4 */
[--C-:B------:R-:W-:Y:S02]  /*10c20*/  FFMA.FTZ R93, R93, c[0x0][0x23c], -R130.reuse ;  /* 0x00008f005d5d7a23 */ /* 0x100fe40000010882 */
[--C-:B------:R-:W-:Y:S01]  /*10c30*/  FFMA.FTZ R103, R107, c[0x0][0x23c], -R130.reuse ;  /* 0x00008f006b677a23 */ /* 0x100fe20000010882 */
[----:B------:R-:W-:Y:S01]  /*10c40*/  HMMA.16816.F32.BF16 R8, R76, R82, R8 ;  /* 0x000000524c08723c */ /* 0x000fe20000041808 */
[----:B------:R-:W2:Y:S01]  /*10c50*/  LDSM.16.MT88.4 R80, [R233+0xb000] ;  /* 0x00b00000e950783b */ /* 0x000ea20000004200 */
[----:B------:R-:W2:Y:S01]  /*10c60*/  MUFU.EX2 R144, R144 ;  /* 0x0000009000907308 */ /* 0x000ea20000000800 */
[--C-:B------:R-:W-:Y:S02]  /*10c70*/  FFMA.FTZ R104, R68, c[0x0][0x23c], -R130.reuse ;  /* 0x00008f0044687a23 */ /* 0x100fe40000010882 */
[--C-:B------:R-:W-:Y:S02]  /*10c80*/  FFMA.FTZ R106, R110, c[0x0][0x23c], -R130.reuse ;  /* 0x00008f006e6a7a23 */ /* 0x100fe40000010882 */
[----:B-1----:R-:W-:Y:S01]  /*10c90*/  F2FP.BF16.PACK_AB R76, R136, R139 ;  /* 0x0000008b884c723e */ /* 0x002fe200000010ff */
[--C-:B------:R-:W-:Y:S01]  /*10ca0*/  FFMA.FTZ R107, R66, c[0x0][0x23c], -R130.reuse ;  /* 0x00008f00426b7a23 */ /* 0x100fe20000010882 */
[----:B-----5:R-:W-:Y:S01]  /*10cb0*/  F2FP.BF16.PACK_AB R77, R143, R140 ;  /* 0x0000008c8f4d723e */ /* 0x020fe200000010ff */
[----:B------:R-:W-:Y:S01]  /*10cc0*/  MUFU.EX2 R146, R146 ;  /* 0x0000009200927308 */ /* 0x000fe20000000800 */
[----:B------:R-:W-:Y:S01]  /*10cd0*/  F2FP.BF16.PACK_AB R78, R141, R138 ;  /* 0x0000008a8d4e723e */ /* 0x000fe200000010ff */
[----:B------:R-:W-:Y:S01]  /*10ce0*/  FFMA.FTZ R86, R86, c[0x0][0x23c], -R130 ;  /* 0x00008f0056567a23 */ /* 0x000fe20000010882 */
[----:B------:R-:W-:Y:S01]  /*10cf0*/  F2FP.BF16.PACK_AB R79, R145, R142 ;  /* 0x0000008e914f723e */ /* 0x000fe200000010ff */
[----:B------:R-:W-:-:S02]  /*10d00*/  FFMA.FTZ R175, R175, c[0x0][0x23c], -R180 ;  /* 0x00008f00afaf7a23 */ /* 0x000fc400000108b4 */
[----:B------:R-:W-:Y:S02]  /*10d10*/  FFMA.FTZ R181, R209, R184, R181 ;  /* 0x000000b8d1b57223 */ /* 0x000fe400000100b5 */
[----:B------:R-:W-:Y:S01]  /*10d20*/  MUFU.EX2 R149, R149 ;  /* 0x0000009500957308 */ /* 0x000fe20000000800 */
[----:B------:R-:W-:Y:S01]  /*10d30*/  FFMA.FTZ R177, R208, R2, R177 ;  /* 0x00000002d0b17223 */ /* 0x000fe200000100b1 */
[C---:B---3--:R-:W-:Y:S01]  /*10d40*/  HMMA.16816.F32.BF16 R12, R76.reuse, R44, R12 ;  /* 0x0000002c4c0c723c */ /* 0x048fe2000004180c */
[----:B------:R-:W-:Y:S02]  /*10d50*/  FADD.FTZ R176, R176, R181 ;  /* 0x000000b5b0b07221 */ /* 0x000fe40000010000 */
[----:B------:R-:W-:Y:S02]  /*10d60*/  FADD.FTZ R177, R128, R177 ;  /* 0x000000b180b17221 */ /* 0x000fe40000010000 */
[----:B------:R-:W-:Y:S01]  /*10d70*/  FADD.FTZ R179, R179, R176 ;  /* 0x000000b0b3b37221 */ /* 0x000fe20000010000 */
[----:B------:R-:W1:Y:S01]  /*10d80*/  MUFU.EX2 R148, R148 ;  /* 0x0000009400947308 */ /* 0x000e620000000800 */
[----:B------:R-:W-:Y:S01]  /*10d90*/  FADD.FTZ R124, R124, R177 ;  /* 0x000000b17c7c7221 */ /* 0x000fe20000010000 */
[----:B------:R-:W-:Y:S01]  /*10da0*/  HMMA.16816.F32.BF16 R16, R76, R46, R16 ;  /* 0x0000002e4c10723c */ /* 0x000fe20000041810 */
[----:B------:R-:W3:Y:S01]  /*10db0*/  LDSM.16.MT88.4 R44, [R237+0xb800] ;  /* 0x00b80000ed2c783b */ /* 0x000ee20000004200 */
[----:B------:R-:W-:-:S02]  /*10dc0*/  FADD.FTZ R179, R166, R179 ;  /* 0x000000b3a6b37221 */ /* 0x000fc40000010000 */
[----:B------:R-:W-:Y:S02]  /*10dd0*/  FADD.FTZ R185, R185, R124 ;  /* 0x0000007cb9b97221 */ /* 0x000fe40000010000 */
[----:B------:R-:W-:Y:S01]  /*10de0*/  MUFU.EX2 R150, R150 ;  /* 0x0000009600967308 */ /* 0x000fe20000000800 */
[----:B------:R-:W-:Y:S01]  /*10df0*/  FADD.FTZ R0, R0, R179 ;  /* 0x000000b300007221 */ /* 0x000fe20000010000 */
[C---:B----4-:R-:W-:Y:S01]  /*10e00*/  HMMA.16816.F32.BF16 R24, R76.reuse, R56, R24 ;  /* 0x000000384c18723c */ /* 0x050fe20000041818 */
[----:B------:R-:W-:Y:S02]  /*10e10*/  FADD.FTZ R132, R132, R185 ;  /* 0x000000b984847221 */ /* 0x000fe40000010000 */
[--C-:B------:R-:W-:Y:S02]  /*10e20*/  FFMA.FTZ R2, R170, c[0x0][0x23c], -R130.reuse ;  /* 0x00008f00aa027a23 */ /* 0x100fe40000010882 */
[----:B------:R-:W-:Y:S01]  /*10e30*/  FFMA.FTZ R112, R112, c[0x0][0x23c], -R130 ;  /* 0x00008f0070707a23 */ /* 0x000fe20000010882 */
        /* <DEDUP_REMOVED lines=8> */
[C---:B--2---:R-:W-:Y:S01]  /*10ec0*/  HMMA.16816.F32.BF16 R32, R76.reuse, R28, R32 ;  /* 0x0000001c4c20723c */ /* 0x044fe20000041820 */
[----:B------:R-:W-:Y:S02]  /*10ed0*/  FADD.FTZ R156, R133, R156 ;  /* 0x0000009c859c7221 */ /* 0x000fe40000010000 */
[----:B------:R-:W-:Y:S02]  /*10ee0*/  FADD.FTZ R137, R137, R134 ;  /* 0x0000008689897221 */ /* 0x000fe40000010000 */
[----:B------:R-:W-:Y:S01]  /*10ef0*/  FADD.FTZ R139, R139, R156 ;  /* 0x0000009c8b8b7221 */ /* 0x000fe20000010000 */
[----:B------:R-:W2:Y:S01]  /*10f00*/  MUFU.EX2 R153, R153 ;  /* 0x0000009900997308 */ /* 0x000ea20000000800 */
[----:B------:R-:W-:Y:S01]  /*10f10*/  FADD.FTZ R140, R140, R137 ;  /* 0x000000898c8c7221 */ /* 0x000fe20000010000 */
[----:B------:R-:W-:Y:S01]  /*10f20*/  HMMA.16816.F32.BF16 R20, R76, R30, R20 ;  /* 0x0000001e4c14723c */ /* 0x000fe20000041814 */
[----:B------:R-:W2:Y:S01]  /*10f30*/  LDSM.16.MT88.4 R28, [R234+0xb800] ;  /* 0x00b80000ea1c783b */ /* 0x000ea20000004200 */
[----:B------:R-:W-:-:S02]  /*10f40*/  FADD.FTZ R139, R136, R139 ;  /* 0x0000008b888b7221 */ /* 0x000fc40000010000 */
[----:B------:R-:W-:Y:S02]  /*10f50*/  FADD.FTZ R143, R143, R140 ;  /* 0x0000008c8f8f7221 */ /* 0x000fe40000010000 */
[----:B------:R-:W-:Y:S01]  /*10f60*/  MUFU.EX2 R154, R154 ;  /* 0x0000009a009a7308 */ /* 0x000fe20000000800 */
[----:B------:R-:W-:Y:S01]  /*10f70*/  FADD.FTZ R138, R138, R139 ;  /* 0x0000008b8a8a7221 */ /* 0x000fe20000010000 */
[C---:B------:R-:W-:Y:S01]  /*10f80*/  HMMA.16816.F32.BF16 R60, R76.reuse, R80, R60 ;  /* 0x000000504c3c723c */ /* 0x040fe2000004183c */
[----:B------:R-:W-:Y:S02]  /*10f90*/  FADD.FTZ R142, R142, R143 ;  /* 0x0000008f8e8e7221 */ /* 0x000fe40000010000 */
[----:B------:R-:W-:Y:S02]  /*10fa0*/  FADD.FTZ R138, R141, R138 ;  /* 0x0000008a8d8a7221 */ /* 0x000fe40000010000 */
[----:B------:R-:W-:Y:S01]  /*10fb0*/  FADD.FTZ R145, R145, R142 ;  /* 0x0000008e91917221 */ /* 0x000fe20000010000 */
[----:B------:R-:W-:Y:S01]  /*10fc0*/  MUFU.EX2 R155, R155 ;  /* 0x0000009b009b7308 */ /* 0x000fe20000000800 */
[----:B------:R-:W-:Y:S01]  /*10fd0*/  FFMA.FTZ R121, R121, c[0x0][0x23c], -R180 ;  /* 0x00008f0079797a23 */ /* 0x000fe200000108b4 */
[----:B------:R-:W-:Y:S01]  /*10fe0*/  HMMA.16816.F32.BF16 R8, R76, R82, R8 ;  /* 0x000000524c08723c */ /* 0x000fe20000041808 */
[----:B------:R-:W2:Y:S01]  /*10ff0*/  LDSM.16.MT88.4 R80, [R233+0xb800] ;  /* 0x00b80000e950783b */ /* 0x000ea20000004200 */
[----:B------:R-:W-:-:S02]  /*11000*/  FFMA.FTZ R131, R131, c[0x0][0x23c], -R130 ;  /* 0x00008f0083837a23 */ /* 0x000fc40000010882 */
[----:B------:R-:W-:Y:S01]  /*11010*/  FFMA.FTZ R126, R126, c[0x0][0x23c], -R130 ;  /* 0x00008f007e7e7a23 */ /* 0x000fe20000010882 */
[----:B------:R-:W-:Y:S01]  /*11020*/  LDSM.16.MT88.4 R140, [R234+0x11800] ;  /* 0x01180000ea8c783b */ /* 0x000fe20000004200 */
[----:B------:R-:W2:Y:S01]  /*11030*/  MUFU.EX2 R158, R158 ;  /* 0x0000009e009e7308 */ /* 0x000ea20000000800 */
[----:B------:R-:W-:Y:S01]  /*11040*/  F2FP.BF16.PACK_AB R76, R144, R147 ;  /* 0x00000093904c723e */ /* 0x000fe200000010ff */
[----:B------:R-:W-:Y:S01]  /*11050*/  FFMA.FTZ R116, R116, c[0x0][0x23c], -R180 ;  /* 0x00008f0074747a23 */ /* 0x000fe200000108b4 */
[----:B-1----:R-:W-:Y:S01]  /*11060*/  F2FP.BF16.PACK_AB R77, R3, R148 ;  /* 0x00000094034d723e */ /* 0x002fe200000010ff */
[----:B------:R-:W-:Y:S01]  /*11070*/  FADD.FTZ R148, R148, R145 ;  /* 0x0000009194947221 */ /* 0x000fe20000010000 */
[----:B------:R-:W-:Y:S01]  /*11080*/  F2FP.BF16.PACK_AB R78, R149, R146 ;  /* 0x00000092954e723e */ /* 0x000fe200000010ff */
[--C-:B------:R-:W-:Y:S01]  /*11090*/  FFMA.FTZ R122, R122, c[0x0][0x23c], -R130.reuse ;  /* 0x00008f007a7a7a23 */ /* 0x100fe20000010882 */
[----:B----4-:R-:W-:Y:S01]  /*110a0*/  F2FP.BF16.PACK_AB R79, R151, R150 ;  /* 0x00000096974f723e */ /* 0x010fe200000010ff */
[----:B------:R-:W-:Y:S01]  /*110b0*/  MUFU.EX2 R157, R157 ;  /* 0x0000009d009d7308 */ /* 0x000fe20000000800 */
[----:B------:R-:W-:-:S05]  /*110c0*/  FFMA.FTZ R123, R123, c[0x0][0x23c], -R130 ;  /* 0x00008f007b7b7a23 */ /* 0x000fca0000010882 */
[C---:B---3--:R-:W-:Y:S02]  /*110d0*/  HMMA.16816.F32.BF16 R12, R76.reuse, R44, R12 ;  /* 0x0000002c4c0c723c */ /* 0x048fe4000004180c */
[----:B------:R-:W1:Y:S06]  /*110e0*/  MUFU.EX2 R160, R160 ;  /* 0x000000a000a07308 */ /* 0x000e6c0000000800 */
[C---:B------:R-:W-:Y:S01]  /*110f0*/  HMMA.16816.F32.BF16 R16, R76.reuse, R46, R16 ;  /* 0x0000002e4c10723c */ /* 0x040fe20000041810 */
[----:B------:R-:W3:Y:S01]  /*11100*/  LDSM.16.MT88.4 R44, [R237+0xc000] ;  /* 0x00c00000ed2c783b */ /* 0x000ee20000004200 */
[----:B------:R-:W-:Y:S06]  /*11110*/  MUFU.EX2 R55, R55 ;  /* 0x0000003700377308 */ /* 0x000fec0000000800 */
[C---:B-----5:R-:W-:Y:S02]  /*11120*/  HMMA.16816.F32.BF16 R24, R76.reuse, R56, R24 ;  /* 0x000000384c18723c */ /* 0x060fe40000041818 */
[----:B------:R-:W4:Y:S06]  /*11130*/  MUFU.EX2 R162, R162 ;  /* 0x000000a200a27308 */ /* 0x000f2c0000000800 */
[C---:B------:R-:W-:Y:S01]  /*11140*/  HMMA.16816.F32.BF16 R4, R76.reuse, R58, R4 ;  /* 0x0000003a4c04723c */ /* 0x040fe20000041804 */
[----:B------:R-:W5:Y:S01]  /*11150*/  LDSM.16.MT88.4 R56, [R235+0xc000] ;  /* 0x00c00000eb38783b */ /* 0x000f620000004200 */
[----:B------:R-:W-:Y:S06]  /*11160*/  MUFU.EX2 R159, R159 ;  /* 0x0000009f009f7308 */ /* 0x000fec0000000800 */
[C---:B--2---:R-:W-:Y:S02]  /*11170*/  HMMA.16816.F32.BF16 R32, R76.reuse, R28, R32 ;  /* 0x0000001c4c20723c */ /* 0x044fe40000041820 */
[----:B------:R-:W-:Y:S06]  /*11180*/  MUFU.EX2 R163, R163 ;  /* 0x000000a300a37308 */ /* 0x000fec0000000800 */
[C---:B------:R-:W-:Y:S01]  /*11190*/  HMMA.16816.F32.BF16 R20, R76.reuse, R30, R20 ;  /* 0x0000001e4c14723c */ /* 0x040fe20000041814 */
[----:B------:R-:W2:Y:S01]  /*111a0*/  LDSM.16.MT88.4 R28, [R234+0xc000] ;  /* 0x00c00000ea1c783b */ /* 0x000ea20000004200 */
[----:B------:R-:W1:Y:S06]  /*111b0*/  MUFU.EX2 R188, R188 ;  /* 0x000000bc00bc7308 */ /* 0x000e6c0000000800 */
[C---:B------:R-:W-:Y:S02]  /*111c0*/  HMMA.16816.F32.BF16 R60, R76.reuse, R80, R60 ;  /* 0x000000504c3c723c */ /* 0x040fe4000004183c */
[----:B------:R-:W-:Y:S06]  /*111d0*/  MUFU.EX2 R190, R190 ;  /* 0x000000be00be7308 */ /* 0x000fec0000000800 */
[----:B------:R-:W-:Y:S01]  /*111e0*/  HMMA.16816.F32.BF16 R8, R76, R82, R8 ;  /* 0x000000524c08723c */ /* 0x000fe20000041808 */
[----:B------:R-:W2:Y:S01]  /*111f0*/  LDSM.16.MT88.4 R80, [R233+0xc000] ;  /* 0x00c00000e950783b */ /* 0x000ea20000004200 */
[----:B------:R-:W2:Y:S05]  /*11200*/  MUFU.EX2 R193, R193 ;  /* 0x000000c100c17308 */ /* 0x000eaa0000000800 */
[----:B------:R-:W-:-:S02]  /*11210*/  F2FP.BF16.PACK_AB R76, R153, R152 ;  /* 0x00000098994c723e */ /* 0x000fc400000010ff */
[----:B------:R-:W-:Y:S01]  /*11220*/  F2FP.BF16.PACK_AB R77, R158, R155 ;  /* 0x0000009b9e4d723e */ /* 0x000fe200000010ff */
[----:B------:R-:W-:Y:S01]  /*11230*/  MUFU.EX2 R192, R192 ;  /* 0x000000c000c07308 */ /* 0x000fe20000000800 */
[----:B------:R-:W-:Y:S02]  /*11240*/  F2FP.BF16.PACK_AB R78, R53, R154 ;  /* 0x0000009a354e723e */ /* 0x000fe400000010ff */
[----:B-1----:R-:W-:-:S05]  /*11250*/  F2FP.BF16.PACK_AB R79, R160, R157 ;  /* 0x0000009da04f723e */ /* 0x002fca00000010ff */
[----:B------:R-:W1:Y:S02]  /*11260*/  MUFU.EX2 R195, R195 ;  /* 0x000000c300c37308 */ /* 0x000e640000000800 */
[C---:B---3--:R-:W-:Y:S06]  /*11270*/  HMMA.16816.F32.BF16 R12, R76.reuse, R44, R12 ;  /* 0x0000002c4c0c723c */ /* 0x048fec000004180c */
[----:B------:R-:W-:Y:S02]  /*11280*/  MUFU.EX2 R191, R191 ;  /* 0x000000bf00bf7308 */ /* 0x000fe40000000800 */
[C---:B------:R-:W-:Y:S01]  /*11290*/  HMMA.16816.F32.BF16 R16, R76.reuse, R46, R16 ;  /* 0x0000002e4c10723c */ /* 0x040fe20000041810 */
[----:B------:R-:W3:Y:S05]  /*112a0*/  LDSM.16.MT88.4 R44, [R237+0xc800] ;  /* 0x00c80000ed2c783b */ /* 0x000eea0000004200 */
[----:B------:R-:W-:Y:S02]  /*112b0*/  MUFU.EX2 R194, R194 ;  /* 0x000000c200c27308 */ /* 0x000fe40000000800 */
[C---:B-----5:R-:W-:Y:S06]  /*112c0*/  HMMA.16816.F32.BF16 R24, R76.reuse, R56, R24 ;  /* 0x000000384c18723c */ /* 0x060fec0000041818 */
[----:B------:R-:W-:Y:S02]  /*112d0*/  MUFU.EX2 R187, R187 ;  /* 0x000000bb00bb7308 */ /* 0x000fe40000000800 */
[C---:B------:R-:W-:Y:S01]  /*112e0*/  HMMA.16816.F32.BF16 R4, R76.reuse, R58, R4 ;  /* 0x0000003a4c04723c */ /* 0x040fe20000041804 */
[----:B------:R-:W5:Y:S05]  /*112f0*/  LDSM.16.MT88.4 R56, [R235+0xc800] ;  /* 0x00c80000eb38783b */ /* 0x000f6a0000004200 */
[----:B------:R-:W1:Y:S02]  /*11300*/  MUFU.EX2 R196, R196 ;  /* 0x000000c400c47308 */ /* 0x000e640000000800 */
[C---:B--2---:R-:W-:Y:S06]  /*11310*/  HMMA.16816.F32.BF16 R32, R76.reuse, R28, R32 ;  /* 0x0000001c4c20723c */ /* 0x044fec0000041820 */
[----:B------:R-:W-:Y:S02]  /*11320*/  MUFU.EX2 R189, R189 ;  /* 0x000000bd00bd7308 */ /* 0x000fe40000000800 */
[C---:B------:R-:W-:Y:S01]  /*11330*/  HMMA.16816.F32.BF16 R20, R76.reuse, R30, R20 ;  /* 0x0000001e4c14723c */ /* 0x040fe20000041814 */
[----:B------:R-:W2:Y:S05]  /*11340*/  LDSM.16.MT88.4 R28, [R234+0xc800] ;  /* 0x00c80000ea1c783b */ /* 0x000eaa0000004200 */
[----:B------:R-:W1:Y:S02]  /*11350*/  MUFU.EX2 R198, R198 ;  /* 0x000000c600c67308 */ /* 0x000e640000000800 */
[C---:B------:R-:W-:Y:S06]  /*11360*/  HMMA.16816.F32.BF16 R60, R76.reuse, R80, R60 ;  /* 0x000000504c3c723c */ /* 0x040fec000004183c */
[----:B------:R-:W-:Y:S02]  /*11370*/  MUFU.EX2 R197, R197 ;  /* 0x000000c500c57308 */ /* 0x000fe40000000800 */
[----:B------:R-:W-:Y:S01]  /*11380*/  HMMA.16816.F32.BF16 R8, R76, R82, R8 ;  /* 0x000000524c08723c */ /* 0x000fe20000041808 */
[----:B------:R-:W1:Y:S05]  /*11390*/  LDSM.16.MT88.4 R80, [R233+0xc800] ;  /* 0x00c80000e950783b */ /* 0x000e6a0000004200 */
[----:B------:R-:W-:Y:S01]  /*113a0*/  MUFU.EX2 R202, R202 ;  /* 0x000000ca00ca7308 */ /* 0x000fe20000000800 */
[----:B----4-:R-:W-:-:S02]  /*113b0*/  F2FP.BF16.PACK_AB R76, R162, R55 ;  /* 0x00000037a24c723e */ /* 0x010fc400000010ff */
[----:B------:R-:W-:Y:S02]  /*113c0*/  F2FP.BF16.PACK_AB R77, R188, R163 ;  /* 0x000000a3bc4d723e */ /* 0x000fe400000010ff */
[----:B------:R-:W-:Y:S02]  /*113d0*/  F2FP.BF16.PACK_AB R78, R186, R159 ;  /* 0x0000009fba4e723e */ /* 0x000fe400000010ff */
[----:B------:R-:W-:Y:S01]  /*113e0*/  F2FP.BF16.PACK_AB R79, R193, R190 ;  /* 0x000000bec14f723e */ /* 0x000fe200000010ff */
[----:B------:R-:W-:Y:S06]  /*113f0*/  MUFU.EX2 R199, R199 ;  /* 0x000000c700c77308 */ /* 0x000fec0000000800 */
[C---:B---3--:R-:W-:Y:S02]  /*11400*/  HMMA.16816.F32.BF16 R12, R76.reuse, R44, R12 ;  /* 0x0000002c4c0c723c */ /* 0x048fe4000004180c */
[----:B------:R-:W-:Y:S06]  /*11410*/  MUFU.EX2 R204, R204 ;  /* 0x000000cc00cc7308 */ /* 0x000fec0000000800 */
[C---:B------:R-:W-:Y:S01]  /*11420*/  HMMA.16816.F32.BF16 R16, R76.reuse, R46, R16 ;  /* 0x0000002e4c10723c */ /* 0x040fe20000041810 */
[----:B------:R-:W3:Y:S01]  /*11430*/  LDSM.16.MT88.4 R44, [R237+0xd000] ;  /* 0x00d00000ed2c783b */ /* 0x000ee20000004200 */
[----:B------:R-:W-:Y:S06]  /*11440*/  MUFU.EX2 R91, R91 ;  /* 0x0000005b005b7308 */ /* 0x000fec0000000800 */
[C---:B-----5:R-:W-:Y:S02]  /*11450*/  HMMA.16816.F32.BF16 R24, R76.reuse, R56, R24 ;  /* 0x000000384c18723c */ /* 0x060fe40000041818 */
[----:B------:R-:W-:Y:S06]  /*11460*/  MUFU.EX2 R206, R206 ;  /* 0x000000ce00ce7308 */ /* 0x000fec0000000800 */
[C---:B------:R-:W-:Y:S01]  /*11470*/  HMMA.16816.F32.BF16 R4, R76.reuse, R58, R4 ;  /* 0x0000003a4c04723c */ /* 0x040fe20000041804 */
[----:B------:R-:W4:Y:S01]  /*11480*/  LDSM.16.MT88.4 R56, [R235+0xd000] ;  /* 0x00d00000eb38783b */ /* 0x000f220000004200 */
        /* <DEDUP_REMOVED lines=8> */
[----:B------:R-:W-:Y:S01]  /*11510*/  HMMA.16816.F32.BF16 R8, R76, R82, R8 ;  /* 0x000000524c08723c */ /* 0x000fe20000041808 */
[----:B------:R-:W1:Y:S01]  /*11520*/  LDSM.16.MT88.4 R80, [R233+0xd000] ;  /* 0x00d00000e950783b */ /* 0x000e620000004200 */
[----:B------:R-:W-:Y:S05]  /*11530*/  MUFU.EX2 R96, R96 ;  /* 0x0000006000607308 */ /* 0x000fea0000000800 */
[----:B------:R-:W-:-:S02]  /*11540*/  F2FP.BF16.PACK_AB R76, R195, R192 ;  /* 0x000000c0c34c723e */ /* 0x000fc400000010ff */
[----:B------:R-:W-:Y:S01]  /*11550*/  F2FP.BF16.PACK_AB R77, R196, R187 ;  /* 0x000000bbc44d723e */ /* 0x000fe200000010ff */
[----:B------:R-:W-:Y:S01]  /*11560*/  MUFU.EX2 R99, R99 ;  /* 0x0000006300637308 */ /* 0x000fe20000000800 */
[----:B------:R-:W-:Y:S02]  /*11570*/  F2FP.BF16.PACK_AB R78, R194, R191 ;  /* 0x000000bfc24e723e */ /* 0x000fe400000010ff */
[----:B------:R-:W-:-:S05]  /*11580*/  F2FP.BF16.PACK_AB R79, R198, R189 ;  /* 0x000000bdc64f723e */ /* 0x000fca00000010ff */
[----:B------:R-:W-:Y:S02]  /*11590*/  MUFU.EX2 R88, R88 ;  /* 0x0000005800587308 */ /* 0x000fe40000000800 */
[C---:B---3--:R-:W-:Y:S06]  /*115a0*/  HMMA.16816.F32.BF16 R12, R76.reuse, R44, R12 ;  /* 0x0000002c4c0c723c */ /* 0x048fec000004180c */
[----:B------:R-:W-:Y:S02]  /*115b0*/  MUFU.EX2 R95, R95 ;  /* 0x0000005f005f7308 */ /* 0x000fe40000000800 */
[C---:B------:R-:W-:Y:S01]  /*115c0*/  HMMA.16816.F32.BF16 R16, R76.reuse, R46, R16 ;  /* 0x0000002e4c10723c */ /* 0x040fe20000041810 */
[----:B------:R-:W3:Y:S05]  /*115d0*/  LDSM.16.MT88.4 R44, [R237+0xd800] ;  /* 0x00d80000ed2c783b */ /* 0x000eea0000004200 */
[----:B------:R-:W-:Y:S02]  /*115e0*/  MUFU.EX2 R97, R97 ;  /* 0x0000006100617308 */ /* 0x000fe40000000800 */
[C---:B----4-:R-:W-:Y:S06]  /*115f0*/  HMMA.16816.F32.BF16 R24, R76.reuse, R56, R24 ;  /* 0x000000384c18723c */ /* 0x050fec0000041818 */
[----:B------:R-:W-:Y:S02]  /*11600*/  MUFU.EX2 R90, R90 ;  /* 0x0000005a005a7308 */ /* 0x000fe40000000800 */
[C---:B------:R-:W-:Y:S01]  /*11610*/  HMMA.16816.F32.BF16 R4, R76.reuse, R58, R4 ;  /* 0x0000003a4c04723c */ /* 0x040fe20000041804 */
[----:B------:R-:W4:Y:S05]  /*11620*/  LDSM.16.MT88.4 R56, [R235+0xd800] ;  /* 0x00d80000eb38783b */ /* 0x000f2a0000004200 */
[----:B------:R-:W-:Y:S02]  /*11630*/  MUFU.EX2 R100, R100 ;  /* 0x0000006400647308 */ /* 0x000fe40000000800 */
[C---:B--2---:R-:W-:Y:S06]  /*11640*/  HMMA.16816.F32.BF16 R32, R76.reuse, R28, R32 ;  /* 0x0000001c4c20723c */ /* 0x044fec0000041820 */
[----:B------:R-:W2:Y:S02]  /*11650*/  MUFU.EX2 R205, R205 ;  /* 0x000000cd00cd7308 */ /* 0x000ea40000000800 */
[C---:B------:R-:W-:Y:S01]  /*11660*/  HMMA.16816.F32.BF16 R20, R76.reuse, R30, R20 ;  /* 0x0000001e4c14723c */ /* 0x040fe20000041814 */
[----:B------:R-:W5:Y:S05]  /*11670*/  LDSM.16.MT88.4 R28, [R234+0xd800] ;  /* 0x00d80000ea1c783b */ /* 0x000f6a0000004200 */
[----:B------:R-:W-:Y:S02]  /*11680*/  MUFU.EX2 R92, R92 ;  /* 0x0000005c005c7308 */ /* 0x000fe40000000800 */
[C---:B-1----:R-:W-:Y:S06]  /*11690*/  HMMA.16816.F32.BF16 R60, R76.reuse, R80, R60 ;  /* 0x000000504c3c723c */ /* 0x042fec000004183c */
[----:B------:R-:W1:Y:S01]  /*116a0*/  MUFU.EX2 R207, R207 ;  /* 0x000000cf00cf7308 */ /* 0x000e620000000800 */
[----:B--2---:R-:W-:Y:S01]  /*116b0*/  F2FP.BF16.PACK_AB R72, R205, R100 ;  /* 0x00000064cd48723e */ /* 0x004fe200000010ff */
[----:B------:R-:W-:Y:S01]  /*116c0*/  HMMA.16816.F32.BF16 R8, R76, R82, R8 ;  /* 0x000000524c08723c */ /* 0x000fe20000041808 */
[----:B------:R-:W2:Y:S05]  /*116d0*/  LDSM.16.MT88.4 R80, [R233+0xd800] ;  /* 0x00d80000e950783b */ /* 0x000eaa0000004200 */
[----:B------:R-:W-:Y:S01]  /*116e0*/  MUFU.EX2 R102, R102 ;  /* 0x0000006600667308 */ /* 0x000fe20000000800 */
[----:B------:R-:W-:-:S02]  /*116f0*/  F2FP.BF16.PACK_AB R76, R202, R197 ;  /* 0x000000c5ca4c723e */ /* 0x000fc400000010ff */
[----:B------:R-:W-:Y:S02]  /*11700*/  F2FP.BF16.PACK_AB R77, R206, R91 ;  /* 0x0000005bce4d723e */ /* 0x000fe400000010ff */
[----:B------:R-:W-:Y:S02]  /*11710*/  F2FP.BF16.PACK_AB R78, R204, R199 ;  /* 0x000000c7cc4e723e */ /* 0x000fe400000010ff */
[----:B------:R-:W-:Y:S01]  /*11720*/  F2FP.BF16.PACK_AB R79, R89, R84 ;  /* 0x00000054594f723e */ /* 0x000fe200000010ff */
[----:B------:R-:W4:Y:S01]  /*11730*/  MUFU.EX2 R93, R93 ;  /* 0x0000005d005d7308 */ /* 0x000f220000000800 */
[----:B-1----:R-:W-:-:S05]  /*11740*/  F2FP.BF16.PACK_AB R74, R207, R92 ;  /* 0x0000005ccf4a723e */ /* 0x002fca00000010ff */
[C---:B---3--:R-:W-:Y:S02]  /*11750*/  HMMA.16816.F32.BF16 R12, R76.reuse, R44, R12 ;  /* 0x0000002c4c0c723c */ /* 0x048fe4000004180c */
[----:B------:R-:W-:Y:S06]  /*11760*/  MUFU.EX2 R103, R103 ;  /* 0x0000006700677308 */ /* 0x000fec0000000800 */
[----:B------:R-:W-:Y:S01]  /*11770*/  HMMA.16816.F32.BF16 R16, R76, R46, R16 ;  /* 0x0000002e4c10723c */ /* 0x000fe20000041810 */
[----:B------:R-:W1:Y:S01]  /*11780*/  LDSM.16.MT88.4 R44, [R237+0xe000] ;  /* 0x00e00000ed2c783b */ /* 0x000e620000004200 */
[----:B------:R-:W3:Y:S01]  /*11790*/  MUFU.EX2 R104, R104 ;  /* 0x0000006800687308 */ /* 0x000ee20000000800 */
[----:B----4-:R-:W-:-:S05]  /*117a0*/  F2FP.BF16.PACK_AB R73, R93, R102 ;  /* 0x000000665d49723e */ /* 0x010fca00000010ff */
[C---:B------:R-:W-:Y:S02]  /*117b0*/  HMMA.16816.F32.BF16 R24, R76.reuse, R56, R24 ;  /* 0x000000384c18723c */ /* 0x040fe40000041818 */
[----:B------:R-:W-:Y:S06]  /*117c0*/  MUFU.EX2 R106, R106 ;  /* 0x0000006a006a7308 */ /* 0x000fec0000000800 */
[C---:B------:R-:W-:Y:S01]  /*117d0*/  HMMA.16816.F32.BF16 R4, R76.reuse, R58, R4 ;  /* 0x0000003a4c04723c */ /* 0x040fe20000041804 */
[----:B------:R-:W4:Y:S01]  /*117e0*/  LDSM.16.MT88.4 R56, [R235+0xe000] ;  /* 0x00e00000eb38783b */ /* 0x000f220000004200 */
[----:B---3--:R-:W-:Y:S01]  /*117f0*/  F2FP.BF16.PACK_AB R75, R104, R103 ;  /* 0x00000067684b723e */ /* 0x008fe200000010ff */
[----:B------:R-:W3:Y:S05]  /*11800*/  MUFU.EX2 R107, R107 ;  /* 0x0000006b006b7308 */ /* 0x000eea0000000800 */
[C---:B-----5:R-:W-:Y:S03]  /*11810*/  HMMA.16816.F32.BF16 R32, R76.reuse, R28, R32 ;  /* 0x0000001c4c20723c */ /* 0x060fe60000041820 */
[----:B------:R-:W-:Y:S05]  /*11820*/  MUFU.EX2 R86, R86 ;  /* 0x0000005600567308 */ /* 0x000fea0000000800 */
[C---:B------:R-:W-:Y:S01]  /*11830*/  HMMA.16816.F32.BF16 R20, R76.reuse, R30, R20 ;  /* 0x0000001e4c14723c */ /* 0x040fe20000041814 */
[----:B------:R-:W5:Y:S01]  /*11840*/  LDSM.16.MT88.4 R28, [R234+0xe000] ;  /* 0x00e00000ea1c783b */ /* 0x000f620000004200 */
[----:B---3--:R-:W-:Y:S01]  /*11850*/  F2FP.BF16.PACK_AB R65, R107, R106 ;  /* 0x0000006a6b41723e */ /* 0x008fe200000010ff */
[----:B------:R-:W-:Y:S05]  /*11860*/  MUFU.EX2 R2, R2 ;  /* 0x0000000200027308 */ /* 0x000fea0000000800 */
[C---:B--2---:R-:W-:Y:S03]  /*11870*/  HMMA.16816.F32.BF16 R60, R76.reuse, R80, R60 ;  /* 0x000000504c3c723c */ /* 0x044fe6000004183c */
[----:B------:R-:W-:Y:S05]  /*11880*/  MUFU.EX2 R0, R112 ;  /* 0x0000007000007308 */ /* 0x000fea0000000800 */
[----:B------:R-:W-:Y:S01]  /*11890*/  HMMA.16816.F32.BF16 R8, R76, R82, R8 ;  /* 0x000000524c08723c */ /* 0x000fe20000041808 */
[----:B------:R-:W2:Y:S06]  /*118a0*/  LDSM.16.MT88.4 R80, [R233+0xe000] ;  /* 0x00e00000e950783b */ /* 0x000eac0000004200 */
[----:B------:R-:W-:-:S02]  /*118b0*/  F2FP.BF16.PACK_AB R76, R203, R94 ;  /* 0x0000005ecb4c723e */ /* 0x000fc400000010ff */
[----:B------:R-:W-:Y:S02]  /*118c0*/  F2FP.BF16.PACK_AB R77, R95, R88 ;  /* 0x000000585f4d723e */ /* 0x000fe400000010ff */
[----:B------:R-:W-:Y:S02]  /*118d0*/  F2FP.BF16.PACK_AB R78, R99, R96 ;  /* 0x00000060634e723e */ /* 0x000fe400000010ff */
[----:B------:R-:W-:-:S07]  /*118e0*/  F2FP.BF16.PACK_AB R79, R90, R97 ;  /* 0x000000615a4f723e */ /* 0x000fce00000010ff */
[C---:B-1----:R-:W-:Y:S08]  /*118f0*/  HMMA.16816.F32.BF16 R12, R76.reuse, R44, R12 ;  /* 0x0000002c4c0c723c */ /* 0x042ff0000004180c */
[C---:B------:R-:W-:Y:S01]  /*11900*/  HMMA.16816.F32.BF16 R16, R76.reuse, R46, R16 ;  /* 0x0000002e4c10723c */ /* 0x040fe20000041810 */
[----:B------:R-:W1:Y:S07]  /*11910*/  LDSM.16.MT88.4 R44, [R237+0xe800] ;  /* 0x00e80000ed2c783b */ /* 0x000e6e0000004200 */
[C---:B----4-:R-:W-:Y:S08]  /*11920*/  HMMA.16816.F32.BF16 R24, R76.reuse, R56, R24 ;  /* 0x000000384c18723c */ /* 0x050ff00000041818 */
[C---:B------:R-:W-:Y:S01]  /*11930*/  HMMA.16816.F32.BF16 R4, R76.reuse, R58, R4 ;  /* 0x0000003a4c04723c */ /* 0x040fe20000041804 */
[----:B------:R-:W3:Y:S07]  /*11940*/  LDSM.16.MT88.4 R56, [R235+0xe800] ;  /* 0x00e80000eb38783b */ /* 0x000eee0000004200 */
[C---:B-----5:R-:W-:Y:S08]  /*11950*/  HMMA.16816.F32.BF16 R32, R76.reuse, R28, R32 ;  /* 0x0000001c4c20723c */ /* 0x060ff00000041820 */
[C---:B------:R-:W-:Y:S01]  /*11960*/  HMMA.16816.F32.BF16 R20, R76.reuse, R30, R20 ;  /* 0x0000001e4c14723c */ /* 0x040fe20000041814 */
[----:B------:R-:W4:Y:S07]  /*11970*/  LDSM.16.MT88.4 R28, [R234+0xe800] ;  /* 0x00e80000ea1c783b */ /* 0x000f2e0000004200 */
[C---:B--2---:R-:W-:Y:S07]  /*11980*/  HMMA.16816.F32.BF16 R60, R76.reuse, R80, R60 ;  /* 0x000000504c3c723c */ /* 0x044fee000004183c */
[--C-:B------:R-:W-:Y:S01]  /*11990*/  FFMA.FTZ R80, R109, c[0x0][0x23c], -R180.reuse ;  /* 0x00008f006d507a23 */ /* 0x100fe200000108b4 */
[----:B------:R-:W-:Y:S01]  /*119a0*/  HMMA.16816.F32.BF16 R8, R76, R82, R8 ;  /* 0x000000524c08723c */ /* 0x000fe20000041808 */
[----:B------:R-:W2:Y:S01]  /*119b0*/  LDSM.16.MT88.4 R76, [R233+0xe800] ;  /* 0x00e80000e94c783b */ /* 0x000ea20000004200 */
[----:B------:R-:W-:-:S02]  /*119c0*/  FFMA.FTZ R81, R64, c[0x0][0x23c], -R180 ;  /* 0x00008f0040517a23 */ /* 0x000fc400000108b4 */
[----:B------:R-:W-:Y:S01]  /*119d0*/  FFMA.FTZ R109, R52, c[0x0][0x23c], -R130 ;  /* 0x00008f00346d7a23 */ /* 0x000fe20000010882 */
[----:B------:R-:W-:Y:S01]  /*119e0*/  MUFU.EX2 R80, R80 ;  /* 0x0000005000507308 */ /* 0x000fe20000000800 */
[--C-:B------:R-:W-:Y:S02]  /*119f0*/  FFMA.FTZ R52, R167, c[0x0][0x23c], -R180.reuse ;  /* 0x00008f00a7347a23 */ /* 0x100fe400000108b4 */
[C---:B-1----:R-:W-:Y:S01]  /*11a00*/  HMMA.16816.F32.BF16 R12, R72.reuse, R44, R12 ;  /* 0x0000002c480c723c */ /* 0x042fe2000004180c */
[--C-:B------:R-:W-:Y:S02]  /*11a10*/  FFMA.FTZ R82, R165, c[0x0][0x23c], -R180.reuse ;  /* 0x00008f00a5527a23 */ /* 0x100fe400000108b4 */
[----:B------:R-:W-:Y:S02]  /*11a20*/  FFMA.FTZ R83, R70, c[0x0][0x23c], -R180 ;  /* 0x00008f0046537a23 */ /* 0x000fe400000108b4 */
[----:B------:R-:W1:Y:S01]  /*11a30*/  MUFU.EX2 R81, R81 ;  /* 0x0000005100517308 */ /* 0x000e620000000800 */
[----:B------:R-:W-:Y:S02]  /*11a40*/  LDSM.16.MT88.4 R68, [R233+0xf000] ;  /* 0x00f00000e944783b */ /* 0x000fe40000004200 */
[C---:B------:R-:W-:Y:S02]  /*11a50*/  HMMA.16816.F32.BF16 R16, R72.reuse, R46, R16 ;  /* 0x0000002e4810723c */ /* 0x040fe40000041810 */
[----:B------:R-:W5:Y:S03]  /*11a60*/  LDSM.16.MT88.4 R44, [R237+0xf000] ;  /* 0x00f00000ed2c783b */ /* 0x000f660000004200 */
[----:B------:R-:W-:Y:S03]  /*11a70*/  MUFU.EX2 R82, R82 ;  /* 0x0000005200527308 */ /* 0x000fe60000000800 */
[----:B---3--:R-:W-:Y:S05]  /*11a80*/  HMMA.16816.F32.BF16 R24, R72, R56, R24 ;  /* 0x000000384818723c */ /* 0x008fea0000041818 */
[----:B------:R-:W3:Y:S01]  /*11a90*/  MUFU.EX2 R83, R83 ;  /* 0x0000005300537308 */ /* 0x000ee20000000800 */
[----:B-1----:R-:W-:-:S02]  /*11aa0*/  F2FP.BF16.PACK_AB R64, R81, R80 ;  /* 0x000000505140723e */ /* 0x002fc400000010ff */
[C---:B------:R-:W-:Y:S01]  /*11ab0*/  HMMA.16816.F32.BF16 R4, R72.reuse, R58, R4 ;  /* 0x0000003a4804723c */ /* 0x040fe20000041804 */
[----:B------:R-:W1:Y:S04]  /*11ac0*/  LDSM.16.MT88.4 R56, [R235+0xf000] ;  /* 0x00f00000eb38783b */ /* 0x000e680000004200 */
[----:B------:R-:W2:Y:S03]  /*11ad0*/  MUFU.EX2 R109, R109 ;  /* 0x0000006d006d7308 */ /* 0x000ea60000000800 */
[----:B----4-:R-:W-:Y:S01]  /*11ae0*/  HMMA.16816.F32.BF16 R32, R72, R28, R32 ;  /* 0x0000001c4820723c */ /* 0x010fe20000041820 */
[----:B---3--:R-:W-:-:S04]  /*11af0*/  F2FP.BF16.PACK_AB R66, R83, R82 ;  /* 0x000000525342723e */ /* 0x008fc800000010ff */
[----:B------:R-:W-:Y:S03]  /*11b00*/  MUFU.EX2 R52, R52 ;  /* 0x0000003400347308 */ /* 0x000fe60000000800 */
[----:B------:R-:W-:Y:S01]  /*11b10*/  HMMA.16816.F32.BF16 R20, R72, R30, R20 ;  /* 0x0000001e4814723c */ /* 0x000fe20000041814 */
[----:B------:R-:W3:Y:S01]  /*11b20*/  LDSM.16.MT88.4 R28, [R234+0xf000] ;  /* 0x00f00000ea1c783b */ /* 0x000ee20000004200 */
[----:B--2---:R-:W-:-:S06]  /*11b30*/  F2FP.BF16.PACK_AB R67, R109, R86 ;  /* 0x000000566d43723e */ /* 0x004fcc00000010ff */
[C---:B------:R-:W-:Y:S07]  /*11b40*/  HMMA.16816.F32.BF16 R60, R72.reuse, R76, R60 ;  /* 0x0000004c483c723c */ /* 0x040fee000004183c */
[----:B------:R-:W-:Y:S01]  /*11b50*/  FFMA.FTZ R77, R108, c[0x0][0x23c], -R130 ;  /* 0x00008f006c4d7a23 */ /* 0x000fe20000010882 */
[----:B------:R-:W-:Y:S05]  /*11b60*/  HMMA.16816.F32.BF16 R8, R72, R78, R8 ;  /* 0x0000004e4808723c */ /* 0x000fea0000041808 */
[----:B------:R-:W-:Y:S02]  /*11b70*/  MUFU.EX2 R77, R77 ;  /* 0x0000004d004d7308 */ /* 0x000fe40000000800 */
[--C-:B------:R-:W-:Y:S01]  /*11b80*/  FFMA.FTZ R75, R40, c[0x0][0x23c], -R180.reuse ;  /* 0x00008f00284b7a23 */ /* 0x100fe200000108b4 */
[----:B-----5:R-:W-:Y:S01]  /*11b90*/  HMMA.16816.F32.BF16 R12, R64, R44, R12 ;  /* 0x0000002c400c723c */ /* 0x020fe2000004180c */
[----:B------:R-:W2:Y:S01]  /*11ba0*/  LDSM.16.MT88.4 R40, [R237+0xf800] ;  /* 0x00f80000ed28783b */ /* 0x000ea20000004200 */
[----:B------:R-:W-:-:S02]  /*11bb0*/  FFMA.FTZ R73, R48, c[0x0][0x23c], -R180 ;  /* 0x00008f0030497a23 */ /* 0x000fc400000108b4 */
[----:B------:R-:W-:Y:S01]  /*11bc0*/  FFMA.FTZ R72, R171, c[0x0][0x23c], -R180 ;  /* 0x00008f00ab487a23 */ /* 0x000fe200000108b4 */
[----:B------:R-:W-:Y:S01]  /*11bd0*/  MUFU.EX2 R75, R75 ;  /* 0x0000004b004b7308 */ /* 0x000fe20000000800 */
[----:B------:R-:W-:Y:S02]  /*11be0*/  FFMA.FTZ R79, R87, c[0x0][0x23c], -R130 ;  /* 0x00008f00574f7a23 */ /* 0x000fe40000010882 */
[----:B------:R-:W-:Y:S01]  /*11bf0*/  HMMA.16816.F32.BF16 R16, R64, R46, R16 ;  /* 0x0000002e4010723c */ /* 0x000fe20000041810 */
[----:B------:R-:W4:Y:S01]  /*11c00*/  LDSM.16.MT88.4 R44, [R235+0xf800] ;  /* 0x00f80000eb2c783b */ /* 0x000f220000004200 */
[----:B------:R-:W-:Y:S02]  /*11c10*/  FADD.FTZ R87, R3, R148 ;  /* 0x0000009403577221 */ /* 0x000fe40000010000 */
[----:B------:R-:W-:Y:S01]  /*11c20*/  FFMA.FTZ R74, R125, c[0x0][0x23c], -R180 ;  /* 0x00008f007d4a7a23 */ /* 0x000fe200000108b4 */
[----:B------:R-:W5:Y:S01]  /*11c30*/  MUFU.EX2 R73, R73 ;  /* 0x0000004900497308 */ /* 0x000f620000000800 */
[----:B------:R-:W-:-:S02]  /*11c40*/  FADD.FTZ R76, R150, R87 ;  /* 0x00000057964c7221 */ /* 0x000fc40000010000 */
[----:B-1----:R-:W-:Y:S02]  /*11c50*/  HMMA.16816.F32.BF16 R24, R64, R56, R24 ;  /* 0x000000384018723c */ /* 0x002fe40000041818 */
[----:B------:R-:W-:-:S03]  /*11c60*/  FADD.FTZ R76, R151, R76 ;  /* 0x0000004c974c7221 */ /* 0x000fc60000010000 */
[----:B------:R-:W1:Y:S01]  /*11c70*/  MUFU.EX2 R72, R72 ;  /* 0x0000004800487308 */ /* 0x000e620000000800 */
[----:B------:R-:W-:Y:S02]  /*11c80*/  FADD.FTZ R155, R155, R76 ;  /* 0x0000004c9b9b7221 */ /* 0x000fe40000010000 */
[C---:B------:R-:W-:Y:S01]  /*11c90*/  HMMA.16816.F32.BF16 R4, R64.reuse, R58, R4 ;  /* 0x0000003a4004723c */ /* 0x040fe20000041804 */
[--C-:B------:R-:W-:Y:S02]  /*11ca0*/  FFMA.FTZ R56, R169, c[0x0][0x23c], -R130.reuse ;  /* 0x00008f00a9387a23 */ /* 0x100fe40000010882 */
[--C-:B------:R-:W-:Y:S02]  /*11cb0*/  FFMA.FTZ R57, R50, c[0x0][0x23c], -R130.reuse ;  /* 0x00008f0032397a23 */ /* 0x100fe40000010882 */
[----:B------:R-:W-:Y:S01]  /*11cc0*/  LDSM.16.MT88.4 R48, [R233+0xf800] ;  /* 0x00f80000e930783b */ /* 0x000fe20000004200 */
[----:B------:R-:W-:Y:S01]  /*11cd0*/  MUFU.EX2 R79, R79 ;  /* 0x0000004f004f7308 */ /* 0x000fe20000000800 */
[--C-:B------:R-:W-:Y:S01]  /*11ce0*/  FFMA.FTZ R58, R173, c[0x0][0x23c], -R130.reuse ;  /* 0x00008f00ad3a7a23 */ /* 0x100fe20000010882 */
[----:B---3--:R-:W-:Y:S01]  /*11cf0*/  HMMA.16816.F32.BF16 R32, R64, R28, R32 ;  /* 0x0000001c4020723c */ /* 0x008fe20000041820 */
[----:B------:R-:W-:Y:S01]  /*11d00*/  FFMA.FTZ R59, R36, c[0x0][0x23c], -R130 ;  /* 0x00008f00243b7a23 */ /* 0x000fe20000010882 */
[----:B-----5:R-:W-:Y:S01]  /*11d10*/  F2FP.BF16.PACK_AB R36, R73, R52 ;  /* 0x000000344924723e */ /* 0x020fe200000010ff */
[----:B------:R-:W-:Y:S01]  /*11d20*/  FADD.FTZ R158, R158, R155 ;  /* 0x0000009b9e9e7221 */ /* 0x000fe20000010000 */
[----:B-1----:R-:W-:-:S02]  /*11d30*/  F2FP.BF16.PACK_AB R38, R75, R72 ;  /* 0x000000484b26723e */ /* 0x002fc400000010ff */
[----:B------:R-:W-:Y:S01]  /*11d40*/  MUFU.EX2 R56, R56 ;  /* 0x0000003800387308 */ /* 0x000fe20000000800 */
[----:B------:R-:W-:Y:S01]  /*11d50*/  FADD.FTZ R157, R157, R158 ;  /* 0x0000009e9d9d7221 */ /* 0x000fe20000010000 */
[C---:B------:R-:W-:Y:S01]  /*11d60*/  HMMA.16816.F32.BF16 R20, R64.reuse, R30, R20 ;  /* 0x0000001e4014723c */ /* 0x040fe20000041814 */
[----:B------:R-:W1:Y:S01]  /*11d70*/  LDSM.16.MT88.4 R28, [R234+0xf800] ;  /* 0x00f80000ea1c783b */ /* 0x000e620000004200 */
[--C-:B------:R-:W-:Y:S02]  /*11d80*/  FFMA.FTZ R76, R115, c[0x0][0x23c], -R130.reuse ;  /* 0x00008f00734c7a23 */ /* 0x100fe40000010882 */
[----:B------:R-:W-:Y:S02]  /*11d90*/  FADD.FTZ R160, R160, R157 ;  /* 0x0000009da0a07221 */ /* 0x000fe40000010000 */
[----:B------:R-:W3:Y:S02]  /*11da0*/  MUFU.EX2 R57, R57 ;  /* 0x0000003900397308 */ /* 0x000ee40000000800 */
[C---:B------:R-:W-:Y:S06]  /*11db0*/  HMMA.16816.F32.BF16 R60, R64.reuse, R68, R60 ;  /* 0x00000044403c723c */ /* 0x040fec000004183c */
[----:B------:R-:W-:Y:S01]  /*11dc0*/  MUFU.EX2 R58, R58 ;  /* 0x0000003a003a7308 */ /* 0x000fe20000000800 */
[--C-:B------:R-:W-:Y:S01]  /*11dd0*/  FFMA.FTZ R69, R85, c[0x0][0x23c], -R130.reuse ;  /* 0x00008f0055457a23 */ /* 0x100fe20000010882 */
[----:B------:R-:W-:Y:S01]  /*11de0*/  HMMA.16816.F32.BF16 R8, R64, R70, R8 ;  /* 0x000000464008723c */ /* 0x000fe20000041808 */
[----:B------:R-:W-:-:S02]  /*11df0*/  FFMA.FTZ R68, R174, c[0x0][0x23c], -R130 ;  /* 0x00008f00ae447a23 */ /* 0x000fc40000010882 */
[----:B------:R-:W-:-:S03]  /*11e00*/  FFMA.FTZ R85, R129, c[0x0][0x23c], -R180 ;  /* 0x00008f0081557a23 */ /* 0x000fc600000108b4 */
[----:B------:R-:W5:Y:S01]  /*11e10*/  MUFU.EX2 R59, R59 ;  /* 0x0000003b003b7308 */ /* 0x000f620000000800 */
[----:B---3--:R-:W-:Y:S01]  /*11e20*/  F2FP.BF16.PACK_AB R37, R57, R56 ;  /* 0x000000383925723e */ /* 0x008fe200000010ff */
[--C-:B------:R-:W-:Y:S02]  /*11e30*/  FFMA.FTZ R65, R54, c[0x0][0x23c], -R180.reuse ;  /* 0x00008f0036417a23 */ /* 0x100fe400000108b4 */
[--C-:B------:R-:W-:Y:S02]  /*11e40*/  FFMA.FTZ R54, R172, c[0x0][0x23c], -R180.reuse ;  /* 0x00008f00ac367a23 */ /* 0x100fe400000108b4 */
[----:B------:R-:W-:Y:S02]  /*11e50*/  FFMA.FTZ R67, R98, c[0x0][0x23c], -R180 ;  /* 0x00008f0062437a23 */ /* 0x000fe400000108b4 */
[--C-:B------:R-:W-:Y:S01]  /*11e60*/  FFMA.FTZ R66, R178, c[0x0][0x23c], -R130.reuse ;  /* 0x00008f00b2427a23 */ /* 0x100fe20000010882 */
[----:B------:R-:W-:Y:S01]  /*11e70*/  MUFU.EX2 R64, R175 ;  /* 0x000000af00407308 */ /* 0x000fe20000000800 */
[----:B------:R-:W-:-:S02]  /*11e80*/  FFMA.FTZ R71, R101, c[0x0][0x23c], -R130 ;  /* 0x00008f0065477a23 */ /* 0x000fc40000010882 */
[----:B------:R-:W-:Y:S01]  /*11e90*/  FFMA.FTZ R70, R114, c[0x0][0x23c], -R180 ;  /* 0x00008f0072467a23 */ /* 0x000fe200000108b4 */
[----:B-----5:R-:W-:-:S04]  /*11ea0*/  F2FP.BF16.PACK_AB R39, R59, R58 ;  /* 0x0000003a3b27723e */ /* 0x020fc800000010ff */
[----:B------:R-:W3:Y:S03]  /*11eb0*/  MUFU.EX2 R65, R65 ;  /* 0x0000004100417308 */ /* 0x000ee60000000800 */
[C---:B--2---:R-:W-:Y:S05]  /*11ec0*/  HMMA.16816.F32.BF16 R12, R36.reuse, R40, R12 ;  /* 0x00000028240c723c */ /* 0x044fea000004180c */
[----:B------:R-:W-:Y:S03]  /*11ed0*/  MUFU.EX2 R54, R54 ;  /* 0x0000003600367308 */ /* 0x000fe60000000800 */
[C---:B------:R-:W-:Y:S01]  /*11ee0*/  HMMA.16816.F32.BF16 R16, R36.reuse, R42, R16 ;  /* 0x0000002a2410723c */ /* 0x040fe20000041810 */
[----:B------:R-:W2:Y:S04]  /*11ef0*/  LDSM.16.MT88.4 R40, [R237+0x10000] ;  /* 0x01000000ed28783b */ /* 0x000ea80000004200 */
[----:B------:R-:W-:Y:S03]  /*11f00*/  MUFU.EX2 R67, R67 ;  /* 0x0000004300437308 */ /* 0x000fe60000000800 */
[C---:B----4-:R-:W-:Y:S05]  /*11f10*/  HMMA.16816.F32.BF16 R24, R36.reuse, R44, R24 ;  /* 0x0000002c2418723c */ /* 0x050fea0000041818 */
[----:B------:R-:W-:Y:S03]  /*11f20*/  MUFU.EX2 R66, R66 ;  /* 0x0000004200427308 */ /* 0x000fe60000000800 */
[C---:B------:R-:W-:Y:S01]  /*11f30*/  HMMA.16816.F32.BF16 R4, R36.reuse, R46, R4 ;  /* 0x0000002e2404723c */ /* 0x040fe20000041804 */
[----:B------:R-:W4:Y:S04]  /*11f40*/  LDSM.16.MT88.4 R44, [R235+0x10000] ;  /* 0x01000000eb2c783b */ /* 0x000f280000004200 */
[----:B------:R-:W5:Y:S03]  /*11f50*/  MUFU.EX2 R69, R69 ;  /* 0x0000004500457308 */ /* 0x000f660000000800 */
[C---:B-1----:R-:W-:Y:S05]  /*11f60*/  HMMA.16816.F32.BF16 R32, R36.reuse, R28, R32 ;  /* 0x0000001c2420723c */ /* 0x042fea0000041820 */
[----:B------:R-:W-:Y:S03]  /*11f70*/  MUFU.EX2 R68, R68 ;  /* 0x0000004400447308 */ /* 0x000fe60000000800 */
[C---:B------:R-:W-:Y:S01]  /*11f80*/  HMMA.16816.F32.BF16 R20, R36.reuse, R30, R20 ;  /* 0x0000001e2414723c */ /* 0x040fe20000041814 */
[----:B------:R-:W1:Y:S04]  /*11f90*/  LDSM.16.MT88.4 R28, [R234+0x10000] ;  /* 0x01000000ea1c783b */ /* 0x000e680000004200 */
[----:B------:R-:W2:Y:S03]  /*11fa0*/  MUFU.EX2 R71, R71 ;  /* 0x0000004700477308 */ /* 0x000ea60000000800 */
[C---:B------:R-:W-:Y:S05]  /*11fb0*/  HMMA.16816.F32.BF16 R60, R36.reuse, R48, R60 ;  /* 0x00000030243c723c */ /* 0x040fea000004183c */
[----:B------:R-:W-:Y:S02]  /*11fc0*/  MUFU.EX2 R70, R70 ;  /* 0x0000004600467308 */ /* 0x000fe40000000800 */
[--C-:B------:R-:W-:Y:S01]  /*11fd0*/  FFMA.FTZ R48, R168, c[0x0][0x23c], -R180.reuse ;  /* 0x00008f00a8307a23 */ /* 0x100fe200000108b4 */
[----:B------:R-:W-:Y:S01]  /*11fe0*/  HMMA.16816.F32.BF16 R8, R36, R50, R8 ;  /* 0x000000322408723c */ /* 0x000fe20000041808 */
[----:B------:R-:W-:-:S04]  /*11ff0*/  FFMA.FTZ R49, R105, c[0x0][0x23c], -R180 ;  /* 0x00008f0069317a23 */ /* 0x000fc800000108b4 */
[----:B------:R-:W-:Y:S02]  /*12000*/  MUFU.EX2 R85, R85 ;  /* 0x0000005500557308 */ /* 0x000fe40000000800 */
[----:B---3--:R-:W-:Y:S01]  /*12010*/  F2FP.BF16.PACK_AB R36, R65, R64 ;  /* 0x000000404124723e */ /* 0x008fe200000010ff */
[--C-:B------:R-:W-:Y:S01]  /*12020*/  FFMA.FTZ R50, R164, c[0x0][0x23c], -R180.reuse ;  /* 0x00008f00a4327a23 */ /* 0x100fe200000108b4 */
[----:B-----5:R-:W-:Y:S01]  /*12030*/  F2FP.BF16.PACK_AB R37, R69, R66 ;  /* 0x000000424525723e */ /* 0x020fe200000010ff */
[----:B------:R-:W-:Y:S01]  /*12040*/  FFMA.FTZ R51, R111, c[0x0][0x23c], -R180 ;  /* 0x00008f006f337a23 */ /* 0x000fe200000108b4 */
[----:B------:R-:W-:Y:S02]  /*12050*/  F2FP.BF16.PACK_AB R38, R67, R54 ;  /* 0x000000364326723e */ /* 0x000fe400000010ff */
[----:B------:R-:W-:Y:S01]  /*12060*/  MUFU.EX2 R48, R48 ;  /* 0x0000003000307308 */ /* 0x000fe20000000800 */
[----:B--2---:R-:W-:-:S07]  /*12070*/  F2FP.BF16.PACK_AB R39, R71, R68 ;  /* 0x000000444727723e */ /* 0x004fce00000010ff */
[C---:B------:R-:W-:Y:S01]  /*12080*/  HMMA.16816.F32.BF16 R12, R36.reuse, R40, R12 ;  /* 0x00000028240c723c */ /* 0x040fe2000004180c */
[----:B------:R-:W2:Y:S07]  /*12090*/  MUFU.EX2 R49, R49 ;  /* 0x0000003100317308 */ /* 0x000eae0000000800 */
[C---:B------:R-:W-:Y:S01]  /*120a0*/  HMMA.16816.F32.BF16 R16, R36.reuse, R42, R16 ;  /* 0x0000002a2410723c */ /* 0x040fe20000041810 */
[----:B------:R-:W3:Y:S01]  /*120b0*/  LDSM.16.MT88.4 R40, [R233+0x10000] ;  /* 0x01000000e928783b */ /* 0x000ee20000004200 */
[----:B------:R-:W-:Y:S06]  /*120c0*/  MUFU.EX2 R50, R50 ;  /* 0x0000003200327308 */ /* 0x000fec0000000800 */
[C---:B----4-:R-:W-:Y:S02]  /*120d0*/  HMMA.16816.F32.BF16 R24, R36.reuse, R44, R24 ;  /* 0x0000002c2418723c */ /* 0x050fe40000041818 */
[----:B------:R-:W4:Y:S06]  /*120e0*/  MUFU.EX2 R51, R51 ;  /* 0x0000003300337308 */ /* 0x000f2c0000000800 */
[C---:B------:R-:W-:Y:S01]  /*120f0*/  HMMA.16816.F32.BF16 R4, R36.reuse, R46, R4 ;  /* 0x0000002e2404723c */ /* 0x040fe20000041804 */
[----:B------:R-:W5:Y:S01]  /*12100*/  LDSM.16.MT88.4 R44, [R237+0x10800] ;  /* 0x01080000ed2c783b */ /* 0x000f620000004200 */
[----:B------:R-:W-:Y:S06]  /*12110*/  MUFU.EX2 R3, R121 ;  /* 0x0000007900037308 */ /* 0x000fec0000000800 */
[C---:B-1----:R-:W-:Y:S02]  /*12120*/  HMMA.16816.F32.BF16 R32, R36.reuse, R28, R32 ;  /* 0x0000001c2420723c */ /* 0x042fe40000041820 */
[----:B------:R-:W-:Y:S06]  /*12130*/  MUFU.EX2 R74, R74 ;  /* 0x0000004a004a7308 */ /* 0x000fec0000000800 */
[C---:B------:R-:W-:Y:S01]  /*12140*/  HMMA.16816.F32.BF16 R20, R36.reuse, R30, R20 ;  /* 0x0000001e2414723c */ /* 0x040fe20000041814 */
[----:B------:R-:W1:Y:S01]  /*12150*/  LDSM.16.MT88.4 R28, [R235+0x10800] ;  /* 0x01080000eb1c783b */ /* 0x000e620000004200 */
[----:B------:R-:W-:Y:S06]  /*12160*/  MUFU.EX2 R76, R76 ;  /* 0x0000004c004c7308 */ /* 0x000fec0000000800 */
[C---:B---3--:R-:W-:Y:S07]  /*12170*/  HMMA.16816.F32.BF16 R60, R36.reuse, R40, R60 ;  /* 0x00000028243c723c */ /* 0x048fee000004183c */
[----:B--2---:R-:W-:Y:S01]  /*12180*/  F2FP.BF16.PACK_AB R40, R49, R48 ;  /* 0x000000303128723e */ /* 0x004fe200000010ff */
[----:B------:R-:W-:Y:S01]  /*12190*/  HMMA.16816.F32.BF16 R8, R36, R42, R8 ;  /* 0x0000002a2408723c */ /* 0x000fe20000041808 */
[----:B------:R-:W-:Y:S01]  /*121a0*/  F2FP.BF16.PACK_AB R41, R77, R2 ;  /* 0x000000024d29723e */ /* 0x000fe200000010ff */
[----:B------:R-:W2:Y:S05]  /*121b0*/  LDSM.16.MT88.4 R36, [R234+0x10800] ;  /* 0x01080000ea24783b */ /* 0x000eaa0000004200 */
[----:B----4-:R-:W-:-:S02]  /*121c0*/  F2FP.BF16.PACK_AB R42, R51, R50 ;  /* 0x00000032332a723e */ /* 0x010fc400000010ff */
[----:B------:R-:W-:-:S07]  /*121d0*/  F2FP.BF16.PACK_AB R43, R79, R0 ;  /* 0x000000004f2b723e */ /* 0x000fce00000010ff */
[C---:B-----5:R-:W-:Y:S07]  /*121e0*/  HMMA.16816.F32.BF16 R12, R40.reuse, R44, R12 ;  /* 0x0000002c280c723c */ /* 0x060fee000004180c */
[----:B------:R-:W-:Y:S01]  /*121f0*/  FADD.FTZ R45, R147, R138 ;  /* 0x0000008a932d7221 */ /* 0x000fe20000010000 */
[----:B------:R-:W-:Y:S01]  /*12200*/  HMMA.16816.F32.BF16 R16, R40, R46, R16 ;  /* 0x0000002e2810723c */ /* 0x000fe20000041810 */
[----:B------:R-:W-:Y:S02]  /*12210*/  LDSM.16.MT88.4 R136, [R235+0x11800] ;  /* 0x01180000eb88783b */ /* 0x000fe40000004200 */
[----:B------:R-:W-:-:S04]  /*12220*/  FADD.FTZ R45, R144, R45 ;  /* 0x0000002d902d7221 */ /* 0x000fc80000010000 */
[----:B------:R-:W-:Y:S01]  /*12230*/  FADD.FTZ R146, R146, R45 ;  /* 0x0000002d92927221 */ /* 0x000fe20000010000 */
[----:B-1----:R-:W-:Y:S01]  /*12240*/  HMMA.16816.F32.BF16 R24, R40, R28, R24 ;  /* 0x0000001c2818723c */ /* 0x002fe20000041818 */
[----:B------:R-:W1:Y:S02]  /*12250*/  LDSM.16.MT88.4 R44, [R233+0x10800] ;  /* 0x01080000e92c783b */ /* 0x000e640000004200 */
[----:B------:R-:W-:-:S04]  /*12260*/  FADD.FTZ R149, R149, R146 ;  /* 0x0000009295957221 */ /* 0x000fc80000010000 */
[----:B------:R-:W-:Y:S01]  /*12270*/  FADD.FTZ R152, R152, R149 ;  /* 0x0000009598987221 */ /* 0x000fe20000010000 */
[----:B------:R-:W-:Y:S01]  /*12280*/  HMMA.16816.F32.BF16 R4, R40, R30, R4 ;  /* 0x0000001e2804723c */ /* 0x000fe20000041804 */
[----:B------:R-:W3:Y:S02]  /*12290*/  LDSM.16.MT88.4 R28, [R237+0x11000] ;  /* 0x01100000ed1c783b */ /* 0x000ee40000004200 */
[----:B------:R-:W-:-:S04]  /*122a0*/  FADD.FTZ R153, R153, R152 ;  /* 0x0000009899997221 */ /* 0x000fc80000010000 */
[----:B------:R-:W-:Y:S01]  /*122b0*/  FADD.FTZ R78, R154, R153 ;  /* 0x000000999a4e7221 */ /* 0x000fe20000010000 */
[C---:B--2---:R-:W-:Y:S03]  /*122c0*/  HMMA.16816.F32.BF16 R32, R40.reuse, R36, R32 ;  /* 0x000000242820723c */ /* 0x044fe60000041820 */
[----:B------:R-:W-:Y:S02]  /*122d0*/  FADD.FTZ R78, R53, R78 ;  /* 0x0000004e354e7221 */ /* 0x000fe40000010000 */
[----:B------:R-:W2:Y:S02]  /*122e0*/  MUFU.EX2 R53, R131 ;  /* 0x0000008300357308 */ /* 0x000ea40000000800 */
[----:B------:R-:W-:Y:S01]  /*122f0*/  FADD.FTZ R37, R163, R160 ;  /* 0x000000a0a3257221 */ /* 0x000fe20000010000 */
[----:B------:R-:W-:Y:S01]  /*12300*/  HMMA.16816.F32.BF16 R20, R40, R38, R20 ;  /* 0x000000262814723c */ /* 0x000fe20000041814 */
[----:B------:R-:W-:-:S02]  /*12310*/  FADD.FTZ R55, R55, R78 ;  /* 0x0000004e37377221 */ /* 0x000fc40000010000 */
[----:B------:R-:W-:Y:S02]  /*12320*/  FADD.FTZ R37, R188, R37 ;  /* 0x00000025bc257221 */ /* 0x000fe40000010000 */
[----:B------:R-:W-:Y:S02]  /*12330*/  FFMA.FTZ R78, R127, c[0x0][0x23c], -R130 ;  /* 0x00008f007f4e7a23 */ /* 0x000fe40000010882 */
[----:B------:R-:W-:Y:S02]  /*12340*/  FADD.FTZ R162, R162, R55 ;  /* 0x00000037a2a27221 */ /* 0x000fe40000010000 */
[----:B------:R-:W-:Y:S01]  /*12350*/  FADD.FTZ R98, R190, R37 ;  /* 0x00000025be627221 */ /* 0x000fe20000010000 */
[----:B------:R-:W-:Y:S01]  /*12360*/  MUFU.EX2 R55, R126 ;  /* 0x0000007e00377308 */ /* 0x000fe20000000800 */
[----:B------:R-:W-:Y:S01]  /*12370*/  FADD.FTZ R87, R159, R162 ;  /* 0x000000a29f577221 */ /* 0x000fe20000010000 */
[----:B------:R-:W4:Y:S01]  /*12380*/  LDSM.16.MT88.4 R36, [R235+0x11000] ;  /* 0x01100000eb24783b */ /* 0x000f220000004200 */
[----:B------:R-:W-:-:S02]  /*12390*/  FADD.FTZ R98, R193, R98 ;  /* 0x00000062c1627221 */ /* 0x000fc40000010000 */
[----:B------:R-:W-:Y:S01]  /*123a0*/  FADD.FTZ R87, R186, R87 ;  /* 0x00000057ba577221 */ /* 0x000fe20000010000 */
[----:B------:R-:W-:Y:S01]  /*123b0*/  LDSM.16.MT88.4 R156, [R237+0x11800] ;  /* 0x01180000ed9c783b */ /* 0x000fe20000004200 */
[C---:B-1----:R-:W-:Y:S01]  /*123c0*/  HMMA.16816.F32.BF16 R60, R40.reuse, R44, R60 ;  /* 0x0000002c283c723c */ /* 0x042fe2000004183c */
[----:B------:R-:W1:Y:S01]  /*123d0*/  MUFU.EX2 R78, R78 ;  /* 0x0000004e004e7308 */ /* 0x000e620000000800 */
[----:B------:R-:W-:Y:S02]  /*123e0*/  FADD.FTZ R187, R187, R98 ;  /* 0x00000062bbbb7221 */ /* 0x000fe40000010000 */
[----:B------:R-:W-:Y:S02]  /*123f0*/  FFMA.FTZ R98, R113, c[0x0][0x23c], -R180 ;  /* 0x00008f0071627a23 */ /* 0x000fe400000108b4 */
[----:B------:R-:W-:Y:S01]  /*12400*/  FADD.FTZ R196, R196, R187 ;  /* 0x000000bbc4c47221 */ /* 0x000fe20000010000 */
[----:B--2---:R-:W-:Y:S01]  /*12410*/  F2FP.BF16.PACK_AB R45, R53, R76 ;  /* 0x0000004c352d723e */ /* 0x004fe200000010ff */
[----:B------:R-:W-:Y:S01]  /*12420*/  FADD.FTZ R44, R192, R87 ;  /* 0x00000057c02c7221 */ /* 0x000fe20000010000 */
[----:B------:R-:W-:Y:S01]  /*12430*/  HMMA.16816.F32.BF16 R8, R40, R46, R8 ;  /* 0x0000002e2808723c */ /* 0x000fe20000041808 */
[----:B------:R-:W-:Y:S01]  /*12440*/  FADD.FTZ R189, R189, R196 ;  /* 0x000000c4bdbd7221 */ /* 0x000fe20000010000 */
[----:B------:R-:W2:Y:S01]  /*12450*/  LDSM.16.MT88.4 R40, [R234+0x11000] ;  /* 0x01100000ea28783b */ /* 0x000ea20000004200 */
[----:B------:R-:W-:Y:S01]  /*12460*/  FADD.FTZ R44, R195, R44 ;  /* 0x0000002cc32c7221 */ /* 0x000fe20000010000 */
[----:B------:R-:W-:Y:S01]  /*12470*/  MUFU.EX2 R98, R98 ;  /* 0x0000006200627308 */ /* 0x000fe20000000800 */
[----:B------:R-:W-:-:S02]  /*12480*/  FADD.FTZ R198, R198, R189 ;  /* 0x000000bdc6c67221 */ /* 0x000fc40000010000 */
[----:B------:R-:W-:Y:S01]  /*12490*/  FADD.FTZ R191, R191, R44 ;  /* 0x0000002cbfbf7221 */ /* 0x000fe20000010000 */
[----:B------:R-:W-:Y:S01]  /*124a0*/  F2FP.BF16.PACK_AB R44, R85, R70 ;  /* 0x00000046552c723e */ /* 0x000fe200000010ff */
[----:B------:R-:W-:Y:S01]  /*124b0*/  FFMA.FTZ R87, R120, c[0x0][0x23c], -R180 ;  /* 0x00008f0078577a23 */ /* 0x000fe200000108b4 */
[----:B------:R-:W-:Y:S01]  /*124c0*/  F2FP.BF16.PACK_AB R46, R74, R3 ;  /* 0x000000034a2e723e */ /* 0x000fe200000010ff */
[----:B------:R-:W-:Y:S01]  /*124d0*/  FADD.FTZ R194, R194, R191 ;  /* 0x000000bfc2c27221 */ /* 0x000fe20000010000 */
[----:B-1----:R-:W-:-:S03]  /*124e0*/  F2FP.BF16.PACK_AB R47, R78, R55 ;  /* 0x000000374e2f723e */ /* 0x002fc600000010ff */
[----:B------:R-:W-:Y:S01]  /*124f0*/  FADD.FTZ R197, R197, R194 ;  /* 0x000000c2c5c57221 */ /* 0x000fe20000010000 */
[----:B------:R-:W1:Y:S03]  /*12500*/  MUFU.EX2 R87, R87 ;  /* 0x0000005700577308 */ /* 0x000e660000000800 */
[----:B---3--:R-:W-:Y:S01]  /*12510*/  HMMA.16816.F32.BF16 R12, R44, R28, R12 ;  /* 0x0000001c2c0c723c */ /* 0x008fe2000004180c */
[----:B------:R-:W-:-:S06]  /*12520*/  FADD.FTZ R202, R202, R197 ;  /* 0x000000c5caca7221 */ /* 0x000fcc0000010000 */
[----:B------:R-:W-:Y:S01]  /*12530*/  FADD.FTZ R29, R91, R198 ;  /* 0x000000c65b1d7221 */ /* 0x000fe20000010000 */
[C---:B----4-:R-:W-:Y:S01]  /*12540*/  HMMA.16816.F32.BF16 R24, R44.reuse, R36, R24 ;  /* 0x000000242c18723c */ /* 0x050fe20000041818 */
[----:B------:R-:W-:Y:S02]  /*12550*/  FADD.FTZ R91, R199, R202 ;  /* 0x000000cac75b7221 */ /* 0x000fe40000010000 */
[----:B------:R-:W-:Y:S02]  /*12560*/  FADD.FTZ R29, R206, R29 ;  /* 0x0000001dce1d7221 */ /* 0x000fe40000010000 */
[----:B------:R-:W-:Y:S01]  /*12570*/  FADD.FTZ R91, R204, R91 ;  /* 0x0000005bcc5b7221 */ /* 0x000fe20000010000 */
[----:B-1----:R-:W-:Y:S01]  /*12580*/  F2FP.BF16.PACK_AB R148, R98, R87 ;  /* 0x000000576294723e */ /* 0x002fe200000010ff */
[----:B------:R-:W-:Y:S01]  /*12590*/  FADD.FTZ R84, R84, R29 ;  /* 0x0000001d54547221 */ /* 0x000fe20000010000 */
[----:B------:R-:W-:Y:S01]  /*125a0*/  HMMA.16816.F32.BF16 R4, R44, R38, R4 ;  /* 0x000000262c04723c */ /* 0x000fe20000041804 */
[----:B------:R-:W-:-:S02]  /*125b0*/  FADD.FTZ R94, R94, R91 ;  /* 0x0000005b5e5e7221 */ /* 0x000fc40000010000 */
[----:B------:R-:W-:Y:S02]  /*125c0*/  FADD.FTZ R89, R89, R84 ;  /* 0x0000005459597221 */ /* 0x000fe40000010000 */
[----:B------:R-:W-:Y:S01]  /*125d0*/  FADD.FTZ R203, R203, R94 ;  /* 0x0000005ecbcb7221 */ /* 0x000fe20000010000 */
[----:B------:R-:W-:Y:S01]  /*125e0*/  MUFU.EX2 R84, R116 ;  /* 0x0000007400547308 */ /* 0x000fe20000000800 */
[----:B------:R-:W-:Y:S01]  /*125f0*/  FADD.FTZ R36, R88, R89 ;  /* 0x0000005958247221 */ /* 0x000fe20000010000 */
[----:B--2---:R-:W-:Y:S01]  /*12600*/  HMMA.16816.F32.BF16 R32, R44, R40, R32 ;  /* 0x000000282c20723c */ /* 0x004fe20000041820 */
[----:B------:R-:W-:Y:S02]  /*12610*/  FADD.FTZ R96, R96, R203 ;  /* 0x000000cb60607221 */ /* 0x000fe40000010000 */
[----:B------:R-:W-:Y:S02]  /*12620*/  FADD.FTZ R36, R95, R36 ;  /* 0x000000245f247221 */ /* 0x000fe40000010000 */
[----:B------:R-:W-:-:S02]  /*12630*/  FADD.FTZ R99, R99, R96 ;  /* 0x0000006063637221 */ /* 0x000fc40000010000 */
[----:B------:R-:W-:Y:S01]  /*12640*/  FADD.FTZ R39, R97, R36 ;  /* 0x0000002461277221 */ /* 0x000fe20000010000 */
[C---:B------:R-:W-:Y:S01]  /*12650*/  HMMA.16816.F32.BF16 R16, R44.reuse, R30, R16 ;  /* 0x0000001e2c10723c */ /* 0x040fe20000041810 */
[----:B------:R-:W-:Y:S01]  /*12660*/  FADD.FTZ R100, R100, R99 ;  /* 0x0000006364647221 */ /* 0x000fe20000010000 */
[----:B------:R-:W1:Y:S01]  /*12670*/  LDSM.16.MT88.4 R28, [R233+0x11000] ;  /* 0x01100000e91c783b */ /* 0x000e620000004200 */
[----:B------:R-:W-:Y:S01]  /*12680*/  FADD.FTZ R39, R90, R39 ;  /* 0x000000275a277221 */ /* 0x000fe20000010000 */
[----:B------:R-:W-:Y:S01]  /*12690*/  MUFU.EX2 R36, R122 ;  /* 0x0000007a00247308 */ /* 0x000fe20000000800 */
[----:B------:R-:W-:Y:S02]  /*126a0*/  FADD.FTZ R205, R205, R100 ;  /* 0x00000064cdcd7221 */ /* 0x000fe40000010000 */
[----:B------:R-:W-:Y:S01]  /*126b0*/  FADD.FTZ R102, R102, R39 ;  /* 0x0000002766667221 */ /* 0x000fe20000010000 */
[----:B------:R-:W-:Y:S01]  /*126c0*/  HMMA.16816.F32.BF16 R20, R44, R42, R20 ;  /* 0x0000002a2c14723c */ /* 0x000fe20000041814 */
[----:B------:R-:W-:-:S02]  /*126d0*/  FADD.FTZ R92, R92, R205 ;  /* 0x000000cd5c5c7221 */ /* 0x000fc40000010000 */
[----:B------:R-:W-:Y:S01]  /*126e0*/  FADD.FTZ R102, R93, R102 ;  /* 0x000000665d667221 */ /* 0x000fe20000010000 */
[----:B------:R-:W2:Y:S01]  /*126f0*/  MUFU.EX2 R39, R123 ;  /* 0x0000007b00277308 */ /* 0x000ea20000000800 */
[----:B------:R-:W-:Y:S02]  /*12700*/  FADD.FTZ R207, R207, R92 ;  /* 0x0000005ccfcf7221 */ /* 0x000fe40000010000 */
[----:B------:R-:W-:Y:S02]  /*12710*/  FADD.FTZ R103, R103, R102 ;  /* 0x0000006667677221 */ /* 0x000fe40000010000 */
[----:B------:R-:W-:Y:S02]  /*12720*/  FADD.FTZ R80, R80, R207 ;  /* 0x000000cf50507221 */ /* 0x000fe40000010000 */
[----:B------:R-:W-:Y:S02]  /*12730*/  FADD.FTZ R103, R104, R103 ;  /* 0x0000006768677221 */ /* 0x000fe40000010000 */
[----:B------:R-:W-:-:S02]  /*12740*/  FADD.FTZ R81, R81, R80 ;  /* 0x0000005051517221 */ /* 0x000fc40000010000 */
[----:B------:R-:W-:Y:S02]  /*12750*/  FADD.FTZ R106, R106, R103 ;  /* 0x000000676a6a7221 */ /* 0x000fe40000010000 */
[----:B------:R-:W-:Y:S02]  /*12760*/  FADD.FTZ R82, R82, R81 ;  /* 0x0000005152527221 */ /* 0x000fe40000010000 */
[----:B------:R-:W-:Y:S01]  /*12770*/  FADD.FTZ R107, R107, R106 ;  /* 0x0000006a6b6b7221 */ /* 0x000fe20000010000 */
[----:B--2---:R-:W-:Y:S01]  /*12780*/  F2FP.BF16.PACK_AB R149, R39, R36 ;  /* 0x000000242795723e */ /* 0x004fe200000010ff */
[----:B------:R-:W-:Y:S02]  /*12790*/  FADD.FTZ R83, R83, R82 ;  /* 0x0000005253537221 */ /* 0x000fe40000010000 */
[----:B------:R-:W-:Y:S02]  /*127a0*/  FADD.FTZ R86, R86, R107 ;  /* 0x0000006b56567221 */ /* 0x000fe40000010000 */
[----:B------:R-:W-:-:S02]  /*127b0*/  FADD.FTZ R52, R52, R83 ;  /* 0x0000005334347221 */ /* 0x000fc40000010000 */
[----:B------:R-:W-:Y:S02]  /*127c0*/  FADD.FTZ R109, R109, R86 ;  /* 0x000000566d6d7221 */ /* 0x000fe40000010000 */
[----:B------:R-:W-:Y:S02]  /*127d0*/  FADD.FTZ R73, R73, R52 ;  /* 0x0000003449497221 */ /* 0x000fe40000010000 */
[----:B------:R-:W-:Y:S02]  /*127e0*/  FADD.FTZ R56, R56, R109 ;  /* 0x0000006d38387221 */ /* 0x000fe40000010000 */
[----:B------:R-:W-:Y:S01]  /*127f0*/  FADD.FTZ R72, R72, R73 ;  /* 0x0000004948487221 */ /* 0x000fe20000010000 */
[----:B-1----:R-:W-:Y:S01]  /*12800*/  HMMA.16816.F32.BF16 R60, R44, R28, R60 ;  /* 0x0000001c2c3c723c */ /* 0x002fe2000004183c */
[----:B------:R-:W-:Y:S02]  /*12810*/  FADD.FTZ R57, R57, R56 ;  /* 0x0000003839397221 */ /* 0x000fe40000010000 */
[----:B------:R-:W-:-:S02]  /*12820*/  FADD.FTZ R75, R75, R72 ;  /* 0x000000484b4b7221 */ /* 0x000fc40000010000 */
[----:B------:R-:W-:Y:S02]  /*12830*/  FADD.FTZ R58, R58, R57 ;  /* 0x000000393a3a7221 */ /* 0x000fe40000010000 */
[----:B------:R-:W-:Y:S01]  /*12840*/  FFMA.FTZ R37, R117, c[0x0][0x23c], -R180 ;  /* 0x00008f0075257a23 */ /* 0x000fe200000108b4 */
[----:B------:R-:W-:Y:S01]  /*12850*/  HMMA.16816.F32.BF16 R8, R44, R30, R8 ;  /* 0x0000001e2c08723c */ /* 0x000fe20000041808 */
[--C-:B------:R-:W-:Y:S02]  /*12860*/  FFMA.FTZ R38, R118, c[0x0][0x23c], -R130.reuse ;  /* 0x00008f0076267a23 */ /* 0x100fe40000010882 */
[----:B------:R-:W-:Y:S02]  /*12870*/  FFMA.FTZ R41, R119, c[0x0][0x23c], -R130 ;  /* 0x00008f0077297a23 */ /* 0x000fe40000010882 */
[----:B------:R-:W-:Y:S01]  /*12880*/  FADD.FTZ R59, R59, R58 ;  /* 0x0000003a3b3b7221 */ /* 0x000fe20000010000 */
[----:B------:R-:W1:Y:S01]  /*12890*/  MUFU.EX2 R37, R37 ;  /* 0x0000002500257308 */ /* 0x000e620000000800 */
[----:B------:R-:W-:-:S02]  /*128a0*/  FADD.FTZ R64, R64, R75 ;  /* 0x0000004b40407221 */ /* 0x000fc40000010000 */
[----:B------:R-:W-:Y:S02]  /*128b0*/  FADD.FTZ R66, R66, R59 ;  /* 0x0000003b42427221 */ /* 0x000fe40000010000 */
        /* <DEDUP_REMOVED lines=21> */
[C---:B------:R-:W-:Y:S01]  /*12a10*/  HMMA.16816.F32.BF16 R160, R148.reuse, R156, R12 ;  /* 0x0000009c94a0723c */ /* 0x040fe2000004180c */
[----:B------:R-:W1:Y:S01]  /*12a20*/  LDSM.16.MT88.4 R12, [R233+0x11800] ;  /* 0x01180000e90c783b */ /* 0x000e620000004200 */
[----:B------:R-:W-:Y:S02]  /*12a30*/  FADD.FTZ R2, R53, R2 ;  /* 0x0000000235027221 */ /* 0x000fe40000010000 */
[----:B------:R-:W-:Y:S01]  /*12a40*/  FADD.FTZ R3, R3, R0 ;  /* 0x0000000003037221 */ /* 0x000fe20000010000 */
[----:B------:R-:W-:Y:S01]  /*12a50*/  MOV R0, R182 ;  /* 0x000000b600007202 */ /* 0x000fe20000000f00 */
        /* <DEDUP_REMOVED lines=13> */
[----:B------:R-:W-:-:S03]  /*12b30*/  FADD.FTZ R3, R41, R38 ;  /* 0x0000002629037221 */ /* 0x000fc60000010000 */
[----:B------:R2:W-:Y:S04]  /*12b40*/  STL [R1+0x4], R2 ;  /* 0x0000040201007387 */ /* 0x0005e80000100800 */
[----:B------:R3:W-:Y:S01]  /*12b50*/  STL [R1], R3 ;  /* 0x0000000301007387 */ /* 0x0007e20000100800 */
[C---:B------:R-:W-:Y:S08]  /*12b60*/  HMMA.16816.F32.BF16 R136, R148.reuse, R138, R4 ;  /* 0x0000008a9488723c */ /* 0x040ff00000041804 */
[C---:B------:R-:W-:Y:S08]  /*12b70*/  HMMA.16816.F32.BF16 R140, R148.reuse, R142, R20 ;  /* 0x0000008e948c723c */ /* 0x040ff00000041814 */
[----:B-1----:R-:W-:Y:S01]  /*12b80*/  HMMA.16816.F32.BF16 R144, R148, R12, R60 ;  /* 0x0000000c9490723c */ /* 0x002fe2000004183c */
[----:B--2---:R-:W-:-:S07]  /*12b90*/  MOV R2, R183 ;  /* 0x000000b700027202 */ /* 0x004fce0000000f00 */
[----:B------:R-:W-:Y:S08]  /*12ba0*/  HMMA.16816.F32.BF16 R148, R148, R14, R8 ;  /* 0x0000000e9494723c */ /* 0x000ff00000041808 */
.L_x_765:
[----:B---3--:R-:W-:-:S06]  /*12bb0*/  UISETP.GE.AND UP0, UPT, UR17, 0x1, UPT ;  /* 0x000000011100788c */ /* 0x008fcc000bf06270 */
[----:B------:R-:W-:-:S13]  /*12bc0*/  PLOP3.LUT P0, PT, PT, PT, UP0, 0x80, 0x0 ;  /* 0x000000000000781c */ /* 0x000fda0003f0f008 */
[----:B------:R-:W-:Y:S05]  /*12bd0*/  @!P0 BRA `(.L_x_773) ;  /* 0x000062f000008947 */ /* 0x000fea0003800000 */
[----:B------:R-:W-:Y:S01]  /*12be0*/  IMAD.MOV.U32 R250, RZ, RZ, c[0x0][0x1a0] ;  /* 0x00006800fffa7624 */ /* 0x000fe200078e00ff */
[----:B--2---:R-:W-:Y:S01]  /*12bf0*/  MOV R3, R0 ;  /* 0x0000000000037202 */ /* 0x004fe20000000f00 */
[----:B------:R-:W-:Y:S01]  /*12c00*/  IMAD.MOV.U32 R165, RZ, RZ, R2 ;  /* 0x000000ffffa57224 */ /* 0x000fe200078e0002 */
[----:B------:R-:W-:Y:S01]  /*12c10*/  ULDC.64 UR6, c[0x0][0x198] ;  /* 0x0000660000067ab9 */ /* 0x000fe20000000a00 */
[----:B------:R-:W-:Y:S01]  /*12c20*/  IMAD.MOV.U32 R245, RZ, RZ, c[0x0][0x1a4] ;  /* 0x00006900fff57624 */ /* 0x000fe200078e00ff */
[----:B------:R-:W-:Y:S01]  /*12c30*/  LEA R249, -R250, RZ, 0x8 ;  /* 0x000000fffaf97211 */ /* 0x000fe200078e41ff */
[----:B------:R-:W-:Y:S02]  /*12c40*/  ULDC.64 UR8, c[0x0][0x1a0] ;  /* 0x0000680000087ab9 */ /* 0x000fe40000000a00 */
[----:B------:R-:W-:Y:S01]  /*12c50*/  ULDC.64 UR4, c[0x0][0x1a0] ;  /* 0x0000680000047ab9 */ /* 0x000fe20000000a00 */
[----:B------:R-:W-:Y:S02]  /*12c60*/  SHF.R.S32.HI R248, RZ, 0x1f, R249 ;  /* 0x0000001ffff87819 */ /* 0x000fe400000114f9 */
.L_x_777:
[----:B------:R-:W-:Y:S04]  /*12c70*/  DEPBAR.LE SB0, 0x0 ;  /* 0x000080000000791a */ /* 0x000fe80000000000 */
[----:B------:R-:W-:Y:S01]  /*12c80*/  BAR.SYNC.DEFER_BLOCKING 0x0 ;  /* 0x0000000000007b1d */ /* 0x000fe20000010000 */
[----:B------:R-:W-:Y:S01]  /*12c90*/  PLOP3.LUT P0, PT, PT, PT, UP5, 0x80, 0x0 ;  /* 0x000000000000781c */ /* 0x000fe20003f0f058 */
[----:B------:R-:W-:Y:S01]  /*12ca0*/  IMAD.MOV.U32 R56, RZ, RZ, R249 ;  /* 0x000000ffff387224 */ /* 0x000fe200078e00f9 */
[----:B------:R-:W-:Y:S03]  /*12cb0*/  MOV R57, R248 ;  /* 0x000000f800397202 */ /* 0x000fe60000000f00 */
[----:B------:R-:W-:Y:S02]  /*12cc0*/  UMOV UR15, UR4 ;  /* 0x00000004000f7c82 */ /* 0x000fe40008000000 */
[----:B------:R-:W-:Y:S06]  /*12cd0*/  UMOV UR12, UR5 ;  /* 0x00000005000c7c82 */ /* 0x000fec0008000000 */
[----:B------:R-:W-:-:S05]  /*12ce0*/  @!P0 BRA `(.L_x_774) ;  /* 0x0000054000008947 */ /* 0x000fca0003800000 */
[----:B------:R-:W-:Y:S01]  /*12cf0*/  USHF.L.U32 UR28, UR17, 0x8, URZ ;  /* 0x00000008111c7899 */ /* 0x000fe2000800063f */
[----:B------:R-:W-:Y:S01]  /*12d00*/  IABS R0, c[0x0][0x2d0] ;  /* 0x0000b40000007a13 */ /* 0x000fe20000000000 */
[----:B------:R-:W-:Y:S02]  /*12d10*/  UMOV UR30, URZ ;  /* 0x0000003f001e7c82 */ /* 0x000fe40008000000 */
[----:B------:R-:W-:Y:S01]  /*12d20*/  UIADD3 UR15, UR28, -0x100, URZ ;  /* 0xffffff001c0f7890 */ /* 0x000fe2000fffe03f */
[----:B------:R1:W2:Y:S01]  /*12d30*/  R2UR UR12, R0 ;  /* 0x00000000000c73c2 */ /* 0x0002a200000e0000 */
[----:B------:R-:W-:Y:S04]  /*12d40*/  IMAD.U32 R5, RZ, RZ, UR28 ;  /* 0x0000001cff057e24 */ /* 0x000fe8000f8e00ff */
[----:B------:R-:W-:Y:S05]  /*12d50*/  IMAD.U32 R4, RZ, RZ, UR15 ;  /* 0x0000000fff047e24 */ /* 0x000fea000f8e00ff */
[----:B-1----:R-:W-:Y:S01]  /*12d60*/  IABS R0, R4 ;  /* 0x0000000400007213 */ /* 0x002fe20000000000 */
[----:B--2---:R-:W1:Y:S03]  /*12d70*/  I2F.RP R8, UR12 ;  /* 0x0000000c00087d06 */ /* 0x004e660008209400 */
[----:B------:R-:W2:Y:S07]  /*12d80*/  R2UR UR25, R0 ;  /* 0x00000000001973c2 */ /* 0x000eae00000e0000 */
[----:B-1----:R-:W1:Y:S02]  /*12d90*/  MUFU.RCP R2, R8 ;  /* 0x0000000800027308 */ /* 0x002e640000001000 */
[----:B-1----:R-:W-:Y:S02]  /*12da0*/  IADD3 R7, R2, 0xffffffe, RZ ;  /* 0x0ffffffe02077810 */ /* 0x002fe40007ffe0ff */
[----:B------:R-:W-:Y:S06]  /*12db0*/  IABS R2, R5 ;  /* 0x0000000500027213 */ /* 0x000fec0000000000 */
[----:B------:R-:W1:Y:S01]  /*12dc0*/  F2I.FTZ.U32.TRUNC.NTZ R6, R7 ;  /* 0x0000000700067305 */ /* 0x000e62000021f000 */
[----:B------:R-:W3:Y:S08]  /*12dd0*/  R2UR UR27, R2 ;  /* 0x00000000021b73c2 */ /* 0x000ef000000e0000 */
[----:B-1----:R-:W1:Y:S02]  /*12de0*/  R2UR UR31, R6 ;  /* 0x00000000061f73c2 */ /* 0x002e6400000e0000 */
[----:B-1----:R-:W-:Y:S04]  /*12df0*/  UIADD3 UR24, URZ, -UR31, URZ ;  /* 0x8000001f3f187290 */ /* 0x002fe8000fffe03f */
[----:B------:R-:W-:Y:S04]  /*12e00*/  UIMAD UR24, UR24, UR12, URZ ;  /* 0x0000000c181872a4 */ /* 0x000fe8000f8e023f */
[----:B------:R-:W-:Y:S04]  /*12e10*/  UIMAD.WIDE.U32 UR30, UR31, UR24, UR30 ;  /* 0x000000181f1e72a5 */ /* 0x000fe8000f8e001e */
[----:B---3--:R-:W-:Y:S02]  /*12e20*/  UIMAD.WIDE.U32 UR34, UR31, UR27, URZ ;  /* 0x0000001b1f2272a5 */ /* 0x008fe4000f8e003f */
[----:B--2---:R-:W-:Y:S05]  /*12e30*/  UIMAD.WIDE.U32 UR32, UR31, UR25, URZ ;  /* 0x000000191f2072a5 */ /* 0x004fea000f8e003f */
[----:B------:R-:W-:Y:S02]  /*12e40*/  UMOV UR31, UR35 ;  /* 0x00000023001f7c82 */ /* 0x000fe40008000000 */
[----:B------:R-:W-:Y:S02]  /*12e50*/  UMOV UR29, UR33 ;  /* 0x00000021001d7c82 */ /* 0x000fe40008000000 */
[----:B------:R-:W-:Y:S02]  /*12e60*/  UIADD3 UR26, -UR31, URZ, URZ ;  /* 0x0000003f1f1a7290 */ /* 0x000fe4000fffe13f */
[----:B------:R-:W-:Y:S02]  /*12e70*/  UIADD3 UR24, -UR29, URZ, URZ ;  /* 0x0000003f1d187290 */ /* 0x000fe4000fffe13f */
[----:B------:R-:W-:Y:S02]  /*12e80*/  UIMAD UR27, UR12, UR26, UR27 ;  /* 0x0000001a0c1b72a4 */ /* 0x000fe4000f8e021b */
[----:B------:R-:W-:Y:S02]  /*12e90*/  UIMAD UR25, UR12, UR24, UR25 ;  /* 0x000000180c1972a4 */ /* 0x000fe4000f8e0219 */
[----:B------:R-:W-:Y:S02]  /*12ea0*/  UISETP.GT.U32.AND UP2, UPT, UR12, UR27, UPT ;  /* 0x0000001b0c00728c */ /* 0x000fe4000bf44070 */
[----:B------:R-:W-:Y:S02]  /*12eb0*/  UISETP.GT.U32.AND UP0, UPT, UR12, UR25, UPT ;  /* 0x000000190c00728c */ /* 0x000fe4000bf04070 */
[----:B------:R-:W-:Y:S02]  /*12ec0*/  ULDC UR24, c[0x0][0x2d0] ;  /* 0x0000b40000187ab9 */ /* 0x000fe40000000800 */
[----:B------:R-:W-:Y:S02]  /*12ed0*/  ULOP3.LUT UR28, UR28, UR24, URZ, 0x3c, !UPT ;  /* 0x000000181c1c7292 */ /* 0x000fe4000f8e3c3f */
[----:B------:R-:W-:Y:S02]  /*12ee0*/  ULOP3.LUT UR15, UR15, UR24, URZ, 0x3c, !UPT ;  /* 0x000000180f0f7292 */ /* 0x000fe4000f8e3c3f */
[----:B------:R-:W-:Y:S02]  /*12ef0*/  UISETP.GE.AND UP1, UPT, UR28, URZ, UPT ;  /* 0x0000003f1c00728c */ /* 0x000fe4000bf26270 */
[----:B------:R-:W-:Y:S02]  /*12f00*/  @!UP2 UIADD3 UR27, UR27, -UR12, URZ ;  /* 0x8000000c1b1ba290 */ /* 0x000fe4000fffe03f */
[----:B------:R-:W-:Y:S02]  /*12f10*/  @!UP0 UIADD3 UR25, UR25, -UR12, URZ ;  /* 0x8000000c19198290 */ /* 0x000fe4000fffe03f */
[----:B------:R-:W-:Y:S02]  /*12f20*/  UISETP.GE.U32.AND UP4, UPT, UR27, UR12, UPT ;  /* 0x0000000c1b00728c */ /* 0x000fe4000bf86070 */
[----:B------:R-:W-:Y:S02]  /*12f30*/  UISETP.GE.U32.AND UP3, UPT, UR25, UR12, UPT ;  /* 0x0000000c1900728c */ /* 0x000fe4000bf66070 */
[----:B------:R-:W-:Y:S02]  /*12f40*/  @!UP0 UIADD3 UR29, UR29, 0x1, URZ ;  /* 0x000000011d1d8890 */ /* 0x000fe4000fffe03f */
[----:B------:R-:W-:Y:S02]  /*12f50*/  UISETP.GE.AND UP0, UPT, UR15, URZ, UPT ;  /* 0x0000003f0f00728c */ /* 0x000fe4000bf06270 */
[----:B------:R-:W-:Y:S02]  /*12f60*/  @!UP2 UIADD3 UR31, UR31, 0x1, URZ ;  /* 0x000000011f1fa890 */ /* 0x000fe4000fffe03f */
[----:B------:R-:W-:Y:S02]  /*12f70*/  UISETP.NE.AND UP2, UPT, URZ, UR24, UPT ;  /* 0x000000183f00728c */ /* 0x000fe4000bf45270 */
[----:B------:R-:W-:Y:S02]  /*12f80*/  @UP4 UIADD3 UR31, UR31, 0x1, URZ ;  /* 0x000000011f1f4890 */ /* 0x000fe4000fffe03f */
[----:B------:R-:W-:Y:S02]  /*12f90*/  @UP3 UIADD3 UR29, UR29, 0x1, URZ ;  /* 0x000000011d1d3890 */ /* 0x000fe4000fffe03f */
[----:B------:R-:W-:Y:S02]  /*12fa0*/  ULOP3.LUT UR12, URZ, UR24, URZ, 0x33, !UPT ;  /* 0x000000183f0c7292 */ /* 0x000fe4000f8e333f */
[----:B------:R-:W-:Y:S02]  /*12fb0*/  @!UP1 UIADD3 UR31, -UR31, URZ, URZ ;  /* 0x0000003f1f1f9290 */ /* 0x000fe4000fffe13f */
[----:B------:R-:W-:Y:S02]  /*12fc0*/  @!UP0 UIADD3 UR29, -UR29, URZ, URZ ;  /* 0x0000003f1d1d8290 */ /* 0x000fe4000fffe13f */
[----:B------:R-:W-:Y:S02]  /*12fd0*/  USEL UR31, UR12, UR31, !UP2 ;  /* 0x0000001f0c1f7287 */ /* 0x000fe4000d000000 */
[----:B------:R-:W-:Y:S04]  /*12fe0*/  USEL UR12, UR12, UR29, !UP2 ;  /* 0x0000001d0c0c7287 */ /* 0x000fe8000d000000 */
[----:B------:R-:W-:Y:S01]  /*12ff0*/  MOV R2, UR31 ;  /* 0x0000001f00027c02 */ /* 0x000fe20008000f00 */
[----:B------:R-:W-:Y:S01]  /*13000*/  IMAD.U32 R0, RZ, RZ, UR31 ;  /* 0x0000001fff007e24 */ /* 0x000fe2000f8e00ff */
[----:B------:R-:W-:Y:S01]  /*13010*/  MOV R4, UR12 ;  /* 0x0000000c00047c02 */ /* 0x000fe20008000f00 */
[----:B------:R-:W-:Y:S01]  /*13020*/  IMAD.U32 R5, RZ, RZ, UR12 ;  /* 0x0000000cff057e24 */ /* 0x000fe2000f8e00ff */
[----:B------:R-:W-:Y:S01]  /*13030*/  LEA R6, P0, R2, UR18, 0x2 ;  /* 0x0000001202067c11 */ /* 0x000fe2000f8010ff */
[----:B------:R-:W-:Y:S03]  /*13040*/  UIADD3 UR12, UR31, -UR12, URZ ;  /* 0x8000000c1f0c7290 */ /* 0x000fe6000fffe03f */
[----:B------:R-:W1:Y:S01]  /*13050*/  R2UR UR26, R6 ;  /* 0x00000000061a73c2 */ /* 0x000e6200000e0000 */
[----:B------:R-:W-:Y:S01]  /*13060*/  LEA R8, P1, R5, UR18, 0x2 ;  /* 0x0000001205087c11 */ /* 0x000fe2000f8210ff */
[----:B------:R-:W-:Y:S01]  /*13070*/  UIMAD UR24, UR12, UR24, -0x100 ;  /* 0xffffff000c1874a4 */ /* 0x000fe2000f8e0218 */
[----:B------:R-:W-:Y:S02]  /*13080*/  LEA.HI.X.SX32 R7, R0, UR19, 0x2, P0 ;  /* 0x0000001300077c11 */ /* 0x000fe400080f16ff */
[----:B------:R-:W-:Y:S01]  /*13090*/  LEA.HI.X.SX32 R9, R4, UR19, 0x2, P1 ;  /* 0x0000001304097c11 */ /* 0x000fe200088f16ff */
[----:B------:R-:W-:Y:S02]  /*130a0*/  USHF.R.S32.HI UR15, URZ, 0x1f, UR24 ;  /* 0x0000001f3f0f7899 */ /* 0x000fe40008011418 */
[----:B------:R-:W2:Y:S01]  /*130b0*/  R2UR UR27, R7 ;  /* 0x00000000071b73c2 */ /* 0x000ea200000e0000 */
[----:B------:R-:W-:Y:S02]  /*130c0*/  UIMAD UR12, UR9, UR24, URZ ;  /* 0x00000018090c72a4 */ /* 0x000fe4000f8e023f */
[----:B------:R-:W-:Y:S02]  /*130d0*/  UIMAD.WIDE.U32 UR24, UR8, UR24, URZ ;  /* 0x00000018081872a5 */ /* 0x000fe4000f8e003f */
[----:B------:R-:W-:Y:S03]  /*130e0*/  UIMAD UR12, UR15, UR8, UR12 ;  /* 0x000000080f0c72a4 */ /* 0x000fe6000f8e020c */
[----:B------:R-:W3:Y:S01]  /*130f0*/  R2UR UR28, R8 ;  /* 0x00000000081c73c2 */ /* 0x000ee200000e0000 */
[----:B------:R-:W-:Y:S01]  /*13100*/  IMAD.U32 R56, RZ, RZ, UR24 ;  /* 0x00000018ff387e24 */ /* 0x000fe2000f8e00ff */
[----:B------:R-:W-:Y:S01]  /*13110*/  UIADD3 UR12, UR25, UR12, URZ ;  /* 0x0000000c190c7290 */ /* 0x000fe2000fffe03f */
[----:B------:R-:W-:Y:S01]  /*13120*/  MOV R57, UR25 ;  /* 0x0000001900397c02 */ /* 0x000fe20008000f00 */
[----:B------:R-:W-:Y:S01]  /*13130*/  UMOV UR15, UR8 ;  /* 0x00000008000f7c82 */ /* 0x000fe20008000000 */
[----:B-1----:R-:W-:Y:S03]  /*13140*/  IMAD.U32 R12, RZ, RZ, UR26 ;  /* 0x0000001aff0c7e24 */ /* 0x002fe6000f8e00ff */
[----:B------:R-:W1:Y:S01]  /*13150*/  R2UR UR29, R9 ;  /* 0x00000000091d73c2 */ /* 0x000e6200000e0000 */
[----:B------:R-:W-:Y:S01]  /*13160*/  IMAD.U32 R57, RZ, RZ, UR12 ;  /* 0x0000000cff397e24 */ /* 0x000fe2000f8e00ff */
[----:B------:R-:W-:Y:S01]  /*13170*/  UMOV UR12, UR9 ;  /* 0x00000009000c7c82 */ /* 0x000fe20008000000 */
[----:B--2---:R-:W-:Y:S05]  /*13180*/  IMAD.U32 R13, RZ, RZ, UR27 ;  /* 0x0000001bff0d7e24 */ /* 0x004fea000f8e00ff */
[----:B------:R-:W2:Y:S01]  /*13190*/  LDG.E R5, [R12.64] ;  /* 0x000000140c057981 */ /* 0x000ea2000c1e1900 */
[----:B---3--:R-:W-:Y:S01]  /*131a0*/  MOV R10, UR28 ;  /* 0x0000001c000a7c02 */ /* 0x008fe20008000f00 */
[----:B-1----:R-:W-:Y:S05]  /*131b0*/  IMAD.U32 R11, RZ, RZ, UR29 ;  /* 0x0000001dff0b7e24 */ /* 0x002fea000f8e00ff */
[----:B------:R-:W2:Y:S02]  /*131c0*/  LDG.E R0, [R10.64] ;  /* 0x000000140a007981 */ /* 0x000ea4000c1e1900 */
[----:B--2---:R-:W-:Y:S04]  /*131d0*/  IADD3 R0, -R5, R0, RZ ;  /* 0x0000000005007210 */ /* 0x004fe80007ffe1ff */
[----:B------:R-:W-:Y:S01]  /*131e0*/  SHF.R.S32.HI R5, RZ, 0x1f, R0 ;  /* 0x0000001fff057819 */ /* 0x000fe20000011400 */
[C---:B------:R-:W-:Y:S04]  /*131f0*/  IMAD.WIDE.U32 R56, R0.reuse, c[0x0][0x188], R56 ;  /* 0x0000620000387a25 */ /* 0x040fe800078e0038 */
[----:B------:R-:W-:Y:S04]  /*13200*/  IMAD R5, R5, c[0x0][0x188], RZ ;  /* 0x0000620005057a24 */ /* 0x000fe800078e02ff */
[----:B------:R-:W-:Y:S05]  /*13210*/  IMAD R5, R0, c[0x0][0x18c], R5 ;  /* 0x0000630000057a24 */ /* 0x000fea00078e0205 */
[----:B------:R-:W-:Y:S02]  /*13220*/  IADD3 R57, R57, R5, RZ ;  /* 0x0000000539397210 */ /* 0x000fe40007ffe0ff */
.L_x_774:
[----:B------:R-:W-:Y:S01]  /*13230*/  ISETP.GE.AND P0, PT, R246, c[0x0][0x220], PT ;  /* 0x00008800f6007a0c */ /* 0x000fe20003f06270 */
[----:B------:R-:W-:Y:S01]  /*13240*/  UISETP.GE.AND UP0, UPT, UR17, 0x2, UPT ;  /* 0x000000021100788c */ /* 0x000fe2000bf06270 */
[C---:B------:R-:W-:Y:S04]  /*13250*/  LEA R166, P2, R56.reuse, R200, 0x1 ;  /* 0x000000c838a67211 */ /* 0x040fe800078408ff */
[CCC-:B------:R-:W-:Y:S07]  /*13260*/  LEA.HI.X R167, R56.reuse, R201.reuse, R57.reuse, 0x1, P2 ;  /* 0x000000c938a77211 */ /* 0x1c0fee00010f0c39 */
[----:B------:R-:W-:Y:S01]  /*13270*/  @P0 STS.128 [R244+0xa000], RZ ;  /* 0x00a000fff4000388 */ /* 0x000fe20000000c00 */
[----:B------:R-:W-:Y:S01]  /*13280*/  @!P0 IADD3 R61, P1, R56, UR14, RZ ;  /* 0x0000000e383d8c10 */ /* 0x000fe2000ff3e0ff */
[C---:B------:R-:W-:Y:S01]  /*13290*/  @!P0 IMAD.WIDE.U32 R64, R250.reuse, 0x30, R56 ;  /* 0x00000030fa408825 */ /* 0x040fe200078e0038 */
[----:B------:R-:W-:Y:S02]  /*132a0*/  @!P0 LEA R59, P3, R250, R56, 0x5 ;  /* 0x00000038fa3b8211 */ /* 0x000fe400078628ff */
[----:B------:R-:W-:Y:S01]  /*132b0*/  @!PT LDS RZ, [RZ] ;  /* 0x00000000fffff984 */ /* 0x000fe20000000800 */
[----:B------:R-:W-:Y:S01]  /*132c0*/  @!PT LDS RZ, [RZ] ;  /* 0x00000000fffff984 */ /* 0x000fe20000000800 */
[----:B------:R-:W-:Y:S01]  /*132d0*/  @!PT LDS RZ, [RZ] ;  /* 0x00000000fffff984 */ /* 0x000fe20000000800 */
[----:B------:R1:W-:Y:S01]  /*132e0*/  @!P0 LDGSTS.E.BYPASS.LTC128B.128 [R244+0xa000], [R166.64] ;  /* 0x0a000000a6f48fae */ /* 0x0003e2000b901d54 */
[----:B------:R-:W-:Y:S01]  /*132f0*/  @!P0 IADD3.X R0, R57, UR13, RZ, P1, !PT ;  /* 0x0000000d39008c10 */ /* 0x000fe20008ffe4ff */
[----:B------:R-:W-:Y:S01]  /*13300*/  @!P0 IMAD R2, R245, 0x30, RZ ;  /* 0x00000030f5028824 */ /* 0x000fe200078e02ff */
[-C--:B------:R-:W-:Y:S01]  /*13310*/  @!P0 LEA R80, P1, R61, R200.reuse, 0x1 ;  /* 0x000000c83d508211 */ /* 0x080fe200078208ff */
[----:B------:R-:W-:Y:S01]  /*13320*/  @!P0 IMAD R62, R245, 0x50, RZ ;  /* 0x00000050f53e8824 */ /* 0x000fe200078e02ff */
[----:B------:R-:W-:Y:S01]  /*13330*/  @P0 STS.128 [R244+0xa800], RZ ;  /* 0x00a800fff4000388 */ /* 0x000fe20000000c00 */
[-C--:B------:R-:W-:Y:S01]  /*13340*/  @!P0 LEA R78, P4, R59, R200.reuse, 0x1 ;  /* 0x000000c83b4e8211 */ /* 0x080fe200078808ff */
[----:B------:R-:W-:Y:S01]  /*13350*/  @!P0 IMAD.IADD R2, R2, 0x1, R65 ;  /* 0x0000000102028824 */ /* 0x000fe200078e0241 */
[----:B------:R-:W-:Y:S01]  /*13360*/  @!P0 LEA.HI.X R81, R61, R201, R0, 0x1, P1 ;  /* 0x000000c93d518211 */ /* 0x000fe200008f0c00 */
[----:B------:R-:W-:Y:S01]  /*13370*/  @!P0 IMAD.MOV.U32 R88, RZ, RZ, R56 ;  /* 0x000000ffff588224 */ /* 0x000fe200078e0038 */
[----:B------:R-:W-:Y:S01]  /*13380*/  @!P0 LEA.HI.X R0, R250, R57, R245, 0x5, P3 ;  /* 0x00000039fa008211 */ /* 0x000fe200018f2cf5 */
[----:B------:R-:W-:Y:S01]  /*13390*/  @!P0 IMAD.MOV.U32 R89, RZ, RZ, R57 ;  /* 0x000000ffff598224 */ /* 0x000fe200078e0039 */
[----:B------:R-:W-:Y:S01]  /*133a0*/  @!P0 LEA R76, P3, R64, R200, 0x1 ;  /* 0x000000c8404c8211 */ /* 0x000fe200078608ff */
[----:B------:R-:W-:Y:S01]  /*133b0*/  @!PT LDS RZ, [RZ] ;  /* 0x00000000fffff984 */ /* 0x000fe20000000800 */
[----:B------:R-:W-:Y:S01]  /*133c0*/  @!PT LDS RZ, [RZ] ;  /* 0x00000000fffff984 */ /* 0x000fe20000000800 */
[----:B------:R-:W-:Y:S01]  /*133d0*/  @!PT LDS RZ, [RZ] ;  /* 0x00000000fffff984 */ /* 0x000fe20000000800 */
[----:B------:R2:W-:Y:S01]  /*133e0*/  @!P0 LDGSTS.E.BYPASS.LTC128B.128 [R244+0xa800], [R80.64] ;  /* 0x0a80000050f48fae */ /* 0x0005e2000b901d54 */
[-C--:B------:R-:W-:Y:S01]  /*133f0*/  @!P0 LEA.HI.X R79, R59, R201.reuse, R0, 0x1, P4 ;  /* 0x000000c93b4f8211 */ /* 0x080fe200020f0c00 */
[----:B------:R-:W-:Y:S01]  /*13400*/  @!P0 IMAD.WIDE.U32 R88, R250, 0x60, R88 ;  /* 0x00000060fa588825 */ /* 0x000fe200078e0058 */
[----:B------:R-:W-:Y:S02]  /*13410*/  @!P0 LEA.HI.X R77, R64, R201, R2, 0x1, P3 ;  /* 0x000000c9404d8211 */ /* 0x000fe400018f0c02 */
[----:B------:R-:W-:Y:S01]  /*13420*/  @P0 STS.128 [R244+0xb000], RZ ;  /* 0x00b000fff4000388 */ /* 0x000fe20000000c00 */
[CC--:B------:R-:W-:Y:S01]  /*13430*/  @!P0 LEA R61, P2, R250.reuse, R56.reuse, 0x6 ;  /* 0x00000038fa3d8211 */ /* 0x0c0fe200078430ff */
[C---:B------:R-:W-:Y:S01]  /*13440*/  @!P0 IMAD.WIDE.U32 R64, R250.reuse, 0x50, R56 ;  /* 0x00000050fa408825 */ /* 0x040fe200078e0038 */
[C---:B------:R-:W-:Y:S02]  /*13450*/  @!P0 LEA R63, P1, R250.reuse, R56, 0x7 ;  /* 0x00000038fa3f8211 */ /* 0x040fe400078238ff */
[----:B------:R-:W-:Y:S01]  /*13460*/  @!PT LDS RZ, [RZ] ;  /* 0x00000000fffff984 */ /* 0x000fe20000000800 */
[----:B------:R-:W-:Y:S01]  /*13470*/  @!PT LDS RZ, [RZ] ;  /* 0x00000000fffff984 */ /* 0x000fe20000000800 */
[----:B------:R-:W-:Y:S01]  /*13480*/  @!PT LDS RZ, [RZ] ;  /* 0x00000000fffff984 */ /* 0x000fe20000000800 */
[----:B------:R3:W-:Y:S01]  /*13490*/  @!P0 LDGSTS.E.BYPASS.LTC128B.128 [R244+0xb000], [R78.64] ;  /* 0x0b0000004ef48fae */ /* 0x0007e2000b901d54 */
[-C--:B------:R-:W-:Y:S01]  /*134a0*/  @!P0 LEA.HI.X R58, R250, R57.reuse, R245, 0x6, P2 ;  /* 0x00000039fa3a8211 */ /* 0x080fe200010f34f5 */
[----:B------:R-:W-:Y:S01]  /*134b0*/  @!P0 IMAD.IADD R62, R62, 0x1, R65 ;  /* 0x000000013e3e8824 */ /* 0x000fe200078e0241 */
[-C--:B------:R-:W-:Y:S01]  /*134c0*/  @!P0 LEA R74, P2, R61, R200.reuse, 0x1 ;  /* 0x000000c83d4a8211 */ /* 0x080fe200078408ff */
[----:B------:R-:W-:Y:S01]  /*134d0*/  @!P0 IMAD R0, R245, 0x60, RZ ;  /* 0x00000060f5008824 */ /* 0x000fe200078e02ff */
[----:B------:R-:W-:Y:S01]  /*134e0*/  @P0 STS.128 [R244+0xb800], RZ ;  /* 0x00b800fff4000388 */ /* 0x000fe20000000c00 */
[C---:B------:R-:W-:Y:S01]  /*134f0*/  @!P0 LEA.HI.X R60, R250.reuse, R57, R245, 0x7, P1 ;  /* 0x00000039fa3c8211 */ /* 0x040fe200008f3cf5 */
[----:B------:R-:W-:Y:S01]  /*13500*/  @!P0 IMAD.WIDE.U32 R86, R250, 0x70, R56 ;  /* 0x00000070fa568825 */ /* 0x000fe200078e0038 */
[-C--:B------:R-:W-:Y:S02]  /*13510*/  @!P0 LEA.HI.X R75, R61, R201.reuse, R58, 0x1, P2 ;  /* 0x000000c93d4b8211 */ /* 0x080fe400010f0c3a */
[----:B------:R-:W-:Y:S01]  /*13520*/  @!PT LDS RZ, [RZ] ;  /* 0x00000000fffff984 */ /* 0x000fe20000000800 */
[----:B------:R-:W-:Y:S01]  /*13530*/  @!PT LDS RZ, [RZ] ;  /* 0x00000000fffff984 */ /* 0x000fe20000000800 */
[----:B------:R-:W-:Y:S01]  /*13540*/  @!PT LDS RZ, [RZ] ;  /* 0x00000000fffff984 */ /* 0x000fe20000000800 */
[----:B------:R3:W-:Y:S01]  /*13550*/  @!P0 LDGSTS.E.BYPASS.LTC128B.128 [R244+0xb800], [R76.64] ;  /* 0x0b8000004cf48fae */ /* 0x0007e2000b901d54 */
[-C--:B------:R-:W-:Y:S01]  /*13560*/  @!P0 LEA R66, P1, R63, R200.reuse, 0x1 ;  /* 0x000000c83f428211 */ /* 0x080fe200078208ff */
[----:B------:R-:W-:Y:S01]  /*13570*/  @!P0 IMAD.IADD R0, R0, 0x1, R89 ;  /* 0x0000000100008824 */ /* 0x000fe200078e0259 */
[-C--:B------:R-:W-:Y:S01]  /*13580*/  @!P0 LEA R70, P4, R88, R200.reuse, 0x1 ;  /* 0x000000c858468211 */ /* 0x080fe200078808ff */
[----:B------:R-:W-:Y:S01]  /*13590*/  @!P0 IMAD R2, R245, 0x70, RZ ;  /* 0x00000070f5028824 */ /* 0x000fe200078e02ff */
[----:B------:R-:W-:Y:S01]  /*135a0*/  @P0 STS.128 [R244+0xc000], RZ ;  /* 0x00c000fff4000388 */ /* 0x000fe20000000c00 */
[-C--:B------:R-:W-:Y:S01]  /*135b0*/  @!P0 LEA.HI.X R67, R63, R201.reuse, R60, 0x1, P1 ;  /* 0x000000c93f438211 */ /* 0x080fe200008f0c3c */
[----:B------:R-:W-:Y:S01]  /*135c0*/  @!P0 IMAD.MOV.U32 R84, RZ, RZ, R56 ;  /* 0x000000ffff548224 */ /* 0x000fe200078e0038 */
[-C--:B------:R-:W-:Y:S01]  /*135d0*/  @!P0 LEA R72, P1, R64, R200.reuse, 0x1 ;  /* 0x000000c840488211 */ /* 0x080fe200078208ff */
[----:B------:R-:W-:Y:S01]  /*135e0*/  @!P0 IMAD.IADD R2, R2, 0x1, R87 ;  /* 0x0000000102028824 */ /* 0x000fe200078e0257 */
[----:B------:R-:W-:Y:S01]  /*135f0*/  @!PT LDS RZ, [RZ] ;  /* 0x00000000fffff984 */ /* 0x000fe20000000800 */
[----:B------:R-:W-:Y:S01]  /*13600*/  @!PT LDS RZ, [RZ] ;  /* 0x00000000fffff984 */ /* 0x000fe20000000800 */
[----:B------:R-:W-:Y:S01]  /*13610*/  @!PT LDS RZ, [RZ] ;  /* 0x00000000fffff984 */ /* 0x000fe20000000800 */
[----:B------:R4:W-:Y:S01]  /*13620*/  @!P0 LDGSTS.E.BYPASS.LTC128B.128 [R244+0xc000], [R74.64] ;  /* 0x0c0000004af48fae */ /* 0x0009e2000b901d54 */
[-C--:B------:R-:W-:Y:S01]  /*13630*/  @!P0 LEA.HI.X R71, R88, R201.reuse, R0, 0x1, P4 ;  /* 0x000000c958478211 */ /* 0x080fe200020f0c00 */
[----:B------:R-:W-:Y:S01]  /*13640*/  @!P0 IMAD.MOV.U32 R85, RZ, RZ, R57 ;  /* 0x000000ffff558224 */ /* 0x000fe200078e0039 */
[-C--:B------:R-:W-:Y:S01]  /*13650*/  @!P0 LEA.HI.X R73, R64, R201.reuse, R62, 0x1, P1 ;  /* 0x000000c940498211 */ /* 0x080fe200008f0c3e */
[C---:B------:R-:W-:Y:S01]  /*13660*/  @!P0 IMAD R58, R245.reuse, 0x90, RZ ;  /* 0x00000090f53a8824 */ /* 0x040fe200078e02ff */
[----:B------:R-:W-:Y:S01]  /*13670*/  @P0 STS.128 [R244+0xc800], RZ ;  /* 0x00c800fff4000388 */ /* 0x000fe20000000c00 */
[----:B------:R-:W-:Y:S01]  /*13680*/  @!P0 LEA R68, P3, R86, R200, 0x1 ;  /* 0x000000c856448211 */ /* 0x000fe200078608ff */
[----:B------:R-:W-:Y:S01]  /*13690*/  @!P0 IMAD.WIDE.U32 R84, R250, 0x90, R84 ;  /* 0x00000090fa548825 */ /* 0x000fe200078e0054 */
[----:B------:R-:W-:Y:S02]  /*136a0*/  @!P0 MOV R88, R56 ;  /* 0x0000003800588202 */ /* 0x000fe40000000f00 */
[----:B------:R-:W-:Y:S01]  /*136b0*/  @!PT LDS RZ, [RZ] ;  /* 0x00000000fffff984 */ /* 0x000fe20000000800 */
[----:B------:R-:W-:Y:S01]  /*136c0*/  @!PT LDS RZ, [RZ] ;  /* 0x00000000fffff984 */ /* 0x000fe20000000800 */
[----:B------:R-:W-:Y:S01]  /*136d0*/  @!PT LDS RZ, [RZ] ;  /* 0x00000000fffff984 */ /* 0x000fe20000000800 */
[----:B------:R4:W-:Y:S01]  /*136e0*/  @!P0 LDGSTS.E.BYPASS.LTC128B.128 [R244+0xc800], [R72.64] ;  /* 0x0c80000048f48fae */ /* 0x0009e2000b901d54 */
[-C--:B------:R-:W-:Y:S01]  /*136f0*/  @!P0 LEA.HI.X R69, R86, R201.reuse, R2, 0x1, P3 ;  /* 0x000000c956458211 */ /* 0x080fe200018f0c02 */
[----:B------:R-:W-:Y:S01]  /*13700*/  @!P0 IMAD.IADD R58, R58, 0x1, R85 ;  /* 0x000000013a3a8824 */ /* 0x000fe200078e0255 */
[CC--:B------:R-:W-:Y:S01]  /*13710*/  @!P0 LEA R64, P2, R84.reuse, R200.reuse, 0x1 ;  /* 0x000000c854408211 */ /* 0x0c0fe200078408ff */
[----:B------:R-:W-:Y:S01]  /*13720*/  @!P0 IMAD.MOV.U32 R82, RZ, RZ, R56 ;  /* 0x000000ffff528224 */ /* 0x000fe200078e0038 */
[----:B------:R-:W-:Y:S01]  /*13730*/  @P0 STS.128 [R244+0xd000], RZ ;  /* 0x00d000fff4000388 */ /* 0x000fe20000000c00 */
[----:B------:R-:W-:Y:S01]  /*13740*/  @!P0 IMAD.MOV.U32 R83, RZ, RZ, R57 ;  /* 0x000000ffff538224 */ /* 0x000fe200078e0039 */
[-C--:B------:R-:W-:Y:S01]  /*13750*/  @!P0 LEA.HI.X R65, R84, R201.reuse, R58, 0x1, P2 ;  /* 0x000000c954418211 */ /* 0x080fe200010f0c3a */
[C---:B------:R-:W-:Y:S02]  /*13760*/  @!P0 IMAD R60, R245.reuse, 0xa0, RZ ;  /* 0x000000a0f53c8824 */ /* 0x040fe400078e02ff */
[----:B------:R-:W-:Y:S01]  /*13770*/  @!PT LDS RZ, [RZ] ;  /* 0x00000000fffff984 */ /* 0x000fe20000000800 */
[----:B------:R-:W-:Y:S01]  /*13780*/  @!PT LDS RZ, [RZ] ;  /* 0x00000000fffff984 */ /* 0x000fe20000000800 */
[----:B------:R-:W-:Y:S01]  /*13790*/  @!PT LDS RZ, [RZ] ;  /* 0x00000000fffff984 */ /* 0x000fe20000000800 */
[----:B------:R5:W-:Y:S01]  /*137a0*/  @!P0 LDGSTS.E.BYPASS.LTC128B.128 [R244+0xd000], [R70.64] ;  /* 0x0d00000046f48fae */ /* 0x000be2000b901d54 */
[----:B------:R-:W-:Y:S04]  /*137b0*/  @!P0 IMAD.WIDE.U32 R82, R250, 0xa0, R82 ;  /* 0x000000a0fa528825 */ /* 0x000fe800078e0052 */
[----:B------:R-:W-:Y:S01]  /*137c0*/  @P0 STS.128 [R244+0xd800], RZ ;  /* 0x00d800fff4000388 */ /* 0x000fe20000000c00 */
[----:B------:R-:W-:Y:S01]  /*137d0*/  @!P0 IMAD.IADD R60, R60, 0x1, R83 ;  /* 0x000000013c3c8824 */ /* 0x000fe200078e0253 */
[CC--:B------:R-:W-:Y:S01]  /*137e0*/  @!P0 LEA R62, P1, R82.reuse, R200.reuse, 0x1 ;  /* 0x000000c8523e8211 */ /* 0x0c0fe200078208ff */
[--C-:B------:R-:W-:Y:S02]  /*137f0*/  @!P0 IMAD.MOV.U32 R89, RZ, RZ, R57.reuse ;  /* 0x000000ffff598224 */ /* 0x100fe400078e0039 */
[----:B------:R-:W-:Y:S01]  /*13800*/  @!PT LDS RZ, [RZ] ;  /* 0x00000000fffff984 */ /* 0x000fe20000000800 */
[----:B------:R-:W-:Y:S01]  /*13810*/  @!PT LDS RZ, [RZ] ;  /* 0x00000000fffff984 */ /* 0x000fe20000000800 */
[----:B------:R-:W-:Y:S01]  /*13820*/  @!PT LDS RZ, [RZ] ;  /* 0x00000000fffff984 */ /* 0x000fe20000000800 */
[----:B------:R5:W-:Y:S01]  /*13830*/  @!P0 LDGSTS.E.BYPASS.LTC128B.128 [R244+0xd800], [R68.64] ;  /* 0x0d80000044f48fae */ /* 0x000be2000b901d54 */
[-C--:B------:R-:W-:Y:S01]  /*13840*/  @!P0 LEA.HI.X R63, R82, R201.reuse, R60, 0x1, P1 ;  /* 0x000000c9523f8211 */ /* 0x080fe200008f0c3c */
[--C-:B------:R-:W-:Y:S02]  /*13850*/  @!P0 IMAD.MOV.U32 R82, RZ, RZ, R56.reuse ;  /* 0x000000ffff528224 */ /* 0x100fe400078e0038 */
[--C-:B------:R-:W-:Y:S01]  /*13860*/  @!P0 IMAD.MOV.U32 R83, RZ, RZ, R57.reuse ;  /* 0x000000ffff538224 */ /* 0x100fe200078e0039 */
[----:B------:R-:W-:Y:S01]  /*13870*/  @P0 STS.128 [R244+0xe000], RZ ;  /* 0x00e000fff4000388 */ /* 0x000fe20000000c00 */
[--C-:B------:R-:W-:Y:S02]  /*13880*/  @!P0 IMAD.MOV.U32 R86, RZ, RZ, R56.reuse ;  /* 0x000000ffff568224 */ /* 0x100fe400078e0038 */
[--C-:B------:R-:W-:Y:S02]  /*13890*/  @!P0 IMAD.MOV.U32 R87, RZ, RZ, R57.reuse ;  /* 0x000000ffff578224 */ /* 0x100fe400078e0039 */
[----:B------:R-:W-:Y:S01]  /*138a0*/  @!PT LDS RZ, [RZ] ;  /* 0x00000000fffff984 */ /* 0x000fe20000000800 */
[----:B------:R-:W-:Y:S01]  /*138b0*/  @!PT LDS RZ, [RZ] ;  /* 0x00000000fffff984 */ /* 0x000fe20000000800 */
[----:B------:R-:W-:Y:S01]  /*138c0*/  @!PT LDS RZ, [RZ] ;  /* 0x00000000fffff984 */ /* 0x000fe20000000800 */
[----:B------:R1:W-:Y:S01]  /*138d0*/  @!P0 LDGSTS.E.BYPASS.LTC128B.128 [R244+0xe000], [R66.64] ;  /* 0x0e00000042f48fae */ /* 0x0003e2000b901d54 */
[--C-:B------:R-:W-:Y:S02]  /*138e0*/  @!P0 IMAD.MOV.U32 R84, RZ, RZ, R56.reuse ;  /* 0x000000ffff548224 */ /* 0x100fe400078e0038 */
[--C-:B------:R-:W-:Y:S02]  /*138f0*/  @!P0 IMAD.MOV.U32 R85, RZ, RZ, R57.reuse ;  /* 0x000000ffff558224 */ /* 0x100fe400078e0039 */
[----:B------:R-:W-:Y:S01]  /*13900*/  @P0 STS.128 [R244+0xe800], RZ ;  /* 0x00e800fff4000388 */ /* 0x000fe20000000c00 */
[----:B------:R-:W-:Y:S04]  /*13910*/  @!P0 IMAD.WIDE.U32 R56, R250, 0xb0, R56 ;  /* 0x000000b0fa388825 */ /* 0x000fe800078e0038 */
[----:B------:R-:W-:Y:S01]  /*13920*/  @!PT LDS RZ, [RZ] ;  /* 0x00000000fffff984 */ /* 0x000fe20000000800 */
[----:B------:R-:W-:Y:S01]  /*13930*/  @!PT LDS RZ, [RZ] ;  /* 0x00000000fffff984 */ /* 0x000fe20000000800 */
[----:B------:R-:W-:Y:S01]  /*13940*/  @!PT LDS RZ, [RZ] ;  /* 0x00000000fffff984 */ /* 0x000fe20000000800 */
[----:B------:R1:W-:Y:S01]  /*13950*/  @!P0 LDGSTS.E.BYPASS.LTC128B.128 [R244+0xe800], [R64.64] ;  /* 0x0e80000040f48fae */ /* 0x0003e2000b901d54 */
[C---:B------:R-:W-:Y:S01]  /*13960*/  @!P0 IMAD R61, R245.reuse, 0xb0, RZ ;  /* 0x000000b0f53d8824 */ /* 0x040fe200078e02ff */
[-C--:B------:R-:W-:Y:S01]  /*13970*/  @!P0 LEA R60, P1, R56, R200.reuse, 0x1 ;  /* 0x000000c8383c8211 */ /* 0x080fe200078208ff */
[----:B------:R-:W-:Y:S02]  /*13980*/  @!P0 IMAD R59, R245, 0xc0, RZ ;  /* 0x000000c0f53b8824 */ /* 0x000fe400078e02ff */
[----:B------:R-:W-:Y:S01]  /*13990*/  @P0 STS.128 [R244+0xf000], RZ ;  /* 0x00f000fff4000388 */ /* 0x000fe20000000c00 */
[----:B------:R-:W-:Y:S02]  /*139a0*/  @!P0 IMAD.IADD R61, R61, 0x1, R57 ;  /* 0x000000013d3d8824 */ /* 0x000fe400078e0239 */
[----:B------:R-:W-:Y:S02]  /*139b0*/  @!P0 IMAD.WIDE.U32 R82, R250, 0xc0, R82 ;  /* 0x000000c0fa528825 */ /* 0x000fe400078e0052 */
[----:B------:R-:W-:Y:S01]  /*139c0*/  @!PT LDS RZ, [RZ] ;  /* 0x00000000fffff984 */ /* 0x000fe20000000800 */
[----:B------:R-:W-:Y:S01]  /*139d0*/  @!PT LDS RZ, [RZ] ;  /* 0x00000000fffff984 */ /* 0x000fe20000000800 */
[----:B------:R-:W-:Y:S01]  /*139e0*/  @!PT LDS RZ, [RZ] ;  /* 0x00000000fffff984 */ /* 0x000fe20000000800 */
[----:B------:R1:W-:Y:S01]  /*139f0*/  @!P0 LDGSTS.E.BYPASS.LTC128B.128 [R244+0xf000], [R62.64] ;  /* 0x0f0000003ef48fae */ /* 0x0003e2000b901d54 */
[-C--:B------:R-:W-:Y:S01]  /*13a00*/  @!P0 LEA.HI.X R61, R56, R201.reuse, R61, 0x1, P1 ;  /* 0x000000c9383d8211 */ /* 0x080fe200008f0c3d */
[----:B------:R-:W-:Y:S01]  /*13a10*/  @!P0 IMAD.IADD R56, R59, 0x1, R83 ;  /* 0x000000013b388824 */ /* 0x000fe200078e0253 */
[-C--:B------:R-:W-:Y:S01]  /*13a20*/  @!P0 LEA R94, P4, R82, R200.reuse, 0x1 ;  /* 0x000000c8525e8211 */ /* 0x080fe200078808ff */
[----:B------:R-:W-:Y:S01]  /*13a30*/  @!P0 IMAD.WIDE.U32 R88, R250, 0xd0, R88 ;  /* 0x000000d0fa588825 */ /* 0x000fe200078e0058 */
[----:B------:R-:W-:Y:S02]  /*13a40*/  @P0 STS.128 [R244+0xf800], RZ ;  /* 0x00f800fff4000388 */ /* 0x000fe40000000c00 */
[----:B------:R-:W-:Y:S01]  /*13a50*/  @!P0 LEA.HI.X R95, R82, R201, R56, 0x1, P4 ;  /* 0x000000c9525f8211 */ /* 0x000fe200020f0c38 */
[C---:B------:R-:W-:Y:S01]  /*13a60*/  @!P0 IMAD R58, R245.reuse, 0xd0, RZ ;  /* 0x000000d0f53a8824 */ /* 0x040fe200078e02ff */
[-C--:B------:R-:W-:Y:S01]  /*13a70*/  @!P0 LEA R92, P3, R88, R200.reuse, 0x1 ;  /* 0x000000c8585c8211 */ /* 0x080fe200078608ff */
[----:B------:R-:W-:Y:S01]  /*13a80*/  @!PT LDS RZ, [RZ] ;  /* 0x00000000fffff984 */ /* 0x000fe20000000800 */
[----:B------:R-:W-:Y:S01]  /*13a90*/  @!PT LDS RZ, [RZ] ;  /* 0x00000000fffff984 */ /* 0x000fe20000000800 */
[----:B------:R-:W-:Y:S01]  /*13aa0*/  @!PT LDS RZ, [RZ] ;  /* 0x00000000fffff984 */ /* 0x000fe20000000800 */
[----:B------:R1:W-:Y:S01]  /*13ab0*/  @!P0 LDGSTS.E.BYPASS.LTC128B.128 [R244+0xf800], [R60.64] ;  /* 0x0f8000003cf48fae */ /* 0x0003e2000b901d54 */
[----:B------:R-:W-:Y:S02]  /*13ac0*/  @!P0 IMAD.WIDE.U32 R86, R250, 0xe0, R86 ;  /* 0x000000e0fa568825 */ /* 0x000fe400078e0056 */
[----:B------:R-:W-:Y:S02]  /*13ad0*/  @!P0 IADD3 R58, R58, R89, RZ ;  /* 0x000000593a3a8210 */ /* 0x000fe40007ffe0ff */
[----:B------:R-:W-:Y:S01]  /*13ae0*/  @P0 STS.128 [R244+0x10000], RZ ;  /* 0x010000fff4000388 */ /* 0x000fe20000000c00 */
[C---:B------:R-:W-:Y:S01]  /*13af0*/  @!P0 IMAD R2, R245.reuse, 0xe0, RZ ;  /* 0x000000e0f5028824 */ /* 0x040fe200078e02ff */
[-C--:B------:R-:W-:Y:S01]  /*13b00*/  @!P0 LEA.HI.X R93, R88, R201.reuse, R58, 0x1, P3 ;  /* 0x000000c9585d8211 */ /* 0x080fe200018f0c3a */
[----:B------:R-:W-:Y:S01]  /*13b10*/  @!P0 IMAD.WIDE.U32 R84, R250, 0xf0, R84 ;  /* 0x000000f0fa548825 */ /* 0x000fe200078e0054 */
[-C--:B------:R-:W-:Y:S01]  /*13b20*/  @!P0 LEA R90, P2, R86, R200.reuse, 0x1 ;  /* 0x000000c8565a8211 */ /* 0x080fe200078408ff */
[----:B------:R-:W-:Y:S01]  /*13b30*/  @!PT LDS RZ, [RZ] ;  /* 0x00000000fffff984 */ /* 0x000fe20000000800 */
[----:B------:R-:W-:Y:S01]  /*13b40*/  @!PT LDS RZ, [RZ] ;  /* 0x00000000fffff984 */ /* 0x000fe20000000800 */
[----:B------:R-:W-:Y:S01]  /*13b50*/  @!PT LDS RZ, [RZ] ;  /* 0x00000000fffff984 */ /* 0x000fe20000000800 */
[----:B------:R1:W-:Y:S02]  /*13b60*/  @!P0 LDGSTS.E.BYPASS.LTC128B.128 [R244+0x10000], [R94.64] ;  /* 0x100000005ef48fae */ /* 0x0003e4000b901d54 */
[----:B------:R-:W-:Y:S01]  /*13b70*/  @!P0 IMAD.IADD R2, R2, 0x1, R87 ;  /* 0x0000000102028824 */ /* 0x000fe200078e0257 */
[----:B------:R-:W-:Y:S01]  /*13b80*/  @!P0 LEA R96, P1, R84, R200, 0x1 ;  /* 0x000000c854608211 */ /* 0x000fe200078208ff */
[----:B------:R-:W-:Y:S01]  /*13b90*/  @!P0 IMAD R0, R245, 0xf0, RZ ;  /* 0x000000f0f5008824 */ /* 0x000fe200078e02ff */
[----:B------:R-:W-:Y:S02]  /*13ba0*/  @P0 STS.128 [R244+0x10800], RZ ;  /* 0x010800fff4000388 */ /* 0x000fe40000000c00 */
[-C--:B------:R-:W-:Y:S01]  /*13bb0*/  @!P0 LEA.HI.X R91, R86, R201.reuse, R2, 0x1, P2 ;  /* 0x000000c9565b8211 */ /* 0x080fe200010f0c02 */
[----:B------:R-:W-:Y:S02]  /*13bc0*/  @!P0 IMAD.IADD R0, R0, 0x1, R85 ;  /* 0x0000000100008824 */ /* 0x000fe400078e0255 */
[----:B------:R-:W-:Y:S01]  /*13bd0*/  @!PT LDS RZ, [RZ] ;  /* 0x00000000fffff984 */ /* 0x000fe20000000800 */
[----:B------:R-:W-:Y:S01]  /*13be0*/  @!PT LDS RZ, [RZ] ;  /* 0x00000000fffff984 */ /* 0x000fe20000000800 */
[----:B------:R-:W-:Y:S01]  /*13bf0*/  @!PT LDS RZ, [RZ] ;  /* 0x00000000fffff984 */ /* 0x000fe20000000800 */
[----:B------:R1:W-:Y:S03]  /*13c00*/  @!P0 LDGSTS.E.BYPASS.LTC128B.128 [R244+0x10800], [R92.64] ;  /* 0x108000005cf48fae */ /* 0x0003e6000b901d54 */
[----:B------:R-:W-:Y:S02]  /*13c10*/  @!P0 LEA.HI.X R97, R84, R201, R0, 0x1, P1 ;  /* 0x000000c954618211 */ /* 0x000fe400008f0c00 */
[----:B------:R-:W-:Y:S01]  /*13c20*/  @P0 STS.128 [R244+0x11000], RZ ;  /* 0x011000fff4000388 */ /* 0x000fe20000000c00 */
[----:B------:R-:W-:Y:S02]  /*13c30*/  IADD3 R0, R239, 0x1800, RZ ;  /* 0x00001800ef007810 */ /* 0x000fe40007ffe0ff */
[----:B------:R-:W-:Y:S02]  /*13c40*/  PLOP3.LUT P1, PT, PT, PT, UP0, 0x80, 0x0 ;  /* 0x000000000000781c */ /* 0x000fe40003f2f008 */
[----:B------:R-:W-:Y:S01]  /*13c50*/  @!PT LDS RZ, [RZ] ;  /* 0x00000000fffff984 */ /* 0x000fe20000000800 */
[----:B------:R-:W-:Y:S01]  /*13c60*/  @!PT LDS RZ, [RZ] ;  /* 0x00000000fffff984 */ /* 0x000fe20000000800 */
[----:B------:R-:W-:Y:S01]  /*13c70*/  @!PT LDS RZ, [RZ] ;  /* 0x00000000fffff984 */ /* 0x000fe20000000800 */
[----:B------:R1:W-:Y:S05]  /*13c80*/  @!P0 LDGSTS.E.BYPASS.LTC128B.128 [R244+0x11000], [R90.64] ;  /* 0x110000005af48fae */ /* 0x0003ea000b901d54 */
[----:B------:R-:W-:Y:S05]  /*13c90*/  @P0 STS.128 [R244+0x11800], RZ ;  /* 0x011800fff4000388 */ /* 0x000fea0000000c00 */
[----:B------:R-:W-:Y:S01]  /*13ca0*/  @!PT LDS RZ, [RZ] ;  /* 0x00000000fffff984 */ /* 0x000fe20000000800 */
[----:B------:R-:W-:Y:S01]  /*13cb0*/  @!PT LDS RZ, [RZ] ;  /* 0x00000000fffff984 */ /* 0x000fe20000000800 */
[----:B------:R-:W-:Y:S01]  /*13cc0*/  @!PT LDS RZ, [RZ] ;  /* 0x00000000fffff984 */ /* 0x000fe20000000800 */
[----:B------:R1:W-:Y:S05]  /*13cd0*/  @!P0 LDGSTS.E.BYPASS.LTC128B.128 [R244+0x11800], [R96.64] ;  /* 0x1180000060f48fae */ /* 0x0003ea000b901d54 */
[----:B------:R-:W-:Y:S05]  /*13ce0*/  LDSM.16.M88.4 R168, [R242] ;  /* 0x00000000f2a8783b */ /* 0x000fea0000000200 */
[----:B------:R-:W1:Y:S05]  /*13cf0*/  LDSM.16.M88.4 R172, [R241+0x2000] ;  /* 0x00200000f1ac783b */ /* 0x000e6a0000000200 */
[----:B------:R-:W2:Y:S05]  /*13d00*/  LDSM.16.M88.4 R176, [R241+0x2800] ;  /* 0x00280000f1b0783b */ /* 0x000eaa0000000200 */
[----:B------:R-:W2:Y:S05]  /*13d10*/  LDSM.16.M88.4 R180, [R241+0x3000] ;  /* 0x00300000f1b4783b */ /* 0x000eaa0000000200 */
[----:B------:R-:W0:Y:S05]  /*13d20*/  LDGDEPBAR ;  /* 0x00000000000079af */ /* 0x000e2a0000000000 */
[----:B------:R-:W3:Y:S05]  /*13d30*/  LDSM.16.M88.4 R184, [R241+0x3800] ;  /* 0x00380000f1b8783b */ /* 0x000eea0000000200 */
[----:B------:R-:W3:Y:S05]  /*13d40*/  LDSM.16.M88.4 R188, [R241+0x4000] ;  /* 0x00400000f1bc783b */ /* 0x000eea0000000200 */
[----:B------:R-:W3:Y:S05]  /*13d50*/  LDSM.16.M88.4 R192, [R241+0x4800] ;  /* 0x00480000f1c0783b */ /* 0x000eea0000000200 */
[----:B------:R-:W3:Y:S01]  /*13d60*/  LDSM.16.M88.4 R196, [R241+0x5000] ;  /* 0x00500000f1c4783b */ /* 0x000ee20000000200 */
[C---:B-1----:R-:W-:Y:S04]  /*13d70*/  HMMA.16816.F32.BF16 R4, R168.reuse, R172, RZ ;  /* 0x000000aca804723c */ /* 0x042fe800000418ff */
[----:B------:R-:W-:Y:S05]  /*13d80*/  LDSM.16.M88.4 R88, [R241+0x7000] ;  /* 0x00700000f158783b */ /* 0x000fea0000000200 */
[----:B------:R-:W-:Y:S01]  /*13d90*/  LDSM.16.M88.4 R96, [R241+0x7800] ;  /* 0x00780000f160783b */ /* 0x000fe20000000200 */
[C---:B------:R-:W-:Y:S04]  /*13da0*/  HMMA.16816.F32.BF16 R8, R168.reuse, R174, RZ ;  /* 0x000000aea808723c */ /* 0x040fe800000418ff */
[----:B------:R-:W1:Y:S04]  /*13db0*/  LDSM.16.M88.4 R172, [R241+0x5800] ;  /* 0x00580000f1ac783b */ /* 0x000e680000000200 */
[C---:B--2---:R-:W-:Y:S01]  /*13dc0*/  HMMA.16816.F32.BF16 R12, R168.reuse, R176, RZ ;  /* 0x000000b0a80c723c */ /* 0x044fe200000418ff */
[----:B------:R-:W-:Y:S05]  /*13dd0*/  LDSM.16.M88.4 R104, [R241+0x8000] ;  /* 0x00800000f168783b */ /* 0x000fea0000000200 */
[----:B------:R-:W-:Y:S02]  /*13de0*/  LDSM.16.M88.4 R112, [R241+0x8800] ;  /* 0x00880000f170783b */ /* 0x000fe40000000200 */
[C---:B------:R-:W-:Y:S03]  /*13df0*/  HMMA.16816.F32.BF16 R16, R168.reuse, R178, RZ ;  /* 0x000000b2a810723c */ /* 0x040fe600000418ff */
[----:B------:R-:W5:Y:S05]  /*13e00*/  LDSM.16.M88.4 R176, [R241+0x6000] ;  /* 0x00600000f1b0783b */ /* 0x000f6a0000000200 */
[C---:B------:R-:W-:Y:S01]  /*13e10*/  HMMA.16816.F32.BF16 R20, R168.reuse, R180, RZ ;  /* 0x000000b4a814723c */ /* 0x040fe200000418ff */
[----:B------:R-:W-:Y:S05]  /*13e20*/  LDSM.16.M88.4 R120, [R241+0x9000] ;  /* 0x00900000f178783b */ /* 0x000fea0000000200 */
[----:B------:R-:W-:Y:S02]  /*13e30*/  LDSM.16.M88.4 R128, [R241+0x9800] ;  /* 0x00980000f180783b */ /* 0x000fe40000000200 */
[C---:B------:R-:W-:Y:S03]  /*13e40*/  HMMA.16816.F32.BF16 R24, R168.reuse, R182, RZ ;  /* 0x000000b6a818723c */ /* 0x040fe600000418ff */
[----:B------:R-:W2:Y:S05]  /*13e50*/  LDSM.16.M88.4 R180, [R241+0x6800] ;  /* 0x00680000f1b4783b */ /* 0x000eaa0000000200 */
[C---:B---3--:R-:W-:Y:S01]  /*13e60*/  HMMA.16816.F32.BF16 R28, R168.reuse, R184, RZ ;  /* 0x000000b8a81c723c */ /* 0x048fe200000418ff */
[----:B------:R-:W-:Y:S05]  /*13e70*/  LDSM.16.M88.4 R200, [R236+0x7800] ;  /* 0x00780000ecc8783b */ /* 0x000fea0000000200 */
[----:B------:R-:W-:Y:S02]  /*13e80*/  LDSM.16.M88.4 R204, [R236+0x9000] ;  /* 0x00900000eccc783b */ /* 0x000fe40000000200 */
[C---:B------:R-:W-:Y:S03]  /*13e90*/  HMMA.16816.F32.BF16 R32, R168.reuse, R186, RZ ;  /* 0x000000baa820723c */ /* 0x040fe600000418ff */
[----:B------:R-:W-:Y:S05]  /*13ea0*/  LDSM.16.M88.4 R184, [R236+0x3000] ;  /* 0x00300000ecb8783b */ /* 0x000fea0000000200 */
[C---:B------:R-:W-:Y:S01]  /*13eb0*/  HMMA.16816.F32.BF16 R36, R168.reuse, R188, RZ ;  /* 0x000000bca824723c */ /* 0x040fe200000418ff */
        /* <DEDUP_REMOVED lines=9> */
[C---:B------:R-:W-:Y:S08]  /*13f50*/  HMMA.16816.F32.BF16 R52, R168.reuse, R196, RZ ;  /* 0x000000c4a834723c */ /* 0x040ff000000418ff */
[C---:B------:R-:W-:Y:S01]  /*13f60*/  HMMA.16816.F32.BF16 R56, R168.reuse, R198, RZ ;  /* 0x000000c6a838723c */ /* 0x040fe200000418ff */
[----:B------:R-:W-:Y:S07]  /*13f70*/  LDSM.16.M88.4 R196, [R236+0x7000] ;  /* 0x00700000ecc4783b */ /* 0x000fee0000000200 */
[C---:B-1----:R-:W-:Y:S07]  /*13f80*/  HMMA.16816.F32.BF16 R60, R168.reuse, R172, RZ ;  /* 0x000000aca83c723c */ /* 0x042fee00000418ff */
[----:B------:R-:W-:Y:S01]  /*13f90*/  IMAD R172, R243, 0x2, R242 ;  /* 0x00000002f3ac7824 */ /* 0x000fe200078e02f2 */
[C---:B------:R-:W-:Y:S05]  /*13fa0*/  HMMA.16816.F32.BF16 R64, R168.reuse, R174, RZ ;  /* 0x000000aea840723c */ /* 0x040fea00000418ff */
[----:B------:R-:W-:Y:S03]  /*13fb0*/  LDSM.16.M88.4 R172, [R172] ;  /* 0x00000000acac783b */ /* 0x000fe60000000200 */
[C---:B-----5:R-:W-:Y:S08]  /*13fc0*/  HMMA.16816.F32.BF16 R68, R168.reuse, R176, RZ ;  /* 0x000000b0a844723c */ /* 0x060ff000000418ff */
[C---:B----4-:R-:W-:Y:S01]  /*13fd0*/  HMMA.16816.F32.BF16 R72, R168.reuse, R178, RZ ;  /* 0x000000b2a848723c */ /* 0x050fe200000418ff */
[----:B------:R-:W1:Y:S07]  /*13fe0*/  LDSM.16.M88.4 R176, [R236+0x2000] ;  /* 0x00200000ecb0783b */ /* 0x000e6e0000000200 */
[C---:B--2---:R-:W-:Y:S08]  /*13ff0*/  HMMA.16816.F32.BF16 R76, R168.reuse, R180, RZ ;  /* 0x000000b4a84c723c */ /* 0x044ff000000418ff */
[C---:B------:R-:W-:Y:S01]  /*14000*/  HMMA.16816.F32.BF16 R80, R168.reuse, R182, RZ ;  /* 0x000000b6a850723c */ /* 0x040fe200000418ff */
[----:B------:R-:W2:Y:S07]  /*14010*/  LDSM.16.M88.4 R180, [R236+0x2800] ;  /* 0x00280000ecb4783b */ /* 0x000eae0000000200 */
        /* <DEDUP_REMOVED lines=12> */
[----:B------:R-:W3:Y:S07]  /*140e0*/  LDSM.16.M88.4 R168, [R236+0x3800] ;  /* 0x00380000eca8783b */ /* 0x000eee0000000200 */
[C---:B-1----:R-:W-:Y:S08]  /*140f0*/  HMMA.16816.F32.BF16 R4, R172.reuse, R176, R4 ;  /* 0x000000b0ac04723c */ /* 0x042ff00000041804 */
[C---:B------:R-:W-:Y:S01]  /*14100*/  HMMA.16816.F32.BF16 R8, R172.reuse, R178, R8 ;  /* 0x000000b2ac08723c */ /* 0x040fe20000041808 */
[----:B------:R-:W1:Y:S07]  /*14110*/  LDSM.16.M88.4 R176, [R236+0x4800] ;  /* 0x00480000ecb0783b */ /* 0x000e6e0000000200 */
[C---:B--2---:R-:W-:Y:S08]  /*14120*/  HMMA.16816.F32.BF16 R12, R172.reuse, R180, R12 ;  /* 0x000000b4ac0c723c */ /* 0x044ff0000004180c */
[C---:B------:R-:W-:Y:S01]  /*14130*/  HMMA.16816.F32.BF16 R16, R172.reuse, R182, R16 ;  /* 0x000000b6ac10723c */ /* 0x040fe20000041810 */
[----:B------:R-:W2:Y:S07]  /*14140*/  LDSM.16.M88.4 R180, [R236+0x5000] ;  /* 0x00500000ecb4783b */ /* 0x000eae0000000200 */
[C---:B------:R-:W-:Y:S08]  /*14150*/  HMMA.16816.F32.BF16 R20, R172.reuse, R184, R20 ;  /* 0x000000b8ac14723c */ /* 0x040ff00000041814 */
        /* <DEDUP_REMOVED lines=8> */
[C---:B-1----:R-:W-:Y:S08]  /*141e0*/  HMMA.16816.F32.BF16 R44, R172.reuse, R176, R44 ;  /* 0x000000b0ac2c723c */ /* 0x042ff0000004182c */
[C---:B------:R-:W-:Y:S01]  /*141f0*/  HMMA.16816.F32.BF16 R48, R172.reuse, R178, R48 ;  /* 0x000000b2ac30723c */ /* 0x040fe20000041830 */
[----:B------:R-:W1:Y:S07]  /*14200*/  LDSM.16.M88.4 R176, [R236+0x8000] ;  /* 0x00800000ecb0783b */ /* 0x000e6e0000000200 */
[C---:B--2---:R-:W-:Y:S08]  /*14210*/  HMMA.16816.F32.BF16 R52, R172.reuse, R180, R52 ;  /* 0x000000b4ac34723c */ /* 0x044ff00000041834 */
[C---:B------:R-:W-:Y:S01]  /*14220*/  HMMA.16816.F32.BF16 R56, R172.reuse, R182, R56 ;  /* 0x000000b6ac38723c */ /* 0x040fe20000041838 */
[----:B------:R-:W2:Y:S07]  /*14230*/  LDSM.16.M88.4 R180, [R236+0x9800] ;  /* 0x00980000ecb4783b */ /* 0x000eae0000000200 */
[C---:B----4-:R-:W-:Y:S08]  /*14240*/  HMMA.16816.F32.BF16 R60, R172.reuse, R184, R60 ;  /* 0x000000b8ac3c723c */ /* 0x050ff0000004183c */
[C---:B------:R-:W-:Y:S01]  /*14250*/  HMMA.16816.F32.BF16 R64, R172.reuse, R186, R64 ;  /* 0x000000baac40723c */ /* 0x040fe20000041840 */
[----:B------:R-:W-:Y:S07]  /*14260*/  LDSM.16.M88.4 R184, [R239] ;  /* 0x00000000efb8783b */ /* 0x000fee0000000200 */
[C---:B---3--:R-:W-:Y:S08]  /*14270*/  HMMA.16816.F32.BF16 R68, R172.reuse, R168, R68 ;  /* 0x000000a8ac44723c */ /* 0x048ff00000041844 */
[C---:B------:R-:W-:Y:S01]  /*14280*/  HMMA.16816.F32.BF16 R72, R172.reuse, R170, R72 ;  /* 0x000000aaac48723c */ /* 0x040fe20000041848 */
[----:B------:R-:W3:Y:S07]  /*14290*/  LDSM.16.M88.4 R168, [R240] ;  /* 0x00000000f0a8783b */ /* 0x000eee0000000200 */
[C---:B------:R-:W-:Y:S07]  /*142a0*/  HMMA.16816.F32.BF16 R76, R172.reuse, R192, R76 ;  /* 0x000000c0ac4c723c */ /* 0x040fee000004184c */
[C---:B------:R-:W-:Y:S01]  /*142b0*/  IADD3 R192, R239.reuse, 0x2800, RZ ;  /* 0x00002800efc07810 */ /* 0x040fe20007ffe0ff */
[C---:B------:R-:W-:Y:S05]  /*142c0*/  HMMA.16816.F32.BF16 R80, R172.reuse, R194, R80 ;  /* 0x000000c2ac50723c */ /* 0x040fea0000041850 */
[----:B------:R-:W-:Y:S03]  /*142d0*/  LDSM.16.M88.4 R192, [R192] ;  /* 0x00000000c0c0783b */ /* 0x000fe60000000200 */
        /* <DEDUP_REMOVED lines=8> */
[C---:B-1----:R-:W-:Y:S07]  /*14360*/  HMMA.16816.F32.BF16 R100, R172.reuse, R176, R100 ;  /* 0x000000b0ac64723c */ /* 0x042fee0000041864 */
[C---:B------:R-:W-:Y:S01]  /*14370*/  IADD3 R176, R239.reuse, 0x800, RZ ;  /* 0x00000800efb07810 */ /* 0x040fe20007ffe0ff */
[C---:B------:R-:W-:Y:S05]  /*14380*/  HMMA.16816.F32.BF16 R104, R172.reuse, R178, R104 ;  /* 0x000000b2ac68723c */ /* 0x040fea0000041868 */
[----:B------:R-:W1:Y:S03]  /*14390*/  LDSM.16.M88.4 R176, [R176] ;  /* 0x00000000b0b0783b */ /* 0x000e660000000200 */
[C---:B------:R-:W-:Y:S07]  /*143a0*/  HMMA.16816.F32.BF16 R108, R172.reuse, R188, R108 ;  /* 0x000000bcac6c723c */ /* 0x040fee000004186c */
[C---:B------:R-:W-:Y:S01]  /*143b0*/  IADD3 R188, R239.reuse, 0x1000, RZ ;  /* 0x00001000efbc7810 */ /* 0x040fe20007ffe0ff */
[C---:B------:R-:W-:Y:S05]  /*143c0*/  HMMA.16816.F32.BF16 R112, R172.reuse, R190, R112 ;  /* 0x000000beac70723c */ /* 0x040fea0000041870 */
[----:B------:R-:W4:Y:S03]  /*143d0*/  LDSM.16.M88.4 R188, [R188] ;  /* 0x00000000bcbc783b */ /* 0x000f260000000200 */
[C---:B------:R-:W-:Y:S08]  /*143e0*/  HMMA.16816.F32.BF16 R116, R172.reuse, R204, R116 ;  /* 0x000000ccac74723c */ /* 0x040ff00000041874 */
[C---:B------:R-:W-:Y:S01]  /*143f0*/  HMMA.16816.F32.BF16 R120, R172.reuse, R206, R120 ;  /* 0x000000ceac78723c */ /* 0x040fe20000041878 */
[----:B------:R-:W-:Y:S07]  /*14400*/  LDSM.16.M88.4 R204, [R229] ;  /* 0x00000000e5cc783b */ /* 0x000fee0000000200 */
[C---:B--2---:R-:W-:Y:S07]  /*14410*/  HMMA.16816.F32.BF16 R124, R172.reuse, R180, R124 ;  /* 0x000000b4ac7c723c */ /* 0x044fee000004187c */
[----:B------:R-:W-:Y:S01]  /*14420*/  IADD3 R180, R239, 0x2000, RZ ;  /* 0x00002000efb47810 */ /* 0x000fe20007ffe0ff */
[----:B------:R-:W-:Y:S01]  /*14430*/  HMMA.16816.F32.BF16 R128, R172, R182, R128 ;  /* 0x000000b6ac80723c */ /* 0x000fe20000041880 */
[----:B------:R-:W2:Y:S05]  /*14440*/  LDSM.16.M88.4 R172, [R0] ;  /* 0x0000000000ac783b */ /* 0x000eaa0000000200 */
[----:B------:R-:W5:Y:S02]  /*14450*/  LDSM.16.M88.4 R180, [R180] ;  /* 0x00000000b4b4783b */ /* 0x000f640000000200 */
[C---:B---3--:R-:W-:Y:S08]  /*14460*/  HMMA.16816.F32.BF16 R4, R168.reuse, R184, R4 ;  /* 0x000000b8a804723c */ /* 0x048ff00000041804 */
[C---:B------:R-:W-:Y:S01]  /*14470*/  HMMA.16816.F32.BF16 R8, R168.reuse, R186, R8 ;  /* 0x000000baa808723c */ /* 0x040fe20000041808 */
[----:B------:R-:W3:Y:S07]  /*14480*/  LDSM.16.M88.4 R184, [R232] ;  /* 0x00000000e8b8783b */ /* 0x000eee0000000200 */
[C---:B-1----:R-:W-:Y:S08]  /*14490*/  HMMA.16816.F32.BF16 R12, R168.reuse, R176, R12 ;  /* 0x000000b0a80c723c */ /* 0x042ff0000004180c */
[C---:B------:R-:W-:Y:S01]  /*144a0*/  HMMA.16816.F32.BF16 R16, R168.reuse, R178, R16 ;  /* 0x000000b2a810723c */ /* 0x040fe20000041810 */
[----:B------:R-:W1:Y:S07]  /*144b0*/  LDSM.16.M88.4 R176, [R231] ;  /* 0x00000000e7b0783b */ /* 0x000e6e0000000200 */
[C---:B----4-:R-:W-:Y:S08]  /*144c0*/  HMMA.16816.F32.BF16 R20, R168.reuse, R188, R20 ;  /* 0x000000bca814723c */ /* 0x050ff00000041814 */
[C---:B------:R-:W-:Y:S01]  /*144d0*/  HMMA.16816.F32.BF16 R24, R168.reuse, R190, R24 ;  /* 0x000000bea818723c */ /* 0x040fe20000041818 */
[----:B------:R-:W4:Y:S07]  /*144e0*/  LDSM.16.M88.4 R188, [R230] ;  /* 0x00000000e6bc783b */ /* 0x000f2e0000000200 */
[C---:B--2---:R-:W-:Y:S08]  /*144f0*/  HMMA.16816.F32.BF16 R28, R168.reuse, R172, R28 ;  /* 0x000000aca81c723c */ /* 0x044ff0000004181c */
[C---:B------:R-:W-:Y:S01]  /*14500*/  HMMA.16816.F32.BF16 R32, R168.reuse, R174, R32 ;  /* 0x000000aea820723c */ /* 0x040fe20000041820 */
[----:B------:R-:W2:Y:S07]  /*14510*/  LDSM.16.M88.4 R172, [R228] ;  /* 0x00000000e4ac783b */ /* 0x000eae0000000200 */
[C---:B-----5:R-:W-:Y:S08]  /*14520*/  HMMA.16816.F32.BF16 R36, R168.reuse, R180, R36 ;  /* 0x000000b4a824723c */ /* 0x060ff00000041824 */
[C---:B------:R-:W-:Y:S01]  /*14530*/  HMMA.16816.F32.BF16 R40, R168.reuse, R182, R40 ;  /* 0x000000b6a828723c */ /* 0x040fe20000041828 */
[----:B------:R-:W-:Y:S07]  /*14540*/  LDSM.16.M88.4 R180, [R226] ;  /* 0x00000000e2b4783b */ /* 0x000fee0000000200 */
[C---:B------:R-:W-:Y:S08]  /*14550*/  HMMA.16816.F32.BF16 R44, R168.reuse, R192, R44 ;  /* 0x000000c0a82c723c */ /* 0x040ff0000004182c */
[C---:B------:R-:W-:Y:S01]  /*14560*/  HMMA.16816.F32.BF16 R48, R168.reuse, R194, R48 ;  /* 0x000000c2a830723c */ /* 0x040fe20000041830 */
[----:B------:R-:W-:Y:S07]  /*14570*/  LDSM.16.M88.4 R192, [R224] ;  /* 0x00000000e0c0783b */ /* 0x000fee0000000200 */
[C---:B------:R-:W-:Y:S08]  /*14580*/  HMMA.16816.F32.BF16 R52, R168.reuse, R196, R52 ;  /* 0x000000c4a834723c */ /* 0x040ff00000041834 */
[C---:B------:R-:W-:Y:S01]  /*14590*/  HMMA.16816.F32.BF16 R56, R168.reuse, R198, R56 ;  /* 0x000000c6a838723c */ /* 0x040fe20000041838 */
[----:B------:R-:W-:Y:S07]  /*145a0*/  LDSM.16.M88.4 R196, [R224+0x800] ;  /* 0x00080000e0c4783b */ /* 0x000fee0000000200 */
[C---:B------:R-:W-:Y:S08]  /*145b0*/  HMMA.16816.F32.BF16 R60, R168.reuse, R200, R60 ;  /* 0x000000c8a83c723c */ /* 0x040ff0000004183c */
[C---:B------:R-:W-:Y:S01]  /*145c0*/  HMMA.16816.F32.BF16 R64, R168.reuse, R202, R64 ;  /* 0x000000caa840723c */ /* 0x040fe20000041840 */
[----:B------:R-:W-:Y:S07]  /*145d0*/  LDSM.16.M88.4 R200, [R224+0x4000] ;  /* 0x00400000e0c8783b */ /* 0x000fee0000000200 */
[C---:B---3--:R-:W-:Y:S08]  /*145e0*/  HMMA.16816.F32.BF16 R68, R168.reuse, R184, R68 ;  /* 0x000000b8a844723c */ /* 0x048ff00000041844 */
[C---:B------:R-:W-:Y:S01]  /*145f0*/  HMMA.16816.F32.BF16 R72, R168.reuse, R186, R72 ;  /* 0x000000baa848723c */ /* 0x040fe20000041848 */
[----:B------:R-:W-:Y:S07]  /*14600*/  LDSM.16.M88.4 R184, [R225] ;  /* 0x00000000e1b8783b */ /* 0x000fee0000000200 */
[C---:B-1----:R-:W-:Y:S08]  /*14610*/  HMMA.16816.F32.BF16 R76, R168.reuse, R176, R76 ;  /* 0x000000b0a84c723c */ /* 0x042ff0000004184c */
[C---:B------:R-:W-:Y:S01]  /*14620*/  HMMA.16816.F32.BF16 R80, R168.reuse, R178, R80 ;  /* 0x000000b2a850723c */ /* 0x040fe20000041850 */
[----:B------:R-:W1:Y:S07]  /*14630*/  LDSM.16.M88.4 R176, [R227] ;  /* 0x00000000e3b0783b */ /* 0x000e6e0000000200 */
[C---:B----4-:R-:W-:Y:S08]  /*14640*/  HMMA.16816.F32.BF16 R84, R168.reuse, R188, R84 ;  /* 0x000000bca854723c */ /* 0x050ff00000041854 */
[C---:B------:R-:W-:Y:S01]  /*14650*/  HMMA.16816.F32.BF16 R88, R168.reuse, R190, R88 ;  /* 0x000000bea858723c */ /* 0x040fe20000041858 */
[----:B------:R-:W3:Y:S07]  /*14660*/  LDSM.16.M88.4 R188, [R238] ;  /* 0x00000000eebc783b */ /* 0x000eee0000000200 */
[C---:B------:R-:W-:Y:S08]  /*14670*/  HMMA.16816.F32.BF16 R92, R168.reuse, R204, R92 ;  /* 0x000000cca85c723c */ /* 0x040ff0000004185c */
[C---:B------:R-:W-:Y:S01]  /*14680*/  HMMA.16816.F32.BF16 R96, R168.reuse, R206, R96 ;  /* 0x000000cea860723c */ /* 0x040fe20000041860 */
[----:B------:R-:W-:Y:S07]  /*14690*/  LDSM.16.M88.4 R204, [R224+0x5000] ;  /* 0x00500000e0cc783b */ /* 0x000fee0000000200 */
[C---:B--2---:R-:W-:Y:S08]  /*146a0*/  HMMA.16816.F32.BF16 R100, R168.reuse, R172, R100 ;  /* 0x000000aca864723c */ /* 0x044ff00000041864 */
[C---:B------:R-:W-:Y:S01]  /*146b0*/  HMMA.16816.F32.BF16 R104, R168.reuse, R174, R104 ;  /* 0x000000aea868723c */ /* 0x040fe20000041868 */
[----:B------:R-:W2:Y:S07]  /*146c0*/  LDSM.16.M88.4 R172, [R224+0x1000] ;  /* 0x00100000e0ac783b */ /* 0x000eae0000000200 */
[C---:B-1----:R-:W-:Y:S08]  /*146d0*/  HMMA.16816.F32.BF16 R108, R168.reuse, R176, R108 ;  /* 0x000000b0a86c723c */ /* 0x042ff0000004186c */
[C---:B------:R-:W-:Y:S01]  /*146e0*/  HMMA.16816.F32.BF16 R112, R168.reuse, R178, R112 ;  /* 0x000000b2a870723c */ /* 0x040fe20000041870 */
[----:B------:R-:W1:Y:S07]  /*146f0*/  LDSM.16.M88.4 R176, [R224+0x1800] ;  /* 0x00180000e0b0783b */ /* 0x000e6e0000000200 */
[C---:B------:R-:W-:Y:S08]  /*14700*/  HMMA.16816.F32.BF16 R116, R168.reuse, R180, R116 ;  /* 0x000000b4a874723c */ /* 0x040ff00000041874 */
[C---:B------:R-:W-:Y:S01]  /*14710*/  HMMA.16816.F32.BF16 R120, R168.reuse, R182, R120 ;  /* 0x000000b6a878723c */ /* 0x040fe20000041878 */
[----:B------:R-:W-:Y:S07]  /*14720*/  LDSM.16.M88.4 R180, [R224+0x2800] ;  /* 0x00280000e0b4783b */ /* 0x000fee0000000200 */
[C---:B------:R-:W-:Y:S08]  /*14730*/  HMMA.16816.F32.BF16 R124, R168.reuse, R184, R124 ;  /* 0x000000b8a87c723c */ /* 0x040ff0000004187c */
[----:B------:R-:W-:Y:S01]  /*14740*/  HMMA.16816.F32.BF16 R128, R168, R186, R128 ;  /* 0x000000baa880723c */ /* 0x000fe20000041880 */
[----:B------:R-:W4:Y:S05]  /*14750*/  LDSM.16.M88.4 R168, [R224+0x2000] ;  /* 0x00200000e0a8783b */ /* 0x000f2a0000000200 */
[----:B------:R-:W5:Y:S02]  /*14760*/  LDSM.16.M88.4 R184, [R224+0x3000] ;  /* 0x00300000e0b8783b */ /* 0x000f640000000200 */
[C---:B---3--:R-:W-:Y:S08]  /*14770*/  HMMA.16816.F32.BF16 R4, R188.reuse, R192, R4 ;  /* 0x000000c0bc04723c */ /* 0x048ff00000041804 */
[C---:B------:R-:W-:Y:S01]  /*14780*/  HMMA.16816.F32.BF16 R8, R188.reuse, R194, R8 ;  /* 0x000000c2bc08723c */ /* 0x040fe20000041808 */
[----:B------:R-:W3:Y:S07]  /*14790*/  LDSM.16.M88.4 R192, [R224+0x3800] ;  /* 0x00380000e0c0783b */ /* 0x000eee0000000200 */
[C---:B------:R-:W-:Y:S08]  /*147a0*/  HMMA.16816.F32.BF16 R12, R188.reuse, R196, R12 ;  /* 0x000000c4bc0c723c */ /* 0x040ff0000004180c */
[C---:B------:R-:W-:Y:S01]  /*147b0*/  HMMA.16816.F32.BF16 R16, R188.reuse, R198, R16 ;  /* 0x000000c6bc10723c */ /* 0x040fe20000041810 */
[----:B------:R-:W3:Y:S07]  /*147c0*/  LDSM.16.M88.4 R196, [R224+0x4800] ;  /* 0x00480000e0c4783b */ /* 0x000eee0000000200 */
[C---:B--2---:R-:W-:Y:S08]  /*147d0*/  HMMA.16816.F32.BF16 R20, R188.reuse, R172, R20 ;  /* 0x000000acbc14723c */ /* 0x044ff00000041814 */
[C---:B------:R-:W-:Y:S01]  /*147e0*/  HMMA.16816.F32.BF16 R24, R188.reuse, R174, R24 ;  /* 0x000000aebc18723c */ /* 0x040fe20000041818 */
[----:B------:R-:W2:Y:S01]  /*147f0*/  LDSM.16.M88.4 R172, [R224+0x5800] ;  /* 0x00580000e0ac783b */ /* 0x000ea20000000200 */
[----:B------:R-:W-:Y:S04]  /*14800*/  DEPBAR.LE SB0, 0x0 ;  /* 0x000080000000791a */ /* 0x000fe80000000000 */
[----:B------:R-:W-:Y:S02]  /*14810*/  BAR.SYNC.DEFER_BLOCKING 0x0 ;  /* 0x0000000000007b1d */ /* 0x000fe40000010000 */
[C---:B-1----:R-:W-:Y:S08]  /*14820*/  HMMA.16816.F32.BF16 R28, R188.reuse, R176, R28 ;  /* 0x000000b0bc1c723c */ /* 0x042ff0000004181c */
[C---:B------:R-:W-:Y:S08]  /*14830*/  HMMA.16816.F32.BF16 R32, R188.reuse, R178, R32 ;  /* 0x000000b2bc20723c */ /* 0x040ff00000041820 */
[C---:B----4-:R-:W-:Y:S08]  /*14840*/  HMMA.16816.F32.BF16 R36, R188.reuse, R168, R36 ;  /* 0x000000a8bc24723c */ /* 0x050ff00000041824 */
[C---:B------:R-:W-:Y:S08]  /*14850*/  HMMA.16816.F32.BF16 R40, R188.reuse, R170, R40 ;  /* 0x000000aabc28723c */ /* 0x040ff00000041828 */
[C---:B------:R-:W-:Y:S08]  /*14860*/  HMMA.16816.F32.BF16 R44, R188.reuse, R180, R44 ;  /* 0x000000b4bc2c723c */ /* 0x040ff0000004182c */
[C---:B------:R-:W-:Y:S08]  /*14870*/  HMMA.16816.F32.BF16 R48, R188.reuse, R182, R48 ;  /* 0x000000b6bc30723c */ /* 0x040ff00000041830 */
[C---:B-----5:R-:W-:Y:S08]  /*14880*/  HMMA.16816.F32.BF16 R52, R188.reuse, R184, R52 ;  /* 0x000000b8bc34723c */ /* 0x060ff00000041834 */
[C---:B------:R-:W-:Y:S08]  /*14890*/  HMMA.16816.F32.BF16 R56, R188.reuse, R186, R56 ;  /* 0x000000babc38723c */ /* 0x040ff00000041838 */
[C---:B---3--:R-:W-:Y:S08]  /*148a0*/  HMMA.16816.F32.BF16 R60, R188.reuse, R192, R60 ;  /* 0x000000c0bc3c723c */ /* 0x048ff0000004183c */
[C---:B------:R-:W-:Y:S08]  /*148b0*/  HMMA.16816.F32.BF16 R64, R188.reuse, R194, R64 ;  /* 0x000000c2bc40723c */ /* 0x040ff00000041840 */
[C---:B------:R-:W-:Y:S07]  /*148c0*/  HMMA.16816.F32.BF16 R68, R188.reuse, R200, R68 ;  /* 0x000000c8bc44723c */ /* 0x040fee0000041844 */
[----:B------:R-:W-:Y:S01]  /*148d0*/  IMAD.MOV.U32 R200, RZ, RZ, R166 ;  /* 0x000000ffffc87224 */ /* 0x000fe200078e00a6 */
[C---:B------:R-:W-:Y:S04]  /*148e0*/  HMMA.16816.F32.BF16 R72, R188.reuse, R202, R72 ;  /* 0x000000cabc48723c */ /* 0x040fe80000041848 */
[----:B------:R-:W-:Y:S04]  /*148f0*/  IMAD.MOV.U32 R201, RZ, RZ, R167 ;  /* 0x000000ffffc97224 */ /* 0x000fe800078e00a7 */
[C---:B------:R-:W-:Y:S08]  /*14900*/  HMMA.16816.F32.BF16 R76, R188.reuse, R196, R76 ;  /* 0x000000c4bc4c723c */ /* 0x040ff0000004184c */
[C---:B------:R-:W-:Y:S08]  /*14910*/  HMMA.16816.F32.BF16 R80, R188.reuse, R198, R80 ;  /* 0x000000c6bc50723c */ /* 0x040ff00000041850 */
[C---:B------:R-:W-:Y:S08]  /*14920*/  HMMA.16816.F32.BF16 R84, R188.reuse, R204, R84 ;  /* 0x000000ccbc54723c */ /* 0x040ff00000041854 */
[C---:B------:R-:W-:Y:S08]  /*14930*/  HMMA.16816.F32.BF16 R88, R188.reuse, R206, R88 ;  /* 0x000000cebc58723c */ /* 0x040ff00000041858 */
[C---:B--2---:R-:W-:Y:S08]  /*14940*/  HMMA.16816.F32.BF16 R92, R188.reuse, R172, R92 ;  /* 0x000000acbc5c723c */ /* 0x044ff0000004185c */
        /* <DEDUP_REMOVED lines=8> */
[----:B------:R-:W-:Y:S01]  /*149d0*/  HMMA.16816.F32.BF16 R128, R188, R222, R128 ;  /* 0x000000debc80723c */ /* 0x000fe20000041880 */
[----:B------:R-:W-:-:S07]  /*149e0*/  @!P1 BRA `(.L_x_775) ;  /* 0x000010e000009947 */ /* 0x000fce0003800000 */
[----:B------:R-:W-:Y:S01]  /*149f0*/  ULDC.64 UR8, c[0x0][0x198] ;  /* 0x0000660000087ab9 */ /* 0x000fe20000000a00 */
[----:B------:R-:W-:Y:S01]  /*14a00*/  PLOP3.LUT P1, PT, PT, PT, UP5, 0x80, 0x0 ;  /* 0x000000000000781c */ /* 0x000fe20003f2f058 */
[----:B------:R-:W-:Y:S02]  /*14a10*/  IMAD.MOV.U32 R167, RZ, RZ, c[0x0][0x198] ;  /* 0x00006600ffa77624 */ /* 0x000fe400078e00ff */
[----:B------:R-:W-:Y:S03]  /*14a20*/  IMAD.MOV.U32 R0, RZ, RZ, c[0x0][0x19c] ;  /* 0x00006700ff007624 */ /* 0x000fe600078e00ff */
[----:B------:R-:W-:Y:S04]  /*14a30*/  LEA R168, -R167, RZ, 0x8 ;  /* 0x000000ffa7a87211 */ /* 0x000fe800078e41ff */
[----:B------:R-:W-:Y:S03]  /*14a40*/  SHF.R.S32.HI R169, RZ, 0x1f, R168 ;  /* 0x0000001fffa97819 */ /* 0x000fe600000114a8 */
[----:B------:R-:W-:-:S05]  /*14a50*/  @!P1 BRA `(.L_x_776) ;  /* 0x0000055000009947 */ /* 0x000fca0003800000 */
[----:B------:R-:W-:Y:S01]  /*14a60*/  USHF.L.U32 UR28, UR17, 0x8, URZ ;  /* 0x00000008111c7899 */ /* 0x000fe2000800063f */
[----:B------:R-:W-:Y:S01]  /*14a70*/  IABS R2, c[0x0][0x2d0] ;  /* 0x0000b40000027a13 */ /* 0x000fe20000000000 */
[----:B------:R-:W-:Y:S02]  /*14a80*/  UMOV UR32, URZ ;  /* 0x0000003f00207c82 */ /* 0x000fe40008000000 */
[----:B------:R-:W-:Y:S01]  /*14a90*/  UIADD3 UR30, UR28, -0x100, URZ ;  /* 0xffffff001c1e7890 */ /* 0x000fe2000fffe03f */
[----:B------:R1:W2:Y:S01]  /*14aa0*/  R2UR UR8, R2 ;  /* 0x00000000020873c2 */ /* 0x0002a200000e0000 */
[----:B------:R-:W-:Y:S04]  /*14ab0*/  UIADD3 UR28, UR28, -0x200, URZ ;  /* 0xfffffe001c1c7890 */ /* 0x000fe8000fffe03f */
[----:B------:R-:W-:Y:S02]  /*14ac0*/  IMAD.U32 R168, RZ, RZ, UR30 ;  /* 0x0000001effa87e24 */ /* 0x000fe4000f8e00ff */
        /* <DEDUP_REMOVED lines=46> */
[----:B------:R-:W-:Y:S04]  /*14db0*/  LEA R170, P1, R164, UR18, 0x2 ;  /* 0x00000012a4aa7c11 */ /* 0x000fe8000f8210ff */
[----:B------:R-:W1:Y:S01]  /*14dc0*/  R2UR UR24, R170 ;  /* 0x00000000aa1873c2 */ /* 0x000e6200000e0000 */
[----:B------:R-:W-:Y:S02]  /*14dd0*/  LEA R172, P2, R168, UR18, 0x2 ;  /* 0x00000012a8ac7c11 */ /* 0x000fe4000f8410ff */
[----:B------:R-:W-:Y:S02]  /*14de0*/  LEA.HI.X.SX32 R171, R2, UR19, 0x2, P1 ;  /* 0x0000001302ab7c11 */ /* 0x000fe400088f16ff */
[----:B------:R-:W-:Y:S03]  /*14df0*/  LEA.HI.X.SX32 R173, R166, UR19, 0x2, P2 ;  /* 0x00000013a6ad7c11 */ /* 0x000fe600090f16ff */
[----:B------:R-:W2:Y:S08]  /*14e00*/  R2UR UR25, R171 ;  /* 0x00000000ab1973c2 */ /* 0x000eb000000e0000 */
[----:B------:R-:W3:Y:S08]  /*14e10*/  R2UR UR26, R172 ;  /* 0x00000000ac1a73c2 */ /* 0x000ef000000e0000 */
[----:B------:R-:W4:Y:S01]  /*14e20*/  R2UR UR27, R173 ;  /* 0x00000000ad1b73c2 */ /* 0x000f2200000e0000 */
[----:B-1----:R-:W-:Y:S01]  /*14e30*/  IMAD.U32 R168, RZ, RZ, UR24 ;  /* 0x00000018ffa87e24 */ /* 0x002fe2000f8e00ff */
[----:B------:R-:W-:Y:S04]  /*14e40*/  UIADD3 UR24, UR29, -UR8, URZ ;  /* 0x800000081d187290 */ /* 0x000fe8000fffe03f */
[----:B------:R-:W-:Y:S01]  /*14e50*/  UIMAD UR24, UR24, UR9, -0x100 ;  /* 0xffffff00181874a4 */ /* 0x000fe2000f8e0209 */
[----:B--2---:R-:W-:Y:S03]  /*14e60*/  IMAD.U32 R169, RZ, RZ, UR25 ;  /* 0x00000019ffa97e24 */ /* 0x004fe6000f8e00ff */
[----:B------:R-:W-:Y:S02]  /*14e70*/  USHF.R.S32.HI UR9, URZ, 0x1f, UR24 ;  /* 0x0000001f3f097899 */ /* 0x000fe40008011418 */
[----:B------:R-:W-:Y:S01]  /*14e80*/  UIMAD UR8, UR7, UR24, URZ ;  /* 0x00000018070872a4 */ /* 0x000fe2000f8e023f */
[----:B------:R1:W2:Y:S01]  /*14e90*/  LDG.E R169, [R168.64] ;  /* 0x00000014a8a97981 */ /* 0x0002a2000c1e1900 */
[----:B------:R-:W-:Y:S01]  /*14ea0*/  UIMAD.WIDE.U32 UR24, UR6, UR24, URZ ;  /* 0x00000018061872a5 */ /* 0x000fe2000f8e003f */
[----:B---3--:R-:W-:Y:S01]  /*14eb0*/  MOV R174, UR26 ;  /* 0x0000001a00ae7c02 */ /* 0x008fe20008000f00 */
[----:B------:R-:W-:Y:S03]  /*14ec0*/  UIMAD UR8, UR9, UR6, UR8 ;  /* 0x00000006090872a4 */ /* 0x000fe6000f8e0208 */
[----:B------:R-:W-:Y:S02]  /*14ed0*/  UMOV UR9, UR7 ;  /* 0x0000000700097c82 */ /* 0x000fe40008000000 */
[----:B------:R-:W-:Y:S01]  /*14ee0*/  UIADD3 UR8, UR25, UR8, URZ ;  /* 0x0000000819087290 */ /* 0x000fe2000fffe03f */
[----:B----4-:R-:W-:Y:S05]  /*14ef0*/  IMAD.U32 R175, RZ, RZ, UR27 ;  /* 0x0000001bffaf7e24 */ /* 0x010fea000f8e00ff */
[----:B------:R-:W2:Y:S01]  /*14f00*/  LDG.E R2, [R174.64] ;  /* 0x00000014ae027981 */ /* 0x000ea2000c1e1900 */
[----:B-1----:R-:W-:Y:S01]  /*14f10*/  IMAD.U32 R168, RZ, RZ, UR24 ;  /* 0x00000018ffa87e24 */ /* 0x002fe2000f8e00ff */
[----:B--2---:R-:W-:Y:S02]  /*14f20*/  IADD3 R2, -R169, R2, RZ ;  /* 0x00000002a9027210 */ /* 0x004fe40007ffe1ff */
[----:B------:R-:W-:Y:S01]  /*14f30*/  MOV R169, UR25 ;  /* 0x0000001900a97c02 */ /* 0x000fe20008000f00 */
[----:B------:R-:W-:Y:S01]  /*14f40*/  IMAD.U32 R169, RZ, RZ, UR8 ;  /* 0x00000008ffa97e24 */ /* 0x000fe2000f8e00ff */
[----:B------:R-:W-:Y:S01]  /*14f50*/  SHF.R.S32.HI R171, RZ, 0x1f, R2 ;  /* 0x0000001fffab7819 */ /* 0x000fe20000011402 */
[----:B------:R-:W-:Y:S02]  /*14f60*/  UMOV UR8, UR6 ;  /* 0x0000000600087c82 */ /* 0x000fe40008000000 */
[C---:B------:R-:W-:Y:S04]  /*14f70*/  IMAD.WIDE.U32 R168, R2.reuse, c[0x0][0x180], R168 ;  /* 0x0000600002a87a25 */ /* 0x040fe800078e00a8 */
[----:B------:R-:W-:Y:S04]  /*14f80*/  IMAD R171, R171, c[0x0][0x180], RZ ;  /* 0x00006000abab7a24 */ /* 0x000fe800078e02ff */
[----:B------:R-:W-:Y:S05]  /*14f90*/  IMAD R171, R2, c[0x0][0x184], R171 ;  /* 0x0000610002ab7a24 */ /* 0x000fea00078e02ab */
[----:B------:R-:W-:Y:S02]  /*14fa0*/  IADD3 R169, R169, R171, RZ ;  /* 0x000000aba9a97210 */ /* 0x000fe40007ffe0ff */
.L_x_776:
[----:B------:R1:W-:Y:S01]  /*14fb0*/  @P0 STS.128 [R244+0x2000], RZ ;  /* 0x002000fff4000388 */ /* 0x0003e20000000c00 */
[C---:B------:R-:W-:Y:S01]  /*14fc0*/  LEA R194, P5, R168.reuse, R252, 0x1 ;  /* 0x000000fca8c27211 */ /* 0x040fe200078a08ff */
[--C-:B------:R-:W-:Y:S01]  /*14fd0*/  @!P0 IMAD.MOV.U32 R192, RZ, RZ, R168.reuse ;  /* 0x000000ffffc08224 */ /* 0x100fe200078e00a8 */
[-C--:B------:R-:W-:Y:S01]  /*14fe0*/  @!P0 MOV R191, R169.reuse ;  /* 0x000000a900bf8202 */ /* 0x080fe20000000f00 */
[--C-:B------:R-:W-:Y:S01]  /*14ff0*/  @!P0 IMAD.MOV.U32 R193, RZ, RZ, R169.reuse ;  /* 0x000000ffffc18224 */ /* 0x100fe200078e00a9 */
[-C--:B------:R-:W-:Y:S01]  /*15000*/  @!P0 MOV R187, R169.reuse ;  /* 0x000000a900bb8202 */ /* 0x080fe20000000f00 */
[--C-:B------:R-:W-:Y:S01]  /*15010*/  @!P0 IMAD.MOV.U32 R190, RZ, RZ, R168.reuse ;  /* 0x000000ffffbe8224 */ /* 0x100fe200078e00a8 */
[-C--:B------:R-:W-:Y:S01]  /*15020*/  @!P0 MOV R183, R169.reuse ;  /* 0x000000a900b78202 */ /* 0x080fe20000000f00 */
[--C-:B------:R-:W-:Y:S01]  /*15030*/  @!P0 IMAD.MOV.U32 R188, RZ, RZ, R168.reuse ;  /* 0x000000ffffbc8224 */ /* 0x100fe200078e00a8 */
[-C--:B------:R-:W-:Y:S01]  /*15040*/  @!P0 MOV R179, R169.reuse ;  /* 0x000000a900b38202 */ /* 0x080fe20000000f00 */
[--C-:B------:R-:W-:Y:S01]  /*15050*/  @!P0 IMAD.MOV.U32 R189, RZ, RZ, R169.reuse ;  /* 0x000000ffffbd8224 */ /* 0x100fe200078e00a9 */
[----:B------:R-:W-:Y:S01]  /*15060*/  @!P0 MOV R175, R169 ;  /* 0x000000a900af8202 */ /* 0x000fe20000000f00 */
[--C-:B------:R-:W-:Y:S01]  /*15070*/  @!P0 IMAD.MOV.U32 R186, RZ, RZ, R168.reuse ;  /* 0x000000ffffba8224 */ /* 0x100fe200078e00a8 */
[C-C-:B------:R-:W-:Y:S01]  /*15080*/  LEA.HI.X R195, R168.reuse, R251, R169.reuse, 0x1, P5 ;  /* 0x000000fba8c37211 */ /* 0x140fe200028f0ca9 */
[--C-:B------:R-:W-:Y:S01]  /*15090*/  @!P0 IMAD.MOV.U32 R184, RZ, RZ, R168.reuse ;  /* 0x000000ffffb88224 */ /* 0x100fe200078e00a8 */
[CC--:B------:R-:W-:Y:S01]  /*150a0*/  @!P0 LEA R171, P3, R167.reuse, R168.reuse, 0x5 ;  /* 0x000000a8a7ab8211 */ /* 0x0c0fe200078628ff */
[--C-:B------:R-:W-:Y:S01]  /*150b0*/  @!P0 IMAD.MOV.U32 R185, RZ, RZ, R169.reuse ;  /* 0x000000ffffb98224 */ /* 0x100fe200078e00a9 */
[CC--:B------:R-:W-:Y:S01]  /*150c0*/  @!P0 LEA R173, P2, R167.reuse, R168.reuse, 0x6 ;  /* 0x000000a8a7ad8211 */ /* 0x0c0fe200078430ff */
[----:B------:R-:W-:Y:S01]  /*150d0*/  @!PT LDS RZ, [RZ] ;  /* 0x00000000fffff984 */ /* 0x000fe20000000800 */
[----:B------:R-:W-:Y:S01]  /*150e0*/  @!PT LDS RZ, [RZ] ;  /* 0x00000000fffff984 */ /* 0x000fe20000000800 */
[----:B------:R-:W-:Y:S01]  /*150f0*/  @!PT LDS RZ, [RZ] ;  /* 0x00000000fffff984 */ /* 0x000fe20000000800 */
[----:B------:R1:W-:Y:S01]  /*15100*/  @!P0 LDGSTS.E.BYPASS.LTC128B.128 [R244+0x2000], [R194.64] ;  /* 0x02000000c2f48fae */ /* 0x0003e2000b901d54 */
[C---:B------:R-:W-:Y:S01]  /*15110*/  @!P0 LEA R170, P1, R167.reuse, R168, 0x7 ;  /* 0x000000a8a7aa8211 */ /* 0x040fe200078238ff */
[--C-:B------:R-:W-:Y:S01]  /*15120*/  @!P0 IMAD.MOV.U32 R182, RZ, RZ, R168.reuse ;  /* 0x000000ffffb68224 */ /* 0x100fe200078e00a8 */
[----:B------:R-:W-:Y:S01]  /*15130*/  @!P0 IADD3 R2, P4, R168, UR23, RZ ;  /* 0x00000017a8028c10 */ /* 0x000fe2000ff9e0ff */
[----:B------:R1:W-:Y:S01]  /*15140*/  @P0 STS.128 [R244+0x2800], RZ ;  /* 0x002800fff4000388 */ /* 0x0003e20000000c00 */
[----:B------:R-:W-:Y:S01]  /*15150*/  @!P0 IMAD.MOV.U32 R180, RZ, RZ, R168 ;  /* 0x000000ffffb48224 */ /* 0x000fe200078e00a8 */
[CC--:B------:R-:W-:Y:S01]  /*15160*/  @!P0 LEA.HI.X R164, R167.reuse, R169.reuse, R0, 0x5, P3 ;  /* 0x000000a9a7a48211 */ /* 0x0c0fe200018f2c00 */
[--C-:B------:R-:W-:Y:S01]  /*15170*/  @!P0 IMAD.MOV.U32 R181, RZ, RZ, R169.reuse ;  /* 0x000000ffffb58224 */ /* 0x100fe200078e00a9 */
[-C--:B------:R-:W-:Y:S01]  /*15180*/  @!P0 LEA R198, P3, R2, R252.reuse, 0x1 ;  /* 0x000000fc02c68211 */ /* 0x080fe200078608ff */
[----:B------:R-:W-:Y:S01]  /*15190*/  @!P0 IMAD.MOV.U32 R178, RZ, RZ, R168 ;  /* 0x000000ffffb28224 */ /* 0x000fe200078e00a8 */
[----:B------:R-:W-:Y:S01]  /*151a0*/  @!P0 LEA.HI.X R166, R167, R169, R0, 0x6, P2 ;  /* 0x000000a9a7a68211 */ /* 0x000fe200010f3400 */
[--C-:B------:R-:W-:Y:S01]  /*151b0*/  @!P0 IMAD.MOV.U32 R176, RZ, RZ, R168.reuse ;  /* 0x000000ffffb08224 */ /* 0x100fe200078e00a8 */
[CC--:B------:R-:W-:Y:S01]  /*151c0*/  @!P0 LEA R196, P2, R171.reuse, R252.reuse, 0x1 ;  /* 0x000000fcabc48211 */ /* 0x0c0fe200078408ff */
[--C-:B------:R-:W-:Y:S01]  /*151d0*/  @!P0 IMAD.MOV.U32 R177, RZ, RZ, R169.reuse ;  /* 0x000000ffffb18224 */ /* 0x100fe200078e00a9 */
[----:B------:R-:W-:Y:S01]  /*151e0*/  UMOV UR6, UR8 ;  /* 0x0000000800067c82 */ /* 0x000fe20008000000 */
[----:B------:R-:W-:Y:S01]  /*151f0*/  @!P0 IMAD.MOV.U32 R174, RZ, RZ, R168 ;  /* 0x000000ffffae8224 */ /* 0x000fe200078e00a8 */
[----:B------:R-:W-:Y:S01]  /*15200*/  @!P0 LEA.HI.X R197, R171, R251, R164, 0x1, P2 ;  /* 0x000000fbabc58211 */ /* 0x000fe200010f0ca4 */
[C---:B------:R-:W-:Y:S01]  /*15210*/  @!P0 IMAD.WIDE.U32 R206, R167.reuse, 0x30, R168 ;  /* 0x00000030a7ce8825 */ /* 0x040fe200078e00a8 */
[----:B------:R-:W-:Y:S03]  /*15220*/  UMOV UR7, UR9 ;  /* 0x0000000900077c82 */ /* 0x000fe60008000000 */
[C---:B------:R-:W-:Y:S01]  /*15230*/  @!P0 IMAD.WIDE.U32 R192, R167.reuse, 0x50, R192 ;  /* 0x00000050a7c08825 */ /* 0x040fe200078e00c0 */
[-C--:B------:R-:W-:Y:S03]  /*15240*/  @!P0 LEA R204, P2, R206, R252.reuse, 0x1 ;  /* 0x000000fccecc8211 */ /* 0x080fe600078408ff */
[C---:B------:R-:W-:Y:S04]  /*15250*/  @!P0 IMAD.WIDE.U32 R190, R167.reuse, 0x60, R190 ;  /* 0x00000060a7be8825 */ /* 0x040fe800078e00be */
[C---:B------:R-:W-:Y:S04]  /*15260*/  @!P0 IMAD.WIDE.U32 R188, R167.reuse, 0x70, R188 ;  /* 0x00000070a7bc8825 */ /* 0x040fe800078e00bc */
[C---:B------:R-:W-:Y:S04]  /*15270*/  @!P0 IMAD.WIDE.U32 R186, R167.reuse, 0x90, R186 ;  /* 0x00000090a7ba8825 */ /* 0x040fe800078e00ba */
[C---:B------:R-:W-:Y:S04]  /*15280*/  @!P0 IMAD.WIDE.U32 R184, R167.reuse, 0xa0, R184 ;  /* 0x000000a0a7b88825 */ /* 0x040fe800078e00b8 */
[C---:B------:R-:W-:Y:S04]  /*15290*/  @!P0 IMAD.WIDE.U32 R182, R167.reuse, 0xb0, R182 ;  /* 0x000000b0a7b68825 */ /* 0x040fe800078e00b6 */
[C---:B------:R-:W-:Y:S04]  /*152a0*/  @!P0 IMAD.WIDE.U32 R180, R167.reuse, 0xc0, R180 ;  /* 0x000000c0a7b48825 */ /* 0x040fe800078e00b4 */
[C---:B------:R-:W-:Y:S04]  /*152b0*/  @!P0 IMAD.WIDE.U32 R178, R167.reuse, 0xd0, R178 ;  /* 0x000000d0a7b28825 */ /* 0x040fe800078e00b2 */
[C---:B------:R-:W-:Y:S04]  /*152c0*/  @!P0 IMAD.WIDE.U32 R176, R167.reuse, 0xe0, R176 ;  /* 0x000000e0a7b08825 */ /* 0x040fe800078e00b0 */
[C---:B------:R-:W-:Y:S01]  /*152d0*/  @!P0 IMAD.WIDE.U32 R174, R167.reuse, 0xf0, R174 ;  /* 0x000000f0a7ae8825 */ /* 0x040fe200078e00ae */
[----:B------:R-:W-:Y:S02]  /*152e0*/  @!P0 LEA.HI.X R167, R167, R169, R0, 0x7, P1 ;  /* 0x000000a9a7a78211 */ /* 0x000fe400008f3c00 */
[----:B------:R-:W-:Y:S01]  /*152f0*/  @!P0 IADD3.X R169, R169, UR22, RZ, P4, !PT ;  /* 0x00000016a9a98c10 */ /* 0x000fe2000a7fe4ff */
[C---:B------:R-:W-:Y:S01]  /*15300*/  @!P0 IMAD R168, R0.reuse, 0x30, RZ ;  /* 0x0000003000a88824 */ /* 0x040fe200078e02ff */
[CC--:B------:R-:W-:Y:S01]  /*15310*/  @!P0 LEA R172, P1, R173.reuse, R252.reuse, 0x1 ;  /* 0x000000fcadac8211 */ /* 0x0c0fe200078208ff */
[----:B------:R-:W-:Y:S01]  /*15320*/  @!P0 IMAD R164, R0, 0x50, RZ ;  /* 0x0000005000a48824 */ /* 0x000fe200078e02ff */
[-C--:B------:R-:W-:Y:S01]  /*15330*/  @!P0 LEA.HI.X R199, R2, R251.reuse, R169, 0x1, P3 ;  /* 0x000000fb02c78211 */ /* 0x080fe200018f0ca9 */
[----:B------:R-:W-:Y:S01]  /*15340*/  @!P0 IMAD.IADD R168, R168, 0x1, R207 ;  /* 0x00000001a8a88824 */ /* 0x000fe200078e02cf */
[-C--:B------:R-:W-:Y:S01]  /*15350*/  @!P0 LEA.HI.X R173, R173, R251.reuse, R166, 0x1, P1 ;  /* 0x000000fbadad8211 */ /* 0x080fe200008f0ca6 */
[----:B------:R-:W-:Y:S01]  /*15360*/  @!P0 IMAD.IADD R164, R164, 0x1, R193 ;  /* 0x00000001a4a48824 */ /* 0x000fe200078e02c1 */
[-C--:B------:R-:W-:Y:S01]  /*15370*/  @!P0 LEA R202, P1, R170, R252.reuse, 0x1 ;  /* 0x000000fcaaca8211 */ /* 0x080fe200078208ff */
[----:B------:R-:W-:Y:S01]  /*15380*/  @!PT LDS RZ, [RZ] ;  /* 0x00000000fffff984 */ /* 0x000fe20000000800 */
[----:B------:R-:W-:Y:S01]  /*15390*/  @!PT LDS RZ, [RZ] ;  /* 0x00000000fffff984 */ /* 0x000fe20000000800 */
[----:B------:R-:W-:Y:S01]  /*153a0*/  @!PT LDS RZ, [RZ] ;  /* 0x00000000fffff984 */ /* 0x000fe20000000800 */
[----:B------:R1:W-:Y:S01]  /*153b0*/  @!P0 LDGSTS.E.BYPASS.LTC128B.128 [R244+0x2800], [R198.64] ;  /* 0x02800000c6f48fae */ /* 0x0003e2000b901d54 */
[-C--:B------:R-:W-:Y:S01]  /*153c0*/  @!P0 LEA.HI.X R205, R206, R251.reuse, R168, 0x1, P2 ;  /* 0x000000fbcecd8211 */ /* 0x080fe200010f0ca8 */
[----:B------:R-:W-:Y:S01]  /*153d0*/  @!P0 IMAD R2, R0, 0x60, RZ ;  /* 0x0000006000028824 */ /* 0x000fe200078e02ff */
[-C--:B------:R-:W-:Y:S01]  /*153e0*/  @!P0 LEA R208, P2, R192, R252.reuse, 0x1 ;  /* 0x000000fcc0d08211 */ /* 0x080fe200078408ff */
[----:B------:R1:W-:Y:S01]  /*153f0*/  @P0 STS.128 [R244+0x3000], RZ ;  /* 0x003000fff4000388 */ /* 0x0003e20000000c00 */
[-C--:B------:R-:W-:Y:S01]  /*15400*/  @!P0 LEA.HI.X R203, R170, R251.reuse, R167, 0x1, P1 ;  /* 0x000000fbaacb8211 */ /* 0x080fe200008f0ca7 */
[----:B------:R-:W-:Y:S01]  /*15410*/  @!P0 IMAD R167, R0, 0x70, RZ ;  /* 0x0000007000a78824 */ /* 0x000fe200078e02ff */
[-C--:B------:R-:W-:Y:S01]  /*15420*/  @!P0 LEA.HI.X R209, R192, R251.reuse, R164, 0x1, P2 ;  /* 0x000000fbc0d18211 */ /* 0x080fe200010f0ca4 */
[----:B------:R-:W-:Y:S01]  /*15430*/  @!PT LDS RZ, [RZ] ;  /* 0x00000000fffff984 */ /* 0x000fe20000000800 */
[----:B------:R-:W-:Y:S01]  /*15440*/  @!PT LDS RZ, [RZ] ;  /* 0x00000000fffff984 */ /* 0x000fe20000000800 */
[----:B------:R-:W-:Y:S01]  /*15450*/  @!PT LDS RZ, [RZ] ;  /* 0x00000000fffff984 */ /* 0x000fe20000000800 */
[----:B------:R1:W-:Y:S01]  /*15460*/  @!P0 LDGSTS.E.BYPASS.LTC128B.128 [R244+0x3000], [R196.64] ;  /* 0x03000000c4f48fae */ /* 0x0003e2000b901d54 */
[-C--:B------:R-:W-:Y:S01]  /*15470*/  @!P0 LEA R206, P1, R190, R252.reuse, 0x1 ;  /* 0x000000fcbece8211 */ /* 0x080fe200078208ff */
[----:B------:R-:W-:Y:S01]  /*15480*/  @!P0 IMAD.IADD R167, R167, 0x1, R189 ;  /* 0x00000001a7a78824 */ /* 0x000fe200078e02bd */
[-C--:B------:R-:W-:Y:S01]  /*15490*/  @!P0 LEA R210, P3, R188, R252.reuse, 0x1 ;  /* 0x000000fcbcd28211 */ /* 0x080fe200078608ff */
[----:B------:R1:W-:Y:S01]  /*154a0*/  @P0 STS.128 [R244+0x3800], RZ ;  /* 0x003800fff4000388 */ /* 0x0003e20000000c00 */
[-C--:B------:R-:W-:Y:S01]  /*154b0*/  @!P0 LEA R192, P2, R186, R252.reuse, 0x1 ;  /* 0x000000fcbac08211 */ /* 0x080fe200078408ff */
[----:B------:R-:W-:Y:S01]  /*154c0*/  @!P0 IMAD R171, R0, 0x90, RZ ;  /* 0x0000009000ab8824 */ /* 0x000fe200078e02ff */
[----:B------:R-:W-:Y:S01]  /*154d0*/  @!P0 LEA.HI.X R211, R188, R251, R167, 0x1, P3 ;  /* 0x000000fbbcd38211 */ /* 0x000fe200018f0ca7 */
[----:B------:R-:W-:Y:S01]  /*154e0*/  @!PT LDS RZ, [RZ] ;  /* 0x00000000fffff984 */ /* 0x000fe20000000800 */
[----:B------:R-:W-:Y:S01]  /*154f0*/  @!PT LDS RZ, [RZ] ;  /* 0x00000000fffff984 */ /* 0x000fe20000000800 */
[----:B------:R-:W-:Y:S01]  /*15500*/  @!PT LDS RZ, [RZ] ;  /* 0x00000000fffff984 */ /* 0x000fe20000000800 */
[----:B------:R1:W-:Y:S01]  /*15510*/  @!P0 LDGSTS.E.BYPASS.LTC128B.128 [R244+0x3800], [R204.64] ;  /* 0x03800000ccf48fae */ /* 0x0003e2000b901d54 */
[-C--:B------:R-:W-:Y:S01]  /*15520*/  @!P0 LEA R170, P3, R178, R252.reuse, 0x1 ;  /* 0x000000fcb2aa8211 */ /* 0x080fe200078608ff */
[----:B------:R-:W-:Y:S01]  /*15530*/  @!P0 IMAD.IADD R171, R171, 0x1, R187 ;  /* 0x00000001abab8824 */ /* 0x000fe200078e02bb */
[----:B------:R-:W-:Y:S01]  /*15540*/  @!P0 IADD3 R2, R2, R191, RZ ;  /* 0x000000bf02028210 */ /* 0x000fe20007ffe0ff */
[----:B------:R1:W-:Y:S01]  /*15550*/  @P0 STS.128 [R244+0x4000], RZ ;  /* 0x004000fff4000388 */ /* 0x0003e20000000c00 */
[----:B------:R-:W-:Y:S02]  /*15560*/  @!P0 IMAD R169, R0, 0xa0, RZ ;  /* 0x000000a000a98824 */ /* 0x000fe400078e02ff */
[-C--:B------:R-:W-:Y:S01]  /*15570*/  @!P0 LEA.HI.X R207, R190, R251.reuse, R2, 0x1, P1 ;  /* 0x000000fbbecf8211 */ /* 0x080fe200008f0c02 */
[----:B------:R-:W-:Y:S01]  /*15580*/  @!PT LDS RZ, [RZ] ;  /* 0x00000000fffff984 */ /* 0x000fe20000000800 */
[----:B------:R-:W-:Y:S01]  /*15590*/  @!PT LDS RZ, [RZ] ;  /* 0x00000000fffff984 */ /* 0x000fe20000000800 */
[----:B------:R-:W-:Y:S01]  /*155a0*/  @!PT LDS RZ, [RZ] ;  /* 0x00000000fffff984 */ /* 0x000fe20000000800 */
[----:B------:R1:W-:Y:S01]  /*155b0*/  @!P0 LDGSTS.E.BYPASS.LTC128B.128 [R244+0x4000], [R172.64] ;  /* 0x04000000acf48fae */ /* 0x0003e2000b901d54 */
[----:B------:R-:W-:Y:S01]  /*155c0*/  @!P0 LEA.HI.X R193, R186, R251, R171, 0x1, P2 ;  /* 0x000000fbbac18211 */ /* 0x000fe200010f0cab */
[----:B------:R-:W-:Y:S01]  /*155d0*/  @!P0 IMAD R167, R0, 0xc0, RZ ;  /* 0x000000c000a78824 */ /* 0x000fe200078e02ff */
[-C--:B------:R-:W-:Y:S01]  /*155e0*/  @!P0 LEA R190, P1, R184, R252.reuse, 0x1 ;  /* 0x000000fcb8be8211 */ /* 0x080fe200078208ff */
[----:B------:R1:W-:Y:S01]  /*155f0*/  @P0 STS.128 [R244+0x4800], RZ ;  /* 0x004800fff4000388 */ /* 0x0003e20000000c00 */
[-C--:B------:R-:W-:Y:S01]  /*15600*/  @!P0 LEA R186, P4, R180, R252.reuse, 0x1 ;  /* 0x000000fcb4ba8211 */ /* 0x080fe200078808ff */
[----:B------:R-:W-:Y:S01]  /*15610*/  @!P0 IMAD.IADD R167, R167, 0x1, R181 ;  /* 0x00000001a7a78824 */ /* 0x000fe200078e02b5 */
[-C--:B------:R-:W-:Y:S01]  /*15620*/  @!P0 LEA R166, P2, R176, R252.reuse, 0x1 ;  /* 0x000000fcb0a68211 */ /* 0x080fe200078408ff */
[----:B------:R-:W-:Y:S01]  /*15630*/  @!PT LDS RZ, [RZ] ;  /* 0x00000000fffff984 */ /* 0x000fe20000000800 */
[----:B------:R-:W-:Y:S01]  /*15640*/  @!PT LDS RZ, [RZ] ;  /* 0x00000000fffff984 */ /* 0x000fe20000000800 */
[----:B------:R-:W-:Y:S01]  /*15650*/  @!PT LDS RZ, [RZ] ;  /* 0x00000000fffff984 */ /* 0x000fe20000000800 */
[----:B------:R1:W-:Y:S01]  /*15660*/  @!P0 LDGSTS.E.BYPASS.LTC128B.128 [R244+0x4800], [R208.64] ;  /* 0x04800000d0f48fae */ /* 0x0003e2000b901d54 */
[----:B------:R-:W-:Y:S01]  /*15670*/  @!P0 IADD3 R2, R169, R185, RZ ;  /* 0x000000b9a9028210 */ /* 0x000fe20007ffe0ff */
[----:B------:R-:W-:Y:S01]  /*15680*/  @!P0 IMAD R169, R0, 0xb0, RZ ;  /* 0x000000b000a98824 */ /* 0x000fe200078e02ff */
[-C--:B------:R-:W-:Y:S01]  /*15690*/  @!P0 LEA.HI.X R187, R180, R251.reuse, R167, 0x1, P4 ;  /* 0x000000fbb4bb8211 */ /* 0x080fe200020f0ca7 */
[----:B------:R1:W-:Y:S01]  /*156a0*/  @P0 STS.128 [R244+0x5000], RZ ;  /* 0x005000fff4000388 */ /* 0x0003e20000000c00 */
[-C--:B------:R-:W-:Y:S01]  /*156b0*/  @!P0 LEA.HI.X R191, R184, R251.reuse, R2, 0x1, P1 ;  /* 0x000000fbb8bf8211 */ /* 0x080fe200008f0c02 */
[----:B------:R-:W-:Y:S01]  /*156c0*/  @!P0 IMAD.IADD R2, R169, 0x1, R183 ;  /* 0x00000001a9028824 */ /* 0x000fe200078e02b7 */
[-C--:B------:R-:W-:Y:S01]  /*156d0*/  @!P0 LEA R184, P1, R182, R252.reuse, 0x1 ;  /* 0x000000fcb6b88211 */ /* 0x080fe200078208ff */
[----:B------:R-:W-:Y:S01]  /*156e0*/  @!PT LDS RZ, [RZ] ;  /* 0x00000000fffff984 */ /* 0x000fe20000000800 */
[----:B------:R-:W-:Y:S01]  /*156f0*/  @!PT LDS RZ, [RZ] ;  /* 0x00000000fffff984 */ /* 0x000fe20000000800 */
[----:B------:R-:W-:Y:S01]  /*15700*/  @!PT LDS RZ, [RZ] ;  /* 0x00000000fffff984 */ /* 0x000fe20000000800 */
[----:B------:R1:W-:Y:S01]  /*15710*/  @!P0 LDGSTS.E.BYPASS.LTC128B.128 [R244+0x5000], [R206.64] ;  /* 0x05000000cef48fae */ /* 0x0003e2000b901d54 */
[----:B------:R-:W-:Y:S02]  /*15720*/  @!P0 IMAD R171, R0, 0xd0, RZ ;  /* 0x000000d000ab8824 */ /* 0x000fe400078e02ff */
[----:B------:R-:W-:Y:S01]  /*15730*/  @!P0 LEA.HI.X R185, R182, R251, R2, 0x1, P1 ;  /* 0x000000fbb6b98211 */ /* 0x000fe200008f0c02 */
[----:B------:R1:W-:Y:S01]  /*15740*/  @P0 STS.128 [R244+0x5800], RZ ;  /* 0x005800fff4000388 */ /* 0x0003e20000000c00 */
[----:B------:R-:W-:Y:S01]  /*15750*/  @!P0 LEA R168, P1, R174, R252, 0x1 ;  /* 0x000000fcaea88211 */ /* 0x000fe200078208ff */
[C---:B------:R-:W-:Y:S01]  /*15760*/  @!P0 IMAD R169, R0.reuse, 0xe0, RZ ;  /* 0x000000e000a98824 */ /* 0x040fe200078e02ff */
[----:B------:R-:W-:Y:S01]  /*15770*/  @!P0 IADD3 R171, R171, R179, RZ ;  /* 0x000000b3abab8210 */ /* 0x000fe20007ffe0ff */
[----:B------:R-:W-:Y:S01]  /*15780*/  @!PT LDS RZ, [RZ] ;  /* 0x00000000fffff984 */ /* 0x000fe20000000800 */
[----:B------:R-:W-:Y:S01]  /*15790*/  @!PT LDS RZ, [RZ] ;  /* 0x00000000fffff984 */ /* 0x000fe20000000800 */
[----:B------:R-:W-:Y:S01]  /*157a0*/  @!PT LDS RZ, [RZ] ;  /* 0x00000000fffff984 */ /* 0x000fe20000000800 */
[----:B------:R1:W-:Y:S01]  /*157b0*/  @!P0 LDGSTS.E.BYPASS.LTC128B.128 [R244+0x5800], [R210.64] ;  /* 0x05800000d2f48fae */ /* 0x0003e2000b901d54 */
[----:B------:R-:W-:Y:S01]  /*157c0*/  @!P0 IMAD R183, R0, 0xf0, RZ ;  /* 0x000000f000b78824 */ /* 0x000fe200078e02ff */
[----:B------:R-:W-:Y:S01]  /*157d0*/  MOV R252, R194 ;  /* 0x000000c200fc7202 */ /* 0x000fe20000000f00 */
[----:B------:R-:W-:Y:S01]  /*157e0*/  @!P0 IMAD.IADD R169, R169, 0x1, R177 ;  /* 0x00000001a9a98824 */ /* 0x000fe200078e02b1 */
[----:B------:R1:W-:Y:S01]  /*157f0*/  @P0 STS.128 [R244+0x6000], RZ ;  /* 0x006000fff4000388 */ /* 0x0003e20000000c00 */
[-C--:B------:R-:W-:Y:S01]  /*15800*/  @!P0 LEA.HI.X R171, R178, R251.reuse, R171, 0x1, P3 ;  /* 0x000000fbb2ab8211 */ /* 0x080fe200018f0cab */
[----:B------:R-:W-:Y:S02]  /*15810*/  @!P0 IMAD.IADD R183, R183, 0x1, R175 ;  /* 0x00000001b7b78824 */ /* 0x000fe400078e02af */
[----:B------:R-:W-:Y:S01]  /*15820*/  @!PT LDS RZ, [RZ] ;  /* 0x00000000fffff984 */ /* 0x000fe20000000800 */
[----:B------:R-:W-:Y:S01]  /*15830*/  @!PT LDS RZ, [RZ] ;  /* 0x00000000fffff984 */ /* 0x000fe20000000800 */
[----:B------:R-:W-:Y:S01]  /*15840*/  @!PT LDS RZ, [RZ] ;  /* 0x00000000fffff984 */ /* 0x000fe20000000800 */
[----:B------:R1:W-:Y:S01]  /*15850*/  @!P0 LDGSTS.E.BYPASS.LTC128B.128 [R244+0x6000], [R202.64] ;  /* 0x06000000caf48fae */ /* 0x0003e2000b901d54 */
[-C--:B------:R-:W-:Y:S02]  /*15860*/  @!P0 LEA.HI.X R167, R176, R251.reuse, R169, 0x1, P2 ;  /* 0x000000fbb0a78211 */ /* 0x080fe400010f0ca9 */
[----:B------:R-:W-:Y:S01]  /*15870*/  @!P0 LEA.HI.X R169, R174, R251, R183, 0x1, P1 ;  /* 0x000000fbaea98211 */ /* 0x000fe200008f0cb7 */
[----:B------:R1:W-:Y:S01]  /*15880*/  @P0 STS.128 [R244+0x6800], RZ ;  /* 0x006800fff4000388 */ /* 0x0003e20000000c00 */
[----:B------:R-:W-:Y:S03]  /*15890*/  IMAD.MOV.U32 R251, RZ, RZ, R195 ;  /* 0x000000fffffb7224 */ /* 0x000fe600078e00c3 */
        /* <DEDUP_REMOVED lines=34> */
[----:B------:R-:W0:Y:S02]  /*15ac0*/  LDGDEPBAR ;  /* 0x00000000000079af */ /* 0x000e240000000000 */
.L_x_775:
[----:B------:R-:W-:Y:S01]  /*15ad0*/  FMNMX.FTZ R0, R4, R165, !PT ;  /* 0x000000a504007209 */ /* 0x000fe20007810000 */
[----:B-1----:R-:W2:Y:S01]  /*15ae0*/  LDL.LU R196, [R1+0x4] ;  /* 0x0000040001c47983 */ /* 0x002ea20000300800 */
[----:B------:R-:W-:Y:S01]  /*15af0*/  FMNMX.FTZ R2, R6, R3, !PT ;  /* 0x0000000306027209 */ /* 0x000fe20007810000 */
[----:B------:R-:W-:Y:S01]  /*15b00*/  UISETP.GT.AND UP0, UPT, UR17, 0x1, UPT ;  /* 0x000000011100788c */ /* 0x000fe2000bf04270 */
[----:B------:R-:W-:Y:S01]  /*15b10*/  FMNMX.FTZ R167, R5, R0, !PT ;  /* 0x0000000005a77209 */ /* 0x000fe20007810000 */
[----:B------:R-:W3:Y:S01]  /*15b20*/  LDL.LU R194, [R1] ;  /* 0x0000000001c27983 */ /* 0x000ee20000300800 */
[----:B------:R-:W-:Y:S01]  /*15b30*/  FMNMX.FTZ R169, R7, R2, !PT ;  /* 0x0000000207a97209 */ /* 0x000fe20007810000 */
[----:B------:R-:W-:Y:S01]  /*15b40*/  UIADD3 UR17, UR17, -0x1, URZ ;  /* 0xffffffff11117890 */ /* 0x000fe2000fffe03f */
[----:B------:R-:W-:Y:S01]  /*15b50*/  FMNMX.FTZ R0, R8, R167, !PT ;  /* 0x000000a708007209 */ /* 0x000fe20007810000 */
[----:B------:R-:W-:Y:S01]  /*15b60*/  UMOV UR8, UR15 ;  /* 0x0000000f00087c82 */ /* 0x000fe20008000000 */
[----:B------:R-:W-:Y:S01]  /*15b70*/  FMNMX.FTZ R2, R10, R169, !PT ;  /* 0x000000a90a027209 */ /* 0x000fe20007810000 */
[----:B------:R-:W-:Y:S01]  /*15b80*/  UMOV UR9, UR12 ;  /* 0x0000000c00097c82 */ /* 0x000fe20008000000 */
[----:B------:R-:W-:Y:S02]  /*15b90*/  FMNMX.FTZ R167, R9, R0, !PT ;  /* 0x0000000009a77209 */ /* 0x000fe40007810000 */
        /* <DEDUP_REMOVED lines=117> */
[----:B------:R-:W-:Y:S04]  /*162f0*/  FMNMX.FTZ R0, R128, R167, !PT ;  /* 0x000000a780007209 */ /* 0x000fe80007810000 */
[----:B------:R-:W-:Y:S02]  /*16300*/  FMNMX.FTZ R168, R129, R0, !PT ;  /* 0x0000000081a87209 */ /* 0x000fe40007810000 */
[----:B------:R-:W-:Y:S03]  /*16310*/  FMNMX.FTZ R0, R130, R171, !PT ;  /* 0x000000ab82007209 */ /* 0x000fe60007810000 */
[----:B------:R-:W1:Y:S01]  /*16320*/  SHFL.BFLY PT, R171, R168, 0x2, 0x1f ;  /* 0x0c401f00a8ab7f89 */ /* 0x000e6200000e0000 */
[----:B------:R-:W-:Y:S07]  /*16330*/  FMNMX.FTZ R169, R131, R0, !PT ;  /* 0x0000000083a97209 */ /* 0x000fee0007810000 */
[----:B------:R-:W4:Y:S01]  /*16340*/  SHFL.BFLY PT, R0, R169, 0x2, 0x1f ;  /* 0x0c401f00a9007f89 */ /* 0x000f2200000e0000 */
[----:B-1----:R-:W-:Y:S07]  /*16350*/  FMNMX.FTZ R173, R168, R171, !PT ;  /* 0x000000aba8ad7209 */ /* 0x002fee0007810000 */
[----:B------:R-:W1:Y:S01]  /*16360*/  SHFL.BFLY PT, R2, R173, 0x1, 0x1f ;  /* 0x0c201f00ad027f89 */ /* 0x000e6200000e0000 */
[----:B----4-:R-:W-:Y:S07]  /*16370*/  FMNMX.FTZ R167, R169, R0, !PT ;  /* 0x00000000a9a77209 */ /* 0x010fee0007810000 */
[----:B------:R-:W4:Y:S01]  /*16380*/  SHFL.BFLY PT, R0, R167, 0x1, 0x1f ;  /* 0x0c201f00a7007f89 */ /* 0x000f2200000e0000 */
[----:B-1----:R-:W-:Y:S07]  /*16390*/  FMNMX.FTZ R2, R173, R2, !PT ;  /* 0x00000002ad027209 */ /* 0x002fee0007810000 */
[----:B------:R-:W-:Y:S01]  /*163a0*/  LDSM.16.MT88.4 R172, [R235+0xa000] ;  /* 0x00a00000ebac783b */ /* 0x000fe20000004200 */
[C---:B------:R-:W-:Y:S01]  /*163b0*/  FSETP.NEU.FTZ.AND P0, PT, R2.reuse, -INF , PT ;  /* 0xff8000000200780b */ /* 0x040fe20003f1d000 */
[C---:B------:R-:W-:Y:S02]  /*163c0*/  FMUL.FTZ R168, R2.reuse, c[0x0][0x23c] ;  /* 0x00008f0002a87a20 */ /* 0x040fe40000410000 */
[----:B------:R-:W-:Y:S01]  /*163d0*/  FADD.FTZ R164, -R2, R165 ;  /* 0x000000a502a47221 */ /* 0x000fe20000010100 */
[----:B----4-:R-:W-:Y:S02]  /*163e0*/  FMNMX.FTZ R0, R167, R0, !PT ;  /* 0x00000000a7007209 */ /* 0x010fe40007810000 */
[----:B------:R-:W-:Y:S01]  /*163f0*/  FSEL R167, R168, RZ, P0 ;  /* 0x000000ffa8a77208 */ /* 0x000fe20000000000 */
[----:B------:R-:W-:Y:S01]  /*16400*/  FMUL.FTZ R166, R164, c[0x0][0x23c] ;  /* 0x00008f00a4a67a20 */ /* 0x000fe20000410000 */
[C---:B------:R-:W-:Y:S01]  /*16410*/  FSETP.NEU.FTZ.AND P0, PT, R0.reuse, -INF , PT ;  /* 0xff8000000000780b */ /* 0x040fe20003f1d000 */
[----:B------:R-:W-:Y:S02]  /*16420*/  FMUL.FTZ R168, R0, c[0x0][0x23c] ;  /* 0x00008f0000a87a20 */ /* 0x000fe40000410000 */
[----:B------:R-:W1:Y:S01]  /*16430*/  MUFU.EX2 R164, R166 ;  /* 0x000000a600a47308 */ /* 0x000e620000000800 */
[--C-:B------:R-:W-:Y:S02]  /*16440*/  FFMA.FTZ R195, R29, c[0x0][0x23c], -R167.reuse ;  /* 0x00008f001dc37a23 */ /* 0x100fe400000108a7 */
[--C-:B------:R-:W-:Y:S01]  /*16450*/  FFMA.FTZ R180, R5, c[0x0][0x23c], -R167.reuse ;  /* 0x00008f0005b47a23 */ /* 0x100fe200000108a7 */
[----:B------:R-:W-:Y:S01]  /*16460*/  FSEL R5, R168, RZ, P0 ;  /* 0x000000ffa8057208 */ /* 0x000fe20000000000 */
[--C-:B------:R-:W-:Y:S01]  /*16470*/  FFMA.FTZ R177, R13, c[0x0][0x23c], -R167.reuse ;  /* 0x00008f000db17a23 */ /* 0x100fe200000108a7 */
[----:B------:R-:W4:Y:S01]  /*16480*/  LDSM.16.MT88.4 R168, [R237+0xa000] ;  /* 0x00a00000eda8783b */ /* 0x000f220000004200 */
[----:B------:R-:W-:Y:S01]  /*16490*/  FFMA.FTZ R184, R16, c[0x0][0x23c], -R167 ;  /* 0x00008f0010b87a23 */ /* 0x000fe200000108a7 */
[----:B------:R-:W-:Y:S01]  /*164a0*/  PLOP3.LUT P0, PT, PT, PT, UP0, 0x80, 0x0 ;  /* 0x000000000000781c */ /* 0x000fe20003f0f008 */
[--C-:B------:R-:W-:Y:S01]  /*164b0*/  FFMA.FTZ R178, R14, c[0x0][0x23c], -R5.reuse ;  /* 0x00008f000eb27a23 */ /* 0x100fe20000010805 */
[----:B------:R-:W-:Y:S01]  /*164c0*/  MUFU.EX2 R180, R180 ;  /* 0x000000b400b47308 */ /* 0x000fe20000000800 */
[----:B------:R-:W-:Y:S02]  /*164d0*/  FFMA.FTZ R183, R15, c[0x0][0x23c], -R5 ;  /* 0x00008f000fb77a23 */ /* 0x000fe40000010805 */
[----:B------:R-:W-:Y:S02]  /*164e0*/  FFMA.FTZ R187, R17, c[0x0][0x23c], -R167 ;  /* 0x00008f0011bb7a23 */ /* 0x000fe400000108a7 */
[--C-:B------:R-:W-:Y:S02]  /*164f0*/  FFMA.FTZ R186, R18, c[0x0][0x23c], -R5.reuse ;  /* 0x00008f0012ba7a23 */ /* 0x100fe40000010805 */
[--C-:B------:R-:W-:Y:S02]  /*16500*/  FFMA.FTZ R189, R19, c[0x0][0x23c], -R5.reuse ;  /* 0x00008f0013bd7a23 */ /* 0x100fe40000010805 */
[----:B------:R-:W-:Y:S01]  /*16510*/  FFMA.FTZ R192, R23, c[0x0][0x23c], -R5 ;  /* 0x00008f0017c07a23 */ /* 0x000fe20000010805 */
[----:B------:R-:W-:Y:S01]  /*16520*/  MUFU.EX2 R177, R177 ;  /* 0x000000b100b17308 */ /* 0x000fe20000000800 */
[----:B------:R-:W-:Y:S02]  /*16530*/  FFMA.FTZ R181, R4, c[0x0][0x23c], -R167 ;  /* 0x00008f0004b57a23 */ /* 0x000fe400000108a7 */
[----:B------:R-:W-:Y:S02]  /*16540*/  FFMA.FTZ R182, R6, c[0x0][0x23c], -R5 ;  /* 0x00008f0006b67a23 */ /* 0x000fe40000010805 */
[C---:B-1----:R-:W-:Y:S02]  /*16550*/  FMUL.FTZ R13, R164.reuse, R157 ;  /* 0x0000009da40d7220 */ /* 0x042fe40000410000 */
[C---:B------:R-:W-:Y:S02]  /*16560*/  FMUL.FTZ R16, R164.reuse, R152 ;  /* 0x00000098a4107220 */ /* 0x040fe40000410000 */
[----:B------:R-:W-:Y:S01]  /*16570*/  FMUL.FTZ R17, R164, R153 ;  /* 0x00000099a4117220 */ /* 0x000fe20000410000 */
[----:B------:R-:W1:Y:S01]  /*16580*/  MUFU.EX2 R181, R181 ;  /* 0x000000b500b57308 */ /* 0x000e620000000800 */
[----:B------:R-:W-:Y:S02]  /*16590*/  FFMA.FTZ R6, R12, c[0x0][0x23c], -R167 ;  /* 0x00008f000c067a23 */ /* 0x000fe400000108a7 */
[C---:B------:R-:W-:Y:S02]  /*165a0*/  FMUL.FTZ R12, R164.reuse, R156 ;  /* 0x0000009ca40c7220 */ /* 0x040fe40000410000 */
[C---:B------:R-:W-:Y:S02]  /*165b0*/  FMUL.FTZ R132, R164.reuse, R132 ;  /* 0x00000084a4847220 */ /* 0x040fe40000410000 */
[C---:B------:R-:W-:Y:S02]  /*165c0*/  FMUL.FTZ R133, R164.reuse, R133 ;  /* 0x00000085a4857220 */ /* 0x040fe40000410000 */
[C---:B------:R-:W-:Y:S01]  /*165d0*/  FMUL.FTZ R136, R164.reuse, R136 ;  /* 0x00000088a4887220 */ /* 0x040fe20000410000 */
[----:B------:R-:W-:Y:S01]  /*165e0*/  MUFU.EX2 R182, R182 ;  /* 0x000000b600b67308 */ /* 0x000fe20000000800 */
[C---:B------:R-:W-:Y:S02]  /*165f0*/  FMUL.FTZ R137, R164.reuse, R137 ;  /* 0x00000089a4897220 */ /* 0x040fe40000410000 */
[C---:B------:R-:W-:Y:S02]  /*16600*/  FMUL.FTZ R140, R164.reuse, R140 ;  /* 0x0000008ca48c7220 */ /* 0x040fe40000410000 */
[C---:B------:R-:W-:Y:S02]  /*16610*/  FMUL.FTZ R141, R164.reuse, R141 ;  /* 0x0000008da48d7220 */ /* 0x040fe40000410000 */
[C---:B------:R-:W-:Y:S02]  /*16620*/  FMUL.FTZ R144, R164.reuse, R144 ;  /* 0x00000090a4907220 */ /* 0x040fe40000410000 */
[----:B------:R-:W-:Y:S01]  /*16630*/  FMUL.FTZ R145, R164, R145 ;  /* 0x00000091a4917220 */ /* 0x000fe20000410000 */
[----:B------:R-:W5:Y:S01]  /*16640*/  MUFU.EX2 R6, R6 ;  /* 0x0000000600067308 */ /* 0x000f620000000800 */
[----:B------:R-:W-:Y:S02]  /*16650*/  FFMA.FTZ R185, R7, c[0x0][0x23c], -R5 ;  /* 0x00008f0007b97a23 */ /* 0x000fe40000010805 */
[--C-:B------:R-:W-:Y:S02]  /*16660*/  FFMA.FTZ R7, R8, c[0x0][0x23c], -R167.reuse ;  /* 0x00008f0008077a23 */ /* 0x100fe400000108a7 */
[----:B------:R-:W-:Y:S01]  /*16670*/  FMUL.FTZ R8, R164, R160 ;  /* 0x000000a0a4087220 */ /* 0x000fe20000410000 */
[----:B-1----:R-:W-:Y:S01]  /*16680*/  F2FP.BF16.PACK_AB R160, R180, R181 ;  /* 0x000000b5b4a0723e */ /* 0x002fe200000010ff */
[----:B------:R-:W-:Y:S02]  /*16690*/  FFMA.FTZ R166, R9, c[0x0][0x23c], -R167 ;  /* 0x00008f0009a67a23 */ /* 0x000fe400000108a7 */
[----:B------:R-:W-:Y:S01]  /*166a0*/  FMUL.FTZ R9, R164, R161 ;  /* 0x000000a1a4097220 */ /* 0x000fe20000410000 */
[----:B------:R-:W1:Y:S01]  /*166b0*/  MUFU.EX2 R185, R185 ;  /* 0x000000b900b97308 */ /* 0x000e620000000800 */
[--C-:B------:R-:W-:Y:S02]  /*166c0*/  FFMA.FTZ R176, R10, c[0x0][0x23c], -R5.reuse ;  /* 0x00008f000ab07a23 */ /* 0x100fe40000010805 */
[----:B------:R-:W-:Y:S02]  /*166d0*/  FFMA.FTZ R179, R11, c[0x0][0x23c], -R5 ;  /* 0x00008f000bb37a23 */ /* 0x000fe40000010805 */
[--C-:B------:R-:W-:Y:S02]  /*166e0*/  FFMA.FTZ R188, R20, c[0x0][0x23c], -R167.reuse ;  /* 0x00008f0014bc7a23 */ /* 0x100fe400000108a7 */
[C---:B------:R-:W-:Y:S02]  /*166f0*/  FMUL.FTZ R20, R164.reuse, R148 ;  /* 0x00000094a4147220 */ /* 0x040fe40000410000 */
[----:B------:R-:W-:Y:S01]  /*16700*/  FFMA.FTZ R191, R21, c[0x0][0x23c], -R167 ;  /* 0x00008f0015bf7a23 */ /* 0x000fe200000108a7 */
[----:B------:R-:W-:Y:S01]  /*16710*/  MUFU.EX2 R7, R7 ;  /* 0x0000000700077308 */ /* 0x000fe20000000800 */
[----:B------:R-:W-:Y:S02]  /*16720*/  FMUL.FTZ R21, R164, R149 ;  /* 0x00000095a4157220 */ /* 0x000fe40000410000 */
[--C-:B------:R-:W-:Y:S01]  /*16730*/  FFMA.FTZ R190, R22, c[0x0][0x23c], -R5.reuse ;  /* 0x00008f0016be7a23 */ /* 0x100fe20000010805 */
[----:B-----5:R-:W-:Y:S01]  /*16740*/  F2FP.BF16.PACK_AB R148, R177, R6 ;  /* 0x00000006b194723e */ /* 0x020fe200000010ff */
[----:B------:R-:W-:Y:S02]  /*16750*/  FFMA.FTZ R193, R27, c[0x0][0x23c], -R5 ;  /* 0x00008f001bc17a23 */ /* 0x000fe40000010805 */
[--C-:B------:R-:W-:Y:S02]  /*16760*/  FFMA.FTZ R24, R24, c[0x0][0x23c], -R167.reuse ;  /* 0x00008f0018187a23 */ /* 0x100fe400000108a7 */
[----:B------:R-:W-:Y:S01]  /*16770*/  FFMA.FTZ R44, R44, c[0x0][0x23c], -R167 ;  /* 0x00008f002c2c7a23 */ /* 0x000fe200000108a7 */
[----:B------:R-:W-:Y:S01]  /*16780*/  MUFU.EX2 R166, R166 ;  /* 0x000000a600a67308 */ /* 0x000fe20000000800 */
[----:B------:R-:W-:Y:S02]  /*16790*/  FADD.FTZ R165, -R0, R3 ;  /* 0x0000000300a57221 */ /* 0x000fe40000010100 */
[----:B------:R-:W-:Y:S01]  /*167a0*/  FFMA.FTZ R57, R57, c[0x0][0x23c], -R167 ;  /* 0x00008f0039397a23 */ /* 0x000fe200000108a7 */
[----:B-1----:R-:W-:Y:S01]  /*167b0*/  F2FP.BF16.PACK_AB R161, R185, R182 ;  /* 0x000000b6b9a1723e */ /* 0x002fe200000010ff */
[----:B------:R-:W-:Y:S01]  /*167c0*/  FMUL.FTZ R3, R165, c[0x0][0x23c] ;  /* 0x00008f00a5037a20 */ /* 0x000fe20000410000 */
[----:B------:R-:W-:Y:S01]  /*167d0*/  MOV R165, R2 ;  /* 0x0000000200a57202 */ /* 0x000fe20000000f00 */
[----:B------:R-:W-:Y:S02]  /*167e0*/  FFMA.FTZ R118, R118, c[0x0][0x23c], -R5 ;  /* 0x00008f0076767a23 */ /* 0x000fe40000010805 */
[----:B------:R-:W-:Y:S01]  /*167f0*/  FFMA.FTZ R45, R45, c[0x0][0x23c], -R167 ;  /* 0x00008f002d2d7a23 */ /* 0x000fe200000108a7 */
[----:B------:R-:W-:Y:S01]  /*16800*/  MUFU.EX2 R176, R176 ;  /* 0x000000b000b07308 */ /* 0x000fe20000000800 */
[--C-:B------:R-:W-:Y:S02]  /*16810*/  FFMA.FTZ R46, R46, c[0x0][0x23c], -R5.reuse ;  /* 0x00008f002e2e7a23 */ /* 0x100fe40000010805 */
[----:B------:R-:W-:Y:S02]  /*16820*/  FFMA.FTZ R47, R47, c[0x0][0x23c], -R5 ;  /* 0x00008f002f2f7a23 */ /* 0x000fe40000010805 */
[--C-:B------:R-:W-:Y:S02]  /*16830*/  FFMA.FTZ R48, R48, c[0x0][0x23c], -R167.reuse ;  /* 0x00008f0030307a23 */ /* 0x100fe400000108a7 */
[----:B------:R-:W-:Y:S02]  /*16840*/  FFMA.FTZ R49, R49, c[0x0][0x23c], -R167 ;  /* 0x00008f0031317a23 */ /* 0x000fe400000108a7 */
[--C-:B------:R-:W-:Y:S01]  /*16850*/  FFMA.FTZ R50, R50, c[0x0][0x23c], -R5.reuse ;  /* 0x00008f0032327a23 */ /* 0x100fe20000010805 */
[----:B------:R-:W1:Y:S01]  /*16860*/  MUFU.EX2 R3, R3 ;  /* 0x0000000300037308 */ /* 0x000e620000000800 */
[----:B------:R-:W-:Y:S02]  /*16870*/  FFMA.FTZ R51, R51, c[0x0][0x23c], -R5 ;  /* 0x00008f0033337a23 */ /* 0x000fe40000010805 */
[--C-:B------:R-:W-:Y:S02]  /*16880*/  FFMA.FTZ R52, R52, c[0x0][0x23c], -R167.reuse ;  /* 0x00008f0034347a23 */ /* 0x100fe400000108a7 */
[----:B------:R-:W-:Y:S02]  /*16890*/  FFMA.FTZ R53, R53, c[0x0][0x23c], -R167 ;  /* 0x00008f0035357a23 */ /* 0x000fe400000108a7 */
[--C-:B------:R-:W-:Y:S02]  /*168a0*/  FFMA.FTZ R54, R54, c[0x0][0x23c], -R5.reuse ;  /* 0x00008f0036367a23 */ /* 0x100fe40000010805 */
[----:B------:R-:W-:Y:S01]  /*168b0*/  FFMA.FTZ R55, R55, c[0x0][0x23c], -R5 ;  /* 0x00008f0037377a23 */ /* 0x000fe20000010805 */
[----:B------:R-:W5:Y:S01]  /*168c0*/  MUFU.EX2 R179, R179 ;  /* 0x000000b300b37308 */ /* 0x000f620000000800 */
[----:B------:R-:W-:Y:S02]  /*168d0*/  FFMA.FTZ R56, R56, c[0x0][0x23c], -R167 ;  /* 0x00008f0038387a23 */ /* 0x000fe400000108a7 */
[--C-:B------:R-:W-:Y:S02]  /*168e0*/  FFMA.FTZ R58, R58, c[0x0][0x23c], -R5.reuse ;  /* 0x00008f003a3a7a23 */ /* 0x100fe40000010805 */
[----:B------:R-:W-:Y:S02]  /*168f0*/  FFMA.FTZ R59, R59, c[0x0][0x23c], -R5 ;  /* 0x00008f003b3b7a23 */ /* 0x000fe40000010805 */
[----:B------:R-:W-:Y:S02]  /*16900*/  FFMA.FTZ R64, R64, c[0x0][0x23c], -R167 ;  /* 0x00008f0040407a23 */ /* 0x000fe400000108a7 */
[--C-:B------:R-:W-:Y:S01]  /*16910*/  FFMA.FTZ R66, R66, c[0x0][0x23c], -R5.reuse ;  /* 0x00008f0042427a23 */ /* 0x100fe20000010805 */
[----:B------:R-:W-:Y:S01]  /*16920*/  MUFU.EX2 R178, R178 ;  /* 0x000000b200b27308 */ /* 0x000fe20000000800 */
[----:B------:R-:W-:Y:S02]  /*16930*/  FFMA.FTZ R95, R95, c[0x0][0x23c], -R5 ;  /* 0x00008f005f5f7a23 */ /* 0x000fe40000010805 */
[----:B--2---:R-:W-:Y:S02]  /*16940*/  FFMA.FTZ R181, R164, R196, R181 ;  /* 0x000000c4a4b57223 */ /* 0x004fe400000100b5 */
[C---:B-1----:R-:W-:Y:S02]  /*16950*/  FMUL.FTZ R14, R3.reuse, R158 ;  /* 0x0000009e030e7220 */ /* 0x042fe40000410000 */
[C---:B------:R-:W-:Y:S02]  /*16960*/  FMUL.FTZ R15, R3.reuse, R159 ;  /* 0x0000009f030f7220 */ /* 0x040fe40000410000 */
[----:B------:R-:W1:Y:S01]  /*16970*/  LDSM.16.MT88.4 R156, [R234+0xa000] ;  /* 0x00a00000ea9c783b */ /* 0x000e620000004200 */
[----:B------:R-:W2:Y:S01]  /*16980*/  MUFU.EX2 R183, R183 ;  /* 0x000000b700b77308 */ /* 0x000ea20000000800 */
[C---:B------:R-:W-:Y:S01]  /*16990*/  FMUL.FTZ R10, R3.reuse, R162 ;  /* 0x000000a2030a7220 */ /* 0x040fe20000410000 */
[----:B------:R-:W-:Y:S01]  /*169a0*/  F2FP.BF16.PACK_AB R162, R166, R7 ;  /* 0x00000007a6a2723e */ /* 0x000fe200000010ff */
[----:B------:R-:W-:Y:S01]  /*169b0*/  FMUL.FTZ R11, R3, R163 ;  /* 0x000000a3030b7220 */ /* 0x000fe20000410000 */
[----:B-----5:R-:W-:Y:S01]  /*169c0*/  F2FP.BF16.PACK_AB R163, R179, R176 ;  /* 0x000000b0b3a3723e */ /* 0x020fe200000010ff */
[C---:B------:R-:W-:Y:S02]  /*169d0*/  FMUL.FTZ R18, R3.reuse, R154 ;  /* 0x0000009a03127220 */ /* 0x040fe40000410000 */
[C---:B------:R-:W-:Y:S02]  /*169e0*/  FMUL.FTZ R19, R3.reuse, R155 ;  /* 0x0000009b03137220 */ /* 0x040fe40000410000 */
[----:B------:R-:W-:Y:S01]  /*169f0*/  LDSM.16.MT88.4 R152, [R237+0xa800] ;  /* 0x00a80000ed98783b */ /* 0x000fe20000004200 */
[----:B------:R-:W-:Y:S01]  /*16a00*/  MUFU.EX2 R184, R184 ;  /* 0x000000b800b87308 */ /* 0x000fe20000000800 */
[C---:B----4-:R-:W-:Y:S05]  /*16a10*/  HMMA.16816.F32.BF16 R8, R160.reuse, R168, R8 ;  /* 0x000000a8a008723c */ /* 0x050fea0000041808 */
[C---:B------:R-:W-:Y:S02]  /*16a20*/  FMUL.FTZ R134, R3.reuse, R134 ;  /* 0x0000008603867220 */ /* 0x040fe40000410000 */
[C---:B------:R-:W-:Y:S01]  /*16a30*/  FMUL.FTZ R135, R3.reuse, R135 ;  /* 0x0000008703877220 */ /* 0x040fe20000410000 */
[C---:B------:R-:W-:Y:S01]  /*16a40*/  HMMA.16816.F32.BF16 R12, R160.reuse, R170, R12 ;  /* 0x000000aaa00c723c */ /* 0x040fe2000004180c */
[----:B------:R-:W4:Y:S01]  /*16a50*/  MUFU.EX2 R187, R187 ;  /* 0x000000bb00bb7308 */ /* 0x000f220000000800 */
[----:B------:R-:W5:Y:S02]  /*16a60*/  LDSM.16.MT88.4 R168, [R233+0xa000] ;  /* 0x00a00000e9a8783b */ /* 0x000f640000004200 */
[----:B------:R-:W-:Y:S01]  /*16a70*/  FMUL.FTZ R138, R3, R138 ;  /* 0x0000008a038a7220 */ /* 0x000fe20000410000 */
[----:B--2---:R-:W-:Y:S01]  /*16a80*/  F2FP.BF16.PACK_AB R149, R183, R178 ;  /* 0x000000b2b795723e */ /* 0x004fe200000010ff */
[C---:B------:R-:W-:Y:S02]  /*16a90*/  FMUL.FTZ R139, R3.reuse, R139 ;  /* 0x0000008b038b7220 */ /* 0x040fe40000410000 */
[C---:B------:R-:W-:Y:S03]  /*16aa0*/  HMMA.16816.F32.BF16 R132, R160.reuse, R172, R132 ;  /* 0x000000aca084723c */ /* 0x040fe60000041884 */
[----:B------:R-:W-:Y:S01]  /*16ab0*/  MUFU.EX2 R186, R186 ;  /* 0x000000ba00ba7308 */ /* 0x000fe20000000800 */
[C---:B------:R-:W-:Y:S02]  /*16ac0*/  FMUL.FTZ R142, R3.reuse, R142 ;  /* 0x0000008e038e7220 */ /* 0x040fe40000410000 */
[C---:B------:R-:W-:Y:S02]  /*16ad0*/  FMUL.FTZ R143, R3.reuse, R143 ;  /* 0x0000008f038f7220 */ /* 0x040fe40000410000 */
[C---:B------:R-:W-:Y:S01]  /*16ae0*/  HMMA.16816.F32.BF16 R136, R160.reuse, R174, R136 ;  /* 0x000000aea088723c */ /* 0x040fe20000041888 */
[----:B------:R-:W-:Y:S03]  /*16af0*/  LDSM.16.MT88.4 R172, [R234+0xa800] ;  /* 0x00a80000eaac783b */ /* 0x000fe60000004200 */
[C---:B------:R-:W-:Y:S01]  /*16b00*/  FMUL.FTZ R146, R3.reuse, R146 ;  /* 0x0000009203927220 */ /* 0x040fe20000410000 */
[----:B------:R-:W2:Y:S01]  /*16b10*/  MUFU.EX2 R189, R189 ;  /* 0x000000bd00bd7308 */ /* 0x000ea20000000800 */
[C---:B------:R-:W-:Y:S02]  /*16b20*/  FMUL.FTZ R147, R3.reuse, R147 ;  /* 0x0000009303937220 */ /* 0x040fe40000410000 */
[C---:B-1----:R-:W-:Y:S04]  /*16b30*/  HMMA.16816.F32.BF16 R16, R160.reuse, R156, R16 ;  /* 0x0000009ca010723c */ /* 0x042fe80000041810 */
[----:B------:R-:W-:Y:S01]  /*16b40*/  FMUL.FTZ R22, R3, R150 ;  /* 0x0000009603167220 */ /* 0x000fe20000410000 */
[----:B----4-:R-:W-:Y:S01]  /*16b50*/  F2FP.BF16.PACK_AB R150, R187, R184 ;  /* 0x000000b8bb96723e */ /* 0x010fe200000010ff */
[----:B------:R-:W-:Y:S01]  /*16b60*/  FMUL.FTZ R23, R3, R151 ;  /* 0x0000009703177220 */ /* 0x000fe20000410000 */
[----:B------:R-:W-:Y:S01]  /*16b70*/  MUFU.EX2 R188, R188 ;  /* 0x000000bc00bc7308 */ /* 0x000fe20000000800 */
[C---:B------:R-:W-:Y:S01]  /*16b80*/  HMMA.16816.F32.BF16 R140, R160.reuse, R158, R140 ;  /* 0x0000009ea08c723c */ /* 0x040fe2000004188c */
[----:B------:R-:W1:Y:S03]  /*16b90*/  LDSM.16.MT88.4 R156, [R235+0xa800] ;  /* 0x00a80000eb9c783b */ /* 0x000e660000004200 */
[----:B------:R-:W-:Y:S02]  /*16ba0*/  FADD.FTZ R180, R180, R181 ;  /* 0x000000b5b4b47221 */ /* 0x000fe40000010000 */
[--C-:B------:R-:W-:Y:S02]  /*16bb0*/  FFMA.FTZ R112, R112, c[0x0][0x23c], -R167.reuse ;  /* 0x00008f0070707a23 */ /* 0x100fe400000108a7 */
[----:B------:R-:W-:Y:S01]  /*16bc0*/  FFMA.FTZ R113, R113, c[0x0][0x23c], -R167 ;  /* 0x00008f0071717a23 */ /* 0x000fe200000108a7 */
[----:B------:R-:W-:Y:S01]  /*16bd0*/  MUFU.EX2 R191, R191 ;  /* 0x000000bf00bf7308 */ /* 0x000fe20000000800 */
[C---:B-----5:R-:W-:Y:S03]  /*16be0*/  HMMA.16816.F32.BF16 R144, R160.reuse, R168, R144 ;  /* 0x000000a8a090723c */ /* 0x060fe60000041890 */
[----:B--2---:R-:W-:Y:S01]  /*16bf0*/  F2FP.BF16.PACK_AB R151, R189, R186 ;  /* 0x000000babd97723e */ /* 0x004fe200000010ff */
[----:B---3--:R-:W-:Y:S02]  /*16c00*/  FFMA.FTZ R182, R3, R194, R182 ;  /* 0x000000c203b67223 */ /* 0x008fe400000100b6 */
[----:B------:R-:W-:Y:S02]  /*16c10*/  FFMA.FTZ R3, R111, c[0x0][0x23c], -R5 ;  /* 0x00008f006f037a23 */ /* 0x000fe40000010805 */
[----:B------:R-:W-:Y:S01]  /*16c20*/  HMMA.16816.F32.BF16 R20, R160, R170, R20 ;  /* 0x000000aaa014723c */ /* 0x000fe20000041814 */
[----:B------:R2:W-:Y:S01]  /*16c30*/  MUFU.EX2 R169, R192 ;  /* 0x000000c000a97308 */ /* 0x0005e20000000800 */
[----:B------:R-:W3:Y:S02]  /*16c40*/  LDSM.16.MT88.4 R160, [R233+0xa800] ;  /* 0x00a80000e9a0783b */ /* 0x000ee40000004200 */
[--C-:B------:R-:W-:Y:S02]  /*16c50*/  FFMA.FTZ R168, R25, c[0x0][0x23c], -R167.reuse ;  /* 0x00008f0019a87a23 */ /* 0x100fe400000108a7 */
[----:B------:R-:W-:Y:S02]  /*16c60*/  FFMA.FTZ R111, R116, c[0x0][0x23c], -R167 ;  /* 0x00008f00746f7a23 */ /* 0x000fe400000108a7 */
[C---:B------:R-:W-:Y:S03]  /*16c70*/  HMMA.16816.F32.BF16 R8, R148.reuse, R152, R8 ;  /* 0x000000989408723c */ /* 0x040fe60000041808 */
[----:B------:R-:W4:Y:S02]  /*16c80*/  MUFU.EX2 R190, R190 ;  /* 0x000000be00be7308 */ /* 0x000f240000000800 */
[----:B------:R-:W-:Y:S02]  /*16c90*/  FFMA.FTZ R170, R26, c[0x0][0x23c], -R5 ;  /* 0x00008f001aaa7a23 */ /* 0x000fe40000010805 */
[----:B------:R-:W-:Y:S01]  /*16ca0*/  FADD.FTZ R185, R185, R182 ;  /* 0x000000b6b9b97221 */ /* 0x000fe20000010000 */
[C---:B------:R-:W-:Y:S01]  /*16cb0*/  HMMA.16816.F32.BF16 R12, R148.reuse, R154, R12 ;  /* 0x0000009a940c723c */ /* 0x040fe2000004180c */
[----:B------:R-:W5:Y:S03]  /*16cc0*/  LDSM.16.MT88.4 R152, [R237+0xb000] ;  /* 0x00b00000ed98783b */ /* 0x000f660000004200 */
[----:B------:R-:W-:Y:S01]  /*16cd0*/  FADD.FTZ R176, R176, R185 ;  /* 0x000000b9b0b07221 */ /* 0x000fe20000010000 */
[----:B------:R3:W-:Y:S03]  /*16ce0*/  MUFU.EX2 R171, R24 ;  /* 0x0000001800ab7308 */ /* 0x0007e60000000800 */
[C---:B-1----:R-:W-:Y:S04]  /*16cf0*/  HMMA.16816.F32.BF16 R132, R148.reuse, R156, R132 ;  /* 0x0000009c9484723c */ /* 0x042fe80000041884 */
[----:B--2---:R-:W-:Y:S02]  /*16d00*/  FFMA.FTZ R192, R28, c[0x0][0x23c], -R167 ;  /* 0x00008f001cc07a23 */ /* 0x004fe400000108a7 */
[----:B------:R-:W-:Y:S01]  /*16d10*/  FADD.FTZ R179, R179, R176 ;  /* 0x000000b0b3b37221 */ /* 0x000fe20000010000 */
[----:B------:R-:W1:Y:S01]  /*16d20*/  MUFU.EX2 R168, R168 ;  /* 0x000000a800a87308 */ /* 0x000e620000000800 */
[C---:B------:R-:W-:Y:S01]  /*16d30*/  HMMA.16816.F32.BF16 R136, R148.reuse, R158, R136 ;  /* 0x0000009e9488723c */ /* 0x040fe20000041888 */
[----:B------:R-:W2:Y:S03]  /*16d40*/  LDSM.16.MT88.4 R156, [R235+0xb000] ;  /* 0x00b00000eb9c783b */ /* 0x000ea60000004200 */
[----:B----4-:R-:W-:Y:S01]  /*16d50*/  F2FP.BF16.PACK_AB R25, R169, R190 ;  /* 0x000000bea919723e */ /* 0x010fe200000010ff */
[----:B------:R-:W-:Y:S03]  /*16d60*/  FADD.FTZ R178, R178, R179 ;  /* 0x000000b3b2b27221 */ /* 0x000fe60000010000 */
[C---:B------:R-:W-:Y:S01]  /*16d70*/  HMMA.16816.F32.BF16 R16, R148.reuse, R172, R16 ;  /* 0x000000ac9410723c */ /* 0x040fe20000041810 */
[----:B------:R-:W-:Y:S03]  /*16d80*/  MUFU.EX2 R170, R170 ;  /* 0x000000aa00aa7308 */ /* 0x000fe60000000800 */
[----:B------:R-:W-:Y:S01]  /*16d90*/  FADD.FTZ R183, R183, R178 ;  /* 0x000000b2b7b77221 */ /* 0x000fe20000010000 */
[----:B---3--:R-:W-:Y:S02]  /*16da0*/  F2FP.BF16.PACK_AB R24, R191, R188 ;  /* 0x000000bcbf18723e */ /* 0x008fe400000010ff */
[--C-:B------:R-:W-:Y:S01]  /*16db0*/  FFMA.FTZ R172, R30, c[0x0][0x23c], -R5.reuse ;  /* 0x00008f001eac7a23 */ /* 0x100fe20000010805 */
[C---:B------:R-:W-:Y:S03]  /*16dc0*/  HMMA.16816.F32.BF16 R140, R148.reuse, R174, R140 ;  /* 0x000000ae948c723c */ /* 0x040fe6000004188c */
[----:B------:R-:W3:Y:S01]  /*16dd0*/  MUFU.EX2 R193, R193 ;  /* 0x000000c100c17308 */ /* 0x000ee20000000800 */
[----:B------:R-:W-:Y:S02]  /*16de0*/  FFMA.FTZ R173, R31, c[0x0][0x23c], -R5 ;  /* 0x00008f001fad7a23 */ /* 0x000fe40000010805 */
[----:B------:R-:W4:Y:S01]  /*16df0*/  LDSM.16.MT88.4 R28, [R234+0xb000] ;  /* 0x00b00000ea1c783b */ /* 0x000f220000004200 */
[----:B-1----:R-:W-:Y:S01]  /*16e00*/  F2FP.BF16.PACK_AB R26, R168, R171 ;  /* 0x000000aba81a723e */ /* 0x002fe200000010ff */
[C---:B------:R-:W-:Y:S04]  /*16e10*/  HMMA.16816.F32.BF16 R144, R148.reuse, R160, R144 ;  /* 0x000000a09490723c */ /* 0x040fe80000041890 */
[----:B------:R-:W-:Y:S01]  /*16e20*/  FADD.FTZ R186, R186, R183 ;  /* 0x000000b7baba7221 */ /* 0x000fe20000010000 */
[----:B------:R-:W-:Y:S02]  /*16e30*/  MUFU.EX2 R192, R192 ;  /* 0x000000c000c07308 */ /* 0x000fe40000000800 */
[--C-:B------:R-:W-:Y:S01]  /*16e40*/  FFMA.FTZ R160, R32, c[0x0][0x23c], -R167.reuse ;  /* 0x00008f0020a07a23 */ /* 0x100fe200000108a7 */
[----:B------:R-:W-:Y:S01]  /*16e50*/  HMMA.16816.F32.BF16 R20, R148, R162, R20 ;  /* 0x000000a29414723c */ /* 0x000fe20000041814 */
[----:B------:R-:W1:Y:S03]  /*16e60*/  LDSM.16.MT88.4 R148, [R233+0xb000] ;  /* 0x00b00000e994783b */ /* 0x000e660000004200 */
[----:B------:R-:W-:Y:S02]  /*16e70*/  FFMA.FTZ R161, R33, c[0x0][0x23c], -R167 ;  /* 0x00008f0021a17a23 */ /* 0x000fe400000108a7 */
[----:B------:R-:W-:Y:S01]  /*16e80*/  FADD.FTZ R189, R189, R186 ;  /* 0x000000babdbd7221 */ /* 0x000fe20000010000 */
[----:B------:R-:W1:Y:S01]  /*16e90*/  MUFU.EX2 R195, R195 ;  /* 0x000000c300c37308 */ /* 0x000e620000000800 */
[--C-:B------:R-:W-:Y:S01]  /*16ea0*/  FFMA.FTZ R162, R42, c[0x0][0x23c], -R5.reuse ;  /* 0x00008f002aa27a23 */ /* 0x100fe20000010805 */
[----:B---3--:R-:W-:Y:S03]  /*16eb0*/  F2FP.BF16.PACK_AB R27, R193, R170 ;  /* 0x000000aac11b723e */ /* 0x008fe600000010ff */
[----:B------:R-:W-:Y:S02]  /*16ec0*/  FFMA.FTZ R163, R43, c[0x0][0x23c], -R5 ;  /* 0x00008f002ba37a23 */ /* 0x000fe40000010805 */
[----:B------:R-:W-:Y:S03]  /*16ed0*/  FADD.FTZ R190, R190, R189 ;  /* 0x000000bdbebe7221 */ /* 0x000fe60000010000 */
[----:B------:R-:W-:Y:S01]  /*16ee0*/  MUFU.EX2 R172, R172 ;  /* 0x000000ac00ac7308 */ /* 0x000fe20000000800 */
[C---:B-----5:R-:W-:Y:S05]  /*16ef0*/  HMMA.16816.F32.BF16 R8, R24.reuse, R152, R8 ;  /* 0x000000981808723c */ /* 0x060fea0000041808 */
[----:B------:R-:W-:Y:S02]  /*16f00*/  FADD.FTZ R169, R169, R190 ;  /* 0x000000bea9a97221 */ /* 0x000fe40000010000 */
[--C-:B------:R-:W-:Y:S02]  /*16f10*/  FFMA.FTZ R152, R34, c[0x0][0x23c], -R5.reuse ;  /* 0x00008f0022987a23 */ /* 0x100fe40000010805 */
[----:B------:R-:W3:Y:S01]  /*16f20*/  MUFU.EX2 R173, R173 ;  /* 0x000000ad00ad7308 */ /* 0x000ee20000000800 */
[C---:B------:R-:W-:Y:S03]  /*16f30*/  HMMA.16816.F32.BF16 R12, R24.reuse, R154, R12 ;  /* 0x0000009a180c723c */ /* 0x040fe6000004180c */
[----:B------:R-:W-:Y:S02]  /*16f40*/  FFMA.FTZ R153, R35, c[0x0][0x23c], -R5 ;  /* 0x00008f0023997a23 */ /* 0x000fe40000010805 */
[----:B------:R-:W5:Y:S01]  /*16f50*/  LDSM.16.MT88.4 R32, [R237+0xb800] ;  /* 0x00b80000ed20783b */ /* 0x000f620000004200 */
[----:B------:R-:W-:Y:S02]  /*16f60*/  FADD.FTZ R170, R170, R169 ;  /* 0x000000a9aaaa7221 */ /* 0x000fe40000010000 */
[C---:B--2---:R-:W-:Y:S01]  /*16f70*/  HMMA.16816.F32.BF16 R132, R24.reuse, R156, R132 ;  /* 0x0000009c1884723c */ /* 0x044fe20000041884 */
[----:B------:R-:W-:Y:S03]  /*16f80*/  MUFU.EX2 R160, R160 ;  /* 0x000000a000a07308 */ /* 0x000fe60000000800 */
[--C-:B------:R-:W-:Y:S02]  /*16f90*/  FFMA.FTZ R155, R36, c[0x0][0x23c], -R167.reuse ;  /* 0x00008f00249b7a23 */ /* 0x100fe400000108a7 */
[----:B------:R-:W-:Y:S02]  /*16fa0*/  FFMA.FTZ R154, R37, c[0x0][0x23c], -R167 ;  /* 0x00008f00259a7a23 */ /* 0x000fe400000108a7 */
[C---:B------:R-:W-:Y:S03]  /*16fb0*/  HMMA.16816.F32.BF16 R136, R24.reuse, R158, R136 ;  /* 0x0000009e1888723c */ /* 0x040fe60000041888 */
[----:B------:R-:W2:Y:S01]  /*16fc0*/  MUFU.EX2 R161, R161 ;  /* 0x000000a100a17308 */ /* 0x000ea20000000800 */
[--C-:B------:R-:W-:Y:S02]  /*16fd0*/  FFMA.FTZ R156, R38, c[0x0][0x23c], -R5.reuse ;  /* 0x00008f00269c7a23 */ /* 0x100fe40000010805 */
[----:B------:R-:W-:Y:S02]  /*16fe0*/  FFMA.FTZ R157, R39, c[0x0][0x23c], -R5 ;  /* 0x00008f00279d7a23 */ /* 0x000fe40000010805 */
[C---:B----4-:R-:W-:Y:S01]  /*16ff0*/  HMMA.16816.F32.BF16 R16, R24.reuse, R28, R16 ;  /* 0x0000001c1810723c */ /* 0x050fe20000041810 */
[----:B------:R-:W-:Y:S03]  /*17000*/  LDSM.16.MT88.4 R36, [R234+0xb800] ;  /* 0x00b80000ea24783b */ /* 0x000fe60000004200 */
[--C-:B------:R-:W-:Y:S01]  /*17010*/  FFMA.FTZ R158, R40, c[0x0][0x23c], -R167.reuse ;  /* 0x00008f00289e7a23 */ /* 0x100fe200000108a7 */
[----:B------:R-:W-:Y:S01]  /*17020*/  MUFU.EX2 R152, R152 ;  /* 0x0000009800987308 */ /* 0x000fe20000000800 */
[----:B------:R-:W-:Y:S02]  /*17030*/  FFMA.FTZ R159, R41, c[0x0][0x23c], -R167 ;  /* 0x00008f00299f7a23 */ /* 0x000fe400000108a7 */
[C---:B------:R-:W-:Y:S01]  /*17040*/  HMMA.16816.F32.BF16 R140, R24.reuse, R30, R140 ;  /* 0x0000001e188c723c */ /* 0x040fe2000004188c */
[----:B------:R-:W4:Y:S03]  /*17050*/  LDSM.16.MT88.4 R28, [R235+0xb800] ;  /* 0x00b80000eb1c783b */ /* 0x000f260000004200 */
[----:B------:R-:W-:Y:S03]  /*17060*/  FADD.FTZ R193, R193, R170 ;  /* 0x000000aac1c17221 */ /* 0x000fe60000010000 */
[----:B------:R-:W5:Y:S01]  /*17070*/  MUFU.EX2 R153, R153 ;  /* 0x0000009900997308 */ /* 0x000f620000000800 */
[C---:B-1----:R-:W-:Y:S01]  /*17080*/  HMMA.16816.F32.BF16 R144, R24.reuse, R148, R144 ;  /* 0x000000941890723c */ /* 0x042fe20000041890 */
[----:B------:R-:W-:Y:S07]  /*17090*/  LDSM.16.MT88.4 R40, [R233+0xc000] ;  /* 0x00c00000e928783b */ /* 0x000fee0000004200 */
[----:B------:R-:W-:Y:S01]  /*170a0*/  HMMA.16816.F32.BF16 R20, R24, R150, R20 ;  /* 0x000000961814723c */ /* 0x000fe20000041814 */
[----:B------:R-:W-:Y:S01]  /*170b0*/  MUFU.EX2 R155, R155 ;  /* 0x0000009b009b7308 */ /* 0x000fe20000000800 */
[----:B------:R-:W1:Y:S05]  /*170c0*/  LDSM.16.MT88.4 R148, [R233+0xb800] ;  /* 0x00b80000e994783b */ /* 0x000e6a0000004200 */
[----:B------:R-:W-:Y:S02]  /*170d0*/  F2FP.BF16.PACK_AB R24, R195, R192 ;  /* 0x000000c0c318723e */ /* 0x000fe400000010ff */
[----:B---3--:R-:W-:Y:S02]  /*170e0*/  F2FP.BF16.PACK_AB R25, R173, R172 ;  /* 0x000000acad19723e */ /* 0x008fe400000010ff */
[----:B------:R-:W3:Y:S01]  /*170f0*/  MUFU.EX2 R154, R154 ;  /* 0x0000009a009a7308 */ /* 0x000ee20000000800 */
[----:B--2---:R-:W-:Y:S01]  /*17100*/  F2FP.BF16.PACK_AB R26, R161, R160 ;  /* 0x000000a0a11a723e */ /* 0x004fe200000010ff */
[----:B------:R-:W-:Y:S01]  /*17110*/  FADD.FTZ R172, R172, R193 ;  /* 0x000000c1acac7221 */ /* 0x000fe20000010000 */
[----:B-----5:R-:W-:Y:S03]  /*17120*/  F2FP.BF16.PACK_AB R27, R153, R152 ;  /* 0x00000098991b723e */ /* 0x020fe600000010ff */
[----:B------:R-:W-:Y:S04]  /*17130*/  FADD.FTZ R173, R173, R172 ;  /* 0x000000acadad7221 */ /* 0x000fe80000010000 */
[----:B------:R-:W-:Y:S01]  /*17140*/  MUFU.EX2 R156, R156 ;  /* 0x0000009c009c7308 */ /* 0x000fe20000000800 */
[C---:B------:R-:W-:Y:S03]  /*17150*/  HMMA.16816.F32.BF16 R8, R24.reuse, R32, R8 ;  /* 0x000000201808723c */ /* 0x040fe60000041808 */
[----:B------:R-:W-:Y:S04]  /*17160*/  FADD.FTZ R152, R152, R173 ;  /* 0x000000ad98987221 */ /* 0x000fe80000010000 */
[----:B------:R-:W-:Y:S01]  /*17170*/  FADD.FTZ R153, R153, R152 ;  /* 0x0000009899997221 */ /* 0x000fe20000010000 */
[C---:B------:R-:W-:Y:S01]  /*17180*/  HMMA.16816.F32.BF16 R12, R24.reuse, R34, R12 ;  /* 0x00000022180c723c */ /* 0x040fe2000004180c */
[----:B------:R-:W2:Y:S01]  /*17190*/  MUFU.EX2 R157, R157 ;  /* 0x0000009d009d7308 */ /* 0x000ea20000000800 */
[----:B------:R-:W5:Y:S06]  /*171a0*/  LDSM.16.MT88.4 R32, [R237+0xc000] ;  /* 0x00c00000ed20783b */ /* 0x000f6c0000004200 */
[C---:B----4-:R-:W-:Y:S03]  /*171b0*/  HMMA.16816.F32.BF16 R132, R24.reuse, R28, R132 ;  /* 0x0000001c1884723c */ /* 0x050fe60000041884 */
[----:B------:R-:W-:Y:S05]  /*171c0*/  MUFU.EX2 R158, R158 ;  /* 0x0000009e009e7308 */ /* 0x000fea0000000800 */
[C---:B------:R-:W-:Y:S01]  /*171d0*/  HMMA.16816.F32.BF16 R136, R24.reuse, R30, R136 ;  /* 0x0000001e1888723c */ /* 0x040fe20000041888 */
[----:B------:R-:W4:Y:S04]  /*171e0*/  LDSM.16.MT88.4 R28, [R235+0xc000] ;  /* 0x00c00000eb1c783b */ /* 0x000f280000004200 */
[----:B------:R-:W2:Y:S03]  /*171f0*/  MUFU.EX2 R159, R159 ;  /* 0x0000009f009f7308 */ /* 0x000ea60000000800 */
[C---:B------:R-:W-:Y:S07]  /*17200*/  HMMA.16816.F32.BF16 R16, R24.reuse, R36, R16 ;  /* 0x000000241810723c */ /* 0x040fee0000041810 */
[----:B------:R-:W-:Y:S01]  /*17210*/  MUFU.EX2 R162, R162 ;  /* 0x000000a200a27308 */ /* 0x000fe20000000800 */
[C---:B------:R-:W-:Y:S01]  /*17220*/  HMMA.16816.F32.BF16 R140, R24.reuse, R38, R140 ;  /* 0x00000026188c723c */ /* 0x040fe2000004188c */
[----:B------:R-:W4:Y:S07]  /*17230*/  LDSM.16.MT88.4 R36, [R234+0xc000] ;  /* 0x00c00000ea24783b */ /* 0x000f2e0000004200 */
[C---:B-1----:R-:W-:Y:S01]  /*17240*/  HMMA.16816.F32.BF16 R144, R24.reuse, R148, R144 ;  /* 0x000000941890723c */ /* 0x042fe20000041890 */
[----:B------:R-:W1:Y:S06]  /*17250*/  MUFU.EX2 R163, R163 ;  /* 0x000000a300a37308 */ /* 0x000e6c0000000800 */
[--C-:B------:R-:W-:Y:S01]  /*17260*/  FFMA.FTZ R149, R60, c[0x0][0x23c], -R167.reuse ;  /* 0x00008f003c957a23 */ /* 0x100fe200000108a7 */
[----:B------:R-:W-:Y:S03]  /*17270*/  HMMA.16816.F32.BF16 R20, R24, R150, R20 ;  /* 0x000000961814723c */ /* 0x000fe60000041814 */
[----:B------:R-:W-:Y:S01]  /*17280*/  MUFU.EX2 R44, R44 ;  /* 0x0000002c002c7308 */ /* 0x000fe20000000800 */
[----:B------:R-:W-:Y:S02]  /*17290*/  FFMA.FTZ R60, R61, c[0x0][0x23c], -R167 ;  /* 0x00008f003d3c7a23 */ /* 0x000fe400000108a7 */
[--C-:B------:R-:W-:Y:S01]  /*172a0*/  FFMA.FTZ R61, R62, c[0x0][0x23c], -R5.reuse ;  /* 0x00008f003e3d7a23 */ /* 0x100fe20000010805 */
[----:B---3--:R-:W-:Y:S01]  /*172b0*/  F2FP.BF16.PACK_AB R24, R154, R155 ;  /* 0x0000009b9a18723e */ /* 0x008fe200000010ff */
[----:B------:R-:W-:Y:S01]  /*172c0*/  FFMA.FTZ R62, R63, c[0x0][0x23c], -R5 ;  /* 0x00008f003f3e7a23 */ /* 0x000fe20000010805 */
[----:B--2---:R-:W-:Y:S03]  /*172d0*/  F2FP.BF16.PACK_AB R25, R157, R156 ;  /* 0x0000009c9d19723e */ /* 0x004fe600000010ff */
[----:B------:R-:W-:Y:S01]  /*172e0*/  F2FP.BF16.PACK_AB R26, R159, R158 ;  /* 0x0000009e9f1a723e */ /* 0x000fe200000010ff */
[----:B------:R-:W2:Y:S01]  /*172f0*/  MUFU.EX2 R45, R45 ;  /* 0x0000002d002d7308 */ /* 0x000ea20000000800 */
[----:B------:R-:W-:Y:S02]  /*17300*/  FADD.FTZ R156, R156, R153 ;  /* 0x000000999c9c7221 */ /* 0x000fe40000010000 */
[----:B------:R-:W-:Y:S01]  /*17310*/  FFMA.FTZ R63, R65, c[0x0][0x23c], -R167 ;  /* 0x00008f00413f7a23 */ /* 0x000fe200000108a7 */
[----:B-1----:R-:W-:Y:S01]  /*17320*/  F2FP.BF16.PACK_AB R27, R163, R162 ;  /* 0x000000a2a31b723e */ /* 0x002fe200000010ff */
[----:B------:R-:W-:Y:S02]  /*17330*/  FADD.FTZ R157, R157, R156 ;  /* 0x0000009c9d9d7221 */ /* 0x000fe40000010000 */
[----:B------:R-:W-:Y:S02]  /*17340*/  FFMA.FTZ R65, R67, c[0x0][0x23c], -R5 ;  /* 0x00008f0043417a23 */ /* 0x000fe40000010805 */
[----:B------:R-:W-:Y:S01]  /*17350*/  FADD.FTZ R162, R162, R157 ;  /* 0x0000009da2a27221 */ /* 0x000fe20000010000 */
[----:B------:R-:W-:Y:S01]  /*17360*/  MUFU.EX2 R46, R46 ;  /* 0x0000002e002e7308 */ /* 0x000fe20000000800 */
[C---:B-----5:R-:W-:Y:S03]  /*17370*/  HMMA.16816.F32.BF16 R8, R24.reuse, R32, R8 ;  /* 0x000000201808723c */ /* 0x060fe60000041808 */
[----:B------:R-:W-:Y:S02]  /*17380*/  FADD.FTZ R163, R163, R162 ;  /* 0x000000a2a3a37221 */ /* 0x000fe40000010000 */
[--C-:B------:R-:W-:Y:S02]  /*17390*/  FFMA.FTZ R67, R68, c[0x0][0x23c], -R167.reuse ;  /* 0x00008f0044437a23 */ /* 0x100fe400000108a7 */
[----:B------:R-:W-:Y:S01]  /*173a0*/  FFMA.FTZ R68, R69, c[0x0][0x23c], -R167 ;  /* 0x00008f0045447a23 */ /* 0x000fe200000108a7 */
[C---:B------:R-:W-:Y:S01]  /*173b0*/  HMMA.16816.F32.BF16 R12, R24.reuse, R34, R12 ;  /* 0x00000022180c723c */ /* 0x040fe2000004180c */
[----:B------:R-:W1:Y:S01]  /*173c0*/  MUFU.EX2 R47, R47 ;  /* 0x0000002f002f7308 */ /* 0x000e620000000800 */
[----:B------:R-:W-:Y:S02]  /*173d0*/  LDSM.16.MT88.4 R32, [R235+0xc800] ;  /* 0x00c80000eb20783b */ /* 0x000fe40000004200 */
[--C-:B------:R-:W-:Y:S02]  /*173e0*/  FFMA.FTZ R69, R70, c[0x0][0x23c], -R5.reuse ;  /* 0x00008f0046457a23 */ /* 0x100fe40000010805 */
[----:B------:R-:W-:Y:S02]  /*173f0*/  FFMA.FTZ R70, R71, c[0x0][0x23c], -R5 ;  /* 0x00008f0047467a23 */ /* 0x000fe40000010805 */
[C---:B----4-:R-:W-:Y:S03]  /*17400*/  HMMA.16816.F32.BF16 R132, R24.reuse, R28, R132 ;  /* 0x0000001c1884723c */ /* 0x050fe60000041884 */
[----:B------:R-:W-:Y:S01]  /*17410*/  MUFU.EX2 R48, R48 ;  /* 0x0000003000307308 */ /* 0x000fe20000000800 */
[--C-:B------:R-:W-:Y:S02]  /*17420*/  FFMA.FTZ R148, R72, c[0x0][0x23c], -R167.reuse ;  /* 0x00008f0048947a23 */ /* 0x100fe400000108a7 */
[----:B------:R-:W-:Y:S02]  /*17430*/  FFMA.FTZ R71, R73, c[0x0][0x23c], -R167 ;  /* 0x00008f0049477a23 */ /* 0x000fe400000108a7 */
[C---:B------:R-:W-:Y:S01]  /*17440*/  HMMA.16816.F32.BF16 R136, R24.reuse, R30, R136 ;  /* 0x0000001e1888723c */ /* 0x040fe20000041888 */
[----:B------:R-:W3:Y:S03]  /*17450*/  LDSM.16.MT88.4 R28, [R237+0xc800] ;  /* 0x00c80000ed1c783b */ /* 0x000ee60000004200 */
[--C-:B------:R-:W-:Y:S01]  /*17460*/  FFMA.FTZ R72, R74, c[0x0][0x23c], -R5.reuse ;  /* 0x00008f004a487a23 */ /* 0x100fe20000010805 */
[----:B------:R-:W4:Y:S01]  /*17470*/  MUFU.EX2 R49, R49 ;  /* 0x0000003100317308 */ /* 0x000f220000000800 */
[----:B------:R-:W-:Y:S02]  /*17480*/  FFMA.FTZ R73, R75, c[0x0][0x23c], -R5 ;  /* 0x00008f004b497a23 */ /* 0x000fe40000010805 */
[C---:B------:R-:W-:Y:S04]  /*17490*/  HMMA.16816.F32.BF16 R16, R24.reuse, R36, R16 ;  /* 0x000000241810723c */ /* 0x040fe80000041810 */
[--C-:B------:R-:W-:Y:S02]  /*174a0*/  FFMA.FTZ R74, R76, c[0x0][0x23c], -R167.reuse ;  /* 0x00008f004c4a7a23 */ /* 0x100fe400000108a7 */
[----:B------:R-:W-:Y:S01]  /*174b0*/  FFMA.FTZ R75, R77, c[0x0][0x23c], -R167 ;  /* 0x00008f004d4b7a23 */ /* 0x000fe200000108a7 */
[----:B------:R-:W-:Y:S01]  /*174c0*/  MUFU.EX2 R50, R50 ;  /* 0x0000003200327308 */ /* 0x000fe20000000800 */
[C---:B------:R-:W-:Y:S01]  /*174d0*/  HMMA.16816.F32.BF16 R140, R24.reuse, R38, R140 ;  /* 0x00000026188c723c */ /* 0x040fe2000004188c */
[----:B------:R-:W5:Y:S03]  /*174e0*/  LDSM.16.MT88.4 R36, [R234+0xc800] ;  /* 0x00c80000ea24783b */ /* 0x000f660000004200 */
[--C-:B------:R-:W-:Y:S02]  /*174f0*/  FFMA.FTZ R76, R78, c[0x0][0x23c], -R5.reuse ;  /* 0x00008f004e4c7a23 */ /* 0x100fe40000010805 */
[----:B------:R-:W-:Y:S02]  /*17500*/  FFMA.FTZ R77, R79, c[0x0][0x23c], -R5 ;  /* 0x00008f004f4d7a23 */ /* 0x000fe40000010805 */
[C---:B------:R-:W-:Y:S01]  /*17510*/  HMMA.16816.F32.BF16 R144, R24.reuse, R40, R144 ;  /* 0x000000281890723c */ /* 0x040fe20000041890 */
[----:B------:R-:W3:Y:S03]  /*17520*/  MUFU.EX2 R51, R51 ;  /* 0x0000003300337308 */ /* 0x000ee60000000800 */
[--C-:B------:R-:W-:Y:S02]  /*17530*/  FFMA.FTZ R78, R80, c[0x0][0x23c], -R167.reuse ;  /* 0x00008f00504e7a23 */ /* 0x100fe400000108a7 */
[----:B------:R-:W-:Y:S02]  /*17540*/  FFMA.FTZ R79, R81, c[0x0][0x23c], -R167 ;  /* 0x00008f00514f7a23 */ /* 0x000fe400000108a7 */
[----:B------:R-:W-:Y:S01]  /*17550*/  HMMA.16816.F32.BF16 R20, R24, R42, R20 ;  /* 0x0000002a1814723c */ /* 0x000fe20000041814 */
[----:B------:R-:W5:Y:S02]  /*17560*/  LDSM.16.MT88.4 R40, [R233+0xc800] ;  /* 0x00c80000e928783b */ /* 0x000f640000004200 */
[----:B------:R-:W-:Y:S01]  /*17570*/  MUFU.EX2 R52, R52 ;  /* 0x0000003400347308 */ /* 0x000fe20000000800 */
[--C-:B------:R-:W-:Y:S02]  /*17580*/  FFMA.FTZ R80, R82, c[0x0][0x23c], -R5.reuse ;  /* 0x00008f0052507a23 */ /* 0x100fe40000010805 */
[----:B------:R-:W-:Y:S01]  /*17590*/  FFMA.FTZ R81, R83, c[0x0][0x23c], -R5 ;  /* 0x00008f0053517a23 */ /* 0x000fe20000010805 */
[----:B--2---:R-:W-:Y:S01]  /*175a0*/  F2FP.BF16.PACK_AB R24, R45, R44 ;  /* 0x0000002c2d18723e */ /* 0x004fe200000010ff */
[----:B------:R-:W-:Y:S01]  /*175b0*/  FFMA.FTZ R83, R85, c[0x0][0x23c], -R167 ;  /* 0x00008f0055537a23 */ /* 0x000fe200000108a7 */
[----:B-1----:R-:W-:Y:S03]  /*175c0*/  F2FP.BF16.PACK_AB R25, R47, R46 ;  /* 0x0000002e2f19723e */ /* 0x002fe600000010ff */
[----:B----4-:R-:W-:Y:S01]  /*175d0*/  F2FP.BF16.PACK_AB R26, R49, R48 ;  /* 0x00000030311a723e */ /* 0x010fe200000010ff */
[----:B------:R-:W1:Y:S01]  /*175e0*/  MUFU.EX2 R53, R53 ;  /* 0x0000003500357308 */ /* 0x000e620000000800 */
[----:B------:R-:W-:Y:S02]  /*175f0*/  FADD.FTZ R46, R46, R163 ;  /* 0x000000a32e2e7221 */ /* 0x000fe40000010000 */
[----:B------:R-:W-:Y:S01]  /*17600*/  FFMA.FTZ R82, R84, c[0x0][0x23c], -R167 ;  /* 0x00008f0054527a23 */ /* 0x000fe200000108a7 */
[----:B---3--:R-:W-:Y:S01]  /*17610*/  F2FP.BF16.PACK_AB R27, R51, R50 ;  /* 0x00000032331b723e */ /* 0x008fe200000010ff */
[--C-:B------:R-:W-:Y:S02]  /*17620*/  FFMA.FTZ R84, R86, c[0x0][0x23c], -R5.reuse ;  /* 0x00008f0056547a23 */ /* 0x100fe40000010805 */
[----:B------:R-:W-:Y:S02]  /*17630*/  FFMA.FTZ R85, R87, c[0x0][0x23c], -R5 ;  /* 0x00008f0057557a23 */ /* 0x000fe40000010805 */
[--C-:B------:R-:W-:Y:S01]  /*17640*/  FFMA.FTZ R87, R88, c[0x0][0x23c], -R167.reuse ;  /* 0x00008f0058577a23 */ /* 0x100fe200000108a7 */
[----:B------:R-:W-:Y:S01]  /*17650*/  MUFU.EX2 R54, R54 ;  /* 0x0000003600367308 */ /* 0x000fe20000000800 */
[C---:B------:R-:W-:Y:S03]  /*17660*/  HMMA.16816.F32.BF16 R8, R24.reuse, R28, R8 ;  /* 0x0000001c1808723c */ /* 0x040fe60000041808 */
[----:B------:R-:W-:Y:S02]  /*17670*/  FFMA.FTZ R86, R89, c[0x0][0x23c], -R167 ;  /* 0x00008f0059567a23 */ /* 0x000fe400000108a7 */
[--C-:B------:R-:W-:Y:S02]  /*17680*/  FFMA.FTZ R88, R90, c[0x0][0x23c], -R5.reuse ;  /* 0x00008f005a587a23 */ /* 0x100fe40000010805 */
[----:B------:R-:W-:Y:S01]  /*17690*/  FFMA.FTZ R89, R91, c[0x0][0x23c], -R5 ;  /* 0x00008f005b597a23 */ /* 0x000fe20000010805 */
[C---:B------:R-:W-:Y:S01]  /*176a0*/  HMMA.16816.F32.BF16 R12, R24.reuse, R30, R12 ;  /* 0x0000001e180c723c */ /* 0x040fe2000004180c */
[----:B------:R-:W2:Y:S01]  /*176b0*/  MUFU.EX2 R55, R55 ;  /* 0x0000003700377308 */ /* 0x000ea20000000800 */
[----:B------:R-:W3:Y:S02]  /*176c0*/  LDSM.16.MT88.4 R28, [R237+0xd000] ;  /* 0x00d00000ed1c783b */ /* 0x000ee40000004200 */
[--C-:B------:R-:W-:Y:S02]  /*176d0*/  FFMA.FTZ R90, R92, c[0x0][0x23c], -R167.reuse ;  /* 0x00008f005c5a7a23 */ /* 0x100fe400000108a7 */
[----:B------:R-:W-:Y:S02]  /*176e0*/  FFMA.FTZ R91, R93, c[0x0][0x23c], -R167 ;  /* 0x00008f005d5b7a23 */ /* 0x000fe400000108a7 */
[C---:B------:R-:W-:Y:S03]  /*176f0*/  HMMA.16816.F32.BF16 R132, R24.reuse, R32, R132 ;  /* 0x000000201884723c */ /* 0x040fe60000041884 */
[----:B------:R-:W-:Y:S01]  /*17700*/  MUFU.EX2 R56, R56 ;  /* 0x0000003800387308 */ /* 0x000fe20000000800 */
[----:B------:R-:W-:Y:S02]  /*17710*/  FFMA.FTZ R92, R94, c[0x0][0x23c], -R5 ;  /* 0x00008f005e5c7a23 */ /* 0x000fe40000010805 */
[--C-:B------:R-:W-:Y:S02]  /*17720*/  FFMA.FTZ R93, R96, c[0x0][0x23c], -R167.reuse ;  /* 0x00008f00605d7a23 */ /* 0x100fe400000108a7 */
[C---:B------:R-:W-:Y:S01]  /*17730*/  HMMA.16816.F32.BF16 R136, R24.reuse, R34, R136 ;  /* 0x000000221888723c */ /* 0x040fe20000041888 */
[----:B------:R-:W4:Y:S03]  /*17740*/  LDSM.16.MT88.4 R32, [R235+0xd000] ;  /* 0x00d00000eb20783b */ /* 0x000f260000004200 */
[----:B------:R-:W-:Y:S01]  /*17750*/  FFMA.FTZ R94, R97, c[0x0][0x23c], -R167 ;  /* 0x00008f00615e7a23 */ /* 0x000fe200000108a7 */
[----:B------:R-:W1:Y:S01]  /*17760*/  MUFU.EX2 R57, R57 ;  /* 0x0000003900397308 */ /* 0x000e620000000800 */
[--C-:B------:R-:W-:Y:S02]  /*17770*/  FFMA.FTZ R96, R98, c[0x0][0x23c], -R5.reuse ;  /* 0x00008f0062607a23 */ /* 0x100fe40000010805 */
[C---:B-----5:R-:W-:Y:S04]  /*17780*/  HMMA.16816.F32.BF16 R16, R24.reuse, R36, R16 ;  /* 0x000000241810723c */ /* 0x060fe80000041810 */
[----:B------:R-:W-:Y:S02]  /*17790*/  FFMA.FTZ R97, R99, c[0x0][0x23c], -R5 ;  /* 0x00008f0063617a23 */ /* 0x000fe40000010805 */
[--C-:B------:R-:W-:Y:S01]  /*177a0*/  FFMA.FTZ R98, R100, c[0x0][0x23c], -R167.reuse ;  /* 0x00008f0064627a23 */ /* 0x100fe200000108a7 */
[----:B------:R-:W-:Y:S01]  /*177b0*/  MUFU.EX2 R58, R58 ;  /* 0x0000003a003a7308 */ /* 0x000fe20000000800 */
[C---:B------:R-:W-:Y:S01]  /*177c0*/  HMMA.16816.F32.BF16 R140, R24.reuse, R38, R140 ;  /* 0x00000026188c723c */ /* 0x040fe2000004188c */
[----:B------:R-:W5:Y:S03]  /*177d0*/  LDSM.16.MT88.4 R36, [R234+0xd000] ;  /* 0x00d00000ea24783b */ /* 0x000f660000004200 */
[----:B------:R-:W-:Y:S02]  /*177e0*/  FFMA.FTZ R99, R101, c[0x0][0x23c], -R167 ;  /* 0x00008f0065637a23 */ /* 0x000fe400000108a7 */
[--C-:B------:R-:W-:Y:S02]  /*177f0*/  FFMA.FTZ R100, R102, c[0x0][0x23c], -R5.reuse ;  /* 0x00008f0066647a23 */ /* 0x100fe40000010805 */
[C---:B------:R-:W-:Y:S01]  /*17800*/  HMMA.16816.F32.BF16 R144, R24.reuse, R40, R144 ;  /* 0x000000281890723c */ /* 0x040fe20000041890 */
[----:B------:R-:W3:Y:S03]  /*17810*/  MUFU.EX2 R59, R59 ;  /* 0x0000003b003b7308 */ /* 0x000ee60000000800 */
[----:B------:R-:W-:Y:S02]  /*17820*/  FFMA.FTZ R101, R103, c[0x0][0x23c], -R5 ;  /* 0x00008f0067657a23 */ /* 0x000fe40000010805 */
[--C-:B------:R-:W-:Y:S02]  /*17830*/  FFMA.FTZ R102, R104, c[0x0][0x23c], -R167.reuse ;  /* 0x00008f0068667a23 */ /* 0x100fe400000108a7 */
[----:B------:R-:W-:Y:S01]  /*17840*/  HMMA.16816.F32.BF16 R20, R24, R42, R20 ;  /* 0x0000002a1814723c */ /* 0x000fe20000041814 */
[----:B------:R-:W5:Y:S02]  /*17850*/  LDSM.16.MT88.4 R40, [R233+0xd000] ;  /* 0x00d00000e928783b */ /* 0x000f640000004200 */
[----:B------:R-:W-:Y:S01]  /*17860*/  MUFU.EX2 R149, R149 ;  /* 0x0000009500957308 */ /* 0x000fe20000000800 */
[----:B------:R-:W-:Y:S02]  /*17870*/  FFMA.FTZ R103, R105, c[0x0][0x23c], -R167 ;  /* 0x00008f0069677a23 */ /* 0x000fe400000108a7 */
[--C-:B------:R-:W-:Y:S01]  /*17880*/  FFMA.FTZ R104, R106, c[0x0][0x23c], -R5.reuse ;  /* 0x00008f006a687a23 */ /* 0x100fe20000010805 */
[----:B-1----:R-:W-:Y:S01]  /*17890*/  F2FP.BF16.PACK_AB R24, R53, R52 ;  /* 0x000000343518723e */ /* 0x002fe200000010ff */
[----:B------:R-:W-:Y:S01]  /*178a0*/  FFMA.FTZ R105, R107, c[0x0][0x23c], -R5 ;  /* 0x00008f006b697a23 */ /* 0x000fe20000010805 */
[----:B--2---:R-:W-:Y:S03]  /*178b0*/  F2FP.BF16.PACK_AB R25, R55, R54 ;  /* 0x000000363719723e */ /* 0x004fe600000010ff */
[----:B------:R-:W-:Y:S01]  /*178c0*/  F2FP.BF16.PACK_AB R26, R57, R56 ;  /* 0x00000038391a723e */ /* 0x000fe200000010ff */
[----:B------:R-:W1:Y:S01]  /*178d0*/  MUFU.EX2 R60, R60 ;  /* 0x0000003c003c7308 */ /* 0x000e620000000800 */
[----:B------:R-:W-:Y:S02]  /*178e0*/  FFMA.FTZ R107, R109, c[0x0][0x23c], -R167 ;  /* 0x00008f006d6b7a23 */ /* 0x000fe400000108a7 */
[----:B------:R-:W-:Y:S01]  /*178f0*/  FFMA.FTZ R109, R114, c[0x0][0x23c], -R5 ;  /* 0x00008f00726d7a23 */ /* 0x000fe20000010805 */
[----:B---3--:R-:W-:Y:S01]  /*17900*/  F2FP.BF16.PACK_AB R27, R59, R58 ;  /* 0x0000003a3b1b723e */ /* 0x008fe200000010ff */
[----:B------:R-:W-:Y:S02]  /*17910*/  FFMA.FTZ R106, R108, c[0x0][0x23c], -R167 ;  /* 0x00008f006c6a7a23 */ /* 0x000fe400000108a7 */
[--C-:B------:R-:W-:Y:S02]  /*17920*/  FFMA.FTZ R108, R110, c[0x0][0x23c], -R5.reuse ;  /* 0x00008f006e6c7a23 */ /* 0x100fe40000010805 */
[----:B------:R-:W-:Y:S01]  /*17930*/  FFMA.FTZ R110, R115, c[0x0][0x23c], -R5 ;  /* 0x00008f00736e7a23 */ /* 0x000fe20000010805 */
[----:B------:R-:W-:Y:S01]  /*17940*/  MUFU.EX2 R61, R61 ;  /* 0x0000003d003d7308 */ /* 0x000fe20000000800 */
[C---:B------:R-:W-:Y:S03]  /*17950*/  HMMA.16816.F32.BF16 R8, R24.reuse, R28, R8 ;  /* 0x0000001c1808723c */ /* 0x040fe60000041808 */
[----:B------:R-:W-:Y:S02]  /*17960*/  FADD.FTZ R47, R47, R46 ;  /* 0x0000002e2f2f7221 */ /* 0x000fe40000010000 */
[----:B------:R-:W-:Y:S02]  /*17970*/  FFMA.FTZ R46, R124, c[0x0][0x23c], -R167 ;  /* 0x00008f007c2e7a23 */ /* 0x000fe400000108a7 */
[----:B------:R-:W-:Y:S01]  /*17980*/  FADD.FTZ R50, R50, R47 ;  /* 0x0000002f32327221 */ /* 0x000fe20000010000 */
[C---:B------:R-:W-:Y:S01]  /*17990*/  HMMA.16816.F32.BF16 R12, R24.reuse, R30, R12 ;  /* 0x0000001e180c723c */ /* 0x040fe2000004180c */
[----:B------:R-:W2:Y:S01]  /*179a0*/  MUFU.EX2 R62, R62 ;  /* 0x0000003e003e7308 */ /* 0x000ea20000000800 */
[----:B------:R-:W3:Y:S02]  /*179b0*/  LDSM.16.MT88.4 R28, [R237+0xd800] ;  /* 0x00d80000ed1c783b */ /* 0x000ee40000004200 */
[--C-:B------:R-:W-:Y:S02]  /*179c0*/  FFMA.FTZ R47, R125, c[0x0][0x23c], -R167.reuse ;  /* 0x00008f007d2f7a23 */ /* 0x100fe400000108a7 */
[----:B------:R-:W-:Y:S02]  /*179d0*/  FADD.FTZ R51, R51, R50 ;  /* 0x0000003233337221 */ /* 0x000fe40000010000 */
[C---:B----4-:R-:W-:Y:S03]  /*179e0*/  HMMA.16816.F32.BF16 R132, R24.reuse, R32, R132 ;  /* 0x000000201884723c */ /* 0x050fe60000041884 */
[----:B------:R-:W-:Y:S01]  /*179f0*/  MUFU.EX2 R64, R64 ;  /* 0x0000004000407308 */ /* 0x000fe20000000800 */
[----:B------:R-:W-:Y:S02]  /*17a00*/  FFMA.FTZ R50, R128, c[0x0][0x23c], -R167 ;  /* 0x00008f0080327a23 */ /* 0x000fe400000108a7 */
[----:B------:R-:W-:Y:S02]  /*17a10*/  FADD.FTZ R54, R54, R51 ;  /* 0x0000003336367221 */ /* 0x000fe40000010000 */
[C---:B------:R-:W-:Y:S01]  /*17a20*/  HMMA.16816.F32.BF16 R136, R24.reuse, R34, R136 ;  /* 0x000000221888723c */ /* 0x040fe20000041888 */
[----:B------:R-:W4:Y:S03]  /*17a30*/  LDSM.16.MT88.4 R32, [R235+0xd800] ;  /* 0x00d80000eb20783b */ /* 0x000f260000004200 */
[----:B------:R-:W-:Y:S01]  /*17a40*/  FADD.FTZ R55, R55, R54 ;  /* 0x0000003637377221 */ /* 0x000fe20000010000 */
[----:B------:R-:W1:Y:S03]  /*17a50*/  MUFU.EX2 R63, R63 ;  /* 0x0000003f003f7308 */ /* 0x000e660000000800 */
[C---:B-----5:R-:W-:Y:S04]  /*17a60*/  HMMA.16816.F32.BF16 R16, R24.reuse, R36, R16 ;  /* 0x000000241810723c */ /* 0x060fe80000041810 */
[----:B------:R-:W-:Y:S03]  /*17a70*/  FADD.FTZ R58, R58, R55 ;  /* 0x000000373a3a7221 */ /* 0x000fe60000010000 */
[----:B------:R-:W-:Y:S01]  /*17a80*/  MUFU.EX2 R66, R66 ;  /* 0x0000004200427308 */ /* 0x000fe20000000800 */
[C---:B------:R-:W-:Y:S01]  /*17a90*/  HMMA.16816.F32.BF16 R140, R24.reuse, R38, R140 ;  /* 0x00000026188c723c */ /* 0x040fe2000004188c */
[----:B------:R-:W5:Y:S03]  /*17aa0*/  LDSM.16.MT88.4 R36, [R234+0xd800] ;  /* 0x00d80000ea24783b */ /* 0x000f660000004200 */
[----:B------:R-:W-:Y:S04]  /*17ab0*/  FADD.FTZ R58, R59, R58 ;  /* 0x0000003a3b3a7221 */ /* 0x000fe80000010000 */
[C---:B------:R-:W-:Y:S01]  /*17ac0*/  HMMA.16816.F32.BF16 R144, R24.reuse, R40, R144 ;  /* 0x000000281890723c */ /* 0x040fe20000041890 */
[----:B------:R-:W3:Y:S07]  /*17ad0*/  MUFU.EX2 R65, R65 ;  /* 0x0000004100417308 */ /* 0x000eee0000000800 */
[----:B------:R-:W-:Y:S01]  /*17ae0*/  HMMA.16816.F32.BF16 R20, R24, R42, R20 ;  /* 0x0000002a1814723c */ /* 0x000fe20000041814 */
[----:B------:R-:W5:Y:S02]  /*17af0*/  LDSM.16.MT88.4 R40, [R233+0xd800] ;  /* 0x00d80000e928783b */ /* 0x000f640000004200 */
[----:B------:R-:W-:Y:S04]  /*17b00*/  MUFU.EX2 R67, R67 ;  /* 0x0000004300437308 */ /* 0x000fe80000000800 */
[----:B-1----:R-:W-:Y:S02]  /*17b10*/  F2FP.BF16.PACK_AB R24, R60, R149 ;  /* 0x000000953c18723e */ /* 0x002fe400000010ff */
[C---:B--2---:R-:W-:Y:S03]  /*17b20*/  F2FP.BF16.PACK_AB R25, R62.reuse, R61 ;  /* 0x0000003d3e19723e */ /* 0x044fe600000010ff */
[----:B------:R-:W-:Y:S01]  /*17b30*/  F2FP.BF16.PACK_AB R26, R63, R64 ;  /* 0x000000403f1a723e */ /* 0x000fe200000010ff */
[----:B------:R-:W-:Y:S01]  /*17b40*/  MUFU.EX2 R68, R68 ;  /* 0x0000004400447308 */ /* 0x000fe20000000800 */
[----:B------:R-:W-:Y:S01]  /*17b50*/  FADD.FTZ R61, R61, R58 ;  /* 0x0000003a3d3d7221 */ /* 0x000fe20000010000 */
[C---:B---3--:R-:W-:Y:S03]  /*17b60*/  F2FP.BF16.PACK_AB R27, R65.reuse, R66 ;  /* 0x00000042411b723e */ /* 0x048fe600000010ff */
[----:B------:R-:W-:Y:S04]  /*17b70*/  FADD.FTZ R61, R62, R61 ;  /* 0x0000003d3e3d7221 */ /* 0x000fe80000010000 */
[----:B------:R-:W-:Y:S01]  /*17b80*/  FADD.FTZ R66, R66, R61 ;  /* 0x0000003d42427221 */ /* 0x000fe20000010000 */
[----:B------:R-:W1:Y:S01]  /*17b90*/  MUFU.EX2 R69, R69 ;  /* 0x0000004500457308 */ /* 0x000e620000000800 */
[C---:B------:R-:W-:Y:S03]  /*17ba0*/  HMMA.16816.F32.BF16 R8, R24.reuse, R28, R8 ;  /* 0x0000001c1808723c */ /* 0x040fe60000041808 */
[----:B------:R-:W-:Y:S05]  /*17bb0*/  FADD.FTZ R66, R65, R66 ;  /* 0x0000004241427221 */ /* 0x000fea0000010000 */
[C---:B------:R-:W-:Y:S01]  /*17bc0*/  HMMA.16816.F32.BF16 R12, R24.reuse, R30, R12 ;  /* 0x0000001e180c723c */ /* 0x040fe2000004180c */
[----:B------:R-:W2:Y:S01]  /*17bd0*/  MUFU.EX2 R70, R70 ;  /* 0x0000004600467308 */ /* 0x000ea20000000800 */
[----:B------:R-:W3:Y:S06]  /*17be0*/  LDSM.16.MT88.4 R28, [R237+0xe000] ;  /* 0x00e00000ed1c783b */ /* 0x000eec0000004200 */
[C---:B----4-:R-:W-:Y:S03]  /*17bf0*/  HMMA.16816.F32.BF16 R132, R24.reuse, R32, R132 ;  /* 0x000000201884723c */ /* 0x050fe60000041884 */
[----:B------:R-:W-:Y:S01]  /*17c00*/  MUFU.EX2 R148, R148 ;  /* 0x0000009400947308 */ /* 0x000fe20000000800 */
[----:B-1----:R-:W-:Y:S04]  /*17c10*/  FADD.FTZ R51, R69, R66 ;  /* 0x0000004245337221 */ /* 0x002fe80000010000 */
[C---:B------:R-:W-:Y:S01]  /*17c20*/  HMMA.16816.F32.BF16 R136, R24.reuse, R34, R136 ;  /* 0x000000221888723c */ /* 0x040fe20000041888 */
[----:B------:R-:W1:Y:S04]  /*17c30*/  LDSM.16.MT88.4 R32, [R235+0xe000] ;  /* 0x00e00000eb20783b */ /* 0x000e680000004200 */
[----:B------:R-:W4:Y:S03]  /*17c40*/  MUFU.EX2 R71, R71 ;  /* 0x0000004700477308 */ /* 0x000f260000000800 */
[C---:B-----5:R-:W-:Y:S04]  /*17c50*/  HMMA.16816.F32.BF16 R16, R24.reuse, R36, R16 ;  /* 0x000000241810723c */ /* 0x060fe80000041810 */
[----:B--2---:R-:W-:Y:S03]  /*17c60*/  FADD.FTZ R51, R70, R51 ;  /* 0x0000003346337221 */ /* 0x004fe60000010000 */
[----:B------:R-:W-:Y:S01]  /*17c70*/  MUFU.EX2 R72, R72 ;  /* 0x0000004800487308 */ /* 0x000fe20000000800 */
[C---:B------:R-:W-:Y:S01]  /*17c80*/  HMMA.16816.F32.BF16 R140, R24.reuse, R38, R140 ;  /* 0x00000026188c723c */ /* 0x040fe2000004188c */
[----:B------:R-:W2:Y:S07]  /*17c90*/  LDSM.16.MT88.4 R36, [R234+0xe000] ;  /* 0x00e00000ea24783b */ /* 0x000eae0000004200 */
[C---:B------:R-:W-:Y:S01]  /*17ca0*/  HMMA.16816.F32.BF16 R144, R24.reuse, R40, R144 ;  /* 0x000000281890723c */ /* 0x040fe20000041890 */
[----:B------:R-:W5:Y:S07]  /*17cb0*/  MUFU.EX2 R73, R73 ;  /* 0x0000004900497308 */ /* 0x000f6e0000000800 */
[----:B------:R-:W-:Y:S01]  /*17cc0*/  HMMA.16816.F32.BF16 R20, R24, R42, R20 ;  /* 0x0000002a1814723c */ /* 0x000fe20000041814 */
[----:B------:R-:W2:Y:S02]  /*17cd0*/  LDSM.16.MT88.4 R40, [R233+0xe000] ;  /* 0x00e00000e928783b */ /* 0x000ea40000004200 */
[----:B------:R-:W-:Y:S04]  /*17ce0*/  MUFU.EX2 R74, R74 ;  /* 0x0000004a004a7308 */ /* 0x000fe80000000800 */
[----:B------:R-:W-:Y:S02]  /*17cf0*/  F2FP.BF16.PACK_AB R24, R68, R67 ;  /* 0x000000434418723e */ /* 0x000fe400000010ff */
[----:B------:R-:W-:Y:S03]  /*17d00*/  F2FP.BF16.PACK_AB R25, R70, R69 ;  /* 0x000000454619723e */ /* 0x000fe600000010ff */
[----:B----4-:R-:W-:Y:S01]  /*17d10*/  F2FP.BF16.PACK_AB R26, R71, R148 ;  /* 0x00000094471a723e */ /* 0x010fe200000010ff */
[----:B------:R-:W4:Y:S01]  /*17d20*/  MUFU.EX2 R75, R75 ;  /* 0x0000004b004b7308 */ /* 0x000f220000000800 */
[C---:B-----5:R-:W-:Y:S01]  /*17d30*/  F2FP.BF16.PACK_AB R27, R73.reuse, R72 ;  /* 0x00000048491b723e */ /* 0x060fe200000010ff */
[----:B------:R-:W-:Y:S04]  /*17d40*/  FADD.FTZ R72, R72, R51 ;  /* 0x0000003348487221 */ /* 0x000fe80000010000 */
[----:B------:R-:W-:Y:S04]  /*17d50*/  FADD.FTZ R73, R73, R72 ;  /* 0x0000004849497221 */ /* 0x000fe80000010000 */
[----:B------:R-:W-:Y:S01]  /*17d60*/  MUFU.EX2 R76, R76 ;  /* 0x0000004c004c7308 */ /* 0x000fe20000000800 */
[C---:B---3--:R-:W-:Y:S08]  /*17d70*/  HMMA.16816.F32.BF16 R8, R24.reuse, R28, R8 ;  /* 0x0000001c1808723c */ /* 0x048ff00000041808 */
[C---:B------:R-:W-:Y:S01]  /*17d80*/  HMMA.16816.F32.BF16 R12, R24.reuse, R30, R12 ;  /* 0x0000001e180c723c */ /* 0x040fe2000004180c */
[----:B------:R-:W3:Y:S01]  /*17d90*/  MUFU.EX2 R77, R77 ;  /* 0x0000004d004d7308 */ /* 0x000ee20000000800 */
[----:B------:R-:W5:Y:S06]  /*17da0*/  LDSM.16.MT88.4 R28, [R237+0xe800] ;  /* 0x00e80000ed1c783b */ /* 0x000f6c0000004200 */
[C---:B-1----:R-:W-:Y:S03]  /*17db0*/  HMMA.16816.F32.BF16 R132, R24.reuse, R32, R132 ;  /* 0x000000201884723c */ /* 0x042fe60000041884 */
[----:B------:R-:W-:Y:S05]  /*17dc0*/  MUFU.EX2 R78, R78 ;  /* 0x0000004e004e7308 */ /* 0x000fea0000000800 */
[C---:B------:R-:W-:Y:S01]  /*17dd0*/  HMMA.16816.F32.BF16 R136, R24.reuse, R34, R136 ;  /* 0x000000221888723c */ /* 0x040fe20000041888 */
[----:B------:R-:W1:Y:S04]  /*17de0*/  LDSM.16.MT88.4 R32, [R235+0xe800] ;  /* 0x00e80000eb20783b */ /* 0x000e680000004200 */
[----:B------:R-:W1:Y:S03]  /*17df0*/  MUFU.EX2 R79, R79 ;  /* 0x0000004f004f7308 */ /* 0x000e660000000800 */
[C---:B--2---:R-:W-:Y:S07]  /*17e00*/  HMMA.16816.F32.BF16 R16, R24.reuse, R36, R16 ;  /* 0x000000241810723c */ /* 0x044fee0000041810 */
        /* <DEDUP_REMOVED lines=8> */
[----:B----4-:R-:W-:Y:S02]  /*17e90*/  F2FP.BF16.PACK_AB R24, R75, R74 ;  /* 0x0000004a4b18723e */ /* 0x010fe400000010ff */
[----:B---3--:R-:W-:Y:S03]  /*17ea0*/  F2FP.BF16.PACK_AB R25, R77, R76 ;  /* 0x0000004c4d19723e */ /* 0x008fe600000010ff */
[----:B-1----:R-:W-:Y:S01]  /*17eb0*/  F2FP.BF16.PACK_AB R26, R79, R78 ;  /* 0x0000004e4f1a723e */ /* 0x002fe200000010ff */
[----:B------:R-:W1:Y:S01]  /*17ec0*/  MUFU.EX2 R83, R83 ;  /* 0x0000005300537308 */ /* 0x000e620000000800 */
[----:B------:R-:W-:Y:S01]  /*17ed0*/  FADD.FTZ R76, R76, R73 ;  /* 0x000000494c4c7221 */ /* 0x000fe20000010000 */
[----:B-----5:R-:W-:Y:S03]  /*17ee0*/  F2FP.BF16.PACK_AB R27, R81, R80 ;  /* 0x00000050511b723e */ /* 0x020fe600000010ff */
[----:B------:R-:W-:Y:S04]  /*17ef0*/  FADD.FTZ R77, R77, R76 ;  /* 0x0000004c4d4d7221 */ /* 0x000fe80000010000 */
[----:B------:R-:W-:Y:S01]  /*17f00*/  FADD.FTZ R80, R80, R77 ;  /* 0x0000004d50507221 */ /* 0x000fe20000010000 */
[----:B------:R-:W-:Y:S01]  /*17f10*/  MUFU.EX2 R84, R84 ;  /* 0x0000005400547308 */ /* 0x000fe20000000800 */
[C---:B------:R-:W-:Y:S03]  /*17f20*/  HMMA.16816.F32.BF16 R8, R24.reuse, R28, R8 ;  /* 0x0000001c1808723c */ /* 0x040fe60000041808 */
[----:B------:R-:W-:Y:S05]  /*17f30*/  FADD.FTZ R81, R81, R80 ;  /* 0x0000005051517221 */ /* 0x000fea0000010000 */
[C---:B------:R-:W-:Y:S01]  /*17f40*/  HMMA.16816.F32.BF16 R12, R24.reuse, R30, R12 ;  /* 0x0000001e180c723c */ /* 0x040fe2000004180c */
[----:B------:R-:W3:Y:S01]  /*17f50*/  MUFU.EX2 R85, R85 ;  /* 0x0000005500557308 */ /* 0x000ee20000000800 */
[----:B------:R-:W4:Y:S06]  /*17f60*/  LDSM.16.MT88.4 R28, [R237+0xf000] ;  /* 0x00f00000ed1c783b */ /* 0x000f2c0000004200 */
[C---:B------:R-:W-:Y:S03]  /*17f70*/  HMMA.16816.F32.BF16 R132, R24.reuse, R32, R132 ;  /* 0x000000201884723c */ /* 0x040fe60000041884 */
[----:B------:R-:W-:Y:S05]  /*17f80*/  MUFU.EX2 R87, R87 ;  /* 0x0000005700577308 */ /* 0x000fea0000000800 */
[C---:B------:R-:W-:Y:S01]  /*17f90*/  HMMA.16816.F32.BF16 R136, R24.reuse, R34, R136 ;  /* 0x000000221888723c */ /* 0x040fe20000041888 */
[----:B------:R-:W5:Y:S04]  /*17fa0*/  LDSM.16.MT88.4 R32, [R235+0xf000] ;  /* 0x00f00000eb20783b */ /* 0x000f680000004200 */
[----:B------:R-:W1:Y:S03]  /*17fb0*/  MUFU.EX2 R86, R86 ;  /* 0x0000005600567308 */ /* 0x000e660000000800 */
[C---:B--2---:R-:W-:Y:S07]  /*17fc0*/  HMMA.16816.F32.BF16 R16, R24.reuse, R36, R16 ;  /* 0x000000241810723c */ /* 0x044fee0000041810 */
[----:B------:R-:W-:Y:S01]  /*17fd0*/  MUFU.EX2 R88, R88 ;  /* 0x0000005800587308 */ /* 0x000fe20000000800 */
[C---:B------:R-:W-:Y:S01]  /*17fe0*/  HMMA.16816.F32.BF16 R140, R24.reuse, R38, R140 ;  /* 0x00000026188c723c */ /* 0x040fe2000004188c */
[----:B------:R-:W2:Y:S07]  /*17ff0*/  LDSM.16.MT88.4 R36, [R234+0xf000] ;  /* 0x00f00000ea24783b */ /* 0x000eae0000004200 */
[C---:B------:R-:W-:Y:S01]  /*18000*/  HMMA.16816.F32.BF16 R144, R24.reuse, R40, R144 ;  /* 0x000000281890723c */ /* 0x040fe20000041890 */
[----:B------:R-:W4:Y:S07]  /*18010*/  MUFU.EX2 R89, R89 ;  /* 0x0000005900597308 */ /* 0x000f2e0000000800 */
[----:B------:R-:W-:Y:S01]  /*18020*/  HMMA.16816.F32.BF16 R20, R24, R42, R20 ;  /* 0x0000002a1814723c */ /* 0x000fe20000041814 */
[----:B------:R-:W2:Y:S02]  /*18030*/  LDSM.16.MT88.4 R40, [R233+0xf000] ;  /* 0x00f00000e928783b */ /* 0x000ea40000004200 */
[----:B------:R-:W-:Y:S04]  /*18040*/  MUFU.EX2 R90, R90 ;  /* 0x0000005a005a7308 */ /* 0x000fe80000000800 */
[----:B-1----:R-:W-:Y:S02]  /*18050*/  F2FP.BF16.PACK_AB R24, R83, R82 ;  /* 0x000000525318723e */ /* 0x002fe400000010ff */
[----:B---3--:R-:W-:Y:S03]  /*18060*/  F2FP.BF16.PACK_AB R25, R85, R84 ;  /* 0x000000545519723e */ /* 0x008fe600000010ff */
[----:B------:R-:W-:Y:S01]  /*18070*/  F2FP.BF16.PACK_AB R26, R86, R87 ;  /* 0x00000057561a723e */ /* 0x000fe200000010ff */
[----:B------:R-:W1:Y:S01]  /*18080*/  MUFU.EX2 R91, R91 ;  /* 0x0000005b005b7308 */ /* 0x000e620000000800 */
[----:B------:R-:W-:Y:S01]  /*18090*/  FADD.FTZ R84, R84, R81 ;  /* 0x0000005154547221 */ /* 0x000fe20000010000 */
[----:B----4-:R-:W-:Y:S03]  /*180a0*/  F2FP.BF16.PACK_AB R27, R89, R88 ;  /* 0x00000058591b723e */ /* 0x010fe600000010ff */
[----:B------:R-:W-:Y:S04]  /*180b0*/  FADD.FTZ R85, R85, R84 ;  /* 0x0000005455557221 */ /* 0x000fe80000010000 */
[----:B------:R-:W-:Y:S01]  /*180c0*/  FADD.FTZ R88, R88, R85 ;  /* 0x0000005558587221 */ /* 0x000fe20000010000 */
[----:B------:R-:W-:Y:S01]  /*180d0*/  MUFU.EX2 R111, R111 ;  /* 0x0000006f006f7308 */ /* 0x000fe20000000800 */
[C---:B------:R-:W-:Y:S03]  /*180e0*/  HMMA.16816.F32.BF16 R8, R24.reuse, R28, R8 ;  /* 0x0000001c1808723c */ /* 0x040fe60000041808 */
[----:B------:R-:W-:Y:S05]  /*180f0*/  FADD.FTZ R89, R89, R88 ;  /* 0x0000005859597221 */ /* 0x000fea0000010000 */
[C---:B------:R-:W-:Y:S01]  /*18100*/  HMMA.16816.F32.BF16 R12, R24.reuse, R30, R12 ;  /* 0x0000001e180c723c */ /* 0x040fe2000004180c */
[----:B------:R-:W-:Y:S01]  /*18110*/  MUFU.EX2 R92, R92 ;  /* 0x0000005c005c7308 */ /* 0x000fe20000000800 */
[----:B------:R-:W3:Y:S06]  /*18120*/  LDSM.16.MT88.4 R28, [R237+0xf800] ;  /* 0x00f80000ed1c783b */ /* 0x000eec0000004200 */
[C---:B-----5:R-:W-:Y:S03]  /*18130*/  HMMA.16816.F32.BF16 R132, R24.reuse, R32, R132 ;  /* 0x000000201884723c */ /* 0x060fe60000041884 */
[----:B------:R-:W4:Y:S05]  /*18140*/  MUFU.EX2 R95, R95 ;  /* 0x0000005f005f7308 */ /* 0x000f2a0000000800 */
[C---:B------:R-:W-:Y:S01]  /*18150*/  HMMA.16816.F32.BF16 R136, R24.reuse, R34, R136 ;  /* 0x000000221888723c */ /* 0x040fe20000041888 */
[----:B------:R-:W5:Y:S04]  /*18160*/  LDSM.16.MT88.4 R32, [R235+0xf800] ;  /* 0x00f80000eb20783b */ /* 0x000f680000004200 */
[----:B------:R-:W-:Y:S03]  /*18170*/  MUFU.EX2 R93, R93 ;  /* 0x0000005d005d7308 */ /* 0x000fe60000000800 */
[C---:B--2---:R-:W-:Y:S07]  /*18180*/  HMMA.16816.F32.BF16 R16, R24.reuse, R36, R16 ;  /* 0x000000241810723c */ /* 0x044fee0000041810 */
[----:B------:R-:W2:Y:S01]  /*18190*/  MUFU.EX2 R94, R94 ;  /* 0x0000005e005e7308 */ /* 0x000ea20000000800 */
[C---:B------:R-:W-:Y:S01]  /*181a0*/  HMMA.16816.F32.BF16 R140, R24.reuse, R38, R140 ;  /* 0x00000026188c723c */ /* 0x040fe2000004188c */
[----:B------:R-:W3:Y:S07]  /*181b0*/  LDSM.16.MT88.4 R36, [R234+0xf800] ;  /* 0x00f80000ea24783b */ /* 0x000eee0000004200 */
[C---:B------:R-:W-:Y:S01]  /*181c0*/  HMMA.16816.F32.BF16 R144, R24.reuse, R40, R144 ;  /* 0x000000281890723c */ /* 0x040fe20000041890 */
[----:B------:R-:W-:Y:S07]  /*181d0*/  MUFU.EX2 R96, R96 ;  /* 0x0000006000607308 */ /* 0x000fee0000000800 */
[----:B------:R-:W-:Y:S01]  /*181e0*/  HMMA.16816.F32.BF16 R20, R24, R42, R20 ;  /* 0x0000002a1814723c */ /* 0x000fe20000041814 */
[----:B------:R-:W5:Y:S02]  /*181f0*/  LDSM.16.MT88.4 R40, [R233+0xf800] ;  /* 0x00f80000e928783b */ /* 0x000f640000004200 */
[----:B------:R-:W3:Y:S04]  /*18200*/  MUFU.EX2 R97, R97 ;  /* 0x0000006100617308 */ /* 0x000ee80000000800 */
[----:B-1----:R-:W-:Y:S02]  /*18210*/  F2FP.BF16.PACK_AB R24, R91, R90 ;  /* 0x0000005a5b18723e */ /* 0x002fe400000010ff */
[C---:B----4-:R-:W-:Y:S03]  /*18220*/  F2FP.BF16.PACK_AB R25, R95.reuse, R92 ;  /* 0x0000005c5f19723e */ /* 0x050fe600000010ff */
[----:B--2---:R-:W-:Y:S01]  /*18230*/  F2FP.BF16.PACK_AB R26, R94, R93 ;  /* 0x0000005d5e1a723e */ /* 0x004fe200000010ff */
[----:B------:R-:W-:Y:S01]  /*18240*/  MUFU.EX2 R98, R98 ;  /* 0x0000006200627308 */ /* 0x000fe20000000800 */
[----:B------:R-:W-:Y:S04]  /*18250*/  FADD.FTZ R92, R92, R89 ;  /* 0x000000595c5c7221 */ /* 0x000fe80000010000 */
[----:B------:R-:W-:Y:S05]  /*18260*/  FADD.FTZ R95, R95, R92 ;  /* 0x0000005c5f5f7221 */ /* 0x000fea0000010000 */
[----:B------:R-:W1:Y:S01]  /*18270*/  MUFU.EX2 R99, R99 ;  /* 0x0000006300637308 */ /* 0x000e620000000800 */
[C---:B---3--:R-:W-:Y:S01]  /*18280*/  F2FP.BF16.PACK_AB R27, R97.reuse, R96 ;  /* 0x00000060611b723e */ /* 0x048fe200000010ff */
[----:B------:R-:W-:Y:S04]  /*18290*/  FADD.FTZ R96, R96, R95 ;  /* 0x0000005f60607221 */ /* 0x000fe80000010000 */
[----:B------:R-:W-:Y:S04]  /*182a0*/  FADD.FTZ R97, R97, R96 ;  /* 0x0000006061617221 */ /* 0x000fe80000010000 */
[----:B------:R-:W-:Y:S01]  /*182b0*/  MUFU.EX2 R100, R100 ;  /* 0x0000006400647308 */ /* 0x000fe20000000800 */
[C---:B------:R-:W-:Y:S08]  /*182c0*/  HMMA.16816.F32.BF16 R8, R24.reuse, R28, R8 ;  /* 0x0000001c1808723c */ /* 0x040ff00000041808 */
[C---:B------:R-:W-:Y:S01]  /*182d0*/  HMMA.16816.F32.BF16 R12, R24.reuse, R30, R12 ;  /* 0x0000001e180c723c */ /* 0x040fe2000004180c */
[----:B------:R-:W2:Y:S01]  /*182e0*/  LDSM.16.MT88.4 R28, [R237+0x10000] ;  /* 0x01000000ed1c783b */ /* 0x000ea20000004200 */
[----:B------:R-:W3:Y:S06]  /*182f0*/  MUFU.EX2 R101, R101 ;  /* 0x0000006500657308 */ /* 0x000eec0000000800 */
[C---:B-----5:R-:W-:Y:S04]  /*18300*/  HMMA.16816.F32.BF16 R132, R24.reuse, R32, R132 ;  /* 0x000000201884723c */ /* 0x060fe80000041884 */
[----:B------:R-:W-:Y:S04]  /*18310*/  MUFU.EX2 R102, R102 ;  /* 0x0000006600667308 */ /* 0x000fe80000000800 */
[C---:B------:R-:W-:Y:S01]  /*18320*/  HMMA.16816.F32.BF16 R136, R24.reuse, R34, R136 ;  /* 0x000000221888723c */ /* 0x040fe20000041888 */
[----:B------:R-:W4:Y:S05]  /*18330*/  LDSM.16.MT88.4 R32, [R235+0x10000] ;  /* 0x01000000eb20783b */ /* 0x000f2a0000004200 */
[----:B------:R-:W5:Y:S02]  /*18340*/  MUFU.EX2 R103, R103 ;  /* 0x0000006700677308 */ /* 0x000f640000000800 */
[C---:B------:R-:W-:Y:S08]  /*18350*/  HMMA.16816.F32.BF16 R16, R24.reuse, R36, R16 ;  /* 0x000000241810723c */ /* 0x040ff00000041810 */
[C---:B------:R-:W-:Y:S01]  /*18360*/  HMMA.16816.F32.BF16 R140, R24.reuse, R38, R140 ;  /* 0x00000026188c723c */ /* 0x040fe2000004188c */
[----:B------:R-:W-:Y:S01]  /*18370*/  MUFU.EX2 R104, R104 ;  /* 0x0000006800687308 */ /* 0x000fe20000000800 */
[----:B------:R-:W2:Y:S06]  /*18380*/  LDSM.16.MT88.4 R36, [R234+0x10000] ;  /* 0x01000000ea24783b */ /* 0x000eac0000004200 */
[C---:B------:R-:W-:Y:S03]  /*18390*/  HMMA.16816.F32.BF16 R144, R24.reuse, R40, R144 ;  /* 0x000000281890723c */ /* 0x040fe60000041890 */
[----:B------:R-:W4:Y:S04]  /*183a0*/  MUFU.EX2 R105, R105 ;  /* 0x0000006900697308 */ /* 0x000f280000000800 */
[----:B------:R-:W-:Y:S01]  /*183b0*/  FADD.FTZ R41, R7, R180 ;  /* 0x000000b407297221 */ /* 0x000fe20000010000 */
[----:B------:R-:W-:Y:S04]  /*183c0*/  HMMA.16816.F32.BF16 R20, R24, R42, R20 ;  /* 0x0000002a1814723c */ /* 0x000fe80000041814 */
[----:B------:R-:W-:Y:S01]  /*183d0*/  FADD.FTZ R41, R166, R41 ;  /* 0x00000029a6297221 */ /* 0x000fe20000010000 */
[----:B------:R-:W-:Y:S02]  /*183e0*/  MUFU.EX2 R106, R106 ;  /* 0x0000006a006a7308 */ /* 0x000fe40000000800 */
[----:B-1----:R-:W-:Y:S02]  /*183f0*/  F2FP.BF16.PACK_AB R24, R99, R98 ;  /* 0x000000626318723e */ /* 0x002fe400000010ff */
[----:B---3--:R-:W-:Y:S03]  /*18400*/  F2FP.BF16.PACK_AB R25, R101, R100 ;  /* 0x000000646519723e */ /* 0x008fe600000010ff */
[----:B-----5:R-:W-:Y:S01]  /*18410*/  F2FP.BF16.PACK_AB R26, R103, R102 ;  /* 0x00000066671a723e */ /* 0x020fe200000010ff */
[----:B------:R-:W-:Y:S02]  /*18420*/  FADD.FTZ R100, R100, R97 ;  /* 0x0000006164647221 */ /* 0x000fe40000010000 */
[----:B------:R-:W1:Y:S02]  /*18430*/  MUFU.EX2 R107, R107 ;  /* 0x0000006b006b7308 */ /* 0x000e640000000800 */
[----:B------:R-:W-:Y:S01]  /*18440*/  FADD.FTZ R101, R101, R100 ;  /* 0x0000006465657221 */ /* 0x000fe20000010000 */
[C---:B----4-:R-:W-:Y:S03]  /*18450*/  F2FP.BF16.PACK_AB R27, R105.reuse, R104 ;  /* 0x00000068691b723e */ /* 0x050fe600000010ff */
[----:B------:R-:W-:Y:S04]  /*18460*/  FADD.FTZ R104, R104, R101 ;  /* 0x0000006568687221 */ /* 0x000fe80000010000 */
[----:B------:R-:W-:Y:S01]  /*18470*/  MUFU.EX2 R108, R108 ;  /* 0x0000006c006c7308 */ /* 0x000fe20000000800 */
[C---:B--2---:R-:W-:Y:S03]  /*18480*/  HMMA.16816.F32.BF16 R8, R24.reuse, R28, R8 ;  /* 0x0000001c1808723c */ /* 0x044fe60000041808 */
[----:B------:R-:W-:Y:S04]  /*18490*/  FADD.FTZ R105, R105, R104 ;  /* 0x0000006869697221 */ /* 0x000fe80000010000 */
[----:B------:R-:W-:Y:S01]  /*184a0*/  FADD.FTZ R28, R6, R41 ;  /* 0x00000029061c7221 */ /* 0x000fe20000010000 */
[C---:B------:R-:W-:Y:S01]  /*184b0*/  HMMA.16816.F32.BF16 R12, R24.reuse, R30, R12 ;  /* 0x0000001e180c723c */ /* 0x040fe2000004180c */
[----:B------:R-:W2:Y:S01]  /*184c0*/  LDSM.16.MT88.4 R40, [R233+0x10000] ;  /* 0x01000000e928783b */ /* 0x000ea20000004200 */
[----:B------:R-:W3:Y:S02]  /*184d0*/  MUFU.EX2 R3, R3 ;  /* 0x0000000300037308 */ /* 0x000ee40000000800 */
[----:B------:R-:W-:Y:S04]  /*184e0*/  FADD.FTZ R177, R177, R28 ;  /* 0x0000001cb1b17221 */ /* 0x000fe80000010000 */
[C---:B------:R-:W-:Y:S04]  /*184f0*/  HMMA.16816.F32.BF16 R132, R24.reuse, R32, R132 ;  /* 0x000000201884723c */ /* 0x040fe80000041884 */
[----:B------:R-:W-:Y:S01]  /*18500*/  FADD.FTZ R184, R184, R177 ;  /* 0x000000b1b8b87221 */ /* 0x000fe20000010000 */
[----:B------:R4:W-:Y:S03]  /*18510*/  MUFU.EX2 R7, R112 ;  /* 0x0000007000077308 */ /* 0x0009e60000000800 */
[C---:B------:R-:W-:Y:S04]  /*18520*/  HMMA.16816.F32.BF16 R136, R24.reuse, R34, R136 ;  /* 0x000000221888723c */ /* 0x040fe80000041888 */
[----:B------:R-:W-:Y:S03]  /*18530*/  FADD.FTZ R187, R187, R184 ;  /* 0x000000b8bbbb7221 */ /* 0x000fe60000010000 */
[----:B------:R-:W5:Y:S01]  /*18540*/  MUFU.EX2 R6, R113 ;  /* 0x0000007100067308 */ /* 0x000f620000000800 */
[C---:B------:R-:W-:Y:S04]  /*18550*/  HMMA.16816.F32.BF16 R16, R24.reuse, R36, R16 ;  /* 0x000000241810723c */ /* 0x040fe80000041810 */
[----:B------:R-:W-:Y:S04]  /*18560*/  FADD.FTZ R28, R188, R187 ;  /* 0x000000bbbc1c7221 */ /* 0x000fe80000010000 */
[C---:B------:R-:W-:Y:S01]  /*18570*/  HMMA.16816.F32.BF16 R140, R24.reuse, R38, R140 ;  /* 0x00000026188c723c */ /* 0x040fe2000004188c */
[----:B------:R-:W-:Y:S01]  /*18580*/  MUFU.EX2 R109, R109 ;  /* 0x0000006d006d7308 */ /* 0x000fe20000000800 */
[----:B------:R-:W-:Y:S02]  /*18590*/  LDSM.16.MT88.4 R36, [R234+0x10800] ;  /* 0x01080000ea24783b */ /* 0x000fe40000004200 */
[----:B------:R-:W-:Y:S02]  /*185a0*/  FADD.FTZ R28, R191, R28 ;  /* 0x0000001cbf1c7221 */ /* 0x000fe40000010000 */
[----:B----4-:R-:W-:Y:S02]  /*185b0*/  FFMA.FTZ R112, R117, c[0x0][0x23c], -R167 ;  /* 0x00008f0075707a23 */ /* 0x010fe400000108a7 */
[----:B------:R-:W-:Y:S01]  /*185c0*/  FADD.FTZ R33, R171, R28 ;  /* 0x0000001cab217221 */ /* 0x000fe20000010000 */
[C---:B--2---:R-:W-:Y:S01]  /*185d0*/  HMMA.16816.F32.BF16 R144, R24.reuse, R40, R144 ;  /* 0x000000281890723c */ /* 0x044fe20000041890 */
[----:B------:R-:W2:Y:S01]  /*185e0*/  LDSM.16.MT88.4 R28, [R237+0x10800] ;  /* 0x01080000ed1c783b */ /* 0x000ea20000004200 */
[----:B------:R-:W4:Y:S01]  /*185f0*/  MUFU.EX2 R110, R110 ;  /* 0x0000006e006e7308 */ /* 0x000f220000000800 */
[----:B------:R-:W-:Y:S04]  /*18600*/  FADD.FTZ R33, R168, R33 ;  /* 0x00000021a8217221 */ /* 0x000fe80000010000 */
[----:B------:R-:W-:Y:S01]  /*18610*/  FADD.FTZ R192, R192, R33 ;  /* 0x00000021c0c07221 */ /* 0x000fe20000010000 */
[----:B------:R-:W-:Y:S01]  /*18620*/  HMMA.16816.F32.BF16 R20, R24, R42, R20 ;  /* 0x0000002a1814723c */ /* 0x000fe20000041814 */
[----:B------:R-:W2:Y:S03]  /*18630*/  LDSM.16.MT88.4 R32, [R235+0x10800] ;  /* 0x01080000eb20783b */ /* 0x000ea60000004200 */
[----:B------:R-:W-:Y:S01]  /*18640*/  FADD.FTZ R195, R195, R192 ;  /* 0x000000c0c3c37221 */ /* 0x000fe20000010000 */
[----:B------:R-:W2:Y:S01]  /*18650*/  MUFU.EX2 R112, R112 ;  /* 0x0000007000707308 */ /* 0x000ea20000000800 */
[----:B------:R-:W-:Y:S01]  /*18660*/  FFMA.FTZ R41, R119, c[0x0][0x23c], -R5 ;  /* 0x00008f0077297a23 */ /* 0x000fe20000010805 */
[----:B-1----:R-:W-:Y:S01]  /*18670*/  F2FP.BF16.PACK_AB R24, R107, R106 ;  /* 0x0000006a6b18723e */ /* 0x002fe200000010ff */
[----:B------:R-:W-:Y:S01]  /*18680*/  FADD.FTZ R160, R160, R195 ;  /* 0x000000c3a0a07221 */ /* 0x000fe20000010000 */
[----:B---3--:R-:W-:Y:S03]  /*18690*/  F2FP.BF16.PACK_AB R25, R3, R108 ;  /* 0x0000006c0319723e */ /* 0x008fe600000010ff */
[----:B-----5:R-:W-:Y:S01]  /*186a0*/  F2FP.BF16.PACK_AB R26, R6, R7 ;  /* 0x00000007061a723e */ /* 0x020fe200000010ff */
[----:B------:R-:W-:Y:S02]  /*186b0*/  FADD.FTZ R160, R161, R160 ;  /* 0x000000a0a1a07221 */ /* 0x000fe40000010000 */
[--C-:B------:R-:W-:Y:S01]  /*186c0*/  FFMA.FTZ R42, R120, c[0x0][0x23c], -R167.reuse ;  /* 0x00008f00782a7a23 */ /* 0x100fe200000108a7 */
[----:B------:R-:W-:Y:S01]  /*186d0*/  MUFU.EX2 R40, R118 ;  /* 0x0000007600287308 */ /* 0x000fe20000000800 */
[----:B------:R-:W-:Y:S01]  /*186e0*/  FADD.FTZ R155, R155, R160 ;  /* 0x000000a09b9b7221 */ /* 0x000fe20000010000 */
[----:B----4-:R-:W-:Y:S01]  /*186f0*/  F2FP.BF16.PACK_AB R27, R110, R109 ;  /* 0x0000006d6e1b723e */ /* 0x010fe200000010ff */
[----:B------:R-:W-:Y:S02]  /*18700*/  FFMA.FTZ R43, R121, c[0x0][0x23c], -R167 ;  /* 0x00008f00792b7a23 */ /* 0x000fe400000108a7 */
[----:B------:R-:W-:Y:S02]  /*18710*/  FADD.FTZ R155, R154, R155 ;  /* 0x0000009b9a9b7221 */ /* 0x000fe40000010000 */
[----:B------:R-:W-:Y:S02]  /*18720*/  FFMA.FTZ R167, R129, c[0x0][0x23c], -R167 ;  /* 0x00008f0081a77a23 */ /* 0x000fe400000108a7 */
[----:B------:R-:W-:Y:S01]  /*18730*/  FADD.FTZ R158, R158, R155 ;  /* 0x0000009b9e9e7221 */ /* 0x000fe20000010000 */
[----:B------:R-:W1:Y:S01]  /*18740*/  MUFU.EX2 R41, R41 ;  /* 0x0000002900297308 */ /* 0x000e620000000800 */
[----:B------:R-:W-:Y:S02]  /*18750*/  FADD.FTZ R108, R108, R105 ;  /* 0x000000696c6c7221 */ /* 0x000fe40000010000 */
[----:B------:R-:W-:Y:S02]  /*18760*/  FADD.FTZ R159, R159, R158 ;  /* 0x0000009e9f9f7221 */ /* 0x000fe40000010000 */
[----:B------:R-:W-:Y:S01]  /*18770*/  FADD.FTZ R108, R3, R108 ;  /* 0x0000006c036c7221 */ /* 0x000fe20000010000 */
[C---:B--2---:R-:W-:Y:S03]  /*18780*/  HMMA.16816.F32.BF16 R8, R24.reuse, R28, R8 ;  /* 0x0000001c1808723c */ /* 0x044fe60000041808 */
[----:B------:R-:W-:Y:S01]  /*18790*/  FADD.FTZ R114, R44, R159 ;  /* 0x0000009f2c727221 */ /* 0x000fe20000010000 */
[----:B------:R-:W-:Y:S01]  /*187a0*/  MUFU.EX2 R42, R42 ;  /* 0x0000002a002a7308 */ /* 0x000fe20000000800 */
[----:B------:R-:W-:Y:S01]  /*187b0*/  LDSM.16.MT88.4 R156, [R237+0x11800] ;  /* 0x01180000ed9c783b */ /* 0x000fe20000004200 */
[----:B------:R-:W-:Y:S02]  /*187c0*/  FFMA.FTZ R44, R122, c[0x0][0x23c], -R5 ;  /* 0x00008f007a2c7a23 */ /* 0x000fe40000010805 */
[C---:B------:R-:W-:Y:S04]  /*187d0*/  HMMA.16816.F32.BF16 R12, R24.reuse, R30, R12 ;  /* 0x0000001e180c723c */ /* 0x040fe8000004180c */
[----:B------:R-:W-:Y:S01]  /*187e0*/  FADD.FTZ R45, R45, R114 ;  /* 0x000000722d2d7221 */ /* 0x000fe20000010000 */
[----:B------:R-:W2:Y:S01]  /*187f0*/  LDSM.16.MT88.4 R28, [R233+0x10800] ;  /* 0x01080000e91c783b */ /* 0x000ea20000004200 */
[----:B------:R-:W3:Y:S01]  /*18800*/  MUFU.EX2 R43, R43 ;  /* 0x0000002b002b7308 */ /* 0x000ee20000000800 */
[----:B------:R-:W-:Y:S01]  /*18810*/  FADD.FTZ R109, R109, R108 ;  /* 0x0000006c6d6d7221 */ /* 0x000fe20000010000 */
[C---:B------:R-:W-:Y:S04]  /*18820*/  HMMA.16816.F32.BF16 R132, R24.reuse, R32, R132 ;  /* 0x000000201884723c */ /* 0x040fe80000041884 */
[----:B------:R-:W-:Y:S02]  /*18830*/  FADD.FTZ R48, R48, R45 ;  /* 0x0000002d30307221 */ /* 0x000fe40000010000 */
[--C-:B------:R-:W-:Y:S02]  /*18840*/  FFMA.FTZ R45, R123, c[0x0][0x23c], -R5.reuse ;  /* 0x00008f007b2d7a23 */ /* 0x100fe40000010805 */
[C---:B------:R-:W-:Y:S01]  /*18850*/  HMMA.16816.F32.BF16 R136, R24.reuse, R34, R136 ;  /* 0x000000221888723c */ /* 0x040fe20000041888 */
[----:B------:R-:W4:Y:S01]  /*18860*/  LDSM.16.MT88.4 R32, [R237+0x11000] ;  /* 0x01100000ed20783b */ /* 0x000f220000004200 */
[----:B------:R-:W-:Y:S02]  /*18870*/  MUFU.EX2 R44, R44 ;  /* 0x0000002c002c7308 */ /* 0x000fe40000000800 */
[----:B------:R-:W-:Y:S02]  /*18880*/  FADD.FTZ R49, R49, R48 ;  /* 0x0000003031317221 */ /* 0x000fe40000010000 */
[----:B------:R-:W-:Y:S02]  /*18890*/  FFMA.FTZ R48, R126, c[0x0][0x23c], -R5 ;  /* 0x00008f007e307a23 */ /* 0x000fe40000010805 */
[C---:B------:R-:W-:Y:S04]  /*188a0*/  HMMA.16816.F32.BF16 R16, R24.reuse, R36, R16 ;  /* 0x000000241810723c */ /* 0x040fe80000041810 */
[----:B------:R-:W-:Y:S01]  /*188b0*/  FADD.FTZ R52, R52, R49 ;  /* 0x0000003134347221 */ /* 0x000fe20000010000 */
[----:B------:R-:W5:Y:S01]  /*188c0*/  MUFU.EX2 R45, R45 ;  /* 0x0000002d002d7308 */ /* 0x000f620000000800 */
[----:B------:R-:W-:Y:S02]  /*188d0*/  FFMA.FTZ R49, R127, c[0x0][0x23c], -R5 ;  /* 0x00008f007f317a23 */ /* 0x000fe40000010805 */
[C---:B------:R-:W-:Y:S04]  /*188e0*/  HMMA.16816.F32.BF16 R140, R24.reuse, R38, R140 ;  /* 0x00000026188c723c */ /* 0x040fe8000004188c */
[----:B------:R-:W-:Y:S02]  /*188f0*/  FADD.FTZ R53, R53, R52 ;  /* 0x0000003435357221 */ /* 0x000fe40000010000 */
[----:B------:R-:W-:Y:S01]  /*18900*/  FADD.FTZ R109, R110, R109 ;  /* 0x0000006d6e6d7221 */ /* 0x000fe20000010000 */
[----:B------:R-:W-:Y:S01]  /*18910*/  MUFU.EX2 R167, R167 ;  /* 0x000000a700a77308 */ /* 0x000fe20000000800 */
[----:B------:R-:W-:Y:S04]  /*18920*/  FADD.FTZ R36, R56, R53 ;  /* 0x0000003538247221 */ /* 0x000fe80000010000 */
[----:B------:R-:W-:Y:S01]  /*18930*/  FADD.FTZ R36, R57, R36 ;  /* 0x0000002439247221 */ /* 0x000fe20000010000 */
[C---:B--2---:R-:W-:Y:S03]  /*18940*/  HMMA.16816.F32.BF16 R144, R24.reuse, R28, R144 ;  /* 0x0000001c1890723c */ /* 0x044fe60000041890 */
[----:B------:R-:W-:Y:S01]  /*18950*/  FADD.FTZ R149, R149, R36 ;  /* 0x0000002495957221 */ /* 0x000fe20000010000 */
[----:B------:R-:W-:Y:S01]  /*18960*/  MUFU.EX2 R46, R46 ;  /* 0x0000002e002e7308 */ /* 0x000fe20000000800 */
[----:B------:R-:W2:Y:S02]  /*18970*/  LDSM.16.MT88.4 R36, [R235+0x11000] ;  /* 0x01100000eb24783b */ /* 0x000ea40000004200 */
[----:B------:R-:W-:Y:S01]  /*18980*/  FADD.FTZ R149, R60, R149 ;  /* 0x000000953c957221 */ /* 0x000fe20000010000 */
[----:B------:R-:W-:Y:S04]  /*18990*/  HMMA.16816.F32.BF16 R20, R24, R30, R20 ;  /* 0x0000001e1814723c */ /* 0x000fe80000041814 */
[----:B------:R-:W-:Y:S01]  /*189a0*/  FADD.FTZ R64, R64, R149 ;  /* 0x0000009540407221 */ /* 0x000fe20000010000 */
[----:B------:R-:W2:Y:S01]  /*189b0*/  LDSM.16.MT88.4 R28, [R234+0x11000] ;  /* 0x01100000ea1c783b */ /* 0x000ea20000004200 */
[----:B------:R-:W2:Y:S01]  /*189c0*/  MUFU.EX2 R47, R47 ;  /* 0x0000002f002f7308 */ /* 0x000ea20000000800 */
[----:B------:R-:W-:Y:S01]  /*189d0*/  F2FP.BF16.PACK_AB R24, R112, R111 ;  /* 0x0000006f7018723e */ /* 0x000fe200000010ff */
[----:B------:R-:W-:Y:S01]  /*189e0*/  FADD.FTZ R64, R63, R64 ;  /* 0x000000403f407221 */ /* 0x000fe20000010000 */
[----:B-1----:R-:W-:Y:S03]  /*189f0*/  F2FP.BF16.PACK_AB R25, R41, R40 ;  /* 0x000000282919723e */ /* 0x002fe600000010ff */
[----:B---3--:R-:W-:Y:S01]  /*18a00*/  F2FP.BF16.PACK_AB R26, R43, R42 ;  /* 0x0000002a2b1a723e */ /* 0x008fe200000010ff */
[----:B------:R-:W-:Y:S01]  /*18a10*/  FADD.FTZ R67, R67, R64 ;  /* 0x0000004043437221 */ /* 0x000fe20000010000 */
[----:B-----5:R-:W-:Y:S01]  /*18a20*/  F2FP.BF16.PACK_AB R27, R45, R44 ;  /* 0x0000002c2d1b723e */ /* 0x020fe200000010ff */
[----:B------:R-:W-:Y:S01]  /*18a30*/  FADD.FTZ R40, R40, R109 ;  /* 0x0000006d28287221 */ /* 0x000fe20000010000 */
[----:B------:R-:W-:Y:S01]  /*18a40*/  MUFU.EX2 R48, R48 ;  /* 0x0000003000307308 */ /* 0x000fe20000000800 */
[----:B------:R-:W-:Y:S02]  /*18a50*/  FADD.FTZ R67, R68, R67 ;  /* 0x0000004344437221 */ /* 0x000fe40000010000 */
[----:B------:R-:W-:Y:S02]  /*18a60*/  FADD.FTZ R41, R41, R40 ;  /* 0x0000002829297221 */ /* 0x000fe40000010000 */
[C---:B----4-:R-:W-:Y:S03]  /*18a70*/  HMMA.16816.F32.BF16 R8, R24.reuse, R32, R8 ;  /* 0x000000201808723c */ /* 0x050fe60000041808 */
[----:B------:R-:W-:Y:S02]  /*18a80*/  FADD.FTZ R148, R148, R67 ;  /* 0x0000004394947221 */ /* 0x000fe40000010000 */
[----:B------:R-:W1:Y:S01]  /*18a90*/  MUFU.EX2 R49, R49 ;  /* 0x0000003100317308 */ /* 0x000e620000000800 */
[----:B------:R-:W-:Y:S02]  /*18aa0*/  FADD.FTZ R44, R44, R41 ;  /* 0x000000292c2c7221 */ /* 0x000fe40000010000 */
[C---:B------:R-:W-:Y:S01]  /*18ab0*/  HMMA.16816.F32.BF16 R12, R24.reuse, R34, R12 ;  /* 0x00000022180c723c */ /* 0x040fe2000004180c */
[----:B------:R-:W3:Y:S03]  /*18ac0*/  LDSM.16.MT88.4 R32, [R233+0x11000] ;  /* 0x01100000e920783b */ /* 0x000ee60000004200 */
[----:B------:R-:W-:Y:S01]  /*18ad0*/  FADD.FTZ R71, R71, R148 ;  /* 0x0000009447477221 */ /* 0x000fe20000010000 */
[----:B--2---:R-:W-:Y:S01]  /*18ae0*/  F2FP.BF16.PACK_AB R148, R47, R46 ;  /* 0x0000002e2f94723e */ /* 0x004fe200000010ff */
[----:B------:R-:W-:Y:S01]  /*18af0*/  FADD.FTZ R45, R45, R44 ;  /* 0x0000002c2d2d7221 */ /* 0x000fe20000010000 */
[----:B------:R-:W2:Y:S01]  /*18b00*/  MUFU.EX2 R50, R50 ;  /* 0x0000003200327308 */ /* 0x000ea20000000800 */
[C---:B------:R-:W-:Y:S04]  /*18b10*/  HMMA.16816.F32.BF16 R132, R24.reuse, R36, R132 ;  /* 0x000000241884723c */ /* 0x040fe80000041884 */
[----:B------:R-:W-:Y:S03]  /*18b20*/  FADD.FTZ R74, R74, R71 ;  /* 0x000000474a4a7221 */ /* 0x000fe60000010000 */
[--C-:B------:R-:W-:Y:S01]  /*18b30*/  FFMA.FTZ R36, R130, c[0x0][0x23c], -R5.reuse ;  /* 0x00008f0082247a23 */ /* 0x100fe20000010805 */
[C---:B------:R-:W-:Y:S04]  /*18b40*/  HMMA.16816.F32.BF16 R136, R24.reuse, R38, R136 ;  /* 0x000000261888723c */ /* 0x040fe80000041888 */
[----:B------:R-:W-:Y:S01]  /*18b50*/  FADD.FTZ R75, R75, R74 ;  /* 0x0000004a4b4b7221 */ /* 0x000fe20000010000 */
[----:B-1----:R-:W-:Y:S01]  /*18b60*/  F2FP.BF16.PACK_AB R149, R49, R48 ;  /* 0x000000303195723e */ /* 0x002fe200000010ff */
[----:B------:R-:W-:Y:S01]  /*18b70*/  FFMA.FTZ R5, R131, c[0x0][0x23c], -R5 ;  /* 0x00008f0083057a23 */ /* 0x000fe20000010805 */
[----:B------:R-:W-:Y:S01]  /*18b80*/  MUFU.EX2 R36, R36 ;  /* 0x0000002400247308 */ /* 0x000fe20000000800 */
[C---:B------:R-:W-:Y:S04]  /*18b90*/  HMMA.16816.F32.BF16 R16, R24.reuse, R28, R16 ;  /* 0x0000001c1810723c */ /* 0x040fe80000041810 */
[----:B------:R-:W-:Y:S02]  /*18ba0*/  FADD.FTZ R78, R78, R75 ;  /* 0x0000004b4e4e7221 */ /* 0x000fe40000010000 */
[----:B------:R-:W-:Y:S01]  /*18bb0*/  FADD.FTZ R48, R48, R45 ;  /* 0x0000002d30307221 */ /* 0x000fe20000010000 */
[----:B--2---:R-:W-:Y:S01]  /*18bc0*/  F2FP.BF16.PACK_AB R150, R167, R50 ;  /* 0x00000032a796723e */ /* 0x004fe200000010ff */
[C---:B------:R-:W-:Y:S01]  /*18bd0*/  HMMA.16816.F32.BF16 R140, R24.reuse, R30, R140 ;  /* 0x0000001e188c723c */ /* 0x040fe2000004188c */
[----:B------:R-:W1:Y:S03]  /*18be0*/  MUFU.EX2 R5, R5 ;  /* 0x0000000500057308 */ /* 0x000e660000000800 */
[----:B------:R-:W-:Y:S02]  /*18bf0*/  FADD.FTZ R79, R79, R78 ;  /* 0x0000004e4f4f7221 */ /* 0x000fe40000010000 */
[----:B------:R-:W-:Y:S02]  /*18c00*/  FADD.FTZ R49, R49, R48 ;  /* 0x0000003031317221 */ /* 0x000fe40000010000 */
[----:B------:R-:W-:Y:S01]  /*18c10*/  FADD.FTZ R28, R82, R79 ;  /* 0x0000004f521c7221 */ /* 0x000fe20000010000 */
[C---:B---3--:R-:W-:Y:S03]  /*18c20*/  HMMA.16816.F32.BF16 R144, R24.reuse, R32, R144 ;  /* 0x000000201890723c */ /* 0x048fe60000041890 */
[----:B------:R-:W-:Y:S04]  /*18c30*/  FADD.FTZ R28, R83, R28 ;  /* 0x0000001c531c7221 */ /* 0x000fe80000010000 */
[----:B------:R-:W-:Y:S01]  /*18c40*/  FADD.FTZ R37, R87, R28 ;  /* 0x0000001c57257221 */ /* 0x000fe20000010000 */
[----:B------:R-:W-:Y:S01]  /*18c50*/  HMMA.16816.F32.BF16 R20, R24, R34, R20 ;  /* 0x000000221814723c */ /* 0x000fe20000041814 */
[----:B------:R-:W2:Y:S03]  /*18c60*/  LDSM.16.MT88.4 R28, [R235+0x11800] ;  /* 0x01180000eb1c783b */ /* 0x000ea60000004200 */
[----:B------:R-:W-:Y:S04]  /*18c70*/  FADD.FTZ R37, R86, R37 ;  /* 0x0000002556257221 */ /* 0x000fe80000010000 */
[----:B------:R-:W-:Y:S01]  /*18c80*/  FADD.FTZ R32, R90, R37 ;  /* 0x000000255a207221 */ /* 0x000fe20000010000 */
[----:B-1----:R-:W-:Y:S01]  /*18c90*/  F2FP.BF16.PACK_AB R151, R5, R36 ;  /* 0x000000240597723e */ /* 0x002fe200000010ff */
[----:B------:R-:W1:Y:S02]  /*18ca0*/  LDSM.16.MT88.4 R24, [R234+0x11800] ;  /* 0x01180000ea18783b */ /* 0x000e640000004200 */
[----:B------:R-:W-:Y:S02]  /*18cb0*/  FADD.FTZ R32, R91, R32 ;  /* 0x000000205b207221 */ /* 0x000fe40000010000 */
[----:B------:R-:W-:Y:S02]  /*18cc0*/  FADD.FTZ R36, R36, R49 ;  /* 0x0000003124247221 */ /* 0x000fe40000010000 */
[C---:B------:R-:W-:Y:S02]  /*18cd0*/  HMMA.16816.F32.BF16 R160, R148.reuse, R156, R8 ;  /* 0x0000009c94a0723c */ /* 0x040fe40000041808 */
[----:B------:R-:W3:Y:S03]  /*18ce0*/  LDSM.16.MT88.4 R8, [R233+0x11800] ;  /* 0x01180000e908783b */ /* 0x000ee60000004200 */
[----:B------:R-:W-:Y:S03]  /*18cf0*/  FADD.FTZ R33, R93, R32 ;  /* 0x000000205d217221 */ /* 0x000fe60000010000 */
[C---:B------:R-:W-:Y:S04]  /*18d00*/  HMMA.16816.F32.BF16 R156, R148.reuse, R158, R12 ;  /* 0x0000009e949c723c */ /* 0x040fe8000004180c */
[----:B------:R-:W-:Y:S04]  /*18d10*/  FADD.FTZ R33, R94, R33 ;  /* 0x000000215e217221 */ /* 0x000fe80000010000 */
[----:B------:R-:W-:Y:S04]  /*18d20*/  FADD.FTZ R98, R98, R33 ;  /* 0x0000002162627221 */ /* 0x000fe80000010000 */
[----:B------:R-:W-:Y:S04]  /*18d30*/  FADD.FTZ R99, R99, R98 ;  /* 0x0000006263637221 */ /* 0x000fe80000010000 */
[----:B------:R-:W-:Y:S01]  /*18d40*/  FADD.FTZ R102, R102, R99 ;  /* 0x0000006366667221 */ /* 0x000fe20000010000 */
[C---:B--2---:R-:W-:Y:S03]  /*18d50*/  HMMA.16816.F32.BF16 R132, R148.reuse, R28, R132 ;  /* 0x0000001c9484723c */ /* 0x044fe60000041884 */
[----:B------:R-:W-:Y:S04]  /*18d60*/  FADD.FTZ R103, R103, R102 ;  /* 0x0000006667677221 */ /* 0x000fe80000010000 */
[----:B------:R-:W-:Y:S01]  /*18d70*/  FADD.FTZ R12, R106, R103 ;  /* 0x000000676a0c7221 */ /* 0x000fe20000010000 */
[C---:B------:R-:W-:Y:S04]  /*18d80*/  HMMA.16816.F32.BF16 R136, R148.reuse, R30, R136 ;  /* 0x0000001e9488723c */ /* 0x040fe80000041888 */
[----:B------:R-:W-:Y:S04]  /*18d90*/  FADD.FTZ R12, R107, R12 ;  /* 0x0000000c6b0c7221 */ /* 0x000fe80000010000 */
[C---:B-1----:R-:W-:Y:S04]  /*18da0*/  HMMA.16816.F32.BF16 R152, R148.reuse, R24, R16 ;  /* 0x000000189498723c */ /* 0x042fe80000041810 */
[----:B------:R-:W-:Y:S04]  /*18db0*/  FADD.FTZ R7, R7, R12 ;  /* 0x0000000c07077221 */ /* 0x000fe80000010000 */
[C---:B------:R-:W-:Y:S04]  /*18dc0*/  HMMA.16816.F32.BF16 R140, R148.reuse, R26, R140 ;  /* 0x0000001a948c723c */ /* 0x040fe8000004188c */
[----:B------:R-:W-:Y:S04]  /*18dd0*/  FADD.FTZ R6, R6, R7 ;  /* 0x0000000706067221 */ /* 0x000fe80000010000 */
[----:B------:R-:W-:Y:S01]  /*18de0*/  FADD.FTZ R3, R111, R6 ;  /* 0x000000066f037221 */ /* 0x000fe20000010000 */
[C---:B---3--:R-:W-:Y:S03]  /*18df0*/  HMMA.16816.F32.BF16 R144, R148.reuse, R8, R144 ;  /* 0x000000089490723c */ /* 0x048fe60000041890 */
[----:B------:R-:W-:Y:S04]  /*18e00*/  FADD.FTZ R3, R112, R3 ;  /* 0x0000000370037221 */ /* 0x000fe80000010000 */
[----:B------:R-:W-:Y:S01]  /*18e10*/  FADD.FTZ R42, R42, R3 ;  /* 0x000000032a2a7221 */ /* 0x000fe20000010000 */
[----:B------:R-:W-:Y:S04]  /*18e20*/  HMMA.16816.F32.BF16 R148, R148, R10, R20 ;  /* 0x0000000a9494723c */ /* 0x000fe80000041814 */
[----:B------:R-:W-:Y:S04]  /*18e30*/  FADD.FTZ R43, R43, R42 ;  /* 0x0000002a2b2b7221 */ /* 0x000fe80000010000 */
[----:B------:R-:W-:Y:S04]  /*18e40*/  FADD.FTZ R46, R46, R43 ;  /* 0x0000002b2e2e7221 */ /* 0x000fe80000010000 */
[----:B------:R-:W-:Y:S04]  /*18e50*/  FADD.FTZ R47, R47, R46 ;  /* 0x0000002e2f2f7221 */ /* 0x000fe80000010000 */
[----:B------:R-:W-:Y:S04]  /*18e60*/  FADD.FTZ R50, R50, R47 ;  /* 0x0000002f32327221 */ /* 0x000fe80000010000 */
[----:B------:R-:W-:Y:S05]  /*18e70*/  FADD.FTZ R3, R167, R50 ;  /* 0x00000032a7037221 */ /* 0x000fea0000010000 */
[----:B------:R1:W-:Y:S02]  /*18e80*/  STL [R1+0x4], R3 ;  /* 0x0000040301007387 */ /* 0x0003e40000100800 */
[----:B-1----:R-:W-:Y:S05]  /*18e90*/  FADD.FTZ R3, R5, R36 ;  /* 0x0000002405037221 */ /* 0x002fea0000010000 */
[----:B------:R1:W-:Y:S02]  /*18ea0*/  STL [R1], R3 ;  /* 0x0000000301007387 */ /* 0x0003e40000100800 */
[----:B-1----:R-:W-:Y:S01]  /*18eb0*/  MOV R3, R0 ;  /* 0x0000000000037202 */ /* 0x002fe20000000f00 */
[----:B------:R-:W-:-:S05]  /*18ec0*/  @P0 BRA `(.L_x_777) ;  /* 0xffff9da000000947 */ /* 0x000fca000383ffff */
.L_x_773:
[----:B------:R-:W3:Y:S01]  /*18ed0*/  LDL.LU R5, [R1+0x4] ;  /* 0x0000040001057983 */ /* 0x000ee20000300800 */
[----:B------:R-:W-:-:S02]  /*18ee0*/  IMAD.MOV.U32 R7, RZ, RZ, 0x3f800000 ;  /* 0x3f800000ff077424 */ /* 0x000fc400078e00ff */
[----:B------:R-:W-:Y:S01]  /*18ef0*/  IMAD.MOV.U32 R8, RZ, RZ, 0x3f800000 ;  /* 0x3f800000ff087424 */ /* 0x000fe200078e00ff */
[----:B--2---:R-:W2:Y:S01]  /*18f00*/  LDL.LU R4, [R1] ;  /* 0x0000000001047983 */ /* 0x004ea20000300800 */
[----:B------:R-:W1:Y:S01]  /*18f10*/  S2UR UR6, SR_CTAID.Y ;  /* 0x00000000000679c3 */ /* 0x000e620000002600 */
[----:B------:R-:W-:Y:S01]  /*18f20*/  UISETP.NE.AND UP1, UPT, UR11, -0x1, UPT ;  /* 0xffffffff0b00788c */ /* 0x000fe2000bf25270 */
[----:B------:R-:W-:Y:S01]  /*18f30*/  BSSY B0, `(.L_x_778) ;  /* 0x00000aa000007945 */ /* 0x000fe20003800000 */
[----:B------:R-:W-:Y:S02]  /*18f40*/  ULDC.64 UR4, c[0x0][0x1e8] ;  /* 0x00007a0000047ab9 */ /* 0x000fe40000000a00 */
[----:B------:R-:W-:-:S03]  /*18f50*/  ULDC UR9, c[0x0][0x214] ;  /* 0x0000850000097ab9 */ /* 0x000fc60000000800 */
[----:B------:R-:W4:Y:S04]  /*18f60*/  S2UR UR7, SR_CTAID.Z ;  /* 0x00000000000779c3 */ /* 0x000f280000002700 */
[----:B------:R-:W-:-:S04]  /*18f70*/  @UP1 UIMAD.WIDE.U32 UR12, UR11, UR4, URZ ;  /* 0x000000040b0c12a5 */ /* 0x000fc8000f8e003f */
[----:B------:R-:W-:-:S03]  /*18f80*/  @UP1 UIMAD UR8, UR11, UR5, UR13 ;  /* 0x000000050b0812a4 */ /* 0x000fc6000f8e020d */
[----:B------:R-:W-:Y:S02]  /*18f90*/  ULDC.64 UR4, c[0x0][0x1e0] ;  /* 0x0000780000047ab9 */ /* 0x000fe40000000a00 */
[----:B-1----:R-:W-:Y:S02]  /*18fa0*/  @!UP1 USHF.R.S32.HI UR14, URZ, 0x1f, UR6 ;  /* 0x0000001f3f0e9899 */ /* 0x002fe40008011406 */
[----:B------:R-:W-:Y:S02]  /*18fb0*/  @!UP1 UIMAD.WIDE.U32 UR18, UR6, UR4, URZ ;  /* 0x00000004061292a5 */ /* 0x000fe4000f8e003f */
[----:B------:R-:W-:-:S03]  /*18fc0*/  @!UP1 UIMAD UR14, UR14, UR4, URZ ;  /* 0x000000040e0e92a4 */ /* 0x000fc6000f8e023f */
[----:B------:R-:W-:Y:S02]  /*18fd0*/  ULDC.U8 UR4, c[0x0][0x328] ;  /* 0x0000ca0000047ab9 */ /* 0x000fe40000000000 */
[----:B------:R-:W-:Y:S02]  /*18fe0*/  UISETP.NE.AND UP2, UPT, UR4, URZ, UPT ;  /* 0x0000003f0400728c */ /* 0x000fe4000bf45270 */
[----:B------:R-:W-:Y:S02]  /*18ff0*/  @!UP1 UIMAD UR14, UR6, UR5, UR14 ;  /* 0x00000005060e92a4 */ /* 0x000fe4000f8e020e */
[----:B------:R-:W-:Y:S02]  /*19000*/  UISETP.NE.OR UP0, UPT, UR11, -0x1, !UP2 ;  /* 0xffffffff0b00788c */ /* 0x000fe4000d705670 */
[----:B------:R-:W-:Y:S02]  /*19010*/  ULDC UR5, c[0x0][0x234] ;  /* 0x00008d0000057ab9 */ /* 0x000fe40000000800 */
[----:B------:R-:W-:-:S02]  /*19020*/  ULDC UR4, c[0x0][0x1c0] ;  /* 0x0000700000047ab9 */ /* 0x000fc40000000800 */
[----:B------:R-:W-:Y:S02]  /*19030*/  @!UP1 UIADD3 UR8, UR19, UR14, URZ ;  /* 0x0000000e13089290 */ /* 0x000fe4000fffe03f */
[----:B----4-:R-:W-:Y:S02]  /*19040*/  @UP2 UMOV UR13, UR7 ;  /* 0x00000007000d2c82 */ /* 0x010fe40008000000 */
[----:B------:R-:W-:Y:S02]  /*19050*/  @!UP1 UMOV UR12, UR18 ;  /* 0x00000012000c9c82 */ /* 0x000fe40008000000 */
[----:B------:R-:W-:-:S04]  /*19060*/  @!UP0 UIMAD UR11, UR6, UR9, URZ ;  /* 0x00000009060b82a4 */ /* 0x000fc8000f8e023f */
[----:B------:R-:W-:-:S03]  /*19070*/  @UP2 UIMAD UR5, UR13, UR5, UR11 ;  /* 0x000000050d0522a4 */ /* 0x000fc6000f8e020b */
[----:B------:R-:W-:Y:S02]  /*19080*/  @!UP2 UMOV UR13, UR7 ;  /* 0x00000007000dac82 */ /* 0x000fe40008000000 */
[----:B------:R-:W-:-:S04]  /*19090*/  @!UP2 UIMAD UR4, UR6, UR4, UR13 ;  /* 0x000000040604a2a4 */ /* 0x000fc8000f8e020d */
[----:B------:R-:W-:Y:S01]  /*190a0*/  @!UP2 UIMAD UR5, UR4, UR9, URZ ;  /* 0x000000090405a2a4 */ /* 0x000fe2000f8e023f */
[----:B---3--:R-:W1:Y:S04]  /*190b0*/  SHFL.BFLY PT, R3, R5, 0x2, 0x1f ;  /* 0x0c401f0005037f89 */ /* 0x008e6800000e0000 */
[----:B--2---:R-:W2:Y:S01]  /*190c0*/  SHFL.BFLY PT, R10, R4, 0x2, 0x1f ;  /* 0x0c401f00040a7f89 */ /* 0x004ea200000e0000 */
[----:B-1----:R-:W-:Y:S02]  /*190d0*/  FADD.FTZ R3, R3, R5 ;  /* 0x0000000503037221 */ /* 0x002fe40000010000 */
[----:B--2---:R-:W-:-:S03]  /*190e0*/  FADD.FTZ R10, R10, R4 ;  /* 0x000000040a0a7221 */ /* 0x004fc60000010000 */
[----:B------:R-:W1:Y:S04]  /*190f0*/  SHFL.BFLY PT, R6, R3, 0x1, 0x1f ;  /* 0x0c201f0003067f89 */ /* 0x000e6800000e0000 */
[----:B------:R-:W2:Y:S04]  /*19100*/  S2R R4, SR_TID.X ;  /* 0x0000000000047919 */ /* 0x000ea80000002100 */
[----:B------:R-:W3:Y:S01]  /*19110*/  SHFL.BFLY PT, R5, R10, 0x1, 0x1f ;  /* 0x0c201f000a057f89 */ /* 0x000ee200000e0000 */
[----:B-1----:R-:W-:Y:S01]  /*19120*/  FADD.FTZ R6, R3, R6 ;  /* 0x0000000603067221 */ /* 0x002fe20000010000 */
[----:B--2---:R-:W-:-:S04]  /*19130*/  SHF.R.S32.HI R3, RZ, 0x1f, R4 ;  /* 0x0000001fff037819 */ /* 0x004fc80000011404 */
[----:B------:R-:W-:Y:S02]  /*19140*/  FSETP.NE.FTZ.AND P4, PT, R6, RZ, PT ;  /* 0x000000ff0600720b */ /* 0x000fe40003f95000 */
[----:B------:R-:W-:Y:S01]  /*19150*/  LEA.HI R9, R3, R4, RZ, 0x2 ;  /* 0x0000000403097211 */ /* 0x000fe200078f10ff */
[----:B---3--:R-:W-:-:S03]  /*19160*/  FADD.FTZ R5, R10, R5 ;  /* 0x000000050a057221 */ /* 0x008fc60000010000 */
[--C-:B------:R-:W-:Y:S02]  /*19170*/  SHF.R.S32.HI R11, RZ, 0x2, R9.reuse ;  /* 0x00000002ff0b7819 */ /* 0x100fe40000011409 */
[----:B------:R-:W-:Y:S02]  /*19180*/  SHF.R.S32.HI R10, RZ, 0x1f, R9 ;  /* 0x0000001fff0a7819 */ /* 0x000fe40000011409 */
[----:B------:R-:W-:Y:S02]  /*19190*/  FSETP.NE.FTZ.AND P3, PT, R5, RZ, PT ;  /* 0x000000ff0500720b */ /* 0x000fe40003f75000 */
[----:B------:R-:W-:Y:S01]  /*191a0*/  LEA.HI R10, R10, R11, RZ, 0x3 ;  /* 0x0000000b0a0a7211 */ /* 0x000fe200078f18ff */
[----:B------:R-:W1:Y:S01]  /*191b0*/  @P4 MUFU.RCP R7, R6 ;  /* 0x0000000600074308 */ /* 0x000e620000001000 */
[----:B------:R-:W-:Y:S02]  /*191c0*/  LOP3.LUT R9, R9, 0x3ffffffc, RZ, 0xc0, !PT ;  /* 0x3ffffffc09097812 */ /* 0x000fe400078ec0ff */
[----:B------:R-:W-:-:S02]  /*191d0*/  LOP3.LUT R10, R10, 0xfffffff8, RZ, 0xc0, !PT ;  /* 0xfffffff80a0a7812 */ /* 0x000fc400078ec0ff */
[----:B------:R-:W-:Y:S02]  /*191e0*/  IADD3 R14, -R9, R4, RZ ;  /* 0x00000004090e7210 */ /* 0x000fe40007ffe1ff */
[----:B------:R-:W-:Y:S01]  /*191f0*/  IADD3 R10, R11, -R10, RZ ;  /* 0x8000000a0b0a7210 */ /* 0x000fe20007ffe0ff */
[----:B------:R-:W-:Y:S01]  /*19200*/  @P4 MUFU.LG2 R6, R6 ;  /* 0x0000000600064308 */ /* 0x000fe20000000c00 */
[----:B------:R-:W-:-:S03]  /*19210*/  LEA.HI R11, R3, R4, RZ, 0x5 ;  /* 0x00000004030b7211 */ /* 0x000fc600078f28ff */
[----:B------:R-:W-:Y:S01]  /*19220*/  IMAD.SHL.U32 R12, R10, 0x40, RZ ;  /* 0x000000400a0c7824 */ /* 0x000fe200078e00ff */
[----:B------:R-:W-:-:S03]  /*19230*/  SHF.R.S32.HI R13, RZ, 0x5, R11 ;  /* 0x00000005ff0d7819 */ /* 0x000fc6000001140b */
[----:B------:R-:W2:Y:S01]  /*19240*/  @P3 MUFU.RCP R8, R5 ;  /* 0x0000000500083308 */ /* 0x000ea20000001000 */
[----:B------:R-:W-:Y:S01]  /*19250*/  LOP3.LUT R12, R12, 0x1c0, RZ, 0xc0, !PT ;  /* 0x000001c00c0c7812 */ /* 0x000fe200078ec0ff */
[----:B------:R-:W-:Y:S02]  /*19260*/  IMAD R14, R13, 0x200, R14 ;  /* 0x000002000d0e7824 */ /* 0x000fe400078e020e */
[C---:B-1----:R-:W-:Y:S01]  /*19270*/  FMUL.FTZ R160, R7.reuse, R160 ;  /* 0x000000a007a07220 */ /* 0x042fe20000410000 */
[----:B------:R-:W-:Y:S01]  /*19280*/  LEA.HI R9, R12, R12, RZ, 0x1d ;  /* 0x0000000c0c097211 */ /* 0x000fe200078fe8ff */
[C---:B------:R-:W-:Y:S01]  /*19290*/  FMUL.FTZ R161, R7.reuse, R161 ;  /* 0x000000a107a17220 */ /* 0x040fe20000410000 */
[----:B------:R-:W-:Y:S01]  /*192a0*/  LOP3.LUT R12, R10, 0x1, RZ, 0xc0, !PT ;  /* 0x000000010a0c7812 */ /* 0x000fe200078ec0ff */
[C---:B------:R-:W-:Y:S01]  /*192b0*/  FMUL.FTZ R156, R7.reuse, R156 ;  /* 0x0000009c079c7220 */ /* 0x040fe20000410000 */
[----:B------:R-:W-:Y:S01]  /*192c0*/  LEA R9, R14, R9, 0x1 ;  /* 0x000000090e097211 */ /* 0x000fe200078e08ff */
[----:B------:R-:W-:Y:S01]  /*192d0*/  FMUL.FTZ R157, R7, R157 ;  /* 0x0000009d079d7220 */ /* 0x000fe20000410000 */
[----:B------:R-:W-:Y:S01]  /*192e0*/  ISETP.NE.U32.AND P0, PT, R12, 0x1, PT ;  /* 0x000000010c00780c */ /* 0x000fe20003f05070 */
[----:B------:R-:W-:Y:S01]  /*192f0*/  IMAD.MOV.U32 R12, RZ, RZ, -0x10 ;  /* 0xfffffff0ff0c7424 */ /* 0x000fe200078e00ff */
[----:B------:R-:W-:Y:S01]  /*19300*/  SHF.L.U32 R9, R9, 0x1, RZ ;  /* 0x0000000109097819 */ /* 0x000fe200000006ff */
[----:B------:R-:W-:Y:S01]  /*19310*/  FMUL.FTZ R132, R7, R132 ;  /* 0x0000008407847220 */ /* 0x000fe20000410000 */
[----:B------:R-:W-:Y:S01]  /*19320*/  R2P PR, R10, 0x6 ;  /* 0x000000060a007804 */ /* 0x000fe20000000000 */
[----:B--2---:R-:W-:Y:S01]  /*19330*/  FMUL.FTZ R163, R8, R163 ;  /* 0x000000a308a37220 */ /* 0x004fe20000410000 */
[----:B------:R-:W-:Y:S01]  /*19340*/  SEL R12, R12, 0x10, !P0 ;  /* 0x000000100c0c7807 */ /* 0x000fe20004000000 */
[C---:B------:R-:W-:Y:S01]  /*19350*/  FMUL.FTZ R162, R8.reuse, R162 ;  /* 0x000000a208a27220 */ /* 0x040fe20000410000 */
[----:B------:R-:W-:Y:S01]  /*19360*/  F2FP.BF16.PACK_AB R160, R161, R160 ;  /* 0x000000a0a1a0723e */ /* 0x000fe200000010ff */
[----:B------:R-:W-:Y:S01]  /*19370*/  IMAD.MOV.U32 R10, RZ, RZ, 0x20 ;  /* 0x00000020ff0a7424 */ /* 0x000fe200078e00ff */
[----:B------:R-:W-:Y:S01]  /*19380*/  IADD3 R17, R9, 0x40, RZ ;  /* 0x0000004009117810 */ /* 0x000fe20007ffe0ff */
[C---:B------:R-:W-:Y:S01]  /*19390*/  FMUL.FTZ R159, R8.reuse, R159 ;  /* 0x0000009f089f7220 */ /* 0x040fe20000410000 */
[----:B------:R-:W-:Y:S01]  /*193a0*/  F2FP.BF16.PACK_AB R162, R163, R162 ;  /* 0x000000a2a3a2723e */ /* 0x000fe200000010ff */
[----:B------:R-:W-:Y:S01]  /*193b0*/  FMUL.FTZ R158, R8, R158 ;  /* 0x0000009e089e7220 */ /* 0x000fe20000410000 */
[----:B------:R-:W-:Y:S01]  /*193c0*/  SEL R10, R10, 0xffffffe0, !P1 ;  /* 0xffffffe00a0a7807 */ /* 0x000fe20004800000 */
[----:B------:R-:W-:Y:S01]  /*193d0*/  FMUL.FTZ R133, R7, R133 ;  /* 0x0000008507857220 */ /* 0x000fe20000410000 */
[C---:B------:R-:W-:Y:S01]  /*193e0*/  IADD3 R15, R9.reuse, R12, RZ ;  /* 0x0000000c090f7210 */ /* 0x040fe20007ffe0ff */
[C---:B------:R-:W-:Y:S01]  /*193f0*/  FMUL.FTZ R135, R8.reuse, R135 ;  /* 0x0000008708877220 */ /* 0x040fe20000410000 */
[----:B------:R-:W-:Y:S01]  /*19400*/  @P2 IADD3 R17, R9, -0x40, RZ ;  /* 0xffffffc009112810 */ /* 0x000fe20007ffe0ff */
[C---:B------:R-:W-:Y:S01]  /*19410*/  FMUL.FTZ R134, R8.reuse, R134 ;  /* 0x0000008608867220 */ /* 0x040fe20000410000 */
[----:B------:R-:W-:Y:S01]  /*19420*/  F2FP.BF16.PACK_AB R156, R157, R156 ;  /* 0x0000009c9d9c723e */ /* 0x000fe200000010ff */
[----:B------:R-:W-:Y:S01]  /*19430*/  FMUL.FTZ R136, R7, R136 ;  /* 0x0000008807887220 */ /* 0x000fe20000410000 */
[----:B------:R-:W-:Y:S01]  /*19440*/  F2FP.BF16.PACK_AB R158, R159, R158 ;  /* 0x0000009e9f9e723e */ /* 0x000fe200000010ff */
[----:B------:R-:W-:Y:S01]  /*19450*/  FMUL.FTZ R137, R7, R137 ;  /* 0x0000008907897220 */ /* 0x000fe20000410000 */
[----:B------:R-:W-:Y:S01]  /*19460*/  F2FP.BF16.PACK_AB R132, R133, R132 ;  /* 0x000000848584723e */ /* 0x000fe200000010ff */
[C---:B------:R-:W-:Y:S01]  /*19470*/  FMUL.FTZ R139, R8.reuse, R139 ;  /* 0x0000008b088b7220 */ /* 0x040fe20000410000 */
[----:B------:R-:W-:Y:S01]  /*19480*/  F2FP.BF16.PACK_AB R134, R135, R134 ;  /* 0x000000868786723e */ /* 0x000fe200000010ff */
[C---:B------:R-:W-:Y:S01]  /*19490*/  FMUL.FTZ R138, R8.reuse, R138 ;  /* 0x0000008a088a7220 */ /* 0x040fe20000410000 */
[----:B------:R-:W-:Y:S01]  /*194a0*/  STS [R9], R160 ;  /* 0x000000a009007388 */ /* 0x000fe20000000800 */
[----:B------:R-:W-:Y:S01]  /*194b0*/  FMUL.FTZ R152, R7, R152 ;  /* 0x0000009807987220 */ /* 0x000fe20000410000 */
[----:B------:R-:W-:Y:S01]  /*194c0*/  F2FP.BF16.PACK_AB R136, R137, R136 ;  /* 0x000000888988723e */ /* 0x000fe200000010ff */
[----:B------:R-:W-:Y:S01]  /*194d0*/  FMUL.FTZ R153, R7, R153 ;  /* 0x0000009907997220 */ /* 0x000fe20000410000 */
[----:B------:R1:W-:Y:S01]  /*194e0*/  STS [R9+0x400], R162 ;  /* 0x000400a209007388 */ /* 0x0003e20000000800 */
[C---:B------:R-:W-:Y:S01]  /*194f0*/  FMUL.FTZ R155, R8.reuse, R155 ;  /* 0x0000009b089b7220 */ /* 0x040fe20000410000 */
[----:B------:R-:W-:Y:S01]  /*19500*/  F2FP.BF16.PACK_AB R138, R139, R138 ;  /* 0x0000008a8b8a723e */ /* 0x000fe200000010ff */
[C---:B------:R-:W-:Y:S01]  /*19510*/  FMUL.FTZ R154, R8.reuse, R154 ;  /* 0x0000009a089a7220 */ /* 0x040fe20000410000 */
[----:B------:R-:W-:Y:S01]  /*19520*/  IADD3 R21, R15, R10, RZ ;  /* 0x0000000a0f157210 */ /* 0x000fe20007ffe0ff */
[----:B------:R-:W-:Y:S01]  /*19530*/  FMUL.FTZ R140, R7, R140 ;  /* 0x0000008c078c7220 */ /* 0x000fe20000410000 */
[----:B------:R-:W-:Y:S01]  /*19540*/  F2FP.BF16.PACK_AB R152, R153, R152 ;  /* 0x000000989998723e */ /* 0x000fe200000010ff */
[----:B------:R-:W-:Y:S01]  /*19550*/  FMUL.FTZ R141, R7, R141 ;  /* 0x0000008d078d7220 */ /* 0x000fe20000410000 */
[----:B------:R-:W-:Y:S01]  /*19560*/  F2FP.BF16.PACK_AB R154, R155, R154 ;  /* 0x0000009a9b9a723e */ /* 0x000fe200000010ff */
[C---:B------:R-:W-:Y:S01]  /*19570*/  FMUL.FTZ R143, R8.reuse, R143 ;  /* 0x0000008f088f7220 */ /* 0x040fe20000410000 */
[----:B------:R-:W-:Y:S01]  /*19580*/  STS [R15], R156 ;  /* 0x0000009c0f007388 */ /* 0x000fe20000000800 */
[C---:B------:R-:W-:Y:S01]  /*19590*/  FMUL.FTZ R142, R8.reuse, R142 ;  /* 0x0000008e088e7220 */ /* 0x040fe20000410000 */
[----:B------:R-:W-:Y:S01]  /*195a0*/  F2FP.BF16.PACK_AB R140, R141, R140 ;  /* 0x0000008c8d8c723e */ /* 0x000fe200000010ff */
[C---:B------:R-:W-:Y:S01]  /*195b0*/  FMUL.FTZ R144, R7.reuse, R144 ;  /* 0x0000009007907220 */ /* 0x040fe20000410000 */
[----:B------:R2:W-:Y:S01]  /*195c0*/  STS [R15+0x400], R158 ;  /* 0x0004009e0f007388 */ /* 0x0005e20000000800 */
[----:B------:R-:W-:Y:S01]  /*195d0*/  FMUL.FTZ R145, R7, R145 ;  /* 0x0000009107917220 */ /* 0x000fe20000410000 */
[----:B------:R-:W-:Y:S01]  /*195e0*/  F2FP.BF16.PACK_AB R142, R143, R142 ;  /* 0x0000008e8f8e723e */ /* 0x000fe200000010ff */
[----:B------:R-:W-:Y:S01]  /*195f0*/  FMUL.FTZ R148, R7, R148 ;  /* 0x0000009407947220 */ /* 0x000fe20000410000 */
[----:B------:R-:W3:Y:S01]  /*19600*/  @P3 MUFU.LG2 R5, R5 ;  /* 0x0000000500053308 */ /* 0x000ee20000000c00 */
[C---:B------:R-:W-:Y:S01]  /*19610*/  FMUL.FTZ R147, R8.reuse, R147 ;  /* 0x0000009308937220 */ /* 0x040fe20000410000 */
[----:B------:R-:W-:Y:S01]  /*19620*/  F2FP.BF16.PACK_AB R144, R145, R144 ;  /* 0x000000909190723e */ /* 0x000fe200000010ff */
[----:B------:R-:W-:-:S02]  /*19630*/  FMUL.FTZ R146, R8, R146 ;  /* 0x0000009208927220 */ /* 0x000fc40000410000 */
[C---:B------:R-:W-:Y:S02]  /*19640*/  FMUL.FTZ R151, R8.reuse, R151 ;  /* 0x0000009708977220 */ /* 0x040fe40000410000 */
[----:B------:R-:W-:Y:S01]  /*19650*/  FMUL.FTZ R7, R7, R149 ;  /* 0x0000009507077220 */ /* 0x000fe20000410000 */
[----:B------:R-:W-:Y:S01]  /*19660*/  F2FP.BF16.PACK_AB R146, R147, R146 ;  /* 0x000000929392723e */ /* 0x000fe200000010ff */
[----:B------:R-:W-:Y:S02]  /*19670*/  FMUL.FTZ R8, R8, R150 ;  /* 0x0000009608087220 */ /* 0x000fe40000410000 */
[----:B------:R-:W-:Y:S01]  /*19680*/  IMAD.IADD R19, R9, 0x1, R10 ;  /* 0x0000000109137824 */ /* 0x000fe200078e020a */
[----:B------:R-:W-:Y:S01]  /*19690*/  F2FP.BF16.PACK_AB R7, R7, R148 ;  /* 0x000000940707723e */ /* 0x000fe200000010ff */
[----:B-1----:R-:W-:Y:S01]  /*196a0*/  IMAD.IADD R9, R12, 0x1, R17 ;  /* 0x000000010c097824 */ /* 0x002fe200078e0211 */
[----:B------:R-:W-:Y:S02]  /*196b0*/  F2FP.BF16.PACK_AB R8, R151, R8 ;  /* 0x000000089708723e */ /* 0x000fe400000010ff */
[----:B------:R-:W-:Y:S01]  /*196c0*/  STS [R19], R132 ;  /* 0x0000008413007388 */ /* 0x000fe20000000800 */
[----:B---3--:R-:W-:-:S03]  /*196d0*/  @P3 FMUL.FTZ R5, R5, 0.69314718246459960938 ;  /* 0x3f31721805053820 */ /* 0x008fc60000410000 */
[----:B------:R-:W-:Y:S01]  /*196e0*/  STS [R19+0x400], R134 ;  /* 0x0004008613007388 */ /* 0x000fe20000000800 */
[C---:B--2---:R-:W-:Y:S01]  /*196f0*/  IADD3 R15, R10.reuse, R17, RZ ;  /* 0x000000110a0f7210 */ /* 0x044fe20007ffe0ff */
[----:B------:R-:W-:Y:S02]  /*19700*/  IMAD.IADD R10, R10, 0x1, R9 ;  /* 0x000000010a0a7824 */ /* 0x000fe400078e0209 */
[----:B------:R-:W-:Y:S04]  /*19710*/  STS [R21], R136 ;  /* 0x0000008815007388 */ /* 0x000fe80000000800 */
[----:B------:R-:W-:Y:S04]  /*19720*/  STS [R21+0x400], R138 ;  /* 0x0004008a15007388 */ /* 0x000fe80000000800 */
[----:B------:R-:W-:Y:S04]  /*19730*/  STS [R17], R152 ;  /* 0x0000009811007388 */ /* 0x000fe80000000800 */
[----:B------:R-:W-:Y:S04]  /*19740*/  STS [R17+0x400], R154 ;  /* 0x0004009a11007388 */ /* 0x000fe80000000800 */
[----:B------:R-:W-:Y:S04]  /*19750*/  STS [R9], R140 ;  /* 0x0000008c09007388 */ /* 0x000fe80000000800 */
[----:B------:R1:W-:Y:S04]  /*19760*/  STS [R9+0x400], R142 ;  /* 0x0004008e09007388 */ /* 0x0003e80000000800 */
[----:B------:R-:W-:Y:S04]  /*19770*/  STS [R15], R144 ;  /* 0x000000900f007388 */ /* 0x000fe80000000800 */
[----:B------:R-:W-:Y:S04]  /*19780*/  STS [R15+0x400], R146 ;  /* 0x000400920f007388 */ /* 0x000fe80000000800 */
[----:B------:R2:W-:Y:S04]  /*19790*/  STS [R10], R7 ;  /* 0x000000070a007388 */ /* 0x0005e80000000800 */
[----:B------:R3:W-:Y:S04]  /*197a0*/  STS [R10+0x400], R8 ;  /* 0x000400080a007388 */ /* 0x0007e80000000800 */
[----:B------:R-:W-:Y:S01]  /*197b0*/  BAR.SYNC.DEFER_BLOCKING 0x0 ;  /* 0x0000000000007b1d */ /* 0x000fe20000010000 */
[----:B-1----:R-:W-:-:S02]  /*197c0*/  IMAD.MOV.U32 R9, RZ, RZ, 0x7f800000 ;  /* 0x7f800000ff097424 */ /* 0x002fc400078e00ff */
[----:B------:R-:W-:Y:S01]  /*197d0*/  @P3 FFMA.FTZ R9, R0, c[0x0][0x238], R5 ;  /* 0x00008e0000093a23 */ /* 0x000fe20000010005 */
[----:B--2---:R-:W-:Y:S01]  /*197e0*/  LOP3.LUT R7, R11, 0xffffffe0, RZ, 0xc0, !PT ;  /* 0xffffffe00b077812 */ /* 0x004fe200078ec0ff */
[----:B------:R-:W-:-:S03]  /*197f0*/  @P4 FMUL.FTZ R11, R6, 0.69314718246459960938 ;  /* 0x3f317218060b4820 */ /* 0x000fc60000410000 */
[----:B------:R-:W-:Y:S02]  /*19800*/  IADD3 R7, -R7, R4, RZ ;  /* 0x0000000407077210 */ /* 0x000fe40007ffe1ff */
[----:B---3--:R-:W-:Y:S01]  /*19810*/  SHF.R.S32.HI R10, RZ, 0x1f, R13 ;  /* 0x0000001fff0a7819 */ /* 0x008fe2000001140d */
[----:B------:R1:W2:Y:S01]  /*19820*/  LDS.128 R24, [R244] ;  /* 0x00000000f4187984 */ /* 0x0002a20000000c00 */
[----:B------:R-:W-:Y:S02]  /*19830*/  LOP3.LUT P0, RZ, R7, 0x3, RZ, 0xc0, !PT ;  /* 0x0000000307ff7812 */ /* 0x000fe4000780c0ff */
[----:B------:R-:W-:Y:S01]  /*19840*/  LEA.HI R10, R10, R13, RZ, 0x2 ;  /* 0x0000000d0a0a7211 */ /* 0x000fe200078f10ff */
[----:B------:R1:W3:Y:S01]  /*19850*/  LDS.128 R20, [R244+0x800] ;  /* 0x00080000f4147984 */ /* 0x0002e20000000c00 */
[----:B------:R-:W-:Y:S02]  /*19860*/  SHF.R.S32.HI R8, RZ, 0x1f, R7 ;  /* 0x0000001fff087819 */ /* 0x000fe40000011407 */
[----:B------:R-:W-:Y:S01]  /*19870*/  LOP3.LUT R10, R10, 0xffffffc, RZ, 0xc0, !PT ;  /* 0x0ffffffc0a0a7812 */ /* 0x000fe200078ec0ff */
[----:B------:R1:W4:Y:S01]  /*19880*/  LDS.128 R16, [R244+0x1000] ;  /* 0x00100000f4107984 */ /* 0x0003220000000c00 */
[----:B------:R-:W-:-:S02]  /*19890*/  LEA.HI R8, R8, R7, RZ, 0x2 ;  /* 0x0000000708087211 */ /* 0x000fc400078f10ff */
[----:B------:R-:W-:Y:S01]  /*198a0*/  MOV R7, 0x7f800000 ;  /* 0x7f80000000077802 */ /* 0x000fe20000000f00 */
[----:B------:R1:W1:Y:S01]  /*198b0*/  LDS.128 R28, [R244+0x1800] ;  /* 0x00180000f41c7984 */ /* 0x0002620000000c00 */
[----:B------:R-:W-:Y:S01]  /*198c0*/  IMAD.IADD R10, R13, 0x1, -R10 ;  /* 0x000000010d0a7824 */ /* 0x000fe200078e0a0a */
[----:B------:R-:W-:Y:S01]  /*198d0*/  SHF.R.S32.HI R13, RZ, 0x2, R8 ;  /* 0x00000002ff0d7819 */ /* 0x000fe20000011408 */
[----:B------:R-:W-:-:S03]  /*198e0*/  @P4 FFMA.FTZ R7, R2, c[0x0][0x238], R11 ;  /* 0x00008e0002074a23 */ /* 0x000fc6000001000b */
[----:B------:R-:W-:Y:S01]  /*198f0*/  LEA R10, R10, R13, 0x4 ;  /* 0x0000000d0a0a7211 */ /* 0x000fe200078e20ff */
[----:B------:R-:W-:Y:S05]  /*19900*/  @P0 BRA `(.L_x_779) ;  /* 0x000000c000000947 */ /* 0x000fea0003800000 */
[----:B------:R-:W5:Y:S01]  /*19910*/  S2UR UR6, SR_CTAID.X ;  /* 0x00000000000679c3 */ /* 0x000f620000002500 */
[C---:B------:R-:W-:Y:S02]  /*19920*/  IADD3 R2, R10.reuse, 0x8, RZ ;  /* 0x000000080a027810 */ /* 0x040fe40007ffe0ff */
[----:B------:R-:W-:Y:S02]  /*19930*/  ISETP.GE.AND P2, PT, R10, UR10, PT ;  /* 0x0000000a0a007c0c */ /* 0x000fe4000bf46270 */
[----:B------:R-:W-:Y:S01]  /*19940*/  ISETP.GE.AND P1, PT, R2, UR10, PT ;  /* 0x0000000a02007c0c */ /* 0x000fe2000bf26270 */
[----:B-----5:R-:W-:-:S04]  /*19950*/  ULEA UR6, UR6, UR5, 0x6 ;  /* 0x0000000506067291 */ /* 0x020fc8000f8e303f */
[----:B------:R-:W-:Y:S02]  /*19960*/  USHF.R.S32.HI UR4, URZ, 0x1f, UR6 ;  /* 0x0000001f3f047899 */ /* 0x000fe40008011406 */
[----:B------:R-:W-:-:S04]  /*19970*/  IADD3 R0, P0, R10, UR6, RZ ;  /* 0x000000060a007c10 */ /* 0x000fc8000ff1e0ff */
[----:B------:R-:W-:Y:S02]  /*19980*/  LEA.HI.X.SX32 R5, R10, UR4, 0x1, P0 ;  /* 0x000000040a057c11 */ /* 0x000fe400080f0eff */
[----:B------:R-:W-:-:S04]  /*19990*/  LEA R10, P0, R0, c[0x0][0x200], 0x2 ;  /* 0x00008000000a7a11 */ /* 0x000fc800078010ff */
[----:B------:R-:W-:-:S05]  /*199a0*/  LEA.HI.X R11, R0, c[0x0][0x204], R5, 0x2, P0 ;  /* 0x00008100000b7a11 */ /* 0x000fca00000f1405 */
[----:B------:R4:W-:Y:S04]  /*199b0*/  @!P2 STG.E [R10.64], R7 ;  /* 0x000000070a00a986 */ /* 0x0009e8000c101914 */
[----:B------:R4:W-:Y:S02]  /*199c0*/  @!P1 STG.E [R10.64+0x20], R9 ;  /* 0x000020090a009986 */ /* 0x0009e4000c101914 */
.L_x_779:
[----:B------:R-:W-:Y:S05]  /*199d0*/  BSYNC B0 ;  /* 0x0000000000007941 */ /* 0x000fea0003800000 */
.L_x_778:
[----:B------:R-:W5:Y:S01]  /*199e0*/  S2R R5, SR_CTAID.X ;  /* 0x0000000000057919 */ /* 0x000f620000002500 */
[----:B------:R-:W-:Y:S01]  /*199f0*/  SHF.R.S32.HI R247, RZ, 0x1f, R246 ;  /* 0x0000001ffff77819 */ /* 0x000fe200000114f6 */
[----:B------:R-:W-:Y:S01]  /*19a00*/  USHF.R.S32.HI UR6, URZ, 0x1f, UR13 ;  /* 0x0000001f3f067899 */ /* 0x000fe2000801140d */
[----:B------:R-:W-:Y:S01]  /*19a10*/  LEA.HI R3, R3, R4, RZ, 0x3 ;  /* 0x0000000403037211 */ /* 0x000fe200078f18ff */
[----:B------:R-:W4:Y:S01]  /*19a20*/  S2R R0, SR_TID.X ;  /* 0x0000000000007919 */ /* 0x000f220000002100 */
[----:B------:R-:W-:Y:S01]  /*19a30*/  ISETP.GE.AND P1, PT, R246, c[0x0][0x220], PT ;  /* 0x00008800f6007a0c */ /* 0x000fe20003f26270 */
[----:B------:R-:W-:Y:S01]  /*19a40*/  ULDC.64 UR4, c[0x0][0x1f0] ;  /* 0x00007c0000047ab9 */ /* 0x000fe20000000a00 */
[----:B------:R-:W-:Y:S01]  /*19a50*/  SHF.R.S32.HI R3, RZ, 0x3, R3 ;  /* 0x00000003ff037819 */ /* 0x000fe20000011403 */
[----:B------:R-:W-:Y:S01]  /*19a60*/  UIMAD UR4, UR6, UR4, URZ ;  /* 0x00000004060472a4 */ /* 0x000fe2000f8e023f */
[----:B------:R-:W-:Y:S03]  /*19a70*/  BSSY B0, `(.L_x_780) ;  /* 0x000001b000007945 */ /* 0x000fe60003800000 */
[----:B------:R-:W-:Y:S01]  /*19a80*/  UIMAD UR4, UR13, UR5, UR4 ;  /* 0x000000050d0472a4 */ /* 0x000fe2000f8e0204 */
[----:B-----5:R-:W-:-:S04]  /*19a90*/  IMAD.SHL.U32 R5, R5, 0x40, RZ ;  /* 0x0000004005057824 */ /* 0x020fc800078e00ff */
[C---:B----4-:R-:W-:Y:S01]  /*19aa0*/  IMAD.WIDE.U32 R6, R5.reuse, c[0x0][0x1e8], R246 ;  /* 0x00007a0005067a25 */ /* 0x050fe200078e00f6 */
[----:B------:R-:W-:Y:S02]  /*19ab0*/  SHF.R.S32.HI R2, RZ, 0x1f, R5 ;  /* 0x0000001fff027819 */ /* 0x000fe40000011405 */
[----:B------:R-:W-:Y:S02]  /*19ac0*/  IADD3 R4, -R5, UR16, RZ ;  /* 0x0000001005047c10 */ /* 0x000fe4000fffe1ff */
[----:B------:R-:W-:Y:S01]  /*19ad0*/  IADD3 R8, P0, R6, UR12, RZ ;  /* 0x0000000c06087c10 */ /* 0x000fe2000ff1e0ff */
[----:B------:R-:W-:-:S04]  /*19ae0*/  IMAD R2, R2, c[0x0][0x1e8], RZ ;  /* 0x00007a0002027a24 */ /* 0x000fc800078e02ff */
[----:B------:R-:W-:-:S05]  /*19af0*/  IMAD R2, R5, c[0x0][0x1ec], R2 ;  /* 0x00007b0005027a24 */ /* 0x000fca00078e0202 */
[----:B------:R-:W-:Y:S01]  /*19b00*/  IADD3.X R9, R7, UR8, R2, P0, !PT ;  /* 0x0000000807097c10 */ /* 0x000fe200087fe402 */
[----:B------:R-:W-:Y:S01]  /*19b10*/  IMAD.U32 R2, RZ, RZ, UR13 ;  /* 0x0000000dff027e24 */ /* 0x000fe2000f8e00ff */
[----:B------:R-:W-:Y:S02]  /*19b20*/  ISETP.GE.OR P0, PT, R3, R4, P1 ;  /* 0x000000040300720c */ /* 0x000fe40000f06670 */
[----:B------:R-:W-:Y:S01]  /*19b30*/  SHF.R.S32.HI R7, RZ, 0x1f, R0 ;  /* 0x0000001fff077819 */ /* 0x000fe20000011400 */
[----:B------:R-:W-:-:S03]  /*19b40*/  IMAD.WIDE.U32 R8, R2, c[0x0][0x1f0], R8 ;  /* 0x00007c0002087a25 */ /* 0x000fc600078e0008 */
[----:B------:R-:W-:-:S04]  /*19b50*/  LEA.HI R7, R7, R0, RZ, 0x3 ;  /* 0x0000000007077211 */ /* 0x000fc800078f18ff */
[----:B------:R-:W-:Y:S02]  /*19b60*/  SHF.R.S32.HI R0, RZ, 0x3, R7 ;  /* 0x00000003ff007819 */ /* 0x000fe40000011407 */
[----:B------:R-:W-:Y:S02]  /*19b70*/  IADD3 R7, R9, UR4, RZ ;  /* 0x0000000409077c10 */ /* 0x000fe4000fffe0ff */
[----:B------:R-:W-:Y:S01]  /*19b80*/  SHF.R.S32.HI R0, RZ, 0x1f, R0 ;  /* 0x0000001fff007819 */ /* 0x000fe20000011400 */
        /* <DEDUP_REMOVED lines=8> */
[----:B--2---:R2:W-:Y:S02]  /*19c10*/  STG.E.128 [R10.64], R24 ;  /* 0x000000180a007986 */ /* 0x0045e4000c101d14 */
.L_x_781:
[----:B------:R-:W-:Y:S05]  /*19c20*/  BSYNC B0 ;  /* 0x0000000000007941 */ /* 0x000fea0003800000 */
.L_x_780:
[----:B------:R-:W-:Y:S01]  /*19c30*/  IADD3 R2, R3, 0x10, RZ ;  /* 0x0000001003027810 */ /* 0x000fe20007ffe0ff */
[----:B------:R-:W-:Y:S03]  /*19c40*/  BSSY B0, `(.L_x_782) ;  /* 0x000000e000007945 */ /* 0x000fe60003800000 */
[----:B------:R-:W-:-:S13]  /*19c50*/  ISETP.GE.OR P0, PT, R2, UR10, P1 ;  /* 0x0000000a02007c0c */ /* 0x000fda0008f06670 */
        /* <DEDUP_REMOVED lines=11> */
[----:B---3--:R2:W-:Y:S02]  /*19d10*/  STG.E.128 [R4.64], R20 ;  /* 0x0000001404007986 */ /* 0x0085e4000c101d14 */
.L_x_783:
[----:B------:R-:W-:Y:S05]  /*19d20*/  BSYNC B0 ;  /* 0x0000000000007941 */ /* 0x000fea0003800000 */
.L_x_782:
[----:B------:R-:W-:Y:S01]  /*19d30*/  IADD3 R2, R3, 0x20, RZ ;  /* 0x0000002003027810 */ /* 0x000fe20007ffe0ff */
[----:B------:R-:W-:Y:S03]  /*19d40*/  BSSY B0, `(.L_x_784) ;  /* 0x000000e000007945 */ /* 0x000fe60003800000 */
[----:B------:R-:W-:-:S13]  /*19d50*/  ISETP.GE.OR P0, PT, R2, UR10, P1 ;  /* 0x0000000a02007c0c */ /* 0x000fda0008f06670 */
[----:B------:R-:W-:Y:S05]  /*19d60*/  @P0 BRA `(.L_x_785) ;  /* 0x000000b000000947 */ /* 0x000fea0003800000 */
[----:B--2---:R-:W-:Y:S01]  /*19d70*/  IADD3 R5, P0, R3, 0x20, RZ ;  /* 0x0000002003057810 */ /* 0x004fe20007f1e0ff */
[----:B------:R-:W-:Y:S01]  /*19d80*/  IMAD.MOV.U32 R10, RZ, RZ, R8 ;  /* 0x000000ffff0a7224 */ /* 0x000fe200078e0008 */
        /* <DEDUP_REMOVED lines=8> */
[----:B------:R2:W-:Y:S02]  /*19e10*/  STG.E.128 [R4.64], R16 ;  /* 0x0000001004007986 */ /* 0x0005e4000c101d14 */
.L_x_785:
[----:B------:R-:W-:Y:S05]  /*19e20*/  BSYNC B0 ;  /* 0x0000000000007941 */ /* 0x000fea0003800000 */
.L_x_784:
[----:B------:R-:W-:-:S04]  /*19e30*/  IADD3 R2, R3, 0x30, RZ ;  /* 0x0000003003027810 */ /* 0x000fc80007ffe0ff */
[----:B------:R-:W-:-:S13]  /*19e40*/  ISETP.GE.OR P1, PT, R2, UR10, P1 ;  /* 0x0000000a02007c0c */ /* 0x000fda0008f26670 */
[----:B------:R-:W-:Y:S05]  /*19e50*/  @P1 EXIT ;  /* 0x000000000000194d */ /* 0x000fea0003800000 */
        /* <DEDUP_REMOVED lines=10> */
[----:B-1----:R-:W-:Y:S01]  /*19f00*/  STG.E.128 [R2.64], R28 ;  /* 0x0000001c02007986 */ /* 0x002fe2000c101d14 */
[----:B------:R-:W-:Y:S05]  /*19f10*/  EXIT ;  /* 0x000000000000794d */ /* 0x000fea0003800000 */
.L_x_786:
        /* <DEDUP_REMOVED lines=14> */
.L_x_7864:


//--------------------- .text._ZN5flash24flash_fwd_splitkv_kernelI23Flash_fwd_kernel_traitsILi64ELi64ELi256ELi4ELb0ELb0EN7cutlass10bfloat16_tE19Flash_kernel_traitsILi64ELi64ELi256ELi4ES3_EELb1ELb0ELb0ELb0ELb0ELb1ELb0ELb0EEEvNS_16Flash_fwd_paramsE --------------------------
	.section	.text._ZN5flash24flash_fwd_splitkv_kernelI23Flash_fwd_kernel_traitsILi64ELi64ELi256ELi4ELb0ELb0EN7cutlass10bfloat16_tE19Flash_kernel_traitsILi64ELi64ELi256ELi4ES3_EELb1ELb0ELb0ELb0ELb0ELb1ELb0ELb0EEEvNS_16Flash_fwd_paramsE,"ax",@progbits
	.sectioninfo	@"SHI_REGISTERS=255"
	.align	128
        .global         _ZN5flash24flash_fwd_splitkv_kernelI23Flash_fwd_kernel_traitsILi64ELi64ELi256ELi4ELb0ELb0EN7cutlass10bfloat16_tE19Flash_kernel_traitsILi64ELi64ELi256ELi4ES3_EELb1ELb0ELb0ELb0ELb0ELb1ELb0ELb0EEEvNS_16Flash_fwd_paramsE
        .type           _ZN5flash24flash_fwd_splitkv_kernelI23Flash_fwd_kernel_traitsILi64ELi64ELi256ELi4ELb0ELb0EN7cutlass10bfloat16_tE19Flash_kernel_traitsILi64ELi64ELi256ELi4ES3_EELb1ELb0ELb0ELb0ELb0ELb1ELb0ELb0EEEvNS_16Flash_fwd_paramsE,@function
        .size           _ZN5flash24flash_fwd_splitkv_kernelI23Flash_fwd_kernel_traitsILi64ELi64ELi256ELi4ELb0ELb0EN7cutlass10bfloat16_tE19Flash_kernel_traitsILi64ELi64ELi256ELi4ES3_EELb1ELb0ELb0ELb0ELb0ELb1ELb0ELb0EEEvNS_16Flash_fwd_paramsE,(.L_x_7865 - _ZN5flash24flash_fwd_splitkv_kernelI23Flash_fwd_kernel_traitsILi64ELi64ELi256ELi4ELb0ELb0EN7cutlass10bfloat16_tE19Flash_kernel_traitsILi64ELi64ELi256ELi4ES3_EELb1ELb0ELb0ELb0ELb0ELb1ELb0ELb0EEEvNS_16Flash_fwd_paramsE)
        .other          _ZN5flash24flash_fwd_splitkv_kernelI23Flash_fwd_kernel_traitsILi64ELi64ELi256ELi4ELb0ELb0EN7cutlass10bfloat16_tE19Flash_kernel_traitsILi64ELi64ELi256ELi4ES3_EELb1ELb0ELb0ELb0ELb0ELb1ELb0ELb0EEEvNS_16Flash_fwd_paramsE,@"STO_CUDA_ENTRY STV_DEFAULT"
_ZN5flash24flash_fwd_splitkv_kernelI23Flash_fwd_kernel_traitsILi64ELi64ELi256ELi4ELb0ELb0EN7cutlass10bfloat16_tE19Flash_kernel_traitsILi64ELi64ELi256ELi4ES3_EELb1ELb0ELb0ELb0ELb0ELb1ELb0ELb0EEEvNS_16Flash_fwd_paramsE:
.text._ZN5flash24flash_fwd_splitkv_kernelI23Flash_fwd_kernel_traitsILi64ELi64ELi256ELi4ELb0ELb0EN7cutlass10bfloat16_tE19Flash_kernel_traitsILi64ELi64ELi256ELi4ES3_EELb1ELb0ELb0ELb0ELb0ELb1ELb0ELb0EEEvNS_16Flash_fwd_paramsE:
        /* <DEDUP_REMOVED lines=24> */
[----:B------:R1:W2:Y:S01]  /*0180*/  @P2 LDG.E R7, [R2.64] ;  /* 0x0000001402072981 */ /* 0x0002a2000c1e1900 */
[----:B------:R-:W-:-:S03]  /*0190*/  ULDC.64 UR6, c[0x0][0x248] ;  /* 0x0000920000067ab9 */ /* 0x000fc60000000a00 */
[----:B------:R1:W3:Y:S01]  /*01a0*/  @P2 LDG.E R6, [R2.64+0x4] ;  /* 0x0000041402062981 */ /* 0x0002e2000c1e1900 */
[----:B------:R-:W-:Y:S02]  /*01b0*/  IMAD.U32 R4, RZ, RZ, UR4 ;  /* 0x00000004ff047e24 */ /* 0x000fe4000f8e00ff */
[----:B------:R-:W-:Y:S01]  /*01c0*/  IMAD.U32 R5, RZ, RZ, UR5 ;  /* 0x00000005ff057e24 */ /* 0x000fe2000f8e00ff */
[----:B------:R-:W-:-:S04]  /*01d0*/  PLOP3.LUT P1, PT, PT, PT, UP1, 0x80, 0x0 ;  /* 0x000000000000781c */ /* 0x000fc80003f2f018 */
[----:B------:R-:W4:Y:S01]  /*01e0*/  @P0 LDG.E R4, [R4.64] ;  /* 0x0000001404040981 */ /* 0x000f22000c1e1900 */
[----:B------:R-:W-:-:S06]  /*01f0*/  UIMAD.WIDE UR6, UR12, UR8, UR6 ;  /* 0x000000080c0672a5 */ /* 0x000fcc000f8e0206 */
[----:B-1----:R-:W-:Y:S02]  /*0200*/  IMAD.U32 R2, RZ, RZ, UR6 ;  /* 0x00000006ff027e24 */ /* 0x002fe4000f8e00ff */
        /* <DEDUP_REMOVED lines=23> */
.L_x_787:
[----:B------:R-:W-:Y:S02]  /*0380*/  ULDC UR6, c[0x0][0x218] ;  /* 0x0000860000067ab9 */ /* 0x000fe40000000800 */
.L_x_788:
        /* <DEDUP_REMOVED lines=45> */
[----:B------:R-:W-:Y:S01]  /*0660*/  IMAD.U32 R4, RZ, RZ, UR14 ;  /* 0x0000000eff047e24 */ /* 0x000fe2000f8e00ff */
[----:B------:R-:W-:Y:S01]  /*0670*/  USHF.R.S32.HI UR10, URZ, 0x1f, UR14 ;  /* 0x0000001f3f0a7899 */ /* 0x000fe2000801140e */
[----:B------:R-:W-:Y:S01]  /*0680*/  LEA.HI R6, R6, R31, RZ, 0x3 ;  /* 0x0000001f06067211 */ /* 0x000fe200078f18ff */
[----:B------:R-:W-:Y:S01]  /*0690*/  ULDC.64 UR6, c[0x0][0x1e8] ;  /* 0x00007a0000067ab9 */ /* 0x000fe20000000a00 */
[----:B------:R-:W1:Y:S01]  /*06a0*/  S2R R7, SR_CTAID.Z ;  /* 0x0000000000077919 */ /* 0x000e620000002700 */
[----:B------:R-:W-:Y:S01]  /*06b0*/  ULDC.64 UR4, c[0x0][0x1e8] ;  /* 0x00007a0000047ab9 */ /* 0x000fe20000000a00 */
[----:B------:R-:W-:Y:S01]  /*06c0*/  LOP3.LUT R0, R6, 0xfffffff8, RZ, 0xc0, !PT ;  /* 0xfffffff806007812 */ /* 0x000fe200078ec0ff */
[----:B------:R-:W-:Y:S01]  /*06d0*/  UIMAD UR4, UR10, UR4, URZ ;  /* 0x000000040a0472a4 */ /* 0x000fe2000f8e023f */
[----:B------:R-:W-:Y:S01]  /*06e0*/  BSSY B0, `(.L_x_790) ;  /* 0x000002a000007945 */ /* 0x000fe20003800000 */
[----:B------:R-:W-:-:S02]  /*06f0*/  UIADD3 UR16, -UR14, UR16, URZ ;  /* 0x000000100e107290 */ /* 0x000fc4000fffe13f */
[----:B------:R-:W-:Y:S01]  /*0700*/  @UP0 UIMAD.WIDE.U32 UR8, UR11, UR6, URZ ;  /* 0x000000060b0802a5 */ /* 0x000fe2000f8e003f */
[----:B------:R-:W-:Y:S01]  /*0710*/  IMAD.IADD R10, R31, 0x1, -R0 ;  /* 0x000000011f0a7824 */ /* 0x000fe200078e0a00 */
[----:B------:R-:W-:Y:S02]  /*0720*/  UIMAD UR6, UR14, UR5, UR4 ;  /* 0x000000050e0672a4 */ /* 0x000fe4000f8e0204 */
        /* <DEDUP_REMOVED lines=18> */
[----:B------:R-:W-:Y:S01]  /*0850*/  SHF.R.S32.HI R0, RZ, 0x3, R6 ;  /* 0x00000003ff007819 */ /* 0x000fe20000011406 */
[----:B------:R-:W-:Y:S02]  /*0860*/  UIMAD UR5, UR13, UR5, UR4 ;  /* 0x000000050d0572a4 */ /* 0x000fe4000f8e0204 */
[----:B-1----:R-:W-:Y:S01]  /*0870*/  IMAD.WIDE.U32 R4, R7, c[0x0][0x1f0], R4 ;  /* 0x00007c0007047a25 */ /* 0x002fe200078e0004 */
[----:B------:R-:W-:Y:S01]  /*0880*/  ISETP.GE.OR P0, PT, R0, UR16, P1 ;  /* 0x0000001000007c0c */ /* 0x000fe20008f06670 */
[----:B------:R-:W-:Y:S01]  /*0890*/  ULDC UR4, c[0x0][0x1c0] ;  /* 0x0000700000047ab9 */ /* 0x000fe20000000800 */
[----:B------:R-:W-:Y:S01]  /*08a0*/  SHF.R.S32.HI R11, RZ, 0x1f, R0 ;  /* 0x0000001fff0b7819 */ /* 0x000fe20000011400 */
[----:B------:R-:W-:Y:S01]  /*08b0*/  UIMAD UR12, UR12, UR4, UR13 ;  /* 0x000000040c0c72a4 */ /* 0x000fe2000f8e020d */
[----:B------:R-:W-:Y:S02]  /*08c0*/  IADD3 R3, R5, UR5, RZ ;  /* 0x0000000505037c10 */ /* 0x000fe4000fffe0ff */
[----:B------:R-:W-:-:S02]  /*08d0*/  ULDC UR4, c[0x0][0x214] ;  /* 0x0000850000047ab9 */ /* 0x000fc40000000800 */
[----:B------:R-:W-:-:S05]  /*08e0*/  UIMAD UR4, UR12, UR4, UR14 ;  /* 0x000000040c0472a4 */ /* 0x000fca000f8e020e */
[----:B------:R-:W-:Y:S05]  /*08f0*/  @P0 BRA `(.L_x_791) ;  /* 0x0000008000000947 */ /* 0x000fea0003800000 */
[----:B------:R-:W-:Y:S01]  /*0900*/  MOV R2, R4 ;  /* 0x0000000400027202 */ /* 0x000fe20000000f00 */
[----:B------:R-:W-:-:S04]  /*0910*/  IMAD R8, R11, c[0x0][0x1e8], RZ ;  /* 0x00007a000b087a24 */ /* 0x000fc800078e02ff */
[----:B------:R-:W-:-:S04]  /*0920*/  IMAD.WIDE.U32 R6, R0, c[0x0][0x1e8], R2 ;  /* 0x00007a0000067a25 */ /* 0x000fc800078e0002 */
[----:B------:R-:W-:-:S05]  /*0930*/  IMAD R8, R0, c[0x0][0x1ec], R8 ;  /* 0x00007b0000087a24 */ /* 0x000fca00078e0208 */
[----:B------:R-:W-:Y:S02]  /*0940*/  IADD3 R7, R7, R8, RZ ;  /* 0x0000000807077210 */ /* 0x000fe40007ffe0ff */
[----:B------:R-:W-:-:S04]  /*0950*/  LEA R8, P0, R6, c[0x0][0x1d0], 0x1 ;  /* 0x0000740006087a11 */ /* 0x000fc800078008ff */
[----:B------:R-:W-:-:S05]  /*0960*/  LEA.HI.X R9, R6, c[0x0][0x1d4], R7, 0x1, P0 ;  /* 0x0000750006097a11 */ /* 0x000fca00000f0c07 */
[----:B------:R1:W-:Y:S04]  /*0970*/  STG.E.128 [R8.64], RZ ;  /* 0x000000ff08007986 */ /* 0x0003e8000c101d14 */
.L_x_791:
[----:B------:R-:W-:Y:S05]  /*0980*/  BSYNC B0 ;  /* 0x0000000000007941 */ /* 0x000fea0003800000 */
.L_x_790:
[----:B------:R-:W-:Y:S01]  /*0990*/  IADD3 R6, R0, 0x10, RZ ;  /* 0x0000001000067810 */ /* 0x000fe20007ffe0ff */
[----:B------:R-:W-:Y:S03]  /*09a0*/  BSSY B0, `(.L_x_792) ;  /* 0x000000f000007945 */ /* 0x000fe60003800000 */
[C---:B------:R-:W-:Y:S02]  /*09b0*/  ISETP.GE.OR P0, PT, R6.reuse, UR16, P1 ;  /* 0x0000001006007c0c */ /* 0x040fe40008f06670 */
[----:B------:R-:W-:-:S11]  /*09c0*/  ISETP.GE.AND P3, PT, R6, UR16, PT ;  /* 0x0000001006007c0c */ /* 0x000fd6000bf66270 */
[----:B------:R-:W-:Y:S05]  /*09d0*/  @P0 BRA `(.L_x_793) ;  /* 0x000000b000000947 */ /* 0x000fea0003800000 */
[----:B-1----:R-:W-:Y:S02]  /*09e0*/  IADD3 R8, P0, R0, 0x10, RZ ;  /* 0x0000001000087810 */ /* 0x002fe40007f1e0ff */
[----:B------:R-:W-:-:S03]  /*09f0*/  MOV R7, R3 ;  /* 0x0000000300077202 */ /* 0x000fc60000000f00 */
[----:B------:R-:W-:-:S04]  /*0a00*/  IMAD.X R6, RZ, RZ, R11, P0 ;  /* 0x000000ffff067224 */ /* 0x000fc800000e060b */
[----:B------:R-:W-:Y:S02]  /*0a10*/  IMAD R9, R6, c[0x0][0x1e8], RZ ;  /* 0x00007a0006097a24 */ /* 0x000fe400078e02ff */
[----:B------:R-:W-:Y:S02]  /*0a20*/  IMAD.MOV.U32 R6, RZ, RZ, R4 ;  /* 0x000000ffff067224 */ /* 0x000fe400078e0004 */
[C---:B------:R-:W-:Y:S02]  /*0a30*/  IMAD R9, R8.reuse, c[0x0][0x1ec], R9 ;  /* 0x00007b0008097a24 */ /* 0x040fe400078e0209 */
[----:B------:R-:W-:-:S05]  /*0a40*/  IMAD.WIDE.U32 R6, R8, c[0x0][0x1e8], R6 ;  /* 0x00007a0008067a25 */ /* 0x000fca00078e0006 */
[----:B------:R-:W-:Y:S02]  /*0a50*/  LEA R8, P0, R6, c[0x0][0x1d0], 0x1 ;  /* 0x0000740006087a11 */ /* 0x000fe400078008ff */
[----:B------:R-:W-:-:S04]  /*0a60*/  IADD3 R9, R7, R9, RZ ;  /* 0x0000000907097210 */ /* 0x000fc80007ffe0ff */
[----:B------:R-:W-:-:S05]  /*0a70*/  LEA.HI.X R9, R6, c[0x0][0x1d4], R9, 0x1, P0 ;  /* 0x0000750006097a11 */ /* 0x000fca00000f0c09 */
[----:B------:R1:W-:Y:S02]  /*0a80*/  STG.E.128 [R8.64], RZ ;  /* 0x000000ff08007986 */ /* 0x0003e4000c101d14 */
.L_x_793:
[----:B------:R-:W-:Y:S05]  /*0a90*/  BSYNC B0 ;  /* 0x0000000000007941 */ /* 0x000fea0003800000 */
.L_x_792:
        /* <DEDUP_REMOVED lines=16> */
.L_x_795:
[----:B------:R-:W-:Y:S05]  /*0ba0*/  BSYNC B0 ;  /* 0x0000000000007941 */ /* 0x000fea0003800000 */
.L_x_794:
[----:B------:R-:W-:Y:S01]  /*0bb0*/  IADD3 R6, R0, 0x30, RZ ;  /* 0x0000003000067810 */ /* 0x000fe20007ffe0ff */
[----:B------:R-:W-:Y:S03]  /*0bc0*/  BSSY B0, `(.L_x_796) ;  /* 0x000000e000007945 */ /* 0x000fe60003800000 */
[C---:B------:R-:W-:Y:S02]  /*0bd0*/  ISETP.GE.OR P1, PT, R6.reuse, UR16, P1 ;  /* 0x0000001006007c0c */ /* 0x040fe40008f26670 */
[----:B------:R-:W-:-:S11]  /*0be0*/  ISETP.GE.AND P0, PT, R6, UR16, PT ;  /* 0x0000001006007c0c */ /* 0x000fd6000bf06270 */
[----:B------:R-:W-:Y:S05]  /*0bf0*/  @P1 BRA `(.L_x_797) ;  /* 0x000000a000001947 */ /* 0x000fea0003800000 */
[----:B------:R-:W-:-:S04]  /*0c00*/  IADD3 R5, P1, R0, 0x30, RZ ;  /* 0x0000003000057810 */ /* 0x000fc80007f3e0ff */
[----:B------:R-:W-:-:S05]  /*0c10*/  IADD3.X R2, RZ, R11, RZ, P1, !PT ;  /* 0x0000000bff027210 */ /* 0x000fca0000ffe4ff */
[----:B-1----:R-:W-:Y:S01]  /*0c20*/  IMAD R8, R2, c[0x0][0x1e8], RZ ;  /* 0x00007a0002087a24 */ /* 0x002fe200078e02ff */
[----:B------:R-:W-:-:S05]  /*0c30*/  MOV R2, R4 ;  /* 0x0000000400027202 */ /* 0x000fca0000000f00 */
[----:B------:R-:W-:-:S04]  /*0c40*/  IMAD.WIDE.U32 R6, R5, c[0x0][0x1e8], R2 ;  /* 0x00007a0005067a25 */ /* 0x000fc800078e0002 */
[----:B------:R-:W-:Y:S01]  /*0c50*/  IMAD R3, R5, c[0x0][0x1ec], R8 ;  /* 0x00007b0005037a24 */ /* 0x000fe200078e0208 */
[----:B------:R-:W-:-:S04]  /*0c60*/  LEA R2, P1, R6, c[0x0][0x1d0], 0x1 ;  /* 0x0000740006027a11 */ /* 0x000fc800078208ff */
[----:B------:R-:W-:-:S04]  /*0c70*/  IADD3 R3, R7, R3, RZ ;  /* 0x0000000307037210 */ /* 0x000fc80007ffe0ff */
[----:B------:R-:W-:-:S05]  /*0c80*/  LEA.HI.X R3, R6, c[0x0][0x1d4], R3, 0x1, P1 ;  /* 0x0000750006037a11 */ /* 0x000fca00008f0c03 */
[----:B------:R1:W-:Y:S02]  /*0c90*/  STG.E.128 [R2.64], RZ ;  /* 0x000000ff02007986 */ /* 0x0003e4000c101d14 */
.L_x_797:
[----:B------:R-:W-:Y:S05]  /*0ca0*/  BSYNC B0 ;  /* 0x0000000000007941 */ /* 0x000fea0003800000 */
.L_x_796:
[C---:B------:R-:W-:Y:S01]  /*0cb0*/  ISETP.NE.AND P4, PT, R10.reuse, RZ, PT ;  /* 0x000000ff0a00720c */ /* 0x040fe20003f85270 */
[----:B-1----:R-:W-:Y:S01]  /*0cc0*/  IMAD.U32 R2, RZ, RZ, UR4 ;  /* 0x00000004ff027e24 */ /* 0x002fe2000f8e00ff */
[----:B------:R-:W-:Y:S02]  /*0cd0*/  ISETP.NE.OR P3, PT, R10, RZ, P3 ;  /* 0x000000ff0a00720c */ /* 0x000fe40001f65670 */
[----:B------:R-:W-:Y:S02]  /*0ce0*/  ISETP.GE.OR P4, PT, R0, UR16, P4 ;  /* 0x0000001000007c0c */ /* 0x000fe4000a786670 */
[----:B------:R-:W-:Y:S02]  /*0cf0*/  ISETP.NE.OR P2, PT, R10, RZ, P2 ;  /* 0x000000ff0a00720c */ /* 0x000fe40001745670 */
        /* <DEDUP_REMOVED lines=12> */
[----:B-1----:R-:W-:-:S05]  /*0dc0*/  MOV R0, 0x7f800000 ;  /* 0x7f80000000007802 */ /* 0x002fca0000000f00 */
[----:B------:R-:W-:Y:S01]  /*0dd0*/  STG.E [R2.64+0xc0], R0 ;  /* 0x0000c00002007986 */ /* 0x000fe2000c101914 */
[----:B------:R-:W-:Y:S05]  /*0de0*/  EXIT ;  /* 0x000000000000794d */ /* 0x000fea0003800000 */
.L_x_789:
        /* <DEDUP_REMOVED lines=37> */
[----:B------:R-:W-:-:S03]  /*1040*/  ULDC UR10, c[0x0][0x2d0] ;  /* 0x0000b400000a7ab9 */ /* 0x000fc60000000800 */
[----:B-1----:R-:W1:Y:S02]  /*1050*/  MUFU.RCP R0, R0 ;  /* 0x0000000000007308 */ /* 0x002e640000001000 */
[----:B-1----:R-:W-:-:S06]  /*1060*/  IADD3 R0, R0, 0xffffffe, RZ ;  /* 0x0ffffffe00007810 */ /* 0x002fcc0007ffe0ff */
[----:B------:R-:W1:Y:S02]  /*1070*/  F2I.FTZ.U32.TRUNC.NTZ R0, R0 ;  /* 0x0000000000007305 */ /* 0x000e64000021f000 */
[----:B-1----:R1:W2:Y:S02]  /*1080*/  R2UR UR23, R0 ;  /* 0x00000000001773c2 */ /* 0x0022a400000e0000 */
[----:B-1----:R-:W-:Y:S01]  /*1090*/  IMAD.U32 R0, RZ, RZ, UR9 ;  /* 0x00000009ff007e24 */ /* 0x002fe2000f8e00ff */
[----:B--2---:R-:W-:-:S04]  /*10a0*/  UIADD3 UR4, URZ, -UR23, URZ ;  /* 0x800000173f047290 */ /* 0x004fc8000fffe03f */
[----:B------:R-:W-:Y:S01]  /*10b0*/  IABS R0, R0 ;  /* 0x0000000000007213 */ /* 0x000fe20000000000 */
[----:B------:R-:W-:-:S03]  /*10c0*/  UIMAD UR4, UR4, UR7, URZ ;  /* 0x00000007040472a4 */ /* 0x000fc6000f8e023f */
[----:B------:R-:W1:Y:S01]  /*10d0*/  R2UR UR5, R0 ;  /* 0x00000000000573c2 */ /* 0x000e6200000e0000 */
[----:B------:R-:W-:-:S07]  /*10e0*/  UIMAD.WIDE.U32 UR22, UR23, UR4, UR22 ;  /* 0x00000004171672a5 */ /* 0x000fce000f8e0016 */
[----:B------:R-:W-:Y:S02]  /*10f0*/  UMOV UR17, UR23 ;  /* 0x0000001700117c82 */ /* 0x000fe40008000000 */
[----:B-1----:R-:W-:-:S07]  /*1100*/  UIMAD.WIDE.U32 UR24, UR17, UR5, URZ ;  /* 0x00000005111872a5 */ /* 0x002fce000f8e003f */
        /* <DEDUP_REMOVED lines=20> */
[----:B------:R2:W3:Y:S01]  /*1250*/  LDG.E R4, [R2.64] ;  /* 0x0000001402047981 */ /* 0x0004e2000c1e1900 */
[----:B------:R-:W-:Y:S02]  /*1260*/  ULOP3.LUT UR25, UR13, UR25, URZ, 0x3c, !UPT ;  /* 0x000000190d197292 */ /* 0x000fe4000f8e3c3f */
[----:B------:R-:W-:-:S02]  /*1270*/  ULDC.64 UR4, c[0x0][0x180] ;  /* 0x0000600000047ab9 */ /* 0x000fc40000000a00 */
[----:B------:R-:W-:Y:S02]  /*1280*/  UIMAD UR10, UR24, UR10, UR9 ;  /* 0x0000000a180a72a4 */ /* 0x000fe4000f8e0209 */
[----:B------:R-:W-:Y:S02]  /*1290*/  ISETP.LE.AND P0, PT, RZ, UR25, PT ;  /* 0x00000019ff007c0c */ /* 0x000fe4000bf03270 */
[----:B------:R-:W-:Y:S01]  /*12a0*/  USHF.R.S32.HI UR9, URZ, 0x1f, UR10 ;  /* 0x0000001f3f097899 */ /* 0x000fe2000801140a */
[----:B-1----:R-:W-:Y:S01]  /*12b0*/  IABS R6, R6 ;  /* 0x0000000600067213 */ /* 0x002fe20000000000 */
[----:B--2---:R-:W1:Y:S08]  /*12c0*/  I2F.RP R2, R5 ;  /* 0x0000000500027306 */ /* 0x004e700000209400 */
[----:B-1----:R-:W1:Y:S02]  /*12d0*/  MUFU.RCP R2, R2 ;  /* 0x0000000200027308 */ /* 0x002e640000001000 */
[----:B-1----:R-:W-:-:S06]  /*12e0*/  IADD3 R2, R2, 0xffffffe, RZ ;  /* 0x0ffffffe02027810 */ /* 0x002fcc0007ffe0ff */
        /* <DEDUP_REMOVED lines=17> */
[----:B------:R-:W-:Y:S02]  /*1400*/  SHF.R.S32.HI R6, RZ, 0x1f, R0 ;  /* 0x0000001fff067819 */ /* 0x000fe40000011400 */
[----:B------:R-:W-:Y:S01]  /*1410*/  MOV R8, R0 ;  /* 0x0000000000087202 */ /* 0x000fe20000000f00 */
[----:B---3--:R1:W2:Y:S02]  /*1420*/  R2UR UR22, R4 ;  /* 0x00000000041673c2 */ /* 0x0082a400000e0000 */
        /* <DEDUP_REMOVED lines=13> */
[----:B------:R-:W-:Y:S01]  /*1500*/  MOV R3, UR25 ;  /* 0x0000001900037c02 */ /* 0x000fe20008000f00 */
[----:B------:R-:W-:Y:S01]  /*1510*/  IMAD.U32 R2, RZ, RZ, UR24 ;  /* 0x00000018ff027e24 */ /* 0x000fe2000f8e00ff */
[----:B------:R-:W-:Y:S02]  /*1520*/  ULDC.64 UR4, c[0x0][0x188] ;  /* 0x0000620000047ab9 */ /* 0x000fe40000000a00 */
[----:B------:R-:W-:Y:S01]  /*1530*/  UIMAD UR17, UR17, UR4, URZ ;  /* 0x00000004111172a4 */ /* 0x000fe2000f8e023f */
[----:B------:R-:W-:Y:S01]  /*1540*/  IMAD.U32 R3, RZ, RZ, UR23 ;  /* 0x00000017ff037e24 */ /* 0x000fe2000f8e00ff */
[----:B------:R-:W-:Y:S02]  /*1550*/  UIMAD.WIDE.U32 UR24, UR22, UR4, URZ ;  /* 0x00000004161872a5 */ /* 0x000fe4000f8e003f */
[----:B------:R-:W-:Y:S01]  /*1560*/  UIMAD UR5, UR22, UR5, UR17 ;  /* 0x00000005160572a4 */ /* 0x000fe2000f8e0211 */
[----:B------:R-:W-:-:S03]  /*1570*/  IMAD.WIDE.U32 R2, R0, c[0x0][0x1b0], R2 ;  /* 0x00006c0000027a25 */ /* 0x000fc600078e0002 */
[----:B------:R-:W-:Y:S01]  /*1580*/  UIADD3 UR23, UR25, UR5, URZ ;  /* 0x0000000519177290 */ /* 0x000fe2000fffe03f */
[----:B------:R-:W-:Y:S01]  /*1590*/  IMAD.MOV.U32 R11, RZ, RZ, R2 ;  /* 0x000000ffff0b7224 */ /* 0x000fe200078e0002 */
[----:B------:R-:W-:Y:S01]  /*15a0*/  IADD3 R16, R3, R4, RZ ;  /* 0x0000000403107210 */ /* 0x000fe20007ffe0ff */
[----:B------:R-:W-:Y:S05]  /*15b0*/  BRA `(.L_x_799) ;  /* 0x0000051000007947 */ /* 0x000fea0003800000 */
.L_x_798:
        /* <DEDUP_REMOVED lines=19> */
.L_x_800:
[----:B------:R-:W-:Y:S01]  /*16f0*/  IABS R0, c[0x0][0x1c8] ;  /* 0x0000720000007a13 */ /* 0x000fe20000000000 */
[----:B------:R-:W1:Y:S01]  /*1700*/  S2R R5, SR_CTAID.Z ;  /* 0x0000000000057919 */ /* 0x000e620000002700 */
[----:B------:R-:W-:Y:S02]  /*1710*/  ULDC UR4, c[0x0][0x1c8] ;  /* 0x0000720000047ab9 */ /* 0x000fe40000000800 */
[----:B------:R-:W-:Y:S01]  /*1720*/  ULOP3.LUT UR4, UR13, UR4, URZ, 0x3c, !UPT ;  /* 0x000000040d047292 */ /* 0x000fe2000f8e3c3f */
[----:B------:R-:W-:Y:S01]  /*1730*/  IMAD.MOV.U32 R4, RZ, RZ, R0 ;  /* 0x000000ffff047224 */ /* 0x000fe200078e0000 */
[----:B------:R-:W-:Y:S02]  /*1740*/  ULEA UR10, UR6, 0xffffff00, 0x8 ;  /* 0xffffff00060a7891 */ /* 0x000fe4000f8e403f */
[----:B------:R-:W-:Y:S01]  /*1750*/  UMOV UR27, UR25 ;  /* 0x00000019001b7c82 */ /* 0x000fe20008000000 */
[----:B------:R-:W2:Y:S01]  /*1760*/  I2F.RP R2, R4 ;  /* 0x0000000400027306 */ /* 0x000ea20000209400 */
[----:B------:R-:W-:Y:S01]  /*1770*/  ISETP.LE.AND P2, PT, RZ, UR4, PT ;  /* 0x00000004ff007c0c */ /* 0x000fe2000bf43270 */
[----:B------:R-:W-:-:S02]  /*1780*/  USHF.R.S32.HI UR9, URZ, 0x1f, UR10 ;  /* 0x0000001f3f097899 */ /* 0x000fc4000801140a */
[----:B------:R-:W-:Y:S02]  /*1790*/  ULDC.64 UR4, c[0x0][0x198] ;  /* 0x0000660000047ab9 */ /* 0x000fe40000000a00 */
[----:B------:R-:W-:Y:S02]  /*17a0*/  UIMAD UR24, UR9, UR4, URZ ;  /* 0x00000004091872a4 */ /* 0x000fe4000f8e023f */
[----:B------:R-:W-:Y:S02]  /*17b0*/  UIMAD.WIDE.U32 UR26, UR10, UR4, UR26 ;  /* 0x000000040a1a72a5 */ /* 0x000fe4000f8e001a */
[----:B------:R-:W-:Y:S02]  /*17c0*/  UIMAD UR4, UR10, UR5, UR24 ;  /* 0x000000050a0472a4 */ /* 0x000fe4000f8e0218 */
[----:B------:R-:W-:Y:S02]  /*17d0*/  @UP0 UIADD3 UR23, UR22, UR23, URZ ;  /* 0x0000001716170290 */ /* 0x000fe4000fffe03f */
[----:B------:R-:W-:Y:S01]  /*17e0*/  UIADD3 UR4, UR27, UR4, URZ ;  /* 0x000000041b047290 */ /* 0x000fe2000fffe03f */
[----:B--2---:R-:W2:Y:S01]  /*17f0*/  MUFU.RCP R2, R2 ;  /* 0x0000000200027308 */ /* 0x004ea20000001000 */
[----:B-1----:R-:W-:-:S02]  /*1800*/  IABS R5, R5 ;  /* 0x0000000500057213 */ /* 0x002fc40000000000 */
[----:B--2---:R-:W-:-:S05]  /*1810*/  IADD3 R2, R2, 0xffffffe, RZ ;  /* 0x0ffffffe02027810 */ /* 0x004fca0007ffe0ff */
[----:B------:R-:W1:Y:S02]  /*1820*/  F2I.FTZ.U32.TRUNC.NTZ R3, R2 ;  /* 0x0000000200037305 */ /* 0x000e64000021f000 */
[----:B-1----:R-:W-:Y:S01]  /*1830*/  IMAD.MOV R0, RZ, RZ, -R3 ;  /* 0x000000ffff007224 */ /* 0x002fe200078e0a03 */
[----:B------:R-:W-:-:S03]  /*1840*/  MOV R2, RZ ;  /* 0x000000ff00027202 */ /* 0x000fc60000000f00 */
[----:B------:R-:W-:-:S04]  /*1850*/  IMAD R0, R0, R4, RZ ;  /* 0x0000000400007224 */ /* 0x000fc800078e02ff */
[----:B------:R-:W-:-:S04]  /*1860*/  IMAD.HI.U32 R0, R3, R0, R2 ;  /* 0x0000000003007227 */ /* 0x000fc800078e0002 */
[----:B------:R-:W-:-:S04]  /*1870*/  IMAD.MOV.U32 R3, RZ, RZ, R5 ;  /* 0x000000ffff037224 */ /* 0x000fc800078e0005 */
[----:B------:R-:W-:-:S05]  /*1880*/  IMAD.HI.U32 R0, R0, R3, RZ ;  /* 0x0000000300007227 */ /* 0x000fca00078e00ff */
[----:B------:R-:W-:-:S05]  /*1890*/  IADD3 R2, -R0, RZ, RZ ;  /* 0x000000ff00027210 */ /* 0x000fca0007ffe1ff */
[C---:B------:R-:W-:Y:S01]  /*18a0*/  IMAD R2, R4.reuse, R2, R3 ;  /* 0x0000000204027224 */ /* 0x040fe200078e0203 */
[----:B------:R-:W-:Y:S01]  /*18b0*/  MOV R3, UR27 ;  /* 0x0000001b00037c02 */ /* 0x000fe20008000f00 */
[----:B------:R-:W-:Y:S01]  /*18c0*/  IMAD.U32 R3, RZ, RZ, UR4 ;  /* 0x00000004ff037e24 */ /* 0x000fe2000f8e00ff */
[----:B------:R-:W-:Y:S02]  /*18d0*/  ULDC.64 UR4, c[0x0][0x1a0] ;  /* 0x0000680000047ab9 */ /* 0x000fe40000000a00 */
[----:B------:R-:W-:Y:S01]  /*18e0*/  ISETP.GT.U32.AND P1, PT, R4, R2, PT ;  /* 0x000000020400720c */ /* 0x000fe20003f24070 */
[----:B------:R-:W-:-:S04]  /*18f0*/  @UP0 UIMAD.WIDE.U32 UR24, UR23, UR4, URZ ;  /* 0x00000004171802a5 */ /* 0x000fc8000f8e003f */
[----:B------:R-:W-:-:S08]  /*1900*/  @UP0 UIMAD UR23, UR23, UR5, UR25 ;  /* 0x00000005171702a4 */ /* 0x000fd0000f8e0219 */
[----:B------:R-:W-:Y:S01]  /*1910*/  @!P1 IMAD.IADD R2, R2, 0x1, -R4 ;  /* 0x0000000102029824 */ /* 0x000fe200078e0a04 */
[----:B------:R-:W-:Y:S02]  /*1920*/  @!P1 IADD3 R0, R0, 0x1, RZ ;  /* 0x0000000100009810 */ /* 0x000fe40007ffe0ff */
[----:B------:R-:W-:Y:S02]  /*1930*/  ISETP.NE.AND P1, PT, RZ, c[0x0][0x1c8], PT ;  /* 0x00007200ff007a0c */ /* 0x000fe40003f25270 */
[----:B------:R-:W-:Y:S01]  /*1940*/  ISETP.GE.U32.AND P3, PT, R2, R4, PT ;  /* 0x000000040200720c */ /* 0x000fe20003f66070 */
[----:B------:R-:W-:-:S12]  /*1950*/  IMAD.U32 R2, RZ, RZ, UR26 ;  /* 0x0000001aff027e24 */ /* 0x000fd8000f8e00ff */
[----:B------:R-:W-:-:S04]  /*1960*/  @P3 IADD3 R0, R0, 0x1, RZ ;  /* 0x0000000100003810 */ /* 0x000fc80007ffe0ff */
[----:B------:R-:W-:Y:S02]  /*1970*/  @!P2 IADD3 R0, -R0, RZ, RZ ;  /* 0x000000ff0000a210 */ /* 0x000fe40007ffe1ff */
[----:B------:R-:W-:-:S04]  /*1980*/  @!P1 LOP3.LUT R0, RZ, c[0x0][0x1c8], RZ, 0x33, !PT ;  /* 0x00007200ff009a12 */ /* 0x000fc800078e33ff */
[----:B------:R-:W-:Y:S01]  /*1990*/  SHF.R.S32.HI R6, RZ, 0x1f, R0 ;  /* 0x0000001fff067819 */ /* 0x000fe20000011400 */
[----:B------:R-:W-:Y:S01]  /*19a0*/  IMAD.WIDE.U32 R2, R0, c[0x0][0x1b0], R2 ;  /* 0x00006c0000027a25 */ /* 0x000fe200078e0002 */
[----:B------:R-:W-:-:S03]  /*19b0*/  MOV R8, R0 ;  /* 0x0000000000087202 */ /* 0x000fc60000000f00 */
[----:B------:R-:W-:Y:S01]  /*19c0*/  IMAD R4, R6, c[0x0][0x1b0], RZ ;  /* 0x00006c0006047a24 */ /* 0x000fe200078e02ff */
[----:B------:R-:W-:-:S03]  /*19d0*/  MOV R11, R2 ;  /* 0x00000002000b7202 */ /* 0x000fc60000000f00 */
[----:B------:R-:W-:-:S04]  /*19e0*/  IMAD R4, R0, c[0x0][0x1b4], R4 ;  /* 0x00006d0000047a24 */ /* 0x000fc800078e0204 */
[----:B------:R-:W-:Y:S01]  /*19f0*/  IMAD.IADD R16, R3, 0x1, R4 ;  /* 0x0000000103107824 */ /* 0x000fe200078e0204 */
        /* <DEDUP_REMOVED lines=13> */
.L_x_799:
[----:B------:R-:W-:Y:S01]  /*1ad0*/  SHF.R.S32.HI R30, RZ, 0x1f, R31 ;  /* 0x0000001fff1e7819 */ /* 0x000fe2000001141f */
[----:B------:R-:W-:Y:S01]  /*1ae0*/  UISETP.NE.AND UP0, UPT, UR11, -0x1, UPT ;  /* 0xffffffff0b00788c */ /* 0x000fe2000bf05270 */
[----:B------:R-:W1:Y:S01]  /*1af0*/  S2R R17, SR_CTAID.Z ;  /* 0x0000000000117919 */ /* 0x000e620000002700 */
[----:B------:R-:W-:Y:S01]  /*1b00*/  ULDC.64 UR4, c[0x0][0x190] ;  /* 0x0000640000047ab9 */ /* 0x000fe20000000a00 */
[-C--:B------:R-:W-:Y:S01]  /*1b10*/  LEA.HI R0, R30, R31.reuse, RZ, 0x3 ;  /* 0x0000001f1e007211 */ /* 0x080fe200078f18ff */
[----:B------:R-:W-:Y:S01]  /*1b20*/  IMAD R10, R6, c[0x0][0x1b8], RZ ;  /* 0x00006e00060a7a24 */ /* 0x000fe200078e02ff */
[----:B------:R-:W2:Y:S01]  /*1b30*/  S2R R2, SR_CTAID.X ;  /* 0x0000000000027919 */ /* 0x000ea20000002500 */
[----:B------:R-:W-:Y:S01]  /*1b40*/  LEA.HI R12, R30, R31, RZ, 0x6 ;  /* 0x0000001f1e0c7211 */ /* 0x000fe200078f30ff */
[----:B------:R-:W-:Y:S01]  /*1b50*/  BSSY B0, `(.L_x_801) ;  /* 0x0000047000007945 */ /* 0x000fe20003800000 */
[----:B------:R-:W-:Y:S01]  /*1b60*/  SHF.R.S32.HI R4, RZ, 0x3, R0 ;  /* 0x00000003ff047819 */ /* 0x000fe20000011400 */
[----:B------:R-:W-:Y:S01]  /*1b70*/  IMAD R14, R8, c[0x0][0x1bc], R10 ;  /* 0x00006f00080e7a24 */ /* 0x000fe200078e020a */
[----:B------:R-:W-:Y:S01]  /*1b80*/  LOP3.LUT R0, R0, 0xfffffff8, RZ, 0xc0, !PT ;  /* 0xfffffff800007812 */ /* 0x000fe200078ec0ff */
[----:B------:R-:W-:Y:S01]  /*1b90*/  @UP0 UIMAD.WIDE.U32 UR26, UR11, UR4, URZ ;  /* 0x000000040b1a02a5 */ /* 0x000fe2000f8e003f */
[----:B------:R-:W-:Y:S01]  /*1ba0*/  IMAD.SHL.U32 R12, R12, 0x8, RZ ;  /* 0x000000080c0c7824 */ /* 0x000fe200078e00ff */
[----:B------:R-:W-:Y:S01]  /*1bb0*/  @!UP0 USHF.R.S32.HI UR17, URZ, 0x1f, UR12 ;  /* 0x0000001f3f118899 */ /* 0x000fe2000801140c */
[----:B------:R-:W-:Y:S01]  /*1bc0*/  SHF.R.S32.HI R5, RZ, 0x1f, R4 ;  /* 0x0000001fff057819 */ /* 0x000fe20000011404 */
[----:B------:R-:W-:Y:S01]  /*1bd0*/  IMAD.IADD R28, R31, 0x1, -R0 ;  /* 0x000000011f1c7824 */ /* 0x000fe200078e0a00 */
[----:B------:R-:W-:Y:S01]  /*1be0*/  @UP0 UIMAD UR22, UR11, UR5, UR27 ;  /* 0x000000050b1602a4 */ /* 0x000fe2000f8e021b */
[----:B------:R-:W-:-:S02]  /*1bf0*/  IMAD.SHL.U32 R0, R4, 0x40, RZ ;  /* 0x0000004004007824 */ /* 0x000fc400078e00ff */
[----:B------:R-:W-:Y:S01]  /*1c00*/  IMAD.SHL.U32 R204, R28, 0x8, RZ ;  /* 0x000000081ccc7824 */ /* 0x000fe200078e00ff */
[----:B------:R-:W-:Y:S02]  /*1c10*/  ULDC.64 UR4, c[0x0][0x178] ;  /* 0x00005e0000047ab9 */ /* 0x000fe40000000a00 */
[----:B------:R-:W-:Y:S01]  /*1c20*/  LOP3.LUT R0, R0, 0x1c0, RZ, 0xc0, !PT ;  /* 0x000001c000007812 */ /* 0x000fe200078ec0ff */
[----:B------:R-:W-:Y:S01]  /*1c30*/  @!UP0 UIMAD UR17, UR17, UR4, URZ ;  /* 0x00000004111182a4 */ /* 0x000fe2000f8e023f */
[--C-:B------:R-:W-:Y:S01]  /*1c40*/  SHF.R.S32.HI R13, RZ, 0x1f, R204.reuse ;  /* 0x0000001fff0d7819 */ /* 0x100fe200000114cc */
[----:B------:R3:W-:Y:S01]  /*1c50*/  STL [R1+0x8], R204 ;  /* 0x000008cc01007387 */ /* 0x0007e20000100800 */
[----:B------:R-:W-:Y:S01]  /*1c60*/  IADD3 R6, P0, R204, UR24, RZ ;  /* 0x00000018cc067c10 */ /* 0x000fe2000ff1e0ff */
[----:B------:R-:W-:Y:S01]  /*1c70*/  @!UP0 UIMAD.WIDE.U32 UR24, UR12, UR4, URZ ;  /* 0x000000040c1882a5 */ /* 0x000fe2000f8e003f */
[----:B------:R-:W-:Y:S01]  /*1c80*/  LOP3.LUT R9, R0, 0x38, R204, 0xf8, !PT ;  /* 0x0000003800097812 */ /* 0x000fe200078ef8cc */
[----:B------:R-:W-:Y:S01]  /*1c90*/  @!UP0 UIMAD UR5, UR12, UR5, UR17 ;  /* 0x000000050c0582a4 */ /* 0x000fe2000f8e0211 */
[----:B------:R-:W-:Y:S01]  /*1ca0*/  SHF.R.U32.HI R0, RZ, 0x3, R0 ;  /* 0x00000003ff007819 */ /* 0x000fe20000011600 */
[----:B------:R-:W-:Y:S01]  /*1cb0*/  USHF.R.S32.HI UR12, URZ, 0x1f, UR13 ;  /* 0x0000001f3f0c7899 */ /* 0x000fe2000801140d */
[----:B------:R-:W-:Y:S01]  /*1cc0*/  IADD3.X R7, R13, UR23, RZ, P0, !PT ;  /* 0x000000170d077c10 */ /* 0x000fe200087fe4ff */
[----:B------:R-:W-:Y:S01]  /*1cd0*/  @!UP0 UIADD3 UR22, UR25, UR5, URZ ;  /* 0x0000000519168290 */ /* 0x000fe2000fffe03f */
[----:B------:R-:W-:Y:S01]  /*1ce0*/  LOP3.LUT R15, R9, R0, RZ, 0x3c, !PT ;  /* 0x00000000090f7212 */ /* 0x000fe200078e3cff */
[----:B------:R-:W-:Y:S01]  /*1cf0*/  @!UP0 UMOV UR26, UR24 ;  /* 0x00000018001a8c82 */ /* 0x000fe20008000000 */
[----:B------:R-:W-:Y:S01]  /*1d00*/  IADD3 R0, P1, R4, UR10, RZ ;  /* 0x0000000a04007c10 */ /* 0x000fe2000ff3e0ff */
[----:B------:R-:W-:Y:S01]  /*1d10*/  IMAD.WIDE.U32 R6, R8, c[0x0][0x1b8], R6 ;  /* 0x00006e0008067a25 */ /* 0x000fe200078e0006 */
[----:B------:R-:W-:Y:S01]  /*1d20*/  UIADD3 UR10, -UR14, UR16, URZ ;  /* 0x000000100e0a7290 */ /* 0x000fe2000fffe13f */
[C---:B------:R-:W-:Y:S01]  /*1d30*/  IADD3 R8, P0, R204.reuse, UR26, RZ ;  /* 0x0000001acc087c10 */ /* 0x040fe2000ff1e0ff */
[----:B------:R-:W-:Y:S01]  /*1d40*/  ULDC.64 UR4, c[0x0][0x1a8] ;  /* 0x00006a0000047ab9 */ /* 0x000fe20000000a00 */
[----:B------:R-:W-:Y:S01]  /*1d50*/  IADD3 R10, P2, R204, R11, RZ ;  /* 0x0000000bcc0a7210 */ /* 0x000fe20007f5e0ff */
[----:B------:R-:W-:Y:S01]  /*1d60*/  UIMAD UR4, UR12, UR4, URZ ;  /* 0x000000040c0472a4 */ /* 0x000fe2000f8e023f */
[----:B------:R-:W-:Y:S01]  /*1d70*/  IADD3.X R9, R13, UR22, RZ, P0, !PT ;  /* 0x000000160d097c10 */ /* 0x000fe200087fe4ff */
[----:B------:R-:W-:Y:S01]  /*1d80*/  IMAD.IADD R7, R7, 0x1, R14 ;  /* 0x0000000107077824 */ /* 0x000fe200078e020e */
[----:B------:R-:W-:Y:S01]  /*1d90*/  ISETP.GE.AND P0, PT, R4, UR10, PT ;  /* 0x0000000a04007c0c */ /* 0x000fe2000bf06270 */
[----:B------:R-:W-:Y:S01]  /*1da0*/  IMAD.X R11, R13, 0x1, R16, P2 ;  /* 0x000000010d0b7824 */ /* 0x000fe200010e0610 */
[----:B------:R-:W-:Y:S01]  /*1db0*/  LOP3.LUT R242, R15, 0xfffffe00, R12, 0xf8, !PT ;  /* 0xfffffe000ff27812 */ /* 0x000fe200078ef80c */
[----:B------:R-:W-:Y:S01]  /*1dc0*/  UIMAD UR4, UR13, UR5, UR4 ;  /* 0x000000050d0472a4 */ /* 0x000fe2000f8e0204 */
[----:B------:R-:W-:Y:S01]  /*1dd0*/  IADD3.X R15, R5, UR9, RZ, P1, !PT ;  /* 0x00000009050f7c10 */ /* 0x000fe20008ffe4ff */
[----:B-1----:R-:W-:Y:S01]  /*1de0*/  IMAD.WIDE.U32 R12, R17, c[0x0][0x1a8], R8 ;  /* 0x00006a00110c7a25 */ /* 0x002fe200078e0008 */
[----:B------:R-:W-:-:S03]  /*1df0*/  LEA.HI R16, R30, R31, RZ, 0x5 ;  /* 0x0000001f1e107211 */ /* 0x000fc600078f28ff */
[----:B------:R-:W-:Y:S01]  /*1e00*/  IMAD R14, R5, c[0x0][0x198], RZ ;  /* 0x00006600050e7a24 */ /* 0x000fe200078e02ff */
[----:B------:R-:W-:Y:S01]  /*1e10*/  SHF.R.S32.HI R29, RZ, 0x5, R16 ;  /* 0x00000005ff1d7819 */ /* 0x000fe20000011410 */
[----:B------:R-:W-:Y:S02]  /*1e20*/  IMAD R15, R15, c[0x0][0x1a0], RZ ;  /* 0x000068000f0f7a24 */ /* 0x000fe400078e02ff */
[----:B------:R-:W-:Y:S02]  /*1e30*/  IMAD R14, R4, c[0x0][0x19c], R14 ;  /* 0x00006700040e7a24 */ /* 0x000fe400078e020e */
[----:B------:R-:W-:Y:S02]  /*1e40*/  IMAD R15, R0, c[0x0][0x1a4], R15 ;  /* 0x00006900000f7a24 */ /* 0x000fe400078e020f */
[----:B------:R-:W-:-:S04]  /*1e50*/  IMAD.WIDE.U32 R8, R4, c[0x0][0x198], R10 ;  /* 0x0000660004087a25 */ /* 0x000fc800078e000a */
[----:B------:R-:W-:Y:S01]  /*1e60*/  IMAD.WIDE.U32 R96, R0, c[0x0][0x1a0], R6 ;  /* 0x0000680000607a25 */ /* 0x000fe200078e0006 */
[----:B------:R-:W-:-:S03]  /*1e70*/  IADD3 R7, R13, UR4, RZ ;  /* 0x000000040d077c10 */ /* 0x000fc6000fffe0ff */
[----:B--2---:R-:W-:-:S04]  /*1e80*/  IMAD.WIDE R2, R2, 0x40, R4 ;  /* 0x0000004002027825 */ /* 0x004fc800078e0204 */
[----:B------:R-:W-:Y:S02]  /*1e90*/  IMAD.IADD R63, R9, 0x1, R14 ;  /* 0x00000001093f7824 */ /* 0x000fe400078e020e */
[----:B------:R-:W-:Y:S02]  /*1ea0*/  IMAD.MOV.U32 R60, RZ, RZ, R8 ;  /* 0x000000ffff3c7224 */ /* 0x000fe400078e0008 */
[----:B------:R-:W-:Y:S02]  /*1eb0*/  IMAD.SHL.U32 R242, R242, 0x2, RZ ;  /* 0x00000002f2f27824 */ /* 0x000fe400078e00ff */
[----:B------:R-:W-:Y:S01]  /*1ec0*/  IMAD.IADD R95, R97, 0x1, R15 ;  /* 0x00000001615f7824 */ /* 0x000fe200078e020f */
[----:B------:R-:W-:Y:S05]  /*1ed0*/  @P0 BRA `(.L_x_802) ;  /* 0x000000e000000947 */ /* 0x000fea0003800000 */
[----:B---3--:R-:W-:-:S13]  /*1ee0*/  ISETP.GE.AND P0, PT, R204, c[0x0][0x220], PT ;  /* 0x00008800cc007a0c */ /* 0x008fda0003f06270 */
        /* <DEDUP_REMOVED lines=13> */
.L_x_802:
[----:B---3--:R-:W-:Y:S05]  /*1fc0*/  BSYNC B0 ;  /* 0x0000000000007941 */ /* 0x008fea0003800000 */
.L_x_801:
        /* <DEDUP_REMOVED lines=8> */
[----:B------:R-:W-:-:S03]  /*2050*/  MOV R9, R7 ;  /* 0x0000000700097202 */ /* 0x000fc60000000f00 */
[----:B------:R-:W-:-:S04]  /*2060*/  IMAD.X R8, RZ, RZ, R3, P0 ;  /* 0x000000ffff087224 */ /* 0x000fc800000e0603 */
[----:B--2---:R-:W-:Y:S02]  /*2070*/  IMAD R10, R8, c[0x0][0x190], RZ ;  /* 0x00006400080a7a24 */ /* 0x004fe400078e02ff */
[----:B------:R-:W-:-:S04]  /*2080*/  IMAD.MOV.U32 R8, RZ, RZ, R12 ;  /* 0x000000ffff087224 */ /* 0x000fc800078e000c */
        /* <DEDUP_REMOVED lines=8> */
[----:B------:R2:W-:Y:S02]  /*2110*/  LDGSTS.E.BYPASS.LTC128B.128 [R242+0x800], [R10.64] ;  /* 0x008000000af27fae */ /* 0x0005e4000b901d54 */
.L_x_804:
[----:B------:R-:W-:Y:S05]  /*2120*/  BSYNC B0 ;  /* 0x0000000000007941 */ /* 0x000fea0003800000 */
.L_x_803:
        /* <DEDUP_REMOVED lines=21> */
.L_x_806:
[----:B------:R-:W-:Y:S05]  /*2280*/  BSYNC B0 ;  /* 0x0000000000007941 */ /* 0x000fea0003800000 */
.L_x_805:
        /* <DEDUP_REMOVED lines=11> */
[----:B------:R-:W-:-:S04]  /*2340*/  IMAD R2, R2, c[0x0][0x190], RZ ;  /* 0x0000640002027a24 */ /* 0x000fc800078e02ff */
        /* <DEDUP_REMOVED lines=8> */
.L_x_808:
[----:B------:R-:W-:Y:S05]  /*23d0*/  BSYNC B0 ;  /* 0x0000000000007941 */ /* 0x000fea0003800000 */
.L_x_807:
[----:B------:R-:W-:Y:S01]  /*23e0*/  LEA.HI R30, R30, R31, RZ, 0x4 ;  /* 0x0000001f1e1e7211 */ /* 0x000fe200078f20ff */
[----:B------:R-:W-:Y:S01]  /*23f0*/  UIADD3 UR17, UR6, -0x1, URZ ;  /* 0xffffffff06117890 */ /* 0x000fe2000fffe03f */
[----:B------:R-:W-:Y:S01]  /*2400*/  IMAD.MOV.U32 R6, RZ, RZ, 0x20 ;  /* 0x00000020ff067424 */ /* 0x000fe200078e00ff */
[----:B------:R-:W-:Y:S01]  /*2410*/  BSSY B0, `(.L_x_809) ;  /* 0x000001c000007945 */ /* 0x000fe20003800000 */
[----:B------:R-:W-:Y:S01]  /*2420*/  LOP3.LUT R0, R30, 0xfffffff0, RZ, 0xc0, !PT ;  /* 0xfffffff01e007812 */ /* 0x000fe200078ec0ff */
[----:B------:R-:W-:-:S04]  /*2430*/  USHF.L.U32 UR24, UR17, 0x8, URZ ;  /* 0x0000000811187899 */ /* 0x000fc8000800063f */
[----:B------:R-:W-:Y:S01]  /*2440*/  IMAD.IADD R0, R31, 0x1, -R0 ;  /* 0x000000011f007824 */ /* 0x000fe200078e0a00 */
[----:B------:R-:W-:-:S04]  /*2450*/  UIADD3 UR9, -UR24, UR15, URZ ;  /* 0x0000000f18097290 */ /* 0x000fc8000fffe13f */
[----:B-1----:R-:W-:Y:S02]  /*2460*/  SHF.R.S32.HI R2, RZ, 0x1f, R0 ;  /* 0x0000001fff027819 */ /* 0x002fe40000011400 */
[----:B------:R-:W-:Y:S02]  /*2470*/  ISETP.GE.AND P0, PT, R4, UR9, PT ;  /* 0x0000000904007c0c */ /* 0x000fe4000bf06270 */
[----:B------:R-:W-:-:S04]  /*2480*/  LEA.HI R2, R2, R0, RZ, 0x3 ;  /* 0x0000000002027211 */ /* 0x000fc800078f18ff */
[C---:B------:R-:W-:Y:S01]  /*2490*/  LOP3.LUT R3, R2.reuse, 0xfffffff8, RZ, 0xc0, !PT ;  /* 0xfffffff802037812 */ /* 0x040fe200078ec0ff */
[----:B------:R-:W-:-:S04]  /*24a0*/  IMAD.SHL.U32 R2, R2, 0x40, RZ ;  /* 0x0000004002027824 */ /* 0x000fc800078e00ff */
[----:B------:R-:W-:Y:S01]  /*24b0*/  IMAD.IADD R17, R0, 0x1, -R3 ;  /* 0x0000000100117824 */ /* 0x000fe200078e0a03 */
[----:B------:R-:W-:Y:S01]  /*24c0*/  LOP3.LUT R3, R16, 0xffffffe0, RZ, 0xc0, !PT ;  /* 0xffffffe010037812 */ /* 0x000fe200078ec0ff */
[----:B------:R-:W-:Y:S01]  /*24d0*/  IMAD.MOV.U32 R0, RZ, RZ, 0x10 ;  /* 0x00000010ff007424 */ /* 0x000fe200078e00ff */
[----:B------:R-:W-:Y:S02]  /*24e0*/  LOP3.LUT R27, R2, 0xfffffe00, RZ, 0xc0, !PT ;  /* 0xfffffe00021b7812 */ /* 0x000fe400078ec0ff */
[----:B------:R-:W-:Y:S01]  /*24f0*/  R2P PR, R17, 0x6 ;  /* 0x0000000611007804 */ /* 0x000fe20000000000 */
[----:B--2---:R-:W-:-:S04]  /*2500*/  IMAD.IADD R10, R31, 0x1, -R3 ;  /* 0x000000011f0a7824 */ /* 0x004fc800078e0a03 */
        /* <DEDUP_REMOVED lines=12> */
.L_x_810:
[----:B------:R-:W-:Y:S05]  /*25d0*/  BSYNC B0 ;  /* 0x0000000000007941 */ /* 0x000fea0003800000 */
.L_x_809:
        /* <DEDUP_REMOVED lines=9> */
[----:B------:R-:W-:-:S04]  /*2670*/  IADD3 R3, P0, R60, UR23, RZ ;  /* 0x000000173c037c10 */ /* 0x000fc8000ff1e0ff */
[----:B--2---:R-:W-:Y:S02]  /*2680*/  IADD3.X R7, R63, UR22, RZ, P0, !PT ;  /* 0x000000163f077c10 */ /* 0x004fe400087fe4ff */
[----:B------:R-:W-:-:S04]  /*2690*/  LEA R6, P0, R3, c[0x0][0x168], 0x1 ;  /* 0x00005a0003067a11 */ /* 0x000fc800078008ff */
[----:B------:R-:W-:-:S05]  /*26a0*/  LEA.HI.X R7, R3, c[0x0][0x16c], R7, 0x1, P0 ;  /* 0x00005b0003077a11 */ /* 0x000fca00000f0c07 */
[----:B------:R-:W-:Y:S01]  /*26b0*/  @!PT LDS RZ, [RZ] ;  /* 0x00000000fffff984 */ /* 0x000fe20000000800 */
[----:B------:R-:W-:Y:S01]  /*26c0*/  @!PT LDS RZ, [RZ] ;  /* 0x00000000fffff984 */ /* 0x000fe20000000800 */
[----:B------:R-:W-:Y:S01]  /*26d0*/  @!PT LDS RZ, [RZ] ;  /* 0x00000000fffff984 */ /* 0x000fe20000000800 */
[----:B------:R2:W-:Y:S04]  /*26e0*/  LDGSTS.E.BYPASS.LTC128B.128 [R242+0x2800], [R6.64] ;  /* 0x0280000006f27fae */ /* 0x0005e8000b901d54 */
.L_x_812:
[----:B------:R-:W-:Y:S05]  /*26f0*/  BSYNC B0 ;  /* 0x0000000000007941 */ /* 0x000fea0003800000 */
.L_x_811:
[----:B------:R-:W-:Y:S01]  /*2700*/  ISETP.GE.AND P0, PT, R18, UR9, PT ;  /* 0x0000000912007c0c */ /* 0x000fe2000bf06270 */
[----:B------:R-:W-:-:S12]  /*2710*/  BSSY B0, `(.L_x_813) ;  /* 0x0000010000007945 */ /* 0x000fd80003800000 */
[----:B------:R-:W-:Y:S05]  /*2720*/  @P0 BRA `(.L_x_814) ;  /* 0x000000e000000947 */ /* 0x000fea0003800000 */
[----:B------:R-:W-:-:S13]  /*2730*/  ISETP.GE.AND P0, PT, R204, c[0x0][0x220], PT ;  /* 0x00008800cc007a0c */ /* 0x000fda0003f06270 */
[----:B------:R1:W-:Y:S01]  /*2740*/  @P0 STS.128 [R242+0x3000], RZ ;  /* 0x003000fff2000388 */ /* 0x0003e20000000c00 */
[----:B------:R-:W-:Y:S05]  /*2750*/  @P0 BRA `(.L_x_814) ;  /* 0x000000b000000947 */ /* 0x000fea0003800000 */
[----:B------:R-:W-:Y:S02]  /*2760*/  IMAD.U32 R3, RZ, RZ, UR4 ;  /* 0x00000004ff037e24 */ /* 0x000fe4000f8e00ff */
[----:B--2---:R-:W-:Y:S02]  /*2770*/  IMAD.MOV.U32 R6, RZ, RZ, c[0x0][0x19c] ;  /* 0x00006700ff067624 */ /* 0x004fe400078e00ff */
        /* <DEDUP_REMOVED lines=9> */
.L_x_814:
[----:B------:R-:W-:Y:S05]  /*2810*/  BSYNC B0 ;  /* 0x0000000000007941 */ /* 0x000fea0003800000 */
.L_x_813:
[----:B------:R-:W-:Y:S01]  /*2820*/  ISETP.GE.AND P0, PT, R14, UR9, PT ;  /* 0x000000090e007c0c */ /* 0x000fe2000bf06270 */
[----:B------:R-:W-:-:S12]  /*2830*/  BSSY B0, `(.L_x_815) ;  /* 0x0000012000007945 */ /* 0x000fd80003800000 */
[----:B------:R-:W-:Y:S05]  /*2840*/  @P0 BRA `(.L_x_816) ;  /* 0x0000010000000947 */ /* 0x000fea0003800000 */
[----:B------:R-:W-:-:S13]  /*2850*/  ISETP.GE.AND P0, PT, R204, c[0x0][0x220], PT ;  /* 0x00008800cc007a0c */ /* 0x000fda0003f06270 */
[----:B------:R1:W-:Y:S01]  /*2860*/  @P0 STS.128 [R242+0x3800], RZ ;  /* 0x003800fff2000388 */ /* 0x0003e20000000c00 */
[----:B------:R-:W-:Y:S05]  /*2870*/  @P0 BRA `(.L_x_816) ;  /* 0x000000d000000947 */ /* 0x000fea0003800000 */
[----:B--2---:R-:W-:Y:S01]  /*2880*/  MOV R6, R60 ;  /* 0x0000003c00067202 */ /* 0x004fe20000000f00 */
[----:B------:R-:W-:Y:S01]  /*2890*/  IMAD.U32 R3, RZ, RZ, UR4 ;  /* 0x00000004ff037e24 */ /* 0x000fe2000f8e00ff */
[----:B------:R-:W-:Y:S01]  /*28a0*/  ULDC UR5, c[0x0][0x19c] ;  /* 0x0000670000057ab9 */ /* 0x000fe20000000800 */
[----:B------:R-:W-:Y:S01]  /*28b0*/  IMAD.MOV.U32 R7, RZ, RZ, R63 ;  /* 0x000000ffff077224 */ /* 0x000fe200078e003f */
[----:B------:R-:W-:-:S03]  /*28c0*/  UIMAD UR5, UR5, 0x30, URZ ;  /* 0x00000030050578a4 */ /* 0x000fc6000f8e023f */
        /* <DEDUP_REMOVED lines=8> */
.L_x_816:
[----:B------:R-:W-:Y:S05]  /*2950*/  BSYNC B0 ;  /* 0x0000000000007941 */ /* 0x000fea0003800000 */
.L_x_815:
        /* <DEDUP_REMOVED lines=18> */
.L_x_818:
[----:B------:R-:W-:Y:S05]  /*2a80*/  BSYNC B0 ;  /* 0x0000000000007941 */ /* 0x000fea0003800000 */
.L_x_817:
[----:B------:R-:W-:Y:S01]  /*2a90*/  IADD3 R25, R4, 0x50, RZ ;  /* 0x0000005004197810 */ /* 0x000fe20007ffe0ff */
[----:B------:R-:W-:Y:S03]  /*2aa0*/  BSSY B0, `(.L_x_819) ;  /* 0x0000013000007945 */ /* 0x000fe60003800000 */
[----:B------:R-:W-:-:S13]  /*2ab0*/  ISETP.GE.AND P0, PT, R25, UR9, PT ;  /* 0x0000000919007c0c */ /* 0x000fda000bf06270 */
        /* <DEDUP_REMOVED lines=17> */
.L_x_820:
[----:B------:R-:W-:Y:S05]  /*2bd0*/  BSYNC B0 ;  /* 0x0000000000007941 */ /* 0x000fea0003800000 */
.L_x_819:
        /* <DEDUP_REMOVED lines=20> */
.L_x_822:
[----:B------:R-:W-:Y:S05]  /*2d20*/  BSYNC B0 ;  /* 0x0000000000007941 */ /* 0x000fea0003800000 */
.L_x_821:
        /* <DEDUP_REMOVED lines=20> */
.L_x_824:
[----:B------:R-:W-:Y:S05]  /*2e70*/  BSYNC B0 ;  /* 0x0000000000007941 */ /* 0x000fea0003800000 */
.L_x_823:
        /* <DEDUP_REMOVED lines=18> */
.L_x_826:
[----:B------:R-:W-:Y:S05]  /*2fa0*/  BSYNC B0 ;  /* 0x0000000000007941 */ /* 0x000fea0003800000 */
.L_x_825:
        /* <DEDUP_REMOVED lines=20> */
.L_x_828:
[----:B------:R-:W-:Y:S05]  /*30f0*/  BSYNC B0 ;  /* 0x0000000000007941 */ /* 0x000fea0003800000 */
.L_x_827:
        /* <DEDUP_REMOVED lines=20> */
.L_x_830:
[----:B------:R-:W-:Y:S05]  /*3240*/  BSYNC B0 ;  /* 0x0000000000007941 */ /* 0x000fea0003800000 */
.L_x_829:
        /* <DEDUP_REMOVED lines=20> */
.L_x_832:
[----:B------:R-:W-:Y:S05]  /*3390*/  BSYNC B0 ;  /* 0x0000000000007941 */ /* 0x000fea0003800000 */
.L_x_831:
        /* <DEDUP_REMOVED lines=20> */
.L_x_834:
[----:B------:R-:W-:Y:S05]  /*34e0*/  BSYNC B0 ;  /* 0x0000000000007941 */ /* 0x000fea0003800000 */
.L_x_833:
        /* <DEDUP_REMOVED lines=20> */
.L_x_836:
[----:B------:R-:W-:Y:S05]  /*3630*/  BSYNC B0 ;  /* 0x0000000000007941 */ /* 0x000fea0003800000 */
.L_x_835:
        /* <DEDUP_REMOVED lines=20> */
.L_x_838:
[----:B------:R-:W-:Y:S05]  /*3780*/  BSYNC B0 ;  /* 0x0000000000007941 */ /* 0x000fea0003800000 */
.L_x_837:
        /* <DEDUP_REMOVED lines=20> */
.L_x_840:
[----:B------:R-:W-:Y:S05]  /*38d0*/  BSYNC B0 ;  /* 0x0000000000007941 */ /* 0x000fea0003800000 */
.L_x_839:
[----:B------:R-:W0:Y:S01]  /*38e0*/  LDGDEPBAR ;  /* 0x00000000000079af */ /* 0x000e220000000000 */
[----:B--2---:R-:W-:Y:S01]  /*38f0*/  SHF.R.S32.HI R9, RZ, 0x4, R30 ;  /* 0x00000004ff097819 */ /* 0x004fe2000001141e */
[----:B------:R-:W-:Y:S01]  /*3900*/  IMAD.SHL.U32 R3, R28, 0x40, RZ ;  /* 0x000000401c037824 */ /* 0x000fe200078e00ff */
[----:B------:R-:W-:Y:S01]  /*3910*/  SHF.R.S32.HI R5, RZ, 0x1f, R10 ;  /* 0x0000001fff057819 */ /* 0x000fe2000001140a */
[C---:B------:R-:W-:Y:S01]  /*3920*/  IMAD.SHL.U32 R6, R4.reuse, 0x8, RZ ;  /* 0x0000000804067824 */ /* 0x040fe200078e00ff */
[----:B------:R-:W-:Y:S01]  /*3930*/  ISETP.GE.AND P1, PT, R4, UR9, PT ;  /* 0x0000000904007c0c */ /* 0x000fe2000bf26270 */
[----:B------:R-:W-:Y:S01]  /*3940*/  IMAD.SHL.U32 R31, R31, 0x2, RZ ;  /* 0x000000021f1f7824 */ /* 0x000fe200078e00ff */
[----:B------:R-:W-:Y:S01]  /*3950*/  LEA.HI R8, R30, R9, RZ, 0x1 ;  /* 0x000000091e087211 */ /* 0x000fe200078f08ff */
[----:B------:R-:W-:Y:S01]  /*3960*/  BSSY B0, `(.L_x_841) ;  /* 0x000002b000007945 */ /* 0x000fe20003800000 */
[----:B------:R-:W-:Y:S02]  /*3970*/  LEA.HI R5, R5, R10, RZ, 0x2 ;  /* 0x0000000a05057211 */ /* 0x000fe400078f10ff */
[----:B------:R-:W-:-:S02]  /*3980*/  LEA R7, R29, UR14, 0x4 ;  /* 0x0000000e1d077c11 */ /* 0x000fc4000f8e20ff */
[----:B------:R-:W-:Y:S02]  /*3990*/  LOP3.LUT R3, R3, 0x1c0, RZ, 0xc0, !PT ;  /* 0x000001c003037812 */ /* 0x000fe400078ec0ff */
[----:B------:R-:W-:Y:S02]  /*39a0*/  LOP3.LUT R4, R8, 0xfffffffe, RZ, 0xc0, !PT ;  /* 0xfffffffe08047812 */ /* 0x000fe400078ec0ff */
[----:B------:R-:W-:Y:S01]  /*39b0*/  LEA.HI.SX32 R7, R5, R7, 0x1e ;  /* 0x0000000705077211 */ /* 0x000fe200078ff2ff */
[----:B------:R-:W-:Y:S01]  /*39c0*/  IMAD.U32 R5, RZ, RZ, UR16 ;  /* 0x00000010ff057e24 */ /* 0x000fe2000f8e00ff */
[----:B------:R-:W-:Y:S01]  /*39d0*/  LOP3.LUT R8, R3, 0x8, R6, 0xf8, !PT ;  /* 0x0000000803087812 */ /* 0x000fe200078ef806 */
[----:B------:R-:W-:Y:S01]  /*39e0*/  IMAD.IADD R4, R9, 0x1, -R4 ;  /* 0x0000000109047824 */ /* 0x000fe200078e0a04 */
[----:B------:R-:W-:Y:S01]  /*39f0*/  SHF.R.U32.HI R6, RZ, 0x3, R3 ;  /* 0x00000003ff067819 */ /* 0x000fe20000011603 */
[----:B------:R-:W-:Y:S01]  /*3a00*/  IMAD.SHL.U32 R3, R17, 0x40, RZ ;  /* 0x0000004011037824 */ /* 0x000fe200078e00ff */
[----:B------:R-:W-:Y:S01]  /*3a10*/  LOP3.LUT P2, RZ, R28, 0x2, RZ, 0xc0, !PT ;  /* 0x000000021cff7812 */ /* 0x000fe2000784c0ff */
[----:B------:R-:W-:-:S04]  /*3a20*/  DEPBAR.LE SB0, 0x0 ;  /* 0x000080000000791a */ /* 0x000fc80000000000 */
[----:B------:R-:W-:Y:S01]  /*3a30*/  BAR.SYNC.DEFER_BLOCKING 0x0 ;  /* 0x0000000000007b1d */ /* 0x000fe20000010000 */
[----:B------:R-:W-:Y:S02]  /*3a40*/  LOP3.LUT R9, R8, R6, RZ, 0x3c, !PT ;  /* 0x0000000608097212 */ /* 0x000fe400078e3cff */
[----:B------:R-:W-:Y:S01]  /*3a50*/  IADD3 R8, -R5, 0x1, R7 ;  /* 0x0000000105087810 */ /* 0x000fe20007ffe107 */
[----:B------:R-:W-:Y:S01]  /*3a60*/  IMAD.SHL.U32 R5, R4, 0x8, RZ ;  /* 0x0000000804057824 */ /* 0x000fe200078e00ff */
[----:B------:R-:W-:Y:S01]  /*3a70*/  LOP3.LUT R3, R3, 0x1c0, RZ, 0xc0, !PT ;  /* 0x000001c003037812 */ /* 0x000fe200078ec0ff */
[----:B------:R-:W-:Y:S01]  /*3a80*/  IMAD.U32 R7, RZ, RZ, UR15 ;  /* 0x0000000fff077e24 */ /* 0x000fe2000f8e00ff */
[----:B------:R-:W-:Y:S02]  /*3a90*/  LEA R61, P0, R96, c[0x0][0x170], 0x1 ;  /* 0x00005c00603d7a11 */ /* 0x000fe400078008ff */
[----:B------:R-:W-:Y:S02]  /*3aa0*/  LOP3.LUT R6, R3, 0x8, R5, 0xf8, !PT ;  /* 0x0000000803067812 */ /* 0x000fe400078ef805 */
[----:B------:R-:W-:Y:S01]  /*3ab0*/  SHF.R.U32.HI R5, RZ, 0x3, R3 ;  /* 0x00000003ff057819 */ /* 0x000fe20000011603 */
[----:B------:R-:W-:Y:S01]  /*3ac0*/  IMAD R3, R4, 0x200, R9 ;  /* 0x0000020004037824 */ /* 0x000fe200078e0209 */
[----:B------:R-:W-:Y:S01]  /*3ad0*/  IADD3 R88, R8, c[0x0][0x2e8], R7 ;  /* 0x0000ba0008587a10 */ /* 0x000fe20007ffe007 */
[----:B------:R-:W-:Y:S01]  /*3ae0*/  IMAD R4, R29, 0x400, R27 ;  /* 0x000004001d047824 */ /* 0x000fe200078e021b */
[----:B------:R-:W-:-:S02]  /*3af0*/  LOP3.LUT R5, R6, R5, RZ, 0x3c, !PT ;  /* 0x0000000506057212 */ /* 0x000fc400078e3cff */
[----:B------:R-:W-:Y:S02]  /*3b00*/  LEA.HI.X R62, R96, c[0x0][0x174], R95, 0x1, P0 ;  /* 0x00005d00603e7a11 */ /* 0x000fe400000f0c5f */
[----:B------:R-:W-:Y:S01]  /*3b10*/  SEL R0, R0, 0xfffffff0, !P2 ;  /* 0xfffffff000007807 */ /* 0x000fe20005000000 */
[----:B------:R-:W-:Y:S01]  /*3b20*/  IMAD.IADD R4, R5, 0x1, R4 ;  /* 0x0000000105047824 */ /* 0x000fe200078e0204 */
[----:B------:R-:W-:Y:S01]  /*3b30*/  LOP3.LUT R203, R31, 0x6, RZ, 0xc0, !PT ;  /* 0x000000061fcb7812 */ /* 0x000fe200078ec0ff */
[----:B------:R-:W-:Y:S01]  /*3b40*/  IMAD.IADD R5, R27, 0x1, R5 ;  /* 0x000000011b057824 */ /* 0x000fe200078e0205 */
[----:B------:R2:W-:Y:S01]  /*3b50*/  @P1 STS.128 [R242+0xa000], RZ ;  /* 0x00a000fff2001388 */ /* 0x0005e20000000c00 */
[----:B------:R-:W-:Y:S01]  /*3b60*/  IMAD.SHL.U32 R230, R4, 0x2, RZ ;  /* 0x0000000204e67824 */ /* 0x000fe200078e00ff */
        /* <DEDUP_REMOVED lines=10> */
.L_x_842:
[----:B------:R-:W-:Y:S05]  /*3c10*/  BSYNC B0 ;  /* 0x0000000000007941 */ /* 0x000fea0003800000 */
.L_x_841:
        /* <DEDUP_REMOVED lines=19> */
.L_x_844:
[----:B------:R-:W-:Y:S05]  /*3d50*/  BSYNC B0 ;  /* 0x0000000000007941 */ /* 0x000fea0003800000 */
.L_x_843:
        /* <DEDUP_REMOVED lines=16> */
.L_x_846:
[----:B------:R-:W-:Y:S05]  /*3e60*/  BSYNC B0 ;  /* 0x0000000000007941 */ /* 0x000fea0003800000 */
.L_x_845:
        /* <DEDUP_REMOVED lines=9> */
[----:B-1----:R-:W-:Y:S01]  /*3f00*/  MOV R6, R61 ;  /* 0x0000003d00067202 */ /* 0x002fe20000000f00 */
        /* <DEDUP_REMOVED lines=8> */
.L_x_848:
[----:B------:R-:W-:Y:S05]  /*3f90*/  BSYNC B0 ;  /* 0x0000000000007941 */ /* 0x000fea0003800000 */
.L_x_847:
        /* <DEDUP_REMOVED lines=16> */
.L_x_850:
[----:B------:R-:W-:Y:S05]  /*40a0*/  BSYNC B0 ;  /* 0x0000000000007941 */ /* 0x000fea0003800000 */
.L_x_849:
        /* <DEDUP_REMOVED lines=18> */
.L_x_852:
[----:B------:R-:W-:Y:S05]  /*41d0*/  BSYNC B0 ;  /* 0x0000000000007941 */ /* 0x000fea0003800000 */
.L_x_851:
        /* <DEDUP_REMOVED lines=18> */
.L_x_854:
[----:B------:R-:W-:Y:S05]  /*4300*/  BSYNC B0 ;  /* 0x0000000000007941 */ /* 0x000fea0003800000 */
.L_x_853:
        /* <DEDUP_REMOVED lines=18> */
.L_x_856:
[----:B------:R-:W-:Y:S05]  /*4430*/  BSYNC B0 ;  /* 0x0000000000007941 */ /* 0x000fea0003800000 */
.L_x_855:
        /* <DEDUP_REMOVED lines=16> */
.L_x_858:
[----:B------:R-:W-:Y:S05]  /*4540*/  BSYNC B0 ;  /* 0x0000000000007941 */ /* 0x000fea0003800000 */
.L_x_857:
        /* <DEDUP_REMOVED lines=18> */
.L_x_860:
[----:B------:R-:W-:Y:S05]  /*4670*/  BSYNC B0 ;  /* 0x0000000000007941 */ /* 0x000fea0003800000 */
.L_x_859:
        /* <DEDUP_REMOVED lines=18> */
.L_x_862:
[----:B------:R-:W-:Y:S05]  /*47a0*/  BSYNC B0 ;  /* 0x0000000000007941 */ /* 0x000fea0003800000 */
.L_x_861:
        /* <DEDUP_REMOVED lines=18> */
.L_x_864:
[----:B------:R-:W-:Y:S05]  /*48d0*/  BSYNC B0 ;  /* 0x0000000000007941 */ /* 0x000fea0003800000 */
.L_x_863:
        /* <DEDUP_REMOVED lines=18> */
.L_x_866:
[----:B------:R-:W-:Y:S05]  /*4a00*/  BSYNC B0 ;  /* 0x0000000000007941 */ /* 0x000fea0003800000 */
.L_x_865:
        /* <DEDUP_REMOVED lines=18> */
.L_x_868:
[----:B------:R-:W-:Y:S05]  /*4b30*/  BSYNC B0 ;  /* 0x0000000000007941 */ /* 0x000fea0003800000 */
.L_x_867:
        /* <DEDUP_REMOVED lines=18> */
.L_x_870:
[----:B------:R-:W-:Y:S05]  /*4c60*/  BSYNC B0 ;  /* 0x0000000000007941 */ /* 0x000fea0003800000 */
.L_x_869:
        /* <DEDUP_REMOVED lines=18> */
.L_x_872:
[----:B------:R-:W-:Y:S05]  /*4d90*/  BSYNC B0 ;  /* 0x0000000000007941 */ /* 0x000fea0003800000 */
.L_x_871:
[----:B------:R-:W-:Y:S01]  /*4da0*/  SHF.L.U32 R134, R3, 0x1, RZ ;  /* 0x0000000103867819 */ /* 0x000fe200000006ff */
[----:B------:R-:W-:Y:S01]  /*4db0*/  LDSM.16.M88.4 R20, [R230] ;  /* 0x00000000e614783b */ /* 0x000fe20000000200 */
[----:B------:R-:W-:Y:S01]  /*4dc0*/  LEA R4, R231, R230, 0x1 ;  /* 0x000000e6e7047211 */ /* 0x000fe200078e08ff */
[----:B------:R-:W-:Y:S01]  /*4dd0*/  UISETP.GE.AND UP0, UPT, UR6, 0x2, UPT ;  /* 0x000000020600788c */ /* 0x000fe2000bf06270 */
[----:B------:R-:W-:Y:S01]  /*4de0*/  LEA R228, R0, R134, 0x1 ;  /* 0x0000008600e47211 */ /* 0x000fe200078e08ff */
[----:B------:R-:W5:Y:S01]  /*4df0*/  LDSM.16.M88.4 R8, [R134+0x2000] ;  /* 0x002000008608783b */ /* 0x000f620000000200 */
[----:B------:R-:W-:Y:S02]  /*4e00*/  LOP3.LUT P0, RZ, R28, 0x4, RZ, 0xc0, !PT ;  /* 0x000000041cff7812 */ /* 0x000fe4000780c0ff */
[C---:B------:R-:W-:Y:S01]  /*4e10*/  IADD3 R3, R134.reuse, 0x2000, RZ ;  /* 0x0000200086037810 */ /* 0x040fe20007ffe0ff */
[----:B------:R-:W-:Y:S01]  /*4e20*/  LDSM.16.M88.4 R16, [R4] ;  /* 0x000000000410783b */ /* 0x000fe20000000200 */
[----:B------:R-:W-:-:S02]  /*4e30*/  IADD3 R229, R134, 0x2040, RZ ;  /* 0x0000204086e57810 */ /* 0x000fc40007ffe0ff */
[----:B------:R-:W-:Y:S01]  /*4e40*/  LEA R232, R2, R230, 0x1 ;  /* 0x000000e602e87211 */ /* 0x000fe200078e08ff */
[----:B------:R-:W-:Y:S03]  /*4e50*/  LDSM.16.M88.4 R32, [R228+0x2000] ;  /* 0x00200000e420783b */ /* 0x000fe60000000200 */
[----:B------:R-:W-:Y:S01]  /*4e60*/  LEA R233, R231, R232, 0x1 ;  /* 0x000000e8e7e97211 */ /* 0x000fe200078e08ff */
[----:B------:R-:W1:Y:S02]  /*4e70*/  LDSM.16.M88.4 R40, [R134+0x2800] ;  /* 0x002800008628783b */ /* 0x000e640000000200 */
[----:B------:R-:W-:Y:S02]  /*4e80*/  @P0 IADD3 R229, R3, -0x40, RZ ;  /* 0xffffffc003e50810 */ /* 0x000fe40007ffe0ff */
[----:B------:R-:W-:Y:S01]  /*4e90*/  LDSM.16.M88.4 R12, [R232] ;  /* 0x00000000e80c783b */ /* 0x000fe20000000200 */
[----:B------:R-:W-:-:S02]  /*4ea0*/  PLOP3.LUT P0, PT, PT, PT, UP0, 0x80, 0x0 ;  /* 0x000000000000781c */ /* 0x000fc40003f0f008 */
[----:B------:R-:W-:Y:S01]  /*4eb0*/  LEA R227, R0, R229, 0x1 ;  /* 0x000000e500e37211 */ /* 0x000fe200078e08ff */
[----:B------:R-:W-:Y:S01]  /*4ec0*/  LDSM.16.M88.4 R44, [R229] ;  /* 0x00000000e52c783b */ /* 0x000fe20000000200 */
[C---:B------:R-:W-:Y:S02]  /*4ed0*/  IADD3 R241, R229.reuse, 0x4000, RZ ;  /* 0x00004000e5f17810 */ /* 0x040fe40007ffe0ff */
[C---:B------:R-:W-:Y:S01]  /*4ee0*/  IADD3 R240, R229.reuse, 0x4800, RZ ;  /* 0x00004800e5f07810 */ /* 0x040fe20007ffe0ff */
[----:B------:R-:W2:Y:S01]  /*4ef0*/  LDSM.16.M88.4 R56, [R228+0x2800] ;  /* 0x00280000e438783b */ /* 0x000ea20000000200 */
[C---:B------:R-:W-:Y:S02]  /*4f00*/  IADD3 R239, R229.reuse, 0x5000, RZ ;  /* 0x00005000e5ef7810 */ /* 0x040fe40007ffe0ff */
[C---:B------:R-:W-:Y:S01]  /*4f10*/  IADD3 R238, R229.reuse, 0x5800, RZ ;  /* 0x00005800e5ee7810 */ /* 0x040fe20007ffe0ff */
[----:B------:R-:W-:Y:S01]  /*4f20*/  LDSM.16.M88.4 R68, [R227] ;  /* 0x00000000e344783b */ /* 0x000fe20000000200 */
[----:B------:R-:W-:-:S02]  /*4f30*/  IADD3 R237, R229, 0x6000, RZ ;  /* 0x00006000e5ed7810 */ /* 0x000fc40007ffe0ff */
[C---:B------:R-:W-:Y:S01]  /*4f40*/  IADD3 R236, R229.reuse, 0x6800, RZ ;  /* 0x00006800e5ec7810 */ /* 0x040fe20007ffe0ff */
[----:B------:R-:W-:Y:S01]  /*4f50*/  LDSM.16.M88.4 R64, [R229+0x800] ;  /* 0x00080000e540783b */ /* 0x000fe20000000200 */
[C---:B------:R-:W-:Y:S02]  /*4f60*/  IADD3 R235, R229.reuse, 0x7000, RZ ;  /* 0x00007000e5eb7810 */ /* 0x040fe40007ffe0ff */
[----:B------:R-:W-:Y:S01]  /*4f70*/  IADD3 R234, R229, 0x7800, RZ ;  /* 0x00007800e5ea7810 */ /* 0x000fe20007ffe0ff */
[----:B------:R-:W-:Y:S01]  /*4f80*/  LDSM.16.M88.4 R52, [R228+0x3000] ;  /* 0x00300000e434783b */ /* 0x000fe20000000200 */
[C---:B-----5:R-:W-:Y:S03]  /*4f90*/  HMMA.16816.F32.BF16 R24, R20.reuse, R8, RZ ;  /* 0x000000081418723c */ /* 0x060fe600000418ff */
[----:B------:R-:W-:Y:S04]  /*4fa0*/  LDSM.16.M88.4 R76, [R227+0x800] ;  /* 0x00080000e34c783b */ /* 0x000fe80000000200 */
[----:B------:R-:W-:Y:S01]  /*4fb0*/  LDSM.16.M88.4 R72, [R134+0x3800] ;  /* 0x003800008648783b */ /* 0x000fe20000000200 */
[C---:B------:R-:W-:Y:S03]  /*4fc0*/  HMMA.16816.F32.BF16 R28, R20.reuse, R10, RZ ;  /* 0x0000000a141c723c */ /* 0x040fe600000418ff */
[----:B------:R-:W5:Y:S04]  /*4fd0*/  LDSM.16.M88.4 R8, [R233] ;  /* 0x00000000e908783b */ /* 0x000f680000000200 */
[----:B------:R-:W-:Y:S01]  /*4fe0*/  LDSM.16.M88.4 R80, [R229+0x1000] ;  /* 0x00100000e550783b */ /* 0x000fe20000000200 */
[----:B-1----:R-:W-:Y:S03]  /*4ff0*/  HMMA.16816.F32.BF16 R36, R20, R40, RZ ;  /* 0x000000281424723c */ /* 0x002fe600000418ff */
[----:B------:R-:W-:Y:S04]  /*5000*/  LDSM.16.M88.4 R84, [R229+0x2000] ;  /* 0x00200000e554783b */ /* 0x000fe80000000200 */
[----:B------:R-:W0:Y:S01]  /*5010*/  LDGDEPBAR ;  /* 0x00000000000079af */ /* 0x000e220000000000 */
[C---:B------:R-:W-:Y:S03]  /*5020*/  HMMA.16816.F32.BF16 R24, R16.reuse, R32, R24 ;  /* 0x000000201018723c */ /* 0x040fe60000041818 */
[----:B------:R1:W-:Y:S05]  /*5030*/  STL [R1], R4 ;  /* 0x0000000401007387 */ /* 0x0003ea0000100800 */
[C---:B------:R-:W-:Y:S01]  /*5040*/  HMMA.16816.F32.BF16 R28, R16.reuse, R34, R28 ;  /* 0x00000022101c723c */ /* 0x040fe2000004181c */
[----:B------:R-:W3:Y:S07]  /*5050*/  LDSM.16.M88.4 R32, [R134+0x3000] ;  /* 0x003000008620783b */ /* 0x000eee0000000200 */
[----:B--2---:R-:W-:Y:S08]  /*5060*/  HMMA.16816.F32.BF16 R48, R16, R56, R36 ;  /* 0x000000381030723c */ /* 0x004ff00000041824 */
[----:B------:R-:W-:Y:S01]  /*5070*/  HMMA.16816.F32.BF16 R24, R12, R44, R24 ;  /* 0x0000002c0c18723c */ /* 0x000fe20000041818 */
[----:B-1----:R-:W-:-:S07]  /*5080*/  IMNMX R4, R88, UR15, PT ;  /* 0x0000000f58047c17 */ /* 0x002fce000b800200 */
[----:B------:R-:W-:Y:S08]  /*5090*/  HMMA.16816.F32.BF16 R44, R12, R46, R28 ;  /* 0x0000002e0c2c723c */ /* 0x000ff0000004181c */
[----:B------:R-:W-:Y:S08]  /*50a0*/  HMMA.16816.F32.BF16 R28, R20, R42, RZ ;  /* 0x0000002a141c723c */ /* 0x000ff000000418ff */
[----:B-----5:R-:W-:Y:S08]  /*50b0*/  HMMA.16816.F32.BF16 R40, R8, R68, R24 ;  /* 0x000000440828723c */ /* 0x020ff00000041818 */
[C---:B---3--:R-:W-:Y:S08]  /*50c0*/  HMMA.16816.F32.BF16 R36, R20.reuse, R32, RZ ;  /* 0x000000201424723c */ /* 0x048ff000000418ff */
[----:B------:R-:W-:Y:S08]  /*50d0*/  HMMA.16816.F32.BF16 R32, R20, R34, RZ ;  /* 0x000000221420723c */ /* 0x000ff000000418ff */
[----:B------:R-:W-:Y:S01]  /*50e0*/  HMMA.16816.F32.BF16 R28, R16, R58, R28 ;  /* 0x0000003a101c723c */ /* 0x000fe2000004181c */
[----:B------:R-:W-:Y:S01]  /*50f0*/  LDSM.16.M88.4 R56, [R134+0x4000] ;  /* 0x004000008638783b */ /* 0x000fe20000000200 */
[----:B------:R-:W-:-:S02]  /*5100*/  FMUL.FTZ R0, R41, c[0x0][0x2ec] ;  /* 0x0000bb0029007a20 */ /* 0x000fc40000410000 */
[----:B------:R-:W-:Y:S02]  /*5110*/  FMUL.FTZ R40, R40, c[0x0][0x2ec] ;  /* 0x0000bb0028287a20 */ /* 0x000fe40000410000 */
[----:B------:R1:W2:Y:S02]  /*5120*/  MUFU.TANH R201, R0 ;  /* 0x0000000000c97308 */ /* 0x0002a40000002400 */
[----:B------:R-:W-:Y:S06]  /*5130*/  HMMA.16816.F32.BF16 R24, R12, R64, R48 ;  /* 0x000000400c18723c */ /* 0x000fec0000041830 */
[----:B------:R-:W3:Y:S02]  /*5140*/  MUFU.TANH R202, R40 ;  /* 0x0000002800ca7308 */ /* 0x000ee40000002400 */
[----:B------:R-:W-:Y:S01]  /*5150*/  HMMA.16816.F32.BF16 R48, R8, R70, R44 ;  /* 0x000000460830723c */ /* 0x000fe2000004182c */
[----:B-1----:R-:W-:-:S07]  /*5160*/  FMUL.FTZ R0, R42, c[0x0][0x2ec] ;  /* 0x0000bb002a007a20 */ /* 0x002fce0000410000 */
[C---:B------:R-:W-:Y:S01]  /*5170*/  HMMA.16816.F32.BF16 R44, R16.reuse, R52, R36 ;  /* 0x00000034102c723c */ /* 0x040fe20000041824 */
[----:B------:R1:W4:Y:S07]  /*5180*/  MUFU.TANH R200, R0 ;  /* 0x0000000000c87308 */ /* 0x00032e0000002400 */
[----:B------:R-:W-:Y:S01]  /*5190*/  HMMA.16816.F32.BF16 R68, R16, R54, R32 ;  /* 0x000000361044723c */ /* 0x000fe20000041820 */
[----:B------:R-:W5:Y:S07]  /*51a0*/  LDSM.16.M88.4 R52, [R228+0x3800] ;  /* 0x00380000e434783b */ /* 0x000f6e0000000200 */
[----:B------:R-:W-:Y:S01]  /*51b0*/  HMMA.16816.F32.BF16 R36, R12, R66, R28 ;  /* 0x000000420c24723c */ /* 0x000fe2000004181c */
[----:B------:R-:W-:Y:S01]  /*51c0*/  FMUL.FTZ R50, R50, c[0x0][0x2ec] ;  /* 0x0000bb0032327a20 */ /* 0x000fe20000410000 */
[----:B------:R-:W2:Y:S01]  /*51d0*/  LDSM.16.M88.4 R64, [R227+0x1000] ;  /* 0x00100000e340783b */ /* 0x000ea20000000200 */
[----:B-1----:R-:W-:-:S02]  /*51e0*/  FMUL.FTZ R0, R43, c[0x0][0x2ec] ;  /* 0x0000bb002b007a20 */ /* 0x002fc40000410000 */
[----:B------:R-:W-:Y:S01]  /*51f0*/  FMUL.FTZ R51, R51, c[0x0][0x2ec] ;  /* 0x0000bb0033337a20 */ /* 0x000fe20000410000 */
[----:B------:R-:W1:Y:S02]  /*5200*/  MUFU.TANH R192, R50 ;  /* 0x0000003200c07308 */ /* 0x000e640000002400 */
[----:B------:R-:W-:Y:S06]  /*5210*/  HMMA.16816.F32.BF16 R24, R8, R76, R24 ;  /* 0x0000004c0818723c */ /* 0x000fec0000041818 */
[----:B------:R1:W1:Y:S02]  /*5220*/  MUFU.TANH R199, R0 ;  /* 0x0000000000c77308 */ /* 0x0002640000002400 */
[C---:B------:R-:W-:Y:S06]  /*5230*/  HMMA.16816.F32.BF16 R32, R20.reuse, R72, RZ ;  /* 0x000000481420723c */ /* 0x040fec00000418ff */
[----:B------:R-:W2:Y:S02]  /*5240*/  MUFU.TANH R191, R51 ;  /* 0x0000003300bf7308 */ /* 0x000ea40000002400 */
[----:B------:R-:W-:Y:S01]  /*5250*/  HMMA.16816.F32.BF16 R28, R20, R74, RZ ;  /* 0x0000004a141c723c */ /* 0x000fe200000418ff */
[----:B-1----:R-:W-:-:S07]  /*5260*/  FMUL.FTZ R0, R48, c[0x0][0x2ec] ;  /* 0x0000bb0030007a20 */ /* 0x002fce0000410000 */
[----:B------:R-:W-:Y:S01]  /*5270*/  FMUL.FTZ R24, R24, c[0x0][0x2ec] ;  /* 0x0000bb0018187a20 */ /* 0x000fe20000410000 */
[----:B------:R-:W-:Y:S01]  /*5280*/  HMMA.16816.F32.BF16 R40, R12, R80, R44 ;  /* 0x000000500c28723c */ /* 0x000fe2000004182c */
[----:B------:R1:W1:Y:S01]  /*5290*/  MUFU.TANH R194, R0 ;  /* 0x0000000000c27308 */ /* 0x0002620000002400 */
[----:B------:R-:W-:-:S06]  /*52a0*/  FMUL.FTZ R26, R26, c[0x0][0x2ec] ;  /* 0x0000bb001a1a7a20 */ /* 0x000fcc0000410000 */
[C---:B-----5:R-:W-:Y:S01]  /*52b0*/  HMMA.16816.F32.BF16 R44, R16.reuse, R52, R32 ;  /* 0x00000034102c723c */ /* 0x060fe20000041820 */
[----:B------:R-:W2:Y:S07]  /*52c0*/  MUFU.TANH R190, R24 ;  /* 0x0000001800be7308 */ /* 0x000eae0000002400 */
[----:B------:R-:W-:Y:S01]  /*52d0*/  HMMA.16816.F32.BF16 R72, R16, R54, R28 ;  /* 0x000000361048723c */ /* 0x000fe2000004181c */
[----:B-1----:R-:W-:Y:S01]  /*52e0*/  FMUL.FTZ R0, R49, c[0x0][0x2ec] ;  /* 0x0000bb0031007a20 */ /* 0x002fe20000410000 */
[----:B------:R-:W1:Y:S06]  /*52f0*/  MUFU.TANH R188, R26 ;  /* 0x0000001a00bc7308 */ /* 0x000e6c0000002400 */
[----:B------:R-:W-:Y:S01]  /*5300*/  HMMA.16816.F32.BF16 R48, R8, R78, R36 ;  /* 0x0000004e0830723c */ /* 0x000fe20000041824 */
[----:B------:R-:W-:Y:S01]  /*5310*/  LDSM.16.M88.4 R36, [R228+0x4000] ;  /* 0x00400000e424783b */ /* 0x000fe20000000200 */
[----:B------:R5:W1:Y:S03]  /*5320*/  MUFU.TANH R193, R0 ;  /* 0x0000000000c17308 */ /* 0x000a660000002400 */
[----:B------:R-:W1:Y:S03]  /*5330*/  LDSM.16.M88.4 R76, [R229+0x1800] ;  /* 0x00180000e54c783b */ /* 0x000e660000000200 */
[----:B------:R-:W-:Y:S01]  /*5340*/  HMMA.16816.F32.BF16 R32, R12, R82, R68 ;  /* 0x000000520c20723c */ /* 0x000fe20000041844 */
[----:B------:R-:W-:Y:S04]  /*5350*/  LDSM.16.M88.4 R68, [R227+0x1800] ;  /* 0x00180000e344783b */ /* 0x000fe80000000200 */
[----:B------:R-:W-:Y:S03]  /*5360*/  LDSM.16.M88.4 R80, [R229+0x2800] ;  /* 0x00280000e550783b */ /* 0x000fe60000000200 */
[----:B------:R-:W-:Y:S01]  /*5370*/  HMMA.16816.F32.BF16 R28, R20, R56, RZ ;  /* 0x00000038141c723c */ /* 0x000fe200000418ff */
[----:B-----5:R-:W-:-:S04]  /*5380*/  FMUL.FTZ R0, R25, c[0x0][0x2ec] ;  /* 0x0000bb0019007a20 */ /* 0x020fc80000410000 */
[----:B------:R5:W1:Y:S03]  /*5390*/  MUFU.TANH R189, R0 ;  /* 0x0000000000bd7308 */ /* 0x000a660000002400 */
[----:B------:R-:W-:Y:S01]  /*53a0*/  FMUL.FTZ R49, R49, c[0x0][0x2ec] ;  /* 0x0000bb0031317a20 */ /* 0x000fe20000410000 */
[C---:B--2---:R-:W-:Y:S01]  /*53b0*/  HMMA.16816.F32.BF16 R40, R8.reuse, R64, R40 ;  /* 0x000000400828723c */ /* 0x044fe20000041828 */
[----:B------:R-:W-:Y:S02]  /*53c0*/  FMUL.FTZ R50, R50, c[0x0][0x2ec] ;  /* 0x0000bb0032327a20 */ /* 0x000fe40000410000 */
[----:B------:R-:W-:Y:S01]  /*53d0*/  FMUL.FTZ R51, R51, c[0x0][0x2ec] ;  /* 0x0000bb0033337a20 */ /* 0x000fe20000410000 */
[----:B------:R-:W2:Y:S04]  /*53e0*/  MUFU.TANH R178, R49 ;  /* 0x0000003100b27308 */ /* 0x000ea80000002400 */
[----:B------:R-:W-:Y:S01]  /*53f0*/  HMMA.16816.F32.BF16 R52, R8, R66, R32 ;  /* 0x000000420834723c */ /* 0x000fe20000041820 */
[----:B-----5:R-:W-:-:S03]  /*5400*/  FMUL.FTZ R0, R27, c[0x0][0x2ec] ;  /* 0x0000bb001b007a20 */ /* 0x020fc60000410000 */
[----:B------:R-:W2:Y:S04]  /*5410*/  MUFU.TANH R177, R50 ;  /* 0x0000003200b17308 */ /* 0x000ea80000002400 */
[----:B------:R-:W-:Y:S01]  /*5420*/  HMMA.16816.F32.BF16 R24, R20, R58, RZ ;  /* 0x0000003a1418723c */ /* 0x000fe200000418ff */
[----:B------:R-:W5:Y:S03]  /*5430*/  LDSM.16.M88.4 R56, [R134+0x4800] ;  /* 0x004800008638783b */ /* 0x000f660000000200 */
[----:B------:R2:W2:Y:S04]  /*5440*/  MUFU.TANH R187, R0 ;  /* 0x0000000000bb7308 */ /* 0x0004a80000002400 */
[----:B-1----:R-:W-:Y:S01]  /*5450*/  HMMA.16816.F32.BF16 R44, R12, R76, R44 ;  /* 0x0000004c0c2c723c */ /* 0x002fe2000004182c */
[----:B------:R-:W-:-:S03]  /*5460*/  FMUL.FTZ R40, R40, c[0x0][0x2ec] ;  /* 0x0000bb0028287a20 */ /* 0x000fc60000410000 */
[----:B------:R1:W1:Y:S04]  /*5470*/  MUFU.TANH R176, R51 ;  /* 0x0000003300b07308 */ /* 0x0002680000002400 */
[----:B------:R-:W-:Y:S02]  /*5480*/  FMUL.FTZ R54, R54, c[0x0][0x2ec] ;  /* 0x0000bb0036367a20 */ /* 0x000fe40000410000 */
[----:B------:R-:W-:Y:S02]  /*5490*/  FMUL.FTZ R55, R55, c[0x0][0x2ec] ;  /* 0x0000bb0037377a20 */ /* 0x000fe40000410000 */
[----:B--2---:R-:W-:Y:S01]  /*54a0*/  FMUL.FTZ R0, R48, c[0x0][0x2ec] ;  /* 0x0000bb0030007a20 */ /* 0x004fe20000410000 */
[----:B------:R-:W2:Y:S03]  /*54b0*/  MUFU.TANH R174, R40 ;  /* 0x0000002800ae7308 */ /* 0x000ea60000002400 */
[C---:B------:R-:W-:Y:S05]  /*54c0*/  HMMA.16816.F32.BF16 R64, R16.reuse, R38, R24 ;  /* 0x000000261040723c */ /* 0x040fea0000041818 */
[----:B------:R2:W2:Y:S03]  /*54d0*/  MUFU.TANH R180, R0 ;  /* 0x0000000000b47308 */ /* 0x0004a60000002400 */
[----:B-1----:R-:W-:Y:S01]  /*54e0*/  HMMA.16816.F32.BF16 R48, R16, R36, R28 ;  /* 0x000000241030723c */ /* 0x002fe2000004181c */
[----:B------:R-:W1:Y:S04]  /*54f0*/  LDSM.16.M88.4 R36, [R228+0x4800] ;  /* 0x00480000e424783b */ /* 0x000e680000000200 */
[----:B------:R-:W1:Y:S03]  /*5500*/  MUFU.TANH R165, R54 ;  /* 0x0000003600a57308 */ /* 0x000e660000002400 */
[----:B------:R-:W-:Y:S01]  /*5510*/  HMMA.16816.F32.BF16 R24, R12, R78, R72 ;  /* 0x0000004e0c18723c */ /* 0x000fe20000041848 */
[----:B------:R-:W-:Y:S01]  /*5520*/  LDSM.16.M88.4 R72, [R227+0x2000] ;  /* 0x00200000e348783b */ /* 0x000fe20000000200 */
[----:B--2---:R-:W-:-:S06]  /*5530*/  FMUL.FTZ R0, R41, c[0x0][0x2ec] ;  /* 0x0000bb0029007a20 */ /* 0x004fcc0000410000 */
[C---:B-----5:R-:W-:Y:S01]  /*5540*/  HMMA.16816.F32.BF16 R32, R20.reuse, R56, RZ ;  /* 0x000000381420723c */ /* 0x060fe200000418ff */
[----:B------:R-:W2:Y:S07]  /*5550*/  MUFU.TANH R163, R55 ;  /* 0x0000003700a37308 */ /* 0x000eae0000002400 */
[----:B------:R-:W-:Y:S01]  /*5560*/  HMMA.16816.F32.BF16 R28, R20, R58, RZ ;  /* 0x0000003a141c723c */ /* 0x000fe200000418ff */
[----:B------:R-:W5:Y:S01]  /*5570*/  LDSM.16.M88.4 R56, [R134+0x5000] ;  /* 0x005000008638783b */ /* 0x000f620000000200 */
[----:B------:R1:W1:Y:S02]  /*5580*/  MUFU.TANH R173, R0 ;  /* 0x0000000000ad7308 */ /* 0x0002640000002400 */
[----:B-1----:R-:W-:-:S06]  /*5590*/  FMUL.FTZ R0, R42, c[0x0][0x2ec] ;  /* 0x0000bb002a007a20 */ /* 0x002fcc0000410000 */
[----:B------:R1:W1:Y:S11]  /*55a0*/  MUFU.TANH R172, R0 ;  /* 0x0000000000ac7308 */ /* 0x0002760000002400 */
[----:B------:R-:W-:Y:S03]  /*55b0*/  @!UPT UIADD3 URZ, URZ, URZ, URZ ;  /* 0x0000003f3f3ff290 */ /* 0x000fe6000fffe03f */
[----:B------:R-:W-:Y:S01]  /*55c0*/  HMMA.16816.F32.BF16 R76, R16, R38, R28 ;  /* 0x00000026104c723c */ /* 0x000fe2000004181c */
[----:B-1----:R-:W-:-:S07]  /*55d0*/  FMUL.FTZ R0, R43, c[0x0][0x2ec] ;  /* 0x0000bb002b007a20 */ /* 0x002fce0000410000 */
[----:B------:R-:W-:Y:S01]  /*55e0*/  HMMA.16816.F32.BF16 R40, R8, R68, R44 ;  /* 0x000000440828723c */ /* 0x000fe2000004182c */
[----:B------:R1:W1:Y:S07]  /*55f0*/  MUFU.TANH R171, R0 ;  /* 0x0000000000ab7308 */ /* 0x00026e0000002400 */
[----:B------:R-:W-:Y:S08]  /*5600*/  HMMA.16816.F32.BF16 R44, R12, R84, R48 ;  /* 0x000000540c2c723c */ /* 0x000ff00000041830 */
[----:B------:R-:W-:Y:S01]  /*5610*/  HMMA.16816.F32.BF16 R48, R16, R36, R32 ;  /* 0x000000241030723c */ /* 0x000fe20000041820 */
[----:B------:R-:W2:Y:S01]  /*5620*/  LDSM.16.M88.4 R36, [R228+0x5000] ;  /* 0x00500000e424783b */ /* 0x000ea20000000200 */
[----:B-1----:R-:W-:-:S04]  /*5630*/  FMUL.FTZ R0, R52, c[0x0][0x2ec] ;  /* 0x0000bb0034007a20 */ /* 0x002fc80000410000 */
[----:B------:R1:W1:Y:S02]  /*5640*/  MUFU.TANH R167, R0 ;  /* 0x0000000000a77308 */ /* 0x0002640000002400 */
[----:B-----5:R-:W-:Y:S01]  /*5650*/  HMMA.16816.F32.BF16 R32, R20, R56, RZ ;  /* 0x000000381420723c */ /* 0x020fe200000418ff */
[----:B------:R-:W-:Y:S02]  /*5660*/  FMUL.FTZ R40, R40, c[0x0][0x2ec] ;  /* 0x0000bb0028287a20 */ /* 0x000fe40000410000 */
[----:B------:R-:W-:-:S03]  /*5670*/  FMUL.FTZ R42, R42, c[0x0][0x2ec] ;  /* 0x0000bb002a2a7a20 */ /* 0x000fc60000410000 */
[----:B------:R-:W2:Y:S02]  /*5680*/  MUFU.TANH R162, R40 ;  /* 0x0000002800a27308 */ /* 0x000ea40000002400 */
[----:B------:R-:W-:Y:S01]  /*5690*/  HMMA.16816.F32.BF16 R28, R20, R58, RZ ;  /* 0x0000003a141c723c */ /* 0x000fe200000418ff */
[----:B------:R-:W5:Y:S01]  /*56a0*/  LDSM.16.M88.4 R56, [R134+0x5800] ;  /* 0x005800008638783b */ /* 0x000f620000000200 */
[----:B-1----:R-:W-:-:S04]  /*56b0*/  FMUL.FTZ R0, R53, c[0x0][0x2ec] ;  /* 0x0000bb0035007a20 */ /* 0x002fc80000410000 */
[----:B------:R-:W1:Y:S02]  /*56c0*/  MUFU.TANH R90, R42 ;  /* 0x0000002a005a7308 */ /* 0x000e640000002400 */
[----:B------:R-:W-:Y:S01]  /*56d0*/  HMMA.16816.F32.BF16 R52, R8, R70, R24 ;  /* 0x000000460834723c */ /* 0x000fe20000041818 */
[----:B------:R-:W-:Y:S05]  /*56e0*/  LDSM.16.M88.4 R68, [R227+0x2800] ;  /* 0x00280000e344783b */ /* 0x000fea0000000200 */
[----:B------:R1:W1:Y:S02]  /*56f0*/  MUFU.TANH R166, R0 ;  /* 0x0000000000a67308 */ /* 0x0002640000002400 */
[----:B------:R-:W-:Y:S01]  /*5700*/  HMMA.16816.F32.BF16 R24, R12, R86, R64 ;  /* 0x000000560c18723c */ /* 0x000fe20000041840 */
[----:B------:R-:W-:Y:S07]  /*5710*/  LDSM.16.M88.4 R84, [R229+0x3000] ;  /* 0x00300000e554783b */ /* 0x000fee0000000200 */
[----:B--2---:R-:W-:Y:S01]  /*5720*/  HMMA.16816.F32.BF16 R64, R16, R38, R28 ;  /* 0x000000261040723c */ /* 0x004fe2000004181c */
[----:B-1----:R-:W-:-:S07]  /*5730*/  FMUL.FTZ R0, R41, c[0x0][0x2ec] ;  /* 0x0000bb0029007a20 */ /* 0x002fce0000410000 */
[----:B------:R-:W-:Y:S01]  /*5740*/  FMUL.FTZ R53, R53, c[0x0][0x2ec] ;  /* 0x0000bb0035357a20 */ /* 0x000fe20000410000 */
[----:B------:R1:W2:Y:S01]  /*5750*/  MUFU.TANH R161, R0 ;  /* 0x0000000000a17308 */ /* 0x0002a20000002400 */
[----:B------:R-:W-:Y:S02]  /*5760*/  FMUL.FTZ R54, R54, c[0x0][0x2ec] ;  /* 0x0000bb0036367a20 */ /* 0x000fe40000410000 */
[----:B------:R-:W-:Y:S01]  /*5770*/  FMUL.FTZ R55, R55, c[0x0][0x2ec] ;  /* 0x0000bb0037377a20 */ /* 0x000fe20000410000 */
[----:B-----5:R-:W-:Y:S04]  /*5780*/  HMMA.16816.F32.BF16 R28, R20, R58, RZ ;  /* 0x0000003a141c723c */ /* 0x020fe800000418ff */
[----:B------:R-:W2:Y:S01]  /*5790*/  MUFU.TANH R156, R53 ;  /* 0x00000035009c7308 */ /* 0x000ea20000002400 */
[----:B-1----:R-:W-:-:S07]  /*57a0*/  FMUL.FTZ R0, R43, c[0x0][0x2ec] ;  /* 0x0000bb002b007a20 */ /* 0x002fce0000410000 */
[----:B------:R-:W1:Y:S01]  /*57b0*/  MUFU.TANH R91, R54 ;  /* 0x00000036005b7308 */ /* 0x000e620000002400 */
[----:B------:R-:W-:Y:S07]  /*57c0*/  HMMA.16816.F32.BF16 R40, R8, R72, R44 ;  /* 0x000000480828723c */ /* 0x000fee000004182c */
[----:B------:R5:W1:Y:S01]  /*57d0*/  MUFU.TANH R159, R0 ;  /* 0x00000000009f7308 */ /* 0x000a620000002400 */
[----:B------:R-:W-:Y:S07]  /*57e0*/  HMMA.16816.F32.BF16 R44, R12, R80, R48 ;  /* 0x000000500c2c723c */ /* 0x000fee0000041830 */
[----:B------:R1:W1:Y:S01]  /*57f0*/  MUFU.TANH R155, R55 ;  /* 0x00000037009b7308 */ /* 0x0002620000002400 */
[----:B------:R-:W-:Y:S01]  /*5800*/  HMMA.16816.F32.BF16 R48, R16, R36, R32 ;  /* 0x000000241030723c */ /* 0x000fe20000041820 */
[----:B------:R-:W2:Y:S01]  /*5810*/  LDSM.16.M88.4 R36, [R228+0x5800] ;  /* 0x00580000e424783b */ /* 0x000ea20000000200 */
[----:B-----5:R-:W-:-:S06]  /*5820*/  FMUL.FTZ R0, R52, c[0x0][0x2ec] ;  /* 0x0000bb0034007a20 */ /* 0x020fcc0000410000 */
[----:B------:R-:W-:Y:S01]  /*5830*/  HMMA.16816.F32.BF16 R32, R20, R56, RZ ;  /* 0x000000381420723c */ /* 0x000fe200000418ff */
[----:B------:R-:W5:Y:S01]  /*5840*/  LDSM.16.M88.4 R56, [R134+0x6000] ;  /* 0x006000008638783b */ /* 0x000f620000000200 */
[----:B------:R-:W-:Y:S01]  /*5850*/  FMUL.FTZ R40, R40, c[0x0][0x2ec] ;  /* 0x0000bb0028287a20 */ /* 0x000fe20000410000 */
[----:B------:R3:W2:Y:S05]  /*5860*/  MUFU.TANH R89, R0 ;  /* 0x0000000000597308 */ /* 0x0006aa0000002400 */
[----:B-1----:R-:W-:Y:S01]  /*5870*/  HMMA.16816.F32.BF16 R52, R8, R74, R24 ;  /* 0x0000004a0834723c */ /* 0x002fe20000041818 */
[----:B------:R-:W-:Y:S02]  /*5880*/  LDSM.16.M88.4 R72, [R227+0x3000] ;  /* 0x00300000e348783b */ /* 0x000fe40000000200 */
[----:B------:R-:W1:Y:S05]  /*5890*/  MUFU.TANH R100, R40 ;  /* 0x0000002800647308 */ /* 0x000e6a0000002400 */
[----:B------:R-:W-:Y:S01]  /*58a0*/  HMMA.16816.F32.BF16 R24, R12, R82, R76 ;  /* 0x000000520c18723c */ /* 0x000fe2000004184c */
[----:B------:R-:W-:Y:S01]  /*58b0*/  LDSM.16.M88.4 R80, [R229+0x3800] ;  /* 0x00380000e550783b */ /* 0x000fe20000000200 */
[----:B---3--:R-:W-:-:S04]  /*58c0*/  FMUL.FTZ R0, R41, c[0x0][0x2ec] ;  /* 0x0000bb0029007a20 */ /* 0x008fc80000410000 */
[----:B------:R3:W1:Y:S10]  /*58d0*/  MUFU.TANH R102, R0 ;  /* 0x0000000000667308 */ /* 0x0006740000002400 */
[----:B------:R-:W-:Y:S01]  /*58e0*/  FMUL.FTZ R54, R54, c[0x0][0x2ec] ;  /* 0x0000bb0036367a20 */ /* 0x000fe20000410000 */
[----:B--2---:R-:W-:Y:S01]  /*58f0*/  HMMA.16816.F32.BF16 R76, R16, R38, R28 ;  /* 0x00000026104c723c */ /* 0x004fe2000004181c */
[----:B------:R-:W-:-:S02]  /*5900*/  FMUL.FTZ R55, R55, c[0x0][0x2ec] ;  /* 0x0000bb0037377a20 */ /* 0x000fc40000410000 */
[----:B------:R-:W2:Y:S01]  /*5910*/  MUFU.TANH R98, R54 ;  /* 0x0000003600627308 */ /* 0x000ea20000002400 */
[----:B---3--:R-:W-:-:S04]  /*5920*/  FMUL.FTZ R0, R42, c[0x0][0x2ec] ;  /* 0x0000bb002a007a20 */ /* 0x008fc80000410000 */
[----:B-----5:R-:W-:Y:S03]  /*5930*/  HMMA.16816.F32.BF16 R28, R20, R58, RZ ;  /* 0x0000003a141c723c */ /* 0x020fe600000418ff */
[----:B------:R3:W1:Y:S08]  /*5940*/  MUFU.TANH R92, R0 ;  /* 0x00000000005c7308 */ /* 0x0006700000002400 */
[----:B------:R-:W1:Y:S01]  /*5950*/  MUFU.TANH R99, R55 ;  /* 0x0000003700637308 */ /* 0x000e620000002400 */
[----:B---3--:R-:W-:-:S02]  /*5960*/  FMUL.FTZ R0, R43, c[0x0][0x2ec] ;  /* 0x0000bb002b007a20 */ /* 0x008fc40000410000 */
[----:B------:R-:W-:Y:S05]  /*5970*/  HMMA.16816.F32.BF16 R40, R8, R68, R44 ;  /* 0x000000440828723c */ /* 0x000fea000004182c */
[----:B------:R3:W1:Y:S03]  /*5980*/  MUFU.TANH R93, R0 ;  /* 0x00000000005d7308 */ /* 0x0006660000002400 */
[----:B------:R-:W-:Y:S08]  /*5990*/  HMMA.16816.F32.BF16 R44, R12, R84, R48 ;  /* 0x000000540c2c723c */ /* 0x000ff00000041830 */
[----:B------:R-:W-:Y:S01]  /*59a0*/  HMMA.16816.F32.BF16 R48, R16, R36, R32 ;  /* 0x000000241030723c */ /* 0x000fe20000041820 */
[----:B------:R-:W5:Y:S01]  /*59b0*/  LDSM.16.M88.4 R36, [R228+0x6000] ;  /* 0x00600000e424783b */ /* 0x000f620000000200 */
[----:B---3--:R-:W-:-:S04]  /*59c0*/  FMUL.FTZ R0, R52, c[0x0][0x2ec] ;  /* 0x0000bb0034007a20 */ /* 0x008fc80000410000 */
[----:B------:R3:W1:Y:S02]  /*59d0*/  MUFU.TANH R101, R0 ;  /* 0x0000000000657308 */ /* 0x0006640000002400 */
[----:B------:R-:W-:Y:S01]  /*59e0*/  HMMA.16816.F32.BF16 R32, R20, R56, RZ ;  /* 0x000000381420723c */ /* 0x000fe200000418ff */
[----:B------:R-:W1:Y:S01]  /*59f0*/  LDSM.16.M88.4 R56, [R134+0x6800] ;  /* 0x006800008638783b */ /* 0x000e620000000200 */
[----:B------:R-:W-:Y:S02]  /*5a00*/  FMUL.FTZ R40, R40, c[0x0][0x2ec] ;  /* 0x0000bb0028287a20 */ /* 0x000fe40000410000 */
[----:B------:R-:W-:Y:S02]  /*5a10*/  FMUL.FTZ R42, R42, c[0x0][0x2ec] ;  /* 0x0000bb002a2a7a20 */ /* 0x000fe40000410000 */
[----:B------:R-:W1:Y:S01]  /*5a20*/  MUFU.TANH R108, R40 ;  /* 0x00000028006c7308 */ /* 0x000e620000002400 */
[----:B---3--:R-:W-:-:S07]  /*5a30*/  FMUL.FTZ R0, R53, c[0x0][0x2ec] ;  /* 0x0000bb0035007a20 */ /* 0x008fce0000410000 */
[----:B------:R-:W3:Y:S01]  /*5a40*/  MUFU.TANH R104, R42 ;  /* 0x0000002a00687308 */ /* 0x000ee20000002400 */
[----:B------:R-:W-:Y:S01]  /*5a50*/  HMMA.16816.F32.BF16 R52, R8, R70, R24 ;  /* 0x000000460834723c */ /* 0x000fe20000041818 */
[----:B------:R-:W-:Y:S06]  /*5a60*/  LDSM.16.M88.4 R68, [R227+0x3800] ;  /* 0x00380000e344783b */ /* 0x000fec0000000200 */
[----:B------:R2:W1:Y:S01]  /*5a70*/  MUFU.TANH R103, R0 ;  /* 0x0000000000677308 */ /* 0x0004620000002400 */
[----:B------:R-:W-:Y:S01]  /*5a80*/  HMMA.16816.F32.BF16 R24, R12, R86, R64 ;  /* 0x000000560c18723c */ /* 0x000fe20000041840 */
[----:B------:R-:W-:Y:S07]  /*5a90*/  LDSM.16.M88.4 R84, [R229+0x4000] ;  /* 0x00400000e554783b */ /* 0x000fee0000000200 */
[----:B-----5:R-:W-:Y:S01]  /*5aa0*/  HMMA.16816.F32.BF16 R64, R16, R38, R28 ;  /* 0x000000261040723c */ /* 0x020fe2000004181c */
[----:B--2---:R-:W-:-:S07]  /*5ab0*/  FMUL.FTZ R0, R41, c[0x0][0x2ec] ;  /* 0x0000bb0029007a20 */ /* 0x004fce0000410000 */
[----:B-1----:R-:W-:Y:S01]  /*5ac0*/  HMMA.16816.F32.BF16 R28, R20, R58, RZ ;  /* 0x0000003a141c723c */ /* 0x002fe200000418ff */
[----:B------:R-:W-:Y:S01]  /*5ad0*/  FMUL.FTZ R53, R53, c[0x0][0x2ec] ;  /* 0x0000bb0035357a20 */ /* 0x000fe20000410000 */
[----:B------:R1:W2:Y:S01]  /*5ae0*/  MUFU.TANH R110, R0 ;  /* 0x00000000006e7308 */ /* 0x0002a20000002400 */
[----:B------:R-:W-:Y:S02]  /*5af0*/  FMUL.FTZ R54, R54, c[0x0][0x2ec] ;  /* 0x0000bb0036367a20 */ /* 0x000fe40000410000 */
[----:B------:R-:W-:-:S05]  /*5b00*/  FMUL.FTZ R55, R55, c[0x0][0x2ec] ;  /* 0x0000bb0037377a20 */ /* 0x000fca0000410000 */
        /* <DEDUP_REMOVED lines=44> */
[----:B------:R-:W-:Y:S07]  /*5dd0*/  HMMA.16816.F32.BF16 R52, R8, R70, R24 ;  /* 0x000000460834723c */ /* 0x000fee0000041818 */
[----:B------:R2:W1:Y:S01]  /*5de0*/  MUFU.TANH R119, R0 ;  /* 0x0000000000777308 */ /* 0x0004620000002400 */
[----:B------:R-:W-:Y:S01]  /*5df0*/  HMMA.16816.F32.BF16 R24, R12, R86, R64 ;  /* 0x000000560c18723c */ /* 0x000fe20000041840 */
[----:B------:R-:W3:Y:S04]  /*5e00*/  LDSM.16.M88.4 R64, [R227+0x4800] ;  /* 0x00480000e340783b */ /* 0x000ee80000000200 */
[----:B------:R-:W3:Y:S03]  /*5e10*/  LDSM.16.M88.4 R84, [R229+0x5000] ;  /* 0x00500000e554783b */ /* 0x000ee60000000200 */
[----:B-----5:R-:W-:Y:S01]  /*5e20*/  HMMA.16816.F32.BF16 R68, R16, R38, R28 ;  /* 0x000000261044723c */ /* 0x020fe2000004181c */
[----:B--2---:R-:W-:-:S07]  /*5e30*/  FMUL.FTZ R0, R41, c[0x0][0x2ec] ;  /* 0x0000bb0029007a20 */ /* 0x004fce0000410000 */
[----:B------:R-:W-:Y:S01]  /*5e40*/  FMUL.FTZ R53, R53, c[0x0][0x2ec] ;  /* 0x0000bb0035357a20 */ /* 0x000fe20000410000 */
[----:B-1----:R-:W-:Y:S01]  /*5e50*/  HMMA.16816.F32.BF16 R28, R20, R58, RZ ;  /* 0x0000003a141c723c */ /* 0x002fe200000418ff */
        /* <DEDUP_REMOVED lines=18> */
[----:B------:R-:W1:Y:S02]  /*5f80*/  LDSM.16.M88.4 R72, [R227+0x5000] ;  /* 0x00500000e348783b */ /* 0x000e640000000200 */
[----:B------:R-:W1:Y:S05]  /*5f90*/  MUFU.TANH R132, R40 ;  /* 0x0000002800847308 */ /* 0x000e6a0000002400 */
[----:B------:R-:W-:Y:S01]  /*5fa0*/  HMMA.16816.F32.BF16 R24, R12, R82, R76 ;  /* 0x000000520c18723c */ /* 0x000fe2000004184c */
[----:B------:R-:W1:Y:S01]  /*5fb0*/  LDSM.16.M88.4 R80, [R229+0x5800] ;  /* 0x00580000e550783b */ /* 0x000e620000000200 */
[----:B---3--:R-:W-:-:S04]  /*5fc0*/  FMUL.FTZ R0, R41, c[0x0][0x2ec] ;  /* 0x0000bb0029007a20 */ /* 0x008fc80000410000 */
[----:B------:R3:W1:Y:S10]  /*5fd0*/  MUFU.TANH R157, R0 ;  /* 0x00000000009d7308 */ /* 0x0006740000002400 */
[----:B------:R-:W-:-:S02]  /*5fe0*/  FMUL.FTZ R54, R54, c[0x0][0x2ec] ;  /* 0x0000bb0036367a20 */ /* 0x000fc40000410000 */
[----:B------:R-:W-:Y:S02]  /*5ff0*/  FMUL.FTZ R55, R55, c[0x0][0x2ec] ;  /* 0x0000bb0037377a20 */ /* 0x000fe40000410000 */
[----:B------:R-:W1:Y:S01]  /*6000*/  MUFU.TANH R130, R54 ;  /* 0x0000003600827308 */ /* 0x000e620000002400 */
[----:B---3--:R-:W-:-:S07]  /*6010*/  FMUL.FTZ R0, R42, c[0x0][0x2ec] ;  /* 0x0000bb002a007a20 */ /* 0x008fce0000410000 */
[----:B------:R3:W1:Y:S08]  /*6020*/  MUFU.TANH R128, R0 ;  /* 0x0000000000807308 */ /* 0x0006700000002400 */
[----:B------:R-:W1:Y:S01]  /*6030*/  MUFU.TANH R131, R55 ;  /* 0x0000003700837308 */ /* 0x000e620000002400 */
[----:B---3--:R-:W-:Y:S02]  /*6040*/  FMUL.FTZ R0, R43, c[0x0][0x2ec] ;  /* 0x0000bb002b007a20 */ /* 0x008fe40000410000 */
[----:B------:R-:W-:Y:S05]  /*6050*/  HMMA.16816.F32.BF16 R40, R8, R64, R44 ;  /* 0x000000400828723c */ /* 0x000fea000004182c */
[----:B------:R3:W1:Y:S03]  /*6060*/  MUFU.TANH R129, R0 ;  /* 0x0000000000817308 */ /* 0x0006660000002400 */
[----:B------:R-:W-:Y:S08]  /*6070*/  HMMA.16816.F32.BF16 R44, R12, R84, R48 ;  /* 0x000000540c2c723c */ /* 0x000ff00000041830 */
[----:B--2---:R-:W-:Y:S01]  /*6080*/  HMMA.16816.F32.BF16 R48, R16, R36, R32 ;  /* 0x000000241030723c */ /* 0x004fe20000041820 */
[----:B---3--:R-:W-:-:S04]  /*6090*/  FMUL.FTZ R0, R52, c[0x0][0x2ec] ;  /* 0x0000bb0034007a20 */ /* 0x008fc80000410000 */
[----:B------:R2:W3:Y:S03]  /*60a0*/  MUFU.TANH R158, R0 ;  /* 0x00000000009e7308 */ /* 0x0004e60000002400 */
[----:B-----5:R-:W-:Y:S01]  /*60b0*/  HMMA.16816.F32.BF16 R32, R20, R56, RZ ;  /* 0x000000381420723c */ /* 0x020fe200000418ff */
[----:B------:R-:W-:Y:S02]  /*60c0*/  FMUL.FTZ R40, R40, c[0x0][0x2ec] ;  /* 0x0000bb0028287a20 */ /* 0x000fe40000410000 */
[----:B------:R-:W-:Y:S02]  /*60d0*/  FMUL.FTZ R42, R42, c[0x0][0x2ec] ;  /* 0x0000bb002a2a7a20 */ /* 0x000fe40000410000 */
[----:B------:R-:W1:Y:S01]  /*60e0*/  MUFU.TANH R175, R40 ;  /* 0x0000002800af7308 */ /* 0x000e620000002400 */
[----:B--2---:R-:W-:-:S07]  /*60f0*/  FMUL.FTZ R0, R53, c[0x0][0x2ec] ;  /* 0x0000bb0035007a20 */ /* 0x004fce0000410000 */
[----:B------:R-:W2:Y:S01]  /*6100*/  MUFU.TANH R164, R42 ;  /* 0x0000002a00a47308 */ /* 0x000ea20000002400 */
[----:B------:R-:W-:Y:S07]  /*6110*/  HMMA.16816.F32.BF16 R52, R8, R66, R24 ;  /* 0x000000420834723c */ /* 0x000fee0000041818 */
[----:B------:R5:W1:Y:S01]  /*6120*/  MUFU.TANH R160, R0 ;  /* 0x0000000000a07308 */ /* 0x000a620000002400 */
[----:B------:R-:W-:Y:S01]  /*6130*/  HMMA.16816.F32.BF16 R64, R16, R38, R28 ;  /* 0x000000261040723c */ /* 0x000fe2000004181c */
[----:B------:R-:W2:Y:S07]  /*6140*/  LDSM.16.M88.4 R36, [R228+0x8000] ;  /* 0x00800000e424783b */ /* 0x000eae0000000200 */
[----:B------:R-:W-:Y:S01]  /*6150*/  HMMA.16816.F32.BF16 R24, R12, R86, R68 ;  /* 0x000000560c18723c */ /* 0x000fe20000041844 */
[----:B------:R-:W-:Y:S04]  /*6160*/  LDSM.16.M88.4 R68, [R227+0x5800] ;  /* 0x00580000e344783b */ /* 0x000fe80000000200 */
[----:B------:R-:W-:Y:S01]  /*6170*/  LDSM.16.M88.4 R84, [R229+0x6000] ;  /* 0x00600000e554783b */ /* 0x000fe20000000200 */
[----:B-----5:R-:W-:-:S02]  /*6180*/  FMUL.FTZ R0, R41, c[0x0][0x2ec] ;  /* 0x0000bb0029007a20 */ /* 0x020fc40000410000 */
[----:B------:R-:W-:Y:S01]  /*6190*/  HMMA.16816.F32.BF16 R28, R20, R58, RZ ;  /* 0x0000003a141c723c */ /* 0x000fe200000418ff */
[----:B------:R-:W5:Y:S01]  /*61a0*/  LDSM.16.M88.4 R56, [R134+0x8800] ;  /* 0x008800008638783b */ /* 0x000f620000000200 */
[----:B------:R-:W-:Y:S01]  /*61b0*/  FMUL.FTZ R53, R53, c[0x0][0x2ec] ;  /* 0x0000bb0035357a20 */ /* 0x000fe20000410000 */
[----:B------:R1:W1:Y:S01]  /*61c0*/  MUFU.TANH R182, R0 ;  /* 0x0000000000b67308 */ /* 0x0002620000002400 */
        /* <DEDUP_REMOVED lines=8> */
[----:B------:R3:W3:Y:S01]  /*6250*/  MUFU.TANH R170, R55 ;  /* 0x0000003700aa7308 */ /* 0x0006e20000002400 */
[----:B--2---:R-:W-:Y:S01]  /*6260*/  HMMA.16816.F32.BF16 R48, R16, R36, R32 ;  /* 0x000000241030723c */ /* 0x004fe20000041820 */
[----:B-1----:R-:W-:-:S07]  /*6270*/  FMUL.FTZ R0, R52, c[0x0][0x2ec] ;  /* 0x0000bb0034007a20 */ /* 0x002fce0000410000 */
[----:B------:R-:W-:Y:S01]  /*6280*/  HMMA.16816.F32.BF16 R76, R16, R38, R28 ;  /* 0x00000026104c723c */ /* 0x000fe2000004181c */
[----:B------:R-:W1:Y:S01]  /*6290*/  LDSM.16.M88.4 R36, [R228+0x8800] ;  /* 0x00880000e424783b */ /* 0x000e620000000200 */
[----:B------:R-:W-:Y:S01]  /*62a0*/  FMUL.FTZ R40, R40, c[0x0][0x2ec] ;  /* 0x0000bb0028287a20 */ /* 0x000fe20000410000 */
[----:B------:R2:W1:Y:S05]  /*62b0*/  MUFU.TANH R179, R0 ;  /* 0x0000000000b37308 */ /* 0x00046a0000002400 */
[----:B---3--:R-:W-:Y:S01]  /*62c0*/  HMMA.16816.F32.BF16 R52, R8, R74, R24 ;  /* 0x0000004a0834723c */ /* 0x008fe20000041818 */
[----:B------:R-:W-:Y:S02]  /*62d0*/  LDSM.16.M88.4 R72, [R229+0x6800] ;  /* 0x00680000e548783b */ /* 0x000fe40000000200 */
[----:B------:R-:W3:Y:S05]  /*62e0*/  MUFU.TANH R196, R40 ;  /* 0x0000002800c47308 */ /* 0x000eea0000002400 */
[----:B------:R-:W-:Y:S01]  /*62f0*/  HMMA.16816.F32.BF16 R24, R12, R82, R64 ;  /* 0x000000520c18723c */ /* 0x000fe20000041840 */
[----:B------:R-:W1:Y:S01]  /*6300*/  LDSM.16.M88.4 R64, [R134+0x9000] ;  /* 0x009000008640783b */ /* 0x000e620000000200 */
[----:B--2---:R-:W-:-:S03]  /*6310*/  FMUL.FTZ R0, R41, c[0x0][0x2ec] ;  /* 0x0000bb0029007a20 */ /* 0x004fc60000410000 */
[----:B------:R-:W2:Y:S01]  /*6320*/  LDSM.16.M88.4 R80, [R227+0x6000] ;  /* 0x00600000e350783b */ /* 0x000ea20000000200 */
[----:B------:R3:W1:Y:S02]  /*6330*/  MUFU.TANH R198, R0 ;  /* 0x0000000000c67308 */ /* 0x0006640000002400 */
[C---:B-----5:R-:W-:Y:S08]  /*6340*/  HMMA.16816.F32.BF16 R32, R20.reuse, R56, RZ ;  /* 0x000000381420723c */ /* 0x060ff000000418ff */
[----:B------:R-:W-:Y:S01]  /*6350*/  HMMA.16816.F32.BF16 R28, R20, R58, RZ ;  /* 0x0000003a141c723c */ /* 0x000fe200000418ff */
[----:B------:R-:W-:-:S02]  /*6360*/  FMUL.FTZ R54, R54, c[0x0][0x2ec] ;  /* 0x0000bb0036367a20 */ /* 0x000fc40000410000 */
[----:B------:R-:W-:Y:S02]  /*6370*/  FMUL.FTZ R55, R55, c[0x0][0x2ec] ;  /* 0x0000bb0037377a20 */ /* 0x000fe40000410000 */
[----:B------:R-:W1:Y:S01]  /*6380*/  MUFU.TANH R185, R54 ;  /* 0x0000003600b97308 */ /* 0x000e620000002400 */
[----:B---3--:R-:W-:Y:S02]  /*6390*/  FMUL.FTZ R0, R42, c[0x0][0x2ec] ;  /* 0x0000bb002a007a20 */ /* 0x008fe40000410000 */
[----:B------:R-:W-:Y:S05]  /*63a0*/  HMMA.16816.F32.BF16 R56, R8, R70, R24 ;  /* 0x000000460838723c */ /* 0x000fea0000041818 */
[----:B------:R3:W1:Y:S03]  /*63b0*/  MUFU.TANH R183, R0 ;  /* 0x0000000000b77308 */ /* 0x0006660000002400 */
[----:B------:R-:W-:Y:S01]  /*63c0*/  HMMA.16816.F32.BF16 R24, R12, R86, R76 ;  /* 0x000000560c18723c */ /* 0x000fe2000004184c */
[----:B------:R-:W-:Y:S04]  /*63d0*/  LDSM.16.M88.4 R76, [R134+0x9800] ;  /* 0x00980000864c783b */ /* 0x000fe80000000200 */
[----:B------:R-:W1:Y:S01]  /*63e0*/  MUFU.TANH R186, R55 ;  /* 0x0000003700ba7308 */ /* 0x000e620000002400 */
[----:B---3--:R-:W-:-:S02]  /*63f0*/  FMUL.FTZ R0, R43, c[0x0][0x2ec] ;  /* 0x0000bb002b007a20 */ /* 0x008fc40000410000 */
[----:B------:R-:W-:Y:S08]  /*6400*/  HMMA.16816.F32.BF16 R40, R8, R68, R44 ;  /* 0x000000440828723c */ /* 0x000ff0000004182c */
[----:B------:R-:W-:Y:S01]  /*6410*/  FMUL.FTZ R56, R56, c[0x0][0x2ec] ;  /* 0x0000bb0038387a20 */ /* 0x000fe20000410000 */
[----:B------:R3:W2:Y:S01]  /*6420*/  MUFU.TANH R184, R0 ;  /* 0x0000000000b87308 */ /* 0x0006a20000002400 */
[----:B------:R-:W-:-:S02]  /*6430*/  FMUL.FTZ R57, R57, c[0x0][0x2ec] ;  /* 0x0000bb0039397a20 */ /* 0x000fc40000410000 */
[----:B------:R-:W-:Y:S02]  /*6440*/  FMUL.FTZ R58, R58, c[0x0][0x2ec] ;  /* 0x0000bb003a3a7a20 */ /* 0x000fe40000410000 */
[----:B------:R-:W-:Y:S01]  /*6450*/  FMUL.FTZ R59, R59, c[0x0][0x2ec] ;  /* 0x0000bb003b3b7a20 */ /* 0x000fe20000410000 */
[----:B------:R-:W-:Y:S01]  /*6460*/  HMMA.16816.F32.BF16 R44, R12, R84, R48 ;  /* 0x000000540c2c723c */ /* 0x000fe20000041830 */
[----:B------:R-:W-:Y:S01]  /*6470*/  LDSM.16.M88.4 R84, [R227+0x6800] ;  /* 0x00680000e354783b */ /* 0x000fe20000000200 */
[----:B------:R-:W2:Y:S06]  /*6480*/  MUFU.TANH R149, R56 ;  /* 0x0000003800957308 */ /* 0x000eac0000002400 */
[----:B-1----:R-:W-:Y:S01]  /*6490*/  HMMA.16816.F32.BF16 R48, R16, R36, R32 ;  /* 0x000000241030723c */ /* 0x002fe20000041820 */
[----:B---3--:R-:W-:Y:S01]  /*64a0*/  FMUL.FTZ R0, R52, c[0x0][0x2ec] ;  /* 0x0000bb0034007a20 */ /* 0x008fe20000410000 */
[----:B------:R-:W1:Y:S06]  /*64b0*/  MUFU.TANH R150, R57 ;  /* 0x0000003900967308 */ /* 0x000e6c0000002400 */
[----:B------:R-:W-:Y:S01]  /*64c0*/  HMMA.16816.F32.BF16 R32, R20, R64, RZ ;  /* 0x000000401420723c */ /* 0x000fe200000418ff */
[----:B------:R-:W-:Y:S01]  /*64d0*/  FMUL.FTZ R40, R40, c[0x0][0x2ec] ;  /* 0x0000bb0028287a20 */ /* 0x000fe20000410000 */
[----:B------:R3:W1:Y:S01]  /*64e0*/  MUFU.TANH R195, R0 ;  /* 0x0000000000c37308 */ /* 0x0006620000002400 */
[----:B------:R-:W-:-:S02]  /*64f0*/  FMUL.FTZ R41, R41, c[0x0][0x2ec] ;  /* 0x0000bb0029297a20 */ /* 0x000fc40000410000 */
[----:B------:R-:W-:-:S03]  /*6500*/  FMUL.FTZ R42, R42, c[0x0][0x2ec] ;  /* 0x0000bb002a2a7a20 */ /* 0x000fc60000410000 */
[----:B------:R-:W-:Y:S01]  /*6510*/  HMMA.16816.F32.BF16 R68, R16, R38, R28 ;  /* 0x000000261044723c */ /* 0x000fe2000004181c */
[----:B------:R-:W-:Y:S01]  /*6520*/  FMUL.FTZ R43, R43, c[0x0][0x2ec] ;  /* 0x0000bb002b2b7a20 */ /* 0x000fe20000410000 */
[----:B------:R-:W1:Y:S06]  /*6530*/  MUFU.TANH R148, R58 ;  /* 0x0000003a00947308 */ /* 0x000e6c0000002400 */
[----:B------:R-:W-:Y:S01]  /*6540*/  HMMA.16816.F32.BF16 R28, R20, R66, RZ ;  /* 0x00000042141c723c */ /* 0x000fe200000418ff */
[----:B------:R-:W-:Y:S01]  /*6550*/  LDSM.16.M88.4 R64, [R228+0x9800] ;  /* 0x00980000e440783b */ /* 0x000fe20000000200 */
[----:B---3--:R-:W-:Y:S01]  /*6560*/  FMUL.FTZ R0, R53, c[0x0][0x2ec] ;  /* 0x0000bb0035007a20 */ /* 0x008fe20000410000 */
[----:B------:R3:W1:Y:S02]  /*6570*/  MUFU.TANH R147, R59 ;  /* 0x0000003b00937308 */ /* 0x0006640000002400 */
[----:B------:R-:W5:Y:S03]  /*6580*/  LDSM.16.M88.4 R52, [R228+0x9000] ;  /* 0x00900000e434783b */ /* 0x000f660000000200 */
[----:B--2---:R-:W-:Y:S03]  /*6590*/  HMMA.16816.F32.BF16 R36, R8, R80, R44 ;  /* 0x000000500824723c */ /* 0x004fe6000004182c */
[----:B------:R-:W2:Y:S05]  /*65a0*/  MUFU.TANH R154, R40 ;  /* 0x00000028009a7308 */ /* 0x000eaa0000002400 */
[----:B------:R-:W-:Y:S01]  /*65b0*/  HMMA.16816.F32.BF16 R44, R12, R72, R48 ;  /* 0x000000480c2c723c */ /* 0x000fe20000041830 */
[----:B---3--:R-:W3:Y:S02]  /*65c0*/  LDSM.16.M88.4 R56, [R229+0x7000] ;  /* 0x00700000e538783b */ /* 0x008ee40000000200 */
[----:B------:R-:W1:Y:S05]  /*65d0*/  MUFU.TANH R153, R41 ;  /* 0x0000002900997308 */ /* 0x000e6a0000002400 */
[----:B------:R-:W-:Y:S03]  /*65e0*/  HMMA.16816.F32.BF16 R48, R8, R82, R24 ;  /* 0x000000520830723c */ /* 0x000fe60000041818 */
[----:B------:R-:W1:Y:S05]  /*65f0*/  MUFU.TANH R152, R42 ;  /* 0x0000002a00987308 */ /* 0x000e6a0000002400 */
[----:B------:R-:W-:Y:S01]  /*6600*/  HMMA.16816.F32.BF16 R24, R12, R74, R68 ;  /* 0x0000004a0c18723c */ /* 0x000fe20000041844 */
[----:B------:R-:W-:Y:S01]  /*6610*/  LDSM.16.M88.4 R68, [R227+0x7000] ;  /* 0x00700000e344783b */ /* 0x000fe20000000200 */
[----:B------:R-:W-:-:S02]  /*6620*/  FMUL.FTZ R36, R36, c[0x0][0x2ec] ;  /* 0x0000bb0024247a20 */ /* 0x000fc40000410000 */
[----:B------:R-:W-:Y:S01]  /*6630*/  FMUL.FTZ R37, R37, c[0x0][0x2ec] ;  /* 0x0000bb0025257a20 */ /* 0x000fe20000410000 */
[----:B------:R5:W1:Y:S01]  /*6640*/  MUFU.TANH R151, R43 ;  /* 0x0000002b00977308 */ /* 0x000a620000002400 */
[----:B------:R-:W-:Y:S02]  /*6650*/  FMUL.FTZ R38, R38, c[0x0][0x2ec] ;  /* 0x0000bb0026267a20 */ /* 0x000fe40000410000 */
[----:B------:R-:W-:-:S05]  /*6660*/  FMUL.FTZ R39, R39, c[0x0][0x2ec] ;  /* 0x0000bb0027277a20 */ /* 0x000fca0000410000 */
[----:B------:R-:W1:Y:S03]  /*6670*/  MUFU.TANH R146, R36 ;  /* 0x0000002400927308 */ /* 0x000e660000002400 */
[----:B------:R-:W-:Y:S02]  /*6680*/  FMUL.FTZ R48, R48, c[0x0][0x2ec] ;  /* 0x0000bb0030307a20 */ /* 0x000fe40000410000 */
[----:B------:R-:W-:Y:S02]  /*6690*/  FMUL.FTZ R49, R49, c[0x0][0x2ec] ;  /* 0x0000bb0031317a20 */ /* 0x000fe40000410000 */
[----:B------:R-:W-:Y:S01]  /*66a0*/  FMUL.FTZ R50, R50, c[0x0][0x2ec] ;  /* 0x0000bb0032327a20 */ /* 0x000fe20000410000 */
[----:B-----5:R-:W-:Y:S01]  /*66b0*/  HMMA.16816.F32.BF16 R40, R16, R52, R32 ;  /* 0x000000341028723c */ /* 0x020fe20000041820 */
[----:B------:R-:W1:Y:S01]  /*66c0*/  MUFU.TANH R145, R37 ;  /* 0x0000002500917308 */ /* 0x000e620000002400 */
[----:B------:R-:W-:-:S06]  /*66d0*/  FMUL.FTZ R51, R51, c[0x0][0x2ec] ;  /* 0x0000bb0033337a20 */ /* 0x000fcc0000410000 */
[----:B------:R-:W-:Y:S01]  /*66e0*/  HMMA.16816.F32.BF16 R52, R16, R54, R28 ;  /* 0x000000361034723c */ /* 0x000fe2000004181c */
[----:B------:R-:W1:Y:S07]  /*66f0*/  MUFU.TANH R144, R38 ;  /* 0x0000002600907308 */ /* 0x000e6e0000002400 */
[C---:B------:R-:W-:Y:S01]  /*6700*/  HMMA.16816.F32.BF16 R28, R20.reuse, R76, RZ ;  /* 0x0000004c141c723c */ /* 0x040fe200000418ff */
[----:B------:R5:W1:Y:S07]  /*6710*/  MUFU.TANH R143, R39 ;  /* 0x00000027008f7308 */ /* 0x000a6e0000002400 */
[----:B------:R-:W-:Y:S01]  /*6720*/  HMMA.16816.F32.BF16 R20, R20, R78, RZ ;  /* 0x0000004e1414723c */ /* 0x000fe200000418ff */
[----:B------:R1:W1:Y:S07]  /*6730*/  MUFU.TANH R197, R0 ;  /* 0x0000000000c57308 */ /* 0x00026e0000002400 */
[----:B------:R-:W-:Y:S01]  /*6740*/  HMMA.16816.F32.BF16 R32, R8, R84, R44 ;  /* 0x000000540820723c */ /* 0x000fe2000004182c */
[----:B------:R-:W1:Y:S01]  /*6750*/  LDSM.16.M88.4 R44, [R229+0x7800] ;  /* 0x00780000e52c783b */ /* 0x000e620000000200 */
[----:B------:R-:W1:Y:S06]  /*6760*/  MUFU.TANH R141, R48 ;  /* 0x00000030008d7308 */ /* 0x000e6c0000002400 */
[----:B---3--:R-:W-:Y:S02]  /*6770*/  HMMA.16816.F32.BF16 R40, R12, R56, R40 ;  /* 0x000000380c28723c */ /* 0x008fe40000041828 */
[----:B------:R-:W3:Y:S06]  /*6780*/  MUFU.TANH R142, R49 ;  /* 0x00000031008e7308 */ /* 0x000eec0000002400 */
[----:B-----5:R-:W-:Y:S02]  /*6790*/  HMMA.16816.F32.BF16 R36, R8, R86, R24 ;  /* 0x000000560824723c */ /* 0x020fe40000041818 */
[----:B------:R-:W1:Y:S06]  /*67a0*/  MUFU.TANH R140, R50 ;  /* 0x00000032008c7308 */ /* 0x000e6c0000002400 */
[----:B------:R-:W-:Y:S01]  /*67b0*/  HMMA.16816.F32.BF16 R24, R16, R64, R28 ;  /* 0x000000401018723c */ /* 0x000fe2000004181c */
[----:B------:R-:W-:Y:S01]  /*67c0*/  FMUL.FTZ R32, R32, c[0x0][0x2ec] ;  /* 0x0000bb0020207a20 */ /* 0x000fe20000410000 */
[----:B------:R-:W2:Y:S01]  /*67d0*/  MUFU.TANH R139, R51 ;  /* 0x00000033008b7308 */ /* 0x000ea20000002400 */
[----:B------:R-:W-:-:S02]  /*67e0*/  FMUL.FTZ R33, R33, c[0x0][0x2ec] ;  /* 0x0000bb0021217a20 */ /* 0x000fc40000410000 */
[----:B------:R-:W-:Y:S02]  /*67f0*/  FMUL.FTZ R34, R34, c[0x0][0x2ec] ;  /* 0x0000bb0022227a20 */ /* 0x000fe40000410000 */
[----:B------:R-:W-:Y:S01]  /*6800*/  FMUL.FTZ R35, R35, c[0x0][0x2ec] ;  /* 0x0000bb0023237a20 */ /* 0x000fe20000410000 */
[----:B------:R-:W-:Y:S02]  /*6810*/  HMMA.16816.F32.BF16 R16, R16, R66, R20 ;  /* 0x000000421010723c */ /* 0x000fe40000041814 */
[----:B------:R-:W2:Y:S06]  /*6820*/  MUFU.TANH R138, R32 ;  /* 0x00000020008a7308 */ /* 0x000eac0000002400 */
[----:B------:R-:W-:Y:S01]  /*6830*/  HMMA.16816.F32.BF16 R28, R12, R58, R52 ;  /* 0x0000003a0c1c723c */ /* 0x000fe20000041834 */
[----:B-1----:R-:W-:Y:S01]  /*6840*/  FMUL.FTZ R0, R38, c[0x0][0x2ec] ;  /* 0x0000bb0026007a20 */ /* 0x002fe20000410000 */
[----:B------:R-:W1:Y:S01]  /*6850*/  MUFU.TANH R137, R33 ;  /* 0x0000002100897308 */ /* 0x000e620000002400 */
[----:B------:R-:W-:-:S02]  /*6860*/  FMUL.FTZ R36, R36, c[0x0][0x2ec] ;  /* 0x0000bb0024247a20 */ /* 0x000fc40000410000 */
[----:B------:R-:W-:Y:S02]  /*6870*/  FMUL.FTZ R37, R37, c[0x0][0x2ec] ;  /* 0x0000bb0025257a20 */ /* 0x000fe40000410000 */
[----:B------:R-:W-:Y:S01]  /*6880*/  FMUL.FTZ R39, R39, c[0x0][0x2ec] ;  /* 0x0000bb0027277a20 */ /* 0x000fe20000410000 */
[C---:B------:R-:W-:Y:S02]  /*6890*/  HMMA.16816.F32.BF16 R20, R12.reuse, R44, R24 ;  /* 0x0000002c0c14723c */ /* 0x040fe40000041818 */
[----:B------:R-:W1:Y:S06]  /*68a0*/  MUFU.TANH R136, R34 ;  /* 0x0000002200887308 */ /* 0x000e6c0000002400 */
[----:B------:R-:W-:Y:S02]  /*68b0*/  HMMA.16816.F32.BF16 R12, R12, R46, R16 ;  /* 0x0000002e0c0c723c */ /* 0x000fe40000041810 */
[----:B------:R5:W1:Y:S06]  /*68c0*/  MUFU.TANH R135, R35 ;  /* 0x0000002300877308 */ /* 0x000a6c0000002400 */
[C---:B------:R-:W-:Y:S02]  /*68d0*/  HMMA.16816.F32.BF16 R24, R8.reuse, R70, R28 ;  /* 0x000000460818723c */ /* 0x040fe4000004181c */
[----:B------:R1:W1:Y:S06]  /*68e0*/  MUFU.TANH R78, R0 ;  /* 0x00000000004e7308 */ /* 0x00026c0000002400 */
[----:B-----5:R-:W-:Y:S01]  /*68f0*/  HMMA.16816.F32.BF16 R32, R8, R68, R40 ;  /* 0x000000440820723c */ /* 0x020fe20000041828 */
[----:B------:R-:W5:Y:S01]  /*6900*/  LDSM.16.M88.4 R40, [R227+0x7800] ;  /* 0x00780000e328783b */ /* 0x000f620000000200 */
[----:B------:R-:W1:Y:S01]  /*6910*/  MUFU.TANH R79, R36 ;  /* 0x00000024004f7308 */ /* 0x000e620000002400 */
[----:B------:R-:W-:-:S07]  /*6920*/  DEPBAR.LE SB0, 0x0 ;  /* 0x000080000000791a */ /* 0x000fce0000000000 */
[----:B------:R-:W2:Y:S06]  /*6930*/  MUFU.TANH R133, R37 ;  /* 0x0000002500857308 */ /* 0x000eac0000002400 */
[----:B------:R-:W-:Y:S02]  /*6940*/  FMUL.FTZ R24, R24, c[0x0][0x2ec] ;  /* 0x0000bb0018187a20 */ /* 0x000fe40000410000 */
[----:B------:R-:W-:Y:S02]  /*6950*/  FMUL.FTZ R25, R25, c[0x0][0x2ec] ;  /* 0x0000bb0019197a20 */ /* 0x000fe40000410000 */
[----:B------:R-:W-:Y:S01]  /*6960*/  FMUL.FTZ R26, R26, c[0x0][0x2ec] ;  /* 0x0000bb001a1a7a20 */ /* 0x000fe20000410000 */
[----:B------:R-:W2:Y:S01]  /*6970*/  MUFU.TANH R77, R39 ;  /* 0x00000027004d7308 */ /* 0x000ea20000002400 */
[----:B------:R-:W-:-:S02]  /*6980*/  FMUL.FTZ R27, R27, c[0x0][0x2ec] ;  /* 0x0000bb001b1b7a20 */ /* 0x000fc40000410000 */
[----:B-1----:R-:W-:Y:S02]  /*6990*/  FMUL.FTZ R0, R33, c[0x0][0x2ec] ;  /* 0x0000bb0021007a20 */ /* 0x002fe40000410000 */
[----:B------:R-:W-:-:S03]  /*69a0*/  FMUL.FTZ R32, R32, c[0x0][0x2ec] ;  /* 0x0000bb0020207a20 */ /* 0x000fc60000410000 */
[----:B------:R-:W1:Y:S08]  /*69b0*/  MUFU.TANH R75, R24 ;  /* 0x00000018004b7308 */ /* 0x000e700000002400 */
[----:B------:R1:W1:Y:S01]  /*69c0*/  MUFU.TANH R83, R0 ;  /* 0x0000000000537308 */ /* 0x0002620000002400 */
[C---:B-----5:R-:W-:Y:S07]  /*69d0*/  HMMA.16816.F32.BF16 R16, R8.reuse, R40, R20 ;  /* 0x000000280810723c */ /* 0x060fee0000041814 */
[----:B------:R-:W2:Y:S01]  /*69e0*/  MUFU.TANH R76, R32 ;  /* 0x00000020004c7308 */ /* 0x000ea20000002400 */
[----:B------:R-:W-:Y:S01]  /*69f0*/  HMMA.16816.F32.BF16 R8, R8, R42, R12 ;  /* 0x0000002a0808723c */ /* 0x000fe2000004180c */
[----:B-1----:R-:W-:-:S06]  /*6a00*/  FMUL.FTZ R0, R34, c[0x0][0x2ec] ;  /* 0x0000bb0022007a20 */ /* 0x002fcc0000410000 */
[----:B------:R-:W1:Y:S08]  /*6a10*/  MUFU.TANH R71, R25 ;  /* 0x0000001900477308 */ /* 0x000e700000002400 */
[----:B------:R-:W1:Y:S01]  /*6a20*/  MUFU.TANH R67, R26 ;  /* 0x0000001a00437308 */ /* 0x000e620000002400 */
[----:B------:R-:W-:Y:S02]  /*6a30*/  FMUL.FTZ R16, R16, c[0x0][0x2ec] ;  /* 0x0000bb0010107a20 */ /* 0x000fe40000410000 */
[----:B------:R-:W-:-:S05]  /*6a40*/  FMUL.FTZ R17, R17, c[0x0][0x2ec] ;  /* 0x0000bb0011117a20 */ /* 0x000fca0000410000 */
[----:B------:R-:W1:Y:S01]  /*6a50*/  MUFU.TANH R66, R27 ;  /* 0x0000001b00427308 */ /* 0x000e620000002400 */
[----:B------:R-:W-:Y:S02]  /*6a60*/  FMUL.FTZ R18, R18, c[0x0][0x2ec] ;  /* 0x0000bb0012127a20 */ /* 0x000fe40000410000 */
[----:B------:R-:W-:Y:S02]  /*6a70*/  FMUL.FTZ R19, R19, c[0x0][0x2ec] ;  /* 0x0000bb0013137a20 */ /* 0x000fe40000410000 */
[----:B------:R-:W-:Y:S02]  /*6a80*/  FMUL.FTZ R8, R8, c[0x0][0x2ec] ;  /* 0x0000bb0008087a20 */ /* 0x000fe40000410000 */
[----:B------:R-:W-:Y:S01]  /*6a90*/  FMUL.FTZ R9, R9, c[0x0][0x2ec] ;  /* 0x0000bb0009097a20 */ /* 0x000fe20000410000 */
[----:B------:R-:W1:Y:S01]  /*6aa0*/  MUFU.TANH R65, R16 ;  /* 0x0000001000417308 */ /* 0x000e620000002400 */
[----:B------:R-:W-:Y:S02]  /*6ab0*/  FMUL.FTZ R10, R10, c[0x0][0x2ec] ;  /* 0x0000bb000a0a7a20 */ /* 0x000fe40000410000 */
[----:B------:R-:W-:-:S05]  /*6ac0*/  FMUL.FTZ R11, R11, c[0x0][0x2ec] ;  /* 0x0000bb000b0b7a20 */ /* 0x000fca0000410000 */
[----:B------:R-:W1:Y:S08]  /*6ad0*/  MUFU.TANH R64, R17 ;  /* 0x0000001100407308 */ /* 0x000e700000002400 */
[----:B------:R-:W1:Y:S08]  /*6ae0*/  MUFU.TANH R57, R18 ;  /* 0x0000001200397308 */ /* 0x000e700000002400 */
[----:B------:R-:W1:Y:S08]  /*6af0*/  MUFU.TANH R56, R19 ;  /* 0x0000001300387308 */ /* 0x000e700000002400 */
[----:B------:R-:W1:Y:S08]  /*6b00*/  MUFU.TANH R59, R8 ;  /* 0x00000008003b7308 */ /* 0x000e700000002400 */
[----:B------:R-:W1:Y:S08]  /*6b10*/  MUFU.TANH R58, R9 ;  /* 0x00000009003a7308 */ /* 0x000e700000002400 */
[----:B------:R-:W1:Y:S08]  /*6b20*/  MUFU.TANH R55, R10 ;  /* 0x0000000a00377308 */ /* 0x000e700000002400 */
[----:B------:R-:W1:Y:S08]  /*6b30*/  MUFU.TANH R54, R11 ;  /* 0x0000000b00367308 */ /* 0x000e700000002400 */
[----:B------:R5:W1:Y:S02]  /*6b40*/  MUFU.TANH R70, R0 ;  /* 0x0000000000467308 */ /* 0x000a640000002400 */
[----:B-----5:R-:W-:-:S06]  /*6b50*/  FMUL.FTZ R0, R35, c[0x0][0x2ec] ;  /* 0x0000bb0023007a20 */ /* 0x020fcc0000410000 */
[----:B------:R5:W1:Y:S02]  /*6b60*/  MUFU.TANH R69, R0 ;  /* 0x0000000000457308 */ /* 0x000a640000002400 */
[----:B-----5:R-:W-:-:S04]  /*6b70*/  IADD3 R0, R88, 0x8, RZ ;  /* 0x0000000858007810 */ /* 0x020fc80007ffe0ff */
[----:B------:R-:W-:Y:S01]  /*6b80*/  IMNMX R0, R0, UR15, PT ;  /* 0x0000000f00007c17 */ /* 0x000fe2000b800200 */
[----:B------:R-:W-:Y:S06]  /*6b90*/  BAR.SYNC.DEFER_BLOCKING 0x0 ;  /* 0x0000000000007b1d */ /* 0x000fec0000010000 */
[----:B------:R-:W-:Y:S05]  /*6ba0*/  @!P0 BRA `(.L_x_873) ;  /* 0x0000120000008947 */ /* 0x000fea0003800000 */
[----:B-1234-:R-:W-:-:S13]  /*6bb0*/  PLOP3.LUT P1, PT, PT, PT, UP5, 0x80, 0x0 ;  /* 0x000000000000781c */ /* 0x01efda0003f2f058 */
[----:B------:R-:W-:Y:S05]  /*6bc0*/  @!P1 BRA `(.L_x_874) ;  /* 0x0000046000009947 */ /* 0x000fea0003800000 */
[----:B------:R-:W1:Y:S01]  /*6bd0*/  I2F.RP R3, UR7 ;  /* 0x0000000700037d06 */ /* 0x000e620008209400 */
[----:B------:R-:W-:Y:S01]  /*6be0*/  UIADD3 UR26, UR24, -0x100, URZ ;  /* 0xffffff00181a7890 */ /* 0x000fe2000fffe03f */
[----:B------:R-:W-:Y:S01]  /*6bf0*/  IABS R6, UR24 ;  /* 0x0000001800067c13 */ /* 0x000fe20008000000 */
[----:B------:R-:W-:-:S03]  /*6c00*/  UMOV UR28, URZ ;  /* 0x0000003f001c7c82 */ /* 0x000fc60008000000 */
[----:B------:R-:W2:Y:S02]  /*6c10*/  R2UR UR15, R6 ;  /* 0x00000000060f73c2 */ /* 0x000ea400000e0000 */
[----:B-1----:R-:W1:Y:S02]  /*6c20*/  MUFU.RCP R3, R3 ;  /* 0x0000000300037308 */ /* 0x002e640000001000 */
[----:B-1----:R-:W-:-:S06]  /*6c30*/  IADD3 R3, R3, 0xffffffe, RZ ;  /* 0x0ffffffe03037810 */ /* 0x002fcc0007ffe0ff */
[----:B------:R-:W1:Y:S02]  /*6c40*/  F2I.FTZ.U32.TRUNC.NTZ R3, R3 ;  /* 0x0000000300037305 */ /* 0x000e64000021f000 */
[----:B-1----:R1:W3:Y:S02]  /*6c50*/  R2UR UR29, R3 ;  /* 0x00000000031d73c2 */ /* 0x0022e400000e0000 */
[----:B-1----:R-:W-:Y:S01]  /*6c60*/  IMAD.U32 R3, RZ, RZ, UR26 ;  /* 0x0000001aff037e24 */ /* 0x002fe2000f8e00ff */
[----:B---3--:R-:W-:-:S04]  /*6c70*/  UIADD3 UR5, URZ, -UR29, URZ ;  /* 0x8000001d3f057290 */ /* 0x008fc8000fffe03f */
[----:B------:R-:W-:Y:S01]  /*6c80*/  IABS R3, R3 ;  /* 0x0000000300037213 */ /* 0x000fe20000000000 */
[----:B------:R-:W-:-:S03]  /*6c90*/  UIMAD UR5, UR5, UR7, URZ ;  /* 0x00000007050572a4 */ /* 0x000fc6000f8e023f */
[----:B------:R-:W1:Y:S01]  /*6ca0*/  R2UR UR8, R3 ;  /* 0x00000000030873c2 */ /* 0x000e6200000e0000 */
[----:B------:R-:W-:-:S04]  /*6cb0*/  UIMAD.WIDE.U32 UR28, UR29, UR5, UR28 ;  /* 0x000000051d1c72a5 */ /* 0x000fc8000f8e001c */
[----:B--2---:R-:W-:-:S07]  /*6cc0*/  UIMAD.WIDE.U32 UR30, UR29, UR15, URZ ;  /* 0x0000000f1d1e72a5 */ /* 0x004fce000f8e003f */
[----:B------:R-:W-:Y:S02]  /*6cd0*/  UMOV UR27, UR31 ;  /* 0x0000001f001b7c82 */ /* 0x000fe40008000000 */
[----:B------:R-:W-:-:S04]  /*6ce0*/  UIADD3 UR9, -UR27, URZ, URZ ;  /* 0x0000003f1b097290 */ /* 0x000fc8000fffe13f */
[----:B------:R-:W-:-:S04]  /*6cf0*/  UIMAD UR9, UR7, UR9, UR15 ;  /* 0x00000009070972a4 */ /* 0x000fc8000f8e020f */
[----:B------:R-:W-:Y:S02]  /*6d00*/  UISETP.GT.U32.AND UP2, UPT, UR7, UR9, UPT ;  /* 0x000000090700728c */ /* 0x000fe4000bf44070 */
[----:B-1----:R-:W-:-:S07]  /*6d10*/  UIMAD.WIDE.U32 UR28, UR29, UR8, URZ ;  /* 0x000000081d1c72a5 */ /* 0x002fce000f8e003f */
[----:B------:R-:W-:Y:S02]  /*6d20*/  UMOV UR25, UR29 ;  /* 0x0000001d00197c82 */ /* 0x000fe40008000000 */
[----:B------:R-:W-:Y:S02]  /*6d30*/  UIADD3 UR5, -UR25, URZ, URZ ;  /* 0x0000003f19057290 */ /* 0x000fe4000fffe13f */
[----:B------:R-:W-:Y:S02]  /*6d40*/  @!UP2 UIADD3 UR9, UR9, -UR7, URZ ;  /* 0x800000070909a290 */ /* 0x000fe4000fffe03f */
[----:B------:R-:W-:Y:S02]  /*6d50*/  UIMAD UR8, UR7, UR5, UR8 ;  /* 0x00000005070872a4 */ /* 0x000fe4000f8e0208 */
[----:B------:R-:W-:Y:S02]  /*6d60*/  UISETP.GE.U32.AND UP4, UPT, UR9, UR7, UPT ;  /* 0x000000070900728c */ /* 0x000fe4000bf86070 */
[----:B------:R-:W-:-:S02]  /*6d70*/  UISETP.GT.U32.AND UP0, UPT, UR7, UR8, UPT ;  /* 0x000000080700728c */ /* 0x000fc4000bf04070 */
[----:B------:R-:W-:Y:S02]  /*6d80*/  ULDC UR5, c[0x0][0x2d0] ;  /* 0x0000b40000057ab9 */ /* 0x000fe40000000800 */
[----:B------:R-:W-:Y:S02]  /*6d90*/  ULOP3.LUT UR26, UR26, UR5, URZ, 0x3c, !UPT ;  /* 0x000000051a1a7292 */ /* 0x000fe4000f8e3c3f */
[----:B------:R-:W-:Y:S02]  /*6da0*/  @!UP2 UIADD3 UR27, UR27, 0x1, URZ ;  /* 0x000000011b1ba890 */ /* 0x000fe4000fffe03f */
[----:B------:R-:W-:Y:S02]  /*6db0*/  UISETP.NE.AND UP2, UPT, URZ, UR5, UPT ;  /* 0x000000053f00728c */ /* 0x000fe4000bf45270 */
[----:B------:R-:W-:Y:S02]  /*6dc0*/  @UP4 UIADD3 UR27, UR27, 0x1, URZ ;  /* 0x000000011b1b4890 */ /* 0x000fe4000fffe03f */
[----:B------:R-:W-:-:S02]  /*6dd0*/  @!UP0 UIADD3 UR8, UR8, -UR7, URZ ;  /* 0x8000000708088290 */ /* 0x000fc4000fffe03f */
[----:B------:R-:W-:Y:S02]  /*6de0*/  @!UP0 UIADD3 UR25, UR25, 0x1, URZ ;  /* 0x0000000119198890 */ /* 0x000fe4000fffe03f */
[----:B------:R-:W-:Y:S02]  /*6df0*/  UISETP.GE.U32.AND UP3, UPT, UR8, UR7, UPT ;  /* 0x000000070800728c */ /* 0x000fe4000bf66070 */
[----:B------:R-:W-:Y:S02]  /*6e00*/  ULOP3.LUT UR8, UR24, UR5, URZ, 0x3c, !UPT ;  /* 0x0000000518087292 */ /* 0x000fe4000f8e3c3f */
[----:B------:R-:W-:Y:S02]  /*6e10*/  UISETP.GE.AND UP0, UPT, UR26, URZ, UPT ;  /* 0x0000003f1a00728c */ /* 0x000fe4000bf06270 */
[----:B------:R-:W-:Y:S02]  /*6e20*/  UISETP.GE.AND UP1, UPT, UR8, URZ, UPT ;  /* 0x0000003f0800728c */ /* 0x000fe4000bf26270 */
[----:B------:R-:W-:-:S03]  /*6e30*/  ULOP3.LUT UR8, URZ, UR5, URZ, 0x33, !UPT ;  /* 0x000000053f087292 */ /* 0x000fc6000f8e333f */
[----:B------:R-:W-:-:S04]  /*6e40*/  @UP3 UIADD3 UR25, UR25, 0x1, URZ ;  /* 0x0000000119193890 */ /* 0x000fc8000fffe03f */
[----:B------:R-:W-:Y:S02]  /*6e50*/  @!UP0 UIADD3 UR25, -UR25, URZ, URZ ;  /* 0x0000003f19198290 */ /* 0x000fe4000fffe13f */
[----:B------:R-:W-:-:S04]  /*6e60*/  @!UP1 UIADD3 UR27, -UR27, URZ, URZ ;  /* 0x0000003f1b1b9290 */ /* 0x000fc8000fffe13f */
        /* <DEDUP_REMOVED lines=18> */
[----:B-1----:R-:W-:-:S05]  /*6f90*/  IMAD.U32 R7, RZ, RZ, UR27 ;  /* 0x0000001bff077e24 */ /* 0x002fca000f8e00ff */
[----:B------:R-:W-:Y:S01]  /*6fa0*/  MOV R7, UR5 ;  /* 0x0000000500077c02 */ /* 0x000fe20008000f00 */
[----:B--2---:R-:W-:Y:S01]  /*6fb0*/  IMAD.IADD R8, R6, 0x1, -R8 ;  /* 0x0000000106087824 */ /* 0x004fe200078e0a08 */
[----:B------:R-:W-:-:S04]  /*6fc0*/  MOV R6, UR26 ;  /* 0x0000001a00067c02 */ /* 0x000fc80008000f00 */
[----:B------:R-:W-:Y:S01]  /*6fd0*/  SHF.R.S32.HI R3, RZ, 0x1f, R8 ;  /* 0x0000001fff037819 */ /* 0x000fe20000011408 */
[----:B------:R-:W-:-:S04]  /*6fe0*/  IMAD.WIDE.U32 R6, R8, c[0x0][0x180], R6 ;  /* 0x0000600008067a25 */ /* 0x000fc800078e0006 */
[----:B------:R-:W-:-:S04]  /*6ff0*/  IMAD R3, R3, c[0x0][0x180], RZ ;  /* 0x0000600003037a24 */ /* 0x000fc800078e02ff */
[----:B------:R-:W-:-:S05]  /*7000*/  IMAD R3, R8, c[0x0][0x184], R3 ;  /* 0x0000610008037a24 */ /* 0x000fca00078e0203 */
[----:B------:R-:W-:Y:S01]  /*7010*/  IADD3 R3, R7, R3, RZ ;  /* 0x0000000307037210 */ /* 0x000fe20007ffe0ff */
[----:B------:R-:W-:Y:S05]  /*7020*/  BRA `(.L_x_875) ;  /* 0x0000004000007947 */ /* 0x000fea0003800000 */
.L_x_874:
[----:B------:R-:W-:-:S04]  /*7030*/  ULEA UR5, -UR4, URZ, 0x8 ;  /* 0x0000003f04057291 */ /* 0x000fc8000f8e413f */
[----:B------:R-:W-:Y:S02]  /*7040*/  USHF.R.S32.HI UR8, URZ, 0x1f, UR5 ;  /* 0x0000001f3f087899 */ /* 0x000fe40008011405 */
[----:B------:R-:W-:-:S04]  /*7050*/  MOV R6, UR5 ;  /* 0x0000000500067c02 */ /* 0x000fc80008000f00 */
[----:B------:R-:W-:Y:S02]  /*7060*/  MOV R3, UR8 ;  /* 0x0000000800037c02 */ /* 0x000fe40008000f00 */
.L_x_875:
        /* <DEDUP_REMOVED lines=8> */
[-C--:B------:R-:W-:Y:S01]  /*70f0*/  @!P1 LEA R52, P2, R7, R60.reuse, 0x5 ;  /* 0x0000003c07349211 */ /* 0x080fe200078428ff */
[----:B------:R-:W-:Y:S01]  /*7100*/  @!P1 IMAD.MOV.U32 R7, RZ, RZ, c[0x0][0x19c] ;  /* 0x00006700ff079624 */ /* 0x000fe200078e00ff */
[----:B------:R1:W-:Y:S01]  /*7110*/  @P1 STS.128 [R242+0x2000], RZ ;  /* 0x002000fff2001388 */ /* 0x0003e20000000c00 */
[----:B------:R-:W-:Y:S02]  /*7120*/  IMAD.U32 R20, RZ, RZ, UR4 ;  /* 0x00000004ff147e24 */ /* 0x000fe4000f8e00ff */
[----:B------:R-:W-:Y:S01]  /*7130*/  IMAD.U32 R18, RZ, RZ, UR4 ;  /* 0x00000004ff127e24 */ /* 0x000fe2000f8e00ff */
[-C--:B------:R-:W-:Y:S01]  /*7140*/  @!P1 LEA.HI.X R53, R9, R63.reuse, R7, 0x5, P2 ;  /* 0x0000003f09359211 */ /* 0x080fe200010f2c07 */
[----:B------:R-:W-:Y:S01]  /*7150*/  @!P1 IMAD.MOV.U32 R9, RZ, RZ, R63 ;  /* 0x000000ffff099224 */ /* 0x000fe200078e003f */
[----:B------:R-:W-:Y:S01]  /*7160*/  @!P1 LEA R51, P2, R8, R60, 0x6 ;  /* 0x0000003c08339211 */ /* 0x000fe200078430ff */
[----:B------:R-:W-:Y:S02]  /*7170*/  @!P1 IMAD.MOV.U32 R8, RZ, RZ, R60 ;  /* 0x000000ffff089224 */ /* 0x000fe400078e003c */
[----:B------:R-:W-:Y:S01]  /*7180*/  IMAD.U32 R16, RZ, RZ, UR4 ;  /* 0x00000004ff107e24 */ /* 0x000fe2000f8e00ff */
[----:B------:R-:W-:Y:S01]  /*7190*/  @!P1 LEA.HI.X R50, R10, R63, R7, 0x6, P2 ;  /* 0x0000003f0a329211 */ /* 0x000fe200010f3407 */
[----:B------:R-:W-:-:S02]  /*71a0*/  IMAD.U32 R7, RZ, RZ, UR4 ;  /* 0x00000004ff077e24 */ /* 0x000fc4000f8e00ff */
[----:B------:R-:W-:Y:S02]  /*71b0*/  IMAD.U32 R14, RZ, RZ, UR4 ;  /* 0x00000004ff0e7e24 */ /* 0x000fe4000f8e00ff */
[----:B------:R-:W-:Y:S01]  /*71c0*/  IMAD.U32 R12, RZ, RZ, UR4 ;  /* 0x00000004ff0c7e24 */ /* 0x000fe2000f8e00ff */
[----:B------:R-:W-:Y:S01]  /*71d0*/  @!P1 LEA R38, P2, R7, R60, 0x7 ;  /* 0x0000003c07269211 */ /* 0x000fe200078438ff */
[----:B------:R-:W-:Y:S02]  /*71e0*/  @!P1 IMAD.MOV.U32 R7, RZ, RZ, c[0x0][0x19c] ;  /* 0x00006700ff079624 */ /* 0x000fe400078e00ff */
[----:B------:R-:W-:-:S03]  /*71f0*/  @!P1 IMAD.WIDE.U32 R24, R24, 0x30, R8 ;  /* 0x0000003018189825 */ /* 0x000fc600078e0008 */
[----:B------:R-:W-:Y:S01]  /*7200*/  @!P1 LEA.HI.X R33, R10, R63, R7, 0x7, P2 ;  /* 0x0000003f0a219211 */ /* 0x000fe200010f3c07 */
[----:B------:R-:W-:Y:S01]  /*7210*/  IMAD.U32 R7, RZ, RZ, UR4 ;  /* 0x00000004ff077e24 */ /* 0x000fe2000f8e00ff */
[----:B------:R-:W-:Y:S01]  /*7220*/  @!P1 IADD3 R28, P3, P2, R6, UR23, R60 ;  /* 0x00000017061c9c10 */ /* 0x000fe2000fa7e03c */
[----:B------:R-:W-:-:S03]  /*7230*/  @!P1 IMAD.WIDE.U32 R22, R22, 0x50, R8 ;  /* 0x0000005016169825 */ /* 0x000fc600078e0008 */
[----:B------:R-:W-:Y:S01]  /*7240*/  @!P1 IADD3.X R30, R3, UR22, R63, P3, P2 ;  /* 0x00000016031e9c10 */ /* 0x000fe20009fe443f */
[----:B------:R-:W-:Y:S01]  /*7250*/  @!P1 IMAD.WIDE.U32 R20, R20, 0x60, R8 ;  /* 0x0000006014149825 */ /* 0x000fe200078e0008 */
[----:B------:R-:W-:-:S03]  /*7260*/  @!P1 LEA R36, P2, R28, c[0x0][0x168], 0x1 ;  /* 0x00005a001c249a11 */ /* 0x000fc600078408ff */
[----:B------:R-:W-:Y:S01]  /*7270*/  @!P1 IMAD.WIDE.U32 R18, R18, 0x70, R8 ;  /* 0x0000007012129825 */ /* 0x000fe200078e0008 */
[----:B------:R-:W-:Y:S02]  /*7280*/  @!P1 LEA.HI.X R37, R28, c[0x0][0x16c], R30, 0x1, P2 ;  /* 0x00005b001c259a11 */ /* 0x000fe400010f0c1e */
[----:B------:R-:W-:Y:S01]  /*7290*/  @!P1 IADD3 R39, P2, R6, R24, RZ ;  /* 0x0000001806279210 */ /* 0x000fe20007f5e0ff */
[----:B------:R-:W-:Y:S01]  /*72a0*/  @!P1 IMAD.WIDE.U32 R16, R16, 0x90, R8 ;  /* 0x0000009010109825 */ /* 0x000fe200078e0008 */
[----:B------:R-:W-:-:S03]  /*72b0*/  @!P1 IADD3 R42, P3, R6, R20, RZ ;  /* 0x00000014062a9210 */ /* 0x000fc60007f7e0ff */
[----:B------:R-:W-:-:S04]  /*72c0*/  @!P1 IMAD.WIDE.U32 R14, R14, 0xa0, R8 ;  /* 0x000000a00e0e9825 */ /* 0x000fc800078e0008 */
[----:B------:R-:W-:-:S04]  /*72d0*/  @!P1 IMAD.WIDE.U32 R12, R12, 0xb0, R8 ;  /* 0x000000b00c0c9825 */ /* 0x000fc800078e0008 */
[----:B------:R-:W-:-:S04]  /*72e0*/  @!P1 IMAD.WIDE.U32 R10, R10, 0xc0, R8 ;  /* 0x000000c00a0a9825 */ /* 0x000fc800078e0008 */
[----:B------:R-:W-:Y:S01]  /*72f0*/  @!P1 IMAD.WIDE.U32 R8, R7, 0xd0, R8 ;  /* 0x000000d007089825 */ /* 0x000fe200078e0008 */
[----:B------:R-:W-:-:S03]  /*7300*/  @!P1 IADD3 R7, P4, R6, R60, RZ ;  /* 0x0000003c06079210 */ /* 0x000fc60007f9e0ff */
[----:B------:R-:W-:Y:S02]  /*7310*/  @!P1 IMAD.MOV.U32 R31, RZ, RZ, c[0x0][0x19c] ;  /* 0x00006700ff1f9624 */ /* 0x000fe400078e00ff */
[----:B------:R-:W-:Y:S01]  /*7320*/  @!P1 IMAD.X R29, R3, 0x1, R63, P4 ;  /* 0x00000001031d9824 */ /* 0x000fe200020e063f */
[C---:B------:R-:W-:Y:S01]  /*7330*/  @!P1 LEA R34, P4, R7.reuse, c[0x0][0x168], 0x1 ;  /* 0x00005a0007229a11 */ /* 0x040fe200078808ff */
[----:B------:R-:W-:Y:S02]  /*7340*/  @!P1 IMAD.MOV.U32 R24, RZ, RZ, c[0x0][0x19c] ;  /* 0x00006700ff189624 */ /* 0x000fe400078e00ff */
[----:B------:R-:W-:Y:S01]  /*7350*/  @!P1 IMAD.MOV.U32 R28, RZ, RZ, c[0x0][0x19c] ;  /* 0x00006700ff1c9624 */ /* 0x000fe200078e00ff */
[----:B------:R-:W-:Y:S01]  /*7360*/  @!P1 LEA.HI.X R35, R7, c[0x0][0x16c], R29, 0x1, P4 ;  /* 0x00005b0007239a11 */ /* 0x000fe200020f0c1d */
[----:B------:R-:W-:Y:S01]  /*7370*/  @!P1 IMAD R7, R31, 0x30, RZ ;  /* 0x000000301f079824 */ /* 0x000fe200078e02ff */
[----:B------:R-:W-:Y:S01]  /*7380*/  @!P1 IADD3 R22, P4, R6, R22, RZ ;  /* 0x0000001606169210 */ /* 0x000fe20007f9e0ff */
[----:B------:R-:W-:-:S02]  /*7390*/  @!P1 IMAD.MOV.U32 R29, RZ, RZ, c[0x0][0x19c] ;  /* 0x00006700ff1d9624 */ /* 0x000fc400078e00ff */
[----:B------:R-:W-:Y:S01]  /*73a0*/  @!P1 IMAD.MOV.U32 R20, RZ, RZ, c[0x0][0x19c] ;  /* 0x00006700ff149624 */ /* 0x000fe200078e00ff */
[----:B------:R-:W-:Y:S01]  /*73b0*/  @!P1 IADD3.X R49, R3, R25, R7, P2, !PT ;  /* 0x0000001903319210 */ /* 0x000fe200017fe407 */
[----:B------:R-:W-:Y:S01]  /*73c0*/  @!P1 IMAD R25, R24, 0x50, RZ ;  /* 0x0000005018199824 */ /* 0x000fe200078e02ff */
[----:B------:R-:W-:Y:S01]  /*73d0*/  @!P1 IADD3 R43, P2, R6, R18, RZ ;  /* 0x00000012062b9210 */ /* 0x000fe20007f5e0ff */
[----:B------:R-:W-:Y:S01]  /*73e0*/  @!P1 IMAD R24, R28, 0x60, RZ ;  /* 0x000000601c189824 */ /* 0x000fe200078e02ff */
[----:B------:R-:W-:Y:S01]  /*73f0*/  @!PT LDS RZ, [RZ] ;  /* 0x00000000fffff984 */ /* 0x000fe20000000800 */
[----:B------:R-:W-:Y:S01]  /*7400*/  @!PT LDS RZ, [RZ] ;  /* 0x00000000fffff984 */ /* 0x000fe20000000800 */
[----:B------:R-:W-:Y:S01]  /*7410*/  @!PT LDS RZ, [RZ] ;  /* 0x00000000fffff984 */ /* 0x000fe20000000800 */
[----:B------:R1:W-:Y:S01]  /*7420*/  @!P1 LDGSTS.E.BYPASS.LTC128B.128 [R242+0x2000], [R34.64] ;  /* 0x0200000022f29fae */ /* 0x0003e2000b901d54 */
[----:B------:R-:W-:Y:S01]  /*7430*/  @!P1 IMAD R7, R29, 0x70, RZ ;  /* 0x000000701d079824 */ /* 0x000fe200078e02ff */
[C---:B------:R-:W-:Y:S01]  /*7440*/  @!P1 IADD3.X R25, R3.reuse, R23, R25, P4, !PT ;  /* 0x0000001703199210 */ /* 0x040fe200027fe419 */
[----:B------:R-:W-:Y:S01]  /*7450*/  @!P1 IMAD.MOV.U32 R30, RZ, RZ, c[0x0][0x19c] ;  /* 0x00006700ff1e9624 */ /* 0x000fe200078e00ff */
[C---:B------:R-:W-:Y:S01]  /*7460*/  @!P1 IADD3.X R23, R3.reuse, R21, R24, P3, !PT ;  /* 0x0000001503179210 */ /* 0x040fe20001ffe418 */
[----:B------:R-:W-:Y:S01]  /*7470*/  IMAD.U32 R32, RZ, RZ, UR4 ;  /* 0x00000004ff207e24 */ /* 0x000fe2000f8e00ff */
        /* <DEDUP_REMOVED lines=8> */
[----:B------:R-:W-:Y:S01]  /*7500*/  @!P1 IADD3.X R47, R3, R17, R18, P3, !PT ;  /* 0x00000011032f9210 */ /* 0x000fe20001ffe412 */
[----:B------:R-:W-:Y:S01]  /*7510*/  @!P1 IMAD R17, R16, 0xb0, RZ ;  /* 0x000000b010119824 */ /* 0x000fe200078e02ff */
[----:B------:R-:W-:Y:S01]  /*7520*/  @!P1 IADD3 R15, P4, R6, R12, RZ ;  /* 0x0000000c060f9210 */ /* 0x000fe20007f9e0ff */
[----:B------:R-:W-:Y:S01]  /*7530*/  @!P1 IMAD R16, R20, 0xc0, RZ ;  /* 0x000000c014109824 */ /* 0x000fe200078e02ff */
[C---:B------:R-:W-:Y:S01]  /*7540*/  @!P1 IADD3 R40, P3, R6.reuse, R10, RZ ;  /* 0x0000000a06289210 */ /* 0x040fe20007f7e0ff */
[----:B------:R-:W-:Y:S01]  /*7550*/  @!P1 IMAD R7, R7, 0xd0, RZ ;  /* 0x000000d007079824 */ /* 0x000fe200078e02ff */
[----:B------:R-:W-:Y:S01]  /*7560*/  @!P1 IADD3 R41, P2, R6, R8, RZ ;  /* 0x0000000806299210 */ /* 0x000fe20007f5e0ff */
[----:B------:R-:W-:Y:S01]  /*7570*/  @!P1 IMAD.MOV.U32 R26, RZ, RZ, R60 ;  /* 0x000000ffff1a9224 */ /* 0x000fe200078e003c */
[C---:B------:R-:W-:Y:S01]  /*7580*/  @!P1 IADD3.X R48, R3.reuse, R13, R17, P4, !PT ;  /* 0x0000000d03309210 */ /* 0x040fe200027fe411 */
[----:B------:R-:W-:Y:S01]  /*7590*/  @!P1 IMAD.MOV.U32 R27, RZ, RZ, R63 ;  /* 0x000000ffff1b9224 */ /* 0x000fe200078e003f */
[C---:B------:R-:W-:Y:S01]  /*75a0*/  @!P1 IADD3.X R13, R3.reuse, R11, R16, P3, !PT ;  /* 0x0000000b030d9210 */ /* 0x040fe20001ffe410 */
[----:B------:R-:W-:Y:S01]  /*75b0*/  @!P1 IMAD.MOV.U32 R44, RZ, RZ, c[0x0][0x19c] ;  /* 0x00006700ff2c9624 */ /* 0x000fe200078e00ff */
[C---:B------:R-:W-:Y:S01]  /*75c0*/  @!P1 IADD3.X R45, R3.reuse, R9, R7, P2, !PT ;  /* 0x00000009032d9210 */ /* 0x040fe200017fe407 */
[----:B------:R-:W-:Y:S01]  /*75d0*/  @!P1 IMAD.WIDE.U32 R26, R32, 0xe0, R26 ;  /* 0x000000e0201a9825 */ /* 0x000fe200078e001a */
[C---:B------:R-:W-:Y:S01]  /*75e0*/  @!P1 IADD3 R8, P3, R6.reuse, R51, RZ ;  /* 0x0000003306089210 */ /* 0x040fe20007f7e0ff */
[----:B------:R1:W-:Y:S01]  /*75f0*/  @P1 STS.128 [R242+0x2800], RZ ;  /* 0x002800fff2001388 */ /* 0x0003e20000000c00 */
[----:B------:R-:W-:Y:S01]  /*7600*/  @!P1 IADD3 R9, P2, R6, R38, RZ ;  /* 0x0000002606099210 */ /* 0x000fe20007f5e0ff */
[----:B------:R-:W-:Y:S01]  /*7610*/  @!P1 IMAD R44, R44, 0xe0, RZ ;  /* 0x000000e02c2c9824 */ /* 0x000fe200078e02ff */
[C---:B------:R-:W-:Y:S01]  /*7620*/  @!P1 IADD3 R7, P4, R6.reuse, R52, RZ ;  /* 0x0000003406079210 */ /* 0x040fe20007f9e0ff */
[----:B------:R-:W-:Y:S01]  /*7630*/  @!P1 IMAD.X R11, R3, 0x1, R50, P3 ;  /* 0x00000001030b9824 */ /* 0x000fe200018e0632 */
[----:B------:R-:W-:Y:S01]  /*7640*/  @!P1 LEA R28, P3, R9, c[0x0][0x168], 0x1 ;  /* 0x00005a00091c9a11 */ /* 0x000fe200078608ff */
[C---:B------:R-:W-:Y:S01]  /*7650*/  @!P1 IMAD.X R12, R3.reuse, 0x1, R33, P2 ;  /* 0x00000001030c9824 */ /* 0x040fe200010e0621 */
[----:B------:R-:W-:Y:S01]  /*7660*/  @!P1 IADD3 R38, P2, R6, R26, RZ ;  /* 0x0000001a06269210 */ /* 0x000fe20007f5e0ff */
[----:B------:R-:W-:Y:S01]  /*7670*/  @!P1 IMAD.X R10, R3, 0x1, R53, P4 ;  /* 0x00000001030a9824 */ /* 0x000fe200020e0635 */
[----:B------:R-:W-:Y:S01]  /*7680*/  @!P1 LEA R32, P5, R7, c[0x0][0x168], 0x1 ;  /* 0x00005a0007209a11 */ /* 0x000fe200078a08ff */
[----:B------:R-:W-:Y:S01]  /*7690*/  @!PT LDS RZ, [RZ] ;  /* 0x00000000fffff984 */ /* 0x000fe20000000800 */
[----:B------:R-:W-:Y:S01]  /*76a0*/  @!PT LDS RZ, [RZ] ;  /* 0x00000000fffff984 */ /* 0x000fe20000000800 */
[----:B------:R-:W-:Y:S01]  /*76b0*/  @!PT LDS RZ, [RZ] ;  /* 0x00000000fffff984 */ /* 0x000fe20000000800 */
[----:B------:R1:W-:Y:S01]  /*76c0*/  @!P1 LDGSTS.E.BYPASS.LTC128B.128 [R242+0x2800], [R36.64] ;  /* 0x0280000024f29fae */ /* 0x0003e2000b901d54 */
[----:B------:R-:W-:-:S02]  /*76d0*/  @!P1 LEA.HI.X R29, R9, c[0x0][0x16c], R12, 0x1, P3 ;  /* 0x00005b00091d9a11 */ /* 0x000fc400018f0c0c */
[----:B------:R-:W-:Y:S01]  /*76e0*/  @!P1 IADD3.X R44, R3, R27, R44, P2, !PT ;  /* 0x0000001b032c9210 */ /* 0x000fe200017fe42c */
[----:B------:R1:W-:Y:S01]  /*76f0*/  @P1 STS.128 [R242+0x3000], RZ ;  /* 0x003000fff2001388 */ /* 0x0003e20000000c00 */
[----:B------:R-:W-:Y:S02]  /*7700*/  @!P1 LEA R26, P3, R39, c[0x0][0x168], 0x1 ;  /* 0x00005a00271a9a11 */ /* 0x000fe400078608ff */
[----:B------:R-:W-:Y:S02]  /*7710*/  @!P1 LEA R24, P2, R22, c[0x0][0x168], 0x1 ;  /* 0x00005a0016189a11 */ /* 0x000fe400078408ff */
[----:B------:R-:W-:Y:S02]  /*7720*/  @!P1 LEA R30, P4, R8, c[0x0][0x168], 0x1 ;  /* 0x00005a00081e9a11 */ /* 0x000fe400078808ff */
[----:B------:R-:W-:Y:S02]  /*7730*/  @!P1 LEA.HI.X R33, R7, c[0x0][0x16c], R10, 0x1, P5 ;  /* 0x00005b0007219a11 */ /* 0x000fe400028f0c0a */
[----:B------:R-:W-:-:S02]  /*7740*/  @!P1 LEA.HI.X R27, R39, c[0x0][0x16c], R49, 0x1, P3 ;  /* 0x00005b00271b9a11 */ /* 0x000fc400018f0c31 */
[----:B------:R-:W-:Y:S01]  /*7750*/  @!P1 LEA.HI.X R25, R22, c[0x0][0x16c], R25, 0x1, P2 ;  /* 0x00005b0016199a11 */ /* 0x000fe200010f0c19 */
[----:B------:R-:W-:Y:S01]  /*7760*/  @!PT LDS RZ, [RZ] ;  /* 0x00000000fffff984 */ /* 0x000fe20000000800 */
[----:B------:R-:W-:Y:S01]  /*7770*/  @!PT LDS RZ, [RZ] ;  /* 0x00000000fffff984 */ /* 0x000fe20000000800 */
[----:B------:R-:W-:Y:S01]  /*7780*/  @!PT LDS RZ, [RZ] ;  /* 0x00000000fffff984 */ /* 0x000fe20000000800 */
[----:B------:R1:W-:Y:S01]  /*7790*/  @!P1 LDGSTS.E.BYPASS.LTC128B.128 [R242+0x3000], [R32.64] ;  /* 0x0300000020f29fae */ /* 0x0003e2000b901d54 */
[----:B------:R-:W-:Y:S02]  /*77a0*/  @!P1 LEA.HI.X R31, R8, c[0x0][0x16c], R11, 0x1, P4 ;  /* 0x00005b00081f9a11 */ /* 0x000fe400020f0c0b */
[C---:B------:R-:W-:Y:S01]  /*77b0*/  @!P1 LEA R22, P5, R42.reuse, c[0x0][0x168], 0x1 ;  /* 0x00005a002a169a11 */ /* 0x040fe200078a08ff */
[----:B------:R1:W-:Y:S01]  /*77c0*/  @P1 STS.128 [R242+0x3800], RZ ;  /* 0x003800fff2001388 */ /* 0x0003e20000000c00 */
[----:B------:R-:W-:Y:S02]  /*77d0*/  @!P1 LEA R20, P4, R43, c[0x0][0x168], 0x1 ;  /* 0x00005a002b149a11 */ /* 0x000fe400078808ff */
[----:B------:R-:W-:Y:S01]  /*77e0*/  @!P1 LEA.HI.X R23, R42, c[0x0][0x16c], R23, 0x1, P5 ;  /* 0x00005b002a179a11 */ /* 0x000fe200028f0c17 */
[----:B------:R-:W-:Y:S01]  /*77f0*/  @!PT LDS RZ, [RZ] ;  /* 0x00000000fffff984 */ /* 0x000fe20000000800 */
[----:B------:R-:W-:Y:S01]  /*7800*/  @!PT LDS RZ, [RZ] ;  /* 0x00000000fffff984 */ /* 0x000fe20000000800 */
[----:B------:R-:W-:Y:S01]  /*7810*/  @!PT LDS RZ, [RZ] ;  /* 0x00000000fffff984 */ /* 0x000fe20000000800 */
[----:B------:R1:W-:Y:S01]  /*7820*/  @!P1 LDGSTS.E.BYPASS.LTC128B.128 [R242+0x3800], [R26.64] ;  /* 0x038000001af29fae */ /* 0x0003e2000b901d54 */
[----:B------:R-:W-:-:S02]  /*7830*/  @!P1 LEA R16, P2, R14, c[0x0][0x168], 0x1 ;  /* 0x00005a000e109a11 */ /* 0x000fc400078408ff */
[----:B------:R-:W-:Y:S01]  /*7840*/  @!P1 LEA R18, P3, R19, c[0x0][0x168], 0x1 ;  /* 0x00005a0013129a11 */ /* 0x000fe200078608ff */
[----:B------:R1:W-:Y:S01]  /*7850*/  @P1 STS.128 [R242+0x4000], RZ ;  /* 0x004000fff2001388 */ /* 0x0003e20000000c00 */
[----:B------:R-:W-:Y:S02]  /*7860*/  @!P1 LEA.HI.X R21, R43, c[0x0][0x16c], R21, 0x1, P4 ;  /* 0x00005b002b159a11 */ /* 0x000fe400020f0c15 */
        /* <DEDUP_REMOVED lines=23> */
[----:B------:R-:W-:-:S03]  /*79e0*/  @!P1 LEA.HI.X R9, R38, c[0x0][0x16c], R44, 0x1, P2 ;  /* 0x00005b0026099a11 */ /* 0x000fc600010f0c2c */
        /* <DEDUP_REMOVED lines=43> */
[----:B------:R-:W-:Y:S01]  /*7ca0*/  ULDC UR5, c[0x0][0x19c] ;  /* 0x0000670000057ab9 */ /* 0x000fe20000000800 */
[----:B-1----:R-:W-:Y:S01]  /*7cb0*/  IMAD.MOV.U32 R8, RZ, RZ, R60 ;  /* 0x000000ffff087224 */ /* 0x002fe200078e003c */
[----:B------:R-:W-:Y:S01]  /*7cc0*/  UIMAD UR5, UR5, 0xf0, URZ ;  /* 0x000000f0050578a4 */ /* 0x000fe2000f8e023f */
[----:B------:R-:W-:-:S04]  /*7cd0*/  IMAD.MOV.U32 R9, RZ, RZ, R63 ;  /* 0x000000ffff097224 */ /* 0x000fc800078e003f */
        /* <DEDUP_REMOVED lines=9> */
.L_x_877:
[----:B------:R-:W-:Y:S05]  /*7d70*/  BSYNC B0 ;  /* 0x0000000000007941 */ /* 0x000fea0003800000 */
.L_x_876:
[----:B------:R-:W0:Y:S01]  /*7d80*/  LDGDEPBAR ;  /* 0x00000000000079af */ /* 0x000e220000000000 */
[----:B------:R-:W-:-:S04]  /*7d90*/  IADD3 R60, P1, R6, R60, RZ ;  /* 0x0000003c063c7210 */ /* 0x000fc80007f3e0ff */
[----:B------:R-:W-:Y:S02]  /*7da0*/  IADD3.X R63, R3, R63, RZ, P1, !PT ;  /* 0x0000003f033f7210 */ /* 0x000fe40000ffe4ff */
.L_x_873:
[----:B-1234-:R-:W-:-:S04]  /*7db0*/  IADD3 R3, R203, UR24, RZ ;  /* 0x00000018cb037c10 */ /* 0x01efc8000fffe0ff */
[C---:B------:R-:W-:Y:S02]  /*7dc0*/  IADD3 R6, R3.reuse, 0x1, RZ ;  /* 0x0000000103067810 */ /* 0x040fe40007ffe0ff */
[C---:B------:R-:W-:Y:S02]  /*7dd0*/  ISETP.GE.AND P5, PT, R3.reuse, R0, PT ;  /* 0x000000000300720c */ /* 0x040fe40003fa6270 */
[C---:B------:R-:W-:Y:S02]  /*7de0*/  ISETP.GE.AND P1, PT, R6.reuse, R4, PT ;  /* 0x000000040600720c */ /* 0x040fe40003f26270 */
[----:B------:R-:W-:Y:S02]  /*7df0*/  ISETP.GE.AND P3, PT, R6, R0, PT ;  /* 0x000000000600720c */ /* 0x000fe40003f66270 */
[C---:B------:R-:W-:Y:S02]  /*7e00*/  IADD3 R7, R3.reuse, 0x8, RZ ;  /* 0x0000000803077810 */ /* 0x040fe40007ffe0ff */
[----:B------:R-:W-:-:S02]  /*7e10*/  IADD3 R6, R3, 0x9, RZ ;  /* 0x0000000903067810 */ /* 0x000fc40007ffe0ff */
[----:B------:R-:W-:Y:S02]  /*7e20*/  FSEL R12, R200, -INF , !P5 ;  /* 0xff800000c80c7808 */ /* 0x000fe40006800000 */
[C---:B------:R-:W-:Y:S02]  /*7e30*/  ISETP.GE.AND P4, PT, R7.reuse, R4, PT ;  /* 0x000000040700720c */ /* 0x040fe40003f86270 */
[----:B------:R-:W-:Y:S02]  /*7e40*/  ISETP.GE.AND P2, PT, R7, R0, PT ;  /* 0x000000000700720c */ /* 0x000fe40003f46270 */
        /* <DEDUP_REMOVED lines=9> */
[----:B------:R-:W-:Y:S02]  /*7ee0*/  ISETP.GE.AND P3, PT, R7, R0, PT ;  /* 0x000000000700720c */ /* 0x000fe40003f66270 */
        /* <DEDUP_REMOVED lines=8> */
[C---:B------:R-:W-:Y:S02]  /*7f70*/  ISETP.GE.AND P5, PT, R7.reuse, R4, PT ;  /* 0x000000040700720c */ /* 0x040fe40003fa6270 */
        /* <DEDUP_REMOVED lines=143> */
[----:B------:R-:W-:Y:S02]  /*8870*/  IADD3 R6, R3, 0x91, RZ ;  /* 0x0000009103067810 */ /* 0x000fe40007ffe0ff */
[----:B------:R-:W-:Y:S02]  /*8880*/  FSEL R158, R158, -INF , !P1 ;  /* 0xff8000009e9e7808 */ /* 0x000fe40004800000 */
[----:B------:R-:W-:-:S02]  /*8890*/  FSEL R130, R130, -INF , !P3 ;  /* 0xff80000082827808 */ /* 0x000fc40005800000 */
[C---:B------:R-:W-:Y:S02]  /*88a0*/  ISETP.GE.AND P1, PT, R6.reuse, R4, PT ;  /* 0x000000040600720c */ /* 0x040fe40003f26270 */
[----:B------:R-:W-:Y:S02]  /*88b0*/  ISETP.GE.AND P3, PT, R6, R0, PT ;  /* 0x000000000600720c */ /* 0x000fe40003f66270 */
[----:B------:R-:W-:Y:S02]  /*88c0*/  FMNMX.FTZ R6, R12, R13, !PT ;  /* 0x0000000d0c067209 */ /* 0x000fe40007810000 */
[----:B------:R-:W-:Y:S02]  /*88d0*/  IADD3 R7, R3, 0x90, RZ ;  /* 0x0000009003077810 */ /* 0x000fe40007ffe0ff */
[----:B------:R-:W-:Y:S02]  /*88e0*/  FMNMX.FTZ R6, R14, R6, !PT ;  /* 0x000000060e067209 */ /* 0x000fe40007810000 */
[----:B------:R-:W-:-:S02]  /*88f0*/  FSEL R157, R157, -INF , !P5 ;  /* 0xff8000009d9d7808 */ /* 0x000fc40006800000 */
[----:B------:R-:W-:Y:S02]  /*8900*/  ISETP.GE.AND P5, PT, R7, R4, PT ;  /* 0x000000040700720c */ /* 0x000fe40003fa6270 */
[----:B------:R-:W-:Y:S02]  /*8910*/  FMNMX.FTZ R6, R15, R6, !PT ;  /* 0x000000060f067209 */ /* 0x000fe40007810000 */
[----:B------:R-:W-:Y:S02]  /*8920*/  FSEL R175, R175, -INF , !P5 ;  /* 0xff800000afaf7808 */ /* 0x000fe40006800000 */
[----:B------:R-:W-:Y:S02]  /*8930*/  ISETP.GE.AND P5, PT, R3, R4, PT ;  /* 0x000000040300720c */ /* 0x000fe40003fa6270 */
[----:B------:R-:W-:Y:S02]  /*8940*/  FMNMX.FTZ R6, R19, R6, !PT ;  /* 0x0000000613067209 */ /* 0x000fe40007810000 */
[----:B------:R-:W-:-:S02]  /*8950*/  FSEL R11, R202, -INF , !P5 ;  /* 0xff800000ca0b7808 */ /* 0x000fc40006800000 */
        /* <DEDUP_REMOVED lines=45> */
[----:B------:R-:W-:Y:S02]  /*8c30*/  FSEL R129, R129, -INF , !P6 ;  /* 0xff80000081817808 */ /* 0x000fe40007000000 */
[----:B------:R-:W-:Y:S02]  /*8c40*/  ISETP.GE.AND P6, PT, R7, R0, PT ;  /* 0x000000000700720c */ /* 0x000fe40003fc6270 */
[----:B------:R-:W-:-:S02]  /*8c50*/  FMNMX.FTZ R36, R111, R36, !PT ;  /* 0x000000246f247209 */ /* 0x000fc40007810000 */
[----:B------:R-:W-:Y:S02]  /*8c60*/  FMNMX.FTZ R6, R120, R6, !PT ;  /* 0x0000000678067209 */ /* 0x000fe40007810000 */
[----:B------:R-:W-:Y:S02]  /*8c70*/  IADD3 R7, R3, 0x98, RZ ;  /* 0x0000009803077810 */ /* 0x000fe40007ffe0ff */
[----:B------:R-:W-:Y:S02]  /*8c80*/  FSEL R160, R160, -INF , !P4 ;  /* 0xff800000a0a07808 */ /* 0x000fe40006000000 */
[----:B------:R-:W-:Y:S02]  /*8c90*/  FSEL R131, R131, -INF , !P2 ;  /* 0xff80000083837808 */ /* 0x000fe40005000000 */
[----:B------:R-:W-:Y:S02]  /*8ca0*/  FMNMX.FTZ R36, R116, R36, !PT ;  /* 0x0000002474247209 */ /* 0x000fe40007810000 */
        /* <DEDUP_REMOVED lines=25> */
[----:B------:R-:W-:Y:S02]  /*8e40*/  IADD3 R7, R3, 0xa8, RZ ;  /* 0x000000a803077810 */ /* 0x000fe40007ffe0ff */
[----:B------:R-:W-:Y:S02]  /*8e50*/  FSEL R181, R181, -INF , !P6 ;  /* 0xff800000b5b57808 */ /* 0x000fe40007000000 */
[----:B------:R-:W-:Y:S02]  /*8e60*/  FSEL R170, R170, -INF , !P1 ;  /* 0xff800000aaaa7808 */ /* 0x000fe40004800000 */
[----:B------:R-:W-:Y:S02]  /*8e70*/  FMNMX.FTZ R36, R125, R36, !PT ;  /* 0x000000247d247209 */ /* 0x000fe40007810000 */
[----:B------:R-:W-:Y:S02]  /*8e80*/  FMNMX.FTZ R6, R130, R6, !PT ;  /* 0x0000000682067209 */ /* 0x000fe40007810000 */
[----:B------:R-:W-:-:S02]  /*8e90*/  ISETP.GE.AND P6, PT, R7, R4, PT ;  /* 0x000000040700720c */ /* 0x000fc40003fc6270 */
[----:B------:R-:W-:Y:S02]  /*8ea0*/  ISETP.GE.AND P1, PT, R7, R0, PT ;  /* 0x000000000700720c */ /* 0x000fe40003f26270 */
[----:B------:R-:W-:Y:S02]  /*8eb0*/  IADD3 R7, R3, 0xa9, RZ ;  /* 0x000000a903077810 */ /* 0x000fe40007ffe0ff */
[----:B------:R-:W-:Y:S02]  /*8ec0*/  FMNMX.FTZ R36, R126, R36, !PT ;  /* 0x000000247e247209 */ /* 0x000fe40007810000 */
[----:B------:R-:W-:Y:S02]  /*8ed0*/  FMNMX.FTZ R6, R131, R6, !PT ;  /* 0x0000000683067209 */ /* 0x000fe40007810000 */
[----:B------:R-:W-:Y:S02]  /*8ee0*/  FSEL R196, R196, -INF , !P5 ;  /* 0xff800000c4c47808 */ /* 0x000fe40006800000 */
[----:B------:R-:W-:-:S02]  /*8ef0*/  FSEL R183, R183, -INF , !P3 ;  /* 0xff800000b7b77808 */ /* 0x000fc40005800000 */
        /* <DEDUP_REMOVED lines=96> */
[----:B------:R-:W-:Y:S01]  /*9500*/  FSEL R155, R135, -INF , !P2 ;  /* 0xff800000879b7808 */ /* 0x000fe20005000000 */
[----:B------:R-:W-:Y:S01]  /*9510*/  IMAD.SHL.U32 R135, R5, 0x2, RZ ;  /* 0x0000000205877824 */ /* 0x000fe200078e00ff */
[C---:B------:R-:W-:Y:S02]  /*9520*/  ISETP.GE.AND P4, PT, R7.reuse, R4, PT ;  /* 0x000000040700720c */ /* 0x040fe40003f86270 */
[----:B------:R-:W-:Y:S01]  /*9530*/  ISETP.GE.AND P2, PT, R7, R0, PT ;  /* 0x000000000700720c */ /* 0x000fe20003f46270 */
[--C-:B------:R-:W-:Y:S01]  /*9540*/  IMAD R226, R231, 0x2, R135.reuse ;  /* 0x00000002e7e27824 */ /* 0x100fe200078e0287 */
[----:B------:R-:W-:Y:S01]  /*9550*/  IADD3 R7, R3, 0xe1, RZ ;  /* 0x000000e103077810 */ /* 0x000fe20007ffe0ff */
[----:B------:R-:W-:Y:S01]  /*9560*/  IMAD R224, R2, 0x2, R135 ;  /* 0x0000000202e07824 */ /* 0x000fe200078e0287 */
[----:B------:R-:W-:Y:S01]  /*9570*/  FMNMX.FTZ R36, R244, R36, !PT ;  /* 0x00000024f4247209 */ /* 0x000fe20007810000 */
[----:B------:R-:W-:Y:S01]  /*9580*/  LDSM.16.MT88.4 R24, [R135+0xa000] ;  /* 0x00a000008718783b */ /* 0x000fe20000004200 */
[----:B------:R-:W-:Y:S01]  /*9590*/  FMNMX.FTZ R6, R251, R6, !PT ;  /* 0x00000006fb067209 */ /* 0x000fe20007810000 */
[----:B------:R-:W-:Y:S01]  /*95a0*/  IMAD R225, R231, 0x2, R224 ;  /* 0x00000002e7e17824 */ /* 0x000fe200078e02e0 */
[----:B------:R-:W-:Y:S01]  /*95b0*/  FSEL R173, R79, -INF , !P6 ;  /* 0xff8000004fad7808 */ /* 0x000fe20007000000 */
[----:B------:R-:W-:Y:S01]  /*95c0*/  LDSM.16.MT88.4 R20, [R226+0xa000] ;  /* 0x00a00000e214783b */ /* 0x000fe20000004200 */
[----:B------:R-:W-:-:S02]  /*95d0*/  FSEL R174, R78, -INF , !P1 ;  /* 0xff8000004eae7808 */ /* 0x000fc40004800000 */
[C---:B------:R-:W-:Y:S02]  /*95e0*/  ISETP.GE.AND P6, PT, R7.reuse, R4, PT ;  /* 0x000000040700720c */ /* 0x040fe40003fc6270 */
[----:B------:R-:W-:Y:S02]  /*95f0*/  ISETP.GE.AND P1, PT, R7, R0, PT ;  /* 0x000000000700720c */ /* 0x000fe40003f26270 */
[----:B------:R-:W-:Y:S02]  /*9600*/  FMNMX.FTZ R36, R146, R36, !PT ;  /* 0x0000002492247209 */ /* 0x000fe40007810000 */
[----:B------:R-:W-:Y:S02]  /*9610*/  FMNMX.FTZ R6, R155, R6, !PT ;  /* 0x000000069b067209 */ /* 0x000fe40007810000 */
[----:B------:R-:W-:Y:S02]  /*9620*/  IADD3 R7, R3, 0xe8, RZ ;  /* 0x000000e803077810 */ /* 0x000fe40007ffe0ff */
[----:B------:R-:W-:-:S02]  /*9630*/  FSEL R133, R133, -INF , !P5 ;  /* 0xff80000085857808 */ /* 0x000fc40006800000 */
[----:B------:R-:W-:Y:S02]  /*9640*/  FSEL R177, R77, -INF , !P3 ;  /* 0xff8000004db17808 */ /* 0x000fe40005800000 */
[----:B------:R-:W-:Y:S02]  /*9650*/  FMNMX.FTZ R36, R145, R36, !PT ;  /* 0x0000002491247209 */ /* 0x000fe40007810000 */
[----:B------:R-:W-:Y:S02]  /*9660*/  FMNMX.FTZ R6, R174, R6, !PT ;  /* 0x00000006ae067209 */ /* 0x000fe40007810000 */
[C---:B------:R-:W-:Y:S02]  /*9670*/  ISETP.GE.AND P5, PT, R7.reuse, R4, PT ;  /* 0x000000040700720c */ /* 0x040fe40003fa6270 */
[----:B------:R-:W-:Y:S02]  /*9680*/  ISETP.GE.AND P3, PT, R7, R0, PT ;  /* 0x000000000700720c */ /* 0x000fe40003f66270 */
[----:B------:R-:W-:-:S02]  /*9690*/  IADD3 R7, R3, 0xe9, RZ ;  /* 0x000000e903077810 */ /* 0x000fc40007ffe0ff */
[----:B------:R-:W-:Y:S02]  /*96a0*/  FSEL R151, R70, -INF , !P2 ;  /* 0xff80000046977808 */ /* 0x000fe40005000000 */
[----:B------:R-:W-:Y:S02]  /*96b0*/  FMNMX.FTZ R36, R252, R36, !PT ;  /* 0x00000024fc247209 */ /* 0x000fe40007810000 */
[----:B------:R-:W-:Y:S02]  /*96c0*/  FMNMX.FTZ R6, R177, R6, !PT ;  /* 0x00000006b1067209 */ /* 0x000fe40007810000 */
[----:B------:R-:W-:Y:S02]  /*96d0*/  FSEL R153, R76, -INF , !P4 ;  /* 0xff8000004c997808 */ /* 0x000fe40006000000 */
[C---:B------:R-:W-:Y:S02]  /*96e0*/  ISETP.GE.AND P4, PT, R7.reuse, R4, PT ;  /* 0x000000040700720c */ /* 0x040fe40003f86270 */
[----:B------:R-:W-:-:S02]  /*96f0*/  ISETP.GE.AND P2, PT, R7, R0, PT ;  /* 0x000000000700720c */ /* 0x000fc40003f46270 */
[C---:B------:R-:W-:Y:S02]  /*9700*/  IADD3 R9, R3.reuse, 0xf0, RZ ;  /* 0x000000f003097810 */ /* 0x040fe40007ffe0ff */
[C---:B------:R-:W-:Y:S02]  /*9710*/  IADD3 R8, R3.reuse, 0xf1, RZ ;  /* 0x000000f103087810 */ /* 0x040fe40007ffe0ff */
[C---:B------:R-:W-:Y:S02]  /*9720*/  IADD3 R10, R3.reuse, 0xf8, RZ ;  /* 0x000000f8030a7810 */ /* 0x040fe40007ffe0ff */
[----:B------:R-:W-:Y:S02]  /*9730*/  IADD3 R7, R3, 0xf9, RZ ;  /* 0x000000f903077810 */ /* 0x000fe40007ffe0ff */
[----:B------:R-:W-:Y:S02]  /*9740*/  FSEL R152, R69, -INF , !P1 ;  /* 0xff80000045987808 */ /* 0x000fe40004800000 */
[----:B------:R-:W-:-:S02]  /*9750*/  FMNMX.FTZ R36, R250, R36, !PT ;  /* 0x00000024fa247209 */ /* 0x000fc40007810000 */
[----:B------:R-:W-:Y:S02]  /*9760*/  FMNMX.FTZ R3, R151, R6, !PT ;  /* 0x0000000697037209 */ /* 0x000fe40007810000 */
[----:B------:R-:W-:Y:S02]  /*9770*/  FSEL R172, R67, -INF , !P3 ;  /* 0xff80000043ac7808 */ /* 0x000fe40005800000 */
[----:B------:R-:W-:Y:S02]  /*9780*/  FMNMX.FTZ R36, R32, R36, !PT ;  /* 0x0000002420247209 */ /* 0x000fe40007810000 */
[----:B------:R-:W-:Y:S02]  /*9790*/  FMNMX.FTZ R3, R152, R3, !PT ;  /* 0x0000000398037209 */ /* 0x000fe40007810000 */
[----:B------:R-:W-:Y:S02]  /*97a0*/  ISETP.GE.AND P1, PT, R9, R0, PT ;  /* 0x000000000900720c */ /* 0x000fe40003f26270 */
[----:B------:R-:W-:-:S02]  /*97b0*/  FSEL R161, R66, -INF , !P2 ;  /* 0xff80000042a17808 */ /* 0x000fc40005000000 */
[----:B------:R-:W-:Y:S02]  /*97c0*/  FMNMX.FTZ R36, R137, R36, !PT ;  /* 0x0000002489247209 */ /* 0x000fe40007810000 */
[----:B------:R-:W-:Y:S02]  /*97d0*/  FMNMX.FTZ R3, R172, R3, !PT ;  /* 0x00000003ac037209 */ /* 0x000fe40007810000 */
[----:B------:R-:W-:Y:S02]  /*97e0*/  ISETP.GE.AND P3, PT, R8, R0, PT ;  /* 0x000000000800720c */ /* 0x000fe40003f66270 */
[----:B------:R-:W-:Y:S02]  /*97f0*/  FSEL R189, R57, -INF , !P1 ;  /* 0xff80000039bd7808 */ /* 0x000fe40004800000 */
[----:B------:R-:W-:Y:S02]  /*9800*/  FMNMX.FTZ R36, R173, R36, !PT ;  /* 0x00000024ad247209 */ /* 0x000fe40007810000 */
[----:B------:R-:W-:-:S02]  /*9810*/  FMNMX.FTZ R3, R161, R3, !PT ;  /* 0x00000003a1037209 */ /* 0x000fc40007810000 */
[----:B------:R-:W-:Y:S02]  /*9820*/  ISETP.GE.AND P2, PT, R10, R0, PT ;  /* 0x000000000a00720c */ /* 0x000fe40003f46270 */
[----:B------:R-:W-:Y:S02]  /*9830*/  FSEL R167, R56, -INF , !P3 ;  /* 0xff80000038a77808 */ /* 0x000fe40005800000 */
[----:B------:R-:W-:Y:S02]  /*9840*/  FMNMX.FTZ R36, R133, R36, !PT ;  /* 0x0000002485247209 */ /* 0x000fe40007810000 */
[----:B------:R-:W-:Y:S02]  /*9850*/  FMNMX.FTZ R3, R189, R3, !PT ;  /* 0x00000003bd037209 */ /* 0x000fe40007810000 */
[----:B------:R-:W-:Y:S02]  /*9860*/  ISETP.GE.AND P1, PT, R7, R0, PT ;  /* 0x000000000700720c */ /* 0x000fe40003f26270 */
[----:B------:R-:W-:-:S02]  /*9870*/  FSEL R154, R83, -INF , !P6 ;  /* 0xff800000539a7808 */ /* 0x000fc40007000000 */
[----:B------:R-:W-:Y:S02]  /*9880*/  FSEL R162, R55, -INF , !P2 ;  /* 0xff80000037a27808 */ /* 0x000fe40005000000 */
[----:B------:R-:W-:Y:S02]  /*9890*/  FMNMX.FTZ R36, R153, R36, !PT ;  /* 0x0000002499247209 */ /* 0x000fe40007810000 */
[----:B------:R-:W-:Y:S02]  /*98a0*/  FMNMX.FTZ R3, R167, R3, !PT ;  /* 0x00000003a7037209 */ /* 0x000fe40007810000 */
[----:B------:R-:W-:Y:S02]  /*98b0*/  FSEL R159, R75, -INF , !P5 ;  /* 0xff8000004b9f7808 */ /* 0x000fe40006800000 */
[----:B------:R-:W-:Y:S02]  /*98c0*/  FSEL R166, R54, -INF , !P1 ;  /* 0xff80000036a67808 */ /* 0x000fe40004800000 */
[----:B------:R-:W-:-:S02]  /*98d0*/  FMNMX.FTZ R36, R154, R36, !PT ;  /* 0x000000249a247209 */ /* 0x000fc40007810000 */
[----:B------:R-:W-:Y:S02]  /*98e0*/  FMNMX.FTZ R3, R162, R3, !PT ;  /* 0x00000003a2037209 */ /* 0x000fe40007810000 */
[----:B------:R-:W-:Y:S02]  /*98f0*/  ISETP.GE.AND P1, PT, R9, R4, PT ;  /* 0x000000040900720c */ /* 0x000fe40003f26270 */
[----:B------:R-:W-:Y:S02]  /*9900*/  FSEL R171, R71, -INF , !P4 ;  /* 0xff80000047ab7808 */ /* 0x000fe40006000000 */
[----:B------:R-:W-:Y:S02]  /*9910*/  FMNMX.FTZ R36, R159, R36, !PT ;  /* 0x000000249f247209 */ /* 0x000fe40007810000 */
[----:B------:R-:W-:Y:S02]  /*9920*/  FMNMX.FTZ R3, R166, R3, !PT ;  /* 0x00000003a6037209 */ /* 0x000fe40007810000 */
[----:B------:R-:W-:-:S02]  /*9930*/  ISETP.GE.AND P2, PT, R8, R4, PT ;  /* 0x000000040800720c */ /* 0x000fc40003f46270 */
[----:B------:R-:W-:Y:S01]  /*9940*/  FSEL R176, R65, -INF , !P1 ;  /* 0xff80000041b07808 */ /* 0x000fe20004800000 */
[----:B------:R-:W1:Y:S01]  /*9950*/  SHFL.BFLY PT, R6, R3, 0x2, 0x1f ;  /* 0x0c401f0003067f89 */ /* 0x000e6200000e0000 */
[----:B------:R-:W-:Y:S02]  /*9960*/  FMNMX.FTZ R36, R171, R36, !PT ;  /* 0x00000024ab247209 */ /* 0x000fe40007810000 */
[----:B------:R-:W-:Y:S02]  /*9970*/  ISETP.GE.AND P1, PT, R10, R4, PT ;  /* 0x000000040a00720c */ /* 0x000fe40003f26270 */
[----:B------:R-:W-:Y:S02]  /*9980*/  FSEL R156, R64, -INF , !P2 ;  /* 0xff800000409c7808 */ /* 0x000fe40005000000 */
[----:B------:R-:W-:Y:S02]  /*9990*/  FMNMX.FTZ R36, R176, R36, !PT ;  /* 0x00000024b0247209 */ /* 0x000fe40007810000 */
[----:B------:R-:W-:-:S02]  /*99a0*/  ISETP.GE.AND P2, PT, R7, R4, PT ;  /* 0x000000040700720c */ /* 0x000fc40003f46270 */
        /* <DEDUP_REMOVED lines=15> */
[----:B------:R-:W-:Y:S02]  /*9aa0*/  FFMA.FTZ R2, R19, c[0x0][0x23c], -R6 ;  /* 0x00008f0013027a23 */ /* 0x000fe40000010806 */
[----:B------:R2:W-:Y:S01]  /*9ab0*/  MUFU.EX2 R219, R7 ;  /* 0x0000000700db7308 */ /* 0x0005e20000000800 */
[----:B-1----:R-:W-:-:S07]  /*9ac0*/  FMNMX.FTZ R36, R36, R8, !PT ;  /* 0x0000000824247209 */ /* 0x002fce0007810000 */
[----:B------:R1:W-:Y:S01]  /*9ad0*/  MUFU.EX2 R215, R2 ;  /* 0x0000000200d77308 */ /* 0x0003e20000000800 */
[C---:B------:R-:W-:Y:S01]  /*9ae0*/  FSETP.NEU.FTZ.AND P1, PT, R36.reuse, -INF , PT ;  /* 0xff8000002400780b */ /* 0x040fe20003f3d000 */
[----:B------:R-:W-:Y:S02]  /*9af0*/  FMUL.FTZ R8, R36, c[0x0][0x23c] ;  /* 0x00008f0024087a20 */ /* 0x000fe40000410000 */
[----:B--2---:R-:W-:-:S04]  /*9b00*/  FFMA.FTZ R7, R13, c[0x0][0x23c], -R6 ;  /* 0x00008f000d077a23 */ /* 0x004fc80000010806 */
[----:B------:R2:W3:Y:S01]  /*9b10*/  MUFU.EX2 R216, R7 ;  /* 0x0000000700d87308 */ /* 0x0004e20000000800 */
[----:B-1----:R-:W-:-:S07]  /*9b20*/  FFMA.FTZ R2, R28, c[0x0][0x23c], -R6 ;  /* 0x00008f001c027a23 */ /* 0x002fce0000010806 */
[----:B------:R1:W-:Y:S01]  /*9b30*/  MUFU.EX2 R220, R2 ;  /* 0x0000000200dc7308 */ /* 0x0003e20000000800 */
[----:B--2---:R-:W-:Y:S01]  /*9b40*/  FFMA.FTZ R7, R14, c[0x0][0x23c], -R6 ;  /* 0x00008f000e077a23 */ /* 0x004fe20000010806 */
[----:B---3--:R-:W-:-:S06]  /*9b50*/  F2FP.BF16.PACK_AB R9, R216, R219 ;  /* 0x000000dbd809723e */ /* 0x008fcc00000010ff */
[----:B------:R2:W-:Y:S01]  /*9b60*/  MUFU.EX2 R217, R7 ;  /* 0x0000000700d97308 */ /* 0x0005e20000000800 */
[----:B-1----:R-:W-:-:S07]  /*9b70*/  FFMA.FTZ R2, R29, c[0x0][0x23c], -R6 ;  /* 0x00008f001d027a23 */ /* 0x002fce0000010806 */
[----:B------:R1:W-:Y:S01]  /*9b80*/  MUFU.EX2 R218, R2 ;  /* 0x0000000200da7308 */ /* 0x0003e20000000800 */
[----:B--2---:R-:W-:Y:S01]  /*9b90*/  FSEL R7, R8, RZ, P1 ;  /* 0x000000ff08077208 */ /* 0x004fe20000800000 */
[--C-:B------:R-:W-:Y:S02]  /*9ba0*/  FFMA.FTZ R8, R15, c[0x0][0x23c], -R6.reuse ;  /* 0x00008f000f087a23 */ /* 0x100fe40000010806 */
[----:B------:R-:W-:Y:S02]  /*9bb0*/  LDSM.16.MT88.4 R12, [R225+0xa000] ;  /* 0x00a00000e10c783b */ /* 0x000fe40000004200 */
[----:B------:R-:W-:Y:S02]  /*9bc0*/  FFMA.FTZ R5, R16, c[0x0][0x23c], -R7 ;  /* 0x00008f0010057a23 */ /* 0x000fe40000010807 */
[----:B------:R2:W3:Y:S01]  /*9bd0*/  MUFU.EX2 R221, R8 ;  /* 0x0000000800dd7308 */ /* 0x0004e20000000800 */
[----:B-1----:R-:W-:-:S07]  /*9be0*/  FFMA.FTZ R2, R30, c[0x0][0x23c], -R6 ;  /* 0x00008f001e027a23 */ /* 0x002fce0000010806 */
[----:B------:R1:W-:Y:S01]  /*9bf0*/  MUFU.EX2 R208, R5 ;  /* 0x0000000500d07308 */ /* 0x0003e20000000800 */
[----:B--2---:R-:W-:-:S07]  /*9c00*/  FFMA.FTZ R8, R11, c[0x0][0x23c], -R7 ;  /* 0x00008f000b087a23 */ /* 0x004fce0000010807 */
[----:B------:R2:W-:Y:S01]  /*9c10*/  MUFU.EX2 R222, R2 ;  /* 0x0000000200de7308 */ /* 0x0005e20000000800 */
[----:B---3--:R-:W-:Y:S01]  /*9c20*/  F2FP.BF16.PACK_AB R11, R221, R217 ;  /* 0x000000d9dd0b723e */ /* 0x008fe200000010ff */
[----:B-1----:R-:W-:-:S06]  /*9c30*/  FFMA.FTZ R5, R17, c[0x0][0x23c], -R7 ;  /* 0x00008f0011057a23 */ /* 0x002fcc0000010807 */
[----:B------:R-:W1:Y:S08]  /*9c40*/  MUFU.EX2 R212, R8 ;  /* 0x0000000800d47308 */ /* 0x000e700000000800 */
[----:B------:R3:W-:Y:S01]  /*9c50*/  MUFU.EX2 R211, R5 ;  /* 0x0000000500d37308 */ /* 0x0007e20000000800 */
[----:B--2---:R-:W-:-:S07]  /*9c60*/  FFMA.FTZ R2, R31, c[0x0][0x23c], -R7 ;  /* 0x00008f001f027a23 */ /* 0x004fce0000010807 */
[----:B------:R2:W-:Y:S01]  /*9c70*/  MUFU.EX2 R201, R2 ;  /* 0x0000000200c97308 */ /* 0x0005e20000000800 */
[----:B-1----:R-:W-:Y:S01]  /*9c80*/  F2FP.BF16.PACK_AB R8, R208, R212 ;  /* 0x000000d4d008723e */ /* 0x002fe200000010ff */
[--C-:B---3--:R-:W-:Y:S02]  /*9c90*/  FFMA.FTZ R5, R18, c[0x0][0x23c], -R7.reuse ;  /* 0x00008f0012057a23 */ /* 0x108fe40000010807 */
[----:B------:R-:W1:Y:S04]  /*9ca0*/  LDSM.16.MT88.4 R16, [R224+0xa000] ;  /* 0x00a00000e010783b */ /* 0x000e680000004200 */
[----:B------:R-:W3:Y:S01]  /*9cb0*/  MUFU.EX2 R214, R5 ;  /* 0x0000000500d67308 */ /* 0x000ee20000000800 */
[----:B--2---:R-:W-:-:S07]  /*9cc0*/  FFMA.FTZ R2, R37, c[0x0][0x23c], -R7 ;  /* 0x00008f0025027a23 */ /* 0x004fce0000010807 */
[----:B------:R2:W4:Y:S01]  /*9cd0*/  MUFU.EX2 R207, R2 ;  /* 0x0000000200cf7308 */ /* 0x0005220000000800 */
[----:B---3--:R-:W-:Y:S01]  /*9ce0*/  F2FP.BF16.PACK_AB R10, R214, R211 ;  /* 0x000000d3d60a723e */ /* 0x008fe200000010ff */
[----:B------:R-:W-:-:S04]  /*9cf0*/  IMAD.MOV.U32 R5, RZ, RZ, R32 ;  /* 0x000000ffff057224 */ /* 0x000fc800078e0020 */
[--C-:B------:R-:W-:Y:S02]  /*9d00*/  FFMA.FTZ R5, R5, c[0x0][0x23c], -R7.reuse ;  /* 0x00008f0005057a23 */ /* 0x100fe40000010807 */
[----:B------:R-:W-:Y:S01]  /*9d10*/  HMMA.16816.F32.BF16 R32, R8, R24, RZ ;  /* 0x000000180820723c */ /* 0x000fe200000418ff */
[----:B--2---:R-:W-:-:S04]  /*9d20*/  FFMA.FTZ R2, R38, c[0x0][0x23c], -R7 ;  /* 0x00008f0026027a23 */ /* 0x004fc80000010807 */
[----:B------:R2:W-:Y:S03]  /*9d30*/  MUFU.EX2 R206, R2 ;  /* 0x0000000200ce7308 */ /* 0x0005e60000000800 */
[C---:B------:R-:W-:Y:S01]  /*9d40*/  HMMA.16816.F32.BF16 R48, R8.reuse, R26, RZ ;  /* 0x0000001a0830723c */ /* 0x040fe200000418ff */
[----:B------:R-:W3:Y:S07]  /*9d50*/  LDSM.16.MT88.4 R24, [R135+0xa800] ;  /* 0x00a800008718783b */ /* 0x000eee0000004200 */
[----:B------:R-:W-:Y:S01]  /*9d60*/  HMMA.16816.F32.BF16 R28, R8, R20, RZ ;  /* 0x00000014081c723c */ /* 0x000fe200000418ff */
[----:B--2---:R-:W-:-:S07]  /*9d70*/  FFMA.FTZ R2, R39, c[0x0][0x23c], -R7 ;  /* 0x00008f0027027a23 */ /* 0x004fce0000010807 */
[C---:B------:R-:W-:Y:S01]  /*9d80*/  HMMA.16816.F32.BF16 R44, R8.reuse, R22, RZ ;  /* 0x00000016082c723c */ /* 0x040fe200000418ff */
[----:B------:R2:W5:Y:S01]  /*9d90*/  MUFU.EX2 R210, R2 ;  /* 0x0000000200d27308 */ /* 0x0005620000000800 */
[----:B------:R-:W3:Y:S06]  /*9da0*/  LDSM.16.MT88.4 R20, [R226+0xa800] ;  /* 0x00a80000e214783b */ /* 0x000eec0000004200 */
[C---:B-1----:R-:W-:Y:S08]  /*9db0*/  HMMA.16816.F32.BF16 R40, R8.reuse, R16, RZ ;  /* 0x000000100828723c */ /* 0x042ff000000418ff */
[C---:B------:R-:W-:Y:S01]  /*9dc0*/  HMMA.16816.F32.BF16 R64, R8.reuse, R18, RZ ;  /* 0x000000120840723c */ /* 0x040fe200000418ff */
[--C-:B--2---:R-:W-:Y:S01]  /*9dd0*/  FFMA.FTZ R2, R52, c[0x0][0x23c], -R6.reuse ;  /* 0x00008f0034027a23 */ /* 0x104fe20000010806 */
[----:B------:R-:W1:Y:S03]  /*9de0*/  LDSM.16.MT88.4 R16, [R224+0xa800] ;  /* 0x00a80000e010783b */ /* 0x000e660000004200 */
[----:B------:R2:W-:Y:S03]  /*9df0*/  MUFU.EX2 R203, R2 ;  /* 0x0000000200cb7308 */ /* 0x0005e60000000800 */
[C---:B------:R-:W-:Y:S08]  /*9e00*/  HMMA.16816.F32.BF16 R56, R8.reuse, R12, RZ ;  /* 0x0000000c0838723c */ /* 0x040ff000000418ff */
[----:B------:R-:W-:Y:S01]  /*9e10*/  HMMA.16816.F32.BF16 R52, R8, R14, RZ ;  /* 0x0000000e0834723c */ /* 0x000fe200000418ff */
[----:B------:R-:W1:Y:S01]  /*9e20*/  LDSM.16.MT88.4 R12, [R225+0xa800] ;  /* 0x00a80000e10c783b */ /* 0x000e620000004200 */
[----:B--2---:R-:W-:-:S05]  /*9e30*/  FFMA.FTZ R2, R68, c[0x0][0x23c], -R6 ;  /* 0x00008f0044027a23 */ /* 0x004fca0000010806 */
[----:B------:R-:W-:Y:S01]  /*9e40*/  F2FP.BF16.PACK_AB R9, R220, R215 ;  /* 0x000000d7dc09723e */ /* 0x000fe200000010ff */
[----:B------:R2:W1:Y:S01]  /*9e50*/  MUFU.EX2 R209, R2 ;  /* 0x0000000200d17308 */ /* 0x0004620000000800 */
[----:B------:R-:W-:Y:S02]  /*9e60*/  F2FP.BF16.PACK_AB R11, R222, R218 ;  /* 0x000000dade0b723e */ /* 0x000fe400000010ff */
[----:B----4-:R-:W-:Y:S02]  /*9e70*/  F2FP.BF16.PACK_AB R8, R207, R201 ;  /* 0x000000c9cf08723e */ /* 0x010fe400000010ff */
[----:B-----5:R-:W-:-:S07]  /*9e80*/  F2FP.BF16.PACK_AB R10, R210, R206 ;  /* 0x000000ced20a723e */ /* 0x020fce00000010ff */
[----:B---3--:R-:W-:Y:S01]  /*9e90*/  HMMA.16816.F32.BF16 R76, R8, R26, R48 ;  /* 0x0000001a084c723c */ /* 0x008fe20000041830 */
[----:B--2---:R-:W-:-:S04]  /*9ea0*/  FFMA.FTZ R2, R72, c[0x0][0x23c], -R6 ;  /* 0x00008f0048027a23 */ /* 0x004fc80000010806 */
[----:B------:R2:W-:Y:S03]  /*9eb0*/  MUFU.EX2 R200, R2 ;  /* 0x0000000200c87308 */ /* 0x0005e60000000800 */
[C---:B------:R-:W-:Y:S01]  /*9ec0*/  HMMA.16816.F32.BF16 R48, R8.reuse, R20, R28 ;  /* 0x000000140830723c */ /* 0x040fe2000004181c */
[----:B------:R-:W3:Y:S07]  /*9ed0*/  LDSM.16.MT88.4 R28, [R135+0xb000] ;  /* 0x00b00000871c783b */ /* 0x000eee0000004200 */
[----:B-1----:R-:W-:Y:S01]  /*9ee0*/  HMMA.16816.F32.BF16 R40, R8, R16, R40 ;  /* 0x000000100828723c */ /* 0x002fe20000041828 */
[----:B--2---:R-:W-:-:S07]  /*9ef0*/  FFMA.FTZ R2, R73, c[0x0][0x23c], -R6 ;  /* 0x00008f0049027a23 */ /* 0x004fce0000010806 */
[C---:B------:R-:W-:Y:S01]  /*9f00*/  HMMA.16816.F32.BF16 R68, R8.reuse, R24, R32 ;  /* 0x000000180844723c */ /* 0x040fe20000041820 */
[----:B------:R-:W-:Y:S01]  /*9f10*/  LDSM.16.MT88.4 R24, [R226+0xb000] ;  /* 0x00b00000e218783b */ /* 0x000fe20000004200 */
[----:B------:R1:W2:Y:S06]  /*9f20*/  MUFU.EX2 R213, R2 ;  /* 0x0000000200d57308 */ /* 0x0002ac0000000800 */
[----:B------:R-:W-:Y:S07]  /*9f30*/  HMMA.16816.F32.BF16 R32, R8, R12, R56 ;  /* 0x0000000c0820723c */ /* 0x000fee0000041838 */
[----:B------:R-:W-:-:S02]  /*9f40*/  IMAD.MOV.U32 R56, RZ, RZ, R159 ;  /* 0x000000ffff387224 */ /* 0x000fc400078e009f */
[----:B------:R-:W-:Y:S02]  /*9f50*/  IMAD.MOV.U32 R57, RZ, RZ, R156 ;  /* 0x000000ffff397224 */ /* 0x000fe400078e009c */
[----:B-1----:R-:W-:Y:S02]  /*9f60*/  FFMA.FTZ R2, R74, c[0x0][0x23c], -R7 ;  /* 0x00008f004a027a23 */ /* 0x002fe40000010807 */
[----:B------:R-:W-:Y:S01]  /*9f70*/  HMMA.16816.F32.BF16 R72, R8, R22, R44 ;  /* 0x000000160848723c */ /* 0x000fe2000004182c */
[----:B------:R-:W-:Y:S01]  /*9f80*/  IMAD.MOV.U32 R58, RZ, RZ, R145 ;  /* 0x000000ffff3a7224 */ /* 0x000fe200078e0091 */
[----:B------:R1:W-:Y:S01]  /*9f90*/  MUFU.EX2 R193, R2 ;  /* 0x0000000200c17308 */ /* 0x0003e20000000800 */
[----:B------:R-:W-:-:S05]  /*9fa0*/  IMAD.MOV.U32 R59, RZ, RZ, R146 ;  /* 0x000000ffff3b7224 */ /* 0x000fca00078e0092 */
[----:B------:R-:W-:Y:S01]  /*9fb0*/  HMMA.16816.F32.BF16 R20, R8, R14, R52 ;  /* 0x0000000e0814723c */ /* 0x000fe20000041834 */
[----:B------:R-:W-:Y:S01]  /*9fc0*/  LDSM.16.MT88.4 R12, [R225+0xb000] ;  /* 0x00b00000e10c783b */ /* 0x000fe20000004200 */
[----:B-1----:R-:W-:-:S04]  /*9fd0*/  FFMA.FTZ R2, R81, c[0x0][0x23c], -R7 ;  /* 0x00008f0051027a23 */ /* 0x002fc80000010807 */
[----:B------:R1:W4:Y:S02]  /*9fe0*/  MUFU.EX2 R192, R2 ;  /* 0x0000000200c07308 */ /* 0x0003240000000800 */
[----:B-1----:R-:W-:-:S06]  /*9ff0*/  FFMA.FTZ R2, R80, c[0x0][0x23c], -R7 ;  /* 0x00008f0050027a23 */ /* 0x002fcc0000010807 */
[----:B------:R1:W-:Y:S02]  /*a000*/  MUFU.EX2 R191, R2 ;  /* 0x0000000200bf7308 */ /* 0x0003e40000000800 */
[----:B-1----:R-:W-:Y:S02]  /*a010*/  FFMA.FTZ R2, R82, c[0x0][0x23c], -R7 ;  /* 0x00008f0052027a23 */ /* 0x002fe40000010807 */
[----:B------:R-:W-:Y:S01]  /*a020*/  HMMA.16816.F32.BF16 R80, R8, R18, R64 ;  /* 0x000000120850723c */ /* 0x000fe20000041840 */
[----:B------:R-:W1:Y:S03]  /*a030*/  LDSM.16.MT88.4 R16, [R224+0xb000] ;  /* 0x00b00000e010783b */ /* 0x000e660000004200 */
[----:B------:R5:W3:Y:S03]  /*a040*/  MUFU.EX2 R194, R2 ;  /* 0x0000000200c27308 */ /* 0x000ae60000000800 */
[----:B------:R-:W-:-:S02]  /*a050*/  F2FP.BF16.PACK_AB R9, R209, R203 ;  /* 0x000000cbd109723e */ /* 0x000fc400000010ff */
[----:B--2---:R-:W-:Y:S02]  /*a060*/  F2FP.BF16.PACK_AB R11, R213, R200 ;  /* 0x000000c8d50b723e */ /* 0x004fe400000010ff */
[----:B----4-:R-:W-:Y:S01]  /*a070*/  F2FP.BF16.PACK_AB R8, R192, R193 ;  /* 0x000000c1c008723e */ /* 0x010fe200000010ff */
[----:B-----5:R-:W-:Y:S01]  /*a080*/  FFMA.FTZ R2, R84, c[0x0][0x23c], -R6 ;  /* 0x00008f0054027a23 */ /* 0x020fe20000010806 */
[----:B---3--:R-:W-:Y:S01]  /*a090*/  F2FP.BF16.PACK_AB R10, R194, R191 ;  /* 0x000000bfc20a723e */ /* 0x008fe200000010ff */
[----:B------:R-:W-:Y:S02]  /*a0a0*/  IMAD.MOV.U32 R84, RZ, RZ, R176 ;  /* 0x000000ffff547224 */ /* 0x000fe400078e00b0 */
[----:B------:R2:W-:Y:S04]  /*a0b0*/  MUFU.EX2 R188, R2 ;  /* 0x0000000200bc7308 */ /* 0x0005e80000000800 */
[C---:B------:R-:W-:Y:S08]  /*a0c0*/  HMMA.16816.F32.BF16 R64, R8.reuse, R30, R76 ;  /* 0x0000001e0840723c */ /* 0x040ff0000004184c */
[----:B------:R-:W-:Y:S01]  /*a0d0*/  HMMA.16816.F32.BF16 R44, R8, R28, R68 ;  /* 0x0000001c082c723c */ /* 0x000fe20000041844 */
[----:B------:R-:W-:Y:S01]  /*a0e0*/  LDSM.16.MT88.4 R28, [R135+0xb800] ;  /* 0x00b80000871c783b */ /* 0x000fe20000004200 */
[----:B--2---:R-:W-:-:S02]  /*a0f0*/  FFMA.FTZ R2, R85, c[0x0][0x23c], -R6 ;  /* 0x00008f0055027a23 */ /* 0x004fc40000010806 */
[----:B------:R-:W-:Y:S02]  /*a100*/  IMAD.MOV.U32 R85, RZ, RZ, R152 ;  /* 0x000000ffff557224 */ /* 0x000fe400078e0098 */
[----:B------:R2:W3:Y:S02]  /*a110*/  MUFU.EX2 R190, R2 ;  /* 0x0000000200be7308 */ /* 0x0004e40000000800 */
[C---:B-1----:R-:W-:Y:S07]  /*a120*/  HMMA.16816.F32.BF16 R76, R8.reuse, R18, R80 ;  /* 0x00000012084c723c */ /* 0x042fee0000041850 */
[----:B------:R-:W-:Y:S01]  /*a130*/  IMAD.MOV.U32 R82, RZ, RZ, R174 ;  /* 0x000000ffff527224 */ /* 0x000fe200078e00ae */
[----:B------:R-:W-:Y:S01]  /*a140*/  HMMA.16816.F32.BF16 R48, R8, R24, R48 ;  /* 0x000000180830723c */ /* 0x000fe20000041830 */
[----:B------:R-:W-:-:S02]  /*a150*/  IMAD.MOV.U32 R80, RZ, RZ, R171 ;  /* 0x000000ffff507224 */ /* 0x000fc400078e00ab */
[----:B------:R-:W-:Y:S02]  /*a160*/  IMAD.MOV.U32 R81, RZ, RZ, R167 ;  /* 0x000000ffff517224 */ /* 0x000fe400078e00a7 */
[----:B------:R-:W-:Y:S02]  /*a170*/  IMAD.MOV.U32 R83, RZ, RZ, R137 ;  /* 0x000000ffff537224 */ /* 0x000fe400078e0089 */
[----:B--2---:R-:W-:Y:S01]  /*a180*/  FFMA.FTZ R2, R86, c[0x0][0x23c], -R6 ;  /* 0x00008f0056027a23 */ /* 0x004fe20000010806 */
[C---:B------:R-:W-:Y:S01]  /*a190*/  HMMA.16816.F32.BF16 R68, R8.reuse, R26, R72 ;  /* 0x0000001a0844723c */ /* 0x040fe20000041848 */
[----:B------:R-:W-:Y:S01]  /*a1a0*/  IMAD.MOV.U32 R86, RZ, RZ, R189 ;  /* 0x000000ffff567224 */ /* 0x000fe200078e00bd */
[----:B------:R-:W1:Y:S01]  /*a1b0*/  LDSM.16.MT88.4 R24, [R226+0xb800] ;  /* 0x00b80000e218783b */ /* 0x000e620000004200 */
[----:B------:R2:W-:Y:S04]  /*a1c0*/  MUFU.EX2 R187, R2 ;  /* 0x0000000200bb7308 */ /* 0x0005e80000000800 */
[----:B------:R-:W-:Y:S01]  /*a1d0*/  IMAD.MOV.U32 R73, RZ, RZ, R166 ;  /* 0x000000ffff497224 */ /* 0x000fe200078e00a6 */
[----:B------:R-:W-:Y:S01]  /*a1e0*/  HMMA.16816.F32.BF16 R40, R8, R16, R40 ;  /* 0x000000100828723c */ /* 0x000fe20000041828 */
[----:B------:R-:W4:Y:S01]  /*a1f0*/  LDSM.16.MT88.4 R16, [R224+0xb800] ;  /* 0x00b80000e010783b */ /* 0x000f220000004200 */
[----:B------:R-:W-:-:S02]  /*a200*/  IMAD.MOV.U32 R72, RZ, RZ, R165 ;  /* 0x000000ffff487224 */ /* 0x000fc400078e00a5 */
[----:B------:R-:W-:Y:S02]  /*a210*/  IMAD.MOV.U32 R75, RZ, RZ, R162 ;  /* 0x000000ffff4b7224 */ /* 0x000fe400078e00a2 */
[----:B------:R-:W-:Y:S02]  /*a220*/  IMAD.MOV.U32 R74, RZ, RZ, R163 ;  /* 0x000000ffff4a7224 */ /* 0x000fe400078e00a3 */
[C---:B------:R-:W-:Y:S01]  /*a230*/  HMMA.16816.F32.BF16 R32, R8.reuse, R12, R32 ;  /* 0x0000000c0820723c */ /* 0x040fe20000041820 */
[----:B--2---:R-:W-:Y:S02]  /*a240*/  FFMA.FTZ R2, R87, c[0x0][0x23c], -R6 ;  /* 0x00008f0057027a23 */ /* 0x004fe40000010806 */
[----:B------:R-:W-:Y:S02]  /*a250*/  IMAD.MOV.U32 R87, RZ, RZ, R153 ;  /* 0x000000ffff577224 */ /* 0x000fe400078e0099 */
[----:B------:R2:W5:Y:S03]  /*a260*/  MUFU.EX2 R189, R2 ;  /* 0x0000000200bd7308 */ /* 0x0005660000000800 */
[----:B------:R-:W-:Y:S01]  /*a270*/  HMMA.16816.F32.BF16 R20, R8, R14, R20 ;  /* 0x0000000e0814723c */ /* 0x000fe20000041814 */
[----:B------:R-:W1:Y:S06]  /*a280*/  LDSM.16.MT88.4 R12, [R225+0xb800] ;  /* 0x00b80000e10c783b */ /* 0x000e6c0000004200 */
[----:B---3--:R-:W-:Y:S01]  /*a290*/  F2FP.BF16.PACK_AB R9, R190, R188 ;  /* 0x000000bcbe09723e */ /* 0x008fe200000010ff */
[----:B--2---:R-:W-:Y:S01]  /*a2a0*/  FFMA.FTZ R2, R88, c[0x0][0x23c], -R7 ;  /* 0x00008f0058027a23 */ /* 0x004fe20000010807 */
[----:B-----5:R-:W-:Y:S01]  /*a2b0*/  F2FP.BF16.PACK_AB R11, R189, R187 ;  /* 0x000000bbbd0b723e */ /* 0x020fe200000010ff */
[----:B------:R-:W-:-:S02]  /*a2c0*/  IMAD.MOV.U32 R88, RZ, RZ, R161 ;  /* 0x000000ffff587224 */ /* 0x000fc400078e00a1 */
[----:B------:R2:W-:Y:S02]  /*a2d0*/  MUFU.EX2 R180, R2 ;  /* 0x0000000200b47308 */ /* 0x0005e40000000800 */
[----:B--2---:R-:W-:Y:S02]  /*a2e0*/  FFMA.FTZ R2, R90, c[0x0][0x23c], -R7 ;  /* 0x00008f005a027a23 */ /* 0x004fe40000010807 */
[----:B------:R-:W-:-:S04]  /*a2f0*/  IMAD.MOV.U32 R90, RZ, RZ, R133 ;  /* 0x000000ffff5a7224 */ /* 0x000fc800078e0085 */
[----:B------:R2:W3:Y:S02]  /*a300*/  MUFU.EX2 R178, R2 ;  /* 0x0000000200b27308 */ /* 0x0004e40000000800 */
[----:B--2---:R-:W-:Y:S01]  /*a310*/  FFMA.FTZ R2, R89, c[0x0][0x23c], -R7 ;  /* 0x00008f0059027a23 */ /* 0x004fe20000010807 */
[----:B---3--:R-:W-:Y:S01]  /*a320*/  F2FP.BF16.PACK_AB R8, R178, R180 ;  /* 0x000000b4b208723e */ /* 0x008fe200000010ff */
[----:B------:R-:W-:-:S04]  /*a330*/  IMAD.MOV.U32 R89, RZ, RZ, R177 ;  /* 0x000000ffff597224 */ /* 0x000fc800078e00b1 */
        /* <DEDUP_REMOVED lines=8> */
[C---:B-1----:R-:W-:Y:S08]  /*a3c0*/  HMMA.16816.F32.BF16 R48, R8.reuse, R24, R48 ;  /* 0x000000180830723c */ /* 0x042ff00000041830 */
[----:B------:R-:W-:Y:S01]  /*a3d0*/  HMMA.16816.F32.BF16 R68, R8, R26, R68 ;  /* 0x0000001a0844723c */ /* 0x000fe20000041844 */
[----:B------:R-:W1:Y:S01]  /*a3e0*/  LDSM.16.MT88.4 R24, [R226+0xc000] ;  /* 0x00c00000e218783b */ /* 0x000e620000004200 */
[----:B--2---:R-:W-:-:S02]  /*a3f0*/  FFMA.FTZ R2, R93, c[0x0][0x23c], -R6 ;  /* 0x00008f005d027a23 */ /* 0x004fc40000010806 */
[----:B------:R-:W-:Y:S02]  /*a400*/  IMAD.MOV.U32 R93, RZ, RZ, R151 ;  /* 0x000000ffff5d7224 */ /* 0x000fe400078e0097 */
[----:B------:R2:W3:Y:S02]  /*a410*/  MUFU.EX2 R174, R2 ;  /* 0x0000000200ae7308 */ /* 0x0004e40000000800 */
[C---:B----4-:R-:W-:Y:S08]  /*a420*/  HMMA.16816.F32.BF16 R52, R8.reuse, R16, R40 ;  /* 0x000000100834723c */ /* 0x050ff00000041828 */
[----:B------:R-:W-:Y:S01]  /*a430*/  HMMA.16816.F32.BF16 R76, R8, R18, R76 ;  /* 0x00000012084c723c */ /* 0x000fe2000004184c */
[----:B------:R-:W4:Y:S01]  /*a440*/  LDSM.16.MT88.4 R16, [R224+0xc000] ;  /* 0x00c00000e010783b */ /* 0x000f220000004200 */
[----:B--2---:R-:W-:-:S06]  /*a450*/  FFMA.FTZ R2, R98, c[0x0][0x23c], -R6 ;  /* 0x00008f0062027a23 */ /* 0x004fcc0000010806 */
[C---:B------:R-:W-:Y:S01]  /*a460*/  HMMA.16816.F32.BF16 R32, R8.reuse, R12, R32 ;  /* 0x0000000c0820723c */ /* 0x040fe20000041820 */
[----:B------:R-:W-:Y:S02]  /*a470*/  IMAD.MOV.U32 R98, RZ, RZ, R172 ;  /* 0x000000ffff627224 */ /* 0x000fe400078e00ac */
[----:B------:R2:W-:Y:S05]  /*a480*/  MUFU.EX2 R172, R2 ;  /* 0x0000000200ac7308 */ /* 0x0005ea0000000800 */
[C---:B------:R-:W-:Y:S01]  /*a490*/  HMMA.16816.F32.BF16 R20, R8.reuse, R14, R20 ;  /* 0x0000000e0814723c */ /* 0x040fe20000041814 */
[----:B------:R-:W5:Y:S07]  /*a4a0*/  LDSM.16.MT88.4 R12, [R225+0xc000] ;  /* 0x00c00000e10c783b */ /* 0x000f6e0000004200 */
[----:B------:R-:W-:Y:S01]  /*a4b0*/  HMMA.16816.F32.BF16 R44, R8, R28, R44 ;  /* 0x0000001c082c723c */ /* 0x000fe2000004182c */
[----:B--2---:R-:W-:-:S02]  /*a4c0*/  FFMA.FTZ R2, R99, c[0x0][0x23c], -R6 ;  /* 0x00008f0063027a23 */ /* 0x004fc40000010806 */
[----:B------:R-:W-:Y:S02]  /*a4d0*/  IMAD.MOV.U32 R99, RZ, RZ, R154 ;  /* 0x000000ffff637224 */ /* 0x000fe400078e009a */
[----:B------:R2:W1:Y:S03]  /*a4e0*/  MUFU.EX2 R171, R2 ;  /* 0x0000000200ab7308 */ /* 0x0004660000000800 */
[----:B------:R-:W-:Y:S01]  /*a4f0*/  HMMA.16816.F32.BF16 R64, R8, R30, R64 ;  /* 0x0000001e0840723c */ /* 0x000fe20000041840 */
[----:B------:R-:W4:Y:S06]  /*a500*/  LDSM.16.MT88.4 R28, [R135+0xc000] ;  /* 0x00c00000871c783b */ /* 0x000f2c0000004200 */
[----:B---3--:R-:W-:Y:S01]  /*a510*/  F2FP.BF16.PACK_AB R9, R174, R173 ;  /* 0x000000adae09723e */ /* 0x008fe200000010ff */
[----:B--2---:R-:W-:Y:S01]  /*a520*/  FFMA.FTZ R2, R100, c[0x0][0x23c], -R7 ;  /* 0x00008f0064027a23 */ /* 0x004fe20000010807 */
[----:B-1----:R-:W-:Y:S01]  /*a530*/  F2FP.BF16.PACK_AB R11, R171, R172 ;  /* 0x000000acab0b723e */ /* 0x002fe200000010ff */
[----:B------:R-:W-:-:S02]  /*a540*/  IMAD.MOV.U32 R100, RZ, RZ, R59 ;  /* 0x000000ffff647224 */ /* 0x000fc400078e003b */
[----:B------:R1:W-:Y:S02]  /*a550*/  MUFU.EX2 R167, R2 ;  /* 0x0000000200a77308 */ /* 0x0003e40000000800 */
[----:B-1----:R-:W-:-:S06]  /*a560*/  FFMA.FTZ R2, R102, c[0x0][0x23c], -R7 ;  /* 0x00008f0066027a23 */ /* 0x002fcc0000010807 */
[----:B------:R1:W2:Y:S02]  /*a570*/  MUFU.EX2 R166, R2 ;  /* 0x0000000200a67308 */ /* 0x0002a40000000800 */
[----:B-1----:R-:W-:Y:S01]  /*a580*/  FFMA.FTZ R2, R101, c[0x0][0x23c], -R7 ;  /* 0x00008f0065027a23 */ /* 0x002fe20000010807 */
[----:B--2---:R-:W-:-:S05]  /*a590*/  F2FP.BF16.PACK_AB R8, R166, R167 ;  /* 0x000000a7a608723e */ /* 0x004fca00000010ff */
[----:B------:R1:W-:Y:S02]  /*a5a0*/  MUFU.EX2 R165, R2 ;  /* 0x0000000200a57308 */ /* 0x0003e40000000800 */
[----:B-1----:R-:W-:-:S06]  /*a5b0*/  FFMA.FTZ R2, R103, c[0x0][0x23c], -R7 ;  /* 0x00008f0067027a23 */ /* 0x002fcc0000010807 */
[----:B------:R1:W2:Y:S02]  /*a5c0*/  MUFU.EX2 R39, R2 ;  /* 0x0000000200277308 */ /* 0x0002a40000000800 */
[----:B-1----:R-:W-:Y:S01]  /*a5d0*/  FFMA.FTZ R2, R104, c[0x0][0x23c], -R6 ;  /* 0x00008f0068027a23 */ /* 0x002fe20000010806 */
[----:B--2---:R-:W-:-:S05]  /*a5e0*/  F2FP.BF16.PACK_AB R10, R39, R165 ;  /* 0x000000a5270a723e */ /* 0x004fca00000010ff */
[----:B------:R1:W-:Y:S02]  /*a5f0*/  MUFU.EX2 R162, R2 ;  /* 0x0000000200a27308 */ /* 0x0003e40000000800 */
[C---:B------:R-:W-:Y:S08]  /*a600*/  HMMA.16816.F32.BF16 R48, R8.reuse, R24, R48 ;  /* 0x000000180830723c */ /* 0x040ff00000041830 */
[----:B------:R-:W-:Y:S01]  /*a610*/  HMMA.16816.F32.BF16 R68, R8, R26, R68 ;  /* 0x0000001a0844723c */ /* 0x000fe20000041844 */
[----:B------:R-:W2:Y:S01]  /*a620*/  LDSM.16.MT88.4 R24, [R226+0xc800] ;  /* 0x00c80000e218783b */ /* 0x000ea20000004200 */
[----:B-1----:R-:W-:-:S04]  /*a630*/  FFMA.FTZ R2, R105, c[0x0][0x23c], -R6 ;  /* 0x00008f0069027a23 */ /* 0x002fc80000010806 */
[----:B------:R1:W3:Y:S02]  /*a640*/  MUFU.EX2 R163, R2 ;  /* 0x0000000200a37308 */ /* 0x0002e40000000800 */
[C---:B----4-:R-:W-:Y:S08]  /*a650*/  HMMA.16816.F32.BF16 R52, R8.reuse, R16, R52 ;  /* 0x000000100834723c */ /* 0x050ff00000041834 */
[----:B------:R-:W-:Y:S01]  /*a660*/  HMMA.16816.F32.BF16 R76, R8, R18, R76 ;  /* 0x00000012084c723c */ /* 0x000fe2000004184c */
[----:B------:R-:W4:Y:S01]  /*a670*/  LDSM.16.MT88.4 R16, [R224+0xc800] ;  /* 0x00c80000e010783b */ /* 0x000f220000004200 */
[----:B-1----:R-:W-:-:S06]  /*a680*/  FFMA.FTZ R2, R106, c[0x0][0x23c], -R6 ;  /* 0x00008f006a027a23 */ /* 0x002fcc0000010806 */
[C---:B-----5:R-:W-:Y:S01]  /*a690*/  HMMA.16816.F32.BF16 R40, R8.reuse, R12, R32 ;  /* 0x0000000c0828723c */ /* 0x060fe20000041820 */
[----:B------:R-:W-:Y:S01]  /*a6a0*/  LDSM.16.MT88.4 R32, [R135+0xe000] ;  /* 0x00e000008720783b */ /* 0x000fe20000004200 */
[----:B------:R1:W-:Y:S06]  /*a6b0*/  MUFU.EX2 R161, R2 ;  /* 0x0000000200a17308 */ /* 0x0003ec0000000800 */
[C---:B------:R-:W-:Y:S01]  /*a6c0*/  HMMA.16816.F32.BF16 R20, R8.reuse, R14, R20 ;  /* 0x0000000e0814723c */ /* 0x040fe20000041814 */
[----:B------:R-:W5:Y:S07]  /*a6d0*/  LDSM.16.MT88.4 R12, [R225+0xc800] ;  /* 0x00c80000e10c783b */ /* 0x000f6e0000004200 */
[----:B------:R-:W-:Y:S01]  /*a6e0*/  HMMA.16816.F32.BF16 R44, R8, R28, R44 ;  /* 0x0000001c082c723c */ /* 0x000fe2000004182c */
[----:B-1----:R-:W-:-:S04]  /*a6f0*/  FFMA.FTZ R2, R107, c[0x0][0x23c], -R6 ;  /* 0x00008f006b027a23 */ /* 0x002fc80000010806 */
[----:B------:R1:W1:Y:S03]  /*a700*/  MUFU.EX2 R159, R2 ;  /* 0x00000002009f7308 */ /* 0x0002660000000800 */
[----:B------:R-:W-:Y:S01]  /*a710*/  HMMA.16816.F32.BF16 R64, R8, R30, R64 ;  /* 0x0000001e0840723c */ /* 0x000fe20000041840 */
[----:B------:R-:W2:Y:S06]  /*a720*/  LDSM.16.MT88.4 R28, [R135+0xc800] ;  /* 0x00c80000871c783b */ /* 0x000eac0000004200 */
[----:B---3--:R-:W-:Y:S01]  /*a730*/  F2FP.BF16.PACK_AB R9, R163, R162 ;  /* 0x000000a2a309723e */ /* 0x008fe200000010ff */
[----:B-1----:R-:W-:Y:S01]  /*a740*/  FFMA.FTZ R2, R108, c[0x0][0x23c], -R7 ;  /* 0x00008f006c027a23 */ /* 0x002fe20000010807 */
[----:B------:R-:W-:-:S03]  /*a750*/  F2FP.BF16.PACK_AB R11, R159, R161 ;  /* 0x000000a19f0b723e */ /* 0x000fc600000010ff */
[----:B------:R1:W-:Y:S02]  /*a760*/  MUFU.EX2 R156, R2 ;  /* 0x00000002009c7308 */ /* 0x0003e40000000800 */
[----:B-1----:R-:W-:-:S06]  /*a770*/  FFMA.FTZ R2, R110, c[0x0][0x23c], -R7 ;  /* 0x00008f006e027a23 */ /* 0x002fcc0000010807 */
[----:B------:R1:W3:Y:S02]  /*a780*/  MUFU.EX2 R38, R2 ;  /* 0x0000000200267308 */ /* 0x0002e40000000800 */
[----:B-1----:R-:W-:Y:S01]  /*a790*/  FFMA.FTZ R2, R109, c[0x0][0x23c], -R7 ;  /* 0x00008f006d027a23 */ /* 0x002fe20000010807 */
[----:B---3--:R-:W-:-:S05]  /*a7a0*/  F2FP.BF16.PACK_AB R8, R38, R156 ;  /* 0x0000009c2608723e */ /* 0x008fca00000010ff */
[----:B------:R1:W-:Y:S02]  /*a7b0*/  MUFU.EX2 R155, R2 ;  /* 0x00000002009b7308 */ /* 0x0003e40000000800 */
[----:B-1----:R-:W-:-:S06]  /*a7c0*/  FFMA.FTZ R2, R111, c[0x0][0x23c], -R7 ;  /* 0x00008f006f027a23 */ /* 0x002fcc0000010807 */
[----:B------:R1:W3:Y:S02]  /*a7d0*/  MUFU.EX2 R37, R2 ;  /* 0x0000000200257308 */ /* 0x0002e40000000800 */
[----:B-1----:R-:W-:Y:S01]  /*a7e0*/  FFMA.FTZ R2, R112, c[0x0][0x23c], -R6 ;  /* 0x00008f0070027a23 */ /* 0x002fe20000010806 */
[----:B---3--:R-:W-:-:S05]  /*a7f0*/  F2FP.BF16.PACK_AB R10, R37, R155 ;  /* 0x0000009b250a723e */ /* 0x008fca00000010ff */
[----:B------:R1:W-:Y:S02]  /*a800*/  MUFU.EX2 R153, R2 ;  /* 0x0000000200997308 */ /* 0x0003e40000000800 */
[C---:B--2---:R-:W-:Y:S08]  /*a810*/  HMMA.16816.F32.BF16 R48, R8.reuse, R24, R48 ;  /* 0x000000180830723c */ /* 0x044ff00000041830 */
        /* <DEDUP_REMOVED lines=9> */
[----:B------:R1:W-:Y:S07]  /*a8b0*/  MUFU.EX2 R151, R2 ;  /* 0x0000000200977308 */ /* 0x0003ee0000000800 */
        /* <DEDUP_REMOVED lines=55> */
[----:B-1----:R-:W-:-:S04]  /*ac30*/  FFMA.FTZ R2, R129, c[0x0][0x23c], -R6 ;  /* 0x00008f0081027a23 */ /* 0x002fc80000010806 */
[----:B------:R1:W2:Y:S03]  /*ac40*/  MUFU.EX2 R138, R2 ;  /* 0x00000002008a7308 */ /* 0x0002a60000000800 */
[C---:B----4-:R-:W-:Y:S08]  /*ac50*/  HMMA.16816.F32.BF16 R52, R8.reuse, R16, R52 ;  /* 0x000000100834723c */ /* 0x050ff00000041834 */
[----:B------:R-:W-:Y:S01]  /*ac60*/  HMMA.16816.F32.BF16 R76, R8, R18, R76 ;  /* 0x00000012084c723c */ /* 0x000fe2000004184c */
[----:B------:R-:W3:Y:S01]  /*ac70*/  LDSM.16.MT88.4 R16, [R224+0xe000] ;  /* 0x00e00000e010783b */ /* 0x000ee20000004200 */
[----:B-1----:R-:W-:-:S06]  /*ac80*/  FFMA.FTZ R2, R130, c[0x0][0x23c], -R6 ;  /* 0x00008f0082027a23 */ /* 0x002fcc0000010806 */
[C---:B-----5:R-:W-:Y:S01]  /*ac90*/  HMMA.16816.F32.BF16 R24, R8.reuse, R12, R40 ;  /* 0x0000000c0818723c */ /* 0x060fe20000041828 */
[----:B------:R-:W-:Y:S01]  /*aca0*/  LDSM.16.MT88.4 R40, [R226+0xe800] ;  /* 0x00e80000e228783b */ /* 0x000fe20000004200 */
[----:B------:R1:W-:Y:S06]  /*acb0*/  MUFU.EX2 R137, R2 ;  /* 0x0000000200897308 */ /* 0x0003ec0000000800 */
[C---:B------:R-:W-:Y:S01]  /*acc0*/  HMMA.16816.F32.BF16 R20, R8.reuse, R14, R20 ;  /* 0x0000000e0814723c */ /* 0x040fe20000041814 */
[----:B------:R-:W4:Y:S07]  /*acd0*/  LDSM.16.MT88.4 R12, [R225+0xe000] ;  /* 0x00e00000e10c783b */ /* 0x000f2e0000004200 */
[----:B------:R-:W-:Y:S01]  /*ace0*/  HMMA.16816.F32.BF16 R44, R8, R28, R44 ;  /* 0x0000001c082c723c */ /* 0x000fe2000004182c */
[----:B-1----:R-:W-:-:S04]  /*acf0*/  FFMA.FTZ R2, R131, c[0x0][0x23c], -R6 ;  /* 0x00008f0083027a23 */ /* 0x002fc80000010806 */
[----:B------:R1:W5:Y:S03]  /*ad00*/  MUFU.EX2 R136, R2 ;  /* 0x0000000200887308 */ /* 0x0003660000000800 */
[----:B------:R-:W-:Y:S01]  /*ad10*/  HMMA.16816.F32.BF16 R64, R8, R30, R64 ;  /* 0x0000001e0840723c */ /* 0x000fe20000041840 */
[----:B------:R-:W3:Y:S06]  /*ad20*/  LDSM.16.MT88.4 R28, [R226+0xe000] ;  /* 0x00e00000e21c783b */ /* 0x000eec0000004200 */
[----:B--2---:R-:W-:Y:S01]  /*ad30*/  F2FP.BF16.PACK_AB R9, R138, R133 ;  /* 0x000000858a09723e */ /* 0x004fe200000010ff */
[----:B-1----:R-:W-:Y:S01]  /*ad40*/  FFMA.FTZ R2, R132, c[0x0][0x23c], -R7 ;  /* 0x00008f0084027a23 */ /* 0x002fe20000010807 */
[----:B-----5:R-:W-:-:S03]  /*ad50*/  F2FP.BF16.PACK_AB R11, R136, R137 ;  /* 0x00000089880b723e */ /* 0x020fc600000010ff */
[----:B------:R1:W-:Y:S02]  /*ad60*/  MUFU.EX2 R132, R2 ;  /* 0x0000000200847308 */ /* 0x0003e40000000800 */
[----:B-1----:R-:W-:Y:S02]  /*ad70*/  FFMA.FTZ R2, R157, c[0x0][0x23c], -R7 ;  /* 0x00008f009d027a23 */ /* 0x002fe40000010807 */
[----:B------:R-:W-:-:S04]  /*ad80*/  IMAD.MOV.U32 R157, RZ, RZ, R74 ;  /* 0x000000ffff9d7224 */ /* 0x000fc800078e004a */
[----:B------:R1:W2:Y:S02]  /*ad90*/  MUFU.EX2 R131, R2 ;  /* 0x0000000200837308 */ /* 0x0002a40000000800 */
[----:B-1----:R-:W-:Y:S01]  /*ada0*/  FFMA.FTZ R2, R158, c[0x0][0x23c], -R7 ;  /* 0x00008f009e027a23 */ /* 0x002fe20000010807 */
[----:B--2---:R-:W-:Y:S01]  /*adb0*/  F2FP.BF16.PACK_AB R8, R131, R132 ;  /* 0x000000848308723e */ /* 0x004fe200000010ff */
[----:B------:R-:W-:-:S04]  /*adc0*/  IMAD.MOV.U32 R158, RZ, RZ, R72 ;  /* 0x000000ffff9e7224 */ /* 0x000fc800078e0048 */
        /* <DEDUP_REMOVED lines=8> */
[C---:B------:R-:W-:Y:S08]  /*ae50*/  HMMA.16816.F32.BF16 R44, R8.reuse, R32, R44 ;  /* 0x00000020082c723c */ /* 0x040ff0000004182c */
[----:B------:R-:W-:Y:S01]  /*ae60*/  HMMA.16816.F32.BF16 R64, R8, R34, R64 ;  /* 0x000000220840723c */ /* 0x000fe20000041840 */
[----:B------:R-:W2:Y:S01]  /*ae70*/  LDSM.16.MT88.4 R32, [R135+0xe800] ;  /* 0x00e800008720783b */ /* 0x000ea20000004200 */
[----:B-1----:R-:W-:-:S02]  /*ae80*/  FFMA.FTZ R2, R168, c[0x0][0x23c], -R6 ;  /* 0x00008f00a8027a23 */ /* 0x002fc40000010806 */
[----:B------:R-:W-:Y:S02]  /*ae90*/  IMAD.MOV.U32 R168, RZ, RZ, R81 ;  /* 0x000000ffffa87224 */ /* 0x000fe400078e0051 */
[----:B------:R1:W5:Y:S01]  /*aea0*/  MUFU.EX2 R128, R2 ;  /* 0x0000000200807308 */ /* 0x0003620000000800 */
[----:B------:R-:W-:Y:S01]  /*aeb0*/  IMAD.MOV.U32 R81, RZ, RZ, R56 ;  /* 0x000000ffff517224 */ /* 0x000fe200078e0038 */
[C---:B---3--:R-:W-:Y:S08]  /*aec0*/  HMMA.16816.F32.BF16 R76, R8.reuse, R18, R76 ;  /* 0x00000012084c723c */ /* 0x048ff0000004184c */
[----:B----4-:R-:W-:Y:S01]  /*aed0*/  HMMA.16816.F32.BF16 R24, R8, R12, R24 ;  /* 0x0000000c0818723c */ /* 0x010fe20000041818 */
[----:B-1----:R-:W-:-:S02]  /*aee0*/  FFMA.FTZ R2, R169, c[0x0][0x23c], -R6 ;  /* 0x00008f00a9027a23 */ /* 0x002fc40000010806 */
[----:B------:R-:W-:-:S05]  /*aef0*/  IMAD.MOV.U32 R169, RZ, RZ, R80 ;  /* 0x000000ffffa97224 */ /* 0x000fca00078e0050 */
[----:B------:R-:W-:Y:S01]  /*af00*/  HMMA.16816.F32.BF16 R20, R8, R14, R20 ;  /* 0x0000000e0814723c */ /* 0x000fe20000041814 */
[----:B------:R1:W-:Y:S01]  /*af10*/  MUFU.EX2 R127, R2 ;  /* 0x00000002007f7308 */ /* 0x0003e20000000800 */
[----:B------:R-:W-:Y:S01]  /*af20*/  IMAD.MOV.U32 R80, RZ, RZ, R88 ;  /* 0x000000ffff507224 */ /* 0x000fe200078e0058 */
[----:B------:R-:W-:Y:S01]  /*af30*/  LDSM.16.MT88.4 R12, [R225+0xe800] ;  /* 0x00e80000e10c783b */ /* 0x000fe20000004200 */
[----:B------:R-:W-:-:S04]  /*af40*/  IMAD.MOV.U32 R88, RZ, RZ, R57 ;  /* 0x000000ffff587224 */ /* 0x000fc800078e0039 */
[C---:B------:R-:W-:Y:S08]  /*af50*/  HMMA.16816.F32.BF16 R48, R8.reuse, R28, R48 ;  /* 0x0000001c0830723c */ /* 0x040ff00000041830 */
[----:B------:R-:W-:Y:S01]  /*af60*/  HMMA.16816.F32.BF16 R68, R8, R30, R68 ;  /* 0x0000001e0844723c */ /* 0x000fe20000041844 */
[----:B-1----:R-:W-:Y:S02]  /*af70*/  FFMA.FTZ R2, R170, c[0x0][0x23c], -R6 ;  /* 0x00008f00aa027a23 */ /* 0x002fe40000010806 */
[----:B------:R-:W-:-:S02]  /*af80*/  IMAD.MOV.U32 R170, RZ, RZ, R58 ;  /* 0x000000ffffaa7224 */ /* 0x000fc400078e003a */
[----:B------:R1:W3:Y:S03]  /*af90*/  MUFU.EX2 R126, R2 ;  /* 0x00000002007e7308 */ /* 0x0002e60000000800 */
[----:B------:R-:W-:Y:S01]  /*afa0*/  HMMA.16816.F32.BF16 R56, R8, R16, R52 ;  /* 0x000000100838723c */ /* 0x000fe20000041834 */
[----:B------:R-:W4:Y:S06]  /*afb0*/  LDSM.16.MT88.4 R16, [R224+0xe800] ;  /* 0x00e80000e010783b */ /* 0x000f2c0000004200 */
[----:B-----5:R-:W-:Y:S01]  /*afc0*/  F2FP.BF16.PACK_AB R9, R128, R125 ;  /* 0x0000007d8009723e */ /* 0x020fe200000010ff */
[----:B-1----:R-:W-:Y:S01]  /*afd0*/  FFMA.FTZ R2, R175, c[0x0][0x23c], -R7 ;  /* 0x00008f00af027a23 */ /* 0x002fe20000010807 */
[----:B---3--:R-:W-:Y:S01]  /*afe0*/  F2FP.BF16.PACK_AB R11, R126, R127 ;  /* 0x0000007f7e0b723e */ /* 0x008fe200000010ff */
[----:B------:R-:W-:-:S02]  /*aff0*/  IMAD.MOV.U32 R175, RZ, RZ, R98 ;  /* 0x000000ffffaf7224 */ /* 0x000fc400078e0062 */
[----:B------:R1:W-:Y:S02]  /*b000*/  MUFU.EX2 R124, R2 ;  /* 0x00000002007c7308 */ /* 0x0003e40000000800 */
[----:B-1----:R-:W-:Y:S02]  /*b010*/  FFMA.FTZ R2, R182, c[0x0][0x23c], -R7 ;  /* 0x00008f00b6027a23 */ /* 0x002fe40000010807 */
[----:B------:R-:W-:-:S04]  /*b020*/  IMAD.MOV.U32 R182, RZ, RZ, R93 ;  /* 0x000000ffffb67224 */ /* 0x000fc800078e005d */
[----:B------:R1:W3:Y:S02]  /*b030*/  MUFU.EX2 R123, R2 ;  /* 0x00000002007b7308 */ /* 0x0002e40000000800 */
[----:B-1----:R-:W-:Y:S01]  /*b040*/  FFMA.FTZ R2, R179, c[0x0][0x23c], -R7 ;  /* 0x00008f00b3027a23 */ /* 0x002fe20000010807 */
[----:B---3--:R-:W-:Y:S01]  /*b050*/  F2FP.BF16.PACK_AB R8, R123, R124 ;  /* 0x0000007c7b08723e */ /* 0x008fe200000010ff */
[----:B------:R-:W-:-:S04]  /*b060*/  IMAD.MOV.U32 R179, RZ, RZ, R91 ;  /* 0x000000ffffb37224 */ /* 0x000fc800078e005b */
[----:B------:R1:W-:Y:S02]  /*b070*/  MUFU.EX2 R122, R2 ;  /* 0x00000002007a7308 */ /* 0x0003e40000000800 */
[----:B-1----:R-:W-:Y:S02]  /*b080*/  FFMA.FTZ R2, R181, c[0x0][0x23c], -R7 ;  /* 0x00008f00b5027a23 */ /* 0x002fe40000010807 */
[----:B------:R-:W-:-:S04]  /*b090*/  IMAD.MOV.U32 R181, RZ, RZ, R179 ;  /* 0x000000ffffb57224 */ /* 0x000fc800078e00b3 */
[----:B------:R1:W3:Y:S01]  /*b0a0*/  MUFU.EX2 R121, R2 ;  /* 0x0000000200797308 */ /* 0x0002e20000000800 */
[----:B------:R-:W-:Y:S02]  /*b0b0*/  IMAD.MOV.U32 R179, RZ, RZ, R182 ;  /* 0x000000ffffb37224 */ /* 0x000fe400078e00b6 */
[----:B------:R-:W-:Y:S02]  /*b0c0*/  IMAD.MOV.U32 R182, RZ, RZ, R175 ;  /* 0x000000ffffb67224 */ /* 0x000fe400078e00af */
[----:B-1----:R-:W-:Y:S01]  /*b0d0*/  FFMA.FTZ R2, R183, c[0x0][0x23c], -R6 ;  /* 0x00008f00b7027a23 */ /* 0x002fe20000010806 */
[----:B---3--:R-:W-:-:S03]  /*b0e0*/  F2FP.BF16.PACK_AB R10, R121, R122 ;  /* 0x0000007a790a723e */ /* 0x008fc600000010ff */
[----:B------:R1:W-:Y:S04]  /*b0f0*/  MUFU.EX2 R117, R2 ;  /* 0x0000000200757308 */ /* 0x0003e80000000800 */
[C---:B--2---:R-:W-:Y:S08]  /*b100*/  HMMA.16816.F32.BF16 R28, R8.reuse, R32, R44 ;  /* 0x00000020081c723c */ /* 0x044ff0000004182c */
[----:B------:R-:W-:Y:S01]  /*b110*/  HMMA.16816.F32.BF16 R44, R8, R40, R48 ;  /* 0x00000028082c723c */ /* 0x000fe20000041830 */
[----:B-1----:R-:W-:-:S02]  /*b120*/  FFMA.FTZ R2, R184, c[0x0][0x23c], -R6 ;  /* 0x00008f00b8027a23 */ /* 0x002fc40000010806 */
[----:B------:R-:W-:Y:S02]  /*b130*/  IMAD.MOV.U32 R184, RZ, RZ, R182 ;  /* 0x000000ffffb87224 */ /* 0x000fe400078e00b6 */
[----:B------:R1:W2:Y:S03]  /*b140*/  MUFU.EX2 R119, R2 ;  /* 0x0000000200777308 */ /* 0x0002a60000000800 */
[C---:B------:R-:W-:Y:S01]  /*b150*/  HMMA.16816.F32.BF16 R52, R8.reuse, R34, R64 ;  /* 0x000000220834723c */ /* 0x040fe20000041840 */
[----:B------:R-:W-:Y:S07]  /*b160*/  LDSM.16.MT88.4 R32, [R135+0xf000] ;  /* 0x00f000008720783b */ /* 0x000fee0000004200 */
[----:B------:R-:W-:Y:S01]  /*b170*/  HMMA.16816.F32.BF16 R48, R8, R42, R68 ;  /* 0x0000002a0830723c */ /* 0x000fe20000041844 */
[----:B------:R-:W3:Y:S01]  /*b180*/  LDSM.16.MT88.4 R40, [R226+0xf000] ;  /* 0x00f00000e228783b */ /* 0x000ee20000004200 */
[----:B-1----:R-:W-:-:S06]  /*b190*/  FFMA.FTZ R2, R185, c[0x0][0x23c], -R6 ;  /* 0x00008f00b9027a23 */ /* 0x002fcc0000010806 */
[C---:B----4-:R-:W-:Y:S01]  /*b1a0*/  HMMA.16816.F32.BF16 R64, R8.reuse, R16, R56 ;  /* 0x000000100840723c */ /* 0x050fe20000041838 */
[----:B------:R-:W-:Y:S01]  /*b1b0*/  IMAD.MOV.U32 R185, RZ, RZ, R179 ;  /* 0x000000ffffb97224 */ /* 0x000fe200078e00b3 */
[----:B------:R1:W-:Y:S06]  /*b1c0*/  MUFU.EX2 R120, R2 ;  /* 0x0000000200787308 */ /* 0x0003ec0000000800 */
[C---:B------:R-:W-:Y:S01]  /*b1d0*/  HMMA.16816.F32.BF16 R56, R8.reuse, R12, R24 ;  /* 0x0000000c0838723c */ /* 0x040fe20000041818 */
[----:B------:R-:W-:Y:S07]  /*b1e0*/  LDSM.16.MT88.4 R24, [R135+0xf800] ;  /* 0x00f800008718783b */ /* 0x000fee0000004200 */
[----:B------:R-:W-:Y:S01]  /*b1f0*/  HMMA.16816.F32.BF16 R20, R8, R14, R20 ;  /* 0x0000000e0814723c */ /* 0x000fe20000041814 */
[----:B------:R-:W4:Y:S01]  /*b200*/  LDSM.16.MT88.4 R12, [R225+0xf000] ;  /* 0x00f00000e10c783b */ /* 0x000f220000004200 */
[----:B-1----:R-:W-:-:S02]  /*b210*/  FFMA.FTZ R2, R186, c[0x0][0x23c], -R6 ;  /* 0x00008f00ba027a23 */ /* 0x002fc40000010806 */
[----:B------:R-:W-:Y:S02]  /*b220*/  IMAD.MOV.U32 R186, RZ, RZ, R85 ;  /* 0x000000ffffba7224 */ /* 0x000fe400078e0055 */
[----:B------:R1:W5:Y:S02]  /*b230*/  MUFU.EX2 R118, R2 ;  /* 0x0000000200767308 */ /* 0x0003640000000800 */
[----:B------:R-:W-:Y:S01]  /*b240*/  HMMA.16816.F32.BF16 R76, R8, R18, R76 ;  /* 0x00000012084c723c */ /* 0x000fe2000004184c */
[----:B------:R-:W3:Y:S06]  /*b250*/  LDSM.16.MT88.4 R16, [R224+0xf000] ;  /* 0x00f00000e010783b */ /* 0x000eec0000004200 */
[----:B--2---:R-:W-:Y:S01]  /*b260*/  F2FP.BF16.PACK_AB R9, R119, R117 ;  /* 0x000000757709723e */ /* 0x004fe200000010ff */
[----:B-1----:R-:W-:Y:S01]  /*b270*/  FFMA.FTZ R2, R196, c[0x0][0x23c], -R7 ;  /* 0x00008f00c4027a23 */ /* 0x002fe20000010807 */
[----:B-----5:R-:W-:-:S03]  /*b280*/  F2FP.BF16.PACK_AB R11, R118, R120 ;  /* 0x00000078760b723e */ /* 0x020fc600000010ff */
        /* <DEDUP_REMOVED lines=11> */
[C---:B---3--:R-:W-:Y:S08]  /*b340*/  HMMA.16816.F32.BF16 R44, R8.reuse, R40, R44 ;  /* 0x00000028082c723c */ /* 0x048ff0000004182c */
[----:B------:R-:W-:Y:S01]  /*b350*/  HMMA.16816.F32.BF16 R48, R8, R42, R48 ;  /* 0x0000002a0830723c */ /* 0x000fe20000041830 */
[----:B------:R-:W2:Y:S01]  /*b360*/  LDSM.16.MT88.4 R40, [R226+0xf800] ;  /* 0x00f80000e228783b */ /* 0x000ea20000004200 */
[----:B-1----:R-:W-:-:S04]  /*b370*/  FFMA.FTZ R2, R205, c[0x0][0x23c], -R6 ;  /* 0x00008f00cd027a23 */ /* 0x002fc80000010806 */
[----:B------:R1:W3:Y:S02]  /*b380*/  MUFU.EX2 R112, R2 ;  /* 0x0000000200707308 */ /* 0x0002e40000000800 */
[C---:B------:R-:W-:Y:S08]  /*b390*/  HMMA.16816.F32.BF16 R28, R8.reuse, R32, R28 ;  /* 0x00000020081c723c */ /* 0x040ff0000004181c */
[----:B------:R-:W-:Y:S01]  /*b3a0*/  HMMA.16816.F32.BF16 R32, R8, R34, R52 ;  /* 0x000000220820723c */ /* 0x000fe20000041834 */
[----:B-1----:R-:W-:-:S07]  /*b3b0*/  FFMA.FTZ R2, R202, c[0x0][0x23c], -R6 ;  /* 0x00008f00ca027a23 */ /* 0x002fce0000010806 */
[C---:B----4-:R-:W-:Y:S01]  /*b3c0*/  HMMA.16816.F32.BF16 R72, R8.reuse, R12, R56 ;  /* 0x0000000c0848723c */ /* 0x050fe20000041838 */
[----:B------:R-:W1:Y:S01]  /*b3d0*/  LDSM.16.MT88.4 R56, [R224+0xf800] ;  /* 0x00f80000e038783b */ /* 0x000e620000004200 */
[----:B------:R4:W-:Y:S06]  /*b3e0*/  MUFU.EX2 R111, R2 ;  /* 0x00000002006f7308 */ /* 0x0009ec0000000800 */
[C---:B------:R-:W-:Y:S01]  /*b3f0*/  HMMA.16816.F32.BF16 R52, R8.reuse, R14, R20 ;  /* 0x0000000e0834723c */ /* 0x040fe20000041814 */
[----:B------:R-:W5:Y:S04]  /*b400*/  LDSM.16.MT88.4 R12, [R225+0xf800] ;  /* 0x00f80000e10c783b */ /* 0x000f680000004200 */
[----:B------:R-:W-:Y:S03]  /*b410*/  LDSM.16.MT88.4 R20, [R226+0x10000] ;  /* 0x01000000e214783b */ /* 0x000fe60000004200 */
[----:B------:R-:W-:Y:S01]  /*b420*/  HMMA.16816.F32.BF16 R64, R8, R16, R64 ;  /* 0x000000100840723c */ /* 0x000fe20000041840 */
[----:B----4-:R-:W-:-:S04]  /*b430*/  FFMA.FTZ R2, R204, c[0x0][0x23c], -R6 ;  /* 0x00008f00cc027a23 */ /* 0x010fc80000010806 */
[----:B------:R4:W2:Y:S03]  /*b440*/  MUFU.EX2 R110, R2 ;  /* 0x00000002006e7308 */ /* 0x0008a60000000800 */
[----:B------:R-:W-:Y:S01]  /*b450*/  HMMA.16816.F32.BF16 R76, R8, R18, R76 ;  /* 0x00000012084c723c */ /* 0x000fe2000004184c */
[----:B------:R-:W1:Y:S06]  /*b460*/  LDSM.16.MT88.4 R16, [R135+0x10000] ;  /* 0x010000008710783b */ /* 0x000e6c0000004200 */
[----:B---3--:R-:W-:Y:S01]  /*b470*/  F2FP.BF16.PACK_AB R9, R112, R109 ;  /* 0x0000006d7009723e */ /* 0x008fe200000010ff */
[----:B----4-:R-:W-:Y:S01]  /*b480*/  FFMA.FTZ R2, R245, c[0x0][0x23c], -R7 ;  /* 0x00008f00f5027a23 */ /* 0x010fe20000010807 */
[----:B--2---:R-:W-:-:S03]  /*b490*/  F2FP.BF16.PACK_AB R11, R110, R111 ;  /* 0x0000006f6e0b723e */ /* 0x004fc600000010ff */
[----:B------:R2:W-:Y:S02]  /*b4a0*/  MUFU.EX2 R108, R2 ;  /* 0x00000002006c7308 */ /* 0x0005e40000000800 */
[----:B--2---:R-:W-:-:S06]  /*b4b0*/  FFMA.FTZ R2, R247, c[0x0][0x23c], -R7 ;  /* 0x00008f00f7027a23 */ /* 0x004fcc0000010807 */
[----:B------:R2:W3:Y:S02]  /*b4c0*/  MUFU.EX2 R107, R2 ;  /* 0x00000002006b7308 */ /* 0x0004e40000000800 */
[----:B--2---:R-:W-:Y:S01]  /*b4d0*/  FFMA.FTZ R2, R223, c[0x0][0x23c], -R7 ;  /* 0x00008f00df027a23 */ /* 0x004fe20000010807 */
[----:B---3--:R-:W-:-:S05]  /*b4e0*/  F2FP.BF16.PACK_AB R8, R107, R108 ;  /* 0x0000006c6b08723e */ /* 0x008fca00000010ff */
[----:B------:R2:W-:Y:S02]  /*b4f0*/  MUFU.EX2 R106, R2 ;  /* 0x00000002006a7308 */ /* 0x0005e40000000800 */
[----:B--2---:R-:W-:-:S06]  /*b500*/  FFMA.FTZ R2, R244, c[0x0][0x23c], -R7 ;  /* 0x00008f00f4027a23 */ /* 0x004fcc0000010807 */
[----:B------:R2:W3:Y:S02]  /*b510*/  MUFU.EX2 R105, R2 ;  /* 0x0000000200697308 */ /* 0x0004e40000000800 */
[----:B--2---:R-:W-:Y:S01]  /*b520*/  FFMA.FTZ R2, R243, c[0x0][0x23c], -R6 ;  /* 0x00008f00f3027a23 */ /* 0x004fe20000010806 */
[----:B---3--:R-:W-:-:S05]  /*b530*/  F2FP.BF16.PACK_AB R10, R105, R106 ;  /* 0x0000006a690a723e */ /* 0x008fca00000010ff */
[----:B------:R2:W-:Y:S02]  /*b540*/  MUFU.EX2 R103, R2 ;  /* 0x0000000200677308 */ /* 0x0005e40000000800 */
[C---:B------:R-:W-:Y:S08]  /*b550*/  HMMA.16816.F32.BF16 R68, R8.reuse, R24, R28 ;  /* 0x000000180844723c */ /* 0x040ff0000004181c */
[----:B------:R-:W-:Y:S01]  /*b560*/  HMMA.16816.F32.BF16 R28, R8, R26, R32 ;  /* 0x0000001a081c723c */ /* 0x000fe20000041820 */
[----:B------:R-:W3:Y:S01]  /*b570*/  LDSM.16.MT88.4 R32, [R224+0x10000] ;  /* 0x01000000e020783b */ /* 0x000ee20000004200 */
[----:B--2---:R-:W-:-:S04]  /*b580*/  FFMA.FTZ R2, R249, c[0x0][0x23c], -R6 ;  /* 0x00008f00f9027a23 */ /* 0x004fc80000010806 */
[----:B------:R2:W4:Y:S02]  /*b590*/  MUFU.EX2 R104, R2 ;  /* 0x0000000200687308 */ /* 0x0005240000000800 */
[C---:B------:R-:W-:Y:S08]  /*b5a0*/  HMMA.16816.F32.BF16 R24, R8.reuse, R40, R44 ;  /* 0x000000280818723c */ /* 0x040ff0000004182c */
[----:B------:R-:W-:Y:S01]  /*b5b0*/  HMMA.16816.F32.BF16 R40, R8, R42, R48 ;  /* 0x0000002a0828723c */ /* 0x000fe20000041830 */
[----:B--2---:R-:W-:-:S07]  /*b5c0*/  FFMA.FTZ R2, R246, c[0x0][0x23c], -R6 ;  /* 0x00008f00f6027a23 */ /* 0x004fce0000010806 */
[C---:B-1----:R-:W-:Y:S01]  /*b5d0*/  HMMA.16816.F32.BF16 R44, R8.reuse, R56, R64 ;  /* 0x00000038082c723c */ /* 0x042fe20000041840 */
[----:B------:R1:W-:Y:S07]  /*b5e0*/  MUFU.EX2 R102, R2 ;  /* 0x0000000200667308 */ /* 0x0003ee0000000800 */
[C---:B------:R-:W-:Y:S08]  /*b5f0*/  HMMA.16816.F32.BF16 R48, R8.reuse, R58, R76 ;  /* 0x0000003a0830723c */ /* 0x040ff0000004184c */
[----:B-----5:R-:W-:Y:S01]  /*b600*/  HMMA.16816.F32.BF16 R56, R8, R12, R72 ;  /* 0x0000000c0838723c */ /* 0x020fe20000041848 */
[----:B-1----:R-:W-:-:S04]  /*b610*/  FFMA.FTZ R2, R248, c[0x0][0x23c], -R6 ;  /* 0x00008f00f8027a23 */ /* 0x002fc80000010806 */
[----:B------:R1:W2:Y:S02]  /*b620*/  MUFU.EX2 R101, R2 ;  /* 0x0000000200657308 */ /* 0x0002a40000000800 */
[----:B------:R-:W-:Y:S01]  /*b630*/  FADD.FTZ R12, R212, R208 ;  /* 0x000000d0d40c7221 */ /* 0x000fe20000010000 */
[----:B------:R-:W-:Y:S07]  /*b640*/  HMMA.16816.F32.BF16 R52, R8, R14, R52 ;  /* 0x0000000e0834723c */ /* 0x000fee0000041834 */
[----:B----4-:R-:W-:Y:S01]  /*b650*/  F2FP.BF16.PACK_AB R9, R104, R103 ;  /* 0x000000676809723e */ /* 0x010fe200000010ff */
[----:B-1----:R-:W-:Y:S01]  /*b660*/  FFMA.FTZ R2, R100, c[0x0][0x23c], -R7 ;  /* 0x00008f0064027a23 */ /* 0x002fe20000010807 */
[----:B--2---:R-:W-:-:S03]  /*b670*/  F2FP.BF16.PACK_AB R11, R101, R102 ;  /* 0x00000066650b723e */ /* 0x004fc600000010ff */
[----:B------:R1:W-:Y:S02]  /*b680*/  MUFU.EX2 R100, R2 ;  /* 0x0000000200647308 */ /* 0x0003e40000000800 */
[----:B-1----:R-:W-:Y:S02]  /*b690*/  FFMA.FTZ R2, R170, c[0x0][0x23c], -R7 ;  /* 0x00008f00aa027a23 */ /* 0x002fe40000010807 */
[----:B------:R-:W-:-:S04]  /*b6a0*/  IMAD.MOV.U32 R170, RZ, RZ, R99 ;  /* 0x000000ffffaa7224 */ /* 0x000fc800078e0063 */
[----:B------:R1:W2:Y:S01]  /*b6b0*/  MUFU.EX2 R99, R2 ;  /* 0x0000000200637308 */ /* 0x0002a20000000800 */
[----:B------:R-:W-:Y:S02]  /*b6c0*/  IMAD.MOV.U32 R175, RZ, RZ, R170 ;  /* 0x000000ffffaf7224 */ /* 0x000fe400078e00aa */
[----:B------:R-:W-:Y:S02]  /*b6d0*/  IMAD.MOV.U32 R170, RZ, RZ, R169 ;  /* 0x000000ffffaa7224 */ /* 0x000fe400078e00a9 */
[----:B------:R-:W-:Y:S02]  /*b6e0*/  IMAD.MOV.U32 R169, RZ, RZ, R168 ;  /* 0x000000ffffa97224 */ /* 0x000fe400078e00a8 */
[----:B------:R-:W-:Y:S02]  /*b6f0*/  IMAD.MOV.U32 R168, RZ, RZ, R164 ;  /* 0x000000ffffa87224 */ /* 0x000fe400078e00a4 */
[----:B------:R-:W-:Y:S02]  /*b700*/  IMAD.MOV.U32 R164, RZ, RZ, R160 ;  /* 0x000000ffffa47224 */ /* 0x000fe400078e00a0 */
[----:B------:R-:W-:-:S02]  /*b710*/  IMAD.MOV.U32 R160, RZ, RZ, R80 ;  /* 0x000000ffffa07224 */ /* 0x000fc400078e0050 */
[----:B------:R-:W-:Y:S02]  /*b720*/  IMAD.MOV.U32 R80, RZ, RZ, R81 ;  /* 0x000000ffff507224 */ /* 0x000fe400078e0051 */
[----:B-1----:R-:W-:Y:S01]  /*b730*/  FFMA.FTZ R2, R252, c[0x0][0x23c], -R7 ;  /* 0x00008f00fc027a23 */ /* 0x002fe20000010807 */
[----:B--2---:R-:W-:Y:S01]  /*b740*/  F2FP.BF16.PACK_AB R8, R99, R100 ;  /* 0x000000646308723e */ /* 0x004fe200000010ff */
[----:B------:R-:W-:Y:S01]  /*b750*/  IMAD.MOV.U32 R81, RZ, RZ, R88 ;  /* 0x000000ffff517224 */ /* 0x000fe200078e0058 */
[C---:B------:R-:W-:Y:S01]  /*b760*/  LEA R252, P1, R60.reuse, c[0x0][0x168], 0x1 ;  /* 0x00005a003cfc7a11 */ /* 0x040fe200078208ff */
[----:B------:R1:W-:Y:S01]  /*b770*/  MUFU.EX2 R98, R2 ;  /* 0x0000000200627308 */ /* 0x0003e20000000800 */
[----:B------:R-:W-:Y:S02]  /*b780*/  IMAD.MOV.U32 R182, RZ, RZ, R170 ;  /* 0x000000ffffb67224 */ /* 0x000fe400078e00aa */
[----:B------:R-:W-:Y:S01]  /*b790*/  IMAD.MOV.U32 R170, RZ, RZ, R169 ;  /* 0x000000ffffaa7224 */ /* 0x000fe200078e00a9 */
[----:B------:R-:W-:Y:S01]  /*b7a0*/  LEA.HI.X R243, R60, c[0x0][0x16c], R63, 0x1, P1 ;  /* 0x00005b003cf37a11 */ /* 0x000fe200008f0c3f */
[----:B------:R-:W-:-:S02]  /*b7b0*/  IMAD.MOV.U32 R169, RZ, RZ, R164 ;  /* 0x000000ffffa97224 */ /* 0x000fc400078e00a4 */
[----:B------:R-:W-:Y:S01]  /*b7c0*/  IMAD.MOV.U32 R164, RZ, RZ, R86 ;  /* 0x000000ffffa47224 */ /* 0x000fe200078e0056 */
[----:B------:R2:W-:Y:S01]  /*b7d0*/  MUFU.EX2 R88, R5 ;  /* 0x0000000500587308 */ /* 0x0005e20000000800 */
[----:B------:R-:W-:Y:S02]  /*b7e0*/  IMAD.MOV.U32 R179, RZ, RZ, R160 ;  /* 0x000000ffffb37224 */ /* 0x000fe400078e00a0 */
[----:B------:R-:W-:Y:S02]  /*b7f0*/  IMAD.MOV.U32 R160, RZ, RZ, R81 ;  /* 0x000000ffffa07224 */ /* 0x000fe400078e0051 */
[----:B------:R-:W-:Y:S02]  /*b800*/  IMAD.MOV.U32 R244, RZ, RZ, R252 ;  /* 0x000000fffff47224 */ /* 0x000fe400078e00fc */
[----:B-1----:R-:W-:-:S04]  /*b810*/  FFMA.FTZ R2, R250, c[0x0][0x23c], -R7 ;  /* 0x00008f00fa027a23 */ /* 0x002fc80000010807 */
[----:B------:R1:W4:Y:S01]  /*b820*/  MUFU.EX2 R93, R2 ;  /* 0x00000002005d7308 */ /* 0x0003220000000800 */
[----:B--2---:R-:W-:-:S04]  /*b830*/  FADD.FTZ R5, R211, R12 ;  /* 0x0000000cd3057221 */ /* 0x004fc80000010000 */
[----:B------:R-:W-:-:S04]  /*b840*/  FADD.FTZ R5, R214, R5 ;  /* 0x00000005d6057221 */ /* 0x000fc80000010000 */
[----:B------:R-:W-:Y:S02]  /*b850*/  FADD.FTZ R5, R201, R5 ;  /* 0x00000005c9057221 */ /* 0x000fe40000010000 */
[----:B-1----:R-:W-:Y:S01]  /*b860*/  FFMA.FTZ R2, R251, c[0x0][0x23c], -R6 ;  /* 0x00008f00fb027a23 */ /* 0x002fe20000010806 */
[----:B----4-:R-:W-:Y:S01]  /*b870*/  F2FP.BF16.PACK_AB R10, R93, R98 ;  /* 0x000000625d0a723e */ /* 0x010fe200000010ff */
[----:B------:R-:W-:Y:S02]  /*b880*/  FADD.FTZ R5, R207, R5 ;  /* 0x00000005cf057221 */ /* 0x000fe40000010000 */
[----:B------:R1:W-:Y:S02]  /*b890*/  MUFU.EX2 R91, R2 ;  /* 0x00000002005b7308 */ /* 0x0003e40000000800 */
[----:B------:R-:W-:Y:S02]  /*b8a0*/  FADD.FTZ R5, R206, R5 ;  /* 0x00000005ce057221 */ /* 0x000fe40000010000 */
[----:B------:R-:W-:Y:S02]  /*b8b0*/  HMMA.16816.F32.BF16 R68, R8, R16, R68 ;  /* 0x000000100844723c */ /* 0x000fe40000041844 */
[----:B------:R-:W-:-:S04]  /*b8c0*/  FADD.FTZ R5, R210, R5 ;  /* 0x00000005d2057221 */ /* 0x000fc80000010000 */
[----:B------:R-:W-:Y:S02]  /*b8d0*/  FADD.FTZ R5, R193, R5 ;  /* 0x00000005c1057221 */ /* 0x000fe40000010000 */
[----:B------:R-:W-:Y:S01]  /*b8e0*/  HMMA.16816.F32.BF16 R28, R8, R18, R28 ;  /* 0x00000012081c723c */ /* 0x000fe2000004181c */
[----:B------:R-:W2:Y:S01]  /*b8f0*/  LDSM.16.MT88.4 R16, [R225+0x10000] ;  /* 0x01000000e110783b */ /* 0x000ea20000004200 */
[----:B-1----:R-:W-:-:S04]  /*b900*/  FFMA.FTZ R2, R92, c[0x0][0x23c], -R6 ;  /* 0x00008f005c027a23 */ /* 0x002fc80000010806 */
[----:B------:R1:W4:Y:S02]  /*b910*/  MUFU.EX2 R92, R2 ;  /* 0x00000002005c7308 */ /* 0x0003240000000800 */
[C---:B------:R-:W-:Y:S01]  /*b920*/  HMMA.16816.F32.BF16 R76, R8.reuse, R20, R24 ;  /* 0x00000014084c723c */ /* 0x040fe20000041818 */
[----:B------:R-:W5:Y:S07]  /*b930*/  LDSM.16.MT88.4 R24, [R135+0x10800] ;  /* 0x010800008718783b */ /* 0x000f6e0000004200 */
[----:B---3--:R-:W-:Y:S01]  /*b940*/  HMMA.16816.F32.BF16 R44, R8, R32, R44 ;  /* 0x00000020082c723c */ /* 0x008fe2000004182c */
[----:B-1----:R-:W-:-:S07]  /*b950*/  FFMA.FTZ R2, R82, c[0x0][0x23c], -R6 ;  /* 0x00008f0052027a23 */ /* 0x002fce0000010806 */
[C---:B------:R-:W-:Y:S01]  /*b960*/  HMMA.16816.F32.BF16 R64, R8.reuse, R34, R48 ;  /* 0x000000220840723c */ /* 0x040fe20000041830 */
[----:B------:R-:W-:Y:S02]  /*b970*/  IMAD.MOV.U32 R82, RZ, RZ, R83 ;  /* 0x000000ffff527224 */ /* 0x000fe400078e0053 */
[----:B------:R-:W-:Y:S02]  /*b980*/  IMAD.MOV.U32 R83, RZ, RZ, R90 ;  /* 0x000000ffff537224 */ /* 0x000fe400078e005a */
[----:B------:R1:W-:Y:S01]  /*b990*/  MUFU.EX2 R90, R2 ;  /* 0x00000002005a7308 */ /* 0x0003e20000000800 */
[----:B------:R-:W-:Y:S02]  /*b9a0*/  FFMA.FTZ R12, R82, c[0x0][0x23c], -R7 ;  /* 0x00008f00520c7a23 */ /* 0x000fe40000010807 */
[----:B------:R-:W-:Y:S01]  /*b9b0*/  IMAD.MOV.U32 R82, RZ, RZ, R83 ;  /* 0x000000ffff527224 */ /* 0x000fe200078e0053 */
[----:B------:R-:W-:Y:S01]  /*b9c0*/  HMMA.16816.F32.BF16 R72, R8, R22, R40 ;  /* 0x000000160848723c */ /* 0x000fe20000041828 */
[----:B------:R-:W-:Y:S01]  /*b9d0*/  IMAD.MOV.U32 R83, RZ, RZ, R87 ;  /* 0x000000ffff537224 */ /* 0x000fe200078e0057 */
[----:B------:R-:W3:Y:S02]  /*b9e0*/  LDSM.16.MT88.4 R20, [R226+0x10800] ;  /* 0x01080000e214783b */ /* 0x000ee40000004200 */
[----:B------:R4:W-:Y:S01]  /*b9f0*/  MUFU.EX2 R87, R12 ;  /* 0x0000000c00577308 */ /* 0x0009e20000000800 */
[----:B------:R-:W-:-:S03]  /*ba00*/  IMAD.MOV.U32 R183, RZ, RZ, R83 ;  /* 0x000000ffffb77224 */ /* 0x000fc600078e0053 */
[----:B--2---:R-:W-:Y:S01]  /*ba10*/  HMMA.16816.F32.BF16 R32, R8, R18, R52 ;  /* 0x000000120820723c */ /* 0x004fe20000041834 */
[----:B-1----:R-:W-:-:S04]  /*ba20*/  FFMA.FTZ R2, R89, c[0x0][0x23c], -R6 ;  /* 0x00008f0059027a23 */ /* 0x002fc80000010806 */
[----:B------:R1:W2:Y:S01]  /*ba30*/  MUFU.EX2 R89, R2 ;  /* 0x0000000200597308 */ /* 0x0002a20000000800 */
[----:B----4-:R-:W-:Y:S02]  /*ba40*/  FFMA.FTZ R12, R181, c[0x0][0x23c], -R7 ;  /* 0x00008f00b50c7a23 */ /* 0x010fe40000010807 */
[----:B------:R-:W-:-:S05]  /*ba50*/  IMAD.MOV.U32 R181, RZ, RZ, R175 ;  /* 0x000000ffffb57224 */ /* 0x000fca00078e00af */
[----:B------:R4:W-:Y:S01]  /*ba60*/  MUFU.EX2 R86, R12 ;  /* 0x0000000c00567308 */ /* 0x0009e20000000800 */
[----:B------:R-:W-:Y:S02]  /*ba70*/  IMAD.MOV.U32 R175, RZ, RZ, R80 ;  /* 0x000000ffffaf7224 */ /* 0x000fe400078e0050 */
[----:B-1----:R-:W-:-:S04]  /*ba80*/  FADD.FTZ R2, R219, R216 ;  /* 0x000000d8db027221 */ /* 0x002fc80000010000 */
[----:B------:R-:W-:-:S04]  /*ba90*/  FADD.FTZ R2, R217, R2 ;  /* 0x00000002d9027221 */ /* 0x000fc80000010000 */
[----:B------:R-:W-:Y:S02]  /*baa0*/  FADD.FTZ R2, R221, R2 ;  /* 0x00000002dd027221 */ /* 0x000fe40000010000 */
[----:B----4-:R-:W-:Y:S02]  /*bab0*/  FFMA.FTZ R12, R82, c[0x0][0x23c], -R7 ;  /* 0x00008f00520c7a23 */ /* 0x010fe40000010807 */
[----:B------:R-:W-:Y:S01]  /*bac0*/  FADD.FTZ R2, R215, R2 ;  /* 0x00000002d7027221 */ /* 0x000fe20000010000 */
[----:B------:R-:W-:Y:S01]  /*bad0*/  HMMA.16816.F32.BF16 R80, R8, R16, R56 ;  /* 0x000000100850723c */ /* 0x000fe20000041838 */
[----:B------:R-:W1:Y:S01]  /*bae0*/  MUFU.EX2 R85, R12 ;  /* 0x0000000c00557308 */ /* 0x000e620000000800 */
[----:B------:R-:W4:Y:S01]  /*baf0*/  LDSM.16.MT88.4 R16, [R224+0x10800] ;  /* 0x01080000e010783b */ /* 0x000f220000004200 */
[----:B------:R-:W-:-:S04]  /*bb00*/  FADD.FTZ R2, R220, R2 ;  /* 0x00000002dc027221 */ /* 0x000fc80000010000 */
[----:B------:R-:W-:Y:S01]  /*bb10*/  FADD.FTZ R2, R218, R2 ;  /* 0x00000002da027221 */ /* 0x000fe20000010000 */
[----:B------:R-:W-:Y:S02]  /*bb20*/  F2FP.BF16.PACK_AB R9, R92, R91 ;  /* 0x0000005b5c09723e */ /* 0x000fe400000010ff */
[----:B--2---:R-:W-:Y:S01]  /*bb30*/  F2FP.BF16.PACK_AB R11, R89, R90 ;  /* 0x0000005a590b723e */ /* 0x004fe200000010ff */
[----:B------:R-:W-:Y:S01]  /*bb40*/  FADD.FTZ R2, R222, R2 ;  /* 0x00000002de027221 */ /* 0x000fe20000010000 */
[----:B------:R-:W-:-:S03]  /*bb50*/  F2FP.BF16.PACK_AB R8, R87, R88 ;  /* 0x000000585708723e */ /* 0x000fc600000010ff */
[----:B------:R-:W-:Y:S01]  /*bb60*/  FADD.FTZ R2, R203, R2 ;  /* 0x00000002cb027221 */ /* 0x000fe20000010000 */
[----:B-1----:R-:W-:-:S03]  /*bb70*/  F2FP.BF16.PACK_AB R10, R85, R86 ;  /* 0x00000056550a723e */ /* 0x002fc600000010ff */
[----:B------:R-:W-:Y:S02]  /*bb80*/  FADD.FTZ R12, R209, R2 ;  /* 0x00000002d10c7221 */ /* 0x000fe40000010000 */
[----:B------:R-:W-:Y:S02]  /*bb90*/  FADD.FTZ R2, R192, R5 ;  /* 0x00000005c0027221 */ /* 0x000fe40000010000 */
[----:B------:R-:W-:Y:S01]  /*bba0*/  FFMA.FTZ R5, R185, c[0x0][0x23c], -R6 ;  /* 0x00008f00b9057a23 */ /* 0x000fe20000010806 */
[----:B-----5:R-:W-:Y:S01]  /*bbb0*/  HMMA.16816.F32.BF16 R48, R8, R24, R68 ;  /* 0x000000180830723c */ /* 0x020fe20000041844 */
[----:B------:R-:W-:Y:S02]  /*bbc0*/  IMAD.MOV.U32 R185, RZ, RZ, R184 ;  /* 0x000000ffffb97224 */ /* 0x000fe400078e00b8 */
[----:B------:R-:W-:Y:S02]  /*bbd0*/  IMAD.MOV.U32 R184, RZ, RZ, R179 ;  /* 0x000000ffffb87224 */ /* 0x000fe400078e00b3 */
[----:B------:R-:W-:-:S02]  /*bbe0*/  FADD.FTZ R12, R200, R12 ;  /* 0x0000000cc80c7221 */ /* 0x000fc40000010000 */
[----:B------:R-:W-:Y:S01]  /*bbf0*/  IMAD.MOV.U32 R179, RZ, RZ, R175 ;  /* 0x000000ffffb37224 */ /* 0x000fe200078e00af */
[C---:B------:R-:W-:Y:S01]  /*bc00*/  HMMA.16816.F32.BF16 R40, R8.reuse, R26, R28 ;  /* 0x0000001a0828723c */ /* 0x040fe2000004181c */
[----:B------:R-:W-:Y:S01]  /*bc10*/  FADD.FTZ R13, R191, R2 ;  /* 0x00000002bf0d7221 */ /* 0x000fe20000010000 */
[----:B------:R-:W1:Y:S01]  /*bc20*/  LDSM.16.MT88.4 R24, [R225+0x10800] ;  /* 0x01080000e118783b */ /* 0x000e620000004200 */
[----:B------:R-:W-:Y:S02]  /*bc30*/  IMAD.MOV.U32 R175, RZ, RZ, R164 ;  /* 0x000000ffffaf7224 */ /* 0x000fe400078e00a4 */
[----:B------:R-:W-:Y:S01]  /*bc40*/  IMAD.MOV.U32 R164, RZ, RZ, R84 ;  /* 0x000000ffffa47224 */ /* 0x000fe200078e0054 */
[----:B------:R-:W-:Y:S01]  /*bc50*/  LDSM.16.MT88.4 R28, [R135+0x11000] ;  /* 0x01100000871c783b */ /* 0x000fe20000004200 */
[----:B------:R2:W-:Y:S01]  /*bc60*/  MUFU.EX2 R84, R5 ;  /* 0x0000000500547308 */ /* 0x0005e20000000800 */
[----:B------:R-:W-:Y:S01]  /*bc70*/  FADD.FTZ R2, R213, R12 ;  /* 0x0000000cd5027221 */ /* 0x000fe20000010000 */
[----:B---3--:R-:W-:Y:S01]  /*bc80*/  HMMA.16816.F32.BF16 R56, R8, R20, R76 ;  /* 0x000000140838723c */ /* 0x008fe2000004184c */
[----:B------:R-:W-:-:S02]  /*bc90*/  FFMA.FTZ R12, R186, c[0x0][0x23c], -R6 ;  /* 0x00008f00ba0c7a23 */ /* 0x000fc40000010806 */
[----:B------:R-:W-:-:S03]  /*bca0*/  FADD.FTZ R2, R188, R2 ;  /* 0x00000002bc027221 */ /* 0x000fc60000010000 */
[----:B------:R-:W3:Y:S01]  /*bcb0*/  MUFU.EX2 R71, R12 ;  /* 0x0000000c00477308 */ /* 0x000ee20000000800 */
[----:B------:R-:W-:Y:S01]  /*bcc0*/  FADD.FTZ R2, R190, R2 ;  /* 0x00000002be027221 */ /* 0x000fe20000010000 */
[C---:B----4-:R-:W-:Y:S03]  /*bcd0*/  HMMA.16816.F32.BF16 R44, R8.reuse, R16, R44 ;  /* 0x00000010082c723c */ /* 0x050fe6000004182c */
[----:B------:R-:W-:Y:S02]  /*bce0*/  FADD.FTZ R2, R187, R2 ;  /* 0x00000002bb027221 */ /* 0x000fe40000010000 */
[----:B--2---:R-:W-:Y:S02]  /*bcf0*/  FADD.FTZ R5, R194, R13 ;  /* 0x0000000dc2057221 */ /* 0x004fe40000010000 */
[----:B------:R-:W-:Y:S01]  /*bd00*/  FADD.FTZ R2, R189, R2 ;  /* 0x00000002bd027221 */ /* 0x000fe20000010000 */
[----:B------:R-:W-:Y:S01]  /*bd10*/  HMMA.16816.F32.BF16 R64, R8, R18, R64 ;  /* 0x000000120840723c */ /* 0x000fe20000041840 */
[----:B------:R-:W-:Y:S01]  /*bd20*/  FADD.FTZ R5, R180, R5 ;  /* 0x00000005b4057221 */ /* 0x000fe20000010000 */
[----:B------:R-:W2:Y:S01]  /*bd30*/  LDSM.16.MT88.4 R16, [R226+0x11000] ;  /* 0x01100000e210783b */ /* 0x000ea20000004200 */
[----:B------:R-:W-:-:S02]  /*bd40*/  FADD.FTZ R2, R173, R2 ;  /* 0x00000002ad027221 */ /* 0x000fc40000010000 */
[----:B------:R-:W-:Y:S02]  /*bd50*/  FADD.FTZ R5, R178, R5 ;  /* 0x00000005b2057221 */ /* 0x000fe40000010000 */
[----:B------:R-:W-:Y:S01]  /*bd60*/  FADD.FTZ R2, R174, R2 ;  /* 0x00000002ae027221 */ /* 0x000fe20000010000 */
[C---:B------:R-:W-:Y:S01]  /*bd70*/  HMMA.16816.F32.BF16 R52, R8.reuse, R22, R72 ;  /* 0x000000160834723c */ /* 0x040fe20000041848 */
[----:B------:R-:W-:Y:S01]  /*bd80*/  FADD.FTZ R5, R177, R5 ;  /* 0x00000005b1057221 */ /* 0x000fe20000010000 */
[----:B------:R-:W4:Y:S01]  /*bd90*/  LDSM.16.MT88.4 R20, [R224+0x11000] ;  /* 0x01100000e014783b */ /* 0x000f220000004200 */
[----:B------:R-:W-:Y:S02]  /*bda0*/  FADD.FTZ R2, R172, R2 ;  /* 0x00000002ac027221 */ /* 0x000fe40000010000 */
[----:B------:R-:W-:Y:S02]  /*bdb0*/  FADD.FTZ R5, R176, R5 ;  /* 0x00000005b0057221 */ /* 0x000fe40000010000 */
[----:B------:R-:W-:Y:S01]  /*bdc0*/  FADD.FTZ R2, R171, R2 ;  /* 0x00000002ab027221 */ /* 0x000fe20000010000 */
[----:B-1----:R-:W-:Y:S01]  /*bdd0*/  HMMA.16816.F32.BF16 R32, R8, R26, R32 ;  /* 0x0000001a0820723c */ /* 0x002fe20000041820 */
        /* <DEDUP_REMOVED lines=9> */
[----:B---3--:R-:W-:Y:S01]  /*be70*/  F2FP.BF16.PACK_AB R9, R71, R84 ;  /* 0x000000544709723e */ /* 0x008fe200000010ff */
[----:B------:R-:W-:Y:S02]  /*be80*/  FADD.FTZ R5, R156, R5 ;  /* 0x000000059c057221 */ /* 0x000fe40000010000 */
[----:B------:R-:W-:Y:S02]  /*be90*/  FADD.FTZ R2, R153, R2 ;  /* 0x0000000299027221 */ /* 0x000fe40000010000 */
[----:B------:R-:W-:Y:S02]  /*bea0*/  FADD.FTZ R5, R38, R5 ;  /* 0x0000000526057221 */ /* 0x000fe40000010000 */
[----:B------:R-:W-:Y:S02]  /*beb0*/  FADD.FTZ R2, R152, R2 ;  /* 0x0000000298027221 */ /* 0x000fe40000010000 */
[----:B------:R-:W-:-:S02]  /*bec0*/  FADD.FTZ R5, R155, R5 ;  /* 0x000000059b057221 */ /* 0x000fc40000010000 */
[----:B------:R-:W-:Y:S02]  /*bed0*/  FADD.FTZ R2, R151, R2 ;  /* 0x0000000297027221 */ /* 0x000fe40000010000 */
        /* <DEDUP_REMOVED lines=9> */
[----:B------:R-:W-:Y:S01]  /*bf70*/  FADD.FTZ R2, R143, R2 ;  /* 0x000000028f027221 */ /* 0x000fe20000010000 */
[----:B------:R-:W-:Y:S01]  /*bf80*/  LDSM.16.MT88.4 R148, [R226+0x11800] ;  /* 0x01180000e294783b */ /* 0x000fe20000004200 */
        /* <DEDUP_REMOVED lines=12> */
[----:B------:R-:W-:Y:S02]  /*c050*/  FFMA.FTZ R12, R185, c[0x0][0x23c], -R6 ;  /* 0x00008f00b90c7a23 */ /* 0x000fe40000010806 */
[----:B------:R-:W-:-:S02]  /*c060*/  FADD.FTZ R5, R130, R5 ;  /* 0x0000000582057221 */ /* 0x000fc40000010000 */
[----:B------:R-:W-:Y:S01]  /*c070*/  FADD.FTZ R2, R128, R2 ;  /* 0x0000000280027221 */ /* 0x000fe20000010000 */
[----:B------:R1:W-:Y:S01]  /*c080*/  MUFU.EX2 R70, R12 ;  /* 0x0000000c00467308 */ /* 0x0003e20000000800 */
        /* <DEDUP_REMOVED lines=8> */
[----:B-1----:R-:W-:Y:S02]  /*c110*/  FFMA.FTZ R12, R184, c[0x0][0x23c], -R6 ;  /* 0x00008f00b80c7a23 */ /* 0x002fe40000010806 */
[----:B------:R-:W-:Y:S02]  /*c120*/  FADD.FTZ R5, R121, R5 ;  /* 0x0000000579057221 */ /* 0x000fe40000010000 */
[----:B------:R-:W1:Y:S01]  /*c130*/  MUFU.EX2 R69, R12 ;  /* 0x0000000c00457308 */ /* 0x000e620000000800 */
[----:B------:R-:W-:-:S02]  /*c140*/  FADD.FTZ R2, R120, R2 ;  /* 0x0000000278027221 */ /* 0x000fc40000010000 */
[----:B------:R-:W-:Y:S02]  /*c150*/  FADD.FTZ R5, R115, R5 ;  /* 0x0000000573057221 */ /* 0x000fe40000010000 */
[----:B------:R-:W-:Y:S02]  /*c160*/  FADD.FTZ R2, R118, R2 ;  /* 0x0000000276027221 */ /* 0x000fe40000010000 */
[----:B------:R-:W-:Y:S02]  /*c170*/  FADD.FTZ R5, R116, R5 ;  /* 0x0000000574057221 */ /* 0x000fe40000010000 */
[----:B------:R-:W-:Y:S02]  /*c180*/  FADD.FTZ R2, R109, R2 ;  /* 0x000000026d027221 */ /* 0x000fe40000010000 */
[----:B------:R-:W-:Y:S02]  /*c190*/  FADD.FTZ R5, R114, R5 ;  /* 0x0000000572057221 */ /* 0x000fe40000010000 */
[----:B------:R-:W-:-:S02]  /*c1a0*/  FADD.FTZ R2, R112, R2 ;  /* 0x0000000270027221 */ /* 0x000fc40000010000 */
[----:B------:R-:W-:Y:S01]  /*c1b0*/  FADD.FTZ R5, R113, R5 ;  /* 0x0000000571057221 */ /* 0x000fe20000010000 */
[----:B-1----:R-:W-:Y:S01]  /*c1c0*/  F2FP.BF16.PACK_AB R11, R69, R70 ;  /* 0x00000046450b723e */ /* 0x002fe200000010ff */
[----:B------:R-:W-:Y:S02]  /*c1d0*/  FFMA.FTZ R12, R183, c[0x0][0x23c], -R7 ;  /* 0x00008f00b70c7a23 */ /* 0x000fe40000010807 */
[----:B------:R-:W-:Y:S02]  /*c1e0*/  FADD.FTZ R5, R108, R5 ;  /* 0x000000056c057221 */ /* 0x000fe40000010000 */
[----:B------:R1:W-:Y:S01]  /*c1f0*/  MUFU.EX2 R68, R12 ;  /* 0x0000000c00447308 */ /* 0x0003e20000000800 */
        /* <DEDUP_REMOVED lines=8> */
[----:B-1----:R-:W-:-:S02]  /*c280*/  FFMA.FTZ R12, R181, c[0x0][0x23c], -R7 ;  /* 0x00008f00b50c7a23 */ /* 0x002fc40000010807 */
[----:B------:R-:W-:Y:S02]  /*c290*/  FADD.FTZ R5, R99, R5 ;  /* 0x0000000563057221 */ /* 0x000fe40000010000 */
[----:B------:R-:W1:Y:S01]  /*c2a0*/  MUFU.EX2 R39, R12 ;  /* 0x0000000c00277308 */ /* 0x000e620000000800 */
        /* <DEDUP_REMOVED lines=8> */
[----:B-1----:R-:W-:Y:S01]  /*c330*/  F2FP.BF16.PACK_AB R8, R39, R68 ;  /* 0x000000442708723e */ /* 0x002fe200000010ff */
[----:B------:R-:W-:Y:S02]  /*c340*/  FFMA.FTZ R12, R179, c[0x0][0x23c], -R7 ;  /* 0x00008f00b30c7a23 */ /* 0x000fe40000010807 */
[----:B------:R-:W-:Y:S02]  /*c350*/  FADD.FTZ R2, R90, R2 ;  /* 0x000000025a027221 */ /* 0x000fe40000010000 */
[----:B------:R1:W3:Y:S01]  /*c360*/  MUFU.EX2 R38, R12 ;  /* 0x0000000c00267308 */ /* 0x0002e20000000800 */
        /* <DEDUP_REMOVED lines=8> */
[----:B-1----:R-:W-:Y:S02]  /*c3f0*/  FFMA.FTZ R12, R182, c[0x0][0x23c], -R7 ;  /* 0x00008f00b60c7a23 */ /* 0x002fe40000010807 */
[----:B---3--:R-:W-:Y:S02]  /*c400*/  FADD.FTZ R5, R38, R5 ;  /* 0x0000000526057221 */ /* 0x008fe40000010000 */
[----:B------:R1:W3:Y:S01]  /*c410*/  MUFU.EX2 R37, R12 ;  /* 0x0000000c00257308 */ /* 0x0002e20000000800 */
[----:B------:R-:W-:Y:S02]  /*c420*/  FADD.FTZ R2, R69, R2 ;  /* 0x0000000245027221 */ /* 0x000fe40000010000 */
[----:B-1----:R-:W-:Y:S01]  /*c430*/  FFMA.FTZ R12, R175, c[0x0][0x23c], -R6 ;  /* 0x00008f00af0c7a23 */ /* 0x002fe20000010806 */
[C---:B---3--:R-:W-:Y:S01]  /*c440*/  F2FP.BF16.PACK_AB R10, R37.reuse, R38 ;  /* 0x00000026250a723e */ /* 0x048fe200000010ff */
[----:B------:R-:W-:-:S03]  /*c450*/  FADD.FTZ R5, R37, R5 ;  /* 0x0000000525057221 */ /* 0x000fc60000010000 */
[----:B------:R1:W3:Y:S03]  /*c460*/  MUFU.EX2 R27, R12 ;  /* 0x0000000c001b7308 */ /* 0x0002e60000000800 */
[C---:B--2---:R-:W-:Y:S08]  /*c470*/  HMMA.16816.F32.BF16 R56, R8.reuse, R16, R56 ;  /* 0x000000100838723c */ /* 0x044ff00000041838 */
[----:B----4-:R-:W-:Y:S01]  /*c480*/  HMMA.16816.F32.BF16 R44, R8, R20, R44 ;  /* 0x00000014082c723c */ /* 0x010fe2000004182c */
[----:B-1----:R-:W-:-:S02]  /*c490*/  FFMA.FTZ R12, R170, c[0x0][0x23c], -R6 ;  /* 0x00008f00aa0c7a23 */ /* 0x002fc40000010806 */
[----:B---3--:R-:W-:Y:S02]  /*c4a0*/  FADD.FTZ R2, R27, R2 ;  /* 0x000000021b027221 */ /* 0x008fe40000010000 */
[----:B------:R1:W2:Y:S03]  /*c4b0*/  MUFU.EX2 R26, R12 ;  /* 0x0000000c001a7308 */ /* 0x0002a60000000800 */
[C---:B------:R-:W-:Y:S08]  /*c4c0*/  HMMA.16816.F32.BF16 R48, R8.reuse, R28, R48 ;  /* 0x0000001c0830723c */ /* 0x040ff00000041830 */
[----:B------:R-:W-:Y:S01]  /*c4d0*/  HMMA.16816.F32.BF16 R40, R8, R30, R40 ;  /* 0x0000001e0828723c */ /* 0x000fe20000041828 */
[----:B-1----:R-:W-:-:S07]  /*c4e0*/  FFMA.FTZ R12, R169, c[0x0][0x23c], -R6 ;  /* 0x00008f00a90c7a23 */ /* 0x002fce0000010806 */
[----:B------:R-:W-:Y:S01]  /*c4f0*/  HMMA.16816.F32.BF16 R52, R8, R18, R52 ;  /* 0x000000120834723c */ /* 0x000fe20000041834 */
[----:B------:R-:W-:Y:S01]  /*c500*/  FFMA.FTZ R6, R168, c[0x0][0x23c], -R6 ;  /* 0x00008f00a8067a23 */ /* 0x000fe20000010806 */
[C---:B--2---:R-:W-:Y:S01]  /*c510*/  F2FP.BF16.PACK_AB R165, R26.reuse, R27 ;  /* 0x0000001b1aa5723e */ /* 0x044fe200000010ff */
[----:B------:R1:W2:Y:S01]  /*c520*/  MUFU.EX2 R25, R12 ;  /* 0x0000000c00197308 */ /* 0x0002a20000000800 */
[----:B------:R-:W-:-:S04]  /*c530*/  FADD.FTZ R2, R26, R2 ;  /* 0x000000021a027221 */ /* 0x000fc80000010000 */
[----:B------:R-:W-:Y:S03]  /*c540*/  HMMA.16816.F32.BF16 R20, R8, R22, R64 ;  /* 0x000000160814723c */ /* 0x000fe60000041840 */
[----:B------:R3:W4:Y:S01]  /*c550*/  MUFU.EX2 R24, R6 ;  /* 0x0000000600187308 */ /* 0x0007220000000800 */
[----:B-1----:R-:W1:Y:S01]  /*c560*/  LDSM.16.MT88.4 R12, [R225+0x11000] ;  /* 0x01100000e10c783b */ /* 0x002e620000004200 */
[----:B--2---:R-:W-:Y:S02]  /*c570*/  FADD.FTZ R2, R25, R2 ;  /* 0x0000000219027221 */ /* 0x004fe40000010000 */
[----:B---3--:R-:W-:Y:S01]  /*c580*/  FFMA.FTZ R6, R164, c[0x0][0x23c], -R7 ;  /* 0x00008f00a4067a23 */ /* 0x008fe20000010807 */
[----:B----4-:R-:W-:-:S03]  /*c590*/  F2FP.BF16.PACK_AB R167, R24, R25 ;  /* 0x0000001918a7723e */ /* 0x010fc600000010ff */
[----:B------:R2:W3:Y:S02]  /*c5a0*/  MUFU.EX2 R17, R6 ;  /* 0x0000000600117308 */ /* 0x0004e40000000800 */
[----:B--2---:R-:W-:Y:S02]  /*c5b0*/  FFMA.FTZ R6, R160, c[0x0][0x23c], -R7 ;  /* 0x00008f00a0067a23 */ /* 0x004fe40000010807 */
[----:B---3--:R-:W-:-:S04]  /*c5c0*/  FADD.FTZ R5, R17, R5 ;  /* 0x0000000511057221 */ /* 0x008fc80000010000 */
[----:B------:R2:W3:Y:S01]  /*c5d0*/  MUFU.EX2 R16, R6 ;  /* 0x0000000600107308 */ /* 0x0004e20000000800 */
[----:B-1----:R-:W-:Y:S01]  /*c5e0*/  HMMA.16816.F32.BF16 R160, R8, R12, R80 ;  /* 0x0000000c08a0723c */ /* 0x002fe20000041850 */
[----:B--2---:R-:W-:-:S07]  /*c5f0*/  FFMA.FTZ R6, R158, c[0x0][0x23c], -R7 ;  /* 0x00008f009e067a23 */ /* 0x004fce0000010807 */
[----:B------:R-:W-:Y:S01]  /*c600*/  HMMA.16816.F32.BF16 R12, R8, R14, R32 ;  /* 0x0000000e080c723c */ /* 0x000fe20000041820 */
[----:B------:R-:W-:Y:S01]  /*c610*/  FFMA.FTZ R7, R157, c[0x0][0x23c], -R7 ;  /* 0x00008f009d077a23 */ /* 0x000fe20000010807 */
[----:B------:R-:W-:Y:S01]  /*c620*/  LDSM.16.MT88.4 R8, [R225+0x11800] ;  /* 0x01180000e108783b */ /* 0x000fe20000004200 */
[C---:B---3--:R-:W-:Y:S01]  /*c630*/  FADD.FTZ R5, R16.reuse, R5 ;  /* 0x0000000510057221 */ /* 0x048fe20000010000 */
[----:B------:R-:W-:Y:S01]  /*c640*/  F2FP.BF16.PACK_AB R164, R16, R17 ;  /* 0x0000001110a4723e */ /* 0x000fe200000010ff */
[----:B------:R-:W1:Y:S01]  /*c650*/  MUFU.EX2 R6, R6 ;  /* 0x0000000600067308 */ /* 0x000e620000000800 */
[----:B------:R-:W2:Y:S07]  /*c660*/  LDSM.16.MT88.4 R156, [R224+0x11800] ;  /* 0x01180000e09c783b */ /* 0x000eae0000004200 */
[----:B------:R-:W3:Y:S01]  /*c670*/  MUFU.EX2 R7, R7 ;  /* 0x0000000700077308 */ /* 0x000ee20000000800 */
[----:B-1----:R-:W-:Y:S01]  /*c680*/  FADD.FTZ R5, R6, R5 ;  /* 0x0000000506057221 */ /* 0x002fe20000010000 */
[----:B---3--:R-:W-:Y:S01]  /*c690*/  F2FP.BF16.PACK_AB R166, R7, R6 ;  /* 0x0000000607a6723e */ /* 0x008fe200000010ff */
[----:B------:R-:W-:-:S02]  /*c6a0*/  FADD.FTZ R6, R24, R2 ;  /* 0x0000000218067221 */ /* 0x000fc40000010000 */
[----:B------:R-:W-:-:S03]  /*c6b0*/  FADD.FTZ R2, R7, R5 ;  /* 0x0000000507027221 */ /* 0x000fc60000010000 */
[----:B------:R1:W-:Y:S01]  /*c6c0*/  STL [R1+0x10], R6 ;  /* 0x0000100601007387 */ /* 0x0003e20000100800 */
[C---:B------:R-:W-:Y:S03]  /*c6d0*/  HMMA.16816.F32.BF16 R136, R164.reuse, R140, R48 ;  /* 0x0000008ca488723c */ /* 0x040fe60000041830 */
[----:B------:R1:W-:Y:S05]  /*c6e0*/  STL [R1+0x4], R2 ;  /* 0x0000040201007387 */ /* 0x0003ea0000100800 */
[C---:B------:R-:W-:Y:S08]  /*c6f0*/  HMMA.16816.F32.BF16 R144, R164.reuse, R148, R56 ;  /* 0x00000094a490723c */ /* 0x040ff00000041838 */
[C---:B--2---:R-:W-:Y:S08]  /*c700*/  HMMA.16816.F32.BF16 R152, R164.reuse, R156, R44 ;  /* 0x0000009ca498723c */ /* 0x044ff0000004182c */
[C---:B------:R-:W-:Y:S08]  /*c710*/  HMMA.16816.F32.BF16 R140, R164.reuse, R142, R40 ;  /* 0x0000008ea48c723c */ /* 0x040ff00000041828 */
[C---:B------:R-:W-:Y:S08]  /*c720*/  HMMA.16816.F32.BF16 R148, R164.reuse, R150, R52 ;  /* 0x00000096a494723c */ /* 0x040ff00000041834 */
[C---:B------:R-:W-:Y:S08]  /*c730*/  HMMA.16816.F32.BF16 R156, R164.reuse, R158, R20 ;  /* 0x0000009ea49c723c */ /* 0x040ff00000041814 */
[C---:B------:R-:W-:Y:S08]  /*c740*/  HMMA.16816.F32.BF16 R160, R164.reuse, R8, R160 ;  /* 0x00000008a4a0723c */ /* 0x040ff000000418a0 */
[----:B------:R-:W-:Y:S01]  /*c750*/  HMMA.16816.F32.BF16 R164, R164, R10, R12 ;  /* 0x0000000aa4a4723c */ /* 0x000fe2000004180c */
[----:B------:R-:W-:Y:S07]  /*c760*/  @!P0 BRA `(.L_x_878) ;  /* 0x000099b000008947 */ /* 0x000fee0003800000 */
[----:B-1----:R-:W-:Y:S01]  /*c770*/  PLOP3.LUT P0, PT, PT, PT, UP5, 0x80, 0x0 ;  /* 0x000000000000781c */ /* 0x002fe20003f0f058 */
        /* <DEDUP_REMOVED lines=8> */
[----:B------:R-:W-:-:S05]  /*c800*/  IMAD.U32 R5, RZ, RZ, UR4 ;  /* 0x00000004ff057e24 */ /* 0x000fca000f8e00ff */
[----:B------:R-:W-:Y:S01]  /*c810*/  IABS R5, R5 ;  /* 0x0000000500057213 */ /* 0x000fe20000000000 */
[----:B-1----:R-:W1:Y:S03]  /*c820*/  MUFU.RCP R2, R2 ;  /* 0x0000000200027308 */ /* 0x002e660000001000 */
[----:B------:R-:W2:Y:S01]  /*c830*/  R2UR UR8, R5 ;  /* 0x00000000050873c2 */ /* 0x000ea200000e0000 */
        /* <DEDUP_REMOVED lines=9> */
[----:B-1----:R-:W-:Y:S02]  /*c8d0*/  UIMAD.WIDE.U32 UR26, UR29, UR15, URZ ;  /* 0x0000000f1d1a72a5 */ /* 0x002fe4000f8e003f */
        /* <DEDUP_REMOVED lines=43> */
[----:B-1----:R-:W-:-:S05]  /*cb90*/  MOV R7, UR25 ;  /* 0x0000001900077c02 */ /* 0x002fca0008000f00 */
[----:B------:R-:W-:Y:S01]  /*cba0*/  IMAD.U32 R7, RZ, RZ, UR5 ;  /* 0x00000005ff077e24 */ /* 0x000fe2000f8e00ff */
[----:B--2---:R-:W-:Y:S01]  /*cbb0*/  IADD3 R8, -R8, R6, RZ ;  /* 0x0000000608087210 */ /* 0x004fe20007ffe1ff */
[----:B------:R-:W-:-:S03]  /*cbc0*/  IMAD.U32 R6, RZ, RZ, UR24 ;  /* 0x00000018ff067e24 */ /* 0x000fc6000f8e00ff */
[----:B------:R-:W-:Y:S01]  /*cbd0*/  SHF.R.S32.HI R5, RZ, 0x1f, R8 ;  /* 0x0000001fff057819 */ /* 0x000fe20000011408 */
[----:B------:R-:W-:-:S04]  /*cbe0*/  IMAD.WIDE.U32 R6, R8, c[0x0][0x188], R6 ;  /* 0x0000620008067a25 */ /* 0x000fc800078e0006 */
[----:B------:R-:W-:Y:S01]  /*cbf0*/  IMAD R5, R5, c[0x0][0x188], RZ ;  /* 0x0000620005057a24 */ /* 0x000fe200078e02ff */
[----:B------:R-:W-:-:S03]  /*cc00*/  MOV R2, R6 ;  /* 0x0000000600027202 */ /* 0x000fc60000000f00 */
[----:B------:R-:W-:-:S05]  /*cc10*/  IMAD R5, R8, c[0x0][0x18c], R5 ;  /* 0x0000630008057a24 */ /* 0x000fca00078e0205 */
[----:B------:R-:W-:Y:S01]  /*cc20*/  IADD3 R5, R7, R5, RZ ;  /* 0x0000000507057210 */ /* 0x000fe20007ffe0ff */
[----:B------:R-:W-:Y:S05]  /*cc30*/  BRA `(.L_x_880) ;  /* 0x0000004000007947 */ /* 0x000fea0003800000 */
.L_x_879:
[----:B------:R-:W-:-:S04]  /*cc40*/  ULEA UR4, -UR12, URZ, 0x8 ;  /* 0x0000003f0c047291 */ /* 0x000fc8000f8e413f */
[----:B------:R-:W-:Y:S02]  /*cc50*/  USHF.R.S32.HI UR5, URZ, 0x1f, UR4 ;  /* 0x0000001f3f057899 */ /* 0x000fe40008011404 */
[----:B------:R-:W-:-:S04]  /*cc60*/  MOV R2, UR4 ;  /* 0x0000000400027c02 */ /* 0x000fc80008000f00 */
[----:B------:R-:W-:Y:S02]  /*cc70*/  MOV R5, UR5 ;  /* 0x0000000500057c02 */ /* 0x000fe40008000f00 */
.L_x_880:
[----:B------:R-:W2:Y:S04]  /*cc80*/  LDL.LU R6, [R1] ;  /* 0x0000000001067983 */ /* 0x000ea80000300800 */
[----:B------:R-:W3:Y:S01]  /*cc90*/  LDL.64 R8, [R1+0x8] ;  /* 0x0000080001087983 */ /* 0x000ee20000100a00 */
[----:B------:R-:W-:Y:S01]  /*cca0*/  IMAD.U32 R7, RZ, RZ, UR12 ;  /* 0x0000000cff077e24 */ /* 0x000fe2000f8e00ff */
[C---:B------:R-:W-:Y:S01]  /*ccb0*/  LEA R61, P3, R2.reuse, R61, 0x1 ;  /* 0x0000003d023d7211 */ /* 0x040fe200078608ff */
[----:B------:R-:W-:Y:S01]  /*ccc0*/  IMAD.U32 R26, RZ, RZ, UR12 ;  /* 0x0000000cff1a7e24 */ /* 0x000fe2000f8e00ff */
[----:B------:R-:W-:Y:S01]  /*ccd0*/  STL [R1+0x20], R63 ;  /* 0x0000203f01007387 */ /* 0x000fe20000100800 */
[----:B------:R-:W-:Y:S01]  /*cce0*/  IMAD.U32 R29, RZ, RZ, UR12 ;  /* 0x0000000cff1d7e24 */ /* 0x000fe2000f8e00ff */
[----:B------:R-:W-:Y:S01]  /*ccf0*/  LEA.HI.X R62, R2, R62, R5, 0x1, P3 ;  /* 0x0000003e023e7211 */ /* 0x000fe200018f0c05 */
[----:B------:R-:W-:Y:S01]  /*cd00*/  IMAD.U32 R24, RZ, RZ, UR12 ;  /* 0x0000000cff187e24 */ /* 0x000fe2000f8e00ff */
[----:B------:R-:W-:Y:S04]  /*cd10*/  STL [R1+0x1c], R60 ;  /* 0x00001c3c01007387 */ /* 0x000fe80000100800 */
[----:B------:R-:W-:Y:S04]  /*cd20*/  STL [R1+0x18], R36 ;  /* 0x0000182401007387 */ /* 0x000fe80000100800 */
[----:B------:R-:W-:Y:S01]  /*cd30*/  STL [R1+0x14], R3 ;  /* 0x0000140301007387 */ /* 0x000fe20000100800 */
[----:B--2---:R-:W-:-:S02]  /*cd40*/  IMAD.MOV.U32 R58, RZ, RZ, R6 ;  /* 0x000000ffff3a7224 */ /* 0x004fc400078e0006 */
[----:B------:R-:W-:Y:S01]  /*cd50*/  IMAD.U32 R6, RZ, RZ, UR12 ;  /* 0x0000000cff067e24 */ /* 0x000fe2000f8e00ff */
[----:B---3--:R-:W-:Y:S01]  /*cd60*/  ISETP.GE.AND P1, PT, R8, c[0x0][0x220], PT ;  /* 0x0000880008007a0c */ /* 0x008fe20003f26270 */
[----:B------:R-:W-:Y:S02]  /*cd70*/  IMAD.U32 R8, RZ, RZ, UR12 ;  /* 0x0000000cff087e24 */ /* 0x000fe4000f8e00ff */
[----:B------:R-:W-:-:S10]  /*cd80*/  IMAD.U32 R9, RZ, RZ, UR12 ;  /* 0x0000000cff097e24 */ /* 0x000fd4000f8e00ff */
[-C--:B------:R-:W-:Y:S01]  /*cd90*/  @!P1 LEA R56, P0, R6, R96.reuse, 0x5 ;  /* 0x0000006006389211 */ /* 0x080fe200078028ff */
[----:B------:R-:W-:Y:S01]  /*cda0*/  @!P1 IMAD.MOV.U32 R6, RZ, RZ, c[0x0][0x1a4] ;  /* 0x00006900ff069624 */ /* 0x000fe200078e00ff */
[----:B------:R-:W-:Y:S01]  /*cdb0*/  @P1 STS.128 [R242+0xa000], RZ ;  /* 0x00a000fff2001388 */ /* 0x000fe20000000c00 */
[----:B------:R-:W-:Y:S02]  /*cdc0*/  @!P1 IMAD.MOV.U32 R20, RZ, RZ, R96 ;  /* 0x000000ffff149224 */ /* 0x000fe400078e0060 */
[--C-:B------:R-:W-:Y:S01]  /*cdd0*/  @!P1 IMAD.MOV.U32 R21, RZ, RZ, R95.reuse ;  /* 0x000000ffff159224 */ /* 0x100fe200078e005f */
[CC--:B------:R-:W-:Y:S01]  /*cde0*/  @!P1 LEA.HI.X R57, R8.reuse, R95.reuse, R6, 0x5, P0 ;  /* 0x0000005f08399211 */ /* 0x0c0fe200000f2c06 */
[----:B------:R-:W-:Y:S01]  /*cdf0*/  @!P1 IMAD.MOV.U32 R16, RZ, RZ, R96 ;  /* 0x000000ffff109224 */ /* 0x000fe200078e0060 */
[----:B------:R-:W-:Y:S01]  /*ce00*/  @!P1 LEA R54, P0, R7, R96, 0x6 ;  /* 0x0000006007369211 */ /* 0x000fe200078030ff */
[----:B------:R-:W-:Y:S02]  /*ce10*/  @!P1 IMAD.MOV.U32 R17, RZ, RZ, R95 ;  /* 0x000000ffff119224 */ /* 0x000fe400078e005f */
[C---:B------:R-:W-:Y:S01]  /*ce20*/  @!P1 IMAD.WIDE.U32 R20, R8.reuse, 0x60, R20 ;  /* 0x0000006008149825 */ /* 0x040fe200078e0014 */
[----:B------:R-:W-:-:S03]  /*ce30*/  @!P1 LEA.HI.X R55, R8, R95, R6, 0x6, P0 ;  /* 0x0000005f08379211 */ /* 0x000fc600000f3406 */
[----:B------:R-:W-:Y:S01]  /*ce40*/  IMAD.U32 R6, RZ, RZ, UR12 ;  /* 0x0000000cff067e24 */ /* 0x000fe2000f8e00ff */
[----:B------:R-:W-:Y:S01]  /*ce50*/  @!P1 IADD3 R20, P3, R2, R20, RZ ;  /* 0x0000001402149210 */ /* 0x000fe20007f7e0ff */
[----:B------:R-:W-:-:S03]  /*ce60*/  @!P1 IMAD.WIDE.U32 R16, R9, 0x90, R16 ;  /* 0x0000009009109825 */ /* 0x000fc600078e0010 */
[----:B------:R-:W-:Y:S01]  /*ce70*/  @!P1 LEA R53, P0, R6, R96, 0x7 ;  /* 0x0000006006359211 */ /* 0x000fe200078038ff */
[----:B------:R-:W-:Y:S02]  /*ce80*/  @!P1 IMAD.MOV.U32 R6, RZ, RZ, c[0x0][0x1a4] ;  /* 0x00006900ff069624 */ /* 0x000fe400078e00ff */
[----:B------:R-:W-:Y:S02]  /*ce90*/  @!P1 IMAD.MOV.U32 R22, RZ, RZ, R96 ;  /* 0x000000ffff169224 */ /* 0x000fe400078e0060 */
[--C-:B------:R-:W-:Y:S01]  /*cea0*/  @!P1 IMAD.MOV.U32 R23, RZ, RZ, R95.reuse ;  /* 0x000000ffff179224 */ /* 0x100fe200078e005f */
[----:B------:R-:W-:Y:S01]  /*ceb0*/  @!P1 LEA.HI.X R52, R8, R95, R6, 0x7, P0 ;  /* 0x0000005f08349211 */ /* 0x000fe200000f3c06 */
[--C-:B------:R-:W-:Y:S01]  /*cec0*/  @!P1 IMAD.MOV.U32 R18, RZ, RZ, R96.reuse ;  /* 0x000000ffff129224 */ /* 0x100fe200078e0060 */
[--C-:B------:R-:W-:Y:S01]  /*ced0*/  @!P1 IADD3 R28, P2, P0, R2, UR14, R96.reuse ;  /* 0x0000000e021c9c10 */ /* 0x100fe2000f85e060 */
[--C-:B------:R-:W-:Y:S02]  /*cee0*/  @!P1 IMAD.MOV.U32 R19, RZ, RZ, R95.reuse ;  /* 0x000000ffff139224 */ /* 0x100fe400078e005f */
[----:B------:R-:W-:Y:S01]  /*cef0*/  IMAD.U32 R6, RZ, RZ, UR12 ;  /* 0x0000000cff067e24 */ /* 0x000fe2000f8e00ff */
[--C-:B------:R-:W-:Y:S01]  /*cf00*/  @!P1 IADD3.X R33, R5, UR13, R95.reuse, P2, P0 ;  /* 0x0000000d05219c10 */ /* 0x100fe200097e045f */
[----:B------:R-:W-:Y:S01]  /*cf10*/  @!P1 IMAD.MOV.U32 R14, RZ, RZ, R96 ;  /* 0x000000ffff0e9224 */ /* 0x000fe200078e0060 */
[----:B------:R-:W-:Y:S01]  /*cf20*/  @!P1 LEA R34, P2, R28, c[0x0][0x170], 0x1 ;  /* 0x00005c001c229a11 */ /* 0x000fe200078408ff */
[----:B------:R-:W-:-:S02]  /*cf30*/  @!P1 IMAD.MOV.U32 R15, RZ, RZ, R95 ;  /* 0x000000ffff0f9224 */ /* 0x000fc400078e005f */
[--C-:B------:R-:W-:Y:S01]  /*cf40*/  @!P1 IMAD.MOV.U32 R12, RZ, RZ, R96.reuse ;  /* 0x000000ffff0c9224 */ /* 0x100fe200078e0060 */
[----:B------:R-:W-:Y:S01]  /*cf50*/  @!P1 LEA.HI.X R35, R28, c[0x0][0x174], R33, 0x1, P2 ;  /* 0x00005d001c239a11 */ /* 0x000fe200010f0c21 */
[--C-:B------:R-:W-:Y:S02]  /*cf60*/  @!P1 IMAD.MOV.U32 R13, RZ, RZ, R95.reuse ;  /* 0x000000ffff0d9224 */ /* 0x100fe400078e005f */
[--C-:B------:R-:W-:Y:S02]  /*cf70*/  @!P1 IMAD.MOV.U32 R10, RZ, RZ, R96.reuse ;  /* 0x000000ffff0a9224 */ /* 0x100fe400078e0060 */
[--C-:B------:R-:W-:Y:S02]  /*cf80*/  @!P1 IMAD.MOV.U32 R11, RZ, RZ, R95.reuse ;  /* 0x000000ffff0b9224 */ /* 0x100fe400078e005f */
[----:B------:R-:W-:Y:S02]  /*cf90*/  @!P1 IMAD.MOV.U32 R8, RZ, RZ, R96 ;  /* 0x000000ffff089224 */ /* 0x000fe400078e0060 */
[----:B------:R-:W-:-:S02]  /*cfa0*/  @!P1 IMAD.MOV.U32 R9, RZ, RZ, R95 ;  /* 0x000000ffff099224 */ /* 0x000fc400078e005f */
[----:B------:R-:W-:-:S04]  /*cfb0*/  @!P1 IMAD.WIDE.U32 R22, R7, 0x50, R22 ;  /* 0x0000005007169825 */ /* 0x000fc800078e0016 */
[----:B------:R-:W-:-:S04]  /*cfc0*/  @!P1 IMAD.WIDE.U32 R18, R7, 0x70, R18 ;  /* 0x0000007007129825 */ /* 0x000fc800078e0012 */
[----:B------:R-:W-:Y:S01]  /*cfd0*/  @!P1 IMAD.WIDE.U32 R14, R6, 0xa0, R14 ;  /* 0x000000a0060e9825 */ /* 0x000fe200078e000e */
[----:B------:R-:W-:-:S03]  /*cfe0*/  @!P1 IADD3 R39, P2, R2, R18, RZ ;  /* 0x0000001202279210 */ /* 0x000fc60007f5e0ff */
[----:B------:R-:W-:-:S04]  /*cff0*/  @!P1 IMAD.WIDE.U32 R12, R7, 0xb0, R12 ;  /* 0x000000b0070c9825 */ /* 0x000fc800078e000c */
[----:B------:R-:W-:-:S04]  /*d000*/  @!P1 IMAD.WIDE.U32 R10, R6, 0xc0, R10 ;  /* 0x000000c0060a9825 */ /* 0x000fc800078e000a */
[----:B------:R-:W-:-:S04]  /*d010*/  @!P1 IMAD.WIDE.U32 R8, R7, 0xd0, R8 ;  /* 0x000000d007089825 */ /* 0x000fc800078e0008 */
[----:B------:R-:W-:Y:S02]  /*d020*/  @!P1 IMAD.MOV.U32 R6, RZ, RZ, R96 ;  /* 0x000000ffff069224 */ /* 0x000fe400078e0060 */
[--C-:B------:R-:W-:Y:S02]  /*d030*/  @!P1 IMAD.MOV.U32 R7, RZ, RZ, R95.reuse ;  /* 0x000000ffff079224 */ /* 0x100fe400078e005f */
[----:B------:R-:W-:Y:S02]  /*d040*/  @!P1 IMAD.MOV.U32 R27, RZ, RZ, R95 ;  /* 0x000000ffff1b9224 */ /* 0x000fe400078e005f */
[----:B------:R-:W-:-:S04]  /*d050*/  @!P1 IMAD.WIDE.U32 R6, R26, 0xe0, R6 ;  /* 0x000000e01a069825 */ /* 0x000fc800078e0006 */
[--C-:B------:R-:W-:Y:S02]  /*d060*/  @!P1 IMAD.MOV.U32 R26, RZ, RZ, R96.reuse ;  /* 0x000000ffff1a9224 */ /* 0x100fe400078e0060 */
[----:B------:R-:W-:Y:S02]  /*d070*/  @!P1 IMAD.MOV.U32 R94, RZ, RZ, R96 ;  /* 0x000000ffff5e9224 */ /* 0x000fe400078e0060 */
[----:B------:R-:W-:-:S04]  /*d080*/  @!P1 IMAD.WIDE.U32 R26, R29, 0xf0, R26 ;  /* 0x000000f01d1a9825 */ /* 0x000fc800078e001a */
[----:B------:R-:W-:-:S04]  /*d090*/  @!P1 IMAD.WIDE.U32 R24, R24, 0x30, R94 ;  /* 0x0000003018189825 */ /* 0x000fc800078e005e */
[----:B------:R-:W-:Y:S01]  /*d0a0*/  @!P1 IMAD.MOV.U32 R29, RZ, RZ, c[0x0][0x1a4] ;  /* 0x00006900ff1d9624 */ /* 0x000fe200078e00ff */
[----:B------:R-:W-:Y:S01]  /*d0b0*/  @!P1 IADD3 R41, P0, R2, R24, RZ ;  /* 0x0000001802299210 */ /* 0x000fe20007f1e0ff */
[----:B------:R-:W-:Y:S02]  /*d0c0*/  @!P1 IMAD.MOV.U32 R32, RZ, RZ, c[0x0][0x1a4] ;  /* 0x00006900ff209624 */ /* 0x000fe400078e00ff */
[----:B------:R-:W-:Y:S02]  /*d0d0*/  @!P1 IMAD R29, R29, 0x30, RZ ;  /* 0x000000301d1d9824 */ /* 0x000fe400078e02ff */
[----:B------:R-:W-:Y:S02]  /*d0e0*/  @!P1 IMAD.MOV.U32 R24, RZ, RZ, c[0x0][0x1a4] ;  /* 0x00006900ff189624 */ /* 0x000fe400078e00ff */
[----:B------:R-:W-:Y:S01]  /*d0f0*/  @!P1 IMAD.MOV.U32 R28, RZ, RZ, c[0x0][0x1a4] ;  /* 0x00006900ff1c9624 */ /* 0x000fe200078e00ff */
[----:B------:R-:W-:Y:S01]  /*d100*/  @!P1 IADD3.X R51, R5, R25, R29, P0, !PT ;  /* 0x0000001905339210 */ /* 0x000fe200007fe41d */
[----:B------:R-:W-:Y:S01]  /*d110*/  @!P1 IMAD R29, R32, 0x50, RZ ;  /* 0x00000050201d9824 */ /* 0x000fe200078e02ff */
[----:B------:R-:W-:Y:S01]  /*d120*/  @!P1 IADD3 R25, P0, R2, R22, RZ ;  /* 0x0000001602199210 */ /* 0x000fe20007f1e0ff */
[----:B------:R-:W-:-:S02]  /*d130*/  @!P1 IMAD.MOV.U32 R22, RZ, RZ, c[0x0][0x1a4] ;  /* 0x00006900ff169624 */ /* 0x000fc400078e00ff */
[----:B------:R-:W-:Y:S01]  /*d140*/  @!P1 IMAD R24, R24, 0x70, RZ ;  /* 0x0000007018189824 */ /* 0x000fe200078e02ff */
[C---:B------:R-:W-:Y:S01]  /*d150*/  @!P1 IADD3.X R50, R5.reuse, R23, R29, P0, !PT ;  /* 0x0000001705329210 */ /* 0x040fe200007fe41d */
[----:B------:R-:W-:Y:S01]  /*d160*/  @!P1 IMAD R22, R22, 0x90, RZ ;  /* 0x0000009016169824 */ /* 0x000fe200078e02ff */
[----:B------:R-:W-:Y:S01]  /*d170*/  @!P1 IADD3 R40, P0, R2, R16, RZ ;  /* 0x0000001002289210 */ /* 0x000fe20007f1e0ff */
[----:B------:R-:W-:Y:S01]  /*d180*/  @!P1 IMAD.MOV.U32 R23, RZ, RZ, c[0x0][0x1a4] ;  /* 0x00006900ff179624 */ /* 0x000fe200078e00ff */
[C---:B------:R-:W-:Y:S01]  /*d190*/  @!P1 IADD3.X R49, R5.reuse, R19, R24, P2, !PT ;  /* 0x0000001305319210 */ /* 0x040fe200017fe418 */
[----:B------:R-:W-:Y:S01]  /*d1a0*/  @!P1 IMAD R28, R28, 0x60, RZ ;  /* 0x000000601c1c9824 */ /* 0x000fe200078e02ff */
[----:B------:R-:W-:Y:S01]  /*d1b0*/  @!P1 IADD3.X R48, R5, R17, R22, P0, !PT ;  /* 0x0000001105309210 */ /* 0x000fe200007fe416 */
[----:B------:R-:W-:Y:S01]  /*d1c0*/  @!P1 IMAD.MOV.U32 R18, RZ, RZ, c[0x0][0x1a4] ;  /* 0x00006900ff129624 */ /* 0x000fe200078e00ff */
[----:B------:R-:W-:Y:S01]  /*d1d0*/  @!P1 IADD3 R17, P2, R2, R14, RZ ;  /* 0x0000000e02119210 */ /* 0x000fe20007f5e0ff */
[----:B------:R-:W-:Y:S01]  /*d1e0*/  @!P1 IMAD R16, R23, 0xa0, RZ ;  /* 0x000000a017109824 */ /* 0x000fe200078e02ff */
[C---:B------:R-:W-:Y:S01]  /*d1f0*/  @!P1 IADD3.X R47, R5.reuse, R28, R21, P3, !PT ;  /* 0x0000001c052f9210 */ /* 0x040fe20001ffe415 */
[----:B------:R-:W-:Y:S01]  /*d200*/  @!P1 IMAD R18, R18, 0xb0, RZ ;  /* 0x000000b012129824 */ /* 0x000fe200078e02ff */
[C---:B------:R-:W-:Y:S01]  /*d210*/  @!P1 IADD3 R12, P0, R2.reuse, R12, RZ ;  /* 0x0000000c020c9210 */ /* 0x040fe20007f1e0ff */
[----:B------:R-:W-:Y:S01]  /*d220*/  @!P1 IMAD.MOV.U32 R19, RZ, RZ, c[0x0][0x1a4] ;  /* 0x00006900ff139624 */ /* 0x000fe200078e00ff */
[C---:B------:R-:W-:Y:S01]  /*d230*/  @!P1 IADD3.X R46, R5.reuse, R16, R15, P2, !PT ;  /* 0x00000010052e9210 */ /* 0x040fe200017fe40f */
[----:B------:R-:W-:Y:S01]  /*d240*/  @!P1 IMAD.MOV.U32 R21, RZ, RZ, c[0x0][0x1a4] ;  /* 0x00006900ff159624 */ /* 0x000fe200078e00ff */
[----:B------:R-:W-:Y:S01]  /*d250*/  @!P1 IADD3.X R44, R5, R13, R18, P0, !PT ;  /* 0x0000000d052c9210 */ /* 0x000fe200007fe412 */
[----:B------:R-:W-:Y:S01]  /*d260*/  @!P1 IMAD.MOV.U32 R14, RZ, RZ, c[0x0][0x1a4] ;  /* 0x00006900ff0e9624 */ /* 0x000fe200078e00ff */
[C---:B------:R-:W-:Y:S01]  /*d270*/  @!P1 IADD3 R13, P3, R2.reuse, R10, RZ ;  /* 0x0000000a020d9210 */ /* 0x040fe20007f7e0ff */
[----:B------:R-:W-:Y:S01]  /*d280*/  @!P1 IMAD R15, R19, 0xc0, RZ ;  /* 0x000000c0130f9824 */ /* 0x000fe200078e02ff */
[C---:B------:R-:W-:Y:S01]  /*d290*/  @!P1 IADD3 R37, P2, R2.reuse, R8, RZ ;  /* 0x0000000802259210 */ /* 0x040fe20007f5e0ff */
[----:B------:R-:W-:Y:S01]  /*d2a0*/  @!P1 IMAD R16, R21, 0xd0, RZ ;  /* 0x000000d015109824 */ /* 0x000fe200078e02ff */
[----:B------:R-:W-:Y:S01]  /*d2b0*/  @!P1 IADD3 R38, P0, R2, R6, RZ ;  /* 0x0000000602269210 */ /* 0x000fe20007f1e0ff */
[----:B------:R-:W-:Y:S01]  /*d2c0*/  @!P1 IMAD R14, R14, 0xe0, RZ ;  /* 0x000000e00e0e9824 */ /* 0x000fe200078e02ff */
[C---:B------:R-:W-:Y:S01]  /*d2d0*/  @!P1 IADD3.X R45, R5.reuse, R15, R11, P3, !PT ;  /* 0x0000000f052d9210 */ /* 0x040fe20001ffe40b */
[----:B------:R-:W-:Y:S01]  /*d2e0*/  @!P1 IMAD.MOV.U32 R30, RZ, RZ, R61 ;  /* 0x000000ffff1e9224 */ /* 0x000fe200078e003d */
[C---:B------:R-:W-:Y:S01]  /*d2f0*/  @!P1 IADD3.X R43, R5.reuse, R9, R16, P2, !PT ;  /* 0x00000009052b9210 */ /* 0x040fe200017fe410 */
[----:B------:R-:W-:Y:S01]  /*d300*/  @!P1 IMAD.MOV.U32 R31, RZ, RZ, R62 ;  /* 0x000000ffff1f9224 */ /* 0x000fe200078e003e */
[----:B------:R-:W-:Y:S01]  /*d310*/  @!P1 IADD3.X R42, R5, R14, R7, P0, !PT ;  /* 0x0000000e052a9210 */ /* 0x000fe200007fe407 */
[----:B------:R-:W-:Y:S01]  /*d320*/  @!P1 IMAD.MOV.U32 R9, RZ, RZ, c[0x0][0x1a4] ;  /* 0x00006900ff099624 */ /* 0x000fe200078e00ff */
[----:B------:R-:W-:-:S02]  /*d330*/  @!P1 IADD3 R6, P3, R2, R56, RZ ;  /* 0x0000003802069210 */ /* 0x000fc40007f7e0ff */
[C---:B------:R-:W-:Y:S01]  /*d340*/  @!P1 IADD3 R7, P2, R2.reuse, R54, RZ ;  /* 0x0000003602079210 */ /* 0x040fe20007f5e0ff */
[----:B------:R-:W-:Y:S01]  /*d350*/  @!PT LDS RZ, [RZ] ;  /* 0x00000000fffff984 */ /* 0x000fe20000000800 */
[----:B------:R-:W-:Y:S01]  /*d360*/  @!PT LDS RZ, [RZ] ;  /* 0x00000000fffff984 */ /* 0x000fe20000000800 */
[----:B------:R-:W-:Y:S01]  /*d370*/  @!PT LDS RZ, [RZ] ;  /* 0x00000000fffff984 */ /* 0x000fe20000000800 */
[----:B------:R1:W-:Y:S01]  /*d380*/  @!P1 LDGSTS.E.BYPASS.LTC128B.128 [R242+0xa000], [R30.64] ;  /* 0x0a0000001ef29fae */ /* 0x0003e2000b901d54 */
[----:B------:R-:W-:Y:S01]  /*d390*/  @!P1 IADD3 R8, P0, R2, R53, RZ ;  /* 0x0000003502089210 */ /* 0x000fe20007f1e0ff */
[C---:B------:R-:W-:Y:S01]  /*d3a0*/  @!P1 IMAD.X R10, R5.reuse, 0x1, R57, P3 ;  /* 0x00000001050a9824 */ /* 0x040fe200018e0639 */
[----:B------:R-:W-:Y:S01]  /*d3b0*/  @!P1 LEA R32, P4, R6, c[0x0][0x170], 0x1 ;  /* 0x00005c0006209a11 */ /* 0x000fe200078808ff */
[----:B------:R-:W-:Y:S01]  /*d3c0*/  @!P1 IMAD.X R11, R5, 0x1, R55, P2 ;  /* 0x00000001050b9824 */ /* 0x000fe200010e0637 */
[----:B------:R-:W-:Y:S01]  /*d3d0*/  @!P1 LEA R28, P2, R8, c[0x0][0x170], 0x1 ;  /* 0x00005c00081c9a11 */ /* 0x000fe200078408ff */
[----:B------:R-:W-:Y:S01]  /*d3e0*/  @!P1 IMAD R9, R9, 0xf0, RZ ;  /* 0x000000f009099824 */ /* 0x000fe200078e02ff */
[----:B------:R-:W-:Y:S01]  /*d3f0*/  @!P1 LEA.HI.X R33, R6, c[0x0][0x174], R10, 0x1, P4 ;  /* 0x00005d0006219a11 */ /* 0x000fe200020f0c0a */
[C---:B------:R-:W-:Y:S01]  /*d400*/  @!P1 IMAD.X R14, R5.reuse, 0x1, R52, P0 ;  /* 0x00000001050e9824 */ /* 0x040fe200000e0634 */
[----:B------:R-:W-:Y:S01]  /*d410*/  @!P1 IADD3 R2, P0, R2, R26, RZ ;  /* 0x0000001a02029210 */ /* 0x000fe20007f1e0ff */
[----:B------:R-:W-:Y:S03]  /*d420*/  @P1 STS.128 [R242+0xa800], RZ ;  /* 0x00a800fff2001388 */ /* 0x000fe60000000c00 */
[----:B------:R-:W-:Y:S01]  /*d430*/  @!P1 IADD3.X R5, R5, R27, R9, P0, !PT ;  /* 0x0000001b05059210 */ /* 0x000fe200007fe409 */
[----:B------:R-:W-:Y:S01]  /*d440*/  @!PT LDS RZ, [RZ] ;  /* 0x00000000fffff984 */ /* 0x000fe20000000800 */
[----:B------:R-:W-:Y:S01]  /*d450*/  @!PT LDS RZ, [RZ] ;  /* 0x00000000fffff984 */ /* 0x000fe20000000800 */
[----:B------:R-:W-:Y:S01]  /*d460*/  @!PT LDS RZ, [RZ] ;  /* 0x00000000fffff984 */ /* 0x000fe20000000800 */
[----:B------:R2:W-:Y:S01]  /*d470*/  @!P1 LDGSTS.E.BYPASS.LTC128B.128 [R242+0xa800], [R34.64] ;  /* 0x0a80000022f29fae */ /* 0x0005e2000b901d54 */
[----:B------:R-:W-:-:S02]  /*d480*/  @!P1 LEA.HI.X R29, R8, c[0x0][0x174], R14, 0x1, P2 ;  /* 0x00005d00081d9a11 */ /* 0x000fc400010f0c0e */
[C---:B------:R-:W-:Y:S01]  /*d490*/  @!P1 LEA R22, P0, R20.reuse, c[0x0][0x170], 0x1 ;  /* 0x00005c0014169a11 */ /* 0x040fe200078008ff */
[----:B------:R-:W-:Y:S01]  /*d4a0*/  @P1 STS.128 [R242+0xb000], RZ ;  /* 0x00b000fff2001388 */ /* 0x000fe20000000c00 */
[C---:B------:R-:W-:Y:S02]  /*d4b0*/  @!P1 LEA R24, P2, R25.reuse, c[0x0][0x170], 0x1 ;  /* 0x00005c0019189a11 */ /* 0x040fe400078408ff */
[----:B------:R-:W-:Y:S01]  /*d4c0*/  @!P1 LEA.HI.X R23, R20, c[0x0][0x174], R47, 0x1, P0 ;  /* 0x00005d0014179a11 */ /* 0x000fe200000f0c2f */
[----:B------:R-:W-:Y:S01]  /*d4d0*/  @!PT LDS RZ, [RZ] ;  /* 0x00000000fffff984 */ /* 0x000fe20000000800 */
[----:B------:R-:W-:Y:S01]  /*d4e0*/  @!PT LDS RZ, [RZ] ;  /* 0x00000000fffff984 */ /* 0x000fe20000000800 */
[----:B------:R-:W-:Y:S01]  /*d4f0*/  @!PT LDS RZ, [RZ] ;  /* 0x00000000fffff984 */ /* 0x000fe20000000800 */
[----:B------:R2:W-:Y:S01]  /*d500*/  @!P1 LDGSTS.E.BYPASS.LTC128B.128 [R242+0xb000], [R32.64] ;  /* 0x0b00000020f29fae */ /* 0x0005e2000b901d54 */
[----:B------:R-:W-:Y:S02]  /*d510*/  @!P1 LEA.HI.X R25, R25, c[0x0][0x174], R50, 0x1, P2 ;  /* 0x00005d0019199a11 */ /* 0x000fe400010f0c32 */
[----:B------:R-:W-:Y:S01]  /*d520*/  @!P1 LEA R20, P4, R39, c[0x0][0x170], 0x1 ;  /* 0x00005c0027149a11 */ /* 0x000fe200078808ff */
[----:B------:R-:W-:Y:S01]  /*d530*/  @P1 STS.128 [R242+0xb800], RZ ;  /* 0x00b800fff2001388 */ /* 0x000fe20000000c00 */
[----:B-1----:R-:W-:-:S02]  /*d540*/  @!P1 LEA R30, P3, R7, c[0x0][0x170], 0x1 ;  /* 0x00005c00071e9a11 */ /* 0x002fc400078608ff */
[----:B------:R-:W-:Y:S02]  /*d550*/  @!P1 LEA.HI.X R21, R39, c[0x0][0x174], R49, 0x1, P4 ;  /* 0x00005d0027159a11 */ /* 0x000fe400020f0c31 */
[----:B------:R-:W-:Y:S02]  /*d560*/  @!P1 LEA.HI.X R31, R7, c[0x0][0x174], R11, 0x1, P3 ;  /* 0x00005d00071f9a11 */ /* 0x000fe400018f0c0b */
[C---:B------:R-:W-:Y:S02]  /*d570*/  @!P1 LEA R26, P3, R41.reuse, c[0x0][0x170], 0x1 ;  /* 0x00005c00291a9a11 */ /* 0x040fe400078608ff */
[----:B------:R-:W-:Y:S02]  /*d580*/  @!P1 LEA R14, P0, R12, c[0x0][0x170], 0x1 ;  /* 0x00005c000c0e9a11 */ /* 0x000fe400078008ff */
[----:B------:R-:W-:Y:S02]  /*d590*/  @!P1 LEA.HI.X R27, R41, c[0x0][0x174], R51, 0x1, P3 ;  /* 0x00005d00291b9a11 */ /* 0x000fe400018f0c33 */
[----:B------:R-:W-:-:S02]  /*d5a0*/  @!P1 LEA R18, P3, R40, c[0x0][0x170], 0x1 ;  /* 0x00005c0028129a11 */ /* 0x000fc400078608ff */
[C---:B------:R-:W-:Y:S01]  /*d5b0*/  @!P1 LEA R16, P2, R17.reuse, c[0x0][0x170], 0x1 ;  /* 0x00005c0011109a11 */ /* 0x040fe200078408ff */
[----:B------:R-:W-:Y:S01]  /*d5c0*/  @!PT LDS RZ, [RZ] ;  /* 0x00000000fffff984 */ /* 0x000fe20000000800 */
[----:B------:R-:W-:Y:S01]  /*d5d0*/  @!PT LDS RZ, [RZ] ;  /* 0x00000000fffff984 */ /* 0x000fe20000000800 */
[----:B------:R-:W-:Y:S01]  /*d5e0*/  @!PT LDS RZ, [RZ] ;  /* 0x00000000fffff984 */ /* 0x000fe20000000800 */
[----:B------:R1:W-:Y:S01]  /*d5f0*/  @!P1 LDGSTS.E.BYPASS.LTC128B.128 [R242+0xb800], [R26.64] ;  /* 0x0b8000001af29fae */ /* 0x0003e2000b901d54 */
[----:B------:R-:W-:Y:S02]  /*d600*/  @!P1 LEA.HI.X R19, R40, c[0x0][0x174], R48, 0x1, P3 ;  /* 0x00005d0028139a11 */ /* 0x000fe400018f0c30 */
[----:B------:R-:W-:Y:S01]  /*d610*/  @!P1 LEA.HI.X R15, R12, c[0x0][0x174], R44, 0x1, P0 ;  /* 0x00005d000c0f9a11 */ /* 0x000fe200000f0c2c */
[----:B------:R-:W-:Y:S01]  /*d620*/  @P1 STS.128 [R242+0xc000], RZ ;  /* 0x00c000fff2001388 */ /* 0x000fe20000000c00 */
[----:B------:R-:W-:Y:S02]  /*d630*/  @!P1 LEA.HI.X R17, R17, c[0x0][0x174], R46, 0x1, P2 ;  /* 0x00005d0011119a11 */ /* 0x000fe400010f0c2e */
[----:B------:R-:W-:Y:S01]  /*d640*/  @!P1 LEA R12, P4, R13, c[0x0][0x170], 0x1 ;  /* 0x00005c000d0c9a11 */ /* 0x000fe200078808ff */
[----:B------:R-:W-:Y:S01]  /*d650*/  @!PT LDS RZ, [RZ] ;  /* 0x00000000fffff984 */ /* 0x000fe20000000800 */
[----:B------:R-:W-:Y:S01]  /*d660*/  @!PT LDS RZ, [RZ] ;  /* 0x00000000fffff984 */ /* 0x000fe20000000800 */
[----:B------:R-:W-:Y:S01]  /*d670*/  @!PT LDS RZ, [RZ] ;  /* 0x00000000fffff984 */ /* 0x000fe20000000800 */
[----:B------:R3:W-:Y:S01]  /*d680*/  @!P1 LDGSTS.E.BYPASS.LTC128B.128 [R242+0xc000], [R30.64] ;  /* 0x0c0000001ef29fae */ /* 0x0007e2000b901d54 */
[----:B------:R-:W-:-:S02]  /*d690*/  @!P1 LEA R10, P3, R37, c[0x0][0x170], 0x1 ;  /* 0x00005c00250a9a11 */ /* 0x000fc400078608ff */
        /* <DEDUP_REMOVED lines=8> */
[----:B------:R-:W-:Y:S02]  /*d720*/  @!P1 LEA.HI.X R11, R37, c[0x0][0x174], R43, 0x1, P3 ;  /* 0x00005d00250b9a11 */ /* 0x000fe400018f0c2b */
[----:B------:R-:W-:Y:S01]  /*d730*/  @!P1 LEA.HI.X R9, R38, c[0x0][0x174], R42, 0x1, P2 ;  /* 0x00005d0026099a11 */ /* 0x000fe200010f0c2a */
[----:B------:R-:W-:Y:S01]  /*d740*/  @P1 STS.128 [R242+0xd000], RZ ;  /* 0x00d000fff2001388 */ /* 0x000fe20000000c00 */
[----:B------:R-:W-:-:S02]  /*d750*/  @!P1 LEA.HI.X R7, R2, c[0x0][0x174], R5, 0x1, P0 ;  /* 0x00005d0002079a11 */ /* 0x000fc400000f0c05 */
[----:B------:R-:W-:Y:S01]  /*d760*/  IADD3 R2, R229, 0x800, RZ ;  /* 0x00000800e5027810 */ /* 0x000fe20007ffe0ff */
        /* <DEDUP_REMOVED lines=49> */
[----:B----4-:R-:W-:Y:S04]  /*da80*/  LDSM.16.M88.4 R20, [R230] ;  /* 0x00000000e614783b */ /* 0x010fe80000000200 */
[----:B-1----:R-:W-:Y:S04]  /*da90*/  LDSM.16.M88.4 R16, [R58] ;  /* 0x000000003a10783b */ /* 0x002fe80000000200 */
[----:B------:R-:W-:Y:S04]  /*daa0*/  LDSM.16.M88.4 R40, [R228+0x2000] ;  /* 0x00200000e428783b */ /* 0x000fe80000000200 */
[----:B---3--:R-:W1:Y:S04]  /*dab0*/  LDSM.16.M88.4 R28, [R134+0x4800] ;  /* 0x00480000861c783b */ /* 0x008e680000000200 */
[----:B--2---:R-:W2:Y:S04]  /*dac0*/  LDSM.16.M88.4 R8, [R134+0x2000] ;  /* 0x002000008608783b */ /* 0x004ea80000000200 */
[----:B------:R-:W3:Y:S04]  /*dad0*/  LDSM.16.M88.4 R56, [R134+0x2800] ;  /* 0x002800008638783b */ /* 0x000ee80000000200 */
[----:B------:R-:W4:Y:S04]  /*dae0*/  LDSM.16.M88.4 R52, [R134+0x3000] ;  /* 0x003000008634783b */ /* 0x000f280000000200 */
[----:B------:R-:W3:Y:S04]  /*daf0*/  LDSM.16.M88.4 R48, [R134+0x3800] ;  /* 0x003800008630783b */ /* 0x000ee80000000200 */
[----:B------:R-:W3:Y:S04]  /*db00*/  LDSM.16.M88.4 R32, [R134+0x4000] ;  /* 0x004000008620783b */ /* 0x000ee80000000200 */
[----:B------:R-:W-:Y:S04]  /*db10*/  LDSM.16.M88.4 R12, [R232] ;  /* 0x00000000e80c783b */ /* 0x000fe80000000200 */
[----:B------:R-:W-:Y:S04]  /*db20*/  LDSM.16.M88.4 R72, [R229] ;  /* 0x00000000e548783b */ /* 0x000fe80000000200 */
[----:B------:R-:W-:Y:S04]  /*db30*/  LDSM.16.M88.4 R68, [R134+0x5800] ;  /* 0x005800008644783b */ /* 0x000fe80000000200 */
[----:B------:R-:W-:Y:S01]  /*db40*/  LDSM.16.M88.4 R64, [R134+0x6000] ;  /* 0x006000008640783b */ /* 0x000fe20000000200 */
[----:B-1----:R-:W-:Y:S03]  /*db50*/  HMMA.16816.F32.BF16 R120, R20, R28, RZ ;  /* 0x0000001c1478723c */ /* 0x002fe600000418ff */
[----:B------:R-:W-:Y:S01]  /*db60*/  LDSM.16.M88.4 R80, [R228+0x3800] ;  /* 0x00380000e450783b */ /* 0x000fe20000000200 */
[----:B------:R-:W-:-:S03]  /*db70*/  USHF.L.U32 UR4, UR17, 0x8, URZ ;  /* 0x0000000811047899 */ /* 0x000fc6000800063f */
[----:B------:R-:W0:Y:S01]  /*db80*/  LDGDEPBAR ;  /* 0x00000000000079af */ /* 0x000e220000000000 */
[C---:B--2---:R-:W-:Y:S08]  /*db90*/  HMMA.16816.F32.BF16 R24, R20.reuse, R8, RZ ;  /* 0x000000081418723c */ /* 0x044ff000000418ff */
[C---:B------:R-:W-:Y:S08]  /*dba0*/  HMMA.16816.F32.BF16 R44, R20.reuse, R10, RZ ;  /* 0x0000000a142c723c */ /* 0x040ff000000418ff */
[----:B------:R-:W-:Y:S01]  /*dbb0*/  HMMA.16816.F32.BF16 R124, R20, R30, RZ ;  /* 0x0000001e147c723c */ /* 0x000fe200000418ff */
[----:B------:R-:W-:Y:S07]  /*dbc0*/  LDSM.16.M88.4 R28, [R134+0x9000] ;  /* 0x00900000861c783b */ /* 0x000fee0000000200 */
[C---:B------:R-:W-:Y:S01]  /*dbd0*/  HMMA.16816.F32.BF16 R8, R16.reuse, R40, R24 ;  /* 0x000000281008723c */ /* 0x040fe20000041818 */
[----:B------:R-:W1:Y:S07]  /*dbe0*/  LDSM.16.M88.4 R24, [R134+0x5000] ;  /* 0x005000008618783b */ /* 0x000e6e0000000200 */
[----:B------:R-:W-:Y:S01]  /*dbf0*/  HMMA.16816.F32.BF16 R84, R16, R42, R44 ;  /* 0x0000002a1054723c */ /* 0x000fe2000004182c */
[----:B------:R-:W-:Y:S04]  /*dc00*/  LDSM.16.M88.4 R40, [R134+0x8000] ;  /* 0x008000008628783b */ /* 0x000fe80000000200 */
[----:B------:R-:W-:Y:S03]  /*dc10*/  LDSM.16.M88.4 R44, [R228+0x2800] ;  /* 0x00280000e42c783b */ /* 0x000fe60000000200 */
[C---:B---3--:R-:W-:Y:S08]  /*dc20*/  HMMA.16816.F32.BF16 R76, R20.reuse, R56, RZ ;  /* 0x00000038144c723c */ /* 0x048ff000000418ff */
[C---:B------:R-:W-:Y:S01]  /*dc30*/  HMMA.16816.F32.BF16 R92, R20.reuse, R58, RZ ;  /* 0x0000003a145c723c */ /* 0x040fe200000418ff */
[----:B------:R-:W2:Y:S07]  /*dc40*/  LDSM.16.M88.4 R56, [R134+0x6800] ;  /* 0x006800008638783b */ /* 0x000eae0000000200 */
[C---:B----4-:R-:W-:Y:S08]  /*dc50*/  HMMA.16816.F32.BF16 R96, R20.reuse, R52, RZ ;  /* 0x000000341460723c */ /* 0x050ff000000418ff */
[C---:B------:R-:W-:Y:S01]  /*dc60*/  HMMA.16816.F32.BF16 R100, R20.reuse, R54, RZ ;  /* 0x000000361464723c */ /* 0x040fe200000418ff */
[----:B------:R-:W3:Y:S07]  /*dc70*/  LDSM.16.M88.4 R52, [R134+0x7000] ;  /* 0x007000008634783b */ /* 0x000eee0000000200 */
[C---:B------:R-:W-:Y:S08]  /*dc80*/  HMMA.16816.F32.BF16 R104, R20.reuse, R48, RZ ;  /* 0x000000301468723c */ /* 0x040ff000000418ff */
[C---:B------:R-:W-:Y:S01]  /*dc90*/  HMMA.16816.F32.BF16 R108, R20.reuse, R50, RZ ;  /* 0x00000032146c723c */ /* 0x040fe200000418ff */
[----:B------:R-:W4:Y:S07]  /*dca0*/  LDSM.16.M88.4 R48, [R134+0x7800] ;  /* 0x007800008630783b */ /* 0x000f2e0000000200 */
[C---:B------:R-:W-:Y:S08]  /*dcb0*/  HMMA.16816.F32.BF16 R112, R20.reuse, R32, RZ ;  /* 0x000000201470723c */ /* 0x040ff000000418ff */
[C---:B------:R-:W-:Y:S01]  /*dcc0*/  HMMA.16816.F32.BF16 R116, R20.reuse, R34, RZ ;  /* 0x000000221474723c */ /* 0x040fe200000418ff */
[----:B------:R-:W2:Y:S07]  /*dcd0*/  LDSM.16.M88.4 R32, [R134+0x8800] ;  /* 0x008800008620783b */ /* 0x000eae0000000200 */
[C---:B-1----:R-:W-:Y:S08]  /*dce0*/  HMMA.16816.F32.BF16 R128, R20.reuse, R24, RZ ;  /* 0x000000181480723c */ /* 0x042ff000000418ff */
[C---:B------:R-:W-:Y:S01]  /*dcf0*/  HMMA.16816.F32.BF16 R168, R20.reuse, R26, RZ ;  /* 0x0000001a14a8723c */ /* 0x040fe200000418ff */
[----:B------:R-:W1:Y:S07]  /*dd00*/  LDSM.16.M88.4 R24, [R134+0x9800] ;  /* 0x009800008618783b */ /* 0x000e6e0000000200 */
[C---:B------:R-:W-:Y:S08]  /*dd10*/  HMMA.16816.F32.BF16 R188, R20.reuse, R28, RZ ;  /* 0x0000001c14bc723c */ /* 0x040ff000000418ff */
[----:B------:R-:W-:Y:S08]  /*dd20*/  HMMA.16816.F32.BF16 R28, R20, R30, RZ ;  /* 0x0000001e141c723c */ /* 0x000ff000000418ff */
[----:B------:R-:W-:Y:S01]  /*dd30*/  HMMA.16816.F32.BF16 R88, R12, R72, R8 ;  /* 0x000000480c58723c */ /* 0x000fe20000041808 */
[----:B------:R-:W-:Y:S07]  /*dd40*/  LDSM.16.M88.4 R8, [R233] ;  /* 0x00000000e908783b */ /* 0x000fee0000000200 */
[----:B------:R-:W-:Y:S01]  /*dd50*/  HMMA.16816.F32.BF16 R172, R20, R68, RZ ;  /* 0x0000004414ac723c */ /* 0x000fe200000418ff */
[----:B------:R-:W-:-:S02]  /*dd60*/  IMAD.MOV.U32 R5, RZ, RZ, R190 ;  /* 0x000000ffff057224 */ /* 0x000fc400078e00be */
[----:B------:R-:W-:Y:S02]  /*dd70*/  IMAD.MOV.U32 R3, RZ, RZ, R189 ;  /* 0x000000ffff037224 */ /* 0x000fe400078e00bd */
[----:B------:R-:W-:Y:S02]  /*dd80*/  IMAD.MOV.U32 R38, RZ, RZ, R191 ;  /* 0x000000ffff267224 */ /* 0x000fe400078e00bf */
[----:B------:R-:W-:Y:S01]  /*dd90*/  IMAD.MOV.U32 R6, RZ, RZ, R188 ;  /* 0x000000ffff067224 */ /* 0x000fe200078e00bc */
[----:B------:R-:W-:Y:S01]  /*dda0*/  HMMA.16816.F32.BF16 R176, R20, R70, RZ ;  /* 0x0000004614b0723c */ /* 0x000fe200000418ff */
[----:B------:R-:W1:Y:S01]  /*ddb0*/  LDSM.16.M88.4 R68, [R227] ;  /* 0x00000000e344783b */ /* 0x000e620000000200 */
[----:B------:R-:W-:Y:S02]  /*ddc0*/  IMAD.MOV.U32 R190, RZ, RZ, R29 ;  /* 0x000000ffffbe7224 */ /* 0x000fe400078e001d */
[----:B------:R-:W-:Y:S02]  /*ddd0*/  IMAD.MOV.U32 R189, RZ, RZ, R30 ;  /* 0x000000ffffbd7224 */ /* 0x000fe400078e001e */
[----:B------:R-:W-:-:S02]  /*dde0*/  IMAD.MOV.U32 R132, RZ, RZ, R28 ;  /* 0x000000ffff847224 */ /* 0x000fc400078e001c */
[----:B------:R-:W-:Y:S01]  /*ddf0*/  IMAD.MOV.U32 R7, RZ, RZ, R31 ;  /* 0x000000ffff077224 */ /* 0x000fe200078e001f */
[C---:B------:R-:W-:Y:S08]  /*de00*/  HMMA.16816.F32.BF16 R184, R20.reuse, R64, RZ ;  /* 0x0000004014b8723c */ /* 0x040ff000000418ff */
[C---:B------:R-:W-:Y:S08]  /*de10*/  HMMA.16816.F32.BF16 R180, R20.reuse, R66, RZ ;  /* 0x0000004214b4723c */ /* 0x040ff000000418ff */
[C---:B--2---:R-:W-:Y:S08]  /*de20*/  HMMA.16816.F32.BF16 R192, R20.reuse, R56, RZ ;  /* 0x0000003814c0723c */ /* 0x044ff000000418ff */
[C---:B------:R-:W-:Y:S01]  /*de30*/  HMMA.16816.F32.BF16 R196, R20.reuse, R58, RZ ;  /* 0x0000003a14c4723c */ /* 0x040fe200000418ff */
[----:B------:R2:W-:Y:S07]  /*de40*/  LDSM.16.M88.4 R56, [R2] ;  /* 0x000000000238783b */ /* 0x0005ee0000000200 */
[C---:B---3--:R-:W-:Y:S08]  /*de50*/  HMMA.16816.F32.BF16 R200, R20.reuse, R52, RZ ;  /* 0x0000003414c8723c */ /* 0x048ff000000418ff */
[C---:B------:R-:W-:Y:S01]  /*de60*/  HMMA.16816.F32.BF16 R204, R20.reuse, R54, RZ ;  /* 0x0000003614cc723c */ /* 0x040fe200000418ff */
[----:B------:R-:W3:Y:S07]  /*de70*/  LDSM.16.M88.4 R52, [R228+0x3000] ;  /* 0x00300000e434783b */ /* 0x000eee0000000200 */
[C---:B----4-:R-:W-:Y:S08]  /*de80*/  HMMA.16816.F32.BF16 R208, R20.reuse, R48, RZ ;  /* 0x0000003014d0723c */ /* 0x050ff000000418ff */
[C---:B------:R-:W-:Y:S01]  /*de90*/  HMMA.16816.F32.BF16 R212, R20.reuse, R50, RZ ;  /* 0x0000003214d4723c */ /* 0x040fe200000418ff */
[----:B------:R-:W4:Y:S07]  /*dea0*/  LDSM.16.M88.4 R48, [R228+0x4000] ;  /* 0x00400000e430783b */ /* 0x000f2e0000000200 */
[C---:B------:R-:W-:Y:S08]  /*deb0*/  HMMA.16816.F32.BF16 R216, R20.reuse, R40, RZ ;  /* 0x0000002814d8723c */ /* 0x040ff000000418ff */
[C---:B------:R-:W-:Y:S08]  /*dec0*/  HMMA.16816.F32.BF16 R220, R20.reuse, R42, RZ ;  /* 0x0000002a14dc723c */ /* 0x040ff000000418ff */
[C---:B------:R-:W-:Y:S08]  /*ded0*/  HMMA.16816.F32.BF16 R244, R20.reuse, R32, RZ ;  /* 0x0000002014f4723c */ /* 0x040ff000000418ff */
[C---:B------:R-:W-:Y:S08]  /*dee0*/  HMMA.16816.F32.BF16 R248, R20.reuse, R34, RZ ;  /* 0x0000002214f8723c */ /* 0x040ff000000418ff */
[C---:B-1----:R-:W-:Y:S08]  /*def0*/  HMMA.16816.F32.BF16 R28, R20.reuse, R24, RZ ;  /* 0x00000018141c723c */ /* 0x042ff000000418ff */
[----:B------:R-:W-:Y:S08]  /*df00*/  HMMA.16816.F32.BF16 R20, R20, R26, RZ ;  /* 0x0000001a1414723c */ /* 0x000ff000000418ff */
[----:B------:R-:W-:Y:S01]  /*df10*/  HMMA.16816.F32.BF16 R24, R12, R74, R84 ;  /* 0x0000004a0c18723c */ /* 0x000fe20000041854 */
[----:B------:R-:W-:Y:S07]  /*df20*/  LDSM.16.M88.4 R72, [R228+0x4800] ;  /* 0x00480000e448783b */ /* 0x000fee0000000200 */
[----:B------:R-:W-:Y:S01]  /*df30*/  HMMA.16816.F32.BF16 R40, R8, R68, R88 ;  /* 0x000000440828723c */ /* 0x000fe20000041858 */
[----:B------:R-:W-:-:S02]  /*df40*/  IMAD.MOV.U32 R188, RZ, RZ, R28 ;  /* 0x000000ffffbc7224 */ /* 0x000fc400078e001c */
[----:B------:R-:W-:Y:S02]  /*df50*/  IMAD.MOV.U32 R133, RZ, RZ, R29 ;  /* 0x000000ffff857224 */ /* 0x000fe400078e001d */
[----:B------:R-:W-:Y:S02]  /*df60*/  IMAD.MOV.U32 R63, RZ, RZ, R30 ;  /* 0x000000ffff3f7224 */ /* 0x000fe400078e001e */
[----:B------:R-:W-:Y:S01]  /*df70*/  IMAD.MOV.U32 R60, RZ, RZ, R31 ;  /* 0x000000ffff3c7224 */ /* 0x000fe200078e001f */
[----:B------:R-:W-:Y:S01]  /*df80*/  HMMA.16816.F32.BF16 R32, R16, R46, R92 ;  /* 0x0000002e1020723c */ /* 0x000fe2000004185c */
[----:B--2---:R-:W-:Y:S02]  /*df90*/  IMAD.MOV.U32 R2, RZ, RZ, R23 ;  /* 0x000000ffff027224 */ /* 0x004fe400078e0017 */
[----:B------:R-:W-:Y:S02]  /*dfa0*/  IMAD.MOV.U32 R191, RZ, RZ, R20 ;  /* 0x000000ffffbf7224 */ /* 0x000fe400078e0014 */
[----:B------:R-:W-:-:S02]  /*dfb0*/  IMAD.MOV.U32 R39, RZ, RZ, R21 ;  /* 0x000000ffff277224 */ /* 0x000fc400078e0015 */
[----:B------:R-:W-:Y:S01]  /*dfc0*/  IMAD.MOV.U32 R36, RZ, RZ, R22 ;  /* 0x000000ffff247224 */ /* 0x000fe200078e0016 */
[----:B---3--:R-:W-:Y:S01]  /*dfd0*/  HMMA.16816.F32.BF16 R64, R16, R52, R96 ;  /* 0x000000341040723c */ /* 0x008fe20000041860 */
[----:B------:R-:W-:Y:S01]  /*dfe0*/  IMAD.MOV.U32 R69, RZ, RZ, R2 ;  /* 0x000000ffff457224 */ /* 0x000fe200078e0002 */
[----:B------:R-:W-:-:S06]  /*dff0*/  IADD3 R2, R229, 0x1000, RZ ;  /* 0x00001000e5027810 */ /* 0x000fcc0007ffe0ff */
[C---:B------:R-:W-:Y:S01]  /*e000*/  HMMA.16816.F32.BF16 R20, R16.reuse, R44, R76 ;  /* 0x0000002c1014723c */ /* 0x040fe2000004184c */
[----:B------:R-:W1:Y:S06]  /*e010*/  LDSM.16.M88.4 R76, [R227+0x800] ;  /* 0x00080000e34c783b */ /* 0x000e6c0000000200 */
[----:B------:R-:W-:Y:S01]  /*e020*/  IMAD.MOV.U32 R45, RZ, RZ, R5 ;  /* 0x000000ffff2d7224 */ /* 0x000fe200078e0005 */
[----:B------:R-:W-:Y:S01]  /*e030*/  HMMA.16816.F32.BF16 R84, R16, R54, R100 ;  /* 0x000000361054723c */ /* 0x000fe20000041864 */
[----:B------:R2:W3:Y:S01]  /*e040*/  LDSM.16.M88.4 R52, [R2] ;  /* 0x000000000234783b */ /* 0x0004e20000000200 */
[----:B------:R-:W-:-:S04]  /*e050*/  FMUL.FTZ R5, R40, c[0x0][0x2ec] ;  /* 0x0000bb0028057a20 */ /* 0x000fc80000410000 */
[----:B------:R1:W-:Y:S02]  /*e060*/  MUFU.TANH R37, R5 ;  /* 0x0000000500257308 */ /* 0x0003e40000002400 */
[----:B------:R-:W-:Y:S08]  /*e070*/  HMMA.16816.F32.BF16 R88, R16, R80, R104 ;  /* 0x000000501058723c */ /* 0x000ff00000041868 */
[----:B------:R-:W-:Y:S08]  /*e080*/  HMMA.16816.F32.BF16 R28, R12, R56, R20 ;  /* 0x000000380c1c723c */ /* 0x000ff00000041814 */
[----:B------:R-:W-:Y:S01]  /*e090*/  HMMA.16816.F32.BF16 R20, R8, R70, R24 ;  /* 0x000000460814723c */ /* 0x000fe20000041818 */
[----:B--2---:R-:W-:-:S07]  /*e0a0*/  FMUL.FTZ R2, R41, c[0x0][0x2ec] ;  /* 0x0000bb0029027a20 */ /* 0x004fce0000410000 */
[----:B------:R-:W-:Y:S07]  /*e0b0*/  HMMA.16816.F32.BF16 R80, R16, R82, R108 ;  /* 0x000000521050723c */ /* 0x000fee000004186c */
[----:B------:R-:W-:Y:S01]  /*e0c0*/  IMAD.MOV.U32 R108, RZ, RZ, R6 ;  /* 0x000000ffff6c7224 */ /* 0x000fe200078e0006 */
[----:B------:R-:W-:Y:S01]  /*e0d0*/  HMMA.16816.F32.BF16 R24, R12, R58, R32 ;  /* 0x0000003a0c18723c */ /* 0x000fe20000041820 */
[----:B------:R2:W-:Y:S01]  /*e0e0*/  MUFU.TANH R6, R2 ;  /* 0x0000000200067308 */ /* 0x0005e20000002400 */
[----:B------:R-:W3:Y:S06]  /*e0f0*/  LDSM.16.M88.4 R56, [R228+0x5000] ;  /* 0x00500000e438783b */ /* 0x000eec0000000200 */
[----:B----4-:R-:W-:Y:S01]  /*e100*/  HMMA.16816.F32.BF16 R92, R16, R48, R112 ;  /* 0x00000030105c723c */ /* 0x010fe20000041870 */
[----:B-1----:R-:W-:-:S06]  /*e110*/  FMUL.FTZ R5, R23, c[0x0][0x2ec] ;  /* 0x0000bb0017057a20 */ /* 0x002fcc0000410000 */
[----:B------:R-:W-:Y:S01]  /*e120*/  IMAD.MOV.U32 R115, RZ, RZ, R38 ;  /* 0x000000ffff737224 */ /* 0x000fe200078e0026 */
[----:B------:R-:W-:Y:S01]  /*e130*/  HMMA.16816.F32.BF16 R28, R8, R76, R28 ;  /* 0x0000004c081c723c */ /* 0x000fe2000004181c */
[----:B--2---:R-:W-:Y:S02]  /*e140*/  FMUL.FTZ R2, R42, c[0x0][0x2ec] ;  /* 0x0000bb002a027a20 */ /* 0x004fe40000410000 */
[----:B------:R-:W-:Y:S02]  /*e150*/  IMAD.MOV.U32 R113, RZ, RZ, R3 ;  /* 0x000000ffff717224 */ /* 0x000fe400078e0003 */
[----:B------:R1:W-:Y:S01]  /*e160*/  MUFU.TANH R112, R2 ;  /* 0x0000000200707308 */ /* 0x0003e20000002400 */
[----:B------:R-:W-:Y:S02]  /*e170*/  IMAD.MOV.U32 R114, RZ, RZ, R45 ;  /* 0x000000ffff727224 */ /* 0x000fe400078e002d */
[----:B------:R-:W-:Y:S01]  /*e180*/  LDSM.16.M88.4 R44, [R227+0x1000] ;  /* 0x00100000e32c783b */ /* 0x000fe20000000200 */
[----:B------:R-:W-:Y:S07]  /*e190*/  HMMA.16816.F32.BF16 R100, R16, R72, R120 ;  /* 0x000000481064723c */ /* 0x000fee0000041878 */
[----:B------:R-:W-:Y:S01]  /*e1a0*/  IMAD.MOV.U32 R121, RZ, RZ, R36 ;  /* 0x000000ffff797224 */ /* 0x000fe200078e0024 */
[----:B---3--:R-:W-:Y:S01]  /*e1b0*/  HMMA.16816.F32.BF16 R32, R12, R52, R64 ;  /* 0x000000340c20723c */ /* 0x008fe20000041840 */
[----:B------:R-:W-:Y:S01]  /*e1c0*/  IMAD.MOV.U32 R120, RZ, RZ, R39 ;  /* 0x000000ffff787224 */ /* 0x000fe200078e0027 */
[----:B------:R-:W2:Y:S01]  /*e1d0*/  LDSM.16.M88.4 R64, [R228+0x6000] ;  /* 0x00600000e440783b */ /* 0x000ea20000000200 */
[----:B------:R3:W-:Y:S01]  /*e1e0*/  MUFU.TANH R39, R5 ;  /* 0x0000000500277308 */ /* 0x0007e20000002400 */
[----:B-1----:R-:W-:-:S02]  /*e1f0*/  FMUL.FTZ R2, R43, c[0x0][0x2ec] ;  /* 0x0000bb002b027a20 */ /* 0x002fc40000410000 */
[----:B------:R-:W-:Y:S02]  /*e200*/  IMAD.MOV.U32 R122, RZ, RZ, R69 ;  /* 0x000000ffff7a7224 */ /* 0x000fe400078e0045 */
[C---:B------:R-:W-:Y:S01]  /*e210*/  HMMA.16816.F32.BF16 R96, R16.reuse, R50, R116 ;  /* 0x000000321060723c */ /* 0x040fe20000041874 */
[----:B------:R-:W1:Y:S01]  /*e220*/  LDSM.16.M88.4 R68, [R228+0x5800] ;  /* 0x00580000e444783b */ /* 0x000e620000000200 */
[----:B------:R-:W-:Y:S01]  /*e230*/  IMAD.MOV.U32 R123, RZ, RZ, R191 ;  /* 0x000000ffff7b7224 */ /* 0x000fe200078e00bf */
[----:B------:R4:W-:Y:S04]  /*e240*/  MUFU.TANH R38, R2 ;  /* 0x0000000200267308 */ /* 0x0009e80000002400 */
[----:B------:R-:W-:Y:S01]  /*e250*/  IMAD.MOV.U32 R119, RZ, RZ, R60 ;  /* 0x000000ffff777224 */ /* 0x000fe200078e003c */
[----:B------:R-:W-:Y:S01]  /*e260*/  HMMA.16816.F32.BF16 R104, R16, R56, R128 ;  /* 0x000000381068723c */ /* 0x000fe20000041880 */
[----:B------:R-:W-:-:S02]  /*e270*/  IMAD.MOV.U32 R118, RZ, RZ, R63 ;  /* 0x000000ffff767224 */ /* 0x000fc400078e003f */
[----:B---3--:R-:W-:Y:S02]  /*e280*/  FMUL.FTZ R5, R28, c[0x0][0x2ec] ;  /* 0x0000bb001c057a20 */ /* 0x008fe40000410000 */
[----:B------:R-:W-:Y:S02]  /*e290*/  IMAD.MOV.U32 R116, RZ, RZ, R188 ;  /* 0x000000ffff747224 */ /* 0x000fe400078e00bc */
[----:B------:R-:W-:Y:S01]  /*e2a0*/  MUFU.TANH R49, R5 ;  /* 0x0000000500317308 */ /* 0x000fe20000002400 */
[----:B------:R-:W-:Y:S02]  /*e2b0*/  IMAD.MOV.U32 R117, RZ, RZ, R133 ;  /* 0x000000ffff757224 */ /* 0x000fe400078e0085 */
[----:B----4-:R-:W-:-:S05]  /*e2c0*/  FMUL.FTZ R2, R20, c[0x0][0x2ec] ;  /* 0x0000bb0014027a20 */ /* 0x010fca0000410000 */
[----:B------:R3:W-:Y:S01]  /*e2d0*/  MUFU.TANH R3, R2 ;  /* 0x0000000200037308 */ /* 0x0007e20000002400 */
[----:B--2---:R-:W-:Y:S01]  /*e2e0*/  HMMA.16816.F32.BF16 R184, R16, R64, R184 ;  /* 0x0000004010b8723c */ /* 0x004fe200000418b8 */
[----:B---3--:R-:W-:-:S07]  /*e2f0*/  FMUL.FTZ R2, R21, c[0x0][0x2ec] ;  /* 0x0000bb0015027a20 */ /* 0x008fce0000410000 */
[----:B-1----:R-:W-:Y:S01]  /*e300*/  HMMA.16816.F32.BF16 R176, R16, R70, R176 ;  /* 0x0000004610b0723c */ /* 0x002fe200000418b0 */
[----:B------:R1:W2:Y:S06]  /*e310*/  MUFU.TANH R48, R2 ;  /* 0x0000000200307308 */ /* 0x0002ac0000002400 */
[----:B------:R-:W-:Y:S02]  /*e320*/  IMAD.MOV.U32 R70, RZ, RZ, R121 ;  /* 0x000000ffff467224 */ /* 0x000fe400078e0079 */
[----:B------:R-:W-:Y:S02]  /*e330*/  IMAD.MOV.U32 R71, RZ, RZ, R122 ;  /* 0x000000ffff477224 */ /* 0x000fe400078e007a */
[----:B-1----:R-:W-:-:S02]  /*e340*/  FMUL.FTZ R2, R22, c[0x0][0x2ec] ;  /* 0x0000bb0016027a20 */ /* 0x002fc40000410000 */
[----:B------:R-:W-:Y:S01]  /*e350*/  HMMA.16816.F32.BF16 R20, R8, R78, R24 ;  /* 0x0000004e0814723c */ /* 0x000fe20000041818 */
[----:B--2---:R-:W-:Y:S01]  /*e360*/  IMAD.MOV.U32 R130, RZ, RZ, R48 ;  /* 0x000000ffff827224 */ /* 0x004fe200078e0030 */
[----:B------:R1:W2:Y:S06]  /*e370*/  MUFU.TANH R36, R2 ;  /* 0x0000000200247308 */ /* 0x0002ac0000002400 */
[----:B------:R-:W-:Y:S01]  /*e380*/  HMMA.16816.F32.BF16 R24, R12, R54, R84 ;  /* 0x000000360c18723c */ /* 0x000fe20000041854 */
[----:B------:R-:W-:Y:S07]  /*e390*/  LDSM.16.M88.4 R52, [R228+0x7000] ;  /* 0x00700000e434783b */ /* 0x000fee0000000200 */
[----:B------:R-:W-:Y:S01]  /*e3a0*/  HMMA.16816.F32.BF16 R76, R16, R74, R124 ;  /* 0x0000004a104c723c */ /* 0x000fe2000004187c */
[----:B------:R-:W3:Y:S01]  /*e3b0*/  LDSM.16.M88.4 R72, [R228+0x6800] ;  /* 0x00680000e448783b */ /* 0x000ee20000000200 */
[----:B-1----:R-:W-:Y:S01]  /*e3c0*/  IADD3 R2, R229, 0x1800, RZ ;  /* 0x00001800e5027810 */ /* 0x002fe20007ffe0ff */
[----:B--2---:R-:W-:-:S04]  /*e3d0*/  IMAD.MOV.U32 R129, RZ, RZ, R36 ;  /* 0x000000ffff817224 */ /* 0x004fc800078e0024 */
[----:B------:R1:W2:Y:S01]  /*e3e0*/  LDSM.16.M88.4 R40, [R2] ;  /* 0x000000000228783b */ /* 0x0002a20000000200 */
[----:B------:R-:W-:Y:S01]  /*e3f0*/  IMAD.MOV.U32 R124, RZ, RZ, R37 ;  /* 0x000000ffff7c7224 */ /* 0x000fe200078e0025 */
[----:B------:R-:W-:Y:S01]  /*e400*/  HMMA.16816.F32.BF16 R84, R16, R58, R168 ;  /* 0x0000003a1054723c */ /* 0x000fe200000418a8 */
[----:B------:R-:W-:Y:S01]  /*e410*/  IMAD.MOV.U32 R125, RZ, RZ, R49 ;  /* 0x000000ffff7d7224 */ /* 0x000fe200078e0031 */
[----:B------:R-:W-:Y:S01]  /*e420*/  LDSM.16.M88.4 R56, [R227+0x2000] ;  /* 0x00200000e338783b */ /* 0x000fe20000000200 */
[----:B------:R-:W-:Y:S02]  /*e430*/  FMUL.FTZ R5, R23, c[0x0][0x2ec] ;  /* 0x0000bb0017057a20 */ /* 0x000fe40000410000 */
[----:B------:R-:W-:Y:S01]  /*e440*/  IMAD.MOV.U32 R126, RZ, RZ, R190 ;  /* 0x000000ffff7e7224 */ /* 0x000fe200078e00be */
[----:B------:R-:W4:Y:S01]  /*e450*/  LDSM.16.M88.4 R48, [R227+0x1800] ;  /* 0x00180000e330783b */ /* 0x000f220000000200 */
[----:B------:R-:W-:Y:S01]  /*e460*/  IMAD.MOV.U32 R171, RZ, RZ, R3 ;  /* 0x000000ffffab7224 */ /* 0x000fe200078e0003 */
[----:B------:R-:W-:Y:S01]  /*e470*/  MUFU.TANH R36, R5 ;  /* 0x0000000500247308 */ /* 0x000fe20000002400 */
[----:B------:R-:W-:-:S02]  /*e480*/  IMAD.MOV.U32 R127, RZ, RZ, R189 ;  /* 0x000000ffff7f7224 */ /* 0x000fc400078e00bd */
[C---:B------:R-:W-:Y:S07]  /*e490*/  HMMA.16816.F32.BF16 R188, R16.reuse, R68, R172 ;  /* 0x0000004410bc723c */ /* 0x040fee00000418ac */
[----:B------:R-:W-:Y:S01]  /*e4a0*/  IMAD.MOV.U32 R68, RZ, RZ, R39 ;  /* 0x000000ffff447224 */ /* 0x000fe200078e0027 */
[----:B------:R-:W-:Y:S01]  /*e4b0*/  HMMA.16816.F32.BF16 R172, R16, R66, R180 ;  /* 0x0000004210ac723c */ /* 0x000fe200000418b4 */
[----:B------:R-:W-:Y:S01]  /*e4c0*/  LDSM.16.M88.4 R64, [R228+0x7800] ;  /* 0x00780000e440783b */ /* 0x000fe20000000200 */
[----:B-1----:R-:W-:-:S04]  /*e4d0*/  FMUL.FTZ R2, R29, c[0x0][0x2ec] ;  /* 0x0000bb001d027a20 */ /* 0x002fc80000410000 */
[----:B------:R1:W-:Y:S02]  /*e4e0*/  MUFU.TANH R110, R2 ;  /* 0x00000002006e7308 */ /* 0x0003e40000002400 */
[----:B---3--:R-:W-:Y:S07]  /*e4f0*/  HMMA.16816.F32.BF16 R180, R16, R72, R192 ;  /* 0x0000004810b4723c */ /* 0x008fee00000418c0 */
[----:B------:R-:W-:Y:S02]  /*e500*/  IMAD.MOV.U32 R193, RZ, RZ, R171 ;  /* 0x000000ffffc17224 */ /* 0x000fe400078e00ab */
[----:B-1----:R-:W-:-:S02]  /*e510*/  FMUL.FTZ R2, R30, c[0x0][0x2ec] ;  /* 0x0000bb001e027a20 */ /* 0x002fc40000410000 */
[----:B------:R-:W-:Y:S02]  /*e520*/  IMAD.MOV.U32 R171, RZ, RZ, R130 ;  /* 0x000000ffffab7224 */ /* 0x000fe400078e0082 */
[----:B------:R1:W3:Y:S01]  /*e530*/  MUFU.TANH R131, R2 ;  /* 0x0000000200837308 */ /* 0x0002e20000002400 */
[----:B------:R-:W-:Y:S02]  /*e540*/  IMAD.MOV.U32 R73, RZ, RZ, R129 ;  /* 0x000000ffff497224 */ /* 0x000fe400078e0081 */
[----:B------:R-:W-:Y:S02]  /*e550*/  IMAD.MOV.U32 R195, RZ, RZ, R68 ;  /* 0x000000ffffc37224 */ /* 0x000fe400078e0044 */
[----:B-1----:R-:W-:Y:S02]  /*e560*/  FMUL.FTZ R2, R31, c[0x0][0x2ec] ;  /* 0x0000bb001f027a20 */ /* 0x002fe40000410000 */
[----:B------:R-:W-:Y:S02]  /*e570*/  HMMA.16816.F32.BF16 R28, R8, R44, R32 ;  /* 0x0000002c081c723c */ /* 0x000fe40000041820 */
[----:B------:R1:W-:Y:S06]  /*e580*/  MUFU.TANH R37, R2 ;  /* 0x0000000200257308 */ /* 0x0003ec0000002400 */
[----:B--2---:R-:W-:Y:S07]  /*e590*/  HMMA.16816.F32.BF16 R32, R12, R40, R88 ;  /* 0x000000280c20723c */ /* 0x004fee0000041858 */
[----:B------:R-:W-:-:S02]  /*e5a0*/  IMAD.MOV.U32 R91, RZ, RZ, R112 ;  /* 0x000000ffff5b7224 */ /* 0x000fc400078e0070 */
[----:B------:R-:W-:Y:S02]  /*e5b0*/  IMAD.MOV.U32 R112, RZ, RZ, R108 ;  /* 0x000000ffff707224 */ /* 0x000fe400078e006c */
[----:B-1----:R-:W-:Y:S02]  /*e5c0*/  FMUL.FTZ R2, R20, c[0x0][0x2ec] ;  /* 0x0000bb0014027a20 */ /* 0x002fe40000410000 */
[----:B---3--:R-:W-:Y:S02]  /*e5d0*/  IMAD.MOV.U32 R89, RZ, RZ, R131 ;  /* 0x000000ffff597224 */ /* 0x008fe400078e0083 */
[----:B------:R1:W-:Y:S01]  /*e5e0*/  MUFU.TANH R60, R2 ;  /* 0x00000002003c7308 */ /* 0x0003e20000002400 */
[----:B------:R-:W-:Y:S02]  /*e5f0*/  FMUL.FTZ R5, R28, c[0x0][0x2ec] ;  /* 0x0000bb001c057a20 */ /* 0x000fe40000410000 */
[----:B------:R-:W-:-:S05]  /*e600*/  IMAD.MOV.U32 R72, RZ, RZ, R91 ;  /* 0x000000ffff487224 */ /* 0x000fca00078e005b */
[----:B------:R-:W-:Y:S01]  /*e610*/  MUFU.TANH R109, R5 ;  /* 0x00000005006d7308 */ /* 0x000fe20000002400 */
[----:B-1----:R-:W-:-:S07]  /*e620*/  FMUL.FTZ R2, R21, c[0x0][0x2ec] ;  /* 0x0000bb0015027a20 */ /* 0x002fce0000410000 */
[----:B------:R1:W-:Y:S02]  /*e630*/  MUFU.TANH R63, R2 ;  /* 0x00000002003f7308 */ /* 0x0003e40000002400 */
[----:B-1----:R-:W-:Y:S02]  /*e640*/  FMUL.FTZ R2, R22, c[0x0][0x2ec] ;  /* 0x0000bb0016027a20 */ /* 0x002fe40000410000 */
[----:B------:R-:W-:Y:S04]  /*e650*/  HMMA.16816.F32.BF16 R20, R8, R46, R24 ;  /* 0x0000002e0814723c */ /* 0x000fe80000041818 */
[----:B------:R1:W-:Y:S04]  /*e660*/  MUFU.TANH R3, R2 ;  /* 0x0000000200037308 */ /* 0x0003e80000002400 */
[----:B------:R-:W-:Y:S07]  /*e670*/  HMMA.16816.F32.BF16 R24, R12, R42, R80 ;  /* 0x0000002a0c18723c */ /* 0x000fee0000041850 */
[----:B------:R-:W-:Y:S01]  /*e680*/  IMAD.MOV.U32 R83, RZ, RZ, R120 ;  /* 0x000000ffff537224 */ /* 0x000fe200078e0078 */
[----:B-1----:R-:W-:-:S05]  /*e690*/  IADD3 R2, R229, 0x2000, RZ ;  /* 0x00002000e5027810 */ /* 0x002fca0007ffe0ff */
[----:B------:R1:W2:Y:S03]  /*e6a0*/  LDSM.16.M88.4 R44, [R2] ;  /* 0x00000000022c783b */ /* 0x0002a60000000200 */
[----:B------:R-:W-:-:S04]  /*e6b0*/  FMUL.FTZ R5, R23, c[0x0][0x2ec] ;  /* 0x0000bb0017057a20 */ /* 0x000fc80000410000 */
[----:B------:R-:W-:Y:S01]  /*e6c0*/  MUFU.TANH R88, R5 ;  /* 0x0000000500587308 */ /* 0x000fe20000002400 */
[----:B-1----:R-:W-:-:S07]  /*e6d0*/  FMUL.FTZ R2, R29, c[0x0][0x2ec] ;  /* 0x0000bb001d027a20 */ /* 0x002fce0000410000 */
[----:B------:R1:W3:Y:S02]  /*e6e0*/  MUFU.TANH R128, R2 ;  /* 0x0000000200807308 */ /* 0x0002e40000002400 */
[----:B-1----:R-:W-:Y:S02]  /*e6f0*/  FMUL.FTZ R2, R30, c[0x0][0x2ec] ;  /* 0x0000bb001e027a20 */ /* 0x002fe40000410000 */
[----:B---3--:R-:W-:-:S04]  /*e700*/  IMAD.MOV.U32 R192, RZ, RZ, R128 ;  /* 0x000000ffffc07224 */ /* 0x008fc800078e0080 */
[----:B------:R1:W3:Y:S01]  /*e710*/  MUFU.TANH R90, R2 ;  /* 0x00000002005a7308 */ /* 0x0002e20000002400 */
[C---:B------:R-:W-:Y:S07]  /*e720*/  HMMA.16816.F32.BF16 R128, R16.reuse, R74, R196 ;  /* 0x0000004a1080723c */ /* 0x040fee00000418c4 */
[----:B------:R-:W-:Y:S02]  /*e730*/  IMAD.MOV.U32 R75, RZ, RZ, R171 ;  /* 0x000000ffff4b7224 */ /* 0x000fe400078e00ab */
[----:B------:R-:W-:Y:S01]  /*e740*/  HMMA.16816.F32.BF16 R168, R16, R52, R200 ;  /* 0x0000003410a8723c */ /* 0x000fe200000418c8 */
[----:B------:R-:W-:-:S02]  /*e750*/  IMAD.MOV.U32 R197, RZ, RZ, R127 ;  /* 0x000000ffffc57224 */ /* 0x000fc400078e007f */
[----:B------:R-:W-:Y:S02]  /*e760*/  IMAD.MOV.U32 R196, RZ, RZ, R126 ;  /* 0x000000ffffc47224 */ /* 0x000fe400078e007e */
[----:B-1----:R-:W-:-:S03]  /*e770*/  FMUL.FTZ R2, R31, c[0x0][0x2ec] ;  /* 0x0000bb001f027a20 */ /* 0x002fc60000410000 */
[----:B----4-:R-:W-:Y:S01]  /*e780*/  HMMA.16816.F32.BF16 R28, R8, R48, R32 ;  /* 0x00000030081c723c */ /* 0x010fe20000041820 */
[----:B---3--:R-:W-:Y:S01]  /*e790*/  IMAD.MOV.U32 R200, RZ, RZ, R90 ;  /* 0x000000ffffc87224 */ /* 0x008fe200078e005a */
[----:B------:R1:W-:Y:S01]  /*e7a0*/  MUFU.TANH R111, R2 ;  /* 0x00000002006f7308 */ /* 0x0003e20000002400 */
[----:B------:R-:W-:Y:S02]  /*e7b0*/  IMAD.MOV.U32 R90, RZ, RZ, R132 ;  /* 0x000000ffff5a7224 */ /* 0x000fe400078e0084 */
[----:B------:R-:W-:Y:S02]  /*e7c0*/  IMAD.MOV.U32 R202, RZ, RZ, R89 ;  /* 0x000000ffffca7224 */ /* 0x000fe400078e0059 */
[----:B------:R-:W-:Y:S01]  /*e7d0*/  IMAD.MOV.U32 R89, RZ, RZ, R123 ;  /* 0x000000ffff597224 */ /* 0x000fe200078e007b */
[----:B--2---:R-:W-:Y:S07]  /*e7e0*/  HMMA.16816.F32.BF16 R32, R12, R44, R92 ;  /* 0x0000002c0c20723c */ /* 0x004fee000004185c */
[----:B------:R-:W-:Y:S01]  /*e7f0*/  IMAD.MOV.U32 R94, RZ, RZ, R7 ;  /* 0x000000ffff5e7224 */ /* 0x000fe200078e0007 */
[----:B------:R-:W-:Y:S01]  /*e800*/  HMMA.16816.F32.BF16 R120, R16, R54, R204 ;  /* 0x000000361078723c */ /* 0x000fe200000418cc */
[----:B------:R-:W-:Y:S01]  /*e810*/  LDSM.16.M88.4 R52, [R227+0x2800] ;  /* 0x00280000e334783b */ /* 0x000fe20000000200 */
[----:B-1----:R-:W-:-:S02]  /*e820*/  FMUL.FTZ R2, R20, c[0x0][0x2ec] ;  /* 0x0000bb0014027a20 */ /* 0x002fc40000410000 */
[----:B------:R-:W-:Y:S02]  /*e830*/  IMAD.MOV.U32 R95, RZ, RZ, R90 ;  /* 0x000000ffff5f7224 */ /* 0x000fe400078e005a */
[----:B------:R1:W2:Y:S01]  /*e840*/  MUFU.TANH R69, R2 ;  /* 0x0000000200457308 */ /* 0x0002a20000002400 */
[----:B------:R-:W-:Y:S02]  /*e850*/  IMAD.MOV.U32 R207, RZ, RZ, R124 ;  /* 0x000000ffffcf7224 */ /* 0x000fe400078e007c */
[----:B------:R-:W-:Y:S02]  /*e860*/  FMUL.FTZ R5, R28, c[0x0][0x2ec] ;  /* 0x0000bb001c057a20 */ /* 0x000fe40000410000 */
[----:B------:R-:W-:Y:S02]  /*e870*/  IMAD.MOV.U32 R204, RZ, RZ, R125 ;  /* 0x000000ffffcc7224 */ /* 0x000fe400078e007d */
[----:B------:R-:W-:Y:S01]  /*e880*/  HMMA.16816.F32.BF16 R124, R16, R64, R208 ;  /* 0x00000040107c723c */ /* 0x000fe200000418d0 */
[----:B------:R-:W-:Y:S06]  /*e890*/  MUFU.TANH R39, R5 ;  /* 0x0000000500277308 */ /* 0x000fec0000002400 */
[----:B------:R-:W-:-:S02]  /*e8a0*/  IMAD.MOV.U32 R209, RZ, RZ, R195 ;  /* 0x000000ffffd17224 */ /* 0x000fc400078e00c3 */
[----:B-1----:R-:W-:Y:S02]  /*e8b0*/  FMUL.FTZ R2, R21, c[0x0][0x2ec] ;  /* 0x0000bb0015027a20 */ /* 0x002fe40000410000 */
[----:B--2---:R-:W-:Y:S02]  /*e8c0*/  IMAD.MOV.U32 R194, RZ, RZ, R69 ;  /* 0x000000ffffc27224 */ /* 0x004fe400078e0045 */
[----:B------:R1:W-:Y:S02]  /*e8d0*/  MUFU.TANH R133, R2 ;  /* 0x0000000200857308 */ /* 0x0003e40000002400 */
[----:B------:R-:W-:Y:S02]  /*e8e0*/  IMAD.MOV.U32 R211, RZ, RZ, R194 ;  /* 0x000000ffffd37224 */ /* 0x000fe400078e00c2 */
[----:B-1----:R-:W-:Y:S02]  /*e8f0*/  FMUL.FTZ R2, R22, c[0x0][0x2ec] ;  /* 0x0000bb0016027a20 */ /* 0x002fe40000410000 */
[----:B------:R-:W-:Y:S02]  /*e900*/  HMMA.16816.F32.BF16 R20, R8, R50, R24 ;  /* 0x000000320814723c */ /* 0x000fe40000041818 */
[----:B------:R1:W2:Y:S06]  /*e910*/  MUFU.TANH R108, R2 ;  /* 0x00000002006c7308 */ /* 0x0002ac0000002400 */
[----:B------:R-:W-:Y:S01]  /*e920*/  HMMA.16816.F32.BF16 R24, R12, R46, R96 ;  /* 0x0000002e0c18723c */ /* 0x000fe20000041860 */
[----:B------:R-:W-:Y:S01]  /*e930*/  LDSM.16.M88.4 R44, [R228+0x8000] ;  /* 0x00800000e42c783b */ /* 0x000fe20000000200 */
[----:B-1----:R-:W-:Y:S01]  /*e940*/  IADD3 R2, R229, 0x2800, RZ ;  /* 0x00002800e5027810 */ /* 0x002fe20007ffe0ff */
[----:B--2---:R-:W-:-:S04]  /*e950*/  IMAD.MOV.U32 R205, RZ, RZ, R108 ;  /* 0x000000ffffcd7224 */ /* 0x004fc800078e006c */
[----:B------:R1:W2:Y:S09]  /*e960*/  LDSM.16.M88.4 R40, [R2] ;  /* 0x000000000228783b */ /* 0x0002b20000000200 */
[----:B------:R-:W-:-:S04]  /*e970*/  FMUL.FTZ R5, R23, c[0x0][0x2ec] ;  /* 0x0000bb0017057a20 */ /* 0x000fc80000410000 */
[----:B------:R-:W-:Y:S01]  /*e980*/  MUFU.TANH R199, R5 ;  /* 0x0000000500c77308 */ /* 0x000fe20000002400 */
[----:B-1----:R-:W-:-:S07]  /*e990*/  FMUL.FTZ R2, R29, c[0x0][0x2ec] ;  /* 0x0000bb001d027a20 */ /* 0x002fce0000410000 */
[----:B------:R1:W-:Y:S02]  /*e9a0*/  MUFU.TANH R92, R2 ;  /* 0x00000002005c7308 */ /* 0x0003e40000002400 */
[----:B-1----:R-:W-:-:S06]  /*e9b0*/  FMUL.FTZ R2, R30, c[0x0][0x2ec] ;  /* 0x0000bb001e027a20 */ /* 0x002fcc0000410000 */
[----:B------:R1:W3:Y:S02]  /*e9c0*/  MUFU.TANH R93, R2 ;  /* 0x00000002005d7308 */ /* 0x0002e40000002400 */
[----:B-1----:R-:W-:Y:S02]  /*e9d0*/  FMUL.FTZ R2, R31, c[0x0][0x2ec] ;  /* 0x0000bb001f027a20 */ /* 0x002fe40000410000 */
[----:B------:R-:W-:Y:S01]  /*e9e0*/  HMMA.16816.F32.BF16 R28, R8, R56, R32 ;  /* 0x00000038081c723c */ /* 0x000fe20000041820 */
[----:B---3--:R-:W-:-:S03]  /*e9f0*/  IMAD.MOV.U32 R206, RZ, RZ, R93 ;  /* 0x000000ffffce7224 */ /* 0x008fc600078e005d */
[----:B------:R1:W-:Y:S04]  /*ea00*/  MUFU.TANH R203, R2 ;  /* 0x0000000200cb7308 */ /* 0x0003e80000002400 */
[----:B--2---:R-:W-:Y:S07]  /*ea10*/  HMMA.16816.F32.BF16 R32, R12, R40, R100 ;  /* 0x000000280c20723c */ /* 0x004fee0000041864 */
[----:B------:R-:W-:-:S02]  /*ea20*/  IMAD.MOV.U32 R101, RZ, RZ, R83 ;  /* 0x000000ffff657224 */ /* 0x000fc400078e0053 */
[C---:B------:R-:W-:Y:S01]  /*ea30*/  HMMA.16816.F32.BF16 R80, R16.reuse, R66, R212 ;  /* 0x000000421050723c */ /* 0x040fe200000418d4 */
[----:B-1----:R-:W-:Y:S01]  /*ea40*/  FMUL.FTZ R2, R20, c[0x0][0x2ec] ;  /* 0x0000bb0014027a20 */ /* 0x002fe20000410000 */
[----:B------:R-:W1:Y:S01]  /*ea50*/  LDSM.16.M88.4 R64, [R228+0x9000] ;  /* 0x00900000e440783b */ /* 0x000e620000000200 */
[----:B------:R-:W-:Y:S02]  /*ea60*/  IMAD.MOV.U32 R100, RZ, RZ, R89 ;  /* 0x000000ffff647224 */ /* 0x000fe400078e0059 */
[----:B------:R2:W-:Y:S01]  /*ea70*/  MUFU.TANH R132, R2 ;  /* 0x0000000200847308 */ /* 0x0005e20000002400 */
[----:B------:R-:W-:Y:S02]  /*ea80*/  IMAD.MOV.U32 R102, RZ, RZ, R70 ;  /* 0x000000ffff667224 */ /* 0x000fe400078e0046 */
[----:B------:R-:W-:Y:S02]  /*ea90*/  IMAD.MOV.U32 R212, RZ, RZ, R88 ;  /* 0x000000ffffd47224 */ /* 0x000fe400078e0058 */
[----:B------:R-:W-:Y:S01]  /*eaa0*/  HMMA.16816.F32.BF16 R88, R16, R44, R216 ;  /* 0x0000002c1058723c */ /* 0x000fe200000418d8 */
[----:B------:R-:W-:-:S02]  /*eab0*/  IMAD.MOV.U32 R103, RZ, RZ, R71 ;  /* 0x000000ffff677224 */ /* 0x000fc400078e0047 */
[----:B------:R-:W3:Y:S01]  /*eac0*/  LDSM.16.M88.4 R68, [R228+0x8800] ;  /* 0x00880000e444783b */ /* 0x000ee20000000200 */
[----:B------:R-:W-:Y:S02]  /*ead0*/  FMUL.FTZ R5, R28, c[0x0][0x2ec] ;  /* 0x0000bb001c057a20 */ /* 0x000fe40000410000 */
[----:B------:R-:W-:Y:S02]  /*eae0*/  IMAD.MOV.U32 R214, RZ, RZ, R109 ;  /* 0x000000ffffd67224 */ /* 0x000fe400078e006d */
[----:B------:R-:W-:Y:S01]  /*eaf0*/  IMAD.MOV.U32 R217, RZ, RZ, R197 ;  /* 0x000000ffffd97224 */ /* 0x000fe200078e00c5 */
[----:B------:R-:W-:Y:S01]  /*eb00*/  MUFU.TANH R74, R5 ;  /* 0x00000005004a7308 */ /* 0x000fe20000002400 */
[----:B------:R-:W-:Y:S02]  /*eb10*/  IMAD.MOV.U32 R216, RZ, RZ, R196 ;  /* 0x000000ffffd87224 */ /* 0x000fe400078e00c4 */
[----:B--2---:R-:W-:Y:S02]  /*eb20*/  FMUL.FTZ R2, R21, c[0x0][0x2ec] ;  /* 0x0000bb0015027a20 */ /* 0x004fe40000410000 */
[----:B------:R-:W-:-:S02]  /*eb30*/  IMAD.MOV.U32 R219, RZ, RZ, R94 ;  /* 0x000000ffffdb7224 */ /* 0x000fc400078e005e */
[----:B------:R-:W-:Y:S01]  /*eb40*/  IMAD.MOV.U32 R213, RZ, RZ, R110 ;  /* 0x000000ffffd57224 */ /* 0x000fe200078e006e */
[----:B------:R2:W-:Y:S01]  /*eb50*/  MUFU.TANH R201, R2 ;  /* 0x0000000200c97308 */ /* 0x0005e20000002400 */
[----:B-1----:R-:W-:Y:S01]  /*eb60*/  HMMA.16816.F32.BF16 R112, R16, R64, R112 ;  /* 0x000000401070723c */ /* 0x002fe20000041870 */
[----:B--2---:R-:W-:-:S06]  /*eb70*/  FMUL.FTZ R2, R22, c[0x0][0x2ec] ;  /* 0x0000bb0016027a20 */ /* 0x004fcc0000410000 */
[----:B------:R1:W-:Y:S01]  /*eb80*/  MUFU.TANH R7, R2 ;  /* 0x0000000200077308 */ /* 0x0003e20000002400 */
[----:B------:R-:W-:Y:S01]  /*eb90*/  HMMA.16816.F32.BF16 R20, R8, R58, R24 ;  /* 0x0000003a0814723c */ /* 0x000fe20000041818 */
[----:B------:R-:W2:Y:S07]  /*eba0*/  LDSM.16.M88.4 R56, [R228+0x9800] ;  /* 0x00980000e438783b */ /* 0x000eae0000000200 */
[----:B------:R-:W-:Y:S01]  /*ebb0*/  HMMA.16816.F32.BF16 R24, R12, R42, R76 ;  /* 0x0000002a0c18723c */ /* 0x000fe2000004184c */
[----:B------:R-:W-:Y:S01]  /*ebc0*/  LDSM.16.M88.4 R40, [R227+0x3000] ;  /* 0x00300000e328783b */ /* 0x000fe20000000200 */
[----:B-1----:R-:W-:-:S05]  /*ebd0*/  IADD3 R2, R229, 0x3000, RZ ;  /* 0x00003000e5027810 */ /* 0x002fca0007ffe0ff */
[----:B------:R-:W-:Y:S01]  /*ebe0*/  IMAD.MOV.U32 R79, RZ, RZ, R95 ;  /* 0x000000ffff4f7224 */ /* 0x000fe200078e005f */
[C---:B---3--:R-:W-:Y:S01]  /*ebf0*/  HMMA.16816.F32.BF16 R96, R16.reuse, R68, R244 ;  /* 0x000000441060723c */ /* 0x048fe200000418f4 */
[----:B------:R-:W-:Y:S01]  /*ec00*/  IMAD.MOV.U32 R77, RZ, RZ, R92 ;  /* 0x000000ffff4d7224 */ /* 0x000fe200078e005c */
[----:B------:R1:W3:Y:S01]  /*ec10*/  LDSM.16.M88.4 R48, [R2] ;  /* 0x000000000230783b */ /* 0x0002e20000000200 */
[----:B------:R-:W-:Y:S02]  /*ec20*/  IMAD.MOV.U32 R78, RZ, RZ, R111 ;  /* 0x000000ffff4e7224 */ /* 0x000fe400078e006f */
[----:B------:R-:W-:Y:S02]  /*ec30*/  IMAD.MOV.U32 R76, RZ, RZ, R77 ;  /* 0x000000ffff4c7224 */ /* 0x000fe400078e004d */
[----:B------:R-:W-:Y:S01]  /*ec40*/  IMAD.MOV.U32 R77, RZ, RZ, R78 ;  /* 0x000000ffff4d7224 */ /* 0x000fe200078e004e */
[----:B------:R-:W-:Y:S01]  /*ec50*/  HMMA.16816.F32.BF16 R92, R16, R46, R220 ;  /* 0x0000002e105c723c */ /* 0x000fe200000418dc */
[----:B------:R-:W-:-:S02]  /*ec60*/  FMUL.FTZ R5, R23, c[0x0][0x2ec] ;  /* 0x0000bb0017057a20 */ /* 0x000fc40000410000 */
[----:B------:R-:W-:Y:S02]  /*ec70*/  IMAD.MOV.U32 R78, RZ, RZ, R200 ;  /* 0x000000ffff4e7224 */ /* 0x000fe400078e00c8 */
[----:B------:R-:W-:Y:S01]  /*ec80*/  MUFU.TANH R195, R5 ;  /* 0x0000000500c37308 */ /* 0x000fe20000002400 */
[----:B------:R-:W-:Y:S02]  /*ec90*/  IMAD.MOV.U32 R200, RZ, RZ, R75 ;  /* 0x000000ffffc87224 */ /* 0x000fe400078e004b */
[----:B------:R-:W-:Y:S01]  /*eca0*/  HMMA.16816.F32.BF16 R24, R8, R54, R24 ;  /* 0x000000360818723c */ /* 0x000fe20000041818 */
[----:B------:R-:W-:Y:S02]  /*ecb0*/  IMAD.MOV.U32 R220, RZ, RZ, R79 ;  /* 0x000000ffffdc7224 */ /* 0x000fe400078e004f */
[----:B------:R-:W-:Y:S02]  /*ecc0*/  IMAD.MOV.U32 R221, RZ, RZ, R216 ;  /* 0x000000ffffdd7224 */ /* 0x000fe400078e00d8 */
[----:B------:R-:W-:-:S02]  /*ecd0*/  IMAD.MOV.U32 R222, RZ, RZ, R217 ;  /* 0x000000ffffde7224 */ /* 0x000fc400078e00d9 */
[----:B------:R-:W-:Y:S01]  /*ece0*/  IMAD.MOV.U32 R223, RZ, RZ, R219 ;  /* 0x000000ffffdf7224 */ /* 0x000fe200078e00db */
[C---:B------:R-:W-:Y:S01]  /*ecf0*/  HMMA.16816.F32.BF16 R108, R16.reuse, R70, R248 ;  /* 0x00000046106c723c */ /* 0x040fe200000418f8 */
[----:B-1----:R-:W-:Y:S01]  /*ed00*/  FMUL.FTZ R2, R29, c[0x0][0x2ec] ;  /* 0x0000bb001d027a20 */ /* 0x002fe20000410000 */
[----:B------:R-:W-:Y:S01]  /*ed10*/  LDSM.16.M88.4 R68, [R240] ;  /* 0x00000000f044783b */ /* 0x000fe20000000200 */
[----:B------:R-:W-:Y:S02]  /*ed20*/  IMAD.MOV.U32 R217, RZ, RZ, R193 ;  /* 0x000000ffffd97224 */ /* 0x000fe400078e00c1 */
[----:B------:R1:W-:Y:S01]  /*ed30*/  MUFU.TANH R198, R2 ;  /* 0x0000000200c67308 */ /* 0x0003e20000002400 */
[----:B------:R-:W-:Y:S02]  /*ed40*/  IMAD.MOV.U32 R216, RZ, RZ, R192 ;  /* 0x000000ffffd87224 */ /* 0x000fe400078e00c0 */
[----:B--2---:R-:W-:Y:S01]  /*ed50*/  HMMA.16816.F32.BF16 R116, R16, R56, R116 ;  /* 0x000000381074723c */ /* 0x004fe20000041874 */
[----:B------:R-:W-:-:S07]  /*ed60*/  IMAD.MOV.U32 R219, RZ, RZ, R63 ;  /* 0x000000ffffdb7224 */ /* 0x000fce00078e003f */
[----:B------:R-:W-:Y:S01]  /*ed70*/  HMMA.16816.F32.BF16 R100, R16, R58, R100 ;  /* 0x0000003a1064723c */ /* 0x000fe20000041864 */
[----:B------:R-:W-:Y:S01]  /*ed80*/  IMAD.MOV.U32 R75, RZ, RZ, R3 ;  /* 0x000000ffff4b7224 */ /* 0x000fe200078e0003 */
[----:B------:R2:W5:Y:S01]  /*ed90*/  LDL.LU R63, [R1+0x20] ;  /* 0x00002000013f7983 */ /* 0x0005620000300800 */
[----:B------:R-:W-:Y:S02]  /*eda0*/  IMAD.MOV.U32 R246, RZ, RZ, R72 ;  /* 0x000000fffff67224 */ /* 0x000fe400078e0048 */
[----:B-1----:R-:W-:Y:S02]  /*edb0*/  FMUL.FTZ R2, R30, c[0x0][0x2ec] ;  /* 0x0000bb001e027a20 */ /* 0x002fe40000410000 */
[----:B------:R-:W-:Y:S02]  /*edc0*/  IMAD.MOV.U32 R79, RZ, RZ, R212 ;  /* 0x000000ffff4f7224 */ /* 0x000fe400078e00d4 */
[----:B------:R1:W-:Y:S02]  /*edd0*/  MUFU.TANH R218, R2 ;  /* 0x0000000200da7308 */ /* 0x0003e40000002400 */
[----:B-1----:R-:W-:-:S02]  /*ede0*/  FMUL.FTZ R2, R31, c[0x0][0x2ec] ;  /* 0x0000bb001f027a20 */ /* 0x002fc40000410000 */
[----:B------:R-:W-:Y:S04]  /*edf0*/  HMMA.16816.F32.BF16 R28, R8, R52, R32 ;  /* 0x00000034081c723c */ /* 0x000fe80000041820 */
[----:B------:R1:W-:Y:S03]  /*ee00*/  MUFU.TANH R197, R2 ;  /* 0x0000000200c57308 */ /* 0x0003e60000002400 */
[----:B------:R-:W-:Y:S01]  /*ee10*/  IMAD.MOV.U32 R53, RZ, RZ, R73 ;  /* 0x000000ffff357224 */ /* 0x000fe200078e0049 */
[----:B---3--:R-:W-:Y:S01]  /*ee20*/  HMMA.16816.F32.BF16 R32, R12, R48, R104 ;  /* 0x000000300c20723c */ /* 0x008fe20000041868 */
[----:B-1----:R-:W-:-:S04]  /*ee30*/  FMUL.FTZ R2, R20, c[0x0][0x2ec] ;  /* 0x0000bb0014027a20 */ /* 0x002fc80000410000 */
[----:B------:R1:W-:Y:S11]  /*ee40*/  MUFU.TANH R210, R2 ;  /* 0x0000000200d27308 */ /* 0x0003f60000002400 */
[----:B------:R-:W-:Y:S01]  /*ee50*/  FMUL.FTZ R5, R28, c[0x0][0x2ec] ;  /* 0x0000bb001c057a20 */ /* 0x000fe20000410000 */
[----:B------:R-:W-:Y:S01]  /*ee60*/  HMMA.16816.F32.BF16 R104, R16, R66, R220 ;  /* 0x000000421068723c */ /* 0x000fe200000418dc */
[----:B------:R-:W-:Y:S01]  /*ee70*/  LDSM.16.M88.4 R64, [R227+0x3800] ;  /* 0x00380000e340783b */ /* 0x000fe20000000200 */
[----:B------:R-:W-:-:S02]  /*ee80*/  IMAD.MOV.U32 R73, RZ, RZ, R36 ;  /* 0x000000ffff497224 */ /* 0x000fc400078e0024 */
[----:B------:R-:W-:Y:S01]  /*ee90*/  IMAD.MOV.U32 R251, RZ, RZ, R214 ;  /* 0x000000fffffb7224 */ /* 0x000fe200078e00d6 */
[----:B------:R-:W-:Y:S01]  /*eea0*/  MUFU.TANH R208, R5 ;  /* 0x0000000500d07308 */ /* 0x000fe20000002400 */
[----:B-1----:R-:W-:-:S07]  /*eeb0*/  FMUL.FTZ R2, R21, c[0x0][0x2ec] ;  /* 0x0000bb0015027a20 */ /* 0x002fce0000410000 */
[----:B------:R1:W-:Y:S02]  /*eec0*/  MUFU.TANH R196, R2 ;  /* 0x0000000200c47308 */ /* 0x0003e40000002400 */
[----:B-1----:R-:W-:-:S06]  /*eed0*/  FMUL.FTZ R2, R22, c[0x0][0x2ec] ;  /* 0x0000bb0016027a20 */ /* 0x002fcc0000410000 */
[----:B------:R1:W3:Y:S02]  /*eee0*/  MUFU.TANH R215, R2 ;  /* 0x0000000200d77308 */ /* 0x0002e40000002400 */
[----:B-1----:R-:W-:-:S05]  /*eef0*/  IADD3 R2, R229, 0x3800, RZ ;  /* 0x00003800e5027810 */ /* 0x002fca0007ffe0ff */
[----:B------:R1:W4:Y:S01]  /*ef00*/  LDSM.16.M88.4 R44, [R2] ;  /* 0x00000000022c783b */ /* 0x0003220000000200 */
[----:B------:R-:W-:Y:S03]  /*ef10*/  HMMA.16816.F32.BF16 R20, R12, R50, R84 ;  /* 0x000000320c14723c */ /* 0x000fe60000041854 */
[----:B------:R-:W2:Y:S05]  /*ef20*/  LDSM.16.M88.4 R48, [R241] ;  /* 0x00000000f130783b */ /* 0x000eaa0000000200 */
[----:B------:R-:W-:Y:S01]  /*ef30*/  HMMA.16816.F32.BF16 R32, R8, R40, R32 ;  /* 0x000000280820723c */ /* 0x000fe20000041820 */
[----:B-1----:R-:W-:-:S04]  /*ef40*/  FMUL.FTZ R2, R29, c[0x0][0x2ec] ;  /* 0x0000bb001d027a20 */ /* 0x002fc80000410000 */
[----:B------:R1:W1:Y:S02]  /*ef50*/  MUFU.TANH R194, R2 ;  /* 0x0000000200c27308 */ /* 0x0002640000002400 */
[----:B-1----:R-:W-:-:S06]  /*ef60*/  FMUL.FTZ R2, R30, c[0x0][0x2ec] ;  /* 0x0000bb001e027a20 */ /* 0x002fcc0000410000 */
[----:B------:R1:W-:Y:S02]  /*ef70*/  MUFU.TANH R248, R2 ;  /* 0x0000000200f87308 */ /* 0x0003e40000002400 */
[----:B-1----:R-:W-:-:S06]  /*ef80*/  FMUL.FTZ R2, R31, c[0x0][0x2ec] ;  /* 0x0000bb001f027a20 */ /* 0x002fcc0000410000 */
[----:B------:R1:W1:Y:S01]  /*ef90*/  MUFU.TANH R193, R2 ;  /* 0x0000000200c17308 */ /* 0x0002620000002400 */
[----:B----4-:R-:W-:Y:S01]  /*efa0*/  HMMA.16816.F32.BF16 R28, R12, R44, R188 ;  /* 0x0000002c0c1c723c */ /* 0x010fe200000418bc */
[----:B-1----:R-:W-:-:S06]  /*efb0*/  FMUL.FTZ R2, R24, c[0x0][0x2ec] ;  /* 0x0000bb0018027a20 */ /* 0x002fcc0000410000 */
[----:B------:R1:W-:Y:S01]  /*efc0*/  MUFU.TANH R247, R2 ;  /* 0x0000000200f77308 */ /* 0x0003e20000002400 */
[----:B------:R-:W-:Y:S01]  /*efd0*/  HMMA.16816.F32.BF16 R40, R8, R42, R20 ;  /* 0x0000002a0828723c */ /* 0x000fe20000041814 */
[----:B-1----:R-:W-:-:S06]  /*efe0*/  FMUL.FTZ R2, R25, c[0x0][0x2ec] ;  /* 0x0000bb0019027a20 */ /* 0x002fcc0000410000 */
[----:B------:R1:W-:Y:S02]  /*eff0*/  MUFU.TANH R192, R2 ;  /* 0x0000000200c07308 */ /* 0x0003e40000002400 */
[----:B-1----:R-:W-:-:S06]  /*f000*/  FMUL.FTZ R2, R26, c[0x0][0x2ec] ;  /* 0x0000bb001a027a20 */ /* 0x002fcc0000410000 */
[----:B------:R1:W-:Y:S02]  /*f010*/  MUFU.TANH R245, R2 ;  /* 0x0000000200f57308 */ /* 0x0003e40000002400 */
[----:B-1----:R-:W-:Y:S01]  /*f020*/  FMUL.FTZ R2, R27, c[0x0][0x2ec] ;  /* 0x0000bb001b027a20 */ /* 0x002fe20000410000 */
[----:B------:R-:W-:Y:S01]  /*f030*/  HMMA.16816.F32.BF16 R20, R12, R46, R176 ;  /* 0x0000002e0c14723c */ /* 0x000fe200000418b0 */
[----:B------:R-:W1:Y:S04]  /*f040*/  LDSM.16.M88.4 R44, [R239] ;  /* 0x00000000ef2c783b */ /* 0x000e680000000200 */
[----:B------:R4:W-:Y:S01]  /*f050*/  MUFU.TANH R189, R2 ;  /* 0x0000000200bd7308 */ /* 0x0009e20000002400 */
[----:B------:R-:W-:Y:S01]  /*f060*/  LDSM.16.M88.4 R24, [R238] ;  /* 0x00000000ee18783b */ /* 0x000fe20000000200 */
[----:B----4-:R-:W-:-:S06]  /*f070*/  FMUL.FTZ R2, R32, c[0x0][0x2ec] ;  /* 0x0000bb0020027a20 */ /* 0x010fcc0000410000 */
[----:B------:R4:W-:Y:S01]  /*f080*/  MUFU.TANH R244, R2 ;  /* 0x0000000200f47308 */ /* 0x0009e20000002400 */
[----:B------:R-:W-:Y:S01]  /*f090*/  IMAD.MOV.U32 R177, RZ, RZ, R53 ;  /* 0x000000ffffb17224 */ /* 0x000fe200078e0035 */
[----:B------:R-:W-:Y:S01]  /*f0a0*/  HMMA.16816.F32.BF16 R16, R8, R64, R28 ;  /* 0x000000400810723c */ /* 0x000fe2000004181c */
[----:B----4-:R-:W-:-:S05]  /*f0b0*/  FMUL.FTZ R2, R33, c[0x0][0x2ec] ;  /* 0x0000bb0021027a20 */ /* 0x010fca0000410000 */
[----:B------:R4:W1:Y:S02]  /*f0c0*/  MUFU.TANH R188, R2 ;  /* 0x0000000200bc7308 */ /* 0x0008640000002400 */
[----:B--2---:R-:W-:Y:S07]  /*f0d0*/  HMMA.16816.F32.BF16 R52, R12, R48, R184 ;  /* 0x000000300c34723c */ /* 0x004fee00000418b8 */
[----:B------:R-:W-:Y:S02]  /*f0e0*/  IMAD.MOV.U32 R185, RZ, RZ, R133 ;  /* 0x000000ffffb97224 */ /* 0x000fe400078e0085 */
[----:B----4-:R-:W-:-:S04]  /*f0f0*/  FMUL.FTZ R2, R34, c[0x0][0x2ec] ;  /* 0x0000bb0022027a20 */ /* 0x010fc80000410000 */
[----:B------:R2:W-:Y:S01]  /*f100*/  MUFU.TANH R223, R2 ;  /* 0x0000000200df7308 */ /* 0x0005e20000002400 */
[----:B------:R-:W-:Y:S01]  /*f110*/  HMMA.16816.F32.BF16 R56, R12, R50, R172 ;  /* 0x000000320c38723c */ /* 0x000fe200000418ac */
[----:B---3--:R-:W-:Y:S01]  /*f120*/  IMAD.MOV.U32 R250, RZ, RZ, R215 ;  /* 0x000000fffffa7224 */ /* 0x008fe200078e00d7 */
[----:B------:R-:W-:Y:S01]  /*f130*/  LDSM.16.M88.4 R48, [R237] ;  /* 0x00000000ed30783b */ /* 0x000fe20000000200 */
[----:B--2---:R-:W-:-:S03]  /*f140*/  FMUL.FTZ R2, R35, c[0x0][0x2ec] ;  /* 0x0000bb0023027a20 */ /* 0x004fc60000410000 */
[----:B------:R-:W2:Y:S01]  /*f150*/  LDSM.16.M88.4 R32, [R227+0x4000] ;  /* 0x00400000e320783b */ /* 0x000ea20000000200 */
[----:B------:R3:W4:Y:S01]  /*f160*/  MUFU.TANH R133, R2 ;  /* 0x0000000200857308 */ /* 0x0007220000002400 */
[----:B------:R-:W-:Y:S02]  /*f170*/  IMAD.MOV.U32 R174, RZ, RZ, R219 ;  /* 0x000000ffffae7224 */ /* 0x000fe400078e00db */
[----:B---3--:R-:W-:-:S05]  /*f180*/  FMUL.FTZ R2, R40, c[0x0][0x2ec] ;  /* 0x0000bb0028027a20 */ /* 0x008fca0000410000 */
[----:B------:R3:W-:Y:S01]  /*f190*/  MUFU.TANH R220, R2 ;  /* 0x0000000200dc7308 */ /* 0x0007e20000002400 */
[----:B------:R-:W-:Y:S01]  /*f1a0*/  HMMA.16816.F32.BF16 R28, R8, R66, R20 ;  /* 0x00000042081c723c */ /* 0x000fe20000041814 */
[----:B------:R-:W-:Y:S01]  /*f1b0*/  IMAD.MOV.U32 R215, RZ, RZ, R132 ;  /* 0x000000ffffd77224 */ /* 0x000fe200078e0084 */
[----:B------:R-:W-:Y:S01]  /*f1c0*/  LDSM.16.M88.4 R20, [R235] ;  /* 0x00000000eb14783b */ /* 0x000fe20000000200 */
[----:B---3--:R-:W-:-:S04]  /*f1d0*/  FMUL.FTZ R2, R41, c[0x0][0x2ec] ;  /* 0x0000bb0029027a20 */ /* 0x008fc80000410000 */
[----:B------:R3:W-:Y:S01]  /*f1e0*/  MUFU.TANH R172, R2 ;  /* 0x0000000200ac7308 */ /* 0x0007e20000002400 */
[----:B------:R-:W-:Y:S02]  /*f1f0*/  IMAD.MOV.U32 R175, RZ, RZ, R216 ;  /* 0x000000ffffaf7224 */ /* 0x000fe400078e00d8 */
[----:B---3--:R-:W-:-:S05]  /*f200*/  FMUL.FTZ R2, R42, c[0x0][0x2ec] ;  /* 0x0000bb002a027a20 */ /* 0x008fca0000410000 */
[----:B------:R3:W-:Y:S01]  /*f210*/  MUFU.TANH R219, R2 ;  /* 0x0000000200db7308 */ /* 0x0007e20000002400 */
[----:B------:R-:W-:Y:S02]  /*f220*/  IMAD.MOV.U32 R222, RZ, RZ, R74 ;  /* 0x000000ffffde7224 */ /* 0x000fe400078e004a */
[----:B------:R-:W-:Y:S02]  /*f230*/  IMAD.MOV.U32 R221, RZ, RZ, R75 ;  /* 0x000000ffffdd7224 */ /* 0x000fe400078e004b */
[----:B------:R-:W-:Y:S02]  /*f240*/  IMAD.MOV.U32 R173, RZ, RZ, R73 ;  /* 0x000000ffffad7224 */ /* 0x000fe400078e0049 */
[----:B---3--:R-:W-:Y:S01]  /*f250*/  FMUL.FTZ R2, R43, c[0x0][0x2ec] ;  /* 0x0000bb002b027a20 */ /* 0x008fe20000410000 */
[C---:B------:R-:W-:Y:S01]  /*f260*/  HMMA.16816.F32.BF16 R72, R12.reuse, R68, R180 ;  /* 0x000000440c48723c */ /* 0x040fe200000418b4 */
[----:B------:R-:W-:Y:S01]  /*f270*/  IMAD.MOV.U32 R187, RZ, RZ, R76 ;  /* 0x000000ffffbb7224 */ /* 0x000fe200078e004c */
[----:B------:R-:W3:Y:S01]  /*f280*/  LDSM.16.M88.4 R40, [R236] ;  /* 0x00000000ec28783b */ /* 0x000ee20000000200 */
[----:B------:R1:W-:Y:S05]  /*f290*/  MUFU.TANH R132, R2 ;  /* 0x0000000200847308 */ /* 0x0003ea0000002400 */
[----:B------:R-:W-:Y:S01]  /*f2a0*/  HMMA.16816.F32.BF16 R68, R12, R70, R128 ;  /* 0x000000460c44723c */ /* 0x000fe20000041880 */
[----:B-1----:R-:W-:-:S04]  /*f2b0*/  FMUL.FTZ R2, R16, c[0x0][0x2ec] ;  /* 0x0000bb0010027a20 */ /* 0x002fc80000410000 */
[----:B------:R1:W-:Y:S01]  /*f2c0*/  MUFU.TANH R216, R2 ;  /* 0x0000000200d87308 */ /* 0x0003e20000002400 */
[----:B------:R-:W-:Y:S02]  /*f2d0*/  IMAD.MOV.U32 R184, RZ, RZ, R77 ;  /* 0x000000ffffb87224 */ /* 0x000fe400078e004d */
[----:B------:R-:W-:Y:S01]  /*f2e0*/  HMMA.16816.F32.BF16 R64, R12, R44, R168 ;  /* 0x0000002c0c40723c */ /* 0x000fe200000418a8 */
[----:B------:R-:W-:Y:S02]  /*f2f0*/  IMAD.MOV.U32 R190, RZ, RZ, R78 ;  /* 0x000000ffffbe7224 */ /* 0x000fe400078e004e */
[----:B------:R-:W-:Y:S02]  /*f300*/  IMAD.MOV.U32 R186, RZ, RZ, R79 ;  /* 0x000000ffffba7224 */ /* 0x000fe400078e004f */
[----:B-1----:R-:W-:-:S04]  /*f310*/  FMUL.FTZ R2, R17, c[0x0][0x2ec] ;  /* 0x0000bb0011027a20 */ /* 0x002fc80000410000 */
[----:B------:R1:W1:Y:S01]  /*f320*/  MUFU.TANH R128, R2 ;  /* 0x0000000200807308 */ /* 0x0002620000002400 */
[----:B------:R-:W-:Y:S01]  /*f330*/  HMMA.16816.F32.BF16 R76, R12, R46, R120 ;  /* 0x0000002e0c4c723c */ /* 0x000fe20000041878 */
[----:B------:R-:W3:Y:S01]  /*f340*/  LDSM.16.M88.4 R44, [R227+0x4800] ;  /* 0x00480000e32c783b */ /* 0x000ee20000000200 */
[----:B------:R-:W-:Y:S02]  /*f350*/  IMAD.MOV.U32 R212, RZ, RZ, R60 ;  /* 0x000000ffffd47224 */ /* 0x000fe400078e003c */
[----:B------:R-:W-:Y:S01]  /*f360*/  IMAD.MOV.U32 R176, RZ, RZ, R217 ;  /* 0x000000ffffb07224 */ /* 0x000fe200078e00d9 */
[----:B------:R2:W5:Y:S01]  /*f370*/  LDL.LU R60, [R1+0x1c] ;  /* 0x00001c00013c7983 */ /* 0x0005620000300800 */
[----:B-1----:R-:W-:-:S03]  /*f380*/  FMUL.FTZ R2, R18, c[0x0][0x2ec] ;  /* 0x0000bb0012027a20 */ /* 0x002fc60000410000 */
[----:B------:R1:W5:Y:S01]  /*f390*/  LDL.LU R36, [R1+0x18] ;  /* 0x0000180001247983 */ /* 0x0003620000300800 */
[----:B------:R2:W-:Y:S01]  /*f3a0*/  MUFU.TANH R214, R2 ;  /* 0x0000000200d67308 */ /* 0x0005e20000002400 */
[----:B------:R-:W-:Y:S02]  /*f3b0*/  IMAD.MOV.U32 R217, RZ, RZ, R212 ;  /* 0x000000ffffd97224 */ /* 0x000fe400078e00d4 */
[----:B------:R1:W5:Y:S01]  /*f3c0*/  LDL.LU R3, [R1+0x14] ;  /* 0x0000140001037983 */ /* 0x0003620000300800 */
[----:B------:R-:W-:Y:S02]  /*f3d0*/  IMAD.MOV.U32 R180, RZ, RZ, R6 ;  /* 0x000000ffffb47224 */ /* 0x000fe400078e0006 */
[----:B--2---:R-:W-:Y:S02]  /*f3e0*/  FMUL.FTZ R2, R19, c[0x0][0x2ec] ;  /* 0x0000bb0013027a20 */ /* 0x004fe40000410000 */
[----:B------:R-:W-:Y:S02]  /*f3f0*/  HMMA.16816.F32.BF16 R16, R8, R32, R52 ;  /* 0x000000200810723c */ /* 0x000fe40000041834 */
[----:B------:R2:W1:Y:S01]  /*f400*/  MUFU.TANH R123, R2 ;  /* 0x00000002007b7308 */ /* 0x0004620000002400 */
[----:B------:R-:W1:Y:S01]  /*f410*/  S2R R6, SR_TID.X ;  /* 0x0000000000067919 */ /* 0x000e620000002100 */
[----:B------:R-:W-:-:S02]  /*f420*/  IMAD.MOV.U32 R182, RZ, RZ, R209 ;  /* 0x000000ffffb67224 */ /* 0x000fc400078e00d1 */
[----:B--2---:R-:W-:-:S04]  /*f430*/  FMUL.FTZ R2, R28, c[0x0][0x2ec] ;  /* 0x0000bb001c027a20 */ /* 0x004fc80000410000 */
[----:B------:R2:W-:Y:S01]  /*f440*/  MUFU.TANH R212, R2 ;  /* 0x0000000200d47308 */ /* 0x0005e20000002400 */
[----:B------:R-:W-:Y:S01]  /*f450*/  HMMA.16816.F32.BF16 R84, R12, R24, R124 ;  /* 0x000000180c54723c */ /* 0x000fe2000004187c */
[----:B--2---:R-:W-:-:S06]  /*f460*/  FMUL.FTZ R2, R29, c[0x0][0x2ec] ;  /* 0x0000bb001d027a20 */ /* 0x004fcc0000410000 */
[----:B------:R2:W-:Y:S01]  /*f470*/  MUFU.TANH R122, R2 ;  /* 0x00000002007a7308 */ /* 0x0005e20000002400 */
[----:B------:R-:W-:Y:S01]  /*f480*/  HMMA.16816.F32.BF16 R80, R12, R26, R80 ;  /* 0x0000001a0c50723c */ /* 0x000fe20000041850 */
[----:B------:R-:W-:-:S07]  /*f490*/  IMAD.MOV.U32 R178, RZ, RZ, R211 ;  /* 0x000000ffffb27224 */ /* 0x000fce00078e00d3 */
[----:B------:R-:W-:Y:S01]  /*f4a0*/  HMMA.16816.F32.BF16 R24, R8, R34, R56 ;  /* 0x000000220818723c */ /* 0x000fe20000041838 */
[----:B--2---:R-:W-:Y:S01]  /*f4b0*/  FMUL.FTZ R2, R30, c[0x0][0x2ec] ;  /* 0x0000bb001e027a20 */ /* 0x004fe20000410000 */
[----:B------:R-:W2:Y:S03]  /*f4c0*/  LDSM.16.M88.4 R32, [R227+0x5000] ;  /* 0x00500000e320783b */ /* 0x000ea60000000200 */
[----:B------:R1:W-:Y:S01]  /*f4d0*/  MUFU.TANH R209, R2 ;  /* 0x0000000200d17308 */ /* 0x0003e20000002400 */
[----:B------:R-:W-:Y:S02]  /*f4e0*/  IMAD.MOV.U32 R211, RZ, RZ, R206 ;  /* 0x000000ffffd37224 */ /* 0x000fe400078e00ce */
[----:B-1----:R-:W-:Y:S02]  /*f4f0*/  FMUL.FTZ R2, R31, c[0x0][0x2ec] ;  /* 0x0000bb001f027a20 */ /* 0x002fe40000410000 */
[----:B------:R-:W-:Y:S01]  /*f500*/  FMUL.FTZ R5, R19, c[0x0][0x2ec] ;  /* 0x0000bb0013057a20 */ /* 0x000fe20000410000 */
[----:B------:R-:W1:Y:S02]  /*f510*/  LDSM.16.M88.4 R28, [R234] ;  /* 0x00000000ea1c783b */ /* 0x000e640000000200 */
[----:B------:R3:W-:Y:S01]  /*f520*/  MUFU.TANH R121, R2 ;  /* 0x0000000200797308 */ /* 0x0007e20000002400 */
[----:B------:R-:W-:Y:S01]  /*f530*/  IMAD.SHL.U32 R6, R6, 0x2, RZ ;  /* 0x0000000206067824 */ /* 0x000fe200078e00ff */
[----:B------:R-:W-:Y:S01]  /*f540*/  HMMA.16816.F32.BF16 R88, R12, R48, R88 ;  /* 0x000000300c58723c */ /* 0x000fe20000041858 */
[----:B------:R-:W-:-:S02]  /*f550*/  IMAD.MOV.U32 R249, RZ, RZ, R208 ;  /* 0x000000fffff97224 */ /* 0x000fc400078e00d0 */
[----:B---3--:R-:W-:-:S04]  /*f560*/  FMUL.FTZ R2, R16, c[0x0][0x2ec] ;  /* 0x0000bb0010027a20 */ /* 0x008fc80000410000 */
[----:B------:R3:W-:Y:S01]  /*f570*/  MUFU.TANH R206, R2 ;  /* 0x0000000200ce7308 */ /* 0x0007e20000002400 */
[----:B------:R-:W-:Y:S01]  /*f580*/  IMAD.MOV.U32 R208, RZ, RZ, R202 ;  /* 0x000000ffffd07224 */ /* 0x000fe200078e00ca */
[----:B------:R-:W-:Y:S01]  /*f590*/  HMMA.16816.F32.BF16 R48, R12, R50, R92 ;  /* 0x000000320c30723c */ /* 0x000fe2000004185c */
[----:B------:R-:W-:Y:S02]  /*f5a0*/  IMAD.MOV.U32 R183, RZ, RZ, R213 ;  /* 0x000000ffffb77224 */ /* 0x000fe400078e00d5 */
[----:B---3--:R-:W-:-:S04]  /*f5b0*/  FMUL.FTZ R2, R17, c[0x0][0x2ec] ;  /* 0x0000bb0011027a20 */ /* 0x008fc80000410000 */
[----:B------:R3:W1:Y:S01]  /*f5c0*/  MUFU.TANH R120, R2 ;  /* 0x0000000200787308 */ /* 0x0006620000002400 */
[----:B------:R-:W-:Y:S01]  /*f5d0*/  HMMA.16816.F32.BF16 R56, R12, R42, R108 ;  /* 0x0000002a0c38723c */ /* 0x000fe2000004186c */
[----:B------:R-:W-:-:S06]  /*f5e0*/  IMAD.MOV.U32 R213, RZ, RZ, R7 ;  /* 0x000000ffffd57224 */ /* 0x000fcc00078e0007 */
[----:B------:R1:W1:Y:S01]  /*f5f0*/  MUFU.TANH R108, R5 ;  /* 0x00000005006c7308 */ /* 0x0002620000002400 */
[----:B------:R-:W-:Y:S01]  /*f600*/  HMMA.16816.F32.BF16 R92, R12, R20, R112 ;  /* 0x000000140c5c723c */ /* 0x000fe20000041870 */
[----:B---3--:R-:W-:-:S07]  /*f610*/  FMUL.FTZ R2, R18, c[0x0][0x2ec] ;  /* 0x0000bb0012027a20 */ /* 0x008fce0000410000 */
[----:B------:R-:W-:Y:S01]  /*f620*/  HMMA.16816.F32.BF16 R104, R12, R22, R104 ;  /* 0x000000160c68723c */ /* 0x000fe20000041868 */
[----:B------:R3:W-:Y:S01]  /*f630*/  MUFU.TANH R202, R2 ;  /* 0x0000000200ca7308 */ /* 0x0007e20000002400 */
[----:B-1----:R-:W-:-:S06]  /*f640*/  LOP3.LUT R5, R6, 0x6, RZ, 0xc0, !PT ;  /* 0x0000000606057812 */ /* 0x002fcc00078ec0ff */
[----:B------:R-:W-:Y:S01]  /*f650*/  HMMA.16816.F32.BF16 R20, R8, R44, R72 ;  /* 0x0000002c0814723c */ /* 0x000fe20000041848 */
[----:B------:R-:W-:Y:S02]  /*f660*/  FMUL.FTZ R7, R24, c[0x0][0x2ec] ;  /* 0x0000bb0018077a20 */ /* 0x000fe40000410000 */
[----:B------:R-:W-:Y:S02]  /*f670*/  IMAD.MOV.U32 R181, RZ, RZ, R200 ;  /* 0x000000ffffb57224 */ /* 0x000fe400078e00c8 */
[----:B---3--:R-:W-:Y:S01]  /*f680*/  IMAD.U32 R2, RZ, RZ, UR4 ;  /* 0x00000004ff027e24 */ /* 0x008fe2000f8e00ff */
[----:B------:R1:W-:Y:S04]  /*f690*/  MUFU.TANH R200, R7 ;  /* 0x0000000700c87308 */ /* 0x0003e80000002400 */
[----:B------:R-:W-:-:S02]  /*f6a0*/  LOP3.LUT R6, R2, 0x8, R5, 0xfe, !PT ;  /* 0x0000000802067812 */ /* 0x000fc400078efe05 */
[----:B------:R-:W-:Y:S02]  /*f6b0*/  LOP3.LUT R2, R5, UR4, RZ, 0xfc, !PT ;  /* 0x0000000405027c12 */ /* 0x000fe4000f8efcff */
[C---:B------:R-:W-:Y:S02]  /*f6c0*/  ISETP.GE.AND P5, PT, R6.reuse, R4, PT ;  /* 0x000000040600720c */ /* 0x040fe40003fa6270 */
[----:B------:R-:W-:Y:S02]  /*f6d0*/  ISETP.GE.AND P3, PT, R6, R0, PT ;  /* 0x000000000600720c */ /* 0x000fe40003f66270 */
[C---:B-1----:R-:W-:Y:S02]  /*f6e0*/  IADD3 R7, R2.reuse, 0x1, RZ ;  /* 0x0000000102077810 */ /* 0x042fe40007ffe0ff */
[----:B------:R-:W-:Y:S02]  /*f6f0*/  IADD3 R6, R2, 0x9, RZ ;  /* 0x0000000902067810 */ /* 0x000fe40007ffe0ff */
[----:B------:R-:W-:-:S02]  /*f700*/  ISETP.GE.AND P6, PT, R7, R4, PT ;  /* 0x000000040700720c */ /* 0x000fc40003fc6270 */
[-C--:B------:R-:W-:Y:S01]  /*f710*/  ISETP.GE.AND P2, PT, R7, R0.reuse, PT ;  /* 0x000000000700720c */ /* 0x080fe20003f46270 */
[----:B------:R-:W-:Y:S01]  /*f720*/  FMUL.FTZ R7, R26, c[0x0][0x2ec] ;  /* 0x0000bb001a077a20 */ /* 0x000fe20000410000 */
[----:B------:R-:W-:-:S03]  /*f730*/  ISETP.GE.AND P4, PT, R6, R0, PT ;  /* 0x000000000600720c */ /* 0x000fc60003f86270 */
[----:B------:R1:W-:Y:S01]  /*f740*/  MUFU.TANH R191, R7 ;  /* 0x0000000700bf7308 */ /* 0x0003e20000002400 */
[----:B------:R-:W-:Y:S02]  /*f750*/  FSEL R112, R38, -INF , !P2 ;  /* 0xff80000026707808 */ /* 0x000fe40005000000 */
[----:B------:R-:W-:Y:S02]  /*f760*/  ISETP.GE.AND P0, PT, R6, R4, PT ;  /* 0x000000040600720c */ /* 0x000fe40003f06270 */
[----:B------:R-:W-:Y:S01]  /*f770*/  FSEL R111, R182, -INF , !P4 ;  /* 0xff800000b66f7808 */ /* 0x000fe20006000000 */
[----:B------:R-:W-:Y:S01]  /*f780*/  IMAD.MOV.U32 R182, RZ, RZ, R183 ;  /* 0x000000ffffb67224 */ /* 0x000fe200078e00b7 */
[----:B------:R-:W-:Y:S01]  /*f790*/  IADD3 R6, R2, 0x11, RZ ;  /* 0x0000001102067810 */ /* 0x000fe20007ffe0ff */
[----:B------:R-:W-:Y:S02]  /*f7a0*/  IMAD.MOV.U32 R183, RZ, RZ, R174 ;  /* 0x000000ffffb77224 */ /* 0x000fe400078e00ae */
[----:B-1----:R-:W-:-:S04]  /*f7b0*/  FMUL.FTZ R7, R27, c[0x0][0x2ec] ;  /* 0x0000bb001b077a20 */ /* 0x002fc80000410000 */
[----:B------:R1:W-:Y:S01]  /*f7c0*/  MUFU.TANH R38, R7 ;  /* 0x0000000700267308 */ /* 0x0003e20000002400 */
[----:B------:R-:W-:Y:S01]  /*f7d0*/  IMAD.MOV.U32 R174, RZ, RZ, R175 ;  /* 0x000000ffffae7224 */ /* 0x000fe200078e00af */
[----:B------:R-:W-:Y:S01]  /*f7e0*/  FSEL R110, R180, -INF , !P6 ;  /* 0xff800000b46e7808 */ /* 0x000fe20007000000 */
[----:B------:R-:W-:Y:S01]  /*f7f0*/  IMAD.MOV.U32 R175, RZ, RZ, R184 ;  /* 0x000000ffffaf7224 */ /* 0x000fe200078e00b8 */
[C---:B------:R-:W-:Y:S01]  /*f800*/  ISETP.GE.AND P6, PT, R6.reuse, R4, PT ;  /* 0x000000040600720c */ /* 0x040fe20003fc6270 */
[----:B------:R-:W-:Y:S01]  /*f810*/  FMUL.FTZ R21, R21, c[0x0][0x2ec] ;  /* 0x0000bb0015157a20 */ /* 0x000fe20000410000 */
[----:B------:R-:W-:Y:S01]  /*f820*/  ISETP.GE.AND P2, PT, R6, R0, PT ;  /* 0x000000000600720c */ /* 0x000fe20003f46270 */
[----:B------:R-:W-:Y:S01]  /*f830*/  FMUL.FTZ R23, R23, c[0x0][0x2ec] ;  /* 0x0000bb0017177a20 */ /* 0x000fe20000410000 */
[----:B------:R-:W-:Y:S01]  /*f840*/  FSEL R113, R182, -INF , !P6 ;  /* 0xff800000b6717808 */ /* 0x000fe20007000000 */
[----:B-1----:R-:W-:-:S04]  /*f850*/  FMUL.FTZ R7, R20, c[0x0][0x2ec] ;  /* 0x0000bb0014077a20 */ /* 0x002fc80000410000 */
[----:B------:R1:W-:Y:S01]  /*f860*/  MUFU.TANH R184, R7 ;  /* 0x0000000700b87308 */ /* 0x0003e20000002400 */
[----:B------:R-:W-:Y:S01]  /*f870*/  FSEL R115, R37, -INF , !P2 ;  /* 0xff80000025737808 */ /* 0x000fe20005000000 */
[----:B--2---:R-:W-:Y:S01]  /*f880*/  HMMA.16816.F32.BF16 R52, R8, R34, R76 ;  /* 0x000000220834723c */ /* 0x004fe2000004184c */
[----:B------:R-:W-:-:S05]  /*f890*/  FMUL.FTZ R16, R25, c[0x0][0x2ec] ;  /* 0x0000bb0019107a20 */ /* 0x000fca0000410000 */
[----:B------:R-:W2:Y:S01]  /*f8a0*/  MUFU.TANH R37, R21 ;  /* 0x0000001500257308 */ /* 0x000ea20000002400 */
[----:B-1----:R-:W-:-:S07]  /*f8b0*/  IADD3 R7, R2, 0x21, RZ ;  /* 0x0000002102077810 */ /* 0x002fce0007ffe0ff */
[----:B------:R1:W3:Y:S01]  /*f8c0*/  MUFU.TANH R34, R23 ;  /* 0x0000001700227308 */ /* 0x0002e20000002400 */
[C---:B------:R-:W-:Y:S02]  /*f8d0*/  ISETP.GE.AND P6, PT, R7.reuse, R4, PT ;  /* 0x000000040700720c */ /* 0x040fe40003fc6270 */
[----:B------:R-:W-:Y:S01]  /*f8e0*/  ISETP.GE.AND P2, PT, R7, R0, PT ;  /* 0x000000000700720c */ /* 0x000fe20003f46270 */
[----:B------:R-:W-:Y:S01]  /*f8f0*/  FMUL.FTZ R7, R22, c[0x0][0x2ec] ;  /* 0x0000bb0016077a20 */ /* 0x000fe20000410000 */
[C---:B------:R-:W-:Y:S01]  /*f900*/  HMMA.16816.F32.BF16 R96, R12.reuse, R40, R96 ;  /* 0x000000280c60723c */ /* 0x040fe20000041860 */
[----:B------:R-:W-:Y:S02]  /*f910*/  IMAD.MOV.U32 R179, RZ, RZ, R39 ;  /* 0x000000ffffb37224 */ /* 0x000fe400078e0027 */
[----:B------:R2:W-:Y:S05]  /*f920*/  MUFU.TANH R39, R16 ;  /* 0x0000001000277308 */ /* 0x0005ea0000002400 */
[C---:B------:R-:W-:Y:S01]  /*f930*/  HMMA.16816.F32.BF16 R116, R12.reuse, R28, R116 ;  /* 0x0000001c0c74723c */ /* 0x040fe20000041874 */
[----:B-1----:R-:W1:Y:S07]  /*f940*/  LDSM.16.M88.4 R20, [R227+0x6000] ;  /* 0x00600000e314783b */ /* 0x002e6e0000000200 */
[----:B------:R-:W-:Y:S01]  /*f950*/  HMMA.16816.F32.BF16 R100, R12, R30, R100 ;  /* 0x0000001e0c64723c */ /* 0x000fe20000041864 */
[----:B--2---:R-:W2:Y:S07]  /*f960*/  LDSM.16.M88.4 R16, [R227+0x5800] ;  /* 0x00580000e310783b */ /* 0x004eae0000000200 */
[C---:B------:R-:W-:Y:S08]  /*f970*/  HMMA.16816.F32.BF16 R12, R8.reuse, R46, R68 ;  /* 0x0000002e080c723c */ /* 0x040ff00000041844 */
[----:B------:R-:W-:Y:S01]  /*f980*/  HMMA.16816.F32.BF16 R24, R8, R32, R64 ;  /* 0x000000200818723c */ /* 0x000fe20000041840 */
[----:B------:R-:W-:-:S02]  /*f990*/  IADD3 R6, R2, 0x19, RZ ;  /* 0x0000001902067810 */ /* 0x000fc40007ffe0ff */
[----:B------:R-:W-:Y:S02]  /*f9a0*/  FSEL R109, R181, -INF , !P0 ;  /* 0xff800000b56d7808 */ /* 0x000fe40004000000 */
[C---:B------:R-:W-:Y:S02]  /*f9b0*/  ISETP.GE.AND P0, PT, R6.reuse, R4, PT ;  /* 0x000000040600720c */ /* 0x040fe40003f06270 */
[----:B------:R-:W-:Y:S02]  /*f9c0*/  ISETP.GE.AND P4, PT, R6, R0, PT ;  /* 0x000000000600720c */ /* 0x000fe40003f86270 */
[----:B------:R-:W-:Y:S02]  /*f9d0*/  IADD3 R6, R2, 0x29, RZ ;  /* 0x0000002902067810 */ /* 0x000fe40007ffe0ff */
[----:B------:R-:W-:Y:S02]  /*f9e0*/  FSEL R114, R183, -INF , !P0 ;  /* 0xff800000b7727808 */ /* 0x000fe40004000000 */
[----:B------:R-:W-:-:S02]  /*f9f0*/  FSEL R124, R173, -INF , !P4 ;  /* 0xff800000ad7c7808 */ /* 0x000fc40006000000 */
[----:B------:R-:W-:Y:S01]  /*fa00*/  ISETP.GE.AND P0, PT, R6, R4, PT ;  /* 0x000000040600720c */ /* 0x000fe20003f06270 */
[----:B------:R-:W-:Y:S01]  /*fa10*/  FMUL.FTZ R12, R12, c[0x0][0x2ec] ;  /* 0x0000bb000c0c7a20 */ /* 0x000fe20000410000 */
[----:B------:R-:W-:Y:S02]  /*fa20*/  ISETP.GE.AND P4, PT, R6, R0, PT ;  /* 0x000000000600720c */ /* 0x000fe40003f86270 */
[----:B------:R-:W-:Y:S01]  /*fa30*/  IADD3 R6, R2, 0x31, RZ ;  /* 0x0000003102067810 */ /* 0x000fe20007ffe0ff */
[----:B------:R1:W-:Y:S01]  /*fa40*/  MUFU.TANH R181, R12 ;  /* 0x0000000c00b57308 */ /* 0x0003e20000002400 */
[----:B------:R-:W-:Y:S02]  /*fa50*/  FSEL R125, R174, -INF , !P6 ;  /* 0xff800000ae7d7808 */ /* 0x000fe40007000000 */
[----:B------:R-:W-:Y:S02]  /*fa60*/  FSEL R127, R175, -INF , !P2 ;  /* 0xff800000af7f7808 */ /* 0x000fe40005000000 */
[----:B------:R-:W-:-:S02]  /*fa70*/  ISETP.GE.AND P6, PT, R6, R4, PT ;  /* 0x000000040600720c */ /* 0x000fc40003fc6270 */
[----:B------:R-:W-:Y:S02]  /*fa80*/  ISETP.GE.AND P2, PT, R6, R0, PT ;  /* 0x000000000600720c */ /* 0x000fe40003f46270 */
[----:B------:R-:W-:Y:S02]  /*fa90*/  IADD3 R6, R2, 0x41, RZ ;  /* 0x0000004102067810 */ /* 0x000fe40007ffe0ff */
[----:B------:R-:W-:Y:S01]  /*faa0*/  FSEL R130, R187, -INF , !P6 ;  /* 0xff800000bb827808 */ /* 0x000fe20007000000 */
[----:B-1----:R-:W-:Y:S01]  /*fab0*/  FMUL.FTZ R12, R24, c[0x0][0x2ec] ;  /* 0x0000bb00180c7a20 */ /* 0x002fe20000410000 */
[----:B------:R-:W-:Y:S01]  /*fac0*/  ISETP.GE.AND P6, PT, R6, R4, PT ;  /* 0x000000040600720c */ /* 0x000fe20003fc6270 */
[----:B------:R-:W-:Y:S02]  /*fad0*/  FMUL.FTZ R13, R13, c[0x0][0x2ec] ;  /* 0x0000bb000d0d7a20 */ /* 0x000fe40000410000 */
[----:B------:R1:W-:Y:S01]  /*fae0*/  MUFU.TANH R173, R12 ;  /* 0x0000000c00ad7308 */ /* 0x0003e20000002400 */
[----:B------:R-:W-:-:S02]  /*faf0*/  FMUL.FTZ R14, R14, c[0x0][0x2ec] ;  /* 0x0000bb000e0e7a20 */ /* 0x000fc40000410000 */
[----:B------:R-:W-:Y:S01]  /*fb00*/  FMUL.FTZ R15, R15, c[0x0][0x2ec] ;  /* 0x0000bb000f0f7a20 */ /* 0x000fe20000410000 */
[----:B------:R-:W-:Y:S01]  /*fb10*/  FSEL R170, R198, -INF , !P6 ;  /* 0xff800000c6aa7808 */ /* 0x000fe20007000000 */
[----:B------:R-:W-:Y:S01]  /*fb20*/  IMAD.MOV.U32 R198, RZ, RZ, R178 ;  /* 0x000000ffffc67224 */ /* 0x000fe200078e00b2 */
[----:B------:R-:W-:Y:S02]  /*fb30*/  HMMA.16816.F32.BF16 R64, R8, R20, R88 ;  /* 0x000000140840723c */ /* 0x000fe40000041858 */
[----:B------:R-:W-:Y:S01]  /*fb40*/  MUFU.TANH R33, R13 ;  /* 0x0000000d00217308 */ /* 0x000fe20000002400 */
[----:B-1----:R-:W-:-:S07]  /*fb50*/  FMUL.FTZ R12, R25, c[0x0][0x2ec] ;  /* 0x0000bb00190c7a20 */ /* 0x002fce0000410000 */
[----:B------:R-:W-:Y:S01]  /*fb60*/  MUFU.TANH R178, R14 ;  /* 0x0000000e00b27308 */ /* 0x000fe20000002400 */
[C---:B--2---:R-:W-:Y:S07]  /*fb70*/  HMMA.16816.F32.BF16 R72, R8.reuse, R16, R84 ;  /* 0x000000100848723c */ /* 0x044fee0000041854 */
[----:B------:R-:W-:Y:S01]  /*fb80*/  MUFU.TANH R32, R15 ;  /* 0x0000000f00207308 */ /* 0x000fe20000002400 */
[----:B------:R-:W-:Y:S01]  /*fb90*/  HMMA.16816.F32.BF16 R68, R8, R18, R80 ;  /* 0x000000120844723c */ /* 0x000fe20000041850 */
[----:B------:R-:W-:Y:S06]  /*fba0*/  LDSM.16.M88.4 R16, [R227+0x6800] ;  /* 0x00680000e310783b */ /* 0x000fec0000000200 */
[----:B------:R1:W2:Y:S01]  /*fbb0*/  MUFU.TANH R21, R12 ;  /* 0x0000000c00157308 */ /* 0x0002a20000002400 */
[----:B------:R-:W-:Y:S01]  /*fbc0*/  FSEL R169, R203, -INF , !P2 ;  /* 0xff800000cba97808 */ /* 0x000fe20005000000 */
[----:B-1----:R-:W1:Y:S06]  /*fbd0*/  LDSM.16.M88.4 R12, [R227+0x7000] ;  /* 0x00700000e30c783b */ /* 0x002e6c0000000200 */
[----:B------:R2:W-:Y:S01]  /*fbe0*/  MUFU.TANH R183, R7 ;  /* 0x0000000700b77308 */ /* 0x0005e20000002400 */
[----:B------:R-:W-:-:S02]  /*fbf0*/  FSEL R126, R185, -INF , !P0 ;  /* 0xff800000b97e7808 */ /* 0x000fc40004000000 */
[----:B------:R-:W-:Y:S02]  /*fc00*/  FSEL R129, R186, -INF , !P4 ;  /* 0xff800000ba817808 */ /* 0x000fe40006000000 */
[----:B------:R-:W-:Y:S02]  /*fc10*/  ISETP.GE.AND P2, PT, R6, R0, PT ;  /* 0x000000000600720c */ /* 0x000fe40003f46270 */
[C---:B------:R-:W-:Y:S02]  /*fc20*/  IADD3 R6, R2.reuse, 0x51, RZ ;  /* 0x0000005102067810 */ /* 0x040fe40007ffe0ff */
[----:B------:R-:W-:Y:S02]  /*fc30*/  FSEL R175, R197, -INF , !P2 ;  /* 0xff800000c5af7808 */ /* 0x000fe40005000000 */
[----:B--2---:R-:W-:-:S04]  /*fc40*/  IADD3 R7, R2, 0x39, RZ ;  /* 0x0000003902077810 */ /* 0x004fc80007ffe0ff */
[C---:B------:R-:W-:Y:S02]  /*fc50*/  ISETP.GE.AND P0, PT, R7.reuse, R4, PT ;  /* 0x000000040700720c */ /* 0x040fe40003f06270 */
[----:B------:R-:W-:Y:S02]  /*fc60*/  ISETP.GE.AND P4, PT, R7, R0, PT ;  /* 0x000000000700720c */ /* 0x000fe40003f86270 */
[----:B------:R-:W-:Y:S02]  /*fc70*/  IADD3 R7, R2, 0x49, RZ ;  /* 0x0000004902077810 */ /* 0x000fe40007ffe0ff */
[----:B------:R-:W-:Y:S02]  /*fc80*/  FSEL R131, R201, -INF , !P0 ;  /* 0xff800000c9837808 */ /* 0x000fe40004000000 */
[----:B------:R-:W-:Y:S02]  /*fc90*/  FSEL R168, R199, -INF , !P4 ;  /* 0xff800000c7a87808 */ /* 0x000fe40006000000 */
[----:B------:R-:W-:-:S02]  /*fca0*/  ISETP.GE.AND P6, PT, R6, R4, PT ;  /* 0x000000040600720c */ /* 0x000fc40003fc6270 */
[----:B------:R-:W-:Y:S02]  /*fcb0*/  ISETP.GE.AND P2, PT, R6, R0, PT ;  /* 0x000000000600720c */ /* 0x000fe40003f46270 */
[C---:B------:R-:W-:Y:S02]  /*fcc0*/  ISETP.GE.AND P0, PT, R7.reuse, R4, PT ;  /* 0x000000040700720c */ /* 0x040fe40003f06270 */
[----:B------:R-:W-:Y:S02]  /*fcd0*/  ISETP.GE.AND P4, PT, R7, R0, PT ;  /* 0x000000000700720c */ /* 0x000fe40003f86270 */
[C---:B------:R-:W-:Y:S01]  /*fce0*/  IADD3 R6, R2.reuse, 0x61, RZ ;  /* 0x0000006102067810 */ /* 0x040fe20007ffe0ff */
[----:B------:R-:W-:Y:S01]  /*fcf0*/  IMAD.MOV.U32 R203, RZ, RZ, R176 ;  /* 0x000000ffffcb7224 */ /* 0x000fe200078e00b0 */
[----:B------:R-:W-:Y:S01]  /*fd00*/  IADD3 R7, R2, 0x59, RZ ;  /* 0x0000005902077810 */ /* 0x000fe20007ffe0ff */
[----:B------:R-:W-:Y:S01]  /*fd10*/  IMAD.MOV.U32 R197, RZ, RZ, R179 ;  /* 0x000000ffffc57224 */ /* 0x000fe200078e00b3 */
[----:B------:R-:W-:-:S02]  /*fd20*/  FSEL R176, R194, -INF , !P6 ;  /* 0xff800000c2b07808 */ /* 0x000fc40007000000 */
[----:B------:R-:W-:Y:S02]  /*fd30*/  FSEL R179, R193, -INF , !P2 ;  /* 0xff800000c1b37808 */ /* 0x000fe40005000000 */
[----:B------:R-:W-:Y:S02]  /*fd40*/  FSEL R171, R196, -INF , !P0 ;  /* 0xff800000c4ab7808 */ /* 0x000fe40004000000 */
[----:B------:R-:W-:Y:S02]  /*fd50*/  FSEL R174, R195, -INF , !P4 ;  /* 0xff800000c3ae7808 */ /* 0x000fe40006000000 */
[C---:B------:R-:W-:Y:S02]  /*fd60*/  ISETP.GE.AND P6, PT, R6.reuse, R4, PT ;  /* 0x000000040600720c */ /* 0x040fe40003fc6270 */
[----:B------:R-:W-:Y:S01]  /*fd70*/  ISETP.GE.AND P2, PT, R6, R0, PT ;  /* 0x000000000600720c */ /* 0x000fe20003f46270 */
[----:B------:R-:W-:Y:S01]  /*fd80*/  FMUL.FTZ R20, R27, c[0x0][0x2ec] ;  /* 0x0000bb001b147a20 */ /* 0x000fe20000410000 */
[----:B------:R-:W-:-:S02]  /*fd90*/  ISETP.GE.AND P0, PT, R7, R4, PT ;  /* 0x000000040700720c */ /* 0x000fc40003f06270 */
[----:B------:R-:W-:Y:S02]  /*fda0*/  ISETP.GE.AND P4, PT, R7, R0, PT ;  /* 0x000000000700720c */ /* 0x000fe40003f86270 */
[C---:B------:R-:W-:Y:S02]  /*fdb0*/  IADD3 R6, R2.reuse, 0x71, RZ ;  /* 0x0000007102067810 */ /* 0x040fe40007ffe0ff */
[----:B------:R-:W-:Y:S01]  /*fdc0*/  IADD3 R7, R2, 0x69, RZ ;  /* 0x0000006902077810 */ /* 0x000fe20007ffe0ff */
[----:B------:R-:W-:Y:S01]  /*fdd0*/  IMAD.MOV.U32 R199, RZ, RZ, R177 ;  /* 0x000000ffffc77224 */ /* 0x000fe200078e00b1 */
[----:B------:R-:W-:Y:S02]  /*fde0*/  FSEL R188, R188, -INF , !P6 ;  /* 0xff800000bcbc7808 */ /* 0x000fe40007000000 */
[----:B----4-:R-:W-:Y:S02]  /*fdf0*/  FSEL R182, R133, -INF , !P2 ;  /* 0xff80000085b67808 */ /* 0x010fe40005000000 */
[----:B------:R-:W-:-:S02]  /*fe00*/  FSEL R177, R192, -INF , !P0 ;  /* 0xff800000c0b17808 */ /* 0x000fc40004000000 */
[----:B------:R-:W-:Y:S02]  /*fe10*/  FSEL R180, R189, -INF , !P4 ;  /* 0xff800000bdb47808 */ /* 0x000fe40006000000 */
[C---:B------:R-:W-:Y:S02]  /*fe20*/  ISETP.GE.AND P6, PT, R6.reuse, R4, PT ;  /* 0x000000040600720c */ /* 0x040fe40003fc6270 */
[----:B------:R-:W-:Y:S02]  /*fe30*/  ISETP.GE.AND P2, PT, R6, R0, PT ;  /* 0x000000000600720c */ /* 0x000fe40003f46270 */
[C---:B------:R-:W-:Y:S02]  /*fe40*/  ISETP.GE.AND P0, PT, R7.reuse, R4, PT ;  /* 0x000000040700720c */ /* 0x040fe40003f06270 */
[----:B------:R-:W-:Y:S01]  /*fe50*/  ISETP.GE.AND P4, PT, R7, R0, PT ;  /* 0x000000000700720c */ /* 0x000fe20003f86270 */
[----:B------:R-:W-:Y:S01]  /*fe60*/  FMUL.FTZ R7, R26, c[0x0][0x2ec] ;  /* 0x0000bb001a077a20 */ /* 0x000fe20000410000 */
[----:B------:R-:W-:Y:S01]  /*fe70*/  IADD3 R6, R2, 0x81, RZ ;  /* 0x0000008102067810 */ /* 0x000fe20007ffe0ff */
[----:B------:R-:W2:Y:S01]  /*fe80*/  MUFU.TANH R20, R20 ;  /* 0x0000001400147308 */ /* 0x000ea20000002400 */
[----:B------:R-:W-:-:S02]  /*fe90*/  FSEL R128, R128, -INF , !P6 ;  /* 0xff80000080807808 */ /* 0x000fc40007000000 */
[----:B------:R-:W-:Y:S02]  /*fea0*/  FSEL R123, R123, -INF , !P2 ;  /* 0xff8000007b7b7808 */ /* 0x000fe40005000000 */
[C---:B------:R-:W-:Y:S02]  /*feb0*/  ISETP.GE.AND P6, PT, R6.reuse, R4, PT ;  /* 0x000000040600720c */ /* 0x040fe40003fc6270 */
[----:B------:R-:W-:Y:S01]  /*fec0*/  ISETP.GE.AND P2, PT, R6, R0, PT ;  /* 0x000000000600720c */ /* 0x000fe20003f46270 */
[----:B------:R4:W-:Y:S01]  /*fed0*/  MUFU.TANH R133, R7 ;  /* 0x0000000700857308 */ /* 0x0009e20000002400 */
[----:B------:R-:W-:Y:S01]  /*fee0*/  IADD3 R6, R2, 0x91, RZ ;  /* 0x0000009102067810 */ /* 0x000fe20007ffe0ff */
[----:B-1----:R-:W-:Y:S01]  /*fef0*/  HMMA.16816.F32.BF16 R24, R8, R12, R92 ;  /* 0x0000000c0818723c */ /* 0x002fe2000004185c */
[----:B------:R-:W-:Y:S02]  /*ff00*/  FSEL R185, R120, -INF , !P6 ;  /* 0xff80000078b97808 */ /* 0x000fe40007000000 */
[----:B------:R-:W-:-:S02]  /*ff10*/  FSEL R189, R108, -INF , !P2 ;  /* 0xff8000006cbd7808 */ /* 0x000fc40005000000 */
[----:B------:R-:W-:Y:S02]  /*ff20*/  FSEL R172, R172, -INF , !P0 ;  /* 0xff800000acac7808 */ /* 0x000fe40004000000 */
[----:B------:R-:W-:Y:S01]  /*ff30*/  FSEL R132, R132, -INF , !P4 ;  /* 0xff80000084847808 */ /* 0x000fe20006000000 */
[----:B------:R-:W-:Y:S01]  /*ff40*/  FMUL.FTZ R12, R75, c[0x0][0x2ec] ;  /* 0x0000bb004b0c7a20 */ /* 0x000fe20000410000 */
[C---:B------:R-:W-:Y:S02]  /*ff50*/  ISETP.GE.AND P6, PT, R6.reuse, R4, PT ;  /* 0x000000040600720c */ /* 0x040fe40003fc6270 */
[----:B------:R-:W-:Y:S02]  /*ff60*/  ISETP.GE.AND P2, PT, R6, R0, PT ;  /* 0x000000000600720c */ /* 0x000fe40003f46270 */
[C---:B----4-:R-:W-:Y:S02]  /*ff70*/  IADD3 R7, R2.reuse, 0x79, RZ ;  /* 0x0000007902077810 */ /* 0x050fe40007ffe0ff */
[----:B------:R-:W-:-:S02]  /*ff80*/  IADD3 R6, R2, 0xa1, RZ ;  /* 0x000000a102067810 */ /* 0x000fc40007ffe0ff */
[C---:B------:R-:W-:Y:S02]  /*ff90*/  ISETP.GE.AND P0, PT, R7.reuse, R4, PT ;  /* 0x000000040700720c */ /* 0x040fe40003f06270 */
[----:B------:R-:W-:Y:S01]  /*ffa0*/  ISETP.GE.AND P4, PT, R7, R0, PT ;  /* 0x000000000700720c */ /* 0x000fe20003f86270 */
[----:B------:R-:W-:Y:S01]  /*ffb0*/  FMUL.FTZ R7, R52, c[0x0][0x2ec] ;  /* 0x0000bb0034077a20 */ /* 0x000fe20000410000 */
[----:B------:R-:W-:Y:S01]  /*ffc0*/  FSEL R192, R37, -INF , !P6 ;  /* 0xff80000025c07808 */ /* 0x000fe20007000000 */
[----:B------:R1:W-:Y:S01]  /*ffd0*/  MUFU.TANH R93, R12 ;  /* 0x0000000c005d7308 */ /* 0x0003e20000002400 */
[----:B---3--:R-:W-:Y:S01]  /*ffe0*/  FSEL R196, R34, -INF , !P2 ;  /* 0xff80000022c47808 */ /* 0x008fe20005000000 */
[----:B------:R-:W-:Y:S01]  /*fff0*/  HMMA.16816.F32.BF16 R40, R8, R16, R96 ;  /* 0x000000100828723c */ /* 0x000fe20000041860 */
[C---:B------:R-:W-:Y:S02]  /*10000*/  ISETP.GE.AND P6, PT, R6.reuse, R4, PT ;  /* 0x000000040600720c */ /* 0x040fe40003fc6270 */
[----:B------:R-:W-:Y:S01]  /*10010*/  ISETP.GE.AND P2, PT, R6, R0, PT ;  /* 0x000000000600720c */ /* 0x000fe20003f46270 */
[----:B------:R-:W-:-:S02]  /*10020*/  IMAD.MOV.U32 R194, RZ, RZ, R205 ;  /* 0x000000ffffc27224 */ /* 0x000fc400078e00cd */
[----:B------:R3:W-:Y:S01]  /*10030*/  MUFU.TANH R99, R7 ;  /* 0x0000000700637308 */ /* 0x0007e20000002400 */
[----:B------:R-:W-:Y:S01]  /*10040*/  FSEL R201, R21, -INF , !P6 ;  /* 0xff80000015c97808 */ /* 0x000fe20007000000 */
[----:B------:R-:W-:Y:S01]  /*10050*/  HMMA.16816.F32.BF16 R48, R8, R22, R48 ;  /* 0x000000160830723c */ /* 0x000fe20000041830 */
[----:B--2---:R-:W-:Y:S01]  /*10060*/  FSEL R205, R20, -INF , !P2 ;  /* 0xff80000014cd7808 */ /* 0x004fe20005000000 */
[----:B-1----:R-:W-:Y:S01]  /*10070*/  IMAD.U32 R12, RZ, RZ, UR4 ;  /* 0x00000004ff0c7e24 */ /* 0x002fe2000f8e00ff */
[----:B------:R-:W-:-:S05]  /*10080*/  FSEL R122, R122, -INF , !P0 ;  /* 0xff8000007a7a7808 */ /* 0x000fca0004000000 */
[----:B------:R-:W-:Y:S01]  /*10090*/  HMMA.16816.F32.BF16 R28, R8, R18, R56 ;  /* 0x00000012081c723c */ /* 0x000fe20000041838 */
[----:B------:R-:W-:Y:S02]  /*100a0*/  FSEL R121, R121, -INF , !P4 ;  /* 0xff80000079797808 */ /* 0x000fe40006000000 */
[----:B---3--:R-:W-:-:S05]  /*100b0*/  IADD3 R7, R2, 0x89, RZ ;  /* 0x0000008902077810 */ /* 0x008fca0007ffe0ff */
[----:B------:R-:W-:Y:S01]  /*100c0*/  HMMA.16816.F32.BF16 R20, R8, R14, R104 ;  /* 0x0000000e0814723c */ /* 0x000fe20000041868 */
[--C-:B------:R-:W-:Y:S02]  /*100d0*/  LOP3.LUT R56, R12, 0x18, R5.reuse, 0xfe, !PT ;  /* 0x000000180c387812 */ /* 0x100fe400078efe05 */
[C---:B------:R-:W-:Y:S01]  /*100e0*/  ISETP.GE.AND P0, PT, R7.reuse, R4, PT ;  /* 0x000000040700720c */ /* 0x040fe20003f06270 */
[----:B------:R-:W1:Y:S01]  /*100f0*/  LDSM.16.M88.4 R12, [R227+0x7800] ;  /* 0x00780000e30c783b */ /* 0x000e620000000200 */
[----:B------:R-:W-:Y:S02]  /*10100*/  ISETP.GE.AND P4, PT, R7, R0, PT ;  /* 0x000000000700720c */ /* 0x000fe40003f86270 */
[C---:B------:R-:W-:Y:S01]  /*10110*/  IADD3 R6, R2.reuse, 0xb1, RZ ;  /* 0x000000b102067810 */ /* 0x040fe20007ffe0ff */
[----:B------:R-:W-:Y:S01]  /*10120*/  FMUL.FTZ R16, R53, c[0x0][0x2ec] ;  /* 0x0000bb0035107a20 */ /* 0x000fe20000410000 */
[----:B------:R-:W-:Y:S01]  /*10130*/  IADD3 R7, R2, 0x99, RZ ;  /* 0x0000009902077810 */ /* 0x000fe20007ffe0ff */
[----:B------:R-:W-:Y:S01]  /*10140*/  IMAD.U32 R75, RZ, RZ, UR4 ;  /* 0x00000004ff4b7e24 */ /* 0x000fe2000f8e00ff */
[----:B------:R-:W-:Y:S01]  /*10150*/  FSEL R186, R39, -INF , !P0 ;  /* 0xff80000027ba7808 */ /* 0x000fe20004000000 */
[----:B------:R-:W-:Y:S01]  /*10160*/  IMAD.U32 R17, RZ, RZ, UR4 ;  /* 0x00000004ff117e24 */ /* 0x000fe2000f8e00ff */
[----:B------:R-:W-:Y:S01]  /*10170*/  FSEL R187, R38, -INF , !P4 ;  /* 0xff80000026bb7808 */ /* 0x000fe20006000000 */
[----:B------:R-:W-:Y:S01]  /*10180*/  IMAD.U32 R18, RZ, RZ, UR4 ;  /* 0x00000004ff127e24 */ /* 0x000fe2000f8e00ff */
[C---:B------:R-:W-:Y:S01]  /*10190*/  ISETP.GE.AND P0, PT, R7.reuse, R4, PT ;  /* 0x000000040700720c */ /* 0x040fe20003f06270 */
[----:B------:R-:W-:Y:S01]  /*101a0*/  IMAD.U32 R19, RZ, RZ, UR4 ;  /* 0x00000004ff137e24 */ /* 0x000fe2000f8e00ff */
[----:B------:R-:W-:Y:S01]  /*101b0*/  ISETP.GE.AND P4, PT, R7, R0, PT ;  /* 0x000000000700720c */ /* 0x000fe20003f86270 */
[----:B------:R-:W-:Y:S01]  /*101c0*/  IMAD.U32 R34, RZ, RZ, UR4 ;  /* 0x00000004ff227e24 */ /* 0x000fe2000f8e00ff */
        /* <DEDUP_REMOVED lines=9> */
[----:B------:R-:W-:Y:S01]  /*10260*/  FMUL.FTZ R7, R69, c[0x0][0x2ec] ;  /* 0x0000bb0045077a20 */ /* 0x000fe20000410000 */
[C---:B------:R-:W-:Y:S01]  /*10270*/  ISETP.GE.AND P6, PT, R6.reuse, R4, PT ;  /* 0x000000040600720c */ /* 0x040fe20003fc6270 */
[----:B------:R-:W-:Y:S01]  /*10280*/  IMAD.U32 R35, RZ, RZ, UR4 ;  /* 0x00000004ff237e24 */ /* 0x000fe2000f8e00ff */
[----:B------:R-:W-:Y:S01]  /*10290*/  ISETP.GE.AND P2, PT, R6, R0, PT ;  /* 0x000000000600720c */ /* 0x000fe20003f46270 */
[----:B------:R-:W-:Y:S01]  /*102a0*/  IMAD.U32 R6, RZ, RZ, UR4 ;  /* 0x00000004ff067e24 */ /* 0x000fe2000f8e00ff */
[----:B------:R2:W-:Y:S01]  /*102b0*/  MUFU.TANH R92, R7 ;  /* 0x00000007005c7308 */ /* 0x0005e20000002400 */
[----:B------:R-:W-:Y:S01]  /*102c0*/  IMAD.U32 R82, RZ, RZ, UR4 ;  /* 0x00000004ff527e24 */ /* 0x000fe2000f8e00ff */
[----:B------:R-:W-:Y:S01]  /*102d0*/  UISETP.GE.AND UP0, UPT, UR6, 0x3, UPT ;  /* 0x000000030600788c */ /* 0x000fe2000bf06270 */
[----:B------:R-:W-:Y:S01]  /*102e0*/  IMAD.U32 R59, RZ, RZ, UR4 ;  /* 0x00000004ff3b7e24 */ /* 0x000fe2000f8e00ff */
[----:B------:R-:W-:Y:S01]  /*102f0*/  LOP3.LUT R57, R6, 0x10, R5, 0xfe, !PT ;  /* 0x0000001006397812 */ /* 0x000fe200078efe05 */
[----:B------:R-:W-:Y:S01]  /*10300*/  FMUL.FTZ R6, R41, c[0x0][0x2ec] ;  /* 0x0000bb0029067a20 */ /* 0x000fe20000410000 */
[----:B------:R-:W-:-:S04]  /*10310*/  DEPBAR.LE SB0, 0x0 ;  /* 0x000080000000791a */ /* 0x000fc80000000000 */
[----:B------:R3:W-:Y:S01]  /*10320*/  MUFU.TANH R98, R16 ;  /* 0x0000001000627308 */ /* 0x0007e20000002400 */
[----:B--2---:R-:W-:-:S07]  /*10330*/  FMUL.FTZ R7, R71, c[0x0][0x2ec] ;  /* 0x0000bb0047077a20 */ /* 0x004fce0000410000 */
[----:B------:R2:W-:Y:S01]  /*10340*/  MUFU.TANH R91, R7 ;  /* 0x00000007005b7308 */ /* 0x0005e20000002400 */
[----:B---3--:R-:W-:-:S07]  /*10350*/  FMUL.FTZ R16, R55, c[0x0][0x2ec] ;  /* 0x0000bb0037107a20 */ /* 0x008fce0000410000 */
[----:B------:R3:W-:Y:S01]  /*10360*/  MUFU.TANH R86, R6 ;  /* 0x0000000600567308 */ /* 0x0007e20000002400 */
[----:B--2---:R-:W-:-:S07]  /*10370*/  FMUL.FTZ R7, R65, c[0x0][0x2ec] ;  /* 0x0000bb0041077a20 */ /* 0x004fce0000410000 */
[----:B------:R2:W4:Y:S01]  /*10380*/  MUFU.TANH R97, R16 ;  /* 0x0000001000617308 */ /* 0x0005220000002400 */
[----:B---3--:R-:W-:-:S07]  /*10390*/  FMUL.FTZ R6, R43, c[0x0][0x2ec] ;  /* 0x0000bb002b067a20 */ /* 0x008fce0000410000 */
[----:B------:R3:W-:Y:S01]  /*103a0*/  MUFU.TANH R90, R7 ;  /* 0x00000007005a7308 */ /* 0x0007e20000002400 */
[----:B--2---:R-:W-:-:S07]  /*103b0*/  FMUL.FTZ R16, R73, c[0x0][0x2ec] ;  /* 0x0000bb0049107a20 */ /* 0x004fce0000410000 */
[----:B------:R2:W-:Y:S01]  /*103c0*/  MUFU.TANH R85, R6 ;  /* 0x0000000600557308 */ /* 0x0005e20000002400 */
[----:B------:R-:W-:Y:S02]  /*103d0*/  IMAD.U32 R32, RZ, RZ, UR4 ;  /* 0x00000004ff207e24 */ /* 0x000fe4000f8e00ff */
[----:B---3--:R-:W-:-:S05]  /*103e0*/  FMUL.FTZ R7, R67, c[0x0][0x2ec] ;  /* 0x0000bb0043077a20 */ /* 0x008fca0000410000 */
[----:B------:R3:W1:Y:S01]  /*103f0*/  MUFU.TANH R96, R16 ;  /* 0x0000001000607308 */ /* 0x0006620000002400 */
[----:B------:R-:W-:-:S07]  /*10400*/  IMAD.U32 R73, RZ, RZ, UR4 ;  /* 0x00000004ff497e24 */ /* 0x000fce000f8e00ff */
[----:B------:R1:W-:Y:S01]  /*10410*/  MUFU.TANH R88, R7 ;  /* 0x0000000700587308 */ /* 0x0003e20000002400 */
[----:B--2---:R-:W-:Y:S02]  /*10420*/  FMUL.FTZ R6, R29, c[0x0][0x2ec] ;  /* 0x0000bb001d067a20 */ /* 0x004fe40000410000 */
[----:B---3--:R-:W-:-:S05]  /*10430*/  IMAD.U32 R16, RZ, RZ, UR4 ;  /* 0x00000004ff107e24 */ /* 0x008fca000f8e00ff */
[----:B------:R2:W-:Y:S01]  /*10440*/  MUFU.TANH R84, R6 ;  /* 0x0000000600547308 */ /* 0x0005e20000002400 */
[----:B------:R-:W-:Y:S01]  /*10450*/  LOP3.LUT R55, R16, 0x20, R5, 0xfe, !PT ;  /* 0x0000002010377812 */ /* 0x000fe200078efe05 */
[----:B-1----:R-:W-:Y:S02]  /*10460*/  FMUL.FTZ R7, R49, c[0x0][0x2ec] ;  /* 0x0000bb0031077a20 */ /* 0x002fe40000410000 */
[----:B------:R-:W-:-:S04]  /*10470*/  FMUL.FTZ R16, R25, c[0x0][0x2ec] ;  /* 0x0000bb0019107a20 */ /* 0x000fc80000410000 */
[----:B------:R1:W3:Y:S01]  /*10480*/  MUFU.TANH R89, R7 ;  /* 0x0000000700597308 */ /* 0x0002e20000002400 */
[--C-:B------:R-:W-:Y:S01]  /*10490*/  LOP3.LUT R29, R75, 0xb0, R5.reuse, 0xfe, !PT ;  /* 0x000000b04b1d7812 */ /* 0x100fe200078efe05 */
[----:B--2---:R-:W-:Y:S01]  /*104a0*/  FMUL.FTZ R6, R31, c[0x0][0x2ec] ;  /* 0x0000bb001f067a20 */ /* 0x004fe20000410000 */
[--C-:B------:R-:W-:Y:S01]  /*104b0*/  LOP3.LUT R53, R17, 0x28, R5.reuse, 0xfe, !PT ;  /* 0x0000002811357812 */ /* 0x100fe200078efe05 */
[----:B------:R-:W-:Y:S01]  /*104c0*/  IMAD.U32 R71, RZ, RZ, UR4 ;  /* 0x00000004ff477e24 */ /* 0x000fe2000f8e00ff */
[----:B------:R-:W-:-:S03]  /*104d0*/  LOP3.LUT R52, R18, 0x30, R5, 0xfe, !PT ;  /* 0x0000003012347812 */ /* 0x000fc600078efe05 */
[----:B------:R2:W-:Y:S01]  /*104e0*/  MUFU.TANH R75, R6 ;  /* 0x00000006004b7308 */ /* 0x0005e20000002400 */
[--C-:B------:R-:W-:Y:S01]  /*104f0*/  LOP3.LUT R49, R19, 0x40, R5.reuse, 0xfe, !PT ;  /* 0x0000004013317812 */ /* 0x100fe200078efe05 */
[----:B------:R-:W-:Y:S02]  /*10500*/  IMAD.U32 R39, RZ, RZ, UR4 ;  /* 0x00000004ff277e24 */ /* 0x000fe4000f8e00ff */
[----:B-1----:R-:W-:Y:S01]  /*10510*/  FMUL.FTZ R7, R51, c[0x0][0x2ec] ;  /* 0x0000bb0033077a20 */ /* 0x002fe20000410000 */
[--C-:B------:R-:W-:Y:S02]  /*10520*/  LOP3.LUT R51, R32, 0x38, R5.reuse, 0xfe, !PT ;  /* 0x0000003820337812 */ /* 0x100fe400078efe05 */
[----:B------:R-:W-:Y:S02]  /*10530*/  LOP3.LUT R32, R73, 0xa8, R5, 0xfe, !PT ;  /* 0x000000a849207812 */ /* 0x000fe400078efe05 */
[----:B------:R1:W-:Y:S01]  /*10540*/  MUFU.TANH R73, R16 ;  /* 0x0000001000497308 */ /* 0x0003e20000002400 */
[----:B------:R-:W-:-:S02]  /*10550*/  IMAD.U32 R65, RZ, RZ, UR4 ;  /* 0x00000004ff417e24 */ /* 0x000fc4000f8e00ff */
[----:B--2---:R-:W-:Y:S01]  /*10560*/  IMAD.U32 R6, RZ, RZ, UR4 ;  /* 0x00000004ff067e24 */ /* 0x004fe2000f8e00ff */
[--C-:B------:R-:W-:Y:S02]  /*10570*/  LOP3.LUT R46, R34, 0x50, R5.reuse, 0xfe, !PT ;  /* 0x00000050222e7812 */ /* 0x100fe400078efe05 */
[--C-:B------:R-:W-:Y:S02]  /*10580*/  LOP3.LUT R34, R71, 0x98, R5.reuse, 0xfe, !PT ;  /* 0x0000009847227812 */ /* 0x100fe400078efe05 */
[--C-:B------:R-:W-:Y:S02]  /*10590*/  LOP3.LUT R44, R37, 0x60, R5.reuse, 0xfe, !PT ;  /* 0x00000060252c7812 */ /* 0x100fe400078efe05 */
[--C-:B------:R-:W-:Y:S01]  /*105a0*/  LOP3.LUT R43, R39, 0x68, R5.reuse, 0xfe, !PT ;  /* 0x00000068272b7812 */ /* 0x100fe200078efe05 */
[----:B-1----:R-:W-:Y:S01]  /*105b0*/  HMMA.16816.F32.BF16 R16, R8, R12, R116 ;  /* 0x0000000c0810723c */ /* 0x002fe20000041874 */
[--C-:B------:R-:W-:Y:S02]  /*105c0*/  LOP3.LUT R71, R6, 0xf8, R5.reuse, 0xfe, !PT ;  /* 0x000000f806477812 */ /* 0x100fe400078efe05 */
[----:B------:R-:W-:-:S02]  /*105d0*/  LOP3.LUT R39, R58, 0x78, R5, 0xfe, !PT ;  /* 0x000000783a277812 */ /* 0x000fc400078efe05 */
[--C-:B------:R-:W-:Y:S02]  /*105e0*/  LOP3.LUT R37, R65, 0x88, R5.reuse, 0xfe, !PT ;  /* 0x0000008841257812 */ /* 0x100fe400078efe05 */
[----:B------:R-:W-:Y:S01]  /*105f0*/  IADD3 R6, R2, 0xb9, RZ ;  /* 0x000000b902067810 */ /* 0x000fe20007ffe0ff */
[----:B------:R-:W-:Y:S01]  /*10600*/  HMMA.16816.F32.BF16 R8, R8, R14, R100 ;  /* 0x0000000e0808723c */ /* 0x000fe20000041864 */
[--C-:B------:R-:W-:Y:S01]  /*10610*/  LOP3.LUT R58, R79, 0xc8, R5.reuse, 0xfe, !PT ;  /* 0x000000c84f3a7812 */ /* 0x100fe200078efe05 */
[----:B------:R-:W1:Y:S01]  /*10620*/  MUFU.TANH R87, R7 ;  /* 0x0000000700577308 */ /* 0x000e620000002400 */
[----:B------:R-:W-:Y:S01]  /*10630*/  LOP3.LUT R65, R80, 0xd8, R5, 0xfe, !PT ;  /* 0x000000d850417812 */ /* 0x000fe200078efe05 */
[----:B------:R-:W-:Y:S01]  /*10640*/  IMAD.MOV.U32 R80, RZ, RZ, R194 ;  /* 0x000000ffff507224 */ /* 0x000fe200078e00c2 */
[----:B----4-:R-:W-:Y:S01]  /*10650*/  FSEL R194, R97, -INF , !P4 ;  /* 0xff80000061c27808 */ /* 0x010fe20006000000 */
[----:B------:R-:W-:Y:S01]  /*10660*/  IMAD.MOV.U32 R79, RZ, RZ, R190 ;  /* 0x000000ffff4f7224 */ /* 0x000fe200078e00be */
[----:B------:R-:W-:-:S02]  /*10670*/  FSEL R190, R98, -INF , !P0 ;  /* 0xff80000062be7808 */ /* 0x000fc40004000000 */
[C---:B------:R-:W-:Y:S02]  /*10680*/  ISETP.GE.AND P0, PT, R6.reuse, R4, PT ;  /* 0x000000040600720c */ /* 0x040fe40003f06270 */
[----:B------:R-:W-:Y:S01]  /*10690*/  ISETP.GE.AND P4, PT, R6, R0, PT ;  /* 0x000000000600720c */ /* 0x000fe20003f86270 */
[----:B------:R-:W-:Y:S02]  /*106a0*/  FMUL.FTZ R6, R21, c[0x0][0x2ec] ;  /* 0x0000bb0015067a20 */ /* 0x000fe40000410000 */
[----:B------:R-:W-:Y:S02]  /*106b0*/  IMAD.U32 R33, RZ, RZ, UR4 ;  /* 0x00000004ff217e24 */ /* 0x000fe4000f8e00ff */
[----:B------:R-:W-:Y:S02]  /*106c0*/  IMAD.U32 R38, RZ, RZ, UR4 ;  /* 0x00000004ff267e24 */ /* 0x000fe4000f8e00ff */
[----:B------:R-:W-:Y:S02]  /*106d0*/  IMAD.U32 R67, RZ, RZ, UR4 ;  /* 0x00000004ff437e24 */ /* 0x000fe4000f8e00ff */
[----:B------:R-:W-:Y:S01]  /*106e0*/  IMAD.U32 R69, RZ, RZ, UR4 ;  /* 0x00000004ff457e24 */ /* 0x000fe2000f8e00ff */
[----:B------:R2:W4:Y:S01]  /*106f0*/  MUFU.TANH R13, R6 ;  /* 0x00000006000d7308 */ /* 0x0005220000002400 */
[----:B------:R-:W-:-:S02]  /*10700*/  IMAD.U32 R76, RZ, RZ, UR4 ;  /* 0x00000004ff4c7e24 */ /* 0x000fc4000f8e00ff */
[----:B------:R-:W-:Y:S02]  /*10710*/  IMAD.U32 R77, RZ, RZ, UR4 ;  /* 0x00000004ff4d7e24 */ /* 0x000fe4000f8e00ff */
[----:B------:R-:W-:Y:S02]  /*10720*/  IMAD.U32 R78, RZ, RZ, UR4 ;  /* 0x00000004ff4e7e24 */ /* 0x000fe4000f8e00ff */
[----:B------:R-:W-:Y:S02]  /*10730*/  IMAD.U32 R81, RZ, RZ, UR4 ;  /* 0x00000004ff517e24 */ /* 0x000fe4000f8e00ff */
[----:B------:R-:W-:Y:S01]  /*10740*/  IMAD.U32 R83, RZ, RZ, UR4 ;  /* 0x00000004ff537e24 */ /* 0x000fe2000f8e00ff */
[----:B------:R-:W-:Y:S01]  /*10750*/  LOP3.LUT R47, R33, 0x48, R5, 0xfe, !PT ;  /* 0x00000048212f7812 */ /* 0x000fe200078efe05 */
[----:B------:R-:W-:Y:S01]  /*10760*/  IMAD.MOV.U32 R117, RZ, RZ, R203 ;  /* 0x000000ffff757224 */ /* 0x000fe200078e00cb */
[--C-:B------:R-:W-:Y:S02]  /*10770*/  LOP3.LUT R45, R35, 0x58, R5.reuse, 0xfe, !PT ;  /* 0x00000058232d7812 */ /* 0x100fe400078efe05 */
[----:B------:R-:W-:-:S02]  /*10780*/  LOP3.LUT R41, R38, 0x70, R5, 0xfe, !PT ;  /* 0x0000007026297812 */ /* 0x000fc400078efe05 */
[----:B--2---:R-:W-:Y:S02]  /*10790*/  IADD3 R6, R2, 0xc9, RZ ;  /* 0x000000c902067810 */ /* 0x004fe40007ffe0ff */
[--C-:B------:R-:W-:Y:S01]  /*107a0*/  LOP3.LUT R25, R82, 0xe8, R5.reuse, 0xfe, !PT ;  /* 0x000000e852197812 */ /* 0x100fe200078efe05 */
[----:B------:R-:W-:Y:S01]  /*107b0*/  IMAD.MOV.U32 R82, RZ, RZ, R198 ;  /* 0x000000ffff527224 */ /* 0x000fe200078e00c6 */
[--C-:B------:R-:W-:Y:S01]  /*107c0*/  LOP3.LUT R38, R59, 0x80, R5.reuse, 0xfe, !PT ;  /* 0x000000803b267812 */ /* 0x100fe200078efe05 */
[----:B------:R-:W-:Y:S01]  /*107d0*/  FMUL.FTZ R23, R23, c[0x0][0x2ec] ;  /* 0x0000bb0017177a20 */ /* 0x000fe20000410000 */
[--C-:B------:R-:W-:Y:S02]  /*107e0*/  LOP3.LUT R35, R67, 0x90, R5.reuse, 0xfe, !PT ;  /* 0x0000009043237812 */ /* 0x100fe400078efe05 */
[--C-:B------:R-:W-:Y:S02]  /*107f0*/  LOP3.LUT R33, R69, 0xa0, R5.reuse, 0xfe, !PT ;  /* 0x000000a045217812 */ /* 0x100fe400078efe05 */
[----:B------:R-:W-:-:S02]  /*10800*/  LOP3.LUT R7, R76, 0xb8, R5, 0xfe, !PT ;  /* 0x000000b84c077812 */ /* 0x000fc400078efe05 */
[--C-:B------:R-:W-:Y:S02]  /*10810*/  LOP3.LUT R31, R77, 0xc0, R5.reuse, 0xfe, !PT ;  /* 0x000000c04d1f7812 */ /* 0x100fe400078efe05 */
[--C-:B------:R-:W-:Y:S02]  /*10820*/  LOP3.LUT R59, R78, 0xd0, R5.reuse, 0xfe, !PT ;  /* 0x000000d04e3b7812 */ /* 0x100fe400078efe05 */
[--C-:B------:R-:W-:Y:S02]  /*10830*/  LOP3.LUT R67, R81, 0xe0, R5.reuse, 0xfe, !PT ;  /* 0x000000e051437812 */ /* 0x100fe400078efe05 */
[----:B------:R-:W-:Y:S02]  /*10840*/  LOP3.LUT R69, R83, 0xf0, R5, 0xfe, !PT ;  /* 0x000000f053457812 */ /* 0x000fe400078efe05 */
[----:B------:R-:W-:Y:S02]  /*10850*/  FSEL R198, R92, -INF , !P0 ;  /* 0xff8000005cc67808 */ /* 0x000fe40004000000 */
[----:B------:R-:W-:-:S02]  /*10860*/  FSEL R203, R91, -INF , !P4 ;  /* 0xff8000005bcb7808 */ /* 0x000fc40006000000 */
[----:B------:R-:W-:Y:S02]  /*10870*/  IADD3 R5, R2, 0xc1, RZ ;  /* 0x000000c102057810 */ /* 0x000fe40007ffe0ff */
[C---:B------:R-:W-:Y:S02]  /*10880*/  ISETP.GE.AND P0, PT, R6.reuse, R4, PT ;  /* 0x000000040600720c */ /* 0x040fe40003f06270 */
[----:B------:R-:W-:Y:S01]  /*10890*/  ISETP.GE.AND P4, PT, R6, R0, PT ;  /* 0x000000000600720c */ /* 0x000fe20003f86270 */
[----:B------:R-:W-:Y:S01]  /*108a0*/  IMAD.MOV.U32 R118, RZ, RZ, R199 ;  /* 0x000000ffff767224 */ /* 0x000fe200078e00c7 */
[----:B------:R-:W-:Y:S01]  /*108b0*/  IADD3 R6, R2, 0xd9, RZ ;  /* 0x000000d902067810 */ /* 0x000fe20007ffe0ff */
[----:B------:R-:W-:Y:S01]  /*108c0*/  IMAD.MOV.U32 R83, RZ, RZ, R204 ;  /* 0x000000ffff537224 */ /* 0x000fe200078e00cc */
[----:B------:R-:W-:Y:S01]  /*108d0*/  FSEL R199, R96, -INF , !P6 ;  /* 0xff80000060c77808 */ /* 0x000fe20007000000 */
[----:B------:R-:W-:Y:S01]  /*108e0*/  FMUL.FTZ R12, R27, c[0x0][0x2ec] ;  /* 0x0000bb001b0c7a20 */ /* 0x000fe20000410000 */
[----:B------:R-:W-:Y:S01]  /*108f0*/  FSEL R204, R93, -INF , !P2 ;  /* 0xff8000005dcc7808 */ /* 0x000fe20005000000 */
[----:B------:R-:W-:Y:S01]  /*10900*/  IMAD.MOV.U32 R76, RZ, RZ, R208 ;  /* 0x000000ffff4c7224 */ /* 0x000fe200078e00d0 */
[C---:B------:R-:W-:Y:S01]  /*10910*/  ISETP.GE.AND P6, PT, R5.reuse, R4, PT ;  /* 0x000000040500720c */ /* 0x040fe20003fc6270 */
[----:B------:R-:W-:Y:S01]  /*10920*/  IMAD.MOV.U32 R104, RZ, RZ, R211 ;  /* 0x000000ffff687224 */ /* 0x000fe200078e00d3 */
[----:B------:R-:W-:Y:S01]  /*10930*/  ISETP.GE.AND P2, PT, R5, R0, PT ;  /* 0x000000000500720c */ /* 0x000fe20003f46270 */
[----:B------:R-:W-:Y:S01]  /*10940*/  FMUL.FTZ R17, R17, c[0x0][0x2ec] ;  /* 0x0000bb0011117a20 */ /* 0x000fe20000410000 */
[----:B---3--:R-:W-:Y:S01]  /*10950*/  FSEL R208, R89, -INF , !P0 ;  /* 0xff80000059d07808 */ /* 0x008fe20004000000 */
[----:B------:R-:W2:Y:S01]  /*10960*/  MUFU.TANH R23, R23 ;  /* 0x0000001700177308 */ /* 0x000ea20000002400 */
[----:B-1----:R-:W-:-:S02]  /*10970*/  FSEL R211, R87, -INF , !P4 ;  /* 0xff80000057d37808 */ /* 0x002fc40006000000 */
[----:B------:R-:W-:Y:S02]  /*10980*/  IADD3 R5, R2, 0xd1, RZ ;  /* 0x000000d102057810 */ /* 0x000fe40007ffe0ff */
[C---:B------:R-:W-:Y:S02]  /*10990*/  ISETP.GE.AND P0, PT, R6.reuse, R4, PT ;  /* 0x000000040600720c */ /* 0x040fe40003f06270 */
[----:B------:R-:W-:Y:S01]  /*109a0*/  ISETP.GE.AND P4, PT, R6, R0, PT ;  /* 0x000000000600720c */ /* 0x000fe20003f86270 */
[----:B------:R1:W3:Y:S01]  /*109b0*/  MUFU.TANH R27, R12 ;  /* 0x0000000c001b7308 */ /* 0x0002e20000002400 */
[----:B------:R-:W-:Y:S01]  /*109c0*/  IADD3 R6, R2, 0xe9, RZ ;  /* 0x000000e902067810 */ /* 0x000fe20007ffe0ff */
[----:B------:R-:W-:Y:S01]  /*109d0*/  IMAD.MOV.U32 R95, RZ, RZ, R210 ;  /* 0x000000ffff5f7224 */ /* 0x000fe200078e00d2 */
[----:B------:R-:W-:Y:S01]  /*109e0*/  FSEL R210, R88, -INF , !P2 ;  /* 0xff80000058d27808 */ /* 0x000fe20005000000 */
[----:B------:R-:W-:Y:S01]  /*109f0*/  IMAD.MOV.U32 R119, RZ, RZ, R207 ;  /* 0x000000ffff777224 */ /* 0x000fe200078e00cf */
[----:B------:R-:W-:Y:S01]  /*10a00*/  FSEL R207, R90, -INF , !P6 ;  /* 0xff8000005acf7808 */ /* 0x000fe20007000000 */
[----:B------:R-:W-:Y:S01]  /*10a10*/  IMAD.MOV.U32 R105, RZ, RZ, R215 ;  /* 0x000000ffff697224 */ /* 0x000fe200078e00d7 */
[----:B------:R-:W-:Y:S01]  /*10a20*/  ISETP.GE.AND P6, PT, R5, R4, PT ;  /* 0x000000040500720c */ /* 0x000fe20003fc6270 */
[----:B------:R-:W-:Y:S01]  /*10a30*/  FMUL.FTZ R9, R9, c[0x0][0x2ec] ;  /* 0x0000bb0009097a20 */ /* 0x000fe20000410000 */
[----:B------:R-:W-:Y:S01]  /*10a40*/  ISETP.GE.AND P2, PT, R5, R0, PT ;  /* 0x000000000500720c */ /* 0x000fe20003f46270 */
[----:B------:R-:W2:Y:S01]  /*10a50*/  MUFU.TANH R17, R17 ;  /* 0x0000001100117308 */ /* 0x000ea20000002400 */
[----:B------:R-:W-:-:S02]  /*10a60*/  FSEL R215, R84, -INF , !P0 ;  /* 0xff80000054d77808 */ /* 0x000fc40004000000 */
[----:B------:R-:W-:Y:S01]  /*10a70*/  IADD3 R5, R2, 0xe1, RZ ;  /* 0x000000e102057810 */ /* 0x000fe20007ffe0ff */
[----:B-1----:R-:W-:Y:S01]  /*10a80*/  FMUL.FTZ R12, R19, c[0x0][0x2ec] ;  /* 0x0000bb00130c7a20 */ /* 0x002fe20000410000 */
[-C--:B------:R-:W-:Y:S01]  /*10a90*/  ISETP.GE.AND P0, PT, R6, R4.reuse, PT ;  /* 0x000000040600720c */ /* 0x080fe20003f06270 */
[----:B------:R-:W-:Y:S01]  /*10aa0*/  IMAD.MOV.U32 R106, RZ, RZ, R213 ;  /* 0x000000ffff6a7224 */ /* 0x000fe200078e00d5 */
[----:B------:R-:W-:Y:S01]  /*10ab0*/  FSEL R213, R86, -INF , !P6 ;  /* 0xff80000056d57808 */ /* 0x000fe20007000000 */
[----:B------:R-:W-:Y:S01]  /*10ac0*/  IMAD.MOV.U32 R107, RZ, RZ, R222 ;  /* 0x000000ffff6b7224 */ /* 0x000fe200078e00de */
[-C--:B------:R-:W-:Y:S01]  /*10ad0*/  ISETP.GE.AND P6, PT, R5, R4.reuse, PT ;  /* 0x000000040500720c */ /* 0x080fe20003fc6270 */
[----:B------:R-:W1:Y:S01]  /*10ae0*/  MUFU.TANH R12, R12 ;  /* 0x0000000c000c7308 */ /* 0x000e620000002400 */
[----:B----4-:R-:W-:Y:S01]  /*10af0*/  FSEL R222, R13, -INF , !P0 ;  /* 0xff8000000dde7808 */ /* 0x010fe20004000000 */
[----:B------:R-:W-:Y:S01]  /*10b00*/  IMAD.MOV.U32 R77, RZ, RZ, R217 ;  /* 0x000000ffff4d7224 */ /* 0x000fe200078e00d9 */
[----:B------:R-:W-:Y:S01]  /*10b10*/  ISETP.GE.AND P0, PT, R2, R4, PT ;  /* 0x000000040200720c */ /* 0x000fe20003f06270 */
[----:B------:R-:W-:Y:S01]  /*10b20*/  IMAD.MOV.U32 R94, RZ, RZ, R218 ;  /* 0x000000ffff5e7224 */ /* 0x000fe200078e00da */
[----:B------:R-:W-:Y:S01]  /*10b30*/  FSEL R217, R85, -INF , !P2 ;  /* 0xff80000055d97808 */ /* 0x000fe20005000000 */
[----:B------:R-:W-:Y:S01]  /*10b40*/  IMAD.MOV.U32 R108, RZ, RZ, R250 ;  /* 0x000000ffff6c7224 */ /* 0x000fe200078e00fa */
[----:B------:R-:W-:Y:S01]  /*10b50*/  FSEL R218, R75, -INF , !P4 ;  /* 0xff8000004bda7808 */ /* 0x000fe20006000000 */
[----:B------:R-:W4:Y:S01]  /*10b60*/  MUFU.TANH R9, R9 ;  /* 0x0000000900097308 */ /* 0x000f220000002400 */
[----:B------:R-:W-:Y:S01]  /*10b70*/  IMAD.MOV.U32 R250, RZ, RZ, R221 ;  /* 0x000000fffffa7224 */ /* 0x000fe200078e00dd */
[----:B------:R-:W-:-:S02]  /*10b80*/  ISETP.GE.AND P2, PT, R5, R0, PT ;  /* 0x000000000500720c */ /* 0x000fc40003f46270 */
[-C--:B------:R-:W-:Y:S01]  /*10b90*/  ISETP.GE.AND P4, PT, R6, R0.reuse, PT ;  /* 0x000000000600720c */ /* 0x080fe20003f86270 */
[----:B------:R-:W-:Y:S01]  /*10ba0*/  IMAD.MOV.U32 R81, RZ, RZ, R197 ;  /* 0x000000ffff517224 */ /* 0x000fe200078e00c5 */
[----:B------:R-:W-:Y:S02]  /*10bb0*/  IADD3 R5, R2, 0xf1, RZ ;  /* 0x000000f102057810 */ /* 0x000fe40007ffe0ff */
[----:B------:R-:W-:Y:S01]  /*10bc0*/  FSEL R221, R73, -INF , !P6 ;  /* 0xff80000049dd7808 */ /* 0x000fe20007000000 */
[----:B------:R-:W-:Y:S01]  /*10bd0*/  IMAD.MOV.U32 R197, RZ, RZ, R248 ;  /* 0x000000ffffc57224 */ /* 0x000fe200078e00f8 */
[----:B------:R-:W-:Y:S02]  /*10be0*/  FSEL R73, R119, -INF , !P0 ;  /* 0xff80000077497808 */ /* 0x000fe40004000000 */
[----:B------:R-:W-:Y:S02]  /*10bf0*/  ISETP.GE.AND P0, PT, R57, R0, PT ;  /* 0x000000003900720c */ /* 0x000fe40003f06270 */
[----:B--2---:R-:W-:Y:S01]  /*10c00*/  FSEL R248, R23, -INF , !P4 ;  /* 0xff80000017f87808 */ /* 0x004fe20006000000 */
[----:B------:R-:W-:Y:S01]  /*10c10*/  IMAD.MOV.U32 R116, RZ, RZ, R246 ;  /* 0x000000ffff747224 */ /* 0x000fe200078e00f6 */
[----:B------:R-:W-:-:S02]  /*10c20*/  ISETP.GE.AND P6, PT, R5, R4, PT ;  /* 0x000000040500720c */ /* 0x000fc40003fc6270 */
[CC--:B------:R-:W-:Y:S02]  /*10c30*/  ISETP.GE.AND P4, PT, R2.reuse, R0.reuse, PT ;  /* 0x000000000200720c */ /* 0x0c0fe40003f86270 */
[----:B------:R-:W-:Y:S01]  /*10c40*/  IADD3 R2, R2, 0xf9, RZ ;  /* 0x000000f902027810 */ /* 0x000fe20007ffe0ff */
[----:B------:R-:W-:Y:S01]  /*10c50*/  IMAD.MOV.U32 R120, RZ, RZ, R249 ;  /* 0x000000ffff787224 */ /* 0x000fe200078e00f9 */
[----:B---3--:R-:W-:Y:S02]  /*10c60*/  FSEL R246, R27, -INF , !P2 ;  /* 0xff8000001bf67808 */ /* 0x008fe40005000000 */
[----:B------:R-:W-:Y:S02]  /*10c70*/  FSEL R76, R76, -INF , !P0 ;  /* 0xff8000004c4c7808 */ /* 0x000fe40004000000 */
[-C--:B------:R-:W-:Y:S02]  /*10c80*/  ISETP.GE.AND P2, PT, R5, R0.reuse, PT ;  /* 0x000000000500720c */ /* 0x080fe40003f46270 */
[----:B------:R-:W-:-:S02]  /*10c90*/  ISETP.GE.AND P0, PT, R53, R0, PT ;  /* 0x000000003500720c */ /* 0x000fc40003f06270 */
[----:B------:R-:W-:Y:S01]  /*10ca0*/  FSEL R249, R17, -INF , !P6 ;  /* 0xff80000011f97808 */ /* 0x000fe20007000000 */
[----:B------:R-:W-:Y:S01]  /*10cb0*/  IMAD.MOV.U32 R78, RZ, RZ, R251 ;  /* 0x000000ffff4e7224 */ /* 0x000fe200078e00fb */
[-C--:B------:R-:W-:Y:S01]  /*10cc0*/  ISETP.GE.AND P6, PT, R2, R4.reuse, PT ;  /* 0x000000040200720c */ /* 0x080fe20003fc6270 */
[----:B------:R-:W-:Y:S01]  /*10cd0*/  IMAD.MOV.U32 R119, RZ, RZ, R83 ;  /* 0x000000ffff777224 */ /* 0x000fe200078e0053 */
[----:B-1----:R-:W-:Y:S01]  /*10ce0*/  FSEL R251, R12, -INF , !P2 ;  /* 0xff8000000cfb7808 */ /* 0x002fe20005000000 */
[----:B------:R-:W-:Y:S01]  /*10cf0*/  IMAD.MOV.U32 R83, RZ, RZ, R77 ;  /* 0x000000ffff537224 */ /* 0x000fe200078e004d */
[----:B------:R-:W-:Y:S01]  /*10d00*/  FSEL R80, R80, -INF , !P0 ;  /* 0xff80000050507808 */ /* 0x000fe20004000000 */
[----:B------:R-:W-:Y:S01]  /*10d10*/  IMAD.MOV.U32 R77, RZ, RZ, R250 ;  /* 0x000000ffff4d7224 */ /* 0x000fe200078e00fa */
[----:B------:R-:W-:Y:S02]  /*10d20*/  ISETP.GE.AND P2, PT, R57, R4, PT ;  /* 0x000000043900720c */ /* 0x000fe40003f46270 */
[----:B------:R-:W-:-:S02]  /*10d30*/  ISETP.GE.AND P0, PT, R49, R0, PT ;  /* 0x000000003100720c */ /* 0x000fc40003f06270 */
[----:B----4-:R-:W-:Y:S02]  /*10d40*/  FSEL R250, R9, -INF , !P6 ;  /* 0xff80000009fa7808 */ /* 0x010fe40007000000 */
[----:B------:R-:W-:Y:S02]  /*10d50*/  FSEL R57, R116, -INF , !P4 ;  /* 0xff80000074397808 */ /* 0x000fe40006000000 */
[C---:B------:R-:W-:Y:S02]  /*10d60*/  ISETP.GE.AND P6, PT, R56.reuse, R4, PT ;  /* 0x000000043800720c */ /* 0x040fe40003fc6270 */
[----:B------:R-:W-:Y:S02]  /*10d70*/  ISETP.GE.AND P4, PT, R56, R0, PT ;  /* 0x000000003800720c */ /* 0x000fe40003f86270 */
[----:B------:R-:W-:Y:S02]  /*10d80*/  FSEL R56, R117, -INF , !P5 ;  /* 0xff80000075387808 */ /* 0x000fe40006800000 */
[----:B------:R-:W-:-:S02]  /*10d90*/  FSEL R75, R118, -INF , !P3 ;  /* 0xff800000764b7808 */ /* 0x000fc40005800000 */
[C---:B------:R-:W-:Y:S02]  /*10da0*/  ISETP.GE.AND P5, PT, R55.reuse, R4, PT ;  /* 0x000000043700720c */ /* 0x040fe40003fa6270 */
[-C--:B------:R-:W-:Y:S02]  /*10db0*/  ISETP.GE.AND P3, PT, R55, R0.reuse, PT ;  /* 0x000000003700720c */ /* 0x080fe40003f66270 */
[----:B------:R-:W-:Y:S02]  /*10dc0*/  FSEL R89, R94, -INF , !P0 ;  /* 0xff8000005e597808 */ /* 0x000fe40004000000 */
[----:B------:R-:W-:Y:S02]  /*10dd0*/  FSEL R55, R119, -INF , !P2 ;  /* 0xff80000077377808 */ /* 0x000fe40005000000 */
[----:B------:R-:W-:Y:S01]  /*10de0*/  ISETP.GE.AND P0, PT, R45, R0, PT ;  /* 0x000000002d00720c */ /* 0x000fe20003f06270 */
[----:B------:R-:W-:Y:S01]  /*10df0*/  FMUL.FTZ R70, R70, c[0x0][0x2ec] ;  /* 0x0000bb0046467a20 */ /* 0x000fe20000410000 */
[----:B------:R-:W-:-:S02]  /*10e00*/  ISETP.GE.AND P2, PT, R53, R4, PT ;  /* 0x000000043500720c */ /* 0x000fc40003f46270 */
[----:B------:R-:W-:Y:S02]  /*10e10*/  FSEL R78, R78, -INF , !P5 ;  /* 0xff8000004e4e7808 */ /* 0x000fe40006800000 */
[----:B------:R-:W-:Y:S02]  /*10e20*/  FSEL R79, R79, -INF , !P3 ;  /* 0xff8000004f4f7808 */ /* 0x000fe40005800000 */
[C---:B------:R-:W-:Y:S02]  /*10e30*/  ISETP.GE.AND P5, PT, R51.reuse, R4, PT ;  /* 0x000000043300720c */ /* 0x040fe40003fa6270 */
[----:B------:R-:W-:Y:S02]  /*10e40*/  ISETP.GE.AND P3, PT, R51, R0, PT ;  /* 0x000000003300720c */ /* 0x000fe40003f66270 */
[----:B------:R-:W-:Y:S02]  /*10e50*/  FSEL R94, R245, -INF , !P0 ;  /* 0xff800000f55e7808 */ /* 0x000fe40004000000 */
[----:B------:R-:W-:-:S02]  /*10e60*/  FSEL R53, R83, -INF , !P6 ;  /* 0xff80000053357808 */ /* 0x000fc40007000000 */
[----:B------:R-:W-:Y:S02]  /*10e70*/  FSEL R77, R77, -INF , !P4 ;  /* 0xff8000004d4d7808 */ /* 0x000fe40006000000 */
[----:B------:R-:W-:Y:S02]  /*10e80*/  FSEL R51, R82, -INF , !P2 ;  /* 0xff80000052337808 */ /* 0x000fe40005000000 */
[----:B------:R-:W-:Y:S01]  /*10e90*/  ISETP.GE.AND P0, PT, R41, R0, PT ;  /* 0x000000002900720c */ /* 0x000fe20003f06270 */
[----:B------:R-:W-:Y:S01]  /*10ea0*/  FMUL.FTZ R42, R42, c[0x0][0x2ec] ;  /* 0x0000bb002a2a7a20 */ /* 0x000fe20000410000 */
[C---:B------:R-:W-:Y:S02]  /*10eb0*/  ISETP.GE.AND P6, PT, R52.reuse, R4, PT ;  /* 0x000000043400720c */ /* 0x040fe40003fc6270 */
[----:B------:R-:W-:Y:S02]  /*10ec0*/  ISETP.GE.AND P4, PT, R52, R0, PT ;  /* 0x000000003400720c */ /* 0x000fe40003f86270 */
[----:B------:R-:W-:Y:S01]  /*10ed0*/  ISETP.GE.AND P2, PT, R49, R4, PT ;  /* 0x000000043100720c */ /* 0x000fe20003f46270 */
[----:B------:R-:W1:Y:S01]  /*10ee0*/  MUFU.TANH R70, R70 ;  /* 0x0000004600467308 */ /* 0x000e620000002400 */
[----:B------:R-:W-:-:S02]  /*10ef0*/  FSEL R84, R106, -INF , !P3 ;  /* 0xff8000006a547808 */ /* 0x000fc40005800000 */
[----:B------:R-:W-:Y:S02]  /*10f00*/  FSEL R102, R214, -INF , !P0 ;  /* 0xff800000d6667808 */ /* 0x000fe40004000000 */
[----:B------:R-:W-:Y:S02]  /*10f10*/  FSEL R81, R81, -INF , !P6 ;  /* 0xff80000051517808 */ /* 0x000fe40007000000 */
[----:B------:R-:W-:Y:S02]  /*10f20*/  FSEL R83, R104, -INF , !P4 ;  /* 0xff80000068537808 */ /* 0x000fe40006000000 */
[----:B------:R-:W-:Y:S02]  /*10f30*/  FSEL R82, R105, -INF , !P5 ;  /* 0xff80000069527808 */ /* 0x000fe40006800000 */
[----:B------:R-:W-:Y:S02]  /*10f40*/  ISETP.GE.AND P3, PT, R46, R0, PT ;  /* 0x000000002e00720c */ /* 0x000fe40003f66270 */
[----:B------:R-:W-:-:S02]  /*10f50*/  FSEL R85, R107, -INF , !P2 ;  /* 0xff8000006b557808 */ /* 0x000fc40005000000 */
[----:B------:R-:W-:Y:S01]  /*10f60*/  ISETP.GE.AND P0, PT, R37, R0, PT ;  /* 0x000000002500720c */ /* 0x000fe20003f06270 */
[----:B------:R-:W-:Y:S01]  /*10f70*/  FMUL.FTZ R74, R74, c[0x0][0x2ec] ;  /* 0x0000bb004a4a7a20 */ /* 0x000fe20000410000 */
[C---:B------:R-:W-:Y:S01]  /*10f80*/  ISETP.GE.AND P6, PT, R47.reuse, R4, PT ;  /* 0x000000042f00720c */ /* 0x040fe20003fc6270 */
[----:B------:R-:W-:Y:S01]  /*10f90*/  FMUL.FTZ R22, R22, c[0x0][0x2ec] ;  /* 0x0000bb0016167a20 */ /* 0x000fe20000410000 */
[----:B------:R-:W-:Y:S02]  /*10fa0*/  ISETP.GE.AND P4, PT, R47, R0, PT ;  /* 0x000000002f00720c */ /* 0x000fe40003f86270 */
[-C--:B------:R-:W-:Y:S02]  /*10fb0*/  ISETP.GE.AND P5, PT, R46, R4.reuse, PT ;  /* 0x000000042e00720c */ /* 0x080fe40003fa6270 */
[----:B------:R-:W-:Y:S01]  /*10fc0*/  ISETP.GE.AND P2, PT, R45, R4, PT ;  /* 0x000000042d00720c */ /* 0x000fe20003f46270 */
[----:B------:R-:W-:Y:S01]  /*10fd0*/  FMUL.FTZ R54, R54, c[0x0][0x2ec] ;  /* 0x0000bb0036367a20 */ /* 0x000fe20000410000 */
[----:B------:R-:W2:Y:S01]  /*10fe0*/  MUFU.TANH R42, R42 ;  /* 0x0000002a002a7308 */ /* 0x000ea20000002400 */
[----:B------:R-:W-:Y:S01]  /*10ff0*/  FMUL.FTZ R72, R72, c[0x0][0x2ec] ;  /* 0x0000bb0048487a20 */ /* 0x000fe20000410000 */
[----:B------:R-:W-:Y:S01]  /*11000*/  FSEL R93, R197, -INF , !P3 ;  /* 0xff800000c55d7808 */ /* 0x000fe20005800000 */
[----:B------:R-:W-:Y:S01]  /*11010*/  FMUL.FTZ R68, R68, c[0x0][0x2ec] ;  /* 0x0000bb0044447a20 */ /* 0x000fe20000410000 */
[----:B------:R-:W-:-:S02]  /*11020*/  FSEL R107, R191, -INF , !P0 ;  /* 0xff800000bf6b7808 */ /* 0x000fc40004000000 */
[----:B------:R-:W-:Y:S02]  /*11030*/  FSEL R86, R95, -INF , !P6 ;  /* 0xff8000005f567808 */ /* 0x000fe40007000000 */
[----:B------:R-:W-:Y:S02]  /*11040*/  FSEL R90, R108, -INF , !P4 ;  /* 0xff8000006c5a7808 */ /* 0x000fe40006000000 */
[----:B------:R-:W-:Y:S02]  /*11050*/  FSEL R91, R120, -INF , !P5 ;  /* 0xff800000785b7808 */ /* 0x000fe40006800000 */
[-C--:B------:R-:W-:Y:S02]  /*11060*/  ISETP.GE.AND P3, PT, R43, R0.reuse, PT ;  /* 0x000000002b00720c */ /* 0x080fe40003f66270 */
[----:B------:R-:W-:Y:S02]  /*11070*/  FSEL R92, R247, -INF , !P2 ;  /* 0xff800000f75c7808 */ /* 0x000fe40005000000 */
[----:B------:R-:W-:-:S02]  /*11080*/  ISETP.GE.AND P0, PT, R33, R0, PT ;  /* 0x000000002100720c */ /* 0x000fc40003f06270 */
[C---:B------:R-:W-:Y:S02]  /*11090*/  ISETP.GE.AND P6, PT, R44.reuse, R4, PT ;  /* 0x000000042c00720c */ /* 0x040fe40003fc6270 */
[----:B------:R-:W-:Y:S02]  /*110a0*/  ISETP.GE.AND P4, PT, R44, R0, PT ;  /* 0x000000002c00720c */ /* 0x000fe40003f86270 */
[-C--:B------:R-:W-:Y:S02]  /*110b0*/  ISETP.GE.AND P5, PT, R43, R4.reuse, PT ;  /* 0x000000042b00720c */ /* 0x080fe40003fa6270 */
[----:B------:R-:W-:Y:S01]  /*110c0*/  ISETP.GE.AND P2, PT, R41, R4, PT ;  /* 0x000000042900720c */ /* 0x000fe20003f46270 */
[----:B------:R-:W3:Y:S01]  /*110d0*/  MUFU.TANH R74, R74 ;  /* 0x0000004a004a7308 */ /* 0x000ee20000002400 */
[----:B------:R-:W-:Y:S01]  /*110e0*/  FMUL.FTZ R64, R64, c[0x0][0x2ec] ;  /* 0x0000bb0040407a20 */ /* 0x000fe20000410000 */
[----:B------:R-:W-:Y:S01]  /*110f0*/  FSEL R98, R219, -INF , !P3 ;  /* 0xff800000db627808 */ /* 0x000fe20005800000 */
[----:B------:R-:W-:Y:S01]  /*11100*/  FMUL.FTZ R66, R66, c[0x0][0x2ec] ;  /* 0x0000bb0042427a20 */ /* 0x000fe20000410000 */
[----:B------:R-:W-:Y:S01]  /*11110*/  FSEL R133, R133, -INF , !P0 ;  /* 0xff80000085857808 */ /* 0x000fe20004000000 */
[----:B------:R-:W-:-:S02]  /*11120*/  FMUL.FTZ R48, R48, c[0x0][0x2ec] ;  /* 0x0000bb0030307a20 */ /* 0x000fc40000410000 */
[----:B------:R-:W-:Y:S01]  /*11130*/  FMUL.FTZ R50, R50, c[0x0][0x2ec] ;  /* 0x0000bb0032327a20 */ /* 0x000fe20000410000 */
[----:B------:R-:W4:Y:S01]  /*11140*/  MUFU.TANH R22, R22 ;  /* 0x0000001600167308 */ /* 0x000f220000002400 */
[----:B------:R-:W-:Y:S01]  /*11150*/  FMUL.FTZ R40, R40, c[0x0][0x2ec] ;  /* 0x0000bb0028287a20 */ /* 0x000fe20000410000 */
[----:B------:R-:W-:Y:S02]  /*11160*/  FSEL R95, R244, -INF , !P6 ;  /* 0xff800000f45f7808 */ /* 0x000fe40007000000 */
[----:B------:R-:W-:Y:S02]  /*11170*/  FSEL R97, R223, -INF , !P4 ;  /* 0xff800000df617808 */ /* 0x000fe40006000000 */
[----:B------:R-:W-:Y:S02]  /*11180*/  FSEL R96, R220, -INF , !P5 ;  /* 0xff800000dc607808 */ /* 0x000fe40006800000 */
[----:B------:R-:W1:Y:S01]  /*11190*/  MUFU.TANH R54, R54 ;  /* 0x0000003600367308 */ /* 0x000e620000002400 */
[----:B------:R-:W-:-:S02]  /*111a0*/  ISETP.GE.AND P3, PT, R38, R0, PT ;  /* 0x000000002600720c */ /* 0x000fc40003f66270 */
[----:B------:R-:W-:Y:S02]  /*111b0*/  FSEL R100, R216, -INF , !P2 ;  /* 0xff800000d8647808 */ /* 0x000fe40005000000 */
[----:B------:R-:W-:-:S03]  /*111c0*/  ISETP.GE.AND P0, PT, R7, R0, PT ;  /* 0x000000000700720c */ /* 0x000fc60003f06270 */
[----:B------:R-:W2:Y:S01]  /*111d0*/  MUFU.TANH R72, R72 ;  /* 0x0000004800487308 */ /* 0x000ea20000002400 */
[C---:B------:R-:W-:Y:S02]  /*111e0*/  ISETP.GE.AND P6, PT, R39.reuse, R4, PT ;  /* 0x000000042700720c */ /* 0x040fe40003fc6270 */
[----:B------:R-:W-:Y:S02]  /*111f0*/  ISETP.GE.AND P4, PT, R39, R0, PT ;  /* 0x000000002700720c */ /* 0x000fe40003f86270 */
[----:B------:R-:W-:-:S03]  /*11200*/  ISETP.GE.AND P5, PT, R38, R4, PT ;  /* 0x000000042600720c */ /* 0x000fc60003fa6270 */
[----:B------:R-:W2:Y:S01]  /*11210*/  MUFU.TANH R68, R68 ;  /* 0x0000004400447308 */ /* 0x000ea20000002400 */
[----:B------:R-:W-:Y:S01]  /*11220*/  ISETP.GE.AND P2, PT, R37, R4, PT ;  /* 0x000000042500720c */ /* 0x000fe20003f46270 */
[----:B------:R-:W-:Y:S01]  /*11230*/  FMUL.FTZ R28, R28, c[0x0][0x2ec] ;  /* 0x0000bb001c1c7a20 */ /* 0x000fe20000410000 */
[----:B------:R-:W-:Y:S01]  /*11240*/  FSEL R106, R202, -INF , !P3 ;  /* 0xff800000ca6a7808 */ /* 0x000fe20005800000 */
[----:B------:R-:W-:Y:S01]  /*11250*/  FMUL.FTZ R30, R30, c[0x0][0x2ec] ;  /* 0x0000bb001e1e7a20 */ /* 0x000fe20000410000 */
[----:B-1----:R-:W-:Y:S01]  /*11260*/  FSEL R120, R70, -INF , !P0 ;  /* 0xff80000046787808 */ /* 0x002fe20004000000 */
[----:B------:R-:W-:Y:S02]  /*11270*/  FMUL.FTZ R24, R24, c[0x0][0x2ec] ;  /* 0x0000bb0018187a20 */ /* 0x000fe40000410000 */
[----:B------:R-:W-:Y:S01]  /*11280*/  FMUL.FTZ R26, R26, c[0x0][0x2ec] ;  /* 0x0000bb001a1a7a20 */ /* 0x000fe20000410000 */
[----:B------:R-:W1:Y:S01]  /*11290*/  MUFU.TANH R64, R64 ;  /* 0x0000004000407308 */ /* 0x000e620000002400 */
[----:B------:R-:W-:Y:S01]  /*112a0*/  FMUL.FTZ R20, R20, c[0x0][0x2ec] ;  /* 0x0000bb0014147a20 */ /* 0x000fe20000410000 */
[----:B------:R-:W-:-:S02]  /*112b0*/  FSEL R101, R212, -INF , !P6 ;  /* 0xff800000d4657808 */ /* 0x000fc40007000000 */
[----:B------:R-:W-:Y:S02]  /*112c0*/  FSEL R103, R209, -INF , !P4 ;  /* 0xff800000d1677808 */ /* 0x000fe40006000000 */
[----:B------:R-:W-:Y:S02]  /*112d0*/  FSEL R104, R206, -INF , !P5 ;  /* 0xff800000ce687808 */ /* 0x000fe40006800000 */
[----:B------:R-:W1:Y:S01]  /*112e0*/  MUFU.TANH R66, R66 ;  /* 0x0000004200427308 */ /* 0x000e620000002400 */
[-C--:B------:R-:W-:Y:S02]  /*112f0*/  ISETP.GE.AND P3, PT, R34, R0.reuse, PT ;  /* 0x000000002200720c */ /* 0x080fe40003f66270 */
[----:B------:R-:W-:Y:S02]  /*11300*/  FSEL R105, R200, -INF , !P2 ;  /* 0xff800000c8697808 */ /* 0x000fe40005000000 */
[----:B------:R-:W-:-:S03]  /*11310*/  ISETP.GE.AND P0, PT, R59, R0, PT ;  /* 0x000000003b00720c */ /* 0x000fc60003f06270 */
[----:B------:R-:W1:Y:S01]  /*11320*/  MUFU.TANH R48, R48 ;  /* 0x0000003000307308 */ /* 0x000e620000002400 */
[C---:B------:R-:W-:Y:S02]  /*11330*/  ISETP.GE.AND P6, PT, R35.reuse, R4, PT ;  /* 0x000000042300720c */ /* 0x040fe40003fc6270 */
[----:B------:R-:W-:Y:S02]  /*11340*/  ISETP.GE.AND P4, PT, R35, R0, PT ;  /* 0x000000002300720c */ /* 0x000fe40003f86270 */
[----:B------:R-:W-:-:S03]  /*11350*/  ISETP.GE.AND P5, PT, R34, R4, PT ;  /* 0x000000042200720c */ /* 0x000fc60003fa6270 */
[----:B------:R-:W1:Y:S01]  /*11360*/  MUFU.TANH R50, R50 ;  /* 0x0000003200327308 */ /* 0x000e620000002400 */
[----:B------:R-:W-:Y:S01]  /*11370*/  ISETP.GE.AND P2, PT, R33, R4, PT ;  /* 0x000000042100720c */ /* 0x000fe20003f46270 */
[----:B------:R-:W-:Y:S01]  /*11380*/  FMUL.FTZ R16, R16, c[0x0][0x2ec] ;  /* 0x0000bb0010107a20 */ /* 0x000fe20000410000 */
[----:B------:R-:W-:Y:S01]  /*11390*/  FSEL R178, R178, -INF , !P3 ;  /* 0xff800000b2b27808 */ /* 0x000fe20005800000 */
[----:B------:R-:W-:-:S04]  /*113a0*/  FMUL.FTZ R18, R18, c[0x0][0x2ec] ;  /* 0x0000bb0012127a20 */ /* 0x000fc80000410000 */
[----:B------:R-:W1:Y:S01]  /*113b0*/  MUFU.TANH R40, R40 ;  /* 0x0000002800287308 */ /* 0x000e620000002400 */
[----:B------:R-:W-:Y:S01]  /*113c0*/  FMUL.FTZ R8, R8, c[0x0][0x2ec] ;  /* 0x0000bb0008087a20 */ /* 0x000fe20000410000 */
[----:B--2---:R-:W-:Y:S01]  /*113d0*/  FSEL R202, R42, -INF , !P0 ;  /* 0xff8000002aca7808 */ /* 0x004fe20004000000 */
[----:B------:R-:W-:Y:S02]  /*113e0*/  FMUL.FTZ R10, R10, c[0x0][0x2ec] ;  /* 0x0000bb000a0a7a20 */ /* 0x000fe40000410000 */
[----:B------:R-:W-:Y:S01]  /*113f0*/  FMUL.FTZ R5, R11, c[0x0][0x2ec] ;  /* 0x0000bb000b057a20 */ /* 0x000fe20000410000 */
[----:B------:R-:W-:Y:S02]  /*11400*/  FSEL R108, R184, -INF , !P6 ;  /* 0xff800000b86c7808 */ /* 0x000fe40007000000 */
[----:B------:R-:W2:Y:S01]  /*11410*/  MUFU.TANH R28, R28 ;  /* 0x0000001c001c7308 */ /* 0x000ea20000002400 */
[----:B------:R-:W-:Y:S02]  /*11420*/  FSEL R117, R183, -INF , !P4 ;  /* 0xff800000b7757808 */ /* 0x000fe40006000000 */
[----:B------:R-:W-:-:S02]  /*11430*/  FSEL R116, R181, -INF , !P5 ;  /* 0xff800000b5747808 */ /* 0x000fc40006800000 */
[-C--:B------:R-:W-:Y:S02]  /*11440*/  ISETP.GE.AND P3, PT, R29, R0.reuse, PT ;  /* 0x000000001d00720c */ /* 0x080fe40003f66270 */
[----:B------:R-:W-:Y:S01]  /*11450*/  FSEL R173, R173, -INF , !P2 ;  /* 0xff800000adad7808 */ /* 0x000fe20005000000 */
[----:B------:R-:W1:Y:S01]  /*11460*/  MUFU.TANH R30, R30 ;  /* 0x0000001e001e7308 */ /* 0x000e620000002400 */
[----:B------:R-:W-:Y:S02]  /*11470*/  ISETP.GE.AND P0, PT, R25, R0, PT ;  /* 0x000000001900720c */ /* 0x000fe40003f06270 */
[C---:B------:R-:W-:Y:S02]  /*11480*/  ISETP.GE.AND P6, PT, R32.reuse, R4, PT ;  /* 0x000000042000720c */ /* 0x040fe40003fc6270 */
[----:B------:R-:W-:-:S03]  /*11490*/  ISETP.GE.AND P4, PT, R32, R0, PT ;  /* 0x000000002000720c */ /* 0x000fc60003f86270 */
[----:B------:R-:W1:Y:S01]  /*114a0*/  MUFU.TANH R24, R24 ;  /* 0x0000001800187308 */ /* 0x000e620000002400 */
[-C--:B------:R-:W-:Y:S02]  /*114b0*/  ISETP.GE.AND P5, PT, R29, R4.reuse, PT ;  /* 0x000000041d00720c */ /* 0x080fe40003fa6270 */
[----:B------:R-:W-:-:S05]  /*114c0*/  ISETP.GE.AND P2, PT, R7, R4, PT ;  /* 0x000000040700720c */ /* 0x000fca0003f46270 */
[----:B------:R-:W1:Y:S01]  /*114d0*/  MUFU.TANH R26, R26 ;  /* 0x0000001a001a7308 */ /* 0x000e620000002400 */
[----:B---3--:R-:W-:Y:S02]  /*114e0*/  FSEL R119, R74, -INF , !P3 ;  /* 0xff8000004a777808 */ /* 0x008fe40005800000 */
[----:B----4-:R-:W-:-:S05]  /*114f0*/  FSEL R216, R22, -INF , !P0 ;  /* 0xff80000016d87808 */ /* 0x010fca0004000000 */
[----:B------:R-:W3:Y:S01]  /*11500*/  MUFU.TANH R20, R20 ;  /* 0x0000001400147308 */ /* 0x000ee20000002400 */
[----:B------:R-:W-:Y:S02]  /*11510*/  FSEL R99, R99, -INF , !P6 ;  /* 0xff80000063637808 */ /* 0x000fe40007000000 */
[----:B------:R-:W-:Y:S02]  /*11520*/  FSEL R118, R54, -INF , !P4 ;  /* 0xff80000036767808 */ /* 0x000fe40006000000 */
[----:B------:R-:W-:Y:S02]  /*11530*/  FSEL R72, R72, -INF , !P5 ;  /* 0xff80000048487808 */ /* 0x000fe40006800000 */
[----:B------:R-:W-:Y:S01]  /*11540*/  FSEL R74, R68, -INF , !P2 ;  /* 0xff800000444a7808 */ /* 0x000fe20005000000 */
[----:B------:R-:W4:Y:S01]  /*11550*/  MUFU.TANH R16, R16 ;  /* 0x0000001000107308 */ /* 0x000f220000002400 */
[----:B------:R-:W-:Y:S02]  /*11560*/  PLOP3.LUT P0, PT, PT, PT, UP0, 0x80, 0x0 ;  /* 0x000000000000781c */ /* 0x000fe40003f0f008 */
[----:B------:R-:W-:-:S02]  /*11570*/  ISETP.GE.AND P6, PT, R31, R4, PT ;  /* 0x000000041f00720c */ /* 0x000fc40003fc6270 */
[----:B------:R-:W-:-:S03]  /*11580*/  ISETP.GE.AND P4, PT, R31, R0, PT ;  /* 0x000000001f00720c */ /* 0x000fc60003f86270 */
[----:B------:R-:W2:Y:S01]  /*11590*/  MUFU.TANH R18, R18 ;  /* 0x0000001200127308 */ /* 0x000ea20000002400 */
[C---:B------:R-:W-:Y:S02]  /*115a0*/  ISETP.GE.AND P5, PT, R58.reuse, R4, PT ;  /* 0x000000043a00720c */ /* 0x040fe40003fa6270 */
[----:B------:R-:W-:Y:S02]  /*115b0*/  ISETP.GE.AND P3, PT, R58, R0, PT ;  /* 0x000000003a00720c */ /* 0x000fe40003f66270 */
[----:B------:R-:W-:-:S03]  /*115c0*/  ISETP.GE.AND P2, PT, R59, R4, PT ;  /* 0x000000043b00720c */ /* 0x000fc60003f46270 */
[----:B------:R-:W2:Y:S01]  /*115d0*/  MUFU.TANH R8, R8 ;  /* 0x0000000800087308 */ /* 0x000ea20000002400 */
[----:B-1----:R-:W-:-:S07]  /*115e0*/  FSEL R181, R64, -INF , !P6 ;  /* 0xff80000040b57808 */ /* 0x002fce0007000000 */
[----:B------:R-:W1:Y:S01]  /*115f0*/  MUFU.TANH R10, R10 ;  /* 0x0000000a000a7308 */ /* 0x000e620000002400 */
[----:B------:R-:W-:-:S07]  /*11600*/  FSEL R184, R66, -INF , !P4 ;  /* 0xff80000042b87808 */ /* 0x000fce0006000000 */
[----:B------:R-:W1:Y:S01]  /*11610*/  MUFU.TANH R5, R5 ;  /* 0x0000000500057308 */ /* 0x000e620000002400 */
[----:B------:R-:W-:Y:S02]  /*11620*/  FSEL R183, R48, -INF , !P5 ;  /* 0xff80000030b77808 */ /* 0x000fe40006800000 */
[----:B------:R-:W-:Y:S02]  /*11630*/  FSEL R191, R50, -INF , !P3 ;  /* 0xff80000032bf7808 */ /* 0x000fe40005800000 */
[----:B------:R-:W-:Y:S01]  /*11640*/  FSEL R197, R40, -INF , !P2 ;  /* 0xff80000028c57808 */ /* 0x000fe20005000000 */
[----:B------:R-:W-:Y:S01]  /*11650*/  BAR.SYNC.DEFER_BLOCKING 0x0 ;  /* 0x0000000000007b1d */ /* 0x000fe20000010000 */
[C---:B------:R-:W-:Y:S02]  /*11660*/  ISETP.GE.AND P6, PT, R65.reuse, R4, PT ;  /* 0x000000044100720c */ /* 0x040fe40003fc6270 */
[----:B------:R-:W-:Y:S02]  /*11670*/  ISETP.GE.AND P4, PT, R65, R0, PT ;  /* 0x000000004100720c */ /* 0x000fe40003f86270 */
[----:B------:R-:W-:-:S02]  /*11680*/  ISETP.GE.AND P5, PT, R67, R4, PT ;  /* 0x000000044300720c */ /* 0x000fc40003fa6270 */
[----:B------:R-:W-:Y:S02]  /*11690*/  ISETP.GE.AND P3, PT, R67, R0, PT ;  /* 0x000000004300720c */ /* 0x000fe40003f66270 */
[----:B------:R-:W-:Y:S02]  /*116a0*/  ISETP.GE.AND P2, PT, R25, R4, PT ;  /* 0x000000041900720c */ /* 0x000fe40003f46270 */
[----:B--2---:R-:W-:Y:S02]  /*116b0*/  FSEL R200, R28, -INF , !P6 ;  /* 0xff8000001cc87808 */ /* 0x004fe40007000000 */
[----:B------:R-:W-:Y:S02]  /*116c0*/  FSEL R206, R30, -INF , !P4 ;  /* 0xff8000001ece7808 */ /* 0x000fe40006000000 */
[----:B------:R-:W-:Y:S02]  /*116d0*/  FSEL R209, R24, -INF , !P5 ;  /* 0xff80000018d17808 */ /* 0x000fe40006800000 */
[----:B------:R-:W-:-:S02]  /*116e0*/  FSEL R214, R26, -INF , !P3 ;  /* 0xff8000001ad67808 */ /* 0x000fc40005800000 */
[----:B---3--:R-:W-:Y:S02]  /*116f0*/  FSEL R212, R20, -INF , !P2 ;  /* 0xff80000014d47808 */ /* 0x008fe40005000000 */
[C---:B------:R-:W-:Y:S02]  /*11700*/  ISETP.GE.AND P6, PT, R69.reuse, R4, PT ;  /* 0x000000044500720c */ /* 0x040fe40003fc6270 */
[----:B------:R-:W-:Y:S02]  /*11710*/  ISETP.GE.AND P4, PT, R69, R0, PT ;  /* 0x000000004500720c */ /* 0x000fe40003f86270 */
[C---:B------:R-:W-:Y:S02]  /*11720*/  ISETP.GE.AND P5, PT, R71.reuse, R4, PT ;  /* 0x000000044700720c */ /* 0x040fe40003fa6270 */
[-C--:B------:R-:W-:Y:S02]  /*11730*/  ISETP.GE.AND P3, PT, R71, R0.reuse, PT ;  /* 0x000000004700720c */ /* 0x080fe40003f66270 */
[----:B------:R-:W-:Y:S01]  /*11740*/  ISETP.GE.AND P2, PT, R2, R0, PT ;  /* 0x000000000200720c */ /* 0x000fe20003f46270 */
[----:B------:R-:W-:Y:S01]  /*11750*/  IMAD.MOV.U32 R244, RZ, RZ, R252 ;  /* 0x000000fffff47224 */ /* 0x000fe200078e00fc */
[----:B----4-:R-:W-:-:S02]  /*11760*/  FSEL R219, R16, -INF , !P6 ;  /* 0xff80000010db7808 */ /* 0x010fc40007000000 */
[----:B------:R-:W-:Y:S02]  /*11770*/  FSEL R223, R18, -INF , !P4 ;  /* 0xff80000012df7808 */ /* 0x000fe40006000000 */
[----:B------:R-:W-:Y:S02]  /*11780*/  FSEL R220, R8, -INF , !P5 ;  /* 0xff80000008dc7808 */ /* 0x000fe40006800000 */
[----:B-1----:R-:W-:Y:S02]  /*11790*/  FSEL R245, R10, -INF , !P3 ;  /* 0xff8000000af57808 */ /* 0x002fe40005800000 */
        /* <DEDUP_REMOVED lines=8> */
[----:B------:R-:W-:Y:S01]  /*11820*/  UMOV UR24, URZ ;  /* 0x0000003f00187c82 */ /* 0x000fe20008000000 */
[----:B------:R-:W1:Y:S08]  /*11830*/  R2UR UR5, R0 ;  /* 0x00000000000573c2 */ /* 0x000e7000000e0000 */
[----:B------:R-:W2:Y:S01]  /*11840*/  R2UR UR9, R2 ;  /* 0x00000000020973c2 */ /* 0x000ea200000e0000 */
[----:B-1----:R-:W1:Y:S08]  /*11850*/  I2F.RP R0, UR5 ;  /* 0x0000000500007d06 */ /* 0x002e700008209400 */
        /* <DEDUP_REMOVED lines=10> */
[----:B--2---:R-:W-:-:S04]  /*11900*/  UIMAD.WIDE.U32 UR24, UR27, UR9, URZ ;  /* 0x000000091b1872a5 */ /* 0x004fc8000f8e003f */
[----:B------:R-:W-:-:S04]  /*11910*/  UIADD3 UR8, -UR25, URZ, URZ ;  /* 0x0000003f19087290 */ /* 0x000fc8000fffe13f */
[----:B------:R-:W-:-:S04]  /*11920*/  UIMAD UR8, UR5, UR8, UR9 ;  /* 0x00000008050872a4 */ /* 0x000fc8000f8e0209 */
[----:B------:R-:W-:Y:S02]  /*11930*/  UISETP.GT.U32.AND UP2, UPT, UR5, UR8, UPT ;  /* 0x000000080500728c */ /* 0x000fe4000bf44070 */
[----:B-1----:R-:W-:-:S09]  /*11940*/  UIMAD.WIDE.U32 UR26, UR27, UR7, URZ ;  /* 0x000000071b1a72a5 */ /* 0x002fd2000f8e003f */
[----:B------:R-:W-:Y:S02]  /*11950*/  @!UP2 UIADD3 UR8, UR8, -UR5, URZ ;  /* 0x800000050808a290 */ /* 0x000fe4000fffe03f */
[----:B------:R-:W-:Y:S02]  /*11960*/  @!UP2 UIADD3 UR25, UR25, 0x1, URZ ;  /* 0x000000011919a890 */ /* 0x000fe4000fffe03f */
[----:B------:R-:W-:Y:S02]  /*11970*/  UMOV UR15, UR27 ;  /* 0x0000001b000f7c82 */ /* 0x000fe40008000000 */
[----:B------:R-:W-:Y:S02]  /*11980*/  UIADD3 UR6, -UR15, URZ, URZ ;  /* 0x0000003f0f067290 */ /* 0x000fe4000fffe13f */
[----:B------:R-:W-:Y:S02]  /*11990*/  UISETP.GE.U32.AND UP4, UPT, UR8, UR5, UPT ;  /* 0x000000050800728c */ /* 0x000fe4000bf86070 */
[----:B------:R-:W-:-:S03]  /*119a0*/  UIMAD UR7, UR5, UR6, UR7 ;  /* 0x00000006050772a4 */ /* 0x000fc6000f8e0207 */
[----:B------:R-:W-:Y:S02]  /*119b0*/  ULDC UR6, c[0x0][0x2d0] ;  /* 0x0000b40000067ab9 */ /* 0x000fe40000000800 */
[----:B------:R-:W-:Y:S02]  /*119c0*/  UISETP.GT.U32.AND UP0, UPT, UR5, UR7, UPT ;  /* 0x000000070500728c */ /* 0x000fe4000bf04070 */
[----:B------:R-:W-:Y:S02]  /*119d0*/  ULOP3.LUT UR4, UR4, UR6, URZ, 0x3c, !UPT ;  /* 0x0000000604047292 */ /* 0x000fe4000f8e3c3f */
[----:B------:R-:W-:Y:S02]  /*119e0*/  ULOP3.LUT UR12, UR12, UR6, URZ, 0x3c, !UPT ;  /* 0x000000060c0c7292 */ /* 0x000fe4000f8e3c3f */
[----:B------:R-:W-:Y:S02]  /*119f0*/  UISETP.GE.AND UP1, UPT, UR4, URZ, UPT ;  /* 0x0000003f0400728c */ /* 0x000fe4000bf26270 */
[----:B------:R-:W-:-:S02]  /*11a00*/  @UP4 UIADD3 UR25, UR25, 0x1, URZ ;  /* 0x0000000119194890 */ /* 0x000fc4000fffe03f */
[----:B------:R-:W-:Y:S02]  /*11a10*/  UISETP.NE.AND UP2, UPT, URZ, UR6, UPT ;  /* 0x000000063f00728c */ /* 0x000fe4000bf45270 */
[----:B------:R-:W-:Y:S02]  /*11a20*/  @!UP0 UIADD3 UR7, UR7, -UR5, URZ ;  /* 0x8000000507078290 */ /* 0x000fe4000fffe03f */
[----:B------:R-:W-:Y:S02]  /*11a30*/  @!UP0 UIADD3 UR15, UR15, 0x1, URZ ;  /* 0x000000010f0f8890 */ /* 0x000fe4000fffe03f */
[----:B------:R-:W-:Y:S02]  /*11a40*/  UISETP.GE.U32.AND UP3, UPT, UR7, UR5, UPT ;  /* 0x000000050700728c */ /* 0x000fe4000bf66070 */
[----:B------:R-:W-:Y:S02]  /*11a50*/  UISETP.GE.AND UP0, UPT, UR12, URZ, UPT ;  /* 0x0000003f0c00728c */ /* 0x000fe4000bf06270 */
[----:B------:R-:W-:-:S02]  /*11a60*/  ULOP3.LUT UR4, URZ, UR6, URZ, 0x33, !UPT ;  /* 0x000000063f047292 */ /* 0x000fc4000f8e333f */
[----:B------:R-:W-:-:S04]  /*11a70*/  @!UP1 UIADD3 UR25, -UR25, URZ, URZ ;  /* 0x0000003f19199290 */ /* 0x000fc8000fffe13f */
[----:B------:R-:W-:Y:S02]  /*11a80*/  USEL UR25, UR4, UR25, !UP2 ;  /* 0x0000001904197287 */ /* 0x000fe4000d000000 */
[----:B------:R-:W-:Y:S02]  /*11a90*/  @UP3 UIADD3 UR15, UR15, 0x1, URZ ;  /* 0x000000010f0f3890 */ /* 0x000fe4000fffe03f */
[----:B------:R-:W-:Y:S02]  /*11aa0*/  UIMAD.WIDE UR8, UR25, 0x4, UR18 ;  /* 0x00000004190878a5 */ /* 0x000fe4000f8e0212 */
[----:B------:R-:W-:-:S04]  /*11ab0*/  @!UP0 UIADD3 UR15, -UR15, URZ, URZ ;  /* 0x0000003f0f0f8290 */ /* 0x000fc8000fffe13f */
[----:B------:R-:W-:Y:S01]  /*11ac0*/  USEL UR4, UR4, UR15, !UP2 ;  /* 0x0000000f04047287 */ /* 0x000fe2000d000000 */
[----:B------:R-:W-:Y:S01]  /*11ad0*/  MOV R6, UR8 ;  /* 0x0000000800067c02 */ /* 0x000fe20008000f00 */
[----:B------:R-:W-:Y:S02]  /*11ae0*/  IMAD.U32 R7, RZ, RZ, UR9 ;  /* 0x00000009ff077e24 */ /* 0x000fe4000f8e00ff */
[----:B------:R-:W-:-:S03]  /*11af0*/  UIMAD.WIDE UR26, UR4, 0x4, UR18 ;  /* 0x00000004041a78a5 */ /* 0x000fc6000f8e0212 */
[----:B------:R-:W2:Y:S03]  /*11b00*/  LDG.E R6, [R6.64] ;  /* 0x0000001406067981 */ /* 0x000ea6000c1e1900 */
[----:B------:R-:W-:Y:S01]  /*11b10*/  MOV R4, UR26 ;  /* 0x0000001a00047c02 */ /* 0x000fe20008000f00 */
[----:B------:R-:W-:-:S05]  /*11b20*/  IMAD.U32 R5, RZ, RZ, UR27 ;  /* 0x0000001bff057e24 */ /* 0x000fca000f8e00ff */
[----:B------:R1:W2:Y:S01]  /*11b30*/  LDG.E R4, [R4.64] ;  /* 0x0000001404047981 */ /* 0x0002a2000c1e1900 */
[----:B------:R-:W-:-:S03]  /*11b40*/  UIADD3 UR7, UR25, -UR4, URZ ;  /* 0x8000000419077290 */ /* 0x000fc6000fffe03f */
[----:B------:R-:W-:Y:S02]  /*11b50*/  ULDC.64 UR4, c[0x0][0x198] ;  /* 0x0000660000047ab9 */ /* 0x000fe40000000a00 */
[----:B------:R-:W-:-:S04]  /*11b60*/  UIMAD UR7, UR7, UR6, -0x100 ;  /* 0xffffff00070774a4 */ /* 0x000fc8000f8e0206 */
[----:B------:R-:W-:-:S04]  /*11b70*/  USHF.R.S32.HI UR6, URZ, 0x1f, UR7 ;  /* 0x0000001f3f067899 */ /* 0x000fc80008011407 */
[----:B------:R-:W-:Y:S02]  /*11b80*/  UIMAD UR6, UR6, UR4, URZ ;  /* 0x00000004060672a4 */ /* 0x000fe4000f8e023f */
[----:B------:R-:W-:Y:S02]  /*11b90*/  UIMAD.WIDE.U32 UR8, UR7, UR4, URZ ;  /* 0x00000004070872a5 */ /* 0x000fe4000f8e003f */
[----:B------:R-:W-:-:S04]  /*11ba0*/  UIMAD UR5, UR7, UR5, UR6 ;  /* 0x00000005070572a4 */ /* 0x000fc8000f8e0206 */
[----:B------:R-:W-:Y:S01]  /*11bb0*/  UIADD3 UR5, UR9, UR5, URZ ;  /* 0x0000000509057290 */ /* 0x000fe2000fffe03f */
[----:B-1----:R-:W-:-:S05]  /*11bc0*/  MOV R5, UR9 ;  /* 0x0000000900057c02 */ /* 0x002fca0008000f00 */
[----:B------:R-:W-:Y:S01]  /*11bd0*/  IMAD.U32 R5, RZ, RZ, UR5 ;  /* 0x00000005ff057e24 */ /* 0x000fe2000f8e00ff */
[----:B--2---:R-:W-:-:S04]  /*11be0*/  IADD3 R6, -R6, R4, RZ ;  /* 0x0000000406067210 */ /* 0x004fc80007ffe1ff */
[----:B------:R-:W-:Y:S01]  /*11bf0*/  SHF.R.S32.HI R2, RZ, 0x1f, R6 ;  /* 0x0000001fff027819 */ /* 0x000fe20000011406 */
[----:B------:R-:W-:-:S04]  /*11c00*/  IMAD.U32 R4, RZ, RZ, UR8 ;  /* 0x00000008ff047e24 */ /* 0x000fc8000f8e00ff */
[----:B------:R-:W-:Y:S02]  /*11c10*/  IMAD R2, R2, c[0x0][0x180], RZ ;  /* 0x0000600002027a24 */ /* 0x000fe400078e02ff */
[----:B------:R-:W-:-:S04]  /*11c20*/  IMAD.WIDE.U32 R4, R6, c[0x0][0x180], R4 ;  /* 0x0000600006047a25 */ /* 0x000fc800078e0004 */
[----:B------:R-:W-:Y:S02]  /*11c30*/  IMAD R2, R6, c[0x0][0x184], R2 ;  /* 0x0000610006027a24 */ /* 0x000fe400078e0202 */
[----:B------:R-:W-:-:S03]  /*11c40*/  IMAD.MOV.U32 R0, RZ, RZ, R4 ;  /* 0x000000ffff007224 */ /* 0x000fc600078e0004 */
[----:B------:R-:W-:Y:S01]  /*11c50*/  IADD3 R2, R5, R2, RZ ;  /* 0x0000000205027210 */ /* 0x000fe20007ffe0ff */
[----:B------:R-:W-:Y:S05]  /*11c60*/  BRA `(.L_x_883) ;  /* 0x0000002000007947 */ /* 0x000fea0003800000 */
.L_x_882:
[----:B------:R-:W-:-:S04]  /*11c70*/  LEA R0, -R52, RZ, 0x8 ;  /* 0x000000ff34007211 */ /* 0x000fc800078e41ff */
[----:B------:R-:W-:Y:S02]  /*11c80*/  SHF.R.S32.HI R2, RZ, 0x1f, R0 ;  /* 0x0000001fff027819 */ /* 0x000fe40000011400 */
.L_x_883:
[--C-:B-----5:R-:W-:Y:S01]  /*11c90*/  @!P1 IMAD.MOV.U32 R4, RZ, RZ, R60.reuse ;  /* 0x000000ffff049224 */ /* 0x120fe200078e003c */
[--C-:B------:R-:W-:Y:S01]  /*11ca0*/  @!P1 IADD3 R8, P2, P0, R0, UR23, R60.reuse ;  /* 0x0000001700089c10 */ /* 0x100fe2000f85e03c */
[--C-:B------:R-:W-:Y:S01]  /*11cb0*/  @!P1 IMAD.MOV.U32 R5, RZ, RZ, R63.reuse ;  /* 0x000000ffff059224 */ /* 0x100fe200078e003f */
[----:B------:R1:W-:Y:S01]  /*11cc0*/  @P1 STS.128 [R242+0x2000], RZ ;  /* 0x002000fff2001388 */ /* 0x0003e20000000c00 */
[----:B------:R-:W-:Y:S01]  /*11cd0*/  @!P1 IMAD.MOV.U32 R10, RZ, RZ, R60 ;  /* 0x000000ffff0a9224 */ /* 0x000fe200078e003c */
[----:B------:R-:W-:Y:S01]  /*11ce0*/  @!P1 LEA R34, P3, R8, c[0x0][0x168], 0x1 ;  /* 0x00005a0008229a11 */ /* 0x000fe200078608ff */
[----:B------:R-:W-:Y:S01]  /*11cf0*/  @!P1 IMAD.MOV.U32 R11, RZ, RZ, R63 ;  /* 0x000000ffff0b9224 */ /* 0x000fe200078e003f */
[----:B------:R-:W-:Y:S01]  /*11d00*/  BSSY B0, `(.L_x_884) ;  /* 0x00000c8000007945 */ /* 0x000fe20003800000 */
[----:B------:R-:W-:Y:S02]  /*11d10*/  @!P1 IMAD.MOV.U32 R9, RZ, RZ, c[0x0][0x19c] ;  /* 0x00006700ff099624 */ /* 0x000fe400078e00ff */
[----:B------:R-:W-:-:S04]  /*11d20*/  @!P1 IMAD.WIDE.U32 R6, R52, 0x30, R4 ;  /* 0x0000003034069825 */ /* 0x000fc800078e0004 */
[----:B------:R-:W-:Y:S02]  /*11d30*/  @!P1 IMAD.MOV.U32 R13, RZ, RZ, c[0x0][0x19c] ;  /* 0x00006700ff0d9624 */ /* 0x000fe400078e00ff */
[----:B------:R-:W-:Y:S01]  /*11d40*/  @!P1 IMAD.WIDE.U32 R4, R52, 0x50, R10 ;  /* 0x0000005034049825 */ /* 0x000fe200078e000a */
[----:B------:R-:W-:Y:S02]  /*11d50*/  @!P1 IADD3.X R10, R2, UR22, R63, P2, P0 ;  /* 0x00000016020a9c10 */ /* 0x000fe400097e043f */
[C---:B------:R-:W-:Y:S01]  /*11d60*/  @!P1 IADD3 R21, P2, R0.reuse, R6, RZ ;  /* 0x0000000600159210 */ /* 0x040fe20007f5e0ff */
[----:B------:R-:W-:Y:S01]  /*11d70*/  @!P1 IMAD R12, R9, 0x30, RZ ;  /* 0x00000030090c9824 */ /* 0x000fe200078e02ff */
[----:B------:R-:W-:Y:S01]  /*11d80*/  @!P1 IADD3 R41, P0, R0, R4, RZ ;  /* 0x0000000400299210 */ /* 0x000fe20007f1e0ff */
[----:B------:R-:W-:Y:S01]  /*11d90*/  @!P1 IMAD R9, R13, 0x50, RZ ;  /* 0x000000500d099824 */ /* 0x000fe200078e02ff */
[----:B------:R-:W-:Y:S01]  /*11da0*/  @!P1 LEA.HI.X R35, R8, c[0x0][0x16c], R10, 0x1, P3 ;  /* 0x00005b0008239a11 */ /* 0x000fe200018f0c0a */
[----:B------:R-:W-:Y:S01]  /*11db0*/  @!P1 IMAD.MOV.U32 R8, RZ, RZ, c[0x0][0x19c] ;  /* 0x00006700ff089624 */ /* 0x000fe200078e00ff */
[C---:B------:R-:W-:Y:S01]  /*11dc0*/  @!P1 IADD3.X R23, R2.reuse, R12, R7, P2, !PT ;  /* 0x0000000c02179210 */ /* 0x040fe200017fe407 */
[----:B------:R-:W-:Y:S01]  /*11dd0*/  @!P1 IMAD.MOV.U32 R4, RZ, RZ, R60 ;  /* 0x000000ffff049224 */ /* 0x000fe200078e003c */
[----:B------:R-:W-:Y:S01]  /*11de0*/  @!P1 IADD3.X R50, R2, R9, R5, P0, !PT ;  /* 0x0000000902329210 */ /* 0x000fe200007fe405 */
[----:B------:R-:W-:-:S02]  /*11df0*/  @!P1 IMAD.MOV.U32 R5, RZ, RZ, R63 ;  /* 0x000000ffff059224 */ /* 0x000fc400078e003f */
[--C-:B------:R-:W-:Y:S02]  /*11e00*/  @!P1 IMAD.MOV.U32 R6, RZ, RZ, R60.reuse ;  /* 0x000000ffff069224 */ /* 0x100fe400078e003c */
[--C-:B------:R-:W-:Y:S02]  /*11e10*/  @!P1 IMAD.MOV.U32 R7, RZ, RZ, R63.reuse ;  /* 0x000000ffff079224 */ /* 0x100fe400078e003f */
[--C-:B------:R-:W-:Y:S02]  /*11e20*/  @!P1 IMAD.MOV.U32 R14, RZ, RZ, R60.reuse ;  /* 0x000000ffff0e9224 */ /* 0x100fe400078e003c */
[--C-:B------:R-:W-:Y:S02]  /*11e30*/  @!P1 IMAD.MOV.U32 R15, RZ, RZ, R63.reuse ;  /* 0x000000ffff0f9224 */ /* 0x100fe400078e003f */
[----:B------:R-:W-:Y:S02]  /*11e40*/  @!P1 IMAD.MOV.U32 R12, RZ, RZ, R60 ;  /* 0x000000ffff0c9224 */ /* 0x000fe400078e003c */
[----:B------:R-:W-:-:S02]  /*11e50*/  @!P1 IMAD.MOV.U32 R13, RZ, RZ, R63 ;  /* 0x000000ffff0d9224 */ /* 0x000fc400078e003f */
[----:B------:R-:W-:-:S04]  /*11e60*/  @!P1 IMAD.WIDE.U32 R10, R52, 0x60, R4 ;  /* 0x00000060340a9825 */ /* 0x000fc800078e0004 */
[----:B------:R-:W-:Y:S01]  /*11e70*/  @!P1 IMAD R18, R8, 0x60, RZ ;  /* 0x0000006008129824 */ /* 0x000fe200078e02ff */
[----:B------:R-:W-:Y:S01]  /*11e80*/  @!P1 IADD3 R37, P4, R0, R10, RZ ;  /* 0x0000000a00259210 */ /* 0x000fe20007f9e0ff */
[----:B------:R-:W-:Y:S02]  /*11e90*/  @!P1 IMAD.MOV.U32 R19, RZ, RZ, c[0x0][0x19c] ;  /* 0x00006700ff139624 */ /* 0x000fe400078e00ff */
[----:B------:R-:W-:Y:S01]  /*11ea0*/  @!P1 IMAD.WIDE.U32 R8, R52, 0x70, R6 ;  /* 0x0000007034089825 */ /* 0x000fe200078e0006 */
[----:B------:R-:W-:-:S03]  /*11eb0*/  @!P1 IADD3.X R49, R2, R18, R11, P4, !PT ;  /* 0x0000001202319210 */ /* 0x000fc600027fe40b */
[----:B------:R-:W-:Y:S01]  /*11ec0*/  @!P1 IMAD.WIDE.U32 R4, R52, 0xa0, R14 ;  /* 0x000000a034049825 */ /* 0x000fe200078e000e */
[----:B------:R-:W-:-:S03]  /*11ed0*/  @!P1 IADD3 R38, P3, R0, R8, RZ ;  /* 0x0000000800269210 */ /* 0x000fc60007f7e0ff */
[----:B------:R-:W-:Y:S01]  /*11ee0*/  @!P1 IMAD.MOV.U32 R17, RZ, RZ, c[0x0][0x19c] ;  /* 0x00006700ff119624 */ /* 0x000fe200078e00ff */
[----:B------:R-:W-:Y:S01]  /*11ef0*/  @!P1 IADD3 R40, P0, R0, R4, RZ ;  /* 0x0000000400289210 */ /* 0x000fe20007f1e0ff */
[----:B------:R-:W-:-:S04]  /*11f00*/  @!P1 IMAD.WIDE.U32 R6, R52, 0x90, R12 ;  /* 0x0000009034069825 */ /* 0x000fc800078e000c */
[----:B------:R-:W-:Y:S01]  /*11f10*/  @!P1 IMAD R12, R19, 0xa0, RZ ;  /* 0x000000a0130c9824 */ /* 0x000fe200078e02ff */
[----:B------:R-:W-:Y:S01]  /*11f20*/  @!P1 IADD3 R39, P2, R0, R6, RZ ;  /* 0x0000000600279210 */ /* 0x000fe20007f5e0ff */
[----:B------:R-:W-:Y:S02]  /*11f30*/  @!P1 IMAD.MOV.U32 R16, RZ, RZ, c[0x0][0x19c] ;  /* 0x00006700ff109624 */ /* 0x000fe400078e00ff */
[----:B------:R-:W-:Y:S01]  /*11f40*/  @!P1 IMAD R13, R17, 0x90, RZ ;  /* 0x00000090110d9824 */ /* 0x000fe200078e02ff */
[----:B------:R-:W-:Y:S01]  /*11f50*/  @!P1 IADD3.X R46, R2, R12, R5, P0, !PT ;  /* 0x0000000c022e9210 */ /* 0x000fe200007fe405 */
[----:B------:R-:W-:Y:S02]  /*11f60*/  @!P1 IMAD R16, R16, 0x70, RZ ;  /* 0x0000007010109824 */ /* 0x000fe400078e02ff */
[----:B------:R-:W-:Y:S01]  /*11f70*/  @!P1 IMAD.MOV.U32 R8, RZ, RZ, c[0x0][0x19c] ;  /* 0x00006700ff089624 */ /* 0x000fe200078e00ff */
[C---:B------:R-:W-:Y:S01]  /*11f80*/  @!P1 IADD3.X R47, R2.reuse, R13, R7, P2, !PT ;  /* 0x0000000d022f9210 */ /* 0x040fe200017fe407 */
[----:B------:R-:W-:Y:S01]  /*11f90*/  @!P1 IMAD.MOV.U32 R4, RZ, RZ, R60 ;  /* 0x000000ffff049224 */ /* 0x000fe200078e003c */
[----:B------:R-:W-:Y:S01]  /*11fa0*/  @!P1 IADD3.X R48, R2, R16, R9, P3, !PT ;  /* 0x0000001002309210 */ /* 0x000fe20001ffe409 */
[----:B------:R-:W-:-:S02]  /*11fb0*/  @!P1 IMAD.MOV.U32 R5, RZ, RZ, R63 ;  /* 0x000000ffff059224 */ /* 0x000fc400078e003f */
[--C-:B------:R-:W-:Y:S02]  /*11fc0*/  @!P1 IMAD.MOV.U32 R6, RZ, RZ, R60.reuse ;  /* 0x000000ffff069224 */ /* 0x100fe400078e003c */
[--C-:B------:R-:W-:Y:S02]  /*11fd0*/  @!P1 IMAD.MOV.U32 R7, RZ, RZ, R63.reuse ;  /* 0x000000ffff079224 */ /* 0x100fe400078e003f */
[----:B------:R-:W-:Y:S02]  /*11fe0*/  @!P1 IMAD.MOV.U32 R12, RZ, RZ, R60 ;  /* 0x000000ffff0c9224 */ /* 0x000fe400078e003c */
[----:B------:R-:W-:Y:S02]  /*11ff0*/  @!P1 IMAD.MOV.U32 R13, RZ, RZ, R63 ;  /* 0x000000ffff0d9224 */ /* 0x000fe400078e003f */
        /* <DEDUP_REMOVED lines=13> */
[----:B------:R-:W-:Y:S02]  /*120d0*/  @!P1 IMAD R16, R16, 0xc0, RZ ;  /* 0x000000c010109824 */ /* 0x000fe400078e02ff */
[----:B------:R-:W-:Y:S01]  /*120e0*/  @!P1 IMAD R13, R17, 0xd0, RZ ;  /* 0x000000d0110d9824 */ /* 0x000fe200078e02ff */
[C---:B------:R-:W-:Y:S01]  /*120f0*/  @!P1 IADD3.X R42, R2.reuse, R12, R5, P0, !PT ;  /* 0x0000000c022a9210 */ /* 0x040fe200007fe405 */
[----:B------:R-:W-:Y:S01]  /*12100*/  @!P1 IMAD.MOV.U32 R4, RZ, RZ, c[0x0][0x19c] ;  /* 0x00006700ff049624 */ /* 0x000fe200078e00ff */
[C---:B------:R-:W-:Y:S01]  /*12110*/  @!P1 IADD3.X R44, R2.reuse, R16, R9, P3, !PT ;  /* 0x00000010022c9210 */ /* 0x040fe20001ffe409 */
[----:B------:R-:W-:Y:S01]  /*12120*/  @!P1 IMAD.MOV.U32 R6, RZ, RZ, c[0x0][0x19c] ;  /* 0x00006700ff069624 */ /* 0x000fe200078e00ff */
[----:B------:R-:W-:Y:S01]  /*12130*/  @!P1 IADD3.X R43, R2, R13, R7, P2, !PT ;  /* 0x0000000d022b9210 */ /* 0x000fe200017fe407 */
[----:B------:R-:W-:Y:S01]  /*12140*/  @!P1 IMAD.MOV.U32 R8, RZ, RZ, c[0x0][0x19c] ;  /* 0x00006700ff089624 */ /* 0x000fe200078e00ff */
[----:B------:R-:W-:-:S02]  /*12150*/  @!P1 LEA R5, P4, R52, R60, 0x5 ;  /* 0x0000003c34059211 */ /* 0x000fc400078828ff */
[CC--:B------:R-:W-:Y:S02]  /*12160*/  @!P1 LEA R7, P3, R52.reuse, R60.reuse, 0x6 ;  /* 0x0000003c34079211 */ /* 0x0c0fe400078630ff */
[C---:B------:R-:W-:Y:S02]  /*12170*/  @!P1 LEA R9, P2, R52.reuse, R60, 0x7 ;  /* 0x0000003c34099211 */ /* 0x040fe400078438ff */
[----:B------:R-:W-:Y:S02]  /*12180*/  @!P1 LEA.HI.X R11, R52, R63, R4, 0x5, P4 ;  /* 0x0000003f340b9211 */ /* 0x000fe400020f2c04 */
[----:B------:R-:W-:Y:S02]  /*12190*/  @!P1 IADD3 R5, P4, R0, R5, RZ ;  /* 0x0000000500059210 */ /* 0x000fe40007f9e0ff */
[----:B------:R-:W-:Y:S02]  /*121a0*/  @!P1 LEA.HI.X R10, R52, R63, R6, 0x6, P3 ;  /* 0x0000003f340a9211 */ /* 0x000fe400018f3406 */
[----:B------:R-:W-:Y:S01]  /*121b0*/  @!P1 IADD3 R6, P3, R0, R7, RZ ;  /* 0x0000000700069210 */ /* 0x000fe20007f7e0ff */
[----:B------:R-:W-:Y:S01]  /*121c0*/  @!P1 IMAD.X R11, R2, 0x1, R11, P4 ;  /* 0x00000001020b9824 */ /* 0x000fe200020e060b */
[----:B------:R-:W-:-:S02]  /*121d0*/  @!P1 LEA.HI.X R8, R52, R63, R8, 0x7, P2 ;  /* 0x0000003f34089211 */ /* 0x000fc400010f3c08 */
[----:B------:R-:W-:Y:S01]  /*121e0*/  LEA R244, P0, R60, c[0x0][0x168], 0x1 ;  /* 0x00005a003cf47a11 */ /* 0x000fe200078008ff */
[----:B------:R-:W-:Y:S01]  /*121f0*/  @!P1 IMAD.X R10, R2, 0x1, R10, P3 ;  /* 0x00000001020a9824 */ /* 0x000fe200018e060a */
[----:B------:R-:W-:Y:S02]  /*12200*/  @!P1 IADD3 R7, P2, R0, R9, RZ ;  /* 0x0000000900079210 */ /* 0x000fe40007f5e0ff */
[----:B------:R-:W-:Y:S02]  /*12210*/  LEA.HI.X R243, R60, c[0x0][0x16c], R63, 0x1, P0 ;  /* 0x00005b003cf37a11 */ /* 0x000fe400000f0c3f */
[----:B------:R-:W-:Y:S01]  /*12220*/  @!P1 LEA R28, P4, R5, c[0x0][0x168], 0x1 ;  /* 0x00005a00051c9a11 */ /* 0x000fe200078808ff */
[----:B------:R-:W-:Y:S01]  /*12230*/  @!P1 IMAD.X R8, R2, 0x1, R8, P2 ;  /* 0x0000000102089824 */ /* 0x000fe200010e0608 */
[----:B------:R-:W-:Y:S02]  /*12240*/  @!P1 LEA R4, P0, R0, R244, 0x1 ;  /* 0x000000f400049211 */ /* 0x000fe400078008ff */
[----:B------:R-:W-:-:S02]  /*12250*/  @!P1 LEA R24, P2, R7, c[0x0][0x168], 0x1 ;  /* 0x00005a0007189a11 */ /* 0x000fc400078408ff */
[----:B------:R-:W-:Y:S02]  /*12260*/  @!P1 LEA.HI.X R29, R5, c[0x0][0x16c], R11, 0x1, P4 ;  /* 0x00005b00051d9a11 */ /* 0x000fe400020f0c0b */
[----:B------:R-:W-:Y:S02]  /*12270*/  @!P1 LEA.HI.X R5, R0, R243, R2, 0x1, P0 ;  /* 0x000000f300059211 */ /* 0x000fe400000f0c02 */
[----:B------:R-:W-:Y:S02]  /*12280*/  @!P1 LEA.HI.X R25, R7, c[0x0][0x16c], R8, 0x1, P2 ;  /* 0x00005b0007199a11 */ /* 0x000fe400010f0c08 */
[----:B------:R-:W-:Y:S01]  /*12290*/  @!P1 LEA R22, P2, R21, c[0x0][0x168], 0x1 ;  /* 0x00005a0015169a11 */ /* 0x000fe200078408ff */
[----:B------:R-:W-:Y:S01]  /*122a0*/  @!PT LDS RZ, [RZ] ;  /* 0x00000000fffff984 */ /* 0x000fe20000000800 */
[----:B------:R-:W-:Y:S01]  /*122b0*/  @!PT LDS RZ, [RZ] ;  /* 0x00000000fffff984 */ /* 0x000fe20000000800 */
[----:B------:R-:W-:Y:S01]  /*122c0*/  @!PT LDS RZ, [RZ] ;  /* 0x00000000fffff984 */ /* 0x000fe20000000800 */
[----:B------:R2:W-:Y:S01]  /*122d0*/  @!P1 LDGSTS.E.BYPASS.LTC128B.128 [R242+0x2000], [R4.64] ;  /* 0x0200000004f29fae */ /* 0x0005e2000b901d54 */
[----:B------:R-:W-:Y:S02]  /*122e0*/  @!P1 LEA R26, P3, R6, c[0x0][0x168], 0x1 ;  /* 0x00005a00061a9a11 */ /* 0x000fe400078608ff */
[----:B------:R-:W-:Y:S01]  /*122f0*/  @!P1 LEA R20, P0, R41, c[0x0][0x168], 0x1 ;  /* 0x00005a0029149a11 */ /* 0x000fe200078008ff */
[----:B------:R1:W-:Y:S01]  /*12300*/  @P1 STS.128 [R242+0x2800], RZ ;  /* 0x002800fff2001388 */ /* 0x0003e20000000c00 */
[----:B------:R-:W-:-:S02]  /*12310*/  @!P1 LEA.HI.X R23, R21, c[0x0][0x16c], R23, 0x1, P2 ;  /* 0x00005b0015179a11 */ /* 0x000fc400010f0c17 */
[----:B------:R-:W-:Y:S01]  /*12320*/  @!P1 LEA.HI.X R27, R6, c[0x0][0x16c], R10, 0x1, P3 ;  /* 0x00005b00061b9a11 */ /* 0x000fe200018f0c0a */
        /* <DEDUP_REMOVED lines=32> */
[----:B--2---:R-:W-:Y:S01]  /*12530*/  @!P1 LEA R4, P0, R33, c[0x0][0x168], 0x1 ;  /* 0x00005a0021049a11 */ /* 0x004fe200078008ff */
        /* <DEDUP_REMOVED lines=55> */
[----:B-1----:R-:W-:Y:S01]  /*128b0*/  IMAD.MOV.U32 R4, RZ, RZ, R60 ;  /* 0x000000ffff047224 */ /* 0x002fe200078e003c */
[----:B------:R-:W-:Y:S01]  /*128c0*/  ULDC UR4, c[0x0][0x19c] ;  /* 0x0000670000047ab9 */ /* 0x000fe20000000800 */
[----:B------:R-:W-:Y:S01]  /*128d0*/  IMAD.MOV.U32 R5, RZ, RZ, R63 ;  /* 0x000000ffff057224 */ /* 0x000fe200078e003f */
[----:B------:R-:W-:-:S03]  /*128e0*/  UIMAD UR4, UR4, 0xf0, URZ ;  /* 0x000000f0040478a4 */ /* 0x000fc6000f8e023f */
        /* <DEDUP_REMOVED lines=9> */
.L_x_885:
[----:B------:R-:W-:Y:S05]  /*12980*/  BSYNC B0 ;  /* 0x0000000000007941 */ /* 0x000fea0003800000 */
.L_x_884:
[----:B------:R-:W0:Y:S01]  /*12990*/  LDGDEPBAR ;  /* 0x00000000000079af */ /* 0x000e220000000000 */
[----:B------:R-:W-:-:S04]  /*129a0*/  LEA R244, P0, R0, R244, 0x1 ;  /* 0x000000f400f47211 */ /* 0x000fc800078008ff */
[----:B------:R-:W-:Y:S02]  /*129b0*/  LEA.HI.X R243, R0, R243, R2, 0x1, P0 ;  /* 0x000000f300f37211 */ /* 0x000fe400000f0c02 */
.L_x_881:
[----:B-----5:R-:W-:Y:S01]  /*129c0*/  FMNMX.FTZ R0, R36, R73, !PT ;  /* 0x0000004924007209 */ /* 0x020fe20007810000 */
[----:B-1----:R-:W2:Y:S03]  /*129d0*/  LDL.LU R16, [R1+0x4] ;  /* 0x0000040001107983 */ /* 0x002ea60000300800 */
[----:B------:R-:W-:Y:S01]  /*129e0*/  FMNMX.FTZ R0, R110, R0, !PT ;  /* 0x000000006e007209 */ /* 0x000fe20007810000 */
[----:B------:R-:W3:Y:S03]  /*129f0*/  LDL.LU R17, [R1+0x10] ;  /* 0x0000100001117983 */ /* 0x000ee60000300800 */
[----:B------:R-:W-:Y:S01]  /*12a00*/  FMNMX.FTZ R0, R56, R0, !PT ;  /* 0x0000000038007209 */ /* 0x000fe20007810000 */
[----:B------:R-:W-:Y:S03]  /*12a10*/  LDSM.16.MT88.4 R20, [R226+0xa000] ;  /* 0x00a00000e214783b */ /* 0x000fe60000004200 */
[----:B------:R-:W-:Y:S01]  /*12a20*/  FMNMX.FTZ R0, R109, R0, !PT ;  /* 0x000000006d007209 */ /* 0x000fe20007810000 */
[----:B------:R-:W-:Y:S03]  /*12a30*/  LDSM.16.MT88.4 R8, [R135+0xa000] ;  /* 0x00a000008708783b */ /* 0x000fe60000004200 */
[----:B------:R-:W-:Y:S01]  /*12a40*/  FMNMX.FTZ R2, R55, R0, !PT ;  /* 0x0000000037027209 */ /* 0x000fe20007810000 */
[----:B------:R-:W-:Y:S01]  /*12a50*/  LDSM.16.MT88.4 R12, [R224+0xa000] ;  /* 0x00a00000e00c783b */ /* 0x000fe20000004200 */
[----:B------:R-:W-:-:S02]  /*12a60*/  FMNMX.FTZ R0, R3, R57, !PT ;  /* 0x0000003903007209 */ /* 0x000fc40007810000 */
[----:B------:R-:W-:Y:S01]  /*12a70*/  FMNMX.FTZ R2, R113, R2, !PT ;  /* 0x0000000271027209 */ /* 0x000fe20007810000 */
[----:B------:R-:W-:Y:S01]  /*12a80*/  LDSM.16.MT88.4 R28, [R226+0xa800] ;  /* 0x00a80000e21c783b */ /* 0x000fe20000004200 */
        /* <DEDUP_REMOVED lines=116> */
[----:B------:R-:W-:-:S03]  /*131d0*/  FMNMX.FTZ R4, R248, R4, !PT ;  /* 0x00000004f8047209 */ /* 0x000fc60007810000 */
[----:B------:R-:W1:Y:S01]  /*131e0*/  SHFL.BFLY PT, R5, R0, 0x2, 0x1f ;  /* 0x0c401f0000057f89 */ /* 0x000e6200000e0000 */
[----:B------:R-:W-:-:S04]  /*131f0*/  FMNMX.FTZ R4, R223, R4, !PT ;  /* 0x00000004df047209 */ /* 0x000fc80007810000 */
[----:B------:R-:W-:-:S04]  /*13200*/  FMNMX.FTZ R4, R251, R4, !PT ;  /* 0x00000004fb047209 */ /* 0x000fc80007810000 */
[----:B------:R-:W-:-:S04]  /*13210*/  FMNMX.FTZ R4, R245, R4, !PT ;  /* 0x00000004f5047209 */ /* 0x000fc80007810000 */
[----:B------:R-:W-:-:S05]  /*13220*/  FMNMX.FTZ R4, R247, R4, !PT ;  /* 0x00000004f7047209 */ /* 0x000fca0007810000 */
[----:B------:R-:W4:Y:S01]  /*13230*/  SHFL.BFLY PT, R2, R4, 0x2, 0x1f ;  /* 0x0c401f0004027f89 */ /* 0x000f2200000e0000 */
[----:B-1----:R-:W-:-:S05]  /*13240*/  FMNMX.FTZ R0, R0, R5, !PT ;  /* 0x0000000500007209 */ /* 0x002fca0007810000 */
[----:B------:R-:W1:Y:S01]  /*13250*/  SHFL.BFLY PT, R5, R0, 0x1, 0x1f ;  /* 0x0c201f0000057f89 */ /* 0x000e6200000e0000 */
[----:B----4-:R-:W-:Y:S02]  /*13260*/  FMNMX.FTZ R4, R4, R2, !PT ;  /* 0x0000000204047209 */ /* 0x010fe40007810000 */
[----:B--2---:R-:W-:-:S03]  /*13270*/  MOV R41, R16 ;  /* 0x0000001000297202 */ /* 0x004fc60000000f00 */
[----:B------:R-:W2:Y:S01]  /*13280*/  SHFL.BFLY PT, R6, R4, 0x1, 0x1f ;  /* 0x0c201f0004067f89 */ /* 0x000ea200000e0000 */
[----:B---3--:R-:W-:Y:S02]  /*13290*/  MOV R49, R17 ;  /* 0x0000001100317202 */ /* 0x008fe40000000f00 */
[----:B------:R-:W-:Y:S02]  /*132a0*/  MOV R65, R41 ;  /* 0x0000002900417202 */ /* 0x000fe40000000f00 */
[----:B-1----:R-:W-:-:S04]  /*132b0*/  FMNMX.FTZ R88, R0, R5, !PT ;  /* 0x0000000500587209 */ /* 0x002fc80007810000 */
[C---:B------:R-:W-:Y:S01]  /*132c0*/  FSETP.NEU.FTZ.AND P1, PT, R88.reuse, -INF , PT ;  /* 0xff8000005800780b */ /* 0x040fe20003f3d000 */
[----:B------:R-:W-:-:S05]  /*132d0*/  FMUL.FTZ R2, R88, c[0x0][0x23c] ;  /* 0x00008f0058027a20 */ /* 0x000fca0000410000 */
[----:B------:R-:W-:-:S05]  /*132e0*/  FSEL R2, R2, RZ, P1 ;  /* 0x000000ff02027208 */ /* 0x000fca0000800000 */
[----:B------:R-:W-:Y:S01]  /*132f0*/  FFMA.FTZ R0, R73, c[0x0][0x23c], -R2 ;  /* 0x00008f0049007a23 */ /* 0x000fe20000010802 */
[----:B--2---:R-:W-:-:S03]  /*13300*/  FMNMX.FTZ R87, R4, R6, !PT ;  /* 0x0000000604577209 */ /* 0x004fc60007810000 */
[----:B------:R1:W-:Y:S01]  /*13310*/  MUFU.EX2 R64, R0 ;  /* 0x0000000000407308 */ /* 0x0003e20000000800 */
[----:B------:R-:W-:Y:S01]  /*13320*/  FFMA.FTZ R4, R56, c[0x0][0x23c], -R2 ;  /* 0x00008f0038047a23 */ /* 0x000fe20000010802 */
[----:B------:R-:W-:Y:S02]  /*13330*/  FSEL R6, R88, RZ, P1 ;  /* 0x000000ff58067208 */ /* 0x000fe40000800000 */
[----:B------:R-:W-:-:S03]  /*13340*/  FSETP.NEU.FTZ.AND P0, PT, R87, -INF , PT ;  /* 0xff8000005700780b */ /* 0x000fc60003f1d000 */
[----:B------:R-:W-:Y:S01]  /*13350*/  FADD.FTZ R6, R36, -R6 ;  /* 0x8000000624067221 */ /* 0x000fe20000010000 */
[----:B------:R2:W-:Y:S01]  /*13360*/  MUFU.EX2 R42, R4 ;  /* 0x00000004002a7308 */ /* 0x0005e20000000800 */
[----:B------:R-:W-:Y:S02]  /*13370*/  FSEL R5, R87, RZ, P0 ;  /* 0x000000ff57057208 */ /* 0x000fe40000000000 */
[----:B------:R-:W-:-:S03]  /*13380*/  FMUL.FTZ R6, R6, c[0x0][0x23c] ;  /* 0x00008f0006067a20 */ /* 0x000fc60000410000 */
[----:B------:R-:W-:Y:S02]  /*13390*/  FADD.FTZ R3, R3, -R5 ;  /* 0x8000000503037221 */ /* 0x000fe40000010000 */
[--C-:B-1----:R-:W-:Y:S01]  /*133a0*/  FFMA.FTZ R0, R110, c[0x0][0x23c], -R2.reuse ;  /* 0x00008f006e007a23 */ /* 0x102fe20000010802 */
[----:B------:R-:W1:Y:S01]  /*133b0*/  MUFU.EX2 R63, R6 ;  /* 0x00000006003f7308 */ /* 0x000e620000000800 */
[----:B------:R-:W-:Y:S02]  /*133c0*/  FMUL.FTZ R3, R3, c[0x0][0x23c] ;  /* 0x00008f0003037a20 */ /* 0x000fe40000410000 */
[----:B--2---:R-:W-:-:S05]  /*133d0*/  FFMA.FTZ R4, R109, c[0x0][0x23c], -R2 ;  /* 0x00008f006d047a23 */ /* 0x004fca0000010802 */
[----:B------:R2:W-:Y:S08]  /*133e0*/  MUFU.EX2 R48, R0 ;  /* 0x0000000000307308 */ /* 0x0005f00000000800 */
[----:B------:R-:W3:Y:S01]  /*133f0*/  MUFU.EX2 R66, R4 ;  /* 0x0000000400427308 */ /* 0x000ee20000000800 */
[-C--:B-1----:R-:W-:Y:S02]  /*13400*/  FMUL.FTZ R144, R144, R63.reuse ;  /* 0x0000003f90907220 */ /* 0x082fe40000410000 */
[----:B------:R-:W-:-:S02]  /*13410*/  FMUL.FTZ R145, R145, R63 ;  /* 0x0000003f91917220 */ /* 0x000fc40000410000 */
[-C--:B------:R-:W-:Y:S02]  /*13420*/  FMUL.FTZ R140, R140, R63.reuse ;  /* 0x0000003f8c8c7220 */ /* 0x080fe40000410000 */
[-C--:B------:R-:W-:Y:S01]  /*13430*/  FMUL.FTZ R141, R141, R63.reuse ;  /* 0x0000003f8d8d7220 */ /* 0x080fe20000410000 */
[----:B------:R1:W4:Y:S01]  /*13440*/  MUFU.EX2 R60, R3 ;  /* 0x00000003003c7308 */ /* 0x0003220000000800 */
[----:B--2---:R-:W-:Y:S02]  /*13450*/  FMUL.FTZ R0, R87, c[0x0][0x23c] ;  /* 0x00008f0057007a20 */ /* 0x004fe40000410000 */
[-C--:B------:R-:W-:Y:S02]  /*13460*/  FMUL.FTZ R136, R136, R63.reuse ;  /* 0x0000003f88887220 */ /* 0x080fe40000410000 */
[-C--:B------:R-:W-:Y:S01]  /*13470*/  FMUL.FTZ R137, R137, R63.reuse ;  /* 0x0000003f89897220 */ /* 0x080fe20000410000 */
[----:B------:R-:W-:Y:S01]  /*13480*/  FSEL R0, R0, RZ, P0 ;  /* 0x000000ff00007208 */ /* 0x000fe20000000000 */
[-C--:B------:R-:W-:Y:S01]  /*13490*/  FMUL.FTZ R148, R148, R63.reuse ;  /* 0x0000003f94947220 */ /* 0x080fe20000410000 */
[----:B---3--:R-:W-:Y:S01]  /*134a0*/  F2FP.BF16.PACK_AB R6, R66, R42 ;  /* 0x0000002a4206723e */ /* 0x008fe200000010ff */
[----:B------:R-:W-:-:S02]  /*134b0*/  FMUL.FTZ R149, R149, R63 ;  /* 0x0000003f95957220 */ /* 0x000fc40000410000 */
[----:B------:R-:W-:Y:S02]  /*134c0*/  FFMA.FTZ R4, R57, c[0x0][0x23c], -R0 ;  /* 0x00008f0039047a23 */ /* 0x000fe40000010800 */
[----:B------:R-:W-:Y:S02]  /*134d0*/  FMUL.FTZ R152, R152, R63 ;  /* 0x0000003f98987220 */ /* 0x000fe40000410000 */
[----:B------:R2:W-:Y:S01]  /*134e0*/  MUFU.EX2 R73, R4 ;  /* 0x0000000400497308 */ /* 0x0005e20000000800 */
[----:B-1----:R-:W-:Y:S02]  /*134f0*/  FFMA.FTZ R3, R55, c[0x0][0x23c], -R2 ;  /* 0x00008f0037037a23 */ /* 0x002fe40000010802 */
[-C--:B----4-:R-:W-:Y:S02]  /*13500*/  FMUL.FTZ R146, R146, R60.reuse ;  /* 0x0000003c92927220 */ /* 0x090fe40000410000 */
[-C--:B------:R-:W-:Y:S02]  /*13510*/  FMUL.FTZ R147, R147, R60.reuse ;  /* 0x0000003c93937220 */ /* 0x080fe40000410000 */
[----:B------:R-:W-:-:S02]  /*13520*/  FMUL.FTZ R142, R142, R60 ;  /* 0x0000003c8e8e7220 */ /* 0x000fc40000410000 */
[-C--:B------:R-:W-:Y:S02]  /*13530*/  FMUL.FTZ R143, R143, R60.reuse ;  /* 0x0000003c8f8f7220 */ /* 0x080fe40000410000 */
[-C--:B------:R-:W-:Y:S02]  /*13540*/  FMUL.FTZ R138, R138, R60.reuse ;  /* 0x0000003c8a8a7220 */ /* 0x080fe40000410000 */
[-C--:B------:R-:W-:Y:S02]  /*13550*/  FMUL.FTZ R139, R139, R60.reuse ;  /* 0x0000003c8b8b7220 */ /* 0x080fe40000410000 */
[-C--:B------:R-:W-:Y:S02]  /*13560*/  FMUL.FTZ R150, R150, R60.reuse ;  /* 0x0000003c96967220 */ /* 0x080fe40000410000 */
[----:B--2---:R-:W-:Y:S02]  /*13570*/  FFMA.FTZ R4, R112, c[0x0][0x23c], -R0 ;  /* 0x00008f0070047a23 */ /* 0x004fe40000010800 */
[----:B------:R-:W-:-:S02]  /*13580*/  FMUL.FTZ R151, R151, R60 ;  /* 0x0000003c97977220 */ /* 0x000fc40000410000 */
[----:B------:R-:W1:Y:S01]  /*13590*/  MUFU.EX2 R43, R4 ;  /* 0x00000004002b7308 */ /* 0x000e620000000800 */
[-C--:B------:R-:W-:Y:S02]  /*135a0*/  FMUL.FTZ R153, R153, R63.reuse ;  /* 0x0000003f99997220 */ /* 0x080fe40000410000 */
[-C--:B------:R-:W-:Y:S02]  /*135b0*/  FMUL.FTZ R154, R154, R60.reuse ;  /* 0x0000003c9a9a7220 */ /* 0x080fe40000410000 */
[-C--:B------:R-:W-:Y:S02]  /*135c0*/  FMUL.FTZ R155, R155, R60.reuse ;  /* 0x0000003c9b9b7220 */ /* 0x080fe40000410000 */
[-C--:B------:R-:W-:Y:S02]  /*135d0*/  FMUL.FTZ R156, R156, R63.reuse ;  /* 0x0000003f9c9c7220 */ /* 0x080fe40000410000 */
[----:B------:R-:W-:Y:S02]  /*135e0*/  FMUL.FTZ R157, R157, R63 ;  /* 0x0000003f9d9d7220 */ /* 0x000fe40000410000 */
[----:B------:R-:W-:-:S02]  /*135f0*/  FMUL.FTZ R158, R158, R60 ;  /* 0x0000003c9e9e7220 */ /* 0x000fc40000410000 */
[-C--:B------:R-:W-:Y:S02]  /*13600*/  FMUL.FTZ R159, R159, R60.reuse ;  /* 0x0000003c9f9f7220 */ /* 0x080fe40000410000 */
[----:B------:R-:W-:Y:S01]  /*13610*/  FMUL.FTZ R160, R160, R63 ;  /* 0x0000003fa0a07220 */ /* 0x000fe20000410000 */
[----:B-1----:R-:W-:Y:S01]  /*13620*/  F2FP.BF16.PACK_AB R5, R43, R73 ;  /* 0x000000492b05723e */ /* 0x002fe200000010ff */
[----:B------:R-:W-:Y:S02]  /*13630*/  FFMA.FTZ R4, R75, c[0x0][0x23c], -R0 ;  /* 0x00008f004b047a23 */ /* 0x000fe40000010800 */
[----:B------:R1:W-:Y:S01]  /*13640*/  MUFU.EX2 R75, R3 ;  /* 0x00000003004b7308 */ /* 0x0003e20000000800 */
[----:B------:R-:W-:Y:S02]  /*13650*/  FMUL.FTZ R161, R161, R63 ;  /* 0x0000003fa1a17220 */ /* 0x000fe40000410000 */
[-C--:B------:R-:W-:Y:S02]  /*13660*/  FMUL.FTZ R162, R162, R60.reuse ;  /* 0x0000003ca2a27220 */ /* 0x080fe40000410000 */
[----:B------:R-:W-:-:S02]  /*13670*/  FMUL.FTZ R163, R163, R60 ;  /* 0x0000003ca3a37220 */ /* 0x000fc40000410000 */
[-C--:B------:R-:W-:Y:S01]  /*13680*/  FMUL.FTZ R164, R164, R63.reuse ;  /* 0x0000003fa4a47220 */ /* 0x080fe20000410000 */
[----:B------:R2:W-:Y:S01]  /*13690*/  MUFU.EX2 R40, R4 ;  /* 0x0000000400287308 */ /* 0x0005e20000000800 */
[----:B------:R-:W-:Y:S02]  /*136a0*/  FMUL.FTZ R165, R165, R63 ;  /* 0x0000003fa5a57220 */ /* 0x000fe40000410000 */
[-C--:B------:R-:W-:Y:S02]  /*136b0*/  FMUL.FTZ R166, R166, R60.reuse ;  /* 0x0000003ca6a67220 */ /* 0x080fe40000410000 */
[----:B------:R-:W-:Y:S02]  /*136c0*/  FMUL.FTZ R167, R167, R60 ;  /* 0x0000003ca7a77220 */ /* 0x000fe40000410000 */
[----:B-1----:R-:W-:Y:S01]  /*136d0*/  FFMA.FTZ R3, R113, c[0x0][0x23c], -R2 ;  /* 0x00008f0071037a23 */ /* 0x002fe20000010802 */
[----:B------:R-:W-:-:S03]  /*136e0*/  MOV R113, R43 ;  /* 0x0000002b00717202 */ /* 0x000fc60000000f00 */
[----:B------:R1:W-:Y:S01]  /*136f0*/  MUFU.EX2 R18, R3 ;  /* 0x0000000300127308 */ /* 0x0003e20000000800 */
[----:B--2---:R-:W-:-:S07]  /*13700*/  FFMA.FTZ R4, R111, c[0x0][0x23c], -R0 ;  /* 0x00008f006f047a23 */ /* 0x004fce0000010800 */
[----:B------:R2:W3:Y:S01]  /*13710*/  MUFU.EX2 R67, R4 ;  /* 0x0000000400437308 */ /* 0x0004e20000000800 */
[----:B-1----:R-:W-:-:S07]  /*13720*/  FFMA.FTZ R3, R53, c[0x0][0x23c], -R2 ;  /* 0x00008f0035037a23 */ /* 0x002fce0000010802 */
[----:B------:R1:W4:Y:S01]  /*13730*/  MUFU.EX2 R19, R3 ;  /* 0x0000000300137308 */ /* 0x0003220000000800 */
[----:B--2---:R-:W-:Y:S02]  /*13740*/  F2FP.BF16.PACK_AB R4, R48, R64 ;  /* 0x000000403004723e */ /* 0x004fe400000010ff */
[----:B---3--:R-:W-:-:S07]  /*13750*/  F2FP.BF16.PACK_AB R7, R67, R40 ;  /* 0x000000284307723e */ /* 0x008fce00000010ff */
[----:B------:R-:W-:Y:S01]  /*13760*/  HMMA.16816.F32.BF16 R32, R4, R20, R144 ;  /* 0x000000140420723c */ /* 0x000fe20000041890 */
[----:B-1----:R-:W-:Y:S01]  /*13770*/  FFMA.FTZ R3, R114, c[0x0][0x23c], -R2 ;  /* 0x00008f0072037a23 */ /* 0x002fe20000010802 */
[----:B----4-:R-:W-:-:S03]  /*13780*/  MOV R114, R19 ;  /* 0x0000001300727202 */ /* 0x010fc60000000f00 */
[----:B------:R1:W2:Y:S03]  /*13790*/  MUFU.EX2 R147, R3 ;  /* 0x0000000300937308 */ /* 0x0002a60000000800 */
[----:B------:R-:W-:Y:S01]  /*137a0*/  HMMA.16816.F32.BF16 R36, R4, R10, R140 ;  /* 0x0000000a0424723c */ /* 0x000fe2000004188c */
[----:B------:R-:W-:-:S04]  /*137b0*/  MOV R146, R49 ;  /* 0x0000003100927202 */ /* 0x000fc80000000f00 */
[----:B------:R-:W-:Y:S02]  /*137c0*/  MOV R144, R146 ;  /* 0x0000009200907202 */ /* 0x000fe40000000f00 */
[----:B------:R-:W-:Y:S01]  /*137d0*/  MOV R142, R18 ;  /* 0x00000012008e7202 */ /* 0x000fe20000000f00 */
[----:B------:R-:W-:Y:S01]  /*137e0*/  HMMA.16816.F32.BF16 R24, R4, R8, R136 ;  /* 0x000000080418723c */ /* 0x000fe20000041888 */
[----:B------:R-:W3:Y:S01]  /*137f0*/  LDSM.16.MT88.4 R16, [R225+0xa000] ;  /* 0x00a00000e110783b */ /* 0x000ee20000004200 */
[----:B------:R-:W-:Y:S02]  /*13800*/  MOV R141, R48 ;  /* 0x00000030008d7202 */ /* 0x000fe40000000f00 */
[----:B------:R-:W-:Y:S01]  /*13810*/  MOV R143, R42 ;  /* 0x0000002a008f7202 */ /* 0x000fe20000000f00 */
[----:B-1----:R-:W-:-:S03]  /*13820*/  FFMA.FTZ R3, R76, c[0x0][0x23c], -R0 ;  /* 0x00008f004c037a23 */ /* 0x002fc60000010800 */
[C---:B------:R-:W-:Y:S01]  /*13830*/  HMMA.16816.F32.BF16 R44, R4.reuse, R22, R148 ;  /* 0x00000016042c723c */ /* 0x040fe20000041894 */
[----:B------:R-:W1:Y:S01]  /*13840*/  LDSM.16.MT88.4 R20, [R135+0xa800] ;  /* 0x00a800008714783b */ /* 0x000e620000004200 */
[----:B------:R-:W-:Y:S01]  /*13850*/  MOV R139, R40 ;  /* 0x00000028008b7202 */ /* 0x000fe20000000f00 */
[----:B------:R4:W-:Y:S05]  /*13860*/  MUFU.EX2 R140, R3 ;  /* 0x00000003008c7308 */ /* 0x0009ea0000000800 */
[C---:B------:R-:W-:Y:S08]  /*13870*/  HMMA.16816.F32.BF16 R52, R4.reuse, R12, R152 ;  /* 0x0000000c0434723c */ /* 0x040ff00000041898 */
[----:B------:R-:W-:Y:S01]  /*13880*/  HMMA.16816.F32.BF16 R156, R4, R14, R156 ;  /* 0x0000000e049c723c */ /* 0x000fe2000004189c */
[----:B------:R-:W1:Y:S01]  /*13890*/  LDSM.16.MT88.4 R12, [R224+0xa800] ;  /* 0x00a80000e00c783b */ /* 0x000e620000004200 */
[----:B----4-:R-:W-:-:S04]  /*138a0*/  FFMA.FTZ R3, R115, c[0x0][0x23c], -R0 ;  /* 0x00008f0073037a23 */ /* 0x010fc80000010800 */
[----:B------:R4:W1:Y:S02]  /*138b0*/  MUFU.EX2 R8, R3 ;  /* 0x0000000300087308 */ /* 0x0008640000000800 */
[----:B---3--:R-:W-:Y:S01]  /*138c0*/  HMMA.16816.F32.BF16 R160, R4, R16, R160 ;  /* 0x0000001004a0723c */ /* 0x008fe200000418a0 */
[----:B----4-:R-:W-:-:S07]  /*138d0*/  FFMA.FTZ R3, R77, c[0x0][0x23c], -R0 ;  /* 0x00008f004d037a23 */ /* 0x010fce0000010800 */
[----:B------:R-:W-:Y:S01]  /*138e0*/  HMMA.16816.F32.BF16 R16, R4, R18, R164 ;  /* 0x000000120410723c */ /* 0x000fe200000418a4 */
[----:B------:R3:W-:Y:S06]  /*138f0*/  MUFU.EX2 R137, R3 ;  /* 0x0000000300897308 */ /* 0x0007ec0000000800 */
[----:B------:R-:W-:Y:S02]  /*13900*/  F2FP.BF16.PACK_AB R4, R142, R75 ;  /* 0x0000004b8e04723e */ /* 0x000fe400000010ff */
[----:B--2---:R-:W-:Y:S01]  /*13910*/  F2FP.BF16.PACK_AB R6, R147, R114 ;  /* 0x000000729306723e */ /* 0x004fe200000010ff */
[----:B---3--:R-:W-:-:S04]  /*13920*/  FFMA.FTZ R3, R124, c[0x0][0x23c], -R0 ;  /* 0x00008f007c037a23 */ /* 0x008fc80000010800 */
[----:B------:R2:W3:Y:S02]  /*13930*/  MUFU.EX2 R77, R3 ;  /* 0x00000003004d7308 */ /* 0x0004e40000000800 */
[----:B--2---:R-:W-:Y:S01]  /*13940*/  FFMA.FTZ R3, R78, c[0x0][0x23c], -R2 ;  /* 0x00008f004e037a23 */ /* 0x004fe20000010802 */
[----:B-1----:R-:W-:Y:S02]  /*13950*/  MOV R78, R8 ;  /* 0x00000008004e7202 */ /* 0x002fe40000000f00 */
[----:B------:R-:W1:Y:S03]  /*13960*/  LDSM.16.MT88.4 R8, [R225+0xa800] ;  /* 0x00a80000e108783b */ /* 0x000e660000004200 */
[----:B------:R2:W-:Y:S01]  /*13970*/  MUFU.EX2 R109, R3 ;  /* 0x00000003006d7308 */ /* 0x0005e20000000800 */
[----:B------:R-:W-:Y:S02]  /*13980*/  F2FP.BF16.PACK_AB R5, R78, R140 ;  /* 0x0000008c4e05723e */ /* 0x000fe400000010ff */
[----:B---3--:R-:W-:-:S07]  /*13990*/  F2FP.BF16.PACK_AB R7, R77, R137 ;  /* 0x000000894d07723e */ /* 0x008fce00000010ff */
[----:B------:R-:W-:Y:S01]  /*139a0*/  HMMA.16816.F32.BF16 R24, R4, R20, R24 ;  /* 0x000000140418723c */ /* 0x000fe20000041818 */
[----:B--2---:R-:W-:-:S07]  /*139b0*/  FFMA.FTZ R3, R125, c[0x0][0x23c], -R2 ;  /* 0x00008f007d037a23 */ /* 0x004fce0000010802 */
[C---:B------:R-:W-:Y:S01]  /*139c0*/  HMMA.16816.F32.BF16 R36, R4.reuse, R22, R36 ;  /* 0x000000160424723c */ /* 0x040fe20000041824 */
[----:B------:R-:W2:Y:S01]  /*139d0*/  LDSM.16.MT88.4 R20, [R135+0xb000] ;  /* 0x00b000008714783b */ /* 0x000ea20000004200 */
[----:B------:R3:W-:Y:S06]  /*139e0*/  MUFU.EX2 R50, R3 ;  /* 0x0000000300327308 */ /* 0x0007ec0000000800 */
[C---:B------:R-:W-:Y:S08]  /*139f0*/  HMMA.16816.F32.BF16 R32, R4.reuse, R28, R32 ;  /* 0x0000001c0420723c */ /* 0x040ff00000041820 */
[----:B------:R-:W-:Y:S01]  /*13a00*/  HMMA.16816.F32.BF16 R44, R4, R30, R44 ;  /* 0x0000001e042c723c */ /* 0x000fe2000004182c */
[----:B------:R-:W4:Y:S01]  /*13a10*/  LDSM.16.MT88.4 R28, [R226+0xb000] ;  /* 0x00b00000e21c783b */ /* 0x000f220000004200 */
[----:B---3--:R-:W-:-:S04]  /*13a20*/  FFMA.FTZ R3, R51, c[0x0][0x23c], -R2 ;  /* 0x00008f0033037a23 */ /* 0x008fc80000010802 */
[----:B------:R3:W-:Y:S02]  /*13a30*/  MUFU.EX2 R112, R3 ;  /* 0x0000000300707308 */ /* 0x0007e40000000800 */
[C---:B------:R-:W-:Y:S08]  /*13a40*/  HMMA.16816.F32.BF16 R52, R4.reuse, R12, R52 ;  /* 0x0000000c0434723c */ /* 0x040ff00000041834 */
[----:B------:R-:W-:Y:S01]  /*13a50*/  HMMA.16816.F32.BF16 R68, R4, R14, R156 ;  /* 0x0000000e0444723c */ /* 0x000fe2000004189c */
[----:B------:R-:W2:Y:S01]  /*13a60*/  LDSM.16.MT88.4 R12, [R224+0xb000] ;  /* 0x00b00000e00c783b */ /* 0x000ea20000004200 */
[----:B---3--:R-:W-:-:S06]  /*13a70*/  FFMA.FTZ R3, R126, c[0x0][0x23c], -R2 ;  /* 0x00008f007e037a23 */ /* 0x008fcc0000010802 */
[C---:B-1----:R-:W-:Y:S01]  /*13a80*/  HMMA.16816.F32.BF16 R160, R4.reuse, R8, R160 ;  /* 0x0000000804a0723c */ /* 0x042fe200000418a0 */
[----:B------:R1:W3:Y:S07]  /*13a90*/  MUFU.EX2 R138, R3 ;  /* 0x00000003008a7308 */ /* 0x0002ee0000000800 */
[----:B------:R-:W-:Y:S01]  /*13aa0*/  HMMA.16816.F32.BF16 R16, R4, R10, R16 ;  /* 0x0000000a0410723c */ /* 0x000fe20000041810 */
[----:B------:R-:W2:Y:S01]  /*13ab0*/  LDSM.16.MT88.4 R8, [R225+0xb000] ;  /* 0x00b00000e108783b */ /* 0x000ea20000004200 */
[----:B-1----:R-:W-:-:S05]  /*13ac0*/  FFMA.FTZ R3, R79, c[0x0][0x23c], -R0 ;  /* 0x00008f004f037a23 */ /* 0x002fca0000010800 */
[----:B---3--:R-:W-:Y:S01]  /*13ad0*/  F2FP.BF16.PACK_AB R6, R138, R112 ;  /* 0x000000708a06723e */ /* 0x008fe200000010ff */
        /* <DEDUP_REMOVED lines=9> */
[----:B------:R-:W-:Y:S02]  /*13b70*/  MOV R81, R50 ;  /* 0x0000003200517202 */ /* 0x000fe40000000f00 */
[----:B---3--:R-:W-:-:S03]  /*13b80*/  F2FP.BF16.PACK_AB R7, R136, R76 ;  /* 0x0000004c8807723e */ /* 0x008fc600000010ff */
[----:B------:R1:W-:Y:S01]  /*13b90*/  MUFU.EX2 R124, R3 ;  /* 0x00000003007c7308 */ /* 0x0003e20000000800 */
[----:B------:R-:W-:-:S07]  /*13ba0*/  F2FP.BF16.PACK_AB R4, R81, R109 ;  /* 0x0000006d5104723e */ /* 0x000fce00000010ff */
[----:B--2---:R-:W-:Y:S01]  /*13bb0*/  HMMA.16816.F32.BF16 R24, R4, R20, R24 ;  /* 0x000000140418723c */ /* 0x004fe20000041818 */
[----:B-1----:R-:W-:-:S07]  /*13bc0*/  FFMA.FTZ R3, R130, c[0x0][0x23c], -R2 ;  /* 0x00008f0082037a23 */ /* 0x002fce0000010802 */
[C---:B------:R-:W-:Y:S01]  /*13bd0*/  HMMA.16816.F32.BF16 R36, R4.reuse, R22, R36 ;  /* 0x000000160424723c */ /* 0x040fe20000041824 */
[----:B------:R-:W1:Y:S01]  /*13be0*/  LDSM.16.MT88.4 R20, [R135+0xb800] ;  /* 0x00b800008714783b */ /* 0x000e620000004200 */
[----:B------:R2:W3:Y:S06]  /*13bf0*/  MUFU.EX2 R125, R3 ;  /* 0x00000003007d7308 */ /* 0x0004ec0000000800 */
[C---:B----4-:R-:W-:Y:S08]  /*13c00*/  HMMA.16816.F32.BF16 R32, R4.reuse, R28, R32 ;  /* 0x0000001c0420723c */ /* 0x050ff00000041820 */
[----:B------:R-:W-:Y:S01]  /*13c10*/  HMMA.16816.F32.BF16 R44, R4, R30, R44 ;  /* 0x0000001e042c723c */ /* 0x000fe2000004182c */
[----:B------:R-:W4:Y:S01]  /*13c20*/  LDSM.16.MT88.4 R28, [R226+0xb800] ;  /* 0x00b80000e21c783b */ /* 0x000f220000004200 */
[----:B--2---:R-:W-:Y:S01]  /*13c30*/  FFMA.FTZ R3, R82, c[0x0][0x23c], -R2 ;  /* 0x00008f0052037a23 */ /* 0x004fe20000010802 */
[----:B------:R-:W-:-:S03]  /*13c40*/  MOV R82, R144 ;  /* 0x0000009000527202 */ /* 0x000fc60000000f00 */
[----:B------:R2:W-:Y:S02]  /*13c50*/  MUFU.EX2 R80, R3 ;  /* 0x0000000300507308 */ /* 0x0005e40000000800 */
[C---:B------:R-:W-:Y:S08]  /*13c60*/  HMMA.16816.F32.BF16 R52, R4.reuse, R12, R52 ;  /* 0x0000000c0434723c */ /* 0x040ff00000041834 */
[----:B------:R-:W-:Y:S01]  /*13c70*/  HMMA.16816.F32.BF16 R68, R4, R14, R68 ;  /* 0x0000000e0444723c */ /* 0x000fe20000041844 */
[----:B------:R-:W1:Y:S01]  /*13c80*/  LDSM.16.MT88.4 R12, [R224+0xb800] ;  /* 0x00b80000e00c783b */ /* 0x000e620000004200 */
[----:B--2---:R-:W-:-:S06]  /*13c90*/  FFMA.FTZ R3, R131, c[0x0][0x23c], -R2 ;  /* 0x00008f0083037a23 */ /* 0x004fcc0000010802 */
[C---:B------:R-:W-:Y:S01]  /*13ca0*/  HMMA.16816.F32.BF16 R160, R4.reuse, R8, R160 ;  /* 0x0000000804a0723c */ /* 0x040fe200000418a0 */
[----:B------:R2:W2:Y:S07]  /*13cb0*/  MUFU.EX2 R110, R3 ;  /* 0x00000003006e7308 */ /* 0x0004ae0000000800 */
[----:B------:R-:W-:Y:S01]  /*13cc0*/  HMMA.16816.F32.BF16 R16, R4, R10, R16 ;  /* 0x0000000a0410723c */ /* 0x000fe20000041810 */
[----:B------:R-:W1:Y:S06]  /*13cd0*/  LDSM.16.MT88.4 R8, [R225+0xb800] ;  /* 0x00b80000e108783b */ /* 0x000e6c0000004200 */
[----:B---3--:R-:W-:Y:S01]  /*13ce0*/  F2FP.BF16.PACK_AB R4, R125, R124 ;  /* 0x0000007c7d04723e */ /* 0x008fe200000010ff */
[----:B--2---:R-:W-:Y:S01]  /*13cf0*/  FFMA.FTZ R3, R83, c[0x0][0x23c], -R0 ;  /* 0x00008f0053037a23 */ /* 0x004fe20000010800 */
[----:B------:R-:W-:-:S02]  /*13d00*/  F2FP.BF16.PACK_AB R6, R110, R80 ;  /* 0x000000506e06723e */ /* 0x000fc400000010ff */
[----:B------:R-:W-:Y:S01]  /*13d10*/  MOV R83, R140 ;  /* 0x0000008c00537202 */ /* 0x000fe20000000f00 */
[----:B------:R2:W-:Y:S02]  /*13d20*/  MUFU.EX2 R115, R3 ;  /* 0x0000000300737308 */ /* 0x0005e40000000800 */
[----:B--2---:R-:W-:-:S06]  /*13d30*/  FFMA.FTZ R3, R169, c[0x0][0x23c], -R0 ;  /* 0x00008f00a9037a23 */ /* 0x004fcc0000010800 */
[----:B------:R2:W3:Y:S02]  /*13d40*/  MUFU.EX2 R126, R3 ;  /* 0x00000003007e7308 */ /* 0x0004e40000000800 */
[----:B--2---:R-:W-:Y:S01]  /*13d50*/  FFMA.FTZ R3, R84, c[0x0][0x23c], -R0 ;  /* 0x00008f0054037a23 */ /* 0x004fe20000010800 */
[----:B---3--:R-:W-:Y:S02]  /*13d60*/  F2FP.BF16.PACK_AB R5, R126, R115 ;  /* 0x000000737e05723e */ /* 0x008fe400000010ff */
[----:B------:R-:W-:-:S03]  /*13d70*/  MOV R84, R141 ;  /* 0x0000008d00547202 */ /* 0x000fc60000000f00 */
[----:B------:R2:W-:Y:S02]  /*13d80*/  MUFU.EX2 R40, R3 ;  /* 0x0000000300287308 */ /* 0x0005e40000000800 */
[----:B--2---:R-:W-:-:S06]  /*13d90*/  FFMA.FTZ R3, R168, c[0x0][0x23c], -R0 ;  /* 0x00008f00a8037a23 */ /* 0x004fcc0000010800 */
[----:B------:R2:W3:Y:S02]  /*13da0*/  MUFU.EX2 R252, R3 ;  /* 0x0000000300fc7308 */ /* 0x0004e40000000800 */
[----:B--2---:R-:W-:Y:S01]  /*13db0*/  FFMA.FTZ R3, R85, c[0x0][0x23c], -R2 ;  /* 0x00008f0055037a23 */ /* 0x004fe20000010802 */
[----:B---3--:R-:W-:Y:S02]  /*13dc0*/  F2FP.BF16.PACK_AB R7, R252, R40 ;  /* 0x00000028fc07723e */ /* 0x008fe400000010ff */
[----:B------:R-:W-:-:S03]  /*13dd0*/  MOV R85, R143 ;  /* 0x0000008f00557202 */ /* 0x000fc60000000f00 */
[----:B------:R2:W-:Y:S02]  /*13de0*/  MUFU.EX2 R168, R3 ;  /* 0x0000000300a87308 */ /* 0x0005e40000000800 */
[C---:B-1----:R-:W-:Y:S01]  /*13df0*/  HMMA.16816.F32.BF16 R48, R4.reuse, R20, R24 ;  /* 0x000000140430723c */ /* 0x042fe20000041818 */
[----:B------:R-:W1:Y:S07]  /*13e00*/  LDSM.16.MT88.4 R24, [R135+0xc000] ;  /* 0x00c000008718783b */ /* 0x000e6e0000004200 */
[----:B------:R-:W-:Y:S01]  /*13e10*/  HMMA.16816.F32.BF16 R56, R4, R22, R36 ;  /* 0x000000160438723c */ /* 0x000fe20000041824 */
[----:B------:R-:W3:Y:S01]  /*13e20*/  LDSM.16.MT88.4 R20, [R226+0xc000] ;  /* 0x00c00000e214783b */ /* 0x000ee20000004200 */
[----:B--2---:R-:W-:Y:S01]  /*13e30*/  FFMA.FTZ R3, R170, c[0x0][0x23c], -R2 ;  /* 0x00008f00aa037a23 */ /* 0x004fe20000010802 */
[----:B------:R-:W-:-:S03]  /*13e40*/  MOV R170, R138 ;  /* 0x0000008a00aa7202 */ /* 0x000fc60000000f00 */
[----:B------:R2:W1:Y:S02]  /*13e50*/  MUFU.EX2 R169, R3 ;  /* 0x0000000300a97308 */ /* 0x0004640000000800 */
[C---:B----4-:R-:W-:Y:S08]  /*13e60*/  HMMA.16816.F32.BF16 R36, R4.reuse, R30, R44 ;  /* 0x0000001e0424723c */ /* 0x050ff0000004182c */
[----:B------:R-:W-:Y:S01]  /*13e70*/  HMMA.16816.F32.BF16 R68, R4, R14, R68 ;  /* 0x0000000e0444723c */ /* 0x000fe20000041844 */
[----:B--2---:R-:W-:-:S07]  /*13e80*/  FFMA.FTZ R3, R86, c[0x0][0x23c], -R2 ;  /* 0x00008f0056037a23 */ /* 0x004fce0000010802 */
[----:B------:R-:W-:Y:S01]  /*13e90*/  HMMA.16816.F32.BF16 R16, R4, R10, R16 ;  /* 0x0000000a0410723c */ /* 0x000fe20000041810 */
[----:B------:R-:W-:Y:S01]  /*13ea0*/  MOV R86, R137 ;  /* 0x0000008900567202 */ /* 0x000fe20000000f00 */
[----:B------:R2:W-:Y:S02]  /*13eb0*/  MUFU.EX2 R167, R3 ;  /* 0x0000000300a77308 */ /* 0x0005e40000000800 */
[----:B--2---:R-:W-:Y:S01]  /*13ec0*/  FFMA.FTZ R3, R171, c[0x0][0x23c], -R2 ;  /* 0x00008f00ab037a23 */ /* 0x004fe20000010802 */
[----:B------:R-:W-:-:S03]  /*13ed0*/  MOV R171, R40 ;  /* 0x0000002800ab7202 */ /* 0x000fc60000000f00 */
[C---:B------:R-:W-:Y:S02]  /*13ee0*/  HMMA.16816.F32.BF16 R40, R4.reuse, R28, R32 ;  /* 0x0000001c0428723c */ /* 0x040fe40000041820 */
[----:B------:R2:W4:Y:S06]  /*13ef0*/  MUFU.EX2 R166, R3 ;  /* 0x0000000300a67308 */ /* 0x00052c0000000800 */
[C---:B------:R-:W-:Y:S01]  /*13f00*/  HMMA.16816.F32.BF16 R32, R4.reuse, R12, R52 ;  /* 0x0000000c0420723c */ /* 0x040fe20000041834 */
[----:B------:R-:W3:Y:S06]  /*13f10*/  LDSM.16.MT88.4 R12, [R224+0xc000] ;  /* 0x00c00000e00c783b */ /* 0x000eec0000004200 */
[----:B------:R-:W-:Y:S01]  /*13f20*/  MOV R53, R139 ;  /* 0x0000008b00357202 */ /* 0x000fe20000000f00 */
[----:B------:R-:W-:Y:S01]  /*13f30*/  HMMA.16816.F32.BF16 R28, R4, R8, R160 ;  /* 0x00000008041c723c */ /* 0x000fe200000418a0 */
[----:B--2---:R-:W-:Y:S01]  /*13f40*/  FFMA.FTZ R3, R89, c[0x0][0x23c], -R0 ;  /* 0x00008f0059037a23 */ /* 0x004fe20000010800 */
[----:B------:R-:W2:Y:S01]  /*13f50*/  LDSM.16.MT88.4 R8, [R225+0xc000] ;  /* 0x00c00000e108783b */ /* 0x000ea20000004200 */
[----:B------:R-:W-:-:S02]  /*13f60*/  MOV R89, R136 ;  /* 0x0000008800597202 */ /* 0x000fc40000000f00 */
[----:B------:R4:W-:Y:S01]  /*13f70*/  MUFU.EX2 R165, R3 ;  /* 0x0000000300a57308 */ /* 0x0009e20000000800 */
[----:B------:R-:W-:Y:S02]  /*13f80*/  MOV R55, R124 ;  /* 0x0000007c00377202 */ /* 0x000fe40000000f00 */
[----:B-1----:R-:W-:Y:S02]  /*13f90*/  F2FP.BF16.PACK_AB R4, R169, R168 ;  /* 0x000000a8a904723e */ /* 0x002fe400000010ff */
[----:B----4-:R-:W-:Y:S02]  /*13fa0*/  F2FP.BF16.PACK_AB R6, R166, R167 ;  /* 0x000000a7a606723e */ /* 0x010fe400000010ff */
[----:B------:R-:W-:Y:S02]  /*13fb0*/  MOV R54, R115 ;  /* 0x0000007300367202 */ /* 0x000fe40000000f00 */
[----:B------:R-:W-:Y:S02]  /*13fc0*/  MOV R161, R55 ;  /* 0x0000003700a17202 */ /* 0x000fe40000000f00 */
[----:B------:R-:W-:-:S02]  /*13fd0*/  MOV R162, R54 ;  /* 0x0000003600a27202 */ /* 0x000fc40000000f00 */
[----:B------:R-:W-:Y:S01]  /*13fe0*/  MOV R160, R89 ;  /* 0x0000005900a07202 */ /* 0x000fe20000000f00 */
[--C-:B------:R-:W-:Y:S01]  /*13ff0*/  FFMA.FTZ R3, R175, c[0x0][0x23c], -R0.reuse ;  /* 0x00008f00af037a23 */ /* 0x100fe20000010800 */
[----:B------:R-:W-:Y:S02]  /*14000*/  MOV R175, R80 ;  /* 0x0000005000af7202 */ /* 0x000fe40000000f00 */
[----:B------:R-:W-:Y:S01]  /*14010*/  MOV R80, R142 ;  /* 0x0000008e00507202 */ /* 0x000fe20000000f00 */
[----:B------:R1:W4:Y:S02]  /*14020*/  MUFU.EX2 R164, R3 ;  /* 0x0000000300a47308 */ /* 0x0003240000000800 */
[----:B-1----:R-:W-:Y:S01]  /*14030*/  FFMA.FTZ R3, R90, c[0x0][0x23c], -R0 ;  /* 0x00008f005a037a23 */ /* 0x002fe20000010800 */
[----:B----4-:R-:W-:Y:S02]  /*14040*/  F2FP.BF16.PACK_AB R5, R164, R165 ;  /* 0x000000a5a405723e */ /* 0x010fe400000010ff */
[----:B------:R-:W-:-:S03]  /*14050*/  MOV R90, R125 ;  /* 0x0000007d005a7202 */ /* 0x000fc60000000f00 */
[----:B------:R1:W-:Y:S01]  /*14060*/  MUFU.EX2 R159, R3 ;  /* 0x00000003009f7308 */ /* 0x0003e20000000800 */
[----:B------:R-:W-:Y:S01]  /*14070*/  MOV R163, R90 ;  /* 0x0000005a00a37202 */ /* 0x000fe20000000f00 */
[----:B-1----:R-:W-:Y:S01]  /*14080*/  FFMA.FTZ R3, R174, c[0x0][0x23c], -R0 ;  /* 0x00008f00ae037a23 */ /* 0x002fe20000010800 */
[----:B------:R-:W-:Y:S02]  /*14090*/  MOV R174, R126 ;  /* 0x0000007e00ae7202 */ /* 0x000fe40000000f00 */
[----:B------:R-:W-:-:S03]  /*140a0*/  MOV R126, R147 ;  /* 0x00000093007e7202 */ /* 0x000fc60000000f00 */
[----:B------:R1:W4:Y:S02]  /*140b0*/  MUFU.EX2 R158, R3 ;  /* 0x00000003009e7308 */ /* 0x0003240000000800 */
[----:B-1----:R-:W-:Y:S01]  /*140c0*/  FFMA.FTZ R3, R91, c[0x0][0x23c], -R2 ;  /* 0x00008f005b037a23 */ /* 0x002fe20000010802 */
[----:B----4-:R-:W-:-:S05]  /*140d0*/  F2FP.BF16.PACK_AB R7, R158, R159 ;  /* 0x0000009f9e07723e */ /* 0x010fca00000010ff */
[----:B------:R1:W-:Y:S02]  /*140e0*/  MUFU.EX2 R156, R3 ;  /* 0x00000003009c7308 */ /* 0x0003e40000000800 */
[C---:B------:R-:W-:Y:S08]  /*140f0*/  HMMA.16816.F32.BF16 R44, R4.reuse, R24, R48 ;  /* 0x00000018042c723c */ /* 0x040ff00000041830 */
[----:B---3--:R-:W-:Y:S01]  /*14100*/  HMMA.16816.F32.BF16 R40, R4, R20, R40 ;  /* 0x000000140428723c */ /* 0x008fe20000041828 */
[----:B-1----:R-:W-:Y:S01]  /*14110*/  FFMA.FTZ R3, R176, c[0x0][0x23c], -R2 ;  /* 0x00008f00b0037a23 */ /* 0x002fe20000010802 */
[----:B------:R-:W-:-:S02]  /*14120*/  MOV R176, R170 ;  /* 0x000000aa00b07202 */ /* 0x000fc40000000f00 */
[----:B------:R-:W-:Y:S01]  /*14130*/  MOV R170, R110 ;  /* 0x0000006e00aa7202 */ /* 0x000fe20000000f00 */
[----:B------:R1:W3:Y:S03]  /*14140*/  MUFU.EX2 R157, R3 ;  /* 0x00000003009d7308 */ /* 0x0002e60000000800 */
[C---:B------:R-:W-:Y:S01]  /*14150*/  HMMA.16816.F32.BF16 R48, R4.reuse, R22, R36 ;  /* 0x000000160430723c */ /* 0x040fe20000041824 */
[----:B------:R-:W4:Y:S07]  /*14160*/  LDSM.16.MT88.4 R20, [R226+0xc800] ;  /* 0x00c80000e214783b */ /* 0x000f2e0000004200 */
[----:B------:R-:W-:Y:S01]  /*14170*/  HMMA.16816.F32.BF16 R32, R4, R12, R32 ;  /* 0x0000000c0420723c */ /* 0x000fe20000041820 */
[----:B-1----:R-:W-:-:S07]  /*14180*/  FFMA.FTZ R3, R92, c[0x0][0x23c], -R2 ;  /* 0x00008f005c037a23 */ /* 0x002fce0000010802 */
[C---:B------:R-:W-:Y:S01]  /*14190*/  HMMA.16816.F32.BF16 R68, R4.reuse, R14, R68 ;  /* 0x0000000e0444723c */ /* 0x040fe20000041844 */
[----:B------:R-:W1:Y:S01]  /*141a0*/  LDSM.16.MT88.4 R12, [R224+0xc800] ;  /* 0x00c80000e00c783b */ /* 0x000e620000004200 */
[----:B------:R3:W-:Y:S06]  /*141b0*/  MUFU.EX2 R155, R3 ;  /* 0x00000003009b7308 */ /* 0x0007ec0000000800 */
[C---:B--2---:R-:W-:Y:S08]  /*141c0*/  HMMA.16816.F32.BF16 R28, R4.reuse, R8, R28 ;  /* 0x00000008041c723c */ /* 0x044ff0000004181c */
[----:B------:R-:W-:Y:S01]  /*141d0*/  HMMA.16816.F32.BF16 R16, R4, R10, R16 ;  /* 0x0000000a0410723c */ /* 0x000fe20000041810 */
[----:B------:R-:W2:Y:S01]  /*141e0*/  LDSM.16.MT88.4 R8, [R225+0xc800] ;  /* 0x00c80000e108783b */ /* 0x000ea20000004200 */
[----:B---3--:R-:W-:Y:S01]  /*141f0*/  FFMA.FTZ R3, R177, c[0x0][0x23c], -R2 ;  /* 0x00008f00b1037a23 */ /* 0x008fe20000010802 */
[----:B------:R-:W-:-:S03]  /*14200*/  MOV R177, R112 ;  /* 0x0000007000b17202 */ /* 0x000fc60000000f00 */
[----:B------:R3:W3:Y:S02]  /*14210*/  MUFU.EX2 R154, R3 ;  /* 0x00000003009a7308 */ /* 0x0006e40000000800 */
[----:B------:R-:W-:Y:S01]  /*14220*/  HMMA.16816.F32.BF16 R56, R4, R26, R56 ;  /* 0x0000001a0438723c */ /* 0x000fe20000041838 */
[----:B------:R-:W1:Y:S06]  /*14230*/  LDSM.16.MT88.4 R24, [R135+0xc800] ;  /* 0x00c800008718783b */ /* 0x000e6c0000004200 */
[----:B------:R-:W-:Y:S01]  /*14240*/  F2FP.BF16.PACK_AB R4, R157, R156 ;  /* 0x0000009c9d04723e */ /* 0x000fe200000010ff */
[----:B---3--:R-:W-:Y:S01]  /*14250*/  FFMA.FTZ R3, R93, c[0x0][0x23c], -R0 ;  /* 0x00008f005d037a23 */ /* 0x008fe20000010800 */
[----:B------:R-:W-:-:S03]  /*14260*/  F2FP.BF16.PACK_AB R6, R154, R155 ;  /* 0x0000009b9a06723e */ /* 0x000fc600000010ff */
[----:B------:R3:W-:Y:S02]  /*14270*/  MUFU.EX2 R153, R3 ;  /* 0x0000000300997308 */ /* 0x0007e40000000800 */
[----:B---3--:R-:W-:Y:S01]  /*14280*/  FFMA.FTZ R3, R179, c[0x0][0x23c], -R0 ;  /* 0x00008f00b3037a23 */ /* 0x008fe20000010800 */
[----:B------:R-:W-:-:S05]  /*14290*/  MOV R179, R81 ;  /* 0x0000005100b37202 */ /* 0x000fca0000000f00 */
[----:B------:R3:W1:Y:S02]  /*142a0*/  MUFU.EX2 R152, R3 ;  /* 0x0000000300987308 */ /* 0x0006640000000800 */
[----:B---3--:R-:W-:Y:S01]  /*142b0*/  FFMA.FTZ R3, R94, c[0x0][0x23c], -R0 ;  /* 0x00008f005e037a23 */ /* 0x008fe20000010800 */
[----:B-1----:R-:W-:-:S05]  /*142c0*/  F2FP.BF16.PACK_AB R5, R152, R153 ;  /* 0x000000999805723e */ /* 0x002fca00000010ff */
[----:B------:R1:W-:Y:S02]  /*142d0*/  MUFU.EX2 R151, R3 ;  /* 0x0000000300977308 */ /* 0x0003e40000000800 */
[----:B-1----:R-:W-:Y:S01]  /*142e0*/  FFMA.FTZ R3, R180, c[0x0][0x23c], -R0 ;  /* 0x00008f00b4037a23 */ /* 0x002fe20000010800 */
[----:B------:R-:W-:-:S05]  /*142f0*/  MOV R180, R111 ;  /* 0x0000006f00b47202 */ /* 0x000fca0000000f00 */
[----:B------:R1:W3:Y:S02]  /*14300*/  MUFU.EX2 R150, R3 ;  /* 0x0000000300967308 */ /* 0x0002e40000000800 */
[----:B-1----:R-:W-:Y:S01]  /*14310*/  FFMA.FTZ R3, R95, c[0x0][0x23c], -R2 ;  /* 0x00008f005f037a23 */ /* 0x002fe20000010802 */
[----:B---3--:R-:W-:-:S05]  /*14320*/  F2FP.BF16.PACK_AB R7, R150, R151 ;  /* 0x000000979607723e */ /* 0x008fca00000010ff */
[----:B------:R1:W-:Y:S02]  /*14330*/  MUFU.EX2 R148, R3 ;  /* 0x0000000300947308 */ /* 0x0003e40000000800 */
[C---:B----4-:R-:W-:Y:S08]  /*14340*/  HMMA.16816.F32.BF16 R40, R4.reuse, R20, R40 ;  /* 0x000000140428723c */ /* 0x050ff00000041828 */
[----:B------:R-:W-:Y:S01]  /*14350*/  HMMA.16816.F32.BF16 R48, R4, R22, R48 ;  /* 0x000000160430723c */ /* 0x000fe20000041830 */
[----:B------:R-:W3:Y:S01]  /*14360*/  LDSM.16.MT88.4 R20, [R226+0xd000] ;  /* 0x00d00000e214783b */ /* 0x000ee20000004200 */
[----:B-1----:R-:W-:Y:S01]  /*14370*/  FFMA.FTZ R3, R188, c[0x0][0x23c], -R2 ;  /* 0x00008f00bc037a23 */ /* 0x002fe20000010802 */
[----:B------:R-:W-:-:S03]  /*14380*/  MOV R188, R109 ;  /* 0x0000006d00bc7202 */ /* 0x000fc60000000f00 */
[----:B------:R1:W4:Y:S02]  /*14390*/  MUFU.EX2 R147, R3 ;  /* 0x0000000300937308 */ /* 0x0003240000000800 */
[C---:B------:R-:W-:Y:S08]  /*143a0*/  HMMA.16816.F32.BF16 R32, R4.reuse, R12, R32 ;  /* 0x0000000c0420723c */ /* 0x040ff00000041820 */
[----:B------:R-:W-:Y:S01]  /*143b0*/  HMMA.16816.F32.BF16 R68, R4, R14, R68 ;  /* 0x0000000e0444723c */ /* 0x000fe20000041844 */
[----:B------:R-:W3:Y:S01]  /*143c0*/  LDSM.16.MT88.4 R12, [R224+0xd000] ;  /* 0x00d00000e00c783b */ /* 0x000ee20000004200 */
[----:B-1----:R-:W-:-:S06]  /*143d0*/  FFMA.FTZ R3, R96, c[0x0][0x23c], -R2 ;  /* 0x00008f0060037a23 */ /* 0x002fcc0000010802 */
[C---:B--2---:R-:W-:Y:S01]  /*143e0*/  HMMA.16816.F32.BF16 R28, R4.reuse, R8, R28 ;  /* 0x00000008041c723c */ /* 0x044fe2000004181c */
[----:B------:R1:W-:Y:S07]  /*143f0*/  MUFU.EX2 R146, R3 ;  /* 0x0000000300927308 */ /* 0x0003ee0000000800 */
[C---:B------:R-:W-:Y:S01]  /*14400*/  HMMA.16816.F32.BF16 R16, R4.reuse, R10, R16 ;  /* 0x0000000a0410723c */ /* 0x040fe20000041810 */
[----:B------:R-:W2:Y:S07]  /*14410*/  LDSM.16.MT88.4 R8, [R225+0xd000] ;  /* 0x00d00000e108783b */ /* 0x000eae0000004200 */
[----:B------:R-:W-:Y:S01]  /*14420*/  HMMA.16816.F32.BF16 R36, R4, R24, R44 ;  /* 0x000000180424723c */ /* 0x000fe2000004182c */
[----:B-1----:R-:W-:Y:S01]  /*14430*/  FFMA.FTZ R3, R172, c[0x0][0x23c], -R2 ;  /* 0x00008f00ac037a23 */ /* 0x002fe20000010802 */
[----:B------:R-:W-:-:S03]  /*14440*/  MOV R172, R67 ;  /* 0x0000004300ac7202 */ /* 0x000fc60000000f00 */
[----:B------:R1:W1:Y:S03]  /*14450*/  MUFU.EX2 R149, R3 ;  /* 0x0000000300957308 */ /* 0x0002660000000800 */
[----:B------:R-:W-:Y:S01]  /*14460*/  HMMA.16816.F32.BF16 R56, R4, R26, R56 ;  /* 0x0000001a0438723c */ /* 0x000fe20000041838 */
[----:B------:R-:W2:Y:S06]  /*14470*/  LDSM.16.MT88.4 R24, [R135+0xd000] ;  /* 0x00d000008718783b */ /* 0x000eac0000004200 */
[----:B----4-:R-:W-:Y:S01]  /*14480*/  F2FP.BF16.PACK_AB R4, R147, R148 ;  /* 0x000000949304723e */ /* 0x010fe200000010ff */
[----:B-1----:R-:W-:Y:S01]  /*14490*/  FFMA.FTZ R3, R97, c[0x0][0x23c], -R0 ;  /* 0x00008f0061037a23 */ /* 0x002fe20000010800 */
[----:B------:R-:W-:-:S03]  /*144a0*/  F2FP.BF16.PACK_AB R6, R149, R146 ;  /* 0x000000929506723e */ /* 0x000fc600000010ff */
[----:B------:R1:W-:Y:S02]  /*144b0*/  MUFU.EX2 R145, R3 ;  /* 0x0000000300917308 */ /* 0x0003e40000000800 */
[----:B-1----:R-:W-:Y:S01]  /*144c0*/  FFMA.FTZ R3, R182, c[0x0][0x23c], -R0 ;  /* 0x00008f00b6037a23 */ /* 0x002fe20000010800 */
[----:B------:R-:W-:-:S05]  /*144d0*/  MOV R182, R126 ;  /* 0x0000007e00b67202 */ /* 0x000fca0000000f00 */
[----:B------:R1:W4:Y:S02]  /*144e0*/  MUFU.EX2 R143, R3 ;  /* 0x00000003008f7308 */ /* 0x0003240000000800 */
[----:B-1----:R-:W-:Y:S01]  /*144f0*/  FFMA.FTZ R3, R98, c[0x0][0x23c], -R0 ;  /* 0x00008f0062037a23 */ /* 0x002fe20000010800 */
[----:B----4-:R-:W-:-:S05]  /*14500*/  F2FP.BF16.PACK_AB R5, R143, R145 ;  /* 0x000000918f05723e */ /* 0x010fca00000010ff */
[----:B------:R1:W-:Y:S02]  /*14510*/  MUFU.EX2 R142, R3 ;  /* 0x00000003008e7308 */ /* 0x0003e40000000800 */
[----:B-1----:R-:W-:-:S06]  /*14520*/  FFMA.FTZ R3, R132, c[0x0][0x23c], -R0 ;  /* 0x00008f0084037a23 */ /* 0x002fcc0000010800 */
[----:B------:R1:W4:Y:S02]  /*14530*/  MUFU.EX2 R144, R3 ;  /* 0x0000000300907308 */ /* 0x0003240000000800 */
[----:B-1----:R-:W-:Y:S01]  /*14540*/  FFMA.FTZ R3, R100, c[0x0][0x23c], -R2 ;  /* 0x00008f0064037a23 */ /* 0x002fe20000010802 */
[----:B----4-:R-:W-:-:S05]  /*14550*/  F2FP.BF16.PACK_AB R7, R144, R142 ;  /* 0x0000008e9007723e */ /* 0x010fca00000010ff */
[----:B------:R1:W-:Y:S02]  /*14560*/  MUFU.EX2 R140, R3 ;  /* 0x00000003008c7308 */ /* 0x0003e40000000800 */
[C---:B---3--:R-:W-:Y:S08]  /*14570*/  HMMA.16816.F32.BF16 R40, R4.reuse, R20, R40 ;  /* 0x000000140428723c */ /* 0x048ff00000041828 */
[----:B------:R-:W-:Y:S01]  /*14580*/  HMMA.16816.F32.BF16 R48, R4, R22, R48 ;  /* 0x000000160430723c */ /* 0x000fe20000041830 */
[----:B------:R-:W3:Y:S01]  /*14590*/  LDSM.16.MT88.4 R20, [R226+0xd800] ;  /* 0x00d80000e214783b */ /* 0x000ee20000004200 */
[----:B-1----:R-:W-:-:S04]  /*145a0*/  FFMA.FTZ R3, R128, c[0x0][0x23c], -R2 ;  /* 0x00008f0080037a23 */ /* 0x002fc80000010802 */
[----:B------:R1:W4:Y:S02]  /*145b0*/  MUFU.EX2 R141, R3 ;  /* 0x00000003008d7308 */ /* 0x0003240000000800 */
[C---:B------:R-:W-:Y:S08]  /*145c0*/  HMMA.16816.F32.BF16 R44, R4.reuse, R12, R32 ;  /* 0x0000000c042c723c */ /* 0x040ff00000041820 */
[----:B--2---:R-:W-:Y:S01]  /*145d0*/  HMMA.16816.F32.BF16 R32, R4, R8, R28 ;  /* 0x000000080420723c */ /* 0x004fe2000004181c */
[----:B------:R-:W-:Y:S01]  /*145e0*/  LDSM.16.MT88.4 R28, [R135+0xe000] ;  /* 0x00e00000871c783b */ /* 0x000fe20000004200 */
[----:B-1----:R-:W-:-:S06]  /*145f0*/  FFMA.FTZ R3, R101, c[0x0][0x23c], -R2 ;  /* 0x00008f0065037a23 */ /* 0x002fcc0000010802 */
[C---:B------:R-:W-:Y:S01]  /*14600*/  HMMA.16816.F32.BF16 R16, R4.reuse, R10, R16 ;  /* 0x0000000a0410723c */ /* 0x040fe20000041810 */
[----:B------:R-:W1:Y:S01]  /*14610*/  LDSM.16.MT88.4 R8, [R225+0xd800] ;  /* 0x00d80000e108783b */ /* 0x000e620000004200 */
[----:B------:R2:W-:Y:S06]  /*14620*/  MUFU.EX2 R139, R3 ;  /* 0x00000003008b7308 */ /* 0x0005ec0000000800 */
[C---:B------:R-:W-:Y:S08]  /*14630*/  HMMA.16816.F32.BF16 R36, R4.reuse, R24, R36 ;  /* 0x000000180424723c */ /* 0x040ff00000041824 */
[----:B------:R-:W-:Y:S01]  /*14640*/  HMMA.16816.F32.BF16 R56, R4, R26, R56 ;  /* 0x0000001a0438723c */ /* 0x000fe20000041838 */
[----:B------:R-:W1:Y:S01]  /*14650*/  LDSM.16.MT88.4 R24, [R135+0xd800] ;  /* 0x00d800008718783b */ /* 0x000e620000004200 */
[----:B--2---:R-:W-:-:S04]  /*14660*/  FFMA.FTZ R3, R122, c[0x0][0x23c], -R2 ;  /* 0x00008f007a037a23 */ /* 0x004fc80000010802 */
[----:B------:R2:W2:Y:S02]  /*14670*/  MUFU.EX2 R138, R3 ;  /* 0x00000003008a7308 */ /* 0x0004a40000000800 */
[----:B------:R-:W-:Y:S01]  /*14680*/  HMMA.16816.F32.BF16 R68, R4, R14, R68 ;  /* 0x0000000e0444723c */ /* 0x000fe20000041844 */
[----:B------:R-:W1:Y:S06]  /*14690*/  LDSM.16.MT88.4 R12, [R224+0xd800] ;  /* 0x00d80000e00c783b */ /* 0x000e6c0000004200 */
[----:B----4-:R-:W-:Y:S01]  /*146a0*/  F2FP.BF16.PACK_AB R4, R141, R140 ;  /* 0x0000008c8d04723e */ /* 0x010fe200000010ff */
[----:B--2---:R-:W-:Y:S01]  /*146b0*/  FFMA.FTZ R3, R102, c[0x0][0x23c], -R0 ;  /* 0x00008f0066037a23 */ /* 0x004fe20000010800 */
[----:B------:R-:W-:-:S03]  /*146c0*/  F2FP.BF16.PACK_AB R6, R138, R139 ;  /* 0x0000008b8a06723e */ /* 0x000fc600000010ff */
[----:B------:R2:W-:Y:S02]  /*146d0*/  MUFU.EX2 R137, R3 ;  /* 0x0000000300897308 */ /* 0x0005e40000000800 */
[----:B--2---:R-:W-:-:S06]  /*146e0*/  FFMA.FTZ R3, R123, c[0x0][0x23c], -R0 ;  /* 0x00008f007b037a23 */ /* 0x004fcc0000010800 */
[----:B------:R2:W4:Y:S02]  /*146f0*/  MUFU.EX2 R136, R3 ;  /* 0x0000000300887308 */ /* 0x0005240000000800 */
[----:B--2---:R-:W-:Y:S01]  /*14700*/  FFMA.FTZ R3, R103, c[0x0][0x23c], -R0 ;  /* 0x00008f0067037a23 */ /* 0x004fe20000010800 */
[----:B----4-:R-:W-:-:S05]  /*14710*/  F2FP.BF16.PACK_AB R5, R136, R137 ;  /* 0x000000898805723e */ /* 0x010fca00000010ff */
[----:B------:R2:W-:Y:S02]  /*14720*/  MUFU.EX2 R132, R3 ;  /* 0x0000000300847308 */ /* 0x0005e40000000800 */
[----:B--2---:R-:W-:-:S06]  /*14730*/  FFMA.FTZ R3, R121, c[0x0][0x23c], -R0 ;  /* 0x00008f0079037a23 */ /* 0x004fcc0000010800 */
[----:B------:R2:W4:Y:S02]  /*14740*/  MUFU.EX2 R131, R3 ;  /* 0x0000000300837308 */ /* 0x0005240000000800 */
[----:B--2---:R-:W-:Y:S01]  /*14750*/  FFMA.FTZ R3, R104, c[0x0][0x23c], -R2 ;  /* 0x00008f0068037a23 */ /* 0x004fe20000010802 */
[----:B----4-:R-:W-:-:S05]  /*14760*/  F2FP.BF16.PACK_AB R7, R131, R132 ;  /* 0x000000848307723e */ /* 0x010fca00000010ff */
[----:B------:R2:W-:Y:S02]  /*14770*/  MUFU.EX2 R129, R3 ;  /* 0x0000000300817308 */ /* 0x0005e40000000800 */
[C---:B---3--:R-:W-:Y:S08]  /*14780*/  HMMA.16816.F32.BF16 R40, R4.reuse, R20, R40 ;  /* 0x000000140428723c */ /* 0x048ff00000041828 */
[----:B------:R-:W-:Y:S01]  /*14790*/  HMMA.16816.F32.BF16 R48, R4, R22, R48 ;  /* 0x000000160430723c */ /* 0x000fe20000041830 */
[----:B--2---:R-:W-:Y:S01]  /*147a0*/  FFMA.FTZ R3, R185, c[0x0][0x23c], -R2 ;  /* 0x00008f00b9037a23 */ /* 0x004fe20000010802 */
[----:B------:R-:W-:-:S03]  /*147b0*/  MOV R185, R86 ;  /* 0x0000005600b97202 */ /* 0x000fc60000000f00 */
[----:B------:R2:W3:Y:S03]  /*147c0*/  MUFU.EX2 R130, R3 ;  /* 0x0000000300827308 */ /* 0x0004e60000000800 */
[C---:B-1----:R-:W-:Y:S01]  /*147d0*/  HMMA.16816.F32.BF16 R20, R4.reuse, R8, R32 ;  /* 0x000000080414723c */ /* 0x042fe20000041820 */
[----:B------:R-:W-:Y:S07]  /*147e0*/  LDSM.16.MT88.4 R32, [R226+0xe800] ;  /* 0x00e80000e220783b */ /* 0x000fee0000004200 */
[----:B------:R-:W-:Y:S01]  /*147f0*/  HMMA.16816.F32.BF16 R16, R4, R10, R16 ;  /* 0x0000000a0410723c */ /* 0x000fe20000041810 */
[----:B------:R-:W1:Y:S01]  /*14800*/  LDSM.16.MT88.4 R8, [R225+0xe000] ;  /* 0x00e00000e108783b */ /* 0x000e620000004200 */
[----:B--2---:R-:W-:-:S06]  /*14810*/  FFMA.FTZ R3, R105, c[0x0][0x23c], -R2 ;  /* 0x00008f0069037a23 */ /* 0x004fcc0000010802 */
[C---:B------:R-:W-:Y:S01]  /*14820*/  HMMA.16816.F32.BF16 R36, R4.reuse, R24, R36 ;  /* 0x000000180424723c */ /* 0x040fe20000041824 */
[----:B------:R2:W-:Y:S07]  /*14830*/  MUFU.EX2 R128, R3 ;  /* 0x0000000300807308 */ /* 0x0005ee0000000800 */
[C---:B------:R-:W-:Y:S01]  /*14840*/  HMMA.16816.F32.BF16 R56, R4.reuse, R26, R56 ;  /* 0x0000001a0438723c */ /* 0x040fe20000041838 */
[----:B------:R-:W4:Y:S07]  /*14850*/  LDSM.16.MT88.4 R24, [R226+0xe000] ;  /* 0x00e00000e218783b */ /* 0x000f2e0000004200 */
[----:B------:R-:W-:Y:S01]  /*14860*/  HMMA.16816.F32.BF16 R44, R4, R12, R44 ;  /* 0x0000000c042c723c */ /* 0x000fe2000004182c */
[----:B--2---:R-:W-:Y:S01]  /*14870*/  FFMA.FTZ R3, R186, c[0x0][0x23c], -R2 ;  /* 0x00008f00ba037a23 */ /* 0x004fe20000010802 */
[----:B------:R-:W-:-:S03]  /*14880*/  MOV R186, R114 ;  /* 0x0000007200ba7202 */ /* 0x000fc60000000f00 */
[----:B------:R2:W1:Y:S03]  /*14890*/  MUFU.EX2 R127, R3 ;  /* 0x00000003007f7308 */ /* 0x0004660000000800 */
[----:B------:R-:W-:Y:S01]  /*148a0*/  HMMA.16816.F32.BF16 R68, R4, R14, R68 ;  /* 0x0000000e0444723c */ /* 0x000fe20000041844 */
[----:B------:R-:W4:Y:S06]  /*148b0*/  LDSM.16.MT88.4 R12, [R224+0xe000] ;  /* 0x00e00000e00c783b */ /* 0x000f2c0000004200 */
[----:B---3--:R-:W-:Y:S01]  /*148c0*/  F2FP.BF16.PACK_AB R4, R130, R129 ;  /* 0x000000818204723e */ /* 0x008fe200000010ff */
[----:B--2---:R-:W-:Y:S01]  /*148d0*/  FFMA.FTZ R3, R106, c[0x0][0x23c], -R0 ;  /* 0x00008f006a037a23 */ /* 0x004fe20000010800 */
[----:B-1----:R-:W-:-:S03]  /*148e0*/  F2FP.BF16.PACK_AB R6, R127, R128 ;  /* 0x000000807f06723e */ /* 0x002fc600000010ff */
[----:B------:R1:W-:Y:S02]  /*148f0*/  MUFU.EX2 R126, R3 ;  /* 0x00000003007e7308 */ /* 0x0003e40000000800 */
[----:B-1----:R-:W-:Y:S01]  /*14900*/  FFMA.FTZ R3, R189, c[0x0][0x23c], -R0 ;  /* 0x00008f00bd037a23 */ /* 0x002fe20000010800 */
[----:B------:R-:W-:-:S05]  /*14910*/  MOV R189, R113 ;  /* 0x0000007100bd7202 */ /* 0x000fca0000000f00 */
[----:B------:R1:W2:Y:S02]  /*14920*/  MUFU.EX2 R125, R3 ;  /* 0x00000003007d7308 */ /* 0x0002a40000000800 */
[----:B-1----:R-:W-:Y:S01]  /*14930*/  FFMA.FTZ R3, R107, c[0x0][0x23c], -R0 ;  /* 0x00008f006b037a23 */ /* 0x002fe20000010800 */
[----:B--2---:R-:W-:-:S05]  /*14940*/  F2FP.BF16.PACK_AB R5, R125, R126 ;  /* 0x0000007e7d05723e */ /* 0x004fca00000010ff */
[----:B------:R1:W-:Y:S02]  /*14950*/  MUFU.EX2 R124, R3 ;  /* 0x00000003007c7308 */ /* 0x0003e40000000800 */
[----:B-1----:R-:W-:Y:S01]  /*14960*/  FFMA.FTZ R3, R187, c[0x0][0x23c], -R0 ;  /* 0x00008f00bb037a23 */ /* 0x002fe20000010800 */
[----:B------:R-:W-:-:S05]  /*14970*/  MOV R187, R83 ;  /* 0x0000005300bb7202 */ /* 0x000fca0000000f00 */
[----:B------:R1:W2:Y:S02]  /*14980*/  MUFU.EX2 R123, R3 ;  /* 0x00000003007b7308 */ /* 0x0002a40000000800 */
[----:B-1----:R-:W-:Y:S01]  /*14990*/  FFMA.FTZ R3, R108, c[0x0][0x23c], -R2 ;  /* 0x00008f006c037a23 */ /* 0x002fe20000010802 */
[----:B--2---:R-:W-:-:S05]  /*149a0*/  F2FP.BF16.PACK_AB R7, R123, R124 ;  /* 0x0000007c7b07723e */ /* 0x004fca00000010ff */
[----:B------:R1:W-:Y:S02]  /*149b0*/  MUFU.EX2 R121, R3 ;  /* 0x0000000300797308 */ /* 0x0003e40000000800 */
[C---:B------:R-:W-:Y:S08]  /*149c0*/  HMMA.16816.F32.BF16 R36, R4.reuse, R28, R36 ;  /* 0x0000001c0424723c */ /* 0x040ff00000041824 */
[----:B------:R-:W-:Y:S01]  /*149d0*/  HMMA.16816.F32.BF16 R56, R4, R30, R56 ;  /* 0x0000001e0438723c */ /* 0x000fe20000041838 */
[----:B------:R-:W2:Y:S01]  /*149e0*/  LDSM.16.MT88.4 R28, [R135+0xe800] ;  /* 0x00e80000871c783b */ /* 0x000ea20000004200 */
[----:B-1----:R-:W-:Y:S01]  /*149f0*/  FFMA.FTZ R3, R192, c[0x0][0x23c], -R2 ;  /* 0x00008f00c0037a23 */ /* 0x002fe20000010802 */
[----:B------:R-:W-:-:S03]  /*14a00*/  MOV R192, R82 ;  /* 0x0000005200c07202 */ /* 0x000fc60000000f00 */
[----:B------:R1:W3:Y:S02]  /*14a10*/  MUFU.EX2 R122, R3 ;  /* 0x00000003007a7308 */ /* 0x0002e40000000800 */
[C---:B------:R-:W-:Y:S08]  /*14a20*/  HMMA.16816.F32.BF16 R20, R4.reuse, R8, R20 ;  /* 0x000000080414723c */ /* 0x040ff00000041814 */
[----:B------:R-:W-:Y:S01]  /*14a30*/  HMMA.16816.F32.BF16 R16, R4, R10, R16 ;  /* 0x0000000a0410723c */ /* 0x000fe20000041810 */
[----:B------:R-:W2:Y:S01]  /*14a40*/  LDSM.16.MT88.4 R8, [R225+0xe800] ;  /* 0x00e80000e108783b */ /* 0x000ea20000004200 */
[----:B-1----:R-:W-:-:S06]  /*14a50*/  FFMA.FTZ R3, R116, c[0x0][0x23c], -R2 ;  /* 0x00008f0074037a23 */ /* 0x002fcc0000010802 */
[C---:B----4-:R-:W-:Y:S01]  /*14a60*/  HMMA.16816.F32.BF16 R40, R4.reuse, R24, R40 ;  /* 0x000000180428723c */ /* 0x050fe20000041828 */
[----:B------:R1:W-:Y:S07]  /*14a70*/  MUFU.EX2 R116, R3 ;  /* 0x0000000300747308 */ /* 0x0003ee0000000800 */
[C---:B------:R-:W-:Y:S08]  /*14a80*/  HMMA.16816.F32.BF16 R48, R4.reuse, R26, R48 ;  /* 0x0000001a0430723c */ /* 0x040ff00000041830 */
[----:B------:R-:W-:Y:S01]  /*14a90*/  HMMA.16816.F32.BF16 R44, R4, R12, R44 ;  /* 0x0000000c042c723c */ /* 0x000fe2000004182c */
[----:B-1----:R-:W-:Y:S01]  /*14aa0*/  FFMA.FTZ R3, R193, c[0x0][0x23c], -R2 ;  /* 0x00008f00c1037a23 */ /* 0x002fe20000010802 */
[----:B------:R-:W-:-:S03]  /*14ab0*/  MOV R193, R66 ;  /* 0x0000004200c17202 */ /* 0x000fc60000000f00 */
[----:B------:R1:W4:Y:S03]  /*14ac0*/  MUFU.EX2 R115, R3 ;  /* 0x0000000300737308 */ /* 0x0003260000000800 */
[----:B------:R-:W-:Y:S01]  /*14ad0*/  HMMA.16816.F32.BF16 R68, R4, R14, R68 ;  /* 0x0000000e0444723c */ /* 0x000fe20000041844 */
[----:B------:R-:W2:Y:S06]  /*14ae0*/  LDSM.16.MT88.4 R12, [R224+0xe800] ;  /* 0x00e80000e00c783b */ /* 0x000eac0000004200 */
[----:B---3--:R-:W-:Y:S01]  /*14af0*/  F2FP.BF16.PACK_AB R4, R122, R121 ;  /* 0x000000797a04723e */ /* 0x008fe200000010ff */
[----:B-1----:R-:W-:Y:S01]  /*14b00*/  FFMA.FTZ R3, R117, c[0x0][0x23c], -R0 ;  /* 0x00008f0075037a23 */ /* 0x002fe20000010800 */
[----:B----4-:R-:W-:-:S02]  /*14b10*/  F2FP.BF16.PACK_AB R6, R115, R116 ;  /* 0x000000747306723e */ /* 0x010fc400000010ff */
[----:B------:R-:W-:Y:S01]  /*14b20*/  MOV R117, R53 ;  /* 0x0000003500757202 */ /* 0x000fe20000000f00 */
[----:B------:R1:W-:Y:S02]  /*14b30*/  MUFU.EX2 R114, R3 ;  /* 0x0000000300727308 */ /* 0x0003e40000000800 */
[----:B-1----:R-:W-:Y:S01]  /*14b40*/  FFMA.FTZ R3, R196, c[0x0][0x23c], -R0 ;  /* 0x00008f00c4037a23 */ /* 0x002fe20000010800 */
[----:B------:R-:W-:-:S05]  /*14b50*/  MOV R196, R85 ;  /* 0x0000005500c47202 */ /* 0x000fca0000000f00 */
[----:B------:R1:W3:Y:S02]  /*14b60*/  MUFU.EX2 R113, R3 ;  /* 0x0000000300717308 */ /* 0x0002e40000000800 */
[----:B-1----:R-:W-:Y:S01]  /*14b70*/  FFMA.FTZ R3, R178, c[0x0][0x23c], -R0 ;  /* 0x00008f00b2037a23 */ /* 0x002fe20000010800 */
[----:B---3--:R-:W-:Y:S02]  /*14b80*/  F2FP.BF16.PACK_AB R5, R113, R114 ;  /* 0x000000727105723e */ /* 0x008fe400000010ff */
[----:B------:R-:W-:-:S03]  /*14b90*/  MOV R178, R84 ;  /* 0x0000005400b27202 */ /* 0x000fc60000000f00 */
        /* <DEDUP_REMOVED lines=8> */
[C---:B--2---:R-:W-:Y:S08]  /*14c20*/  HMMA.16816.F32.BF16 R24, R4.reuse, R28, R36 ;  /* 0x0000001c0418723c */ /* 0x044ff00000041824 */
[----:B------:R-:W-:Y:S01]  /*14c30*/  HMMA.16816.F32.BF16 R36, R4, R32, R40 ;  /* 0x000000200424723c */ /* 0x000fe20000041828 */
[----:B-1----:R-:W-:-:S04]  /*14c40*/  FFMA.FTZ R3, R201, c[0x0][0x23c], -R2 ;  /* 0x00008f00c9037a23 */ /* 0x002fc80000010802 */
[----:B------:R1:W2:Y:S03]  /*14c50*/  MUFU.EX2 R109, R3 ;  /* 0x00000003006d7308 */ /* 0x0002a60000000800 */
[C---:B------:R-:W-:Y:S01]  /*14c60*/  HMMA.16816.F32.BF16 R52, R4.reuse, R34, R48 ;  /* 0x000000220434723c */ /* 0x040fe20000041830 */
[----:B------:R-:W3:Y:S07]  /*14c70*/  LDSM.16.MT88.4 R32, [R226+0xf000] ;  /* 0x00f00000e220783b */ /* 0x000eee0000004200 */
[----:B------:R-:W-:Y:S01]  /*14c80*/  HMMA.16816.F32.BF16 R40, R4, R8, R20 ;  /* 0x000000080428723c */ /* 0x000fe20000041814 */
[----:B------:R-:W-:Y:S01]  /*14c90*/  LDSM.16.MT88.4 R20, [R135+0xf800] ;  /* 0x00f800008714783b */ /* 0x000fe20000004200 */
[----:B-1----:R-:W-:-:S06]  /*14ca0*/  FFMA.FTZ R3, R99, c[0x0][0x23c], -R2 ;  /* 0x00008f0063037a23 */ /* 0x002fcc0000010802 */
[C---:B------:R-:W-:Y:S01]  /*14cb0*/  HMMA.16816.F32.BF16 R16, R4.reuse, R10, R16 ;  /* 0x0000000a0410723c */ /* 0x040fe20000041810 */
[----:B------:R-:W1:Y:S01]  /*14cc0*/  LDSM.16.MT88.4 R8, [R225+0xf000] ;  /* 0x00f00000e108783b */ /* 0x000e620000004200 */
[----:B------:R4:W-:Y:S06]  /*14cd0*/  MUFU.EX2 R110, R3 ;  /* 0x00000003006e7308 */ /* 0x0009ec0000000800 */
[C---:B------:R-:W-:Y:S01]  /*14ce0*/  HMMA.16816.F32.BF16 R56, R4.reuse, R30, R56 ;  /* 0x0000001e0438723c */ /* 0x040fe20000041838 */
[----:B------:R-:W1:Y:S07]  /*14cf0*/  LDSM.16.MT88.4 R28, [R135+0xf000] ;  /* 0x00f00000871c783b */ /* 0x000e6e0000004200 */
[----:B------:R-:W-:Y:S01]  /*14d00*/  HMMA.16816.F32.BF16 R48, R4, R12, R44 ;  /* 0x0000000c0430723c */ /* 0x000fe2000004182c */
[----:B----4-:R-:W-:-:S04]  /*14d10*/  FFMA.FTZ R3, R190, c[0x0][0x23c], -R2 ;  /* 0x00008f00be037a23 */ /* 0x010fc80000010802 */
[----:B------:R4:W3:Y:S03]  /*14d20*/  MUFU.EX2 R107, R3 ;  /* 0x00000003006b7308 */ /* 0x0008e60000000800 */
[----:B------:R-:W-:Y:S01]  /*14d30*/  HMMA.16816.F32.BF16 R68, R4, R14, R68 ;  /* 0x0000000e0444723c */ /* 0x000fe20000041844 */
[----:B------:R-:W1:Y:S06]  /*14d40*/  LDSM.16.MT88.4 R12, [R224+0xf000] ;  /* 0x00f00000e00c783b */ /* 0x000e6c0000004200 */
[----:B--2---:R-:W-:Y:S01]  /*14d50*/  F2FP.BF16.PACK_AB R4, R109, R108 ;  /* 0x0000006c6d04723e */ /* 0x004fe200000010ff */
[----:B----4-:R-:W-:Y:S01]  /*14d60*/  FFMA.FTZ R3, R133, c[0x0][0x23c], -R0 ;  /* 0x00008f0085037a23 */ /* 0x010fe20000010800 */
[----:B---3--:R-:W-:-:S03]  /*14d70*/  F2FP.BF16.PACK_AB R6, R107, R110 ;  /* 0x0000006e6b06723e */ /* 0x008fc600000010ff */
        /* <DEDUP_REMOVED lines=16> */
[C---:B-1----:R-:W-:Y:S08]  /*14e80*/  HMMA.16816.F32.BF16 R64, R4.reuse, R8, R40 ;  /* 0x000000080440723c */ /* 0x042ff00000041828 */
[----:B------:R-:W-:Y:S01]  /*14e90*/  HMMA.16816.F32.BF16 R40, R4, R10, R16 ;  /* 0x0000000a0428723c */ /* 0x000fe20000041810 */
[----:B------:R-:W1:Y:S01]  /*14ea0*/  LDSM.16.MT88.4 R8, [R225+0xf800] ;  /* 0x00f80000e108783b */ /* 0x000e620000004200 */
[----:B--2---:R-:W-:-:S06]  /*14eb0*/  FFMA.FTZ R3, R74, c[0x0][0x23c], -R2 ;  /* 0x00008f004a037a23 */ /* 0x004fcc0000010802 */
[C---:B------:R-:W-:Y:S01]  /*14ec0*/  HMMA.16816.F32.BF16 R24, R4.reuse, R28, R24 ;  /* 0x0000001c0418723c */ /* 0x040fe20000041818 */
[----:B------:R2:W-:Y:S07]  /*14ed0*/  MUFU.EX2 R101, R3 ;  /* 0x0000000300657308 */ /* 0x0005ee0000000800 */
        /* <DEDUP_REMOVED lines=21> */
[C---:B------:R-:W-:Y:S08]  /*15030*/  HMMA.16816.F32.BF16 R16, R4.reuse, R22, R28 ;  /* 0x000000160410723c */ /* 0x040ff0000004181c */
[----:B---3--:R-:W-:Y:S01]  /*15040*/  HMMA.16816.F32.BF16 R28, R4, R34, R44 ;  /* 0x00000022041c723c */ /* 0x008fe2000004182c */
[----:B--2---:R-:W-:-:S04]  /*15050*/  FFMA.FTZ R3, R207, c[0x0][0x23c], -R2 ;  /* 0x00008f00cf037a23 */ /* 0x004fc80000010802 */
[----:B------:R2:W3:Y:S03]  /*15060*/  MUFU.EX2 R94, R3 ;  /* 0x00000003005e7308 */ /* 0x0004e60000000800 */
[C---:B-1----:R-:W-:Y:S07]  /*15070*/  HMMA.16816.F32.BF16 R44, R4.reuse, R8, R64 ;  /* 0x00000008042c723c */ /* 0x042fee0000041840 */
[----:B------:R-:W-:Y:S01]  /*15080*/  FFMA.FTZ R8, R195, R63, R173 ;  /* 0x0000003fc3087223 */ /* 0x000fe200000100ad */
[----:B------:R-:W-:Y:S01]  /*15090*/  HMMA.16816.F32.BF16 R52, R4, R20, R24 ;  /* 0x000000140434723c */ /* 0x000fe20000041818 */
[----:B------:R-:W-:Y:S01]  /*150a0*/  FFMA.FTZ R9, R202, c[0x0][0x23c], -R0 ;  /* 0x00008f00ca097a23 */ /* 0x000fe20000010800 */
[----:B------:R-:W1:Y:S01]  /*150b0*/  LDSM.16.MT88.4 R20, [R226+0x10000] ;  /* 0x01000000e214783b */ /* 0x000e620000004200 */
[----:B------:R-:W-:-:S02]  /*150c0*/  FADD.FTZ R8, R178, R8 ;  /* 0x00000008b2087221 */ /* 0x000fc40000010000 */
[----:B--2---:R-:W-:-:S03]  /*150d0*/  FFMA.FTZ R3, R183, c[0x0][0x23c], -R2 ;  /* 0x00008f00b7037a23 */ /* 0x004fc60000010802 */
[----:B------:R-:W-:Y:S01]  /*150e0*/  HMMA.16816.F32.BF16 R24, R4, R32, R36 ;  /* 0x000000200418723c */ /* 0x000fe20000041824 */
[----:B------:R-:W-:Y:S01]  /*150f0*/  FADD.FTZ R8, R196, R8 ;  /* 0x00000008c4087221 */ /* 0x000fe20000010000 */
[----:B------:R-:W2:Y:S01]  /*15100*/  LDSM.16.MT88.4 R32, [R224+0x10000] ;  /* 0x01000000e020783b */ /* 0x000ea20000004200 */
[----:B------:R4:W-:Y:S02]  /*15110*/  MUFU.EX2 R92, R3 ;  /* 0x00000003005c7308 */ /* 0x0009e40000000800 */
[----:B------:R-:W-:-:S03]  /*15120*/  FADD.FTZ R8, R193, R8 ;  /* 0x00000008c1087221 */ /* 0x000fc60000010000 */
[C---:B------:R-:W-:Y:S08]  /*15130*/  HMMA.16816.F32.BF16 R36, R4.reuse, R48, R56 ;  /* 0x000000300424723c */ /* 0x040ff00000041838 */
[----:B------:R-:W-:Y:S01]  /*15140*/  HMMA.16816.F32.BF16 R48, R4, R50, R68 ;  /* 0x000000320430723c */ /* 0x000fe20000041844 */
[----:B----4-:R-:W-:-:S04]  /*15150*/  FFMA.FTZ R3, R208, c[0x0][0x23c], -R2 ;  /* 0x00008f00d0037a23 */ /* 0x010fc80000010802 */
[----:B------:R4:W1:Y:S03]  /*15160*/  MUFU.EX2 R91, R3 ;  /* 0x00000003005b7308 */ /* 0x0008660000000800 */
[----:B------:R-:W-:Y:S07]  /*15170*/  HMMA.16816.F32.BF16 R40, R4, R10, R40 ;  /* 0x0000000a0428723c */ /* 0x000fee0000041828 */
[----:B---3--:R-:W-:Y:S01]  /*15180*/  F2FP.BF16.PACK_AB R4, R94, R93 ;  /* 0x0000005d5e04723e */ /* 0x008fe200000010ff */
[----:B----4-:R-:W-:Y:S01]  /*15190*/  FFMA.FTZ R3, R184, c[0x0][0x23c], -R0 ;  /* 0x00008f00b8037a23 */ /* 0x010fe20000010800 */
[----:B-1----:R-:W-:-:S03]  /*151a0*/  F2FP.BF16.PACK_AB R6, R91, R92 ;  /* 0x0000005c5b06723e */ /* 0x002fc600000010ff */
        /* <DEDUP_REMOVED lines=11> */
[C---:B------:R-:W-:Y:S01]  /*15260*/  HMMA.16816.F32.BF16 R56, R4.reuse, R14, R16 ;  /* 0x0000000e0438723c */ /* 0x040fe20000041810 */
[----:B------:R-:W3:Y:S07]  /*15270*/  LDSM.16.MT88.4 R16, [R225+0x10000] ;  /* 0x01000000e110783b */ /* 0x000eee0000004200 */
[----:B------:R-:W-:Y:S01]  /*15280*/  HMMA.16816.F32.BF16 R52, R4, R12, R52 ;  /* 0x0000000c0434723c */ /* 0x000fe20000041834 */
[----:B------:R-:W4:Y:S01]  /*15290*/  LDSM.16.MT88.4 R12, [R135+0x10800] ;  /* 0x01080000870c783b */ /* 0x000f220000004200 */
[----:B-1----:R-:W-:-:S04]  /*152a0*/  FFMA.FTZ R3, R213, c[0x0][0x23c], -R2 ;  /* 0x00008f00d5037a23 */ /* 0x002fc80000010802 */
[----:B------:R1:W1:Y:S02]  /*152b0*/  MUFU.EX2 R84, R3 ;  /* 0x0000000300547308 */ /* 0x0002640000000800 */
[C---:B------:R-:W-:Y:S08]  /*152c0*/  HMMA.16816.F32.BF16 R28, R4.reuse, R22, R28 ;  /* 0x00000016041c723c */ /* 0x040ff0000004181c */
[----:B--2---:R-:W-:Y:S01]  /*152d0*/  HMMA.16816.F32.BF16 R64, R4, R34, R48 ;  /* 0x000000220440723c */ /* 0x004fe20000041830 */
[----:B-1----:R-:W-:-:S07]  /*152e0*/  FFMA.FTZ R3, R200, c[0x0][0x23c], -R2 ;  /* 0x00008f00c8037a23 */ /* 0x002fce0000010802 */
[C---:B------:R-:W-:Y:S01]  /*152f0*/  HMMA.16816.F32.BF16 R68, R4.reuse, R32, R36 ;  /* 0x000000200444723c */ /* 0x040fe20000041824 */
[----:B------:R1:W-:Y:S07]  /*15300*/  MUFU.EX2 R82, R3 ;  /* 0x0000000300527308 */ /* 0x0003ee0000000800 */
[----:B---3--:R-:W-:Y:S01]  /*15310*/  HMMA.16816.F32.BF16 R48, R4, R16, R44 ;  /* 0x000000100430723c */ /* 0x008fe2000004182c */
[----:B-1----:R-:W-:-:S04]  /*15320*/  FFMA.FTZ R3, R215, c[0x0][0x23c], -R2 ;  /* 0x00008f00d7037a23 */ /* 0x002fc80000010802 */
[----:B------:R1:W2:Y:S02]  /*15330*/  MUFU.EX2 R81, R3 ;  /* 0x0000000300517308 */ /* 0x0002a40000000800 */
[----:B-1----:R-:W-:Y:S01]  /*15340*/  FFMA.FTZ R3, R192, R60, R73 ;  /* 0x0000003cc0037223 */ /* 0x002fe20000010049 */
[----:B------:R-:W-:Y:S02]  /*15350*/  MOV R192, R75 ;  /* 0x0000004b00c07202 */ /* 0x000fe40000000f00 */
[C---:B------:R-:W-:Y:S01]  /*15360*/  HMMA.16816.F32.BF16 R72, R4.reuse, R20, R24 ;  /* 0x000000140448723c */ /* 0x040fe20000041818 */
[----:B------:R-:W-:Y:S01]  /*15370*/  FADD.FTZ R3, R189, R3 ;  /* 0x00000003bd037221 */ /* 0x000fe20000010000 */
[----:B------:R-:W-:Y:S01]  /*15380*/  MOV R189, R80 ;  /* 0x0000005000bd7202 */ /* 0x000fe20000000f00 */
[----:B------:R-:W1:Y:S01]  /*15390*/  LDSM.16.MT88.4 R20, [R226+0x10800] ;  /* 0x01080000e214783b */ /* 0x000e620000004200 */
[----:B------:R3:W-:Y:S04]  /*153a0*/  MUFU.EX2 R80, R9 ;  /* 0x0000000900507308 */ /* 0x0007e80000000800 */
[----:B------:R-:W-:Y:S01]  /*153b0*/  HMMA.16816.F32.BF16 R24, R4, R18, R40 ;  /* 0x000000120418723c */ /* 0x000fe20000041828 */
[----:B------:R-:W1:Y:S06]  /*153c0*/  LDSM.16.MT88.4 R16, [R224+0x10800] ;  /* 0x01080000e010783b */ /* 0x000e6c0000004200 */
[----:B------:R-:W-:-:S02]  /*153d0*/  F2FP.BF16.PACK_AB R4, R84, R83 ;  /* 0x000000535404723e */ /* 0x000fc400000010ff */
[----:B--2---:R-:W-:Y:S01]  /*153e0*/  F2FP.BF16.PACK_AB R6, R81, R82 ;  /* 0x000000525106723e */ /* 0x004fe200000010ff */
[----:B---3--:R-:W-:Y:S02]  /*153f0*/  FADD.FTZ R9, R117, R3 ;  /* 0x0000000375097221 */ /* 0x008fe40000010000 */
[----:B------:R-:W-:Y:S02]  /*15400*/  FFMA.FTZ R3, R217, c[0x0][0x23c], -R0 ;  /* 0x00008f00d9037a23 */ /* 0x000fe40000010800 */
[----:B------:R-:W-:Y:S01]  /*15410*/  FADD.FTZ R9, R172, R9 ;  /* 0x00000009ac097221 */ /* 0x000fe20000010000 */
[----:B------:R-:W-:Y:S02]  /*15420*/  MOV R172, R188 ;  /* 0x000000bc00ac7202 */ /* 0x000fe40000000f00 */
[----:B------:R-:W-:Y:S01]  /*15430*/  MOV R188, R180 ;  /* 0x000000b400bc7202 */ /* 0x000fe20000000f00 */
[----:B------:R-:W-:Y:S01]  /*15440*/  FADD.FTZ R9, R187, R9 ;  /* 0x00000009bb097221 */ /* 0x000fe20000010000 */
[----:B------:R-:W-:-:S02]  /*15450*/  MOV R180, R179 ;  /* 0x000000b300b47202 */ /* 0x000fc40000000f00 */
[----:B------:R-:W-:Y:S01]  /*15460*/  MOV R179, R79 ;  /* 0x0000004f00b37202 */ /* 0x000fe20000000f00 */
[----:B------:R-:W-:Y:S01]  /*15470*/  FADD.FTZ R9, R78, R9 ;  /* 0x000000094e097221 */ /* 0x000fe20000010000 */
[----:B------:R2:W3:Y:S02]  /*15480*/  MUFU.EX2 R79, R3 ;  /* 0x00000003004f7308 */ /* 0x0004e40000000800 */
[----:B--2---:R-:W-:Y:S01]  /*15490*/  FADD.FTZ R3, R192, R8 ;  /* 0x00000008c0037221 */ /* 0x004fe20000010000 */
[----:B---3--:R-:W-:Y:S01]  /*154a0*/  F2FP.BF16.PACK_AB R5, R79, R80 ;  /* 0x000000504f05723e */ /* 0x008fe200000010ff */
[----:B------:R-:W-:Y:S02]  /*154b0*/  FFMA.FTZ R8, R206, c[0x0][0x23c], -R0 ;  /* 0x00008f00ce087a23 */ /* 0x000fe40000010800 */
[----:B------:R-:W-:Y:S02]  /*154c0*/  FADD.FTZ R3, R189, R3 ;  /* 0x00000003bd037221 */ /* 0x000fe40000010000 */
[----:B------:R2:W-:Y:S02]  /*154d0*/  MUFU.EX2 R78, R8 ;  /* 0x00000008004e7308 */ /* 0x0005e40000000800 */
[----:B--2---:R-:W-:-:S02]  /*154e0*/  FADD.FTZ R8, R186, R3 ;  /* 0x00000003ba087221 */ /* 0x004fc40000010000 */
        /* <DEDUP_REMOVED lines=9> */
[----:B------:R-:W-:Y:S02]  /*15580*/  FFMA.FTZ R3, R209, c[0x0][0x23c], -R2 ;  /* 0x00008f00d1037a23 */ /* 0x000fe40000010802 */
[----:B------:R-:W-:Y:S02]  /*15590*/  FADD.FTZ R8, R176, R8 ;  /* 0x00000008b0087221 */ /* 0x000fe40000010000 */
[----:B------:R2:W-:Y:S01]  /*155a0*/  MUFU.EX2 R76, R3 ;  /* 0x00000003004c7308 */ /* 0x0005e20000000800 */
[----:B------:R-:W-:-:S02]  /*155b0*/  FFMA.FTZ R9, R218, c[0x0][0x23c], -R0 ;  /* 0x00008f00da097a23 */ /* 0x000fc40000010800 */
[----:B------:R-:W-:-:S04]  /*155c0*/  FADD.FTZ R8, R161, R8 ;  /* 0x00000008a1087221 */ /* 0x000fc80000010000 */
[----:B------:R-:W-:Y:S01]  /*155d0*/  FADD.FTZ R8, R163, R8 ;  /* 0x00000008a3087221 */ /* 0x000fe20000010000 */
[----:B------:R-:W3:Y:S03]  /*155e0*/  MUFU.EX2 R77, R9 ;  /* 0x00000009004d7308 */ /* 0x000ee60000000800 */
[----:B------:R-:W-:-:S04]  /*155f0*/  FADD.FTZ R8, R175, R8 ;  /* 0x00000008af087221 */ /* 0x000fc80000010000 */
[----:B------:R-:W-:Y:S02]  /*15600*/  FADD.FTZ R8, R170, R8 ;  /* 0x00000008aa087221 */ /* 0x000fe40000010000 */
[----:B--2---:R-:W-:Y:S02]  /*15610*/  FADD.FTZ R3, R160, R10 ;  /* 0x0000000aa0037221 */ /* 0x004fe40000010000 */
[----:B------:R-:W-:Y:S02]  /*15620*/  FADD.FTZ R8, R168, R8 ;  /* 0x00000008a8087221 */ /* 0x000fe40000010000 */
[----:B------:R-:W-:Y:S02]  /*15630*/  FADD.FTZ R3, R162, R3 ;  /* 0x00000003a2037221 */ /* 0x000fe40000010000 */
[----:B------:R-:W-:Y:S01]  /*15640*/  FADD.FTZ R8, R169, R8 ;  /* 0x00000008a9087221 */ /* 0x000fe20000010000 */
[----:B---3--:R-:W-:Y:S01]  /*15650*/  F2FP.BF16.PACK_AB R7, R77, R78 ;  /* 0x0000004e4d07723e */ /* 0x008fe200000010ff */
[----:B------:R-:W-:-:S02]  /*15660*/  FADD.FTZ R3, R174, R3 ;  /* 0x00000003ae037221 */ /* 0x000fc40000010000 */
[----:B------:R-:W-:Y:S02]  /*15670*/  FADD.FTZ R8, R167, R8 ;  /* 0x00000008a7087221 */ /* 0x000fe40000010000 */
[----:B------:R-:W-:Y:S02]  /*15680*/  FADD.FTZ R3, R171, R3 ;  /* 0x00000003ab037221 */ /* 0x000fe40000010000 */
[----:B------:R-:W-:Y:S01]  /*15690*/  FADD.FTZ R8, R166, R8 ;  /* 0x00000008a6087221 */ /* 0x000fe20000010000 */
[----:B----4-:R-:W-:Y:S01]  /*156a0*/  HMMA.16816.F32.BF16 R32, R4, R14, R56 ;  /* 0x0000000e0420723c */ /* 0x010fe20000041838 */
[----:B------:R-:W-:Y:S02]  /*156b0*/  FADD.FTZ R3, R252, R3 ;  /* 0x00000003fc037221 */ /* 0x000fe40000010000 */
[----:B------:R-:W-:Y:S02]  /*156c0*/  FFMA.FTZ R9, R221, c[0x0][0x23c], -R2 ;  /* 0x00008f00dd097a23 */ /* 0x000fe40000010802 */
[----:B------:R-:W-:-:S02]  /*156d0*/  FADD.FTZ R3, R165, R3 ;  /* 0x00000003a5037221 */ /* 0x000fc40000010000 */
[----:B------:R-:W-:Y:S01]  /*156e0*/  FADD.FTZ R8, R156, R8 ;  /* 0x000000089c087221 */ /* 0x000fe20000010000 */
[----:B------:R2:W3:Y:S01]  /*156f0*/  MUFU.EX2 R63, R9 ;  /* 0x00000009003f7308 */ /* 0x0004e20000000800 */
        /* <DEDUP_REMOVED lines=8> */
[----:B------:R-:W-:Y:S01]  /*15780*/  FADD.FTZ R8, R154, R8 ;  /* 0x000000089a087221 */ /* 0x000fe20000010000 */
[----:B------:R-:W-:Y:S01]  /*15790*/  LDSM.16.MT88.4 R156, [R224+0x11800] ;  /* 0x01180000e09c783b */ /* 0x000fe20000004200 */
[----:B------:R-:W-:-:S02]  /*157a0*/  FADD.FTZ R3, R153, R3 ;  /* 0x0000000399037221 */ /* 0x000fc40000010000 */
[----:B------:R-:W-:Y:S02]  /*157b0*/  FADD.FTZ R8, R148, R8 ;  /* 0x0000000894087221 */ /* 0x000fe40000010000 */
[----:B--2---:R-:W-:Y:S01]  /*157c0*/  FFMA.FTZ R9, R212, c[0x0][0x23c], -R2 ;  /* 0x00008f00d4097a23 */ /* 0x004fe20000010802 */
[C---:B------:R-:W-:Y:S01]  /*157d0*/  HMMA.16816.F32.BF16 R28, R4.reuse, R16, R68 ;  /* 0x00000010041c723c */ /* 0x040fe20000041844 */
[----:B------:R-:W-:Y:S02]  /*157e0*/  FADD.FTZ R3, R152, R3 ;  /* 0x0000000398037221 */ /* 0x000fe40000010000 */
[----:B------:R1:W-:Y:S01]  /*157f0*/  MUFU.EX2 R60, R9 ;  /* 0x00000009003c7308 */ /* 0x0003e20000000800 */
[----:B------:R-:W-:Y:S02]  /*15800*/  FADD.FTZ R8, R147, R8 ;  /* 0x0000000893087221 */ /* 0x000fe40000010000 */
[----:B------:R-:W-:Y:S02]  /*15810*/  FADD.FTZ R3, R151, R3 ;  /* 0x0000000397037221 */ /* 0x000fe40000010000 */
[----:B------:R-:W-:Y:S01]  /*15820*/  FADD.FTZ R8, R146, R8 ;  /* 0x0000000892087221 */ /* 0x000fe20000010000 */
[----:B------:R-:W-:Y:S01]  /*15830*/  HMMA.16816.F32.BF16 R64, R4, R18, R64 ;  /* 0x000000120440723c */ /* 0x000fe20000041840 */
[----:B------:R-:W-:Y:S01]  /*15840*/  FADD.FTZ R3, R150, R3 ;  /* 0x0000000396037221 */ /* 0x000fe20000010000 */
[----:B------:R-:W2:Y:S01]  /*15850*/  LDSM.16.MT88.4 R16, [R226+0x11000] ;  /* 0x01100000e210783b */ /* 0x000ea20000004200 */
[----:B------:R-:W-:-:S02]  /*15860*/  FADD.FTZ R8, R149, R8 ;  /* 0x0000000895087221 */ /* 0x000fc40000010000 */
[----:B------:R-:W-:Y:S01]  /*15870*/  FADD.FTZ R3, R145, R3 ;  /* 0x0000000391037221 */ /* 0x000fe20000010000 */
[----:B------:R-:W-:Y:S01]  /*15880*/  LDSM.16.MT88.4 R148, [R226+0x11800] ;  /* 0x01180000e294783b */ /* 0x000fe20000004200 */
[----:B------:R-:W-:Y:S01]  /*15890*/  FADD.FTZ R8, R140, R8 ;  /* 0x000000088c087221 */ /* 0x000fe20000010000 */
[C---:B------:R-:W-:Y:S01]  /*158a0*/  HMMA.16816.F32.BF16 R44, R4.reuse, R20, R72 ;  /* 0x00000014042c723c */ /* 0x040fe20000041848 */
[----:B------:R-:W-:Y:S01]  /*158b0*/  FADD.FTZ R3, R143, R3 ;  /* 0x000000038f037221 */ /* 0x000fe20000010000 */
[----:B------:R-:W2:Y:S01]  /*158c0*/  LDSM.16.MT88.4 R20, [R135+0x11000] ;  /* 0x011000008714783b */ /* 0x000ea20000004200 */
[----:B-1----:R-:W-:Y:S02]  /*158d0*/  FFMA.FTZ R9, R222, c[0x0][0x23c], -R2 ;  /* 0x00008f00de097a23 */ /* 0x002fe40000010802 */
[----:B------:R-:W-:Y:S02]  /*158e0*/  FADD.FTZ R3, R142, R3 ;  /* 0x000000038e037221 */ /* 0x000fe40000010000 */
[----:B------:R1:W1:Y:S01]  /*158f0*/  MUFU.EX2 R59, R9 ;  /* 0x00000009003b7308 */ /* 0x0002620000000800 */
[----:B------:R-:W-:Y:S01]  /*15900*/  FADD.FTZ R8, R141, R8 ;  /* 0x000000088d087221 */ /* 0x000fe20000010000 */
[----:B----4-:R-:W-:Y:S01]  /*15910*/  HMMA.16816.F32.BF16 R48, R4, R12, R48 ;  /* 0x0000000c0430723c */ /* 0x010fe20000041830 */
[----:B------:R-:W-:Y:S01]  /*15920*/  FADD.FTZ R3, R144, R3 ;  /* 0x0000000390037221 */ /* 0x000fe20000010000 */
[----:B------:R-:W-:Y:S01]  /*15930*/  LDSM.16.MT88.4 R140, [R135+0x11800] ;  /* 0x01180000878c783b */ /* 0x000fe20000004200 */
[----:B------:R-:W-:-:S02]  /*15940*/  FADD.FTZ R8, R139, R8 ;  /* 0x000000088b087221 */ /* 0x000fc40000010000 */
[----:B------:R-:W-:Y:S02]  /*15950*/  FADD.FTZ R3, R137, R3 ;  /* 0x0000000389037221 */ /* 0x000fe40000010000 */
[----:B------:R-:W-:Y:S01]  /*15960*/  FADD.FTZ R8, R138, R8 ;  /* 0x000000088a087221 */ /* 0x000fe20000010000 */
[----:B------:R-:W-:Y:S01]  /*15970*/  HMMA.16816.F32.BF16 R24, R4, R14, R24 ;  /* 0x0000000e0418723c */ /* 0x000fe20000041818 */
[----:B------:R-:W-:Y:S01]  /*15980*/  FADD.FTZ R3, R136, R3 ;  /* 0x0000000388037221 */ /* 0x000fe20000010000 */
[----:B------:R-:W4:Y:S01]  /*15990*/  LDSM.16.MT88.4 R12, [R224+0x11000] ;  /* 0x01100000e00c783b */ /* 0x000f220000004200 */
[----:B------:R-:W-:Y:S02]  /*159a0*/  FADD.FTZ R8, R129, R8 ;  /* 0x0000000881087221 */ /* 0x000fe40000010000 */
[----:B------:R-:W-:Y:S02]  /*159b0*/  FADD.FTZ R3, R132, R3 ;  /* 0x0000000384037221 */ /* 0x000fe40000010000 */
[--C-:B-1----:R-:W-:Y:S01]  /*159c0*/  FFMA.FTZ R9, R214, c[0x0][0x23c], -R0.reuse ;  /* 0x00008f00d6097a23 */ /* 0x102fe20000010800 */
[----:B---3--:R-:W-:Y:S01]  /*159d0*/  F2FP.BF16.PACK_AB R4, R63, R76 ;  /* 0x0000004c3f04723e */ /* 0x008fe200000010ff */
[----:B------:R-:W-:Y:S01]  /*159e0*/  FADD.FTZ R3, R131, R3 ;  /* 0x0000000383037221 */ /* 0x000fe20000010000 */
[----:B------:R-:W-:Y:S01]  /*159f0*/  F2FP.BF16.PACK_AB R6, R59, R60 ;  /* 0x0000003c3b06723e */ /* 0x000fe200000010ff */
        /* <DEDUP_REMOVED lines=15> */
[C---:B------:R-:W-:Y:S01]  /*15af0*/  HMMA.16816.F32.BF16 R32, R4.reuse, R22, R32 ;  /* 0x000000160420723c */ /* 0x040fe20000041820 */
[----:B------:R-:W3:Y:S07]  /*15b00*/  LDSM.16.MT88.4 R20, [R225+0x11000] ;  /* 0x01100000e114783b */ /* 0x000eee0000004200 */
[----:B----4-:R-:W-:Y:S01]  /*15b10*/  HMMA.16816.F32.BF16 R28, R4, R12, R28 ;  /* 0x0000000c041c723c */ /* 0x010fe2000004181c */
[----:B-1----:R-:W-:-:S07]  /*15b20*/  FFMA.FTZ R9, R220, c[0x0][0x23c], -R2 ;  /* 0x00008f00dc097a23 */ /* 0x002fce0000010802 */
[C---:B------:R-:W-:Y:S01]  /*15b30*/  HMMA.16816.F32.BF16 R36, R4.reuse, R18, R36 ;  /* 0x000000120424723c */ /* 0x040fe20000041824 */
[----:B--2---:R-:W-:Y:S01]  /*15b40*/  F2FP.BF16.PACK_AB R164, R53, R54 ;  /* 0x0000003635a4723e */ /* 0x004fe200000010ff */
[----:B------:R1:W-:Y:S06]  /*15b50*/  MUFU.EX2 R52, R9 ;  /* 0x0000000900347308 */ /* 0x0003ec0000000800 */
[----:B------:R-:W-:Y:S01]  /*15b60*/  HMMA.16816.F32.BF16 R12, R4, R14, R64 ;  /* 0x0000000e040c723c */ /* 0x000fe20000041840 */
[----:B-1----:R-:W-:Y:S02]  /*15b70*/  FFMA.FTZ R9, R250, c[0x0][0x23c], -R2 ;  /* 0x00008f00fa097a23 */ /* 0x002fe40000010802 */
[----:B------:R-:W-:-:S02]  /*15b80*/  FADD.FTZ R2, R126, R3 ;  /* 0x000000037e027221 */ /* 0x000fc40000010000 */
[----:B------:R-:W-:Y:S01]  /*15b90*/  FADD.FTZ R3, R130, R8 ;  /* 0x0000000882037221 */ /* 0x000fe20000010000 */
[----:B------:R-:W1:Y:S01]  /*15ba0*/  MUFU.EX2 R16, R9 ;  /* 0x0000000900107308 */ /* 0x000e620000000800 */
[----:B------:R-:W-:Y:S01]  /*15bb0*/  FADD.FTZ R2, R125, R2 ;  /* 0x000000027d027221 */ /* 0x000fe20000010000 */
[C---:B---3--:R-:W-:Y:S01]  /*15bc0*/  HMMA.16816.F32.BF16 R160, R4.reuse, R20, R48 ;  /* 0x0000001404a0723c */ /* 0x048fe20000041830 */
[----:B------:R-:W-:Y:S02]  /*15bd0*/  FADD.FTZ R3, R128, R3 ;  /* 0x0000000380037221 */ /* 0x000fe40000010000 */
[----:B------:R-:W-:Y:S02]  /*15be0*/  FADD.FTZ R2, R124, R2 ;  /* 0x000000027c027221 */ /* 0x000fe40000010000 */
[----:B------:R-:W-:Y:S02]  /*15bf0*/  FADD.FTZ R3, R127, R3 ;  /* 0x000000037f037221 */ /* 0x000fe40000010000 */
[----:B------:R-:W-:Y:S01]  /*15c00*/  FADD.FTZ R2, R123, R2 ;  /* 0x000000027b027221 */ /* 0x000fe20000010000 */
[----:B------:R-:W-:Y:S01]  /*15c10*/  HMMA.16816.F32.BF16 R20, R4, R22, R24 ;  /* 0x000000160414723c */ /* 0x000fe20000041818 */
[----:B------:R-:W-:Y:S01]  /*15c20*/  FADD.FTZ R3, R121, R3 ;  /* 0x0000000379037221 */ /* 0x000fe20000010000 */
[----:B------:R-:W2:Y:S01]  /*15c30*/  LDSM.16.MT88.4 R4, [R225+0x11800] ;  /* 0x01180000e104783b */ /* 0x000ea20000004200 */
[----:B------:R-:W-:-:S02]  /*15c40*/  FFMA.FTZ R8, R223, c[0x0][0x23c], -R0 ;  /* 0x00008f00df087a23 */ /* 0x000fc40000010800 */
[----:B------:R-:W-:Y:S01]  /*15c50*/  FADD.FTZ R2, R114, R2 ;  /* 0x0000000272027221 */ /* 0x000fe20000010000 */
[----:B-1----:R-:W-:Y:S01]  /*15c60*/  F2FP.BF16.PACK_AB R166, R16, R52 ;  /* 0x0000003410a6723e */ /* 0x002fe200000010ff */
[----:B------:R-:W-:Y:S01]  /*15c70*/  FADD.FTZ R3, R122, R3 ;  /* 0x000000037a037221 */ /* 0x000fe20000010000 */
[----:B------:R1:W-:Y:S01]  /*15c80*/  MUFU.EX2 R11, R8 ;  /* 0x00000008000b7308 */ /* 0x0003e20000000800 */
[----:B------:R-:W-:Y:S02]  /*15c90*/  FADD.FTZ R2, R113, R2 ;  /* 0x0000000271027221 */ /* 0x000fe40000010000 */
[----:B------:R-:W-:Y:S02]  /*15ca0*/  FADD.FTZ R3, R116, R3 ;  /* 0x0000000374037221 */ /* 0x000fe40000010000 */
[----:B------:R-:W-:Y:S02]  /*15cb0*/  FADD.FTZ R2, R112, R2 ;  /* 0x0000000270027221 */ /* 0x000fe40000010000 */
[----:B------:R-:W-:-:S02]  /*15cc0*/  FADD.FTZ R3, R115, R3 ;  /* 0x0000000373037221 */ /* 0x000fc40000010000 */
[----:B------:R-:W-:Y:S02]  /*15cd0*/  FADD.FTZ R2, R111, R2 ;  /* 0x000000026f027221 */ /* 0x000fe40000010000 */
[----:B------:R-:W-:Y:S02]  /*15ce0*/  FADD.FTZ R3, R108, R3 ;  /* 0x000000036c037221 */ /* 0x000fe40000010000 */
[----:B-1----:R-:W-:-:S04]  /*15cf0*/  FFMA.FTZ R8, R251, c[0x0][0x23c], -R0 ;  /* 0x00008f00fb087a23 */ /* 0x002fc80000010800 */
[----:B------:R1:W3:Y:S02]  /*15d00*/  MUFU.EX2 R10, R8 ;  /* 0x00000008000a7308 */ /* 0x0002e40000000800 */
[----:B-1----:R-:W-:Y:S01]  /*15d10*/  FFMA.FTZ R8, R245, c[0x0][0x23c], -R0 ;  /* 0x00008f00f5087a23 */ /* 0x002fe20000010800 */
[----:B---3--:R-:W-:-:S05]  /*15d20*/  F2FP.BF16.PACK_AB R165, R10, R11 ;  /* 0x0000000b0aa5723e */ /* 0x008fca00000010ff */
[----:B------:R1:W-:Y:S02]  /*15d30*/  MUFU.EX2 R9, R8 ;  /* 0x0000000800097308 */ /* 0x0003e40000000800 */
[----:B-1----:R-:W-:Y:S02]  /*15d40*/  FFMA.FTZ R8, R247, c[0x0][0x23c], -R0 ;  /* 0x00008f00f7087a23 */ /* 0x002fe40000010800 */
[----:B------:R-:W-:Y:S02]  /*15d50*/  FADD.FTZ R0, R105, R2 ;  /* 0x0000000269007221 */ /* 0x000fe40000010000 */
[----:B------:R-:W-:Y:S01]  /*15d60*/  FADD.FTZ R2, R109, R3 ;  /* 0x000000036d027221 */ /* 0x000fe20000010000 */
[----:B------:R-:W-:Y:S01]  /*15d70*/  MOV R3, R87 ;  /* 0x0000005700037202 */ /* 0x000fe20000000f00 */
[----:B------:R-:W-:Y:S01]  /*15d80*/  FADD.FTZ R0, R106, R0 ;  /* 0x000000006a007221 */ /* 0x000fe20000010000 */
        /* <DEDUP_REMOVED lines=10> */
[----:B------:R-:W-:Y:S02]  /*15e30*/  FADD.FTZ R2, R101, R2 ;  /* 0x0000000265027221 */ /* 0x000fe40000010000 */
        /* <DEDUP_REMOVED lines=13> */
[C---:B------:R-:W-:Y:S01]  /*15f10*/  HMMA.16816.F32.BF16 R152, R164.reuse, R156, R28 ;  /* 0x0000009ca498723c */ /* 0x040fe2000004181c */
        /* <DEDUP_REMOVED lines=15> */
[----:B------:R-:W-:Y:S01]  /*16010*/  FADD.FTZ R2, R60, R2 ;  /* 0x000000023c027221 */ /* 0x000fe20000010000 */
[----:B------:R-:W-:Y:S01]  /*16020*/  MOV R36, R88 ;  /* 0x0000005800247202 */ /* 0x000fe20000000f00 */
[----:B------:R-:W-:Y:S02]  /*16030*/  FADD.FTZ R0, R56, R0 ;  /* 0x0000000038007221 */ /* 0x000fe40000010000 */
[----:B------:R-:W-:Y:S02]  /*16040*/  FADD.FTZ R2, R59, R2 ;  /* 0x000000023b027221 */ /* 0x000fe40000010000 */
[----:B------:R-:W-:Y:S01]  /*16050*/  FADD.FTZ R0, R55, R0 ;  /* 0x0000000037007221 */ /* 0x000fe20000010000 */
[----:B--2---:R-:W-:Y:S01]  /*16060*/  HMMA.16816.F32.BF16 R160, R164, R4, R160 ;  /* 0x00000004a4a0723c */ /* 0x004fe200000418a0 */
        /* <DEDUP_REMOVED lines=8> */
[----:B------:R-:W-:-:S03]  /*160f0*/  FADD.FTZ R0, R8, R0 ;  /* 0x0000000008007221 */ /* 0x000fc60000010000 */
[----:B------:R1:W-:Y:S04]  /*16100*/  STL [R1+0x4], R2 ;  /* 0x0000040201007387 */ /* 0x0003e80000100800 */
[----:B------:R1:W-:Y:S04]  /*16110*/  STL [R1+0x10], R0 ;  /* 0x0000100001007387 */ /* 0x0003e80000100800 */
.L_x_878:
[----:B-1----:R-:W-:-:S06]  /*16120*/  UISETP.GE.AND UP0, UPT, UR17, 0x1, UPT ;  /* 0x000000011100788c */ /* 0x002fcc000bf06270 */
[----:B------:R-:W-:-:S13]  /*16130*/  PLOP3.LUT P0, PT, PT, PT, UP0, 0x80, 0x0 ;  /* 0x000000000000781c */ /* 0x000fda0003f0f008 */
[----:B------:R-:W-:Y:S05]  /*16140*/  @!P0 BRA `(.L_x_886) ;  /* 0x0000769000008947 */ /* 0x000fea0003800000 */
[----:B------:R-:W-:Y:S01]  /*16150*/  MOV R133, R3 ;  /* 0x0000000300857202 */ /* 0x000fe20000000f00 */
[----:B------:R-:W-:Y:S01]  /*16160*/  ULDC.64 UR6, c[0x0][0x198] ;  /* 0x0000660000067ab9 */ /* 0x000fe20000000a00 */
[----:B------:R-:W-:Y:S01]  /*16170*/  MOV R132, R36 ;  /* 0x0000002400847202 */ /* 0x000fe20000000f00 */
[----:B------:R-:W-:Y:S02]  /*16180*/  ULDC.64 UR8, c[0x0][0x1a0] ;  /* 0x0000680000087ab9 */ /* 0x000fe40000000a00 */
[----:B------:R-:W-:Y:S02]  /*16190*/  ULDC.64 UR4, c[0x0][0x1a0] ;  /* 0x0000680000047ab9 */ /* 0x000fe40000000a00 */
.L_x_890:
[----:B------:R-:W-:Y:S04]  /*161a0*/  DEPBAR.LE SB0, 0x0 ;  /* 0x000080000000791a */ /* 0x000fe80000000000 */
[----:B------:R-:W-:Y:S01]  /*161b0*/  BAR.SYNC.DEFER_BLOCKING 0x0 ;  /* 0x0000000000007b1d */ /* 0x000fe20000010000 */
[----:B------:R-:W-:Y:S01]  /*161c0*/  PLOP3.LUT P0, PT, PT, PT, UP5, 0x80, 0x0 ;  /* 0x000000000000781c */ /* 0x000fe20003f0f058 */
[----:B-1----:R-:W-:Y:S04]  /*161d0*/  IMAD.MOV.U32 R0, RZ, RZ, c[0x0][0x1a0] ;  /* 0x00006800ff007624 */ /* 0x002fe800078e00ff */
[----:B------:R-:W-:Y:S01]  /*161e0*/  UMOV UR15, UR4 ;  /* 0x00000004000f7c82 */ /* 0x000fe20008000000 */
[----:B------:R-:W-:Y:S01]  /*161f0*/  IMAD.U32 R0, R0, -0x100, RZ ;  /* 0xffffff0000007824 */ /* 0x000fe200078e00ff */
[----:B------:R-:W-:Y:S04]  /*16200*/  UMOV UR12, UR5 ;  /* 0x00000005000c7c82 */ /* 0x000fe80008000000 */
[----:B------:R-:W-:Y:S02]  /*16210*/  SHF.R.S32.HI R2, RZ, 0x1f, R0 ;  /* 0x0000001fff027819 */ /* 0x000fe40000011400 */
[----:B------:R-:W-:-:S05]  /*16220*/  @!P0 BRA `(.L_x_887) ;  /* 0x0000055000008947 */ /* 0x000fca0003800000 */
[----:B------:R-:W-:Y:S01]  /*16230*/  USHF.L.U32 UR28, UR17, 0x8, URZ ;  /* 0x00000008111c7899 */ /* 0x000fe2000800063f */
[----:B------:R-:W-:Y:S01]  /*16240*/  IABS R0, c[0x0][0x2d0] ;  /* 0x0000b40000007a13 */ /* 0x000fe20000000000 */
[----:B------:R-:W-:Y:S02]  /*16250*/  UMOV UR30, URZ ;  /* 0x0000003f001e7c82 */ /* 0x000fe40008000000 */
[----:B------:R-:W-:Y:S01]  /*16260*/  UIADD3 UR15, UR28, -0x100, URZ ;  /* 0xffffff001c0f7890 */ /* 0x000fe2000fffe03f */
[----:B------:R-:W1:Y:S01]  /*16270*/  R2UR UR12, R0 ;  /* 0x00000000000c73c2 */ /* 0x000e6200000e0000 */
[----:B------:R-:W-:Y:S05]  /*16280*/  IMAD.U32 R2, RZ, RZ, UR28 ;  /* 0x0000001cff027e24 */ /* 0x000fea000f8e00ff */
[----:B------:R-:W-:Y:S04]  /*16290*/  IABS R2, R2 ;  /* 0x0000000200027213 */ /* 0x000fe80000000000 */
[----:B------:R-:W2:Y:S01]  /*162a0*/  R2UR UR27, R2 ;  /* 0x00000000021b73c2 */ /* 0x000ea200000e0000 */
[----:B-1----:R-:W1:Y:S10]  /*162b0*/  I2F.RP R0, UR12 ;  /* 0x0000000c00007d06 */ /* 0x002e740008209400 */
[----:B-1----:R-:W1:Y:S02]  /*162c0*/  MUFU.RCP R0, R0 ;  /* 0x0000000000007308 */ /* 0x002e640000001000 */
[----:B-1----:R-:W-:Y:S08]  /*162d0*/  IADD3 R0, R0, 0xffffffe, RZ ;  /* 0x0ffffffe00007810 */ /* 0x002ff00007ffe0ff */
[----:B------:R-:W1:Y:S02]  /*162e0*/  F2I.FTZ.U32.TRUNC.NTZ R0, R0 ;  /* 0x0000000000007305 */ /* 0x000e64000021f000 */
[----:B-1----:R1:W3:Y:S02]  /*162f0*/  R2UR UR31, R0 ;  /* 0x00000000001f73c2 */ /* 0x0022e400000e0000 */
[----:B-1----:R-:W-:Y:S01]  /*16300*/  IMAD.U32 R0, RZ, RZ, UR15 ;  /* 0x0000000fff007e24 */ /* 0x002fe2000f8e00ff */
[----:B---3--:R-:W-:Y:S04]  /*16310*/  UIADD3 UR24, URZ, -UR31, URZ ;  /* 0x8000001f3f187290 */ /* 0x008fe8000fffe03f */
[----:B------:R-:W-:Y:S01]  /*16320*/  UIMAD UR24, UR24, UR12, URZ ;  /* 0x0000000c181872a4 */ /* 0x000fe2000f8e023f */
[----:B------:R-:W-:Y:S03]  /*16330*/  IABS R0, R0 ;  /* 0x0000000000007213 */ /* 0x000fe60000000000 */
[----:B------:R-:W-:Y:S01]  /*16340*/  UIMAD.WIDE.U32 UR30, UR31, UR24, UR30 ;  /* 0x000000181f1e72a5 */ /* 0x000fe2000f8e001e */
[----:B------:R-:W1:Y:S03]  /*16350*/  R2UR UR25, R0 ;  /* 0x00000000001973c2 */ /* 0x000e6600000e0000 */
[----:B--2---:R-:W-:Y:S02]  /*16360*/  UIMAD.WIDE.U32 UR34, UR31, UR27, URZ ;  /* 0x0000001b1f2272a5 */ /* 0x004fe4000f8e003f */
[----:B-1----:R-:W-:Y:S05]  /*16370*/  UIMAD.WIDE.U32 UR32, UR31, UR25, URZ ;  /* 0x000000191f2072a5 */ /* 0x002fea000f8e003f */
[----:B------:R-:W-:Y:S02]  /*16380*/  UMOV UR31, UR35 ;  /* 0x00000023001f7c82 */ /* 0x000fe40008000000 */
[----:B------:R-:W-:Y:S02]  /*16390*/  UIADD3 UR26, -UR31, URZ, URZ ;  /* 0x0000003f1f1a7290 */ /* 0x000fe4000fffe13f */
[----:B------:R-:W-:Y:S02]  /*163a0*/  UMOV UR29, UR33 ;  /* 0x00000021001d7c82 */ /* 0x000fe40008000000 */
        /* <DEDUP_REMOVED lines=41> */
[----:B------:R-:W-:Y:S02]  /*16640*/  UIADD3 UR12, UR25, UR12, URZ ;  /* 0x0000000c190c7290 */ /* 0x000fe4000fffe03f */
[----:B------:R-:W-:Y:S01]  /*16650*/  UMOV UR15, UR8 ;  /* 0x00000008000f7c82 */ /* 0x000fe20008000000 */
[----:B-1----:R-:W-:Y:S04]  /*16660*/  IMAD.U32 R2, RZ, RZ, UR26 ;  /* 0x0000001aff027e24 */ /* 0x002fe8000f8e00ff */
[----:B------:R-:W1:Y:S01]  /*16670*/  R2UR UR29, R5 ;  /* 0x00000000051d73c2 */ /* 0x000e6200000e0000 */
[----:B--2---:R-:W-:Y:S05]  /*16680*/  IMAD.U32 R3, RZ, RZ, UR27 ;  /* 0x0000001bff037e24 */ /* 0x004fea000f8e00ff */
[----:B------:R2:W4:Y:S01]  /*16690*/  LDG.E R2, [R2.64] ;  /* 0x0000001402027981 */ /* 0x000522000c1e1900 */
[----:B---3--:R-:W-:Y:S01]  /*166a0*/  MOV R4, UR28 ;  /* 0x0000001c00047c02 */ /* 0x008fe20008000f00 */
[----:B-1----:R-:W-:Y:S05]  /*166b0*/  IMAD.U32 R5, RZ, RZ, UR29 ;  /* 0x0000001dff057e24 */ /* 0x002fea000f8e00ff */
[----:B------:R-:W4:Y:S01]  /*166c0*/  LDG.E R0, [R4.64] ;  /* 0x0000001404007981 */ /* 0x000f22000c1e1900 */
[----:B--2---:R-:W-:Y:S01]  /*166d0*/  IMAD.U32 R3, RZ, RZ, UR25 ;  /* 0x00000019ff037e24 */ /* 0x004fe2000f8e00ff */
[----:B------:R-:W-:Y:S01]  /*166e0*/  MOV R3, UR12 ;  /* 0x0000000c00037c02 */ /* 0x000fe20008000f00 */
[----:B------:R-:W-:Y:S01]  /*166f0*/  UMOV UR12, UR9 ;  /* 0x00000009000c7c82 */ /* 0x000fe20008000000 */
[----:B----4-:R-:W-:Y:S01]  /*16700*/  IMAD.IADD R0, R0, 0x1, -R2 ;  /* 0x0000000100007824 */ /* 0x010fe200078e0a02 */
[----:B------:R-:W-:Y:S04]  /*16710*/  MOV R2, UR24 ;  /* 0x0000001800027c02 */ /* 0x000fe80008000f00 */
[----:B------:R-:W-:Y:S01]  /*16720*/  SHF.R.S32.HI R4, RZ, 0x1f, R0 ;  /* 0x0000001fff047819 */ /* 0x000fe20000011400 */
[----:B------:R-:W-:Y:S04]  /*16730*/  IMAD.WIDE.U32 R2, R0, c[0x0][0x188], R2 ;  /* 0x0000620000027a25 */ /* 0x000fe800078e0002 */
[----:B------:R-:W-:Y:S04]  /*16740*/  IMAD R4, R4, c[0x0][0x188], RZ ;  /* 0x0000620004047a24 */ /* 0x000fe800078e02ff */
[----:B------:R-:W-:Y:S02]  /*16750*/  IMAD R4, R0, c[0x0][0x18c], R4 ;  /* 0x0000630000047a24 */ /* 0x000fe400078e0204 */
[----:B------:R-:W-:Y:S03]  /*16760*/  IMAD.MOV.U32 R0, RZ, RZ, R2 ;  /* 0x000000ffff007224 */ /* 0x000fe600078e0002 */
[----:B------:R-:W-:Y:S02]  /*16770*/  IADD3 R2, R3, R4, RZ ;  /* 0x0000000403027210 */ /* 0x000fe40007ffe0ff */
.L_x_887:
[----:B------:R-:W2:Y:S01]  /*16780*/  LDL.64 R4, [R1+0x8] ;  /* 0x0000080001047983 */ /* 0x000ea20000100a00 */
[CC--:B------:R-:W-:Y:S01]  /*16790*/  LEA R246, P2, R0.reuse, R61.reuse, 0x1 ;  /* 0x0000003d00f67211 */ /* 0x0c0fe200078408ff */
[----:B------:R-:W-:Y:S01]  /*167a0*/  UISETP.GE.AND UP0, UPT, UR17, 0x2, UPT ;  /* 0x000000021100788c */ /* 0x000fe2000bf06270 */
[----:B------:R-:W-:Y:S02]  /*167b0*/  MOV R40, c[0x0][0x1a0] ;  /* 0x0000680000287a02 */ /* 0x000fe40000000f00 */
[----:B------:R-:W-:Y:S02]  /*167c0*/  LEA.HI.X R247, R0, R62, R2, 0x1, P2 ;  /* 0x0000003e00f77211 */ /* 0x000fe400010f0c02 */
[----:B------:R-:W-:Y:S02]  /*167d0*/  MOV R18, c[0x0][0x1a4] ;  /* 0x0000690000127a02 */ /* 0x000fe40000000f00 */
[----:B------:R-:W-:Y:S02]  /*167e0*/  LEA R172, R231, R230, 0x1 ;  /* 0x000000e6e7ac7211 */ /* 0x000fe400078e08ff */
[----:B--2---:R-:W-:Y:S11]  /*167f0*/  ISETP.GE.AND P0, PT, R4, c[0x0][0x220], PT ;  /* 0x0000880004007a0c */ /* 0x004ff60003f06270 */
[----:B------:R-:W-:Y:S02]  /*16800*/  @!UPT UIADD3 URZ, URZ, URZ, URZ ;  /* 0x0000003f3f3ff290 */ /* 0x000fe4000fffe03f */
[----:B------:R-:W-:Y:S01]  /*16810*/  @P0 STS.128 [R242+0xa000], RZ ;  /* 0x00a000fff2000388 */ /* 0x000fe20000000c00 */
[----:B------:R-:W-:Y:S01]  /*16820*/  @!P0 IADD3 R3, P1, R0, UR14, RZ ;  /* 0x0000000e00038c10 */ /* 0x000fe2000ff3e0ff */
[----:B------:R-:W-:Y:S01]  /*16830*/  @!P0 IMAD R8, R18, 0x30, RZ ;  /* 0x0000003012088824 */ /* 0x000fe200078e02ff */
[----:B------:R-:W-:Y:S01]  /*16840*/  @!P0 LEA R7, P3, R40, R0, 0x5 ;  /* 0x0000000028078211 */ /* 0x000fe200078628ff */
[----:B------:R-:W-:Y:S01]  /*16850*/  @!P0 IMAD R14, R18, 0x60, RZ ;  /* 0x00000060120e8824 */ /* 0x000fe200078e02ff */
[----:B------:R-:W-:Y:S01]  /*16860*/  @!P0 IADD3.X R4, R2, UR13, RZ, P1, !PT ;  /* 0x0000000d02048c10 */ /* 0x000fe20008ffe4ff */
[----:B------:R-:W-:Y:S01]  /*16870*/  @!P0 IMAD R15, R18, 0x70, RZ ;  /* 0x00000070120f8824 */ /* 0x000fe200078e02ff */
[CC--:B------:R-:W-:Y:S01]  /*16880*/  @!P0 LEA R38, P1, R3.reuse, R61.reuse, 0x1 ;  /* 0x0000003d03268211 */ /* 0x0c0fe200078208ff */
[----:B------:R-:W-:Y:S01]  /*16890*/  @!PT LDS RZ, [RZ] ;  /* 0x00000000fffff984 */ /* 0x000fe20000000800 */
[----:B------:R-:W-:Y:S01]  /*168a0*/  @!PT LDS RZ, [RZ] ;  /* 0x00000000fffff984 */ /* 0x000fe20000000800 */
[----:B------:R-:W-:Y:S01]  /*168b0*/  @!PT LDS RZ, [RZ] ;  /* 0x00000000fffff984 */ /* 0x000fe20000000800 */
[----:B------:R1:W-:Y:S01]  /*168c0*/  @!P0 LDGSTS.E.BYPASS.LTC128B.128 [R242+0xa000], [R246.64] ;  /* 0x0a000000f6f28fae */ /* 0x0003e2000b901d54 */
[----:B------:R-:W-:Y:S01]  /*168d0*/  @!P0 LEA.HI.X R9, R40, R2, R18, 0x5, P3 ;  /* 0x0000000228098211 */ /* 0x000fe200018f2c12 */
[C---:B------:R-:W-:Y:S01]  /*168e0*/  @!P0 IMAD R16, R18.reuse, 0x90, RZ ;  /* 0x0000009012108824 */ /* 0x040fe200078e02ff */
[----:B------:R-:W-:Y:S01]  /*168f0*/  @!P0 LEA.HI.X R39, R3, R62, R4, 0x1, P1 ;  /* 0x0000003e03278211 */ /* 0x000fe200008f0c04 */
[----:B------:R-:W-:Y:S01]  /*16900*/  @!P0 IMAD R17, R18, 0xa0, RZ ;  /* 0x000000a012118824 */ /* 0x000fe200078e02ff */
[CC--:B------:R-:W-:Y:S02]  /*16910*/  @!P0 LEA R36, P4, R7.reuse, R61.reuse, 0x1 ;  /* 0x0000003d07248211 */ /* 0x0c0fe400078808ff */
[----:B------:R-:W-:Y:S01]  /*16920*/  @!P0 MOV R4, R0 ;  /* 0x0000000000048202 */ /* 0x000fe20000000f00 */
[----:B------:R-:W-:Y:S01]  /*16930*/  @P0 STS.128 [R242+0xa800], RZ ;  /* 0x00a800fff2000388 */ /* 0x000fe20000000c00 */
[----:B------:R-:W-:Y:S02]  /*16940*/  @!P0 LEA.HI.X R37, R7, R62, R9, 0x1, P4 ;  /* 0x0000003e07258211 */ /* 0x000fe400020f0c09 */
[----:B------:R-:W-:Y:S02]  /*16950*/  @!P0 MOV R5, R2 ;  /* 0x0000000200058202 */ /* 0x000fe40000000f00 */
[CC--:B------:R-:W-:Y:S02]  /*16960*/  @!P0 LEA R3, P2, R40.reuse, R0.reuse, 0x6 ;  /* 0x0000000028038211 */ /* 0x0c0fe400078430ff */
[----:B------:R-:W-:Y:S01]  /*16970*/  @!P0 MOV R12, R0 ;  /* 0x00000000000c8202 */ /* 0x000fe20000000f00 */
[----:B------:R-:W-:Y:S01]  /*16980*/  @!PT LDS RZ, [RZ] ;  /* 0x00000000fffff984 */ /* 0x000fe20000000800 */
[----:B------:R-:W-:Y:S01]  /*16990*/  @!PT LDS RZ, [RZ] ;  /* 0x00000000fffff984 */ /* 0x000fe20000000800 */
[----:B------:R-:W-:Y:S01]  /*169a0*/  @!PT LDS RZ, [RZ] ;  /* 0x00000000fffff984 */ /* 0x000fe20000000800 */
[----:B------:R2:W-:Y:S01]  /*169b0*/  @!P0 LDGSTS.E.BYPASS.LTC128B.128 [R242+0xa800], [R38.64] ;  /* 0x0a80000026f28fae */ /* 0x0005e2000b901d54 */
[C---:B------:R-:W-:Y:S01]  /*169c0*/  @!P0 IMAD.WIDE.U32 R4, R40.reuse, 0x30, R4 ;  /* 0x0000003028048825 */ /* 0x040fe200078e0004 */
[----:B------:R-:W-:Y:S02]  /*169d0*/  @!P0 LEA.HI.X R10, R40, R2, R18, 0x6, P2 ;  /* 0x00000002280a8211 */ /* 0x000fe400010f3412 */
[CC--:B------:R-:W-:Y:S02]  /*169e0*/  @!P0 LEA R32, P2, R3.reuse, R61.reuse, 0x1 ;  /* 0x0000003d03208211 */ /* 0x0c0fe400078408ff */
[----:B------:R-:W-:Y:S02]  /*169f0*/  @!P0 LEA R34, P3, R4, R61, 0x1 ;  /* 0x0000003d04228211 */ /* 0x000fe400078608ff */
[----:B------:R-:W-:Y:S01]  /*16a00*/  @P0 STS.128 [R242+0xb000], RZ ;  /* 0x00b000fff2000388 */ /* 0x000fe20000000c00 */
[----:B------:R-:W-:Y:S02]  /*16a10*/  @!P0 IADD3 R8, R8, R5, RZ ;  /* 0x0000000508088210 */ /* 0x000fe40007ffe0ff */
[-C--:B------:R-:W-:Y:S01]  /*16a20*/  @!P0 LEA.HI.X R33, R3, R62.reuse, R10, 0x1, P2 ;  /* 0x0000003e03218211 */ /* 0x080fe200010f0c0a */
[----:B------:R-:W-:Y:S01]  /*16a30*/  @!P0 IMAD R3, R18, 0x50, RZ ;  /* 0x0000005012038824 */ /* 0x000fe200078e02ff */
[----:B------:R-:W-:Y:S02]  /*16a40*/  @!P0 LEA.HI.X R35, R4, R62, R8, 0x1, P3 ;  /* 0x0000003e04238211 */ /* 0x000fe400018f0c08 */
[----:B------:R-:W-:Y:S01]  /*16a50*/  @!P0 MOV R13, R2 ;  /* 0x00000002000d8202 */ /* 0x000fe20000000f00 */
[----:B------:R-:W-:Y:S01]  /*16a60*/  @!PT LDS RZ, [RZ] ;  /* 0x00000000fffff984 */ /* 0x000fe20000000800 */
[----:B------:R-:W-:Y:S01]  /*16a70*/  @!PT LDS RZ, [RZ] ;  /* 0x00000000fffff984 */ /* 0x000fe20000000800 */
[----:B------:R-:W-:Y:S01]  /*16a80*/  @!PT LDS RZ, [RZ] ;  /* 0x00000000fffff984 */ /* 0x000fe20000000800 */
[----:B------:R2:W-:Y:S01]  /*16a90*/  @!P0 LDGSTS.E.BYPASS.LTC128B.128 [R242+0xb000], [R36.64] ;  /* 0x0b00000024f28fae */ /* 0x0005e2000b901d54 */
[CC--:B------:R-:W-:Y:S02]  /*16aa0*/  @!P0 LEA R6, P1, R40.reuse, R0.reuse, 0x7 ;  /* 0x0000000028068211 */ /* 0x0c0fe400078238ff */
[----:B------:R-:W-:Y:S01]  /*16ab0*/  @!P0 MOV R10, R0 ;  /* 0x00000000000a8202 */ /* 0x000fe20000000f00 */
[C---:B------:R-:W-:Y:S01]  /*16ac0*/  @!P0 IMAD.WIDE.U32 R12, R40.reuse, 0x50, R12 ;  /* 0x00000050280c8825 */ /* 0x040fe200078e000c */
[----:B------:R-:W-:Y:S02]  /*16ad0*/  @!P0 LEA.HI.X R11, R40, R2, R18, 0x7, P1 ;  /* 0x00000002280b8211 */ /* 0x000fe400008f3c12 */
[C---:B------:R-:W-:Y:S01]  /*16ae0*/  @!P0 LEA R30, P1, R6.reuse, R61, 0x1 ;  /* 0x0000003d061e8211 */ /* 0x040fe200078208ff */
[----:B------:R-:W-:Y:S01]  /*16af0*/  @P0 STS.128 [R242+0xb800], RZ ;  /* 0x00b800fff2000388 */ /* 0x000fe20000000c00 */
[----:B------:R-:W-:Y:S02]  /*16b00*/  @!P0 IADD3 R3, R3, R13, RZ ;  /* 0x0000000d03038210 */ /* 0x000fe40007ffe0ff */
[----:B------:R-:W-:Y:S02]  /*16b10*/  @!P0 LEA.HI.X R31, R6, R62, R11, 0x1, P1 ;  /* 0x0000003e061f8211 */ /* 0x000fe400008f0c0b */
[CC--:B------:R-:W-:Y:S02]  /*16b20*/  @!P0 LEA R28, P1, R12.reuse, R61.reuse, 0x1 ;  /* 0x0000003d0c1c8211 */ /* 0x0c0fe400078208ff */
[----:B------:R-:W-:Y:S01]  /*16b30*/  @!P0 MOV R11, R2 ;  /* 0x00000002000b8202 */ /* 0x000fe20000000f00 */
[----:B------:R-:W-:Y:S01]  /*16b40*/  @!PT LDS RZ, [RZ] ;  /* 0x00000000fffff984 */ /* 0x000fe20000000800 */
[----:B------:R-:W-:Y:S01]  /*16b50*/  @!PT LDS RZ, [RZ] ;  /* 0x00000000fffff984 */ /* 0x000fe20000000800 */
[----:B------:R-:W-:Y:S01]  /*16b60*/  @!PT LDS RZ, [RZ] ;  /* 0x00000000fffff984 */ /* 0x000fe20000000800 */
[----:B------:R3:W-:Y:S01]  /*16b70*/  @!P0 LDGSTS.E.BYPASS.LTC128B.128 [R242+0xb800], [R34.64] ;  /* 0x0b80000022f28fae */ /* 0x0007e2000b901d54 */
[----:B------:R-:W-:Y:S02]  /*16b80*/  @!P0 LEA.HI.X R29, R12, R62, R3, 0x1, P1 ;  /* 0x0000003e0c1d8211 */ /* 0x000fe400008f0c03 */
[----:B------:R-:W-:Y:S01]  /*16b90*/  @!P0 MOV R8, R0 ;  /* 0x0000000000088202 */ /* 0x000fe20000000f00 */
[----:B------:R-:W-:Y:S01]  /*16ba0*/  @!P0 IMAD.WIDE.U32 R10, R40, 0x60, R10 ;  /* 0x00000060280a8825 */ /* 0x000fe200078e000a */
[----:B------:R-:W-:Y:S02]  /*16bb0*/  @!P0 MOV R9, R2 ;  /* 0x0000000200098202 */ /* 0x000fe40000000f00 */
[----:B------:R-:W-:Y:S01]  /*16bc0*/  @!P0 MOV R6, R0 ;  /* 0x0000000000068202 */ /* 0x000fe20000000f00 */
[----:B------:R-:W-:Y:S01]  /*16bd0*/  @P0 STS.128 [R242+0xc000], RZ ;  /* 0x00c000fff2000388 */ /* 0x000fe20000000c00 */
[----:B------:R-:W-:Y:S01]  /*16be0*/  @!P0 LEA R26, P4, R10, R61, 0x1 ;  /* 0x0000003d0a1a8211 */ /* 0x000fe200078808ff */
[----:B------:R-:W-:Y:S01]  /*16bf0*/  @!P0 IMAD.WIDE.U32 R8, R40, 0x70, R8 ;  /* 0x0000007028088825 */ /* 0x000fe200078e0008 */
[----:B------:R-:W-:Y:S02]  /*16c00*/  @!P0 IADD3 R3, R14, R11, RZ ;  /* 0x0000000b0e038210 */ /* 0x000fe40007ffe0ff */
[----:B------:R-:W-:Y:S02]  /*16c10*/  @!P0 MOV R7, R2 ;  /* 0x0000000200078202 */ /* 0x000fe40000000f00 */
[----:B------:R-:W-:Y:S01]  /*16c20*/  @!P0 LEA.HI.X R27, R10, R62, R3, 0x1, P4 ;  /* 0x0000003e0a1b8211 */ /* 0x000fe200020f0c03 */
[----:B------:R-:W-:Y:S01]  /*16c30*/  @!PT LDS RZ, [RZ] ;  /* 0x00000000fffff984 */ /* 0x000fe20000000800 */
[----:B------:R-:W-:Y:S01]  /*16c40*/  @!PT LDS RZ, [RZ] ;  /* 0x00000000fffff984 */ /* 0x000fe20000000800 */
[----:B------:R-:W-:Y:S01]  /*16c50*/  @!PT LDS RZ, [RZ] ;  /* 0x00000000fffff984 */ /* 0x000fe20000000800 */
[----:B------:R3:W-:Y:S01]  /*16c60*/  @!P0 LDGSTS.E.BYPASS.LTC128B.128 [R242+0xc000], [R32.64] ;  /* 0x0c00000020f28fae */ /* 0x0007e2000b901d54 */
[----:B------:R-:W-:Y:S01]  /*16c70*/  @!P0 LEA R24, P3, R8, R61, 0x1 ;  /* 0x0000003d08188211 */ /* 0x000fe200078608ff */
[----:B------:R-:W-:Y:S01]  /*16c80*/  @!P0 IMAD.WIDE.U32 R6, R40, 0x90, R6 ;  /* 0x0000009028068825 */ /* 0x000fe200078e0006 */
[----:B------:R-:W-:Y:S02]  /*16c90*/  @!P0 IADD3 R9, R15, R9, RZ ;  /* 0x000000090f098210 */ /* 0x000fe40007ffe0ff */
[----:B------:R-:W-:Y:S02]  /*16ca0*/  @!P0 MOV R4, R0 ;  /* 0x0000000000048202 */ /* 0x000fe40000000f00 */
[----:B------:R-:W-:Y:S01]  /*16cb0*/  @!P0 LEA.HI.X R25, R8, R62, R9, 0x1, P3 ;  /* 0x0000003e08198211 */ /* 0x000fe200018f0c09 */
[----:B------:R-:W-:Y:S01]  /*16cc0*/  @P0 STS.128 [R242+0xc800], RZ ;  /* 0x00c800fff2000388 */ /* 0x000fe20000000c00 */
[----:B------:R-:W-:Y:S02]  /*16cd0*/  @!P0 LEA R22, P2, R6, R61, 0x1 ;  /* 0x0000003d06168211 */ /* 0x000fe400078408ff */
[----:B------:R-:W-:Y:S02]  /*16ce0*/  @!P0 IADD3 R7, R16, R7, RZ ;  /* 0x0000000710078210 */ /* 0x000fe40007ffe0ff */
[----:B------:R-:W-:Y:S02]  /*16cf0*/  @!P0 MOV R5, R2 ;  /* 0x0000000200058202 */ /* 0x000fe40000000f00 */
[----:B------:R-:W-:Y:S01]  /*16d00*/  @!P0 LEA.HI.X R23, R6, R62, R7, 0x1, P2 ;  /* 0x0000003e06178211 */ /* 0x000fe200010f0c07 */
[----:B------:R-:W-:Y:S01]  /*16d10*/  @!PT LDS RZ, [RZ] ;  /* 0x00000000fffff984 */ /* 0x000fe20000000800 */
[----:B------:R-:W-:Y:S01]  /*16d20*/  @!PT LDS RZ, [RZ] ;  /* 0x00000000fffff984 */ /* 0x000fe20000000800 */
[----:B------:R-:W-:Y:S01]  /*16d30*/  @!PT LDS RZ, [RZ] ;  /* 0x00000000fffff984 */ /* 0x000fe20000000800 */
[----:B------:R4:W-:Y:S01]  /*16d40*/  @!P0 LDGSTS.E.BYPASS.LTC128B.128 [R242+0xc800], [R28.64] ;  /* 0x0c8000001cf28fae */ /* 0x0009e2000b901d54 */
[-C--:B------:R-:W-:Y:S01]  /*16d50*/  @!P0 MOV R16, R0.reuse ;  /* 0x0000000000108202 */ /* 0x080fe20000000f00 */
[----:B------:R-:W-:Y:S01]  /*16d60*/  @!P0 IMAD.WIDE.U32 R4, R40, 0xa0, R4 ;  /* 0x000000a028048825 */ /* 0x000fe200078e0004 */
[----:B------:R-:W-:Y:S02]  /*16d70*/  @!P0 MOV R14, R0 ;  /* 0x00000000000e8202 */ /* 0x000fe40000000f00 */
[-C--:B------:R-:W-:Y:S01]  /*16d80*/  @!P0 MOV R15, R2.reuse ;  /* 0x00000002000f8202 */ /* 0x080fe20000000f00 */
[----:B------:R-:W-:Y:S01]  /*16d90*/  @!P0 IMAD R6, R18, 0xc0, RZ ;  /* 0x000000c012068824 */ /* 0x000fe200078e02ff */
[----:B------:R-:W-:Y:S01]  /*16da0*/  @!P0 LEA R20, P1, R4, R61, 0x1 ;  /* 0x0000003d04148211 */ /* 0x000fe200078208ff */
[----:B------:R-:W-:Y:S01]  /*16db0*/  @P0 STS.128 [R242+0xd000], RZ ;  /* 0x00d000fff2000388 */ /* 0x000fe20000000c00 */
[----:B------:R-:W-:Y:S01]  /*16dc0*/  @!P0 IADD3 R5, R17, R5, RZ ;  /* 0x0000000511058210 */ /* 0x000fe20007ffe0ff */
[----:B------:R-:W-:Y:S01]  /*16dd0*/  @!P0 IMAD R7, R18, 0xf0, RZ ;  /* 0x000000f012078824 */ /* 0x000fe200078e02ff */
[----:B------:R-:W-:Y:S01]  /*16de0*/  @!P0 MOV R17, R2 ;  /* 0x0000000200118202 */ /* 0x000fe20000000f00 */
[----:B------:R-:W-:Y:S01]  /*16df0*/  @!P0 IMAD.WIDE.U32 R14, R40, 0xd0, R14 ;  /* 0x000000d0280e8825 */ /* 0x000fe200078e000e */
[----:B------:R-:W-:Y:S02]  /*16e00*/  @!P0 LEA.HI.X R21, R4, R62, R5, 0x1, P1 ;  /* 0x0000003e04158211 */ /* 0x000fe400008f0c05 */
[----:B------:R-:W-:Y:S01]  /*16e10*/  @!P0 MOV R4, R0 ;  /* 0x0000000000048202 */ /* 0x000fe20000000f00 */
[----:B------:R-:W-:Y:S01]  /*16e20*/  @!PT LDS RZ, [RZ] ;  /* 0x00000000fffff984 */ /* 0x000fe20000000800 */
[----:B------:R-:W-:Y:S01]  /*16e30*/  @!PT LDS RZ, [RZ] ;  /* 0x00000000fffff984 */ /* 0x000fe20000000800 */
[----:B------:R-:W-:Y:S01]  /*16e40*/  @!PT LDS RZ, [RZ] ;  /* 0x00000000fffff984 */ /* 0x000fe20000000800 */
[----:B------:R5:W-:Y:S01]  /*16e50*/  @!P0 LDGSTS.E.BYPASS.LTC128B.128 [R242+0xd000], [R26.64] ;  /* 0x0d0000001af28fae */ /* 0x000be2000b901d54 */
[----:B------:R-:W-:Y:S01]  /*16e60*/  @!P0 MOV R5, R2 ;  /* 0x0000000200058202 */ /* 0x000fe20000000f00 */
[----:B------:R-:W-:Y:S01]  /*16e70*/  @!P0 IMAD.WIDE.U32 R16, R40, 0xc0, R16 ;  /* 0x000000c028108825 */ /* 0x000fe200078e0010 */
[----:B------:R-:W-:Y:S02]  /*16e80*/  @!P0 MOV R12, R0 ;  /* 0x00000000000c8202 */ /* 0x000fe40000000f00 */
[----:B------:R-:W-:Y:S02]  /*16e90*/  @!P0 MOV R13, R2 ;  /* 0x00000002000d8202 */ /* 0x000fe40000000f00 */
[----:B------:R-:W-:Y:S01]  /*16ea0*/  @!P0 MOV R10, R0 ;  /* 0x00000000000a8202 */ /* 0x000fe20000000f00 */
[----:B------:R-:W-:Y:S01]  /*16eb0*/  @P0 STS.128 [R242+0xd800], RZ ;  /* 0x00d800fff2000388 */ /* 0x000fe20000000c00 */
[----:B------:R-:W-:Y:S01]  /*16ec0*/  @!P0 IMAD R0, R18, 0xb0, RZ ;  /* 0x000000b012008824 */ /* 0x000fe200078e02ff */
[----:B------:R-:W-:Y:S01]  /*16ed0*/  @!P0 MOV R11, R2 ;  /* 0x00000002000b8202 */ /* 0x000fe20000000f00 */
[----:B------:R-:W-:Y:S01]  /*16ee0*/  @!P0 IMAD.WIDE.U32 R2, R40, 0xb0, R4 ;  /* 0x000000b028028825 */ /* 0x000fe200078e0004 */
[-C--:B------:R-:W-:Y:S03]  /*16ef0*/  @!P0 LEA R8, P4, R16, R61.reuse, 0x1 ;  /* 0x0000003d10088211 */ /* 0x080fe600078808ff */
[C---:B------:R-:W-:Y:S01]  /*16f00*/  @!P0 IMAD R4, R18.reuse, 0xd0, RZ ;  /* 0x000000d012048824 */ /* 0x040fe200078e02ff */
[----:B------:R-:W-:Y:S01]  /*16f10*/  @!PT LDS RZ, [RZ] ;  /* 0x00000000fffff984 */ /* 0x000fe20000000800 */
[----:B------:R-:W-:Y:S01]  /*16f20*/  @!PT LDS RZ, [RZ] ;  /* 0x00000000fffff984 */ /* 0x000fe20000000800 */
[----:B------:R-:W-:Y:S01]  /*16f30*/  @!PT LDS RZ, [RZ] ;  /* 0x00000000fffff984 */ /* 0x000fe20000000800 */
[----:B------:R5:W-:Y:S01]  /*16f40*/  @!P0 LDGSTS.E.BYPASS.LTC128B.128 [R242+0xd800], [R24.64] ;  /* 0x0d80000018f28fae */ /* 0x000be2000b901d54 */
[----:B------:R-:W-:Y:S01]  /*16f50*/  @!P0 IMAD R5, R18, 0xe0, RZ ;  /* 0x000000e012058824 */ /* 0x000fe200078e02ff */
[----:B------:R-:W-:Y:S01]  /*16f60*/  @!P0 LEA R18, P1, R2, R61, 0x1 ;  /* 0x0000003d02128211 */ /* 0x000fe200078208ff */
[----:B------:R-:W-:Y:S01]  /*16f70*/  @!P0 IMAD.WIDE.U32 R10, R40, 0xf0, R10 ;  /* 0x000000f0280a8825 */ /* 0x000fe200078e000a */
[----:B------:R-:W-:Y:S02]  /*16f80*/  @!P0 IADD3 R0, R0, R3, RZ ;  /* 0x0000000300008210 */ /* 0x000fe40007ffe0ff */
[----:B------:R-:W-:Y:S01]  /*16f90*/  @!P0 IADD3 R3, R4, R15, RZ ;  /* 0x0000000f04038210 */ /* 0x000fe20007ffe0ff */
[----:B------:R-:W-:Y:S01]  /*16fa0*/  @!P0 IMAD.WIDE.U32 R12, R40, 0xe0, R12 ;  /* 0x000000e0280c8825 */ /* 0x000fe200078e000c */
[----:B------:R-:W-:Y:S01]  /*16fb0*/  @P0 STS.128 [R242+0xe000], RZ ;  /* 0x00e000fff2000388 */ /* 0x000fe20000000c00 */
[-C--:B------:R-:W-:Y:S02]  /*16fc0*/  @!P0 LEA.HI.X R19, R2, R62.reuse, R0, 0x1, P1 ;  /* 0x0000003e02138211 */ /* 0x080fe400008f0c00 */
[----:B------:R-:W-:Y:S02]  /*16fd0*/  @!P0 IADD3 R0, R6, R17, RZ ;  /* 0x0000001106008210 */ /* 0x000fe40007ffe0ff */
[----:B------:R-:W-:Y:S02]  /*16fe0*/  @!P0 LEA R6, P3, R14, R61, 0x1 ;  /* 0x0000003d0e068211 */ /* 0x000fe400078608ff */
[-C--:B------:R-:W-:Y:S01]  /*16ff0*/  @!P0 LEA.HI.X R9, R16, R62.reuse, R0, 0x1, P4 ;  /* 0x0000003e10098211 */ /* 0x080fe200020f0c00 */
[----:B------:R-:W-:Y:S01]  /*17000*/  @!PT LDS RZ, [RZ] ;  /* 0x00000000fffff984 */ /* 0x000fe20000000800 */
[----:B------:R-:W-:Y:S01]  /*17010*/  @!PT LDS RZ, [RZ] ;  /* 0x00000000fffff984 */ /* 0x000fe20000000800 */
[----:B------:R-:W-:Y:S01]  /*17020*/  @!PT LDS RZ, [RZ] ;  /* 0x00000000fffff984 */ /* 0x000fe20000000800 */
[----:B------:R4:W-:Y:S01]  /*17030*/  @!P0 LDGSTS.E.BYPASS.LTC128B.128 [R242+0xe000], [R30.64] ;  /* 0x0e0000001ef28fae */ /* 0x0009e2000b901d54 */
[----:B------:R-:W-:Y:S02]  /*17040*/  @!P0 IADD3 R11, R7, R11, RZ ;  /* 0x0000000b070b8210 */ /* 0x000fe40007ffe0ff */
[-C--:B------:R-:W-:Y:S02]  /*17050*/  @!P0 LEA.HI.X R7, R14, R62.reuse, R3, 0x1, P3 ;  /* 0x0000003e0e078211 */ /* 0x080fe400018f0c03 */
[----:B------:R-:W-:Y:S02]  /*17060*/  @!P0 LEA R4, P2, R12, R61, 0x1 ;  /* 0x0000003d0c048211 */ /* 0x000fe400078408ff */
[----:B------:R-:W-:Y:S01]  /*17070*/  @!P0 IADD3 R5, R5, R13, RZ ;  /* 0x0000000d05058210 */ /* 0x000fe20007ffe0ff */
[----:B------:R-:W-:Y:S01]  /*17080*/  @P0 STS.128 [R242+0xe800], RZ ;  /* 0x00e800fff2000388 */ /* 0x000fe20000000c00 */
[----:B------:R-:W-:Y:S02]  /*17090*/  @!P0 LEA R2, P1, R10, R61, 0x1 ;  /* 0x0000003d0a028211 */ /* 0x000fe400078208ff */
[-C--:B------:R-:W-:Y:S02]  /*170a0*/  @!P0 LEA.HI.X R5, R12, R62.reuse, R5, 0x1, P2 ;  /* 0x0000003e0c058211 */ /* 0x080fe400010f0c05 */
[----:B------:R-:W-:Y:S02]  /*170b0*/  @!P0 LEA.HI.X R3, R10, R62, R11, 0x1, P1 ;  /* 0x0000003e0a038211 */ /* 0x000fe400008f0c0b */
[----:B------:R-:W-:Y:S01]  /*170c0*/  PLOP3.LUT P1, PT, PT, PT, UP0, 0x80, 0x0 ;  /* 0x000000000000781c */ /* 0x000fe20003f2f008 */
[----:B------:R-:W-:Y:S01]  /*170d0*/  @!PT LDS RZ, [RZ] ;  /* 0x00000000fffff984 */ /* 0x000fe20000000800 */
[----:B------:R-:W-:Y:S01]  /*170e0*/  @!PT LDS RZ, [RZ] ;  /* 0x00000000fffff984 */ /* 0x000fe20000000800 */
[----:B------:R-:W-:Y:S01]  /*170f0*/  @!PT LDS RZ, [RZ] ;  /* 0x00000000fffff984 */ /* 0x000fe20000000800 */
[----:B------:R1:W-:Y:S08]  /*17100*/  @!P0 LDGSTS.E.BYPASS.LTC128B.128 [R242+0xe800], [R22.64] ;  /* 0x0e80000016f28fae */ /* 0x0003f0000b901d54 */
[----:B------:R-:W-:Y:S08]  /*17110*/  @P0 STS.128 [R242+0xf000], RZ ;  /* 0x00f000fff2000388 */ /* 0x000ff00000000c00 */
        /* <DEDUP_REMOVED lines=29> */
[----:B------:R-:W-:Y:S08]  /*172f0*/  LDSM.16.M88.4 R128, [R230] ;  /* 0x00000000e680783b */ /* 0x000ff00000000200 */
[----:B------:R-:W0:Y:S08]  /*17300*/  LDGDEPBAR ;  /* 0x00000000000079af */ /* 0x000e300000000000 */
[----:B-1----:R-:W1:Y:S08]  /*17310*/  LDSM.16.M88.4 R8, [R134+0x2000] ;  /* 0x002000008608783b */ /* 0x002e700000000200 */
[----:B------:R-:W2:Y:S08]  /*17320*/  LDSM.16.M88.4 R16, [R134+0x2800] ;  /* 0x002800008610783b */ /* 0x000eb00000000200 */
[----:B-----5:R-:W5:Y:S08]  /*17330*/  LDSM.16.M88.4 R24, [R134+0x3000] ;  /* 0x003000008618783b */ /* 0x020f700000000200 */
[----:B---3--:R-:W4:Y:S08]  /*17340*/  LDSM.16.M88.4 R32, [R134+0x3800] ;  /* 0x003800008620783b */ /* 0x008f300000000200 */
[----:B------:R-:W3:Y:S08]  /*17350*/  LDSM.16.M88.4 R40, [R134+0x4000] ;  /* 0x004000008628783b */ /* 0x000ef00000000200 */
[----:B------:R-:W3:Y:S01]  /*17360*/  LDSM.16.M88.4 R48, [R134+0x4800] ;  /* 0x004800008630783b */ /* 0x000ee20000000200 */
[C---:B-1----:R-:W-:Y:S07]  /*17370*/  HMMA.16816.F32.BF16 R4, R128.reuse, R8, RZ ;  /* 0x000000088004723c */ /* 0x042fee00000418ff */
[----:B------:R-:W1:Y:S01]  /*17380*/  LDSM.16.M88.4 R56, [R134+0x5000] ;  /* 0x005000008638783b */ /* 0x000e620000000200 */
[C---:B------:R-:W-:Y:S07]  /*17390*/  HMMA.16816.F32.BF16 R8, R128.reuse, R10, RZ ;  /* 0x0000000a8008723c */ /* 0x040fee00000418ff */
[----:B------:R-:W1:Y:S01]  /*173a0*/  LDSM.16.M88.4 R64, [R134+0x5800] ;  /* 0x005800008640783b */ /* 0x000e620000000200 */
[C---:B--2---:R-:W-:Y:S07]  /*173b0*/  HMMA.16816.F32.BF16 R12, R128.reuse, R16, RZ ;  /* 0x00000010800c723c */ /* 0x044fee00000418ff */
[----:B------:R-:W2:Y:S01]  /*173c0*/  LDSM.16.M88.4 R72, [R134+0x6000] ;  /* 0x006000008648783b */ /* 0x000ea20000000200 */
[C---:B------:R-:W-:Y:S07]  /*173d0*/  HMMA.16816.F32.BF16 R16, R128.reuse, R18, RZ ;  /* 0x000000128010723c */ /* 0x040fee00000418ff */
[----:B------:R-:W1:Y:S01]  /*173e0*/  LDSM.16.M88.4 R80, [R134+0x6800] ;  /* 0x006800008650783b */ /* 0x000e620000000200 */
[C---:B-----5:R-:W-:Y:S07]  /*173f0*/  HMMA.16816.F32.BF16 R20, R128.reuse, R24, RZ ;  /* 0x000000188014723c */ /* 0x060fee00000418ff */
[----:B------:R-:W5:Y:S01]  /*17400*/  LDSM.16.M88.4 R88, [R134+0x7000] ;  /* 0x007000008658783b */ /* 0x000f620000000200 */
[C---:B------:R-:W-:Y:S07]  /*17410*/  HMMA.16816.F32.BF16 R24, R128.reuse, R26, RZ ;  /* 0x0000001a8018723c */ /* 0x040fee00000418ff */
[----:B------:R-:W1:Y:S01]  /*17420*/  LDSM.16.M88.4 R96, [R134+0x7800] ;  /* 0x007800008660783b */ /* 0x000e620000000200 */
[C---:B----4-:R-:W-:Y:S07]  /*17430*/  HMMA.16816.F32.BF16 R28, R128.reuse, R32, RZ ;  /* 0x00000020801c723c */ /* 0x050fee00000418ff */
[----:B------:R-:W4:Y:S01]  /*17440*/  LDSM.16.M88.4 R104, [R134+0x8000] ;  /* 0x008000008668783b */ /* 0x000f220000000200 */
[C---:B------:R-:W-:Y:S07]  /*17450*/  HMMA.16816.F32.BF16 R32, R128.reuse, R34, RZ ;  /* 0x000000228020723c */ /* 0x040fee00000418ff */
[----:B------:R-:W2:Y:S01]  /*17460*/  LDSM.16.M88.4 R112, [R134+0x8800] ;  /* 0x008800008670783b */ /* 0x000ea20000000200 */
[C---:B---3--:R-:W-:Y:S07]  /*17470*/  HMMA.16816.F32.BF16 R36, R128.reuse, R40, RZ ;  /* 0x000000288024723c */ /* 0x048fee00000418ff */
[----:B------:R-:W3:Y:S01]  /*17480*/  LDSM.16.M88.4 R120, [R134+0x9000] ;  /* 0x009000008678783b */ /* 0x000ee20000000200 */
[C---:B------:R-:W-:Y:S07]  /*17490*/  HMMA.16816.F32.BF16 R40, R128.reuse, R42, RZ ;  /* 0x0000002a8028723c */ /* 0x040fee00000418ff */
[----:B------:R-:W2:Y:S01]  /*174a0*/  LDSM.16.M88.4 R168, [R134+0x9800] ;  /* 0x0098000086a8783b */ /* 0x000ea20000000200 */
[C---:B------:R-:W-:Y:S07]  /*174b0*/  HMMA.16816.F32.BF16 R44, R128.reuse, R48, RZ ;  /* 0x00000030802c723c */ /* 0x040fee00000418ff */
[----:B------:R-:W-:Y:S01]  /*174c0*/  LDSM.16.M88.4 R172, [R172] ;  /* 0x00000000acac783b */ /* 0x000fe20000000200 */
[C---:B------:R-:W-:Y:S07]  /*174d0*/  HMMA.16816.F32.BF16 R48, R128.reuse, R50, RZ ;  /* 0x000000328030723c */ /* 0x040fee00000418ff */
[----:B------:R-:W3:Y:S01]  /*174e0*/  LDSM.16.M88.4 R176, [R228+0x2000] ;  /* 0x00200000e4b0783b */ /* 0x000ee20000000200 */
[C---:B-1----:R-:W-:Y:S07]  /*174f0*/  HMMA.16816.F32.BF16 R52, R128.reuse, R56, RZ ;  /* 0x000000388034723c */ /* 0x042fee00000418ff */
[----:B------:R-:W1:Y:S01]  /*17500*/  LDSM.16.M88.4 R180, [R228+0x2800] ;  /* 0x00280000e4b4783b */ /* 0x000e620000000200 */
[C---:B------:R-:W-:Y:S07]  /*17510*/  HMMA.16816.F32.BF16 R56, R128.reuse, R58, RZ ;  /* 0x0000003a8038723c */ /* 0x040fee00000418ff */
[----:B------:R-:W1:Y:S01]  /*17520*/  LDSM.16.M88.4 R184, [R228+0x3000] ;  /* 0x00300000e4b8783b */ /* 0x000e620000000200 */
[C---:B------:R-:W-:Y:S07]  /*17530*/  HMMA.16816.F32.BF16 R60, R128.reuse, R64, RZ ;  /* 0x00000040803c723c */ /* 0x040fee00000418ff */
[----:B------:R-:W1:Y:S01]  /*17540*/  LDSM.16.M88.4 R188, [R228+0x3800] ;  /* 0x00380000e4bc783b */ /* 0x000e620000000200 */
[C---:B------:R-:W-:Y:S07]  /*17550*/  HMMA.16816.F32.BF16 R64, R128.reuse, R66, RZ ;  /* 0x000000428040723c */ /* 0x040fee00000418ff */
[----:B------:R-:W-:Y:S01]  /*17560*/  LDSM.16.M88.4 R192, [R228+0x5000] ;  /* 0x00500000e4c0783b */ /* 0x000fe20000000200 */
[C---:B--2---:R-:W-:Y:S07]  /*17570*/  HMMA.16816.F32.BF16 R68, R128.reuse, R72, RZ ;  /* 0x000000488044723c */ /* 0x044fee00000418ff */
[----:B------:R-:W-:Y:S01]  /*17580*/  LDSM.16.M88.4 R196, [R228+0x5800] ;  /* 0x00580000e4c4783b */ /* 0x000fe20000000200 */
[C---:B------:R-:W-:Y:S07]  /*17590*/  HMMA.16816.F32.BF16 R72, R128.reuse, R74, RZ ;  /* 0x0000004a8048723c */ /* 0x040fee00000418ff */
[----:B------:R-:W-:Y:S01]  /*175a0*/  LDSM.16.M88.4 R200, [R228+0x6000] ;  /* 0x00600000e4c8783b */ /* 0x000fe20000000200 */
[C---:B------:R-:W-:Y:S07]  /*175b0*/  HMMA.16816.F32.BF16 R76, R128.reuse, R80, RZ ;  /* 0x00000050804c723c */ /* 0x040fee00000418ff */
[----:B------:R-:W-:Y:S01]  /*175c0*/  LDSM.16.M88.4 R204, [R228+0x6800] ;  /* 0x00680000e4cc783b */ /* 0x000fe20000000200 */
[C---:B------:R-:W-:Y:S07]  /*175d0*/  HMMA.16816.F32.BF16 R80, R128.reuse, R82, RZ ;  /* 0x000000528050723c */ /* 0x040fee00000418ff */
[----:B------:R-:W-:Y:S01]  /*175e0*/  LDSM.16.M88.4 R208, [R235] ;  /* 0x00000000ebd0783b */ /* 0x000fe20000000200 */
[C---:B-----5:R-:W-:Y:S07]  /*175f0*/  HMMA.16816.F32.BF16 R84, R128.reuse, R88, RZ ;  /* 0x000000588054723c */ /* 0x060fee00000418ff */
[----:B------:R-:W-:Y:S01]  /*17600*/  LDSM.16.M88.4 R212, [R234] ;  /* 0x00000000ead4783b */ /* 0x000fe20000000200 */
[C---:B------:R-:W-:Y:S07]  /*17610*/  HMMA.16816.F32.BF16 R88, R128.reuse, R90, RZ ;  /* 0x0000005a8058723c */ /* 0x040fee00000418ff */
[----:B------:R-:W-:Y:S01]  /*17620*/  LDSM.16.M88.4 R216, [R233] ;  /* 0x00000000e9d8783b */ /* 0x000fe20000000200 */
[C---:B------:R-:W-:Y:S07]  /*17630*/  HMMA.16816.F32.BF16 R92, R128.reuse, R96, RZ ;  /* 0x00000060805c723c */ /* 0x040fee00000418ff */
[----:B------:R-:W-:Y:S01]  /*17640*/  LDSM.16.M88.4 R220, [R227] ;  /* 0x00000000e3dc783b */ /* 0x000fe20000000200 */
[C---:B------:R-:W-:Y:S08]  /*17650*/  HMMA.16816.F32.BF16 R96, R128.reuse, R98, RZ ;  /* 0x000000628060723c */ /* 0x040ff000000418ff */
[C---:B----4-:R-:W-:Y:S08]  /*17660*/  HMMA.16816.F32.BF16 R100, R128.reuse, R104, RZ ;  /* 0x000000688064723c */ /* 0x050ff000000418ff */
[C---:B------:R-:W-:Y:S08]  /*17670*/  HMMA.16816.F32.BF16 R104, R128.reuse, R106, RZ ;  /* 0x0000006a8068723c */ /* 0x040ff000000418ff */
[C---:B------:R-:W-:Y:S08]  /*17680*/  HMMA.16816.F32.BF16 R108, R128.reuse, R112, RZ ;  /* 0x00000070806c723c */ /* 0x040ff000000418ff */
[C---:B------:R-:W-:Y:S08]  /*17690*/  HMMA.16816.F32.BF16 R112, R128.reuse, R114, RZ ;  /* 0x000000728070723c */ /* 0x040ff000000418ff */
[C---:B---3--:R-:W-:Y:S08]  /*176a0*/  HMMA.16816.F32.BF16 R116, R128.reuse, R120, RZ ;  /* 0x000000788074723c */ /* 0x048ff000000418ff */
[C---:B------:R-:W-:Y:S08]  /*176b0*/  HMMA.16816.F32.BF16 R120, R128.reuse, R122, RZ ;  /* 0x0000007a8078723c */ /* 0x040ff000000418ff */
[C---:B------:R-:W-:Y:S08]  /*176c0*/  HMMA.16816.F32.BF16 R124, R128.reuse, R168, RZ ;  /* 0x000000a8807c723c */ /* 0x040ff000000418ff */
[----:B------:R-:W-:Y:S01]  /*176d0*/  HMMA.16816.F32.BF16 R128, R128, R170, RZ ;  /* 0x000000aa8080723c */ /* 0x000fe200000418ff */
[----:B------:R-:W2:Y:S07]  /*176e0*/  LDSM.16.M88.4 R168, [R228+0x4000] ;  /* 0x00400000e4a8783b */ /* 0x000eae0000000200 */
[C---:B------:R-:W-:Y:S08]  /*176f0*/  HMMA.16816.F32.BF16 R4, R172.reuse, R176, R4 ;  /* 0x000000b0ac04723c */ /* 0x040ff00000041804 */
[C---:B------:R-:W-:Y:S01]  /*17700*/  HMMA.16816.F32.BF16 R8, R172.reuse, R178, R8 ;  /* 0x000000b2ac08723c */ /* 0x040fe20000041808 */
[----:B------:R-:W3:Y:S07]  /*17710*/  LDSM.16.M88.4 R176, [R228+0x4800] ;  /* 0x00480000e4b0783b */ /* 0x000eee0000000200 */
[C---:B-1----:R-:W-:Y:S08]  /*17720*/  HMMA.16816.F32.BF16 R12, R172.reuse, R180, R12 ;  /* 0x000000b4ac0c723c */ /* 0x042ff0000004180c */
[C---:B------:R-:W-:Y:S01]  /*17730*/  HMMA.16816.F32.BF16 R16, R172.reuse, R182, R16 ;  /* 0x000000b6ac10723c */ /* 0x040fe20000041810 */
[----:B------:R-:W1:Y:S07]  /*17740*/  LDSM.16.M88.4 R180, [R228+0x7000] ;  /* 0x00700000e4b4783b */ /* 0x000e6e0000000200 */
[C---:B------:R-:W-:Y:S08]  /*17750*/  HMMA.16816.F32.BF16 R20, R172.reuse, R184, R20 ;  /* 0x000000b8ac14723c */ /* 0x040ff00000041814 */
[C---:B------:R-:W-:Y:S01]  /*17760*/  HMMA.16816.F32.BF16 R24, R172.reuse, R186, R24 ;  /* 0x000000baac18723c */ /* 0x040fe20000041818 */
[----:B------:R-:W4:Y:S07]  /*17770*/  LDSM.16.M88.4 R184, [R228+0x7800] ;  /* 0x00780000e4b8783b */ /* 0x000f2e0000000200 */
[C---:B------:R-:W-:Y:S08]  /*17780*/  HMMA.16816.F32.BF16 R28, R172.reuse, R188, R28 ;  /* 0x000000bcac1c723c */ /* 0x040ff0000004181c */
[C---:B------:R-:W-:Y:S01]  /*17790*/  HMMA.16816.F32.BF16 R32, R172.reuse, R190, R32 ;  /* 0x000000beac20723c */ /* 0x040fe20000041820 */
[----:B------:R-:W-:Y:S07]  /*177a0*/  LDSM.16.M88.4 R188, [R228+0x9000] ;  /* 0x00900000e4bc783b */ /* 0x000fee0000000200 */
        /* <DEDUP_REMOVED lines=8> */
[----:B------:R-:W-:Y:S07]  /*17830*/  LDSM.16.M88.4 R192, [R229] ;  /* 0x00000000e5c0783b */ /* 0x000fee0000000200 */
        /* <DEDUP_REMOVED lines=12> */
[C---:B-1----:R-:W-:Y:S08]  /*17900*/  HMMA.16816.F32.BF16 R84, R172.reuse, R180, R84 ;  /* 0x000000b4ac54723c */ /* 0x042ff00000041854 */
[C---:B------:R-:W-:Y:S01]  /*17910*/  HMMA.16816.F32.BF16 R88, R172.reuse, R182, R88 ;  /* 0x000000b6ac58723c */ /* 0x040fe20000041858 */
[----:B------:R-:W1:Y:S07]  /*17920*/  LDSM.16.M88.4 R180, [R228+0x9800] ;  /* 0x00980000e4b4783b */ /* 0x000e6e0000000200 */
[C---:B----4-:R-:W-:Y:S08]  /*17930*/  HMMA.16816.F32.BF16 R92, R172.reuse, R184, R92 ;  /* 0x000000b8ac5c723c */ /* 0x050ff0000004185c */
[C---:B------:R-:W-:Y:S01]  /*17940*/  HMMA.16816.F32.BF16 R96, R172.reuse, R186, R96 ;  /* 0x000000baac60723c */ /* 0x040fe20000041860 */
[----:B------:R-:W4:Y:S07]  /*17950*/  LDSM.16.M88.4 R184, [R232] ;  /* 0x00000000e8b8783b */ /* 0x000f2e0000000200 */
[C---:B--2---:R-:W-:Y:S07]  /*17960*/  HMMA.16816.F32.BF16 R100, R172.reuse, R168, R100 ;  /* 0x000000a8ac64723c */ /* 0x044fee0000041864 */
[C---:B------:R-:W-:Y:S01]  /*17970*/  IADD3 R168, R229.reuse, 0x2000, RZ ;  /* 0x00002000e5a87810 */ /* 0x040fe20007ffe0ff */
[C---:B------:R-:W-:Y:S05]  /*17980*/  HMMA.16816.F32.BF16 R104, R172.reuse, R170, R104 ;  /* 0x000000aaac68723c */ /* 0x040fea0000041868 */
[----:B------:R-:W2:Y:S03]  /*17990*/  LDSM.16.M88.4 R168, [R168] ;  /* 0x00000000a8a8783b */ /* 0x000ea60000000200 */
[C---:B---3--:R-:W-:Y:S07]  /*179a0*/  HMMA.16816.F32.BF16 R108, R172.reuse, R176, R108 ;  /* 0x000000b0ac6c723c */ /* 0x048fee000004186c */
[C---:B------:R-:W-:Y:S01]  /*179b0*/  IADD3 R176, R229.reuse, 0x2800, RZ ;  /* 0x00002800e5b07810 */ /* 0x040fe20007ffe0ff */
[C---:B------:R-:W-:Y:S05]  /*179c0*/  HMMA.16816.F32.BF16 R112, R172.reuse, R178, R112 ;  /* 0x000000b2ac70723c */ /* 0x040fea0000041870 */
[----:B------:R-:W3:Y:S03]  /*179d0*/  LDSM.16.M88.4 R176, [R176] ;  /* 0x00000000b0b0783b */ /* 0x000ee60000000200 */
[C---:B------:R-:W-:Y:S08]  /*179e0*/  HMMA.16816.F32.BF16 R116, R172.reuse, R188, R116 ;  /* 0x000000bcac74723c */ /* 0x040ff00000041874 */
[C---:B------:R-:W-:Y:S01]  /*179f0*/  HMMA.16816.F32.BF16 R120, R172.reuse, R190, R120 ;  /* 0x000000beac78723c */ /* 0x040fe20000041878 */
[----:B------:R-:W-:Y:S07]  /*17a00*/  LDSM.16.M88.4 R188, [R241] ;  /* 0x00000000f1bc783b */ /* 0x000fee0000000200 */
[C---:B-1----:R-:W-:Y:S07]  /*17a10*/  HMMA.16816.F32.BF16 R124, R172.reuse, R180, R124 ;  /* 0x000000b4ac7c723c */ /* 0x042fee000004187c */
[C---:B------:R-:W-:Y:S01]  /*17a20*/  IADD3 R180, R229.reuse, 0x3800, RZ ;  /* 0x00003800e5b47810 */ /* 0x040fe20007ffe0ff */
[----:B------:R-:W-:Y:S05]  /*17a30*/  HMMA.16816.F32.BF16 R128, R172, R182, R128 ;  /* 0x000000b6ac80723c */ /* 0x000fea0000041880 */
[----:B------:R-:W-:Y:S02]  /*17a40*/  LDSM.16.M88.4 R180, [R180] ;  /* 0x00000000b4b4783b */ /* 0x000fe40000000200 */
[----:B------:R-:W-:Y:S01]  /*17a50*/  IADD3 R172, R229, 0x3000, RZ ;  /* 0x00003000e5ac7810 */ /* 0x000fe20007ffe0ff */
[C---:B----4-:R-:W-:Y:S05]  /*17a60*/  HMMA.16816.F32.BF16 R4, R184.reuse, R192, R4 ;  /* 0x000000c0b804723c */ /* 0x050fea0000041804 */
[----:B------:R-:W1:Y:S03]  /*17a70*/  LDSM.16.M88.4 R172, [R172] ;  /* 0x00000000acac783b */ /* 0x000e660000000200 */
[C---:B------:R-:W-:Y:S05]  /*17a80*/  HMMA.16816.F32.BF16 R8, R184.reuse, R194, R8 ;  /* 0x000000c2b808723c */ /* 0x040fea0000041808 */
[----:B------:R-:W4:Y:S03]  /*17a90*/  LDSM.16.M88.4 R192, [R240] ;  /* 0x00000000f0c0783b */ /* 0x000f260000000200 */
[C---:B------:R-:W-:Y:S08]  /*17aa0*/  HMMA.16816.F32.BF16 R12, R184.reuse, R196, R12 ;  /* 0x000000c4b80c723c */ /* 0x040ff0000004180c */
[C---:B------:R-:W-:Y:S01]  /*17ab0*/  HMMA.16816.F32.BF16 R16, R184.reuse, R198, R16 ;  /* 0x000000c6b810723c */ /* 0x040fe20000041810 */
[----:B------:R-:W5:Y:S07]  /*17ac0*/  LDSM.16.M88.4 R196, [R239] ;  /* 0x00000000efc4783b */ /* 0x000f6e0000000200 */
[C---:B------:R-:W-:Y:S08]  /*17ad0*/  HMMA.16816.F32.BF16 R20, R184.reuse, R200, R20 ;  /* 0x000000c8b814723c */ /* 0x040ff00000041814 */
[C---:B------:R-:W-:Y:S01]  /*17ae0*/  HMMA.16816.F32.BF16 R24, R184.reuse, R202, R24 ;  /* 0x000000cab818723c */ /* 0x040fe20000041818 */
[----:B------:R-:W-:Y:S07]  /*17af0*/  LDSM.16.M88.4 R200, [R237] ;  /* 0x00000000edc8783b */ /* 0x000fee0000000200 */
[C---:B------:R-:W-:Y:S08]  /*17b00*/  HMMA.16816.F32.BF16 R28, R184.reuse, R204, R28 ;  /* 0x000000ccb81c723c */ /* 0x040ff0000004181c */
[C---:B------:R-:W-:Y:S01]  /*17b10*/  HMMA.16816.F32.BF16 R32, R184.reuse, R206, R32 ;  /* 0x000000ceb820723c */ /* 0x040fe20000041820 */
[----:B------:R-:W-:Y:S07]  /*17b20*/  LDSM.16.M88.4 R204, [R236] ;  /* 0x00000000eccc783b */ /* 0x000fee0000000200 */
[C---:B--2---:R-:W-:Y:S08]  /*17b30*/  HMMA.16816.F32.BF16 R36, R184.reuse, R168, R36 ;  /* 0x000000a8b824723c */ /* 0x044ff00000041824 */
[C---:B------:R-:W-:Y:S01]  /*17b40*/  HMMA.16816.F32.BF16 R40, R184.reuse, R170, R40 ;  /* 0x000000aab828723c */ /* 0x040fe20000041828 */
[----:B------:R-:W2:Y:S07]  /*17b50*/  LDSM.16.M88.4 R168, [R238] ;  /* 0x00000000eea8783b */ /* 0x000eae0000000200 */
[C---:B---3--:R-:W-:Y:S08]  /*17b60*/  HMMA.16816.F32.BF16 R44, R184.reuse, R176, R44 ;  /* 0x000000b0b82c723c */ /* 0x048ff0000004182c */
[C---:B------:R-:W-:Y:S08]  /*17b70*/  HMMA.16816.F32.BF16 R48, R184.reuse, R178, R48 ;  /* 0x000000b2b830723c */ /* 0x040ff00000041830 */
[C---:B-1----:R-:W-:Y:S08]  /*17b80*/  HMMA.16816.F32.BF16 R52, R184.reuse, R172, R52 ;  /* 0x000000acb834723c */ /* 0x042ff00000041834 */
[C---:B------:R-:W-:Y:S08]  /*17b90*/  HMMA.16816.F32.BF16 R56, R184.reuse, R174, R56 ;  /* 0x000000aeb838723c */ /* 0x040ff00000041838 */
[C---:B------:R-:W-:Y:S08]  /*17ba0*/  HMMA.16816.F32.BF16 R60, R184.reuse, R180, R60 ;  /* 0x000000b4b83c723c */ /* 0x040ff0000004183c */
[C---:B------:R-:W-:Y:S08]  /*17bb0*/  HMMA.16816.F32.BF16 R64, R184.reuse, R182, R64 ;  /* 0x000000b6b840723c */ /* 0x040ff00000041840 */
[C---:B------:R-:W-:Y:S08]  /*17bc0*/  HMMA.16816.F32.BF16 R68, R184.reuse, R188, R68 ;  /* 0x000000bcb844723c */ /* 0x040ff00000041844 */
[C---:B------:R-:W-:Y:S08]  /*17bd0*/  HMMA.16816.F32.BF16 R72, R184.reuse, R190, R72 ;  /* 0x000000beb848723c */ /* 0x040ff00000041848 */
[C---:B----4-:R-:W-:Y:S08]  /*17be0*/  HMMA.16816.F32.BF16 R76, R184.reuse, R192, R76 ;  /* 0x000000c0b84c723c */ /* 0x050ff0000004184c */
[C---:B------:R-:W-:Y:S08]  /*17bf0*/  HMMA.16816.F32.BF16 R80, R184.reuse, R194, R80 ;  /* 0x000000c2b850723c */ /* 0x040ff00000041850 */
[C---:B-----5:R-:W-:Y:S08]  /*17c00*/  HMMA.16816.F32.BF16 R84, R184.reuse, R196, R84 ;  /* 0x000000c4b854723c */ /* 0x060ff00000041854 */
[C---:B------:R-:W-:Y:S08]  /*17c10*/  HMMA.16816.F32.BF16 R88, R184.reuse, R198, R88 ;  /* 0x000000c6b858723c */ /* 0x040ff00000041858 */
[C---:B--2---:R-:W-:Y:S08]  /*17c20*/  HMMA.16816.F32.BF16 R92, R184.reuse, R168, R92 ;  /* 0x000000a8b85c723c */ /* 0x044ff0000004185c */
[C---:B------:R-:W-:Y:S01]  /*17c30*/  HMMA.16816.F32.BF16 R96, R184.reuse, R170, R96 ;  /* 0x000000aab860723c */ /* 0x040fe20000041860 */
[----:B------:R-:W1:Y:S07]  /*17c40*/  LDSM.16.M88.4 R168, [R227+0x800] ;  /* 0x00080000e3a8783b */ /* 0x000e6e0000000200 */
[C---:B------:R-:W-:Y:S08]  /*17c50*/  HMMA.16816.F32.BF16 R100, R184.reuse, R200, R100 ;  /* 0x000000c8b864723c */ /* 0x040ff00000041864 */
[C---:B------:R-:W-:Y:S08]  /*17c60*/  HMMA.16816.F32.BF16 R104, R184.reuse, R202, R104 ;  /* 0x000000cab868723c */ /* 0x040ff00000041868 */
[C---:B------:R-:W-:Y:S08]  /*17c70*/  HMMA.16816.F32.BF16 R108, R184.reuse, R204, R108 ;  /* 0x000000ccb86c723c */ /* 0x040ff0000004186c */
[C---:B------:R-:W-:Y:S08]  /*17c80*/  HMMA.16816.F32.BF16 R112, R184.reuse, R206, R112 ;  /* 0x000000ceb870723c */ /* 0x040ff00000041870 */
[C---:B------:R-:W-:Y:S08]  /*17c90*/  HMMA.16816.F32.BF16 R116, R184.reuse, R208, R116 ;  /* 0x000000d0b874723c */ /* 0x040ff00000041874 */
[C---:B------:R-:W-:Y:S08]  /*17ca0*/  HMMA.16816.F32.BF16 R120, R184.reuse, R210, R120 ;  /* 0x000000d2b878723c */ /* 0x040ff00000041878 */
[C---:B------:R-:W-:Y:S08]  /*17cb0*/  HMMA.16816.F32.BF16 R124, R184.reuse, R212, R124 ;  /* 0x000000d4b87c723c */ /* 0x040ff0000004187c */
[----:B------:R-:W-:Y:S08]  /*17cc0*/  HMMA.16816.F32.BF16 R128, R184, R214, R128 ;  /* 0x000000d6b880723c */ /* 0x000ff00000041880 */
[C---:B------:R-:W-:Y:S08]  /*17cd0*/  HMMA.16816.F32.BF16 R4, R216.reuse, R220, R4 ;  /* 0x000000dcd804723c */ /* 0x040ff00000041804 */
[C---:B------:R-:W-:Y:S08]  /*17ce0*/  HMMA.16816.F32.BF16 R8, R216.reuse, R222, R8 ;  /* 0x000000ded808723c */ /* 0x040ff00000041808 */
[C---:B-1----:R-:W-:Y:S08]  /*17cf0*/  HMMA.16816.F32.BF16 R12, R216.reuse, R168, R12 ;  /* 0x000000a8d80c723c */ /* 0x042ff0000004180c */
[----:B------:R-:W-:Y:S01]  /*17d00*/  FMUL.FTZ R4, R4, c[0x0][0x2ec] ;  /* 0x0000bb0004047a20 */ /* 0x000fe20000410000 */
[C---:B------:R-:W-:Y:S03]  /*17d10*/  HMMA.16816.F32.BF16 R16, R216.reuse, R170, R16 ;  /* 0x000000aad810723c */ /* 0x040fe60000041810 */
[----:B------:R-:W1:Y:S01]  /*17d20*/  MUFU.TANH R173, R4 ;  /* 0x0000000400ad7308 */ /* 0x000e620000002400 */
[----:B------:R-:W-:Y:S02]  /*17d30*/  FMUL.FTZ R5, R5, c[0x0][0x2ec] ;  /* 0x0000bb0005057a20 */ /* 0x000fe40000410000 */
[----:B------:R-:W-:Y:S02]  /*17d40*/  FMUL.FTZ R6, R6, c[0x0][0x2ec] ;  /* 0x0000bb0006067a20 */ /* 0x000fe40000410000 */
[----:B------:R-:W-:Y:S04]  /*17d50*/  FMUL.FTZ R7, R7, c[0x0][0x2ec] ;  /* 0x0000bb0007077a20 */ /* 0x000fe80000410000 */
[----:B------:R-:W-:Y:S01]  /*17d60*/  FMUL.FTZ R8, R8, c[0x0][0x2ec] ;  /* 0x0000bb0008087a20 */ /* 0x000fe20000410000 */
[----:B------:R-:W2:Y:S01]  /*17d70*/  MUFU.TANH R179, R5 ;  /* 0x0000000500b37308 */ /* 0x000ea20000002400 */
[----:B------:R-:W-:Y:S02]  /*17d80*/  FMUL.FTZ R9, R9, c[0x0][0x2ec] ;  /* 0x0000bb0009097a20 */ /* 0x000fe40000410000 */
[----:B------:R-:W-:Y:S02]  /*17d90*/  FMUL.FTZ R10, R10, c[0x0][0x2ec] ;  /* 0x0000bb000a0a7a20 */ /* 0x000fe40000410000 */
[----:B------:R-:W-:Y:S02]  /*17da0*/  FMUL.FTZ R11, R11, c[0x0][0x2ec] ;  /* 0x0000bb000b0b7a20 */ /* 0x000fe40000410000 */
[----:B------:R-:W-:Y:S02]  /*17db0*/  FMUL.FTZ R12, R12, c[0x0][0x2ec] ;  /* 0x0000bb000c0c7a20 */ /* 0x000fe40000410000 */
[----:B------:R-:W-:Y:S01]  /*17dc0*/  FMUL.FTZ R13, R13, c[0x0][0x2ec] ;  /* 0x0000bb000d0d7a20 */ /* 0x000fe20000410000 */
[----:B------:R-:W3:Y:S01]  /*17dd0*/  MUFU.TANH R172, R6 ;  /* 0x0000000600ac7308 */ /* 0x000ee20000002400 */
[----:B------:R-:W-:Y:S02]  /*17de0*/  FMUL.FTZ R14, R14, c[0x0][0x2ec] ;  /* 0x0000bb000e0e7a20 */ /* 0x000fe40000410000 */
[----:B------:R-:W-:Y:S02]  /*17df0*/  FMUL.FTZ R15, R15, c[0x0][0x2ec] ;  /* 0x0000bb000f0f7a20 */ /* 0x000fe40000410000 */
[----:B------:R-:W-:Y:S02]  /*17e00*/  FMUL.FTZ R16, R16, c[0x0][0x2ec] ;  /* 0x0000bb0010107a20 */ /* 0x000fe40000410000 */
[----:B------:R-:W-:Y:S02]  /*17e10*/  FMUL.FTZ R17, R17, c[0x0][0x2ec] ;  /* 0x0000bb0011117a20 */ /* 0x000fe40000410000 */
[----:B------:R-:W-:Y:S01]  /*17e20*/  FMUL.FTZ R18, R18, c[0x0][0x2ec] ;  /* 0x0000bb0012127a20 */ /* 0x000fe20000410000 */
[----:B------:R4:W1:Y:S01]  /*17e30*/  MUFU.TANH R178, R7 ;  /* 0x0000000700b27308 */ /* 0x0008620000002400 */
[----:B------:R-:W-:Y:S09]  /*17e40*/  FMUL.FTZ R19, R19, c[0x0][0x2ec] ;  /* 0x0000bb0013137a20 */ /* 0x000ff20000410000 */
[----:B------:R-:W1:Y:S10]  /*17e50*/  MUFU.TANH R177, R8 ;  /* 0x0000000800b17308 */ /* 0x000e740000002400 */
[----:B------:R-:W1:Y:S01]  /*17e60*/  MUFU.TANH R175, R9 ;  /* 0x0000000900af7308 */ /* 0x000e620000002400 */
[----:B----4-:R-:W4:Y:S09]  /*17e70*/  LDSM.16.M88.4 R4, [R227+0x1000] ;  /* 0x00100000e304783b */ /* 0x010f320000000200 */
[----:B------:R-:W1:Y:S10]  /*17e80*/  MUFU.TANH R174, R10 ;  /* 0x0000000a00ae7308 */ /* 0x000e740000002400 */
[----:B------:R5:W1:Y:S10]  /*17e90*/  MUFU.TANH R176, R11 ;  /* 0x0000000b00b07308 */ /* 0x000a740000002400 */
[----:B------:R-:W1:Y:S10]  /*17ea0*/  MUFU.TANH R168, R12 ;  /* 0x0000000c00a87308 */ /* 0x000e740000002400 */
[----:B------:R-:W1:Y:S01]  /*17eb0*/  MUFU.TANH R169, R13 ;  /* 0x0000000d00a97308 */ /* 0x000e620000002400 */
[----:B-----5:R-:W5:Y:S01]  /*17ec0*/  LDSM.16.M88.4 R8, [R227+0x1800] ;  /* 0x00180000e308783b */ /* 0x020f620000000200 */
[C---:B----4-:R-:W-:Y:S08]  /*17ed0*/  HMMA.16816.F32.BF16 R20, R216.reuse, R4, R20 ;  /* 0x00000004d814723c */ /* 0x050ff00000041814 */
[----:B------:R-:W4:Y:S01]  /*17ee0*/  MUFU.TANH R170, R14 ;  /* 0x0000000e00aa7308 */ /* 0x000f220000002400 */
[C---:B------:R-:W-:Y:S01]  /*17ef0*/  HMMA.16816.F32.BF16 R24, R216.reuse, R6, R24 ;  /* 0x00000006d818723c */ /* 0x040fe20000041818 */
[----:B------:R-:W1:Y:S08]  /*17f00*/  LDSM.16.M88.4 R4, [R227+0x2000] ;  /* 0x00200000e304783b */ /* 0x000e700000000200 */
[----:B------:R-:W1:Y:S06]  /*17f10*/  MUFU.TANH R171, R15 ;  /* 0x0000000f00ab7308 */ /* 0x000e6c0000002400 */
[----:B------:R-:W-:Y:S04]  /*17f20*/  FMUL.FTZ R20, R20, c[0x0][0x2ec] ;  /* 0x0000bb0014147a20 */ /* 0x000fe80000410000 */
[----:B------:R-:W1:Y:S01]  /*17f30*/  MUFU.TANH R180, R16 ;  /* 0x0000001000b47308 */ /* 0x000e620000002400 */
[----:B------:R-:W-:Y:S02]  /*17f40*/  FMUL.FTZ R21, R21, c[0x0][0x2ec] ;  /* 0x0000bb0015157a20 */ /* 0x000fe40000410000 */
[----:B------:R-:W-:Y:S02]  /*17f50*/  FMUL.FTZ R22, R22, c[0x0][0x2ec] ;  /* 0x0000bb0016167a20 */ /* 0x000fe40000410000 */
[----:B------:R-:W-:Y:S02]  /*17f60*/  FMUL.FTZ R23, R23, c[0x0][0x2ec] ;  /* 0x0000bb0017177a20 */ /* 0x000fe40000410000 */
[----:B------:R-:W-:Y:S02]  /*17f70*/  FMUL.FTZ R24, R24, c[0x0][0x2ec] ;  /* 0x0000bb0018187a20 */ /* 0x000fe40000410000 */
[----:B------:R-:W-:Y:S01]  /*17f80*/  FMUL.FTZ R25, R25, c[0x0][0x2ec] ;  /* 0x0000bb0019197a20 */ /* 0x000fe20000410000 */
[----:B------:R-:W2:Y:S01]  /*17f90*/  MUFU.TANH R181, R17 ;  /* 0x0000001100b57308 */ /* 0x000ea20000002400 */
[----:B------:R-:W-:Y:S02]  /*17fa0*/  FMUL.FTZ R26, R26, c[0x0][0x2ec] ;  /* 0x0000bb001a1a7a20 */ /* 0x000fe40000410000 */
[----:B------:R-:W-:Y:S01]  /*17fb0*/  FMUL.FTZ R27, R27, c[0x0][0x2ec] ;  /* 0x0000bb001b1b7a20 */ /* 0x000fe20000410000 */
[C---:B-----5:R-:W-:Y:S06]  /*17fc0*/  HMMA.16816.F32.BF16 R28, R216.reuse, R8, R28 ;  /* 0x00000008d81c723c */ /* 0x060fec000004181c */
[----:B------:R-:W2:Y:S02]  /*17fd0*/  MUFU.TANH R183, R18 ;  /* 0x0000001200b77308 */ /* 0x000ea40000002400 */
[C---:B------:R-:W-:Y:S01]  /*17fe0*/  HMMA.16816.F32.BF16 R32, R216.reuse, R10, R32 ;  /* 0x0000000ad820723c */ /* 0x040fe20000041820 */
[----:B------:R-:W5:Y:S07]  /*17ff0*/  LDSM.16.M88.4 R8, [R227+0x2800] ;  /* 0x00280000e308783b */ /* 0x000f6e0000000200 */
[----:B------:R-:W2:Y:S01]  /*18000*/  MUFU.TANH R184, R19 ;  /* 0x0000001300b87308 */ /* 0x000ea20000002400 */
[C---:B-1----:R-:W-:Y:S07]  /*18010*/  HMMA.16816.F32.BF16 R36, R216.reuse, R4, R36 ;  /* 0x00000004d824723c */ /* 0x042fee0000041824 */
[----:B------:R-:W-:Y:S01]  /*18020*/  FMUL.FTZ R28, R28, c[0x0][0x2ec] ;  /* 0x0000bb001c1c7a20 */ /* 0x000fe20000410000 */
[C---:B------:R-:W-:Y:S01]  /*18030*/  HMMA.16816.F32.BF16 R40, R216.reuse, R6, R40 ;  /* 0x00000006d828723c */ /* 0x040fe20000041828 */
[----:B------:R-:W1:Y:S01]  /*18040*/  MUFU.TANH R182, R20 ;  /* 0x0000001400b67308 */ /* 0x000e620000002400 */
[----:B------:R-:W1:Y:S02]  /*18050*/  LDSM.16.M88.4 R4, [R227+0x3000] ;  /* 0x00300000e304783b */ /* 0x000e640000000200 */
[----:B------:R-:W-:Y:S02]  /*18060*/  FMUL.FTZ R29, R29, c[0x0][0x2ec] ;  /* 0x0000bb001d1d7a20 */ /* 0x000fe40000410000 */
[----:B------:R-:W-:Y:S02]  /*18070*/  FMUL.FTZ R30, R30, c[0x0][0x2ec] ;  /* 0x0000bb001e1e7a20 */ /* 0x000fe40000410000 */
[----:B------:R-:W-:Y:S03]  /*18080*/  FMUL.FTZ R31, R31, c[0x0][0x2ec] ;  /* 0x0000bb001f1f7a20 */ /* 0x000fe60000410000 */
[----:B------:R-:W1:Y:S01]  /*18090*/  MUFU.TANH R185, R21 ;  /* 0x0000001500b97308 */ /* 0x000e620000002400 */
[----:B------:R-:W-:Y:S02]  /*180a0*/  FMUL.FTZ R32, R32, c[0x0][0x2ec] ;  /* 0x0000bb0020207a20 */ /* 0x000fe40000410000 */
[----:B------:R-:W-:Y:S02]  /*180b0*/  FMUL.FTZ R33, R33, c[0x0][0x2ec] ;  /* 0x0000bb0021217a20 */ /* 0x000fe40000410000 */
[----:B------:R-:W-:Y:S02]  /*180c0*/  FMUL.FTZ R37, R37, c[0x0][0x2ec] ;  /* 0x0000bb0025257a20 */ /* 0x000fe40000410000 */
[----:B------:R-:W-:Y:S02]  /*180d0*/  FMUL.FTZ R38, R38, c[0x0][0x2ec] ;  /* 0x0000bb0026267a20 */ /* 0x000fe40000410000 */
[----:B------:R-:W-:Y:S01]  /*180e0*/  FMUL.FTZ R39, R39, c[0x0][0x2ec] ;  /* 0x0000bb0027277a20 */ /* 0x000fe20000410000 */
[----:B------:R-:W2:Y:S01]  /*180f0*/  MUFU.TANH R201, R37 ;  /* 0x0000002500c97308 */ /* 0x000ea20000002400 */
[----:B------:R-:W-:Y:S01]  /*18100*/  FMUL.FTZ R34, R34, c[0x0][0x2ec] ;  /* 0x0000bb0022227a20 */ /* 0x000fe20000410000 */
[C---:B-----5:R-:W-:Y:S03]  /*18110*/  HMMA.16816.F32.BF16 R44, R216.reuse, R8, R44 ;  /* 0x00000008d82c723c */ /* 0x060fe6000004182c */
[----:B------:R-:W-:Y:S02]  /*18120*/  FMUL.FTZ R35, R35, c[0x0][0x2ec] ;  /* 0x0000bb0023237a20 */ /* 0x000fe40000410000 */
[----:B------:R-:W-:Y:S03]  /*18130*/  FMUL.FTZ R36, R36, c[0x0][0x2ec] ;  /* 0x0000bb0024247a20 */ /* 0x000fe60000410000 */
[----:B------:R-:W2:Y:S01]  /*18140*/  MUFU.TANH R186, R22 ;  /* 0x0000001600ba7308 */ /* 0x000ea20000002400 */
[C---:B------:R-:W-:Y:S01]  /*18150*/  HMMA.16816.F32.BF16 R48, R216.reuse, R10, R48 ;  /* 0x0000000ad830723c */ /* 0x040fe20000041830 */
[----:B------:R-:W5:Y:S02]  /*18160*/  LDSM.16.M88.4 R8, [R227+0x3800] ;  /* 0x00380000e308783b */ /* 0x000f640000000200 */
[----:B------:R-:W-:Y:S02]  /*18170*/  FMUL.FTZ R40, R40, c[0x0][0x2ec] ;  /* 0x0000bb0028287a20 */ /* 0x000fe40000410000 */
[----:B------:R-:W-:Y:S02]  /*18180*/  FMUL.FTZ R41, R41, c[0x0][0x2ec] ;  /* 0x0000bb0029297a20 */ /* 0x000fe40000410000 */
[----:B------:R-:W-:Y:S02]  /*18190*/  FMUL.FTZ R42, R42, c[0x0][0x2ec] ;  /* 0x0000bb002a2a7a20 */ /* 0x000fe40000410000 */
[----:B------:R-:W2:Y:S01]  /*181a0*/  MUFU.TANH R187, R23 ;  /* 0x0000001700bb7308 */ /* 0x000ea20000002400 */
[C---:B-1----:R-:W-:Y:S03]  /*181b0*/  HMMA.16816.F32.BF16 R52, R216.reuse, R4, R52 ;  /* 0x00000004d834723c */ /* 0x042fe60000041834 */
[----:B------:R-:W-:Y:S02]  /*181c0*/  FMUL.FTZ R43, R43, c[0x0][0x2ec] ;  /* 0x0000bb002b2b7a20 */ /* 0x000fe40000410000 */
[----:B------:R-:W-:Y:S03]  /*181d0*/  FMUL.FTZ R46, R46, c[0x0][0x2ec] ;  /* 0x0000bb002e2e7a20 */ /* 0x000fe60000410000 */
        /* <DEDUP_REMOVED lines=16> */
[----:B------:R-:W-:Y:S02]  /*182e0*/  FMUL.FTZ R55, R55, c[0x0][0x2ec] ;  /* 0x0000bb0037377a20 */ /* 0x000fe40000410000 */
[----:B------:R-:W-:Y:S01]  /*182f0*/  FMUL.FTZ R56, R56, c[0x0][0x2ec] ;  /* 0x0000bb0038387a20 */ /* 0x000fe20000410000 */
[----:B------:R-:W2:Y:S01]  /*18300*/  MUFU.TANH R190, R26 ;  /* 0x0000001a00be7308 */ /* 0x000ea20000002400 */
[C---:B------:R-:W-:Y:S01]  /*18310*/  HMMA.16816.F32.BF16 R64, R216.reuse, R10, R64 ;  /* 0x0000000ad840723c */ /* 0x040fe20000041840 */
[----:B------:R-:W5:Y:S02]  /*18320*/  LDSM.16.M88.4 R8, [R227+0x4800] ;  /* 0x00480000e308783b */ /* 0x000f640000000200 */
[----:B------:R-:W-:Y:S02]  /*18330*/  FMUL.FTZ R57, R57, c[0x0][0x2ec] ;  /* 0x0000bb0039397a20 */ /* 0x000fe40000410000 */
[----:B------:R-:W-:Y:S02]  /*18340*/  FMUL.FTZ R58, R58, c[0x0][0x2ec] ;  /* 0x0000bb003a3a7a20 */ /* 0x000fe40000410000 */
[----:B------:R-:W-:Y:S02]  /*18350*/  FMUL.FTZ R59, R59, c[0x0][0x2ec] ;  /* 0x0000bb003b3b7a20 */ /* 0x000fe40000410000 */
[----:B------:R-:W2:Y:S01]  /*18360*/  MUFU.TANH R191, R27 ;  /* 0x0000001b00bf7308 */ /* 0x000ea20000002400 */
[C---:B-1----:R-:W-:Y:S05]  /*18370*/  HMMA.16816.F32.BF16 R68, R216.reuse, R4, R68 ;  /* 0x00000004d844723c */ /* 0x042fea0000041844 */
[----:B------:R-:W-:Y:S02]  /*18380*/  FMUL.FTZ R61, R61, c[0x0][0x2ec] ;  /* 0x0000bb003d3d7a20 */ /* 0x000fe40000410000 */
[----:B------:R-:W-:Y:S01]  /*18390*/  FMUL.FTZ R62, R62, c[0x0][0x2ec] ;  /* 0x0000bb003e3e7a20 */ /* 0x000fe20000410000 */
[C---:B------:R-:W-:Y:S01]  /*183a0*/  HMMA.16816.F32.BF16 R72, R216.reuse, R6, R72 ;  /* 0x00000006d848723c */ /* 0x040fe20000041848 */
[----:B------:R1:W1:Y:S01]  /*183b0*/  MUFU.TANH R252, R61 ;  /* 0x0000003d00fc7308 */ /* 0x0002620000002400 */
[----:B------:R-:W2:Y:S02]  /*183c0*/  LDSM.16.M88.4 R4, [R227+0x5000] ;  /* 0x00500000e304783b */ /* 0x000ea40000000200 */
[----:B------:R-:W-:Y:S02]  /*183d0*/  FMUL.FTZ R63, R63, c[0x0][0x2ec] ;  /* 0x0000bb003f3f7a20 */ /* 0x000fe40000410000 */
[----:B------:R-:W-:Y:S02]  /*183e0*/  FMUL.FTZ R64, R64, c[0x0][0x2ec] ;  /* 0x0000bb0040407a20 */ /* 0x000fe40000410000 */
[----:B------:R-:W-:Y:S03]  /*183f0*/  FMUL.FTZ R65, R65, c[0x0][0x2ec] ;  /* 0x0000bb0041417a20 */ /* 0x000fe60000410000 */
[----:B------:R3:W2:Y:S01]  /*18400*/  MUFU.TANH R50, R62 ;  /* 0x0000003e00327308 */ /* 0x0006a20000002400 */
[----:B------:R-:W-:Y:S02]  /*18410*/  FMUL.FTZ R66, R66, c[0x0][0x2ec] ;  /* 0x0000bb0042427a20 */ /* 0x000fe40000410000 */
[----:B------:R-:W-:Y:S02]  /*18420*/  FMUL.FTZ R67, R67, c[0x0][0x2ec] ;  /* 0x0000bb0043437a20 */ /* 0x000fe40000410000 */
[----:B------:R-:W-:Y:S02]  /*18430*/  FMUL.FTZ R68, R68, c[0x0][0x2ec] ;  /* 0x0000bb0044447a20 */ /* 0x000fe40000410000 */
[----:B------:R-:W-:Y:S02]  /*18440*/  FMUL.FTZ R69, R69, c[0x0][0x2ec] ;  /* 0x0000bb0045457a20 */ /* 0x000fe40000410000 */
[----:B------:R-:W-:Y:S01]  /*18450*/  FMUL.FTZ R70, R70, c[0x0][0x2ec] ;  /* 0x0000bb0046467a20 */ /* 0x000fe20000410000 */
[----:B------:R4:W4:Y:S01]  /*18460*/  MUFU.TANH R192, R28 ;  /* 0x0000001c00c07308 */ /* 0x0009220000002400 */
[----:B------:R-:W-:Y:S01]  /*18470*/  FMUL.FTZ R71, R71, c[0x0][0x2ec] ;  /* 0x0000bb0047477a20 */ /* 0x000fe20000410000 */
[C---:B-----5:R-:W-:Y:S03]  /*18480*/  HMMA.16816.F32.BF16 R76, R216.reuse, R8, R76 ;  /* 0x00000008d84c723c */ /* 0x060fe6000004184c */
[----:B-1----:R-:W-:Y:S01]  /*18490*/  MOV R61, R246 ;  /* 0x000000f6003d7202 */ /* 0x002fe20000000f00 */
[----:B------:R-:W-:Y:S02]  /*184a0*/  FMUL.FTZ R72, R72, c[0x0][0x2ec] ;  /* 0x0000bb0048487a20 */ /* 0x000fe40000410000 */
[----:B------:R-:W-:Y:S02]  /*184b0*/  FMUL.FTZ R73, R73, c[0x0][0x2ec] ;  /* 0x0000bb0049497a20 */ /* 0x000fe40000410000 */
[----:B------:R1:W1:Y:S01]  /*184c0*/  MUFU.TANH R193, R29 ;  /* 0x0000001d00c17308 */ /* 0x0002620000002400 */
[C---:B------:R-:W-:Y:S01]  /*184d0*/  HMMA.16816.F32.BF16 R80, R216.reuse, R10, R80 ;  /* 0x0000000ad850723c */ /* 0x040fe20000041850 */
[----:B------:R-:W5:Y:S02]  /*184e0*/  LDSM.16.M88.4 R8, [R227+0x5800] ;  /* 0x00580000e308783b */ /* 0x000f640000000200 */
[----:B------:R-:W-:Y:S01]  /*184f0*/  FMUL.FTZ R74, R74, c[0x0][0x2ec] ;  /* 0x0000bb004a4a7a20 */ /* 0x000fe20000410000 */
[----:B---3--:R-:W-:Y:S01]  /*18500*/  MOV R62, R247 ;  /* 0x000000f7003e7202 */ /* 0x008fe20000000f00 */
[----:B------:R-:W-:Y:S02]  /*18510*/  FMUL.FTZ R75, R75, c[0x0][0x2ec] ;  /* 0x0000bb004b4b7a20 */ /* 0x000fe40000410000 */
[----:B------:R-:W-:Y:S02]  /*18520*/  FMUL.FTZ R60, R60, c[0x0][0x2ec] ;  /* 0x0000bb003c3c7a20 */ /* 0x000fe40000410000 */
[----:B------:R3:W1:Y:S01]  /*18530*/  MUFU.TANH R195, R30 ;  /* 0x0000001e00c37308 */ /* 0x0006620000002400 */
[C---:B--2---:R-:W-:Y:S05]  /*18540*/  HMMA.16816.F32.BF16 R84, R216.reuse, R4, R84 ;  /* 0x00000004d854723c */ /* 0x044fea0000041854 */
[----:B------:R-:W-:Y:S02]  /*18550*/  FMUL.FTZ R76, R76, c[0x0][0x2ec] ;  /* 0x0000bb004c4c7a20 */ /* 0x000fe40000410000 */
[----:B------:R-:W-:Y:S01]  /*18560*/  FMUL.FTZ R77, R77, c[0x0][0x2ec] ;  /* 0x0000bb004d4d7a20 */ /* 0x000fe20000410000 */
[C---:B------:R-:W-:Y:S01]  /*18570*/  HMMA.16816.F32.BF16 R88, R216.reuse, R6, R88 ;  /* 0x00000006d858723c */ /* 0x040fe20000041858 */
[----:B------:R3:W2:Y:S01]  /*18580*/  MUFU.TANH R194, R31 ;  /* 0x0000001f00c27308 */ /* 0x0006a20000002400 */
[----:B------:R-:W1:Y:S02]  /*18590*/  LDSM.16.M88.4 R4, [R227+0x6000] ;  /* 0x00600000e304783b */ /* 0x000e640000000200 */
[----:B------:R-:W-:Y:S02]  /*185a0*/  FMUL.FTZ R78, R78, c[0x0][0x2ec] ;  /* 0x0000bb004e4e7a20 */ /* 0x000fe40000410000 */
[----:B------:R-:W-:Y:S02]  /*185b0*/  FMUL.FTZ R79, R79, c[0x0][0x2ec] ;  /* 0x0000bb004f4f7a20 */ /* 0x000fe40000410000 */
[----:B------:R-:W-:Y:S03]  /*185c0*/  FMUL.FTZ R80, R80, c[0x0][0x2ec] ;  /* 0x0000bb0050507a20 */ /* 0x000fe60000410000 */
[----:B------:R3:W1:Y:S01]  /*185d0*/  MUFU.TANH R196, R32 ;  /* 0x0000002000c47308 */ /* 0x0006620000002400 */
[----:B------:R-:W-:Y:S02]  /*185e0*/  FMUL.FTZ R81, R81, c[0x0][0x2ec] ;  /* 0x0000bb0051517a20 */ /* 0x000fe40000410000 */
[----:B------:R-:W-:Y:S02]  /*185f0*/  FMUL.FTZ R82, R82, c[0x0][0x2ec] ;  /* 0x0000bb0052527a20 */ /* 0x000fe40000410000 */
[----:B------:R-:W-:Y:S02]  /*18600*/  FMUL.FTZ R83, R83, c[0x0][0x2ec] ;  /* 0x0000bb0053537a20 */ /* 0x000fe40000410000 */
[----:B------:R-:W-:Y:S02]  /*18610*/  FMUL.FTZ R84, R84, c[0x0][0x2ec] ;  /* 0x0000bb0054547a20 */ /* 0x000fe40000410000 */
[----:B------:R-:W-:Y:S01]  /*18620*/  FMUL.FTZ R85, R85, c[0x0][0x2ec] ;  /* 0x0000bb0055557a20 */ /* 0x000fe20000410000 */
[----:B------:R3:W2:Y:S01]  /*18630*/  MUFU.TANH R197, R33 ;  /* 0x0000002100c57308 */ /* 0x0006a20000002400 */
[----:B------:R-:W-:Y:S01]  /*18640*/  FMUL.FTZ R86, R86, c[0x0][0x2ec] ;  /* 0x0000bb0056567a20 */ /* 0x000fe20000410000 */
[C---:B-----5:R-:W-:Y:S03]  /*18650*/  HMMA.16816.F32.BF16 R92, R216.reuse, R8, R92 ;  /* 0x00000008d85c723c */ /* 0x060fe6000004185c */
[----:B------:R-:W-:Y:S02]  /*18660*/  FMUL.FTZ R87, R87, c[0x0][0x2ec] ;  /* 0x0000bb0057577a20 */ /* 0x000fe40000410000 */
[----:B------:R-:W-:Y:S02]  /*18670*/  FMUL.FTZ R88, R88, c[0x0][0x2ec] ;  /* 0x0000bb0058587a20 */ /* 0x000fe40000410000 */
[----:B------:R-:W-:Y:S01]  /*18680*/  FMUL.FTZ R89, R89, c[0x0][0x2ec] ;  /* 0x0000bb0059597a20 */ /* 0x000fe20000410000 */
[----:B------:R3:W2:Y:S01]  /*18690*/  MUFU.TANH R198, R34 ;  /* 0x0000002200c67308 */ /* 0x0006a20000002400 */
[C---:B------:R-:W-:Y:S01]  /*186a0*/  HMMA.16816.F32.BF16 R96, R216.reuse, R10, R96 ;  /* 0x0000000ad860723c */ /* 0x040fe20000041860 */
[----:B------:R-:W5:Y:S02]  /*186b0*/  LDSM.16.M88.4 R8, [R227+0x6800] ;  /* 0x00680000e308783b */ /* 0x000f640000000200 */
[----:B------:R-:W-:Y:S02]  /*186c0*/  FMUL.FTZ R90, R90, c[0x0][0x2ec] ;  /* 0x0000bb005a5a7a20 */ /* 0x000fe40000410000 */
[----:B------:R-:W-:Y:S04]  /*186d0*/  FMUL.FTZ R91, R91, c[0x0][0x2ec] ;  /* 0x0000bb005b5b7a20 */ /* 0x000fe80000410000 */
[----:B------:R3:W2:Y:S01]  /*186e0*/  MUFU.TANH R200, R35 ;  /* 0x0000002300c87308 */ /* 0x0006a20000002400 */
[C---:B-1----:R-:W-:Y:S05]  /*186f0*/  HMMA.16816.F32.BF16 R100, R216.reuse, R4, R100 ;  /* 0x00000004d864723c */ /* 0x042fea0000041864 */
[----:B------:R-:W-:Y:S02]  /*18700*/  FMUL.FTZ R92, R92, c[0x0][0x2ec] ;  /* 0x0000bb005c5c7a20 */ /* 0x000fe40000410000 */
[----:B------:R-:W-:Y:S01]  /*18710*/  FMUL.FTZ R93, R93, c[0x0][0x2ec] ;  /* 0x0000bb005d5d7a20 */ /* 0x000fe20000410000 */
[C---:B------:R-:W-:Y:S01]  /*18720*/  HMMA.16816.F32.BF16 R104, R216.reuse, R6, R104 ;  /* 0x00000006d868723c */ /* 0x040fe20000041868 */
[----:B------:R3:W1:Y:S01]  /*18730*/  MUFU.TANH R199, R36 ;  /* 0x0000002400c77308 */ /* 0x0006620000002400 */
        /* <DEDUP_REMOVED lines=18> */
[----:B------:R-:W5:Y:S01]  /*18860*/  LDSM.16.M88.4 R8, [R227+0x7800] ;  /* 0x00780000e308783b */ /* 0x000f620000000200 */
[----:B------:R-:W-:Y:S04]  /*18870*/  DEPBAR.LE SB0, 0x0 ;  /* 0x000080000000791a */ /* 0x000fe80000000000 */
[----:B------:R-:W-:Y:S02]  /*18880*/  FMUL.FTZ R105, R105, c[0x0][0x2ec] ;  /* 0x0000bb0069697a20 */ /* 0x000fe40000410000 */
[----:B------:R-:W-:Y:S01]  /*18890*/  FMUL.FTZ R107, R107, c[0x0][0x2ec] ;  /* 0x0000bb006b6b7a20 */ /* 0x000fe20000410000 */
[----:B------:R3:W2:Y:S01]  /*188a0*/  MUFU.TANH R205, R41 ;  /* 0x0000002900cd7308 */ /* 0x0006a20000002400 */
[----:B------:R-:W-:Y:S01]  /*188b0*/  BAR.SYNC.DEFER_BLOCKING 0x0 ;  /* 0x0000000000007b1d */ /* 0x000fe20000010000 */
[C---:B-1----:R-:W-:Y:S05]  /*188c0*/  HMMA.16816.F32.BF16 R116, R216.reuse, R4, R116 ;  /* 0x00000004d874723c */ /* 0x042fea0000041874 */
[----:B------:R-:W-:Y:S02]  /*188d0*/  FMUL.FTZ R108, R108, c[0x0][0x2ec] ;  /* 0x0000bb006c6c7a20 */ /* 0x000fe40000410000 */
[----:B------:R-:W-:Y:S01]  /*188e0*/  FMUL.FTZ R109, R109, c[0x0][0x2ec] ;  /* 0x0000bb006d6d7a20 */ /* 0x000fe20000410000 */
[----:B------:R3:W1:Y:S01]  /*188f0*/  MUFU.TANH R206, R42 ;  /* 0x0000002a00ce7308 */ /* 0x0006620000002400 */
[C---:B------:R-:W-:Y:S03]  /*18900*/  HMMA.16816.F32.BF16 R120, R216.reuse, R6, R120 ;  /* 0x00000006d878723c */ /* 0x040fe60000041878 */
[----:B------:R-:W-:Y:S02]  /*18910*/  FMUL.FTZ R110, R110, c[0x0][0x2ec] ;  /* 0x0000bb006e6e7a20 */ /* 0x000fe40000410000 */
[----:B------:R-:W-:Y:S02]  /*18920*/  FMUL.FTZ R111, R111, c[0x0][0x2ec] ;  /* 0x0000bb006f6f7a20 */ /* 0x000fe40000410000 */
[----:B------:R-:W-:Y:S02]  /*18930*/  FMUL.FTZ R112, R112, c[0x0][0x2ec] ;  /* 0x0000bb0070707a20 */ /* 0x000fe40000410000 */
[----:B------:R3:W1:Y:S03]  /*18940*/  MUFU.TANH R207, R43 ;  /* 0x0000002b00cf7308 */ /* 0x0006660000002400 */
[----:B------:R-:W-:Y:S02]  /*18950*/  FMUL.FTZ R113, R113, c[0x0][0x2ec] ;  /* 0x0000bb0071717a20 */ /* 0x000fe40000410000 */
[----:B------:R-:W-:Y:S02]  /*18960*/  FMUL.FTZ R114, R114, c[0x0][0x2ec] ;  /* 0x0000bb0072727a20 */ /* 0x000fe40000410000 */
[----:B------:R-:W-:Y:S02]  /*18970*/  FMUL.FTZ R117, R117, c[0x0][0x2ec] ;  /* 0x0000bb0075757a20 */ /* 0x000fe40000410000 */
[----:B------:R-:W-:Y:S01]  /*18980*/  FMUL.FTZ R119, R119, c[0x0][0x2ec] ;  /* 0x0000bb0077777a20 */ /* 0x000fe20000410000 */
[----:B------:R3:W1:Y:S01]  /*18990*/  MUFU.TANH R208, R44 ;  /* 0x0000002c00d07308 */ /* 0x0006620000002400 */
[----:B------:R-:W-:Y:S01]  /*189a0*/  FMUL.FTZ R115, R115, c[0x0][0x2ec] ;  /* 0x0000bb0073737a20 */ /* 0x000fe20000410000 */
[C---:B-----5:R-:W-:Y:S03]  /*189b0*/  HMMA.16816.F32.BF16 R124, R216.reuse, R8, R124 ;  /* 0x00000008d87c723c */ /* 0x060fe6000004187c */
[----:B------:R-:W-:Y:S02]  /*189c0*/  FMUL.FTZ R120, R120, c[0x0][0x2ec] ;  /* 0x0000bb0078787a20 */ /* 0x000fe40000410000 */
[----:B------:R-:W-:Y:S02]  /*189d0*/  FMUL.FTZ R122, R122, c[0x0][0x2ec] ;  /* 0x0000bb007a7a7a20 */ /* 0x000fe40000410000 */
[----:B------:R-:W-:Y:S01]  /*189e0*/  FMUL.FTZ R116, R116, c[0x0][0x2ec] ;  /* 0x0000bb0074747a20 */ /* 0x000fe20000410000 */
[----:B------:R3:W1:Y:S01]  /*189f0*/  MUFU.TANH R209, R45 ;  /* 0x0000002d00d17308 */ /* 0x0006620000002400 */
[----:B------:R-:W-:Y:S03]  /*18a00*/  HMMA.16816.F32.BF16 R128, R216, R10, R128 ;  /* 0x0000000ad880723c */ /* 0x000fe60000041880 */
[----:B------:R-:W-:Y:S02]  /*18a10*/  FMUL.FTZ R118, R118, c[0x0][0x2ec] ;  /* 0x0000bb0076767a20 */ /* 0x000fe40000410000 */
[----:B------:R-:W-:Y:S02]  /*18a20*/  FMUL.FTZ R121, R121, c[0x0][0x2ec] ;  /* 0x0000bb0079797a20 */ /* 0x000fe40000410000 */
[----:B------:R-:W-:Y:S02]  /*18a30*/  FMUL.FTZ R123, R123, c[0x0][0x2ec] ;  /* 0x0000bb007b7b7a20 */ /* 0x000fe40000410000 */
[----:B------:R3:W1:Y:S06]  /*18a40*/  MUFU.TANH R210, R46 ;  /* 0x0000002e00d27308 */ /* 0x00066c0000002400 */
[----:B------:R-:W-:Y:S02]  /*18a50*/  FMUL.FTZ R126, R126, c[0x0][0x2ec] ;  /* 0x0000bb007e7e7a20 */ /* 0x000fe40000410000 */
[----:B------:R-:W-:Y:S02]  /*18a60*/  FMUL.FTZ R127, R127, c[0x0][0x2ec] ;  /* 0x0000bb007f7f7a20 */ /* 0x000fe40000410000 */
[----:B------:R3:W1:Y:S01]  /*18a70*/  MUFU.TANH R211, R47 ;  /* 0x0000002f00d37308 */ /* 0x0006620000002400 */
[----:B------:R-:W-:Y:S02]  /*18a80*/  FMUL.FTZ R124, R124, c[0x0][0x2ec] ;  /* 0x0000bb007c7c7a20 */ /* 0x000fe40000410000 */
[----:B------:R-:W-:Y:S02]  /*18a90*/  FMUL.FTZ R125, R125, c[0x0][0x2ec] ;  /* 0x0000bb007d7d7a20 */ /* 0x000fe40000410000 */
[----:B------:R-:W-:Y:S02]  /*18aa0*/  FMUL.FTZ R37, R130, c[0x0][0x2ec] ;  /* 0x0000bb0082257a20 */ /* 0x000fe40000410000 */
[----:B------:R-:W-:Y:S02]  /*18ab0*/  FMUL.FTZ R128, R128, c[0x0][0x2ec] ;  /* 0x0000bb0080807a20 */ /* 0x000fe40000410000 */
[----:B------:R-:W-:Y:S01]  /*18ac0*/  FMUL.FTZ R129, R129, c[0x0][0x2ec] ;  /* 0x0000bb0081817a20 */ /* 0x000fe20000410000 */
[----:B------:R3:W1:Y:S01]  /*18ad0*/  MUFU.TANH R212, R48 ;  /* 0x0000003000d47308 */ /* 0x0006620000002400 */
[----:B------:R-:W-:Y:S09]  /*18ae0*/  FMUL.FTZ R0, R131, c[0x0][0x2ec] ;  /* 0x0000bb0083007a20 */ /* 0x000ff20000410000 */
[----:B------:R3:W1:Y:S10]  /*18af0*/  MUFU.TANH R213, R49 ;  /* 0x0000003100d57308 */ /* 0x0006740000002400 */
        /* <DEDUP_REMOVED lines=10> */
[----:B------:R-:W1:Y:S10]  /*18ba0*/  MUFU.TANH R63, R63 ;  /* 0x0000003f003f7308 */ /* 0x000e740000002400 */
        /* <DEDUP_REMOVED lines=40> */
[----:B------:R3:W1:Y:S10]  /*18e30*/  MUFU.TANH R46, R104 ;  /* 0x00000068002e7308 */ /* 0x0006740000002400 */
[----:B------:R3:W1:Y:S10]  /*18e40*/  MUFU.TANH R39, R105 ;  /* 0x0000006900277308 */ /* 0x0006740000002400 */
[----:B------:R-:W1:Y:S10]  /*18e50*/  MUFU.TANH R106, R106 ;  /* 0x0000006a006a7308 */ /* 0x000e740000002400 */
[----:B------:R3:W1:Y:S10]  /*18e60*/  MUFU.TANH R47, R107 ;  /* 0x0000006b002f7308 */ /* 0x0006740000002400 */
        /* <DEDUP_REMOVED lines=8> */
[----:B------:R3:W1:Y:S10]  /*18ef0*/  MUFU.TANH R51, R116 ;  /* 0x0000007400337308 */ /* 0x0006740000002400 */
[----:B------:R-:W1:Y:S10]  /*18f00*/  MUFU.TANH R117, R117 ;  /* 0x0000007500757308 */ /* 0x000e740000002400 */
[----:B------:R3:W1:Y:S10]  /*18f10*/  MUFU.TANH R48, R118 ;  /* 0x0000007600307308 */ /* 0x0006740000002400 */
[----:B------:R-:W1:Y:S10]  /*18f20*/  MUFU.TANH R119, R119 ;  /* 0x0000007700777308 */ /* 0x000e740000002400 */
[----:B------:R-:W1:Y:S10]  /*18f30*/  MUFU.TANH R120, R120 ;  /* 0x0000007800787308 */ /* 0x000e740000002400 */
[----:B------:R3:W1:Y:S10]  /*18f40*/  MUFU.TANH R52, R121 ;  /* 0x0000007900347308 */ /* 0x0006740000002400 */
[----:B------:R-:W1:Y:S10]  /*18f50*/  MUFU.TANH R122, R122 ;  /* 0x0000007a007a7308 */ /* 0x000e740000002400 */
[----:B------:R3:W1:Y:S10]  /*18f60*/  MUFU.TANH R114, R123 ;  /* 0x0000007b00727308 */ /* 0x0006740000002400 */
[----:B------:R3:W1:Y:S10]  /*18f70*/  MUFU.TANH R49, R124 ;  /* 0x0000007c00317308 */ /* 0x0006740000002400 */
[----:B------:R3:W1:Y:S10]  /*18f80*/  MUFU.TANH R216, R125 ;  /* 0x0000007d00d87308 */ /* 0x0006740000002400 */
[----:B------:R-:W1:Y:S10]  /*18f90*/  MUFU.TANH R126, R126 ;  /* 0x0000007e007e7308 */ /* 0x000e740000002400 */
[----:B------:R-:W1:Y:S10]  /*18fa0*/  MUFU.TANH R127, R127 ;  /* 0x0000007f007f7308 */ /* 0x000e740000002400 */
[----:B------:R3:W1:Y:S10]  /*18fb0*/  MUFU.TANH R217, R128 ;  /* 0x0000008000d97308 */ /* 0x0006740000002400 */
[----:B------:R3:W1:Y:S10]  /*18fc0*/  MUFU.TANH R218, R129 ;  /* 0x0000008100da7308 */ /* 0x0006740000002400 */
[----:B------:R-:W1:Y:S10]  /*18fd0*/  MUFU.TANH R37, R37 ;  /* 0x0000002500257308 */ /* 0x000e740000002400 */
[----:B------:R3:W1:Y:S01]  /*18fe0*/  MUFU.TANH R38, R0 ;  /* 0x0000000000267308 */ /* 0x0006620000002400 */
[----:B------:R-:W-:-:S05]  /*18ff0*/  @!P1 BRA `(.L_x_888) ;  /* 0x0000111000009947 */ /* 0x000fca0003800000 */
[----:B--2-4-:R-:W-:Y:S01]  /*19000*/  ULDC.64 UR8, c[0x0][0x198] ;  /* 0x0000660000087ab9 */ /* 0x014fe20000000a00 */
[----:B------:R-:W-:Y:S01]  /*19010*/  PLOP3.LUT P1, PT, PT, PT, UP5, 0x80, 0x0 ;  /* 0x000000000000781c */ /* 0x000fe20003f2f058 */
[----:B---3--:R-:W-:Y:S02]  /*19020*/  IMAD.MOV.U32 R33, RZ, RZ, c[0x0][0x198] ;  /* 0x00006600ff217624 */ /* 0x008fe400078e00ff */
        /* <DEDUP_REMOVED lines=8> */
[----:B------:R-:W2:Y:S01]  /*190b0*/  R2UR UR8, R0 ;  /* 0x00000000000873c2 */ /* 0x000ea200000e0000 */
[----:B------:R-:W-:Y:S06]  /*190c0*/  UIADD3 UR28, UR28, -0x200, URZ ;  /* 0xfffffe001c1c7890 */ /* 0x000fec000fffe03f */
[----:B------:R-:W-:Y:S01]  /*190d0*/  IMAD.U32 R3, RZ, RZ, UR28 ;  /* 0x0000001cff037e24 */ /* 0x000fe2000f8e00ff */
[----:B--2---:R-:W2:Y:S10]  /*190e0*/  I2F.RP R0, UR8 ;  /* 0x0000000800007d06 */ /* 0x004eb40008209400 */
[----:B--2---:R-:W2:Y:S02]  /*190f0*/  MUFU.RCP R0, R0 ;  /* 0x0000000000007308 */ /* 0x004ea40000001000 */
[----:B--2---:R-:W-:Y:S08]  /*19100*/  IADD3 R0, R0, 0xffffffe, RZ ;  /* 0x0ffffffe00007810 */ /* 0x004ff00007ffe0ff */
[----:B------:R-:W2:Y:S02]  /*19110*/  F2I.FTZ.U32.TRUNC.NTZ R0, R0 ;  /* 0x0000000000007305 */ /* 0x000ea4000021f000 */
[----:B--2---:R2:W3:Y:S02]  /*19120*/  R2UR UR33, R0 ;  /* 0x00000000002173c2 */ /* 0x0044e400000e0000 */
[----:B--2---:R-:W-:Y:S01]  /*19130*/  IMAD.U32 R0, RZ, RZ, UR30 ;  /* 0x0000001eff007e24 */ /* 0x004fe2000f8e00ff */
[----:B---3--:R-:W-:Y:S04]  /*19140*/  UIADD3 UR9, URZ, -UR33, URZ ;  /* 0x800000213f097290 */ /* 0x008fe8000fffe03f */
[----:B------:R-:W-:Y:S01]  /*19150*/  UIMAD UR9, UR9, UR8, URZ ;  /* 0x00000008090972a4 */ /* 0x000fe2000f8e023f */
[----:B------:R-:W-:Y:S02]  /*19160*/  IABS R2, R0 ;  /* 0x0000000000027213 */ /* 0x000fe40000000000 */
[----:B------:R-:W-:Y:S01]  /*19170*/  IABS R0, R3 ;  /* 0x0000000300007213 */ /* 0x000fe20000000000 */
[----:B------:R-:W-:Y:S01]  /*19180*/  UIMAD.WIDE.U32 UR32, UR33, UR9, UR32 ;  /* 0x00000009212072a5 */ /* 0x000fe2000f8e0020 */
[----:B------:R-:W2:Y:S08]  /*19190*/  R2UR UR26, R2 ;  /* 0x00000000021a73c2 */ /* 0x000eb000000e0000 */
[----:B------:R-:W3:Y:S01]  /*191a0*/  R2UR UR24, R0 ;  /* 0x00000000001873c2 */ /* 0x000ee200000e0000 */
[----:B--2---:R-:W-:Y:S07]  /*191b0*/  UIMAD.WIDE.U32 UR34, UR33, UR26, URZ ;  /* 0x0000001a212272a5 */ /* 0x004fee000f8e003f */
[----:B------:R-:W-:Y:S02]  /*191c0*/  UMOV UR29, UR35 ;  /* 0x00000023001d7c82 */ /* 0x000fe40008000000 */
[----:B---3--:R-:W-:Y:S02]  /*191d0*/  UIMAD.WIDE.U32 UR32, UR33, UR24, URZ ;  /* 0x00000018212072a5 */ /* 0x008fe4000f8e003f */
[----:B------:R-:W-:Y:S04]  /*191e0*/  UIADD3 UR25, -UR29, URZ, URZ ;  /* 0x0000003f1d197290 */ /* 0x000fe8000fffe13f */
[----:B------:R-:W-:Y:S02]  /*191f0*/  UIMAD UR26, UR8, UR25, UR26 ;  /* 0x00000019081a72a4 */ /* 0x000fe4000f8e021a */
[----:B------:R-:W-:Y:S02]  /*19200*/  UMOV UR27, UR33 ;  /* 0x00000021001b7c82 */ /* 0x000fe40008000000 */
[----:B------:R-:W-:Y:S02]  /*19210*/  UIADD3 UR9, -UR27, URZ, URZ ;  /* 0x0000003f1b097290 */ /* 0x000fe4000fffe13f */
[----:B------:R-:W-:Y:S02]  /*19220*/  UISETP.GT.U32.AND UP2, UPT, UR8, UR26, UPT ;  /* 0x0000001a0800728c */ /* 0x000fe4000bf44070 */
[----:B------:R-:W-:Y:S03]  /*19230*/  UIMAD UR24, UR8, UR9, UR24 ;  /* 0x00000009081872a4 */ /* 0x000fe6000f8e0218 */
[----:B------:R-:W-:Y:S02]  /*19240*/  ULDC UR9, c[0x0][0x2d0] ;  /* 0x0000b40000097ab9 */ /* 0x000fe40000000800 */
[----:B------:R-:W-:Y:S02]  /*19250*/  UISETP.GT.U32.AND UP0, UPT, UR8, UR24, UPT ;  /* 0x000000180800728c */ /* 0x000fe4000bf04070 */
[----:B------:R-:W-:Y:S02]  /*19260*/  ULOP3.LUT UR30, UR30, UR9, URZ, 0x3c, !UPT ;  /* 0x000000091e1e7292 */ /* 0x000fe4000f8e3c3f */
[----:B------:R-:W-:Y:S02]  /*19270*/  @!UP2 UIADD3 UR26, UR26, -UR8, URZ ;  /* 0x800000081a1aa290 */ /* 0x000fe4000fffe03f */
[----:B------:R-:W-:Y:S02]  /*19280*/  ULOP3.LUT UR28, UR28, UR9, URZ, 0x3c, !UPT ;  /* 0x000000091c1c7292 */ /* 0x000fe4000f8e3c3f */
[----:B------:R-:W-:Y:S02]  /*19290*/  UISETP.GE.U32.AND UP4, UPT, UR26, UR8, UPT ;  /* 0x000000081a00728c */ /* 0x000fe4000bf86070 */
[----:B------:R-:W-:Y:S02]  /*192a0*/  UISETP.GE.AND UP1, UPT, UR30, URZ, UPT ;  /* 0x0000003f1e00728c */ /* 0x000fe4000bf26270 */
[----:B------:R-:W-:Y:S02]  /*192b0*/  @!UP0 UIADD3 UR24, UR24, -UR8, URZ ;  /* 0x8000000818188290 */ /* 0x000fe4000fffe03f */
[----:B------:R-:W-:Y:S02]  /*192c0*/  @!UP0 UIADD3 UR27, UR27, 0x1, URZ ;  /* 0x000000011b1b8890 */ /* 0x000fe4000fffe03f */
[----:B------:R-:W-:Y:S02]  /*192d0*/  UISETP.GE.U32.AND UP3, UPT, UR24, UR8, UPT ;  /* 0x000000081800728c */ /* 0x000fe4000bf66070 */
[----:B------:R-:W-:Y:S02]  /*192e0*/  UISETP.GE.AND UP0, UPT, UR28, URZ, UPT ;  /* 0x0000003f1c00728c */ /* 0x000fe4000bf06270 */
[----:B------:R-:W-:Y:S02]  /*192f0*/  @!UP2 UIADD3 UR29, UR29, 0x1, URZ ;  /* 0x000000011d1da890 */ /* 0x000fe4000fffe03f */
[----:B------:R-:W-:Y:S02]  /*19300*/  UISETP.NE.AND UP2, UPT, URZ, UR9, UPT ;  /* 0x000000093f00728c */ /* 0x000fe4000bf45270 */
[----:B------:R-:W-:Y:S02]  /*19310*/  @UP4 UIADD3 UR29, UR29, 0x1, URZ ;  /* 0x000000011d1d4890 */ /* 0x000fe4000fffe03f */
[----:B------:R-:W-:Y:S02]  /*19320*/  ULOP3.LUT UR8, URZ, UR9, URZ, 0x33, !UPT ;  /* 0x000000093f087292 */ /* 0x000fe4000f8e333f */
[----:B------:R-:W-:Y:S02]  /*19330*/  @UP3 UIADD3 UR27, UR27, 0x1, URZ ;  /* 0x000000011b1b3890 */ /* 0x000fe4000fffe03f */
        /* <DEDUP_REMOVED lines=9> */
[----:B------:R-:W2:Y:S01]  /*193d0*/  R2UR UR24, R2 ;  /* 0x00000000021873c2 */ /* 0x000ea200000e0000 */
[----:B------:R-:W-:Y:S02]  /*193e0*/  LEA R4, P2, R4, UR18, 0x2 ;  /* 0x0000001204047c11 */ /* 0x000fe4000f8410ff */
[----:B------:R-:W-:Y:S02]  /*193f0*/  LEA.HI.X.SX32 R3, R0, UR19, 0x2, P1 ;  /* 0x0000001300037c11 */ /* 0x000fe400088f16ff */
[----:B------:R-:W-:Y:S03]  /*19400*/  LEA.HI.X.SX32 R5, R5, UR19, 0x2, P2 ;  /* 0x0000001305057c11 */ /* 0x000fe600090f16ff */
[----:B------:R-:W3:Y:S08]  /*19410*/  R2UR UR25, R3 ;  /* 0x00000000031973c2 */ /* 0x000ef000000e0000 */
[----:B------:R-:W4:Y:S01]  /*19420*/  R2UR UR26, R4 ;  /* 0x00000000041a73c2 */ /* 0x000f2200000e0000 */
[----:B--2---:R-:W-:Y:S01]  /*19430*/  IMAD.U32 R2, RZ, RZ, UR24 ;  /* 0x00000018ff027e24 */ /* 0x004fe2000f8e00ff */
[----:B------:R-:W-:Y:S06]  /*19440*/  UIADD3 UR24, UR29, -UR8, URZ ;  /* 0x800000081d187290 */ /* 0x000fec000fffe03f */
[----:B------:R-:W2:Y:S01]  /*19450*/  R2UR UR27, R5 ;  /* 0x00000000051b73c2 */ /* 0x000ea200000e0000 */
[----:B------:R-:W-:Y:S01]  /*19460*/  UIMAD UR24, UR24, UR9, -0x100 ;  /* 0xffffff00181874a4 */ /* 0x000fe2000f8e0209 */
[----:B---3--:R-:W-:Y:S03]  /*19470*/  IMAD.U32 R3, RZ, RZ, UR25 ;  /* 0x00000019ff037e24 */ /* 0x008fe6000f8e00ff */
[----:B------:R-:W-:Y:S02]  /*19480*/  USHF.R.S32.HI UR9, URZ, 0x1f, UR24 ;  /* 0x0000001f3f097899 */ /* 0x000fe40008011418 */
[----:B------:R-:W-:Y:S01]  /*19490*/  UIMAD UR8, UR7, UR24, URZ ;  /* 0x00000018070872a4 */ /* 0x000fe2000f8e023f */
[----:B------:R3:W5:Y:S01]  /*194a0*/  LDG.E R2, [R2.64] ;  /* 0x0000001402027981 */ /* 0x000762000c1e1900 */
[----:B------:R-:W-:Y:S01]  /*194b0*/  UIMAD.WIDE.U32 UR24, UR6, UR24, URZ ;  /* 0x00000018061872a5 */ /* 0x000fe2000f8e003f */
[----:B----4-:R-:W-:Y:S01]  /*194c0*/  MOV R4, UR26 ;  /* 0x0000001a00047c02 */ /* 0x010fe20008000f00 */
[----:B------:R-:W-:Y:S03]  /*194d0*/  UIMAD UR8, UR9, UR6, UR8 ;  /* 0x00000006090872a4 */ /* 0x000fe6000f8e0208 */
[----:B------:R-:W-:Y:S02]  /*194e0*/  UMOV UR9, UR7 ;  /* 0x0000000700097c82 */ /* 0x000fe40008000000 */
[----:B------:R-:W-:Y:S01]  /*194f0*/  UIADD3 UR8, UR25, UR8, URZ ;  /* 0x0000000819087290 */ /* 0x000fe2000fffe03f */
[----:B--2---:R-:W-:Y:S05]  /*19500*/  IMAD.U32 R5, RZ, RZ, UR27 ;  /* 0x0000001bff057e24 */ /* 0x004fea000f8e00ff */
[----:B------:R-:W5:Y:S01]  /*19510*/  LDG.E R0, [R4.64] ;  /* 0x0000001404007981 */ /* 0x000f62000c1e1900 */
[----:B---3--:R-:W-:Y:S01]  /*19520*/  IMAD.U32 R3, RZ, RZ, UR25 ;  /* 0x00000019ff037e24 */ /* 0x008fe2000f8e00ff */
[----:B------:R-:W-:Y:S01]  /*19530*/  MOV R3, UR8 ;  /* 0x0000000800037c02 */ /* 0x000fe20008000f00 */
[----:B------:R-:W-:Y:S01]  /*19540*/  UMOV UR8, UR6 ;  /* 0x0000000600087c82 */ /* 0x000fe20008000000 */
[----:B-----5:R-:W-:Y:S01]  /*19550*/  IMAD.IADD R0, R0, 0x1, -R2 ;  /* 0x0000000100007824 */ /* 0x020fe200078e0a02 */
[----:B------:R-:W-:Y:S04]  /*19560*/  MOV R2, UR24 ;  /* 0x0000001800027c02 */ /* 0x000fe80008000f00 */
[----:B------:R-:W-:Y:S01]  /*19570*/  SHF.R.S32.HI R4, RZ, 0x1f, R0 ;  /* 0x0000001fff047819 */ /* 0x000fe20000011400 */
[----:B------:R-:W-:Y:S04]  /*19580*/  IMAD.WIDE.U32 R2, R0, c[0x0][0x180], R2 ;  /* 0x0000600000027a25 */ /* 0x000fe800078e0002 */
[----:B------:R-:W-:Y:S04]  /*19590*/  IMAD R4, R4, c[0x0][0x180], RZ ;  /* 0x0000600004047a24 */ /* 0x000fe800078e02ff */
[----:B------:R-:W-:Y:S02]  /*195a0*/  IMAD R4, R0, c[0x0][0x184], R4 ;  /* 0x0000610000047a24 */ /* 0x000fe400078e0204 */
[----:B------:R-:W-:Y:S03]  /*195b0*/  IMAD.MOV.U32 R0, RZ, RZ, R2 ;  /* 0x000000ffff007224 */ /* 0x000fe600078e0002 */
[----:B------:R-:W-:Y:S02]  /*195c0*/  IADD3 R2, R3, R4, RZ ;  /* 0x0000000403027210 */ /* 0x000fe40007ffe0ff */
.L_x_889:
[----:B------:R2:W-:Y:S01]  /*195d0*/  @P0 STS.128 [R242+0x2000], RZ ;  /* 0x002000fff2000388 */ /* 0x0005e20000000c00 */
[C---:B------:R-:W-:Y:S01]  /*195e0*/  LEA R4, P5, R0.reuse, R244, 0x1 ;  /* 0x000000f400047211 */ /* 0x040fe200078a08ff */
[----:B------:R-:W-:Y:S01]  /*195f0*/  @!P0 IMAD.MOV.U32 R26, RZ, RZ, R0 ;  /* 0x000000ffff1a8224 */ /* 0x000fe200078e0000 */
[-C--:B------:R-:W-:Y:S01]  /*19600*/  @!P0 MOV R25, R2.reuse ;  /* 0x0000000200198202 */ /* 0x080fe20000000f00 */
[----:B------:R-:W-:Y:S01]  /*19610*/  @!P0 IMAD.MOV.U32 R27, RZ, RZ, R2 ;  /* 0x000000ffff1b8224 */ /* 0x000fe200078e0002 */
[-C--:B------:R-:W-:Y:S01]  /*19620*/  @!P0 MOV R21, R2.reuse ;  /* 0x0000000200158202 */ /* 0x080fe20000000f00 */
[--C-:B------:R-:W-:Y:S01]  /*19630*/  @!P0 IMAD.MOV.U32 R24, RZ, RZ, R0.reuse ;  /* 0x000000ffff188224 */ /* 0x100fe200078e0000 */
[-C--:B------:R-:W-:Y:S01]  /*19640*/  @!P0 MOV R17, R2.reuse ;  /* 0x0000000200118202 */ /* 0x080fe20000000f00 */
[----:B------:R-:W-:Y:S01]  /*19650*/  @!P0 IMAD.MOV.U32 R22, RZ, RZ, R0 ;  /* 0x000000ffff168224 */ /* 0x000fe200078e0000 */
[----:B------:R-:W-:Y:S01]  /*19660*/  @!P0 MOV R13, R2 ;  /* 0x00000002000d8202 */ /* 0x000fe20000000f00 */
[----:B------:R-:W-:Y:S01]  /*19670*/  @!P0 IMAD.MOV.U32 R23, RZ, RZ, R2 ;  /* 0x000000ffff178224 */ /* 0x000fe200078e0002 */
[----:B------:R-:W-:Y:S01]  /*19680*/  @!P0 MOV R8, R0 ;  /* 0x0000000000088202 */ /* 0x000fe20000000f00 */
[--C-:B------:R-:W-:Y:S01]  /*19690*/  @!P0 IMAD.MOV.U32 R20, RZ, RZ, R0.reuse ;  /* 0x000000ffff148224 */ /* 0x100fe200078e0000 */
[----:B------:R-:W-:Y:S01]  /*196a0*/  @!P0 MOV R7, R2 ;  /* 0x0000000200078202 */ /* 0x000fe20000000f00 */
[----:B------:R-:W-:Y:S01]  /*196b0*/  @!P0 IMAD.MOV.U32 R18, RZ, RZ, R0 ;  /* 0x000000ffff128224 */ /* 0x000fe200078e0000 */
[CCC-:B------:R-:W-:Y:S01]  /*196c0*/  LEA.HI.X R5, R0.reuse, R243.reuse, R2.reuse, 0x1, P5 ;  /* 0x000000f300057211 */ /* 0x1c0fe200028f0c02 */
[----:B------:R-:W-:Y:S01]  /*196d0*/  @!P0 IMAD.MOV.U32 R19, RZ, RZ, R2 ;  /* 0x000000ffff138224 */ /* 0x000fe200078e0002 */
        /* <DEDUP_REMOVED lines=8> */
[----:B------:R-:W-:Y:S01]  /*19760*/  @!P0 IMAD.MOV.U32 R14, RZ, RZ, R0 ;  /* 0x000000ffff0e8224 */ /* 0x000fe200078e0000 */
[----:B------:R-:W-:Y:S01]  /*19770*/  @!P0 IADD3 R3, P4, R0, UR23, RZ ;  /* 0x0000001700038c10 */ /* 0x000fe2000ff9e0ff */
[----:B------:R2:W-:Y:S01]  /*19780*/  @P0 STS.128 [R242+0x2800], RZ ;  /* 0x002800fff2000388 */ /* 0x0005e20000000c00 */
[----:B------:R-:W-:Y:S01]  /*19790*/  @!P0 IMAD.MOV.U32 R15, RZ, RZ, R2 ;  /* 0x000000ffff0f8224 */ /* 0x000fe200078e0002 */
[----:B------:R-:W-:Y:S01]  /*197a0*/  @!P0 LEA.HI.X R31, R33, R2, R36, 0x5, P3 ;  /* 0x00000002211f8211 */ /* 0x000fe200018f2c24 */
[--C-:B------:R-:W-:Y:S01]  /*197b0*/  @!P0 IMAD.MOV.U32 R12, RZ, RZ, R0.reuse ;  /* 0x000000ffff0c8224 */ /* 0x100fe200078e0000 */
[----:B------:R-:W-:Y:S01]  /*197c0*/  @!P0 LEA R44, P3, R3, R244, 0x1 ;  /* 0x000000f4032c8211 */ /* 0x000fe200078608ff */
[----:B------:R-:W-:Y:S01]  /*197d0*/  @!P0 IMAD.MOV.U32 R10, RZ, RZ, R0 ;  /* 0x000000ffff0a8224 */ /* 0x000fe200078e0000 */
[C---:B------:R-:W-:Y:S01]  /*197e0*/  @!P0 LEA.HI.X R32, R33.reuse, R2, R36, 0x6, P2 ;  /* 0x0000000221208211 */ /* 0x040fe200010f3424 */
[--C-:B------:R-:W-:Y:S01]  /*197f0*/  @!P0 IMAD.MOV.U32 R11, RZ, RZ, R2.reuse ;  /* 0x000000ffff0b8224 */ /* 0x100fe200078e0002 */
[CC--:B------:R-:W-:Y:S01]  /*19800*/  @!P0 LEA R42, P2, R28.reuse, R244.reuse, 0x1 ;  /* 0x000000f41c2a8211 */ /* 0x0c0fe200078408ff */
[----:B------:R-:W-:Y:S01]  /*19810*/  @!P0 IMAD.MOV.U32 R9, RZ, RZ, R2 ;  /* 0x000000ffff098224 */ /* 0x000fe200078e0002 */
[----:B------:R-:W-:Y:S01]  /*19820*/  UMOV UR6, UR8 ;  /* 0x0000000800067c82 */ /* 0x000fe20008000000 */
[----:B------:R-:W-:Y:S01]  /*19830*/  @!P0 IMAD.MOV.U32 R6, RZ, RZ, R0 ;  /* 0x000000ffff068224 */ /* 0x000fe200078e0000 */
[-C--:B------:R-:W-:Y:S01]  /*19840*/  @!P0 LEA.HI.X R43, R28, R243.reuse, R31, 0x1, P2 ;  /* 0x000000f31c2b8211 */ /* 0x080fe200010f0c1f */
[C---:B------:R-:W-:Y:S01]  /*19850*/  @!P0 IMAD.WIDE.U32 R26, R33.reuse, 0x30, R26 ;  /* 0x00000030211a8825 */ /* 0x040fe200078e001a */
[----:B------:R-:W-:Y:S03]  /*19860*/  UMOV UR7, UR9 ;  /* 0x0000000900077c82 */ /* 0x000fe60008000000 */
[C---:B------:R-:W-:Y:S01]  /*19870*/  @!P0 IMAD.WIDE.U32 R24, R33.reuse, 0x50, R24 ;  /* 0x0000005021188825 */ /* 0x040fe200078e0018 */
[----:B------:R-:W-:Y:S03]  /*19880*/  @!P0 LEA R40, P2, R26, R244, 0x1 ;  /* 0x000000f41a288211 */ /* 0x000fe600078408ff */
        /* <DEDUP_REMOVED lines=11> */
[----:B------:R-:W-:Y:S01]  /*19940*/  @!P0 IMAD R0, R36, 0x30, RZ ;  /* 0x0000003024008824 */ /* 0x000fe200078e02ff */
[-C--:B------:R-:W-:Y:S02]  /*19950*/  @!P0 LEA R34, P1, R29, R244.reuse, 0x1 ;  /* 0x000000f41d228211 */ /* 0x080fe400078208ff */
[-C--:B------:R-:W-:Y:S01]  /*19960*/  @!P0 LEA.HI.X R45, R3, R243.reuse, R2, 0x1, P3 ;  /* 0x000000f3032d8211 */ /* 0x080fe200018f0c02 */
[----:B------:R-:W-:Y:S01]  /*19970*/  @!P0 IMAD.IADD R3, R0, 0x1, R27 ;  /* 0x0000000100038824 */ /* 0x000fe200078e021b */
[-C--:B------:R-:W-:Y:S01]  /*19980*/  @!P0 LEA.HI.X R35, R29, R243.reuse, R32, 0x1, P1 ;  /* 0x000000f31d238211 */ /* 0x080fe200008f0c20 */
[----:B------:R-:W-:Y:S01]  /*19990*/  @!P0 IMAD R2, R36, 0x50, RZ ;  /* 0x0000005024028824 */ /* 0x000fe200078e02ff */
[-C--:B------:R-:W-:Y:S01]  /*199a0*/  @!P0 LEA R32, P1, R30, R244.reuse, 0x1 ;  /* 0x000000f41e208211 */ /* 0x080fe200078208ff */
[----:B------:R-:W-:Y:S01]  /*199b0*/  @!PT LDS RZ, [RZ] ;  /* 0x00000000fffff984 */ /* 0x000fe20000000800 */
[----:B------:R-:W-:Y:S01]  /*199c0*/  @!PT LDS RZ, [RZ] ;  /* 0x00000000fffff984 */ /* 0x000fe20000000800 */
[----:B------:R-:W-:Y:S01]  /*199d0*/  @!PT LDS RZ, [RZ] ;  /* 0x00000000fffff984 */ /* 0x000fe20000000800 */
[----:B------:R2:W-:Y:S01]  /*199e0*/  @!P0 LDGSTS.E.BYPASS.LTC128B.128 [R242+0x2800], [R44.64] ;  /* 0x028000002cf28fae */ /* 0x0005e2000b901d54 */
[-C--:B------:R-:W-:Y:S01]  /*199f0*/  @!P0 LEA.HI.X R41, R26, R243.reuse, R3, 0x1, P2 ;  /* 0x000000f31a298211 */ /* 0x080fe200010f0c03 */
[----:B------:R-:W-:Y:S01]  /*19a00*/  @!P0 IMAD.IADD R25, R2, 0x1, R25 ;  /* 0x0000000102198824 */ /* 0x000fe200078e0219 */
[-C--:B------:R-:W-:Y:S01]  /*19a10*/  @!P0 LEA.HI.X R33, R30, R243.reuse, R33, 0x1, P1 ;  /* 0x000000f31e218211 */ /* 0x080fe200008f0c21 */
[----:B------:R2:W-:Y:S01]  /*19a20*/  @P0 STS.128 [R242+0x3000], RZ ;  /* 0x003000fff2000388 */ /* 0x0005e20000000c00 */
[-C--:B------:R-:W-:Y:S01]  /*19a30*/  @!P0 LEA R30, P2, R24, R244.reuse, 0x1 ;  /* 0x000000f4181e8211 */ /* 0x080fe200078408ff */
        /* <DEDUP_REMOVED lines=17> */
[----:B------:R-:W-:Y:S02]  /*19b50*/  @!P0 IMAD R2, R36, 0x90, RZ ;  /* 0x0000009024028824 */ /* 0x000fe400078e02ff */
[----:B------:R-:W-:Y:S01]  /*19b60*/  @!P0 IADD3 R3, R0, R23, RZ ;  /* 0x0000001700038210 */ /* 0x000fe20007ffe0ff */
[----:B------:R2:W-:Y:S01]  /*19b70*/  @P0 STS.128 [R242+0x4000], RZ ;  /* 0x004000fff2000388 */ /* 0x0005e20000000c00 */
[----:B------:R-:W-:Y:S02]  /*19b80*/  @!P0 IMAD R0, R36, 0xa0, RZ ;  /* 0x000000a024008824 */ /* 0x000fe400078e02ff */
        /* <DEDUP_REMOVED lines=30> */
[----:B------:R-:W-:Y:S02]  /*19d70*/  @!P0 IMAD R2, R36, 0xe0, RZ ;  /* 0x000000e024028824 */ /* 0x000fe400078e02ff */
[----:B------:R-:W-:Y:S01]  /*19d80*/  @!P0 LEA.HI.X R19, R12, R243, R13, 0x1, P4 ;  /* 0x000000f30c138211 */ /* 0x000fe200020f0c0d */
[----:B------:R-:W-:Y:S01]  /*19d90*/  @!PT LDS RZ, [RZ] ;  /* 0x00000000fffff984 */ /* 0x000fe20000000800 */
[----:B------:R-:W-:Y:S01]  /*19da0*/  @!PT LDS RZ, [RZ] ;  /* 0x00000000fffff984 */ /* 0x000fe20000000800 */
[----:B------:R-:W-:Y:S01]  /*19db0*/  @!PT LDS RZ, [RZ] ;  /* 0x00000000fffff984 */ /* 0x000fe20000000800 */
[----:B------:R2:W-:Y:S01]  /*19dc0*/  @!P0 LDGSTS.E.BYPASS.LTC128B.128 [R242+0x5800], [R26.64] ;  /* 0x058000001af28fae */ /* 0x0005e2000b901d54 */
[C---:B------:R-:W-:Y:S02]  /*19dd0*/  @!P0 IMAD R3, R36.reuse, 0xd0, RZ ;  /* 0x000000d024038824 */ /* 0x040fe400078e02ff */
[----:B------:R-:W-:Y:S01]  /*19de0*/  @!P0 IMAD R0, R36, 0xf0, RZ ;  /* 0x000000f024008824 */ /* 0x000fe200078e02ff */
[----:B------:R2:W-:Y:S02]  /*19df0*/  @P0 STS.128 [R242+0x6000], RZ ;  /* 0x006000fff2000388 */ /* 0x0005e40000000c00 */
[----:B------:R-:W-:Y:S01]  /*19e00*/  @!P0 IADD3 R11, R3, R11, RZ ;  /* 0x0000000b030b8210 */ /* 0x000fe20007ffe0ff */
[----:B------:R-:W-:Y:S01]  /*19e10*/  @!P0 IMAD.IADD R3, R2, 0x1, R9 ;  /* 0x0000000102038824 */ /* 0x000fe200078e0209 */
[----:B------:R-:W-:Y:S01]  /*19e20*/  @!PT LDS RZ, [RZ] ;  /* 0x00000000fffff984 */ /* 0x000fe20000000800 */
[----:B------:R-:W-:Y:S01]  /*19e30*/  @!PT LDS RZ, [RZ] ;  /* 0x00000000fffff984 */ /* 0x000fe20000000800 */
[----:B------:R-:W-:Y:S01]  /*19e40*/  @!PT LDS RZ, [RZ] ;  /* 0x00000000fffff984 */ /* 0x000fe20000000800 */
[----:B------:R2:W-:Y:S01]  /*19e50*/  @!P0 LDGSTS.E.BYPASS.LTC128B.128 [R242+0x6000], [R32.64] ;  /* 0x0600000020f28fae */ /* 0x0005e2000b901d54 */
[----:B------:R-:W-:Y:S01]  /*19e60*/  @!P0 LEA R2, P1, R6, R244, 0x1 ;  /* 0x000000f406028211 */ /* 0x000fe200078208ff */
[----:B------:R-:W-:Y:S01]  /*19e70*/  @!P0 IMAD.IADD R0, R0, 0x1, R7 ;  /* 0x0000000100008824 */ /* 0x000fe200078e0207 */
[-C--:B------:R-:W-:Y:S01]  /*19e80*/  @!P0 LEA.HI.X R17, R10, R243.reuse, R11, 0x1, P3 ;  /* 0x000000f30a118211 */ /* 0x080fe200018f0c0b */
[----:B------:R2:W-:Y:S01]  /*19e90*/  @P0 STS.128 [R242+0x6800], RZ ;  /* 0x006800fff2000388 */ /* 0x0005e20000000c00 */
[-C--:B------:R-:W-:Y:S02]  /*19ea0*/  @!P0 LEA.HI.X R15, R8, R243.reuse, R3, 0x1, P2 ;  /* 0x000000f3080f8211 */ /* 0x080fe400010f0c03 */
[----:B------:R-:W-:Y:S01]  /*19eb0*/  @!P0 LEA.HI.X R3, R6, R243, R0, 0x1, P1 ;  /* 0x000000f306038211 */ /* 0x000fe200008f0c00 */
[----:B------:R-:W-:Y:S01]  /*19ec0*/  @!PT LDS RZ, [RZ] ;  /* 0x00000000fffff984 */ /* 0x000fe20000000800 */
[----:B------:R-:W-:Y:S01]  /*19ed0*/  @!PT LDS RZ, [RZ] ;  /* 0x00000000fffff984 */ /* 0x000fe20000000800 */
[----:B------:R-:W-:Y:S01]  /*19ee0*/  @!PT LDS RZ, [RZ] ;  /* 0x00000000fffff984 */ /* 0x000fe20000000800 */
[----:B------:R2:W-:Y:S01]  /*19ef0*/  @!P0 LDGSTS.E.BYPASS.LTC128B.128 [R242+0x6800], [R24.64] ;  /* 0x0680000018f28fae */ /* 0x0005e2000b901d54 */
[----:B------:R-:W-:Y:S01]  /*19f00*/  MOV R244, R4 ;  /* 0x0000000400f47202 */ /* 0x000fe20000000f00 */
[----:B------:R-:W-:Y:S02]  /*19f10*/  IMAD.MOV.U32 R243, RZ, RZ, R5 ;  /* 0x000000fffff37224 */ /* 0x000fe400078e0005 */
        /* <DEDUP_REMOVED lines=31> */
.L_x_888:
[----:B--234-:R-:W-:Y:S01]  /*1a110*/  FMNMX.FTZ R0, R173, R132, !PT ;  /* 0x00000084ad007209 */ /* 0x01cfe20007810000 */
[----:B------:R-:W-:Y:S01]  /*1a120*/  LDSM.16.MT88.4 R12, [R135+0xa000] ;  /* 0x00a00000870c783b */ /* 0x000fe20000004200 */
[----:B-1----:R-:W-:Y:S01]  /*1a130*/  MOV R131, R39 ;  /* 0x0000002700837202 */ /* 0x002fe20000000f00 */
[----:B------:R-:W-:Y:S01]  /*1a140*/  UISETP.GT.AND UP0, UPT, UR17, 0x1, UPT ;  /* 0x000000011100788c */ /* 0x000fe2000bf04270 */
[----:B------:R-:W-:Y:S01]  /*1a150*/  FMNMX.FTZ R2, R179, R0, !PT ;  /* 0x00000000b3027209 */ /* 0x000fe20007810000 */
[----:B------:R-:W-:Y:S01]  /*1a160*/  UIADD3 UR17, UR17, -0x1, URZ ;  /* 0xffffffff11117890 */ /* 0x000fe2000fffe03f */
[----:B------:R-:W-:Y:S01]  /*1a170*/  FMNMX.FTZ R0, R172, R133, !PT ;  /* 0x00000085ac007209 */ /* 0x000fe20007810000 */
[----:B------:R-:W-:Y:S01]  /*1a180*/  UMOV UR8, UR15 ;  /* 0x0000000f00087c82 */ /* 0x000fe20008000000 */
[----:B------:R-:W-:Y:S01]  /*1a190*/  FMNMX.FTZ R2, R177, R2, !PT ;  /* 0x00000002b1027209 */ /* 0x000fe20007810000 */
[----:B------:R-:W-:Y:S01]  /*1a1a0*/  LDSM.16.MT88.4 R20, [R226+0xa000] ;  /* 0x00a00000e214783b */ /* 0x000fe20000004200 */
[----:B------:R-:W-:Y:S01]  /*1a1b0*/  FMNMX.FTZ R0, R178, R0, !PT ;  /* 0x00000000b2007209 */ /* 0x000fe20007810000 */
[----:B------:R-:W-:Y:S01]  /*1a1c0*/  UMOV UR9, UR12 ;  /* 0x0000000c00097c82 */ /* 0x000fe20008000000 */
[----:B------:R-:W-:Y:S02]  /*1a1d0*/  FMNMX.FTZ R36, R175, R2, !PT ;  /* 0x00000002af247209 */ /* 0x000fe40007810000 */
[----:B------:R-:W-:Y:S02]  /*1a1e0*/  FMNMX.FTZ R0, R174, R0, !PT ;  /* 0x00000000ae007209 */ /* 0x000fe40007810000 */
[----:B------:R-:W-:Y:S01]  /*1a1f0*/  FMNMX.FTZ R36, R168, R36, !PT ;  /* 0x00000024a8247209 */ /* 0x000fe20007810000 */
[----:B------:R-:W-:Y:S01]  /*1a200*/  LDSM.16.MT88.4 R28, [R224+0xa000] ;  /* 0x00a00000e01c783b */ /* 0x000fe20000004200 */
[----:B------:R-:W-:Y:S02]  /*1a210*/  FMNMX.FTZ R0, R176, R0, !PT ;  /* 0x00000000b0007209 */ /* 0x000fe40007810000 */
[----:B------:R-:W-:Y:S02]  /*1a220*/  FMNMX.FTZ R36, R169, R36, !PT ;  /* 0x00000024a9247209 */ /* 0x000fe40007810000 */
[----:B------:R-:W-:Y:S02]  /*1a230*/  FMNMX.FTZ R0, R170, R0, !PT ;  /* 0x00000000aa007209 */ /* 0x000fe40007810000 */
[----:B------:R-:W-:Y:S01]  /*1a240*/  FMNMX.FTZ R36, R180, R36, !PT ;  /* 0x00000024b4247209 */ /* 0x000fe20007810000 */
[----:B------:R-:W-:Y:S01]  /*1a250*/  LDSM.16.MT88.4 R56, [R224+0xa800] ;  /* 0x00a80000e038783b */ /* 0x000fe20000004200 */
        /* <DEDUP_REMOVED lines=86> */
[----:B------:R-:W-:Y:S02]  /*1a7c0*/  MOV R128, R51 ;  /* 0x0000003300807202 */ /* 0x000fe40000000f00 */
        /* <DEDUP_REMOVED lines=28> */
[----:B------:R-:W-:Y:S03]  /*1a990*/  FMNMX.FTZ R0, R114, R0, !PT ;  /* 0x0000000072007209 */ /* 0x000fe60007810000 */
[----:B------:R-:W-:Y:S01]  /*1a9a0*/  SHFL.BFLY PT, R3, R36, 0x2, 0x1f ;  /* 0x0c401f0024037f89 */ /* 0x000fe200000e0000 */
[----:B------:R-:W-:Y:S04]  /*1a9b0*/  FMNMX.FTZ R0, R126, R0, !PT ;  /* 0x000000007e007209 */ /* 0x000fe80007810000 */
[----:B------:R-:W-:Y:S04]  /*1a9c0*/  FMNMX.FTZ R0, R127, R0, !PT ;  /* 0x000000007f007209 */ /* 0x000fe80007810000 */
[----:B------:R-:W-:Y:S04]  /*1a9d0*/  FMNMX.FTZ R0, R37, R0, !PT ;  /* 0x0000000025007209 */ /* 0x000fe80007810000 */
[----:B------:R-:W-:Y:S05]  /*1a9e0*/  FMNMX.FTZ R0, R38, R0, !PT ;  /* 0x0000000026007209 */ /* 0x000fea0007810000 */
[----:B------:R-:W1:Y:S02]  /*1a9f0*/  SHFL.BFLY PT, R2, R0, 0x2, 0x1f ;  /* 0x0c401f0000027f89 */ /* 0x000e6400000e0000 */
[----:B-1----:R-:W-:Y:S02]  /*1aa00*/  FMNMX.FTZ R0, R0, R2, !PT ;  /* 0x0000000200007209 */ /* 0x002fe40007810000 */
[----:B------:R-:W-:Y:S04]  /*1aa10*/  FMNMX.FTZ R36, R36, R3, !PT ;  /* 0x0000000324247209 */ /* 0x000fe80007810000 */
[----:B------:R-:W1:Y:S08]  /*1aa20*/  SHFL.BFLY PT, R3, R0, 0x1, 0x1f ;  /* 0x0c201f0000037f89 */ /* 0x000e7000000e0000 */
[----:B------:R-:W2:Y:S01]  /*1aa30*/  SHFL.BFLY PT, R4, R36, 0x1, 0x1f ;  /* 0x0c201f0024047f89 */ /* 0x000ea200000e0000 */
[----:B-1----:R-:W-:Y:S05]  /*1aa40*/  FMNMX.FTZ R3, R0, R3, !PT ;  /* 0x0000000300037209 */ /* 0x002fea0007810000 */
[----:B------:R-:W-:Y:S01]  /*1aa50*/  FMUL.FTZ R60, R3, c[0x0][0x23c] ;  /* 0x00008f00033c7a20 */ /* 0x000fe20000410000 */
[----:B--2---:R-:W-:Y:S04]  /*1aa60*/  FMNMX.FTZ R36, R36, R4, !PT ;  /* 0x0000000424247209 */ /* 0x004fe80007810000 */
[C---:B------:R-:W-:Y:S01]  /*1aa70*/  FSETP.NEU.FTZ.AND P0, PT, R36.reuse, -INF , PT ;  /* 0xff8000002400780b */ /* 0x040fe20003f1d000 */
[C---:B------:R-:W-:Y:S02]  /*1aa80*/  FMUL.FTZ R39, R36.reuse, c[0x0][0x23c] ;  /* 0x00008f0024277a20 */ /* 0x040fe40000410000 */
[----:B------:R-:W-:Y:S03]  /*1aa90*/  FADD.FTZ R2, -R36, R132 ;  /* 0x0000008424027221 */ /* 0x000fe60000010100 */
[----:B------:R-:W-:Y:S01]  /*1aaa0*/  FSEL R39, R39, RZ, P0 ;  /* 0x000000ff27277208 */ /* 0x000fe20000000000 */
[----:B------:R-:W-:Y:S01]  /*1aab0*/  FMUL.FTZ R0, R2, c[0x0][0x23c] ;  /* 0x00008f0002007a20 */ /* 0x000fe20000410000 */
[----:B------:R-:W-:Y:S03]  /*1aac0*/  FSETP.NEU.FTZ.AND P0, PT, R3, -INF , PT ;  /* 0xff8000000300780b */ /* 0x000fe60003f1d000 */
[----:B------:R1:W2:Y:S01]  /*1aad0*/  MUFU.EX2 R2, R0 ;  /* 0x0000000000027308 */ /* 0x0002a20000000800 */
[--C-:B------:R-:W-:Y:S01]  /*1aae0*/  FFMA.FTZ R4, R173, c[0x0][0x23c], -R39.reuse ;  /* 0x00008f00ad047a23 */ /* 0x100fe20000010827 */
[----:B------:R-:W-:Y:S01]  /*1aaf0*/  MOV R173, R50 ;  /* 0x0000003200ad7202 */ /* 0x000fe20000000f00 */
[--C-:B------:R-:W-:Y:S01]  /*1ab00*/  FFMA.FTZ R16, R180, c[0x0][0x23c], -R39.reuse ;  /* 0x00008f00b4107a23 */ /* 0x100fe20000010827 */
[----:B------:R-:W-:Y:S01]  /*1ab10*/  FSEL R60, R60, RZ, P0 ;  /* 0x000000ff3c3c7208 */ /* 0x000fe20000000000 */
[--C-:B------:R-:W-:Y:S01]  /*1ab20*/  FFMA.FTZ R26, R182, c[0x0][0x23c], -R39.reuse ;  /* 0x00008f00b61a7a23 */ /* 0x100fe20000010827 */
[----:B------:R-:W-:Y:S01]  /*1ab30*/  PLOP3.LUT P0, PT, PT, PT, UP0, 0x80, 0x0 ;  /* 0x000000000000781c */ /* 0x000fe20003f0f008 */
[----:B------:R-:W-:Y:S02]  /*1ab40*/  FFMA.FTZ R5, R179, c[0x0][0x23c], -R39 ;  /* 0x00008f00b3057a23 */ /* 0x000fe40000010827 */
[--C-:B------:R-:W-:Y:S01]  /*1ab50*/  FFMA.FTZ R8, R176, c[0x0][0x23c], -R60.reuse ;  /* 0x00008f00b0087a23 */ /* 0x100fe2000001083c */
[----:B------:R3:W-:Y:S01]  /*1ab60*/  MUFU.EX2 R132, R4 ;  /* 0x0000000400847308 */ /* 0x0007e20000000800 */
[--C-:B------:R-:W-:Y:S02]  /*1ab70*/  FFMA.FTZ R24, R184, c[0x0][0x23c], -R60.reuse ;  /* 0x00008f00b8187a23 */ /* 0x100fe4000001083c */
[--C-:B------:R-:W-:Y:S02]  /*1ab80*/  FFMA.FTZ R32, R186, c[0x0][0x23c], -R60.reuse ;  /* 0x00008f00ba207a23 */ /* 0x100fe4000001083c */
[--C-:B------:R-:W-:Y:S05]  /*1ab90*/  FFMA.FTZ R37, R37, c[0x0][0x23c], -R60.reuse ;  /* 0x00008f0025257a23 */ /* 0x100fea000001083c */
[----:B------:R4:W-:Y:S01]  /*1aba0*/  MUFU.EX2 R130, R8 ;  /* 0x0000000800827308 */ /* 0x0009e20000000800 */
[----:B-1----:R-:W-:Y:S01]  /*1abb0*/  FADD.FTZ R0, -R3, R133 ;  /* 0x0000008503007221 */ /* 0x002fe20000010100 */
[----:B------:R-:W-:Y:S01]  /*1abc0*/  MOV R133, R46 ;  /* 0x0000002e00857202 */ /* 0x000fe20000000f00 */
[----:B--2---:R-:W-:Y:S02]  /*1abd0*/  FMUL.FTZ R17, R2, R149 ;  /* 0x0000009502117220 */ /* 0x004fe40000410000 */
[----:B------:R-:W-:Y:S05]  /*1abe0*/  FMUL.FTZ R0, R0, c[0x0][0x23c] ;  /* 0x00008f0000007a20 */ /* 0x000fea0000410000 */
[----:B------:R-:W1:Y:S01]  /*1abf0*/  MUFU.EX2 R123, R5 ;  /* 0x00000005007b7308 */ /* 0x000e620000000800 */
[C---:B------:R-:W-:Y:S02]  /*1ac00*/  FMUL.FTZ R25, R2.reuse, R157 ;  /* 0x0000009d02197220 */ /* 0x040fe40000410000 */
[----:B------:R-:W-:Y:S02]  /*1ac10*/  FMUL.FTZ R33, R2, R165 ;  /* 0x000000a502217220 */ /* 0x000fe40000410000 */
[--C-:B---3--:R-:W-:Y:S01]  /*1ac20*/  FFMA.FTZ R4, R172, c[0x0][0x23c], -R60.reuse ;  /* 0x00008f00ac047a23 */ /* 0x108fe2000001083c */
[----:B------:R-:W-:Y:S04]  /*1ac30*/  MOV R172, R49 ;  /* 0x0000003100ac7202 */ /* 0x000fe80000000f00 */
[----:B------:R2:W-:Y:S01]  /*1ac40*/  MUFU.EX2 R179, R4 ;  /* 0x0000000400b37308 */ /* 0x0005e20000000800 */
[--C-:B----4-:R-:W-:Y:S09]  /*1ac50*/  FFMA.FTZ R8, R169, c[0x0][0x23c], -R39.reuse ;  /* 0x00008f00a9087a23 */ /* 0x110ff20000010827 */
[----:B------:R-:W3:Y:S01]  /*1ac60*/  MUFU.EX2 R0, R0 ;  /* 0x0000000000007308 */ /* 0x000ee20000000800 */
[----:B-1----:R-:W-:Y:S01]  /*1ac70*/  F2FP.BF16.PACK_AB R40, R123, R132 ;  /* 0x000000847b28723e */ /* 0x002fe200000010ff */
[----:B------:R-:W-:Y:S08]  /*1ac80*/  FMUL.FTZ R5, R2, R137 ;  /* 0x0000008902057220 */ /* 0x000ff00000410000 */
[----:B------:R1:W-:Y:S01]  /*1ac90*/  MUFU.EX2 R107, R8 ;  /* 0x00000008006b7308 */ /* 0x0003e20000000800 */
[--C-:B--2---:R-:W-:Y:S01]  /*1aca0*/  FFMA.FTZ R4, R178, c[0x0][0x23c], -R60.reuse ;  /* 0x00008f00b2047a23 */ /* 0x104fe2000001083c */
[----:B------:R-:W-:Y:S02]  /*1acb0*/  MOV R178, R48 ;  /* 0x0000003000b27202 */ /* 0x000fe40000000f00 */
[----:B------:R-:W-:Y:S06]  /*1acc0*/  LDSM.16.MT88.4 R48, [R135+0xa800] ;  /* 0x00a800008730783b */ /* 0x000fec0000004200 */
[----:B------:R2:W-:Y:S01]  /*1acd0*/  MUFU.EX2 R9, R4 ;  /* 0x0000000400097308 */ /* 0x0005e20000000800 */
[C---:B---3--:R-:W-:Y:S02]  /*1ace0*/  FMUL.FTZ R18, R0.reuse, R150 ;  /* 0x0000009600127220 */ /* 0x048fe40000410000 */
[C---:B------:R-:W-:Y:S02]  /*1acf0*/  FMUL.FTZ R19, R0.reuse, R151 ;  /* 0x0000009700137220 */ /* 0x040fe40000410000 */
[C---:B------:R-:W-:Y:S05]  /*1ad00*/  FMUL.FTZ R27, R0.reuse, R159 ;  /* 0x0000009f001b7220 */ /* 0x040fea0000410000 */
[----:B------:R3:W-:Y:S01]  /*1ad10*/  MUFU.EX2 R124, R16 ;  /* 0x00000010007c7308 */ /* 0x0007e20000000800 */
[C---:B------:R-:W-:Y:S01]  /*1ad20*/  FMUL.FTZ R10, R0.reuse, R142 ;  /* 0x0000008e000a7220 */ /* 0x040fe20000410000 */
[----:B------:R-:W-:Y:S01]  /*1ad30*/  MOV R142, R172 ;  /* 0x000000ac008e7202 */ /* 0x000fe20000000f00 */
[----:B------:R-:W-:Y:S02]  /*1ad40*/  FMUL.FTZ R11, R0, R143 ;  /* 0x0000008f000b7220 */ /* 0x000fe40000410000 */
[--C-:B-1----:R-:W-:Y:S02]  /*1ad50*/  FFMA.FTZ R8, R170, c[0x0][0x23c], -R60.reuse ;  /* 0x00008f00aa087a23 */ /* 0x102fe4000001083c */
[C---:B------:R-:W-:Y:S02]  /*1ad60*/  FMUL.FTZ R34, R0.reuse, R166 ;  /* 0x000000a600227220 */ /* 0x040fe40000410000 */
[----:B------:R-:W-:Y:S01]  /*1ad70*/  FMUL.FTZ R35, R0, R167 ;  /* 0x000000a700237220 */ /* 0x000fe20000410000 */
[----:B------:R1:W-:Y:S01]  /*1ad80*/  MUFU.EX2 R118, R8 ;  /* 0x0000000800767308 */ /* 0x0003e20000000800 */
[--C-:B--2---:R-:W-:Y:S01]  /*1ad90*/  FFMA.FTZ R4, R177, c[0x0][0x23c], -R39.reuse ;  /* 0x00008f00b1047a23 */ /* 0x104fe20000010827 */
[----:B------:R-:W-:Y:S02]  /*1ada0*/  MOV R177, R47 ;  /* 0x0000002f00b17202 */ /* 0x000fe40000000f00 */
[----:B------:R-:W2:Y:S06]  /*1adb0*/  LDSM.16.MT88.4 R44, [R225+0xa000] ;  /* 0x00a00000e12c783b */ /* 0x000eac0000004200 */
[----:B------:R4:W5:Y:S01]  /*1adc0*/  MUFU.EX2 R6, R4 ;  /* 0x0000000400067308 */ /* 0x0009620000000800 */
[--C-:B---3--:R-:W-:Y:S09]  /*1add0*/  FFMA.FTZ R16, R181, c[0x0][0x23c], -R39.reuse ;  /* 0x00008f00b5107a23 */ /* 0x108ff20000010827 */
[----:B------:R3:W-:Y:S01]  /*1ade0*/  MUFU.EX2 R115, R24 ;  /* 0x0000001800737308 */ /* 0x0007e20000000800 */
[----:B-1----:R-:W-:Y:S09]  /*1adf0*/  FMUL.FTZ R8, R2, R140 ;  /* 0x0000008c02087220 */ /* 0x002ff20000410000 */
[----:B------:R1:W-:Y:S01]  /*1ae00*/  MUFU.EX2 R140, R16 ;  /* 0x00000010008c7308 */ /* 0x0003e20000000800 */
[--C-:B----4-:R-:W-:Y:S01]  /*1ae10*/  FFMA.FTZ R4, R175, c[0x0][0x23c], -R39.reuse ;  /* 0x00008f00af047a23 */ /* 0x110fe20000010827 */
[----:B-----5:R-:W-:Y:S01]  /*1ae20*/  MOV R137, R6 ;  /* 0x0000000600897202 */ /* 0x020fe20000000f00 */
[----:B------:R-:W-:Y:S07]  /*1ae30*/  FMUL.FTZ R6, R0, R138 ;  /* 0x0000008a00067220 */ /* 0x000fee0000410000 */
[----:B------:R4:W5:Y:S01]  /*1ae40*/  MUFU.EX2 R129, R4 ;  /* 0x0000000400817308 */ /* 0x0009620000000800 */
[C---:B---3--:R-:W-:Y:S09]  /*1ae50*/  FMUL.FTZ R24, R2.reuse, R156 ;  /* 0x0000009c02187220 */ /* 0x048ff20000410000 */
[----:B------:R3:W-:Y:S01]  /*1ae60*/  MUFU.EX2 R138, R26 ;  /* 0x0000001a008a7308 */ /* 0x0007e20000000800 */
[----:B-1----:R-:W-:Y:S09]  /*1ae70*/  FMUL.FTZ R16, R2, R148 ;  /* 0x0000009402107220 */ /* 0x002ff20000410000 */
[----:B------:R1:W-:Y:S01]  /*1ae80*/  MUFU.EX2 R246, R32 ;  /* 0x0000002000f67308 */ /* 0x0003e20000000800 */
[--C-:B----4-:R-:W-:Y:S01]  /*1ae90*/  FFMA.FTZ R4, R174, c[0x0][0x23c], -R60.reuse ;  /* 0x00008f00ae047a23 */ /* 0x110fe2000001083c */
[----:B-----5:R-:W-:Y:S08]  /*1aea0*/  F2FP.BF16.PACK_AB R42, R129, R137 ;  /* 0x00000089812a723e */ /* 0x020ff000000010ff */
[----:B------:R4:W5:Y:S01]  /*1aeb0*/  MUFU.EX2 R7, R4 ;  /* 0x0000000400077308 */ /* 0x0009620000000800 */
[----:B---3--:R-:W-:Y:S02]  /*1aec0*/  FMUL.FTZ R26, R0, R158 ;  /* 0x0000009e001a7220 */ /* 0x008fe40000410000 */
[----:B-1----:R-:W-:Y:S02]  /*1aed0*/  FMUL.FTZ R32, R2, R164 ;  /* 0x000000a402207220 */ /* 0x002fe40000410000 */
[--C-:B----4-:R-:W-:Y:S05]  /*1aee0*/  FFMA.FTZ R4, R168, c[0x0][0x23c], -R39.reuse ;  /* 0x00008f00a8047a23 */ /* 0x110fea0000010827 */
[----:B------:R1:W3:Y:S02]  /*1aef0*/  MUFU.EX2 R121, R4 ;  /* 0x0000000400797308 */ /* 0x0002e40000000800 */
[----:B-1----:R-:W-:Y:S01]  /*1af00*/  FMUL.FTZ R4, R2, R136 ;  /* 0x0000008802047220 */ /* 0x002fe20000410000 */
[----:B-----5:R-:W-:Y:S01]  /*1af10*/  MOV R136, R7 ;  /* 0x0000000700887202 */ /* 0x020fe20000000f00 */
[----:B------:R-:W-:Y:S01]  /*1af20*/  FMUL.FTZ R7, R0, R139 ;  /* 0x0000008b00077220 */ /* 0x000fe20000410000 */
[----:B------:R-:W-:Y:S01]  /*1af30*/  MOV R139, R9 ;  /* 0x00000009008b7202 */ /* 0x000fe20000000f00 */
[----:B------:R-:W-:Y:S01]  /*1af40*/  FMUL.FTZ R9, R2, R141 ;  /* 0x0000008d02097220 */ /* 0x000fe20000410000 */
[----:B------:R-:W-:Y:S02]  /*1af50*/  F2FP.BF16.PACK_AB R43, R130, R136 ;  /* 0x00000088822b723e */ /* 0x000fe400000010ff */
[----:B------:R-:W-:Y:S02]  /*1af60*/  F2FP.BF16.PACK_AB R41, R139, R179 ;  /* 0x000000b38b29723e */ /* 0x000fe400000010ff */
[----:B------:R-:W-:Y:S05]  /*1af70*/  MOV R141, R178 ;  /* 0x000000b2008d7202 */ /* 0x000fea0000000f00 */
[C---:B------:R-:W-:Y:S07]  /*1af80*/  HMMA.16816.F32.BF16 R4, R40.reuse, R12, R4 ;  /* 0x0000000c2804723c */ /* 0x040fee0000041804 */
[--C-:B------:R-:W-:Y:S01]  /*1af90*/  FFMA.FTZ R12, R171, c[0x0][0x23c], -R60.reuse ;  /* 0x00008f00ab0c7a23 */ /* 0x100fe2000001083c */
[C---:B------:R-:W-:Y:S03]  /*1afa0*/  HMMA.16816.F32.BF16 R8, R40.reuse, R14, R8 ;  /* 0x0000000e2808723c */ /* 0x040fe60000041808 */
[----:B------:R1:W4:Y:S01]  /*1afb0*/  MUFU.EX2 R105, R12 ;  /* 0x0000000c00697308 */ /* 0x0003220000000800 */
[----:B------:R-:W-:Y:S01]  /*1afc0*/  FMUL.FTZ R13, R2, R145 ;  /* 0x00000091020d7220 */ /* 0x000fe20000410000 */
[----:B------:R-:W-:Y:S02]  /*1afd0*/  MOV R145, R173 ;  /* 0x000000ad00917202 */ /* 0x000fe40000000f00 */
[C---:B------:R-:W-:Y:S02]  /*1afe0*/  FMUL.FTZ R15, R0.reuse, R147 ;  /* 0x00000093000f7220 */ /* 0x040fe40000410000 */
[----:B------:R-:W-:Y:S03]  /*1aff0*/  FMUL.FTZ R14, R0, R146 ;  /* 0x00000092000e7220 */ /* 0x000fe60000410000 */
[C---:B-1----:R-:W-:Y:S01]  /*1b000*/  FMUL.FTZ R12, R2.reuse, R144 ;  /* 0x00000090020c7220 */ /* 0x042fe20000410000 */
[----:B------:R-:W-:Y:S06]  /*1b010*/  MOV R144, R179 ;  /* 0x000000b300907202 */ /* 0x000fec0000000f00 */
[C---:B------:R-:W-:Y:S07]  /*1b020*/  HMMA.16816.F32.BF16 R12, R40.reuse, R20, R12 ;  /* 0x00000014280c723c */ /* 0x040fee000004180c */
[--C-:B------:R-:W-:Y:S01]  /*1b030*/  FFMA.FTZ R20, R183, c[0x0][0x23c], -R60.reuse ;  /* 0x00008f00b7147a23 */ /* 0x100fe2000001083c */
[C---:B------:R-:W-:Y:S03]  /*1b040*/  HMMA.16816.F32.BF16 R16, R40.reuse, R22, R16 ;  /* 0x000000162810723c */ /* 0x040fe60000041810 */
[----:B------:R1:W5:Y:S01]  /*1b050*/  MUFU.EX2 R143, R20 ;  /* 0x00000014008f7308 */ /* 0x0003620000000800 */
[----:B------:R-:W-:Y:S03]  /*1b060*/  FMUL.FTZ R21, R2, R153 ;  /* 0x0000009902157220 */ /* 0x000fe60000410000 */
[C---:B------:R-:W-:Y:S02]  /*1b070*/  FMUL.FTZ R23, R0.reuse, R155 ;  /* 0x0000009b00177220 */ /* 0x040fe40000410000 */
[----:B------:R-:W-:Y:S03]  /*1b080*/  FMUL.FTZ R22, R0, R154 ;  /* 0x0000009a00167220 */ /* 0x000fe60000410000 */
[C---:B-1----:R-:W-:Y:S07]  /*1b090*/  FMUL.FTZ R20, R2.reuse, R152 ;  /* 0x0000009802147220 */ /* 0x042fee0000410000 */
[C---:B------:R-:W-:Y:S07]  /*1b0a0*/  HMMA.16816.F32.BF16 R20, R40.reuse, R28, R20 ;  /* 0x0000001c2814723c */ /* 0x040fee0000041814 */
[--C-:B------:R-:W-:Y:S01]  /*1b0b0*/  FFMA.FTZ R28, R185, c[0x0][0x23c], -R39.reuse ;  /* 0x00008f00b91c7a23 */ /* 0x100fe20000010827 */
[C---:B------:R-:W-:Y:S03]  /*1b0c0*/  HMMA.16816.F32.BF16 R24, R40.reuse, R30, R24 ;  /* 0x0000001e2818723c */ /* 0x040fe60000041818 */
[----:B------:R1:W1:Y:S01]  /*1b0d0*/  MUFU.EX2 R247, R28 ;  /* 0x0000001c00f77308 */ /* 0x0002620000000800 */
[----:B------:R-:W-:Y:S03]  /*1b0e0*/  FMUL.FTZ R29, R2, R161 ;  /* 0x000000a1021d7220 */ /* 0x000fe60000410000 */
[C---:B------:R-:W-:Y:S02]  /*1b0f0*/  FMUL.FTZ R30, R0.reuse, R162 ;  /* 0x000000a2001e7220 */ /* 0x040fe40000410000 */
[----:B------:R-:W-:Y:S03]  /*1b100*/  FMUL.FTZ R31, R0, R163 ;  /* 0x000000a3001f7220 */ /* 0x000fe60000410000 */
[----:B-1----:R-:W-:Y:S07]  /*1b110*/  FMUL.FTZ R28, R2, R160 ;  /* 0x000000a0021c7220 */ /* 0x002fee0000410000 */
[C---:B--2---:R-:W-:Y:S07]  /*1b120*/  HMMA.16816.F32.BF16 R28, R40.reuse, R44, R28 ;  /* 0x0000002c281c723c */ /* 0x044fee000004181c */
[--C-:B------:R-:W-:Y:S01]  /*1b130*/  FFMA.FTZ R44, R187, c[0x0][0x23c], -R60.reuse ;  /* 0x00008f00bb2c7a23 */ /* 0x100fe2000001083c */
[----:B------:R-:W-:Y:S03]  /*1b140*/  HMMA.16816.F32.BF16 R32, R40, R46, R32 ;  /* 0x0000002e2820723c */ /* 0x000fe60000041820 */
[----:B------:R1:W2:Y:S04]  /*1b150*/  MUFU.EX2 R219, R44 ;  /* 0x0000002c00db7308 */ /* 0x0002a80000000800 */
[----:B---3--:R-:W-:Y:S02]  /*1b160*/  F2FP.BF16.PACK_AB R40, R107, R121 ;  /* 0x000000796b28723e */ /* 0x008fe400000010ff */
[----:B----4-:R-:W-:Y:S03]  /*1b170*/  F2FP.BF16.PACK_AB R41, R105, R118 ;  /* 0x000000766929723e */ /* 0x010fe600000010ff */
[----:B------:R-:W-:Y:S02]  /*1b180*/  F2FP.BF16.PACK_AB R42, R140, R124 ;  /* 0x0000007c8c2a723e */ /* 0x000fe400000010ff */
[----:B-----5:R-:W-:Y:S07]  /*1b190*/  F2FP.BF16.PACK_AB R43, R115, R143 ;  /* 0x0000008f732b723e */ /* 0x020fee00000010ff */
[C---:B------:R-:W-:Y:S03]  /*1b1a0*/  HMMA.16816.F32.BF16 R4, R40.reuse, R48, R4 ;  /* 0x000000302804723c */ /* 0x040fe60000041804 */
[--C-:B-1----:R-:W-:Y:S01]  /*1b1b0*/  FFMA.FTZ R44, R188, c[0x0][0x23c], -R39.reuse ;  /* 0x00008f00bc2c7a23 */ /* 0x102fe20000010827 */
[----:B------:R-:W-:Y:S03]  /*1b1c0*/  MOV R188, R142 ;  /* 0x0000008e00bc7202 */ /* 0x000fe60000000f00 */
[--C-:B------:R-:W-:Y:S01]  /*1b1d0*/  FFMA.FTZ R48, R189, c[0x0][0x23c], -R39.reuse ;  /* 0x00008f00bd307a23 */ /* 0x100fe20000010827 */
[C---:B------:R-:W-:Y:S01]  /*1b1e0*/  HMMA.16816.F32.BF16 R8, R40.reuse, R50, R8 ;  /* 0x000000322808723c */ /* 0x040fe20000041808 */
[----:B------:R1:W-:Y:S03]  /*1b1f0*/  MUFU.EX2 R187, R44 ;  /* 0x0000002c00bb7308 */ /* 0x0003e60000000800 */
[----:B------:R-:W-:Y:S04]  /*1b200*/  MOV R189, R114 ;  /* 0x0000007200bd7202 */ /* 0x000fe80000000f00 */
[C---:B------:R-:W-:Y:S03]  /*1b210*/  HMMA.16816.F32.BF16 R12, R40.reuse, R52, R12 ;  /* 0x00000034280c723c */ /* 0x040fe6000004180c */
[----:B------:R3:W4:Y:S04]  /*1b220*/  MUFU.EX2 R186, R48 ;  /* 0x0000003000ba7308 */ /* 0x0007280000000800 */
[--C-:B------:R-:W-:Y:S01]  /*1b230*/  FFMA.FTZ R52, R192, c[0x0][0x23c], -R39.reuse ;  /* 0x00008f00c0347a23 */ /* 0x100fe20000010827 */
[C---:B------:R-:W-:Y:S04]  /*1b240*/  HMMA.16816.F32.BF16 R16, R40.reuse, R54, R16 ;  /* 0x000000362810723c */ /* 0x040fe80000041810 */
[----:B------:R-:W-:Y:S01]  /*1b250*/  MOV R192, R128 ;  /* 0x0000008000c07202 */ /* 0x000fe20000000f00 */
[----:B------:R5:W-:Y:S03]  /*1b260*/  MUFU.EX2 R183, R52 ;  /* 0x0000003400b77308 */ /* 0x000be60000000800 */
[C---:B------:R-:W-:Y:S01]  /*1b270*/  HMMA.16816.F32.BF16 R20, R40.reuse, R56, R20 ;  /* 0x000000382814723c */ /* 0x040fe20000041814 */
[----:B-1----:R-:W1:Y:S06]  /*1b280*/  LDSM.16.MT88.4 R44, [R225+0xa800] ;  /* 0x00a80000e12c783b */ /* 0x002e6c0000004200 */
[--C-:B------:R-:W-:Y:S01]  /*1b290*/  FFMA.FTZ R56, R194, c[0x0][0x23c], -R60.reuse ;  /* 0x00008f00c2387a23 */ /* 0x100fe2000001083c */
[C---:B------:R-:W-:Y:S03]  /*1b2a0*/  HMMA.16816.F32.BF16 R24, R40.reuse, R58, R24 ;  /* 0x0000003a2818723c */ /* 0x040fe60000041818 */
[----:B------:R2:W-:Y:S01]  /*1b2b0*/  MUFU.EX2 R179, R56 ;  /* 0x0000003800b37308 */ /* 0x0005e20000000800 */
[--C-:B---3--:R-:W-:Y:S01]  /*1b2c0*/  FFMA.FTZ R48, R190, c[0x0][0x23c], -R60.reuse ;  /* 0x00008f00be307a23 */ /* 0x108fe2000001083c */
[----:B------:R-:W-:Y:S02]  /*1b2d0*/  MOV R190, R125 ;  /* 0x0000007d00be7202 */ /* 0x000fe40000000f00 */
[----:B------:R-:W-:Y:S06]  /*1b2e0*/  MOV R194, R115 ;  /* 0x0000007300c27202 */ /* 0x000fec0000000f00 */
[----:B------:R3:W-:Y:S01]  /*1b2f0*/  MUFU.EX2 R185, R48 ;  /* 0x0000003000b97308 */ /* 0x0007e20000000800 */
[--C-:B-----5:R-:W-:Y:S01]  /*1b300*/  FFMA.FTZ R52, R193, c[0x0][0x23c], -R39.reuse ;  /* 0x00008f00c1347a23 */ /* 0x120fe20000010827 */
[----:B------:R-:W-:Y:S08]  /*1b310*/  MOV R193, R116 ;  /* 0x0000007400c17202 */ /* 0x000ff00000000f00 */
[----:B------:R5:W-:Y:S01]  /*1b320*/  MUFU.EX2 R182, R52 ;  /* 0x0000003400b67308 */ /* 0x000be20000000800 */
[--C-:B--2---:R-:W-:Y:S01]  /*1b330*/  FFMA.FTZ R56, R196, c[0x0][0x23c], -R39.reuse ;  /* 0x00008f00c4387a23 */ /* 0x104fe20000010827 */
[----:B------:R-:W-:Y:S08]  /*1b340*/  MOV R196, R140 ;  /* 0x0000008c00c47202 */ /* 0x000ff00000000f00 */
[----:B------:R2:W-:Y:S01]  /*1b350*/  MUFU.EX2 R180, R56 ;  /* 0x0000003800b47308 */ /* 0x0005e20000000800 */
[C---:B-1----:R-:W-:Y:S03]  /*1b360*/  HMMA.16816.F32.BF16 R28, R40.reuse, R44, R28 ;  /* 0x0000002c281c723c */ /* 0x042fe6000004181c */
[--C-:B---3--:R-:W-:Y:S01]  /*1b370*/  FFMA.FTZ R48, R191, c[0x0][0x23c], -R60.reuse ;  /* 0x00008f00bf307a23 */ /* 0x108fe2000001083c */
[----:B------:R-:W-:Y:S03]  /*1b380*/  MOV R191, R141 ;  /* 0x0000008d00bf7202 */ /* 0x000fe60000000f00 */
[--C-:B------:R-:W-:Y:S01]  /*1b390*/  FFMA.FTZ R44, R195, c[0x0][0x23c], -R60.reuse ;  /* 0x00008f00c32c7a23 */ /* 0x100fe2000001083c */
[----:B------:R-:W-:Y:S01]  /*1b3a0*/  HMMA.16816.F32.BF16 R32, R40, R46, R32 ;  /* 0x0000002e2820723c */ /* 0x000fe20000041820 */
[----:B------:R1:W3:Y:S03]  /*1b3b0*/  MUFU.EX2 R184, R48 ;  /* 0x0000003000b87308 */ /* 0x0002e60000000800 */
[----:B------:R-:W-:Y:S01]  /*1b3c0*/  MOV R195, R138 ;  /* 0x0000008a00c37202 */ /* 0x000fe20000000f00 */
[----:B-----5:R-:W-:Y:S01]  /*1b3d0*/  LDSM.16.MT88.4 R52, [R226+0xb000] ;  /* 0x00b00000e234783b */ /* 0x020fe20000004200 */
[----:B------:R-:W-:Y:S02]  /*1b3e0*/  MOV R138, R177 ;  /* 0x000000b1008a7202 */ /* 0x000fe40000000f00 */
[----:B------:R-:W-:Y:S03]  /*1b3f0*/  F2FP.BF16.PACK_AB R40, R247, R195 ;  /* 0x000000c3f728723e */ /* 0x000fe600000010ff */
[----:B------:R5:W5:Y:S01]  /*1b400*/  MUFU.EX2 R181, R44 ;  /* 0x0000002c00b57308 */ /* 0x000b620000000800 */
[----:B------:R-:W-:Y:S02]  /*1b410*/  F2FP.BF16.PACK_AB R41, R219, R246 ;  /* 0x000000f6db29723e */ /* 0x000fe400000010ff */
[----:B----4-:R-:W-:Y:S01]  /*1b420*/  F2FP.BF16.PACK_AB R42, R186, R187 ;  /* 0x000000bbba2a723e */ /* 0x010fe200000010ff */
[----:B--2---:R-:W-:Y:S08]  /*1b430*/  LDSM.16.MT88.4 R56, [R225+0xb000] ;  /* 0x00b00000e138783b */ /* 0x004ff00000004200 */
[----:B-1----:R-:W1:Y:S01]  /*1b440*/  LDSM.16.MT88.4 R48, [R135+0xb000] ;  /* 0x00b000008730783b */ /* 0x002e620000004200 */
[----:B---3--:R-:W-:Y:S07]  /*1b450*/  F2FP.BF16.PACK_AB R43, R184, R185 ;  /* 0x000000b9b82b723e */ /* 0x008fee00000010ff */
[----:B-----5:R-:W2:Y:S01]  /*1b460*/  LDSM.16.MT88.4 R44, [R224+0xb000] ;  /* 0x00b00000e02c783b */ /* 0x020ea20000004200 */
[C---:B-1----:R-:W-:Y:S07]  /*1b470*/  HMMA.16816.F32.BF16 R4, R40.reuse, R48, R4 ;  /* 0x000000302804723c */ /* 0x042fee0000041804 */
[--C-:B------:R-:W-:Y:S01]  /*1b480*/  FFMA.FTZ R48, R197, c[0x0][0x23c], -R39.reuse ;  /* 0x00008f00c5307a23 */ /* 0x100fe20000010827 */
[C---:B------:R-:W-:Y:S03]  /*1b490*/  HMMA.16816.F32.BF16 R8, R40.reuse, R50, R8 ;  /* 0x000000322808723c */ /* 0x040fe60000041808 */
[----:B------:R1:W3:Y:S01]  /*1b4a0*/  MUFU.EX2 R178, R48 ;  /* 0x0000003000b27308 */ /* 0x0002e20000000800 */
[----:B------:R-:W-:Y:S04]  /*1b4b0*/  MOV R197, R143 ;  /* 0x0000008f00c57202 */ /* 0x000fe80000000f00 */
[C---:B------:R-:W-:Y:S07]  /*1b4c0*/  HMMA.16816.F32.BF16 R12, R40.reuse, R52, R12 ;  /* 0x00000034280c723c */ /* 0x040fee000004180c */
[--C-:B------:R-:W-:Y:S01]  /*1b4d0*/  FFMA.FTZ R52, R200, c[0x0][0x23c], -R60.reuse ;  /* 0x00008f00c8347a23 */ /* 0x100fe2000001083c */
[C---:B------:R-:W-:Y:S03]  /*1b4e0*/  HMMA.16816.F32.BF16 R16, R40.reuse, R54, R16 ;  /* 0x000000362810723c */ /* 0x040fe60000041810 */
[----:B------:R4:W-:Y:S01]  /*1b4f0*/  MUFU.EX2 R174, R52 ;  /* 0x0000003400ae7308 */ /* 0x0009e20000000800 */
[----:B------:R-:W-:Y:S04]  /*1b500*/  MOV R200, R104 ;  /* 0x0000006800c87202 */ /* 0x000fe80000000f00 */
[C---:B--2---:R-:W-:Y:S04]  /*1b510*/  HMMA.16816.F32.BF16 R20, R40.reuse, R44, R20 ;  /* 0x0000002c2814723c */ /* 0x044fe80000041814 */
[--C-:B-1----:R-:W-:Y:S01]  /*1b520*/  FFMA.FTZ R48, R198, c[0x0][0x23c], -R60.reuse ;  /* 0x00008f00c6307a23 */ /* 0x102fe2000001083c */
[----:B------:R-:W-:Y:S02]  /*1b530*/  MOV R198, R124 ;  /* 0x0000007c00c67202 */ /* 0x000fe40000000f00 */
[--C-:B------:R-:W-:Y:S01]  /*1b540*/  FFMA.FTZ R44, R201, c[0x0][0x23c], -R39.reuse ;  /* 0x00008f00c92c7a23 */ /* 0x100fe20000010827 */
[----:B------:R1:W2:Y:S01]  /*1b550*/  MUFU.EX2 R176, R48 ;  /* 0x0000003000b07308 */ /* 0x0002a20000000800 */
[C---:B------:R-:W-:Y:S03]  /*1b560*/  HMMA.16816.F32.BF16 R24, R40.reuse, R46, R24 ;  /* 0x0000002e2818723c */ /* 0x040fe60000041818 */
[----:B------:R-:W-:Y:S05]  /*1b570*/  MOV R201, R107 ;  /* 0x0000006b00c97202 */ /* 0x000fea0000000f00 */
[C---:B------:R-:W-:Y:S01]  /*1b580*/  HMMA.16816.F32.BF16 R28, R40.reuse, R56, R28 ;  /* 0x00000038281c723c */ /* 0x040fe2000004181c */
[----:B------:R5:W-:Y:S03]  /*1b590*/  MUFU.EX2 R175, R44 ;  /* 0x0000002c00af7308 */ /* 0x000be60000000800 */
[--C-:B----4-:R-:W-:Y:S01]  /*1b5a0*/  FFMA.FTZ R52, R199, c[0x0][0x23c], -R39.reuse ;  /* 0x00008f00c7347a23 */ /* 0x110fe20000010827 */
[----:B------:R-:W-:Y:S02]  /*1b5b0*/  MOV R199, R105 ;  /* 0x0000006900c77202 */ /* 0x000fe40000000f00 */
[--C-:B------:R-:W-:Y:S01]  /*1b5c0*/  FFMA.FTZ R56, R203, c[0x0][0x23c], -R60.reuse ;  /* 0x00008f00cb387a23 */ /* 0x100fe2000001083c */
[----:B------:R-:W-:Y:S03]  /*1b5d0*/  HMMA.16816.F32.BF16 R32, R40, R58, R32 ;  /* 0x0000003a2820723c */ /* 0x000fe60000041820 */
[----:B------:R4:W4:Y:S01]  /*1b5e0*/  MUFU.EX2 R177, R52 ;  /* 0x0000003400b17308 */ /* 0x0009220000000800 */
[----:B------:R-:W-:Y:S01]  /*1b5f0*/  MOV R203, R121 ;  /* 0x0000007900cb7202 */ /* 0x000fe20000000f00 */
[----:B-1----:R-:W1:Y:S02]  /*1b600*/  LDSM.16.MT88.4 R48, [R135+0xb800] ;  /* 0x00b800008730783b */ /* 0x002e640000004200 */
[----:B------:R-:W-:Y:S02]  /*1b610*/  F2FP.BF16.PACK_AB R40, R182, R183 ;  /* 0x000000b7b628723e */ /* 0x000fe400000010ff */
[----:B------:R-:W-:Y:S04]  /*1b620*/  F2FP.BF16.PACK_AB R41, R179, R181 ;  /* 0x000000b5b329723e */ /* 0x000fe800000010ff */
[----:B------:R1:W-:Y:S01]  /*1b630*/  MUFU.EX2 R172, R56 ;  /* 0x0000003800ac7308 */ /* 0x0003e20000000800 */
[----:B---3--:R-:W-:Y:S02]  /*1b640*/  F2FP.BF16.PACK_AB R42, R178, R180 ;  /* 0x000000b4b22a723e */ /* 0x008fe400000010ff */
[----:B--2---:R-:W-:Y:S01]  /*1b650*/  F2FP.BF16.PACK_AB R43, R174, R176 ;  /* 0x000000b0ae2b723e */ /* 0x004fe200000010ff */
[--C-:B-----5:R-:W-:Y:S01]  /*1b660*/  FFMA.FTZ R44, R202, c[0x0][0x23c], -R60.reuse ;  /* 0x00008f00ca2c7a23 */ /* 0x120fe2000001083c */
[----:B------:R-:W-:Y:S05]  /*1b670*/  MOV R202, R118 ;  /* 0x0000007600ca7202 */ /* 0x000fea0000000f00 */
[----:B------:R2:W3:Y:S01]  /*1b680*/  MUFU.EX2 R173, R44 ;  /* 0x0000002c00ad7308 */ /* 0x0004e20000000800 */
[----:B----4-:R-:W4:Y:S01]  /*1b690*/  LDSM.16.MT88.4 R52, [R226+0xb800] ;  /* 0x00b80000e234783b */ /* 0x010f220000004200 */
[--C-:B-1----:R-:W-:Y:S01]  /*1b6a0*/  FFMA.FTZ R56, R204, c[0x0][0x23c], -R39.reuse ;  /* 0x00008f00cc387a23 */ /* 0x102fe20000010827 */
[----:B------:R-:W-:Y:S07]  /*1b6b0*/  MOV R204, R130 ;  /* 0x0000008200cc7202 */ /* 0x000fee0000000f00 */
[----:B------:R1:W-:Y:S01]  /*1b6c0*/  MUFU.EX2 R171, R56 ;  /* 0x0000003800ab7308 */ /* 0x0003e20000000800 */
[C---:B------:R-:W-:Y:S01]  /*1b6d0*/  HMMA.16816.F32.BF16 R4, R40.reuse, R48, R4 ;  /* 0x000000302804723c */ /* 0x040fe20000041804 */
[----:B--2---:R-:W2:Y:S06]  /*1b6e0*/  LDSM.16.MT88.4 R44, [R224+0xb800] ;  /* 0x00b80000e02c783b */ /* 0x004eac0000004200 */
[--C-:B------:R-:W-:Y:S01]  /*1b6f0*/  FFMA.FTZ R48, R205, c[0x0][0x23c], -R39.reuse ;  /* 0x00008f00cd307a23 */ /* 0x100fe20000010827 */
[C---:B------:R-:W-:Y:S03]  /*1b700*/  HMMA.16816.F32.BF16 R8, R40.reuse, R50, R8 ;  /* 0x000000322808723c */ /* 0x040fe60000041808 */
[----:B------:R5:W2:Y:S01]  /*1b710*/  MUFU.EX2 R170, R48 ;  /* 0x0000003000aa7308 */ /* 0x000aa20000000800 */
[----:B------:R-:W-:Y:S01]  /*1b720*/  MOV R205, R129 ;  /* 0x0000008100cd7202 */ /* 0x000fe20000000f00 */
[----:B-1----:R-:W1:Y:S03]  /*1b730*/  LDSM.16.MT88.4 R56, [R225+0xb800] ;  /* 0x00b80000e138783b */ /* 0x002e660000004200 */
[C---:B----4-:R-:W-:Y:S07]  /*1b740*/  HMMA.16816.F32.BF16 R12, R40.reuse, R52, R12 ;  /* 0x00000034280c723c */ /* 0x050fee000004180c */
[--C-:B------:R-:W-:Y:S01]  /*1b750*/  FFMA.FTZ R52, R208, c[0x0][0x23c], -R39.reuse ;  /* 0x00008f00d0347a23 */ /* 0x100fe20000010827 */
[C---:B------:R-:W-:Y:S03]  /*1b760*/  HMMA.16816.F32.BF16 R16, R40.reuse, R54, R16 ;  /* 0x000000362810723c */ /* 0x040fe60000041810 */
[----:B------:R4:W-:Y:S01]  /*1b770*/  MUFU.EX2 R167, R52 ;  /* 0x0000003400a77308 */ /* 0x0009e20000000800 */
[----:B------:R-:W-:Y:S01]  /*1b780*/  MOV R208, R139 ;  /* 0x0000008b00d07202 */ /* 0x000fe20000000f00 */
[--C-:B-----5:R-:W-:Y:S01]  /*1b790*/  FFMA.FTZ R48, R206, c[0x0][0x23c], -R60.reuse ;  /* 0x00008f00ce307a23 */ /* 0x120fe2000001083c */
[----:B------:R-:W-:Y:S07]  /*1b7a0*/  MOV R206, R136 ;  /* 0x0000008800ce7202 */ /* 0x000fee0000000f00 */
[----:B------:R5:W-:Y:S01]  /*1b7b0*/  MUFU.EX2 R168, R48 ;  /* 0x0000003000a87308 */ /* 0x000be20000000800 */
[C---:B--2---:R-:W-:Y:S07]  /*1b7c0*/  HMMA.16816.F32.BF16 R20, R40.reuse, R44, R20 ;  /* 0x0000002c2814723c */ /* 0x044fee0000041814 */
[--C-:B------:R-:W-:Y:S01]  /*1b7d0*/  FFMA.FTZ R44, R209, c[0x0][0x23c], -R39.reuse ;  /* 0x00008f00d12c7a23 */ /* 0x100fe20000010827 */
[C---:B------:R-:W-:Y:S03]  /*1b7e0*/  HMMA.16816.F32.BF16 R24, R40.reuse, R46, R24 ;  /* 0x0000002e2818723c */ /* 0x040fe60000041818 */
[----:B------:R2:W-:Y:S01]  /*1b7f0*/  MUFU.EX2 R166, R44 ;  /* 0x0000002c00a67308 */ /* 0x0005e20000000800 */
[----:B------:R-:W-:Y:S01]  /*1b800*/  MOV R209, R123 ;  /* 0x0000007b00d17202 */ /* 0x000fe20000000f00 */
[----:B----4-:R-:W-:Y:S03]  /*1b810*/  LDSM.16.MT88.4 R52, [R226+0xc000] ;  /* 0x00c00000e234783b */ /* 0x010fe60000004200 */
[C---:B-1----:R-:W-:Y:S04]  /*1b820*/  HMMA.16816.F32.BF16 R28, R40.reuse, R56, R28 ;  /* 0x00000038281c723c */ /* 0x042fe8000004181c */
[--C-:B-----5:R-:W-:Y:S04]  /*1b830*/  FFMA.FTZ R48, R207, c[0x0][0x23c], -R60.reuse ;  /* 0x00008f00cf307a23 */ /* 0x120fe8000001083c */
[----:B------:R-:W-:Y:S01]  /*1b840*/  HMMA.16816.F32.BF16 R32, R40, R58, R32 ;  /* 0x0000003a2820723c */ /* 0x000fe20000041820 */
[----:B------:R1:W4:Y:S03]  /*1b850*/  MUFU.EX2 R169, R48 ;  /* 0x0000003000a97308 */ /* 0x0003260000000800 */
[--C-:B------:R-:W-:Y:S01]  /*1b860*/  FFMA.FTZ R56, R212, c[0x0][0x23c], -R39.reuse ;  /* 0x00008f00d4387a23 */ /* 0x100fe20000010827 */
[----:B------:R-:W-:Y:S02]  /*1b870*/  MOV R212, R138 ;  /* 0x0000008a00d47202 */ /* 0x000fe40000000f00 */
[----:B------:R-:W-:Y:S02]  /*1b880*/  F2FP.BF16.PACK_AB R40, R175, R177 ;  /* 0x000000b1af28723e */ /* 0x000fe400000010ff */
[----:B---3--:R-:W-:Y:S03]  /*1b890*/  F2FP.BF16.PACK_AB R41, R172, R173 ;  /* 0x000000adac29723e */ /* 0x008fe600000010ff */
[--C-:B--2---:R-:W-:Y:S01]  /*1b8a0*/  FFMA.FTZ R44, R210, c[0x0][0x23c], -R60.reuse ;  /* 0x00008f00d22c7a23 */ /* 0x104fe2000001083c */
[----:B------:R2:W-:Y:S01]  /*1b8b0*/  MUFU.EX2 R163, R56 ;  /* 0x0000003800a37308 */ /* 0x0005e20000000800 */
[----:B------:R-:W-:Y:S02]  /*1b8c0*/  F2FP.BF16.PACK_AB R42, R170, R171 ;  /* 0x000000abaa2a723e */ /* 0x000fe400000010ff */
[----:B------:R-:W-:Y:S02]  /*1b8d0*/  MOV R210, R144 ;  /* 0x0000009000d27202 */ /* 0x000fe40000000f00 */
[----:B------:R-:W-:Y:S05]  /*1b8e0*/  MOV R207, R137 ;  /* 0x0000008900cf7202 */ /* 0x000fea0000000f00 */
[----:B------:R3:W-:Y:S01]  /*1b8f0*/  MUFU.EX2 R165, R44 ;  /* 0x0000002c00a57308 */ /* 0x0007e20000000800 */
[----:B-1----:R-:W1:Y:S01]  /*1b900*/  LDSM.16.MT88.4 R48, [R135+0xc000] ;  /* 0x00c000008730783b */ /* 0x002e620000004200 */
[----:B----4-:R-:W-:Y:S07]  /*1b910*/  F2FP.BF16.PACK_AB R43, R169, R168 ;  /* 0x000000a8a92b723e */ /* 0x010fee00000010ff */
[----:B--2---:R-:W-:Y:S01]  /*1b920*/  LDSM.16.MT88.4 R56, [R225+0xc000] ;  /* 0x00c00000e138783b */ /* 0x004fe20000004200 */
[--C-:B---3--:R-:W-:Y:S01]  /*1b930*/  FFMA.FTZ R44, R211, c[0x0][0x23c], -R60.reuse ;  /* 0x00008f00d32c7a23 */ /* 0x108fe2000001083c */
[----:B------:R-:W-:Y:S03]  /*1b940*/  MOV R211, R132 ;  /* 0x0000008400d37202 */ /* 0x000fe60000000f00 */
[----:B------:R2:W3:Y:S01]  /*1b950*/  MUFU.EX2 R164, R44 ;  /* 0x0000002c00a47308 */ /* 0x0004e20000000800 */
[C---:B-1----:R-:W-:Y:S07]  /*1b960*/  HMMA.16816.F32.BF16 R4, R40.reuse, R48, R4 ;  /* 0x000000302804723c */ /* 0x042fee0000041804 */
[--C-:B------:R-:W-:Y:S01]  /*1b970*/  FFMA.FTZ R48, R213, c[0x0][0x23c], -R39.reuse ;  /* 0x00008f00d5307a23 */ /* 0x100fe20000010827 */
[----:B--2---:R-:W1:Y:S01]  /*1b980*/  LDSM.16.MT88.4 R44, [R224+0xc000] ;  /* 0x00c00000e02c783b */ /* 0x004e620000004200 */
[C---:B------:R-:W-:Y:S02]  /*1b990*/  HMMA.16816.F32.BF16 R8, R40.reuse, R50, R8 ;  /* 0x000000322808723c */ /* 0x040fe40000041808 */
[----:B------:R2:W4:Y:S01]  /*1b9a0*/  MUFU.EX2 R162, R48 ;  /* 0x0000003000a27308 */ /* 0x0005220000000800 */
[----:B------:R-:W-:Y:S05]  /*1b9b0*/  MOV R213, R131 ;  /* 0x0000008300d57202 */ /* 0x000fea0000000f00 */
[C---:B------:R-:W-:Y:S07]  /*1b9c0*/  HMMA.16816.F32.BF16 R12, R40.reuse, R52, R12 ;  /* 0x00000034280c723c */ /* 0x040fee000004180c */
[--C-:B------:R-:W-:Y:S01]  /*1b9d0*/  FFMA.FTZ R52, R220, c[0x0][0x23c], -R39.reuse ;  /* 0x00008f00dc347a23 */ /* 0x100fe20000010827 */
[C---:B------:R-:W-:Y:S03]  /*1b9e0*/  HMMA.16816.F32.BF16 R16, R40.reuse, R54, R16 ;  /* 0x000000362810723c */ /* 0x040fe60000041810 */
[----:B------:R5:W-:Y:S01]  /*1b9f0*/  MUFU.EX2 R159, R52 ;  /* 0x00000034009f7308 */ /* 0x000be20000000800 */
[--C-:B--2---:R-:W-:Y:S01]  /*1ba00*/  FFMA.FTZ R48, R214, c[0x0][0x23c], -R60.reuse ;  /* 0x00008f00d6307a23 */ /* 0x104fe2000001083c */
[----:B------:R-:W-:Y:S08]  /*1ba10*/  MOV R214, R133 ;  /* 0x0000008500d67202 */ /* 0x000ff00000000f00 */
[----:B------:R2:W-:Y:S01]  /*1ba20*/  MUFU.EX2 R161, R48 ;  /* 0x0000003000a17308 */ /* 0x0005e20000000800 */
[C---:B-1----:R-:W-:Y:S03]  /*1ba30*/  HMMA.16816.F32.BF16 R20, R40.reuse, R44, R20 ;  /* 0x0000002c2814723c */ /* 0x042fe60000041814 */
[--C-:B-----5:R-:W-:Y:S04]  /*1ba40*/  FFMA.FTZ R52, R223, c[0x0][0x23c], -R60.reuse ;  /* 0x00008f00df347a23 */ /* 0x120fe8000001083c */
[--C-:B------:R-:W-:Y:S02]  /*1ba50*/  FFMA.FTZ R44, R221, c[0x0][0x23c], -R39.reuse ;  /* 0x00008f00dd2c7a23 */ /* 0x100fe40000010827 */
[----:B------:R1:W-:Y:S01]  /*1ba60*/  MUFU.EX2 R157, R52 ;  /* 0x00000034009d7308 */ /* 0x0003e20000000800 */
[C---:B------:R-:W-:Y:S03]  /*1ba70*/  HMMA.16816.F32.BF16 R24, R40.reuse, R46, R24 ;  /* 0x0000002e2818723c */ /* 0x040fe60000041818 */
[--C-:B--2---:R-:W-:Y:S06]  /*1ba80*/  FFMA.FTZ R48, R215, c[0x0][0x23c], -R60.reuse ;  /* 0x00008f00d7307a23 */ /* 0x104fec000001083c */
[----:B------:R2:W-:Y:S01]  /*1ba90*/  MUFU.EX2 R158, R44 ;  /* 0x0000002c009e7308 */ /* 0x0005e20000000800 */
[C---:B------:R-:W-:Y:S03]  /*1baa0*/  HMMA.16816.F32.BF16 R28, R40.reuse, R56, R28 ;  /* 0x00000038281c723c */ /* 0x040fe6000004181c */
[----:B------:R-:W-:Y:S04]  /*1bab0*/  MOV R215, R99 ;  /* 0x0000006300d77202 */ /* 0x000fe80000000f00 */
[--C-:B------:R-:W-:Y:S01]  /*1bac0*/  FFMA.FTZ R56, R222, c[0x0][0x23c], -R60.reuse ;  /* 0x00008f00de387a23 */ /* 0x100fe2000001083c */
[----:B------:R-:W-:Y:S01]  /*1bad0*/  HMMA.16816.F32.BF16 R32, R40, R58, R32 ;  /* 0x0000003a2820723c */ /* 0x000fe20000041820 */
[----:B------:R5:W5:Y:S01]  /*1bae0*/  MUFU.EX2 R160, R48 ;  /* 0x0000003000a07308 */ /* 0x000b620000000800 */
[----:B-1----:R-:W-:Y:S05]  /*1baf0*/  LDSM.16.MT88.4 R52, [R224+0xc800] ;  /* 0x00c80000e034783b */ /* 0x002fea0000004200 */
[----:B------:R-:W-:Y:S02]  /*1bb00*/  F2FP.BF16.PACK_AB R40, R166, R167 ;  /* 0x000000a7a628723e */ /* 0x000fe400000010ff */
[----:B---3--:R-:W-:Y:S02]  /*1bb10*/  F2FP.BF16.PACK_AB R41, R164, R165 ;  /* 0x000000a5a429723e */ /* 0x008fe400000010ff */
[----:B------:R1:W3:Y:S01]  /*1bb20*/  MUFU.EX2 R156, R56 ;  /* 0x00000038009c7308 */ /* 0x0002e20000000800 */
[----:B----4-:R-:W-:Y:S01]  /*1bb30*/  F2FP.BF16.PACK_AB R42, R162, R163 ;  /* 0x000000a3a22a723e */ /* 0x010fe200000010ff */
[----:B--2---:R-:W-:Y:S08]  /*1bb40*/  LDSM.16.MT88.4 R44, [R226+0xc800] ;  /* 0x00c80000e22c783b */ /* 0x004ff00000004200 */
[----:B-----5:R-:W2:Y:S01]  /*1bb50*/  LDSM.16.MT88.4 R48, [R135+0xc800] ;  /* 0x00c800008730783b */ /* 0x020ea20000004200 */
[----:B------:R-:W-:Y:S01]  /*1bb60*/  F2FP.BF16.PACK_AB R43, R160, R161 ;  /* 0x000000a1a02b723e */ /* 0x000fe200000010ff */
[--C-:B-1----:R-:W-:Y:S04]  /*1bb70*/  FFMA.FTZ R56, R245, c[0x0][0x23c], -R39.reuse ;  /* 0x00008f00f5387a23 */ /* 0x102fe80000010827 */
[----:B------:R1:W-:Y:S02]  /*1bb80*/  MUFU.EX2 R155, R56 ;  /* 0x00000038009b7308 */ /* 0x0003e40000000800 */
[----:B-1----:R-:W1:Y:S01]  /*1bb90*/  LDSM.16.MT88.4 R56, [R225+0xc800] ;  /* 0x00c80000e138783b */ /* 0x002e620000004200 */
[C---:B--2---:R-:W-:Y:S07]  /*1bba0*/  HMMA.16816.F32.BF16 R4, R40.reuse, R48, R4 ;  /* 0x000000302804723c */ /* 0x044fee0000041804 */
[--C-:B------:R-:W-:Y:S01]  /*1bbb0*/  FFMA.FTZ R48, R248, c[0x0][0x23c], -R39.reuse ;  /* 0x00008f00f8307a23 */ /* 0x100fe20000010827 */
[C---:B------:R-:W-:Y:S03]  /*1bbc0*/  HMMA.16816.F32.BF16 R8, R40.reuse, R50, R8 ;  /* 0x000000322808723c */ /* 0x040fe60000041808 */
[----:B------:R2:W4:Y:S05]  /*1bbd0*/  MUFU.EX2 R154, R48 ;  /* 0x00000030009a7308 */ /* 0x00052a0000000800 */
[C---:B------:R-:W-:Y:S07]  /*1bbe0*/  HMMA.16816.F32.BF16 R12, R40.reuse, R44, R12 ;  /* 0x0000002c280c723c */ /* 0x040fee000004180c */
[--C-:B------:R-:W-:Y:S01]  /*1bbf0*/  FFMA.FTZ R44, R251, c[0x0][0x23c], -R60.reuse ;  /* 0x00008f00fb2c7a23 */ /* 0x100fe2000001083c */
[C---:B------:R-:W-:Y:S03]  /*1bc00*/  HMMA.16816.F32.BF16 R16, R40.reuse, R46, R16 ;  /* 0x0000002e2810723c */ /* 0x040fe60000041810 */
[----:B------:R5:W-:Y:S05]  /*1bc10*/  MUFU.EX2 R152, R44 ;  /* 0x0000002c00987308 */ /* 0x000bea0000000800 */
[C---:B------:R-:W-:Y:S04]  /*1bc20*/  HMMA.16816.F32.BF16 R20, R40.reuse, R52, R20 ;  /* 0x000000342814723c */ /* 0x040fe80000041814 */
[--C-:B--2---:R-:W-:Y:S03]  /*1bc30*/  FFMA.FTZ R48, R249, c[0x0][0x23c], -R60.reuse ;  /* 0x00008f00f9307a23 */ /* 0x104fe6000001083c */
[--C-:B------:R-:W-:Y:S01]  /*1bc40*/  FFMA.FTZ R52, R252, c[0x0][0x23c], -R39.reuse ;  /* 0x00008f00fc347a23 */ /* 0x100fe20000010827 */
[----:B------:R2:W2:Y:S01]  /*1bc50*/  MUFU.EX2 R153, R48 ;  /* 0x0000003000997308 */ /* 0x0004a20000000800 */
[C---:B------:R-:W-:Y:S08]  /*1bc60*/  HMMA.16816.F32.BF16 R24, R40.reuse, R54, R24 ;  /* 0x000000362818723c */ /* 0x040ff00000041818 */
[C---:B-1----:R-:W-:Y:S01]  /*1bc70*/  HMMA.16816.F32.BF16 R28, R40.reuse, R56, R28 ;  /* 0x00000038281c723c */ /* 0x042fe2000004181c */
[----:B------:R1:W-:Y:S03]  /*1bc80*/  MUFU.EX2 R151, R52 ;  /* 0x0000003400977308 */ /* 0x0003e60000000800 */
[--C-:B-----5:R-:W-:Y:S03]  /*1bc90*/  FFMA.FTZ R44, R250, c[0x0][0x23c], -R39.reuse ;  /* 0x00008f00fa2c7a23 */ /* 0x120fe60000010827 */
[--C-:B------:R-:W-:Y:S01]  /*1bca0*/  FFMA.FTZ R56, R63, c[0x0][0x23c], -R60.reuse ;  /* 0x00008f003f387a23 */ /* 0x100fe2000001083c */
[----:B------:R-:W-:Y:S03]  /*1bcb0*/  HMMA.16816.F32.BF16 R32, R40, R58, R32 ;  /* 0x0000003a2820723c */ /* 0x000fe60000041820 */
[----:B------:R5:W5:Y:S01]  /*1bcc0*/  MUFU.EX2 R150, R44 ;  /* 0x0000002c00967308 */ /* 0x000b620000000800 */
[----:B--2---:R-:W2:Y:S03]  /*1bcd0*/  LDSM.16.MT88.4 R48, [R135+0xd000] ;  /* 0x00d000008730783b */ /* 0x004ea60000004200 */
[----:B------:R-:W-:Y:S02]  /*1bce0*/  F2FP.BF16.PACK_AB R40, R158, R159 ;  /* 0x0000009f9e28723e */ /* 0x000fe400000010ff */
[----:B---3--:R-:W-:Y:S04]  /*1bcf0*/  F2FP.BF16.PACK_AB R41, R156, R157 ;  /* 0x0000009d9c29723e */ /* 0x008fe800000010ff */
[----:B------:R3:W-:Y:S01]  /*1bd00*/  MUFU.EX2 R146, R56 ;  /* 0x0000003800927308 */ /* 0x0007e20000000800 */
[----:B----4-:R-:W-:Y:S02]  /*1bd10*/  F2FP.BF16.PACK_AB R42, R154, R155 ;  /* 0x0000009b9a2a723e */ /* 0x010fe400000010ff */
[----:B------:R-:W-:Y:S01]  /*1bd20*/  F2FP.BF16.PACK_AB R43, R152, R153 ;  /* 0x00000099982b723e */ /* 0x000fe200000010ff */
[--C-:B-1----:R-:W-:Y:S06]  /*1bd30*/  FFMA.FTZ R52, R145, c[0x0][0x23c], -R60.reuse ;  /* 0x00008f0091347a23 */ /* 0x102fec000001083c */
[----:B------:R1:W4:Y:S01]  /*1bd40*/  MUFU.EX2 R149, R52 ;  /* 0x0000003400957308 */ /* 0x0003220000000800 */
[----:B-----5:R-:W5:Y:S01]  /*1bd50*/  LDSM.16.MT88.4 R44, [R226+0xd000] ;  /* 0x00d00000e22c783b */ /* 0x020f620000004200 */
[--C-:B---3--:R-:W-:Y:S07]  /*1bd60*/  FFMA.FTZ R56, R64, c[0x0][0x23c], -R39.reuse ;  /* 0x00008f0040387a23 */ /* 0x108fee0000010827 */
[----:B------:R-:W3:Y:S01]  /*1bd70*/  LDL.LU R64, [R1+0x4] ;  /* 0x0000040001407983 */ /* 0x000ee20000300800 */
[----:B------:R4:W-:Y:S03]  /*1bd80*/  MUFU.EX2 R147, R56 ;  /* 0x0000003800937308 */ /* 0x0009e60000000800 */
[----:B------:R-:W3:Y:S01]  /*1bd90*/  LDL.LU R63, [R1+0x10] ;  /* 0x00001000013f7983 */ /* 0x000ee20000300800 */
[C---:B--2---:R-:W-:Y:S03]  /*1bda0*/  HMMA.16816.F32.BF16 R4, R40.reuse, R48, R4 ;  /* 0x000000302804723c */ /* 0x044fe60000041804 */
[----:B-1----:R-:W1:Y:S04]  /*1bdb0*/  LDSM.16.MT88.4 R52, [R224+0xd000] ;  /* 0x00d00000e034783b */ /* 0x002e680000004200 */
[--C-:B------:R-:W-:Y:S01]  /*1bdc0*/  FFMA.FTZ R48, R65, c[0x0][0x23c], -R39.reuse ;  /* 0x00008f0041307a23 */ /* 0x100fe20000010827 */
[C---:B------:R-:W-:Y:S03]  /*1bdd0*/  HMMA.16816.F32.BF16 R8, R40.reuse, R50, R8 ;  /* 0x000000322808723c */ /* 0x040fe60000041808 */
[----:B------:R2:W1:Y:S01]  /*1bde0*/  MUFU.EX2 R148, R48 ;  /* 0x0000003000947308 */ /* 0x0004620000000800 */
[----:B----4-:R-:W4:Y:S04]  /*1bdf0*/  LDSM.16.MT88.4 R56, [R225+0xd000] ;  /* 0x00d00000e138783b */ /* 0x010f280000004200 */
[C---:B-----5:R-:W-:Y:S07]  /*1be00*/  HMMA.16816.F32.BF16 R12, R40.reuse, R44, R12 ;  /* 0x0000002c280c723c */ /* 0x060fee000004180c */
[--C-:B------:R-:W-:Y:S01]  /*1be10*/  FFMA.FTZ R44, R67, c[0x0][0x23c], -R60.reuse ;  /* 0x00008f00432c7a23 */ /* 0x100fe2000001083c */
[C---:B------:R-:W-:Y:S03]  /*1be20*/  HMMA.16816.F32.BF16 R16, R40.reuse, R46, R16 ;  /* 0x0000002e2810723c */ /* 0x040fe60000041810 */
[----:B------:R5:W-:Y:S01]  /*1be30*/  MUFU.EX2 R145, R44 ;  /* 0x0000002c00917308 */ /* 0x000be20000000800 */
[--C-:B--2---:R-:W-:Y:S09]  /*1be40*/  FFMA.FTZ R48, R66, c[0x0][0x23c], -R60.reuse ;  /* 0x00008f0042307a23 */ /* 0x104ff2000001083c */
[----:B------:R2:W2:Y:S01]  /*1be50*/  MUFU.EX2 R142, R48 ;  /* 0x00000030008e7308 */ /* 0x0004a20000000800 */
[C---:B-1----:R-:W-:Y:S07]  /*1be60*/  HMMA.16816.F32.BF16 R20, R40.reuse, R52, R20 ;  /* 0x000000342814723c */ /* 0x042fee0000041814 */
[--C-:B------:R-:W-:Y:S01]  /*1be70*/  FFMA.FTZ R52, R70, c[0x0][0x23c], -R60.reuse ;  /* 0x00008f0046347a23 */ /* 0x100fe2000001083c */
[C---:B------:R-:W-:Y:S03]  /*1be80*/  HMMA.16816.F32.BF16 R24, R40.reuse, R54, R24 ;  /* 0x000000362818723c */ /* 0x040fe60000041818 */
[----:B------:R1:W-:Y:S01]  /*1be90*/  MUFU.EX2 R141, R52 ;  /* 0x00000034008d7308 */ /* 0x0003e20000000800 */
[----:B-----5:R-:W5:Y:S04]  /*1bea0*/  LDSM.16.MT88.4 R44, [R135+0xd800] ;  /* 0x00d80000872c783b */ /* 0x020f680000004200 */
[C---:B----4-:R-:W-:Y:S04]  /*1beb0*/  HMMA.16816.F32.BF16 R28, R40.reuse, R56, R28 ;  /* 0x00000038281c723c */ /* 0x050fe8000004181c */
[--C-:B--2---:R-:W-:Y:S04]  /*1bec0*/  FFMA.FTZ R48, R68, c[0x0][0x23c], -R39.reuse ;  /* 0x00008f0044307a23 */ /* 0x104fe80000010827 */
[----:B------:R-:W-:Y:S01]  /*1bed0*/  HMMA.16816.F32.BF16 R32, R40, R58, R32 ;  /* 0x0000003a2820723c */ /* 0x000fe20000041820 */
[----:B------:R2:W-:Y:S03]  /*1bee0*/  MUFU.EX2 R144, R48 ;  /* 0x0000003000907308 */ /* 0x0005e60000000800 */
[--C-:B------:R-:W-:Y:S03]  /*1bef0*/  FFMA.FTZ R56, R72, c[0x0][0x23c], -R39.reuse ;  /* 0x00008f0048387a23 */ /* 0x100fe60000010827 */
[----:B------:R-:W-:Y:S02]  /*1bf00*/  F2FP.BF16.PACK_AB R40, R151, R150 ;  /* 0x000000969728723e */ /* 0x000fe400000010ff */
[----:B------:R-:W-:Y:S03]  /*1bf10*/  F2FP.BF16.PACK_AB R41, R146, R149 ;  /* 0x000000959229723e */ /* 0x000fe600000010ff */
[----:B------:R-:W-:Y:S01]  /*1bf20*/  F2FP.BF16.PACK_AB R42, R148, R147 ;  /* 0x00000093942a723e */ /* 0x000fe200000010ff */
[----:B------:R4:W-:Y:S01]  /*1bf30*/  MUFU.EX2 R138, R56 ;  /* 0x00000038008a7308 */ /* 0x0009e20000000800 */
[----:B------:R-:W-:Y:S01]  /*1bf40*/  F2FP.BF16.PACK_AB R43, R145, R142 ;  /* 0x0000008e912b723e */ /* 0x000fe200000010ff */
[--C-:B-1----:R-:W-:Y:S08]  /*1bf50*/  FFMA.FTZ R52, R71, c[0x0][0x23c], -R60.reuse ;  /* 0x00008f0047347a23 */ /* 0x102ff0000001083c */
[----:B------:R1:W-:Y:S01]  /*1bf60*/  MUFU.EX2 R140, R52 ;  /* 0x00000034008c7308 */ /* 0x0003e20000000800 */
[--C-:B--2---:R-:W-:Y:S01]  /*1bf70*/  FFMA.FTZ R48, R69, c[0x0][0x23c], -R39.reuse ;  /* 0x00008f0045307a23 */ /* 0x104fe20000010827 */
[C---:B-----5:R-:W-:Y:S08]  /*1bf80*/  HMMA.16816.F32.BF16 R4, R40.reuse, R44, R4 ;  /* 0x0000002c2804723c */ /* 0x060ff00000041804 */
[----:B------:R2:W5:Y:S01]  /*1bf90*/  MUFU.EX2 R143, R48 ;  /* 0x00000030008f7308 */ /* 0x0005620000000800 */
[--C-:B------:R-:W-:Y:S01]  /*1bfa0*/  FFMA.FTZ R44, R73, c[0x0][0x23c], -R39.reuse ;  /* 0x00008f00492c7a23 */ /* 0x100fe20000010827 */
[----:B----4-:R-:W-:Y:S01]  /*1bfb0*/  LDSM.16.MT88.4 R56, [R225+0xd800] ;  /* 0x00d80000e138783b */ /* 0x010fe20000004200 */
[C---:B------:R-:W-:Y:S07]  /*1bfc0*/  HMMA.16816.F32.BF16 R8, R40.reuse, R46, R8 ;  /* 0x0000002e2808723c */ /* 0x040fee0000041808 */
[----:B------:R4:W4:Y:S01]  /*1bfd0*/  MUFU.EX2 R139, R44 ;  /* 0x0000002c008b7308 */ /* 0x0009220000000800 */
[----:B-1----:R-:W-:Y:S08]  /*1bfe0*/  LDSM.16.MT88.4 R52, [R224+0xd800] ;  /* 0x00d80000e034783b */ /* 0x002ff00000004200 */
[----:B--2---:R-:W1:Y:S01]  /*1bff0*/  LDSM.16.MT88.4 R48, [R226+0xd800] ;  /* 0x00d80000e230783b */ /* 0x004e620000004200 */
[--C-:B----4-:R-:W-:Y:S04]  /*1c000*/  FFMA.FTZ R44, R74, c[0x0][0x23c], -R60.reuse ;  /* 0x00008f004a2c7a23 */ /* 0x110fe8000001083c */
[----:B------:R2:W-:Y:S02]  /*1c010*/  MUFU.EX2 R137, R44 ;  /* 0x0000002c00897308 */ /* 0x0005e40000000800 */
[--C-:B--2---:R-:W-:Y:S01]  /*1c020*/  FFMA.FTZ R44, R75, c[0x0][0x23c], -R60.reuse ;  /* 0x00008f004b2c7a23 */ /* 0x104fe2000001083c */
[C---:B-1----:R-:W-:Y:S07]  /*1c030*/  HMMA.16816.F32.BF16 R12, R40.reuse, R48, R12 ;  /* 0x00000030280c723c */ /* 0x042fee000004180c */
[----:B------:R1:W2:Y:S01]  /*1c040*/  MUFU.EX2 R136, R44 ;  /* 0x0000002c00887308 */ /* 0x0002a20000000800 */
[--C-:B------:R-:W-:Y:S01]  /*1c050*/  FFMA.FTZ R48, R76, c[0x0][0x23c], -R39.reuse ;  /* 0x00008f004c307a23 */ /* 0x100fe20000010827 */
[C---:B------:R-:W-:Y:S08]  /*1c060*/  HMMA.16816.F32.BF16 R16, R40.reuse, R50, R16 ;  /* 0x000000322810723c */ /* 0x040ff00000041810 */
[----:B------:R4:W-:Y:S01]  /*1c070*/  MUFU.EX2 R133, R48 ;  /* 0x0000003000857308 */ /* 0x0009e20000000800 */
[C---:B------:R-:W-:Y:S07]  /*1c080*/  HMMA.16816.F32.BF16 R20, R40.reuse, R52, R20 ;  /* 0x000000342814723c */ /* 0x040fee0000041814 */
[--C-:B------:R-:W-:Y:S01]  /*1c090*/  FFMA.FTZ R52, R78, c[0x0][0x23c], -R60.reuse ;  /* 0x00008f004e347a23 */ /* 0x100fe2000001083c */
[C---:B------:R-:W-:Y:S01]  /*1c0a0*/  HMMA.16816.F32.BF16 R24, R40.reuse, R54, R24 ;  /* 0x000000362818723c */ /* 0x040fe20000041818 */
[----:B-1----:R-:W1:Y:S02]  /*1c0b0*/  LDSM.16.MT88.4 R44, [R135+0xe000] ;  /* 0x00e00000872c783b */ /* 0x002e640000004200 */
[----:B------:R2:W-:Y:S05]  /*1c0c0*/  MUFU.EX2 R131, R52 ;  /* 0x0000003400837308 */ /* 0x0005ea0000000800 */
[C---:B------:R-:W-:Y:S04]  /*1c0d0*/  HMMA.16816.F32.BF16 R28, R40.reuse, R56, R28 ;  /* 0x00000038281c723c */ /* 0x040fe8000004181c */
[--C-:B----4-:R-:W-:Y:S03]  /*1c0e0*/  FFMA.FTZ R48, R77, c[0x0][0x23c], -R39.reuse ;  /* 0x00008f004d307a23 */ /* 0x110fe60000010827 */
[--C-:B------:R-:W-:Y:S01]  /*1c0f0*/  FFMA.FTZ R56, R79, c[0x0][0x23c], -R60.reuse ;  /* 0x00008f004f387a23 */ /* 0x100fe2000001083c */
[----:B------:R4:W1:Y:S01]  /*1c100*/  MUFU.EX2 R132, R48 ;  /* 0x0000003000847308 */ /* 0x0008620000000800 */
[----:B------:R-:W-:Y:S07]  /*1c110*/  HMMA.16816.F32.BF16 R32, R40, R58, R32 ;  /* 0x0000003a2820723c */ /* 0x000fee0000041820 */
[----:B-----5:R-:W-:Y:S02]  /*1c120*/  F2FP.BF16.PACK_AB R40, R143, R144 ;  /* 0x000000908f28723e */ /* 0x020fe400000010ff */
[----:B------:R5:W3:Y:S01]  /*1c130*/  MUFU.EX2 R128, R56 ;  /* 0x0000003800807308 */ /* 0x000ae20000000800 */
[----:B--2---:R-:W-:Y:S02]  /*1c140*/  LDSM.16.MT88.4 R52, [R224+0xe000] ;  /* 0x00e00000e034783b */ /* 0x004fe40000004200 */
[----:B------:R-:W-:Y:S02]  /*1c150*/  F2FP.BF16.PACK_AB R41, R140, R141 ;  /* 0x0000008d8c29723e */ /* 0x000fe400000010ff */
[----:B------:R-:W-:Y:S02]  /*1c160*/  F2FP.BF16.PACK_AB R42, R139, R138 ;  /* 0x0000008a8b2a723e */ /* 0x000fe400000010ff */
[----:B------:R-:W-:Y:S02]  /*1c170*/  F2FP.BF16.PACK_AB R43, R136, R137 ;  /* 0x00000089882b723e */ /* 0x000fe400000010ff */
[----:B----4-:R-:W2:Y:S05]  /*1c180*/  LDSM.16.MT88.4 R48, [R226+0xe000] ;  /* 0x00e00000e230783b */ /* 0x010eaa0000004200 */
[C---:B-1----:R-:W-:Y:S07]  /*1c190*/  HMMA.16816.F32.BF16 R4, R40.reuse, R44, R4 ;  /* 0x0000002c2804723c */ /* 0x042fee0000041804 */
[--C-:B------:R-:W-:Y:S01]  /*1c1a0*/  FFMA.FTZ R44, R81, c[0x0][0x23c], -R39.reuse ;  /* 0x00008f00512c7a23 */ /* 0x100fe20000010827 */
[C---:B------:R-:W-:Y:S03]  /*1c1b0*/  HMMA.16816.F32.BF16 R8, R40.reuse, R46, R8 ;  /* 0x0000002e2808723c */ /* 0x040fe60000041808 */
[----:B------:R1:W-:Y:S01]  /*1c1c0*/  MUFU.EX2 R130, R44 ;  /* 0x0000002c00827308 */ /* 0x0003e20000000800 */
[--C-:B-----5:R-:W-:Y:S09]  /*1c1d0*/  FFMA.FTZ R56, R80, c[0x0][0x23c], -R39.reuse ;  /* 0x00008f0050387a23 */ /* 0x120ff20000010827 */
[----:B------:R4:W5:Y:S01]  /*1c1e0*/  MUFU.EX2 R129, R56 ;  /* 0x0000003800817308 */ /* 0x0009620000000800 */
[--C-:B-1----:R-:W-:Y:S01]  /*1c1f0*/  FFMA.FTZ R44, R82, c[0x0][0x23c], -R60.reuse ;  /* 0x00008f00522c7a23 */ /* 0x102fe2000001083c */
[C---:B--2---:R-:W-:Y:S08]  /*1c200*/  HMMA.16816.F32.BF16 R12, R40.reuse, R48, R12 ;  /* 0x00000030280c723c */ /* 0x044ff0000004180c */
[----:B------:R1:W-:Y:S01]  /*1c210*/  MUFU.EX2 R125, R44 ;  /* 0x0000002c007d7308 */ /* 0x0003e20000000800 */
[----:B----4-:R-:W2:Y:S01]  /*1c220*/  LDSM.16.MT88.4 R56, [R225+0xe000] ;  /* 0x00e00000e138783b */ /* 0x010ea20000004200 */
[C---:B------:R-:W-:Y:S03]  /*1c230*/  HMMA.16816.F32.BF16 R16, R40.reuse, R50, R16 ;  /* 0x000000322810723c */ /* 0x040fe60000041810 */
[--C-:B------:R-:W-:Y:S05]  /*1c240*/  FFMA.FTZ R48, R83, c[0x0][0x23c], -R60.reuse ;  /* 0x00008f0053307a23 */ /* 0x100fea000001083c */
[----:B------:R4:W2:Y:S01]  /*1c250*/  MUFU.EX2 R124, R48 ;  /* 0x00000030007c7308 */ /* 0x0008a20000000800 */
[C---:B------:R-:W-:Y:S07]  /*1c260*/  HMMA.16816.F32.BF16 R20, R40.reuse, R52, R20 ;  /* 0x000000342814723c */ /* 0x040fee0000041814 */
[----:B------:R-:W-:Y:S01]  /*1c270*/  FFMA.FTZ R52, R85, c[0x0][0x23c], -R39 ;  /* 0x00008f0055347a23 */ /* 0x000fe20000010827 */
[----:B-1----:R-:W1:Y:S01]  /*1c280*/  LDSM.16.MT88.4 R44, [R135+0xe800] ;  /* 0x00e80000872c783b */ /* 0x002e620000004200 */
[C---:B------:R-:W-:Y:S02]  /*1c290*/  HMMA.16816.F32.BF16 R24, R40.reuse, R54, R24 ;  /* 0x000000362818723c */ /* 0x040fe40000041818 */
[----:B------:R5:W-:Y:S01]  /*1c2a0*/  MUFU.EX2 R121, R52 ;  /* 0x0000003400797308 */ /* 0x000be20000000800 */
[----:B---3--:R-:W-:Y:S02]  /*1c2b0*/  FFMA.FTZ R2, R2, R64, R211 ;  /* 0x0000004002027223 */ /* 0x008fe400000100d3 */
[--C-:B----4-:R-:W-:Y:S07]  /*1c2c0*/  FFMA.FTZ R48, R84, c[0x0][0x23c], -R39.reuse ;  /* 0x00008f0054307a23 */ /* 0x110fee0000010827 */
[----:B------:R3:W4:Y:S01]  /*1c2d0*/  MUFU.EX2 R123, R48 ;  /* 0x00000030007b7308 */ /* 0x0007220000000800 */
[C---:B--2---:R-:W-:Y:S03]  /*1c2e0*/  HMMA.16816.F32.BF16 R28, R40.reuse, R56, R28 ;  /* 0x00000038281c723c */ /* 0x044fe6000004181c */
[--C-:B-----5:R-:W-:Y:S04]  /*1c2f0*/  FFMA.FTZ R52, R86, c[0x0][0x23c], -R60.reuse ;  /* 0x00008f0056347a23 */ /* 0x120fe8000001083c */
[--C-:B------:R-:W-:Y:S01]  /*1c300*/  FFMA.FTZ R56, R87, c[0x0][0x23c], -R60.reuse ;  /* 0x00008f0057387a23 */ /* 0x100fe2000001083c */
[----:B------:R-:W-:Y:S01]  /*1c310*/  HMMA.16816.F32.BF16 R32, R40, R58, R32 ;  /* 0x0000003a2820723c */ /* 0x000fe20000041820 */
[----:B------:R2:W-:Y:S06]  /*1c320*/  MUFU.EX2 R118, R52 ;  /* 0x0000003400767308 */ /* 0x0005ec0000000800 */
[----:B------:R-:W-:Y:S02]  /*1c330*/  F2FP.BF16.PACK_AB R40, R132, R133 ;  /* 0x000000858428723e */ /* 0x000fe400000010ff */
[----:B------:R-:W-:Y:S02]  /*1c340*/  F2FP.BF16.PACK_AB R41, R128, R131 ;  /* 0x000000838029723e */ /* 0x000fe400000010ff */
[----:B------:R5:W4:Y:S01]  /*1c350*/  MUFU.EX2 R114, R56 ;  /* 0x0000003800727308 */ /* 0x000b220000000800 */
[----:B------:R-:W-:Y:S01]  /*1c360*/  F2FP.BF16.PACK_AB R42, R130, R129 ;  /* 0x00000081822a723e */ /* 0x000fe200000010ff */
[----:B---3--:R-:W3:Y:S01]  /*1c370*/  LDSM.16.MT88.4 R48, [R226+0xe800] ;  /* 0x00e80000e230783b */ /* 0x008ee20000004200 */
[----:B------:R-:W-:Y:S07]  /*1c380*/  F2FP.BF16.PACK_AB R43, R124, R125 ;  /* 0x0000007d7c2b723e */ /* 0x000fee00000010ff */
[C---:B-1----:R-:W-:Y:S01]  /*1c390*/  HMMA.16816.F32.BF16 R4, R40.reuse, R44, R4 ;  /* 0x0000002c2804723c */ /* 0x042fe20000041804 */
[----:B--2---:R-:W1:Y:S06]  /*1c3a0*/  LDSM.16.MT88.4 R52, [R224+0xe800] ;  /* 0x00e80000e034783b */ /* 0x004e6c0000004200 */
[--C-:B------:R-:W-:Y:S01]  /*1c3b0*/  FFMA.FTZ R44, R89, c[0x0][0x23c], -R39.reuse ;  /* 0x00008f00592c7a23 */ /* 0x100fe20000010827 */
[C---:B------:R-:W-:Y:S03]  /*1c3c0*/  HMMA.16816.F32.BF16 R8, R40.reuse, R46, R8 ;  /* 0x0000002e2808723c */ /* 0x040fe60000041808 */
[----:B------:R2:W-:Y:S01]  /*1c3d0*/  MUFU.EX2 R115, R44 ;  /* 0x0000002c00737308 */ /* 0x0005e20000000800 */
[--C-:B-----5:R-:W-:Y:S09]  /*1c3e0*/  FFMA.FTZ R56, R88, c[0x0][0x23c], -R39.reuse ;  /* 0x00008f0058387a23 */ /* 0x120ff20000010827 */
[----:B------:R5:W1:Y:S01]  /*1c3f0*/  MUFU.EX2 R116, R56 ;  /* 0x0000003800747308 */ /* 0x000a620000000800 */
[C---:B---3--:R-:W-:Y:S03]  /*1c400*/  HMMA.16816.F32.BF16 R12, R40.reuse, R48, R12 ;  /* 0x00000030280c723c */ /* 0x048fe6000004180c */
[--C-:B--2---:R-:W-:Y:S06]  /*1c410*/  FFMA.FTZ R44, R90, c[0x0][0x23c], -R60.reuse ;  /* 0x00008f005a2c7a23 */ /* 0x104fec000001083c */
[----:B------:R2:W-:Y:S01]  /*1c420*/  MUFU.EX2 R107, R44 ;  /* 0x0000002c006b7308 */ /* 0x0005e20000000800 */
[C---:B------:R-:W-:Y:S03]  /*1c430*/  HMMA.16816.F32.BF16 R16, R40.reuse, R50, R16 ;  /* 0x000000322810723c */ /* 0x040fe60000041810 */
[--C-:B------:R-:W-:Y:S01]  /*1c440*/  FFMA.FTZ R48, R92, c[0x0][0x23c], -R39.reuse ;  /* 0x00008f005c307a23 */ /* 0x100fe20000010827 */
[----:B-----5:R-:W3:Y:S04]  /*1c450*/  LDSM.16.MT88.4 R56, [R225+0xe800] ;  /* 0x00e80000e138783b */ /* 0x020ee80000004200 */
[C---:B-1----:R-:W-:Y:S01]  /*1c460*/  HMMA.16816.F32.BF16 R20, R40.reuse, R52, R20 ;  /* 0x000000342814723c */ /* 0x042fe20000041814 */
[----:B------:R1:W-:Y:S06]  /*1c470*/  MUFU.EX2 R104, R48 ;  /* 0x0000003000687308 */ /* 0x0003ec0000000800 */
[--C-:B------:R-:W-:Y:S01]  /*1c480*/  FFMA.FTZ R52, R94, c[0x0][0x23c], -R60.reuse ;  /* 0x00008f005e347a23 */ /* 0x100fe2000001083c */
[C---:B------:R-:W-:Y:S04]  /*1c490*/  HMMA.16816.F32.BF16 R24, R40.reuse, R54, R24 ;  /* 0x000000362818723c */ /* 0x040fe80000041818 */
[--C-:B--2---:R-:W-:Y:S04]  /*1c4a0*/  FFMA.FTZ R44, R91, c[0x0][0x23c], -R60.reuse ;  /* 0x00008f005b2c7a23 */ /* 0x104fe8000001083c */
[----:B------:R2:W5:Y:S01]  /*1c4b0*/  MUFU.EX2 R105, R44 ;  /* 0x0000002c00697308 */ /* 0x0005620000000800 */
[--C-:B-1----:R-:W-:Y:S09]  /*1c4c0*/  FFMA.FTZ R48, R93, c[0x0][0x23c], -R39.reuse ;  /* 0x00008f005d307a23 */ /* 0x102ff20000010827 */
[----:B------:R1:W1:Y:S01]  /*1c4d0*/  MUFU.EX2 R99, R48 ;  /* 0x0000003000637308 */ /* 0x0002620000000800 */
[C---:B---3--:R-:W-:Y:S09]  /*1c4e0*/  HMMA.16816.F32.BF16 R28, R40.reuse, R56, R28 ;  /* 0x00000038281c723c */ /* 0x048ff2000004181c */
[----:B------:R3:W-:Y:S01]  /*1c4f0*/  MUFU.EX2 R93, R52 ;  /* 0x00000034005d7308 */ /* 0x0007e20000000800 */
[----:B--2---:R-:W2:Y:S02]  /*1c500*/  LDSM.16.MT88.4 R44, [R135+0xf000] ;  /* 0x00f00000872c783b */ /* 0x004ea40000004200 */
[--C-:B------:R-:W-:Y:S01]  /*1c510*/  FFMA.FTZ R56, R96, c[0x0][0x23c], -R39.reuse ;  /* 0x00008f0060387a23 */ /* 0x100fe20000010827 */
[----:B------:R-:W-:Y:S06]  /*1c520*/  HMMA.16816.F32.BF16 R32, R40, R58, R32 ;  /* 0x0000003a2820723c */ /* 0x000fec0000041820 */
[----:B------:R2:W-:Y:S01]  /*1c530*/  MUFU.EX2 R92, R56 ;  /* 0x00000038005c7308 */ /* 0x0005e20000000800 */
[----:B----4-:R-:W-:Y:S01]  /*1c540*/  F2FP.BF16.PACK_AB R40, R121, R123 ;  /* 0x0000007b7928723e */ /* 0x010fe200000010ff */
[----:B-1----:R-:W1:Y:S01]  /*1c550*/  LDSM.16.MT88.4 R48, [R226+0xf000] ;  /* 0x00f00000e230783b */ /* 0x002e620000004200 */
[----:B------:R-:W-:Y:S03]  /*1c560*/  F2FP.BF16.PACK_AB R41, R114, R118 ;  /* 0x000000767229723e */ /* 0x000fe600000010ff */
[----:B------:R-:W-:Y:S02]  /*1c570*/  F2FP.BF16.PACK_AB R42, R115, R116 ;  /* 0x00000074732a723e */ /* 0x000fe400000010ff */
[----:B-----5:R-:W-:Y:S01]  /*1c580*/  F2FP.BF16.PACK_AB R43, R105, R107 ;  /* 0x0000006b692b723e */ /* 0x020fe200000010ff */
[--C-:B---3--:R-:W-:Y:S04]  /*1c590*/  FFMA.FTZ R52, R95, c[0x0][0x23c], -R60.reuse ;  /* 0x00008f005f347a23 */ /* 0x108fe8000001083c */
[----:B------:R3:W4:Y:S01]  /*1c5a0*/  MUFU.EX2 R91, R52 ;  /* 0x00000034005b7308 */ /* 0x0007220000000800 */
[----:B--2---:R-:W-:Y:S01]  /*1c5b0*/  LDSM.16.MT88.4 R56, [R225+0xf000] ;  /* 0x00f00000e138783b */ /* 0x004fe20000004200 */
[C---:B------:R-:W-:Y:S07]  /*1c5c0*/  HMMA.16816.F32.BF16 R4, R40.reuse, R44, R4 ;  /* 0x0000002c2804723c */ /* 0x040fee0000041804 */
[--C-:B------:R-:W-:Y:S01]  /*1c5d0*/  FFMA.FTZ R44, R97, c[0x0][0x23c], -R39.reuse ;  /* 0x00008f00612c7a23 */ /* 0x100fe20000010827 */
[C---:B------:R-:W-:Y:S01]  /*1c5e0*/  HMMA.16816.F32.BF16 R8, R40.reuse, R46, R8 ;  /* 0x0000002e2808723c */ /* 0x040fe20000041808 */
[----:B---3--:R-:W2:Y:S02]  /*1c5f0*/  LDSM.16.MT88.4 R52, [R224+0xf000] ;  /* 0x00f00000e034783b */ /* 0x008ea40000004200 */
[----:B------:R3:W5:Y:S05]  /*1c600*/  MUFU.EX2 R90, R44 ;  /* 0x0000002c005a7308 */ /* 0x00076a0000000800 */
[C---:B-1----:R-:W-:Y:S07]  /*1c610*/  HMMA.16816.F32.BF16 R12, R40.reuse, R48, R12 ;  /* 0x00000030280c723c */ /* 0x042fee000004180c */
[--C-:B------:R-:W-:Y:S01]  /*1c620*/  FFMA.FTZ R48, R100, c[0x0][0x23c], -R39.reuse ;  /* 0x00008f0064307a23 */ /* 0x100fe20000010827 */
[C---:B------:R-:W-:Y:S03]  /*1c630*/  HMMA.16816.F32.BF16 R16, R40.reuse, R50, R16 ;  /* 0x000000322810723c */ /* 0x040fe60000041810 */
[----:B------:R1:W-:Y:S01]  /*1c640*/  MUFU.EX2 R87, R48 ;  /* 0x0000003000577308 */ /* 0x0003e20000000800 */
[--C-:B---3--:R-:W-:Y:S09]  /*1c650*/  FFMA.FTZ R44, R98, c[0x0][0x23c], -R60.reuse ;  /* 0x00008f00622c7a23 */ /* 0x108ff2000001083c */
[----:B------:R3:W-:Y:S01]  /*1c660*/  MUFU.EX2 R89, R44 ;  /* 0x0000002c00597308 */ /* 0x0007e20000000800 */
[C---:B--2---:R-:W-:Y:S03]  /*1c670*/  HMMA.16816.F32.BF16 R20, R40.reuse, R52, R20 ;  /* 0x000000342814723c */ /* 0x044fe60000041814 */
[--C-:B-1----:R-:W-:Y:S06]  /*1c680*/  FFMA.FTZ R48, R101, c[0x0][0x23c], -R39.reuse ;  /* 0x00008f0065307a23 */ /* 0x102fec0000010827 */
[----:B------:R1:W-:Y:S01]  /*1c690*/  MUFU.EX2 R86, R48 ;  /* 0x0000003000567308 */ /* 0x0003e20000000800 */
[C---:B------:R-:W-:Y:S03]  /*1c6a0*/  HMMA.16816.F32.BF16 R24, R40.reuse, R54, R24 ;  /* 0x000000362818723c */ /* 0x040fe60000041818 */
[--C-:B------:R-:W-:Y:S02]  /*1c6b0*/  FFMA.FTZ R52, R102, c[0x0][0x23c], -R60.reuse ;  /* 0x00008f0066347a23 */ /* 0x100fe4000001083c */
[--C-:B---3--:R-:W-:Y:S03]  /*1c6c0*/  FFMA.FTZ R44, R215, c[0x0][0x23c], -R60.reuse ;  /* 0x00008f00d72c7a23 */ /* 0x108fe6000001083c */
[C---:B------:R-:W-:Y:S01]  /*1c6d0*/  HMMA.16816.F32.BF16 R28, R40.reuse, R56, R28 ;  /* 0x00000038281c723c */ /* 0x040fe2000004181c */
[----:B------:R2:W-:Y:S06]  /*1c6e0*/  MUFU.EX2 R85, R52 ;  /* 0x0000003400557308 */ /* 0x0005ec0000000800 */
[--C-:B------:R-:W-:Y:S01]  /*1c6f0*/  FFMA.FTZ R56, R103, c[0x0][0x23c], -R60.reuse ;  /* 0x00008f0067387a23 */ /* 0x100fe2000001083c */
[----:B------:R-:W-:Y:S03]  /*1c700*/  HMMA.16816.F32.BF16 R32, R40, R58, R32 ;  /* 0x0000003a2820723c */ /* 0x000fe60000041820 */
[----:B------:R3:W3:Y:S04]  /*1c710*/  MUFU.EX2 R88, R44 ;  /* 0x0000002c00587308 */ /* 0x0006e80000000800 */
[----:B------:R-:W-:Y:S01]  /*1c720*/  F2FP.BF16.PACK_AB R40, R99, R104 ;  /* 0x000000686328723e */ /* 0x000fe200000010ff */
[----:B-1----:R-:W-:Y:S01]  /*1c730*/  LDSM.16.MT88.4 R48, [R226+0xf800] ;  /* 0x00f80000e230783b */ /* 0x002fe20000004200 */
[----:B----4-:R-:W-:Y:S03]  /*1c740*/  F2FP.BF16.PACK_AB R41, R91, R93 ;  /* 0x0000005d5b29723e */ /* 0x010fe600000010ff */
[----:B-----5:R-:W-:Y:S01]  /*1c750*/  F2FP.BF16.PACK_AB R42, R90, R92 ;  /* 0x0000005c5a2a723e */ /* 0x020fe200000010ff */
[----:B------:R1:W4:Y:S03]  /*1c760*/  MUFU.EX2 R83, R56 ;  /* 0x0000003800537308 */ /* 0x0003260000000800 */
[----:B--2---:R-:W-:Y:S08]  /*1c770*/  LDSM.16.MT88.4 R52, [R224+0xf800] ;  /* 0x00f80000e034783b */ /* 0x004ff00000004200 */
[----:B---3--:R-:W2:Y:S01]  /*1c780*/  LDSM.16.MT88.4 R44, [R135+0xf800] ;  /* 0x00f80000872c783b */ /* 0x008ea20000004200 */
[----:B------:R-:W-:Y:S01]  /*1c790*/  F2FP.BF16.PACK_AB R43, R88, R89 ;  /* 0x00000059582b723e */ /* 0x000fe200000010ff */
[--C-:B-1----:R-:W-:Y:S04]  /*1c7a0*/  FFMA.FTZ R56, R214, c[0x0][0x23c], -R39.reuse ;  /* 0x00008f00d6387a23 */ /* 0x102fe80000010827 */
[----:B------:R1:W-:Y:S02]  /*1c7b0*/  MUFU.EX2 R84, R56 ;  /* 0x0000003800547308 */ /* 0x0003e40000000800 */
[----:B-1----:R-:W1:Y:S01]  /*1c7c0*/  LDSM.16.MT88.4 R56, [R225+0xf800] ;  /* 0x00f80000e138783b */ /* 0x002e620000004200 */
[C---:B--2---:R-:W-:Y:S07]  /*1c7d0*/  HMMA.16816.F32.BF16 R4, R40.reuse, R44, R4 ;  /* 0x0000002c2804723c */ /* 0x044fee0000041804 */
[--C-:B------:R-:W-:Y:S01]  /*1c7e0*/  FFMA.FTZ R44, R213, c[0x0][0x23c], -R39.reuse ;  /* 0x00008f00d52c7a23 */ /* 0x100fe20000010827 */
[C---:B------:R-:W-:Y:S03]  /*1c7f0*/  HMMA.16816.F32.BF16 R8, R40.reuse, R46, R8 ;  /* 0x0000002e2808723c */ /* 0x040fe60000041808 */
[----:B------:R2:W3:Y:S05]  /*1c800*/  MUFU.EX2 R82, R44 ;  /* 0x0000002c00527308 */ /* 0x0004ea0000000800 */
[C---:B------:R-:W-:Y:S07]  /*1c810*/  HMMA.16816.F32.BF16 R12, R40.reuse, R48, R12 ;  /* 0x00000030280c723c */ /* 0x040fee000004180c */
[--C-:B------:R-:W-:Y:S01]  /*1c820*/  FFMA.FTZ R48, R108, c[0x0][0x23c], -R39.reuse ;  /* 0x00008f006c307a23 */ /* 0x100fe20000010827 */
[C---:B------:R-:W-:Y:S03]  /*1c830*/  HMMA.16816.F32.BF16 R16, R40.reuse, R50, R16 ;  /* 0x000000322810723c */ /* 0x040fe60000041810 */
[----:B------:R5:W-:Y:S05]  /*1c840*/  MUFU.EX2 R79, R48 ;  /* 0x00000030004f7308 */ /* 0x000bea0000000800 */
[C---:B------:R-:W-:Y:S04]  /*1c850*/  HMMA.16816.F32.BF16 R20, R40.reuse, R52, R20 ;  /* 0x000000342814723c */ /* 0x040fe80000041814 */
[--C-:B--2---:R-:W-:Y:S03]  /*1c860*/  FFMA.FTZ R44, R106, c[0x0][0x23c], -R60.reuse ;  /* 0x00008f006a2c7a23 */ /* 0x104fe6000001083c */
[----:B------:R-:W-:Y:S01]  /*1c870*/  FFMA.FTZ R52, R110, c[0x0][0x23c], -R60 ;  /* 0x00008f006e347a23 */ /* 0x000fe2000001083c */
[----:B------:R2:W-:Y:S01]  /*1c880*/  MUFU.EX2 R81, R44 ;  /* 0x0000002c00517308 */ /* 0x0005e20000000800 */
[C---:B------:R-:W-:Y:S08]  /*1c890*/  HMMA.16816.F32.BF16 R24, R40.reuse, R54, R24 ;  /* 0x000000362818723c */ /* 0x040ff00000041818 */
[C---:B-1----:R-:W-:Y:S01]  /*1c8a0*/  HMMA.16816.F32.BF16 R28, R40.reuse, R56, R28 ;  /* 0x00000038281c723c */ /* 0x042fe2000004181c */
[----:B------:R1:W-:Y:S03]  /*1c8b0*/  MUFU.EX2 R77, R52 ;  /* 0x00000034004d7308 */ /* 0x0003e60000000800 */
[--C-:B-----5:R-:W-:Y:S03]  /*1c8c0*/  FFMA.FTZ R48, R109, c[0x0][0x23c], -R39.reuse ;  /* 0x00008f006d307a23 */ /* 0x120fe60000010827 */
[----:B------:R-:W-:Y:S01]  /*1c8d0*/  FADD.FTZ R57, R209, R2 ;  /* 0x00000002d1397221 */ /* 0x000fe20000010000 */
[----:B------:R-:W-:Y:S03]  /*1c8e0*/  HMMA.16816.F32.BF16 R32, R40, R58, R32 ;  /* 0x0000003a2820723c */ /* 0x000fe60000041820 */
[----:B------:R5:W-:Y:S01]  /*1c8f0*/  MUFU.EX2 R78, R48 ;  /* 0x00000030004e7308 */ /* 0x000be20000000800 */
[--C-:B------:R-:W-:Y:S02]  /*1c900*/  FFMA.FTZ R2, R112, c[0x0][0x23c], -R39.reuse ;  /* 0x00008f0070027a23 */ /* 0x100fe40000010827 */
[----:B------:R-:W-:Y:S01]  /*1c910*/  FFMA.FTZ R56, R0, R63, R210 ;  /* 0x0000003f00387223 */ /* 0x000fe200000100d2 */
[----:B------:R-:W-:Y:S01]  /*1c920*/  F2FP.BF16.PACK_AB R40, R86, R87 ;  /* 0x000000575628723e */ /* 0x000fe200000010ff */
[--C-:B--2---:R-:W-:Y:S01]  /*1c930*/  FFMA.FTZ R44, R212, c[0x0][0x23c], -R60.reuse ;  /* 0x00008f00d42c7a23 */ /* 0x104fe2000001083c */
[----:B----4-:R-:W-:Y:S03]  /*1c940*/  F2FP.BF16.PACK_AB R41, R83, R85 ;  /* 0x000000555329723e */ /* 0x010fe600000010ff */
[----:B------:R-:W-:Y:S01]  /*1c950*/  FFMA.FTZ R0, R111, c[0x0][0x23c], -R60 ;  /* 0x00008f006f007a23 */ /* 0x000fe2000001083c */
[----:B------:R2:W4:Y:S01]  /*1c960*/  MUFU.EX2 R80, R44 ;  /* 0x0000002c00507308 */ /* 0x0005220000000800 */
[----:B---3--:R-:W-:Y:S01]  /*1c970*/  F2FP.BF16.PACK_AB R42, R82, R84 ;  /* 0x00000054522a723e */ /* 0x008fe200000010ff */
[----:B-1----:R-:W-:Y:S08]  /*1c980*/  LDSM.16.MT88.4 R52, [R224+0x10000] ;  /* 0x01000000e034783b */ /* 0x002ff00000004200 */
[----:B------:R1:W-:Y:S01]  /*1c990*/  MUFU.EX2 R75, R2 ;  /* 0x00000002004b7308 */ /* 0x0003e20000000800 */
[----:B-----5:R-:W-:Y:S09]  /*1c9a0*/  LDSM.16.MT88.4 R48, [R226+0x10000] ;  /* 0x01000000e230783b */ /* 0x020ff20000004200 */
[----:B------:R3:W5:Y:S01]  /*1c9b0*/  MUFU.EX2 R76, R0 ;  /* 0x00000000004c7308 */ /* 0x0007620000000800 */
[----:B--2---:R-:W2:Y:S01]  /*1c9c0*/  LDSM.16.MT88.4 R44, [R135+0x10000] ;  /* 0x01000000872c783b */ /* 0x004ea20000004200 */
[----:B----4-:R-:W-:Y:S01]  /*1c9d0*/  F2FP.BF16.PACK_AB R43, R80, R81 ;  /* 0x00000051502b723e */ /* 0x010fe200000010ff */
[----:B-1----:R-:W-:Y:S07]  /*1c9e0*/  FFMA.FTZ R2, R113, c[0x0][0x23c], -R39 ;  /* 0x00008f0071027a23 */ /* 0x002fee0000010827 */
[----:B------:R1:W4:Y:S01]  /*1c9f0*/  MUFU.EX2 R74, R2 ;  /* 0x00000002004a7308 */ /* 0x0003220000000800 */
[----:B---3--:R-:W-:Y:S02]  /*1ca00*/  FADD.FTZ R0, R208, R56 ;  /* 0x00000038d0007221 */ /* 0x008fe40000010000 */
[----:B------:R-:W-:Y:S02]  /*1ca10*/  FADD.FTZ R56, R207, R57 ;  /* 0x00000039cf387221 */ /* 0x000fe40000010000 */
[----:B------:R-:W-:Y:S02]  /*1ca20*/  FADD.FTZ R0, R206, R0 ;  /* 0x00000000ce007221 */ /* 0x000fe40000010000 */
[----:B------:R-:W-:Y:S02]  /*1ca30*/  FFMA.FTZ R57, R200, c[0x0][0x23c], -R60 ;  /* 0x00008f00c8397a23 */ /* 0x000fe4000001083c */
[----:B------:R-:W-:Y:S02]  /*1ca40*/  FADD.FTZ R0, R204, R0 ;  /* 0x00000000cc007221 */ /* 0x000fe40000010000 */
[----:B------:R-:W-:Y:S02]  /*1ca50*/  MUFU.EX2 R73, R57 ;  /* 0x0000003900497308 */ /* 0x000fe40000000800 */
[----:B------:R-:W-:Y:S04]  /*1ca60*/  FADD.FTZ R0, R202, R0 ;  /* 0x00000000ca007221 */ /* 0x000fe80000010000 */
[----:B------:R-:W-:Y:S01]  /*1ca70*/  FADD.FTZ R0, R199, R0 ;  /* 0x00000000c7007221 */ /* 0x000fe20000010000 */
[C---:B--2---:R-:W-:Y:S07]  /*1ca80*/  HMMA.16816.F32.BF16 R4, R40.reuse, R44, R4 ;  /* 0x0000002c2804723c */ /* 0x044fee0000041804 */
[----:B------:R-:W-:Y:S01]  /*1ca90*/  FADD.FTZ R44, R205, R56 ;  /* 0x00000038cd2c7221 */ /* 0x000fe20000010000 */
[C---:B------:R-:W-:Y:S04]  /*1caa0*/  HMMA.16816.F32.BF16 R8, R40.reuse, R46, R8 ;  /* 0x0000002e2808723c */ /* 0x040fe80000041808 */
[----:B------:R-:W-:Y:S02]  /*1cab0*/  FADD.FTZ R56, R203, R44 ;  /* 0x0000002ccb387221 */ /* 0x000fe40000010000 */
[----:B------:R-:W2:Y:S02]  /*1cac0*/  LDSM.16.MT88.4 R44, [R225+0x10000] ;  /* 0x01000000e12c783b */ /* 0x000ea40000004200 */
[----:B-1----:R-:W-:Y:S01]  /*1cad0*/  FADD.FTZ R2, R201, R56 ;  /* 0x00000038c9027221 */ /* 0x002fe20000010000 */
[C---:B------:R-:W-:Y:S03]  /*1cae0*/  HMMA.16816.F32.BF16 R12, R40.reuse, R48, R12 ;  /* 0x00000030280c723c */ /* 0x040fe6000004180c */
[----:B------:R-:W-:Y:S02]  /*1caf0*/  FADD.FTZ R56, R198, R2 ;  /* 0x00000002c6387221 */ /* 0x000fe40000010000 */
[----:B------:R-:W-:Y:S02]  /*1cb00*/  FADD.FTZ R2, R197, R0 ;  /* 0x00000000c5027221 */ /* 0x000fe40000010000 */
[----:B------:R-:W-:Y:S01]  /*1cb10*/  FFMA.FTZ R49, R193, c[0x0][0x23c], -R60 ;  /* 0x00008f00c1317a23 */ /* 0x000fe2000001083c */
[C---:B------:R-:W-:Y:S03]  /*1cb20*/  HMMA.16816.F32.BF16 R16, R40.reuse, R50, R16 ;  /* 0x000000322810723c */ /* 0x040fe60000041810 */
[----:B------:R1:W3:Y:S01]  /*1cb30*/  MUFU.EX2 R72, R49 ;  /* 0x0000003100487308 */ /* 0x0002e20000000800 */
[----:B------:R-:W-:Y:S02]  /*1cb40*/  FADD.FTZ R0, R196, R56 ;  /* 0x00000038c4007221 */ /* 0x000fe40000010000 */
[----:B------:R-:W-:Y:S02]  /*1cb50*/  FADD.FTZ R2, R194, R2 ;  /* 0x00000002c2027221 */ /* 0x000fe40000010000 */
[----:B------:R-:W-:Y:S01]  /*1cb60*/  FADD.FTZ R48, R195, R0 ;  /* 0x00000000c3307221 */ /* 0x000fe20000010000 */
[C---:B------:R-:W-:Y:S03]  /*1cb70*/  HMMA.16816.F32.BF16 R20, R40.reuse, R52, R20 ;  /* 0x000000342814723c */ /* 0x040fe60000041814 */
[----:B------:R-:W-:Y:S02]  /*1cb80*/  FADD.FTZ R0, R246, R2 ;  /* 0x00000002f6007221 */ /* 0x000fe40000010000 */
[----:B------:R-:W-:Y:S02]  /*1cb90*/  FADD.FTZ R2, R247, R48 ;  /* 0x00000030f7027221 */ /* 0x000fe40000010000 */
[--C-:B------:R-:W-:Y:S01]  /*1cba0*/  FFMA.FTZ R52, R192, c[0x0][0x23c], -R39.reuse ;  /* 0x00008f00c0347a23 */ /* 0x100fe20000010827 */
[C---:B------:R-:W-:Y:S03]  /*1cbb0*/  HMMA.16816.F32.BF16 R24, R40.reuse, R54, R24 ;  /* 0x000000362818723c */ /* 0x040fe60000041818 */
[----:B------:R3:W-:Y:S01]  /*1cbc0*/  MUFU.EX2 R71, R52 ;  /* 0x0000003400477308 */ /* 0x0007e20000000800 */
[----:B------:R-:W-:Y:S02]  /*1cbd0*/  FADD.FTZ R2, R187, R2 ;  /* 0x00000002bb027221 */ /* 0x000fe40000010000 */
[----:B------:R-:W-:Y:S02]  /*1cbe0*/  FADD.FTZ R0, R219, R0 ;  /* 0x00000000db007221 */ /* 0x000fe40000010000 */
[----:B------:R-:W-:Y:S01]  /*1cbf0*/  FADD.FTZ R2, R186, R2 ;  /* 0x00000002ba027221 */ /* 0x000fe20000010000 */
[----:B-1----:R-:W1:Y:S03]  /*1cc00*/  LDSM.16.MT88.4 R48, [R135+0x10800] ;  /* 0x010800008730783b */ /* 0x002e660000004200 */
[----:B------:R-:W-:Y:S01]  /*1cc10*/  FADD.FTZ R0, R185, R0 ;  /* 0x00000000b9007221 */ /* 0x000fe20000010000 */
[C---:B--2---:R-:W-:Y:S03]  /*1cc20*/  HMMA.16816.F32.BF16 R28, R40.reuse, R44, R28 ;  /* 0x0000002c281c723c */ /* 0x044fe6000004181c */
[----:B------:R-:W-:Y:S04]  /*1cc30*/  FADD.FTZ R0, R184, R0 ;  /* 0x00000000b8007221 */ /* 0x000fe80000010000 */
[----:B------:R-:W-:Y:S01]  /*1cc40*/  FFMA.FTZ R44, R191, c[0x0][0x23c], -R60 ;  /* 0x00008f00bf2c7a23 */ /* 0x000fe2000001083c */
[----:B------:R-:W-:Y:S03]  /*1cc50*/  HMMA.16816.F32.BF16 R32, R40, R46, R32 ;  /* 0x0000002e2820723c */ /* 0x000fe60000041820 */
[----:B------:R2:W-:Y:S01]  /*1cc60*/  MUFU.EX2 R69, R44 ;  /* 0x0000002c00457308 */ /* 0x0005e20000000800 */
[----:B------:R-:W-:Y:S02]  /*1cc70*/  FADD.FTZ R0, R181, R0 ;  /* 0x00000000b5007221 */ /* 0x000fe40000010000 */
[----:B---3--:R-:W-:Y:S01]  /*1cc80*/  FADD.FTZ R52, R183, R2 ;  /* 0x00000002b7347221 */ /* 0x008fe20000010000 */
[----:B------:R-:W-:Y:S01]  /*1cc90*/  F2FP.BF16.PACK_AB R40, R78, R79 ;  /* 0x0000004f4e28723e */ /* 0x000fe200000010ff */
[--C-:B------:R-:W-:Y:S01]  /*1cca0*/  FFMA.FTZ R2, R117, c[0x0][0x23c], -R39.reuse ;  /* 0x00008f0075027a23 */ /* 0x100fe20000010827 */
[----:B-----5:R-:W-:Y:S03]  /*1ccb0*/  F2FP.BF16.PACK_AB R41, R76, R77 ;  /* 0x0000004d4c29723e */ /* 0x020fe600000010ff */
[----:B------:R-:W-:Y:S01]  /*1ccc0*/  FADD.FTZ R56, R182, R52 ;  /* 0x00000034b6387221 */ /* 0x000fe20000010000 */
[----:B------:R3:W5:Y:S01]  /*1ccd0*/  MUFU.EX2 R70, R2 ;  /* 0x0000000200467308 */ /* 0x0007620000000800 */
[----:B------:R-:W-:Y:S01]  /*1cce0*/  FADD.FTZ R0, R179, R0 ;  /* 0x00000000b3007221 */ /* 0x000fe20000010000 */
[----:B------:R-:W5:Y:S01]  /*1ccf0*/  LDSM.16.MT88.4 R52, [R226+0x10800] ;  /* 0x01080000e234783b */ /* 0x000f620000004200 */
[----:B----4-:R-:W-:Y:S02]  /*1cd00*/  F2FP.BF16.PACK_AB R42, R74, R75 ;  /* 0x0000004b4a2a723e */ /* 0x010fe400000010ff */
[----:B------:R-:W-:Y:S01]  /*1cd10*/  FADD.FTZ R0, R176, R0 ;  /* 0x00000000b0007221 */ /* 0x000fe20000010000 */
[----:B------:R-:W-:Y:S04]  /*1cd20*/  F2FP.BF16.PACK_AB R43, R72, R73 ;  /* 0x00000049482b723e */ /* 0x000fe800000010ff */
[----:B--2---:R-:W2:Y:S03]  /*1cd30*/  LDSM.16.MT88.4 R44, [R224+0x10800] ;  /* 0x01080000e02c783b */ /* 0x004ea60000004200 */
[C---:B-1----:R-:W-:Y:S07]  /*1cd40*/  HMMA.16816.F32.BF16 R4, R40.reuse, R48, R4 ;  /* 0x000000302804723c */ /* 0x042fee0000041804 */
[----:B------:R-:W-:Y:S01]  /*1cd50*/  FFMA.FTZ R48, R120, c[0x0][0x23c], -R39 ;  /* 0x00008f0078307a23 */ /* 0x000fe20000010827 */
[C---:B------:R-:W-:Y:S03]  /*1cd60*/  HMMA.16816.F32.BF16 R8, R40.reuse, R50, R8 ;  /* 0x000000322808723c */ /* 0x040fe60000041808 */
[----:B------:R1:W-:Y:S01]  /*1cd70*/  MUFU.EX2 R67, R48 ;  /* 0x0000003000437308 */ /* 0x0003e20000000800 */
[----:B---3--:R-:W-:Y:S02]  /*1cd80*/  FADD.FTZ R2, R180, R56 ;  /* 0x00000038b4027221 */ /* 0x008fe40000010000 */
[----:B------:R-:W-:Y:S02]  /*1cd90*/  FADD.FTZ R56, R174, R0 ;  /* 0x00000000ae387221 */ /* 0x000fe40000010000 */
[----:B------:R-:W-:Y:S04]  /*1cda0*/  FADD.FTZ R57, R178, R2 ;  /* 0x00000002b2397221 */ /* 0x000fe80000010000 */
[--C-:B------:R-:W-:Y:S02]  /*1cdb0*/  FFMA.FTZ R2, R119, c[0x0][0x23c], -R60.reuse ;  /* 0x00008f0077027a23 */ /* 0x100fe4000001083c */
[----:B------:R-:W-:Y:S02]  /*1cdc0*/  FADD.FTZ R0, R177, R57 ;  /* 0x00000039b1007221 */ /* 0x000fe40000010000 */
[----:B------:R3:W4:Y:S01]  /*1cdd0*/  MUFU.EX2 R68, R2 ;  /* 0x0000000200447308 */ /* 0x0007220000000800 */
[C---:B-----5:R-:W-:Y:S07]  /*1cde0*/  HMMA.16816.F32.BF16 R12, R40.reuse, R52, R12 ;  /* 0x00000034280c723c */ /* 0x060fee000004180c */
[----:B------:R-:W-:Y:S01]  /*1cdf0*/  FFMA.FTZ R52, R122, c[0x0][0x23c], -R60 ;  /* 0x00008f007a347a23 */ /* 0x000fe2000001083c */
[C---:B------:R-:W-:Y:S01]  /*1ce00*/  HMMA.16816.F32.BF16 R16, R40.reuse, R54, R16 ;  /* 0x000000362810723c */ /* 0x040fe20000041810 */
[----:B-1----:R-:W1:Y:S02]  /*1ce10*/  LDSM.16.MT88.4 R48, [R225+0x10800] ;  /* 0x01080000e130783b */ /* 0x002e640000004200 */
[----:B------:R5:W-:Y:S05]  /*1ce20*/  MUFU.EX2 R65, R52 ;  /* 0x0000003400417308 */ /* 0x000bea0000000800 */
[C---:B--2---:R-:W-:Y:S04]  /*1ce30*/  HMMA.16816.F32.BF16 R20, R40.reuse, R44, R20 ;  /* 0x0000002c2814723c */ /* 0x044fe80000041814 */
[----:B---3--:R-:W-:Y:S02]  /*1ce40*/  FADD.FTZ R2, R173, R56 ;  /* 0x00000038ad027221 */ /* 0x008fe40000010000 */
[----:B------:R-:W-:Y:S02]  /*1ce50*/  FADD.FTZ R56, R175, R0 ;  /* 0x00000000af387221 */ /* 0x000fe40000010000 */
[C---:B------:R-:W-:Y:S04]  /*1ce60*/  HMMA.16816.F32.BF16 R24, R40.reuse, R46, R24 ;  /* 0x0000002e2818723c */ /* 0x040fe80000041818 */
[----:B------:R-:W-:Y:S02]  /*1ce70*/  FADD.FTZ R0, R172, R2 ;  /* 0x00000002ac007221 */ /* 0x000fe40000010000 */
[----:B------:R-:W-:Y:S02]  /*1ce80*/  FADD.FTZ R2, R171, R56 ;  /* 0x00000038ab027221 */ /* 0x000fe40000010000 */
[----:B------:R-:W-:Y:S04]  /*1ce90*/  FADD.FTZ R0, R168, R0 ;  /* 0x00000000a8007221 */ /* 0x000fe80000010000 */
[--C-:B------:R-:W-:Y:S02]  /*1cea0*/  FFMA.FTZ R56, R190, c[0x0][0x23c], -R39.reuse ;  /* 0x00008f00be387a23 */ /* 0x100fe40000010827 */
[----:B------:R-:W-:Y:S02]  /*1ceb0*/  FADD.FTZ R0, R169, R0 ;  /* 0x00000000a9007221 */ /* 0x000fe40000010000 */
[----:B------:R2:W3:Y:S01]  /*1cec0*/  MUFU.EX2 R66, R56 ;  /* 0x0000003800427308 */ /* 0x0004e20000000800 */
[----:B------:R-:W-:Y:S02]  /*1ced0*/  FADD.FTZ R2, R170, R2 ;  /* 0x00000002aa027221 */ /* 0x000fe40000010000 */
[----:B------:R-:W-:Y:S02]  /*1cee0*/  FADD.FTZ R0, R165, R0 ;  /* 0x00000000a5007221 */ /* 0x000fe40000010000 */
[----:B------:R-:W-:Y:S02]  /*1cef0*/  FADD.FTZ R2, R167, R2 ;  /* 0x00000002a7027221 */ /* 0x000fe40000010000 */
[----:B------:R-:W-:Y:S02]  /*1cf00*/  FADD.FTZ R0, R164, R0 ;  /* 0x00000000a4007221 */ /* 0x000fe40000010000 */
[--C-:B------:R-:W-:Y:S02]  /*1cf10*/  FFMA.FTZ R44, R188, c[0x0][0x23c], -R39.reuse ;  /* 0x00008f00bc2c7a23 */ /* 0x100fe40000010827 */
[----:B-----5:R-:W-:Y:S01]  /*1cf20*/  FADD.FTZ R52, R161, R0 ;  /* 0x00000000a1347221 */ /* 0x020fe20000010000 */
[C---:B-1----:R-:W-:Y:S01]  /*1cf30*/  HMMA.16816.F32.BF16 R28, R40.reuse, R48, R28 ;  /* 0x00000030281c723c */ /* 0x042fe2000004181c */
[----:B------:R-:W-:Y:S02]  /*1cf40*/  MUFU.EX2 R63, R44 ;  /* 0x0000002c003f7308 */ /* 0x000fe40000000800 */
[----:B------:R-:W-:Y:S02]  /*1cf50*/  FFMA.FTZ R0, R189, c[0x0][0x23c], -R60 ;  /* 0x00008f00bd007a23 */ /* 0x000fe4000001083c */
[----:B------:R-:W-:Y:S02]  /*1cf60*/  FADD.FTZ R2, R166, R2 ;  /* 0x00000002a6027221 */ /* 0x000fe40000010000 */
[----:B------:R-:W-:Y:S01]  /*1cf70*/  FFMA.FTZ R48, R126, c[0x0][0x23c], -R60 ;  /* 0x00008f007e307a23 */ /* 0x000fe2000001083c */
[----:B------:R-:W-:Y:S03]  /*1cf80*/  HMMA.16816.F32.BF16 R32, R40, R50, R32 ;  /* 0x000000322820723c */ /* 0x000fe60000041820 */
[----:B------:R1:W5:Y:S01]  /*1cf90*/  MUFU.EX2 R64, R0 ;  /* 0x0000000000407308 */ /* 0x0003620000000800 */
[----:B------:R-:W-:Y:S03]  /*1cfa0*/  FADD.FTZ R2, R163, R2 ;  /* 0x00000002a3027221 */ /* 0x000fe60000010000 */
[----:B------:R-:W-:Y:S01]  /*1cfb0*/  F2FP.BF16.PACK_AB R40, R70, R71 ;  /* 0x000000474628723e */ /* 0x000fe200000010ff */
[----:B--2---:R-:W-:Y:S01]  /*1cfc0*/  FADD.FTZ R56, R162, R2 ;  /* 0x00000002a2387221 */ /* 0x004fe20000010000 */
[----:B----4-:R-:W-:Y:S03]  /*1cfd0*/  F2FP.BF16.PACK_AB R41, R68, R69 ;  /* 0x000000454429723e */ /* 0x010fe600000010ff */
[----:B------:R-:W-:Y:S01]  /*1cfe0*/  FADD.FTZ R2, R160, R52 ;  /* 0x00000034a0027221 */ /* 0x000fe20000010000 */
[----:B------:R2:W-:Y:S01]  /*1cff0*/  MUFU.EX2 R58, R48 ;  /* 0x00000030003a7308 */ /* 0x0005e20000000800 */
[----:B------:R-:W-:Y:S01]  /*1d000*/  FADD.FTZ R56, R159, R56 ;  /* 0x000000389f387221 */ /* 0x000fe20000010000 */
[----:B------:R-:W4:Y:S01]  /*1d010*/  LDSM.16.MT88.4 R52, [R135+0x11000] ;  /* 0x011000008734783b */ /* 0x000f220000004200 */
[----:B---3--:R-:W-:Y:S01]  /*1d020*/  F2FP.BF16.PACK_AB R42, R66, R67 ;  /* 0x00000043422a723e */ /* 0x008fe200000010ff */
[----:B-1----:R-:W-:Y:S01]  /*1d030*/  FADD.FTZ R0, R157, R2 ;  /* 0x000000029d007221 */ /* 0x002fe20000010000 */
[----:B-----5:R-:W-:Y:S01]  /*1d040*/  F2FP.BF16.PACK_AB R43, R64, R65 ;  /* 0x00000041402b723e */ /* 0x020fe200000010ff */
[----:B------:R-:W-:Y:S02]  /*1d050*/  FADD.FTZ R2, R158, R56 ;  /* 0x000000389e027221 */ /* 0x000fe40000010000 */
[----:B------:R-:W-:Y:S02]  /*1d060*/  FADD.FTZ R0, R156, R0 ;  /* 0x000000009c007221 */ /* 0x000fe40000010000 */
[----:B------:R-:W-:Y:S01]  /*1d070*/  FADD.FTZ R2, R155, R2 ;  /* 0x000000029b027221 */ /* 0x000fe20000010000 */
[----:B------:R-:W-:Y:S01]  /*1d080*/  LDSM.16.MT88.4 R156, [R224+0x11800] ;  /* 0x01180000e09c783b */ /* 0x000fe20000004200 */
[----:B------:R-:W-:Y:S02]  /*1d090*/  FADD.FTZ R0, R153, R0 ;  /* 0x0000000099007221 */ /* 0x000fe40000010000 */
[----:B------:R-:W-:Y:S02]  /*1d0a0*/  FADD.FTZ R44, R154, R2 ;  /* 0x000000029a2c7221 */ /* 0x000fe40000010000 */
[--C-:B------:R-:W-:Y:S02]  /*1d0b0*/  FFMA.FTZ R2, R216, c[0x0][0x23c], -R39.reuse ;  /* 0x00008f00d8027a23 */ /* 0x100fe40000010827 */
[----:B------:R-:W-:Y:S01]  /*1d0c0*/  FADD.FTZ R0, R152, R0 ;  /* 0x0000000098007221 */ /* 0x000fe20000010000 */
[----:B--2---:R-:W-:Y:S01]  /*1d0d0*/  LDSM.16.MT88.4 R48, [R224+0x11000] ;  /* 0x01100000e030783b */ /* 0x004fe20000004200 */
[----:B------:R-:W-:Y:S01]  /*1d0e0*/  FADD.FTZ R56, R150, R44 ;  /* 0x0000002c96387221 */ /* 0x000fe20000010000 */
[----:B------:R-:W1:Y:S01]  /*1d0f0*/  MUFU.EX2 R59, R2 ;  /* 0x00000002003b7308 */ /* 0x000e620000000800 */
[----:B------:R-:W-:Y:S04]  /*1d100*/  FADD.FTZ R0, R149, R0 ;  /* 0x0000000095007221 */ /* 0x000fe80000010000 */
[----:B------:R-:W-:Y:S01]  /*1d110*/  FADD.FTZ R0, R146, R0 ;  /* 0x0000000092007221 */ /* 0x000fe20000010000 */
[----:B------:R-:W2:Y:S01]  /*1d120*/  LDSM.16.MT88.4 R44, [R226+0x11000] ;  /* 0x01100000e22c783b */ /* 0x000ea20000004200 */
[C---:B----4-:R-:W-:Y:S07]  /*1d130*/  HMMA.16816.F32.BF16 R4, R40.reuse, R52, R4 ;  /* 0x000000342804723c */ /* 0x050fee0000041804 */
[--C-:B------:R-:W-:Y:S01]  /*1d140*/  FFMA.FTZ R52, R217, c[0x0][0x23c], -R39.reuse ;  /* 0x00008f00d9347a23 */ /* 0x100fe20000010827 */
[C---:B------:R-:W-:Y:S04]  /*1d150*/  HMMA.16816.F32.BF16 R8, R40.reuse, R54, R8 ;  /* 0x000000362808723c */ /* 0x040fe80000041808 */
[----:B------:R-:W-:Y:S01]  /*1d160*/  FFMA.FTZ R39, R218, c[0x0][0x23c], -R39 ;  /* 0x00008f00da277a23 */ /* 0x000fe20000010827 */
[----:B-1----:R-:W-:Y:S01]  /*1d170*/  F2FP.BF16.PACK_AB R164, R59, R63 ;  /* 0x0000003f3ba4723e */ /* 0x002fe200000010ff */
[----:B------:R-:W-:Y:S02]  /*1d180*/  FADD.FTZ R2, R151, R56 ;  /* 0x0000003897027221 */ /* 0x000fe40000010000 */
[----:B------:R-:W-:Y:S04]  /*1d190*/  FADD.FTZ R56, R142, R0 ;  /* 0x000000008e387221 */ /* 0x000fe80000010000 */
[----:B------:R-:W-:Y:S02]  /*1d1a0*/  FADD.FTZ R57, R147, R2 ;  /* 0x0000000293397221 */ /* 0x000fe40000010000 */
[----:B------:R-:W-:Y:S02]  /*1d1b0*/  FFMA.FTZ R2, R127, c[0x0][0x23c], -R60 ;  /* 0x00008f007f027a23 */ /* 0x000fe4000001083c */
[----:B------:R-:W-:Y:S02]  /*1d1c0*/  FADD.FTZ R0, R148, R57 ;  /* 0x0000003994007221 */ /* 0x000fe40000010000 */
[----:B------:R-:W-:Y:S01]  /*1d1d0*/  FADD.FTZ R56, R145, R56 ;  /* 0x0000003891387221 */ /* 0x000fe20000010000 */
[----:B------:R1:W3:Y:S01]  /*1d1e0*/  MUFU.EX2 R57, R2 ;  /* 0x0000000200397308 */ /* 0x0002e20000000800 */
[----:B------:R-:W-:Y:S01]  /*1d1f0*/  FFMA.FTZ R60, R38, c[0x0][0x23c], -R60 ;  /* 0x00008f00263c7a23 */ /* 0x000fe2000001083c */
[----:B------:R-:W-:Y:S01]  /*1d200*/  LDSM.16.MT88.4 R148, [R226+0x11800] ;  /* 0x01180000e294783b */ /* 0x000fe20000004200 */
[C---:B--2---:R-:W-:Y:S07]  /*1d210*/  HMMA.16816.F32.BF16 R12, R40.reuse, R44, R12 ;  /* 0x0000002c280c723c */ /* 0x044fee000004180c */
[----:B------:R-:W-:Y:S01]  /*1d220*/  MUFU.EX2 R44, R39 ;  /* 0x00000027002c7308 */ /* 0x000fe20000000800 */
[C---:B------:R-:W-:Y:S09]  /*1d230*/  HMMA.16816.F32.BF16 R16, R40.reuse, R46, R16 ;  /* 0x0000002e2810723c */ /* 0x040ff20000041810 */
[----:B------:R-:W-:Y:S03]  /*1d240*/  MUFU.EX2 R60, R60 ;  /* 0x0000003c003c7308 */ /* 0x000fe60000000800 */
[----:B-1----:R-:W-:Y:S01]  /*1d250*/  FADD.FTZ R2, R144, R0 ;  /* 0x0000000090027221 */ /* 0x002fe20000010000 */
[----:B---3--:R-:W-:Y:S01]  /*1d260*/  F2FP.BF16.PACK_AB R165, R57, R58 ;  /* 0x0000003a39a5723e */ /* 0x008fe200000010ff */
[C---:B------:R-:W-:Y:S03]  /*1d270*/  HMMA.16816.F32.BF16 R20, R40.reuse, R48, R20 ;  /* 0x000000302814723c */ /* 0x040fe60000041814 */
[----:B------:R-:W-:Y:S02]  /*1d280*/  FADD.FTZ R0, R141, R56 ;  /* 0x000000388d007221 */ /* 0x000fe40000010000 */
[----:B------:R-:W1:Y:S01]  /*1d290*/  MUFU.EX2 R39, R37 ;  /* 0x0000002500277308 */ /* 0x000e620000000800 */
[----:B------:R-:W-:Y:S02]  /*1d2a0*/  FADD.FTZ R2, R143, R2 ;  /* 0x000000028f027221 */ /* 0x000fe40000010000 */
[----:B------:R-:W-:Y:S01]  /*1d2b0*/  FADD.FTZ R0, R140, R0 ;  /* 0x000000008c007221 */ /* 0x000fe20000010000 */
[C---:B------:R-:W-:Y:S01]  /*1d2c0*/  HMMA.16816.F32.BF16 R24, R40.reuse, R50, R24 ;  /* 0x000000322818723c */ /* 0x040fe20000041818 */
[----:B------:R-:W-:Y:S02]  /*1d2d0*/  LDSM.16.MT88.4 R140, [R135+0x11800] ;  /* 0x01180000878c783b */ /* 0x000fe40000004200 */
[----:B------:R-:W-:Y:S02]  /*1d2e0*/  FADD.FTZ R2, R138, R2 ;  /* 0x000000028a027221 */ /* 0x000fe40000010000 */
[----:B------:R-:W-:Y:S01]  /*1d2f0*/  FADD.FTZ R0, R137, R0 ;  /* 0x0000000089007221 */ /* 0x000fe20000010000 */
[----:B------:R2:W3:Y:S01]  /*1d300*/  MUFU.EX2 R56, R52 ;  /* 0x0000003400387308 */ /* 0x0004e20000000800 */
[----:B------:R-:W-:Y:S02]  /*1d310*/  FADD.FTZ R2, R139, R2 ;  /* 0x000000028b027221 */ /* 0x000fe40000010000 */
[----:B------:R-:W-:Y:S03]  /*1d320*/  FADD.FTZ R0, R136, R0 ;  /* 0x0000000088007221 */ /* 0x000fe60000010000 */
[----:B------:R-:W-:Y:S01]  /*1d330*/  FADD.FTZ R2, R133, R2 ;  /* 0x0000000285027221 */ /* 0x000fe20000010000 */
[----:B------:R-:W-:Y:S01]  /*1d340*/  MOV R133, R3 ;  /* 0x0000000300857202 */ /* 0x000fe20000000f00 */
[----:B------:R-:W-:Y:S02]  /*1d350*/  FADD.FTZ R0, R131, R0 ;  /* 0x0000000083007221 */ /* 0x000fe40000010000 */
[----:B------:R-:W-:Y:S01]  /*1d360*/  FADD.FTZ R2, R132, R2 ;  /* 0x0000000284027221 */ /* 0x000fe20000010000 */
[----:B------:R-:W-:Y:S01]  /*1d370*/  MOV R132, R36 ;  /* 0x0000002400847202 */ /* 0x000fe20000000f00 */
[----:B------:R-:W-:Y:S01]  /*1d380*/  FADD.FTZ R0, R128, R0 ;  /* 0x0000000080007221 */ /* 0x000fe20000010000 */
[----:B-1----:R-:W-:Y:S01]  /*1d390*/  F2FP.BF16.PACK_AB R167, R60, R39 ;  /* 0x000000273ca7723e */ /* 0x002fe200000010ff */
[----:B------:R-:W-:Y:S02]  /*1d3a0*/  FADD.FTZ R2, R129, R2 ;  /* 0x0000000281027221 */ /* 0x000fe40000010000 */
[----:B------:R-:W-:Y:S02]  /*1d3b0*/  FADD.FTZ R0, R125, R0 ;  /* 0x000000007d007221 */ /* 0x000fe40000010000 */
[----:B------:R-:W-:Y:S02]  /*1d3c0*/  FADD.FTZ R2, R130, R2 ;  /* 0x0000000282027221 */ /* 0x000fe40000010000 */
[----:B------:R-:W-:Y:S02]  /*1d3d0*/  FADD.FTZ R0, R124, R0 ;  /* 0x000000007c007221 */ /* 0x000fe40000010000 */
[----:B------:R-:W-:Y:S01]  /*1d3e0*/  FADD.FTZ R2, R123, R2 ;  /* 0x000000027b027221 */ /* 0x000fe20000010000 */
[----:B--2---:R-:W1:Y:S01]  /*1d3f0*/  LDSM.16.MT88.4 R52, [R225+0x11000] ;  /* 0x01100000e134783b */ /* 0x004e620000004200 */
[----:B------:R-:W-:Y:S01]  /*1d400*/  FADD.FTZ R0, R118, R0 ;  /* 0x0000000076007221 */ /* 0x000fe20000010000 */
[----:B---3--:R-:W-:Y:S01]  /*1d410*/  F2FP.BF16.PACK_AB R166, R44, R56 ;  /* 0x000000382ca6723e */ /* 0x008fe200000010ff */
[----:B------:R-:W-:Y:S02]  /*1d420*/  FADD.FTZ R2, R121, R2 ;  /* 0x0000000279027221 */ /* 0x000fe40000010000 */
        /* <DEDUP_REMOVED lines=17> */
[----:B------:R-:W-:Y:S01]  /*1d540*/  FADD.FTZ R2, R84, R2 ;  /* 0x0000000254027221 */ /* 0x000fe20000010000 */
[C---:B-1----:R-:W-:Y:S03]  /*1d550*/  HMMA.16816.F32.BF16 R28, R40.reuse, R52, R28 ;  /* 0x00000034281c723c */ /* 0x042fe6000004181c */
[----:B------:R-:W-:Y:S02]  /*1d560*/  FADD.FTZ R2, R82, R2 ;  /* 0x0000000252027221 */ /* 0x000fe40000010000 */
[----:B------:R-:W-:Y:S02]  /*1d570*/  FADD.FTZ R0, R81, R0 ;  /* 0x0000000051007221 */ /* 0x000fe40000010000 */
[----:B------:R-:W-:Y:S01]  /*1d580*/  FADD.FTZ R2, R79, R2 ;  /* 0x000000024f027221 */ /* 0x000fe20000010000 */
[----:B------:R-:W-:Y:S04]  /*1d590*/  HMMA.16816.F32.BF16 R32, R40, R54, R32 ;  /* 0x000000362820723c */ /* 0x000fe80000041820 */
[----:B------:R-:W-:Y:S02]  /*1d5a0*/  FADD.FTZ R2, R78, R2 ;  /* 0x000000024e027221 */ /* 0x000fe40000010000 */
[----:B------:R-:W-:Y:S02]  /*1d5b0*/  FADD.FTZ R0, R80, R0 ;  /* 0x0000000050007221 */ /* 0x000fe40000010000 */
[C---:B------:R-:W-:Y:S01]  /*1d5c0*/  HMMA.16816.F32.BF16 R136, R164.reuse, R140, R4 ;  /* 0x0000008ca488723c */ /* 0x040fe20000041804 */
[----:B------:R-:W1:Y:S04]  /*1d5d0*/  LDSM.16.MT88.4 R4, [R225+0x11800] ;  /* 0x01180000e104783b */ /* 0x000e680000004200 */
[----:B------:R-:W-:Y:S02]  /*1d5e0*/  FADD.FTZ R0, R77, R0 ;  /* 0x000000004d007221 */ /* 0x000fe40000010000 */
[----:B------:R-:W-:Y:S01]  /*1d5f0*/  FADD.FTZ R2, R75, R2 ;  /* 0x000000024b027221 */ /* 0x000fe20000010000 */
[C---:B------:R-:W-:Y:S04]  /*1d600*/  HMMA.16816.F32.BF16 R140, R164.reuse, R142, R8 ;  /* 0x0000008ea48c723c */ /* 0x040fe80000041808 */
[----:B------:R-:W-:Y:S02]  /*1d610*/  FADD.FTZ R0, R76, R0 ;  /* 0x000000004c007221 */ /* 0x000fe40000010000 */
[----:B------:R-:W-:Y:S02]  /*1d620*/  FADD.FTZ R2, R74, R2 ;  /* 0x000000024a027221 */ /* 0x000fe40000010000 */
        /* <DEDUP_REMOVED lines=20> */
[----:B------:R-:W-:Y:S04]  /*1d770*/  FADD.FTZ R2, R56, R2 ;  /* 0x0000000238027221 */ /* 0x000fe80000010000 */
[----:B------:R-:W-:Y:S02]  /*1d780*/  FADD.FTZ R2, R44, R2 ;  /* 0x000000022c027221 */ /* 0x000fe40000010000 */
[----:B------:R-:W-:Y:S03]  /*1d790*/  FADD.FTZ R0, R39, R0 ;  /* 0x0000000027007221 */ /* 0x000fe60000010000 */
[----:B------:R1:W-:Y:S01]  /*1d7a0*/  STL [R1+0x4], R2 ;  /* 0x0000040201007387 */ /* 0x0003e20000100800 */
[----:B------:R-:W-:Y:S05]  /*1d7b0*/  FADD.FTZ R0, R60, R0 ;  /* 0x000000003c007221 */ /* 0x000fea0000010000 */
[----:B------:R1:W-:Y:S01]  /*1d7c0*/  STL [R1+0x10], R0 ;  /* 0x0000100001007387 */ /* 0x0003e20000100800 */
[----:B------:R-:W-:-:S05]  /*1d7d0*/  @P0 BRA `(.L_x_890) ;  /* 0xffff89c000000947 */ /* 0x000fca000383ffff */
.L_x_886:
[----:B------:R-:W2:Y:S04]  /*1d7e0*/  LDL.LU R5, [R1+0x4] ;  /* 0x0000040001057983 */ /* 0x000ea80000300800 */
[----:B------:R-:W3:Y:S01]  /*1d7f0*/  S2R R32, SR_TID.X ;  /* 0x0000000000207919 */ /* 0x000ee20000002100 */
[----:B------:R-:W-:-:S02]  /*1d800*/  IMAD.MOV.U32 R6, RZ, RZ, -0x10 ;  /* 0xfffffff0ff067424 */ /* 0x000fc400078e00ff */
[----:B------:R-:W-:Y:S01]  /*1d810*/  IMAD.MOV.U32 R8, RZ, RZ, 0x20 ;  /* 0x00000020ff087424 */ /* 0x000fe200078e00ff */
[----:B------:R-:W4:Y:S01]  /*1d820*/  LDL.LU R4, [R1+0x10] ;  /* 0x0000100001047983 */ /* 0x000f220000300800 */
[----:B------:R-:W5:Y:S01]  /*1d830*/  S2UR UR6, SR_CTAID.Y ;  /* 0x00000000000679c3 */ /* 0x000f620000002600 */
[----:B------:R-:W-:Y:S01]  /*1d840*/  UISETP.NE.AND UP1, UPT, UR11, -0x1, UPT ;  /* 0xffffffff0b00788c */ /* 0x000fe2000bf25270 */
[----:B------:R-:W-:Y:S01]  /*1d850*/  BSSY B0, `(.L_x_891) ;  /* 0x00000a9000007945 */ /* 0x000fe20003800000 */
[----:B------:R-:W-:Y:S02]  /*1d860*/  ULDC.64 UR4, c[0x0][0x1e8] ;  /* 0x00007a0000047ab9 */ /* 0x000fe40000000a00 */
[----:B------:R-:W-:-:S03]  /*1d870*/  ULDC UR9, c[0x0][0x214] ;  /* 0x0000850000097ab9 */ /* 0x000fc60000000800 */
[----:B------:R-:W1:Y:S04]  /*1d880*/  S2UR UR7, SR_CTAID.Z ;  /* 0x00000000000779c3 */ /* 0x000e680000002700 */
[----:B------:R-:W-:-:S04]  /*1d890*/  @UP1 UIMAD.WIDE.U32 UR12, UR11, UR4, URZ ;  /* 0x000000040b0c12a5 */ /* 0x000fc8000f8e003f */
[----:B------:R-:W-:Y:S01]  /*1d8a0*/  @UP1 UIMAD UR8, UR11, UR5, UR13 ;  /* 0x000000050b0812a4 */ /* 0x000fe2000f8e020d */
[----:B---3--:R-:W-:Y:S02]  /*1d8b0*/  SHF.R.S32.HI R33, RZ, 0x1f, R32 ;  /* 0x0000001fff217819 */ /* 0x008fe40000011420 */
[----:B------:R-:W-:Y:S02]  /*1d8c0*/  ULDC.64 UR4, c[0x0][0x1e0] ;  /* 0x0000780000047ab9 */ /* 0x000fe40000000a00 */
[----:B------:R-:W-:Y:S01]  /*1d8d0*/  LEA.HI R23, R33, R32, RZ, 0x5 ;  /* 0x0000002021177211 */ /* 0x000fe200078f28ff */
[----:B-----5:R-:W-:Y:S02]  /*1d8e0*/  @!UP1 USHF.R.S32.HI UR14, URZ, 0x1f, UR6 ;  /* 0x0000001f3f0e9899 */ /* 0x020fe40008011406 */
[----:B------:R-:W-:Y:S01]  /*1d8f0*/  @!UP1 UIMAD.WIDE.U32 UR18, UR6, UR4, URZ ;  /* 0x00000004061292a5 */ /* 0x000fe2000f8e003f */
[----:B------:R-:W-:Y:S01]  /*1d900*/  SHF.R.S32.HI R14, RZ, 0x5, R23 ;  /* 0x00000005ff0e7819 */ /* 0x000fe20000011417 */
        /* <DEDUP_REMOVED lines=8> */
[----:B-1----:R-:W-:Y:S02]  /*1d990*/  @UP2 UMOV UR13, UR7 ;  /* 0x00000007000d2c82 */ /* 0x002fe40008000000 */
[----:B------:R-:W-:Y:S02]  /*1d9a0*/  @!UP1 UMOV UR12, UR18 ;  /* 0x00000012000c9c82 */ /* 0x000fe40008000000 */
[----:B------:R-:W-:-:S04]  /*1d9b0*/  @!UP0 UIMAD UR11, UR6, UR9, URZ ;  /* 0x00000009060b82a4 */ /* 0x000fc8000f8e023f */
[----:B------:R-:W-:-:S03]  /*1d9c0*/  @UP2 UIMAD UR5, UR13, UR5, UR11 ;  /* 0x000000050d0522a4 */ /* 0x000fc6000f8e020b */
[----:B------:R-:W-:Y:S02]  /*1d9d0*/  @!UP2 UMOV UR13, UR7 ;  /* 0x00000007000dac82 */ /* 0x000fe40008000000 */
[----:B------:R-:W-:-:S04]  /*1d9e0*/  @!UP2 UIMAD UR4, UR6, UR4, UR13 ;  /* 0x000000040604a2a4 */ /* 0x000fc8000f8e020d */
[----:B------:R-:W-:Y:S01]  /*1d9f0*/  @!UP2 UIMAD UR5, UR4, UR9, URZ ;  /* 0x000000090405a2a4 */ /* 0x000fe2000f8e023f */
[----:B--2---:R-:W1:Y:S04]  /*1da00*/  SHFL.BFLY PT, R0, R5, 0x2, 0x1f ;  /* 0x0c401f0005007f89 */ /* 0x004e6800000e0000 */
[----:B----4-:R-:W2:Y:S01]  /*1da10*/  SHFL.BFLY PT, R2, R4, 0x2, 0x1f ;  /* 0x0c401f0004027f89 */ /* 0x010ea200000e0000 */
[----:B-1----:R-:W-:-:S05]  /*1da20*/  FADD.FTZ R0, R0, R5 ;  /* 0x0000000500007221 */ /* 0x002fca0000010000 */
[----:B------:R-:W1:Y:S01]  /*1da30*/  SHFL.BFLY PT, R5, R0, 0x1, 0x1f ;  /* 0x0c201f0000057f89 */ /* 0x000e6200000e0000 */
[----:B--2---:R-:W-:-:S05]  /*1da40*/  FADD.FTZ R2, R2, R4 ;  /* 0x0000000402027221 */ /* 0x004fca0000010000 */
[----:B------:R-:W2:Y:S01]  /*1da50*/  SHFL.BFLY PT, R4, R2, 0x1, 0x1f ;  /* 0x0c201f0002047f89 */ /* 0x000ea200000e0000 */
[----:B-1----:R-:W-:Y:S02]  /*1da60*/  FADD.FTZ R21, R0, R5 ;  /* 0x0000000500157221 */ /* 0x002fe40000010000 */
[----:B------:R-:W-:-:S03]  /*1da70*/  IMAD.MOV.U32 R0, RZ, RZ, 0x3f800000 ;  /* 0x3f800000ff007424 */ /* 0x000fc600078e00ff */
[----:B------:R-:W-:Y:S01]  /*1da80*/  FSETP.NE.FTZ.AND P4, PT, R21, RZ, PT ;  /* 0x000000ff1500720b */ /* 0x000fe20003f95000 */
[----:B--2---:R-:W-:Y:S01]  /*1da90*/  FADD.FTZ R22, R2, R4 ;  /* 0x0000000402167221 */ /* 0x004fe20000010000 */
[----:B------:R-:W-:Y:S01]  /*1daa0*/  LEA.HI R4, R33, R32, RZ, 0x2 ;  /* 0x0000002021047211 */ /* 0x000fe200078f10ff */
[----:B------:R-:W-:-:S03]  /*1dab0*/  IMAD.MOV.U32 R2, RZ, RZ, 0x3f800000 ;  /* 0x3f800000ff027424 */ /* 0x000fc600078e00ff */
[----:B------:R-:W-:Y:S02]  /*1dac0*/  FSETP.NE.FTZ.AND P3, PT, R22, RZ, PT ;  /* 0x000000ff1600720b */ /* 0x000fe40003f75000 */
[----:B------:R-:W-:-:S05]  /*1dad0*/  SHF.R.S32.HI R5, RZ, 0x2, R4 ;  /* 0x00000002ff057819 */ /* 0x000fca0000011404 */
[----:B------:R-:W1:Y:S08]  /*1dae0*/  @P4 MUFU.RCP R0, R21 ;  /* 0x0000001500004308 */ /* 0x000e700000001000 */
[----:B------:R-:W2:Y:S01]  /*1daf0*/  @P3 MUFU.RCP R2, R22 ;  /* 0x0000001600023308 */ /* 0x000ea20000001000 */
[C---:B-1----:R-:W-:Y:S02]  /*1db00*/  FMUL.FTZ R136, R0.reuse, R136 ;  /* 0x0000008800887220 */ /* 0x042fe40000410000 */
[----:B------:R-:W-:-:S02]  /*1db10*/  FMUL.FTZ R7, R0, R137 ;  /* 0x0000008900077220 */ /* 0x000fc40000410000 */
[C---:B------:R-:W-:Y:S02]  /*1db20*/  FMUL.FTZ R140, R0.reuse, R140 ;  /* 0x0000008c008c7220 */ /* 0x040fe40000410000 */
[C---:B------:R-:W-:Y:S01]  /*1db30*/  FMUL.FTZ R20, R0.reuse, R141 ;  /* 0x0000008d00147220 */ /* 0x040fe20000410000 */
[----:B------:R-:W-:Y:S01]  /*1db40*/  F2FP.BF16.PACK_AB R7, R7, R136 ;  /* 0x000000880707723e */ /* 0x000fe200000010ff */
[C---:B------:R-:W-:Y:S02]  /*1db50*/  FMUL.FTZ R144, R0.reuse, R144 ;  /* 0x0000009000907220 */ /* 0x040fe40000410000 */
[----:B------:R-:W-:Y:S01]  /*1db60*/  FMUL.FTZ R19, R0, R145 ;  /* 0x0000009100137220 */ /* 0x000fe20000410000 */
[----:B------:R-:W-:Y:S01]  /*1db70*/  F2FP.BF16.PACK_AB R20, R20, R140 ;  /* 0x0000008c1414723e */ /* 0x000fe200000010ff */
[C---:B------:R-:W-:Y:S02]  /*1db80*/  FMUL.FTZ R148, R0.reuse, R148 ;  /* 0x0000009400947220 */ /* 0x040fe40000410000 */
[C---:B------:R-:W-:Y:S01]  /*1db90*/  FMUL.FTZ R18, R0.reuse, R149 ;  /* 0x0000009500127220 */ /* 0x040fe20000410000 */
[----:B------:R-:W-:Y:S01]  /*1dba0*/  F2FP.BF16.PACK_AB R19, R19, R144 ;  /* 0x000000901313723e */ /* 0x000fe200000010ff */
[----:B------:R-:W-:-:S02]  /*1dbb0*/  FMUL.FTZ R152, R0, R152 ;  /* 0x0000009800987220 */ /* 0x000fc40000410000 */
[----:B------:R-:W-:Y:S01]  /*1dbc0*/  FMUL.FTZ R17, R0, R153 ;  /* 0x0000009900117220 */ /* 0x000fe20000410000 */
[----:B------:R-:W-:Y:S01]  /*1dbd0*/  F2FP.BF16.PACK_AB R18, R18, R148 ;  /* 0x000000941212723e */ /* 0x000fe200000010ff */
[C---:B------:R-:W-:Y:S02]  /*1dbe0*/  FMUL.FTZ R156, R0.reuse, R156 ;  /* 0x0000009c009c7220 */ /* 0x040fe40000410000 */
[C---:B------:R-:W-:Y:S01]  /*1dbf0*/  FMUL.FTZ R16, R0.reuse, R157 ;  /* 0x0000009d00107220 */ /* 0x040fe20000410000 */
[----:B------:R-:W-:Y:S01]  /*1dc00*/  F2FP.BF16.PACK_AB R17, R17, R152 ;  /* 0x000000981111723e */ /* 0x000fe200000010ff */
[C---:B------:R-:W-:Y:S02]  /*1dc10*/  FMUL.FTZ R160, R0.reuse, R160 ;  /* 0x000000a000a07220 */ /* 0x040fe40000410000 */
[----:B------:R-:W-:Y:S01]  /*1dc20*/  FMUL.FTZ R13, R0, R161 ;  /* 0x000000a1000d7220 */ /* 0x000fe20000410000 */
[----:B------:R-:W-:Y:S01]  /*1dc30*/  F2FP.BF16.PACK_AB R16, R16, R156 ;  /* 0x0000009c1010723e */ /* 0x000fe200000010ff */
[----:B------:R-:W-:-:S02]  /*1dc40*/  FMUL.FTZ R164, R0, R164 ;  /* 0x000000a400a47220 */ /* 0x000fc40000410000 */
[----:B------:R-:W-:Y:S01]  /*1dc50*/  FMUL.FTZ R11, R0, R165 ;  /* 0x000000a5000b7220 */ /* 0x000fe20000410000 */
[----:B------:R-:W-:Y:S01]  /*1dc60*/  SHF.R.S32.HI R0, RZ, 0x1f, R4 ;  /* 0x0000001fff007819 */ /* 0x000fe20000011404 */
[C---:B--2---:R-:W-:Y:S01]  /*1dc70*/  FMUL.FTZ R139, R2.reuse, R139 ;  /* 0x0000008b028b7220 */ /* 0x044fe20000410000 */
[----:B------:R-:W-:Y:S01]  /*1dc80*/  F2FP.BF16.PACK_AB R13, R13, R160 ;  /* 0x000000a00d0d723e */ /* 0x000fe200000010ff */
[----:B------:R-:W-:Y:S01]  /*1dc90*/  FMUL.FTZ R10, R2, R138 ;  /* 0x0000008a020a7220 */ /* 0x000fe20000410000 */
[----:B------:R-:W-:Y:S01]  /*1dca0*/  LEA.HI R0, R0, R5, RZ, 0x3 ;  /* 0x0000000500007211 */ /* 0x000fe200078f18ff */
[C---:B------:R-:W-:Y:S01]  /*1dcb0*/  FMUL.FTZ R143, R2.reuse, R143 ;  /* 0x0000008f028f7220 */ /* 0x040fe20000410000 */
[----:B------:R-:W-:Y:S01]  /*1dcc0*/  F2FP.BF16.PACK_AB R11, R11, R164 ;  /* 0x000000a40b0b723e */ /* 0x000fe200000010ff */
[----:B------:R-:W-:Y:S01]  /*1dcd0*/  FMUL.FTZ R142, R2, R142 ;  /* 0x0000008e028e7220 */ /* 0x000fe20000410000 */
[----:B------:R-:W-:Y:S01]  /*1dce0*/  LOP3.LUT R0, R0, 0xfffffff8, RZ, 0xc0, !PT ;  /* 0xfffffff800007812 */ /* 0x000fe200078ec0ff */
[C---:B------:R-:W-:Y:S01]  /*1dcf0*/  FMUL.FTZ R147, R2.reuse, R147 ;  /* 0x0000009302937220 */ /* 0x040fe20000410000 */
[----:B------:R-:W-:Y:S01]  /*1dd00*/  F2FP.BF16.PACK_AB R10, R139, R10 ;  /* 0x0000000a8b0a723e */ /* 0x000fe200000010ff */
[C---:B------:R-:W-:Y:S01]  /*1dd10*/  FMUL.FTZ R146, R2.reuse, R146 ;  /* 0x0000009202927220 */ /* 0x040fe20000410000 */
[----:B------:R-:W-:Y:S01]  /*1dd20*/  F2FP.BF16.PACK_AB R142, R143, R142 ;  /* 0x0000008e8f8e723e */ /* 0x000fe200000010ff */
[----:B------:R-:W-:-:S02]  /*1dd30*/  FMUL.FTZ R151, R2, R151 ;  /* 0x0000009702977220 */ /* 0x000fc40000410000 */
[C---:B------:R-:W-:Y:S01]  /*1dd40*/  FMUL.FTZ R150, R2.reuse, R150 ;  /* 0x0000009602967220 */ /* 0x040fe20000410000 */
[----:B------:R-:W-:Y:S01]  /*1dd50*/  F2FP.BF16.PACK_AB R146, R147, R146 ;  /* 0x000000929392723e */ /* 0x000fe200000010ff */
[C---:B------:R-:W-:Y:S02]  /*1dd60*/  FMUL.FTZ R155, R2.reuse, R155 ;  /* 0x0000009b029b7220 */ /* 0x040fe40000410000 */
[C---:B------:R-:W-:Y:S01]  /*1dd70*/  FMUL.FTZ R154, R2.reuse, R154 ;  /* 0x0000009a029a7220 */ /* 0x040fe20000410000 */
[----:B------:R-:W-:Y:S01]  /*1dd80*/  F2FP.BF16.PACK_AB R150, R151, R150 ;  /* 0x000000969796723e */ /* 0x000fe200000010ff */
[C---:B------:R-:W-:Y:S02]  /*1dd90*/  FMUL.FTZ R159, R2.reuse, R159 ;  /* 0x0000009f029f7220 */ /* 0x040fe40000410000 */
[C---:B------:R-:W-:Y:S01]  /*1dda0*/  FMUL.FTZ R15, R2.reuse, R158 ;  /* 0x0000009e020f7220 */ /* 0x040fe20000410000 */
[----:B------:R-:W-:Y:S01]  /*1ddb0*/  F2FP.BF16.PACK_AB R154, R155, R154 ;  /* 0x0000009a9b9a723e */ /* 0x000fe200000010ff */
[----:B------:R-:W-:-:S02]  /*1ddc0*/  FMUL.FTZ R163, R2, R163 ;  /* 0x000000a302a37220 */ /* 0x000fc40000410000 */
[C---:B------:R-:W-:Y:S01]  /*1ddd0*/  FMUL.FTZ R12, R2.reuse, R162 ;  /* 0x000000a2020c7220 */ /* 0x040fe20000410000 */
[----:B------:R-:W-:Y:S01]  /*1dde0*/  F2FP.BF16.PACK_AB R15, R159, R15 ;  /* 0x0000000f9f0f723e */ /* 0x000fe200000010ff */
[C---:B------:R-:W-:Y:S02]  /*1ddf0*/  FMUL.FTZ R167, R2.reuse, R167 ;  /* 0x000000a702a77220 */ /* 0x040fe40000410000 */
[----:B------:R-:W-:Y:S01]  /*1de00*/  FMUL.FTZ R9, R2, R166 ;  /* 0x000000a602097220 */ /* 0x000fe20000410000 */
[----:B------:R-:W-:Y:S02]  /*1de10*/  IADD3 R2, R5, -R0, RZ ;  /* 0x8000000005027210 */ /* 0x000fe40007ffe0ff */
[----:B------:R-:W-:Y:S02]  /*1de20*/  LOP3.LUT R0, R4, 0x3ffffffc, RZ, 0xc0, !PT ;  /* 0x3ffffffc04007812 */ /* 0x000fe400078ec0ff */
[C---:B------:R-:W-:Y:S01]  /*1de30*/  LOP3.LUT R5, R2.reuse, 0x1, RZ, 0xc0, !PT ;  /* 0x0000000102057812 */ /* 0x040fe200078ec0ff */
[----:B------:R-:W-:Y:S01]  /*1de40*/  IMAD.SHL.U32 R4, R2, 0x40, RZ ;  /* 0x0000004002047824 */ /* 0x000fe200078e00ff */
[----:B------:R-:W-:-:S02]  /*1de50*/  IADD3 R0, -R0, R32, RZ ;  /* 0x0000002000007210 */ /* 0x000fc40007ffe1ff */
[----:B------:R-:W-:Y:S02]  /*1de60*/  ISETP.NE.U32.AND P0, PT, R5, 0x1, PT ;  /* 0x000000010500780c */ /* 0x000fe40003f05070 */
[----:B------:R-:W-:Y:S01]  /*1de70*/  LOP3.LUT R4, R4, 0x1c0, RZ, 0xc0, !PT ;  /* 0x000001c004047812 */ /* 0x000fe200078ec0ff */
[----:B------:R-:W-:Y:S01]  /*1de80*/  IMAD R0, R14, 0x200, R0 ;  /* 0x000002000e007824 */ /* 0x000fe200078e0200 */
[----:B------:R-:W-:Y:S02]  /*1de90*/  R2P PR, R2, 0x6 ;  /* 0x0000000602007804 */ /* 0x000fe40000000000 */
[----:B------:R-:W-:Y:S02]  /*1dea0*/  LEA.HI R4, R4, R4, RZ, 0x1d ;  /* 0x0000000404047211 */ /* 0x000fe400078fe8ff */
[----:B------:R-:W-:Y:S02]  /*1deb0*/  SEL R6, R6, 0x10, !P0 ;  /* 0x0000001006067807 */ /* 0x000fe40004000000 */
[----:B------:R-:W-:-:S02]  /*1dec0*/  LEA R0, R0, R4, 0x1 ;  /* 0x0000000400007211 */ /* 0x000fc400078e08ff */
[----:B------:R-:W-:Y:S02]  /*1ded0*/  SEL R8, R8, 0xffffffe0, !P1 ;  /* 0xffffffe008087807 */ /* 0x000fe40004800000 */
[----:B------:R-:W-:Y:S02]  /*1dee0*/  SHF.L.U32 R0, R0, 0x1, RZ ;  /* 0x0000000100007819 */ /* 0x000fe400000006ff */
[----:B------:R-:W-:Y:S02]  /*1def0*/  F2FP.BF16.PACK_AB R12, R163, R12 ;  /* 0x0000000ca30c723e */ /* 0x000fe400000010ff */
[C---:B------:R-:W-:Y:S01]  /*1df00*/  IADD3 R4, R0.reuse, R6, RZ ;  /* 0x0000000600047210 */ /* 0x040fe20007ffe0ff */
[----:B------:R1:W-:Y:S01]  /*1df10*/  STS [R0], R7 ;  /* 0x0000000700007388 */ /* 0x0003e20000000800 */
[C---:B------:R-:W-:Y:S01]  /*1df20*/  IADD3 R2, R0.reuse, 0x40, RZ ;  /* 0x0000004000027810 */ /* 0x040fe20007ffe0ff */
[C---:B------:R-:W-:Y:S01]  /*1df30*/  IMAD.IADD R5, R0.reuse, 0x1, R8 ;  /* 0x0000000100057824 */ /* 0x040fe200078e0208 */
[----:B------:R-:W-:Y:S01]  /*1df40*/  @P2 IADD3 R2, R0, -0x40, RZ ;  /* 0xffffffc000022810 */ /* 0x000fe20007ffe0ff */
[----:B------:R-:W-:Y:S01]  /*1df50*/  STS [R0+0x400], R10 ;  /* 0x0004000a00007388 */ /* 0x000fe20000000800 */
[----:B------:R-:W-:-:S03]  /*1df60*/  F2FP.BF16.PACK_AB R9, R167, R9 ;  /* 0x00000009a709723e */ /* 0x000fc600000010ff */
[----:B------:R-:W-:Y:S04]  /*1df70*/  STS [R4], R20 ;  /* 0x0000001404007388 */ /* 0x000fe80000000800 */
[----:B------:R2:W-:Y:S04]  /*1df80*/  STS [R4+0x400], R142 ;  /* 0x0004008e04007388 */ /* 0x0005e80000000800 */
[----:B------:R-:W-:Y:S04]  /*1df90*/  STS [R5], R19 ;  /* 0x0000001305007388 */ /* 0x000fe80000000800 */
[----:B------:R3:W-:Y:S01]  /*1dfa0*/  STS [R5+0x400], R146 ;  /* 0x0004009205007388 */ /* 0x0007e20000000800 */
[----:B-1----:R-:W-:-:S05]  /*1dfb0*/  IADD3 R7, R4, R8, RZ ;  /* 0x0000000804077210 */ /* 0x002fca0007ffe0ff */
[----:B------:R-:W-:Y:S04]  /*1dfc0*/  STS [R7], R18 ;  /* 0x0000001207007388 */ /* 0x000fe80000000800 */
[----:B------:R1:W-:Y:S01]  /*1dfd0*/  STS [R7+0x400], R150 ;  /* 0x0004009607007388 */ /* 0x0003e20000000800 */
[----:B--2---:R-:W-:-:S03]  /*1dfe0*/  IMAD.IADD R4, R6, 0x1, R2 ;  /* 0x0000000106047824 */ /* 0x004fc600078e0202 */
[----:B------:R-:W-:Y:S01]  /*1dff0*/  STS [R2], R17 ;  /* 0x0000001102007388 */ /* 0x000fe20000000800 */
[----:B------:R-:W-:-:S03]  /*1e000*/  IMAD.IADD R0, R8, 0x1, R4 ;  /* 0x0000000108007824 */ /* 0x000fc600078e0204 */
[----:B------:R2:W-:Y:S01]  /*1e010*/  STS [R2+0x400], R154 ;  /* 0x0004009a02007388 */ /* 0x0005e20000000800 */
[----:B---3--:R-:W3:Y:S03]  /*1e020*/  @P4 MUFU.LG2 R5, R21 ;  /* 0x0000001500054308 */ /* 0x008ee60000000c00 */
[----:B------:R-:W-:Y:S04]  /*1e030*/  STS [R4], R16 ;  /* 0x0000001004007388 */ /* 0x000fe80000000800 */
[----:B------:R4:W-:Y:S01]  /*1e040*/  STS [R4+0x400], R15 ;  /* 0x0004000f04007388 */ /* 0x0009e20000000800 */
[----:B-1----:R-:W-:Y:S02]  /*1e050*/  IMAD.MOV.U32 R7, RZ, RZ, 0x7f800000 ;  /* 0x7f800000ff077424 */ /* 0x002fe400078e00ff */
[----:B---3--:R-:W-:Y:S01]  /*1e060*/  @P4 FMUL.FTZ R5, R5, 0.69314718246459960938 ;  /* 0x3f31721805054820 */ /* 0x008fe20000410000 */
[----:B--2---:R-:W-:-:S05]  /*1e070*/  IADD3 R2, R8, R2, RZ ;  /* 0x0000000208027210 */ /* 0x004fca0007ffe0ff */
[----:B------:R-:W-:Y:S01]  /*1e080*/  STS [R2], R13 ;  /* 0x0000000d02007388 */ /* 0x000fe20000000800 */
[----:B----4-:R-:W1:Y:S03]  /*1e090*/  @P3 MUFU.LG2 R4, R22 ;  /* 0x0000001600043308 */ /* 0x010e660000000c00 */
[----:B------:R2:W-:Y:S04]  /*1e0a0*/  STS [R2+0x400], R12 ;  /* 0x0004000c02007388 */ /* 0x0005e80000000800 */
[----:B------:R-:W-:Y:S04]  /*1e0b0*/  STS [R0], R11 ;  /* 0x0000000b00007388 */ /* 0x000fe80000000800 */
[----:B------:R3:W-:Y:S04]  /*1e0c0*/  STS [R0+0x400], R9 ;  /* 0x0004000900007388 */ /* 0x0007e80000000800 */
[----:B------:R-:W-:Y:S01]  /*1e0d0*/  BAR.SYNC.DEFER_BLOCKING 0x0 ;  /* 0x0000000000007b1d */ /* 0x000fe20000010000 */
[----:B-1----:R-:W-:-:S04]  /*1e0e0*/  @P3 FMUL.FTZ R4, R4, 0.69314718246459960938 ;  /* 0x3f31721804043820 */ /* 0x002fc80000410000 */
[----:B------:R-:W-:Y:S01]  /*1e0f0*/  @P3 FFMA.FTZ R7, R3, c[0x0][0x238], R4 ;  /* 0x00008e0003073a23 */ /* 0x000fe20000010004 */
[----:B--2---:R-:W-:-:S04]  /*1e100*/  SHF.R.S32.HI R2, RZ, 0x1f, R14 ;  /* 0x0000001fff027819 */ /* 0x004fc8000001140e */
[----:B------:R-:W-:Y:S02]  /*1e110*/  LEA.HI R2, R2, R14, RZ, 0x2 ;  /* 0x0000000e02027211 */ /* 0x000fe400078f10ff */
[----:B---3--:R-:W-:Y:S02]  /*1e120*/  LOP3.LUT R0, R23, 0xffffffe0, RZ, 0xc0, !PT ;  /* 0xffffffe017007812 */ /* 0x008fe400078ec0ff */
[----:B------:R-:W-:Y:S01]  /*1e130*/  LOP3.LUT R2, R2, 0xffffffc, RZ, 0xc0, !PT ;  /* 0x0ffffffc02027812 */ /* 0x000fe200078ec0ff */
[----:B------:R1:W2:Y:S01]  /*1e140*/  LDS.128 R16, [R242] ;  /* 0x00000000f2107984 */ /* 0x0002a20000000c00 */
[----:B------:R-:W-:-:S03]  /*1e150*/  IADD3 R0, -R0, R32, RZ ;  /* 0x0000002000007210 */ /* 0x000fc60007ffe1ff */
[----:B------:R1:W3:Y:S01]  /*1e160*/  LDS.128 R24, [R242+0x800] ;  /* 0x00080000f2187984 */ /* 0x0002e20000000c00 */
[----:B------:R-:W-:Y:S01]  /*1e170*/  LOP3.LUT P0, RZ, R0, 0x3, RZ, 0xc0, !PT ;  /* 0x0000000300ff7812 */ /* 0x000fe2000780c0ff */
[----:B------:R-:W-:Y:S01]  /*1e180*/  IMAD.IADD R2, R14, 0x1, -R2 ;  /* 0x000000010e027824 */ /* 0x000fe200078e0a02 */
[----:B------:R-:W-:Y:S01]  /*1e190*/  SHF.R.S32.HI R6, RZ, 0x1f, R0 ;  /* 0x0000001fff067819 */ /* 0x000fe20000011400 */
[----:B------:R1:W4:Y:S03]  /*1e1a0*/  LDS.128 R28, [R242+0x1000] ;  /* 0x00100000f21c7984 */ /* 0x0003260000000c00 */
[----:B------:R-:W-:Y:S01]  /*1e1b0*/  LEA.HI R0, R6, R0, RZ, 0x2 ;  /* 0x0000000006007211 */ /* 0x000fe200078f10ff */
[----:B------:R-:W1:Y:S01]  /*1e1c0*/  LDS.128 R240, [R242+0x1800] ;  /* 0x00180000f2f07984 */ /* 0x000e620000000c00 */
[----:B------:R-:W-:Y:S01]  /*1e1d0*/  MOV R6, 0x7f800000 ;  /* 0x7f80000000067802 */ /* 0x000fe20000000f00 */
[----:B------:R-:W-:Y:S01]  /*1e1e0*/  @P4 FFMA.FTZ R6, R36, c[0x0][0x238], R5 ;  /* 0x00008e0024064a23 */ /* 0x000fe20000010005 */
[----:B------:R-:W-:-:S04]  /*1e1f0*/  SHF.R.S32.HI R0, RZ, 0x2, R0 ;  /* 0x00000002ff007819 */ /* 0x000fc80000011400 */
        /* <DEDUP_REMOVED lines=14> */
.L_x_892:
[----:B------:R-:W-:Y:S05]  /*1e2e0*/  BSYNC B0 ;  /* 0x0000000000007941 */ /* 0x000fea0003800000 */
.L_x_891:
[----:B----4-:R-:W4:Y:S01]  /*1e2f0*/  LDL.LU.64 R2, [R1+0x8] ;  /* 0x0000080001027983 */ /* 0x010f220000300a00 */
[----:B------:R-:W-:Y:S01]  /*1e300*/  LEA.HI R4, R33, R32, RZ, 0x3 ;  /* 0x0000002021047211 */ /* 0x000fe200078f18ff */
[----:B------:R-:W-:Y:S01]  /*1e310*/  USHF.R.S32.HI UR6, URZ, 0x1f, UR13 ;  /* 0x0000001f3f067899 */ /* 0x000fe2000801140d */
[----:B------:R-:W-:Y:S01]  /*1e320*/  BSSY B0, `(.L_x_893) ;  /* 0x0000026000007945 */ /* 0x000fe20003800000 */
[----:B------:R-:W5:Y:S01]  /*1e330*/  S2R R5, SR_CTAID.X ;  /* 0x0000000000057919 */ /* 0x000f620000002500 */
[----:B------:R-:W-:Y:S01]  /*1e340*/  SHF.R.S32.HI R10, RZ, 0x3, R4 ;  /* 0x00000003ff0a7819 */ /* 0x000fe20000011404 */
[----:B------:R-:W-:-:S02]  /*1e350*/  ULDC.64 UR4, c[0x0][0x1f0] ;  /* 0x00007c0000047ab9 */ /* 0x000fc40000000a00 */
[----:B------:R-:W3:Y:S01]  /*1e360*/  S2R R7, SR_TID.X ;  /* 0x0000000000077919 */ /* 0x000ee20000002100 */
[----:B------:R-:W-:-:S04]  /*1e370*/  UIMAD UR4, UR6, UR4, URZ ;  /* 0x00000004060472a4 */ /* 0x000fc8000f8e023f */
[----:B------:R-:W-:Y:S01]  /*1e380*/  UIMAD UR4, UR13, UR5, UR4 ;  /* 0x000000050d0472a4 */ /* 0x000fe2000f8e0204 */
[----:B-----5:R-:W-:Y:S01]  /*1e390*/  IMAD.SHL.U32 R5, R5, 0x40, RZ ;  /* 0x0000004005057824 */ /* 0x020fe200078e00ff */
[----:B---3--:R-:W-:-:S04]  /*1e3a0*/  SHF.R.S32.HI R6, RZ, 0x1f, R7 ;  /* 0x0000001fff067819 */ /* 0x008fc80000011407 */
[----:B------:R-:W-:Y:S02]  /*1e3b0*/  SHF.R.S32.HI R0, RZ, 0x1f, R5 ;  /* 0x0000001fff007819 */ /* 0x000fe40000011405 */
[----:B------:R-:W-:-:S03]  /*1e3c0*/  IADD3 R4, -R5, UR16, RZ ;  /* 0x0000001005047c10 */ /* 0x000fc6000fffe1ff */
[----:B------:R-:W-:-:S04]  /*1e3d0*/  IMAD R0, R0, c[0x0][0x1e8], RZ ;  /* 0x00007a0000007a24 */ /* 0x000fc800078e02ff */
[----:B------:R-:W-:Y:S02]  /*1e3e0*/  IMAD R0, R5, c[0x0][0x1ec], R0 ;  /* 0x00007b0005007a24 */ /* 0x000fe400078e0200 */
[--C-:B----4-:R-:W-:Y:S02]  /*1e3f0*/  IMAD.MOV.U32 R8, RZ, RZ, R2.reuse ;  /* 0x000000ffff087224 */ /* 0x110fe400078e0002 */
[----:B------:R-:W-:Y:S02]  /*1e400*/  IMAD.MOV.U32 R8, RZ, RZ, R2 ;  /* 0x000000ffff087224 */ /* 0x000fe400078e0002 */
[----:B------:R-:W-:-:S03]  /*1e410*/  IMAD.MOV.U32 R9, RZ, RZ, R3 ;  /* 0x000000ffff097224 */ /* 0x000fc600078e0003 */
[----:B------:R-:W-:Y:S02]  /*1e420*/  SHF.R.S32.HI R9, RZ, 0x1f, R8 ;  /* 0x0000001fff097819 */ /* 0x000fe40000011408 */
[----:B------:R-:W-:-:S03]  /*1e430*/  ISETP.GE.AND P1, PT, R8, c[0x0][0x220], PT ;  /* 0x0000880008007a0c */ /* 0x000fc60003f26270 */
[----:B------:R-:W-:Y:S01]  /*1e440*/  IMAD.WIDE.U32 R2, R5, c[0x0][0x1e8], R8 ;  /* 0x00007a0005027a25 */ /* 0x000fe200078e0008 */
[----:B------:R3:W-:Y:S01]  /*1e450*/  STL [R1+0xc], R9 ;  /* 0x00000c0901007387 */ /* 0x0007e20000100800 */
[----:B------:R-:W-:-:S03]  /*1e460*/  LEA.HI R5, R6, R7, RZ, 0x3 ;  /* 0x0000000706057211 */ /* 0x000fc600078f18ff */
[----:B------:R-:W-:-:S04]  /*1e470*/  IADD3 R2, P0, R2, UR12, RZ ;  /* 0x0000000c02027c10 */ /* 0x000fc8000ff1e0ff */
[----:B------:R-:W-:Y:S01]  /*1e480*/  IADD3.X R3, R3, UR8, R0, P0, !PT ;  /* 0x0000000803037c10 */ /* 0x000fe200087fe400 */
[----:B------:R-:W-:Y:S01]  /*1e490*/  IMAD.U32 R0, RZ, RZ, UR13 ;  /* 0x0000000dff007e24 */ /* 0x000fe2000f8e00ff */
[----:B------:R-:W-:-:S03]  /*1e4a0*/  ISETP.GE.OR P0, PT, R10, R4, P1 ;  /* 0x000000040a00720c */ /* 0x000fc60000f06670 */
[----:B---3--:R-:W-:Y:S01]  /*1e4b0*/  IMAD.WIDE.U32 R8, R0, c[0x0][0x1f0], R2 ;  /* 0x00007c0000087a25 */ /* 0x008fe200078e0002 */
[----:B------:R-:W-:-:S04]  /*1e4c0*/  SHF.R.S32.HI R0, RZ, 0x3, R5 ;  /* 0x00000003ff007819 */ /* 0x000fc80000011405 */
[----:B------:R-:W-:Y:S02]  /*1e4d0*/  IADD3 R7, R9, UR4, RZ ;  /* 0x0000000409077c10 */ /* 0x000fe4000fffe0ff */
[----:B------:R-:W-:-:S03]  /*1e4e0*/  SHF.R.S32.HI R11, RZ, 0x1f, R0 ;  /* 0x0000001fff0b7819 */ /* 0x000fc60000011400 */
        /* <DEDUP_REMOVED lines=9> */
.L_x_894:
[----:B------:R-:W-:Y:S05]  /*1e580*/  BSYNC B0 ;  /* 0x0000000000007941 */ /* 0x000fea0003800000 */
.L_x_893:
        /* <DEDUP_REMOVED lines=9> */
[----:B------:R-:W-:-:S04]  /*1e620*/  IMAD R0, R0, c[0x0][0x1e8], RZ ;  /* 0x00007a0000007a24 */ /* 0x000fc800078e02ff */
[----:B------:R-:W-:Y:S01]  /*1e630*/  IMAD R0, R4, c[0x0][0x1ec], R0 ;  /* 0x00007b0004007a24 */ /* 0x000fe200078e0200 */
[----:B------:R-:W-:-:S04]  /*1e640*/  LEA R4, P0, R2, c[0x0][0x1d0], 0x1 ;  /* 0x0000740002047a11 */ /* 0x000fc800078008ff */
[----:B------:R-:W-:-:S04]  /*1e650*/  IADD3 R0, R0, R3, RZ ;  /* 0x0000000300007210 */ /* 0x000fc80007ffe0ff */
[----:B------:R-:W-:-:S05]  /*1e660*/  LEA.HI.X R5, R2, c[0x0][0x1d4], R0, 0x1, P0 ;  /* 0x0000750002057a11 */ /* 0x000fca00000f0c00 */
[----:B------:R2:W-:Y:S02]  /*1e670*/  STG.E.128 [R4.64], R24 ;  /* 0x0000001804007986 */ /* 0x0005e4000c101d14 */
.L_x_896:
[----:B------:R-:W-:Y:S05]  /*1e680*/  BSYNC B0 ;  /* 0x0000000000007941 */ /* 0x000fea0003800000 */
.L_x_895:
        /* <DEDUP_REMOVED lines=15> */
.L_x_898:
[----:B------:R-:W-:Y:S05]  /*1e780*/  BSYNC B0 ;  /* 0x0000000000007941 */ /* 0x000fea0003800000 */
.L_x_897:
[----:B------:R-:W-:-:S04]  /*1e790*/  IADD3 R0, R10, 0x30, RZ ;  /* 0x000000300a007810 */ /* 0x000fc80007ffe0ff */
[----:B------:R-:W-:-:S13]  /*1e7a0*/  ISETP.GE.OR P1, PT, R0, UR10, P1 ;  /* 0x0000000a00007c0c */ /* 0x000fda0008f26670 */
[----:B------:R-:W-:Y:S05]  /*1e7b0*/  @P1 EXIT ;  /* 0x000000000000194d */ /* 0x000fea0003800000 */
[----:B------:R-:W-:Y:S01]  /*1e7c0*/  IADD3 R6, P0, R10, 0x30, RZ ;  /* 0x000000300a067810 */ /* 0x000fe20007f1e0ff */
[----:B------:R-:W-:Y:S01]  /*1e7d0*/  IMAD.MOV.U32 R2, RZ, RZ, R8 ;  /* 0x000000ffff027224 */ /* 0x000fe200078e0008 */
[----:B------:R-:W-:-:S03]  /*1e7e0*/  MOV R3, R7 ;  /* 0x0000000700037202 */ /* 0x000fc60000000f00 */
[----:B------:R-:W-:Y:S02]  /*1e7f0*/  IMAD.X R0, RZ, RZ, R11, P0 ;  /* 0x000000ffff007224 */ /* 0x000fe400000e060b */
[----:B--2---:R-:W-:-:S04]  /*1e800*/  IMAD.WIDE.U32 R4, R6, c[0x0][0x1e8], R2 ;  /* 0x00007a0006047a25 */ /* 0x004fc800078e0002 */
[----:B------:R-:W-:Y:S01]  /*1e810*/  IMAD R0, R0, c[0x0][0x1e8], RZ ;  /* 0x00007a0000007a24 */ /* 0x000fe200078e02ff */
[----:B------:R-:W-:-:S03]  /*1e820*/  LEA R2, P0, R4, c[0x0][0x1d0], 0x1 ;  /* 0x0000740004027a11 */ /* 0x000fc600078008ff */
[----:B------:R-:W-:-:S05]  /*1e830*/  IMAD R0, R6, c[0x0][0x1ec], R0 ;  /* 0x00007b0006007a24 */ /* 0x000fca00078e0200 */
[----:B------:R-:W-:-:S04]  /*1e840*/  IADD3 R0, R0, R5, RZ ;  /* 0x0000000500007210 */ /* 0x000fc80007ffe0ff */
[----:B------:R-:W-:-:S05]  /*1e850*/  LEA.HI.X R3, R4, c[0x0][0x1d4], R0, 0x1, P0 ;  /* 0x0000750004037a11 */ /* 0x000fca00000f0c00 */
[----:B-1----:R-:W-:Y:S01]  /*1e860*/  STG.E.128 [R2.64], R240 ;  /* 0x000000f002007986 */ /* 0x002fe2000c101d14 */
[----:B------:R-:W-:Y:S05]  /*1e870*/  EXIT ;  /* 0x000000000000794d */ /* 0x000fea0003800000 */
.L_x_899:
        /* <DEDUP_REMOVED lines=16> */
.L_x_7865:


//--------------------- .text._ZN5flash24flash_fwd_splitkv_kernelI23Flash_fwd_kernel_traitsILi64ELi64ELi256ELi4ELb0ELb0EN7cutlass10bfloat16_tE19Flash_kernel_traitsILi64ELi64ELi256ELi4ES3_EELb1ELb0ELb0ELb0ELb0ELb0ELb0ELb1EEEvNS_16Flash_fwd_paramsE --------------------------
	.section	.text._ZN5flash24flash_fwd_splitkv_kernelI23Flash_fwd_kernel_traitsILi64ELi64ELi256ELi4ELb0ELb0EN7cutlass10bfloat16_tE19Flash_kernel_traitsILi64ELi64ELi256ELi4ES3_EELb1ELb0ELb0ELb0ELb0ELb0ELb0ELb1EEEvNS_16Flash_fwd_paramsE,"ax",@progbits
	.sectioninfo	@"SHI_REGISTERS=255"
	.align	128
        .global         _ZN5flash24flash_fwd_splitkv_kernelI23Flash_fwd_kernel_traitsILi64ELi64ELi256ELi4ELb0ELb0EN7cutlass10bfloat16_tE19Flash_kernel_traitsILi64ELi64ELi256ELi4ES3_EELb1ELb0ELb0ELb0ELb0ELb0ELb0ELb1EEEvNS_16Flash_fwd_paramsE
        .type           _ZN5flash24flash_fwd_splitkv_kernelI23Flash_fwd_kernel_traitsILi64ELi64ELi256ELi4ELb0ELb0EN7cutlass10bfloat16_tE19Flash_kernel_traitsILi64ELi64ELi256ELi4ES3_EELb1ELb0ELb0ELb0ELb0ELb0ELb0ELb1EEEvNS_16Flash_fwd_paramsE,@function
        .size           _ZN5flash24flash_fwd_splitkv_kernelI23Flash_fwd_kernel_traitsILi64ELi64ELi256ELi4ELb0ELb0EN7cutlass10bfloat16_tE19Flash_kernel_traitsILi64ELi64ELi256ELi4ES3_EELb1ELb0ELb0ELb0ELb0ELb0ELb0ELb1EEEvNS_16Flash_fwd_paramsE,(.L_x_7813 - _ZN5flash24flash_fwd_splitkv_kernelI23Flash_fwd_kernel_traitsILi64ELi64ELi256ELi4ELb0ELb0EN7cutlass10bfloat16_tE19Flash_kernel_traitsILi64ELi64ELi256ELi4ES3_EELb1ELb0ELb0ELb0ELb0ELb0ELb0ELb1EEEvNS_16Flash_fwd_paramsE)
        .other          _ZN5flash24flash_fwd_splitkv_kernelI23Flash_fwd_kernel_traitsILi64ELi64ELi256ELi4ELb0ELb0EN7cutlass10bfloat16_tE19Flash_kernel_traitsILi64ELi64ELi256ELi4ES3_EELb1ELb0ELb0ELb0ELb0ELb0ELb0ELb1EEEvNS_16Flash_fwd_paramsE,@"STO_CUDA_ENTRY STV_DEFAULT"
_ZN5flash24flash_fwd_splitkv_kernelI23Flash_fwd_kernel_traitsILi64ELi64ELi256ELi4ELb0ELb0EN7cutlass10bfloat16_tE19Flash_kernel_traitsILi64ELi64ELi256ELi4ES3_EELb1ELb0ELb0ELb0ELb0ELb0ELb0ELb1EEEvNS_16Flash_fwd_paramsE:
.text._ZN5flash24flash_fwd_splitkv_kernelI23Flash_fwd_kernel_traitsILi64ELi64ELi256ELi4ELb0ELb0EN7cutlass10bfloat16_tE19Flash_kernel_traitsILi64ELi64ELi256ELi4ES3_EELb1ELb0ELb0ELb0ELb0ELb0ELb0ELb1EEEvNS_16Flash_fwd_paramsE:
[----:B------:R-:W-:Y:S02]  /*0000*/  MOV R1, c[0x0][0x28] ;  /* 0x00000a0000017a02 */ /* 0x000fe40000000f00 */
[----:B------:R-:W-:Y:S01]  /*0010*/  ULDC.64 UR4, c[0x0][0x40] ;  /* 0x0000100000047ab9 */ /* 0x000fe20000000a00 */
[----:B------:R-:W-:Y:S01]  /*0020*/  BSSY B3, `(.L_x_900) ;  /* 0x0000005000037945 */ /* 0x000fe20003800000 */
[----:B------:R-:W-:Y:S01]  /*0030*/  UIADD3 UR4, UP0, UR4, 0x160, URZ ;  /* 0x0000016004047890 */ /* 0x000fe2000ff1e03f */
[----:B------:R-:W-:-:S03]  /*0040*/  IADD3 R1, R1, -0x158, RZ ;  /* 0xfffffea801017810 */ /* 0x000fc60007ffe0ff */
[----:B------:R-:W-:-:S07]  /*0050*/  UIADD3.X UR5, URZ, UR5, URZ, UP0, !UPT ;  /* 0x000000053f057290 */ /* 0x000fce00087fe43f */
[----:B------:R-:W-:Y:S05]  /*0060*/  CALL.REL.NOINC `($_ZN5flash24flash_fwd_splitkv_kernelI23Flash_fwd_kernel_traitsILi64ELi64ELi256ELi4ELb0ELb0EN7cutlass10bfloat16_tE19Flash_kernel_traitsILi64ELi64ELi256ELi4ES3_EELb1ELb0ELb0ELb0ELb0ELb0ELb0ELb1EEEvNS_16Flash_fwd_paramsE$_ZN5flash30compute_attn_1rowblock_splitkvI23Flash_fwd_kernel_traitsILi64ELi64ELi256ELi4ELb0ELb0EN7cutlass10bfloat16_tE19Flash_kernel_traitsILi64ELi64ELi256ELi4ES3_EELb1ELb0ELb0ELb0ELb0ELb0ELb0ELb1ENS_16Flash_fwd_paramsEEEvRKT8_iiiii) ;  /* 0x0000002000007944 */ /* 0x000fea0003c00000 */
[----:B------:R-:W-:Y:S05]  /*0070*/  BSYNC B3 ;  /* 0x0000000000037941 */ /* 0x000fea0003800000 */
.L_x_900:
[----:B------:R-:W-:Y:S05]  /*0080*/  EXIT ;  /* 0x000000000000794d */ /* 0x000fea0003800000 */
        .type           $_ZN5flash24flash_fwd_splitkv_kernelI23Flash_fwd_kernel_traitsILi64ELi64ELi256ELi4ELb0ELb0EN7cutlass10bfloat16_tE19Flash_kernel_traitsILi64ELi64ELi256ELi4ES3_EELb1ELb0ELb0ELb0ELb0ELb0ELb0ELb1EEEvNS_16Flash_fwd_paramsE$_ZN5flash30compute_attn_1rowblock_splitkvI23Flash_fwd_kernel_traitsILi64ELi64ELi256ELi4ELb0ELb0EN7cutlass10bfloat16_tE19Flash_kernel_traitsILi64ELi64ELi256ELi4ES3_EELb1ELb0ELb0ELb0ELb0ELb0ELb0ELb1ENS_16Flash_fwd_paramsEEEvRKT8_iiiii,@function
        .size           $_ZN5flash24flash_fwd_splitkv_kernelI23Flash_fwd_kernel_traitsILi64ELi64ELi256ELi4ELb0ELb0EN7cutlass10bfloat16_tE19Flash_kernel_traitsILi64ELi64ELi256ELi4ES3_EELb1ELb0ELb0ELb0ELb0ELb0ELb0ELb1EEEvNS_16Flash_fwd_paramsE$_ZN5flash30compute_attn_1rowblock_splitkvI23Flash_fwd_kernel_traitsILi64ELi64ELi256ELi4ELb0ELb0EN7cutlass10bfloat16_tE19Flash_kernel_traitsILi64ELi64ELi256ELi4ES3_EELb1ELb0ELb0ELb0ELb0ELb0ELb0ELb1ENS_16Flash_fwd_paramsEEEvRKT8_iiiii,($__internal_14_$__cuda_sm70_shflsync_bfly_p - $_ZN5flash24flash_fwd_splitkv_kernelI23Flash_fwd_kernel_traitsILi64ELi64ELi256ELi4ELb0ELb0EN7cutlass10bfloat16_tE19Flash_kernel_traitsILi64ELi64ELi256ELi4ES3_EELb1ELb0ELb0ELb0ELb0ELb0ELb0ELb1EEEvNS_16Flash_fwd_paramsE$_ZN5flash30compute_attn_1rowblock_splitkvI23Flash_fwd_kernel_traitsILi64ELi64ELi256ELi4ELb0ELb0EN7cutlass10bfloat16_tE19Flash_kernel_traitsILi64ELi64ELi256ELi4ES3_EELb1ELb0ELb0ELb0ELb0ELb0ELb0ELb1ENS_16Flash_fwd_paramsEEEvRKT8_iiiii)
$_ZN5flash24flash_fwd_splitkv_kernelI23Flash_fwd_kernel_traitsILi64ELi64ELi256ELi4ELb0ELb0EN7cutlass10bfloat16_tE19Flash_kernel_traitsILi64ELi64ELi256ELi4ES3_EELb1ELb0ELb0ELb0ELb0ELb0ELb0ELb1EEEvNS_16Flash_fwd_paramsE$_ZN5flash30compute_attn_1rowblock_splitkvI23Flash_fwd_kernel_traitsILi64ELi64ELi256ELi4ELb0ELb0EN7cutlass10bfloat16_tE19Flash_kernel_traitsILi64ELi64ELi256ELi4ES3_EELb1ELb0ELb0ELb0ELb0ELb0ELb0ELb1ENS_16Flash_fwd_paramsEEEvRKT8_iiiii:
[----:B------:R-:W-:Y:S01]  /*0090*/  IMAD.U32 R18, RZ, RZ, UR4 ;  /* 0x00000004ff127e24 */ /* 0x000fe2000f8e00ff */
[----:B------:R-:W-:Y:S01]  /*00a0*/  ULDC.64 UR6, c[0x0][0x118] ;  /* 0x0000460000067ab9 */ /* 0x000fe20000000a00 */
[----:B------:R-:W-:-:S05]  /*00b0*/  IMAD.U32 R19, RZ, RZ, UR5 ;  /* 0x00000005ff137e24 */ /* 0x000fca000f8e00ff */
[----:B------:R-:W2:Y:S04]  /*00c0*/  LD.E.64 R4, [R18.64+0xe0] ;  /* 0x0000e00612047980 */ /* 0x000ea8000c101b00 */
[----:B------:R-:W1:Y:S01]  /*00d0*/  S2R R38, SR_CTAID.Y ;  /* 0x0000000000267919 */ /* 0x000e620000002600 */
[----:B------:R-:W-:-:S03]  /*00e0*/  MOV R42, 0xffffffff ;  /* 0xffffffff002a7802 */ /* 0x000fc60000000f00 */
[----:B------:R-:W3:Y:S01]  /*00f0*/  LD.E.64 R2, [R18.64+0xe8] ;  /* 0x0000e80612027980 */ /* 0x000ee2000c101b00 */
[----:B--2---:R-:W-:Y:S01]  /*0100*/  ISETP.NE.U32.AND P1, PT, R4, RZ, PT ;  /* 0x000000ff0400720c */ /* 0x004fe20003f25070 */
[----:B-1----:R-:W-:-:S03]  /*0110*/  IMAD.WIDE R6, R38, 0x4, R4 ;  /* 0x0000000426067825 */ /* 0x002fc600078e0204 */
[----:B------:R-:W-:-:S13]  /*0120*/  ISETP.NE.AND.EX P1, PT, R5, RZ, PT, P1 ;  /* 0x000000ff0500720c */ /* 0x000fda0003f25310 */
[----:B------:R-:W2:Y:S01]  /*0130*/  @P1 LD.E R42, [R6.64] ;  /* 0x00000006062a1980 */ /* 0x000ea2000c101900 */
[----:B---3--:R-:W-:Y:S01]  /*0140*/  ISETP.NE.U32.AND P0, PT, R2, RZ, PT ;  /* 0x000000ff0200720c */ /* 0x008fe20003f05070 */
[----:B------:R-:W-:Y:S01]  /*0150*/  BSSY B0, `(.L_x_901) ;  /* 0x000000a000007945 */ /* 0x000fe20003800000 */
[----:B------:R-:W-:Y:S02]  /*0160*/  IMAD.MOV.U32 R22, RZ, RZ, -0x1 ;  /* 0xffffffffff167424 */ /* 0x000fe400078e00ff */
[----:B------:R-:W-:Y:S01]  /*0170*/  ISETP.NE.AND.EX P0, PT, R3, RZ, PT, P0 ;  /* 0x000000ff0300720c */ /* 0x000fe20003f05300 */
[----:B------:R-:W-:Y:S01]  /*0180*/  IMAD.WIDE R4, R38, 0x4, R2 ;  /* 0x0000000426047825 */ /* 0x000fe200078e0202 */
[----:B--2---:R1:W-:Y:S11]  /*0190*/  STL [R1+0x138], R42 ;  /* 0x0001382a01007387 */ /* 0x0043f60000100800 */
[----:B------:R-:W-:Y:S05]  /*01a0*/  @!P0 BRA `(.L_x_902) ;  /* 0x0000004000008947 */ /* 0x000fea0003800000 */
[----:B------:R-:W2:Y:S02]  /*01b0*/  LD.E.U8 R0, [R18.64+0x1b2] ;  /* 0x0001b20612007980 */ /* 0x000ea4000c101100 */
[----:B--2---:R-:W-:-:S13]  /*01c0*/  ISETP.NE.AND P2, PT, R0, RZ, PT ;  /* 0x000000ff0000720c */ /* 0x004fda0003f45270 */
[----:B------:R-:W-:Y:S05]  /*01d0*/  @!P2 BRA `(.L_x_902) ;  /* 0x000000100000a947 */ /* 0x000fea0003800000 */
[----:B------:R2:W5:Y:S02]  /*01e0*/  LD.E R22, [R4.64] ;  /* 0x0000000604167980 */ /* 0x000564000c101900 */
.L_x_902:
[----:B------:R-:W-:Y:S05]  /*01f0*/  BSYNC B0 ;  /* 0x0000000000007941 */ /* 0x000fea0003800000 */
.L_x_901:
[----:B------:R-:W3:Y:S04]  /*0200*/  @P1 LD.E R6, [R6.64+0x4] ;  /* 0x0000040606061980 */ /* 0x000ee8000c101900 */
[----:B------:R-:W4:Y:S01]  /*0210*/  LD.E.64 R2, [R18.64+0xf0] ;  /* 0x0000f00612027980 */ /* 0x000f22000c101b00 */
[----:B------:R-:W-:Y:S01]  /*0220*/  IMAD.MOV.U32 R10, RZ, RZ, RZ ;  /* 0x000000ffff0a7224 */ /* 0x000fe200078e00ff */
[----:B---3--:R-:W-:-:S06]  /*0230*/  @P1 IADD3 R28, -R42, R6, RZ ;  /* 0x000000062a1c1210 */ /* 0x008fcc0007ffe1ff */
[----:B------:R-:W3:Y:S01]  /*0240*/  @!P1 LD.E R28, [R18.64+0xb4] ;  /* 0x0000b406121c9980 */ /* 0x000ee2000c101900 */
[----:B----4-:R-:W-:-:S04]  /*0250*/  ISETP.NE.U32.AND P4, PT, R2, RZ, PT ;  /* 0x000000ff0200720c */ /* 0x010fc80003f85070 */
[----:B------:R-:W-:Y:S01]  /*0260*/  ISETP.NE.AND.EX P4, PT, R3, RZ, PT, P4 ;  /* 0x000000ff0300720c */ /* 0x000fe20003f85340 */
[----:B------:R-:W-:-:S12]  /*0270*/  IMAD.WIDE R32, R38, 0x4, R2 ;  /* 0x0000000426207825 */ /* 0x000fd800078e0202 */
[----:B------:R4:W5:Y:S01]  /*0280*/  @P4 LD.E R10, [R32.64] ;  /* 0x00000006200a4980 */ /* 0x000962000c101900 */
[----:B------:R-:W-:Y:S03]  /*0290*/  BSSY B0, `(.L_x_903) ;  /* 0x000000a000007945 */ /* 0x000fe60003800000 */
[----:B---3--:R4:W-:Y:S01]  /*02a0*/  STL [R1+0x13c], R28 ;  /* 0x00013c1c01007387 */ /* 0x0089e20000100800 */
[----:B------:R-:W-:Y:S05]  /*02b0*/  @!P0 BRA `(.L_x_904) ;  /* 0x0000006000008947 */ /* 0x000fea0003800000 */
[----:B------:R-:W3:Y:S02]  /*02c0*/  LD.E.U8 R0, [R18.64+0x1b2] ;  /* 0x0001b20612007980 */ /* 0x000ee4000c101100 */
[----:B---3--:R-:W-:-:S13]  /*02d0*/  ISETP.NE.AND P0, PT, R0, RZ, PT ;  /* 0x000000ff0000720c */ /* 0x008fda0003f05270 */
[----:B------:R-:W3:Y:S02]  /*02e0*/  @P0 LD.E R0, [R4.64+0x4] ;  /* 0x0000040604000980 */ /* 0x000ee4000c101900 */
[----:B---3-5:R-:W-:-:S06]  /*02f0*/  @P0 IADD3 R0, R0, -R22, RZ ;  /* 0x8000001600000210 */ /* 0x028fcc0007ffe0ff */
[----:B------:R3:W5:Y:S01]  /*0300*/  @!P0 LD.E R0, [R4.64] ;  /* 0x0000000604008980 */ /* 0x000762000c101900 */
[----:B------:R-:W-:Y:S05]  /*0310*/  BRA `(.L_x_905) ;  /* 0x0000001000007947 */ /* 0x000fea0003800000 */
.L_x_904:
[----:B------:R3:W5:Y:S02]  /*0320*/  LD.E R0, [R18.64+0xb8] ;  /* 0x0000b80612007980 */ /* 0x000764000c101900 */
.L_x_905:
[----:B------:R-:W-:Y:S05]  /*0330*/  BSYNC B0 ;  /* 0x0000000000007941 */ /* 0x000fea0003800000 */
.L_x_903:
[----:B--2---:R-:W2:Y:S01]  /*0340*/  LD.E.64 R2, [R18.64+0xf8] ;  /* 0x0000f80612027980 */ /* 0x004ea2000c101b00 */
[----:B------:R-:W-:Y:S01]  /*0350*/  BSSY B1, `(.L_x_906) ;  /* 0x0000012000017945 */ /* 0x000fe20003800000 */
[----:B-----5:R-:W-:Y:S01]  /*0360*/  IMAD.IADD R119, R0, 0x1, -R10 ;  /* 0x0000000100777824 */ /* 0x020fe200078e0a0a */
[----:B--2---:R-:W-:-:S04]  /*0370*/  ISETP.NE.U32.AND P0, PT, R2, RZ, PT ;  /* 0x000000ff0200720c */ /* 0x004fc80003f05070 */
[----:B------:R-:W-:-:S13]  /*0380*/  ISETP.NE.AND.EX P0, PT, R3, RZ, PT, P0 ;  /* 0x000000ff0300720c */ /* 0x000fda0003f05300 */
[----:B------:R-:W-:Y:S05]  /*0390*/  @!P0 BRA `(.L_x_907) ;  /* 0x0000004000008947 */ /* 0x000fea0003800000 */
[----:B------:R-:W-:-:S05]  /*03a0*/  IMAD.WIDE R2, R38, 0x4, R2 ;  /* 0x0000000426027825 */ /* 0x000fca00078e0202 */
[----:B------:R-:W2:Y:S02]  /*03b0*/  LD.E R0, [R2.64] ;  /* 0x0000000602007980 */ /* 0x000ea4000c101900 */
[----:B--2---:R-:W-:Y:S01]  /*03c0*/  IADD3 R216, R0, -R10, RZ ;  /* 0x8000000a00d87210 */ /* 0x004fe20007ffe0ff */
[----:B------:R-:W-:Y:S05]  /*03d0*/  BRA `(.L_x_908) ;  /* 0x0000009000007947 */ /* 0x000fea0003800000 */
.L_x_907:
[----:B------:R-:W2:Y:S01]  /*03e0*/  LD.E.64 R2, [R18.64+0x108] ;  /* 0x0001080612027980 */ /* 0x000ea2000c101b00 */
[----:B------:R-:W-:Y:S01]  /*03f0*/  BSSY B0, `(.L_x_909) ;  /* 0x0000006000007945 */ /* 0x000fe20003800000 */
[----:B------:R-:W-:Y:S01]  /*0400*/  IMAD.MOV.U32 R0, RZ, RZ, RZ ;  /* 0x000000ffff007224 */ /* 0x000fe200078e00ff */
[----:B--2---:R-:W-:-:S04]  /*0410*/  ISETP.NE.U32.AND P0, PT, R2, RZ, PT ;  /* 0x000000ff0200720c */ /* 0x004fc80003f05070 */
[----:B------:R-:W-:-:S13]  /*0420*/  ISETP.NE.AND.EX P0, PT, R3, RZ, PT, P0 ;  /* 0x000000ff0300720c */ /* 0x000fda0003f05300 */
[----:B------:R-:W-:Y:S05]  /*0430*/  @!P0 BRA `(.L_x_910) ;  /* 0x0000001000008947 */ /* 0x000fea0003800000 */
[----:B------:R2:W5:Y:S02]  /*0440*/  LD.E R0, [R18.64+0xbc] ;  /* 0x0000bc0612007980 */ /* 0x000564000c101900 */
.L_x_910:
[----:B------:R-:W-:Y:S05]  /*0450*/  BSYNC B0 ;  /* 0x0000000000007941 */ /* 0x000fea0003800000 */
.L_x_909:
[----:B-----5:R-:W-:Y:S02]  /*0460*/  IADD3 R216, R119, R0, RZ ;  /* 0x0000000077d87210 */ /* 0x020fe40007ffe0ff */
.L_x_908:
[----:B------:R-:W-:Y:S05]  /*0470*/  BSYNC B1 ;  /* 0x0000000000017941 */ /* 0x000fea0003800000 */
.L_x_906:
[----:B------:R-:W5:Y:S01]  /*0480*/  S2R R40, SR_CTAID.X ;  /* 0x0000000000287919 */ /* 0x000f620000002500 */
[----:B------:R-:W-:Y:S01]  /*0490*/  MOV R25, 0x70 ;  /* 0x0000007000197802 */ /* 0x000fe20000000f00 */
[----:B------:R-:W-:-:S03]  /*04a0*/  IMAD.MOV.U32 R3, RZ, RZ, 0x0 ;  /* 0x00000000ff037424 */ /* 0x000fc600078e00ff */
[----:B------:R-:W-:Y:S01]  /*04b0*/  MOV R2, R25 ;  /* 0x0000001900027202 */ /* 0x000fe20000000f00 */
[----:B-----5:R-:W-:-:S05]  /*04c0*/  IMAD.SHL.U32 R26, R40, 0x40, RZ ;  /* 0x00000040281a7824 */ /* 0x020fca00078e00ff */
[----:B------:R-:W-:-:S13]  /*04d0*/  ISETP.GT.AND P0, PT, R28, R26, PT ;  /* 0x0000001a1c00720c */ /* 0x000fda0003f04270 */
[----:B------:R-:W-:Y:S05]  /*04e0*/  @!P0 RET.REL.NODEC R2 `(_ZN5flash24flash_fwd_splitkv_kernelI23Flash_fwd_kernel_traitsILi64ELi64ELi256ELi4ELb0ELb0EN7cutlass10bfloat16_tE19Flash_kernel_traitsILi64ELi64ELi256ELi4ES3_EELb1ELb0ELb0ELb0ELb0ELb0ELb0ELb1EEEvNS_16Flash_fwd_paramsE) ;  /* 0xfffffb1002008950 */ /* 0x000fea0003c3ffff */
[----:B------:R-:W5:Y:S04]  /*04f0*/  LD.E R0, [R18.64+0xb8] ;  /* 0x0000b80612007980 */ /* 0x000f68000c101900 */
[----:B--2---:R-:W2:Y:S01]  /*0500*/  LD.E R2, [R18.64+0x188] ;  /* 0x0001880612027980 */ /* 0x004ea2000c101900 */
[----:B---3--:R-:W-:Y:S02]  /*0510*/  IADD3 R4, -R28, 0x13f, R26 ;  /* 0x0000013f1c047810 */ /* 0x008fe40007ffe11a */
[----:B------:R-:W-:Y:S01]  /*0520*/  IADD3 R3, R216, 0xff, RZ ;  /* 0x000000ffd8037810 */ /* 0x000fe20007ffe0ff */
[----:B------:R-:W3:Y:S01]  /*0530*/  S2R R39, SR_TID.X ;  /* 0x0000000000277919 */ /* 0x000ee20000002100 */
[----:B-----5:R-:W-:Y:S02]  /*0540*/  IADD3 R0, R0, 0xff, RZ ;  /* 0x000000ff00007810 */ /* 0x020fe40007ffe0ff */
[----:B--2---:R-:W-:-:S02]  /*0550*/  IADD3 R2, R2, R4, R216 ;  /* 0x0000000402027210 */ /* 0x004fc40007ffe0d8 */
[----:B------:R-:W-:Y:S02]  /*0560*/  SHF.R.S32.HI R4, RZ, 0x1f, R3 ;  /* 0x0000001fff047819 */ /* 0x000fe40000011403 */
[----:B------:R-:W-:Y:S02]  /*0570*/  SHF.R.S32.HI R6, RZ, 0x1f, R0 ;  /* 0x0000001fff067819 */ /* 0x000fe40000011400 */
[----:B------:R-:W-:Y:S02]  /*0580*/  SHF.R.S32.HI R5, RZ, 0x1f, R2 ;  /* 0x0000001fff057819 */ /* 0x000fe40000011402 */
[----:B------:R-:W-:Y:S02]  /*0590*/  LEA.HI R3, R4, R3, RZ, 0x8 ;  /* 0x0000000304037211 */ /* 0x000fe400078f40ff */
[----:B------:R-:W-:Y:S02]  /*05a0*/  LEA.HI R4, R6, R0, RZ, 0x8 ;  /* 0x0000000006047211 */ /* 0x000fe400078f40ff */
[----:B------:R-:W-:-:S02]  /*05b0*/  LEA.HI R0, R5, R2, RZ, 0x8 ;  /* 0x0000000205007211 */ /* 0x000fc400078f40ff */
[----:B------:R-:W-:Y:S02]  /*05c0*/  SHF.R.S32.HI R2, RZ, 0x8, R3 ;  /* 0x00000008ff027819 */ /* 0x000fe40000011403 */
[----:B------:R-:W-:Y:S02]  /*05d0*/  SHF.R.S32.HI R3, RZ, 0x8, R4 ;  /* 0x00000008ff037819 */ /* 0x000fe40000011404 */
[----:B------:R-:W-:Y:S02]  /*05e0*/  SHF.R.S32.HI R0, RZ, 0x8, R0 ;  /* 0x00000008ff007819 */ /* 0x000fe40000011400 */
[----:B------:R-:W-:-:S04]  /*05f0*/  IMNMX R2, R3, R2, PT ;  /* 0x0000000203027217 */ /* 0x000fc80003800200 */
[----:B------:R-:W-:-:S04]  /*0600*/  IMNMX R35, R2, R0, PT ;  /* 0x0000000002237217 */ /* 0x000fc80003800200 */
[----:B------:R-:W-:Y:S01]  /*0610*/  ISETP.GT.AND P0, PT, R35, RZ, PT ;  /* 0x000000ff2300720c */ /* 0x000fe20003f04270 */
[----:B------:R2:W-:-:S12]  /*0620*/  STL [R1+0x130], R35 ;  /* 0x0001302301007387 */ /* 0x0005d80000100800 */
[----:B------:R-:W-:Y:S05]  /*0630*/  @P0 BRA `(.L_x_911) ;  /* 0x0000080000000947 */ /* 0x000fea0003800000 */
[----:B---3--:R-:W-:Y:S01]  /*0640*/  ISETP.NE.AND P0, PT, R42, -0x1, PT ;  /* 0xffffffff2a00780c */ /* 0x008fe20003f05270 */
[----:B--2---:R3:W2:Y:S04]  /*0650*/  LD.E.64 R4, [R18.64+0x88] ;  /* 0x0000880612047980 */ /* 0x0046a8000c101b00 */
[----:B----4-:R3:W4:Y:S04]  /*0660*/  LD.E R17, [R18.64+0xc0] ;  /* 0x0000c00612117980 */ /* 0x010728000c101900 */
[----:B------:R3:W4:Y:S04]  /*0670*/  LD.E.64 R12, [R18.64+0x90] ;  /* 0x00009006120c7980 */ /* 0x000728000c101b00 */
[----:B------:R3:W4:Y:S04]  /*0680*/  @!P0 LD.E.64 R6, [R18.64+0x80] ;  /* 0x0000800612068980 */ /* 0x000728000c101b00 */
[----:B------:R3:W4:Y:S04]  /*0690*/  LD.E R20, [R18.64+0x60] ;  /* 0x0000600612147980 */ /* 0x000728000c101900 */
[----:B------:R3:W4:Y:S04]  /*06a0*/  LD.E R21, [R18.64+0xb4] ;  /* 0x0000b40612157980 */ /* 0x000728000c101900 */
[----:B------:R3:W5:Y:S04]  /*06b0*/  LD.E.64 R8, [R18.64+0x70] ;  /* 0x0000700612087980 */ /* 0x000768000c101b00 */
[----:B------:R3:W5:Y:S01]  /*06c0*/  LD.E.64 R22, [R18.64+0xa0] ;  /* 0x0000a00612167980 */ /* 0x000762000c101b00 */
[----:B------:R-:W-:-:S02]  /*06d0*/  @!P0 SHF.R.S32.HI R16, RZ, 0x1f, R38 ;  /* 0x0000001fff108819 */ /* 0x000fc40000011426 */
[----:B---3--:R-:W-:-:S04]  /*06e0*/  SHF.R.S32.HI R19, RZ, 0x1f, R39 ;  /* 0x0000001fff137819 */ /* 0x008fc80000011427 */
[----:B------:R-:W-:-:S04]  /*06f0*/  LEA.HI R19, R19, R39, RZ, 0x3 ;  /* 0x0000002713137211 */ /* 0x000fc800078f18ff */
[----:B------:R-:W-:-:S05]  /*0700*/  LOP3.LUT R0, R19, 0xfffffff8, RZ, 0xc0, !PT ;  /* 0xfffffff813007812 */ /* 0x000fca00078ec0ff */
[----:B------:R-:W-:-:S04]  /*0710*/  IMAD.IADD R18, R39, 0x1, -R0 ;  /* 0x0000000127127824 */ /* 0x000fc800078e0a00 */
[----:B------:R-:W-:Y:S01]  /*0720*/  IMAD.SHL.U32 R2, R18, 0x8, RZ ;  /* 0x0000000812027824 */ /* 0x000fe200078e00ff */
[----:B------:R-:W3:Y:S01]  /*0730*/  S2R R27, SR_CTAID.Z ;  /* 0x00000000001b7919 */ /* 0x000ee20000002700 */
[----:B------:R-:W-:Y:S01]  /*0740*/  SHF.R.S32.HI R24, RZ, 0x1f, R26 ;  /* 0x0000001fff187819 */ /* 0x000fe2000001141a */
[----:B------:R-:W-:Y:S01]  /*0750*/  BSSY B0, `(.L_x_912) ;  /* 0x0000025000007945 */ /* 0x000fe20003800000 */
[-C--:B--2---:R-:W-:Y:S02]  /*0760*/  @P0 IMAD R0, R5, R42.reuse, RZ ;  /* 0x0000002a05000224 */ /* 0x084fe400078e02ff */
[----:B------:R-:W-:-:S05]  /*0770*/  @P0 IMAD.WIDE.U32 R10, R4, R42, RZ ;  /* 0x0000002a040a0225 */ /* 0x000fca00078e00ff */
[----:B------:R-:W-:Y:S01]  /*0780*/  @P0 IADD3 R14, R11, R0, RZ ;  /* 0x000000000b0e0210 */ /* 0x000fe20007ffe0ff */
[----:B----4-:R-:W-:Y:S02]  /*0790*/  @!P0 IMAD R3, R7, R38, RZ ;  /* 0x0000002607038224 */ /* 0x010fe400078e02ff */
[----:B------:R-:W-:Y:S02]  /*07a0*/  @P0 IMAD.MOV.U32 R0, RZ, RZ, R10 ;  /* 0x000000ffff000224 */ /* 0x000fe400078e000a */
[C---:B------:R-:W-:Y:S01]  /*07b0*/  @!P0 IMAD R16, R6.reuse, R16, R3 ;  /* 0x0000001006108224 */ /* 0x040fe200078e0203 */
[----:B------:R-:W-:Y:S01]  /*07c0*/  SHF.R.S32.HI R3, RZ, 0x1f, R2 ;  /* 0x0000001fff037819 */ /* 0x000fe20000011402 */
[----:B------:R-:W-:-:S04]  /*07d0*/  @!P0 IMAD.WIDE.U32 R10, R6, R38, RZ ;  /* 0x00000026060a8225 */ /* 0x000fc800078e00ff */
[----:B------:R-:W-:Y:S01]  /*07e0*/  IMAD R15, R5, R26, RZ ;  /* 0x0000001a050f7224 */ /* 0x000fe200078e02ff */
[----:B------:R-:W-:Y:S01]  /*07f0*/  @!P0 MOV R0, R10 ;  /* 0x0000000a00008202 */ /* 0x000fe20000000f00 */
[----:B------:R-:W-:-:S04]  /*0800*/  IMAD.WIDE.U32 R6, R26, R4, R2 ;  /* 0x000000041a067225 */ /* 0x000fc800078e0002 */
[----:B------:R-:W-:Y:S02]  /*0810*/  IMAD R15, R4, R24, R15 ;  /* 0x00000018040f7224 */ /* 0x000fe400078e020f */
[----:B------:R-:W-:Y:S01]  /*0820*/  @!P0 IMAD.IADD R14, R11, 0x1, R16 ;  /* 0x000000010b0e8824 */ /* 0x000fe200078e0210 */
[----:B------:R-:W-:Y:S02]  /*0830*/  IADD3 R10, P0, R0, R6, RZ ;  /* 0x00000006000a7210 */ /* 0x000fe40007f1e0ff */
[----:B------:R-:W-:Y:S02]  /*0840*/  IADD3 R16, -R26, R28, RZ ;  /* 0x0000001c1a107210 */ /* 0x000fe40007ffe1ff */
[----:B------:R-:W-:Y:S02]  /*0850*/  IADD3.X R11, R14, R7, R15, P0, !PT ;  /* 0x000000070e0b7210 */ /* 0x000fe400007fe40f */
[----:B------:R-:W-:Y:S02]  /*0860*/  SHF.R.S32.HI R0, RZ, 0x3, R19 ;  /* 0x00000003ff007819 */ /* 0x000fe40000011413 */
[----:B------:R-:W-:-:S04]  /*0870*/  ISETP.GE.AND P0, PT, R2, R17, PT ;  /* 0x000000110200720c */ /* 0x000fc80003f06270 */
[----:B------:R-:W-:Y:S01]  /*0880*/  ISETP.GE.OR P0, PT, R0, R16, P0 ;  /* 0x000000100000720c */ /* 0x000fe20000706670 */
[----:B---3--:R-:W-:Y:S01]  /*0890*/  IMAD R6, R13, R27, RZ ;  /* 0x0000001b0d067224 */ /* 0x008fe200078e02ff */
[--C-:B------:R-:W-:Y:S01]  /*08a0*/  SHF.R.S32.HI R14, RZ, 0x1f, R27.reuse ;  /* 0x0000001fff0e7819 */ /* 0x100fe2000001141b */
[----:B------:R-:W-:Y:S02]  /*08b0*/  IMAD R7, R38, R20, R27 ;  /* 0x0000001426077224 */ /* 0x000fe400078e021b */
[----:B------:R-:W-:-:S04]  /*08c0*/  IMAD.WIDE.U32 R10, R27, R12, R10 ;  /* 0x0000000c1b0a7225 */ /* 0x000fc800078e000a */
[----:B------:R-:W-:Y:S01]  /*08d0*/  IMAD R6, R12, R14, R6 ;  /* 0x0000000e0c067224 */ /* 0x000fe200078e0206 */
[----:B------:R-:W-:Y:S01]  /*08e0*/  SHF.R.S32.HI R19, RZ, 0x1f, R0 ;  /* 0x0000001fff137819 */ /* 0x000fe20000011400 */
[----:B------:R-:W-:-:S03]  /*08f0*/  IMAD R21, R21, R7, R26 ;  /* 0x0000000715157224 */ /* 0x000fc600078e021a */
[----:B------:R-:W-:Y:S01]  /*0900*/  IADD3 R7, R11, R6, RZ ;  /* 0x000000060b077210 */ /* 0x000fe20007ffe0ff */
[----:B------:R-:W-:Y:S05]  /*0910*/  @P0 BRA `(.L_x_913) ;  /* 0x0000008000000947 */ /* 0x000fea0003800000 */
[----:B------:R-:W-:Y:S01]  /*0920*/  MOV R6, R10 ;  /* 0x0000000a00067202 */ /* 0x000fe20000000f00 */
[----:B------:R-:W-:-:S04]  /*0930*/  IMAD R14, R5, R0, RZ ;  /* 0x00000000050e7224 */ /* 0x000fc800078e02ff */
[----:B------:R-:W-:-:S04]  /*0940*/  IMAD.WIDE.U32 R12, R4, R0, R6 ;  /* 0x00000000040c7225 */ /* 0x000fc800078e0006 */
[----:B------:R-:W-:-:S05]  /*0950*/  IMAD R14, R4, R19, R14 ;  /* 0x00000013040e7224 */ /* 0x000fca00078e020e */
[----:B------:R-:W-:Y:S02]  /*0960*/  IADD3 R13, R13, R14, RZ ;  /* 0x0000000e0d0d7210 */ /* 0x000fe40007ffe0ff */
[----:B-----5:R-:W-:-:S04]  /*0970*/  LEA R14, P0, R12, R8, 0x1 ;  /* 0x000000080c0e7211 */ /* 0x020fc800078008ff */
[----:B------:R-:W-:-:S05]  /*0980*/  LEA.HI.X R15, R12, R9, R13, 0x1, P0 ;  /* 0x000000090c0f7211 */ /* 0x000fca00000f0c0d */
[----:B------:R2:W-:Y:S04]  /*0990*/  ST.E.128 [R14.64], RZ ;  /* 0x000000ff0e007985 */ /* 0x0005e8000c101d06 */
.L_x_913:
[----:B------:R-:W-:Y:S05]  /*09a0*/  BSYNC B0 ;  /* 0x0000000000007941 */ /* 0x000fea0003800000 */
.L_x_912:
[----:B------:R-:W-:Y:S01]  /*09b0*/  IADD3 R12, R0, 0x10, RZ ;  /* 0x00000010000c7810 */ /* 0x000fe20007ffe0ff */
[----:B------:R-:W-:Y:S03]  /*09c0*/  BSSY B0, `(.L_x_914) ;  /* 0x000000f000007945 */ /* 0x000fe60003800000 */
[----:B------:R-:W-:-:S04]  /*09d0*/  ISETP.GE.AND P3, PT, R12, R16, PT ;  /* 0x000000100c00720c */ /* 0x000fc80003f66270 */
[----:B------:R-:W-:-:S13]  /*09e0*/  ISETP.GE.OR P0, PT, R2, R17, P3 ;  /* 0x000000110200720c */ /* 0x000fda0001f06670 */
[----:B------:R-:W-:Y:S05]  /*09f0*/  @P0 BRA `(.L_x_915) ;  /* 0x000000b000000947 */ /* 0x000fea0003800000 */
[----:B--2---:R-:W-:Y:S02]  /*0a00*/  IADD3 R14, P0, R0, 0x10, RZ ;  /* 0x00000010000e7810 */ /* 0x004fe40007f1e0ff */
[----:B------:R-:W-:-:S03]  /*0a10*/  MOV R13, R7 ;  /* 0x00000007000d7202 */ /* 0x000fc60000000f00 */
[----:B------:R-:W-:-:S04]  /*0a20*/  IMAD.X R12, RZ, RZ, R19, P0 ;  /* 0x000000ffff0c7224 */ /* 0x000fc800000e0613 */
[----:B------:R-:W-:Y:S02]  /*0a30*/  IMAD R15, R12, R4, RZ ;  /* 0x000000040c0f7224 */ /* 0x000fe400078e02ff */
[----:B------:R-:W-:Y:S02]  /*0a40*/  IMAD.MOV.U32 R12, RZ, RZ, R10 ;  /* 0x000000ffff0c7224 */ /* 0x000fe400078e000a */
[-C--:B------:R-:W-:Y:S02]  /*0a50*/  IMAD R15, R5, R14.reuse, R15 ;  /* 0x0000000e050f7224 */ /* 0x080fe400078e020f */
[----:B------:R-:W-:-:S05]  /*0a60*/  IMAD.WIDE.U32 R12, R4, R14, R12 ;  /* 0x0000000e040c7225 */ /* 0x000fca00078e000c */
[----:B-----5:R-:W-:Y:S02]  /*0a70*/  LEA R14, P0, R12, R8, 0x1 ;  /* 0x000000080c0e7211 */ /* 0x020fe400078008ff */
[----:B------:R-:W-:-:S04]  /*0a80*/  IADD3 R15, R13, R15, RZ ;  /* 0x0000000f0d0f7210 */ /* 0x000fc80007ffe0ff */
[----:B------:R-:W-:-:S05]  /*0a90*/  LEA.HI.X R15, R12, R9, R15, 0x1, P0 ;  /* 0x000000090c0f7211 */ /* 0x000fca00000f0c0f */
[----:B------:R2:W-:Y:S02]  /*0aa0*/  ST.E.128 [R14.64], RZ ;  /* 0x000000ff0e007985 */ /* 0x0005e4000c101d06 */
.L_x_915:
[----:B------:R-:W-:Y:S05]  /*0ab0*/  BSYNC B0 ;  /* 0x0000000000007941 */ /* 0x000fea0003800000 */
.L_x_914:
        /* <DEDUP_REMOVED lines=16> */
.L_x_917:
[----:B------:R-:W-:Y:S05]  /*0bc0*/  BSYNC B0 ;  /* 0x0000000000007941 */ /* 0x000fea0003800000 */
.L_x_916:
[----:B------:R-:W-:Y:S01]  /*0bd0*/  IADD3 R3, R0, 0x30, RZ ;  /* 0x0000003000037810 */ /* 0x000fe20007ffe0ff */
[----:B------:R-:W-:Y:S03]  /*0be0*/  BSSY B0, `(.L_x_918) ;  /* 0x000000e000007945 */ /* 0x000fe60003800000 */
[----:B------:R-:W-:-:S04]  /*0bf0*/  ISETP.GE.AND P0, PT, R3, R16, PT ;  /* 0x000000100300720c */ /* 0x000fc80003f06270 */
[----:B------:R-:W-:-:S13]  /*0c00*/  ISETP.GE.OR P1, PT, R2, R17, P0 ;  /* 0x000000110200720c */ /* 0x000fda0000726670 */
[----:B------:R-:W-:Y:S05]  /*0c10*/  @P1 BRA `(.L_x_919) ;  /* 0x000000a000001947 */ /* 0x000fea0003800000 */
[----:B------:R-:W-:Y:S02]  /*0c20*/  IADD3 R2, P1, R0, 0x30, RZ ;  /* 0x0000003000027810 */ /* 0x000fe40007f3e0ff */
[----:B------:R-:W-:Y:S02]  /*0c30*/  MOV R6, R10 ;  /* 0x0000000a00067202 */ /* 0x000fe40000000f00 */
[----:B------:R-:W-:-:S03]  /*0c40*/  IADD3.X R3, RZ, R19, RZ, P1, !PT ;  /* 0x00000013ff037210 */ /* 0x000fc60000ffe4ff */
[----:B------:R-:W-:-:S04]  /*0c50*/  IMAD.WIDE.U32 R6, R4, R2, R6 ;  /* 0x0000000204067225 */ /* 0x000fc800078e0006 */
[----:B------:R-:W-:-:S04]  /*0c60*/  IMAD R3, R3, R4, RZ ;  /* 0x0000000403037224 */ /* 0x000fc800078e02ff */
[----:B------:R-:W-:Y:S01]  /*0c70*/  IMAD R4, R5, R2, R3 ;  /* 0x0000000205047224 */ /* 0x000fe200078e0203 */
[----:B-----5:R-:W-:-:S04]  /*0c80*/  LEA R2, P1, R6, R8, 0x1 ;  /* 0x0000000806027211 */ /* 0x020fc800078208ff */
[----:B------:R-:W-:-:S04]  /*0c90*/  IADD3 R4, R7, R4, RZ ;  /* 0x0000000407047210 */ /* 0x000fc80007ffe0ff */
[----:B------:R-:W-:-:S05]  /*0ca0*/  LEA.HI.X R3, R6, R9, R4, 0x1, P1 ;  /* 0x0000000906037211 */ /* 0x000fca00008f0c04 */
[----:B------:R3:W-:Y:S02]  /*0cb0*/  ST.E.128 [R2.64], RZ ;  /* 0x000000ff02007985 */ /* 0x0007e4000c101d06 */
.L_x_919:
[----:B------:R-:W-:Y:S05]  /*0cc0*/  BSYNC B0 ;  /* 0x0000000000007941 */ /* 0x000fea0003800000 */
.L_x_918:
[C---:B------:R-:W-:Y:S02]  /*0cd0*/  ISETP.NE.AND P4, PT, R18.reuse, RZ, PT ;  /* 0x000000ff1200720c */ /* 0x040fe40003f85270 */
[----:B------:R-:W-:Y:S02]  /*0ce0*/  ISETP.NE.OR P3, PT, R18, RZ, P3 ;  /* 0x000000ff1200720c */ /* 0x000fe40001f65670 */
[----:B------:R-:W-:Y:S02]  /*0cf0*/  ISETP.GE.OR P4, PT, R0, R16, P4 ;  /* 0x000000100000720c */ /* 0x000fe40002786670 */
[C---:B------:R-:W-:Y:S02]  /*0d00*/  ISETP.NE.OR P2, PT, R18.reuse, RZ, P2 ;  /* 0x000000ff1200720c */ /* 0x040fe40001745670 */
[----:B------:R-:W-:Y:S02]  /*0d10*/  IADD3 R0, P1, R21, R0, RZ ;  /* 0x0000000015007210 */ /* 0x000fe40007f3e0ff */
[----:B------:R-:W-:-:S02]  /*0d20*/  ISETP.NE.OR P0, PT, R18, RZ, P0 ;  /* 0x000000ff1200720c */ /* 0x000fc40000705670 */
[----:B---3--:R-:W-:Y:S02]  /*0d30*/  LEA.HI.X.SX32 R3, R21, R19, 0x1, P1 ;  /* 0x0000001315037211 */ /* 0x008fe400008f0eff */
[C---:B-----5:R-:W-:Y:S01]  /*0d40*/  LEA R2, P1, R0.reuse, R22, 0x2 ;  /* 0x0000001600027211 */ /* 0x060fe200078210ff */
[----:B------:R-:W-:Y:S02]  /*0d50*/  @!P3 IMAD.MOV.U32 R4, RZ, RZ, 0x7f800000 ;  /* 0x7f800000ff04b424 */ /* 0x000fe400078e00ff */
[----:B------:R-:W-:Y:S01]  /*0d60*/  @!P4 IMAD.MOV.U32 R5, RZ, RZ, 0x7f800000 ;  /* 0x7f800000ff05c424 */ /* 0x000fe200078e00ff */
[----:B------:R-:W-:Y:S01]  /*0d70*/  LEA.HI.X R3, R0, R23, R3, 0x2, P1 ;  /* 0x0000001700037211 */ /* 0x000fe200008f1403 */
[----:B------:R-:W-:-:S04]  /*0d80*/  @!P2 IMAD.MOV.U32 R0, RZ, RZ, 0x7f800000 ;  /* 0x7f800000ff00a424 */ /* 0x000fc800078e00ff */
[----:B------:R3:W-:Y:S04]  /*0d90*/  @!P4 ST.E [R2.64], R5 ;  /* 0x000000050200c985 */ /* 0x0007e8000c101906 */
[----:B------:R4:W-:Y:S04]  /*0da0*/  @!P3 ST.E [R2.64+0x40], R4 ;  /* 0x000040040200b985 */ /* 0x0009e8000c101906 */
[----:B------:R1:W-:Y:S01]  /*0db0*/  @!P2 ST.E [R2.64+0x80], R0 ;  /* 0x000080000200a985 */ /* 0x0003e2000c101906 */
[----:B---3--:R-:W-:Y:S02]  /*0dc0*/  IMAD.MOV.U32 R5, RZ, RZ, 0x0 ;  /* 0x00000000ff057424 */ /* 0x008fe400078e00ff */
[----:B----4-:R-:W-:-:S04]  /*0dd0*/  IMAD.MOV.U32 R4, RZ, RZ, R25 ;  /* 0x000000ffff047224 */ /* 0x010fc800078e0019 */
[----:B-1----:R-:W-:Y:S05]  /*0de0*/  @P0 RET.REL.NODEC R4 `(_ZN5flash24flash_fwd_splitkv_kernelI23Flash_fwd_kernel_traitsILi64ELi64ELi256ELi4ELb0ELb0EN7cutlass10bfloat16_tE19Flash_kernel_traitsILi64ELi64ELi256ELi4ES3_EELb1ELb0ELb0ELb0ELb0ELb0ELb0ELb1EEEvNS_16Flash_fwd_paramsE) ;  /* 0xfffff21004000950 */ /* 0x002fea0003c3ffff */
[----:B------:R-:W-:-:S05]  /*0df0*/  MOV R0, 0x7f800000 ;  /* 0x7f80000000007802 */ /* 0x000fca0000000f00 */
[----:B------:R1:W-:Y:S02]  /*0e00*/  ST.E [R2.64+0xc0], R0 ;  /* 0x0000c00002007985 */ /* 0x0003e4000c101906 */
[----:B-1----:R-:W-:Y:S02]  /*0e10*/  MOV R2, R25 ;  /* 0x0000001900027202 */ /* 0x002fe40000000f00 */
[----:B------:R-:W-:-:S04]  /*0e20*/  MOV R3, 0x0 ;  /* 0x0000000000037802 */ /* 0x000fc80000000f00 */
[----:B------:R-:W-:Y:S05]  /*0e30*/  RET.REL.NODEC R2 `(_ZN5flash24flash_fwd_splitkv_kernelI23Flash_fwd_kernel_traitsILi64ELi64ELi256ELi4ELb0ELb0EN7cutlass10bfloat16_tE19Flash_kernel_traitsILi64ELi64ELi256ELi4ES3_EELb1ELb0ELb0ELb0ELb0ELb0ELb0ELb1EEEvNS_16Flash_fwd_paramsE) ;  /* 0xfffff1c002007950 */ /* 0x000fea0003c3ffff */
.L_x_911:
[----:B---3--:R-:W3:Y:S04]  /*0e40*/  LD.E.64 R4, [R18.64+0x160] ;  /* 0x0001600612047980 */ /* 0x008ee8000c101b00 */
[----:B--2---:R-:W2:Y:S01]  /*0e50*/  LD.E.64 R2, [R18.64+0x158] ;  /* 0x0001580612027980 */ /* 0x004ea2000c101b00 */
[----:B---3--:R-:W-:-:S04]  /*0e60*/  ISETP.NE.U32.AND P1, PT, R4, RZ, PT ;  /* 0x000000ff0400720c */ /* 0x008fc80003f25070 */
[----:B------:R-:W-:-:S13]  /*0e70*/  ISETP.NE.AND.EX P1, PT, R5, RZ, PT, P1 ;  /* 0x000000ff0500720c */ /* 0x000fda0003f25310 */
[----:B------:R-:W3:Y:S01]  /*0e80*/  @P1 LD.E.64 R6, [R18.64+0x168] ;  /* 0x0001680612061980 */ /* 0x000ee2000c101b00 */
[----:B--2---:R-:W-:Y:S01]  /*0e90*/  ISETP.NE.U32.AND P0, PT, R2, RZ, PT ;  /* 0x000000ff0200720c */ /* 0x004fe20003f05070 */
[----:B------:R-:W-:-:S03]  /*0ea0*/  IMAD.MOV.U32 R12, RZ, RZ, R38 ;  /* 0x000000ffff0c7224 */ /* 0x000fc600078e0026 */
[----:B------:R-:W-:Y:S02]  /*0eb0*/  ISETP.NE.AND.EX P0, PT, R3, RZ, PT, P0 ;  /* 0x000000ff0300720c */ /* 0x000fe40003f05300 */
[----:B------:R-:W-:-:S11]  /*0ec0*/  @P1 SHF.R.S32.HI R0, RZ, 0x1f, R38 ;  /* 0x0000001fff001819 */ /* 0x000fd60000011426 */
[----:B------:R-:W-:-:S05]  /*0ed0*/  @P0 IMAD.WIDE R2, R38, 0x4, R2 ;  /* 0x0000000426020825 */ /* 0x000fca00078e0202 */
[----:B------:R2:W5:Y:S01]  /*0ee0*/  @P0 LD.E R12, [R2.64] ;  /* 0x00000006020c0980 */ /* 0x000562000c101900 */
[----:B------:R-:W-:Y:S03]  /*0ef0*/  BSSY B0, `(.L_x_920) ;  /* 0x00000bf000007945 */ /* 0x000fe60003800000 */
[----:B------:R-:W1:Y:S01]  /*0f00*/  S2R R41, SR_CTAID.Z ;  /* 0x0000000000297919 */ /* 0x000e620000002700 */
[-C--:B---3--:R-:W-:Y:S02]  /*0f10*/  @P1 IMAD R7, R7, R38.reuse, RZ ;  /* 0x0000002607071224 */ /* 0x088fe400078e02ff */
[----:B--2---:R-:W-:-:S04]  /*0f20*/  @P1 IMAD.WIDE.U32 R2, R6, R38, RZ ;  /* 0x0000002606021225 */ /* 0x004fc800078e00ff */
[----:B------:R-:W-:Y:S02]  /*0f30*/  @P1 IMAD R7, R6, R0, R7 ;  /* 0x0000000006071224 */ /* 0x000fe400078e0207 */
[----:B------:R-:W-:Y:S01]  /*0f40*/  IMAD.MOV.U32 R6, RZ, RZ, RZ ;  /* 0x000000ffff067224 */ /* 0x000fe200078e00ff */
[----:B------:R-:W-:Y:S01]  /*0f50*/  @P1 LEA R6, P0, R2, R4, 0x2 ;  /* 0x0000000402061211 */ /* 0x000fe200078010ff */
[----:B------:R-:W-:Y:S01]  /*0f60*/  IMAD.MOV.U32 R0, RZ, RZ, RZ ;  /* 0x000000ffff007224 */ /* 0x000fe200078e00ff */
[----:B------:R-:W-:-:S03]  /*0f70*/  @P1 IADD3 R7, R3, R7, RZ ;  /* 0x0000000703071210 */ /* 0x000fc60007ffe0ff */
[----:B------:R-:W-:Y:S01]  /*0f80*/  IMAD.MOV.U32 R222, RZ, RZ, R6 ;  /* 0x000000ffffde7224 */ /* 0x000fe200078e0006 */
[----:B------:R-:W-:-:S04]  /*0f90*/  @P1 LEA.HI.X R0, R2, R5, R7, 0x2, P0 ;  /* 0x0000000502001211 */ /* 0x000fc800000f1407 */
[----:B------:R-:W-:Y:S02]  /*0fa0*/  MOV R223, R0 ;  /* 0x0000000000df7202 */ /* 0x000fe40000000f00 */
[----:B------:R-:W-:-:S04]  /*0fb0*/  ISETP.NE.U32.AND P0, PT, R222, RZ, PT ;  /* 0x000000ffde00720c */ /* 0x000fc80003f05070 */
[----:B------:R-:W-:-:S13]  /*0fc0*/  ISETP.NE.AND.EX P0, PT, R223, RZ, PT, P0 ;  /* 0x000000ffdf00720c */ /* 0x000fda0003f05300 */
[----:B------:R-:W-:Y:S05]  /*0fd0*/  @!P0 BRA `(.L_x_921) ;  /* 0x000005b000008947 */ /* 0x000fea0003800000 */
[----:B-1----:R-:W2:Y:S04]  /*0fe0*/  LD.E R13, [R18.64+0x170] ;  /* 0x00017006120d7980 */ /* 0x002ea8000c101900 */
[----:B------:R-:W3:Y:S01]  /*0ff0*/  LD.E R14, [R18.64+0x68] ;  /* 0x00006806120e7980 */ /* 0x000ee2000c101900 */
[----:B------:R-:W-:-:S03]  /*1000*/  LEA R21, R35, 0xffffff00, 0x8 ;  /* 0xffffff0023157811 */ /* 0x000fc600078e40ff */
[----:B----4-:R-:W4:Y:S04]  /*1010*/  LD.E.64 R16, [R18.64+0x40] ;  /* 0x0000400612107980 */ /* 0x010f28000c101b00 */
[----:B------:R-:W3:Y:S04]  /*1020*/  LD.E.64 R190, [R18.64+0x38] ;  /* 0x0000380612be7980 */ /* 0x000ee8000c101b00 */
[----:B------:R-:W3:Y:S04]  /*1030*/  LD.E.64 R10, [R18.64+0x50] ;  /* 0x00005006120a7980 */ /* 0x000ee8000c101b00 */
[----:B------:R-:W3:Y:S04]  /*1040*/  LD.E.64 R8, [R18.64+0x28] ;  /* 0x0000280612087980 */ /* 0x000ee8000c101b00 */
[----:B------:R1:W5:Y:S01]  /*1050*/  LD.E.64 R28, [R18.64+0x58] ;  /* 0x00005806121c7980 */ /* 0x000362000c101b00 */
[----:B--2---:R-:W-:-:S04]  /*1060*/  IABS R4, R13 ;  /* 0x0000000d00047213 */ /* 0x004fc80000000000 */
[----:B------:R-:W2:Y:S08]  /*1070*/  I2F.RP R2, R4 ;  /* 0x0000000400027306 */ /* 0x000eb00000209400 */
[----:B--2---:R-:W2:Y:S02]  /*1080*/  MUFU.RCP R2, R2 ;  /* 0x0000000200027308 */ /* 0x004ea40000001000 */
[----:B--2---:R-:W-:-:S06]  /*1090*/  IADD3 R2, R2, 0xffffffe, RZ ;  /* 0x0ffffffe02027810 */ /* 0x004fcc0007ffe0ff */
[----:B------:R-:W2:Y:S01]  /*10a0*/  F2I.FTZ.U32.TRUNC.NTZ R3, R2 ;  /* 0x0000000200037305 */ /* 0x000ea2000021f000 */
[----:B------:R-:W-:Y:S01]  /*10b0*/  IABS R6, R13 ;  /* 0x0000000d00067213 */ /* 0x000fe20000000000 */
[----:B--2---:R-:W-:Y:S02]  /*10c0*/  IMAD.MOV R0, RZ, RZ, -R3 ;  /* 0x000000ffff007224 */ /* 0x004fe400078e0a03 */
[----:B------:R-:W-:Y:S02]  /*10d0*/  IMAD.MOV.U32 R2, RZ, RZ, RZ ;  /* 0x000000ffff027224 */ /* 0x000fe400078e00ff */
[----:B------:R-:W-:Y:S01]  /*10e0*/  IMAD R5, R0, R4, RZ ;  /* 0x0000000400057224 */ /* 0x000fe200078e02ff */
[----:B------:R-:W-:-:S03]  /*10f0*/  IABS R0, R21 ;  /* 0x0000001500007213 */ /* 0x000fc60000000000 */
[----:B------:R-:W-:Y:S01]  /*1100*/  IMAD.HI.U32 R5, R3, R5, R2 ;  /* 0x0000000503057227 */ /* 0x000fe200078e0002 */
[----:B------:R-:W-:-:S03]  /*1110*/  MOV R2, R0 ;  /* 0x0000000000027202 */ /* 0x000fc60000000f00 */
[----:B------:R-:W-:Y:S02]  /*1120*/  IMAD.MOV R0, RZ, RZ, -R6 ;  /* 0x000000ffff007224 */ /* 0x000fe400078e0a06 */
[----:B------:R-:W2:Y:S02]  /*1130*/  LD.E.64 R6, [R18.64+0x20] ;  /* 0x0000200612067980 */ /* 0x000ea4000c101b00 */
[----:B------:R-:W-:Y:S02]  /*1140*/  IMAD.MOV.U32 R3, RZ, RZ, R0 ;  /* 0x000000ffff037224 */ /* 0x000fe400078e0000 */
[----:B------:R-:W-:-:S04]  /*1150*/  IMAD.HI.U32 R0, R5, R2, RZ ;  /* 0x0000000205007227 */ /* 0x000fc800078e00ff */
[----:B------:R-:W-:-:S05]  /*1160*/  IMAD R2, R0, R3, R2 ;  /* 0x0000000300027224 */ /* 0x000fca00078e0202 */
[----:B------:R-:W-:-:S13]  /*1170*/  ISETP.GT.U32.AND P1, PT, R4, R2, PT ;  /* 0x000000020400720c */ /* 0x000fda0003f24070 */
[----:B------:R-:W-:-:S04]  /*1180*/  @!P1 IADD3 R2, R2, -R4, RZ ;  /* 0x8000000402029210 */ /* 0x000fc80007ffe0ff */
[----:B------:R-:W-:Y:S02]  /*1190*/  ISETP.GE.U32.AND P2, PT, R2, R4, PT ;  /* 0x000000040200720c */ /* 0x000fe40003f46070 */
[----:B------:R-:W-:Y:S02]  /*11a0*/  LOP3.LUT R2, R21, R13, RZ, 0x3c, !PT ;  /* 0x0000000d15027212 */ /* 0x000fe400078e3cff */
[----:B------:R-:W-:Y:S02]  /*11b0*/  @!P1 IADD3 R0, R0, 0x1, RZ ;  /* 0x0000000100009810 */ /* 0x000fe40007ffe0ff */
[----:B------:R-:W-:Y:S02]  /*11c0*/  ISETP.GE.AND P0, PT, R2, RZ, PT ;  /* 0x000000ff0200720c */ /* 0x000fe40003f06270 */
[----:B------:R-:W-:-:S05]  /*11d0*/  ISETP.NE.AND P1, PT, R13, RZ, PT ;  /* 0x000000ff0d00720c */ /* 0x000fca0003f25270 */
[----:B------:R-:W-:-:S05]  /*11e0*/  @P2 IADD3 R0, R0, 0x1, RZ ;  /* 0x0000000100002810 */ /* 0x000fca0007ffe0ff */
[----:B------:R-:W-:-:S04]  /*11f0*/  IMAD.MOV.U32 R5, RZ, RZ, R0 ;  /* 0x000000ffff057224 */ /* 0x000fc800078e0000 */
[----:B------:R-:W-:Y:S01]  /*1200*/  @!P0 IMAD.MOV R5, RZ, RZ, -R5 ;  /* 0x000000ffff058224 */ /* 0x000fe200078e0a05 */
[----:B------:R-:W-:-:S05]  /*1210*/  @!P1 LOP3.LUT R5, RZ, R13, RZ, 0x33, !PT ;  /* 0x0000000dff059212 */ /* 0x000fca00078e33ff */
[----:B------:R-:W-:-:S05]  /*1220*/  IMAD.WIDE R2, R5, 0x4, R222 ;  /* 0x0000000405027825 */ /* 0x000fca00078e02de */
[----:B-----5:R1:W2:Y:S01]  /*1230*/  LD.E R12, [R2.64] ;  /* 0x00000006020c7980 */ /* 0x0202a2000c101900 */
[----:B---3--:R-:W-:-:S04]  /*1240*/  IABS R4, R14 ;  /* 0x0000000e00047213 */ /* 0x008fc80000000000 */
[----:B-1----:R-:W1:Y:S08]  /*1250*/  I2F.RP R2, R4 ;  /* 0x0000000400027306 */ /* 0x002e700000209400 */
[----:B-1----:R-:W1:Y:S02]  /*1260*/  MUFU.RCP R2, R2 ;  /* 0x0000000200027308 */ /* 0x002e640000001000 */
[----:B-1----:R-:W-:-:S06]  /*1270*/  IADD3 R2, R2, 0xffffffe, RZ ;  /* 0x0ffffffe02027810 */ /* 0x002fcc0007ffe0ff */
[----:B------:R-:W1:Y:S01]  /*1280*/  F2I.FTZ.U32.TRUNC.NTZ R3, R2 ;  /* 0x0000000200037305 */ /* 0x000e62000021f000 */
[----:B----4-:R3:W-:Y:S01]  /*1290*/  STL.64 [R1], R16 ;  /* 0x0000001001007387 */ /* 0x0107e20000100a00 */
[----:B------:R-:W-:Y:S02]  /*12a0*/  IABS R15, R14 ;  /* 0x0000000e000f7213 */ /* 0x000fe40000000000 */
[----:B-1----:R-:W-:Y:S01]  /*12b0*/  IADD3 R0, RZ, -R3, RZ ;  /* 0x80000003ff007210 */ /* 0x002fe20007ffe0ff */
[----:B------:R-:W-:-:S04]  /*12c0*/  IMAD.MOV.U32 R2, RZ, RZ, RZ ;  /* 0x000000ffff027224 */ /* 0x000fc800078e00ff */
[----:B------:R-:W-:-:S04]  /*12d0*/  IMAD R0, R0, R4, RZ ;  /* 0x0000000400007224 */ /* 0x000fc800078e02ff */
[----:B------:R-:W-:Y:S01]  /*12e0*/  IMAD.HI.U32 R2, R3, R0, R2 ;  /* 0x0000000003027227 */ /* 0x000fe200078e0002 */
[----:B---3--:R-:W-:Y:S02]  /*12f0*/  IABS R16, R41 ;  /* 0x0000002900107213 */ /* 0x008fe40000000000 */
[----:B------:R-:W-:-:S03]  /*1300*/  IADD3 R0, RZ, -R15, RZ ;  /* 0x8000000fff007210 */ /* 0x000fc60007ffe0ff */
[----:B------:R-:W-:-:S04]  /*1310*/  IMAD.MOV.U32 R3, RZ, RZ, R16 ;  /* 0x000000ffff037224 */ /* 0x000fc800078e0010 */
[----:B------:R-:W-:-:S04]  /*1320*/  IMAD.HI.U32 R2, R2, R3, RZ ;  /* 0x0000000302027227 */ /* 0x000fc800078e00ff */
[----:B------:R-:W-:-:S05]  /*1330*/  IMAD R0, R2, R0, R3 ;  /* 0x0000000002007224 */ /* 0x000fca00078e0203 */
[----:B------:R-:W-:-:S13]  /*1340*/  ISETP.GT.U32.AND P1, PT, R4, R0, PT ;  /* 0x000000000400720c */ /* 0x000fda0003f24070 */
[----:B------:R-:W-:-:S05]  /*1350*/  @!P1 IMAD.IADD R0, R0, 0x1, -R4 ;  /* 0x0000000100009824 */ /* 0x000fca00078e0a04 */
[----:B------:R-:W-:Y:S02]  /*1360*/  ISETP.GE.U32.AND P2, PT, R0, R4, PT ;  /* 0x000000040000720c */ /* 0x000fe40003f46070 */
[----:B------:R-:W-:Y:S02]  /*1370*/  LOP3.LUT R0, R41, R14, RZ, 0x3c, !PT ;  /* 0x0000000e29007212 */ /* 0x000fe400078e3cff */
[----:B------:R-:W-:Y:S02]  /*1380*/  IADD3 R5, -R5, RZ, RZ ;  /* 0x000000ff05057210 */ /* 0x000fe40007ffe1ff */
[----:B------:R-:W-:Y:S02]  /*1390*/  ISETP.GE.AND P0, PT, R0, RZ, PT ;  /* 0x000000ff0000720c */ /* 0x000fe40003f06270 */
[----:B------:R-:W-:Y:S02]  /*13a0*/  @!P1 IADD3 R2, R2, 0x1, RZ ;  /* 0x0000000102029810 */ /* 0x000fe40007ffe0ff */
[----:B------:R-:W-:Y:S01]  /*13b0*/  ISETP.NE.AND P1, PT, R14, RZ, PT ;  /* 0x000000ff0e00720c */ /* 0x000fe20003f25270 */
[----:B------:R-:W-:-:S02]  /*13c0*/  IMAD R13, R13, R5, R21 ;  /* 0x000000050d0d7224 */ /* 0x000fc400078e0215 */
[----:B------:R-:W-:Y:S02]  /*13d0*/  @P2 IADD3 R2, R2, 0x1, RZ ;  /* 0x0000000102022810 */ /* 0x000fe40007ffe0ff */
[----:B------:R-:W-:Y:S01]  /*13e0*/  IMAD R4, R191, R13, RZ ;  /* 0x0000000dbf047224 */ /* 0x000fe200078e02ff */
[----:B------:R-:W-:Y:S02]  /*13f0*/  SHF.R.S32.HI R24, RZ, 0x1f, R13 ;  /* 0x0000001fff187819 */ /* 0x000fe4000001140d */
[----:B------:R-:W-:-:S03]  /*1400*/  MOV R0, R2 ;  /* 0x0000000200007202 */ /* 0x000fc60000000f00 */
[----:B------:R-:W-:Y:S01]  /*1410*/  IMAD R4, R190, R24, R4 ;  /* 0x00000018be047224 */ /* 0x000fe200078e0204 */
[----:B------:R-:W-:Y:S02]  /*1420*/  @!P0 IADD3 R0, -R0, RZ, RZ ;  /* 0x000000ff00008210 */ /* 0x000fe40007ffe1ff */
[----:B------:R-:W-:-:S04]  /*1430*/  @!P1 LOP3.LUT R0, RZ, R14, RZ, 0x33, !PT ;  /* 0x0000000eff009212 */ /* 0x000fc800078e33ff */
[----:B------:R-:W-:Y:S02]  /*1440*/  SHF.R.S32.HI R30, RZ, 0x1f, R0 ;  /* 0x0000001fff1e7819 */ /* 0x000fe40000011400 */
[----:B------:R-:W-:Y:S02]  /*1450*/  MOV R20, R0 ;  /* 0x0000000000147202 */ /* 0x000fe40000000f00 */
[----:B--2---:R-:W-:Y:S01]  /*1460*/  SHF.R.S32.HI R15, RZ, 0x1f, R12 ;  /* 0x0000001fff0f7819 */ /* 0x004fe2000001140c */
[----:B------:R-:W-:-:S04]  /*1470*/  IMAD R3, R7, R12, RZ ;  /* 0x0000000c07037224 */ /* 0x000fc800078e02ff */
[C---:B------:R-:W-:Y:S02]  /*1480*/  IMAD R3, R6.reuse, R15, R3 ;  /* 0x0000000f06037224 */ /* 0x040fe400078e0203 */
[----:B------:R-:W-:-:S04]  /*1490*/  IMAD.WIDE.U32 R6, R6, R12, RZ ;  /* 0x0000000c06067225 */ /* 0x000fc800078e00ff */
[----:B------:R-:W-:Y:S02]  /*14a0*/  IMAD.IADD R3, R7, 0x1, R3 ;  /* 0x0000000107037824 */ /* 0x000fe400078e0203 */
[----:B------:R-:W-:-:S04]  /*14b0*/  IMAD.MOV.U32 R2, RZ, RZ, R6 ;  /* 0x000000ffff027224 */ /* 0x000fc800078e0006 */
[----:B------:R-:W-:-:S04]  /*14c0*/  IMAD.WIDE.U32 R2, R13, R190, R2 ;  /* 0x000000be0d027225 */ /* 0x000fc800078e0002 */
[----:B------:R-:W-:Y:S02]  /*14d0*/  IMAD.IADD R3, R3, 0x1, R4 ;  /* 0x0000000103037824 */ /* 0x000fe400078e0204 */
[----:B------:R-:W-:Y:S02]  /*14e0*/  IMAD R4, R11, R0, RZ ;  /* 0x000000000b047224 */ /* 0x000fe400078e02ff */
[-C--:B------:R-:W-:Y:S02]  /*14f0*/  IMAD R9, R9, R12.reuse, RZ ;  /* 0x0000000c09097224 */ /* 0x080fe400078e02ff */
[----:B------:R-:W-:-:S04]  /*1500*/  IMAD.WIDE.U32 R6, R8, R12, RZ ;  /* 0x0000000c08067225 */ /* 0x000fc800078e00ff */
[----:B------:R-:W-:Y:S02]  /*1510*/  IMAD R4, R10, R30, R4 ;  /* 0x0000001e0a047224 */ /* 0x000fe400078e0204 */
[----:B------:R-:W-:-:S04]  /*1520*/  IMAD.WIDE.U32 R2, R0, R10, R2 ;  /* 0x0000000a00027225 */ /* 0x000fc800078e0002 */
[----:B------:R-:W-:Y:S01]  /*1530*/  IMAD R9, R8, R15, R9 ;  /* 0x0000000f08097224 */ /* 0x000fe200078e0209 */
[----:B------:R-:W-:Y:S01]  /*1540*/  MOV R8, R6 ;  /* 0x0000000600087202 */ /* 0x000fe20000000f00 */
[----:B------:R-:W-:Y:S01]  /*1550*/  IMAD.MOV.U32 R25, RZ, RZ, R2 ;  /* 0x000000ffff197224 */ /* 0x000fe200078e0002 */
[----:B------:R-:W-:Y:S01]  /*1560*/  IADD3 R26, R3, R4, RZ ;  /* 0x00000004031a7210 */ /* 0x000fe20007ffe0ff */
[----:B------:R-:W-:Y:S01]  /*1570*/  IMAD.IADD R9, R7, 0x1, R9 ;  /* 0x0000000107097824 */ /* 0x000fe200078e0209 */
[----:B------:R-:W-:Y:S05]  /*1580*/  BRA `(.L_x_922) ;  /* 0x0000055000007947 */ /* 0x000fea0003800000 */
.L_x_921:
[----:B-1----:R-:W2:Y:S01]  /*1590*/  LD.E R11, [R18.64+0x68] ;  /* 0x00006806120b7980 */ /* 0x002ea2000c101900 */
[----:B------:R-:W-:-:S03]  /*15a0*/  ISETP.NE.AND P3, PT, R22, -0x1, PT ;  /* 0xffffffff1600780c */ /* 0x000fc60003f65270 */
[----:B------:R-:W3:Y:S04]  /*15b0*/  LD.E.64 R2, [R18.64+0x40] ;  /* 0x0000400612027980 */ /* 0x000ee8000c101b00 */
[----:B----4-:R-:W4:Y:S04]  /*15c0*/  LD.E.64 R190, [R18.64+0x38] ;  /* 0x0000380612be7980 */ /* 0x010f28000c101b00 */
[----:B------:R-:W4:Y:S04]  /*15d0*/  LD.E.64 R16, [R18.64+0x50] ;  /* 0x0000500612107980 */ /* 0x000f28000c101b00 */
[----:B------:R-:W4:Y:S04]  /*15e0*/  @!P3 LD.E.64 R6, [R18.64+0x20] ;  /* 0x000020061206b980 */ /* 0x000f28000c101b00 */
[----:B------:R-:W4:Y:S04]  /*15f0*/  @!P3 LD.E.64 R14, [R18.64+0x28] ;  /* 0x00002806120eb980 */ /* 0x000f28000c101b00 */
[----:B------:R1:W5:Y:S01]  /*1600*/  LD.E.64 R28, [R18.64+0x58] ;  /* 0x00005806121c7980 */ /* 0x000362000c101b00 */
[----:B------:R-:W-:-:S02]  /*1610*/  IABS R5, R41 ;  /* 0x0000002900057213 */ /* 0x000fc40000000000 */
[----:B-----5:R-:W-:Y:S02]  /*1620*/  @!P3 SHF.R.S32.HI R13, RZ, 0x1f, R12 ;  /* 0x0000001fff0db819 */ /* 0x020fe4000001140c */
[----:B------:R-:W-:-:S04]  /*1630*/  LEA R21, R35, 0xffffff00, 0x8 ;  /* 0xffffff0023157811 */ /* 0x000fc800078e40ff */
[----:B------:R-:W-:Y:S02]  /*1640*/  SHF.R.S32.HI R24, RZ, 0x1f, R21 ;  /* 0x0000001fff187819 */ /* 0x000fe40000011415 */
[----:B--2---:R-:W-:Y:S01]  /*1650*/  IABS R8, R11 ;  /* 0x0000000b00087213 */ /* 0x004fe20000000000 */
[----:B---3--:R2:W-:Y:S01]  /*1660*/  STL.64 [R1], R2 ;  /* 0x0000000201007387 */ /* 0x0085e20000100a00 */
[----:B------:R-:W-:Y:S02]  /*1670*/  IMAD.MOV.U32 R23, RZ, RZ, R2 ;  /* 0x000000ffff177224 */ /* 0x000fe400078e0002 */
[----:B--2---:R-:W2:Y:S08]  /*1680*/  I2F.RP R2, R8 ;  /* 0x0000000800027306 */ /* 0x004eb00000209400 */
[----:B--2---:R-:W2:Y:S01]  /*1690*/  MUFU.RCP R2, R2 ;  /* 0x0000000200027308 */ /* 0x004ea20000001000 */
[----:B------:R-:W-:-:S02]  /*16a0*/  MOV R25, R3 ;  /* 0x0000000300197202 */ /* 0x000fc40000000f00 */
[----:B--2---:R-:W-:-:S05]  /*16b0*/  IADD3 R2, R2, 0xffffffe, RZ ;  /* 0x0ffffffe02027810 */ /* 0x004fca0007ffe0ff */
[----:B------:R-:W2:Y:S01]  /*16c0*/  F2I.FTZ.U32.TRUNC.NTZ R3, R2 ;  /* 0x0000000200037305 */ /* 0x000ea2000021f000 */
[----:B------:R-:W-:Y:S02]  /*16d0*/  IABS R4, R11 ;  /* 0x0000000b00047213 */ /* 0x000fe40000000000 */
[----:B--2---:R-:W-:Y:S01]  /*16e0*/  IADD3 R0, RZ, -R3, RZ ;  /* 0x80000003ff007210 */ /* 0x004fe20007ffe0ff */
[----:B------:R-:W-:-:S04]  /*16f0*/  IMAD.MOV.U32 R2, RZ, RZ, RZ ;  /* 0x000000ffff027224 */ /* 0x000fc800078e00ff */
[----:B------:R-:W-:-:S04]  /*1700*/  IMAD R0, R0, R8, RZ ;  /* 0x0000000800007224 */ /* 0x000fc800078e02ff */
[----:B------:R-:W-:Y:S01]  /*1710*/  IMAD.HI.U32 R2, R3, R0, R2 ;  /* 0x0000000003027227 */ /* 0x000fe200078e0002 */
[----:B------:R-:W-:-:S03]  /*1720*/  MOV R3, R5 ;  /* 0x0000000500037202 */ /* 0x000fc60000000f00 */
[----:B------:R-:W-:Y:S02]  /*1730*/  IMAD.MOV R0, RZ, RZ, -R4 ;  /* 0x000000ffff007224 */ /* 0x000fe400078e0a04 */
[----:B------:R-:W-:-:S04]  /*1740*/  IMAD.HI.U32 R9, R2, R3, RZ ;  /* 0x0000000302097227 */ /* 0x000fc800078e00ff */
[----:B------:R-:W-:Y:S01]  /*1750*/  IMAD R0, R9, R0, R3 ;  /* 0x0000000009007224 */ /* 0x000fe200078e0203 */
[----:B------:R-:W-:Y:S01]  /*1760*/  @!P3 SHF.R.S32.HI R5, RZ, 0x1f, R10 ;  /* 0x0000001fff05b819 */ /* 0x000fe2000001140a */
[----:B----4-:R-:W-:-:S03]  /*1770*/  @!P3 IMAD R2, R191, R10, RZ ;  /* 0x0000000abf02b224 */ /* 0x010fc600078e02ff */
[----:B------:R-:W-:Y:S01]  /*1780*/  ISETP.GT.U32.AND P0, PT, R8, R0, PT ;  /* 0x000000000800720c */ /* 0x000fe20003f04070 */
[----:B------:R-:W-:Y:S01]  /*1790*/  @!P3 IMAD R5, R5, R190, R2 ;  /* 0x000000be0505b224 */ /* 0x000fe200078e0202 */
[----:B------:R-:W-:Y:S01]  /*17a0*/  @P3 IADD3 R4, R10, R22, RZ ;  /* 0x000000160a043210 */ /* 0x000fe20007ffe0ff */
[----:B------:R-:W-:-:S04]  /*17b0*/  @!P3 IMAD.WIDE.U32 R2, R190, R10, RZ ;  /* 0x0000000abe02b225 */ /* 0x000fc800078e00ff */
[----:B------:R-:W-:Y:S02]  /*17c0*/  @!P3 IMAD.IADD R3, R3, 0x1, R5 ;  /* 0x000000010303b824 */ /* 0x000fe400078e0205 */
[----:B------:R-:W-:Y:S02]  /*17d0*/  @!P3 IMAD R7, R7, R12, RZ ;  /* 0x0000000c0707b224 */ /* 0x000fe400078e02ff */
[-C--:B------:R-:W-:Y:S02]  /*17e0*/  @P3 IMAD R20, R191, R4.reuse, RZ ;  /* 0x00000004bf143224 */ /* 0x080fe400078e02ff */
[----:B------:R-:W-:Y:S02]  /*17f0*/  @!P0 IMAD.IADD R0, R0, 0x1, -R8 ;  /* 0x0000000100008824 */ /* 0x000fe400078e0a08 */
[----:B------:R-:W-:-:S04]  /*1800*/  @P3 IMAD.WIDE.U32 R4, R190, R4, RZ ;  /* 0x00000004be043225 */ /* 0x000fc800078e00ff */
[C---:B------:R-:W-:Y:S02]  /*1810*/  @!P3 IMAD R7, R6.reuse, R13, R7 ;  /* 0x0000000d0607b224 */ /* 0x040fe400078e0207 */
[----:B------:R-:W-:Y:S01]  /*1820*/  @!P3 IMAD.WIDE.U32 R2, R6, R12, R2 ;  /* 0x0000000c0602b225 */ /* 0x000fe200078e0002 */
[----:B------:R-:W-:Y:S02]  /*1830*/  ISETP.GE.U32.AND P2, PT, R0, R8, PT ;  /* 0x000000080000720c */ /* 0x000fe40003f46070 */
[----:B------:R-:W-:Y:S01]  /*1840*/  @P3 IADD3 R5, R5, R20, RZ ;  /* 0x0000001405053210 */ /* 0x000fe20007ffe0ff */
[----:B------:R-:W-:Y:S01]  /*1850*/  @!P3 IMAD.MOV.U32 R4, RZ, RZ, R2 ;  /* 0x000000ffff04b224 */ /* 0x000fe200078e0002 */
[----:B------:R-:W-:Y:S01]  /*1860*/  @!P3 SHF.R.S32.HI R0, RZ, 0x1f, R10 ;  /* 0x0000001fff00b819 */ /* 0x000fe2000001140a */
[----:B------:R-:W-:Y:S01]  /*1870*/  @!P3 IMAD R2, R25, R10, RZ ;  /* 0x0000000a1902b224 */ /* 0x000fe200078e02ff */
[----:B------:R-:W-:Y:S01]  /*1880*/  @!P3 IADD3 R5, R3, R7, RZ ;  /* 0x000000070305b210 */ /* 0x000fe20007ffe0ff */
[----:B------:R-:W-:Y:S01]  /*1890*/  IMAD R3, R191, R21, RZ ;  /* 0x00000015bf037224 */ /* 0x000fe200078e02ff */
[----:B------:R-:W-:Y:S01]  /*18a0*/  LOP3.LUT R6, R41, R11, RZ, 0x3c, !PT ;  /* 0x0000000b29067212 */ /* 0x000fe200078e3cff */
[----:B------:R-:W-:Y:S01]  /*18b0*/  @!P3 IMAD R8, R0, R23, R2 ;  /* 0x000000170008b224 */ /* 0x000fe200078e0202 */
[----:B------:R-:W-:Y:S01]  /*18c0*/  MOV R2, R4 ;  /* 0x0000000400027202 */ /* 0x000fe20000000f00 */
[----:B------:R-:W-:Y:S01]  /*18d0*/  IMAD R0, R24, R190, R3 ;  /* 0x000000be18007224 */ /* 0x000fe200078e0203 */
[----:B------:R-:W-:Y:S01]  /*18e0*/  ISETP.GE.AND P1, PT, R6, RZ, PT ;  /* 0x000000ff0600720c */ /* 0x000fe20003f26270 */
[----:B------:R-:W-:Y:S01]  /*18f0*/  IMAD.MOV.U32 R3, RZ, RZ, R5 ;  /* 0x000000ffff037224 */ /* 0x000fe200078e0005 */
[----:B------:R-:W-:-:S02]  /*1900*/  @!P0 IADD3 R9, R9, 0x1, RZ ;  /* 0x0000000109098810 */ /* 0x000fc40007ffe0ff */
[----:B------:R-:W-:Y:S01]  /*1910*/  ISETP.NE.AND P0, PT, R11, RZ, PT ;  /* 0x000000ff0b00720c */ /* 0x000fe20003f05270 */
[----:B------:R-:W-:Y:S01]  /*1920*/  IMAD.WIDE.U32 R2, R190, R21, R2 ;  /* 0x00000015be027225 */ /* 0x000fe200078e0002 */
[----:B------:R-:W-:-:S03]  /*1930*/  @P2 IADD3 R9, R9, 0x1, RZ ;  /* 0x0000000109092810 */ /* 0x000fc60007ffe0ff */
[----:B------:R-:W-:Y:S01]  /*1940*/  @!P3 IMAD.WIDE.U32 R6, R23, R10, RZ ;  /* 0x0000000a1706b225 */ /* 0x000fe200078e00ff */
[----:B------:R-:W-:-:S03]  /*1950*/  IADD3 R5, R3, R0, RZ ;  /* 0x0000000003057210 */ /* 0x000fc60007ffe0ff */
[----:B------:R-:W-:Y:S01]  /*1960*/  IMAD.MOV.U32 R0, RZ, RZ, R9 ;  /* 0x000000ffff007224 */ /* 0x000fe200078e0009 */
[----:B------:R-:W-:Y:S02]  /*1970*/  @!P3 IADD3 R3, R7, R8, RZ ;  /* 0x000000080703b210 */ /* 0x000fe40007ffe0ff */
[----:B------:R-:W-:Y:S01]  /*1980*/  MOV R4, R2 ;  /* 0x0000000200047202 */ /* 0x000fe20000000f00 */
[----:B------:R-:W-:Y:S01]  /*1990*/  @!P1 IMAD.MOV R0, RZ, RZ, -R0 ;  /* 0x000000ffff009224 */ /* 0x000fe200078e0a00 */
[----:B------:R-:W-:Y:S02]  /*19a0*/  @P3 IADD3 R8, R10, R22, RZ ;  /* 0x000000160a083210 */ /* 0x000fe40007ffe0ff */
[----:B------:R-:W-:Y:S02]  /*19b0*/  @!P3 MOV R2, R6 ;  /* 0x000000060002b202 */ /* 0x000fe40000000f00 */
[----:B------:R-:W-:Y:S01]  /*19c0*/  @!P0 LOP3.LUT R0, RZ, R11, RZ, 0x33, !PT ;  /* 0x0000000bff008212 */ /* 0x000fe200078e33ff */
[----:B------:R-:W-:Y:S01]  /*19d0*/  @!P3 IMAD R7, R15, R12, RZ ;  /* 0x0000000c0f07b224 */ /* 0x000fe200078e02ff */
[----:B------:R-:W-:Y:S01]  /*19e0*/  @!P3 SHF.R.S32.HI R6, RZ, 0x1f, R12 ;  /* 0x0000001fff06b819 */ /* 0x000fe2000001140c */
[----:B------:R-:W-:Y:S01]  /*19f0*/  @P3 IMAD R11, R25, R8, RZ ;  /* 0x00000008190b3224 */ /* 0x000fe200078e02ff */
[----:B------:R-:W-:Y:S01]  /*1a00*/  SHF.R.S32.HI R30, RZ, 0x1f, R0 ;  /* 0x0000001fff1e7819 */ /* 0x000fe20000011400 */
[----:B------:R-:W-:-:S02]  /*1a10*/  IMAD R10, R17, R0, RZ ;  /* 0x00000000110a7224 */ /* 0x000fc400078e02ff */
[----:B------:R-:W-:-:S04]  /*1a20*/  @P3 IMAD.WIDE.U32 R8, R23, R8, RZ ;  /* 0x0000000817083225 */ /* 0x000fc800078e00ff */
[C---:B------:R-:W-:Y:S02]  /*1a30*/  @!P3 IMAD R13, R14.reuse, R6, R7 ;  /* 0x000000060e0db224 */ /* 0x040fe400078e0207 */
[----:B------:R-:W-:Y:S01]  /*1a40*/  @!P3 IMAD.WIDE.U32 R6, R14, R12, R2 ;  /* 0x0000000c0e06b225 */ /* 0x000fe200078e0002 */
[----:B------:R-:W-:-:S03]  /*1a50*/  @P3 IADD3 R9, R9, R11, RZ ;  /* 0x0000000b09093210 */ /* 0x000fc60007ffe0ff */
[----:B------:R-:W-:-:S04]  /*1a60*/  IMAD.WIDE.U32 R2, R16, R0, R4 ;  /* 0x0000000010027225 */ /* 0x000fc800078e0004 */
[----:B------:R-:W-:Y:S01]  /*1a70*/  IMAD R4, R16, R30, R10 ;  /* 0x0000001e10047224 */ /* 0x000fe200078e020a */
[----:B------:R-:W-:Y:S01]  /*1a80*/  @!P3 MOV R8, R6 ;  /* 0x000000060008b202 */ /* 0x000fe20000000f00 */
[----:B------:R-:W-:Y:S01]  /*1a90*/  @!P3 IMAD.IADD R9, R7, 0x1, R13 ;  /* 0x000000010709b824 */ /* 0x000fe200078e020d */
[----:B------:R-:W-:Y:S01]  /*1aa0*/  MOV R25, R2 ;  /* 0x0000000200197202 */ /* 0x000fe20000000f00 */
[----:B------:R-:W-:Y:S01]  /*1ab0*/  IMAD.IADD R26, R3, 0x1, R4 ;  /* 0x00000001031a7824 */ /* 0x000fe200078e0204 */
[----:B------:R-:W-:Y:S02]  /*1ac0*/  MOV R13, R21 ;  /* 0x00000015000d7202 */ /* 0x000fe40000000f00 */
[----:B------:R-:W-:Y:S02]  /*1ad0*/  MOV R20, R0 ;  /* 0x0000000000147202 */ /* 0x000fe40000000f00 */
.L_x_922:
[----:B-1----:R-:W-:Y:S05]  /*1ae0*/  BSYNC B0 ;  /* 0x0000000000007941 */ /* 0x002fea0003800000 */
.L_x_920:
[----:B------:R-:W2:Y:S01]  /*1af0*/  LDL R34, [R1] ;  /* 0x0000000001227983 */ /* 0x000ea20000100800 */
[----:B------:R-:W-:-:S03]  /*1b00*/  ISETP.NE.AND P0, PT, R42, -0x1, PT ;  /* 0xffffffff2a00780c */ /* 0x000fc60003f05270 */
[----:B------:R-:W3:Y:S04]  /*1b10*/  LDL R36, [R1+0x4] ;  /* 0x0000040001247983 */ /* 0x000ee80000100800 */
[----:B------:R-:W4:Y:S04]  /*1b20*/  LD.E.64 R4, [R18.64+0x30] ;  /* 0x0000300612047980 */ /* 0x000f28000c101b00 */
[----:B------:R-:W4:Y:S04]  /*1b30*/  LD.E.64 R10, [R18.64+0x48] ;  /* 0x00004806120a7980 */ /* 0x000f28000c101b00 */
[----:B------:R-:W4:Y:S04]  /*1b40*/  @!P0 LD.E.64 R6, [R18.64+0x18] ;  /* 0x0000180612068980 */ /* 0x000f28000c101b00 */
[----:B------:R-:W4:Y:S04]  /*1b50*/  LD.E.64 R16, [R18.64+0x10] ;  /* 0x0000100612107980 */ /* 0x000f28000c101b00 */
[----:B------:R-:W4:Y:S04]  /*1b60*/  LD.E.64 R22, [R18.64+0x8] ;  /* 0x0000080612167980 */ /* 0x000f28000c101b00 */
[----:B------:R1:W5:Y:S04]  /*1b70*/  @P4 LD.E R31, [R32.64] ;  /* 0x00000006201f4980 */ /* 0x000368000c101900 */
[----:B------:R2:W5:Y:S04]  /*1b80*/  LD.E R247, [R18.64+0xc0] ;  /* 0x0000c00612f77980 */ /* 0x000568000c101900 */
[----:B------:R2:W5:Y:S01]  /*1b90*/  LD.E.64 R168, [R18.64] ;  /* 0x0000000612a87980 */ /* 0x000562000c101b00 */
[----:B-1----:R-:W-:-:S04]  /*1ba0*/  SHF.R.S32.HI R32, RZ, 0x1f, R39 ;  /* 0x0000001fff207819 */ /* 0x002fc80000011427 */
[----:B------:R-:W-:-:S04]  /*1bb0*/  LEA.HI R0, R32, R39, RZ, 0x3 ;  /* 0x0000002720007211 */ /* 0x000fc800078f18ff */
[----:B------:R-:W-:-:S05]  /*1bc0*/  LOP3.LUT R2, R0, 0xfffffff8, RZ, 0xc0, !PT ;  /* 0xfffffff800027812 */ /* 0x000fca00078ec0ff */
[----:B------:R-:W-:-:S04]  /*1bd0*/  IMAD.IADD R218, R39, 0x1, -R2 ;  /* 0x0000000127da7824 */ /* 0x000fc800078e0a02 */
[----:B------:R-:W-:Y:S01]  /*1be0*/  IMAD.SHL.U32 R132, R218, 0x8, RZ ;  /* 0x00000008da847824 */ /* 0x000fe200078e00ff */
[----:B------:R-:W-:-:S04]  /*1bf0*/  SHF.R.S32.HI R80, RZ, 0x3, R0 ;  /* 0x00000003ff507819 */ /* 0x000fc80000011400 */
[----:B------:R-:W-:Y:S02]  /*1c00*/  IADD3 R2, P1, R132, R8, RZ ;  /* 0x0000000884027210 */ /* 0x000fe40007f3e0ff */
[----:B------:R-:W-:-:S04]  /*1c10*/  SHF.R.S32.HI R133, RZ, 0x1f, R132 ;  /* 0x0000001fff857819 */ /* 0x000fc80000011484 */
[----:B------:R-:W-:Y:S02]  /*1c20*/  IADD3.X R3, R133, R9, RZ, P1, !PT ;  /* 0x0000000985037210 */ /* 0x000fe40000ffe4ff */
[----:B------:R-:W-:Y:S01]  /*1c30*/  LEA.HI R229, R32, R39, RZ, 0x4 ;  /* 0x0000002720e57211 */ /* 0x000fe200078f20ff */
[----:B------:R-:W-:-:S03]  /*1c40*/  IMAD.SHL.U32 R8, R80, 0x40, RZ ;  /* 0x0000004050087824 */ /* 0x000fc600078e00ff */
[----:B------:R-:W-:Y:S02]  /*1c50*/  LOP3.LUT R12, R229, 0xfffffff0, RZ, 0xc0, !PT ;  /* 0xfffffff0e50c7812 */ /* 0x000fe400078ec0ff */
[----:B------:R-:W-:Y:S02]  /*1c60*/  LOP3.LUT R9, R8, 0x1c0, RZ, 0xc0, !PT ;  /* 0x000001c008097812 */ /* 0x000fe400078ec0ff */
[----:B------:R-:W-:Y:S02]  /*1c70*/  SHF.R.S32.HI R37, RZ, 0x1f, R38 ;  /* 0x0000001fff257819 */ /* 0x000fe40000011426 */
[----:B------:R-:W-:Y:S02]  /*1c80*/  LOP3.LUT R8, R9, 0x38, R132, 0xf8, !PT ;  /* 0x0000003809087812 */ /* 0x000fe400078ef884 */
[----:B------:R-:W-:-:S04]  /*1c90*/  SHF.R.U32.HI R9, RZ, 0x3, R9 ;  /* 0x00000003ff097819 */ /* 0x000fc80000011609 */
[----:B------:R-:W-:Y:S02]  /*1ca0*/  LOP3.LUT R27, R8, R9, RZ, 0x3c, !PT ;  /* 0x00000009081b7212 */ /* 0x000fe400078e3cff */
[----:B------:R-:W-:Y:S01]  /*1cb0*/  SHF.R.S32.HI R81, RZ, 0x1f, R80 ;  /* 0x0000001fff517819 */ /* 0x000fe20000011450 */
[----:B------:R-:W-:Y:S01]  /*1cc0*/  IMAD.MOV.U32 R187, RZ, RZ, 0x20 ;  /* 0x00000020ffbb7424 */ /* 0x000fe200078e00ff */
[C---:B------:R-:W-:Y:S01]  /*1cd0*/  SHF.L.U64.HI R134, R190.reuse, 0x4, R191 ;  /* 0x00000004be867819 */ /* 0x040fe200000102bf */
[----:B------:R-:W-:Y:S02]  /*1ce0*/  IMAD.SHL.U32 R114, R190, 0x10, RZ ;  /* 0x00000010be727824 */ /* 0x000fe400078e00ff */
[-C--:B--2---:R-:W-:Y:S02]  /*1cf0*/  IMAD R0, R24, R34.reuse, RZ ;  /* 0x0000002218007224 */ /* 0x084fe400078e02ff */
[----:B------:R-:W-:-:S04]  /*1d00*/  IMAD.WIDE.U32 R2, R13, R34, R2 ;  /* 0x000000220d027225 */ /* 0x000fc800078e0002 */
[----:B---3--:R-:W-:-:S04]  /*1d10*/  IMAD R0, R13, R36, R0 ;  /* 0x000000240d007224 */ /* 0x008fc800078e0200 */
[----:B------:R-:W-:Y:S02]  /*1d20*/  IMAD.IADD R3, R3, 0x1, R0 ;  /* 0x0000000103037824 */ /* 0x000fe400078e0200 */
[----:B------:R-:W-:-:S04]  /*1d30*/  IMAD R0, R29, R20, RZ ;  /* 0x000000141d007224 */ /* 0x000fc800078e02ff */
[----:B------:R-:W-:Y:S02]  /*1d40*/  IMAD R24, R30, R28, R0 ;  /* 0x0000001c1e187224 */ /* 0x000fe400078e0200 */
[----:B------:R-:W-:Y:S02]  /*1d50*/  IMAD.IADD R0, R39, 0x1, -R12 ;  /* 0x0000000127007824 */ /* 0x000fe400078e0a0c */
[----:B----4-:R-:W-:-:S03]  /*1d60*/  @!P0 IMAD R15, R7, R38, RZ ;  /* 0x00000026070f8224 */ /* 0x010fc600078e02ff */
[----:B------:R-:W-:Y:S01]  /*1d70*/  SHF.R.S32.HI R7, RZ, 0x1f, R0 ;  /* 0x0000001fff077819 */ /* 0x000fe20000011400 */
[----:B------:R-:W-:-:S03]  /*1d80*/  @!P0 IMAD R15, R6, R37, R15 ;  /* 0x00000025060f8224 */ /* 0x000fc600078e020f */
[----:B------:R-:W-:Y:S01]  /*1d90*/  LEA.HI R252, R7, R0, RZ, 0x3 ;  /* 0x0000000007fc7211 */ /* 0x000fe200078f18ff */
[----:B------:R-:W-:-:S04]  /*1da0*/  @!P0 IMAD.WIDE.U32 R6, R6, R38, RZ ;  /* 0x0000002606068225 */ /* 0x000fc800078e00ff */
[----:B------:R-:W-:-:S04]  /*1db0*/  IMAD.WIDE.U32 R8, R20, R28, R2 ;  /* 0x0000001c14087225 */ /* 0x000fc800078e0002 */
[----:B------:R-:W-:Y:S01]  /*1dc0*/  @P0 IMAD.WIDE.U32 R2, R4, R42, RZ ;  /* 0x0000002a04020225 */ /* 0x000fe200078e00ff */
[----:B------:R-:W-:-:S03]  /*1dd0*/  LOP3.LUT R12, R252, 0xfffffff8, RZ, 0xc0, !PT ;  /* 0xfffffff8fc0c7812 */ /* 0x000fc600078ec0ff */
[----:B------:R-:W-:Y:S02]  /*1de0*/  @P0 IMAD R14, R5, R42, RZ ;  /* 0x0000002a050e0224 */ /* 0x000fe400078e02ff */
[----:B------:R-:W-:-:S03]  /*1df0*/  @!P0 IMAD.MOV.U32 R2, RZ, RZ, R6 ;  /* 0x000000ffff028224 */ /* 0x000fc600078e0006 */
[----:B------:R-:W-:Y:S01]  /*1e00*/  @P0 IADD3 R3, R3, R14, RZ ;  /* 0x0000000e03030210 */ /* 0x000fe20007ffe0ff */
[----:B------:R-:W-:Y:S01]  /*1e10*/  @!P0 IMAD.IADD R3, R7, 0x1, R15 ;  /* 0x0000000107038824 */ /* 0x000fe200078e020f */
[----:B------:R-:W-:Y:S01]  /*1e20*/  IADD3 R2, P1, R132, R2, RZ ;  /* 0x0000000284027210 */ /* 0x000fe20007f3e0ff */
[----:B------:R-:W-:Y:S01]  /*1e30*/  IMAD.IADD R251, R0, 0x1, -R12 ;  /* 0x0000000100fb7824 */ /* 0x000fe200078e0a0c */
[----:B------:R-:W-:Y:S01]  /*1e40*/  SHF.R.S32.HI R6, RZ, 0x1f, R41 ;  /* 0x0000001fff067819 */ /* 0x000fe20000011429 */
[----:B------:R-:W-:Y:S02]  /*1e50*/  IMAD R0, R11, R41, RZ ;  /* 0x000000290b007224 */ /* 0x000fe400078e02ff */
[----:B------:R-:W-:Y:S02]  /*1e60*/  IMAD.X R3, R133, 0x1, R3, P1 ;  /* 0x0000000185037824 */ /* 0x000fe400008e0603 */
[----:B------:R-:W-:Y:S01]  /*1e70*/  @P0 IMAD.MOV.U32 R170, RZ, RZ, R4 ;  /* 0x000000ffffaa0224 */ /* 0x000fe200078e0004 */
[----:B------:R-:W-:Y:S01]  /*1e80*/  @!P0 MOV R170, R4 ;  /* 0x0000000400aa8202 */ /* 0x000fe20000000f00 */
[----:B------:R-:W-:Y:S01]  /*1e90*/  @P0 IMAD.MOV.U32 R171, RZ, RZ, R5 ;  /* 0x000000ffffab0224 */ /* 0x000fe200078e0005 */
[----:B------:R-:W-:Y:S01]  /*1ea0*/  LEA.HI R13, R32, R39, RZ, 0x6 ;  /* 0x00000027200d7211 */ /* 0x000fe200078f30ff */
[----:B------:R-:W-:-:S02]  /*1eb0*/  IMAD R4, R10, R6, R0 ;  /* 0x000000060a047224 */ /* 0x000fc400078e0200 */
[----:B------:R-:W-:Y:S02]  /*1ec0*/  @!P0 IMAD.MOV.U32 R171, RZ, RZ, R5 ;  /* 0x000000ffffab8224 */ /* 0x000fe400078e0005 */
[----:B------:R-:W-:Y:S01]  /*1ed0*/  IMAD.WIDE.U32 R6, R41, R10, R2 ;  /* 0x0000000a29067225 */ /* 0x000fe200078e0002 */
[----:B------:R-:W-:-:S03]  /*1ee0*/  IADD3 R2, P0, R132, R25, RZ ;  /* 0x0000001984027210 */ /* 0x000fc60007f1e0ff */
[----:B------:R-:W-:Y:S01]  /*1ef0*/  IMAD.SHL.U32 R13, R13, 0x8, RZ ;  /* 0x000000080d0d7824 */ /* 0x000fe200078e00ff */
[----:B------:R-:W-:Y:S01]  /*1f00*/  IADD3 R9, R9, R24, RZ ;  /* 0x0000001809097210 */ /* 0x000fe20007ffe0ff */
[----:B------:R-:W-:Y:S02]  /*1f10*/  IMAD R0, R191, R80, RZ ;  /* 0x00000050bf007224 */ /* 0x000fe400078e02ff */
[----:B------:R-:W-:Y:S01]  /*1f20*/  IMAD.WIDE R10, R40, 0x40, R80 ;  /* 0x00000040280a7825 */ /* 0x000fe200078e0250 */
[----:B------:R-:W-:-:S03]  /*1f30*/  LOP3.LUT R214, R27, 0xfffffe00, R13, 0xf8, !PT ;  /* 0xfffffe001bd67812 */ /* 0x000fc600078ef80d */
[----:B------:R-:W-:Y:S02]  /*1f40*/  IMAD.X R3, R133, 0x1, R26, P0 ;  /* 0x0000000185037824 */ /* 0x000fe400000e061a */
[----:B------:R-:W-:Y:S01]  /*1f50*/  IMAD R12, R36, R80, RZ ;  /* 0x00000050240c7224 */ /* 0x000fe200078e02ff */
[----:B------:R-:W-:Y:S01]  /*1f60*/  IADD3 R7, R7, R4, RZ ;  /* 0x0000000407077210 */ /* 0x000fe20007ffe0ff */
[----:B------:R-:W-:Y:S02]  /*1f70*/  IMAD R0, R81, R190, R0 ;  /* 0x000000be51007224 */ /* 0x000fe400078e0200 */
[----:B------:R-:W-:Y:S02]  /*1f80*/  IMAD R13, R11, R170, RZ ;  /* 0x000000aa0b0d7224 */ /* 0x000fe400078e02ff */
[----:B------:R-:W-:-:S04]  /*1f90*/  IMAD.WIDE.U32 R4, R80, R190, R2 ;  /* 0x000000be50047225 */ /* 0x000fc800078e0002 */
[-C--:B------:R-:W-:Y:S02]  /*1fa0*/  IMAD R11, R81, R34.reuse, R12 ;  /* 0x00000022510b7224 */ /* 0x080fe400078e020c */
[----:B------:R-:W-:-:S04]  /*1fb0*/  IMAD.WIDE.U32 R2, R80, R34, R8 ;  /* 0x0000002250027225 */ /* 0x000fc800078e0008 */
[----:B------:R-:W-:Y:S01]  /*1fc0*/  IMAD.IADD R0, R5, 0x1, R0 ;  /* 0x0000000105007824 */ /* 0x000fe200078e0200 */
[----:B------:R-:W-:Y:S01]  /*1fd0*/  LEA R220, P0, R2, R16, 0x1 ;  /* 0x0000001002dc7211 */ /* 0x000fe200078008ff */
[----:B------:R-:W-:Y:S01]  /*1fe0*/  IMAD.IADD R5, R3, 0x1, R11 ;  /* 0x0000000103057824 */ /* 0x000fe200078e020b */
[----:B------:R-:W-:-:S04]  /*1ff0*/  SHF.R.S32.HI R3, RZ, 0x1f, R119 ;  /* 0x0000001fff037819 */ /* 0x000fc80000011477 */
[----:B------:R-:W-:Y:S02]  /*2000*/  LEA.HI.X R219, R2, R17, R5, 0x1, P0 ;  /* 0x0000001102db7211 */ /* 0x000fe400000f0c05 */
[----:B------:R-:W-:Y:S02]  /*2010*/  LEA.HI R2, R3, R119, RZ, 0x8 ;  /* 0x0000007703027211 */ /* 0x000fe400078f40ff */
[C---:B------:R-:W-:Y:S02]  /*2020*/  LEA R225, P1, R4.reuse, R22, 0x1 ;  /* 0x0000001604e17211 */ /* 0x040fe400078208ff */
[----:B------:R-:W-:Y:S02]  /*2030*/  SHF.R.S32.HI R2, RZ, 0x8, R2 ;  /* 0x00000008ff027819 */ /* 0x000fe40000011402 */
[----:B------:R-:W-:Y:S02]  /*2040*/  LEA.HI.X R226, R4, R23, R0, 0x1, P1 ;  /* 0x0000001704e27211 */ /* 0x000fe400008f0c00 */
[----:B------:R-:W-:-:S02]  /*2050*/  IMNMX R118, RZ, R2, !PT ;  /* 0x00000002ff767217 */ /* 0x000fc40007800200 */
[----:B------:R-:W-:Y:S02]  /*2060*/  R2P PR, R251, 0x6 ;  /* 0x00000006fb007804 */ /* 0x000fe40000000000 */
[----:B------:R-:W-:Y:S02]  /*2070*/  ISETP.GT.AND P0, PT, R35, R118, PT ;  /* 0x000000762300720c */ /* 0x000fe40003f04270 */
[----:B------:R-:W-:Y:S01]  /*2080*/  LEA.HI R3, R32, R39, RZ, 0x5 ;  /* 0x0000002720037211 */ /* 0x000fe200078f28ff */
[C---:B------:R-:W-:Y:S01]  /*2090*/  IMAD R13, R10.reuse, R171, R13 ;  /* 0x000000ab0a0d7224 */ /* 0x040fe200078e020d */
[----:B------:R-:W-:Y:S01]  /*20a0*/  MOV R0, 0x10 ;  /* 0x0000001000007802 */ /* 0x000fe20000000f00 */
[----:B------:R-:W-:Y:S01]  /*20b0*/  IMAD.WIDE.U32 R212, R10, R170, R6 ;  /* 0x000000aa0ad47225 */ /* 0x000fe200078e0006 */
[----:B------:R-:W-:Y:S02]  /*20c0*/  LOP3.LUT R2, R3, 0xffffffe0, RZ, 0xc0, !PT ;  /* 0xffffffe003027812 */ /* 0x000fe400078ec0ff */
[C---:B------:R-:W-:Y:S01]  /*20d0*/  SHF.L.U64.HI R217, R34.reuse, 0x4, R36 ;  /* 0x0000000422d97819 */ /* 0x040fe20000010224 */
[----:B------:R-:W-:Y:S01]  /*20e0*/  @!P4 IMAD.MOV.U32 R31, RZ, RZ, RZ ;  /* 0x000000ffff1fc224 */ /* 0x000fe200078e00ff */
[----:B------:R-:W-:Y:S01]  /*20f0*/  SHF.L.U32 R135, R34, 0x4, RZ ;  /* 0x0000000422877819 */ /* 0x000fe200000006ff */
[----:B------:R-:W-:Y:S01]  /*2100*/  IMAD.IADD R250, R39, 0x1, -R2 ;  /* 0x0000000127fa7824 */ /* 0x000fe200078e0a02 */
[----:B------:R-:W-:Y:S01]  /*2110*/  SHF.R.S32.HI R3, RZ, 0x5, R3 ;  /* 0x00000005ff037819 */ /* 0x000fe20000011403 */
[----:B------:R-:W-:Y:S01]  /*2120*/  IMAD.IADD R215, R213, 0x1, R13 ;  /* 0x00000001d5d77824 */ /* 0x000fe200078e020d */
[----:B------:R-:W-:-:S02]  /*2130*/  SHF.L.U32 R28, R218, 0x2, RZ ;  /* 0x00000002da1c7819 */ /* 0x000fc400000006ff */
[----:B------:R-:W-:Y:S02]  /*2140*/  SEL R186, R0, 0xfffffff0, !P1 ;  /* 0xfffffff000ba7807 */ /* 0x000fe40004800000 */
[----:B------:R-:W-:Y:S01]  /*2150*/  SEL R187, R187, 0xffffffe0, !P2 ;  /* 0xffffffe0bbbb7807 */ /* 0x000fe20005000000 */
[----:B------:R-:W-:Y:S05]  /*2160*/  @!P0 BRA `(.L_x_923) ;  /* 0x0000d90000008947 */ /* 0x000fea0003800000 */
[----:B------:R-:W2:Y:S04]  /*2170*/  LD.E.64 R4, [R18.64+0x120] ;  /* 0x0001200612047980 */ /* 0x000ea8000c101b00 */
[----:B------:R-:W3:Y:S04]  /*2180*/  LD.E.64 R6, [R18.64+0x118] ;  /* 0x0001180612067980 */ /* 0x000ee8000c101b00 */
[----:B------:R-:W4:Y:S04]  /*2190*/  LD.E.64 R2, [R18.64+0x130] ;  /* 0x0001300612027980 */ /* 0x000f28000c101b00 */
[----:B------:R-:W4:Y:S04]  /*21a0*/  LD.E.64 R64, [R18.64+0x128] ;  /* 0x0001280612407980 */ /* 0x000f28000c101b00 */
[----:B------:R-:W4:Y:S04]  /*21b0*/  LD.E.64 R8, [R18.64+0x140] ;  /* 0x0001400612087980 */ /* 0x000f28000c101b00 */
[----:B------:R-:W4:Y:S04]  /*21c0*/  LD.E.64 R12, [R18.64+0x138] ;  /* 0x00013806120c7980 */ /* 0x000f28000c101b00 */
[----:B------:R-:W4:Y:S04]  /*21d0*/  LD.E R23, [R18.64+0xd0] ;  /* 0x0000d00612177980 */ /* 0x000f28000c101900 */
[----:B------:R-:W4:Y:S04]  /*21e0*/  LD.E.64 R26, [R18.64+0x108] ;  /* 0x00010806121a7980 */ /* 0x000f28000c101b00 */
[----:B------:R-:W4:Y:S04]  /*21f0*/  LD.E.64 R24, [R18.64+0x110] ;  /* 0x0001100612187980 */ /* 0x000f28000c101b00 */
[----:B------:R-:W4:Y:S04]  /*2200*/  LD.E.64 R14, [R18.64+0x150] ;  /* 0x00015006120e7980 */ /* 0x000f28000c101b00 */
[----:B------:R-:W4:Y:S01]  /*2210*/  LD.E.64 R16, [R18.64+0x148] ;  /* 0x0001480612107980 */ /* 0x000f22000c101b00 */
[----:B------:R-:W-:-:S04]  /*2220*/  IMAD.WIDE.U32 R164, R34, 0xa0, RZ ;  /* 0x000000a022a47825 */ /* 0x000fc800078e00ff */
        /* <DEDUP_REMOVED lines=9> */
[----:B------:R-:W-:Y:S01]  /*22c0*/  IMAD.WIDE.U32 R146, R34, 0x1e0, RZ ;  /* 0x000001e022927825 */ /* 0x000fe200078e00ff */
[C---:B------:R-:W-:Y:S02]  /*22d0*/  IADD3 R83, R80.reuse, 0x10, RZ ;  /* 0x0000001050537810 */ /* 0x040fe40007ffe0ff */
[----:B------:R-:W-:Y:S01]  /*22e0*/  IADD3 R82, R80, 0x20, RZ ;  /* 0x0000002050527810 */ /* 0x000fe20007ffe0ff */
[----:B------:R-:W-:Y:S01]  /*22f0*/  IMAD.SHL.U32 R97, R190, 0x40, RZ ;  /* 0x00000040be617824 */ /* 0x000fe200078e00ff */
[C---:B------:R-:W-:Y:S01]  /*2300*/  IADD3 R79, R80.reuse, 0x30, RZ ;  /* 0x00000030504f7810 */ /* 0x040fe20007ffe0ff */
[----:B------:R-:W-:Y:S01]  /*2310*/  IMAD.MOV.U32 R67, RZ, RZ, R226 ;  /* 0x000000ffff437224 */ /* 0x000fe200078e00e2 */
[C---:B------:R-:W-:Y:S01]  /*2320*/  IADD3 R94, R80.reuse, 0x40, RZ ;  /* 0x00000040505e7810 */ /* 0x040fe20007ffe0ff */
[----:B------:R-:W-:Y:S01]  /*2330*/  IMAD.MOV.U32 R71, RZ, RZ, R219 ;  /* 0x000000ffff477224 */ /* 0x000fe200078e00db */
[C---:B------:R-:W-:Y:S02]  /*2340*/  IADD3 R93, R80.reuse, 0x50, RZ ;  /* 0x00000050505d7810 */ /* 0x040fe40007ffe0ff */
[----:B------:R-:W-:-:S02]  /*2350*/  IADD3 R92, R80, 0x60, RZ ;  /* 0x00000060505c7810 */ /* 0x000fc40007ffe0ff */
[C---:B------:R-:W-:Y:S02]  /*2360*/  IADD3 R91, R80.reuse, 0x70, RZ ;  /* 0x00000070505b7810 */ /* 0x040fe40007ffe0ff */
[C---:B------:R-:W-:Y:S02]  /*2370*/  IADD3 R90, R80.reuse, 0x80, RZ ;  /* 0x00000080505a7810 */ /* 0x040fe40007ffe0ff */
[C---:B------:R-:W-:Y:S02]  /*2380*/  IADD3 R89, R80.reuse, 0x90, RZ ;  /* 0x0000009050597810 */ /* 0x040fe40007ffe0ff */
[C---:B------:R-:W-:Y:S02]  /*2390*/  IADD3 R88, R80.reuse, 0xa0, RZ ;  /* 0x000000a050587810 */ /* 0x040fe40007ffe0ff */
[C---:B------:R-:W-:Y:S02]  /*23a0*/  IADD3 R87, R80.reuse, 0xb0, RZ ;  /* 0x000000b050577810 */ /* 0x040fe40007ffe0ff */
[----:B------:R-:W-:-:S02]  /*23b0*/  IADD3 R86, R80, 0xc0, RZ ;  /* 0x000000c050567810 */ /* 0x000fc40007ffe0ff */
[C---:B------:R-:W-:Y:S02]  /*23c0*/  IADD3 R85, R80.reuse, 0xd0, RZ ;  /* 0x000000d050557810 */ /* 0x040fe40007ffe0ff */
[C---:B------:R-:W-:Y:S02]  /*23d0*/  IADD3 R84, R80.reuse, 0xe0, RZ ;  /* 0x000000e050547810 */ /* 0x040fe40007ffe0ff */
[----:B------:R-:W-:Y:S02]  /*23e0*/  IADD3 R95, R80, 0xf0, RZ ;  /* 0x000000f0505f7810 */ /* 0x000fe40007ffe0ff */
[C-C-:B------:R-:W-:Y:S02]  /*23f0*/  SHF.L.U64.HI R117, R190.reuse, 0x5, R191.reuse ;  /* 0x00000005be757819 */ /* 0x140fe400000102bf */
[C---:B------:R-:W-:Y:S02]  /*2400*/  SHF.L.U32 R98, R190.reuse, 0x5, RZ ;  /* 0x00000005be627819 */ /* 0x040fe400000006ff */
[----:B------:R-:W-:-:S02]  /*2410*/  SHF.L.U64.HI R116, R190, 0x6, R191 ;  /* 0x00000006be747819 */ /* 0x000fc400000102bf */
[C---:B------:R-:W-:Y:S02]  /*2420*/  SHF.L.U64.HI R115, R190.reuse, 0x7, R191 ;  /* 0x00000007be737819 */ /* 0x040fe400000102bf */
[----:B------:R-:W-:Y:S02]  /*2430*/  SHF.L.U32 R96, R190, 0x7, RZ ;  /* 0x00000007be607819 */ /* 0x000fe400000006ff */
[----:B------:R-:W-:Y:S02]  /*2440*/  MOV R68, R225 ;  /* 0x000000e100447202 */ /* 0x000fe40000000f00 */
[----:B------:R-:W-:Y:S01]  /*2450*/  MOV R72, R220 ;  /* 0x000000dc00487202 */ /* 0x000fe20000000f00 */
[----:B--2---:R-:W-:-:S04]  /*2460*/  IMAD R22, R5, R38, RZ ;  /* 0x0000002605167224 */ /* 0x004fc800078e02ff */
[----:B------:R-:W-:Y:S02]  /*2470*/  IMAD R22, R4, R37, R22 ;  /* 0x0000002504167224 */ /* 0x000fe400078e0216 */
[----:B------:R-:W-:-:S04]  /*2480*/  IMAD.WIDE.U32 R4, R38, R4, R132 ;  /* 0x0000000426047225 */ /* 0x000fc800078e0084 */
[----:B---3--:R-:W-:Y:S01]  /*2490*/  IMAD R0, R7, R38, RZ ;  /* 0x0000002607007224 */ /* 0x008fe200078e02ff */
[----:B------:R-:W-:Y:S01]  /*24a0*/  IADD3 R7, R5, R22, RZ ;  /* 0x0000001605077210 */ /* 0x000fe20007ffe0ff */
[----:B------:R-:W-:-:S04]  /*24b0*/  IMAD.WIDE.U32 R10, R38, R6, R132 ;  /* 0x00000006260a7225 */ /* 0x000fc800078e0084 */
[----:B------:R-:W-:Y:S01]  /*24c0*/  IMAD R5, R6, R37, R0 ;  /* 0x0000002506057224 */ /* 0x000fe200078e0200 */
[----:B------:R-:W-:Y:S01]  /*24d0*/  SHF.R.S32.HI R0, RZ, 0x1f, R21 ;  /* 0x0000001fff007819 */ /* 0x000fe20000011415 */
[----:B----4-:R-:W-:Y:S02]  /*24e0*/  IMAD R22, R3, R21, RZ ;  /* 0x0000001503167224 */ /* 0x010fe400078e02ff */
[----:B------:R-:W-:Y:S01]  /*24f0*/  IMAD.MOV.U32 R6, RZ, RZ, R4 ;  /* 0x000000ffff067224 */ /* 0x000fe200078e0004 */
[----:B------:R-:W-:Y:S01]  /*2500*/  IADD3 R5, R11, R5, RZ ;  /* 0x000000050b057210 */ /* 0x000fe20007ffe0ff */
[----:B------:R-:W-:Y:S02]  /*2510*/  IMAD R11, R65, R21, RZ ;  /* 0x00000015410b7224 */ /* 0x000fe400078e02ff */
[----:B------:R-:W-:Y:S02]  /*2520*/  IMAD.MOV.U32 R4, RZ, RZ, R10 ;  /* 0x000000ffff047224 */ /* 0x000fe400078e000a */
[----:B------:R-:W-:-:S02]  /*2530*/  IMAD R22, R2, R0, R22 ;  /* 0x0000000002167224 */ /* 0x000fc400078e0216 */
[----:B------:R-:W-:-:S04]  /*2540*/  IMAD.WIDE.U32 R6, R2, R21, R6 ;  /* 0x0000001502067225 */ /* 0x000fc800078e0006 */
[C---:B------:R-:W-:Y:S02]  /*2550*/  IMAD R0, R64.reuse, R0, R11 ;  /* 0x0000000040007224 */ /* 0x040fe400078e020b */
[----:B------:R-:W-:Y:S01]  /*2560*/  IMAD.WIDE.U32 R4, R64, R21, R4 ;  /* 0x0000001540047225 */ /* 0x000fe200078e0004 */
[----:B------:R-:W-:-:S03]  /*2570*/  IADD3 R7, R7, R22, RZ ;  /* 0x0000001607077210 */ /* 0x000fc60007ffe0ff */
[-C--:B------:R-:W-:Y:S02]  /*2580*/  IMAD R9, R9, R20.reuse, RZ ;  /* 0x0000001409097224 */ /* 0x080fe400078e02ff */
[----:B------:R-:W-:Y:S02]  /*2590*/  IMAD.IADD R5, R5, 0x1, R0 ;  /* 0x0000000105057824 */ /* 0x000fe400078e0200 */
[----:B------:R-:W-:Y:S02]  /*25a0*/  IMAD R0, R13, R20, RZ ;  /* 0x000000140d007224 */ /* 0x000fe400078e02ff */
[C---:B------:R-:W-:Y:S01]  /*25b0*/  IMAD R11, R8.reuse, R30, R9 ;  /* 0x0000001e080b7224 */ /* 0x040fe200078e0209 */
[----:B------:R-:W-:Y:S01]  /*25c0*/  SHF.R.S32.HI R9, RZ, 0x1f, R119 ;  /* 0x0000001fff097819 */ /* 0x000fe20000011477 */
[----:B------:R-:W-:Y:S01]  /*25d0*/  IMAD.WIDE.U32 R6, R8, R20, R6 ;  /* 0x0000001408067225 */ /* 0x000fe200078e0006 */
[----:B------:R-:W-:-:S03]  /*25e0*/  IADD3 R8, P0, -R119, R80, RZ ;  /* 0x0000005077087210 */ /* 0x000fc60007f1e1ff */
[C---:B------:R-:W-:Y:S01]  /*25f0*/  IMAD R10, R12.reuse, R30, R0 ;  /* 0x0000001e0c0a7224 */ /* 0x040fe200078e0200 */
[----:B------:R-:W-:Y:S01]  /*2600*/  LEA.HI R0, R23, R23, RZ, 0x1 ;  /* 0x0000001717007211 */ /* 0x000fe200078f08ff */
[----:B------:R-:W-:Y:S01]  /*2610*/  IMAD.WIDE.U32 R4, R12, R20, R4 ;  /* 0x000000140c047225 */ /* 0x000fe200078e0004 */
[----:B------:R-:W-:Y:S02]  /*2620*/  IADD3.X R9, R81, ~R9, RZ, P0, !PT ;  /* 0x8000000951097210 */ /* 0x000fe400007fe4ff */
[----:B------:R-:W-:Y:S01]  /*2630*/  SHF.R.S32.HI R0, RZ, 0x1, R0 ;  /* 0x00000001ff007819 */ /* 0x000fe20000011400 */
[----:B------:R-:W-:Y:S01]  /*2640*/  IMAD.IADD R7, R7, 0x1, R11 ;  /* 0x0000000107077824 */ /* 0x000fe200078e020b */
[----:B------:R-:W-:Y:S01]  /*2650*/  IADD3 R5, R5, R10, RZ ;  /* 0x0000000a05057210 */ /* 0x000fe20007ffe0ff */
[----:B-----5:R-:W-:Y:S02]  /*2660*/  IMAD.IADD R21, R31, 0x1, R21 ;  /* 0x000000011f157824 */ /* 0x020fe400078e0215 */
[----:B------:R-:W-:-:S02]  /*2670*/  IMAD R11, R9, R2, RZ ;  /* 0x00000002090b7224 */ /* 0x000fc400078e02ff */
[----:B------:R-:W-:Y:S02]  /*2680*/  IMAD R10, R9, R64, RZ ;  /* 0x00000040090a7224 */ /* 0x000fe400078e02ff */
[----:B------:R-:W-:Y:S02]  /*2690*/  IMAD R9, R80, R0, R28 ;  /* 0x0000000050097224 */ /* 0x000fe400078e021c */
[----:B------:R-:W-:Y:S02]  /*26a0*/  IMAD R21, R0, R21, RZ ;  /* 0x0000001500157224 */ /* 0x000fe400078e02ff */
[-C--:B------:R-:W-:Y:S02]  /*26b0*/  IMAD R10, R65, R8.reuse, R10 ;  /* 0x00000008410a7224 */ /* 0x080fe400078e020a */
[----:B------:R-:W-:Y:S01]  /*26c0*/  IMAD.WIDE.U32 R4, R64, R8, R4 ;  /* 0x0000000840047225 */ /* 0x000fe200078e0004 */
[----:B------:R-:W-:-:S03]  /*26d0*/  IADD3 R20, P3, R21, R9, RZ ;  /* 0x0000000915147210 */ /* 0x000fc60007f7e0ff */
[-C--:B------:R-:W-:Y:S02]  /*26e0*/  IMAD R11, R3, R8.reuse, R11 ;  /* 0x00000008030b7224 */ /* 0x080fe400078e020b */
[----:B------:R-:W-:Y:S01]  /*26f0*/  IMAD.WIDE.U32 R6, R2, R8, R6 ;  /* 0x0000000802067225 */ /* 0x000fe200078e0006 */
[----:B------:R-:W-:Y:S02]  /*2700*/  IADD3 R8, R28, R9, RZ ;  /* 0x000000091c087210 */ /* 0x000fe40007ffe0ff */
[----:B------:R-:W-:Y:S02]  /*2710*/  IADD3 R10, R5, R10, RZ ;  /* 0x0000000a050a7210 */ /* 0x000fe40007ffe0ff */
[----:B------:R-:W-:Y:S02]  /*2720*/  SHF.R.S32.HI R12, RZ, 0x1f, R21 ;  /* 0x0000001fff0c7819 */ /* 0x000fe40000011415 */
[----:B------:R-:W-:Y:S02]  /*2730*/  LEA R70, P0, R4, R26, 0x1 ;  /* 0x0000001a04467211 */ /* 0x000fe400078008ff */
[----:B------:R-:W-:Y:S01]  /*2740*/  IADD3 R5, P2, R21, R8, RZ ;  /* 0x0000000815057210 */ /* 0x000fe20007f5e0ff */
[----:B------:R-:W-:Y:S01]  /*2750*/  IMAD.IADD R77, R7, 0x1, R11 ;  /* 0x00000001074d7824 */ /* 0x000fe200078e020b */
[----:B------:R-:W-:Y:S01]  /*2760*/  LEA R78, P1, R6, R24, 0x1 ;  /* 0x00000018064e7211 */ /* 0x000fe200078208ff */
[----:B------:R-:W-:Y:S01]  /*2770*/  IMAD.SHL.U32 R21, R20, 0x2, RZ ;  /* 0x0000000214157824 */ /* 0x000fe200078e00ff */
[----:B------:R-:W-:-:S02]  /*2780*/  LEA.HI.X R69, R4, R27, R10, 0x1, P0 ;  /* 0x0000001b04457211 */ /* 0x000fc400000f0c0a */
[-C--:B------:R-:W-:Y:S02]  /*2790*/  LEA.HI.X.SX32 R9, R9, R12.reuse, 0x1, P3 ;  /* 0x0000000c09097211 */ /* 0x080fe400018f0eff */
[----:B------:R-:W-:Y:S02]  /*27a0*/  SHF.L.U32 R76, R5, 0x1, RZ ;  /* 0x00000001054c7819 */ /* 0x000fe400000006ff */
[----:B------:R-:W-:Y:S02]  /*27b0*/  LEA.HI.X.SX32 R4, R8, R12, 0x1, P2 ;  /* 0x0000000c08047211 */ /* 0x000fe400010f0eff */
[----:B------:R-:W-:Y:S02]  /*27c0*/  LEA.HI.X R77, R6, R25, R77, 0x1, P1 ;  /* 0x00000019064d7211 */ /* 0x000fe400008f0c4d */
[----:B------:R-:W-:Y:S02]  /*27d0*/  SHF.L.U64.HI R20, R20, 0x1, R9 ;  /* 0x0000000114147819 */ /* 0x000fe40000010209 */
[----:B------:R-:W-:-:S02]  /*27e0*/  IADD3 R41, P1, R14, R21, RZ ;  /* 0x000000150e297210 */ /* 0x000fc40007f3e0ff */
[-C--:B------:R-:W-:Y:S02]  /*27f0*/  IADD3 R75, P3, R14, R76.reuse, RZ ;  /* 0x0000004c0e4b7210 */ /* 0x080fe40007f7e0ff */
[----:B------:R-:W-:Y:S02]  /*2800*/  SHF.L.U64.HI R4, R5, 0x1, R4 ;  /* 0x0000000105047819 */ /* 0x000fe40000010204 */
[C---:B------:R-:W-:Y:S02]  /*2810*/  IADD3 R21, P0, R16.reuse, R21, RZ ;  /* 0x0000001510157210 */ /* 0x040fe40007f1e0ff */
[----:B------:R-:W-:Y:S01]  /*2820*/  IADD3 R76, P2, R16, R76, RZ ;  /* 0x0000004c104c7210 */ /* 0x000fe20007f5e0ff */
[C-C-:B------:R-:W-:Y:S01]  /*2830*/  IMAD.X R40, R15.reuse, 0x1, R20.reuse, P1 ;  /* 0x000000010f287824 */ /* 0x140fe200008e0614 */
[-C--:B------:R-:W-:Y:S01]  /*2840*/  IADD3.X R74, R15, R4.reuse, RZ, P3, !PT ;  /* 0x000000040f4a7210 */ /* 0x080fe20001ffe4ff */
[C---:B------:R-:W-:Y:S01]  /*2850*/  IMAD.X R20, R17.reuse, 0x1, R20, P0 ;  /* 0x0000000111147824 */ /* 0x040fe200000e0614 */
[----:B------:R-:W-:Y:S01]  /*2860*/  IADD3.X R73, R17, R4, RZ, P2, !PT ;  /* 0x0000000411497210 */ /* 0x000fe200017fe4ff */
[C---:B------:R-:W-:Y:S01]  /*2870*/  IMAD.SHL.U32 R4, R34.reuse, 0x20, RZ ;  /* 0x0000002022047824 */ /* 0x040fe200078e00ff */
[C-C-:B------:R-:W-:Y:S01]  /*2880*/  SHF.L.U64.HI R22, R34.reuse, 0x5, R36.reuse ;  /* 0x0000000522167819 */ /* 0x140fe20000010224 */
[C---:B------:R-:W-:Y:S01]  /*2890*/  IMAD.SHL.U32 R6, R34.reuse, 0x80, RZ ;  /* 0x0000008022067824 */ /* 0x040fe200078e00ff */
[--C-:B------:R-:W-:Y:S01]  /*28a0*/  SHF.L.U64.HI R24, R34, 0x6, R36.reuse ;  /* 0x0000000622187819 */ /* 0x100fe20000010224 */
[----:B------:R-:W-:Y:S01]  /*28b0*/  IMAD R16, R36, 0xa0, RZ ;  /* 0x000000a024107824 */ /* 0x000fe200078e02ff */
[----:B------:R-:W-:Y:S01]  /*28c0*/  SHF.L.U32 R5, R34, 0x6, RZ ;  /* 0x0000000622057819 */ /* 0x000fe200000006ff */
[----:B------:R-:W-:Y:S01]  /*28d0*/  IMAD R14, R36, 0xe0, RZ ;  /* 0x000000e0240e7824 */ /* 0x000fe200078e02ff */
[----:B------:R-:W-:Y:S01]  /*28e0*/  SHF.L.U64.HI R25, R34, 0x7, R36 ;  /* 0x0000000722197819 */ /* 0x000fe20000010224 */
[----:B------:R-:W-:-:S02]  /*28f0*/  IMAD R12, R36, 0x140, RZ ;  /* 0x00000140240c7824 */ /* 0x000fc400078e02ff */
[C---:B------:R-:W-:Y:S02]  /*2900*/  IMAD R10, R36.reuse, 0x180, RZ ;  /* 0x00000180240a7824 */ /* 0x040fe400078e02ff */
[C---:B------:R-:W-:Y:S02]  /*2910*/  IMAD R8, R36.reuse, 0x1c0, RZ ;  /* 0x000001c024087824 */ /* 0x040fe400078e02ff */
[C---:B------:R-:W-:Y:S02]  /*2920*/  IMAD R17, R36.reuse, 0x60, RZ ;  /* 0x0000006024117824 */ /* 0x040fe400078e02ff */
[C---:B------:R-:W-:Y:S02]  /*2930*/  IMAD R15, R36.reuse, 0xc0, RZ ;  /* 0x000000c0240f7824 */ /* 0x040fe400078e02ff */
[C---:B------:R-:W-:Y:S02]  /*2940*/  IMAD R13, R36.reuse, 0x120, RZ ;  /* 0x00000120240d7824 */ /* 0x040fe400078e02ff */
[----:B------:R-:W-:-:S02]  /*2950*/  IMAD R11, R36, 0x160, RZ ;  /* 0x00000160240b7824 */ /* 0x000fc400078e02ff */
[C---:B------:R-:W-:Y:S02]  /*2960*/  IMAD R9, R36.reuse, 0x1a0, RZ ;  /* 0x000001a024097824 */ /* 0x040fe400078e02ff */
[----:B------:R-:W-:Y:S01]  /*2970*/  IMAD R7, R36, 0x1e0, RZ ;  /* 0x000001e024077824 */ /* 0x000fe200078e02ff */
[----:B------:R-:W-:Y:S01]  /*2980*/  SHF.L.U64.HI R211, R4, 0x1, R22 ;  /* 0x0000000104d37819 */ /* 0x000fe20000010216 */
[----:B------:R-:W-:Y:S01]  /*2990*/  IMAD.IADD R205, R167, 0x1, R17 ;  /* 0x00000001a7cd7824 */ /* 0x000fe200078e0211 */
[----:B------:R-:W-:Y:S01]  /*29a0*/  SHF.L.U64.HI R209, R5, 0x1, R24 ;  /* 0x0000000105d17819 */ /* 0x000fe20000010218 */
[----:B------:R-:W-:Y:S01]  /*29b0*/  IMAD.IADD R203, R163, 0x1, R15 ;  /* 0x00000001a3cb7824 */ /* 0x000fe200078e020f */
[----:B------:R-:W-:Y:S01]  /*29c0*/  SHF.L.U64.HI R207, R6, 0x1, R25 ;  /* 0x0000000106cf7819 */ /* 0x000fe20000010219 */
[----:B------:R-:W-:Y:S01]  /*29d0*/  IMAD.IADD R201, R159, 0x1, R13 ;  /* 0x000000019fc97824 */ /* 0x000fe200078e020d */
[----:B------:R-:W-:Y:S01]  /*29e0*/  IADD3 R204, R165, R16, RZ ;  /* 0x00000010a5cc7210 */ /* 0x000fe20007ffe0ff */
[----:B------:R-:W-:Y:S01]  /*29f0*/  IMAD.IADD R199, R155, 0x1, R11 ;  /* 0x000000019bc77824 */ /* 0x000fe200078e020b */
[----:B------:R-:W-:Y:S01]  /*2a00*/  IADD3 R202, R161, R14, RZ ;  /* 0x0000000ea1ca7210 */ /* 0x000fe20007ffe0ff */
[----:B------:R-:W-:Y:S01]  /*2a10*/  IMAD.IADD R197, R151, 0x1, R9 ;  /* 0x0000000197c57824 */ /* 0x000fe200078e0209 */
[----:B------:R-:W-:Y:S01]  /*2a20*/  IADD3 R200, R157, R12, RZ ;  /* 0x0000000c9dc87210 */ /* 0x000fe20007ffe0ff */
[----:B------:R-:W-:Y:S01]  /*2a30*/  IMAD R17, R3, 0x60, RZ ;  /* 0x0000006003117824 */ /* 0x000fe200078e02ff */
[----:B------:R-:W-:Y:S01]  /*2a40*/  IADD3 R198, R153, R10, RZ ;  /* 0x0000000a99c67210 */ /* 0x000fe20007ffe0ff */
[----:B------:R-:W-:Y:S01]  /*2a50*/  IMAD R16, R3, 0xa0, RZ ;  /* 0x000000a003107824 */ /* 0x000fe200078e02ff */
[----:B------:R-:W-:Y:S01]  /*2a60*/  IADD3 R196, R149, R8, RZ ;  /* 0x0000000895c47210 */ /* 0x000fe20007ffe0ff */
[C---:B------:R-:W-:Y:S01]  /*2a70*/  IMAD R15, R3.reuse, 0xc0, RZ ;  /* 0x000000c0030f7824 */ /* 0x040fe200078e02ff */
[----:B------:R-:W-:Y:S01]  /*2a80*/  SHF.L.U32 R210, R4, 0x1, RZ ;  /* 0x0000000104d27819 */ /* 0x000fe200000006ff */
[C---:B------:R-:W-:Y:S01]  /*2a90*/  IMAD R14, R3.reuse, 0xe0, RZ ;  /* 0x000000e0030e7824 */ /* 0x040fe200078e02ff */
[----:B------:R-:W-:Y:S01]  /*2aa0*/  SHF.L.U32 R206, R6, 0x1, RZ ;  /* 0x0000000106ce7819 */ /* 0x000fe200000006ff */
[----:B------:R-:W-:Y:S01]  /*2ab0*/  IMAD R13, R3, 0x120, RZ ;  /* 0x00000120030d7824 */ /* 0x000fe200078e02ff */
[----:B------:R-:W-:Y:S01]  /*2ac0*/  IADD3 R195, R147, R7, RZ ;  /* 0x0000000793c37210 */ /* 0x000fe20007ffe0ff */
[C---:B------:R-:W-:Y:S01]  /*2ad0*/  IMAD R12, R3.reuse, 0x140, RZ ;  /* 0x00000140030c7824 */ /* 0x040fe200078e02ff */
[C-C-:B------:R-:W-:Y:S01]  /*2ae0*/  SHF.L.U64.HI R26, R2.reuse, 0x4, R3.reuse ;  /* 0x00000004021a7819 */ /* 0x140fe20000010203 */
[C---:B------:R-:W-:Y:S01]  /*2af0*/  IMAD R11, R3.reuse, 0x160, RZ ;  /* 0x00000160030b7824 */ /* 0x040fe200078e02ff */
[C-C-:B------:R-:W-:Y:S01]  /*2b00*/  SHF.L.U64.HI R22, R2.reuse, 0x5, R3.reuse ;  /* 0x0000000502167819 */ /* 0x140fe20000010203 */
[C---:B------:R-:W-:Y:S01]  /*2b10*/  IMAD R10, R3.reuse, 0x180, RZ ;  /* 0x00000180030a7824 */ /* 0x040fe200078e02ff */
[C-C-:B------:R-:W-:Y:S01]  /*2b20*/  SHF.L.U64.HI R24, R2.reuse, 0x6, R3.reuse ;  /* 0x0000000602187819 */ /* 0x140fe20000010203 */
[C---:B------:R-:W-:Y:S01]  /*2b30*/  IMAD R9, R3.reuse, 0x1a0, RZ ;  /* 0x000001a003097824 */ /* 0x040fe200078e02ff */
[C---:B------:R-:W-:Y:S01]  /*2b40*/  SHF.L.U64.HI R25, R2.reuse, 0x7, R3 ;  /* 0x0000000702197819 */ /* 0x040fe20000010203 */
[----:B------:R-:W-:Y:S01]  /*2b50*/  IMAD R8, R3, 0x1c0, RZ ;  /* 0x000001c003087824 */ /* 0x000fe200078e02ff */
[C---:B------:R-:W-:Y:S01]  /*2b60*/  SHF.L.U32 R4, R2.reuse, 0x5, RZ ;  /* 0x0000000502047819 */ /* 0x040fe200000006ff */
[----:B------:R-:W-:Y:S01]  /*2b70*/  IMAD.SHL.U32 R208, R5, 0x2, RZ ;  /* 0x0000000205d07824 */ /* 0x000fe200078e00ff */
[C---:B------:R-:W-:Y:S01]  /*2b80*/  SHF.L.U32 R5, R2.reuse, 0x6, RZ ;  /* 0x0000000602057819 */ /* 0x040fe200000006ff */
[----:B------:R-:W-:Y:S01]  /*2b90*/  IMAD.SHL.U32 R7, R2, 0x10, RZ ;  /* 0x0000001002077824 */ /* 0x000fe200078e00ff */
[----:B------:R-:W-:Y:S01]  /*2ba0*/  SHF.L.U32 R113, R0, 0x4, RZ ;  /* 0x0000000400717819 */ /* 0x000fe200000006ff */
[----:B------:R-:W-:Y:S01]  /*2bb0*/  IMAD.SHL.U32 R6, R2, 0x80, RZ ;  /* 0x0000008002067824 */ /* 0x000fe200078e00ff */
[C---:B------:R-:W-:Y:S01]  /*2bc0*/  SHF.L.U32 R110, R0.reuse, 0x6, RZ ;  /* 0x00000006006e7819 */ /* 0x040fe200000006ff */
[----:B------:R-:W-:Y:S01]  /*2bd0*/  IMAD R3, R3, 0x1e0, RZ ;  /* 0x000001e003037824 */ /* 0x000fe200078e02ff */
[----:B------:R-:W-:Y:S01]  /*2be0*/  SHF.L.U32 R106, R0, 0x7, RZ ;  /* 0x00000007006a7819 */ /* 0x000fe200000006ff */
[----:B------:R-:W-:-:S04]  /*2bf0*/  IMAD.WIDE.U32 R142, R2, 0xa0, RZ ;  /* 0x000000a0028e7825 */ /* 0x000fc800078e00ff */
[----:B------:R-:W-:-:S04]  /*2c00*/  IMAD.WIDE.U32 R140, R2, 0xc0, RZ ;  /* 0x000000c0028c7825 */ /* 0x000fc800078e00ff */
[----:B------:R-:W-:-:S04]  /*2c10*/  IMAD.WIDE.U32 R136, R2, 0x120, RZ ;  /* 0x0000012002887825 */ /* 0x000fc800078e00ff */
[----:B------:R-:W-:-:S04]  /*2c20*/  IMAD.WIDE.U32 R130, R2, 0x140, RZ ;  /* 0x0000014002827825 */ /* 0x000fc800078e00ff */
[----:B------:R-:W-:-:S04]  /*2c30*/  IMAD.WIDE.U32 R126, R2, 0x180, RZ ;  /* 0x00000180027e7825 */ /* 0x000fc800078e00ff */
[----:B------:R-:W-:-:S04]  /*2c40*/  IMAD.WIDE.U32 R124, R2, 0x1a0, RZ ;  /* 0x000001a0027c7825 */ /* 0x000fc800078e00ff */
[----:B------:R-:W-:-:S04]  /*2c50*/  IMAD.WIDE.U32 R120, R2, 0x1e0, RZ ;  /* 0x000001e002787825 */ /* 0x000fc800078e00ff */
[C---:B------:R-:W-:Y:S02]  /*2c60*/  IMAD.SHL.U32 R112, R0.reuse, 0x20, RZ ;  /* 0x0000002000707824 */ /* 0x040fe400078e00ff */
[C---:B------:R-:W-:Y:S02]  /*2c70*/  IMAD R111, R0.reuse, 0x30, RZ ;  /* 0x00000030006f7824 */ /* 0x040fe400078e02ff */
[C---:B------:R-:W-:Y:S02]  /*2c80*/  IMAD R109, R0.reuse, 0x50, RZ ;  /* 0x00000050006d7824 */ /* 0x040fe400078e02ff */
[C---:B------:R-:W-:Y:S02]  /*2c90*/  IMAD R108, R0.reuse, 0x60, RZ ;  /* 0x00000060006c7824 */ /* 0x040fe400078e02ff */
[C---:B------:R-:W-:Y:S02]  /*2ca0*/  IMAD R107, R0.reuse, 0x70, RZ ;  /* 0x00000070006b7824 */ /* 0x040fe400078e02ff */
[----:B------:R-:W-:-:S02]  /*2cb0*/  IMAD R105, R0, 0x90, RZ ;  /* 0x0000009000697824 */ /* 0x000fc400078e02ff */
[C---:B------:R-:W-:Y:S02]  /*2cc0*/  IMAD R104, R0.reuse, 0xa0, RZ ;  /* 0x000000a000687824 */ /* 0x040fe400078e02ff */
[C---:B------:R-:W-:Y:S02]  /*2cd0*/  IMAD R103, R0.reuse, 0xb0, RZ ;  /* 0x000000b000677824 */ /* 0x040fe400078e02ff */
[C---:B------:R-:W-:Y:S02]  /*2ce0*/  IMAD R102, R0.reuse, 0xc0, RZ ;  /* 0x000000c000667824 */ /* 0x040fe400078e02ff */
[C---:B------:R-:W-:Y:S02]  /*2cf0*/  IMAD R101, R0.reuse, 0xd0, RZ ;  /* 0x000000d000657824 */ /* 0x040fe400078e02ff */
[C---:B------:R-:W-:Y:S02]  /*2d00*/  IMAD R100, R0.reuse, 0xe0, RZ ;  /* 0x000000e000647824 */ /* 0x040fe400078e02ff */
[----:B------:R-:W-:-:S02]  /*2d10*/  IMAD R99, R0, 0xf0, RZ ;  /* 0x000000f000637824 */ /* 0x000fc400078e02ff */
[----:B------:R-:W-:-:S04]  /*2d20*/  IMAD.WIDE.U32 R144, R2, 0x60, RZ ;  /* 0x0000006002907825 */ /* 0x000fc800078e00ff */
[----:B------:R-:W-:-:S04]  /*2d30*/  IMAD.WIDE.U32 R138, R2, 0xe0, RZ ;  /* 0x000000e0028a7825 */ /* 0x000fc800078e00ff */
[----:B------:R-:W-:-:S04]  /*2d40*/  IMAD.WIDE.U32 R128, R2, 0x160, RZ ;  /* 0x0000016002807825 */ /* 0x000fc800078e00ff */
[----:B------:R-:W-:Y:S01]  /*2d50*/  IMAD.WIDE.U32 R122, R2, 0x1c0, RZ ;  /* 0x000001c0027a7825 */ /* 0x000fe200078e00ff */
[C---:B------:R-:W-:Y:S02]  /*2d60*/  SHF.L.U64.HI R245, R64.reuse, 0x5, R65 ;  /* 0x0000000540f57819 */ /* 0x040fe40000010241 */
[C---:B------:R-:W-:Y:S01]  /*2d70*/  SHF.L.U32 R221, R64.reuse, 0x5, RZ ;  /* 0x0000000540dd7819 */ /* 0x040fe200000006ff */
[----:B------:R-:W-:Y:S01]  /*2d80*/  IMAD.MOV.U32 R23, RZ, RZ, R35 ;  /* 0x000000ffff177224 */ /* 0x000fe200078e0023 */
[C-C-:B------:R-:W-:Y:S01]  /*2d90*/  SHF.L.U64.HI R246, R64.reuse, 0x6, R65.reuse ;  /* 0x0000000640f67819 */ /* 0x140fe20000010241 */
[C---:B------:R-:W-:Y:S01]  /*2da0*/  IMAD.SHL.U32 R227, R64.reuse, 0x80, RZ ;  /* 0x0000008040e37824 */ /* 0x040fe200078e00ff */
[----:B------:R-:W-:Y:S01]  /*2db0*/  SHF.L.U32 R224, R64, 0x6, RZ ;  /* 0x0000000640e07819 */ /* 0x000fe200000006ff */
[----:B------:R-:W-:Y:S01]  /*2dc0*/  IMAD.SHL.U32 R189, R4, 0x2, RZ ;  /* 0x0000000204bd7824 */ /* 0x000fe200078e00ff */
[C---:B------:R-:W-:Y:S01]  /*2dd0*/  SHF.L.U64.HI R248, R64.reuse, 0x7, R65 ;  /* 0x0000000740f87819 */ /* 0x040fe20000010241 */
[----:B------:R-:W-:Y:S01]  /*2de0*/  IMAD.IADD R182, R145, 0x1, R17 ;  /* 0x0000000191b67824 */ /* 0x000fe200078e0211 */
[C---:B------:R-:W-:Y:S01]  /*2df0*/  SHF.L.U64.HI R249, R64.reuse, 0x4, R65 ;  /* 0x0000000440f97819 */ /* 0x040fe20000010241 */
[----:B------:R-:W-:Y:S01]  /*2e00*/  IMAD.IADD R179, R139, 0x1, R14 ;  /* 0x000000018bb37824 */ /* 0x000fe200078e020e */
[----:B------:R-:W-:Y:S01]  /*2e10*/  SHF.L.U32 R228, R64, 0x4, RZ ;  /* 0x0000000440e47819 */ /* 0x000fe200000006ff */
[----:B------:R-:W-:Y:S01]  /*2e20*/  IMAD.IADD R176, R129, 0x1, R11 ;  /* 0x0000000181b07824 */ /* 0x000fe200078e020b */
[----:B------:R-:W-:Y:S01]  /*2e30*/  SHF.L.U64.HI R194, R7, 0x1, R26 ;  /* 0x0000000107c27819 */ /* 0x000fe2000001021a */
[----:B------:R-:W-:Y:S01]  /*2e40*/  IMAD.IADD R173, R123, 0x1, R8 ;  /* 0x000000017bad7824 */ /* 0x000fe200078e0208 */
[----:B------:R-:W-:-:S02]  /*2e50*/  SHF.L.U32 R193, R7, 0x1, RZ ;  /* 0x0000000107c17819 */ /* 0x000fc400000006ff */
[----:B------:R-:W-:Y:S02]  /*2e60*/  SHF.L.U64.HI R192, R4, 0x1, R22 ;  /* 0x0000000104c07819 */ /* 0x000fe40000010216 */
[C---:B------:R-:W-:Y:S02]  /*2e70*/  SHF.L.U64.HI R188, R5.reuse, 0x1, R24 ;  /* 0x0000000105bc7819 */ /* 0x040fe40000010218 */
[----:B------:R-:W-:Y:S02]  /*2e80*/  SHF.L.U32 R185, R5, 0x1, RZ ;  /* 0x0000000105b97819 */ /* 0x000fe400000006ff */
[C---:B------:R-:W-:Y:S02]  /*2e90*/  SHF.L.U64.HI R184, R6.reuse, 0x1, R25 ;  /* 0x0000000106b87819 */ /* 0x040fe40000010219 */
[----:B------:R-:W-:Y:S02]  /*2ea0*/  SHF.L.U32 R183, R6, 0x1, RZ ;  /* 0x0000000106b77819 */ /* 0x000fe400000006ff */
[----:B------:R-:W-:-:S02]  /*2eb0*/  IADD3 R181, R143, R16, RZ ;  /* 0x000000108fb57210 */ /* 0x000fc40007ffe0ff */
[----:B------:R-:W-:Y:S02]  /*2ec0*/  IADD3 R180, R141, R15, RZ ;  /* 0x0000000f8db47210 */ /* 0x000fe40007ffe0ff */
[----:B------:R-:W-:Y:S02]  /*2ed0*/  IADD3 R178, R137, R13, RZ ;  /* 0x0000000d89b27210 */ /* 0x000fe40007ffe0ff */
[----:B------:R-:W-:Y:S02]  /*2ee0*/  IADD3 R177, R131, R12, RZ ;  /* 0x0000000c83b17210 */ /* 0x000fe40007ffe0ff */
[----:B------:R-:W-:Y:S02]  /*2ef0*/  IADD3 R175, R127, R10, RZ ;  /* 0x0000000a7faf7210 */ /* 0x000fe40007ffe0ff */
[----:B------:R-:W-:Y:S02]  /*2f00*/  IADD3 R174, R125, R9, RZ ;  /* 0x000000097dae7210 */ /* 0x000fe40007ffe0ff */
[----:B------:R-:W-:-:S02]  /*2f10*/  IADD3 R172, R121, R3, RZ ;  /* 0x0000000379ac7210 */ /* 0x000fc40007ffe0ff */
[----:B------:R-:W-:Y:S02]  /*2f20*/  SHF.R.S32.HI R244, RZ, 0x1f, R113 ;  /* 0x0000001ffff47819 */ /* 0x000fe40000011471 */
[----:B------:R-:W-:Y:S02]  /*2f30*/  SHF.R.S32.HI R243, RZ, 0x1f, R112 ;  /* 0x0000001ffff37819 */ /* 0x000fe40000011470 */
[----:B------:R-:W-:Y:S02]  /*2f40*/  SHF.R.S32.HI R242, RZ, 0x1f, R111 ;  /* 0x0000001ffff27819 */ /* 0x000fe4000001146f */
[----:B------:R-:W-:Y:S02]  /*2f50*/  SHF.R.S32.HI R241, RZ, 0x1f, R110 ;  /* 0x0000001ffff17819 */ /* 0x000fe4000001146e */
[----:B------:R-:W-:Y:S02]  /*2f60*/  SHF.R.S32.HI R240, RZ, 0x1f, R109 ;  /* 0x0000001ffff07819 */ /* 0x000fe4000001146d */
[----:B------:R-:W-:-:S02]  /*2f70*/  SHF.R.S32.HI R239, RZ, 0x1f, R108 ;  /* 0x0000001fffef7819 */ /* 0x000fc4000001146c */
        /* <DEDUP_REMOVED lines=9> */
.L_x_1027:
[----:B------:R-:W-:Y:S01]  /*3010*/  ISETP.GE.AND P0, PT, R132, R247, PT ;  /* 0x000000f78400720c */ /* 0x000fe20003f06270 */
[----:B------:R-:W-:Y:S01]  /*3020*/  IMAD.SHL.U32 R24, R23, 0x100, RZ ;  /* 0x0000010017187824 */ /* 0x000fe200078e00ff */
[----:B------:R-:W-:Y:S01]  /*3030*/  LOP3.LUT R62, R62, 0xfffffeff, RZ, 0xc0, !PT ;  /* 0xfffffeff3e3e7812 */ /* 0x000fe200078ec0ff */
[----:B------:R-:W-:Y:S01]  /*3040*/  IMAD.MOV.U32 R46, RZ, RZ, R78 ;  /* 0x000000ffff2e7224 */ /* 0x000fe200078e004e */
[----:B------:R-:W-:Y:S01]  /*3050*/  BSSY B2, `(.L_x_924) ;  /* 0x0000c34000027945 */ /* 0x000fe20003800000 */
[----:B------:R-:W-:Y:S01]  /*3060*/  IMAD.MOV.U32 R47, RZ, RZ, R77 ;  /* 0x000000ffff2f7224 */ /* 0x000fe200078e004d */
[----:B------:R-:W-:Y:S05]  /*3070*/  IADD3 R22, R24, -0x100, RZ ;  /* 0xffffff0018167810 */ /* 0x000fea0007ffe0ff */
[--C-:B------:R-:W-:Y:S02]  /*3080*/  IMAD.IADD R63, R216, 0x1, -R22.reuse ;  /* 0x00000001d83f7824 */ /* 0x100fe400078e0a16 */
[----:B------:R-:W-:Y:S03]  /*3090*/  IMAD.IADD R66, R119, 0x1, -R22 ;  /* 0x0000000177427824 */ /* 0x000fe600078e0a16 */
[CC--:B------:R-:W-:Y:S02]  /*30a0*/  ISETP.GE.OR P1, PT, R83.reuse, R63.reuse, P0 ;  /* 0x0000003f5300720c */ /* 0x0c0fe40000726670 */
[-C--:B------:R-:W-:Y:S02]  /*30b0*/  ISETP.GE.OR P3, PT, R94, R63.reuse, P0 ;  /* 0x0000003f5e00720c */ /* 0x080fe40000766670 */
[-C--:B------:R-:W-:Y:S02]  /*30c0*/  ISETP.LT.OR P6, PT, R83, R66.reuse, P1 ;  /* 0x000000425300720c */ /* 0x080fe40000fc1670 */
[-C--:B------:R-:W-:Y:S02]  /*30d0*/  ISETP.GE.OR P1, PT, R82, R63.reuse, P0 ;  /* 0x0000003f5200720c */ /* 0x080fe40000726670 */
[-C--:B------:R-:W-:Y:S02]  /*30e0*/  ISETP.LT.OR P3, PT, R94, R66.reuse, P3 ;  /* 0x000000425e00720c */ /* 0x080fe40001f61670 */
[-C--:B------:R-:W-:Y:S02]  /*30f0*/  ISETP.LT.OR P5, PT, R82, R66.reuse, P1 ;  /* 0x000000425200720c */ /* 0x080fe40000fa1670 */
[C---:B------:R-:W-:Y:S04]  /*3100*/  ISETP.GE.OR P1, PT, R79.reuse, R63, P0 ;  /* 0x0000003f4f00720c */ /* 0x040fe80000726670 */
[----:B------:R-:W-:Y:S02]  /*3110*/  ISETP.LT.OR P4, PT, R79, R66, P1 ;  /* 0x000000424f00720c */ /* 0x000fe40000f81670 */
[----:B------:R-:W-:Y:S02]  /*3120*/  @!P6 IADD3 R16, P2, R78, R193, RZ ;  /* 0x000000c14e10e210 */ /* 0x000fe40007f5e0ff */
[----:B------:R-:W-:Y:S02]  /*3130*/  @!P6 LEA R14, P1, R135, R72, 0x1 ;  /* 0x00000048870ee211 */ /* 0x000fe400078208ff */
[----:B------:R-:W-:Y:S01]  /*3140*/  @P6 LOP3.LUT R62, R62, 0x100, RZ, 0xfc, !PT ;  /* 0x000001003e3e6812 */ /* 0x000fe200078efcff */
[----:B------:R-:W-:Y:S01]  /*3150*/  @!P6 IMAD.X R17, R77, 0x1, R194, P2 ;  /* 0x000000014d11e824 */ /* 0x000fe200010e06c2 */
[----:B------:R-:W-:Y:S02]  /*3160*/  @!P5 IADD3 R12, P2, R78, R189, RZ ;  /* 0x000000bd4e0cd210 */ /* 0x000fe40007f5e0ff */
[----:B------:R-:W-:Y:S02]  /*3170*/  @!P6 LEA.HI.X R15, R135, R71, R217, 0x1, P1 ;  /* 0x00000047870fe211 */ /* 0x000fe400008f0cd9 */
[----:B------:R-:W-:Y:S01]  /*3180*/  @!P5 IADD3 R10, P1, R72, R210, RZ ;  /* 0x000000d2480ad210 */ /* 0x000fe20007f3e0ff */
[----:B------:R-:W-:Y:S01]  /*3190*/  @!P5 IMAD.X R13, R77, 0x1, R192, P2 ;  /* 0x000000014d0dd824 */ /* 0x000fe200010e06c0 */
[----:B------:R-:W-:Y:S02]  /*31a0*/  LOP3.LUT R62, R62, 0xffffff7f, RZ, 0xc0, !PT ;  /* 0xffffff7f3e3e7812 */ /* 0x000fe400078ec0ff */
[-C--:B------:R-:W-:Y:S01]  /*31b0*/  ISETP.GE.OR P2, PT, R93, R63.reuse, P0 ;  /* 0x0000003f5d00720c */ /* 0x080fe20000746670 */
[----:B------:R-:W-:Y:S01]  /*31c0*/  @!P5 IMAD.X R11, R71, 0x1, R211, P1 ;  /* 0x00000001470bd824 */ /* 0x000fe200008e06d3 */
[----:B------:R-:W-:Y:S02]  /*31d0*/  @P5 LOP3.LUT R62, R62, 0x80, RZ, 0xfc, !PT ;  /* 0x000000803e3e5812 */ /* 0x000fe400078efcff */
[----:B------:R-:W-:Y:S02]  /*31e0*/  @!P4 IADD3 R8, P1, R78, R144, RZ ;  /* 0x000000904e08c210 */ /* 0x000fe40007f3e0ff */
[----:B------:R-:W-:Y:S02]  /*31f0*/  ISETP.LT.OR P2, PT, R93, R66, P2 ;  /* 0x000000425d00720c */ /* 0x000fe40001741670 */
[----:B------:R-:W-:Y:S01]  /*3200*/  LOP3.LUT R62, R62, 0xffffffbf, RZ, 0xc0, !PT ;  /* 0xffffffbf3e3e7812 */ /* 0x000fe200078ec0ff */
[----:B------:R-:W-:Y:S01]  /*3210*/  @!P4 IMAD.X R9, R77, 0x1, R182, P1 ;  /* 0x000000014d09c824 */ /* 0x000fe200008e06b6 */
[----:B------:R-:W-:Y:S02]  /*3220*/  @!P4 IADD3 R6, P1, R72, R166, RZ ;  /* 0x000000a64806c210 */ /* 0x000fe40007f3e0ff */
[----:B------:R-:W-:Y:S02]  /*3230*/  @P4 LOP3.LUT R62, R62, 0x40, RZ, 0xfc, !PT ;  /* 0x000000403e3e4812 */ /* 0x000fe400078efcff */
[----:B------:R-:W-:Y:S01]  /*3240*/  ISETP.GE.OR P6, PT, R88, R63, P0 ;  /* 0x0000003f5800720c */ /* 0x000fe200007c6670 */
[----:B------:R-:W-:Y:S01]  /*3250*/  @!P4 IMAD.X R7, R71, 0x1, R205, P1 ;  /* 0x000000014707c824 */ /* 0x000fe200008e06cd */
[----:B------:R-:W-:Y:S02]  /*3260*/  @!P3 IADD3 R4, P1, R78, R185, RZ ;  /* 0x000000b94e04b210 */ /* 0x000fe40007f3e0ff */
[----:B------:R-:W-:Y:S02]  /*3270*/  LOP3.LUT R62, R62, 0xffffffdf, RZ, 0xc0, !PT ;  /* 0xffffffdf3e3e7812 */ /* 0x000fe400078ec0ff */
[----:B------:R-:W-:Y:S01]  /*3280*/  ISETP.LT.OR P6, PT, R88, R66, P6 ;  /* 0x000000425800720c */ /* 0x000fe200037c1670 */
[----:B------:R-:W-:Y:S01]  /*3290*/  @!P3 IMAD.X R5, R77, 0x1, R188, P1 ;  /* 0x000000014d05b824 */ /* 0x000fe200008e06bc */
[----:B------:R-:W-:Y:S02]  /*32a0*/  @!P2 IADD3 R32, P1, R78, R142, RZ ;  /* 0x0000008e4e20a210 */ /* 0x000fe40007f3e0ff */
[----:B------:R-:W-:Y:S02]  /*32b0*/  @P3 LOP3.LUT R62, R62, 0x20, RZ, 0xfc, !PT ;  /* 0x000000203e3e3812 */ /* 0x000fe400078efcff */
[-C--:B------:R-:W-:Y:S01]  /*32c0*/  ISETP.GE.OR P5, PT, R87, R63.reuse, P0 ;  /* 0x0000003f5700720c */ /* 0x080fe200007a6670 */
[----:B------:R-:W-:Y:S01]  /*32d0*/  @!P2 IMAD.X R33, R77, 0x1, R181, P1 ;  /* 0x000000014d21a824 */ /* 0x000fe200008e06b5 */
[----:B------:R-:W-:Y:S02]  /*32e0*/  LOP3.LUT R62, R62, 0xffffffef, RZ, 0xc0, !PT ;  /* 0xffffffef3e3e7812 */ /* 0x000fe400078ec0ff */
[-C--:B------:R-:W-:Y:S02]  /*32f0*/  ISETP.GE.OR P1, PT, R92, R63.reuse, P0 ;  /* 0x0000003f5c00720c */ /* 0x080fe40000726670 */
[----:B------:R-:W-:Y:S02]  /*3300*/  @P2 LOP3.LUT R62, R62, 0x10, RZ, 0xfc, !PT ;  /* 0x000000103e3e2812 */ /* 0x000fe400078efcff */
[-C--:B------:R-:W-:Y:S02]  /*3310*/  ISETP.LT.OR P2, PT, R92, R66.reuse, P1 ;  /* 0x000000425c00720c */ /* 0x080fe40000f41670 */
[----:B------:R-:W-:Y:S02]  /*3320*/  LOP3.LUT R62, R62, 0xfffffff7, RZ, 0xc0, !PT ;  /* 0xfffffff73e3e7812 */ /* 0x000fe400078ec0ff */
[-C--:B------:R-:W-:Y:S02]  /*3330*/  ISETP.LT.OR P5, PT, R87, R66.reuse, P5 ;  /* 0x000000425700720c */ /* 0x080fe40002fa1670 */
[CC--:B------:R-:W-:Y:S02]  /*3340*/  ISETP.GE.OR P4, PT, R86.reuse, R63.reuse, P0 ;  /* 0x0000003f5600720c */ /* 0x0c0fe40000786670 */
[CC--:B------:R-:W-:Y:S02]  /*3350*/  ISETP.GE.OR P3, PT, R85.reuse, R63.reuse, P0 ;  /* 0x0000003f5500720c */ /* 0x0c0fe40000766670 */
[-C--:B------:R-:W-:Y:S02]  /*3360*/  ISETP.LT.OR P4, PT, R86, R66.reuse, P4 ;  /* 0x000000425600720c */ /* 0x080fe40002781670 */
[----:B------:R-:W-:Y:S02]  /*3370*/  ISETP.LT.OR P3, PT, R85, R66, P3 ;  /* 0x000000425500720c */ /* 0x000fe40001f61670 */
[----:B------:R-:W-:Y:S02]  /*3380*/  @!P2 IADD3 R38, P1, R78, R140, RZ ;  /* 0x0000008c4e26a210 */ /* 0x000fe40007f3e0ff */
[----:B------:R-:W-:Y:S03]  /*3390*/  @P2 LOP3.LUT R62, R62, 0x8, RZ, 0xfc, !PT ;  /* 0x000000083e3e2812 */ /* 0x000fe600078efcff */
[----:B------:R-:W-:Y:S01]  /*33a0*/  @!P2 IMAD.X R39, R77, 0x1, R180, P1 ;  /* 0x000000014d27a824 */ /* 0x000fe200008e06b4 */
[CC--:B------:R-:W-:Y:S02]  /*33b0*/  ISETP.GE.OR P1, PT, R91.reuse, R63.reuse, P0 ;  /* 0x0000003f5b00720c */ /* 0x0c0fe40000726670 */
[----:B------:R-:W-:Y:S02]  /*33c0*/  LOP3.LUT R62, R62, 0xfffffffb, RZ, 0xc0, !PT ;  /* 0xfffffffb3e3e7812 */ /* 0x000fe400078ec0ff */
[----:B------:R-:W-:Y:S11]  /*33d0*/  ISETP.LT.OR P2, PT, R91, R66, P1 ;  /* 0x000000425b00720c */ /* 0x000ff60000f41670 */
[----:B------:R-:W-:Y:S02]  /*33e0*/  @!UPT UIADD3 URZ, URZ, URZ, URZ ;  /* 0x0000003f3f3ff290 */ /* 0x000fe4000fffe03f */
[----:B------:R-:W-:Y:S02]  /*33f0*/  @!P2 IADD3 R42, P1, R78, R138, RZ ;  /* 0x0000008a4e2aa210 */ /* 0x000fe40007f3e0ff */
[----:B------:R-:W-:Y:S03]  /*3400*/  @P2 LOP3.LUT R62, R62, 0x4, RZ, 0xfc, !PT ;  /* 0x000000043e3e2812 */ /* 0x000fe600078efcff */
[C---:B------:R-:W-:Y:S01]  /*3410*/  @!P2 IMAD.X R43, R77.reuse, 0x1, R179, P1 ;  /* 0x000000014d2ba824 */ /* 0x040fe200008e06b3 */
[----:B------:R-:W-:Y:S02]  /*3420*/  ISETP.GE.OR P1, PT, R90, R63, P0 ;  /* 0x0000003f5a00720c */ /* 0x000fe40000726670 */
[----:B------:R-:W-:Y:S02]  /*3430*/  LOP3.LUT R62, R62, 0xfffffffd, RZ, 0xc0, !PT ;  /* 0xfffffffd3e3e7812 */ /* 0x000fe400078ec0ff */
[-C--:B------:R-:W-:Y:S11]  /*3440*/  ISETP.LT.OR P2, PT, R90, R66.reuse, P1 ;  /* 0x000000425a00720c */ /* 0x080ff60000f41670 */
[----:B------:R-:W-:Y:S02]  /*3450*/  @!UPT UIADD3 URZ, URZ, URZ, URZ ;  /* 0x0000003f3f3ff290 */ /* 0x000fe4000fffe03f */
        /* <DEDUP_REMOVED lines=10> */
[----:B------:R-:W-:Y:S02]  /*3500*/  @!P6 IADD3 R50, P1, R78, R130, RZ ;  /* 0x000000824e32e210 */ /* 0x000fe40007f3e0ff */
[-C--:B------:R-:W-:Y:S02]  /*3510*/  ISETP.GE.OR P2, PT, R84, R63.reuse, P0 ;  /* 0x0000003f5400720c */ /* 0x080fe40000746670 */
[----:B------:R-:W-:Y:S01]  /*3520*/  LOP3.LUT R62, R62, 0xffffdfff, RZ, 0xc0, !PT ;  /* 0xffffdfff3e3e7812 */ /* 0x000fe200078ec0ff */
[C---:B------:R-:W-:Y:S01]  /*3530*/  @!P6 IMAD.X R51, R77.reuse, 0x1, R177, P1 ;  /* 0x000000014d33e824 */ /* 0x040fe200008e06b1 */
[----:B------:R-:W-:Y:S02]  /*3540*/  @!P5 IADD3 R52, P1, R78, R128, RZ ;  /* 0x000000804e34d210 */ /* 0x000fe40007f3e0ff */
[----:B------:R-:W-:Y:S02]  /*3550*/  ISETP.LT.OR P2, PT, R84, R66, P2 ;  /* 0x000000425400720c */ /* 0x000fe40001741670 */
[----:B------:R-:W-:Y:S01]  /*3560*/  @P6 LOP3.LUT R62, R62, 0x2000, RZ, 0xfc, !PT ;  /* 0x000020003e3e6812 */ /* 0x000fe200078efcff */
[C---:B------:R-:W-:Y:S01]  /*3570*/  @!P5 IMAD.X R53, R77.reuse, 0x1, R176, P1 ;  /* 0x000000014d35d824 */ /* 0x040fe200008e06b0 */
[----:B------:R-:W-:Y:S02]  /*3580*/  @!P4 IADD3 R54, P1, R78, R126, RZ ;  /* 0x0000007e4e36c210 */ /* 0x000fe40007f3e0ff */
[C---:B------:R-:W-:Y:S02]  /*3590*/  LOP3.LUT P6, RZ, R62.reuse, 0x1, RZ, 0xc0, !PT ;  /* 0x000000013eff7812 */ /* 0x040fe400078cc0ff */
[----:B------:R-:W-:Y:S01]  /*35a0*/  LOP3.LUT R62, R62, 0xffffbfff, RZ, 0xc0, !PT ;  /* 0xffffbfff3e3e7812 */ /* 0x000fe200078ec0ff */
[C---:B------:R-:W-:Y:S01]  /*35b0*/  @!P4 IMAD.X R55, R77.reuse, 0x1, R175, P1 ;  /* 0x000000014d37c824 */ /* 0x040fe200008e06af */
[C---:B------:R-:W-:Y:S05]  /*35c0*/  @!P3 IADD3 R56, P1, R78.reuse, R124, RZ ;  /* 0x0000007c4e38b210 */ /* 0x040fea0007f3e0ff */
[C---:B------:R-:W-:Y:S01]  /*35d0*/  @!P3 IMAD.X R57, R77.reuse, 0x1, R174, P1 ;  /* 0x000000014d39b824 */ /* 0x040fe200008e06ae */
[----:B------:R-:W-:Y:S03]  /*35e0*/  @!P2 IADD3 R58, P1, R78, R122, RZ ;  /* 0x0000007a4e3aa210 */ /* 0x000fe60007f3e0ff */
[----:B------:R-:W-:Y:S02]  /*35f0*/  @P6 LOP3.LUT R62, R62, 0x4000, RZ, 0xfc, !PT ;  /* 0x000040003e3e6812 */ /* 0x000fe400078efcff */
[----:B------:R-:W-:Y:S01]  /*3600*/  @!P2 IMAD.X R59, R77, 0x1, R173, P1 ;  /* 0x000000014d3ba824 */ /* 0x000fe200008e06ad */
[CC--:B------:R-:W-:Y:S02]  /*3610*/  ISETP.GE.OR P1, PT, R95.reuse, R63.reuse, P0 ;  /* 0x0000003f5f00720c */ /* 0x0c0fe40000726670 */
[----:B------:R-:W-:Y:S02]  /*3620*/  ISETP.GE.OR P0, PT, R80, R63, P0 ;  /* 0x0000003f5000720c */ /* 0x000fe40000706670 */
[----:B------:R-:W-:Y:S02]  /*3630*/  LOP3.LUT P6, RZ, R62, 0x2, RZ, 0xc0, !PT ;  /* 0x000000023eff7812 */ /* 0x000fe400078cc0ff */
[-C--:B------:R-:W-:Y:S02]  /*3640*/  ISETP.LT.OR P0, PT, R80, R66.reuse, P0 ;  /* 0x000000425000720c */ /* 0x080fe40000701670 */
[----:B------:R-:W-:Y:S02]  /*3650*/  ISETP.LT.OR P1, PT, R95, R66, P1 ;  /* 0x000000425f00720c */ /* 0x000fe40000f21670 */
[----:B------:R-:W-:Y:S07]  /*3660*/  LOP3.LUT R62, R62, 0xffff7fff, RZ, 0xc0, !PT ;  /* 0xffff7fff3e3e7812 */ /* 0x000fee00078ec0ff */
[----:B------:R-:W-:Y:S02]  /*3670*/  @P6 LOP3.LUT R62, R62, 0x8000, RZ, 0xfc, !PT ;  /* 0x000080003e3e6812 */ /* 0x000fe400078efcff */
[----:B------:R-:W2:Y:S01]  /*3680*/  @!P0 LD.E.128 R28, [R46.64] ;  /* 0x000000062e1c8980 */ /* 0x000ea2000c101d00 */
[----:B------:R-:W-:Y:S01]  /*3690*/  @!P0 IMAD.MOV.U32 R2, RZ, RZ, R72 ;  /* 0x000000ffff028224 */ /* 0x000fe200078e0048 */
[C---:B------:R-:W-:Y:S01]  /*36a0*/  LOP3.LUT P6, RZ, R62.reuse, 0x4, RZ, 0xc0, !PT ;  /* 0x000000043eff7812 */ /* 0x040fe200078cc0ff */
[----:B------:R-:W-:Y:S01]  /*36b0*/  @!P0 IMAD.MOV.U32 R3, RZ, RZ, R71 ;  /* 0x000000ffff038224 */ /* 0x000fe200078e0047 */
[----:B------:R-:W-:Y:S11]  /*36c0*/  LOP3.LUT R62, R62, 0xfffeffff, RZ, 0xc0, !PT ;  /* 0xfffeffff3e3e7812 */ /* 0x000ff600078ec0ff */
[----:B------:R-:W-:Y:S04]  /*36d0*/  @P6 LOP3.LUT R62, R62, 0x10000, RZ, 0xfc, !PT ;  /* 0x000100003e3e6812 */ /* 0x000fe800078efcff */
[C---:B------:R-:W-:Y:S02]  /*36e0*/  LOP3.LUT P6, RZ, R62.reuse, 0x8, RZ, 0xc0, !PT ;  /* 0x000000083eff7812 */ /* 0x040fe400078cc0ff */
[----:B------:R-:W-:Y:S11]  /*36f0*/  LOP3.LUT R62, R62, 0xfffdffff, RZ, 0xc0, !PT ;  /* 0xfffdffff3e3e7812 */ /* 0x000ff600078ec0ff */
[----:B------:R-:W-:Y:S04]  /*3700*/  @P6 LOP3.LUT R62, R62, 0x20000, RZ, 0xfc, !PT ;  /* 0x000200003e3e6812 */ /* 0x000fe800078efcff */
[C---:B------:R-:W-:Y:S02]  /*3710*/  LOP3.LUT P6, RZ, R62.reuse, 0x10, RZ, 0xc0, !PT ;  /* 0x000000103eff7812 */ /* 0x040fe400078cc0ff */
[----:B------:R-:W-:Y:S11]  /*3720*/  LOP3.LUT R62, R62, 0xfffbffff, RZ, 0xc0, !PT ;  /* 0xfffbffff3e3e7812 */ /* 0x000ff600078ec0ff */
[----:B------:R-:W-:Y:S04]  /*3730*/  @P6 LOP3.LUT R62, R62, 0x40000, RZ, 0xfc, !PT ;  /* 0x000400003e3e6812 */ /* 0x000fe800078efcff */
[C---:B------:R-:W-:Y:S02]  /*3740*/  LOP3.LUT P6, RZ, R62.reuse, 0x20, RZ, 0xc0, !PT ;  /* 0x000000203eff7812 */ /* 0x040fe400078cc0ff */
[----:B------:R-:W-:Y:S02]  /*3750*/  LOP3.LUT R62, R62, 0xfffffdff, RZ, 0xc0, !PT ;  /* 0xfffffdff3e3e7812 */ /* 0x000fe400078ec0ff */
[----:B------:R-:W-:Y:S02]  /*3760*/  P2R R0, PR, RZ, 0x40 ;  /* 0x00000040ff007803 */ /* 0x000fe40000000000 */
[----:B------:R-:W-:Y:S02]  /*3770*/  @!P1 IADD3 R60, P6, R78, R120, RZ ;  /* 0x000000784e3c9210 */ /* 0x000fe40007fde0ff */
[----:B------:R-:W-:Y:S03]  /*3780*/  @P0 LOP3.LUT R62, R62, 0x200, RZ, 0xfc, !PT ;  /* 0x000002003e3e0812 */ /* 0x000fe600078efcff */
[----:B------:R-:W-:Y:S01]  /*3790*/  @!P1 IMAD.X R61, R77, 0x1, R172, P6 ;  /* 0x000000014d3d9824 */ /* 0x000fe200030e06ac */
[----:B------:R-:W-:Y:S01]  /*37a0*/  ISETP.NE.AND P6, PT, R0, RZ, PT ;  /* 0x000000ff0000720c */ /* 0x000fe20003fc5270 */
[----:B--2---:R1:W-:Y:S11]  /*37b0*/  @!P0 ST.E.128 [R2.64], R28 ;  /* 0x0000001c02008985 */ /* 0x0043f6000c101d06 */
[----:B------:R-:W-:Y:S01]  /*37c0*/  @!UPT UIADD3 URZ, URZ, URZ, URZ ;  /* 0x0000003f3f3ff290 */ /* 0x000fe2000fffe03f */
[----:B-1----:R-:W-:Y:S05]  /*37d0*/  @!P6 IADD3 R2, P0, R72, R208, RZ ;  /* 0x000000d04802e210 */ /* 0x002fea0007f1e0ff */
[C---:B------:R-:W-:Y:S01]  /*37e0*/  @!P6 IMAD.X R3, R71.reuse, 0x1, R209, P0 ;  /* 0x000000014703e824 */ /* 0x040fe200000e06d1 */
[----:B------:R-:W-:Y:S11]  /*37f0*/  LOP3.LUT P6, RZ, R62, 0x40000, RZ, 0xc0, !PT ;  /* 0x000400003eff7812 */ /* 0x000ff600078cc0ff */
[----:B------:R-:W-:Y:S02]  /*3800*/  @!UPT UIADD3 URZ, URZ, URZ, URZ ;  /* 0x0000003f3f3ff290 */ /* 0x000fe4000fffe03f */
[----:B------:R-:W-:Y:S05]  /*3810*/  @!P6 IADD3 R26, P0, R72, R164, RZ ;  /* 0x000000a4481ae210 */ /* 0x000fea0007f1e0ff */
[C---:B------:R-:W-:Y:S01]  /*3820*/  @!P6 IMAD.X R27, R71.reuse, 0x1, R204, P0 ;  /* 0x00000001471be824 */ /* 0x040fe200000e06cc */
[C---:B------:R-:W-:Y:S02]  /*3830*/  LOP3.LUT P0, RZ, R62.reuse, 0x100, RZ, 0xc0, !PT ;  /* 0x000001003eff7812 */ /* 0x040fe4000780c0ff */
[----:B------:R-:W-:Y:S11]  /*3840*/  LOP3.LUT P6, RZ, R62, 0x20000, RZ, 0xc0, !PT ;  /* 0x000200003eff7812 */ /* 0x000ff600078cc0ff */
[----:B------:R-:W2:Y:S04]  /*3850*/  @!P0 LD.E.128 R28, [R16.64] ;  /* 0x00000006101c8980 */ /* 0x000ea8000c101d00 */
[----:B--2---:R1:W-:Y:S01]  /*3860*/  @!P0 ST.E.128 [R14.64], R28 ;  /* 0x0000001c0e008985 */ /* 0x0043e2000c101d06 */
[----:B------:R-:W-:Y:S05]  /*3870*/  @!P6 IADD3 R16, P0, R72, R162, RZ ;  /* 0x000000a24810e210 */ /* 0x000fea0007f1e0ff */
[C---:B------:R-:W-:Y:S01]  /*3880*/  @!P6 IMAD.X R17, R71.reuse, 0x1, R203, P0 ;  /* 0x000000014711e824 */ /* 0x040fe200000e06cb */
[----:B------:R-:W-:Y:S11]  /*3890*/  LOP3.LUT P6, RZ, R62, 0x10000, RZ, 0xc0, !PT ;  /* 0x000100003eff7812 */ /* 0x000ff600078cc0ff */
[----:B------:R-:W-:Y:S02]  /*38a0*/  @!UPT UIADD3 URZ, URZ, URZ, URZ ;  /* 0x0000003f3f3ff290 */ /* 0x000fe4000fffe03f */
[----:B-1----:R-:W-:Y:S05]  /*38b0*/  @!P6 IADD3 R30, P0, R72, R160, RZ ;  /* 0x000000a0481ee210 */ /* 0x002fea0007f1e0ff */
[C---:B------:R-:W-:Y:S01]  /*38c0*/  @!P6 IMAD.X R31, R71.reuse, 0x1, R202, P0 ;  /* 0x00000001471fe824 */ /* 0x040fe200000e06ca */
[C---:B------:R-:W-:Y:S02]  /*38d0*/  LOP3.LUT P0, RZ, R62.reuse, 0x80, RZ, 0xc0, !PT ;  /* 0x000000803eff7812 */ /* 0x040fe4000780c0ff */
[----:B------:R-:W-:Y:S11]  /*38e0*/  LOP3.LUT P6, RZ, R62, 0x8000, RZ, 0xc0, !PT ;  /* 0x000080003eff7812 */ /* 0x000ff600078cc0ff */
[----:B------:R-:W2:Y:S04]  /*38f0*/  @!P0 LD.E.128 R12, [R12.64] ;  /* 0x000000060c0c8980 */ /* 0x000ea8000c101d00 */
[----:B--2---:R1:W-:Y:S02]  /*3900*/  @!P0 ST.E.128 [R10.64], R12 ;  /* 0x0000000c0a008985 */ /* 0x0043e4000c101d06 */
[----:B-1----:R-:W-:Y:S05]  /*3910*/  @!P6 IADD3 R14, P0, R72, R206, RZ ;  /* 0x000000ce480ee210 */ /* 0x002fea0007f1e0ff */
[C---:B------:R-:W-:Y:S01]  /*3920*/  @!P6 IMAD.X R15, R71.reuse, 0x1, R207, P0 ;  /* 0x00000001470fe824 */ /* 0x040fe200000e06cf */
[----:B------:R-:W-:Y:S11]  /*3930*/  LOP3.LUT P6, RZ, R62, 0x4000, RZ, 0xc0, !PT ;  /* 0x000040003eff7812 */ /* 0x000ff600078cc0ff */
[----:B------:R-:W-:Y:S02]  /*3940*/  @!UPT UIADD3 URZ, URZ, URZ, URZ ;  /* 0x0000003f3f3ff290 */ /* 0x000fe4000fffe03f */
[----:B------:R-:W-:Y:S05]  /*3950*/  @!P6 IADD3 R28, P0, R72, R158, RZ ;  /* 0x0000009e481ce210 */ /* 0x000fea0007f1e0ff */
[C---:B------:R-:W-:Y:S01]  /*3960*/  @!P6 IMAD.X R29, R71.reuse, 0x1, R201, P0 ;  /* 0x00000001471de824 */ /* 0x040fe200000e06c9 */
[C---:B------:R-:W-:Y:S02]  /*3970*/  LOP3.LUT P0, RZ, R62.reuse, 0x40, RZ, 0xc0, !PT ;  /* 0x000000403eff7812 */ /* 0x040fe4000780c0ff */
[C---:B------:R-:W-:Y:S02]  /*3980*/  LOP3.LUT P6, RZ, R62.reuse, 0x2000, RZ, 0xc0, !PT ;  /* 0x000020003eff7812 */ /* 0x040fe400078cc0ff */
[----:B------:R-:W-:Y:S09]  /*3990*/  LOP3.LUT R62, R62, 0xfffffbff, RZ, 0xc0, !PT ;  /* 0xfffffbff3e3e7812 */ /* 0x000ff200078ec0ff */
[----:B------:R-:W2:Y:S02]  /*39a0*/  @!P0 LD.E.128 R8, [R8.64] ;  /* 0x0000000608088980 */ /* 0x000ea4000c101d00 */
[----:B------:R-:W-:Y:S02]  /*39b0*/  @P6 LOP3.LUT R62, R62, 0x400, RZ, 0xfc, !PT ;  /* 0x000004003e3e6812 */ /* 0x000fe400078efcff */
[----:B--2---:R1:W-:Y:S01]  /*39c0*/  @!P0 ST.E.128 [R6.64], R8 ;  /* 0x0000000806008985 */ /* 0x0043e2000c101d06 */
[----:B------:R-:W-:Y:S05]  /*39d0*/  @!P6 IADD3 R12, P0, R72, R156, RZ ;  /* 0x0000009c480ce210 */ /* 0x000fea0007f1e0ff */
[C---:B------:R-:W-:Y:S01]  /*39e0*/  @!P6 IMAD.X R13, R71.reuse, 0x1, R200, P0 ;  /* 0x00000001470de824 */ /* 0x040fe200000e06c8 */
[C---:B------:R-:W-:Y:S02]  /*39f0*/  LOP3.LUT P6, RZ, R62.reuse, 0x2, RZ, 0xc0, !PT ;  /* 0x000000023eff7812 */ /* 0x040fe400078cc0ff */
[----:B------:R-:W-:Y:S02]  /*3a00*/  LOP3.LUT R62, R62, 0xfffff7ff, RZ, 0xc0, !PT ;  /* 0xfffff7ff3e3e7812 */ /* 0x000fe400078ec0ff */
[----:B------:R-:W-:Y:S05]  /*3a10*/  @!P5 IADD3 R36, P0, R72, R154, RZ ;  /* 0x0000009a4824d210 */ /* 0x000fea0007f1e0ff */
[C---:B------:R-:W-:Y:S04]  /*3a20*/  @!P5 IMAD.X R37, R71.reuse, 0x1, R199, P0 ;  /* 0x000000014725d824 */ /* 0x040fe800000e06c7 */
[----:B------:R-:W-:Y:S04]  /*3a30*/  @P6 LOP3.LUT R62, R62, 0x800, RZ, 0xfc, !PT ;  /* 0x000008003e3e6812 */ /* 0x000fe800078efcff */
[C---:B------:R-:W-:Y:S02]  /*3a40*/  LOP3.LUT P6, RZ, R62.reuse, 0x4, RZ, 0xc0, !PT ;  /* 0x000000043eff7812 */ /* 0x040fe400078cc0ff */
[----:B------:R-:W-:Y:S11]  /*3a50*/  LOP3.LUT R62, R62, 0xffffefff, RZ, 0xc0, !PT ;  /* 0xffffefff3e3e7812 */ /* 0x000ff600078ec0ff */
[----:B------:R-:W-:Y:S04]  /*3a60*/  @P6 LOP3.LUT R62, R62, 0x1000, RZ, 0xfc, !PT ;  /* 0x000010003e3e6812 */ /* 0x000fe800078efcff */
[C---:B------:R-:W-:Y:S02]  /*3a70*/  LOP3.LUT P0, RZ, R62.reuse, 0x20, RZ, 0xc0, !PT ;  /* 0x000000203eff7812 */ /* 0x040fe4000780c0ff */
[----:B------:R-:W-:Y:S11]  /*3a80*/  LOP3.LUT P6, RZ, R62, 0x8, RZ, 0xc0, !PT ;  /* 0x000000083eff7812 */ /* 0x000ff600078cc0ff */
[----:B-1----:R-:W2:Y:S04]  /*3a90*/  @!P0 LD.E.128 R4, [R4.64] ;  /* 0x0000000604048980 */ /* 0x002ea8000c101d00 */
[----:B--2---:R1:W-:Y:S02]  /*3aa0*/  @!P0 ST.E.128 [R2.64], R4 ;  /* 0x0000000402008985 */ /* 0x0043e4000c101d06 */
[C---:B-1----:R-:W-:Y:S05]  /*3ab0*/  @!P4 IADD3 R2, P0, R72.reuse, R152, RZ ;  /* 0x000000984802c210 */ /* 0x042fea0007f1e0ff */
[C---:B------:R-:W-:Y:S01]  /*3ac0*/  @!P4 IMAD.X R3, R71.reuse, 0x1, R198, P0 ;  /* 0x000000014703c824 */ /* 0x040fe200000e06c6 */
[----:B------:R-:W-:Y:S05]  /*3ad0*/  @!P3 IADD3 R34, P0, R72, R150, RZ ;  /* 0x000000964822b210 */ /* 0x000fea0007f1e0ff */
[C---:B------:R-:W-:Y:S01]  /*3ae0*/  @!P3 IMAD.X R35, R71.reuse, 0x1, R197, P0 ;  /* 0x000000014723b824 */ /* 0x040fe200000e06c5 */
[----:B------:R-:W-:Y:S11]  /*3af0*/  LOP3.LUT P0, RZ, R62, 0x10, RZ, 0xc0, !PT ;  /* 0x000000103eff7812 */ /* 0x000ff6000780c0ff */
[----:B------:R-:W-:Y:S02]  /*3b00*/  @!UPT UIADD3 URZ, URZ, URZ, URZ ;  /* 0x0000003f3f3ff290 */ /* 0x000fe4000fffe03f */
[----:B------:R-:W2:Y:S04]  /*3b10*/  @!P0 LD.E.128 R4, [R32.64] ;  /* 0x0000000620048980 */ /* 0x000ea8000c101d00 */
[----:B--2---:R1:W-:Y:S04]  /*3b20*/  @!P0 ST.E.128 [R26.64], R4 ;  /* 0x000000041a008985 */ /* 0x0043e8000c101d06 */
[----:B------:R-:W2:Y:S01]  /*3b30*/  @!P6 LD.E.128 R8, [R38.64] ;  /* 0x000000062608e980 */ /* 0x000ea2000c101d00 */
[C---:B-1----:R-:W-:Y:S05]  /*3b40*/  @!P2 IADD3 R26, P0, R72.reuse, R148, RZ ;  /* 0x00000094481aa210 */ /* 0x042fea0007f1e0ff */
[C---:B------:R-:W-:Y:S01]  /*3b50*/  @!P2 IMAD.X R27, R71.reuse, 0x1, R196, P0 ;  /* 0x00000001471ba824 */ /* 0x040fe200000e06c4 */
[----:B------:R-:W-:Y:S05]  /*3b60*/  @!P1 IADD3 R32, P0, R72, R146, RZ ;  /* 0x0000009248209210 */ /* 0x000fea0007f1e0ff */
[----:B------:R-:W-:Y:S01]  /*3b70*/  @!P1 IMAD.X R33, R71, 0x1, R195, P0 ;  /* 0x0000000147219824 */ /* 0x000fe200000e06c3 */
[C---:B------:R-:W-:Y:S01]  /*3b80*/  LOP3.LUT P0, RZ, R62.reuse, 0x1, RZ, 0xc0, !PT ;  /* 0x000000013eff7812 */ /* 0x040fe2000780c0ff */
[----:B--2---:R-:W-:Y:S01]  /*3b90*/  @!P6 ST.E.128 [R16.64], R8 ;  /* 0x000000081000e985 */ /* 0x004fe2000c101d06 */
[C---:B------:R-:W-:Y:S11]  /*3ba0*/  LOP3.LUT P6, RZ, R62.reuse, 0x1000, RZ, 0xc0, !PT ;  /* 0x000010003eff7812 */ /* 0x040ff600078cc0ff */
[----:B------:R-:W-:Y:S02]  /*3bb0*/  @!UPT UIADD3 URZ, URZ, URZ, URZ ;  /* 0x0000003f3f3ff290 */ /* 0x000fe4000fffe03f */
[----:B------:R-:W2:Y:S04]  /*3bc0*/  @!P6 LD.E.128 R4, [R42.64] ;  /* 0x000000062a04e980 */ /* 0x000ea8000c101d00 */
[----:B--2---:R1:W-:Y:S01]  /*3bd0*/  @!P6 ST.E.128 [R30.64], R4 ;  /* 0x000000041e00e985 */ /* 0x0043e2000c101d06 */
[C---:B------:R-:W-:Y:S11]  /*3be0*/  LOP3.LUT P6, RZ, R62.reuse, 0x800, RZ, 0xc0, !PT ;  /* 0x000008003eff7812 */ /* 0x040ff600078cc0ff */
[----:B------:R-:W-:Y:S02]  /*3bf0*/  @!UPT UIADD3 URZ, URZ, URZ, URZ ;  /* 0x0000003f3f3ff290 */ /* 0x000fe4000fffe03f */
[----:B-1----:R-:W2:Y:S04]  /*3c00*/  @!P6 LD.E.128 R4, [R44.64] ;  /* 0x000000062c04e980 */ /* 0x002ea8000c101d00 */
[----:B--2---:R1:W-:Y:S01]  /*3c10*/  @!P6 ST.E.128 [R14.64], R4 ;  /* 0x000000040e00e985 */ /* 0x0043e2000c101d06 */
[----:B------:R-:W-:Y:S03]  /*3c20*/  LOP3.LUT P6, RZ, R62, 0x400, RZ, 0xc0, !PT ;  /* 0x000004003eff7812 */ /* 0x000fe600078cc0ff */
[----:B-1----:R-:W2:Y:S04]  /*3c30*/  @!P0 LD.E.128 R4, [R48.64] ;  /* 0x0000000630048980 */ /* 0x002ea8000c101d00 */
[----:B--2---:R1:W-:Y:S06]  /*3c40*/  @!P0 ST.E.128 [R28.64], R4 ;  /* 0x000000041c008985 */ /* 0x0043ec000c101d06 */
[----:B-1----:R-:W2:Y:S04]  /*3c50*/  @!P6 LD.E.128 R28, [R50.64] ;  /* 0x00000006321ce980 */ /* 0x002ea8000c101d00 */
[----:B--2---:R1:W-:Y:S04]  /*3c60*/  @!P6 ST.E.128 [R12.64], R28 ;  /* 0x0000001c0c00e985 */ /* 0x0043e8000c101d06 */
[----:B-1----:R-:W2:Y:S04]  /*3c70*/  @!P5 LD.E.128 R12, [R52.64] ;  /* 0x00000006340cd980 */ /* 0x002ea8000c101d00 */
[----:B--2---:R-:W-:Y:S04]  /*3c80*/  @!P5 ST.E.128 [R36.64], R12 ;  /* 0x0000000c2400d985 */ /* 0x004fe8000c101d06 */
[----:B------:R-:W2:Y:S04]  /*3c90*/  @!P4 LD.E.128 R8, [R54.64] ;  /* 0x000000063608c980 */ /* 0x000ea8000c101d00 */
[----:B--2---:R-:W-:Y:S04]  /*3ca0*/  @!P4 ST.E.128 [R2.64], R8 ;  /* 0x000000080200c985 */ /* 0x004fe8000c101d06 */
[----:B------:R-:W2:Y:S04]  /*3cb0*/  @!P3 LD.E.128 R4, [R56.64] ;  /* 0x000000063804b980 */ /* 0x000ea8000c101d00 */
[----:B--2---:R1:W-:Y:S04]  /*3cc0*/  @!P3 ST.E.128 [R34.64], R4 ;  /* 0x000000042200b985 */ /* 0x0043e8000c101d06 */
[----:B-1----:R-:W2:Y:S04]  /*3cd0*/  @!P2 LD.E.128 R4, [R58.64] ;  /* 0x000000063a04a980 */ /* 0x002ea8000c101d00 */
[----:B--2---:R1:W-:Y:S04]  /*3ce0*/  @!P2 ST.E.128 [R26.64], R4 ;  /* 0x000000041a00a985 */ /* 0x0043e8000c101d06 */
[----:B-1----:R-:W2:Y:S04]  /*3cf0*/  @!P1 LD.E.128 R4, [R60.64] ;  /* 0x000000063c049980 */ /* 0x002ea8000c101d00 */
[----:B--2---:R1:W-:Y:S04]  /*3d00*/  @!P1 ST.E.128 [R32.64], R4 ;  /* 0x0000000420009985 */ /* 0x0043e8000c101d06 */
[----:B------:R-:W2:Y:S04]  /*3d10*/  LD.E R0, [R18.64+0x130] ;  /* 0x0001300612007980 */ /* 0x000ea8000c101900 */
[----:B------:R-:W3:Y:S01]  /*3d20*/  LD.E R12, [R18.64+0xd0] ;  /* 0x0000d006120c7980 */ /* 0x000ee2000c101900 */
[----:B--2---:R-:W-:Y:S05]  /*3d30*/  IMAD.U32 R0, R0, -0x100, RZ ;  /* 0xffffff0000007824 */ /* 0x004fea00078e00ff */
[C---:B------:R-:W-:Y:S04]  /*3d40*/  LEA R78, P0, R0.reuse, R46, 0x1 ;  /* 0x0000002e004e7211 */ /* 0x040fe800078008ff */
[----:B------:R-:W-:Y:S02]  /*3d50*/  LEA.HI.X.SX32 R77, R0, R47, 0x1, P0 ;  /* 0x0000002f004d7211 */ /* 0x000fe400000f0eff */
[----:B---3--:R-:W-:Y:S11]  /*3d60*/  ISETP.NE.AND P0, PT, R12, RZ, PT ;  /* 0x000000ff0c00720c */ /* 0x008ff60003f05270 */
[----:B------:R-:W-:Y:S02]  /*3d70*/  @!UPT UIADD3 URZ, URZ, URZ, URZ ;  /* 0x0000003f3f3ff290 */ /* 0x000fe4000fffe03f */
[----:B------:R-:W-:-:S05]  /*3d80*/  @!P0 BRA `(.L_x_925) ;  /* 0x0000aa8000008947 */ /* 0x000fca0003800000 */
[----:B-1----:R-:W2:Y:S01]  /*3d90*/  LD.E.U8 R0, [R18.64+0x1b3] ;  /* 0x0001b30612007980 */ /* 0x002ea2000c101100 */
[----:B------:R-:W-:Y:S03]  /*3da0*/  ISETP.GE.AND P0, PT, R80, R63, PT ;  /* 0x0000003f5000720c */ /* 0x000fe60003f06270 */
[----:B------:R1:W5:Y:S01]  /*3db0*/  LD.E R34, [R18.64+0xc0] ;  /* 0x0000c00612227980 */ /* 0x000362000c101900 */
[----:B--2---:R-:W-:Y:S11]  /*3dc0*/  ISETP.NE.AND P1, PT, R0, RZ, PT ;  /* 0x000000ff0000720c */ /* 0x004ff60003f25270 */
[----:B------:R-:W-:Y:S02]  /*3dd0*/  @!UPT UIADD3 URZ, URZ, URZ, URZ ;  /* 0x0000003f3f3ff290 */ /* 0x000fe4000fffe03f */
[----:B------:R-:W-:-:S05]  /*3de0*/  @!P1 BRA `(.L_x_926) ;  /* 0x0000435000009947 */ /* 0x000fca0003800000 */
[----:B-1---5:R-:W-:Y:S01]  /*3df0*/  ISETP.GE.OR P0, PT, R132, R34, P0 ;  /* 0x000000228400720c */ /* 0x022fe20000706670 */
[----:B------:R-:W-:Y:S03]  /*3e00*/  BSSY B0, `(.L_x_927) ;  /* 0x0000039000007945 */ /* 0x000fe60003800000 */
[----:B------:R-:W-:Y:S11]  /*3e10*/  ISETP.LT.OR P0, PT, R80, R66, P0 ;  /* 0x000000425000720c */ /* 0x000ff60000701670 */
[----:B------:R-:W-:Y:S02]  /*3e20*/  @!UPT UIADD3 URZ, URZ, URZ, URZ ;  /* 0x0000003f3f3ff290 */ /* 0x000fe4000fffe03f */
[----:B------:R-:W-:-:S05]  /*3e30*/  @P0 BRA `(.L_x_928) ;  /* 0x0000035000000947 */ /* 0x000fca0003800000 */
[----:B------:R-:W-:Y:S01]  /*3e40*/  MOV R4, R70 ;  /* 0x0000004600047202 */ /* 0x000fe20000000f00 */
[----:B------:R-:W-:Y:S01]  /*3e50*/  IMAD.MOV.U32 R5, RZ, RZ, R69 ;  /* 0x000000ffff057224 */ /* 0x000fe200078e0045 */
[----:B------:R-:W-:Y:S04]  /*3e60*/  ISETP.GE.AND P0, PT, R132, R12, PT ;  /* 0x0000000c8400720c */ /* 0x000fe80003f06270 */
[----:B------:R1:W2:Y:S09]  /*3e70*/  LD.E.128 R8, [R4.64] ;  /* 0x0000000604087980 */ /* 0x0002b2000c101d00 */
[----:B------:R-:W-:Y:S01]  /*3e80*/  @!P0 MOV R2, R21 ;  /* 0x0000001500028202 */ /* 0x000fe20000000f00 */
[----:B------:R-:W-:Y:S06]  /*3e90*/  @!P0 IMAD.MOV.U32 R3, RZ, RZ, R20 ;  /* 0x000000ffff038224 */ /* 0x000fec00078e0014 */
[----:B------:R-:W3:Y:S01]  /*3ea0*/  @!P0 LD.E.64 R2, [R2.64] ;  /* 0x0000000602028980 */ /* 0x000ee2000c101b00 */
[----:B-1----:R-:W-:Y:S01]  /*3eb0*/  @!P0 MOV R4, R41 ;  /* 0x0000002900048202 */ /* 0x002fe20000000f00 */
[----:B------:R-:W-:Y:S05]  /*3ec0*/  @!P0 IMAD.MOV.U32 R5, RZ, RZ, R40 ;  /* 0x000000ffff058224 */ /* 0x000fea00078e0028 */
[----:B------:R1:W4:Y:S01]  /*3ed0*/  @!P0 LD.E.64 R16, [R4.64] ;  /* 0x0000000604108980 */ /* 0x000322000c101b00 */
[----:B--2---:R-:W-:Y:S01]  /*3ee0*/  @!P0 LOP3.LUT R0, R8, 0xffff0000, RZ, 0xc0, !PT ;  /* 0xffff000008008812 */ /* 0x004fe200078ec0ff */
[----:B---3--:R-:W-:Y:S01]  /*3ef0*/  @!P0 IMAD.U32 R7, R3, 0x10000, RZ ;  /* 0x0001000003078824 */ /* 0x008fe200078e00ff */
[C---:B-1----:R-:W-:Y:S02]  /*3f00*/  @!P0 SHF.L.U32 R4, R2.reuse, 0x10, RZ ;  /* 0x0000001002048819 */ /* 0x042fe400000006ff */
[----:B------:R-:W-:Y:S02]  /*3f10*/  @!P0 LOP3.LUT R5, R2, 0xffff0000, RZ, 0xc0, !PT ;  /* 0xffff000002058812 */ /* 0x000fe400078ec0ff */
[----:B------:R-:W-:Y:S02]  /*3f20*/  @!P0 LOP3.LUT R2, R9, 0xffff0000, RZ, 0xc0, !PT ;  /* 0xffff000009028812 */ /* 0x000fe400078ec0ff */
[----:B------:R-:W-:Y:S01]  /*3f30*/  @!P0 LOP3.LUT R6, R3, 0xffff0000, RZ, 0xc0, !PT ;  /* 0xffff000003068812 */ /* 0x000fe200078ec0ff */
[----:B------:R-:W-:Y:S01]  /*3f40*/  @!P0 IMAD.U32 R3, R8, 0x10000, RZ ;  /* 0x0001000008038824 */ /* 0x000fe200078e00ff */
[C---:B----4-:R-:W-:Y:S02]  /*3f50*/  @!P0 SHF.L.U32 R13, R16.reuse, 0x10, RZ ;  /* 0x00000010100d8819 */ /* 0x050fe400000006ff */
[----:B------:R-:W-:Y:S02]  /*3f60*/  @!P0 LOP3.LUT R14, R16, 0xffff0000, RZ, 0xc0, !PT ;  /* 0xffff0000100e8812 */ /* 0x000fe400078ec0ff */
[C---:B------:R-:W-:Y:S01]  /*3f70*/  @!P0 SHF.L.U32 R15, R17.reuse, 0x10, RZ ;  /* 0x00000010110f8819 */ /* 0x040fe200000006ff */
[C---:B------:R-:W-:Y:S01]  /*3f80*/  @!P0 FMUL.FTZ R25, R0.reuse, R13 ;  /* 0x0000000d00198220 */ /* 0x040fe20000410000 */
[----:B------:R-:W-:Y:S01]  /*3f90*/  @!P0 LOP3.LUT R16, R17, 0xffff0000, RZ, 0xc0, !PT ;  /* 0xffff000011108812 */ /* 0x000fe200078ec0ff */
[-C--:B------:R-:W-:Y:S02]  /*3fa0*/  @!P0 FMUL.FTZ R0, R0, R4.reuse ;  /* 0x0000000400008220 */ /* 0x080fe40000410000 */
[----:B------:R-:W-:Y:S01]  /*3fb0*/  @!P0 FFMA.FTZ R28, R3, R4, -R25 ;  /* 0x00000004031c8223 */ /* 0x000fe20000010819 */
[----:B------:R-:W-:Y:S01]  /*3fc0*/  @!P0 LOP3.LUT R4, R11, 0xffff0000, RZ, 0xc0, !PT ;  /* 0xffff00000b048812 */ /* 0x000fe200078ec0ff */
[----:B------:R-:W-:Y:S01]  /*3fd0*/  @!P0 FFMA.FTZ R0, R13, R3, R0 ;  /* 0x000000030d008223 */ /* 0x000fe20000010000 */
[----:B------:R-:W-:Y:S01]  /*3fe0*/  @!P0 LOP3.LUT R3, R10, 0xffff0000, RZ, 0xc0, !PT ;  /* 0xffff00000a038812 */ /* 0x000fe200078ec0ff */
[----:B------:R-:W-:Y:S02]  /*3ff0*/  @!P0 IMAD.U32 R13, R9, 0x10000, RZ ;  /* 0x00010000090d8824 */ /* 0x000fe400078e00ff */
[----:B------:R-:W-:Y:S01]  /*4000*/  @!P0 FMUL.FTZ R17, R2, R14 ;  /* 0x0000000e02118220 */ /* 0x000fe20000410000 */
[----:B------:R-:W-:Y:S01]  /*4010*/  @!P0 F2FP.BF16.PACK_AB R0, R0, R28 ;  /* 0x0000001c0000823e */ /* 0x000fe200000010ff */
[-C--:B------:R-:W-:Y:S02]  /*4020*/  @!P0 FMUL.FTZ R2, R2, R5.reuse ;  /* 0x0000000502028220 */ /* 0x080fe40000410000 */
[----:B------:R-:W-:Y:S01]  /*4030*/  @!P0 FFMA.FTZ R27, R13, R5, -R17 ;  /* 0x000000050d1b8223 */ /* 0x000fe20000010811 */
[----:B------:R-:W-:Y:S01]  /*4040*/  @!P0 SHF.L.U32 R5, R10, 0x10, RZ ;  /* 0x000000100a058819 */ /* 0x000fe200000006ff */
[----:B------:R-:W-:Y:S01]  /*4050*/  @!P0 FMUL.FTZ R25, R3, R15 ;  /* 0x0000000f03198220 */ /* 0x000fe20000410000 */
[----:B------:R-:W-:Y:S01]  /*4060*/  @!P0 SHF.L.U32 R17, R11, 0x10, RZ ;  /* 0x000000100b118819 */ /* 0x000fe200000006ff */
[----:B------:R-:W-:Y:S02]  /*4070*/  @!P0 FMUL.FTZ R3, R3, R7 ;  /* 0x0000000703038220 */ /* 0x000fe40000410000 */
[C---:B------:R-:W-:Y:S02]  /*4080*/  @!P0 FMUL.FTZ R26, R4.reuse, R16 ;  /* 0x00000010041a8220 */ /* 0x040fe40000410000 */
[-C--:B------:R-:W-:Y:S02]  /*4090*/  @!P0 FMUL.FTZ R4, R4, R6.reuse ;  /* 0x0000000604048220 */ /* 0x080fe40000410000 */
[----:B------:R-:W-:Y:S02]  /*40a0*/  @!P0 FFMA.FTZ R2, R14, R13, R2 ;  /* 0x0000000d0e028223 */ /* 0x000fe40000010002 */
[----:B------:R-:W-:Y:S02]  /*40b0*/  @!P0 FFMA.FTZ R3, R15, R5, R3 ;  /* 0x000000050f038223 */ /* 0x000fe40000010003 */
[----:B------:R-:W-:Y:S01]  /*40c0*/  @!P0 FFMA.FTZ R25, R5, R7, -R25 ;  /* 0x0000000705198223 */ /* 0x000fe20000010819 */
[----:B------:R-:W-:Y:S01]  /*40d0*/  @!P0 F2FP.BF16.PACK_AB R2, R2, R27 ;  /* 0x0000001b0202823e */ /* 0x000fe200000010ff */
[----:B------:R-:W-:Y:S01]  /*40e0*/  @!P0 FFMA.FTZ R26, R17, R6, -R26 ;  /* 0x00000006111a8223 */ /* 0x000fe2000001081a */
[----:B------:R-:W-:Y:S01]  /*40f0*/  MOV R6, R68 ;  /* 0x0000004400067202 */ /* 0x000fe20000000f00 */
[----:B------:R-:W-:Y:S01]  /*4100*/  @!P0 FFMA.FTZ R4, R16, R17, R4 ;  /* 0x0000001110048223 */ /* 0x000fe20000010004 */
[----:B------:R-:W-:Y:S01]  /*4110*/  @!P0 F2FP.BF16.PACK_AB R3, R3, R25 ;  /* 0x000000190303823e */ /* 0x000fe200000010ff */
[----:B------:R-:W-:Y:S01]  /*4120*/  @!P0 IMAD.MOV.U32 R8, RZ, RZ, R0 ;  /* 0x000000ffff088224 */ /* 0x000fe200078e0000 */
[----:B------:R-:W-:Y:S01]  /*4130*/  @!P0 MOV R9, R2 ;  /* 0x0000000200098202 */ /* 0x000fe20000000f00 */
[----:B------:R-:W-:Y:S01]  /*4140*/  IMAD.MOV.U32 R7, RZ, RZ, R67 ;  /* 0x000000ffff077224 */ /* 0x000fe200078e0043 */
[----:B------:R-:W-:Y:S02]  /*4150*/  @!P0 F2FP.BF16.PACK_AB R4, R4, R26 ;  /* 0x0000001a0404823e */ /* 0x000fe400000010ff */
[----:B------:R-:W-:Y:S02]  /*4160*/  @!P0 MOV R10, R3 ;  /* 0x00000003000a8202 */ /* 0x000fe40000000f00 */
[----:B------:R-:W-:Y:S05]  /*4170*/  @!P0 MOV R11, R4 ;  /* 0x00000004000b8202 */ /* 0x000fea0000000f00 */
[----:B------:R1:W-:Y:S02]  /*4180*/  ST.E.128 [R6.64], R8 ;  /* 0x0000000806007985 */ /* 0x0003e4000c101d06 */
.L_x_928:
[----:B------:R-:W-:Y:S05]  /*4190*/  BSYNC B0 ;  /* 0x0000000000007941 */ /* 0x000fea0003800000 */
.L_x_927:
[C---:B------:R-:W-:Y:S01]  /*41a0*/  ISETP.GE.AND P0, PT, R83.reuse, R63, PT ;  /* 0x0000003f5300720c */ /* 0x040fe20003f06270 */
[----:B------:R-:W-:Y:S03]  /*41b0*/  BSSY B0, `(.L_x_929) ;  /* 0x000003c000007945 */ /* 0x000fe60003800000 */
[----:B------:R-:W-:Y:S04]  /*41c0*/  ISETP.GE.OR P0, PT, R132, R34, P0 ;  /* 0x000000228400720c */ /* 0x000fe80000706670 */
[----:B------:R-:W-:Y:S11]  /*41d0*/  ISETP.LT.OR P0, PT, R83, R66, P0 ;  /* 0x000000425300720c */ /* 0x000ff60000701670 */
[----:B------:R-:W-:Y:S02]  /*41e0*/  @!UPT UIADD3 URZ, URZ, URZ, URZ ;  /* 0x0000003f3f3ff290 */ /* 0x000fe4000fffe03f */
[----:B------:R-:W-:-:S05]  /*41f0*/  @P0 BRA `(.L_x_930) ;  /* 0x0000037000000947 */ /* 0x000fca0003800000 */
[----:B------:R-:W-:Y:S02]  /*4200*/  ISETP.GE.AND P0, PT, R132, R12, PT ;  /* 0x0000000c8400720c */ /* 0x000fe40003f06270 */
[C---:B-1----:R-:W-:Y:S04]  /*4210*/  LEA R8, P1, R228.reuse, R70, 0x1 ;  /* 0x00000046e4087211 */ /* 0x042fe800078208ff */
[----:B------:R-:W-:Y:S06]  /*4220*/  LEA.HI.X R9, R228, R69, R249, 0x1, P1 ;  /* 0x00000045e4097211 */ /* 0x000fec00008f0cf9 */
[----:B------:R-:W2:Y:S01]  /*4230*/  LD.E.128 R8, [R8.64] ;  /* 0x0000000608087980 */ /* 0x000ea2000c101d00 */
[C---:B------:R-:W-:Y:S01]  /*4240*/  @!P0 SHF.L.U64.HI R0, R113.reuse, 0x1, R244 ;  /* 0x0000000171008819 */ /* 0x040fe200000102f4 */
[----:B------:R-:W-:Y:S05]  /*4250*/  @!P0 IMAD.SHL.U32 R4, R113, 0x2, RZ ;  /* 0x0000000271048824 */ /* 0x000fea00078e00ff */
[C---:B------:R-:W-:Y:S02]  /*4260*/  @!P0 IADD3 R2, P2, R4.reuse, R21, RZ ;  /* 0x0000001504028210 */ /* 0x040fe40007f5e0ff */
[----:B------:R-:W-:Y:S03]  /*4270*/  @!P0 IADD3 R4, P1, R4, R41, RZ ;  /* 0x0000002904048210 */ /* 0x000fe60007f3e0ff */
[C---:B------:R-:W-:Y:S01]  /*4280*/  @!P0 IMAD.X R3, R0.reuse, 0x1, R20, P2 ;  /* 0x0000000100038824 */ /* 0x040fe200010e0614 */
[----:B------:R-:W-:Y:S05]  /*4290*/  @!P0 IADD3.X R5, R0, R40, RZ, P1, !PT ;  /* 0x0000002800058210 */ /* 0x000fea0000ffe4ff */
[----:B------:R-:W3:Y:S06]  /*42a0*/  @!P0 LD.E.64 R2, [R2.64] ;  /* 0x0000000602028980 */ /* 0x000eec000c101b00 */
[----:B------:R3:W4:Y:S02]  /*42b0*/  @!P0 LD.E.64 R16, [R4.64] ;  /* 0x0000000604108980 */ /* 0x000724000c101b00 */
[----:B---3--:R-:W-:Y:S01]  /*42c0*/  @!P0 IMAD.U32 R4, R2, 0x10000, RZ ;  /* 0x0001000002048824 */ /* 0x008fe200078e00ff */
[----:B--2---:R-:W-:Y:S02]  /*42d0*/  @!P0 LOP3.LUT R0, R8, 0xffff0000, RZ, 0xc0, !PT ;  /* 0xffff000008008812 */ /* 0x004fe400078ec0ff */
[C---:B------:R-:W-:Y:S02]  /*42e0*/  @!P0 SHF.L.U32 R7, R3.reuse, 0x10, RZ ;  /* 0x0000001003078819 */ /* 0x040fe400000006ff */
[----:B------:R-:W-:Y:S01]  /*42f0*/  @!P0 LOP3.LUT R6, R3, 0xffff0000, RZ, 0xc0, !PT ;  /* 0xffff000003068812 */ /* 0x000fe200078ec0ff */
[----:B----4-:R-:W-:Y:S01]  /*4300*/  @!P0 IMAD.U32 R13, R16, 0x10000, RZ ;  /* 0x00010000100d8824 */ /* 0x010fe200078e00ff */
[----:B------:R-:W-:Y:S01]  /*4310*/  @!P0 SHF.L.U32 R3, R8, 0x10, RZ ;  /* 0x0000001008038819 */ /* 0x000fe200000006ff */
[----:B------:R-:W-:Y:S01]  /*4320*/  @!P0 IMAD.U32 R15, R17, 0x10000, RZ ;  /* 0x00010000110f8824 */ /* 0x000fe200078e00ff */
[----:B------:R-:W-:Y:S01]  /*4330*/  @!P0 LOP3.LUT R5, R2, 0xffff0000, RZ, 0xc0, !PT ;  /* 0xffff000002058812 */ /* 0x000fe200078ec0ff */
[C---:B------:R-:W-:Y:S01]  /*4340*/  @!P0 FMUL.FTZ R25, R0.reuse, R13 ;  /* 0x0000000d00198220 */ /* 0x040fe20000410000 */
[----:B------:R-:W-:Y:S01]  /*4350*/  @!P0 LOP3.LUT R2, R9, 0xffff0000, RZ, 0xc0, !PT ;  /* 0xffff000009028812 */ /* 0x000fe200078ec0ff */
[-C--:B------:R-:W-:Y:S01]  /*4360*/  @!P0 FMUL.FTZ R0, R0, R4.reuse ;  /* 0x0000000400008220 */ /* 0x080fe20000410000 */
[----:B------:R-:W-:Y:S01]  /*4370*/  @!P0 LOP3.LUT R14, R16, 0xffff0000, RZ, 0xc0, !PT ;  /* 0xffff0000100e8812 */ /* 0x000fe200078ec0ff */
[----:B------:R-:W-:Y:S01]  /*4380*/  @!P0 FFMA.FTZ R28, R3, R4, -R25 ;  /* 0x00000004031c8223 */ /* 0x000fe20000010819 */
[----:B------:R-:W-:Y:S01]  /*4390*/  @!P0 LOP3.LUT R4, R11, 0xffff0000, RZ, 0xc0, !PT ;  /* 0xffff00000b048812 */ /* 0x000fe200078ec0ff */
[----:B------:R-:W-:Y:S01]  /*43a0*/  @!P0 FFMA.FTZ R0, R13, R3, R0 ;  /* 0x000000030d008223 */ /* 0x000fe20000010000 */
[----:B------:R-:W-:Y:S02]  /*43b0*/  @!P0 SHF.L.U32 R13, R9, 0x10, RZ ;  /* 0x00000010090d8819 */ /* 0x000fe400000006ff */
[----:B------:R-:W-:Y:S02]  /*43c0*/  @!P0 LOP3.LUT R3, R10, 0xffff0000, RZ, 0xc0, !PT ;  /* 0xffff00000a038812 */ /* 0x000fe400078ec0ff */
[----:B------:R-:W-:Y:S01]  /*43d0*/  @!P0 LOP3.LUT R16, R17, 0xffff0000, RZ, 0xc0, !PT ;  /* 0xffff000011108812 */ /* 0x000fe200078ec0ff */
[----:B------:R-:W-:Y:S01]  /*43e0*/  @!P0 FMUL.FTZ R17, R2, R14 ;  /* 0x0000000e02118220 */ /* 0x000fe20000410000 */
[----:B------:R-:W-:Y:S01]  /*43f0*/  @!P0 F2FP.BF16.PACK_AB R0, R0, R28 ;  /* 0x0000001c0000823e */ /* 0x000fe200000010ff */
[-C--:B------:R-:W-:Y:S02]  /*4400*/  @!P0 FMUL.FTZ R2, R2, R5.reuse ;  /* 0x0000000502028220 */ /* 0x080fe40000410000 */
[----:B------:R-:W-:Y:S01]  /*4410*/  @!P0 FFMA.FTZ R27, R13, R5, -R17 ;  /* 0x000000050d1b8223 */ /* 0x000fe20000010811 */
[----:B------:R-:W-:Y:S01]  /*4420*/  @!P0 SHF.L.U32 R17, R11, 0x10, RZ ;  /* 0x000000100b118819 */ /* 0x000fe200000006ff */
[----:B------:R-:W-:Y:S02]  /*4430*/  @!P0 IMAD.U32 R5, R10, 0x10000, RZ ;  /* 0x000100000a058824 */ /* 0x000fe400078e00ff */
[C---:B------:R-:W-:Y:S02]  /*4440*/  @!P0 FMUL.FTZ R25, R3.reuse, R15 ;  /* 0x0000000f03198220 */ /* 0x040fe40000410000 */
        /* <DEDUP_REMOVED lines=8> */
[----:B------:R-:W-:Y:S01]  /*44d0*/  LEA R6, P1, R114, R68, 0x1 ;  /* 0x0000004472067211 */ /* 0x000fe200078208ff */
[----:B------:R-:W-:Y:S01]  /*44e0*/  @!P0 FFMA.FTZ R4, R16, R17, R4 ;  /* 0x0000001110048223 */ /* 0x000fe20000010004 */
[----:B------:R-:W-:Y:S01]  /*44f0*/  @!P0 F2FP.BF16.PACK_AB R3, R3, R25 ;  /* 0x000000190303823e */ /* 0x000fe200000010ff */
[----:B------:R-:W-:Y:S01]  /*4500*/  @!P0 IMAD.MOV.U32 R8, RZ, RZ, R0 ;  /* 0x000000ffff088224 */ /* 0x000fe200078e0000 */
[----:B------:R-:W-:Y:S02]  /*4510*/  LEA.HI.X R7, R114, R67, R134, 0x1, P1 ;  /* 0x0000004372077211 */ /* 0x000fe400008f0c86 */
[----:B------:R-:W-:Y:S01]  /*4520*/  @!P0 F2FP.BF16.PACK_AB R4, R4, R26 ;  /* 0x0000001a0404823e */ /* 0x000fe200000010ff */
[----:B------:R-:W-:Y:S01]  /*4530*/  @!P0 IMAD.MOV.U32 R10, RZ, RZ, R3 ;  /* 0x000000ffff0a8224 */ /* 0x000fe200078e0003 */
[----:B------:R-:W-:Y:S02]  /*4540*/  @!P0 MOV R9, R2 ;  /* 0x0000000200098202 */ /* 0x000fe40000000f00 */
[----:B------:R-:W-:Y:S05]  /*4550*/  @!P0 MOV R11, R4 ;  /* 0x00000004000b8202 */ /* 0x000fea0000000f00 */
[----:B------:R1:W-:Y:S02]  /*4560*/  ST.E.128 [R6.64], R8 ;  /* 0x0000000806007985 */ /* 0x0003e4000c101d06 */
.L_x_930:
[----:B------:R-:W-:Y:S05]  /*4570*/  BSYNC B0 ;  /* 0x0000000000007941 */ /* 0x000fea0003800000 */
.L_x_929:
[----:B------:R-:W-:Y:S01]  /*4580*/  ISETP.GE.AND P0, PT, R82, R63, PT ;  /* 0x0000003f5200720c */ /* 0x000fe20003f06270 */
        /* <DEDUP_REMOVED lines=60> */
.L_x_932:
[----:B------:R-:W-:Y:S05]  /*4950*/  BSYNC B0 ;  /* 0x0000000000007941 */ /* 0x000fea0003800000 */
.L_x_931:
[C---:B------:R-:W-:Y:S01]  /*4960*/  ISETP.GE.AND P0, PT, R79.reuse, R63, PT ;  /* 0x0000003f4f00720c */ /* 0x040fe20003f06270 */
[----:B------:R-:W-:Y:S03]  /*4970*/  BSSY B0, `(.L_x_933) ;  /* 0x0000043000007945 */ /* 0x000fe60003800000 */
[----:B------:R-:W-:Y:S04]  /*4980*/  ISETP.GE.OR P0, PT, R132, R34, P0 ;  /* 0x000000228400720c */ /* 0x000fe80000706670 */
[----:B------:R-:W-:Y:S11]  /*4990*/  ISETP.LT.OR P0, PT, R79, R66, P0 ;  /* 0x000000424f00720c */ /* 0x000ff60000701670 */
[----:B------:R-:W-:Y:S02]  /*49a0*/  @!UPT UIADD3 URZ, URZ, URZ, URZ ;  /* 0x0000003f3f3ff290 */ /* 0x000fe4000fffe03f */
[----:B------:R-:W-:-:S05]  /*49b0*/  @P0 BRA `(.L_x_934) ;  /* 0x000003e000000947 */ /* 0x000fca0003800000 */
[----:B-1----:R-:W-:Y:S01]  /*49c0*/  IMAD.MOV.U32 R9, RZ, RZ, R69 ;  /* 0x000000ffff097224 */ /* 0x002fe200078e0045 */
[----:B------:R-:W-:Y:S01]  /*49d0*/  ISETP.GE.AND P0, PT, R132, R12, PT ;  /* 0x0000000c8400720c */ /* 0x000fe20003f06270 */
[----:B------:R-:W-:Y:S01]  /*49e0*/  IMAD R3, R65, 0x60, RZ ;  /* 0x0000006041037824 */ /* 0x000fe200078e02ff */
[----:B------:R-:W-:Y:S05]  /*49f0*/  MOV R8, R70 ;  /* 0x0000004600087202 */ /* 0x000fea0000000f00 */
[----:B------:R-:W-:Y:S04]  /*4a00*/  IMAD.WIDE.U32 R8, R64, 0x60, R8 ;  /* 0x0000006040087825 */ /* 0x000fe800078e0008 */
[----:B------:R-:W-:Y:S02]  /*4a10*/  IMAD.IADD R9, R9, 0x1, R3 ;  /* 0x0000000109097824 */ /* 0x000fe400078e0203 */
[C---:B------:R-:W-:Y:S02]  /*4a20*/  @!P0 SHF.L.U32 R4, R111.reuse, 0x1, RZ ;  /* 0x000000016f048819 */ /* 0x040fe400000006ff */
[----:B------:R-:W-:Y:S02]  /*4a30*/  @!P0 SHF.L.U64.HI R0, R111, 0x1, R242 ;  /* 0x000000016f008819 */ /* 0x000fe400000102f2 */
[C---:B------:R-:W-:Y:S01]  /*4a40*/  @!P0 IADD3 R2, P2, R4.reuse, R21, RZ ;  /* 0x0000001504028210 */ /* 0x040fe20007f5e0ff */
[----:B------:R-:W2:Y:S01]  /*4a50*/  LD.E.128 R8, [R8.64] ;  /* 0x0000000608087980 */ /* 0x000ea2000c101d00 */
[----:B------:R-:W-:Y:S02]  /*4a60*/  @!P0 IADD3 R4, P1, R4, R41, RZ ;  /* 0x0000002904048210 */ /* 0x000fe40007f3e0ff */
[C---:B------:R-:W-:Y:S03]  /*4a70*/  @!P0 IADD3.X R3, R0.reuse, R20, RZ, P2, !PT ;  /* 0x0000001400038210 */ /* 0x040fe600017fe4ff */
[----:B------:R-:W-:Y:S03]  /*4a80*/  @!P0 IMAD.X R5, R0, 0x1, R40, P1 ;  /* 0x0000000100058824 */ /* 0x000fe600008e0628 */
[----:B------:R-:W3:Y:S06]  /*4a90*/  @!P0 LD.E.64 R2, [R2.64] ;  /* 0x0000000602028980 */ /* 0x000eec000c101b00 */
[----:B------:R1:W4:Y:S01]  /*4aa0*/  @!P0 LD.E.64 R16, [R4.64] ;  /* 0x0000000604108980 */ /* 0x000322000c101b00 */
[----:B---3--:R-:W-:Y:S01]  /*4ab0*/  @!P0 IMAD.U32 R7, R3, 0x10000, RZ ;  /* 0x0001000003078824 */ /* 0x008fe200078e00ff */
[----:B--2---:R-:W-:Y:S02]  /*4ac0*/  @!P0 LOP3.LUT R0, R8, 0xffff0000, RZ, 0xc0, !PT ;  /* 0xffff000008008812 */ /* 0x004fe400078ec0ff */
[C---:B-1----:R-:W-:Y:S02]  /*4ad0*/  @!P0 SHF.L.U32 R4, R2.reuse, 0x10, RZ ;  /* 0x0000001002048819 */ /* 0x042fe400000006ff */
[----:B------:R-:W-:Y:S02]  /*4ae0*/  @!P0 LOP3.LUT R5, R2, 0xffff0000, RZ, 0xc0, !PT ;  /* 0xffff000002058812 */ /* 0x000fe400078ec0ff */
[C---:B----4-:R-:W-:Y:S02]  /*4af0*/  @!P0 SHF.L.U32 R13, R16.reuse, 0x10, RZ ;  /* 0x00000010100d8819 */ /* 0x050fe400000006ff */
[----:B------:R-:W-:Y:S02]  /*4b00*/  @!P0 LOP3.LUT R2, R9, 0xffff0000, RZ, 0xc0, !PT ;  /* 0xffff000009028812 */ /* 0x000fe400078ec0ff */
[----:B------:R-:W-:Y:S01]  /*4b10*/  @!P0 LOP3.LUT R14, R16, 0xffff0000, RZ, 0xc0, !PT ;  /* 0xffff0000100e8812 */ /* 0x000fe200078ec0ff */
[----:B------:R-:W-:Y:S01]  /*4b20*/  @!P0 FMUL.FTZ R25, R0, R13 ;  /* 0x0000000d00198220 */ /* 0x000fe20000410000 */
[----:B------:R-:W-:Y:S01]  /*4b30*/  @!P0 LOP3.LUT R6, R3, 0xffff0000, RZ, 0xc0, !PT ;  /* 0xffff000003068812 */ /* 0x000fe200078ec0ff */
[----:B------:R-:W-:Y:S01]  /*4b40*/  @!P0 IMAD.U32 R3, R8, 0x10000, RZ ;  /* 0x0001000008038824 */ /* 0x000fe200078e00ff */
[C---:B------:R-:W-:Y:S01]  /*4b50*/  @!P0 SHF.L.U32 R15, R17.reuse, 0x10, RZ ;  /* 0x00000010110f8819 */ /* 0x040fe200000006ff */
[-C--:B------:R-:W-:Y:S01]  /*4b60*/  @!P0 FMUL.FTZ R0, R0, R4.reuse ;  /* 0x0000000400008220 */ /* 0x080fe20000410000 */
[----:B------:R-:W-:Y:S01]  /*4b70*/  @!P0 LOP3.LUT R16, R17, 0xffff0000, RZ, 0xc0, !PT ;  /* 0xffff000011108812 */ /* 0x000fe200078ec0ff */
[----:B------:R-:W-:Y:S01]  /*4b80*/  @!P0 FFMA.FTZ R28, R3, R4, -R25 ;  /* 0x00000004031c8223 */ /* 0x000fe20000010819 */
[----:B------:R-:W-:Y:S01]  /*4b90*/  @!P0 LOP3.LUT R4, R11, 0xffff0000, RZ, 0xc0, !PT ;  /* 0xffff00000b048812 */ /* 0x000fe200078ec0ff */
[----:B------:R-:W-:Y:S01]  /*4ba0*/  @!P0 FFMA.FTZ R0, R13, R3, R0 ;  /* 0x000000030d008223 */ /* 0x000fe20000010000 */
[----:B------:R-:W-:Y:S01]  /*4bb0*/  @!P0 LOP3.LUT R3, R10, 0xffff0000, RZ, 0xc0, !PT ;  /* 0xffff00000a038812 */ /* 0x000fe200078ec0ff */
[----:B------:R-:W-:Y:S02]  /*4bc0*/  @!P0 IMAD.U32 R13, R9, 0x10000, RZ ;  /* 0x00010000090d8824 */ /* 0x000fe400078e00ff */
[C---:B------:R-:W-:Y:S02]  /*4bd0*/  @!P0 FMUL.FTZ R17, R2.reuse, R14 ;  /* 0x0000000e02118220 */ /* 0x040fe40000410000 */
[-C--:B------:R-:W-:Y:S02]  /*4be0*/  @!P0 FMUL.FTZ R2, R2, R5.reuse ;  /* 0x0000000502028220 */ /* 0x080fe40000410000 */
[----:B------:R-:W-:Y:S01]  /*4bf0*/  @!P0 FFMA.FTZ R27, R13, R5, -R17 ;  /* 0x000000050d1b8223 */ /* 0x000fe20000010811 */
[----:B------:R-:W-:Y:S01]  /*4c00*/  @!P0 SHF.L.U32 R5, R10, 0x10, RZ ;  /* 0x000000100a058819 */ /* 0x000fe200000006ff */
[C---:B------:R-:W-:Y:S02]  /*4c10*/  @!P0 FMUL.FTZ R25, R3.reuse, R15 ;  /* 0x0000000f03198220 */ /* 0x040fe40000410000 */
[----:B------:R-:W-:Y:S02]  /*4c20*/  @!P0 FMUL.FTZ R3, R3, R7 ;  /* 0x0000000703038220 */ /* 0x000fe40000410000 */
[----:B------:R-:W-:Y:S02]  /*4c30*/  @!P0 IMAD.U32 R17, R11, 0x10000, RZ ;  /* 0x000100000b118824 */ /* 0x000fe400078e00ff */
[C---:B------:R-:W-:Y:S02]  /*4c40*/  @!P0 FMUL.FTZ R26, R4.reuse, R16 ;  /* 0x00000010041a8220 */ /* 0x040fe40000410000 */
[----:B------:R-:W-:Y:S02]  /*4c50*/  @!P0 FMUL.FTZ R4, R4, R6 ;  /* 0x0000000604048220 */ /* 0x000fe40000410000 */
[----:B------:R-:W-:Y:S01]  /*4c60*/  @!P0 FFMA.FTZ R2, R14, R13, R2 ;  /* 0x0000000d0e028223 */ /* 0x000fe20000010002 */
[----:B------:R-:W-:Y:S01]  /*4c70*/  @!P0 F2FP.BF16.PACK_AB R13, R0, R28 ;  /* 0x0000001c000d823e */ /* 0x000fe200000010ff */
[----:B------:R-:W-:Y:S02]  /*4c80*/  @!P0 FFMA.FTZ R3, R15, R5, R3 ;  /* 0x000000050f038223 */ /* 0x000fe40000010003 */
[----:B------:R-:W-:Y:S01]  /*4c90*/  @!P0 FFMA.FTZ R25, R5, R7, -R25 ;  /* 0x0000000705198223 */ /* 0x000fe20000010819 */
[----:B------:R-:W-:Y:S01]  /*4ca0*/  MOV R7, R67 ;  /* 0x0000004300077202 */ /* 0x000fe20000000f00 */
[----:B------:R-:W-:Y:S01]  /*4cb0*/  @!P0 FFMA.FTZ R26, R17, R6, -R26 ;  /* 0x00000006111a8223 */ /* 0x000fe2000001081a */
[----:B------:R-:W-:Y:S01]  /*4cc0*/  MOV R6, R68 ;  /* 0x0000004400067202 */ /* 0x000fe20000000f00 */
[----:B------:R-:W-:Y:S01]  /*4cd0*/  @!P0 FFMA.FTZ R4, R16, R17, R4 ;  /* 0x0000001110048223 */ /* 0x000fe20000010004 */
[----:B------:R-:W-:Y:S01]  /*4ce0*/  @!P0 F2FP.BF16.PACK_AB R2, R2, R27 ;  /* 0x0000001b0202823e */ /* 0x000fe200000010ff */
[----:B------:R-:W-:Y:S01]  /*4cf0*/  IMAD R14, R191, 0x60, RZ ;  /* 0x00000060bf0e7824 */ /* 0x000fe200078e02ff */
[----:B------:R-:W-:Y:S01]  /*4d00*/  @!P0 F2FP.BF16.PACK_AB R3, R3, R25 ;  /* 0x000000190303823e */ /* 0x000fe200000010ff */
[----:B------:R-:W-:Y:S01]  /*4d10*/  IMAD.WIDE.U32 R6, R190, 0x60, R6 ;  /* 0x00000060be067825 */ /* 0x000fe200078e0006 */
[----:B------:R-:W-:Y:S02]  /*4d20*/  @!P0 F2FP.BF16.PACK_AB R0, R4, R26 ;  /* 0x0000001a0400823e */ /* 0x000fe400000010ff */
[----:B------:R-:W-:Y:S01]  /*4d30*/  @!P0 MOV R8, R13 ;  /* 0x0000000d00088202 */ /* 0x000fe20000000f00 */
[----:B------:R-:W-:Y:S01]  /*4d40*/  IMAD.IADD R5, R7, 0x1, R14 ;  /* 0x0000000107057824 */ /* 0x000fe200078e020e */
[----:B------:R-:W-:Y:S01]  /*4d50*/  MOV R4, R6 ;  /* 0x0000000600047202 */ /* 0x000fe20000000f00 */
[----:B------:R-:W-:Y:S01]  /*4d60*/  @!P0 IMAD.MOV.U32 R9, RZ, RZ, R2 ;  /* 0x000000ffff098224 */ /* 0x000fe200078e0002 */
[----:B------:R-:W-:Y:S02]  /*4d70*/  @!P0 MOV R10, R3 ;  /* 0x00000003000a8202 */ /* 0x000fe40000000f00 */
[----:B------:R-:W-:Y:S05]  /*4d80*/  @!P0 MOV R11, R0 ;  /* 0x00000000000b8202 */ /* 0x000fea0000000f00 */
[----:B------:R1:W-:Y:S02]  /*4d90*/  ST.E.128 [R4.64], R8 ;  /* 0x0000000804007985 */ /* 0x0003e4000c101d06 */
.L_x_934:
[----:B------:R-:W-:Y:S05]  /*4da0*/  BSYNC B0 ;  /* 0x0000000000007941 */ /* 0x000fea0003800000 */
.L_x_933:
        /* <DEDUP_REMOVED lines=61> */
.L_x_936:
[----:B------:R-:W-:Y:S05]  /*5180*/  BSYNC B0 ;  /* 0x0000000000007941 */ /* 0x000fea0003800000 */
.L_x_935:
        /* <DEDUP_REMOVED lines=68> */
.L_x_938:
[----:B------:R-:W-:Y:S05]  /*55d0*/  BSYNC B0 ;  /* 0x0000000000007941 */ /* 0x000fea0003800000 */
.L_x_937:
[----:B------:R-:W-:Y:S01]  /*55e0*/  ISETP.GE.AND P0, PT, R92, R63, PT ;  /* 0x0000003f5c00720c */ /* 0x000fe20003f06270 */
        /* <DEDUP_REMOVED lines=67> */
.L_x_940:
[----:B------:R-:W-:Y:S05]  /*5a20*/  BSYNC B0 ;  /* 0x0000000000007941 */ /* 0x000fea0003800000 */
.L_x_939:
        /* <DEDUP_REMOVED lines=68> */
.L_x_942:
[----:B------:R-:W-:Y:S05]  /*5e70*/  BSYNC B0 ;  /* 0x0000000000007941 */ /* 0x000fea0003800000 */
.L_x_941:
        /* <DEDUP_REMOVED lines=61> */
.L_x_944:
[----:B------:R-:W-:Y:S05]  /*6250*/  BSYNC B0 ;  /* 0x0000000000007941 */ /* 0x000fea0003800000 */
.L_x_943:
        /* <DEDUP_REMOVED lines=68> */
.L_x_946:
[----:B------:R-:W-:Y:S05]  /*66a0*/  BSYNC B0 ;  /* 0x0000000000007941 */ /* 0x000fea0003800000 */
.L_x_945:
        /* <DEDUP_REMOVED lines=68> */
.L_x_948:
[----:B------:R-:W-:Y:S05]  /*6af0*/  BSYNC B0 ;  /* 0x0000000000007941 */ /* 0x000fea0003800000 */
.L_x_947:
        /* <DEDUP_REMOVED lines=68> */
.L_x_950:
[----:B------:R-:W-:Y:S05]  /*6f40*/  BSYNC B0 ;  /* 0x0000000000007941 */ /* 0x000fea0003800000 */
.L_x_949:
        /* <DEDUP_REMOVED lines=68> */
.L_x_952:
[----:B------:R-:W-:Y:S05]  /*7390*/  BSYNC B0 ;  /* 0x0000000000007941 */ /* 0x000fea0003800000 */
.L_x_951:
        /* <DEDUP_REMOVED lines=68> */
.L_x_954:
[----:B------:R-:W-:Y:S05]  /*77e0*/  BSYNC B0 ;  /* 0x0000000000007941 */ /* 0x000fea0003800000 */
.L_x_953:
        /* <DEDUP_REMOVED lines=68> */
.L_x_956:
[----:B------:R-:W-:Y:S05]  /*7c30*/  BSYNC B0 ;  /* 0x0000000000007941 */ /* 0x000fea0003800000 */
.L_x_955:
        /* <DEDUP_REMOVED lines=68> */
.L_x_958:
[----:B------:R-:W-:Y:S05]  /*8080*/  BSYNC B0 ;  /* 0x0000000000007941 */ /* 0x000fea0003800000 */
.L_x_957:
[----:B-1----:R-:W-:Y:S01]  /*8090*/  MOV R5, R20 ;  /* 0x0000001400057202 */ /* 0x002fe20000000f00 */
[----:B------:R-:W2:Y:S01]  /*80a0*/  LD.E R0, [R18.64+0xd0] ;  /* 0x0000d00612007980 */ /* 0x000ea2000c101900 */
[----:B------:R-:W-:Y:S01]  /*80b0*/  MOV R3, R40 ;  /* 0x0000002800037202 */ /* 0x000fe20000000f00 */
[----:B------:R-:W-:Y:S02]  /*80c0*/  IMAD.MOV.U32 R4, RZ, RZ, R21 ;  /* 0x000000ffff047224 */ /* 0x000fe400078e0015 */
[----:B------:R-:W-:Y:S02]  /*80d0*/  IMAD.MOV.U32 R2, RZ, RZ, R41 ;  /* 0x000000ffff027224 */ /* 0x000fe400078e0029 */
[----:B--2---:R-:W-:Y:S05]  /*80e0*/  IMAD.U32 R0, R0, -0x80, RZ ;  /* 0xffffff8000007824 */ /* 0x004fea00078e00ff */
[C---:B------:R-:W-:Y:S02]  /*80f0*/  LEA R21, P1, R0.reuse, R4, 0x1 ;  /* 0x0000000400157211 */ /* 0x040fe400078208ff */
[C---:B------:R-:W-:Y:S02]  /*8100*/  LEA R41, P0, R0.reuse, R2, 0x1 ;  /* 0x0000000200297211 */ /* 0x040fe400078008ff */
[C---:B------:R-:W-:Y:S02]  /*8110*/  LEA.HI.X.SX32 R20, R0.reuse, R5, 0x1, P1 ;  /* 0x0000000500147211 */ /* 0x040fe400008f0eff */
[----:B------:R-:W-:Y:S01]  /*8120*/  LEA.HI.X.SX32 R40, R0, R3, 0x1, P0 ;  /* 0x0000000300287211 */ /* 0x000fe200000f0eff */
[----:B------:R-:W-:-:S05]  /*8130*/  BRA `(.L_x_959) ;  /* 0x0000725000007947 */ /* 0x000fca0003800000 */
.L_x_926:
[----:B-1---5:R-:W-:Y:S01]  /*8140*/  ISETP.GE.OR P0, PT, R132, R34, P0 ;  /* 0x000000228400720c */ /* 0x022fe20000706670 */
[----:B------:R-:W-:Y:S01]  /*8150*/  BSSY B1, `(.L_x_960) ;  /* 0x0000061000017945 */ /* 0x000fe20003800000 */
[----:B------:R-:W-:Y:S02]  /*8160*/  LEA.HI R0, R12, R12, RZ, 0x1 ;  /* 0x0000000c0c007211 */ /* 0x000fe400078f08ff */
[----:B------:R-:W-:Y:S02]  /*8170*/  ISETP.LT.OR P0, PT, R80, R66, P0 ;  /* 0x000000425000720c */ /* 0x000fe40000701670 */
[----:B------:R-:W-:Y:S05]  /*8180*/  SHF.R.S32.HI R33, RZ, 0x1, R0 ;  /* 0x00000001ff217819 */ /* 0x000fea0000011400 */
[----:B------:R-:W-:Y:S06]  /*8190*/  IMAD.MOV.U32 R35, RZ, RZ, R33 ;  /* 0x000000ffff237224 */ /* 0x000fec00078e0021 */
[----:B------:R-:W-:-:S05]  /*81a0*/  @P0 BRA `(.L_x_961) ;  /* 0x000005b000000947 */ /* 0x000fca0003800000 */
[----:B------:R-:W-:Y:S01]  /*81b0*/  IMAD.MOV.U32 R2, RZ, RZ, R70 ;  /* 0x000000ffff027224 */ /* 0x000fe200078e0046 */
[----:B------:R-:W-:Y:S01]  /*81c0*/  MOV R3, R69 ;  /* 0x0000004500037202 */ /* 0x000fe20000000f00 */
[----:B------:R-:W-:Y:S01]  /*81d0*/  BSSY B0, `(.L_x_962) ;  /* 0x0000055000007945 */ /* 0x000fe20003800000 */
[----:B------:R-:W-:Y:S03]  /*81e0*/  ISETP.GE.AND P0, PT, R132, R12, PT ;  /* 0x0000000c8400720c */ /* 0x000fe60003f06270 */
[----:B------:R1:W5:Y:S10]  /*81f0*/  LD.E.128 R8, [R2.64] ;  /* 0x0000000602087980 */ /* 0x000374000c101d00 */
[----:B------:R-:W-:-:S05]  /*8200*/  @P0 BRA `(.L_x_963) ;  /* 0x0000051000000947 */ /* 0x000fca0003800000 */
[----:B------:R-:W-:Y:S01]  /*8210*/  ISETP.GE.AND P1, PT, R132, R35, PT ;  /* 0x000000238400720c */ /* 0x000fe20003f26270 */
[----:B------:R-:W-:Y:S01]  /*8220*/  IMAD.MOV.U32 R0, RZ, RZ, R35 ;  /* 0x000000ffff007224 */ /* 0x000fe200078e0023 */
[----:B------:R-:W-:Y:S01]  /*8230*/  MOV R13, RZ ;  /* 0x000000ff000d7202 */ /* 0x000fe20000000f00 */
[----:B------:R-:W-:Y:S01]  /*8240*/  IMAD.MOV.U32 R15, RZ, RZ, R74 ;  /* 0x000000ffff0f7224 */ /* 0x000fe200078e004a */
[----:B------:R-:W-:Y:S01]  /*8250*/  MOV R14, R75 ;  /* 0x0000004b000e7202 */ /* 0x000fe20000000f00 */
[C---:B-----5:R-:W-:Y:S01]  /*8260*/  IMAD.U32 R27, R9.reuse, 0x10000, RZ ;  /* 0x00010000091b7824 */ /* 0x060fe200078e00ff */
[----:B------:R-:W-:Y:S01]  /*8270*/  LOP3.LUT R28, R9, 0xffff0000, RZ, 0xc0, !PT ;  /* 0xffff0000091c7812 */ /* 0x000fe200078ec0ff */
[C---:B------:R-:W-:Y:S01]  /*8280*/  IMAD.U32 R31, R11.reuse, 0x10000, RZ ;  /* 0x000100000b1f7824 */ /* 0x040fe200078e00ff */
[----:B------:R-:W-:Y:S02]  /*8290*/  LOP3.LUT R32, R11, 0xffff0000, RZ, 0xc0, !PT ;  /* 0xffff00000b207812 */ /* 0x000fe400078ec0ff */
[C---:B------:R-:W-:Y:S02]  /*82a0*/  SHF.L.U32 R29, R10.reuse, 0x10, RZ ;  /* 0x000000100a1d7819 */ /* 0x040fe400000006ff */
[----:B------:R-:W-:Y:S01]  /*82b0*/  LOP3.LUT R30, R10, 0xffff0000, RZ, 0xc0, !PT ;  /* 0xffff00000a1e7812 */ /* 0x000fe200078ec0ff */
[--C-:B------:R-:W-:Y:S01]  /*82c0*/  @P1 IMAD.MOV R0, RZ, RZ, -R33.reuse ;  /* 0x000000ffff001224 */ /* 0x100fe200078e0a21 */
[C---:B------:R-:W-:Y:S01]  /*82d0*/  SHF.L.U32 R25, R8.reuse, 0x10, RZ ;  /* 0x0000001008197819 */ /* 0x040fe200000006ff */
[--C-:B------:R-:W-:Y:S01]  /*82e0*/  @P1 IMAD.MOV R13, RZ, RZ, -R33.reuse ;  /* 0x000000ffff0d1224 */ /* 0x100fe200078e0a21 */
[----:B------:R-:W-:Y:S02]  /*82f0*/  LOP3.LUT R26, R8, 0xffff0000, RZ, 0xc0, !PT ;  /* 0xffff0000081a7812 */ /* 0x000fe400078ec0ff */
[C---:B-1----:R-:W-:Y:S04]  /*8300*/  LEA R2, P0, R0.reuse, R2, 0x1 ;  /* 0x0000000200027211 */ /* 0x042fe800078008ff */
[----:B------:R-:W-:Y:S02]  /*8310*/  LEA.HI.X.SX32 R3, R0, R3, 0x1, P0 ;  /* 0x0000000300037211 */ /* 0x000fe400000f0eff */
[C---:B------:R-:W-:Y:S02]  /*8320*/  LEA R14, P0, R13.reuse, R14, 0x1 ;  /* 0x0000000e0d0e7211 */ /* 0x040fe400078008ff */
[----:B------:R-:W-:Y:S01]  /*8330*/  MOV R0, RZ ;  /* 0x000000ff00007202 */ /* 0x000fe20000000f00 */
[----:B------:R-:W-:Y:S01]  /*8340*/  @P1 IMAD.MOV R0, RZ, RZ, -R33 ;  /* 0x000000ffff001224 */ /* 0x000fe200078e0a21 */
[----:B------:R1:W2:Y:S01]  /*8350*/  LD.E.128 R4, [R2.64] ;  /* 0x0000000602047980 */ /* 0x0002a2000c101d00 */
[----:B------:R-:W-:Y:S07]  /*8360*/  LEA.HI.X.SX32 R15, R13, R15, 0x1, P0 ;  /* 0x0000000f0d0f7211 */ /* 0x000fee00000f0eff */
[----:B------:R2:W3:Y:S01]  /*8370*/  LD.E.128 R44, [R14.64] ;  /* 0x000000060e2c7980 */ /* 0x0004e2000c101d00 */
[----:B-1----:R-:W-:Y:S01]  /*8380*/  IMAD.MOV.U32 R3, RZ, RZ, R73 ;  /* 0x000000ffff037224 */ /* 0x002fe200078e0049 */
[----:B------:R-:W-:Y:S04]  /*8390*/  MOV R2, R76 ;  /* 0x0000004c00027202 */ /* 0x000fe80000000f00 */
[C---:B------:R-:W-:Y:S04]  /*83a0*/  LEA R2, P0, R0.reuse, R2, 0x1 ;  /* 0x0000000200027211 */ /* 0x040fe800078008ff */
[----:B------:R-:W-:Y:S05]  /*83b0*/  LEA.HI.X.SX32 R3, R0, R3, 0x1, P0 ;  /* 0x0000000300037211 */ /* 0x000fea00000f0eff */
[----:B------:R3:W4:Y:S01]  /*83c0*/  LD.E.128 R36, [R2.64] ;  /* 0x0000000602247980 */ /* 0x000722000c101d00 */
[----:B--2---:R-:W-:Y:S01]  /*83d0*/  IMAD.U32 R14, R5, 0x10000, RZ ;  /* 0x00010000050e7824 */ /* 0x004fe200078e00ff */
[C---:B------:R-:W-:Y:S01]  /*83e0*/  SHF.L.U32 R9, R4.reuse, 0x10, RZ ;  /* 0x0000001004097819 */ /* 0x040fe200000006ff */
[----:B------:R-:W-:Y:S01]  /*83f0*/  IMAD.U32 R17, R7, 0x10000, RZ ;  /* 0x0001000007117824 */ /* 0x000fe200078e00ff */
[----:B------:R-:W-:Y:S02]  /*8400*/  LOP3.LUT R11, R4, 0xffff0000, RZ, 0xc0, !PT ;  /* 0xffff0000040b7812 */ /* 0x000fe400078ec0ff */
[----:B------:R-:W-:Y:S02]  /*8410*/  LOP3.LUT R10, R5, 0xffff0000, RZ, 0xc0, !PT ;  /* 0xffff0000050a7812 */ /* 0x000fe400078ec0ff */
[----:B------:R-:W-:Y:S01]  /*8420*/  SHF.L.U32 R13, R6, 0x10, RZ ;  /* 0x00000010060d7819 */ /* 0x000fe200000006ff */
[C---:B---3--:R-:W-:Y:S01]  /*8430*/  IMAD.U32 R3, R45.reuse, 0x10000, RZ ;  /* 0x000100002d037824 */ /* 0x048fe200078e00ff */
[C---:B------:R-:W-:Y:S02]  /*8440*/  SHF.L.U32 R0, R44.reuse, 0x10, RZ ;  /* 0x000000102c007819 */ /* 0x040fe400000006ff */
[----:B------:R-:W-:Y:S01]  /*8450*/  LOP3.LUT R4, R45, 0xffff0000, RZ, 0xc0, !PT ;  /* 0xffff00002d047812 */ /* 0x000fe200078ec0ff */
[----:B------:R-:W-:Y:S01]  /*8460*/  @!P1 FADD.FTZ R3, -R3, -RZ ;  /* 0x800000ff03039221 */ /* 0x000fe20000010100 */
[----:B------:R-:W-:Y:S01]  /*8470*/  LOP3.LUT R2, R44, 0xffff0000, RZ, 0xc0, !PT ;  /* 0xffff00002c027812 */ /* 0x000fe200078ec0ff */
[----:B------:R-:W-:Y:S01]  /*8480*/  @!P1 FADD.FTZ R0, -R0, -RZ ;  /* 0x800000ff00009221 */ /* 0x000fe20000010100 */
[----:B------:R-:W-:Y:S01]  /*8490*/  SHF.L.U32 R5, R46, 0x10, RZ ;  /* 0x000000102e057819 */ /* 0x000fe200000006ff */
[----:B------:R-:W-:Y:S01]  /*84a0*/  @!P1 FADD.FTZ R4, -R4, -RZ ;  /* 0x800000ff04049221 */ /* 0x000fe20000010100 */
[----:B------:R-:W-:Y:S01]  /*84b0*/  LOP3.LUT R8, R47, 0xffff0000, RZ, 0xc0, !PT ;  /* 0xffff00002f087812 */ /* 0x000fe200078ec0ff */
[----:B------:R-:W-:Y:S01]  /*84c0*/  @!P1 FADD.FTZ R2, -R2, -RZ ;  /* 0x800000ff02029221 */ /* 0x000fe20000010100 */
[----:B------:R-:W-:Y:S01]  /*84d0*/  LOP3.LUT R16, R6, 0xffff0000, RZ, 0xc0, !PT ;  /* 0xffff000006107812 */ /* 0x000fe200078ec0ff */
[----:B------:R-:W-:Y:S01]  /*84e0*/  FMUL.FTZ R0, R9, R0 ;  /* 0x0000000009007220 */ /* 0x000fe20000410000 */
[----:B------:R-:W-:Y:S01]  /*84f0*/  LOP3.LUT R6, R46, 0xffff0000, RZ, 0xc0, !PT ;  /* 0xffff00002e067812 */ /* 0x000fe200078ec0ff */
[----:B------:R-:W-:Y:S01]  /*8500*/  FMUL.FTZ R4, R10, R4 ;  /* 0x000000040a047220 */ /* 0x000fe20000410000 */
[----:B------:R-:W-:Y:S01]  /*8510*/  LOP3.LUT R15, R7, 0xffff0000, RZ, 0xc0, !PT ;  /* 0xffff0000070f7812 */ /* 0x000fe200078ec0ff */
[----:B------:R-:W-:Y:S02]  /*8520*/  @!P1 FADD.FTZ R5, -R5, -RZ ;  /* 0x800000ff05059221 */ /* 0x000fe40000010100 */
[----:B------:R-:W-:Y:S02]  /*8530*/  FMUL.FTZ R2, R11, R2 ;  /* 0x000000020b027220 */ /* 0x000fe40000410000 */
[----:B------:R-:W-:Y:S02]  /*8540*/  IMAD.U32 R7, R47, 0x10000, RZ ;  /* 0x000100002f077824 */ /* 0x000fe400078e00ff */
[----:B------:R-:W-:Y:S02]  /*8550*/  FMUL.FTZ R3, R14, R3 ;  /* 0x000000030e037220 */ /* 0x000fe40000410000 */
[----:B------:R-:W-:Y:S02]  /*8560*/  @!P1 FADD.FTZ R8, -R8, -RZ ;  /* 0x800000ff08089221 */ /* 0x000fe40000010100 */
[----:B------:R-:W-:Y:S02]  /*8570*/  FMUL.FTZ R5, R13, R5 ;  /* 0x000000050d057220 */ /* 0x000fe40000410000 */
[----:B------:R-:W-:Y:S02]  /*8580*/  @!P1 FADD.FTZ R6, -R6, -RZ ;  /* 0x800000ff06069221 */ /* 0x000fe40000010100 */
[----:B------:R-:W-:Y:S01]  /*8590*/  @!P1 FADD.FTZ R7, -R7, -RZ ;  /* 0x800000ff07079221 */ /* 0x000fe20000010100 */
[C---:B----4-:R-:W-:Y:S01]  /*85a0*/  SHF.L.U32 R9, R36.reuse, 0x10, RZ ;  /* 0x0000001024097819 */ /* 0x050fe200000006ff */
[----:B------:R-:W-:Y:S01]  /*85b0*/  IMAD.U32 R11, R37, 0x10000, RZ ;  /* 0x00010000250b7824 */ /* 0x000fe200078e00ff */
[----:B------:R-:W-:Y:S01]  /*85c0*/  LOP3.LUT R10, R36, 0xffff0000, RZ, 0xc0, !PT ;  /* 0xffff0000240a7812 */ /* 0x000fe200078ec0ff */
[----:B------:R-:W-:Y:S01]  /*85d0*/  FMUL.FTZ R8, R15, R8 ;  /* 0x000000080f087220 */ /* 0x000fe20000410000 */
[----:B------:R-:W-:Y:S01]  /*85e0*/  LOP3.LUT R13, R37, 0xffff0000, RZ, 0xc0, !PT ;  /* 0xffff0000250d7812 */ /* 0x000fe200078ec0ff */
[----:B------:R-:W-:Y:S01]  /*85f0*/  FFMA.FTZ R0, R25, R9, R0 ;  /* 0x0000000919007223 */ /* 0x000fe20000010000 */
[----:B------:R-:W-:Y:S01]  /*8600*/  SHF.L.U32 R14, R38, 0x10, RZ ;  /* 0x00000010260e7819 */ /* 0x000fe200000006ff */
[----:B------:R-:W-:Y:S01]  /*8610*/  FFMA.FTZ R2, R26, R10, R2 ;  /* 0x0000000a1a027223 */ /* 0x000fe20000010002 */
[----:B------:R-:W-:Y:S01]  /*8620*/  LOP3.LUT R15, R38, 0xffff0000, RZ, 0xc0, !PT ;  /* 0xffff0000260f7812 */ /* 0x000fe200078ec0ff */
[----:B------:R-:W-:Y:S02]  /*8630*/  FFMA.FTZ R3, R27, R11, R3 ;  /* 0x0000000b1b037223 */ /* 0x000fe40000010003 */
[----:B------:R-:W-:Y:S01]  /*8640*/  FMUL.FTZ R6, R16, R6 ;  /* 0x0000000610067220 */ /* 0x000fe20000410000 */
[----:B------:R-:W-:Y:S01]  /*8650*/  F2FP.BF16.PACK_AB R0, R2, R0 ;  /* 0x000000000200723e */ /* 0x000fe200000010ff */
[----:B------:R-:W-:Y:S02]  /*8660*/  FFMA.FTZ R4, R28, R13, R4 ;  /* 0x0000000d1c047223 */ /* 0x000fe40000010004 */
[----:B------:R-:W-:Y:S01]  /*8670*/  FMUL.FTZ R7, R17, R7 ;  /* 0x0000000711077220 */ /* 0x000fe20000410000 */
[C---:B------:R-:W-:Y:S01]  /*8680*/  LOP3.LUT R17, R39.reuse, 0xffff0000, RZ, 0xc0, !PT ;  /* 0xffff000027117812 */ /* 0x040fe200078ec0ff */
[----:B------:R-:W-:Y:S01]  /*8690*/  IMAD.U32 R16, R39, 0x10000, RZ ;  /* 0x0001000027107824 */ /* 0x000fe200078e00ff */
[----:B------:R-:W-:Y:S01]  /*86a0*/  F2FP.BF16.PACK_AB R9, R4, R3 ;  /* 0x000000030409723e */ /* 0x000fe200000010ff */
[----:B------:R-:W-:Y:S02]  /*86b0*/  FFMA.FTZ R5, R29, R14, R5 ;  /* 0x0000000e1d057223 */ /* 0x000fe40000010005 */
[----:B------:R-:W-:Y:S02]  /*86c0*/  FFMA.FTZ R6, R30, R15, R6 ;  /* 0x0000000f1e067223 */ /* 0x000fe40000010006 */
[----:B------:R-:W-:Y:S02]  /*86d0*/  FFMA.FTZ R7, R31, R16, R7 ;  /* 0x000000101f077223 */ /* 0x000fe40000010007 */
[----:B------:R-:W-:Y:S01]  /*86e0*/  FFMA.FTZ R8, R32, R17, R8 ;  /* 0x0000001120087223 */ /* 0x000fe20000010008 */
[----:B------:R-:W-:Y:S04]  /*86f0*/  F2FP.BF16.PACK_AB R10, R6, R5 ;  /* 0x00000005060a723e */ /* 0x000fe800000010ff */
[----:B------:R-:W-:Y:S02]  /*8700*/  F2FP.BF16.PACK_AB R11, R8, R7 ;  /* 0x00000007080b723e */ /* 0x000fe400000010ff */
[----:B------:R-:W-:Y:S02]  /*8710*/  MOV R8, R0 ;  /* 0x0000000000087202 */ /* 0x000fe40000000f00 */
.L_x_963:
[----:B------:R-:W-:Y:S05]  /*8720*/  BSYNC B0 ;  /* 0x0000000000007941 */ /* 0x000fea0003800000 */
.L_x_962:
[----:B-1----:R-:W-:Y:S02]  /*8730*/  MOV R2, R68 ;  /* 0x0000004400027202 */ /* 0x002fe40000000f00 */
[----:B------:R-:W-:Y:S05]  /*8740*/  MOV R3, R67 ;  /* 0x0000004300037202 */ /* 0x000fea0000000f00 */
[----:B-----5:R1:W-:Y:S02]  /*8750*/  ST.E.128 [R2.64], R8 ;  /* 0x0000000802007985 */ /* 0x0203e4000c101d06 */
.L_x_961:
[----:B------:R-:W-:Y:S05]  /*8760*/  BSYNC B1 ;  /* 0x0000000000017941 */ /* 0x000fea0003800000 */
.L_x_960:
[C---:B------:R-:W-:Y:S01]  /*8770*/  ISETP.GE.AND P0, PT, R83.reuse, R63, PT ;  /* 0x0000003f5300720c */ /* 0x040fe20003f06270 */
[----:B------:R-:W-:Y:S03]  /*8780*/  BSSY B1, `(.L_x_964) ;  /* 0x0000060000017945 */ /* 0x000fe60003800000 */
[----:B------:R-:W-:Y:S04]  /*8790*/  ISETP.GE.OR P0, PT, R132, R34, P0 ;  /* 0x000000228400720c */ /* 0x000fe80000706670 */
[----:B------:R-:W-:Y:S11]  /*87a0*/  ISETP.LT.OR P0, PT, R83, R66, P0 ;  /* 0x000000425300720c */ /* 0x000ff60000701670 */
[----:B------:R-:W-:Y:S02]  /*87b0*/  @!UPT UIADD3 URZ, URZ, URZ, URZ ;  /* 0x0000003f3f3ff290 */ /* 0x000fe4000fffe03f */
[----:B------:R-:W-:-:S05]  /*87c0*/  @P0 BRA `(.L_x_965) ;  /* 0x000005b000000947 */ /* 0x000fca0003800000 */
[C---:B-1----:R-:W-:Y:S01]  /*87d0*/  LEA R2, P0, R228.reuse, R70, 0x1 ;  /* 0x00000046e4027211 */ /* 0x042fe200078008ff */
[----:B------:R-:W-:Y:S03]  /*87e0*/  BSSY B0, `(.L_x_966) ;  /* 0x0000056000007945 */ /* 0x000fe60003800000 */
[----:B------:R-:W-:Y:S02]  /*87f0*/  LEA.HI.X R3, R228, R69, R249, 0x1, P0 ;  /* 0x00000045e4037211 */ /* 0x000fe400000f0cf9 */
[----:B------:R-:W-:Y:S03]  /*8800*/  ISETP.GE.AND P0, PT, R132, R12, PT ;  /* 0x0000000c8400720c */ /* 0x000fe60003f06270 */
[----:B------:R1:W5:Y:S10]  /*8810*/  LD.E.128 R8, [R2.64] ;  /* 0x0000000602087980 */ /* 0x000374000c101d00 */
[----:B------:R-:W-:-:S05]  /*8820*/  @P0 BRA `(.L_x_967) ;  /* 0x0000051000000947 */ /* 0x000fca0003800000 */
[----:B------:R-:W-:Y:S01]  /*8830*/  ISETP.GE.AND P1, PT, R132, R35, PT ;  /* 0x000000238400720c */ /* 0x000fe20003f26270 */
[----:B------:R-:W-:Y:S01]  /*8840*/  IMAD.MOV.U32 R4, RZ, RZ, R35 ;  /* 0x000000ffff047224 */ /* 0x000fe200078e0023 */
[----:B-----5:R-:W-:Y:S01]  /*8850*/  LOP3.LUT R28, R9, 0xffff0000, RZ, 0xc0, !PT ;  /* 0xffff0000091c7812 */ /* 0x020fe200078ec0ff */
[----:B------:R-:W-:Y:S01]  /*8860*/  IMAD.MOV.U32 R0, RZ, RZ, RZ ;  /* 0x000000ffff007224 */ /* 0x000fe200078e00ff */
[----:B------:R-:W-:Y:S01]  /*8870*/  LOP3.LUT R32, R11, 0xffff0000, RZ, 0xc0, !PT ;  /* 0xffff00000b207812 */ /* 0x000fe200078ec0ff */
[----:B------:R-:W-:Y:S01]  /*8880*/  IMAD.U32 R27, R9, 0x10000, RZ ;  /* 0x00010000091b7824 */ /* 0x000fe200078e00ff */
[C---:B------:R-:W-:Y:S01]  /*8890*/  SHF.L.U32 R29, R10.reuse, 0x10, RZ ;  /* 0x000000100a1d7819 */ /* 0x040fe200000006ff */
[----:B------:R-:W-:Y:S01]  /*88a0*/  IMAD.U32 R31, R11, 0x10000, RZ ;  /* 0x000100000b1f7824 */ /* 0x000fe200078e00ff */
[----:B------:R-:W-:Y:S01]  /*88b0*/  LOP3.LUT R30, R10, 0xffff0000, RZ, 0xc0, !PT ;  /* 0xffff00000a1e7812 */ /* 0x000fe200078ec0ff */
[C---:B------:R-:W-:Y:S01]  /*88c0*/  IMAD.U32 R25, R8.reuse, 0x10000, RZ ;  /* 0x0001000008197824 */ /* 0x040fe200078e00ff */
[----:B------:R-:W-:Y:S03]  /*88d0*/  LOP3.LUT R26, R8, 0xffff0000, RZ, 0xc0, !PT ;  /* 0xffff0000081a7812 */ /* 0x000fe600078ec0ff */
[----:B------:R-:W-:Y:S01]  /*88e0*/  @P1 IADD3 R4, -R33, RZ, RZ ;  /* 0x000000ff21041210 */ /* 0x000fe20007ffe1ff */
[----:B------:R-:W-:Y:S03]  /*88f0*/  @P1 IMAD.MOV R0, RZ, RZ, -R33 ;  /* 0x000000ffff001224 */ /* 0x000fe600078e0a21 */
[C---:B-1----:R-:W-:Y:S02]  /*8900*/  LEA R2, P0, R4.reuse, R2, 0x1 ;  /* 0x0000000204027211 */ /* 0x042fe400078008ff */
[----:B------:R-:W-:Y:S02]  /*8910*/  IADD3 R13, P2, R113, R0, RZ ;  /* 0x00000000710d7210 */ /* 0x000fe40007f5e0ff */
[----:B------:R-:W-:Y:S02]  /*8920*/  LEA.HI.X.SX32 R3, R4, R3, 0x1, P0 ;  /* 0x0000000304037211 */ /* 0x000fe400000f0eff */
[C---:B------:R-:W-:Y:S02]  /*8930*/  LEA R14, P0, R13.reuse, R75, 0x1 ;  /* 0x0000004b0d0e7211 */ /* 0x040fe400078008ff */
[----:B------:R-:W-:Y:S01]  /*8940*/  LEA.HI.X.SX32 R0, R0, R244, 0x1, P2 ;  /* 0x000000f400007211 */ /* 0x000fe200010f0eff */
[----:B------:R1:W2:Y:S03]  /*8950*/  LD.E.128 R4, [R2.64] ;  /* 0x0000000602047980 */ /* 0x0002a6000c101d00 */
[----:B------:R-:W-:Y:S01]  /*8960*/  LEA.HI.X R15, R13, R74, R0, 0x1, P0 ;  /* 0x0000004a0d0f7211 */ /* 0x000fe200000f0c00 */
[----:B------:R-:W-:Y:S01]  /*8970*/  IMAD.MOV.U32 R0, RZ, RZ, RZ ;  /* 0x000000ffff007224 */ /* 0x000fe200078e00ff */
[----:B------:R-:W-:Y:S03]  /*8980*/  @P1 IADD3 R0, -R33, RZ, RZ ;  /* 0x000000ff21001210 */ /* 0x000fe60007ffe1ff */
[----:B------:R3:W4:Y:S01]  /*8990*/  LD.E.128 R44, [R14.64] ;  /* 0x000000060e2c7980 */ /* 0x000722000c101d00 */
[----:B-1----:R-:W-:Y:S04]  /*89a0*/  IADD3 R3, P0, R113, R0, RZ ;  /* 0x0000000071037210 */ /* 0x002fe80007f1e0ff */
[----:B------:R-:W-:Y:S02]  /*89b0*/  LEA.HI.X.SX32 R0, R0, R244, 0x1, P0 ;  /* 0x000000f400007211 */ /* 0x000fe400000f0eff */
[C---:B------:R-:W-:Y:S04]  /*89c0*/  LEA R2, P0, R3.reuse, R76, 0x1 ;  /* 0x0000004c03027211 */ /* 0x040fe800078008ff */
[----:B------:R-:W-:Y:S05]  /*89d0*/  LEA.HI.X R3, R3, R73, R0, 0x1, P0 ;  /* 0x0000004903037211 */ /* 0x000fea00000f0c00 */
[----:B------:R4:W4:Y:S01]  /*89e0*/  LD.E.128 R36, [R2.64] ;  /* 0x0000000602247980 */ /* 0x000922000c101d00 */
[C---:B--2---:R-:W-:Y:S01]  /*89f0*/  IMAD.U32 R9, R4.reuse, 0x10000, RZ ;  /* 0x0001000004097824 */ /* 0x044fe200078e00ff */
[----:B------:R-:W-:Y:S01]  /*8a00*/  LOP3.LUT R11, R4, 0xffff0000, RZ, 0xc0, !PT ;  /* 0xffff0000040b7812 */ /* 0x000fe200078ec0ff */
[C---:B------:R-:W-:Y:S01]  /*8a10*/  IMAD.U32 R13, R6.reuse, 0x10000, RZ ;  /* 0x00010000060d7824 */ /* 0x040fe200078e00ff */
[----:B---3--:R-:W-:Y:S01]  /*8a20*/  SHF.L.U32 R14, R5, 0x10, RZ ;  /* 0x00000010050e7819 */ /* 0x008fe200000006ff */
[----:B------:R-:W-:Y:S01]  /*8a30*/  IMAD.U32 R17, R7, 0x10000, RZ ;  /* 0x0001000007117824 */ /* 0x000fe200078e00ff */
[----:B------:R-:W-:Y:S02]  /*8a40*/  LOP3.LUT R10, R5, 0xffff0000, RZ, 0xc0, !PT ;  /* 0xffff0000050a7812 */ /* 0x000fe400078ec0ff */
[----:B------:R-:W-:Y:S01]  /*8a50*/  LOP3.LUT R16, R6, 0xffff0000, RZ, 0xc0, !PT ;  /* 0xffff000006107812 */ /* 0x000fe200078ec0ff */
[C---:B----4-:R-:W-:Y:S01]  /*8a60*/  IMAD.U32 R3, R45.reuse, 0x10000, RZ ;  /* 0x000100002d037824 */ /* 0x050fe200078e00ff */
        /* <DEDUP_REMOVED lines=12> */
[----:B------:R-:W-:Y:S02]  /*8b30*/  FMUL.FTZ R4, R10, R4 ;  /* 0x000000040a047220 */ /* 0x000fe40000410000 */
[----:B------:R-:W-:Y:S02]  /*8b40*/  @!P1 FADD.FTZ R5, -R5, -RZ ;  /* 0x800000ff05059221 */ /* 0x000fe40000010100 */
[----:B------:R-:W-:Y:S02]  /*8b50*/  FMUL.FTZ R2, R11, R2 ;  /* 0x000000020b027220 */ /* 0x000fe40000410000 */
[----:B------:R-:W-:Y:S02]  /*8b60*/  IMAD.U32 R7, R47, 0x10000, RZ ;  /* 0x000100002f077824 */ /* 0x000fe400078e00ff */
[----:B------:R-:W-:Y:S02]  /*8b70*/  FMUL.FTZ R3, R14, R3 ;  /* 0x000000030e037220 */ /* 0x000fe40000410000 */
[----:B------:R-:W-:Y:S02]  /*8b80*/  @!P1 FADD.FTZ R8, -R8, -RZ ;  /* 0x800000ff08089221 */ /* 0x000fe40000010100 */
[----:B------:R-:W-:Y:S02]  /*8b90*/  FMUL.FTZ R5, R13, R5 ;  /* 0x000000050d057220 */ /* 0x000fe40000410000 */
[----:B------:R-:W-:Y:S02]  /*8ba0*/  @!P1 FADD.FTZ R6, -R6, -RZ ;  /* 0x800000ff06069221 */ /* 0x000fe40000010100 */
[----:B------:R-:W-:Y:S02]  /*8bb0*/  @!P1 FADD.FTZ R7, -R7, -RZ ;  /* 0x800000ff07079221 */ /* 0x000fe40000010100 */
[----:B------:R-:W-:Y:S01]  /*8bc0*/  IMAD.U32 R11, R37, 0x10000, RZ ;  /* 0x00010000250b7824 */ /* 0x000fe200078e00ff */
[C---:B------:R-:W-:Y:S01]  /*8bd0*/  SHF.L.U32 R9, R36.reuse, 0x10, RZ ;  /* 0x0000001024097819 */ /* 0x040fe200000006ff */
[----:B------:R-:W-:Y:S01]  /*8be0*/  FMUL.FTZ R8, R15, R8 ;  /* 0x000000080f087220 */ /* 0x000fe20000410000 */
        /* <DEDUP_REMOVED lines=8> */
[----:B------:R-:W-:Y:S01]  /*8c70*/  FFMA.FTZ R4, R28, R13, R4 ;  /* 0x0000000d1c047223 */ /* 0x000fe20000010004 */
[----:B------:R-:W-:Y:S01]  /*8c80*/  F2FP.BF16.PACK_AB R0, R2, R0 ;  /* 0x000000000200723e */ /* 0x000fe200000010ff */
        /* <DEDUP_REMOVED lines=11> */
.L_x_967:
[----:B------:R-:W-:Y:S05]  /*8d40*/  BSYNC B0 ;  /* 0x0000000000007941 */ /* 0x000fea0003800000 */
.L_x_966:
[C---:B-1----:R-:W-:Y:S04]  /*8d50*/  LEA R2, P0, R114.reuse, R68, 0x1 ;  /* 0x0000004472027211 */ /* 0x042fe800078008ff */
[----:B------:R-:W-:Y:S05]  /*8d60*/  LEA.HI.X R3, R114, R67, R134, 0x1, P0 ;  /* 0x0000004372037211 */ /* 0x000fea00000f0c86 */
[----:B-----5:R1:W-:Y:S04]  /*8d70*/  ST.E.128 [R2.64], R8 ;  /* 0x0000000802007985 */ /* 0x0203e8000c101d06 */
.L_x_965:
[----:B------:R-:W-:Y:S05]  /*8d80*/  BSYNC B1 ;  /* 0x0000000000017941 */ /* 0x000fea0003800000 */
.L_x_964:
[----:B------:R-:W-:Y:S01]  /*8d90*/  ISETP.GE.AND P0, PT, R82, R63, PT ;  /* 0x0000003f5200720c */ /* 0x000fe20003f06270 */
        /* <DEDUP_REMOVED lines=24> */
[----:B-1----:R-:W-:Y:S02]  /*8f20*/  LEA R2, P0, R4, R2, 0x1 ;  /* 0x0000000204027211 */ /* 0x002fe400078008ff */
[----:B------:R-:W-:Y:S02]  /*8f30*/  IADD3 R13, P2, R112, R0, RZ ;  /* 0x00000000700d7210 */ /* 0x000fe40007f5e0ff */
[----:B------:R-:W-:Y:S02]  /*8f40*/  LEA.HI.X.SX32 R3, R4, R3, 0x1, P0 ;  /* 0x0000000304037211 */ /* 0x000fe400000f0eff */
[C---:B------:R-:W-:Y:S02]  /*8f50*/  LEA R14, P0, R13.reuse, R75, 0x1 ;  /* 0x0000004b0d0e7211 */ /* 0x040fe400078008ff */
[-C--:B------:R-:W-:Y:S01]  /*8f60*/  LEA.HI.X.SX32 R0, R0, R243.reuse, 0x1, P2 ;  /* 0x000000f300007211 */ /* 0x080fe200010f0eff */
        /* <DEDUP_REMOVED lines=63> */
.L_x_971:
[----:B------:R-:W-:Y:S05]  /*9360*/  BSYNC B0 ;  /* 0x0000000000007941 */ /* 0x000fea0003800000 */
.L_x_970:
[C---:B-1----:R-:W-:Y:S04]  /*9370*/  LEA R2, P0, R98.reuse, R68, 0x1 ;  /* 0x0000004462027211 */ /* 0x042fe800078008ff */
[----:B------:R-:W-:Y:S05]  /*9380*/  LEA.HI.X R3, R98, R67, R117, 0x1, P0 ;  /* 0x0000004362037211 */ /* 0x000fea00000f0c75 */
[----:B-----5:R1:W-:Y:S04]  /*9390*/  ST.E.128 [R2.64], R8 ;  /* 0x0000000802007985 */ /* 0x0203e8000c101d06 */
.L_x_969:
[----:B------:R-:W-:Y:S05]  /*93a0*/  BSYNC B1 ;  /* 0x0000000000017941 */ /* 0x000fea0003800000 */
.L_x_968:
[C---:B------:R-:W-:Y:S01]  /*93b0*/  ISETP.GE.AND P0, PT, R79.reuse, R63, PT ;  /* 0x0000003f4f00720c */ /* 0x040fe20003f06270 */
[----:B------:R-:W-:Y:S03]  /*93c0*/  BSSY B1, `(.L_x_972) ;  /* 0x0000066000017945 */ /* 0x000fe60003800000 */
[----:B------:R-:W-:Y:S04]  /*93d0*/  ISETP.GE.OR P0, PT, R132, R34, P0 ;  /* 0x000000228400720c */ /* 0x000fe80000706670 */
[----:B------:R-:W-:Y:S11]  /*93e0*/  ISETP.LT.OR P0, PT, R79, R66, P0 ;  /* 0x000000424f00720c */ /* 0x000ff60000701670 */
[----:B------:R-:W-:Y:S02]  /*93f0*/  @!UPT UIADD3 URZ, URZ, URZ, URZ ;  /* 0x0000003f3f3ff290 */ /* 0x000fe4000fffe03f */
[----:B------:R-:W-:-:S05]  /*9400*/  @P0 BRA `(.L_x_973) ;  /* 0x0000061000000947 */ /* 0x000fca0003800000 */
[----:B-1----:R-:W-:Y:S01]  /*9410*/  MOV R2, R70 ;  /* 0x0000004600027202 */ /* 0x002fe20000000f00 */
[----:B------:R-:W-:Y:S01]  /*9420*/  IMAD R0, R65, 0x60, RZ ;  /* 0x0000006041007824 */ /* 0x000fe200078e02ff */
[----:B------:R-:W-:Y:S01]  /*9430*/  MOV R3, R69 ;  /* 0x0000004500037202 */ /* 0x000fe20000000f00 */
[----:B------:R-:W-:Y:S01]  /*9440*/  BSSY B0, `(.L_x_974) ;  /* 0x0000057000007945 */ /* 0x000fe20003800000 */
[----:B------:R-:W-:Y:S03]  /*9450*/  ISETP.GE.AND P0, PT, R132, R12, PT ;  /* 0x0000000c8400720c */ /* 0x000fe60003f06270 */
[----:B------:R-:W-:Y:S05]  /*9460*/  IMAD.WIDE.U32 R2, R64, 0x60, R2 ;  /* 0x0000006040027825 */ /* 0x000fea00078e0002 */
[----:B------:R-:W-:Y:S05]  /*9470*/  IADD3 R3, R3, R0, RZ ;  /* 0x0000000003037210 */ /* 0x000fea0007ffe0ff */
[----:B------:R1:W5:Y:S01]  /*9480*/  LD.E.128 R8, [R2.64] ;  /* 0x0000000602087980 */ /* 0x000362000c101d00 */
        /* <DEDUP_REMOVED lines=82> */
.L_x_975:
[----:B------:R-:W-:Y:S05]  /*99b0*/  BSYNC B0 ;  /* 0x0000000000007941 */ /* 0x000fea0003800000 */
.L_x_974:
[----:B-1----:R-:W-:Y:S01]  /*99c0*/  MOV R2, R68 ;  /* 0x0000004400027202 */ /* 0x002fe20000000f00 */
[----:B------:R-:W-:Y:S01]  /*99d0*/  IMAD R0, R191, 0x60, RZ ;  /* 0x00000060bf007824 */ /* 0x000fe200078e02ff */
[----:B------:R-:W-:Y:S05]  /*99e0*/  MOV R3, R67 ;  /* 0x0000004300037202 */ /* 0x000fea0000000f00 */
[----:B------:R-:W-:Y:S05]  /*99f0*/  IMAD.WIDE.U32 R2, R190, 0x60, R2 ;  /* 0x00000060be027825 */ /* 0x000fea00078e0002 */
[----:B------:R-:W-:Y:S05]  /*9a00*/  IADD3 R3, R3, R0, RZ ;  /* 0x0000000003037210 */ /* 0x000fea0007ffe0ff */
[----:B-----5:R1:W-:Y:S02]  /*9a10*/  ST.E.128 [R2.64], R8 ;  /* 0x0000000802007985 */ /* 0x0203e4000c101d06 */
.L_x_973:
[----:B------:R-:W-:Y:S05]  /*9a20*/  BSYNC B1 ;  /* 0x0000000000017941 */ /* 0x000fea0003800000 */
.L_x_972:
        /* <DEDUP_REMOVED lines=93> */
.L_x_979:
[----:B------:R-:W-:Y:S05]  /*a000*/  BSYNC B0 ;  /* 0x0000000000007941 */ /* 0x000fea0003800000 */
.L_x_978:
[C---:B-1----:R-:W-:Y:S04]  /*a010*/  LEA R2, P0, R97.reuse, R68, 0x1 ;  /* 0x0000004461027211 */ /* 0x042fe800078008ff */
[----:B------:R-:W-:Y:S05]  /*a020*/  LEA.HI.X R3, R97, R67, R116, 0x1, P0 ;  /* 0x0000004361037211 */ /* 0x000fea00000f0c74 */
[----:B-----5:R1:W-:Y:S04]  /*a030*/  ST.E.128 [R2.64], R8 ;  /* 0x0000000802007985 */ /* 0x0203e8000c101d06 */
.L_x_977:
[----:B------:R-:W-:Y:S05]  /*a040*/  BSYNC B1 ;  /* 0x0000000000017941 */ /* 0x000fea0003800000 */
.L_x_976:
        /* <DEDUP_REMOVED lines=96> */
.L_x_983:
[----:B------:R-:W-:Y:S05]  /*a650*/  BSYNC B0 ;  /* 0x0000000000007941 */ /* 0x000fea0003800000 */
.L_x_982:
[----:B-1----:R-:W-:Y:S01]  /*a660*/  MOV R2, R68 ;  /* 0x0000004400027202 */ /* 0x002fe20000000f00 */
[----:B------:R-:W-:Y:S01]  /*a670*/  IMAD R0, R191, 0xa0, RZ ;  /* 0x000000a0bf007824 */ /* 0x000fe200078e02ff */
[----:B------:R-:W-:Y:S05]  /*a680*/  MOV R3, R67 ;  /* 0x0000004300037202 */ /* 0x000fea0000000f00 */
[----:B------:R-:W-:Y:S05]  /*a690*/  IMAD.WIDE.U32 R2, R190, 0xa0, R2 ;  /* 0x000000a0be027825 */ /* 0x000fea00078e0002 */
[----:B------:R-:W-:Y:S05]  /*a6a0*/  IADD3 R3, R3, R0, RZ ;  /* 0x0000000003037210 */ /* 0x000fea0007ffe0ff */
[----:B-----5:R1:W-:Y:S02]  /*a6b0*/  ST.E.128 [R2.64], R8 ;  /* 0x0000000802007985 */ /* 0x0203e4000c101d06 */
.L_x_981:
[----:B------:R-:W-:Y:S05]  /*a6c0*/  BSYNC B1 ;  /* 0x0000000000017941 */ /* 0x000fea0003800000 */
.L_x_980:
[----:B------:R-:W-:Y:S01]  /*a6d0*/  ISETP.GE.AND P0, PT, R92, R63, PT ;  /* 0x0000003f5c00720c */ /* 0x000fe20003f06270 */
        /* <DEDUP_REMOVED lines=95> */
.L_x_987:
[----:B------:R-:W-:Y:S05]  /*acd0*/  BSYNC B0 ;  /* 0x0000000000007941 */ /* 0x000fea0003800000 */
.L_x_986:
[----:B-1----:R-:W-:Y:S01]  /*ace0*/  MOV R2, R68 ;  /* 0x0000004400027202 */ /* 0x002fe20000000f00 */
[----:B------:R-:W-:Y:S01]  /*acf0*/  IMAD R0, R191, 0xc0, RZ ;  /* 0x000000c0bf007824 */ /* 0x000fe200078e02ff */
[----:B------:R-:W-:Y:S05]  /*ad00*/  MOV R3, R67 ;  /* 0x0000004300037202 */ /* 0x000fea0000000f00 */
[----:B------:R-:W-:Y:S05]  /*ad10*/  IMAD.WIDE.U32 R2, R190, 0xc0, R2 ;  /* 0x000000c0be027825 */ /* 0x000fea00078e0002 */
[----:B------:R-:W-:Y:S05]  /*ad20*/  IADD3 R3, R3, R0, RZ ;  /* 0x0000000003037210 */ /* 0x000fea0007ffe0ff */
[----:B-----5:R1:W-:Y:S02]  /*ad30*/  ST.E.128 [R2.64], R8 ;  /* 0x0000000802007985 */ /* 0x0203e4000c101d06 */
.L_x_985:
[----:B------:R-:W-:Y:S05]  /*ad40*/  BSYNC B1 ;  /* 0x0000000000017941 */ /* 0x000fea0003800000 */
.L_x_984:
        /* <DEDUP_REMOVED lines=96> */
.L_x_991:
[----:B------:R-:W-:Y:S05]  /*b350*/  BSYNC B0 ;  /* 0x0000000000007941 */ /* 0x000fea0003800000 */
.L_x_990:
[----:B-1----:R-:W-:Y:S01]  /*b360*/  MOV R2, R68 ;  /* 0x0000004400027202 */ /* 0x002fe20000000f00 */
[----:B------:R-:W-:Y:S01]  /*b370*/  IMAD R0, R191, 0xe0, RZ ;  /* 0x000000e0bf007824 */ /* 0x000fe200078e02ff */
[----:B------:R-:W-:Y:S05]  /*b380*/  MOV R3, R67 ;  /* 0x0000004300037202 */ /* 0x000fea0000000f00 */
[----:B------:R-:W-:Y:S05]  /*b390*/  IMAD.WIDE.U32 R2, R190, 0xe0, R2 ;  /* 0x000000e0be027825 */ /* 0x000fea00078e0002 */
[----:B------:R-:W-:Y:S05]  /*b3a0*/  IADD3 R3, R3, R0, RZ ;  /* 0x0000000003037210 */ /* 0x000fea0007ffe0ff */
[----:B-----5:R1:W-:Y:S02]  /*b3b0*/  ST.E.128 [R2.64], R8 ;  /* 0x0000000802007985 */ /* 0x0203e4000c101d06 */
.L_x_989:
[----:B------:R-:W-:Y:S05]  /*b3c0*/  BSYNC B1 ;  /* 0x0000000000017941 */ /* 0x000fea0003800000 */
.L_x_988:
        /* <DEDUP_REMOVED lines=93> */
.L_x_995:
[----:B------:R-:W-:Y:S05]  /*b9a0*/  BSYNC B0 ;  /* 0x0000000000007941 */ /* 0x000fea0003800000 */
.L_x_994:
[C---:B-1----:R-:W-:Y:S04]  /*b9b0*/  LEA R2, P0, R96.reuse, R68, 0x1 ;  /* 0x0000004460027211 */ /* 0x042fe800078008ff */
[----:B------:R-:W-:Y:S05]  /*b9c0*/  LEA.HI.X R3, R96, R67, R115, 0x1, P0 ;  /* 0x0000004360037211 */ /* 0x000fea00000f0c73 */
[----:B-----5:R1:W-:Y:S04]  /*b9d0*/  ST.E.128 [R2.64], R8 ;  /* 0x0000000802007985 */ /* 0x0203e8000c101d06 */
.L_x_993:
[----:B------:R-:W-:Y:S05]  /*b9e0*/  BSYNC B1 ;  /* 0x0000000000017941 */ /* 0x000fea0003800000 */
.L_x_992:
        /* <DEDUP_REMOVED lines=96> */
.L_x_999:
[----:B------:R-:W-:Y:S05]  /*bff0*/  BSYNC B0 ;  /* 0x0000000000007941 */ /* 0x000fea0003800000 */
.L_x_998:
[----:B-1----:R-:W-:Y:S01]  /*c000*/  MOV R2, R68 ;  /* 0x0000004400027202 */ /* 0x002fe20000000f00 */
[----:B------:R-:W-:Y:S01]  /*c010*/  IMAD R0, R191, 0x120, RZ ;  /* 0x00000120bf007824 */ /* 0x000fe200078e02ff */
[----:B------:R-:W-:Y:S05]  /*c020*/  MOV R3, R67 ;  /* 0x0000004300037202 */ /* 0x000fea0000000f00 */
[----:B------:R-:W-:Y:S05]  /*c030*/  IMAD.WIDE.U32 R2, R190, 0x120, R2 ;  /* 0x00000120be027825 */ /* 0x000fea00078e0002 */
[----:B------:R-:W-:Y:S05]  /*c040*/  IADD3 R3, R3, R0, RZ ;  /* 0x0000000003037210 */ /* 0x000fea0007ffe0ff */
[----:B-----5:R1:W-:Y:S02]  /*c050*/  ST.E.128 [R2.64], R8 ;  /* 0x0000000802007985 */ /* 0x0203e4000c101d06 */
.L_x_997:
[----:B------:R-:W-:Y:S05]  /*c060*/  BSYNC B1 ;  /* 0x0000000000017941 */ /* 0x000fea0003800000 */
.L_x_996:
        /* <DEDUP_REMOVED lines=96> */
.L_x_1003:
[----:B------:R-:W-:Y:S05]  /*c670*/  BSYNC B0 ;  /* 0x0000000000007941 */ /* 0x000fea0003800000 */
.L_x_1002:
[----:B-1----:R-:W-:Y:S01]  /*c680*/  MOV R2, R68 ;  /* 0x0000004400027202 */ /* 0x002fe20000000f00 */
[----:B------:R-:W-:Y:S01]  /*c690*/  IMAD R0, R191, 0x140, RZ ;  /* 0x00000140bf007824 */ /* 0x000fe200078e02ff */
[----:B------:R-:W-:Y:S05]  /*c6a0*/  MOV R3, R67 ;  /* 0x0000004300037202 */ /* 0x000fea0000000f00 */
[----:B------:R-:W-:Y:S05]  /*c6b0*/  IMAD.WIDE.U32 R2, R190, 0x140, R2 ;  /* 0x00000140be027825 */ /* 0x000fea00078e0002 */
[----:B------:R-:W-:Y:S05]  /*c6c0*/  IADD3 R3, R3, R0, RZ ;  /* 0x0000000003037210 */ /* 0x000fea0007ffe0ff */
[----:B-----5:R1:W-:Y:S02]  /*c6d0*/  ST.E.128 [R2.64], R8 ;  /* 0x0000000802007985 */ /* 0x0203e4000c101d06 */
.L_x_1001:
[----:B------:R-:W-:Y:S05]  /*c6e0*/  BSYNC B1 ;  /* 0x0000000000017941 */ /* 0x000fea0003800000 */
.L_x_1000:
        /* <DEDUP_REMOVED lines=96> */
.L_x_1007:
[----:B------:R-:W-:Y:S05]  /*ccf0*/  BSYNC B0 ;  /* 0x0000000000007941 */ /* 0x000fea0003800000 */
.L_x_1006:
[----:B-1----:R-:W-:Y:S01]  /*cd00*/  MOV R2, R68 ;  /* 0x0000004400027202 */ /* 0x002fe20000000f00 */
[----:B------:R-:W-:Y:S01]  /*cd10*/  IMAD R0, R191, 0x160, RZ ;  /* 0x00000160bf007824 */ /* 0x000fe200078e02ff */
[----:B------:R-:W-:Y:S05]  /*cd20*/  MOV R3, R67 ;  /* 0x0000004300037202 */ /* 0x000fea0000000f00 */
[----:B------:R-:W-:Y:S05]  /*cd30*/  IMAD.WIDE.U32 R2, R190, 0x160, R2 ;  /* 0x00000160be027825 */ /* 0x000fea00078e0002 */
[----:B------:R-:W-:Y:S05]  /*cd40*/  IADD3 R3, R3, R0, RZ ;  /* 0x0000000003037210 */ /* 0x000fea0007ffe0ff */
[----:B-----5:R1:W-:Y:S02]  /*cd50*/  ST.E.128 [R2.64], R8 ;  /* 0x0000000802007985 */ /* 0x0203e4000c101d06 */
.L_x_1005:
[----:B------:R-:W-:Y:S05]  /*cd60*/  BSYNC B1 ;  /* 0x0000000000017941 */ /* 0x000fea0003800000 */
.L_x_1004:
        /* <DEDUP_REMOVED lines=96> */
.L_x_1011:
[----:B------:R-:W-:Y:S05]  /*d370*/  BSYNC B0 ;  /* 0x0000000000007941 */ /* 0x000fea0003800000 */
.L_x_1010:
[----:B-1----:R-:W-:Y:S01]  /*d380*/  MOV R2, R68 ;  /* 0x0000004400027202 */ /* 0x002fe20000000f00 */
[----:B------:R-:W-:Y:S01]  /*d390*/  IMAD R0, R191, 0x180, RZ ;  /* 0x00000180bf007824 */ /* 0x000fe200078e02ff */
[----:B------:R-:W-:Y:S05]  /*d3a0*/  MOV R3, R67 ;  /* 0x0000004300037202 */ /* 0x000fea0000000f00 */
[----:B------:R-:W-:Y:S05]  /*d3b0*/  IMAD.WIDE.U32 R2, R190, 0x180, R2 ;  /* 0x00000180be027825 */ /* 0x000fea00078e0002 */
[----:B------:R-:W-:Y:S05]  /*d3c0*/  IADD3 R3, R3, R0, RZ ;  /* 0x0000000003037210 */ /* 0x000fea0007ffe0ff */
[----:B-----5:R1:W-:Y:S02]  /*d3d0*/  ST.E.128 [R2.64], R8 ;  /* 0x0000000802007985 */ /* 0x0203e4000c101d06 */
.L_x_1009:
[----:B------:R-:W-:Y:S05]  /*d3e0*/  BSYNC B1 ;  /* 0x0000000000017941 */ /* 0x000fea0003800000 */
.L_x_1008:
        /* <DEDUP_REMOVED lines=96> */
.L_x_1015:
[----:B------:R-:W-:Y:S05]  /*d9f0*/  BSYNC B0 ;  /* 0x0000000000007941 */ /* 0x000fea0003800000 */
.L_x_1014:
[----:B-1----:R-:W-:Y:S01]  /*da00*/  MOV R2, R68 ;  /* 0x0000004400027202 */ /* 0x002fe20000000f00 */
[----:B------:R-:W-:Y:S01]  /*da10*/  IMAD R0, R191, 0x1a0, RZ ;  /* 0x000001a0bf007824 */ /* 0x000fe200078e02ff */
[----:B------:R-:W-:Y:S05]  /*da20*/  MOV R3, R67 ;  /* 0x0000004300037202 */ /* 0x000fea0000000f00 */
[----:B------:R-:W-:Y:S05]  /*da30*/  IMAD.WIDE.U32 R2, R190, 0x1a0, R2 ;  /* 0x000001a0be027825 */ /* 0x000fea00078e0002 */
[----:B------:R-:W-:Y:S05]  /*da40*/  IADD3 R3, R3, R0, RZ ;  /* 0x0000000003037210 */ /* 0x000fea0007ffe0ff */
[----:B-----5:R1:W-:Y:S02]  /*da50*/  ST.E.128 [R2.64], R8 ;  /* 0x0000000802007985 */ /* 0x0203e4000c101d06 */
.L_x_1013:
[----:B------:R-:W-:Y:S05]  /*da60*/  BSYNC B1 ;  /* 0x0000000000017941 */ /* 0x000fea0003800000 */
.L_x_1012:
        /* <DEDUP_REMOVED lines=96> */
.L_x_1019:
[----:B------:R-:W-:Y:S05]  /*e070*/  BSYNC B0 ;  /* 0x0000000000007941 */ /* 0x000fea0003800000 */
.L_x_1018:
[----:B-1----:R-:W-:Y:S01]  /*e080*/  MOV R2, R68 ;  /* 0x0000004400027202 */ /* 0x002fe20000000f00 */
[----:B------:R-:W-:Y:S01]  /*e090*/  IMAD R0, R191, 0x1c0, RZ ;  /* 0x000001c0bf007824 */ /* 0x000fe200078e02ff */
[----:B------:R-:W-:Y:S05]  /*e0a0*/  MOV R3, R67 ;  /* 0x0000004300037202 */ /* 0x000fea0000000f00 */
[----:B------:R-:W-:Y:S05]  /*e0b0*/  IMAD.WIDE.U32 R2, R190, 0x1c0, R2 ;  /* 0x000001c0be027825 */ /* 0x000fea00078e0002 */
[----:B------:R-:W-:Y:S05]  /*e0c0*/  IADD3 R3, R3, R0, RZ ;  /* 0x0000000003037210 */ /* 0x000fea0007ffe0ff */
[----:B-----5:R1:W-:Y:S02]  /*e0d0*/  ST.E.128 [R2.64], R8 ;  /* 0x0000000802007985 */ /* 0x0203e4000c101d06 */
.L_x_1017:
[----:B------:R-:W-:Y:S05]  /*e0e0*/  BSYNC B1 ;  /* 0x0000000000017941 */ /* 0x000fea0003800000 */
.L_x_1016:
        /* <DEDUP_REMOVED lines=16> */
[----:B------:R-:W-:Y:S01]  /*e1f0*/  IMAD.MOV.U32 R0, RZ, RZ, RZ ;  /* 0x000000ffff007224 */ /* 0x000fe200078e00ff */
[C---:B-----5:R-:W-:Y:S01]  /*e200*/  LOP3.LUT R27, R9.reuse, 0xffff0000, RZ, 0xc0, !PT ;  /* 0xffff0000091b7812 */ /* 0x060fe200078ec0ff */
[----:B------:R-:W-:Y:S01]  /*e210*/  IMAD.U32 R26, R9, 0x10000, RZ ;  /* 0x00010000091a7824 */ /* 0x000fe200078e00ff */
[C---:B------:R-:W-:Y:S01]  /*e220*/  SHF.L.U32 R30, R11.reuse, 0x10, RZ ;  /* 0x000000100b1e7819 */ /* 0x040fe200000006ff */
[C---:B------:R-:W-:Y:S01]  /*e230*/  IMAD.U32 R28, R10.reuse, 0x10000, RZ ;  /* 0x000100000a1c7824 */ /* 0x040fe200078e00ff */
[----:B------:R-:W-:Y:S02]  /*e240*/  LOP3.LUT R31, R11, 0xffff0000, RZ, 0xc0, !PT ;  /* 0xffff00000b1f7812 */ /* 0x000fe400078ec0ff */
[----:B------:R-:W-:Y:S02]  /*e250*/  LOP3.LUT R29, R10, 0xffff0000, RZ, 0xc0, !PT ;  /* 0xffff00000a1d7812 */ /* 0x000fe400078ec0ff */
[C---:B------:R-:W-:Y:S02]  /*e260*/  SHF.L.U32 R17, R8.reuse, 0x10, RZ ;  /* 0x0000001008117819 */ /* 0x040fe400000006ff */
[----:B------:R-:W-:Y:S01]  /*e270*/  LOP3.LUT R25, R8, 0xffff0000, RZ, 0xc0, !PT ;  /* 0xffff000008197812 */ /* 0x000fe200078ec0ff */
[--C-:B------:R-:W-:Y:S01]  /*e280*/  @P1 IMAD.MOV R35, RZ, RZ, -R33.reuse ;  /* 0x000000ffff231224 */ /* 0x100fe200078e0a21 */
[----:B------:R-:W-:Y:S04]  /*e290*/  @P1 IADD3 R0, -R33, RZ, RZ ;  /* 0x000000ff21001210 */ /* 0x000fe80007ffe1ff */
[----:B-1----:R-:W-:Y:S02]  /*e2a0*/  LEA R2, P0, R35, R2, 0x1 ;  /* 0x0000000223027211 */ /* 0x002fe400078008ff */
[----:B------:R-:W-:Y:S02]  /*e2b0*/  IADD3 R13, P2, R99, R0, RZ ;  /* 0x00000000630d7210 */ /* 0x000fe40007f5e0ff */
[----:B------:R-:W-:Y:S02]  /*e2c0*/  LEA.HI.X.SX32 R3, R35, R3, 0x1, P0 ;  /* 0x0000000323037211 */ /* 0x000fe400000f0eff */
[C---:B------:R-:W-:Y:S02]  /*e2d0*/  LEA R12, P0, R13.reuse, R75, 0x1 ;  /* 0x0000004b0d0c7211 */ /* 0x040fe400078008ff */
[----:B------:R-:W-:Y:S01]  /*e2e0*/  LEA.HI.X.SX32 R0, R0, R230, 0x1, P2 ;  /* 0x000000e600007211 */ /* 0x000fe200010f0eff */
[----:B------:R1:W2:Y:S03]  /*e2f0*/  LD.E.128 R4, [R2.64] ;  /* 0x0000000602047980 */ /* 0x0002a6000c101d00 */
[----:B------:R-:W-:Y:S01]  /*e300*/  LEA.HI.X R13, R13, R74, R0, 0x1, P0 ;  /* 0x0000004a0d0d7211 */ /* 0x000fe200000f0c00 */
[----:B------:R-:W-:Y:S02]  /*e310*/  IMAD.MOV.U32 R0, RZ, RZ, RZ ;  /* 0x000000ffff007224 */ /* 0x000fe400078e00ff */
[----:B------:R-:W-:Y:S02]  /*e320*/  @P1 IMAD.MOV R0, RZ, RZ, -R33 ;  /* 0x000000ffff001224 */ /* 0x000fe400078e0a21 */
[----:B------:R3:W4:Y:S03]  /*e330*/  LD.E.128 R36, [R12.64] ;  /* 0x000000060c247980 */ /* 0x000726000c101d00 */
[----:B-1----:R-:W-:Y:S04]  /*e340*/  IADD3 R3, P0, R99, R0, RZ ;  /* 0x0000000063037210 */ /* 0x002fe80007f1e0ff */
[----:B------:R-:W-:Y:S02]  /*e350*/  LEA.HI.X.SX32 R0, R0, R230, 0x1, P0 ;  /* 0x000000e600007211 */ /* 0x000fe400000f0eff */
[C---:B------:R-:W-:Y:S04]  /*e360*/  LEA R2, P0, R3.reuse, R76, 0x1 ;  /* 0x0000004c03027211 */ /* 0x040fe800078008ff */
[----:B------:R-:W-:Y:S05]  /*e370*/  LEA.HI.X R3, R3, R73, R0, 0x1, P0 ;  /* 0x0000004903037211 */ /* 0x000fea00000f0c00 */
[----:B------:R4:W4:Y:S01]  /*e380*/  LD.E.128 R32, [R2.64] ;  /* 0x0000000602207980 */ /* 0x000922000c101d00 */
[C---:B--2---:R-:W-:Y:S01]  /*e390*/  IMAD.U32 R9, R4.reuse, 0x10000, RZ ;  /* 0x0001000004097824 */ /* 0x044fe200078e00ff */
[----:B------:R-:W-:Y:S01]  /*e3a0*/  LOP3.LUT R11, R4, 0xffff0000, RZ, 0xc0, !PT ;  /* 0xffff0000040b7812 */ /* 0x000fe200078ec0ff */
[C---:B---3--:R-:W-:Y:S01]  /*e3b0*/  IMAD.U32 R13, R5.reuse, 0x10000, RZ ;  /* 0x00010000050d7824 */ /* 0x048fe200078e00ff */
[----:B------:R-:W-:Y:S01]  /*e3c0*/  LOP3.LUT R10, R5, 0xffff0000, RZ, 0xc0, !PT ;  /* 0xffff0000050a7812 */ /* 0x000fe200078ec0ff */
[----:B------:R-:W-:Y:S01]  /*e3d0*/  IMAD.U32 R16, R7, 0x10000, RZ ;  /* 0x0001000007107824 */ /* 0x000fe200078e00ff */
[C---:B------:R-:W-:Y:S02]  /*e3e0*/  SHF.L.U32 R12, R6.reuse, 0x10, RZ ;  /* 0x00000010060c7819 */ /* 0x040fe400000006ff */
        /* <DEDUP_REMOVED lines=24> */
[----:B------:R-:W-:Y:S01]  /*e570*/  SHF.L.U32 R9, R32, 0x10, RZ ;  /* 0x0000001020097819 */ /* 0x000fe200000006ff */
[----:B------:R-:W-:Y:S01]  /*e580*/  FMUL.FTZ R8, R14, R8 ;  /* 0x000000080e087220 */ /* 0x000fe20000410000 */
[----:B------:R-:W-:Y:S01]  /*e590*/  LOP3.LUT R10, R32, 0xffff0000, RZ, 0xc0, !PT ;  /* 0xffff0000200a7812 */ /* 0x000fe200078ec0ff */
[----:B------:R-:W-:Y:S01]  /*e5a0*/  FMUL.FTZ R6, R15, R6 ;  /* 0x000000060f067220 */ /* 0x000fe20000410000 */
[----:B------:R-:W-:Y:S01]  /*e5b0*/  LOP3.LUT R12, R33, 0xffff0000, RZ, 0xc0, !PT ;  /* 0xffff0000210c7812 */ /* 0x000fe200078ec0ff */
[----:B------:R-:W-:Y:S01]  /*e5c0*/  FFMA.FTZ R0, R17, R9, R0 ;  /* 0x0000000911007223 */ /* 0x000fe20000010000 */
[C---:B------:R-:W-:Y:S01]  /*e5d0*/  SHF.L.U32 R13, R34.reuse, 0x10, RZ ;  /* 0x00000010220d7819 */ /* 0x040fe200000006ff */
        /* <DEDUP_REMOVED lines=16> */
.L_x_1023:
[----:B------:R-:W-:Y:S05]  /*e6e0*/  BSYNC B0 ;  /* 0x0000000000007941 */ /* 0x000fea0003800000 */
.L_x_1022:
[----:B-1----:R-:W-:Y:S01]  /*e6f0*/  MOV R2, R68 ;  /* 0x0000004400027202 */ /* 0x002fe20000000f00 */
[----:B------:R-:W-:Y:S01]  /*e700*/  IMAD R0, R191, 0x1e0, RZ ;  /* 0x000001e0bf007824 */ /* 0x000fe200078e02ff */
[----:B------:R-:W-:Y:S05]  /*e710*/  MOV R3, R67 ;  /* 0x0000004300037202 */ /* 0x000fea0000000f00 */
[----:B------:R-:W-:Y:S05]  /*e720*/  IMAD.WIDE.U32 R2, R190, 0x1e0, R2 ;  /* 0x000001e0be027825 */ /* 0x000fea00078e0002 */
[----:B------:R-:W-:Y:S05]  /*e730*/  IADD3 R3, R3, R0, RZ ;  /* 0x0000000003037210 */ /* 0x000fea0007ffe0ff */
[----:B-----5:R1:W-:Y:S02]  /*e740*/  ST.E.128 [R2.64], R8 ;  /* 0x0000000802007985 */ /* 0x0203e4000c101d06 */
.L_x_1021:
[----:B------:R-:W-:Y:S05]  /*e750*/  BSYNC B1 ;  /* 0x0000000000017941 */ /* 0x000fea0003800000 */
.L_x_1020:
[----:B------:R-:W-:Y:S01]  /*e760*/  MOV R5, R73 ;  /* 0x0000004900057202 */ /* 0x000fe20000000f00 */
[----:B------:R-:W2:Y:S01]  /*e770*/  LD.E R0, [R18.64+0xd0] ;  /* 0x0000d00612007980 */ /* 0x000ea2000c101900 */
[----:B-1----:R-:W-:Y:S01]  /*e780*/  MOV R3, R74 ;  /* 0x0000004a00037202 */ /* 0x002fe20000000f00 */
        /* <DEDUP_REMOVED lines=8> */
.L_x_925:
[----:B-1----:R-:W-:Y:S02]  /*e810*/  P2R R17, PR, RZ, 0x10 ;  /* 0x00000010ff117803 */ /* 0x002fe40000000000 */
[C---:B------:R-:W-:Y:S02]  /*e820*/  LOP3.LUT P4, RZ, R62.reuse, 0x200, RZ, 0xc0, !PT ;  /* 0x000002003eff7812 */ /* 0x040fe4000788c0ff */
[----:B------:R-:W-:Y:S02]  /*e830*/  P2R R0, PR, RZ, 0x40 ;  /* 0x00000040ff007803 */ /* 0x000fe40000000000 */
[C---:B------:R-:W-:Y:S02]  /*e840*/  LOP3.LUT P6, RZ, R62.reuse, 0x100, RZ, 0xc0, !PT ;  /* 0x000001003eff7812 */ /* 0x040fe400078cc0ff */
[----:B------:R-:W-:Y:S02]  /*e850*/  P2R R25, PR, RZ, 0x8 ;  /* 0x00000008ff197803 */ /* 0x000fe40000000000 */
[C---:B------:R-:W-:Y:S02]  /*e860*/  LOP3.LUT P3, RZ, R62.reuse, 0x80, RZ, 0xc0, !PT ;  /* 0x000000803eff7812 */ /* 0x040fe4000786c0ff */
[----:B------:R-:W-:Y:S02]  /*e870*/  P2R R26, PR, RZ, 0x4 ;  /* 0x00000004ff1a7803 */ /* 0x000fe40000000000 */
[----:B------:R-:W-:Y:S01]  /*e880*/  LOP3.LUT P2, RZ, R62, 0x40, RZ, 0xc0, !PT ;  /* 0x000000403eff7812 */ /* 0x000fe2000784c0ff */
[----:B------:R-:W-:Y:S01]  /*e890*/  @!P4 IMAD.MOV.U32 R3, RZ, RZ, R69 ;  /* 0x000000ffff03c224 */ /* 0x000fe200078e0045 */
[-C--:B------:R-:W-:Y:S02]  /*e8a0*/  @!P4 MOV R2, R70.reuse ;  /* 0x000000460002c202 */ /* 0x080fe40000000f00 */
[----:B------:R-:W-:Y:S02]  /*e8b0*/  P2R R16, PR, RZ, 0x20 ;  /* 0x00000020ff107803 */ /* 0x000fe40000000000 */
[----:B------:R-:W-:Y:S01]  /*e8c0*/  @!P6 LEA R8, P0, R228, R70, 0x1 ;  /* 0x00000046e408e211 */ /* 0x000fe200078008ff */
[----:B------:R1:W2:Y:S01]  /*e8d0*/  @!P4 LD.E.128 R12, [R2.64] ;  /* 0x00000006020cc980 */ /* 0x0002a2000c101d00 */
[----:B------:R-:W-:Y:S02]  /*e8e0*/  LOP3.LUT P5, RZ, R62, 0x20, RZ, 0xc0, !PT ;  /* 0x000000203eff7812 */ /* 0x000fe400078ac0ff */
[----:B------:R-:W-:Y:S02]  /*e8f0*/  @!P6 LEA.HI.X R9, R228, R69, R249, 0x1, P0 ;  /* 0x00000045e409e211 */ /* 0x000fe400000f0cf9 */
[C---:B------:R-:W-:Y:S02]  /*e900*/  @!P6 LEA R6, P0, R114.reuse, R68, 0x1 ;  /* 0x000000447206e211 */ /* 0x040fe400078008ff */
[----:B------:R-:W-:Y:S02]  /*e910*/  P2R R27, PR, RZ, 0x2 ;  /* 0x00000002ff1b7803 */ /* 0x000fe40000000000 */
[----:B------:R-:W-:Y:S02]  /*e920*/  @!P6 LEA.HI.X R7, R114, R67, R134, 0x1, P0 ;  /* 0x000000437207e211 */ /* 0x000fe400000f0c86 */
[C---:B------:R-:W-:Y:S02]  /*e930*/  @!P3 LEA R4, P0, R221.reuse, R70, 0x1 ;  /* 0x00000046dd04b211 */ /* 0x040fe400078008ff */
[C---:B------:R-:W-:Y:S02]  /*e940*/  LOP3.LUT P1, RZ, R62.reuse, 0x2, RZ, 0xc0, !PT ;  /* 0x000000023eff7812 */ /* 0x040fe4000782c0ff */
[----:B------:R-:W-:Y:S01]  /*e950*/  @!P3 LEA.HI.X R5, R221, R69, R245, 0x1, P0 ;  /* 0x00000045dd05b211 */ /* 0x000fe200000f0cf5 */
[----:B-1----:R-:W-:Y:S01]  /*e960*/  @!P4 IMAD.MOV.U32 R3, RZ, RZ, R67 ;  /* 0x000000ffff03c224 */ /* 0x002fe200078e0043 */
[-C--:B------:R-:W-:Y:S05]  /*e970*/  @!P4 MOV R2, R68.reuse ;  /* 0x000000440002c202 */ /* 0x080fea0000000f00 */
[----:B--2---:R1:W-:Y:S01]  /*e980*/  @!P4 ST.E.128 [R2.64], R12 ;  /* 0x0000000c0200c985 */ /* 0x0043e2000c101d06 */
[----:B------:R-:W-:Y:S03]  /*e990*/  LOP3.LUT P4, RZ, R62, 0x10, RZ, 0xc0, !PT ;  /* 0x000000103eff7812 */ /* 0x000fe6000788c0ff */
[----:B------:R-:W2:Y:S01]  /*e9a0*/  @!P6 LD.E.128 R8, [R8.64] ;  /* 0x000000060808e980 */ /* 0x000ea2000c101d00 */
[C---:B-1----:R-:W-:Y:S04]  /*e9b0*/  @!P3 LEA R2, P0, R98.reuse, R68, 0x1 ;  /* 0x000000446202b211 */ /* 0x042fe800078008ff */
[----:B------:R-:W-:Y:S01]  /*e9c0*/  @!P3 LEA.HI.X R3, R98, R67, R117, 0x1, P0 ;  /* 0x000000436203b211 */ /* 0x000fe200000f0c75 */
[----:B--2---:R1:W-:Y:S01]  /*e9d0*/  @!P6 ST.E.128 [R6.64], R8 ;  /* 0x000000080600e985 */ /* 0x0043e2000c101d06 */
[----:B------:R-:W-:Y:S01]  /*e9e0*/  ISETP.NE.AND P6, PT, R0, RZ, PT ;  /* 0x000000ff0000720c */ /* 0x000fe20003fc5270 */
[----:B------:R-:W-:Y:S02]  /*e9f0*/  @!P2 IMAD R0, R65, 0x60, RZ ;  /* 0x000000604100a824 */ /* 0x000fe400078e02ff */
[----:B-1----:R-:W2:Y:S01]  /*ea00*/  @!P3 LD.E.128 R8, [R4.64] ;  /* 0x000000060408b980 */ /* 0x002ea2000c101d00 */
[C---:B------:R-:W-:Y:S04]  /*ea10*/  @!P5 LEA R6, P0, R224.reuse, R70, 0x1 ;  /* 0x00000046e006d211 */ /* 0x040fe800078008ff */
[----:B------:R-:W-:Y:S02]  /*ea20*/  @!P5 LEA.HI.X R7, R224, R69, R246, 0x1, P0 ;  /* 0x00000045e007d211 */ /* 0x000fe400000f0cf6 */
[C---:B------:R-:W-:Y:S04]  /*ea30*/  @!P5 LEA R12, P0, R97.reuse, R68, 0x1 ;  /* 0x00000044610cd211 */ /* 0x040fe800078008ff */
[-C--:B------:R-:W-:Y:S01]  /*ea40*/  @!P5 LEA.HI.X R13, R97, R67.reuse, R116, 0x1, P0 ;  /* 0x00000043610dd211 */ /* 0x080fe200000f0c74 */
[----:B--2---:R1:W-:Y:S01]  /*ea50*/  @!P3 ST.E.128 [R2.64], R8 ;  /* 0x000000080200b985 */ /* 0x0043e2000c101d06 */
[----:B------:R-:W-:Y:S01]  /*ea60*/  LOP3.LUT P3, RZ, R62, 0x8, RZ, 0xc0, !PT ;  /* 0x000000083eff7812 */ /* 0x000fe2000786c0ff */
[----:B-1----:R-:W-:Y:S01]  /*ea70*/  @!P2 IMAD.MOV.U32 R3, RZ, RZ, R69 ;  /* 0x000000ffff03a224 */ /* 0x002fe200078e0045 */
[----:B------:R-:W-:Y:S05]  /*ea80*/  @!P2 MOV R2, R70 ;  /* 0x000000460002a202 */ /* 0x000fea0000000f00 */
[----:B------:R-:W-:Y:S05]  /*ea90*/  @!P2 IMAD.WIDE.U32 R2, R64, 0x60, R2 ;  /* 0x000000604002a825 */ /* 0x000fea00078e0002 */
[----:B------:R-:W-:Y:S01]  /*eaa0*/  @!P2 IADD3 R3, R3, R0, RZ ;  /* 0x000000000303a210 */ /* 0x000fe20007ffe0ff */
[----:B------:R-:W-:Y:S04]  /*eab0*/  @!P2 IMAD R0, R191, 0x60, RZ ;  /* 0x00000060bf00a824 */ /* 0x000fe800078e02ff */
[----:B------:R1:W2:Y:S02]  /*eac0*/  @!P2 LD.E.128 R8, [R2.64] ;  /* 0x000000060208a980 */ /* 0x0002a4000c101d00 */
[----:B-1----:R-:W-:Y:S01]  /*ead0*/  @!P2 IMAD.MOV.U32 R2, RZ, RZ, R68 ;  /* 0x000000ffff02a224 */ /* 0x002fe200078e0044 */
[----:B------:R-:W-:Y:S05]  /*eae0*/  @!P2 MOV R3, R67 ;  /* 0x000000430003a202 */ /* 0x000fea0000000f00 */
[----:B------:R-:W-:Y:S04]  /*eaf0*/  @!P2 IMAD.WIDE.U32 R2, R190, 0x60, R2 ;  /* 0x00000060be02a825 */ /* 0x000fe800078e0002 */
[----:B------:R-:W-:Y:S02]  /*eb00*/  @!P2 IMAD.IADD R3, R3, 0x1, R0 ;  /* 0x000000010303a824 */ /* 0x000fe400078e0200 */
[----:B------:R-:W-:Y:S03]  /*eb10*/  @!P4 IMAD R0, R65, 0xa0, RZ ;  /* 0x000000a04100c824 */ /* 0x000fe600078e02ff */
[----:B--2---:R1:W-:Y:S01]  /*eb20*/  @!P2 ST.E.128 [R2.64], R8 ;  /* 0x000000080200a985 */ /* 0x0043e2000c101d06 */
[----:B------:R-:W-:Y:S03]  /*eb30*/  LOP3.LUT P2, RZ, R62, 0x4, RZ, 0xc0, !PT ;  /* 0x000000043eff7812 */ /* 0x000fe6000784c0ff */
[----:B------:R-:W2:Y:S01]  /*eb40*/  @!P5 LD.E.128 R4, [R6.64] ;  /* 0x000000060604d980 */ /* 0x000ea2000c101d00 */
[----:B-1----:R-:W-:Y:S01]  /*eb50*/  @!P4 IMAD.MOV.U32 R3, RZ, RZ, R69 ;  /* 0x000000ffff03c224 */ /* 0x002fe200078e0045 */
[-C--:B------:R-:W-:Y:S02]  /*eb60*/  @!P4 MOV R2, R70.reuse ;  /* 0x000000460002c202 */ /* 0x080fe40000000f00 */
[C---:B------:R-:W-:Y:S03]  /*eb70*/  @!P1 LEA R8, P0, R227.reuse, R70, 0x1 ;  /* 0x00000046e3089211 */ /* 0x040fe600078008ff */
[----:B------:R-:W-:Y:S01]  /*eb80*/  @!P4 IMAD.WIDE.U32 R2, R64, 0xa0, R2 ;  /* 0x000000a04002c825 */ /* 0x000fe200078e0002 */
[----:B------:R-:W-:Y:S02]  /*eb90*/  @!P1 LEA.HI.X R9, R227, R69, R248, 0x1, P0 ;  /* 0x00000045e3099211 */ /* 0x000fe400000f0cf8 */
[C---:B------:R-:W-:Y:S02]  /*eba0*/  @!P1 LEA R10, P0, R96.reuse, R68, 0x1 ;  /* 0x00000044600a9211 */ /* 0x040fe400078008ff */
[----:B------:R-:W-:Y:S01]  /*ebb0*/  @!P4 IADD3 R3, R3, R0, RZ ;  /* 0x000000000303c210 */ /* 0x000fe20007ffe0ff */
[----:B------:R-:W-:Y:S01]  /*ebc0*/  @!P4 IMAD R0, R191, 0xa0, RZ ;  /* 0x000000a0bf00c824 */ /* 0x000fe200078e02ff */
[-C--:B------:R-:W-:Y:S02]  /*ebd0*/  @!P1 LEA.HI.X R11, R96, R67.reuse, R115, 0x1, P0 ;  /* 0x00000043600b9211 */ /* 0x080fe400000f0c73 */
[----:B------:R-:W-:Y:S01]  /*ebe0*/  LOP3.LUT P0, RZ, R62, 0x1, RZ, 0xc0, !PT ;  /* 0x000000013eff7812 */ /* 0x000fe2000780c0ff */
[----:B--2---:R1:W-:Y:S01]  /*ebf0*/  @!P5 ST.E.128 [R12.64], R4 ;  /* 0x000000040c00d985 */ /* 0x0043e2000c101d06 */
[----:B------:R-:W-:Y:S03]  /*ec00*/  ISETP.NE.AND P5, PT, R16, RZ, PT ;  /* 0x000000ff1000720c */ /* 0x000fe60003fa5270 */
[----:B-1----:R1:W2:Y:S02]  /*ec10*/  @!P4 LD.E.128 R4, [R2.64] ;  /* 0x000000060204c980 */ /* 0x0022a4000c101d00 */
[----:B-1----:R-:W-:Y:S01]  /*ec20*/  @!P4 IMAD.MOV.U32 R2, RZ, RZ, R68 ;  /* 0x000000ffff02c224 */ /* 0x002fe200078e0044 */
[-C--:B------:R-:W-:Y:S05]  /*ec30*/  @!P4 MOV R3, R67.reuse ;  /* 0x000000430003c202 */ /* 0x080fea0000000f00 */
[----:B------:R-:W-:Y:S04]  /*ec40*/  @!P4 IMAD.WIDE.U32 R2, R190, 0xa0, R2 ;  /* 0x000000a0be02c825 */ /* 0x000fe800078e0002 */
[----:B------:R-:W-:Y:S02]  /*ec50*/  @!P4 IMAD.IADD R3, R3, 0x1, R0 ;  /* 0x000000010303c824 */ /* 0x000fe400078e0200 */
[----:B------:R-:W-:Y:S03]  /*ec60*/  @!P3 IMAD R0, R65, 0xc0, RZ ;  /* 0x000000c04100b824 */ /* 0x000fe600078e02ff */
[----:B--2---:R1:W-:Y:S01]  /*ec70*/  @!P4 ST.E.128 [R2.64], R4 ;  /* 0x000000040200c985 */ /* 0x0043e2000c101d06 */
[----:B------:R-:W-:Y:S01]  /*ec80*/  ISETP.NE.AND P4, PT, R17, RZ, PT ;  /* 0x000000ff1100720c */ /* 0x000fe20003f85270 */
[----:B-1----:R-:W-:Y:S01]  /*ec90*/  @!P3 IMAD.MOV.U32 R3, RZ, RZ, R69 ;  /* 0x000000ffff03b224 */ /* 0x002fe200078e0045 */
[----:B------:R-:W-:Y:S05]  /*eca0*/  @!P3 MOV R2, R70 ;  /* 0x000000460002b202 */ /* 0x000fea0000000f00 */
[----:B------:R-:W-:Y:S05]  /*ecb0*/  @!P3 IMAD.WIDE.U32 R2, R64, 0xc0, R2 ;  /* 0x000000c04002b825 */ /* 0x000fea00078e0002 */
[----:B------:R-:W-:Y:S01]  /*ecc0*/  @!P3 IADD3 R3, R3, R0, RZ ;  /* 0x000000000303b210 */ /* 0x000fe20007ffe0ff */
[----:B------:R-:W-:Y:S04]  /*ecd0*/  @!P3 IMAD R0, R191, 0xc0, RZ ;  /* 0x000000c0bf00b824 */ /* 0x000fe800078e02ff */
[----:B------:R1:W2:Y:S02]  /*ece0*/  @!P3 LD.E.128 R4, [R2.64] ;  /* 0x000000060204b980 */ /* 0x0002a4000c101d00 */
        /* <DEDUP_REMOVED lines=20> */
[----:B-1----:R-:W-:Y:S02]  /*ee30*/  @!P0 IMAD.MOV.U32 R3, RZ, RZ, R69 ;  /* 0x000000ffff038224 */ /* 0x002fe400078e0045 */
[----:B------:R-:W2:Y:S01]  /*ee40*/  @!P1 LD.E.128 R4, [R8.64] ;  /* 0x0000000608049980 */ /* 0x000ea2000c101d00 */
[----:B------:R-:W-:Y:S05]  /*ee50*/  @!P0 MOV R2, R70 ;  /* 0x0000004600028202 */ /* 0x000fea0000000f00 */
[----:B------:R-:W-:Y:S05]  /*ee60*/  @!P0 IMAD.WIDE.U32 R2, R64, 0x120, R2 ;  /* 0x0000012040028825 */ /* 0x000fea00078e0002 */
[----:B------:R-:W-:Y:S01]  /*ee70*/  @!P0 IADD3 R3, R3, R0, RZ ;  /* 0x0000000003038210 */ /* 0x000fe20007ffe0ff */
[----:B------:R-:W-:Y:S01]  /*ee80*/  @!P0 IMAD R0, R191, 0x120, RZ ;  /* 0x00000120bf008824 */ /* 0x000fe200078e02ff */
[----:B--2---:R1:W-:Y:S01]  /*ee90*/  @!P1 ST.E.128 [R10.64], R4 ;  /* 0x000000040a009985 */ /* 0x0043e2000c101d06 */
[----:B------:R-:W-:Y:S01]  /*eea0*/  ISETP.NE.AND P1, PT, R27, RZ, PT ;  /* 0x000000ff1b00720c */ /* 0x000fe20003f25270 */
[----:B-1----:R-:W-:Y:S02]  /*eeb0*/  @!P0 IMAD.MOV.U32 R4, RZ, RZ, R68 ;  /* 0x000000ffff048224 */ /* 0x002fe400078e0044 */
[----:B------:R1:W2:Y:S01]  /*eec0*/  @!P0 LD.E.128 R8, [R2.64] ;  /* 0x0000000602088980 */ /* 0x0002a2000c101d00 */
[----:B------:R-:W-:Y:S01]  /*eed0*/  @!P6 IMAD R6, R65, 0x140, RZ ;  /* 0x000001404106e824 */ /* 0x000fe200078e02ff */
[----:B------:R-:W-:Y:S05]  /*eee0*/  @!P0 MOV R5, R67 ;  /* 0x0000004300058202 */ /* 0x000fea0000000f00 */
[----:B------:R-:W-:Y:S04]  /*eef0*/  @!P0 IMAD.WIDE.U32 R4, R190, 0x120, R4 ;  /* 0x00000120be048825 */ /* 0x000fe800078e0004 */
[----:B------:R-:W-:Y:S02]  /*ef00*/  @!P0 IMAD.IADD R5, R5, 0x1, R0 ;  /* 0x0000000105058824 */ /* 0x000fe400078e0200 */
[----:B------:R-:W-:Y:S02]  /*ef10*/  @!P6 IMAD R0, R191, 0x140, RZ ;  /* 0x00000140bf00e824 */ /* 0x000fe400078e02ff */
[----:B-1----:R-:W-:Y:S01]  /*ef20*/  @!P6 IMAD.MOV.U32 R2, RZ, RZ, R70 ;  /* 0x000000ffff02e224 */ /* 0x002fe200078e0046 */
[----:B------:R-:W-:Y:S05]  /*ef30*/  @!P6 MOV R3, R69 ;  /* 0x000000450003e202 */ /* 0x000fea0000000f00 */
[----:B------:R-:W-:Y:S05]  /*ef40*/  @!P6 IMAD.WIDE.U32 R2, R64, 0x140, R2 ;  /* 0x000001404002e825 */ /* 0x000fea00078e0002 */
[----:B------:R-:W-:Y:S01]  /*ef50*/  @!P6 IADD3 R3, R3, R6, RZ ;  /* 0x000000060303e210 */ /* 0x000fe20007ffe0ff */
[----:B------:R-:W-:Y:S01]  /*ef60*/  @!P5 IMAD R6, R65, 0x160, RZ ;  /* 0x000001604106d824 */ /* 0x000fe200078e02ff */
[----:B--2---:R1:W-:Y:S02]  /*ef70*/  @!P0 ST.E.128 [R4.64], R8 ;  /* 0x0000000804008985 */ /* 0x0043e4000c101d06 */
[----:B-1----:R-:W-:Y:S02]  /*ef80*/  @!P6 IMAD.MOV.U32 R4, RZ, RZ, R68 ;  /* 0x000000ffff04e224 */ /* 0x002fe400078e0044 */
[----:B------:R1:W2:Y:S01]  /*ef90*/  @!P6 LD.E.128 R8, [R2.64] ;  /* 0x000000060208e980 */ /* 0x0002a2000c101d00 */
        /* <DEDUP_REMOVED lines=36> */
[-C--:B------:R-:W-:Y:S05]  /*f1e0*/  @!P3 MOV R5, R67.reuse ;  /* 0x000000430005b202 */ /* 0x080fea0000000f00 */
[----:B------:R-:W-:Y:S05]  /*f1f0*/  @!P3 IMAD.WIDE.U32 R4, R190, 0x1a0, R4 ;  /* 0x000001a0be04b825 */ /* 0x000fea00078e0004 */
[----:B------:R-:W-:Y:S01]  /*f200*/  @!P3 IADD3 R5, R5, R0, RZ ;  /* 0x000000000505b210 */ /* 0x000fe20007ffe0ff */
        /* <DEDUP_REMOVED lines=12> */
[----:B------:R-:W-:Y:S01]  /*f2d0*/  @!P1 IMAD R0, R191, 0x1e0, RZ ;  /* 0x000001e0bf009824 */ /* 0x000fe200078e02ff */
[----:B-1----:R-:W-:Y:S01]  /*f2e0*/  @!P1 MOV R2, R70 ;  /* 0x0000004600029202 */ /* 0x002fe20000000f00 */
[----:B------:R-:W-:Y:S04]  /*f2f0*/  @!P1 IMAD.MOV.U32 R3, RZ, RZ, R69 ;  /* 0x000000ffff039224 */ /* 0x000fe800078e0045 */
[----:B------:R-:W-:Y:S05]  /*f300*/  @!P1 IMAD.WIDE.U32 R2, R64, 0x1e0, R2 ;  /* 0x000001e040029825 */ /* 0x000fea00078e0002 */
[----:B------:R-:W-:Y:S01]  /*f310*/  @!P1 IADD3 R3, R3, R6, RZ ;  /* 0x0000000603039210 */ /* 0x000fe20007ffe0ff */
[----:B--2---:R1:W-:Y:S04]  /*f320*/  @!P2 ST.E.128 [R4.64], R8 ;  /* 0x000000080400a985 */ /* 0x0043e8000c101d06 */
[----:B-1----:R1:W2:Y:S02]  /*f330*/  @!P1 LD.E.128 R4, [R2.64] ;  /* 0x0000000602049980 */ /* 0x0022a4000c101d00 */
[----:B-1----:R-:W-:Y:S01]  /*f340*/  @!P1 IMAD.MOV.U32 R2, RZ, RZ, R68 ;  /* 0x000000ffff029224 */ /* 0x002fe200078e0044 */
[----:B------:R-:W-:Y:S05]  /*f350*/  @!P1 MOV R3, R67 ;  /* 0x0000004300039202 */ /* 0x000fea0000000f00 */
[----:B------:R-:W-:Y:S05]  /*f360*/  @!P1 IMAD.WIDE.U32 R2, R190, 0x1e0, R2 ;  /* 0x000001e0be029825 */ /* 0x000fea00078e0002 */
[----:B------:R-:W-:Y:S05]  /*f370*/  @!P1 IADD3 R3, R3, R0, RZ ;  /* 0x0000000003039210 */ /* 0x000fea0007ffe0ff */
[----:B--2---:R1:W-:Y:S02]  /*f380*/  @!P1 ST.E.128 [R2.64], R4 ;  /* 0x0000000402009985 */ /* 0x0043e4000c101d06 */
.L_x_959:
[----:B------:R-:W-:Y:S05]  /*f390*/  BSYNC B2 ;  /* 0x0000000000027941 */ /* 0x000fea0003800000 */
.L_x_924:
[----:B------:R-:W-:Y:S01]  /*f3a0*/  ISETP.NE.U32.AND P1, PT, R222, RZ, PT ;  /* 0x000000ffde00720c */ /* 0x000fe20003f25070 */
[----:B------:R-:W2:Y:S01]  /*f3b0*/  LD.E R0, [R18.64+0x128] ;  /* 0x0001280612007980 */ /* 0x000ea2000c101900 */
[----:B-1----:R-:W-:Y:S01]  /*f3c0*/  IMAD.MOV.U32 R2, RZ, RZ, R70 ;  /* 0x000000ffff027224 */ /* 0x002fe200078e0046 */
[----:B------:R-:W-:Y:S01]  /*f3d0*/  BSSY B0, `(.L_x_1024) ;  /* 0x0000065000007945 */ /* 0x000fe20003800000 */
[----:B------:R-:W-:Y:S01]  /*f3e0*/  ISETP.NE.AND.EX P1, PT, R223, RZ, PT, P1 ;  /* 0x000000ffdf00720c */ /* 0x000fe20003f25310 */
[----:B------:R-:W-:Y:S02]  /*f3f0*/  IMAD.MOV.U32 R3, RZ, RZ, R69 ;  /* 0x000000ffff037224 */ /* 0x000fe400078e0045 */
[----:B--2---:R-:W-:Y:S05]  /*f400*/  IMAD.U32 R0, R0, -0x100, RZ ;  /* 0xffffff0000007824 */ /* 0x004fea00078e00ff */
[C---:B------:R-:W-:Y:S04]  /*f410*/  LEA R70, P0, R0.reuse, R2, 0x1 ;  /* 0x0000000200467211 */ /* 0x040fe800078008ff */
[----:B------:R-:W-:Y:S01]  /*f420*/  LEA.HI.X.SX32 R69, R0, R3, 0x1, P0 ;  /* 0x0000000300457211 */ /* 0x000fe200000f0eff */
[----:B------:R-:W-:-:S05]  /*f430*/  @!P1 BRA `(.L_x_1025) ;  /* 0x0000052000009947 */ /* 0x000fca0003800000 */
[----:B------:R-:W-:Y:S04]  /*f440*/  IADD3 R0, R23, -0x1, RZ ;  /* 0xffffffff17007810 */ /* 0x000fe80007ffe0ff */
[----:B------:R-:W-:Y:S11]  /*f450*/  ISETP.GT.AND P0, PT, R0, R118, PT ;  /* 0x000000760000720c */ /* 0x000ff60003f04270 */
[----:B------:R-:W-:Y:S02]  /*f460*/  @!UPT UIADD3 URZ, URZ, URZ, URZ ;  /* 0x0000003f3f3ff290 */ /* 0x000fe4000fffe03f */
[----:B------:R-:W-:-:S05]  /*f470*/  @!P0 BRA `(.L_x_1026) ;  /* 0x000005a000008947 */ /* 0x000fca0003800000 */
[----:B------:R-:W2:Y:S01]  /*f480*/  LD.E R3, [R18.64+0x170] ;  /* 0x0001700612037980 */ /* 0x000ea2000c101900 */
[----:B------:R-:W-:Y:S03]  /*f490*/  IABS R9, R22 ;  /* 0x0000001600097213 */ /* 0x000fe60000000000 */
[----:B------:R-:W3:Y:S01]  /*f4a0*/  LD.E.64 R12, [R18.64+0x28] ;  /* 0x00002806120c7980 */ /* 0x000ee2000c101b00 */
[-C--:B--2---:R-:W-:Y:S02]  /*f4b0*/  IABS R5, R3.reuse ;  /* 0x0000000300057213 */ /* 0x084fe40000000000 */
[----:B------:R-:W-:Y:S02]  /*f4c0*/  IABS R8, R3 ;  /* 0x0000000300087213 */ /* 0x000fe40000000000 */
[----:B------:R-:W1:Y:S03]  /*f4d0*/  I2F.RP R6, R5 ;  /* 0x0000000500067306 */ /* 0x000e660000209400 */
[----:B------:R-:W-:Y:S07]  /*f4e0*/  IMAD.MOV R8, RZ, RZ, -R8 ;  /* 0x000000ffff087224 */ /* 0x000fee00078e0a08 */
[----:B-1----:R-:W1:Y:S02]  /*f4f0*/  MUFU.RCP R6, R6 ;  /* 0x0000000600067308 */ /* 0x002e640000001000 */
[----:B-1----:R-:W-:Y:S08]  /*f500*/  IADD3 R6, R6, 0xffffffe, RZ ;  /* 0x0ffffffe06067810 */ /* 0x002ff00007ffe0ff */
[----:B------:R-:W1:Y:S02]  /*f510*/  F2I.FTZ.U32.TRUNC.NTZ R7, R6 ;  /* 0x0000000600077305 */ /* 0x000e64000021f000 */
[--C-:B-1----:R-:W-:Y:S02]  /*f520*/  IMAD.MOV R0, RZ, RZ, -R7.reuse ;  /* 0x000000ffff007224 */ /* 0x102fe400078e0a07 */
[----:B------:R-:W-:Y:S02]  /*f530*/  IMAD.MOV.U32 R6, RZ, RZ, RZ ;  /* 0x000000ffff067224 */ /* 0x000fe400078e00ff */
[----:B------:R-:W-:Y:S01]  /*f540*/  IMAD.MOV.U32 R2, RZ, RZ, R0 ;  /* 0x000000ffff027224 */ /* 0x000fe200078e0000 */
[----:B------:R-:W-:Y:S03]  /*f550*/  IADD3 R0, R24, -0x200, RZ ;  /* 0xfffffe0018007810 */ /* 0x000fe60007ffe0ff */
[----:B------:R-:W-:Y:S01]  /*f560*/  IMAD R2, R2, R5, RZ ;  /* 0x0000000502027224 */ /* 0x000fe200078e02ff */
[----:B------:R-:W-:Y:S03]  /*f570*/  IABS R4, R0 ;  /* 0x0000000000047213 */ /* 0x000fe60000000000 */
[----:B------:R-:W-:Y:S04]  /*f580*/  IMAD.HI.U32 R7, R7, R2, R6 ;  /* 0x0000000207077227 */ /* 0x000fe800078e0006 */
[----:B------:R-:W-:Y:S02]  /*f590*/  IMAD.MOV.U32 R6, RZ, RZ, R4 ;  /* 0x000000ffff067224 */ /* 0x000fe400078e0004 */
[C---:B------:R-:W-:Y:S04]  /*f5a0*/  IMAD.HI.U32 R4, R7.reuse, R9, RZ ;  /* 0x0000000907047227 */ /* 0x040fe800078e00ff */
[----:B------:R-:W-:Y:S04]  /*f5b0*/  IMAD.HI.U32 R2, R7, R6, RZ ;  /* 0x0000000607027227 */ /* 0x000fe800078e00ff */
[-C--:B------:R-:W-:Y:S02]  /*f5c0*/  IMAD R7, R4, R8.reuse, R9 ;  /* 0x0000000804077224 */ /* 0x080fe400078e0209 */
[----:B------:R-:W-:Y:S03]  /*f5d0*/  IMAD R6, R2, R8, R6 ;  /* 0x0000000802067224 */ /* 0x000fe600078e0206 */
[C---:B------:R-:W-:Y:S02]  /*f5e0*/  ISETP.GT.U32.AND P3, PT, R5.reuse, R7, PT ;  /* 0x000000070500720c */ /* 0x040fe40003f64070 */
[----:B------:R-:W-:Y:S11]  /*f5f0*/  ISETP.GT.U32.AND P0, PT, R5, R6, PT ;  /* 0x000000060500720c */ /* 0x000ff60003f04070 */
[----:B------:R-:W-:Y:S01]  /*f600*/  @!P3 IADD3 R4, R4, 0x1, RZ ;  /* 0x000000010404b810 */ /* 0x000fe20007ffe0ff */
[----:B------:R-:W-:Y:S01]  /*f610*/  @!P3 IMAD.IADD R7, R7, 0x1, -R5 ;  /* 0x000000010707b824 */ /* 0x000fe200078e0a05 */
[-C--:B------:R-:W-:Y:S02]  /*f620*/  @!P0 IADD3 R6, R6, -R5.reuse, RZ ;  /* 0x8000000506068210 */ /* 0x080fe40007ffe0ff */
[----:B------:R-:W-:Y:S02]  /*f630*/  @!P0 IADD3 R2, R2, 0x1, RZ ;  /* 0x0000000102028810 */ /* 0x000fe40007ffe0ff */
[-C--:B------:R-:W-:Y:S02]  /*f640*/  ISETP.GE.U32.AND P4, PT, R6, R5.reuse, PT ;  /* 0x000000050600720c */ /* 0x080fe40003f86070 */
[----:B------:R-:W-:Y:S02]  /*f650*/  ISETP.GE.U32.AND P5, PT, R7, R5, PT ;  /* 0x000000050700720c */ /* 0x000fe40003fa6070 */
[-C--:B------:R-:W-:Y:S02]  /*f660*/  LOP3.LUT R6, R0, R3.reuse, RZ, 0x3c, !PT ;  /* 0x0000000300067212 */ /* 0x080fe400078e3cff */
[-C--:B------:R-:W-:Y:S02]  /*f670*/  LOP3.LUT R5, R22, R3.reuse, RZ, 0x3c, !PT ;  /* 0x0000000316057212 */ /* 0x080fe400078e3cff */
[----:B------:R-:W-:Y:S02]  /*f680*/  ISETP.GE.AND P1, PT, R6, RZ, PT ;  /* 0x000000ff0600720c */ /* 0x000fe40003f26270 */
[----:B------:R-:W-:Y:S02]  /*f690*/  ISETP.GE.AND P2, PT, R5, RZ, PT ;  /* 0x000000ff0500720c */ /* 0x000fe40003f46270 */
[----:B------:R-:W-:Y:S02]  /*f6a0*/  LOP3.LUT R6, RZ, R3, RZ, 0x33, !PT ;  /* 0x00000003ff067212 */ /* 0x000fe400078e33ff */
[----:B------:R-:W-:Y:S02]  /*f6b0*/  @P4 IADD3 R2, R2, 0x1, RZ ;  /* 0x0000000102024810 */ /* 0x000fe40007ffe0ff */
[----:B------:R-:W-:Y:S02]  /*f6c0*/  @P5 IADD3 R4, R4, 0x1, RZ ;  /* 0x0000000104045810 */ /* 0x000fe40007ffe0ff */
[----:B------:R-:W-:Y:S02]  /*f6d0*/  ISETP.NE.AND P0, PT, R3, RZ, PT ;  /* 0x000000ff0300720c */ /* 0x000fe40003f05270 */
[----:B------:R-:W-:Y:S01]  /*f6e0*/  IADD3 R0, -R22, R0, RZ ;  /* 0x0000000016007210 */ /* 0x000fe20007ffe1ff */
[----:B------:R-:W-:Y:S02]  /*f6f0*/  @!P1 IMAD.MOV R2, RZ, RZ, -R2 ;  /* 0x000000ffff029224 */ /* 0x000fe400078e0a02 */
[----:B------:R-:W-:Y:S03]  /*f700*/  @!P2 IMAD.MOV R4, RZ, RZ, -R4 ;  /* 0x000000ffff04a224 */ /* 0x000fe600078e0a04 */
[C---:B------:R-:W-:Y:S02]  /*f710*/  SEL R5, R6.reuse, R2, !P0 ;  /* 0x0000000206057207 */ /* 0x040fe40004000000 */
[----:B------:R-:W-:Y:S02]  /*f720*/  SEL R2, R6, R4, !P0 ;  /* 0x0000000406027207 */ /* 0x000fe40004000000 */
[CC--:B------:R-:W-:Y:S01]  /*f730*/  LEA R10, P1, R5.reuse, R222.reuse, 0x2 ;  /* 0x000000de050a7211 */ /* 0x0c0fe200078210ff */
[----:B------:R-:W2:Y:S01]  /*f740*/  LD.E.64 R6, [R18.64+0x40] ;  /* 0x0000400612067980 */ /* 0x000ea2000c101b00 */
[C---:B------:R-:W-:Y:S02]  /*f750*/  LEA R8, P0, R2.reuse, R222, 0x2 ;  /* 0x000000de02087211 */ /* 0x040fe400078010ff */
[-C--:B------:R-:W-:Y:S02]  /*f760*/  LEA.HI.X.SX32 R11, R5, R223.reuse, 0x2, P1 ;  /* 0x000000df050b7211 */ /* 0x080fe400008f16ff */
[C---:B------:R-:W-:Y:S01]  /*f770*/  LEA.HI.X.SX32 R9, R2.reuse, R223, 0x2, P0 ;  /* 0x000000df02097211 */ /* 0x040fe200000f16ff */
[----:B------:R-:W-:Y:S02]  /*f780*/  IMAD.IADD R2, R2, 0x1, -R5 ;  /* 0x0000000102027824 */ /* 0x000fe400078e0a05 */
[----:B------:R1:W4:Y:S02]  /*f790*/  LD.E R15, [R10.64] ;  /* 0x000000060a0f7980 */ /* 0x000324000c101900 */
[----:B------:R-:W-:Y:S02]  /*f7a0*/  IMAD R0, R2, R3, R0 ;  /* 0x0000000302007224 */ /* 0x000fe400078e0200 */
[----:B------:R5:W4:Y:S03]  /*f7b0*/  LD.E R4, [R8.64] ;  /* 0x0000000608047980 */ /* 0x000b26000c101900 */
[----:B------:R-:W-:Y:S01]  /*f7c0*/  SHF.R.S32.HI R14, RZ, 0x1f, R0 ;  /* 0x0000001fff0e7819 */ /* 0x000fe20000011400 */
[----:B-1----:R-:W3:Y:S06]  /*f7d0*/  LD.E.64 R10, [R18.64+0x38] ;  /* 0x00003806120a7980 */ /* 0x002eec000c101b00 */
[----:B-----5:R-:W5:Y:S01]  /*f7e0*/  LD.E.64 R8, [R18.64+0x20] ;  /* 0x0000200612087980 */ /* 0x020f62000c101b00 */
[----:B--2---:R-:W-:Y:S04]  /*f7f0*/  IMAD R2, R7, R0, RZ ;  /* 0x0000000007027224 */ /* 0x004fe800078e02ff */
[C---:B------:R-:W-:Y:S02]  /*f800*/  IMAD R7, R6.reuse, R14, R2 ;  /* 0x0000000e06077224 */ /* 0x040fe400078e0202 */
[----:B----4-:R-:W-:Y:S02]  /*f810*/  IMAD.IADD R15, R15, 0x1, -R4 ;  /* 0x000000010f0f7824 */ /* 0x010fe400078e0a04 */
[----:B------:R-:W-:Y:S03]  /*f820*/  IMAD.WIDE.U32 R4, R6, R0, RZ ;  /* 0x0000000006047225 */ /* 0x000fe600078e00ff */
[----:B------:R-:W-:Y:S01]  /*f830*/  SHF.R.S32.HI R16, RZ, 0x1f, R15 ;  /* 0x0000001fff107819 */ /* 0x000fe2000001140f */
[----:B------:R-:W-:Y:S04]  /*f840*/  IMAD.IADD R5, R5, 0x1, R7 ;  /* 0x0000000105057824 */ /* 0x000fe800078e0207 */
[----:B---3--:R-:W-:Y:S05]  /*f850*/  IMAD.WIDE.U32 R4, R15, R12, R4 ;  /* 0x0000000c0f047225 */ /* 0x008fea00078e0004 */
[----:B------:R-:W-:Y:S01]  /*f860*/  LEA R72, P1, R4, R72, 0x1 ;  /* 0x0000004804487211 */ /* 0x000fe200078208ff */
[-C--:B-----5:R-:W-:Y:S04]  /*f870*/  IMAD R2, R9, R15.reuse, RZ ;  /* 0x0000000f09027224 */ /* 0x0a0fe800078e02ff */
[C---:B------:R-:W-:Y:S02]  /*f880*/  IMAD R6, R8.reuse, R16, R2 ;  /* 0x0000001008067224 */ /* 0x040fe400078e0202 */
[-C--:B------:R-:W-:Y:S04]  /*f890*/  IMAD.WIDE.U32 R2, R8, R15.reuse, RZ ;  /* 0x0000000f08027225 */ /* 0x080fe800078e00ff */
[----:B------:R-:W-:Y:S01]  /*f8a0*/  IMAD R15, R13, R15, RZ ;  /* 0x0000000f0d0f7224 */ /* 0x000fe200078e02ff */
[----:B------:R-:W-:Y:S01]  /*f8b0*/  IADD3 R3, R3, R6, RZ ;  /* 0x0000000603037210 */ /* 0x000fe20007ffe0ff */
[----:B------:R-:W-:Y:S04]  /*f8c0*/  IMAD R6, R11, R0, RZ ;  /* 0x000000000b067224 */ /* 0x000fe800078e02ff */
[----:B------:R-:W-:Y:S04]  /*f8d0*/  IMAD.WIDE.U32 R2, R0, R10, R2 ;  /* 0x0000000a00027225 */ /* 0x000fe800078e0002 */
[----:B------:R-:W-:Y:S01]  /*f8e0*/  IMAD R0, R12, R16, R15 ;  /* 0x000000100c007224 */ /* 0x000fe200078e020f */
[----:B------:R-:W-:Y:S01]  /*f8f0*/  LEA R68, P0, R2, R68, 0x1 ;  /* 0x0000004402447211 */ /* 0x000fe200078008ff */
[----:B------:R-:W-:Y:S02]  /*f900*/  IMAD R10, R10, R14, R6 ;  /* 0x0000000e0a0a7224 */ /* 0x000fe400078e0206 */
[----:B------:R-:W-:Y:S02]  /*f910*/  IMAD.IADD R0, R5, 0x1, R0 ;  /* 0x0000000105007824 */ /* 0x000fe400078e0200 */
[----:B------:R-:W-:Y:S03]  /*f920*/  IMAD.IADD R10, R3, 0x1, R10 ;  /* 0x00000001030a7824 */ /* 0x000fe600078e020a */
[----:B------:R-:W-:Y:S02]  /*f930*/  LEA.HI.X R71, R4, R71, R0, 0x1, P1 ;  /* 0x0000004704477211 */ /* 0x000fe400008f0c00 */
[----:B------:R-:W-:Y:S01]  /*f940*/  LEA.HI.X R67, R2, R67, R10, 0x1, P0 ;  /* 0x0000004302437211 */ /* 0x000fe200000f0c0a */
[----:B------:R-:W-:-:S05]  /*f950*/  BRA `(.L_x_1026) ;  /* 0x000000c000007947 */ /* 0x000fca0003800000 */
.L_x_1025:
[----:B------:R-:W-:Y:S01]  /*f960*/  MOV R5, R71 ;  /* 0x0000004700057202 */ /* 0x000fe20000000f00 */
[----:B------:R-:W2:Y:S01]  /*f970*/  LD.E R6, [R18.64+0x40] ;  /* 0x0000400612067980 */ /* 0x000ea2000c101900 */
[----:B------:R-:W-:Y:S01]  /*f980*/  MOV R3, R67 ;  /* 0x0000004300037202 */ /* 0x000fe20000000f00 */
[----:B------:R-:W-:Y:S02]  /*f990*/  IMAD.MOV.U32 R4, RZ, RZ, R72 ;  /* 0x000000ffff047224 */ /* 0x000fe400078e0048 */
[----:B------:R-:W3:Y:S01]  /*f9a0*/  LD.E R0, [R18.64+0x38] ;  /* 0x0000380612007980 */ /* 0x000ee2000c101900 */
[----:B------:R-:W-:Y:S02]  /*f9b0*/  IMAD.MOV.U32 R2, RZ, RZ, R68 ;  /* 0x000000ffff027224 */ /* 0x000fe400078e0044 */
[----:B---3--:R-:W-:Y:S02]  /*f9c0*/  IMAD.U32 R0, R0, -0x100, RZ ;  /* 0xffffff0000007824 */ /* 0x008fe400078e00ff */
[----:B--2---:R-:W-:Y:S03]  /*f9d0*/  IMAD.U32 R6, R6, -0x100, RZ ;  /* 0xffffff0006067824 */ /* 0x004fe600078e00ff */
[----:B------:R-:W-:Y:S02]  /*f9e0*/  LEA R68, P0, R0, R2, 0x1 ;  /* 0x0000000200447211 */ /* 0x000fe400078008ff */
[----:B------:R-:W-:Y:S02]  /*f9f0*/  LEA R72, P1, R6, R4, 0x1 ;  /* 0x0000000406487211 */ /* 0x000fe400078208ff */
[----:B------:R-:W-:Y:S02]  /*fa00*/  LEA.HI.X.SX32 R67, R0, R3, 0x1, P0 ;  /* 0x0000000300437211 */ /* 0x000fe400000f0eff */
[----:B------:R-:W-:Y:S04]  /*fa10*/  LEA.HI.X.SX32 R71, R6, R5, 0x1, P1 ;  /* 0x0000000506477211 */ /* 0x000fe800008f0eff */
.L_x_1026:
[----:B------:R-:W-:Y:S05]  /*fa20*/  BSYNC B0 ;  /* 0x0000000000007941 */ /* 0x000fea0003800000 */
.L_x_1024:
[----:B------:R-:W-:Y:S04]  /*fa30*/  IADD3 R23, R23, -0x1, RZ ;  /* 0xffffffff17177810 */ /* 0x000fe80007ffe0ff */
[----:B------:R-:W-:Y:S11]  /*fa40*/  ISETP.GT.AND P0, PT, R23, R118, PT ;  /* 0x000000761700720c */ /* 0x000ff60003f04270 */
[----:B------:R-:W-:Y:S02]  /*fa50*/  @!UPT UIADD3 URZ, URZ, URZ, URZ ;  /* 0x0000003f3f3ff290 */ /* 0x000fe4000fffe03f */
[----:B------:R-:W-:-:S05]  /*fa60*/  @P0 BRA `(.L_x_1027) ;  /* 0xffff35a000000947 */ /* 0x000fca000383ffff */
.L_x_923:
[----:B------:R-:W-:Y:S01]  /*fa70*/  WARPSYNC 0xffffffff ;  /* 0xffffffff00007948 */ /* 0x000fe20003800000 */
[----:B------:R-:W-:Y:S06]  /*fa80*/  BAR.SYNC.DEFER_BLOCKING 0x0 ;  /* 0x0000000000007b1d */ /* 0x000fec0000010000 */
[----:B------:R-:W2:Y:S01]  /*fa90*/  LD.E R35, [R18.64+0xd0] ;  /* 0x0000d00612237980 */ /* 0x000ea2000c101900 */
[----:B------:R-:W-:Y:S01]  /*faa0*/  BSSY B2, `(.L_x_1028) ;  /* 0x00002e9000027945 */ /* 0x000fe20003800000 */
[----:B------:R-:W-:Y:S01]  /*fab0*/  IMAD.SHL.U32 R189, R214, 0x2, RZ ;  /* 0x00000002d6bd7824 */ /* 0x000fe200078e00ff */
[C---:B------:R-:W-:Y:S01]  /*fac0*/  SHF.L.U64.HI R6, R170.reuse, 0x4, R171 ;  /* 0x00000004aa067819 */ /* 0x040fe200000102ab */
[----:B------:R-:W1:Y:S01]  /*fad0*/  S2R R0, SR_CTAID.X ;  /* 0x0000000000007919 */ /* 0x000e620000002500 */
[----:B------:R-:W-:Y:S01]  /*fae0*/  IMAD.SHL.U32 R4, R170, 0x10, RZ ;  /* 0x00000010aa047824 */ /* 0x000fe200078e00ff */
[----:B-1----:R-:W-:-:S02]  /*faf0*/  SHF.L.U32 R244, R0, 0x6, RZ ;  /* 0x0000000600f47819 */ /* 0x002fc400000006ff */
[----:B--2---:R-:W-:-:S13]  /*fb00*/  ISETP.NE.AND P0, PT, R35, RZ, PT ;  /* 0x000000ff2300720c */ /* 0x004fda0003f05270 */
[----:B------:R-:W-:Y:S05]  /*fb10*/  @!P0 BRA `(.L_x_1029) ;  /* 0x00002a1000008947 */ /* 0x000fea0003800000 */
[----:B------:R-:W2:Y:S04]  /*fb20*/  LD.E.64 R2, [R18.64+0xf0] ;  /* 0x0000f00612027980 */ /* 0x000ea8000c101b00 */
[----:B------:R-:W1:Y:S04]  /*fb30*/  S2R R5, SR_CTAID.Y ;  /* 0x0000000000057919 */ /* 0x000e680000002600 */
[----:B------:R-:W3:Y:S04]  /*fb40*/  S2R R0, SR_CTAID.Y ;  /* 0x0000000000007919 */ /* 0x000ee80000002600 */
[----:B------:R-:W4:Y:S04]  /*fb50*/  LD.E.U8 R12, [R18.64+0x1b3] ;  /* 0x0001b306120c7980 */ /* 0x000f28000c101100 */
[----:B------:R-:W3:Y:S04]  /*fb60*/  LDL R13, [R1+0x13c] ;  /* 0x00013c00010d7983 */ /* 0x000ee80000100800 */
[----:B------:R2:W5:Y:S04]  /*fb70*/  LD.E R40, [R18.64+0xc0] ;  /* 0x0000c00612287980 */ /* 0x000568000c101900 */
[----:B------:R2:W5:Y:S01]  /*fb80*/  LD.E.64 R26, [R18.64+0x148] ;  /* 0x00014806121a7980 */ /* 0x000562000c101b00 */
[----:B-1----:R-:W-:-:S03]  /*fb90*/  SHF.R.S32.HI R5, RZ, 0x1f, R5 ;  /* 0x0000001fff057819 */ /* 0x002fc60000011405 */
[----:B------:R1:W5:Y:S01]  /*fba0*/  LD.E.64 R24, [R18.64+0x150] ;  /* 0x0001500612187980 */ /* 0x000362000c101b00 */
[----:B--2---:R-:W-:-:S04]  /*fbb0*/  ISETP.NE.U32.AND P1, PT, R2, RZ, PT ;  /* 0x000000ff0200720c */ /* 0x004fc80003f25070 */
[----:B------:R-:W-:-:S13]  /*fbc0*/  ISETP.NE.AND.EX P1, PT, R3, RZ, PT, P1 ;  /* 0x000000ff0300720c */ /* 0x000fda0003f25310 */
[----:B---3--:R-:W-:-:S04]  /*fbd0*/  @P1 LEA R2, P0, R0, R2, 0x2 ;  /* 0x0000000200021211 */ /* 0x008fc800078010ff */
[----:B------:R-:W-:Y:S01]  /*fbe0*/  @P1 LEA.HI.X R3, R0, R3, R5, 0x2, P0 ;  /* 0x0000000300031211 */ /* 0x000fe200000f1405 */
[----:B------:R-:W-:-:S06]  /*fbf0*/  IMAD.MOV.U32 R0, RZ, RZ, RZ ;  /* 0x000000ffff007224 */ /* 0x000fcc00078e00ff */
[----:B------:R2:W3:Y:S01]  /*fc00*/  @P1 LD.E R0, [R2.64] ;  /* 0x0000000602001980 */ /* 0x0004e2000c101900 */
[----:B------:R-:W-:Y:S01]  /*fc10*/  LEA R5, P0, R170, R212, 0x5 ;  /* 0x000000d4aa057211 */ /* 0x000fe200078028ff */
[----:B------:R-:W-:-:S03]  /*fc20*/  IMAD.MOV.U32 R214, RZ, RZ, R212 ;  /* 0x000000ffffd67224 */ /* 0x000fc600078e00d4 */
[----:B------:R-:W-:Y:S01]  /*fc30*/  LEA.HI.X R7, R170, R215, R171, 0x5, P0 ;  /* 0x000000d7aa077211 */ /* 0x000fe200000f2cab */
[----:B------:R-:W-:Y:S01]  /*fc40*/  IMAD R10, R171, 0x30, RZ ;  /* 0x00000030ab0a7824 */ /* 0x000fe200078e02ff */
[----:B-----5:R-:W-:Y:S02]  /*fc50*/  LEA R42, P0, R5, R168, 0x1 ;  /* 0x000000a8052a7211 */ /* 0x020fe400078008ff */
[----:B------:R-:W-:Y:S02]  /*fc60*/  LEA.HI R16, R35, R35, RZ, 0x1 ;  /* 0x0000002323107211 */ /* 0x000fe400078f08ff */
[----:B------:R-:W-:Y:S02]  /*fc70*/  LEA.HI.X R43, R5, R169, R7, 0x1, P0 ;  /* 0x000000a9052b7211 */ /* 0x000fe400000f0c07 */
[----:B------:R-:W-:Y:S01]  /*fc80*/  IADD3 R4, P1, R4, R212, RZ ;  /* 0x000000d404047210 */ /* 0x000fe20007f3e0ff */
[----:B------:R-:W-:Y:S01]  /*fc90*/  IMAD.SHL.U32 R14, R218, 0x4, RZ ;  /* 0x00000004da0e7824 */ /* 0x000fe200078e00ff */
[----:B------:R-:W-:Y:S01]  /*fca0*/  SHF.R.S32.HI R16, RZ, 0x1, R16 ;  /* 0x00000001ff107819 */ /* 0x000fe20000011410 */
[----:B--2---:R-:W-:-:S04]  /*fcb0*/  IMAD.WIDE.U32 R2, R170, 0x30, R214 ;  /* 0x00000030aa027825 */ /* 0x004fc800078e00d6 */
[----:B------:R-:W-:Y:S01]  /*fcc0*/  IMAD.IADD R5, R3, 0x1, R10 ;  /* 0x0000000103057824 */ /* 0x000fe200078e020a */
[-C--:B------:R-:W-:Y:S01]  /*fcd0*/  LEA R48, P0, R2, R168.reuse, 0x1 ;  /* 0x000000a802307211 */ /* 0x080fe200078008ff */
[----:B------:R-:W-:Y:S01]  /*fce0*/  IMAD.X R6, R6, 0x1, R215, P1 ;  /* 0x0000000106067824 */ /* 0x000fe200008e06d7 */
[-C--:B------:R-:W-:Y:S02]  /*fcf0*/  LEA R28, P1, R4, R168.reuse, 0x1 ;  /* 0x000000a8041c7211 */ /* 0x080fe400078208ff */
[-C--:B------:R-:W-:Y:S02]  /*fd00*/  LEA.HI.X R49, R2, R169.reuse, R5, 0x1, P0 ;  /* 0x000000a902317211 */ /* 0x080fe400000f0c05 */
[----:B----4-:R-:W-:Y:S02]  /*fd10*/  ISETP.NE.AND P0, PT, R12, RZ, PT ;  /* 0x000000ff0c00720c */ /* 0x010fe40003f05270 */
[----:B------:R-:W-:Y:S02]  /*fd20*/  LEA.HI.X R29, R4, R169, R6, 0x1, P1 ;  /* 0x000000a9041d7211 */ /* 0x000fe400008f0c06 */
[----:B------:R-:W-:-:S04]  /*fd30*/  LEA R8, P2, R212, R168, 0x1 ;  /* 0x000000a8d4087211 */ /* 0x000fc800078408ff */
[----:B------:R-:W-:Y:S01]  /*fd40*/  LEA.HI.X R9, R212, R169, R215, 0x1, P2 ;  /* 0x000000a9d4097211 */ /* 0x000fe200010f0cd7 */
[--C-:B------:R-:W-:Y:S02]  /*fd50*/  IMAD.IADD R38, R13, 0x1, -R244.reuse ;  /* 0x000000010d267824 */ /* 0x100fe400078e0af4 */
[----:B------:R-:W-:Y:S01]  /*fd60*/  IMAD.SHL.U32 R50, R16, 0x10, RZ ;  /* 0x0000001010327824 */ /* 0x000fe200078e00ff */
[----:B---3--:R-:W-:Y:S01]  /*fd70*/  IADD3 R11, R0, R119, R244 ;  /* 0x00000077000b7210 */ /* 0x008fe20007ffe0f4 */
[----:B------:R-:W-:-:S04]  /*fd80*/  IMAD R0, R80, R16, R14 ;  /* 0x0000001050007224 */ /* 0x000fc800078e020e */
[----:B------:R-:W-:Y:S02]  /*fd90*/  IMAD R4, R11, R16, RZ ;  /* 0x000000100b047224 */ /* 0x000fe400078e02ff */
[----:B------:R-:W-:-:S03]  /*fda0*/  IMAD.IADD R3, R14, 0x1, R0 ;  /* 0x000000010e037824 */ /* 0x000fc600078e0200 */
[----:B------:R-:W-:Y:S02]  /*fdb0*/  SHF.R.S32.HI R6, RZ, 0x1f, R4 ;  /* 0x0000001fff067819 */ /* 0x000fe40000011404 */
[C---:B------:R-:W-:Y:S02]  /*fdc0*/  IADD3 R15, P2, R4.reuse, R0, RZ ;  /* 0x00000000040f7210 */ /* 0x040fe40007f5e0ff */
[----:B------:R-:W-:Y:S02]  /*fdd0*/  IADD3 R39, P1, R4, R3, RZ ;  /* 0x0000000304277210 */ /* 0x000fe40007f3e0ff */
[-C--:B------:R-:W-:Y:S02]  /*fde0*/  LEA.HI.X.SX32 R20, R0, R6.reuse, 0x1, P2 ;  /* 0x0000000600147211 */ /* 0x080fe400010f0eff */
[----:B------:R-:W-:Y:S01]  /*fdf0*/  LEA.HI.X.SX32 R37, R3, R6, 0x1, P1 ;  /* 0x0000000603257211 */ /* 0x000fe200008f0eff */
[----:B------:R-:W-:Y:S05]  /*fe00*/  @!P0 BRA `(.L_x_1030) ;  /* 0x00000f3000008947 */ /* 0x000fea0003800000 */
[----:B-1----:R-:W1:Y:S01]  /*fe10*/  S2R R30, SR_TID.X ;  /* 0x00000000001e7919 */ /* 0x002e620000002100 */
[----:B------:R-:W-:Y:S01]  /*fe20*/  ISETP.GE.AND P0, PT, R80, R38, PT ;  /* 0x000000265000720c */ /* 0x000fe20003f06270 */
[----:B------:R-:W-:Y:S03]  /*fe30*/  BSSY B1, `(.L_x_1031) ;  /* 0x0000038000017945 */ /* 0x000fe60003800000 */
[----:B-1----:R-:W-:-:S13]  /*fe40*/  ISETP.LT.OR P0, PT, R30, -0x7, P0 ;  /* 0xfffffff91e00780c */ /* 0x002fda0000701670 */
[----:B------:R-:W-:Y:S05]  /*fe50*/  @P0 BRA `(.L_x_1032) ;  /* 0x0000035000000947 */ /* 0x000fea0003800000 */
[----:B------:R-:W-:-:S13]  /*fe60*/  ISETP.GE.AND P0, PT, R132, R40, PT ;  /* 0x000000288400720c */ /* 0x000fda0003f06270 */
[----:B------:R1:W-:Y:S01]  /*fe70*/  @P0 STS.128 [R189], RZ ;  /* 0x000000ffbd000388 */ /* 0x0003e20000000c00 */
[----:B------:R-:W-:Y:S05]  /*fe80*/  @P0 BRA `(.L_x_1032) ;  /* 0x0000032000000947 */ /* 0x000fea0003800000 */
[----:B------:R2:W5:Y:S01]  /*fe90*/  LD.E.128 R4, [R8.64] ;  /* 0x0000000608047980 */ /* 0x000562000c101d00 */
[----:B------:R-:W-:Y:S01]  /*fea0*/  ISETP.GE.AND P0, PT, R132, R35, PT ;  /* 0x000000238400720c */ /* 0x000fe20003f06270 */
[----:B------:R-:W-:-:S12]  /*feb0*/  BSSY B0, `(.L_x_1033) ;  /* 0x000002e000007945 */ /* 0x000fd80003800000 */
[----:B------:R-:W-:Y:S05]  /*fec0*/  @P0 BRA `(.L_x_1034) ;  /* 0x000002c000000947 */ /* 0x000fea0003800000 */
[C---:B------:R-:W-:Y:S02]  /*fed0*/  SHF.L.U32 R2, R15.reuse, 0x1, RZ ;  /* 0x000000010f027819 */ /* 0x040fe400000006ff */
[----:B------:R-:W-:Y:S02]  /*fee0*/  SHF.L.U64.HI R0, R15, 0x1, R20 ;  /* 0x000000010f007819 */ /* 0x000fe40000010214 */
[-C--:B--2---:R-:W-:Y:S02]  /*fef0*/  IADD3 R8, P1, R26, R2.reuse, RZ ;  /* 0x000000021a087210 */ /* 0x084fe40007f3e0ff */
[----:B------:R-:W-:Y:S02]  /*ff00*/  IADD3 R2, P0, R24, R2, RZ ;  /* 0x0000000218027210 */ /* 0x000fe40007f1e0ff */
[----:B------:R-:W-:-:S03]  /*ff10*/  IADD3.X R9, R27, R0, RZ, P1, !PT ;  /* 0x000000001b097210 */ /* 0x000fc60000ffe4ff */
[----:B------:R-:W-:Y:S02]  /*ff20*/  IMAD.X R3, R25, 0x1, R0, P0 ;  /* 0x0000000119037824 */ /* 0x000fe400000e0600 */
[----:B------:R2:W3:Y:S04]  /*ff30*/  LD.E.64 R10, [R8.64] ;  /* 0x00000006080a7980 */ /* 0x0004e8000c101b00 */
[----:B------:R4:W3:Y:S01]  /*ff40*/  LD.E.64 R12, [R2.64] ;  /* 0x00000006020c7980 */ /* 0x0008e2000c101b00 */
[----:B-----5:R-:W-:Y:S02]  /*ff50*/  LOP3.LUT R0, R7, 0xffff0000, RZ, 0xc0, !PT ;  /* 0xffff000007007812 */ /* 0x020fe400078ec0ff */
[C---:B--2---:R-:W-:Y:S02]  /*ff60*/  SHF.L.U32 R8, R5.reuse, 0x10, RZ ;  /* 0x0000001005087819 */ /* 0x044fe400000006ff */
[----:B----4-:R-:W-:-:S02]  /*ff70*/  LOP3.LUT R3, R5, 0xffff0000, RZ, 0xc0, !PT ;  /* 0xffff000005037812 */ /* 0x010fc400078ec0ff */
[----:B------:R-:W-:Y:S01]  /*ff80*/  SHF.L.U32 R2, R7, 0x10, RZ ;  /* 0x0000001007027819 */ /* 0x000fe200000006ff */
[C---:B------:R-:W-:Y:S01]  /*ff90*/  IMAD.U32 R9, R4.reuse, 0x10000, RZ ;  /* 0x0001000004097824 */ /* 0x040fe200078e00ff */
[----:B------:R-:W-:Y:S01]  /*ffa0*/  LOP3.LUT R4, R4, 0xffff0000, RZ, 0xc0, !PT ;  /* 0xffff000004047812 */ /* 0x000fe200078ec0ff */
[C---:B------:R-:W-:Y:S01]  /*ffb0*/  IMAD.U32 R5, R6.reuse, 0x10000, RZ ;  /* 0x0001000006057824 */ /* 0x040fe200078e00ff */
[----:B------:R-:W-:Y:S02]  /*ffc0*/  LOP3.LUT R6, R6, 0xffff0000, RZ, 0xc0, !PT ;  /* 0xffff000006067812 */ /* 0x000fe400078ec0ff */
[----:B---3--:R-:W-:Y:S02]  /*ffd0*/  LOP3.LUT R17, R10, 0xffff0000, RZ, 0xc0, !PT ;  /* 0xffff00000a117812 */ /* 0x008fe400078ec0ff */
[----:B------:R-:W-:Y:S02]  /*ffe0*/  LOP3.LUT R22, R11, 0xffff0000, RZ, 0xc0, !PT ;  /* 0xffff00000b167812 */ /* 0x000fe400078ec0ff */
[----:B------:R-:W-:-:S02]  /*fff0*/  LOP3.LUT R21, R12, 0xffff0000, RZ, 0xc0, !PT ;  /* 0xffff00000c157812 */ /* 0x000fc400078ec0ff */
[----:B------:R-:W-:Y:S01]  /*10000*/  LOP3.LUT R23, R13, 0xffff0000, RZ, 0xc0, !PT ;  /* 0xffff00000d177812 */ /* 0x000fe200078ec0ff */
[C---:B------:R-:W-:Y:S02]  /*10010*/  FMUL.FTZ R7, R3.reuse, R17 ;  /* 0x0000001103077220 */ /* 0x040fe40000410000 */
[----:B------:R-:W-:Y:S01]  /*10020*/  FMUL.FTZ R14, R3, R21 ;  /* 0x00000015030e7220 */ /* 0x000fe20000410000 */
[----:B------:R-:W-:Y:S01]  /*10030*/  SHF.L.U32 R12, R12, 0x10, RZ ;  /* 0x000000100c0c7819 */ /* 0x000fe200000006ff */
[C---:B------:R-:W-:Y:S01]  /*10040*/  FMUL.FTZ R3, R0.reuse, R23 ;  /* 0x0000001700037220 */ /* 0x040fe20000410000 */
[----:B------:R-:W-:Y:S01]  /*10050*/  SHF.L.U32 R13, R13, 0x10, RZ ;  /* 0x000000100d0d7819 */ /* 0x000fe200000006ff */
[----:B------:R-:W-:Y:S02]  /*10060*/  FMUL.FTZ R0, R0, R22 ;  /* 0x0000001600007220 */ /* 0x000fe40000410000 */
[----:B------:R-:W-:Y:S02]  /*10070*/  FFMA.FTZ R14, R8, R17, -R14 ;  /* 0x00000011080e7223 */ /* 0x000fe4000001080e */
[----:B------:R-:W-:-:S02]  /*10080*/  IMAD.U32 R10, R10, 0x10000, RZ ;  /* 0x000100000a0a7824 */ /* 0x000fc400078e00ff */
[----:B------:R-:W-:Y:S02]  /*10090*/  IMAD.U32 R11, R11, 0x10000, RZ ;  /* 0x000100000b0b7824 */ /* 0x000fe400078e00ff */
[----:B------:R-:W-:Y:S02]  /*100a0*/  FFMA.FTZ R8, R8, R21, R7 ;  /* 0x0000001508087223 */ /* 0x000fe40000010007 */
[C---:B------:R-:W-:Y:S02]  /*100b0*/  FFMA.FTZ R3, R2.reuse, R22, -R3 ;  /* 0x0000001602037223 */ /* 0x040fe40000010803 */
[----:B------:R-:W-:Y:S02]  /*100c0*/  FFMA.FTZ R7, R2, R23, R0 ;  /* 0x0000001702077223 */ /* 0x000fe40000010000 */
[----:B------:R-:W-:Y:S02]  /*100d0*/  FMUL.FTZ R2, R4, R12 ;  /* 0x0000000c04027220 */ /* 0x000fe40000410000 */
[----:B------:R-:W-:-:S02]  /*100e0*/  FMUL.FTZ R0, R6, R13 ;  /* 0x0000000d06007220 */ /* 0x000fc40000410000 */
[-C--:B------:R-:W-:Y:S02]  /*100f0*/  FMUL.FTZ R4, R4, R10.reuse ;  /* 0x0000000a04047220 */ /* 0x080fe40000410000 */
[-C--:B------:R-:W-:Y:S02]  /*10100*/  FMUL.FTZ R6, R6, R11.reuse ;  /* 0x0000000b06067220 */ /* 0x080fe40000410000 */
[C---:B------:R-:W-:Y:S02]  /*10110*/  FFMA.FTZ R2, R9.reuse, R10, -R2 ;  /* 0x0000000a09027223 */ /* 0x040fe40000010802 */
[----:B------:R-:W-:Y:S02]  /*10120*/  FFMA.FTZ R4, R9, R12, R4 ;  /* 0x0000000c09047223 */ /* 0x000fe40000010004 */
[C---:B------:R-:W-:Y:S02]  /*10130*/  FFMA.FTZ R0, R5.reuse, R11, -R0 ;  /* 0x0000000b05007223 */ /* 0x040fe40000010800 */
[----:B------:R-:W-:Y:S01]  /*10140*/  FFMA.FTZ R6, R5, R13, R6 ;  /* 0x0000000d05067223 */ /* 0x000fe20000010006 */
[----:B------:R-:W-:-:S02]  /*10150*/  F2FP.BF16.PACK_AB R5, R8, R14 ;  /* 0x0000000e0805723e */ /* 0x000fc400000010ff */
[----:B------:R-:W-:Y:S02]  /*10160*/  F2FP.BF16.PACK_AB R7, R7, R3 ;  /* 0x000000030707723e */ /* 0x000fe400000010ff */
[----:B------:R-:W-:Y:S02]  /*10170*/  F2FP.BF16.PACK_AB R4, R4, R2 ;  /* 0x000000020404723e */ /* 0x000fe400000010ff */
[----:B------:R-:W-:Y:S02]  /*10180*/  F2FP.BF16.PACK_AB R6, R6, R0 ;  /* 0x000000000606723e */ /* 0x000fe400000010ff */
.L_x_1034:
[----:B------:R-:W-:Y:S05]  /*10190*/  BSYNC B0 ;  /* 0x0000000000007941 */ /* 0x000fea0003800000 */
.L_x_1033:
[----:B-----5:R3:W-:Y:S02]  /*101a0*/  STS.128 [R189], R4 ;  /* 0x00000004bd007388 */ /* 0x0207e40000000c00 */
.L_x_1032:
[----:B------:R-:W-:Y:S05]  /*101b0*/  BSYNC B1 ;  /* 0x0000000000017941 */ /* 0x000fea0003800000 */
.L_x_1031:
[----:B------:R-:W-:Y:S01]  /*101c0*/  IADD3 R44, R80, 0x10, RZ ;  /* 0x00000010502c7810 */ /* 0x000fe20007ffe0ff */
[----:B------:R-:W-:Y:S03]  /*101d0*/  BSSY B1, `(.L_x_1035) ;  /* 0x000003b000017945 */ /* 0x000fe60003800000 */
[----:B------:R-:W-:-:S04]  /*101e0*/  ISETP.GE.AND P0, PT, R44, R38, PT ;  /* 0x000000262c00720c */ /* 0x000fc80003f06270 */
[----:B------:R-:W-:-:S13]  /*101f0*/  ISETP.LT.OR P0, PT, R30, -0x87, P0 ;  /* 0xffffff791e00780c */ /* 0x000fda0000701670 */
[----:B------:R-:W-:Y:S05]  /*10200*/  @P0 BRA `(.L_x_1036) ;  /* 0x0000037000000947 */ /* 0x000fea0003800000 */
[----:B------:R-:W-:-:S13]  /*10210*/  ISETP.GE.AND P0, PT, R132, R40, PT ;  /* 0x000000288400720c */ /* 0x000fda0003f06270 */
[----:B------:R4:W-:Y:S01]  /*10220*/  @P0 STS.128 [R189+0x800], RZ ;  /* 0x000800ffbd000388 */ /* 0x0009e20000000c00 */
[----:B------:R-:W-:Y:S05]  /*10230*/  @P0 BRA `(.L_x_1036) ;  /* 0x0000034000000947 */ /* 0x000fea0003800000 */
[----:B---3--:R3:W5:Y:S01]  /*10240*/  LD.E.128 R4, [R28.64] ;  /* 0x000000061c047980 */ /* 0x008762000c101d00 */
[----:B------:R-:W-:Y:S01]  /*10250*/  ISETP.GE.AND P0, PT, R132, R35, PT ;  /* 0x000000238400720c */ /* 0x000fe20003f06270 */
[----:B------:R-:W-:-:S12]  /*10260*/  BSSY B0, `(.L_x_1037) ;  /* 0x0000030000007945 */ /* 0x000fd80003800000 */
[----:B------:R-:W-:Y:S05]  /*10270*/  @P0 BRA `(.L_x_1038) ;  /* 0x000002e000000947 */ /* 0x000fea0003800000 */
[----:B------:R-:W-:-:S04]  /*10280*/  IADD3 R0, P0, R50, R15, RZ ;  /* 0x0000000f32007210 */ /* 0x000fc80007f1e0ff */
[----:B------:R-:W-:Y:S01]  /*10290*/  LEA.HI.X.SX32 R2, R50, R20, 0x1, P0 ;  /* 0x0000001432027211 */ /* 0x000fe200000f0eff */
[----:B------:R-:W-:-:S03]  /*102a0*/  IMAD.SHL.U32 R3, R0, 0x2, RZ ;  /* 0x0000000200037824 */ /* 0x000fc600078e00ff */
[----:B------:R-:W-:Y:S02]  /*102b0*/  SHF.L.U64.HI R0, R0, 0x1, R2 ;  /* 0x0000000100007819 */ /* 0x000fe40000010202 */
[-C--:B------:R-:W-:Y:S02]  /*102c0*/  IADD3 R2, P0, R24, R3.reuse, RZ ;  /* 0x0000000318027210 */ /* 0x080fe40007f1e0ff */
[----:B--2---:R-:W-:-:S03]  /*102d0*/  IADD3 R8, P1, R26, R3, RZ ;  /* 0x000000031a087210 */ /* 0x004fc60007f3e0ff */
[----:B------:R-:W-:Y:S01]  /*102e0*/  IMAD.X R3, R25, 0x1, R0, P0 ;  /* 0x0000000119037824 */ /* 0x000fe200000e0600 */
[----:B------:R-:W-:-:S04]  /*102f0*/  IADD3.X R9, R27, R0, RZ, P1, !PT ;  /* 0x000000001b097210 */ /* 0x000fc80000ffe4ff */
[----:B---3--:R2:W3:Y:S04]  /*10300*/  LD.E.64 R12, [R2.64] ;  /* 0x00000006020c7980 */ /* 0x0084e8000c101b00 */
[----:B----4-:R1:W4:Y:S01]  /*10310*/  LD.E.64 R10, [R8.64] ;  /* 0x00000006080a7980 */ /* 0x010322000c101b00 */
[----:B-----5:R-:W-:Y:S02]  /*10320*/  LOP3.LUT R0, R7, 0xffff0000, RZ, 0xc0, !PT ;  /* 0xffff000007007812 */ /* 0x020fe400078ec0ff */
[----:B--2---:R-:W-:Y:S02]  /*10330*/  LOP3.LUT R3, R5, 0xffff0000, RZ, 0xc0, !PT ;  /* 0xffff000005037812 */ /* 0x004fe400078ec0ff */
[----:B------:R-:W-:Y:S02]  /*10340*/  SHF.L.U32 R2, R7, 0x10, RZ ;  /* 0x0000001007027819 */ /* 0x000fe400000006ff */
[----:B-1----:R-:W-:Y:S01]  /*10350*/  SHF.L.U32 R8, R5, 0x10, RZ ;  /* 0x0000001005087819 */ /* 0x002fe200000006ff */
[C---:B------:R-:W-:Y:S01]  /*10360*/  IMAD.U32 R9, R4.reuse, 0x10000, RZ ;  /* 0x0001000004097824 */ /* 0x040fe200078e00ff */
[----:B------:R-:W-:Y:S01]  /*10370*/  LOP3.LUT R4, R4, 0xffff0000, RZ, 0xc0, !PT ;  /* 0xffff000004047812 */ /* 0x000fe200078ec0ff */
[C---:B------:R-:W-:Y:S01]  /*10380*/  IMAD.U32 R5, R6.reuse, 0x10000, RZ ;  /* 0x0001000006057824 */ /* 0x040fe200078e00ff */
[----:B------:R-:W-:-:S02]  /*10390*/  LOP3.LUT R6, R6, 0xffff0000, RZ, 0xc0, !PT ;  /* 0xffff000006067812 */ /* 0x000fc400078ec0ff */
[----:B---3--:R-:W-:Y:S02]  /*103a0*/  LOP3.LUT R21, R12, 0xffff0000, RZ, 0xc0, !PT ;  /* 0xffff00000c157812 */ /* 0x008fe400078ec0ff */
[----:B------:R-:W-:Y:S02]  /*103b0*/  LOP3.LUT R23, R13, 0xffff0000, RZ, 0xc0, !PT ;  /* 0xffff00000d177812 */ /* 0x000fe400078ec0ff */
[C---:B----4-:R-:W-:Y:S01]  /*103c0*/  LOP3.LUT R17, R10.reuse, 0xffff0000, RZ, 0xc0, !PT ;  /* 0xffff00000a117812 */ /* 0x050fe200078ec0ff */
[----:B------:R-:W-:Y:S01]  /*103d0*/  FMUL.FTZ R14, R3, R21 ;  /* 0x00000015030e7220 */ /* 0x000fe20000410000 */
[----:B------:R-:W-:Y:S01]  /*103e0*/  LOP3.LUT R22, R11, 0xffff0000, RZ, 0xc0, !PT ;  /* 0xffff00000b167812 */ /* 0x000fe200078ec0ff */
[----:B------:R-:W-:Y:S01]  /*103f0*/  IMAD.U32 R10, R10, 0x10000, RZ ;  /* 0x000100000a0a7824 */ /* 0x000fe200078e00ff */
[----:B------:R-:W-:Y:S01]  /*10400*/  SHF.L.U32 R12, R12, 0x10, RZ ;  /* 0x000000100c0c7819 */ /* 0x000fe200000006ff */
[----:B------:R-:W-:Y:S01]  /*10410*/  FMUL.FTZ R7, R3, R17 ;  /* 0x0000001103077220 */ /* 0x000fe20000410000 */
[----:B------:R-:W-:Y:S01]  /*10420*/  SHF.L.U32 R13, R13, 0x10, RZ ;  /* 0x000000100d0d7819 */ /* 0x000fe200000006ff */
[----:B------:R-:W-:-:S02]  /*10430*/  FMUL.FTZ R3, R0, R23 ;  /* 0x0000001700037220 */ /* 0x000fc40000410000 */
[-C--:B------:R-:W-:Y:S02]  /*10440*/  FMUL.FTZ R0, R0, R22.reuse ;  /* 0x0000001600007220 */ /* 0x080fe40000410000 */
[C---:B------:R-:W-:Y:S02]  /*10450*/  FFMA.FTZ R14, R8.reuse, R17, -R14 ;  /* 0x00000011080e7223 */ /* 0x040fe4000001080e */
[----:B------:R-:W-:Y:S02]  /*10460*/  IMAD.U32 R11, R11, 0x10000, RZ ;  /* 0x000100000b0b7824 */ /* 0x000fe400078e00ff */
[----:B------:R-:W-:Y:S02]  /*10470*/  FFMA.FTZ R8, R8, R21, R7 ;  /* 0x0000001508087223 */ /* 0x000fe40000010007 */
[C---:B------:R-:W-:Y:S02]  /*10480*/  FFMA.FTZ R3, R2.reuse, R22, -R3 ;  /* 0x0000001602037223 */ /* 0x040fe40000010803 */
[----:B------:R-:W-:-:S02]  /*10490*/  FFMA.FTZ R7, R2, R23, R0 ;  /* 0x0000001702077223 */ /* 0x000fc40000010000 */
[----:B------:R-:W-:Y:S02]  /*104a0*/  FMUL.FTZ R2, R4, R12 ;  /* 0x0000000c04027220 */ /* 0x000fe40000410000 */
[----:B------:R-:W-:Y:S01]  /*104b0*/  FMUL.FTZ R0, R6, R13 ;  /* 0x0000000d06007220 */ /* 0x000fe20000410000 */
[----:B------:R-:W-:Y:S01]  /*104c0*/  F2FP.BF16.PACK_AB R7, R7, R3 ;  /* 0x000000030707723e */ /* 0x000fe200000010ff */
[-C--:B------:R-:W-:Y:S02]  /*104d0*/  FMUL.FTZ R4, R4, R10.reuse ;  /* 0x0000000a04047220 */ /* 0x080fe40000410000 */
[----:B------:R-:W-:Y:S02]  /*104e0*/  FMUL.FTZ R6, R6, R11 ;  /* 0x0000000b06067220 */ /* 0x000fe40000410000 */
[C---:B------:R-:W-:Y:S02]  /*104f0*/  FFMA.FTZ R2, R9.reuse, R10, -R2 ;  /* 0x0000000a09027223 */ /* 0x040fe40000010802 */
[----:B------:R-:W-:-:S02]  /*10500*/  FFMA.FTZ R4, R9, R12, R4 ;  /* 0x0000000c09047223 */ /* 0x000fc40000010004 */
[C---:B------:R-:W-:Y:S02]  /*10510*/  FFMA.FTZ R0, R5.reuse, R11, -R0 ;  /* 0x0000000b05007223 */ /* 0x040fe40000010800 */
[----:B------:R-:W-:Y:S01]  /*10520*/  FFMA.FTZ R6, R5, R13, R6 ;  /* 0x0000000d05067223 */ /* 0x000fe20000010006 */
[----:B------:R-:W-:Y:S02]  /*10530*/  F2FP.BF16.PACK_AB R5, R8, R14 ;  /* 0x0000000e0805723e */ /* 0x000fe400000010ff */
[----:B------:R-:W-:Y:S02]  /*10540*/  F2FP.BF16.PACK_AB R4, R4, R2 ;  /* 0x000000020404723e */ /* 0x000fe400000010ff */
[----:B------:R-:W-:Y:S02]  /*10550*/  F2FP.BF16.PACK_AB R6, R6, R0 ;  /* 0x000000000606723e */ /* 0x000fe400000010ff */
.L_x_1038:
[----:B------:R-:W-:Y:S05]  /*10560*/  BSYNC B0 ;  /* 0x0000000000007941 */ /* 0x000fea0003800000 */
.L_x_1037:
[----:B-----5:R1:W-:Y:S02]  /*10570*/  STS.128 [R189+0x800], R4 ;  /* 0x00080004bd007388 */ /* 0x0203e40000000c00 */
.L_x_1036:
[----:B------:R-:W-:Y:S05]  /*10580*/  BSYNC B1 ;  /* 0x0000000000017941 */ /* 0x000fea0003800000 */
.L_x_1035:
        /* <DEDUP_REMOVED lines=8> */
[----:B-1-3--:R1:W5:Y:S01]  /*10610*/  LD.E.128 R4, [R42.64] ;  /* 0x000000062a047980 */ /* 0x00a362000c101d00 */
[----:B------:R-:W-:Y:S01]  /*10620*/  ISETP.GE.AND P0, PT, R132, R35, PT ;  /* 0x000000238400720c */ /* 0x000fe20003f06270 */
[----:B------:R-:W-:-:S12]  /*10630*/  BSSY B0, `(.L_x_1041) ;  /* 0x0000031000007945 */ /* 0x000fd80003800000 */
[----:B------:R-:W-:Y:S05]  /*10640*/  @P0 BRA `(.L_x_1042) ;  /* 0x000002f000000947 */ /* 0x000fea0003800000 */
[----:B------:R-:W-:-:S05]  /*10650*/  IMAD.SHL.U32 R2, R16, 0x20, RZ ;  /* 0x0000002010027824 */ /* 0x000fca00078e00ff */
        /* <DEDUP_REMOVED lines=8> */
[----:B------:R2:W3:Y:S04]  /*106e0*/  LD.E.64 R12, [R2.64] ;  /* 0x00000006020c7980 */ /* 0x0004e8000c101b00 */
        /* <DEDUP_REMOVED lines=18> */
[C---:B------:R-:W-:Y:S01]  /*10810*/  FMUL.FTZ R3, R0.reuse, R23 ;  /* 0x0000001700037220 */ /* 0x040fe20000410000 */
[----:B------:R-:W-:Y:S01]  /*10820*/  SHF.L.U32 R11, R11, 0x10, RZ ;  /* 0x000000100b0b7819 */ /* 0x000fe200000006ff */
[----:B------:R-:W-:-:S02]  /*10830*/  FMUL.FTZ R0, R0, R22 ;  /* 0x0000001600007220 */ /* 0x000fc40000410000 */
[C---:B------:R-:W-:Y:S02]  /*10840*/  FFMA.FTZ R14, R8.reuse, R17, -R14 ;  /* 0x00000011080e7223 */ /* 0x040fe4000001080e */
[----:B------:R-:W-:Y:S02]  /*10850*/  FFMA.FTZ R8, R8, R21, R7 ;  /* 0x0000001508087223 */ /* 0x000fe40000010007 */
[C---:B------:R-:W-:Y:S02]  /*10860*/  FFMA.FTZ R3, R2.reuse, R22, -R3 ;  /* 0x0000001602037223 */ /* 0x040fe40000010803 */
[----:B------:R-:W-:Y:S02]  /*10870*/  FFMA.FTZ R7, R2, R23, R0 ;  /* 0x0000001702077223 */ /* 0x000fe40000010000 */
[----:B------:R-:W-:Y:S02]  /*10880*/  FMUL.FTZ R2, R4, R12 ;  /* 0x0000000c04027220 */ /* 0x000fe40000410000 */
[----:B------:R-:W-:Y:S01]  /*10890*/  FMUL.FTZ R0, R6, R13 ;  /* 0x0000000d06007220 */ /* 0x000fe20000410000 */
[----:B------:R-:W-:Y:S01]  /*108a0*/  F2FP.BF16.PACK_AB R7, R7, R3 ;  /* 0x000000030707723e */ /* 0x000fe200000010ff */
[----:B------:R-:W-:-:S02]  /*108b0*/  FMUL.FTZ R4, R4, R10 ;  /* 0x0000000a04047220 */ /* 0x000fc40000410000 */
[-C--:B------:R-:W-:Y:S02]  /*108c0*/  FMUL.FTZ R6, R6, R11.reuse ;  /* 0x0000000b06067220 */ /* 0x080fe40000410000 */
[C---:B------:R-:W-:Y:S02]  /*108d0*/  FFMA.FTZ R2, R9.reuse, R10, -R2 ;  /* 0x0000000a09027223 */ /* 0x040fe40000010802 */
[----:B------:R-:W-:Y:S02]  /*108e0*/  FFMA.FTZ R4, R9, R12, R4 ;  /* 0x0000000c09047223 */ /* 0x000fe40000010004 */
[C---:B------:R-:W-:Y:S02]  /*108f0*/  FFMA.FTZ R0, R5.reuse, R11, -R0 ;  /* 0x0000000b05007223 */ /* 0x040fe40000010800 */
[----:B------:R-:W-:Y:S01]  /*10900*/  FFMA.FTZ R6, R5, R13, R6 ;  /* 0x0000000d05067223 */ /* 0x000fe20000010006 */
[----:B------:R-:W-:Y:S02]  /*10910*/  F2FP.BF16.PACK_AB R5, R8, R14 ;  /* 0x0000000e0805723e */ /* 0x000fe400000010ff */
[----:B------:R-:W-:-:S02]  /*10920*/  F2FP.BF16.PACK_AB R4, R4, R2 ;  /* 0x000000020404723e */ /* 0x000fc400000010ff */
[----:B------:R-:W-:Y:S02]  /*10930*/  F2FP.BF16.PACK_AB R6, R6, R0 ;  /* 0x000000000606723e */ /* 0x000fe400000010ff */
.L_x_1042:
[----:B------:R-:W-:Y:S05]  /*10940*/  BSYNC B0 ;  /* 0x0000000000007941 */ /* 0x000fea0003800000 */
.L_x_1041:
[----:B-----5:R3:W-:Y:S02]  /*10950*/  STS.128 [R189+0x1000], R4 ;  /* 0x00100004bd007388 */ /* 0x0207e40000000c00 */
.L_x_1040:
[----:B------:R-:W-:Y:S05]  /*10960*/  BSYNC B1 ;  /* 0x0000000000017941 */ /* 0x000fea0003800000 */
.L_x_1039:
[----:B---3--:R-:W-:-:S04]  /*10970*/  IADD3 R28, R80, 0x30, RZ ;  /* 0x00000030501c7810 */ /* 0x008fc80007ffe0ff */
[----:B------:R-:W-:-:S04]  /*10980*/  ISETP.GE.AND P0, PT, R28, R38, PT ;  /* 0x000000261c00720c */ /* 0x000fc80003f06270 */
[----:B------:R-:W-:-:S13]  /*10990*/  ISETP.LT.OR P0, PT, R30, -0x187, P0 ;  /* 0xfffffe791e00780c */ /* 0x000fda0000701670 */
[----:B------:R-:W-:Y:S05]  /*109a0*/  @P0 BRA `(.L_x_1043) ;  /* 0x00001f8000000947 */ /* 0x000fea0003800000 */
[----:B------:R-:W-:-:S13]  /*109b0*/  ISETP.GE.AND P0, PT, R132, R40, PT ;  /* 0x000000288400720c */ /* 0x000fda0003f06270 */
[----:B------:R3:W-:Y:S01]  /*109c0*/  @P0 STS.128 [R189+0x1800], RZ ;  /* 0x001800ffbd000388 */ /* 0x0007e20000000c00 */
[----:B------:R-:W-:Y:S05]  /*109d0*/  @P0 BRA `(.L_x_1043) ;  /* 0x00001f5000000947 */ /* 0x000fea0003800000 */
[----:B-1----:R1:W5:Y:S01]  /*109e0*/  LD.E.128 R4, [R48.64] ;  /* 0x0000000630047980 */ /* 0x002362000c101d00 */
[----:B------:R-:W-:Y:S01]  /*109f0*/  ISETP.GE.AND P0, PT, R132, R35, PT ;  /* 0x000000238400720c */ /* 0x000fe20003f06270 */
[----:B------:R-:W-:-:S12]  /*10a00*/  BSSY B0, `(.L_x_1044) ;  /* 0x0000031000007945 */ /* 0x000fd80003800000 */
[----:B------:R-:W-:Y:S05]  /*10a10*/  @P0 BRA `(.L_x_1045) ;  /* 0x000002f000000947 */ /* 0x000fea0003800000 */
[----:B------:R-:W-:-:S05]  /*10a20*/  IMAD R2, R16, 0x30, RZ ;  /* 0x0000003010027824 */ /* 0x000fca00078e02ff */
[----:B------:R-:W-:-:S04]  /*10a30*/  IADD3 R0, P0, R2, R15, RZ ;  /* 0x0000000f02007210 */ /* 0x000fc80007f1e0ff */
[----:B------:R-:W-:Y:S02]  /*10a40*/  LEA.HI.X.SX32 R2, R2, R20, 0x1, P0 ;  /* 0x0000001402027211 */ /* 0x000fe400000f0eff */
[C---:B------:R-:W-:Y:S02]  /*10a50*/  SHF.L.U32 R3, R0.reuse, 0x1, RZ ;  /* 0x0000000100037819 */ /* 0x040fe400000006ff */
[----:B------:R-:W-:Y:S02]  /*10a60*/  SHF.L.U64.HI R0, R0, 0x1, R2 ;  /* 0x0000000100007819 */ /* 0x000fe40000010202 */
[-C--:B--2---:R-:W-:Y:S02]  /*10a70*/  IADD3 R8, P1, R26, R3.reuse, RZ ;  /* 0x000000031a087210 */ /* 0x084fe40007f3e0ff */
[----:B------:R-:W-:Y:S02]  /*10a80*/  IADD3 R2, P0, R24, R3, RZ ;  /* 0x0000000318027210 */ /* 0x000fe40007f1e0ff */
[----:B------:R-:W-:-:S03]  /*10a90*/  IADD3.X R9, R27, R0, RZ, P1, !PT ;  /* 0x000000001b097210 */ /* 0x000fc60000ffe4ff */
[----:B------:R-:W-:-:S03]  /*10aa0*/  IMAD.X R3, R25, 0x1, R0, P0 ;  /* 0x0000000119037824 */ /* 0x000fc600000e0600 */
[----:B------:R-:W2:Y:S04]  /*10ab0*/  LD.E.64 R8, [R8.64] ;  /* 0x0000000608087980 */ /* 0x000ea8000c101b00 */
[----:B---3--:R1:W3:Y:S01]  /*10ac0*/  LD.E.64 R12, [R2.64] ;  /* 0x00000006020c7980 */ /* 0x0082e2000c101b00 */
[----:B-----5:R-:W-:Y:S02]  /*10ad0*/  SHF.L.U32 R10, R4, 0x10, RZ ;  /* 0x00000010040a7819 */ /* 0x020fe400000006ff */
[----:B------:R-:W-:Y:S02]  /*10ae0*/  SHF.L.U32 R11, R6, 0x10, RZ ;  /* 0x00000010060b7819 */ /* 0x000fe400000006ff */
[----:B------:R-:W-:Y:S02]  /*10af0*/  LOP3.LUT R0, R7, 0xffff0000, RZ, 0xc0, !PT ;  /* 0xffff000007007812 */ /* 0x000fe400078ec0ff */
[----:B-1----:R-:W-:-:S02]  /*10b00*/  LOP3.LUT R2, R4, 0xffff0000, RZ, 0xc0, !PT ;  /* 0xffff000004027812 */ /* 0x002fc400078ec0ff */
[C---:B------:R-:W-:Y:S01]  /*10b10*/  LOP3.LUT R3, R5.reuse, 0xffff0000, RZ, 0xc0, !PT ;  /* 0xffff000005037812 */ /* 0x040fe200078ec0ff */
[----:B------:R-:W-:Y:S01]  /*10b20*/  IMAD.U32 R4, R5, 0x10000, RZ ;  /* 0x0001000005047824 */ /* 0x000fe200078e00ff */
[----:B------:R-:W-:Y:S01]  /*10b30*/  LOP3.LUT R5, R6, 0xffff0000, RZ, 0xc0, !PT ;  /* 0xffff000006057812 */ /* 0x000fe200078ec0ff */
[----:B------:R-:W-:Y:S01]  /*10b40*/  IMAD.U32 R6, R7, 0x10000, RZ ;  /* 0x0001000007067824 */ /* 0x000fe200078e00ff */
[----:B--2---:R-:W-:Y:S01]  /*10b50*/  SHF.L.U32 R14, R8, 0x10, RZ ;  /* 0x00000010080e7819 */ /* 0x004fe200000006ff */
[C---:B---3--:R-:W-:Y:S01]  /*10b60*/  IMAD.U32 R15, R12.reuse, 0x10000, RZ ;  /* 0x000100000c0f7824 */ /* 0x048fe200078e00ff */
[----:B------:R-:W-:Y:S02]  /*10b70*/  LOP3.LUT R17, R12, 0xffff0000, RZ, 0xc0, !PT ;  /* 0xffff00000c117812 */ /* 0x000fe400078ec0ff */
[----:B------:R-:W-:Y:S01]  /*10b80*/  LOP3.LUT R16, R8, 0xffff0000, RZ, 0xc0, !PT ;  /* 0xffff000008107812 */ /* 0x000fe200078ec0ff */
[C---:B------:R-:W-:Y:S02]  /*10b90*/  FMUL.FTZ R8, R2.reuse, R15 ;  /* 0x0000000f02087220 */ /* 0x040fe40000410000 */
[----:B------:R-:W-:-:S02]  /*10ba0*/  FMUL.FTZ R2, R2, R14 ;  /* 0x0000000e02027220 */ /* 0x000fc40000410000 */
[----:B------:R-:W-:Y:S02]  /*10bb0*/  FMUL.FTZ R7, R3, R17 ;  /* 0x0000001103077220 */ /* 0x000fe40000410000 */
[C---:B------:R-:W-:Y:S02]  /*10bc0*/  FFMA.FTZ R14, R10.reuse, R14, -R8 ;  /* 0x0000000e0a0e7223 */ /* 0x040fe40000010808 */
[----:B------:R-:W-:Y:S01]  /*10bd0*/  FFMA.FTZ R12, R10, R15, R2 ;  /* 0x0000000f0a0c7223 */ /* 0x000fe20000010002 */
[----:B------:R-:W-:Y:S01]  /*10be0*/  LOP3.LUT R15, R13, 0xffff0000, RZ, 0xc0, !PT ;  /* 0xffff00000d0f7812 */ /* 0x000fe200078ec0ff */
[-C--:B------:R-:W-:Y:S02]  /*10bf0*/  FMUL.FTZ R2, R3, R16.reuse ;  /* 0x0000001003027220 */ /* 0x080fe40000410000 */
[C---:B------:R-:W-:Y:S01]  /*10c00*/  FFMA.FTZ R10, R4.reuse, R16, -R7 ;  /* 0x00000010040a7223 */ /* 0x040fe20000010807 */
[C---:B------:R-:W-:Y:S01]  /*10c10*/  LOP3.LUT R7, R9.reuse, 0xffff0000, RZ, 0xc0, !PT ;  /* 0xffff000009077812 */ /* 0x040fe200078ec0ff */
[----:B------:R-:W-:Y:S01]  /*10c20*/  IMAD.U32 R9, R9, 0x10000, RZ ;  /* 0x0001000009097824 */ /* 0x000fe200078e00ff */
[----:B------:R-:W-:Y:S01]  /*10c30*/  SHF.L.U32 R13, R13, 0x10, RZ ;  /* 0x000000100d0d7819 */ /* 0x000fe200000006ff */
[----:B------:R-:W-:-:S02]  /*10c40*/  FFMA.FTZ R8, R4, R17, R2 ;  /* 0x0000001104087223 */ /* 0x000fc40000010002 */
[C---:B------:R-:W-:Y:S02]  /*10c50*/  FMUL.FTZ R2, R0.reuse, R15 ;  /* 0x0000000f00027220 */ /* 0x040fe40000410000 */
[----:B------:R-:W-:Y:S02]  /*10c60*/  FMUL.FTZ R0, R0, R7 ;  /* 0x0000000700007220 */ /* 0x000fe40000410000 */
[C---:B------:R-:W-:Y:S02]  /*10c70*/  FMUL.FTZ R4, R5.reuse, R13 ;  /* 0x0000000d05047220 */ /* 0x040fe40000410000 */
        /* <DEDUP_REMOVED lines=8> */
[----:B------:R-:W-:Y:S02]  /*10d00*/  F2FP.BF16.PACK_AB R6, R6, R2 ;  /* 0x000000020606723e */ /* 0x000fe400000010ff */
.L_x_1045:
[----:B------:R-:W-:Y:S05]  /*10d10*/  BSYNC B0 ;  /* 0x0000000000007941 */ /* 0x000fea0003800000 */
.L_x_1044:
[----:B-----5:R1:W-:Y:S01]  /*10d20*/  STS.128 [R189+0x1800], R4 ;  /* 0x00180004bd007388 */ /* 0x0203e20000000c00 */
[----:B------:R-:W-:Y:S05]  /*10d30*/  BRA `(.L_x_1043) ;  /* 0x00001bf000007947 */ /* 0x000fea0003800000 */
.L_x_1030:
        /* <DEDUP_REMOVED lines=12> */
[----:B------:R-:W-:Y:S01]  /*10e00*/  ISETP.GE.AND P1, PT, R132, R16, PT ;  /* 0x000000108400720c */ /* 0x000fe20003f26270 */
[----:B------:R-:W-:Y:S02]  /*10e10*/  IMAD.MOV.U32 R0, RZ, RZ, RZ ;  /* 0x000000ffff007224 */ /* 0x000fe400078e00ff */
[----:B------:R-:W-:-:S10]  /*10e20*/  IMAD.MOV.U32 R2, RZ, RZ, R16 ;  /* 0x000000ffff027224 */ /* 0x000fd400078e0010 */
[----:B------:R-:W-:Y:S01]  /*10e30*/  @P1 IADD3 R0, -R16, RZ, RZ ;  /* 0x000000ff10001210 */ /* 0x000fe20007ffe1ff */
[----:B------:R-:W-:-:S03]  /*10e40*/  @P1 IMAD.MOV R2, RZ, RZ, -R16 ;  /* 0x000000ffff021224 */ /* 0x000fc600078e0a10 */
[----:B------:R-:W-:Y:S01]  /*10e50*/  IADD3 R3, P0, R0, R39, RZ ;  /* 0x0000002700037210 */ /* 0x000fe20007f1e0ff */
[----:B--2---:R-:W-:-:S03]  /*10e60*/  IMAD.WIDE R8, R2, 0x2, R8 ;  /* 0x0000000202087825 */ /* 0x004fc600078e0208 */
[----:B------:R-:W-:Y:S02]  /*10e70*/  LEA.HI.X.SX32 R0, R0, R37, 0x1, P0 ;  /* 0x0000002500007211 */ /* 0x000fe400000f0eff */
[C---:B------:R-:W-:Y:S01]  /*10e80*/  LEA R12, P0, R3.reuse, R24, 0x1 ;  /* 0x00000018030c7211 */ /* 0x040fe200078008ff */
[----:B------:R-:W2:Y:S03]  /*10e90*/  LD.E.128 R8, [R8.64] ;  /* 0x0000000608087980 */ /* 0x000ea6000c101d00 */
[----:B------:R-:W-:Y:S01]  /*10ea0*/  LEA.HI.X R13, R3, R25, R0, 0x1, P0 ;  /* 0x00000019030d7211 */ /* 0x000fe200000f0c00 */
[----:B------:R-:W-:Y:S01]  /*10eb0*/  IMAD.MOV.U32 R0, RZ, RZ, RZ ;  /* 0x000000ffff007224 */ /* 0x000fe200078e00ff */
[----:B------:R-:W-:-:S04]  /*10ec0*/  @P1 IADD3 R0, -R16, RZ, RZ ;  /* 0x000000ff10001210 */ /* 0x000fc80007ffe1ff */
[C---:B------:R-:W-:Y:S01]  /*10ed0*/  IADD3 R2, P0, R0.reuse, R39, RZ ;  /* 0x0000002700027210 */ /* 0x040fe20007f1e0ff */
[----:B------:R-:W3:Y:S03]  /*10ee0*/  LD.E.128 R12, [R12.64] ;  /* 0x000000060c0c7980 */ /* 0x000ee6000c101d00 */
[----:B------:R-:W-:Y:S02]  /*10ef0*/  LEA.HI.X.SX32 R0, R0, R37, 0x1, P0 ;  /* 0x0000002500007211 */ /* 0x000fe400000f0eff */
[----:B------:R-:W-:-:S04]  /*10f00*/  LEA R20, P0, R2, R26, 0x1 ;  /* 0x0000001a02147211 */ /* 0x000fc800078008ff */
[----:B------:R-:W-:-:S06]  /*10f10*/  LEA.HI.X R21, R2, R27, R0, 0x1, P0 ;  /* 0x0000001b02157211 */ /* 0x000fcc00000f0c00 */
[----:B------:R-:W4:Y:S01]  /*10f20*/  LD.E.128 R20, [R20.64] ;  /* 0x0000000614147980 */ /* 0x000f22000c101d00 */
[C---:B-----5:R-:W-:Y:S01]  /*10f30*/  LOP3.LUT R33, R5.reuse, 0xffff0000, RZ, 0xc0, !PT ;  /* 0xffff000005217812 */ /* 0x060fe200078ec0ff */
[----:B------:R-:W-:Y:S01]  /*10f40*/  IMAD.U32 R32, R6, 0x10000, RZ ;  /* 0x0001000006207824 */ /* 0x000fe200078e00ff */
[----:B------:R-:W-:Y:S01]  /*10f50*/  SHF.L.U32 R17, R5, 0x10, RZ ;  /* 0x0000001005117819 */ /* 0x000fe200000006ff */
[----:B------:R-:W-:Y:S01]  /*10f60*/  IMAD.U32 R30, R4, 0x10000, RZ ;  /* 0x00010000041e7824 */ /* 0x000fe200078e00ff */
[----:B------:R-:W-:Y:S02]  /*10f70*/  LOP3.LUT R36, R6, 0xffff0000, RZ, 0xc0, !PT ;  /* 0xffff000006247812 */ /* 0x000fe400078ec0ff */
[----:B------:R-:W-:Y:S02]  /*10f80*/  LOP3.LUT R31, R4, 0xffff0000, RZ, 0xc0, !PT ;  /* 0xffff0000041f7812 */ /* 0x000fe400078ec0ff */
[C---:B------:R-:W-:Y:S02]  /*10f90*/  LOP3.LUT R34, R7.reuse, 0xffff0000, RZ, 0xc0, !PT ;  /* 0xffff000007227812 */ /* 0x040fe400078ec0ff */
[----:B------:R-:W-:Y:S01]  /*10fa0*/  SHF.L.U32 R7, R7, 0x10, RZ ;  /* 0x0000001007077819 */ /* 0x000fe200000006ff */
[C---:B--2---:R-:W-:Y:S01]  /*10fb0*/  IMAD.U32 R41, R8.reuse, 0x10000, RZ ;  /* 0x0001000008297824 */ /* 0x044fe200078e00ff */
[----:B------:R-:W-:-:S02]  /*10fc0*/  LOP3.LUT R44, R8, 0xffff0000, RZ, 0xc0, !PT ;  /* 0xffff0000082c7812 */ /* 0x000fc400078ec0ff */
[C---:B------:R-:W-:Y:S02]  /*10fd0*/  SHF.L.U32 R45, R9.reuse, 0x10, RZ ;  /* 0x00000010092d7819 */ /* 0x040fe400000006ff */
[----:B------:R-:W-:Y:S01]  /*10fe0*/  LOP3.LUT R8, R9, 0xffff0000, RZ, 0xc0, !PT ;  /* 0xffff000009087812 */ /* 0x000fe200078ec0ff */
[C---:B------:R-:W-:Y:S01]  /*10ff0*/  IMAD.U32 R9, R10.reuse, 0x10000, RZ ;  /* 0x000100000a097824 */ /* 0x040fe200078e00ff */
[----:B------:R-:W-:Y:S02]  /*11000*/  LOP3.LUT R46, R10, 0xffff0000, RZ, 0xc0, !PT ;  /* 0xffff00000a2e7812 */ /* 0x000fe400078ec0ff */
[----:B------:R-:W-:Y:S01]  /*11010*/  LOP3.LUT R10, R11, 0xffff0000, RZ, 0xc0, !PT ;  /* 0xffff00000b0a7812 */ /* 0x000fe200078ec0ff */
[C---:B---3--:R-:W-:Y:S01]  /*11020*/  IMAD.U32 R6, R12.reuse, 0x10000, RZ ;  /* 0x000100000c067824 */ /* 0x048fe200078e00ff */
[----:B------:R-:W-:Y:S01]  /*11030*/  LOP3.LUT R5, R12, 0xffff0000, RZ, 0xc0, !PT ;  /* 0xffff00000c057812 */ /* 0x000fe200078ec0ff */
[----:B------:R-:W-:Y:S01]  /*11040*/  IMAD.U32 R3, R14, 0x10000, RZ ;  /* 0x000100000e037824 */ /* 0x000fe200078e00ff */
[----:B------:R-:W-:Y:S01]  /*11050*/  LOP3.LUT R12, R13, 0xffff0000, RZ, 0xc0, !PT ;  /* 0xffff00000d0c7812 */ /* 0x000fe200078ec0ff */
[----:B------:R-:W-:Y:S01]  /*11060*/  @!P1 FADD.FTZ R6, -R6, -RZ ;  /* 0x800000ff06069221 */ /* 0x000fe20000010100 */
[----:B------:R-:W-:Y:S01]  /*11070*/  LOP3.LUT R2, R14, 0xffff0000, RZ, 0xc0, !PT ;  /* 0xffff00000e027812 */ /* 0x000fe200078ec0ff */
[----:B------:R-:W-:Y:S01]  /*11080*/  @!P1 FADD.FTZ R3, -R3, -RZ ;  /* 0x800000ff03039221 */ /* 0x000fe20000010100 */
[----:B------:R-:W-:Y:S01]  /*11090*/  LOP3.LUT R14, R15, 0xffff0000, RZ, 0xc0, !PT ;  /* 0xffff00000f0e7812 */ /* 0x000fe200078ec0ff */
[----:B------:R-:W-:Y:S01]  /*110a0*/  @!P1 FADD.FTZ R12, -R12, -RZ ;  /* 0x800000ff0c0c9221 */ /* 0x000fe20000010100 */
[----:B------:R-:W-:Y:S01]  /*110b0*/  SHF.L.U32 R4, R13, 0x10, RZ ;  /* 0x000000100d047819 */ /* 0x000fe200000006ff */
[----:B------:R-:W-:Y:S01]  /*110c0*/  @!P1 FADD.FTZ R5, -R5, -RZ ;  /* 0x800000ff05059221 */ /* 0x000fe20000010100 */
[----:B------:R-:W-:Y:S01]  /*110d0*/  SHF.L.U32 R0, R15, 0x10, RZ ;  /* 0x000000100f007819 */ /* 0x000fe200000006ff */
[----:B------:R-:W-:Y:S01]  /*110e0*/  @!P1 FADD.FTZ R14, -R14, -RZ ;  /* 0x800000ff0e0e9221 */ /* 0x000fe20000010100 */
[----:B------:R-:W-:Y:S01]  /*110f0*/  SHF.L.U32 R47, R11, 0x10, RZ ;  /* 0x000000100b2f7819 */ /* 0x000fe200000006ff */
[----:B------:R-:W-:Y:S01]  /*11100*/  @!P1 FADD.FTZ R4, -R4, -RZ ;  /* 0x800000ff04049221 */ /* 0x000fe20000010100 */
[----:B----4-:R-:W-:Y:S01]  /*11110*/  SHF.L.U32 R11, R21, 0x10, RZ ;  /* 0x00000010150b7819 */ /* 0x010fe200000006ff */
[----:B------:R-:W-:Y:S01]  /*11120*/  FMUL.FTZ R12, R8, R12 ;  /* 0x0000000c080c7220 */ /* 0x000fe20000410000 */
[----:B------:R-:W-:Y:S01]  /*11130*/  LOP3.LUT R15, R22, 0xffff0000, RZ, 0xc0, !PT ;  /* 0xffff0000160f7812 */ /* 0x000fe200078ec0ff */
[----:B------:R-:W-:Y:S01]  /*11140*/  @!P1 FADD.FTZ R0, -R0, -RZ ;  /* 0x800000ff00009221 */ /* 0x000fe20000010100 */
[----:B------:R-:W-:Y:S01]  /*11150*/  SHF.L.U32 R13, R23, 0x10, RZ ;  /* 0x00000010170d7819 */ /* 0x000fe200000006ff */
[----:B------:R-:W-:Y:S01]  /*11160*/  FMUL.FTZ R3, R9, R3 ;  /* 0x0000000309037220 */ /* 0x000fe20000410000 */
[----:B------:R-:W-:Y:S01]  /*11170*/  LOP3.LUT R9, R20, 0xffff0000, RZ, 0xc0, !PT ;  /* 0xffff000014097812 */ /* 0x000fe200078ec0ff */
[----:B------:R-:W-:-:S02]  /*11180*/  FMUL.FTZ R6, R41, R6 ;  /* 0x0000000629067220 */ /* 0x000fc40000410000 */
[----:B------:R-:W-:Y:S02]  /*11190*/  @!P1 FADD.FTZ R2, -R2, -RZ ;  /* 0x800000ff02029221 */ /* 0x000fe40000010100 */
[----:B------:R-:W-:Y:S01]  /*111a0*/  IMAD.U32 R8, R20, 0x10000, RZ ;  /* 0x0001000014087824 */ /* 0x000fe200078e00ff */
[----:B------:R-:W-:Y:S01]  /*111b0*/  LOP3.LUT R20, R21, 0xffff0000, RZ, 0xc0, !PT ;  /* 0xffff000015147812 */ /* 0x000fe200078ec0ff */
[----:B------:R-:W-:Y:S02]  /*111c0*/  FMUL.FTZ R5, R44, R5 ;  /* 0x000000052c057220 */ /* 0x000fe40000410000 */
[----:B------:R-:W-:Y:S02]  /*111d0*/  FMUL.FTZ R14, R10, R14 ;  /* 0x0000000e0a0e7220 */ /* 0x000fe40000410000 */
[----:B------:R-:W-:Y:S02]  /*111e0*/  FMUL.FTZ R4, R45, R4 ;  /* 0x000000042d047220 */ /* 0x000fe40000410000 */
[----:B------:R-:W-:Y:S01]  /*111f0*/  IMAD.U32 R10, R22, 0x10000, RZ ;  /* 0x00010000160a7824 */ /* 0x000fe200078e00ff */
[----:B------:R-:W-:Y:S01]  /*11200*/  LOP3.LUT R22, R23, 0xffff0000, RZ, 0xc0, !PT ;  /* 0xffff000017167812 */ /* 0x000fe200078ec0ff */
[----:B------:R-:W-:-:S02]  /*11210*/  FMUL.FTZ R0, R47, R0 ;  /* 0x000000002f007220 */ /* 0x000fc40000410000 */
[----:B------:R-:W-:Y:S02]  /*11220*/  FMUL.FTZ R2, R46, R2 ;  /* 0x000000022e027220 */ /* 0x000fe40000410000 */
[----:B------:R-:W-:Y:S02]  /*11230*/  FFMA.FTZ R8, R30, R8, R6 ;  /* 0x000000081e087223 */ /* 0x000fe40000010006 */
[----:B------:R-:W-:Y:S02]  /*11240*/  FFMA.FTZ R6, R31, R9, R5 ;  /* 0x000000091f067223 */ /* 0x000fe40000010005 */
[----:B------:R-:W-:Y:S02]  /*11250*/  FFMA.FTZ R4, R17, R11, R4 ;  /* 0x0000000b11047223 */ /* 0x000fe40000010004 */
[----:B------:R-:W-:Y:S02]  /*11260*/  FFMA.FTZ R5, R33, R20, R12 ;  /* 0x0000001421057223 */ /* 0x000fe4000001000c */
[----:B------:R-:W-:-:S02]  /*11270*/  FFMA.FTZ R0, R7, R13, R0 ;  /* 0x0000000d07007223 */ /* 0x000fc40000010000 */
[----:B------:R-:W-:Y:S01]  /*11280*/  FFMA.FTZ R3, R32, R10, R3 ;  /* 0x0000000a20037223 */ /* 0x000fe20000010003 */
[----:B------:R-:W-:Y:S01]  /*11290*/  F2FP.BF16.PACK_AB R5, R5, R4 ;  /* 0x000000040505723e */ /* 0x000fe200000010ff */
[----:B------:R-:W-:Y:S01]  /*112a0*/  FFMA.FTZ R7, R34, R22, R14 ;  /* 0x0000001622077223 */ /* 0x000fe2000001000e */
[----:B------:R-:W-:Y:S01]  /*112b0*/  F2FP.BF16.PACK_AB R4, R6, R8 ;  /* 0x000000080604723e */ /* 0x000fe200000010ff */
[----:B------:R-:W-:-:S03]  /*112c0*/  FFMA.FTZ R2, R36, R15, R2 ;  /* 0x0000000f24027223 */ /* 0x000fc60000010002 */
[----:B------:R-:W-:Y:S02]  /*112d0*/  F2FP.BF16.PACK_AB R7, R7, R0 ;  /* 0x000000000707723e */ /* 0x000fe400000010ff */
[----:B------:R-:W-:Y:S02]  /*112e0*/  F2FP.BF16.PACK_AB R6, R2, R3 ;  /* 0x000000030206723e */ /* 0x000fe400000010ff */
.L_x_1049:
[----:B------:R-:W-:Y:S05]  /*112f0*/  BSYNC B0 ;  /* 0x0000000000007941 */ /* 0x000fea0003800000 */
.L_x_1048:
[----:B-----5:R3:W-:Y:S02]  /*11300*/  STS.128 [R189], R4 ;  /* 0x00000004bd007388 */ /* 0x0207e40000000c00 */
.L_x_1047:
[----:B------:R-:W-:Y:S05]  /*11310*/  BSYNC B1 ;  /* 0x0000000000017941 */ /* 0x000fea0003800000 */
.L_x_1046:
        /* <DEDUP_REMOVED lines=12> */
[----:B------:R-:W-:Y:S01]  /*113e0*/  ISETP.GE.AND P0, PT, R132, R16, PT ;  /* 0x000000108400720c */ /* 0x000fe20003f06270 */
[----:B------:R-:W-:Y:S01]  /*113f0*/  IMAD.MOV.U32 R0, RZ, RZ, RZ ;  /* 0x000000ffff007224 */ /* 0x000fe200078e00ff */
[----:B------:R-:W-:-:S04]  /*11400*/  IADD3 R17, P1, R50, R39, RZ ;  /* 0x0000002732117210 */ /* 0x000fc80007f3e0ff */
[----:B------:R-:W-:-:S07]  /*11410*/  LEA.HI.X.SX32 R20, R50, R37, 0x1, P1 ;  /* 0x0000002532147211 */ /* 0x000fce00008f0eff */
[----:B------:R-:W-:-:S05]  /*11420*/  @P0 IMAD.MOV R0, RZ, RZ, -R16 ;  /* 0x000000ffff000224 */ /* 0x000fca00078e0a10 */
[----:B------:R-:W-:-:S04]  /*11430*/  IADD3 R2, P1, R0, R17, RZ ;  /* 0x0000001100027210 */ /* 0x000fc80007f3e0ff */
[----:B------:R-:W-:Y:S02]  /*11440*/  LEA.HI.X.SX32 R3, R0, R20, 0x1, P1 ;  /* 0x0000001400037211 */ /* 0x000fe400008f0eff */
[----:B------:R-:W-:Y:S01]  /*11450*/  MOV R0, R16 ;  /* 0x0000001000007202 */ /* 0x000fe20000000f00 */
[----:B------:R-:W-:Y:S01]  /*11460*/  @P0 IMAD.MOV R0, RZ, RZ, -R16 ;  /* 0x000000ffff000224 */ /* 0x000fe200078e0a10 */
[----:B------:R-:W-:-:S03]  /*11470*/  LEA R12, P1, R2, R24, 0x1 ;  /* 0x00000018020c7211 */ /* 0x000fc600078208ff */
[----:B--2---:R-:W-:Y:S01]  /*11480*/  IMAD.WIDE R8, R0, 0x2, R28 ;  /* 0x0000000200087825 */ /* 0x004fe200078e021c */
[----:B------:R-:W-:-:S03]  /*11490*/  LEA.HI.X R13, R2, R25, R3, 0x1, P1 ;  /* 0x00000019020d7211 */ /* 0x000fc600008f0c03 */
[----:B------:R-:W-:Y:S01]  /*114a0*/  IMAD.MOV.U32 R0, RZ, RZ, RZ ;  /* 0x000000ffff007224 */ /* 0x000fe200078e00ff */
[----:B------:R-:W-:Y:S01]  /*114b0*/  @P0 IADD3 R0, -R16, RZ, RZ ;  /* 0x000000ff10000210 */ /* 0x000fe20007ffe1ff */
[----:B------:R-:W2:Y:S03]  /*114c0*/  LD.E.128 R8, [R8.64] ;  /* 0x0000000608087980 */ /* 0x000ea6000c101d00 */
[C---:B------:R-:W-:Y:S01]  /*114d0*/  IADD3 R2, P1, R0.reuse, R17, RZ ;  /* 0x0000001100027210 */ /* 0x040fe20007f3e0ff */
[----:B---3--:R-:W3:Y:S03]  /*114e0*/  LD.E.128 R12, [R12.64] ;  /* 0x000000060c0c7980 */ /* 0x008ee6000c101d00 */
[----:B------:R-:W-:Y:S02]  /*114f0*/  LEA.HI.X.SX32 R0, R0, R20, 0x1, P1 ;  /* 0x0000001400007211 */ /* 0x000fe400008f0eff */
[----:B------:R-:W-:-:S04]  /*11500*/  LEA R20, P1, R2, R26, 0x1 ;  /* 0x0000001a02147211 */ /* 0x000fc800078208ff */
[----:B------:R-:W-:-:S06]  /*11510*/  LEA.HI.X R21, R2, R27, R0, 0x1, P1 ;  /* 0x0000001b02157211 */ /* 0x000fcc00008f0c00 */
[----:B----4-:R-:W4:Y:S01]  /*11520*/  LD.E.128 R20, [R20.64] ;  /* 0x0000000614147980 */ /* 0x010f22000c101d00 */
[C---:B-----5:R-:W-:Y:S01]  /*11530*/  LOP3.LUT R32, R5.reuse, 0xffff0000, RZ, 0xc0, !PT ;  /* 0xffff000005207812 */ /* 0x060fe200078ec0ff */
[----:B------:R-:W-:Y:S01]  /*11540*/  IMAD.U32 R17, R5, 0x10000, RZ ;  /* 0x0001000005117824 */ /* 0x000fe200078e00ff */
[C---:B------:R-:W-:Y:S02]  /*11550*/  SHF.L.U32 R30, R6.reuse, 0x10, RZ ;  /* 0x00000010061e7819 */ /* 0x040fe400000006ff */
[----:B------:R-:W-:Y:S01]  /*11560*/  LOP3.LUT R31, R6, 0xffff0000, RZ, 0xc0, !PT ;  /* 0xffff0000061f7812 */ /* 0x000fe200078ec0ff */
[C---:B------:R-:W-:Y:S01]  /*11570*/  IMAD.U32 R28, R4.reuse, 0x10000, RZ ;  /* 0x00010000041c7824 */ /* 0x040fe200078e00ff */
[----:B------:R-:W-:Y:S02]  /*11580*/  LOP3.LUT R29, R4, 0xffff0000, RZ, 0xc0, !PT ;  /* 0xffff0000041d7812 */ /* 0x000fe400078ec0ff */
[C---:B------:R-:W-:Y:S01]  /*11590*/  LOP3.LUT R33, R7.reuse, 0xffff0000, RZ, 0xc0, !PT ;  /* 0xffff000007217812 */ /* 0x040fe200078ec0ff */
[----:B------:R-:W-:Y:S01]  /*115a0*/  IMAD.U32 R7, R7, 0x10000, RZ ;  /* 0x0001000007077824 */ /* 0x000fe200078e00ff */
[----:B--2---:R-:W-:Y:S01]  /*115b0*/  SHF.L.U32 R34, R9, 0x10, RZ ;  /* 0x0000001009227819 */ /* 0x004fe200000006ff */
[C---:B---3--:R-:W-:Y:S01]  /*115c0*/  IMAD.U32 R6, R12.reuse, 0x10000, RZ ;  /* 0x000100000c067824 */ /* 0x048fe200078e00ff */
[----:B------:R-:W-:Y:S01]  /*115d0*/  LOP3.LUT R5, R12, 0xffff0000, RZ, 0xc0, !PT ;  /* 0xffff00000c057812 */ /* 0x000fe200078ec0ff */
[----:B------:R-:W-:Y:S01]  /*115e0*/  IMAD.U32 R3, R14, 0x10000, RZ ;  /* 0x000100000e037824 */ /* 0x000fe200078e00ff */
[----:B------:R-:W-:-:S02]  /*115f0*/  LOP3.LUT R12, R13, 0xffff0000, RZ, 0xc0, !PT ;  /* 0xffff00000d0c7812 */ /* 0x000fc400078ec0ff */
[----:B------:R-:W-:Y:S02]  /*11600*/  LOP3.LUT R2, R14, 0xffff0000, RZ, 0xc0, !PT ;  /* 0xffff00000e027812 */ /* 0x000fe400078ec0ff */
[----:B------:R-:W-:Y:S01]  /*11610*/  SHF.L.U32 R4, R13, 0x10, RZ ;  /* 0x000000100d047819 */ /* 0x000fe200000006ff */
[C---:B------:R-:W-:Y:S01]  /*11620*/  IMAD.U32 R13, R8.reuse, 0x10000, RZ ;  /* 0x00010000080d7824 */ /* 0x040fe200078e00ff */
[C---:B------:R-:W-:Y:S02]  /*11630*/  SHF.L.U32 R0, R15.reuse, 0x10, RZ ;  /* 0x000000100f007819 */ /* 0x040fe400000006ff */
[----:B------:R-:W-:Y:S02]  /*11640*/  LOP3.LUT R14, R15, 0xffff0000, RZ, 0xc0, !PT ;  /* 0xffff00000f0e7812 */ /* 0x000fe400078ec0ff */
[----:B------:R-:W-:Y:S02]  /*11650*/  LOP3.LUT R15, R8, 0xffff0000, RZ, 0xc0, !PT ;  /* 0xffff0000080f7812 */ /* 0x000fe400078ec0ff */
[----:B------:R-:W-:Y:S01]  /*11660*/  LOP3.LUT R8, R9, 0xffff0000, RZ, 0xc0, !PT ;  /* 0xffff000009087812 */ /* 0x000fe200078ec0ff */
[C---:B------:R-:W-:Y:S01]  /*11670*/  IMAD.U32 R9, R10.reuse, 0x10000, RZ ;  /* 0x000100000a097824 */ /* 0x040fe200078e00ff */
[----:B------:R-:W-:Y:S01]  /*11680*/  LOP3.LUT R36, R10, 0xffff0000, RZ, 0xc0, !PT ;  /* 0xffff00000a247812 */ /* 0x000fe200078ec0ff */
[----:B------:R-:W-:Y:S01]  /*11690*/  @!P0 FADD.FTZ R12, -R12, -RZ ;  /* 0x800000ff0c0c8221 */ /* 0x000fe20000010100 */
[----:B------:R-:W-:Y:S01]  /*116a0*/  LOP3.LUT R10, R11, 0xffff0000, RZ, 0xc0, !PT ;  /* 0xffff00000b0a7812 */ /* 0x000fe200078ec0ff */
[----:B------:R-:W-:Y:S01]  /*116b0*/  @!P0 FADD.FTZ R3, -R3, -RZ ;  /* 0x800000ff03038221 */ /* 0x000fe20000010100 */
[----:B------:R-:W-:Y:S01]  /*116c0*/  SHF.L.U32 R41, R11, 0x10, RZ ;  /* 0x000000100b297819 */ /* 0x000fe200000006ff */
[----:B------:R-:W-:-:S02]  /*116d0*/  @!P0 FADD.FTZ R6, -R6, -RZ ;  /* 0x800000ff06068221 */ /* 0x000fc40000010100 */
[----:B------:R-:W-:Y:S02]  /*116e0*/  @!P0 FADD.FTZ R5, -R5, -RZ ;  /* 0x800000ff05058221 */ /* 0x000fe40000010100 */
[----:B------:R-:W-:Y:S02]  /*116f0*/  @!P0 FADD.FTZ R14, -R14, -RZ ;  /* 0x800000ff0e0e8221 */ /* 0x000fe40000010100 */
[----:B------:R-:W-:Y:S02]  /*11700*/  @!P0 FADD.FTZ R4, -R4, -RZ ;  /* 0x800000ff04048221 */ /* 0x000fe40000010100 */
[----:B------:R-:W-:Y:S02]  /*11710*/  @!P0 FADD.FTZ R0, -R0, -RZ ;  /* 0x800000ff00008221 */ /* 0x000fe40000010100 */
[----:B------:R-:W-:Y:S01]  /*11720*/  FMUL.FTZ R12, R8, R12 ;  /* 0x0000000c080c7220 */ /* 0x000fe20000410000 */
[----:B----4-:R-:W-:Y:S01]  /*11730*/  LOP3.LUT R8, R20, 0xffff0000, RZ, 0xc0, !PT ;  /* 0xffff000014087812 */ /* 0x010fe200078ec0ff */
[----:B------:R-:W-:-:S02]  /*11740*/  @!P0 FADD.FTZ R2, -R2, -RZ ;  /* 0x800000ff02028221 */ /* 0x000fc40000010100 */
[----:B------:R-:W-:Y:S01]  /*11750*/  FMUL.FTZ R3, R9, R3 ;  /* 0x0000000309037220 */ /* 0x000fe20000410000 */
[----:B------:R-:W-:Y:S01]  /*11760*/  SHF.L.U32 R11, R21, 0x10, RZ ;  /* 0x00000010150b7819 */ /* 0x000fe200000006ff */
[----:B------:R-:W-:Y:S01]  /*11770*/  FMUL.FTZ R6, R13, R6 ;  /* 0x000000060d067220 */ /* 0x000fe20000410000 */
[----:B------:R-:W-:Y:S01]  /*11780*/  LOP3.LUT R13, R22, 0xffff0000, RZ, 0xc0, !PT ;  /* 0xffff0000160d7812 */ /* 0x000fe200078ec0ff */
[----:B------:R-:W-:Y:S01]  /*11790*/  FMUL.FTZ R5, R15, R5 ;  /* 0x000000050f057220 */ /* 0x000fe20000410000 */
[----:B------:R-:W-:Y:S01]  /*117a0*/  SHF.L.U32 R15, R23, 0x10, RZ ;  /* 0x00000010170f7819 */ /* 0x000fe200000006ff */
[----:B------:R-:W-:Y:S02]  /*117b0*/  FMUL.FTZ R14, R10, R14 ;  /* 0x0000000e0a0e7220 */ /* 0x000fe40000410000 */
[----:B------:R-:W-:Y:S01]  /*117c0*/  IMAD.U32 R9, R20, 0x10000, RZ ;  /* 0x0001000014097824 */ /* 0x000fe200078e00ff */
[----:B------:R-:W-:Y:S01]  /*117d0*/  LOP3.LUT R20, R21, 0xffff0000, RZ, 0xc0, !PT ;  /* 0xffff000015147812 */ /* 0x000fe200078ec0ff */
[----:B------:R-:W-:Y:S01]  /*117e0*/  IMAD.U32 R10, R22, 0x10000, RZ ;  /* 0x00010000160a7824 */ /* 0x000fe200078e00ff */
[----:B------:R-:W-:Y:S01]  /*117f0*/  LOP3.LUT R22, R23, 0xffff0000, RZ, 0xc0, !PT ;  /* 0xffff000017167812 */ /* 0x000fe200078ec0ff */
[----:B------:R-:W-:-:S02]  /*11800*/  FMUL.FTZ R4, R34, R4 ;  /* 0x0000000422047220 */ /* 0x000fc40000410000 */
[----:B------:R-:W-:Y:S02]  /*11810*/  FMUL.FTZ R0, R41, R0 ;  /* 0x0000000029007220 */ /* 0x000fe40000410000 */
[----:B------:R-:W-:Y:S02]  /*11820*/  FMUL.FTZ R2, R36, R2 ;  /* 0x0000000224027220 */ /* 0x000fe40000410000 */
[----:B------:R-:W-:Y:S02]  /*11830*/  FFMA.FTZ R9, R28, R9, R6 ;  /* 0x000000091c097223 */ /* 0x000fe40000010006 */
[----:B------:R-:W-:Y:S02]  /*11840*/  FFMA.FTZ R8, R29, R8, R5 ;  /* 0x000000081d087223 */ /* 0x000fe40000010005 */
[----:B------:R-:W-:Y:S02]  /*11850*/  FFMA.FTZ R6, R17, R11, R4 ;  /* 0x0000000b11067223 */ /* 0x000fe40000010004 */
[----:B------:R-:W-:-:S02]  /*11860*/  FFMA.FTZ R5, R32, R20, R12 ;  /* 0x0000001420057223 */ /* 0x000fc4000001000c */
[----:B------:R-:W-:Y:S02]  /*11870*/  FFMA.FTZ R0, R7, R15, R0 ;  /* 0x0000000f07007223 */ /* 0x000fe40000010000 */
[----:B------:R-:W-:Y:S02]  /*11880*/  FFMA.FTZ R3, R30, R10, R3 ;  /* 0x0000000a1e037223 */ /* 0x000fe40000010003 */
[----:B------:R-:W-:Y:S02]  /*11890*/  FFMA.FTZ R2, R31, R13, R2 ;  /* 0x0000000d1f027223 */ /* 0x000fe40000010002 */
[----:B------:R-:W-:Y:S01]  /*118a0*/  FFMA.FTZ R7, R33, R22, R14 ;  /* 0x0000001621077223 */ /* 0x000fe2000001000e */
[----:B------:R-:W-:Y:S02]  /*118b0*/  F2FP.BF16.PACK_AB R5, R5, R6 ;  /* 0x000000060505723e */ /* 0x000fe400000010ff */
[----:B------:R-:W-:Y:S02]  /*118c0*/  F2FP.BF16.PACK_AB R4, R8, R9 ;  /* 0x000000090804723e */ /* 0x000fe400000010ff */
[----:B------:R-:W-:-:S02]  /*118d0*/  F2FP.BF16.PACK_AB R6, R2, R3 ;  /* 0x000000030206723e */ /* 0x000fc400000010ff */
[----:B------:R-:W-:Y:S02]  /*118e0*/  F2FP.BF16.PACK_AB R7, R7, R0 ;  /* 0x000000000707723e */ /* 0x000fe400000010ff */
.L_x_1053:
[----:B------:R-:W-:Y:S05]  /*118f0*/  BSYNC B0 ;  /* 0x0000000000007941 */ /* 0x000fea0003800000 */
.L_x_1052:
[----:B-----5:R1:W-:Y:S02]  /*11900*/  STS.128 [R189+0x800], R4 ;  /* 0x00080004bd007388 */ /* 0x0203e40000000c00 */
.L_x_1051:
[----:B------:R-:W-:Y:S05]  /*11910*/  BSYNC B1 ;  /* 0x0000000000017941 */ /* 0x000fea0003800000 */
.L_x_1050:
        /* <DEDUP_REMOVED lines=12> */
[----:B------:R-:W-:Y:S01]  /*119e0*/  ISETP.GE.AND P0, PT, R132, R16, PT ;  /* 0x000000108400720c */ /* 0x000fe20003f06270 */
[----:B------:R-:W-:Y:S02]  /*119f0*/  IMAD.SHL.U32 R20, R16, 0x20, RZ ;  /* 0x0000002010147824 */ /* 0x000fe400078e00ff */
[----:B------:R-:W-:-:S03]  /*11a00*/  IMAD.MOV.U32 R0, RZ, RZ, RZ ;  /* 0x000000ffff007224 */ /* 0x000fc600078e00ff */
[----:B------:R-:W-:-:S04]  /*11a10*/  IADD3 R17, P1, R20, R39, RZ ;  /* 0x0000002714117210 */ /* 0x000fc80007f3e0ff */
[----:B------:R-:W-:-:S03]  /*11a20*/  LEA.HI.X.SX32 R20, R20, R37, 0x1, P1 ;  /* 0x0000002514147211 */ /* 0x000fc600008f0eff */
[----:B------:R-:W-:-:S04]  /*11a30*/  @P0 IADD3 R0, -R16, RZ, RZ ;  /* 0x000000ff10000210 */ /* 0x000fc80007ffe1ff */
[----:B------:R-:W-:-:S04]  /*11a40*/  IADD3 R2, P1, R0, R17, RZ ;  /* 0x0000001100027210 */ /* 0x000fc80007f3e0ff */
[----:B------:R-:W-:Y:S01]  /*11a50*/  LEA.HI.X.SX32 R3, R0, R20, 0x1, P1 ;  /* 0x0000001400037211 */ /* 0x000fe200008f0eff */
[--C-:B------:R-:W-:Y:S01]  /*11a60*/  IMAD.MOV.U32 R0, RZ, RZ, R16.reuse ;  /* 0x000000ffff007224 */ /* 0x100fe200078e0010 */
[----:B------:R-:W-:Y:S01]  /*11a70*/  LEA R12, P1, R2, R24, 0x1 ;  /* 0x00000018020c7211 */ /* 0x000fe200078208ff */
[----:B------:R-:W-:-:S03]  /*11a80*/  @P0 IMAD.MOV R0, RZ, RZ, -R16 ;  /* 0x000000ffff000224 */ /* 0x000fc600078e0a10 */
[----:B------:R-:W-:Y:S01]  /*11a90*/  LEA.HI.X R13, R2, R25, R3, 0x1, P1 ;  /* 0x00000019020d7211 */ /* 0x000fe200008f0c03 */
[----:B--2---:R-:W-:Y:S01]  /*11aa0*/  IMAD.WIDE R8, R0, 0x2, R42 ;  /* 0x0000000200087825 */ /* 0x004fe200078e022a */
[----:B------:R-:W-:-:S03]  /*11ab0*/  MOV R0, RZ ;  /* 0x000000ff00007202 */ /* 0x000fc60000000f00 */
[----:B------:R-:W-:Y:S01]  /*11ac0*/  @P0 IMAD.MOV R0, RZ, RZ, -R16 ;  /* 0x000000ffff000224 */ /* 0x000fe200078e0a10 */
[----:B------:R-:W2:Y:S04]  /*11ad0*/  LD.E.128 R12, [R12.64] ;  /* 0x000000060c0c7980 */ /* 0x000ea8000c101d00 */
[C---:B------:R-:W-:Y:S01]  /*11ae0*/  IADD3 R2, P1, R0.reuse, R17, RZ ;  /* 0x0000001100027210 */ /* 0x040fe20007f3e0ff */
[----:B------:R-:W3:Y:S03]  /*11af0*/  LD.E.128 R8, [R8.64] ;  /* 0x0000000608087980 */ /* 0x000ee6000c101d00 */
[----:B------:R-:W-:Y:S02]  /*11b00*/  LEA.HI.X.SX32 R0, R0, R20, 0x1, P1 ;  /* 0x0000001400007211 */ /* 0x000fe400008f0eff */
[----:B------:R-:W-:-:S04]  /*11b10*/  LEA R20, P1, R2, R26, 0x1 ;  /* 0x0000001a02147211 */ /* 0x000fc800078208ff */
[----:B------:R-:W-:-:S06]  /*11b20*/  LEA.HI.X R21, R2, R27, R0, 0x1, P1 ;  /* 0x0000001b02157211 */ /* 0x000fcc00008f0c00 */
[----:B----4-:R-:W4:Y:S01]  /*11b30*/  LD.E.128 R20, [R20.64] ;  /* 0x0000000614147980 */ /* 0x010f22000c101d00 */
        /* <DEDUP_REMOVED lines=9> */
[----:B------:R-:W-:Y:S01]  /*11bd0*/  LOP3.LUT R5, R12, 0xffff0000, RZ, 0xc0, !PT ;  /* 0xffff00000c057812 */ /* 0x000fe200078ec0ff */
[----:B------:R-:W-:Y:S01]  /*11be0*/  IMAD.U32 R3, R14, 0x10000, RZ ;  /* 0x000100000e037824 */ /* 0x000fe200078e00ff */
[----:B------:R-:W-:Y:S01]  /*11bf0*/  LOP3.LUT R12, R13, 0xffff0000, RZ, 0xc0, !PT ;  /* 0xffff00000d0c7812 */ /* 0x000fe200078ec0ff */
[----:B------:R-:W-:Y:S01]  /*11c00*/  @!P0 FADD.FTZ R6, -R6, -RZ ;  /* 0x800000ff06068221 */ /* 0x000fe20000010100 */
[----:B------:R-:W-:Y:S01]  /*11c10*/  LOP3.LUT R2, R14, 0xffff0000, RZ, 0xc0, !PT ;  /* 0xffff00000e027812 */ /* 0x000fe200078ec0ff */
[----:B------:R-:W-:Y:S01]  /*11c20*/  @!P0 FADD.FTZ R3, -R3, -RZ ;  /* 0x800000ff03038221 */ /* 0x000fe20000010100 */
[----:B------:R-:W-:Y:S01]  /*11c30*/  SHF.L.U32 R4, R13, 0x10, RZ ;  /* 0x000000100d047819 */ /* 0x000fe200000006ff */
[----:B---3--:R-:W-:Y:S01]  /*11c40*/  IMAD.U32 R13, R8, 0x10000, RZ ;  /* 0x00010000080d7824 */ /* 0x008fe200078e00ff */
[C---:B------:R-:W-:Y:S01]  /*11c50*/  SHF.L.U32 R0, R15.reuse, 0x10, RZ ;  /* 0x000000100f007819 */ /* 0x040fe200000006ff */
[----:B------:R-:W-:Y:S01]  /*11c60*/  @!P0 FADD.FTZ R12, -R12, -RZ ;  /* 0x800000ff0c0c8221 */ /* 0x000fe20000010100 */
[----:B------:R-:W-:Y:S01]  /*11c70*/  LOP3.LUT R14, R15, 0xffff0000, RZ, 0xc0, !PT ;  /* 0xffff00000f0e7812 */ /* 0x000fe200078ec0ff */
[----:B------:R-:W-:Y:S01]  /*11c80*/  @!P0 FADD.FTZ R5, -R5, -RZ ;  /* 0x800000ff05058221 */ /* 0x000fe20000010100 */
[----:B------:R-:W-:Y:S01]  /*11c90*/  LOP3.LUT R15, R8, 0xffff0000, RZ, 0xc0, !PT ;  /* 0xffff0000080f7812 */ /* 0x000fe200078ec0ff */
[----:B------:R-:W-:Y:S01]  /*11ca0*/  @!P0 FADD.FTZ R4, -R4, -RZ ;  /* 0x800000ff04048221 */ /* 0x000fe20000010100 */
[C---:B------:R-:W-:Y:S01]  /*11cb0*/  SHF.L.U32 R36, R9.reuse, 0x10, RZ ;  /* 0x0000001009247819 */ /* 0x040fe200000006ff */
[----:B------:R-:W-:Y:S01]  /*11cc0*/  @!P0 FADD.FTZ R14, -R14, -RZ ;  /* 0x800000ff0e0e8221 */ /* 0x000fe20000010100 */
[----:B------:R-:W-:Y:S01]  /*11cd0*/  LOP3.LUT R8, R9, 0xffff0000, RZ, 0xc0, !PT ;  /* 0xffff000009087812 */ /* 0x000fe200078ec0ff */
[C---:B------:R-:W-:Y:S01]  /*11ce0*/  IMAD.U32 R9, R10.reuse, 0x10000, RZ ;  /* 0x000100000a097824 */ /* 0x040fe200078e00ff */
[----:B------:R-:W-:Y:S01]  /*11cf0*/  LOP3.LUT R41, R10, 0xffff0000, RZ, 0xc0, !PT ;  /* 0xffff00000a297812 */ /* 0x000fe200078ec0ff */
[----:B------:R-:W-:Y:S01]  /*11d00*/  @!P0 FADD.FTZ R0, -R0, -RZ ;  /* 0x800000ff00008221 */ /* 0x000fe20000010100 */
[C---:B------:R-:W-:Y:S01]  /*11d10*/  LOP3.LUT R10, R11.reuse, 0xffff0000, RZ, 0xc0, !PT ;  /* 0xffff00000b0a7812 */ /* 0x040fe200078ec0ff */
[----:B------:R-:W-:Y:S01]  /*11d20*/  FMUL.FTZ R12, R8, R12 ;  /* 0x0000000c080c7220 */ /* 0x000fe20000410000 */
[----:B-1----:R-:W-:Y:S01]  /*11d30*/  SHF.L.U32 R42, R11, 0x10, RZ ;  /* 0x000000100b2a7819 */ /* 0x002fe200000006ff */
[----:B------:R-:W-:Y:S01]  /*11d40*/  @!P0 FADD.FTZ R2, -R2, -RZ ;  /* 0x800000ff02028221 */ /* 0x000fe20000010100 */
[----:B----4-:R-:W-:Y:S01]  /*11d50*/  LOP3.LUT R8, R20, 0xffff0000, RZ, 0xc0, !PT ;  /* 0xffff000014087812 */ /* 0x010fe200078ec0ff */
[----:B------:R-:W-:Y:S01]  /*11d60*/  FMUL.FTZ R3, R9, R3 ;  /* 0x0000000309037220 */ /* 0x000fe20000410000 */
[----:B------:R-:W-:Y:S01]  /*11d70*/  SHF.L.U32 R11, R21, 0x10, RZ ;  /* 0x00000010150b7819 */ /* 0x000fe200000006ff */
[----:B------:R-:W-:Y:S01]  /*11d80*/  FMUL.FTZ R6, R13, R6 ;  /* 0x000000060d067220 */ /* 0x000fe20000410000 */
[----:B------:R-:W-:Y:S01]  /*11d90*/  LOP3.LUT R13, R22, 0xffff0000, RZ, 0xc0, !PT ;  /* 0xffff0000160d7812 */ /* 0x000fe200078ec0ff */
[----:B------:R-:W-:Y:S01]  /*11da0*/  FMUL.FTZ R5, R15, R5 ;  /* 0x000000050f057220 */ /* 0x000fe20000410000 */
[----:B------:R-:W-:Y:S01]  /*11db0*/  SHF.L.U32 R15, R23, 0x10, RZ ;  /* 0x00000010170f7819 */ /* 0x000fe200000006ff */
[----:B------:R-:W-:-:S02]  /*11dc0*/  FMUL.FTZ R14, R10, R14 ;  /* 0x0000000e0a0e7220 */ /* 0x000fc40000410000 */
[----:B------:R-:W-:Y:S01]  /*11dd0*/  IMAD.U32 R9, R20, 0x10000, RZ ;  /* 0x0001000014097824 */ /* 0x000fe200078e00ff */
[----:B------:R-:W-:Y:S01]  /*11de0*/  LOP3.LUT R20, R21, 0xffff0000, RZ, 0xc0, !PT ;  /* 0xffff000015147812 */ /* 0x000fe200078ec0ff */
[----:B------:R-:W-:Y:S01]  /*11df0*/  IMAD.U32 R10, R22, 0x10000, RZ ;  /* 0x00010000160a7824 */ /* 0x000fe200078e00ff */
[----:B------:R-:W-:Y:S01]  /*11e00*/  LOP3.LUT R22, R23, 0xffff0000, RZ, 0xc0, !PT ;  /* 0xffff000017167812 */ /* 0x000fe200078ec0ff */
[----:B------:R-:W-:Y:S02]  /*11e10*/  FMUL.FTZ R4, R36, R4 ;  /* 0x0000000424047220 */ /* 0x000fe40000410000 */
[----:B------:R-:W-:Y:S02]  /*11e20*/  FMUL.FTZ R0, R42, R0 ;  /* 0x000000002a007220 */ /* 0x000fe40000410000 */
[----:B------:R-:W-:Y:S02]  /*11e30*/  FMUL.FTZ R2, R41, R2 ;  /* 0x0000000229027220 */ /* 0x000fe40000410000 */
[----:B------:R-:W-:-:S02]  /*11e40*/  FFMA.FTZ R9, R28, R9, R6 ;  /* 0x000000091c097223 */ /* 0x000fc40000010006 */
[----:B------:R-:W-:Y:S02]  /*11e50*/  FFMA.FTZ R8, R29, R8, R5 ;  /* 0x000000081d087223 */ /* 0x000fe40000010005 */
[----:B------:R-:W-:Y:S02]  /*11e60*/  FFMA.FTZ R6, R17, R11, R4 ;  /* 0x0000000b11067223 */ /* 0x000fe40000010004 */
[----:B------:R-:W-:Y:S01]  /*11e70*/  FFMA.FTZ R5, R32, R20, R12 ;  /* 0x0000001420057223 */ /* 0x000fe2000001000c */
[----:B------:R-:W-:Y:S01]  /*11e80*/  F2FP.BF16.PACK_AB R4, R8, R9 ;  /* 0x000000090804723e */ /* 0x000fe200000010ff */
[----:B------:R-:W-:Y:S02]  /*11e90*/  FFMA.FTZ R0, R7, R15, R0 ;  /* 0x0000000f07007223 */ /* 0x000fe40000010000 */
[----:B------:R-:W-:Y:S01]  /*11ea0*/  FFMA.FTZ R3, R30, R10, R3 ;  /* 0x0000000a1e037223 */ /* 0x000fe20000010003 */
[----:B------:R-:W-:Y:S01]  /*11eb0*/  F2FP.BF16.PACK_AB R5, R5, R6 ;  /* 0x000000060505723e */ /* 0x000fe200000010ff */
[----:B------:R-:W-:-:S02]  /*11ec0*/  FFMA.FTZ R2, R31, R13, R2 ;  /* 0x0000000d1f027223 */ /* 0x000fc40000010002 */
[----:B------:R-:W-:-:S03]  /*11ed0*/  FFMA.FTZ R7, R33, R22, R14 ;  /* 0x0000001621077223 */ /* 0x000fc6000001000e */
[----:B------:R-:W-:Y:S02]  /*11ee0*/  F2FP.BF16.PACK_AB R6, R2, R3 ;  /* 0x000000030206723e */ /* 0x000fe400000010ff */
[----:B------:R-:W-:Y:S02]  /*11ef0*/  F2FP.BF16.PACK_AB R7, R7, R0 ;  /* 0x000000000707723e */ /* 0x000fe400000010ff */
.L_x_1057:
[----:B------:R-:W-:Y:S05]  /*11f00*/  BSYNC B0 ;  /* 0x0000000000007941 */ /* 0x000fea0003800000 */
.L_x_1056:
[----:B-----5:R3:W-:Y:S02]  /*11f10*/  STS.128 [R189+0x1000], R4 ;  /* 0x00100004bd007388 */ /* 0x0207e40000000c00 */
.L_x_1055:
[----:B------:R-:W-:Y:S05]  /*11f20*/  BSYNC B1 ;  /* 0x0000000000017941 */ /* 0x000fea0003800000 */
.L_x_1054:
        /* <DEDUP_REMOVED lines=11> */
[----:B------:R-:W-:Y:S01]  /*11fe0*/  ISETP.GE.AND P0, PT, R132, R16, PT ;  /* 0x000000108400720c */ /* 0x000fe20003f06270 */
[----:B------:R-:W-:Y:S02]  /*11ff0*/  IMAD R20, R16, 0x30, RZ ;  /* 0x0000003010147824 */ /* 0x000fe400078e02ff */
[----:B------:R-:W-:Y:S02]  /*12000*/  IMAD.MOV.U32 R0, RZ, RZ, RZ ;  /* 0x000000ffff007224 */ /* 0x000fe400078e00ff */
[----:B------:R-:W-:Y:S01]  /*12010*/  IMAD.MOV.U32 R2, RZ, RZ, R16 ;  /* 0x000000ffff027224 */ /* 0x000fe200078e0010 */
[----:B------:R-:W-:-:S04]  /*12020*/  IADD3 R17, P1, R20, R39, RZ ;  /* 0x0000002714117210 */ /* 0x000fc80007f3e0ff */
[----:B------:R-:W-:-:S03]  /*12030*/  LEA.HI.X.SX32 R20, R20, R37, 0x1, P1 ;  /* 0x0000002514147211 */ /* 0x000fc600008f0eff */
        /* <DEDUP_REMOVED lines=21> */
[C---:B------:R-:W-:Y:S02]  /*12190*/  LOP3.LUT R29, R7.reuse, 0xffff0000, RZ, 0xc0, !PT ;  /* 0xffff0000071d7812 */ /* 0x040fe400078ec0ff */
[----:B------:R-:W-:Y:S02]  /*121a0*/  SHF.L.U32 R24, R7, 0x10, RZ ;  /* 0x0000001007187819 */ /* 0x000fe400000006ff */
[----:B------:R-:W-:Y:S01]  /*121b0*/  LOP3.LUT R25, R4, 0xffff0000, RZ, 0xc0, !PT ;  /* 0xffff000004197812 */ /* 0x000fe200078ec0ff */
        /* <DEDUP_REMOVED lines=22> */
[----:B----4-:R-:W-:Y:S01]  /*12320*/  LOP3.LUT R13, R22, 0xffff0000, RZ, 0xc0, !PT ;  /* 0xffff0000160d7812 */ /* 0x010fe200078ec0ff */
[----:B------:R-:W-:Y:S01]  /*12330*/  @!P0 FADD.FTZ R4, -R4, -RZ ;  /* 0x800000ff04048221 */ /* 0x000fe20000010100 */
[----:B------:R-:W-:Y:S01]  /*12340*/  SHF.L.U32 R11, R23, 0x10, RZ ;  /* 0x00000010170b7819 */ /* 0x000fe200000006ff */
[----:B------:R-:W-:-:S02]  /*12350*/  FMUL.FTZ R7, R7, R6 ;  /* 0x0000000607077220 */ /* 0x000fc40000410000 */
[----:B------:R-:W-:Y:S02]  /*12360*/  FMUL.FTZ R12, R8, R12 ;  /* 0x0000000c080c7220 */ /* 0x000fe40000410000 */
[----:B------:R-:W-:Y:S02]  /*12370*/  @!P0 FADD.FTZ R0, -R0, -RZ ;  /* 0x800000ff00008221 */ /* 0x000fe40000010100 */
[----:B------:R-:W-:Y:S01]  /*12380*/  FMUL.FTZ R6, R33, R2 ;  /* 0x0000000221067220 */ /* 0x000fe20000410000 */
[----:B------:R-:W-:Y:S01]  /*12390*/  LOP3.LUT R2, R20, 0xffff0000, RZ, 0xc0, !PT ;  /* 0xffff000014027812 */ /* 0x000fe200078ec0ff */
[----:B------:R-:W-:Y:S02]  /*123a0*/  FMUL.FTZ R3, R9, R3 ;  /* 0x0000000309037220 */ /* 0x000fe40000410000 */
[----:B------:R-:W-:Y:S01]  /*123b0*/  FMUL.FTZ R14, R10, R14 ;  /* 0x0000000e0a0e7220 */ /* 0x000fe20000410000 */
[C---:B------:R-:W-:Y:S01]  /*123c0*/  SHF.L.U32 R10, R21.reuse, 0x10, RZ ;  /* 0x00000010150a7819 */ /* 0x040fe200000006ff */
[----:B------:R-:W-:Y:S01]  /*123d0*/  IMAD.U32 R8, R20, 0x10000, RZ ;  /* 0x0001000014087824 */ /* 0x000fe200078e00ff */
[----:B------:R-:W-:Y:S01]  /*123e0*/  LOP3.LUT R20, R21, 0xffff0000, RZ, 0xc0, !PT ;  /* 0xffff000015147812 */ /* 0x000fe200078ec0ff */
[----:B------:R-:W-:-:S02]  /*123f0*/  FMUL.FTZ R5, R31, R5 ;  /* 0x000000051f057220 */ /* 0x000fc40000410000 */
[----:B------:R-:W-:Y:S01]  /*12400*/  IMAD.U32 R9, R22, 0x10000, RZ ;  /* 0x0001000016097824 */ /* 0x000fe200078e00ff */
[----:B------:R-:W-:Y:S01]  /*12410*/  LOP3.LUT R22, R23, 0xffff0000, RZ, 0xc0, !PT ;  /* 0xffff000017167812 */ /* 0x000fe200078ec0ff */
[----:B------:R-:W-:Y:S02]  /*12420*/  FMUL.FTZ R4, R32, R4 ;  /* 0x0000000420047220 */ /* 0x000fe40000410000 */
[----:B------:R-:W-:Y:S02]  /*12430*/  FMUL.FTZ R0, R35, R0 ;  /* 0x0000000023007220 */ /* 0x000fe40000410000 */
[----:B------:R-:W-:Y:S02]  /*12440*/  FFMA.FTZ R2, R25, R2, R5 ;  /* 0x0000000219027223 */ /* 0x000fe40000010005 */
[----:B------:R-:W-:Y:S02]  /*12450*/  FFMA.FTZ R8, R17, R8, R7 ;  /* 0x0000000811087223 */ /* 0x000fe40000010007 */
[----:B------:R-:W-:-:S02]  /*12460*/  FFMA.FTZ R4, R16, R10, R4 ;  /* 0x0000000a10047223 */ /* 0x000fc40000010004 */
[----:B------:R-:W-:Y:S02]  /*12470*/  FFMA.FTZ R5, R27, R20, R12 ;  /* 0x000000141b057223 */ /* 0x000fe4000001000c */
[----:B------:R-:W-:Y:S02]  /*12480*/  FFMA.FTZ R3, R26, R9, R3 ;  /* 0x000000091a037223 */ /* 0x000fe40000010003 */
[----:B------:R-:W-:Y:S01]  /*12490*/  FFMA.FTZ R0, R24, R11, R0 ;  /* 0x0000000b18007223 */ /* 0x000fe20000010000 */
[----:B------:R-:W-:Y:S01]  /*124a0*/  F2FP.BF16.PACK_AB R5, R5, R4 ;  /* 0x000000040505723e */ /* 0x000fe200000010ff */
[----:B------:R-:W-:Y:S01]  /*124b0*/  FFMA.FTZ R7, R29, R22, R14 ;  /* 0x000000161d077223 */ /* 0x000fe2000001000e */
[----:B------:R-:W-:Y:S01]  /*124c0*/  F2FP.BF16.PACK_AB R4, R2, R8 ;  /* 0x000000080204723e */ /* 0x000fe200000010ff */
[----:B------:R-:W-:-:S03]  /*124d0*/  FFMA.FTZ R6, R30, R13, R6 ;  /* 0x0000000d1e067223 */ /* 0x000fc60000010006 */
[----:B------:R-:W-:Y:S02]  /*124e0*/  F2FP.BF16.PACK_AB R7, R7, R0 ;  /* 0x000000000707723e */ /* 0x000fe400000010ff */
[----:B------:R-:W-:Y:S02]  /*124f0*/  F2FP.BF16.PACK_AB R6, R6, R3 ;  /* 0x000000030606723e */ /* 0x000fe400000010ff */
.L_x_1059:
[----:B------:R-:W-:Y:S05]  /*12500*/  BSYNC B0 ;  /* 0x0000000000007941 */ /* 0x000fea0003800000 */
.L_x_1058:
[----:B-----5:R1:W-:Y:S01]  /*12510*/  STS.128 [R189+0x1800], R4 ;  /* 0x00180004bd007388 */ /* 0x0203e20000000c00 */
[----:B------:R-:W-:Y:S05]  /*12520*/  BRA `(.L_x_1043) ;  /* 0x0000040000007947 */ /* 0x000fea0003800000 */
.L_x_1029:
[----:B------:R-:W2:Y:S01]  /*12530*/  LDL R0, [R1+0x13c] ;  /* 0x00013c0001007983 */ /* 0x000ea20000100800 */
[----:B------:R-:W-:Y:S01]  /*12540*/  BSSY B0, `(.L_x_1060) ;  /* 0x000000d000007945 */ /* 0x000fe20003800000 */
[----:B--2---:R-:W-:-:S04]  /*12550*/  IADD3 R0, -R244, R0, RZ ;  /* 0x00000000f4007210 */ /* 0x004fc80007ffe1ff */
[----:B------:R-:W-:-:S13]  /*12560*/  ISETP.GE.AND P0, PT, R80, R0, PT ;  /* 0x000000005000720c */ /* 0x000fda0003f06270 */
[----:B------:R-:W-:Y:S05]  /*12570*/  @P0 BRA `(.L_x_1061) ;  /* 0x0000009000000947 */ /* 0x000fea0003800000 */
[----:B-----5:R-:W-:-:S13]  /*12580*/  ISETP.GE.AND P0, PT, R132, R247, PT ;  /* 0x000000f78400720c */ /* 0x020fda0003f06270 */
[----:B------:R1:W-:Y:S01]  /*12590*/  @P0 STS.128 [R189], RZ ;  /* 0x000000ffbd000388 */ /* 0x0003e20000000c00 */
[----:B------:R-:W-:Y:S05]  /*125a0*/  @P0 BRA `(.L_x_1061) ;  /* 0x0000006000000947 */ /* 0x000fea0003800000 */
[----:B------:R-:W-:-:S04]  /*125b0*/  LEA R2, P0, R212, R168, 0x1 ;  /* 0x000000a8d4027211 */ /* 0x000fc800078008ff */
[----:B------:R-:W-:-:S05]  /*125c0*/  LEA.HI.X R3, R212, R169, R215, 0x1, P0 ;  /* 0x000000a9d4037211 */ /* 0x000fca00000f0cd7 */
[----:B------:R-:W-:Y:S01]  /*125d0*/  @!PT LDS RZ, [RZ] ;  /* 0x00000000fffff984 */ /* 0x000fe20000000800 */
[----:B------:R-:W-:Y:S01]  /*125e0*/  @!PT LDS RZ, [RZ] ;  /* 0x00000000fffff984 */ /* 0x000fe20000000800 */
[----:B------:R-:W-:Y:S01]  /*125f0*/  @!PT LDS RZ, [RZ] ;  /* 0x00000000fffff984 */ /* 0x000fe20000000800 */
[----:B------:R2:W-:Y:S04]  /*12600*/  LDGSTS.E.BYPASS.LTC128B.128 [R189], [R2.64] ;  /* 0x0000000002bd7fae */ /* 0x0005e8000b901d46 */
.L_x_1061:
[----:B------:R-:W-:Y:S05]  /*12610*/  BSYNC B0 ;  /* 0x0000000000007941 */ /* 0x000fea0003800000 */
.L_x_1060:
[----:B------:R-:W-:Y:S01]  /*12620*/  IADD3 R44, R80, 0x10, RZ ;  /* 0x00000010502c7810 */ /* 0x000fe20007ffe0ff */
[----:B------:R-:W-:Y:S03]  /*12630*/  BSSY B0, `(.L_x_1062) ;  /* 0x000000e000007945 */ /* 0x000fe60003800000 */
[----:B------:R-:W-:-:S13]  /*12640*/  ISETP.GE.AND P0, PT, R44, R0, PT ;  /* 0x000000002c00720c */ /* 0x000fda0003f06270 */
[----:B------:R-:W-:Y:S05]  /*12650*/  @P0 BRA `(.L_x_1063) ;  /* 0x000000b000000947 */ /* 0x000fea0003800000 */
[----:B-----5:R-:W-:-:S13]  /*12660*/  ISETP.GE.AND P0, PT, R132, R247, PT ;  /* 0x000000f78400720c */ /* 0x020fda0003f06270 */
[----:B------:R3:W-:Y:S01]  /*12670*/  @P0 STS.128 [R189+0x800], RZ ;  /* 0x000800ffbd000388 */ /* 0x0007e20000000c00 */
[----:B------:R-:W-:Y:S05]  /*12680*/  @P0 BRA `(.L_x_1063) ;  /* 0x0000008000000947 */ /* 0x000fea0003800000 */
[----:B--2---:R-:W-:-:S05]  /*12690*/  IADD3 R3, P0, R4, R212, RZ ;  /* 0x000000d404037210 */ /* 0x004fca0007f1e0ff */
[----:B------:R-:W-:Y:S01]  /*126a0*/  IMAD.X R4, R6, 0x1, R215, P0 ;  /* 0x0000000106047824 */ /* 0x000fe200000e06d7 */
[----:B------:R-:W-:-:S04]  /*126b0*/  LEA R2, P0, R3, R168, 0x1 ;  /* 0x000000a803027211 */ /* 0x000fc800078008ff */
[----:B------:R-:W-:-:S05]  /*126c0*/  LEA.HI.X R3, R3, R169, R4, 0x1, P0 ;  /* 0x000000a903037211 */ /* 0x000fca00000f0c04 */
[----:B------:R-:W-:Y:S01]  /*126d0*/  @!PT LDS RZ, [RZ] ;  /* 0x00000000fffff984 */ /* 0x000fe20000000800 */
[----:B------:R-:W-:Y:S01]  /*126e0*/  @!PT LDS RZ, [RZ] ;  /* 0x00000000fffff984 */ /* 0x000fe20000000800 */
[----:B------:R-:W-:Y:S01]  /*126f0*/  @!PT LDS RZ, [RZ] ;  /* 0x00000000fffff984 */ /* 0x000fe20000000800 */
[----:B------:R2:W-:Y:S04]  /*12700*/  LDGSTS.E.BYPASS.LTC128B.128 [R189+0x800], [R2.64] ;  /* 0x0080000002bd7fae */ /* 0x0005e8000b901d46 */
.L_x_1063:
[----:B------:R-:W-:Y:S05]  /*12710*/  BSYNC B0 ;  /* 0x0000000000007941 */ /* 0x000fea0003800000 */
.L_x_1062:
[----:B------:R-:W-:Y:S01]  /*12720*/  IADD3 R34, R80, 0x20, RZ ;  /* 0x0000002050227810 */ /* 0x000fe20007ffe0ff */
[----:B------:R-:W-:Y:S03]  /*12730*/  BSSY B0, `(.L_x_1064) ;  /* 0x000000e000007945 */ /* 0x000fe60003800000 */
[----:B------:R-:W-:-:S13]  /*12740*/  ISETP.GE.AND P0, PT, R34, R0, PT ;  /* 0x000000002200720c */ /* 0x000fda0003f06270 */
[----:B------:R-:W-:Y:S05]  /*12750*/  @P0 BRA `(.L_x_1065) ;  /* 0x000000b000000947 */ /* 0x000fea0003800000 */
[----:B-----5:R-:W-:-:S13]  /*12760*/  ISETP.GE.AND P0, PT, R132, R247, PT ;  /* 0x000000f78400720c */ /* 0x020fda0003f06270 */
[----:B------:R4:W-:Y:S01]  /*12770*/  @P0 STS.128 [R189+0x1000], RZ ;  /* 0x001000ffbd000388 */ /* 0x0009e20000000c00 */
[----:B------:R-:W-:Y:S05]  /*12780*/  @P0 BRA `(.L_x_1065) ;  /* 0x0000008000000947 */ /* 0x000fea0003800000 */
[----:B--2---:R-:W-:-:S04]  /*12790*/  LEA R3, P0, R170, R212, 0x5 ;  /* 0x000000d4aa037211 */ /* 0x004fc800078028ff */
[----:B------:R-:W-:Y:S02]  /*127a0*/  LEA.HI.X R4, R170, R215, R171, 0x5, P0 ;  /* 0x000000d7aa047211 */ /* 0x000fe400000f2cab */
[----:B------:R-:W-:-:S04]  /*127b0*/  LEA R2, P0, R3, R168, 0x1 ;  /* 0x000000a803027211 */ /* 0x000fc800078008ff */
[----:B------:R-:W-:-:S05]  /*127c0*/  LEA.HI.X R3, R3, R169, R4, 0x1, P0 ;  /* 0x000000a903037211 */ /* 0x000fca00000f0c04 */
[----:B------:R-:W-:Y:S01]  /*127d0*/  @!PT LDS RZ, [RZ] ;  /* 0x00000000fffff984 */ /* 0x000fe20000000800 */
[----:B------:R-:W-:Y:S01]  /*127e0*/  @!PT LDS RZ, [RZ] ;  /* 0x00000000fffff984 */ /* 0x000fe20000000800 */
[----:B------:R-:W-:Y:S01]  /*127f0*/  @!PT LDS RZ, [RZ] ;  /* 0x00000000fffff984 */ /* 0x000fe20000000800 */
[----:B------:R2:W-:Y:S04]  /*12800*/  LDGSTS.E.BYPASS.LTC128B.128 [R189+0x1000], [R2.64] ;  /* 0x0100000002bd7fae */ /* 0x0005e8000b901d46 */
.L_x_1065:
[----:B------:R-:W-:Y:S05]  /*12810*/  BSYNC B0 ;  /* 0x0000000000007941 */ /* 0x000fea0003800000 */
.L_x_1064:
[----:B------:R-:W-:-:S04]  /*12820*/  IADD3 R28, R80, 0x30, RZ ;  /* 0x00000030501c7810 */ /* 0x000fc80007ffe0ff */
[----:B------:R-:W-:-:S13]  /*12830*/  ISETP.GE.AND P0, PT, R28, R0, PT ;  /* 0x000000001c00720c */ /* 0x000fda0003f06270 */
[----:B------:R-:W-:Y:S05]  /*12840*/  @P0 BRA `(.L_x_1043) ;  /* 0x000000e000000947 */ /* 0x000fea0003800000 */
[----:B-----5:R-:W-:-:S13]  /*12850*/  ISETP.GE.AND P0, PT, R132, R247, PT ;  /* 0x000000f78400720c */ /* 0x020fda0003f06270 */
[----:B------:R1:W-:Y:S01]  /*12860*/  @P0 STS.128 [R189+0x1800], RZ ;  /* 0x001800ffbd000388 */ /* 0x0003e20000000c00 */
[----:B------:R-:W-:Y:S05]  /*12870*/  @P0 BRA `(.L_x_1043) ;  /* 0x000000b000000947 */ /* 0x000fea0003800000 */
[----:B------:R-:W-:Y:S01]  /*12880*/  MOV R4, R212 ;  /* 0x000000d400047202 */ /* 0x000fe20000000f00 */
[----:B------:R-:W-:Y:S01]  /*12890*/  IMAD R0, R171, 0x30, RZ ;  /* 0x00000030ab007824 */ /* 0x000fe200078e02ff */
[----:B------:R-:W-:-:S05]  /*128a0*/  MOV R5, R215 ;  /* 0x000000d700057202 */ /* 0x000fca0000000f00 */
[----:B------:R-:W-:-:S05]  /*128b0*/  IMAD.WIDE.U32 R4, R170, 0x30, R4 ;  /* 0x00000030aa047825 */ /* 0x000fca00078e0004 */
[----:B------:R-:W-:Y:S02]  /*128c0*/  IADD3 R0, R5, R0, RZ ;  /* 0x0000000005007210 */ /* 0x000fe40007ffe0ff */
[----:B--2---:R-:W-:-:S04]  /*128d0*/  LEA R2, P0, R4, R168, 0x1 ;  /* 0x000000a804027211 */ /* 0x004fc800078008ff */
[----:B------:R-:W-:-:S05]  /*128e0*/  LEA.HI.X R3, R4, R169, R0, 0x1, P0 ;  /* 0x000000a904037211 */ /* 0x000fca00000f0c00 */
[----:B------:R-:W-:Y:S01]  /*128f0*/  @!PT LDS RZ, [RZ] ;  /* 0x00000000fffff984 */ /* 0x000fe20000000800 */
[----:B------:R-:W-:Y:S01]  /*12900*/  @!PT LDS RZ, [RZ] ;  /* 0x00000000fffff984 */ /* 0x000fe20000000800 */
[----:B------:R-:W-:Y:S01]  /*12910*/  @!PT LDS RZ, [RZ] ;  /* 0x00000000fffff984 */ /* 0x000fe20000000800 */
[----:B------:R2:W-:Y:S04]  /*12920*/  LDGSTS.E.BYPASS.LTC128B.128 [R189+0x1800], [R2.64] ;  /* 0x0180000002bd7fae */ /* 0x0005e8000b901d46 */
.L_x_1043:
[----:B------:R-:W-:Y:S05]  /*12930*/  BSYNC B2 ;  /* 0x0000000000027941 */ /* 0x000fea0003800000 */
.L_x_1028:
[----:B--2---:R-:W2:Y:S01]  /*12940*/  LDL R179, [R1+0x130] ;  /* 0x0001300001b37983 */ /* 0x004ea20000100800 */
[----:B------:R-:W-:Y:S01]  /*12950*/  BSSY B0, `(.L_x_1066) ;  /* 0x000000f000007945 */ /* 0x000fe20003800000 */
[----:B--2---:R-:W-:-:S05]  /*12960*/  IADD3 R248, R179, -0x1, RZ ;  /* 0xffffffffb3f87810 */ /* 0x004fca0007ffe0ff */
[----:B------:R-:W-:-:S04]  /*12970*/  IMAD.SHL.U32 R17, R248, 0x100, RZ ;  /* 0x00000100f8117824 */ /* 0x000fc800078e00ff */
[----:B-1----:R-:W-:-:S05]  /*12980*/  IMAD.IADD R4, R216, 0x1, -R17 ;  /* 0x00000001d8047824 */ /* 0x002fca00078e0a11 */
[----:B------:R-:W-:-:S13]  /*12990*/  ISETP.GE.AND P0, PT, R80, R4, PT ;  /* 0x000000045000720c */ /* 0x000fda0003f06270 */
[----:B------:R-:W-:Y:S05]  /*129a0*/  @P0 BRA `(.L_x_1067) ;  /* 0x0000009000000947 */ /* 0x000fea0003800000 */
[----:B-----5:R-:W-:-:S13]  /*129b0*/  ISETP.GE.AND P0, PT, R132, R247, PT ;  /* 0x000000f78400720c */ /* 0x020fda0003f06270 */
        /* <DEDUP_REMOVED lines=8> */
.L_x_1067:
[----:B------:R-:W-:Y:S05]  /*12a40*/  BSYNC B0 ;  /* 0x0000000000007941 */ /* 0x000fea0003800000 */
.L_x_1066:
[----:B------:R-:W-:Y:S01]  /*12a50*/  ISETP.GE.AND P0, PT, R44, R4, PT ;  /* 0x000000042c00720c */ /* 0x000fe20003f06270 */
[----:B------:R-:W-:-:S12]  /*12a60*/  BSSY B0, `(.L_x_1068) ;  /* 0x000000b000007945 */ /* 0x000fd80003800000 */
[----:B------:R-:W-:Y:S05]  /*12a70*/  @P0 BRA `(.L_x_1069) ;  /* 0x0000009000000947 */ /* 0x000fea0003800000 */
[----:B-----5:R-:W-:-:S13]  /*12a80*/  ISETP.GE.AND P0, PT, R132, R247, PT ;  /* 0x000000f78400720c */ /* 0x020fda0003f06270 */
[----:B------:R1:W-:Y:S01]  /*12a90*/  @P0 STS.128 [R189+0x2800], RZ ;  /* 0x002800ffbd000388 */ /* 0x0003e20000000c00 */
[----:B------:R-:W-:Y:S05]  /*12aa0*/  @P0 BRA `(.L_x_1069) ;  /* 0x0000006000000947 */ /* 0x000fea0003800000 */
[----:B--2---:R-:W-:-:S04]  /*12ab0*/  LEA R2, P0, R114, R225, 0x1 ;  /* 0x000000e172027211 */ /* 0x004fc800078008ff */
[----:B------:R-:W-:-:S05]  /*12ac0*/  LEA.HI.X R3, R114, R226, R134, 0x1, P0 ;  /* 0x000000e272037211 */ /* 0x000fca00000f0c86 */
[----:B------:R-:W-:Y:S01]  /*12ad0*/  @!PT LDS RZ, [RZ] ;  /* 0x00000000fffff984 */ /* 0x000fe20000000800 */
[----:B------:R-:W-:Y:S01]  /*12ae0*/  @!PT LDS RZ, [RZ] ;  /* 0x00000000fffff984 */ /* 0x000fe20000000800 */
[----:B------:R-:W-:Y:S01]  /*12af0*/  @!PT LDS RZ, [RZ] ;  /* 0x00000000fffff984 */ /* 0x000fe20000000800 */
[----:B------:R2:W-:Y:S04]  /*12b00*/  LDGSTS.E.BYPASS.LTC128B.128 [R189+0x2800], [R2.64] ;  /* 0x0280000002bd7fae */ /* 0x0005e8000b901d46 */
.L_x_1069:
[----:B------:R-:W-:Y:S05]  /*12b10*/  BSYNC B0 ;  /* 0x0000000000007941 */ /* 0x000fea0003800000 */
.L_x_1068:
        /* <DEDUP_REMOVED lines=12> */
.L_x_1071:
[----:B------:R-:W-:Y:S05]  /*12be0*/  BSYNC B0 ;  /* 0x0000000000007941 */ /* 0x000fea0003800000 */
.L_x_1070:
[----:B------:R-:W-:Y:S01]  /*12bf0*/  ISETP.GE.AND P0, PT, R28, R4, PT ;  /* 0x000000041c00720c */ /* 0x000fe20003f06270 */
[----:B------:R-:W-:-:S12]  /*12c00*/  BSSY B0, `(.L_x_1072) ;  /* 0x000000e000007945 */ /* 0x000fd80003800000 */
[----:B------:R-:W-:Y:S05]  /*12c10*/  @P0 BRA `(.L_x_1073) ;  /* 0x000000c000000947 */ /* 0x000fea0003800000 */
[----:B-----5:R-:W-:-:S13]  /*12c20*/  ISETP.GE.AND P0, PT, R132, R247, PT ;  /* 0x000000f78400720c */ /* 0x020fda0003f06270 */
[----:B------:R1:W-:Y:S01]  /*12c30*/  @P0 STS.128 [R189+0x3800], RZ ;  /* 0x003800ffbd000388 */ /* 0x0003e20000000c00 */
[----:B------:R-:W-:Y:S05]  /*12c40*/  @P0 BRA `(.L_x_1073) ;  /* 0x0000009000000947 */ /* 0x000fea0003800000 */
[----:B--2---:R-:W-:Y:S01]  /*12c50*/  MOV R2, R225 ;  /* 0x000000e100027202 */ /* 0x004fe20000000f00 */
[----:B------:R-:W-:Y:S01]  /*12c60*/  IMAD R0, R191, 0x60, RZ ;  /* 0x00000060bf007824 */ /* 0x000fe200078e02ff */
[----:B------:R-:W-:-:S05]  /*12c70*/  MOV R3, R226 ;  /* 0x000000e200037202 */ /* 0x000fca0000000f00 */
[----:B------:R-:W-:-:S05]  /*12c80*/  IMAD.WIDE.U32 R2, R190, 0x60, R2 ;  /* 0x00000060be027825 */ /* 0x000fca00078e0002 */
[----:B------:R-:W-:-:S05]  /*12c90*/  IADD3 R3, R0, R3, RZ ;  /* 0x0000000300037210 */ /* 0x000fca0007ffe0ff */
[----:B------:R-:W-:Y:S01]  /*12ca0*/  @!PT LDS RZ, [RZ] ;  /* 0x00000000fffff984 */ /* 0x000fe20000000800 */
[----:B------:R-:W-:Y:S01]  /*12cb0*/  @!PT LDS RZ, [RZ] ;  /* 0x00000000fffff984 */ /* 0x000fe20000000800 */
[----:B------:R-:W-:Y:S01]  /*12cc0*/  @!PT LDS RZ, [RZ] ;  /* 0x00000000fffff984 */ /* 0x000fe20000000800 */
[----:B------:R2:W-:Y:S02]  /*12cd0*/  LDGSTS.E.BYPASS.LTC128B.128 [R189+0x3800], [R2.64] ;  /* 0x0380000002bd7fae */ /* 0x0005e4000b901d46 */
.L_x_1073:
[----:B------:R-:W-:Y:S05]  /*12ce0*/  BSYNC B0 ;  /* 0x0000000000007941 */ /* 0x000fea0003800000 */
.L_x_1072:
        /* <DEDUP_REMOVED lines=13> */
.L_x_1075:
[----:B------:R-:W-:Y:S05]  /*12dc0*/  BSYNC B0 ;  /* 0x0000000000007941 */ /* 0x000fea0003800000 */
.L_x_1074:
[----:B------:R-:W-:Y:S01]  /*12dd0*/  IADD3 R15, R80, 0x50, RZ ;  /* 0x00000050500f7810 */ /* 0x000fe20007ffe0ff */
[----:B------:R-:W-:Y:S03]  /*12de0*/  BSSY B0, `(.L_x_1076) ;  /* 0x000000f000007945 */ /* 0x000fe60003800000 */
[----:B------:R-:W-:-:S13]  /*12df0*/  ISETP.GE.AND P0, PT, R15, R4, PT ;  /* 0x000000040f00720c */ /* 0x000fda0003f06270 */
        /* <DEDUP_REMOVED lines=13> */
.L_x_1077:
[----:B------:R-:W-:Y:S05]  /*12ed0*/  BSYNC B0 ;  /* 0x0000000000007941 */ /* 0x000fea0003800000 */
.L_x_1076:
        /* <DEDUP_REMOVED lines=16> */
.L_x_1079:
[----:B------:R-:W-:Y:S05]  /*12fe0*/  BSYNC B0 ;  /* 0x0000000000007941 */ /* 0x000fea0003800000 */
.L_x_1078:
        /* <DEDUP_REMOVED lines=16> */
.L_x_1081:
[----:B------:R-:W-:Y:S05]  /*130f0*/  BSYNC B0 ;  /* 0x0000000000007941 */ /* 0x000fea0003800000 */
.L_x_1080:
        /* <DEDUP_REMOVED lines=13> */
.L_x_1083:
[----:B------:R-:W-:Y:S05]  /*131d0*/  BSYNC B0 ;  /* 0x0000000000007941 */ /* 0x000fea0003800000 */
.L_x_1082:
        /* <DEDUP_REMOVED lines=16> */
.L_x_1085:
[----:B------:R-:W-:Y:S05]  /*132e0*/  BSYNC B0 ;  /* 0x0000000000007941 */ /* 0x000fea0003800000 */
.L_x_1084:
        /* <DEDUP_REMOVED lines=16> */
.L_x_1087:
[----:B------:R-:W-:Y:S05]  /*133f0*/  BSYNC B0 ;  /* 0x0000000000007941 */ /* 0x000fea0003800000 */
.L_x_1086:
        /* <DEDUP_REMOVED lines=16> */
.L_x_1089:
[----:B------:R-:W-:Y:S05]  /*13500*/  BSYNC B0 ;  /* 0x0000000000007941 */ /* 0x000fea0003800000 */
.L_x_1088:
        /* <DEDUP_REMOVED lines=16> */
.L_x_1091:
[----:B------:R-:W-:Y:S05]  /*13610*/  BSYNC B0 ;  /* 0x0000000000007941 */ /* 0x000fea0003800000 */
.L_x_1090:
        /* <DEDUP_REMOVED lines=16> */
.L_x_1093:
[----:B------:R-:W-:Y:S05]  /*13720*/  BSYNC B0 ;  /* 0x0000000000007941 */ /* 0x000fea0003800000 */
.L_x_1092:
        /* <DEDUP_REMOVED lines=16> */
.L_x_1095:
[----:B------:R-:W-:Y:S05]  /*13830*/  BSYNC B0 ;  /* 0x0000000000007941 */ /* 0x000fea0003800000 */
.L_x_1094:
        /* <DEDUP_REMOVED lines=16> */
.L_x_1097:
[----:B------:R-:W-:Y:S05]  /*13940*/  BSYNC B0 ;  /* 0x0000000000007941 */ /* 0x000fea0003800000 */
.L_x_1096:
[----:B------:R-:W0:Y:S04]  /*13950*/  LDGDEPBAR ;  /* 0x00000000000079af */ /* 0x000e280000000000 */
[----:B------:R1:W5:Y:S01]  /*13960*/  LD.E R74, [R18.64+0x188] ;  /* 0x00018806124a7980 */ /* 0x000362000c101900 */
[----:B------:R-:W-:Y:S01]  /*13970*/  ISETP.GE.AND P0, PT, R80, R4, PT ;  /* 0x000000045000720c */ /* 0x000fe20003f06270 */
[----:B------:R-:W-:Y:S01]  /*13980*/  BSSY B0, `(.L_x_1098) ;  /* 0x0000014000007945 */ /* 0x000fe20003800000 */
[----:B------:R-:W-:Y:S01]  /*13990*/  SHF.R.S32.HI R0, RZ, 0x1f, R250 ;  /* 0x0000001fff007819 */ /* 0x000fe200000114fa */
[----:B------:R-:W2:Y:S03]  /*139a0*/  S2R R20, SR_TID.X ;  /* 0x0000000000147919 */ /* 0x000ea60000002100 */
[----:B------:R-:W-:-:S04]  /*139b0*/  LEA.HI R0, R0, R250, RZ, 0x2 ;  /* 0x000000fa00007211 */ /* 0x000fc800078f10ff */
[----:B------:R-:W-:Y:S01]  /*139c0*/  SHF.R.S32.HI R73, RZ, 0x2, R0 ;  /* 0x00000002ff497819 */ /* 0x000fe20000011400 */
[----:B------:R-:W-:-:S04]  /*139d0*/  DEPBAR.LE SB0, 0x0 ;  /* 0x000080000000791a */ /* 0x000fc80000000000 */
[----:B------:R-:W-:Y:S01]  /*139e0*/  BAR.SYNC.DEFER_BLOCKING 0x0 ;  /* 0x0000000000007b1d */ /* 0x000fe20000010000 */
[----:B--2---:R-:W-:-:S05]  /*139f0*/  IMAD.SHL.U32 R2, R20, 0x2, RZ ;  /* 0x0000000214027824 */ /* 0x004fca00078e00ff */
[----:B------:R-:W-:Y:S01]  /*13a00*/  LOP3.LUT R75, R2, 0x6, RZ, 0xc0, !PT ;  /* 0x00000006024b7812 */ /* 0x000fe200078ec0ff */
[----:B------:R1:W-:Y:S01]  /*13a10*/  @P0 STS.128 [R189+0xa000], RZ ;  /* 0x00a000ffbd000388 */ /* 0x0003e20000000c00 */
        /* <DEDUP_REMOVED lines=10> */
.L_x_1099:
[----:B------:R-:W-:Y:S05]  /*13ac0*/  BSYNC B0 ;  /* 0x0000000000007941 */ /* 0x000fea0003800000 */
.L_x_1098:
[----:B------:R-:W-:Y:S01]  /*13ad0*/  ISETP.GE.AND P0, PT, R44, R4, PT ;  /* 0x000000042c00720c */ /* 0x000fe20003f06270 */
[----:B------:R-:W-:-:S12]  /*13ae0*/  BSSY B0, `(.L_x_1100) ;  /* 0x000000c000007945 */ /* 0x000fd80003800000 */
[----:B------:R1:W-:Y:S01]  /*13af0*/  @P0 STS.128 [R189+0xa800], RZ ;  /* 0x00a800ffbd000388 */ /* 0x0003e20000000c00 */
[----:B------:R-:W-:Y:S05]  /*13b00*/  @P0 BRA `(.L_x_1101) ;  /* 0x0000009000000947 */ /* 0x000fea0003800000 */
[----:B-----5:R-:W-:-:S13]  /*13b10*/  ISETP.GE.AND P0, PT, R132, R247, PT ;  /* 0x000000f78400720c */ /* 0x020fda0003f06270 */
[----:B------:R1:W-:Y:S01]  /*13b20*/  @P0 STS.128 [R189+0xa800], RZ ;  /* 0x00a800ffbd000388 */ /* 0x0003e20000000c00 */
[----:B------:R-:W-:Y:S05]  /*13b30*/  @P0 BRA `(.L_x_1101) ;  /* 0x0000006000000947 */ /* 0x000fea0003800000 */
[----:B-1----:R-:W-:-:S04]  /*13b40*/  LEA R2, P0, R135, R220, 0x1 ;  /* 0x000000dc87027211 */ /* 0x002fc800078008ff */
[----:B------:R-:W-:-:S05]  /*13b50*/  LEA.HI.X R3, R135, R219, R217, 0x1, P0 ;  /* 0x000000db87037211 */ /* 0x000fca00000f0cd9 */
[----:B------:R-:W-:Y:S01]  /*13b60*/  @!PT LDS RZ, [RZ] ;  /* 0x00000000fffff984 */ /* 0x000fe20000000800 */
[----:B------:R-:W-:Y:S01]  /*13b70*/  @!PT LDS RZ, [RZ] ;  /* 0x00000000fffff984 */ /* 0x000fe20000000800 */
[----:B------:R-:W-:Y:S01]  /*13b80*/  @!PT LDS RZ, [RZ] ;  /* 0x00000000fffff984 */ /* 0x000fe20000000800 */
[----:B------:R1:W-:Y:S04]  /*13b90*/  LDGSTS.E.BYPASS.LTC128B.128 [R189+0xa800], [R2.64] ;  /* 0x0a80000002bd7fae */ /* 0x0003e8000b901d46 */
.L_x_1101:
[----:B------:R-:W-:Y:S05]  /*13ba0*/  BSYNC B0 ;  /* 0x0000000000007941 */ /* 0x000fea0003800000 */
.L_x_1100:
[----:B------:R-:W-:Y:S01]  /*13bb0*/  ISETP.GE.AND P0, PT, R34, R4, PT ;  /* 0x000000042200720c */ /* 0x000fe20003f06270 */
[----:B------:R-:W-:-:S12]  /*13bc0*/  BSSY B0, `(.L_x_1102) ;  /* 0x000000e000007945 */ /* 0x000fd80003800000 */
[----:B------:R1:W-:Y:S01]  /*13bd0*/  @P0 STS.128 [R189+0xb000], RZ ;  /* 0x00b000ffbd000388 */ /* 0x0003e20000000c00 */
[----:B------:R-:W-:Y:S05]  /*13be0*/  @P0 BRA `(.L_x_1103) ;  /* 0x000000b000000947 */ /* 0x000fea0003800000 */
[----:B-----5:R-:W-:-:S13]  /*13bf0*/  ISETP.GE.AND P0, PT, R132, R247, PT ;  /* 0x000000f78400720c */ /* 0x020fda0003f06270 */
[----:B------:R1:W-:Y:S01]  /*13c00*/  @P0 STS.128 [R189+0xb000], RZ ;  /* 0x00b000ffbd000388 */ /* 0x0003e20000000c00 */
[----:B------:R-:W-:Y:S05]  /*13c10*/  @P0 BRA `(.L_x_1103) ;  /* 0x0000008000000947 */ /* 0x000fea0003800000 */
[----:B------:R-:W5:Y:S04]  /*13c20*/  LDL R0, [R1] ;  /* 0x0000000001007983 */ /* 0x000f680000100800 */
[----:B--2---:R-:W2:Y:S01]  /*13c30*/  LDL R21, [R1+0x4] ;  /* 0x0000040001157983 */ /* 0x004ea20000100800 */
[----:B-1---5:R-:W-:-:S04]  /*13c40*/  LEA R2, P0, R0, R220, 0x6 ;  /* 0x000000dc00027211 */ /* 0x022fc800078030ff */
[----:B--2---:R-:W-:-:S05]  /*13c50*/  LEA.HI.X R3, R0, R219, R21, 0x6, P0 ;  /* 0x000000db00037211 */ /* 0x004fca00000f3415 */
[----:B------:R-:W-:Y:S01]  /*13c60*/  @!PT LDS RZ, [RZ] ;  /* 0x00000000fffff984 */ /* 0x000fe20000000800 */
[----:B------:R-:W-:Y:S01]  /*13c70*/  @!PT LDS RZ, [RZ] ;  /* 0x00000000fffff984 */ /* 0x000fe20000000800 */
[----:B------:R-:W-:Y:S01]  /*13c80*/  @!PT LDS RZ, [RZ] ;  /* 0x00000000fffff984 */ /* 0x000fe20000000800 */
[----:B------:R1:W-:Y:S04]  /*13c90*/  LDGSTS.E.BYPASS.LTC128B.128 [R189+0xb000], [R2.64] ;  /* 0x0b00000002bd7fae */ /* 0x0003e8000b901d46 */
.L_x_1103:
[----:B------:R-:W-:Y:S05]  /*13ca0*/  BSYNC B0 ;  /* 0x0000000000007941 */ /* 0x000fea0003800000 */
.L_x_1102:
[----:B------:R-:W-:Y:S01]  /*13cb0*/  ISETP.GE.AND P0, PT, R28, R4, PT ;  /* 0x000000041c00720c */ /* 0x000fe20003f06270 */
[----:B------:R-:W-:-:S12]  /*13cc0*/  BSSY B0, `(.L_x_1104) ;  /* 0x0000012000007945 */ /* 0x000fd80003800000 */
[----:B------:R1:W-:Y:S01]  /*13cd0*/  @P0 STS.128 [R189+0xb800], RZ ;  /* 0x00b800ffbd000388 */ /* 0x0003e20000000c00 */
[----:B------:R-:W-:Y:S05]  /*13ce0*/  @P0 BRA `(.L_x_1105) ;  /* 0x000000f000000947 */ /* 0x000fea0003800000 */
[----:B-----5:R-:W-:-:S13]  /*13cf0*/  ISETP.GE.AND P0, PT, R132, R247, PT ;  /* 0x000000f78400720c */ /* 0x020fda0003f06270 */
[----:B------:R1:W-:Y:S01]  /*13d00*/  @P0 STS.128 [R189+0xb800], RZ ;  /* 0x00b800ffbd000388 */ /* 0x0003e20000000c00 */
[----:B------:R-:W-:Y:S05]  /*13d10*/  @P0 BRA `(.L_x_1105) ;  /* 0x000000c000000947 */ /* 0x000fea0003800000 */
[----:B-1----:R-:W5:Y:S04]  /*13d20*/  LDL R2, [R1] ;  /* 0x0000000001027983 */ /* 0x002f680000100800 */
[----:B--2---:R-:W2:Y:S01]  /*13d30*/  LDL R0, [R1+0x4] ;  /* 0x0000040001007983 */ /* 0x004ea20000100800 */
[----:B------:R-:W-:Y:S02]  /*13d40*/  MOV R3, R219 ;  /* 0x000000db00037202 */ /* 0x000fe40000000f00 */
[----:B-----5:R-:W-:Y:S02]  /*13d50*/  MOV R21, R2 ;  /* 0x0000000200157202 */ /* 0x020fe40000000f00 */
[----:B------:R-:W-:Y:S01]  /*13d60*/  MOV R2, R220 ;  /* 0x000000dc00027202 */ /* 0x000fe20000000f00 */
[----:B--2---:R-:W-:-:S04]  /*13d70*/  IMAD R0, R0, 0x60, RZ ;  /* 0x0000006000007824 */ /* 0x004fc800078e02ff */
[----:B------:R-:W-:-:S05]  /*13d80*/  IMAD.WIDE.U32 R2, R21, 0x60, R2 ;  /* 0x0000006015027825 */ /* 0x000fca00078e0002 */
[----:B------:R-:W-:-:S05]  /*13d90*/  IADD3 R3, R0, R3, RZ ;  /* 0x0000000300037210 */ /* 0x000fca0007ffe0ff */
[----:B------:R-:W-:Y:S01]  /*13da0*/  @!PT LDS RZ, [RZ] ;  /* 0x00000000fffff984 */ /* 0x000fe20000000800 */
[----:B------:R-:W-:Y:S01]  /*13db0*/  @!PT LDS RZ, [RZ] ;  /* 0x00000000fffff984 */ /* 0x000fe20000000800 */
[----:B------:R-:W-:Y:S01]  /*13dc0*/  @!PT LDS RZ, [RZ] ;  /* 0x00000000fffff984 */ /* 0x000fe20000000800 */
[----:B------:R1:W-:Y:S02]  /*13dd0*/  LDGSTS.E.BYPASS.LTC128B.128 [R189+0xb800], [R2.64] ;  /* 0x0b80000002bd7fae */ /* 0x0003e4000b901d46 */
.L_x_1105:
[----:B------:R-:W-:Y:S05]  /*13de0*/  BSYNC B0 ;  /* 0x0000000000007941 */ /* 0x000fea0003800000 */
.L_x_1104:
        /* <DEDUP_REMOVED lines=15> */
.L_x_1107:
[----:B------:R-:W-:Y:S05]  /*13ee0*/  BSYNC B0 ;  /* 0x0000000000007941 */ /* 0x000fea0003800000 */
.L_x_1106:
        /* <DEDUP_REMOVED lines=19> */
.L_x_1109:
[----:B------:R-:W-:Y:S05]  /*14020*/  BSYNC B0 ;  /* 0x0000000000007941 */ /* 0x000fea0003800000 */
.L_x_1108:
        /* <DEDUP_REMOVED lines=19> */
.L_x_1111:
[----:B------:R-:W-:Y:S05]  /*14160*/  BSYNC B0 ;  /* 0x0000000000007941 */ /* 0x000fea0003800000 */
.L_x_1110:
        /* <DEDUP_REMOVED lines=19> */
.L_x_1113:
[----:B------:R-:W-:Y:S05]  /*142a0*/  BSYNC B0 ;  /* 0x0000000000007941 */ /* 0x000fea0003800000 */
.L_x_1112:
        /* <DEDUP_REMOVED lines=15> */
.L_x_1115:
[----:B------:R-:W-:Y:S05]  /*143a0*/  BSYNC B0 ;  /* 0x0000000000007941 */ /* 0x000fea0003800000 */
.L_x_1114:
        /* <DEDUP_REMOVED lines=19> */
.L_x_1117:
[----:B------:R-:W-:Y:S05]  /*144e0*/  BSYNC B0 ;  /* 0x0000000000007941 */ /* 0x000fea0003800000 */
.L_x_1116:
        /* <DEDUP_REMOVED lines=19> */
.L_x_1119:
[----:B------:R-:W-:Y:S05]  /*14620*/  BSYNC B0 ;  /* 0x0000000000007941 */ /* 0x000fea0003800000 */
.L_x_1118:
        /* <DEDUP_REMOVED lines=19> */
.L_x_1121:
[----:B------:R-:W-:Y:S05]  /*14760*/  BSYNC B0 ;  /* 0x0000000000007941 */ /* 0x000fea0003800000 */
.L_x_1120:
        /* <DEDUP_REMOVED lines=19> */
.L_x_1123:
[----:B------:R-:W-:Y:S05]  /*148a0*/  BSYNC B0 ;  /* 0x0000000000007941 */ /* 0x000fea0003800000 */
.L_x_1122:
        /* <DEDUP_REMOVED lines=19> */
.L_x_1125:
[----:B------:R-:W-:Y:S05]  /*149e0*/  BSYNC B0 ;  /* 0x0000000000007941 */ /* 0x000fea0003800000 */
.L_x_1124:
        /* <DEDUP_REMOVED lines=19> */
.L_x_1127:
[----:B------:R-:W-:Y:S05]  /*14b20*/  BSYNC B0 ;  /* 0x0000000000007941 */ /* 0x000fea0003800000 */
.L_x_1126:
        /* <DEDUP_REMOVED lines=19> */
.L_x_1129:
[----:B------:R-:W-:Y:S05]  /*14c60*/  BSYNC B0 ;  /* 0x0000000000007941 */ /* 0x000fea0003800000 */
.L_x_1128:
[----:B--2---:R-:W2:Y:S01]  /*14c70*/  LDL R7, [R1+0x13c] ;  /* 0x00013c0001077983 */ /* 0x004ea20000100800 */
[----:B------:R-:W-:Y:S01]  /*14c80*/  SHF.R.S32.HI R0, RZ, 0x4, R229 ;  /* 0x00000004ff007819 */ /* 0x000fe200000114e5 */
[----:B------:R-:W-:Y:S01]  /*14c90*/  IMAD.SHL.U32 R5, R218, 0x40, RZ ;  /* 0x00000040da057824 */ /* 0x000fe200078e00ff */
[----:B------:R-:W-:Y:S01]  /*14ca0*/  SHF.R.S32.HI R113, RZ, 0x1f, R20 ;  /* 0x0000001fff717819 */ /* 0x000fe20000011414 */
[----:B-1----:R-:W-:Y:S01]  /*14cb0*/  IMAD.SHL.U32 R2, R251, 0x40, RZ ;  /* 0x00000040fb027824 */ /* 0x002fe200078e00ff */
[----:B------:R-:W-:Y:S01]  /*14cc0*/  LEA.HI R3, R229, R0, RZ, 0x1 ;  /* 0x00000000e5037211 */ /* 0x000fe200078f08ff */
[----:B------:R-:W-:Y:S01]  /*14cd0*/  IMAD.SHL.U32 R6, R252, 0x40, RZ ;  /* 0x00000040fc067824 */ /* 0x000fe200078e00ff */
[----:B------:R-:W-:Y:S01]  /*14ce0*/  LEA.HI R113, R113, R20, RZ, 0x5 ;  /* 0x0000001471717211 */ /* 0x000fe200078f28ff */
[----:B------:R-:W-:Y:S01]  /*14cf0*/  IMAD.SHL.U32 R4, R80, 0x8, RZ ;  /* 0x0000000850047824 */ /* 0x000fe200078e00ff */
[----:B------:R-:W-:Y:S01]  /*14d00*/  LOP3.LUT R3, R3, 0xfffffffe, RZ, 0xc0, !PT ;  /* 0xfffffffe03037812 */ /* 0x000fe200078ec0ff */
[----:B------:R-:W0:Y:S01]  /*14d10*/  LDGDEPBAR ;  /* 0x00000000000079af */ /* 0x000e220000000000 */
[----:B------:R-:W-:Y:S01]  /*14d20*/  LOP3.LUT R2, R2, 0x1c0, RZ, 0xc0, !PT ;  /* 0x000001c002027812 */ /* 0x000fe200078ec0ff */
[----:B------:R-:W-:Y:S01]  /*14d30*/  BSSY B1, `(.L_x_1130) ;  /* 0x00003b0000017945 */ /* 0x000fe20003800000 */
[----:B------:R-:W-:Y:S01]  /*14d40*/  LOP3.LUT R178, R6, 0xfffffe00, RZ, 0xc0, !PT ;  /* 0xfffffe0006b27812 */ /* 0x000fe200078ec0ff */
[----:B------:R-:W-:Y:S01]  /*14d50*/  IMAD.IADD R3, R0, 0x1, -R3 ;  /* 0x0000000100037824 */ /* 0x000fe200078e0a03 */
[----:B------:R-:W-:-:S02]  /*14d60*/  LOP3.LUT R0, R5, 0x1c0, RZ, 0xc0, !PT ;  /* 0x000001c005007812 */ /* 0x000fc400078ec0ff */
[----:B------:R-:W-:Y:S01]  /*14d70*/  SHF.R.S32.HI R113, RZ, 0x5, R113 ;  /* 0x00000005ff717819 */ /* 0x000fe20000011471 */
[----:B------:R-:W-:Y:S01]  /*14d80*/  IMAD.SHL.U32 R5, R3, 0x8, RZ ;  /* 0x0000000803057824 */ /* 0x000fe200078e00ff */
[----:B------:R-:W-:Y:S02]  /*14d90*/  LOP3.LUT R6, R0, 0x8, R4, 0xf8, !PT ;  /* 0x0000000800067812 */ /* 0x000fe400078ef804 */
[----:B------:R-:W-:Y:S02]  /*14da0*/  SHF.R.U32.HI R0, RZ, 0x3, R0 ;  /* 0x00000003ff007819 */ /* 0x000fe40000011600 */
[----:B------:R-:W-:Y:S02]  /*14db0*/  LOP3.LUT R5, R2, 0x8, R5, 0xf8, !PT ;  /* 0x0000000802057812 */ /* 0x000fe400078ef805 */
[----:B------:R-:W-:Y:S01]  /*14dc0*/  SHF.R.U32.HI R4, RZ, 0x3, R2 ;  /* 0x00000003ff047819 */ /* 0x000fe20000011602 */
[----:B------:R-:W-:Y:S01]  /*14dd0*/  IMAD R2, R113, 0x400, R178 ;  /* 0x0000040071027824 */ /* 0x000fe200078e02b2 */
[----:B------:R-:W-:-:S02]  /*14de0*/  LOP3.LUT R0, R6, R0, RZ, 0x3c, !PT ;  /* 0x0000000006007212 */ /* 0x000fc400078e3cff */
[----:B------:R-:W-:Y:S02]  /*14df0*/  LOP3.LUT R16, R5, R4, RZ, 0x3c, !PT ;  /* 0x0000000405107212 */ /* 0x000fe400078e3cff */
[----:B------:R-:W-:Y:S01]  /*14e00*/  R2P PR, R218, 0x6 ;  /* 0x00000006da007804 */ /* 0x000fe20000000000 */
[----:B------:R-:W-:Y:S02]  /*14e10*/  IMAD R0, R3, 0x200, R0 ;  /* 0x0000020003007824 */ /* 0x000fe400078e0200 */
[----:B------:R-:W-:Y:S02]  /*14e20*/  IMAD.IADD R2, R16, 0x1, R2 ;  /* 0x0000000110027824 */ /* 0x000fe400078e0202 */
[----:B------:R-:W-:Y:S02]  /*14e30*/  IMAD.SHL.U32 R176, R0, 0x2, RZ ;  /* 0x0000000200b07824 */ /* 0x000fe400078e00ff */
[----:B------:R-:W-:Y:S02]  /*14e40*/  IMAD.SHL.U32 R183, R2, 0x2, RZ ;  /* 0x0000000202b77824 */ /* 0x000fe400078e00ff */
[----:B------:R-:W-:Y:S01]  /*14e50*/  IMAD.MOV.U32 R0, RZ, RZ, 0x20 ;  /* 0x00000020ff007424 */ /* 0x000fe200078e00ff */
[----:B------:R-:W-:Y:S01]  /*14e60*/  LDSM.16.M88.4 R8, [R176+0x2800] ;  /* 0x00280000b008783b */ /* 0x000fe20000000200 */
[----:B------:R-:W-:Y:S01]  /*14e70*/  IMAD R115, R186, 0x2, R183 ;  /* 0x00000002ba737824 */ /* 0x000fe200078e02b7 */
[----:B------:R-:W-:-:S02]  /*14e80*/  IADD3 R177, R176, 0x2040, RZ ;  /* 0x00002040b0b17810 */ /* 0x000fc40007ffe0ff */
[----:B-----5:R-:W-:Y:S01]  /*14e90*/  LDSM.16.M88.4 R28, [R176+0x5000] ;  /* 0x00500000b01c783b */ /* 0x020fe20000000200 */
[----:B------:R-:W-:-:S03]  /*14ea0*/  SEL R184, R0, 0xffffffe0, !P1 ;  /* 0xffffffe000b87807 */ /* 0x000fc60004800000 */
[----:B------:R-:W-:Y:S02]  /*14eb0*/  LDSM.16.M88.4 R24, [R176+0x3000] ;  /* 0x00300000b018783b */ /* 0x000fe40000000200 */
[----:B------:R-:W-:Y:S02]  /*14ec0*/  IMAD.IADD R72, R176, 0x1, R184 ;  /* 0x00000001b0487824 */ /* 0x000fe400078e02b8 */
[----:B------:R-:W-:Y:S04]  /*14ed0*/  LDSM.16.M88.4 R12, [R176+0x2000] ;  /* 0x00200000b00c783b */ /* 0x000fe80000000200 */
[----:B------:R-:W-:Y:S04]  /*14ee0*/  LDSM.16.M88.4 R40, [R176+0x3800] ;  /* 0x00380000b028783b */ /* 0x000fe80000000200 */
[----:B------:R-:W-:Y:S04]  /*14ef0*/  LDSM.16.M88.4 R32, [R176+0x4800] ;  /* 0x00480000b020783b */ /* 0x000fe80000000200 */
[----:B------:R-:W-:Y:S04]  /*14f00*/  LDSM.16.M88.4 R20, [R176+0x5800] ;  /* 0x00580000b014783b */ /* 0x000fe80000000200 */
[----:B------:R-:W-:Y:S04]  /*14f10*/  LDSM.16.M88.4 R48, [R72+0x2000] ;  /* 0x002000004830783b */ /* 0x000fe80000000200 */
[----:B------:R-:W-:Y:S04]  /*14f20*/  LDSM.16.M88.4 R36, [R176+0x4000] ;  /* 0x00400000b024783b */ /* 0x000fe80000000200 */
[----:B------:R-:W-:Y:S04]  /*14f30*/  LDSM.16.M88.4 R44, [R176+0x7000] ;  /* 0x00700000b02c783b */ /* 0x000fe80000000200 */
[----:B------:R-:W-:Y:S01]  /*14f40*/  STL [R1+0xd0], R115 ;  /* 0x0000d07301007387 */ /* 0x000fe20000100800 */
[----:B--2---:R-:W-:-:S03]  /*14f50*/  IMAD.MOV.U32 R112, RZ, RZ, R7 ;  /* 0x000000ffff707224 */ /* 0x004fc600078e0007 */
[----:B------:R-:W1:Y:S02]  /*14f60*/  LDSM.16.M88.4 R4, [R183] ;  /* 0x00000000b704783b */ /* 0x000e640000000200 */
[C---:B-1----:R-:W-:Y:S08]  /*14f70*/  HMMA.16816.F32.BF16 R120, R4.reuse, R8, RZ ;  /* 0x000000080478723c */ /* 0x042ff000000418ff */
[C---:B------:R-:W-:Y:S01]  /*14f80*/  HMMA.16816.F32.BF16 R128, R4.reuse, R10, RZ ;  /* 0x0000000a0480723c */ /* 0x040fe200000418ff */
[----:B------:R-:W1:Y:S07]  /*14f90*/  LDSM.16.M88.4 R8, [R176+0x6800] ;  /* 0x00680000b008783b */ /* 0x000e6e0000000200 */
[C---:B------:R-:W-:Y:S08]  /*14fa0*/  HMMA.16816.F32.BF16 R64, R4.reuse, R28, RZ ;  /* 0x0000001c0440723c */ /* 0x040ff000000418ff */
[C---:B------:R-:W-:Y:S01]  /*14fb0*/  HMMA.16816.F32.BF16 R52, R4.reuse, R30, RZ ;  /* 0x0000001e0434723c */ /* 0x040fe200000418ff */
[----:B------:R-:W2:Y:S07]  /*14fc0*/  LDSM.16.M88.4 R28, [R176+0x7800] ;  /* 0x00780000b01c783b */ /* 0x000eae0000000200 */
[C---:B------:R-:W-:Y:S08]  /*14fd0*/  HMMA.16816.F32.BF16 R116, R4.reuse, R24, RZ ;  /* 0x000000180474723c */ /* 0x040ff000000418ff */
[C---:B------:R-:W-:Y:S01]  /*14fe0*/  HMMA.16816.F32.BF16 R108, R4.reuse, R26, RZ ;  /* 0x0000001a046c723c */ /* 0x040fe200000418ff */
[----:B------:R-:W3:Y:S07]  /*14ff0*/  LDSM.16.M88.4 R24, [R176+0x8000] ;  /* 0x00800000b018783b */ /* 0x000eee0000000200 */
[C---:B------:R-:W-:Y:S08]  /*15000*/  HMMA.16816.F32.BF16 R124, R4.reuse, R12, RZ ;  /* 0x0000000c047c723c */ /* 0x040ff000000418ff */
[C---:B-1----:R-:W-:Y:S08]  /*15010*/  HMMA.16816.F32.BF16 R68, R4.reuse, R8, RZ ;  /* 0x000000080444723c */ /* 0x042ff000000418ff */
[C---:B------:R-:W-:Y:S01]  /*15020*/  HMMA.16816.F32.BF16 R144, R4.reuse, R10, RZ ;  /* 0x0000000a0490723c */ /* 0x040fe200000418ff */
[----:B------:R-:W1:Y:S07]  /*15030*/  LDSM.16.M88.4 R8, [R115] ;  /* 0x000000007308783b */ /* 0x000e6e0000000200 */
[C---:B------:R-:W-:Y:S01]  /*15040*/  HMMA.16816.F32.BF16 R136, R4.reuse, R14, RZ ;  /* 0x0000000e0488723c */ /* 0x040fe200000418ff */
[----:B------:R-:W4:Y:S07]  /*15050*/  LDSM.16.M88.4 R12, [R176+0x6000] ;  /* 0x00600000b00c783b */ /* 0x000f2e0000000200 */
[C---:B------:R-:W-:Y:S08]  /*15060*/  HMMA.16816.F32.BF16 R104, R4.reuse, R40, RZ ;  /* 0x000000280468723c */ /* 0x040ff000000418ff */
[C---:B------:R-:W-:Y:S01]  /*15070*/  HMMA.16816.F32.BF16 R100, R4.reuse, R42, RZ ;  /* 0x0000002a0464723c */ /* 0x040fe200000418ff */
[----:B------:R-:W1:Y:S07]  /*15080*/  LDSM.16.M88.4 R40, [R72+0x2800] ;  /* 0x002800004828783b */ /* 0x000e6e0000000200 */
[C---:B------:R-:W-:Y:S08]  /*15090*/  HMMA.16816.F32.BF16 R88, R4.reuse, R32, RZ ;  /* 0x000000200458723c */ /* 0x040ff000000418ff */
[C---:B------:R-:W-:Y:S01]  /*150a0*/  HMMA.16816.F32.BF16 R84, R4.reuse, R34, RZ ;  /* 0x000000220454723c */ /* 0x040fe200000418ff */
[----:B------:R-:W1:Y:S07]  /*150b0*/  LDSM.16.M88.4 R32, [R72+0x3800] ;  /* 0x003800004820783b */ /* 0x000e6e0000000200 */
[C---:B------:R-:W-:Y:S08]  /*150c0*/  HMMA.16816.F32.BF16 R60, R4.reuse, R20, RZ ;  /* 0x00000014043c723c */ /* 0x040ff000000418ff */
[C---:B------:R-:W-:Y:S01]  /*150d0*/  HMMA.16816.F32.BF16 R80, R4.reuse, R22, RZ ;  /* 0x000000160450723c */ /* 0x040fe200000418ff */
[----:B------:R-:W4:Y:S07]  /*150e0*/  LDSM.16.M88.4 R20, [R176+0x8800] ;  /* 0x00880000b014783b */ /* 0x000f2e0000000200 */
[C---:B--2---:R-:W-:Y:S08]  /*150f0*/  HMMA.16816.F32.BF16 R152, R4.reuse, R28, RZ ;  /* 0x0000001c0498723c */ /* 0x044ff000000418ff */
[C---:B------:R-:W-:Y:S01]  /*15100*/  HMMA.16816.F32.BF16 R156, R4.reuse, R30, RZ ;  /* 0x0000001e049c723c */ /* 0x040fe200000418ff */
[----:B------:R-:W2:Y:S07]  /*15110*/  LDSM.16.M88.4 R28, [R72+0x4000] ;  /* 0x00400000481c783b */ /* 0x000eae0000000200 */
[C---:B---3--:R-:W-:Y:S08]  /*15120*/  HMMA.16816.F32.BF16 R160, R4.reuse, R24, RZ ;  /* 0x0000001804a0723c */ /* 0x048ff000000418ff */
[----:B------:R-:W-:Y:S01]  /*15130*/  HMMA.16816.F32.BF16 R164, R4, R26, RZ ;  /* 0x0000001a04a4723c */ /* 0x000fe200000418ff */
[----:B------:R-:W3:Y:S07]  /*15140*/  LDSM.16.M88.4 R24, [R72+0x4800] ;  /* 0x004800004818783b */ /* 0x000eee0000000200 */
[----:B-1----:R-:W-:Y:S08]  /*15150*/  HMMA.16816.F32.BF16 R208, R8, R48, R124 ;  /* 0x0000003008d0723c */ /* 0x002ff0000004187c */
[C---:B----4-:R-:W-:Y:S08]  /*15160*/  HMMA.16816.F32.BF16 R56, R4.reuse, R12, RZ ;  /* 0x0000000c0438723c */ /* 0x050ff000000418ff */
[----:B------:R-:W-:Y:S01]  /*15170*/  HMMA.16816.F32.BF16 R76, R4, R14, RZ ;  /* 0x0000000e044c723c */ /* 0x000fe200000418ff */
[----:B------:R-:W1:Y:S07]  /*15180*/  LDSM.16.M88.4 R12, [R176+0x9000] ;  /* 0x00900000b00c783b */ /* 0x000e6e0000000200 */
[C---:B------:R-:W-:Y:S08]  /*15190*/  HMMA.16816.F32.BF16 R172, R8.reuse, R40, R120 ;  /* 0x0000002808ac723c */ /* 0x040ff00000041878 */
[C---:B------:R-:W-:Y:S08]  /*151a0*/  HMMA.16816.F32.BF16 R124, R8.reuse, R42, R128 ;  /* 0x0000002a087c723c */ /* 0x040ff00000041880 */
[----:B------:R-:W-:Y:S08]  /*151b0*/  HMMA.16816.F32.BF16 R40, R8, R34, R100 ;  /* 0x000000220828723c */ /* 0x000ff00000041864 */
[C---:B------:R-:W-:Y:S08]  /*151c0*/  HMMA.16816.F32.BF16 R96, R4.reuse, R36, RZ ;  /* 0x000000240460723c */ /* 0x040ff000000418ff */
[C---:B------:R-:W-:Y:S01]  /*151d0*/  HMMA.16816.F32.BF16 R92, R4.reuse, R38, RZ ;  /* 0x00000026045c723c */ /* 0x040fe200000418ff */
[----:B------:R-:W-:Y:S07]  /*151e0*/  LDSM.16.M88.4 R36, [R72+0x3000] ;  /* 0x003000004824783b */ /* 0x000fee0000000200 */
[----:B------:R-:W-:Y:S01]  /*151f0*/  HMMA.16816.F32.BF16 R192, R4, R20, RZ ;  /* 0x0000001404c0723c */ /* 0x000fe200000418ff */
[----:B------:R-:W-:-:S02]  /*15200*/  IMAD.MOV.U32 R251, RZ, RZ, R40 ;  /* 0x000000fffffb7224 */ /* 0x000fc400078e0028 */
[----:B------:R-:W-:Y:S02]  /*15210*/  IMAD.MOV.U32 R250, RZ, RZ, R41 ;  /* 0x000000fffffa7224 */ /* 0x000fe400078e0029 */
[----:B------:R-:W-:Y:S02]  /*15220*/  IMAD.MOV.U32 R249, RZ, RZ, R42 ;  /* 0x000000fffff97224 */ /* 0x000fe400078e002a */
[----:B------:R-:W-:Y:S01]  /*15230*/  IMAD.MOV.U32 R246, RZ, RZ, R43 ;  /* 0x000000fffff67224 */ /* 0x000fe200078e002b */
[C---:B------:R-:W-:Y:S01]  /*15240*/  HMMA.16816.F32.BF16 R204, R4.reuse, R22, RZ ;  /* 0x0000001604cc723c */ /* 0x040fe200000418ff */
[----:B------:R-:W-:Y:S07]  /*15250*/  LDSM.16.M88.4 R20, [R72+0x5000] ;  /* 0x005000004814783b */ /* 0x000fee0000000200 */
[C---:B------:R-:W-:Y:S08]  /*15260*/  HMMA.16816.F32.BF16 R140, R4.reuse, R44, RZ ;  /* 0x0000002c048c723c */ /* 0x040ff000000418ff */
[----:B------:R-:W-:Y:S01]  /*15270*/  HMMA.16816.F32.BF16 R148, R4, R46, RZ ;  /* 0x0000002e0494723c */ /* 0x000fe200000418ff */
[----:B------:R-:W4:Y:S07]  /*15280*/  LDSM.16.M88.4 R44, [R176+0x9800] ;  /* 0x00980000b02c783b */ /* 0x000f2e0000000200 */
[C---:B--2---:R-:W-:Y:S08]  /*15290*/  HMMA.16816.F32.BF16 R240, R8.reuse, R28, R96 ;  /* 0x0000001c08f0723c */ /* 0x044ff00000041860 */
[C---:B------:R-:W-:Y:S08]  /*152a0*/  HMMA.16816.F32.BF16 R40, R8.reuse, R30, R92 ;  /* 0x0000001e0828723c */ /* 0x040ff0000004185c */
[C---:B---3--:R-:W-:Y:S08]  /*152b0*/  HMMA.16816.F32.BF16 R28, R8.reuse, R24, R88 ;  /* 0x00000018081c723c */ /* 0x048ff00000041858 */
[----:B------:R-:W-:Y:S08]  /*152c0*/  HMMA.16816.F32.BF16 R24, R8, R26, R84 ;  /* 0x0000001a0818723c */ /* 0x000ff00000041854 */
[----:B-1----:R-:W-:Y:S01]  /*152d0*/  HMMA.16816.F32.BF16 R212, R4, R12, RZ ;  /* 0x0000000c04d4723c */ /* 0x002fe200000418ff */
[----:B------:R-:W-:-:S02]  /*152e0*/  IMAD.MOV.U32 R218, RZ, RZ, R40 ;  /* 0x000000ffffda7224 */ /* 0x000fc400078e0028 */
[----:B------:R-:W-:Y:S02]  /*152f0*/  IMAD.MOV.U32 R188, RZ, RZ, R41 ;  /* 0x000000ffffbc7224 */ /* 0x000fe400078e0029 */
[----:B------:R-:W-:Y:S02]  /*15300*/  IMAD.MOV.U32 R185, RZ, RZ, R42 ;  /* 0x000000ffffb97224 */ /* 0x000fe400078e002a */
[----:B------:R-:W-:Y:S01]  /*15310*/  IMAD.MOV.U32 R182, RZ, RZ, R43 ;  /* 0x000000ffffb67224 */ /* 0x000fe200078e002b */
[----:B------:R-:W-:Y:S01]  /*15320*/  HMMA.16816.F32.BF16 R232, R4, R14, RZ ;  /* 0x0000000e04e8723c */ /* 0x000fe200000418ff */
[----:B------:R-:W1:Y:S01]  /*15330*/  LDSM.16.M88.4 R12, [R72+0x5800] ;  /* 0x00580000480c783b */ /* 0x000e620000000200 */
[----:B------:R-:W-:Y:S02]  /*15340*/  IMAD.MOV.U32 R181, RZ, RZ, R28 ;  /* 0x000000ffffb57224 */ /* 0x000fe400078e001c */
[----:B------:R-:W-:Y:S01]  /*15350*/  IMAD.MOV.U32 R180, RZ, RZ, R29 ;  /* 0x000000ffffb47224 */ /* 0x000fe200078e001d */
[----:B------:R-:W-:Y:S01]  /*15360*/  LDSM.16.M88.4 R40, [R72+0x7800] ;  /* 0x007800004828783b */ /* 0x000fe20000000200 */
[----:B------:R-:W-:-:S02]  /*15370*/  IMAD.MOV.U32 R115, RZ, RZ, R30 ;  /* 0x000000ffff737224 */ /* 0x000fc400078e001e */
[----:B------:R-:W-:Y:S01]  /*15380*/  IMAD.MOV.U32 R91, RZ, RZ, R24 ;  /* 0x000000ffff5b7224 */ /* 0x000fe200078e0018 */
[----:B----4-:R-:W-:Y:S01]  /*15390*/  HMMA.16816.F32.BF16 R236, R4, R44, RZ ;  /* 0x0000002c04ec723c */ /* 0x010fe200000418ff */
[----:B------:R-:W-:Y:S02]  /*153a0*/  IMAD.MOV.U32 R90, RZ, RZ, R25 ;  /* 0x000000ffff5a7224 */ /* 0x000fe400078e0019 */
[----:B------:R-:W-:Y:S02]  /*153b0*/  IMAD.MOV.U32 R89, RZ, RZ, R26 ;  /* 0x000000ffff597224 */ /* 0x000fe400078e001a */
[----:B------:R-:W-:Y:S02]  /*153c0*/  IMAD.MOV.U32 R88, RZ, RZ, R27 ;  /* 0x000000ffff587224 */ /* 0x000fe400078e001b */
[----:B------:R-:W-:Y:S01]  /*153d0*/  IMAD.MOV.U32 R3, RZ, RZ, R31 ;  /* 0x000000ffff037224 */ /* 0x000fe200078e001f */
[----:B------:R-:W-:Y:S01]  /*153e0*/  HMMA.16816.F32.BF16 R24, R8, R20, R64 ;  /* 0x000000140818723c */ /* 0x000fe20000041840 */
[----:B------:R-:W-:Y:S07]  /*153f0*/  LDSM.16.M88.4 R28, [R72+0x9000] ;  /* 0x00900000481c783b */ /* 0x000fee0000000200 */
[----:B------:R-:W-:Y:S01]  /*15400*/  HMMA.16816.F32.BF16 R228, R4, R46, RZ ;  /* 0x0000002e04e4723c */ /* 0x000fe200000418ff */
[----:B------:R-:W-:Y:S04]  /*15410*/  LDSM.16.M88.4 R4, [R72+0x6000] ;  /* 0x006000004804783b */ /* 0x000fe80000000200 */
[----:B------:R-:W-:Y:S03]  /*15420*/  LDSM.16.M88.4 R44, [R72+0x6800] ;  /* 0x00680000482c783b */ /* 0x000fe60000000200 */
[C---:B------:R-:W-:Y:S08]  /*15430*/  HMMA.16816.F32.BF16 R104, R8.reuse, R32, R104 ;  /* 0x000000200868723c */ /* 0x040ff00000041868 */
[----:B------:R-:W-:Y:S01]  /*15440*/  IMAD.MOV.U32 R20, RZ, RZ, R25 ;  /* 0x000000ffff147224 */ /* 0x000fe200078e0019 */
[----:B------:R-:W-:Y:S01]  /*15450*/  HMMA.16816.F32.BF16 R200, R8, R50, R136 ;  /* 0x0000003208c8723c */ /* 0x000fe20000041888 */
[----:B------:R-:W-:Y:S01]  /*15460*/  IMAD.MOV.U32 R2, RZ, RZ, R26 ;  /* 0x000000ffff027224 */ /* 0x000fe200078e001a */
[----:B------:R-:W2:Y:S01]  /*15470*/  LDSM.16.M88.4 R48, [R72+0x7000] ;  /* 0x007000004830783b */ /* 0x000ea20000000200 */
[----:B------:R-:W-:-:S02]  /*15480*/  IMAD.MOV.U32 R0, RZ, RZ, R24 ;  /* 0x000000ffff007224 */ /* 0x000fc400078e0018 */
[----:B------:R-:W-:-:S03]  /*15490*/  IMAD.MOV.U32 R64, RZ, RZ, R27 ;  /* 0x000000ffff407224 */ /* 0x000fc600078e001b */
[C---:B------:R-:W-:Y:S07]  /*154a0*/  HMMA.16816.F32.BF16 R24, R8.reuse, R22, R52 ;  /* 0x000000160818723c */ /* 0x040fee0000041834 */
[----:B------:R-:W-:Y:S01]  /*154b0*/  IMAD.MOV.U32 R54, RZ, RZ, R20 ;  /* 0x000000ffff367224 */ /* 0x000fe200078e0014 */
[----:B------:R-:W-:Y:S01]  /*154c0*/  HMMA.16816.F32.BF16 R168, R8, R36, R116 ;  /* 0x0000002408a8723c */ /* 0x000fe20000041874 */
[----:B------:R-:W-:Y:S02]  /*154d0*/  IMAD.MOV.U32 R55, RZ, RZ, R2 ;  /* 0x000000ffff377224 */ /* 0x000fe400078e0002 */
[----:B------:R-:W-:-:S02]  /*154e0*/  IMAD.MOV.U32 R33, RZ, RZ, R106 ;  /* 0x000000ffff217224 */ /* 0x000fc400078e006a */
[----:B------:R-:W-:Y:S02]  /*154f0*/  IMAD.MOV.U32 R32, RZ, RZ, R104 ;  /* 0x000000ffff207224 */ /* 0x000fe400078e0068 */
[----:B------:R-:W-:Y:S01]  /*15500*/  IMAD.MOV.U32 R53, RZ, RZ, R0 ;  /* 0x000000ffff357224 */ /* 0x000fe200078e0000 */
[C---:B-1----:R-:W-:Y:S01]  /*15510*/  HMMA.16816.F32.BF16 R20, R8.reuse, R12, R60 ;  /* 0x0000000c0814723c */ /* 0x042fe2000004183c */
[----:B------:R-:W-:Y:S01]  /*15520*/  IADD3 R0, R176, 0x2000, RZ ;  /* 0x00002000b0007810 */ /* 0x000fe20007ffe0ff */
[----:B------:R-:W-:Y:S02]  /*15530*/  IMAD.MOV.U32 R67, RZ, RZ, R33 ;  /* 0x000000ffff437224 */ /* 0x000fe400078e0021 */
[----:B------:R-:W-:Y:S01]  /*15540*/  IMAD.MOV.U32 R65, RZ, RZ, R32 ;  /* 0x000000ffff417224 */ /* 0x000fe200078e0020 */
[----:B------:R-:W-:Y:S01]  /*15550*/  @P2 IADD3 R177, R0, -0x40, RZ ;  /* 0xffffffc000b12810 */ /* 0x000fe20007ffe0ff */
[----:B------:R-:W1:Y:S01]  /*15560*/  LDSM.16.M88.4 R32, [R72+0x8800] ;  /* 0x008800004820783b */ /* 0x000e620000000200 */
[----:B------:R-:W-:Y:S01]  /*15570*/  IMAD.MOV.U32 R36, RZ, RZ, R105 ;  /* 0x000000ffff247224 */ /* 0x000fe200078e0069 */
[----:B------:R-:W-:Y:S01]  /*15580*/  HMMA.16816.F32.BF16 R12, R8, R14, R80 ;  /* 0x0000000e080c723c */ /* 0x000fe20000041850 */
[----:B------:R-:W-:-:S02]  /*15590*/  IMAD.MOV.U32 R245, RZ, RZ, R24 ;  /* 0x000000fffff57224 */ /* 0x000fc400078e0018 */
[----:B------:R-:W-:Y:S02]  /*155a0*/  IMAD.MOV.U32 R227, RZ, RZ, R25 ;  /* 0x000000ffffe37224 */ /* 0x000fe400078e0019 */
[----:B------:R-:W-:Y:S02]  /*155b0*/  IMAD.MOV.U32 R224, RZ, RZ, R26 ;  /* 0x000000ffffe07224 */ /* 0x000fe400078e001a */
[----:B------:R-:W-:Y:S01]  /*155c0*/  IMAD.MOV.U32 R221, RZ, RZ, R27 ;  /* 0x000000ffffdd7224 */ /* 0x000fe200078e001b */
[C---:B------:R-:W-:Y:S01]  /*155d0*/  HMMA.16816.F32.BF16 R196, R8.reuse, R38, R108 ;  /* 0x0000002608c4723c */ /* 0x040fe2000004186c */
[----:B------:R-:W-:Y:S01]  /*155e0*/  LDSM.16.M88.4 R24, [R72+0x9800] ;  /* 0x009800004818783b */ /* 0x000fe20000000200 */
[----:B------:R-:W-:Y:S02]  /*155f0*/  IMAD.MOV.U32 R66, RZ, RZ, R36 ;  /* 0x000000ffff427224 */ /* 0x000fe400078e0024 */
[----:B------:R-:W-:Y:S01]  /*15600*/  IMAD.MOV.U32 R252, RZ, RZ, R107 ;  /* 0x000000fffffc7224 */ /* 0x000fe200078e006b */
[----:B------:R-:W3:Y:S03]  /*15610*/  LDSM.16.M88.4 R36, [R72+0x8000] ;  /* 0x008000004824783b */ /* 0x000ee60000000200 */
[----:B------:R-:W-:Y:S01]  /*15620*/  IMAD.MOV.U32 R62, RZ, RZ, R20 ;  /* 0x000000ffff3e7224 */ /* 0x000fe200078e0014 */
[----:B--2---:R-:W-:Y:S01]  /*15630*/  HMMA.16816.F32.BF16 R136, R8, R48, R140 ;  /* 0x000000300888723c */ /* 0x004fe2000004188c */
[----:B------:R-:W-:-:S02]  /*15640*/  IMAD.MOV.U32 R61, RZ, RZ, R21 ;  /* 0x000000ffff3d7224 */ /* 0x000fc400078e0015 */
[----:B------:R-:W-:Y:S02]  /*15650*/  IMAD.MOV.U32 R60, RZ, RZ, R22 ;  /* 0x000000ffff3c7224 */ /* 0x000fe400078e0016 */
[----:B------:R-:W-:Y:S02]  /*15660*/  IMAD.MOV.U32 R52, RZ, RZ, R23 ;  /* 0x000000ffff347224 */ /* 0x000fe400078e0017 */
[----:B------:R-:W-:Y:S01]  /*15670*/  IMAD.MOV.U32 R98, RZ, RZ, R12 ;  /* 0x000000ffff627224 */ /* 0x000fe200078e000c */
[----:B------:R-:W-:Y:S01]  /*15680*/  LDSM.16.M88.4 R20, [R177] ;  /* 0x00000000b114783b */ /* 0x000fe20000000200 */
[----:B------:R-:W-:Y:S01]  /*15690*/  IMAD.MOV.U32 R97, RZ, RZ, R13 ;  /* 0x000000ffff617224 */ /* 0x000fe200078e000d */
[----:B------:R-:W-:Y:S01]  /*156a0*/  HMMA.16816.F32.BF16 R84, R8, R28, R212 ;  /* 0x0000001c0854723c */ /* 0x000fe200000418d4 */
[----:B------:R-:W-:Y:S02]  /*156b0*/  IMAD.MOV.U32 R96, RZ, RZ, R14 ;  /* 0x000000ffff607224 */ /* 0x000fe400078e000e */
[----:B------:R-:W-:-:S05]  /*156c0*/  IMAD.MOV.U32 R63, RZ, RZ, R15 ;  /* 0x000000ffff3f7224 */ /* 0x000fca00078e000f */
[C---:B------:R-:W-:Y:S08]  /*156d0*/  HMMA.16816.F32.BF16 R12, R8.reuse, R4, R56 ;  /* 0x00000004080c723c */ /* 0x040ff00000041838 */
[C---:B-1----:R-:W-:Y:S07]  /*156e0*/  HMMA.16816.F32.BF16 R92, R8.reuse, R34, R204 ;  /* 0x00000022085c723c */ /* 0x042fee00000418cc */
[----:B------:R-:W-:Y:S01]  /*156f0*/  IMAD.MOV.U32 R204, RZ, RZ, R98 ;  /* 0x000000ffffcc7224 */ /* 0x000fe200078e0062 */
[----:B------:R-:W-:Y:S01]  /*15700*/  HMMA.16816.F32.BF16 R100, R8, R32, R192 ;  /* 0x000000200864723c */ /* 0x000fe200000418c0 */
[----:B------:R-:W-:Y:S01]  /*15710*/  IMAD.MOV.U32 R205, RZ, RZ, R97 ;  /* 0x000000ffffcd7224 */ /* 0x000fe200078e0061 */
[----:B------:R-:W-:Y:S01]  /*15720*/  LDSM.16.M88.4 R32, [R177+0x3800] ;  /* 0x00380000b120783b */ /* 0x000fe20000000200 */
[----:B------:R-:W-:-:S02]  /*15730*/  IMAD.MOV.U32 R206, RZ, RZ, R96 ;  /* 0x000000ffffce7224 */ /* 0x000fc400078e0060 */
[----:B------:R-:W-:Y:S02]  /*15740*/  IMAD.MOV.U32 R207, RZ, RZ, R63 ;  /* 0x000000ffffcf7224 */ /* 0x000fe400078e003f */
[----:B------:R-:W-:Y:S01]  /*15750*/  IMAD.MOV.U32 R195, RZ, RZ, R64 ;  /* 0x000000ffffc37224 */ /* 0x000fe200078e0040 */
[C---:B------:R-:W-:Y:S01]  /*15760*/  HMMA.16816.F32.BF16 R80, R8.reuse, R30, R232 ;  /* 0x0000001e0850723c */ /* 0x040fe200000418e8 */
[----:B------:R-:W-:Y:S01]  /*15770*/  IMAD.MOV.U32 R5, RZ, RZ, R14 ;  /* 0x000000ffff057224 */ /* 0x000fe200078e000e */
[----:B------:R-:W-:Y:S01]  /*15780*/  LDSM.16.M88.4 R28, [R177+0x4000] ;  /* 0x00400000b11c783b */ /* 0x000fe20000000200 */
[----:B------:R-:W-:Y:S02]  /*15790*/  IMAD.MOV.U32 R4, RZ, RZ, R13 ;  /* 0x000000ffff047224 */ /* 0x000fe400078e000d */
[----:B------:R-:W-:Y:S02]  /*157a0*/  IMAD.MOV.U32 R2, RZ, RZ, R12 ;  /* 0x000000ffff027224 */ /* 0x000fe400078e000c */
[----:B------:R-:W-:Y:S01]  /*157b0*/  IMAD.MOV.U32 R99, RZ, RZ, R15 ;  /* 0x000000ffff637224 */ /* 0x000fe200078e000f */
[----:B------:R-:W-:Y:S01]  /*157c0*/  HMMA.16816.F32.BF16 R144, R8, R46, R144 ;  /* 0x0000002e0890723c */ /* 0x000fe20000041890 */
[----:B------:R-:W-:-:S02]  /*157d0*/  IMAD.MOV.U32 R0, RZ, RZ, R5 ;  /* 0x000000ffff007224 */ /* 0x000fc400078e0005 */
[----:B------:R-:W-:Y:S02]  /*157e0*/  IMAD.MOV.U32 R192, RZ, RZ, R53 ;  /* 0x000000ffffc07224 */ /* 0x000fe400078e0035 */
[----:B------:R-:W-:Y:S02]  /*157f0*/  IMAD.MOV.U32 R193, RZ, RZ, R54 ;  /* 0x000000ffffc17224 */ /* 0x000fe400078e0036 */
[----:B------:R-:W-:Y:S01]  /*15800*/  IMAD.MOV.U32 R194, RZ, RZ, R55 ;  /* 0x000000ffffc27224 */ /* 0x000fe200078e0037 */
[----:B------:R-:W-:Y:S01]  /*15810*/  HMMA.16816.F32.BF16 R12, R8, R6, R76 ;  /* 0x00000006080c723c */ /* 0x000fe2000004184c */
[----:B------:R-:W-:Y:S02]  /*15820*/  IMAD.MOV.U32 R63, RZ, RZ, R252 ;  /* 0x000000ffff3f7224 */ /* 0x000fe400078e00fc */
[----:B------:R-:W-:Y:S02]  /*15830*/  IMAD.MOV.U32 R53, RZ, RZ, R250 ;  /* 0x000000ffff357224 */ /* 0x000fe400078e00fa */
[----:B------:R-:W-:-:S02]  /*15840*/  IMAD.MOV.U32 R54, RZ, RZ, R249 ;  /* 0x000000ffff367224 */ /* 0x000fc400078e00f9 */
[----:B------:R-:W-:Y:S01]  /*15850*/  IMAD.MOV.U32 R55, RZ, RZ, R246 ;  /* 0x000000ffff377224 */ /* 0x000fe200078e00f6 */
[C---:B------:R-:W-:Y:S01]  /*15860*/  HMMA.16816.F32.BF16 R128, R8.reuse, R50, R148 ;  /* 0x000000320880723c */ /* 0x040fe20000041894 */
[----:B------:R-:W-:Y:S07]  /*15870*/  LDSM.16.M88.4 R48, [R177+0x1800] ;  /* 0x00180000b130783b */ /* 0x000fee0000000200 */
[C---:B---3--:R-:W-:Y:S08]  /*15880*/  HMMA.16816.F32.BF16 R116, R8.reuse, R36, R160 ;  /* 0x000000240874723c */ /* 0x048ff000000418a0 */
        /* <DEDUP_REMOVED lines=14> */
[----:B------:R-:W-:-:S02]  /*15970*/  IMAD R2, R187, 0x2, R183 ;  /* 0x00000002bb027824 */ /* 0x000fc400078e02b7 */
[----:B------:R-:W-:Y:S02]  /*15980*/  IMAD.MOV.U32 R71, RZ, RZ, R4 ;  /* 0x000000ffff477224 */ /* 0x000fe400078e0004 */
[----:B------:R-:W-:Y:S01]  /*15990*/  IMAD.MOV.U32 R164, RZ, RZ, R218 ;  /* 0x000000ffffa47224 */ /* 0x000fe200078e00da */
[----:B------:R-:W1:Y:S01]  /*159a0*/  LDSM.16.M88.4 R4, [R2] ;  /* 0x000000000204783b */ /* 0x000e620000000200 */
[----:B------:R-:W-:Y:S01]  /*159b0*/  IMAD.MOV.U32 R239, RZ, RZ, R99 ;  /* 0x000000ffffef7224 */ /* 0x000fe200078e0063 */
[----:B------:R-:W-:Y:S01]  /*159c0*/  HMMA.16816.F32.BF16 R120, R8, R40, R152 ;  /* 0x000000280878723c */ /* 0x000fe20000041898 */
[----:B------:R-:W-:Y:S02]  /*159d0*/  IMAD.MOV.U32 R236, RZ, RZ, R70 ;  /* 0x000000ffffec7224 */ /* 0x000fe400078e0046 */
[----:B------:R-:W-:Y:S02]  /*159e0*/  IMAD.MOV.U32 R237, RZ, RZ, R71 ;  /* 0x000000ffffed7224 */ /* 0x000fe400078e0047 */
[----:B------:R-:W-:-:S02]  /*159f0*/  IMAD.MOV.U32 R165, RZ, RZ, R188 ;  /* 0x000000ffffa57224 */ /* 0x000fc400078e00bc */
        /* <DEDUP_REMOVED lines=8> */
[----:B------:R-:W-:Y:S01]  /*15a80*/  IMAD.MOV.U32 R142, RZ, RZ, R57 ;  /* 0x000000ffff8e7224 */ /* 0x000fe200078e0039 */
[----:B------:R-:W2:Y:S01]  /*15a90*/  LDSM.16.M88.4 R12, [R177+0x800] ;  /* 0x00080000b10c783b */ /* 0x000ea20000000200 */
[----:B------:R-:W-:-:S02]  /*15aa0*/  IMAD.MOV.U32 R143, RZ, RZ, R56 ;  /* 0x000000ffff8f7224 */ /* 0x000fc400078e0038 */
[----:B------:R-:W-:Y:S01]  /*15ab0*/  IMAD.MOV.U32 R228, RZ, RZ, R62 ;  /* 0x000000ffffe47224 */ /* 0x000fe200078e003e */
[----:B------:R-:W3:Y:S01]  /*15ac0*/  LDSM.16.M88.4 R56, [R177+0x2000] ;  /* 0x00200000b138783b */ /* 0x000ee20000000200 */
[----:B------:R-:W-:Y:S02]  /*15ad0*/  IMAD.MOV.U32 R229, RZ, RZ, R61 ;  /* 0x000000ffffe57224 */ /* 0x000fe400078e003d */
[----:B------:R-:W-:Y:S01]  /*15ae0*/  IMAD.MOV.U32 R230, RZ, RZ, R60 ;  /* 0x000000ffffe67224 */ /* 0x000fe200078e003c */
[----:B------:R-:W-:Y:S01]  /*15af0*/  LDSM.16.M88.4 R40, [R177+0x2800] ;  /* 0x00280000b128783b */ /* 0x000fe20000000200 */
[----:B------:R-:W-:Y:S02]  /*15b00*/  IMAD.MOV.U32 R234, RZ, RZ, R69 ;  /* 0x000000ffffea7224 */ /* 0x000fe400078e0045 */
[----:B------:R-:W-:Y:S01]  /*15b10*/  IMAD.MOV.U32 R235, RZ, RZ, R68 ;  /* 0x000000ffffeb7224 */ /* 0x000fe200078e0044 */
[----:B------:R-:W-:Y:S01]  /*15b20*/  LDSM.16.M88.4 R8, [R177+0x5800] ;  /* 0x00580000b108783b */ /* 0x000fe20000000200 */
[----:B------:R-:W-:-:S02]  /*15b30*/  IMAD.MOV.U32 R60, RZ, RZ, R65 ;  /* 0x000000ffff3c7224 */ /* 0x000fc400078e0041 */
[----:B------:R-:W-:Y:S02]  /*15b40*/  IMAD.MOV.U32 R61, RZ, RZ, R66 ;  /* 0x000000ffff3d7224 */ /* 0x000fe400078e0042 */
[----:B------:R-:W-:Y:S02]  /*15b50*/  IMAD.MOV.U32 R62, RZ, RZ, R67 ;  /* 0x000000ffff3e7224 */ /* 0x000fe400078e0043 */
[----:B------:R-:W-:Y:S01]  /*15b60*/  IMAD.MOV.U32 R167, RZ, RZ, R182 ;  /* 0x000000ffffa77224 */ /* 0x000fe200078e00b6 */
[----:B-1----:R-:W-:Y:S01]  /*15b70*/  HMMA.16816.F32.BF16 R64, R4, R20, R208 ;  /* 0x000000140440723c */ /* 0x002fe200000418d0 */
[----:B------:R-:W-:Y:S02]  /*15b80*/  IMAD.IADD R182, R184, 0x1, R177 ;  /* 0x00000001b8b67824 */ /* 0x000fe400078e02b1 */
[----:B------:R-:W-:Y:S02]  /*15b90*/  IMAD R185, R186, 0x2, R2 ;  /* 0x00000002bab97824 */ /* 0x000fe400078e0202 */
[----:B------:R-:W-:-:S02]  /*15ba0*/  IMAD.MOV.U32 R231, RZ, RZ, R52 ;  /* 0x000000ffffe77224 */ /* 0x000fc400078e0034 */
[----:B------:R-:W-:Y:S01]  /*15bb0*/  IMAD.MOV.U32 R52, RZ, RZ, R251 ;  /* 0x000000ffff347224 */ /* 0x000fe200078e00fb */
[C---:B------:R-:W-:Y:S01]  /*15bc0*/  HMMA.16816.F32.BF16 R68, R4.reuse, R22, R200 ;  /* 0x000000160444723c */ /* 0x040fe200000418c8 */
[----:B------:R-:W1:Y:S01]  /*15bd0*/  LDSM.16.M88.4 R20, [R177+0x5000] ;  /* 0x00500000b114783b */ /* 0x000e620000000200 */
[----:B------:R-:W-:Y:S02]  /*15be0*/  IMAD.MOV.U32 R232, RZ, RZ, R142 ;  /* 0x000000ffffe87224 */ /* 0x000fe400078e008e */
        /* <DEDUP_REMOVED lines=8> */
[----:B--2---:R-:W-:Y:S01]  /*15c70*/  HMMA.16816.F32.BF16 R88, R4, R12, R172 ;  /* 0x0000000c0458723c */ /* 0x004fe200000418ac */
[----:B------:R-:W-:Y:S02]  /*15c80*/  IMAD.MOV.U32 R210, RZ, RZ, R224 ;  /* 0x000000ffffd27224 */ /* 0x000fe400078e00e0 */
[----:B------:R-:W-:Y:S02]  /*15c90*/  IMAD.MOV.U32 R211, RZ, RZ, R221 ;  /* 0x000000ffffd37224 */ /* 0x000fe400078e00dd */
[----:B------:R-:W-:-:S02]  /*15ca0*/  IMAD.MOV.U32 R238, RZ, RZ, R0 ;  /* 0x000000ffffee7224 */ /* 0x000fc400078e0000 */
[----:B------:R-:W-:Y:S01]  /*15cb0*/  IMAD.MOV.U32 R172, RZ, RZ, R181 ;  /* 0x000000ffffac7224 */ /* 0x000fe200078e00b5 */
[C---:B------:R-:W-:Y:S01]  /*15cc0*/  HMMA.16816.F32.BF16 R124, R4.reuse, R14, R124 ;  /* 0x0000000e047c723c */ /* 0x040fe2000004187c */
[----:B------:R-:W-:Y:S01]  /*15cd0*/  LDSM.16.M88.4 R12, [R185] ;  /* 0x00000000b90c783b */ /* 0x000fe20000000200 */
[----:B------:R-:W-:Y:S02]  /*15ce0*/  IMAD.MOV.U32 R173, RZ, RZ, R180 ;  /* 0x000000ffffad7224 */ /* 0x000fe400078e00b4 */
[----:B------:R-:W-:Y:S02]  /*15cf0*/  IMAD.MOV.U32 R174, RZ, RZ, R115 ;  /* 0x000000ffffae7224 */ /* 0x000fe400078e0073 */
[----:B------:R-:W-:Y:S02]  /*15d00*/  IMAD.MOV.U32 R175, RZ, RZ, R3 ;  /* 0x000000ffffaf7224 */ /* 0x000fe400078e0003 */
[----:B---3--:R-:W-:Y:S01]  /*15d10*/  HMMA.16816.F32.BF16 R160, R4, R56, R240 ;  /* 0x0000003804a0723c */ /* 0x008fe200000418f0 */
[----:B------:R-:W-:-:S05]  /*15d20*/  IMAD R0, R113, 0x10, R73 ;  /* 0x0000001071007824 */ /* 0x000fca00078e0249 */
[----:B------:R-:W-:Y:S02]  /*15d30*/  IADD3 R0, R0, 0x1, R244 ;  /* 0x0000000100007810 */ /* 0x000fe40007ffe0f4 */
[----:B------:R-:W-:Y:S01]  /*15d40*/  HMMA.16816.F32.BF16 R164, R4, R58, R164 ;  /* 0x0000003a04a4723c */ /* 0x000fe200000418a4 */
[----:B------:R-:W2:Y:S01]  /*15d50*/  LDSM.16.M88.4 R56, [R182] ;  /* 0x00000000b638783b */ /* 0x000ea20000000200 */
[----:B------:R-:W-:-:S06]  /*15d60*/  IADD3 R0, R216, R0, -R112 ;  /* 0x00000000d8007210 */ /* 0x000fcc0007ffe870 */
[C---:B-1----:R-:W-:Y:S08]  /*15d70*/  HMMA.16816.F32.BF16 R136, R4.reuse, R20, R136 ;  /* 0x000000140488723c */ /* 0x042ff00000041888 */
[C---:B------:R-:W-:Y:S01]  /*15d80*/  HMMA.16816.F32.BF16 R128, R4.reuse, R22, R128 ;  /* 0x000000160480723c */ /* 0x040fe20000041880 */
[----:B------:R-:W1:Y:S07]  /*15d90*/  LDSM.16.M88.4 R20, [R182+0x800] ;  /* 0x00080000b614783b */ /* 0x000e6e0000000200 */
[C---:B------:R-:W-:Y:S01]  /*15da0*/  HMMA.16816.F32.BF16 R148, R4.reuse, R46, R196 ;  /* 0x0000002e0494723c */ /* 0x040fe200000418c4 */
[----:B------:R-:W3:Y:S07]  /*15db0*/  LDSM.16.M88.4 R44, [R177+0x7000] ;  /* 0x00700000b12c783b */ /* 0x000eee0000000200 */
[C---:B------:R-:W-:Y:S01]  /*15dc0*/  HMMA.16816.F32.BF16 R152, R4.reuse, R48, R60 ;  /* 0x000000300498723c */ /* 0x040fe2000004183c */
[----:B------:R-:W-:Y:S07]  /*15dd0*/  LDSM.16.M88.4 R60, [R177+0x7800] ;  /* 0x00780000b13c783b */ /* 0x000fee0000000200 */
[C---:B------:R-:W-:Y:S01]  /*15de0*/  HMMA.16816.F32.BF16 R156, R4.reuse, R50, R52 ;  /* 0x00000032049c723c */ /* 0x040fe20000041834 */
[----:B------:R-:W4:Y:S04]  /*15df0*/  LDSM.16.M88.4 R52, [R177+0x6000] ;  /* 0x00600000b134783b */ /* 0x000f280000000200 */
[----:B------:R-:W1:Y:S03]  /*15e00*/  LDSM.16.M88.4 R48, [R177+0x6800] ;  /* 0x00680000b130783b */ /* 0x000e660000000200 */
[C---:B------:R-:W-:Y:S08]  /*15e10*/  HMMA.16816.F32.BF16 R192, R4.reuse, R36, R192 ;  /* 0x0000002404c0723c */ /* 0x040ff000000418c0 */
[C---:B------:R-:W-:Y:S01]  /*15e20*/  HMMA.16816.F32.BF16 R196, R4.reuse, R38, R208 ;  /* 0x0000002604c4723c */ /* 0x040fe200000418d0 */
[----:B------:R-:W1:Y:S07]  /*15e30*/  LDSM.16.M88.4 R36, [R182+0x1000] ;  /* 0x00100000b624783b */ /* 0x000e6e0000000200 */
[C---:B------:R-:W-:Y:S08]  /*15e40*/  HMMA.16816.F32.BF16 R168, R4.reuse, R40, R172 ;  /* 0x0000002804a8723c */ /* 0x040ff000000418ac */
[C---:B------:R-:W-:Y:S01]  /*15e50*/  HMMA.16816.F32.BF16 R172, R4.reuse, R42, R200 ;  /* 0x0000002a04ac723c */ /* 0x040fe200000418c8 */
[----:B------:R-:W1:Y:S07]  /*15e60*/  LDSM.16.M88.4 R40, [R182+0x1800] ;  /* 0x00180000b628783b */ /* 0x000e6e0000000200 */
[C---:B------:R-:W-:Y:S08]  /*15e70*/  HMMA.16816.F32.BF16 R208, R4.reuse, R28, R236 ;  /* 0x0000001c04d0723c */ /* 0x040ff000000418ec */
[----:B------:R-:W-:Y:S08]  /*15e80*/  HMMA.16816.F32.BF16 R212, R4, R30, R212 ;  /* 0x0000001e04d4723c */ /* 0x000ff000000418d4 */
[----:B--2---:R-:W-:Y:S08]  /*15e90*/  HMMA.16816.F32.BF16 R28, R12, R58, R68 ;  /* 0x0000003a0c1c723c */ /* 0x004ff00000041844 */
[----:B------:R-:W-:Y:S07]  /*15ea0*/  HMMA.16816.F32.BF16 R120, R4, R8, R120 ;  /* 0x000000080478723c */ /* 0x000fee0000041878 */
[----:B------:R-:W-:Y:S01]  /*15eb0*/  IMAD.IADD R8, R74, 0x1, R0 ;  /* 0x000000014a087824 */ /* 0x000fe200078e0200 */
[----:B------:R-:W-:Y:S01]  /*15ec0*/  HMMA.16816.F32.BF16 R64, R12, R56, R64 ;  /* 0x000000380c40723c */ /* 0x000fe20000041840 */
[----:B------:R-:W-:-:S03]  /*15ed0*/  IMAD.IADD R0, R17, 0x1, R75 ;  /* 0x0000000111007824 */ /* 0x000fc600078e024b */
[----:B------:R-:W-:Y:S02]  /*15ee0*/  IADD3 R9, R8, 0x8, RZ ;  /* 0x0000000808097810 */ /* 0x000fe40007ffe0ff */
[----:B------:R-:W-:Y:S02]  /*15ef0*/  IADD3 R3, R0, 0x1, RZ ;  /* 0x0000000100037810 */ /* 0x000fe40007ffe0ff */
[----:B------:R-:W-:Y:S01]  /*15f00*/  HMMA.16816.F32.BF16 R200, R4, R32, R228 ;  /* 0x0000002004c8723c */ /* 0x000fe200000418e4 */
[----:B------:R-:W-:-:S04]  /*15f10*/  IMNMX R8, R8, R216, PT ;  /* 0x000000d808087217 */ /* 0x000fc80003800200 */
[----:B------:R-:W-:-:S03]  /*15f20*/  ISETP.GE.AND P6, PT, R3, R8, PT ;  /* 0x000000080300720c */ /* 0x000fc60003fc6270 */
[C---:B------:R-:W-:Y:S08]  /*15f30*/  HMMA.16816.F32.BF16 R228, R4.reuse, R24, R232 ;  /* 0x0000001804e4723c */ /* 0x040ff000000418e8 */
[----:B------:R-:W-:Y:S08]  /*15f40*/  HMMA.16816.F32.BF16 R144, R4, R26, R144 ;  /* 0x0000001a0490723c */ /* 0x000ff00000041890 */
[----:B-1----:R-:W-:Y:S08]  /*15f50*/  HMMA.16816.F32.BF16 R24, R12, R20, R88 ;  /* 0x000000140c18723c */ /* 0x002ff00000041858 */
[C---:B---3--:R-:W-:Y:S08]  /*15f60*/  HMMA.16816.F32.BF16 R84, R4.reuse, R44, R84 ;  /* 0x0000002c0454723c */ /* 0x048ff00000041854 */
[C---:B------:R-:W-:Y:S01]  /*15f70*/  HMMA.16816.F32.BF16 R80, R4.reuse, R46, R80 ;  /* 0x0000002e0450723c */ /* 0x040fe20000041850 */
[----:B------:R-:W1:Y:S07]  /*15f80*/  LDSM.16.M88.4 R44, [R182+0x2000] ;  /* 0x00200000b62c783b */ /* 0x000e6e0000000200 */
[C---:B------:R-:W-:Y:S08]  /*15f90*/  HMMA.16816.F32.BF16 R204, R4.reuse, R34, R204 ;  /* 0x0000002204cc723c */ /* 0x040ff000000418cc */
[C---:B------:R-:W-:Y:S08]  /*15fa0*/  HMMA.16816.F32.BF16 R108, R4.reuse, R10, R108 ;  /* 0x0000000a046c723c */ /* 0x040ff0000004186c */
[C---:B----4-:R-:W-:Y:S08]  /*15fb0*/  HMMA.16816.F32.BF16 R116, R4.reuse, R52, R116 ;  /* 0x000000340474723c */ /* 0x050ff00000041874 */
[C---:B------:R-:W-:Y:S08]  /*15fc0*/  HMMA.16816.F32.BF16 R104, R4.reuse, R54, R104 ;  /* 0x000000360468723c */ /* 0x040ff00000041868 */
[C---:B------:R-:W-:Y:S08]  /*15fd0*/  HMMA.16816.F32.BF16 R100, R4.reuse, R48, R100 ;  /* 0x000000300464723c */ /* 0x040ff00000041864 */
[C---:B------:R-:W-:Y:S07]  /*15fe0*/  HMMA.16816.F32.BF16 R92, R4.reuse, R50, R92 ;  /* 0x00000032045c723c */ /* 0x040fee000004185c */
[----:B------:R-:W-:Y:S01]  /*15ff0*/  FSEL R50, R65, -INF , !P6 ;  /* 0xff80000041327808 */ /* 0x000fe20007000000 */
[----:B------:R-:W-:Y:S01]  /*16000*/  HMMA.16816.F32.BF16 R76, R4, R60, R76 ;  /* 0x0000003c044c723c */ /* 0x000fe2000004184c */
[----:B------:R-:W-:-:S04]  /*16010*/  ISETP.GE.AND P6, PT, R0, R8, PT ;  /* 0x000000080000720c */ /* 0x000fc80003fc6270 */
[----:B------:R-:W-:-:S03]  /*16020*/  FSEL R49, R64, -INF , !P6 ;  /* 0xff80000040317808 */ /* 0x000fc60007000000 */
[----:B------:R-:W-:Y:S07]  /*16030*/  HMMA.16816.F32.BF16 R96, R4, R62, R96 ;  /* 0x0000003e0460723c */ /* 0x000fee0000041860 */
[----:B------:R-:W-:Y:S01]  /*16040*/  IMNMX R6, R9, R216, PT ;  /* 0x000000d809067217 */ /* 0x000fe20003800200 */
[----:B------:R-:W-:Y:S01]  /*16050*/  HMMA.16816.F32.BF16 R20, R12, R22, R124 ;  /* 0x000000160c14723c */ /* 0x000fe2000004187c */
[----:B------:R-:W-:Y:S02]  /*16060*/  IADD3 R4, R0, 0x8, RZ ;  /* 0x0000000800047810 */ /* 0x000fe40007ffe0ff */
[----:B------:R-:W-:-:S02]  /*16070*/  ISETP.GE.AND P1, PT, R3, R6, PT ;  /* 0x000000060300720c */ /* 0x000fc40003f26270 */
[----:B------:R-:W-:Y:S02]  /*16080*/  IADD3 R3, R0, 0x9, RZ ;  /* 0x0000000900037810 */ /* 0x000fe40007ffe0ff */
[C---:B------:R-:W-:Y:S01]  /*16090*/  ISETP.GE.AND P4, PT, R4.reuse, R8, PT ;  /* 0x000000080400720c */ /* 0x040fe20003f86270 */
[----:B------:R-:W-:Y:S01]  /*160a0*/  HMMA.16816.F32.BF16 R32, R12, R36, R140 ;  /* 0x000000240c20723c */ /* 0x000fe2000004188c */
[----:B------:R-:W-:Y:S02]  /*160b0*/  ISETP.GE.AND P3, PT, R4, R6, PT ;  /* 0x000000060400720c */ /* 0x000fe40003f66270 */
[C---:B------:R-:W-:Y:S02]  /*160c0*/  ISETP.GE.AND P0, PT, R3.reuse, R8, PT ;  /* 0x000000080300720c */ /* 0x040fe40003f06270 */
[-C--:B------:R-:W-:Y:S02]  /*160d0*/  ISETP.GE.AND P5, PT, R3, R6.reuse, PT ;  /* 0x000000060300720c */ /* 0x080fe40003fa6270 */
[----:B------:R-:W-:-:S02]  /*160e0*/  ISETP.GE.AND P2, PT, R0, R6, PT ;  /* 0x000000060000720c */ /* 0x000fc40003f46270 */
[C---:B------:R-:W-:Y:S02]  /*160f0*/  IADD3 R4, R0.reuse, 0x10, RZ ;  /* 0x0000001000047810 */ /* 0x040fe40007ffe0ff */
[----:B------:R-:W-:Y:S02]  /*16100*/  IADD3 R3, R0, 0x11, RZ ;  /* 0x0000001100037810 */ /* 0x000fe40007ffe0ff */
[----:B------:R-:W-:Y:S02]  /*16110*/  FSEL R54, R28, -INF , !P4 ;  /* 0xff8000001c367808 */ /* 0x000fe40006000000 */
[----:B------:R-:W-:Y:S02]  /*16120*/  FSEL R52, R30, -INF , !P3 ;  /* 0xff8000001e347808 */ /* 0x000fe40005800000 */
[----:B------:R-:W-:Y:S02]  /*16130*/  FSEL R53, R29, -INF , !P0 ;  /* 0xff8000001d357808 */ /* 0x000fe40004000000 */
[----:B------:R-:W-:-:S02]  /*16140*/  FSEL R51, R31, -INF , !P5 ;  /* 0xff8000001f337808 */ /* 0x000fc40006800000 */
[----:B------:R-:W-:Y:S01]  /*16150*/  FSEL R66, R66, -INF , !P2 ;  /* 0xff80000042427808 */ /* 0x000fe20005000000 */
[----:B------:R-:W-:Y:S01]  /*16160*/  HMMA.16816.F32.BF16 R28, R12, R38, R148 ;  /* 0x000000260c1c723c */ /* 0x000fe20000041894 */
[C---:B------:R-:W-:Y:S01]  /*16170*/  ISETP.GE.AND P2, PT, R4.reuse, R8, PT ;  /* 0x000000080400720c */ /* 0x040fe20003f46270 */
[----:B------:R-:W2:Y:S01]  /*16180*/  LDSM.16.M88.4 R36, [R182+0x2800] ;  /* 0x00280000b624783b */ /* 0x000ea20000000200 */
        /* <DEDUP_REMOVED lines=8> */
[C---:B------:R-:W-:Y:S02]  /*16210*/  ISETP.GE.AND P5, PT, R4.reuse, R8, PT ;  /* 0x000000080400720c */ /* 0x040fe40003fa6270 */
[----:B------:R-:W-:-:S02]  /*16220*/  ISETP.GE.AND P2, PT, R4, R6, PT ;  /* 0x000000060400720c */ /* 0x000fc40003f46270 */
[C---:B------:R-:W-:Y:S02]  /*16230*/  ISETP.GE.AND P4, PT, R3.reuse, R8, PT ;  /* 0x000000080300720c */ /* 0x040fe40003f86270 */
[----:B------:R-:W-:Y:S02]  /*16240*/  ISETP.GE.AND P3, PT, R3, R6, PT ;  /* 0x000000060300720c */ /* 0x000fe40003f66270 */
[----:B------:R-:W-:Y:S02]  /*16250*/  FSEL R73, R27, -INF , !P0 ;  /* 0xff8000001b497808 */ /* 0x000fe40004000000 */
[----:B------:R-:W-:Y:S01]  /*16260*/  FSEL R75, R20, -INF , !P5 ;  /* 0xff800000144b7808 */ /* 0x000fe20006800000 */
[----:B------:R-:W-:Y:S01]  /*16270*/  HMMA.16816.F32.BF16 R24, R12, R40, R152 ;  /* 0x000000280c18723c */ /* 0x000fe20000041898 */
[----:B------:R-:W-:Y:S02]  /*16280*/  FSEL R74, R22, -INF , !P2 ;  /* 0xff800000164a7808 */ /* 0x000fe40005000000 */
[----:B------:R-:W-:-:S02]  /*16290*/  FSEL R91, R21, -INF , !P4 ;  /* 0xff800000155b7808 */ /* 0x000fc40006000000 */
[----:B------:R-:W-:Y:S02]  /*162a0*/  FSEL R89, R23, -INF , !P3 ;  /* 0xff80000017597808 */ /* 0x000fe40005800000 */
[C---:B------:R-:W-:Y:S01]  /*162b0*/  IADD3 R4, R0.reuse, 0x20, RZ ;  /* 0x0000002000047810 */ /* 0x040fe20007ffe0ff */
[----:B------:R-:W-:Y:S01]  /*162c0*/  HMMA.16816.F32.BF16 R20, R12, R42, R156 ;  /* 0x0000002a0c14723c */ /* 0x000fe2000004189c */
[----:B------:R-:W3:Y:S01]  /*162d0*/  LDSM.16.M88.4 R40, [R182+0x3000] ;  /* 0x00300000b628783b */ /* 0x000ee20000000200 */
[----:B------:R-:W-:Y:S02]  /*162e0*/  IADD3 R3, R0, 0x21, RZ ;  /* 0x0000002100037810 */ /* 0x000fe40007ffe0ff */
        /* <DEDUP_REMOVED lines=10> */
[C---:B------:R-:W-:Y:S01]  /*16390*/  ISETP.GE.AND P3, PT, R4.reuse, R8, PT ;  /* 0x000000080400720c */ /* 0x040fe20003f66270 */
[----:B-1----:R-:W-:Y:S01]  /*163a0*/  HMMA.16816.F32.BF16 R32, R12, R44, R160 ;  /* 0x0000002c0c20723c */ /* 0x002fe200000418a0 */
        /* <DEDUP_REMOVED lines=9> */
[----:B------:R-:W-:Y:S01]  /*16440*/  HMMA.16816.F32.BF16 R28, R12, R46, R164 ;  /* 0x0000002e0c1c723c */ /* 0x000fe200000418a4 */
[----:B------:R-:W1:Y:S01]  /*16450*/  LDSM.16.M88.4 R44, [R182+0x3800] ;  /* 0x00380000b62c783b */ /* 0x000e620000000200 */
        /* <DEDUP_REMOVED lines=9> */
[C---:B------:R-:W-:Y:S02]  /*164f0*/  ISETP.GE.AND P2, PT, R4.reuse, R8, PT ;  /* 0x000000080400720c */ /* 0x040fe40003f46270 */
[----:B------:R-:W-:Y:S02]  /*16500*/  ISETP.GE.AND P4, PT, R4, R6, PT ;  /* 0x000000060400720c */ /* 0x000fe40003f86270 */
[C---:B------:R-:W-:Y:S02]  /*16510*/  ISETP.GE.AND P3, PT, R3.reuse, R8, PT ;  /* 0x000000080300720c */ /* 0x040fe40003f66270 */
[----:B------:R-:W-:-:S02]  /*16520*/  ISETP.GE.AND P0, PT, R3, R6, PT ;  /* 0x000000060300720c */ /* 0x000fc40003f06270 */
[C---:B------:R-:W-:Y:S02]  /*16530*/  IADD3 R4, R0.reuse, 0x40, RZ ;  /* 0x0000004000047810 */ /* 0x040fe40007ffe0ff */
[----:B------:R-:W-:Y:S02]  /*16540*/  FSEL R142, R27, -INF , !P5 ;  /* 0xff8000001b8e7808 */ /* 0x000fe40006800000 */
[----:B------:R-:W-:Y:S01]  /*16550*/  IADD3 R3, R0, 0x41, RZ ;  /* 0x0000004100037810 */ /* 0x000fe20007ffe0ff */
[----:B--2---:R-:W-:Y:S01]  /*16560*/  HMMA.16816.F32.BF16 R24, R12, R36, R168 ;  /* 0x000000240c18723c */ /* 0x004fe200000418a8 */
[----:B------:R-:W-:Y:S02]  /*16570*/  FSEL R150, R20, -INF , !P2 ;  /* 0xff80000014967808 */ /* 0x000fe40005000000 */
[----:B------:R-:W-:Y:S02]  /*16580*/  FSEL R141, R22, -INF , !P4 ;  /* 0xff800000168d7808 */ /* 0x000fe40006000000 */
[----:B------:R-:W-:-:S02]  /*16590*/  FSEL R149, R21, -INF , !P3 ;  /* 0xff80000015957808 */ /* 0x000fc40005800000 */
[----:B------:R-:W-:Y:S02]  /*165a0*/  FSEL R143, R23, -INF , !P0 ;  /* 0xff800000178f7808 */ /* 0x000fe40004000000 */
[----:B------:R-:W-:Y:S01]  /*165b0*/  HMMA.16816.F32.BF16 R20, R12, R38, R172 ;  /* 0x000000260c14723c */ /* 0x000fe200000418ac */
[----:B------:R-:W2:Y:S01]  /*165c0*/  LDSM.16.M88.4 R36, [R182+0x4000] ;  /* 0x00400000b624783b */ /* 0x000ea20000000200 */
[C---:B------:R-:W-:Y:S02]  /*165d0*/  ISETP.GE.AND P5, PT, R4.reuse, R8, PT ;  /* 0x000000080400720c */ /* 0x040fe40003fa6270 */
[----:B------:R-:W-:Y:S02]  /*165e0*/  ISETP.GE.AND P2, PT, R4, R6, PT ;  /* 0x000000060400720c */ /* 0x000fe40003f46270 */
[C---:B------:R-:W-:Y:S02]  /*165f0*/  ISETP.GE.AND P4, PT, R3.reuse, R8, PT ;  /* 0x000000080300720c */ /* 0x040fe40003f86270 */
[----:B------:R-:W-:-:S02]  /*16600*/  ISETP.GE.AND P3, PT, R3, R6, PT ;  /* 0x000000060300720c */ /* 0x000fc40003f66270 */
[C---:B------:R-:W-:Y:S02]  /*16610*/  IADD3 R4, R0.reuse, 0x48, RZ ;  /* 0x0000004800047810 */ /* 0x040fe40007ffe0ff */
[----:B------:R-:W-:Y:S02]  /*16620*/  IADD3 R3, R0, 0x49, RZ ;  /* 0x0000004900037810 */ /* 0x000fe40007ffe0ff */
[----:B------:R-:W-:Y:S02]  /*16630*/  FSEL R157, R32, -INF , !P5 ;  /* 0xff800000209d7808 */ /* 0x000fe40006800000 */
[----:B------:R-:W-:Y:S02]  /*16640*/  FSEL R155, R34, -INF , !P2 ;  /* 0xff800000229b7808 */ /* 0x000fe40005000000 */
[----:B------:R-:W-:Y:S02]  /*16650*/  FSEL R159, R33, -INF , !P4 ;  /* 0xff800000219f7808 */ /* 0x000fe40006000000 */
[----:B------:R-:W-:-:S02]  /*16660*/  ISETP.GE.AND P0, PT, R4, R8, PT ;  /* 0x000000080400720c */ /* 0x000fc40003f06270 */
[----:B------:R-:W-:Y:S02]  /*16670*/  ISETP.GE.AND P5, PT, R4, R6, PT ;  /* 0x000000060400720c */ /* 0x000fe40003fa6270 */
[C---:B------:R-:W-:Y:S02]  /*16680*/  ISETP.GE.AND P2, PT, R3.reuse, R8, PT ;  /* 0x000000080300720c */ /* 0x040fe40003f46270 */
[----:B------:R-:W-:Y:S02]  /*16690*/  ISETP.GE.AND P4, PT, R3, R6, PT ;  /* 0x000000060300720c */ /* 0x000fe40003f86270 */
[----:B------:R-:W-:Y:S02]  /*166a0*/  FSEL R154, R35, -INF , !P3 ;  /* 0xff800000239a7808 */ /* 0x000fe40005800000 */
[----:B---3--:R-:W-:Y:S01]  /*166b0*/  HMMA.16816.F32.BF16 R32, R12, R40, R192 ;  /* 0x000000280c20723c */ /* 0x008fe200000418c0 */
[----:B------:R-:W-:Y:S02]  /*166c0*/  FSEL R156, R28, -INF , !P0 ;  /* 0xff8000001c9c7808 */ /* 0x000fe40004000000 */
[----:B------:R-:W-:-:S02]  /*166d0*/  FSEL R153, R30, -INF , !P5 ;  /* 0xff8000001e997808 */ /* 0x000fc40006800000 */
[----:B------:R-:W-:Y:S02]  /*166e0*/  FSEL R160, R29, -INF , !P2 ;  /* 0xff8000001da07808 */ /* 0x000fe40005000000 */
[----:B------:R-:W-:Y:S02]  /*166f0*/  FSEL R158, R31, -INF , !P4 ;  /* 0xff8000001f9e7808 */ /* 0x000fe40006000000 */
[----:B------:R-:W-:Y:S01]  /*16700*/  HMMA.16816.F32.BF16 R28, R12, R42, R196 ;  /* 0x0000002a0c1c723c */ /* 0x000fe200000418c4 */
[----:B------:R-:W3:Y:S01]  /*16710*/  LDSM.16.M88.4 R40, [R182+0x4800] ;  /* 0x00480000b628783b */ /* 0x000ee20000000200 */
[C---:B------:R-:W-:Y:S02]  /*16720*/  IADD3 R4, R0.reuse, 0x50, RZ ;  /* 0x0000005000047810 */ /* 0x040fe40007ffe0ff */
[----:B------:R-:W-:Y:S02]  /*16730*/  IADD3 R3, R0, 0x51, RZ ;  /* 0x0000005100037810 */ /* 0x000fe40007ffe0ff */
        /* <DEDUP_REMOVED lines=14> */
[----:B------:R-:W-:Y:S02]  /*16820*/  IADD3 R3, R0, 0x61, RZ ;  /* 0x0000006100037810 */ /* 0x000fe40007ffe0ff */
[----:B------:R-:W-:Y:S02]  /*16830*/  FSEL R161, R27, -INF , !P2 ;  /* 0xff8000001ba17808 */ /* 0x000fe40005000000 */
[----:B-1----:R-:W-:Y:S01]  /*16840*/  HMMA.16816.F32.BF16 R24, R12, R44, R200 ;  /* 0x0000002c0c18723c */ /* 0x002fe200000418c8 */
[----:B------:R-:W-:Y:S02]  /*16850*/  FSEL R168, R20, -INF , !P4 ;  /* 0xff80000014a87808 */ /* 0x000fe40006000000 */
[----:B------:R-:W-:Y:S02]  /*16860*/  FSEL R162, R22, -INF , !P3 ;  /* 0xff80000016a27808 */ /* 0x000fe40005800000 */
[----:B------:R-:W-:-:S02]  /*16870*/  FSEL R166, R21, -INF , !P0 ;  /* 0xff80000015a67808 */ /* 0x000fc40004000000 */
[----:B------:R-:W-:Y:S02]  /*16880*/  FSEL R164, R23, -INF , !P5 ;  /* 0xff80000017a47808 */ /* 0x000fe40006800000 */
[C---:B------:R-:W-:Y:S01]  /*16890*/  ISETP.GE.AND P2, PT, R4.reuse, R8, PT ;  /* 0x000000080400720c */ /* 0x040fe20003f46270 */
[----:B------:R-:W-:Y:S01]  /*168a0*/  HMMA.16816.F32.BF16 R20, R12, R46, R204 ;  /* 0x0000002e0c14723c */ /* 0x000fe200000418cc */
[----:B------:R-:W-:Y:S01]  /*168b0*/  ISETP.GE.AND P4, PT, R4, R6, PT ;  /* 0x000000060400720c */ /* 0x000fe20003f86270 */
[----:B------:R-:W1:Y:S01]  /*168c0*/  LDSM.16.M88.4 R44, [R182+0x5000] ;  /* 0x00500000b62c783b */ /* 0x000e620000000200 */
        /* <DEDUP_REMOVED lines=13> */
[----:B--2---:R-:W-:Y:S01]  /*169a0*/  HMMA.16816.F32.BF16 R32, R12, R36, R208 ;  /* 0x000000240c20723c */ /* 0x004fe200000418d0 */
[----:B------:R-:W-:Y:S02]  /*169b0*/  FSEL R169, R30, -INF , !P2 ;  /* 0xff8000001ea97808 */ /* 0x000fe40005000000 */
[----:B------:R-:W-:-:S02]  /*169c0*/  FSEL R173, R29, -INF , !P4 ;  /* 0xff8000001dad7808 */ /* 0x000fc40006000000 */
[----:B------:R-:W-:Y:S02]  /*169d0*/  FSEL R171, R31, -INF , !P3 ;  /* 0xff8000001fab7808 */ /* 0x000fe40005800000 */
[C---:B------:R-:W-:Y:S01]  /*169e0*/  IADD3 R4, R0.reuse, 0x70, RZ ;  /* 0x0000007000047810 */ /* 0x040fe20007ffe0ff */
[----:B------:R-:W-:Y:S01]  /*169f0*/  HMMA.16816.F32.BF16 R28, R12, R38, R212 ;  /* 0x000000260c1c723c */ /* 0x000fe200000418d4 */
[----:B------:R-:W2:Y:S01]  /*16a00*/  LDSM.16.M88.4 R36, [R182+0x5800] ;  /* 0x00580000b624783b */ /* 0x000ea20000000200 */
        /* <DEDUP_REMOVED lines=12> */
[----:B---3--:R-:W-:Y:S01]  /*16ad0*/  HMMA.16816.F32.BF16 R24, R12, R40, R228 ;  /* 0x000000280c18723c */ /* 0x008fe200000418e4 */
[----:B------:R-:W-:Y:S02]  /*16ae0*/  ISETP.GE.AND P0, PT, R4, R6, PT ;  /* 0x000000060400720c */ /* 0x000fe40003f06270 */
[C---:B------:R-:W-:Y:S02]  /*16af0*/  ISETP.GE.AND P5, PT, R3.reuse, R8, PT ;  /* 0x000000080300720c */ /* 0x040fe40003fa6270 */
[----:B------:R-:W-:Y:S02]  /*16b00*/  ISETP.GE.AND P2, PT, R3, R6, PT ;  /* 0x000000060300720c */ /* 0x000fe40003f46270 */
[----:B------:R-:W-:-:S02]  /*16b10*/  FSEL R195, R20, -INF , !P3 ;  /* 0xff80000014c37808 */ /* 0x000fc40005800000 */
[----:B------:R-:W-:Y:S02]  /*16b20*/  FSEL R192, R22, -INF , !P0 ;  /* 0xff80000016c07808 */ /* 0x000fe40004000000 */
[----:B------:R-:W-:Y:S02]  /*16b30*/  FSEL R199, R21, -INF , !P5 ;  /* 0xff80000015c77808 */ /* 0x000fe40006800000 */
[----:B------:R-:W-:Y:S02]  /*16b40*/  FSEL R197, R23, -INF , !P2 ;  /* 0xff80000017c57808 */ /* 0x000fe40005000000 */
[----:B------:R-:W-:Y:S01]  /*16b50*/  HMMA.16816.F32.BF16 R20, R12, R42, R144 ;  /* 0x0000002a0c14723c */ /* 0x000fe20000041890 */
[C---:B------:R-:W-:Y:S01]  /*16b60*/  IADD3 R4, R0.reuse, 0x80, RZ ;  /* 0x0000008000047810 */ /* 0x040fe20007ffe0ff */
[----:B------:R-:W3:Y:S01]  /*16b70*/  LDSM.16.M88.4 R40, [R182+0x6000] ;  /* 0x00600000b628783b */ /* 0x000ee20000000200 */
        /* <DEDUP_REMOVED lines=38> */
[----:B--2---:R-:W-:Y:S01]  /*16de0*/  HMMA.16816.F32.BF16 R24, R12, R36, R120 ;  /* 0x000000240c18723c */ /* 0x004fe20000041878 */
[----:B------:R-:W-:Y:S02]  /*16df0*/  FSEL R131, R20, -INF , !P0 ;  /* 0xff80000014837808 */ /* 0x000fe40004000000 */
[----:B------:R-:W-:Y:S02]  /*16e00*/  FSEL R128, R22, -INF , !P5 ;  /* 0xff80000016807808 */ /* 0x000fe40006800000 */
[----:B------:R-:W-:-:S02]  /*16e10*/  FSEL R130, R21, -INF , !P2 ;  /* 0xff80000015827808 */ /* 0x000fc40005000000 */
[----:B------:R-:W-:Y:S02]  /*16e20*/  FSEL R120, R23, -INF , !P4 ;  /* 0xff80000017787808 */ /* 0x000fe40006000000 */
[----:B------:R-:W-:Y:S01]  /*16e30*/  HMMA.16816.F32.BF16 R20, R12, R38, R108 ;  /* 0x000000260c14723c */ /* 0x000fe2000004186c */
[----:B------:R-:W2:Y:S01]  /*16e40*/  LDSM.16.M88.4 R36, [R182+0x7000] ;  /* 0x00700000b624783b */ /* 0x000ea20000000200 */
[C---:B------:R-:W-:Y:S02]  /*16e50*/  IADD3 R4, R0.reuse, 0xa0, RZ ;  /* 0x000000a000047810 */ /* 0x040fe40007ffe0ff */
[----:B------:R-:W-:Y:S02]  /*16e60*/  IADD3 R3, R0, 0xa1, RZ ;  /* 0x000000a100037810 */ /* 0x000fe40007ffe0ff */
        /* <DEDUP_REMOVED lines=10> */
[C---:B------:R-:W-:Y:S01]  /*16f10*/  ISETP.GE.AND P4, PT, R4.reuse, R8, PT ;  /* 0x000000080400720c */ /* 0x040fe20003f86270 */
[----:B---3--:R-:W-:Y:S01]  /*16f20*/  HMMA.16816.F32.BF16 R32, R12, R40, R116 ;  /* 0x000000280c20723c */ /* 0x008fe20000041874 */
[----:B------:R-:W-:Y:S02]  /*16f30*/  ISETP.GE.AND P3, PT, R4, R6, PT ;  /* 0x000000060400720c */ /* 0x000fe40003f66270 */
[C---:B------:R-:W-:Y:S02]  /*16f40*/  ISETP.GE.AND P0, PT, R3.reuse, R8, PT ;  /* 0x000000080300720c */ /* 0x040fe40003f06270 */
[----:B------:R-:W-:-:S02]  /*16f50*/  ISETP.GE.AND P5, PT, R3, R6, PT ;  /* 0x000000060300720c */ /* 0x000fc40003fa6270 */
[----:B------:R-:W-:Y:S02]  /*16f60*/  FSEL R111, R28, -INF , !P4 ;  /* 0xff8000001c6f7808 */ /* 0x000fe40006000000 */
[----:B------:R-:W-:Y:S02]  /*16f70*/  FSEL R108, R30, -INF , !P3 ;  /* 0xff8000001e6c7808 */ /* 0x000fe40005800000 */
[----:B------:R-:W-:Y:S02]  /*16f80*/  FSEL R203, R29, -INF , !P0 ;  /* 0xff8000001dcb7808 */ /* 0x000fe40004000000 */
[----:B------:R-:W-:Y:S02]  /*16f90*/  FSEL R110, R31, -INF , !P5 ;  /* 0xff8000001f6e7808 */ /* 0x000fe40006800000 */
[----:B------:R-:W-:Y:S01]  /*16fa0*/  HMMA.16816.F32.BF16 R28, R12, R42, R104 ;  /* 0x0000002a0c1c723c */ /* 0x000fe20000041868 */
[C---:B------:R-:W-:Y:S01]  /*16fb0*/  IADD3 R4, R0.reuse, 0xb0, RZ ;  /* 0x000000b000047810 */ /* 0x040fe20007ffe0ff */
[----:B------:R-:W3:Y:S01]  /*16fc0*/  LDSM.16.M88.4 R40, [R182+0x7800] ;  /* 0x00780000b628783b */ /* 0x000ee20000000200 */
[----:B------:R-:W-:Y:S01]  /*16fd0*/  IADD3 R3, R0, 0xb1, RZ ;  /* 0x000000b100037810 */ /* 0x000fe20007ffe0ff */
[----:B------:R-:W-:-:S04]  /*16fe0*/  DEPBAR.LE SB0, 0x0 ;  /* 0x000080000000791a */ /* 0x000fc80000000000 */
[----:B------:R-:W-:Y:S01]  /*16ff0*/  BAR.SYNC.DEFER_BLOCKING 0x0 ;  /* 0x0000000000007b1d */ /* 0x000fe20000010000 */
[C---:B------:R-:W-:Y:S02]  /*17000*/  ISETP.GE.AND P2, PT, R4.reuse, R8, PT ;  /* 0x000000080400720c */ /* 0x040fe40003f46270 */
[----:B------:R-:W-:Y:S02]  /*17010*/  ISETP.GE.AND P4, PT, R4, R6, PT ;  /* 0x000000060400720c */ /* 0x000fe40003f86270 */
        /* <DEDUP_REMOVED lines=8> */
[C---:B------:R-:W-:Y:S01]  /*170a0*/  ISETP.GE.AND P5, PT, R4.reuse, R8, PT ;  /* 0x000000080400720c */ /* 0x040fe20003fa6270 */
[----:B-1----:R-:W-:Y:S01]  /*170b0*/  HMMA.16816.F32.BF16 R24, R12, R44, R100 ;  /* 0x0000002c0c18723c */ /* 0x002fe20000041864 */
        /* <DEDUP_REMOVED lines=10> */
[----:B------:R-:W-:Y:S01]  /*17160*/  HMMA.16816.F32.BF16 R20, R12, R46, R92 ;  /* 0x0000002e0c14723c */ /* 0x000fe2000004185c */
        /* <DEDUP_REMOVED lines=9> */
[C---:B------:R-:W-:Y:S01]  /*17200*/  ISETP.GE.AND P3, PT, R4.reuse, R8, PT ;  /* 0x000000080400720c */ /* 0x040fe20003f66270 */
[----:B--2---:R-:W-:Y:S01]  /*17210*/  HMMA.16816.F32.BF16 R32, R12, R36, R84 ;  /* 0x000000240c20723c */ /* 0x004fe20000041854 */
[----:B------:R-:W-:Y:S02]  /*17220*/  ISETP.GE.AND P0, PT, R4, R6, PT ;  /* 0x000000060400720c */ /* 0x000fe40003f06270 */
[C---:B------:R-:W-:Y:S02]  /*17230*/  ISETP.GE.AND P5, PT, R3.reuse, R8, PT ;  /* 0x000000080300720c */ /* 0x040fe40003fa6270 */
[----:B------:R-:W-:Y:S02]  /*17240*/  ISETP.GE.AND P2, PT, R3, R6, PT ;  /* 0x000000060300720c */ /* 0x000fe40003f46270 */
[----:B------:R-:W-:Y:S02]  /*17250*/  FSEL R94, R28, -INF , !P3 ;  /* 0xff8000001c5e7808 */ /* 0x000fe40005800000 */
[----:B------:R-:W-:-:S02]  /*17260*/  FSEL R93, R30, -INF , !P0 ;  /* 0xff8000001e5d7808 */ /* 0x000fc40004000000 */
[----:B------:R-:W-:Y:S02]  /*17270*/  FSEL R208, R29, -INF , !P5 ;  /* 0xff8000001dd07808 */ /* 0x000fe40006800000 */
[----:B------:R-:W-:Y:S02]  /*17280*/  FSEL R209, R31, -INF , !P2 ;  /* 0xff8000001fd17808 */ /* 0x000fe40005000000 */
[----:B------:R-:W-:Y:S01]  /*17290*/  HMMA.16816.F32.BF16 R28, R12, R38, R80 ;  /* 0x000000260c1c723c */ /* 0x000fe20000041850 */
        /* <DEDUP_REMOVED lines=18> */
[----:B------:R-:W-:Y:S01]  /*173c0*/  FSEL R216, R20, -INF , !P2 ;  /* 0xff80000014d87808 */ /* 0x000fe20005000000 */
[----:B---3--:R-:W-:Y:S01]  /*173d0*/  HMMA.16816.F32.BF16 R24, R12, R40, R76 ;  /* 0x000000280c18723c */ /* 0x008fe2000004184c */
[----:B------:R-:W-:Y:S02]  /*173e0*/  FSEL R212, R22, -INF , !P4 ;  /* 0xff80000016d47808 */ /* 0x000fe40006000000 */
[----:B------:R-:W-:Y:S02]  /*173f0*/  FSEL R218, R21, -INF , !P3 ;  /* 0xff80000015da7808 */ /* 0x000fe40005800000 */
[----:B------:R-:W-:-:S02]  /*17400*/  ISETP.GE.AND P5, PT, R4, R8, PT ;  /* 0x000000080400720c */ /* 0x000fc40003fa6270 */
[----:B------:R-:W-:Y:S01]  /*17410*/  ISETP.GE.AND P2, PT, R4, R6, PT ;  /* 0x000000060400720c */ /* 0x000fe20003f46270 */
[----:B------:R-:W-:Y:S01]  /*17420*/  HMMA.16816.F32.BF16 R12, R12, R42, R96 ;  /* 0x0000002a0c0c723c */ /* 0x000fe20000041860 */
[C---:B------:R-:W-:Y:S02]  /*17430*/  ISETP.GE.AND P4, PT, R3.reuse, R8, PT ;  /* 0x000000080300720c */ /* 0x040fe40003f86270 */
[----:B------:R-:W-:Y:S02]  /*17440*/  ISETP.GE.AND P3, PT, R3, R6, PT ;  /* 0x000000060300720c */ /* 0x000fe40003f66270 */
[C---:B------:R-:W-:Y:S02]  /*17450*/  IADD3 R4, R0.reuse, 0xe8, RZ ;  /* 0x000000e800047810 */ /* 0x040fe40007ffe0ff */
[----:B------:R-:W-:Y:S02]  /*17460*/  IADD3 R3, R0, 0xe9, RZ ;  /* 0x000000e900037810 */ /* 0x000fe40007ffe0ff */
[----:B------:R-:W-:-:S02]  /*17470*/  FSEL R228, R32, -INF , !P5 ;  /* 0xff80000020e47808 */ /* 0x000fc40006800000 */
[----:B------:R-:W-:Y:S02]  /*17480*/  FSEL R227, R34, -INF , !P2 ;  /* 0xff80000022e37808 */ /* 0x000fe40005000000 */
[----:B------:R-:W-:Y:S02]  /*17490*/  FSEL R230, R33, -INF , !P4 ;  /* 0xff80000021e67808 */ /* 0x000fe40006000000 */
[----:B------:R-:W-:Y:S02]  /*174a0*/  ISETP.GE.AND P5, PT, R4, R6, PT ;  /* 0x000000060400720c */ /* 0x000fe40003fa6270 */
[C---:B------:R-:W-:Y:S02]  /*174b0*/  ISETP.GE.AND P2, PT, R3.reuse, R8, PT ;  /* 0x000000080300720c */ /* 0x040fe40003f46270 */
[----:B------:R-:W-:Y:S02]  /*174c0*/  ISETP.GE.AND P4, PT, R3, R6, PT ;  /* 0x000000060300720c */ /* 0x000fe40003f86270 */
[----:B------:R-:W-:-:S02]  /*174d0*/  IADD3 R3, R0, 0xf1, RZ ;  /* 0x000000f100037810 */ /* 0x000fc40007ffe0ff */
[----:B------:R-:W-:Y:S02]  /*174e0*/  FSEL R214, R23, -INF , !P0 ;  /* 0xff80000017d67808 */ /* 0x000fe40004000000 */
[-C--:B------:R-:W-:Y:S02]  /*174f0*/  ISETP.GE.AND P0, PT, R4, R8.reuse, PT ;  /* 0x000000080400720c */ /* 0x080fe40003f06270 */
[----:B------:R-:W-:Y:S02]  /*17500*/  FSEL R221, R30, -INF , !P5 ;  /* 0xff8000001edd7808 */ /* 0x000fe40006800000 */
[----:B------:R-:W-:Y:S02]  /*17510*/  FSEL R231, R29, -INF , !P2 ;  /* 0xff8000001de77808 */ /* 0x000fe40005000000 */
[----:B------:R-:W-:Y:S02]  /*17520*/  IADD3 R4, R0, 0xf0, RZ ;  /* 0x000000f000047810 */ /* 0x000fe40007ffe0ff */
[----:B------:R-:W-:-:S02]  /*17530*/  ISETP.GE.AND P5, PT, R3, R8, PT ;  /* 0x000000080300720c */ /* 0x000fc40003fa6270 */
[----:B------:R-:W-:Y:S02]  /*17540*/  ISETP.GE.AND P2, PT, R3, R6, PT ;  /* 0x000000060300720c */ /* 0x000fe40003f46270 */
[----:B------:R-:W-:Y:S02]  /*17550*/  IADD3 R3, R0, 0xf8, RZ ;  /* 0x000000f800037810 */ /* 0x000fe40007ffe0ff */
[----:B------:R-:W-:Y:S02]  /*17560*/  FSEL R224, R35, -INF , !P3 ;  /* 0xff80000023e07808 */ /* 0x000fe40005800000 */
[----:B------:R-:W-:Y:S02]  /*17570*/  FSEL R229, R28, -INF , !P0 ;  /* 0xff8000001ce57808 */ /* 0x000fe40004000000 */
[C---:B------:R-:W-:Y:S02]  /*17580*/  ISETP.GE.AND P3, PT, R4.reuse, R8, PT ;  /* 0x000000080400720c */ /* 0x040fe40003f66270 */
[----:B------:R-:W-:-:S02]  /*17590*/  ISETP.GE.AND P0, PT, R4, R6, PT ;  /* 0x000000060400720c */ /* 0x000fc40003f06270 */
[----:B------:R-:W-:Y:S02]  /*175a0*/  FSEL R232, R31, -INF , !P4 ;  /* 0xff8000001fe87808 */ /* 0x000fe40006000000 */
[----:B------:R-:W-:Y:S02]  /*175b0*/  FSEL R48, R67, -INF , !P1 ;  /* 0xff80000043307808 */ /* 0x000fe40004800000 */
[----:B------:R-:W-:Y:S02]  /*175c0*/  IADD3 R5, R177, 0x800, RZ ;  /* 0x00000800b1057810 */ /* 0x000fe40007ffe0ff */
[C---:B------:R-:W-:Y:S02]  /*175d0*/  ISETP.GE.AND P4, PT, R3.reuse, R8, PT ;  /* 0x000000080300720c */ /* 0x040fe40003f86270 */
[----:B------:R-:W-:Y:S01]  /*175e0*/  ISETP.GE.AND P1, PT, R3, R6, PT ;  /* 0x000000060300720c */ /* 0x000fe20003f26270 */
[----:B------:R1:W-:Y:S01]  /*175f0*/  STL [R1+0x90], R5 ;  /* 0x0000900501007387 */ /* 0x0003e20000100800 */
[----:B------:R-:W-:-:S02]  /*17600*/  IADD3 R4, R177, 0x1000, RZ ;  /* 0x00001000b1047810 */ /* 0x000fc40007ffe0ff */
[----:B------:R-:W-:Y:S02]  /*17610*/  IADD3 R3, R177, 0x1800, RZ ;  /* 0x00001800b1037810 */ /* 0x000fe40007ffe0ff */
[----:B------:R-:W-:Y:S01]  /*17620*/  FSEL R234, R27, -INF , !P2 ;  /* 0xff8000001bea7808 */ /* 0x000fe20005000000 */
[----:B------:R2:W-:Y:S01]  /*17630*/  STL [R1+0x94], R4 ;  /* 0x0000940401007387 */ /* 0x0005e20000100800 */
[----:B------:R-:W-:Y:S02]  /*17640*/  ISETP.GE.AND P2, PT, R179, 0x2, PT ;  /* 0x00000002b300780c */ /* 0x000fe40003f46270 */
[----:B------:R-:W-:Y:S01]  /*17650*/  IADD3 R0, R0, 0xf9, RZ ;  /* 0x000000f900007810 */ /* 0x000fe20007ffe0ff */
[----:B------:R3:W-:Y:S01]  /*17660*/  STL [R1+0x98], R3 ;  /* 0x0000980301007387 */ /* 0x0007e20000100800 */
[----:B------:R-:W-:Y:S02]  /*17670*/  FSEL R233, R26, -INF , !P0 ;  /* 0xff8000001ae97808 */ /* 0x000fe40004000000 */
[----:B------:R-:W-:-:S02]  /*17680*/  ISETP.GE.AND P0, PT, R0, R6, PT ;  /* 0x000000060000720c */ /* 0x000fc40003f06270 */
[----:B------:R-:W-:Y:S02]  /*17690*/  FSEL R236, R24, -INF , !P3 ;  /* 0xff80000018ec7808 */ /* 0x000fe40005800000 */
[----:B------:R-:W-:Y:S02]  /*176a0*/  FSEL R240, R15, -INF , !P0 ;  /* 0xff8000000ff07808 */ /* 0x000fe40004000000 */
[----:B------:R-:W-:Y:S02]  /*176b0*/  ISETP.GE.AND P3, PT, R0, R8, PT ;  /* 0x000000080000720c */ /* 0x000fe40003f66270 */
[----:B------:R-:W-:Y:S02]  /*176c0*/  ISETP.NE.U32.AND P0, PT, R222, RZ, PT ;  /* 0x000000ffde00720c */ /* 0x000fe40003f05070 */
[----:B------:R-:W-:Y:S02]  /*176d0*/  LOP3.LUT R0, R16, R178, RZ, 0xfc, !PT ;  /* 0x000000b210007212 */ /* 0x000fe400078efcff */
[----:B-1----:R-:W-:-:S02]  /*176e0*/  IADD3 R5, R177, 0x2000, RZ ;  /* 0x00002000b1057810 */ /* 0x002fc40007ffe0ff */
[----:B------:R-:W-:Y:S02]  /*176f0*/  FSEL R237, R25, -INF , !P5 ;  /* 0xff80000019ed7808 */ /* 0x000fe40006800000 */
[----:B------:R-:W-:Y:S01]  /*17700*/  FSEL R238, R12, -INF , !P4 ;  /* 0xff8000000cee7808 */ /* 0x000fe20006000000 */
[----:B------:R1:W-:Y:S01]  /*17710*/  STL [R1+0x9c], R5 ;  /* 0x00009c0501007387 */ /* 0x0003e20000100800 */
[C---:B--2---:R-:W-:Y:S02]  /*17720*/  IADD3 R4, R177.reuse, 0x2800, RZ ;  /* 0x00002800b1047810 */ /* 0x044fe40007ffe0ff */
[----:B------:R-:W-:Y:S02]  /*17730*/  FSEL R235, R14, -INF , !P1 ;  /* 0xff8000000eeb7808 */ /* 0x000fe40004800000 */
[----:B---3--:R-:W-:Y:S01]  /*17740*/  IADD3 R3, R177, 0x3000, RZ ;  /* 0x00003000b1037810 */ /* 0x008fe20007ffe0ff */
[----:B------:R2:W-:Y:S01]  /*17750*/  STL [R1+0xa0], R4 ;  /* 0x0000a00401007387 */ /* 0x0005e20000100800 */
[----:B------:R-:W-:-:S02]  /*17760*/  FSEL R239, R13, -INF , !P3 ;  /* 0xff8000000def7808 */ /* 0x000fc40005800000 */
[----:B------:R-:W-:Y:S01]  /*17770*/  ISETP.NE.AND.EX P0, PT, R223, RZ, PT, P0 ;  /* 0x000000ffdf00720c */ /* 0x000fe20003f05300 */
[----:B------:R3:W-:Y:S01]  /*17780*/  STL [R1+0xa4], R3 ;  /* 0x0000a40301007387 */ /* 0x0007e20000100800 */
[----:B-1----:R-:W-:-:S05]  /*17790*/  IADD3 R5, R177, 0x3800, RZ ;  /* 0x00003800b1057810 */ /* 0x002fca0007ffe0ff */
[----:B------:R1:W-:Y:S01]  /*177a0*/  STL [R1+0xa8], R5 ;  /* 0x0000a80501007387 */ /* 0x0003e20000100800 */
[C---:B--2---:R-:W-:Y:S02]  /*177b0*/  IADD3 R4, R177.reuse, 0x4000, RZ ;  /* 0x00004000b1047810 */ /* 0x044fe40007ffe0ff */
[----:B---3--:R-:W-:-:S03]  /*177c0*/  IADD3 R3, R177, 0x4800, RZ ;  /* 0x00004800b1037810 */ /* 0x008fc60007ffe0ff */
[----:B------:R2:W-:Y:S04]  /*177d0*/  STL [R1+0xac], R4 ;  /* 0x0000ac0401007387 */ /* 0x0005e80000100800 */
        /* <DEDUP_REMOVED lines=10> */
[----:B---3--:R-:W-:-:S05]  /*17880*/  IADD3 R3, R177, 0x7800, RZ ;  /* 0x00007800b1037810 */ /* 0x008fca0007ffe0ff */
[----:B------:R1:W-:Y:S04]  /*17890*/  STL [R1+0xec], R3 ;  /* 0x0000ec0301007387 */ /* 0x0003e80000100800 */
[----:B------:R1:W-:Y:S01]  /*178a0*/  STL [R1+0xe8], R4 ;  /* 0x0000e80401007387 */ /* 0x0003e20000100800 */
[----:B------:R-:W-:Y:S05]  /*178b0*/  @!P2 BRA `(.L_x_1131) ;  /* 0x00000f700000a947 */ /* 0x000fea0003800000 */
[----:B------:R-:W-:Y:S01]  /*178c0*/  BSSY B0, `(.L_x_1132) ;  /* 0x0000042000007945 */ /* 0x000fe20003800000 */
[----:B------:R-:W-:Y:S05]  /*178d0*/  @!P0 BRA `(.L_x_1133) ;  /* 0x000003d000008947 */ /* 0x000fea0003800000 */
[----:B-1----:R-:W2:Y:S01]  /*178e0*/  LD.E R4, [R18.64+0x170] ;  /* 0x0001700612047980 */ /* 0x002ea2000c101900 */
[----:B------:R-:W-:Y:S02]  /*178f0*/  IABS R7, R17 ;  /* 0x0000001100077213 */ /* 0x000fe40000000000 */
[----:B------:R-:W-:-:S04]  /*17900*/  IADD3 R12, R17, -0x100, RZ ;  /* 0xffffff00110c7810 */ /* 0x000fc80007ffe0ff */
[----:B------:R-:W-:Y:S02]  /*17910*/  IABS R9, R12 ;  /* 0x0000000c00097213 */ /* 0x000fe40000000000 */
[-C--:B--2---:R-:W-:Y:S02]  /*17920*/  IABS R3, R4.reuse ;  /* 0x0000000400037213 */ /* 0x084fe40000000000 */
[-C--:B------:R-:W-:Y:S02]  /*17930*/  IABS R13, R4.reuse ;  /* 0x00000004000d7213 */ /* 0x080fe40000000000 */
[----:B------:R-:W1:Y:S01]  /*17940*/  I2F.RP R10, R3 ;  /* 0x00000003000a7306 */ /* 0x000e620000209400 */
[----:B------:R-:W-:-:S07]  /*17950*/  LOP3.LUT R12, R12, R4, RZ, 0x3c, !PT ;  /* 0x000000040c0c7212 */ /* 0x000fce00078e3cff */
[----:B-1----:R-:W1:Y:S02]  /*17960*/  MUFU.RCP R10, R10 ;  /* 0x0000000a000a7308 */ /* 0x002e640000001000 */
[----:B-1----:R-:W-:-:S06]  /*17970*/  IADD3 R10, R10, 0xffffffe, RZ ;  /* 0x0ffffffe0a0a7810 */ /* 0x002fcc0007ffe0ff */
[----:B------:R-:W1:Y:S02]  /*17980*/  F2I.FTZ.U32.TRUNC.NTZ R11, R10 ;  /* 0x0000000a000b7305 */ /* 0x000e64000021f000 */
[----:B-1----:R-:W-:Y:S02]  /*17990*/  IMAD.MOV R5, RZ, RZ, -R11 ;  /* 0x000000ffff057224 */ /* 0x002fe400078e0a0b */
[----:B------:R-:W-:Y:S02]  /*179a0*/  IMAD.MOV.U32 R10, RZ, RZ, RZ ;  /* 0x000000ffff0a7224 */ /* 0x000fe400078e00ff */
[----:B------:R-:W-:-:S04]  /*179b0*/  IMAD R5, R5, R3, RZ ;  /* 0x0000000305057224 */ /* 0x000fc800078e02ff */
[----:B------:R-:W-:-:S04]  /*179c0*/  IMAD.HI.U32 R5, R11, R5, R10 ;  /* 0x000000050b057227 */ /* 0x000fc800078e000a */
[----:B------:R-:W-:Y:S02]  /*179d0*/  IMAD.MOV.U32 R10, RZ, RZ, R7 ;  /* 0x000000ffff0a7224 */ /* 0x000fe400078e0007 */
[----:B------:R-:W-:Y:S02]  /*179e0*/  IMAD.MOV R11, RZ, RZ, -R13 ;  /* 0x000000ffff0b7224 */ /* 0x000fe400078e0a0d */
[----:B------:R-:W-:-:S04]  /*179f0*/  IMAD.HI.U32 R7, R5, R10, RZ ;  /* 0x0000000a05077227 */ /* 0x000fc800078e00ff */
[----:B------:R-:W-:-:S04]  /*17a00*/  IMAD.HI.U32 R5, R5, R9, RZ ;  /* 0x0000000905057227 */ /* 0x000fc800078e00ff */
[-C--:B------:R-:W-:Y:S02]  /*17a10*/  IMAD R9, R5, R11.reuse, R9 ;  /* 0x0000000b05097224 */ /* 0x080fe400078e0209 */
[----:B------:R-:W-:-:S03]  /*17a20*/  IMAD R10, R7, R11, R10 ;  /* 0x0000000b070a7224 */ /* 0x000fc600078e020a */
[C---:B------:R-:W-:Y:S02]  /*17a30*/  ISETP.GT.U32.AND P3, PT, R3.reuse, R9, PT ;  /* 0x000000090300720c */ /* 0x040fe40003f64070 */
[----:B------:R-:W-:-:S11]  /*17a40*/  ISETP.GT.U32.AND P1, PT, R3, R10, PT ;  /* 0x0000000a0300720c */ /* 0x000fd60003f24070 */
[----:B------:R-:W-:Y:S01]  /*17a50*/  @!P3 IMAD.IADD R9, R9, 0x1, -R3 ;  /* 0x000000010909b824 */ /* 0x000fe200078e0a03 */
[----:B------:R-:W-:Y:S02]  /*17a60*/  @!P3 IADD3 R5, R5, 0x1, RZ ;  /* 0x000000010505b810 */ /* 0x000fe40007ffe0ff */
[-C--:B------:R-:W-:Y:S02]  /*17a70*/  @!P1 IADD3 R10, R10, -R3.reuse, RZ ;  /* 0x800000030a0a9210 */ /* 0x080fe40007ffe0ff */
[-C--:B------:R-:W-:Y:S02]  /*17a80*/  ISETP.GE.U32.AND P5, PT, R9, R3.reuse, PT ;  /* 0x000000030900720c */ /* 0x080fe40003fa6070 */
[----:B------:R-:W-:Y:S02]  /*17a90*/  ISETP.GE.U32.AND P6, PT, R10, R3, PT ;  /* 0x000000030a00720c */ /* 0x000fe40003fc6070 */
[----:B------:R-:W-:Y:S01]  /*17aa0*/  LOP3.LUT R3, R17, R4, RZ, 0x3c, !PT ;  /* 0x0000000411037212 */ /* 0x000fe200078e3cff */
[----:B------:R-:W2:Y:S01]  /*17ab0*/  LD.E.64 R10, [R18.64+0x38] ;  /* 0x00003806120a7980 */ /* 0x000ea2000c101b00 */
[----:B------:R-:W-:-:S02]  /*17ac0*/  @!P1 IADD3 R7, R7, 0x1, RZ ;  /* 0x0000000107079810 */ /* 0x000fc40007ffe0ff */
[----:B------:R-:W-:Y:S02]  /*17ad0*/  ISETP.GE.AND P1, PT, R12, RZ, PT ;  /* 0x000000ff0c00720c */ /* 0x000fe40003f26270 */
[----:B------:R-:W-:Y:S02]  /*17ae0*/  ISETP.GE.AND P4, PT, R3, RZ, PT ;  /* 0x000000ff0300720c */ /* 0x000fe40003f86270 */
[----:B------:R-:W-:Y:S02]  /*17af0*/  ISETP.NE.AND P3, PT, R4, RZ, PT ;  /* 0x000000ff0400720c */ /* 0x000fe40003f65270 */
[----:B------:R-:W-:Y:S02]  /*17b00*/  @P5 IADD3 R5, R5, 0x1, RZ ;  /* 0x0000000105055810 */ /* 0x000fe40007ffe0ff */
[----:B------:R-:W-:Y:S02]  /*17b10*/  @P6 IADD3 R7, R7, 0x1, RZ ;  /* 0x0000000107076810 */ /* 0x000fe40007ffe0ff */
[----:B------:R-:W-:-:S03]  /*17b20*/  LOP3.LUT R3, RZ, R4, RZ, 0x33, !PT ;  /* 0x00000004ff037212 */ /* 0x000fc600078e33ff */
[----:B------:R-:W-:Y:S02]  /*17b30*/  @!P1 IMAD.MOV R5, RZ, RZ, -R5 ;  /* 0x000000ffff059224 */ /* 0x000fe400078e0a05 */
[----:B------:R-:W-:-:S03]  /*17b40*/  @!P4 IMAD.MOV R7, RZ, RZ, -R7 ;  /* 0x000000ffff07c224 */ /* 0x000fc600078e0a07 */
[C---:B------:R-:W-:Y:S02]  /*17b50*/  SEL R5, R3.reuse, R5, !P3 ;  /* 0x0000000503057207 */ /* 0x040fe40005800000 */
[----:B------:R-:W-:-:S03]  /*17b60*/  SEL R7, R3, R7, !P3 ;  /* 0x0000000703077207 */ /* 0x000fc60005800000 */
[----:B------:R-:W-:-:S04]  /*17b70*/  IMAD.WIDE R14, R5, 0x4, R222 ;  /* 0x00000004050e7825 */ /* 0x000fc800078e02de */
[C---:B------:R-:W-:Y:S02]  /*17b80*/  IMAD.WIDE R12, R7.reuse, 0x4, R222 ;  /* 0x00000004070c7825 */ /* 0x040fe400078e02de */
[----:B------:R-:W3:Y:S04]  /*17b90*/  LD.E R14, [R14.64] ;  /* 0x000000060e0e7980 */ /* 0x000ee8000c101900 */
[----:B------:R1:W3:Y:S04]  /*17ba0*/  LD.E R9, [R12.64] ;  /* 0x000000060c097980 */ /* 0x0002e8000c101900 */
[----:B-1----:R-:W4:Y:S01]  /*17bb0*/  LD.E.64 R12, [R18.64+0x20] ;  /* 0x00002006120c7980 */ /* 0x002f22000c101b00 */
[----:B------:R-:W-:-:S05]  /*17bc0*/  IADD3 R5, R7, -R5, RZ ;  /* 0x8000000507057210 */ /* 0x000fca0007ffe0ff */
[----:B------:R-:W-:-:S05]  /*17bd0*/  IMAD R4, R4, R5, -0x100 ;  /* 0xffffff0004047424 */ /* 0x000fca00078e0205 */
[----:B------:R-:W-:Y:S01]  /*17be0*/  SHF.R.S32.HI R7, RZ, 0x1f, R4 ;  /* 0x0000001fff077819 */ /* 0x000fe20000011404 */
[-C--:B--2---:R-:W-:Y:S02]  /*17bf0*/  IMAD R3, R11, R4.reuse, RZ ;  /* 0x000000040b037224 */ /* 0x084fe400078e02ff */
[----:B------:R-:W-:-:S04]  /*17c00*/  IMAD.WIDE.U32 R4, R10, R4, RZ ;  /* 0x000000040a047225 */ /* 0x000fc800078e00ff */
[----:B------:R-:W-:-:S04]  /*17c10*/  IMAD R10, R10, R7, R3 ;  /* 0x000000070a0a7224 */ /* 0x000fc800078e0203 */
[----:B------:R-:W-:Y:S02]  /*17c20*/  IMAD.IADD R5, R5, 0x1, R10 ;  /* 0x0000000105057824 */ /* 0x000fe400078e020a */
[----:B---3--:R-:W-:-:S05]  /*17c30*/  IMAD.IADD R9, R14, 0x1, -R9 ;  /* 0x000000010e097824 */ /* 0x008fca00078e0a09 */
[----:B------:R-:W-:Y:S01]  /*17c40*/  SHF.R.S32.HI R7, RZ, 0x1f, R9 ;  /* 0x0000001fff077819 */ /* 0x000fe20000011409 */
[----:B----4-:R-:W-:-:S04]  /*17c50*/  IMAD R3, R13, R9, RZ ;  /* 0x000000090d037224 */ /* 0x010fc800078e02ff */
[----:B------:R-:W-:Y:S02]  /*17c60*/  IMAD R3, R12, R7, R3 ;  /* 0x000000070c037224 */ /* 0x000fe400078e0203 */
[----:B------:R-:W-:-:S05]  /*17c70*/  IMAD.WIDE.U32 R12, R9, R12, R4 ;  /* 0x0000000c090c7225 */ /* 0x000fca00078e0004 */
[----:B------:R-:W-:Y:S01]  /*17c80*/  IADD3 R4, R13, R3, RZ ;  /* 0x000000030d047210 */ /* 0x000fe20007ffe0ff */
[----:B------:R-:W-:Y:S01]  /*17c90*/  IMAD.MOV.U32 R3, RZ, RZ, R12 ;  /* 0x000000ffff037224 */ /* 0x000fe200078e000c */
[----:B------:R-:W-:Y:S05]  /*17ca0*/  BRA `(.L_x_1134) ;  /* 0x0000003000007947 */ /* 0x000fea0003800000 */
.L_x_1133:
[----:B-1----:R-:W2:Y:S02]  /*17cb0*/  LD.E R3, [R18.64+0x38] ;  /* 0x0000380612037980 */ /* 0x002ea4000c101900 */
[----:B--2---:R-:W-:-:S04]  /*17cc0*/  LEA R3, -R3, RZ, 0x8 ;  /* 0x000000ff03037211 */ /* 0x004fc800078e41ff */
[----:B------:R-:W-:Y:S02]  /*17cd0*/  SHF.R.S32.HI R4, RZ, 0x1f, R3 ;  /* 0x0000001fff047819 */ /* 0x000fe40000011403 */
.L_x_1134:
[----:B------:R-:W-:Y:S05]  /*17ce0*/  BSYNC B0 ;  /* 0x0000000000007941 */ /* 0x000fea0003800000 */
.L_x_1132:
[----:B------:R-:W-:Y:S01]  /*17cf0*/  ISETP.GE.AND P1, PT, R132, R247, PT ;  /* 0x000000f78400720c */ /* 0x000fe20003f26270 */
[----:B------:R-:W-:-:S12]  /*17d00*/  BSSY B0, `(.L_x_1135) ;  /* 0x00000af000007945 */ /* 0x000fd80003800000 */
[----:B------:R-:W-:Y:S01]  /*17d10*/  @!P1 IADD3 R5, P4, R3, R114, RZ ;  /* 0x0000007203059210 */ /* 0x000fe20007f9e0ff */
[----:B------:R-:W-:Y:S01]  /*17d20*/  @!P1 IMAD.MOV.U32 R11, RZ, RZ, R4 ;  /* 0x000000ffff0b9224 */ /* 0x000fe200078e0004 */
[----:B------:R-:W-:Y:S01]  /*17d30*/  @!P1 LEA R7, P3, R190, R3, 0x5 ;  /* 0x00000003be079211 */ /* 0x000fe200078628ff */
[----:B------:R-:W-:Y:S01]  /*17d40*/  @!P1 IMAD.MOV.U32 R14, RZ, RZ, R3 ;  /* 0x000000ffff0e9224 */ /* 0x000fe200078e0003 */
[-C--:B------:R-:W-:Y:S01]  /*17d50*/  @!P1 MOV R15, R4.reuse ;  /* 0x00000004000f9202 */ /* 0x080fe20000000f00 */
[----:B------:R-:W-:Y:S01]  /*17d60*/  @!P1 IMAD.X R9, R4, 0x1, R134, P4 ;  /* 0x0000000104099824 */ /* 0x000fe200020e0686 */
[-C--:B------:R-:W-:Y:S01]  /*17d70*/  @!P1 LEA R46, P4, R5, R225.reuse, 0x1 ;  /* 0x000000e1052e9211 */ /* 0x080fe200078808ff */
[C---:B------:R-:W-:Y:S01]  /*17d80*/  @!P1 IMAD R16, R191.reuse, 0x50, RZ ;  /* 0x00000050bf109824 */ /* 0x040fe200078e02ff */
[C---:B------:R-:W-:Y:S01]  /*17d90*/  @!P1 LEA.HI.X R10, R190.reuse, R4, R191, 0x5, P3 ;  /* 0x00000004be0a9211 */ /* 0x040fe200018f2cbf */
[----:B------:R-:W-:Y:S01]  /*17da0*/  @!P1 IMAD R17, R191, 0x30, RZ ;  /* 0x00000030bf119824 */ /* 0x000fe200078e02ff */
[----:B------:R-:W-:Y:S01]  /*17db0*/  @!P1 LEA R44, P3, R7, R225, 0x1 ;  /* 0x000000e1072c9211 */ /* 0x000fe200078608ff */
[----:B------:R-:W-:Y:S01]  /*17dc0*/  @!P1 IMAD.MOV.U32 R20, RZ, RZ, R3 ;  /* 0x000000ffff149224 */ /* 0x000fe200078e0003 */
[-C--:B------:R-:W-:Y:S01]  /*17dd0*/  @!P1 LEA.HI.X R47, R5, R226.reuse, R9, 0x1, P4 ;  /* 0x000000e2052f9211 */ /* 0x080fe200020f0c09 */
[----:B------:R1:W-:Y:S01]  /*17de0*/  @P1 STS.128 [R189+0x2000], RZ ;  /* 0x002000ffbd001388 */ /* 0x0003e20000000c00 */
[----:B------:R-:W-:Y:S01]  /*17df0*/  @!P1 LEA.HI.X R45, R7, R226, R10, 0x1, P3 ;  /* 0x000000e2072d9211 */ /* 0x000fe200018f0c0a */
[----:B------:R-:W-:Y:S01]  /*17e00*/  @!P1 IMAD.MOV.U32 R10, RZ, RZ, R3 ;  /* 0x000000ffff0a9224 */ /* 0x000fe200078e0003 */
[CC--:B------:R-:W-:Y:S01]  /*17e10*/  @!P1 LEA R5, P4, R190.reuse, R3.reuse, 0x6 ;  /* 0x00000003be059211 */ /* 0x0c0fe200078830ff */
[----:B------:R-:W-:Y:S01]  /*17e20*/  @!P1 IMAD.MOV.U32 R23, RZ, RZ, R4 ;  /* 0x000000ffff179224 */ /* 0x000fe200078e0004 */
[C---:B------:R-:W-:Y:S01]  /*17e30*/  @!P1 LEA R7, P3, R190.reuse, R3, 0x7 ;  /* 0x00000003be079211 */ /* 0x040fe200078638ff */
[C---:B------:R-:W-:Y:S01]  /*17e40*/  @!P1 IMAD.WIDE.U32 R12, R190.reuse, 0x30, R10 ;  /* 0x00000030be0c9825 */ /* 0x040fe200078e000a */
[----:B------:R-:W-:-:S02]  /*17e50*/  @!P1 LEA.HI.X R9, R190, R4, R191, 0x6, P4 ;  /* 0x00000004be099211 */ /* 0x000fc400020f34bf */
[CC--:B------:R-:W-:Y:S01]  /*17e60*/  @!P1 LEA R42, P4, R5.reuse, R225.reuse, 0x1 ;  /* 0x000000e1052a9211 */ /* 0x0c0fe200078808ff */
[----:B------:R-:W-:Y:S01]  /*17e70*/  @!P1 IMAD.WIDE.U32 R10, R190, 0x50, R14 ;  /* 0x00000050be0a9825 */ /* 0x000fe200078e000e */
[-C--:B------:R-:W-:Y:S02]  /*17e80*/  @!P1 LEA R40, P5, R12, R225.reuse, 0x1 ;  /* 0x000000e10c289211 */ /* 0x080fe400078a08ff */
[----:B------:R-:W-:Y:S01]  /*17e90*/  @!P1 LEA.HI.X R43, R5, R226, R9, 0x1, P4 ;  /* 0x000000e2052b9211 */ /* 0x000fe200020f0c09 */
[----:B------:R-:W-:Y:S01]  /*17ea0*/  @!P1 IMAD.IADD R9, R11, 0x1, R16 ;  /* 0x000000010b099824 */ /* 0x000fe200078e0210 */
[-C--:B------:R-:W-:Y:S01]  /*17eb0*/  @!P1 LEA R38, P4, R10, R225.reuse, 0x1 ;  /* 0x000000e10a269211 */ /* 0x080fe200078808ff */
[----:B------:R-:W-:Y:S01]  /*17ec0*/  @!P1 IMAD.IADD R5, R13, 0x1, R17 ;  /* 0x000000010d059824 */ /* 0x000fe200078e0211 */
[----:B------:R-:W-:Y:S01]  /*17ed0*/  @!P1 LEA.HI.X R14, R190, R4, R191, 0x7, P3 ;  /* 0x00000004be0e9211 */ /* 0x000fe200018f3cbf */
[----:B------:R-:W-:Y:S01]  /*17ee0*/  @!P1 IMAD.MOV.U32 R13, RZ, RZ, R4 ;  /* 0x000000ffff0d9224 */ /* 0x000fe200078e0004 */
[-C--:B------:R-:W-:Y:S01]  /*17ef0*/  @!P1 LEA R36, P3, R7, R225.reuse, 0x1 ;  /* 0x000000e107249211 */ /* 0x080fe200078608ff */
[C---:B------:R-:W-:Y:S01]  /*17f00*/  @!P1 IMAD R26, R191.reuse, 0xd0, RZ ;  /* 0x000000d0bf1a9824 */ /* 0x040fe200078e02ff */
[----:B------:R-:W-:Y:S01]  /*17f10*/  @!P1 LEA.HI.X R39, R10, R226, R9, 0x1, P4 ;  /* 0x000000e20a279211 */ /* 0x000fe200020f0c09 */
[----:B------:R-:W-:Y:S01]  /*17f20*/  @!P1 IMAD.MOV.U32 R10, RZ, RZ, R3 ;  /* 0x000000ffff0a9224 */ /* 0x000fe200078e0003 */
[----:B------:R-:W-:Y:S01]  /*17f30*/  @!P1 MOV R11, R4 ;  /* 0x00000004000b9202 */ /* 0x000fe20000000f00 */
[C---:B------:R-:W-:Y:S01]  /*17f40*/  @!P1 IMAD R9, R191.reuse, 0x90, RZ ;  /* 0x00000090bf099824 */ /* 0x040fe200078e02ff */
[----:B------:R-:W-:Y:S01]  /*17f50*/  @!P1 LEA.HI.X R41, R12, R226, R5, 0x1, P5 ;  /* 0x000000e20c299211 */ /* 0x000fe200028f0c05 */
[----:B------:R-:W-:Y:S01]  /*17f60*/  @!P1 IMAD.MOV.U32 R12, RZ, RZ, R3 ;  /* 0x000000ffff0c9224 */ /* 0x000fe200078e0003 */
[----:B------:R-:W-:Y:S01]  /*17f70*/  @!P1 MOV R21, R4 ;  /* 0x0000000400159202 */ /* 0x000fe20000000f00 */
[----:B------:R-:W-:Y:S01]  /*17f80*/  @!P1 IMAD R5, R191, 0x60, RZ ;  /* 0x00000060bf059824 */ /* 0x000fe200078e02ff */
[----:B------:R-:W-:Y:S01]  /*17f90*/  @!P1 LEA.HI.X R37, R7, R226, R14, 0x1, P3 ;  /* 0x000000e207259211 */ /* 0x000fe200018f0c0e */
[----:B------:R-:W-:Y:S01]  /*17fa0*/  @!P1 IMAD.WIDE.U32 R14, R190, 0x60, R10 ;  /* 0x00000060be0e9825 */ /* 0x000fe200078e000a */
[----:B------:R-:W-:-:S02]  /*17fb0*/  @!P1 LEA R16, P3, R3, R225, 0x1 ;  /* 0x000000e103109211 */ /* 0x000fc400078608ff */
[----:B------:R-:W-:Y:S01]  /*17fc0*/  @!P1 MOV R22, R3 ;  /* 0x0000000300169202 */ /* 0x000fe20000000f00 */
[----:B------:R-:W-:Y:S01]  /*17fd0*/  @!P1 IMAD R7, R191, 0x70, RZ ;  /* 0x00000070bf079824 */ /* 0x000fe200078e02ff */
[----:B------:R-:W-:Y:S01]  /*17fe0*/  @!P1 LEA.HI.X R17, R3, R226, R4, 0x1, P3 ;  /* 0x000000e203119211 */ /* 0x000fe200018f0c04 */
[----:B------:R-:W-:Y:S01]  /*17ff0*/  @!P1 IMAD.WIDE.U32 R12, R190, 0x70, R12 ;  /* 0x00000070be0c9825 */ /* 0x000fe200078e000c */
[----:B------:R-:W-:-:S03]  /*18000*/  @!P1 LEA R34, P5, R14, R225, 0x1 ;  /* 0x000000e10e229211 */ /* 0x000fc600078a08ff */
        /* <DEDUP_REMOVED lines=8> */
[----:B------:R-:W-:Y:S01]  /*18090*/  @!P1 IMAD.IADD R5, R13, 0x1, R7 ;  /* 0x000000010d059824 */ /* 0x000fe200078e0207 */
[----:B------:R1:W-:Y:S01]  /*180a0*/  @P1 STS.128 [R189+0x2800], RZ ;  /* 0x002800ffbd001388 */ /* 0x0003e20000000c00 */
[----:B------:R-:W-:Y:S01]  /*180b0*/  @!P1 IMAD.IADD R7, R11, 0x1, R9 ;  /* 0x000000010b079824 */ /* 0x000fe200078e0209 */
[-C--:B------:R-:W-:Y:S01]  /*180c0*/  @!P1 LEA.HI.X R35, R14, R226.reuse, R15, 0x1, P5 ;  /* 0x000000e20e239211 */ /* 0x080fe200028f0c0f */
[--C-:B------:R-:W-:Y:S01]  /*180d0*/  @!P1 IMAD.MOV.U32 R11, RZ, RZ, R4.reuse ;  /* 0x000000ffff0b9224 */ /* 0x100fe200078e0004 */
[-C--:B------:R-:W-:Y:S01]  /*180e0*/  @!P1 LEA.HI.X R33, R12, R226.reuse, R5, 0x1, P4 ;  /* 0x000000e20c219211 */ /* 0x080fe200020f0c05 */
[C---:B------:R-:W-:Y:S01]  /*180f0*/  @!P1 IMAD R5, R191.reuse, 0xa0, RZ ;  /* 0x000000a0bf059824 */ /* 0x040fe200078e02ff */
[----:B------:R-:W-:Y:S01]  /*18100*/  @!P1 LEA.HI.X R31, R10, R226, R7, 0x1, P3 ;  /* 0x000000e20a1f9211 */ /* 0x000fe200018f0c07 */
[----:B------:R-:W-:Y:S01]  /*18110*/  @!P1 IMAD.MOV.U32 R12, RZ, RZ, R3 ;  /* 0x000000ffff0c9224 */ /* 0x000fe200078e0003 */
[----:B------:R-:W-:Y:S01]  /*18120*/  @!P1 MOV R10, R3 ;  /* 0x00000003000a9202 */ /* 0x000fe20000000f00 */
[----:B------:R-:W-:Y:S01]  /*18130*/  @!P1 IMAD.MOV.U32 R13, RZ, RZ, R4 ;  /* 0x000000ffff0d9224 */ /* 0x000fe200078e0004 */
[----:B------:R-:W-:Y:S01]  /*18140*/  @!PT LDS RZ, [RZ] ;  /* 0x00000000fffff984 */ /* 0x000fe20000000800 */
[----:B------:R-:W-:Y:S01]  /*18150*/  @!PT LDS RZ, [RZ] ;  /* 0x00000000fffff984 */ /* 0x000fe20000000800 */
[----:B------:R-:W-:Y:S01]  /*18160*/  @!PT LDS RZ, [RZ] ;  /* 0x00000000fffff984 */ /* 0x000fe20000000800 */
[----:B------:R1:W-:Y:S01]  /*18170*/  @!P1 LDGSTS.E.BYPASS.LTC128B.128 [R189+0x2800], [R46.64] ;  /* 0x028000002ebd9fae */ /* 0x0003e2000b901d46 */
[----:B------:R-:W-:-:S02]  /*18180*/  @!P1 IMAD R7, R191, 0xb0, RZ ;  /* 0x000000b0bf079824 */ /* 0x000fc400078e02ff */
[C-C-:B------:R-:W-:Y:S01]  /*18190*/  @!P1 IMAD.WIDE.U32 R20, R190.reuse, 0xa0, R10.reuse ;  /* 0x000000a0be149825 */ /* 0x140fe200078e000a */
[----:B------:R1:W-:Y:S03]  /*181a0*/  @P1 STS.128 [R189+0x3000], RZ ;  /* 0x003000ffbd001388 */ /* 0x0003e60000000c00 */
[----:B------:R-:W-:Y:S01]  /*181b0*/  @!P1 IMAD R9, R191, 0xc0, RZ ;  /* 0x000000c0bf099824 */ /* 0x000fe200078e02ff */
[----:B------:R-:W-:Y:S01]  /*181c0*/  @!PT LDS RZ, [RZ] ;  /* 0x00000000fffff984 */ /* 0x000fe20000000800 */
[----:B------:R-:W-:Y:S01]  /*181d0*/  @!PT LDS RZ, [RZ] ;  /* 0x00000000fffff984 */ /* 0x000fe20000000800 */
[----:B------:R-:W-:Y:S01]  /*181e0*/  @!PT LDS RZ, [RZ] ;  /* 0x00000000fffff984 */ /* 0x000fe20000000800 */
[----:B------:R1:W-:Y:S01]  /*181f0*/  @!P1 LDGSTS.E.BYPASS.LTC128B.128 [R189+0x3000], [R44.64] ;  /* 0x030000002cbd9fae */ /* 0x0003e2000b901d46 */
[----:B------:R-:W-:Y:S01]  /*18200*/  @!P1 IADD3 R5, R5, R21, RZ ;  /* 0x0000001505059210 */ /* 0x000fe20007ffe0ff */
[----:B------:R-:W-:Y:S01]  /*18210*/  @!P1 IMAD.WIDE.U32 R14, R190, 0xc0, R10 ;  /* 0x000000c0be0e9825 */ /* 0x000fe200078e000a */
[----:B------:R-:W-:Y:S01]  /*18220*/  @!P1 LEA R28, P3, R20, R225, 0x1 ;  /* 0x000000e1141c9211 */ /* 0x000fe200078608ff */
[----:B------:R1:W-:Y:S02]  /*18230*/  @P1 STS.128 [R189+0x3800], RZ ;  /* 0x003800ffbd001388 */ /* 0x0003e40000000c00 */
[----:B--2---:R-:W-:Y:S01]  /*18240*/  @!P1 IMAD.WIDE.U32 R16, R190, 0xb0, R12 ;  /* 0x000000b0be109825 */ /* 0x004fe200078e000c */
[----:B------:R-:W-:Y:S01]  /*18250*/  @!P1 LEA.HI.X R29, R20, R226, R5, 0x1, P3 ;  /* 0x000000e2141d9211 */ /* 0x000fe200018f0c05 */
[----:B------:R-:W-:Y:S01]  /*18260*/  @!PT LDS RZ, [RZ] ;  /* 0x00000000fffff984 */ /* 0x000fe20000000800 */
[----:B------:R-:W-:Y:S01]  /*18270*/  @!PT LDS RZ, [RZ] ;  /* 0x00000000fffff984 */ /* 0x000fe20000000800 */
[----:B------:R-:W-:Y:S01]  /*18280*/  @!PT LDS RZ, [RZ] ;  /* 0x00000000fffff984 */ /* 0x000fe20000000800 */
[----:B------:R1:W-:Y:S02]  /*18290*/  @!P1 LDGSTS.E.BYPASS.LTC128B.128 [R189+0x3800], [R40.64] ;  /* 0x0380000028bd9fae */ /* 0x0003e4000b901d46 */
[----:B------:R-:W-:-:S02]  /*182a0*/  @!P1 IMAD.WIDE.U32 R12, R190, 0xd0, R22 ;  /* 0x000000d0be0c9825 */ /* 0x000fc400078e0016 */
[----:B------:R1:W-:Y:S02]  /*182b0*/  @P1 STS.128 [R189+0x4000], RZ ;  /* 0x004000ffbd001388 */ /* 0x0003e40000000c00 */
[----:B------:R-:W-:Y:S01]  /*182c0*/  @!P1 IMAD.MOV.U32 R24, RZ, RZ, R3 ;  /* 0x000000ffff189224 */ /* 0x000fe200078e0003 */
[-C--:B------:R-:W-:Y:S01]  /*182d0*/  @!P1 LEA R22, P4, R12, R225.reuse, 0x1 ;  /* 0x000000e10c169211 */ /* 0x080fe200078808ff */
[----:B------:R-:W-:Y:S01]  /*182e0*/  @!P1 IMAD.MOV.U32 R25, RZ, RZ, R4 ;  /* 0x000000ffff199224 */ /* 0x000fe200078e0004 */
[----:B------:R-:W-:Y:S01]  /*182f0*/  @!PT LDS RZ, [RZ] ;  /* 0x00000000fffff984 */ /* 0x000fe20000000800 */
[----:B------:R-:W-:Y:S01]  /*18300*/  @!PT LDS RZ, [RZ] ;  /* 0x00000000fffff984 */ /* 0x000fe20000000800 */
[----:B------:R-:W-:Y:S01]  /*18310*/  @!PT LDS RZ, [RZ] ;  /* 0x00000000fffff984 */ /* 0x000fe20000000800 */
[----:B------:R1:W-:Y:S01]  /*18320*/  @!P1 LDGSTS.E.BYPASS.LTC128B.128 [R189+0x4000], [R42.64] ;  /* 0x040000002abd9fae */ /* 0x0003e2000b901d46 */
[----:B------:R-:W-:Y:S02]  /*18330*/  @!P1 IMAD.IADD R5, R17, 0x1, R7 ;  /* 0x0000000111059824 */ /* 0x000fe400078e0207 */
[----:B------:R-:W-:Y:S01]  /*18340*/  @!P1 IMAD.IADD R7, R9, 0x1, R15 ;  /* 0x0000000109079824 */ /* 0x000fe200078e020f */
[----:B------:R1:W-:Y:S01]  /*18350*/  @P1 STS.128 [R189+0x4800], RZ ;  /* 0x004800ffbd001388 */ /* 0x0003e20000000c00 */
[----:B------:R-:W-:Y:S01]  /*18360*/  @!P1 IMAD R27, R191, 0xe0, RZ ;  /* 0x000000e0bf1b9824 */ /* 0x000fe200078e02ff */
[----:B------:R-:W-:Y:S01]  /*18370*/  @!P1 IADD3 R9, R13, R26, RZ ;  /* 0x0000001a0d099210 */ /* 0x000fe20007ffe0ff */
[----:B------:R-:W-:Y:S01]  /*18380*/  @!P1 IMAD.WIDE.U32 R10, R190, 0xe0, R24 ;  /* 0x000000e0be0a9825 */ /* 0x000fe200078e0018 */
[----:B------:R-:W-:Y:S01]  /*18390*/  @!PT LDS RZ, [RZ] ;  /* 0x00000000fffff984 */ /* 0x000fe20000000800 */
[----:B------:R-:W-:Y:S01]  /*183a0*/  @!PT LDS RZ, [RZ] ;  /* 0x00000000fffff984 */ /* 0x000fe20000000800 */
[----:B------:R-:W-:Y:S01]  /*183b0*/  @!PT LDS RZ, [RZ] ;  /* 0x00000000fffff984 */ /* 0x000fe20000000800 */
[----:B------:R1:W-:Y:S01]  /*183c0*/  @!P1 LDGSTS.E.BYPASS.LTC128B.128 [R189+0x4800], [R38.64] ;  /* 0x0480000026bd9fae */ /* 0x0003e2000b901d46 */
[----:B------:R-:W-:-:S02]  /*183d0*/  @!P1 LEA R26, P6, R16, R225, 0x1 ;  /* 0x000000e1101a9211 */ /* 0x000fc400078c08ff */
[-C--:B------:R-:W-:Y:S01]  /*183e0*/  @!P1 LEA R24, P5, R14, R225.reuse, 0x1 ;  /* 0x000000e10e189211 */ /* 0x080fe200078a08ff */
[----:B------:R1:W-:Y:S01]  /*183f0*/  @P1 STS.128 [R189+0x5000], RZ ;  /* 0x005000ffbd001388 */ /* 0x0003e20000000c00 */
[----:B------:R-:W-:Y:S01]  /*18400*/  @!P1 IMAD.IADD R11, R27, 0x1, R11 ;  /* 0x000000011b0b9824 */ /* 0x000fe200078e020b */
[-C--:B------:R-:W-:Y:S02]  /*18410*/  @!P1 LEA.HI.X R27, R16, R226.reuse, R5, 0x1, P6 ;  /* 0x000000e2101b9211 */ /* 0x080fe400030f0c05 */
[----:B------:R-:W-:Y:S01]  /*18420*/  @!PT LDS RZ, [RZ] ;  /* 0x00000000fffff984 */ /* 0x000fe20000000800 */
[----:B------:R-:W-:Y:S01]  /*18430*/  @!PT LDS RZ, [RZ] ;  /* 0x00000000fffff984 */ /* 0x000fe20000000800 */
[----:B------:R-:W-:Y:S01]  /*18440*/  @!PT LDS RZ, [RZ] ;  /* 0x00000000fffff984 */ /* 0x000fe20000000800 */
[----:B------:R1:W-:Y:S01]  /*18450*/  @!P1 LDGSTS.E.BYPASS.LTC128B.128 [R189+0x5000], [R34.64] ;  /* 0x0500000022bd9fae */ /* 0x0003e2000b901d46 */
[----:B------:R-:W-:Y:S02]  /*18460*/  @!P1 LEA R20, P3, R10, R225, 0x1 ;  /* 0x000000e10a149211 */ /* 0x000fe400078608ff */
[-C--:B------:R-:W-:Y:S01]  /*18470*/  @!P1 LEA.HI.X R25, R14, R226.reuse, R7, 0x1, P5 ;  /* 0x000000e20e199211 */ /* 0x080fe200028f0c07 */
[----:B------:R1:W-:Y:S01]  /*18480*/  @P1 STS.128 [R189+0x5800], RZ ;  /* 0x005800ffbd001388 */ /* 0x0003e20000000c00 */
[----:B------:R-:W-:-:S02]  /*18490*/  @!P1 LEA.HI.X R23, R12, R226, R9, 0x1, P4 ;  /* 0x000000e20c179211 */ /* 0x000fc400020f0c09 */
[----:B------:R-:W-:Y:S01]  /*184a0*/  @!P1 LEA.HI.X R21, R10, R226, R11, 0x1, P3 ;  /* 0x000000e20a159211 */ /* 0x000fe200018f0c0b */
        /* <DEDUP_REMOVED lines=41> */
[----:B------:R-:W-:Y:S01]  /*18740*/  MOV R10, R3 ;  /* 0x00000003000a7202 */ /* 0x000fe20000000f00 */
[----:B------:R-:W-:Y:S01]  /*18750*/  IMAD R5, R191, 0xf0, RZ ;  /* 0x000000f0bf057824 */ /* 0x000fe200078e02ff */
[----:B------:R-:W-:-:S05]  /*18760*/  MOV R11, R4 ;  /* 0x00000004000b7202 */ /* 0x000fca0000000f00 */
[----:B------:R-:W-:-:S05]  /*18770*/  IMAD.WIDE.U32 R10, R190, 0xf0, R10 ;  /* 0x000000f0be0a7825 */ /* 0x000fca00078e000a */
[----:B------:R-:W-:Y:S02]  /*18780*/  IADD3 R5, R11, R5, RZ ;  /* 0x000000050b057210 */ /* 0x000fe40007ffe0ff */
[----:B------:R-:W-:-:S04]  /*18790*/  LEA R12, P1, R10, R225, 0x1 ;  /* 0x000000e10a0c7211 */ /* 0x000fc800078208ff */
[----:B------:R-:W-:-:S05]  /*187a0*/  LEA.HI.X R13, R10, R226, R5, 0x1, P1 ;  /* 0x000000e20a0d7211 */ /* 0x000fca00008f0c05 */
[----:B------:R-:W-:Y:S01]  /*187b0*/  @!PT LDS RZ, [RZ] ;  /* 0x00000000fffff984 */ /* 0x000fe20000000800 */
[----:B------:R-:W-:Y:S01]  /*187c0*/  @!PT LDS RZ, [RZ] ;  /* 0x00000000fffff984 */ /* 0x000fe20000000800 */
[----:B------:R-:W-:Y:S01]  /*187d0*/  @!PT LDS RZ, [RZ] ;  /* 0x00000000fffff984 */ /* 0x000fe20000000800 */
[----:B------:R2:W-:Y:S04]  /*187e0*/  LDGSTS.E.BYPASS.LTC128B.128 [R189+0x9800], [R12.64] ;  /* 0x098000000cbd7fae */ /* 0x0005e8000b901d46 */
.L_x_1136:
[----:B------:R-:W-:Y:S05]  /*187f0*/  BSYNC B0 ;  /* 0x0000000000007941 */ /* 0x000fea0003800000 */
.L_x_1135:
[----:B------:R-:W0:Y:S01]  /*18800*/  LDGDEPBAR ;  /* 0x00000000000079af */ /* 0x000e220000000000 */
[----:B------:R-:W-:-:S04]  /*18810*/  LEA R225, P1, R3, R225, 0x1 ;  /* 0x000000e103e17211 */ /* 0x000fc800078208ff */
[----:B------:R-:W-:-:S04]  /*18820*/  LEA.HI.X R226, R3, R226, R4, 0x1, P1 ;  /* 0x000000e203e27211 */ /* 0x000fc800008f0c04 */
.L_x_1131:
[----:B------:R-:W-:Y:S05]  /*18830*/  BSYNC B1 ;  /* 0x0000000000017941 */ /* 0x000fea0003800000 */
.L_x_1130:
[----:B-1----:R-:W-:Y:S01]  /*18840*/  FMNMX.FTZ R3, R66, R48, !PT ;  /* 0x0000003042037209 */ /* 0x002fe20007810000 */
[----:B------:R-:W3:Y:S03]  /*18850*/  LD.E R4, [R18.64+0xdc] ;  /* 0x0000dc0612047980 */ /* 0x000ee6000c101900 */
[----:B------:R-:W-:-:S04]  /*18860*/  FMNMX.FTZ R3, R52, R3, !PT ;  /* 0x0000000334037209 */ /* 0x000fc80007810000 */
[----:B------:R-:W-:-:S04]  /*18870*/  FMNMX.FTZ R3, R51, R3, !PT ;  /* 0x0000000333037209 */ /* 0x000fc80007810000 */
[----:B------:R-:W-:-:S04]  /*18880*/  FMNMX.FTZ R3, R55, R3, !PT ;  /* 0x0000000337037209 */ /* 0x000fc80007810000 */
[----:B------:R-:W-:-:S04]  /*18890*/  FMNMX.FTZ R3, R73, R3, !PT ;  /* 0x0000000349037209 */ /* 0x000fc80007810000 */
        /* <DEDUP_REMOVED lines=115> */
[----:B------:R-:W-:-:S03]  /*18fd0*/  FMNMX.FTZ R38, R229, R38, !PT ;  /* 0x00000026e5267209 */ /* 0x000fc60007810000 */
[----:B------:R-:W1:Y:S01]  /*18fe0*/  SHFL.BFLY PT, R5, R3, 0x2, 0x1f ;  /* 0x0c401f0003057f89 */ /* 0x000e6200000e0000 */
[----:B------:R-:W-:-:S04]  /*18ff0*/  FMNMX.FTZ R38, R231, R38, !PT ;  /* 0x00000026e7267209 */ /* 0x000fc80007810000 */
[----:B------:R-:W-:-:S04]  /*19000*/  FMNMX.FTZ R38, R236, R38, !PT ;  /* 0x00000026ec267209 */ /* 0x000fc80007810000 */
[----:B------:R-:W-:-:S04]  /*19010*/  FMNMX.FTZ R38, R237, R38, !PT ;  /* 0x00000026ed267209 */ /* 0x000fc80007810000 */
[----:B------:R-:W-:-:S04]  /*19020*/  FMNMX.FTZ R38, R238, R38, !PT ;  /* 0x00000026ee267209 */ /* 0x000fc80007810000 */
[----:B------:R-:W-:Y:S02]  /*19030*/  FMNMX.FTZ R38, R239, R38, !PT ;  /* 0x00000026ef267209 */ /* 0x000fe40007810000 */
[----:B-1----:R-:W-:-:S03]  /*19040*/  FMNMX.FTZ R3, R3, R5, !PT ;  /* 0x0000000503037209 */ /* 0x002fc60007810000 */
[----:B------:R-:W1:Y:S04]  /*19050*/  SHFL.BFLY PT, R5, R38, 0x2, 0x1f ;  /* 0x0c401f0026057f89 */ /* 0x000e6800000e0000 */
[----:B------:R-:W4:Y:S01]  /*19060*/  SHFL.BFLY PT, R7, R3, 0x1, 0x1f ;  /* 0x0c201f0003077f89 */ /* 0x000f2200000e0000 */
[----:B-1----:R-:W-:Y:S02]  /*19070*/  FMNMX.FTZ R38, R38, R5, !PT ;  /* 0x0000000526267209 */ /* 0x002fe40007810000 */
[----:B----4-:R-:W-:-:S03]  /*19080*/  FMNMX.FTZ R3, R3, R7, !PT ;  /* 0x0000000703037209 */ /* 0x010fc60007810000 */
[----:B------:R-:W1:Y:S01]  /*19090*/  SHFL.BFLY PT, R9, R38, 0x1, 0x1f ;  /* 0x0c201f0026097f89 */ /* 0x000e6200000e0000 */
[----:B------:R-:W-:Y:S01]  /*190a0*/  FSETP.NEU.FTZ.AND P1, PT, R3, -INF , PT ;  /* 0xff8000000300780b */ /* 0x000fe20003f3d000 */
[----:B---3--:R-:W-:-:S05]  /*190b0*/  FMUL.FTZ R5, R4, R3 ;  /* 0x0000000304057220 */ /* 0x008fca0000410000 */
[----:B------:R-:W-:-:S05]  /*190c0*/  FSEL R5, R5, RZ, P1 ;  /* 0x000000ff05057208 */ /* 0x000fca0000800000 */
[----:B------:R-:W-:-:S04]  /*190d0*/  FFMA.FTZ R7, R66, R4, -R5 ;  /* 0x0000000442077223 */ /* 0x000fc80000010805 */
[----:B------:R3:W-:Y:S01]  /*190e0*/  MUFU.EX2 R101, R7 ;  /* 0x0000000700657308 */ /* 0x0007e20000000800 */
[----:B-1----:R-:W-:Y:S01]  /*190f0*/  FMNMX.FTZ R38, R38, R9, !PT ;  /* 0x0000000926267209 */ /* 0x002fe20007810000 */
[----:B---3--:R-:W-:-:S06]  /*19100*/  FFMA.FTZ R7, R48, R4, -R5 ;  /* 0x0000000430077223 */ /* 0x008fcc0000010805 */
[----:B------:R1:W3:Y:S01]  /*19110*/  MUFU.EX2 R10, R7 ;  /* 0x00000007000a7308 */ /* 0x0002e20000000800 */
[----:B------:R-:W-:Y:S02]  /*19120*/  FSETP.NEU.FTZ.AND P1, PT, R38, -INF , PT ;  /* 0xff8000002600780b */ /* 0x000fe40003f3d000 */
[----:B------:R-:W-:Y:S01]  /*19130*/  SHF.L.U32 R178, R0, 0x1, RZ ;  /* 0x0000000100b27819 */ /* 0x000fe200000006ff */
[----:B-1----:R-:W-:-:S03]  /*19140*/  FFMA.FTZ R7, R52, R4, -R5 ;  /* 0x0000000434077223 */ /* 0x002fc60000010805 */
[-C--:B------:R-:W-:Y:S01]  /*19150*/  LEA R179, R187, R178.reuse, 0x1 ;  /* 0x000000b2bbb37211 */ /* 0x080fe200078e08ff */
[----:B------:R-:W-:Y:S01]  /*19160*/  LDSM.16.MT88.4 R20, [R178+0xa000] ;  /* 0x00a00000b214783b */ /* 0x000fe20000004200 */
[----:B------:R1:W-:Y:S01]  /*19170*/  MUFU.EX2 R97, R7 ;  /* 0x0000000700617308 */ /* 0x0003e20000000800 */
[----:B------:R-:W-:Y:S02]  /*19180*/  LEA R181, R186, R178, 0x1 ;  /* 0x000000b2bab57211 */ /* 0x000fe400078e08ff */
[----:B------:R-:W-:Y:S04]  /*19190*/  LDSM.16.MT88.4 R24, [R179+0xa000] ;  /* 0x00a00000b318783b */ /* 0x000fe80000004200 */
[----:B------:R-:W4:Y:S01]  /*191a0*/  LDSM.16.MT88.4 R28, [R181+0xa000] ;  /* 0x00a00000b51c783b */ /* 0x000f220000004200 */
[----:B-1----:R-:W-:-:S05]  /*191b0*/  FMUL.FTZ R7, R4, R38 ;  /* 0x0000002604077220 */ /* 0x002fca0000410000 */
[----:B------:R-:W-:-:S05]  /*191c0*/  FSEL R7, R7, RZ, P1 ;  /* 0x000000ff07077208 */ /* 0x000fca0000800000 */
[----:B------:R-:W-:-:S04]  /*191d0*/  FFMA.FTZ R0, R49, R4, -R7 ;  /* 0x0000000431007223 */ /* 0x000fc80000010807 */
[----:B------:R1:W-:Y:S01]  /*191e0*/  MUFU.EX2 R95, R0 ;  /* 0x00000000005f7308 */ /* 0x0003e20000000800 */
[-C--:B------:R-:W-:Y:S02]  /*191f0*/  FFMA.FTZ R9, R51, R4.reuse, -R5 ;  /* 0x0000000433097223 */ /* 0x080fe40000010805 */
[----:B-1----:R-:W-:-:S05]  /*19200*/  FFMA.FTZ R0, R50, R4, -R7 ;  /* 0x0000000432007223 */ /* 0x002fca0000010807 */
[----:B------:R1:W-:Y:S02]  /*19210*/  MUFU.EX2 R11, R0 ;  /* 0x00000000000b7308 */ /* 0x0003e40000000800 */
[----:B-1----:R-:W-:-:S06]  /*19220*/  FFMA.FTZ R0, R54, R4, -R7 ;  /* 0x0000000436007223 */ /* 0x002fcc0000010807 */
[----:B------:R1:W-:Y:S08]  /*19230*/  MUFU.EX2 R99, R0 ;  /* 0x0000000000637308 */ /* 0x0003f00000000800 */
[----:B------:R-:W5:Y:S01]  /*19240*/  MUFU.EX2 R16, R9 ;  /* 0x0000000900107308 */ /* 0x000f620000000800 */
[----:B-1----:R-:W-:-:S07]  /*19250*/  FFMA.FTZ R0, R53, R4, -R7 ;  /* 0x0000000435007223 */ /* 0x002fce0000010807 */
[----:B------:R1:W2:Y:S01]  /*19260*/  MUFU.EX2 R98, R0 ;  /* 0x0000000000627308 */ /* 0x0002a20000000800 */
[----:B------:R-:W-:Y:S02]  /*19270*/  LEA R180, R186, R179, 0x1 ;  /* 0x000000b3bab47211 */ /* 0x000fe400078e08ff */
[----:B--23--:R-:W-:Y:S02]  /*19280*/  F2FP.BF16.PACK_AB R13, R10, R101 ;  /* 0x000000650a0d723e */ /* 0x00cfe400000010ff */
[----:B-----5:R-:W-:Y:S01]  /*19290*/  F2FP.BF16.PACK_AB R15, R16, R97 ;  /* 0x00000061100f723e */ /* 0x020fe200000010ff */
[----:B------:R-:W2:Y:S01]  /*192a0*/  LDSM.16.MT88.4 R32, [R180+0xa000] ;  /* 0x00a00000b420783b */ /* 0x000ea20000004200 */
[----:B------:R-:W-:Y:S01]  /*192b0*/  F2FP.BF16.PACK_AB R12, R11, R95 ;  /* 0x0000005f0b0c723e */ /* 0x000fe200000010ff */
[----:B-1----:R-:W-:-:S04]  /*192c0*/  FFMA.FTZ R0, R55, R4, -R5 ;  /* 0x0000000437007223 */ /* 0x002fc80000010805 */
[----:B------:R1:W-:Y:S01]  /*192d0*/  MUFU.EX2 R96, R0 ;  /* 0x0000000000607308 */ /* 0x0003e20000000800 */
[----:B------:R-:W-:Y:S01]  /*192e0*/  F2FP.BF16.PACK_AB R14, R98, R99 ;  /* 0x00000063620e723e */ /* 0x000fe200000010ff */
[----:B-1----:R-:W-:-:S06]  /*192f0*/  FFMA.FTZ R0, R73, R4, -R5 ;  /* 0x0000000449007223 */ /* 0x002fcc0000010805 */
[----:B------:R1:W-:Y:S01]  /*19300*/  MUFU.EX2 R17, R0 ;  /* 0x0000000000117308 */ /* 0x0003e20000000800 */
[C---:B----4-:R-:W-:Y:S08]  /*19310*/  HMMA.16816.F32.BF16 R56, R12.reuse, R28, RZ ;  /* 0x0000001c0c38723c */ /* 0x050ff000000418ff */
[----:B------:R-:W-:Y:S01]  /*19320*/  HMMA.16816.F32.BF16 R52, R12, R30, RZ ;  /* 0x0000001e0c34723c */ /* 0x000fe200000418ff */
[----:B------:R-:W3:Y:S01]  /*19330*/  LDSM.16.MT88.4 R28, [R178+0xa800] ;  /* 0x00a80000b21c783b */ /* 0x000ee20000004200 */
[----:B-1----:R-:W-:-:S04]  /*19340*/  FFMA.FTZ R0, R74, R4, -R5 ;  /* 0x000000044a007223 */ /* 0x002fc80000010805 */
[----:B------:R1:W-:Y:S02]  /*19350*/  MUFU.EX2 R37, R0 ;  /* 0x0000000000257308 */ /* 0x0003e40000000800 */
[C---:B------:R-:W-:Y:S08]  /*19360*/  HMMA.16816.F32.BF16 R48, R12.reuse, R24, RZ ;  /* 0x000000180c30723c */ /* 0x040ff000000418ff */
[----:B------:R-:W-:Y:S01]  /*19370*/  HMMA.16816.F32.BF16 R44, R12, R26, RZ ;  /* 0x0000001a0c2c723c */ /* 0x000fe200000418ff */
[----:B------:R-:W4:Y:S01]  /*19380*/  LDSM.16.MT88.4 R24, [R181+0xa800] ;  /* 0x00a80000b518783b */ /* 0x000f220000004200 */
[----:B-1----:R-:W-:-:S06]  /*19390*/  FFMA.FTZ R0, R88, R4, -R7 ;  /* 0x0000000458007223 */ /* 0x002fcc0000010807 */
[C---:B------:R-:W-:Y:S01]  /*193a0*/  HMMA.16816.F32.BF16 R68, R12.reuse, R20, RZ ;  /* 0x000000140c44723c */ /* 0x040fe200000418ff */
[----:B------:R1:W-:Y:S07]  /*193b0*/  MUFU.EX2 R88, R0 ;  /* 0x0000000000587308 */ /* 0x0003ee0000000800 */
[----:B------:R-:W-:Y:S01]  /*193c0*/  HMMA.16816.F32.BF16 R60, R12, R22, RZ ;  /* 0x000000160c3c723c */ /* 0x000fe200000418ff */
[----:B------:R-:W5:Y:S01]  /*193d0*/  LDSM.16.MT88.4 R20, [R179+0xa800] ;  /* 0x00a80000b314783b */ /* 0x000f620000004200 */
[----:B-1----:R-:W-:-:S04]  /*193e0*/  FFMA.FTZ R0, R90, R4, -R7 ;  /* 0x000000045a007223 */ /* 0x002fc80000010807 */
[----:B------:R1:W1:Y:S01]  /*193f0*/  MUFU.EX2 R36, R0 ;  /* 0x0000000000247308 */ /* 0x0002620000000800 */
[-CC-:B------:R-:W-:Y:S02]  /*19400*/  FFMA.FTZ R9, R75, R4.reuse, -R7.reuse ;  /* 0x000000044b097223 */ /* 0x180fe40000010807 */
[----:B-1----:R-:W-:-:S05]  /*19410*/  FFMA.FTZ R0, R91, R4, -R7 ;  /* 0x000000045b007223 */ /* 0x002fca0000010807 */
[----:B------:R1:W-:Y:S08]  /*19420*/  MUFU.EX2 R90, R0 ;  /* 0x00000000005a7308 */ /* 0x0003f00000000800 */
[----:B------:R-:W3:Y:S01]  /*19430*/  MUFU.EX2 R75, R9 ;  /* 0x00000009004b7308 */ /* 0x000ee20000000800 */
[----:B-1----:R-:W-:-:S07]  /*19440*/  FFMA.FTZ R0, R89, R4, -R5 ;  /* 0x0000000459007223 */ /* 0x002fce0000010805 */
[----:B------:R1:W1:Y:S01]  /*19450*/  MUFU.EX2 R89, R0 ;  /* 0x0000000000597308 */ /* 0x0002620000000800 */
[----:B--2---:R-:W-:Y:S01]  /*19460*/  HMMA.16816.F32.BF16 R64, R12, R32, RZ ;  /* 0x000000200c40723c */ /* 0x004fe200000418ff */
[----:B-1----:R-:W-:-:S06]  /*19470*/  FFMA.FTZ R0, R115, R4, -R5 ;  /* 0x0000000473007223 */ /* 0x002fcc0000010805 */
[----:B------:R1:W-:Y:S01]  /*19480*/  MUFU.EX2 R73, R0 ;  /* 0x0000000000497308 */ /* 0x0003e20000000800 */
[----:B------:R-:W-:Y:S01]  /*19490*/  HMMA.16816.F32.BF16 R40, R12, R34, RZ ;  /* 0x000000220c28723c */ /* 0x000fe200000418ff */
[----:B------:R-:W2:Y:S06]  /*194a0*/  LDSM.16.MT88.4 R32, [R180+0xa800] ;  /* 0x00a80000b420783b */ /* 0x000eac0000004200 */
[----:B------:R-:W-:Y:S02]  /*194b0*/  F2FP.BF16.PACK_AB R12, R36, R88 ;  /* 0x00000058240c723e */ /* 0x000fe400000010ff */
[----:B------:R-:W-:Y:S01]  /*194c0*/  F2FP.BF16.PACK_AB R13, R17, R96 ;  /* 0x00000060110d723e */ /* 0x000fe200000010ff */
[----:B-1----:R-:W-:Y:S01]  /*194d0*/  FFMA.FTZ R0, R112, R4, -R5 ;  /* 0x0000000470007223 */ /* 0x002fe20000010805 */
[----:B---3--:R-:W-:-:S02]  /*194e0*/  F2FP.BF16.PACK_AB R14, R90, R75 ;  /* 0x0000004b5a0e723e */ /* 0x008fc400000010ff */
[----:B------:R-:W-:Y:S01]  /*194f0*/  F2FP.BF16.PACK_AB R15, R89, R37 ;  /* 0x00000025590f723e */ /* 0x000fe200000010ff */
[----:B------:R1:W-:Y:S06]  /*19500*/  MUFU.EX2 R81, R0 ;  /* 0x0000000000517308 */ /* 0x0003ec0000000800 */
[----:B------:R-:W-:Y:S01]  /*19510*/  HMMA.16816.F32.BF16 R76, R12, R28, R68 ;  /* 0x0000001c0c4c723c */ /* 0x000fe20000041844 */
[----:B-1----:R-:W-:-:S04]  /*19520*/  FFMA.FTZ R0, R113, R4, -R5 ;  /* 0x0000000471007223 */ /* 0x002fc80000010805 */
[----:B------:R1:W-:Y:S03]  /*19530*/  MUFU.EX2 R86, R0 ;  /* 0x0000000000567308 */ /* 0x0003e60000000800 */
[C---:B------:R-:W-:Y:S01]  /*19540*/  HMMA.16816.F32.BF16 R68, R12.reuse, R30, R60 ;  /* 0x0000001e0c44723c */ /* 0x040fe2000004183c */
[----:B------:R-:W-:Y:S07]  /*19550*/  LDSM.16.MT88.4 R28, [R179+0xb000] ;  /* 0x00b00000b31c783b */ /* 0x000fee0000004200 */
[----:B----4-:R-:W-:Y:S01]  /*19560*/  HMMA.16816.F32.BF16 R60, R12, R24, R56 ;  /* 0x000000180c3c723c */ /* 0x010fe20000041838 */
[----:B-1----:R-:W-:-:S07]  /*19570*/  FFMA.FTZ R0, R127, R4, -R7 ;  /* 0x000000047f007223 */ /* 0x002fce0000010807 */
[C---:B------:R-:W-:Y:S01]  /*19580*/  HMMA.16816.F32.BF16 R56, R12.reuse, R26, R52 ;  /* 0x0000001a0c38723c */ /* 0x040fe20000041834 */
[----:B------:R-:W-:Y:S01]  /*19590*/  LDSM.16.MT88.4 R24, [R178+0xb000] ;  /* 0x00b00000b218783b */ /* 0x000fe20000004200 */
[----:B------:R1:W-:Y:S06]  /*195a0*/  MUFU.EX2 R91, R0 ;  /* 0x00000000005b7308 */ /* 0x0003ec0000000800 */
[C---:B-----5:R-:W-:Y:S08]  /*195b0*/  HMMA.16816.F32.BF16 R52, R12.reuse, R20, R48 ;  /* 0x000000140c34723c */ /* 0x060ff00000041830 */
[----:B------:R-:W-:Y:S01]  /*195c0*/  HMMA.16816.F32.BF16 R44, R12, R22, R44 ;  /* 0x000000160c2c723c */ /* 0x000fe2000004182c */
[----:B------:R-:W3:Y:S01]  /*195d0*/  LDSM.16.MT88.4 R20, [R181+0xb000] ;  /* 0x00b00000b514783b */ /* 0x000ee20000004200 */
[----:B-1----:R-:W-:-:S04]  /*195e0*/  FFMA.FTZ R0, R125, R4, -R7 ;  /* 0x000000047d007223 */ /* 0x002fc80000010807 */
[----:B------:R1:W4:Y:S02]  /*195f0*/  MUFU.EX2 R85, R0 ;  /* 0x0000000000557308 */ /* 0x0003240000000800 */
[----:B-1----:R-:W-:-:S06]  /*19600*/  FFMA.FTZ R0, R140, R4, -R7 ;  /* 0x000000048c007223 */ /* 0x002fcc0000010807 */
[----:B------:R1:W-:Y:S02]  /*19610*/  MUFU.EX2 R103, R0 ;  /* 0x0000000000677308 */ /* 0x0003e40000000800 */
[----:B-1----:R-:W-:-:S06]  /*19620*/  FFMA.FTZ R0, R126, R4, -R7 ;  /* 0x000000047e007223 */ /* 0x002fcc0000010807 */
[----:B------:R1:W5:Y:S02]  /*19630*/  MUFU.EX2 R107, R0 ;  /* 0x00000000006b7308 */ /* 0x0003640000000800 */
[----:B-1----:R-:W-:-:S06]  /*19640*/  FFMA.FTZ R0, R124, R4, -R5 ;  /* 0x000000047c007223 */ /* 0x002fcc0000010805 */
[----:B------:R-:W1:Y:S01]  /*19650*/  MUFU.EX2 R105, R0 ;  /* 0x0000000000697308 */ /* 0x000e620000000800 */
[C---:B--2---:R-:W-:Y:S08]  /*19660*/  HMMA.16816.F32.BF16 R48, R12.reuse, R32, R64 ;  /* 0x000000200c30723c */ /* 0x044ff00000041840 */
[----:B------:R-:W-:Y:S07]  /*19670*/  HMMA.16816.F32.BF16 R32, R12, R34, R40 ;  /* 0x000000220c20723c */ /* 0x000fee0000041828 */
[----:B----4-:R-:W-:-:S02]  /*19680*/  F2FP.BF16.PACK_AB R12, R85, R91 ;  /* 0x0000005b550c723e */ /* 0x010fc400000010ff */
[----:B------:R-:W-:Y:S02]  /*19690*/  F2FP.BF16.PACK_AB R13, R81, R73 ;  /* 0x00000049510d723e */ /* 0x000fe400000010ff */
[----:B-----5:R-:W-:Y:S02]  /*196a0*/  F2FP.BF16.PACK_AB R14, R107, R103 ;  /* 0x000000676b0e723e */ /* 0x020fe400000010ff */
[----:B-1----:R-:W-:-:S07]  /*196b0*/  F2FP.BF16.PACK_AB R15, R105, R86 ;  /* 0x00000056690f723e */ /* 0x002fce00000010ff */
[C---:B---3--:R-:W-:Y:S08]  /*196c0*/  HMMA.16816.F32.BF16 R60, R12.reuse, R20, R60 ;  /* 0x000000140c3c723c */ /* 0x048ff0000004183c */
[----:B------:R-:W-:Y:S01]  /*196d0*/  HMMA.16816.F32.BF16 R56, R12, R22, R56 ;  /* 0x000000160c38723c */ /* 0x000fe20000041838 */
[----:B------:R-:W1:Y:S01]  /*196e0*/  LDSM.16.MT88.4 R20, [R180+0xb000] ;  /* 0x00b00000b414783b */ /* 0x000e620000004200 */
[----:B------:R-:W-:-:S04]  /*196f0*/  FFMA.FTZ R0, R148, R4, -R5 ;  /* 0x0000000494007223 */ /* 0x000fc80000010805 */
[----:B------:R2:W-:Y:S01]  /*19700*/  MUFU.EX2 R74, R0 ;  /* 0x00000000004a7308 */ /* 0x0005e20000000800 */
[----:B------:R-:W-:Y:S01]  /*19710*/  MOV R127, R17 ;  /* 0x00000011007f7202 */ /* 0x000fe20000000f00 */
[----:B--2---:R-:W-:-:S06]  /*19720*/  FFMA.FTZ R0, R142, R4, -R5 ;  /* 0x000000048e007223 */ /* 0x004fcc0000010805 */
[----:B------:R2:W-:Y:S01]  /*19730*/  MUFU.EX2 R17, R0 ;  /* 0x0000000000117308 */ /* 0x0005e20000000800 */
[----:B------:R-:W-:Y:S01]  /*19740*/  HMMA.16816.F32.BF16 R52, R12, R28, R52 ;  /* 0x0000001c0c34723c */ /* 0x000fe20000041834 */
[----:B--2---:R-:W-:-:S06]  /*19750*/  FFMA.FTZ R0, R141, R4, -R5 ;  /* 0x000000048d007223 */ /* 0x004fcc0000010805 */
[----:B------:R2:W-:Y:S01]  /*19760*/  MUFU.EX2 R84, R0 ;  /* 0x0000000000547308 */ /* 0x0005e20000000800 */
[----:B------:R-:W-:Y:S01]  /*19770*/  HMMA.16816.F32.BF16 R44, R12, R30, R44 ;  /* 0x0000001e0c2c723c */ /* 0x000fe2000004182c */
[----:B------:R-:W3:Y:S01]  /*19780*/  LDSM.16.MT88.4 R28, [R178+0xb800] ;  /* 0x00b80000b21c783b */ /* 0x000ee20000004200 */
[----:B--2---:R-:W-:-:S05]  /*19790*/  FFMA.FTZ R0, R152, R4, -R7 ;  /* 0x0000000498007223 */ /* 0x004fca0000010807 */
[----:B------:R2:W-:Y:S01]  /*197a0*/  MUFU.EX2 R80, R0 ;  /* 0x0000000000507308 */ /* 0x0005e20000000800 */
[----:B-1----:R-:W-:Y:S01]  /*197b0*/  HMMA.16816.F32.BF16 R40, R12, R20, R48 ;  /* 0x000000140c28723c */ /* 0x002fe20000041830 */
[----:B--2---:R-:W-:-:S06]  /*197c0*/  FFMA.FTZ R0, R151, R4, -R7 ;  /* 0x0000000497007223 */ /* 0x004fcc0000010807 */
[----:B------:R1:W2:Y:S01]  /*197d0*/  MUFU.EX2 R82, R0 ;  /* 0x0000000000527308 */ /* 0x0002a20000000800 */
[----:B------:R-:W-:Y:S01]  /*197e0*/  HMMA.16816.F32.BF16 R32, R12, R22, R32 ;  /* 0x000000160c20723c */ /* 0x000fe20000041820 */
[----:B------:R-:W4:Y:S01]  /*197f0*/  LDSM.16.MT88.4 R20, [R181+0xb800] ;  /* 0x00b80000b514783b */ /* 0x000f220000004200 */
[----:B-1----:R-:W-:-:S05]  /*19800*/  FFMA.FTZ R0, R150, R4, -R7 ;  /* 0x0000000496007223 */ /* 0x002fca0000010807 */
[----:B------:R1:W-:Y:S01]  /*19810*/  MUFU.EX2 R83, R0 ;  /* 0x0000000000537308 */ /* 0x0003e20000000800 */
[----:B------:R-:W-:Y:S01]  /*19820*/  HMMA.16816.F32.BF16 R76, R12, R24, R76 ;  /* 0x000000180c4c723c */ /* 0x000fe2000004184c */
[----:B-1----:R-:W-:-:S06]  /*19830*/  FFMA.FTZ R0, R149, R4, -R7 ;  /* 0x0000000495007223 */ /* 0x002fcc0000010807 */
[----:B------:R1:W5:Y:S01]  /*19840*/  MUFU.EX2 R102, R0 ;  /* 0x0000000000667308 */ /* 0x0003620000000800 */
[----:B------:R-:W-:Y:S01]  /*19850*/  HMMA.16816.F32.BF16 R64, R12, R26, R68 ;  /* 0x0000001a0c40723c */ /* 0x000fe20000041844 */
[----:B------:R-:W3:Y:S01]  /*19860*/  LDSM.16.MT88.4 R24, [R179+0xb800] ;  /* 0x00b80000b318783b */ /* 0x000ee20000004200 */
[----:B-1----:R-:W-:-:S05]  /*19870*/  FFMA.FTZ R0, R143, R4, -R5 ;  /* 0x000000048f007223 */ /* 0x002fca0000010805 */
[----:B------:R-:W1:Y:S01]  /*19880*/  MUFU.EX2 R87, R0 ;  /* 0x0000000000577308 */ /* 0x000e620000000800 */
[----:B--2---:R-:W-:Y:S02]  /*19890*/  F2FP.BF16.PACK_AB R12, R82, R80 ;  /* 0x00000050520c723e */ /* 0x004fe400000010ff */
[----:B------:R-:W-:Y:S02]  /*198a0*/  F2FP.BF16.PACK_AB R13, R17, R74 ;  /* 0x0000004a110d723e */ /* 0x000fe400000010ff */
[----:B-----5:R-:W-:Y:S02]  /*198b0*/  F2FP.BF16.PACK_AB R14, R102, R83 ;  /* 0x00000053660e723e */ /* 0x020fe400000010ff */
[----:B-1----:R-:W-:Y:S01]  /*198c0*/  F2FP.BF16.PACK_AB R15, R87, R84 ;  /* 0x00000054570f723e */ /* 0x002fe200000010ff */
[----:B------:R-:W-:-:S04]  /*198d0*/  FFMA.FTZ R0, R155, R4, -R5 ;  /* 0x000000049b007223 */ /* 0x000fc80000010805 */
[----:B------:R1:W-:Y:S02]  /*198e0*/  MUFU.EX2 R252, R0 ;  /* 0x0000000000fc7308 */ /* 0x0003e40000000800 */
[C---:B---3--:R-:W-:Y:S08]  /*198f0*/  HMMA.16816.F32.BF16 R68, R12.reuse, R28, R76 ;  /* 0x0000001c0c44723c */ /* 0x048ff0000004184c */
[----:B------:R-:W-:Y:S01]  /*19900*/  HMMA.16816.F32.BF16 R64, R12, R30, R64 ;  /* 0x0000001e0c40723c */ /* 0x000fe20000041840 */
[----:B------:R-:W2:Y:S01]  /*19910*/  LDSM.16.MT88.4 R28, [R180+0xb800] ;  /* 0x00b80000b41c783b */ /* 0x000ea20000004200 */
[----:B-1----:R-:W-:-:S04]  /*19920*/  FFMA.FTZ R0, R154, R4, -R5 ;  /* 0x000000049a007223 */ /* 0x002fc80000010805 */
[----:B------:R1:W-:Y:S02]  /*19930*/  MUFU.EX2 R115, R0 ;  /* 0x0000000000737308 */ /* 0x0003e40000000800 */
[C---:B----4-:R-:W-:Y:S08]  /*19940*/  HMMA.16816.F32.BF16 R60, R12.reuse, R20, R60 ;  /* 0x000000140c3c723c */ /* 0x050ff0000004183c */
[----:B------:R-:W-:Y:S01]  /*19950*/  HMMA.16816.F32.BF16 R56, R12, R22, R56 ;  /* 0x000000160c38723c */ /* 0x000fe20000041838 */
[----:B------:R-:W3:Y:S01]  /*19960*/  LDSM.16.MT88.4 R20, [R179+0xc000] ;  /* 0x00c00000b314783b */ /* 0x000ee20000004200 */
[----:B-1----:R-:W-:-:S04]  /*19970*/  FFMA.FTZ R0, R153, R4, -R5 ;  /* 0x0000000499007223 */ /* 0x002fc80000010805 */
[----:B------:R1:W-:Y:S01]  /*19980*/  MUFU.EX2 R251, R0 ;  /* 0x0000000000fb7308 */ /* 0x0003e20000000800 */
[-CC-:B------:R-:W-:Y:S02]  /*19990*/  FFMA.FTZ R9, R156, R4.reuse, -R7.reuse ;  /* 0x000000049c097223 */ /* 0x180fe40000010807 */
[----:B-1----:R-:W-:-:S05]  /*199a0*/  FFMA.FTZ R0, R157, R4, -R7 ;  /* 0x000000049d007223 */ /* 0x002fca0000010807 */
[----:B------:R1:W-:Y:S01]  /*199b0*/  MUFU.EX2 R250, R0 ;  /* 0x0000000000fa7308 */ /* 0x0003e20000000800 */
[----:B------:R-:W-:Y:S01]  /*199c0*/  HMMA.16816.F32.BF16 R52, R12, R24, R52 ;  /* 0x000000180c34723c */ /* 0x000fe20000041834 */
[----:B-1----:R-:W-:-:S06]  /*199d0*/  FFMA.FTZ R0, R159, R4, -R7 ;  /* 0x000000049f007223 */ /* 0x002fcc0000010807 */
[----:B------:R1:W4:Y:S01]  /*199e0*/  MUFU.EX2 R249, R0 ;  /* 0x0000000000f97308 */ /* 0x0003220000000800 */
[----:B------:R-:W-:Y:S01]  /*199f0*/  HMMA.16816.F32.BF16 R48, R12, R26, R44 ;  /* 0x0000001a0c30723c */ /* 0x000fe2000004182c */
[----:B------:R-:W5:Y:S01]  /*19a00*/  LDSM.16.MT88.4 R24, [R181+0xc000] ;  /* 0x00c00000b518783b */ /* 0x000f620000004200 */
[----:B-1----:R-:W-:-:S05]  /*19a10*/  FFMA.FTZ R0, R160, R4, -R7 ;  /* 0x00000004a0007223 */ /* 0x002fca0000010807 */
[----:B------:R1:W-:Y:S08]  /*19a20*/  MUFU.EX2 R246, R0 ;  /* 0x0000000000f67308 */ /* 0x0003f00000000800 */
[----:B------:R-:W3:Y:S01]  /*19a30*/  MUFU.EX2 R244, R9 ;  /* 0x0000000900f47308 */ /* 0x000ee20000000800 */
[----:B-1----:R-:W-:-:S07]  /*19a40*/  FFMA.FTZ R0, R158, R4, -R5 ;  /* 0x000000049e007223 */ /* 0x002fce0000010805 */
[----:B------:R1:W1:Y:S01]  /*19a50*/  MUFU.EX2 R245, R0 ;  /* 0x0000000000f57308 */ /* 0x0002620000000800 */
[----:B--2---:R-:W-:Y:S01]  /*19a60*/  HMMA.16816.F32.BF16 R44, R12, R28, R40 ;  /* 0x0000001c0c2c723c */ /* 0x004fe20000041828 */
[----:B-1----:R-:W-:-:S06]  /*19a70*/  FFMA.FTZ R0, R163, R4, -R5 ;  /* 0x00000004a3007223 */ /* 0x002fcc0000010805 */
[----:B------:R1:W-:Y:S01]  /*19a80*/  MUFU.EX2 R243, R0 ;  /* 0x0000000000f37308 */ /* 0x0003e20000000800 */
[----:B------:R-:W-:Y:S01]  /*19a90*/  HMMA.16816.F32.BF16 R40, R12, R30, R32 ;  /* 0x0000001e0c28723c */ /* 0x000fe20000041820 */
[----:B------:R-:W2:Y:S04]  /*19aa0*/  LDSM.16.MT88.4 R28, [R178+0xc000] ;  /* 0x00c00000b21c783b */ /* 0x000ea80000004200 */
[----:B------:R-:W2:Y:S01]  /*19ab0*/  LDSM.16.MT88.4 R32, [R180+0xc000] ;  /* 0x00c00000b420783b */ /* 0x000ea20000004200 */
[----:B-1----:R-:W-:-:S04]  /*19ac0*/  FFMA.FTZ R0, R161, R4, -R5 ;  /* 0x00000004a1007223 */ /* 0x002fc80000010805 */
[----:B------:R1:W-:Y:S01]  /*19ad0*/  MUFU.EX2 R241, R0 ;  /* 0x0000000000f17308 */ /* 0x0003e20000000800 */
[----:B----4-:R-:W-:Y:S02]  /*19ae0*/  F2FP.BF16.PACK_AB R12, R249, R250 ;  /* 0x000000faf90c723e */ /* 0x010fe400000010ff */
[----:B------:R-:W-:Y:S02]  /*19af0*/  F2FP.BF16.PACK_AB R13, R115, R252 ;  /* 0x000000fc730d723e */ /* 0x000fe400000010ff */
[----:B---3--:R-:W-:Y:S02]  /*19b00*/  F2FP.BF16.PACK_AB R14, R246, R244 ;  /* 0x000000f4f60e723e */ /* 0x008fe400000010ff */
[----:B------:R-:W-:Y:S01]  /*19b10*/  F2FP.BF16.PACK_AB R15, R245, R251 ;  /* 0x000000fbf50f723e */ /* 0x000fe200000010ff */
[----:B-1----:R-:W-:-:S04]  /*19b20*/  FFMA.FTZ R0, R162, R4, -R5 ;  /* 0x00000004a2007223 */ /* 0x002fc80000010805 */
[----:B------:R1:W-:Y:S02]  /*19b30*/  MUFU.EX2 R242, R0 ;  /* 0x0000000000f27308 */ /* 0x0003e40000000800 */
[----:B------:R-:W-:Y:S01]  /*19b40*/  HMMA.16816.F32.BF16 R52, R12, R20, R52 ;  /* 0x000000140c34723c */ /* 0x000fe20000041834 */
[----:B------:R-:W-:-:S07]  /*19b50*/  MOV R112, R37 ;  /* 0x0000002500707202 */ /* 0x000fce0000000f00 */
[----:B------:R-:W-:Y:S01]  /*19b60*/  HMMA.16816.F32.BF16 R48, R12, R22, R48 ;  /* 0x000000160c30723c */ /* 0x000fe20000041830 */
[----:B------:R-:W3:Y:S01]  /*19b70*/  LDSM.16.MT88.4 R20, [R181+0xc800] ;  /* 0x00c80000b514783b */ /* 0x000ee20000004200 */
[----:B-1----:R-:W-:-:S04]  /*19b80*/  FFMA.FTZ R0, R167, R4, -R7 ;  /* 0x00000004a7007223 */ /* 0x002fc80000010807 */
[----:B------:R1:W-:Y:S02]  /*19b90*/  MUFU.EX2 R39, R0 ;  /* 0x0000000000277308 */ /* 0x0003e40000000800 */
[----:B-1----:R-:W-:-:S06]  /*19ba0*/  FFMA.FTZ R0, R165, R4, -R7 ;  /* 0x00000004a5007223 */ /* 0x002fcc0000010807 */
[----:B------:R1:W4:Y:S01]  /*19bb0*/  MUFU.EX2 R37, R0 ;  /* 0x0000000000257308 */ /* 0x0003220000000800 */
[----:B-----5:R-:W-:Y:S01]  /*19bc0*/  HMMA.16816.F32.BF16 R60, R12, R24, R60 ;  /* 0x000000180c3c723c */ /* 0x020fe2000004183c */
[----:B-1----:R-:W-:-:S06]  /*19bd0*/  FFMA.FTZ R0, R168, R4, -R7 ;  /* 0x00000004a8007223 */ /* 0x002fcc0000010807 */
[----:B------:R1:W-:Y:S01]  /*19be0*/  MUFU.EX2 R165, R0 ;  /* 0x0000000000a57308 */ /* 0x0003e20000000800 */
[----:B------:R-:W-:Y:S01]  /*19bf0*/  HMMA.16816.F32.BF16 R56, R12, R26, R56 ;  /* 0x0000001a0c38723c */ /* 0x000fe20000041838 */
[----:B------:R-:W-:Y:S01]  /*19c00*/  LDSM.16.MT88.4 R24, [R178+0xc800] ;  /* 0x00c80000b218783b */ /* 0x000fe20000004200 */
[----:B-1----:R-:W-:-:S05]  /*19c10*/  FFMA.FTZ R0, R166, R4, -R7 ;  /* 0x00000004a6007223 */ /* 0x002fca0000010807 */
[----:B------:R1:W5:Y:S02]  /*19c20*/  MUFU.EX2 R166, R0 ;  /* 0x0000000000a67308 */ /* 0x0003640000000800 */
[----:B-1----:R-:W-:-:S06]  /*19c30*/  FFMA.FTZ R0, R164, R4, -R5 ;  /* 0x00000004a4007223 */ /* 0x002fcc0000010805 */
[----:B------:R-:W1:Y:S01]  /*19c40*/  MUFU.EX2 R164, R0 ;  /* 0x0000000000a47308 */ /* 0x000e620000000800 */
[C---:B--2---:R-:W-:Y:S08]  /*19c50*/  HMMA.16816.F32.BF16 R68, R12.reuse, R28, R68 ;  /* 0x0000001c0c44723c */ /* 0x044ff00000041844 */
[C---:B------:R-:W-:Y:S01]  /*19c60*/  HMMA.16816.F32.BF16 R64, R12.reuse, R30, R64 ;  /* 0x0000001e0c40723c */ /* 0x040fe20000041840 */
[----:B------:R-:W2:Y:S07]  /*19c70*/  LDSM.16.MT88.4 R28, [R179+0xc800] ;  /* 0x00c80000b31c783b */ /* 0x000eae0000004200 */
[C---:B------:R-:W-:Y:S08]  /*19c80*/  HMMA.16816.F32.BF16 R44, R12.reuse, R32, R44 ;  /* 0x000000200c2c723c */ /* 0x040ff0000004182c */
        /* <DEDUP_REMOVED lines=9> */
[----:B------:R3:W-:Y:S02]  /*19d20*/  MUFU.EX2 R160, R0 ;  /* 0x0000000000a07308 */ /* 0x0007e40000000800 */
[----:B---3--:R-:W-:-:S06]  /*19d30*/  FFMA.FTZ R0, R170, R4, -R5 ;  /* 0x00000004aa007223 */ /* 0x008fcc0000010805 */
[----:B------:R3:W-:Y:S01]  /*19d40*/  MUFU.EX2 R162, R0 ;  /* 0x0000000000a27308 */ /* 0x0007e20000000800 */
[----:B--2---:R-:W-:Y:S01]  /*19d50*/  HMMA.16816.F32.BF16 R52, R12, R28, R52 ;  /* 0x0000001c0c34723c */ /* 0x004fe20000041834 */
[----:B------:R-:W-:Y:S01]  /*19d60*/  MOV R113, R36 ;  /* 0x0000002400717202 */ /* 0x000fe20000000f00 */
[----:B---3--:R-:W-:-:S05]  /*19d70*/  FFMA.FTZ R0, R169, R4, -R5 ;  /* 0x00000004a9007223 */ /* 0x008fca0000010805 */
        /* <DEDUP_REMOVED lines=44> */
[----:B------:R1:W-:Y:S01]  /*1a040*/  MUFU.EX2 R152, R0 ;  /* 0x0000000000987308 */ /* 0x0003e20000000800 */
[----:B------:R-:W-:-:S07]  /*1a050*/  MOV R175, R17 ;  /* 0x0000001100af7202 */ /* 0x000fce0000000f00 */
        /* <DEDUP_REMOVED lines=51> */
[----:B---3--:R-:W-:-:S06]  /*1a390*/  FFMA.FTZ R0, R128, R4, -R5 ;  /* 0x0000000480007223 */ /* 0x008fcc0000010805 */
[----:B------:R2:W-:Y:S01]  /*1a3a0*/  MUFU.EX2 R140, R0 ;  /* 0x00000000008c7308 */ /* 0x0005e20000000800 */
[----:B------:R-:W-:Y:S01]  /*1a3b0*/  HMMA.16816.F32.BF16 R56, R12, R30, R48 ;  /* 0x0000001e0c38723c */ /* 0x000fe20000041830 */
[----:B------:R-:W3:Y:S01]  /*1a3c0*/  LDSM.16.MT88.4 R28, [R178+0xe800] ;  /* 0x00e80000b21c783b */ /* 0x000ee20000004200 */
[----:B------:R-:W-:Y:S01]  /*1a3d0*/  MOV R199, R127 ;  /* 0x0000007f00c77202 */ /* 0x000fe20000000f00 */
[----:B--2---:R-:W-:-:S04]  /*1a3e0*/  FFMA.FTZ R0, R139, R4, -R7 ;  /* 0x000000048b007223 */ /* 0x004fc80000010807 */
[----:B------:R2:W-:Y:S01]  /*1a3f0*/  MUFU.EX2 R128, R0 ;  /* 0x0000000000807308 */ /* 0x0005e20000000800 */
[----:B------:R-:W-:Y:S01]  /*1a400*/  HMMA.16816.F32.BF16 R76, R12, R24, R76 ;  /* 0x000000180c4c723c */ /* 0x000fe2000004184c */
[----:B--2---:R-:W-:-:S06]  /*1a410*/  FFMA.FTZ R0, R138, R4, -R7 ;  /* 0x000000048a007223 */ /* 0x004fcc0000010807 */
[----:B------:R2:W4:Y:S01]  /*1a420*/  MUFU.EX2 R125, R0 ;  /* 0x00000000007d7308 */ /* 0x0005220000000800 */
[C---:B------:R-:W-:Y:S01]  /*1a430*/  HMMA.16816.F32.BF16 R68, R12.reuse, R26, R68 ;  /* 0x0000001a0c44723c */ /* 0x040fe20000041844 */
[----:B------:R-:W5:Y:S07]  /*1a440*/  LDSM.16.MT88.4 R24, [R179+0xe800] ;  /* 0x00e80000b318783b */ /* 0x000f6e0000004200 */
[----:B-1----:R-:W-:Y:S01]  /*1a450*/  HMMA.16816.F32.BF16 R52, R12, R20, R44 ;  /* 0x000000140c34723c */ /* 0x002fe2000004182c */
[----:B--2---:R-:W-:-:S07]  /*1a460*/  FFMA.FTZ R0, R131, R4, -R7 ;  /* 0x0000000483007223 */ /* 0x004fce0000010807 */
[----:B------:R-:W-:Y:S01]  /*1a470*/  HMMA.16816.F32.BF16 R32, R12, R22, R32 ;  /* 0x000000160c20723c */ /* 0x000fe20000041820 */
[----:B------:R-:W1:Y:S01]  /*1a480*/  LDSM.16.MT88.4 R20, [R181+0xe800] ;  /* 0x00e80000b514783b */ /* 0x000e620000004200 */
[----:B------:R2:W-:Y:S02]  /*1a490*/  MUFU.EX2 R127, R0 ;  /* 0x00000000007f7308 */ /* 0x0005e40000000800 */
[----:B--2---:R-:W-:-:S06]  /*1a4a0*/  FFMA.FTZ R0, R130, R4, -R7 ;  /* 0x0000000482007223 */ /* 0x004fcc0000010807 */
[----:B------:R2:W1:Y:S02]  /*1a4b0*/  MUFU.EX2 R129, R0 ;  /* 0x0000000000817308 */ /* 0x0004640000000800 */
[----:B--2---:R-:W-:-:S06]  /*1a4c0*/  FFMA.FTZ R0, R120, R4, -R5 ;  /* 0x0000000478007223 */ /* 0x004fcc0000010805 */
[----:B------:R2:W2:Y:S01]  /*1a4d0*/  MUFU.EX2 R126, R0 ;  /* 0x00000000007e7308 */ /* 0x0004a20000000800 */
[----:B----4-:R-:W-:Y:S02]  /*1a4e0*/  F2FP.BF16.PACK_AB R12, R125, R128 ;  /* 0x000000807d0c723e */ /* 0x010fe400000010ff */
[----:B------:R-:W-:Y:S02]  /*1a4f0*/  F2FP.BF16.PACK_AB R13, R137, R136 ;  /* 0x00000088890d723e */ /* 0x000fe400000010ff */
[----:B-1----:R-:W-:Y:S01]  /*1a500*/  F2FP.BF16.PACK_AB R14, R129, R127 ;  /* 0x0000007f810e723e */ /* 0x002fe200000010ff */
[----:B--2---:R-:W-:Y:S01]  /*1a510*/  FFMA.FTZ R0, R121, R4, -R5 ;  /* 0x0000000479007223 */ /* 0x004fe20000010805 */
[----:B------:R-:W-:-:S03]  /*1a520*/  F2FP.BF16.PACK_AB R15, R126, R140 ;  /* 0x0000008c7e0f723e */ /* 0x000fc600000010ff */
[----:B------:R1:W-:Y:S04]  /*1a530*/  MUFU.EX2 R120, R0 ;  /* 0x0000000000787308 */ /* 0x0003e80000000800 */
[----:B---3--:R-:W-:Y:S01]  /*1a540*/  HMMA.16816.F32.BF16 R76, R12, R28, R76 ;  /* 0x0000001c0c4c723c */ /* 0x008fe2000004184c */
[----:B-1----:R-:W-:-:S04]  /*1a550*/  FFMA.FTZ R0, R109, R4, -R5 ;  /* 0x000000046d007223 */ /* 0x002fc80000010805 */
[----:B------:R1:W-:Y:S03]  /*1a560*/  MUFU.EX2 R124, R0 ;  /* 0x00000000007c7308 */ /* 0x0003e60000000800 */
[----:B------:R-:W-:Y:S01]  /*1a570*/  HMMA.16816.F32.BF16 R68, R12, R30, R68 ;  /* 0x0000001e0c44723c */ /* 0x000fe20000041844 */
[----:B------:R-:W2:Y:S01]  /*1a580*/  LDSM.16.MT88.4 R28, [R180+0xe800] ;  /* 0x00e80000b41c783b */ /* 0x000ea20000004200 */
[----:B------:R-:W-:Y:S01]  /*1a590*/  MOV R167, R115 ;  /* 0x0000007300a77202 */ /* 0x000fe20000000f00 */
[----:B-1----:R-:W-:-:S04]  /*1a5a0*/  FFMA.FTZ R0, R108, R4, -R5 ;  /* 0x000000046c007223 */ /* 0x002fc80000010805 */
[----:B------:R1:W-:Y:S01]  /*1a5b0*/  MUFU.EX2 R121, R0 ;  /* 0x0000000000797308 */ /* 0x0003e20000000800 */
[----:B-----5:R-:W-:Y:S01]  /*1a5c0*/  HMMA.16816.F32.BF16 R40, R12, R24, R40 ;  /* 0x000000180c28723c */ /* 0x020fe20000041828 */
[----:B------:R-:W-:-:S07]  /*1a5d0*/  MOV R198, R112 ;  /* 0x0000007000c67202 */ /* 0x000fce0000000f00 */
[----:B------:R-:W-:Y:S01]  /*1a5e0*/  HMMA.16816.F32.BF16 R56, R12, R26, R56 ;  /* 0x0000001a0c38723c */ /* 0x000fe20000041838 */
[----:B------:R-:W3:Y:S01]  /*1a5f0*/  LDSM.16.MT88.4 R24, [R178+0xf000] ;  /* 0x00f00000b218783b */ /* 0x000ee20000004200 */
[----:B-1----:R-:W-:-:S06]  /*1a600*/  FFMA.FTZ R0, R122, R4, -R7 ;  /* 0x000000047a007223 */ /* 0x002fcc0000010807 */
[C---:B------:R-:W-:Y:S01]  /*1a610*/  HMMA.16816.F32.BF16 R48, R12.reuse, R20, R60 ;  /* 0x000000140c30723c */ /* 0x040fe2000004183c */
[----:B------:R1:W-:Y:S07]  /*1a620*/  MUFU.EX2 R115, R0 ;  /* 0x0000000000737308 */ /* 0x0003ee0000000800 */
[----:B------:R-:W-:Y:S01]  /*1a630*/  HMMA.16816.F32.BF16 R44, R12, R22, R64 ;  /* 0x000000160c2c723c */ /* 0x000fe20000041840 */
[----:B------:R-:W4:Y:S01]  /*1a640*/  LDSM.16.MT88.4 R20, [R181+0xf000] ;  /* 0x00f00000b514783b */ /* 0x000f220000004200 */
[----:B-1----:R-:W-:-:S04]  /*1a650*/  FFMA.FTZ R0, R123, R4, -R7 ;  /* 0x000000047b007223 */ /* 0x002fc80000010807 */
[----:B------:R1:W5:Y:S01]  /*1a660*/  MUFU.EX2 R112, R0 ;  /* 0x0000000000707308 */ /* 0x0003620000000800 */
[----:B------:R-:W-:Y:S01]  /*1a670*/  MOV R195, R113 ;  /* 0x0000007100c37202 */ /* 0x000fe20000000f00 */
[----:B-1----:R-:W-:-:S06]  /*1a680*/  FFMA.FTZ R0, R111, R4, -R7 ;  /* 0x000000046f007223 */ /* 0x002fcc0000010807 */
[----:B------:R1:W-:Y:S02]  /*1a690*/  MUFU.EX2 R111, R0 ;  /* 0x00000000006f7308 */ /* 0x0003e40000000800 */
[----:B-1----:R-:W-:-:S06]  /*1a6a0*/  FFMA.FTZ R0, R203, R4, -R7 ;  /* 0x00000004cb007223 */ /* 0x002fcc0000010807 */
[----:B------:R1:W1:Y:S01]  /*1a6b0*/  MUFU.EX2 R113, R0 ;  /* 0x0000000000717308 */ /* 0x0002620000000800 */
[----:B------:R-:W-:Y:S01]  /*1a6c0*/  MOV R173, R107 ;  /* 0x0000006b00ad7202 */ /* 0x000fe20000000f00 */
[----:B-1----:R-:W-:-:S06]  /*1a6d0*/  FFMA.FTZ R0, R110, R4, -R5 ;  /* 0x000000046e007223 */ /* 0x002fcc0000010805 */
[----:B------:R1:W1:Y:S01]  /*1a6e0*/  MUFU.EX2 R109, R0 ;  /* 0x00000000006d7308 */ /* 0x0002620000000800 */
[----:B------:R-:W-:Y:S01]  /*1a6f0*/  MOV R171, R105 ;  /* 0x0000006900ab7202 */ /* 0x000fe20000000f00 */
[----:B--2---:R-:W-:Y:S01]  /*1a700*/  HMMA.16816.F32.BF16 R64, R12, R28, R52 ;  /* 0x0000001c0c40723c */ /* 0x004fe20000041834 */
[----:B-1----:R-:W-:-:S05]  /*1a710*/  FFMA.FTZ R0, R116, R4, -R5 ;  /* 0x0000000474007223 */ /* 0x002fca0000010805 */
[----:B------:R1:W-:Y:S02]  /*1a720*/  MUFU.EX2 R107, R0 ;  /* 0x00000000006b7308 */ /* 0x0003e40000000800 */
[----:B------:R-:W-:Y:S01]  /*1a730*/  HMMA.16816.F32.BF16 R60, R12, R30, R32 ;  /* 0x0000001e0c3c723c */ /* 0x000fe20000041820 */
[----:B------:R-:W-:Y:S01]  /*1a740*/  MOV R172, R87 ;  /* 0x0000005700ac7202 */ /* 0x000fe20000000f00 */
[----:B------:R-:W2:Y:S05]  /*1a750*/  LDSM.16.MT88.4 R28, [R179+0xf000] ;  /* 0x00f00000b31c783b */ /* 0x000eaa0000004200 */
[----:B-----5:R-:W-:Y:S02]  /*1a760*/  F2FP.BF16.PACK_AB R12, R112, R115 ;  /* 0x00000073700c723e */ /* 0x020fe400000010ff */
[----:B------:R-:W-:-:S02]  /*1a770*/  F2FP.BF16.PACK_AB R13, R124, R120 ;  /* 0x000000787c0d723e */ /* 0x000fc400000010ff */
[----:B------:R-:W-:Y:S01]  /*1a780*/  F2FP.BF16.PACK_AB R14, R113, R111 ;  /* 0x0000006f710e723e */ /* 0x000fe200000010ff */
[----:B-1----:R-:W-:Y:S01]  /*1a790*/  FFMA.FTZ R0, R104, R4, -R5 ;  /* 0x0000000468007223 */ /* 0x002fe20000010805 */
[----:B------:R-:W-:-:S03]  /*1a7a0*/  F2FP.BF16.PACK_AB R15, R109, R121 ;  /* 0x000000796d0f723e */ /* 0x000fc600000010ff */
[----:B------:R1:W-:Y:S01]  /*1a7b0*/  MUFU.EX2 R105, R0 ;  /* 0x0000000000697308 */ /* 0x0003e20000000800 */
[----:B------:R-:W-:Y:S02]  /*1a7c0*/  MOV R193, R86 ;  /* 0x0000005600c17202 */ /* 0x000fe40000000f00 */
[----:B------:R-:W-:Y:S02]  /*1a7d0*/  MOV R192, R85 ;  /* 0x0000005500c07202 */ /* 0x000fe40000000f00 */
[----:B------:R-:W-:Y:S02]  /*1a7e0*/  MOV R169, R84 ;  /* 0x0000005400a97202 */ /* 0x000fe40000000f00 */
[----:B------:R-:W-:Y:S01]  /*1a7f0*/  MOV R170, R83 ;  /* 0x0000005300aa7202 */ /* 0x000fe20000000f00 */
[----:B---3--:R-:W-:Y:S01]  /*1a800*/  HMMA.16816.F32.BF16 R84, R12, R24, R76 ;  /* 0x000000180c54723c */ /* 0x008fe2000004184c */
[----:B------:R-:W-:Y:S02]  /*1a810*/  MOV R188, R82 ;  /* 0x0000005200bc7202 */ /* 0x000fe40000000f00 */
[----:B------:R-:W-:Y:S01]  /*1a820*/  MOV R196, R81 ;  /* 0x0000005100c47202 */ /* 0x000fe20000000f00 */
[----:B-1----:R-:W-:Y:S01]  /*1a830*/  FFMA.FTZ R0, R106, R4, -R5 ;  /* 0x000000046a007223 */ /* 0x002fe20000010805 */
[----:B------:R-:W-:-:S03]  /*1a840*/  MOV R174, R80 ;  /* 0x0000005000ae7202 */ /* 0x000fc60000000f00 */
[----:B------:R1:W-:Y:S01]  /*1a850*/  MUFU.EX2 R106, R0 ;  /* 0x00000000006a7308 */ /* 0x0003e20000000800 */
[C---:B------:R-:W-:Y:S01]  /*1a860*/  HMMA.16816.F32.BF16 R80, R12.reuse, R26, R68 ;  /* 0x0000001a0c50723c */ /* 0x040fe20000041844 */
[----:B------:R-:W-:Y:S01]  /*1a870*/  MOV R194, R103 ;  /* 0x0000006700c27202 */ /* 0x000fe20000000f00 */
[----:B------:R-:W-:Y:S06]  /*1a880*/  LDSM.16.MT88.4 R24, [R178+0xf800] ;  /* 0x00f80000b218783b */ /* 0x000fec0000004200 */
[----:B----4-:R-:W-:Y:S01]  /*1a890*/  HMMA.16816.F32.BF16 R76, R12, R20, R48 ;  /* 0x000000140c4c723c */ /* 0x010fe20000041830 */
[----:B-1----:R-:W-:-:S07]  /*1a8a0*/  FFMA.FTZ R0, R204, R4, -R7 ;  /* 0x00000004cc007223 */ /* 0x002fce0000010807 */
[----:B------:R-:W-:Y:S01]  /*1a8b0*/  HMMA.16816.F32.BF16 R68, R12, R22, R44 ;  /* 0x000000160c44723c */ /* 0x000fe2000004182c */
[----:B------:R-:W1:Y:S01]  /*1a8c0*/  LDSM.16.MT88.4 R20, [R180+0xf000] ;  /* 0x00f00000b414783b */ /* 0x000e620000004200 */
[----:B------:R3:W-:Y:S01]  /*1a8d0*/  MUFU.EX2 R103, R0 ;  /* 0x0000000000677308 */ /* 0x0007e20000000800 */
[----:B------:R-:W-:Y:S01]  /*1a8e0*/  MOV R168, R102 ;  /* 0x0000006600a87202 */ /* 0x000fe20000000f00 */
[----:B------:R-:W-:Y:S02]  /*1a8f0*/  FADD.FTZ R10, R101, R10 ;  /* 0x0000000a650a7221 */ /* 0x000fe40000010000 */
[----:B---3--:R-:W-:-:S04]  /*1a900*/  FFMA.FTZ R0, R119, R4, -R7 ;  /* 0x0000000477007223 */ /* 0x008fc80000010807 */
[----:B------:R3:W4:Y:S01]  /*1a910*/  MUFU.EX2 R104, R0 ;  /* 0x0000000000687308 */ /* 0x0007220000000800 */
[----:B------:R-:W-:Y:S02]  /*1a920*/  FADD.FTZ R10, R97, R10 ;  /* 0x0000000a610a7221 */ /* 0x000fe40000010000 */
[----:B---3--:R-:W-:-:S05]  /*1a930*/  FFMA.FTZ R0, R117, R4, -R7 ;  /* 0x0000000475007223 */ /* 0x008fca0000010807 */
[----:B------:R3:W-:Y:S01]  /*1a940*/  MUFU.EX2 R102, R0 ;  /* 0x0000000000667308 */ /* 0x0007e20000000800 */
[----:B------:R-:W-:Y:S02]  /*1a950*/  FADD.FTZ R9, R95, R11 ;  /* 0x0000000b5f097221 */ /* 0x000fe40000010000 */
[----:B---3--:R-:W-:-:S05]  /*1a960*/  FFMA.FTZ R0, R118, R4, -R7 ;  /* 0x0000000476007223 */ /* 0x008fca0000010807 */
[----:B------:R3:W5:Y:S02]  /*1a970*/  MUFU.EX2 R108, R0 ;  /* 0x00000000006c7308 */ /* 0x0007640000000800 */
[----:B---3--:R-:W-:-:S06]  /*1a980*/  FFMA.FTZ R0, R100, R4, -R5 ;  /* 0x0000000464007223 */ /* 0x008fcc0000010805 */
[----:B------:R3:W1:Y:S01]  /*1a990*/  MUFU.EX2 R101, R0 ;  /* 0x0000000000657308 */ /* 0x0006620000000800 */
[----:B------:R-:W-:Y:S02]  /*1a9a0*/  FADD.FTZ R9, R99, R9 ;  /* 0x0000000963097221 */ /* 0x000fe40000010000 */
[----:B---3--:R-:W-:-:S04]  /*1a9b0*/  FADD.FTZ R0, R197, R10 ;  /* 0x0000000ac5007221 */ /* 0x008fc80000010000 */
[----:B------:R-:W-:Y:S02]  /*1a9c0*/  FADD.FTZ R11, R96, R0 ;  /* 0x00000000600b7221 */ /* 0x000fe40000010000 */
[----:B------:R-:W-:-:S04]  /*1a9d0*/  FFMA.FTZ R0, R205, R4, -R5 ;  /* 0x00000004cd007223 */ /* 0x000fc80000010805 */
[----:B------:R3:W-:Y:S01]  /*1a9e0*/  MUFU.EX2 R100, R0 ;  /* 0x0000000000647308 */ /* 0x0007e20000000800 */
[----:B--2---:R-:W-:Y:S01]  /*1a9f0*/  HMMA.16816.F32.BF16 R52, R12, R28, R40 ;  /* 0x0000001c0c34723c */ /* 0x004fe20000041828 */
[----:B------:R-:W-:Y:S01]  /*1aa00*/  FADD.FTZ R9, R98, R9 ;  /* 0x0000000962097221 */ /* 0x000fe20000010000 */
[----:B------:R-:W-:Y:S01]  /*1aa10*/  LDSM.16.MT88.4 R40, [R178+0x10000] ;  /* 0x01000000b228783b */ /* 0x000fe20000004200 */
[----:B---3--:R-:W-:-:S04]  /*1aa20*/  FFMA.FTZ R0, R92, R4, -R5 ;  /* 0x000000045c007223 */ /* 0x008fc80000010805 */
[----:B------:R2:W-:Y:S01]  /*1aa30*/  MUFU.EX2 R99, R0 ;  /* 0x0000000000637308 */ /* 0x0005e20000000800 */
[C---:B------:R-:W-:Y:S01]  /*1aa40*/  HMMA.16816.F32.BF16 R32, R12.reuse, R30, R56 ;  /* 0x0000001e0c20723c */ /* 0x040fe20000041838 */
[----:B------:R-:W-:Y:S07]  /*1aa50*/  LDSM.16.MT88.4 R28, [R181+0xf800] ;  /* 0x00f80000b51c783b */ /* 0x000fee0000004200 */
[----:B-1----:R-:W-:Y:S01]  /*1aa60*/  HMMA.16816.F32.BF16 R48, R12, R20, R64 ;  /* 0x000000140c30723c */ /* 0x002fe20000041840 */
[----:B--2---:R-:W-:-:S07]  /*1aa70*/  FFMA.FTZ R0, R93, R4, -R5 ;  /* 0x000000045d007223 */ /* 0x004fce0000010805 */
[----:B------:R-:W-:Y:S01]  /*1aa80*/  HMMA.16816.F32.BF16 R44, R12, R22, R60 ;  /* 0x000000160c2c723c */ /* 0x000fe2000004183c */
[----:B------:R-:W1:Y:S01]  /*1aa90*/  LDSM.16.MT88.4 R20, [R179+0xf800] ;  /* 0x00f80000b314783b */ /* 0x000e620000004200 */
[----:B------:R2:W-:Y:S05]  /*1aaa0*/  MUFU.EX2 R98, R0 ;  /* 0x0000000000627308 */ /* 0x0005ea0000000800 */
[----:B----4-:R-:W-:Y:S02]  /*1aab0*/  F2FP.BF16.PACK_AB R12, R104, R103 ;  /* 0x00000067680c723e */ /* 0x010fe400000010ff */
[----:B------:R-:W-:Y:S02]  /*1aac0*/  F2FP.BF16.PACK_AB R13, R105, R107 ;  /* 0x0000006b690d723e */ /* 0x000fe400000010ff */
[----:B-----5:R-:W-:-:S02]  /*1aad0*/  F2FP.BF16.PACK_AB R14, R108, R102 ;  /* 0x000000666c0e723e */ /* 0x020fc400000010ff */
[----:B------:R-:W-:Y:S01]  /*1aae0*/  F2FP.BF16.PACK_AB R15, R101, R106 ;  /* 0x0000006a650f723e */ /* 0x000fe200000010ff */
[----:B--2---:R-:W-:-:S06]  /*1aaf0*/  FFMA.FTZ R0, R206, R4, -R7 ;  /* 0x00000004ce007223 */ /* 0x004fcc0000010807 */
[C---:B------:R-:W-:Y:S01]  /*1ab00*/  HMMA.16816.F32.BF16 R84, R12.reuse, R24, R84 ;  /* 0x000000180c54723c */ /* 0x040fe20000041854 */
[----:B------:R2:W-:Y:S07]  /*1ab10*/  MUFU.EX2 R97, R0 ;  /* 0x0000000000617308 */ /* 0x0005ee0000000800 */
[----:B------:R-:W-:Y:S01]  /*1ab20*/  HMMA.16816.F32.BF16 R80, R12, R26, R80 ;  /* 0x0000001a0c50723c */ /* 0x000fe20000041850 */
[----:B------:R-:W3:Y:S01]  /*1ab30*/  LDSM.16.MT88.4 R24, [R180+0xf800] ;  /* 0x00f80000b418783b */ /* 0x000ee20000004200 */
[----:B--2---:R-:W-:-:S04]  /*1ab40*/  FFMA.FTZ R0, R207, R4, -R7 ;  /* 0x00000004cf007223 */ /* 0x004fc80000010807 */
[----:B------:R2:W4:Y:S02]  /*1ab50*/  MUFU.EX2 R96, R0 ;  /* 0x0000000000607308 */ /* 0x0005240000000800 */
[----:B--2---:R-:W-:-:S06]  /*1ab60*/  FFMA.FTZ R0, R94, R4, -R7 ;  /* 0x000000045e007223 */ /* 0x004fcc0000010807 */
[----:B------:R2:W-:Y:S01]  /*1ab70*/  MUFU.EX2 R95, R0 ;  /* 0x00000000005f7308 */ /* 0x0005e20000000800 */
[----:B------:R-:W-:Y:S02]  /*1ab80*/  FADD.FTZ R10, R88, R9 ;  /* 0x00000009580a7221 */ /* 0x000fe40000010000 */
[----:B--2---:R-:W-:-:S05]  /*1ab90*/  FFMA.FTZ R0, R208, R4, -R7 ;  /* 0x00000004d0007223 */ /* 0x004fca0000010807 */
[----:B------:R2:W5:Y:S01]  /*1aba0*/  MUFU.EX2 R94, R0 ;  /* 0x00000000005e7308 */ /* 0x0005620000000800 */
[----:B------:R-:W-:Y:S02]  /*1abb0*/  FFMA.FTZ R9, R209, R4, -R5 ;  /* 0x00000004d1097223 */ /* 0x000fe40000010805 */
[----:B------:R-:W-:Y:S02]  /*1abc0*/  FADD.FTZ R10, R195, R10 ;  /* 0x0000000ac30a7221 */ /* 0x000fe40000010000 */
[----:B--2---:R-:W-:-:S04]  /*1abd0*/  FADD.FTZ R0, R199, R11 ;  /* 0x0000000bc7007221 */ /* 0x004fc80000010000 */
[----:B------:R-:W-:-:S04]  /*1abe0*/  FADD.FTZ R0, R198, R0 ;  /* 0x00000000c6007221 */ /* 0x000fc80000010000 */
[----:B------:R-:W-:Y:S01]  /*1abf0*/  FADD.FTZ R0, R89, R0 ;  /* 0x0000000059007221 */ /* 0x000fe20000010000 */
[----:B------:R2:W2:Y:S03]  /*1ac00*/  MUFU.EX2 R93, R9 ;  /* 0x00000009005d7308 */ /* 0x0004a60000000800 */
[----:B------:R-:W-:Y:S02]  /*1ac10*/  FADD.FTZ R11, R73, R0 ;  /* 0x00000000490b7221 */ /* 0x000fe40000010000 */
[----:B------:R-:W-:Y:S01]  /*1ac20*/  FFMA.FTZ R0, R211, R4, -R5 ;  /* 0x00000004d3007223 */ /* 0x000fe20000010805 */
[----:B-1----:R-:W-:Y:S03]  /*1ac30*/  HMMA.16816.F32.BF16 R64, R12, R20, R52 ;  /* 0x000000140c40723c */ /* 0x002fe60000041834 */
[----:B------:R1:W-:Y:S01]  /*1ac40*/  MUFU.EX2 R92, R0 ;  /* 0x00000000005c7308 */ /* 0x0003e20000000800 */
[----:B--2---:R-:W-:-:S04]  /*1ac50*/  FADD.FTZ R9, R75, R10 ;  /* 0x0000000a4b097221 */ /* 0x004fc80000010000 */
[----:B------:R-:W-:Y:S01]  /*1ac60*/  HMMA.16816.F32.BF16 R52, R12, R22, R32 ;  /* 0x000000160c34723c */ /* 0x000fe20000041820 */
[----:B------:R-:W2:Y:S01]  /*1ac70*/  LDSM.16.MT88.4 R32, [R181+0x10000] ;  /* 0x01000000b520783b */ /* 0x000ea20000004200 */
[----:B------:R-:W-:Y:S02]  /*1ac80*/  FADD.FTZ R10, R90, R9 ;  /* 0x000000095a0a7221 */ /* 0x000fe40000010000 */
[----:B-1----:R-:W-:-:S04]  /*1ac90*/  FFMA.FTZ R0, R212, R4, -R5 ;  /* 0x00000004d4007223 */ /* 0x002fc80000010805 */
[C---:B------:R-:W-:Y:S08]  /*1aca0*/  HMMA.16816.F32.BF16 R56, R12.reuse, R28, R76 ;  /* 0x0000001c0c38723c */ /* 0x040ff0000004184c */
[C---:B------:R-:W-:Y:S01]  /*1acb0*/  HMMA.16816.F32.BF16 R60, R12.reuse, R30, R68 ;  /* 0x0000001e0c3c723c */ /* 0x040fe20000041844 */
[----:B------:R1:W-:Y:S01]  /*1acc0*/  MUFU.EX2 R90, R0 ;  /* 0x00000000005a7308 */ /* 0x0003e20000000800 */
[----:B------:R-:W2:Y:S06]  /*1acd0*/  LDSM.16.MT88.4 R28, [R179+0x10000] ;  /* 0x01000000b31c783b */ /* 0x000eac0000004200 */
[----:B---3--:R-:W-:Y:S01]  /*1ace0*/  HMMA.16816.F32.BF16 R48, R12, R24, R48 ;  /* 0x000000180c30723c */ /* 0x008fe20000041830 */
[----:B------:R-:W-:Y:S01]  /*1acf0*/  MOV R198, R91 ;  /* 0x0000005b00c67202 */ /* 0x000fe20000000f00 */
[----:B------:R-:W3:Y:S01]  /*1ad00*/  LDSM.16.MT88.4 R20, [R180+0x10000] ;  /* 0x01000000b414783b */ /* 0x000ee20000004200 */
[----:B-1----:R-:W-:-:S05]  /*1ad10*/  FFMA.FTZ R0, R213, R4, -R7 ;  /* 0x00000004d5007223 */ /* 0x002fca0000010807 */
[----:B------:R-:W-:Y:S01]  /*1ad20*/  HMMA.16816.F32.BF16 R24, R12, R26, R44 ;  /* 0x0000001a0c18723c */ /* 0x000fe2000004182c */
[----:B------:R1:W-:Y:S06]  /*1ad30*/  MUFU.EX2 R89, R0 ;  /* 0x0000000000597308 */ /* 0x0003ec0000000800 */
[----:B----4-:R-:W-:Y:S02]  /*1ad40*/  F2FP.BF16.PACK_AB R12, R96, R97 ;  /* 0x00000061600c723e */ /* 0x010fe400000010ff */
[----:B------:R-:W-:Y:S02]  /*1ad50*/  F2FP.BF16.PACK_AB R13, R99, R100 ;  /* 0x00000064630d723e */ /* 0x000fe400000010ff */
[----:B-----5:R-:W-:-:S02]  /*1ad60*/  F2FP.BF16.PACK_AB R14, R94, R95 ;  /* 0x0000005f5e0e723e */ /* 0x020fc400000010ff */
[----:B------:R-:W-:Y:S01]  /*1ad70*/  F2FP.BF16.PACK_AB R15, R93, R98 ;  /* 0x000000625d0f723e */ /* 0x000fe200000010ff */
[----:B-1----:R-:W-:-:S04]  /*1ad80*/  FFMA.FTZ R0, R215, R4, -R7 ;  /* 0x00000004d7007223 */ /* 0x002fc80000010807 */
[----:B------:R1:W4:Y:S02]  /*1ad90*/  MUFU.EX2 R88, R0 ;  /* 0x0000000000587308 */ /* 0x0003240000000800 */
[----:B------:R-:W-:Y:S01]  /*1ada0*/  HMMA.16816.F32.BF16 R44, R12, R40, R84 ;  /* 0x000000280c2c723c */ /* 0x000fe20000041854 */
[----:B------:R-:W-:-:S05]  /*1adb0*/  FFMA.FTZ R9, R210, R4, -R5 ;  /* 0x00000004d2097223 */ /* 0x000fca0000010805 */
[----:B------:R5:W2:Y:S01]  /*1adc0*/  MUFU.EX2 R91, R9 ;  /* 0x00000009005b7308 */ /* 0x000aa20000000800 */
[----:B-1----:R-:W-:-:S07]  /*1add0*/  FFMA.FTZ R0, R216, R4, -R7 ;  /* 0x00000004d8007223 */ /* 0x002fce0000010807 */
[----:B------:R1:W-:Y:S01]  /*1ade0*/  MUFU.EX2 R87, R0 ;  /* 0x0000000000577308 */ /* 0x0003e20000000800 */
[----:B-----5:R-:W-:-:S07]  /*1adf0*/  FFMA.FTZ R9, R214, R4, -R5 ;  /* 0x00000004d6097223 */ /* 0x020fce0000010805 */
[----:B------:R-:W-:Y:S01]  /*1ae00*/  MUFU.EX2 R85, R9 ;  /* 0x0000000900557308 */ /* 0x000fe20000000800 */
[----:B-1----:R-:W-:-:S07]  /*1ae10*/  FFMA.FTZ R0, R218, R4, -R7 ;  /* 0x00000004da007223 */ /* 0x002fce0000010807 */
[----:B------:R1:W5:Y:S02]  /*1ae20*/  MUFU.EX2 R86, R0 ;  /* 0x0000000000567308 */ /* 0x0003640000000800 */
[----:B-1----:R-:W-:Y:S02]  /*1ae30*/  FADD.FTZ R0, R198, R10 ;  /* 0x0000000ac6007221 */ /* 0x002fe40000010000 */
[----:B------:R-:W-:Y:S02]  /*1ae40*/  FADD.FTZ R10, R196, R11 ;  /* 0x0000000bc40a7221 */ /* 0x000fe40000010000 */
[----:B------:R-:W-:Y:S02]  /*1ae50*/  FADD.FTZ R9, R192, R0 ;  /* 0x00000000c0097221 */ /* 0x000fe40000010000 */
[----:B------:R-:W-:-:S04]  /*1ae60*/  FADD.FTZ R0, R193, R10 ;  /* 0x0000000ac1007221 */ /* 0x000fc80000010000 */
[----:B------:R-:W-:-:S04]  /*1ae70*/  FADD.FTZ R0, R171, R0 ;  /* 0x00000000ab007221 */ /* 0x000fc80000010000 */
[----:B------:R-:W-:Y:S02]  /*1ae80*/  FADD.FTZ R10, R74, R0 ;  /* 0x000000004a0a7221 */ /* 0x000fe40000010000 */
[----:B------:R-:W-:Y:S02]  /*1ae90*/  FFMA.FTZ R0, R227, R4, -R5 ;  /* 0x00000004e3007223 */ /* 0x000fe40000010805 */
[----:B------:R-:W-:Y:S01]  /*1aea0*/  FADD.FTZ R9, R194, R9 ;  /* 0x00000009c2097221 */ /* 0x000fe20000010000 */
[----:B--2---:R-:W-:Y:S01]  /*1aeb0*/  HMMA.16816.F32.BF16 R56, R12, R32, R56 ;  /* 0x000000200c38723c */ /* 0x004fe20000041838 */
[----:B------:R1:W-:Y:S02]  /*1aec0*/  MUFU.EX2 R84, R0 ;  /* 0x0000000000547308 */ /* 0x0003e40000000800 */
[----:B------:R-:W-:-:S05]  /*1aed0*/  FADD.FTZ R11, R173, R9 ;  /* 0x00000009ad0b7221 */ /* 0x000fca0000010000 */
[----:B------:R-:W-:Y:S01]  /*1aee0*/  HMMA.16816.F32.BF16 R60, R12, R34, R60 ;  /* 0x000000220c3c723c */ /* 0x000fe2000004183c */
[----:B------:R-:W2:Y:S01]  /*1aef0*/  LDSM.16.MT88.4 R32, [R178+0x10800] ;  /* 0x01080000b220783b */ /* 0x000ea20000004200 */
[-CC-:B------:R-:W-:Y:S02]  /*1af00*/  FFMA.FTZ R9, R221, R4.reuse, -R5.reuse ;  /* 0x00000004dd097223 */ /* 0x180fe40000010805 */
[----:B-1----:R-:W-:-:S04]  /*1af10*/  FFMA.FTZ R0, R224, R4, -R5 ;  /* 0x00000004e0007223 */ /* 0x002fc80000010805 */
[C---:B------:R-:W-:Y:S01]  /*1af20*/  HMMA.16816.F32.BF16 R68, R12.reuse, R28, R64 ;  /* 0x0000001c0c44723c */ /* 0x040fe20000041840 */
[----:B------:R1:W-:Y:S07]  /*1af30*/  MUFU.EX2 R75, R0 ;  /* 0x00000000004b7308 */ /* 0x0003ee0000000800 */
[----:B------:R-:W-:Y:S01]  /*1af40*/  HMMA.16816.F32.BF16 R52, R12, R30, R52 ;  /* 0x0000001e0c34723c */ /* 0x000fe20000041834 */
[----:B------:R-:W2:Y:S01]  /*1af50*/  LDSM.16.MT88.4 R28, [R181+0x10800] ;  /* 0x01080000b51c783b */ /* 0x000ea20000004200 */
[----:B------:R-:W-:Y:S01]  /*1af60*/  FADD.FTZ R10, R175, R10 ;  /* 0x0000000aaf0a7221 */ /* 0x000fe20000010000 */
[----:B------:R3:W-:Y:S01]  /*1af70*/  MUFU.EX2 R74, R9 ;  /* 0x00000009004a7308 */ /* 0x0007e20000000800 */
[----:B-1----:R-:W-:-:S04]  /*1af80*/  FADD.FTZ R0, R174, R11 ;  /* 0x0000000bae007221 */ /* 0x002fc80000010000 */
[----:B---3--:R-:W-:Y:S02]  /*1af90*/  FADD.FTZ R9, R188, R0 ;  /* 0x00000000bc097221 */ /* 0x008fe40000010000 */
[----:B------:R-:W-:Y:S02]  /*1afa0*/  FADD.FTZ R0, R169, R10 ;  /* 0x0000000aa9007221 */ /* 0x000fe40000010000 */
[----:B------:R-:W-:Y:S01]  /*1afb0*/  FADD.FTZ R9, R170, R9 ;  /* 0x00000009aa097221 */ /* 0x000fe20000010000 */
[----:B------:R-:W-:Y:S01]  /*1afc0*/  HMMA.16816.F32.BF16 R40, R12, R42, R80 ;  /* 0x0000002a0c28723c */ /* 0x000fe20000041850 */
        /* <DEDUP_REMOVED lines=8> */
[----:B------:R-:W-:Y:S01]  /*1b050*/  HMMA.16816.F32.BF16 R80, R12, R20, R48 ;  /* 0x000000140c50723c */ /* 0x000fe20000041830 */
[----:B------:R-:W-:-:S02]  /*1b060*/  FADD.FTZ R0, R245, R0 ;  /* 0x00000000f5007221 */ /* 0x000fc40000010000 */
[----:B------:R-:W-:Y:S02]  /*1b070*/  FADD.FTZ R9, R246, R9 ;  /* 0x00000009f6097221 */ /* 0x000fe40000010000 */
[----:B------:R-:W-:-:S03]  /*1b080*/  FADD.FTZ R0, R243, R0 ;  /* 0x00000000f3007221 */ /* 0x000fc60000010000 */
[----:B------:R-:W-:Y:S01]  /*1b090*/  HMMA.16816.F32.BF16 R48, R12, R22, R24 ;  /* 0x000000160c30723c */ /* 0x000fe20000041818 */
[----:B------:R-:W1:Y:S01]  /*1b0a0*/  LDSM.16.MT88.4 R20, [R179+0x10800] ;  /* 0x01080000b314783b */ /* 0x000e620000004200 */
[----:B------:R-:W-:-:S03]  /*1b0b0*/  FADD.FTZ R9, R39, R9 ;  /* 0x0000000927097221 */ /* 0x000fc60000010000 */
[----:B------:R-:W3:Y:S02]  /*1b0c0*/  LDSM.16.MT88.4 R24, [R180+0x10800] ;  /* 0x01080000b418783b */ /* 0x000ee40000004200 */
[----:B----4-:R-:W-:Y:S02]  /*1b0d0*/  F2FP.BF16.PACK_AB R12, R88, R89 ;  /* 0x00000059580c723e */ /* 0x010fe400000010ff */
[----:B------:R-:W-:Y:S02]  /*1b0e0*/  F2FP.BF16.PACK_AB R13, R92, R91 ;  /* 0x0000005b5c0d723e */ /* 0x000fe400000010ff */
[----:B-----5:R-:W-:Y:S02]  /*1b0f0*/  F2FP.BF16.PACK_AB R14, R86, R87 ;  /* 0x00000057560e723e */ /* 0x020fe400000010ff */
[----:B------:R-:W-:Y:S01]  /*1b100*/  F2FP.BF16.PACK_AB R15, R85, R90 ;  /* 0x0000005a550f723e */ /* 0x000fe200000010ff */
[----:B------:R-:W-:Y:S02]  /*1b110*/  FFMA.FTZ R10, R230, R4, -R7 ;  /* 0x00000004e60a7223 */ /* 0x000fe40000010807 */
[----:B------:R-:W-:-:S02]  /*1b120*/  FADD.FTZ R0, R241, R0 ;  /* 0x00000000f1007221 */ /* 0x000fc40000010000 */
[----:B------:R-:W-:Y:S02]  /*1b130*/  FADD.FTZ R9, R37, R9 ;  /* 0x0000000925097221 */ /* 0x000fe40000010000 */
[----:B--2---:R-:W-:Y:S01]  /*1b140*/  HMMA.16816.F32.BF16 R76, R12, R32, R44 ;  /* 0x000000200c4c723c */ /* 0x004fe2000004182c */
[----:B------:R-:W-:Y:S02]  /*1b150*/  FADD.FTZ R0, R242, R0 ;  /* 0x00000000f2007221 */ /* 0x000fe40000010000 */
[----:B------:R-:W-:-:S05]  /*1b160*/  FADD.FTZ R9, R165, R9 ;  /* 0x00000009a5097221 */ /* 0x000fca0000010000 */
[----:B------:R-:W-:Y:S01]  /*1b170*/  HMMA.16816.F32.BF16 R64, R12, R34, R40 ;  /* 0x000000220c40723c */ /* 0x000fe20000041828 */
[----:B------:R-:W2:Y:S01]  /*1b180*/  LDSM.16.MT88.4 R32, [R178+0x11000] ;  /* 0x01100000b220783b */ /* 0x000ea20000004200 */
[----:B------:R-:W-:-:S06]  /*1b190*/  FADD.FTZ R0, R164, R0 ;  /* 0x00000000a4007221 */ /* 0x000fcc0000010000 */
[----:B------:R-:W-:Y:S01]  /*1b1a0*/  HMMA.16816.F32.BF16 R44, R12, R30, R60 ;  /* 0x0000001e0c2c723c */ /* 0x000fe2000004183c */
[----:B------:R4:W-:Y:S01]  /*1b1b0*/  MUFU.EX2 R61, R10 ;  /* 0x0000000a003d7308 */ /* 0x0009e20000000800 */
[----:B------:R-:W-:Y:S02]  /*1b1c0*/  FADD.FTZ R9, R166, R9 ;  /* 0x00000009a6097221 */ /* 0x000fe40000010000 */
[----:B------:R-:W-:Y:S02]  /*1b1d0*/  FADD.FTZ R0, R160, R0 ;  /* 0x00000000a0007221 */ /* 0x000fe40000010000 */
[----:B------:R-:W-:Y:S02]  /*1b1e0*/  FADD.FTZ R9, R157, R9 ;  /* 0x000000099d097221 */ /* 0x000fe40000010000 */
[----:B----4-:R-:W-:-:S04]  /*1b1f0*/  FFMA.FTZ R10, R229, R4, -R7 ;  /* 0x00000004e50a7223 */ /* 0x010fc80000010807 */
[----:B------:R4:W-:Y:S01]  /*1b200*/  MUFU.EX2 R60, R10 ;  /* 0x0000000a003c7308 */ /* 0x0009e20000000800 */
[-C--:B------:R-:W-:Y:S02]  /*1b210*/  FFMA.FTZ R11, R228, R4.reuse, -R7 ;  /* 0x00000004e40b7223 */ /* 0x080fe40000010807 */
[----:B------:R-:W-:Y:S02]  /*1b220*/  FADD.FTZ R0, R162, R0 ;  /* 0x00000000a2007221 */ /* 0x000fe40000010000 */
[----:B------:R-:W-:Y:S02]  /*1b230*/  FADD.FTZ R9, R36, R9 ;  /* 0x0000000924097221 */ /* 0x000fe40000010000 */
[----:B----4-:R-:W-:-:S04]  /*1b240*/  FFMA.FTZ R10, R231, R4, -R7 ;  /* 0x00000004e70a7223 */ /* 0x010fc80000010807 */
[----:B------:R4:W-:Y:S01]  /*1b250*/  MUFU.EX2 R39, R10 ;  /* 0x0000000a00277308 */ /* 0x0009e20000000800 */
[----:B------:R-:W-:Y:S02]  /*1b260*/  FADD.FTZ R0, R163, R0 ;  /* 0x00000000a3007221 */ /* 0x000fe40000010000 */
[----:B------:R-:W-:-:S05]  /*1b270*/  FADD.FTZ R9, R158, R9 ;  /* 0x000000099e097221 */ /* 0x000fca0000010000 */
[----:B------:R-:W5:Y:S01]  /*1b280*/  MUFU.EX2 R73, R11 ;  /* 0x0000000b00497308 */ /* 0x000f620000000800 */
[----:B----4-:R-:W-:-:S07]  /*1b290*/  FFMA.FTZ R10, R232, R4, -R5 ;  /* 0x00000004e80a7223 */ /* 0x010fce0000010805 */
[----:B------:R4:W2:Y:S01]  /*1b2a0*/  MUFU.EX2 R37, R10 ;  /* 0x0000000a00257308 */ /* 0x0008a20000000800 */
[----:B------:R-:W-:Y:S02]  /*1b2b0*/  FADD.FTZ R0, R159, R0 ;  /* 0x000000009f007221 */ /* 0x000fe40000010000 */
[----:B------:R-:W-:Y:S02]  /*1b2c0*/  FADD.FTZ R9, R161, R9 ;  /* 0x00000009a1097221 */ /* 0x000fe40000010000 */
[----:B------:R-:W-:Y:S01]  /*1b2d0*/  FADD.FTZ R0, R155, R0 ;  /* 0x000000009b007221 */ /* 0x000fe20000010000 */
[C---:B------:R-:W-:Y:S01]  /*1b2e0*/  HMMA.16816.F32.BF16 R56, R12.reuse, R28, R56 ;  /* 0x0000001c0c38723c */ /* 0x040fe20000041838 */
[----:B------:R-:W-:Y:S01]  /*1b2f0*/  FADD.FTZ R9, R153, R9 ;  /* 0x0000000999097221 */ /* 0x000fe20000010000 */
[----:B------:R-:W2:Y:S01]  /*1b300*/  LDSM.16.MT88.4 R28, [R181+0x11000] ;  /* 0x01100000b51c783b */ /* 0x000ea20000004200 */
[----:B------:R-:W-:Y:S02]  /*1b310*/  FADD.FTZ R0, R156, R0 ;  /* 0x000000009c007221 */ /* 0x000fe40000010000 */
[----:B------:R-:W-:Y:S01]  /*1b320*/  FADD.FTZ R9, R151, R9 ;  /* 0x0000000997097221 */ /* 0x000fe20000010000 */
[----:B------:R-:W-:Y:S02]  /*1b330*/  LDSM.16.MT88.4 R160, [R178+0x11800] ;  /* 0x01180000b2a0783b */ /* 0x000fe40000004200 */
[----:B-1----:R-:W-:Y:S01]  /*1b340*/  HMMA.16816.F32.BF16 R40, R12, R20, R68 ;  /* 0x000000140c28723c */ /* 0x002fe20000041844 */
[----:B----4-:R-:W-:-:S02]  /*1b350*/  FFMA.FTZ R10, R233, R4, -R5 ;  /* 0x00000004e90a7223 */ /* 0x010fc40000010805 */
[----:B------:R-:W-:-:S05]  /*1b360*/  FADD.FTZ R0, R154, R0 ;  /* 0x000000009a007221 */ /* 0x000fca0000010000 */
[C---:B------:R-:W-:Y:S01]  /*1b370*/  HMMA.16816.F32.BF16 R52, R12.reuse, R22, R52 ;  /* 0x000000160c34723c */ /* 0x040fe20000041834 */
[----:B------:R-:W-:Y:S01]  /*1b380*/  FADD.FTZ R9, R149, R9 ;  /* 0x0000000995097221 */ /* 0x000fe20000010000 */
[----:B------:R1:W-:Y:S06]  /*1b390*/  MUFU.EX2 R36, R10 ;  /* 0x0000000a00247308 */ /* 0x0003ec0000000800 */
[C---:B---3--:R-:W-:Y:S01]  /*1b3a0*/  HMMA.16816.F32.BF16 R80, R12.reuse, R24, R80 ;  /* 0x000000180c50723c */ /* 0x048fe20000041850 */
[----:B------:R-:W-:Y:S01]  /*1b3b0*/  FADD.FTZ R0, R150, R0 ;  /* 0x0000000096007221 */ /* 0x000fe20000010000 */
[----:B------:R-:W3:Y:S06]  /*1b3c0*/  LDSM.16.MT88.4 R20, [R179+0x11000] ;  /* 0x01100000b314783b */ /* 0x000eec0000004200 */
[----:B------:R-:W-:Y:S01]  /*1b3d0*/  HMMA.16816.F32.BF16 R48, R12, R26, R48 ;  /* 0x0000001a0c30723c */ /* 0x000fe20000041830 */
[----:B-1----:R-:W-:Y:S01]  /*1b3e0*/  FFMA.FTZ R10, R234, R4, -R5 ;  /* 0x00000004ea0a7223 */ /* 0x002fe20000010805 */
[----:B------:R-:W1:Y:S05]  /*1b3f0*/  LDSM.16.MT88.4 R24, [R180+0x11000] ;  /* 0x01100000b418783b */ /* 0x000e6a0000004200 */
[----:B-----5:R-:W-:-:S02]  /*1b400*/  F2FP.BF16.PACK_AB R12, R61, R73 ;  /* 0x000000493d0c723e */ /* 0x020fc400000010ff */
[----:B------:R-:W-:Y:S02]  /*1b410*/  F2FP.BF16.PACK_AB R13, R75, R84 ;  /* 0x000000544b0d723e */ /* 0x000fe400000010ff */
[----:B------:R-:W-:Y:S02]  /*1b420*/  F2FP.BF16.PACK_AB R14, R39, R60 ;  /* 0x0000003c270e723e */ /* 0x000fe400000010ff */
[----:B--2---:R-:W-:Y:S01]  /*1b430*/  F2FP.BF16.PACK_AB R15, R37, R74 ;  /* 0x0000004a250f723e */ /* 0x004fe200000010ff */
[----:B------:R-:W-:Y:S02]  /*1b440*/  FADD.FTZ R9, R152, R9 ;  /* 0x0000000998097221 */ /* 0x000fe40000010000 */
[----:B------:R-:W-:Y:S01]  /*1b450*/  FADD.FTZ R0, R17, R0 ;  /* 0x0000000011007221 */ /* 0x000fe20000010000 */
[----:B------:R-:W2:Y:S03]  /*1b460*/  LDSM.16.MT88.4 R152, [R181+0x11800] ;  /* 0x01180000b598783b */ /* 0x000ea60000004200 */
[----:B------:R-:W-:Y:S01]  /*1b470*/  HMMA.16816.F32.BF16 R76, R12, R32, R76 ;  /* 0x000000200c4c723c */ /* 0x000fe2000004184c */
[----:B------:R4:W-:Y:S01]  /*1b480*/  MUFU.EX2 R33, R10 ;  /* 0x0000000a00217308 */ /* 0x0009e20000000800 */
[----:B------:R-:W-:-:S02]  /*1b490*/  FADD.FTZ R9, R143, R9 ;  /* 0x000000098f097221 */ /* 0x000fc40000010000 */
[----:B------:R-:W-:Y:S02]  /*1b4a0*/  FADD.FTZ R0, R148, R0 ;  /* 0x0000000094007221 */ /* 0x000fe40000010000 */
[----:B------:R-:W-:Y:S02]  /*1b4b0*/  FADD.FTZ R9, R16, R9 ;  /* 0x0000000910097221 */ /* 0x000fe40000010000 */
[----:B------:R-:W-:Y:S02]  /*1b4c0*/  FADD.FTZ R0, R145, R0 ;  /* 0x0000000091007221 */ /* 0x000fe40000010000 */
[----:B----4-:R-:W-:-:S04]  /*1b4d0*/  FFMA.FTZ R10, R235, R4, -R5 ;  /* 0x00000004eb0a7223 */ /* 0x010fc80000010805 */
[----:B------:R4:W-:Y:S01]  /*1b4e0*/  MUFU.EX2 R32, R10 ;  /* 0x0000000a00207308 */ /* 0x0009e20000000800 */
[----:B------:R-:W-:Y:S02]  /*1b4f0*/  FADD.FTZ R9, R142, R9 ;  /* 0x000000098e097221 */ /* 0x000fe40000010000 */
[----:B------:R-:W-:Y:S02]  /*1b500*/  FADD.FTZ R0, R141, R0 ;  /* 0x000000008d007221 */ /* 0x000fe40000010000 */
[----:B------:R-:W-:Y:S02]  /*1b510*/  FADD.FTZ R9, R144, R9 ;  /* 0x0000000990097221 */ /* 0x000fe40000010000 */
[----:B----4-:R-:W-:Y:S01]  /*1b520*/  FFMA.FTZ R10, R236, R4, -R7 ;  /* 0x00000004ec0a7223 */ /* 0x010fe20000010807 */
[----:B------:R-:W-:Y:S01]  /*1b530*/  HMMA.16816.F32.BF16 R64, R12, R34, R64 ;  /* 0x000000220c40723c */ /* 0x000fe20000041840 */
[----:B------:R-:W-:Y:S01]  /*1b540*/  FADD.FTZ R0, R136, R0 ;  /* 0x0000000088007221 */ /* 0x000fe20000010000 */
[----:B------:R-:W4:Y:S01]  /*1b550*/  LDSM.16.MT88.4 R144, [R179+0x11800] ;  /* 0x01180000b390783b */ /* 0x000f220000004200 */
[----:B------:R5:W-:Y:S01]  /*1b560*/  MUFU.EX2 R17, R10 ;  /* 0x0000000a00117308 */ /* 0x000be20000000800 */
[----:B------:R-:W-:-:S02]  /*1b570*/  FADD.FTZ R9, R128, R9 ;  /* 0x0000000980097221 */ /* 0x000fc40000010000 */
[----:B------:R-:W-:Y:S02]  /*1b580*/  FADD.FTZ R0, R137, R0 ;  /* 0x0000000089007221 */ /* 0x000fe40000010000 */
[----:B-----5:R-:W-:-:S04]  /*1b590*/  FFMA.FTZ R10, R237, R4, -R7 ;  /* 0x00000004ed0a7223 */ /* 0x020fc80000010807 */
[----:B------:R5:W1:Y:S01]  /*1b5a0*/  MUFU.EX2 R16, R10 ;  /* 0x0000000a00107308 */ /* 0x000a620000000800 */
[----:B------:R-:W-:Y:S02]  /*1b5b0*/  FADD.FTZ R0, R140, R0 ;  /* 0x000000008c007221 */ /* 0x000fe40000010000 */
[----:B-----5:R-:W-:-:S05]  /*1b5c0*/  FFMA.FTZ R10, R238, R4, -R7 ;  /* 0x00000004ee0a7223 */ /* 0x020fca0000010807 */
[----:B------:R5:W-:Y:S02]  /*1b5d0*/  MUFU.EX2 R11, R10 ;  /* 0x0000000a000b7308 */ /* 0x000be40000000800 */
[----:B-----5:R-:W-:Y:S02]  /*1b5e0*/  FFMA.FTZ R10, R239, R4, -R7 ;  /* 0x00000004ef0a7223 */ /* 0x020fe40000010807 */
[----:B------:R-:W-:-:S04]  /*1b5f0*/  FADD.FTZ R7, R125, R9 ;  /* 0x000000097d077221 */ /* 0x000fc80000010000 */
[----:B------:R-:W-:Y:S02]  /*1b600*/  FADD.FTZ R9, R127, R7 ;  /* 0x000000077f097221 */ /* 0x000fe40000010000 */
[----:B------:R-:W-:Y:S02]  /*1b610*/  FADD.FTZ R7, R126, R0 ;  /* 0x000000007e077221 */ /* 0x000fe40000010000 */
[----:B------:R-:W-:Y:S02]  /*1b620*/  FFMA.FTZ R4, R240, R4, -R5 ;  /* 0x00000004f0047223 */ /* 0x000fe40000010805 */
[----:B------:R-:W-:Y:S02]  /*1b630*/  FADD.FTZ R0, R129, R9 ;  /* 0x0000000981007221 */ /* 0x000fe40000010000 */
[----:B------:R5:W-:Y:S01]  /*1b640*/  MUFU.EX2 R249, R4 ;  /* 0x0000000400f97308 */ /* 0x000be20000000800 */
[----:B------:R-:W-:Y:S02]  /*1b650*/  FADD.FTZ R5, R120, R7 ;  /* 0x0000000778057221 */ /* 0x000fe40000010000 */
[----:B-----5:R-:W-:-:S02]  /*1b660*/  FADD.FTZ R4, R115, R0 ;  /* 0x0000000073047221 */ /* 0x020fc40000010000 */
        /* <DEDUP_REMOVED lines=21> */
[----:B------:R-:W-:Y:S01]  /*1b7c0*/  FADD.FTZ R4, R94, R4 ;  /* 0x000000045e047221 */ /* 0x000fe20000010000 */
[----:B------:R-:W-:Y:S01]  /*1b7d0*/  HMMA.16816.F32.BF16 R56, R12, R28, R56 ;  /* 0x0000001c0c38723c */ /* 0x000fe20000041838 */
[----:B------:R-:W-:Y:S02]  /*1b7e0*/  FADD.FTZ R0, R91, R0 ;  /* 0x000000005b007221 */ /* 0x000fe40000010000 */
[----:B------:R-:W-:-:S05]  /*1b7f0*/  FADD.FTZ R4, R89, R4 ;  /* 0x0000000459047221 */ /* 0x000fca0000010000 */
[----:B------:R-:W-:Y:S01]  /*1b800*/  HMMA.16816.F32.BF16 R44, R12, R30, R44 ;  /* 0x0000001e0c2c723c */ /* 0x000fe2000004182c */
[----:B------:R-:W-:Y:S02]  /*1b810*/  FADD.FTZ R0, R92, R0 ;  /* 0x000000005c007221 */ /* 0x000fe40000010000 */
[----:B------:R-:W-:-:S05]  /*1b820*/  FADD.FTZ R4, R88, R4 ;  /* 0x0000000458047221 */ /* 0x000fca0000010000 */
[C---:B---3--:R-:W-:Y:S08]  /*1b830*/  HMMA.16816.F32.BF16 R40, R12.reuse, R20, R40 ;  /* 0x000000140c28723c */ /* 0x048ff00000041828 */
[C---:B------:R-:W-:Y:S08]  /*1b840*/  HMMA.16816.F32.BF16 R52, R12.reuse, R22, R52 ;  /* 0x000000160c34723c */ /* 0x040ff00000041834 */
[C---:B-1----:R-:W-:Y:S08]  /*1b850*/  HMMA.16816.F32.BF16 R140, R12.reuse, R24, R80 ;  /* 0x000000180c8c723c */ /* 0x042ff00000041850 */
[----:B------:R-:W-:Y:S01]  /*1b860*/  HMMA.16816.F32.BF16 R48, R12, R26, R48 ;  /* 0x0000001a0c30723c */ /* 0x000fe20000041830 */
[----:B------:R-:W1:Y:S01]  /*1b870*/  LDSM.16.MT88.4 R12, [R180+0x11800] ;  /* 0x01180000b40c783b */ /* 0x000e620000004200 */
[----:B------:R-:W-:-:S02]  /*1b880*/  FADD.FTZ R0, R90, R0 ;  /* 0x000000005a007221 */ /* 0x000fc40000010000 */
[----:B------:R-:W-:Y:S02]  /*1b890*/  FADD.FTZ R4, R87, R4 ;  /* 0x0000000457047221 */ /* 0x000fe40000010000 */
[----:B------:R-:W-:Y:S02]  /*1b8a0*/  FADD.FTZ R0, R85, R0 ;  /* 0x0000000055007221 */ /* 0x000fe40000010000 */
[----:B------:R-:W-:Y:S01]  /*1b8b0*/  FADD.FTZ R4, R86, R4 ;  /* 0x0000000456047221 */ /* 0x000fe20000010000 */
[----:B------:R-:W3:Y:S01]  /*1b8c0*/  MUFU.EX2 R10, R10 ;  /* 0x0000000a000a7308 */ /* 0x000ee20000000800 */
        /* <DEDUP_REMOVED lines=8> */
[----:B------:R-:W-:Y:S01]  /*1b950*/  F2FP.BF16.PACK_AB R136, R16, R17 ;  /* 0x000000111088723e */ /* 0x000fe200000010ff */
[----:B------:R-:W-:Y:S01]  /*1b960*/  FADD.FTZ R0, R36, R0 ;  /* 0x0000000024007221 */ /* 0x000fe20000010000 */
[----:B------:R-:W-:Y:S01]  /*1b970*/  F2FP.BF16.PACK_AB R137, R33, R36 ;  /* 0x000000242189723e */ /* 0x000fe200000010ff */
[----:B------:R-:W-:Y:S01]  /*1b980*/  FADD.FTZ R4, R17, R4 ;  /* 0x0000000411047221 */ /* 0x000fe20000010000 */
[----:B---3--:R-:W-:-:S02]  /*1b990*/  F2FP.BF16.PACK_AB R138, R10, R11 ;  /* 0x0000000b0a8a723e */ /* 0x008fc400000010ff */
[----:B------:R-:W-:Y:S01]  /*1b9a0*/  F2FP.BF16.PACK_AB R139, R249, R32 ;  /* 0x00000020f98b723e */ /* 0x000fe200000010ff */
[----:B------:R-:W-:Y:S02]  /*1b9b0*/  FADD.FTZ R0, R33, R0 ;  /* 0x0000000021007221 */ /* 0x000fe40000010000 */
[----:B------:R-:W-:Y:S02]  /*1b9c0*/  FADD.FTZ R4, R16, R4 ;  /* 0x0000000410047221 */ /* 0x000fe40000010000 */
[----:B------:R-:W-:Y:S02]  /*1b9d0*/  FADD.FTZ R0, R32, R0 ;  /* 0x0000000020007221 */ /* 0x000fe40000010000 */
[----:B------:R-:W-:Y:S01]  /*1b9e0*/  HMMA.16816.F32.BF16 R164, R136, R160, R76 ;  /* 0x000000a088a4723c */ /* 0x000fe2000004184c */
[----:B------:R-:W-:Y:S02]  /*1b9f0*/  FADD.FTZ R4, R11, R4 ;  /* 0x000000040b047221 */ /* 0x000fe40000010000 */
[----:B------:R-:W-:-:S05]  /*1ba00*/  FADD.FTZ R249, R249, R0 ;  /* 0x00000000f9f97221 */ /* 0x000fca0000010000 */
[----:B--2---:R-:W-:Y:S01]  /*1ba10*/  HMMA.16816.F32.BF16 R156, R136, R152, R56 ;  /* 0x00000098889c723c */ /* 0x004fe20000041838 */
[----:B------:R-:W-:-:S07]  /*1ba20*/  FADD.FTZ R250, R10, R4 ;  /* 0x000000040afa7221 */ /* 0x000fce0000010000 */
[C---:B----4-:R-:W-:Y:S08]  /*1ba30*/  HMMA.16816.F32.BF16 R148, R136.reuse, R144, R40 ;  /* 0x000000908894723c */ /* 0x050ff00000041828 */
[C---:B------:R-:W-:Y:S08]  /*1ba40*/  HMMA.16816.F32.BF16 R160, R136.reuse, R162, R64 ;  /* 0x000000a288a0723c */ /* 0x040ff00000041840 */
[C---:B------:R-:W-:Y:S08]  /*1ba50*/  HMMA.16816.F32.BF16 R152, R136.reuse, R154, R44 ;  /* 0x0000009a8898723c */ /* 0x040ff0000004182c */
[C---:B------:R-:W-:Y:S08]  /*1ba60*/  HMMA.16816.F32.BF16 R144, R136.reuse, R146, R52 ;  /* 0x000000928890723c */ /* 0x040ff00000041834 */
[C---:B-1----:R-:W-:Y:S08]  /*1ba70*/  HMMA.16816.F32.BF16 R140, R136.reuse, R12, R140 ;  /* 0x0000000c888c723c */ /* 0x042ff0000004188c */
[----:B------:R-:W-:Y:S01]  /*1ba80*/  HMMA.16816.F32.BF16 R136, R136, R14, R48 ;  /* 0x0000000e8888723c */ /* 0x000fe20000041830 */
[----:B------:R-:W-:Y:S07]  /*1ba90*/  @!P2 BRA `(.L_x_1137) ;  /* 0x00008d100000a947 */ /* 0x000fee0003800000 */
[----:B------:R-:W2:Y:S01]  /*1baa0*/  LDL R227, [R1+0x130] ;  /* 0x0001300001e37983 */ /* 0x000ea20000100800 */
[----:B------:R-:W-:-:S04]  /*1bab0*/  DEPBAR.LE SB0, 0x0 ;  /* 0x000080000000791a */ /* 0x000fc80000000000 */
[----:B------:R-:W-:Y:S01]  /*1bac0*/  WARPSYNC 0xffffffff ;  /* 0xffffffff00007948 */ /* 0x000fe20003800000 */
[----:B------:R-:W-:Y:S01]  /*1bad0*/  BSSY B0, `(.L_x_1138) ;  /* 0x0000045000007945 */ /* 0x000fe20003800000 */
[----:B------:R-:W-:Y:S01]  /*1bae0*/  BAR.SYNC.DEFER_BLOCKING 0x0 ;  /* 0x0000000000007b1d */ /* 0x000fe20000010000 */
[----:B--2---:R-:W-:-:S05]  /*1baf0*/  IADD3 R248, R227, -0x2, RZ ;  /* 0xfffffffee3f87810 */ /* 0x004fca0007ffe0ff */
[----:B------:R-:W-:Y:S05]  /*1bb00*/  @!P0 BRA `(.L_x_1139) ;  /* 0x000003e000008947 */ /* 0x000fea0003800000 */
[----:B------:R-:W2:Y:S01]  /*1bb10*/  LD.E R4, [R18.64+0x170] ;  /* 0x0001700612047980 */ /* 0x000ea2000c101900 */
[----:B------:R-:W-:-:S05]  /*1bb20*/  IMAD.SHL.U32 R12, R248, 0x100, RZ ;  /* 0x00000100f80c7824 */ /* 0x000fca00078e00ff */
[C---:B------:R-:W-:Y:S02]  /*1bb30*/  IADD3 R13, R12.reuse, 0x100, RZ ;  /* 0x000001000c0d7810 */ /* 0x040fe40007ffe0ff */
[----:B------:R-:W-:Y:S02]  /*1bb40*/  IABS R9, R12 ;  /* 0x0000000c00097213 */ /* 0x000fe40000000000 */
[-C--:B--2---:R-:W-:Y:S02]  /*1bb50*/  IABS R0, R4.reuse ;  /* 0x0000000400007213 */ /* 0x084fe40000000000 */
[-C--:B------:R-:W-:Y:S02]  /*1bb60*/  IABS R14, R4.reuse ;  /* 0x00000004000e7213 */ /* 0x080fe40000000000 */
[----:B------:R-:W1:Y:S01]  /*1bb70*/  I2F.RP R10, R0 ;  /* 0x00000000000a7306 */ /* 0x000e620000209400 */
[----:B------:R-:W-:-:S04]  /*1bb80*/  LOP3.LUT R12, R12, R4, RZ, 0x3c, !PT ;  /* 0x000000040c0c7212 */ /* 0x000fc800078e3cff */
[----:B------:R-:W-:-:S03]  /*1bb90*/  ISETP.GE.AND P1, PT, R12, RZ, PT ;  /* 0x000000ff0c00720c */ /* 0x000fc60003f26270 */
[----:B-1----:R-:W1:Y:S02]  /*1bba0*/  MUFU.RCP R10, R10 ;  /* 0x0000000a000a7308 */ /* 0x002e640000001000 */
[----:B-1----:R-:W-:-:S06]  /*1bbb0*/  IADD3 R10, R10, 0xffffffe, RZ ;  /* 0x0ffffffe0a0a7810 */ /* 0x002fcc0007ffe0ff */
[----:B------:R-:W1:Y:S02]  /*1bbc0*/  F2I.FTZ.U32.TRUNC.NTZ R11, R10 ;  /* 0x0000000a000b7305 */ /* 0x000e64000021f000 */
[--C-:B-1----:R-:W-:Y:S02]  /*1bbd0*/  IMAD.MOV R5, RZ, RZ, -R11.reuse ;  /* 0x000000ffff057224 */ /* 0x102fe400078e0a0b */
[----:B------:R-:W-:Y:S02]  /*1bbe0*/  IMAD.MOV.U32 R10, RZ, RZ, RZ ;  /* 0x000000ffff0a7224 */ /* 0x000fe400078e00ff */
[----:B------:R-:W-:Y:S01]  /*1bbf0*/  IMAD R7, R5, R0, RZ ;  /* 0x0000000005077224 */ /* 0x000fe200078e02ff */
[----:B------:R-:W-:Y:S02]  /*1bc00*/  IABS R5, R13 ;  /* 0x0000000d00057213 */ /* 0x000fe40000000000 */
[----:B------:R-:W-:Y:S01]  /*1bc10*/  LOP3.LUT R13, R13, R4, RZ, 0x3c, !PT ;  /* 0x000000040d0d7212 */ /* 0x000fe200078e3cff */
[----:B------:R-:W-:Y:S01]  /*1bc20*/  IMAD.HI.U32 R7, R11, R7, R10 ;  /* 0x000000070b077227 */ /* 0x000fe200078e000a */
[----:B------:R-:W-:-:S02]  /*1bc30*/  IADD3 R10, RZ, -R14, RZ ;  /* 0x8000000eff0a7210 */ /* 0x000fc40007ffe0ff */
[----:B------:R-:W-:Y:S01]  /*1bc40*/  ISETP.GE.AND P3, PT, R13, RZ, PT ;  /* 0x000000ff0d00720c */ /* 0x000fe20003f66270 */
[----:B------:R-:W-:Y:S02]  /*1bc50*/  IMAD.MOV.U32 R11, RZ, RZ, R5 ;  /* 0x000000ffff0b7224 */ /* 0x000fe400078e0005 */
        /* <DEDUP_REMOVED lines=11> */
[----:B------:R-:W-:Y:S01]  /*1bd10*/  @!P4 IADD3 R7, R7, 0x1, RZ ;  /* 0x000000010707c810 */ /* 0x000fe20007ffe0ff */
[----:B------:R-:W2:Y:S01]  /*1bd20*/  LD.E.64 R10, [R18.64+0x40] ;  /* 0x00004006120a7980 */ /* 0x000ea2000c101b00 */
[----:B------:R-:W-:-:S02]  /*1bd30*/  ISETP.NE.AND P2, PT, R4, RZ, PT ;  /* 0x000000ff0400720c */ /* 0x000fc40003f45270 */
[----:B------:R-:W-:-:S05]  /*1bd40*/  LOP3.LUT R0, RZ, R4, RZ, 0x33, !PT ;  /* 0x00000004ff007212 */ /* 0x000fca00078e33ff */
[----:B------:R-:W-:Y:S02]  /*1bd50*/  @P5 IADD3 R5, R5, 0x1, RZ ;  /* 0x0000000105055810 */ /* 0x000fe40007ffe0ff */
[----:B------:R-:W-:-:S03]  /*1bd60*/  @P6 IADD3 R7, R7, 0x1, RZ ;  /* 0x0000000107076810 */ /* 0x000fc60007ffe0ff */
        /* <DEDUP_REMOVED lines=24> */
.L_x_1139:
[----:B------:R-:W2:Y:S02]  /*1bef0*/  LD.E R0, [R18.64+0x40] ;  /* 0x0000400612007980 */ /* 0x000ea4000c101900 */
[----:B--2---:R-:W-:-:S04]  /*1bf00*/  LEA R0, -R0, RZ, 0x8 ;  /* 0x000000ff00007211 */ /* 0x004fc800078e41ff */
[----:B------:R-:W-:Y:S02]  /*1bf10*/  SHF.R.S32.HI R4, RZ, 0x1f, R0 ;  /* 0x0000001fff047819 */ /* 0x000fe40000011400 */
.L_x_1140:
[----:B------:R-:W-:Y:S05]  /*1bf20*/  BSYNC B0 ;  /* 0x0000000000007941 */ /* 0x000fea0003800000 */
.L_x_1138:
[----:B------:R-:W2:Y:S04]  /*1bf30*/  LDL R65, [R1] ;  /* 0x0000000001417983 */ /* 0x000ea80000100800 */
[----:B------:R-:W3:Y:S04]  /*1bf40*/  LDL.LU R64, [R1+0xd0] ;  /* 0x0000d00001407983 */ /* 0x000ee80000300800 */
[----:B------:R-:W4:Y:S04]  /*1bf50*/  LDL R66, [R1+0x4] ;  /* 0x0000040001427983 */ /* 0x000f280000100800 */
[----:B------:R-:W3:Y:S04]  /*1bf60*/  LDL.LU R63, [R1+0x90] ;  /* 0x00009000013f7983 */ /* 0x000ee80000300800 */
        /* <DEDUP_REMOVED lines=13> */
[----:B------:R-:W3:Y:S01]  /*1c040*/  LDL.LU R50, [R1+0xa0] ;  /* 0x0000a00001327983 */ /* 0x000ee20000300800 */
[----:B------:R-:W-:-:S02]  /*1c050*/  ISETP.GE.AND P1, PT, R132, R247, PT ;  /* 0x000000f78400720c */ /* 0x000fc40003f26270 */
[C---:B------:R-:W-:Y:S01]  /*1c060*/  LEA R112, P3, R0.reuse, R220, 0x1 ;  /* 0x000000dc00707211 */ /* 0x040fe200078608ff */
[----:B------:R-:W-:Y:S03]  /*1c070*/  STL [R1+0x150], R114 ;  /* 0x0001507201007387 */ /* 0x000fe60000100800 */
[C---:B------:R-:W-:Y:S01]  /*1c080*/  LEA.HI.X R113, R0.reuse, R219, R4, 0x1, P3 ;  /* 0x000000db00717211 */ /* 0x040fe200018f0c04 */
[----:B------:R-:W-:Y:S04]  /*1c090*/  STL [R1+0x14c], R38 ;  /* 0x00014c2601007387 */ /* 0x000fe80000100800 */
[----:B------:R-:W-:Y:S02]  /*1c0a0*/  STL [R1+0x148], R19 ;  /* 0x0001481301007387 */ /* 0x000fe40000100800 */
[----:B------:R-:W-:Y:S01]  /*1c0b0*/  @!P1 IADD3 R5, P2, R0, R135, RZ ;  /* 0x0000008700059210 */ /* 0x000fe20007f5e0ff */
[----:B------:R-:W-:Y:S01]  /*1c0c0*/  @!P1 IMAD.MOV.U32 R10, RZ, RZ, R0 ;  /* 0x000000ffff0a9224 */ /* 0x000fe200078e0000 */
[----:B------:R-:W-:Y:S01]  /*1c0d0*/  @P1 STS.128 [R189+0xa000], RZ ;  /* 0x00a000ffbd001388 */ /* 0x000fe20000000c00 */
[----:B------:R-:W-:-:S02]  /*1c0e0*/  @!P1 IMAD.MOV.U32 R11, RZ, RZ, R4 ;  /* 0x000000ffff0b9224 */ /* 0x000fc400078e0004 */
[----:B------:R-:W-:Y:S01]  /*1c0f0*/  @!P1 IMAD.X R7, R4, 0x1, R217, P2 ;  /* 0x0000000104079824 */ /* 0x000fe200010e06d9 */
[C---:B------:R-:W-:Y:S01]  /*1c100*/  @!P1 LEA R48, P2, R5.reuse, R220, 0x1 ;  /* 0x000000dc05309211 */ /* 0x040fe200078408ff */
[----:B------:R-:W-:Y:S01]  /*1c110*/  @!P1 IMAD.MOV.U32 R24, RZ, RZ, R0 ;  /* 0x000000ffff189224 */ /* 0x000fe200078e0000 */
[----:B------:R-:W-:Y:S01]  /*1c120*/  @!PT LDS RZ, [RZ] ;  /* 0x00000000fffff984 */ /* 0x000fe20000000800 */
[----:B------:R-:W-:Y:S01]  /*1c130*/  @!PT LDS RZ, [RZ] ;  /* 0x00000000fffff984 */ /* 0x000fe20000000800 */
[----:B------:R-:W-:Y:S01]  /*1c140*/  @!PT LDS RZ, [RZ] ;  /* 0x00000000fffff984 */ /* 0x000fe20000000800 */
[----:B------:R1:W-:Y:S01]  /*1c150*/  @!P1 LDGSTS.E.BYPASS.LTC128B.128 [R189+0xa000], [R112.64] ;  /* 0x0a00000070bd9fae */ /* 0x0003e2000b901d46 */
[----:B------:R-:W-:Y:S01]  /*1c160*/  @!P1 IMAD.MOV.U32 R25, RZ, RZ, R4 ;  /* 0x000000ffff199224 */ /* 0x000fe200078e0004 */
[----:B------:R-:W-:Y:S01]  /*1c170*/  @!P1 LEA.HI.X R49, R5, R219, R7, 0x1, P2 ;  /* 0x000000db05319211 */ /* 0x000fe200010f0c07 */
[----:B------:R-:W-:Y:S01]  /*1c180*/  @!P1 IMAD.MOV.U32 R22, RZ, RZ, R0 ;  /* 0x000000ffff169224 */ /* 0x000fe200078e0000 */
[----:B------:R-:W-:Y:S01]  /*1c190*/  @P1 STS.128 [R189+0xa800], RZ ;  /* 0x00a800ffbd001388 */ /* 0x000fe20000000c00 */
[----:B------:R-:W-:-:S03]  /*1c1a0*/  @!P1 IMAD.MOV.U32 R23, RZ, RZ, R4 ;  /* 0x000000ffff179224 */ /* 0x000fc600078e0004 */
[----:B------:R-:W-:Y:S01]  /*1c1b0*/  @!PT LDS RZ, [RZ] ;  /* 0x00000000fffff984 */ /* 0x000fe20000000800 */
[----:B------:R-:W-:Y:S01]  /*1c1c0*/  @!PT LDS RZ, [RZ] ;  /* 0x00000000fffff984 */ /* 0x000fe20000000800 */
[----:B------:R-:W-:Y:S01]  /*1c1d0*/  @!PT LDS RZ, [RZ] ;  /* 0x00000000fffff984 */ /* 0x000fe20000000800 */
[----:B------:R1:W-:Y:S04]  /*1c1e0*/  @!P1 LDGSTS.E.BYPASS.LTC128B.128 [R189+0xa800], [R48.64] ;  /* 0x0a80000030bd9fae */ /* 0x0003e8000b901d46 */
[----:B------:R-:W-:Y:S04]  /*1c1f0*/  @P1 STS.128 [R189+0xb000], RZ ;  /* 0x00b000ffbd001388 */ /* 0x000fe80000000c00 */
[----:B------:R-:W-:Y:S04]  /*1c200*/  STL [R1+0x144], R18 ;  /* 0x0001441201007387 */ /* 0x000fe80000100800 */
[----:B------:R-:W-:Y:S01]  /*1c210*/  STL [R1+0x140], R3 ;  /* 0x0001400301007387 */ /* 0x000fe20000100800 */
[CC--:B--2---:R-:W-:Y:S01]  /*1c220*/  @!P1 LEA R9, P4, R65.reuse, R0.reuse, 0x5 ;  /* 0x0000000041099211 */ /* 0x0c4fe200078828ff */
[C---:B------:R-:W-:Y:S01]  /*1c230*/  @!P1 IMAD.WIDE.U32 R10, R65.reuse, 0x30, R10 ;  /* 0x00000030410a9825 */ /* 0x040fe200078e000a */
[----:B------:R-:W-:-:S02]  /*1c240*/  @!P1 LEA R5, P3, R65, R0, 0x6 ;  /* 0x0000000041059211 */ /* 0x000fc400078630ff */
[----:B------:R-:W-:Y:S02]  /*1c250*/  @!P1 LEA R7, P2, R65, R0, 0x7 ;  /* 0x0000000041079211 */ /* 0x000fe400078438ff */
[----:B------:R-:W-:Y:S01]  /*1c260*/  @!P1 LEA R46, P5, R9, R220, 0x1 ;  /* 0x000000dc092e9211 */ /* 0x000fe200078a08ff */
[C---:B----4-:R-:W-:Y:S01]  /*1c270*/  @!P1 IMAD R12, R66.reuse, 0x30, RZ ;  /* 0x00000030420c9824 */ /* 0x050fe200078e02ff */
[----:B------:R-:W-:Y:S01]  /*1c280*/  @!P1 LEA.HI.X R13, R65, R4, R66, 0x5, P4 ;  /* 0x00000004410d9211 */ /* 0x000fe200020f2c42 */
[----:B------:R-:W-:Y:S01]  /*1c290*/  @!P1 IMAD R27, R66, 0xa0, RZ ;  /* 0x000000a0421b9824 */ /* 0x000fe200078e02ff */
[----:B------:R-:W-:Y:S01]  /*1c2a0*/  @!P1 LEA R44, P4, R10, R220, 0x1 ;  /* 0x000000dc0a2c9211 */ /* 0x000fe200078808ff */
[----:B------:R-:W-:Y:S01]  /*1c2b0*/  @!P1 IMAD.IADD R12, R11, 0x1, R12 ;  /* 0x000000010b0c9824 */ /* 0x000fe200078e020c */
[----:B------:R-:W-:Y:S01]  /*1c2c0*/  @!P1 LEA.HI.X R14, R65, R4, R66, 0x6, P3 ;  /* 0x00000004410e9211 */ /* 0x000fe200018f3442 */
[----:B------:R-:W-:Y:S01]  /*1c2d0*/  @!P1 IMAD.MOV.U32 R11, RZ, RZ, R4 ;  /* 0x000000ffff0b9224 */ /* 0x000fe200078e0004 */
[----:B------:R-:W-:Y:S01]  /*1c2e0*/  @!P1 LEA R42, P3, R5, R220, 0x1 ;  /* 0x000000dc052a9211 */ /* 0x000fe200078608ff */
[----:B------:R-:W-:Y:S01]  /*1c2f0*/  @!P1 IMAD R26, R66, 0x90, RZ ;  /* 0x00000090421a9824 */ /* 0x000fe200078e02ff */
[-C--:B------:R-:W-:Y:S01]  /*1c300*/  @!P1 LEA.HI.X R45, R10, R219.reuse, R12, 0x1, P4 ;  /* 0x000000db0a2d9211 */ /* 0x080fe200020f0c0c */
[----:B------:R-:W-:Y:S01]  /*1c310*/  @!P1 IMAD.MOV.U32 R10, RZ, RZ, R0 ;  /* 0x000000ffff0a9224 */ /* 0x000fe200078e0000 */
[----:B------:R-:W-:Y:S01]  /*1c320*/  @!P1 LEA.HI.X R15, R65, R4, R66, 0x7, P2 ;  /* 0x00000004410f9211 */ /* 0x000fe200010f3c42 */
[----:B------:R-:W-:Y:S01]  /*1c330*/  @!P1 IMAD.MOV.U32 R12, RZ, RZ, R0 ;  /* 0x000000ffff0c9224 */ /* 0x000fe200078e0000 */
[-C--:B------:R-:W-:Y:S01]  /*1c340*/  @!P1 LEA.HI.X R43, R5, R219.reuse, R14, 0x1, P3 ;  /* 0x000000db052b9211 */ /* 0x080fe200018f0c0e */
[----:B------:R-:W-:Y:S01]  /*1c350*/  @!P1 IMAD R5, R66, 0x50, RZ ;  /* 0x0000005042059824 */ /* 0x000fe200078e02ff */
[----:B------:R-:W-:Y:S01]  /*1c360*/  @!P1 LEA R40, P2, R7, R220, 0x1 ;  /* 0x000000dc07289211 */ /* 0x000fe200078408ff */
[----:B------:R-:W-:Y:S01]  /*1c370*/  @!P1 IMAD.WIDE.U32 R20, R65, 0x50, R10 ;  /* 0x0000005041149825 */ /* 0x000fe200078e000a */
[----:B------:R-:W-:-:S02]  /*1c380*/  @!P1 LEA.HI.X R47, R9, R219, R13, 0x1, P5 ;  /* 0x000000db092f9211 */ /* 0x000fc400028f0c0d */
[----:B------:R-:W-:Y:S01]  /*1c390*/  @!P1 LEA.HI.X R41, R7, R219, R15, 0x1, P2 ;  /* 0x000000db07299211 */ /* 0x000fe200010f0c0f */
[----:B------:R-:W-:Y:S01]  /*1c3a0*/  @!P1 IMAD.MOV.U32 R13, RZ, RZ, R4 ;  /* 0x000000ffff0d9224 */ /* 0x000fe200078e0004 */
[----:B------:R-:W-:Y:S01]  /*1c3b0*/  @!P1 IADD3 R5, R21, R5, RZ ;  /* 0x0000000515059210 */ /* 0x000fe20007ffe0ff */
[----:B------:R-:W-:Y:S01]  /*1c3c0*/  @!P1 IMAD R7, R66, 0x60, RZ ;  /* 0x0000006042079824 */ /* 0x000fe200078e02ff */
[CC--:B------:R-:W-:Y:S01]  /*1c3d0*/  @!P1 LEA R36, P2, R20.reuse, R220.reuse, 0x1 ;  /* 0x000000dc14249211 */ /* 0x0c0fe200078408ff */
[C---:B------:R-:W-:Y:S01]  /*1c3e0*/  @!P1 IMAD.WIDE.U32 R16, R65.reuse, 0x60, R12 ;  /* 0x0000006041109825 */ /* 0x040fe200078e000c */
[----:B------:R-:W-:Y:S01]  /*1c3f0*/  @!PT LDS RZ, [RZ] ;  /* 0x00000000fffff984 */ /* 0x000fe20000000800 */
[----:B------:R-:W-:Y:S01]  /*1c400*/  @!PT LDS RZ, [RZ] ;  /* 0x00000000fffff984 */ /* 0x000fe20000000800 */
[----:B------:R-:W-:Y:S01]  /*1c410*/  @!PT LDS RZ, [RZ] ;  /* 0x00000000fffff984 */ /* 0x000fe20000000800 */
[----:B------:R2:W-:Y:S02]  /*1c420*/  @!P1 LDGSTS.E.BYPASS.LTC128B.128 [R189+0xb000], [R46.64] ;  /* 0x0b0000002ebd9fae */ /* 0x0005e4000b901d46 */
[----:B------:R-:W-:Y:S01]  /*1c430*/  @!P1 LEA.HI.X R37, R20, R219, R5, 0x1, P2 ;  /* 0x000000db14259211 */ /* 0x000fe200010f0c05 */
[C---:B------:R-:W-:Y:S01]  /*1c440*/  @!P1 IMAD.WIDE.U32 R14, R65.reuse, 0x70, R10 ;  /* 0x00000070410e9825 */ /* 0x040fe200078e000a */
[-C--:B------:R-:W-:Y:S01]  /*1c450*/  @!P1 LEA R34, P5, R16, R220.reuse, 0x1 ;  /* 0x000000dc10229211 */ /* 0x080fe200078a08ff */
[----:B------:R-:W-:Y:S02]  /*1c460*/  @P1 STS.128 [R189+0xb800], RZ ;  /* 0x00b800ffbd001388 */ /* 0x000fe40000000c00 */
[----:B------:R-:W-:Y:S01]  /*1c470*/  @!P1 IMAD R9, R66, 0x70, RZ ;  /* 0x0000007042099824 */ /* 0x000fe200078e02ff */
[----:B------:R-:W-:Y:S01]  /*1c480*/  @!P1 LEA R32, P4, R14, R220, 0x1 ;  /* 0x000000dc0e209211 */ /* 0x000fe200078808ff */
[----:B------:R-:W-:Y:S01]  /*1c490*/  @!P1 IMAD.WIDE.U32 R10, R65, 0xa0, R24 ;  /* 0x000000a0410a9825 */ /* 0x000fe200078e0018 */
[----:B------:R-:W-:Y:S01]  /*1c4a0*/  @!PT LDS RZ, [RZ] ;  /* 0x00000000fffff984 */ /* 0x000fe20000000800 */
[----:B------:R-:W-:Y:S01]  /*1c4b0*/  @!PT LDS RZ, [RZ] ;  /* 0x00000000fffff984 */ /* 0x000fe20000000800 */
[----:B------:R-:W-:Y:S01]  /*1c4c0*/  @!PT LDS RZ, [RZ] ;  /* 0x00000000fffff984 */ /* 0x000fe20000000800 */
[----:B------:R2:W-:Y:S01]  /*1c4d0*/  @!P1 LDGSTS.E.BYPASS.LTC128B.128 [R189+0xb800], [R44.64] ;  /* 0x0b8000002cbd9fae */ /* 0x0005e2000b901d46 */
[----:B---3--:R-:W-:-:S02]  /*1c4e0*/  MOV R75, R57 ;  /* 0x00000039004b7202 */ /* 0x008fc40000000f00 */
[----:B------:R-:W-:Y:S01]  /*1c4f0*/  @!P1 IMAD.WIDE.U32 R12, R65, 0x90, R22 ;  /* 0x00000090410c9825 */ /* 0x000fe200078e0016 */
[-C--:B------:R-:W-:Y:S01]  /*1c500*/  @!P1 LEA R28, P2, R10, R220.reuse, 0x1 ;  /* 0x000000dc0a1c9211 */ /* 0x080fe200078408ff */
[----:B------:R-:W-:Y:S02]  /*1c510*/  @P1 STS.128 [R189+0xc000], RZ ;  /* 0x00c000ffbd001388 */ /* 0x000fe40000000c00 */
[----:B------:R-:W-:Y:S01]  /*1c520*/  @!P1 IMAD.IADD R5, R7, 0x1, R17 ;  /* 0x0000000107059824 */ /* 0x000fe200078e0211 */
[----:B------:R-:W-:Y:S01]  /*1c530*/  @!P1 LEA R30, P3, R12, R220, 0x1 ;  /* 0x000000dc0c1e9211 */ /* 0x000fe200078608ff */
[----:B------:R-:W-:Y:S01]  /*1c540*/  @!P1 IMAD.IADD R7, R15, 0x1, R9 ;  /* 0x000000010f079824 */ /* 0x000fe200078e0209 */
[----:B------:R-:W-:Y:S01]  /*1c550*/  @!PT LDS RZ, [RZ] ;  /* 0x00000000fffff984 */ /* 0x000fe20000000800 */
[----:B------:R-:W-:Y:S01]  /*1c560*/  @!PT LDS RZ, [RZ] ;  /* 0x00000000fffff984 */ /* 0x000fe20000000800 */
[----:B------:R-:W-:Y:S01]  /*1c570*/  @!PT LDS RZ, [RZ] ;  /* 0x00000000fffff984 */ /* 0x000fe20000000800 */
[----:B------:R3:W-:Y:S01]  /*1c580*/  @!P1 LDGSTS.E.BYPASS.LTC128B.128 [R189+0xc000], [R42.64] ;  /* 0x0c0000002abd9fae */ /* 0x0007e2000b901d46 */
[----:B------:R-:W-:Y:S01]  /*1c590*/  @!P1 IMAD.IADD R11, R27, 0x1, R11 ;  /* 0x000000011b0b9824 */ /* 0x000fe200078e020b */
[-C--:B------:R-:W-:Y:S01]  /*1c5a0*/  @!P1 LEA.HI.X R35, R16, R219.reuse, R5, 0x1, P5 ;  /* 0x000000db10239211 */ /* 0x080fe200028f0c05 */
[----:B------:R-:W-:Y:S01]  /*1c5b0*/  @!P1 IMAD.IADD R9, R13, 0x1, R26 ;  /* 0x000000010d099824 */ /* 0x000fe200078e021a */
[-C--:B------:R-:W-:Y:S01]  /*1c5c0*/  @!P1 LEA.HI.X R33, R14, R219.reuse, R7, 0x1, P4 ;  /* 0x000000db0e219211 */ /* 0x080fe200020f0c07 */
[----:B------:R-:W-:Y:S01]  /*1c5d0*/  @!P1 IMAD.MOV.U32 R16, RZ, RZ, R0 ;  /* 0x000000ffff109224 */ /* 0x000fe200078e0000 */
[-C--:B------:R-:W-:Y:S01]  /*1c5e0*/  @!P1 LEA.HI.X R29, R10, R219.reuse, R11, 0x1, P2 ;  /* 0x000000db0a1d9211 */ /* 0x080fe200010f0c0b */
[--C-:B------:R-:W-:Y:S01]  /*1c5f0*/  @!P1 IMAD.MOV.U32 R17, RZ, RZ, R4.reuse ;  /* 0x000000ffff119224 */ /* 0x100fe200078e0004 */
[----:B------:R-:W-:Y:S01]  /*1c600*/  @!P1 LEA.HI.X R31, R12, R219, R9, 0x1, P3 ;  /* 0x000000db0c1f9211 */ /* 0x000fe200018f0c09 */
[--C-:B------:R-:W-:Y:S01]  /*1c610*/  @!P1 IMAD.MOV.U32 R15, RZ, RZ, R4.reuse ;  /* 0x000000ffff0f9224 */ /* 0x100fe200078e0004 */
[----:B------:R-:W-:Y:S01]  /*1c620*/  @!P1 MOV R5, R4 ;  /* 0x0000000400059202 */ /* 0x000fe20000000f00 */
[--C-:B------:R-:W-:Y:S01]  /*1c630*/  @!P1 IMAD.MOV.U32 R13, RZ, RZ, R4.reuse ;  /* 0x000000ffff0d9224 */ /* 0x100fe200078e0004 */
[----:B------:R-:W-:Y:S01]  /*1c640*/  @P1 STS.128 [R189+0xc800], RZ ;  /* 0x00c800ffbd001388 */ /* 0x000fe20000000c00 */
[----:B------:R-:W-:-:S02]  /*1c650*/  @!P1 IMAD.MOV.U32 R11, RZ, RZ, R4 ;  /* 0x000000ffff0b9224 */ /* 0x000fc400078e0004 */
[--C-:B------:R-:W-:Y:S01]  /*1c660*/  @!P1 IMAD.MOV.U32 R14, RZ, RZ, R0.reuse ;  /* 0x000000ffff0e9224 */ /* 0x100fe200078e0000 */
[----:B------:R-:W-:Y:S01]  /*1c670*/  @!PT LDS RZ, [RZ] ;  /* 0x00000000fffff984 */ /* 0x000fe20000000800 */
[----:B------:R-:W-:Y:S01]  /*1c680*/  @!PT LDS RZ, [RZ] ;  /* 0x00000000fffff984 */ /* 0x000fe20000000800 */
[----:B------:R-:W-:Y:S01]  /*1c690*/  @!PT LDS RZ, [RZ] ;  /* 0x00000000fffff984 */ /* 0x000fe20000000800 */
[----:B------:R4:W-:Y:S01]  /*1c6a0*/  @!P1 LDGSTS.E.BYPASS.LTC128B.128 [R189+0xc800], [R36.64] ;  /* 0x0c80000024bd9fae */ /* 0x0009e2000b901d46 */
[--C-:B------:R-:W-:Y:S02]  /*1c6b0*/  @!P1 IMAD.MOV.U32 R12, RZ, RZ, R0.reuse ;  /* 0x000000ffff0c9224 */ /* 0x100fe400078e0000 */
[--C-:B------:R-:W-:Y:S01]  /*1c6c0*/  @!P1 IMAD.MOV.U32 R10, RZ, RZ, R0.reuse ;  /* 0x000000ffff0a9224 */ /* 0x100fe200078e0000 */
[----:B------:R-:W-:Y:S01]  /*1c6d0*/  @P1 STS.128 [R189+0xd000], RZ ;  /* 0x00d000ffbd001388 */ /* 0x000fe20000000c00 */
[----:B------:R-:W-:Y:S02]  /*1c6e0*/  @!P1 IMAD.MOV.U32 R4, RZ, RZ, R0 ;  /* 0x000000ffff049224 */ /* 0x000fe400078e0000 */
[----:B------:R-:W-:Y:S01]  /*1c6f0*/  @!P1 IMAD R0, R66, 0xb0, RZ ;  /* 0x000000b042009824 */ /* 0x000fe200078e02ff */
[----:B------:R-:W-:Y:S01]  /*1c700*/  @!PT LDS RZ, [RZ] ;  /* 0x00000000fffff984 */ /* 0x000fe20000000800 */
[----:B------:R-:W-:Y:S01]  /*1c710*/  @!PT LDS RZ, [RZ] ;  /* 0x00000000fffff984 */ /* 0x000fe20000000800 */
[----:B------:R-:W-:Y:S01]  /*1c720*/  @!PT LDS RZ, [RZ] ;  /* 0x00000000fffff984 */ /* 0x000fe20000000800 */
[----:B------:R1:W-:Y:S01]  /*1c730*/  @!P1 LDGSTS.E.BYPASS.LTC128B.128 [R189+0xd000], [R34.64] ;  /* 0x0d00000022bd9fae */ /* 0x0003e2000b901d46 */
[----:B------:R-:W-:-:S03]  /*1c740*/  @!P1 IMAD.WIDE.U32 R16, R65, 0xb0, R16 ;  /* 0x000000b041109825 */ /* 0x000fc600078e0010 */
[----:B------:R-:W-:Y:S01]  /*1c750*/  @P1 STS.128 [R189+0xd800], RZ ;  /* 0x00d800ffbd001388 */ /* 0x000fe20000000c00 */
[----:B------:R-:W-:Y:S01]  /*1c760*/  @!P1 IMAD.IADD R0, R17, 0x1, R0 ;  /* 0x0000000111009824 */ /* 0x000fe200078e0200 */
[-C--:B------:R-:W-:Y:S01]  /*1c770*/  @!P1 LEA R26, P2, R16, R220.reuse, 0x1 ;  /* 0x000000dc101a9211 */ /* 0x080fe200078408ff */
[----:B------:R-:W-:Y:S01]  /*1c780*/  @!P1 IMAD R20, R66, 0xc0, RZ ;  /* 0x000000c042149824 */ /* 0x000fe200078e02ff */
[----:B------:R-:W-:Y:S01]  /*1c790*/  @!PT LDS RZ, [RZ] ;  /* 0x00000000fffff984 */ /* 0x000fe20000000800 */
[----:B------:R-:W-:Y:S01]  /*1c7a0*/  @!PT LDS RZ, [RZ] ;  /* 0x00000000fffff984 */ /* 0x000fe20000000800 */
[----:B------:R-:W-:Y:S01]  /*1c7b0*/  @!PT LDS RZ, [RZ] ;  /* 0x00000000fffff984 */ /* 0x000fe20000000800 */
[----:B------:R1:W-:Y:S01]  /*1c7c0*/  @!P1 LDGSTS.E.BYPASS.LTC128B.128 [R189+0xd800], [R32.64] ;  /* 0x0d80000020bd9fae */ /* 0x0003e2000b901d46 */
[C---:B------:R-:W-:Y:S01]  /*1c7d0*/  @!P1 IMAD.WIDE.U32 R14, R65.reuse, 0xc0, R14 ;  /* 0x000000c0410e9825 */ /* 0x040fe200078e000e */
[-C--:B------:R-:W-:Y:S02]  /*1c7e0*/  @!P1 LEA.HI.X R27, R16, R219.reuse, R0, 0x1, P2 ;  /* 0x000000db101b9211 */ /* 0x080fe400010f0c00 */
[----:B------:R-:W-:Y:S01]  /*1c7f0*/  @P1 STS.128 [R189+0xe000], RZ ;  /* 0x00e000ffbd001388 */ /* 0x000fe20000000c00 */
[----:B------:R-:W-:Y:S01]  /*1c800*/  @!P1 IMAD R7, R66, 0xd0, RZ ;  /* 0x000000d042079824 */ /* 0x000fe200078e02ff */
[-C--:B------:R-:W-:Y:S01]  /*1c810*/  @!P1 LEA R24, P5, R14, R220.reuse, 0x1 ;  /* 0x000000dc0e189211 */ /* 0x080fe200078a08ff */
[C---:B------:R-:W-:Y:S01]  /*1c820*/  @!P1 IMAD.WIDE.U32 R12, R65.reuse, 0xd0, R12 ;  /* 0x000000d0410c9825 */ /* 0x040fe200078e000c */
[----:B------:R-:W-:Y:S01]  /*1c830*/  @!PT LDS RZ, [RZ] ;  /* 0x00000000fffff984 */ /* 0x000fe20000000800 */
[----:B------:R-:W-:Y:S01]  /*1c840*/  @!PT LDS RZ, [RZ] ;  /* 0x00000000fffff984 */ /* 0x000fe20000000800 */
[----:B------:R-:W-:Y:S01]  /*1c850*/  @!PT LDS RZ, [RZ] ;  /* 0x00000000fffff984 */ /* 0x000fe20000000800 */
[----:B------:R3:W-:Y:S03]  /*1c860*/  @!P1 LDGSTS.E.BYPASS.LTC128B.128 [R189+0xe000], [R40.64] ;  /* 0x0e00000028bd9fae */ /* 0x0007e6000b901d46 */
[----:B------:R-:W-:Y:S01]  /*1c870*/  @!P1 IMAD R9, R66, 0xe0, RZ ;  /* 0x000000e042099824 */ /* 0x000fe200078e02ff */
[-C--:B------:R-:W-:Y:S01]  /*1c880*/  @!P1 LEA R22, P4, R12, R220.reuse, 0x1 ;  /* 0x000000dc0c169211 */ /* 0x080fe200078808ff */
[C---:B------:R-:W-:Y:S01]  /*1c890*/  @!P1 IMAD.WIDE.U32 R10, R65.reuse, 0xe0, R10 ;  /* 0x000000e0410a9825 */ /* 0x040fe200078e000a */
[----:B------:R-:W-:Y:S03]  /*1c8a0*/  @P1 STS.128 [R189+0xe800], RZ ;  /* 0x00e800ffbd001388 */ /* 0x000fe60000000c00 */
[----:B------:R-:W-:Y:S01]  /*1c8b0*/  @!P1 IMAD.IADD R0, R20, 0x1, R15 ;  /* 0x0000000114009824 */ /* 0x000fe200078e020f */
[----:B------:R-:W-:Y:S01]  /*1c8c0*/  @!PT LDS RZ, [RZ] ;  /* 0x00000000fffff984 */ /* 0x000fe20000000800 */
[----:B------:R-:W-:Y:S01]  /*1c8d0*/  @!PT LDS RZ, [RZ] ;  /* 0x00000000fffff984 */ /* 0x000fe20000000800 */
[----:B------:R-:W-:Y:S01]  /*1c8e0*/  @!PT LDS RZ, [RZ] ;  /* 0x00000000fffff984 */ /* 0x000fe20000000800 */
[----:B------:R1:W-:Y:S01]  /*1c8f0*/  @!P1 LDGSTS.E.BYPASS.LTC128B.128 [R189+0xe800], [R30.64] ;  /* 0x0e8000001ebd9fae */ /* 0x0003e2000b901d46 */
[----:B------:R-:W-:Y:S01]  /*1c900*/  @!P1 IMAD R21, R66, 0xf0, RZ ;  /* 0x000000f042159824 */ /* 0x000fe200078e02ff */
[-C--:B------:R-:W-:Y:S01]  /*1c910*/  @!P1 LEA R20, P3, R10, R220.reuse, 0x1 ;  /* 0x000000dc0a149211 */ /* 0x080fe200078608ff */
[----:B------:R-:W-:Y:S01]  /*1c920*/  @!P1 IMAD.WIDE.U32 R4, R65, 0xf0, R4 ;  /* 0x000000f041049825 */ /* 0x000fe200078e0004 */
[-C--:B------:R-:W-:Y:S01]  /*1c930*/  @!P1 LEA.HI.X R25, R14, R219.reuse, R0, 0x1, P5 ;  /* 0x000000db0e199211 */ /* 0x080fe200028f0c00 */
        /* <DEDUP_REMOVED lines=10> */
[----:B------:R-:W-:Y:S01]  /*1c9e0*/  IMAD.MOV.U32 R68, RZ, RZ, R55 ;  /* 0x000000ffff447224 */ /* 0x000fe200078e0037 */
[----:B------:R-:W-:Y:S01]  /*1c9f0*/  @P1 STS.128 [R189+0xf800], RZ ;  /* 0x00f800ffbd001388 */ /* 0x000fe20000000c00 */
[-C--:B------:R-:W-:Y:S01]  /*1ca00*/  @!P1 LEA.HI.X R21, R10, R219.reuse, R9, 0x1, P3 ;  /* 0x000000db0a159211 */ /* 0x080fe200018f0c09 */
[----:B------:R-:W-:Y:S01]  /*1ca10*/  IMAD.MOV.U32 R69, RZ, RZ, R54 ;  /* 0x000000ffff457224 */ /* 0x000fe200078e0036 */
[----:B------:R-:W-:Y:S01]  /*1ca20*/  @!P1 LEA.HI.X R17, R4, R219, R5, 0x1, P2 ;  /* 0x000000db04119211 */ /* 0x000fe200010f0c05 */
[----:B------:R-:W-:Y:S01]  /*1ca30*/  @!PT LDS RZ, [RZ] ;  /* 0x00000000fffff984 */ /* 0x000fe20000000800 */
[----:B------:R-:W-:Y:S01]  /*1ca40*/  @!PT LDS RZ, [RZ] ;  /* 0x00000000fffff984 */ /* 0x000fe20000000800 */
[----:B------:R-:W-:Y:S01]  /*1ca50*/  @!PT LDS RZ, [RZ] ;  /* 0x00000000fffff984 */ /* 0x000fe20000000800 */
[----:B------:R1:W-:Y:S01]  /*1ca60*/  @!P1 LDGSTS.E.BYPASS.LTC128B.128 [R189+0xf800], [R26.64] ;  /* 0x0f8000001abd9fae */ /* 0x0003e2000b901d46 */
[----:B------:R-:W-:-:S02]  /*1ca70*/  IMAD.MOV.U32 R70, RZ, RZ, R53 ;  /* 0x000000ffff467224 */ /* 0x000fc400078e0035 */
[----:B------:R-:W-:Y:S01]  /*1ca80*/  IMAD.MOV.U32 R71, RZ, RZ, R52 ;  /* 0x000000ffff477224 */ /* 0x000fe200078e0034 */
[----:B------:R-:W-:Y:S01]  /*1ca90*/  @P1 STS.128 [R189+0x10000], RZ ;  /* 0x010000ffbd001388 */ /* 0x000fe20000000c00 */
[----:B------:R-:W-:Y:S02]  /*1caa0*/  IMAD.MOV.U32 R65, RZ, RZ, R62 ;  /* 0x000000ffff417224 */ /* 0x000fe400078e003e */
[----:B------:R-:W-:Y:S01]  /*1cab0*/  IMAD.MOV.U32 R66, RZ, RZ, R61 ;  /* 0x000000ffff427224 */ /* 0x000fe200078e003d */
[----:B------:R-:W-:Y:S01]  /*1cac0*/  @!PT LDS RZ, [RZ] ;  /* 0x00000000fffff984 */ /* 0x000fe20000000800 */
[----:B------:R-:W-:Y:S01]  /*1cad0*/  @!PT LDS RZ, [RZ] ;  /* 0x00000000fffff984 */ /* 0x000fe20000000800 */
[----:B------:R-:W-:Y:S01]  /*1cae0*/  @!PT LDS RZ, [RZ] ;  /* 0x00000000fffff984 */ /* 0x000fe20000000800 */
[----:B------:R1:W-:Y:S01]  /*1caf0*/  @!P1 LDGSTS.E.BYPASS.LTC128B.128 [R189+0x10000], [R24.64] ;  /* 0x1000000018bd9fae */ /* 0x0003e2000b901d46 */
[----:B------:R-:W-:Y:S02]  /*1cb00*/  IMAD.MOV.U32 R78, RZ, RZ, R60 ;  /* 0x000000ffff4e7224 */ /* 0x000fe400078e003c */
[----:B------:R-:W-:Y:S01]  /*1cb10*/  IMAD.MOV.U32 R77, RZ, RZ, R59 ;  /* 0x000000ffff4d7224 */ /* 0x000fe200078e003b */
[----:B------:R-:W-:Y:S01]  /*1cb20*/  @P1 STS.128 [R189+0x10800], RZ ;  /* 0x010800ffbd001388 */ /* 0x000fe20000000c00 */
[----:B------:R-:W-:-:S02]  /*1cb30*/  IMAD.MOV.U32 R76, RZ, RZ, R58 ;  /* 0x000000ffff4c7224 */ /* 0x000fc400078e003a */
        /* <DEDUP_REMOVED lines=25> */
[----:B------:R-:W-:Y:S01]  /*1ccd0*/  LDSM.16.M88.4 R12, [R183] ;  /* 0x00000000b70c783b */ /* 0x000fe20000000200 */
[----:B------:R-:W-:-:S02]  /*1cce0*/  IMAD.MOV.U32 R80, RZ, RZ, R73 ;  /* 0x000000ffff507224 */ /* 0x000fc400078e0049 */
[----:B------:R-:W-:Y:S01]  /*1ccf0*/  IMAD.MOV.U32 R100, RZ, RZ, R71 ;  /* 0x000000ffff647224 */ /* 0x000fe200078e0047 */
[----:B-1----:R-:W3:Y:S01]  /*1cd00*/  LDSM.16.M88.4 R28, [R176+0x2000] ;  /* 0x00200000b01c783b */ /* 0x002ee20000000200 */
[----:B------:R-:W-:Y:S02]  /*1cd10*/  IMAD.MOV.U32 R95, RZ, RZ, R70 ;  /* 0x000000ffff5f7224 */ /* 0x000fe400078e0046 */
[----:B------:R-:W-:Y:S01]  /*1cd20*/  IMAD.MOV.U32 R94, RZ, RZ, R69 ;  /* 0x000000ffff5e7224 */ /* 0x000fe200078e0045 */
[----:B------:R1:W-:Y:S01]  /*1cd30*/  LDSM.16.M88.4 R24, [R64] ;  /* 0x000000004018783b */ /* 0x0003e20000000200 */
[----:B------:R-:W-:Y:S02]  /*1cd40*/  IMAD.MOV.U32 R93, RZ, RZ, R68 ;  /* 0x000000ffff5d7224 */ /* 0x000fe400078e0044 */
[----:B------:R-:W-:Y:S01]  /*1cd50*/  IMAD.MOV.U32 R88, RZ, RZ, R84 ;  /* 0x000000ffff587224 */ /* 0x000fe200078e0054 */
[----:B--2---:R-:W-:Y:S01]  /*1cd60*/  LDSM.16.M88.4 R44, [R72+0x2000] ;  /* 0x00200000482c783b */ /* 0x004fe20000000200 */
[----:B------:R-:W-:Y:S01]  /*1cd70*/  IMAD.MOV.U32 R89, RZ, RZ, R83 ;  /* 0x000000ffff597224 */ /* 0x000fe200078e0053 */
[----:B------:R-:W-:Y:S01]  /*1cd80*/  MOV R214, R94 ;  /* 0x0000005e00d67202 */ /* 0x000fe20000000f00 */
[----:B------:R-:W-:Y:S01]  /*1cd90*/  IMAD.MOV.U32 R91, RZ, RZ, R81 ;  /* 0x000000ffff5b7224 */ /* 0x000fe200078e0051 */
[----:B------:R-:W2:Y:S01]  /*1cda0*/  LDSM.16.M88.4 R32, [R176+0x2800] ;  /* 0x00280000b020783b */ /* 0x000ea20000000200 */
[----:B------:R-:W-:-:S02]  /*1cdb0*/  IMAD.MOV.U32 R92, RZ, RZ, R80 ;  /* 0x000000ffff5c7224 */ /* 0x000fc400078e0050 */
[----:B------:R-:W-:Y:S01]  /*1cdc0*/  IMAD.MOV.U32 R188, RZ, RZ, R100 ;  /* 0x000000ffffbc7224 */ /* 0x000fe200078e0064 */
[----:B------:R-:W2:Y:S01]  /*1cdd0*/  LDSM.16.M88.4 R52, [R176+0x3000] ;  /* 0x00300000b034783b */ /* 0x000ea20000000200 */
[----:B------:R-:W-:Y:S02]  /*1cde0*/  IMAD.MOV.U32 R231, RZ, RZ, R91 ;  /* 0x000000ffffe77224 */ /* 0x000fe400078e005b */
[----:B------:R-:W-:Y:S01]  /*1cdf0*/  IMAD.MOV.U32 R115, RZ, RZ, R89 ;  /* 0x000000ffff737224 */ /* 0x000fe200078e0059 */
[----:B------:R-:W-:Y:S01]  /*1ce00*/  LDSM.16.M88.4 R56, [R72+0x3000] ;  /* 0x003000004838783b */ /* 0x000fe20000000200 */
[----:B------:R-:W-:Y:S02]  /*1ce10*/  IMAD.MOV.U32 R233, RZ, RZ, R88 ;  /* 0x000000ffffe97224 */ /* 0x000fe400078e0058 */
[----:B------:R-:W-:Y:S01]  /*1ce20*/  IMAD.MOV.U32 R213, RZ, RZ, R95 ;  /* 0x000000ffffd57224 */ /* 0x000fe200078e005f */
[----:B------:R-:W-:Y:S01]  /*1ce30*/  LDSM.16.M88.4 R48, [R176+0x3800] ;  /* 0x00380000b030783b */ /* 0x000fe20000000200 */
[----:B------:R-:W-:-:S02]  /*1ce40*/  IMAD.MOV.U32 R229, RZ, RZ, R93 ;  /* 0x000000ffffe57224 */ /* 0x000fc400078e005d */
[----:B-1----:R-:W-:Y:S01]  /*1ce50*/  IMAD.MOV.U32 R64, RZ, RZ, R63 ;  /* 0x000000ffff407224 */ /* 0x002fe200078e003f */
[----:B------:R-:W1:Y:S01]  /*1ce60*/  LDSM.16.M88.4 R76, [R176+0x4000] ;  /* 0x00400000b04c783b */ /* 0x000e620000000200 */
[----:B------:R-:W-:Y:S02]  /*1ce70*/  IMAD.MOV.U32 R230, RZ, RZ, R92 ;  /* 0x000000ffffe67224 */ /* 0x000fe400078e005c */
[----:B------:R-:W-:Y:S01]  /*1ce80*/  IMAD.MOV.U32 R82, RZ, RZ, R64 ;  /* 0x000000ffff527224 */ /* 0x000fe200078e0040 */
[----:B------:R-:W1:Y:S01]  /*1ce90*/  LDSM.16.M88.4 R60, [R72+0x2800] ;  /* 0x00280000483c783b */ /* 0x000e620000000200 */
[----:B----4-:R-:W-:Y:S02]  /*1cea0*/  IMAD.MOV.U32 R37, RZ, RZ, R233 ;  /* 0x000000ffff257224 */ /* 0x010fe400078e00e9 */
[----:B------:R-:W-:Y:S01]  /*1ceb0*/  IMAD.MOV.U32 R90, RZ, RZ, R82 ;  /* 0x000000ffff5a7224 */ /* 0x000fe200078e0052 */
[----:B------:R-:W4:Y:S01]  /*1cec0*/  LDSM.16.M88.4 R64, [R72+0x3800] ;  /* 0x003800004840783b */ /* 0x000f220000000200 */
[----:B------:R-:W-:-:S02]  /*1ced0*/  IMAD.MOV.U32 R36, RZ, RZ, R229 ;  /* 0x000000ffff247224 */ /* 0x000fc400078e00e5 */
[----:B------:R-:W-:Y:S01]  /*1cee0*/  IMAD.MOV.U32 R232, RZ, RZ, R90 ;  /* 0x000000ffffe87224 */ /* 0x000fe200078e005a */
[C---:B---3--:R-:W-:Y:S01]  /*1cef0*/  HMMA.16816.F32.BF16 R20, R12.reuse, R28, RZ ;  /* 0x0000001c0c14723c */ /* 0x048fe200000418ff */
[----:B------:R-:W-:Y:S04]  /*1cf00*/  LDSM.16.M88.4 R96, [R72+0x4000] ;  /* 0x004000004860783b */ /* 0x000fe80000000200 */
[----:B------:R-:W3:Y:S04]  /*1cf10*/  LDSM.16.M88.4 R68, [R176+0x6800] ;  /* 0x00680000b044783b */ /* 0x000ee80000000200 */
[----:B------:R-:W-:Y:S01]  /*1cf20*/  LDSM.16.M88.4 R84, [R176+0x7000] ;  /* 0x00700000b054783b */ /* 0x000fe20000000200 */
[C---:B--2---:R-:W-:Y:S03]  /*1cf30*/  HMMA.16816.F32.BF16 R40, R12.reuse, R32, RZ ;  /* 0x000000200c28723c */ /* 0x044fe600000418ff */
[----:B------:R-:W-:Y:S04]  /*1cf40*/  LDSM.16.M88.4 R172, [R176+0x9000] ;  /* 0x00900000b0ac783b */ /* 0x000fe80000000200 */
[----:B------:R-:W-:Y:S01]  /*1cf50*/  LDSM.16.M88.4 R80, [R176+0x7800] ;  /* 0x00780000b050783b */ /* 0x000fe20000000200 */
[----:B------:R-:W-:Y:S03]  /*1cf60*/  HMMA.16816.F32.BF16 R32, R12, R34, RZ ;  /* 0x000000220c20723c */ /* 0x000fe600000418ff */
[----:B------:R-:W-:Y:S04]  /*1cf70*/  LDSM.16.M88.4 R196, [R176+0x9800] ;  /* 0x00980000b0c4783b */ /* 0x000fe80000000200 */
[----:B------:R-:W-:Y:S01]  /*1cf80*/  LDSM.16.M88.4 R124, [R72+0x5800] ;  /* 0x00580000487c783b */ /* 0x000fe20000000200 */
[----:B------:R-:W-:Y:S03]  /*1cf90*/  HMMA.16816.F32.BF16 R16, R24, R44, R20 ;  /* 0x0000002c1810723c */ /* 0x000fe60000041814 */
[----:B------:R-:W-:Y:S04]  /*1cfa0*/  LDSM.16.M88.4 R168, [R72+0x4800] ;  /* 0x0048000048a8783b */ /* 0x000fe80000000200 */
[----:B------:R-:W-:Y:S01]  /*1cfb0*/  LDSM.16.M88.4 R128, [R72+0x5000] ;  /* 0x005000004880783b */ /* 0x000fe20000000200 */
[C---:B------:R-:W-:Y:S03]  /*1cfc0*/  HMMA.16816.F32.BF16 R20, R12.reuse, R30, RZ ;  /* 0x0000001e0c14723c */ /* 0x040fe600000418ff */
[----:B------:R-:W-:Y:S04]  /*1cfd0*/  LDSM.16.M88.4 R120, [R72+0x6000] ;  /* 0x006000004878783b */ /* 0x000fe80000000200 */
[----:B------:R-:W-:Y:S01]  /*1cfe0*/  LDSM.16.M88.4 R200, [R72+0x6800] ;  /* 0x0068000048c8783b */ /* 0x000fe20000000200 */
[C---:B------:R-:W-:Y:S03]  /*1cff0*/  HMMA.16816.F32.BF16 R28, R12.reuse, R52, RZ ;  /* 0x000000340c1c723c */ /* 0x040fe600000418ff */
[----:B------:R-:W0:Y:S05]  /*1d000*/  LDGDEPBAR ;  /* 0x00000000000079af */ /* 0x000e2a0000000000 */
[----:B------:R-:W-:Y:S01]  /*1d010*/  IMAD.MOV.U32 R246, RZ, RZ, R16 ;  /* 0x000000fffff67224 */ /* 0x000fe200078e0010 */
[----:B-1----:R-:W-:Y:S01]  /*1d020*/  HMMA.16816.F32.BF16 R108, R12, R78, RZ ;  /* 0x0000004e0c6c723c */ /* 0x002fe200000418ff */
[----:B------:R-:W-:-:S02]  /*1d030*/  IMAD.MOV.U32 R245, RZ, RZ, R17 ;  /* 0x000000fffff57224 */ /* 0x000fc400078e0011 */
[----:B------:R-:W-:Y:S02]  /*1d040*/  IMAD.MOV.U32 R244, RZ, RZ, R18 ;  /* 0x000000fffff47224 */ /* 0x000fe400078e0012 */
[----:B------:R-:W-:-:S03]  /*1d050*/  IMAD.MOV.U32 R224, RZ, RZ, R19 ;  /* 0x000000ffffe07224 */ /* 0x000fc600078e0013 */
[----:B------:R-:W-:Y:S01]  /*1d060*/  HMMA.16816.F32.BF16 R16, R24, R46, R20 ;  /* 0x0000002e1810723c */ /* 0x000fe20000041814 */
[----:B------:R-:W1:Y:S07]  /*1d070*/  LDSM.16.M88.4 R44, [R176+0x5800] ;  /* 0x00580000b02c783b */ /* 0x000e6e0000000200 */
[----:B------:R-:W-:Y:S08]  /*1d080*/  HMMA.16816.F32.BF16 R20, R12, R54, RZ ;  /* 0x000000360c14723c */ /* 0x000ff000000418ff */
[----:B------:R-:W-:Y:S08]  /*1d090*/  HMMA.16816.F32.BF16 R28, R24, R56, R28 ;  /* 0x00000038181c723c */ /* 0x000ff0000004181c */
[----:B------:R-:W-:Y:S01]  /*1d0a0*/  IMAD.MOV.U32 R10, RZ, RZ, R16 ;  /* 0x000000ffff0a7224 */ /* 0x000fe200078e0010 */
[----:B------:R-:W-:Y:S01]  /*1d0b0*/  MOV R7, R17 ;  /* 0x0000001100077202 */ /* 0x000fe20000000f00 */
[----:B------:R-:W-:Y:S01]  /*1d0c0*/  IMAD.MOV.U32 R252, RZ, RZ, R18 ;  /* 0x000000fffffc7224 */ /* 0x000fe200078e0012 */
[----:B------:R-:W-:Y:S01]  /*1d0d0*/  HMMA.16816.F32.BF16 R52, R12, R48, RZ ;  /* 0x000000300c34723c */ /* 0x000fe200000418ff */
[----:B------:R-:W-:-:S07]  /*1d0e0*/  IMAD.MOV.U32 R251, RZ, RZ, R19 ;  /* 0x000000fffffb7224 */ /* 0x000fce00078e0013 */
[C---:B------:R-:W-:Y:S05]  /*1d0f0*/  HMMA.16816.F32.BF16 R16, R24.reuse, R60, R40 ;  /* 0x0000003c1810723c */ /* 0x040fea0000041828 */
[----:B------:R-:W-:Y:S02]  /*1d100*/  IMAD.MOV.U32 R38, RZ, RZ, R29 ;  /* 0x000000ffff267224 */ /* 0x000fe400078e001d */
[----:B------:R-:W-:Y:S01]  /*1d110*/  IMAD.MOV.U32 R3, RZ, RZ, R28 ;  /* 0x000000ffff037224 */ /* 0x000fe200078e001c */
[----:B------:R-:W-:Y:S01]  /*1d120*/  HMMA.16816.F32.BF16 R20, R24, R58, R20 ;  /* 0x0000003a1814723c */ /* 0x000fe20000041814 */
[----:B------:R-:W-:Y:S07]  /*1d130*/  LDSM.16.M88.4 R56, [R176+0x8800] ;  /* 0x00880000b038783b */ /* 0x000fee0000000200 */
[----:B------:R-:W-:Y:S08]  /*1d140*/  HMMA.16816.F32.BF16 R40, R12, R50, RZ ;  /* 0x000000320c28723c */ /* 0x000ff000000418ff */
[----:B------:R-:W-:Y:S01]  /*1d150*/  MOV R217, R17 ;  /* 0x0000001100d97202 */ /* 0x000fe20000000f00 */
[----:B------:R-:W-:Y:S01]  /*1d160*/  IMAD.MOV.U32 R216, RZ, RZ, R18 ;  /* 0x000000ffffd87224 */ /* 0x000fe200078e0012 */
[----:B----4-:R-:W-:Y:S01]  /*1d170*/  HMMA.16816.F32.BF16 R48, R24, R64, R52 ;  /* 0x000000401830723c */ /* 0x010fe20000041834 */
[----:B------:R-:W-:Y:S01]  /*1d180*/  IMAD.MOV.U32 R215, RZ, RZ, R19 ;  /* 0x000000ffffd77224 */ /* 0x000fe200078e0013 */
[----:B------:R-:W-:Y:S01]  /*1d190*/  LDSM.16.M88.4 R52, [R176+0x6000] ;  /* 0x00600000b034783b */ /* 0x000fe20000000200 */
[----:B------:R-:W-:-:S03]  /*1d1a0*/  IMAD.MOV.U32 R135, RZ, RZ, R16 ;  /* 0x000000ffff877224 */ /* 0x000fc600078e0010 */
[----:B------:R-:W-:Y:S01]  /*1d1b0*/  IMAD.MOV.U32 R212, RZ, RZ, R23 ;  /* 0x000000ffffd47224 */ /* 0x000fe200078e0017 */
[----:B------:R-:W-:Y:S01]  /*1d1c0*/  MOV R208, R20 ;  /* 0x0000001400d07202 */ /* 0x000fe20000000f00 */
[----:B------:R-:W-:Y:S01]  /*1d1d0*/  HMMA.16816.F32.BF16 R16, R24, R62, R32 ;  /* 0x0000003e1810723c */ /* 0x000fe20000041820 */
[----:B------:R-:W-:Y:S01]  /*1d1e0*/  IMAD.MOV.U32 R207, RZ, RZ, R21 ;  /* 0x000000ffffcf7224 */ /* 0x000fe200078e0015 */
[----:B------:R-:W2:Y:S01]  /*1d1f0*/  LDSM.16.M88.4 R32, [R176+0x4800] ;  /* 0x00480000b020783b */ /* 0x000ea20000000200 */
[----:B------:R-:W-:-:S03]  /*1d200*/  IMAD.MOV.U32 R206, RZ, RZ, R22 ;  /* 0x000000ffffce7224 */ /* 0x000fc600078e0016 */
[----:B------:R-:W-:Y:S02]  /*1d210*/  LDSM.16.M88.4 R60, [R176+0x8000] ;  /* 0x00800000b03c783b */ /* 0x000fe40000000200 */
[----:B------:R-:W-:Y:S08]  /*1d220*/  HMMA.16816.F32.BF16 R20, R12, R76, RZ ;  /* 0x0000004c0c14723c */ /* 0x000ff000000418ff */
[----:B------:R-:W-:Y:S01]  /*1d230*/  HMMA.16816.F32.BF16 R40, R24, R66, R40 ;  /* 0x000000421828723c */ /* 0x000fe20000041828 */
[----:B------:R-:W-:Y:S01]  /*1d240*/  IMAD.MOV.U32 R228, RZ, RZ, R49 ;  /* 0x000000ffffe47224 */ /* 0x000fe200078e0031 */
[----:B------:R-:W-:Y:S01]  /*1d250*/  MOV R221, R50 ;  /* 0x0000003200dd7202 */ /* 0x000fe20000000f00 */
[----:B------:R-:W-:-:S02]  /*1d260*/  IMAD.MOV.U32 R219, RZ, RZ, R51 ;  /* 0x000000ffffdb7224 */ /* 0x000fc400078e0033 */
[----:B------:R-:W-:-:S03]  /*1d270*/  IMAD.MOV.U32 R218, RZ, RZ, R48 ;  /* 0x000000ffffda7224 */ /* 0x000fc600078e0030 */
[----:B------:R-:W-:Y:S01]  /*1d280*/  IMAD.MOV.U32 R74, RZ, RZ, R18 ;  /* 0x000000ffff4a7224 */ /* 0x000fe200078e0012 */
[----:B---3--:R-:W-:Y:S01]  /*1d290*/  HMMA.16816.F32.BF16 R192, R12, R70, RZ ;  /* 0x000000460cc0723c */ /* 0x008fe200000418ff */
[----:B------:R-:W-:Y:S02]  /*1d2a0*/  IMAD.MOV.U32 R75, RZ, RZ, R19 ;  /* 0x000000ffff4b7224 */ /* 0x000fe400078e0013 */
[----:B------:R-:W-:Y:S02]  /*1d2b0*/  IMAD.MOV.U32 R19, RZ, RZ, R30 ;  /* 0x000000ffff137224 */ /* 0x000fe400078e001e */
[----:B------:R-:W-:Y:S02]  /*1d2c0*/  IMAD.MOV.U32 R18, RZ, RZ, R31 ;  /* 0x000000ffff127224 */ /* 0x000fe400078e001f */
[----:B------:R-:W3:Y:S01]  /*1d2d0*/  LDSM.16.M88.4 R28, [R176+0x5000] ;  /* 0x00500000b01c783b */ /* 0x000ee20000000200 */
[----:B------:R-:W-:Y:S01]  /*1d2e0*/  HMMA.16816.F32.BF16 R20, R24, R96, R20 ;  /* 0x000000601814723c */ /* 0x000fe20000041814 */
[----:B------:R-:W-:-:S02]  /*1d2f0*/  IMAD.MOV.U32 R209, RZ, RZ, R16 ;  /* 0x000000ffffd17224 */ /* 0x000fc400078e0010 */
[----:B------:R-:W-:-:S04]  /*1d300*/  IMAD.MOV.U32 R73, RZ, RZ, R17 ;  /* 0x000000ffff497224 */ /* 0x000fc800078e0011 */
[----:B------:R-:W-:Y:S01]  /*1d310*/  IMAD.MOV.U32 R17, RZ, RZ, R41 ;  /* 0x000000ffff117224 */ /* 0x000fe200078e0029 */
[----:B------:R-:W-:Y:S01]  /*1d320*/  HMMA.16816.F32.BF16 R96, R24, R98, R108 ;  /* 0x000000621860723c */ /* 0x000fe2000004186c */
[----:B------:R-:W-:Y:S02]  /*1d330*/  IMAD.MOV.U32 R16, RZ, RZ, R42 ;  /* 0x000000ffff107224 */ /* 0x000fe400078e002a */
[----:B------:R-:W-:Y:S02]  /*1d340*/  IMAD.MOV.U32 R4, RZ, RZ, R40 ;  /* 0x000000ffff047224 */ /* 0x000fe400078e0028 */
[----:B------:R-:W-:Y:S02]  /*1d350*/  IMAD.MOV.U32 R114, RZ, RZ, R43 ;  /* 0x000000ffff727224 */ /* 0x000fe400078e002b */
[----:B------:R-:W-:Y:S01]  /*1d360*/  IMAD.MOV.U32 R109, RZ, RZ, R217 ;  /* 0x000000ffff6d7224 */ /* 0x000fe200078e00d9 */
[----:B-1----:R-:W-:Y:S01]  /*1d370*/  HMMA.16816.F32.BF16 R40, R12, R44, RZ ;  /* 0x0000002c0c28723c */ /* 0x002fe200000418ff */
[----:B------:R-:W-:Y:S01]  /*1d380*/  IMAD.MOV.U32 R110, RZ, RZ, R216 ;  /* 0x000000ffff6e7224 */ /* 0x000fe200078e00d8 */
[----:B------:R-:W-:Y:S01]  /*1d390*/  MOV R108, R135 ;  /* 0x00000087006c7202 */ /* 0x000fe20000000f00 */
[----:B------:R-:W-:-:S02]  /*1d3a0*/  IMAD.MOV.U32 R111, RZ, RZ, R215 ;  /* 0x000000ffff6f7224 */ /* 0x000fc400078e00d7 */
[----:B------:R-:W-:-:S03]  /*1d3b0*/  IMAD.MOV.U32 R135, RZ, RZ, R213 ;  /* 0x000000ffff877224 */ /* 0x000fc600078e00d5 */
[C---:B--2---:R-:W-:Y:S01]  /*1d3c0*/  HMMA.16816.F32.BF16 R100, R12.reuse, R32, RZ ;  /* 0x000000200c64723c */ /* 0x044fe200000418ff */
[----:B------:R-:W-:Y:S02]  /*1d3d0*/  IMAD.MOV.U32 R211, RZ, RZ, R22 ;  /* 0x000000ffffd37224 */ /* 0x000fe400078e0016 */
[----:B------:R-:W-:Y:S02]  /*1d3e0*/  IMAD.MOV.U32 R210, RZ, RZ, R23 ;  /* 0x000000ffffd27224 */ /* 0x000fe400078e0017 */
[----:B------:R-:W-:Y:S02]  /*1d3f0*/  IMAD.MOV.U32 R205, RZ, RZ, R20 ;  /* 0x000000ffffcd7224 */ /* 0x000fe400078e0014 */
[----:B------:R-:W-:Y:S01]  /*1d400*/  IMAD.MOV.U32 R204, RZ, RZ, R21 ;  /* 0x000000ffffcc7224 */ /* 0x000fe200078e0015 */
[C---:B------:R-:W-:Y:S08]  /*1d410*/  HMMA.16816.F32.BF16 R92, R12.reuse, R34, RZ ;  /* 0x000000220c5c723c */ /* 0x040ff000000418ff */
[C---:B---3--:R-:W-:Y:S08]  /*1d420*/  HMMA.16816.F32.BF16 R88, R12.reuse, R28, RZ ;  /* 0x0000001c0c58723c */ /* 0x048ff000000418ff */
        /* <DEDUP_REMOVED lines=16> */
[----:B------:R-:W-:Y:S07]  /*1d530*/  HMMA.16816.F32.BF16 R196, R12, R198, RZ ;  /* 0x000000c60cc4723c */ /* 0x000fee00000418ff */
[----:B------:R-:W-:Y:S01]  /*1d540*/  IMAD.MOV.U32 R15, RZ, RZ, R96 ;  /* 0x000000ffff0f7224 */ /* 0x000fe200078e0060 */
[----:B------:R-:W-:Y:S01]  /*1d550*/  HMMA.16816.F32.BF16 R240, R24, R168, R100 ;  /* 0x000000a818f0723c */ /* 0x000fe20000041864 */
[----:B------:R-:W-:-:S02]  /*1d560*/  IMAD.MOV.U32 R13, RZ, RZ, R99 ;  /* 0x000000ffff0d7224 */ /* 0x000fc400078e0063 */
[----:B------:R-:W-:Y:S02]  /*1d570*/  IMAD.MOV.U32 R99, RZ, RZ, R219 ;  /* 0x000000ffff637224 */ /* 0x000fe400078e00db */
[----:B------:R-:W-:Y:S02]  /*1d580*/  IMAD.MOV.U32 R96, RZ, RZ, R218 ;  /* 0x000000ffff607224 */ /* 0x000fe400078e00da */
[----:B------:R-:W-:Y:S01]  /*1d590*/  IMAD.MOV.U32 R14, RZ, RZ, R98 ;  /* 0x000000ffff0e7224 */ /* 0x000fe200078e0062 */
[----:B------:R-:W-:Y:S01]  /*1d5a0*/  HMMA.16816.F32.BF16 R216, R24, R124, R40 ;  /* 0x0000007c18d8723c */ /* 0x000fe20000041828 */
[----:B------:R-:W1:Y:S01]  /*1d5b0*/  LDSM.16.M88.4 R40, [R72+0x7000] ;  /* 0x007000004828783b */ /* 0x000e620000000200 */
[----:B------:R-:W-:Y:S01]  /*1d5c0*/  IMAD.MOV.U32 R12, RZ, RZ, R97 ;  /* 0x000000ffff0c7224 */ /* 0x000fe200078e0061 */
[----:B------:R-:W-:Y:S01]  /*1d5d0*/  MOV R101, R4 ;  /* 0x0000000400657202 */ /* 0x000fe20000000f00 */
[----:B------:R-:W-:Y:S02]  /*1d5e0*/  IMAD.MOV.U32 R103, RZ, RZ, R16 ;  /* 0x000000ffff677224 */ /* 0x000fe400078e0010 */
[----:B------:R-:W-:-:S02]  /*1d5f0*/  IMAD.MOV.U32 R102, RZ, RZ, R17 ;  /* 0x000000ffff667224 */ /* 0x000fc400078e0011 */
[----:B------:R-:W-:Y:S01]  /*1d600*/  IMAD.MOV.U32 R16, RZ, RZ, R232 ;  /* 0x000000ffff107224 */ /* 0x000fe200078e00e8 */
[C---:B------:R-:W-:Y:S01]  /*1d610*/  HMMA.16816.F32.BF16 R236, R24.reuse, R128, R88 ;  /* 0x0000008018ec723c */ /* 0x040fe20000041858 */
[----:B------:R-:W-:Y:S02]  /*1d620*/  IMAD.MOV.U32 R4, RZ, RZ, R231 ;  /* 0x000000ffff047224 */ /* 0x000fe400078e00e7 */
[----:B------:R-:W-:Y:S02]  /*1d630*/  IMAD.MOV.U32 R17, RZ, RZ, R230 ;  /* 0x000000ffff117224 */ /* 0x000fe400078e00e6 */
[----:B------:R-:W-:Y:S02]  /*1d640*/  IMAD.MOV.U32 R97, RZ, RZ, R228 ;  /* 0x000000ffff617224 */ /* 0x000fe400078e00e4 */
[----:B------:R-:W-:Y:S01]  /*1d650*/  IMAD.MOV.U32 R98, RZ, RZ, R221 ;  /* 0x000000ffff627224 */ /* 0x000fe200078e00dd */
[----:B------:R-:W-:Y:S01]  /*1d660*/  HMMA.16816.F32.BF16 R232, R24, R170, R92 ;  /* 0x000000aa18e8723c */ /* 0x000fe2000004185c */
[----:B------:R-:W-:Y:S01]  /*1d670*/  IMAD.MOV.U32 R128, RZ, RZ, R211 ;  /* 0x000000ffff807224 */ /* 0x000fe200078e00d3 */
[----:B------:R-:W-:Y:S01]  /*1d680*/  MOV R90, R206 ;  /* 0x000000ce005a7202 */ /* 0x000fe20000000f00 */
[----:B------:R-:W-:-:S02]  /*1d690*/  IMAD.MOV.U32 R129, RZ, RZ, R210 ;  /* 0x000000ffff817224 */ /* 0x000fc400078e00d2 */
[----:B------:R-:W-:Y:S02]  /*1d6a0*/  IMAD.MOV.U32 R91, RZ, RZ, R209 ;  /* 0x000000ffff5b7224 */ /* 0x000fe400078e00d1 */
        /* <DEDUP_REMOVED lines=14> */
[----:B------:R-:W2:Y:S01]  /*1d790*/  LDSM.16.M88.4 R32, [R72+0x7800] ;  /* 0x007800004820783b */ /* 0x000ea20000000200 */
[----:B------:R-:W-:Y:S01]  /*1d7a0*/  IMAD.MOV.U32 R48, RZ, RZ, R89 ;  /* 0x000000ffff307224 */ /* 0x000fe200078e0059 */
[----:B------:R-:W-:Y:S01]  /*1d7b0*/  MOV R89, R95 ;  /* 0x0000005f00597202 */ /* 0x000fe20000000f00 */
[----:B------:R-:W-:Y:S01]  /*1d7c0*/  IMAD.MOV.U32 R49, RZ, RZ, R90 ;  /* 0x000000ffff317224 */ /* 0x000fe200078e005a */
[----:B------:R-:W-:Y:S01]  /*1d7d0*/  LDSM.16.M88.4 R12, [R72+0x9000] ;  /* 0x00900000480c783b */ /* 0x000fe20000000200 */
[----:B------:R-:W-:Y:S01]  /*1d7e0*/  IMAD.MOV.U32 R121, RZ, RZ, R88 ;  /* 0x000000ffff797224 */ /* 0x000fe200078e0058 */
[----:B------:R-:W-:Y:S01]  /*1d7f0*/  HMMA.16816.F32.BF16 R204, R24, R122, R20 ;  /* 0x0000007a18cc723c */ /* 0x000fe20000041814 */
[----:B------:R-:W-:Y:S01]  /*1d800*/  IMAD.MOV.U32 R88, RZ, RZ, R94 ;  /* 0x000000ffff587224 */ /* 0x000fe200078e005e */
[----:B------:R-:W3:Y:S01]  /*1d810*/  LDSM.16.M88.4 R20, [R72+0x8800] ;  /* 0x008800004814783b */ /* 0x000ee20000000200 */
[----:B------:R-:W-:-:S02]  /*1d820*/  IMAD.MOV.U32 R90, RZ, RZ, R100 ;  /* 0x000000ffff5a7224 */ /* 0x000fc400078e0064 */
[----:B------:R-:W-:Y:S02]  /*1d830*/  IMAD.MOV.U32 R94, RZ, RZ, R103 ;  /* 0x000000ffff5e7224 */ /* 0x000fe400078e0067 */
[----:B------:R-:W-:Y:S01]  /*1d840*/  IMAD.MOV.U32 R95, RZ, RZ, R114 ;  /* 0x000000ffff5f7224 */ /* 0x000fe200078e0072 */
[C---:B------:R-:W-:Y:S01]  /*1d850*/  HMMA.16816.F32.BF16 R168, R24.reuse, R200, R44 ;  /* 0x000000c818a8723c */ /* 0x040fe2000004182c */
[----:B------:R4:W3:Y:S07]  /*1d860*/  LDSM.16.M88.4 R44, [R72+0x9800] ;  /* 0x00980000482c783b */ /* 0x0008ee0000000200 */
[----:B------:R-:W-:Y:S01]  /*1d870*/  HMMA.16816.F32.BF16 R192, R24, R202, R192 ;  /* 0x000000ca18c0723c */ /* 0x000fe200000418c0 */
[----:B------:R-:W-:Y:S01]  /*1d880*/  IMAD.MOV.U32 R200, RZ, RZ, R50 ;  /* 0x000000ffffc87224 */ /* 0x000fe200078e0032 */
[----:B------:R2:W5:Y:S01]  /*1d890*/  LDL.LU R114, [R1+0x150] ;  /* 0x0001500001727983 */ /* 0x0005620000300800 */
[----:B------:R-:W-:-:S02]  /*1d8a0*/  IMAD.MOV.U32 R201, RZ, RZ, R51 ;  /* 0x000000ffffc97224 */ /* 0x000fc400078e0033 */
[----:B------:R-:W-:Y:S02]  /*1d8b0*/  IMAD.MOV.U32 R50, RZ, RZ, R92 ;  /* 0x000000ffff327224 */ /* 0x000fe400078e005c */
[----:B------:R-:W-:Y:S01]  /*1d8c0*/  IMAD.MOV.U32 R51, RZ, RZ, R93 ;  /* 0x000000ffff337224 */ /* 0x000fe200078e005d */
[C---:B-1----:R-:W-:Y:S01]  /*1d8d0*/  HMMA.16816.F32.BF16 R124, R24.reuse, R42, R104 ;  /* 0x0000002a187c723c */ /* 0x042fe20000041868 */
[----:B------:R-:W-:Y:S02]  /*1d8e0*/  IMAD.MOV.U32 R202, RZ, RZ, R128 ;  /* 0x000000ffffca7224 */ /* 0x000fe400078e0080 */
[----:B------:R-:W-:Y:S02]  /*1d8f0*/  IMAD.MOV.U32 R203, RZ, RZ, R129 ;  /* 0x000000ffffcb7224 */ /* 0x000fe400078e0081 */
[----:B------:R-:W-:Y:S02]  /*1d900*/  IMAD.MOV.U32 R92, RZ, RZ, R101 ;  /* 0x000000ffff5c7224 */ /* 0x000fe400078e0065 */
[----:B------:R-:W-:Y:S01]  /*1d910*/  IMAD.MOV.U32 R42, RZ, RZ, R49 ;  /* 0x000000ffff2a7224 */ /* 0x000fe200078e0031 */
[----:B------:R-:W-:Y:S01]  /*1d920*/  HMMA.16816.F32.BF16 R128, R24, R40, R116 ;  /* 0x000000281880723c */ /* 0x000fe20000041874 */
[----:B------:R-:W-:Y:S01]  /*1d930*/  MOV R43, R50 ;  /* 0x00000032002b7202 */ /* 0x000fe20000000f00 */
[----:B------:R-:W-:-:S02]  /*1d940*/  IMAD.MOV.U32 R49, RZ, RZ, R51 ;  /* 0x000000ffff317224 */ /* 0x000fc400078e0033 */
[----:B------:R-:W-:Y:S02]  /*1d950*/  IMAD.MOV.U32 R50, RZ, RZ, R88 ;  /* 0x000000ffff327224 */ /* 0x000fe400078e0058 */
[----:B------:R-:W-:Y:S02]  /*1d960*/  IMAD.MOV.U32 R51, RZ, RZ, R89 ;  /* 0x000000ffff337224 */ /* 0x000fe400078e0059 */
[----:B------:R-:W-:Y:S02]  /*1d970*/  IMAD.MOV.U32 R41, RZ, RZ, R48 ;  /* 0x000000ffff297224 */ /* 0x000fe400078e0030 */
[----:B------:R-:W-:Y:S02]  /*1d980*/  IMAD.MOV.U32 R48, RZ, RZ, R90 ;  /* 0x000000ffff307224 */ /* 0x000fe400078e005a */
[----:B------:R-:W-:Y:S01]  /*1d990*/  IMAD.MOV.U32 R40, RZ, RZ, R121 ;  /* 0x000000ffff287224 */ /* 0x000fe200078e0079 */
[----:B--2---:R-:W-:Y:S01]  /*1d9a0*/  HMMA.16816.F32.BF16 R116, R24, R32, R84 ;  /* 0x000000201874723c */ /* 0x004fe20000041854 */
[----:B----4-:R-:W-:-:S02]  /*1d9b0*/  IMAD.MOV.U32 R72, RZ, RZ, R91 ;  /* 0x000000ffff487224 */ /* 0x010fc400078e005b */
[----:B------:R-:W-:-:S05]  /*1d9c0*/  IMAD.MOV.U32 R93, RZ, RZ, R102 ;  /* 0x000000ffff5d7224 */ /* 0x000fca00078e0066 */
[C---:B------:R-:W-:Y:S07]  /*1d9d0*/  HMMA.16816.F32.BF16 R120, R24.reuse, R30, R68 ;  /* 0x0000001e1878723c */ /* 0x040fee0000041844 */
[----:B------:R-:W-:Y:S01]  /*1d9e0*/  IMAD.MOV.U32 R68, RZ, RZ, R108 ;  /* 0x000000ffff447224 */ /* 0x000fe200078e006c */
[----:B---3--:R-:W-:Y:S01]  /*1d9f0*/  HMMA.16816.F32.BF16 R88, R24, R22, R60 ;  /* 0x000000161858723c */ /* 0x008fe2000004183c */
[----:B------:R-:W-:Y:S02]  /*1da00*/  IMAD.MOV.U32 R69, RZ, RZ, R109 ;  /* 0x000000ffff457224 */ /* 0x000fe400078e006d */
[----:B------:R-:W-:-:S02]  /*1da10*/  IMAD.MOV.U32 R70, RZ, RZ, R110 ;  /* 0x000000ffff467224 */ /* 0x000fc400078e006e */
[----:B------:R-:W-:-:S03]  /*1da20*/  IMAD.MOV.U32 R71, RZ, RZ, R111 ;  /* 0x000000ffff477224 */ /* 0x000fc600078e006f */
[C---:B------:R-:W-:Y:S01]  /*1da30*/  HMMA.16816.F32.BF16 R108, R24.reuse, R20, R64 ;  /* 0x00000014186c723c */ /* 0x040fe20000041840 */
[----:B------:R-:W-:Y:S07]  /*1da40*/  LDSM.16.M88.4 R20, [R2] ;  /* 0x000000000214783b */ /* 0x000fee0000000200 */
[C---:B------:R-:W-:Y:S07]  /*1da50*/  HMMA.16816.F32.BF16 R84, R24.reuse, R12, R56 ;  /* 0x0000000c1854723c */ /* 0x040fee0000041838 */
[----:B------:R-:W-:Y:S01]  /*1da60*/  IMAD.MOV.U32 R56, RZ, RZ, R48 ;  /* 0x000000ffff387224 */ /* 0x000fe200078e0030 */
[----:B------:R-:W-:Y:S01]  /*1da70*/  HMMA.16816.F32.BF16 R52, R24, R14, R52 ;  /* 0x0000000e1834723c */ /* 0x000fe20000041834 */
[----:B------:R-:W-:Y:S01]  /*1da80*/  IMAD.MOV.U32 R57, RZ, RZ, R49 ;  /* 0x000000ffff397224 */ /* 0x000fe200078e0031 */
[----:B------:R-:W1:Y:S01]  /*1da90*/  LDSM.16.M88.4 R12, [R36] ;  /* 0x00000000240c783b */ /* 0x000e620000000200 */
[----:B------:R-:W-:-:S02]  /*1daa0*/  IMAD.MOV.U32 R58, RZ, RZ, R50 ;  /* 0x000000ffff3a7224 */ /* 0x000fc400078e0032 */
[----:B------:R-:W-:Y:S02]  /*1dab0*/  IMAD.MOV.U32 R59, RZ, RZ, R51 ;  /* 0x000000ffff3b7224 */ /* 0x000fe400078e0033 */
[----:B------:R-:W2:Y:S01]  /*1dac0*/  LDSM.16.M88.4 R48, [R37] ;  /* 0x000000002530783b */ /* 0x000ea20000000200 */
[----:B------:R-:W-:Y:S02]  /*1dad0*/  IMAD.MOV.U32 R104, RZ, RZ, R92 ;  /* 0x000000ffff687224 */ /* 0x000fe400078e005c */
[----:B------:R-:W-:Y:S02]  /*1dae0*/  IMAD.MOV.U32 R105, RZ, RZ, R93 ;  /* 0x000000ffff697224 */ /* 0x000fe400078e005d */
[----:B------:R-:W-:Y:S02]  /*1daf0*/  IMAD.MOV.U32 R106, RZ, RZ, R94 ;  /* 0x000000ffff6a7224 */ /* 0x000fe400078e005e */
[----:B------:R-:W-:Y:S02]  /*1db00*/  IMAD.MOV.U32 R107, RZ, RZ, R95 ;  /* 0x000000ffff6b7224 */ /* 0x000fe400078e005f */
[----:B------:R-:W-:-:S02]  /*1db10*/  IMAD.MOV.U32 R103, RZ, RZ, R18 ;  /* 0x000000ffff677224 */ /* 0x000fc400078e0012 */
[----:B------:R-:W-:Y:S02]  /*1db20*/  IMAD.MOV.U32 R101, RZ, RZ, R38 ;  /* 0x000000ffff657224 */ /* 0x000fe400078e0026 */
[----:B------:R-:W-:Y:S02]  /*1db30*/  IMAD.MOV.U32 R102, RZ, RZ, R19 ;  /* 0x000000ffff667224 */ /* 0x000fe400078e0013 */
[----:B------:R-:W-:Y:S01]  /*1db40*/  IMAD.MOV.U32 R100, RZ, RZ, R3 ;  /* 0x000000ffff647224 */ /* 0x000fe200078e0003 */
[C---:B------:R-:W-:Y:S01]  /*1db50*/  HMMA.16816.F32.BF16 R92, R24.reuse, R34, R80 ;  /* 0x00000022185c723c */ /* 0x040fe20000041850 */
[----:B------:R-:W3:Y:S04]  /*1db60*/  LDSM.16.M88.4 R32, [R16] ;  /* 0x000000001020783b */ /* 0x000ee80000000200 */
[----:B------:R4:W5:Y:S02]  /*1db70*/  LDL.LU R38, [R1+0x14c] ;  /* 0x00014c0001267983 */ /* 0x0009640000300800 */
[----:B------:R-:W-:Y:S01]  /*1db80*/  IMAD.MOV.U32 R80, RZ, RZ, R100 ;  /* 0x000000ffff507224 */ /* 0x000fe200078e0064 */
[----:B------:R-:W-:Y:S01]  /*1db90*/  MOV R83, R103 ;  /* 0x0000006700537202 */ /* 0x000fe20000000f00 */
[----:B------:R-:W-:Y:S01]  /*1dba0*/  IMAD.MOV.U32 R81, RZ, RZ, R101 ;  /* 0x000000ffff517224 */ /* 0x000fe200078e0065 */
[----:B------:R-:W-:Y:S01]  /*1dbb0*/  HMMA.16816.F32.BF16 R64, R24, R46, R196 ;  /* 0x0000002e1840723c */ /* 0x000fe200000418c4 */
[----:B------:R-:W-:Y:S01]  /*1dbc0*/  IMAD.MOV.U32 R82, RZ, RZ, R102 ;  /* 0x000000ffff527224 */ /* 0x000fe200078e0066 */
[----:B------:R4:W5:Y:S04]  /*1dbd0*/  LDL.LU R19, [R1+0x148] ;  /* 0x0001480001137983 */ /* 0x0009680000300800 */
[----:B------:R4:W5:Y:S02]  /*1dbe0*/  LDL.LU R18, [R1+0x144] ;  /* 0x0001440001127983 */ /* 0x0009640000300800 */
[C---:B-1----:R-:W-:Y:S02]  /*1dbf0*/  HMMA.16816.F32.BF16 R96, R20.reuse, R12, R96 ;  /* 0x0000000c1460723c */ /* 0x042fe40000041860 */
[----:B------:R4:W5:Y:S06]  /*1dc00*/  LDL.LU R3, [R1+0x140] ;  /* 0x0001400001037983 */ /* 0x00096c0000300800 */
[C---:B------:R-:W-:Y:S08]  /*1dc10*/  HMMA.16816.F32.BF16 R104, R20.reuse, R14, R104 ;  /* 0x0000000e1468723c */ /* 0x040ff00000041868 */
[----:B--2---:R-:W-:Y:S08]  /*1dc20*/  HMMA.16816.F32.BF16 R12, R20, R48, R200 ;  /* 0x00000030140c723c */ /* 0x004ff000000418c8 */
[C---:B------:R-:W-:Y:S01]  /*1dc30*/  HMMA.16816.F32.BF16 R100, R24.reuse, R28, R76 ;  /* 0x0000001c1864723c */ /* 0x040fe2000004184c */
[----:B------:R-:W-:Y:S07]  /*1dc40*/  LDSM.16.M88.4 R28, [R17] ;  /* 0x00000000111c783b */ /* 0x000fee0000000200 */
[----:B------:R-:W-:Y:S01]  /*1dc50*/  HMMA.16816.F32.BF16 R76, R24, R44, R172 ;  /* 0x0000002c184c723c */ /* 0x000fe200000418ac */
[----:B------:R-:W1:Y:S04]  /*1dc60*/  LDSM.16.M88.4 R24, [R4] ;  /* 0x000000000418783b */ /* 0x000e680000000200 */
[----:B------:R2:W1:Y:S03]  /*1dc70*/  LDSM.16.M88.4 R44, [R5] ;  /* 0x00000000052c783b */ /* 0x0004660000000200 */
[----:B------:R-:W-:-:S02]  /*1dc80*/  IMAD.MOV.U32 R200, RZ, RZ, R12 ;  /* 0x000000ffffc87224 */ /* 0x000fc400078e000c */
[----:B------:R-:W-:Y:S02]  /*1dc90*/  IMAD.MOV.U32 R199, RZ, RZ, R13 ;  /* 0x000000ffffc77224 */ /* 0x000fe400078e000d */
[----:B------:R-:W-:Y:S02]  /*1dca0*/  IMAD.MOV.U32 R198, RZ, RZ, R14 ;  /* 0x000000ffffc67224 */ /* 0x000fe400078e000e */
[----:B------:R-:W-:Y:S02]  /*1dcb0*/  IMAD.MOV.U32 R197, RZ, RZ, R15 ;  /* 0x000000ffffc57224 */ /* 0x000fe400078e000f */
[C---:B------:R-:W-:Y:S08]  /*1dcc0*/  HMMA.16816.F32.BF16 R12, R20.reuse, R50, R56 ;  /* 0x00000032140c723c */ /* 0x040ff00000041838 */
[C---:B---3--:R-:W-:Y:S08]  /*1dcd0*/  HMMA.16816.F32.BF16 R60, R20.reuse, R32, R68 ;  /* 0x00000020143c723c */ /* 0x048ff00000041844 */
[----:B------:R-:W-:Y:S01]  /*1dce0*/  HMMA.16816.F32.BF16 R72, R20, R34, R72 ;  /* 0x000000221448723c */ /* 0x000fe20000041848 */
[----:B------:R3:W-:Y:S01]  /*1dcf0*/  LDSM.16.M88.4 R32, [R0] ;  /* 0x000000000020783b */ /* 0x0007e20000000200 */
[----:B------:R-:W-:-:S03]  /*1dd00*/  IMAD.MOV.U32 R201, RZ, RZ, R7 ;  /* 0x000000ffffc97224 */ /* 0x000fc600078e0007 */
[----:B------:R-:W-:Y:S03]  /*1dd10*/  LDSM.16.M88.4 R48, [R188] ;  /* 0x00000000bc30783b */ /* 0x000fe60000000200 */
[----:B--2---:R-:W-:Y:S02]  /*1dd20*/  IMAD.MOV.U32 R5, RZ, RZ, R12 ;  /* 0x000000ffff057224 */ /* 0x004fe400078e000c */
[----:B------:R-:W-:Y:S02]  /*1dd30*/  IMAD.MOV.U32 R4, RZ, RZ, R13 ;  /* 0x000000ffff047224 */ /* 0x000fe400078e000d */
[----:B------:R-:W-:Y:S02]  /*1dd40*/  IMAD.MOV.U32 R203, RZ, RZ, R14 ;  /* 0x000000ffffcb7224 */ /* 0x000fe400078e000e */
[----:B------:R-:W-:Y:S02]  /*1dd50*/  IMAD.MOV.U32 R202, RZ, RZ, R15 ;  /* 0x000000ffffca7224 */ /* 0x000fe400078e000f */
[C---:B-1----:R-:W-:Y:S08]  /*1dd60*/  HMMA.16816.F32.BF16 R12, R20.reuse, R24, R240 ;  /* 0x00000018140c723c */ /* 0x042ff000000418f0 */
[C---:B------:R-:W-:Y:S08]  /*1dd70*/  HMMA.16816.F32.BF16 R68, R20.reuse, R28, R80 ;  /* 0x0000001c1444723c */ /* 0x040ff00000041850 */
[----:B------:R-:W-:Y:S01]  /*1dd80*/  HMMA.16816.F32.BF16 R80, R20, R30, R40 ;  /* 0x0000001e1450723c */ /* 0x000fe20000041828 */
[----:B------:R-:W1:Y:S04]  /*1dd90*/  LDSM.16.M88.4 R40, [R11] ;  /* 0x000000000b28783b */ /* 0x000e680000000200 */
[----:B------:R2:W1:Y:S03]  /*1dda0*/  LDSM.16.M88.4 R28, [R115] ;  /* 0x00000000731c783b */ /* 0x0004660000000200 */
[----:B------:R-:W-:-:S02]  /*1ddb0*/  IMAD.MOV.U32 R175, RZ, RZ, R12 ;  /* 0x000000ffffaf7224 */ /* 0x000fc400078e000c */
[----:B------:R-:W-:Y:S02]  /*1ddc0*/  IMAD.MOV.U32 R174, RZ, RZ, R13 ;  /* 0x000000ffffae7224 */ /* 0x000fe400078e000d */
[----:B------:R-:W-:Y:S02]  /*1ddd0*/  IMAD.MOV.U32 R173, RZ, RZ, R14 ;  /* 0x000000ffffad7224 */ /* 0x000fe400078e000e */
[----:B------:R-:W-:Y:S02]  /*1dde0*/  IMAD.MOV.U32 R172, RZ, RZ, R15 ;  /* 0x000000ffffac7224 */ /* 0x000fe400078e000f */
[C---:B------:R-:W-:Y:S01]  /*1ddf0*/  HMMA.16816.F32.BF16 R12, R20.reuse, R26, R232 ;  /* 0x0000001a140c723c */ /* 0x040fe200000418e8 */
[----:B------:R1:W4:Y:S07]  /*1de00*/  LDSM.16.M88.4 R24, [R135] ;  /* 0x000000008718783b */ /* 0x00032e0000000200 */
[C---:B------:R-:W-:Y:S01]  /*1de10*/  HMMA.16816.F32.BF16 R232, R20.reuse, R44, R236 ;  /* 0x0000002c14e8723c */ /* 0x040fe200000418ec */
[----:B------:R-:W-:Y:S01]  /*1de20*/  IMAD.MOV.U32 R59, RZ, RZ, R10 ;  /* 0x000000ffff3b7224 */ /* 0x000fe200078e000a */
[----:B---3--:R-:W-:Y:S11]  /*1de30*/  MOV R0, R220 ;  /* 0x000000dc00007202 */ /* 0x008ff60000000f00 */
[----:B------:R-:W-:Y:S03]  /*1de40*/  @!UPT UIADD3 URZ, URZ, URZ, URZ ;  /* 0x0000003f3f3ff290 */ /* 0x000fe6000fffe03f */
[----:B--2---:R-:W-:Y:S01]  /*1de50*/  IMAD.MOV.U32 R115, RZ, RZ, R12 ;  /* 0x000000ffff737224 */ /* 0x004fe200078e000c */
[----:B------:R-:W-:Y:S01]  /*1de60*/  MOV R10, R14 ;  /* 0x0000000e000a7202 */ /* 0x000fe20000000f00 */
[----:B------:R-:W-:Y:S02]  /*1de70*/  IMAD.MOV.U32 R37, RZ, RZ, R13 ;  /* 0x000000ffff257224 */ /* 0x000fe400078e000d */
[----:B------:R-:W-:Y:S01]  /*1de80*/  IMAD.MOV.U32 R7, RZ, RZ, R15 ;  /* 0x000000ffff077224 */ /* 0x000fe200078e000f */
[----:B-1----:R-:W-:Y:S01]  /*1de90*/  HMMA.16816.F32.BF16 R240, R20, R40, R216 ;  /* 0x0000002814f0723c */ /* 0x002fe200000418d8 */
[----:B------:R1:W2:Y:S02]  /*1dea0*/  LDSM.16.M88.4 R12, [R221] ;  /* 0x00000000dd0c783b */ /* 0x0002a40000000200 */
[----:B------:R-:W-:Y:S02]  /*1deb0*/  IMAD.MOV.U32 R220, RZ, RZ, R233 ;  /* 0x000000ffffdc7224 */ /* 0x000fe400078e00e9 */
[----:B------:R-:W-:-:S02]  /*1dec0*/  IMAD.MOV.U32 R188, RZ, RZ, R234 ;  /* 0x000000ffffbc7224 */ /* 0x000fc400078e00ea */
[----:B------:R-:W-:Y:S01]  /*1ded0*/  IMAD.MOV.U32 R135, RZ, RZ, R235 ;  /* 0x000000ffff877224 */ /* 0x000fe200078e00eb */
[C---:B------:R-:W-:Y:S01]  /*1dee0*/  HMMA.16816.F32.BF16 R236, R20.reuse, R42, R212 ;  /* 0x0000002a14ec723c */ /* 0x040fe200000418d4 */
[----:B------:R3:W2:Y:S07]  /*1def0*/  LDSM.16.M88.4 R40, [R39] ;  /* 0x000000002728783b */ /* 0x0006ae0000000200 */
[----:B------:R-:W-:Y:S01]  /*1df00*/  HMMA.16816.F32.BF16 R216, R20, R32, R208 ;  /* 0x0000002014d8723c */ /* 0x000fe200000418d0 */
[----:B-1----:R-:W-:-:S07]  /*1df10*/  IMAD.MOV.U32 R221, RZ, RZ, R232 ;  /* 0x000000ffffdd7224 */ /* 0x002fce00078e00e8 */
[C---:B------:R-:W-:Y:S08]  /*1df20*/  HMMA.16816.F32.BF16 R208, R20.reuse, R28, R168 ;  /* 0x0000001c14d0723c */ /* 0x040ff000000418a8 */
[C---:B------:R-:W-:Y:S08]  /*1df30*/  HMMA.16816.F32.BF16 R232, R20.reuse, R30, R192 ;  /* 0x0000001e14e8723c */ /* 0x040ff000000418c0 */
[----:B----4-:R-:W-:Y:S01]  /*1df40*/  HMMA.16816.F32.BF16 R28, R20, R26, R124 ;  /* 0x0000001a141c723c */ /* 0x010fe2000004187c */
[----:B------:R-:W-:-:S02]  /*1df50*/  IMAD.MOV.U32 R58, RZ, RZ, R9 ;  /* 0x000000ffff3a7224 */ /* 0x000fc400078e0009 */
[----:B------:R-:W-:-:S05]  /*1df60*/  IMAD.MOV.U32 R11, RZ, RZ, R0 ;  /* 0x000000ffff0b7224 */ /* 0x000fca00078e0000 */
[C---:B------:R-:W-:Y:S11]  /*1df70*/  HMMA.16816.F32.BF16 R44, R20.reuse, R46, R228 ;  /* 0x0000002e142c723c */ /* 0x040ff600000418e4 */
[----:B------:R-:W-:Y:S05]  /*1df80*/  @!UPT UIADD3 URZ, URZ, URZ, URZ ;  /* 0x0000003f3f3ff290 */ /* 0x000fea000fffe03f */
[----:B---3--:R-:W-:Y:S01]  /*1df90*/  IMAD.MOV.U32 R39, RZ, RZ, R29 ;  /* 0x000000ffff277224 */ /* 0x008fe200078e001d */
[----:B------:R-:W-:Y:S01]  /*1dfa0*/  MOV R9, R28 ;  /* 0x0000001c00097202 */ /* 0x000fe20000000f00 */
[----:B------:R-:W-:Y:S02]  /*1dfb0*/  IMAD.MOV.U32 R2, RZ, RZ, R30 ;  /* 0x000000ffff027224 */ /* 0x000fe400078e001e */
[----:B------:R-:W-:Y:S02]  /*1dfc0*/  IMAD.MOV.U32 R0, RZ, RZ, R31 ;  /* 0x000000ffff007224 */ /* 0x000fe400078e001f */
[----:B------:R-:W1:Y:S01]  /*1dfd0*/  LDSM.16.M88.4 R28, [R58] ;  /* 0x000000003a1c783b */ /* 0x000e620000000200 */
[C---:B------:R-:W-:Y:S08]  /*1dfe0*/  HMMA.16816.F32.BF16 R228, R20.reuse, R24, R128 ;  /* 0x0000001814e4723c */ /* 0x040ff00000041880 */
[C---:B--2---:R-:W-:Y:S08]  /*1dff0*/  HMMA.16816.F32.BF16 R24, R20.reuse, R12, R116 ;  /* 0x0000000c1418723c */ /* 0x044ff00000041874 */
[C---:B------:R-:W-:Y:S08]  /*1e000*/  HMMA.16816.F32.BF16 R12, R20.reuse, R14, R92 ;  /* 0x0000000e140c723c */ /* 0x040ff0000004185c */
[C---:B------:R-:W-:Y:S08]  /*1e010*/  HMMA.16816.F32.BF16 R108, R20.reuse, R40, R108 ;  /* 0x00000028146c723c */ /* 0x040ff0000004186c */
[C---:B------:R-:W-:Y:S08]  /*1e020*/  HMMA.16816.F32.BF16 R40, R20.reuse, R42, R88 ;  /* 0x0000002a1428723c */ /* 0x040ff00000041858 */
[----:B------:R-:W-:Y:S01]  /*1e030*/  HMMA.16816.F32.BF16 R212, R20, R34, R204 ;  /* 0x0000002214d4723c */ /* 0x000fe200000418cc */
[----:B------:R-:W2:Y:S01]  /*1e040*/  LDSM.16.M88.4 R32, [R177] ;  /* 0x00000000b120783b */ /* 0x000ea20000000200 */
[----:B------:R-:W-:-:S02]  /*1e050*/  IMAD.MOV.U32 R127, RZ, RZ, R13 ;  /* 0x000000ffff7f7224 */ /* 0x000fc400078e000d */
[----:B------:R-:W-:Y:S02]  /*1e060*/  IMAD.MOV.U32 R126, RZ, RZ, R14 ;  /* 0x000000ffff7e7224 */ /* 0x000fe400078e000e */
[----:B------:R-:W-:Y:S02]  /*1e070*/  IMAD.MOV.U32 R125, RZ, RZ, R15 ;  /* 0x000000ffff7d7224 */ /* 0x000fe400078e000f */
[----:B------:R-:W-:Y:S02]  /*1e080*/  IMAD.MOV.U32 R124, RZ, RZ, R12 ;  /* 0x000000ffff7c7224 */ /* 0x000fe400078e000c */
[----:B------:R-:W-:Y:S01]  /*1e090*/  HMMA.16816.F32.BF16 R12, R20, R48, R100 ;  /* 0x00000030140c723c */ /* 0x000fe20000041864 */
[----:B------:R-:W-:Y:S02]  /*1e0a0*/  IMAD.MOV.U32 R119, RZ, RZ, R110 ;  /* 0x000000ffff777224 */ /* 0x000fe400078e006e */
[----:B------:R-:W-:-:S03]  /*1e0b0*/  IMAD.MOV.U32 R110, RZ, RZ, R252 ;  /* 0x000000ffff6e7224 */ /* 0x000fc600078e00fc */
[----:B------:R-:W-:Y:S02]  /*1e0c0*/  IMAD.MOV.U32 R252, RZ, RZ, R43 ;  /* 0x000000fffffc7224 */ /* 0x000fe400078e002b */
[----:B------:R-:W-:Y:S07]  /*1e0d0*/  HMMA.16816.F32.BF16 R48, R20, R50, R120 ;  /* 0x000000321430723c */ /* 0x000fee0000041878 */
[----:B------:R-:W-:Y:S02]  /*1e0e0*/  IMAD.MOV.U32 R122, RZ, RZ, R42 ;  /* 0x000000ffff7a7224 */ /* 0x000fe400078e002a */
[----:B------:R-:W-:-:S02]  /*1e0f0*/  IMAD.MOV.U32 R121, RZ, RZ, R40 ;  /* 0x000000ffff797224 */ /* 0x000fc400078e0028 */
[----:B------:R-:W-:Y:S02]  /*1e100*/  IMAD.MOV.U32 R120, RZ, RZ, R41 ;  /* 0x000000ffff787224 */ /* 0x000fe400078e0029 */
[C---:B-1----:R-:W-:Y:S08]  /*1e110*/  HMMA.16816.F32.BF16 R40, R20.reuse, R28, R84 ;  /* 0x0000001c1428723c */ /* 0x042ff00000041854 */
[----:B------:R-:W-:Y:S01]  /*1e120*/  HMMA.16816.F32.BF16 R28, R20, R30, R52 ;  /* 0x0000001e141c723c */ /* 0x000fe20000041834 */
[----:B------:R-:W-:-:S02]  /*1e130*/  IMAD.MOV.U32 R131, RZ, RZ, R24 ;  /* 0x000000ffff837224 */ /* 0x000fc400078e0018 */
[----:B------:R-:W-:Y:S02]  /*1e140*/  IMAD.MOV.U32 R130, RZ, RZ, R25 ;  /* 0x000000ffff827224 */ /* 0x000fe400078e0019 */
[----:B------:R-:W-:Y:S02]  /*1e150*/  IMAD.MOV.U32 R129, RZ, RZ, R26 ;  /* 0x000000ffff817224 */ /* 0x000fe400078e001a */
[----:B------:R-:W-:Y:S02]  /*1e160*/  IMAD.MOV.U32 R128, RZ, RZ, R27 ;  /* 0x000000ffff807224 */ /* 0x000fe400078e001b */
[----:B------:R1:W3:Y:S01]  /*1e170*/  LDSM.16.M88.4 R24, [R11] ;  /* 0x000000000b18783b */ /* 0x0002e20000000200 */
[----:B------:R-:W-:Y:S02]  /*1e180*/  IMAD.MOV.U32 R88, RZ, RZ, R246 ;  /* 0x000000ffff587224 */ /* 0x000fe400078e00f6 */
[----:B------:R-:W-:Y:S02]  /*1e190*/  IMAD.MOV.U32 R89, RZ, RZ, R245 ;  /* 0x000000ffff597224 */ /* 0x000fe400078e00f5 */
[----:B------:R-:W-:-:S02]  /*1e1a0*/  IMAD.MOV.U32 R90, RZ, RZ, R244 ;  /* 0x000000ffff5a7224 */ /* 0x000fc400078e00f4 */
[----:B------:R-:W-:Y:S02]  /*1e1b0*/  IMAD.MOV.U32 R91, RZ, RZ, R224 ;  /* 0x000000ffff5b7224 */ /* 0x000fe400078e00e0 */
[----:B------:R-:W-:Y:S01]  /*1e1c0*/  IMAD.MOV.U32 R116, RZ, RZ, R109 ;  /* 0x000000ffff747224 */ /* 0x000fe200078e006d */
[----:B------:R-:W-:Y:S01]  /*1e1d0*/  MOV R109, R201 ;  /* 0x000000c9006d7202 */ /* 0x000fe20000000f00 */
[----:B------:R-:W-:Y:S02]  /*1e1e0*/  IMAD.MOV.U32 R201, RZ, RZ, R227 ;  /* 0x000000ffffc97224 */ /* 0x000fe400078e00e3 */
[----:B------:R-:W-:Y:S02]  /*1e1f0*/  IMAD.MOV.U32 R95, RZ, RZ, R221 ;  /* 0x000000ffff5f7224 */ /* 0x000fe400078e00dd */
[----:B------:R-:W-:Y:S02]  /*1e200*/  IMAD.MOV.U32 R192, RZ, RZ, R220 ;  /* 0x000000ffffc07224 */ /* 0x000fe400078e00dc */
[----:B------:R-:W-:-:S02]  /*1e210*/  IMAD.MOV.U32 R227, RZ, RZ, R28 ;  /* 0x000000ffffe37224 */ /* 0x000fc400078e001c */
[----:B------:R-:W-:Y:S02]  /*1e220*/  IMAD.MOV.U32 R224, RZ, RZ, R29 ;  /* 0x000000ffffe07224 */ /* 0x000fe400078e001d */
[----:B------:R-:W-:Y:S02]  /*1e230*/  IMAD.MOV.U32 R221, RZ, RZ, R30 ;  /* 0x000000ffffdd7224 */ /* 0x000fe400078e001e */
[----:B------:R-:W-:Y:S02]  /*1e240*/  IMAD.MOV.U32 R220, RZ, RZ, R31 ;  /* 0x000000ffffdc7224 */ /* 0x000fe400078e001f */
[----:B--2---:R-:W-:Y:S01]  /*1e250*/  HMMA.16816.F32.BF16 R28, R20, R32, R88 ;  /* 0x00000020141c723c */ /* 0x004fe20000041858 */
[----:B------:R-:W-:Y:S02]  /*1e260*/  IMAD.MOV.U32 R118, RZ, RZ, R111 ;  /* 0x000000ffff767224 */ /* 0x000fe400078e006f */
[----:B------:R-:W-:Y:S02]  /*1e270*/  IMAD.MOV.U32 R117, RZ, RZ, R108 ;  /* 0x000000ffff757224 */ /* 0x000fe400078e006c */
[----:B------:R-:W-:-:S02]  /*1e280*/  IMAD.MOV.U32 R108, RZ, RZ, R59 ;  /* 0x000000ffff6c7224 */ /* 0x000fc400078e003b */
[----:B------:R-:W-:Y:S01]  /*1e290*/  IMAD.MOV.U32 R111, RZ, RZ, R251 ;  /* 0x000000ffff6f7224 */ /* 0x000fe200078e00fb */
[----:B------:R-:W-:Y:S01]  /*1e2a0*/  MOV R206, R5 ;  /* 0x0000000500ce7202 */ /* 0x000fe20000000f00 */
[----:B------:R-:W-:Y:S02]  /*1e2b0*/  IMAD.MOV.U32 R204, RZ, RZ, R10 ;  /* 0x000000ffffcc7224 */ /* 0x000fe400078e000a */
[----:B------:R-:W-:Y:S02]  /*1e2c0*/  IMAD.MOV.U32 R205, RZ, RZ, R7 ;  /* 0x000000ffffcd7224 */ /* 0x000fe400078e0007 */
[----:B------:R-:W-:Y:S01]  /*1e2d0*/  IMAD.MOV.U32 R207, RZ, RZ, R4 ;  /* 0x000000ffffcf7224 */ /* 0x000fe200078e0004 */
[----:B------:R-:W-:Y:S01]  /*1e2e0*/  HMMA.16816.F32.BF16 R52, R20, R34, R108 ;  /* 0x000000221434723c */ /* 0x000fe2000004186c */
[----:B------:R-:W-:Y:S01]  /*1e2f0*/  IMAD.MOV.U32 R100, RZ, RZ, R14 ;  /* 0x000000ffff647224 */ /* 0x000fe200078e000e */
[----:B------:R-:W-:Y:S01]  /*1e300*/  MOV R94, R15 ;  /* 0x0000000f005e7202 */ /* 0x000fe20000000f00 */
[----:B------:R-:W-:Y:S01]  /*1e310*/  IMAD.MOV.U32 R93, RZ, RZ, R12 ;  /* 0x000000ffff5d7224 */ /* 0x000fe200078e000c */
[----:B------:R-:W-:Y:S01]  /*1e320*/  LDSM.16.M88.4 R56, [R182+0x1800] ;  /* 0x00180000b638783b */ /* 0x000fe20000000200 */
[----:B------:R-:W-:-:S02]  /*1e330*/  IMAD.MOV.U32 R92, RZ, RZ, R13 ;  /* 0x000000ffff5c7224 */ /* 0x000fc400078e000d */
[----:B-1----:R-:W-:Y:S01]  /*1e340*/  IMAD.MOV.U32 R11, RZ, RZ, R48 ;  /* 0x000000ffff0b7224 */ /* 0x002fe200078e0030 */
[----:B------:R-:W-:Y:S02]  /*1e350*/  LDSM.16.M88.4 R12, [R185] ;  /* 0x00000000b90c783b */ /* 0x000fe40000000200 */
[----:B------:R-:W-:Y:S02]  /*1e360*/  IMAD.MOV.U32 R10, RZ, RZ, R28 ;  /* 0x000000ffff0a7224 */ /* 0x000fe400078e001c */
[----:B------:R-:W-:Y:S01]  /*1e370*/  IMAD.MOV.U32 R7, RZ, RZ, R29 ;  /* 0x000000ffff077224 */ /* 0x000fe200078e001d */
[----:B------:R-:W-:Y:S01]  /*1e380*/  LDSM.16.M88.4 R32, [R182+0x2800] ;  /* 0x00280000b620783b */ /* 0x000fe20000000200 */
[----:B------:R-:W-:Y:S02]  /*1e390*/  IMAD.MOV.U32 R5, RZ, RZ, R30 ;  /* 0x000000ffff057224 */ /* 0x000fe400078e001e */
[----:B------:R-:W-:Y:S02]  /*1e3a0*/  IMAD.MOV.U32 R4, RZ, RZ, R31 ;  /* 0x000000ffff047224 */ /* 0x000fe400078e001f */
[C---:B---3--:R-:W-:Y:S08]  /*1e3b0*/  HMMA.16816.F32.BF16 R28, R20.reuse, R24, R76 ;  /* 0x00000018141c723c */ /* 0x048ff0000004184c */
[----:B------:R-:W-:Y:S01]  /*1e3c0*/  HMMA.16816.F32.BF16 R20, R20, R26, R64 ;  /* 0x0000001a1414723c */ /* 0x000fe20000041840 */
[----:B------:R-:W-:Y:S01]  /*1e3d0*/  IMAD.MOV.U32 R170, RZ, RZ, R49 ;  /* 0x000000ffffaa7224 */ /* 0x000fe200078e0031 */
[----:B------:R-:W-:Y:S01]  /*1e3e0*/  LDSM.16.M88.4 R64, [R182] ;  /* 0x00000000b640783b */ /* 0x000fe20000000200 */
[----:B------:R-:W-:-:S02]  /*1e3f0*/  IMAD.MOV.U32 R169, RZ, RZ, R50 ;  /* 0x000000ffffa97224 */ /* 0x000fc400078e0032 */
[----:B------:R-:W-:Y:S02]  /*1e400*/  IMAD.MOV.U32 R168, RZ, RZ, R51 ;  /* 0x000000ffffa87224 */ /* 0x000fe400078e0033 */
[----:B------:R-:W-:Y:S01]  /*1e410*/  IMAD.MOV.U32 R196, RZ, RZ, R44 ;  /* 0x000000ffffc47224 */ /* 0x000fe200078e002c */
[----:B------:R-:W1:Y:S01]  /*1e420*/  LDSM.16.M88.4 R48, [R182+0x1000] ;  /* 0x00100000b630783b */ /* 0x000e620000000200 */
[----:B------:R-:W-:Y:S02]  /*1e430*/  IMAD.MOV.U32 R36, RZ, RZ, R45 ;  /* 0x000000ffff247224 */ /* 0x000fe400078e002d */
[----:B------:R-:W-:Y:S02]  /*1e440*/  IMAD.MOV.U32 R17, RZ, RZ, R46 ;  /* 0x000000ffff117224 */ /* 0x000fe400078e002e */
[----:B------:R-:W-:Y:S01]  /*1e450*/  IMAD.MOV.U32 R16, RZ, RZ, R47 ;  /* 0x000000ffff107224 */ /* 0x000fe200078e002f */
[----:B------:R-:W-:Y:S01]  /*1e460*/  MOV R251, R40 ;  /* 0x0000002800fb7202 */ /* 0x000fe20000000f00 */
[----:B------:R-:W2:Y:S01]  /*1e470*/  LDSM.16.M88.4 R44, [R182+0x800] ;  /* 0x00080000b62c783b */ /* 0x000ea20000000200 */
[----:B------:R-:W-:Y:S01]  /*1e480*/  IMAD.MOV.U32 R109, RZ, RZ, R36 ;  /* 0x000000ffff6d7224 */ /* 0x000fe200078e0024 */
[----:B------:R-:W-:Y:S01]  /*1e490*/  MOV R110, R17 ;  /* 0x00000011006e7202 */ /* 0x000fe20000000f00 */
[----:B------:R-:W-:Y:S01]  /*1e4a0*/  IMAD.MOV.U32 R111, RZ, RZ, R16 ;  /* 0x000000ffff6f7224 */ /* 0x000fe200078e0010 */
[----:B------:R-:W-:Y:S01]  /*1e4b0*/  LDSM.16.M88.4 R24, [R182+0x3800] ;  /* 0x00380000b618783b */ /* 0x000fe20000000200 */
[----:B------:R-:W-:-:S04]  /*1e4c0*/  IMAD.MOV.U32 R76, RZ, RZ, R11 ;  /* 0x000000ffff4c7224 */ /* 0x000fc800078e000b */
[----:B------:R-:W-:Y:S02]  /*1e4d0*/  IMAD.MOV.U32 R36, RZ, RZ, R20 ;  /* 0x000000ffff247224 */ /* 0x000fe400078e0014 */
[----:B------:R-:W-:Y:S02]  /*1e4e0*/  IMAD.MOV.U32 R17, RZ, RZ, R21 ;  /* 0x000000ffff117224 */ /* 0x000fe400078e0015 */
[----:B------:R-:W-:Y:S02]  /*1e4f0*/  IMAD.MOV.U32 R16, RZ, RZ, R22 ;  /* 0x000000ffff107224 */ /* 0x000fe400078e0016 */
[----:B------:R-:W-:Y:S02]  /*1e500*/  IMAD.MOV.U32 R11, RZ, RZ, R23 ;  /* 0x000000ffff0b7224 */ /* 0x000fe400078e0017 */
[----:B------:R-:W3:Y:S01]  /*1e510*/  LDSM.16.M88.4 R20, [R182+0x4000] ;  /* 0x00400000b614783b */ /* 0x000ee20000000200 */
[----:B------:R-:W-:Y:S02]  /*1e520*/  IMAD.MOV.U32 R246, RZ, RZ, R41 ;  /* 0x000000fffff67224 */ /* 0x000fe400078e0029 */
[----:B------:R-:W-:-:S02]  /*1e530*/  IMAD.MOV.U32 R245, RZ, RZ, R42 ;  /* 0x000000fffff57224 */ /* 0x000fc400078e002a */
[----:B------:R-:W-:Y:S02]  /*1e540*/  IMAD.MOV.U32 R244, RZ, RZ, R43 ;  /* 0x000000fffff47224 */ /* 0x000fe400078e002b */
[----:B------:R-:W4:Y:S01]  /*1e550*/  LDSM.16.M88.4 R40, [R182+0x2000] ;  /* 0x00200000b628783b */ /* 0x000f220000000200 */
[----:B------:R-:W-:Y:S02]  /*1e560*/  IMAD.MOV.U32 R193, RZ, RZ, R188 ;  /* 0x000000ffffc17224 */ /* 0x000fe400078e00bc */
[----:B------:R-:W-:Y:S02]  /*1e570*/  IMAD.MOV.U32 R194, RZ, RZ, R135 ;  /* 0x000000ffffc27224 */ /* 0x000fe400078e0087 */
[----:B------:R-:W-:Y:S01]  /*1e580*/  IMAD.MOV.U32 R195, RZ, RZ, R115 ;  /* 0x000000ffffc37224 */ /* 0x000fe200078e0073 */
[----:B------:R-:W-:Y:S01]  /*1e590*/  MOV R115, R30 ;  /* 0x0000001e00737202 */ /* 0x000fe20000000f00 */
[----:B------:R-:W-:Y:S02]  /*1e5a0*/  IMAD.MOV.U32 R171, RZ, RZ, R37 ;  /* 0x000000ffffab7224 */ /* 0x000fe400078e0025 */
[----:B------:R-:W-:-:S02]  /*1e5b0*/  IMAD.MOV.U32 R188, RZ, RZ, R28 ;  /* 0x000000ffffbc7224 */ /* 0x000fc400078e001c */
[----:B------:R-:W-:Y:S02]  /*1e5c0*/  IMAD.MOV.U32 R135, RZ, RZ, R29 ;  /* 0x000000ffff877224 */ /* 0x000fe400078e001d */
[----:B------:R-:W-:Y:S02]  /*1e5d0*/  IMAD.MOV.U32 R37, RZ, RZ, R31 ;  /* 0x000000ffff257224 */ /* 0x000fe400078e001f */
[----:B------:R-:W3:Y:S01]  /*1e5e0*/  LDSM.16.M88.4 R28, [R182+0x3000] ;  /* 0x00300000b61c783b */ /* 0x000ee20000000200 */
[----:B------:R-:W-:Y:S01]  /*1e5f0*/  IMAD.MOV.U32 R78, RZ, RZ, R100 ;  /* 0x000000ffff4e7224 */ /* 0x000fe200078e0064 */
[----:B------:R-:W-:Y:S01]  /*1e600*/  MOV R90, R204 ;  /* 0x000000cc005a7202 */ /* 0x000fe20000000f00 */
[----:B------:R-:W-:Y:S02]  /*1e610*/  IMAD.MOV.U32 R123, RZ, RZ, R93 ;  /* 0x000000ffff7b7224 */ /* 0x000fe400078e005d */
[----:B------:R-:W-:Y:S02]  /*1e620*/  IMAD.MOV.U32 R77, RZ, RZ, R92 ;  /* 0x000000ffff4d7224 */ /* 0x000fe400078e005c */
[----:B------:R-:W-:-:S02]  /*1e630*/  IMAD.MOV.U32 R85, RZ, RZ, R199 ;  /* 0x000000ffff557224 */ /* 0x000fc400078e00c7 */
[----:B------:R-:W-:Y:S02]  /*1e640*/  IMAD.MOV.U32 R86, RZ, RZ, R198 ;  /* 0x000000ffff567224 */ /* 0x000fe400078e00c6 */
[----:B------:R-:W-:Y:S02]  /*1e650*/  IMAD.MOV.U32 R87, RZ, RZ, R197 ;  /* 0x000000ffff577224 */ /* 0x000fe400078e00c5 */
[----:B------:R-:W-:Y:S02]  /*1e660*/  IMAD.MOV.U32 R108, RZ, RZ, R196 ;  /* 0x000000ffff6c7224 */ /* 0x000fe400078e00c4 */
[----:B------:R-:W-:Y:S01]  /*1e670*/  IMAD.MOV.U32 R91, RZ, RZ, R205 ;  /* 0x000000ffff5b7224 */ /* 0x000fe200078e00cd */
[----:B-1----:R-:W-:Y:S01]  /*1e680*/  HMMA.16816.F32.BF16 R196, R12, R48, R68 ;  /* 0x000000300cc4723c */ /* 0x002fe20000041844 */
[----:B------:R-:W-:Y:S02]  /*1e690*/  IMAD.MOV.U32 R92, RZ, RZ, R206 ;  /* 0x000000ffff5c7224 */ /* 0x000fe400078e00ce */
[----:B------:R-:W-:-:S02]  /*1e6a0*/  IMAD.MOV.U32 R93, RZ, RZ, R207 ;  /* 0x000000ffff5d7224 */ /* 0x000fc400078e00cf */
[----:B------:R-:W-:Y:S02]  /*1e6b0*/  IMAD.MOV.U32 R79, RZ, RZ, R94 ;  /* 0x000000ffff4f7224 */ /* 0x000fe400078e005e */
[----:B------:R-:W-:Y:S01]  /*1e6c0*/  IMAD.MOV.U32 R100, RZ, RZ, R95 ;  /* 0x000000ffff647224 */ /* 0x000fe200078e005f */
[----:B--2---:R-:W-:Y:S01]  /*1e6d0*/  HMMA.16816.F32.BF16 R204, R12, R44, R60 ;  /* 0x0000002c0ccc723c */ /* 0x004fe2000004183c */
[----:B------:R-:W-:Y:S02]  /*1e6e0*/  IMAD.MOV.U32 R68, RZ, RZ, R78 ;  /* 0x000000ffff447224 */ /* 0x000fe400078e004e */
[----:B------:R-:W-:Y:S02]  /*1e6f0*/  IMAD.MOV.U32 R94, RZ, RZ, R203 ;  /* 0x000000ffff5e7224 */ /* 0x000fe400078e00cb */
[----:B------:R-:W-:Y:S02]  /*1e700*/  IMAD.MOV.U32 R95, RZ, RZ, R202 ;  /* 0x000000ffff5f7224 */ /* 0x000fe400078e00ca */
[----:B------:R-:W-:-:S02]  /*1e710*/  IMAD.MOV.U32 R84, RZ, RZ, R200 ;  /* 0x000000ffff547224 */ /* 0x000fc400078e00c8 */
[----:B------:R-:W-:Y:S02]  /*1e720*/  IMAD.MOV.U32 R60, RZ, RZ, R201 ;  /* 0x000000ffff3c7224 */ /* 0x000fe400078e00c9 */
[----:B------:R-:W-:Y:S01]  /*1e730*/  IMAD.MOV.U32 R78, RZ, RZ, R119 ;  /* 0x000000ffff4e7224 */ /* 0x000fe200078e0077 */
[----:B------:R-:W-:Y:S01]  /*1e740*/  HMMA.16816.F32.BF16 R200, R12, R46, R72 ;  /* 0x0000002e0cc8723c */ /* 0x000fe20000041848 */
[----:B------:R-:W-:Y:S02]  /*1e750*/  IMAD.MOV.U32 R119, RZ, RZ, R39 ;  /* 0x000000ffff777224 */ /* 0x000fe400078e0027 */
[----:B------:R-:W-:Y:S01]  /*1e760*/  IMAD.MOV.U32 R101, RZ, RZ, R192 ;  /* 0x000000ffff657224 */ /* 0x000fe200078e00c0 */
[----:B------:R-:W1:Y:S03]  /*1e770*/  S2R R39, SR_TID.X ;  /* 0x0000000000277919 */ /* 0x000e660000002100 */
[----:B------:R-:W-:Y:S01]  /*1e780*/  IMAD.MOV.U32 R72, RZ, RZ, R175 ;  /* 0x000000ffff487224 */ /* 0x000fe200078e00af */
[----:B------:R-:W-:Y:S01]  /*1e790*/  MOV R73, R174 ;  /* 0x000000ae00497202 */ /* 0x000fe20000000f00 */
[----:B------:R-:W-:-:S02]  /*1e7a0*/  IMAD.MOV.U32 R74, RZ, RZ, R173 ;  /* 0x000000ffff4a7224 */ /* 0x000fc400078e00ad */
[----:B------:R-:W-:Y:S02]  /*1e7b0*/  IMAD.MOV.U32 R102, RZ, RZ, R193 ;  /* 0x000000ffff667224 */ /* 0x000fe400078e00c1 */
[----:B------:R-:W-:Y:S02]  /*1e7c0*/  IMAD.MOV.U32 R103, RZ, RZ, R194 ;  /* 0x000000ffff677224 */ /* 0x000fe400078e00c2 */
[----:B------:R-:W-:Y:S02]  /*1e7d0*/  IMAD.MOV.U32 R88, RZ, RZ, R195 ;  /* 0x000000ffff587224 */ /* 0x000fe400078e00c3 */
[----:B------:R-:W-:Y:S01]  /*1e7e0*/  IMAD.MOV.U32 R89, RZ, RZ, R171 ;  /* 0x000000ffff597224 */ /* 0x000fe200078e00ab */
[----:B------:R-:W-:Y:S01]  /*1e7f0*/  MOV R71, R122 ;  /* 0x0000007a00477202 */ /* 0x000fe20000000f00 */
[----:B------:R-:W-:Y:S02]  /*1e800*/  IMAD.MOV.U32 R75, RZ, RZ, R172 ;  /* 0x000000ffff4b7224 */ /* 0x000fe400078e00ac */
[----:B------:R-:W-:Y:S01]  /*1e810*/  IMAD.MOV.U32 R61, RZ, RZ, R170 ;  /* 0x000000ffff3d7224 */ /* 0x000fe200078e00aa */
[----:B------:R-:W-:Y:S01]  /*1e820*/  HMMA.16816.F32.BF16 R192, R12, R50, R80 ;  /* 0x000000320cc0723c */ /* 0x000fe20000041850 */
[----:B------:R-:W-:Y:S01]  /*1e830*/  IMAD.MOV.U32 R62, RZ, RZ, R169 ;  /* 0x000000ffff3e7224 */ /* 0x000fe200078e00a9 */
[----:B------:R-:W-:Y:S01]  /*1e840*/  LDSM.16.M88.4 R44, [R182+0x4800] ;  /* 0x00480000b62c783b */ /* 0x000fe20000000200 */
[----:B------:R-:W-:-:S02]  /*1e850*/  IMAD.MOV.U32 R63, RZ, RZ, R168 ;  /* 0x000000ffff3f7224 */ /* 0x000fc400078e00a8 */
[----:B------:R-:W-:-:S03]  /*1e860*/  IMAD.MOV.U32 R49, RZ, RZ, R61 ;  /* 0x000000ffff317224 */ /* 0x000fc600078e003d */
[----:B------:R-:W-:Y:S01]  /*1e870*/  HMMA.16816.F32.BF16 R168, R12, R58, R104 ;  /* 0x0000003a0ca8723c */ /* 0x000fe20000041868 */
[----:B------:R-:W-:Y:S02]  /*1e880*/  IMAD.MOV.U32 R70, RZ, RZ, R123 ;  /* 0x000000ffff467224 */ /* 0x000fe400078e007b */
[----:B------:R-:W-:-:S04]  /*1e890*/  IMAD.MOV.U32 R61, RZ, RZ, R128 ;  /* 0x000000ffff3d7224 */ /* 0x000fc800078e0080 */
[----:B------:R-:W-:Y:S01]  /*1e8a0*/  IMAD.MOV.U32 R106, RZ, RZ, R60 ;  /* 0x000000ffff6a7224 */ /* 0x000fe200078e003c */
[----:B------:R-:W-:Y:S01]  /*1e8b0*/  HMMA.16816.F32.BF16 R80, R12, R32, R72 ;  /* 0x000000200c50723c */ /* 0x000fe20000041848 */
[----:B------:R-:W-:-:S06]  /*1e8c0*/  IMAD.MOV.U32 R60, RZ, RZ, R129 ;  /* 0x000000ffff3c7224 */ /* 0x000fcc00078e0081 */
[----:B------:R-:W-:Y:S02]  /*1e8d0*/  IMAD.MOV.U32 R72, RZ, RZ, R121 ;  /* 0x000000ffff487224 */ /* 0x000fe400078e0079 */
[----:B------:R-:W-:Y:S02]  /*1e8e0*/  IMAD.MOV.U32 R73, RZ, RZ, R120 ;  /* 0x000000ffff497224 */ /* 0x000fe400078e0078 */
[----:B------:R-:W-:Y:S01]  /*1e8f0*/  IMAD.MOV.U32 R74, RZ, RZ, R131 ;  /* 0x000000ffff4a7224 */ /* 0x000fe200078e0083 */
[----:B---3--:R-:W-:Y:S01]  /*1e900*/  HMMA.16816.F32.BF16 R120, R12, R20, R216 ;  /* 0x000000140c78723c */ /* 0x008fe200000418d8 */
[----:B------:R-:W-:-:S07]  /*1e910*/  IMAD.MOV.U32 R75, RZ, RZ, R130 ;  /* 0x000000ffff4b7224 */ /* 0x000fce00078e0082 */
[C---:B------:R-:W-:Y:S01]  /*1e920*/  HMMA.16816.F32.BF16 R128, R12.reuse, R22, R212 ;  /* 0x000000160c80723c */ /* 0x040fe200000418d4 */
[----:B------:R-:W2:Y:S07]  /*1e930*/  LDSM.16.M88.4 R20, [R182+0x5800] ;  /* 0x00580000b614783b */ /* 0x000eae0000000200 */
[----:B------:R-:W-:Y:S01]  /*1e940*/  HMMA.16816.F32.BF16 R172, R12, R56, R96 ;  /* 0x000000380cac723c */ /* 0x000fe20000041860 */
[----:B-1----:R-:W-:-:S07]  /*1e950*/  IMAD.SHL.U32 R39, R39, 0x2, RZ ;  /* 0x0000000227277824 */ /* 0x002fce00078e00ff */
[----:B------:R-:W-:Y:S01]  /*1e960*/  HMMA.16816.F32.BF16 R56, R12, R66, R52 ;  /* 0x000000420c38723c */ /* 0x000fe20000041834 */
[----:B------:R-:W-:Y:S01]  /*1e970*/  IMAD.MOV.U32 R69, RZ, RZ, R79 ;  /* 0x000000ffff457224 */ /* 0x000fe200078e004f */
[----:B------:R-:W-:-:S06]  /*1e980*/  MOV R79, R118 ;  /* 0x00000076004f7202 */ /* 0x000fcc0000000f00 */
[----:B----4-:R-:W-:Y:S01]  /*1e990*/  HMMA.16816.F32.BF16 R84, R12, R40, R84 ;  /* 0x000000280c54723c */ /* 0x010fe20000041854 */
[----:B------:R-:W-:-:S07]  /*1e9a0*/  IMAD.MOV.U32 R118, RZ, RZ, R9 ;  /* 0x000000ffff767224 */ /* 0x000fce00078e0009 */
[C---:B------:R-:W-:Y:S01]  /*1e9b0*/  HMMA.16816.F32.BF16 R92, R12.reuse, R42, R92 ;  /* 0x0000002a0c5c723c */ /* 0x040fe2000004185c */
[----:B------:R-:W1:Y:S01]  /*1e9c0*/  LDSM.16.M88.4 R40, [R182+0x5000] ;  /* 0x00500000b628783b */ /* 0x000e620000000200 */
[----:B------:R-:W-:Y:S01]  /*1e9d0*/  IMAD.SHL.U32 R9, R248, 0x100, RZ ;  /* 0x00000100f8097824 */ /* 0x000fe200078e00ff */
[----:B------:R-:W-:Y:S01]  /*1e9e0*/  LOP3.LUT R39, R39, 0x6, RZ, 0xc0, !PT ;  /* 0x0000000627277812 */ /* 0x000fe200078ec0ff */
[----:B------:R-:W-:Y:S01]  /*1e9f0*/  IMAD.MOV.U32 R54, RZ, RZ, R68 ;  /* 0x000000ffff367224 */ /* 0x000fe200078e0044 */
[----:B------:R-:W-:Y:S01]  /*1ea00*/  MOV R68, R74 ;  /* 0x0000004a00447202 */ /* 0x000fe20000000f00 */
[----:B------:R-:W-:Y:S02]  /*1ea10*/  IMAD.MOV.U32 R55, RZ, RZ, R69 ;  /* 0x000000ffff377224 */ /* 0x000fe400078e0045 */
[----:B------:R-:W-:Y:S01]  /*1ea20*/  HMMA.16816.F32.BF16 R100, R12, R28, R100 ;  /* 0x0000001c0c64723c */ /* 0x000fe20000041864 */
[----:B------:R-:W-:Y:S02]  /*1ea30*/  IMAD.MOV.U32 R69, RZ, RZ, R75 ;  /* 0x000000ffff457224 */ /* 0x000fe400078e004b */
[----:B------:R-:W-:Y:S01]  /*1ea40*/  IMAD.MOV.U32 R74, RZ, RZ, R2 ;  /* 0x000000ffff4a7224 */ /* 0x000fe200078e0002 */
[C-C-:B------:R-:W-:Y:S01]  /*1ea50*/  LOP3.LUT R2, R9.reuse, 0x8, R39.reuse, 0xfe, !PT ;  /* 0x0000000809027812 */ /* 0x140fe200078efe27 */
[----:B------:R-:W-:Y:S01]  /*1ea60*/  IMAD.MOV.U32 R75, RZ, RZ, R0 ;  /* 0x000000ffff4b7224 */ /* 0x000fe200078e0000 */
[----:B------:R-:W-:-:S02]  /*1ea70*/  LOP3.LUT R0, R9, 0x10, R39, 0xfe, !PT ;  /* 0x0000001009007812 */ /* 0x000fc400078efe27 */
[----:B------:R-:W-:Y:S01]  /*1ea80*/  HMMA.16816.F32.BF16 R108, R12, R30, R108 ;  /* 0x0000001e0c6c723c */ /* 0x000fe2000004186c */
[----:B------:R-:W3:Y:S01]  /*1ea90*/  LDSM.16.M88.4 R28, [R182+0x6000] ;  /* 0x00600000b61c783b */ /* 0x000ee20000000200 */
[----:B------:R-:W-:Y:S02]  /*1eaa0*/  IMAD.MOV.U32 R33, RZ, RZ, R72 ;  /* 0x000000ffff217224 */ /* 0x000fe400078e0048 */
[----:B------:R-:W-:-:S04]  /*1eab0*/  IMAD.MOV.U32 R32, RZ, RZ, R117 ;  /* 0x000000ffff207224 */ /* 0x000fc800078e0075 */
[C---:B------:R-:W-:Y:S01]  /*1eac0*/  HMMA.16816.F32.BF16 R88, R12.reuse, R34, R88 ;  /* 0x000000220c58723c */ /* 0x040fe20000041858 */
[----:B------:R-:W-:Y:S01]  /*1ead0*/  IMAD.MOV.U32 R50, RZ, RZ, R62 ;  /* 0x000000ffff327224 */ /* 0x000fe200078e003e */
[C---:B------:R-:W-:Y:S01]  /*1eae0*/  ISETP.GE.AND P3, PT, R2.reuse, R8, PT ;  /* 0x000000080200720c */ /* 0x040fe20003f66270 */
[----:B------:R-:W-:Y:S01]  /*1eaf0*/  IMAD.MOV.U32 R51, RZ, RZ, R63 ;  /* 0x000000ffff337224 */ /* 0x000fe200078e003f */
[----:B------:R-:W-:Y:S01]  /*1eb00*/  ISETP.GE.AND P4, PT, R2, R6, PT ;  /* 0x000000060200720c */ /* 0x000fe20003f86270 */
[----:B------:R-:W-:Y:S02]  /*1eb10*/  IMAD.MOV.U32 R48, RZ, RZ, R76 ;  /* 0x000000ffff307224 */ /* 0x000fe400078e004c */
[----:B------:R-:W-:Y:S01]  /*1eb20*/  IMAD.MOV.U32 R34, RZ, RZ, R78 ;  /* 0x000000ffff227224 */ /* 0x000fe200078e004e */
[----:B------:R-:W-:Y:S01]  /*1eb30*/  HMMA.16816.F32.BF16 R96, R12, R24, R240 ;  /* 0x000000180c60723c */ /* 0x000fe200000418f0 */
[----:B------:R-:W-:Y:S01]  /*1eb40*/  IMAD.MOV.U32 R35, RZ, RZ, R79 ;  /* 0x000000ffff237224 */ /* 0x000fe200078e004f */
[C---:B------:R-:W-:Y:S01]  /*1eb50*/  ISETP.GE.AND P5, PT, R0.reuse, R8, PT ;  /* 0x000000080000720c */ /* 0x040fe20003fa6270 */
[----:B------:R-:W-:Y:S01]  /*1eb60*/  IMAD.MOV.U32 R107, RZ, RZ, R77 ;  /* 0x000000ffff6b7224 */ /* 0x000fe200078e004d */
[----:B------:R-:W-:-:S03]  /*1eb70*/  ISETP.GE.AND P6, PT, R0, R6, PT ;  /* 0x000000060000720c */ /* 0x000fc60003fc6270 */
[----:B------:R-:W-:Y:S01]  /*1eb80*/  IMAD.MOV.U32 R243, RZ, RZ, R116 ;  /* 0x000000fffff37224 */ /* 0x000fe200078e0074 */
[C---:B------:R-:W-:Y:S01]  /*1eb90*/  LOP3.LUT R2, R9.reuse, 0x18, R39, 0xfe, !PT ;  /* 0x0000001809027812 */ /* 0x040fe200078efe27 */
[----:B------:R-:W-:Y:S01]  /*1eba0*/  IMAD.MOV.U32 R62, RZ, RZ, R127 ;  /* 0x000000ffff3e7224 */ /* 0x000fe200078e007f */
[----:B------:R-:W-:Y:S01]  /*1ebb0*/  LOP3.LUT R0, R9, 0x20, R39, 0xfe, !PT ;  /* 0x0000002009007812 */ /* 0x000fe200078efe27 */
[----:B------:R-:W-:Y:S02]  /*1ebc0*/  IMAD.MOV.U32 R63, RZ, RZ, R126 ;  /* 0x000000ffff3f7224 */ /* 0x000fe400078e007e */
[----:B------:R-:W-:Y:S02]  /*1ebd0*/  IMAD.MOV.U32 R76, RZ, RZ, R125 ;  /* 0x000000ffff4c7224 */ /* 0x000fe400078e007d */
[----:B------:R-:W-:Y:S02]  /*1ebe0*/  IMAD.MOV.U32 R77, RZ, RZ, R124 ;  /* 0x000000ffff4d7224 */ /* 0x000fe400078e007c */
[----:B------:R-:W-:Y:S01]  /*1ebf0*/  HMMA.16816.F32.BF16 R124, R12, R26, R236 ;  /* 0x0000001a0c7c723c */ /* 0x000fe200000418ec */
[----:B------:R-:W-:-:S02]  /*1ec00*/  IMAD.MOV.U32 R241, RZ, RZ, R243 ;  /* 0x000000fffff17224 */ /* 0x000fc400078e00f3 */
[----:B------:R-:W-:Y:S02]  /*1ec10*/  IMAD.MOV.U32 R67, RZ, RZ, R71 ;  /* 0x000000ffff437224 */ /* 0x000fe400078e0047 */
[----:B------:R-:W-:Y:S02]  /*1ec20*/  IMAD.MOV.U32 R242, RZ, RZ, R34 ;  /* 0x000000fffff27224 */ /* 0x000fe400078e0022 */
[----:B------:R-:W-:Y:S01]  /*1ec30*/  IMAD.MOV.U32 R240, RZ, RZ, R32 ;  /* 0x000000fffff07224 */ /* 0x000fe200078e0020 */
[----:B------:R-:W-:Y:S01]  /*1ec40*/  FSEL R56, R56, -INF , !P3 ;  /* 0xff80000038387808 */ /* 0x000fe20005800000 */
[----:B------:R-:W-:Y:S01]  /*1ec50*/  IMAD.MOV.U32 R243, RZ, RZ, R35 ;  /* 0x000000fffff37224 */ /* 0x000fe200078e0023 */
[----:B------:R-:W-:Y:S01]  /*1ec60*/  FSEL R58, R58, -INF , !P4 ;  /* 0xff8000003a3a7808 */ /* 0x000fe20006000000 */
[----:B------:R-:W-:Y:S01]  /*1ec70*/  IMAD.MOV.U32 R239, RZ, RZ, R33 ;  /* 0x000000ffffef7224 */ /* 0x000fe200078e0021 */
[----:B------:R-:W-:Y:S01]  /*1ec80*/  FSEL R204, R204, -INF , !P5 ;  /* 0xff800000cccc7808 */ /* 0x000fe20006800000 */
[----:B------:R-:W-:Y:S01]  /*1ec90*/  IMAD.MOV.U32 R71, RZ, RZ, R61 ;  /* 0x000000ffff477224 */ /* 0x000fe200078e003d */
[----:B------:R-:W4:Y:S01]  /*1eca0*/  LDSM.16.M88.4 R32, [R182+0x6800] ;  /* 0x00680000b620783b */ /* 0x000f220000000200 */
[----:B------:R-:W-:Y:S01]  /*1ecb0*/  IMAD.MOV.U32 R52, RZ, RZ, R70 ;  /* 0x000000ffff347224 */ /* 0x000fe200078e0046 */
[----:B------:R-:W-:Y:S01]  /*1ecc0*/  FSEL R206, R206, -INF , !P6 ;  /* 0xff800000cece7808 */ /* 0x000fe20007000000 */
[----:B------:R-:W-:Y:S01]  /*1ecd0*/  IMAD.MOV.U32 R61, RZ, RZ, R62 ;  /* 0x000000ffff3d7224 */ /* 0x000fe200078e003e */
[C---:B------:R-:W-:Y:S01]  /*1ece0*/  ISETP.GE.AND P3, PT, R2.reuse, R8, PT ;  /* 0x000000080200720c */ /* 0x040fe20003f66270 */
[----:B------:R-:W-:Y:S01]  /*1ecf0*/  IMAD.MOV.U32 R70, RZ, RZ, R60 ;  /* 0x000000ffff467224 */ /* 0x000fe200078e003c */
[----:B------:R-:W-:Y:S01]  /*1ed00*/  ISETP.GE.AND P4, PT, R2, R6, PT ;  /* 0x000000060200720c */ /* 0x000fe20003f86270 */
[----:B------:R-:W-:Y:S01]  /*1ed10*/  IMAD.MOV.U32 R62, RZ, RZ, R63 ;  /* 0x000000ffff3e7224 */ /* 0x000fe200078e003f */
[C---:B------:R-:W-:Y:S01]  /*1ed20*/  ISETP.GE.AND P5, PT, R0.reuse, R8, PT ;  /* 0x000000080000720c */ /* 0x040fe20003fa6270 */
[----:B------:R-:W-:Y:S01]  /*1ed30*/  IMAD.MOV.U32 R63, RZ, RZ, R76 ;  /* 0x000000ffff3f7224 */ /* 0x000fe200078e004c */
[----:B------:R-:W-:Y:S01]  /*1ed40*/  ISETP.GE.AND P6, PT, R0, R6, PT ;  /* 0x000000060000720c */ /* 0x000fe20003fc6270 */
[----:B------:R-:W-:Y:S01]  /*1ed50*/  IMAD.MOV.U32 R60, RZ, RZ, R77 ;  /* 0x000000ffff3c7224 */ /* 0x000fe200078e004d */
[C-C-:B------:R-:W-:Y:S01]  /*1ed60*/  LOP3.LUT R2, R9.reuse, 0x28, R39.reuse, 0xfe, !PT ;  /* 0x0000002809027812 */ /* 0x140fe200078efe27 */
[----:B------:R-:W3:Y:S01]  /*1ed70*/  LDSM.16.M88.4 R24, [R182+0x7000] ;  /* 0x00700000b618783b */ /* 0x000ee20000000200 */
[----:B------:R-:W-:-:S02]  /*1ed80*/  LOP3.LUT R0, R9, 0x30, R39, 0xfe, !PT ;  /* 0x0000003009007812 */ /* 0x000fc400078efe27 */
        /* <DEDUP_REMOVED lines=8> */
[C-C-:B------:R-:W-:Y:S02]  /*1ee10*/  LOP3.LUT R2, R9.reuse, 0x38, R39.reuse, 0xfe, !PT ;  /* 0x0000003809027812 */ /* 0x140fe400078efe27 */
[----:B------:R-:W-:Y:S01]  /*1ee20*/  LOP3.LUT R0, R9, 0x40, R39, 0xfe, !PT ;  /* 0x0000004009007812 */ /* 0x000fe200078efe27 */
[----:B--2---:R-:W-:Y:S01]  /*1ee30*/  HMMA.16816.F32.BF16 R68, R12, R20, R68 ;  /* 0x000000140c44723c */ /* 0x004fe20000041844 */
[----:B------:R-:W-:Y:S02]  /*1ee40*/  FSEL R192, R192, -INF , !P3 ;  /* 0xff800000c0c07808 */ /* 0x000fe40005800000 */
[----:B------:R-:W-:-:S02]  /*1ee50*/  FSEL R194, R194, -INF , !P4 ;  /* 0xff800000c2c27808 */ /* 0x000fc40006000000 */
[----:B------:R-:W-:Y:S02]  /*1ee60*/  FSEL R172, R172, -INF , !P5 ;  /* 0xff800000acac7808 */ /* 0x000fe40006800000 */
[----:B------:R-:W-:Y:S01]  /*1ee70*/  FSEL R174, R174, -INF , !P6 ;  /* 0xff800000aeae7808 */ /* 0x000fe20007000000 */
[C---:B------:R-:W-:Y:S01]  /*1ee80*/  HMMA.16816.F32.BF16 R60, R12.reuse, R22, R60 ;  /* 0x000000160c3c723c */ /* 0x040fe2000004183c */
[----:B------:R-:W2:Y:S01]  /*1ee90*/  LDSM.16.M88.4 R20, [R182+0x7800] ;  /* 0x00780000b614783b */ /* 0x000ea20000000200 */
[C---:B------:R-:W-:Y:S01]  /*1eea0*/  ISETP.GE.AND P3, PT, R2.reuse, R8, PT ;  /* 0x000000080200720c */ /* 0x040fe20003f66270 */
[----:B------:R-:W-:Y:S01]  /*1eeb0*/  IMAD.MOV.U32 R66, RZ, RZ, R73 ;  /* 0x000000ffff427224 */ /* 0x000fe200078e0049 */
[----:B------:R-:W-:Y:S02]  /*1eec0*/  ISETP.GE.AND P4, PT, R2, R6, PT ;  /* 0x000000060200720c */ /* 0x000fe40003f86270 */
[----:B------:R-:W-:Y:S01]  /*1eed0*/  MOV R72, R118 ;  /* 0x0000007600487202 */ /* 0x000fe20000000f00 */
[----:B------:R-:W-:Y:S01]  /*1eee0*/  IMAD.MOV.U32 R53, RZ, RZ, R107 ;  /* 0x000000ffff357224 */ /* 0x000fe200078e006b */
[C---:B------:R-:W-:Y:S01]  /*1eef0*/  ISETP.GE.AND P5, PT, R0.reuse, R8, PT ;  /* 0x000000080000720c */ /* 0x040fe20003fa6270 */
[----:B-1----:R-:W-:Y:S01]  /*1ef00*/  HMMA.16816.F32.BF16 R76, R12, R40, R228 ;  /* 0x000000280c4c723c */ /* 0x002fe200000418e4 */
[----:B------:R-:W-:-:S02]  /*1ef10*/  ISETP.GE.AND P6, PT, R0, R6, PT ;  /* 0x000000060000720c */ /* 0x000fc40003fc6270 */
[----:B------:R-:W-:Y:S01]  /*1ef20*/  ISETP.GE.AND P2, PT, R106, 0x3, PT ;  /* 0x000000036a00780c */ /* 0x000fe20003f46270 */
[----:B------:R-:W-:Y:S01]  /*1ef30*/  IMAD.MOV.U32 R216, RZ, RZ, R239 ;  /* 0x000000ffffd87224 */ /* 0x000fe200078e00ef */
[C---:B------:R-:W-:Y:S01]  /*1ef40*/  LOP3.LUT R2, R9.reuse, 0x48, R39, 0xfe, !PT ;  /* 0x0000004809027812 */ /* 0x040fe200078efe27 */
[----:B------:R-:W-:Y:S01]  /*1ef50*/  IMAD.MOV.U32 R218, RZ, RZ, R67 ;  /* 0x000000ffffda7224 */ /* 0x000fe200078e0043 */
[----:B------:R-:W-:Y:S01]  /*1ef60*/  LOP3.LUT R0, R9, 0x50, R39, 0xfe, !PT ;  /* 0x0000005009007812 */ /* 0x000fe200078efe27 */
[----:B------:R-:W-:Y:S01]  /*1ef70*/  IMAD.MOV.U32 R73, RZ, RZ, R119 ;  /* 0x000000ffff497224 */ /* 0x000fe200078e0077 */
[----:B------:R-:W-:Y:S01]  /*1ef80*/  FSEL R168, R168, -INF , !P3 ;  /* 0xff800000a8a87808 */ /* 0x000fe20005800000 */
[C---:B------:R-:W-:Y:S01]  /*1ef90*/  HMMA.16816.F32.BF16 R116, R12.reuse, R44, R208 ;  /* 0x0000002c0c74723c */ /* 0x040fe200000418d0 */
[----:B------:R-:W-:Y:S02]  /*1efa0*/  FSEL R170, R170, -INF , !P4 ;  /* 0xff800000aaaa7808 */ /* 0x000fe40006000000 */
[----:B------:R-:W-:Y:S01]  /*1efb0*/  MOV R219, R252 ;  /* 0x000000fc00db7202 */ /* 0x000fe20000000f00 */
[----:B------:R-:W-:Y:S01]  /*1efc0*/  IMAD.MOV.U32 R236, RZ, RZ, R251 ;  /* 0x000000ffffec7224 */ /* 0x000fe200078e00fb */
[----:B------:R-:W-:Y:S01]  /*1efd0*/  FSEL R84, R84, -INF , !P5 ;  /* 0xff80000054547808 */ /* 0x000fe20006800000 */
[----:B------:R-:W-:Y:S01]  /*1efe0*/  IMAD.MOV.U32 R237, RZ, RZ, R246 ;  /* 0x000000ffffed7224 */ /* 0x000fe200078e00f6 */
[----:B------:R-:W-:Y:S01]  /*1eff0*/  FSEL R86, R86, -INF , !P6 ;  /* 0xff80000056567808 */ /* 0x000fe20007000000 */
[----:B---3--:R-:W-:Y:S01]  /*1f000*/  HMMA.16816.F32.BF16 R48, R12, R30, R48 ;  /* 0x0000001e0c30723c */ /* 0x008fe20000041830 */
[C---:B------:R-:W-:Y:S01]  /*1f010*/  ISETP.GE.AND P3, PT, R2.reuse, R8, PT ;  /* 0x000000080200720c */ /* 0x040fe20003f66270 */
[----:B------:R-:W-:Y:S01]  /*1f020*/  IMAD.MOV.U32 R238, RZ, RZ, R245 ;  /* 0x000000ffffee7224 */ /* 0x000fe200078e00f5 */
[----:B------:R-:W-:Y:S01]  /*1f030*/  ISETP.GE.AND P4, PT, R2, R6, PT ;  /* 0x000000060200720c */ /* 0x000fe20003f86270 */
[----:B------:R-:W-:-:S04]  /*1f040*/  DEPBAR.LE SB0, 0x0 ;  /* 0x000080000000791a */ /* 0x000fc80000000000 */
[C---:B------:R-:W-:Y:S02]  /*1f050*/  ISETP.GE.AND P5, PT, R0.reuse, R8, PT ;  /* 0x000000080000720c */ /* 0x040fe40003fa6270 */
[----:B------:R-:W-:Y:S02]  /*1f060*/  ISETP.GE.AND P6, PT, R0, R6, PT ;  /* 0x000000060000720c */ /* 0x000fe40003fc6270 */
[C-C-:B------:R-:W-:Y:S02]  /*1f070*/  LOP3.LUT R2, R9.reuse, 0x58, R39.reuse, 0xfe, !PT ;  /* 0x0000005809027812 */ /* 0x140fe400078efe27 */
[----:B------:R-:W-:Y:S01]  /*1f080*/  LOP3.LUT R0, R9, 0x60, R39, 0xfe, !PT ;  /* 0x0000006009007812 */ /* 0x000fe200078efe27 */
[----:B------:R-:W-:Y:S01]  /*1f090*/  HMMA.16816.F32.BF16 R104, R12, R46, R232 ;  /* 0x0000002e0c68723c */ /* 0x000fe200000418e8 */
[----:B------:R-:W-:Y:S02]  /*1f0a0*/  FSEL R92, R92, -INF , !P3 ;  /* 0xff8000005c5c7808 */ /* 0x000fe40005800000 */
[----:B------:R-:W-:-:S02]  /*1f0b0*/  FSEL R94, R94, -INF , !P4 ;  /* 0xff8000005e5e7808 */ /* 0x000fc40006000000 */
[----:B------:R-:W-:Y:S02]  /*1f0c0*/  FSEL R80, R80, -INF , !P5 ;  /* 0xff80000050507808 */ /* 0x000fe40006800000 */
[----:B------:R-:W-:Y:S02]  /*1f0d0*/  FSEL R82, R82, -INF , !P6 ;  /* 0xff80000052527808 */ /* 0x000fe40007000000 */
[C---:B------:R-:W-:Y:S02]  /*1f0e0*/  ISETP.GE.AND P3, PT, R2.reuse, R8, PT ;  /* 0x000000080200720c */ /* 0x040fe40003f66270 */
[----:B------:R-:W-:Y:S02]  /*1f0f0*/  ISETP.GE.AND P4, PT, R2, R6, PT ;  /* 0x000000060200720c */ /* 0x000fe40003f86270 */
[C---:B------:R-:W-:Y:S02]  /*1f100*/  ISETP.GE.AND P5, PT, R0.reuse, R8, PT ;  /* 0x000000080000720c */ /* 0x040fe40003fa6270 */
[----:B------:R-:W-:-:S02]  /*1f110*/  ISETP.GE.AND P6, PT, R0, R6, PT ;  /* 0x000000060000720c */ /* 0x000fc40003fc6270 */
[C-C-:B------:R-:W-:Y:S02]  /*1f120*/  LOP3.LUT R0, R9.reuse, 0x68, R39.reuse, 0xfe, !PT ;  /* 0x0000006809007812 */ /* 0x140fe400078efe27 */
[----:B------:R-:W-:Y:S01]  /*1f130*/  LOP3.LUT R2, R9, 0x70, R39, 0xfe, !PT ;  /* 0x0000007009027812 */ /* 0x000fe200078efe27 */
[----:B------:R-:W-:Y:S01]  /*1f140*/  HMMA.16816.F32.BF16 R72, R12, R42, R72 ;  /* 0x0000002a0c48723c */ /* 0x000fe20000041848 */
[----:B------:R-:W-:Y:S02]  /*1f150*/  FSEL R88, R88, -INF , !P3 ;  /* 0xff80000058587808 */ /* 0x000fe40005800000 */
[----:B------:R-:W-:Y:S02]  /*1f160*/  FSEL R90, R90, -INF , !P4 ;  /* 0xff8000005a5a7808 */ /* 0x000fe40006000000 */
[----:B------:R-:W-:Y:S02]  /*1f170*/  FSEL R100, R100, -INF , !P5 ;  /* 0xff80000064647808 */ /* 0x000fe40006800000 */
[----:B------:R-:W-:-:S02]  /*1f180*/  FSEL R102, R102, -INF , !P6 ;  /* 0xff80000066667808 */ /* 0x000fc40007000000 */
[C---:B------:R-:W-:Y:S02]  /*1f190*/  ISETP.GE.AND P3, PT, R0.reuse, R8, PT ;  /* 0x000000080000720c */ /* 0x040fe40003f66270 */
[----:B------:R-:W-:Y:S02]  /*1f1a0*/  ISETP.GE.AND P4, PT, R0, R6, PT ;  /* 0x000000060000720c */ /* 0x000fe40003f86270 */
[C---:B------:R-:W-:Y:S02]  /*1f1b0*/  ISETP.GE.AND P5, PT, R2.reuse, R8, PT ;  /* 0x000000080200720c */ /* 0x040fe40003fa6270 */
[----:B------:R-:W-:Y:S02]  /*1f1c0*/  ISETP.GE.AND P6, PT, R2, R6, PT ;  /* 0x000000060200720c */ /* 0x000fe40003fc6270 */
[C-C-:B------:R-:W-:Y:S02]  /*1f1d0*/  LOP3.LUT R2, R9.reuse, 0x78, R39.reuse, 0xfe, !PT ;  /* 0x0000007809027812 */ /* 0x140fe400078efe27 */
[----:B------:R-:W-:Y:S01]  /*1f1e0*/  LOP3.LUT R0, R9, 0x80, R39, 0xfe, !PT ;  /* 0x0000008009007812 */ /* 0x000fe200078efe27 */
[----:B------:R-:W-:Y:S01]  /*1f1f0*/  HMMA.16816.F32.BF16 R52, R12, R28, R52 ;  /* 0x0000001c0c34723c */ /* 0x000fe20000041834 */
        /* <DEDUP_REMOVED lines=8> */
[C-C-:B------:R-:W-:Y:S02]  /*1f280*/  LOP3.LUT R2, R9.reuse, 0x88, R39.reuse, 0xfe, !PT ;  /* 0x0000008809027812 */ /* 0x140fe400078efe27 */
[----:B------:R-:W-:Y:S01]  /*1f290*/  LOP3.LUT R0, R9, 0x90, R39, 0xfe, !PT ;  /* 0x0000009009007812 */ /* 0x000fe200078efe27 */
[----:B------:R-:W-:Y:S01]  /*1f2a0*/  IMAD.MOV.U32 R217, RZ, RZ, R66 ;  /* 0x000000ffffd97224 */ /* 0x000fe200078e0042 */
[----:B------:R-:W-:Y:S02]  /*1f2b0*/  FSEL R124, R124, -INF , !P3 ;  /* 0xff8000007c7c7808 */ /* 0x000fe40005800000 */
[----:B------:R-:W-:Y:S02]  /*1f2c0*/  FSEL R126, R126, -INF , !P4 ;  /* 0xff8000007e7e7808 */ /* 0x000fe40006000000 */
[----:B------:R-:W-:-:S02]  /*1f2d0*/  FSEL R120, R120, -INF , !P5 ;  /* 0xff80000078787808 */ /* 0x000fc40006800000 */
[----:B------:R-:W-:Y:S02]  /*1f2e0*/  FSEL R122, R122, -INF , !P6 ;  /* 0xff8000007a7a7808 */ /* 0x000fe40007000000 */
[C---:B------:R-:W-:Y:S02]  /*1f2f0*/  ISETP.GE.AND P3, PT, R2.reuse, R8, PT ;  /* 0x000000080200720c */ /* 0x040fe40003f66270 */
[----:B------:R-:W-:Y:S02]  /*1f300*/  ISETP.GE.AND P4, PT, R2, R6, PT ;  /* 0x000000060200720c */ /* 0x000fe40003f86270 */
[C---:B------:R-:W-:Y:S02]  /*1f310*/  ISETP.GE.AND P5, PT, R0.reuse, R8, PT ;  /* 0x000000080000720c */ /* 0x040fe40003fa6270 */
[----:B------:R-:W-:Y:S01]  /*1f320*/  ISETP.GE.AND P6, PT, R0, R6, PT ;  /* 0x000000060000720c */ /* 0x000fe20003fc6270 */
[----:B------:R-:W-:Y:S01]  /*1f330*/  IMAD.MOV.U32 R239, RZ, RZ, R244 ;  /* 0x000000ffffef7224 */ /* 0x000fe200078e00f4 */
[----:B------:R-:W-:-:S02]  /*1f340*/  LOP3.LUT R2, R9, 0x98, R39, 0xfe, !PT ;  /* 0x0000009809027812 */ /* 0x000fc400078efe27 */
[----:B------:R-:W-:Y:S01]  /*1f350*/  LOP3.LUT R0, R9, 0xa0, R39, 0xfe, !PT ;  /* 0x000000a009007812 */ /* 0x000fe200078efe27 */
[C---:B----4-:R-:W-:Y:S01]  /*1f360*/  HMMA.16816.F32.BF16 R44, R12.reuse, R32, R240 ;  /* 0x000000200c2c723c */ /* 0x050fe200000418f0 */
[----:B------:R-:W-:Y:S02]  /*1f370*/  FSEL R128, R128, -INF , !P3 ;  /* 0xff80000080807808 */ /* 0x000fe40005800000 */
[----:B------:R-:W-:Y:S02]  /*1f380*/  FSEL R130, R130, -INF , !P4 ;  /* 0xff80000082827808 */ /* 0x000fe40006000000 */
[----:B------:R-:W-:Y:S02]  /*1f390*/  FSEL R116, R116, -INF , !P5 ;  /* 0xff80000074747808 */ /* 0x000fe40006800000 */
[----:B------:R-:W-:Y:S01]  /*1f3a0*/  IMAD.MOV.U32 R240, RZ, RZ, R227 ;  /* 0x000000fffff07224 */ /* 0x000fe200078e00e3 */
[----:B------:R-:W-:Y:S01]  /*1f3b0*/  FSEL R118, R118, -INF , !P6 ;  /* 0xff80000076767808 */ /* 0x000fe20007000000 */
[----:B------:R-:W-:Y:S01]  /*1f3c0*/  IMAD.MOV.U32 R241, RZ, RZ, R224 ;  /* 0x000000fffff17224 */ /* 0x000fe200078e00e0 */
[----:B------:R-:W-:Y:S01]  /*1f3d0*/  HMMA.16816.F32.BF16 R40, R12, R34, R216 ;  /* 0x000000220c28723c */ /* 0x000fe200000418d8 */
[----:B------:R-:W-:Y:S01]  /*1f3e0*/  IMAD.MOV.U32 R242, RZ, RZ, R221 ;  /* 0x000000fffff27224 */ /* 0x000fe200078e00dd */
[C---:B------:R-:W-:Y:S01]  /*1f3f0*/  ISETP.GE.AND P3, PT, R2.reuse, R8, PT ;  /* 0x000000080200720c */ /* 0x040fe20003f66270 */
[----:B------:R-:W-:Y:S01]  /*1f400*/  IMAD.MOV.U32 R243, RZ, RZ, R220 ;  /* 0x000000fffff37224 */ /* 0x000fe200078e00dc */
[----:B------:R-:W-:-:S02]  /*1f410*/  ISETP.GE.AND P4, PT, R2, R6, PT ;  /* 0x000000060200720c */ /* 0x000fc40003f86270 */
[C---:B------:R-:W-:Y:S02]  /*1f420*/  ISETP.GE.AND P5, PT, R0.reuse, R8, PT ;  /* 0x000000080000720c */ /* 0x040fe40003fa6270 */
[----:B------:R-:W-:Y:S01]  /*1f430*/  ISETP.GE.AND P6, PT, R0, R6, PT ;  /* 0x000000060000720c */ /* 0x000fe20003fc6270 */
[----:B------:R-:W-:Y:S01]  /*1f440*/  IMAD.MOV.U32 R216, RZ, RZ, R188 ;  /* 0x000000ffffd87224 */ /* 0x000fe200078e00bc */
[C---:B------:R-:W-:Y:S01]  /*1f450*/  LOP3.LUT R2, R9.reuse, 0xa8, R39, 0xfe, !PT ;  /* 0x000000a809027812 */ /* 0x040fe200078efe27 */
[----:B------:R-:W-:Y:S01]  /*1f460*/  IMAD.MOV.U32 R217, RZ, RZ, R135 ;  /* 0x000000ffffd97224 */ /* 0x000fe200078e0087 */
[----:B------:R-:W-:Y:S01]  /*1f470*/  LOP3.LUT R0, R9, 0xb0, R39, 0xfe, !PT ;  /* 0x000000b009007812 */ /* 0x000fe200078efe27 */
[----:B------:R-:W-:Y:S01]  /*1f480*/  IMAD.MOV.U32 R218, RZ, RZ, R115 ;  /* 0x000000ffffda7224 */ /* 0x000fe200078e0073 */
[----:B------:R-:W-:Y:S01]  /*1f490*/  MOV R219, R37 ;  /* 0x0000002500db7202 */ /* 0x000fe20000000f00 */
[----:B------:R-:W-:Y:S01]  /*1f4a0*/  HMMA.16816.F32.BF16 R32, R12, R24, R236 ;  /* 0x000000180c20723c */ /* 0x000fe200000418ec */
[----:B------:R-:W-:-:S02]  /*1f4b0*/  FSEL R104, R104, -INF , !P3 ;  /* 0xff80000068687808 */ /* 0x000fc40005800000 */
[----:B------:R-:W-:Y:S02]  /*1f4c0*/  FSEL R106, R106, -INF , !P4 ;  /* 0xff8000006a6a7808 */ /* 0x000fe40006000000 */
[----:B------:R-:W-:Y:S02]  /*1f4d0*/  FSEL R135, R76, -INF , !P5 ;  /* 0xff8000004c877808 */ /* 0x000fe40006800000 */
        /* <DEDUP_REMOVED lines=9> */
[----:B------:R-:W-:Y:S01]  /*1f570*/  HMMA.16816.F32.BF16 R28, R12, R26, R240 ;  /* 0x0000001a0c1c723c */ /* 0x000fe200000418f0 */
[----:B------:R-:W-:-:S02]  /*1f580*/  LOP3.LUT R2, R9, 0xb8, R39, 0xfe, !PT ;  /* 0x000000b809027812 */ /* 0x000fc400078efe27 */
[----:B------:R-:W-:Y:S02]  /*1f590*/  LOP3.LUT R0, R9, 0xc0, R39, 0xfe, !PT ;  /* 0x000000c009007812 */ /* 0x000fe400078efe27 */
[----:B------:R-:W-:Y:S02]  /*1f5a0*/  FSEL R208, R72, -INF , !P3 ;  /* 0xff80000048d07808 */ /* 0x000fe40005800000 */
[----:B------:R-:W-:Y:S02]  /*1f5b0*/  IMAD.MOV.U32 R240, RZ, RZ, R10 ;  /* 0x000000fffff07224 */ /* 0x000fe400078e000a */
[----:B------:R-:W-:Y:S02]  /*1f5c0*/  IMAD.MOV.U32 R241, RZ, RZ, R7 ;  /* 0x000000fffff17224 */ /* 0x000fe400078e0007 */
[----:B------:R-:W-:Y:S02]  /*1f5d0*/  IMAD.MOV.U32 R242, RZ, RZ, R5 ;  /* 0x000000fffff27224 */ /* 0x000fe400078e0005 */
[----:B------:R-:W-:Y:S01]  /*1f5e0*/  IMAD.MOV.U32 R243, RZ, RZ, R4 ;  /* 0x000000fffff37224 */ /* 0x000fe200078e0004 */
[----:B------:R-:W-:Y:S01]  /*1f5f0*/  FSEL R115, R74, -INF , !P4 ;  /* 0xff8000004a737808 */ /* 0x000fe20006000000 */
[----:B--2---:R-:W-:Y:S01]  /*1f600*/  HMMA.16816.F32.BF16 R24, R12, R20, R216 ;  /* 0x000000140c18723c */ /* 0x004fe200000418d8 */
[----:B------:R-:W-:-:S02]  /*1f610*/  FSEL R214, R68, -INF , !P5 ;  /* 0xff80000044d67808 */ /* 0x000fc40006800000 */
[----:B------:R-:W-:Y:S02]  /*1f620*/  FSEL R211, R70, -INF , !P6 ;  /* 0xff80000046d37808 */ /* 0x000fe40007000000 */
[C---:B------:R-:W-:Y:S02]  /*1f630*/  ISETP.GE.AND P3, PT, R2.reuse, R8, PT ;  /* 0x000000080200720c */ /* 0x040fe40003f66270 */
[----:B------:R-:W-:Y:S02]  /*1f640*/  ISETP.GE.AND P4, PT, R2, R6, PT ;  /* 0x000000060200720c */ /* 0x000fe40003f86270 */
[C---:B------:R-:W-:Y:S02]  /*1f650*/  ISETP.GE.AND P5, PT, R0.reuse, R8, PT ;  /* 0x000000080000720c */ /* 0x040fe40003fa6270 */
[----:B------:R-:W-:Y:S02]  /*1f660*/  ISETP.GE.AND P6, PT, R0, R6, PT ;  /* 0x000000060000720c */ /* 0x000fe40003fc6270 */
[----:B------:R-:W-:-:S02]  /*1f670*/  LOP3.LUT R2, R9, 0xc8, R39, 0xfe, !PT ;  /* 0x000000c809027812 */ /* 0x000fc400078efe27 */
[----:B------:R-:W-:Y:S01]  /*1f680*/  LOP3.LUT R0, R9, 0xd0, R39, 0xfe, !PT ;  /* 0x000000d009007812 */ /* 0x000fe200078efe27 */
[C---:B------:R-:W-:Y:S01]  /*1f690*/  HMMA.16816.F32.BF16 R20, R12.reuse, R22, R236 ;  /* 0x000000160c14723c */ /* 0x040fe200000418ec */
[----:B------:R-:W-:Y:S02]  /*1f6a0*/  FSEL R215, R60, -INF , !P3 ;  /* 0xff8000003cd77808 */ /* 0x000fe40005800000 */
[----:B------:R-:W-:Y:S02]  /*1f6b0*/  FSEL R212, R62, -INF , !P4 ;  /* 0xff8000003ed47808 */ /* 0x000fe40006000000 */
[----:B------:R-:W-:Y:S02]  /*1f6c0*/  FSEL R227, R52, -INF , !P5 ;  /* 0xff80000034e37808 */ /* 0x000fe40006800000 */
[----:B------:R-:W-:Y:S01]  /*1f6d0*/  FSEL R217, R54, -INF , !P6 ;  /* 0xff80000036d97808 */ /* 0x000fe20007000000 */
[----:B------:R-:W-:Y:S01]  /*1f6e0*/  HMMA.16816.F32.BF16 R12, R12, R64, R240 ;  /* 0x000000400c0c723c */ /* 0x000fe200000418f0 */
[----:B------:R-:W-:-:S02]  /*1f6f0*/  ISETP.GE.AND P3, PT, R2, R8, PT ;  /* 0x000000080200720c */ /* 0x000fc40003f66270 */
[----:B------:R-:W-:Y:S02]  /*1f700*/  ISETP.GE.AND P4, PT, R2, R6, PT ;  /* 0x000000060200720c */ /* 0x000fe40003f86270 */
[C---:B------:R-:W-:Y:S02]  /*1f710*/  ISETP.GE.AND P5, PT, R0.reuse, R8, PT ;  /* 0x000000080000720c */ /* 0x040fe40003fa6270 */
[----:B------:R-:W-:Y:S02]  /*1f720*/  ISETP.GE.AND P6, PT, R0, R6, PT ;  /* 0x000000060000720c */ /* 0x000fe40003fc6270 */
[----:B------:R-:W-:Y:S02]  /*1f730*/  LOP3.LUT R0, R9, 0xd8, R39, 0xfe, !PT ;  /* 0x000000d809007812 */ /* 0x000fe400078efe27 */
[----:B------:R-:W-:Y:S02]  /*1f740*/  FSEL R228, R48, -INF , !P3 ;  /* 0xff80000030e47808 */ /* 0x000fe40005800000 */
[----:B------:R-:W-:-:S02]  /*1f750*/  FSEL R218, R50, -INF , !P4 ;  /* 0xff80000032da7808 */ /* 0x000fc40006000000 */
[C-C-:B------:R-:W-:Y:S02]  /*1f760*/  LOP3.LUT R2, R9.reuse, 0xe0, R39.reuse, 0xfe, !PT ;  /* 0x000000e009027812 */ /* 0x140fe400078efe27 */
[C---:B------:R-:W-:Y:S02]  /*1f770*/  ISETP.GE.AND P3, PT, R0.reuse, R8, PT ;  /* 0x000000080000720c */ /* 0x040fe40003f66270 */
[----:B------:R-:W-:Y:S02]  /*1f780*/  ISETP.GE.AND P4, PT, R0, R6, PT ;  /* 0x000000060000720c */ /* 0x000fe40003f86270 */
[----:B------:R-:W-:Y:S02]  /*1f790*/  LOP3.LUT R0, R9, 0xe8, R39, 0xfe, !PT ;  /* 0x000000e809007812 */ /* 0x000fe400078efe27 */
[----:B------:R-:W-:Y:S02]  /*1f7a0*/  FSEL R233, R44, -INF , !P5 ;  /* 0xff8000002ce97808 */ /* 0x000fe40006800000 */
[----:B------:R-:W-:-:S02]  /*1f7b0*/  FSEL R230, R46, -INF , !P6 ;  /* 0xff8000002ee67808 */ /* 0x000fc40007000000 */
[C---:B------:R-:W-:Y:S02]  /*1f7c0*/  ISETP.GE.AND P5, PT, R2.reuse, R8, PT ;  /* 0x000000080200720c */ /* 0x040fe40003fa6270 */
[----:B------:R-:W-:Y:S02]  /*1f7d0*/  ISETP.GE.AND P6, PT, R2, R6, PT ;  /* 0x000000060200720c */ /* 0x000fe40003fc6270 */
[----:B------:R-:W-:Y:S02]  /*1f7e0*/  FSEL R234, R40, -INF , !P3 ;  /* 0xff80000028ea7808 */ /* 0x000fe40005800000 */
[----:B------:R-:W-:Y:S02]  /*1f7f0*/  FSEL R231, R42, -INF , !P4 ;  /* 0xff8000002ae77808 */ /* 0x000fe40006000000 */
[C---:B------:R-:W-:Y:S02]  /*1f800*/  ISETP.GE.AND P3, PT, R0.reuse, R8, PT ;  /* 0x000000080000720c */ /* 0x040fe40003f66270 */
[----:B------:R-:W-:-:S02]  /*1f810*/  ISETP.GE.AND P4, PT, R0, R6, PT ;  /* 0x000000060000720c */ /* 0x000fc40003f86270 */
[C---:B------:R-:W-:Y:S02]  /*1f820*/  LOP3.LUT R2, R9.reuse, 0xf0, R39, 0xfe, !PT ;  /* 0x000000f009027812 */ /* 0x040fe400078efe27 */
[----:B------:R-:W-:Y:S02]  /*1f830*/  LOP3.LUT R0, R9, R39, RZ, 0xfc, !PT ;  /* 0x0000002709007212 */ /* 0x000fe400078efcff */
[----:B------:R-:W-:Y:S02]  /*1f840*/  FSEL R241, R32, -INF , !P5 ;  /* 0xff80000020f17808 */ /* 0x000fe40006800000 */
[----:B------:R-:W-:Y:S02]  /*1f850*/  FSEL R237, R34, -INF , !P6 ;  /* 0xff80000022ed7808 */ /* 0x000fe40007000000 */
[C---:B------:R-:W-:Y:S02]  /*1f860*/  ISETP.GE.AND P5, PT, R2.reuse, R8, PT ;  /* 0x000000080200720c */ /* 0x040fe40003fa6270 */
[----:B------:R-:W-:-:S02]  /*1f870*/  ISETP.GE.AND P6, PT, R2, R6, PT ;  /* 0x000000060200720c */ /* 0x000fc40003fc6270 */
[----:B------:R-:W-:Y:S02]  /*1f880*/  LOP3.LUT R4, R9, 0xf8, R39, 0xfe, !PT ;  /* 0x000000f809047812 */ /* 0x000fe400078efe27 */
[----:B------:R-:W-:Y:S02]  /*1f890*/  IADD3 R2, R0, 0x1, RZ ;  /* 0x0000000100027810 */ /* 0x000fe40007ffe0ff */
[----:B------:R-:W-:Y:S02]  /*1f8a0*/  FSEL R243, R28, -INF , !P3 ;  /* 0xff8000001cf37808 */ /* 0x000fe40005800000 */
[----:B------:R-:W-:Y:S02]  /*1f8b0*/  FSEL R239, R30, -INF , !P4 ;  /* 0xff8000001eef7808 */ /* 0x000fe40006000000 */
[----:B------:R-:W-:Y:S02]  /*1f8c0*/  FSEL R251, R24, -INF , !P5 ;  /* 0xff80000018fb7808 */ /* 0x000fe40006800000 */
[----:B------:R-:W-:-:S02]  /*1f8d0*/  ISETP.GE.AND P3, PT, R4, R8, PT ;  /* 0x000000080400720c */ /* 0x000fc40003f66270 */
[----:B------:R-:W-:Y:S02]  /*1f8e0*/  ISETP.GE.AND P4, PT, R4, R6, PT ;  /* 0x000000060400720c */ /* 0x000fe40003f86270 */
[----:B------:R-:W-:Y:S02]  /*1f8f0*/  ISETP.GE.AND P5, PT, R2, R8, PT ;  /* 0x000000080200720c */ /* 0x000fe40003fa6270 */
[----:B------:R-:W-:Y:S02]  /*1f900*/  IADD3 R4, R0, 0x9, RZ ;  /* 0x0000000900047810 */ /* 0x000fe40007ffe0ff */
[----:B------:R-:W-:Y:S02]  /*1f910*/  FSEL R246, R26, -INF , !P6 ;  /* 0xff8000001af67808 */ /* 0x000fe40007000000 */
[----:B------:R-:W-:Y:S02]  /*1f920*/  FSEL R252, R20, -INF , !P3 ;  /* 0xff80000014fc7808 */ /* 0x000fe40005800000 */
[----:B------:R-:W-:-:S02]  /*1f930*/  FSEL R46, R13, -INF , !P5 ;  /* 0xff8000000d2e7808 */ /* 0x000fc40006800000 */
        /* <DEDUP_REMOVED lines=10> */
[----:B------:R-:W-:Y:S02]  /*1f9e0*/  ISETP.GE.AND P5, PT, R4, R8, PT ;  /* 0x000000080400720c */ /* 0x000fe40003fa6270 */
[----:B------:R-:W-:-:S02]  /*1f9f0*/  IADD3 R2, R0, 0x21, RZ ;  /* 0x0000002100027810 */ /* 0x000fc40007ffe0ff */
[----:B------:R-:W-:Y:S02]  /*1fa00*/  FSEL R205, R205, -INF , !P6 ;  /* 0xff800000cdcd7808 */ /* 0x000fe40007000000 */
[----:B------:R-:W-:Y:S02]  /*1fa10*/  FSEL R207, R207, -INF , !P3 ;  /* 0xff800000cfcf7808 */ /* 0x000fe40005800000 */
[----:B------:R-:W-:Y:S02]  /*1fa20*/  FSEL R201, R201, -INF , !P5 ;  /* 0xff800000c9c97808 */ /* 0x000fe40006800000 */
        /* <DEDUP_REMOVED lines=104> */
[----:B------:R-:W-:Y:S01]  /*200b0*/  FSEL R188, R53, -INF , !P5 ;  /* 0xff80000035bc7808 */ /* 0x000fe20006800000 */
[----:B------:R-:W-:Y:S01]  /*200c0*/  BAR.SYNC.DEFER_BLOCKING 0x0 ;  /* 0x0000000000007b1d */ /* 0x000fe20000010000 */
[----:B------:R-:W-:-:S02]  /*200d0*/  ISETP.GE.AND P6, PT, R4, R6, PT ;  /* 0x000000060400720c */ /* 0x000fc40003fc6270 */
[C---:B------:R-:W-:Y:S02]  /*200e0*/  ISETP.GE.AND P3, PT, R2.reuse, R8, PT ;  /* 0x000000080200720c */ /* 0x040fe40003f66270 */
[----:B------:R-:W-:Y:S02]  /*200f0*/  ISETP.GE.AND P5, PT, R2, R6, PT ;  /* 0x000000060200720c */ /* 0x000fe40003fa6270 */
[----:B------:R-:W-:Y:S02]  /*20100*/  IADD3 R2, R0, 0xd1, RZ ;  /* 0x000000d100027810 */ /* 0x000fe40007ffe0ff */
[----:B------:R-:W-:Y:S02]  /*20110*/  FSEL R74, R55, -INF , !P6 ;  /* 0xff800000374a7808 */ /* 0x000fe40007000000 */
[----:B------:R-:W-:Y:S02]  /*20120*/  FSEL R210, R49, -INF , !P3 ;  /* 0xff80000031d27808 */ /* 0x000fe40005800000 */
[----:B------:R-:W-:-:S02]  /*20130*/  ISETP.GE.AND P6, PT, R2, R8, PT ;  /* 0x000000080200720c */ /* 0x000fc40003fc6270 */
[----:B------:R-:W-:Y:S02]  /*20140*/  ISETP.GE.AND P3, PT, R2, R6, PT ;  /* 0x000000060200720c */ /* 0x000fe40003f66270 */
[C---:B------:R-:W-:Y:S02]  /*20150*/  IADD3 R4, R0.reuse, 0xd9, RZ ;  /* 0x000000d900047810 */ /* 0x040fe40007ffe0ff */
[----:B------:R-:W-:Y:S02]  /*20160*/  IADD3 R2, R0, 0xe1, RZ ;  /* 0x000000e100027810 */ /* 0x000fe40007ffe0ff */
[----:B------:R-:W-:Y:S02]  /*20170*/  FSEL R209, R51, -INF , !P5 ;  /* 0xff80000033d17808 */ /* 0x000fe40006800000 */
[----:B------:R-:W-:Y:S02]  /*20180*/  FSEL R216, R45, -INF , !P6 ;  /* 0xff8000002dd87808 */ /* 0x000fe40007000000 */
[----:B------:R-:W-:-:S02]  /*20190*/  FSEL R213, R47, -INF , !P3 ;  /* 0xff8000002fd57808 */ /* 0x000fc40005800000 */
[C---:B------:R-:W-:Y:S02]  /*201a0*/  ISETP.GE.AND P5, PT, R4.reuse, R8, PT ;  /* 0x000000080400720c */ /* 0x040fe40003fa6270 */
[----:B------:R-:W-:Y:S02]  /*201b0*/  ISETP.GE.AND P6, PT, R4, R6, PT ;  /* 0x000000060400720c */ /* 0x000fe40003fc6270 */
[----:B------:R-:W-:Y:S02]  /*201c0*/  ISETP.GE.AND P3, PT, R2, R8, PT ;  /* 0x000000080200720c */ /* 0x000fe40003f66270 */
[----:B------:R-:W-:Y:S02]  /*201d0*/  IADD3 R4, R0, 0xe9, RZ ;  /* 0x000000e900047810 */ /* 0x000fe40007ffe0ff */
[----:B------:R-:W-:Y:S02]  /*201e0*/  FSEL R221, R41, -INF , !P5 ;  /* 0xff80000029dd7808 */ /* 0x000fe40006800000 */
[----:B------:R-:W-:-:S02]  /*201f0*/  FSEL R224, R43, -INF , !P6 ;  /* 0xff8000002be07808 */ /* 0x000fc40007000000 */
[----:B------:R-:W-:Y:S02]  /*20200*/  FSEL R232, R33, -INF , !P3 ;  /* 0xff80000021e87808 */ /* 0x000fe40005800000 */
[----:B------:R-:W-:Y:S02]  /*20210*/  ISETP.GE.AND P5, PT, R2, R6, PT ;  /* 0x000000060200720c */ /* 0x000fe40003fa6270 */
[C---:B------:R-:W-:Y:S02]  /*20220*/  ISETP.GE.AND P6, PT, R4.reuse, R8, PT ;  /* 0x000000080400720c */ /* 0x040fe40003fc6270 */
[----:B------:R-:W-:Y:S02]  /*20230*/  ISETP.GE.AND P3, PT, R4, R6, PT ;  /* 0x000000060400720c */ /* 0x000fe40003f66270 */
[----:B------:R-:W-:Y:S02]  /*20240*/  IADD3 R2, R0, 0xf1, RZ ;  /* 0x000000f100027810 */ /* 0x000fe40007ffe0ff */
[----:B------:R-:W-:-:S02]  /*20250*/  FSEL R229, R35, -INF , !P5 ;  /* 0xff80000023e57808 */ /* 0x000fc40006800000 */
[----:B------:R-:W-:Y:S02]  /*20260*/  FSEL R235, R29, -INF , !P6 ;  /* 0xff8000001deb7808 */ /* 0x000fe40007000000 */
[----:B------:R-:W-:Y:S02]  /*20270*/  FSEL R236, R31, -INF , !P3 ;  /* 0xff8000001fec7808 */ /* 0x000fe40005800000 */
[C---:B------:R-:W-:Y:S02]  /*20280*/  ISETP.GE.AND P5, PT, R2.reuse, R8, PT ;  /* 0x000000080200720c */ /* 0x040fe40003fa6270 */
[----:B------:R-:W-:Y:S02]  /*20290*/  ISETP.GE.AND P6, PT, R2, R6, PT ;  /* 0x000000060200720c */ /* 0x000fe40003fc6270 */
[C---:B------:R-:W-:Y:S02]  /*202a0*/  ISETP.GE.AND P3, PT, R0.reuse, R8, PT ;  /* 0x000000080000720c */ /* 0x040fe40003f66270 */
[----:B------:R-:W-:-:S02]  /*202b0*/  IADD3 R2, R0, 0xf9, RZ ;  /* 0x000000f900027810 */ /* 0x000fc40007ffe0ff */
[----:B------:R-:W-:Y:S02]  /*202c0*/  FSEL R242, R25, -INF , !P5 ;  /* 0xff80000019f27808 */ /* 0x000fe40006800000 */
[----:B------:R-:W-:Y:S02]  /*202d0*/  FSEL R238, R27, -INF , !P6 ;  /* 0xff8000001bee7808 */ /* 0x000fe40007000000 */
[----:B------:R-:W-:Y:S01]  /*202e0*/  FSEL R42, R12, -INF , !P3 ;  /* 0xff8000000c2a7808 */ /* 0x000fe20005800000 */
[----:B------:R-:W-:Y:S01]  /*202f0*/  BSSY B1, `(.L_x_1141) ;  /* 0x0000101000017945 */ /* 0x000fe20003800000 */
[----:B------:R-:W-:Y:S02]  /*20300*/  ISETP.GE.AND P5, PT, R0, R6, PT ;  /* 0x000000060000720c */ /* 0x000fe40003fa6270 */
[C---:B------:R-:W-:Y:S02]  /*20310*/  ISETP.GE.AND P6, PT, R2.reuse, R8, PT ;  /* 0x000000080200720c */ /* 0x040fe40003fc6270 */
[----:B------:R-:W-:Y:S01]  /*20320*/  ISETP.GE.AND P3, PT, R2, R6, PT ;  /* 0x000000060200720c */ /* 0x000fe20003f66270 */
[----:B------:R-:W-:Y:S01]  /*20330*/  IMAD.MOV.U32 R220, RZ, RZ, R112 ;  /* 0x000000ffffdc7224 */ /* 0x000fe200078e0070 */
[----:B------:R-:W-:Y:S01]  /*20340*/  FSEL R39, R14, -INF , !P5 ;  /* 0xff8000000e277808 */ /* 0x000fe20006800000 */
[----:B------:R-:W-:Y:S01]  /*20350*/  IMAD.MOV.U32 R219, RZ, RZ, R113 ;  /* 0x000000ffffdb7224 */ /* 0x000fe200078e0071 */
[----:B------:R-:W-:-:S02]  /*20360*/  FSEL R240, R22, -INF , !P4 ;  /* 0xff80000016f07808 */ /* 0x000fc40006000000 */
[----:B------:R-:W-:Y:S02]  /*20370*/  FSEL R244, R21, -INF , !P6 ;  /* 0xff80000015f47808 */ /* 0x000fe40007000000 */
[----:B------:R-:W-:Y:S01]  /*20380*/  FSEL R245, R23, -INF , !P3 ;  /* 0xff80000017f57808 */ /* 0x000fe20005800000 */
[----:B------:R-:W-:Y:S05]  /*20390*/  @!P2 BRA `(.L_x_1142) ;  /* 0x00000f600000a947 */ /* 0x000fea0003800000 */
[----:B------:R-:W-:Y:S01]  /*203a0*/  BSSY B0, `(.L_x_1143) ;  /* 0x0000042000007945 */ /* 0x000fe20003800000 */
[----:B------:R-:W-:Y:S05]  /*203b0*/  @!P0 BRA `(.L_x_1144) ;  /* 0x000003d000008947 */ /* 0x000fea0003800000 */
[----:B-----5:R-:W2:Y:S01]  /*203c0*/  LD.E R2, [R18.64+0x170] ;  /* 0x0001700612027980 */ /* 0x020ea2000c101900 */
[----:B------:R-:W-:Y:S02]  /*203d0*/  IADD3 R10, R9, -0x100, RZ ;  /* 0xffffff00090a7810 */ /* 0x000fe40007ffe0ff */
[----:B------:R-:W-:Y:S02]  /*203e0*/  IABS R7, R9 ;  /* 0x0000000900077213 */ /* 0x000fe40000000000 */
[----:B------:R-:W-:Y:S02]  /*203f0*/  IABS R8, R10 ;  /* 0x0000000a00087213 */ /* 0x000fe40000000000 */
[----:B--2---:R-:W-:-:S02]  /*20400*/  IABS R0, R2 ;  /* 0x0000000200007213 */ /* 0x004fc40000000000 */
[-C--:B------:R-:W-:Y:S02]  /*20410*/  IABS R11, R2.reuse ;  /* 0x00000002000b7213 */ /* 0x080fe40000000000 */
[----:B------:R-:W1:Y:S01]  /*20420*/  I2F.RP R4, R0 ;  /* 0x0000000000047306 */ /* 0x000e620000209400 */
[----:B------:R-:W-:-:S04]  /*20430*/  LOP3.LUT R9, R9, R2, RZ, 0x3c, !PT ;  /* 0x0000000209097212 */ /* 0x000fc800078e3cff */
[----:B------:R-:W-:-:S03]  /*20440*/  ISETP.GE.AND P3, PT, R9, RZ, PT ;  /* 0x000000ff0900720c */ /* 0x000fc60003f66270 */
[----:B-1----:R-:W1:Y:S02]  /*20450*/  MUFU.RCP R4, R4 ;  /* 0x0000000400047308 */ /* 0x002e640000001000 */
[----:B-1----:R-:W-:-:S06]  /*20460*/  IADD3 R4, R4, 0xffffffe, RZ ;  /* 0x0ffffffe04047810 */ /* 0x002fcc0007ffe0ff */
[----:B------:R-:W1:Y:S02]  /*20470*/  F2I.FTZ.U32.TRUNC.NTZ R5, R4 ;  /* 0x0000000400057305 */ /* 0x000e64000021f000 */
[----:B-1----:R-:W-:-:S04]  /*20480*/  IMAD.MOV R4, RZ, RZ, -R5 ;  /* 0x000000ffff047224 */ /* 0x002fc800078e0a05 */
[----:B------:R-:W-:Y:S02]  /*20490*/  IMAD R6, R4, R0, RZ ;  /* 0x0000000004067224 */ /* 0x000fe400078e02ff */
[----:B------:R-:W-:-:S04]  /*204a0*/  IMAD.MOV.U32 R4, RZ, RZ, RZ ;  /* 0x000000ffff047224 */ /* 0x000fc800078e00ff */
[----:B------:R-:W-:-:S04]  /*204b0*/  IMAD.HI.U32 R4, R5, R6, R4 ;  /* 0x0000000605047227 */ /* 0x000fc800078e0004 */
        /* <DEDUP_REMOVED lines=12> */
[----:B------:R-:W-:Y:S02]  /*20580*/  LOP3.LUT R0, R10, R2, RZ, 0x3c, !PT ;  /* 0x000000020a007212 */ /* 0x000fe400078e3cff */
[----:B------:R-:W-:-:S02]  /*20590*/  @!P2 IADD3 R4, R4, 0x1, RZ ;  /* 0x000000010404a810 */ /* 0x000fc40007ffe0ff */
[----:B------:R-:W-:Y:S02]  /*205a0*/  ISETP.GE.AND P0, PT, R0, RZ, PT ;  /* 0x000000ff0000720c */ /* 0x000fe40003f06270 */
[----:B------:R-:W-:Y:S02]  /*205b0*/  ISETP.NE.AND P2, PT, R2, RZ, PT ;  /* 0x000000ff0200720c */ /* 0x000fe40003f45270 */
[----:B------:R-:W-:Y:S02]  /*205c0*/  LOP3.LUT R0, RZ, R2, RZ, 0x33, !PT ;  /* 0x00000002ff007212 */ /* 0x000fe400078e33ff */
[----:B------:R-:W-:Y:S02]  /*205d0*/  @P6 IADD3 R5, R5, 0x1, RZ ;  /* 0x0000000105056810 */ /* 0x000fe40007ffe0ff */
[----:B------:R-:W-:-:S03]  /*205e0*/  @P5 IADD3 R4, R4, 0x1, RZ ;  /* 0x0000000104045810 */ /* 0x000fc60007ffe0ff */
[----:B------:R-:W-:Y:S02]  /*205f0*/  @!P3 IMAD.MOV R5, RZ, RZ, -R5 ;  /* 0x000000ffff05b224 */ /* 0x000fe400078e0a05 */
[----:B------:R-:W-:-:S03]  /*20600*/  @!P0 IMAD.MOV R4, RZ, RZ, -R4 ;  /* 0x000000ffff048224 */ /* 0x000fc600078e0a04 */
[C---:B------:R-:W-:Y:S02]  /*20610*/  SEL R8, R0.reuse, R5, !P2 ;  /* 0x0000000500087207 */ /* 0x040fe40005000000 */
[----:B------:R-:W-:Y:S02]  /*20620*/  SEL R0, R0, R4, !P2 ;  /* 0x0000000400007207 */ /* 0x000fe40005000000 */
[----:B------:R-:W2:Y:S01]  /*20630*/  LD.E.64 R4, [R18.64+0x38] ;  /* 0x0000380612047980 */ /* 0x000ea2000c101b00 */
[----:B------:R-:W-:-:S04]  /*20640*/  IMAD.WIDE R6, R8, 0x4, R222 ;  /* 0x0000000408067825 */ /* 0x000fc800078e02de */
[----:B------:R-:W-:Y:S01]  /*20650*/  IMAD.WIDE R10, R0, 0x4, R222 ;  /* 0x00000004000a7825 */ /* 0x000fe200078e02de */
[----:B------:R1:W3:Y:S05]  /*20660*/  LD.E R9, [R6.64] ;  /* 0x0000000606097980 */ /* 0x0002ea000c101900 */
[----:B------:R4:W3:Y:S04]  /*20670*/  LD.E R11, [R10.64] ;  /* 0x000000060a0b7980 */ /* 0x0008e8000c101900 */
[----:B-1----:R-:W3:Y:S01]  /*20680*/  LD.E.64 R6, [R18.64+0x20] ;  /* 0x0000200612067980 */ /* 0x002ee2000c101b00 */
[----:B------:R-:W-:-:S04]  /*20690*/  IMAD.IADD R0, R8, 0x1, -R0 ;  /* 0x0000000108007824 */ /* 0x000fc800078e0a00 */
[----:B------:R-:W-:-:S05]  /*206a0*/  IMAD R2, R2, R0, -0x100 ;  /* 0xffffff0002027424 */ /* 0x000fca00078e0200 */
[----:B----4-:R-:W-:Y:S01]  /*206b0*/  SHF.R.S32.HI R10, RZ, 0x1f, R2 ;  /* 0x0000001fff0a7819 */ /* 0x010fe20000011402 */
[-C--:B--2---:R-:W-:Y:S01]  /*206c0*/  IMAD R0, R5, R2.reuse, RZ ;  /* 0x0000000205007224 */ /* 0x084fe200078e02ff */
[----:B---3--:R-:W-:Y:S01]  /*206d0*/  IADD3 R11, -R9, R11, RZ ;  /* 0x0000000b090b7210 */ /* 0x008fe20007ffe1ff */
[----:B------:R-:W-:-:S04]  /*206e0*/  IMAD.WIDE.U32 R8, R4, R2, RZ ;  /* 0x0000000204087225 */ /* 0x000fc800078e00ff */
[----:B------:R-:W-:Y:S01]  /*206f0*/  IMAD R4, R4, R10, R0 ;  /* 0x0000000a04047224 */ /* 0x000fe200078e0200 */
[----:B------:R-:W-:-:S03]  /*20700*/  SHF.R.S32.HI R0, RZ, 0x1f, R11 ;  /* 0x0000001fff007819 */ /* 0x000fc6000001140b */
[----:B------:R-:W-:Y:S02]  /*20710*/  IMAD.IADD R5, R9, 0x1, R4 ;  /* 0x0000000109057824 */ /* 0x000fe400078e0204 */
[----:B------:R-:W-:Y:S02]  /*20720*/  IMAD.MOV.U32 R4, RZ, RZ, R8 ;  /* 0x000000ffff047224 */ /* 0x000fe400078e0008 */
[----:B------:R-:W-:Y:S02]  /*20730*/  IMAD R2, R7, R11, RZ ;  /* 0x0000000b07027224 */ /* 0x000fe400078e02ff */
[----:B------:R-:W-:-:S04]  /*20740*/  IMAD.WIDE.U32 R4, R11, R6, R4 ;  /* 0x000000060b047225 */ /* 0x000fc800078e0004 */
[----:B------:R-:W-:Y:S02]  /*20750*/  IMAD R2, R6, R0, R2 ;  /* 0x0000000006027224 */ /* 0x000fe400078e0202 */
[----:B------:R-:W-:-:S03]  /*20760*/  IMAD.MOV.U32 R0, RZ, RZ, R4 ;  /* 0x000000ffff007224 */ /* 0x000fc600078e0004 */
[----:B------:R-:W-:Y:S01]  /*20770*/  IADD3 R2, R5, R2, RZ ;  /* 0x0000000205027210 */ /* 0x000fe20007ffe0ff */
[----:B------:R-:W-:Y:S05]  /*20780*/  BRA `(.L_x_1145) ;  /* 0x0000003000007947 */ /* 0x000fea0003800000 */
.L_x_1144:
[----:B-----5:R-:W2:Y:S02]  /*20790*/  LD.E R0, [R18.64+0x38] ;  /* 0x0000380612007980 */ /* 0x020ea4000c101900 */
[----:B--2---:R-:W-:-:S04]  /*207a0*/  LEA R0, -R0, RZ, 0x8 ;  /* 0x000000ff00007211 */ /* 0x004fc800078e41ff */
[----:B------:R-:W-:Y:S02]  /*207b0*/  SHF.R.S32.HI R2, RZ, 0x1f, R0 ;  /* 0x0000001fff027819 */ /* 0x000fe40000011400 */
.L_x_1145:
[----:B------:R-:W-:Y:S05]  /*207c0*/  BSYNC B0 ;  /* 0x0000000000007941 */ /* 0x000fea0003800000 */
.L_x_1143:
[----:B------:R-:W-:Y:S01]  /*207d0*/  @!P1 IADD3 R4, P2, R0, R114, RZ ;  /* 0x0000007200049210 */ /* 0x000fe20007f5e0ff */
[----:B------:R-:W-:Y:S01]  /*207e0*/  @!P1 IMAD.MOV.U32 R10, RZ, RZ, R0 ;  /* 0x000000ffff0a9224 */ /* 0x000fe200078e0000 */
[----:B------:R-:W-:Y:S01]  /*207f0*/  @!P1 LEA R5, P0, R190, R0, 0x5 ;  /* 0x00000000be059211 */ /* 0x000fe200078028ff */
[C---:B------:R-:W-:Y:S01]  /*20800*/  @!P1 IMAD R14, R191.reuse, 0x50, RZ ;  /* 0x00000050bf0e9824 */ /* 0x040fe200078e02ff */
[-C--:B------:R-:W-:Y:S01]  /*20810*/  @!P1 MOV R11, R2.reuse ;  /* 0x00000002000b9202 */ /* 0x080fe20000000f00 */
[----:B------:R-:W-:Y:S01]  /*20820*/  @!P1 IMAD.X R6, R2, 0x1, R134, P2 ;  /* 0x0000000102069824 */ /* 0x000fe200010e0686 */
[----:B------:R-:W-:Y:S01]  /*20830*/  @!P1 LEA.HI.X R7, R190, R2, R191, 0x5, P0 ;  /* 0x00000002be079211 */ /* 0x000fe200000f2cbf */
[----:B------:R-:W-:Y:S01]  /*20840*/  @!P1 IMAD R12, R191, 0x30, RZ ;  /* 0x00000030bf0c9824 */ /* 0x000fe200078e02ff */
[CC--:B------:R-:W-:Y:S01]  /*20850*/  @!P1 LEA R40, P2, R4.reuse, R225.reuse, 0x1 ;  /* 0x000000e104289211 */ /* 0x0c0fe200078408ff */
[----:B------:R1:W-:Y:S01]  /*20860*/  @P1 STS.128 [R189+0x2000], RZ ;  /* 0x002000ffbd001388 */ /* 0x0003e20000000c00 */
[CC--:B------:R-:W-:Y:S01]  /*20870*/  @!P1 LEA R36, P0, R5.reuse, R225.reuse, 0x1 ;  /* 0x000000e105249211 */ /* 0x0c0fe200078008ff */
[----:B------:R-:W-:Y:S01]  /*20880*/  @!P1 IMAD.MOV.U32 R16, RZ, RZ, R0 ;  /* 0x000000ffff109224 */ /* 0x000fe200078e0000 */
[-C--:B------:R-:W-:Y:S01]  /*20890*/  @!P1 LEA.HI.X R41, R4, R226.reuse, R6, 0x1, P2 ;  /* 0x000000e204299211 */ /* 0x080fe200010f0c06 */
[----:B------:R-:W-:Y:S01]  /*208a0*/  @!P1 IMAD.MOV.U32 R4, RZ, RZ, R0 ;  /* 0x000000ffff049224 */ /* 0x000fe200078e0000 */
[----:B------:R-:W-:Y:S01]  /*208b0*/  @!P1 LEA.HI.X R37, R5, R226, R7, 0x1, P0 ;  /* 0x000000e205259211 */ /* 0x000fe200000f0c07 */
[--C-:B------:R-:W-:Y:S01]  /*208c0*/  @!P1 IMAD.MOV.U32 R5, RZ, RZ, R2.reuse ;  /* 0x000000ffff059224 */ /* 0x100fe200078e0002 */
[----:B------:R-:W-:Y:S01]  /*208d0*/  @!P1 LEA R9, P0, R190, R0, 0x6 ;  /* 0x00000000be099211 */ /* 0x000fe200078030ff */
[----:B------:R-:W-:Y:S01]  /*208e0*/  @!P1 IMAD.MOV.U32 R17, RZ, RZ, R2 ;  /* 0x000000ffff119224 */ /* 0x000fe200078e0002 */
[-C--:B------:R-:W-:Y:S01]  /*208f0*/  @!P1 LEA R8, P2, R0, R225.reuse, 0x1 ;  /* 0x000000e100089211 */ /* 0x080fe200078408ff */
[C---:B------:R-:W-:Y:S01]  /*20900*/  @!P1 IMAD.WIDE.U32 R6, R190.reuse, 0x30, R4 ;  /* 0x00000030be069825 */ /* 0x040fe200078e0004 */
[CC--:B------:R-:W-:Y:S01]  /*20910*/  @!P1 LEA.HI.X R13, R190.reuse, R2.reuse, R191, 0x6, P0 ;  /* 0x00000002be0d9211 */ /* 0x0c0fe200000f34bf */
[----:B------:R-:W-:Y:S01]  /*20920*/  BSSY B0, `(.L_x_1146) ;  /* 0x000009a000007945 */ /* 0x000fe20003800000 */
[----:B------:R-:W-:Y:S01]  /*20930*/  @!P1 LEA R34, P0, R9, R225, 0x1 ;  /* 0x000000e109229211 */ /* 0x000fe200078008ff */
[----:B------:R-:W-:Y:S01]  /*20940*/  @!P1 IMAD.WIDE.U32 R4, R190, 0x50, R10 ;  /* 0x00000050be049825 */ /* 0x000fe200078e000a */
[----:B------:R-:W-:-:S02]  /*20950*/  @!P1 MOV R15, R2 ;  /* 0x00000002000f9202 */ /* 0x000fc40000000f00 */
[-C--:B------:R-:W-:Y:S01]  /*20960*/  @!P1 LEA.HI.X R35, R9, R226.reuse, R13, 0x1, P0 ;  /* 0x000000e209239211 */ /* 0x080fe200000f0c0d */
[----:B------:R-:W-:Y:S01]  /*20970*/  @!P1 IMAD.IADD R5, R14, 0x1, R5 ;  /* 0x000000010e059824 */ /* 0x000fe200078e0205 */
[-C--:B------:R-:W-:Y:S01]  /*20980*/  @!P1 LEA R30, P0, R4, R225.reuse, 0x1 ;  /* 0x000000e1041e9211 */ /* 0x080fe200078008ff */
[----:B------:R-:W-:Y:S01]  /*20990*/  @!P1 IMAD.IADD R7, R12, 0x1, R7 ;  /* 0x000000010c079824 */ /* 0x000fe200078e0207 */
[-C--:B------:R-:W-:Y:S01]  /*209a0*/  @!P1 LEA.HI.X R9, R0, R226.reuse, R2, 0x1, P2 ;  /* 0x000000e200099211 */ /* 0x080fe200010f0c02 */
[C---:B------:R-:W-:Y:S01]  /*209b0*/  @!P1 IMAD R20, R191.reuse, 0x70, RZ ;  /* 0x00000070bf149824 */ /* 0x040fe200078e02ff */
[----:B------:R-:W-:Y:S01]  /*209c0*/  @!P1 LEA.HI.X R31, R4, R226, R5, 0x1, P0 ;  /* 0x000000e2041f9211 */ /* 0x000fe200000f0c05 */
[----:B------:R-:W-:Y:S01]  /*209d0*/  @!P1 IMAD.MOV.U32 R4, RZ, RZ, R0 ;  /* 0x000000ffff049224 */ /* 0x000fe200078e0000 */
[----:B------:R-:W-:Y:S01]  /*209e0*/  @!P1 MOV R5, R2 ;  /* 0x0000000200059202 */ /* 0x000fe20000000f00 */
[----:B------:R-:W-:Y:S01]  /*209f0*/  @!PT LDS RZ, [RZ] ;  /* 0x00000000fffff984 */ /* 0x000fe20000000800 */
[----:B------:R-:W-:Y:S01]  /*20a00*/  @!PT LDS RZ, [RZ] ;  /* 0x00000000fffff984 */ /* 0x000fe20000000800 */
[----:B------:R-:W-:Y:S01]  /*20a10*/  @!PT LDS RZ, [RZ] ;  /* 0x00000000fffff984 */ /* 0x000fe20000000800 */
[----:B------:R2:W-:Y:S01]  /*20a20*/  @!P1 LDGSTS.E.BYPASS.LTC128B.128 [R189+0x2000], [R8.64] ;  /* 0x0200000008bd9fae */ /* 0x0005e2000b901d46 */
[----:B------:R-:W-:Y:S01]  /*20a30*/  @!P1 LEA R32, P2, R6, R225, 0x1 ;  /* 0x000000e106209211 */ /* 0x000fe200078408ff */
[----:B------:R-:W-:-:S02]  /*20a40*/  @!P1 IMAD R23, R191, 0xb0, RZ ;  /* 0x000000b0bf179824 */ /* 0x000fc400078e02ff */
[----:B------:R-:W-:Y:S01]  /*20a50*/  @!P1 IMAD.WIDE.U32 R12, R190, 0x60, R4 ;  /* 0x00000060be0c9825 */ /* 0x000fe200078e0004 */
[-C--:B------:R-:W-:Y:S01]  /*20a60*/  @!P1 LEA.HI.X R33, R6, R226.reuse, R7, 0x1, P2 ;  /* 0x000000e206219211 */ /* 0x080fe200010f0c07 */
[----:B------:R1:W-:Y:S02]  /*20a70*/  @P1 STS.128 [R189+0x2800], RZ ;  /* 0x002800ffbd001388 */ /* 0x0003e40000000c00 */
[----:B------:R-:W-:Y:S01]  /*20a80*/  @!P1 IMAD.MOV.U32 R6, RZ, RZ, R0 ;  /* 0x000000ffff069224 */ /* 0x000fe200078e0000 */
[----:B------:R-:W-:Y:S01]  /*20a90*/  @!P1 LEA R28, P0, R12, R225, 0x1 ;  /* 0x000000e10c1c9211 */ /* 0x000fe200078008ff */
[----:B------:R-:W-:Y:S01]  /*20aa0*/  @!P1 IMAD.MOV.U32 R7, RZ, RZ, R2 ;  /* 0x000000ffff079224 */ /* 0x000fe200078e0002 */
[----:B------:R-:W-:Y:S01]  /*20ab0*/  @!PT LDS RZ, [RZ] ;  /* 0x00000000fffff984 */ /* 0x000fe20000000800 */
[----:B------:R-:W-:Y:S01]  /*20ac0*/  @!PT LDS RZ, [RZ] ;  /* 0x00000000fffff984 */ /* 0x000fe20000000800 */
[----:B------:R-:W-:Y:S01]  /*20ad0*/  @!PT LDS RZ, [RZ] ;  /* 0x00000000fffff984 */ /* 0x000fe20000000800 */
[----:B------:R1:W-:Y:S01]  /*20ae0*/  @!P1 LDGSTS.E.BYPASS.LTC128B.128 [R189+0x2800], [R40.64] ;  /* 0x0280000028bd9fae */ /* 0x0003e2000b901d46 */
[C---:B------:R-:W-:Y:S02]  /*20af0*/  @!P1 IMAD R21, R191.reuse, 0x90, RZ ;  /* 0x00000090bf159824 */ /* 0x040fe400078e02ff */
[----:B------:R-:W-:Y:S01]  /*20b00*/  @!P1 IMAD.WIDE.U32 R10, R190, 0x70, R6 ;  /* 0x00000070be0a9825 */ /* 0x000fe200078e0006 */
[----:B------:R1:W-:Y:S03]  /*20b10*/  @P1 STS.128 [R189+0x3000], RZ ;  /* 0x003000ffbd001388 */ /* 0x0003e60000000c00 */
[----:B------:R-:W-:Y:S01]  /*20b20*/  @!P1 IMAD.MOV.U32 R14, RZ, RZ, R0 ;  /* 0x000000ffff0e9224 */ /* 0x000fe200078e0000 */
[----:B------:R-:W-:Y:S01]  /*20b30*/  @!P1 IADD3 R11, R20, R11, RZ ;  /* 0x0000000b140b9210 */ /* 0x000fe20007ffe0ff */
[C---:B------:R-:W-:Y:S01]  /*20b40*/  @!P1 IMAD R22, R191.reuse, 0xa0, RZ ;  /* 0x000000a0bf169824 */ /* 0x040fe200078e02ff */
[-C--:B------:R-:W-:Y:S01]  /*20b50*/  @!P1 LEA R26, P4, R10, R225.reuse, 0x1 ;  /* 0x000000e10a1a9211 */ /* 0x080fe200078808ff */
[----:B------:R-:W-:Y:S01]  /*20b60*/  @!P1 IMAD.WIDE.U32 R6, R190, 0xa0, R14 ;  /* 0x000000a0be069825 */ /* 0x000fe200078e000e */
[----:B------:R-:W-:Y:S01]  /*20b70*/  @!PT LDS RZ, [RZ] ;  /* 0x00000000fffff984 */ /* 0x000fe20000000800 */
[----:B------:R-:W-:Y:S01]  /*20b80*/  @!PT LDS RZ, [RZ] ;  /* 0x00000000fffff984 */ /* 0x000fe20000000800 */
[----:B------:R-:W-:Y:S01]  /*20b90*/  @!PT LDS RZ, [RZ] ;  /* 0x00000000fffff984 */ /* 0x000fe20000000800 */
[----:B------:R1:W-:Y:S02]  /*20ba0*/  @!P1 LDGSTS.E.BYPASS.LTC128B.128 [R189+0x3000], [R36.64] ;  /* 0x0300000024bd9fae */ /* 0x0003e4000b901d46 */
[----:B------:R-:W-:Y:S01]  /*20bb0*/  @!P1 LEA.HI.X R27, R10, R226, R11, 0x1, P4 ;  /* 0x000000e20a1b9211 */ /* 0x000fe200020f0c0b */
[----:B------:R-:W-:Y:S01]  /*20bc0*/  @!P1 IMAD.IADD R7, R22, 0x1, R7 ;  /* 0x0000000116079824 */ /* 0x000fe200078e0207 */
[----:B------:R-:W-:Y:S01]  /*20bd0*/  @!P1 LEA R22, P2, R6, R225, 0x1 ;  /* 0x000000e106169211 */ /* 0x000fe200078408ff */
[C---:B--2---:R-:W-:Y:S01]  /*20be0*/  @!P1 IMAD R8, R191.reuse, 0x60, RZ ;  /* 0x00000060bf089824 */ /* 0x044fe200078e02ff */
[----:B------:R1:W-:Y:S01]  /*20bf0*/  @P1 STS.128 [R189+0x3800], RZ ;  /* 0x003800ffbd001388 */ /* 0x0003e20000000c00 */
[----:B------:R-:W-:-:S02]  /*20c00*/  @!P1 IMAD R14, R191, 0xc0, RZ ;  /* 0x000000c0bf0e9824 */ /* 0x000fc400078e02ff */
[----:B------:R-:W-:Y:S01]  /*20c10*/  @!P1 IMAD.IADD R13, R8, 0x1, R13 ;  /* 0x00000001080d9824 */ /* 0x000fe200078e020d */
[----:B------:R-:W-:Y:S01]  /*20c20*/  @!PT LDS RZ, [RZ] ;  /* 0x00000000fffff984 */ /* 0x000fe20000000800 */
[----:B------:R-:W-:Y:S01]  /*20c30*/  @!PT LDS RZ, [RZ] ;  /* 0x00000000fffff984 */ /* 0x000fe20000000800 */
[----:B------:R-:W-:Y:S01]  /*20c40*/  @!PT LDS RZ, [RZ] ;  /* 0x00000000fffff984 */ /* 0x000fe20000000800 */
[----:B------:R1:W-:Y:S01]  /*20c50*/  @!P1 LDGSTS.E.BYPASS.LTC128B.128 [R189+0x3800], [R32.64] ;  /* 0x0380000020bd9fae */ /* 0x0003e2000b901d46 */
[----:B------:R-:W-:-:S03]  /*20c60*/  @!P1 IMAD.WIDE.U32 R8, R190, 0x90, R4 ;  /* 0x00000090be089825 */ /* 0x000fc600078e0004 */
[----:B------:R-:W-:Y:S01]  /*20c70*/  @!P1 LEA.HI.X R29, R12, R226, R13, 0x1, P0 ;  /* 0x000000e20c1d9211 */ /* 0x000fe200000f0c0d */
[----:B------:R-:W-:Y:S01]  /*20c80*/  @!P1 IMAD.WIDE.U32 R4, R190, 0xb0, R16 ;  /* 0x000000b0be049825 */ /* 0x000fe200078e0010 */
[-C--:B------:R-:W-:Y:S01]  /*20c90*/  @!P1 LEA R24, P3, R8, R225.reuse, 0x1 ;  /* 0x000000e108189211 */ /* 0x080fe200078608ff */
[----:B------:R1:W-:Y:S01]  /*20ca0*/  @P1 STS.128 [R189+0x4000], RZ ;  /* 0x004000ffbd001388 */ /* 0x0003e20000000c00 */
[----:B------:R-:W-:Y:S01]  /*20cb0*/  @!P1 MOV R12, R0 ;  /* 0x00000000000c9202 */ /* 0x000fe20000000f00 */
[----:B------:R-:W-:Y:S01]  /*20cc0*/  @!P1 IMAD.IADD R5, R23, 0x1, R5 ;  /* 0x0000000117059824 */ /* 0x000fe200078e0205 */
[-C--:B------:R-:W-:Y:S01]  /*20cd0*/  @!P1 LEA R20, P0, R4, R225.reuse, 0x1 ;  /* 0x000000e104149211 */ /* 0x080fe200078008ff */
[----:B------:R-:W-:Y:S01]  /*20ce0*/  @!P1 IMAD.IADD R9, R21, 0x1, R9 ;  /* 0x0000000115099824 */ /* 0x000fe200078e0209 */
[-C--:B------:R-:W-:Y:S01]  /*20cf0*/  @!P1 LEA.HI.X R23, R6, R226.reuse, R7, 0x1, P2 ;  /* 0x000000e206179211 */ /* 0x080fe200010f0c07 */
[--C-:B------:R-:W-:Y:S01]  /*20d00*/  @!P1 IMAD.MOV.U32 R13, RZ, RZ, R2.reuse ;  /* 0x000000ffff0d9224 */ /* 0x100fe200078e0002 */
[----:B------:R-:W-:Y:S01]  /*20d10*/  @!P1 LEA.HI.X R21, R4, R226, R5, 0x1, P0 ;  /* 0x000000e204159211 */ /* 0x000fe200000f0c05 */
[----:B------:R-:W-:Y:S01]  /*20d20*/  @!P1 IMAD.MOV.U32 R5, RZ, RZ, R2 ;  /* 0x000000ffff059224 */ /* 0x000fe200078e0002 */
[-C--:B------:R-:W-:Y:S01]  /*20d30*/  @!P1 MOV R4, R0.reuse ;  /* 0x0000000000049202 */ /* 0x080fe20000000f00 */
[----:B------:R-:W-:Y:S01]  /*20d40*/  @!P1 IMAD.MOV.U32 R6, RZ, RZ, R0 ;  /* 0x000000ffff069224 */ /* 0x000fe200078e0000 */
[----:B------:R-:W-:Y:S01]  /*20d50*/  @!P1 LEA R11, P0, R190, R0, 0x7 ;  /* 0x00000000be0b9211 */ /* 0x000fe200078038ff */
[----:B------:R-:W-:Y:S01]  /*20d60*/  @!P1 IMAD.MOV.U32 R7, RZ, RZ, R2 ;  /* 0x000000ffff079224 */ /* 0x000fe200078e0002 */
[----:B------:R-:W-:Y:S01]  /*20d70*/  @!P1 LEA.HI.X R25, R8, R226, R9, 0x1, P3 ;  /* 0x000000e208199211 */ /* 0x000fe200018f0c09 */
[C---:B------:R-:W-:Y:S01]  /*20d80*/  @!P1 IMAD.WIDE.U32 R8, R190.reuse, 0xc0, R4 ;  /* 0x000000c0be089825 */ /* 0x040fe200078e0004 */
[----:B------:R-:W-:Y:S01]  /*20d90*/  @!P1 LEA R16, P4, R11, R225, 0x1 ;  /* 0x000000e10b109211 */ /* 0x000fe200078808ff */
[----:B------:R-:W-:Y:S01]  /*20da0*/  @!PT LDS RZ, [RZ] ;  /* 0x00000000fffff984 */ /* 0x000fe20000000800 */
[----:B------:R-:W-:Y:S01]  /*20db0*/  @!PT LDS RZ, [RZ] ;  /* 0x00000000fffff984 */ /* 0x000fe20000000800 */
[----:B------:R-:W-:Y:S01]  /*20dc0*/  @!PT LDS RZ, [RZ] ;  /* 0x00000000fffff984 */ /* 0x000fe20000000800 */
[----:B------:R1:W-:Y:S02]  /*20dd0*/  @!P1 LDGSTS.E.BYPASS.LTC128B.128 [R189+0x4000], [R34.64] ;  /* 0x0400000022bd9fae */ /* 0x0003e4000b901d46 */
[C---:B------:R-:W-:Y:S01]  /*20de0*/  @!P1 IMAD.WIDE.U32 R4, R190.reuse, 0xe0, R12 ;  /* 0x000000e0be049825 */ /* 0x040fe200078e000c */
[C---:B------:R-:W-:Y:S01]  /*20df0*/  @!P1 LEA.HI.X R13, R190.reuse, R2, R191, 0x7, P0 ;  /* 0x00000002be0d9211 */ /* 0x040fe200000f3cbf */
[----:B------:R1:W-:Y:S02]  /*20e00*/  @P1 STS.128 [R189+0x4800], RZ ;  /* 0x004800ffbd001388 */ /* 0x0003e40000000c00 */
[----:B------:R-:W-:Y:S01]  /*20e10*/  @!P1 IMAD R10, R191, 0xd0, RZ ;  /* 0x000000d0bf0a9824 */ /* 0x000fe200078e02ff */
[----:B------:R-:W-:Y:S01]  /*20e20*/  @!P1 LEA.HI.X R17, R11, R226, R13, 0x1, P4 ;  /* 0x000000e20b119211 */ /* 0x000fe200020f0c0d */
[----:B------:R-:W-:Y:S01]  /*20e30*/  @!PT LDS RZ, [RZ] ;  /* 0x00000000fffff984 */ /* 0x000fe20000000800 */
[----:B------:R-:W-:Y:S01]  /*20e40*/  @!PT LDS RZ, [RZ] ;  /* 0x00000000fffff984 */ /* 0x000fe20000000800 */
[----:B------:R-:W-:Y:S01]  /*20e50*/  @!PT LDS RZ, [RZ] ;  /* 0x00000000fffff984 */ /* 0x000fe20000000800 */
[----:B------:R1:W-:Y:S01]  /*20e60*/  @!P1 LDGSTS.E.BYPASS.LTC128B.128 [R189+0x4800], [R30.64] ;  /* 0x048000001ebd9fae */ /* 0x0003e2000b901d46 */
[----:B------:R-:W-:-:S03]  /*20e70*/  @!P1 IMAD.WIDE.U32 R6, R190, 0xd0, R6 ;  /* 0x000000d0be069825 */ /* 0x000fc600078e0006 */
[----:B------:R1:W-:Y:S01]  /*20e80*/  @P1 STS.128 [R189+0x5000], RZ ;  /* 0x005000ffbd001388 */ /* 0x0003e20000000c00 */
[----:B------:R-:W-:Y:S01]  /*20e90*/  @!P1 IMAD R15, R191, 0xe0, RZ ;  /* 0x000000e0bf0f9824 */ /* 0x000fe200078e02ff */
[----:B------:R-:W-:Y:S01]  /*20ea0*/  @!P1 IADD3 R7, R10, R7, RZ ;  /* 0x000000070a079210 */ /* 0x000fe20007ffe0ff */
[----:B------:R-:W-:Y:S01]  /*20eb0*/  @!P1 IMAD.IADD R9, R14, 0x1, R9 ;  /* 0x000000010e099824 */ /* 0x000fe200078e0209 */
        /* <DEDUP_REMOVED lines=8> */
[----:B------:R-:W-:Y:S02]  /*20f40*/  @!P1 LEA R10, P0, R4, R225, 0x1 ;  /* 0x000000e1040a9211 */ /* 0x000fe400078008ff */
[-C--:B------:R-:W-:Y:S01]  /*20f50*/  @!P1 LEA.HI.X R15, R8, R226.reuse, R9, 0x1, P3 ;  /* 0x000000e2080f9211 */ /* 0x080fe200018f0c09 */
[----:B------:R-:W-:Y:S01]  /*20f60*/  @!PT LDS RZ, [RZ] ;  /* 0x00000000fffff984 */ /* 0x000fe20000000800 */
[----:B------:R-:W-:Y:S01]  /*20f70*/  @!PT LDS RZ, [RZ] ;  /* 0x00000000fffff984 */ /* 0x000fe20000000800 */
[----:B------:R-:W-:Y:S01]  /*20f80*/  @!PT LDS RZ, [RZ] ;  /* 0x00000000fffff984 */ /* 0x000fe20000000800 */
[----:B------:R1:W-:Y:S01]  /*20f90*/  @!P1 LDGSTS.E.BYPASS.LTC128B.128 [R189+0x5800], [R26.64] ;  /* 0x058000001abd9fae */ /* 0x0003e2000b901d46 */
[----:B------:R-:W-:-:S02]  /*20fa0*/  @!P1 LEA.HI.X R13, R6, R226, R7, 0x1, P2 ;  /* 0x000000e2060d9211 */ /* 0x000fc400010f0c07 */
[----:B------:R-:W-:Y:S01]  /*20fb0*/  @!P1 LEA.HI.X R11, R4, R226, R5, 0x1, P0 ;  /* 0x000000e2040b9211 */ /* 0x000fe200000f0c05 */
        /* <DEDUP_REMOVED lines=48> */
.L_x_1147:
[----:B------:R-:W-:Y:S05]  /*212c0*/  BSYNC B0 ;  /* 0x0000000000007941 */ /* 0x000fea0003800000 */
.L_x_1146:
[----:B------:R-:W0:Y:S01]  /*212d0*/  LDGDEPBAR ;  /* 0x00000000000079af */ /* 0x000e220000000000 */
[----:B------:R-:W-:-:S04]  /*212e0*/  LEA R225, P0, R0, R225, 0x1 ;  /* 0x000000e100e17211 */ /* 0x000fc800078008ff */
[----:B------:R-:W-:-:S04]  /*212f0*/  LEA.HI.X R226, R0, R226, R2, 0x1, P0 ;  /* 0x000000e200e27211 */ /* 0x000fc800000f0c02 */
.L_x_1142:
[----:B------:R-:W-:Y:S05]  /*21300*/  BSYNC B1 ;  /* 0x0000000000017941 */ /* 0x000fea0003800000 */
.L_x_1141:
[----:B-----5:R-:W-:Y:S01]  /*21310*/  FMNMX.FTZ R0, R3, R39, !PT ;  /* 0x0000002703007209 */ /* 0x020fe20007810000 */
[----:B-1----:R-:W-:Y:S03]  /*21320*/  LDSM.16.MT88.4 R24, [R181+0xa000] ;  /* 0x00a00000b518783b */ /* 0x002fe60000004200 */
[----:B------:R-:W-:Y:S01]  /*21330*/  FMNMX.FTZ R0, R44, R0, !PT ;  /* 0x000000002c007209 */ /* 0x000fe20007810000 */
[----:B------:R-:W-:Y:S03]  /*21340*/  LDSM.16.MT88.4 R12, [R178+0xa000] ;  /* 0x00a00000b20c783b */ /* 0x000fe60000004200 */
[----:B------:R-:W-:Y:S01]  /*21350*/  FMNMX.FTZ R0, R58, R0, !PT ;  /* 0x000000003a007209 */ /* 0x000fe20007810000 */
[----:B------:R-:W-:Y:S03]  /*21360*/  LDSM.16.MT88.4 R20, [R180+0xa000] ;  /* 0x00a00000b414783b */ /* 0x000fe60000004200 */
[----:B------:R-:W-:Y:S01]  /*21370*/  FMNMX.FTZ R2, R59, R0, !PT ;  /* 0x000000003b027209 */ /* 0x000fe20007810000 */
[----:B------:R-:W-:Y:S03]  /*21380*/  LDSM.16.MT88.4 R32, [R181+0xa800] ;  /* 0x00a80000b520783b */ /* 0x000fe60000004200 */
[----:B------:R-:W-:Y:S01]  /*21390*/  FMNMX.FTZ R2, R206, R2, !PT ;  /* 0x00000002ce027209 */ /* 0x000fe20007810000 */
[----:B------:R1:W3:Y:S01]  /*213a0*/  LD.E R0, [R18.64+0xdc] ;  /* 0x0000dc0612007980 */ /* 0x0002e2000c101900 */
        /* <DEDUP_REMOVED lines=12> */
[----:B------:R-:W-:Y:S01]  /*21470*/  FMNMX.FTZ R4, R200, R4, !PT ;  /* 0x00000004c8047209 */ /* 0x000fe20007810000 */
[----:B-1----:R-:W-:Y:S01]  /*21480*/  LDSM.16.MT88.4 R16, [R179+0xa000] ;  /* 0x00a00000b310783b */ /* 0x002fe20000004200 */
        /* <DEDUP_REMOVED lines=111> */
[----:B--2---:R-:W2:Y:S01]  /*21b80*/  SHFL.BFLY PT, R6, R4, 0x2, 0x1f ;  /* 0x0c401f0004067f89 */ /* 0x004ea200000e0000 */
[----:B-1----:R-:W-:-:S05]  /*21b90*/  FMNMX.FTZ R2, R2, R5, !PT ;  /* 0x0000000502027209 */ /* 0x002fca0007810000 */
[----:B------:R-:W1:Y:S01]  /*21ba0*/  SHFL.BFLY PT, R5, R2, 0x1, 0x1f ;  /* 0x0c201f0002057f89 */ /* 0x000e6200000e0000 */
[----:B--2---:R-:W-:-:S05]  /*21bb0*/  FMNMX.FTZ R4, R4, R6, !PT ;  /* 0x0000000604047209 */ /* 0x004fca0007810000 */
[----:B------:R-:W2:Y:S01]  /*21bc0*/  SHFL.BFLY PT, R6, R4, 0x1, 0x1f ;  /* 0x0c201f0004067f89 */ /* 0x000ea200000e0000 */
[----:B-1----:R-:W-:-:S04]  /*21bd0*/  FMNMX.FTZ R77, R2, R5, !PT ;  /* 0x00000005024d7209 */ /* 0x002fc80007810000 */
[----:B------:R-:W-:Y:S01]  /*21be0*/  FSETP.NEU.FTZ.AND P0, PT, R77, -INF , PT ;  /* 0xff8000004d00780b */ /* 0x000fe20003f1d000 */
[----:B---3--:R-:W-:-:S05]  /*21bf0*/  FMUL.FTZ R5, R0, R77 ;  /* 0x0000004d00057220 */ /* 0x008fca0000410000 */
[----:B------:R-:W-:-:S05]  /*21c00*/  FSEL R5, R5, RZ, P0 ;  /* 0x000000ff05057208 */ /* 0x000fca0000000000 */
[----:B------:R-:W-:Y:S01]  /*21c10*/  FFMA.FTZ R2, R39, R0, -R5 ;  /* 0x0000000027027223 */ /* 0x000fe20000010805 */
[----:B--2---:R-:W-:Y:S02]  /*21c20*/  FMNMX.FTZ R76, R4, R6, !PT ;  /* 0x00000006044c7209 */ /* 0x004fe40007810000 */
[----:B------:R-:W-:Y:S01]  /*21c30*/  FSEL R4, R77, RZ, P0 ;  /* 0x000000ff4d047208 */ /* 0x000fe20000000000 */
[----:B------:R1:W-:Y:S01]  /*21c40*/  MUFU.EX2 R112, R2 ;  /* 0x0000000200707308 */ /* 0x0003e20000000800 */
[----:B------:R-:W-:Y:S01]  /*21c50*/  FSETP.NEU.FTZ.AND P1, PT, R76, -INF , PT ;  /* 0xff8000004c00780b */ /* 0x000fe20003f3d000 */
[----:B------:R-:W-:Y:S02]  /*21c60*/  FMUL.FTZ R7, R0, R76 ;  /* 0x0000004c00077220 */ /* 0x000fe40000410000 */
[----:B------:R-:W-:Y:S01]  /*21c70*/  FADD.FTZ R3, R3, -R4 ;  /* 0x8000000403037221 */ /* 0x000fe20000010000 */
[----:B------:R-:W-:Y:S02]  /*21c80*/  FSEL R4, R76, RZ, P1 ;  /* 0x000000ff4c047208 */ /* 0x000fe40000800000 */
[----:B------:R-:W-:Y:S01]  /*21c90*/  FSEL R7, R7, RZ, P1 ;  /* 0x000000ff07077208 */ /* 0x000fe20000800000 */
[----:B------:R-:W-:-:S06]  /*21ca0*/  FMUL.FTZ R3, R0, R3 ;  /* 0x0000000300037220 */ /* 0x000fcc0000410000 */
[----:B------:R-:W2:Y:S01]  /*21cb0*/  MUFU.EX2 R3, R3 ;  /* 0x0000000300037308 */ /* 0x000ea20000000800 */
[----:B-1----:R-:W-:-:S07]  /*21cc0*/  FFMA.FTZ R2, R44, R0, -R5 ;  /* 0x000000002c027223 */ /* 0x002fce0000010805 */
[----:B------:R1:W3:Y:S01]  /*21cd0*/  MUFU.EX2 R53, R2 ;  /* 0x0000000200357308 */ /* 0x0002e20000000800 */
[-C--:B--2---:R-:W-:Y:S02]  /*21ce0*/  FMUL.FTZ R158, R158, R3.reuse ;  /* 0x000000039e9e7220 */ /* 0x084fe40000410000 */
[-C--:B------:R-:W-:Y:S02]  /*21cf0*/  FMUL.FTZ R159, R159, R3.reuse ;  /* 0x000000039f9f7220 */ /* 0x080fe40000410000 */
[-C--:B------:R-:W-:Y:S02]  /*21d00*/  FMUL.FTZ R154, R154, R3.reuse ;  /* 0x000000039a9a7220 */ /* 0x080fe40000410000 */
[-C--:B------:R-:W-:Y:S02]  /*21d10*/  FMUL.FTZ R155, R155, R3.reuse ;  /* 0x000000039b9b7220 */ /* 0x080fe40000410000 */
[----:B-1----:R-:W-:Y:S01]  /*21d20*/  FFMA.FTZ R2, R58, R0, -R5 ;  /* 0x000000003a027223 */ /* 0x002fe20000010805 */
[----:B---3--:R-:W-:Y:S01]  /*21d30*/  F2FP.BF16.PACK_AB R9, R53, R112 ;  /* 0x000000703509723e */ /* 0x008fe200000010ff */
[----:B------:R-:W-:-:S02]  /*21d40*/  FMUL.FTZ R150, R150, R3 ;  /* 0x0000000396967220 */ /* 0x000fc40000410000 */
[----:B------:R1:W-:Y:S01]  /*21d50*/  MUFU.EX2 R47, R2 ;  /* 0x00000002002f7308 */ /* 0x0003e20000000800 */
[-C--:B------:R-:W-:Y:S02]  /*21d60*/  FMUL.FTZ R151, R151, R3.reuse ;  /* 0x0000000397977220 */ /* 0x080fe40000410000 */
[-C--:B------:R-:W-:Y:S02]  /*21d70*/  FMUL.FTZ R146, R146, R3.reuse ;  /* 0x0000000392927220 */ /* 0x080fe40000410000 */
[-C--:B------:R-:W-:Y:S02]  /*21d80*/  FMUL.FTZ R147, R147, R3.reuse ;  /* 0x0000000393937220 */ /* 0x080fe40000410000 */
[-C--:B------:R-:W-:Y:S02]  /*21d90*/  FMUL.FTZ R166, R166, R3.reuse ;  /* 0x00000003a6a67220 */ /* 0x080fe40000410000 */
[-C--:B------:R-:W-:Y:S02]  /*21da0*/  FMUL.FTZ R167, R167, R3.reuse ;  /* 0x00000003a7a77220 */ /* 0x080fe40000410000 */
[----:B------:R-:W-:-:S02]  /*21db0*/  FMUL.FTZ R162, R162, R3 ;  /* 0x00000003a2a27220 */ /* 0x000fc40000410000 */
[-C--:B------:R-:W-:Y:S02]  /*21dc0*/  FMUL.FTZ R163, R163, R3.reuse ;  /* 0x00000003a3a37220 */ /* 0x080fe40000410000 */
[-C--:B------:R-:W-:Y:S02]  /*21dd0*/  FMUL.FTZ R142, R142, R3.reuse ;  /* 0x000000038e8e7220 */ /* 0x080fe40000410000 */
[----:B-1----:R-:W-:Y:S02]  /*21de0*/  FFMA.FTZ R2, R59, R0, -R5 ;  /* 0x000000003b027223 */ /* 0x002fe40000010805 */
[-C--:B------:R-:W-:Y:S02]  /*21df0*/  FMUL.FTZ R143, R143, R3.reuse ;  /* 0x000000038f8f7220 */ /* 0x080fe40000410000 */
[----:B------:R1:W2:Y:S01]  /*21e00*/  MUFU.EX2 R114, R2 ;  /* 0x0000000200727308 */ /* 0x0002a20000000800 */
[-C--:B------:R-:W-:Y:S02]  /*21e10*/  FMUL.FTZ R138, R138, R3.reuse ;  /* 0x000000038a8a7220 */ /* 0x080fe40000410000 */
[----:B------:R-:W-:-:S02]  /*21e20*/  FMUL.FTZ R139, R139, R3 ;  /* 0x000000038b8b7220 */ /* 0x000fc40000410000 */
[----:B-1----:R-:W-:Y:S01]  /*21e30*/  FFMA.FTZ R2, R42, R0, -R7 ;  /* 0x000000002a027223 */ /* 0x002fe20000010807 */
[----:B--2---:R-:W-:-:S03]  /*21e40*/  F2FP.BF16.PACK_AB R11, R114, R47 ;  /* 0x0000002f720b723e */ /* 0x004fc600000010ff */
[----:B------:R1:W-:Y:S02]  /*21e50*/  MUFU.EX2 R6, R2 ;  /* 0x0000000200067308 */ /* 0x0003e40000000800 */
[----:B-1----:R-:W-:-:S06]  /*21e60*/  FFMA.FTZ R2, R46, R0, -R7 ;  /* 0x000000002e027223 */ /* 0x002fcc0000010807 */
[----:B------:R1:W2:Y:S02]  /*21e70*/  MUFU.EX2 R52, R2 ;  /* 0x0000000200347308 */ /* 0x0002a40000000800 */
[----:B-1----:R-:W-:Y:S01]  /*21e80*/  FFMA.FTZ R2, R56, R0, -R7 ;  /* 0x0000000038027223 */ /* 0x002fe20000010807 */
[----:B--2---:R-:W-:-:S05]  /*21e90*/  F2FP.BF16.PACK_AB R8, R52, R6 ;  /* 0x000000063408723e */ /* 0x004fca00000010ff */
[----:B------:R1:W-:Y:S02]  /*21ea0*/  MUFU.EX2 R45, R2 ;  /* 0x00000002002d7308 */ /* 0x0003e40000000800 */
[----:B-1----:R-:W-:-:S06]  /*21eb0*/  FFMA.FTZ R2, R57, R0, -R7 ;  /* 0x0000000039027223 */ /* 0x002fcc0000010807 */
[----:B------:R1:W2:Y:S02]  /*21ec0*/  MUFU.EX2 R113, R2 ;  /* 0x0000000200717308 */ /* 0x0002a40000000800 */
[----:B-1----:R-:W-:Y:S01]  /*21ed0*/  FADD.FTZ R2, R38, -R4 ;  /* 0x8000000426027221 */ /* 0x002fe20000010000 */
[----:B--2---:R-:W-:-:S03]  /*21ee0*/  F2FP.BF16.PACK_AB R10, R113, R45 ;  /* 0x0000002d710a723e */ /* 0x004fc600000010ff */
[----:B------:R-:W-:-:S04]  /*21ef0*/  FMUL.FTZ R2, R0, R2 ;  /* 0x0000000200027220 */ /* 0x000fc80000410000 */
[----:B------:R1:W2:Y:S02]  /*21f00*/  MUFU.EX2 R4, R2 ;  /* 0x0000000200047308 */ /* 0x0002a40000000800 */
[----:B-1----:R-:W-:Y:S02]  /*21f10*/  FFMA.FTZ R2, R206, R0, -R5 ;  /* 0x00000000ce027223 */ /* 0x002fe40000010805 */
[----:B--2---:R-:W-:-:S04]  /*21f20*/  FMUL.FTZ R156, R156, R4 ;  /* 0x000000049c9c7220 */ /* 0x004fc80000410000 */
[----:B------:R1:W-:Y:S01]  /*21f30*/  MUFU.EX2 R55, R2 ;  /* 0x0000000200377308 */ /* 0x0003e20000000800 */
[-C--:B------:R-:W-:Y:S02]  /*21f40*/  FMUL.FTZ R157, R157, R4.reuse ;  /* 0x000000049d9d7220 */ /* 0x080fe40000410000 */
[-C--:B------:R-:W-:Y:S02]  /*21f50*/  FMUL.FTZ R152, R152, R4.reuse ;  /* 0x0000000498987220 */ /* 0x080fe40000410000 */
[-C--:B------:R-:W-:Y:S02]  /*21f60*/  FMUL.FTZ R153, R153, R4.reuse ;  /* 0x0000000499997220 */ /* 0x080fe40000410000 */
[-C--:B------:R-:W-:Y:S01]  /*21f70*/  FMUL.FTZ R148, R148, R4.reuse ;  /* 0x0000000494947220 */ /* 0x080fe20000410000 */
[----:B------:R-:W-:Y:S01]  /*21f80*/  HMMA.16816.F32.BF16 R36, R8, R24, R156 ;  /* 0x000000180824723c */ /* 0x000fe2000004189c */
[-C--:B------:R-:W-:Y:S02]  /*21f90*/  FMUL.FTZ R149, R149, R4.reuse ;  /* 0x0000000495957220 */ /* 0x080fe40000410000 */
[----:B------:R-:W-:-:S02]  /*21fa0*/  FMUL.FTZ R144, R144, R4 ;  /* 0x0000000490907220 */ /* 0x000fc40000410000 */
[-C--:B------:R-:W-:Y:S02]  /*21fb0*/  FMUL.FTZ R145, R145, R4.reuse ;  /* 0x0000000491917220 */ /* 0x080fe40000410000 */
[----:B------:R-:W-:Y:S01]  /*21fc0*/  FMUL.FTZ R164, R164, R4 ;  /* 0x00000004a4a47220 */ /* 0x000fe20000410000 */
[C---:B------:R-:W-:Y:S01]  /*21fd0*/  HMMA.16816.F32.BF16 R48, R8.reuse, R26, R152 ;  /* 0x0000001a0830723c */ /* 0x040fe20000041898 */
[----:B-1----:R-:W-:Y:S01]  /*21fe0*/  FFMA.FTZ R2, R207, R0, -R5 ;  /* 0x00000000cf027223 */ /* 0x002fe20000010805 */
[----:B------:R-:W1:Y:S01]  /*21ff0*/  LDSM.16.MT88.4 R24, [R178+0xa800] ;  /* 0x00a80000b218783b */ /* 0x000e620000004200 */
[-C--:B------:R-:W-:Y:S02]  /*22000*/  FMUL.FTZ R165, R165, R4.reuse ;  /* 0x00000004a5a57220 */ /* 0x080fe40000410000 */
[----:B------:R2:W3:Y:S01]  /*22010*/  MUFU.EX2 R54, R2 ;  /* 0x0000000200367308 */ /* 0x0004e20000000800 */
[-C--:B------:R-:W-:Y:S02]  /*22020*/  FMUL.FTZ R160, R160, R4.reuse ;  /* 0x00000004a0a07220 */ /* 0x080fe40000410000 */
[-C--:B------:R-:W-:Y:S01]  /*22030*/  FMUL.FTZ R161, R161, R4.reuse ;  /* 0x00000004a1a17220 */ /* 0x080fe20000410000 */
[----:B------:R-:W-:Y:S01]  /*22040*/  HMMA.16816.F32.BF16 R56, R8, R16, R148 ;  /* 0x000000100838723c */ /* 0x000fe20000041894 */
[----:B------:R-:W-:-:S02]  /*22050*/  FMUL.FTZ R140, R140, R4 ;  /* 0x000000048c8c7220 */ /* 0x000fc40000410000 */
[-C--:B------:R-:W-:Y:S02]  /*22060*/  FMUL.FTZ R141, R141, R4.reuse ;  /* 0x000000048d8d7220 */ /* 0x080fe40000410000 */
[-C--:B------:R-:W-:Y:S02]  /*22070*/  FMUL.FTZ R136, R136, R4.reuse ;  /* 0x0000000488887220 */ /* 0x080fe40000410000 */
[----:B------:R-:W-:Y:S01]  /*22080*/  FMUL.FTZ R137, R137, R4 ;  /* 0x0000000489897220 */ /* 0x000fe20000410000 */
[----:B------:R-:W-:Y:S01]  /*22090*/  HMMA.16816.F32.BF16 R144, R8, R18, R144 ;  /* 0x000000120890723c */ /* 0x000fe20000041890 */
[----:B------:R-:W4:Y:S01]  /*220a0*/  LDSM.16.MT88.4 R16, [R179+0xa800] ;  /* 0x00a80000b310783b */ /* 0x000f220000004200 */
[----:B--2---:R-:W-:-:S04]  /*220b0*/  FFMA.FTZ R2, R202, R0, -R5 ;  /* 0x00000000ca027223 */ /* 0x004fc80000010805 */
[----:B------:R2:W-:Y:S02]  /*220c0*/  MUFU.EX2 R60, R2 ;  /* 0x00000002003c7308 */ /* 0x0005e40000000800 */
[C---:B------:R-:W-:Y:S08]  /*220d0*/  HMMA.16816.F32.BF16 R28, R8.reuse, R12, R164 ;  /* 0x0000000c081c723c */ /* 0x040ff000000418a4 */
[----:B------:R-:W-:Y:S01]  /*220e0*/  HMMA.16816.F32.BF16 R40, R8, R14, R160 ;  /* 0x0000000e0828723c */ /* 0x000fe200000418a0 */
[----:B------:R-:W1:Y:S01]  /*220f0*/  LDSM.16.MT88.4 R12, [R180+0xa800] ;  /* 0x00a80000b40c783b */ /* 0x000e620000004200 */
[----:B--2---:R-:W-:-:S06]  /*22100*/  FFMA.FTZ R2, R203, R0, -R5 ;  /* 0x00000000cb027223 */ /* 0x004fcc0000010805 */
[C---:B------:R-:W-:Y:S01]  /*22110*/  HMMA.16816.F32.BF16 R140, R8.reuse, R20, R140 ;  /* 0x00000014088c723c */ /* 0x040fe2000004188c */
[----:B------:R2:W2:Y:S07]  /*22120*/  MUFU.EX2 R207, R2 ;  /* 0x0000000200cf7308 */ /* 0x0004ae0000000800 */
[----:B------:R-:W-:Y:S07]  /*22130*/  HMMA.16816.F32.BF16 R20, R8, R22, R136 ;  /* 0x000000160814723c */ /* 0x000fee0000041888 */
[----:B---3--:R-:W-:Y:S01]  /*22140*/  F2FP.BF16.PACK_AB R9, R54, R55 ;  /* 0x000000373609723e */ /* 0x008fe200000010ff */
[----:B--2---:R-:W-:Y:S01]  /*22150*/  FFMA.FTZ R2, R204, R0, -R7 ;  /* 0x00000000cc027223 */ /* 0x004fe20000010807 */
[----:B------:R-:W-:-:S03]  /*22160*/  F2FP.BF16.PACK_AB R11, R207, R60 ;  /* 0x0000003ccf0b723e */ /* 0x000fc600000010ff */
[----:B------:R2:W-:Y:S02]  /*22170*/  MUFU.EX2 R206, R2 ;  /* 0x0000000200ce7308 */ /* 0x0005e40000000800 */
[----:B--2---:R-:W-:-:S06]  /*22180*/  FFMA.FTZ R2, R205, R0, -R7 ;  /* 0x00000000cd027223 */ /* 0x004fcc0000010807 */
[----:B------:R2:W3:Y:S02]  /*22190*/  MUFU.EX2 R205, R2 ;  /* 0x0000000200cd7308 */ /* 0x0004e40000000800 */
[----:B--2---:R-:W-:Y:S01]  /*221a0*/  FFMA.FTZ R2, R200, R0, -R7 ;  /* 0x00000000c8027223 */ /* 0x004fe20000010807 */
[----:B---3--:R-:W-:-:S05]  /*221b0*/  F2FP.BF16.PACK_AB R8, R205, R206 ;  /* 0x000000cecd08723e */ /* 0x008fca00000010ff */
[----:B------:R2:W-:Y:S02]  /*221c0*/  MUFU.EX2 R204, R2 ;  /* 0x0000000200cc7308 */ /* 0x0005e40000000800 */
[----:B--2---:R-:W-:-:S06]  /*221d0*/  FFMA.FTZ R2, R201, R0, -R7 ;  /* 0x00000000c9027223 */ /* 0x004fcc0000010807 */
[----:B------:R2:W3:Y:S02]  /*221e0*/  MUFU.EX2 R203, R2 ;  /* 0x0000000200cb7308 */ /* 0x0004e40000000800 */
[----:B--2---:R-:W-:Y:S01]  /*221f0*/  FFMA.FTZ R2, R198, R0, -R5 ;  /* 0x00000000c6027223 */ /* 0x004fe20000010805 */
[----:B---3--:R-:W-:-:S05]  /*22200*/  F2FP.BF16.PACK_AB R10, R203, R204 ;  /* 0x000000cccb0a723e */ /* 0x008fca00000010ff */
[----:B------:R2:W-:Y:S02]  /*22210*/  MUFU.EX2 R201, R2 ;  /* 0x0000000200c97308 */ /* 0x0005e40000000800 */
[C---:B-1----:R-:W-:Y:S08]  /*22220*/  HMMA.16816.F32.BF16 R28, R8.reuse, R24, R28 ;  /* 0x00000018081c723c */ /* 0x042ff0000004181c */
[----:B------:R-:W-:Y:S01]  /*22230*/  HMMA.16816.F32.BF16 R40, R8, R26, R40 ;  /* 0x0000001a0828723c */ /* 0x000fe20000041828 */
[----:B------:R-:W1:Y:S01]  /*22240*/  LDSM.16.MT88.4 R24, [R178+0xb000] ;  /* 0x00b00000b218783b */ /* 0x000e620000004200 */
[----:B--2---:R-:W-:-:S04]  /*22250*/  FFMA.FTZ R2, R199, R0, -R5 ;  /* 0x00000000c7027223 */ /* 0x004fc80000010805 */
[----:B------:R2:W3:Y:S02]  /*22260*/  MUFU.EX2 R202, R2 ;  /* 0x0000000200ca7308 */ /* 0x0004e40000000800 */
[C---:B------:R-:W-:Y:S08]  /*22270*/  HMMA.16816.F32.BF16 R36, R8.reuse, R32, R36 ;  /* 0x000000200824723c */ /* 0x040ff00000041824 */
[----:B------:R-:W-:Y:S01]  /*22280*/  HMMA.16816.F32.BF16 R48, R8, R34, R48 ;  /* 0x000000220830723c */ /* 0x000fe20000041830 */
[----:B------:R-:W1:Y:S01]  /*22290*/  LDSM.16.MT88.4 R32, [R181+0xb000] ;  /* 0x00b00000b520783b */ /* 0x000e620000004200 */
[----:B--2---:R-:W-:-:S06]  /*222a0*/  FFMA.FTZ R2, R194, R0, -R5 ;  /* 0x00000000c2027223 */ /* 0x004fcc0000010805 */
[C---:B----4-:R-:W-:Y:S01]  /*222b0*/  HMMA.16816.F32.BF16 R56, R8.reuse, R16, R56 ;  /* 0x000000100838723c */ /* 0x050fe20000041838 */
[----:B------:R2:W-:Y:S07]  /*222c0*/  MUFU.EX2 R200, R2 ;  /* 0x0000000200c87308 */ /* 0x0005ee0000000800 */
[C---:B------:R-:W-:Y:S01]  /*222d0*/  HMMA.16816.F32.BF16 R68, R8.reuse, R18, R144 ;  /* 0x000000120844723c */ /* 0x040fe20000041890 */
[----:B------:R-:W4:Y:S07]  /*222e0*/  LDSM.16.MT88.4 R16, [R179+0xb000] ;  /* 0x00b00000b310783b */ /* 0x000f2e0000004200 */
[----:B------:R-:W-:Y:S01]  /*222f0*/  HMMA.16816.F32.BF16 R140, R8, R12, R140 ;  /* 0x0000000c088c723c */ /* 0x000fe2000004188c */
[----:B--2---:R-:W-:-:S04]  /*22300*/  FFMA.FTZ R2, R196, R0, -R7 ;  /* 0x00000000c4027223 */ /* 0x004fc80000010807 */
[----:B------:R2:W-:Y:S03]  /*22310*/  MUFU.EX2 R198, R2 ;  /* 0x0000000200c67308 */ /* 0x0005e60000000800 */
[----:B------:R-:W-:Y:S01]  /*22320*/  HMMA.16816.F32.BF16 R20, R8, R14, R20 ;  /* 0x0000000e0814723c */ /* 0x000fe20000041814 */
[----:B------:R-:W1:Y:S06]  /*22330*/  LDSM.16.MT88.4 R12, [R180+0xb000] ;  /* 0x00b00000b40c783b */ /* 0x000e6c0000004200 */
[----:B---3--:R-:W-:Y:S01]  /*22340*/  F2FP.BF16.PACK_AB R9, R202, R201 ;  /* 0x000000c9ca09723e */ /* 0x008fe200000010ff */
[----:B--2---:R-:W-:-:S04]  /*22350*/  FFMA.FTZ R2, R197, R0, -R7 ;  /* 0x00000000c5027223 */ /* 0x004fc80000010807 */
[----:B------:R2:W3:Y:S02]  /*22360*/  MUFU.EX2 R197, R2 ;  /* 0x0000000200c57308 */ /* 0x0004e40000000800 */
[----:B--2---:R-:W-:Y:S01]  /*22370*/  FFMA.FTZ R2, R192, R0, -R7 ;  /* 0x00000000c0027223 */ /* 0x004fe20000010807 */
[----:B---3--:R-:W-:-:S05]  /*22380*/  F2FP.BF16.PACK_AB R8, R197, R198 ;  /* 0x000000c6c508723e */ /* 0x008fca00000010ff */
[----:B------:R2:W-:Y:S02]  /*22390*/  MUFU.EX2 R196, R2 ;  /* 0x0000000200c47308 */ /* 0x0005e40000000800 */
[----:B--2---:R-:W-:-:S06]  /*223a0*/  FFMA.FTZ R2, R193, R0, -R7 ;  /* 0x00000000c1027223 */ /* 0x004fcc0000010807 */
[----:B------:R2:W3:Y:S02]  /*223b0*/  MUFU.EX2 R199, R2 ;  /* 0x0000000200c77308 */ /* 0x0004e40000000800 */
[----:B--2---:R-:W-:Y:S01]  /*223c0*/  FFMA.FTZ R2, R195, R0, -R5 ;  /* 0x00000000c3027223 */ /* 0x004fe20000010805 */
[----:B---3--:R-:W-:Y:S02]  /*223d0*/  F2FP.BF16.PACK_AB R10, R199, R196 ;  /* 0x000000c4c70a723e */ /* 0x008fe400000010ff */
[----:B------:R-:W-:-:S03]  /*223e0*/  MOV R195, R60 ;  /* 0x0000003c00c37202 */ /* 0x000fc60000000f00 */
        /* <DEDUP_REMOVED lines=23> */
[----:B--2---:R-:W-:Y:S01]  /*22560*/  FFMA.FTZ R2, R173, R0, -R7 ;  /* 0x00000000ad027223 */ /* 0x004fe20000010807 */
[----:B------:R-:W-:-:S03]  /*22570*/  MOV R173, R54 ;  /* 0x0000003600ad7202 */ /* 0x000fc60000000f00 */
        /* <DEDUP_REMOVED lines=11> */
[----:B---3--:R-:W-:Y:S02]  /*22630*/  F2FP.BF16.PACK_AB R11, R168, R175 ;  /* 0x000000afa80b723e */ /* 0x008fe400000010ff */
[----:B------:R-:W-:-:S03]  /*22640*/  MOV R86, R53 ;  /* 0x0000003500567202 */ /* 0x000fc60000000f00 */
[----:B------:R2:W-:Y:S02]  /*22650*/  MUFU.EX2 R166, R2 ;  /* 0x0000000200a67308 */ /* 0x0005e40000000800 */
[C---:B-1----:R-:W-:Y:S08]  /*22660*/  HMMA.16816.F32.BF16 R60, R8.reuse, R26, R40 ;  /* 0x0000001a083c723c */ /* 0x042ff00000041828 */
[----:B------:R-:W-:Y:S01]  /*22670*/  HMMA.16816.F32.BF16 R40, R8, R34, R48 ;  /* 0x000000220828723c */ /* 0x000fe20000041830 */
[----:B--2---:R-:W-:Y:S01]  /*22680*/  FFMA.FTZ R2, R87, R0, -R5 ;  /* 0x0000000057027223 */ /* 0x004fe20000010805 */
[----:B------:R-:W-:-:S03]  /*22690*/  MOV R87, R52 ;  /* 0x0000003400577202 */ /* 0x000fc60000000f00 */
[----:B------:R1:W2:Y:S03]  /*226a0*/  MUFU.EX2 R167, R2 ;  /* 0x0000000200a77308 */ /* 0x0002a60000000800 */
[C---:B------:R-:W-:Y:S01]  /*226b0*/  HMMA.16816.F32.BF16 R52, R8.reuse, R24, R28 ;  /* 0x000000180834723c */ /* 0x040fe2000004181c */
[----:B------:R-:W3:Y:S04]  /*226c0*/  LDSM.16.MT88.4 R28, [R178+0xc000] ;  /* 0x00c00000b21c783b */ /* 0x000ee80000004200 */
[----:B------:R-:W2:Y:S03]  /*226d0*/  LDSM.16.MT88.4 R24, [R181+0xc000] ;  /* 0x00c00000b518783b */ /* 0x000ea60000004200 */
[----:B----4-:R-:W-:Y:S01]  /*226e0*/  HMMA.16816.F32.BF16 R68, R8, R18, R68 ;  /* 0x000000120844723c */ /* 0x010fe20000041844 */
[----:B-1----:R-:W-:Y:S01]  /*226f0*/  FFMA.FTZ R2, R94, R0, -R5 ;  /* 0x000000005e027223 */ /* 0x002fe20000010805 */
[----:B------:R-:W-:-:S06]  /*22700*/  MOV R94, R47 ;  /* 0x0000002f005e7202 */ /* 0x000fcc0000000f00 */
[----:B------:R-:W-:Y:S01]  /*22710*/  HMMA.16816.F32.BF16 R20, R8, R14, R20 ;  /* 0x0000000e0814723c */ /* 0x000fe20000041814 */
[----:B------:R1:W-:Y:S02]  /*22720*/  MUFU.EX2 R165, R2 ;  /* 0x0000000200a57308 */ /* 0x0003e40000000800 */
[----:B-1----:R-:W-:Y:S01]  /*22730*/  FFMA.FTZ R2, R84, R0, -R7 ;  /* 0x0000000054027223 */ /* 0x002fe20000010807 */
[----:B------:R-:W-:-:S04]  /*22740*/  MOV R84, R45 ;  /* 0x0000002d00547202 */ /* 0x000fc80000000f00 */
[C---:B------:R-:W-:Y:S01]  /*22750*/  HMMA.16816.F32.BF16 R44, R8.reuse, R32, R36 ;  /* 0x00000020082c723c */ /* 0x040fe20000041824 */
[----:B------:R1:W-:Y:S07]  /*22760*/  MUFU.EX2 R164, R2 ;  /* 0x0000000200a47308 */ /* 0x0003ee0000000800 */
[C---:B------:R-:W-:Y:S01]  /*22770*/  HMMA.16816.F32.BF16 R36, R8.reuse, R16, R56 ;  /* 0x000000100824723c */ /* 0x040fe20000041838 */
[----:B------:R-:W4:Y:S07]  /*22780*/  LDSM.16.MT88.4 R16, [R179+0xc000] ;  /* 0x00c00000b310783b */ /* 0x000f2e0000004200 */
[----:B------:R-:W-:Y:S01]  /*22790*/  HMMA.16816.F32.BF16 R32, R8, R12, R140 ;  /* 0x0000000c0820723c */ /* 0x000fe2000004188c */
[----:B-1----:R-:W-:Y:S01]  /*227a0*/  FFMA.FTZ R2, R85, R0, -R7 ;  /* 0x0000000055027223 */ /* 0x002fe20000010807 */
[----:B------:R-:W1:Y:S01]  /*227b0*/  LDSM.16.MT88.4 R12, [R180+0xc000] ;  /* 0x00c00000b40c783b */ /* 0x000e620000004200 */
[----:B------:R-:W-:-:S02]  /*227c0*/  MOV R85, R113 ;  /* 0x0000007100557202 */ /* 0x000fc40000000f00 */
[----:B------:R3:W3:Y:S02]  /*227d0*/  MUFU.EX2 R163, R2 ;  /* 0x0000000200a37308 */ /* 0x0006e40000000800 */
[----:B--2---:R-:W-:Y:S01]  /*227e0*/  F2FP.BF16.PACK_AB R9, R167, R166 ;  /* 0x000000a6a709723e */ /* 0x004fe200000010ff */
[----:B---3--:R-:W-:Y:S01]  /*227f0*/  FFMA.FTZ R2, R92, R0, -R7 ;  /* 0x000000005c027223 */ /* 0x008fe20000010807 */
[----:B------:R-:W-:-:S04]  /*22800*/  F2FP.BF16.PACK_AB R8, R163, R164 ;  /* 0x000000a4a308723e */ /* 0x000fc800000010ff */
[----:B------:R2:W-:Y:S02]  /*22810*/  MUFU.EX2 R162, R2 ;  /* 0x0000000200a27308 */ /* 0x0005e40000000800 */
[----:B--2---:R-:W-:-:S06]  /*22820*/  FFMA.FTZ R2, R93, R0, -R7 ;  /* 0x000000005d027223 */ /* 0x004fcc0000010807 */
[----:B------:R2:W3:Y:S02]  /*22830*/  MUFU.EX2 R161, R2 ;  /* 0x0000000200a17308 */ /* 0x0004e40000000800 */
[----:B--2---:R-:W-:Y:S01]  /*22840*/  FFMA.FTZ R2, R95, R0, -R5 ;  /* 0x000000005f027223 */ /* 0x004fe20000010805 */
[----:B---3--:R-:W-:-:S05]  /*22850*/  F2FP.BF16.PACK_AB R10, R161, R162 ;  /* 0x000000a2a10a723e */ /* 0x008fca00000010ff */
[----:B------:R2:W3:Y:S02]  /*22860*/  MUFU.EX2 R160, R2 ;  /* 0x0000000200a07308 */ /* 0x0004e40000000800 */
[----:B--2---:R-:W-:Y:S01]  /*22870*/  FFMA.FTZ R2, R82, R0, -R5 ;  /* 0x0000000052027223 */ /* 0x004fe20000010805 */
[----:B---3--:R-:W-:Y:S02]  /*22880*/  F2FP.BF16.PACK_AB R11, R160, R165 ;  /* 0x000000a5a00b723e */ /* 0x008fe400000010ff */
[----:B------:R-:W-:-:S03]  /*22890*/  MOV R82, R87 ;  /* 0x0000005700527202 */ /* 0x000fc60000000f00 */
[----:B------:R2:W-:Y:S02]  /*228a0*/  MUFU.EX2 R158, R2 ;  /* 0x00000002009e7308 */ /* 0x0005e40000000800 */
[C---:B------:R-:W-:Y:S08]  /*228b0*/  HMMA.16816.F32.BF16 R48, R8.reuse, R28, R52 ;  /* 0x0000001c0830723c */ /* 0x040ff00000041834 */
[----:B------:R-:W-:Y:S01]  /*228c0*/  HMMA.16816.F32.BF16 R44, R8, R24, R44 ;  /* 0x00000018082c723c */ /* 0x000fe2000004182c */
[----:B--2---:R-:W-:Y:S01]  /*228d0*/  FFMA.FTZ R2, R83, R0, -R5 ;  /* 0x0000000053027223 */ /* 0x004fe20000010805 */
[----:B------:R-:W-:-:S03]  /*228e0*/  MOV R83, R112 ;  /* 0x0000007000537202 */ /* 0x000fc60000000f00 */
[----:B------:R2:W3:Y:S03]  /*228f0*/  MUFU.EX2 R159, R2 ;  /* 0x00000002009f7308 */ /* 0x0004e60000000800 */
[----:B------:R-:W-:Y:S01]  /*22900*/  HMMA.16816.F32.BF16 R52, R8, R26, R40 ;  /* 0x0000001a0834723c */ /* 0x000fe20000041828 */
[----:B------:R-:W3:Y:S01]  /*22910*/  LDSM.16.MT88.4 R24, [R181+0xc800] ;  /* 0x00c80000b518783b */ /* 0x000ee20000004200 */
[----:B------:R-:W-:-:S06]  /*22920*/  FFMA.FTZ R3, R249, R3, R83 ;  /* 0x00000003f9037223 */ /* 0x000fcc0000010053 */
[----:B----4-:R-:W-:Y:S01]  /*22930*/  HMMA.16816.F32.BF16 R36, R8, R16, R36 ;  /* 0x000000100824723c */ /* 0x010fe20000041824 */
[----:B--2---:R-:W-:-:S07]  /*22940*/  FFMA.FTZ R2, R90, R0, -R5 ;  /* 0x000000005a027223 */ /* 0x004fce0000010805 */
[C---:B------:R-:W-:Y:S01]  /*22950*/  HMMA.16816.F32.BF16 R68, R8.reuse, R18, R68 ;  /* 0x000000120844723c */ /* 0x040fe20000041844 */
[----:B------:R-:W2:Y:S01]  /*22960*/  LDSM.16.MT88.4 R16, [R179+0xc800] ;  /* 0x00c80000b310783b */ /* 0x000ea20000004200 */
[----:B------:R4:W-:Y:S06]  /*22970*/  MUFU.EX2 R157, R2 ;  /* 0x00000002009d7308 */ /* 0x0009ec0000000800 */
[C---:B-1----:R-:W-:Y:S08]  /*22980*/  HMMA.16816.F32.BF16 R32, R8.reuse, R12, R32 ;  /* 0x0000000c0820723c */ /* 0x042ff00000041820 */
[----:B------:R-:W-:Y:S01]  /*22990*/  HMMA.16816.F32.BF16 R20, R8, R14, R20 ;  /* 0x0000000e0814723c */ /* 0x000fe20000041814 */
[----:B------:R-:W1:Y:S01]  /*229a0*/  LDSM.16.MT88.4 R12, [R180+0xc800] ;  /* 0x00c80000b40c783b */ /* 0x000e620000004200 */
[----:B----4-:R-:W-:Y:S01]  /*229b0*/  FFMA.FTZ R2, R80, R0, -R7 ;  /* 0x0000000050027223 */ /* 0x010fe20000010807 */
[----:B------:R-:W-:-:S03]  /*229c0*/  MOV R80, R85 ;  /* 0x0000005500507202 */ /* 0x000fc60000000f00 */
[----:B------:R4:W-:Y:S02]  /*229d0*/  MUFU.EX2 R156, R2 ;  /* 0x00000002009c7308 */ /* 0x0009e40000000800 */
[----:B------:R-:W-:Y:S01]  /*229e0*/  HMMA.16816.F32.BF16 R60, R8, R30, R60 ;  /* 0x0000001e083c723c */ /* 0x000fe2000004183c */
[----:B------:R-:W1:Y:S06]  /*229f0*/  LDSM.16.MT88.4 R28, [R178+0xc800] ;  /* 0x00c80000b21c783b */ /* 0x000e6c0000004200 */
[----:B---3--:R-:W-:Y:S01]  /*22a00*/  F2FP.BF16.PACK_AB R9, R159, R158 ;  /* 0x0000009e9f09723e */ /* 0x008fe200000010ff */
[----:B----4-:R-:W-:-:S04]  /*22a10*/  FFMA.FTZ R2, R81, R0, -R7 ;  /* 0x0000000051027223 */ /* 0x010fc80000010807 */
[----:B------:R3:W4:Y:S02]  /*22a20*/  MUFU.EX2 R155, R2 ;  /* 0x00000002009b7308 */ /* 0x0007240000000800 */
[----:B---3--:R-:W-:Y:S01]  /*22a30*/  FFMA.FTZ R2, R88, R0, -R7 ;  /* 0x0000000058027223 */ /* 0x008fe20000010807 */
[----:B----4-:R-:W-:-:S05]  /*22a40*/  F2FP.BF16.PACK_AB R8, R155, R156 ;  /* 0x0000009c9b08723e */ /* 0x010fca00000010ff */
[----:B------:R3:W-:Y:S02]  /*22a50*/  MUFU.EX2 R154, R2 ;  /* 0x00000002009a7308 */ /* 0x0007e40000000800 */
[----:B---3--:R-:W-:-:S06]  /*22a60*/  FFMA.FTZ R2, R89, R0, -R7 ;  /* 0x0000000059027223 */ /* 0x008fcc0000010807 */
[----:B------:R3:W4:Y:S02]  /*22a70*/  MUFU.EX2 R153, R2 ;  /* 0x0000000200997308 */ /* 0x0007240000000800 */
[----:B---3--:R-:W-:Y:S01]  /*22a80*/  FFMA.FTZ R2, R91, R0, -R5 ;  /* 0x000000005b027223 */ /* 0x008fe20000010805 */
[----:B----4-:R-:W-:-:S05]  /*22a90*/  F2FP.BF16.PACK_AB R10, R153, R154 ;  /* 0x0000009a990a723e */ /* 0x010fca00000010ff */
[----:B------:R3:W4:Y:S02]  /*22aa0*/  MUFU.EX2 R152, R2 ;  /* 0x0000000200987308 */ /* 0x0007240000000800 */
[----:B---3--:R-:W-:Y:S01]  /*22ab0*/  FFMA.FTZ R2, R102, R0, -R5 ;  /* 0x0000000066027223 */ /* 0x008fe20000010805 */
[----:B----4-:R-:W-:-:S05]  /*22ac0*/  F2FP.BF16.PACK_AB R11, R152, R157 ;  /* 0x0000009d980b723e */ /* 0x010fca00000010ff */
[----:B------:R3:W-:Y:S02]  /*22ad0*/  MUFU.EX2 R151, R2 ;  /* 0x0000000200977308 */ /* 0x0007e40000000800 */
[C---:B------:R-:W-:Y:S08]  /*22ae0*/  HMMA.16816.F32.BF16 R44, R8.reuse, R24, R44 ;  /* 0x00000018082c723c */ /* 0x040ff0000004182c */
[----:B------:R-:W-:Y:S01]  /*22af0*/  HMMA.16816.F32.BF16 R52, R8, R26, R52 ;  /* 0x0000001a0834723c */ /* 0x000fe20000041834 */
[----:B------:R-:W4:Y:S01]  /*22b00*/  LDSM.16.MT88.4 R24, [R181+0xd000] ;  /* 0x00d00000b518783b */ /* 0x000f220000004200 */
[----:B---3--:R-:W-:-:S04]  /*22b10*/  FFMA.FTZ R2, R103, R0, -R5 ;  /* 0x0000000067027223 */ /* 0x008fc80000010805 */
[----:B------:R3:W1:Y:S02]  /*22b20*/  MUFU.EX2 R150, R2 ;  /* 0x0000000200967308 */ /* 0x0006640000000800 */
[C---:B--2---:R-:W-:Y:S08]  /*22b30*/  HMMA.16816.F32.BF16 R36, R8.reuse, R16, R36 ;  /* 0x000000100824723c */ /* 0x044ff00000041824 */
[----:B------:R-:W-:Y:S01]  /*22b40*/  HMMA.16816.F32.BF16 R68, R8, R18, R68 ;  /* 0x000000120844723c */ /* 0x000fe20000041844 */
[----:B------:R-:W2:Y:S01]  /*22b50*/  LDSM.16.MT88.4 R16, [R179+0xd000] ;  /* 0x00d00000b310783b */ /* 0x000ea20000004200 */
[----:B---3--:R-:W-:-:S06]  /*22b60*/  FFMA.FTZ R2, R110, R0, -R5 ;  /* 0x000000006e027223 */ /* 0x008fcc0000010805 */
[C---:B-1----:R-:W-:Y:S01]  /*22b70*/  HMMA.16816.F32.BF16 R32, R8.reuse, R12, R32 ;  /* 0x0000000c0820723c */ /* 0x042fe20000041820 */
[----:B------:R1:W-:Y:S07]  /*22b80*/  MUFU.EX2 R149, R2 ;  /* 0x0000000200957308 */ /* 0x0003ee0000000800 */
[C---:B------:R-:W-:Y:S01]  /*22b90*/  HMMA.16816.F32.BF16 R20, R8.reuse, R14, R20 ;  /* 0x0000000e0814723c */ /* 0x040fe20000041814 */
[----:B------:R-:W3:Y:S07]  /*22ba0*/  LDSM.16.MT88.4 R12, [R180+0xd000] ;  /* 0x00d00000b40c783b */ /* 0x000eee0000004200 */
[----:B------:R-:W-:Y:S01]  /*22bb0*/  HMMA.16816.F32.BF16 R40, R8, R28, R48 ;  /* 0x0000001c0828723c */ /* 0x000fe20000041830 */
[----:B-1----:R-:W-:-:S04]  /*22bc0*/  FFMA.FTZ R2, R100, R0, -R7 ;  /* 0x0000000064027223 */ /* 0x002fc80000010807 */
[----:B------:R1:W-:Y:S03]  /*22bd0*/  MUFU.EX2 R148, R2 ;  /* 0x0000000200947308 */ /* 0x0003e60000000800 */
[----:B------:R-:W-:Y:S01]  /*22be0*/  HMMA.16816.F32.BF16 R60, R8, R30, R60 ;  /* 0x0000001e083c723c */ /* 0x000fe2000004183c */
[----:B------:R-:W2:Y:S06]  /*22bf0*/  LDSM.16.MT88.4 R28, [R178+0xd000] ;  /* 0x00d00000b21c783b */ /* 0x000eac0000004200 */
[----:B------:R-:W-:Y:S01]  /*22c00*/  F2FP.BF16.PACK_AB R9, R150, R151 ;  /* 0x000000979609723e */ /* 0x000fe200000010ff */
[----:B-1----:R-:W-:-:S04]  /*22c10*/  FFMA.FTZ R2, R101, R0, -R7 ;  /* 0x0000000065027223 */ /* 0x002fc80000010807 */
[----:B------:R1:W1:Y:S02]  /*22c20*/  MUFU.EX2 R146, R2 ;  /* 0x0000000200927308 */ /* 0x0002640000000800 */
[----:B-1----:R-:W-:Y:S01]  /*22c30*/  FFMA.FTZ R2, R108, R0, -R7 ;  /* 0x000000006c027223 */ /* 0x002fe20000010807 */
[----:B------:R-:W-:-:S05]  /*22c40*/  F2FP.BF16.PACK_AB R8, R146, R148 ;  /* 0x000000949208723e */ /* 0x000fca00000010ff */
[----:B------:R1:W-:Y:S02]  /*22c50*/  MUFU.EX2 R145, R2 ;  /* 0x0000000200917308 */ /* 0x0003e40000000800 */
[----:B-1----:R-:W-:-:S06]  /*22c60*/  FFMA.FTZ R2, R109, R0, -R7 ;  /* 0x000000006d027223 */ /* 0x002fcc0000010807 */
[----:B------:R1:W1:Y:S02]  /*22c70*/  MUFU.EX2 R147, R2 ;  /* 0x0000000200937308 */ /* 0x0002640000000800 */
[----:B-1----:R-:W-:Y:S01]  /*22c80*/  FFMA.FTZ R2, R111, R0, -R5 ;  /* 0x000000006f027223 */ /* 0x002fe20000010805 */
[----:B------:R-:W-:-:S05]  /*22c90*/  F2FP.BF16.PACK_AB R10, R147, R145 ;  /* 0x00000091930a723e */ /* 0x000fca00000010ff */
[----:B------:R1:W1:Y:S02]  /*22ca0*/  MUFU.EX2 R144, R2 ;  /* 0x0000000200907308 */ /* 0x0002640000000800 */
[----:B-1----:R-:W-:Y:S01]  /*22cb0*/  FFMA.FTZ R2, R98, R0, -R5 ;  /* 0x0000000062027223 */ /* 0x002fe20000010805 */
[----:B------:R-:W-:-:S05]  /*22cc0*/  F2FP.BF16.PACK_AB R11, R144, R149 ;  /* 0x00000095900b723e */ /* 0x000fca00000010ff */
[----:B------:R1:W-:Y:S02]  /*22cd0*/  MUFU.EX2 R142, R2 ;  /* 0x00000002008e7308 */ /* 0x0003e40000000800 */
[C---:B----4-:R-:W-:Y:S08]  /*22ce0*/  HMMA.16816.F32.BF16 R44, R8.reuse, R24, R44 ;  /* 0x00000018082c723c */ /* 0x050ff0000004182c */
[----:B------:R-:W-:Y:S01]  /*22cf0*/  HMMA.16816.F32.BF16 R52, R8, R26, R52 ;  /* 0x0000001a0834723c */ /* 0x000fe20000041834 */
[----:B------:R-:W4:Y:S01]  /*22d00*/  LDSM.16.MT88.4 R24, [R181+0xd800] ;  /* 0x00d80000b518783b */ /* 0x000f220000004200 */
[----:B-1----:R-:W-:-:S04]  /*22d10*/  FFMA.FTZ R2, R99, R0, -R5 ;  /* 0x0000000063027223 */ /* 0x002fc80000010805 */
[----:B------:R1:W1:Y:S02]  /*22d20*/  MUFU.EX2 R143, R2 ;  /* 0x00000002008f7308 */ /* 0x0002640000000800 */
[C---:B--2---:R-:W-:Y:S08]  /*22d30*/  HMMA.16816.F32.BF16 R48, R8.reuse, R16, R36 ;  /* 0x000000100830723c */ /* 0x044ff00000041824 */
[----:B------:R-:W-:Y:S01]  /*22d40*/  HMMA.16816.F32.BF16 R68, R8, R18, R68 ;  /* 0x000000120844723c */ /* 0x000fe20000041844 */
[----:B------:R-:W2:Y:S01]  /*22d50*/  LDSM.16.MT88.4 R16, [R179+0xd800] ;  /* 0x00d80000b310783b */ /* 0x000ea20000004200 */
[----:B-1----:R-:W-:-:S06]  /*22d60*/  FFMA.FTZ R2, R126, R0, -R5 ;  /* 0x000000007e027223 */ /* 0x002fcc0000010805 */
[C---:B---3--:R-:W-:Y:S01]  /*22d70*/  HMMA.16816.F32.BF16 R36, R8.reuse, R12, R32 ;  /* 0x0000000c0824723c */ /* 0x048fe20000041820 */
[----:B------:R-:W-:Y:S01]  /*22d80*/  LDSM.16.MT88.4 R32, [R178+0xe000] ;  /* 0x00e00000b220783b */ /* 0x000fe20000004200 */
[----:B------:R1:W-:Y:S06]  /*22d90*/  MUFU.EX2 R141, R2 ;  /* 0x00000002008d7308 */ /* 0x0003ec0000000800 */
        /* <DEDUP_REMOVED lines=23> */
[----:B-1----:R-:W-:-:S04]  /*22f10*/  FFMA.FTZ R2, R123, R0, -R5 ;  /* 0x000000007b027223 */ /* 0x002fc80000010805 */
[----:B------:R1:W4:Y:S03]  /*22f20*/  MUFU.EX2 R134, R2 ;  /* 0x0000000200867308 */ /* 0x0003260000000800 */
[C---:B--2---:R-:W-:Y:S08]  /*22f30*/  HMMA.16816.F32.BF16 R48, R8.reuse, R16, R48 ;  /* 0x000000100830723c */ /* 0x044ff00000041830 */
[----:B------:R-:W-:Y:S01]  /*22f40*/  HMMA.16816.F32.BF16 R68, R8, R18, R68 ;  /* 0x000000120844723c */ /* 0x000fe20000041844 */
[----:B------:R-:W2:Y:S01]  /*22f50*/  LDSM.16.MT88.4 R16, [R179+0xe000] ;  /* 0x00e00000b310783b */ /* 0x000ea20000004200 */
[----:B-1----:R-:W-:Y:S01]  /*22f60*/  FFMA.FTZ R2, R130, R0, -R5 ;  /* 0x0000000082027223 */ /* 0x002fe20000010805 */
[----:B------:R-:W-:-:S05]  /*22f70*/  MOV R130, R84 ;  /* 0x0000005400827202 */ /* 0x000fca0000000f00 */
[----:B---3--:R-:W-:Y:S01]  /*22f80*/  HMMA.16816.F32.BF16 R24, R8, R12, R36 ;  /* 0x0000000c0818723c */ /* 0x008fe20000041824 */
[----:B------:R-:W-:Y:S01]  /*22f90*/  MOV R84, R114 ;  /* 0x0000007200547202 */ /* 0x000fe20000000f00 */
[----:B------:R1:W-:Y:S01]  /*22fa0*/  MUFU.EX2 R126, R2 ;  /* 0x00000002007e7308 */ /* 0x0003e20000000800 */
[----:B------:R-:W-:Y:S02]  /*22fb0*/  LDSM.16.MT88.4 R36, [R181+0xe800] ;  /* 0x00e80000b524783b */ /* 0x000fe40000004200 */
[----:B------:R-:W-:-:S03]  /*22fc0*/  MOV R81, R84 ;  /* 0x0000005400517202 */ /* 0x000fc60000000f00 */
[C---:B------:R-:W-:Y:S01]  /*22fd0*/  HMMA.16816.F32.BF16 R20, R8.reuse, R14, R20 ;  /* 0x0000000e0814723c */ /* 0x040fe20000041814 */
[----:B------:R-:W3:Y:S07]  /*22fe0*/  LDSM.16.MT88.4 R12, [R180+0xe000] ;  /* 0x00e00000b40c783b */ /* 0x000eee0000004200 */
[----:B------:R-:W-:Y:S01]  /*22ff0*/  HMMA.16816.F32.BF16 R40, R8, R28, R40 ;  /* 0x0000001c0828723c */ /* 0x000fe20000041828 */
[----:B-1----:R-:W-:-:S04]  /*23000*/  FFMA.FTZ R2, R120, R0, -R7 ;  /* 0x0000000078027223 */ /* 0x002fc80000010807 */
[----:B------:R1:W-:Y:S03]  /*23010*/  MUFU.EX2 R125, R2 ;  /* 0x00000002007d7308 */ /* 0x0003e60000000800 */
[----:B------:R-:W-:Y:S01]  /*23020*/  HMMA.16816.F32.BF16 R60, R8, R30, R60 ;  /* 0x0000001e083c723c */ /* 0x000fe2000004183c */
[----:B------:R-:W2:Y:S06]  /*23030*/  LDSM.16.MT88.4 R28, [R181+0xe000] ;  /* 0x00e00000b51c783b */ /* 0x000eac0000004200 */
[----:B----4-:R-:W-:Y:S01]  /*23040*/  F2FP.BF16.PACK_AB R9, R134, R127 ;  /* 0x0000007f8609723e */ /* 0x010fe200000010ff */
[----:B-1----:R-:W-:-:S04]  /*23050*/  FFMA.FTZ R2, R121, R0, -R7 ;  /* 0x0000000079027223 */ /* 0x002fc80000010807 */
[----:B------:R1:W4:Y:S02]  /*23060*/  MUFU.EX2 R124, R2 ;  /* 0x00000002007c7308 */ /* 0x0003240000000800 */
[----:B-1----:R-:W-:Y:S01]  /*23070*/  FFMA.FTZ R2, R128, R0, -R7 ;  /* 0x0000000080027223 */ /* 0x002fe20000010807 */
[----:B----4-:R-:W-:Y:S02]  /*23080*/  F2FP.BF16.PACK_AB R8, R124, R125 ;  /* 0x0000007d7c08723e */ /* 0x010fe400000010ff */
[----:B------:R-:W-:-:S03]  /*23090*/  MOV R128, R94 ;  /* 0x0000005e00807202 */ /* 0x000fc60000000f00 */
[----:B------:R1:W-:Y:S02]  /*230a0*/  MUFU.EX2 R123, R2 ;  /* 0x00000002007b7308 */ /* 0x0003e40000000800 */
[----:B-1----:R-:W-:Y:S01]  /*230b0*/  FFMA.FTZ R2, R129, R0, -R7 ;  /* 0x0000000081027223 */ /* 0x002fe20000010807 */
[----:B------:R-:W-:Y:S02]  /*230c0*/  MOV R129, R86 ;  /* 0x0000005600817202 */ /* 0x000fe40000000f00 */
[----:B------:R-:W-:-:S03]  /*230d0*/  MOV R86, R6 ;  /* 0x0000000600567202 */ /* 0x000fc60000000f00 */
[----:B------:R1:W4:Y:S01]  /*230e0*/  MUFU.EX2 R122, R2 ;  /* 0x00000002007a7308 */ /* 0x0003220000000800 */
[----:B------:R-:W-:Y:S02]  /*230f0*/  FADD.FTZ R3, R129, R3 ;  /* 0x0000000381037221 */ /* 0x000fe40000010000 */
[----:B------:R-:W-:Y:S02]  /*23100*/  FFMA.FTZ R4, R250, R4, R86 ;  /* 0x00000004fa047223 */ /* 0x000fe40000010056 */
[----:B------:R-:W-:Y:S02]  /*23110*/  FADD.FTZ R3, R128, R3 ;  /* 0x0000000380037221 */ /* 0x000fe40000010000 */
[----:B------:R-:W-:Y:S02]  /*23120*/  FADD.FTZ R4, R82, R4 ;  /* 0x0000000452047221 */ /* 0x000fe40000010000 */
[----:B------:R-:W-:Y:S02]  /*23130*/  FADD.FTZ R3, R81, R3 ;  /* 0x0000000351037221 */ /* 0x000fe40000010000 */
[----:B------:R-:W-:-:S02]  /*23140*/  FADD.FTZ R4, R130, R4 ;  /* 0x0000000482047221 */ /* 0x000fc40000010000 */
[-CC-:B-1----:R-:W-:Y:S01]  /*23150*/  FFMA.FTZ R2, R131, R0.reuse, -R5.reuse ;  /* 0x0000000083027223 */ /* 0x182fe20000010805 */
[----:B----4-:R-:W-:Y:S01]  /*23160*/  F2FP.BF16.PACK_AB R10, R122, R123 ;  /* 0x0000007b7a0a723e */ /* 0x010fe200000010ff */
[----:B------:R-:W-:Y:S02]  /*23170*/  FADD.FTZ R4, R80, R4 ;  /* 0x0000000450047221 */ /* 0x000fe40000010000 */
[----:B------:R1:W4:Y:S02]  /*23180*/  MUFU.EX2 R121, R2 ;  /* 0x0000000200797308 */ /* 0x0003240000000800 */
[----:B-1----:R-:W-:Y:S01]  /*23190*/  FFMA.FTZ R2, R118, R0, -R5 ;  /* 0x0000000076027223 */ /* 0x002fe20000010805 */
[----:B----4-:R-:W-:-:S05]  /*231a0*/  F2FP.BF16.PACK_AB R11, R121, R126 ;  /* 0x0000007e790b723e */ /* 0x010fca00000010ff */
[----:B------:R1:W-:Y:S02]  /*231b0*/  MUFU.EX2 R118, R2 ;  /* 0x0000000200767308 */ /* 0x0003e40000000800 */
[C---:B------:R-:W-:Y:S08]  /*231c0*/  HMMA.16816.F32.BF16 R40, R8.reuse, R32, R40 ;  /* 0x000000200828723c */ /* 0x040ff00000041828 */
        /* <DEDUP_REMOVED lines=9> */
[----:B------:R1:W-:Y:S07]  /*23260*/  MUFU.EX2 R119, R2 ;  /* 0x0000000200777308 */ /* 0x0003ee0000000800 */
[C---:B------:R-:W-:Y:S01]  /*23270*/  HMMA.16816.F32.BF16 R20, R8.reuse, R14, R20 ;  /* 0x0000000e0814723c */ /* 0x040fe20000041814 */
[----:B------:R-:W3:Y:S07]  /*23280*/  LDSM.16.MT88.4 R12, [R180+0xe800] ;  /* 0x00e80000b40c783b */ /* 0x000eee0000004200 */
[----:B------:R-:W-:Y:S01]  /*23290*/  HMMA.16816.F32.BF16 R44, R8, R28, R44 ;  /* 0x0000001c082c723c */ /* 0x000fe2000004182c */
[----:B-1----:R-:W-:-:S04]  /*232a0*/  FFMA.FTZ R2, R116, R0, -R7 ;  /* 0x0000000074027223 */ /* 0x002fc80000010807 */
[----:B------:R1:W-:Y:S03]  /*232b0*/  MUFU.EX2 R114, R2 ;  /* 0x0000000200727308 */ /* 0x0003e60000000800 */
[----:B------:R-:W-:Y:S07]  /*232c0*/  HMMA.16816.F32.BF16 R52, R8, R30, R52 ;  /* 0x0000001e0834723c */ /* 0x000fee0000041834 */
        /* <DEDUP_REMOVED lines=19> */
[C---:B------:R-:W-:Y:S08]  /*23400*/  HMMA.16816.F32.BF16 R40, R8.reuse, R36, R44 ;  /* 0x000000240828723c */ /* 0x040ff0000004182c */
[----:B------:R-:W-:Y:S01]  /*23410*/  HMMA.16816.F32.BF16 R44, R8, R38, R52 ;  /* 0x00000026082c723c */ /* 0x000fe20000041834 */
[----:B------:R-:W4:Y:S04]  /*23420*/  LDSM.16.MT88.4 R36, [R181+0xf000] ;  /* 0x00f00000b524783b */ /* 0x000f280000004200 */
[----:B------:R-:W-:Y:S01]  /*23430*/  LDSM.16.MT88.4 R52, [R179+0xf800] ;  /* 0x00f80000b334783b */ /* 0x000fe20000004200 */
[----:B-1----:R-:W-:-:S02]  /*23440*/  FFMA.FTZ R2, R115, R0, -R5 ;  /* 0x0000000073027223 */ /* 0x002fc40000010805 */
[C---:B--2---:R-:W-:Y:S02]  /*23450*/  HMMA.16816.F32.BF16 R56, R8.reuse, R16, R48 ;  /* 0x000000100838723c */ /* 0x044fe40000041830 */
[----:B------:R1:W-:Y:S06]  /*23460*/  MUFU.EX2 R109, R2 ;  /* 0x00000002006d7308 */ /* 0x0003ec0000000800 */
[C---:B---3--:R-:W-:Y:S01]  /*23470*/  HMMA.16816.F32.BF16 R48, R8.reuse, R12, R24 ;  /* 0x0000000c0830723c */ /* 0x048fe20000041818 */
[----:B------:R-:W-:Y:S07]  /*23480*/  LDSM.16.MT88.4 R24, [R178+0xf800] ;  /* 0x00f80000b218783b */ /* 0x000fee0000004200 */
[----:B------:R-:W-:Y:S01]  /*23490*/  HMMA.16816.F32.BF16 R20, R8, R14, R20 ;  /* 0x0000000e0814723c */ /* 0x000fe20000041814 */
[----:B------:R-:W2:Y:S01]  /*234a0*/  LDSM.16.MT88.4 R12, [R180+0xf000] ;  /* 0x00f00000b40c783b */ /* 0x000ea20000004200 */
[----:B-1----:R-:W-:-:S04]  /*234b0*/  FFMA.FTZ R2, R135, R0, -R7 ;  /* 0x0000000087027223 */ /* 0x002fc80000010807 */
[----:B------:R1:W-:Y:S02]  /*234c0*/  MUFU.EX2 R105, R2 ;  /* 0x0000000200697308 */ /* 0x0003e40000000800 */
[----:B------:R-:W-:Y:S01]  /*234d0*/  HMMA.16816.F32.BF16 R68, R8, R18, R68 ;  /* 0x000000120844723c */ /* 0x000fe20000041844 */
[----:B------:R-:W3:Y:S06]  /*234e0*/  LDSM.16.MT88.4 R16, [R179+0xf000] ;  /* 0x00f00000b310783b */ /* 0x000eec0000004200 */
        /* <DEDUP_REMOVED lines=18> */
[C---:B------:R-:W-:Y:S08]  /*23610*/  HMMA.16816.F32.BF16 R40, R8.reuse, R36, R40 ;  /* 0x000000240828723c */ /* 0x040ff00000041828 */
[----:B------:R-:W-:Y:S01]  /*23620*/  HMMA.16816.F32.BF16 R44, R8, R38, R44 ;  /* 0x00000026082c723c */ /* 0x000fe2000004182c */
[----:B------:R-:W4:Y:S01]  /*23630*/  LDSM.16.MT88.4 R36, [R181+0xf800] ;  /* 0x00f80000b524783b */ /* 0x000f220000004200 */
[----:B-1----:R-:W-:-:S06]  /*23640*/  FFMA.FTZ R2, R212, R0, -R5 ;  /* 0x00000000d4027223 */ /* 0x002fcc0000010805 */
[C---:B--2---:R-:W-:Y:S01]  /*23650*/  HMMA.16816.F32.BF16 R60, R8.reuse, R12, R48 ;  /* 0x0000000c083c723c */ /* 0x044fe20000041830 */
[----:B------:R1:W-:Y:S07]  /*23660*/  MUFU.EX2 R100, R2 ;  /* 0x0000000200647308 */ /* 0x0003ee0000000800 */
[C---:B------:R-:W-:Y:S01]  /*23670*/  HMMA.16816.F32.BF16 R48, R8.reuse, R14, R20 ;  /* 0x0000000e0830723c */ /* 0x040fe20000041814 */
[----:B------:R-:W2:Y:S04]  /*23680*/  LDSM.16.MT88.4 R12, [R180+0xf800] ;  /* 0x00f80000b40c783b */ /* 0x000ea80000004200 */
[----:B------:R-:W-:Y:S03]  /*23690*/  LDSM.16.MT88.4 R20, [R181+0x10000] ;  /* 0x01000000b514783b */ /* 0x000fe60000004200 */
[----:B---3--:R-:W-:Y:S01]  /*236a0*/  HMMA.16816.F32.BF16 R56, R8, R16, R56 ;  /* 0x000000100838723c */ /* 0x008fe20000041838 */
[----:B-1----:R-:W-:-:S04]  /*236b0*/  FFMA.FTZ R2, R214, R0, -R7 ;  /* 0x00000000d6027223 */ /* 0x002fc80000010807 */
[----:B------:R1:W-:Y:S03]  /*236c0*/  MUFU.EX2 R98, R2 ;  /* 0x0000000200627308 */ /* 0x0003e60000000800 */
[----:B------:R-:W-:Y:S01]  /*236d0*/  HMMA.16816.F32.BF16 R68, R8, R18, R68 ;  /* 0x000000120844723c */ /* 0x000fe20000041844 */
[----:B------:R-:W3:Y:S06]  /*236e0*/  LDSM.16.MT88.4 R16, [R178+0x10000] ;  /* 0x01000000b210783b */ /* 0x000eec0000004200 */
[----:B----4-:R-:W-:Y:S01]  /*236f0*/  F2FP.BF16.PACK_AB R9, R101, R99 ;  /* 0x000000636509723e */ /* 0x010fe200000010ff */
[----:B-1----:R-:W-:-:S04]  /*23700*/  FFMA.FTZ R2, R66, R0, -R7 ;  /* 0x0000000042027223 */ /* 0x002fc80000010807 */
[----:B------:R1:W4:Y:S02]  /*23710*/  MUFU.EX2 R97, R2 ;  /* 0x0000000200617308 */ /* 0x0003240000000800 */
[----:B-1----:R-:W-:Y:S01]  /*23720*/  FFMA.FTZ R2, R215, R0, -R7 ;  /* 0x00000000d7027223 */ /* 0x002fe20000010807 */
[----:B----4-:R-:W-:-:S05]  /*23730*/  F2FP.BF16.PACK_AB R8, R97, R98 ;  /* 0x000000626108723e */ /* 0x010fca00000010ff */
[----:B------:R1:W-:Y:S02]  /*23740*/  MUFU.EX2 R96, R2 ;  /* 0x0000000200607308 */ /* 0x0003e40000000800 */
[----:B-1----:R-:W-:-:S06]  /*23750*/  FFMA.FTZ R2, R67, R0, -R7 ;  /* 0x0000000043027223 */ /* 0x002fcc0000010807 */
[----:B------:R1:W4:Y:S02]  /*23760*/  MUFU.EX2 R95, R2 ;  /* 0x00000002005f7308 */ /* 0x0003240000000800 */
[----:B-1----:R-:W-:Y:S01]  /*23770*/  FFMA.FTZ R2, R72, R0, -R5 ;  /* 0x0000000048027223 */ /* 0x002fe20000010805 */
[----:B----4-:R-:W-:-:S05]  /*23780*/  F2FP.BF16.PACK_AB R10, R95, R96 ;  /* 0x000000605f0a723e */ /* 0x010fca00000010ff */
[----:B------:R1:W4:Y:S02]  /*23790*/  MUFU.EX2 R6, R2 ;  /* 0x0000000200067308 */ /* 0x0003240000000800 */
[----:B-1----:R-:W-:Y:S01]  /*237a0*/  FFMA.FTZ R2, R217, R0, -R5 ;  /* 0x00000000d9027223 */ /* 0x002fe20000010805 */
[----:B----4-:R-:W-:-:S05]  /*237b0*/  F2FP.BF16.PACK_AB R11, R6, R100 ;  /* 0x00000064060b723e */ /* 0x010fca00000010ff */
[----:B------:R1:W-:Y:S02]  /*237c0*/  MUFU.EX2 R93, R2 ;  /* 0x00000002005d7308 */ /* 0x0003e40000000800 */
[C---:B------:R-:W-:Y:S08]  /*237d0*/  HMMA.16816.F32.BF16 R64, R8.reuse, R24, R28 ;  /* 0x000000180840723c */ /* 0x040ff0000004181c */
[----:B------:R-:W-:Y:S01]  /*237e0*/  HMMA.16816.F32.BF16 R28, R8, R26, R32 ;  /* 0x0000001a081c723c */ /* 0x000fe20000041820 */
[----:B-1----:R-:W-:-:S04]  /*237f0*/  FFMA.FTZ R2, R74, R0, -R5 ;  /* 0x000000004a027223 */ /* 0x002fc80000010805 */
[----:B------:R1:W4:Y:S03]  /*23800*/  MUFU.EX2 R94, R2 ;  /* 0x00000002005e7308 */ /* 0x0003260000000800 */
[C---:B------:R-:W-:Y:S08]  /*23810*/  HMMA.16816.F32.BF16 R24, R8.reuse, R36, R40 ;  /* 0x000000240818723c */ /* 0x040ff00000041828 */
[----:B------:R-:W-:Y:S01]  /*23820*/  HMMA.16816.F32.BF16 R32, R8, R38, R44 ;  /* 0x000000260820723c */ /* 0x000fe2000004182c */
[----:B------:R-:W3:Y:S01]  /*23830*/  LDSM.16.MT88.4 R36, [R179+0x10000] ;  /* 0x01000000b324783b */ /* 0x000ee20000004200 */
[----:B-1----:R-:W-:-:S06]  /*23840*/  FFMA.FTZ R2, R218, R0, -R5 ;  /* 0x00000000da027223 */ /* 0x002fcc0000010805 */
[C---:B------:R-:W-:Y:S01]  /*23850*/  HMMA.16816.F32.BF16 R40, R8.reuse, R52, R56 ;  /* 0x000000340828723c */ /* 0x040fe20000041838 */
[----:B------:R1:W-:Y:S07]  /*23860*/  MUFU.EX2 R92, R2 ;  /* 0x00000002005c7308 */ /* 0x0003ee0000000800 */
[C---:B------:R-:W-:Y:S08]  /*23870*/  HMMA.16816.F32.BF16 R52, R8.reuse, R54, R68 ;  /* 0x000000360834723c */ /* 0x040ff00000041844 */
[----:B--2---:R-:W-:Y:S01]  /*23880*/  HMMA.16816.F32.BF16 R44, R8, R12, R60 ;  /* 0x0000000c082c723c */ /* 0x004fe2000004183c */
[----:B-1----:R-:W-:-:S04]  /*23890*/  FFMA.FTZ R2, R227, R0, -R7 ;  /* 0x00000000e3027223 */ /* 0x002fc80000010807 */
[----:B------:R1:W-:Y:S03]  /*238a0*/  MUFU.EX2 R91, R2 ;  /* 0x00000002005b7308 */ /* 0x0003e60000000800 */
[----:B------:R-:W-:Y:S01]  /*238b0*/  HMMA.16816.F32.BF16 R48, R8, R14, R48 ;  /* 0x0000000e0830723c */ /* 0x000fe20000041830 */
[----:B------:R-:W-:Y:S06]  /*238c0*/  LDSM.16.MT88.4 R12, [R178+0x10800] ;  /* 0x01080000b20c783b */ /* 0x000fec0000004200 */
[----:B----4-:R-:W-:Y:S01]  /*238d0*/  F2FP.BF16.PACK_AB R9, R94, R93 ;  /* 0x0000005d5e09723e */ /* 0x010fe200000010ff */
[----:B-1----:R-:W-:-:S04]  /*238e0*/  FFMA.FTZ R2, R188, R0, -R7 ;  /* 0x00000000bc027223 */ /* 0x002fc80000010807 */
[----:B------:R1:W2:Y:S02]  /*238f0*/  MUFU.EX2 R90, R2 ;  /* 0x00000002005a7308 */ /* 0x0002a40000000800 */
[----:B-1----:R-:W-:Y:S01]  /*23900*/  FFMA.FTZ R2, R228, R0, -R7 ;  /* 0x00000000e4027223 */ /* 0x002fe20000010807 */
[----:B--2---:R-:W-:-:S05]  /*23910*/  F2FP.BF16.PACK_AB R8, R90, R91 ;  /* 0x0000005b5a08723e */ /* 0x004fca00000010ff */
[----:B------:R1:W-:Y:S02]  /*23920*/  MUFU.EX2 R89, R2 ;  /* 0x0000000200597308 */ /* 0x0003e40000000800 */
[----:B-1----:R-:W-:-:S06]  /*23930*/  FFMA.FTZ R2, R210, R0, -R7 ;  /* 0x00000000d2027223 */ /* 0x002fcc0000010807 */
[----:B------:R1:W2:Y:S02]  /*23940*/  MUFU.EX2 R88, R2 ;  /* 0x0000000200587308 */ /* 0x0002a40000000800 */
[----:B-1----:R-:W-:Y:S01]  /*23950*/  FFMA.FTZ R2, R209, R0, -R5 ;  /* 0x00000000d1027223 */ /* 0x002fe20000010805 */
[----:B--2---:R-:W-:-:S05]  /*23960*/  F2FP.BF16.PACK_AB R10, R88, R89 ;  /* 0x00000059580a723e */ /* 0x004fca00000010ff */
[----:B------:R1:W2:Y:S02]  /*23970*/  MUFU.EX2 R87, R2 ;  /* 0x0000000200577308 */ /* 0x0002a40000000800 */
[----:B-1----:R-:W-:Y:S01]  /*23980*/  FFMA.FTZ R2, R230, R0, -R5 ;  /* 0x00000000e6027223 */ /* 0x002fe20000010805 */
[----:B--2---:R-:W-:-:S05]  /*23990*/  F2FP.BF16.PACK_AB R11, R87, R92 ;  /* 0x0000005c570b723e */ /* 0x004fca00000010ff */
[----:B------:R1:W-:Y:S02]  /*239a0*/  MUFU.EX2 R85, R2 ;  /* 0x0000000200557308 */ /* 0x0003e40000000800 */
[C---:B---3--:R-:W-:Y:S08]  /*239b0*/  HMMA.16816.F32.BF16 R64, R8.reuse, R16, R64 ;  /* 0x000000100840723c */ /* 0x048ff00000041840 */
[----:B------:R-:W-:Y:S01]  /*239c0*/  HMMA.16816.F32.BF16 R28, R8, R18, R28 ;  /* 0x00000012081c723c */ /* 0x000fe2000004181c */
[----:B------:R-:W2:Y:S01]  /*239d0*/  LDSM.16.MT88.4 R16, [R180+0x10000] ;  /* 0x01000000b410783b */ /* 0x000ea20000004200 */
[----:B-1----:R-:W-:-:S04]  /*239e0*/  FFMA.FTZ R2, R213, R0, -R5 ;  /* 0x00000000d5027223 */ /* 0x002fc80000010805 */
[----:B------:R1:W3:Y:S02]  /*239f0*/  MUFU.EX2 R86, R2 ;  /* 0x0000000200567308 */ /* 0x0002e40000000800 */
[C---:B------:R-:W-:Y:S08]  /*23a00*/  HMMA.16816.F32.BF16 R72, R8.reuse, R20, R24 ;  /* 0x000000140848723c */ /* 0x040ff00000041818 */
[----:B------:R-:W-:Y:S01]  /*23a10*/  HMMA.16816.F32.BF16 R56, R8, R38, R52 ;  /* 0x000000260838723c */ /* 0x000fe20000041834 */
[----:B-1----:R-:W-:-:S07]  /*23a20*/  FFMA.FTZ R2, R231, R0, -R5 ;  /* 0x00000000e7027223 */ /* 0x002fce0000010805 */
[C---:B------:R-:W-:Y:S01]  /*23a30*/  HMMA.16816.F32.BF16 R60, R8.reuse, R22, R32 ;  /* 0x00000016083c723c */ /* 0x040fe20000041820 */
[----:B------:R-:W-:Y:S01]  /*23a40*/  LDSM.16.MT88.4 R20, [R181+0x10800] ;  /* 0x01080000b514783b */ /* 0x000fe20000004200 */
[----:B------:R1:W-:Y:S06]  /*23a50*/  MUFU.EX2 R84, R2 ;  /* 0x0000000200547308 */ /* 0x0003ec0000000800 */
[C---:B------:R-:W-:Y:S08]  /*23a60*/  HMMA.16816.F32.BF16 R68, R8.reuse, R36, R40 ;  /* 0x000000240844723c */ /* 0x040ff00000041828 */
[----:B--2---:R-:W-:Y:S01]  /*23a70*/  HMMA.16816.F32.BF16 R52, R8, R16, R44 ;  /* 0x000000100834723c */ /* 0x004fe2000004182c */
[----:B-1----:R-:W-:-:S04]  /*23a80*/  FFMA.FTZ R2, R233, R0, -R7 ;  /* 0x00000000e9027223 */ /* 0x002fc80000010807 */
[----:B------:R1:W-:Y:S03]  /*23a90*/  MUFU.EX2 R83, R2 ;  /* 0x0000000200537308 */ /* 0x0003e60000000800 */
[----:B------:R-:W-:Y:S01]  /*23aa0*/  HMMA.16816.F32.BF16 R24, R8, R18, R48 ;  /* 0x000000120818723c */ /* 0x000fe20000041830 */
[----:B------:R-:W2:Y:S06]  /*23ab0*/  LDSM.16.MT88.4 R16, [R179+0x10800] ;  /* 0x01080000b310783b */ /* 0x000eac0000004200 */
[----:B---3--:R-:W-:Y:S01]  /*23ac0*/  F2FP.BF16.PACK_AB R9, R86, R85 ;  /* 0x000000555609723e */ /* 0x008fe200000010ff */
[----:B-1----:R-:W-:-:S04]  /*23ad0*/  FFMA.FTZ R2, R216, R0, -R7 ;  /* 0x00000000d8027223 */ /* 0x002fc80000010807 */
[----:B------:R1:W3:Y:S02]  /*23ae0*/  MUFU.EX2 R82, R2 ;  /* 0x0000000200527308 */ /* 0x0002e40000000800 */
[----:B-1----:R-:W-:Y:S01]  /*23af0*/  FFMA.FTZ R2, R234, R0, -R7 ;  /* 0x00000000ea027223 */ /* 0x002fe20000010807 */
[----:B---3--:R-:W-:-:S05]  /*23b00*/  F2FP.BF16.PACK_AB R8, R82, R83 ;  /* 0x000000535208723e */ /* 0x008fca00000010ff */
[----:B------:R1:W-:Y:S02]  /*23b10*/  MUFU.EX2 R81, R2 ;  /* 0x0000000200517308 */ /* 0x0003e40000000800 */
[----:B-1----:R-:W-:Y:S02]  /*23b20*/  FADD.FTZ R2, R171, R3 ;  /* 0x00000003ab027221 */ /* 0x002fe40000010000 */
[----:B------:R-:W-:Y:S02]  /*23b30*/  FADD.FTZ R3, R206, R4 ;  /* 0x00000004ce037221 */ /* 0x000fe40000010000 */
[----:B------:R-:W-:Y:S02]  /*23b40*/  FADD.FTZ R2, R173, R2 ;  /* 0x00000002ad027221 */ /* 0x000fe40000010000 */
[----:B------:R-:W-:Y:S02]  /*23b50*/  FADD.FTZ R3, R205, R3 ;  /* 0x00000003cd037221 */ /* 0x000fe40000010000 */
[----:B------:R-:W-:-:S02]  /*23b60*/  FADD.FTZ R2, R195, R2 ;  /* 0x00000002c3027221 */ /* 0x000fc40000010000 */
[----:B------:R-:W-:Y:S02]  /*23b70*/  FADD.FTZ R3, R204, R3 ;  /* 0x00000003cc037221 */ /* 0x000fe40000010000 */
[----:B------:R-:W-:Y:S02]  /*23b80*/  FADD.FTZ R2, R207, R2 ;  /* 0x00000002cf027221 */ /* 0x000fe40000010000 */
[----:B------:R-:W-:Y:S02]  /*23b90*/  FFMA.FTZ R4, R221, R0, -R7 ;  /* 0x00000000dd047223 */ /* 0x000fe40000010807 */
[----:B------:R-:W-:Y:S02]  /*23ba0*/  FADD.FTZ R3, R203, R3 ;  /* 0x00000003cb037221 */ /* 0x000fe40000010000 */
[----:B------:R-:W-:Y:S01]  /*23bb0*/  FADD.FTZ R2, R201, R2 ;  /* 0x00000002c9027221 */ /* 0x000fe20000010000 */
[----:B------:R1:W3:Y:S01]  /*23bc0*/  MUFU.EX2 R80, R4 ;  /* 0x0000000400507308 */ /* 0x0002e20000000800 */
[----:B------:R-:W-:-:S02]  /*23bd0*/  FADD.FTZ R3, R198, R3 ;  /* 0x00000003c6037221 */ /* 0x000fc40000010000 */
[----:B------:R-:W-:Y:S02]  /*23be0*/  FADD.FTZ R2, R202, R2 ;  /* 0x00000002ca027221 */ /* 0x000fe40000010000 */
[----:B------:R-:W-:-:S04]  /*23bf0*/  FADD.FTZ R3, R197, R3 ;  /* 0x00000003c5037221 */ /* 0x000fc80000010000 */
[----:B------:R-:W-:-:S04]  /*23c00*/  FADD.FTZ R3, R196, R3 ;  /* 0x00000003c4037221 */ /* 0x000fc80000010000 */
[----:B------:R-:W-:Y:S02]  /*23c10*/  FADD.FTZ R3, R199, R3 ;  /* 0x00000003c7037221 */ /* 0x000fe40000010000 */
[----:B-1----:R-:W-:Y:S01]  /*23c20*/  FFMA.FTZ R4, R224, R0, -R5 ;  /* 0x00000000e0047223 */ /* 0x002fe20000010805 */
[----:B---3--:R-:W-:Y:S01]  /*23c30*/  F2FP.BF16.PACK_AB R10, R80, R81 ;  /* 0x00000051500a723e */ /* 0x008fe200000010ff */
[----:B------:R-:W-:Y:S02]  /*23c40*/  FADD.FTZ R3, R174, R3 ;  /* 0x00000003ae037221 */ /* 0x000fe40000010000 */
[----:B------:R1:W3:Y:S02]  /*23c50*/  MUFU.EX2 R79, R4 ;  /* 0x00000004004f7308 */ /* 0x0002e40000000800 */
[----:B------:R-:W-:-:S04]  /*23c60*/  FADD.FTZ R3, R172, R3 ;  /* 0x00000003ac037221 */ /* 0x000fc80000010000 */
[----:B------:R-:W-:-:S04]  /*23c70*/  FADD.FTZ R3, R170, R3 ;  /* 0x00000003aa037221 */ /* 0x000fc80000010000 */
[----:B------:R-:W-:-:S04]  /*23c80*/  FADD.FTZ R3, R169, R3 ;  /* 0x00000003a9037221 */ /* 0x000fc80000010000 */
[----:B------:R-:W-:Y:S02]  /*23c90*/  FADD.FTZ R3, R164, R3 ;  /* 0x00000003a4037221 */ /* 0x000fe40000010000 */
[----:B-1----:R-:W-:Y:S01]  /*23ca0*/  FADD.FTZ R4, R200, R2 ;  /* 0x00000002c8047221 */ /* 0x002fe20000010000 */
[----:B---3--:R-:W-:Y:S01]  /*23cb0*/  F2FP.BF16.PACK_AB R11, R79, R84 ;  /* 0x000000544f0b723e */ /* 0x008fe200000010ff */
[----:B------:R-:W-:Y:S02]  /*23cc0*/  FFMA.FTZ R2, R237, R0, -R5 ;  /* 0x00000000ed027223 */ /* 0x000fe40000010805 */
[----:B------:R-:W-:Y:S02]  /*23cd0*/  FADD.FTZ R3, R163, R3 ;  /* 0x00000003a3037221 */ /* 0x000fe40000010000 */
[----:B------:R1:W-:Y:S02]  /*23ce0*/  MUFU.EX2 R78, R2 ;  /* 0x00000002004e7308 */ /* 0x0003e40000000800 */
[----:B------:R-:W-:Y:S01]  /*23cf0*/  FADD.FTZ R3, R162, R3 ;  /* 0x00000003a2037221 */ /* 0x000fe20000010000 */
[----:B------:R-:W-:Y:S03]  /*23d00*/  HMMA.16816.F32.BF16 R40, R8, R12, R64 ;  /* 0x0000000c0828723c */ /* 0x000fe60000041840 */
[----:B------:R-:W-:-:S04]  /*23d10*/  FADD.FTZ R3, R161, R3 ;  /* 0x00000003a1037221 */ /* 0x000fc80000010000 */
[----:B------:R-:W-:Y:S01]  /*23d20*/  FADD.FTZ R3, R156, R3 ;  /* 0x000000039c037221 */ /* 0x000fe20000010000 */
[C---:B------:R-:W-:Y:S01]  /*23d30*/  HMMA.16816.F32.BF16 R32, R8.reuse, R14, R28 ;  /* 0x0000000e0820723c */ /* 0x040fe2000004181c */
[----:B------:R-:W3:Y:S02]  /*23d40*/  LDSM.16.MT88.4 R12, [R180+0x10800] ;  /* 0x01080000b40c783b */ /* 0x000ee40000004200 */
[----:B------:R-:W-:Y:S02]  /*23d50*/  FADD.FTZ R3, R155, R3 ;  /* 0x000000039b037221 */ /* 0x000fe40000010000 */
[----:B-1----:R-:W-:Y:S02]  /*23d60*/  FADD.FTZ R2, R194, R4 ;  /* 0x00000004c2027221 */ /* 0x002fe40000010000 */
[----:B------:R-:W-:Y:S01]  /*23d70*/  FADD.FTZ R3, R154, R3 ;  /* 0x000000039a037221 */ /* 0x000fe20000010000 */
[----:B--2---:R-:W-:Y:S01]  /*23d80*/  HMMA.16816.F32.BF16 R28, R8, R16, R68 ;  /* 0x00000010081c723c */ /* 0x004fe20000041844 */
[----:B------:R-:W-:-:S02]  /*23d90*/  FADD.FTZ R2, R192, R2 ;  /* 0x00000002c0027221 */ /* 0x000fc40000010000 */
[----:B------:R-:W-:Y:S02]  /*23da0*/  FFMA.FTZ R4, R229, R0, -R5 ;  /* 0x00000000e5047223 */ /* 0x000fe40000010805 */
[----:B------:R-:W-:Y:S02]  /*23db0*/  FADD.FTZ R2, R193, R2 ;  /* 0x00000002c1027221 */ /* 0x000fe40000010000 */
[----:B------:R-:W-:Y:S01]  /*23dc0*/  FADD.FTZ R3, R153, R3 ;  /* 0x0000000399037221 */ /* 0x000fe20000010000 */
[----:B------:R1:W2:Y:S01]  /*23dd0*/  MUFU.EX2 R66, R4 ;  /* 0x0000000400427308 */ /* 0x0002a20000000800 */
[----:B------:R-:W-:Y:S01]  /*23de0*/  FADD.FTZ R2, R175, R2 ;  /* 0x00000002af027221 */ /* 0x000fe20000010000 */
[----:B------:R-:W-:Y:S01]  /*23df0*/  HMMA.16816.F32.BF16 R56, R8, R18, R56 ;  /* 0x000000120838723c */ /* 0x000fe20000041838 */
[----:B------:R-:W-:Y:S01]  /*23e00*/  FADD.FTZ R3, R148, R3 ;  /* 0x0000000394037221 */ /* 0x000fe20000010000 */
[----:B------:R-:W4:Y:S01]  /*23e10*/  LDSM.16.MT88.4 R16, [R181+0x11000] ;  /* 0x01100000b510783b */ /* 0x000f220000004200 */
[----:B------:R-:W-:-:S02]  /*23e20*/  FADD.FTZ R2, R168, R2 ;  /* 0x00000002a8027221 */ /* 0x000fc40000010000 */
[----:B------:R-:W-:Y:S02]  /*23e30*/  FADD.FTZ R3, R146, R3 ;  /* 0x0000000392037221 */ /* 0x000fe40000010000 */
[----:B------:R-:W-:Y:S01]  /*23e40*/  FADD.FTZ R2, R166, R2 ;  /* 0x00000002a6027221 */ /* 0x000fe20000010000 */
[C---:B------:R-:W-:Y:S01]  /*23e50*/  HMMA.16816.F32.BF16 R36, R8.reuse, R22, R60 ;  /* 0x000000160824723c */ /* 0x040fe2000004183c */
[----:B------:R-:W-:Y:S02]  /*23e60*/  FADD.FTZ R3, R145, R3 ;  /* 0x0000000391037221 */ /* 0x000fe40000010000 */
[----:B------:R-:W-:Y:S02]  /*23e70*/  FADD.FTZ R2, R167, R2 ;  /* 0x00000002a7027221 */ /* 0x000fe40000010000 */
[----:B------:R-:W-:Y:S02]  /*23e80*/  FADD.FTZ R3, R147, R3 ;  /* 0x0000000393037221 */ /* 0x000fe40000010000 */
[----:B------:R-:W-:Y:S01]  /*23e90*/  FADD.FTZ R2, R165, R2 ;  /* 0x00000002a5027221 */ /* 0x000fe20000010000 */
[----:B------:R-:W-:Y:S01]  /*23ea0*/  HMMA.16816.F32.BF16 R44, R8, R20, R72 ;  /* 0x00000014082c723c */ /* 0x000fe20000041848 */
[----:B-1----:R-:W-:Y:S01]  /*23eb0*/  FFMA.FTZ R4, R239, R0, -R5 ;  /* 0x00000000ef047223 */ /* 0x002fe20000010805 */
[----:B------:R-:W1:Y:S01]  /*23ec0*/  LDSM.16.MT88.4 R20, [R178+0x11000] ;  /* 0x01100000b214783b */ /* 0x000e620000004200 */
[----:B------:R-:W-:-:S02]  /*23ed0*/  FADD.FTZ R2, R160, R2 ;  /* 0x00000002a0027221 */ /* 0x000fc40000010000 */
[----:B------:R2:W-:Y:S01]  /*23ee0*/  MUFU.EX2 R65, R4 ;  /* 0x0000000400417308 */ /* 0x0005e20000000800 */
[----:B------:R-:W-:Y:S01]  /*23ef0*/  FADD.FTZ R3, R140, R3 ;  /* 0x000000038c037221 */ /* 0x000fe20000010000 */
[----:B------:R-:W-:Y:S01]  /*23f00*/  LDSM.16.MT88.4 R160, [R178+0x11800] ;  /* 0x01180000b2a0783b */ /* 0x000fe20000004200 */
        /* <DEDUP_REMOVED lines=8> */
[----:B------:R-:W3:Y:S01]  /*23f90*/  LDSM.16.MT88.4 R12, [R179+0x11000] ;  /* 0x01100000b30c783b */ /* 0x000ee20000004200 */
[----:B------:R-:W-:-:S02]  /*23fa0*/  FADD.FTZ R2, R152, R2 ;  /* 0x0000000298027221 */ /* 0x000fc40000010000 */
[----:B--2---:R-:W-:Y:S01]  /*23fb0*/  FFMA.FTZ R4, R241, R0, -R7 ;  /* 0x00000000f1047223 */ /* 0x004fe20000010807 */
[----:B------:R-:W-:Y:S01]  /*23fc0*/  LDSM.16.MT88.4 R152, [R181+0x11800] ;  /* 0x01180000b598783b */ /* 0x000fe20000004200 */
[----:B------:R-:W-:Y:S01]  /*23fd0*/  FADD.FTZ R2, R151, R2 ;  /* 0x0000000297027221 */ /* 0x000fe20000010000 */
[----:B------:R-:W-:Y:S01]  /*23fe0*/  F2FP.BF16.PACK_AB R9, R66, R78 ;  /* 0x0000004e4209723e */ /* 0x000fe200000010ff */
[----:B------:R2:W-:Y:S01]  /*23ff0*/  MUFU.EX2 R64, R4 ;  /* 0x0000000400407308 */ /* 0x0005e20000000800 */
[----:B------:R-:W-:Y:S02]  /*24000*/  FADD.FTZ R3, R125, R3 ;  /* 0x000000037d037221 */ /* 0x000fe40000010000 */
[----:B------:R-:W-:Y:S02]  /*24010*/  FADD.FTZ R2, R150, R2 ;  /* 0x0000000296027221 */ /* 0x000fe40000010000 */
[----:B------:R-:W-:Y:S02]  /*24020*/  FADD.FTZ R3, R124, R3 ;  /* 0x000000037c037221 */ /* 0x000fe40000010000 */
[----:B------:R-:W-:-:S02]  /*24030*/  FADD.FTZ R2, R149, R2 ;  /* 0x0000000295027221 */ /* 0x000fc40000010000 */
[----:B------:R-:W-:Y:S02]  /*24040*/  FADD.FTZ R3, R123, R3 ;  /* 0x000000037b037221 */ /* 0x000fe40000010000 */
[----:B------:R-:W-:Y:S02]  /*24050*/  FADD.FTZ R2, R144, R2 ;  /* 0x0000000290027221 */ /* 0x000fe40000010000 */
[----:B------:R-:W-:Y:S01]  /*24060*/  FADD.FTZ R3, R122, R3 ;  /* 0x000000037a037221 */ /* 0x000fe20000010000 */
[----:B------:R-:W-:Y:S01]  /*24070*/  LDSM.16.MT88.4 R144, [R179+0x11800] ;  /* 0x01180000b390783b */ /* 0x000fe20000004200 */
[----:B------:R-:W-:Y:S02]  /*24080*/  FADD.FTZ R2, R142, R2 ;  /* 0x000000028e027221 */ /* 0x000fe40000010000 */
[----:B--2---:R-:W-:Y:S02]  /*24090*/  FFMA.FTZ R4, R232, R0, -R7 ;  /* 0x00000000e8047223 */ /* 0x004fe40000010807 */
[----:B------:R-:W-:-:S02]  /*240a0*/  FADD.FTZ R2, R143, R2 ;  /* 0x000000028f027221 */ /* 0x000fc40000010000 */
[----:B------:R-:W2:Y:S01]  /*240b0*/  MUFU.EX2 R62, R4 ;  /* 0x00000004003e7308 */ /* 0x000ea20000000800 */
[----:B------:R-:W-:Y:S02]  /*240c0*/  FADD.FTZ R3, R114, R3 ;  /* 0x0000000372037221 */ /* 0x000fe40000010000 */
[----:B------:R-:W-:Y:S02]  /*240d0*/  FADD.FTZ R2, R141, R2 ;  /* 0x000000028d027221 */ /* 0x000fe40000010000 */
[----:B------:R-:W-:Y:S02]  /*240e0*/  FADD.FTZ R3, R113, R3 ;  /* 0x0000000371037221 */ /* 0x000fe40000010000 */
[----:B------:R-:W-:Y:S02]  /*240f0*/  FADD.FTZ R2, R136, R2 ;  /* 0x0000000288027221 */ /* 0x000fe40000010000 */
[----:B------:R-:W-:Y:S02]  /*24100*/  FADD.FTZ R3, R112, R3 ;  /* 0x0000000370037221 */ /* 0x000fe40000010000 */
[----:B------:R-:W-:-:S04]  /*24110*/  FADD.FTZ R2, R127, R2 ;  /* 0x000000027f027221 */ /* 0x000fc80000010000 */
[----:B------:R-:W-:Y:S01]  /*24120*/  FADD.FTZ R2, R134, R2 ;  /* 0x0000000286027221 */ /* 0x000fe20000010000 */
[----:B--2---:R-:W-:Y:S01]  /*24130*/  F2FP.BF16.PACK_AB R8, R62, R64 ;  /* 0x000000403e08723e */ /* 0x004fe200000010ff */
[----:B------:R-:W-:Y:S02]  /*24140*/  FFMA.FTZ R4, R243, R0, -R7 ;  /* 0x00000000f3047223 */ /* 0x000fe40000010807 */
[----:B------:R-:W-:Y:S02]  /*24150*/  FADD.FTZ R2, R126, R2 ;  /* 0x000000027e027221 */ /* 0x000fe40000010000 */
[----:B------:R2:W-:Y:S02]  /*24160*/  MUFU.EX2 R63, R4 ;  /* 0x00000004003f7308 */ /* 0x0005e40000000800 */
[----:B------:R-:W-:-:S04]  /*24170*/  FADD.FTZ R2, R121, R2 ;  /* 0x0000000279027221 */ /* 0x000fc80000010000 */
[----:B------:R-:W-:-:S04]  /*24180*/  FADD.FTZ R2, R118, R2 ;  /* 0x0000000276027221 */ /* 0x000fc80000010000 */
[----:B------:R-:W-:-:S04]  /*24190*/  FADD.FTZ R2, R120, R2 ;  /* 0x0000000278027221 */ /* 0x000fc80000010000 */
[----:B------:R-:W-:Y:S02]  /*241a0*/  FADD.FTZ R2, R119, R2 ;  /* 0x0000000277027221 */ /* 0x000fe40000010000 */
[-C--:B--2---:R-:W-:Y:S02]  /*241b0*/  FFMA.FTZ R4, R235, R0.reuse, -R7 ;  /* 0x00000000eb047223 */ /* 0x084fe40000010807 */
[----:B------:R-:W-:Y:S02]  /*241c0*/  FADD.FTZ R2, R110, R2 ;  /* 0x000000026e027221 */ /* 0x000fe40000010000 */
[----:B------:R2:W1:Y:S02]  /*241d0*/  MUFU.EX2 R61, R4 ;  /* 0x00000004003d7308 */ /* 0x0004640000000800 */
[----:B--2---:R-:W-:Y:S01]  /*241e0*/  FFMA.FTZ R4, R236, R0, -R5 ;  /* 0x00000000ec047223 */ /* 0x004fe20000010805 */
[----:B-1----:R-:W-:-:S05]  /*241f0*/  F2FP.BF16.PACK_AB R10, R61, R63 ;  /* 0x0000003f3d0a723e */ /* 0x002fca00000010ff */
[----:B------:R1:W2:Y:S02]  /*24200*/  MUFU.EX2 R60, R4 ;  /* 0x00000004003c7308 */ /* 0x0002a40000000800 */
[----:B-1----:R-:W-:Y:S01]  /*24210*/  FFMA.FTZ R4, R246, R0, -R5 ;  /* 0x00000000f6047223 */ /* 0x002fe20000010805 */
[----:B--2---:R-:W-:-:S05]  /*24220*/  F2FP.BF16.PACK_AB R11, R60, R65 ;  /* 0x000000413c0b723e */ /* 0x004fca00000010ff */
[----:B------:R1:W-:Y:S02]  /*24230*/  MUFU.EX2 R51, R4 ;  /* 0x0000000400337308 */ /* 0x0003e40000000800 */
[C---:B----4-:R-:W-:Y:S08]  /*24240*/  HMMA.16816.F32.BF16 R44, R8.reuse, R16, R44 ;  /* 0x00000010082c723c */ /* 0x050ff0000004182c */
[----:B------:R-:W-:Y:S01]  /*24250*/  HMMA.16816.F32.BF16 R40, R8, R20, R40 ;  /* 0x000000140828723c */ /* 0x000fe20000041828 */
[----:B-1----:R-:W-:-:S04]  /*24260*/  FFMA.FTZ R4, R238, R0, -R5 ;  /* 0x00000000ee047223 */ /* 0x002fc80000010805 */
[----:B------:R1:W2:Y:S03]  /*24270*/  MUFU.EX2 R50, R4 ;  /* 0x0000000400327308 */ /* 0x0002a60000000800 */
[C---:B------:R-:W-:Y:S01]  /*24280*/  HMMA.16816.F32.BF16 R32, R8.reuse, R22, R32 ;  /* 0x000000160820723c */ /* 0x040fe20000041820 */
[----:B------:R-:W4:Y:S07]  /*24290*/  LDSM.16.MT88.4 R20, [R180+0x11000] ;  /* 0x01100000b414783b */ /* 0x000f2e0000004200 */
[----:B---3--:R-:W-:Y:S01]  /*242a0*/  HMMA.16816.F32.BF16 R28, R8, R12, R28 ;  /* 0x0000000c081c723c */ /* 0x008fe2000004181c */
[----:B-1----:R-:W-:-:S07]  /*242b0*/  FFMA.FTZ R4, R240, R0, -R5 ;  /* 0x00000000f0047223 */ /* 0x002fce0000010805 */
[C---:B------:R-:W-:Y:S01]  /*242c0*/  HMMA.16816.F32.BF16 R36, R8.reuse, R18, R36 ;  /* 0x000000120824723c */ /* 0x040fe20000041824 */
[----:B--2---:R-:W-:Y:S01]  /*242d0*/  F2FP.BF16.PACK_AB R137, R50, R51 ;  /* 0x000000333289723e */ /* 0x004fe200000010ff */
[----:B------:R1:W-:Y:S06]  /*242e0*/  MUFU.EX2 R49, R4 ;  /* 0x0000000400317308 */ /* 0x0003ec0000000800 */
[----:B------:R-:W-:Y:S01]  /*242f0*/  HMMA.16816.F32.BF16 R12, R8, R14, R56 ;  /* 0x0000000e080c723c */ /* 0x000fe20000041838 */
[----:B-1----:R-:W-:-:S04]  /*24300*/  FFMA.FTZ R4, R251, R0, -R7 ;  /* 0x00000000fb047223 */ /* 0x002fc80000010807 */
[----:B------:R1:W-:Y:S03]  /*24310*/  MUFU.EX2 R48, R4 ;  /* 0x0000000400307308 */ /* 0x0003e60000000800 */
[C---:B----4-:R-:W-:Y:S08]  /*24320*/  HMMA.16816.F32.BF16 R140, R8.reuse, R20, R52 ;  /* 0x00000014088c723c */ /* 0x050ff00000041834 */
[----:B------:R-:W-:Y:S01]  /*24330*/  HMMA.16816.F32.BF16 R8, R8, R22, R24 ;  /* 0x000000160808723c */ /* 0x000fe20000041818 */
[----:B-1----:R-:W-:-:S04]  /*24340*/  FFMA.FTZ R4, R242, R0, -R7 ;  /* 0x00000000f2047223 */ /* 0x002fc80000010807 */
[----:B------:R1:W2:Y:S02]  /*24350*/  MUFU.EX2 R17, R4 ;  /* 0x0000000400117308 */ /* 0x0002a40000000800 */
[--C-:B-1----:R-:W-:Y:S01]  /*24360*/  FFMA.FTZ R4, R252, R0, -R7.reuse ;  /* 0x00000000fc047223 */ /* 0x102fe20000010807 */
[----:B--2---:R-:W-:Y:S01]  /*24370*/  F2FP.BF16.PACK_AB R136, R17, R48 ;  /* 0x000000301188723e */ /* 0x004fe200000010ff */
[----:B------:R-:W-:-:S04]  /*24380*/  FFMA.FTZ R7, R244, R0, -R7 ;  /* 0x00000000f4077223 */ /* 0x000fc80000010807 */
[----:B------:R1:W-:Y:S08]  /*24390*/  MUFU.EX2 R16, R4 ;  /* 0x0000000400107308 */ /* 0x0003f00000000800 */
[----:B------:R-:W2:Y:S01]  /*243a0*/  MUFU.EX2 R250, R7 ;  /* 0x0000000700fa7308 */ /* 0x000ea20000000800 */
[----:B-1----:R-:W-:Y:S02]  /*243b0*/  FADD.FTZ R4, R111, R3 ;  /* 0x000000036f047221 */ /* 0x002fe40000010000 */
[----:B------:R-:W-:-:S02]  /*243c0*/  FADD.FTZ R3, R107, R2 ;  /* 0x000000026b037221 */ /* 0x000fc40000010000 */
[----:B------:R-:W-:Y:S02]  /*243d0*/  FFMA.FTZ R2, R245, R0, -R5 ;  /* 0x00000000f5027223 */ /* 0x000fe40000010805 */
[----:B------:R-:W-:Y:S02]  /*243e0*/  FADD.FTZ R0, R105, R4 ;  /* 0x0000000469007221 */ /* 0x000fe40000010000 */
[----:B------:R1:W3:Y:S01]  /*243f0*/  MUFU.EX2 R249, R2 ;  /* 0x0000000200f97308 */ /* 0x0002e20000000800 */
[----:B------:R-:W-:Y:S01]  /*24400*/  FADD.FTZ R3, R108, R3 ;  /* 0x000000036c037221 */ /* 0x000fe20000010000 */
[----:B--2---:R-:W-:Y:S01]  /*24410*/  F2FP.BF16.PACK_AB R138, R250, R16 ;  /* 0x00000010fa8a723e */ /* 0x004fe200000010ff */
[----:B-1----:R-:W-:Y:S01]  /*24420*/  FADD.FTZ R2, R106, R0 ;  /* 0x000000006a027221 */ /* 0x002fe20000010000 */
[----:B---3--:R-:W-:Y:S01]  /*24430*/  F2FP.BF16.PACK_AB R139, R249, R49 ;  /* 0x00000031f98b723e */ /* 0x008fe200000010ff */
[----:B------:R-:W-:Y:S01]  /*24440*/  FADD.FTZ R0, R109, R3 ;  /* 0x000000036d007221 */ /* 0x000fe20000010000 */
[----:B------:R-:W-:Y:S01]  /*24450*/  MOV R3, R77 ;  /* 0x0000004d00037202 */ /* 0x000fe20000000f00 */
        /* <DEDUP_REMOVED lines=13> */
[----:B------:R-:W1:Y:S01]  /*24530*/  LDSM.16.MT88.4 R4, [R180+0x11800] ;  /* 0x01180000b404783b */ /* 0x000e620000004200 */
[----:B------:R-:W-:Y:S01]  /*24540*/  FADD.FTZ R0, R93, R0 ;  /* 0x000000005d007221 */ /* 0x000fe20000010000 */
[----:B------:R-:W-:Y:S01]  /*24550*/  HMMA.16816.F32.BF16 R148, R136, R144, R28 ;  /* 0x000000908894723c */ /* 0x000fe2000004181c */
[----:B------:R-:W-:Y:S02]  /*24560*/  FADD.FTZ R2, R91, R2 ;  /* 0x000000025b027221 */ /* 0x000fe40000010000 */
        /* <DEDUP_REMOVED lines=14> */
[----:B------:R-:W-:Y:S01]  /*24650*/  FADD.FTZ R2, R81, R2 ;  /* 0x0000000251027221 */ /* 0x000fe20000010000 */
[----:B------:R-:W-:Y:S01]  /*24660*/  MOV R38, R76 ;  /* 0x0000004c00267202 */ /* 0x000fe20000000f00 */
        /* <DEDUP_REMOVED lines=20> */
.L_x_1137:
[----:B------:R-:W-:-:S13]  /*247b0*/  ISETP.GE.AND P0, PT, R248, 0x1, PT ;  /* 0x00000001f800780c */ /* 0x000fda0003f06270 */
[----:B------:R-:W-:Y:S05]  /*247c0*/  @!P0 BRA `(.L_x_1148) ;  /* 0x00006a2000008947 */ /* 0x000fea0003800000 */
[----:B------:R-:W2:Y:S04]  /*247d0*/  LDL R24, [R1+0x4] ;  /* 0x0000040001187983 */ /* 0x000ea80000100800 */
[----:B------:R-:W3:Y:S01]  /*247e0*/  LDL R23, [R1] ;  /* 0x0000000001177983 */ /* 0x000ee20000100800 */
[C---:B------:R-:W-:Y:S01]  /*247f0*/  IMAD.WIDE.U32 R44, R190.reuse, 0x30, RZ ;  /* 0x00000030be2c7825 */ /* 0x040fe200078e00ff */
[----:B------:R-:W-:Y:S02]  /*24800*/  MOV R135, R38 ;  /* 0x0000002600877202 */ /* 0x000fe40000000f00 */
[----:B------:R-:W-:Y:S01]  /*24810*/  MOV R134, R3 ;  /* 0x0000000300867202 */ /* 0x000fe20000000f00 */
        /* <DEDUP_REMOVED lines=8> */
[C---:B------:R-:W-:Y:S02]  /*248a0*/  IMAD R11, R191.reuse, 0x30, RZ ;  /* 0x00000030bf0b7824 */ /* 0x040fe400078e02ff */
[C---:B------:R-:W-:Y:S02]  /*248b0*/  IMAD R10, R191.reuse, 0x50, RZ ;  /* 0x00000050bf0a7824 */ /* 0x040fe400078e02ff */
[----:B------:R-:W-:Y:S01]  /*248c0*/  IMAD R9, R191, 0x60, RZ ;  /* 0x00000060bf097824 */ /* 0x000fe200078e02ff */
[----:B------:R-:W-:Y:S01]  /*248d0*/  IADD3 R11, R11, R45, RZ ;  /* 0x0000002d0b0b7210 */ /* 0x000fe20007ffe0ff */
[C---:B------:R-:W-:Y:S01]  /*248e0*/  IMAD R8, R191.reuse, 0x70, RZ ;  /* 0x00000070bf087824 */ /* 0x040fe200078e02ff */
[----:B------:R-:W-:Y:S01]  /*248f0*/  IADD3 R10, R10, R43, RZ ;  /* 0x0000002b0a0a7210 */ /* 0x000fe20007ffe0ff */
        /* <DEDUP_REMOVED lines=14> */
[----:B--2---:R-:W-:-:S02]  /*249e0*/  IMAD R22, R24, 0x30, RZ ;  /* 0x0000003018167824 */ /* 0x004fc400078e02ff */
[C---:B------:R-:W-:Y:S01]  /*249f0*/  IMAD R21, R24.reuse, 0x50, RZ ;  /* 0x0000005018157824 */ /* 0x040fe200078e02ff */
[C-C-:B---3--:R-:W-:Y:S01]  /*24a00*/  SHF.L.U64.HI R26, R23.reuse, 0x5, R24.reuse ;  /* 0x00000005171a7819 */ /* 0x148fe20000010218 */
[C---:B------:R-:W-:Y:S01]  /*24a10*/  IMAD R20, R24.reuse, 0x60, RZ ;  /* 0x0000006018147824 */ /* 0x040fe200078e02ff */
[C---:B------:R-:W-:Y:S01]  /*24a20*/  SHF.L.U32 R25, R23.reuse, 0x5, RZ ;  /* 0x0000000517197819 */ /* 0x040fe200000006ff */
[C---:B------:R-:W-:Y:S01]  /*24a30*/  IMAD R19, R24.reuse, 0x70, RZ ;  /* 0x0000007018137824 */ /* 0x040fe200078e02ff */
[----:B------:R-:W-:Y:S01]  /*24a40*/  SHF.L.U64.HI R27, R23, 0x6, R24 ;  /* 0x00000006171b7819 */ /* 0x000fe20000010218 */
[----:B------:R1:W-:Y:S01]  /*24a50*/  STL [R1+0x134], R26 ;  /* 0x0001341a01007387 */ /* 0x0003e20000100800 */
[C---:B------:R-:W-:Y:S02]  /*24a60*/  IMAD R18, R24.reuse, 0x90, RZ ;  /* 0x0000009018127824 */ /* 0x040fe400078e02ff */
[C---:B------:R-:W-:Y:S01]  /*24a70*/  IMAD R17, R24.reuse, 0xa0, RZ ;  /* 0x000000a018117824 */ /* 0x040fe200078e02ff */
[----:B------:R2:W-:Y:S01]  /*24a80*/  STL [R1+0x130], R25 ;  /* 0x0001301901007387 */ /* 0x0005e20000100800 */
[----:B------:R-:W-:-:S02]  /*24a90*/  IMAD R16, R24, 0xb0, RZ ;  /* 0x000000b018107824 */ /* 0x000fc400078e02ff */
[C---:B------:R-:W-:Y:S01]  /*24aa0*/  IMAD R15, R24.reuse, 0xc0, RZ ;  /* 0x000000c0180f7824 */ /* 0x040fe200078e02ff */
[----:B------:R-:W-:Y:S01]  /*24ab0*/  STL [R1+0x12c], R27 ;  /* 0x00012c1b01007387 */ /* 0x000fe20000100800 */
[C---:B------:R-:W-:Y:S02]  /*24ac0*/  IMAD R14, R24.reuse, 0xd0, RZ ;  /* 0x000000d0180e7824 */ /* 0x040fe400078e02ff */
[C---:B------:R-:W-:Y:S02]  /*24ad0*/  IMAD R13, R24.reuse, 0xe0, RZ ;  /* 0x000000e0180d7824 */ /* 0x040fe400078e02ff */
[----:B------:R-:W-:Y:S02]  /*24ae0*/  IMAD R12, R24, 0xf0, RZ ;  /* 0x000000f0180c7824 */ /* 0x000fe400078e02ff */
[----:B------:R-:W-:-:S04]  /*24af0*/  IMAD.WIDE.U32 R66, R23, 0x30, RZ ;  /* 0x0000003017427825 */ /* 0x000fc800078e00ff */
[----:B------:R-:W-:Y:S01]  /*24b00*/  IMAD.WIDE.U32 R64, R23, 0x50, RZ ;  /* 0x0000005017407825 */ /* 0x000fe200078e00ff */
[----:B------:R-:W-:-:S03]  /*24b10*/  IADD3 R22, R22, R67, RZ ;  /* 0x0000004316167210 */ /* 0x000fc60007ffe0ff */
[----:B------:R-:W-:Y:S01]  /*24b20*/  IMAD.WIDE.U32 R62, R23, 0x60, RZ ;  /* 0x00000060173e7825 */ /* 0x000fe200078e00ff */
[----:B------:R-:W-:Y:S02]  /*24b30*/  IADD3 R21, R21, R65, RZ ;  /* 0x0000004115157210 */ /* 0x000fe40007ffe0ff */
[C---:B-1----:R-:W-:Y:S01]  /*24b40*/  SHF.L.U32 R26, R23.reuse, 0x6, RZ ;  /* 0x00000006171a7819 */ /* 0x042fe200000006ff */
[C---:B------:R-:W-:Y:S01]  /*24b50*/  IMAD.WIDE.U32 R60, R23.reuse, 0x70, RZ ;  /* 0x00000070173c7825 */ /* 0x040fe200078e00ff */
[----:B------:R-:W-:Y:S02]  /*24b60*/  IADD3 R20, R20, R63, RZ ;  /* 0x0000003f14147210 */ /* 0x000fe40007ffe0ff */
[C---:B--2---:R-:W-:Y:S01]  /*24b70*/  SHF.L.U64.HI R25, R23.reuse, 0x7, R24 ;  /* 0x0000000717197819 */ /* 0x044fe20000010218 */
[----:B------:R1:W-:Y:S01]  /*24b80*/  STL [R1+0x128], R26 ;  /* 0x0001281a01007387 */ /* 0x0003e20000100800 */
[C---:B------:R-:W-:Y:S01]  /*24b90*/  SHF.L.U32 R24, R23.reuse, 0x7, RZ ;  /* 0x0000000717187819 */ /* 0x040fe200000006ff */
[----:B------:R-:W-:Y:S01]  /*24ba0*/  IMAD.WIDE.U32 R58, R23, 0x90, RZ ;  /* 0x00000090173a7825 */ /* 0x000fe200078e00ff */
[----:B------:R-:W-:Y:S01]  /*24bb0*/  IADD3 R19, R19, R61, RZ ;  /* 0x0000003d13137210 */ /* 0x000fe20007ffe0ff */
[----:B------:R2:W-:Y:S02]  /*24bc0*/  STL [R1+0x124], R25 ;  /* 0x0001241901007387 */ /* 0x0005e40000100800 */
[C---:B------:R-:W-:Y:S01]  /*24bd0*/  IMAD.WIDE.U32 R56, R23.reuse, 0xa0, RZ ;  /* 0x000000a017387825 */ /* 0x040fe200078e00ff */
[----:B------:R-:W-:Y:S01]  /*24be0*/  IADD3 R18, R18, R59, RZ ;  /* 0x0000003b12127210 */ /* 0x000fe20007ffe0ff */
[----:B------:R3:W-:Y:S02]  /*24bf0*/  STL [R1+0x120], R24 ;  /* 0x0001201801007387 */ /* 0x0007e40000100800 */
[----:B------:R-:W-:Y:S01]  /*24c00*/  IMAD.WIDE.U32 R54, R23, 0xb0, RZ ;  /* 0x000000b017367825 */ /* 0x000fe200078e00ff */
[----:B------:R-:W-:-:S03]  /*24c10*/  IADD3 R17, R17, R57, RZ ;  /* 0x0000003911117210 */ /* 0x000fc60007ffe0ff */
[----:B------:R-:W-:Y:S01]  /*24c20*/  IMAD.WIDE.U32 R52, R23, 0xc0, RZ ;  /* 0x000000c017347825 */ /* 0x000fe200078e00ff */
[----:B------:R-:W-:-:S03]  /*24c30*/  IADD3 R16, R16, R55, RZ ;  /* 0x0000003710107210 */ /* 0x000fc60007ffe0ff */
[----:B------:R-:W-:Y:S01]  /*24c40*/  IMAD.WIDE.U32 R50, R23, 0xd0, RZ ;  /* 0x000000d017327825 */ /* 0x000fe200078e00ff */
[----:B------:R-:W-:-:S03]  /*24c50*/  IADD3 R15, R15, R53, RZ ;  /* 0x000000350f0f7210 */ /* 0x000fc60007ffe0ff */
[C---:B------:R-:W-:Y:S01]  /*24c60*/  IMAD.WIDE.U32 R48, R23.reuse, 0xe0, RZ ;  /* 0x000000e017307825 */ /* 0x040fe200078e00ff */
[----:B------:R-:W-:Y:S02]  /*24c70*/  IADD3 R14, R14, R51, RZ ;  /* 0x000000330e0e7210 */ /* 0x000fe40007ffe0ff */
[C-C-:B-1----:R-:W-:Y:S01]  /*24c80*/  SHF.L.U64.HI R26, R190.reuse, 0x5, R191.reuse ;  /* 0x00000005be1a7819 */ /* 0x142fe200000102bf */
[----:B------:R-:W-:Y:S01]  /*24c90*/  IMAD.WIDE.U32 R46, R23, 0xf0, RZ ;  /* 0x000000f0172e7825 */ /* 0x000fe200078e00ff */
[----:B------:R-:W-:Y:S02]  /*24ca0*/  IADD3 R13, R13, R49, RZ ;  /* 0x000000310d0d7210 */ /* 0x000fe40007ffe0ff */
[----:B--2---:R-:W-:Y:S01]  /*24cb0*/  SHF.L.U32 R25, R190, 0x5, RZ ;  /* 0x00000005be197819 */ /* 0x004fe200000006ff */
[----:B------:R1:W-:Y:S01]  /*24cc0*/  STL [R1+0x11c], R26 ;  /* 0x00011c1a01007387 */ /* 0x0003e20000100800 */
[----:B------:R-:W-:Y:S02]  /*24cd0*/  IADD3 R12, R12, R47, RZ ;  /* 0x0000002f0c0c7210 */ /* 0x000fe40007ffe0ff */
[C---:B---3--:R-:W-:Y:S01]  /*24ce0*/  SHF.L.U64.HI R24, R190.reuse, 0x6, R191 ;  /* 0x00000006be187819 */ /* 0x048fe200000102bf */
[----:B------:R2:W-:Y:S04]  /*24cf0*/  STL [R1+0x118], R25 ;  /* 0x0001181901007387 */ /* 0x0005e80000100800 */
[----:B------:R3:W-:Y:S01]  /*24d00*/  STL [R1+0x114], R24 ;  /* 0x0001141801007387 */ /* 0x0007e20000100800 */
[----:B-1----:R-:W-:-:S02]  /*24d10*/  SHF.L.U32 R26, R190, 0x6, RZ ;  /* 0x00000006be1a7819 */ /* 0x002fc400000006ff */
[----:B--2---:R-:W-:-:S03]  /*24d20*/  SHF.L.U64.HI R25, R190, 0x7, R191 ;  /* 0x00000007be197819 */ /* 0x004fc600000102bf */
[----:B------:R1:W-:Y:S01]  /*24d30*/  STL [R1+0x110], R26 ;  /* 0x0001101a01007387 */ /* 0x0003e20000100800 */
[----:B---3--:R-:W-:-:S03]  /*24d40*/  SHF.L.U32 R24, R190, 0x7, RZ ;  /* 0x00000007be187819 */ /* 0x008fc600000006ff */
[----:B------:R-:W-:Y:S04]  /*24d50*/  STL [R1+0x10c], R25 ;  /* 0x00010c1901007387 */ /* 0x000fe80000100800 */
[----:B------:R2:W-:Y:S04]  /*24d60*/  STL [R1+0x108], R24 ;  /* 0x0001081801007387 */ /* 0x0005e80000100800 */
[----:B------:R3:W-:Y:S04]  /*24d70*/  STL.64 [R1+0xb0], R66 ;  /* 0x0000b04201007387 */ /* 0x0007e80000100a00 */
[----:B------:R3:W-:Y:S04]  /*24d80*/  STL.64 [R1+0xa8], R64 ;  /* 0x0000a84001007387 */ /* 0x0007e80000100a00 */
[----:B------:R3:W-:Y:S04]  /*24d90*/  STL.64 [R1+0x20], R62 ;  /* 0x0000203e01007387 */ /* 0x0007e80000100a00 */
[----:B------:R3:W-:Y:S01]  /*24da0*/  STL.64 [R1+0xa0], R60 ;  /* 0x0000a03c01007387 */ /* 0x0007e20000100a00 */
[----:B-1----:R-:W-:-:S03]  /*24db0*/  IMAD.WIDE.U32 R26, R190, 0xe0, RZ ;  /* 0x000000e0be1a7825 */ /* 0x002fc600078e00ff */
[----:B------:R3:W-:Y:S02]  /*24dc0*/  STL.64 [R1+0x98], R58 ;  /* 0x0000983a01007387 */ /* 0x0007e40000100a00 */
[----:B------:R-:W-:Y:S02]  /*24dd0*/  IADD3 R252, R2, R27, RZ ;  /* 0x0000001b02fc7210 */ /* 0x000fe40007ffe0ff */
[----:B------:R3:W-:Y:S01]  /*24de0*/  STL.64 [R1+0x18], R56 ;  /* 0x0000183801007387 */ /* 0x0007e20000100a00 */
[----:B--2---:R-:W-:-:S03]  /*24df0*/  IMAD.WIDE.U32 R24, R190, 0xf0, RZ ;  /* 0x000000f0be187825 */ /* 0x004fc600078e00ff */
[----:B------:R3:W-:Y:S02]  /*24e00*/  STL.64 [R1+0x90], R54 ;  /* 0x0000903601007387 */ /* 0x0007e40000100a00 */
[----:B------:R-:W-:Y:S02]  /*24e10*/  IADD3 R251, R0, R25, RZ ;  /* 0x0000001900fb7210 */ /* 0x000fe40007ffe0ff */
[----:B------:R3:W-:Y:S04]  /*24e20*/  STL.64 [R1+0x10], R52 ;  /* 0x0000103401007387 */ /* 0x0007e80000100a00 */
        /* <DEDUP_REMOVED lines=12> */
[----:B------:R3:W-:Y:S04]  /*24ef0*/  STL [R1+0x104], R22 ;  /* 0x0001041601007387 */ /* 0x0007e80000100800 */
[----:B------:R3:W-:Y:S04]  /*24f00*/  STL.64 [R1+0x30], R26 ;  /* 0x0000301a01007387 */ /* 0x0007e80000100a00 */
[----:B------:R3:W-:Y:S04]  /*24f10*/  STL [R1+0x100], R21 ;  /* 0x0001001501007387 */ /* 0x0007e80000100800 */
[----:B------:R3:W-:Y:S04]  /*24f20*/  STL.64 [R1+0x28], R24 ;  /* 0x0000281801007387 */ /* 0x0007e80000100a00 */
[----:B------:R3:W-:Y:S04]  /*24f30*/  STL [R1+0xfc], R20 ;  /* 0x0000fc1401007387 */ /* 0x0007e80000100800 */
        /* <DEDUP_REMOVED lines=16> */
[----:B------:R3:W-:Y:S02]  /*25040*/  STL [R1+0xb8], R3 ;  /* 0x0000b80301007387 */ /* 0x0007e40000100800 */
.L_x_1157:
[----:B------:R-:W-:Y:S01]  /*25050*/  ULDC.64 UR4, c[0x0][0x40] ;  /* 0x0000100000047ab9 */ /* 0x000fe20000000a00 */
[----:B------:R-:W-:Y:S04]  /*25060*/  DEPBAR.LE SB0, 0x0 ;  /* 0x000080000000791a */ /* 0x000fe80000000000 */
[----:B------:R-:W-:Y:S01]  /*25070*/  ISETP.NE.U32.AND P0, PT, R222, RZ, PT ;  /* 0x000000ffde00720c */ /* 0x000fe20003f05070 */
[----:B------:R-:W-:Y:S03]  /*25080*/  UIADD3 UR4, UP0, UR4, 0x160, URZ ;  /* 0x0000016004047890 */ /* 0x000fe6000ff1e03f */
[----:B------:R-:W-:Y:S01]  /*25090*/  ISETP.NE.AND.EX P0, PT, R223, RZ, PT, P0 ;  /* 0x000000ffdf00720c */ /* 0x000fe20003f05300 */
[----:B------:R-:W-:Y:S02]  /*250a0*/  UIADD3.X UR5, URZ, UR5, URZ, UP0, !UPT ;  /* 0x000000053f057290 */ /* 0x000fe400087fe43f */
[----:B---3--:R-:W-:Y:S04]  /*250b0*/  IMAD.U32 R6, RZ, RZ, UR4 ;  /* 0x00000004ff067e24 */ /* 0x008fe8000f8e00ff */
[----:B------:R-:W-:Y:S01]  /*250c0*/  IMAD.U32 R7, RZ, RZ, UR5 ;  /* 0x00000005ff077e24 */ /* 0x000fe2000f8e00ff */
[----:B------:R-:W-:Y:S01]  /*250d0*/  WARPSYNC 0xffffffff ;  /* 0xffffffff00007948 */ /* 0x000fe20003800000 */
[----:B------:R-:W-:Y:S06]  /*250e0*/  BAR.SYNC.DEFER_BLOCKING 0x0 ;  /* 0x0000000000007b1d */ /* 0x000fec0000010000 */
[----:B------:R-:W-:Y:S01]  /*250f0*/  BSSY B0, `(.L_x_1149) ;  /* 0x0000046000007945 */ /* 0x000fe20003800000 */
[----:B------:R-:W-:-:S05]  /*25100*/  @!P0 BRA `(.L_x_1150) ;  /* 0x0000040000008947 */ /* 0x000fca0003800000 */
[----:B------:R-:W-:Y:S01]  /*25110*/  IMAD.SHL.U32 R11, R248, 0x100, RZ ;  /* 0x00000100f80b7824 */ /* 0x000fe200078e00ff */
[----:B------:R-:W-:Y:S02]  /*25120*/  ULDC.64 UR4, c[0x0][0x118] ;  /* 0x0000460000047ab9 */ /* 0x000fe40000000a00 */
[----:B------:R-:W2:Y:S02]  /*25130*/  LD.E R2, [R6.64+0x170] ;  /* 0x0001700406027980 */ /* 0x000ea4000c101900 */
[C---:B------:R-:W-:Y:S02]  /*25140*/  IADD3 R12, R11.reuse, -0x100, RZ ;  /* 0xffffff000b0c7810 */ /* 0x040fe40007ffe0ff */
[----:B------:R-:W-:Y:S02]  /*25150*/  IABS R8, R11 ;  /* 0x0000000b00087213 */ /* 0x000fe40000000000 */
[----:B------:R-:W-:Y:S02]  /*25160*/  IABS R10, R12 ;  /* 0x0000000c000a7213 */ /* 0x000fe40000000000 */
[-C--:B--2---:R-:W-:Y:S02]  /*25170*/  IABS R0, R2.reuse ;  /* 0x0000000200007213 */ /* 0x084fe40000000000 */
[-C--:B------:R-:W-:Y:S02]  /*25180*/  IABS R9, R2.reuse ;  /* 0x0000000200097213 */ /* 0x080fe40000000000 */
[----:B------:R-:W1:Y:S01]  /*25190*/  I2F.RP R4, R0 ;  /* 0x0000000000047306 */ /* 0x000e620000209400 */
[-C--:B------:R-:W-:Y:S02]  /*251a0*/  LOP3.LUT R11, R11, R2.reuse, RZ, 0x3c, !PT ;  /* 0x000000020b0b7212 */ /* 0x080fe400078e3cff */
[----:B------:R-:W-:Y:S01]  /*251b0*/  IMAD.MOV R9, RZ, RZ, -R9 ;  /* 0x000000ffff097224 */ /* 0x000fe200078e0a09 */
[----:B------:R-:W-:Y:S02]  /*251c0*/  LOP3.LUT R12, R12, R2, RZ, 0x3c, !PT ;  /* 0x000000020c0c7212 */ /* 0x000fe400078e3cff */
[----:B------:R-:W-:Y:S02]  /*251d0*/  ISETP.GE.AND P2, PT, R11, RZ, PT ;  /* 0x000000ff0b00720c */ /* 0x000fe40003f46270 */
[----:B------:R-:W-:Y:S02]  /*251e0*/  ISETP.GE.AND P0, PT, R12, RZ, PT ;  /* 0x000000ff0c00720c */ /* 0x000fe40003f06270 */
[----:B-1----:R-:W1:Y:S02]  /*251f0*/  MUFU.RCP R4, R4 ;  /* 0x0000000400047308 */ /* 0x002e640000001000 */
[----:B-1----:R-:W-:Y:S08]  /*25200*/  IADD3 R4, R4, 0xffffffe, RZ ;  /* 0x0ffffffe04047810 */ /* 0x002ff00007ffe0ff */
[----:B------:R-:W1:Y:S02]  /*25210*/  F2I.FTZ.U32.TRUNC.NTZ R5, R4 ;  /* 0x0000000400057305 */ /* 0x000e64000021f000 */
[--C-:B-1----:R-:W-:Y:S02]  /*25220*/  IMAD.MOV R3, RZ, RZ, -R5.reuse ;  /* 0x000000ffff037224 */ /* 0x102fe400078e0a05 */
[----:B------:R-:W-:Y:S02]  /*25230*/  IMAD.MOV.U32 R4, RZ, RZ, RZ ;  /* 0x000000ffff047224 */ /* 0x000fe400078e00ff */
[----:B------:R-:W-:Y:S04]  /*25240*/  IMAD R3, R3, R0, RZ ;  /* 0x0000000003037224 */ /* 0x000fe800078e02ff */
[----:B------:R-:W-:Y:S06]  /*25250*/  IMAD.HI.U32 R5, R5, R3, R4 ;  /* 0x0000000305057227 */ /* 0x000fec00078e0004 */
[C---:B------:R-:W-:Y:S04]  /*25260*/  IMAD.HI.U32 R3, R5.reuse, R10, RZ ;  /* 0x0000000a05037227 */ /* 0x040fe800078e00ff */
[----:B------:R-:W-:Y:S04]  /*25270*/  IMAD.HI.U32 R4, R5, R8, RZ ;  /* 0x0000000805047227 */ /* 0x000fe800078e00ff */
[-C--:B------:R-:W-:Y:S02]  /*25280*/  IMAD R5, R3, R9.reuse, R10 ;  /* 0x0000000903057224 */ /* 0x080fe400078e020a */
[----:B------:R-:W-:Y:S03]  /*25290*/  IMAD R8, R4, R9, R8 ;  /* 0x0000000904087224 */ /* 0x000fe600078e0208 */
[C---:B------:R-:W-:Y:S02]  /*252a0*/  ISETP.GT.U32.AND P1, PT, R0.reuse, R5, PT ;  /* 0x000000050000720c */ /* 0x040fe40003f24070 */
[----:B------:R-:W-:Y:S11]  /*252b0*/  ISETP.GT.U32.AND P3, PT, R0, R8, PT ;  /* 0x000000080000720c */ /* 0x000ff60003f64070 */
[--C-:B------:R-:W-:Y:S01]  /*252c0*/  @!P1 IMAD.IADD R5, R5, 0x1, -R0.reuse ;  /* 0x0000000105059824 */ /* 0x100fe200078e0a00 */
[----:B------:R-:W-:Y:S01]  /*252d0*/  @!P1 IADD3 R3, R3, 0x1, RZ ;  /* 0x0000000103039810 */ /* 0x000fe20007ffe0ff */
[----:B------:R-:W-:Y:S01]  /*252e0*/  @!P3 IMAD.IADD R8, R8, 0x1, -R0 ;  /* 0x000000010808b824 */ /* 0x000fe200078e0a00 */
[----:B------:R-:W-:Y:S02]  /*252f0*/  @!P3 IADD3 R4, R4, 0x1, RZ ;  /* 0x000000010404b810 */ /* 0x000fe40007ffe0ff */
[-C--:B------:R-:W-:Y:S02]  /*25300*/  ISETP.GE.U32.AND P4, PT, R5, R0.reuse, PT ;  /* 0x000000000500720c */ /* 0x080fe40003f86070 */
[----:B------:R-:W-:Y:S02]  /*25310*/  ISETP.GE.U32.AND P5, PT, R8, R0, PT ;  /* 0x000000000800720c */ /* 0x000fe40003fa6070 */
[----:B------:R-:W-:Y:S02]  /*25320*/  ISETP.NE.AND P1, PT, R2, RZ, PT ;  /* 0x000000ff0200720c */ /* 0x000fe40003f25270 */
[----:B------:R-:W-:Y:S07]  /*25330*/  LOP3.LUT R0, RZ, R2, RZ, 0x33, !PT ;  /* 0x00000002ff007212 */ /* 0x000fee00078e33ff */
[----:B------:R-:W-:Y:S02]  /*25340*/  @P4 IADD3 R3, R3, 0x1, RZ ;  /* 0x0000000103034810 */ /* 0x000fe40007ffe0ff */
[----:B------:R-:W-:Y:S03]  /*25350*/  @P5 IADD3 R4, R4, 0x1, RZ ;  /* 0x0000000104045810 */ /* 0x000fe60007ffe0ff */
[----:B------:R-:W-:Y:S02]  /*25360*/  @!P0 IMAD.MOV R3, RZ, RZ, -R3 ;  /* 0x000000ffff038224 */ /* 0x000fe400078e0a03 */
[----:B------:R-:W-:Y:S03]  /*25370*/  @!P2 IMAD.MOV R4, RZ, RZ, -R4 ;  /* 0x000000ffff04a224 */ /* 0x000fe600078e0a04 */
[C---:B------:R-:W-:Y:S02]  /*25380*/  SEL R3, R0.reuse, R3, !P1 ;  /* 0x0000000300037207 */ /* 0x040fe40004800000 */
[----:B------:R-:W-:Y:S02]  /*25390*/  SEL R0, R0, R4, !P1 ;  /* 0x0000000400007207 */ /* 0x000fe40004800000 */
[----:B------:R1:W2:Y:S01]  /*253a0*/  LD.E.64 R4, [R6.64+0x40] ;  /* 0x0000400406047980 */ /* 0x0002a2000c101b00 */
[CC--:B------:R-:W-:Y:S02]  /*253b0*/  LEA R10, P1, R3.reuse, R222.reuse, 0x2 ;  /* 0x000000de030a7211 */ /* 0x0c0fe400078210ff */
[C---:B------:R-:W-:Y:S02]  /*253c0*/  LEA R8, P0, R0.reuse, R222, 0x2 ;  /* 0x000000de00087211 */ /* 0x040fe400078010ff */
[-C--:B------:R-:W-:Y:S02]  /*253d0*/  LEA.HI.X.SX32 R11, R3, R223.reuse, 0x2, P1 ;  /* 0x000000df030b7211 */ /* 0x080fe400008f16ff */
[C---:B------:R-:W-:Y:S01]  /*253e0*/  LEA.HI.X.SX32 R9, R0.reuse, R223, 0x2, P0 ;  /* 0x000000df00097211 */ /* 0x040fe200000f16ff */
[----:B------:R-:W-:Y:S02]  /*253f0*/  IMAD.IADD R0, R0, 0x1, -R3 ;  /* 0x0000000100007824 */ /* 0x000fe400078e0a03 */
[----:B------:R-:W3:Y:S02]  /*25400*/  LD.E R10, [R10.64] ;  /* 0x000000040a0a7980 */ /* 0x000ee4000c101900 */
[----:B------:R-:W-:Y:S02]  /*25410*/  IMAD R2, R2, R0, -0x100 ;  /* 0xffffff0002027424 */ /* 0x000fe400078e0200 */
[----:B------:R4:W3:Y:S04]  /*25420*/  LD.E R9, [R8.64] ;  /* 0x0000000408097980 */ /* 0x0008e8000c101900 */
[----:B-1----:R-:W5:Y:S01]  /*25430*/  LD.E.64 R6, [R6.64+0x28] ;  /* 0x0000280406067980 */ /* 0x002f62000c101b00 */
[----:B----4-:R-:W-:Y:S01]  /*25440*/  SHF.R.S32.HI R8, RZ, 0x1f, R2 ;  /* 0x0000001fff087819 */ /* 0x010fe20000011402 */
[-C--:B--2---:R-:W-:Y:S02]  /*25450*/  IMAD R0, R5, R2.reuse, RZ ;  /* 0x0000000205007224 */ /* 0x084fe400078e02ff */
[C---:B------:R-:W-:Y:S04]  /*25460*/  IMAD.WIDE.U32 R2, R4.reuse, R2, RZ ;  /* 0x0000000204027225 */ /* 0x040fe800078e00ff */
[----:B------:R-:W-:Y:S04]  /*25470*/  IMAD R4, R4, R8, R0 ;  /* 0x0000000804047224 */ /* 0x000fe800078e0200 */
[----:B------:R-:W-:Y:S02]  /*25480*/  IMAD.IADD R3, R3, 0x1, R4 ;  /* 0x0000000103037824 */ /* 0x000fe400078e0204 */
[----:B---3--:R-:W-:Y:S05]  /*25490*/  IMAD.IADD R9, R10, 0x1, -R9 ;  /* 0x000000010a097824 */ /* 0x008fea00078e0a09 */
[----:B------:R-:W-:Y:S01]  /*254a0*/  SHF.R.S32.HI R4, RZ, 0x1f, R9 ;  /* 0x0000001fff047819 */ /* 0x000fe20000011409 */
[----:B-----5:R-:W-:Y:S04]  /*254b0*/  IMAD R0, R7, R9, RZ ;  /* 0x0000000907007224 */ /* 0x020fe800078e02ff */
[----:B------:R-:W-:Y:S02]  /*254c0*/  IMAD R0, R6, R4, R0 ;  /* 0x0000000406007224 */ /* 0x000fe400078e0200 */
[----:B------:R-:W-:Y:S04]  /*254d0*/  IMAD.WIDE.U32 R6, R9, R6, R2 ;  /* 0x0000000609067225 */ /* 0x000fe800078e0002 */
[----:B------:R-:W-:Y:S02]  /*254e0*/  IMAD.IADD R2, R7, 0x1, R0 ;  /* 0x0000000107027824 */ /* 0x000fe400078e0200 */
[----:B------:R-:W-:Y:S01]  /*254f0*/  IMAD.MOV.U32 R0, RZ, RZ, R6 ;  /* 0x000000ffff007224 */ /* 0x000fe200078e0006 */
[----:B------:R-:W-:-:S05]  /*25500*/  BRA `(.L_x_1151) ;  /* 0x0000004000007947 */ /* 0x000fca0003800000 */
.L_x_1150:
[----:B------:R-:W-:Y:S02]  /*25510*/  ULDC.64 UR4, c[0x0][0x118] ;  /* 0x0000460000047ab9 */ /* 0x000fe40000000a00 */
[----:B------:R-:W2:Y:S02]  /*25520*/  LD.E R0, [R6.64+0x40] ;  /* 0x0000400406007980 */ /* 0x000ea4000c101900 */
[----:B--2---:R-:W-:Y:S04]  /*25530*/  LEA R0, -R0, RZ, 0x8 ;  /* 0x000000ff00007211 */ /* 0x004fe800078e41ff */
[----:B------:R-:W-:Y:S02]  /*25540*/  SHF.R.S32.HI R2, RZ, 0x1f, R0 ;  /* 0x0000001fff027819 */ /* 0x000fe40000011400 */
.L_x_1151:
[----:B------:R-:W-:Y:S05]  /*25550*/  BSYNC B0 ;  /* 0x0000000000007941 */ /* 0x000fea0003800000 */
.L_x_1149:
[----:B------:R-:W2:Y:S01]  /*25560*/  LDL.64 R14, [R1+0xb0] ;  /* 0x0000b000010e7983 */ /* 0x000ea20000100a00 */
[----:B------:R-:W-:Y:S01]  /*25570*/  ISETP.GE.AND P0, PT, R132, R247, PT ;  /* 0x000000f78400720c */ /* 0x000fe20003f06270 */
[----:B------:R-:W-:Y:S01]  /*25580*/  ULDC.64 UR8, c[0x0][0x118] ;  /* 0x0000460000087ab9 */ /* 0x000fe20000000a00 */
[C---:B------:R-:W-:Y:S01]  /*25590*/  LEA R192, P5, R0.reuse, R220, 0x1 ;  /* 0x000000dc00c07211 */ /* 0x040fe200078a08ff */
[----:B------:R-:W3:Y:S01]  /*255a0*/  LDL R6, [R1+0x4] ;  /* 0x0000040001067983 */ /* 0x000ee20000100800 */
[----:B------:R-:W-:Y:S01]  /*255b0*/  ULDC.64 UR4, c[0x0][0x118] ;  /* 0x0000460000047ab9 */ /* 0x000fe20000000a00 */
[----:B------:R-:W-:Y:S01]  /*255c0*/  BSSY B1, `(.L_x_1152) ;  /* 0x0000287000017945 */ /* 0x000fe20003800000 */
[C---:B------:R-:W-:Y:S01]  /*255d0*/  LEA.HI.X R193, R0.reuse, R219, R2, 0x1, P5 ;  /* 0x000000db00c17211 */ /* 0x040fe200028f0c02 */
[----:B------:R-:W4:Y:S04]  /*255e0*/  LDL R5, [R1] ;  /* 0x0000000001057983 */ /* 0x000f280000100800 */
[----:B------:R-:W5:Y:S04]  /*255f0*/  LDL R4, [R1+0x130] ;  /* 0x0001300001047983 */ /* 0x000f680000100800 */
[----:B------:R-:W5:Y:S04]  /*25600*/  LDL.64 R12, [R1+0xa8] ;  /* 0x0000a800010c7983 */ /* 0x000f680000100a00 */
[----:B------:R-:W5:Y:S04]  /*25610*/  LDL R7, [R1+0x134] ;  /* 0x0001340001077983 */ /* 0x000f680000100800 */
[----:B------:R-:W5:Y:S04]  /*25620*/  LDL R11, [R1+0x128] ;  /* 0x00012800010b7983 */ /* 0x000f680000100800 */
[----:B------:R-:W5:Y:S04]  /*25630*/  LDL R8, [R1+0x104] ;  /* 0x0001040001087983 */ /* 0x000f680000100800 */
[----:B------:R-:W5:Y:S04]  /*25640*/  LDL R19, [R1+0x12c] ;  /* 0x00012c0001137983 */ /* 0x000f680000100800 */
[----:B------:R-:W5:Y:S04]  /*25650*/  LDL R18, [R1+0x100] ;  /* 0x0001000001127983 */ /* 0x000f680000100800 */
[----:B------:R-:W5:Y:S04]  /*25660*/  LDL.64 R22, [R1+0x20] ;  /* 0x0000200001167983 */ /* 0x000f680000100a00 */
[----:B------:R-:W5:Y:S04]  /*25670*/  LDL R9, [R1+0xfc] ;  /* 0x0000fc0001097983 */ /* 0x000f680000100800 */
[----:B------:R-:W5:Y:S04]  /*25680*/  LDL.64 R20, [R1+0xa0] ;  /* 0x0000a00001147983 */ /* 0x000f680000100a00 */
[----:B------:R-:W5:Y:S04]  /*25690*/  LDL R10, [R1+0xf8] ;  /* 0x0000f800010a7983 */ /* 0x000f680000100800 */
[----:B------:R-:W5:Y:S04]  /*256a0*/  LDL.64 R16, [R1+0x90] ;  /* 0x0000900001107983 */ /* 0x000f680000100a00 */
[----:B------:R-:W5:Y:S04]  /*256b0*/  LDL.64 R46, [R1+0x98] ;  /* 0x00009800012e7983 */ /* 0x000f680000100a00 */
[----:B------:R-:W5:Y:S04]  /*256c0*/  LDL.64 R44, [R1+0x18] ;  /* 0x00001800012c7983 */ /* 0x000f680000100a00 */
[----:B------:R-:W5:Y:S04]  /*256d0*/  LDL.64 R42, [R1+0x10] ;  /* 0x00001000012a7983 */ /* 0x000f680000100a00 */
[----:B------:R-:W5:Y:S04]  /*256e0*/  LDL R37, [R1+0xe8] ;  /* 0x0000e80001257983 */ /* 0x000f680000100800 */
[----:B------:R-:W5:Y:S04]  /*256f0*/  LDL.64 R40, [R1+0x88] ;  /* 0x0000880001287983 */ /* 0x000f680000100a00 */
[----:B------:R-:W5:Y:S04]  /*25700*/  LDL R34, [R1+0xe4] ;  /* 0x0000e40001227983 */ /* 0x000f680000100800 */
[----:B------:R-:W5:Y:S04]  /*25710*/  LDL.64 R32, [R1+0x8] ;  /* 0x0000080001207983 */ /* 0x000f680000100a00 */
[----:B------:R-:W5:Y:S04]  /*25720*/  LDL R35, [R1+0xe0] ;  /* 0x0000e00001237983 */ /* 0x000f680000100800 */
[----:B------:R-:W5:Y:S04]  /*25730*/  LDL.64 R38, [R1+0x80] ;  /* 0x0000800001267983 */ /* 0x000f680000100a00 */
[----:B------:R-:W5:Y:S04]  /*25740*/  LDL R36, [R1+0xdc] ;  /* 0x0000dc0001247983 */ /* 0x000f680000100800 */
[----:B------:R-:W-:Y:S04]  /*25750*/  @P0 STS.128 [R189+0xa000], RZ ;  /* 0x00a000ffbd000388 */ /* 0x000fe80000000c00 */
[----:B------:R-:W-:Y:S01]  /*25760*/  @!PT LDS RZ, [RZ] ;  /* 0x00000000fffff984 */ /* 0x000fe20000000800 */
[----:B------:R-:W-:Y:S01]  /*25770*/  @!PT LDS RZ, [RZ] ;  /* 0x00000000fffff984 */ /* 0x000fe20000000800 */
[----:B------:R-:W-:Y:S01]  /*25780*/  @!PT LDS RZ, [RZ] ;  /* 0x00000000fffff984 */ /* 0x000fe20000000800 */
[----:B------:R1:W-:Y:S04]  /*25790*/  @!P0 LDGSTS.E.BYPASS.LTC128B.128 [R189+0xa000], [R192.64] ;  /* 0x0a000000c0bd8fae */ /* 0x0003e8000b901d48 */
[----:B------:R-:W-:Y:S04]  /*257a0*/  @P0 STS.128 [R189+0xa800], RZ ;  /* 0x00a800ffbd000388 */ /* 0x000fe80000000c00 */
[----:B--2---:R-:W2:Y:S01]  /*257b0*/  LDL R15, [R1+0x120] ;  /* 0x00012000010f7983 */ /* 0x004ea20000100800 */
[C---:B----4-:R-:W-:Y:S01]  /*257c0*/  IMAD.SHL.U32 R3, R5.reuse, 0x10, RZ ;  /* 0x0000001005037824 */ /* 0x050fe200078e00ff */
[----:B---3--:R-:W-:Y:S02]  /*257d0*/  SHF.L.U64.HI R6, R5, 0x4, R6 ;  /* 0x0000000405067819 */ /* 0x008fe40000010206 */
[C---:B------:R-:W-:Y:S02]  /*257e0*/  @!P0 IADD3 R5, P1, R0.reuse, R14, RZ ;  /* 0x0000000e00058210 */ /* 0x040fe40007f3e0ff */
[----:B------:R-:W3:Y:S01]  /*257f0*/  LDL R14, [R1+0x124] ;  /* 0x00012400010e7983 */ /* 0x000ee20000100800 */
[C---:B------:R-:W-:Y:S02]  /*25800*/  @!P0 IADD3 R3, P3, R0.reuse, R3, RZ ;  /* 0x0000000300038210 */ /* 0x040fe40007f7e0ff */
[----:B-----5:R-:W-:Y:S01]  /*25810*/  @!P0 IADD3 R4, P2, R0, R4, RZ ;  /* 0x0000000400048210 */ /* 0x020fe20007f5e0ff */
[----:B------:R-:W4:Y:S02]  /*25820*/  LDL R13, [R1+0xf4] ;  /* 0x0000f400010d7983 */ /* 0x000f240000100800 */
[C---:B------:R-:W-:Y:S01]  /*25830*/  @!P0 IMAD.X R6, R2.reuse, 0x1, R6, P3 ;  /* 0x0000000102068824 */ /* 0x040fe200018e0606 */
[CC--:B------:R-:W-:Y:S01]  /*25840*/  @!P0 LEA R30, P3, R3.reuse, R220.reuse, 0x1 ;  /* 0x000000dc031e8211 */ /* 0x0c0fe200078608ff */
[----:B------:R-:W-:Y:S01]  /*25850*/  @!P0 IMAD.X R7, R2, 0x1, R7, P2 ;  /* 0x0000000102078824 */ /* 0x000fe200010e0607 */
[C---:B------:R-:W-:Y:S02]  /*25860*/  @!P0 LEA R28, P2, R4.reuse, R220, 0x1 ;  /* 0x000000dc041c8211 */ /* 0x040fe400078408ff */
[-C--:B------:R-:W-:Y:S02]  /*25870*/  @!P0 LEA.HI.X R31, R3, R219.reuse, R6, 0x1, P3 ;  /* 0x000000db031f8211 */ /* 0x080fe400018f0c06 */
[----:B------:R-:W-:Y:S02]  /*25880*/  @!P0 LEA.HI.X R29, R4, R219, R7, 0x1, P2 ;  /* 0x000000db041d8211 */ /* 0x000fe400010f0c07 */
[C---:B------:R-:W-:Y:S01]  /*25890*/  @!P0 IADD3 R4, P3, R0.reuse, R12, RZ ;  /* 0x0000000c00048210 */ /* 0x040fe20007f7e0ff */
[----:B------:R-:W-:Y:S01]  /*258a0*/  @!PT LDS RZ, [RZ] ;  /* 0x00000000fffff984 */ /* 0x000fe20000000800 */
[----:B------:R-:W-:Y:S01]  /*258b0*/  @!PT LDS RZ, [RZ] ;  /* 0x00000000fffff984 */ /* 0x000fe20000000800 */
[----:B------:R-:W-:Y:S01]  /*258c0*/  @!PT LDS RZ, [RZ] ;  /* 0x00000000fffff984 */ /* 0x000fe20000000800 */
[----:B------:R5:W-:Y:S01]  /*258d0*/  @!P0 LDGSTS.E.BYPASS.LTC128B.128 [R189+0xa800], [R30.64] ;  /* 0x0a8000001ebd8fae */ /* 0x000be2000b901d48 */
[----:B------:R-:W-:Y:S01]  /*258e0*/  @!P0 IADD3 R3, P4, R0, R11, RZ ;  /* 0x0000000b00038210 */ /* 0x000fe20007f9e0ff */
[C---:B------:R-:W-:Y:S01]  /*258f0*/  @!P0 IMAD.X R8, R2.reuse, 0x1, R8, P1 ;  /* 0x0000000102088824 */ /* 0x040fe200008e0608 */
[CC--:B------:R-:W-:Y:S01]  /*25900*/  @!P0 LEA R26, P1, R5.reuse, R220.reuse, 0x1 ;  /* 0x000000dc051a8211 */ /* 0x0c0fe200078208ff */
[----:B------:R-:W5:Y:S02]  /*25910*/  LDL R12, [R1+0xf0] ;  /* 0x0000f000010c7983 */ /* 0x000f640000100800 */
[C---:B------:R-:W-:Y:S01]  /*25920*/  @!P0 IMAD.X R7, R2.reuse, 0x1, R19, P4 ;  /* 0x0000000102078824 */ /* 0x040fe200020e0613 */
[-C--:B------:R-:W-:Y:S01]  /*25930*/  @!P0 LEA.HI.X R27, R5, R219.reuse, R8, 0x1, P1 ;  /* 0x000000db051b8211 */ /* 0x080fe200008f0c08 */
[----:B------:R-:W5:Y:S01]  /*25940*/  LDL R11, [R1+0xec] ;  /* 0x0000ec00010b7983 */ /* 0x000f620000100800 */
[C---:B------:R-:W-:Y:S01]  /*25950*/  @!P0 LEA R24, P4, R3.reuse, R220, 0x1 ;  /* 0x000000dc03188211 */ /* 0x040fe200078808ff */
[----:B------:R-:W-:Y:S01]  /*25960*/  @!P0 IMAD.X R8, R2, 0x1, R18, P3 ;  /* 0x0000000102088824 */ /* 0x000fe200018e0612 */
[----:B------:R-:W-:Y:S01]  /*25970*/  @!P0 IADD3 R5, P2, R0, R22, RZ ;  /* 0x0000001600058210 */ /* 0x000fe20007f5e0ff */
[----:B------:R-:W-:Y:S01]  /*25980*/  @P0 STS.128 [R189+0xb000], RZ ;  /* 0x00b000ffbd000388 */ /* 0x000fe20000000c00 */
[-C--:B------:R-:W-:Y:S02]  /*25990*/  @!P0 LEA.HI.X R25, R3, R219.reuse, R7, 0x1, P4 ;  /* 0x000000db03198211 */ /* 0x080fe400020f0c07 */
[----:B------:R-:W-:Y:S01]  /*259a0*/  @!P0 LEA R22, P3, R4, R220, 0x1 ;  /* 0x000000dc04168211 */ /* 0x000fe200078608ff */
[----:B------:R-:W-:Y:S01]  /*259b0*/  @!PT LDS RZ, [RZ] ;  /* 0x00000000fffff984 */ /* 0x000fe20000000800 */
[----:B------:R-:W-:Y:S01]  /*259c0*/  @!PT LDS RZ, [RZ] ;  /* 0x00000000fffff984 */ /* 0x000fe20000000800 */
[----:B------:R-:W-:Y:S01]  /*259d0*/  @!PT LDS RZ, [RZ] ;  /* 0x00000000fffff984 */ /* 0x000fe20000000800 */
[----:B------:R1:W-:Y:S01]  /*259e0*/  @!P0 LDGSTS.E.BYPASS.LTC128B.128 [R189+0xb000], [R28.64] ;  /* 0x0b0000001cbd8fae */ /* 0x0003e2000b901d48 */
[----:B------:R-:W-:Y:S02]  /*259f0*/  @!P0 IMAD.X R9, R2, 0x1, R9, P2 ;  /* 0x0000000102098824 */ /* 0x000fe400010e0609 */
[-C--:B------:R-:W-:Y:S01]  /*25a00*/  @!P0 LEA.HI.X R23, R4, R219.reuse, R8, 0x1, P3 ;  /* 0x000000db04178211 */ /* 0x080fe200018f0c08 */
[----:B------:R-:W-:Y:S01]  /*25a10*/  @P0 STS.128 [R189+0xb800], RZ ;  /* 0x00b800ffbd000388 */ /* 0x000fe20000000c00 */
[----:B------:R-:W-:Y:S02]  /*25a20*/  @!P0 IADD3 R6, P1, R0, R20, RZ ;  /* 0x0000001400068210 */ /* 0x000fe40007f3e0ff */
[CC--:B------:R-:W-:Y:S01]  /*25a30*/  @!P0 LEA R20, P2, R5.reuse, R220.reuse, 0x1 ;  /* 0x000000dc05148211 */ /* 0x0c0fe200078408ff */
[----:B------:R-:W-:Y:S01]  /*25a40*/  @!PT LDS RZ, [RZ] ;  /* 0x00000000fffff984 */ /* 0x000fe20000000800 */
[----:B------:R-:W-:Y:S01]  /*25a50*/  @!PT LDS RZ, [RZ] ;  /* 0x00000000fffff984 */ /* 0x000fe20000000800 */
[----:B------:R-:W-:Y:S01]  /*25a60*/  @!PT LDS RZ, [RZ] ;  /* 0x00000000fffff984 */ /* 0x000fe20000000800 */
[----:B------:R1:W-:Y:S02]  /*25a70*/  @!P0 LDGSTS.E.BYPASS.LTC128B.128 [R189+0xb800], [R26.64] ;  /* 0x0b8000001abd8fae */ /* 0x0003e4000b901d48 */
[----:B------:R-:W-:Y:S01]  /*25a80*/  @!P0 IMAD.X R10, R2, 0x1, R10, P1 ;  /* 0x00000001020a8824 */ /* 0x000fe200008e060a */
[-C--:B------:R-:W-:Y:S01]  /*25a90*/  @!P0 LEA.HI.X R21, R5, R219.reuse, R9, 0x1, P2 ;  /* 0x000000db05158211 */ /* 0x080fe200010f0c09 */
[----:B------:R-:W-:Y:S01]  /*25aa0*/  @P0 STS.128 [R189+0xc000], RZ ;  /* 0x00c000ffbd000388 */ /* 0x000fe20000000c00 */
[----:B------:R-:W-:Y:S02]  /*25ab0*/  @!P0 LEA R18, P1, R6, R220, 0x1 ;  /* 0x000000dc06128211 */ /* 0x000fe400078208ff */
[----:B------:R-:W-:Y:S01]  /*25ac0*/  @!P0 IADD3 R4, P3, R0, R46, RZ ;  /* 0x0000002e00048210 */ /* 0x000fe20007f7e0ff */
[----:B------:R-:W-:Y:S01]  /*25ad0*/  @!PT LDS RZ, [RZ] ;  /* 0x00000000fffff984 */ /* 0x000fe20000000800 */
[----:B------:R-:W-:Y:S01]  /*25ae0*/  @!PT LDS RZ, [RZ] ;  /* 0x00000000fffff984 */ /* 0x000fe20000000800 */
[----:B------:R-:W-:Y:S01]  /*25af0*/  @!PT LDS RZ, [RZ] ;  /* 0x00000000fffff984 */ /* 0x000fe20000000800 */
[----:B------:R1:W-:Y:S01]  /*25b00*/  @!P0 LDGSTS.E.BYPASS.LTC128B.128 [R189+0xc000], [R24.64] ;  /* 0x0c00000018bd8fae */ /* 0x0003e2000b901d48 */
[----:B------:R-:W-:Y:S02]  /*25b10*/  @!P0 LEA.HI.X R19, R6, R219, R10, 0x1, P1 ;  /* 0x000000db06138211 */ /* 0x000fe400008f0c0a */
[C---:B------:R-:W-:Y:S01]  /*25b20*/  @!P0 IADD3 R6, P1, R0.reuse, R16, RZ ;  /* 0x0000001000068210 */ /* 0x040fe20007f3e0ff */
[----:B------:R-:W-:Y:S01]  /*25b30*/  @P0 STS.128 [R189+0xc800], RZ ;  /* 0x00c800ffbd000388 */ /* 0x000fe20000000c00 */
[C---:B------:R-:W-:Y:S03]  /*25b40*/  @!P0 IADD3 R5, P2, R0.reuse, R44, RZ ;  /* 0x0000002c00058210 */ /* 0x040fe60007f5e0ff */
        /* <DEDUP_REMOVED lines=14> */
[----:B------:R-:W-:Y:S01]  /*25c30*/  @P0 STS.128 [R189+0xe000], RZ ;  /* 0x00e000ffbd000388 */ /* 0x000fe20000000c00 */
[----:B--2---:R-:W-:Y:S05]  /*25c40*/  @!P0 IADD3 R3, P4, R0, R15, RZ ;  /* 0x0000000f00038210 */ /* 0x004fea0007f9e0ff */
[C---:B---3--:R-:W-:Y:S01]  /*25c50*/  @!P0 IMAD.X R7, R2.reuse, 0x1, R14, P4 ;  /* 0x0000000102078824 */ /* 0x048fe200020e060e */
[CC--:B------:R-:W-:Y:S01]  /*25c60*/  @!P0 LEA R16, P4, R3.reuse, R220.reuse, 0x1 ;  /* 0x000000dc03108211 */ /* 0x0c0fe200078808ff */
[----:B----4-:R-:W-:Y:S03]  /*25c70*/  @!P0 IMAD.X R8, R2, 0x1, R13, P3 ;  /* 0x0000000102088824 */ /* 0x010fe600018e060d */
[-C--:B------:R-:W-:Y:S02]  /*25c80*/  @!P0 LEA.HI.X R17, R3, R219.reuse, R7, 0x1, P4 ;  /* 0x000000db03118211 */ /* 0x080fe400020f0c07 */
[----:B------:R-:W-:Y:S02]  /*25c90*/  @!P0 LEA R14, P3, R4, R220, 0x1 ;  /* 0x000000dc040e8211 */ /* 0x000fe400078608ff */
[----:B------:R-:W-:Y:S01]  /*25ca0*/  @!P0 IADD3 R3, P4, R0, R42, RZ ;  /* 0x0000002a00038210 */ /* 0x000fe20007f9e0ff */
[----:B------:R-:W-:Y:S01]  /*25cb0*/  @!PT LDS RZ, [RZ] ;  /* 0x00000000fffff984 */ /* 0x000fe20000000800 */
[----:B------:R-:W-:Y:S01]  /*25cc0*/  @!PT LDS RZ, [RZ] ;  /* 0x00000000fffff984 */ /* 0x000fe20000000800 */
[----:B------:R-:W-:Y:S01]  /*25cd0*/  @!PT LDS RZ, [RZ] ;  /* 0x00000000fffff984 */ /* 0x000fe20000000800 */
[----:B------:R1:W-:Y:S01]  /*25ce0*/  @!P0 LDGSTS.E.BYPASS.LTC128B.128 [R189+0xe000], [R16.64] ;  /* 0x0e00000010bd8fae */ /* 0x0003e2000b901d48 */
[-C--:B------:R-:W-:Y:S03]  /*25cf0*/  @!P0 LEA.HI.X R15, R4, R219.reuse, R8, 0x1, P3 ;  /* 0x000000db040f8211 */ /* 0x080fe600018f0c08 */
[----:B------:R-:W-:Y:S01]  /*25d00*/  @P0 STS.128 [R189+0xe800], RZ ;  /* 0x00e800ffbd000388 */ /* 0x000fe20000000c00 */
[C---:B------:R-:W-:Y:S01]  /*25d10*/  @!P0 IMAD.X R7, R2.reuse, 0x1, R37, P4 ;  /* 0x0000000102078824 */ /* 0x040fe200020e0625 */
[-C--:B------:R-:W-:Y:S02]  /*25d20*/  @!P0 LEA R8, P4, R3, R220.reuse, 0x1 ;  /* 0x000000dc03088211 */ /* 0x080fe400078808ff */
[----:B------:R-:W-:Y:S01]  /*25d30*/  @!PT LDS RZ, [RZ] ;  /* 0x00000000fffff984 */ /* 0x000fe20000000800 */
[----:B------:R-:W-:Y:S01]  /*25d40*/  @!PT LDS RZ, [RZ] ;  /* 0x00000000fffff984 */ /* 0x000fe20000000800 */
[----:B------:R-:W-:Y:S01]  /*25d50*/  @!PT LDS RZ, [RZ] ;  /* 0x00000000fffff984 */ /* 0x000fe20000000800 */
[----:B------:R2:W-:Y:S01]  /*25d60*/  @!P0 LDGSTS.E.BYPASS.LTC128B.128 [R189+0xe800], [R14.64] ;  /* 0x0e8000000ebd8fae */ /* 0x0005e2000b901d48 */
[C---:B-----5:R-:W-:Y:S01]  /*25d70*/  @!P0 IMAD.X R9, R2.reuse, 0x1, R12, P2 ;  /* 0x0000000102098824 */ /* 0x060fe200010e060c */
[CC--:B------:R-:W-:Y:S02]  /*25d80*/  @!P0 LEA R12, P2, R5.reuse, R220.reuse, 0x1 ;  /* 0x000000dc050c8211 */ /* 0x0c0fe400078408ff */
[----:B------:R-:W-:Y:S01]  /*25d90*/  @P0 STS.128 [R189+0xf000], RZ ;  /* 0x00f000ffbd000388 */ /* 0x000fe20000000c00 */
[----:B------:R-:W-:Y:S01]  /*25da0*/  @!P0 IMAD.X R11, R2, 0x1, R11, P1 ;  /* 0x00000001020b8824 */ /* 0x000fe200008e060b */
[-C--:B------:R-:W-:Y:S02]  /*25db0*/  @!P0 LEA.HI.X R13, R5, R219.reuse, R9, 0x1, P2 ;  /* 0x000000db050d8211 */ /* 0x080fe400010f0c09 */
[----:B------:R-:W-:Y:S02]  /*25dc0*/  @!P0 LEA R10, P1, R6, R220, 0x1 ;  /* 0x000000dc060a8211 */ /* 0x000fe400078208ff */
[----:B------:R-:W-:Y:S01]  /*25dd0*/  @!P0 IADD3 R5, P3, R0, R40, RZ ;  /* 0x0000002800058210 */ /* 0x000fe20007f7e0ff */
[----:B------:R-:W-:Y:S01]  /*25de0*/  @!PT LDS RZ, [RZ] ;  /* 0x00000000fffff984 */ /* 0x000fe20000000800 */
[----:B------:R-:W-:Y:S01]  /*25df0*/  @!PT LDS RZ, [RZ] ;  /* 0x00000000fffff984 */ /* 0x000fe20000000800 */
[----:B------:R-:W-:Y:S01]  /*25e00*/  @!PT LDS RZ, [RZ] ;  /* 0x00000000fffff984 */ /* 0x000fe20000000800 */
[----:B------:R2:W-:Y:S01]  /*25e10*/  @!P0 LDGSTS.E.BYPASS.LTC128B.128 [R189+0xf000], [R12.64] ;  /* 0x0f0000000cbd8fae */ /* 0x0005e2000b901d48 */
[-C--:B------:R-:W-:Y:S02]  /*25e20*/  @!P0 LEA.HI.X R11, R6, R219.reuse, R11, 0x1, P1 ;  /* 0x000000db060b8211 */ /* 0x080fe400008f0c0b */
[-C--:B------:R-:W-:Y:S01]  /*25e30*/  @!P0 LEA.HI.X R9, R3, R219.reuse, R7, 0x1, P4 ;  /* 0x000000db03098211 */ /* 0x080fe200020f0c07 */
[----:B------:R-:W-:Y:S01]  /*25e40*/  @P0 STS.128 [R189+0xf800], RZ ;  /* 0x00f800ffbd000388 */ /* 0x000fe20000000c00 */
[----:B------:R-:W-:Y:S01]  /*25e50*/  @!P0 IMAD.X R34, R2, 0x1, R34, P3 ;  /* 0x0000000102228824 */ /* 0x000fe200018e0622 */
[C---:B------:R-:W-:Y:S02]  /*25e60*/  @!P0 LEA R6, P3, R5.reuse, R220, 0x1 ;  /* 0x000000dc05068211 */ /* 0x040fe400078608ff */
[----:B------:R-:W-:Y:S01]  /*25e70*/  @!PT LDS RZ, [RZ] ;  /* 0x00000000fffff984 */ /* 0x000fe20000000800 */
[----:B------:R-:W-:Y:S01]  /*25e80*/  @!PT LDS RZ, [RZ] ;  /* 0x00000000fffff984 */ /* 0x000fe20000000800 */
[----:B------:R-:W-:Y:S01]  /*25e90*/  @!PT LDS RZ, [RZ] ;  /* 0x00000000fffff984 */ /* 0x000fe20000000800 */
[----:B------:R3:W-:Y:S01]  /*25ea0*/  @!P0 LDGSTS.E.BYPASS.LTC128B.128 [R189+0xf800], [R10.64] ;  /* 0x0f8000000abd8fae */ /* 0x0007e2000b901d48 */
[C---:B------:R-:W-:Y:S02]  /*25eb0*/  @!P0 IADD3 R32, P2, R0.reuse, R32, RZ ;  /* 0x0000002000208210 */ /* 0x040fe40007f5e0ff */
[-C--:B------:R-:W-:Y:S01]  /*25ec0*/  @!P0 LEA.HI.X R7, R5, R219.reuse, R34, 0x1, P3 ;  /* 0x000000db05078211 */ /* 0x080fe200018f0c22 */
[----:B------:R-:W-:Y:S01]  /*25ed0*/  @P0 STS.128 [R189+0x10000], RZ ;  /* 0x010000ffbd000388 */ /* 0x000fe20000000c00 */
[----:B------:R-:W-:Y:S01]  /*25ee0*/  @!P0 IADD3 R33, P1, R0, R38, RZ ;  /* 0x0000002600218210 */ /* 0x000fe20007f3e0ff */
[----:B------:R-:W-:Y:S01]  /*25ef0*/  @!P0 IMAD.X R35, R2, 0x1, R35, P2 ;  /* 0x0000000102238824 */ /* 0x000fe200010e0623 */
[-C--:B------:R-:W-:Y:S01]  /*25f00*/  @!P0 LEA R4, P2, R32, R220.reuse, 0x1 ;  /* 0x000000dc20048211 */ /* 0x080fe200078408ff */
[----:B------:R-:W-:Y:S01]  /*25f10*/  @!PT LDS RZ, [RZ] ;  /* 0x00000000fffff984 */ /* 0x000fe20000000800 */
[----:B------:R-:W-:Y:S01]  /*25f20*/  @!PT LDS RZ, [RZ] ;  /* 0x00000000fffff984 */ /* 0x000fe20000000800 */
[----:B------:R-:W-:Y:S01]  /*25f30*/  @!PT LDS RZ, [RZ] ;  /* 0x00000000fffff984 */ /* 0x000fe20000000800 */
[----:B------:R3:W-:Y:S02]  /*25f40*/  @!P0 LDGSTS.E.BYPASS.LTC128B.128 [R189+0x10000], [R8.64] ;  /* 0x1000000008bd8fae */ /* 0x0007e4000b901d48 */
[----:B------:R-:W-:Y:S01]  /*25f50*/  @!P0 IMAD.X R0, R2, 0x1, R36, P1 ;  /* 0x0000000102008824 */ /* 0x000fe200008e0624 */
[-C--:B------:R-:W-:Y:S01]  /*25f60*/  @!P0 LEA.HI.X R5, R32, R219.reuse, R35, 0x1, P2 ;  /* 0x000000db20058211 */ /* 0x080fe200010f0c23 */
[----:B------:R-:W-:Y:S01]  /*25f70*/  @P0 STS.128 [R189+0x10800], RZ ;  /* 0x010800ffbd000388 */ /* 0x000fe20000000c00 */
[C---:B------:R-:W-:Y:S01]  /*25f80*/  @!P0 LEA R2, P1, R33.reuse, R220, 0x1 ;  /* 0x000000dc21028211 */ /* 0x040fe200078208ff */
[----:B------:R-:W-:Y:S02]  /*25f90*/  IMAD.MOV.U32 R220, RZ, RZ, R192 ;  /* 0x000000ffffdc7224 */ /* 0x000fe400078e00c0 */
[----:B------:R-:W-:Y:S01]  /*25fa0*/  @!PT LDS RZ, [RZ] ;  /* 0x00000000fffff984 */ /* 0x000fe20000000800 */
[----:B------:R-:W-:Y:S01]  /*25fb0*/  @!PT LDS RZ, [RZ] ;  /* 0x00000000fffff984 */ /* 0x000fe20000000800 */
[----:B------:R-:W-:Y:S01]  /*25fc0*/  @!PT LDS RZ, [RZ] ;  /* 0x00000000fffff984 */ /* 0x000fe20000000800 */
[----:B------:R4:W-:Y:S01]  /*25fd0*/  @!P0 LDGSTS.E.BYPASS.LTC128B.128 [R189+0x10800], [R6.64] ;  /* 0x1080000006bd8fae */ /* 0x0009e2000b901d48 */
[----:B------:R-:W-:Y:S01]  /*25fe0*/  @!P0 LEA.HI.X R3, R33, R219, R0, 0x1, P1 ;  /* 0x000000db21038211 */ /* 0x000fe200008f0c00 */
[----:B------:R-:W-:Y:S02]  /*25ff0*/  IMAD.IADD R0, R176, 0x1, R184 ;  /* 0x00000001b0007824 */ /* 0x000fe400078e02b8 */
[----:B------:R-:W-:Y:S01]  /*26000*/  @P0 STS.128 [R189+0x11000], RZ ;  /* 0x011000ffbd000388 */ /* 0x000fe20000000c00 */
[----:B------:R-:W-:Y:S03]  /*26010*/  IMAD.MOV.U32 R219, RZ, RZ, R193 ;  /* 0x000000ffffdb7224 */ /* 0x000fe600078e00c1 */
        /* <DEDUP_REMOVED lines=8> */
[----:B------:R5:W-:Y:S01]  /*260a0*/  @!P0 LDGSTS.E.BYPASS.LTC128B.128 [R189+0x11800], [R2.64] ;  /* 0x1180000002bd8fae */ /* 0x000be2000b901d48 */
[----:B------:R-:W-:Y:S01]  /*260b0*/  ULDC.64 UR8, c[0x0][0x40] ;  /* 0x0000100000087ab9 */ /* 0x000fe20000000a00 */
[----:B------:R-:W-:Y:S01]  /*260c0*/  ISETP.GE.AND P0, PT, R248, 0x2, PT ;  /* 0x00000002f800780c */ /* 0x000fe20003f06270 */
[----:B------:R-:W-:Y:S01]  /*260d0*/  UIADD3 UR8, UP0, UR8, 0x160, URZ ;  /* 0x0000016008087890 */ /* 0x000fe2000ff1e03f */
[----:B------:R-:W-:Y:S03]  /*260e0*/  LDSM.16.M88.4 R128, [R183] ;  /* 0x00000000b780783b */ /* 0x000fe60000000200 */
[----:B------:R-:W-:Y:S01]  /*260f0*/  UIADD3.X UR9, URZ, UR9, URZ, UP0, !UPT ;  /* 0x000000093f097290 */ /* 0x000fe200087fe43f */
[----:B---3--:R-:W4:Y:S04]  /*26100*/  LDSM.16.M88.4 R8, [R176+0x2000] ;  /* 0x00200000b008783b */ /* 0x008f280000000200 */
[----:B-1----:R-:W2:Y:S04]  /*26110*/  LDSM.16.M88.4 R16, [R176+0x2800] ;  /* 0x00280000b010783b */ /* 0x002ea80000000200 */
[----:B------:R-:W1:Y:S04]  /*26120*/  LDSM.16.M88.4 R24, [R176+0x3000] ;  /* 0x00300000b018783b */ /* 0x000e680000000200 */
[----:B------:R-:W0:Y:S04]  /*26130*/  LDGDEPBAR ;  /* 0x00000000000079af */ /* 0x000e280000000000 */
[----:B------:R-:W3:Y:S01]  /*26140*/  LDSM.16.M88.4 R32, [R176+0x3800] ;  /* 0x00380000b020783b */ /* 0x000ee20000000200 */
[C---:B-----5:R-:W-:Y:S03]  /*26150*/  IADD3 R2, R177.reuse, 0x5800, RZ ;  /* 0x00005800b1027810 */ /* 0x060fe60007ffe0ff */
[----:B------:R-:W5:Y:S01]  /*26160*/  LDSM.16.M88.4 R40, [R176+0x4000] ;  /* 0x00400000b028783b */ /* 0x000f620000000200 */
[----:B------:R-:W-:Y:S03]  /*26170*/  IMAD.U32 R3, RZ, RZ, UR9 ;  /* 0x00000009ff037e24 */ /* 0x000fe6000f8e00ff */
[----:B------:R-:W1:Y:S04]  /*26180*/  LDSM.16.M88.4 R48, [R176+0x4800] ;  /* 0x00480000b030783b */ /* 0x000e680000000200 */
[----:B------:R-:W1:Y:S04]  /*26190*/  LDSM.16.M88.4 R56, [R176+0x5000] ;  /* 0x00500000b038783b */ /* 0x000e680000000200 */
[----:B------:R-:W1:Y:S04]  /*261a0*/  LDSM.16.M88.4 R64, [R176+0x5800] ;  /* 0x00580000b040783b */ /* 0x000e680000000200 */
[----:B------:R-:W3:Y:S01]  /*261b0*/  LDSM.16.M88.4 R72, [R176+0x6000] ;  /* 0x00600000b048783b */ /* 0x000ee20000000200 */
[C---:B----4-:R-:W-:Y:S03]  /*261c0*/  HMMA.16816.F32.BF16 R4, R128.reuse, R8, RZ ;  /* 0x000000088004723c */ /* 0x050fe600000418ff */
[----:B------:R-:W4:Y:S04]  /*261d0*/  LDSM.16.M88.4 R80, [R176+0x6800] ;  /* 0x00680000b050783b */ /* 0x000f280000000200 */
[----:B------:R-:W3:Y:S01]  /*261e0*/  LDSM.16.M88.4 R88, [R176+0x7000] ;  /* 0x00700000b058783b */ /* 0x000ee20000000200 */
[C---:B------:R-:W-:Y:S03]  /*261f0*/  HMMA.16816.F32.BF16 R8, R128.reuse, R10, RZ ;  /* 0x0000000a8008723c */ /* 0x040fe600000418ff */
[----:B------:R-:W4:Y:S04]  /*26200*/  LDSM.16.M88.4 R96, [R176+0x7800] ;  /* 0x00780000b060783b */ /* 0x000f280000000200 */
[----:B------:R-:W4:Y:S01]  /*26210*/  LDSM.16.M88.4 R104, [R176+0x8000] ;  /* 0x00800000b068783b */ /* 0x000f220000000200 */
[C---:B--2---:R-:W-:Y:S03]  /*26220*/  HMMA.16816.F32.BF16 R12, R128.reuse, R16, RZ ;  /* 0x00000010800c723c */ /* 0x044fe600000418ff */
[----:B------:R-:W2:Y:S04]  /*26230*/  LDSM.16.M88.4 R112, [R176+0x8800] ;  /* 0x00880000b070783b */ /* 0x000ea80000000200 */
[----:B------:R-:W2:Y:S01]  /*26240*/  LDSM.16.M88.4 R120, [R176+0x9000] ;  /* 0x00900000b078783b */ /* 0x000ea20000000200 */
[C---:B------:R-:W-:Y:S03]  /*26250*/  HMMA.16816.F32.BF16 R16, R128.reuse, R18, RZ ;  /* 0x000000128010723c */ /* 0x040fe600000418ff */
[----:B------:R-:W2:Y:S04]  /*26260*/  LDSM.16.M88.4 R168, [R176+0x9800] ;  /* 0x00980000b0a8783b */ /* 0x000ea80000000200 */
[----:B------:R-:W-:Y:S01]  /*26270*/  LDSM.16.M88.4 R172, [R0+0x2000] ;  /* 0x0020000000ac783b */ /* 0x000fe20000000200 */
[C---:B-1----:R-:W-:Y:S08]  /*26280*/  HMMA.16816.F32.BF16 R20, R128.reuse, R24, RZ ;  /* 0x000000188014723c */ /* 0x042ff000000418ff */
[C---:B------:R-:W-:Y:S08]  /*26290*/  HMMA.16816.F32.BF16 R24, R128.reuse, R26, RZ ;  /* 0x0000001a8018723c */ /* 0x040ff000000418ff */
[C---:B---3--:R-:W-:Y:S08]  /*262a0*/  HMMA.16816.F32.BF16 R28, R128.reuse, R32, RZ ;  /* 0x00000020801c723c */ /* 0x048ff000000418ff */
[C---:B------:R-:W-:Y:S08]  /*262b0*/  HMMA.16816.F32.BF16 R32, R128.reuse, R34, RZ ;  /* 0x000000228020723c */ /* 0x040ff000000418ff */
[C---:B-----5:R-:W-:Y:S08]  /*262c0*/  HMMA.16816.F32.BF16 R36, R128.reuse, R40, RZ ;  /* 0x000000288024723c */ /* 0x060ff000000418ff */
        /* <DEDUP_REMOVED lines=21> */
[C---:B------:R-:W-:Y:S07]  /*26420*/  HMMA.16816.F32.BF16 R124, R128.reuse, R168, RZ ;  /* 0x000000a8807c723c */ /* 0x040fee00000418ff */
[--C-:B------:R-:W-:Y:S01]  /*26430*/  IMAD R168, R186, 0x2, R183.reuse ;  /* 0x00000002baa87824 */ /* 0x100fe200078e02b7 */
[----:B------:R-:W-:Y:S05]  /*26440*/  HMMA.16816.F32.BF16 R128, R128, R170, RZ ;  /* 0x000000aa8080723c */ /* 0x000fea00000418ff */
[----:B------:R-:W1:Y:S03]  /*26450*/  LDSM.16.M88.4 R168, [R168] ;  /* 0x00000000a8a8783b */ /* 0x000e660000000200 */
[C---:B-1----:R-:W-:Y:S08]  /*26460*/  HMMA.16816.F32.BF16 R4, R168.reuse, R172, R4 ;  /* 0x000000aca804723c */ /* 0x042ff00000041804 */
[C---:B------:R-:W-:Y:S01]  /*26470*/  HMMA.16816.F32.BF16 R8, R168.reuse, R174, R8 ;  /* 0x000000aea808723c */ /* 0x040fe20000041808 */
[----:B------:R-:W1:Y:S07]  /*26480*/  LDSM.16.M88.4 R172, [R0+0x2800] ;  /* 0x0028000000ac783b */ /* 0x000e6e0000000200 */
        /* <DEDUP_REMOVED lines=41> */
[----:B------:R1:W2:Y:S03]  /*26720*/  LDSM.16.M88.4 R172, [R0+0x9800] ;  /* 0x0098000000ac783b */ /* 0x0002a60000000200 */
[----:B-1----:R-:W-:Y:S04]  /*26730*/  IADD3 R0, R177, 0x6000, RZ ;  /* 0x00006000b1007810 */ /* 0x002fe80007ffe0ff */
[C---:B--2---:R-:W-:Y:S08]  /*26740*/  HMMA.16816.F32.BF16 R124, R168.reuse, R172, R124 ;  /* 0x000000aca87c723c */ /* 0x044ff0000004187c */
[----:B------:R-:W-:Y:S01]  /*26750*/  HMMA.16816.F32.BF16 R128, R168, R174, R128 ;  /* 0x000000aea880723c */ /* 0x000fe20000041880 */
[----:B------:R-:W-:Y:S06]  /*26760*/  LDSM.16.M88.4 R172, [R177] ;  /* 0x00000000b1ac783b */ /* 0x000fec0000000200 */
[----:B------:R-:W-:Y:S06]  /*26770*/  IMAD R168, R187, 0x2, R183 ;  /* 0x00000002bba87824 */ /* 0x000fec00078e02b7 */
[----:B------:R-:W1:Y:S02]  /*26780*/  LDSM.16.M88.4 R168, [R168] ;  /* 0x00000000a8a8783b */ /* 0x000e640000000200 */
[C---:B-1----:R-:W-:Y:S07]  /*26790*/  HMMA.16816.F32.BF16 R4, R168.reuse, R172, R4 ;  /* 0x000000aca804723c */ /* 0x042fee0000041804 */
[C---:B------:R-:W-:Y:S01]  /*267a0*/  IADD3 R172, R177.reuse, 0x800, RZ ;  /* 0x00000800b1ac7810 */ /* 0x040fe20007ffe0ff */
[C---:B------:R-:W-:Y:S05]  /*267b0*/  HMMA.16816.F32.BF16 R8, R168.reuse, R174, R8 ;  /* 0x000000aea808723c */ /* 0x040fea0000041808 */
[----:B------:R-:W1:Y:S03]  /*267c0*/  LDSM.16.M88.4 R172, [R172] ;  /* 0x00000000acac783b */ /* 0x000e660000000200 */
        /* <DEDUP_REMOVED lines=36> */
[C---:B-1----:R-:W-:Y:S08]  /*26a10*/  HMMA.16816.F32.BF16 R84, R168.reuse, R172, R84 ;  /* 0x000000aca854723c */ /* 0x042ff00000041854 */
[C---:B------:R-:W-:Y:S01]  /*26a20*/  HMMA.16816.F32.BF16 R88, R168.reuse, R174, R88 ;  /* 0x000000aea858723c */ /* 0x040fe20000041858 */
[----:B------:R1:W2:Y:S03]  /*26a30*/  LDSM.16.M88.4 R172, [R2] ;  /* 0x0000000002ac783b */ /* 0x0002a60000000200 */
[----:B-1----:R-:W-:Y:S04]  /*26a40*/  IMAD.U32 R2, RZ, RZ, UR8 ;  /* 0x00000008ff027e24 */ /* 0x002fe8000f8e00ff */
[C---:B--2---:R-:W-:Y:S08]  /*26a50*/  HMMA.16816.F32.BF16 R92, R168.reuse, R172, R92 ;  /* 0x000000aca85c723c */ /* 0x044ff0000004185c */
[C---:B------:R-:W-:Y:S01]  /*26a60*/  HMMA.16816.F32.BF16 R96, R168.reuse, R174, R96 ;  /* 0x000000aea860723c */ /* 0x040fe20000041860 */
[----:B------:R-:W1:Y:S07]  /*26a70*/  LDSM.16.M88.4 R172, [R0] ;  /* 0x0000000000ac783b */ /* 0x000e6e0000000200 */
        /* <DEDUP_REMOVED lines=9> */
[----:B------:R-:W-:Y:S01]  /*26b10*/  IADD3 R172, R177, 0x7800, RZ ;  /* 0x00007800b1ac7810 */ /* 0x000fe20007ffe0ff */
[C---:B------:R-:W-:Y:S05]  /*26b20*/  HMMA.16816.F32.BF16 R120, R168.reuse, R174, R120 ;  /* 0x000000aea878723c */ /* 0x040fea0000041878 */
[----:B------:R-:W1:Y:S03]  /*26b30*/  LDSM.16.M88.4 R172, [R172] ;  /* 0x00000000acac783b */ /* 0x000e660000000200 */
[C---:B-1----:R-:W-:Y:S08]  /*26b40*/  HMMA.16816.F32.BF16 R124, R168.reuse, R172, R124 ;  /* 0x000000aca87c723c */ /* 0x042ff0000004187c */
[----:B------:R-:W-:Y:S01]  /*26b50*/  HMMA.16816.F32.BF16 R128, R168, R174, R128 ;  /* 0x000000aea880723c */ /* 0x000fe20000041880 */
[----:B------:R-:W-:Y:S04]  /*26b60*/  LDSM.16.M88.4 R168, [R185] ;  /* 0x00000000b9a8783b */ /* 0x000fe80000000200 */
        /* <DEDUP_REMOVED lines=45> */
[----:B------:R-:W1:Y:S01]  /*26e40*/  LDSM.16.M88.4 R172, [R182+0x7800] ;  /* 0x00780000b6ac783b */ /* 0x000e620000000200 */
[----:B------:R-:W-:Y:S04]  /*26e50*/  DEPBAR.LE SB0, 0x0 ;  /* 0x000080000000791a */ /* 0x000fe80000000000 */
[----:B------:R-:W-:Y:S02]  /*26e60*/  BAR.SYNC.DEFER_BLOCKING 0x0 ;  /* 0x0000000000007b1d */ /* 0x000fe40000010000 */
[C---:B-1----:R-:W-:Y:S08]  /*26e70*/  HMMA.16816.F32.BF16 R124, R168.reuse, R172, R124 ;  /* 0x000000aca87c723c */ /* 0x042ff0000004187c */
[----:B------:R-:W-:Y:S01]  /*26e80*/  HMMA.16816.F32.BF16 R128, R168, R174, R128 ;  /* 0x000000aea880723c */ /* 0x000fe20000041880 */
[----:B------:R-:W-:Y:S07]  /*26e90*/  @!UPT UIADD3 URZ, URZ, URZ, URZ ;  /* 0x0000003f3f3ff290 */ /* 0x000fee000fffe03f */
[----:B------:R-:W-:-:S11]  /*26ea0*/  @!P0 BRA `(.L_x_1153) ;  /* 0x00000f8000008947 */ /* 0x000fd60003800000 */
[----:B------:R-:W-:Y:S01]  /*26eb0*/  ISETP.NE.U32.AND P0, PT, R222, RZ, PT ;  /* 0x000000ffde00720c */ /* 0x000fe20003f05070 */
[----:B------:R-:W-:Y:S03]  /*26ec0*/  BSSY B0, `(.L_x_1154) ;  /* 0x0000048000007945 */ /* 0x000fe60003800000 */
[----:B------:R-:W-:Y:S11]  /*26ed0*/  ISETP.NE.AND.EX P0, PT, R223, RZ, PT, P0 ;  /* 0x000000ffdf00720c */ /* 0x000ff60003f05300 */
[----:B------:R-:W-:Y:S02]  /*26ee0*/  @!UPT UIADD3 URZ, URZ, URZ, URZ ;  /* 0x0000003f3f3ff290 */ /* 0x000fe4000fffe03f */
[----:B------:R-:W-:-:S05]  /*26ef0*/  @!P0 BRA `(.L_x_1155) ;  /* 0x0000041000008947 */ /* 0x000fca0003800000 */
[----:B------:R-:W2:Y:S02]  /*26f00*/  LD.E R168, [R2.64+0x170] ;  /* 0x0001700402a87980 */ /* 0x000ea4000c101900 */
[-C--:B--2---:R-:W-:Y:S02]  /*26f10*/  IABS R0, R168.reuse ;  /* 0x000000a800007213 */ /* 0x084fe40000000000 */
[----:B------:R-:W-:Y:S02]  /*26f20*/  IABS R174, R168 ;  /* 0x000000a800ae7213 */ /* 0x000fe40000000000 */
[----:B------:R-:W1:Y:S03]  /*26f30*/  I2F.RP R170, R0 ;  /* 0x0000000000aa7306 */ /* 0x000e660000209400 */
[----:B------:R-:W-:Y:S07]  /*26f40*/  IMAD.MOV R174, RZ, RZ, -R174 ;  /* 0x000000ffffae7224 */ /* 0x000fee00078e0aae */
[----:B-1----:R-:W1:Y:S02]  /*26f50*/  MUFU.RCP R170, R170 ;  /* 0x000000aa00aa7308 */ /* 0x002e640000001000 */
[----:B-1----:R-:W-:Y:S08]  /*26f60*/  IADD3 R170, R170, 0xffffffe, RZ ;  /* 0x0ffffffeaaaa7810 */ /* 0x002ff00007ffe0ff */
[----:B------:R-:W1:Y:S02]  /*26f70*/  F2I.FTZ.U32.TRUNC.NTZ R171, R170 ;  /* 0x000000aa00ab7305 */ /* 0x000e64000021f000 */
[----:B-1----:R-:W-:Y:S02]  /*26f80*/  IMAD.MOV R169, RZ, RZ, -R171 ;  /* 0x000000ffffa97224 */ /* 0x002fe400078e0aab */
[----:B------:R-:W-:Y:S02]  /*26f90*/  IMAD.MOV.U32 R170, RZ, RZ, RZ ;  /* 0x000000ffffaa7224 */ /* 0x000fe400078e00ff */
[----:B------:R-:W-:Y:S02]  /*26fa0*/  IMAD.MOV.U32 R172, RZ, RZ, R169 ;  /* 0x000000ffffac7224 */ /* 0x000fe400078e00a9 */
[----:B------:R-:W-:Y:S02]  /*26fb0*/  IMAD.SHL.U32 R169, R248, 0x100, RZ ;  /* 0x00000100f8a97824 */ /* 0x000fe400078e00ff */
[----:B------:R-:W-:Y:S03]  /*26fc0*/  IMAD R172, R172, R0, RZ ;  /* 0x00000000acac7224 */ /* 0x000fe600078e02ff */
[----:B------:R-:W-:Y:S01]  /*26fd0*/  IADD3 R188, R169, -0x200, RZ ;  /* 0xfffffe00a9bc7810 */ /* 0x000fe20007ffe0ff */
[----:B------:R-:W-:Y:S01]  /*26fe0*/  IMAD.HI.U32 R171, R171, R172, R170 ;  /* 0x000000acabab7227 */ /* 0x000fe200078e00aa */
[----:B------:R-:W-:Y:S02]  /*26ff0*/  IADD3 R175, R169, -0x100, RZ ;  /* 0xffffff00a9af7810 */ /* 0x000fe40007ffe0ff */
[----:B------:R-:W-:Y:S02]  /*27000*/  IABS R173, R188 ;  /* 0x000000bc00ad7213 */ /* 0x000fe40000000000 */
[----:B------:R-:W-:Y:S02]  /*27010*/  IABS R172, R175 ;  /* 0x000000af00ac7213 */ /* 0x000fe40000000000 */
[-C--:B------:R-:W-:Y:S01]  /*27020*/  LOP3.LUT R175, R175, R168.reuse, RZ, 0x3c, !PT ;  /* 0x000000a8afaf7212 */ /* 0x080fe200078e3cff */
[----:B------:R-:W-:Y:S01]  /*27030*/  IMAD.HI.U32 R169, R171, R173, RZ ;  /* 0x000000adaba97227 */ /* 0x000fe200078e00ff */
[----:B------:R-:W-:Y:S02]  /*27040*/  LOP3.LUT R188, R188, R168, RZ, 0x3c, !PT ;  /* 0x000000a8bcbc7212 */ /* 0x000fe400078e3cff */
[----:B------:R-:W-:Y:S01]  /*27050*/  ISETP.GE.AND P2, PT, R175, RZ, PT ;  /* 0x000000ffaf00720c */ /* 0x000fe20003f46270 */
[----:B------:R-:W-:Y:S01]  /*27060*/  IMAD.HI.U32 R170, R171, R172, RZ ;  /* 0x000000acabaa7227 */ /* 0x000fe200078e00ff */
[----:B------:R-:W-:Y:S03]  /*27070*/  ISETP.GE.AND P0, PT, R188, RZ, PT ;  /* 0x000000ffbc00720c */ /* 0x000fe60003f06270 */
        /* <DEDUP_REMOVED lines=23> */
[----:B------:R-:W-:Y:S03]  /*271f0*/  IMAD.IADD R0, R0, 0x1, -R169 ;  /* 0x0000000100007824 */ /* 0x000fe600078e0aa9 */
[----:B------:R1:W3:Y:S01]  /*27200*/  LD.E R175, [R174.64] ;  /* 0x00000004aeaf7980 */ /* 0x0002e2000c101900 */
[----:B------:R-:W-:Y:S05]  /*27210*/  IMAD R168, R168, R0, -0x100 ;  /* 0xffffff00a8a87424 */ /* 0x000fea00078e0200 */
[----:B------:R-:W-:Y:S01]  /*27220*/  SHF.R.S32.HI R169, RZ, 0x1f, R168 ;  /* 0x0000001fffa97819 */ /* 0x000fe200000114a8 */
[----:B-1----:R1:W3:Y:S04]  /*27230*/  LD.E R174, [R172.64] ;  /* 0x00000004acae7980 */ /* 0x0022e8000c101900 */
[----:B-1----:R-:W4:Y:S01]  /*27240*/  LD.E.64 R172, [R2.64+0x20] ;  /* 0x0000200402ac7980 */ /* 0x002f22000c101b00 */
[-C--:B--2---:R-:W-:Y:S04]  /*27250*/  IMAD R0, R171, R168.reuse, RZ ;  /* 0x000000a8ab007224 */ /* 0x084fe800078e02ff */
[C---:B------:R-:W-:Y:S02]  /*27260*/  IMAD R0, R170.reuse, R169, R0 ;  /* 0x000000a9aa007224 */ /* 0x040fe400078e0200 */
[----:B------:R-:W-:Y:S04]  /*27270*/  IMAD.WIDE.U32 R168, R170, R168, RZ ;  /* 0x000000a8aaa87225 */ /* 0x000fe800078e00ff */
[----:B------:R-:W-:Y:S02]  /*27280*/  IMAD.IADD R169, R169, 0x1, R0 ;  /* 0x00000001a9a97824 */ /* 0x000fe400078e0200 */
[----:B---3--:R-:W-:Y:S05]  /*27290*/  IMAD.IADD R174, R175, 0x1, -R174 ;  /* 0x00000001afae7824 */ /* 0x008fea00078e0aae */
[----:B------:R-:W-:Y:S01]  /*272a0*/  SHF.R.S32.HI R175, RZ, 0x1f, R174 ;  /* 0x0000001fffaf7819 */ /* 0x000fe200000114ae */
[----:B----4-:R-:W-:Y:S02]  /*272b0*/  IMAD R0, R173, R174, RZ ;  /* 0x000000aead007224 */ /* 0x010fe400078e02ff */
[----:B------:R-:W-:Y:S04]  /*272c0*/  IMAD.WIDE.U32 R170, R174, R172, R168 ;  /* 0x000000acaeaa7225 */ /* 0x000fe800078e00a8 */
[----:B------:R-:W-:Y:S02]  /*272d0*/  IMAD R168, R172, R175, R0 ;  /* 0x000000afaca87224 */ /* 0x000fe400078e0200 */
[----:B------:R-:W-:Y:S02]  /*272e0*/  IMAD.MOV.U32 R0, RZ, RZ, R170 ;  /* 0x000000ffff007224 */ /* 0x000fe400078e00aa */
[----:B------:R-:W-:Y:S01]  /*272f0*/  IMAD.IADD R168, R171, 0x1, R168 ;  /* 0x00000001aba87824 */ /* 0x000fe200078e02a8 */
[----:B------:R-:W-:-:S05]  /*27300*/  BRA `(.L_x_1156) ;  /* 0x0000003000007947 */ /* 0x000fca0003800000 */
.L_x_1155:
[----:B------:R-:W2:Y:S02]  /*27310*/  LD.E R0, [R2.64+0x38] ;  /* 0x0000380402007980 */ /* 0x000ea4000c101900 */
[----:B--2---:R-:W-:Y:S04]  /*27320*/  LEA R0, -R0, RZ, 0x8 ;  /* 0x000000ff00007211 */ /* 0x004fe800078e41ff */
[----:B------:R-:W-:Y:S02]  /*27330*/  SHF.R.S32.HI R168, RZ, 0x1f, R0 ;  /* 0x0000001fffa87819 */ /* 0x000fe40000011400 */
.L_x_1156:
[----:B------:R-:W-:Y:S05]  /*27340*/  BSYNC B0 ;  /* 0x0000000000007941 */ /* 0x000fea0003800000 */
.L_x_1154:
[----:B------:R-:W2:Y:S01]  /*27350*/  LDL R195, [R1+0x118] ;  /* 0x0001180001c37983 */ /* 0x000ea20000100800 */
[----:B------:R-:W-:Y:S01]  /*27360*/  ISETP.GE.AND P0, PT, R132, R247, PT ;  /* 0x000000f78400720c */ /* 0x000fe20003f06270 */
[C---:B------:R-:W-:Y:S01]  /*27370*/  IMAD.SHL.U32 R169, R190.reuse, 0x10, RZ ;  /* 0x00000010bea97824 */ /* 0x040fe200078e00ff */
[----:B------:R-:W-:Y:S01]  /*27380*/  SHF.L.U64.HI R170, R190, 0x4, R191 ;  /* 0x00000004beaa7819 */ /* 0x000fe200000102bf */
[----:B------:R-:W3:Y:S04]  /*27390*/  LDL R200, [R1+0x11c] ;  /* 0x00011c0001c87983 */ /* 0x000ee80000100800 */
[----:B------:R-:W4:Y:S04]  /*273a0*/  LDL.64 R196, [R1+0x78] ;  /* 0x0000780001c47983 */ /* 0x000f280000100a00 */
[----:B------:R-:W5:Y:S02]  /*273b0*/  LDL R194, [R1+0xd8] ;  /* 0x0000d80001c27983 */ /* 0x000f640000100800 */
[----:B------:R-:W-:Y:S02]  /*273c0*/  @!P0 IADD3 R169, P1, R0, R169, RZ ;  /* 0x000000a900a98210 */ /* 0x000fe40007f3e0ff */
[----:B------:R-:W5:Y:S03]  /*273d0*/  LDL R188, [R1+0x110] ;  /* 0x0001100001bc7983 */ /* 0x000f660000100800 */
[----:B------:R-:W-:Y:S01]  /*273e0*/  @!P0 IMAD.X R170, R168, 0x1, R170, P1 ;  /* 0x00000001a8aa8824 */ /* 0x000fe200008e06aa */
[----:B------:R-:W5:Y:S01]  /*273f0*/  LDL R175, [R1+0x114] ;  /* 0x0001140001af7983 */ /* 0x000f620000100800 */
[CC--:B------:R-:W-:Y:S03]  /*27400*/  @!P0 LEA R172, P1, R169.reuse, R225.reuse, 0x1 ;  /* 0x000000e1a9ac8211 */ /* 0x0c0fe600078208ff */
[----:B------:R-:W5:Y:S01]  /*27410*/  LDL.64 R192, [R1+0x70] ;  /* 0x0000700001c07983 */ /* 0x000f620000100a00 */
[-C--:B------:R-:W-:Y:S02]  /*27420*/  @!P0 LEA.HI.X R173, R169, R226.reuse, R170, 0x1, P1 ;  /* 0x000000e2a9ad8211 */ /* 0x080fe400008f0caa */
[C---:B------:R-:W-:Y:S01]  /*27430*/  LEA R170, P1, R0.reuse, R225, 0x1 ;  /* 0x000000e100aa7211 */ /* 0x040fe200078208ff */
[----:B------:R-:W5:Y:S03]  /*27440*/  LDL R174, [R1+0xd4] ;  /* 0x0000d40001ae7983 */ /* 0x000f660000100800 */
[CC--:B------:R-:W-:Y:S01]  /*27450*/  LEA.HI.X R171, R0.reuse, R226.reuse, R168, 0x1, P1 ;  /* 0x000000e200ab7211 */ /* 0x0c0fe200008f0ca8 */
[----:B------:R-:W5:Y:S04]  /*27460*/  LDL.64 R198, [R1+0x68] ;  /* 0x0000680001c67983 */ /* 0x000f680000100a00 */
[----:B------:R-:W5:Y:S04]  /*27470*/  LDL.64 R204, [R1+0x50] ;  /* 0x0000500001cc7983 */ /* 0x000f680000100a00 */
[----:B------:R-:W5:Y:S04]  /*27480*/  LDL R202, [R1+0xc4] ;  /* 0x0000c40001ca7983 */ /* 0x000f680000100800 */
        /* <DEDUP_REMOVED lines=11> */
[----:B--2---:R-:W-:Y:S03]  /*27540*/  @!P0 IADD3 R169, P1, R0, R195, RZ ;  /* 0x000000c300a98210 */ /* 0x004fe60007f3e0ff */
[----:B------:R-:W2:Y:S02]  /*27550*/  LDL R195, [R1+0xd0] ;  /* 0x0000d00001c37983 */ /* 0x000ea40000100800 */
[----:B---3--:R-:W-:Y:S01]  /*27560*/  @!P0 IMAD.X R173, R168, 0x1, R200, P1 ;  /* 0x00000001a8ad8824 */ /* 0x008fe200008e06c8 */
[CC--:B------:R-:W-:Y:S01]  /*27570*/  @!P0 LEA R172, P1, R169.reuse, R225.reuse, 0x1 ;  /* 0x000000e1a9ac8211 */ /* 0x0c0fe200078208ff */
[----:B------:R-:W3:Y:S03]  /*27580*/  LDL.64 R200, [R1+0x48] ;  /* 0x0000480001c87983 */ /* 0x000ee60000100a00 */
[----:B------:R-:W-:Y:S02]  /*27590*/  @!P0 LEA.HI.X R173, R169, R226, R173, 0x1, P1 ;  /* 0x000000e2a9ad8211 */ /* 0x000fe400008f0cad */
[----:B----4-:R-:W-:Y:S02]  /*275a0*/  @!P0 IADD3 R169, P1, R0, R196, RZ ;  /* 0x000000c400a98210 */ /* 0x010fe40007f3e0ff */
[----:B------:R-:W4:Y:S04]  /*275b0*/  LDL.64 R196, [R1+0x60] ;  /* 0x0000600001c47983 */ /* 0x000f280000100a00 */
[----:B------:R-:W-:Y:S01]  /*275c0*/  @!PT LDS RZ, [RZ] ;  /* 0x00000000fffff984 */ /* 0x000fe20000000800 */
[----:B------:R-:W-:Y:S01]  /*275d0*/  @!PT LDS RZ, [RZ] ;  /* 0x00000000fffff984 */ /* 0x000fe20000000800 */
[----:B------:R-:W-:Y:S01]  /*275e0*/  @!PT LDS RZ, [RZ] ;  /* 0x00000000fffff984 */ /* 0x000fe20000000800 */
[----:B------:R5:W-:Y:S04]  /*275f0*/  @!P0 LDGSTS.E.BYPASS.LTC128B.128 [R189+0x3000], [R172.64] ;  /* 0x03000000acbd8fae */ /* 0x000be8000b901d44 */
[----:B------:R1:W-:Y:S01]  /*27600*/  @P0 STS.128 [R189+0x3800], RZ ;  /* 0x003800ffbd000388 */ /* 0x0003e20000000c00 */
[----:B-----5:R-:W-:Y:S01]  /*27610*/  @!P0 IMAD.X R173, R168, 0x1, R194, P1 ;  /* 0x00000001a8ad8824 */ /* 0x020fe200008e06c2 */
[CC--:B------:R-:W-:Y:S02]  /*27620*/  @!P0 LEA R172, P1, R169.reuse, R225.reuse, 0x1 ;  /* 0x000000e1a9ac8211 */ /* 0x0c0fe400078208ff */
[----:B------:R-:W5:Y:S02]  /*27630*/  LDL R194, [R1+0xcc] ;  /* 0x0000cc0001c27983 */ /* 0x000f640000100800 */
[----:B------:R-:W-:Y:S02]  /*27640*/  @!P0 LEA.HI.X R173, R169, R226, R173, 0x1, P1 ;  /* 0x000000e2a9ad8211 */ /* 0x000fe400008f0cad */
[----:B------:R-:W-:Y:S02]  /*27650*/  @!P0 IADD3 R169, P1, R0, R188, RZ ;  /* 0x000000bc00a98210 */ /* 0x000fe40007f3e0ff */
[----:B------:R-:W3:Y:S04]  /*27660*/  LDL R188, [R1+0x108] ;  /* 0x0001080001bc7983 */ /* 0x000ee80000100800 */
[----:B------:R-:W-:Y:S01]  /*27670*/  @!PT LDS RZ, [RZ] ;  /* 0x00000000fffff984 */ /* 0x000fe20000000800 */
[----:B------:R-:W-:Y:S01]  /*27680*/  @!PT LDS RZ, [RZ] ;  /* 0x00000000fffff984 */ /* 0x000fe20000000800 */
[----:B------:R-:W-:Y:S01]  /*27690*/  @!PT LDS RZ, [RZ] ;  /* 0x00000000fffff984 */ /* 0x000fe20000000800 */
[----:B------:R1:W-:Y:S04]  /*276a0*/  @!P0 LDGSTS.E.BYPASS.LTC128B.128 [R189+0x3800], [R172.64] ;  /* 0x03800000acbd8fae */ /* 0x0003e8000b901d44 */
[----:B------:R1:W-:Y:S02]  /*276b0*/  @P0 STS.128 [R189+0x4000], RZ ;  /* 0x004000ffbd000388 */ /* 0x0003e40000000c00 */
[----:B-1----:R-:W-:Y:S01]  /*276c0*/  @!P0 IMAD.X R173, R168, 0x1, R175, P1 ;  /* 0x00000001a8ad8824 */ /* 0x002fe200008e06af */
[CC--:B------:R-:W-:Y:S01]  /*276d0*/  @!P0 LEA R172, P1, R169.reuse, R225.reuse, 0x1 ;  /* 0x000000e1a9ac8211 */ /* 0x0c0fe200078208ff */
[----:B------:R-:W3:Y:S03]  /*276e0*/  LDL R175, [R1+0x10c] ;  /* 0x00010c0001af7983 */ /* 0x000ee60000100800 */
[----:B------:R-:W-:Y:S02]  /*276f0*/  @!P0 LEA.HI.X R173, R169, R226, R173, 0x1, P1 ;  /* 0x000000e2a9ad8211 */ /* 0x000fe400008f0cad */
[----:B------:R-:W-:Y:S02]  /*27700*/  @!P0 IADD3 R169, P1, R0, R192, RZ ;  /* 0x000000c000a98210 */ /* 0x000fe40007f3e0ff */
[----:B------:R-:W3:Y:S04]  /*27710*/  LDL.64 R192, [R1+0x58] ;  /* 0x0000580001c07983 */ /* 0x000ee80000100a00 */
        /* <DEDUP_REMOVED lines=15> */
[----:B------:R1:W-:Y:S01]  /*27810*/  @P0 STS.128 [R189+0x5000], RZ ;  /* 0x005000ffbd000388 */ /* 0x0003e20000000c00 */
[----:B--2---:R-:W-:Y:S01]  /*27820*/  @!P0 IMAD.X R173, R168, 0x1, R195, P1 ;  /* 0x00000001a8ad8824 */ /* 0x004fe200008e06c3 */
[CC--:B------:R-:W-:Y:S04]  /*27830*/  @!P0 LEA R172, P1, R169.reuse, R225.reuse, 0x1 ;  /* 0x000000e1a9ac8211 */ /* 0x0c0fe800078208ff */
[----:B------:R-:W-:Y:S05]  /*27840*/  @!P0 LEA.HI.X R173, R169, R226, R173, 0x1, P1 ;  /* 0x000000e2a9ad8211 */ /* 0x000fea00008f0cad */
[----:B------:R-:W-:Y:S01]  /*27850*/  @!PT LDS RZ, [RZ] ;  /* 0x00000000fffff984 */ /* 0x000fe20000000800 */
[----:B------:R-:W-:Y:S01]  /*27860*/  @!PT LDS RZ, [RZ] ;  /* 0x00000000fffff984 */ /* 0x000fe20000000800 */
[----:B------:R-:W-:Y:S01]  /*27870*/  @!PT LDS RZ, [RZ] ;  /* 0x00000000fffff984 */ /* 0x000fe20000000800 */
[----:B------:R5:W-:Y:S01]  /*27880*/  @!P0 LDGSTS.E.BYPASS.LTC128B.128 [R189+0x5000], [R172.64] ;  /* 0x05000000acbd8fae */ /* 0x000be2000b901d44 */
[----:B----4-:R-:W-:Y:S03]  /*27890*/  @!P0 IADD3 R169, P1, R0, R196, RZ ;  /* 0x000000c400a98210 */ /* 0x010fe60007f3e0ff */
[----:B------:R-:W2:Y:S04]  /*278a0*/  LDL R197, [R1+0xc0] ;  /* 0x0000c00001c57983 */ /* 0x000ea80000100800 */
[----:B------:R-:W4:Y:S04]  /*278b0*/  LDL R196, [R1+0xbc] ;  /* 0x0000bc0001c47983 */ /* 0x000f280000100800 */
[----:B------:R1:W-:Y:S01]  /*278c0*/  @P0 STS.128 [R189+0x5800], RZ ;  /* 0x005800ffbd000388 */ /* 0x0003e20000000c00 */
[----:B-----5:R-:W-:Y:S01]  /*278d0*/  @!P0 IMAD.X R173, R168, 0x1, R194, P1 ;  /* 0x00000001a8ad8824 */ /* 0x020fe200008e06c2 */
[CC--:B------:R-:W-:Y:S02]  /*278e0*/  @!P0 LEA R172, P1, R169.reuse, R225.reuse, 0x1 ;  /* 0x000000e1a9ac8211 */ /* 0x0c0fe400078208ff */
[----:B------:R-:W5:Y:S02]  /*278f0*/  LDL.64 R194, [R1+0x38] ;  /* 0x0000380001c27983 */ /* 0x000f640000100a00 */
[----:B------:R-:W-:Y:S02]  /*27900*/  @!P0 LEA.HI.X R173, R169, R226, R173, 0x1, P1 ;  /* 0x000000e2a9ad8211 */ /* 0x000fe400008f0cad */
[----:B---3--:R-:W-:Y:S02]  /*27910*/  @!P0 IADD3 R169, P1, R0, R188, RZ ;  /* 0x000000bc00a98210 */ /* 0x008fe40007f3e0ff */
[----:B------:R-:W3:Y:S04]  /*27920*/  LDL R188, [R1+0xb8] ;  /* 0x0000b80001bc7983 */ /* 0x000ee80000100800 */
[----:B------:R-:W-:Y:S01]  /*27930*/  @!PT LDS RZ, [RZ] ;  /* 0x00000000fffff984 */ /* 0x000fe20000000800 */
[----:B------:R-:W-:Y:S01]  /*27940*/  @!PT LDS RZ, [RZ] ;  /* 0x00000000fffff984 */ /* 0x000fe20000000800 */
[----:B------:R-:W-:Y:S01]  /*27950*/  @!PT LDS RZ, [RZ] ;  /* 0x00000000fffff984 */ /* 0x000fe20000000800 */
[----:B------:R1:W-:Y:S04]  /*27960*/  @!P0 LDGSTS.E.BYPASS.LTC128B.128 [R189+0x5800], [R172.64] ;  /* 0x05800000acbd8fae */ /* 0x0003e8000b901d44 */
[----:B------:R1:W-:Y:S02]  /*27970*/  @P0 STS.128 [R189+0x6000], RZ ;  /* 0x006000ffbd000388 */ /* 0x0003e40000000c00 */
[----:B-1----:R-:W-:Y:S01]  /*27980*/  @!P0 IMAD.X R173, R168, 0x1, R175, P1 ;  /* 0x00000001a8ad8824 */ /* 0x002fe200008e06af */
[CC--:B------:R-:W-:Y:S04]  /*27990*/  @!P0 LEA R172, P1, R169.reuse, R225.reuse, 0x1 ;  /* 0x000000e1a9ac8211 */ /* 0x0c0fe800078208ff */
        /* <DEDUP_REMOVED lines=10> */
[----:B------:R-:W3:Y:S03]  /*27a40*/  LDL.64 R174, [R1+0x28] ;  /* 0x0000280001ae7983 */ /* 0x000ee60000100a00 */
[----:B------:R-:W-:Y:S02]  /*27a50*/  @!P0 LEA.HI.X R173, R169, R226, R173, 0x1, P1 ;  /* 0x000000e2a9ad8211 */ /* 0x000fe400008f0cad */
[----:B------:R-:W-:Y:S03]  /*27a60*/  @!P0 IADD3 R169, P1, R0, R204, RZ ;  /* 0x000000cc00a98210 */ /* 0x000fe60007f3e0ff */
        /* <DEDUP_REMOVED lines=8> */
[----:B------:R-:W-:Y:S03]  /*27af0*/  @!P0 IADD3 R169, P1, R0, R200, RZ ;  /* 0x000000c800a98210 */ /* 0x000fe60007f3e0ff */
[----:B------:R-:W-:Y:S01]  /*27b00*/  @!PT LDS RZ, [RZ] ;  /* 0x00000000fffff984 */ /* 0x000fe20000000800 */
[----:B------:R-:W-:Y:S01]  /*27b10*/  @!PT LDS RZ, [RZ] ;  /* 0x00000000fffff984 */ /* 0x000fe20000000800 */
[----:B------:R-:W-:Y:S01]  /*27b20*/  @!PT LDS RZ, [RZ] ;  /* 0x00000000fffff984 */ /* 0x000fe20000000800 */
[----:B------:R2:W-:Y:S04]  /*27b30*/  @!P0 LDGSTS.E.BYPASS.LTC128B.128 [R189+0x7000], [R172.64] ;  /* 0x07000000acbd8fae */ /* 0x0005e8000b901d44 */
[----:B------:R1:W-:Y:S01]  /*27b40*/  @P0 STS.128 [R189+0x7800], RZ ;  /* 0x007800ffbd000388 */ /* 0x0003e20000000c00 */
[----:B--2---:R-:W-:Y:S01]  /*27b50*/  @!P0 IMAD.X R173, R168, 0x1, R197, P1 ;  /* 0x00000001a8ad8824 */ /* 0x004fe200008e06c5 */
        /* <DEDUP_REMOVED lines=8> */
[----:B----4-:R-:W-:Y:S01]  /*27be0*/  @!P0 IMAD.X R173, R168, 0x1, R196, P1 ;  /* 0x00000001a8ad8824 */ /* 0x010fe200008e06c4 */
[CC--:B------:R-:W-:Y:S04]  /*27bf0*/  @!P0 LEA R172, P1, R169.reuse, R225.reuse, 0x1 ;  /* 0x000000e1a9ac8211 */ /* 0x0c0fe800078208ff */
[----:B------:R-:W-:Y:S02]  /*27c00*/  @!P0 LEA.HI.X R173, R169, R226, R173, 0x1, P1 ;  /* 0x000000e2a9ad8211 */ /* 0x000fe400008f0cad */
[----:B-----5:R-:W-:Y:S03]  /*27c10*/  @!P0 IADD3 R169, P1, R0, R194, RZ ;  /* 0x000000c200a98210 */ /* 0x020fe60007f3e0ff */
[----:B------:R-:W-:Y:S01]  /*27c20*/  @!PT LDS RZ, [RZ] ;  /* 0x00000000fffff984 */ /* 0x000fe20000000800 */
[----:B------:R-:W-:Y:S01]  /*27c30*/  @!PT LDS RZ, [RZ] ;  /* 0x00000000fffff984 */ /* 0x000fe20000000800 */
[----:B------:R-:W-:Y:S01]  /*27c40*/  @!PT LDS RZ, [RZ] ;  /* 0x00000000fffff984 */ /* 0x000fe20000000800 */
[----:B------:R3:W-:Y:S04]  /*27c50*/  @!P0 LDGSTS.E.BYPASS.LTC128B.128 [R189+0x8000], [R172.64] ;  /* 0x08000000acbd8fae */ /* 0x0007e8000b901d44 */
[----:B------:R1:W-:Y:S01]  /*27c60*/  @P0 STS.128 [R189+0x8800], RZ ;  /* 0x008800ffbd000388 */ /* 0x0003e20000000c00 */
[----:B---3--:R-:W-:Y:S01]  /*27c70*/  @!P0 IMAD.X R173, R168, 0x1, R188, P1 ;  /* 0x00000001a8ad8824 */ /* 0x008fe200008e06bc */
        /* <DEDUP_REMOVED lines=15> */
[----:B------:R1:W-:Y:S02]  /*27d70*/  @!P0 LDGSTS.E.BYPASS.LTC128B.128 [R189+0x9000], [R172.64] ;  /* 0x09000000acbd8fae */ /* 0x0003e4000b901d44 */
[----:B------:R-:W-:Y:S01]  /*27d80*/  @!P0 IMAD.X R169, R168, 0x1, R251, P1 ;  /* 0x00000001a8a98824 */ /* 0x000fe200008e06fb */
[C---:B------:R-:W-:Y:S01]  /*27d90*/  @!P0 LEA R168, P1, R0.reuse, R225, 0x1 ;  /* 0x000000e100a88211 */ /* 0x040fe200078208ff */
[----:B------:R1:W-:Y:S01]  /*27da0*/  @P0 STS.128 [R189+0x9800], RZ ;  /* 0x009800ffbd000388 */ /* 0x0003e20000000c00 */
[----:B------:R-:W-:Y:S02]  /*27db0*/  IMAD.MOV.U32 R225, RZ, RZ, R170 ;  /* 0x000000ffffe17224 */ /* 0x000fe400078e00aa */
[----:B------:R-:W-:Y:S01]  /*27dc0*/  @!P0 LEA.HI.X R169, R0, R226, R169, 0x1, P1 ;  /* 0x000000e200a98211 */ /* 0x000fe200008f0ca9 */
[----:B------:R-:W-:Y:S04]  /*27dd0*/  IMAD.MOV.U32 R226, RZ, RZ, R171 ;  /* 0x000000ffffe27224 */ /* 0x000fe800078e00ab */
[----:B------:R-:W-:Y:S01]  /*27de0*/  @!PT LDS RZ, [RZ] ;  /* 0x00000000fffff984 */ /* 0x000fe20000000800 */
[----:B------:R-:W-:Y:S01]  /*27df0*/  @!PT LDS RZ, [RZ] ;  /* 0x00000000fffff984 */ /* 0x000fe20000000800 */
[----:B------:R-:W-:Y:S01]  /*27e00*/  @!PT LDS RZ, [RZ] ;  /* 0x00000000fffff984 */ /* 0x000fe20000000800 */
[----:B------:R1:W-:Y:S04]  /*27e10*/  @!P0 LDGSTS.E.BYPASS.LTC128B.128 [R189+0x9800], [R168.64] ;  /* 0x09800000a8bd8fae */ /* 0x0003e8000b901d44 */
[----:B------:R-:W0:Y:S02]  /*27e20*/  LDGDEPBAR ;  /* 0x00000000000079af */ /* 0x000e240000000000 */
.L_x_1153:
[----:B------:R-:W-:Y:S05]  /*27e30*/  BSYNC B1 ;  /* 0x0000000000017941 */ /* 0x000fea0003800000 */
.L_x_1152:
[----:B------:R2:W3:Y:S02]  /*27e40*/  LD.E R0, [R2.64+0xdc] ;  /* 0x0000dc0402007980 */ /* 0x0004e4000c101900 */
[----:B--2---:R-:W-:Y:S04]  /*27e50*/  FMNMX.FTZ R2, R6, R134, !PT ;  /* 0x0000008606027209 */ /* 0x004fe80007810000 */
[----:B------:R-:W-:Y:S04]  /*27e60*/  FMNMX.FTZ R2, R7, R2, !PT ;  /* 0x0000000207027209 */ /* 0x000fe80007810000 */
        /* <DEDUP_REMOVED lines=61> */
[----:B------:R-:W-:Y:S05]  /*28240*/  FMNMX.FTZ R2, R131, R2, !PT ;  /* 0x0000000283027209 */ /* 0x000fea0007810000 */
[----:B------:R-:W2:Y:S02]  /*28250*/  SHFL.BFLY PT, R3, R2, 0x2, 0x1f ;  /* 0x0c401f0002037f89 */ /* 0x000ea400000e0000 */
[----:B--2---:R-:W-:Y:S06]  /*28260*/  FMNMX.FTZ R2, R2, R3, !PT ;  /* 0x0000000302027209 */ /* 0x004fec0007810000 */
[----:B------:R-:W2:Y:S02]  /*28270*/  SHFL.BFLY PT, R3, R2, 0x1, 0x1f ;  /* 0x0c201f0002037f89 */ /* 0x000ea400000e0000 */
[----:B--2---:R-:W-:Y:S04]  /*28280*/  FMNMX.FTZ R3, R2, R3, !PT ;  /* 0x0000000302037209 */ /* 0x004fe80007810000 */
[C---:B------:R-:W-:Y:S01]  /*28290*/  FSETP.NEU.FTZ.AND P0, PT, R3.reuse, -INF , PT ;  /* 0xff8000000300780b */ /* 0x040fe20003f1d000 */
[C---:B-1-3--:R-:W-:Y:S02]  /*282a0*/  FMUL.FTZ R169, R0.reuse, R3 ;  /* 0x0000000300a97220 */ /* 0x04afe40000410000 */
[----:B------:R-:W-:Y:S03]  /*282b0*/  FADD.FTZ R2, -R3, R134 ;  /* 0x0000008603027221 */ /* 0x000fe60000010100 */
[----:B------:R-:W-:Y:S01]  /*282c0*/  FSEL R169, R169, RZ, P0 ;  /* 0x000000ffa9a97208 */ /* 0x000fe20000000000 */
[----:B------:R-:W-:Y:S04]  /*282d0*/  FMUL.FTZ R2, R0, R2 ;  /* 0x0000000200027220 */ /* 0x000fe80000410000 */
[-CC-:B------:R-:W-:Y:S01]  /*282e0*/  FFMA.FTZ R201, R38, R0.reuse, -R169.reuse ;  /* 0x0000000026c97223 */ /* 0x180fe200000108a9 */
[----:B------:R-:W-:Y:S01]  /*282f0*/  FMNMX.FTZ R38, R4, R135, !PT ;  /* 0x0000008704267209 */ /* 0x000fe20007810000 */
[----:B------:R-:W1:Y:S01]  /*28300*/  MUFU.EX2 R2, R2 ;  /* 0x0000000200027308 */ /* 0x000e620000000800 */
[--C-:B------:R-:W-:Y:S02]  /*28310*/  FFMA.FTZ R6, R6, R0, -R169.reuse ;  /* 0x0000000006067223 */ /* 0x100fe400000108a9 */
[----:B------:R-:W-:Y:S01]  /*28320*/  FMNMX.FTZ R38, R5, R38, !PT ;  /* 0x0000002605267209 */ /* 0x000fe20007810000 */
[-CC-:B------:R-:W-:Y:S02]  /*28330*/  FFMA.FTZ R204, R47, R0.reuse, -R169.reuse ;  /* 0x000000002fcc7223 */ /* 0x180fe400000108a9 */
[--C-:B------:R-:W-:Y:S01]  /*28340*/  FFMA.FTZ R168, R7, R0, -R169.reuse ;  /* 0x0000000007a87223 */ /* 0x100fe200000108a9 */
[----:B------:R-:W-:Y:S01]  /*28350*/  FMNMX.FTZ R38, R8, R38, !PT ;  /* 0x0000002608267209 */ /* 0x000fe20007810000 */
[--C-:B------:R-:W-:Y:S02]  /*28360*/  FFMA.FTZ R134, R10, R0, -R169.reuse ;  /* 0x000000000a867223 */ /* 0x100fe400000108a9 */
[----:B------:R-:W2:Y:S01]  /*28370*/  MUFU.EX2 R47, R6 ;  /* 0x00000006002f7308 */ /* 0x000ea20000000800 */
[----:B------:R-:W-:Y:S01]  /*28380*/  FMNMX.FTZ R38, R9, R38, !PT ;  /* 0x0000002609267209 */ /* 0x000fe20007810000 */
[-CC-:B------:R-:W-:Y:S02]  /*28390*/  FFMA.FTZ R170, R11, R0.reuse, -R169.reuse ;  /* 0x000000000baa7223 */ /* 0x180fe400000108a9 */
[--C-:B------:R-:W-:Y:S01]  /*283a0*/  FFMA.FTZ R174, R14, R0, -R169.reuse ;  /* 0x000000000eae7223 */ /* 0x100fe200000108a9 */
[----:B------:R-:W-:Y:S01]  /*283b0*/  FMNMX.FTZ R38, R12, R38, !PT ;  /* 0x000000260c267209 */ /* 0x000fe20007810000 */
[-CC-:B------:R-:W-:Y:S02]  /*283c0*/  FFMA.FTZ R173, R15, R0.reuse, -R169.reuse ;  /* 0x000000000fad7223 */ /* 0x180fe400000108a9 */
[--C-:B------:R-:W-:Y:S01]  /*283d0*/  FFMA.FTZ R172, R18, R0, -R169.reuse ;  /* 0x0000000012ac7223 */ /* 0x100fe200000108a9 */
[----:B------:R-:W-:Y:S01]  /*283e0*/  FMNMX.FTZ R38, R13, R38, !PT ;  /* 0x000000260d267209 */ /* 0x000fe20007810000 */
[-CC-:B------:R-:W-:Y:S02]  /*283f0*/  FFMA.FTZ R171, R19, R0.reuse, -R169.reuse ;  /* 0x0000000013ab7223 */ /* 0x180fe400000108a9 */
[--C-:B------:R-:W-:Y:S01]  /*28400*/  FFMA.FTZ R193, R22, R0, -R169.reuse ;  /* 0x0000000016c17223 */ /* 0x100fe200000108a9 */
[----:B------:R-:W-:Y:S01]  /*28410*/  FMNMX.FTZ R38, R16, R38, !PT ;  /* 0x0000002610267209 */ /* 0x000fe20007810000 */
[C---:B-1----:R-:W-:Y:S02]  /*28420*/  FMUL.FTZ R10, R2.reuse, R162 ;  /* 0x000000a2020a7220 */ /* 0x042fe40000410000 */
[C---:B------:R-:W-:Y:S01]  /*28430*/  FMUL.FTZ R11, R2.reuse, R163 ;  /* 0x000000a3020b7220 */ /* 0x040fe20000410000 */
[----:B------:R-:W-:Y:S01]  /*28440*/  FMNMX.FTZ R38, R17, R38, !PT ;  /* 0x0000002611267209 */ /* 0x000fe20007810000 */
[----:B------:R-:W-:Y:S02]  /*28450*/  FMUL.FTZ R19, R2, R155 ;  /* 0x0000009b02137220 */ /* 0x000fe40000410000 */
        /* <DEDUP_REMOVED lines=11> */
[----:B------:R-:W-:Y:S02]  /*28510*/  FFMA.FTZ R205, R46, R0, -R169 ;  /* 0x000000002ecd7223 */ /* 0x000fe400000108a9 */
[----:B--2---:R-:W-:Y:S01]  /*28520*/  FFMA.FTZ R46, R2, R249, R47 ;  /* 0x000000f9022e7223 */ /* 0x004fe2000001002f */
[----:B------:R-:W-:Y:S01]  /*28530*/  FMNMX.FTZ R38, R28, R38, !PT ;  /* 0x000000261c267209 */ /* 0x000fe20007810000 */
[C---:B------:R-:W-:Y:S02]  /*28540*/  FMUL.FTZ R6, R2.reuse, R166 ;  /* 0x000000a602067220 */ /* 0x040fe40000410000 */
[C---:B------:R-:W-:Y:S01]  /*28550*/  FMUL.FTZ R7, R2.reuse, R167 ;  /* 0x000000a702077220 */ /* 0x040fe20000410000 */
[----:B------:R-:W-:Y:S01]  /*28560*/  FMNMX.FTZ R38, R29, R38, !PT ;  /* 0x000000261d267209 */ /* 0x000fe20007810000 */
[C---:B------:R-:W-:Y:S02]  /*28570*/  FMUL.FTZ R14, R2.reuse, R158 ;  /* 0x0000009e020e7220 */ /* 0x040fe40000410000 */
[----:B------:R-:W-:Y:S01]  /*28580*/  FMUL.FTZ R15, R2, R159 ;  /* 0x0000009f020f7220 */ /* 0x000fe20000410000 */
        /* <DEDUP_REMOVED lines=13> */
[----:B------:R-:W-:Y:S02]  /*28660*/  FMUL.FTZ R35, R2, R139 ;  /* 0x0000008b02237220 */ /* 0x000fe40000410000 */
[--C-:B------:R-:W-:Y:S01]  /*28670*/  FFMA.FTZ R200, R39, R0, -R169.reuse ;  /* 0x0000000027c87223 */ /* 0x100fe200000108a9 */
[----:B------:R-:W-:Y:S01]  /*28680*/  FMNMX.FTZ R38, R41, R38, !PT ;  /* 0x0000002629267209 */ /* 0x000fe20007810000 */
[-CC-:B------:R-:W-:Y:S02]  /*28690*/  FFMA.FTZ R224, R82, R0.reuse, -R169.reuse ;  /* 0x0000000052e07223 */ /* 0x180fe400000108a9 */
[--C-:B------:R-:W-:Y:S01]  /*286a0*/  FFMA.FTZ R199, R42, R0, -R169.reuse ;  /* 0x000000002ac77223 */ /* 0x100fe200000108a9 */
[----:B------:R-:W-:Y:S01]  /*286b0*/  FMNMX.FTZ R38, R44, R38, !PT ;  /* 0x000000262c267209 */ /* 0x000fe20007810000 */
[--C-:B------:R-:W-:Y:S02]  /*286c0*/  FFMA.FTZ R198, R43, R0, -R169.reuse ;  /* 0x000000002bc67223 */ /* 0x100fe400000108a9 */
[----:B------:R-:W-:Y:S01]  /*286d0*/  MUFU.EX2 R43, R170 ;  /* 0x000000aa002b7308 */ /* 0x000fe20000000800 */
        /* <DEDUP_REMOVED lines=61> */
[----:B------:R-:W-:Y:S03]  /*28ab0*/  FFMA.FTZ R169, R131, R0, -R169 ;  /* 0x0000000083a97223 */ /* 0x000fe600000108a9 */
        /* <DEDUP_REMOVED lines=22> */
[----:B------:R-:W1:Y:S02]  /*28c20*/  SHFL.BFLY PT, R2, R38, 0x2, 0x1f ;  /* 0x0c401f0026027f89 */ /* 0x000e6400000e0000 */
[----:B-1----:R-:W-:Y:S06]  /*28c30*/  FMNMX.FTZ R38, R38, R2, !PT ;  /* 0x0000000226267209 */ /* 0x002fec0007810000 */
[----:B------:R-:W1:Y:S02]  /*28c40*/  SHFL.BFLY PT, R2, R38, 0x1, 0x1f ;  /* 0x0c201f0026027f89 */ /* 0x000e6400000e0000 */
[----:B-1----:R-:W-:Y:S04]  /*28c50*/  FMNMX.FTZ R38, R38, R2, !PT ;  /* 0x0000000226267209 */ /* 0x002fe80007810000 */
[----:B------:R-:W-:Y:S01]  /*28c60*/  FSETP.NEU.FTZ.AND P0, PT, R38, -INF , PT ;  /* 0xff8000002600780b */ /* 0x000fe20003f1d000 */
[----:B------:R-:W-:Y:S02]  /*28c70*/  FMUL.FTZ R39, R0, R38 ;  /* 0x0000002600277220 */ /* 0x000fe40000410000 */
[----:B------:R-:W-:Y:S03]  /*28c80*/  FADD.FTZ R2, -R38, R135 ;  /* 0x0000008726027221 */ /* 0x000fe60000010100 */
[----:B------:R-:W-:Y:S01]  /*28c90*/  FSEL R39, R39, RZ, P0 ;  /* 0x000000ff27277208 */ /* 0x000fe20000000000 */
[----:B------:R-:W-:Y:S01]  /*28ca0*/  FMUL.FTZ R2, R0, R2 ;  /* 0x0000000200027220 */ /* 0x000fe20000410000 */
[----:B------:R-:W-:Y:S03]  /*28cb0*/  ISETP.GT.AND P0, PT, R248, 0x1, PT ;  /* 0x00000001f800780c */ /* 0x000fe60003f04270 */
[-CC-:B------:R-:W-:Y:S02]  /*28cc0*/  FFMA.FTZ R50, R9, R0.reuse, -R39.reuse ;  /* 0x0000000009327223 */ /* 0x180fe40000010827 */
[----:B------:R-:W-:Y:S01]  /*28cd0*/  MUFU.EX2 R2, R2 ;  /* 0x0000000200027308 */ /* 0x000fe20000000800 */
[-CC-:B------:R-:W-:Y:S02]  /*28ce0*/  FFMA.FTZ R82, R41, R0.reuse, -R39.reuse ;  /* 0x0000000029527223 */ /* 0x180fe40000010827 */
[-CC-:B------:R-:W-:Y:S02]  /*28cf0*/  FFMA.FTZ R54, R12, R0.reuse, -R39.reuse ;  /* 0x000000000c367223 */ /* 0x180fe40000010827 */
[-CC-:B------:R-:W-:Y:S02]  /*28d00*/  FFMA.FTZ R51, R13, R0.reuse, -R39.reuse ;  /* 0x000000000d337223 */ /* 0x180fe40000010827 */
[-CC-:B------:R-:W-:Y:S02]  /*28d10*/  FFMA.FTZ R55, R16, R0.reuse, -R39.reuse ;  /* 0x0000000010377223 */ /* 0x180fe40000010827 */
[-CC-:B------:R-:W-:Y:S01]  /*28d20*/  FFMA.FTZ R58, R17, R0.reuse, -R39.reuse ;  /* 0x00000000113a7223 */ /* 0x180fe20000010827 */
[----:B------:R-:W1:Y:S01]  /*28d30*/  MUFU.EX2 R41, R168 ;  /* 0x000000a800297308 */ /* 0x000e620000000800 */
[-CC-:B------:R-:W-:Y:S02]  /*28d40*/  FFMA.FTZ R62, R20, R0.reuse, -R39.reuse ;  /* 0x00000000143e7223 */ /* 0x180fe40000010827 */
[-CC-:B------:R-:W-:Y:S02]  /*28d50*/  FFMA.FTZ R59, R21, R0.reuse, -R39.reuse ;  /* 0x00000000153b7223 */ /* 0x180fe40000010827 */
[-CC-:B------:R-:W-:Y:S02]  /*28d60*/  FFMA.FTZ R63, R24, R0.reuse, -R39.reuse ;  /* 0x00000000183f7223 */ /* 0x180fe40000010827 */
[-CC-:B------:R-:W-:Y:S02]  /*28d70*/  FFMA.FTZ R83, R44, R0.reuse, -R39.reuse ;  /* 0x000000002c537223 */ /* 0x180fe40000010827 */
[-CC-:B------:R-:W-:Y:S01]  /*28d80*/  FFMA.FTZ R86, R45, R0.reuse, -R39.reuse ;  /* 0x000000002d567223 */ /* 0x180fe20000010827 */
[----:B------:R-:W-:Y:S01]  /*28d90*/  MUFU.EX2 R150, R51 ;  /* 0x0000003300967308 */ /* 0x000fe20000000800 */
        /* <DEDUP_REMOVED lines=11> */
[----:B------:R-:W2:Y:S01]  /*28e50*/  MUFU.EX2 R8, R134 ;  /* 0x0000008600087308 */ /* 0x000ea20000000800 */
        /* <DEDUP_REMOVED lines=11> */
[----:B------:R3:W4:Y:S01]  /*28f10*/  MUFU.EX2 R40, R4 ;  /* 0x0000000400287308 */ /* 0x0007220000000800 */
        /* <DEDUP_REMOVED lines=38> */
[----:B------:R-:W-:Y:S02]  /*29180*/  FFMA.FTZ R39, R129, R0, -R39 ;  /* 0x0000000081277223 */ /* 0x000fe40000010827 */
[C---:B-1----:R-:W-:Y:S01]  /*29190*/  FADD.FTZ R0, R41.reuse, R46 ;  /* 0x0000002e29007221 */ /* 0x042fe20000010000 */
[----:B------:R-:W-:Y:S01]  /*291a0*/  F2FP.BF16.PACK_AB R41, R41, R47 ;  /* 0x0000002f2929723e */ /* 0x000fe200000010ff */
[C---:B------:R-:W-:Y:S01]  /*291b0*/  FMUL.FTZ R16, R2.reuse, R152 ;  /* 0x0000009802107220 */ /* 0x040fe20000410000 */
[----:B------:R-:W-:Y:S01]  /*291c0*/  MUFU.EX2 R143, R63 ;  /* 0x0000003f008f7308 */ /* 0x000fe20000000800 */
[----:B------:R-:W1:Y:S01]  /*291d0*/  LDSM.16.MT88.4 R44, [R178+0xa000] ;  /* 0x00a00000b22c783b */ /* 0x000e620000004200 */
[C---:B------:R-:W-:Y:S02]  /*291e0*/  FMUL.FTZ R9, R2.reuse, R161 ;  /* 0x000000a102097220 */ /* 0x040fe40000410000 */
[----:B------:R-:W-:Y:S02]  /*291f0*/  FMUL.FTZ R17, R2, R153 ;  /* 0x0000009902117220 */ /* 0x000fe40000410000 */
[----:B--2---:R-:W-:Y:S02]  /*29200*/  FADD.FTZ R0, R8, R0 ;  /* 0x0000000008007221 */ /* 0x004fe40000010000 */
[C---:B---3--:R-:W-:Y:S02]  /*29210*/  FMUL.FTZ R4, R2.reuse, R164 ;  /* 0x000000a402047220 */ /* 0x048fe40000410000 */
[----:B------:R-:W2:Y:S01]  /*29220*/  MUFU.EX2 R152, R50 ;  /* 0x0000003200987308 */ /* 0x000ea20000000800 */
[C---:B------:R-:W-:Y:S02]  /*29230*/  FMUL.FTZ R5, R2.reuse, R165 ;  /* 0x000000a502057220 */ /* 0x040fe40000410000 */
[----:B----4-:R-:W-:Y:S01]  /*29240*/  FFMA.FTZ R108, R2, R250, R40 ;  /* 0x000000fa026c7223 */ /* 0x010fe20000010028 */
[----:B------:R-:W-:Y:S01]  /*29250*/  F2FP.BF16.PACK_AB R40, R154, R40 ;  /* 0x000000289a28723e */ /* 0x000fe200000010ff */
[C---:B------:R-:W-:Y:S01]  /*29260*/  FADD.FTZ R0, R43.reuse, R0 ;  /* 0x000000002b007221 */ /* 0x040fe20000010000 */
[----:B------:R-:W-:Y:S01]  /*29270*/  F2FP.BF16.PACK_AB R43, R43, R8 ;  /* 0x000000082b2b723e */ /* 0x000fe200000010ff */
[C---:B------:R-:W-:Y:S02]  /*29280*/  FMUL.FTZ R8, R2.reuse, R160 ;  /* 0x000000a002087220 */ /* 0x040fe40000410000 */
[C---:B------:R-:W-:Y:S01]  /*29290*/  FMUL.FTZ R12, R2.reuse, R156 ;  /* 0x0000009c020c7220 */ /* 0x040fe20000410000 */
[----:B------:R-:W-:Y:S01]  /*292a0*/  MUFU.EX2 R60, R195 ;  /* 0x000000c3003c7308 */ /* 0x000fe20000000800 */
[C---:B------:R-:W-:Y:S01]  /*292b0*/  FMUL.FTZ R13, R2.reuse, R157 ;  /* 0x0000009d020d7220 */ /* 0x040fe20000410000 */
[----:B------:R-:W-:Y:S01]  /*292c0*/  LDSM.16.MT88.4 R160, [R178+0x11800] ;  /* 0x01180000b2a0783b */ /* 0x000fe20000004200 */
[C---:B------:R-:W-:Y:S02]  /*292d0*/  FMUL.FTZ R20, R2.reuse, R148 ;  /* 0x0000009402147220 */ /* 0x040fe40000410000 */
[C---:B------:R-:W-:Y:S02]  /*292e0*/  FMUL.FTZ R21, R2.reuse, R149 ;  /* 0x0000009502157220 */ /* 0x040fe40000410000 */
[C---:B------:R-:W-:Y:S02]  /*292f0*/  FMUL.FTZ R24, R2.reuse, R144 ;  /* 0x0000009002187220 */ /* 0x040fe40000410000 */
[C---:B------:R-:W-:Y:S01]  /*29300*/  FMUL.FTZ R25, R2.reuse, R145 ;  /* 0x0000009102197220 */ /* 0x040fe20000410000 */
[----:B------:R-:W-:Y:S01]  /*29310*/  MUFU.EX2 R149, R54 ;  /* 0x0000003600957308 */ /* 0x000fe20000000800 */
[C---:B------:R-:W-:Y:S02]  /*29320*/  FMUL.FTZ R28, R2.reuse, R140 ;  /* 0x0000008c021c7220 */ /* 0x040fe40000410000 */
[----:B------:R-:W-:Y:S01]  /*29330*/  FMUL.FTZ R29, R2, R141 ;  /* 0x0000008d021d7220 */ /* 0x000fe20000410000 */
[----:B--2---:R-:W-:Y:S01]  /*29340*/  F2FP.BF16.PACK_AB R42, R152, R151 ;  /* 0x00000097982a723e */ /* 0x004fe200000010ff */
[C---:B------:R-:W-:Y:S02]  /*29350*/  FMUL.FTZ R32, R2.reuse, R136 ;  /* 0x0000008802207220 */ /* 0x040fe40000410000 */
[----:B------:R-:W-:Y:S02]  /*29360*/  FMUL.FTZ R33, R2, R137 ;  /* 0x0000008902217220 */ /* 0x000fe40000410000 */
[----:B------:R-:W-:Y:S01]  /*29370*/  FADD.FTZ R0, R36, R0 ;  /* 0x0000000024007221 */ /* 0x000fe20000010000 */
[----:B------:R-:W2:Y:S01]  /*29380*/  MUFU.EX2 R2, R173 ;  /* 0x000000ad00027308 */ /* 0x000ea20000000800 */
[C---:B-1----:R-:W-:Y:S08]  /*29390*/  HMMA.16816.F32.BF16 R4, R40.reuse, R44, R4 ;  /* 0x0000002c2804723c */ /* 0x042ff00000041804 */
[C---:B------:R-:W-:Y:S01]  /*293a0*/  HMMA.16816.F32.BF16 R8, R40.reuse, R46, R8 ;  /* 0x0000002e2808723c */ /* 0x040fe20000041808 */
[----:B------:R1:W3:Y:S01]  /*293b0*/  MUFU.EX2 R148, R58 ;  /* 0x0000003a00947308 */ /* 0x0002e20000000800 */
[----:B------:R-:W4:Y:S09]  /*293c0*/  LDSM.16.MT88.4 R44, [R181+0xa000] ;  /* 0x00a00000b52c783b */ /* 0x000f320000004200 */
[----:B------:R-:W-:Y:S01]  /*293d0*/  MUFU.EX2 R144, R62 ;  /* 0x0000003e00907308 */ /* 0x000fe20000000800 */
[----:B--2---:R-:W-:Y:S04]  /*293e0*/  FADD.FTZ R0, R2, R0 ;  /* 0x0000000002007221 */ /* 0x004fe80000010000 */
[----:B------:R-:W-:Y:S05]  /*293f0*/  FADD.FTZ R0, R48, R0 ;  /* 0x0000000030007221 */ /* 0x000fea0000010000 */
[----:B------:R-:W-:Y:S01]  /*29400*/  MUFU.EX2 R145, R66 ;  /* 0x0000004200917308 */ /* 0x000fe20000000800 */
[C---:B------:R-:W-:Y:S01]  /*29410*/  FADD.FTZ R0, R37.reuse, R0 ;  /* 0x0000000025007221 */ /* 0x040fe20000010000 */
[----:B-1----:R-:W-:Y:S08]  /*29420*/  LDSM.16.MT88.4 R56, [R178+0xb800] ;  /* 0x00b80000b238783b */ /* 0x002ff00000004200 */
[----:B------:R-:W-:Y:S10]  /*29430*/  MUFU.EX2 R136, R70 ;  /* 0x0000004600887308 */ /* 0x000ff40000000800 */
[----:B------:R-:W-:Y:S01]  /*29440*/  MUFU.EX2 R141, R67 ;  /* 0x00000043008d7308 */ /* 0x000fe20000000800 */
[C---:B----4-:R-:W-:Y:S08]  /*29450*/  HMMA.16816.F32.BF16 R12, R40.reuse, R44, R12 ;  /* 0x0000002c280c723c */ /* 0x050ff0000004180c */
[C---:B------:R-:W-:Y:S01]  /*29460*/  HMMA.16816.F32.BF16 R16, R40.reuse, R46, R16 ;  /* 0x0000002e2810723c */ /* 0x040fe20000041810 */
[----:B------:R-:W-:Y:S01]  /*29470*/  MUFU.EX2 R135, R71 ;  /* 0x0000004700877308 */ /* 0x000fe20000000800 */
[----:B------:R-:W1:Y:S09]  /*29480*/  LDSM.16.MT88.4 R44, [R179+0xa000] ;  /* 0x00a00000b32c783b */ /* 0x000e720000004200 */
[----:B------:R-:W-:Y:S10]  /*29490*/  MUFU.EX2 R138, R74 ;  /* 0x0000004a008a7308 */ /* 0x000ff40000000800 */
[----:B------:R-:W-:Y:S10]  /*294a0*/  MUFU.EX2 R131, R90 ;  /* 0x0000005a00837308 */ /* 0x000ff40000000800 */
[----:B------:R-:W-:Y:S10]  /*294b0*/  MUFU.EX2 R90, R87 ;  /* 0x00000057005a7308 */ /* 0x000ff40000000800 */
[----:B------:R-:W-:Y:S01]  /*294c0*/  MUFU.EX2 R87, R61 ;  /* 0x0000003d00577308 */ /* 0x000fe20000000800 */
[C---:B-1----:R-:W-:Y:S08]  /*294d0*/  HMMA.16816.F32.BF16 R20, R40.reuse, R44, R20 ;  /* 0x0000002c2814723c */ /* 0x042ff00000041814 */
        /* <DEDUP_REMOVED lines=8> */
[----:B------:R-:W-:Y:S01]  /*29560*/  HMMA.16816.F32.BF16 R32, R40, R46, R32 ;  /* 0x0000002e2820723c */ /* 0x000fe20000041820 */
[----:B------:R-:W1:Y:S01]  /*29570*/  LDSM.16.MT88.4 R44, [R178+0xa800] ;  /* 0x00a80000b22c783b */ /* 0x000e620000004200 */
[----:B------:R-:W-:Y:S05]  /*29580*/  MUFU.EX2 R68, R204 ;  /* 0x000000cc00447308 */ /* 0x000fea0000000800 */
[----:B------:R-:W-:Y:S02]  /*29590*/  F2FP.BF16.PACK_AB R43, R37, R48 ;  /* 0x00000030252b723e */ /* 0x000fe400000010ff */
[----:B------:R-:W2:Y:S03]  /*295a0*/  LDSM.16.MT88.4 R48, [R181+0xa800] ;  /* 0x00a80000b530783b */ /* 0x000ea60000004200 */
[----:B---3--:R-:W-:Y:S01]  /*295b0*/  F2FP.BF16.PACK_AB R42, R148, R147 ;  /* 0x00000093942a723e */ /* 0x008fe200000010ff */
[----:B------:R-:W-:Y:S01]  /*295c0*/  MUFU.EX2 R37, R175 ;  /* 0x000000af00257308 */ /* 0x000fe20000000800 */
[----:B------:R-:W-:Y:S02]  /*295d0*/  F2FP.BF16.PACK_AB R41, R2, R36 ;  /* 0x000000240229723e */ /* 0x000fe400000010ff */
[----:B------:R-:W-:Y:S07]  /*295e0*/  F2FP.BF16.PACK_AB R40, R150, R149 ;  /* 0x000000959628723e */ /* 0x000fee00000010ff */
[----:B------:R-:W3:Y:S10]  /*295f0*/  MUFU.EX2 R36, R193 ;  /* 0x000000c100247308 */ /* 0x000ef40000000800 */
[----:B------:R-:W4:Y:S01]  /*29600*/  MUFU.EX2 R2, R192 ;  /* 0x000000c000027308 */ /* 0x000f220000000800 */
[C---:B-1----:R-:W-:Y:S09]  /*29610*/  HMMA.16816.F32.BF16 R4, R40.reuse, R44, R4 ;  /* 0x0000002c2804723c */ /* 0x042ff20000041804 */
[----:B------:R-:W-:Y:S03]  /*29620*/  MUFU.EX2 R71, R203 ;  /* 0x000000cb00477308 */ /* 0x000fe60000000800 */
[----:B---3--:R-:W-:Y:S01]  /*29630*/  FADD.FTZ R0, R36, R0 ;  /* 0x0000000024007221 */ /* 0x008fe20000010000 */
[C---:B------:R-:W-:Y:S01]  /*29640*/  HMMA.16816.F32.BF16 R8, R40.reuse, R46, R8 ;  /* 0x0000002e2808723c */ /* 0x040fe20000041808 */
[----:B------:R-:W1:Y:S05]  /*29650*/  LDSM.16.MT88.4 R44, [R179+0xa800] ;  /* 0x00a80000b32c783b */ /* 0x000e6a0000004200 */
[----:B------:R-:W-:Y:S02]  /*29660*/  MUFU.EX2 R70, R202 ;  /* 0x000000ca00467308 */ /* 0x000fe40000000800 */
[C---:B--2---:R-:W-:Y:S04]  /*29670*/  HMMA.16816.F32.BF16 R12, R40.reuse, R48, R12 ;  /* 0x00000030280c723c */ /* 0x044fe8000004180c */
[----:B----4-:R-:W-:Y:S04]  /*29680*/  FADD.FTZ R0, R2, R0 ;  /* 0x0000000002007221 */ /* 0x010fe80000010000 */
[----:B------:R-:W-:Y:S01]  /*29690*/  MUFU.EX2 R134, R83 ;  /* 0x0000005300867308 */ /* 0x000fe20000000800 */
[C---:B------:R-:W-:Y:S01]  /*296a0*/  HMMA.16816.F32.BF16 R16, R40.reuse, R50, R16 ;  /* 0x000000322810723c */ /* 0x040fe20000041810 */
[----:B------:R-:W2:Y:S02]  /*296b0*/  LDSM.16.MT88.4 R48, [R180+0xa800] ;  /* 0x00a80000b430783b */ /* 0x000ea40000004200 */
[----:B------:R-:W-:Y:S06]  /*296c0*/  FADD.FTZ R0, R52, R0 ;  /* 0x0000000034007221 */ /* 0x000fec0000010000 */
[----:B------:R-:W-:Y:S03]  /*296d0*/  MUFU.EX2 R129, R86 ;  /* 0x0000005600817308 */ /* 0x000fe60000000800 */
[C---:B------:R-:W-:Y:S07]  /*296e0*/  FADD.FTZ R0, R37.reuse, R0 ;  /* 0x0000000025007221 */ /* 0x040fee0000010000 */
[----:B------:R-:W-:Y:S01]  /*296f0*/  MUFU.EX2 R91, R91 ;  /* 0x0000005b005b7308 */ /* 0x000fe20000000800 */
[C---:B-1----:R-:W-:Y:S09]  /*29700*/  HMMA.16816.F32.BF16 R20, R40.reuse, R44, R20 ;  /* 0x0000002c2814723c */ /* 0x042ff20000041814 */
[----:B------:R-:W-:Y:S01]  /*29710*/  MUFU.EX2 R98, R98 ;  /* 0x0000006200627308 */ /* 0x000fe20000000800 */
[C---:B------:R-:W-:Y:S01]  /*29720*/  HMMA.16816.F32.BF16 R24, R40.reuse, R46, R24 ;  /* 0x0000002e2818723c */ /* 0x040fe20000041818 */
[----:B------:R-:W1:Y:S08]  /*29730*/  LDSM.16.MT88.4 R44, [R178+0xb000] ;  /* 0x00b00000b22c783b */ /* 0x000e700000004200 */
[----:B------:R-:W-:Y:S01]  /*29740*/  MUFU.EX2 R92, R92 ;  /* 0x0000005c005c7308 */ /* 0x000fe20000000800 */
[C---:B--2---:R-:W-:Y:S09]  /*29750*/  HMMA.16816.F32.BF16 R28, R40.reuse, R48, R28 ;  /* 0x00000030281c723c */ /* 0x044ff2000004181c */
[----:B------:R-:W-:Y:S01]  /*29760*/  MUFU.EX2 R93, R93 ;  /* 0x0000005d005d7308 */ /* 0x000fe20000000800 */
[----:B------:R-:W-:Y:S01]  /*29770*/  HMMA.16816.F32.BF16 R32, R40, R50, R32 ;  /* 0x000000322820723c */ /* 0x000fe20000041820 */
[----:B------:R-:W2:Y:S06]  /*29780*/  LDSM.16.MT88.4 R48, [R181+0xb000] ;  /* 0x00b00000b530783b */ /* 0x000eac0000004200 */
[----:B------:R-:W-:Y:S02]  /*29790*/  F2FP.BF16.PACK_AB R43, R37, R52 ;  /* 0x00000034252b723e */ /* 0x000fe400000010ff */
[----:B------:R-:W3:Y:S01]  /*297a0*/  LDSM.16.MT88.4 R52, [R179+0xb000] ;  /* 0x00b00000b334783b */ /* 0x000ee20000004200 */
[----:B------:R-:W-:Y:S02]  /*297b0*/  MUFU.EX2 R37, R194 ;  /* 0x000000c200257308 */ /* 0x000fe40000000800 */
[----:B------:R-:W-:Y:S02]  /*297c0*/  F2FP.BF16.PACK_AB R41, R2, R36 ;  /* 0x000000240229723e */ /* 0x000fe400000010ff */
[----:B------:R-:W-:Y:S02]  /*297d0*/  F2FP.BF16.PACK_AB R40, R146, R144 ;  /* 0x000000909228723e */ /* 0x000fe400000010ff */
[----:B------:R-:W-:Y:S04]  /*297e0*/  F2FP.BF16.PACK_AB R42, R145, R143 ;  /* 0x0000008f912a723e */ /* 0x000fe800000010ff */
[----:B------:R-:W4:Y:S03]  /*297f0*/  MUFU.EX2 R36, R197 ;  /* 0x000000c500247308 */ /* 0x000f260000000800 */
[C---:B-1----:R-:W-:Y:S07]  /*29800*/  HMMA.16816.F32.BF16 R4, R40.reuse, R44, R4 ;  /* 0x0000002c2804723c */ /* 0x042fee0000041804 */
[----:B------:R-:W1:Y:S01]  /*29810*/  MUFU.EX2 R2, R196 ;  /* 0x000000c400027308 */ /* 0x000e620000000800 */
[C---:B------:R-:W-:Y:S01]  /*29820*/  HMMA.16816.F32.BF16 R8, R40.reuse, R46, R8 ;  /* 0x0000002e2808723c */ /* 0x040fe20000041808 */
[----:B------:R-:W5:Y:S08]  /*29830*/  LDSM.16.MT88.4 R44, [R180+0xb000] ;  /* 0x00b00000b42c783b */ /* 0x000f700000004200 */
[----:B------:R-:W-:Y:S01]  /*29840*/  MUFU.EX2 R137, R78 ;  /* 0x0000004e00897308 */ /* 0x000fe20000000800 */
[C---:B--2---:R-:W-:Y:S03]  /*29850*/  HMMA.16816.F32.BF16 R12, R40.reuse, R48, R12 ;  /* 0x00000030280c723c */ /* 0x044fe6000004180c */
[----:B----4-:R-:W-:Y:S04]  /*29860*/  FADD.FTZ R0, R36, R0 ;  /* 0x0000000024007221 */ /* 0x010fe80000010000 */
[----:B------:R-:W-:Y:S01]  /*29870*/  F2FP.BF16.PACK_AB R48, R141, R136 ;  /* 0x000000888d30723e */ /* 0x000fe200000010ff */
[C---:B------:R-:W-:Y:S01]  /*29880*/  HMMA.16816.F32.BF16 R16, R40.reuse, R50, R16 ;  /* 0x000000322810723c */ /* 0x040fe20000041810 */
[----:B------:R-:W-:Y:S03]  /*29890*/  MUFU.EX2 R142, R75 ;  /* 0x0000004b008e7308 */ /* 0x000fe60000000800 */
[C---:B-1----:R-:W-:Y:S01]  /*298a0*/  F2FP.BF16.PACK_AB R49, R2.reuse, R36 ;  /* 0x000000240231723e */ /* 0x042fe200000010ff */
[----:B------:R-:W-:Y:S02]  /*298b0*/  FADD.FTZ R0, R2, R0 ;  /* 0x0000000002007221 */ /* 0x000fe40000010000 */
[C---:B------:R-:W-:Y:S01]  /*298c0*/  F2FP.BF16.PACK_AB R51, R37.reuse, R60 ;  /* 0x0000003c2533723e */ /* 0x040fe200000010ff */
[C---:B---3--:R-:W-:Y:S03]  /*298d0*/  HMMA.16816.F32.BF16 R20, R40.reuse, R52, R20 ;  /* 0x000000342814723c */ /* 0x048fe60000041814 */
[----:B------:R-:W-:Y:S01]  /*298e0*/  MUFU.EX2 R139, R79 ;  /* 0x0000004f008b7308 */ /* 0x000fe20000000800 */
[----:B------:R-:W-:Y:S01]  /*298f0*/  FADD.FTZ R0, R60, R0 ;  /* 0x000000003c007221 */ /* 0x000fe20000010000 */
[----:B------:R-:W-:Y:S01]  /*29900*/  F2FP.BF16.PACK_AB R50, R138, R135 ;  /* 0x000000878a32723e */ /* 0x000fe200000010ff */
[----:B------:R-:W-:Y:S02]  /*29910*/  LDSM.16.MT88.4 R60, [R179+0xc000] ;  /* 0x00c00000b33c783b */ /* 0x000fe40000004200 */
[C---:B------:R-:W-:Y:S04]  /*29920*/  HMMA.16816.F32.BF16 R24, R40.reuse, R54, R24 ;  /* 0x000000362818723c */ /* 0x040fe80000041818 */
[----:B------:R-:W-:Y:S01]  /*29930*/  FADD.FTZ R0, R37, R0 ;  /* 0x0000000025007221 */ /* 0x000fe20000010000 */
[----:B------:R-:W-:Y:S01]  /*29940*/  MUFU.EX2 R140, R82 ;  /* 0x00000052008c7308 */ /* 0x000fe20000000800 */
[----:B------:R-:W1:Y:S02]  /*29950*/  LDSM.16.MT88.4 R52, [R181+0xb800] ;  /* 0x00b80000b534783b */ /* 0x000e640000004200 */
[----:B------:R-:W-:Y:S01]  /*29960*/  FADD.FTZ R0, R65, R0 ;  /* 0x0000000041007221 */ /* 0x000fe20000010000 */
[C---:B-----5:R-:W-:Y:S03]  /*29970*/  HMMA.16816.F32.BF16 R28, R40.reuse, R44, R28 ;  /* 0x0000002c281c723c */ /* 0x060fe6000004181c */
[----:B------:R-:W-:Y:S03]  /*29980*/  FADD.FTZ R0, R64, R0 ;  /* 0x0000000040007221 */ /* 0x000fe60000010000 */
[----:B------:R-:W2:Y:S01]  /*29990*/  MUFU.EX2 R36, R213 ;  /* 0x000000d500247308 */ /* 0x000ea20000000800 */
[----:B------:R-:W-:Y:S01]  /*299a0*/  FADD.FTZ R0, R67, R0 ;  /* 0x0000000043007221 */ /* 0x000fe20000010000 */
[----:B------:R-:W-:Y:S01]  /*299b0*/  HMMA.16816.F32.BF16 R32, R40, R46, R32 ;  /* 0x0000002e2820723c */ /* 0x000fe20000041820 */
[----:B------:R-:W3:Y:S03]  /*299c0*/  LDSM.16.MT88.4 R40, [R179+0xb800] ;  /* 0x00b80000b328783b */ /* 0x000ee60000004200 */
[----:B------:R-:W-:Y:S04]  /*299d0*/  FADD.FTZ R0, R66, R0 ;  /* 0x0000000042007221 */ /* 0x000fe80000010000 */
[C---:B------:R-:W-:Y:S01]  /*299e0*/  HMMA.16816.F32.BF16 R4, R48.reuse, R56, R4 ;  /* 0x000000383004723c */ /* 0x040fe20000041804 */
[----:B------:R-:W4:Y:S01]  /*299f0*/  LDSM.16.MT88.4 R44, [R180+0xb800] ;  /* 0x00b80000b42c783b */ /* 0x000f220000004200 */
[----:B------:R-:W5:Y:S03]  /*29a00*/  MUFU.EX2 R2, R212 ;  /* 0x000000d400027308 */ /* 0x000f660000000800 */
[----:B------:R-:W-:Y:S03]  /*29a10*/  FADD.FTZ R0, R69, R0 ;  /* 0x0000000045007221 */ /* 0x000fe60000010000 */
[C---:B------:R-:W-:Y:S01]  /*29a20*/  HMMA.16816.F32.BF16 R8, R48.reuse, R58, R8 ;  /* 0x0000003a3008723c */ /* 0x040fe20000041808 */
[----:B------:R-:W-:Y:S03]  /*29a30*/  LDSM.16.MT88.4 R56, [R181+0xc000] ;  /* 0x00c00000b538783b */ /* 0x000fe60000004200 */
[----:B------:R-:W3:Y:S01]  /*29a40*/  MUFU.EX2 R72, R211 ;  /* 0x000000d300487308 */ /* 0x000ee20000000800 */
[----:B------:R-:W-:Y:S04]  /*29a50*/  FADD.FTZ R0, R68, R0 ;  /* 0x0000000044007221 */ /* 0x000fe80000010000 */
[----:B------:R-:W-:Y:S01]  /*29a60*/  FADD.FTZ R0, R71, R0 ;  /* 0x0000000047007221 */ /* 0x000fe20000010000 */
[C---:B-1----:R-:W-:Y:S04]  /*29a70*/  HMMA.16816.F32.BF16 R12, R48.reuse, R52, R12 ;  /* 0x00000034300c723c */ /* 0x042fe8000004180c */
[----:B------:R-:W1:Y:S01]  /*29a80*/  MUFU.EX2 R37, R210 ;  /* 0x000000d200257308 */ /* 0x000e620000000800 */
[----:B------:R-:W-:Y:S04]  /*29a90*/  FADD.FTZ R0, R70, R0 ;  /* 0x0000000046007221 */ /* 0x000fe80000010000 */
[----:B--2---:R-:W-:Y:S01]  /*29aa0*/  FADD.FTZ R0, R36, R0 ;  /* 0x0000000024007221 */ /* 0x004fe20000010000 */
[C---:B------:R-:W-:Y:S01]  /*29ab0*/  HMMA.16816.F32.BF16 R16, R48.reuse, R54, R16 ;  /* 0x000000363010723c */ /* 0x040fe20000041810 */
[----:B------:R-:W2:Y:S03]  /*29ac0*/  LDSM.16.MT88.4 R52, [R178+0xc000] ;  /* 0x00c00000b234783b */ /* 0x000ea60000004200 */
[----:B------:R-:W-:Y:S01]  /*29ad0*/  MUFU.EX2 R95, R95 ;  /* 0x0000005f005f7308 */ /* 0x000fe20000000800 */
[----:B-----5:R-:W-:Y:S03]  /*29ae0*/  FADD.FTZ R0, R2, R0 ;  /* 0x0000000002007221 */ /* 0x020fe60000010000 */
[C---:B---3--:R-:W-:Y:S04]  /*29af0*/  HMMA.16816.F32.BF16 R20, R48.reuse, R40, R20 ;  /* 0x000000283014723c */ /* 0x048fe80000041814 */
[----:B------:R-:W-:Y:S02]  /*29b00*/  FADD.FTZ R0, R72, R0 ;  /* 0x0000000048007221 */ /* 0x000fe40000010000 */
[----:B------:R-:W-:Y:S01]  /*29b10*/  MUFU.EX2 R94, R94 ;  /* 0x0000005e005e7308 */ /* 0x000fe20000000800 */
[----:B------:R-:W-:Y:S01]  /*29b20*/  F2FP.BF16.PACK_AB R41, R64, R65 ;  /* 0x000000414029723e */ /* 0x000fe200000010ff */
[C---:B------:R-:W-:Y:S04]  /*29b30*/  HMMA.16816.F32.BF16 R24, R48.reuse, R42, R24 ;  /* 0x0000002a3018723c */ /* 0x040fe80000041818 */
[----:B------:R-:W-:Y:S01]  /*29b40*/  F2FP.BF16.PACK_AB R40, R142, R137 ;  /* 0x000000898e28723e */ /* 0x000fe200000010ff */
[----:B-1----:R-:W-:Y:S02]  /*29b50*/  FADD.FTZ R0, R37, R0 ;  /* 0x0000000025007221 */ /* 0x002fe40000010000 */
[----:B------:R-:W-:Y:S01]  /*29b60*/  F2FP.BF16.PACK_AB R43, R66, R67 ;  /* 0x00000043422b723e */ /* 0x000fe200000010ff */
[C---:B----4-:R-:W-:Y:S01]  /*29b70*/  HMMA.16816.F32.BF16 R28, R48.reuse, R44, R28 ;  /* 0x0000002c301c723c */ /* 0x050fe2000004181c */
[----:B------:R-:W-:Y:S01]  /*29b80*/  LDSM.16.MT88.4 R64, [R181+0xc800] ;  /* 0x00c80000b540783b */ /* 0x000fe20000004200 */
[----:B------:R-:W1:Y:S02]  /*29b90*/  MUFU.EX2 R81, R209 ;  /* 0x000000d100517308 */ /* 0x000e640000000800 */
[----:B------:R-:W-:Y:S04]  /*29ba0*/  F2FP.BF16.PACK_AB R42, R140, R139 ;  /* 0x0000008b8c2a723e */ /* 0x000fe800000010ff */
[----:B------:R-:W-:Y:S01]  /*29bb0*/  HMMA.16816.F32.BF16 R32, R48, R46, R32 ;  /* 0x0000002e3020723c */ /* 0x000fe20000041820 */
[----:B------:R-:W3:Y:S03]  /*29bc0*/  LDSM.16.MT88.4 R44, [R180+0xc000] ;  /* 0x00c00000b42c783b */ /* 0x000ee60000004200 */
[----:B------:R-:W4:Y:S03]  /*29bd0*/  MUFU.EX2 R80, R208 ;  /* 0x000000d000507308 */ /* 0x000f260000000800 */
[----:B------:R-:W-:Y:S01]  /*29be0*/  F2FP.BF16.PACK_AB R49, R68, R69 ;  /* 0x000000454431723e */ /* 0x000fe200000010ff */
[C---:B--2---:R-:W-:Y:S05]  /*29bf0*/  HMMA.16816.F32.BF16 R4, R40.reuse, R52, R4 ;  /* 0x000000342804723c */ /* 0x044fea0000041804 */
[----:B------:R-:W-:Y:S01]  /*29c00*/  F2FP.BF16.PACK_AB R51, R70, R71 ;  /* 0x000000474633723e */ /* 0x000fe200000010ff */
[----:B------:R-:W-:Y:S01]  /*29c10*/  MUFU.EX2 R68, R234 ;  /* 0x000000ea00447308 */ /* 0x000fe20000000800 */
[----:B------:R-:W-:Y:S01]  /*29c20*/  F2FP.BF16.PACK_AB R48, R129, R134 ;  /* 0x000000868130723e */ /* 0x000fe200000010ff */
[C---:B------:R-:W-:Y:S01]  /*29c30*/  HMMA.16816.F32.BF16 R8, R40.reuse, R54, R8 ;  /* 0x000000362808723c */ /* 0x040fe20000041808 */
[----:B------:R-:W2:Y:S03]  /*29c40*/  LDSM.16.MT88.4 R52, [R178+0xc800] ;  /* 0x00c80000b234783b */ /* 0x000ea60000004200 */
[----:B------:R-:W-:Y:S01]  /*29c50*/  F2FP.BF16.PACK_AB R50, R98, R91 ;  /* 0x0000005b6232723e */ /* 0x000fe200000010ff */
[----:B-1----:R-:W-:Y:S03]  /*29c60*/  FADD.FTZ R0, R81, R0 ;  /* 0x0000000051007221 */ /* 0x002fe60000010000 */
[C---:B------:R-:W-:Y:S01]  /*29c70*/  HMMA.16816.F32.BF16 R12, R40.reuse, R56, R12 ;  /* 0x00000038280c723c */ /* 0x040fe2000004180c */
[----:B------:R-:W-:Y:S03]  /*29c80*/  MUFU.EX2 R71, R232 ;  /* 0x000000e800477308 */ /* 0x000fe60000000800 */
[----:B----4-:R-:W-:Y:S04]  /*29c90*/  FADD.FTZ R0, R80, R0 ;  /* 0x0000000050007221 */ /* 0x010fe80000010000 */
[C---:B------:R-:W-:Y:S01]  /*29ca0*/  HMMA.16816.F32.BF16 R16, R40.reuse, R58, R16 ;  /* 0x0000003a2810723c */ /* 0x040fe20000041810 */
[----:B------:R-:W1:Y:S02]  /*29cb0*/  LDSM.16.MT88.4 R56, [R179+0xc800] ;  /* 0x00c80000b338783b */ /* 0x000e640000004200 */
[----:B------:R-:W-:Y:S05]  /*29cc0*/  MUFU.EX2 R70, R233 ;  /* 0x000000e900467308 */ /* 0x000fea0000000800 */
[C---:B------:R-:W-:Y:S05]  /*29cd0*/  HMMA.16816.F32.BF16 R20, R40.reuse, R60, R20 ;  /* 0x0000003c2814723c */ /* 0x040fea0000041814 */
[----:B------:R-:W4:Y:S03]  /*29ce0*/  MUFU.EX2 R84, R207 ;  /* 0x000000cf00547308 */ /* 0x000f260000000800 */
[C---:B------:R-:W-:Y:S01]  /*29cf0*/  HMMA.16816.F32.BF16 R24, R40.reuse, R62, R24 ;  /* 0x0000003e2818723c */ /* 0x040fe20000041818 */
[----:B------:R-:W5:Y:S06]  /*29d00*/  LDSM.16.MT88.4 R60, [R180+0xc800] ;  /* 0x00c80000b43c783b */ /* 0x000f6c0000004200 */
[----:B------:R-:W1:Y:S01]  /*29d10*/  MUFU.EX2 R83, R206 ;  /* 0x000000ce00537308 */ /* 0x000e620000000800 */
[C---:B---3--:R-:W-:Y:S08]  /*29d20*/  HMMA.16816.F32.BF16 R28, R40.reuse, R44, R28 ;  /* 0x0000002c281c723c */ /* 0x048ff0000004181c */
[----:B------:R-:W-:Y:S01]  /*29d30*/  HMMA.16816.F32.BF16 R32, R40, R46, R32 ;  /* 0x0000002e2820723c */ /* 0x000fe20000041820 */
[----:B------:R-:W3:Y:S01]  /*29d40*/  LDSM.16.MT88.4 R44, [R178+0xd000] ;  /* 0x00d00000b22c783b */ /* 0x000ee20000004200 */
[----:B------:R-:W-:Y:S02]  /*29d50*/  MUFU.EX2 R99, R99 ;  /* 0x0000006300637308 */ /* 0x000fe40000000800 */
[----:B----4-:R-:W-:Y:S03]  /*29d60*/  FADD.FTZ R0, R84, R0 ;  /* 0x0000000054007221 */ /* 0x010fe60000010000 */
[----:B------:R-:W-:Y:S01]  /*29d70*/  F2FP.BF16.PACK_AB R41, R2, R36 ;  /* 0x000000240229723e */ /* 0x000fe200000010ff */
[C---:B--2---:R-:W-:Y:S04]  /*29d80*/  HMMA.16816.F32.BF16 R4, R48.reuse, R52, R4 ;  /* 0x000000343004723c */ /* 0x044fe80000041804 */
[----:B------:R-:W-:Y:S01]  /*29d90*/  MUFU.EX2 R102, R102 ;  /* 0x0000006600667308 */ /* 0x000fe20000000800 */
[----:B------:R-:W-:Y:S02]  /*29da0*/  F2FP.BF16.PACK_AB R43, R37, R72 ;  /* 0x00000048252b723e */ /* 0x000fe400000010ff */
[----:B------:R-:W-:Y:S01]  /*29db0*/  F2FP.BF16.PACK_AB R40, R94, R95 ;  /* 0x0000005f5e28723e */ /* 0x000fe200000010ff */
[C---:B------:R-:W-:Y:S01]  /*29dc0*/  HMMA.16816.F32.BF16 R8, R48.reuse, R54, R8 ;  /* 0x000000363008723c */ /* 0x040fe20000041808 */
[----:B------:R-:W2:Y:S03]  /*29dd0*/  LDSM.16.MT88.4 R52, [R181+0xd000] ;  /* 0x00d00000b534783b */ /* 0x000ea60000004200 */
[----:B------:R-:W-:Y:S01]  /*29de0*/  F2FP.BF16.PACK_AB R42, R90, R131 ;  /* 0x000000835a2a723e */ /* 0x000fe200000010ff */
[----:B-1----:R-:W-:Y:S01]  /*29df0*/  FADD.FTZ R0, R83, R0 ;  /* 0x0000000053007221 */ /* 0x002fe20000010000 */
[----:B------:R-:W-:Y:S02]  /*29e00*/  MUFU.EX2 R37, R235 ;  /* 0x000000eb00257308 */ /* 0x000fe40000000800 */
[C---:B------:R-:W-:Y:S08]  /*29e10*/  HMMA.16816.F32.BF16 R12, R48.reuse, R64, R12 ;  /* 0x00000040300c723c */ /* 0x040ff0000004180c */
[C---:B------:R-:W-:Y:S01]  /*29e20*/  HMMA.16816.F32.BF16 R16, R48.reuse, R66, R16 ;  /* 0x000000423010723c */ /* 0x040fe20000041810 */
[----:B------:R-:W-:Y:S01]  /*29e30*/  LDSM.16.MT88.4 R64, [R180+0xd000] ;  /* 0x00d00000b440783b */ /* 0x000fe20000004200 */
[----:B------:R-:W-:Y:S06]  /*29e40*/  MUFU.EX2 R103, R103 ;  /* 0x0000006700677308 */ /* 0x000fec0000000800 */
[C---:B------:R-:W-:Y:S04]  /*29e50*/  HMMA.16816.F32.BF16 R20, R48.reuse, R56, R20 ;  /* 0x000000383014723c */ /* 0x040fe80000041814 */
[----:B------:R-:W1:Y:S04]  /*29e60*/  MUFU.EX2 R82, R214 ;  /* 0x000000d600527308 */ /* 0x000e680000000800 */
[C---:B------:R-:W-:Y:S01]  /*29e70*/  HMMA.16816.F32.BF16 R24, R48.reuse, R58, R24 ;  /* 0x0000003a3018723c */ /* 0x040fe20000041818 */
[----:B------:R-:W4:Y:S05]  /*29e80*/  LDSM.16.MT88.4 R56, [R179+0xd000] ;  /* 0x00d00000b338783b */ /* 0x000f2a0000004200 */
[----:B------:R-:W2:Y:S02]  /*29e90*/  MUFU.EX2 R79, R215 ;  /* 0x000000d7004f7308 */ /* 0x000ea40000000800 */
[C---:B-----5:R-:W-:Y:S08]  /*29ea0*/  HMMA.16816.F32.BF16 R28, R48.reuse, R60, R28 ;  /* 0x0000003c301c723c */ /* 0x060ff0000004181c */
[----:B------:R-:W-:Y:S01]  /*29eb0*/  HMMA.16816.F32.BF16 R32, R48, R62, R32 ;  /* 0x0000003e3020723c */ /* 0x000fe20000041820 */
[----:B------:R-:W5:Y:S01]  /*29ec0*/  LDSM.16.MT88.4 R48, [R178+0xd800] ;  /* 0x00d80000b230783b */ /* 0x000f620000004200 */
[----:B------:R-:W4:Y:S02]  /*29ed0*/  MUFU.EX2 R78, R216 ;  /* 0x000000d8004e7308 */ /* 0x000f240000000800 */
[----:B-1----:R-:W-:Y:S04]  /*29ee0*/  FADD.FTZ R0, R82, R0 ;  /* 0x0000000052007221 */ /* 0x002fe80000010000 */
[C---:B---3--:R-:W-:Y:S01]  /*29ef0*/  HMMA.16816.F32.BF16 R4, R40.reuse, R44, R4 ;  /* 0x0000002c2804723c */ /* 0x048fe20000041804 */
[----:B------:R-:W1:Y:S03]  /*29f00*/  LDSM.16.MT88.4 R60, [R181+0xd800] ;  /* 0x00d80000b53c783b */ /* 0x000e660000004200 */
[----:B------:R-:W3:Y:S01]  /*29f10*/  MUFU.EX2 R77, R217 ;  /* 0x000000d9004d7308 */ /* 0x000ee20000000800 */
[----:B--2---:R-:W-:Y:S02]  /*29f20*/  FADD.FTZ R0, R79, R0 ;  /* 0x000000004f007221 */ /* 0x004fe40000010000 */
[----:B------:R-:W-:Y:S01]  /*29f30*/  F2FP.BF16.PACK_AB R45, R80, R81 ;  /* 0x00000051502d723e */ /* 0x000fe200000010ff */
[C---:B------:R-:W-:Y:S04]  /*29f40*/  HMMA.16816.F32.BF16 R8, R40.reuse, R46, R8 ;  /* 0x0000002e2808723c */ /* 0x040fe80000041808 */
[----:B------:R-:W-:Y:S02]  /*29f50*/  F2FP.BF16.PACK_AB R44, R87, R99 ;  /* 0x00000063572c723e */ /* 0x000fe400000010ff */
[----:B------:R-:W-:Y:S01]  /*29f60*/  MUFU.EX2 R80, R96 ;  /* 0x0000006000507308 */ /* 0x000fe20000000800 */
[----:B------:R-:W-:Y:S01]  /*29f70*/  F2FP.BF16.PACK_AB R47, R83, R84 ;  /* 0x00000054532f723e */ /* 0x000fe200000010ff */
[C---:B------:R-:W-:Y:S04]  /*29f80*/  HMMA.16816.F32.BF16 R12, R40.reuse, R52, R12 ;  /* 0x00000034280c723c */ /* 0x040fe8000004180c */
[----:B------:R-:W-:Y:S01]  /*29f90*/  F2FP.BF16.PACK_AB R46, R103, R102 ;  /* 0x00000066672e723e */ /* 0x000fe200000010ff */
[----:B----4-:R-:W-:Y:S03]  /*29fa0*/  FADD.FTZ R0, R78, R0 ;  /* 0x000000004e007221 */ /* 0x010fe60000010000 */
[C---:B------:R-:W-:Y:S01]  /*29fb0*/  HMMA.16816.F32.BF16 R16, R40.reuse, R54, R16 ;  /* 0x000000362810723c */ /* 0x040fe20000041810 */
[----:B------:R-:W2:Y:S01]  /*29fc0*/  LDSM.16.MT88.4 R52, [R179+0xd800] ;  /* 0x00d80000b334783b */ /* 0x000ea20000004200 */
[----:B------:R-:W-:Y:S02]  /*29fd0*/  MUFU.EX2 R106, R106 ;  /* 0x0000006a006a7308 */ /* 0x000fe40000000800 */
[----:B---3--:R-:W-:Y:S04]  /*29fe0*/  FADD.FTZ R0, R77, R0 ;  /* 0x000000004d007221 */ /* 0x008fe80000010000 */
[C---:B------:R-:W-:Y:S04]  /*29ff0*/  HMMA.16816.F32.BF16 R20, R40.reuse, R56, R20 ;  /* 0x000000382814723c */ /* 0x040fe80000041814 */
[----:B------:R-:W3:Y:S04]  /*2a000*/  MUFU.EX2 R107, R107 ;  /* 0x0000006b006b7308 */ /* 0x000ee80000000800 */
[C---:B------:R-:W-:Y:S01]  /*2a010*/  HMMA.16816.F32.BF16 R24, R40.reuse, R58, R24 ;  /* 0x0000003a2818723c */ /* 0x040fe20000041818 */
[----:B------:R-:W4:Y:S05]  /*2a020*/  LDSM.16.MT88.4 R56, [R180+0xd800] ;  /* 0x00d80000b438783b */ /* 0x000f2a0000004200 */
[----:B------:R-:W-:Y:S02]  /*2a030*/  MUFU.EX2 R110, R110 ;  /* 0x0000006e006e7308 */ /* 0x000fe40000000800 */
[C---:B------:R-:W-:Y:S08]  /*2a040*/  HMMA.16816.F32.BF16 R28, R40.reuse, R64, R28 ;  /* 0x00000040281c723c */ /* 0x040ff0000004181c */
[----:B------:R-:W-:Y:S01]  /*2a050*/  HMMA.16816.F32.BF16 R32, R40, R66, R32 ;  /* 0x000000422820723c */ /* 0x000fe20000041820 */
[----:B------:R-:W-:Y:S01]  /*2a060*/  LDSM.16.MT88.4 R64, [R180+0xe000] ;  /* 0x00e00000b440783b */ /* 0x000fe20000004200 */
[----:B------:R-:W2:Y:S05]  /*2a070*/  MUFU.EX2 R86, R73 ;  /* 0x0000004900567308 */ /* 0x000eaa0000000800 */
[----:B------:R-:W-:Y:S01]  /*2a080*/  F2FP.BF16.PACK_AB R41, R79, R82 ;  /* 0x000000524f29723e */ /* 0x000fe200000010ff */
[C---:B-----5:R-:W-:Y:S04]  /*2a090*/  HMMA.16816.F32.BF16 R4, R44.reuse, R48, R4 ;  /* 0x000000302c04723c */ /* 0x060fe80000041804 */
[----:B------:R-:W-:Y:S01]  /*2a0a0*/  MUFU.EX2 R79, R97 ;  /* 0x00000061004f7308 */ /* 0x000fe20000000800 */
[----:B------:R-:W-:Y:S02]  /*2a0b0*/  F2FP.BF16.PACK_AB R43, R77, R78 ;  /* 0x0000004e4d2b723e */ /* 0x000fe400000010ff */
[----:B---3--:R-:W-:Y:S01]  /*2a0c0*/  F2FP.BF16.PACK_AB R40, R107, R106 ;  /* 0x0000006a6b28723e */ /* 0x008fe200000010ff */
[C---:B------:R-:W-:Y:S01]  /*2a0d0*/  HMMA.16816.F32.BF16 R8, R44.reuse, R50, R8 ;  /* 0x000000322c08723c */ /* 0x040fe20000041808 */
[----:B------:R-:W3:Y:S05]  /*2a0e0*/  LDSM.16.MT88.4 R48, [R178+0xe000] ;  /* 0x00e00000b230783b */ /* 0x000eea0000004200 */
[----:B------:R-:W-:Y:S02]  /*2a0f0*/  MUFU.EX2 R78, R100 ;  /* 0x00000064004e7308 */ /* 0x000fe40000000800 */
[C---:B-1----:R-:W-:Y:S04]  /*2a100*/  HMMA.16816.F32.BF16 R12, R44.reuse, R60, R12 ;  /* 0x0000003c2c0c723c */ /* 0x042fe8000004180c */
[----:B--2---:R-:W-:Y:S04]  /*2a110*/  F2FP.BF16.PACK_AB R42, R86, R110 ;  /* 0x0000006e562a723e */ /* 0x004fe800000010ff */
[C---:B------:R-:W-:Y:S01]  /*2a120*/  HMMA.16816.F32.BF16 R16, R44.reuse, R62, R16 ;  /* 0x0000003e2c10723c */ /* 0x040fe20000041810 */
[----:B------:R-:W1:Y:S01]  /*2a130*/  LDSM.16.MT88.4 R60, [R181+0xe000] ;  /* 0x00e00000b53c783b */ /* 0x000e620000004200 */
[----:B------:R-:W-:Y:S06]  /*2a140*/  MUFU.EX2 R77, R101 ;  /* 0x00000065004d7308 */ /* 0x000fec0000000800 */
[C---:B------:R-:W-:Y:S04]  /*2a150*/  HMMA.16816.F32.BF16 R20, R44.reuse, R52, R20 ;  /* 0x000000342c14723c */ /* 0x040fe80000041814 */
[----:B------:R-:W2:Y:S04]  /*2a160*/  MUFU.EX2 R76, R218 ;  /* 0x000000da004c7308 */ /* 0x000ea80000000800 */
[C---:B------:R-:W-:Y:S01]  /*2a170*/  HMMA.16816.F32.BF16 R24, R44.reuse, R54, R24 ;  /* 0x000000362c18723c */ /* 0x040fe20000041818 */
[----:B------:R-:W5:Y:S05]  /*2a180*/  LDSM.16.MT88.4 R52, [R179+0xe000] ;  /* 0x00e00000b334783b */ /* 0x000f6a0000004200 */
[----:B------:R-:W1:Y:S02]  /*2a190*/  MUFU.EX2 R75, R221 ;  /* 0x000000dd004b7308 */ /* 0x000e640000000800 */
[C---:B----4-:R-:W-:Y:S08]  /*2a1a0*/  HMMA.16816.F32.BF16 R28, R44.reuse, R56, R28 ;  /* 0x000000382c1c723c */ /* 0x050ff0000004181c */
[----:B------:R-:W-:Y:S01]  /*2a1b0*/  HMMA.16816.F32.BF16 R32, R44, R58, R32 ;  /* 0x0000003a2c20723c */ /* 0x000fe20000041820 */
[----:B------:R-:W-:Y:S01]  /*2a1c0*/  LDSM.16.MT88.4 R56, [R181+0xe800] ;  /* 0x00e80000b538783b */ /* 0x000fe20000004200 */
[----:B------:R-:W4:Y:S02]  /*2a1d0*/  MUFU.EX2 R74, R224 ;  /* 0x000000e0004a7308 */ /* 0x000f240000000800 */
[----:B--2---:R-:W-:Y:S04]  /*2a1e0*/  FADD.FTZ R0, R76, R0 ;  /* 0x000000004c007221 */ /* 0x004fe80000010000 */
[C---:B---3--:R-:W-:Y:S04]  /*2a1f0*/  HMMA.16816.F32.BF16 R4, R40.reuse, R48, R4 ;  /* 0x000000302804723c */ /* 0x048fe80000041804 */
[----:B------:R-:W2:Y:S01]  /*2a200*/  MUFU.EX2 R72, R227 ;  /* 0x000000e300487308 */ /* 0x000ea20000000800 */
[C---:B-1----:R-:W-:Y:S01]  /*2a210*/  F2FP.BF16.PACK_AB R45, R75.reuse, R76 ;  /* 0x0000004c4b2d723e */ /* 0x042fe200000010ff */
[----:B------:R-:W-:Y:S02]  /*2a220*/  FADD.FTZ R0, R75, R0 ;  /* 0x000000004b007221 */ /* 0x000fe40000010000 */
[C---:B------:R-:W-:Y:S01]  /*2a230*/  HMMA.16816.F32.BF16 R8, R40.reuse, R50, R8 ;  /* 0x000000322808723c */ /* 0x040fe20000041808 */
[----:B------:R-:W1:Y:S05]  /*2a240*/  LDSM.16.MT88.4 R48, [R178+0xe800] ;  /* 0x00e80000b230783b */ /* 0x000e6a0000004200 */
[----:B------:R-:W-:Y:S02]  /*2a250*/  MUFU.EX2 R76, R104 ;  /* 0x00000068004c7308 */ /* 0x000fe40000000800 */
[C---:B------:R-:W-:Y:S04]  /*2a260*/  HMMA.16816.F32.BF16 R12, R40.reuse, R60, R12 ;  /* 0x0000003c280c723c */ /* 0x040fe8000004180c */
[----:B----4-:R-:W-:Y:S04]  /*2a270*/  FADD.FTZ R0, R74, R0 ;  /* 0x000000004a007221 */ /* 0x010fe80000010000 */
[C---:B------:R-:W-:Y:S01]  /*2a280*/  HMMA.16816.F32.BF16 R16, R40.reuse, R62, R16 ;  /* 0x0000003e2810723c */ /* 0x040fe20000041810 */
[----:B------:R-:W-:Y:S01]  /*2a290*/  LDSM.16.MT88.4 R60, [R180+0xe800] ;  /* 0x00e80000b43c783b */ /* 0x000fe20000004200 */
[----:B------:R-:W-:Y:S02]  /*2a2a0*/  MUFU.EX2 R75, R105 ;  /* 0x00000069004b7308 */ /* 0x000fe40000000800 */
[C---:B--2---:R-:W-:Y:S01]  /*2a2b0*/  F2FP.BF16.PACK_AB R47, R72.reuse, R74 ;  /* 0x0000004a482f723e */ /* 0x044fe200000010ff */
[----:B------:R-:W-:Y:S03]  /*2a2c0*/  FADD.FTZ R0, R72, R0 ;  /* 0x0000000048007221 */ /* 0x000fe60000010000 */
[C---:B-----5:R-:W-:Y:S04]  /*2a2d0*/  HMMA.16816.F32.BF16 R20, R40.reuse, R52, R20 ;  /* 0x000000342814723c */ /* 0x060fe80000041814 */
[----:B------:R-:W-:Y:S04]  /*2a2e0*/  MUFU.EX2 R111, R111 ;  /* 0x0000006f006f7308 */ /* 0x000fe80000000800 */
[C---:B------:R-:W-:Y:S01]  /*2a2f0*/  HMMA.16816.F32.BF16 R24, R40.reuse, R54, R24 ;  /* 0x000000362818723c */ /* 0x040fe20000041818 */
[----:B------:R-:W2:Y:S05]  /*2a300*/  LDSM.16.MT88.4 R52, [R179+0xe800] ;  /* 0x00e80000b334783b */ /* 0x000eaa0000004200 */
[----:B------:R-:W3:Y:S02]  /*2a310*/  MUFU.EX2 R114, R114 ;  /* 0x0000007200727308 */ /* 0x000ee40000000800 */
[C---:B------:R-:W-:Y:S08]  /*2a320*/  HMMA.16816.F32.BF16 R28, R40.reuse, R64, R28 ;  /* 0x00000040281c723c */ /* 0x040ff0000004181c */
[----:B------:R-:W-:Y:S01]  /*2a330*/  HMMA.16816.F32.BF16 R32, R40, R66, R32 ;  /* 0x000000422820723c */ /* 0x000fe20000041820 */
[----:B------:R-:W-:Y:S01]  /*2a340*/  MUFU.EX2 R115, R115 ;  /* 0x0000007300737308 */ /* 0x000fe20000000800 */
[----:B------:R-:W-:Y:S09]  /*2a350*/  LDSM.16.MT88.4 R64, [R179+0xf000] ;  /* 0x00f00000b340783b */ /* 0x000ff20000004200 */
[----:B------:R-:W4:Y:S01]  /*2a360*/  MUFU.EX2 R118, R118 ;  /* 0x0000007600767308 */ /* 0x000f220000000800 */
[----:B---3--:R-:W-:Y:S09]  /*2a370*/  F2FP.BF16.PACK_AB R44, R114, R111 ;  /* 0x0000006f722c723e */ /* 0x008ff200000010ff */
[----:B------:R-:W-:Y:S10]  /*2a380*/  MUFU.EX2 R72, R236 ;  /* 0x000000ec00487308 */ /* 0x000ff40000000800 */
[----:B------:R-:W-:Y:S01]  /*2a390*/  MUFU.EX2 R74, R122 ;  /* 0x0000007a004a7308 */ /* 0x000fe20000000800 */
[----:B----4-:R-:W-:Y:S09]  /*2a3a0*/  F2FP.BF16.PACK_AB R46, R118, R115 ;  /* 0x00000073762e723e */ /* 0x010ff200000010ff */
[----:B------:R-:W3:Y:S01]  /*2a3b0*/  MUFU.EX2 R73, R228 ;  /* 0x000000e400497308 */ /* 0x000ee20000000800 */
[C---:B-1----:R-:W-:Y:S08]  /*2a3c0*/  HMMA.16816.F32.BF16 R4, R44.reuse, R48, R4 ;  /* 0x000000302c04723c */ /* 0x042ff00000041804 */
[C---:B------:R-:W-:Y:S01]  /*2a3d0*/  HMMA.16816.F32.BF16 R8, R44.reuse, R50, R8 ;  /* 0x000000322c08723c */ /* 0x040fe20000041808 */
[----:B------:R-:W1:Y:S01]  /*2a3e0*/  LDSM.16.MT88.4 R48, [R178+0xf000] ;  /* 0x00f00000b230783b */ /* 0x000e620000004200 */
[----:B------:R-:W4:Y:S06]  /*2a3f0*/  MUFU.EX2 R69, R229 ;  /* 0x000000e500457308 */ /* 0x000f2c0000000800 */
[C---:B------:R-:W-:Y:S04]  /*2a400*/  HMMA.16816.F32.BF16 R12, R44.reuse, R56, R12 ;  /* 0x000000382c0c723c */ /* 0x040fe8000004180c */
[----:B------:R-:W5:Y:S01]  /*2a410*/  MUFU.EX2 R36, R230 ;  /* 0x000000e600247308 */ /* 0x000f620000000800 */
[----:B---3--:R-:W-:Y:S03]  /*2a420*/  FADD.FTZ R0, R73, R0 ;  /* 0x0000000049007221 */ /* 0x008fe60000010000 */
[C---:B------:R-:W-:Y:S01]  /*2a430*/  HMMA.16816.F32.BF16 R16, R44.reuse, R58, R16 ;  /* 0x0000003a2c10723c */ /* 0x040fe20000041810 */
[----:B------:R-:W3:Y:S05]  /*2a440*/  LDSM.16.MT88.4 R56, [R181+0xf000] ;  /* 0x00f00000b538783b */ /* 0x000eea0000004200 */
[----:B------:R-:W1:Y:S02]  /*2a450*/  MUFU.EX2 R2, R231 ;  /* 0x000000e700027308 */ /* 0x000e640000000800 */
[C---:B--2---:R-:W-:Y:S04]  /*2a460*/  HMMA.16816.F32.BF16 R20, R44.reuse, R52, R20 ;  /* 0x000000342c14723c */ /* 0x044fe80000041814 */
[C---:B----4-:R-:W-:Y:S01]  /*2a470*/  F2FP.BF16.PACK_AB R41, R69.reuse, R73 ;  /* 0x000000494529723e */ /* 0x050fe200000010ff */
[----:B------:R-:W-:Y:S03]  /*2a480*/  FADD.FTZ R0, R69, R0 ;  /* 0x0000000045007221 */ /* 0x000fe60000010000 */
[C---:B------:R-:W-:Y:S01]  /*2a490*/  HMMA.16816.F32.BF16 R24, R44.reuse, R54, R24 ;  /* 0x000000362c18723c */ /* 0x040fe20000041818 */
[----:B------:R-:W-:Y:S01]  /*2a4a0*/  MUFU.EX2 R119, R119 ;  /* 0x0000007700777308 */ /* 0x000fe20000000800 */
[----:B------:R-:W2:Y:S02]  /*2a4b0*/  LDSM.16.MT88.4 R52, [R180+0xf000] ;  /* 0x00f00000b434783b */ /* 0x000ea40000004200 */
[----:B-----5:R-:W-:Y:S04]  /*2a4c0*/  FADD.FTZ R0, R36, R0 ;  /* 0x0000000024007221 */ /* 0x020fe80000010000 */
[C---:B------:R-:W-:Y:S03]  /*2a4d0*/  HMMA.16816.F32.BF16 R28, R44.reuse, R60, R28 ;  /* 0x0000003c2c1c723c */ /* 0x040fe6000004181c */
[----:B------:R-:W4:Y:S01]  /*2a4e0*/  MUFU.EX2 R85, R85 ;  /* 0x0000005500557308 */ /* 0x000f220000000800 */
[C---:B-1----:R-:W-:Y:S01]  /*2a4f0*/  F2FP.BF16.PACK_AB R43, R2.reuse, R36 ;  /* 0x00000024022b723e */ /* 0x042fe200000010ff */
[----:B------:R-:W-:Y:S03]  /*2a500*/  FADD.FTZ R0, R2, R0 ;  /* 0x0000000002007221 */ /* 0x000fe60000010000 */
[----:B------:R-:W-:Y:S01]  /*2a510*/  HMMA.16816.F32.BF16 R32, R44, R62, R32 ;  /* 0x0000003e2c20723c */ /* 0x000fe20000041820 */
[----:B------:R-:W-:Y:S03]  /*2a520*/  LDSM.16.MT88.4 R60, [R179+0xf800] ;  /* 0x00f80000b33c783b */ /* 0x000fe60000004200 */
[----:B------:R-:W-:Y:S01]  /*2a530*/  FADD.FTZ R0, R71, R0 ;  /* 0x0000000047007221 */ /* 0x000fe20000010000 */
[----:B------:R-:W-:Y:S02]  /*2a540*/  MUFU.EX2 R88, R88 ;  /* 0x0000005800587308 */ /* 0x000fe40000000800 */
[C---:B------:R-:W-:Y:S01]  /*2a550*/  F2FP.BF16.PACK_AB R45, R70.reuse, R71 ;  /* 0x00000047462d723e */ /* 0x040fe200000010ff */
[----:B------:R-:W-:Y:S01]  /*2a560*/  FADD.FTZ R0, R70, R0 ;  /* 0x0000000046007221 */ /* 0x000fe20000010000 */
[----:B------:R-:W-:Y:S03]  /*2a570*/  F2FP.BF16.PACK_AB R47, R37, R68 ;  /* 0x00000044252f723e */ /* 0x000fe600000010ff */
[----:B------:R-:W-:Y:S01]  /*2a580*/  F2FP.BF16.PACK_AB R44, R93, R92 ;  /* 0x0000005c5d2c723e */ /* 0x000fe200000010ff */
[----:B------:R-:W-:Y:S01]  /*2a590*/  FADD.FTZ R0, R68, R0 ;  /* 0x0000000044007221 */ /* 0x000fe20000010000 */
[----:B------:R-:W-:Y:S01]  /*2a5a0*/  F2FP.BF16.PACK_AB R46, R79, R80 ;  /* 0x000000504f2e723e */ /* 0x000fe200000010ff */
[----:B------:R-:W1:Y:S02]  /*2a5b0*/  MUFU.EX2 R89, R89 ;  /* 0x0000005900597308 */ /* 0x000e640000000800 */
[----:B------:R-:W-:Y:S01]  /*2a5c0*/  FADD.FTZ R0, R37, R0 ;  /* 0x0000000025007221 */ /* 0x000fe20000010000 */
[----:B----4-:R-:W-:Y:S03]  /*2a5d0*/  F2FP.BF16.PACK_AB R40, R85, R119 ;  /* 0x000000775528723e */ /* 0x010fe600000010ff */
[----:B------:R-:W-:Y:S04]  /*2a5e0*/  FADD.FTZ R0, R72, R0 ;  /* 0x0000000048007221 */ /* 0x000fe80000010000 */
[----:B------:R-:W4:Y:S10]  /*2a5f0*/  MUFU.EX2 R36, R237 ;  /* 0x000000ed00247308 */ /* 0x000f340000000800 */
[----:B------:R-:W5:Y:S01]  /*2a600*/  MUFU.EX2 R69, R238 ;  /* 0x000000ee00457308 */ /* 0x000f620000000800 */
[----:B-1----:R-:W-:Y:S09]  /*2a610*/  F2FP.BF16.PACK_AB R42, R89, R88 ;  /* 0x00000058592a723e */ /* 0x002ff200000010ff */
[----:B------:R-:W1:Y:S01]  /*2a620*/  MUFU.EX2 R2, R239 ;  /* 0x000000ef00027308 */ /* 0x000e620000000800 */
[C---:B------:R-:W-:Y:S05]  /*2a630*/  HMMA.16816.F32.BF16 R4, R40.reuse, R48, R4 ;  /* 0x000000302804723c */ /* 0x040fea0000041804 */
[C---:B----4-:R-:W-:Y:S03]  /*2a640*/  FADD.FTZ R0, R36.reuse, R0 ;  /* 0x0000000024007221 */ /* 0x050fe60000010000 */
[C---:B------:R-:W-:Y:S01]  /*2a650*/  HMMA.16816.F32.BF16 R8, R40.reuse, R50, R8 ;  /* 0x000000322808723c */ /* 0x040fe20000041808 */
[----:B------:R-:W4:Y:S01]  /*2a660*/  LDSM.16.MT88.4 R48, [R178+0xf800] ;  /* 0x00f80000b230783b */ /* 0x000f220000004200 */
[----:B------:R-:W1:Y:S02]  /*2a670*/  MUFU.EX2 R71, R240 ;  /* 0x000000f000477308 */ /* 0x000e640000000800 */
[----:B-----5:R-:W-:Y:S04]  /*2a680*/  FADD.FTZ R0, R69, R0 ;  /* 0x0000000045007221 */ /* 0x020fe80000010000 */
[C---:B---3--:R-:W-:Y:S04]  /*2a690*/  HMMA.16816.F32.BF16 R12, R40.reuse, R56, R12 ;  /* 0x00000038280c723c */ /* 0x048fe8000004180c */
[----:B------:R-:W3:Y:S04]  /*2a6a0*/  MUFU.EX2 R70, R241 ;  /* 0x000000f100467308 */ /* 0x000ee80000000800 */
[C---:B------:R-:W-:Y:S01]  /*2a6b0*/  HMMA.16816.F32.BF16 R16, R40.reuse, R58, R16 ;  /* 0x0000003a2810723c */ /* 0x040fe20000041810 */
[----:B------:R-:W5:Y:S05]  /*2a6c0*/  LDSM.16.MT88.4 R56, [R181+0xf800] ;  /* 0x00f80000b538783b */ /* 0x000f6a0000004200 */
[----:B------:R-:W-:Y:S02]  /*2a6d0*/  MUFU.EX2 R68, R242 ;  /* 0x000000f200447308 */ /* 0x000fe40000000800 */
[C---:B------:R-:W-:Y:S08]  /*2a6e0*/  HMMA.16816.F32.BF16 R20, R40.reuse, R64, R20 ;  /* 0x000000402814723c */ /* 0x040ff00000041814 */
[C---:B------:R-:W-:Y:S01]  /*2a6f0*/  HMMA.16816.F32.BF16 R24, R40.reuse, R66, R24 ;  /* 0x000000422818723c */ /* 0x040fe20000041818 */
[----:B------:R-:W3:Y:S01]  /*2a700*/  LDSM.16.MT88.4 R64, [R180+0xf800] ;  /* 0x00f80000b440783b */ /* 0x000ee20000004200 */
[----:B------:R-:W-:Y:S06]  /*2a710*/  MUFU.EX2 R37, R243 ;  /* 0x000000f300257308 */ /* 0x000fec0000000800 */
[C---:B--2---:R-:W-:Y:S04]  /*2a720*/  HMMA.16816.F32.BF16 R28, R40.reuse, R52, R28 ;  /* 0x00000034281c723c */ /* 0x044fe8000004181c */
[----:B------:R-:W2:Y:S04]  /*2a730*/  MUFU.EX2 R73, R109 ;  /* 0x0000006d00497308 */ /* 0x000ea80000000800 */
[----:B------:R-:W-:Y:S01]  /*2a740*/  HMMA.16816.F32.BF16 R32, R40, R54, R32 ;  /* 0x000000362820723c */ /* 0x000fe20000041820 */
[----:B------:R-:W2:Y:S05]  /*2a750*/  LDSM.16.MT88.4 R52, [R178+0x10000] ;  /* 0x01000000b234783b */ /* 0x000eaa0000004200 */
[----:B------:R-:W-:Y:S01]  /*2a760*/  MUFU.EX2 R39, R39 ;  /* 0x0000002700277308 */ /* 0x000fe20000000800 */
[----:B------:R-:W-:Y:S01]  /*2a770*/  F2FP.BF16.PACK_AB R41, R36, R72 ;  /* 0x000000482429723e */ /* 0x000fe200000010ff */
[C---:B----4-:R-:W-:Y:S05]  /*2a780*/  HMMA.16816.F32.BF16 R4, R44.reuse, R48, R4 ;  /* 0x000000302c04723c */ /* 0x050fea0000041804 */
[C---:B-1----:R-:W-:Y:S01]  /*2a790*/  F2FP.BF16.PACK_AB R43, R2.reuse, R69 ;  /* 0x00000045022b723e */ /* 0x042fe200000010ff */
[----:B------:R-:W-:Y:S01]  /*2a7a0*/  FADD.FTZ R36, R2, R0 ;  /* 0x0000000002247221 */ /* 0x000fe20000010000 */
[----:B------:R-:W-:Y:S01]  /*2a7b0*/  F2FP.BF16.PACK_AB R40, R77, R78 ;  /* 0x0000004e4d28723e */ /* 0x000fe200000010ff */
[C---:B------:R-:W-:Y:S01]  /*2a7c0*/  HMMA.16816.F32.BF16 R8, R44.reuse, R50, R8 ;  /* 0x000000322c08723c */ /* 0x040fe20000041808 */
[----:B------:R-:W1:Y:S01]  /*2a7d0*/  LDSM.16.MT88.4 R48, [R181+0x10000] ;  /* 0x01000000b530783b */ /* 0x000e620000004200 */
[----:B------:R-:W-:Y:S02]  /*2a7e0*/  MUFU.EX2 R72, R112 ;  /* 0x0000007000487308 */ /* 0x000fe40000000800 */
[----:B------:R-:W-:Y:S01]  /*2a7f0*/  F2FP.BF16.PACK_AB R42, R75, R76 ;  /* 0x0000004c4b2a723e */ /* 0x000fe200000010ff */
[----:B------:R-:W-:Y:S03]  /*2a800*/  FADD.FTZ R0, R154, R108 ;  /* 0x0000006c9a007221 */ /* 0x000fe60000010000 */
[C---:B-----5:R-:W-:Y:S04]  /*2a810*/  HMMA.16816.F32.BF16 R12, R44.reuse, R56, R12 ;  /* 0x000000382c0c723c */ /* 0x060fe8000004180c */
[----:B------:R-:W-:Y:S01]  /*2a820*/  FADD.FTZ R0, R151, R0 ;  /* 0x0000000097007221 */ /* 0x000fe20000010000 */
[----:B------:R-:W4:Y:S03]  /*2a830*/  MUFU.EX2 R69, R113 ;  /* 0x0000007100457308 */ /* 0x000f260000000800 */
[C---:B------:R-:W-:Y:S01]  /*2a840*/  HMMA.16816.F32.BF16 R16, R44.reuse, R58, R16 ;  /* 0x0000003a2c10723c */ /* 0x040fe20000041810 */
[----:B------:R-:W-:Y:S03]  /*2a850*/  LDSM.16.MT88.4 R56, [R181+0x10800] ;  /* 0x01080000b538783b */ /* 0x000fe60000004200 */
[----:B------:R-:W-:Y:S04]  /*2a860*/  FADD.FTZ R0, R152, R0 ;  /* 0x0000000098007221 */ /* 0x000fe80000010000 */
[C---:B------:R-:W-:Y:S01]  /*2a870*/  HMMA.16816.F32.BF16 R20, R44.reuse, R60, R20 ;  /* 0x0000003c2c14723c */ /* 0x040fe20000041814 */
[----:B------:R-:W-:Y:S01]  /*2a880*/  LDSM.16.MT88.4 R152, [R181+0x11800] ;  /* 0x01180000b598783b */ /* 0x000fe20000004200 */
[----:B------:R-:W-:Y:S02]  /*2a890*/  MUFU.EX2 R61, R246 ;  /* 0x000000f6003d7308 */ /* 0x000fe40000000800 */
[----:B------:R-:W-:Y:S04]  /*2a8a0*/  FADD.FTZ R0, R149, R0 ;  /* 0x0000000095007221 */ /* 0x000fe80000010000 */
[C---:B------:R-:W-:Y:S04]  /*2a8b0*/  HMMA.16816.F32.BF16 R24, R44.reuse, R62, R24 ;  /* 0x0000003e2c18723c */ /* 0x040fe80000041818 */
[----:B------:R-:W-:Y:S01]  /*2a8c0*/  MUFU.EX2 R63, R244 ;  /* 0x000000f4003f7308 */ /* 0x000fe20000000800 */
[----:B------:R-:W-:Y:S03]  /*2a8d0*/  FADD.FTZ R0, R150, R0 ;  /* 0x0000000096007221 */ /* 0x000fe60000010000 */
[C---:B---3--:R-:W-:Y:S04]  /*2a8e0*/  HMMA.16816.F32.BF16 R28, R44.reuse, R64, R28 ;  /* 0x000000402c1c723c */ /* 0x048fe8000004181c */
[----:B------:R-:W-:Y:S02]  /*2a8f0*/  FADD.FTZ R0, R147, R0 ;  /* 0x0000000093007221 */ /* 0x000fe40000010000 */
[----:B------:R-:W3:Y:S02]  /*2a900*/  MUFU.EX2 R62, R245 ;  /* 0x000000f5003e7308 */ /* 0x000ee40000000800 */
[----:B------:R-:W-:Y:S01]  /*2a910*/  HMMA.16816.F32.BF16 R32, R44, R66, R32 ;  /* 0x000000422c20723c */ /* 0x000fe20000041820 */
[----:B------:R-:W5:Y:S03]  /*2a920*/  LDSM.16.MT88.4 R44, [R179+0x10000] ;  /* 0x01000000b32c783b */ /* 0x000f660000004200 */
[----:B------:R-:W-:Y:S04]  /*2a930*/  FADD.FTZ R0, R148, R0 ;  /* 0x0000000094007221 */ /* 0x000fe80000010000 */
[C---:B--2---:R-:W-:Y:S01]  /*2a940*/  HMMA.16816.F32.BF16 R4, R40.reuse, R52, R4 ;  /* 0x000000342804723c */ /* 0x044fe20000041804 */
[----:B------:R-:W2:Y:S04]  /*2a950*/  MUFU.EX2 R60, R123 ;  /* 0x0000007b003c7308 */ /* 0x000ea80000000800 */
[----:B------:R-:W-:Y:S03]  /*2a960*/  FADD.FTZ R0, R144, R0 ;  /* 0x0000000090007221 */ /* 0x000fe60000010000 */
[C---:B------:R-:W-:Y:S01]  /*2a970*/  HMMA.16816.F32.BF16 R8, R40.reuse, R54, R8 ;  /* 0x000000362808723c */ /* 0x040fe20000041808 */
[----:B------:R-:W2:Y:S02]  /*2a980*/  LDSM.16.MT88.4 R52, [R180+0x10000] ;  /* 0x01000000b434783b */ /* 0x000ea40000004200 */
[----:B------:R-:W-:Y:S01]  /*2a990*/  MUFU.EX2 R67, R117 ;  /* 0x0000007500437308 */ /* 0x000fe20000000800 */
[----:B------:R-:W-:Y:S04]  /*2a9a0*/  FADD.FTZ R0, R146, R0 ;  /* 0x0000000092007221 */ /* 0x000fe80000010000 */
[C---:B-1----:R-:W-:Y:S04]  /*2a9b0*/  HMMA.16816.F32.BF16 R12, R40.reuse, R48, R12 ;  /* 0x00000030280c723c */ /* 0x042fe8000004180c */
[----:B------:R-:W-:Y:S01]  /*2a9c0*/  FADD.FTZ R0, R143, R0 ;  /* 0x000000008f007221 */ /* 0x000fe20000010000 */
[----:B------:R-:W-:Y:S03]  /*2a9d0*/  MUFU.EX2 R66, R120 ;  /* 0x0000007800427308 */ /* 0x000fe60000000800 */
[C---:B------:R-:W-:Y:S01]  /*2a9e0*/  HMMA.16816.F32.BF16 R16, R40.reuse, R50, R16 ;  /* 0x000000322810723c */ /* 0x040fe20000041810 */
[----:B------:R-:W1:Y:S03]  /*2a9f0*/  LDSM.16.MT88.4 R48, [R178+0x10800] ;  /* 0x01080000b230783b */ /* 0x000e660000004200 */
[----:B------:R-:W-:Y:S03]  /*2aa00*/  FADD.FTZ R0, R145, R0 ;  /* 0x0000000091007221 */ /* 0x000fe60000010000 */
[----:B------:R-:W-:Y:S01]  /*2aa10*/  MUFU.EX2 R65, R121 ;  /* 0x0000007900417308 */ /* 0x000fe20000000800 */
[----:B------:R-:W-:Y:S01]  /*2aa20*/  FADD.FTZ R2, R136, R0 ;  /* 0x0000000088027221 */ /* 0x000fe20000010000 */
[C---:B-----5:R-:W-:Y:S01]  /*2aa30*/  HMMA.16816.F32.BF16 R20, R40.reuse, R44, R20 ;  /* 0x0000002c2814723c */ /* 0x060fe20000041814 */
[----:B------:R-:W-:Y:S02]  /*2aa40*/  LDSM.16.MT88.4 R144, [R179+0x11800] ;  /* 0x01180000b390783b */ /* 0x000fe40000004200 */
[----:B------:R-:W-:Y:S02]  /*2aa50*/  FADD.FTZ R0, R71, R36 ;  /* 0x0000002447007221 */ /* 0x000fe40000010000 */
[----:B------:R-:W-:Y:S02]  /*2aa60*/  FADD.FTZ R2, R141, R2 ;  /* 0x000000028d027221 */ /* 0x000fe40000010000 */
[C---:B------:R-:W-:Y:S01]  /*2aa70*/  F2FP.BF16.PACK_AB R45, R70.reuse, R71 ;  /* 0x00000047462d723e */ /* 0x040fe200000010ff */
[C---:B------:R-:W-:Y:S01]  /*2aa80*/  HMMA.16816.F32.BF16 R24, R40.reuse, R46, R24 ;  /* 0x0000002e2818723c */ /* 0x040fe20000041818 */
[----:B------:R-:W-:Y:S03]  /*2aa90*/  MUFU.EX2 R64, R126 ;  /* 0x0000007e00407308 */ /* 0x000fe60000000800 */
[----:B------:R-:W-:Y:S01]  /*2aaa0*/  F2FP.BF16.PACK_AB R44, R73, R74 ;  /* 0x0000004a492c723e */ /* 0x000fe200000010ff */
[----:B------:R-:W-:Y:S02]  /*2aab0*/  FADD.FTZ R0, R70, R0 ;  /* 0x0000000046007221 */ /* 0x000fe40000010000 */
[----:B------:R-:W-:Y:S01]  /*2aac0*/  F2FP.BF16.PACK_AB R47, R37, R68 ;  /* 0x00000044252f723e */ /* 0x000fe200000010ff */
[C---:B--2---:R-:W-:Y:S04]  /*2aad0*/  HMMA.16816.F32.BF16 R28, R40.reuse, R52, R28 ;  /* 0x00000034281c723c */ /* 0x044fe8000004181c */
[----:B------:R-:W-:Y:S01]  /*2aae0*/  FADD.FTZ R2, R135, R2 ;  /* 0x0000000287027221 */ /* 0x000fe20000010000 */
[----:B----4-:R-:W-:Y:S01]  /*2aaf0*/  F2FP.BF16.PACK_AB R46, R69, R72 ;  /* 0x00000048452e723e */ /* 0x010fe200000010ff */
[----:B------:R-:W-:Y:S01]  /*2ab00*/  FADD.FTZ R0, R68, R0 ;  /* 0x0000000044007221 */ /* 0x000fe20000010000 */
[----:B------:R-:W-:Y:S01]  /*2ab10*/  MOV R135, R38 ;  /* 0x0000002600877202 */ /* 0x000fe20000000f00 */
[----:B------:R-:W-:Y:S01]  /*2ab20*/  HMMA.16816.F32.BF16 R32, R40, R54, R32 ;  /* 0x000000362820723c */ /* 0x000fe20000041820 */
[----:B------:R-:W2:Y:S01]  /*2ab30*/  LDSM.16.MT88.4 R40, [R179+0x10800] ;  /* 0x01080000b328783b */ /* 0x000ea20000004200 */
[----:B------:R-:W4:Y:S02]  /*2ab40*/  MUFU.EX2 R68, R116 ;  /* 0x0000007400447308 */ /* 0x000f240000000800 */
[----:B------:R-:W-:Y:S02]  /*2ab50*/  FADD.FTZ R2, R138, R2 ;  /* 0x000000028a027221 */ /* 0x000fe40000010000 */
[----:B------:R-:W-:Y:S02]  /*2ab60*/  FADD.FTZ R36, R37, R0 ;  /* 0x0000000025247221 */ /* 0x000fe40000010000 */
[C---:B-1----:R-:W-:Y:S01]  /*2ab70*/  HMMA.16816.F32.BF16 R4, R44.reuse, R48, R4 ;  /* 0x000000302c04723c */ /* 0x042fe20000041804 */
[----:B------:R-:W1:Y:S03]  /*2ab80*/  LDSM.16.MT88.4 R52, [R180+0x10800] ;  /* 0x01080000b434783b */ /* 0x000e660000004200 */
[----:B------:R-:W-:Y:S01]  /*2ab90*/  MUFU.EX2 R37, R130 ;  /* 0x0000008200257308 */ /* 0x000fe20000000800 */
[----:B------:R-:W-:Y:S03]  /*2aba0*/  FADD.FTZ R0, R137, R2 ;  /* 0x0000000289007221 */ /* 0x000fe60000010000 */
[C---:B------:R-:W-:Y:S01]  /*2abb0*/  HMMA.16816.F32.BF16 R8, R44.reuse, R50, R8 ;  /* 0x000000322c08723c */ /* 0x040fe20000041808 */
[----:B------:R-:W5:Y:S03]  /*2abc0*/  LDSM.16.MT88.4 R48, [R178+0x11000] ;  /* 0x01100000b230783b */ /* 0x000f660000004200 */
[----:B------:R-:W-:Y:S02]  /*2abd0*/  FADD.FTZ R0, R142, R0 ;  /* 0x000000008e007221 */ /* 0x000fe40000010000 */
[----:B------:R-:W-:Y:S02]  /*2abe0*/  MUFU.EX2 R137, R127 ;  /* 0x0000007f00897308 */ /* 0x000fe40000000800 */
[C---:B------:R-:W-:Y:S04]  /*2abf0*/  HMMA.16816.F32.BF16 R12, R44.reuse, R56, R12 ;  /* 0x000000382c0c723c */ /* 0x040fe8000004180c */
[----:B------:R-:W-:Y:S04]  /*2ac00*/  FADD.FTZ R0, R139, R0 ;  /* 0x000000008b007221 */ /* 0x000fe80000010000 */
[C---:B------:R-:W-:Y:S01]  /*2ac10*/  HMMA.16816.F32.BF16 R16, R44.reuse, R58, R16 ;  /* 0x0000003a2c10723c */ /* 0x040fe20000041810 */
[----:B------:R-:W5:Y:S01]  /*2ac20*/  LDSM.16.MT88.4 R56, [R181+0x11000] ;  /* 0x01100000b538783b */ /* 0x000f620000004200 */
[----:B------:R-:W-:Y:S02]  /*2ac30*/  MUFU.EX2 R139, R169 ;  /* 0x000000a9008b7308 */ /* 0x000fe40000000800 */
[----:B------:R-:W-:Y:S04]  /*2ac40*/  FADD.FTZ R0, R140, R0 ;  /* 0x000000008c007221 */ /* 0x000fe80000010000 */
[----:B------:R-:W-:Y:S01]  /*2ac50*/  FADD.FTZ R0, R134, R0 ;  /* 0x0000000086007221 */ /* 0x000fe20000010000 */
[C---:B--2---:R-:W-:Y:S03]  /*2ac60*/  HMMA.16816.F32.BF16 R20, R44.reuse, R40, R20 ;  /* 0x000000282c14723c */ /* 0x044fe60000041814 */
[----:B------:R-:W-:Y:S01]  /*2ac70*/  FADD.FTZ R0, R129, R0 ;  /* 0x0000000081007221 */ /* 0x000fe20000010000 */
[----:B------:R-:W-:Y:S03]  /*2ac80*/  MOV R134, R3 ;  /* 0x0000000300867202 */ /* 0x000fe60000000f00 */
[----:B------:R-:W-:Y:S01]  /*2ac90*/  FADD.FTZ R0, R91, R0 ;  /* 0x000000005b007221 */ /* 0x000fe20000010000 */
[C---:B------:R-:W-:Y:S04]  /*2aca0*/  HMMA.16816.F32.BF16 R24, R44.reuse, R42, R24 ;  /* 0x0000002a2c18723c */ /* 0x040fe80000041818 */
[----:B------:R-:W-:Y:S01]  /*2acb0*/  FADD.FTZ R0, R98, R0 ;  /* 0x0000000062007221 */ /* 0x000fe20000010000 */
[----:B---3--:R-:W-:Y:S02]  /*2acc0*/  F2FP.BF16.PACK_AB R41, R62, R63 ;  /* 0x0000003f3e29723e */ /* 0x008fe400000010ff */
[----:B------:R-:W-:Y:S01]  /*2acd0*/  F2FP.BF16.PACK_AB R43, R60, R61 ;  /* 0x0000003d3c2b723e */ /* 0x000fe200000010ff */
[C---:B-1----:R-:W-:Y:S01]  /*2ace0*/  HMMA.16816.F32.BF16 R28, R44.reuse, R52, R28 ;  /* 0x000000342c1c723c */ /* 0x042fe2000004181c */
[----:B------:R-:W-:Y:S03]  /*2acf0*/  MUFU.EX2 R52, R124 ;  /* 0x0000007c00347308 */ /* 0x000fe60000000800 */
[----:B------:R-:W-:Y:S01]  /*2ad00*/  FADD.FTZ R0, R95, R0 ;  /* 0x000000005f007221 */ /* 0x000fe20000010000 */
[----:B----4-:R-:W-:Y:S02]  /*2ad10*/  F2FP.BF16.PACK_AB R40, R67, R68 ;  /* 0x000000444328723e */ /* 0x010fe400000010ff */
[----:B------:R-:W-:Y:S01]  /*2ad20*/  F2FP.BF16.PACK_AB R42, R65, R66 ;  /* 0x00000042412a723e */ /* 0x000fe200000010ff */
[----:B------:R-:W-:Y:S01]  /*2ad30*/  HMMA.16816.F32.BF16 R32, R44, R54, R32 ;  /* 0x000000362c20723c */ /* 0x000fe20000041820 */
[----:B------:R-:W-:Y:S03]  /*2ad40*/  LDSM.16.MT88.4 R44, [R180+0x11000] ;  /* 0x01100000b42c783b */ /* 0x000fe60000004200 */
[----:B------:R-:W-:Y:S04]  /*2ad50*/  FADD.FTZ R0, R94, R0 ;  /* 0x000000005e007221 */ /* 0x000fe80000010000 */
[C---:B-----5:R-:W-:Y:S01]  /*2ad60*/  HMMA.16816.F32.BF16 R4, R40.reuse, R48, R4 ;  /* 0x000000302804723c */ /* 0x060fe20000041804 */
[----:B------:R-:W1:Y:S04]  /*2ad70*/  MUFU.EX2 R49, R125 ;  /* 0x0000007d00317308 */ /* 0x000e680000000800 */
[----:B------:R-:W-:Y:S03]  /*2ad80*/  FADD.FTZ R0, R131, R0 ;  /* 0x0000000083007221 */ /* 0x000fe60000010000 */
[C---:B------:R-:W-:Y:S03]  /*2ad90*/  HMMA.16816.F32.BF16 R8, R40.reuse, R50, R8 ;  /* 0x000000322808723c */ /* 0x040fe60000041808 */
[----:B------:R-:W2:Y:S01]  /*2ada0*/  MUFU.EX2 R48, R128 ;  /* 0x0000008000307308 */ /* 0x000ea20000000800 */
[----:B------:R-:W-:Y:S02]  /*2adb0*/  FADD.FTZ R2, R90, R0 ;  /* 0x000000005a027221 */ /* 0x000fe40000010000 */
[----:B------:R-:W-:Y:S02]  /*2adc0*/  FADD.FTZ R0, R63, R36 ;  /* 0x000000243f007221 */ /* 0x000fe40000010000 */
[C---:B------:R-:W-:Y:S04]  /*2add0*/  HMMA.16816.F32.BF16 R12, R40.reuse, R56, R12 ;  /* 0x00000038280c723c */ /* 0x040fe8000004180c */
[----:B------:R-:W-:Y:S02]  /*2ade0*/  FADD.FTZ R0, R62, R0 ;  /* 0x000000003e007221 */ /* 0x000fe40000010000 */
[----:B------:R-:W-:Y:S02]  /*2adf0*/  FADD.FTZ R2, R99, R2 ;  /* 0x0000000263027221 */ /* 0x000fe40000010000 */
[C---:B------:R-:W-:Y:S04]  /*2ae00*/  HMMA.16816.F32.BF16 R16, R40.reuse, R58, R16 ;  /* 0x0000003a2810723c */ /* 0x040fe80000041810 */
[----:B------:R-:W-:Y:S01]  /*2ae10*/  FADD.FTZ R0, R61, R0 ;  /* 0x000000003d007221 */ /* 0x000fe20000010000 */
[----:B-1----:R-:W-:Y:S01]  /*2ae20*/  F2FP.BF16.PACK_AB R136, R49, R52 ;  /* 0x000000343188723e */ /* 0x002fe200000010ff */
[----:B------:R-:W-:Y:S02]  /*2ae30*/  FADD.FTZ R2, R87, R2 ;  /* 0x0000000257027221 */ /* 0x000fe40000010000 */
[----:B------:R-:W-:Y:S02]  /*2ae40*/  FADD.FTZ R36, R60, R0 ;  /* 0x000000003c247221 */ /* 0x000fe40000010000 */
[----:B------:R-:W1:Y:S02]  /*2ae50*/  LDSM.16.MT88.4 R60, [R179+0x11000] ;  /* 0x01100000b33c783b */ /* 0x000e640000004200 */
[----:B------:R-:W-:Y:S01]  /*2ae60*/  FADD.FTZ R2, R102, R2 ;  /* 0x0000000266027221 */ /* 0x000fe20000010000 */
[----:B--2---:R-:W-:Y:S03]  /*2ae70*/  F2FP.BF16.PACK_AB R138, R39, R48 ;  /* 0x00000030278a723e */ /* 0x004fe600000010ff */
[----:B------:R-:W-:Y:S04]  /*2ae80*/  FADD.FTZ R0, R103, R2 ;  /* 0x0000000267007221 */ /* 0x000fe80000010000 */
[----:B------:R-:W-:Y:S04]  /*2ae90*/  FADD.FTZ R0, R106, R0 ;  /* 0x000000006a007221 */ /* 0x000fe80000010000 */
[----:B------:R-:W-:Y:S04]  /*2aea0*/  FADD.FTZ R0, R107, R0 ;  /* 0x000000006b007221 */ /* 0x000fe80000010000 */
[----:B------:R-:W-:Y:S04]  /*2aeb0*/  FADD.FTZ R0, R110, R0 ;  /* 0x000000006e007221 */ /* 0x000fe80000010000 */
[----:B------:R-:W-:Y:S04]  /*2aec0*/  FADD.FTZ R0, R86, R0 ;  /* 0x0000000056007221 */ /* 0x000fe80000010000 */
[----:B------:R-:W-:Y:S04]  /*2aed0*/  FADD.FTZ R0, R111, R0 ;  /* 0x000000006f007221 */ /* 0x000fe80000010000 */
[----:B------:R-:W-:Y:S04]  /*2aee0*/  FADD.FTZ R0, R114, R0 ;  /* 0x0000000072007221 */ /* 0x000fe80000010000 */
[----:B------:R-:W-:Y:S04]  /*2aef0*/  FADD.FTZ R0, R115, R0 ;  /* 0x0000000073007221 */ /* 0x000fe80000010000 */
[----:B------:R-:W-:Y:S01]  /*2af00*/  FADD.FTZ R0, R118, R0 ;  /* 0x0000000076007221 */ /* 0x000fe20000010000 */
[C---:B-1----:R-:W-:Y:S03]  /*2af10*/  HMMA.16816.F32.BF16 R20, R40.reuse, R60, R20 ;  /* 0x0000003c2814723c */ /* 0x042fe60000041814 */
[----:B------:R-:W-:Y:S02]  /*2af20*/  FADD.FTZ R2, R119, R0 ;  /* 0x0000000077027221 */ /* 0x000fe40000010000 */
[----:B------:R-:W-:Y:S02]  /*2af30*/  FADD.FTZ R0, R64, R36 ;  /* 0x0000002440007221 */ /* 0x000fe40000010000 */
[----:B------:R-:W-:Y:S01]  /*2af40*/  FADD.FTZ R2, R85, R2 ;  /* 0x0000000255027221 */ /* 0x000fe20000010000 */
[C---:B------:R-:W-:Y:S04]  /*2af50*/  HMMA.16816.F32.BF16 R24, R40.reuse, R62, R24 ;  /* 0x0000003e2818723c */ /* 0x040fe80000041818 */
[C---:B------:R-:W-:Y:S01]  /*2af60*/  FADD.FTZ R0, R137.reuse, R0 ;  /* 0x0000000089007221 */ /* 0x040fe20000010000 */
[----:B------:R-:W-:Y:S01]  /*2af70*/  F2FP.BF16.PACK_AB R137, R137, R64 ;  /* 0x000000408989723e */ /* 0x000fe200000010ff */
[----:B------:R-:W-:Y:S02]  /*2af80*/  FADD.FTZ R2, R88, R2 ;  /* 0x0000000258027221 */ /* 0x000fe40000010000 */
[C---:B------:R-:W-:Y:S04]  /*2af90*/  HMMA.16816.F32.BF16 R28, R40.reuse, R44, R28 ;  /* 0x0000002c281c723c */ /* 0x040fe8000004181c */
[----:B------:R-:W-:Y:S02]  /*2afa0*/  FADD.FTZ R0, R37, R0 ;  /* 0x0000000025007221 */ /* 0x000fe40000010000 */
[----:B------:R-:W-:Y:S02]  /*2afb0*/  FADD.FTZ R2, R89, R2 ;  /* 0x0000000259027221 */ /* 0x000fe40000010000 */
[----:B------:R-:W-:Y:S04]  /*2afc0*/  HMMA.16816.F32.BF16 R32, R40, R46, R32 ;  /* 0x0000002e2820723c */ /* 0x000fe80000041820 */
[C---:B------:R-:W-:Y:S01]  /*2afd0*/  FADD.FTZ R249, R139.reuse, R0 ;  /* 0x000000008bf97221 */ /* 0x040fe20000010000 */
[----:B------:R-:W-:Y:S01]  /*2afe0*/  F2FP.BF16.PACK_AB R139, R139, R37 ;  /* 0x000000258b8b723e */ /* 0x000fe200000010ff */
[----:B------:R-:W-:Y:S06]  /*2aff0*/  FADD.FTZ R0, R92, R2 ;  /* 0x000000025c007221 */ /* 0x000fec0000010000 */
[C---:B------:R-:W-:Y:S01]  /*2b000*/  HMMA.16816.F32.BF16 R164, R136.reuse, R160, R4 ;  /* 0x000000a088a4723c */ /* 0x040fe20000041804 */
[----:B------:R-:W1:Y:S04]  /*2b010*/  LDSM.16.MT88.4 R4, [R180+0x11800] ;  /* 0x01180000b404783b */ /* 0x000e680000004200 */
[----:B------:R-:W-:Y:S03]  /*2b020*/  FADD.FTZ R0, R93, R0 ;  /* 0x000000005d007221 */ /* 0x000fe60000010000 */
[C---:B------:R-:W-:Y:S04]  /*2b030*/  HMMA.16816.F32.BF16 R160, R136.reuse, R162, R8 ;  /* 0x000000a288a0723c */ /* 0x040fe80000041808 */
[----:B------:R-:W-:Y:S04]  /*2b040*/  FADD.FTZ R0, R80, R0 ;  /* 0x0000000050007221 */ /* 0x000fe80000010000 */
[C---:B------:R-:W-:Y:S04]  /*2b050*/  HMMA.16816.F32.BF16 R156, R136.reuse, R152, R12 ;  /* 0x00000098889c723c */ /* 0x040fe8000004180c */
[----:B------:R-:W-:Y:S04]  /*2b060*/  FADD.FTZ R0, R79, R0 ;  /* 0x000000004f007221 */ /* 0x000fe80000010000 */
[C---:B------:R-:W-:Y:S04]  /*2b070*/  HMMA.16816.F32.BF16 R152, R136.reuse, R154, R16 ;  /* 0x0000009a8898723c */ /* 0x040fe80000041810 */
[----:B------:R-:W-:Y:S04]  /*2b080*/  FADD.FTZ R0, R78, R0 ;  /* 0x000000004e007221 */ /* 0x000fe80000010000 */
[C---:B------:R-:W-:Y:S04]  /*2b090*/  HMMA.16816.F32.BF16 R148, R136.reuse, R144, R20 ;  /* 0x000000908894723c */ /* 0x040fe80000041814 */
[----:B------:R-:W-:Y:S04]  /*2b0a0*/  FADD.FTZ R0, R77, R0 ;  /* 0x000000004d007221 */ /* 0x000fe80000010000 */
[----:B------:R-:W-:Y:S01]  /*2b0b0*/  FADD.FTZ R0, R76, R0 ;  /* 0x000000004c007221 */ /* 0x000fe20000010000 */
[C---:B------:R-:W-:Y:S03]  /*2b0c0*/  HMMA.16816.F32.BF16 R144, R136.reuse, R146, R24 ;  /* 0x000000928890723c */ /* 0x040fe60000041818 */
[----:B------:R-:W-:Y:S04]  /*2b0d0*/  FADD.FTZ R0, R75, R0 ;  /* 0x000000004b007221 */ /* 0x000fe80000010000 */
[----:B------:R-:W-:Y:S01]  /*2b0e0*/  FADD.FTZ R0, R74, R0 ;  /* 0x000000004a007221 */ /* 0x000fe20000010000 */
[C---:B-1----:R-:W-:Y:S04]  /*2b0f0*/  HMMA.16816.F32.BF16 R140, R136.reuse, R4, R28 ;  /* 0x00000004888c723c */ /* 0x042fe8000004181c */
[----:B------:R-:W-:Y:S04]  /*2b100*/  FADD.FTZ R0, R73, R0 ;  /* 0x0000000049007221 */ /* 0x000fe80000010000 */
[----:B------:R-:W-:Y:S01]  /*2b110*/  FADD.FTZ R0, R72, R0 ;  /* 0x0000000048007221 */ /* 0x000fe20000010000 */
[----:B------:R-:W-:Y:S03]  /*2b120*/  HMMA.16816.F32.BF16 R136, R136, R6, R32 ;  /* 0x000000068888723c */ /* 0x000fe60000041820 */
[----:B------:R-:W-:Y:S04]  /*2b130*/  FADD.FTZ R0, R69, R0 ;  /* 0x0000000045007221 */ /* 0x000fe80000010000 */
[----:B------:R-:W-:Y:S05]  /*2b140*/  FADD.FTZ R0, R68, R0 ;  /* 0x0000000044007221 */ /* 0x000fea0000010000 */
[----:B------:R-:W-:Y:S04]  /*2b150*/  FADD.FTZ R0, R67, R0 ;  /* 0x0000000043007221 */ /* 0x000fe80000010000 */
[----:B------:R-:W-:Y:S04]  /*2b160*/  FADD.FTZ R0, R66, R0 ;  /* 0x0000000042007221 */ /* 0x000fe80000010000 */
[----:B------:R-:W-:Y:S04]  /*2b170*/  FADD.FTZ R0, R65, R0 ;  /* 0x0000000041007221 */ /* 0x000fe80000010000 */
[----:B------:R-:W-:Y:S04]  /*2b180*/  FADD.FTZ R0, R52, R0 ;  /* 0x0000000034007221 */ /* 0x000fe80000010000 */
[----:B------:R-:W-:Y:S04]  /*2b190*/  FADD.FTZ R0, R49, R0 ;  /* 0x0000000031007221 */ /* 0x000fe80000010000 */
[----:B------:R-:W-:Y:S01]  /*2b1a0*/  FADD.FTZ R2, R48, R0 ;  /* 0x0000000030027221 */ /* 0x000fe20000010000 */
[----:B------:R-:W-:Y:S03]  /*2b1b0*/  IADD3 R0, R248, -0x1, RZ ;  /* 0xfffffffff8007810 */ /* 0x000fe60007ffe0ff */
[----:B------:R-:W-:Y:S01]  /*2b1c0*/  FADD.FTZ R250, R39, R2 ;  /* 0x0000000227fa7221 */ /* 0x000fe20000010000 */
[----:B------:R-:W-:Y:S01]  /*2b1d0*/  MOV R248, R0 ;  /* 0x0000000000f87202 */ /* 0x000fe20000000f00 */
[----:B------:R-:W-:-:S05]  /*2b1e0*/  @P0 BRA `(.L_x_1157) ;  /* 0xffff9e6000000947 */ /* 0x000fca000383ffff */
.L_x_1148:
[----:B------:R-:W-:Y:S02]  /*2b1f0*/  ULDC.64 UR4, c[0x0][0x40] ;  /* 0x0000100000047ab9 */ /* 0x000fe40000000a00 */
[----:B------:R-:W-:-:S04]  /*2b200*/  UIADD3 UR4, UP0, UR4, 0x160, URZ ;  /* 0x0000016004047890 */ /* 0x000fc8000ff1e03f */
[----:B------:R-:W-:Y:S02]  /*2b210*/  UIADD3.X UR5, URZ, UR5, URZ, UP0, !UPT ;  /* 0x000000053f057290 */ /* 0x000fe400087fe43f */
[----:B------:R-:W-:-:S04]  /*2b220*/  IMAD.U32 R10, RZ, RZ, UR4 ;  /* 0x00000004ff0a7e24 */ /* 0x000fc8000f8e00ff */
[----:B------:R-:W-:Y:S01]  /*2b230*/  IMAD.U32 R11, RZ, RZ, UR5 ;  /* 0x00000005ff0b7e24 */ /* 0x000fe2000f8e00ff */
[----:B------:R-:W-:Y:S01]  /*2b240*/  ULDC.64 UR4, c[0x0][0x118] ;  /* 0x0000460000047ab9 */ /* 0x000fe20000000a00 */
[----:B------:R-:W-:-:S03]  /*2b250*/  MOV R8, 0x1f ;  /* 0x0000001f00087802 */ /* 0x000fc60000000f00 */
[----:B------:R1:W5:Y:S01]  /*2b260*/  LD.E R20, [R10.64+0xd8] ;  /* 0x0000d8040a147980 */ /* 0x000362000c101900 */
[----:B------:R-:W-:Y:S01]  /*2b270*/  MOV R7, 0xffffffff ;  /* 0xffffffff00077802 */ /* 0x000fe20000000f00 */
[----:B------:R-:W-:Y:S05]  /*2b280*/  BRA.DIV ~URZ, `(.L_x_1158) ;  /* 0x000011f27f007947 */ /* 0x000fea000b800000 */
[----:B------:R2:W3:Y:S02]  /*2b290*/  SHFL.BFLY PT, R0, R250, 0x2, 0x1f ;  /* 0x0c401f00fa007f89 */ /* 0x0004e400000e0000 */
.L_x_1171:
[----:B---3--:R-:W-:Y:S01]  /*2b2a0*/  FADD.FTZ R0, R0, R250 ;  /* 0x000000fa00007221 */ /* 0x008fe20000010000 */
[----:B------:R-:W-:Y:S05]  /*2b2b0*/  BRA.DIV ~URZ, `(.L_x_1159) ;  /* 0x000012227f007947 */ /* 0x000fea000b800000 */
[----:B------:R-:W3:Y:S04]  /*2b2c0*/  SHFL.BFLY PT, R2, R249, 0x2, 0x1f ;  /* 0x0c401f00f9027f89 */ /* 0x000ee800000e0000 */
[----:B------:R-:W4:Y:S01]  /*2b2d0*/  SHFL.BFLY PT, R5, R0, 0x1, 0x1f ;  /* 0x0c201f0000057f89 */ /* 0x000f2200000e0000 */
[----:B---3--:R-:W-:Y:S02]  /*2b2e0*/  FADD.FTZ R2, R2, R249 ;  /* 0x000000f902027221 */ /* 0x008fe40000010000 */
[----:B----4-:R-:W-:-:S03]  /*2b2f0*/  FADD.FTZ R19, R0, R5 ;  /* 0x0000000500137221 */ /* 0x010fc60000010000 */
[----:B------:R3:W4:Y:S04]  /*2b300*/  SHFL.BFLY PT, R4, R2, 0x1, 0x1f ;  /* 0x0c201f0002047f89 */ /* 0x00072800000e0000 */
.L_x_1172:
[----:B--2---:R-:W2:Y:S01]  /*2b310*/  LDL R22, [R1+0x138] ;  /* 0x0001380001167983 */ /* 0x004ea20000100800 */
[----:B------:R-:W-:Y:S01]  /*2b320*/  FSETP.NE.FTZ.AND P4, PT, R19, RZ, PT ;  /* 0x000000ff1300720b */ /* 0x000fe20003f95000 */
[----:B----4-:R-:W-:Y:S01]  /*2b330*/  FADD.FTZ R18, R4, R2 ;  /* 0x0000000204127221 */ /* 0x010fe20000010000 */
[----:B------:R-:W-:Y:S01]  /*2b340*/  MOV R0, 0x3f800000 ;  /* 0x3f80000000007802 */ /* 0x000fe20000000f00 */
[----:B------:R-:W4:Y:S01]  /*2b350*/  S2R R39, SR_TID.X ;  /* 0x0000000000277919 */ /* 0x000f220000002100 */
[----:B---3--:R-:W-:Y:S01]  /*2b360*/  IMAD.MOV.U32 R2, RZ, RZ, 0x3f800000 ;  /* 0x3f800000ff027424 */ /* 0x008fe200078e00ff */
[----:B------:R-:W-:Y:S01]  /*2b370*/  MOV R7, 0xfffffff0 ;  /* 0xfffffff000077802 */ /* 0x000fe20000000f00 */
[----:B------:R-:W-:Y:S01]  /*2b380*/  ULDC.64 UR4, c[0x0][0x118] ;  /* 0x0000460000047ab9 */ /* 0x000fe20000000a00 */
[----:B------:R-:W-:Y:S02]  /*2b390*/  FSETP.NE.FTZ.AND P3, PT, R18, RZ, PT ;  /* 0x000000ff1200720b */ /* 0x000fe40003f75000 */
[----:B------:R-:W-:-:S04]  /*2b3a0*/  MOV R8, 0x20 ;  /* 0x0000002000087802 */ /* 0x000fc80000000f00 */
[----:B------:R-:W3:Y:S08]  /*2b3b0*/  @P4 MUFU.RCP R0, R19 ;  /* 0x0000001300004308 */ /* 0x000ef00000001000 */
[----:B------:R-:W1:Y:S01]  /*2b3c0*/  @P3 MUFU.RCP R2, R18 ;  /* 0x0000001200023308 */ /* 0x000e620000001000 */
[----:B----4-:R-:W-:Y:S01]  /*2b3d0*/  SHF.R.S32.HI R37, RZ, 0x1f, R39 ;  /* 0x0000001fff257819 */ /* 0x010fe20000011427 */
[----:B---3--:R-:W-:-:S02]  /*2b3e0*/  FMUL.FTZ R164, R0, R164 ;  /* 0x000000a400a47220 */ /* 0x008fc40000410000 */
[C---:B------:R-:W-:Y:S01]  /*2b3f0*/  FMUL.FTZ R165, R0.reuse, R165 ;  /* 0x000000a500a57220 */ /* 0x040fe20000410000 */
[CC--:B------:R-:W-:Y:S01]  /*2b400*/  LEA.HI R4, R37.reuse, R39.reuse, RZ, 0x2 ;  /* 0x0000002725047211 */ /* 0x0c0fe200078f10ff */
[C---:B------:R-:W-:Y:S01]  /*2b410*/  FMUL.FTZ R160, R0.reuse, R160 ;  /* 0x000000a000a07220 */ /* 0x040fe20000410000 */
[----:B------:R-:W-:Y:S01]  /*2b420*/  LEA.HI R37, R37, R39, RZ, 0x5 ;  /* 0x0000002725257211 */ /* 0x000fe200078f28ff */
[C---:B------:R-:W-:Y:S01]  /*2b430*/  FMUL.FTZ R161, R0.reuse, R161 ;  /* 0x000000a100a17220 */ /* 0x040fe20000410000 */
[----:B------:R-:W-:Y:S01]  /*2b440*/  SHF.R.S32.HI R5, RZ, 0x2, R4 ;  /* 0x00000002ff057819 */ /* 0x000fe20000011404 */
[C---:B------:R-:W-:Y:S01]  /*2b450*/  FMUL.FTZ R156, R0.reuse, R156 ;  /* 0x0000009c009c7220 */ /* 0x040fe20000410000 */
[----:B------:R-:W-:Y:S01]  /*2b460*/  SHF.R.S32.HI R36, RZ, 0x5, R37 ;  /* 0x00000005ff247819 */ /* 0x000fe20000011425 */
[C---:B------:R-:W-:Y:S01]  /*2b470*/  FMUL.FTZ R157, R0.reuse, R157 ;  /* 0x0000009d009d7220 */ /* 0x040fe20000410000 */
[----:B------:R-:W-:Y:S01]  /*2b480*/  F2FP.BF16.PACK_AB R164, R165, R164 ;  /* 0x000000a4a5a4723e */ /* 0x000fe200000010ff */
        /* <DEDUP_REMOVED lines=14> */
[----:B------:R-:W-:Y:S01]  /*2b570*/  FMUL.FTZ R0, R0, R137 ;  /* 0x0000008900007220 */ /* 0x000fe20000410000 */
[----:B------:R-:W-:Y:S01]  /*2b580*/  F2FP.BF16.PACK_AB R140, R141, R140 ;  /* 0x0000008c8d8c723e */ /* 0x000fe200000010ff */
[C---:B-1----:R-:W-:Y:S02]  /*2b590*/  FMUL.FTZ R167, R2.reuse, R167 ;  /* 0x000000a702a77220 */ /* 0x042fe40000410000 */
[----:B------:R-:W-:Y:S01]  /*2b5a0*/  FMUL.FTZ R6, R2, R166 ;  /* 0x000000a602067220 */ /* 0x000fe20000410000 */
[----:B------:R-:W-:Y:S01]  /*2b5b0*/  F2FP.BF16.PACK_AB R136, R0, R136 ;  /* 0x000000880088723e */ /* 0x000fe200000010ff */
[C---:B------:R-:W-:Y:S01]  /*2b5c0*/  FMUL.FTZ R163, R2.reuse, R163 ;  /* 0x000000a302a37220 */ /* 0x040fe20000410000 */
[----:B------:R-:W-:Y:S01]  /*2b5d0*/  SHF.R.S32.HI R0, RZ, 0x1f, R4 ;  /* 0x0000001fff007819 */ /* 0x000fe20000011404 */
[C---:B------:R-:W-:Y:S01]  /*2b5e0*/  FMUL.FTZ R17, R2.reuse, R162 ;  /* 0x000000a202117220 */ /* 0x040fe20000410000 */
        /* <DEDUP_REMOVED lines=10> */
[----:B------:R-:W-:Y:S01]  /*2b690*/  IADD3 R0, R5, -R0, RZ ;  /* 0x8000000005007210 */ /* 0x000fe20007ffe0ff */
[C---:B------:R-:W-:Y:S01]  /*2b6a0*/  FMUL.FTZ R14, R2.reuse, R150 ;  /* 0x00000096020e7220 */ /* 0x040fe20000410000 */
[----:B------:R-:W-:Y:S01]  /*2b6b0*/  F2FP.BF16.PACK_AB R15, R155, R15 ;  /* 0x0000000f9b0f723e */ /* 0x000fe200000010ff */
[----:B------:R-:W-:Y:S01]  /*2b6c0*/  FMUL.FTZ R147, R2, R147 ;  /* 0x0000009302937220 */ /* 0x000fe20000410000 */
[----:B------:R-:W-:Y:S01]  /*2b6d0*/  LOP3.LUT R5, R0, 0x1, RZ, 0xc0, !PT ;  /* 0x0000000100057812 */ /* 0x000fe200078ec0ff */
[C---:B------:R-:W-:Y:S01]  /*2b6e0*/  FMUL.FTZ R13, R2.reuse, R146 ;  /* 0x00000092020d7220 */ /* 0x040fe20000410000 */
[----:B------:R-:W-:Y:S01]  /*2b6f0*/  F2FP.BF16.PACK_AB R14, R151, R14 ;  /* 0x0000000e970e723e */ /* 0x000fe200000010ff */
[C---:B------:R-:W-:Y:S01]  /*2b700*/  FMUL.FTZ R143, R2.reuse, R143 ;  /* 0x0000008f028f7220 */ /* 0x040fe20000410000 */
[----:B------:R-:W-:Y:S01]  /*2b710*/  ISETP.NE.U32.AND P0, PT, R5, 0x1, PT ;  /* 0x000000010500780c */ /* 0x000fe20003f05070 */
[C---:B------:R-:W-:Y:S01]  /*2b720*/  FMUL.FTZ R12, R2.reuse, R142 ;  /* 0x0000008e020c7220 */ /* 0x040fe20000410000 */
[----:B------:R-:W-:Y:S01]  /*2b730*/  F2FP.BF16.PACK_AB R13, R147, R13 ;  /* 0x0000000d930d723e */ /* 0x000fe200000010ff */
[----:B------:R-:W-:Y:S01]  /*2b740*/  FMUL.FTZ R139, R2, R139 ;  /* 0x0000008b028b7220 */ /* 0x000fe20000410000 */
[----:B------:R-:W-:Y:S01]  /*2b750*/  R2P PR, R0, 0x6 ;  /* 0x0000000600007804 */ /* 0x000fe20000000000 */
[----:B------:R-:W-:Y:S01]  /*2b760*/  FMUL.FTZ R9, R2, R138 ;  /* 0x0000008a02097220 */ /* 0x000fe20000410000 */
[----:B------:R-:W-:Y:S01]  /*2b770*/  LOP3.LUT R2, R4, 0x3ffffffc, RZ, 0xc0, !PT ;  /* 0x3ffffffc04027812 */ /* 0x000fe200078ec0ff */
[----:B------:R-:W-:Y:S01]  /*2b780*/  IMAD.SHL.U32 R4, R0, 0x40, RZ ;  /* 0x0000004000047824 */ /* 0x000fe200078e00ff */
[----:B------:R-:W-:-:S02]  /*2b790*/  SEL R7, R7, 0x10, !P0 ;  /* 0x0000001007077807 */ /* 0x000fc40004000000 */
[----:B------:R-:W-:Y:S02]  /*2b7a0*/  IADD3 R2, -R2, R39, RZ ;  /* 0x0000002702027210 */ /* 0x000fe40007ffe1ff */
[----:B------:R-:W-:Y:S02]  /*2b7b0*/  LOP3.LUT R4, R4, 0x1c0, RZ, 0xc0, !PT ;  /* 0x000001c004047812 */ /* 0x000fe400078ec0ff */
[----:B------:R-:W-:Y:S01]  /*2b7c0*/  SEL R8, R8, 0xffffffe0, !P1 ;  /* 0xffffffe008087807 */ /* 0x000fe20004800000 */
[----:B------:R-:W-:Y:S01]  /*2b7d0*/  IMAD R2, R36, 0x200, R2 ;  /* 0x0000020024027824 */ /* 0x000fe200078e0202 */
[----:B------:R-:W-:Y:S02]  /*2b7e0*/  LEA.HI R4, R4, R4, RZ, 0x1d ;  /* 0x0000000404047211 */ /* 0x000fe400078fe8ff */
[----:B------:R-:W-:Y:S02]  /*2b7f0*/  F2FP.BF16.PACK_AB R12, R143, R12 ;  /* 0x0000000c8f0c723e */ /* 0x000fe400000010ff */
[----:B------:R-:W-:Y:S01]  /*2b800*/  F2FP.BF16.PACK_AB R9, R139, R9 ;  /* 0x000000098b09723e */ /* 0x000fe200000010ff */
[----:B------:R-:W-:-:S04]  /*2b810*/  IMAD.U32 R2, R2, 0x2, R4 ;  /* 0x0000000202027824 */ /* 0x000fc800078e0004 */
[----:B------:R-:W-:-:S05]  /*2b820*/  IMAD.SHL.U32 R0, R2, 0x2, RZ ;  /* 0x0000000202007824 */ /* 0x000fca00078e00ff */
[C---:B------:R-:W-:Y:S01]  /*2b830*/  IADD3 R4, R0.reuse, R7, RZ ;  /* 0x0000000700047210 */ /* 0x040fe20007ffe0ff */
[----:B------:R1:W-:Y:S01]  /*2b840*/  STS [R0+0x400], R6 ;  /* 0x0004000600007388 */ /* 0x0003e20000000800 */
[C---:B------:R-:W-:Y:S02]  /*2b850*/  IADD3 R2, R0.reuse, 0x40, RZ ;  /* 0x0000004000027810 */ /* 0x040fe40007ffe0ff */
[----:B------:R-:W-:Y:S01]  /*2b860*/  @P2 IADD3 R2, R0, -0x40, RZ ;  /* 0xffffffc000022810 */ /* 0x000fe20007ffe0ff */
[----:B------:R3:W-:Y:S01]  /*2b870*/  STS [R0], R164 ;  /* 0x000000a400007388 */ /* 0x0007e20000000800 */
[----:B------:R-:W-:-:S03]  /*2b880*/  IADD3 R5, R4, R8, RZ ;  /* 0x0000000804057210 */ /* 0x000fc60007ffe0ff */
[----:B------:R-:W-:Y:S04]  /*2b890*/  STS [R4], R160 ;  /* 0x000000a004007388 */ /* 0x000fe80000000800 */
[----:B------:R4:W-:Y:S01]  /*2b8a0*/  STS [R4+0x400], R17 ;  /* 0x0004001104007388 */ /* 0x0009e20000000800 */
[----:B-1----:R-:W-:Y:S02]  /*2b8b0*/  IMAD.IADD R6, R0, 0x1, R8 ;  /* 0x0000000100067824 */ /* 0x002fe400078e0208 */
[----:B---3--:R-:W-:-:S03]  /*2b8c0*/  IMAD.IADD R0, R7, 0x1, R2 ;  /* 0x0000000107007824 */ /* 0x008fc600078e0202 */
[----:B------:R-:W-:Y:S04]  /*2b8d0*/  STS [R6], R156 ;  /* 0x0000009c06007388 */ /* 0x000fe80000000800 */
[----:B------:R-:W-:Y:S01]  /*2b8e0*/  STS [R6+0x400], R16 ;  /* 0x0004001006007388 */ /* 0x000fe20000000800 */
[----:B----4-:R-:W-:-:S03]  /*2b8f0*/  IADD3 R4, R8, R2, RZ ;  /* 0x0000000208047210 */ /* 0x010fc60007ffe0ff */
[----:B------:R-:W-:Y:S04]  /*2b900*/  STS [R5], R152 ;  /* 0x0000009805007388 */ /* 0x000fe80000000800 */
[----:B------:R-:W-:Y:S04]  /*2b910*/  STS [R5+0x400], R15 ;  /* 0x0004000f05007388 */ /* 0x000fe80000000800 */
[----:B------:R-:W-:Y:S04]  /*2b920*/  STS [R2], R148 ;  /* 0x0000009402007388 */ /* 0x000fe80000000800 */
[----:B------:R1:W-:Y:S04]  /*2b930*/  STS [R2+0x400], R14 ;  /* 0x0004000e02007388 */ /* 0x0003e80000000800 */
[----:B------:R-:W-:Y:S04]  /*2b940*/  STS [R0], R144 ;  /* 0x0000009000007388 */ /* 0x000fe80000000800 */
[----:B------:R3:W-:Y:S04]  /*2b950*/  STS [R0+0x400], R13 ;  /* 0x0004000d00007388 */ /* 0x0007e80000000800 */
[----:B------:R-:W-:Y:S04]  /*2b960*/  STS [R4], R140 ;  /* 0x0000008c04007388 */ /* 0x000fe80000000800 */
[----:B------:R4:W-:Y:S01]  /*2b970*/  STS [R4+0x400], R12 ;  /* 0x0004000c04007388 */ /* 0x0009e20000000800 */
[----:B-1----:R-:W-:-:S05]  /*2b980*/  IADD3 R2, R8, R0, RZ ;  /* 0x0000000008027210 */ /* 0x002fca0007ffe0ff */
[----:B------:R-:W-:Y:S04]  /*2b990*/  STS [R2], R136 ;  /* 0x0000008802007388 */ /* 0x000fe80000000800 */
[----:B------:R1:W-:Y:S04]  /*2b9a0*/  STS [R2+0x400], R9 ;  /* 0x0004000902007388 */ /* 0x0003e80000000800 */
[----:B---3--:R-:W3:Y:S04]  /*2b9b0*/  LD.E.U8 R0, [R10.64+0x1c8] ;  /* 0x0001c8040a007980 */ /* 0x008ee8000c101100 */
[----:B----4-:R-:W3:Y:S01]  /*2b9c0*/  LD.E.64 R4, [R10.64+0x88] ;  /* 0x000088040a047980 */ /* 0x010ee2000c101b00 */
[----:B--2---:R-:W-:-:S03]  /*2b9d0*/  ISETP.NE.AND P0, PT, R22, -0x1, PT ;  /* 0xffffffff1600780c */ /* 0x004fc60003f05270 */
[----:B------:R-:W2:Y:S01]  /*2b9e0*/  S2R R21, SR_CTAID.Y ;  /* 0x0000000000157919 */ /* 0x000ea20000002600 */
[----:B-1----:R-:W1:Y:S03]  /*2b9f0*/  @P4 MUFU.LG2 R2, R19 ;  /* 0x0000001300024308 */ /* 0x002e660000000c00 */
[----:B------:R-:W3:Y:S01]  /*2ba00*/  S2R R41, SR_CTAID.Z ;  /* 0x0000000000297919 */ /* 0x000ee20000002700 */
[----:B------:R-:W-:Y:S01]  /*2ba10*/  BSSY B0, `(.L_x_1160) ;  /* 0x0000023000007945 */ /* 0x000fe20003800000 */
[----:B------:R-:W-:Y:S02]  /*2ba20*/  IMAD.MOV.U32 R14, RZ, RZ, 0x7f800000 ;  /* 0x7f800000ff0e7424 */ /* 0x000fe400078e00ff */
[----:B------:R3:W5:Y:S04]  /*2ba30*/  LD.E.64 R16, [R10.64+0x90] ;  /* 0x000090040a107980 */ /* 0x000768000c101b00 */
[----:B------:R-:W4:Y:S01]  /*2ba40*/  @!P0 LD.E.64 R6, [R10.64+0x80] ;  /* 0x000080040a068980 */ /* 0x000f22000c101b00 */
[----:B------:R-:W1:Y:S01]  /*2ba50*/  @P3 MUFU.LG2 R13, R18 ;  /* 0x00000012000d3308 */ /* 0x000e620000000c00 */
[----:B--2---:R-:W-:Y:S01]  /*2ba60*/  @!P0 SHF.R.S32.HI R8, RZ, 0x1f, R21 ;  /* 0x0000001fff088819 */ /* 0x004fe20000011415 */
[----:B-1----:R-:W-:Y:S01]  /*2ba70*/  @P4 FMUL.FTZ R2, R2, 0.69314718246459960938 ;  /* 0x3f31721802024820 */ /* 0x002fe20000410000 */
[----:B------:R-:W-:Y:S01]  /*2ba80*/  MOV R15, 0x7f800000 ;  /* 0x7f800000000f7802 */ /* 0x000fe20000000f00 */
[----:B------:R-:W-:-:S02]  /*2ba90*/  @P3 FMUL.FTZ R13, R13, 0.69314718246459960938 ;  /* 0x3f3172180d0d3820 */ /* 0x000fc40000410000 */
[-C--:B-----5:R-:W-:Y:S02]  /*2baa0*/  @P4 FFMA.FTZ R14, R38, R20.reuse, R2 ;  /* 0x00000014260e4223 */ /* 0x0a0fe40000010002 */
[----:B------:R-:W-:Y:S01]  /*2bab0*/  @P3 FFMA.FTZ R15, R3, R20, R13 ;  /* 0x00000014030f3223 */ /* 0x000fe2000001000d */
[----:B---3--:R-:W-:Y:S01]  /*2bac0*/  ISETP.NE.AND P1, PT, R0, RZ, PT ;  /* 0x000000ff0000720c */ /* 0x008fe20003f25270 */
[----:B------:R-:W-:Y:S02]  /*2bad0*/  @P0 IMAD R0, R5, R22, RZ ;  /* 0x0000001605000224 */ /* 0x000fe400078e02ff */
[----:B----4-:R-:W-:-:S04]  /*2bae0*/  @!P0 IMAD R12, R7, R21, RZ ;  /* 0x00000015070c8224 */ /* 0x010fc800078e02ff */
[----:B------:R-:W-:Y:S02]  /*2baf0*/  @!P0 IMAD R12, R6, R8, R12 ;  /* 0x00000008060c8224 */ /* 0x000fe400078e020c */
[----:B------:R-:W-:-:S04]  /*2bb00*/  @P0 IMAD.WIDE.U32 R8, R4, R22, RZ ;  /* 0x0000001604080225 */ /* 0x000fc800078e00ff */
[----:B------:R-:W-:Y:S01]  /*2bb10*/  @!P0 IMAD.WIDE.U32 R6, R6, R21, RZ ;  /* 0x0000001506068225 */ /* 0x000fe200078e00ff */
[----:B------:R-:W-:-:S03]  /*2bb20*/  @P0 IADD3 R19, R9, R0, RZ ;  /* 0x0000000009130210 */ /* 0x000fc60007ffe0ff */
[----:B------:R-:W-:Y:S01]  /*2bb30*/  @P0 IMAD.MOV.U32 R18, RZ, RZ, R8 ;  /* 0x000000ffff120224 */ /* 0x000fe200078e0008 */
[----:B------:R-:W-:Y:S02]  /*2bb40*/  @!P0 IADD3 R19, R7, R12, RZ ;  /* 0x0000000c07138210 */ /* 0x000fe40007ffe0ff */
[----:B------:R-:W-:Y:S01]  /*2bb50*/  @!P0 MOV R18, R6 ;  /* 0x0000000600128202 */ /* 0x000fe20000000f00 */
[----:B------:R-:W-:Y:S05]  /*2bb60*/  @!P1 BRA `(.L_x_1161) ;  /* 0x0000008000009947 */ /* 0x000fea0003800000 */
[----:B------:R-:W-:Y:S01]  /*2bb70*/  ISETP.NE.AND P0, PT, R22, -0x1, PT ;  /* 0xffffffff1600780c */ /* 0x000fe20003f05270 */
[----:B------:R-:W-:Y:S02]  /*2bb80*/  ULDC.64 UR4, c[0x0][0x118] ;  /* 0x0000460000047ab9 */ /* 0x000fe40000000a00 */
[----:B------:R-:W2:Y:S10]  /*2bb90*/  LD.E R2, [R10.64+0xd4] ;  /* 0x0000d4040a027980 */ /* 0x000eb4000c101900 */
[----:B------:R-:W3:Y:S02]  /*2bba0*/  @!P0 LD.E R0, [R10.64+0xb4] ;  /* 0x0000b4040a008980 */ /* 0x000ee4000c101900 */
[----:B---3--:R-:W-:-:S05]  /*2bbb0*/  @!P0 IMAD R22, R0, R21, RZ ;  /* 0x0000001500168224 */ /* 0x008fca00078e02ff */
[----:B------:R1:W-:Y:S01]  /*2bbc0*/  @!P0 STL [R1+0x138], R22 ;  /* 0x0001381601008387 */ /* 0x0003e20000100800 */
[----:B--2---:R-:W-:Y:S01]  /*2bbd0*/  IMAD R7, R2, R41, R22 ;  /* 0x0000002902077224 */ /* 0x004fe200078e0216 */
[----:B------:R-:W-:Y:S05]  /*2bbe0*/  BRA `(.L_x_1162) ;  /* 0x0000005000007947 */ /* 0x000fea0003800000 */
.L_x_1161:
[----:B------:R-:W-:Y:S02]  /*2bbf0*/  ULDC.64 UR4, c[0x0][0x118] ;  /* 0x0000460000047ab9 */ /* 0x000fe40000000a00 */
[----:B------:R-:W2:Y:S04]  /*2bc00*/  LD.E R0, [R10.64+0x60] ;  /* 0x000060040a007980 */ /* 0x000ea8000c101900 */
[----:B------:R-:W3:Y:S01]  /*2bc10*/  LD.E R2, [R10.64+0xb4] ;  /* 0x0000b4040a027980 */ /* 0x000ee2000c101900 */
[----:B--2---:R-:W-:-:S04]  /*2bc20*/  IMAD R0, R0, R21, R41 ;  /* 0x0000001500007224 */ /* 0x004fc800078e0229 */
[----:B---3--:R-:W-:Y:S02]  /*2bc30*/  IMAD R7, R2, R0, RZ ;  /* 0x0000000002077224 */ /* 0x008fe400078e02ff */
.L_x_1162:
[----:B------:R-:W-:Y:S05]  /*2bc40*/  BSYNC B0 ;  /* 0x0000000000007941 */ /* 0x000fea0003800000 */
.L_x_1160:
[----:B------:R2:W5:Y:S01]  /*2bc50*/  LDL R42, [R1+0x13c] ;  /* 0x00013c00012a7983 */ /* 0x0005620000100800 */
[----:B------:R-:W-:-:S03]  /*2bc60*/  ULDC.64 UR4, c[0x0][0x118] ;  /* 0x0000460000047ab9 */ /* 0x000fc60000000a00 */
[----:B------:R2:W5:Y:S04]  /*2bc70*/  LD.E.64 R12, [R10.64+0x70] ;  /* 0x000070040a0c7980 */ /* 0x000568000c101b00 */
[----:B------:R2:W5:Y:S01]  /*2bc80*/  LD.E.64 R2, [R10.64+0xa0] ;  /* 0x0000a0040a027980 */ /* 0x000562000c101b00 */
[----:B------:R-:W-:Y:S01]  /*2bc90*/  WARPSYNC 0xffffffff ;  /* 0xffffffff00007948 */ /* 0x000fe20003800000 */
[----:B------:R-:W-:Y:S01]  /*2bca0*/  LOP3.LUT R8, R37, 0xffffffe0, RZ, 0xc0, !PT ;  /* 0xffffffe025087812 */ /* 0x000fe200078ec0ff */
[----:B------:R-:W-:Y:S01]  /*2bcb0*/  BSSY B0, `(.L_x_1163) ;  /* 0x0000024000007945 */ /* 0x000fe20003800000 */
[----:B------:R-:W-:Y:S01]  /*2bcc0*/  BAR.SYNC.DEFER_BLOCKING 0x0 ;  /* 0x0000000000007b1d */ /* 0x000fe20000010000 */
[----:B------:R-:W-:Y:S02]  /*2bcd0*/  SHF.R.S32.HI R6, RZ, 0x1f, R36 ;  /* 0x0000001fff067819 */ /* 0x000fe40000011424 */
[----:B------:R-:W-:-:S02]  /*2bce0*/  IMAD.IADD R8, R39, 0x1, -R8 ;  /* 0x0000000127087824 */ /* 0x000fc400078e0a08 */
[----:B------:R-:W-:Y:S01]  /*2bcf0*/  LEA.HI R6, R6, R36, RZ, 0x2 ;  /* 0x0000002406067211 */ /* 0x000fe200078f10ff */
[----:B------:R-:W3:Y:S02]  /*2bd00*/  S2R R38, SR_TID.X ;  /* 0x0000000000267919 */ /* 0x000ee40000002100 */
[----:B------:R-:W-:Y:S02]  /*2bd10*/  LOP3.LUT P0, RZ, R8, 0x3, RZ, 0xc0, !PT ;  /* 0x0000000308ff7812 */ /* 0x000fe4000780c0ff */
[----:B------:R-:W4:Y:S01]  /*2bd20*/  S2R R43, SR_CTAID.X ;  /* 0x00000000002b7919 */ /* 0x000f220000002500 */
[----:B------:R-:W-:-:S05]  /*2bd30*/  LOP3.LUT R6, R6, 0xffffffc, RZ, 0xc0, !PT ;  /* 0x0ffffffc06067812 */ /* 0x000fca00078ec0ff */
[----:B------:R-:W-:Y:S01]  /*2bd40*/  IMAD.IADD R6, R36, 0x1, -R6 ;  /* 0x0000000124067824 */ /* 0x000fe200078e0a06 */
[----:B-1----:R2:W1:Y:S04]  /*2bd50*/  LDS.128 R20, [R189] ;  /* 0x00000000bd147984 */ /* 0x0024680000000c00 */
[----:B------:R2:W1:Y:S01]  /*2bd60*/  LDS.128 R24, [R189+0x800] ;  /* 0x00080000bd187984 */ /* 0x0004620000000c00 */
[----:B---3--:R-:W-:-:S03]  /*2bd70*/  SHF.R.S32.HI R40, RZ, 0x1f, R38 ;  /* 0x0000001fff287819 */ /* 0x008fc60000011426 */
[----:B------:R2:W3:Y:S01]  /*2bd80*/  LDS.128 R28, [R189+0x1000] ;  /* 0x00100000bd1c7984 */ /* 0x0004e20000000c00 */
[----:B------:R-:W-:-:S03]  /*2bd90*/  LEA.HI R0, R40, R38, RZ, 0x5 ;  /* 0x0000002628007211 */ /* 0x000fc600078f28ff */
[----:B------:R2:W1:Y:S01]  /*2bda0*/  LDS.128 R32, [R189+0x1800] ;  /* 0x00180000bd207984 */ /* 0x0004620000000c00 */
[----:B------:R-:W-:-:S05]  /*2bdb0*/  LOP3.LUT R0, R0, 0xffffffe0, RZ, 0xc0, !PT ;  /* 0xffffffe000007812 */ /* 0x000fca00078ec0ff */
[----:B------:R-:W-:-:S05]  /*2bdc0*/  IMAD.IADD R0, R38, 0x1, -R0 ;  /* 0x0000000126007824 */ /* 0x000fca00078e0a00 */
[----:B------:R-:W-:-:S04]  /*2bdd0*/  SHF.R.S32.HI R9, RZ, 0x1f, R0 ;  /* 0x0000001fff097819 */ /* 0x000fc80000011400 */
[----:B------:R-:W-:-:S04]  /*2bde0*/  LEA.HI R0, R9, R0, RZ, 0x2 ;  /* 0x0000000009007211 */ /* 0x000fc800078f10ff */
[----:B------:R-:W-:-:S05]  /*2bdf0*/  SHF.R.S32.HI R0, RZ, 0x2, R0 ;  /* 0x00000002ff007819 */ /* 0x000fca0000011400 */
[----:B------:R-:W-:Y:S01]  /*2be00*/  IMAD R0, R6, 0x10, R0 ;  /* 0x0000001006007824 */ /* 0x000fe200078e0200 */
[----:B------:R-:W-:Y:S05]  /*2be10*/  @P0 BRA `(.L_x_1164) ;  /* 0x000000d000000947 */ /* 0x000fea0003800000 */
[C---:B--2-4-:R-:W-:Y:S01]  /*2be20*/  IMAD R7, R43.reuse, 0x40, R7 ;  /* 0x000000402b077824 */ /* 0x054fe200078e0207 */
[C---:B------:R-:W-:Y:S01]  /*2be30*/  IADD3 R8, R0.reuse, 0x8, RZ ;  /* 0x0000000800087810 */ /* 0x040fe20007ffe0ff */
[----:B-----5:R-:W-:Y:S01]  /*2be40*/  IMAD R6, R43, -0x40, R42 ;  /* 0xffffffc02b067824 */ /* 0x020fe200078e022a */
[----:B------:R-:W-:Y:S02]  /*2be50*/  ULDC.64 UR4, c[0x0][0x118] ;  /* 0x0000460000047ab9 */ /* 0x000fe40000000a00 */
[----:B------:R-:W-:Y:S02]  /*2be60*/  SHF.R.S32.HI R9, RZ, 0x1f, R7 ;  /* 0x0000001fff097819 */ /* 0x000fe40000011407 */
[C---:B------:R-:W-:Y:S02]  /*2be70*/  IADD3 R7, P0, R0.reuse, R7, RZ ;  /* 0x0000000700077210 */ /* 0x040fe40007f1e0ff */
[----:B------:R-:W-:-:S02]  /*2be80*/  ISETP.GE.AND P2, PT, R0, R6, PT ;  /* 0x000000060000720c */ /* 0x000fc40003f46270 */
[----:B------:R-:W-:Y:S02]  /*2be90*/  ISETP.GE.AND P1, PT, R8, R6, PT ;  /* 0x000000060800720c */ /* 0x000fe40003f26270 */
[----:B------:R-:W-:Y:S02]  /*2bea0*/  LEA.HI.X.SX32 R0, R0, R9, 0x1, P0 ;  /* 0x0000000900007211 */ /* 0x000fe400000f0eff */
[----:B------:R-:W-:-:S04]  /*2beb0*/  LEA R2, P0, R7, R2, 0x2 ;  /* 0x0000000207027211 */ /* 0x000fc800078010ff */
[----:B------:R-:W-:-:S05]  /*2bec0*/  LEA.HI.X R3, R7, R3, R0, 0x2, P0 ;  /* 0x0000000307037211 */ /* 0x000fca00000f1400 */
[----:B------:R2:W-:Y:S04]  /*2bed0*/  @!P2 ST.E [R2.64], R14 ;  /* 0x0000000e0200a985 */ /* 0x0005e8000c101904 */
[----:B------:R2:W-:Y:S02]  /*2bee0*/  @!P1 ST.E [R2.64+0x20], R15 ;  /* 0x0000200f02009985 */ /* 0x0005e4000c101904 */
.L_x_1164:
[----:B--2-4-:R-:W-:Y:S05]  /*2bef0*/  BSYNC B0 ;  /* 0x0000000000007941 */ /* 0x014fea0003800000 */
.L_x_1163:
[----:B------:R-:W-:Y:S02]  /*2bf00*/  ULDC.64 UR4, c[0x0][0x118] ;  /* 0x0000460000047ab9 */ /* 0x000fe40000000a00 */
[----:B------:R-:W2:Y:S01]  /*2bf10*/  LD.E R6, [R10.64+0xc0] ;  /* 0x0000c0040a067980 */ /* 0x000ea2000c101900 */
[----:B------:R-:W-:Y:S01]  /*2bf20*/  IMAD.SHL.U32 R14, R43, 0x40, RZ ;  /* 0x000000402b0e7824 */ /* 0x000fe200078e00ff */
[--C-:B-----5:R-:W-:Y:S01]  /*2bf30*/  SHF.R.S32.HI R3, RZ, 0x1f, R132.reuse ;  /* 0x0000001fff037819 */ /* 0x120fe20000011484 */
[----:B------:R-:W-:Y:S01]  /*2bf40*/  IMAD.MOV.U32 R2, RZ, RZ, R132 ;  /* 0x000000ffff027224 */ /* 0x000fe200078e0084 */
[----:B------:R-:W-:Y:S01]  /*2bf50*/  SHF.R.S32.HI R8, RZ, 0x1f, R41 ;  /* 0x0000001fff087819 */ /* 0x000fe20000011429 */
[-C--:B------:R-:W-:Y:S01]  /*2bf60*/  IMAD R0, R5, R14.reuse, RZ ;  /* 0x0000000e05007224 */ /* 0x080fe200078e02ff */
[----:B------:R-:W-:Y:S01]  /*2bf70*/  SHF.R.S32.HI R7, RZ, 0x1f, R14 ;  /* 0x0000001fff077819 */ /* 0x000fe2000001140e */
[C---:B------:R-:W-:Y:S01]  /*2bf80*/  IMAD.WIDE.U32 R2, R4.reuse, R14, R2 ;  /* 0x0000000e04027225 */ /* 0x040fe200078e0002 */
[----:B------:R-:W-:Y:S03]  /*2bf90*/  BSSY B0, `(.L_x_1165) ;  /* 0x0000018000007945 */ /* 0x000fe60003800000 */
[----:B------:R-:W-:Y:S01]  /*2bfa0*/  IMAD R0, R4, R7, R0 ;  /* 0x0000000704007224 */ /* 0x000fe200078e0200 */
[----:B------:R-:W-:Y:S01]  /*2bfb0*/  IADD3 R2, P0, R18, R2, RZ ;  /* 0x0000000212027210 */ /* 0x000fe20007f1e0ff */
[----:B------:R-:W-:Y:S01]  /*2bfc0*/  IMAD.IADD R14, R42, 0x1, -R14 ;  /* 0x000000012a0e7824 */ /* 0x000fe200078e0a0e */
[----:B------:R-:W-:-:S02]  /*2bfd0*/  LEA.HI R7, R40, R38, RZ, 0x3 ;  /* 0x0000002628077211 */ /* 0x000fc400078f18ff */
[----:B------:R-:W-:Y:S02]  /*2bfe0*/  IADD3.X R3, R19, R3, R0, P0, !PT ;  /* 0x0000000313037210 */ /* 0x000fe400007fe400 */
[----:B------:R-:W-:-:S04]  /*2bff0*/  SHF.R.S32.HI R0, RZ, 0x3, R7 ;  /* 0x00000003ff007819 */ /* 0x000fc80000011407 */
[----:B------:R-:W-:Y:S02]  /*2c000*/  SHF.R.S32.HI R15, RZ, 0x1f, R0 ;  /* 0x0000001fff0f7819 */ /* 0x000fe40000011400 */
[----:B--2---:R-:W-:Y:S01]  /*2c010*/  ISETP.GE.AND P1, PT, R132, R6, PT ;  /* 0x000000068400720c */ /* 0x004fe20003f26270 */
[----:B------:R-:W-:-:S03]  /*2c020*/  IMAD R6, R17, R41, RZ ;  /* 0x0000002911067224 */ /* 0x000fc600078e02ff */
[----:B------:R-:W-:Y:S01]  /*2c030*/  ISETP.GE.OR P0, PT, R0, R14, P1 ;  /* 0x0000000e0000720c */ /* 0x000fe20000f06670 */
[C---:B------:R-:W-:Y:S02]  /*2c040*/  IMAD R8, R16.reuse, R8, R6 ;  /* 0x0000000810087224 */ /* 0x040fe400078e0206 */
[----:B------:R-:W-:-:S04]  /*2c050*/  IMAD.WIDE.U32 R6, R16, R41, R2 ;  /* 0x0000002910067225 */ /* 0x000fc800078e0002 */
[----:B------:R-:W-:-:S06]  /*2c060*/  IMAD.IADD R3, R7, 0x1, R8 ;  /* 0x0000000107037824 */ /* 0x000fcc00078e0208 */
[----:B------:R-:W-:Y:S05]  /*2c070*/  @P0 BRA `(.L_x_1166) ;  /* 0x0000009000000947 */ /* 0x000fea0003800000 */
[----:B------:R-:W-:Y:S01]  /*2c080*/  MOV R2, R6 ;  /* 0x0000000600027202 */ /* 0x000fe20000000f00 */
[----:B------:R-:W-:Y:S01]  /*2c090*/  IMAD R10, R5, R0, RZ ;  /* 0x00000000050a7224 */ /* 0x000fe200078e02ff */
[----:B------:R-:W-:-:S03]  /*2c0a0*/  ULDC.64 UR4, c[0x0][0x118] ;  /* 0x0000460000047ab9 */ /* 0x000fc60000000a00 */
[----:B------:R-:W-:-:S04]  /*2c0b0*/  IMAD.WIDE.U32 R8, R0, R4, R2 ;  /* 0x0000000400087225 */ /* 0x000fc800078e0002 */
[----:B------:R-:W-:-:S05]  /*2c0c0*/  IMAD R10, R4, R15, R10 ;  /* 0x0000000f040a7224 */ /* 0x000fca00078e020a */
[----:B------:R-:W-:Y:S02]  /*2c0d0*/  IADD3 R9, R9, R10, RZ ;  /* 0x0000000a09097210 */ /* 0x000fe40007ffe0ff */
[----:B------:R-:W-:-:S04]  /*2c0e0*/  LEA R10, P0, R8, R12, 0x1 ;  /* 0x0000000c080a7211 */ /* 0x000fc800078008ff */
[----:B------:R-:W-:-:S05]  /*2c0f0*/  LEA.HI.X R11, R8, R13, R9, 0x1, P0 ;  /* 0x0000000d080b7211 */ /* 0x000fca00000f0c09 */
[----:B-1----:R1:W-:Y:S04]  /*2c100*/  ST.E.128 [R10.64], R20 ;  /* 0x000000140a007985 */ /* 0x0023e8000c101d04 */
.L_x_1166:
[----:B------:R-:W-:Y:S05]  /*2c110*/  BSYNC B0 ;  /* 0x0000000000007941 */ /* 0x000fea0003800000 */
.L_x_1165:
[----:B------:R-:W-:Y:S01]  /*2c120*/  IADD3 R8, R0, 0x10, RZ ;  /* 0x0000001000087810 */ /* 0x000fe20007ffe0ff */
[----:B------:R-:W-:Y:S03]  /*2c130*/  BSSY B0, `(.L_x_1167) ;  /* 0x000000f000007945 */ /* 0x000fe60003800000 */
[----:B------:R-:W-:-:S13]  /*2c140*/  ISETP.GE.OR P0, PT, R8, R14, P1 ;  /* 0x0000000e0800720c */ /* 0x000fda0000f06670 */
[----:B------:R-:W-:Y:S05]  /*2c150*/  @P0 BRA `(.L_x_1168) ;  /* 0x000000c000000947 */ /* 0x000fea0003800000 */
[----:B-1----:R-:W-:Y:S01]  /*2c160*/  IADD3 R10, P0, R0, 0x10, RZ ;  /* 0x00000010000a7810 */ /* 0x002fe20007f1e0ff */
[----:B------:R-:W-:Y:S01]  /*2c170*/  ULDC.64 UR4, c[0x0][0x118] ;  /* 0x0000460000047ab9 */ /* 0x000fe20000000a00 */
[----:B------:R-:W-:-:S03]  /*2c180*/  MOV R9, R3 ;  /* 0x0000000300097202 */ /* 0x000fc60000000f00 */
[----:B------:R-:W-:-:S04]  /*2c190*/  IMAD.X R8, RZ, RZ, R15, P0 ;  /* 0x000000ffff087224 */ /* 0x000fc800000e060f */
[----:B------:R-:W-:Y:S02]  /*2c1a0*/  IMAD R11, R8, R4, RZ ;  /* 0x00000004080b7224 */ /* 0x000fe400078e02ff */
[----:B------:R-:W-:Y:S02]  /*2c1b0*/  IMAD.MOV.U32 R8, RZ, RZ, R6 ;  /* 0x000000ffff087224 */ /* 0x000fe400078e0006 */
[-C--:B------:R-:W-:Y:S02]  /*2c1c0*/  IMAD R11, R5, R10.reuse, R11 ;  /* 0x0000000a050b7224 */ /* 0x080fe400078e020b */
[----:B------:R-:W-:-:S05]  /*2c1d0*/  IMAD.WIDE.U32 R8, R4, R10, R8 ;  /* 0x0000000a04087225 */ /* 0x000fca00078e0008 */
[----:B------:R-:W-:Y:S02]  /*2c1e0*/  LEA R10, P0, R8, R12, 0x1 ;  /* 0x0000000c080a7211 */ /* 0x000fe400078008ff */
[----:B------:R-:W-:-:S04]  /*2c1f0*/  IADD3 R11, R9, R11, RZ ;  /* 0x0000000b090b7210 */ /* 0x000fc80007ffe0ff */
[----:B------:R-:W-:-:S05]  /*2c200*/  LEA.HI.X R11, R8, R13, R11, 0x1, P0 ;  /* 0x0000000d080b7211 */ /* 0x000fca00000f0c0b */
[----:B------:R1:W-:Y:S02]  /*2c210*/  ST.E.128 [R10.64], R24 ;  /* 0x000000180a007985 */ /* 0x0003e4000c101d04 */
.L_x_1168:
[----:B------:R-:W-:Y:S05]  /*2c220*/  BSYNC B0 ;  /* 0x0000000000007941 */ /* 0x000fea0003800000 */
.L_x_1167:
        /* <DEDUP_REMOVED lines=15> */
[----:B---3--:R1:W-:Y:S02]  /*2c320*/  ST.E.128 [R10.64], R28 ;  /* 0x0000001c0a007985 */ /* 0x0083e4000c101d04 */
.L_x_1170:
[----:B------:R-:W-:Y:S05]  /*2c330*/  BSYNC B0 ;  /* 0x0000000000007941 */ /* 0x000fea0003800000 */
.L_x_1169:
[----:B------:R-:W-:Y:S01]  /*2c340*/  IADD3 R8, R0, 0x30, RZ ;  /* 0x0000003000087810 */ /* 0x000fe20007ffe0ff */
[----:B------:R-:W-:Y:S01]  /*2c350*/  IMAD.MOV.U32 R9, RZ, RZ, 0x0 ;  /* 0x00000000ff097424 */ /* 0x000fe200078e00ff */
[----:B-1----:R-:W-:Y:S02]  /*2c360*/  MOV R10, 0x70 ;  /* 0x00000070000a7802 */ /* 0x002fe40000000f00 */
[----:B------:R-:W-:-:S03]  /*2c370*/  ISETP.GE.OR P1, PT, R8, R14, P1 ;  /* 0x0000000e0800720c */ /* 0x000fc60000f26670 */
[----:B------:R-:W-:-:S10]  /*2c380*/  IMAD.MOV.U32 R8, RZ, RZ, R10 ;  /* 0x000000ffff087224 */ /* 0x000fd400078e000a */
[----:B------:R-:W-:Y:S05]  /*2c390*/  @P1 RET.REL.NODEC R8 `(_ZN5flash24flash_fwd_splitkv_kernelI23Flash_fwd_kernel_traitsILi64ELi64ELi256ELi4ELb0ELb0EN7cutlass10bfloat16_tE19Flash_kernel_traitsILi64ELi64ELi256ELi4ES3_EELb1ELb0ELb0ELb0ELb0ELb0ELb0ELb1EEEvNS_16Flash_fwd_paramsE) ;  /* 0xfffd3c6008001950 */ /* 0x000fea0003c3ffff */
[----:B------:R-:W-:Y:S01]  /*2c3a0*/  IADD3 R0, P0, R0, 0x30, RZ ;  /* 0x0000003000007810 */ /* 0x000fe20007f1e0ff */
[----:B------:R-:W-:-:S03]  /*2c3b0*/  ULDC.64 UR4, c[0x0][0x118] ;  /* 0x0000460000047ab9 */ /* 0x000fc60000000a00 */
[----:B------:R-:W-:-:S05]  /*2c3c0*/  IADD3.X R2, RZ, R15, RZ, P0, !PT ;  /* 0x0000000fff027210 */ /* 0x000fca00007fe4ff */
[----:B------:R-:W-:Y:S01]  /*2c3d0*/  IMAD R8, R2, R4, RZ ;  /* 0x0000000402087224 */ /* 0x000fe200078e02ff */
[----:B------:R-:W-:-:S05]  /*2c3e0*/  MOV R2, R6 ;  /* 0x0000000600027202 */ /* 0x000fca0000000f00 */
[----:B------:R-:W-:-:S04]  /*2c3f0*/  IMAD.WIDE.U32 R6, R4, R0, R2 ;  /* 0x0000000004067225 */ /* 0x000fc800078e0002 */
[----:B------:R-:W-:Y:S01]  /*2c400*/  IMAD R0, R5, R0, R8 ;  /* 0x0000000005007224 */ /* 0x000fe200078e0208 */
[----:B------:R-:W-:-:S03]  /*2c410*/  LEA R2, P0, R6, R12, 0x1 ;  /* 0x0000000c06027211 */ /* 0x000fc600078008ff */
[----:B------:R-:W-:-:S05]  /*2c420*/  IMAD.IADD R0, R7, 0x1, R0 ;  /* 0x0000000107007824 */ /* 0x000fca00078e0200 */
[----:B------:R-:W-:-:S05]  /*2c430*/  LEA.HI.X R3, R6, R13, R0, 0x1, P0 ;  /* 0x0000000d06037211 */ /* 0x000fca00000f0c00 */
[----:B------:R1:W-:Y:S02]  /*2c440*/  ST.E.128 [R2.64], R32 ;  /* 0x0000002002007985 */ /* 0x0003e4000c101d04 */
[----:B-1----:R-:W-:Y:S01]  /*2c450*/  MOV R2, R10 ;  /* 0x0000000a00027202 */ /* 0x002fe20000000f00 */
[----:B------:R-:W-:-:S04]  /*2c460*/  IMAD.MOV.U32 R3, RZ, RZ, 0x0 ;  /* 0x00000000ff037424 */ /* 0x000fc800078e00ff */
[----:B------:R-:W-:Y:S05]  /*2c470*/  RET.REL.NODEC R2 `(_ZN5flash24flash_fwd_splitkv_kernelI23Flash_fwd_kernel_traitsILi64ELi64ELi256ELi4ELb0ELb0EN7cutlass10bfloat16_tE19Flash_kernel_traitsILi64ELi64ELi256ELi4ES3_EELb1ELb0ELb0ELb0ELb0ELb0ELb0ELb1EEEvNS_16Flash_fwd_paramsE) ;  /* 0xfffd3b8002007950 */ /* 0x000fea0003c3ffff */
.L_x_1158:
[----:B------:R-:W-:Y:S01]  /*2c480*/  IMAD.MOV.U32 R0, RZ, RZ, R250 ;  /* 0x000000ffff007224 */ /* 0x000fe200078e00fa */
[----:B------:R-:W-:Y:S02]  /*2c490*/  MOV R5, 0x2 ;  /* 0x0000000200057802 */ /* 0x000fe40000000f00 */
[----:B------:R-:W-:Y:S02]  /*2c4a0*/  MOV R4, 0x2c4c0 ;  /* 0x0002c4c000047802 */ /* 0x000fe40000000f00 */
[----:B-1---5:R-:W-:Y:S05]  /*2c4b0*/  CALL.REL.NOINC `($__internal_14_$__cuda_sm70_shflsync_bfly_p) ;  /* 0x0000011000007944 */ /* 0x022fea0003c00000 */
[----:B------:R-:W-:Y:S01]  /*2c4c0*/  MOV R0, R6 ;  /* 0x0000000600007202 */ /* 0x000fe20000000f00 */
[----:B------:R-:W-:Y:S05]  /*2c4d0*/  BRA `(.L_x_1171) ;  /* 0xffffedc000007947 */ /* 0x000fea000383ffff */
.L_x_1159:
[----:B------:R-:W-:Y:S02]  /*2c4e0*/  MOV R5, 0x1 ;  /* 0x0000000100057802 */ /* 0x000fe40000000f00 */
[----:B------:R-:W-:Y:S02]  /*2c4f0*/  MOV R4, 0x2c510 ;  /* 0x0002c51000047802 */ /* 0x000fe40000000f00 */
[----:B-12--5:R-:W-:Y:S05]  /*2c500*/  CALL.REL.NOINC `($__internal_14_$__cuda_sm70_shflsync_bfly_p) ;  /* 0x000000c000007944 */ /* 0x026fea0003c00000 */
[----:B------:R-:W-:Y:S01]  /*2c510*/  FADD.FTZ R19, R0, R6 ;  /* 0x0000000600137221 */ /* 0x000fe20000010000 */
[----:B------:R-:W-:Y:S02]  /*2c520*/  MOV R0, R249 ;  /* 0x000000f900007202 */ /* 0x000fe40000000f00 */
[----:B------:R-:W-:Y:S02]  /*2c530*/  MOV R5, 0x2 ;  /* 0x0000000200057802 */ /* 0x000fe40000000f00 */
[----:B------:R-:W-:-:S02]  /*2c540*/  MOV R4, 0x2c560 ;  /* 0x0002c56000047802 */ /* 0x000fc40000000f00 */
[----:B------:R-:W-:Y:S05]  /*2c550*/  CALL.REL.NOINC `($__internal_14_$__cuda_sm70_shflsync_bfly_p) ;  /* 0x0000007000007944 */ /* 0x000fea0003c00000 */
[----:B------:R-:W-:Y:S01]  /*2c560*/  FADD.FTZ R2, R249, R6 ;  /* 0x00000006f9027221 */ /* 0x000fe20000010000 */
[----:B------:R-:W-:-:S02]  /*2c570*/  MOV R5, 0x1 ;  /* 0x0000000100057802 */ /* 0x000fc40000000f00 */
[----:B------:R-:W-:Y:S02]  /*2c580*/  MOV R4, 0x2c5b0 ;  /* 0x0002c5b000047802 */ /* 0x000fe40000000f00 */
[----:B------:R-:W-:Y:S02]  /*2c590*/  MOV R0, R2 ;  /* 0x0000000200007202 */ /* 0x000fe40000000f00 */
[----:B------:R-:W-:Y:S05]  /*2c5a0*/  CALL.REL.NOINC `($__internal_14_$__cuda_sm70_shflsync_bfly_p) ;  /* 0x0000002000007944 */ /* 0x000fea0003c00000 */
[----:B------:R-:W-:Y:S01]  /*2c5b0*/  MOV R4, R6 ;  /* 0x0000000600047202 */ /* 0x000fe20000000f00 */
[----:B------:R-:W-:Y:S05]  /*2c5c0*/  BRA `(.L_x_1172) ;  /* 0xffffed4000007947 */ /* 0x000fea000383ffff */
        .weak           $__internal_14_$__cuda_sm70_shflsync_bfly_p
        .type           $__internal_14_$__cuda_sm70_shflsync_bfly_p,@function
        .size           $__internal_14_$__cuda_sm70_shflsync_bfly_p,(.L_x_7813 - $__internal_14_$__cuda_sm70_shflsync_bfly_p)
$__internal_14_$__cuda_sm70_shflsync_bfly_p:
[----:B------:R-:W-:Y:S04]  /*2c5d0*/  WARPSYNC R7 ;  /* 0x0000000700007348 */ /* 0x000fe80003800000 */
[----:B------:R1:W2:Y:S02]  /*2c5e0*/  SHFL.BFLY PT, R6, R0, R5, R8 ;  /* 0x0c00000500067389 */ /* 0x0002a400000e0008 */
[----:B-1----:R-:W-:-:S04]  /*2c5f0*/  MOV R5, 0x0 ;  /* 0x0000000000057802 */ /* 0x002fc80000000f00 */
[----:B--2---:R-:W-:Y:S05]  /*2c600*/  RET.REL.NODEC R4 `(_ZN5flash24flash_fwd_splitkv_kernelI23Flash_fwd_kernel_traitsILi64ELi64ELi256ELi4ELb0ELb0EN7cutlass10bfloat16_tE19Flash_kernel_traitsILi64ELi64ELi256ELi4ES3_EELb1ELb0ELb0ELb0ELb0ELb0ELb0ELb1EEEvNS_16Flash_fwd_paramsE) ;  /* 0xfffd39f004007950 */ /* 0x004fea0003c3ffff */
.L_x_1173:
        /* <DEDUP_REMOVED lines=15> */
.L_x_7813:


//--------------------- .text._ZN5flash24flash_fwd_splitkv_kernelI23Flash_fwd_kernel_traitsILi64ELi64ELi256ELi4ELb0ELb0EN7cutlass10bfloat16_tE19Flash_kernel_traitsILi64ELi64ELi256ELi4ES3_EELb1ELb0ELb0ELb0ELb0ELb1ELb0ELb1EEEvNS_16Flash_fwd_paramsE --------------------------
	.section	.text._ZN5flash24flash_fwd_splitkv_kernelI23Flash_fwd_kernel_traitsILi64ELi64ELi256ELi4ELb0ELb0EN7cutlass10bfloat16_tE19Flash_kernel_traitsILi64ELi64ELi256ELi4ES3_EELb1ELb0ELb0ELb0ELb0ELb1ELb0ELb1EEEvNS_16Flash_fwd_paramsE,"ax",@progbits
	.sectioninfo	@"SHI_REGISTERS=255"
	.align	128
        .global         _ZN5flash24flash_fwd_splitkv_kernelI23Flash_fwd_kernel_traitsILi64ELi64ELi256ELi4ELb0ELb0EN7cutlass10bfloat16_tE19Flash_kernel_traitsILi64ELi64ELi256ELi4ES3_EELb1ELb0ELb0ELb0ELb0ELb1ELb0ELb1EEEvNS_16Flash_fwd_paramsE
        .type           _ZN5flash24flash_fwd_splitkv_kernelI23Flash_fwd_kernel_traitsILi64ELi64ELi256ELi4ELb0ELb0EN7cutlass10bfloat16_tE19Flash_kernel_traitsILi64ELi64ELi256ELi4ES3_EELb1ELb0ELb0ELb0ELb0ELb1ELb0ELb1EEEvNS_16Flash_fwd_paramsE,@function
        .size           _ZN5flash24flash_fwd_splitkv_kernelI23Flash_fwd_kernel_traitsILi64ELi64ELi256ELi4ELb0ELb0EN7cutlass10bfloat16_tE19Flash_kernel_traitsILi64ELi64ELi256ELi4ES3_EELb1ELb0ELb0ELb0ELb0ELb1ELb0ELb1EEEvNS_16Flash_fwd_paramsE,(.L_x_7815 - _ZN5flash24flash_fwd_splitkv_kernelI23Flash_fwd_kernel_traitsILi64ELi64ELi256ELi4ELb0ELb0EN7cutlass10bfloat16_tE19Flash_kernel_traitsILi64ELi64ELi256ELi4ES3_EELb1ELb0ELb0ELb0ELb0ELb1ELb0ELb1EEEvNS_16Flash_fwd_paramsE)
        .other          _ZN5flash24flash_fwd_splitkv_kernelI23Flash_fwd_kernel_traitsILi64ELi64ELi256ELi4ELb0ELb0EN7cutlass10bfloat16_tE19Flash_kernel_traitsILi64ELi64ELi256ELi4ES3_EELb1ELb0ELb0ELb0ELb0ELb1ELb0ELb1EEEvNS_16Flash_fwd_paramsE,@"STO_CUDA_ENTRY STV_DEFAULT"
_ZN5flash24flash_fwd_splitkv_kernelI23Flash_fwd_kernel_traitsILi64ELi64ELi256ELi4ELb0ELb0EN7cutlass10bfloat16_tE19Flash_kernel_traitsILi64ELi64ELi256ELi4ES3_EELb1ELb0ELb0ELb0ELb0ELb1ELb0ELb1EEEvNS_16Flash_fwd_paramsE:
.text._ZN5flash24flash_fwd_splitkv_kernelI23Flash_fwd_kernel_traitsILi64ELi64ELi256ELi4ELb0ELb0EN7cutlass10bfloat16_tE19Flash_kernel_traitsILi64ELi64ELi256ELi4ES3_EELb1ELb0ELb0ELb0ELb0ELb1ELb0ELb1EEEvNS_16Flash_fwd_paramsE:
[----:B------:R-:W-:Y:S02]  /*0000*/  MOV R1, c[0x0][0x28] ;  /* 0x00000a0000017a02 */ /* 0x000fe40000000f00 */
[----:B------:R-:W-:Y:S01]  /*0010*/  ULDC.64 UR4, c[0x0][0x40] ;  /* 0x0000100000047ab9 */ /* 0x000fe20000000a00 */
[----:B------:R-:W-:Y:S01]  /*0020*/  BSSY B3, `(.L_x_1174) ;  /* 0x0000005000037945 */ /* 0x000fe20003800000 */
[----:B------:R-:W-:Y:S01]  /*0030*/  UIADD3 UR4, UP0, UR4, 0x160, URZ ;  /* 0x0000016004047890 */ /* 0x000fe2000ff1e03f */
[----:B------:R-:W-:-:S03]  /*0040*/  IADD3 R1, R1, -0x188, RZ ;  /* 0xfffffe7801017810 */ /* 0x000fc60007ffe0ff */
[----:B------:R-:W-:-:S07]  /*0050*/  UIADD3.X UR5, URZ, UR5, URZ, UP0, !UPT ;  /* 0x000000053f057290 */ /* 0x000fce00087fe43f */
[----:B------:R-:W-:Y:S05]  /*0060*/  CALL.REL.NOINC `($_ZN5flash24flash_fwd_splitkv_kernelI23Flash_fwd_kernel_traitsILi64ELi64ELi256ELi4ELb0ELb0EN7cutlass10bfloat16_tE19Flash_kernel_traitsILi64ELi64ELi256ELi4ES3_EELb1ELb0ELb0ELb0ELb0ELb1ELb0ELb1EEEvNS_16Flash_fwd_paramsE$_ZN5flash30compute_attn_1rowblock_splitkvI23Flash_fwd_kernel_traitsILi64ELi64ELi256ELi4ELb0ELb0EN7cutlass10bfloat16_tE19Flash_kernel_traitsILi64ELi64ELi256ELi4ES3_EELb1ELb0ELb0ELb0ELb0ELb1ELb0ELb1ENS_16Flash_fwd_paramsEEEvRKT8_iiiii) ;  /* 0x0000002000007944 */ /* 0x000fea0003c00000 */
[----:B------:R-:W-:Y:S05]  /*0070*/  BSYNC B3 ;  /* 0x0000000000037941 */ /* 0x000fea0003800000 */
.L_x_1174:
[----:B------:R-:W-:Y:S05]  /*0080*/  EXIT ;  /* 0x000000000000794d */ /* 0x000fea0003800000 */
        .type           $_ZN5flash24flash_fwd_splitkv_kernelI23Flash_fwd_kernel_traitsILi64ELi64ELi256ELi4ELb0ELb0EN7cutlass10bfloat16_tE19Flash_kernel_traitsILi64ELi64ELi256ELi4ES3_EELb1ELb0ELb0ELb0ELb0ELb1ELb0ELb1EEEvNS_16Flash_fwd_paramsE$_ZN5flash30compute_attn_1rowblock_splitkvI23Flash_fwd_kernel_traitsILi64ELi64ELi256ELi4ELb0ELb0EN7cutlass10bfloat16_tE19Flash_kernel_traitsILi64ELi64ELi256ELi4ES3_EELb1ELb0ELb0ELb0ELb0ELb1ELb0ELb1ENS_16Flash_fwd_paramsEEEvRKT8_iiiii,@function
        .size           $_ZN5flash24flash_fwd_splitkv_kernelI23Flash_fwd_kernel_traitsILi64ELi64ELi256ELi4ELb0ELb0EN7cutlass10bfloat16_tE19Flash_kernel_traitsILi64ELi64ELi256ELi4ES3_EELb1ELb0ELb0ELb0ELb0ELb1ELb0ELb1EEEvNS_16Flash_fwd_paramsE$_ZN5flash30compute_attn_1rowblock_splitkvI23Flash_fwd_kernel_traitsILi64ELi64ELi256ELi4ELb0ELb0EN7cutlass10bfloat16_tE19Flash_kernel_traitsILi64ELi64ELi256ELi4ES3_EELb1ELb0ELb0ELb0ELb0ELb1ELb0ELb1ENS_16Flash_fwd_paramsEEEvRKT8_iiiii,($__internal_15_$__cuda_sm70_shflsync_bfly_p - $_ZN5flash24flash_fwd_splitkv_kernelI23Flash_fwd_kernel_traitsILi64ELi64ELi256ELi4ELb0ELb0EN7cutlass10bfloat16_tE19Flash_kernel_traitsILi64ELi64ELi256ELi4ES3_EELb1ELb0ELb0ELb0ELb0ELb1ELb0ELb1EEEvNS_16Flash_fwd_paramsE$_ZN5flash30compute_attn_1rowblock_splitkvI23Flash_fwd_kernel_traitsILi64ELi64ELi256ELi4ELb0ELb0EN7cutlass10bfloat16_tE19Flash_kernel_traitsILi64ELi64ELi256ELi4ES3_EELb1ELb0ELb0ELb0ELb0ELb1ELb0ELb1ENS_16Flash_fwd_paramsEEEvRKT8_iiiii)
$_ZN5flash24flash_fwd_splitkv_kernelI23Flash_fwd_kernel_traitsILi64ELi64ELi256ELi4ELb0ELb0EN7cutlass10bfloat16_tE19Flash_kernel_traitsILi64ELi64ELi256ELi4ES3_EELb1ELb0ELb0ELb0ELb0ELb1ELb0ELb1EEEvNS_16Flash_fwd_paramsE$_ZN5flash30compute_attn_1rowblock_splitkvI23Flash_fwd_kernel_traitsILi64ELi64ELi256ELi4ELb0ELb0EN7cutlass10bfloat16_tE19Flash_kernel_traitsILi64ELi64ELi256ELi4ES3_EELb1ELb0ELb0ELb0ELb0ELb1ELb0ELb1ENS_16Flash_fwd_paramsEEEvRKT8_iiiii:
        /* <DEDUP_REMOVED lines=22> */
.L_x_1176:
[----:B------:R-:W-:Y:S05]  /*01f0*/  BSYNC B0 ;  /* 0x0000000000007941 */ /* 0x000fea0003800000 */
.L_x_1175:
        /* <DEDUP_REMOVED lines=18> */
.L_x_1178:
[----:B------:R3:W5:Y:S02]  /*0320*/  LD.E R0, [R18.64+0xb8] ;  /* 0x0000b80612007980 */ /* 0x000764000c101900 */
.L_x_1179:
[----:B------:R-:W-:Y:S05]  /*0330*/  BSYNC B0 ;  /* 0x0000000000007941 */ /* 0x000fea0003800000 */
.L_x_1177:
        /* <DEDUP_REMOVED lines=10> */
.L_x_1181:
[----:B------:R-:W2:Y:S01]  /*03e0*/  LD.E.64 R2, [R18.64+0x108] ;  /* 0x0001080612027980 */ /* 0x000ea2000c101b00 */
[----:B------:R-:W-:Y:S01]  /*03f0*/  BSSY B0, `(.L_x_1183) ;  /* 0x0000006000007945 */ /* 0x000fe20003800000 */
[----:B------:R-:W-:Y:S01]  /*0400*/  IMAD.MOV.U32 R0, RZ, RZ, RZ ;  /* 0x000000ffff007224 */ /* 0x000fe200078e00ff */
[----:B--2---:R-:W-:-:S04]  /*0410*/  ISETP.NE.U32.AND P0, PT, R2, RZ, PT ;  /* 0x000000ff0200720c */ /* 0x004fc80003f05070 */
[----:B------:R-:W-:-:S13]  /*0420*/  ISETP.NE.AND.EX P0, PT, R3, RZ, PT, P0 ;  /* 0x000000ff0300720c */ /* 0x000fda0003f05300 */
[----:B------:R-:W-:Y:S05]  /*0430*/  @!P0 BRA `(.L_x_1184) ;  /* 0x0000001000008947 */ /* 0x000fea0003800000 */
[----:B------:R2:W5:Y:S02]  /*0440*/  LD.E R0, [R18.64+0xbc] ;  /* 0x0000bc0612007980 */ /* 0x000564000c101900 */
.L_x_1184:
[----:B------:R-:W-:Y:S05]  /*0450*/  BSYNC B0 ;  /* 0x0000000000007941 */ /* 0x000fea0003800000 */
.L_x_1183:
[----:B-----5:R-:W-:Y:S02]  /*0460*/  IADD3 R212, R166, R0, RZ ;  /* 0x00000000a6d47210 */ /* 0x020fe40007ffe0ff */
.L_x_1182:
[----:B------:R-:W-:Y:S05]  /*0470*/  BSYNC B1 ;  /* 0x0000000000017941 */ /* 0x000fea0003800000 */
.L_x_1180:
[----:B------:R-:W5:Y:S01]  /*0480*/  S2R R39, SR_CTAID.X ;  /* 0x0000000000277919 */ /* 0x000f620000002500 */
[----:B------:R-:W-:Y:S01]  /*0490*/  MOV R25, 0x70 ;  /* 0x0000007000197802 */ /* 0x000fe20000000f00 */
[----:B------:R-:W-:-:S03]  /*04a0*/  IMAD.MOV.U32 R3, RZ, RZ, 0x0 ;  /* 0x00000000ff037424 */ /* 0x000fc600078e00ff */
[----:B------:R-:W-:Y:S01]  /*04b0*/  MOV R2, R25 ;  /* 0x0000001900027202 */ /* 0x000fe20000000f00 */
[----:B-----5:R-:W-:-:S05]  /*04c0*/  IMAD.SHL.U32 R26, R39, 0x40, RZ ;  /* 0x00000040271a7824 */ /* 0x020fca00078e00ff */
[----:B------:R-:W-:-:S13]  /*04d0*/  ISETP.GT.AND P0, PT, R28, R26, PT ;  /* 0x0000001a1c00720c */ /* 0x000fda0003f04270 */
[----:B------:R-:W-:Y:S05]  /*04e0*/  @!P0 RET.REL.NODEC R2 `(_ZN5flash24flash_fwd_splitkv_kernelI23Flash_fwd_kernel_traitsILi64ELi64ELi256ELi4ELb0ELb0EN7cutlass10bfloat16_tE19Flash_kernel_traitsILi64ELi64ELi256ELi4ES3_EELb1ELb0ELb0ELb0ELb0ELb1ELb0ELb1EEEvNS_16Flash_fwd_paramsE) ;  /* 0xfffffb1002008950 */ /* 0x000fea0003c3ffff */
        /* <DEDUP_REMOVED lines=42> */
[-C--:B----4-:R-:W-:Y:S02]  /*0790*/  @!P0 IMAD R3, R7, R37.reuse, RZ ;  /* 0x0000002507038224 */ /* 0x090fe400078e02ff */
        /* <DEDUP_REMOVED lines=32> */
.L_x_1187:
[----:B------:R-:W-:Y:S05]  /*09a0*/  BSYNC B0 ;  /* 0x0000000000007941 */ /* 0x000fea0003800000 */
.L_x_1186:
        /* <DEDUP_REMOVED lines=16> */
.L_x_1189:
[----:B------:R-:W-:Y:S05]  /*0ab0*/  BSYNC B0 ;  /* 0x0000000000007941 */ /* 0x000fea0003800000 */
.L_x_1188:
        /* <DEDUP_REMOVED lines=16> */
.L_x_1191:
[----:B------:R-:W-:Y:S05]  /*0bc0*/  BSYNC B0 ;  /* 0x0000000000007941 */ /* 0x000fea0003800000 */
.L_x_1190:
        /* <DEDUP_REMOVED lines=15> */
.L_x_1193:
[----:B------:R-:W-:Y:S05]  /*0cc0*/  BSYNC B0 ;  /* 0x0000000000007941 */ /* 0x000fea0003800000 */
.L_x_1192:
        /* <DEDUP_REMOVED lines=17> */
[----:B-1----:R-:W-:Y:S05]  /*0de0*/  @P0 RET.REL.NODEC R4 `(_ZN5flash24flash_fwd_splitkv_kernelI23Flash_fwd_kernel_traitsILi64ELi64ELi256ELi4ELb0ELb0EN7cutlass10bfloat16_tE19Flash_kernel_traitsILi64ELi64ELi256ELi4ES3_EELb1ELb0ELb0ELb0ELb0ELb1ELb0ELb1EEEvNS_16Flash_fwd_paramsE) ;  /* 0xfffff21004000950 */ /* 0x002fea0003c3ffff */
[----:B------:R-:W-:-:S05]  /*0df0*/  MOV R0, 0x7f800000 ;  /* 0x7f80000000007802 */ /* 0x000fca0000000f00 */
[----:B------:R1:W-:Y:S02]  /*0e00*/  ST.E [R2.64+0xc0], R0 ;  /* 0x0000c00002007985 */ /* 0x0003e4000c101906 */
[----:B-1----:R-:W-:Y:S02]  /*0e10*/  MOV R2, R25 ;  /* 0x0000001900027202 */ /* 0x002fe40000000f00 */
[----:B------:R-:W-:-:S04]  /*0e20*/  MOV R3, 0x0 ;  /* 0x0000000000037802 */ /* 0x000fc80000000f00 */
[----:B------:R-:W-:Y:S05]  /*0e30*/  RET.REL.NODEC R2 `(_ZN5flash24flash_fwd_splitkv_kernelI23Flash_fwd_kernel_traitsILi64ELi64ELi256ELi4ELb0ELb0EN7cutlass10bfloat16_tE19Flash_kernel_traitsILi64ELi64ELi256ELi4ES3_EELb1ELb0ELb0ELb0ELb0ELb1ELb0ELb1EEEvNS_16Flash_fwd_paramsE) ;  /* 0xfffff1c002007950 */ /* 0x000fea0003c3ffff */
.L_x_1185:
        /* <DEDUP_REMOVED lines=69> */
[----:B------:R-:W-:Y:S02]  /*1290*/  IABS R16, R40 ;  /* 0x0000002800107213 */ /* 0x000fe40000000000 */
[----:B------:R-:W-:Y:S02]  /*12a0*/  IABS R15, R14 ;  /* 0x0000000e000f7213 */ /* 0x000fe40000000000 */
[----:B-1----:R-:W-:Y:S01]  /*12b0*/  IADD3 R0, RZ, -R3, RZ ;  /* 0x80000003ff007210 */ /* 0x002fe20007ffe0ff */
[----:B------:R-:W-:-:S04]  /*12c0*/  IMAD.MOV.U32 R2, RZ, RZ, RZ ;  /* 0x000000ffff027224 */ /* 0x000fc800078e00ff */
[----:B------:R-:W-:-:S04]  /*12d0*/  IMAD R0, R0, R4, RZ ;  /* 0x0000000400007224 */ /* 0x000fc800078e02ff */
[----:B------:R-:W-:Y:S01]  /*12e0*/  IMAD.HI.U32 R2, R3, R0, R2 ;  /* 0x0000000003027227 */ /* 0x000fe200078e0002 */
        /* <DEDUP_REMOVED lines=13> */
[----:B------:R-:W-:Y:S01]  /*13c0*/  @P2 IADD3 R2, R2, 0x1, RZ ;  /* 0x0000000102022810 */ /* 0x000fe20007ffe0ff */
[----:B----4-:R1:W-:Y:S01]  /*13d0*/  STL.64 [R1+0x10], R22 ;  /* 0x0000101601007387 */ /* 0x0103e20000100a00 */
        /* <DEDUP_REMOVED lines=27> */
.L_x_1195:
        /* <DEDUP_REMOVED lines=13> */
[----:B---3--:R2:W-:Y:S01]  /*1660*/  STL.64 [R1+0x10], R2 ;  /* 0x0000100201007387 */ /* 0x0085e20000100a00 */
        /* <DEDUP_REMOVED lines=71> */
.L_x_1196:
[----:B-1----:R-:W-:Y:S05]  /*1ae0*/  BSYNC B0 ;  /* 0x0000000000007941 */ /* 0x002fea0003800000 */
.L_x_1194:
[----:B------:R-:W2:Y:S01]  /*1af0*/  LDL R34, [R1+0x10] ;  /* 0x0000100001227983 */ /* 0x000ea20000100800 */
[----:B------:R-:W-:-:S03]  /*1b00*/  ISETP.NE.AND P0, PT, R41, -0x1, PT ;  /* 0xffffffff2900780c */ /* 0x000fc60003f05270 */
[----:B------:R-:W3:Y:S04]  /*1b10*/  LDL R36, [R1+0x14] ;  /* 0x0000140001247983 */ /* 0x000ee80000100800 */
[----:B------:R-:W4:Y:S04]  /*1b20*/  LD.E.64 R4, [R18.64+0x30] ;  /* 0x0000300612047980 */ /* 0x000f28000c101b00 */
[----:B------:R-:W4:Y:S04]  /*1b30*/  LD.E R14, [R18.64+0xc0] ;  /* 0x0000c006120e7980 */ /* 0x000f28000c101900 */
[----:B------:R-:W4:Y:S04]  /*1b40*/  @!P0 LD.E.64 R6, [R18.64+0x18] ;  /* 0x0000180612068980 */ /* 0x000f28000c101b00 */
[----:B------:R-:W4:Y:S04]  /*1b50*/  LD.E.64 R10, [R18.64+0x48] ;  /* 0x00004806120a7980 */ /* 0x000f28000c101b00 */
[----:B------:R-:W4:Y:S04]  /*1b60*/  LD.E.64 R16, [R18.64+0x10] ;  /* 0x0000100612107980 */ /* 0x000f28000c101b00 */
[----:B------:R-:W4:Y:S04]  /*1b70*/  LD.E.64 R22, [R18.64+0x8] ;  /* 0x0000080612167980 */ /* 0x000f28000c101b00 */
[----:B------:R1:W5:Y:S04]  /*1b80*/  @P4 LD.E R31, [R32.64] ;  /* 0x00000006201f4980 */ /* 0x000368000c101900 */
        /* <DEDUP_REMOVED lines=33> */
[----:B------:R-:W-:Y:S01]  /*1da0*/  @!P0 IMAD.WIDE.U32 R6, R6, R37, RZ ;  /* 0x0000002506068225 */ /* 0x000fe200078e00ff */
[----:B------:R1:W-:Y:S03]  /*1db0*/  STL [R1], R14 ;  /* 0x0000000e01007387 */ /* 0x0003e60000100800 */
[----:B------:R-:W-:-:S04]  /*1dc0*/  IMAD.WIDE.U32 R8, R20, R28, R2 ;  /* 0x0000001c14087225 */ /* 0x000fc800078e0002 */
[----:B------:R-:W-:Y:S01]  /*1dd0*/  @P0 IMAD.WIDE.U32 R2, R4, R41, RZ ;  /* 0x0000002904020225 */ /* 0x000fe200078e00ff */
[----:B------:R-:W-:-:S03]  /*1de0*/  LOP3.LUT R12, R251, 0xfffffff8, RZ, 0xc0, !PT ;  /* 0xfffffff8fb0c7812 */ /* 0x000fc600078ec0ff */
[----:B------:R-:W-:Y:S01]  /*1df0*/  @!P0 IMAD.MOV.U32 R2, RZ, RZ, R6 ;  /* 0x000000ffff028224 */ /* 0x000fe200078e0006 */
[----:B------:R-:W-:Y:S01]  /*1e00*/  SHF.R.S32.HI R6, RZ, 0x1f, R40 ;  /* 0x0000001fff067819 */ /* 0x000fe20000011428 */
[----:B------:R-:W-:-:S03]  /*1e10*/  IMAD.IADD R250, R0, 0x1, -R12 ;  /* 0x0000000100fa7824 */ /* 0x000fc600078e0a0c */
[----:B------:R-:W-:Y:S01]  /*1e20*/  IADD3 R2, P1, R132, R2, RZ ;  /* 0x0000000284027210 */ /* 0x000fe20007f3e0ff */
[----:B-1----:R-:W-:-:S05]  /*1e30*/  @P0 IMAD R14, R5, R41, RZ ;  /* 0x00000029050e0224 */ /* 0x002fca00078e02ff */
[----:B------:R-:W-:Y:S01]  /*1e40*/  @P0 IADD3 R3, R3, R14, RZ ;  /* 0x0000000e03030210 */ /* 0x000fe20007ffe0ff */
[----:B------:R-:W-:Y:S02]  /*1e50*/  @!P0 IMAD.IADD R3, R7, 0x1, R15 ;  /* 0x0000000107038824 */ /* 0x000fe400078e020f */
        /* <DEDUP_REMOVED lines=284> */
.L_x_1301:
[----:B------:R-:W-:Y:S01]  /*3020*/  LOP3.LUT R62, R62, 0xfffffeff, RZ, 0xc0, !PT ;  /* 0xfffffeff3e3e7812 */ /* 0x000fe200078ec0ff */
[----:B------:R-:W2:Y:S01]  /*3030*/  LDL R0, [R1] ;  /* 0x0000000001007983 */ /* 0x000ea20000100800 */
[----:B------:R-:W-:Y:S01]  /*3040*/  IMAD.SHL.U32 R24, R23, 0x100, RZ ;  /* 0x0000010017187824 */ /* 0x000fe200078e00ff */
[----:B------:R-:W-:Y:S01]  /*3050*/  BSSY B2, `(.L_x_1198) ;  /* 0x0000c36000027945 */ /* 0x000fe20003800000 */
[----:B------:R-:W-:Y:S02]  /*3060*/  IMAD.MOV.U32 R46, RZ, RZ, R78 ;  /* 0x000000ffff2e7224 */ /* 0x000fe400078e004e */
[----:B------:R-:W-:Y:S01]  /*3070*/  IMAD.MOV.U32 R47, RZ, RZ, R77 ;  /* 0x000000ffff2f7224 */ /* 0x000fe200078e004d */
[----:B------:R-:W-:Y:S05]  /*3080*/  IADD3 R22, R24, -0x100, RZ ;  /* 0xffffff0018167810 */ /* 0x000fea0007ffe0ff */
[--C-:B------:R-:W-:Y:S02]  /*3090*/  IMAD.IADD R63, R212, 0x1, -R22.reuse ;  /* 0x00000001d43f7824 */ /* 0x100fe400078e0a16 */
[----:B------:R-:W-:Y:S01]  /*30a0*/  IMAD.IADD R66, R166, 0x1, -R22 ;  /* 0x00000001a6427824 */ /* 0x000fe200078e0a16 */
[----:B--2---:R-:W-:Y:S04]  /*30b0*/  ISETP.GE.AND P0, PT, R132, R0, PT ;  /* 0x000000008400720c */ /* 0x004fe80003f06270 */
        /* <DEDUP_REMOVED lines=11> */
[C---:B------:R-:W-:Y:S01]  /*3170*/  @!P6 IMAD.X R17, R77.reuse, 0x1, R194, P2 ;  /* 0x000000014d11e824 */ /* 0x040fe200010e06c2 */
        /* <DEDUP_REMOVED lines=14> */
[-C--:B------:R-:W-:Y:S01]  /*3260*/  ISETP.GE.OR P6, PT, R88, R63.reuse, P0 ;  /* 0x0000003f5800720c */ /* 0x080fe200007c6670 */
        /* <DEDUP_REMOVED lines=29> */
[-C--:B------:R-:W-:Y:S02]  /*3440*/  ISETP.GE.OR P1, PT, R90, R63.reuse, P0 ;  /* 0x0000003f5a00720c */ /* 0x080fe40000726670 */
[----:B------:R-:W-:Y:S02]  /*3450*/  LOP3.LUT R62, R62, 0xfffffffd, RZ, 0xc0, !PT ;  /* 0xfffffffd3e3e7812 */ /* 0x000fe400078ec0ff */
[----:B------:R-:W-:Y:S11]  /*3460*/  ISETP.LT.OR P2, PT, R90, R66, P1 ;  /* 0x000000425a00720c */ /* 0x000ff60000f41670 */
        /* <DEDUP_REMOVED lines=212> */
.L_x_1202:
[----:B------:R-:W-:Y:S05]  /*41b0*/  BSYNC B0 ;  /* 0x0000000000007941 */ /* 0x000fea0003800000 */
.L_x_1201:
        /* <DEDUP_REMOVED lines=61> */
.L_x_1204:
[----:B------:R-:W-:Y:S05]  /*4590*/  BSYNC B0 ;  /* 0x0000000000007941 */ /* 0x000fea0003800000 */
.L_x_1203:
        /* <DEDUP_REMOVED lines=61> */
.L_x_1206:
[----:B------:R-:W-:Y:S05]  /*4970*/  BSYNC B0 ;  /* 0x0000000000007941 */ /* 0x000fea0003800000 */
.L_x_1205:
        /* <DEDUP_REMOVED lines=68> */
.L_x_1208:
[----:B------:R-:W-:Y:S05]  /*4dc0*/  BSYNC B0 ;  /* 0x0000000000007941 */ /* 0x000fea0003800000 */
.L_x_1207:
        /* <DEDUP_REMOVED lines=61> */
.L_x_1210:
[----:B------:R-:W-:Y:S05]  /*51a0*/  BSYNC B0 ;  /* 0x0000000000007941 */ /* 0x000fea0003800000 */
.L_x_1209:
        /* <DEDUP_REMOVED lines=68> */
.L_x_1212:
[----:B------:R-:W-:Y:S05]  /*55f0*/  BSYNC B0 ;  /* 0x0000000000007941 */ /* 0x000fea0003800000 */
.L_x_1211:
        /* <DEDUP_REMOVED lines=68> */
.L_x_1214:
[----:B------:R-:W-:Y:S05]  /*5a40*/  BSYNC B0 ;  /* 0x0000000000007941 */ /* 0x000fea0003800000 */
.L_x_1213:
        /* <DEDUP_REMOVED lines=68> */
.L_x_1216:
[----:B------:R-:W-:Y:S05]  /*5e90*/  BSYNC B0 ;  /* 0x0000000000007941 */ /* 0x000fea0003800000 */
.L_x_1215:
        /* <DEDUP_REMOVED lines=61> */
.L_x_1218:
[----:B------:R-:W-:Y:S05]  /*6270*/  BSYNC B0 ;  /* 0x0000000000007941 */ /* 0x000fea0003800000 */
.L_x_1217:
        /* <DEDUP_REMOVED lines=68> */
.L_x_1220:
[----:B------:R-:W-:Y:S05]  /*66c0*/  BSYNC B0 ;  /* 0x0000000000007941 */ /* 0x000fea0003800000 */
.L_x_1219:
        /* <DEDUP_REMOVED lines=68> */
.L_x_1222:
[----:B------:R-:W-:Y:S05]  /*6b10*/  BSYNC B0 ;  /* 0x0000000000007941 */ /* 0x000fea0003800000 */
.L_x_1221:
        /* <DEDUP_REMOVED lines=68> */
.L_x_1224:
[----:B------:R-:W-:Y:S05]  /*6f60*/  BSYNC B0 ;  /* 0x0000000000007941 */ /* 0x000fea0003800000 */
.L_x_1223:
        /* <DEDUP_REMOVED lines=68> */
.L_x_1226:
[----:B------:R-:W-:Y:S05]  /*73b0*/  BSYNC B0 ;  /* 0x0000000000007941 */ /* 0x000fea0003800000 */
.L_x_1225:
        /* <DEDUP_REMOVED lines=68> */
.L_x_1228:
[----:B------:R-:W-:Y:S05]  /*7800*/  BSYNC B0 ;  /* 0x0000000000007941 */ /* 0x000fea0003800000 */
.L_x_1227:
        /* <DEDUP_REMOVED lines=68> */
.L_x_1230:
[----:B------:R-:W-:Y:S05]  /*7c50*/  BSYNC B0 ;  /* 0x0000000000007941 */ /* 0x000fea0003800000 */
.L_x_1229:
        /* <DEDUP_REMOVED lines=68> */
.L_x_1232:
[----:B------:R-:W-:Y:S05]  /*80a0*/  BSYNC B0 ;  /* 0x0000000000007941 */ /* 0x000fea0003800000 */
.L_x_1231:
        /* <DEDUP_REMOVED lines=11> */
.L_x_1200:
        /* <DEDUP_REMOVED lines=94> */
.L_x_1237:
[----:B------:R-:W-:Y:S05]  /*8740*/  BSYNC B0 ;  /* 0x0000000000007941 */ /* 0x000fea0003800000 */
.L_x_1236:
[----:B-1----:R-:W-:Y:S02]  /*8750*/  MOV R2, R68 ;  /* 0x0000004400027202 */ /* 0x002fe40000000f00 */
[----:B------:R-:W-:Y:S05]  /*8760*/  MOV R3, R67 ;  /* 0x0000004300037202 */ /* 0x000fea0000000f00 */
[----:B-----5:R1:W-:Y:S02]  /*8770*/  ST.E.128 [R2.64], R8 ;  /* 0x0000000802007985 */ /* 0x0203e4000c101d06 */
.L_x_1235:
[----:B------:R-:W-:Y:S05]  /*8780*/  BSYNC B1 ;  /* 0x0000000000017941 */ /* 0x000fea0003800000 */
.L_x_1234:
        /* <DEDUP_REMOVED lines=93> */
.L_x_1241:
[----:B------:R-:W-:Y:S05]  /*8d60*/  BSYNC B0 ;  /* 0x0000000000007941 */ /* 0x000fea0003800000 */
.L_x_1240:
[C---:B-1----:R-:W-:Y:S04]  /*8d70*/  LEA R2, P0, R117.reuse, R68, 0x1 ;  /* 0x0000004475027211 */ /* 0x042fe800078008ff */
[----:B------:R-:W-:Y:S05]  /*8d80*/  LEA.HI.X R3, R117, R67, R119, 0x1, P0 ;  /* 0x0000004375037211 */ /* 0x000fea00000f0c77 */
[----:B-----5:R1:W-:Y:S04]  /*8d90*/  ST.E.128 [R2.64], R8 ;  /* 0x0000000802007985 */ /* 0x0203e8000c101d06 */
.L_x_1239:
[----:B------:R-:W-:Y:S05]  /*8da0*/  BSYNC B1 ;  /* 0x0000000000017941 */ /* 0x000fea0003800000 */
.L_x_1238:
        /* <DEDUP_REMOVED lines=93> */
.L_x_1245:
[----:B------:R-:W-:Y:S05]  /*9380*/  BSYNC B0 ;  /* 0x0000000000007941 */ /* 0x000fea0003800000 */
.L_x_1244:
[C---:B-1----:R-:W-:Y:S04]  /*9390*/  LEA R2, P0, R98.reuse, R68, 0x1 ;  /* 0x0000004462027211 */ /* 0x042fe800078008ff */
[----:B------:R-:W-:Y:S05]  /*93a0*/  LEA.HI.X R3, R98, R67, R116, 0x1, P0 ;  /* 0x0000004362037211 */ /* 0x000fea00000f0c74 */
[----:B-----5:R1:W-:Y:S04]  /*93b0*/  ST.E.128 [R2.64], R8 ;  /* 0x0000000802007985 */ /* 0x0203e8000c101d06 */
.L_x_1243:
[----:B------:R-:W-:Y:S05]  /*93c0*/  BSYNC B1 ;  /* 0x0000000000017941 */ /* 0x000fea0003800000 */
.L_x_1242:
        /* <DEDUP_REMOVED lines=96> */
.L_x_1249:
[----:B------:R-:W-:Y:S05]  /*99d0*/  BSYNC B0 ;  /* 0x0000000000007941 */ /* 0x000fea0003800000 */
.L_x_1248:
[----:B-1----:R-:W-:Y:S01]  /*99e0*/  MOV R2, R68 ;  /* 0x0000004400027202 */ /* 0x002fe20000000f00 */
[----:B------:R-:W-:Y:S01]  /*99f0*/  IMAD R0, R191, 0x60, RZ ;  /* 0x00000060bf007824 */ /* 0x000fe200078e02ff */
[----:B------:R-:W-:Y:S05]  /*9a00*/  MOV R3, R67 ;  /* 0x0000004300037202 */ /* 0x000fea0000000f00 */
[----:B------:R-:W-:Y:S05]  /*9a10*/  IMAD.WIDE.U32 R2, R190, 0x60, R2 ;  /* 0x00000060be027825 */ /* 0x000fea00078e0002 */
[----:B------:R-:W-:Y:S05]  /*9a20*/  IADD3 R3, R3, R0, RZ ;  /* 0x0000000003037210 */ /* 0x000fea0007ffe0ff */
[----:B-----5:R1:W-:Y:S02]  /*9a30*/  ST.E.128 [R2.64], R8 ;  /* 0x0000000802007985 */ /* 0x0203e4000c101d06 */
.L_x_1247:
[----:B------:R-:W-:Y:S05]  /*9a40*/  BSYNC B1 ;  /* 0x0000000000017941 */ /* 0x000fea0003800000 */
.L_x_1246:
        /* <DEDUP_REMOVED lines=93> */
.L_x_1253:
[----:B------:R-:W-:Y:S05]  /*a020*/  BSYNC B0 ;  /* 0x0000000000007941 */ /* 0x000fea0003800000 */
.L_x_1252:
[C---:B-1----:R-:W-:Y:S04]  /*a030*/  LEA R2, P0, R97.reuse, R68, 0x1 ;  /* 0x0000004461027211 */ /* 0x042fe800078008ff */
[----:B------:R-:W-:Y:S05]  /*a040*/  LEA.HI.X R3, R97, R67, R115, 0x1, P0 ;  /* 0x0000004361037211 */ /* 0x000fea00000f0c73 */
[----:B-----5:R1:W-:Y:S04]  /*a050*/  ST.E.128 [R2.64], R8 ;  /* 0x0000000802007985 */ /* 0x0203e8000c101d06 */
.L_x_1251:
[----:B------:R-:W-:Y:S05]  /*a060*/  BSYNC B1 ;  /* 0x0000000000017941 */ /* 0x000fea0003800000 */
.L_x_1250:
        /* <DEDUP_REMOVED lines=96> */
.L_x_1257:
[----:B------:R-:W-:Y:S05]  /*a670*/  BSYNC B0 ;  /* 0x0000000000007941 */ /* 0x000fea0003800000 */
.L_x_1256:
[----:B-1----:R-:W-:Y:S01]  /*a680*/  MOV R2, R68 ;  /* 0x0000004400027202 */ /* 0x002fe20000000f00 */
[----:B------:R-:W-:Y:S01]  /*a690*/  IMAD R0, R191, 0xa0, RZ ;  /* 0x000000a0bf007824 */ /* 0x000fe200078e02ff */
[----:B------:R-:W-:Y:S05]  /*a6a0*/  MOV R3, R67 ;  /* 0x0000004300037202 */ /* 0x000fea0000000f00 */
[----:B------:R-:W-:Y:S05]  /*a6b0*/  IMAD.WIDE.U32 R2, R190, 0xa0, R2 ;  /* 0x000000a0be027825 */ /* 0x000fea00078e0002 */
[----:B------:R-:W-:Y:S05]  /*a6c0*/  IADD3 R3, R3, R0, RZ ;  /* 0x0000000003037210 */ /* 0x000fea0007ffe0ff */
[----:B-----5:R1:W-:Y:S02]  /*a6d0*/  ST.E.128 [R2.64], R8 ;  /* 0x0000000802007985 */ /* 0x0203e4000c101d06 */
.L_x_1255:
[----:B------:R-:W-:Y:S05]  /*a6e0*/  BSYNC B1 ;  /* 0x0000000000017941 */ /* 0x000fea0003800000 */
.L_x_1254:
        /* <DEDUP_REMOVED lines=96> */
.L_x_1261:
[----:B------:R-:W-:Y:S05]  /*acf0*/  BSYNC B0 ;  /* 0x0000000000007941 */ /* 0x000fea0003800000 */
.L_x_1260:
[----:B-1----:R-:W-:Y:S01]  /*ad00*/  MOV R2, R68 ;  /* 0x0000004400027202 */ /* 0x002fe20000000f00 */
[----:B------:R-:W-:Y:S01]  /*ad10*/  IMAD R0, R191, 0xc0, RZ ;  /* 0x000000c0bf007824 */ /* 0x000fe200078e02ff */
[----:B------:R-:W-:Y:S05]  /*ad20*/  MOV R3, R67 ;  /* 0x0000004300037202 */ /* 0x000fea0000000f00 */
[----:B------:R-:W-:Y:S05]  /*ad30*/  IMAD.WIDE.U32 R2, R190, 0xc0, R2 ;  /* 0x000000c0be027825 */ /* 0x000fea00078e0002 */
[----:B------:R-:W-:Y:S05]  /*ad40*/  IADD3 R3, R3, R0, RZ ;  /* 0x0000000003037210 */ /* 0x000fea0007ffe0ff */
[----:B-----5:R1:W-:Y:S02]  /*ad50*/  ST.E.128 [R2.64], R8 ;  /* 0x0000000802007985 */ /* 0x0203e4000c101d06 */
.L_x_1259:
[----:B------:R-:W-:Y:S05]  /*ad60*/  BSYNC B1 ;  /* 0x0000000000017941 */ /* 0x000fea0003800000 */
.L_x_1258:
        /* <DEDUP_REMOVED lines=96> */
.L_x_1265:
[----:B------:R-:W-:Y:S05]  /*b370*/  BSYNC B0 ;  /* 0x0000000000007941 */ /* 0x000fea0003800000 */
.L_x_1264:
[----:B-1----:R-:W-:Y:S01]  /*b380*/  MOV R2, R68 ;  /* 0x0000004400027202 */ /* 0x002fe20000000f00 */
[----:B------:R-:W-:Y:S01]  /*b390*/  IMAD R0, R191, 0xe0, RZ ;  /* 0x000000e0bf007824 */ /* 0x000fe200078e02ff */
[----:B------:R-:W-:Y:S05]  /*b3a0*/  MOV R3, R67 ;  /* 0x0000004300037202 */ /* 0x000fea0000000f00 */
[----:B------:R-:W-:Y:S05]  /*b3b0*/  IMAD.WIDE.U32 R2, R190, 0xe0, R2 ;  /* 0x000000e0be027825 */ /* 0x000fea00078e0002 */
[----:B------:R-:W-:Y:S05]  /*b3c0*/  IADD3 R3, R3, R0, RZ ;  /* 0x0000000003037210 */ /* 0x000fea0007ffe0ff */
[----:B-----5:R1:W-:Y:S02]  /*b3d0*/  ST.E.128 [R2.64], R8 ;  /* 0x0000000802007985 */ /* 0x0203e4000c101d06 */
.L_x_1263:
[----:B------:R-:W-:Y:S05]  /*b3e0*/  BSYNC B1 ;  /* 0x0000000000017941 */ /* 0x000fea0003800000 */
.L_x_1262:
        /* <DEDUP_REMOVED lines=93> */
.L_x_1269:
[----:B------:R-:W-:Y:S05]  /*b9c0*/  BSYNC B0 ;  /* 0x0000000000007941 */ /* 0x000fea0003800000 */
.L_x_1268:
[C---:B-1----:R-:W-:Y:S04]  /*b9d0*/  LEA R2, P0, R96.reuse, R68, 0x1 ;  /* 0x0000004460027211 */ /* 0x042fe800078008ff */
[----:B------:R-:W-:Y:S05]  /*b9e0*/  LEA.HI.X R3, R96, R67, R114, 0x1, P0 ;  /* 0x0000004360037211 */ /* 0x000fea00000f0c72 */
[----:B-----5:R1:W-:Y:S04]  /*b9f0*/  ST.E.128 [R2.64], R8 ;  /* 0x0000000802007985 */ /* 0x0203e8000c101d06 */
.L_x_1267:
[----:B------:R-:W-:Y:S05]  /*ba00*/  BSYNC B1 ;  /* 0x0000000000017941 */ /* 0x000fea0003800000 */
.L_x_1266:
        /* <DEDUP_REMOVED lines=96> */
.L_x_1273:
[----:B------:R-:W-:Y:S05]  /*c010*/  BSYNC B0 ;  /* 0x0000000000007941 */ /* 0x000fea0003800000 */
.L_x_1272:
[----:B-1----:R-:W-:Y:S01]  /*c020*/  MOV R2, R68 ;  /* 0x0000004400027202 */ /* 0x002fe20000000f00 */
[----:B------:R-:W-:Y:S01]  /*c030*/  IMAD R0, R191, 0x120, RZ ;  /* 0x00000120bf007824 */ /* 0x000fe200078e02ff */
[----:B------:R-:W-:Y:S05]  /*c040*/  MOV R3, R67 ;  /* 0x0000004300037202 */ /* 0x000fea0000000f00 */
[----:B------:R-:W-:Y:S05]  /*c050*/  IMAD.WIDE.U32 R2, R190, 0x120, R2 ;  /* 0x00000120be027825 */ /* 0x000fea00078e0002 */
[----:B------:R-:W-:Y:S05]  /*c060*/  IADD3 R3, R3, R0, RZ ;  /* 0x0000000003037210 */ /* 0x000fea0007ffe0ff */
[----:B-----5:R1:W-:Y:S02]  /*c070*/  ST.E.128 [R2.64], R8 ;  /* 0x0000000802007985 */ /* 0x0203e4000c101d06 */
.L_x_1271:
[----:B------:R-:W-:Y:S05]  /*c080*/  BSYNC B1 ;  /* 0x0000000000017941 */ /* 0x000fea0003800000 */
.L_x_1270:
        /* <DEDUP_REMOVED lines=96> */
.L_x_1277:
[----:B------:R-:W-:Y:S05]  /*c690*/  BSYNC B0 ;  /* 0x0000000000007941 */ /* 0x000fea0003800000 */
.L_x_1276:
[----:B-1----:R-:W-:Y:S01]  /*c6a0*/  MOV R2, R68 ;  /* 0x0000004400027202 */ /* 0x002fe20000000f00 */
[----:B------:R-:W-:Y:S01]  /*c6b0*/  IMAD R0, R191, 0x140, RZ ;  /* 0x00000140bf007824 */ /* 0x000fe200078e02ff */
[----:B------:R-:W-:Y:S05]  /*c6c0*/  MOV R3, R67 ;  /* 0x0000004300037202 */ /* 0x000fea0000000f00 */
[----:B------:R-:W-:Y:S05]  /*c6d0*/  IMAD.WIDE.U32 R2, R190, 0x140, R2 ;  /* 0x00000140be027825 */ /* 0x000fea00078e0002 */
[----:B------:R-:W-:Y:S05]  /*c6e0*/  IADD3 R3, R3, R0, RZ ;  /* 0x0000000003037210 */ /* 0x000fea0007ffe0ff */
[----:B-----5:R1:W-:Y:S02]  /*c6f0*/  ST.E.128 [R2.64], R8 ;  /* 0x0000000802007985 */ /* 0x0203e4000c101d06 */
.L_x_1275:
[----:B------:R-:W-:Y:S05]  /*c700*/  BSYNC B1 ;  /* 0x0000000000017941 */ /* 0x000fea0003800000 */
.L_x_1274:
        /* <DEDUP_REMOVED lines=96> */
.L_x_1281:
[----:B------:R-:W-:Y:S05]  /*cd10*/  BSYNC B0 ;  /* 0x0000000000007941 */ /* 0x000fea0003800000 */
.L_x_1280:
[----:B-1----:R-:W-:Y:S01]  /*cd20*/  MOV R2, R68 ;  /* 0x0000004400027202 */ /* 0x002fe20000000f00 */
[----:B------:R-:W-:Y:S01]  /*cd30*/  IMAD R0, R191, 0x160, RZ ;  /* 0x00000160bf007824 */ /* 0x000fe200078e02ff */
[----:B------:R-:W-:Y:S05]  /*cd40*/  MOV R3, R67 ;  /* 0x0000004300037202 */ /* 0x000fea0000000f00 */
[----:B------:R-:W-:Y:S05]  /*cd50*/  IMAD.WIDE.U32 R2, R190, 0x160, R2 ;  /* 0x00000160be027825 */ /* 0x000fea00078e0002 */
[----:B------:R-:W-:Y:S05]  /*cd60*/  IADD3 R3, R3, R0, RZ ;  /* 0x0000000003037210 */ /* 0x000fea0007ffe0ff */
[----:B-----5:R1:W-:Y:S02]  /*cd70*/  ST.E.128 [R2.64], R8 ;  /* 0x0000000802007985 */ /* 0x0203e4000c101d06 */
.L_x_1279:
[----:B------:R-:W-:Y:S05]  /*cd80*/  BSYNC B1 ;  /* 0x0000000000017941 */ /* 0x000fea0003800000 */
.L_x_1278:
        /* <DEDUP_REMOVED lines=96> */
.L_x_1285:
[----:B------:R-:W-:Y:S05]  /*d390*/  BSYNC B0 ;  /* 0x0000000000007941 */ /* 0x000fea0003800000 */
.L_x_1284:
[----:B-1----:R-:W-:Y:S01]  /*d3a0*/  MOV R2, R68 ;  /* 0x0000004400027202 */ /* 0x002fe20000000f00 */
[----:B------:R-:W-:Y:S01]  /*d3b0*/  IMAD R0, R191, 0x180, RZ ;  /* 0x00000180bf007824 */ /* 0x000fe200078e02ff */
[----:B------:R-:W-:Y:S05]  /*d3c0*/  MOV R3, R67 ;  /* 0x0000004300037202 */ /* 0x000fea0000000f00 */
[----:B------:R-:W-:Y:S05]  /*d3d0*/  IMAD.WIDE.U32 R2, R190, 0x180, R2 ;  /* 0x00000180be027825 */ /* 0x000fea00078e0002 */
[----:B------:R-:W-:Y:S05]  /*d3e0*/  IADD3 R3, R3, R0, RZ ;  /* 0x0000000003037210 */ /* 0x000fea0007ffe0ff */
[----:B-----5:R1:W-:Y:S02]  /*d3f0*/  ST.E.128 [R2.64], R8 ;  /* 0x0000000802007985 */ /* 0x0203e4000c101d06 */
.L_x_1283:
[----:B------:R-:W-:Y:S05]  /*d400*/  BSYNC B1 ;  /* 0x0000000000017941 */ /* 0x000fea0003800000 */
.L_x_1282:
        /* <DEDUP_REMOVED lines=96> */
.L_x_1289:
[----:B------:R-:W-:Y:S05]  /*da10*/  BSYNC B0 ;  /* 0x0000000000007941 */ /* 0x000fea0003800000 */
.L_x_1288:
[----:B-1----:R-:W-:Y:S01]  /*da20*/  MOV R2, R68 ;  /* 0x0000004400027202 */ /* 0x002fe20000000f00 */
[----:B------:R-:W-:Y:S01]  /*da30*/  IMAD R0, R191, 0x1a0, RZ ;  /* 0x000001a0bf007824 */ /* 0x000fe200078e02ff */
[----:B------:R-:W-:Y:S05]  /*da40*/  MOV R3, R67 ;  /* 0x0000004300037202 */ /* 0x000fea0000000f00 */
[----:B------:R-:W-:Y:S05]  /*da50*/  IMAD.WIDE.U32 R2, R190, 0x1a0, R2 ;  /* 0x000001a0be027825 */ /* 0x000fea00078e0002 */
[----:B------:R-:W-:Y:S05]  /*da60*/  IADD3 R3, R3, R0, RZ ;  /* 0x0000000003037210 */ /* 0x000fea0007ffe0ff */
[----:B-----5:R1:W-:Y:S02]  /*da70*/  ST.E.128 [R2.64], R8 ;  /* 0x0000000802007985 */ /* 0x0203e4000c101d06 */
.L_x_1287:
[----:B------:R-:W-:Y:S05]  /*da80*/  BSYNC B1 ;  /* 0x0000000000017941 */ /* 0x000fea0003800000 */
.L_x_1286:
        /* <DEDUP_REMOVED lines=96> */
.L_x_1293:
[----:B------:R-:W-:Y:S05]  /*e090*/  BSYNC B0 ;  /* 0x0000000000007941 */ /* 0x000fea0003800000 */
.L_x_1292:
[----:B-1----:R-:W-:Y:S01]  /*e0a0*/  MOV R2, R68 ;  /* 0x0000004400027202 */ /* 0x002fe20000000f00 */
[----:B------:R-:W-:Y:S01]  /*e0b0*/  IMAD R0, R191, 0x1c0, RZ ;  /* 0x000001c0bf007824 */ /* 0x000fe200078e02ff */
[----:B------:R-:W-:Y:S05]  /*e0c0*/  MOV R3, R67 ;  /* 0x0000004300037202 */ /* 0x000fea0000000f00 */
[----:B------:R-:W-:Y:S05]  /*e0d0*/  IMAD.WIDE.U32 R2, R190, 0x1c0, R2 ;  /* 0x000001c0be027825 */ /* 0x000fea00078e0002 */
[----:B------:R-:W-:Y:S05]  /*e0e0*/  IADD3 R3, R3, R0, RZ ;  /* 0x0000000003037210 */ /* 0x000fea0007ffe0ff */
[----:B-----5:R1:W-:Y:S02]  /*e0f0*/  ST.E.128 [R2.64], R8 ;  /* 0x0000000802007985 */ /* 0x0203e4000c101d06 */
.L_x_1291:
[----:B------:R-:W-:Y:S05]  /*e100*/  BSYNC B1 ;  /* 0x0000000000017941 */ /* 0x000fea0003800000 */
.L_x_1290:
        /* <DEDUP_REMOVED lines=95> */
.L_x_1297:
[----:B------:R-:W-:Y:S05]  /*e700*/  BSYNC B0 ;  /* 0x0000000000007941 */ /* 0x000fea0003800000 */
.L_x_1296:
[----:B-1----:R-:W-:Y:S01]  /*e710*/  MOV R2, R68 ;  /* 0x0000004400027202 */ /* 0x002fe20000000f00 */
[----:B------:R-:W-:Y:S01]  /*e720*/  IMAD R0, R191, 0x1e0, RZ ;  /* 0x000001e0bf007824 */ /* 0x000fe200078e02ff */
[----:B------:R-:W-:Y:S05]  /*e730*/  MOV R3, R67 ;  /* 0x0000004300037202 */ /* 0x000fea0000000f00 */
[----:B------:R-:W-:Y:S05]  /*e740*/  IMAD.WIDE.U32 R2, R190, 0x1e0, R2 ;  /* 0x000001e0be027825 */ /* 0x000fea00078e0002 */
[----:B------:R-:W-:Y:S05]  /*e750*/  IADD3 R3, R3, R0, RZ ;  /* 0x0000000003037210 */ /* 0x000fea0007ffe0ff */
[----:B-----5:R1:W-:Y:S02]  /*e760*/  ST.E.128 [R2.64], R8 ;  /* 0x0000000802007985 */ /* 0x0203e4000c101d06 */
.L_x_1295:
[----:B------:R-:W-:Y:S05]  /*e770*/  BSYNC B1 ;  /* 0x0000000000017941 */ /* 0x000fea0003800000 */
.L_x_1294:
        /* <DEDUP_REMOVED lines=11> */
.L_x_1199:
        /* <DEDUP_REMOVED lines=184> */
.L_x_1233:
[----:B------:R-:W-:Y:S05]  /*f3b0*/  BSYNC B2 ;  /* 0x0000000000027941 */ /* 0x000fea0003800000 */
.L_x_1198:
        /* <DEDUP_REMOVED lines=92> */
.L_x_1299:
        /* <DEDUP_REMOVED lines=12> */
.L_x_1300:
[----:B------:R-:W-:Y:S05]  /*fa40*/  BSYNC B0 ;  /* 0x0000000000007941 */ /* 0x000fea0003800000 */
.L_x_1298:
[----:B------:R-:W-:Y:S04]  /*fa50*/  IADD3 R23, R23, -0x1, RZ ;  /* 0xffffffff17177810 */ /* 0x000fe80007ffe0ff */
[----:B------:R-:W-:Y:S11]  /*fa60*/  ISETP.GT.AND P0, PT, R23, R118, PT ;  /* 0x000000761700720c */ /* 0x000ff60003f04270 */
[----:B------:R-:W-:Y:S02]  /*fa70*/  @!UPT UIADD3 URZ, URZ, URZ, URZ ;  /* 0x0000003f3f3ff290 */ /* 0x000fe4000fffe03f */
[----:B------:R-:W-:-:S05]  /*fa80*/  @P0 BRA `(.L_x_1301) ;  /* 0xffff359000000947 */ /* 0x000fca000383ffff */
.L_x_1197:
        /* <DEDUP_REMOVED lines=114> */
.L_x_1308:
[----:B------:R-:W-:Y:S05]  /*101b0*/  BSYNC B0 ;  /* 0x0000000000007941 */ /* 0x000fea0003800000 */
.L_x_1307:
[----:B-----5:R3:W-:Y:S02]  /*101c0*/  STS.128 [R189], R4 ;  /* 0x00000004bd007388 */ /* 0x0207e40000000c00 */
.L_x_1306:
[----:B------:R-:W-:Y:S05]  /*101d0*/  BSYNC B1 ;  /* 0x0000000000017941 */ /* 0x000fea0003800000 */
.L_x_1305:
        /* <DEDUP_REMOVED lines=58> */
.L_x_1312:
[----:B------:R-:W-:Y:S05]  /*10580*/  BSYNC B0 ;  /* 0x0000000000007941 */ /* 0x000fea0003800000 */
.L_x_1311:
[----:B-----5:R1:W-:Y:S02]  /*10590*/  STS.128 [R189+0x800], R4 ;  /* 0x00080004bd007388 */ /* 0x0203e40000000c00 */
.L_x_1310:
[----:B------:R-:W-:Y:S05]  /*105a0*/  BSYNC B1 ;  /* 0x0000000000017941 */ /* 0x000fea0003800000 */
.L_x_1309:
        /* <DEDUP_REMOVED lines=59> */
.L_x_1316:
[----:B------:R-:W-:Y:S05]  /*10960*/  BSYNC B0 ;  /* 0x0000000000007941 */ /* 0x000fea0003800000 */
.L_x_1315:
[----:B-----5:R3:W-:Y:S02]  /*10970*/  STS.128 [R189+0x1000], R4 ;  /* 0x00100004bd007388 */ /* 0x0207e40000000c00 */
.L_x_1314:
[----:B------:R-:W-:Y:S05]  /*10980*/  BSYNC B1 ;  /* 0x0000000000017941 */ /* 0x000fea0003800000 */
.L_x_1313:
        /* <DEDUP_REMOVED lines=58> */
.L_x_1319:
[----:B------:R-:W-:Y:S05]  /*10d30*/  BSYNC B0 ;  /* 0x0000000000007941 */ /* 0x000fea0003800000 */
.L_x_1318:
[----:B-----5:R1:W-:Y:S01]  /*10d40*/  STS.128 [R189+0x1800], R4 ;  /* 0x00180004bd007388 */ /* 0x0203e20000000c00 */
[----:B------:R-:W-:Y:S05]  /*10d50*/  BRA `(.L_x_1317) ;  /* 0x00001c3000007947 */ /* 0x000fea0003800000 */
.L_x_1304:
        /* <DEDUP_REMOVED lines=91> */
.L_x_1323:
[----:B------:R-:W-:Y:S05]  /*11310*/  BSYNC B0 ;  /* 0x0000000000007941 */ /* 0x000fea0003800000 */
.L_x_1322:
[----:B-----5:R3:W-:Y:S02]  /*11320*/  STS.128 [R189], R4 ;  /* 0x00000004bd007388 */ /* 0x0207e40000000c00 */
.L_x_1321:
[----:B------:R-:W-:Y:S05]  /*11330*/  BSYNC B1 ;  /* 0x0000000000017941 */ /* 0x000fea0003800000 */
.L_x_1320:
        /* <DEDUP_REMOVED lines=93> */
.L_x_1327:
[----:B------:R-:W-:Y:S05]  /*11910*/  BSYNC B0 ;  /* 0x0000000000007941 */ /* 0x000fea0003800000 */
.L_x_1326:
[----:B-----5:R1:W-:Y:S02]  /*11920*/  STS.128 [R189+0x800], R4 ;  /* 0x00080004bd007388 */ /* 0x0203e40000000c00 */
.L_x_1325:
[----:B------:R-:W-:Y:S05]  /*11930*/  BSYNC B1 ;  /* 0x0000000000017941 */ /* 0x000fea0003800000 */
.L_x_1324:
        /* <DEDUP_REMOVED lines=94> */
.L_x_1331:
[----:B------:R-:W-:Y:S05]  /*11f20*/  BSYNC B0 ;  /* 0x0000000000007941 */ /* 0x000fea0003800000 */
.L_x_1330:
[----:B-----5:R3:W-:Y:S02]  /*11f30*/  STS.128 [R189+0x1000], R4 ;  /* 0x00100004bd007388 */ /* 0x0207e40000000c00 */
.L_x_1329:
[----:B------:R-:W-:Y:S05]  /*11f40*/  BSYNC B1 ;  /* 0x0000000000017941 */ /* 0x000fea0003800000 */
.L_x_1328:
        /* <DEDUP_REMOVED lines=93> */
.L_x_1333:
[----:B------:R-:W-:Y:S05]  /*12520*/  BSYNC B0 ;  /* 0x0000000000007941 */ /* 0x000fea0003800000 */
.L_x_1332:
[----:B-----5:R1:W-:Y:S01]  /*12530*/  STS.128 [R189+0x1800], R4 ;  /* 0x00180004bd007388 */ /* 0x0203e20000000c00 */
[----:B------:R-:W-:Y:S05]  /*12540*/  BRA `(.L_x_1317) ;  /* 0x0000044000007947 */ /* 0x000fea0003800000 */
.L_x_1303:
[----:B------:R-:W2:Y:S01]  /*12550*/  LDL R0, [R1+0x154] ;  /* 0x0001540001007983 */ /* 0x000ea20000100800 */
[----:B------:R-:W-:Y:S01]  /*12560*/  BSSY B0, `(.L_x_1334) ;  /* 0x000000e000007945 */ /* 0x000fe20003800000 */
[----:B--2---:R-:W-:-:S04]  /*12570*/  IADD3 R0, -R224, R0, RZ ;  /* 0x00000000e0007210 */ /* 0x004fc80007ffe1ff */
[----:B------:R-:W-:-:S13]  /*12580*/  ISETP.GE.AND P0, PT, R80, R0, PT ;  /* 0x000000005000720c */ /* 0x000fda0003f06270 */
[----:B------:R-:W-:Y:S05]  /*12590*/  @P0 BRA `(.L_x_1335) ;  /* 0x000000a000000947 */ /* 0x000fea0003800000 */
[----:B------:R-:W2:Y:S02]  /*125a0*/  LDL R2, [R1] ;  /* 0x0000000001027983 */ /* 0x000ea40000100800 */
[----:B--2---:R-:W-:-:S13]  /*125b0*/  ISETP.GE.AND P0, PT, R132, R2, PT ;  /* 0x000000028400720c */ /* 0x004fda0003f06270 */
[----:B------:R1:W-:Y:S01]  /*125c0*/  @P0 STS.128 [R189], RZ ;  /* 0x000000ffbd000388 */ /* 0x0003e20000000c00 */
[----:B------:R-:W-:Y:S05]  /*125d0*/  @P0 BRA `(.L_x_1335) ;  /* 0x0000006000000947 */ /* 0x000fea0003800000 */
[----:B-----5:R-:W-:-:S04]  /*125e0*/  LEA R2, P0, R214, R168, 0x1 ;  /* 0x000000a8d6027211 */ /* 0x020fc800078008ff */
[----:B------:R-:W-:-:S05]  /*125f0*/  LEA.HI.X R3, R214, R169, R217, 0x1, P0 ;  /* 0x000000a9d6037211 */ /* 0x000fca00000f0cd9 */
[----:B------:R-:W-:Y:S01]  /*12600*/  @!PT LDS RZ, [RZ] ;  /* 0x00000000fffff984 */ /* 0x000fe20000000800 */
[----:B------:R-:W-:Y:S01]  /*12610*/  @!PT LDS RZ, [RZ] ;  /* 0x00000000fffff984 */ /* 0x000fe20000000800 */
[----:B------:R-:W-:Y:S01]  /*12620*/  @!PT LDS RZ, [RZ] ;  /* 0x00000000fffff984 */ /* 0x000fe20000000800 */
[----:B------:R2:W-:Y:S04]  /*12630*/  LDGSTS.E.BYPASS.LTC128B.128 [R189], [R2.64] ;  /* 0x0000000002bd7fae */ /* 0x0005e8000b901d46 */
.L_x_1335:
[----:B------:R-:W-:Y:S05]  /*12640*/  BSYNC B0 ;  /* 0x0000000000007941 */ /* 0x000fea0003800000 */
.L_x_1334:
[----:B------:R-:W-:Y:S01]  /*12650*/  IADD3 R44, R80, 0x10, RZ ;  /* 0x00000010502c7810 */ /* 0x000fe20007ffe0ff */
[----:B------:R-:W-:Y:S03]  /*12660*/  BSSY B0, `(.L_x_1336) ;  /* 0x000000f000007945 */ /* 0x000fe60003800000 */
[----:B------:R-:W-:-:S13]  /*12670*/  ISETP.GE.AND P0, PT, R44, R0, PT ;  /* 0x000000002c00720c */ /* 0x000fda0003f06270 */
[----:B------:R-:W-:Y:S05]  /*12680*/  @P0 BRA `(.L_x_1337) ;  /* 0x000000c000000947 */ /* 0x000fea0003800000 */
[----:B--2---:R-:W2:Y:S02]  /*12690*/  LDL R2, [R1] ;  /* 0x0000000001027983 */ /* 0x004ea40000100800 */
[----:B--2---:R-:W-:-:S13]  /*126a0*/  ISETP.GE.AND P0, PT, R132, R2, PT ;  /* 0x000000028400720c */ /* 0x004fda0003f06270 */
[----:B------:R2:W-:Y:S01]  /*126b0*/  @P0 STS.128 [R189+0x800], RZ ;  /* 0x000800ffbd000388 */ /* 0x0005e20000000c00 */
[----:B------:R-:W-:Y:S05]  /*126c0*/  @P0 BRA `(.L_x_1337) ;  /* 0x0000008000000947 */ /* 0x000fea0003800000 */
[----:B------:R-:W-:-:S05]  /*126d0*/  IADD3 R3, P0, R4, R214, RZ ;  /* 0x000000d604037210 */ /* 0x000fca0007f1e0ff */
[----:B------:R-:W-:Y:S01]  /*126e0*/  IMAD.X R4, R6, 0x1, R217, P0 ;  /* 0x0000000106047824 */ /* 0x000fe200000e06d9 */
[----:B-----5:R-:W-:-:S04]  /*126f0*/  LEA R2, P0, R3, R168, 0x1 ;  /* 0x000000a803027211 */ /* 0x020fc800078008ff */
[----:B------:R-:W-:-:S05]  /*12700*/  LEA.HI.X R3, R3, R169, R4, 0x1, P0 ;  /* 0x000000a903037211 */ /* 0x000fca00000f0c04 */
[----:B------:R-:W-:Y:S01]  /*12710*/  @!PT LDS RZ, [RZ] ;  /* 0x00000000fffff984 */ /* 0x000fe20000000800 */
[----:B------:R-:W-:Y:S01]  /*12720*/  @!PT LDS RZ, [RZ] ;  /* 0x00000000fffff984 */ /* 0x000fe20000000800 */
[----:B------:R-:W-:Y:S01]  /*12730*/  @!PT LDS RZ, [RZ] ;  /* 0x00000000fffff984 */ /* 0x000fe20000000800 */
[----:B------:R3:W-:Y:S04]  /*12740*/  LDGSTS.E.BYPASS.LTC128B.128 [R189+0x800], [R2.64] ;  /* 0x0080000002bd7fae */ /* 0x0007e8000b901d46 */
.L_x_1337:
[----:B------:R-:W-:Y:S05]  /*12750*/  BSYNC B0 ;  /* 0x0000000000007941 */ /* 0x000fea0003800000 */
.L_x_1336:
[----:B------:R-:W-:Y:S01]  /*12760*/  IADD3 R34, R80, 0x20, RZ ;  /* 0x0000002050227810 */ /* 0x000fe20007ffe0ff */
[----:B------:R-:W-:Y:S03]  /*12770*/  BSSY B0, `(.L_x_1338) ;  /* 0x000000f000007945 */ /* 0x000fe60003800000 */
[----:B------:R-:W-:-:S13]  /*12780*/  ISETP.GE.AND P0, PT, R34, R0, PT ;  /* 0x000000002200720c */ /* 0x000fda0003f06270 */
[----:B------:R-:W-:Y:S05]  /*12790*/  @P0 BRA `(.L_x_1339) ;  /* 0x000000c000000947 */ /* 0x000fea0003800000 */
[----:B--23--:R-:W2:Y:S02]  /*127a0*/  LDL R2, [R1] ;  /* 0x0000000001027983 */ /* 0x00cea40000100800 */
[----:B--2---:R-:W-:-:S13]  /*127b0*/  ISETP.GE.AND P0, PT, R132, R2, PT ;  /* 0x000000028400720c */ /* 0x004fda0003f06270 */
[----:B------:R2:W-:Y:S01]  /*127c0*/  @P0 STS.128 [R189+0x1000], RZ ;  /* 0x001000ffbd000388 */ /* 0x0005e20000000c00 */
[----:B------:R-:W-:Y:S05]  /*127d0*/  @P0 BRA `(.L_x_1339) ;  /* 0x0000008000000947 */ /* 0x000fea0003800000 */
[----:B------:R-:W-:-:S04]  /*127e0*/  LEA R3, P0, R170, R214, 0x5 ;  /* 0x000000d6aa037211 */ /* 0x000fc800078028ff */
[----:B------:R-:W-:Y:S02]  /*127f0*/  LEA.HI.X R4, R170, R217, R171, 0x5, P0 ;  /* 0x000000d9aa047211 */ /* 0x000fe400000f2cab */
[----:B-----5:R-:W-:-:S04]  /*12800*/  LEA R2, P0, R3, R168, 0x1 ;  /* 0x000000a803027211 */ /* 0x020fc800078008ff */
[----:B------:R-:W-:-:S05]  /*12810*/  LEA.HI.X R3, R3, R169, R4, 0x1, P0 ;  /* 0x000000a903037211 */ /* 0x000fca00000f0c04 */
[----:B------:R-:W-:Y:S01]  /*12820*/  @!PT LDS RZ, [RZ] ;  /* 0x00000000fffff984 */ /* 0x000fe20000000800 */
[----:B------:R-:W-:Y:S01]  /*12830*/  @!PT LDS RZ, [RZ] ;  /* 0x00000000fffff984 */ /* 0x000fe20000000800 */
[----:B------:R-:W-:Y:S01]  /*12840*/  @!PT LDS RZ, [RZ] ;  /* 0x00000000fffff984 */ /* 0x000fe20000000800 */
[----:B------:R3:W-:Y:S04]  /*12850*/  LDGSTS.E.BYPASS.LTC128B.128 [R189+0x1000], [R2.64] ;  /* 0x0100000002bd7fae */ /* 0x0007e8000b901d46 */
.L_x_1339:
[----:B------:R-:W-:Y:S05]  /*12860*/  BSYNC B0 ;  /* 0x0000000000007941 */ /* 0x000fea0003800000 */
.L_x_1338:
[----:B------:R-:W-:-:S04]  /*12870*/  IADD3 R28, R80, 0x30, RZ ;  /* 0x00000030501c7810 */ /* 0x000fc80007ffe0ff */
[----:B------:R-:W-:-:S13]  /*12880*/  ISETP.GE.AND P0, PT, R28, R0, PT ;  /* 0x000000001c00720c */ /* 0x000fda0003f06270 */
[----:B------:R-:W-:Y:S05]  /*12890*/  @P0 BRA `(.L_x_1317) ;  /* 0x000000f000000947 */ /* 0x000fea0003800000 */
[----:B--23--:R-:W2:Y:S02]  /*128a0*/  LDL R2, [R1] ;  /* 0x0000000001027983 */ /* 0x00cea40000100800 */
[----:B--2---:R-:W-:-:S13]  /*128b0*/  ISETP.GE.AND P0, PT, R132, R2, PT ;  /* 0x000000028400720c */ /* 0x004fda0003f06270 */
[----:B------:R2:W-:Y:S01]  /*128c0*/  @P0 STS.128 [R189+0x1800], RZ ;  /* 0x001800ffbd000388 */ /* 0x0005e20000000c00 */
[----:B------:R-:W-:Y:S05]  /*128d0*/  @P0 BRA `(.L_x_1317) ;  /* 0x000000b000000947 */ /* 0x000fea0003800000 */
[----:B------:R-:W-:Y:S01]  /*128e0*/  MOV R4, R214 ;  /* 0x000000d600047202 */ /* 0x000fe20000000f00 */
[----:B------:R-:W-:Y:S01]  /*128f0*/  IMAD R0, R171, 0x30, RZ ;  /* 0x00000030ab007824 */ /* 0x000fe200078e02ff */
[----:B------:R-:W-:-:S05]  /*12900*/  MOV R5, R217 ;  /* 0x000000d900057202 */ /* 0x000fca0000000f00 */
[----:B------:R-:W-:-:S05]  /*12910*/  IMAD.WIDE.U32 R4, R170, 0x30, R4 ;  /* 0x00000030aa047825 */ /* 0x000fca00078e0004 */
[----:B------:R-:W-:Y:S02]  /*12920*/  IADD3 R0, R5, R0, RZ ;  /* 0x0000000005007210 */ /* 0x000fe40007ffe0ff */
[----:B-----5:R-:W-:-:S04]  /*12930*/  LEA R2, P0, R4, R168, 0x1 ;  /* 0x000000a804027211 */ /* 0x020fc800078008ff */
[----:B------:R-:W-:-:S05]  /*12940*/  LEA.HI.X R3, R4, R169, R0, 0x1, P0 ;  /* 0x000000a904037211 */ /* 0x000fca00000f0c00 */
[----:B------:R-:W-:Y:S01]  /*12950*/  @!PT LDS RZ, [RZ] ;  /* 0x00000000fffff984 */ /* 0x000fe20000000800 */
[----:B------:R-:W-:Y:S01]  /*12960*/  @!PT LDS RZ, [RZ] ;  /* 0x00000000fffff984 */ /* 0x000fe20000000800 */
[----:B------:R-:W-:Y:S01]  /*12970*/  @!PT LDS RZ, [RZ] ;  /* 0x00000000fffff984 */ /* 0x000fe20000000800 */
[----:B------:R3:W-:Y:S04]  /*12980*/  LDGSTS.E.BYPASS.LTC128B.128 [R189+0x1800], [R2.64] ;  /* 0x0180000002bd7fae */ /* 0x0007e8000b901d46 */
.L_x_1317:
[----:B------:R-:W-:Y:S05]  /*12990*/  BSYNC B2 ;  /* 0x0000000000027941 */ /* 0x000fea0003800000 */
.L_x_1302:
[----:B--2---:R-:W2:Y:S01]  /*129a0*/  LDL R230, [R1+0xf8] ;  /* 0x0000f80001e67983 */ /* 0x004ea20000100800 */
[----:B------:R-:W-:Y:S01]  /*129b0*/  BSSY B0, `(.L_x_1340) ;  /* 0x0000011000007945 */ /* 0x000fe20003800000 */
[----:B--2---:R-:W-:-:S05]  /*129c0*/  IADD3 R0, R230, -0x1, RZ ;  /* 0xffffffffe6007810 */ /* 0x004fca0007ffe0ff */
[----:B------:R-:W-:Y:S01]  /*129d0*/  IMAD.SHL.U32 R101, R0, 0x100, RZ ;  /* 0x0000010000657824 */ /* 0x000fe200078e00ff */
[----:B------:R2:W-:Y:S03]  /*129e0*/  STL [R1+0x4], R0 ;  /* 0x0000040001007387 */ /* 0x0005e60000100800 */
[----:B-1----:R-:W-:-:S05]  /*129f0*/  IMAD.IADD R4, R212, 0x1, -R101 ;  /* 0x00000001d4047824 */ /* 0x002fca00078e0a65 */
[----:B------:R-:W-:-:S13]  /*12a00*/  ISETP.GE.AND P0, PT, R80, R4, PT ;  /* 0x000000045000720c */ /* 0x000fda0003f06270 */
[----:B------:R-:W-:Y:S05]  /*12a10*/  @P0 BRA `(.L_x_1341) ;  /* 0x000000a000000947 */ /* 0x000fea0003800000 */
[----:B--2---:R-:W2:Y:S02]  /*12a20*/  LDL R0, [R1] ;  /* 0x0000000001007983 */ /* 0x004ea40000100800 */
[----:B--2---:R-:W-:-:S13]  /*12a30*/  ISETP.GE.AND P0, PT, R132, R0, PT ;  /* 0x000000008400720c */ /* 0x004fda0003f06270 */
[----:B------:R1:W-:Y:S01]  /*12a40*/  @P0 STS.128 [R189+0x2000], RZ ;  /* 0x002000ffbd000388 */ /* 0x0003e20000000c00 */
[----:B------:R-:W-:Y:S05]  /*12a50*/  @P0 BRA `(.L_x_1341) ;  /* 0x0000006000000947 */ /* 0x000fea0003800000 */
[----:B---3--:R-:W-:Y:S02]  /*12a60*/  MOV R2, R239 ;  /* 0x000000ef00027202 */ /* 0x008fe40000000f00 */
[----:B------:R-:W-:-:S05]  /*12a70*/  MOV R3, R242 ;  /* 0x000000f200037202 */ /* 0x000fca0000000f00 */
[----:B------:R-:W-:Y:S01]  /*12a80*/  @!PT LDS RZ, [RZ] ;  /* 0x00000000fffff984 */ /* 0x000fe20000000800 */
[----:B------:R-:W-:Y:S01]  /*12a90*/  @!PT LDS RZ, [RZ] ;  /* 0x00000000fffff984 */ /* 0x000fe20000000800 */
[----:B------:R-:W-:Y:S01]  /*12aa0*/  @!PT LDS RZ, [RZ] ;  /* 0x00000000fffff984 */ /* 0x000fe20000000800 */
[----:B------:R2:W-:Y:S02]  /*12ab0*/  LDGSTS.E.BYPASS.LTC128B.128 [R189+0x2000], [R2.64] ;  /* 0x0200000002bd7fae */ /* 0x0005e4000b901d46 */
.L_x_1341:
[----:B------:R-:W-:Y:S05]  /*12ac0*/  BSYNC B0 ;  /* 0x0000000000007941 */ /* 0x000fea0003800000 */
.L_x_1340:
[----:B------:R-:W-:Y:S01]  /*12ad0*/  ISETP.GE.AND P0, PT, R44, R4, PT ;  /* 0x000000042c00720c */ /* 0x000fe20003f06270 */
[----:B------:R-:W-:-:S12]  /*12ae0*/  BSSY B0, `(.L_x_1342) ;  /* 0x000000c000007945 */ /* 0x000fd80003800000 */
[----:B------:R-:W-:Y:S05]  /*12af0*/  @P0 BRA `(.L_x_1343) ;  /* 0x000000a000000947 */ /* 0x000fea0003800000 */
[----:B--2---:R-:W2:Y:S02]  /*12b00*/  LDL R0, [R1] ;  /* 0x0000000001007983 */ /* 0x004ea40000100800 */
[----:B--2---:R-:W-:-:S13]  /*12b10*/  ISETP.GE.AND P0, PT, R132, R0, PT ;  /* 0x000000008400720c */ /* 0x004fda0003f06270 */
[----:B------:R2:W-:Y:S01]  /*12b20*/  @P0 STS.128 [R189+0x2800], RZ ;  /* 0x002800ffbd000388 */ /* 0x0005e20000000c00 */
[----:B------:R-:W-:Y:S05]  /*12b30*/  @P0 BRA `(.L_x_1343) ;  /* 0x0000006000000947 */ /* 0x000fea0003800000 */
[----:B---3--:R-:W-:-:S04]  /*12b40*/  LEA R2, P0, R117, R239, 0x1 ;  /* 0x000000ef75027211 */ /* 0x008fc800078008ff */
[----:B------:R-:W-:-:S05]  /*12b50*/  LEA.HI.X R3, R117, R242, R119, 0x1, P0 ;  /* 0x000000f275037211 */ /* 0x000fca00000f0c77 */
[----:B------:R-:W-:Y:S01]  /*12b60*/  @!PT LDS RZ, [RZ] ;  /* 0x00000000fffff984 */ /* 0x000fe20000000800 */
[----:B------:R-:W-:Y:S01]  /*12b70*/  @!PT LDS RZ, [RZ] ;  /* 0x00000000fffff984 */ /* 0x000fe20000000800 */
[----:B------:R-:W-:Y:S01]  /*12b80*/  @!PT LDS RZ, [RZ] ;  /* 0x00000000fffff984 */ /* 0x000fe20000000800 */
[----:B------:R3:W-:Y:S04]  /*12b90*/  LDGSTS.E.BYPASS.LTC128B.128 [R189+0x2800], [R2.64] ;  /* 0x0280000002bd7fae */ /* 0x0007e8000b901d46 */
.L_x_1343:
[----:B------:R-:W-:Y:S05]  /*12ba0*/  BSYNC B0 ;  /* 0x0000000000007941 */ /* 0x000fea0003800000 */
.L_x_1342:
        /* <DEDUP_REMOVED lines=13> */
.L_x_1345:
[----:B------:R-:W-:Y:S05]  /*12c80*/  BSYNC B0 ;  /* 0x0000000000007941 */ /* 0x000fea0003800000 */
.L_x_1344:
[----:B------:R-:W-:Y:S01]  /*12c90*/  ISETP.GE.AND P0, PT, R28, R4, PT ;  /* 0x000000041c00720c */ /* 0x000fe20003f06270 */
[----:B------:R-:W-:-:S12]  /*12ca0*/  BSSY B0, `(.L_x_1346) ;  /* 0x000000f000007945 */ /* 0x000fd80003800000 */
[----:B------:R-:W-:Y:S05]  /*12cb0*/  @P0 BRA `(.L_x_1347) ;  /* 0x000000d000000947 */ /* 0x000fea0003800000 */
[----:B--2---:R-:W2:Y:S02]  /*12cc0*/  LDL R0, [R1] ;  /* 0x0000000001007983 */ /* 0x004ea40000100800 */
[----:B--2---:R-:W-:-:S13]  /*12cd0*/  ISETP.GE.AND P0, PT, R132, R0, PT ;  /* 0x000000008400720c */ /* 0x004fda0003f06270 */
[----:B------:R2:W-:Y:S01]  /*12ce0*/  @P0 STS.128 [R189+0x3800], RZ ;  /* 0x003800ffbd000388 */ /* 0x0005e20000000c00 */
[----:B------:R-:W-:Y:S05]  /*12cf0*/  @P0 BRA `(.L_x_1347) ;  /* 0x0000009000000947 */ /* 0x000fea0003800000 */
[----:B---3--:R-:W-:Y:S01]  /*12d00*/  MOV R2, R239 ;  /* 0x000000ef00027202 */ /* 0x008fe20000000f00 */
        /* <DEDUP_REMOVED lines=8> */
.L_x_1347:
[----:B------:R-:W-:Y:S05]  /*12d90*/  BSYNC B0 ;  /* 0x0000000000007941 */ /* 0x000fea0003800000 */
.L_x_1346:
        /* <DEDUP_REMOVED lines=14> */
.L_x_1349:
[----:B------:R-:W-:Y:S05]  /*12e80*/  BSYNC B0 ;  /* 0x0000000000007941 */ /* 0x000fea0003800000 */
.L_x_1348:
        /* <DEDUP_REMOVED lines=17> */
.L_x_1351:
[----:B------:R-:W-:Y:S05]  /*12fa0*/  BSYNC B0 ;  /* 0x0000000000007941 */ /* 0x000fea0003800000 */
.L_x_1350:
        /* <DEDUP_REMOVED lines=17> */
.L_x_1353:
[----:B------:R-:W-:Y:S05]  /*130c0*/  BSYNC B0 ;  /* 0x0000000000007941 */ /* 0x000fea0003800000 */
.L_x_1352:
        /* <DEDUP_REMOVED lines=17> */
.L_x_1355:
[----:B------:R-:W-:Y:S05]  /*131e0*/  BSYNC B0 ;  /* 0x0000000000007941 */ /* 0x000fea0003800000 */
.L_x_1354:
        /* <DEDUP_REMOVED lines=14> */
.L_x_1357:
[----:B------:R-:W-:Y:S05]  /*132d0*/  BSYNC B0 ;  /* 0x0000000000007941 */ /* 0x000fea0003800000 */
.L_x_1356:
        /* <DEDUP_REMOVED lines=17> */
.L_x_1359:
[----:B------:R-:W-:Y:S05]  /*133f0*/  BSYNC B0 ;  /* 0x0000000000007941 */ /* 0x000fea0003800000 */
.L_x_1358:
        /* <DEDUP_REMOVED lines=17> */
.L_x_1361:
[----:B------:R-:W-:Y:S05]  /*13510*/  BSYNC B0 ;  /* 0x0000000000007941 */ /* 0x000fea0003800000 */
.L_x_1360:
        /* <DEDUP_REMOVED lines=17> */
.L_x_1363:
[----:B------:R-:W-:Y:S05]  /*13630*/  BSYNC B0 ;  /* 0x0000000000007941 */ /* 0x000fea0003800000 */
.L_x_1362:
        /* <DEDUP_REMOVED lines=17> */
.L_x_1365:
[----:B------:R-:W-:Y:S05]  /*13750*/  BSYNC B0 ;  /* 0x0000000000007941 */ /* 0x000fea0003800000 */
.L_x_1364:
        /* <DEDUP_REMOVED lines=17> */
.L_x_1367:
[----:B------:R-:W-:Y:S05]  /*13870*/  BSYNC B0 ;  /* 0x0000000000007941 */ /* 0x000fea0003800000 */
.L_x_1366:
        /* <DEDUP_REMOVED lines=17> */
.L_x_1369:
[----:B------:R-:W-:Y:S05]  /*13990*/  BSYNC B0 ;  /* 0x0000000000007941 */ /* 0x000fea0003800000 */
.L_x_1368:
        /* <DEDUP_REMOVED lines=17> */
.L_x_1371:
[----:B------:R-:W-:Y:S05]  /*13ab0*/  BSYNC B0 ;  /* 0x0000000000007941 */ /* 0x000fea0003800000 */
.L_x_1370:
[----:B------:R-:W0:Y:S04]  /*13ac0*/  LDGDEPBAR ;  /* 0x00000000000079af */ /* 0x000e280000000000 */
[----:B------:R1:W5:Y:S01]  /*13ad0*/  LD.E R103, [R18.64+0x188] ;  /* 0x0001880612677980 */ /* 0x000362000c101900 */
[----:B------:R-:W-:Y:S01]  /*13ae0*/  ISETP.GE.AND P0, PT, R80, R4, PT ;  /* 0x000000045000720c */ /* 0x000fe20003f06270 */
[----:B------:R-:W-:Y:S01]  /*13af0*/  BSSY B0, `(.L_x_1372) ;  /* 0x0000015000007945 */ /* 0x000fe20003800000 */
[----:B--2---:R-:W-:Y:S01]  /*13b00*/  SHF.R.S32.HI R0, RZ, 0x1f, R249 ;  /* 0x0000001fff007819 */ /* 0x004fe200000114f9 */
[----:B---3--:R-:W2:Y:S03]  /*13b10*/  S2R R2, SR_TID.X ;  /* 0x0000000000027919 */ /* 0x008ea60000002100 */
        /* <DEDUP_REMOVED lines=8> */
[----:B------:R-:W2:Y:S02]  /*13ba0*/  LDL R3, [R1] ;  /* 0x0000000001037983 */ /* 0x000ea40000100800 */
[----:B--2---:R-:W-:-:S13]  /*13bb0*/  ISETP.GE.AND P0, PT, R132, R3, PT ;  /* 0x000000038400720c */ /* 0x004fda0003f06270 */
        /* <DEDUP_REMOVED lines=8> */
.L_x_1373:
[----:B------:R-:W-:Y:S05]  /*13c40*/  BSYNC B0 ;  /* 0x0000000000007941 */ /* 0x000fea0003800000 */
.L_x_1372:
[----:B------:R-:W-:Y:S01]  /*13c50*/  ISETP.GE.AND P0, PT, R44, R4, PT ;  /* 0x000000042c00720c */ /* 0x000fe20003f06270 */
[----:B------:R-:W-:-:S12]  /*13c60*/  BSSY B0, `(.L_x_1374) ;  /* 0x000000d000007945 */ /* 0x000fd80003800000 */
[----:B------:R1:W-:Y:S01]  /*13c70*/  @P0 STS.128 [R189+0xa800], RZ ;  /* 0x00a800ffbd000388 */ /* 0x0003e20000000c00 */
        /* <DEDUP_REMOVED lines=11> */
.L_x_1375:
[----:B------:R-:W-:Y:S05]  /*13d30*/  BSYNC B0 ;  /* 0x0000000000007941 */ /* 0x000fea0003800000 */
.L_x_1374:
        /* <DEDUP_REMOVED lines=8> */
[----:B--2---:R-:W2:Y:S04]  /*13dc0*/  LDL R0, [R1+0x10] ;  /* 0x0000100001007983 */ /* 0x004ea80000100800 */
[----:B---3--:R-:W3:Y:S01]  /*13dd0*/  LDL R17, [R1+0x14] ;  /* 0x0000140001117983 */ /* 0x008ee20000100800 */
[----:B--2---:R-:W-:-:S04]  /*13de0*/  LEA R2, P0, R0, R234, 0x6 ;  /* 0x000000ea00027211 */ /* 0x004fc800078030ff */
[----:B---3--:R-:W-:-:S05]  /*13df0*/  LEA.HI.X R3, R0, R235, R17, 0x6, P0 ;  /* 0x000000eb00037211 */ /* 0x008fca00000f3411 */
[----:B------:R-:W-:Y:S01]  /*13e00*/  @!PT LDS RZ, [RZ] ;  /* 0x00000000fffff984 */ /* 0x000fe20000000800 */
[----:B------:R-:W-:Y:S01]  /*13e10*/  @!PT LDS RZ, [RZ] ;  /* 0x00000000fffff984 */ /* 0x000fe20000000800 */
[----:B------:R-:W-:Y:S01]  /*13e20*/  @!PT LDS RZ, [RZ] ;  /* 0x00000000fffff984 */ /* 0x000fe20000000800 */
[----:B------:R2:W-:Y:S04]  /*13e30*/  LDGSTS.E.BYPASS.LTC128B.128 [R189+0xb000], [R2.64] ;  /* 0x0b00000002bd7fae */ /* 0x0005e8000b901d46 */
.L_x_1377:
[----:B------:R-:W-:Y:S05]  /*13e40*/  BSYNC B0 ;  /* 0x0000000000007941 */ /* 0x000fea0003800000 */
.L_x_1376:
        /* <DEDUP_REMOVED lines=8> */
[----:B---3--:R-:W3:Y:S04]  /*13ed0*/  LDL R2, [R1+0x10] ;  /* 0x0000100001027983 */ /* 0x008ee80000100800 */
[----:B--2---:R-:W2:Y:S01]  /*13ee0*/  LDL R0, [R1+0x14] ;  /* 0x0000140001007983 */ /* 0x004ea20000100800 */
[----:B------:R-:W-:Y:S02]  /*13ef0*/  MOV R3, R235 ;  /* 0x000000eb00037202 */ /* 0x000fe40000000f00 */
[----:B---3--:R-:W-:Y:S02]  /*13f00*/  MOV R17, R2 ;  /* 0x0000000200117202 */ /* 0x008fe40000000f00 */
        /* <DEDUP_REMOVED lines=8> */
.L_x_1379:
[----:B------:R-:W-:Y:S05]  /*13f90*/  BSYNC B0 ;  /* 0x0000000000007941 */ /* 0x000fea0003800000 */
.L_x_1378:
        /* <DEDUP_REMOVED lines=16> */
.L_x_1381:
[----:B------:R-:W-:Y:S05]  /*140a0*/  BSYNC B0 ;  /* 0x0000000000007941 */ /* 0x000fea0003800000 */
.L_x_1380:
        /* <DEDUP_REMOVED lines=20> */
.L_x_1383:
[----:B------:R-:W-:Y:S05]  /*141f0*/  BSYNC B0 ;  /* 0x0000000000007941 */ /* 0x000fea0003800000 */
.L_x_1382:
        /* <DEDUP_REMOVED lines=20> */
.L_x_1385:
[----:B------:R-:W-:Y:S05]  /*14340*/  BSYNC B0 ;  /* 0x0000000000007941 */ /* 0x000fea0003800000 */
.L_x_1384:
        /* <DEDUP_REMOVED lines=20> */
.L_x_1387:
[----:B------:R-:W-:Y:S05]  /*14490*/  BSYNC B0 ;  /* 0x0000000000007941 */ /* 0x000fea0003800000 */
.L_x_1386:
        /* <DEDUP_REMOVED lines=16> */
.L_x_1389:
[----:B------:R-:W-:Y:S05]  /*145a0*/  BSYNC B0 ;  /* 0x0000000000007941 */ /* 0x000fea0003800000 */
.L_x_1388:
        /* <DEDUP_REMOVED lines=20> */
.L_x_1391:
[----:B------:R-:W-:Y:S05]  /*146f0*/  BSYNC B0 ;  /* 0x0000000000007941 */ /* 0x000fea0003800000 */
.L_x_1390:
        /* <DEDUP_REMOVED lines=20> */
.L_x_1393:
[----:B------:R-:W-:Y:S05]  /*14840*/  BSYNC B0 ;  /* 0x0000000000007941 */ /* 0x000fea0003800000 */
.L_x_1392:
        /* <DEDUP_REMOVED lines=20> */
.L_x_1395:
[----:B------:R-:W-:Y:S05]  /*14990*/  BSYNC B0 ;  /* 0x0000000000007941 */ /* 0x000fea0003800000 */
.L_x_1394:
        /* <DEDUP_REMOVED lines=20> */
.L_x_1397:
[----:B------:R-:W-:Y:S05]  /*14ae0*/  BSYNC B0 ;  /* 0x0000000000007941 */ /* 0x000fea0003800000 */
.L_x_1396:
        /* <DEDUP_REMOVED lines=20> */
.L_x_1399:
[----:B------:R-:W-:Y:S05]  /*14c30*/  BSYNC B0 ;  /* 0x0000000000007941 */ /* 0x000fea0003800000 */
.L_x_1398:
        /* <DEDUP_REMOVED lines=20> */
.L_x_1401:
[----:B------:R-:W-:Y:S05]  /*14d80*/  BSYNC B0 ;  /* 0x0000000000007941 */ /* 0x000fea0003800000 */
.L_x_1400:
        /* <DEDUP_REMOVED lines=20> */
.L_x_1403:
[----:B------:R-:W-:Y:S05]  /*14ed0*/  BSYNC B0 ;  /* 0x0000000000007941 */ /* 0x000fea0003800000 */
.L_x_1402:
[----:B--2---:R-:W2:Y:S04]  /*14ee0*/  LDL R9, [R1+0x154] ;  /* 0x0001540001097983 */ /* 0x004ea80000100800 */
[----:B---3--:R-:W3:Y:S01]  /*14ef0*/  LD.E R3, [R18.64+0x18c] ;  /* 0x00018c0612037980 */ /* 0x008ee2000c101900 */
[----:B------:R-:W-:Y:S01]  /*14f00*/  SHF.R.S32.HI R0, RZ, 0x4, R223 ;  /* 0x00000004ff007819 */ /* 0x000fe200000114df */
[C---:B------:R-:W-:Y:S01]  /*14f10*/  IMAD.SHL.U32 R6, R218.reuse, 0x40, RZ ;  /* 0x00000040da067824 */ /* 0x040fe200078e00ff */
[----:B------:R-:W-:Y:S01]  /*14f20*/  R2P PR, R218, 0x6 ;  /* 0x00000006da007804 */ /* 0x000fe20000000000 */
[----:B------:R-:W-:Y:S01]  /*14f30*/  IMAD.SHL.U32 R2, R250, 0x40, RZ ;  /* 0x00000040fa027824 */ /* 0x000fe200078e00ff */
[----:B------:R-:W-:Y:S01]  /*14f40*/  LEA.HI R4, R223, R0, RZ, 0x1 ;  /* 0x00000000df047211 */ /* 0x000fe200078f08ff */
[----:B------:R-:W-:Y:S01]  /*14f50*/  IMAD.SHL.U32 R5, R80, 0x8, RZ ;  /* 0x0000000850057824 */ /* 0x000fe200078e00ff */
[----:B------:R-:W0:Y:S01]  /*14f60*/  LDGDEPBAR ;  /* 0x00000000000079af */ /* 0x000e220000000000 */
[----:B------:R-:W-:Y:S01]  /*14f70*/  IMAD.SHL.U32 R7, R251, 0x40, RZ ;  /* 0x00000040fb077824 */ /* 0x000fe200078e00ff */
[----:B------:R-:W-:Y:S01]  /*14f80*/  LOP3.LUT R4, R4, 0xfffffffe, RZ, 0xc0, !PT ;  /* 0xfffffffe04047812 */ /* 0x000fe200078ec0ff */
[----:B------:R-:W-:Y:S01]  /*14f90*/  BSSY B1, `(.L_x_1404) ;  /* 0x0000452000017945 */ /* 0x000fe20003800000 */
[----:B------:R-:W-:-:S02]  /*14fa0*/  LOP3.LUT R2, R2, 0x1c0, RZ, 0xc0, !PT ;  /* 0x000001c002027812 */ /* 0x000fc400078ec0ff */
[----:B------:R-:W-:Y:S01]  /*14fb0*/  LOP3.LUT R206, R7, 0xfffffe00, RZ, 0xc0, !PT ;  /* 0xfffffe0007ce7812 */ /* 0x000fe200078ec0ff */
[----:B------:R-:W-:Y:S01]  /*14fc0*/  IMAD.IADD R4, R0, 0x1, -R4 ;  /* 0x0000000100047824 */ /* 0x000fe200078e0a04 */
[----:B------:R-:W-:-:S03]  /*14fd0*/  LOP3.LUT R0, R6, 0x1c0, RZ, 0xc0, !PT ;  /* 0x000001c006007812 */ /* 0x000fc600078ec0ff */
[----:B------:R-:W-:Y:S01]  /*14fe0*/  IMAD.SHL.U32 R6, R4, 0x8, RZ ;  /* 0x0000000804067824 */ /* 0x000fe200078e00ff */
[----:B------:R-:W-:Y:S02]  /*14ff0*/  LOP3.LUT R8, R0, 0x8, R5, 0xf8, !PT ;  /* 0x0000000800087812 */ /* 0x000fe400078ef805 */
[----:B------:R-:W-:Y:S02]  /*15000*/  SHF.R.U32.HI R0, RZ, 0x3, R0 ;  /* 0x00000003ff007819 */ /* 0x000fe40000011600 */
[----:B------:R-:W-:Y:S02]  /*15010*/  LOP3.LUT R5, R2, 0x8, R6, 0xf8, !PT ;  /* 0x0000000802057812 */ /* 0x000fe400078ef806 */
[----:B------:R-:W-:Y:S02]  /*15020*/  SHF.R.U32.HI R2, RZ, 0x3, R2 ;  /* 0x00000003ff027819 */ /* 0x000fe40000011602 */
[----:B------:R-:W-:Y:S02]  /*15030*/  LOP3.LUT R0, R8, R0, RZ, 0x3c, !PT ;  /* 0x0000000008007212 */ /* 0x000fe400078e3cff */
[----:B------:R-:W-:Y:S01]  /*15040*/  LOP3.LUT R205, R5, R2, RZ, 0x3c, !PT ;  /* 0x0000000205cd7212 */ /* 0x000fe200078e3cff */
[----:B------:R-:W-:-:S02]  /*15050*/  IMAD R2, R252, 0x400, R206 ;  /* 0x00000400fc027824 */ /* 0x000fc400078e02ce */
[----:B------:R-:W-:Y:S02]  /*15060*/  IMAD R0, R4, 0x200, R0 ;  /* 0x0000020004007824 */ /* 0x000fe400078e0200 */
[----:B------:R-:W-:Y:S02]  /*15070*/  IMAD.IADD R2, R205, 0x1, R2 ;  /* 0x00000001cd027824 */ /* 0x000fe400078e0202 */
[----:B------:R-:W-:Y:S02]  /*15080*/  IMAD.SHL.U32 R176, R0, 0x2, RZ ;  /* 0x0000000200b07824 */ /* 0x000fe400078e00ff */
[----:B------:R-:W-:Y:S02]  /*15090*/  IMAD.SHL.U32 R183, R2, 0x2, RZ ;  /* 0x0000000202b77824 */ /* 0x000fe400078e00ff */
[----:B------:R-:W-:Y:S01]  /*150a0*/  IMAD.MOV.U32 R0, RZ, RZ, 0x20 ;  /* 0x00000020ff007424 */ /* 0x000fe200078e00ff */
[----:B------:R-:W-:Y:S01]  /*150b0*/  LDSM.16.M88.4 R4, [R176+0x2000] ;  /* 0x00200000b004783b */ /* 0x000fe20000000200 */
[--C-:B------:R-:W-:Y:S01]  /*150c0*/  IMAD R10, R186, 0x2, R183.reuse ;  /* 0x00000002ba0a7824 */ /* 0x100fe200078e02b7 */
[----:B------:R-:W-:Y:S01]  /*150d0*/  IADD3 R177, R176, 0x2040, RZ ;  /* 0x00002040b0b17810 */ /* 0x000fe20007ffe0ff */
[----:B------:R-:W-:Y:S01]  /*150e0*/  IMAD R2, R187, 0x2, R183 ;  /* 0x00000002bb027824 */ /* 0x000fe200078e02b7 */
[----:B-----5:R-:W-:Y:S01]  /*150f0*/  LDSM.16.M88.4 R28, [R183] ;  /* 0x00000000b71c783b */ /* 0x020fe20000000200 */
[----:B------:R-:W-:-:S02]  /*15100*/  SEL R184, R0, 0xffffffe0, !P1 ;  /* 0xffffffe000b87807 */ /* 0x000fc40004800000 */
[----:B------:R-:W-:Y:S01]  /*15110*/  IADD3 R0, R176, 0x2000, RZ ;  /* 0x00002000b0007810 */ /* 0x000fe20007ffe0ff */
[----:B------:R-:W1:Y:S01]  /*15120*/  LDSM.16.M88.4 R12, [R176+0x2800] ;  /* 0x00280000b00c783b */ /* 0x000e620000000200 */
[----:B------:R-:W-:Y:S02]  /*15130*/  IMAD R185, R186, 0x2, R2 ;  /* 0x00000002bab97824 */ /* 0x000fe400078e0202 */
[----:B------:R-:W-:Y:S01]  /*15140*/  IMAD.IADD R100, R176, 0x1, R184 ;  /* 0x00000001b0647824 */ /* 0x000fe200078e02b8 */
[----:B------:R-:W4:Y:S01]  /*15150*/  LDSM.16.M88.4 R36, [R176+0x3000] ;  /* 0x00300000b024783b */ /* 0x000f220000000200 */
[----:B------:R-:W-:-:S03]  /*15160*/  @P2 IADD3 R177, R0, -0x40, RZ ;  /* 0xffffffc000b12810 */ /* 0x000fc60007ffe0ff */
[----:B------:R-:W-:Y:S02]  /*15170*/  LDSM.16.M88.4 R32, [R100+0x2000] ;  /* 0x002000006420783b */ /* 0x000fe40000000200 */
[----:B------:R-:W-:Y:S02]  /*15180*/  IMAD.IADD R182, R184, 0x1, R177 ;  /* 0x00000001b8b67824 */ /* 0x000fe400078e02b1 */
[----:B------:R-:W-:Y:S04]  /*15190*/  LDSM.16.M88.4 R24, [R10] ;  /* 0x000000000a18783b */ /* 0x000fe80000000200 */
[----:B------:R-:W-:Y:S04]  /*151a0*/  LDSM.16.M88.4 R44, [R176+0x3800] ;  /* 0x00380000b02c783b */ /* 0x000fe80000000200 */
[----:B------:R-:W4:Y:S04]  /*151b0*/  LDSM.16.M88.4 R72, [R100+0x2800] ;  /* 0x002800006448783b */ /* 0x000f280000000200 */
[----:B------:R-:W-:Y:S04]  /*151c0*/  STL [R1+0x54], R10 ;  /* 0x0000540a01007387 */ /* 0x000fe80000100800 */
[----:B------:R-:W-:Y:S04]  /*151d0*/  LDSM.16.M88.4 R56, [R176+0x4000] ;  /* 0x00400000b038783b */ /* 0x000fe80000000200 */
[----:B------:R-:W4:Y:S04]  /*151e0*/  LDSM.16.M88.4 R76, [R100+0x3000] ;  /* 0x00300000644c783b */ /* 0x000f280000000200 */
[----:B------:R-:W-:Y:S01]  /*151f0*/  LDSM.16.M88.4 R64, [R100+0x3800] ;  /* 0x003800006440783b */ /* 0x000fe20000000200 */
[C---:B-1----:R-:W-:Y:S03]  /*15200*/  HMMA.16816.F32.BF16 R52, R28.reuse, R12, RZ ;  /* 0x0000000c1c34723c */ /* 0x042fe600000418ff */
[----:B------:R-:W-:Y:S04]  /*15210*/  LDSM.16.M88.4 R80, [R177] ;  /* 0x00000000b150783b */ /* 0x000fe80000000200 */
[----:B------:R-:W-:Y:S01]  /*15220*/  LDSM.16.M88.4 R20, [R2] ;  /* 0x000000000214783b */ /* 0x000fe20000000200 */
[C---:B----4-:R-:W-:Y:S03]  /*15230*/  HMMA.16816.F32.BF16 R40, R28.reuse, R36, RZ ;  /* 0x000000241c28723c */ /* 0x050fe600000418ff */
[----:B------:R-:W-:Y:S04]  /*15240*/  LDSM.16.M88.4 R96, [R176+0x4800] ;  /* 0x00480000b060783b */ /* 0x000fe80000000200 */
[----:B------:R-:W-:Y:S01]  /*15250*/  LDSM.16.M88.4 R68, [R100+0x4000] ;  /* 0x004000006444783b */ /* 0x000fe20000000200 */
[----:B------:R-:W-:Y:S03]  /*15260*/  HMMA.16816.F32.BF16 R48, R28, R14, RZ ;  /* 0x0000000e1c30723c */ /* 0x000fe600000418ff */
[----:B------:R-:W-:Y:S04]  /*15270*/  LDSM.16.M88.4 R12, [R185] ;  /* 0x00000000b90c783b */ /* 0x000fe80000000200 */
[----:B------:R-:W-:Y:S01]  /*15280*/  LDSM.16.M88.4 R84, [R100+0x4800] ;  /* 0x004800006454783b */ /* 0x000fe20000000200 */
[C---:B------:R-:W-:Y:S03]  /*15290*/  HMMA.16816.F32.BF16 R92, R24.reuse, R72, R52 ;  /* 0x00000048185c723c */ /* 0x040fe60000041834 */
[----:B------:R-:W-:Y:S05]  /*152a0*/  LDSM.16.M88.4 R52, [R182] ;  /* 0x00000000b634783b */ /* 0x000fea0000000200 */
[C---:B------:R-:W-:Y:S01]  /*152b0*/  HMMA.16816.F32.BF16 R104, R24.reuse, R76, R40 ;  /* 0x0000004c1868723c */ /* 0x040fe20000041828 */
[----:B------:R-:W-:Y:S07]  /*152c0*/  LDSM.16.M88.4 R40, [R177+0x800] ;  /* 0x00080000b128783b */ /* 0x000fee0000000200 */
[----:B------:R-:W-:Y:S01]  /*152d0*/  HMMA.16816.F32.BF16 R72, R24, R74, R48 ;  /* 0x0000004a1848723c */ /* 0x000fe20000041830 */
[----:B------:R-:W1:Y:S07]  /*152e0*/  LDSM.16.M88.4 R48, [R176+0x5000] ;  /* 0x00500000b030783b */ /* 0x000e6e0000000200 */
[----:B------:R-:W-:Y:S11]  /*152f0*/  HMMA.16816.F32.BF16 R36, R28, R38, RZ ;  /* 0x000000261c24723c */ /* 0x000ff600000418ff */
[----:B------:R-:W-:Y:S11]  /*15300*/  @!UPT UIADD3 URZ, URZ, URZ, URZ ;  /* 0x0000003f3f3ff290 */ /* 0x000ff6000fffe03f */
[----:B------:R-:W-:Y:S02]  /*15310*/  @!UPT UIADD3 URZ, URZ, URZ, URZ ;  /* 0x0000003f3f3ff290 */ /* 0x000fe4000fffe03f */
[----:B------:R-:W-:Y:S08]  /*15320*/  HMMA.16816.F32.BF16 R76, R24, R78, R36 ;  /* 0x0000004e184c723c */ /* 0x000ff00000041824 */
[----:B-1----:R-:W-:Y:S01]  /*15330*/  HMMA.16816.F32.BF16 R36, R28, R48, RZ ;  /* 0x000000301c24723c */ /* 0x002fe200000418ff */
[----:B--2---:R-:W-:-:S07]  /*15340*/  IMAD.MOV.U32 R152, RZ, RZ, R9 ;  /* 0x000000ffff987224 */ /* 0x004fce00078e0009 */
[C---:B------:R-:W-:Y:S08]  /*15350*/  HMMA.16816.F32.BF16 R8, R28.reuse, R4, RZ ;  /* 0x000000041c08723c */ /* 0x040ff000000418ff */
[----:B------:R-:W-:Y:S11]  /*15360*/  HMMA.16816.F32.BF16 R4, R28, R6, RZ ;  /* 0x000000061c04723c */ /* 0x000ff600000418ff */
[----:B------:R-:W-:Y:S05]  /*15370*/  @!UPT UIADD3 URZ, URZ, URZ, URZ ;  /* 0x0000003f3f3ff290 */ /* 0x000fea000fffe03f */
[----:B------:R-:W-:Y:S08]  /*15380*/  HMMA.16816.F32.BF16 R60, R24, R32, R8 ;  /* 0x00000020183c723c */ /* 0x000ff00000041808 */
[----:B------:R-:W-:Y:S08]  /*15390*/  HMMA.16816.F32.BF16 R8, R28, R46, RZ ;  /* 0x0000002e1c08723c */ /* 0x000ff000000418ff */
[----:B------:R-:W-:Y:S08]  /*153a0*/  HMMA.16816.F32.BF16 R88, R24, R34, R4 ;  /* 0x000000221858723c */ /* 0x000ff00000041804 */
[C---:B------:R-:W-:Y:S08]  /*153b0*/  HMMA.16816.F32.BF16 R32, R28.reuse, R44, RZ ;  /* 0x0000002c1c20723c */ /* 0x040ff000000418ff */
[C---:B------:R-:W-:Y:S08]  /*153c0*/  HMMA.16816.F32.BF16 R4, R28.reuse, R56, RZ ;  /* 0x000000381c04723c */ /* 0x040ff000000418ff */
[----:B------:R-:W-:Y:S01]  /*153d0*/  HMMA.16816.F32.BF16 R44, R28, R58, RZ ;  /* 0x0000003a1c2c723c */ /* 0x000fe200000418ff */
[----:B------:R-:W-:Y:S07]  /*153e0*/  LDSM.16.M88.4 R56, [R177+0x1000] ;  /* 0x00100000b138783b */ /* 0x000fee0000000200 */
[----:B------:R-:W-:Y:S08]  /*153f0*/  HMMA.16816.F32.BF16 R112, R24, R66, R8 ;  /* 0x000000421870723c */ /* 0x000ff00000041808 */
[----:B------:R-:W-:Y:S01]  /*15400*/  HMMA.16816.F32.BF16 R8, R20, R80, R60 ;  /* 0x000000501408723c */ /* 0x000fe2000004183c */
[----:B------:R-:W-:Y:S07]  /*15410*/  LDSM.16.M88.4 R60, [R100+0x5000] ;  /* 0x00500000643c783b */ /* 0x000fee0000000200 */
[----:B------:R-:W-:Y:S01]  /*15420*/  HMMA.16816.F32.BF16 R108, R24, R64, R32 ;  /* 0x00000040186c723c */ /* 0x000fe20000041820 */
[----:B------:R-:W-:Y:S07]  /*15430*/  LDSM.16.M88.4 R64, [R100+0x5800] ;  /* 0x005800006440783b */ /* 0x000fee0000000200 */
[----:B------:R-:W-:Y:S08]  /*15440*/  HMMA.16816.F32.BF16 R32, R28, R96, RZ ;  /* 0x000000601c20723c */ /* 0x000ff000000418ff */
[----:B------:R-:W-:Y:S08]  /*15450*/  HMMA.16816.F32.BF16 R120, R24, R68, R4 ;  /* 0x000000441878723c */ /* 0x000ff00000041804 */
[----:B------:R-:W-:Y:S08]  /*15460*/  HMMA.16816.F32.BF16 R4, R20, R82, R88 ;  /* 0x000000521404723c */ /* 0x000ff00000041858 */
[----:B------:R-:W-:Y:S01]  /*15470*/  HMMA.16816.F32.BF16 R124, R24, R70, R44 ;  /* 0x00000046187c723c */ /* 0x000fe2000004182c */
[----:B------:R-:W1:Y:S04]  /*15480*/  LDSM.16.M88.4 R44, [R182+0x800] ;  /* 0x00080000b62c783b */ /* 0x000e680000000200 */
[----:B------:R-:W2:Y:S03]  /*15490*/  LDSM.16.M88.4 R68, [R176+0x5800] ;  /* 0x00580000b044783b */ /* 0x000ea60000000200 */
[----:B------:R-:W-:Y:S08]  /*154a0*/  HMMA.16816.F32.BF16 R136, R12, R52, R8 ;  /* 0x000000340c88723c */ /* 0x000ff00000041808 */
[----:B------:R-:W-:Y:S08]  /*154b0*/  HMMA.16816.F32.BF16 R8, R28, R98, RZ ;  /* 0x000000621c08723c */ /* 0x000ff000000418ff */
[----:B------:R-:W-:Y:S08]  /*154c0*/  HMMA.16816.F32.BF16 R80, R24, R84, R32 ;  /* 0x000000541850723c */ /* 0x000ff00000041820 */
[----:B------:R-:W-:Y:S01]  /*154d0*/  HMMA.16816.F32.BF16 R32, R20, R40, R92 ;  /* 0x000000281420723c */ /* 0x000fe2000004185c */
[----:B---3--:R-:W-:-:S04]  /*154e0*/  FMUL.FTZ R0, R137, R3 ;  /* 0x0000000389007220 */ /* 0x008fc80000410000 */
[----:B------:R3:W-:Y:S03]  /*154f0*/  MUFU.TANH R134, R0 ;  /* 0x0000000000867308 */ /* 0x0007e60000002400 */
[----:B------:R-:W-:Y:S01]  /*15500*/  HMMA.16816.F32.BF16 R4, R12, R54, R4 ;  /* 0x000000360c04723c */ /* 0x000fe20000041804 */
[----:B------:R-:W-:Y:S07]  /*15510*/  LDSM.16.M88.4 R52, [R182+0x1000] ;  /* 0x00100000b634783b */ /* 0x000fee0000000200 */
[----:B------:R-:W-:Y:S01]  /*15520*/  HMMA.16816.F32.BF16 R128, R24, R86, R8 ;  /* 0x000000561880723c */ /* 0x000fe20000041808 */
[----:B---3--:R-:W-:-:S07]  /*15530*/  FMUL.FTZ R0, R138, R3 ;  /* 0x000000038a007220 */ /* 0x008fce0000410000 */
[----:B------:R-:W-:Y:S01]  /*15540*/  HMMA.16816.F32.BF16 R8, R20, R42, R72 ;  /* 0x0000002a1408723c */ /* 0x000fe20000041848 */
[----:B------:R3:W4:Y:S01]  /*15550*/  MUFU.TANH R116, R0 ;  /* 0x0000000000747308 */ /* 0x0007220000002400 */
[----:B------:R-:W-:Y:S06]  /*15560*/  LDSM.16.M88.4 R72, [R100+0x6000] ;  /* 0x006000006448783b */ /* 0x000fec0000000200 */
[----:B-1----:R-:W-:Y:S08]  /*15570*/  HMMA.16816.F32.BF16 R40, R12, R44, R32 ;  /* 0x0000002c0c28723c */ /* 0x002ff00000041820 */
[----:B------:R-:W-:Y:S01]  /*15580*/  HMMA.16816.F32.BF16 R140, R24, R60, R36 ;  /* 0x0000003c188c723c */ /* 0x000fe20000041824 */
[----:B---3--:R-:W-:-:S04]  /*15590*/  FMUL.FTZ R0, R139, R3 ;  /* 0x000000038b007220 */ /* 0x008fc80000410000 */
[----:B------:R1:W3:Y:S03]  /*155a0*/  MUFU.TANH R138, R0 ;  /* 0x00000000008a7308 */ /* 0x0002e60000002400 */
[----:B------:R-:W-:Y:S01]  /*155b0*/  HMMA.16816.F32.BF16 R36, R28, R50, RZ ;  /* 0x000000321c24723c */ /* 0x000fe200000418ff */
[----:B------:R-:W-:Y:S07]  /*155c0*/  LDSM.16.M88.4 R48, [R182+0x1800] ;  /* 0x00180000b630783b */ /* 0x000fee0000000200 */
[----:B------:R-:W-:Y:S01]  /*155d0*/  HMMA.16816.F32.BF16 R32, R12, R46, R8 ;  /* 0x0000002e0c20723c */ /* 0x000fe20000041808 */
[----:B------:R-:W-:Y:S01]  /*155e0*/  LDSM.16.M88.4 R44, [R177+0x1800] ;  /* 0x00180000b12c783b */ /* 0x000fe20000000200 */
[----:B-1----:R-:W-:-:S06]  /*155f0*/  FMUL.FTZ R0, R4, R3 ;  /* 0x0000000304007220 */ /* 0x002fcc0000410000 */
[----:B--2---:R-:W-:Y:S01]  /*15600*/  HMMA.16816.F32.BF16 R8, R28, R68, RZ ;  /* 0x000000441c08723c */ /* 0x004fe200000418ff */
[----:B------:R1:W2:Y:S02]  /*15610*/  MUFU.TANH R137, R0 ;  /* 0x0000000000897308 */ /* 0x0002a40000002400 */
[----:B-1----:R-:W-:-:S06]  /*15620*/  FMUL.FTZ R0, R5, R3 ;  /* 0x0000000305007220 */ /* 0x002fcc0000410000 */
[----:B------:R1:W-:Y:S11]  /*15630*/  MUFU.TANH R135, R0 ;  /* 0x0000000000877308 */ /* 0x0003f60000002400 */
[----:B------:R-:W-:Y:S04]  /*15640*/  @!UPT UIADD3 URZ, URZ, URZ, URZ ;  /* 0x0000003f3f3ff290 */ /* 0x000fe8000fffe03f */
[----:B------:R-:W-:Y:S01]  /*15650*/  HMMA.16816.F32.BF16 R92, R24, R64, R8 ;  /* 0x00000040185c723c */ /* 0x000fe20000041808 */
[----:B-1----:R-:W-:-:S04]  /*15660*/  FMUL.FTZ R0, R6, R3 ;  /* 0x0000000306007220 */ /* 0x002fc80000410000 */
[----:B------:R1:W1:Y:S02]  /*15670*/  MUFU.TANH R118, R0 ;  /* 0x0000000000767308 */ /* 0x0002640000002400 */
[-C--:B-1----:R-:W-:Y:S02]  /*15680*/  FMUL.FTZ R0, R7, R3.reuse ;  /* 0x0000000307007220 */ /* 0x082fe40000410000 */
[----:B------:R-:W-:Y:S04]  /*15690*/  HMMA.16816.F32.BF16 R4, R20, R56, R104 ;  /* 0x000000381404723c */ /* 0x000fe80000041868 */
[----:B------:R1:W1:Y:S04]  /*156a0*/  MUFU.TANH R218, R0 ;  /* 0x0000000000da7308 */ /* 0x0002680000002400 */
[----:B------:R-:W-:Y:S01]  /*156b0*/  HMMA.16816.F32.BF16 R104, R24, R62, R36 ;  /* 0x0000003e1868723c */ /* 0x000fe20000041824 */
[----:B------:R-:W2:Y:S07]  /*156c0*/  LDSM.16.M88.4 R60, [R176+0x6000] ;  /* 0x00600000b03c783b */ /* 0x000eae0000000200 */
[----:B------:R-:W-:Y:S01]  /*156d0*/  HMMA.16816.F32.BF16 R36, R20, R58, R76 ;  /* 0x0000003a1424723c */ /* 0x000fe2000004184c */
[----:B------:R-:W3:Y:S01]  /*156e0*/  LDSM.16.M88.4 R56, [R177+0x2000] ;  /* 0x00200000b138783b */ /* 0x000ee20000000200 */
[----:B-1----:R-:W-:-:S03]  /*156f0*/  FMUL.FTZ R0, R40, R3 ;  /* 0x0000000328007220 */ /* 0x002fc60000410000 */
[----:B------:R-:W-:Y:S01]  /*15700*/  LDSM.16.M88.4 R76, [R100+0x7000] ;  /* 0x00700000644c783b */ /* 0x000fe20000000200 */
[----:B------:R1:W-:Y:S02]  /*15710*/  MUFU.TANH R216, R0 ;  /* 0x0000000000d87308 */ /* 0x0003e40000002400 */
[----:B-1----:R-:W-:-:S06]  /*15720*/  FMUL.FTZ R0, R41, R3 ;  /* 0x0000000329007220 */ /* 0x002fcc0000410000 */
[----:B------:R1:W-:Y:S01]  /*15730*/  MUFU.TANH R217, R0 ;  /* 0x0000000000d97308 */ /* 0x0003e20000002400 */
[----:B--2---:R-:W-:Y:S01]  /*15740*/  HMMA.16816.F32.BF16 R8, R28, R60, RZ ;  /* 0x0000003c1c08723c */ /* 0x004fe200000418ff */
[----:B-1----:R-:W-:-:S06]  /*15750*/  FMUL.FTZ R0, R42, R3 ;  /* 0x000000032a007220 */ /* 0x002fcc0000410000 */
[----:B------:R1:W-:Y:S11]  /*15760*/  MUFU.TANH R215, R0 ;  /* 0x0000000000d77308 */ /* 0x0003f60000002400 */
[----:B------:R-:W-:Y:S06]  /*15770*/  @!UPT UIADD3 URZ, URZ, URZ, URZ ;  /* 0x0000003f3f3ff290 */ /* 0x000fec000fffe03f */
[----:B------:R-:W-:Y:S01]  /*15780*/  HMMA.16816.F32.BF16 R96, R24, R72, R8 ;  /* 0x000000481860723c */ /* 0x000fe20000041808 */
[----:B-1----:R-:W-:-:S07]  /*15790*/  FMUL.FTZ R0, R43, R3 ;  /* 0x000000032b007220 */ /* 0x002fce0000410000 */
[----:B------:R-:W-:Y:S01]  /*157a0*/  HMMA.16816.F32.BF16 R40, R12, R52, R4 ;  /* 0x000000340c28723c */ /* 0x000fe20000041804 */
[----:B------:R1:W-:Y:S07]  /*157b0*/  MUFU.TANH R214, R0 ;  /* 0x0000000000d67308 */ /* 0x0003ee0000002400 */
[C---:B------:R-:W-:Y:S08]  /*157c0*/  HMMA.16816.F32.BF16 R4, R20.reuse, R44, R108 ;  /* 0x0000002c1404723c */ /* 0x040ff0000004186c */
[----:B------:R-:W-:Y:S01]  /*157d0*/  HMMA.16816.F32.BF16 R44, R20, R46, R112 ;  /* 0x0000002e142c723c */ /* 0x000fe20000041870 */
[----:B-1----:R-:W-:-:S04]  /*157e0*/  FMUL.FTZ R0, R32, R3 ;  /* 0x0000000320007220 */ /* 0x002fc80000410000 */
[----:B------:R1:W-:Y:S03]  /*157f0*/  MUFU.TANH R210, R0 ;  /* 0x0000000000d27308 */ /* 0x0003e60000002400 */
[----:B------:R-:W-:Y:S01]  /*15800*/  HMMA.16816.F32.BF16 R8, R28, R62, RZ ;  /* 0x0000003e1c08723c */ /* 0x000fe200000418ff */
[----:B------:R-:W-:Y:S01]  /*15810*/  LDSM.16.M88.4 R60, [R182+0x2800] ;  /* 0x00280000b63c783b */ /* 0x000fe20000000200 */
[-C--:B-1----:R-:W-:Y:S11]  /*15820*/  FMUL.FTZ R0, R33, R3.reuse ;  /* 0x0000000321007220 */ /* 0x082ff60000410000 */
[----:B------:R-:W-:Y:S03]  /*15830*/  @!UPT UIADD3 URZ, URZ, URZ, URZ ;  /* 0x0000003f3f3ff290 */ /* 0x000fe6000fffe03f */
[----:B------:R-:W-:Y:S01]  /*15840*/  HMMA.16816.F32.BF16 R44, R12, R50, R44 ;  /* 0x000000320c2c723c */ /* 0x000fe2000004182c */
[----:B------:R1:W-:Y:S07]  /*15850*/  MUFU.TANH R211, R0 ;  /* 0x0000000000d37308 */ /* 0x0003ee0000002400 */
[----:B------:R-:W-:Y:S01]  /*15860*/  HMMA.16816.F32.BF16 R84, R24, R74, R8 ;  /* 0x0000004a1854723c */ /* 0x000fe20000041808 */
[----:B------:R-:W-:Y:S01]  /*15870*/  LDSM.16.M88.4 R72, [R177+0x3800] ;  /* 0x00380000b148783b */ /* 0x000fe20000000200 */
[----:B-1----:R-:W-:-:S04]  /*15880*/  FMUL.FTZ R0, R34, R3 ;  /* 0x0000000322007220 */ /* 0x002fc80000410000 */
[----:B------:R1:W2:Y:S02]  /*15890*/  MUFU.TANH R139, R0 ;  /* 0x00000000008b7308 */ /* 0x0002a40000002400 */
[-C--:B-1----:R-:W-:Y:S02]  /*158a0*/  FMUL.FTZ R0, R35, R3.reuse ;  /* 0x0000000323007220 */ /* 0x082fe40000410000 */
[----:B------:R-:W-:Y:S01]  /*158b0*/  HMMA.16816.F32.BF16 R32, R12, R54, R36 ;  /* 0x000000360c20723c */ /* 0x000fe20000041824 */
[----:B------:R-:W1:Y:S03]  /*158c0*/  LDSM.16.M88.4 R52, [R177+0x2800] ;  /* 0x00280000b134783b */ /* 0x000e660000000200 */
[----:B------:R2:W1:Y:S04]  /*158d0*/  MUFU.TANH R16, R0 ;  /* 0x0000000000107308 */ /* 0x0004680000002400 */
[----:B------:R-:W-:Y:S01]  /*158e0*/  HMMA.16816.F32.BF16 R36, R28, R70, RZ ;  /* 0x000000461c24723c */ /* 0x000fe200000418ff */
[----:B------:R-:W-:Y:S01]  /*158f0*/  LDSM.16.M88.4 R68, [R176+0x6800] ;  /* 0x00680000b044783b */ /* 0x000fe20000000200 */
[----:B--2---:R-:W-:-:S04]  /*15900*/  FMUL.FTZ R0, R40, R3 ;  /* 0x0000000328007220 */ /* 0x004fc80000410000 */
[----:B------:R2:W1:Y:S11]  /*15910*/  MUFU.TANH R151, R0 ;  /* 0x0000000000977308 */ /* 0x0004760000002400 */
[----:B------:R-:W-:Y:S07]  /*15920*/  @!UPT UIADD3 URZ, URZ, URZ, URZ ;  /* 0x0000003f3f3ff290 */ /* 0x000fee000fffe03f */
[----:B------:R-:W-:Y:S01]  /*15930*/  HMMA.16816.F32.BF16 R88, R24, R66, R36 ;  /* 0x000000421858723c */ /* 0x000fe20000041824 */
[----:B------:R-:W4:Y:S01]  /*15940*/  LDSM.16.M88.4 R64, [R182+0x2000] ;  /* 0x00200000b640783b */ /* 0x000f220000000200 */
[----:B--2---:R-:W-:-:S06]  /*15950*/  FMUL.FTZ R0, R41, R3 ;  /* 0x0000000329007220 */ /* 0x004fcc0000410000 */
[C---:B---3--:R-:W-:Y:S01]  /*15960*/  HMMA.16816.F32.BF16 R36, R20.reuse, R58, R124 ;  /* 0x0000003a1424723c */ /* 0x048fe2000004187c */
[----:B------:R2:W-:Y:S07]  /*15970*/  MUFU.TANH R148, R0 ;  /* 0x0000000000947308 */ /* 0x0005ee0000002400 */
[----:B-1----:R-:W-:Y:S01]  /*15980*/  HMMA.16816.F32.BF16 R8, R20, R52, R80 ;  /* 0x000000341408723c */ /* 0x002fe20000041850 */
[----:B------:R-:W-:Y:S01]  /*15990*/  LDSM.16.M88.4 R80, [R176+0x7000] ;  /* 0x00700000b050783b */ /* 0x000fe20000000200 */
[----:B--2---:R-:W-:-:S04]  /*159a0*/  FMUL.FTZ R0, R42, R3 ;  /* 0x000000032a007220 */ /* 0x004fc80000410000 */
[----:B------:R1:W2:Y:S02]  /*159b0*/  MUFU.TANH R147, R0 ;  /* 0x0000000000937308 */ /* 0x0002a40000002400 */
[-C--:B-1----:R-:W-:Y:S02]  /*159c0*/  FMUL.FTZ R0, R43, R3.reuse ;  /* 0x000000032b007220 */ /* 0x082fe40000410000 */
[----:B------:R-:W-:Y:S04]  /*159d0*/  HMMA.16816.F32.BF16 R40, R12, R48, R4 ;  /* 0x000000300c28723c */ /* 0x000fe80000041804 */
[----:B------:R1:W3:Y:S04]  /*159e0*/  MUFU.TANH R145, R0 ;  /* 0x0000000000917308 */ /* 0x0002e80000002400 */
[----:B------:R-:W-:Y:S01]  /*159f0*/  HMMA.16816.F32.BF16 R4, R20, R56, R120 ;  /* 0x000000381404723c */ /* 0x000fe20000041878 */
[----:B------:R-:W2:Y:S07]  /*15a00*/  LDSM.16.M88.4 R56, [R100+0x6800] ;  /* 0x006800006438783b */ /* 0x000eae0000000200 */
[----:B----4-:R-:W-:Y:S01]  /*15a10*/  HMMA.16816.F32.BF16 R48, R12, R66, R36 ;  /* 0x000000420c30723c */ /* 0x010fe20000041824 */
[----:B-1----:R-:W-:-:S04]  /*15a20*/  FMUL.FTZ R0, R32, R3 ;  /* 0x0000000320007220 */ /* 0x002fc80000410000 */
[----:B------:R1:W-:Y:S03]  /*15a30*/  MUFU.TANH R150, R0 ;  /* 0x0000000000967308 */ /* 0x0003e60000002400 */
[----:B------:R-:W-:Y:S08]  /*15a40*/  HMMA.16816.F32.BF16 R36, R28, R70, RZ ;  /* 0x000000461c24723c */ /* 0x000ff000000418ff */
[----:B------:R-:W-:Y:S01]  /*15a50*/  HMMA.16816.F32.BF16 R4, R12, R64, R4 ;  /* 0x000000400c04723c */ /* 0x000fe20000041804 */
[----:B------:R-:W-:Y:S01]  /*15a60*/  LDSM.16.M88.4 R64, [R182+0x3800] ;  /* 0x00380000b640783b */ /* 0x000fe20000000200 */
[----:B-1----:R-:W-:-:S04]  /*15a70*/  FMUL.FTZ R0, R33, R3 ;  /* 0x0000000321007220 */ /* 0x002fc80000410000 */
[----:B------:R1:W4:Y:S10]  /*15a80*/  MUFU.TANH R149, R0 ;  /* 0x0000000000957308 */ /* 0x0003340000002400 */
[----:B--2---:R-:W-:Y:S01]  /*15a90*/  HMMA.16816.F32.BF16 R120, R24, R58, R36 ;  /* 0x0000003a1878723c */ /* 0x004fe20000041824 */
[----:B-1----:R-:W-:-:S04]  /*15aa0*/  FMUL.FTZ R0, R34, R3 ;  /* 0x0000000322007220 */ /* 0x002fc80000410000 */
[----:B------:R1:W-:Y:S02]  /*15ab0*/  MUFU.TANH R146, R0 ;  /* 0x0000000000927308 */ /* 0x0003e40000002400 */
[-C--:B-1----:R-:W-:Y:S02]  /*15ac0*/  FMUL.FTZ R0, R35, R3.reuse ;  /* 0x0000000323007220 */ /* 0x082fe40000410000 */
[----:B------:R-:W-:Y:S01]  /*15ad0*/  HMMA.16816.F32.BF16 R32, R28, R68, RZ ;  /* 0x000000441c20723c */ /* 0x000fe200000418ff */
[----:B------:R-:W-:Y:S03]  /*15ae0*/  LDSM.16.M88.4 R68, [R100+0x7800] ;  /* 0x007800006444783b */ /* 0x000fe60000000200 */
[----:B------:R1:W-:Y:S02]  /*15af0*/  MUFU.TANH R209, R0 ;  /* 0x0000000000d17308 */ /* 0x0003e40000002400 */
[----:B-1----:R-:W-:-:S06]  /*15b00*/  FMUL.FTZ R0, R40, R3 ;  /* 0x0000000328007220 */ /* 0x002fcc0000410000 */
[----:B------:R1:W2:Y:S11]  /*15b10*/  MUFU.TANH R159, R0 ;  /* 0x00000000009f7308 */ /* 0x0002b60000002400 */
[----:B------:R-:W-:Y:S01]  /*15b20*/  @!UPT UIADD3 URZ, URZ, URZ, URZ ;  /* 0x0000003f3f3ff290 */ /* 0x000fe2000fffe03f */
[----:B------:R-:W-:Y:S01]  /*15b30*/  HMMA.16816.F32.BF16 R112, R24, R56, R32 ;  /* 0x000000381870723c */ /* 0x000fe20000041820 */
[----:B------:R-:W-:Y:S07]  /*15b40*/  LDSM.16.M88.4 R56, [R182+0x3000] ;  /* 0x00300000b638783b */ /* 0x000fee0000000200 */
[----:B------:R-:W-:Y:S01]  /*15b50*/  HMMA.16816.F32.BF16 R32, R28, R80, RZ ;  /* 0x000000501c20723c */ /* 0x000fe200000418ff */
[----:B-1----:R-:W-:-:S04]  /*15b60*/  FMUL.FTZ R0, R41, R3 ;  /* 0x0000000329007220 */ /* 0x002fc80000410000 */
[----:B------:R1:W-:Y:S02]  /*15b70*/  MUFU.TANH R158, R0 ;  /* 0x00000000009e7308 */ /* 0x0003e40000002400 */
[----:B-1----:R-:W-:-:S06]  /*15b80*/  FMUL.FTZ R0, R42, R3 ;  /* 0x000000032a007220 */ /* 0x002fcc0000410000 */
[----:B------:R1:W1:Y:S02]  /*15b90*/  MUFU.TANH R154, R0 ;  /* 0x00000000009a7308 */ /* 0x0002640000002400 */
[-C--:B-1----:R-:W-:Y:S02]  /*15ba0*/  FMUL.FTZ R0, R43, R3.reuse ;  /* 0x000000032b007220 */ /* 0x082fe40000410000 */
[----:B------:R-:W-:Y:S01]  /*15bb0*/  HMMA.16816.F32.BF16 R40, R20, R54, R128 ;  /* 0x000000361428723c */ /* 0x000fe20000041880 */
[----:B------:R-:W-:Y:S03]  /*15bc0*/  LDSM.16.M88.4 R52, [R176+0x7800] ;  /* 0x00780000b034783b */ /* 0x000fe60000000200 */
[----:B------:R1:W-:Y:S04]  /*15bd0*/  MUFU.TANH R208, R0 ;  /* 0x0000000000d07308 */ /* 0x0003e80000002400 */
[----:B------:R-:W-:Y:S08]  /*15be0*/  HMMA.16816.F32.BF16 R128, R24, R76, R32 ;  /* 0x0000004c1880723c */ /* 0x000ff00000041820 */
[----:B------:R-:W-:Y:S01]  /*15bf0*/  HMMA.16816.F32.BF16 R32, R28, R82, RZ ;  /* 0x000000521c20723c */ /* 0x000fe200000418ff */
[----:B------:R-:W2:Y:S01]  /*15c00*/  LDSM.16.M88.4 R80, [R176+0x8000] ;  /* 0x00800000b050783b */ /* 0x000ea20000000200 */
[----:B-1----:R-:W-:-:S04]  /*15c10*/  FMUL.FTZ R0, R44, R3 ;  /* 0x000000032c007220 */ /* 0x002fc80000410000 */
[----:B------:R1:W1:Y:S02]  /*15c20*/  MUFU.TANH R157, R0 ;  /* 0x00000000009d7308 */ /* 0x0002640000002400 */
[----:B------:R-:W-:Y:S01]  /*15c30*/  HMMA.16816.F32.BF16 R36, R12, R62, R40 ;  /* 0x0000003e0c24723c */ /* 0x000fe20000041828 */
[-C--:B-1----:R-:W-:Y:S11]  /*15c40*/  FMUL.FTZ R0, R45, R3.reuse ;  /* 0x000000032d007220 */ /* 0x082ff60000410000 */
[----:B------:R-:W-:Y:S04]  /*15c50*/  @!UPT UIADD3 URZ, URZ, URZ, URZ ;  /* 0x0000003f3f3ff290 */ /* 0x000fe8000fffe03f */
[----:B------:R-:W-:Y:S01]  /*15c60*/  HMMA.16816.F32.BF16 R108, R24, R78, R32 ;  /* 0x0000004e186c723c */ /* 0x000fe20000041820 */
[----:B------:R-:W-:Y:S01]  /*15c70*/  LDSM.16.M88.4 R76, [R176+0x8800] ;  /* 0x00880000b04c783b */ /* 0x000fe20000000200 */
[----:B------:R1:W-:Y:S06]  /*15c80*/  MUFU.TANH R207, R0 ;  /* 0x0000000000cf7308 */ /* 0x0003ec0000002400 */
[----:B--2---:R-:W-:Y:S01]  /*15c90*/  HMMA.16816.F32.BF16 R32, R28, R80, RZ ;  /* 0x000000501c20723c */ /* 0x004fe200000418ff */
[----:B-1----:R-:W-:-:S04]  /*15ca0*/  FMUL.FTZ R0, R46, R3 ;  /* 0x000000032e007220 */ /* 0x002fc80000410000 */
[----:B------:R1:W2:Y:S02]  /*15cb0*/  MUFU.TANH R156, R0 ;  /* 0x00000000009c7308 */ /* 0x0002a40000002400 */
[-C--:B-1----:R-:W-:Y:S02]  /*15cc0*/  FMUL.FTZ R0, R47, R3.reuse ;  /* 0x000000032f007220 */ /* 0x082fe40000410000 */
[----:B------:R-:W1:Y:S04]  /*15cd0*/  LDSM.16.M88.4 R44, [R177+0x3000] ;  /* 0x00300000b12c783b */ /* 0x000e680000000200 */
[----:B------:R2:W-:Y:S02]  /*15ce0*/  MUFU.TANH R204, R0 ;  /* 0x0000000000cc7308 */ /* 0x0005e40000002400 */
[----:B--2---:R-:W-:-:S06]  /*15cf0*/  FMUL.FTZ R0, R4, R3 ;  /* 0x0000000304007220 */ /* 0x004fcc0000410000 */
[----:B------:R2:W1:Y:S02]  /*15d00*/  MUFU.TANH R162, R0 ;  /* 0x0000000000a27308 */ /* 0x0004640000002400 */
[-C--:B--2---:R-:W-:Y:S01]  /*15d10*/  FMUL.FTZ R0, R5, R3.reuse ;  /* 0x0000000305007220 */ /* 0x084fe20000410000 */
[----:B-1----:R-:W-:Y:S05]  /*15d20*/  HMMA.16816.F32.BF16 R40, R20, R46, R104 ;  /* 0x0000002e1428723c */ /* 0x002fea0000041868 */
[----:B------:R1:W-:Y:S02]  /*15d30*/  MUFU.TANH R164, R0 ;  /* 0x0000000000a47308 */ /* 0x0003e40000002400 */
[----:B-1----:R-:W-:-:S06]  /*15d40*/  FMUL.FTZ R0, R6, R3 ;  /* 0x0000000306007220 */ /* 0x002fcc0000410000 */
[----:B------:R1:W-:Y:S02]  /*15d50*/  MUFU.TANH R161, R0 ;  /* 0x0000000000a17308 */ /* 0x0003e40000002400 */
[-C--:B-1----:R-:W-:Y:S02]  /*15d60*/  FMUL.FTZ R0, R7, R3.reuse ;  /* 0x0000000307007220 */ /* 0x082fe40000410000 */
[----:B------:R-:W-:Y:S04]  /*15d70*/  HMMA.16816.F32.BF16 R4, R12, R60, R8 ;  /* 0x0000003c0c04723c */ /* 0x000fe80000041808 */
[----:B------:R1:W2:Y:S04]  /*15d80*/  MUFU.TANH R203, R0 ;  /* 0x0000000000cb7308 */ /* 0x0002a80000002400 */
[C---:B------:R-:W-:Y:S01]  /*15d90*/  HMMA.16816.F32.BF16 R8, R20.reuse, R44, R140 ;  /* 0x0000002c1408723c */ /* 0x040fe2000004188c */
[----:B------:R-:W-:Y:S07]  /*15da0*/  LDSM.16.M88.4 R44, [R177+0x4000] ;  /* 0x00400000b12c783b */ /* 0x000fee0000000200 */
[----:B------:R-:W-:Y:S01]  /*15db0*/  HMMA.16816.F32.BF16 R60, R20, R72, R92 ;  /* 0x00000048143c723c */ /* 0x000fe2000004185c */
[----:B-1----:R-:W-:-:S04]  /*15dc0*/  FMUL.FTZ R0, R48, R3 ;  /* 0x0000000330007220 */ /* 0x002fc80000410000 */
[----:B------:R1:W1:Y:S02]  /*15dd0*/  MUFU.TANH R202, R0 ;  /* 0x0000000000ca7308 */ /* 0x0002640000002400 */
[----:B-1----:R-:W-:-:S06]  /*15de0*/  FMUL.FTZ R0, R49, R3 ;  /* 0x0000000331007220 */ /* 0x002fcc0000410000 */
[----:B------:R1:W-:Y:S02]  /*15df0*/  MUFU.TANH R165, R0 ;  /* 0x0000000000a57308 */ /* 0x0003e40000002400 */
[----:B-1----:R-:W-:-:S06]  /*15e00*/  FMUL.FTZ R0, R50, R3 ;  /* 0x0000000332007220 */ /* 0x002fcc0000410000 */
[----:B------:R1:W1:Y:S02]  /*15e10*/  MUFU.TANH R163, R0 ;  /* 0x0000000000a37308 */ /* 0x0002640000002400 */
[-C--:B-1----:R-:W-:Y:S02]  /*15e20*/  FMUL.FTZ R0, R51, R3.reuse ;  /* 0x0000000333007220 */ /* 0x082fe40000410000 */
[----:B------:R-:W-:Y:S04]  /*15e30*/  HMMA.16816.F32.BF16 R48, R12, R58, R40 ;  /* 0x0000003a0c30723c */ /* 0x000fe80000041828 */
[----:B------:R1:W1:Y:S04]  /*15e40*/  MUFU.TANH R201, R0 ;  /* 0x0000000000c97308 */ /* 0x0002680000002400 */
[----:B------:R-:W-:Y:S01]  /*15e50*/  HMMA.16816.F32.BF16 R40, R20, R74, R88 ;  /* 0x0000004a1428723c */ /* 0x000fe20000041858 */
[----:B------:R-:W2:Y:S01]  /*15e60*/  LDSM.16.M88.4 R72, [R100+0x8000] ;  /* 0x008000006448783b */ /* 0x000ea20000000200 */
[----:B-1----:R-:W-:-:S04]  /*15e70*/  FMUL.FTZ R0, R4, R3 ;  /* 0x0000000304007220 */ /* 0x002fc80000410000 */
[----:B------:R1:W1:Y:S02]  /*15e80*/  MUFU.TANH R171, R0 ;  /* 0x0000000000ab7308 */ /* 0x0002640000002400 */
[----:B-1----:R-:W-:-:S06]  /*15e90*/  FMUL.FTZ R0, R5, R3 ;  /* 0x0000000305007220 */ /* 0x002fcc0000410000 */
[----:B------:R1:W-:Y:S01]  /*15ea0*/  MUFU.TANH R170, R0 ;  /* 0x0000000000aa7308 */ /* 0x0003e20000002400 */
[----:B--2---:R-:W-:Y:S08]  /*15eb0*/  HMMA.16816.F32.BF16 R104, R24, R72, R32 ;  /* 0x000000481868723c */ /* 0x004ff00000041820 */
[----:B------:R-:W-:Y:S01]  /*15ec0*/  HMMA.16816.F32.BF16 R32, R28, R76, RZ ;  /* 0x0000004c1c20723c */ /* 0x000fe200000418ff */
[----:B-1----:R-:W-:-:S04]  /*15ed0*/  FMUL.FTZ R0, R6, R3 ;  /* 0x0000000306007220 */ /* 0x002fc80000410000 */
[----:B------:R1:W2:Y:S02]  /*15ee0*/  MUFU.TANH R168, R0 ;  /* 0x0000000000a87308 */ /* 0x0002a40000002400 */
[-C--:B-1----:R-:W-:Y:S02]  /*15ef0*/  FMUL.FTZ R0, R7, R3.reuse ;  /* 0x0000000307007220 */ /* 0x082fe40000410000 */
[----:B------:R-:W-:Y:S01]  /*15f00*/  HMMA.16816.F32.BF16 R4, R12, R56, R8 ;  /* 0x000000380c04723c */ /* 0x000fe20000041808 */
[----:B------:R-:W1:Y:S03]  /*15f10*/  LDSM.16.M88.4 R56, [R100+0x8800] ;  /* 0x008800006438783b */ /* 0x000e660000000200 */
[----:B------:R2:W1:Y:S04]  /*15f20*/  MUFU.TANH R166, R0 ;  /* 0x0000000000a67308 */ /* 0x0004680000002400 */
[----:B------:R-:W-:Y:S01]  /*15f30*/  HMMA.16816.F32.BF16 R8, R28, R52, RZ ;  /* 0x000000341c08723c */ /* 0x000fe200000418ff */
[----:B--2---:R-:W-:-:S04]  /*15f40*/  FMUL.FTZ R0, R36, R3 ;  /* 0x0000000324007220 */ /* 0x004fc80000410000 */
[----:B------:R2:W-:Y:S11]  /*15f50*/  MUFU.TANH R173, R0 ;  /* 0x0000000000ad7308 */ /* 0x0005f60000002400 */
[----:B------:R-:W-:Y:S08]  /*15f60*/  @!UPT UIADD3 URZ, URZ, URZ, URZ ;  /* 0x0000003f3f3ff290 */ /* 0x000ff0000fffe03f */
[----:B------:R-:W-:Y:S01]  /*15f70*/  HMMA.16816.F32.BF16 R124, R24, R68, R8 ;  /* 0x00000044187c723c */ /* 0x000fe20000041808 */
[----:B--2---:R-:W-:-:S07]  /*15f80*/  FMUL.FTZ R0, R37, R3 ;  /* 0x0000000325007220 */ /* 0x004fce0000410000 */
[----:B------:R-:W-:Y:S01]  /*15f90*/  HMMA.16816.F32.BF16 R8, R20, R44, R96 ;  /* 0x0000002c1408723c */ /* 0x000fe20000041860 */
[----:B------:R2:W-:Y:S07]  /*15fa0*/  MUFU.TANH R172, R0 ;  /* 0x0000000000ac7308 */ /* 0x0005ee0000002400 */
[----:B-1----:R-:W-:Y:S01]  /*15fb0*/  HMMA.16816.F32.BF16 R92, R24, R56, R32 ;  /* 0x00000038185c723c */ /* 0x002fe20000041820 */
[----:B--2---:R-:W-:-:S04]  /*15fc0*/  FMUL.FTZ R0, R38, R3 ;  /* 0x0000000326007220 */ /* 0x004fc80000410000 */
[----:B------:R1:W2:Y:S02]  /*15fd0*/  MUFU.TANH R167, R0 ;  /* 0x0000000000a77308 */ /* 0x0002a40000002400 */
[-C--:B-1----:R-:W-:Y:S02]  /*15fe0*/  FMUL.FTZ R0, R39, R3.reuse ;  /* 0x0000000327007220 */ /* 0x082fe40000410000 */
[----:B------:R-:W-:Y:S01]  /*15ff0*/  HMMA.16816.F32.BF16 R36, R28, R54, RZ ;  /* 0x000000361c24723c */ /* 0x000fe200000418ff */
[----:B------:R-:W1:Y:S03]  /*16000*/  LDSM.16.M88.4 R52, [R182+0x4000] ;  /* 0x00400000b634783b */ /* 0x000e660000000200 */
[----:B------:R2:W-:Y:S02]  /*16010*/  MUFU.TANH R169, R0 ;  /* 0x0000000000a97308 */ /* 0x0005e40000002400 */
[----:B--2---:R-:W-:-:S06]  /*16020*/  FMUL.FTZ R0, R4, R3 ;  /* 0x0000000304007220 */ /* 0x004fcc0000410000 */
[----:B------:R2:W-:Y:S11]  /*16030*/  MUFU.TANH R195, R0 ;  /* 0x0000000000c37308 */ /* 0x0005f60000002400 */
[----:B------:R-:W-:Y:S01]  /*16040*/  @!UPT UIADD3 URZ, URZ, URZ, URZ ;  /* 0x0000003f3f3ff290 */ /* 0x000fe2000fffe03f */
[----:B------:R-:W-:Y:S01]  /*16050*/  HMMA.16816.F32.BF16 R96, R24, R70, R36 ;  /* 0x000000461860723c */ /* 0x000fe20000041824 */
[----:B--2---:R-:W-:-:S07]  /*16060*/  FMUL.FTZ R0, R5, R3 ;  /* 0x0000000305007220 */ /* 0x004fce0000410000 */
[----:B-1----:R-:W-:Y:S01]  /*16070*/  HMMA.16816.F32.BF16 R8, R12, R52, R8 ;  /* 0x000000340c08723c */ /* 0x002fe20000041808 */
[----:B------:R1:W-:Y:S02]  /*16080*/  MUFU.TANH R194, R0 ;  /* 0x0000000000c27308 */ /* 0x0003e40000002400 */
[----:B-1----:R-:W-:-:S06]  /*16090*/  FMUL.FTZ R0, R6, R3 ;  /* 0x0000000306007220 */ /* 0x002fcc0000410000 */
[----:B------:R1:W2:Y:S02]  /*160a0*/  MUFU.TANH R192, R0 ;  /* 0x0000000000c07308 */ /* 0x0002a40000002400 */
[-C--:B-1----:R-:W-:Y:S02]  /*160b0*/  FMUL.FTZ R0, R7, R3.reuse ;  /* 0x0000000307007220 */ /* 0x082fe40000410000 */
[----:B------:R-:W-:Y:S01]  /*160c0*/  HMMA.16816.F32.BF16 R4, R12, R64, R60 ;  /* 0x000000400c04723c */ /* 0x000fe2000004183c */
[----:B------:R-:W-:Y:S03]  /*160d0*/  LDSM.16.M88.4 R60, [R182+0x4800] ;  /* 0x00480000b63c783b */ /* 0x000fe60000000200 */
[----:B------:R1:W1:Y:S02]  /*160e0*/  MUFU.TANH R199, R0 ;  /* 0x0000000000c77308 */ /* 0x0002640000002400 */
[----:B-1----:R-:W-:-:S06]  /*160f0*/  FMUL.FTZ R0, R48, R3 ;  /* 0x0000000330007220 */ /* 0x002fcc0000410000 */
[----:B------:R1:W-:Y:S02]  /*16100*/  MUFU.TANH R193, R0 ;  /* 0x0000000000c17308 */ /* 0x0003e40000002400 */
[----:B-1----:R-:W-:-:S06]  /*16110*/  FMUL.FTZ R0, R49, R3 ;  /* 0x0000000331007220 */ /* 0x002fcc0000410000 */
[----:B------:R1:W-:Y:S02]  /*16120*/  MUFU.TANH R197, R0 ;  /* 0x0000000000c57308 */ /* 0x0003e40000002400 */
[----:B-1----:R-:W-:-:S06]  /*16130*/  FMUL.FTZ R0, R50, R3 ;  /* 0x0000000332007220 */ /* 0x002fcc0000410000 */
[----:B------:R1:W1:Y:S02]  /*16140*/  MUFU.TANH R196, R0 ;  /* 0x0000000000c47308 */ /* 0x0002640000002400 */
[-C--:B-1----:R-:W-:Y:S02]  /*16150*/  FMUL.FTZ R0, R51, R3.reuse ;  /* 0x0000000333007220 */ /* 0x082fe40000410000 */
[----:B------:R-:W-:Y:S01]  /*16160*/  HMMA.16816.F32.BF16 R48, R12, R66, R40 ;  /* 0x000000420c30723c */ /* 0x000fe20000041828 */
[----:B------:R-:W1:Y:S03]  /*16170*/  LDSM.16.M88.4 R64, [R177+0x4800] ;  /* 0x00480000b140783b */ /* 0x000e660000000200 */
[----:B------:R2:W-:Y:S04]  /*16180*/  MUFU.TANH R198, R0 ;  /* 0x0000000000c67308 */ /* 0x0005e80000002400 */
[----:B------:R-:W-:Y:S01]  /*16190*/  HMMA.16816.F32.BF16 R40, R20, R46, R84 ;  /* 0x0000002e1428723c */ /* 0x000fe20000041854 */
[----:B--2---:R-:W-:-:S04]  /*161a0*/  FMUL.FTZ R0, R4, R3 ;  /* 0x0000000304007220 */ /* 0x004fc80000410000 */
[----:B------:R2:W-:Y:S11]  /*161b0*/  MUFU.TANH R200, R0 ;  /* 0x0000000000c87308 */ /* 0x0005f60000002400 */
[----:B------:R-:W-:Y:S08]  /*161c0*/  @!UPT UIADD3 URZ, URZ, URZ, URZ ;  /* 0x0000003f3f3ff290 */ /* 0x000ff0000fffe03f */
[----:B------:R-:W-:Y:S01]  /*161d0*/  HMMA.16816.F32.BF16 R40, R12, R54, R40 ;  /* 0x000000360c28723c */ /* 0x000fe20000041828 */
[----:B------:R-:W-:Y:S01]  /*161e0*/  LDSM.16.M88.4 R52, [R177+0x5000] ;  /* 0x00500000b134783b */ /* 0x000fe20000000200 */
[----:B--2---:R-:W-:-:S06]  /*161f0*/  FMUL.FTZ R0, R5, R3 ;  /* 0x0000000305007220 */ /* 0x004fcc0000410000 */
[C---:B-1----:R-:W-:Y:S01]  /*16200*/  HMMA.16816.F32.BF16 R36, R20.reuse, R64, R112 ;  /* 0x000000401424723c */ /* 0x042fe20000041870 */
[----:B------:R1:W-:Y:S07]  /*16210*/  MUFU.TANH R181, R0 ;  /* 0x0000000000b57308 */ /* 0x0003ee0000002400 */
[----:B------:R-:W-:Y:S01]  /*16220*/  HMMA.16816.F32.BF16 R32, R20, R66, R120 ;  /* 0x000000421420723c */ /* 0x000fe20000041878 */
[----:B------:R-:W-:Y:S01]  /*16230*/  LDSM.16.M88.4 R64, [R182+0x6800] ;  /* 0x00680000b640783b */ /* 0x000fe20000000200 */
[----:B-1----:R-:W-:-:S04]  /*16240*/  FMUL.FTZ R0, R6, R3 ;  /* 0x0000000306007220 */ /* 0x002fc80000410000 */
[----:B------:R1:W2:Y:S10]  /*16250*/  MUFU.TANH R179, R0 ;  /* 0x0000000000b37308 */ /* 0x0002b40000002400 */
[----:B------:R-:W-:Y:S08]  /*16260*/  HMMA.16816.F32.BF16 R44, R12, R60, R36 ;  /* 0x0000003c0c2c723c */ /* 0x000ff00000041824 */
[----:B------:R-:W-:Y:S01]  /*16270*/  HMMA.16816.F32.BF16 R36, R28, R78, RZ ;  /* 0x0000004e1c24723c */ /* 0x000fe200000418ff */
[----:B-1----:R-:W-:-:S07]  /*16280*/  FMUL.FTZ R0, R7, R3 ;  /* 0x0000000307007220 */ /* 0x002fce0000410000 */
[----:B------:R-:W-:Y:S01]  /*16290*/  HMMA.16816.F32.BF16 R4, R28, R82, RZ ;  /* 0x000000521c04723c */ /* 0x000fe200000418ff */
[----:B------:R1:W1:Y:S01]  /*162a0*/  MUFU.TANH R180, R0 ;  /* 0x0000000000b47308 */ /* 0x0002620000002400 */
[----:B------:R-:W-:Y:S11]  /*162b0*/  LDSM.16.M88.4 R80, [R100+0x9000] ;  /* 0x009000006450783b */ /* 0x000ff60000000200 */
[----:B------:R-:W-:Y:S03]  /*162c0*/  @!UPT UIADD3 URZ, URZ, URZ, URZ ;  /* 0x0000003f3f3ff290 */ /* 0x000fe6000fffe03f */
[C---:B------:R-:W-:Y:S01]  /*162d0*/  HMMA.16816.F32.BF16 R68, R24.reuse, R58, R36 ;  /* 0x0000003a1844723c */ /* 0x040fe20000041824 */
[-C--:B-1----:R-:W-:Y:S01]  /*162e0*/  FMUL.FTZ R0, R48, R3.reuse ;  /* 0x0000000330007220 */ /* 0x082fe20000410000 */
[----:B------:R-:W-:Y:S03]  /*162f0*/  LDSM.16.M88.4 R56, [R182+0x5000] ;  /* 0x00500000b638783b */ /* 0x000fe60000000200 */
[----:B------:R1:W-:Y:S03]  /*16300*/  MUFU.TANH R175, R0 ;  /* 0x0000000000af7308 */ /* 0x0003e60000002400 */
[----:B------:R-:W-:Y:S01]  /*16310*/  HMMA.16816.F32.BF16 R88, R24, R74, R4 ;  /* 0x0000004a1858723c */ /* 0x000fe20000041804 */
[----:B------:R-:W2:Y:S06]  /*16320*/  LDSM.16.M88.4 R72, [R176+0x9000] ;  /* 0x00900000b048783b */ /* 0x000eac0000000200 */
[----:B------:R-:W-:-:S02]  /*16330*/  FMUL.FTZ R4, R9, R3 ;  /* 0x0000000309047220 */ /* 0x000fc40000410000 */
[-C--:B------:R-:W-:Y:S02]  /*16340*/  FMUL.FTZ R7, R40, R3.reuse ;  /* 0x0000000328077220 */ /* 0x080fe40000410000 */
[----:B------:R3:W-:Y:S01]  /*16350*/  MUFU.TANH R76, R4 ;  /* 0x00000004004c7308 */ /* 0x0007e20000002400 */
[----:B-1----:R-:W-:-:S07]  /*16360*/  FMUL.FTZ R0, R49, R3 ;  /* 0x0000000331007220 */ /* 0x002fce0000410000 */
[----:B------:R1:W-:Y:S01]  /*16370*/  MUFU.TANH R178, R0 ;  /* 0x0000000000b27308 */ /* 0x0003e20000002400 */
[----:B---3--:R-:W-:-:S07]  /*16380*/  FMUL.FTZ R4, R10, R3 ;  /* 0x000000030a047220 */ /* 0x008fce0000410000 */
[----:B------:R3:W-:Y:S01]  /*16390*/  MUFU.TANH R153, R7 ;  /* 0x0000000700997308 */ /* 0x0007e20000002400 */
[----:B-1----:R-:W-:-:S07]  /*163a0*/  FMUL.FTZ R0, R50, R3 ;  /* 0x0000000332007220 */ /* 0x002fce0000410000 */
[----:B------:R-:W-:Y:S01]  /*163b0*/  MUFU.TANH R10, R4 ;  /* 0x00000004000a7308 */ /* 0x000fe20000002400 */
[----:B--2---:R-:W-:Y:S07]  /*163c0*/  HMMA.16816.F32.BF16 R36, R28, R72, RZ ;  /* 0x000000481c24723c */ /* 0x004fee00000418ff */
[----:B------:R1:W-:Y:S01]  /*163d0*/  MUFU.TANH R174, R0 ;  /* 0x0000000000ae7308 */ /* 0x0003e20000002400 */
[----:B---3--:R-:W-:-:S07]  /*163e0*/  FMUL.FTZ R7, R42, R3 ;  /* 0x000000032a077220 */ /* 0x008fce0000410000 */
[----:B------:R-:W-:Y:S01]  /*163f0*/  MUFU.TANH R9, R7 ;  /* 0x0000000700097308 */ /* 0x000fe20000002400 */
[-C--:B-1----:R-:W-:Y:S02]  /*16400*/  FMUL.FTZ R0, R51, R3.reuse ;  /* 0x0000000333007220 */ /* 0x082fe40000410000 */
[----:B------:R-:W-:Y:S01]  /*16410*/  HMMA.16816.F32.BF16 R48, R12, R62, R32 ;  /* 0x0000003e0c30723c */ /* 0x000fe20000041820 */
[----:B------:R-:W-:Y:S04]  /*16420*/  LDSM.16.M88.4 R60, [R182+0x6000] ;  /* 0x00600000b63c783b */ /* 0x000fe80000000200 */
[----:B------:R1:W-:Y:S03]  /*16430*/  MUFU.TANH R17, R0 ;  /* 0x0000000000117308 */ /* 0x0003e60000002400 */
[----:B------:R-:W-:Y:S08]  /*16440*/  HMMA.16816.F32.BF16 R32, R20, R54, R108 ;  /* 0x000000361420723c */ /* 0x000ff0000004186c */
[----:B------:R-:W-:Y:S01]  /*16450*/  HMMA.16816.F32.BF16 R84, R24, R80, R36 ;  /* 0x000000501854723c */ /* 0x000fe20000041824 */
[----:B-1----:R-:W-:-:S04]  /*16460*/  FMUL.FTZ R0, R8, R3 ;  /* 0x0000000308007220 */ /* 0x002fc80000410000 */
[----:B------:R1:W2:Y:S03]  /*16470*/  MUFU.TANH R77, R0 ;  /* 0x00000000004d7308 */ /* 0x0002a60000002400 */
[----:B------:R-:W-:-:S05]  /*16480*/  FMUL.FTZ R7, R49, R3 ;  /* 0x0000000331077220 */ /* 0x000fca0000410000 */
[----:B------:R3:W-:Y:S03]  /*16490*/  MUFU.TANH R123, R7 ;  /* 0x00000007007b7308 */ /* 0x0007e60000002400 */
[----:B------:R-:W-:Y:S01]  /*164a0*/  HMMA.16816.F32.BF16 R36, R12, R58, R32 ;  /* 0x0000003a0c24723c */ /* 0x000fe20000041820 */
[----:B-1----:R-:W-:-:S05]  /*164b0*/  IMAD R0, R252, 0x10, R102 ;  /* 0x00000010fc007824 */ /* 0x002fca00078e0266 */
[----:B------:R-:W-:Y:S01]  /*164c0*/  IADD3 R0, R0, 0x1, R224 ;  /* 0x0000000100007810 */ /* 0x000fe20007ffe0e0 */
[----:B---3--:R-:W-:-:S03]  /*164d0*/  FMUL.FTZ R7, R51, R3 ;  /* 0x0000000333077220 */ /* 0x008fc60000410000 */
[----:B------:R-:W-:Y:S01]  /*164e0*/  IADD3 R0, R212, R0, -R152 ;  /* 0x00000000d4007210 */ /* 0x000fe20007ffe898 */
[----:B------:R-:W-:Y:S04]  /*164f0*/  MUFU.TANH R114, R7 ;  /* 0x0000000700727308 */ /* 0x000fe80000002400 */
[----:B------:R-:W-:Y:S02]  /*16500*/  IMAD.IADD R4, R103, 0x1, R0 ;  /* 0x0000000167047824 */ /* 0x000fe400078e0200 */
[----:B------:R-:W-:-:S03]  /*16510*/  FMUL.FTZ R0, R11, R3 ;  /* 0x000000030b007220 */ /* 0x000fc60000410000 */
[C---:B------:R-:W-:Y:S01]  /*16520*/  IADD3 R6, R4.reuse, 0x8, RZ ;  /* 0x0000000804067810 */ /* 0x040fe20007ffe0ff */
[----:B------:R1:W3:Y:S01]  /*16530*/  MUFU.TANH R160, R0 ;  /* 0x0000000000a07308 */ /* 0x0002e20000002400 */
[-C--:B------:R-:W-:Y:S02]  /*16540*/  IMNMX R8, R4, R212.reuse, PT ;  /* 0x000000d404087217 */ /* 0x080fe40003800200 */
[----:B------:R-:W-:Y:S01]  /*16550*/  IMNMX R6, R6, R212, PT ;  /* 0x000000d406067217 */ /* 0x000fe20003800200 */
[----:B-1----:R-:W-:-:S05]  /*16560*/  IMAD.IADD R0, R101, 0x1, R144 ;  /* 0x0000000165007824 */ /* 0x002fca00078e0290 */
[C---:B------:R-:W-:Y:S02]  /*16570*/  IADD3 R5, R0.reuse, 0x1, RZ ;  /* 0x0000000100057810 */ /* 0x040fe40007ffe0ff */
[----:B------:R-:W-:Y:S02]  /*16580*/  ISETP.GE.AND P4, PT, R0, R6, PT ;  /* 0x000000060000720c */ /* 0x000fe40003f86270 */
[C---:B------:R-:W-:Y:S02]  /*16590*/  ISETP.GE.AND P2, PT, R5.reuse, R8, PT ;  /* 0x000000080500720c */ /* 0x040fe40003f46270 */
[----:B------:R-:W-:Y:S01]  /*165a0*/  ISETP.GE.AND P0, PT, R5, R6, PT ;  /* 0x000000060500720c */ /* 0x000fe20003f06270 */
[----:B------:R-:W-:Y:S01]  /*165b0*/  FMUL.FTZ R5, R41, R3 ;  /* 0x0000000329057220 */ /* 0x000fe20000410000 */
[----:B------:R-:W-:Y:S02]  /*165c0*/  FSEL R121, R116, -INF , !P4 ;  /* 0xff80000074797808 */ /* 0x000fe40006000000 */
[----:B------:R-:W-:Y:S01]  /*165d0*/  FSEL R116, R138, -INF , !P0 ;  /* 0xff8000008a747808 */ /* 0x000fe20004000000 */
[----:B------:R1:W-:Y:S01]  /*165e0*/  MUFU.TANH R155, R5 ;  /* 0x00000005009b7308 */ /* 0x0003e20000002400 */
[----:B------:R-:W-:-:S02]  /*165f0*/  IADD3 R4, R0, 0x8, RZ ;  /* 0x0000000800047810 */ /* 0x000fc40007ffe0ff */
[----:B------:R-:W-:Y:S02]  /*16600*/  FSEL R134, R134, -INF , !P2 ;  /* 0xff80000086867808 */ /* 0x000fe40005000000 */
[C---:B------:R-:W-:Y:S02]  /*16610*/  ISETP.GE.AND P1, PT, R4.reuse, R8, PT ;  /* 0x000000080400720c */ /* 0x040fe40003f26270 */
[----:B------:R-:W-:Y:S02]  /*16620*/  ISETP.GE.AND P5, PT, R4, R6, PT ;  /* 0x000000060400720c */ /* 0x000fe40003fa6270 */
[----:B------:R-:W-:Y:S02]  /*16630*/  IADD3 R4, R0, 0x10, RZ ;  /* 0x0000001000047810 */ /* 0x000fe40007ffe0ff */
[----:B------:R-:W-:Y:S02]  /*16640*/  FSEL R137, R137, -INF , !P1 ;  /* 0xff80000089897808 */ /* 0x000fe40004800000 */
[----:B------:R-:W-:-:S02]  /*16650*/  ISETP.GE.AND P4, PT, R4, R8, PT ;  /* 0x000000080400720c */ /* 0x000fc40003f86270 */
[----:B------:R-:W-:Y:S02]  /*16660*/  ISETP.GE.AND P2, PT, R4, R6, PT ;  /* 0x000000060400720c */ /* 0x000fe40003f46270 */
[C---:B-1----:R-:W-:Y:S02]  /*16670*/  IADD3 R5, R0.reuse, 0x9, RZ ;  /* 0x0000000900057810 */ /* 0x042fe40007ffe0ff */
[----:B------:R-:W-:Y:S02]  /*16680*/  IADD3 R4, R0, 0x11, RZ ;  /* 0x0000001100047810 */ /* 0x000fe40007ffe0ff */
[C---:B------:R-:W-:Y:S02]  /*16690*/  ISETP.GE.AND P3, PT, R5.reuse, R8, PT ;  /* 0x000000080500720c */ /* 0x040fe40003f66270 */
[----:B------:R-:W-:Y:S01]  /*166a0*/  ISETP.GE.AND P6, PT, R5, R6, PT ;  /* 0x000000060500720c */ /* 0x000fe20003fc6270 */
[----:B------:R-:W-:Y:S01]  /*166b0*/  FMUL.FTZ R5, R43, R3 ;  /* 0x000000032b057220 */ /* 0x000fe20000410000 */
[C---:B------:R-:W-:Y:S01]  /*166c0*/  ISETP.GE.AND P0, PT, R4.reuse, R8, PT ;  /* 0x000000080400720c */ /* 0x040fe20003f06270 */
[----:B------:R-:W-:Y:S01]  /*166d0*/  HMMA.16816.F32.BF16 R40, R20, R52, R128 ;  /* 0x000000341428723c */ /* 0x000fe20000041880 */
[----:B------:R-:W-:Y:S01]  /*166e0*/  ISETP.GE.AND P1, PT, R4, R6, PT ;  /* 0x000000060400720c */ /* 0x000fe20003f26270 */
[----:B------:R1:W1:Y:S01]  /*166f0*/  MUFU.TANH R152, R5 ;  /* 0x0000000500987308 */ /* 0x0002620000002400 */
[----:B------:R-:W-:Y:S01]  /*16700*/  IADD3 R4, R0, 0x18, RZ ;  /* 0x0000001800047810 */ /* 0x000fe20007ffe0ff */
[----:B------:R-:W-:Y:S01]  /*16710*/  LDSM.16.M88.4 R52, [R177+0x6800] ;  /* 0x00680000b134783b */ /* 0x000fe20000000200 */
[----:B------:R-:W-:-:S02]  /*16720*/  FSEL R122, R118, -INF , !P5 ;  /* 0xff800000767a7808 */ /* 0x000fc40006800000 */
[----:B------:R-:W-:Y:S02]  /*16730*/  FSEL R135, R135, -INF , !P3 ;  /* 0xff80000087877808 */ /* 0x000fe40005800000 */
[C---:B------:R-:W-:Y:S02]  /*16740*/  ISETP.GE.AND P5, PT, R4.reuse, R8, PT ;  /* 0x000000080400720c */ /* 0x040fe40003fa6270 */
[----:B------:R-:W-:Y:S02]  /*16750*/  ISETP.GE.AND P3, PT, R4, R6, PT ;  /* 0x000000060400720c */ /* 0x000fe40003f66270 */
[----:B------:R-:W-:Y:S02]  /*16760*/  IADD3 R4, R0, 0x19, RZ ;  /* 0x0000001900047810 */ /* 0x000fe40007ffe0ff */
[----:B------:R-:W-:Y:S02]  /*16770*/  FSEL R118, R218, -INF , !P6 ;  /* 0xff800000da767808 */ /* 0x000fe40007000000 */
[----:B------:R-:W-:Y:S01]  /*16780*/  ISETP.GE.AND P6, PT, R4, R8, PT ;  /* 0x000000080400720c */ /* 0x000fe20003fc6270 */
[----:B-1----:R-:W-:Y:S01]  /*16790*/  FMUL.FTZ R5, R44, R3 ;  /* 0x000000032c057220 */ /* 0x002fe20000410000 */
[----:B------:R-:W-:-:S02]  /*167a0*/  FSEL R129, R139, -INF , !P3 ;  /* 0xff8000008b817808 */ /* 0x000fc40005800000 */
[----:B------:R-:W-:Y:S01]  /*167b0*/  FSEL R139, R211, -INF , !P6 ;  /* 0xff800000d38b7808 */ /* 0x000fe20007000000 */
[----:B------:R1:W1:Y:S01]  /*167c0*/  MUFU.TANH R144, R5 ;  /* 0x0000000500907308 */ /* 0x0002620000002400 */
[----:B------:R-:W-:Y:S01]  /*167d0*/  FSEL R143, R216, -INF , !P4 ;  /* 0xff800000d88f7808 */ /* 0x000fe20006000000 */
[----:B------:R-:W-:Y:S01]  /*167e0*/  HMMA.16816.F32.BF16 R40, R12, R56, R40 ;  /* 0x000000380c28723c */ /* 0x000fe20000041828 */
[----:B------:R-:W-:Y:S01]  /*167f0*/  LDSM.16.M88.4 R56, [R177+0x6000] ;  /* 0x00600000b138783b */ /* 0x000fe20000000200 */
[----:B------:R-:W-:Y:S02]  /*16800*/  ISETP.GE.AND P4, PT, R4, R6, PT ;  /* 0x000000060400720c */ /* 0x000fe40003f86270 */
[----:B------:R-:W-:Y:S02]  /*16810*/  IADD3 R4, R0, 0x20, RZ ;  /* 0x0000002000047810 */ /* 0x000fe40007ffe0ff */
[----:B------:R-:W-:Y:S02]  /*16820*/  FSEL R131, R215, -INF , !P2 ;  /* 0xff800000d7837808 */ /* 0x000fe40005000000 */
[----:B------:R-:W-:-:S02]  /*16830*/  FSEL R142, R217, -INF , !P0 ;  /* 0xff800000d98e7808 */ /* 0x000fc40004000000 */
[C---:B------:R-:W-:Y:S02]  /*16840*/  ISETP.GE.AND P2, PT, R4.reuse, R8, PT ;  /* 0x000000080400720c */ /* 0x040fe40003f46270 */
[----:B------:R-:W-:Y:S01]  /*16850*/  ISETP.GE.AND P0, PT, R4, R6, PT ;  /* 0x000000060400720c */ /* 0x000fe20003f06270 */
[----:B-1----:R-:W-:Y:S01]  /*16860*/  FMUL.FTZ R5, R45, R3 ;  /* 0x000000032d057220 */ /* 0x002fe20000410000 */
[----:B------:R-:W-:Y:S02]  /*16870*/  IADD3 R4, R0, 0x21, RZ ;  /* 0x0000002100047810 */ /* 0x000fe40007ffe0ff */
[----:B------:R-:W-:Y:S01]  /*16880*/  FSEL R130, R214, -INF , !P1 ;  /* 0xff800000d6827808 */ /* 0x000fe20004800000 */
[----:B------:R1:W-:Y:S01]  /*16890*/  MUFU.TANH R138, R5 ;  /* 0x00000005008a7308 */ /* 0x0003e20000002400 */
[----:B------:R-:W-:Y:S02]  /*168a0*/  FSEL R140, R210, -INF , !P5 ;  /* 0xff800000d28c7808 */ /* 0x000fe40006800000 */
[----:B------:R-:W-:-:S02]  /*168b0*/  ISETP.GE.AND P1, PT, R4, R8, PT ;  /* 0x000000080400720c */ /* 0x000fc40003f26270 */
[----:B------:R-:W-:Y:S02]  /*168c0*/  ISETP.GE.AND P5, PT, R4, R6, PT ;  /* 0x000000060400720c */ /* 0x000fe40003fa6270 */
[-C--:B------:R-:W-:Y:S01]  /*168d0*/  FMUL.FTZ R7, R40, R3.reuse ;  /* 0x0000000328077220 */ /* 0x080fe20000410000 */
[----:B------:R-:W-:Y:S02]  /*168e0*/  IADD3 R4, R0, 0x29, RZ ;  /* 0x0000002900047810 */ /* 0x000fe40007ffe0ff */
[----:B------:R-:W-:Y:S01]  /*168f0*/  FSEL R141, R16, -INF , !P4 ;  /* 0xff800000108d7808 */ /* 0x000fe20006000000 */
[----:B------:R2:W-:Y:S01]  /*16900*/  MUFU.TANH R113, R7 ;  /* 0x0000000700717308 */ /* 0x0005e20000002400 */
[----:B------:R-:W-:Y:S02]  /*16910*/  FSEL R151, R151, -INF , !P2 ;  /* 0xff80000097977808 */ /* 0x000fe40005000000 */
[C---:B------:R-:W-:Y:S02]  /*16920*/  ISETP.GE.AND P4, PT, R4.reuse, R8, PT ;  /* 0x000000080400720c */ /* 0x040fe40003f86270 */
[----:B------:R-:W-:Y:S01]  /*16930*/  ISETP.GE.AND P2, PT, R4, R6, PT ;  /* 0x000000060400720c */ /* 0x000fe20003f46270 */
[----:B-1----:R-:W-:Y:S01]  /*16940*/  FMUL.FTZ R5, R46, R3 ;  /* 0x000000032e057220 */ /* 0x002fe20000410000 */
[----:B------:R-:W-:-:S02]  /*16950*/  IADD3 R4, R0, 0x30, RZ ;  /* 0x0000003000047810 */ /* 0x000fc40007ffe0ff */
[----:B------:R-:W-:Y:S01]  /*16960*/  FSEL R147, R147, -INF , !P0 ;  /* 0xff80000093937808 */ /* 0x000fe20004000000 */
[----:B------:R1:W1:Y:S01]  /*16970*/  MUFU.TANH R128, R5 ;  /* 0x0000000500807308 */ /* 0x0002620000002400 */
[----:B------:R-:W-:Y:S02]  /*16980*/  FSEL R148, R148, -INF , !P1 ;  /* 0xff80000094947808 */ /* 0x000fe40004800000 */
[----:B------:R-:W-:Y:S02]  /*16990*/  FSEL R145, R145, -INF , !P5 ;  /* 0xff80000091917808 */ /* 0x000fe40006800000 */
[C---:B------:R-:W-:Y:S01]  /*169a0*/  ISETP.GE.AND P0, PT, R4.reuse, R8, PT ;  /* 0x000000080400720c */ /* 0x040fe20003f06270 */
[----:B--2---:R-:W-:Y:S01]  /*169b0*/  FMUL.FTZ R7, R41, R3 ;  /* 0x0000000329077220 */ /* 0x004fe20000410000 */
[----:B------:R-:W-:Y:S02]  /*169c0*/  ISETP.GE.AND P1, PT, R4, R6, PT ;  /* 0x000000060400720c */ /* 0x000fe40003f26270 */
[----:B------:R-:W-:Y:S01]  /*169d0*/  IADD3 R4, R0, 0x38, RZ ;  /* 0x0000003800047810 */ /* 0x000fe20007ffe0ff */
[----:B------:R2:W-:Y:S01]  /*169e0*/  MUFU.TANH R112, R7 ;  /* 0x0000000700707308 */ /* 0x0005e20000002400 */
[----:B----4-:R-:W-:-:S02]  /*169f0*/  FSEL R149, R149, -INF , !P4 ;  /* 0xff80000095957808 */ /* 0x010fc40006000000 */
[----:B------:R-:W-:Y:S02]  /*16a00*/  FSEL R159, R159, -INF , !P0 ;  /* 0xff8000009f9f7808 */ /* 0x000fe40004000000 */
[----:B------:R-:W-:Y:S01]  /*16a10*/  ISETP.GE.AND P4, PT, R4, R6, PT ;  /* 0x000000060400720c */ /* 0x000fe20003f86270 */
[-C--:B-1----:R-:W-:Y:S01]  /*16a20*/  FMUL.FTZ R5, R47, R3.reuse ;  /* 0x000000032f057220 */ /* 0x082fe20000410000 */
[----:B------:R-:W-:Y:S01]  /*16a30*/  FSEL R154, R154, -INF , !P1 ;  /* 0xff8000009a9a7808 */ /* 0x000fe20004800000 */
[----:B------:R-:W1:Y:S02]  /*16a40*/  LDSM.16.M88.4 R44, [R177+0x5800] ;  /* 0x00580000b12c783b */ /* 0x000e640000000200 */
[----:B------:R4:W-:Y:S01]  /*16a50*/  MUFU.TANH R120, R5 ;  /* 0x0000000500787308 */ /* 0x0009e20000002400 */
[----:B--2---:R-:W-:-:S07]  /*16a60*/  FMUL.FTZ R7, R42, R3 ;  /* 0x000000032a077220 */ /* 0x004fce0000410000 */
[----:B------:R2:W-:Y:S01]  /*16a70*/  MUFU.TANH R111, R7 ;  /* 0x00000007006f7308 */ /* 0x0005e20000002400 */
[----:B----4-:R-:W-:-:S07]  /*16a80*/  FMUL.FTZ R5, R48, R3 ;  /* 0x0000000330057220 */ /* 0x010fce0000410000 */
[----:B------:R4:W-:Y:S01]  /*16a90*/  MUFU.TANH R115, R5 ;  /* 0x0000000500737308 */ /* 0x0009e20000002400 */
[----:B--2---:R-:W-:-:S07]  /*16aa0*/  FMUL.FTZ R7, R43, R3 ;  /* 0x000000032b077220 */ /* 0x004fce0000410000 */
[----:B------:R2:W-:Y:S01]  /*16ab0*/  MUFU.TANH R110, R7 ;  /* 0x00000007006e7308 */ /* 0x0005e20000002400 */
[----:B----4-:R-:W-:Y:S01]  /*16ac0*/  IADD3 R5, R0, 0x28, RZ ;  /* 0x0000002800057810 */ /* 0x010fe20007ffe0ff */
[C---:B-1----:R-:W-:Y:S03]  /*16ad0*/  HMMA.16816.F32.BF16 R32, R20.reuse, R44, R124 ;  /* 0x0000002c1420723c */ /* 0x042fe6000004187c */
[C---:B------:R-:W-:Y:S02]  /*16ae0*/  ISETP.GE.AND P3, PT, R5.reuse, R8, PT ;  /* 0x000000080500720c */ /* 0x040fe40003f66270 */
[----:B------:R-:W-:Y:S01]  /*16af0*/  ISETP.GE.AND P6, PT, R5, R6, PT ;  /* 0x000000060500720c */ /* 0x000fe20003fc6270 */
[-C--:B------:R-:W-:Y:S01]  /*16b00*/  FMUL.FTZ R5, R50, R3.reuse ;  /* 0x0000000332057220 */ /* 0x080fe20000410000 */
[----:B------:R-:W-:Y:S01]  /*16b10*/  FSEL R150, R150, -INF , !P3 ;  /* 0xff80000096967808 */ /* 0x000fe20005800000 */
[----:B------:R-:W1:Y:S01]  /*16b20*/  LDSM.16.M88.4 R48, [R182+0x5800] ;  /* 0x00580000b630783b */ /* 0x000e620000000200 */
[----:B------:R-:W-:Y:S01]  /*16b30*/  FSEL R146, R146, -INF , !P6 ;  /* 0xff80000092927808 */ /* 0x000fe20007000000 */
[----:B------:R4:W1:Y:S01]  /*16b40*/  MUFU.TANH R16, R5 ;  /* 0x0000000500107308 */ /* 0x0008620000002400 */
[----:B------:R-:W-:Y:S01]  /*16b50*/  FSEL R124, R209, -INF , !P2 ;  /* 0xff800000d17c7808 */ /* 0x000fe20005000000 */
[----:B------:R-:W-:Y:S01]  /*16b60*/  HMMA.16816.F32.BF16 R40, R20, R46, R96 ;  /* 0x0000002e1428723c */ /* 0x000fe20000041860 */
[----:B------:R-:W-:Y:S01]  /*16b70*/  ISETP.GE.AND P6, PT, R4, R8, PT ;  /* 0x000000080400720c */ /* 0x000fe20003fc6270 */
[----:B--2---:R-:W-:Y:S01]  /*16b80*/  FMUL.FTZ R7, R36, R3 ;  /* 0x0000000324077220 */ /* 0x004fe20000410000 */
[----:B------:R-:W-:-:S02]  /*16b90*/  IADD3 R4, R0, 0x40, RZ ;  /* 0x0000004000047810 */ /* 0x000fc40007ffe0ff */
[----:B------:R-:W-:Y:S01]  /*16ba0*/  FSEL R157, R157, -INF , !P6 ;  /* 0xff8000009d9d7808 */ /* 0x000fe20007000000 */
[----:B------:R2:W-:Y:S01]  /*16bb0*/  MUFU.TANH R109, R7 ;  /* 0x00000007006d7308 */ /* 0x0005e20000002400 */
[----:B------:R-:W-:Y:S01]  /*16bc0*/  ISETP.GE.AND P1, PT, R4, R8, PT ;  /* 0x000000080400720c */ /* 0x000fe20003f26270 */
[----:B------:R-:W-:Y:S01]  /*16bd0*/  HMMA.16816.F32.BF16 R44, R20, R56, R104 ;  /* 0x00000038142c723c */ /* 0x000fe20000041868 */
[----:B------:R-:W-:Y:S02]  /*16be0*/  FSEL R125, R156, -INF , !P4 ;  /* 0xff8000009c7d7808 */ /* 0x000fe40006000000 */
[----:B------:R-:W-:Y:S02]  /*16bf0*/  FSEL R162, R162, -INF , !P1 ;  /* 0xff800000a2a27808 */ /* 0x000fe40004800000 */
[----:B----4-:R-:W-:-:S04]  /*16c00*/  IADD3 R5, R0, 0x31, RZ ;  /* 0x0000003100057810 */ /* 0x010fc80007ffe0ff */
[C---:B------:R-:W-:Y:S02]  /*16c10*/  ISETP.GE.AND P5, PT, R5.reuse, R8, PT ;  /* 0x000000080500720c */ /* 0x040fe40003fa6270 */
[----:B------:R-:W-:Y:S02]  /*16c20*/  ISETP.GE.AND P3, PT, R5, R6, PT ;  /* 0x000000060500720c */ /* 0x000fe40003f66270 */
[----:B------:R-:W-:Y:S01]  /*16c30*/  IADD3 R5, R0, 0x39, RZ ;  /* 0x0000003900057810 */ /* 0x000fe20007ffe0ff */
[----:B--2---:R-:W-:Y:S01]  /*16c40*/  FMUL.FTZ R7, R37, R3 ;  /* 0x0000000325077220 */ /* 0x004fe20000410000 */
[----:B------:R-:W-:Y:S02]  /*16c50*/  FSEL R126, R208, -INF , !P3 ;  /* 0xff800000d07e7808 */ /* 0x000fe40005800000 */
[C---:B------:R-:W-:Y:S01]  /*16c60*/  ISETP.GE.AND P2, PT, R5.reuse, R8, PT ;  /* 0x000000080500720c */ /* 0x040fe20003f46270 */
[----:B------:R2:W-:Y:S01]  /*16c70*/  MUFU.TANH R108, R7 ;  /* 0x00000007006c7308 */ /* 0x0005e20000002400 */
[----:B------:R-:W-:-:S02]  /*16c80*/  ISETP.GE.AND P0, PT, R5, R6, PT ;  /* 0x000000060500720c */ /* 0x000fc40003f06270 */
[----:B------:R-:W-:Y:S02]  /*16c90*/  IADD3 R5, R0, 0x41, RZ ;  /* 0x0000004100057810 */ /* 0x000fe40007ffe0ff */
[----:B------:R-:W-:Y:S02]  /*16ca0*/  FSEL R158, R158, -INF , !P5 ;  /* 0xff8000009e9e7808 */ /* 0x000fe40006800000 */
[C---:B------:R-:W-:Y:S01]  /*16cb0*/  ISETP.GE.AND P3, PT, R5.reuse, R8, PT ;  /* 0x000000080500720c */ /* 0x040fe20003f66270 */
[----:B-1----:R-:W-:Y:S01]  /*16cc0*/  HMMA.16816.F32.BF16 R32, R12, R48, R32 ;  /* 0x000000300c20723c */ /* 0x002fe20000041820 */
[----:B------:R-:W-:Y:S02]  /*16cd0*/  ISETP.GE.AND P6, PT, R5, R6, PT ;  /* 0x000000060500720c */ /* 0x000fe40003fc6270 */
[----:B------:R-:W-:Y:S02]  /*16ce0*/  IADD3 R5, R0, 0x49, RZ ;  /* 0x0000004900057810 */ /* 0x000fe40007ffe0ff */
[----:B------:R-:W-:-:S02]  /*16cf0*/  FSEL R127, R204, -INF , !P0 ;  /* 0xff800000cc7f7808 */ /* 0x000fc40004000000 */
[----:B------:R-:W-:Y:S01]  /*16d00*/  ISETP.GE.AND P5, PT, R4, R6, PT ;  /* 0x000000060400720c */ /* 0x000fe20003fa6270 */
[-C--:B--2---:R-:W-:Y:S01]  /*16d10*/  FMUL.FTZ R7, R39, R3.reuse ;  /* 0x0000000327077220 */ /* 0x084fe20000410000 */
[C---:B------:R-:W-:Y:S01]  /*16d20*/  ISETP.GE.AND P0, PT, R5.reuse, R8, PT ;  /* 0x000000080500720c */ /* 0x040fe20003f06270 */
[C---:B------:R-:W-:Y:S01]  /*16d30*/  HMMA.16816.F32.BF16 R40, R12.reuse, R50, R40 ;  /* 0x000000320c28723c */ /* 0x040fe20000041828 */
[----:B------:R-:W-:Y:S01]  /*16d40*/  ISETP.GE.AND P1, PT, R5, R6, PT ;  /* 0x000000060500720c */ /* 0x000fe20003f26270 */
[----:B------:R-:W-:Y:S01]  /*16d50*/  FMUL.FTZ R5, R38, R3 ;  /* 0x0000000326057220 */ /* 0x000fe20000410000 */
[----:B------:R-:W-:Y:S01]  /*16d60*/  IADD3 R4, R0, 0x48, RZ ;  /* 0x0000004800047810 */ /* 0x000fe20007ffe0ff */
[----:B------:R1:W2:Y:S01]  /*16d70*/  MUFU.TANH R104, R7 ;  /* 0x0000000700687308 */ /* 0x0002a20000002400 */
[----:B------:R-:W-:Y:S02]  /*16d80*/  FSEL R156, R207, -INF , !P2 ;  /* 0xff800000cf9c7808 */ /* 0x000fe40005000000 */
[----:B------:R-:W-:Y:S01]  /*16d90*/  ISETP.GE.AND P4, PT, R4, R8, PT ;  /* 0x000000080400720c */ /* 0x000fe20003f86270 */
[----:B------:R-:W-:Y:S01]  /*16da0*/  HMMA.16816.F32.BF16 R48, R12, R60, R44 ;  /* 0x0000003c0c30723c */ /* 0x000fe2000004182c */
[----:B------:R-:W-:-:S02]  /*16db0*/  FSEL R106, R203, -INF , !P6 ;  /* 0xff800000cb6a7808 */ /* 0x000fc40007000000 */
[----:B------:R-:W-:Y:S01]  /*16dc0*/  FSEL R107, R202, -INF , !P4 ;  /* 0xff800000ca6b7808 */ /* 0x000fe20006000000 */
[----:B------:R4:W-:Y:S01]  /*16dd0*/  MUFU.TANH R103, R5 ;  /* 0x0000000500677308 */ /* 0x0009e20000002400 */
[----:B------:R-:W-:Y:S02]  /*16de0*/  ISETP.GE.AND P2, PT, R4, R6, PT ;  /* 0x000000060400720c */ /* 0x000fe40003f46270 */
[----:B------:R-:W-:Y:S01]  /*16df0*/  IADD3 R4, R0, 0x50, RZ ;  /* 0x0000005000047810 */ /* 0x000fe20007ffe0ff */
[----:B------:R-:W-:Y:S01]  /*16e00*/  HMMA.16816.F32.BF16 R44, R20, R52, R92 ;  /* 0x00000034142c723c */ /* 0x000fe2000004185c */
[----:B------:R-:W-:Y:S02]  /*16e10*/  FSEL R161, R161, -INF , !P5 ;  /* 0xff800000a1a17808 */ /* 0x000fe40006800000 */
[----:B------:R-:W-:Y:S01]  /*16e20*/  ISETP.GE.AND P5, PT, R4, R8, PT ;  /* 0x000000080400720c */ /* 0x000fe20003fa6270 */
[----:B-1----:R-:W-:Y:S01]  /*16e30*/  FMUL.FTZ R7, R33, R3 ;  /* 0x0000000321077220 */ /* 0x002fe20000410000 */
[----:B------:R-:W-:-:S02]  /*16e40*/  FSEL R105, R163, -INF , !P2 ;  /* 0xff800000a3697808 */ /* 0x000fc40005000000 */
[----:B------:R-:W-:Y:S01]  /*16e50*/  FSEL R163, R201, -INF , !P1 ;  /* 0xff800000c9a37808 */ /* 0x000fe20004800000 */
[----:B------:R1:W1:Y:S01]  /*16e60*/  MUFU.TANH R102, R7 ;  /* 0x0000000700667308 */ /* 0x0002620000002400 */
[----:B------:R-:W-:Y:S01]  /*16e70*/  FSEL R171, R171, -INF , !P5 ;  /* 0xff800000abab7808 */ /* 0x000fe20006800000 */
[C---:B------:R-:W-:Y:S01]  /*16e80*/  HMMA.16816.F32.BF16 R36, R20.reuse, R58, R88 ;  /* 0x0000003a1424723c */ /* 0x040fe20000041858 */
[----:B------:R-:W-:Y:S02]  /*16e90*/  FSEL R164, R164, -INF , !P3 ;  /* 0xff800000a4a47808 */ /* 0x000fe40005800000 */
[----:B----4-:R-:W-:Y:S02]  /*16ea0*/  IADD3 R5, R0, 0x51, RZ ;  /* 0x0000005100057810 */ /* 0x010fe40007ffe0ff */
[----:B------:R-:W-:Y:S02]  /*16eb0*/  ISETP.GE.AND P3, PT, R4, R6, PT ;  /* 0x000000060400720c */ /* 0x000fe40003f66270 */
[C---:B------:R-:W-:Y:S01]  /*16ec0*/  ISETP.GE.AND P6, PT, R5.reuse, R8, PT ;  /* 0x000000080500720c */ /* 0x040fe20003fc6270 */
[----:B------:R-:W-:Y:S01]  /*16ed0*/  HMMA.16816.F32.BF16 R52, R20, R54, R68 ;  /* 0x000000361434723c */ /* 0x000fe20000041844 */
[----:B------:R-:W-:Y:S01]  /*16ee0*/  ISETP.GE.AND P4, PT, R5, R6, PT ;  /* 0x000000060500720c */ /* 0x000fe20003f86270 */
[-C--:B------:R-:W-:Y:S01]  /*16ef0*/  FMUL.FTZ R5, R32, R3.reuse ;  /* 0x0000000320057220 */ /* 0x080fe20000410000 */
[----:B------:R-:W-:Y:S01]  /*16f00*/  IADD3 R4, R0, 0x58, RZ ;  /* 0x0000005800047810 */ /* 0x000fe20007ffe0ff */
[----:B------:R-:W-:Y:S01]  /*16f10*/  LDSM.16.M88.4 R68, [R177+0x7000] ;  /* 0x00700000b144783b */ /* 0x000fe20000000200 */
[----:B------:R-:W-:Y:S01]  /*16f20*/  FSEL R165, R165, -INF , !P0 ;  /* 0xff800000a5a57808 */ /* 0x000fe20004000000 */
[----:B------:R4:W-:Y:S01]  /*16f30*/  MUFU.TANH R11, R5 ;  /* 0x00000005000b7308 */ /* 0x0009e20000002400 */
[----:B-1----:R-:W-:Y:S01]  /*16f40*/  FMUL.FTZ R7, R35, R3 ;  /* 0x0000000323077220 */ /* 0x002fe20000410000 */
[C---:B------:R-:W-:Y:S01]  /*16f50*/  ISETP.GE.AND P2, PT, R4.reuse, R8, PT ;  /* 0x000000080400720c */ /* 0x040fe20003f46270 */
[----:B------:R-:W-:Y:S01]  /*16f60*/  HMMA.16816.F32.BF16 R56, R12, R64, R44 ;  /* 0x000000400c38723c */ /* 0x000fe2000004182c */
[----:B------:R-:W-:-:S02]  /*16f70*/  ISETP.GE.AND P0, PT, R4, R6, PT ;  /* 0x000000060400720c */ /* 0x000fc40003f06270 */
[----:B------:R-:W-:Y:S02]  /*16f80*/  IADD3 R4, R0, 0x60, RZ ;  /* 0x0000006000047810 */ /* 0x000fe40007ffe0ff */
[----:B------:R-:W-:Y:S01]  /*16f90*/  FSEL R168, R168, -INF , !P3 ;  /* 0xff800000a8a87808 */ /* 0x000fe20005800000 */
[----:B------:R1:W1:Y:S01]  /*16fa0*/  MUFU.TANH R99, R7 ;  /* 0x0000000700637308 */ /* 0x0002620000002400 */
[----:B------:R-:W-:Y:S01]  /*16fb0*/  FSEL R170, R170, -INF , !P6 ;  /* 0xff800000aaaa7808 */ /* 0x000fe20007000000 */
[----:B------:R-:W-:Y:S01]  /*16fc0*/  HMMA.16816.F32.BF16 R44, R28, R74, RZ ;  /* 0x0000004a1c2c723c */ /* 0x000fe200000418ff */
[C---:B------:R-:W-:Y:S01]  /*16fd0*/  ISETP.GE.AND P3, PT, R4.reuse, R8, PT ;  /* 0x000000080400720c */ /* 0x040fe20003f66270 */
[----:B------:R-:W-:Y:S01]  /*16fe0*/  LDSM.16.M88.4 R72, [R100+0x9800] ;  /* 0x009800006448783b */ /* 0x000fe20000000200 */
[----:B------:R-:W-:Y:S02]  /*16ff0*/  ISETP.GE.AND P6, PT, R4, R6, PT ;  /* 0x000000060400720c */ /* 0x000fe40003fc6270 */
[----:B----4-:R-:W-:-:S02]  /*17000*/  IADD3 R5, R0, 0x59, RZ ;  /* 0x0000005900057810 */ /* 0x010fc40007ffe0ff */
[----:B------:R-:W-:Y:S01]  /*17010*/  IADD3 R4, R0, 0x68, RZ ;  /* 0x0000006800047810 */ /* 0x000fe20007ffe0ff */
[----:B------:R-:W-:Y:S01]  /*17020*/  HMMA.16816.F32.BF16 R36, R12, R62, R36 ;  /* 0x0000003e0c24723c */ /* 0x000fe20000041824 */
[C---:B------:R-:W-:Y:S01]  /*17030*/  ISETP.GE.AND P1, PT, R5.reuse, R8, PT ;  /* 0x000000080500720c */ /* 0x040fe20003f26270 */
[----:B------:R-:W-:Y:S01]  /*17040*/  LDSM.16.M88.4 R60, [R182+0x7000] ;  /* 0x00700000b63c783b */ /* 0x000fe20000000200 */
[----:B------:R-:W-:Y:S01]  /*17050*/  ISETP.GE.AND P5, PT, R5, R6, PT ;  /* 0x000000060500720c */ /* 0x000fe20003fa6270 */
[-C--:B------:R-:W-:Y:S01]  /*17060*/  FMUL.FTZ R5, R34, R3.reuse ;  /* 0x0000000322057220 */ /* 0x080fe20000410000 */
[----:B------:R-:W-:Y:S01]  /*17070*/  FSEL R166, R166, -INF , !P4 ;  /* 0xff800000a6a67808 */ /* 0x000fe20006000000 */
[----:B------:R-:W4:Y:S01]  /*17080*/  LDSM.16.M88.4 R32, [R176+0x9800] ;  /* 0x00980000b020783b */ /* 0x000f220000000200 */
[----:B------:R-:W-:Y:S01]  /*17090*/  FSEL R167, R167, -INF , !P0 ;  /* 0xff800000a7a77808 */ /* 0x000fe20004000000 */
[----:B------:R2:W-:Y:S01]  /*170a0*/  MUFU.TANH R98, R5 ;  /* 0x0000000500627308 */ /* 0x0005e20000002400 */
[----:B------:R-:W-:Y:S01]  /*170b0*/  FSEL R172, R172, -INF , !P1 ;  /* 0xff800000acac7808 */ /* 0x000fe20004800000 */
[----:B-1----:R-:W-:Y:S01]  /*170c0*/  FMUL.FTZ R7, R40, R3 ;  /* 0x0000000328077220 */ /* 0x002fe20000410000 */
[----:B------:R-:W-:-:S02]  /*170d0*/  ISETP.GE.AND P0, PT, R4, R8, PT ;  /* 0x000000080400720c */ /* 0x000fc40003f06270 */
[----:B------:R-:W-:Y:S02]  /*170e0*/  ISETP.GE.AND P1, PT, R4, R6, PT ;  /* 0x000000060400720c */ /* 0x000fe40003f26270 */
[----:B------:R-:W-:Y:S01]  /*170f0*/  IADD3 R4, R0, 0x70, RZ ;  /* 0x0000007000047810 */ /* 0x000fe20007ffe0ff */
[----:B------:R1:W1:Y:S01]  /*17100*/  MUFU.TANH R97, R7 ;  /* 0x0000000700617308 */ /* 0x0002620000002400 */
[----:B------:R-:W-:Y:S02]  /*17110*/  FSEL R173, R173, -INF , !P2 ;  /* 0xff800000adad7808 */ /* 0x000fe40005000000 */
[----:B------:R-:W-:Y:S02]  /*17120*/  FSEL R192, R192, -INF , !P6 ;  /* 0xff800000c0c07808 */ /* 0x000fe40007000000 */
[----:B------:R-:W-:Y:S02]  /*17130*/  ISETP.GE.AND P6, PT, R4, R8, PT ;  /* 0x000000080400720c */ /* 0x000fe40003fc6270 */
[----:B------:R-:W-:-:S02]  /*17140*/  FSEL R169, R169, -INF , !P5 ;  /* 0xff800000a9a97808 */ /* 0x000fc40006800000 */
[----:B--2---:R-:W-:Y:S02]  /*17150*/  IADD3 R5, R0, 0x61, RZ ;  /* 0x0000006100057810 */ /* 0x004fe40007ffe0ff */
[----:B------:R-:W-:Y:S02]  /*17160*/  FSEL R195, R195, -INF , !P3 ;  /* 0xff800000c3c37808 */ /* 0x000fe40005800000 */
[C---:B------:R-:W-:Y:S02]  /*17170*/  ISETP.GE.AND P4, PT, R5.reuse, R8, PT ;  /* 0x000000080500720c */ /* 0x040fe40003f86270 */
[-C--:B------:R-:W-:Y:S01]  /*17180*/  ISETP.GE.AND P2, PT, R5, R6.reuse, PT ;  /* 0x000000060500720c */ /* 0x080fe20003f46270 */
[-C--:B-1----:R-:W-:Y:S01]  /*17190*/  FMUL.FTZ R7, R41, R3.reuse ;  /* 0x0000000329077220 */ /* 0x082fe20000410000 */
[----:B------:R-:W-:Y:S02]  /*171a0*/  FSEL R194, R194, -INF , !P4 ;  /* 0xff800000c2c27808 */ /* 0x000fe40006000000 */
[----:B------:R-:W-:Y:S01]  /*171b0*/  ISETP.GE.AND P4, PT, R4, R6, PT ;  /* 0x000000060400720c */ /* 0x000fe20003f86270 */
[----:B------:R-:W-:Y:S01]  /*171c0*/  FMUL.FTZ R4, R42, R3 ;  /* 0x000000032a047220 */ /* 0x000fe20000410000 */
[----:B------:R-:W-:Y:S01]  /*171d0*/  IADD3 R5, R0, 0x69, RZ ;  /* 0x0000006900057810 */ /* 0x000fe20007ffe0ff */
[----:B------:R1:W-:Y:S01]  /*171e0*/  MUFU.TANH R96, R7 ;  /* 0x0000000700607308 */ /* 0x0003e20000002400 */
[----:B------:R-:W-:-:S02]  /*171f0*/  FSEL R93, R199, -INF , !P2 ;  /* 0xff800000c75d7808 */ /* 0x000fc40005000000 */
[C---:B------:R-:W-:Y:S02]  /*17200*/  ISETP.GE.AND P5, PT, R5.reuse, R8, PT ;  /* 0x000000080500720c */ /* 0x040fe40003fa6270 */
[----:B------:R-:W-:Y:S02]  /*17210*/  ISETP.GE.AND P3, PT, R5, R6, PT ;  /* 0x000000060500720c */ /* 0x000fe40003f66270 */
[----:B------:R-:W-:Y:S01]  /*17220*/  IADD3 R5, R0, 0x71, RZ ;  /* 0x0000007100057810 */ /* 0x000fe20007ffe0ff */
[----:B------:R2:W2:Y:S01]  /*17230*/  MUFU.TANH R90, R4 ;  /* 0x00000004005a7308 */ /* 0x0004a20000002400 */
[----:B------:R-:W-:Y:S02]  /*17240*/  FSEL R92, R196, -INF , !P1 ;  /* 0xff800000c45c7808 */ /* 0x000fe40004800000 */
[----:B------:R-:W-:Y:S02]  /*17250*/  FSEL R95, R197, -INF , !P5 ;  /* 0xff800000c55f7808 */ /* 0x000fe40006800000 */
[----:B------:R-:W-:-:S02]  /*17260*/  ISETP.GE.AND P2, PT, R5, R8, PT ;  /* 0x000000080500720c */ /* 0x000fc40003f46270 */
[----:B------:R-:W-:Y:S01]  /*17270*/  FSEL R193, R193, -INF , !P0 ;  /* 0xff800000c1c17808 */ /* 0x000fe20004000000 */
[----:B-1----:R-:W-:Y:S01]  /*17280*/  FMUL.FTZ R7, R43, R3 ;  /* 0x000000032b077220 */ /* 0x002fe20000410000 */
[----:B------:R-:W-:Y:S01]  /*17290*/  ISETP.GE.AND P0, PT, R5, R6, PT ;  /* 0x000000060500720c */ /* 0x000fe20003f06270 */
[----:B----4-:R-:W-:Y:S01]  /*172a0*/  HMMA.16816.F32.BF16 R40, R28, R32, RZ ;  /* 0x000000201c28723c */ /* 0x010fe200000418ff */
[C---:B------:R-:W-:Y:S01]  /*172b0*/  IADD3 R5, R0.reuse, 0x79, RZ ;  /* 0x0000007900057810 */ /* 0x040fe20007ffe0ff */
[----:B------:R1:W-:Y:S01]  /*172c0*/  MUFU.TANH R91, R7 ;  /* 0x00000007005b7308 */ /* 0x0003e20000002400 */
[----:B------:R-:W-:Y:S02]  /*172d0*/  FSEL R197, R179, -INF , !P4 ;  /* 0xff800000b3c57808 */ /* 0x000fe40006000000 */
[----:B------:R-:W-:Y:S02]  /*172e0*/  FSEL R201, R181, -INF , !P2 ;  /* 0xff800000b5c97808 */ /* 0x000fe40005000000 */
[----:B--2---:R-:W-:-:S02]  /*172f0*/  IADD3 R4, R0, 0x78, RZ ;  /* 0x0000007800047810 */ /* 0x004fc40007ffe0ff */
[----:B------:R-:W-:Y:S02]  /*17300*/  FSEL R94, R198, -INF , !P3 ;  /* 0xff800000c65e7808 */ /* 0x000fe40005800000 */
[C---:B------:R-:W-:Y:S02]  /*17310*/  ISETP.GE.AND P1, PT, R4.reuse, R8, PT ;  /* 0x000000080400720c */ /* 0x040fe40003f26270 */
[----:B------:R-:W-:Y:S02]  /*17320*/  ISETP.GE.AND P5, PT, R4, R6, PT ;  /* 0x000000060400720c */ /* 0x000fe40003fa6270 */
[----:B------:R-:W-:Y:S02]  /*17330*/  IADD3 R4, R0, 0x80, RZ ;  /* 0x0000008000047810 */ /* 0x000fe40007ffe0ff */
[----:B------:R-:W-:Y:S01]  /*17340*/  FSEL R200, R200, -INF , !P6 ;  /* 0xff800000c8c87808 */ /* 0x000fe20007000000 */
[----:B-1----:R-:W-:Y:S01]  /*17350*/  FMUL.FTZ R7, R48, R3 ;  /* 0x0000000330077220 */ /* 0x002fe20000410000 */
[----:B------:R-:W-:-:S02]  /*17360*/  ISETP.GE.AND P4, PT, R4, R8, PT ;  /* 0x000000080400720c */ /* 0x000fc40003f86270 */
[----:B------:R-:W-:Y:S01]  /*17370*/  ISETP.GE.AND P2, PT, R4, R6, PT ;  /* 0x000000060400720c */ /* 0x000fe20003f46270 */
[----:B------:R1:W2:Y:S01]  /*17380*/  MUFU.TANH R89, R7 ;  /* 0x0000000700597308 */ /* 0x0002a20000002400 */
[C---:B------:R-:W-:Y:S02]  /*17390*/  ISETP.GE.AND P3, PT, R5.reuse, R8, PT ;  /* 0x000000080500720c */ /* 0x040fe40003f66270 */
[----:B------:R-:W-:Y:S01]  /*173a0*/  ISETP.GE.AND P6, PT, R5, R6, PT ;  /* 0x000000060500720c */ /* 0x000fe20003fc6270 */
[----:B------:R-:W-:Y:S01]  /*173b0*/  FMUL.FTZ R5, R50, R3 ;  /* 0x0000000332057220 */ /* 0x000fe20000410000 */
[----:B------:R-:W-:Y:S02]  /*173c0*/  IADD3 R4, R0, 0x81, RZ ;  /* 0x0000008100047810 */ /* 0x000fe40007ffe0ff */
[----:B------:R-:W-:Y:S01]  /*173d0*/  FSEL R196, R180, -INF , !P0 ;  /* 0xff800000b4c47808 */ /* 0x000fe20004000000 */
[----:B------:R4:W2:Y:S01]  /*173e0*/  MUFU.TANH R81, R5 ;  /* 0x0000000500517308 */ /* 0x0008a20000002400 */
[----:B------:R-:W-:-:S02]  /*173f0*/  ISETP.GE.AND P0, PT, R4, R8, PT ;  /* 0x000000080400720c */ /* 0x000fc40003f06270 */
[----:B------:R-:W-:Y:S02]  /*17400*/  FSEL R204, R77, -INF , !P4 ;  /* 0xff8000004dcc7808 */ /* 0x000fe40006000000 */
[----:B------:R-:W-:Y:S02]  /*17410*/  FSEL R203, R76, -INF , !P0 ;  /* 0xff8000004ccb7808 */ /* 0x000fe40004000000 */
[----:B------:R-:W-:Y:S01]  /*17420*/  HMMA.16816.F32.BF16 R76, R28, R34, RZ ;  /* 0x000000221c4c723c */ /* 0x000fe200000418ff */
[----:B------:R-:W-:Y:S01]  /*17430*/  FSEL R199, R175, -INF , !P1 ;  /* 0xff800000afc77808 */ /* 0x000fe20004800000 */
[-C--:B-1----:R-:W-:Y:S01]  /*17440*/  FMUL.FTZ R7, R49, R3.reuse ;  /* 0x0000000331077220 */ /* 0x082fe20000410000 */
[----:B------:R-:W-:Y:S02]  /*17450*/  FSEL R175, R17, -INF , !P6 ;  /* 0xff80000011af7808 */ /* 0x000fe40007000000 */
[----:B------:R-:W-:Y:S01]  /*17460*/  FSEL R202, R10, -INF , !P2 ;  /* 0xff8000000aca7808 */ /* 0x000fe20005000000 */
[----:B------:R1:W-:Y:S01]  /*17470*/  MUFU.TANH R88, R7 ;  /* 0x0000000700587308 */ /* 0x0003e20000002400 */
[----:B------:R-:W-:Y:S01]  /*17480*/  ISETP.GE.AND P1, PT, R4, R6, PT ;  /* 0x000000060400720c */ /* 0x000fe20003f26270 */
[----:B------:R-:W-:Y:S01]  /*17490*/  HMMA.16816.F32.BF16 R28, R24, R82, R44 ;  /* 0x00000052181c723c */ /* 0x000fe2000004182c */
[----:B----4-:R-:W-:Y:S01]  /*174a0*/  FMUL.FTZ R5, R51, R3 ;  /* 0x0000000333057220 */ /* 0x010fe20000410000 */
[----:B------:R-:W4:Y:S01]  /*174b0*/  LDSM.16.M88.4 R44, [R177+0x7800] ;  /* 0x00780000b12c783b */ /* 0x000f220000000200 */
[----:B------:R-:W-:-:S02]  /*174c0*/  IADD3 R4, R0, 0x88, RZ ;  /* 0x0000008800047810 */ /* 0x000fc40007ffe0ff */
[----:B------:R-:W-:Y:S01]  /*174d0*/  FSEL R174, R174, -INF , !P5 ;  /* 0xff800000aeae7808 */ /* 0x000fe20006800000 */
[----:B------:R2:W-:Y:S01]  /*174e0*/  MUFU.TANH R80, R5 ;  /* 0x0000000500507308 */ /* 0x0005e20000002400 */
[----:B------:R-:W-:Y:S01]  /*174f0*/  FSEL R198, R178, -INF , !P3 ;  /* 0xff800000b2c67808 */ /* 0x000fe20005800000 */
[----:B------:R-:W-:Y:S01]  /*17500*/  HMMA.16816.F32.BF16 R32, R20, R68, R84 ;  /* 0x000000441420723c */ /* 0x000fe20000041854 */
[C---:B------:R-:W-:Y:S02]  /*17510*/  ISETP.GE.AND P5, PT, R4.reuse, R8, PT ;  /* 0x000000080400720c */ /* 0x040fe40003fa6270 */
[----:B------:R-:W-:Y:S02]  /*17520*/  ISETP.GE.AND P3, PT, R4, R6, PT ;  /* 0x000000060400720c */ /* 0x000fe40003f66270 */
[----:B------:R-:W-:Y:S01]  /*17530*/  IADD3 R4, R0, 0x89, RZ ;  /* 0x0000008900047810 */ /* 0x000fe20007ffe0ff */
[----:B-1----:R-:W-:Y:S01]  /*17540*/  FMUL.FTZ R7, R56, R3 ;  /* 0x0000000338077220 */ /* 0x002fe20000410000 */
[----:B---3--:R-:W-:Y:S01]  /*17550*/  FSEL R160, R160, -INF , !P1 ;  /* 0xff800000a0a07808 */ /* 0x008fe20004800000 */
[----:B------:R-:W-:Y:S01]  /*17560*/  HMMA.16816.F32.BF16 R48, R12, R66, R52 ;  /* 0x000000420c30723c */ /* 0x000fe20000041834 */
[----:B------:R-:W-:-:S02]  /*17570*/  ISETP.GE.AND P6, PT, R4, R8, PT ;  /* 0x000000080400720c */ /* 0x000fc40003fc6270 */
[----:B------:R-:W-:Y:S02]  /*17580*/  ISETP.GE.AND P4, PT, R4, R6, PT ;  /* 0x000000060400720c */ /* 0x000fe40003f86270 */
[----:B------:R-:W-:Y:S01]  /*17590*/  IADD3 R4, R0, 0x90, RZ ;  /* 0x0000009000047810 */ /* 0x000fe20007ffe0ff */
[----:B--2---:R-:W-:Y:S01]  /*175a0*/  FMUL.FTZ R5, R36, R3 ;  /* 0x0000000324057220 */ /* 0x004fe20000410000 */
[----:B------:R-:W-:Y:S01]  /*175b0*/  FSEL R153, R153, -INF , !P5 ;  /* 0xff80000099997808 */ /* 0x000fe20006800000 */
[----:B------:R-:W-:Y:S01]  /*175c0*/  HMMA.16816.F32.BF16 R28, R20, R70, R28 ;  /* 0x00000046141c723c */ /* 0x000fe2000004181c */
[C---:B------:R-:W-:Y:S01]  /*175d0*/  ISETP.GE.AND P2, PT, R4.reuse, R8, PT ;  /* 0x000000080400720c */ /* 0x040fe20003f46270 */
[----:B------:R1:W2:Y:S01]  /*175e0*/  MUFU.TANH R17, R5 ;  /* 0x0000000500117308 */ /* 0x0002a20000002400 */
[----:B------:R-:W-:Y:S02]  /*175f0*/  ISETP.GE.AND P0, PT, R4, R6, PT ;  /* 0x000000060400720c */ /* 0x000fe40003f06270 */
[----:B------:R-:W-:-:S02]  /*17600*/  IADD3 R4, R0, 0x91, RZ ;  /* 0x0000009100047810 */ /* 0x000fc40007ffe0ff */
[----:B------:R-:W-:Y:S02]  /*17610*/  FSEL R152, R152, -INF , !P4 ;  /* 0xff80000098987808 */ /* 0x000fe40006000000 */
[C---:B------:R-:W-:Y:S02]  /*17620*/  ISETP.GE.AND P1, PT, R4.reuse, R8, PT ;  /* 0x000000080400720c */ /* 0x040fe40003f26270 */
[----:B------:R-:W-:Y:S02]  /*17630*/  ISETP.GE.AND P5, PT, R4, R6, PT ;  /* 0x000000060400720c */ /* 0x000fe40003fa6270 */
[----:B------:R-:W-:Y:S02]  /*17640*/  IADD3 R4, R0, 0x98, RZ ;  /* 0x0000009800047810 */ /* 0x000fe40007ffe0ff */
[----:B------:R-:W-:Y:S02]  /*17650*/  FSEL R144, R144, -INF , !P2 ;  /* 0xff80000090907808 */ /* 0x000fe40005000000 */
[----:B------:R-:W-:Y:S01]  /*17660*/  FSEL R84, R9, -INF , !P3 ;  /* 0xff80000009547808 */ /* 0x000fe20005800000 */
[----:B-1----:R-:W-:Y:S01]  /*17670*/  FMUL.FTZ R5, R37, R3 ;  /* 0x0000000325057220 */ /* 0x002fe20000410000 */
[----:B------:R-:W-:Y:S01]  /*17680*/  FSEL R155, R155, -INF , !P6 ;  /* 0xff8000009b9b7808 */ /* 0x000fe20007000000 */
[----:B------:R1:W-:Y:S01]  /*17690*/  MUFU.TANH R9, R7 ;  /* 0x0000000700097308 */ /* 0x0003e20000002400 */
[----:B------:R-:W-:-:S02]  /*176a0*/  ISETP.GE.AND P3, PT, R4, R8, PT ;  /* 0x000000080400720c */ /* 0x000fc40003f66270 */
[----:B------:R-:W-:Y:S01]  /*176b0*/  ISETP.GE.AND P6, PT, R4, R6, PT ;  /* 0x000000060400720c */ /* 0x000fe20003fc6270 */
[----:B------:R-:W-:Y:S01]  /*176c0*/  HMMA.16816.F32.BF16 R28, R12, R62, R28 ;  /* 0x0000003e0c1c723c */ /* 0x000fe2000004181c */
[----:B------:R-:W-:Y:S02]  /*176d0*/  IADD3 R4, R0, 0xa0, RZ ;  /* 0x000000a000047810 */ /* 0x000fe40007ffe0ff */
[----:B------:R-:W-:Y:S01]  /*176e0*/  FSEL R128, R128, -INF , !P0 ;  /* 0xff80000080807808 */ /* 0x000fe20004000000 */
[----:B------:R3:W-:Y:S01]  /*176f0*/  MUFU.TANH R65, R5 ;  /* 0x0000000500417308 */ /* 0x0007e20000002400 */
[----:B------:R-:W-:Y:S02]  /*17700*/  FSEL R138, R138, -INF , !P1 ;  /* 0xff8000008a8a7808 */ /* 0x000fe40004800000 */
[C---:B------:R-:W-:Y:S02]  /*17710*/  ISETP.GE.AND P0, PT, R4.reuse, R8, PT ;  /* 0x000000080400720c */ /* 0x040fe40003f06270 */
[----:B------:R-:W-:-:S02]  /*17720*/  ISETP.GE.AND P1, PT, R4, R6, PT ;  /* 0x000000060400720c */ /* 0x000fc40003f26270 */
[----:B------:R-:W-:Y:S01]  /*17730*/  IADD3 R4, R0, 0xa1, RZ ;  /* 0x000000a100047810 */ /* 0x000fe20007ffe0ff */
[-C--:B-1----:R-:W-:Y:S01]  /*17740*/  FMUL.FTZ R7, R57, R3.reuse ;  /* 0x0000000339077220 */ /* 0x082fe20000410000 */
[----:B------:R-:W-:Y:S02]  /*17750*/  FSEL R82, R16, -INF , !P6 ;  /* 0xff80000010527808 */ /* 0x000fe40007000000 */
[----:B------:R-:W-:Y:S01]  /*17760*/  FSEL R120, R120, -INF , !P5 ;  /* 0xff80000078787808 */ /* 0x000fe20006800000 */
[----:B------:R1:W-:Y:S01]  /*17770*/  MUFU.TANH R54, R7 ;  /* 0x0000000700367308 */ /* 0x0003e20000002400 */
[----:B------:R-:W-:Y:S02]  /*17780*/  FSEL R115, R115, -INF , !P3 ;  /* 0xff80000073737808 */ /* 0x000fe40005800000 */
[----:B------:R-:W-:Y:S01]  /*17790*/  ISETP.GE.AND P5, PT, R4, R8, PT ;  /* 0x000000080400720c */ /* 0x000fe20003fa6270 */
[----:B---3--:R-:W-:Y:S01]  /*177a0*/  FMUL.FTZ R5, R38, R3 ;  /* 0x0000000326057220 */ /* 0x008fe20000410000 */
[----:B------:R-:W-:-:S02]  /*177b0*/  ISETP.GE.AND P3, PT, R4, R6, PT ;  /* 0x000000060400720c */ /* 0x000fc40003f66270 */
[----:B------:R-:W-:Y:S01]  /*177c0*/  IADD3 R4, R0, 0xa9, RZ ;  /* 0x000000a900047810 */ /* 0x000fe20007ffe0ff */
[----:B------:R3:W2:Y:S01]  /*177d0*/  MUFU.TANH R10, R5 ;  /* 0x00000005000a7308 */ /* 0x0006a20000002400 */
[----:B------:R-:W-:Y:S02]  /*177e0*/  FSEL R113, R113, -INF , !P0 ;  /* 0xff80000071717808 */ /* 0x000fe40004000000 */
[----:B------:R-:W-:Y:S02]  /*177f0*/  ISETP.GE.AND P0, PT, R4, R6, PT ;  /* 0x000000060400720c */ /* 0x000fe40003f06270 */
[----:B------:R-:W-:Y:S02]  /*17800*/  FSEL R111, R111, -INF , !P1 ;  /* 0xff8000006f6f7808 */ /* 0x000fe40004800000 */
[----:B------:R-:W-:Y:S01]  /*17810*/  FSEL R112, R112, -INF , !P5 ;  /* 0xff80000070707808 */ /* 0x000fe20006800000 */
[----:B-1----:R-:W-:Y:S01]  /*17820*/  FMUL.FTZ R7, R59, R3 ;  /* 0x000000033b077220 */ /* 0x002fe20000410000 */
[----:B------:R-:W-:-:S02]  /*17830*/  FSEL R110, R110, -INF , !P3 ;  /* 0xff8000006e6e7808 */ /* 0x000fc40005800000 */
[----:B------:R-:W-:Y:S01]  /*17840*/  FSEL R104, R104, -INF , !P0 ;  /* 0xff80000068687808 */ /* 0x000fe20004000000 */
[----:B------:R1:W-:Y:S01]  /*17850*/  MUFU.TANH R16, R7 ;  /* 0x0000000700107308 */ /* 0x0003e20000002400 */
[-C--:B---3--:R-:W-:Y:S02]  /*17860*/  FMUL.FTZ R5, R39, R3.reuse ;  /* 0x0000000327057220 */ /* 0x088fe40000410000 */
[----:B------:R-:W-:Y:S05]  /*17870*/  HMMA.16816.F32.BF16 R36, R24, R72, R40 ;  /* 0x000000481824723c */ /* 0x000fea0000041828 */
[----:B------:R3:W2:Y:S03]  /*17880*/  MUFU.TANH R64, R5 ;  /* 0x0000000500407308 */ /* 0x0006a60000002400 */
[----:B------:R-:W-:Y:S01]  /*17890*/  HMMA.16816.F32.BF16 R40, R12, R60, R32 ;  /* 0x0000003c0c28723c */ /* 0x000fe20000041820 */
[----:B-1----:R-:W-:-:S04]  /*178a0*/  FMUL.FTZ R7, R49, R3 ;  /* 0x0000000331077220 */ /* 0x002fc80000410000 */
[----:B------:R1:W-:Y:S03]  /*178b0*/  MUFU.TANH R49, R7 ;  /* 0x0000000700317308 */ /* 0x0003e60000002400 */
[----:B------:R-:W-:Y:S01]  /*178c0*/  HMMA.16816.F32.BF16 R24, R24, R74, R76 ;  /* 0x0000004a1818723c */ /* 0x000fe2000004184c */
[----:B---3--:R-:W-:-:S04]  /*178d0*/  IADD3 R5, R0, 0x99, RZ ;  /* 0x0000009900057810 */ /* 0x008fc80007ffe0ff */
[C---:B------:R-:W-:Y:S02]  /*178e0*/  ISETP.GE.AND P4, PT, R5.reuse, R8, PT ;  /* 0x000000080500720c */ /* 0x040fe40003f86270 */
[----:B------:R-:W-:Y:S01]  /*178f0*/  ISETP.GE.AND P2, PT, R5, R6, PT ;  /* 0x000000060500720c */ /* 0x000fe20003f46270 */
[-C--:B------:R-:W-:Y:S01]  /*17900*/  FMUL.FTZ R5, R58, R3.reuse ;  /* 0x000000033a057220 */ /* 0x080fe20000410000 */
[----:B----4-:R-:W-:Y:S01]  /*17910*/  HMMA.16816.F32.BF16 R32, R20, R44, R36 ;  /* 0x0000002c1420723c */ /* 0x010fe20000041824 */
[----:B------:R-:W3:Y:S01]  /*17920*/  LDSM.16.M88.4 R36, [R182+0x7800] ;  /* 0x00780000b624783b */ /* 0x000ee20000000200 */
[----:B------:R-:W-:Y:S01]  /*17930*/  FSEL R123, R123, -INF , !P4 ;  /* 0xff8000007b7b7808 */ /* 0x000fe20006000000 */
[----:B------:R4:W2:Y:S01]  /*17940*/  MUFU.TANH R53, R5 ;  /* 0x0000000500357308 */ /* 0x0008a20000002400 */
[----:B------:R-:W-:Y:S01]  /*17950*/  FSEL R114, R114, -INF , !P2 ;  /* 0xff80000072727808 */ /* 0x000fe20005000000 */
[----:B-1----:R-:W-:Y:S01]  /*17960*/  FMUL.FTZ R7, R51, R3 ;  /* 0x0000000333077220 */ /* 0x002fe20000410000 */
[----:B------:R-:W-:Y:S01]  /*17970*/  ISETP.GE.AND P2, PT, R4, R8, PT ;  /* 0x000000080400720c */ /* 0x000fe20003f46270 */
[----:B------:R-:W-:-:S04]  /*17980*/  DEPBAR.LE SB0, 0x0 ;  /* 0x000080000000791a */ /* 0x000fc80000000000 */
[----:B------:R-:W-:Y:S01]  /*17990*/  IADD3 R4, R0, 0xb1, RZ ;  /* 0x000000b100047810 */ /* 0x000fe20007ffe0ff */
[----:B------:R1:W-:Y:S01]  /*179a0*/  MUFU.TANH R45, R7 ;  /* 0x00000007002d7308 */ /* 0x0003e20000002400 */
[----:B------:R-:W-:Y:S02]  /*179b0*/  FSEL R108, R108, -INF , !P2 ;  /* 0xff8000006c6c7808 */ /* 0x000fe40005000000 */
[----:B------:R-:W-:Y:S01]  /*179c0*/  HMMA.16816.F32.BF16 R20, R20, R46, R24 ;  /* 0x0000002e1414723c */ /* 0x000fe20000041818 */
[----:B------:R-:W-:Y:S01]  /*179d0*/  BAR.SYNC.DEFER_BLOCKING 0x0 ;  /* 0x0000000000007b1d */ /* 0x000fe20000010000 */
[----:B------:R-:W-:Y:S02]  /*179e0*/  ISETP.GE.AND P3, PT, R4, R8, PT ;  /* 0x000000080400720c */ /* 0x000fe40003f66270 */
[----:B----4-:R-:W-:Y:S02]  /*179f0*/  IADD3 R5, R0, 0xa8, RZ ;  /* 0x000000a800057810 */ /* 0x010fe40007ffe0ff */
[----:B------:R-:W-:-:S02]  /*17a00*/  FSEL R102, R102, -INF , !P3 ;  /* 0xff80000066667808 */ /* 0x000fc40005800000 */
[C---:B------:R-:W-:Y:S02]  /*17a10*/  ISETP.GE.AND P6, PT, R5.reuse, R8, PT ;  /* 0x000000080500720c */ /* 0x040fe40003fc6270 */
[-C--:B------:R-:W-:Y:S01]  /*17a20*/  ISETP.GE.AND P4, PT, R5, R6.reuse, PT ;  /* 0x000000060500720c */ /* 0x080fe20003f86270 */
[-C--:B------:R-:W-:Y:S01]  /*17a30*/  FMUL.FTZ R5, R48, R3.reuse ;  /* 0x0000000330057220 */ /* 0x080fe20000410000 */
[----:B------:R-:W-:Y:S01]  /*17a40*/  FSEL R109, R109, -INF , !P6 ;  /* 0xff8000006d6d7808 */ /* 0x000fe20007000000 */
[----:B-1----:R-:W-:Y:S01]  /*17a50*/  FMUL.FTZ R7, R40, R3 ;  /* 0x0000000328077220 */ /* 0x002fe20000410000 */
[----:B------:R-:W-:Y:S01]  /*17a60*/  ISETP.GE.AND P6, PT, R4, R6, PT ;  /* 0x000000060400720c */ /* 0x000fe20003fc6270 */
[----:B------:R1:W4:Y:S01]  /*17a70*/  MUFU.TANH R52, R5 ;  /* 0x0000000500347308 */ /* 0x0003220000002400 */
[----:B------:R-:W-:Y:S02]  /*17a80*/  IADD3 R4, R0, 0xb8, RZ ;  /* 0x000000b800047810 */ /* 0x000fe40007ffe0ff */
[----:B------:R-:W-:-:S02]  /*17a90*/  FSEL R103, R103, -INF , !P4 ;  /* 0xff80000067677808 */ /* 0x000fc40006000000 */
[C---:B------:R-:W-:Y:S02]  /*17aa0*/  ISETP.GE.AND P4, PT, R4.reuse, R8, PT ;  /* 0x000000080400720c */ /* 0x040fe40003f86270 */
[-C--:B------:R-:W-:Y:S02]  /*17ab0*/  ISETP.GE.AND P2, PT, R4, R6.reuse, PT ;  /* 0x000000060400720c */ /* 0x080fe40003f46270 */
[----:B------:R-:W-:Y:S02]  /*17ac0*/  IADD3 R4, R0, 0xc0, RZ ;  /* 0x000000c000047810 */ /* 0x000fe40007ffe0ff */
[----:B------:R-:W-:Y:S01]  /*17ad0*/  FSEL R99, R99, -INF , !P6 ;  /* 0xff80000063637808 */ /* 0x000fe20007000000 */
[----:B---3--:R-:W-:Y:S01]  /*17ae0*/  HMMA.16816.F32.BF16 R32, R12, R36, R32 ;  /* 0x000000240c20723c */ /* 0x008fe20000041820 */
[----:B------:R-:W-:Y:S02]  /*17af0*/  ISETP.GE.AND P3, PT, R4, R6, PT ;  /* 0x000000060400720c */ /* 0x000fe40003f66270 */
[----:B------:R-:W-:-:S02]  /*17b00*/  FSEL R97, R97, -INF , !P4 ;  /* 0xff80000061617808 */ /* 0x000fc40006000000 */
[----:B-1----:R-:W-:Y:S02]  /*17b10*/  IADD3 R5, R0, 0xb0, RZ ;  /* 0x000000b000057810 */ /* 0x002fe40007ffe0ff */
[----:B------:R-:W-:Y:S01]  /*17b20*/  FSEL R90, R90, -INF , !P2 ;  /* 0xff8000005a5a7808 */ /* 0x000fe20005000000 */
[----:B------:R-:W-:Y:S01]  /*17b30*/  HMMA.16816.F32.BF16 R20, R12, R38, R20 ;  /* 0x000000260c14723c */ /* 0x000fe20000041814 */
[C---:B------:R-:W-:Y:S02]  /*17b40*/  ISETP.GE.AND P1, PT, R5.reuse, R8, PT ;  /* 0x000000080500720c */ /* 0x040fe40003f26270 */
[----:B------:R-:W-:Y:S01]  /*17b50*/  ISETP.GE.AND P5, PT, R5, R6, PT ;  /* 0x000000060500720c */ /* 0x000fe20003fa6270 */
[----:B------:R-:W-:Y:S01]  /*17b60*/  FMUL.FTZ R5, R50, R3 ;  /* 0x0000000332057220 */ /* 0x000fe20000410000 */
[----:B------:R-:W-:Y:S02]  /*17b70*/  FSEL R86, R11, -INF , !P1 ;  /* 0xff8000000b567808 */ /* 0x000fe40004800000 */
[----:B------:R-:W-:Y:S01]  /*17b80*/  FSEL R98, R98, -INF , !P5 ;  /* 0xff80000062627808 */ /* 0x000fe20006800000 */
[----:B------:R1:W3:Y:S01]  /*17b90*/  MUFU.TANH R48, R5 ;  /* 0x0000000500307308 */ /* 0x0002e20000002400 */
[----:B------:R-:W-:-:S02]  /*17ba0*/  ISETP.GE.AND P5, PT, R4, R8, PT ;  /* 0x000000080400720c */ /* 0x000fc40003fa6270 */
[----:B------:R-:W-:Y:S02]  /*17bb0*/  IADD3 R4, R0, 0xc8, RZ ;  /* 0x000000c800047810 */ /* 0x000fe40007ffe0ff */
[----:B------:R-:W-:Y:S02]  /*17bc0*/  FSEL R209, R89, -INF , !P5 ;  /* 0xff80000059d17808 */ /* 0x000fe40006800000 */
[----:B------:R-:W-:Y:S01]  /*17bd0*/  ISETP.GE.AND P2, PT, R4, R8, PT ;  /* 0x000000080400720c */ /* 0x000fe20003f46270 */
[----:B------:R3:W-:Y:S01]  /*17be0*/  MUFU.TANH R11, R7 ;  /* 0x00000007000b7308 */ /* 0x0007e20000002400 */
[----:B------:R-:W-:Y:S02]  /*17bf0*/  FSEL R89, R81, -INF , !P3 ;  /* 0xff80000051597808 */ /* 0x000fe40005800000 */
[----:B--2---:R-:W-:Y:S02]  /*17c00*/  FSEL R207, R17, -INF , !P2 ;  /* 0xff80000011cf7808 */ /* 0x004fe40005000000 */
[----:B-1----:R-:W-:-:S04]  /*17c10*/  IADD3 R5, R0, 0xb9, RZ ;  /* 0x000000b900057810 */ /* 0x002fc80007ffe0ff */
[C---:B------:R-:W-:Y:S02]  /*17c20*/  ISETP.GE.AND P0, PT, R5.reuse, R8, PT ;  /* 0x000000080500720c */ /* 0x040fe40003f06270 */
[----:B------:R-:W-:Y:S02]  /*17c30*/  ISETP.GE.AND P1, PT, R5, R6, PT ;  /* 0x000000060500720c */ /* 0x000fe40003f26270 */
[----:B------:R-:W-:Y:S01]  /*17c40*/  IADD3 R5, R0, 0xc1, RZ ;  /* 0x000000c100057810 */ /* 0x000fe20007ffe0ff */
[----:B---3--:R-:W-:Y:S01]  /*17c50*/  FMUL.FTZ R7, R41, R3 ;  /* 0x0000000329077220 */ /* 0x008fe20000410000 */
[----:B------:R-:W-:Y:S02]  /*17c60*/  FSEL R96, R96, -INF , !P0 ;  /* 0xff80000060607808 */ /* 0x000fe40004000000 */
[C---:B------:R-:W-:Y:S01]  /*17c70*/  ISETP.GE.AND P6, PT, R5.reuse, R8, PT ;  /* 0x000000080500720c */ /* 0x040fe20003fc6270 */
[----:B------:R1:W2:Y:S01]  /*17c80*/  MUFU.TANH R44, R7 ;  /* 0x00000007002c7308 */ /* 0x0002a20000002400 */
[----:B------:R-:W-:-:S02]  /*17c90*/  ISETP.GE.AND P4, PT, R5, R6, PT ;  /* 0x000000060500720c */ /* 0x000fc40003f86270 */
[----:B------:R-:W-:Y:S02]  /*17ca0*/  IADD3 R5, R0, 0xc9, RZ ;  /* 0x000000c900057810 */ /* 0x000fe40007ffe0ff */
[----:B------:R-:W-:Y:S02]  /*17cb0*/  ISETP.GE.AND P0, PT, R4, R6, PT ;  /* 0x000000060400720c */ /* 0x000fe40003f06270 */
[----:B------:R-:W-:Y:S02]  /*17cc0*/  IADD3 R4, R0, 0xd0, RZ ;  /* 0x000000d000047810 */ /* 0x000fe40007ffe0ff */
[----:B------:R-:W-:Y:S02]  /*17cd0*/  FSEL R91, R91, -INF , !P1 ;  /* 0xff8000005b5b7808 */ /* 0x000fe40004800000 */
[C---:B------:R-:W-:Y:S02]  /*17ce0*/  ISETP.GE.AND P1, PT, R5.reuse, R8, PT ;  /* 0x000000080500720c */ /* 0x040fe40003f26270 */
[----:B------:R-:W-:Y:S01]  /*17cf0*/  ISETP.GE.AND P5, PT, R5, R6, PT ;  /* 0x000000060500720c */ /* 0x000fe20003fa6270 */
[-C--:B------:R-:W-:Y:S01]  /*17d00*/  FMUL.FTZ R5, R28, R3.reuse ;  /* 0x000000031c057220 */ /* 0x080fe20000410000 */
[----:B------:R-:W-:Y:S01]  /*17d10*/  FSEL R210, R88, -INF , !P6 ;  /* 0xff80000058d27808 */ /* 0x000fe20007000000 */
[----:B-1----:R-:W-:Y:S01]  /*17d20*/  FMUL.FTZ R7, R42, R3 ;  /* 0x000000032a077220 */ /* 0x002fe20000410000 */
[C---:B------:R-:W-:Y:S01]  /*17d30*/  ISETP.GE.AND P3, PT, R4.reuse, R8, PT ;  /* 0x000000080400720c */ /* 0x040fe20003f66270 */
[----:B------:R1:W-:Y:S01]  /*17d40*/  MUFU.TANH R28, R5 ;  /* 0x00000005001c7308 */ /* 0x0003e20000002400 */
[----:B------:R-:W-:-:S02]  /*17d50*/  ISETP.GE.AND P6, PT, R4, R6, PT ;  /* 0x000000060400720c */ /* 0x000fc40003fc6270 */
[----:B------:R-:W-:Y:S02]  /*17d60*/  IADD3 R4, R0, 0xd1, RZ ;  /* 0x000000d100047810 */ /* 0x000fe40007ffe0ff */
[----:B------:R-:W-:Y:S02]  /*17d70*/  FSEL R87, R80, -INF , !P4 ;  /* 0xff80000050577808 */ /* 0x000fe40006000000 */
[C---:B------:R-:W-:Y:S01]  /*17d80*/  ISETP.GE.AND P4, PT, R4.reuse, R8, PT ;  /* 0x000000080400720c */ /* 0x040fe20003f86270 */
[----:B------:R3:W-:Y:S01]  /*17d90*/  MUFU.TANH R41, R7 ;  /* 0x0000000700297308 */ /* 0x0007e20000002400 */
[----:B------:R-:W-:Y:S02]  /*17da0*/  ISETP.GE.AND P2, PT, R4, R6, PT ;  /* 0x000000060400720c */ /* 0x000fe40003f46270 */
[----:B------:R-:W-:Y:S02]  /*17db0*/  IADD3 R4, R0, 0xd8, RZ ;  /* 0x000000d800047810 */ /* 0x000fe40007ffe0ff */
[----:B------:R-:W-:-:S02]  /*17dc0*/  FSEL R85, R10, -INF , !P0 ;  /* 0xff8000000a557808 */ /* 0x000fc40004000000 */
[----:B------:R-:W-:Y:S01]  /*17dd0*/  FSEL R88, R65, -INF , !P1 ;  /* 0xff80000041587808 */ /* 0x000fe20004800000 */
[-C--:B-1----:R-:W-:Y:S01]  /*17de0*/  FMUL.FTZ R5, R29, R3.reuse ;  /* 0x000000031d057220 */ /* 0x082fe20000410000 */
[C---:B------:R-:W-:Y:S02]  /*17df0*/  ISETP.GE.AND P0, PT, R4.reuse, R8, PT ;  /* 0x000000080400720c */ /* 0x040fe40003f06270 */
[----:B------:R-:W-:Y:S01]  /*17e00*/  ISETP.GE.AND P1, PT, R4, R6, PT ;  /* 0x000000060400720c */ /* 0x000fe20003f26270 */
[----:B------:R1:W1:Y:S01]  /*17e10*/  MUFU.TANH R17, R5 ;  /* 0x0000000500117308 */ /* 0x0002620000002400 */
[----:B------:R-:W-:Y:S02]  /*17e20*/  IADD3 R4, R0, 0xd9, RZ ;  /* 0x000000d900047810 */ /* 0x000fe40007ffe0ff */
[----:B------:R-:W-:Y:S01]  /*17e30*/  FSEL R208, R64, -INF , !P5 ;  /* 0xff80000040d07808 */ /* 0x000fe20006800000 */
[----:B---3--:R-:W-:Y:S01]  /*17e40*/  FMUL.FTZ R7, R43, R3 ;  /* 0x000000032b077220 */ /* 0x008fe20000410000 */
[----:B------:R-:W-:-:S02]  /*17e50*/  FSEL R217, R9, -INF , !P3 ;  /* 0xff80000009d97808 */ /* 0x000fc40005800000 */
[C---:B------:R-:W-:Y:S01]  /*17e60*/  ISETP.GE.AND P5, PT, R4.reuse, R8, PT ;  /* 0x000000080400720c */ /* 0x040fe20003fa6270 */
[----:B------:R3:W-:Y:S01]  /*17e70*/  MUFU.TANH R40, R7 ;  /* 0x0000000700287308 */ /* 0x0007e20000002400 */
[----:B------:R-:W-:Y:S02]  /*17e80*/  ISETP.GE.AND P3, PT, R4, R6, PT ;  /* 0x000000060400720c */ /* 0x000fe40003f66270 */
[----:B------:R-:W-:Y:S02]  /*17e90*/  IADD3 R4, R0, 0xe1, RZ ;  /* 0x000000e100047810 */ /* 0x000fe40007ffe0ff */
[----:B------:R-:W-:Y:S02]  /*17ea0*/  FSEL R211, R53, -INF , !P6 ;  /* 0xff80000035d37808 */ /* 0x000fe40007000000 */
[----:B------:R-:W-:Y:S01]  /*17eb0*/  FSEL R218, R54, -INF , !P4 ;  /* 0xff80000036da7808 */ /* 0x000fe20006000000 */
[----:B-1----:R-:W-:Y:S01]  /*17ec0*/  FMUL.FTZ R5, R30, R3 ;  /* 0x000000031e057220 */ /* 0x002fe20000410000 */
[----:B------:R-:W-:-:S02]  /*17ed0*/  FSEL R214, R16, -INF , !P2 ;  /* 0xff80000010d67808 */ /* 0x000fc40005000000 */
[----:B----4-:R-:W-:Y:S01]  /*17ee0*/  FSEL R219, R52, -INF , !P0 ;  /* 0xff80000034db7808 */ /* 0x010fe20004000000 */
[----:B------:R1:W4:Y:S01]  /*17ef0*/  MUFU.TANH R10, R5 ;  /* 0x00000005000a7308 */ /* 0x0003220000002400 */
[C---:B------:R-:W-:Y:S02]  /*17f00*/  ISETP.GE.AND P2, PT, R4.reuse, R8, PT ;  /* 0x000000080400720c */ /* 0x040fe40003f46270 */
[----:B------:R-:W-:Y:S01]  /*17f10*/  ISETP.GE.AND P0, PT, R4, R6, PT ;  /* 0x000000060400720c */ /* 0x000fe20003f06270 */
[----:B---3--:R-:W-:Y:S01]  /*17f20*/  FMUL.FTZ R7, R31, R3 ;  /* 0x000000031f077220 */ /* 0x008fe20000410000 */
[----:B------:R-:W-:Y:S02]  /*17f30*/  IADD3 R4, R0, 0xe9, RZ ;  /* 0x000000e900047810 */ /* 0x000fe40007ffe0ff */
[----:B------:R-:W-:Y:S01]  /*17f40*/  FSEL R212, R48, -INF , !P1 ;  /* 0xff80000030d47808 */ /* 0x000fe20004800000 */
[----:B------:R3:W3:Y:S01]  /*17f50*/  MUFU.TANH R9, R7 ;  /* 0x0000000700097308 */ /* 0x0006e20000002400 */
[----:B------:R-:W-:-:S02]  /*17f60*/  FSEL R215, R49, -INF , !P5 ;  /* 0xff80000031d77808 */ /* 0x000fc40006800000 */
[----:B------:R-:W-:Y:S02]  /*17f70*/  FSEL R216, R45, -INF , !P3 ;  /* 0xff8000002dd87808 */ /* 0x000fe40005800000 */
[-C--:B------:R-:W-:Y:S02]  /*17f80*/  ISETP.GE.AND P3, PT, R4, R8.reuse, PT ;  /* 0x000000080400720c */ /* 0x080fe40003f66270 */
[----:B--2---:R-:W-:Y:S02]  /*17f90*/  FSEL R224, R44, -INF , !P2 ;  /* 0xff8000002ce07808 */ /* 0x004fe40005000000 */
[----:B-1----:R-:W-:Y:S02]  /*17fa0*/  IADD3 R5, R0, 0xe0, RZ ;  /* 0x000000e000057810 */ /* 0x002fe40007ffe0ff */
[----:B------:R-:W-:Y:S02]  /*17fb0*/  FSEL R226, R17, -INF , !P3 ;  /* 0xff80000011e27808 */ /* 0x000fe40005800000 */
[----:B------:R-:W-:-:S02]  /*17fc0*/  ISETP.GE.AND P6, PT, R5, R8, PT ;  /* 0x000000080500720c */ /* 0x000fc40003fc6270 */
[----:B------:R-:W-:Y:S01]  /*17fd0*/  ISETP.GE.AND P4, PT, R5, R6, PT ;  /* 0x000000060500720c */ /* 0x000fe20003f86270 */
[-C--:B---3--:R-:W-:Y:S01]  /*17fe0*/  FMUL.FTZ R7, R32, R3.reuse ;  /* 0x0000000320077220 */ /* 0x088fe20000410000 */
[----:B------:R-:W-:Y:S02]  /*17ff0*/  IADD3 R5, R0, 0xe8, RZ ;  /* 0x000000e800057810 */ /* 0x000fe40007ffe0ff */
[----:B------:R-:W-:Y:S01]  /*18000*/  FSEL R223, R11, -INF , !P6 ;  /* 0xff8000000bdf7808 */ /* 0x000fe20007000000 */
[----:B------:R1:W-:Y:S01]  /*18010*/  MUFU.TANH R16, R7 ;  /* 0x0000000700107308 */ /* 0x0003e20000002400 */
[C---:B------:R-:W-:Y:S02]  /*18020*/  ISETP.GE.AND P1, PT, R5.reuse, R8, PT ;  /* 0x000000080500720c */ /* 0x040fe40003f26270 */
[-C--:B------:R-:W-:Y:S01]  /*18030*/  ISETP.GE.AND P5, PT, R5, R6.reuse, PT ;  /* 0x000000060500720c */ /* 0x080fe20003fa6270 */
[----:B------:R-:W-:Y:S01]  /*18040*/  FMUL.FTZ R5, R34, R3 ;  /* 0x0000000322057220 */ /* 0x000fe20000410000 */
[----:B------:R-:W-:-:S02]  /*18050*/  ISETP.GE.AND P6, PT, R4, R6, PT ;  /* 0x000000060400720c */ /* 0x000fc40003fc6270 */
[----:B------:R-:W-:Y:S01]  /*18060*/  IADD3 R4, R0, 0xf0, RZ ;  /* 0x000000f000047810 */ /* 0x000fe20007ffe0ff */
[----:B------:R2:W3:Y:S01]  /*18070*/  MUFU.TANH R11, R5 ;  /* 0x00000005000b7308 */ /* 0x0004e20000002400 */
[----:B------:R-:W-:Y:S02]  /*18080*/  FSEL R221, R41, -INF , !P4 ;  /* 0xff80000029dd7808 */ /* 0x000fe40006000000 */
[C---:B------:R-:W-:Y:S02]  /*18090*/  ISETP.GE.AND P4, PT, R4.reuse, R8, PT ;  /* 0x000000080400720c */ /* 0x040fe40003f86270 */
[----:B------:R-:W-:Y:S02]  /*180a0*/  ISETP.GE.AND P2, PT, R4, R6, PT ;  /* 0x000000060400720c */ /* 0x000fe40003f46270 */
[----:B------:R-:W-:Y:S01]  /*180b0*/  IADD3 R4, R0, 0xf8, RZ ;  /* 0x000000f800047810 */ /* 0x000fe20007ffe0ff */
[----:B-1----:R-:W-:Y:S01]  /*180c0*/  FMUL.FTZ R7, R33, R3 ;  /* 0x0000000321077220 */ /* 0x002fe20000410000 */
[----:B----4-:R-:W-:-:S02]  /*180d0*/  FSEL R220, R10, -INF , !P5 ;  /* 0xff8000000adc7808 */ /* 0x010fc40006800000 */
[C---:B------:R-:W-:Y:S01]  /*180e0*/  ISETP.GE.AND P5, PT, R4.reuse, R8, PT ;  /* 0x000000080400720c */ /* 0x040fe20003fa6270 */
[----:B------:R1:W4:Y:S01]  /*180f0*/  MUFU.TANH R13, R7 ;  /* 0x00000007000d7308 */ /* 0x0003220000002400 */
[----:B------:R-:W-:Y:S01]  /*18100*/  ISETP.GE.AND P3, PT, R4, R6, PT ;  /* 0x000000060400720c */ /* 0x000fe20003f66270 */
[----:B------:R-:W-:Y:S01]  /*18110*/  FMUL.FTZ R4, R21, R3 ;  /* 0x0000000315047220 */ /* 0x000fe20000410000 */
[----:B------:R-:W-:Y:S02]  /*18120*/  FSEL R227, R9, -INF , !P6 ;  /* 0xff80000009e37808 */ /* 0x000fe40007000000 */
[----:B--2---:R-:W-:Y:S02]  /*18130*/  IADD3 R5, R0, 0xf1, RZ ;  /* 0x000000f100057810 */ /* 0x004fe40007ffe0ff */
[----:B------:R-:W-:Y:S01]  /*18140*/  FSEL R222, R40, -INF , !P0 ;  /* 0xff80000028de7808 */ /* 0x000fe20004000000 */
[----:B------:R2:W2:Y:S01]  /*18150*/  MUFU.TANH R9, R4 ;  /* 0x0000000400097308 */ /* 0x0004a20000002400 */
[----:B------:R-:W-:-:S02]  /*18160*/  FSEL R225, R28, -INF , !P1 ;  /* 0xff8000001ce17808 */ /* 0x000fc40004800000 */
[C---:B------:R-:W-:Y:S02]  /*18170*/  ISETP.GE.AND P0, PT, R5.reuse, R8, PT ;  /* 0x000000080500720c */ /* 0x040fe40003f06270 */
[----:B------:R-:W-:Y:S02]  /*18180*/  ISETP.GE.AND P1, PT, R5, R6, PT ;  /* 0x000000060500720c */ /* 0x000fe40003f26270 */
[----:B---3--:R-:W-:Y:S01]  /*18190*/  FSEL R228, R11, -INF , !P2 ;  /* 0xff8000000be47808 */ /* 0x008fe20005000000 */
[-C--:B-1----:R-:W-:Y:S01]  /*181a0*/  FMUL.FTZ R7, R35, R3.reuse ;  /* 0x0000000323077220 */ /* 0x082fe20000410000 */
[----:B------:R-:W-:Y:S02]  /*181b0*/  IADD3 R11, R177, 0x800, RZ ;  /* 0x00000800b10b7810 */ /* 0x000fe40007ffe0ff */
[CC--:B------:R-:W-:Y:S01]  /*181c0*/  ISETP.GE.AND P6, PT, R0.reuse, R8.reuse, PT ;  /* 0x000000080000720c */ /* 0x0c0fe20003fc6270 */
[----:B------:R1:W-:Y:S01]  /*181d0*/  MUFU.TANH R12, R7 ;  /* 0x00000007000c7308 */ /* 0x0003e20000002400 */
[----:B------:R-:W-:Y:S01]  /*181e0*/  IADD3 R0, R0, 0xf9, RZ ;  /* 0x000000f900007810 */ /* 0x000fe20007ffe0ff */
[----:B------:R3:W-:Y:S01]  /*181f0*/  STL [R1+0xa0], R11 ;  /* 0x0000a00b01007387 */ /* 0x0007e20000100800 */
[----:B------:R-:W-:Y:S01]  /*18200*/  FSEL R229, R16, -INF , !P4 ;  /* 0xff80000010e57808 */ /* 0x000fe20006000000 */
[----:B--2---:R-:W-:Y:S01]  /*18210*/  FMUL.FTZ R4, R22, R3 ;  /* 0x0000000316047220 */ /* 0x004fe20000410000 */
[----:B------:R-:W-:-:S02]  /*18220*/  ISETP.GE.AND P4, PT, R0, R8, PT ;  /* 0x000000080000720c */ /* 0x000fc40003f86270 */
[----:B------:R-:W-:Y:S01]  /*18230*/  ISETP.GE.AND P2, PT, R0, R6, PT ;  /* 0x000000060000720c */ /* 0x000fe20003f46270 */
[----:B------:R2:W2:Y:S01]  /*18240*/  MUFU.TANH R5, R4 ;  /* 0x0000000400057308 */ /* 0x0004a20000002400 */
[----:B------:R-:W-:Y:S02]  /*18250*/  LOP3.LUT R0, R205, R206, RZ, 0xfc, !PT ;  /* 0x000000cecd007212 */ /* 0x000fe400078efcff */
[----:B----4-:R-:W-:Y:S02]  /*18260*/  FSEL R206, R13, -INF , !P0 ;  /* 0xff8000000dce7808 */ /* 0x010fe40004000000 */
[----:B------:R-:W-:Y:S02]  /*18270*/  ISETP.NE.U32.AND P0, PT, R240, RZ, PT ;  /* 0x000000fff000720c */ /* 0x000fe40003f05070 */
[----:B------:R-:W-:Y:S01]  /*18280*/  FSEL R231, R9, -INF , !P4 ;  /* 0xff80000009e77808 */ /* 0x000fe20006000000 */
[----:B-1----:R-:W-:Y:S01]  /*18290*/  FMUL.FTZ R7, R20, R3 ;  /* 0x0000000314077220 */ /* 0x002fe20000410000 */
[----:B------:R-:W-:-:S03]  /*182a0*/  ISETP.NE.AND.EX P0, PT, R241, RZ, PT, P0 ;  /* 0x000000fff100720c */ /* 0x000fc60003f05300 */
[----:B------:R1:W4:Y:S01]  /*182b0*/  MUFU.TANH R10, R7 ;  /* 0x00000007000a7308 */ /* 0x0003220000002400 */
[----:B--2---:R-:W-:Y:S02]  /*182c0*/  IADD3 R4, R177, 0x1000, RZ ;  /* 0x00001000b1047810 */ /* 0x004fe40007ffe0ff */
[----:B------:R-:W-:Y:S02]  /*182d0*/  FSEL R205, R5, -INF , !P3 ;  /* 0xff80000005cd7808 */ /* 0x000fe40005800000 */
[----:B---3--:R-:W-:Y:S01]  /*182e0*/  IADD3 R11, R177, 0x1800, RZ ;  /* 0x00001800b10b7810 */ /* 0x008fe20007ffe0ff */
[----:B------:R2:W-:Y:S04]  /*182f0*/  STL [R1+0xb0], R4 ;  /* 0x0000b00401007387 */ /* 0x0005e80000100800 */
[----:B------:R3:W-:Y:S01]  /*18300*/  STL [R1+0xb4], R11 ;  /* 0x0000b40b01007387 */ /* 0x0007e20000100800 */
[-C--:B-1----:R-:W-:Y:S01]  /*18310*/  FMUL.FTZ R7, R136, R3.reuse ;  /* 0x0000000388077220 */ /* 0x082fe20000410000 */
[----:B------:R-:W-:Y:S01]  /*18320*/  FSEL R136, R12, -INF , !P1 ;  /* 0xff8000000c887808 */ /* 0x000fe20004800000 */
[----:B------:R-:W-:Y:S01]  /*18330*/  FMUL.FTZ R3, R23, R3 ;  /* 0x0000000317037220 */ /* 0x000fe20000410000 */
[----:B------:R-:W-:-:S02]  /*18340*/  IADD3 R12, R177, 0x3800, RZ ;  /* 0x00003800b10c7810 */ /* 0x000fc40007ffe0ff */
[----:B------:R-:W-:Y:S02]  /*18350*/  ISETP.GE.AND P1, PT, R230, 0x2, PT ;  /* 0x00000002e600780c */ /* 0x000fe40003f26270 */
[----:B----4-:R-:W-:Y:S01]  /*18360*/  FSEL R230, R10, -INF , !P5 ;  /* 0xff8000000ae67808 */ /* 0x010fe20006800000 */
[----:B------:R-:W1:Y:S01]  /*18370*/  MUFU.TANH R3, R3 ;  /* 0x0000000300037308 */ /* 0x000e620000002400 */
[C---:B--2---:R-:W-:Y:S02]  /*18380*/  IADD3 R4, R177.reuse, 0x2000, RZ ;  /* 0x00002000b1047810 */ /* 0x044fe40007ffe0ff */
[----:B---3--:R-:W-:-:S03]  /*18390*/  IADD3 R11, R177, 0x2800, RZ ;  /* 0x00002800b10b7810 */ /* 0x008fc60007ffe0ff */
[----:B------:R2:W-:Y:S01]  /*183a0*/  STL [R1+0xb8], R4 ;  /* 0x0000b80401007387 */ /* 0x0005e20000100800 */
[----:B-1----:R-:W-:-:S03]  /*183b0*/  FSEL R232, R3, -INF , !P2 ;  /* 0xff80000003e87808 */ /* 0x002fc60005000000 */
[----:B------:R1:W-:Y:S01]  /*183c0*/  STL [R1+0xbc], R11 ;  /* 0x0000bc0b01007387 */ /* 0x0003e20000100800 */
[----:B--2---:R2:W3:Y:S01]  /*183d0*/  MUFU.TANH R4, R7 ;  /* 0x0000000700047308 */ /* 0x0044e20000002400 */
[C---:B-1----:R-:W-:Y:S02]  /*183e0*/  IADD3 R11, R177.reuse, 0x4000, RZ ;  /* 0x00004000b10b7810 */ /* 0x042fe40007ffe0ff */
[----:B--2---:R-:W-:Y:S02]  /*183f0*/  IADD3 R7, R177, 0x3000, RZ ;  /* 0x00003000b1077810 */ /* 0x004fe40007ffe0ff */
[----:B---3--:R-:W-:-:S03]  /*18400*/  FSEL R48, R4, -INF , !P6 ;  /* 0xff80000004307808 */ /* 0x008fc60007000000 */
[----:B------:R1:W-:Y:S04]  /*18410*/  STL [R1+0xfc], R7 ;  /* 0x0000fc0701007387 */ /* 0x0003e80000100800 */
[----:B------:R2:W-:Y:S04]  /*18420*/  STL [R1+0x100], R12 ;  /* 0x0001000c01007387 */ /* 0x0005e80000100800 */
[----:B------:R3:W-:Y:S01]  /*18430*/  STL [R1+0x108], R11 ;  /* 0x0001080b01007387 */ /* 0x0007e20000100800 */
[C---:B-1----:R-:W-:Y:S02]  /*18440*/  IADD3 R7, R177.reuse, 0x4800, RZ ;  /* 0x00004800b1077810 */ /* 0x042fe40007ffe0ff */
[----:B--2---:R-:W-:-:S03]  /*18450*/  IADD3 R12, R177, 0x5000, RZ ;  /* 0x00005000b10c7810 */ /* 0x004fc60007ffe0ff */
[----:B------:R1:W-:Y:S01]  /*18460*/  STL [R1+0x10c], R7 ;  /* 0x00010c0701007387 */ /* 0x0003e20000100800 */
[----:B---3--:R-:W-:-:S03]  /*18470*/  IADD3 R11, R177, 0x5800, RZ ;  /* 0x00005800b10b7810 */ /* 0x008fc60007ffe0ff */
        /* <DEDUP_REMOVED lines=8> */
[----:B-1----:R-:W-:-:S05]  /*18500*/  IADD3 R7, R177, 0x7800, RZ ;  /* 0x00007800b1077810 */ /* 0x002fca0007ffe0ff */
[----:B------:R2:W-:Y:S01]  /*18510*/  STL [R1+0x124], R7 ;  /* 0x0001240701007387 */ /* 0x0005e20000100800 */
[----:B------:R-:W-:Y:S05]  /*18520*/  @!P1 BRA `(.L_x_1405) ;  /* 0x00000f8000009947 */ /* 0x000fea0003800000 */
[----:B------:R-:W-:Y:S01]  /*18530*/  BSSY B0, `(.L_x_1406) ;  /* 0x0000042000007945 */ /* 0x000fe20003800000 */
[----:B------:R-:W-:Y:S05]  /*18540*/  @!P0 BRA `(.L_x_1407) ;  /* 0x000003d000008947 */ /* 0x000fea0003800000 */
[----:B------:R-:W3:Y:S01]  /*18550*/  LD.E R4, [R18.64+0x170] ;  /* 0x0001700612047980 */ /* 0x000ee2000c101900 */
[----:B--2---:R-:W-:Y:S02]  /*18560*/  IABS R7, R101 ;  /* 0x0000006500077213 */ /* 0x004fe40000000000 */
[----:B------:R-:W-:-:S04]  /*18570*/  IADD3 R12, R101, -0x100, RZ ;  /* 0xffffff00650c7810 */ /* 0x000fc80007ffe0ff */
[----:B------:R-:W-:Y:S02]  /*18580*/  IABS R9, R12 ;  /* 0x0000000c00097213 */ /* 0x000fe40000000000 */
[-C--:B---3--:R-:W-:Y:S02]  /*18590*/  IABS R3, R4.reuse ;  /* 0x0000000400037213 */ /* 0x088fe40000000000 */
        /* <DEDUP_REMOVED lines=56> */
.L_x_1407:
[----:B------:R-:W3:Y:S02]  /*18920*/  LD.E R3, [R18.64+0x38] ;  /* 0x0000380612037980 */ /* 0x000ee4000c101900 */
[----:B---3--:R-:W-:-:S04]  /*18930*/  LEA R3, -R3, RZ, 0x8 ;  /* 0x000000ff03037211 */ /* 0x008fc800078e41ff */
[----:B------:R-:W-:Y:S02]  /*18940*/  SHF.R.S32.HI R4, RZ, 0x1f, R3 ;  /* 0x0000001fff047819 */ /* 0x000fe40000011403 */
.L_x_1408:
[----:B------:R-:W-:Y:S05]  /*18950*/  BSYNC B0 ;  /* 0x0000000000007941 */ /* 0x000fea0003800000 */
.L_x_1406:
[----:B------:R-:W3:Y:S01]  /*18960*/  LDL R5, [R1] ;  /* 0x0000000001057983 */ /* 0x000ee20000100800 */
[----:B------:R-:W-:Y:S01]  /*18970*/  BSSY B0, `(.L_x_1409) ;  /* 0x00000b0000007945 */ /* 0x000fe20003800000 */
[----:B---3--:R-:W-:-:S13]  /*18980*/  ISETP.GE.AND P2, PT, R132, R5, PT ;  /* 0x000000058400720c */ /* 0x008fda0003f46270 */
[----:B------:R-:W-:Y:S01]  /*18990*/  @!P2 IADD3 R5, P4, R3, R117, RZ ;  /* 0x000000750305a210 */ /* 0x000fe20007f9e0ff */
[----:B--2---:R-:W-:Y:S01]  /*189a0*/  @!P2 IMAD.MOV.U32 R11, RZ, RZ, R4 ;  /* 0x000000ffff0ba224 */ /* 0x004fe200078e0004 */
        /* <DEDUP_REMOVED lines=172> */
.L_x_1410:
[----:B------:R-:W-:Y:S05]  /*19470*/  BSYNC B0 ;  /* 0x0000000000007941 */ /* 0x000fea0003800000 */
.L_x_1409:
[----:B------:R-:W0:Y:S01]  /*19480*/  LDGDEPBAR ;  /* 0x00000000000079af */ /* 0x000e220000000000 */
[----:B------:R-:W-:-:S04]  /*19490*/  LEA R239, P2, R3, R239, 0x1 ;  /* 0x000000ef03ef7211 */ /* 0x000fc800078408ff */
[----:B------:R-:W-:-:S04]  /*194a0*/  LEA.HI.X R242, R3, R242, R4, 0x1, P2 ;  /* 0x000000f203f27211 */ /* 0x000fc800010f0c04 */
.L_x_1405:
[----:B------:R-:W-:Y:S05]  /*194b0*/  BSYNC B1 ;  /* 0x0000000000017941 */ /* 0x000fea0003800000 */
.L_x_1404:
[----:B------:R-:W-:Y:S01]  /*194c0*/  FMNMX.FTZ R3, R121, R116, !PT ;  /* 0x0000007479037209 */ /* 0x000fe20007810000 */
[----:B------:R-:W3:Y:S03]  /*194d0*/  LD.E R4, [R18.64+0xdc] ;  /* 0x0000dc0612047980 */ /* 0x000ee6000c101900 */
[----:B------:R-:W-:-:S04]  /*194e0*/  FMNMX.FTZ R3, R122, R3, !PT ;  /* 0x000000037a037209 */ /* 0x000fc80007810000 */
[----:B------:R-:W-:-:S04]  /*194f0*/  FMNMX.FTZ R3, R118, R3, !PT ;  /* 0x0000000376037209 */ /* 0x000fc80007810000 */
[----:B------:R-:W-:-:S04]  /*19500*/  FMNMX.FTZ R3, R131, R3, !PT ;  /* 0x0000000383037209 */ /* 0x000fc80007810000 */
[----:B------:R-:W-:-:S04]  /*19510*/  FMNMX.FTZ R3, R130, R3, !PT ;  /* 0x0000000382037209 */ /* 0x000fc80007810000 */
[----:B------:R-:W-:Y:S02]  /*19520*/  FMNMX.FTZ R3, R129, R3, !PT ;  /* 0x0000000381037209 */ /* 0x000fe40007810000 */
[----:B-1----:R-:W-:Y:S02]  /*19530*/  FMNMX.FTZ R36, R48, R134, !PT ;  /* 0x0000008630247209 */ /* 0x002fe40007810000 */
        /* <DEDUP_REMOVED lines=122> */
[----:B--2---:R-:W2:Y:S01]  /*19ce0*/  SHFL.BFLY PT, R7, R3, 0x1, 0x1f ;  /* 0x0c201f0003077f89 */ /* 0x004ea200000e0000 */
[----:B-1----:R-:W-:Y:S02]  /*19cf0*/  FMNMX.FTZ R36, R36, R5, !PT ;  /* 0x0000000524247209 */ /* 0x002fe40007810000 */
[----:B--2---:R-:W-:-:S03]  /*19d00*/  FMNMX.FTZ R3, R3, R7, !PT ;  /* 0x0000000703037209 */ /* 0x004fc60007810000 */
[----:B------:R-:W1:Y:S01]  /*19d10*/  SHFL.BFLY PT, R9, R36, 0x1, 0x1f ;  /* 0x0c201f0024097f89 */ /* 0x000e6200000e0000 */
[----:B------:R-:W-:Y:S01]  /*19d20*/  FSETP.NEU.FTZ.AND P2, PT, R3, -INF , PT ;  /* 0xff8000000300780b */ /* 0x000fe20003f5d000 */
[----:B---3--:R-:W-:-:S05]  /*19d30*/  FMUL.FTZ R5, R4, R3 ;  /* 0x0000000304057220 */ /* 0x008fca0000410000 */
[----:B------:R-:W-:-:S05]  /*19d40*/  FSEL R5, R5, RZ, P2 ;  /* 0x000000ff05057208 */ /* 0x000fca0001000000 */
[----:B------:R-:W-:-:S04]  /*19d50*/  FFMA.FTZ R7, R121, R4, -R5 ;  /* 0x0000000479077223 */ /* 0x000fc80000010805 */
[----:B------:R2:W-:Y:S01]  /*19d60*/  MUFU.EX2 R249, R7 ;  /* 0x0000000700f97308 */ /* 0x0005e20000000800 */
[----:B-1----:R-:W-:Y:S01]  /*19d70*/  FMNMX.FTZ R36, R36, R9, !PT ;  /* 0x0000000924247209 */ /* 0x002fe20007810000 */
[----:B--2---:R-:W-:-:S06]  /*19d80*/  FFMA.FTZ R7, R116, R4, -R5 ;  /* 0x0000000474077223 */ /* 0x004fcc0000010805 */
[----:B------:R1:W2:Y:S01]  /*19d90*/  MUFU.EX2 R10, R7 ;  /* 0x00000007000a7308 */ /* 0x0002a20000000800 */
        /* <DEDUP_REMOVED lines=8> */
[----:B------:R-:W3:Y:S01]  /*19e20*/  LDSM.16.MT88.4 R28, [R181+0xa000] ;  /* 0x00a00000b51c783b */ /* 0x000ee20000004200 */
        /* <DEDUP_REMOVED lines=9> */
[----:B------:R-:W4:Y:S01]  /*19ec0*/  MUFU.EX2 R250, R9 ;  /* 0x0000000900fa7308 */ /* 0x000f220000000800 */
[----:B-1----:R-:W-:-:S07]  /*19ed0*/  FFMA.FTZ R0, R135, R4, -R7 ;  /* 0x0000000487007223 */ /* 0x002fce0000010807 */
[----:B------:R1:W5:Y:S01]  /*19ee0*/  MUFU.EX2 R247, R0 ;  /* 0x0000000000f77308 */ /* 0x0003620000000800 */
[----:B------:R-:W-:Y:S02]  /*19ef0*/  LEA R180, R186, R179, 0x1 ;  /* 0x000000b3bab47211 */ /* 0x000fe400078e08ff */
[----:B--2---:R-:W-:Y:S02]  /*19f00*/  F2FP.BF16.PACK_AB R13, R10, R249 ;  /* 0x000000f90a0d723e */ /* 0x004fe400000010ff */
[----:B----4-:R-:W-:Y:S01]  /*19f10*/  F2FP.BF16.PACK_AB R15, R250, R246 ;  /* 0x000000f6fa0f723e */ /* 0x010fe200000010ff */
[----:B------:R-:W2:Y:S01]  /*19f20*/  LDSM.16.MT88.4 R32, [R180+0xa000] ;  /* 0x00a00000b420783b */ /* 0x000ea20000004200 */
[----:B------:R-:W-:Y:S01]  /*19f30*/  F2FP.BF16.PACK_AB R12, R11, R101 ;  /* 0x000000650b0c723e */ /* 0x000fe200000010ff */
[----:B-1----:R-:W-:-:S04]  /*19f40*/  FFMA.FTZ R0, R131, R4, -R5 ;  /* 0x0000000483007223 */ /* 0x002fc80000010805 */
[----:B------:R1:W-:Y:S01]  /*19f50*/  MUFU.EX2 R238, R0 ;  /* 0x0000000000ee7308 */ /* 0x0003e20000000800 */
[----:B-----5:R-:W-:Y:S01]  /*19f60*/  F2FP.BF16.PACK_AB R14, R247, R248 ;  /* 0x000000f8f70e723e */ /* 0x020fe200000010ff */
[----:B-1----:R-:W-:-:S06]  /*19f70*/  FFMA.FTZ R0, R130, R4, -R5 ;  /* 0x0000000482007223 */ /* 0x002fcc0000010805 */
[----:B------:R1:W-:Y:S01]  /*19f80*/  MUFU.EX2 R17, R0 ;  /* 0x0000000000117308 */ /* 0x0003e20000000800 */
[C---:B---3--:R-:W-:Y:S08]  /*19f90*/  HMMA.16816.F32.BF16 R56, R12.reuse, R28, RZ ;  /* 0x0000001c0c38723c */ /* 0x048ff000000418ff */
        /* <DEDUP_REMOVED lines=129> */
[C---:B------:R-:W-:Y:S08]  /*1a7b0*/  HMMA.16816.F32.BF16 R52, R12.reuse, R20, R52 ;  /* 0x000000140c34723c */ /* 0x040ff00000041834 */
        /* <DEDUP_REMOVED lines=59> */
[----:B---3--:R-:W-:Y:S01]  /*1ab70*/  HMMA.16816.F32.BF16 R68, R12, R28, R68 ;  /* 0x0000001c0c44723c */ /* 0x008fe20000041844 */
[----:B------:R-:W-:-:S07]  /*1ab80*/  MOV R173, R143 ;  /* 0x0000008f00ad7202 */ /* 0x000fce0000000f00 */
        /* <DEDUP_REMOVED lines=13> */
[----:B------:R-:W-:Y:S01]  /*1ac60*/  MOV R171, R137 ;  /* 0x0000008900ab7202 */ /* 0x000fe20000000f00 */
[----:B-1----:R-:W-:-:S05]  /*1ac70*/  FFMA.FTZ R0, R201, R4, -R7 ;  /* 0x00000004c9007223 */ /* 0x002fca0000010807 */
        /* <DEDUP_REMOVED lines=9> */
[----:B------:R-:W-:Y:S01]  /*1ad10*/  MOV R193, R134 ;  /* 0x0000008600c17202 */ /* 0x000fe20000000f00 */
[----:B--2---:R-:W-:Y:S01]  /*1ad20*/  HMMA.16816.F32.BF16 R44, R12, R28, R44 ;  /* 0x0000001c0c2c723c */ /* 0x004fe2000004182c */
[----:B------:R-:W-:Y:S01]  /*1ad30*/  MOV R167, R135 ;  /* 0x0000008700a77202 */ /* 0x000fe20000000f00 */
[----:B-1----:R-:W-:-:S04]  /*1ad40*/  FFMA.FTZ R0, R202, R4, -R5 ;  /* 0x00000004ca007223 */ /* 0x002fc80000010805 */
[----:B------:R1:W-:Y:S02]  /*1ad50*/  MUFU.EX2 R17, R0 ;  /* 0x0000000000117308 */ /* 0x0003e40000000800 */
        /* <DEDUP_REMOVED lines=10> */
[----:B------:R1:W-:Y:S01]  /*1ae00*/  MUFU.EX2 R135, R0 ;  /* 0x0000000000877308 */ /* 0x0003e20000000800 */
[----:B------:R-:W-:Y:S01]  /*1ae10*/  MOV R170, R130 ;  /* 0x0000008200aa7202 */ /* 0x000fe20000000f00 */
[----:B------:R-:W-:Y:S01]  /*1ae20*/  HMMA.16816.F32.BF16 R52, R12, R20, R52 ;  /* 0x000000140c34723c */ /* 0x000fe20000041834 */
[----:B------:R-:W-:-:S07]  /*1ae30*/  MOV R175, R16 ;  /* 0x0000001000af7202 */ /* 0x000fce0000000f00 */
[----:B------:R-:W-:Y:S01]  /*1ae40*/  HMMA.16816.F32.BF16 R48, R12, R22, R48 ;  /* 0x000000160c30723c */ /* 0x000fe20000041830 */
[----:B------:R-:W3:Y:S01]  /*1ae50*/  LDSM.16.MT88.4 R20, [R181+0xe000] ;  /* 0x00e00000b514783b */ /* 0x000ee20000004200 */
[----:B-1----:R-:W-:-:S04]  /*1ae60*/  FFMA.FTZ R0, R204, R4, -R7 ;  /* 0x00000004cc007223 */ /* 0x002fc80000010807 */
[----:B------:R1:W-:Y:S01]  /*1ae70*/  MUFU.EX2 R130, R0 ;  /* 0x0000000000827308 */ /* 0x0003e20000000800 */
[----:B------:R-:W-:Y:S02]  /*1ae80*/  MOV R196, R129 ;  /* 0x0000008100c47202 */ /* 0x000fe40000000f00 */
[----:B------:R-:W-:Y:S01]  /*1ae90*/  MOV R197, R131 ;  /* 0x0000008300c57202 */ /* 0x000fe20000000f00 */
[----:B-1----:R-:W-:-:S04]  /*1aea0*/  FFMA.FTZ R0, R203, R4, -R7 ;  /* 0x00000004cb007223 */ /* 0x002fc80000010807 */
        /* <DEDUP_REMOVED lines=52> */
[----:B-1----:R-:W-:Y:S02]  /*1b1f0*/  F2FP.BF16.PACK_AB R14, R123, R121 ;  /* 0x000000797b0e723e */ /* 0x002fe400000010ff */
[----:B------:R-:W-:Y:S01]  /*1b200*/  MOV R194, R116 ;  /* 0x0000007400c27202 */ /* 0x000fe20000000f00 */
        /* <DEDUP_REMOVED lines=8> */
[----:B-1----:R-:W-:-:S04]  /*1b290*/  FFMA.FTZ R0, R103, R4, -R5 ;  /* 0x0000000467007223 */ /* 0x002fc80000010805 */
[----:B------:R1:W-:Y:S02]  /*1b2a0*/  MUFU.EX2 R115, R0 ;  /* 0x0000000000737308 */ /* 0x0003e40000000800 */
[C---:B-----5:R-:W-:Y:S08]  /*1b2b0*/  HMMA.16816.F32.BF16 R40, R12.reuse, R24, R40 ;  /* 0x000000180c28723c */ /* 0x060ff00000041828 */
        /* <DEDUP_REMOVED lines=8> */
[----:B------:R1:W5:Y:S02]  /*1b340*/  MUFU.EX2 R111, R0 ;  /* 0x00000000006f7308 */ /* 0x0003640000000800 */
[----:B-1----:R-:W-:-:S06]  /*1b350*/  FFMA.FTZ R0, R109, R4, -R7 ;  /* 0x000000046d007223 */ /* 0x002fcc0000010807 */
[----:B------:R1:W-:Y:S02]  /*1b360*/  MUFU.EX2 R110, R0 ;  /* 0x00000000006e7308 */ /* 0x0003e40000000800 */
[----:B-1----:R-:W-:-:S06]  /*1b370*/  FFMA.FTZ R0, R108, R4, -R7 ;  /* 0x000000046c007223 */ /* 0x002fcc0000010807 */
[----:B------:R1:W1:Y:S02]  /*1b380*/  MUFU.EX2 R112, R0 ;  /* 0x0000000000707308 */ /* 0x0002640000000800 */
[----:B-1----:R-:W-:-:S06]  /*1b390*/  FFMA.FTZ R0, R104, R4, -R5 ;  /* 0x0000000468007223 */ /* 0x002fcc0000010805 */
[----:B------:R1:W1:Y:S01]  /*1b3a0*/  MUFU.EX2 R109, R0 ;  /* 0x00000000006d7308 */ /* 0x0002620000000800 */
[----:B--2---:R-:W-:Y:S01]  /*1b3b0*/  HMMA.16816.F32.BF16 R64, R12, R28, R52 ;  /* 0x0000001c0c40723c */ /* 0x004fe20000041834 */
[----:B-1----:R-:W-:-:S06]  /*1b3c0*/  FFMA.FTZ R0, R98, R4, -R5 ;  /* 0x0000000462007223 */ /* 0x002fcc0000010805 */
[----:B------:R1:W-:Y:S01]  /*1b3d0*/  MUFU.EX2 R107, R0 ;  /* 0x00000000006b7308 */ /* 0x0003e20000000800 */
[----:B------:R-:W-:Y:S01]  /*1b3e0*/  HMMA.16816.F32.BF16 R60, R12, R30, R32 ;  /* 0x0000001e0c3c723c */ /* 0x000fe20000041820 */
[----:B------:R-:W-:Y:S01]  /*1b3f0*/  MOV R192, R83 ;  /* 0x0000005300c07202 */ /* 0x000fe20000000f00 */
[----:B------:R-:W-:Y:S05]  /*1b400*/  LDSM.16.MT88.4 R28, [R179+0xf000] ;  /* 0x00f00000b31c783b */ /* 0x000fea0000004200 */
[----:B-----5:R-:W-:Y:S02]  /*1b410*/  F2FP.BF16.PACK_AB R12, R111, R113 ;  /* 0x000000716f0c723e */ /* 0x020fe400000010ff */
[----:B------:R-:W-:Y:S01]  /*1b420*/  F2FP.BF16.PACK_AB R13, R116, R114 ;  /* 0x00000072740d723e */ /* 0x000fe200000010ff */
[----:B-1----:R-:W-:Y:S01]  /*1b430*/  FFMA.FTZ R0, R99, R4, -R5 ;  /* 0x0000000463007223 */ /* 0x002fe20000010805 */
[----:B------:R-:W-:-:S02]  /*1b440*/  F2FP.BF16.PACK_AB R14, R112, R110 ;  /* 0x0000006e700e723e */ /* 0x000fc400000010ff */
[----:B------:R-:W-:Y:S01]  /*1b450*/  F2FP.BF16.PACK_AB R15, R109, R115 ;  /* 0x000000736d0f723e */ /* 0x000fe200000010ff */
[----:B------:R1:W-:Y:S01]  /*1b460*/  MUFU.EX2 R105, R0 ;  /* 0x0000000000697308 */ /* 0x0003e20000000800 */
        /* <DEDUP_REMOVED lines=10> */
[----:B------:R-:W-:Y:S01]  /*1b510*/  FADD.FTZ R10, R249, R10 ;  /* 0x0000000af90a7221 */ /* 0x000fe20000010000 */
[----:B------:R-:W-:Y:S06]  /*1b520*/  LDSM.16.MT88.4 R24, [R178+0xf800] ;  /* 0x00f80000b218783b */ /* 0x000fec0000004200 */
[----:B----4-:R-:W-:Y:S01]  /*1b530*/  HMMA.16816.F32.BF16 R72, R12, R20, R48 ;  /* 0x000000140c48723c */ /* 0x010fe20000041830 */
[----:B-1----:R-:W-:-:S07]  /*1b540*/  FFMA.FTZ R0, R86, R4, -R7 ;  /* 0x0000000456007223 */ /* 0x002fce0000010807 */
[----:B------:R-:W-:Y:S01]  /*1b550*/  HMMA.16816.F32.BF16 R68, R12, R22, R44 ;  /* 0x000000160c44723c */ /* 0x000fe2000004182c */
[----:B------:R-:W1:Y:S01]  /*1b560*/  LDSM.16.MT88.4 R20, [R180+0xf000] ;  /* 0x00f00000b414783b */ /* 0x000e620000004200 */
[----:B------:R2:W-:Y:S02]  /*1b570*/  MUFU.EX2 R103, R0 ;  /* 0x0000000000677308 */ /* 0x0005e40000000800 */
[----:B--2---:R-:W-:-:S06]  /*1b580*/  FFMA.FTZ R0, R102, R4, -R7 ;  /* 0x0000000466007223 */ /* 0x004fcc0000010807 */
[----:B------:R2:W3:Y:S01]  /*1b590*/  MUFU.EX2 R104, R0 ;  /* 0x0000000000687308 */ /* 0x0004e20000000800 */
[----:B------:R-:W-:Y:S02]  /*1b5a0*/  FADD.FTZ R10, R246, R10 ;  /* 0x0000000af60a7221 */ /* 0x000fe40000010000 */
[----:B------:R-:W-:Y:S02]  /*1b5b0*/  FADD.FTZ R9, R101, R11 ;  /* 0x0000000b65097221 */ /* 0x000fe40000010000 */
[----:B--2---:R-:W-:-:S04]  /*1b5c0*/  FFMA.FTZ R0, R97, R4, -R7 ;  /* 0x0000000461007223 */ /* 0x004fc80000010807 */
[----:B------:R2:W-:Y:S02]  /*1b5d0*/  MUFU.EX2 R102, R0 ;  /* 0x0000000000667308 */ /* 0x0005e40000000800 */
[----:B--2---:R-:W-:-:S06]  /*1b5e0*/  FFMA.FTZ R0, R96, R4, -R7 ;  /* 0x0000000460007223 */ /* 0x004fcc0000010807 */
[----:B------:R2:W4:Y:S02]  /*1b5f0*/  MUFU.EX2 R108, R0 ;  /* 0x00000000006c7308 */ /* 0x0005240000000800 */
[----:B--2---:R-:W-:-:S06]  /*1b600*/  FFMA.FTZ R0, R91, R4, -R5 ;  /* 0x000000045b007223 */ /* 0x004fcc0000010805 */
[----:B------:R2:W5:Y:S02]  /*1b610*/  MUFU.EX2 R101, R0 ;  /* 0x0000000000657308 */ /* 0x0005640000000800 */
[----:B--2---:R-:W-:-:S04]  /*1b620*/  FADD.FTZ R0, R250, R10 ;  /* 0x0000000afa007221 */ /* 0x004fc80000010000 */
[----:B------:R-:W-:Y:S02]  /*1b630*/  FADD.FTZ R11, R238, R0 ;  /* 0x00000000ee0b7221 */ /* 0x000fe40000010000 */
[----:B------:R-:W-:-:S04]  /*1b640*/  FFMA.FTZ R0, R89, R4, -R5 ;  /* 0x0000000459007223 */ /* 0x000fc80000010805 */
[----:B------:R2:W-:Y:S01]  /*1b650*/  MUFU.EX2 R99, R0 ;  /* 0x0000000000637308 */ /* 0x0005e20000000800 */
[----:B-1----:R-:W-:Y:S01]  /*1b660*/  HMMA.16816.F32.BF16 R48, R12, R20, R64 ;  /* 0x000000140c30723c */ /* 0x002fe20000041840 */
[----:B--2---:R-:W-:-:S06]  /*1b670*/  FFMA.FTZ R0, R87, R4, -R5 ;  /* 0x0000000457007223 */ /* 0x004fcc0000010805 */
[----:B------:R1:W-:Y:S01]  /*1b680*/  MUFU.EX2 R98, R0 ;  /* 0x0000000000627308 */ /* 0x0003e20000000800 */
[C---:B------:R-:W-:Y:S01]  /*1b690*/  HMMA.16816.F32.BF16 R44, R12.reuse, R22, R60 ;  /* 0x000000160c2c723c */ /* 0x040fe2000004183c */
[----:B------:R-:W2:Y:S07]  /*1b6a0*/  LDSM.16.MT88.4 R20, [R179+0xf800] ;  /* 0x00f80000b314783b */ /* 0x000eae0000004200 */
[C---:B------:R-:W-:Y:S08]  /*1b6b0*/  HMMA.16816.F32.BF16 R52, R12.reuse, R28, R40 ;  /* 0x0000001c0c34723c */ /* 0x040ff00000041828 */
[----:B------:R-:W-:Y:S01]  /*1b6c0*/  HMMA.16816.F32.BF16 R32, R12, R30, R56 ;  /* 0x0000001e0c20723c */ /* 0x000fe20000041838 */
[-C--:B-1----:R-:W-:Y:S01]  /*1b6d0*/  FFMA.FTZ R0, R85, R4.reuse, -R5 ;  /* 0x0000000455007223 */ /* 0x082fe20000010805 */
[----:B------:R-:W1:Y:S03]  /*1b6e0*/  LDSM.16.MT88.4 R28, [R181+0xf800] ;  /* 0x00f80000b51c783b */ /* 0x000e660000004200 */
[----:B------:R3:W-:Y:S01]  /*1b6f0*/  MUFU.EX2 R97, R0 ;  /* 0x0000000000617308 */ /* 0x0007e20000000800 */
[----:B------:R-:W-:Y:S01]  /*1b700*/  FADD.FTZ R9, R248, R9 ;  /* 0x00000009f8097221 */ /* 0x000fe20000010000 */
[----:B------:R-:W-:Y:S01]  /*1b710*/  LDSM.16.MT88.4 R40, [R178+0x10000] ;  /* 0x01000000b228783b */ /* 0x000fe20000004200 */
[----:B---3--:R-:W-:-:S05]  /*1b720*/  FFMA.FTZ R0, R209, R4, -R7 ;  /* 0x00000004d1007223 */ /* 0x008fca0000010807 */
[----:B------:R3:W-:Y:S02]  /*1b730*/  MUFU.EX2 R96, R0 ;  /* 0x0000000000607308 */ /* 0x0007e40000000800 */
[----:B---3--:R-:W-:-:S06]  /*1b740*/  FFMA.FTZ R0, R210, R4, -R7 ;  /* 0x00000004d2007223 */ /* 0x008fcc0000010807 */
[----:B------:R3:W1:Y:S01]  /*1b750*/  MUFU.EX2 R95, R0 ;  /* 0x00000000005f7308 */ /* 0x0006620000000800 */
[----:B------:R-:W-:Y:S02]  /*1b760*/  F2FP.BF16.PACK_AB R12, R104, R103 ;  /* 0x00000067680c723e */ /* 0x000fe400000010ff */
[----:B------:R-:W-:Y:S01]  /*1b770*/  F2FP.BF16.PACK_AB R13, R105, R107 ;  /* 0x0000006b690d723e */ /* 0x000fe200000010ff */
[----:B---3--:R-:W-:-:S04]  /*1b780*/  FFMA.FTZ R0, R207, R4, -R7 ;  /* 0x00000004cf007223 */ /* 0x008fc80000010807 */
[----:B------:R3:W-:Y:S01]  /*1b790*/  MUFU.EX2 R94, R0 ;  /* 0x00000000005e7308 */ /* 0x0007e20000000800 */
[----:B----4-:R-:W-:Y:S02]  /*1b7a0*/  F2FP.BF16.PACK_AB R14, R108, R102 ;  /* 0x000000666c0e723e */ /* 0x010fe400000010ff */
[----:B-----5:R-:W-:Y:S01]  /*1b7b0*/  F2FP.BF16.PACK_AB R15, R101, R106 ;  /* 0x0000006a650f723e */ /* 0x020fe200000010ff */
[----:B---3--:R-:W-:-:S04]  /*1b7c0*/  FFMA.FTZ R0, R88, R4, -R7 ;  /* 0x0000000458007223 */ /* 0x008fc80000010807 */
[----:B------:R3:W4:Y:S02]  /*1b7d0*/  MUFU.EX2 R93, R0 ;  /* 0x00000000005d7308 */ /* 0x0007240000000800 */
[----:B------:R-:W-:Y:S01]  /*1b7e0*/  HMMA.16816.F32.BF16 R80, R12, R24, R80 ;  /* 0x000000180c50723c */ /* 0x000fe20000041850 */
[----:B---3--:R-:W-:-:S04]  /*1b7f0*/  FADD.FTZ R0, R198, R11 ;  /* 0x0000000bc6007221 */ /* 0x008fc80000010000 */
[----:B------:R-:W-:-:S03]  /*1b800*/  FADD.FTZ R0, R199, R0 ;  /* 0x00000000c7007221 */ /* 0x000fc60000010000 */
[----:B------:R-:W-:Y:S01]  /*1b810*/  HMMA.16816.F32.BF16 R76, R12, R26, R76 ;  /* 0x0000001a0c4c723c */ /* 0x000fe2000004184c */
[----:B------:R-:W3:Y:S01]  /*1b820*/  LDSM.16.MT88.4 R24, [R180+0xf800] ;  /* 0x00f80000b418783b */ /* 0x000ee20000004200 */
[----:B------:R-:W-:-:S04]  /*1b830*/  FADD.FTZ R0, R200, R0 ;  /* 0x00000000c8007221 */ /* 0x000fc80000010000 */
[----:B------:R-:W-:Y:S02]  /*1b840*/  FADD.FTZ R11, R251, R0 ;  /* 0x00000000fb0b7221 */ /* 0x000fe40000010000 */
[----:B------:R-:W-:Y:S01]  /*1b850*/  FFMA.FTZ R0, R214, R4, -R5 ;  /* 0x00000004d6007223 */ /* 0x000fe20000010805 */
[----:B--2---:R-:W-:Y:S03]  /*1b860*/  HMMA.16816.F32.BF16 R64, R12, R20, R52 ;  /* 0x000000140c40723c */ /* 0x004fe60000041834 */
[----:B------:R2:W-:Y:S01]  /*1b870*/  MUFU.EX2 R91, R0 ;  /* 0x00000000005b7308 */ /* 0x0005e20000000800 */
[----:B------:R-:W-:-:S04]  /*1b880*/  FADD.FTZ R9, R247, R9 ;  /* 0x00000009f7097221 */ /* 0x000fc80000010000 */
[----:B------:R-:W-:Y:S01]  /*1b890*/  HMMA.16816.F32.BF16 R52, R12, R22, R32 ;  /* 0x000000160c34723c */ /* 0x000fe20000041820 */
[----:B------:R-:W5:Y:S01]  /*1b8a0*/  LDSM.16.MT88.4 R32, [R181+0x10000] ;  /* 0x01000000b520783b */ /* 0x000f620000004200 */
[----:B------:R-:W-:Y:S02]  /*1b8b0*/  FADD.FTZ R10, R175, R9 ;  /* 0x00000009af0a7221 */ /* 0x000fe40000010000 */
[----:B--2---:R-:W-:-:S04]  /*1b8c0*/  FFMA.FTZ R0, R212, R4, -R5 ;  /* 0x00000004d4007223 */ /* 0x004fc80000010805 */
[----:B-1----:R-:W-:Y:S01]  /*1b8d0*/  HMMA.16816.F32.BF16 R56, R12, R28, R72 ;  /* 0x0000001c0c38723c */ /* 0x002fe20000041848 */
[----:B------:R-:W-:Y:S01]  /*1b8e0*/  LDSM.16.MT88.4 R20, [R180+0x10000] ;  /* 0x01000000b414783b */ /* 0x000fe20000004200 */
[----:B------:R1:W-:Y:S01]  /*1b8f0*/  MUFU.EX2 R89, R0 ;  /* 0x0000000000597308 */ /* 0x0003e20000000800 */
[----:B------:R-:W-:-:S05]  /*1b900*/  FFMA.FTZ R9, R208, R4, -R5 ;  /* 0x00000004d0097223 */ /* 0x000fca0000010805 */
[----:B------:R-:W-:Y:S01]  /*1b910*/  HMMA.16816.F32.BF16 R60, R12, R30, R68 ;  /* 0x0000001e0c3c723c */ /* 0x000fe20000041844 */
[----:B------:R-:W2:Y:S01]  /*1b920*/  LDSM.16.MT88.4 R28, [R179+0x10000] ;  /* 0x01000000b31c783b */ /* 0x000ea20000004200 */
[----:B------:R-:W-:Y:S02]  /*1b930*/  FADD.FTZ R10, R92, R10 ;  /* 0x0000000a5c0a7221 */ /* 0x000fe40000010000 */
[----:B-1----:R-:W-:-:S04]  /*1b940*/  FFMA.FTZ R0, R217, R4, -R7 ;  /* 0x00000004d9007223 */ /* 0x002fc80000010807 */
[----:B------:R1:W-:Y:S08]  /*1b950*/  MUFU.EX2 R88, R0 ;  /* 0x0000000000587308 */ /* 0x0003f00000000800 */
[----:B------:R3:W2:Y:S01]  /*1b960*/  MUFU.EX2 R92, R9 ;  /* 0x00000009005c7308 */ /* 0x0006a20000000800 */
[----:B-1----:R-:W-:-:S07]  /*1b970*/  FFMA.FTZ R0, R218, R4, -R7 ;  /* 0x00000004da007223 */ /* 0x002fce0000010807 */
[----:B------:R1:W1:Y:S01]  /*1b980*/  MUFU.EX2 R87, R0 ;  /* 0x0000000000577308 */ /* 0x0002620000000800 */
[----:B---3--:R-:W-:-:S04]  /*1b990*/  FADD.FTZ R9, R201, R10 ;  /* 0x0000000ac9097221 */ /* 0x008fc80000010000 */
[----:B------:R-:W-:Y:S02]  /*1b9a0*/  FADD.FTZ R10, R174, R9 ;  /* 0x00000009ae0a7221 */ /* 0x000fe40000010000 */
[-C--:B------:R-:W-:Y:S02]  /*1b9b0*/  FFMA.FTZ R9, R211, R4.reuse, -R5 ;  /* 0x00000004d3097223 */ /* 0x080fe40000010805 */
[----:B-1----:R-:W-:-:S04]  /*1b9c0*/  FFMA.FTZ R0, R219, R4, -R7 ;  /* 0x00000004db007223 */ /* 0x002fc80000010807 */
[----:B------:R1:W-:Y:S08]  /*1b9d0*/  MUFU.EX2 R86, R0 ;  /* 0x0000000000567308 */ /* 0x0003f00000000800 */
[----:B------:R3:W2:Y:S01]  /*1b9e0*/  MUFU.EX2 R90, R9 ;  /* 0x00000009005a7308 */ /* 0x0006a20000000800 */
[----:B-1----:R-:W-:-:S07]  /*1b9f0*/  FFMA.FTZ R0, R215, R4, -R7 ;  /* 0x00000004d7007223 */ /* 0x002fce0000010807 */
[----:B------:R1:W1:Y:S01]  /*1ba00*/  MUFU.EX2 R85, R0 ;  /* 0x0000000000557308 */ /* 0x0002620000000800 */
[----:B---3--:R-:W-:-:S07]  /*1ba10*/  FFMA.FTZ R9, R216, R4, -R5 ;  /* 0x00000004d8097223 */ /* 0x008fce0000010805 */
[----:B------:R3:W2:Y:S01]  /*1ba20*/  MUFU.EX2 R84, R9 ;  /* 0x0000000900547308 */ /* 0x0006a20000000800 */
[----:B-1----:R-:W-:Y:S02]  /*1ba30*/  FADD.FTZ R0, R196, R10 ;  /* 0x0000000ac4007221 */ /* 0x002fe40000010000 */
[----:B------:R-:W-:Y:S01]  /*1ba40*/  FADD.FTZ R10, R197, R11 ;  /* 0x0000000bc50a7221 */ /* 0x000fe20000010000 */
[----:B------:R-:W-:Y:S01]  /*1ba50*/  HMMA.16816.F32.BF16 R48, R12, R24, R48 ;  /* 0x000000180c30723c */ /* 0x000fe20000041830 */
[----:B---3--:R-:W-:Y:S02]  /*1ba60*/  FADD.FTZ R9, R193, R0 ;  /* 0x00000000c1097221 */ /* 0x008fe40000010000 */
[----:B------:R-:W-:-:S05]  /*1ba70*/  FADD.FTZ R0, R194, R10 ;  /* 0x0000000ac2007221 */ /* 0x000fca0000010000 */
[----:B------:R-:W-:Y:S01]  /*1ba80*/  HMMA.16816.F32.BF16 R24, R12, R26, R44 ;  /* 0x0000001a0c18723c */ /* 0x000fe2000004182c */
[----:B------:R-:W-:-:S06]  /*1ba90*/  FADD.FTZ R0, R192, R0 ;  /* 0x00000000c0007221 */ /* 0x000fcc0000010000 */
[----:B------:R-:W-:Y:S02]  /*1baa0*/  F2FP.BF16.PACK_AB R12, R95, R96 ;  /* 0x000000605f0c723e */ /* 0x000fe400000010ff */
[----:B------:R-:W-:Y:S02]  /*1bab0*/  F2FP.BF16.PACK_AB R13, R98, R99 ;  /* 0x00000063620d723e */ /* 0x000fe400000010ff */
[----:B----4-:R-:W-:Y:S02]  /*1bac0*/  F2FP.BF16.PACK_AB R14, R93, R94 ;  /* 0x0000005e5d0e723e */ /* 0x010fe400000010ff */
[----:B--2---:R-:W-:Y:S01]  /*1bad0*/  F2FP.BF16.PACK_AB R15, R92, R97 ;  /* 0x000000615c0f723e */ /* 0x004fe200000010ff */
[----:B------:R-:W-:Y:S02]  /*1bae0*/  FADD.FTZ R10, R252, R0 ;  /* 0x00000000fc0a7221 */ /* 0x000fe40000010000 */
[----:B------:R-:W-:Y:S02]  /*1baf0*/  FFMA.FTZ R0, R221, R4, -R5 ;  /* 0x00000004dd007223 */ /* 0x000fe40000010805 */
[----:B------:R-:W-:-:S02]  /*1bb00*/  FADD.FTZ R9, R195, R9 ;  /* 0x00000009c3097221 */ /* 0x000fc40000010000 */
[----:B------:R-:W-:Y:S01]  /*1bb10*/  HMMA.16816.F32.BF16 R44, R12, R40, R80 ;  /* 0x000000280c2c723c */ /* 0x000fe20000041850 */
[----:B------:R1:W-:Y:S01]  /*1bb20*/  MUFU.EX2 R83, R0 ;  /* 0x0000000000537308 */ /* 0x0003e20000000800 */
[----:B------:R-:W-:Y:S02]  /*1bb30*/  FADD.FTZ R11, R169, R9 ;  /* 0x00000009a90b7221 */ /* 0x000fe40000010000 */
[----:B------:R-:W-:-:S04]  /*1bb40*/  FFMA.FTZ R9, R220, R4, -R5 ;  /* 0x00000004dc097223 */ /* 0x000fc80000010805 */
[----:B-----5:R-:W-:Y:S01]  /*1bb50*/  HMMA.16816.F32.BF16 R56, R12, R32, R56 ;  /* 0x000000200c38723c */ /* 0x020fe20000041838 */
[----:B------:R-:W-:-:S07]  /*1bb60*/  FADD.FTZ R10, R173, R10 ;  /* 0x0000000aad0a7221 */ /* 0x000fce0000010000 */
[C---:B------:R-:W-:Y:S01]  /*1bb70*/  HMMA.16816.F32.BF16 R60, R12.reuse, R34, R60 ;  /* 0x000000220c3c723c */ /* 0x040fe2000004183c */
[----:B-1----:R-:W-:Y:S01]  /*1bb80*/  FFMA.FTZ R0, R222, R4, -R5 ;  /* 0x00000004de007223 */ /* 0x002fe20000010805 */
[----:B------:R-:W1:Y:S03]  /*1bb90*/  LDSM.16.MT88.4 R32, [R178+0x10800] ;  /* 0x01080000b220783b */ /* 0x000e660000004200 */
[----:B------:R2:W-:Y:S03]  /*1bba0*/  MUFU.EX2 R82, R0 ;  /* 0x0000000000527308 */ /* 0x0005e60000000800 */
[C---:B------:R-:W-:Y:S08]  /*1bbb0*/  HMMA.16816.F32.BF16 R68, R12.reuse, R28, R64 ;  /* 0x0000001c0c44723c */ /* 0x040ff00000041840 */
[----:B------:R-:W-:Y:S01]  /*1bbc0*/  HMMA.16816.F32.BF16 R52, R12, R30, R52 ;  /* 0x0000001e0c34723c */ /* 0x000fe20000041834 */
[----:B------:R-:W3:Y:S01]  /*1bbd0*/  LDSM.16.MT88.4 R28, [R181+0x10800] ;  /* 0x01080000b51c783b */ /* 0x000ee20000004200 */
[----:B------:R4:W-:Y:S01]  /*1bbe0*/  MUFU.EX2 R81, R9 ;  /* 0x0000000900517308 */ /* 0x0009e20000000800 */
[----:B--2---:R-:W-:-:S05]  /*1bbf0*/  FADD.FTZ R0, R172, R11 ;  /* 0x0000000bac007221 */ /* 0x004fca0000010000 */
[----:B------:R-:W-:Y:S01]  /*1bc00*/  HMMA.16816.F32.BF16 R40, R12, R42, R76 ;  /* 0x0000002a0c28723c */ /* 0x000fe2000004184c */
[----:B----4-:R-:W-:Y:S02]  /*1bc10*/  FADD.FTZ R9, R170, R0 ;  /* 0x00000000aa097221 */ /* 0x010fe40000010000 */
        /* <DEDUP_REMOVED lines=10> */
[----:B------:R-:W-:Y:S01]  /*1bcc0*/  FADD.FTZ R0, R165, R0 ;  /* 0x00000000a5007221 */ /* 0x000fe20000010000 */
[----:B------:R-:W-:Y:S01]  /*1bcd0*/  HMMA.16816.F32.BF16 R76, R12, R20, R48 ;  /* 0x000000140c4c723c */ /* 0x000fe20000041830 */
[----:B------:R-:W-:-:S02]  /*1bce0*/  FADD.FTZ R9, R233, R9 ;  /* 0x00000009e9097221 */ /* 0x000fc40000010000 */
[----:B------:R-:W-:-:S05]  /*1bcf0*/  FADD.FTZ R0, R163, R0 ;  /* 0x00000000a3007221 */ /* 0x000fca0000010000 */
[----:B------:R-:W-:Y:S01]  /*1bd00*/  HMMA.16816.F32.BF16 R48, R12, R22, R24 ;  /* 0x000000160c30723c */ /* 0x000fe20000041818 */
[----:B------:R-:W2:Y:S01]  /*1bd10*/  LDSM.16.MT88.4 R20, [R179+0x10800] ;  /* 0x01080000b314783b */ /* 0x000ea20000004200 */
[----:B------:R-:W-:-:S03]  /*1bd20*/  FADD.FTZ R9, R39, R9 ;  /* 0x0000000927097221 */ /* 0x000fc60000010000 */
[----:B------:R-:W4:Y:S02]  /*1bd30*/  LDSM.16.MT88.4 R24, [R180+0x10800] ;  /* 0x01080000b418783b */ /* 0x000f240000004200 */
[----:B------:R-:W-:Y:S02]  /*1bd40*/  F2FP.BF16.PACK_AB R12, R87, R88 ;  /* 0x00000058570c723e */ /* 0x000fe400000010ff */
[----:B------:R-:W-:Y:S02]  /*1bd50*/  F2FP.BF16.PACK_AB R13, R91, R90 ;  /* 0x0000005a5b0d723e */ /* 0x000fe400000010ff */
[----:B------:R-:W-:Y:S02]  /*1bd60*/  F2FP.BF16.PACK_AB R14, R85, R86 ;  /* 0x00000056550e723e */ /* 0x000fe400000010ff */
[----:B------:R-:W-:Y:S01]  /*1bd70*/  F2FP.BF16.PACK_AB R15, R84, R89 ;  /* 0x00000059540f723e */ /* 0x000fe200000010ff */
[----:B------:R-:W-:Y:S02]  /*1bd80*/  FADD.FTZ R0, R161, R0 ;  /* 0x00000000a1007221 */ /* 0x000fe40000010000 */
[----:B------:R-:W-:-:S02]  /*1bd90*/  FFMA.FTZ R10, R224, R4, -R7 ;  /* 0x00000004e00a7223 */ /* 0x000fc40000010807 */
[----:B------:R-:W-:Y:S02]  /*1bda0*/  FADD.FTZ R9, R38, R9 ;  /* 0x0000000926097221 */ /* 0x000fe40000010000 */
[C---:B-1----:R-:W-:Y:S01]  /*1bdb0*/  HMMA.16816.F32.BF16 R72, R12.reuse, R32, R44 ;  /* 0x000000200c48723c */ /* 0x042fe2000004182c */
[----:B------:R-:W-:Y:S02]  /*1bdc0*/  FADD.FTZ R0, R162, R0 ;  /* 0x00000000a2007221 */ /* 0x000fe40000010000 */
[----:B------:R-:W-:Y:S01]  /*1bdd0*/  FADD.FTZ R9, R157, R9 ;  /* 0x000000099d097221 */ /* 0x000fe20000010000 */
[----:B------:R-:W-:Y:S04]  /*1bde0*/  LDSM.16.MT88.4 R160, [R178+0x11800] ;  /* 0x01180000b2a0783b */ /* 0x000fe80000004200 */
[----:B------:R-:W-:Y:S01]  /*1bdf0*/  HMMA.16816.F32.BF16 R64, R12, R34, R40 ;  /* 0x000000220c40723c */ /* 0x000fe20000041828 */
[----:B------:R-:W1:Y:S01]  /*1be00*/  LDSM.16.MT88.4 R32, [R178+0x11000] ;  /* 0x01100000b220783b */ /* 0x000e620000004200 */
[----:B------:R-:W-:-:S06]  /*1be10*/  FADD.FTZ R0, R158, R0 ;  /* 0x000000009e007221 */ /* 0x000fcc0000010000 */
[----:B---3--:R-:W-:Y:S01]  /*1be20*/  HMMA.16816.F32.BF16 R44, R12, R30, R60 ;  /* 0x0000001e0c2c723c */ /* 0x008fe2000004183c */
[----:B------:R3:W-:Y:S01]  /*1be30*/  MUFU.EX2 R61, R10 ;  /* 0x0000000a003d7308 */ /* 0x0007e20000000800 */
[----:B------:R-:W-:Y:S02]  /*1be40*/  FADD.FTZ R9, R159, R9 ;  /* 0x000000099f097221 */ /* 0x000fe40000010000 */
[----:B------:R-:W-:Y:S02]  /*1be50*/  FADD.FTZ R0, R150, R0 ;  /* 0x0000000096007221 */ /* 0x000fe40000010000 */
[----:B------:R-:W-:Y:S02]  /*1be60*/  FADD.FTZ R9, R147, R9 ;  /* 0x0000000993097221 */ /* 0x000fe40000010000 */
[----:B------:R-:W-:Y:S02]  /*1be70*/  FADD.FTZ R0, R154, R0 ;  /* 0x000000009a007221 */ /* 0x000fe40000010000 */
[----:B---3--:R-:W-:-:S02]  /*1be80*/  FFMA.FTZ R10, R225, R4, -R7 ;  /* 0x00000004e10a7223 */ /* 0x008fc40000010807 */
[-C--:B------:R-:W-:Y:S01]  /*1be90*/  FFMA.FTZ R11, R223, R4.reuse, -R7 ;  /* 0x00000004df0b7223 */ /* 0x080fe20000010807 */
[----:B------:R-:W-:Y:S01]  /*1bea0*/  HMMA.16816.F32.BF16 R56, R12, R28, R56 ;  /* 0x0000001c0c38723c */ /* 0x000fe20000041838 */
[----:B------:R3:W-:Y:S01]  /*1beb0*/  MUFU.EX2 R60, R10 ;  /* 0x0000000a003c7308 */ /* 0x0007e20000000800 */
[----:B------:R-:W-:Y:S01]  /*1bec0*/  FADD.FTZ R9, R37, R9 ;  /* 0x0000000925097221 */ /* 0x000fe20000010000 */
[----:B------:R-:W5:Y:S01]  /*1bed0*/  LDSM.16.MT88.4 R28, [R181+0x11000] ;  /* 0x01100000b51c783b */ /* 0x000f620000004200 */
[----:B------:R-:W-:Y:S02]  /*1bee0*/  FADD.FTZ R0, R156, R0 ;  /* 0x000000009c007221 */ /* 0x000fe40000010000 */
[----:B------:R-:W-:Y:S01]  /*1bef0*/  FADD.FTZ R9, R148, R9 ;  /* 0x0000000994097221 */ /* 0x000fe20000010000 */
[----:B------:R-:W-:Y:S01]  /*1bf00*/  LDSM.16.MT88.4 R152, [R181+0x11800] ;  /* 0x01180000b598783b */ /* 0x000fe20000004200 */
[----:B---3--:R-:W-:-:S04]  /*1bf10*/  FFMA.FTZ R10, R226, R4, -R7 ;  /* 0x00000004e20a7223 */ /* 0x008fc80000010807 */
[----:B------:R3:W-:Y:S01]  /*1bf20*/  MUFU.EX2 R39, R10 ;  /* 0x0000000a00277308 */ /* 0x0007e20000000800 */
[----:B------:R-:W-:-:S07]  /*1bf30*/  FADD.FTZ R0, R149, R0 ;  /* 0x0000000095007221 */ /* 0x000fce0000010000 */
[----:B------:R-:W1:Y:S01]  /*1bf40*/  MUFU.EX2 R80, R11 ;  /* 0x0000000b00507308 */ /* 0x000e620000000800 */
[----:B---3--:R-:W-:-:S07]  /*1bf50*/  FFMA.FTZ R10, R227, R4, -R5 ;  /* 0x00000004e30a7223 */ /* 0x008fce0000010805 */
[----:B------:R3:W1:Y:S01]  /*1bf60*/  MUFU.EX2 R38, R10 ;  /* 0x0000000a00267308 */ /* 0x0006620000000800 */
[----:B------:R-:W-:Y:S02]  /*1bf70*/  FADD.FTZ R9, R151, R9 ;  /* 0x0000000997097221 */ /* 0x000fe40000010000 */
[----:B------:R-:W-:Y:S02]  /*1bf80*/  FADD.FTZ R0, R145, R0 ;  /* 0x0000000091007221 */ /* 0x000fe40000010000 */
[----:B------:R-:W-:Y:S02]  /*1bf90*/  FADD.FTZ R9, R142, R9 ;  /* 0x000000098e097221 */ /* 0x000fe40000010000 */
[----:B------:R-:W-:Y:S01]  /*1bfa0*/  FADD.FTZ R0, R146, R0 ;  /* 0x0000000092007221 */ /* 0x000fe20000010000 */
[----:B--2---:R-:W-:Y:S01]  /*1bfb0*/  HMMA.16816.F32.BF16 R40, R12, R20, R68 ;  /* 0x000000140c28723c */ /* 0x004fe20000041844 */
[----:B------:R-:W-:Y:S01]  /*1bfc0*/  FADD.FTZ R9, R140, R9 ;  /* 0x000000098c097221 */ /* 0x000fe20000010000 */
[----:B------:R-:W-:Y:S01]  /*1bfd0*/  LDSM.16.MT88.4 R144, [R179+0x11800] ;  /* 0x01180000b390783b */ /* 0x000fe20000004200 */
[----:B------:R-:W-:-:S02]  /*1bfe0*/  FADD.FTZ R0, R143, R0 ;  /* 0x000000008f007221 */ /* 0x000fc40000010000 */
[----:B------:R-:W-:-:S03]  /*1bff0*/  FADD.FTZ R9, R137, R9 ;  /* 0x0000000989097221 */ /* 0x000fc60000010000 */
[----:B------:R-:W-:Y:S01]  /*1c000*/  HMMA.16816.F32.BF16 R52, R12, R22, R52 ;  /* 0x000000160c34723c */ /* 0x000fe20000041834 */
[----:B---3--:R-:W-:Y:S01]  /*1c010*/  FFMA.FTZ R10, R228, R4, -R5 ;  /* 0x00000004e40a7223 */ /* 0x008fe20000010805 */
[----:B------:R-:W2:Y:S01]  /*1c020*/  LDSM.16.MT88.4 R20, [R179+0x11000] ;  /* 0x01100000b314783b */ /* 0x000ea20000004200 */
[----:B------:R-:W-:-:S05]  /*1c030*/  FADD.FTZ R0, R139, R0 ;  /* 0x000000008b007221 */ /* 0x000fca0000010000 */
[C---:B----4-:R-:W-:Y:S01]  /*1c040*/  HMMA.16816.F32.BF16 R76, R12.reuse, R24, R76 ;  /* 0x000000180c4c723c */ /* 0x050fe2000004184c */
[----:B------:R3:W4:Y:S07]  /*1c050*/  MUFU.EX2 R37, R10 ;  /* 0x0000000a00257308 */ /* 0x00072e0000000800 */
[----:B------:R-:W-:Y:S01]  /*1c060*/  HMMA.16816.F32.BF16 R48, R12, R26, R48 ;  /* 0x0000001a0c30723c */ /* 0x000fe20000041830 */
[----:B------:R-:W-:Y:S01]  /*1c070*/  FADD.FTZ R9, R141, R9 ;  /* 0x000000098d097221 */ /* 0x000fe20000010000 */
[----:B------:R-:W2:Y:S05]  /*1c080*/  LDSM.16.MT88.4 R24, [R180+0x11000] ;  /* 0x01100000b418783b */ /* 0x000eaa0000004200 */
[----:B-1----:R-:W-:-:S02]  /*1c090*/  F2FP.BF16.PACK_AB R12, R61, R80 ;  /* 0x000000503d0c723e */ /* 0x002fc400000010ff */
[----:B------:R-:W-:Y:S02]  /*1c0a0*/  F2FP.BF16.PACK_AB R13, R82, R83 ;  /* 0x00000053520d723e */ /* 0x000fe400000010ff */
[----:B------:R-:W-:Y:S02]  /*1c0b0*/  F2FP.BF16.PACK_AB R14, R39, R60 ;  /* 0x0000003c270e723e */ /* 0x000fe400000010ff */
[----:B------:R-:W-:Y:S01]  /*1c0c0*/  F2FP.BF16.PACK_AB R15, R38, R81 ;  /* 0x00000051260f723e */ /* 0x000fe200000010ff */
[----:B---3--:R-:W-:Y:S02]  /*1c0d0*/  FFMA.FTZ R10, R136, R4, -R5 ;  /* 0x00000004880a7223 */ /* 0x008fe40000010805 */
[----:B------:R-:W-:-:S04]  /*1c0e0*/  FADD.FTZ R0, R17, R0 ;  /* 0x0000000011007221 */ /* 0x000fc80000010000 */
[----:B------:R-:W-:Y:S01]  /*1c0f0*/  HMMA.16816.F32.BF16 R72, R12, R32, R72 ;  /* 0x000000200c48723c */ /* 0x000fe20000041848 */
[----:B------:R1:W-:Y:S01]  /*1c100*/  MUFU.EX2 R33, R10 ;  /* 0x0000000a00217308 */ /* 0x0003e20000000800 */
[----:B------:R-:W-:Y:S02]  /*1c110*/  FADD.FTZ R9, R130, R9 ;  /* 0x0000000982097221 */ /* 0x000fe40000010000 */
[----:B------:R-:W-:Y:S02]  /*1c120*/  FADD.FTZ R0, R134, R0 ;  /* 0x0000000086007221 */ /* 0x000fe40000010000 */
[----:B------:R-:W-:Y:S02]  /*1c130*/  FADD.FTZ R9, R16, R9 ;  /* 0x0000000910097221 */ /* 0x000fe40000010000 */
[----:B------:R-:W-:Y:S02]  /*1c140*/  FADD.FTZ R0, R135, R0 ;  /* 0x0000000087007221 */ /* 0x000fe40000010000 */
[----:B-1----:R-:W-:-:S04]  /*1c150*/  FFMA.FTZ R10, R205, R4, -R5 ;  /* 0x00000004cd0a7223 */ /* 0x002fc80000010805 */
[----:B------:R1:W-:Y:S01]  /*1c160*/  MUFU.EX2 R32, R10 ;  /* 0x0000000a00207308 */ /* 0x0003e20000000800 */
[----:B------:R-:W-:Y:S02]  /*1c170*/  FADD.FTZ R9, R129, R9 ;  /* 0x0000000981097221 */ /* 0x000fe40000010000 */
[----:B------:R-:W-:Y:S02]  /*1c180*/  FADD.FTZ R0, R127, R0 ;  /* 0x000000007f007221 */ /* 0x000fe40000010000 */
[----:B------:R-:W-:Y:S02]  /*1c190*/  FADD.FTZ R9, R131, R9 ;  /* 0x0000000983097221 */ /* 0x000fe40000010000 */
[----:B------:R-:W-:Y:S02]  /*1c1a0*/  FADD.FTZ R0, R124, R0 ;  /* 0x000000007c007221 */ /* 0x000fe40000010000 */
[----:B-1----:R-:W-:-:S04]  /*1c1b0*/  FFMA.FTZ R10, R229, R4, -R7 ;  /* 0x00000004e50a7223 */ /* 0x002fc80000010807 */
[----:B------:R1:W3:Y:S01]  /*1c1c0*/  MUFU.EX2 R17, R10 ;  /* 0x0000000a00117308 */ /* 0x0002e20000000800 */
[----:B------:R-:W-:Y:S02]  /*1c1d0*/  FADD.FTZ R9, R122, R9 ;  /* 0x000000097a097221 */ /* 0x000fe40000010000 */
[----:B------:R-:W-:Y:S02]  /*1c1e0*/  FADD.FTZ R0, R125, R0 ;  /* 0x000000007d007221 */ /* 0x000fe40000010000 */
[----:B-1----:R-:W-:-:S04]  /*1c1f0*/  FFMA.FTZ R10, R206, R4, -R7 ;  /* 0x00000004ce0a7223 */ /* 0x002fc80000010807 */
[----:B------:R1:W1:Y:S01]  /*1c200*/  MUFU.EX2 R16, R10 ;  /* 0x0000000a00107308 */ /* 0x0002620000000800 */
[----:B------:R-:W-:Y:S02]  /*1c210*/  FADD.FTZ R0, R126, R0 ;  /* 0x000000007e007221 */ /* 0x000fe40000010000 */
[----:B-1----:R-:W-:-:S05]  /*1c220*/  FFMA.FTZ R10, R230, R4, -R7 ;  /* 0x00000004e60a7223 */ /* 0x002fca0000010807 */
[----:B------:R1:W1:Y:S02]  /*1c230*/  MUFU.EX2 R11, R10 ;  /* 0x0000000a000b7308 */ /* 0x0002640000000800 */
[----:B-1----:R-:W-:Y:S02]  /*1c240*/  FFMA.FTZ R10, R231, R4, -R7 ;  /* 0x00000004e70a7223 */ /* 0x002fe40000010807 */
[----:B------:R-:W-:-:S04]  /*1c250*/  FADD.FTZ R7, R118, R9 ;  /* 0x0000000976077221 */ /* 0x000fc80000010000 */
[----:B------:R-:W-:Y:S02]  /*1c260*/  FADD.FTZ R9, R121, R7 ;  /* 0x0000000779097221 */ /* 0x000fe40000010000 */
[----:B------:R-:W-:Y:S02]  /*1c270*/  FADD.FTZ R7, R120, R0 ;  /* 0x0000000078077221 */ /* 0x000fe40000010000 */
[----:B------:R-:W-:Y:S02]  /*1c280*/  FFMA.FTZ R4, R232, R4, -R5 ;  /* 0x00000004e8047223 */ /* 0x000fe40000010805 */
[----:B------:R-:W-:Y:S02]  /*1c290*/  FADD.FTZ R0, R123, R9 ;  /* 0x000000097b007221 */ /* 0x000fe40000010000 */
[----:B------:R-:W-:Y:S02]  /*1c2a0*/  FADD.FTZ R5, R114, R7 ;  /* 0x0000000772057221 */ /* 0x000fe40000010000 */
[----:B------:R1:W1:Y:S02]  /*1c2b0*/  MUFU.EX2 R7, R4 ;  /* 0x0000000400077308 */ /* 0x0002640000000800 */
[----:B-1----:R-:W-:-:S02]  /*1c2c0*/  FADD.FTZ R4, R113, R0 ;  /* 0x0000000071047221 */ /* 0x002fc40000010000 */
        /* <DEDUP_REMOVED lines=36> */
[----:B------:R-:W-:Y:S01]  /*1c510*/  FADD.FTZ R4, R60, R4 ;  /* 0x000000043c047221 */ /* 0x000fe20000010000 */
[----:B------:R-:W1:Y:S01]  /*1c520*/  MUFU.EX2 R10, R10 ;  /* 0x0000000a000a7308 */ /* 0x000e620000000800 */
[----:B------:R-:W-:-:S02]  /*1c530*/  FADD.FTZ R0, R38, R0 ;  /* 0x0000000026007221 */ /* 0x000fc40000010000 */
[----:B------:R-:W-:-:S03]  /*1c540*/  FADD.FTZ R4, R39, R4 ;  /* 0x0000000427047221 */ /* 0x000fc60000010000 */
[----:B-----5:R-:W-:Y:S01]  /*1c550*/  HMMA.16816.F32.BF16 R56, R12, R28, R56 ;  /* 0x0000001c0c38723c */ /* 0x020fe20000041838 */
[----:B----4-:R-:W-:-:S07]  /*1c560*/  FADD.FTZ R0, R37, R0 ;  /* 0x0000000025007221 */ /* 0x010fce0000010000 */
[----:B------:R-:W-:Y:S01]  /*1c570*/  HMMA.16816.F32.BF16 R44, R12, R30, R44 ;  /* 0x0000001e0c2c723c */ /* 0x000fe2000004182c */
[----:B---3--:R-:W-:-:S07]  /*1c580*/  FADD.FTZ R4, R17, R4 ;  /* 0x0000000411047221 */ /* 0x008fce0000010000 */
[C---:B--2---:R-:W-:Y:S08]  /*1c590*/  HMMA.16816.F32.BF16 R40, R12.reuse, R20, R40 ;  /* 0x000000140c28723c */ /* 0x044ff00000041828 */
[C---:B------:R-:W-:Y:S08]  /*1c5a0*/  HMMA.16816.F32.BF16 R52, R12.reuse, R22, R52 ;  /* 0x000000160c34723c */ /* 0x040ff00000041834 */
[C---:B------:R-:W-:Y:S08]  /*1c5b0*/  HMMA.16816.F32.BF16 R140, R12.reuse, R24, R76 ;  /* 0x000000180c8c723c */ /* 0x040ff0000004184c */
[----:B------:R-:W-:Y:S01]  /*1c5c0*/  HMMA.16816.F32.BF16 R48, R12, R26, R48 ;  /* 0x0000001a0c30723c */ /* 0x000fe20000041830 */
[----:B------:R-:W2:Y:S01]  /*1c5d0*/  LDSM.16.MT88.4 R12, [R180+0x11800] ;  /* 0x01180000b40c783b */ /* 0x000ea20000004200 */
[----:B------:R-:W-:-:S02]  /*1c5e0*/  FADD.FTZ R0, R33, R0 ;  /* 0x0000000021007221 */ /* 0x000fc40000010000 */
[----:B------:R-:W-:Y:S02]  /*1c5f0*/  FADD.FTZ R4, R16, R4 ;  /* 0x0000000410047221 */ /* 0x000fe40000010000 */
[----:B------:R-:W-:Y:S02]  /*1c600*/  FADD.FTZ R0, R32, R0 ;  /* 0x0000000020007221 */ /* 0x000fe40000010000 */
[----:B------:R-:W-:Y:S02]  /*1c610*/  FADD.FTZ R4, R11, R4 ;  /* 0x000000040b047221 */ /* 0x000fe40000010000 */
[----:B------:R-:W-:Y:S02]  /*1c620*/  FADD.FTZ R5, R7, R0 ;  /* 0x0000000007057221 */ /* 0x000fe40000010000 */
[----:B-1----:R-:W-:-:S05]  /*1c630*/  FADD.FTZ R0, R10, R4 ;  /* 0x000000040a007221 */ /* 0x002fca0000010000 */
[----:B------:R1:W-:Y:S04]  /*1c640*/  STL [R1+0xc], R0 ;  /* 0x00000c0001007387 */ /* 0x0003e80000100800 */
[----:B------:R1:W-:Y:S01]  /*1c650*/  STL [R1+0x8], R5 ;  /* 0x0000080501007387 */ /* 0x0003e20000100800 */
[----:B------:R-:W-:Y:S02]  /*1c660*/  F2FP.BF16.PACK_AB R136, R16, R17 ;  /* 0x000000111088723e */ /* 0x000fe400000010ff */
[----:B------:R-:W-:Y:S02]  /*1c670*/  F2FP.BF16.PACK_AB R137, R33, R37 ;  /* 0x000000252189723e */ /* 0x000fe400000010ff */
[----:B------:R-:W-:Y:S02]  /*1c680*/  F2FP.BF16.PACK_AB R138, R10, R11 ;  /* 0x0000000b0a8a723e */ /* 0x000fe400000010ff */
[----:B------:R-:W-:-:S07]  /*1c690*/  F2FP.BF16.PACK_AB R139, R7, R32 ;  /* 0x00000020078b723e */ /* 0x000fce00000010ff */
[C---:B------:R-:W-:Y:S08]  /*1c6a0*/  HMMA.16816.F32.BF16 R164, R136.reuse, R160, R72 ;  /* 0x000000a088a4723c */ /* 0x040ff00000041848 */
[C---:B------:R-:W-:Y:S08]  /*1c6b0*/  HMMA.16816.F32.BF16 R156, R136.reuse, R152, R56 ;  /* 0x00000098889c723c */ /* 0x040ff00000041838 */
[C---:B------:R-:W-:Y:S08]  /*1c6c0*/  HMMA.16816.F32.BF16 R148, R136.reuse, R144, R40 ;  /* 0x000000908894723c */ /* 0x040ff00000041828 */
[C---:B------:R-:W-:Y:S08]  /*1c6d0*/  HMMA.16816.F32.BF16 R160, R136.reuse, R162, R64 ;  /* 0x000000a288a0723c */ /* 0x040ff00000041840 */
[C---:B------:R-:W-:Y:S08]  /*1c6e0*/  HMMA.16816.F32.BF16 R152, R136.reuse, R154, R44 ;  /* 0x0000009a8898723c */ /* 0x040ff0000004182c */
[C---:B------:R-:W-:Y:S08]  /*1c6f0*/  HMMA.16816.F32.BF16 R144, R136.reuse, R146, R52 ;  /* 0x000000928890723c */ /* 0x040ff00000041834 */
[C---:B--2---:R-:W-:Y:S08]  /*1c700*/  HMMA.16816.F32.BF16 R140, R136.reuse, R12, R140 ;  /* 0x0000000c888c723c */ /* 0x044ff0000004188c */
[----:B------:R-:W-:Y:S01]  /*1c710*/  HMMA.16816.F32.BF16 R136, R136, R14, R48 ;  /* 0x0000000e8888723c */ /* 0x000fe20000041830 */
[----:B------:R-:W-:Y:S07]  /*1c720*/  @!P1 BRA `(.L_x_1411) ;  /* 0x00009fa000009947 */ /* 0x000fee0003800000 */
[----:B-1----:R-:W2:Y:S01]  /*1c730*/  LDL R252, [R1+0xf8] ;  /* 0x0000f80001fc7983 */ /* 0x002ea20000100800 */
[----:B------:R-:W-:-:S04]  /*1c740*/  DEPBAR.LE SB0, 0x0 ;  /* 0x000080000000791a */ /* 0x000fc80000000000 */
[----:B------:R-:W-:Y:S01]  /*1c750*/  WARPSYNC 0xffffffff ;  /* 0xffffffff00007948 */ /* 0x000fe20003800000 */
[----:B------:R-:W-:Y:S01]  /*1c760*/  BSSY B0, `(.L_x_1412) ;  /* 0x0000046000007945 */ /* 0x000fe20003800000 */
[----:B------:R-:W-:Y:S01]  /*1c770*/  BAR.SYNC.DEFER_BLOCKING 0x0 ;  /* 0x0000000000007b1d */ /* 0x000fe20000010000 */
[----:B--2---:R-:W-:-:S05]  /*1c780*/  IADD3 R244, R252, -0x2, RZ ;  /* 0xfffffffefcf47810 */ /* 0x004fca0007ffe0ff */
[----:B------:R1:W-:Y:S01]  /*1c790*/  STL [R1+0x4], R244 ;  /* 0x000004f401007387 */ /* 0x0003e20000100800 */
[----:B------:R-:W-:Y:S05]  /*1c7a0*/  @!P0 BRA `(.L_x_1413) ;  /* 0x000003e000008947 */ /* 0x000fea0003800000 */
[----:B------:R-:W2:Y:S01]  /*1c7b0*/  LD.E R4, [R18.64+0x170] ;  /* 0x0001700612047980 */ /* 0x000ea2000c101900 */
[----:B------:R-:W-:-:S05]  /*1c7c0*/  IMAD.SHL.U32 R12, R244, 0x100, RZ ;  /* 0x00000100f40c7824 */ /* 0x000fca00078e00ff */
[C---:B------:R-:W-:Y:S02]  /*1c7d0*/  IADD3 R13, R12.reuse, 0x100, RZ ;  /* 0x000001000c0d7810 */ /* 0x040fe40007ffe0ff */
[----:B------:R-:W-:Y:S02]  /*1c7e0*/  IABS R9, R12 ;  /* 0x0000000c00097213 */ /* 0x000fe40000000000 */
[-C--:B--2---:R-:W-:Y:S02]  /*1c7f0*/  IABS R0, R4.reuse ;  /* 0x0000000400007213 */ /* 0x084fe40000000000 */
[-C--:B------:R-:W-:Y:S02]  /*1c800*/  IABS R14, R4.reuse ;  /* 0x00000004000e7213 */ /* 0x080fe40000000000 */
[----:B------:R-:W2:Y:S01]  /*1c810*/  I2F.RP R10, R0 ;  /* 0x00000000000a7306 */ /* 0x000ea20000209400 */
[----:B------:R-:W-:-:S04]  /*1c820*/  LOP3.LUT R12, R12, R4, RZ, 0x3c, !PT ;  /* 0x000000040c0c7212 */ /* 0x000fc800078e3cff */
[----:B------:R-:W-:-:S03]  /*1c830*/  ISETP.GE.AND P1, PT, R12, RZ, PT ;  /* 0x000000ff0c00720c */ /* 0x000fc60003f26270 */
[----:B--2---:R-:W2:Y:S02]  /*1c840*/  MUFU.RCP R10, R10 ;  /* 0x0000000a000a7308 */ /* 0x004ea40000001000 */
[----:B--2---:R-:W-:-:S06]  /*1c850*/  IADD3 R10, R10, 0xffffffe, RZ ;  /* 0x0ffffffe0a0a7810 */ /* 0x004fcc0007ffe0ff */
[----:B------:R-:W2:Y:S02]  /*1c860*/  F2I.FTZ.U32.TRUNC.NTZ R11, R10 ;  /* 0x0000000a000b7305 */ /* 0x000ea4000021f000 */
[--C-:B--2---:R-:W-:Y:S02]  /*1c870*/  IMAD.MOV R5, RZ, RZ, -R11.reuse ;  /* 0x000000ffff057224 */ /* 0x104fe400078e0a0b */
        /* <DEDUP_REMOVED lines=33> */
[----:B----4-:R-:W4:Y:S01]  /*1ca90*/  LD.E.64 R12, [R18.64+0x28] ;  /* 0x00002806120c7980 */ /* 0x010f22000c101b00 */
        /* <DEDUP_REMOVED lines=15> */
.L_x_1413:
[----:B------:R-:W2:Y:S02]  /*1cb90*/  LD.E R0, [R18.64+0x40] ;  /* 0x0000400612007980 */ /* 0x000ea4000c101900 */
[----:B--2---:R-:W-:-:S04]  /*1cba0*/  LEA R0, -R0, RZ, 0x8 ;  /* 0x000000ff00007211 */ /* 0x004fc800078e41ff */
[----:B------:R-:W-:Y:S02]  /*1cbb0*/  SHF.R.S32.HI R4, RZ, 0x1f, R0 ;  /* 0x0000001fff047819 */ /* 0x000fe40000011400 */
.L_x_1414:
[----:B------:R-:W-:Y:S05]  /*1cbc0*/  BSYNC B0 ;  /* 0x0000000000007941 */ /* 0x000fea0003800000 */
.L_x_1412:
[----:B------:R-:W2:Y:S04]  /*1cbd0*/  LDL.LU R23, [R1+0x54] ;  /* 0x0000540001177983 */ /* 0x000ea80000300800 */
[----:B------:R-:W3:Y:S04]  /*1cbe0*/  LDL.LU R22, [R1+0xbc] ;  /* 0x0000bc0001167983 */ /* 0x000ee80000300800 */
[----:B------:R-:W4:Y:S04]  /*1cbf0*/  LDL.LU R21, [R1+0xb4] ;  /* 0x0000b40001157983 */ /* 0x000f280000300800 */
        /* <DEDUP_REMOVED lines=12> */
[----:B------:R-:W3:Y:S04]  /*1ccc0*/  LDL R24, [R1] ;  /* 0x0000000001187983 */ /* 0x000ee80000100800 */
[----:B------:R-:W3:Y:S04]  /*1ccd0*/  LDL R26, [R1+0x10] ;  /* 0x00001000011a7983 */ /* 0x000ee80000100800 */
[----:B------:R-:W3:Y:S01]  /*1cce0*/  LDL R25, [R1+0x14] ;  /* 0x0000140001197983 */ /* 0x000ee20000100800 */
[----:B------:R-:W-:-:S04]  /*1ccf0*/  LEA R134, P3, R0, R234, 0x1 ;  /* 0x000000ea00867211 */ /* 0x000fc800078608ff */
[----:B------:R-:W-:Y:S01]  /*1cd00*/  LEA.HI.X R135, R0, R235, R4, 0x1, P3 ;  /* 0x000000eb00877211 */ /* 0x000fe200018f0c04 */
[----:B------:R-:W-:Y:S04]  /*1cd10*/  STL [R1+0x180], R142 ;  /* 0x0001808e01007387 */ /* 0x000fe80000100800 */
[----:B------:R-:W-:Y:S04]  /*1cd20*/  STL [R1+0x17c], R141 ;  /* 0x00017c8d01007387 */ /* 0x000fe80000100800 */
[----:B------:R-:W-:Y:S04]  /*1cd30*/  STL [R1+0x178], R140 ;  /* 0x0001788c01007387 */ /* 0x000fe80000100800 */
[----:B------:R-:W-:Y:S04]  /*1cd40*/  STL [R1+0x174], R139 ;  /* 0x0001748b01007387 */ /* 0x000fe80000100800 */
[----:B------:R-:W-:Y:S04]  /*1cd50*/  STL [R1+0x170], R138 ;  /* 0x0001708a01007387 */ /* 0x000fe80000100800 */
[----:B------:R-:W-:Y:S04]  /*1cd60*/  STL [R1+0x16c], R137 ;  /* 0x00016c8901007387 */ /* 0x000fe80000100800 */
[----:B------:R-:W-:Y:S01]  /*1cd70*/  STL [R1+0x168], R136 ;  /* 0x0001688801007387 */ /* 0x000fe20000100800 */
[----:B--2---:R-:W-:Y:S01]  /*1cd80*/  IMAD.MOV.U32 R52, RZ, RZ, R23 ;  /* 0x000000ffff347224 */ /* 0x004fe200078e0017 */
[----:B----4-:R-:W-:Y:S01]  /*1cd90*/  MOV R54, R21 ;  /* 0x0000001500367202 */ /* 0x010fe20000000f00 */
[----:B---3--:R-:W-:-:S02]  /*1cda0*/  IMAD.MOV.U32 R55, RZ, RZ, R20 ;  /* 0x000000ffff377224 */ /* 0x008fc400078e0014 */
[----:B------:R-:W-:Y:S02]  /*1cdb0*/  IMAD.MOV.U32 R53, RZ, RZ, R22 ;  /* 0x000000ffff357224 */ /* 0x000fe400078e0016 */
[----:B------:R-:W-:Y:S02]  /*1cdc0*/  IMAD.MOV.U32 R57, RZ, RZ, R11 ;  /* 0x000000ffff397224 */ /* 0x000fe400078e000b */
[----:B------:R-:W-:Y:S01]  /*1cdd0*/  IMAD.MOV.U32 R56, RZ, RZ, R10 ;  /* 0x000000ffff387224 */ /* 0x000fe200078e000a */
[----:B------:R-:W-:Y:S01]  /*1cde0*/  ISETP.GE.AND P1, PT, R132, R24, PT ;  /* 0x000000188400720c */ /* 0x000fe20003f26270 */
[----:B------:R-:W-:Y:S02]  /*1cdf0*/  IMAD.MOV.U32 R37, RZ, RZ, R5 ;  /* 0x000000ffff257224 */ /* 0x000fe400078e0005 */
[----:B------:R-:W-:Y:S02]  /*1ce00*/  IMAD.MOV.U32 R64, RZ, RZ, R26 ;  /* 0x000000ffff407224 */ /* 0x000fe400078e001a */
[----:B------:R-:W-:-:S02]  /*1ce10*/  IMAD.MOV.U32 R50, RZ, RZ, R7 ;  /* 0x000000ffff327224 */ /* 0x000fc400078e0007 */
[----:B------:R-:W-:-:S06]  /*1ce20*/  IMAD.MOV.U32 R65, RZ, RZ, R25 ;  /* 0x000000ffff417224 */ /* 0x000fcc00078e0019 */
[----:B------:R-:W-:Y:S01]  /*1ce30*/  @!P1 IADD3 R5, P2, R0, R188, RZ ;  /* 0x000000bc00059210 */ /* 0x000fe20007f5e0ff */
[----:B------:R-:W-:Y:S01]  /*1ce40*/  @!P1 IMAD.MOV.U32 R10, RZ, RZ, R0 ;  /* 0x000000ffff0a9224 */ /* 0x000fe200078e0000 */
[----:B------:R-:W-:Y:S01]  /*1ce50*/  @!P1 MOV R11, R4 ;  /* 0x00000004000b9202 */ /* 0x000fe20000000f00 */
[----:B------:R-:W-:Y:S01]  /*1ce60*/  IMAD.MOV.U32 R58, RZ, RZ, R12 ;  /* 0x000000ffff3a7224 */ /* 0x000fe200078e000c */
[----:B------:R-:W-:Y:S01]  /*1ce70*/  MOV R51, R9 ;  /* 0x0000000900337202 */ /* 0x000fe20000000f00 */
[----:B------:R-:W-:Y:S01]  /*1ce80*/  @!P1 IMAD.X R7, R4, 0x1, R213, P2 ;  /* 0x0000000104079824 */ /* 0x000fe200010e06d5 */
[----:B------:R-:W-:Y:S01]  /*1ce90*/  @!P1 LEA R48, P2, R5, R234, 0x1 ;  /* 0x000000ea05309211 */ /* 0x000fe200078408ff */
[----:B------:R-:W-:Y:S01]  /*1cea0*/  @!P1 IMAD R12, R65, 0x30, RZ ;  /* 0x00000030410c9824 */ /* 0x000fe200078e02ff */
[C---:B------:R-:W-:Y:S01]  /*1ceb0*/  @!P1 LEA R9, P4, R64.reuse, R0, 0x5 ;  /* 0x0000000040099211 */ /* 0x040fe200078828ff */
[----:B------:R-:W-:Y:S01]  /*1cec0*/  @!P1 IMAD.WIDE.U32 R10, R64, 0x30, R10 ;  /* 0x00000030400a9825 */ /* 0x000fe200078e000a */
[----:B------:R-:W-:-:S02]  /*1ced0*/  @!P1 LEA.HI.X R49, R5, R235, R7, 0x1, P2 ;  /* 0x000000eb05319211 */ /* 0x000fc400010f0c07 */
[C---:B------:R-:W-:Y:S01]  /*1cee0*/  @!P1 LEA R5, P3, R64.reuse, R0, 0x6 ;  /* 0x0000000040059211 */ /* 0x040fe200078630ff */
[----:B------:R-:W-:Y:S01]  /*1cef0*/  IMAD.MOV.U32 R59, RZ, RZ, R13 ;  /* 0x000000ffff3b7224 */ /* 0x000fe200078e000d */
[--C-:B------:R-:W-:Y:S01]  /*1cf00*/  @!P1 LEA.HI.X R13, R64, R4, R65.reuse, 0x5, P4 ;  /* 0x00000004400d9211 */ /* 0x100fe200020f2c41 */
[----:B------:R-:W-:Y:S01]  /*1cf10*/  @!P1 IMAD.IADD R12, R11, 0x1, R12 ;  /* 0x000000010b0c9824 */ /* 0x000fe200078e020c */
[----:B------:R-:W-:Y:S02]  /*1cf20*/  @!P1 LEA R44, P4, R10, R234, 0x1 ;  /* 0x000000ea0a2c9211 */ /* 0x000fe400078808ff */
[----:B------:R-:W-:Y:S02]  /*1cf30*/  MOV R60, R14 ;  /* 0x0000000e003c7202 */ /* 0x000fe40000000f00 */
[C---:B------:R-:W-:Y:S01]  /*1cf40*/  @!P1 LEA.HI.X R14, R64.reuse, R4, R65, 0x6, P3 ;  /* 0x00000004400e9211 */ /* 0x040fe200018f3441 */
[----:B------:R-:W-:Y:S01]  /*1cf50*/  @!P1 IMAD.MOV.U32 R11, RZ, RZ, R4 ;  /* 0x000000ffff0b9224 */ /* 0x000fe200078e0004 */
[----:B------:R-:W-:-:S02]  /*1cf60*/  @!P1 LEA R7, P2, R64, R0, 0x7 ;  /* 0x0000000040079211 */ /* 0x000fc400078438ff */
[-C--:B------:R-:W-:Y:S02]  /*1cf70*/  @!P1 LEA R42, P3, R5, R234.reuse, 0x1 ;  /* 0x000000ea052a9211 */ /* 0x080fe400078608ff */
[-C--:B------:R-:W-:Y:S01]  /*1cf80*/  @!P1 LEA.HI.X R45, R10, R235.reuse, R12, 0x1, P4 ;  /* 0x000000eb0a2d9211 */ /* 0x080fe200020f0c0c */
[----:B------:R-:W-:Y:S01]  /*1cf90*/  @!P1 IMAD.MOV.U32 R10, RZ, RZ, R0 ;  /* 0x000000ffff0a9224 */ /* 0x000fe200078e0000 */
[----:B------:R-:W-:Y:S01]  /*1cfa0*/  @!P1 LEA R46, P5, R9, R234, 0x1 ;  /* 0x000000ea092e9211 */ /* 0x000fe200078a08ff */
[----:B------:R-:W-:Y:S01]  /*1cfb0*/  IMAD.MOV.U32 R61, RZ, RZ, R15 ;  /* 0x000000ffff3d7224 */ /* 0x000fe200078e000f */
[C---:B------:R-:W-:Y:S01]  /*1cfc0*/  @!P1 LEA.HI.X R15, R64.reuse, R4, R65, 0x7, P2 ;  /* 0x00000004400f9211 */ /* 0x040fe200010f3c41 */
[----:B------:R-:W-:Y:S01]  /*1cfd0*/  @!P1 IMAD.WIDE.U32 R20, R64, 0x50, R10 ;  /* 0x0000005040149825 */ /* 0x000fe200078e000a */
[-C--:B------:R-:W-:Y:S02]  /*1cfe0*/  @!P1 LEA.HI.X R43, R5, R235.reuse, R14, 0x1, P3 ;  /* 0x000000eb052b9211 */ /* 0x080fe400018f0c0e */
[----:B------:R-:W-:Y:S01]  /*1cff0*/  @!P1 LEA R40, P2, R7, R234, 0x1 ;  /* 0x000000ea07289211 */ /* 0x000fe200078408ff */
[----:B------:R-:W-:Y:S01]  /*1d000*/  @!P1 IMAD R5, R65, 0x50, RZ ;  /* 0x0000005041059824 */ /* 0x000fe200078e02ff */
[-C--:B------:R-:W-:Y:S01]  /*1d010*/  @!P1 LEA.HI.X R47, R9, R235.reuse, R13, 0x1, P5 ;  /* 0x000000eb092f9211 */ /* 0x080fe200028f0c0d */
[----:B------:R-:W-:Y:S01]  /*1d020*/  @!P1 IMAD.MOV.U32 R12, RZ, RZ, R0 ;  /* 0x000000ffff0c9224 */ /* 0x000fe200078e0000 */
[----:B------:R-:W-:Y:S01]  /*1d030*/  @!P1 MOV R13, R4 ;  /* 0x00000004000d9202 */ /* 0x000fe20000000f00 */
[----:B------:R-:W-:Y:S01]  /*1d040*/  IMAD.MOV.U32 R63, RZ, RZ, R17 ;  /* 0x000000ffff3f7224 */ /* 0x000fe200078e0011 */
[----:B------:R-:W-:Y:S01]  /*1d050*/  @!P1 LEA.HI.X R41, R7, R235, R15, 0x1, P2 ;  /* 0x000000eb07299211 */ /* 0x000fe200010f0c0f */
[----:B------:R-:W-:Y:S01]  /*1d060*/  IMAD.MOV.U32 R62, RZ, RZ, R16 ;  /* 0x000000ffff3e7224 */ /* 0x000fe200078e0010 */
[----:B------:R-:W-:Y:S01]  /*1d070*/  @!P1 IADD3 R5, R21, R5, RZ ;  /* 0x0000000515059210 */ /* 0x000fe20007ffe0ff */
[----:B------:R-:W-:Y:S01]  /*1d080*/  @!P1 IMAD.MOV.U32 R24, RZ, RZ, R0 ;  /* 0x000000ffff189224 */ /* 0x000fe200078e0000 */
[----:B------:R-:W-:Y:S01]  /*1d090*/  @!P1 LEA R38, P2, R20, R234, 0x1 ;  /* 0x000000ea14269211 */ /* 0x000fe200078408ff */
[----:B------:R-:W-:-:S02]  /*1d0a0*/  @!P1 IMAD.MOV.U32 R25, RZ, RZ, R4 ;  /* 0x000000ffff199224 */ /* 0x000fc400078e0004 */
[----:B------:R-:W-:Y:S02]  /*1d0b0*/  @!P1 IMAD R7, R65, 0x60, RZ ;  /* 0x0000006041079824 */ /* 0x000fe400078e02ff */
[----:B------:R-:W-:Y:S02]  /*1d0c0*/  @!P1 IMAD.MOV.U32 R22, RZ, RZ, R0 ;  /* 0x000000ffff169224 */ /* 0x000fe400078e0000 */
[----:B------:R-:W-:Y:S02]  /*1d0d0*/  @!P1 IMAD.MOV.U32 R23, RZ, RZ, R4 ;  /* 0x000000ffff179224 */ /* 0x000fe400078e0004 */
[----:B------:R-:W-:Y:S01]  /*1d0e0*/  @!P1 IMAD.WIDE.U32 R16, R64, 0x60, R12 ;  /* 0x0000006040109825 */ /* 0x000fe200078e000c */
[----:B------:R-:W-:-:S03]  /*1d0f0*/  @!P1 LEA.HI.X R39, R20, R235, R5, 0x1, P2 ;  /* 0x000000eb14279211 */ /* 0x000fc600010f0c05 */
[----:B------:R-:W-:Y:S01]  /*1d100*/  @!P1 IMAD.WIDE.U32 R14, R64, 0x70, R10 ;  /* 0x00000070400e9825 */ /* 0x000fe200078e000a */
[----:B------:R-:W-:-:S03]  /*1d110*/  @!P1 LEA R34, P5, R16, R234, 0x1 ;  /* 0x000000ea10229211 */ /* 0x000fc600078a08ff */
[C---:B------:R-:W-:Y:S02]  /*1d120*/  @!P1 IMAD R9, R65.reuse, 0x70, RZ ;  /* 0x0000007041099824 */ /* 0x040fe400078e02ff */
[----:B------:R-:W-:Y:S02]  /*1d130*/  @!P1 IMAD R27, R65, 0xa0, RZ ;  /* 0x000000a0411b9824 */ /* 0x000fe400078e02ff */
[----:B------:R-:W-:-:S04]  /*1d140*/  @!P1 IMAD.WIDE.U32 R10, R64, 0xa0, R24 ;  /* 0x000000a0400a9825 */ /* 0x000fc800078e0018 */
[----:B------:R-:W-:Y:S02]  /*1d150*/  @!P1 IMAD R26, R65, 0x90, RZ ;  /* 0x00000090411a9824 */ /* 0x000fe400078e02ff */
[----:B------:R-:W-:-:S04]  /*1d160*/  @!P1 IMAD.WIDE.U32 R12, R64, 0x90, R22 ;  /* 0x00000090400c9825 */ /* 0x000fc800078e0016 */
[----:B------:R-:W-:Y:S01]  /*1d170*/  @!P1 IMAD.IADD R5, R7, 0x1, R17 ;  /* 0x0000000107059824 */ /* 0x000fe200078e0211 */
[-C--:B------:R-:W-:Y:S01]  /*1d180*/  @!P1 LEA R28, P2, R10, R234.reuse, 0x1 ;  /* 0x000000ea0a1c9211 */ /* 0x080fe200078408ff */
[----:B------:R-:W-:Y:S02]  /*1d190*/  @!P1 IMAD.IADD R7, R15, 0x1, R9 ;  /* 0x000000010f079824 */ /* 0x000fe400078e0209 */
[----:B------:R-:W-:Y:S01]  /*1d1a0*/  @!P1 IMAD.IADD R11, R27, 0x1, R11 ;  /* 0x000000011b0b9824 */ /* 0x000fe200078e020b */
[----:B------:R-:W-:Y:S01]  /*1d1b0*/  @P1 STS.128 [R189+0xa000], RZ ;  /* 0x00a000ffbd001388 */ /* 0x000fe20000000c00 */
[----:B------:R-:W-:Y:S01]  /*1d1c0*/  @!P1 IMAD.IADD R9, R13, 0x1, R26 ;  /* 0x000000010d099824 */ /* 0x000fe200078e021a */
[-C--:B------:R-:W-:Y:S02]  /*1d1d0*/  @!P1 LEA R32, P4, R14, R234.reuse, 0x1 ;  /* 0x000000ea0e209211 */ /* 0x080fe400078808ff */
[----:B------:R-:W-:Y:S01]  /*1d1e0*/  @!P1 LEA R30, P3, R12, R234, 0x1 ;  /* 0x000000ea0c1e9211 */ /* 0x000fe200078608ff */
[----:B------:R-:W-:Y:S01]  /*1d1f0*/  @!PT LDS RZ, [RZ] ;  /* 0x00000000fffff984 */ /* 0x000fe20000000800 */
[----:B------:R-:W-:Y:S01]  /*1d200*/  @!PT LDS RZ, [RZ] ;  /* 0x00000000fffff984 */ /* 0x000fe20000000800 */
[----:B------:R-:W-:Y:S01]  /*1d210*/  @!PT LDS RZ, [RZ] ;  /* 0x00000000fffff984 */ /* 0x000fe20000000800 */
[----:B------:R2:W-:Y:S01]  /*1d220*/  @!P1 LDGSTS.E.BYPASS.LTC128B.128 [R189+0xa000], [R134.64] ;  /* 0x0a00000086bd9fae */ /* 0x0005e2000b901d46 */
[-C--:B------:R-:W-:Y:S01]  /*1d230*/  @!P1 LEA.HI.X R35, R16, R235.reuse, R5, 0x1, P5 ;  /* 0x000000eb10239211 */ /* 0x080fe200028f0c05 */
[--C-:B------:R-:W-:Y:S01]  /*1d240*/  @!P1 IMAD.MOV.U32 R17, RZ, RZ, R4.reuse ;  /* 0x000000ffff119224 */ /* 0x100fe200078e0004 */
[----:B------:R-:W-:Y:S01]  /*1d250*/  @!P1 MOV R16, R0 ;  /* 0x0000000000109202 */ /* 0x000fe20000000f00 */
[----:B------:R-:W-:Y:S01]  /*1d260*/  @P1 STS.128 [R189+0xa800], RZ ;  /* 0x00a800ffbd001388 */ /* 0x000fe20000000c00 */
[-C--:B------:R-:W-:Y:S01]  /*1d270*/  @!P1 LEA.HI.X R29, R10, R235.reuse, R11, 0x1, P2 ;  /* 0x000000eb0a1d9211 */ /* 0x080fe200010f0c0b */
[--C-:B------:R-:W-:Y:S01]  /*1d280*/  @!P1 IMAD.MOV.U32 R15, RZ, RZ, R4.reuse ;  /* 0x000000ffff0f9224 */ /* 0x100fe200078e0004 */
[-C--:B------:R-:W-:Y:S01]  /*1d290*/  @!P1 LEA.HI.X R33, R14, R235.reuse, R7, 0x1, P4 ;  /* 0x000000eb0e219211 */ /* 0x080fe200020f0c07 */
[----:B------:R-:W-:Y:S01]  /*1d2a0*/  @!PT LDS RZ, [RZ] ;  /* 0x00000000fffff984 */ /* 0x000fe20000000800 */
[----:B------:R-:W-:Y:S01]  /*1d2b0*/  @!PT LDS RZ, [RZ] ;  /* 0x00000000fffff984 */ /* 0x000fe20000000800 */
[----:B------:R-:W-:Y:S01]  /*1d2c0*/  @!PT LDS RZ, [RZ] ;  /* 0x00000000fffff984 */ /* 0x000fe20000000800 */
[----:B------:R3:W-:Y:S01]  /*1d2d0*/  @!P1 LDGSTS.E.BYPASS.LTC128B.128 [R189+0xa800], [R48.64] ;  /* 0x0a80000030bd9fae */ /* 0x0007e2000b901d46 */
[----:B------:R-:W-:Y:S01]  /*1d2e0*/  @!P1 LEA.HI.X R31, R12, R235, R9, 0x1, P3 ;  /* 0x000000eb0c1f9211 */ /* 0x000fe200018f0c09 */
[--C-:B------:R-:W-:Y:S01]  /*1d2f0*/  @!P1 IMAD.MOV.U32 R11, RZ, RZ, R4.reuse ;  /* 0x000000ffff0b9224 */ /* 0x100fe200078e0004 */
[----:B------:R-:W-:Y:S01]  /*1d300*/  @!P1 MOV R13, R4 ;  /* 0x00000004000d9202 */ /* 0x000fe20000000f00 */
[----:B------:R-:W-:Y:S01]  /*1d310*/  @!P1 IMAD.MOV.U32 R5, RZ, RZ, R4 ;  /* 0x000000ffff059224 */ /* 0x000fe200078e0004 */
        /* <DEDUP_REMOVED lines=8> */
[----:B------:R-:W-:Y:S01]  /*1d3a0*/  @!P1 IMAD.MOV.U32 R4, RZ, RZ, R0 ;  /* 0x000000ffff049224 */ /* 0x000fe200078e0000 */
[----:B------:R-:W-:Y:S01]  /*1d3b0*/  @P1 STS.128 [R189+0xb800], RZ ;  /* 0x00b800ffbd001388 */ /* 0x000fe20000000c00 */
[C---:B------:R-:W-:Y:S02]  /*1d3c0*/  @!P1 IMAD R0, R65.reuse, 0xb0, RZ ;  /* 0x000000b041009824 */ /* 0x040fe400078e02ff */
[----:B------:R-:W-:Y:S01]  /*1d3d0*/  @!P1 IMAD.WIDE.U32 R16, R64, 0xb0, R16 ;  /* 0x000000b040109825 */ /* 0x000fe200078e0010 */
[----:B------:R-:W-:Y:S01]  /*1d3e0*/  @!PT LDS RZ, [RZ] ;  /* 0x00000000fffff984 */ /* 0x000fe20000000800 */
[----:B------:R-:W-:Y:S01]  /*1d3f0*/  @!PT LDS RZ, [RZ] ;  /* 0x00000000fffff984 */ /* 0x000fe20000000800 */
[----:B------:R-:W-:Y:S01]  /*1d400*/  @!PT LDS RZ, [RZ] ;  /* 0x00000000fffff984 */ /* 0x000fe20000000800 */
[----:B------:R2:W-:Y:S04]  /*1d410*/  @!P1 LDGSTS.E.BYPASS.LTC128B.128 [R189+0xb800], [R44.64] ;  /* 0x0b8000002cbd9fae */ /* 0x0005e8000b901d46 */
[----:B------:R-:W-:Y:S01]  /*1d420*/  @P1 STS.128 [R189+0xc000], RZ ;  /* 0x00c000ffbd001388 */ /* 0x000fe20000000c00 */
[----:B------:R-:W-:Y:S01]  /*1d430*/  @!P1 IMAD R20, R65, 0xc0, RZ ;  /* 0x000000c041149824 */ /* 0x000fe200078e02ff */
[----:B------:R-:W-:-:S02]  /*1d440*/  @!P1 IADD3 R0, R17, R0, RZ ;  /* 0x0000000011009210 */ /* 0x000fc40007ffe0ff */
[----:B------:R-:W-:Y:S01]  /*1d450*/  @!PT LDS RZ, [RZ] ;  /* 0x00000000fffff984 */ /* 0x000fe20000000800 */
[----:B------:R-:W-:Y:S01]  /*1d460*/  @!PT LDS RZ, [RZ] ;  /* 0x00000000fffff984 */ /* 0x000fe20000000800 */
[----:B------:R-:W-:Y:S01]  /*1d470*/  @!PT LDS RZ, [RZ] ;  /* 0x00000000fffff984 */ /* 0x000fe20000000800 */
[----:B------:R1:W-:Y:S01]  /*1d480*/  @!P1 LDGSTS.E.BYPASS.LTC128B.128 [R189+0xc000], [R42.64] ;  /* 0x0c0000002abd9fae */ /* 0x0003e2000b901d46 */
[----:B------:R-:W-:Y:S01]  /*1d490*/  @!P1 IMAD.WIDE.U32 R14, R64, 0xc0, R14 ;  /* 0x000000c0400e9825 */ /* 0x000fe200078e000e */
[----:B------:R-:W-:Y:S02]  /*1d4a0*/  @!P1 LEA R26, P2, R16, R234, 0x1 ;  /* 0x000000ea101a9211 */ /* 0x000fe400078408ff */
[----:B------:R-:W-:Y:S01]  /*1d4b0*/  @P1 STS.128 [R189+0xc800], RZ ;  /* 0x00c800ffbd001388 */ /* 0x000fe20000000c00 */
[----:B------:R-:W-:-:S03]  /*1d4c0*/  @!P1 IMAD R7, R65, 0xd0, RZ ;  /* 0x000000d041079824 */ /* 0x000fc600078e02ff */
[----:B------:R-:W-:Y:S01]  /*1d4d0*/  @!PT LDS RZ, [RZ] ;  /* 0x00000000fffff984 */ /* 0x000fe20000000800 */
[----:B------:R-:W-:Y:S01]  /*1d4e0*/  @!PT LDS RZ, [RZ] ;  /* 0x00000000fffff984 */ /* 0x000fe20000000800 */
[----:B------:R-:W-:Y:S01]  /*1d4f0*/  @!PT LDS RZ, [RZ] ;  /* 0x00000000fffff984 */ /* 0x000fe20000000800 */
[----:B------:R1:W-:Y:S01]  /*1d500*/  @!P1 LDGSTS.E.BYPASS.LTC128B.128 [R189+0xc800], [R38.64] ;  /* 0x0c80000026bd9fae */ /* 0x0003e2000b901d46 */
[----:B------:R-:W-:-:S03]  /*1d510*/  @!P1 IMAD.WIDE.U32 R12, R64, 0xd0, R12 ;  /* 0x000000d0400c9825 */ /* 0x000fc600078e000c */
[----:B------:R-:W-:Y:S01]  /*1d520*/  @P1 STS.128 [R189+0xd000], RZ ;  /* 0x00d000ffbd001388 */ /* 0x000fe20000000c00 */
[C---:B------:R-:W-:Y:S01]  /*1d530*/  @!P1 IMAD R9, R65.reuse, 0xe0, RZ ;  /* 0x000000e041099824 */ /* 0x040fe200078e02ff */
[----:B------:R-:W-:Y:S02]  /*1d540*/  @!P1 LEA.HI.X R27, R16, R235, R0, 0x1, P2 ;  /* 0x000000eb101b9211 */ /* 0x000fe400010f0c00 */
[----:B------:R-:W-:Y:S01]  /*1d550*/  @!PT LDS RZ, [RZ] ;  /* 0x00000000fffff984 */ /* 0x000fe20000000800 */
[----:B------:R-:W-:Y:S01]  /*1d560*/  @!PT LDS RZ, [RZ] ;  /* 0x00000000fffff984 */ /* 0x000fe20000000800 */
[----:B------:R-:W-:Y:S01]  /*1d570*/  @!PT LDS RZ, [RZ] ;  /* 0x00000000fffff984 */ /* 0x000fe20000000800 */
[----:B------:R1:W-:Y:S01]  /*1d580*/  @!P1 LDGSTS.E.BYPASS.LTC128B.128 [R189+0xd000], [R34.64] ;  /* 0x0d00000022bd9fae */ /* 0x0003e2000b901d46 */
[----:B------:R-:W-:Y:S01]  /*1d590*/  @!P1 IMAD.WIDE.U32 R10, R64, 0xe0, R10 ;  /* 0x000000e0400a9825 */ /* 0x000fe200078e000a */
[----:B------:R-:W-:Y:S02]  /*1d5a0*/  @!P1 IADD3 R0, R20, R15, RZ ;  /* 0x0000000f14009210 */ /* 0x000fe40007ffe0ff */
[----:B------:R-:W-:Y:S01]  /*1d5b0*/  @P1 STS.128 [R189+0xd800], RZ ;  /* 0x00d800ffbd001388 */ /* 0x000fe20000000c00 */
[----:B------:R-:W-:Y:S01]  /*1d5c0*/  @!P1 LEA R24, P5, R14, R234, 0x1 ;  /* 0x000000ea0e189211 */ /* 0x000fe200078a08ff */
[----:B------:R-:W-:-:S02]  /*1d5d0*/  @!P1 IMAD R21, R65, 0xf0, RZ ;  /* 0x000000f041159824 */ /* 0x000fc400078e02ff */
[----:B------:R-:W-:Y:S01]  /*1d5e0*/  @!PT LDS RZ, [RZ] ;  /* 0x00000000fffff984 */ /* 0x000fe20000000800 */
[----:B------:R-:W-:Y:S01]  /*1d5f0*/  @!PT LDS RZ, [RZ] ;  /* 0x00000000fffff984 */ /* 0x000fe20000000800 */
[----:B------:R-:W-:Y:S01]  /*1d600*/  @!PT LDS RZ, [RZ] ;  /* 0x00000000fffff984 */ /* 0x000fe20000000800 */
[----:B------:R1:W-:Y:S01]  /*1d610*/  @!P1 LDGSTS.E.BYPASS.LTC128B.128 [R189+0xd800], [R32.64] ;  /* 0x0d80000020bd9fae */ /* 0x0003e2000b901d46 */
[----:B------:R-:W-:Y:S01]  /*1d620*/  @!P1 IMAD.WIDE.U32 R4, R64, 0xf0, R4 ;  /* 0x000000f040049825 */ /* 0x000fe200078e0004 */
[----:B------:R-:W-:Y:S02]  /*1d630*/  @!P1 LEA R22, P4, R12, R234, 0x1 ;  /* 0x000000ea0c169211 */ /* 0x000fe400078808ff */
[----:B------:R-:W-:Y:S01]  /*1d640*/  @P1 STS.128 [R189+0xe000], RZ ;  /* 0x00e000ffbd001388 */ /* 0x000fe20000000c00 */
[----:B------:R-:W-:-:S03]  /*1d650*/  @!P1 IMAD.IADD R7, R13, 0x1, R7 ;  /* 0x000000010d079824 */ /* 0x000fc600078e0207 */
[----:B------:R-:W-:Y:S01]  /*1d660*/  @!PT LDS RZ, [RZ] ;  /* 0x00000000fffff984 */ /* 0x000fe20000000800 */
[----:B------:R-:W-:Y:S01]  /*1d670*/  @!PT LDS RZ, [RZ] ;  /* 0x00000000fffff984 */ /* 0x000fe20000000800 */
[----:B------:R-:W-:Y:S01]  /*1d680*/  @!PT LDS RZ, [RZ] ;  /* 0x00000000fffff984 */ /* 0x000fe20000000800 */
[----:B------:R1:W-:Y:S01]  /*1d690*/  @!P1 LDGSTS.E.BYPASS.LTC128B.128 [R189+0xe000], [R40.64] ;  /* 0x0e00000028bd9fae */ /* 0x0003e2000b901d46 */
[----:B------:R-:W-:Y:S01]  /*1d6a0*/  @!P1 IMAD.IADD R9, R9, 0x1, R11 ;  /* 0x0000000109099824 */ /* 0x000fe200078e020b */
[-C--:B------:R-:W-:Y:S02]  /*1d6b0*/  @!P1 LEA R20, P3, R10, R234.reuse, 0x1 ;  /* 0x000000ea0a149211 */ /* 0x080fe400078608ff */
[----:B------:R-:W-:Y:S01]  /*1d6c0*/  @P1 STS.128 [R189+0xe800], RZ ;  /* 0x00e800ffbd001388 */ /* 0x000fe20000000c00 */
[----:B------:R-:W-:Y:S01]  /*1d6d0*/  @!P1 LEA.HI.X R25, R14, R235, R0, 0x1, P5 ;  /* 0x000000eb0e199211 */ /* 0x000fe200028f0c00 */
[----:B------:R-:W-:Y:S02]  /*1d6e0*/  @!P1 IMAD.IADD R5, R5, 0x1, R21 ;  /* 0x0000000105059824 */ /* 0x000fe400078e0215 */
[----:B------:R-:W-:Y:S01]  /*1d6f0*/  @!PT LDS RZ, [RZ] ;  /* 0x00000000fffff984 */ /* 0x000fe20000000800 */
[----:B------:R-:W-:Y:S01]  /*1d700*/  @!PT LDS RZ, [RZ] ;  /* 0x00000000fffff984 */ /* 0x000fe20000000800 */
[----:B------:R-:W-:Y:S01]  /*1d710*/  @!PT LDS RZ, [RZ] ;  /* 0x00000000fffff984 */ /* 0x000fe20000000800 */
[----:B------:R1:W-:Y:S01]  /*1d720*/  @!P1 LDGSTS.E.BYPASS.LTC128B.128 [R189+0xe800], [R30.64] ;  /* 0x0e8000001ebd9fae */ /* 0x0003e2000b901d46 */
[----:B------:R-:W-:-:S03]  /*1d730*/  @!P1 LEA R16, P2, R4, R234, 0x1 ;  /* 0x000000ea04109211 */ /* 0x000fc600078408ff */
[----:B------:R-:W-:Y:S01]  /*1d740*/  @P1 STS.128 [R189+0xf000], RZ ;  /* 0x00f000ffbd001388 */ /* 0x000fe20000000c00 */
[----:B------:R-:W-:-:S03]  /*1d750*/  @!P1 LEA.HI.X R23, R12, R235, R7, 0x1, P4 ;  /* 0x000000eb0c179211 */ /* 0x000fc600020f0c07 */
[----:B------:R-:W-:Y:S01]  /*1d760*/  @!PT LDS RZ, [RZ] ;  /* 0x00000000fffff984 */ /* 0x000fe20000000800 */
[----:B------:R-:W-:Y:S01]  /*1d770*/  @!PT LDS RZ, [RZ] ;  /* 0x00000000fffff984 */ /* 0x000fe20000000800 */
[----:B------:R-:W-:Y:S01]  /*1d780*/  @!PT LDS RZ, [RZ] ;  /* 0x00000000fffff984 */ /* 0x000fe20000000800 */
[----:B------:R1:W-:Y:S01]  /*1d790*/  @!P1 LDGSTS.E.BYPASS.LTC128B.128 [R189+0xf000], [R28.64] ;  /* 0x0f0000001cbd9fae */ /* 0x0003e2000b901d46 */
[----:B------:R-:W-:-:S03]  /*1d7a0*/  @!P1 LEA.HI.X R21, R10, R235, R9, 0x1, P3 ;  /* 0x000000eb0a159211 */ /* 0x000fc600018f0c09 */
[----:B------:R-:W-:Y:S01]  /*1d7b0*/  @P1 STS.128 [R189+0xf800], RZ ;  /* 0x00f800ffbd001388 */ /* 0x000fe20000000c00 */
[----:B------:R-:W-:-:S03]  /*1d7c0*/  @!P1 LEA.HI.X R17, R4, R235, R5, 0x1, P2 ;  /* 0x000000eb04119211 */ /* 0x000fc600010f0c05 */
        /* <DEDUP_REMOVED lines=25> */
[----:B-1----:R-:W1:Y:S04]  /*1d960*/  LDSM.16.M88.4 R28, [R176+0x2000] ;  /* 0x00200000b01c783b */ /* 0x002e680000000200 */
[----:B------:R-:W3:Y:S01]  /*1d970*/  LDSM.16.M88.4 R40, [R176+0x3000] ;  /* 0x00300000b028783b */ /* 0x000ee20000000200 */
[----:B------:R-:W-:-:S02]  /*1d980*/  IMAD.MOV.U32 R64, RZ, RZ, R55 ;  /* 0x000000ffff407224 */ /* 0x000fc400078e0037 */
[----:B------:R-:W-:Y:S01]  /*1d990*/  IMAD.MOV.U32 R65, RZ, RZ, R54 ;  /* 0x000000ffff417224 */ /* 0x000fe200078e0036 */
[----:B------:R-:W4:Y:S01]  /*1d9a0*/  LD.E R0, [R18.64+0x18c] ;  /* 0x00018c0612007980 */ /* 0x000f22000c101900 */
[----:B------:R-:W-:Y:S02]  /*1d9b0*/  IMAD.MOV.U32 R66, RZ, RZ, R53 ;  /* 0x000000ffff427224 */ /* 0x000fe400078e0035 */
[----:B------:R-:W-:Y:S01]  /*1d9c0*/  IMAD.MOV.U32 R67, RZ, RZ, R52 ;  /* 0x000000ffff437224 */ /* 0x000fe200078e0034 */
[----:B--2---:R-:W2:Y:S01]  /*1d9d0*/  LDSM.16.M88.4 R20, [R176+0x2800] ;  /* 0x00280000b014783b */ /* 0x004ea20000000200 */
[----:B------:R-:W-:Y:S01]  /*1d9e0*/  IMAD.MOV.U32 R116, RZ, RZ, R66 ;  /* 0x000000ffff747224 */ /* 0x000fe200078e0042 */
[----:B------:R-:W-:Y:S01]  /*1d9f0*/  MOV R220, R65 ;  /* 0x0000004100dc7202 */ /* 0x000fe20000000f00 */
[----:B------:R-:W-:Y:S01]  /*1da00*/  IMAD.MOV.U32 R118, RZ, RZ, R64 ;  /* 0x000000ffff767224 */ /* 0x000fe200078e0040 */
[----:B------:R-:W-:Y:S04]  /*1da10*/  LDSM.16.M88.4 R24, [R67] ;  /* 0x000000004318783b */ /* 0x000fe80000000200 */
[----:B------:R-:W2:Y:S04]  /*1da20*/  LDSM.16.M88.4 R52, [R176+0x3800] ;  /* 0x00380000b034783b */ /* 0x000ea80000000200 */
[----:B------:R-:W2:Y:S04]  /*1da30*/  LDSM.16.M88.4 R64, [R100+0x3000] ;  /* 0x003000006440783b */ /* 0x000ea80000000200 */
[----:B------:R-:W2:Y:S01]  /*1da40*/  LDSM.16.M88.4 R76, [R176+0x4000] ;  /* 0x00400000b04c783b */ /* 0x000ea20000000200 */
        /* <DEDUP_REMOVED lines=9> */
[C---:B-1----:R-:W-:Y:S01]  /*1dae0*/  HMMA.16816.F32.BF16 R60, R12.reuse, R28, RZ ;  /* 0x0000001c0c3c723c */ /* 0x042fe200000418ff */
[----:B------:R-:W-:Y:S01]  /*1daf0*/  IMAD.MOV.U32 R238, RZ, RZ, R56 ;  /* 0x000000ffffee7224 */ /* 0x000fe200078e0038 */
[----:B------:R-:W1:Y:S01]  /*1db00*/  LDSM.16.M88.4 R84, [R100+0x4000] ;  /* 0x004000006454783b */ /* 0x000e620000000200 */
[----:B------:R-:W-:Y:S01]  /*1db10*/  MOV R237, R51 ;  /* 0x0000003300ed7202 */ /* 0x000fe20000000f00 */
[----:B------:R-:W-:Y:S02]  /*1db20*/  IMAD.MOV.U32 R236, RZ, RZ, R50 ;  /* 0x000000ffffec7224 */ /* 0x000fe400078e0032 */
[----:B------:R-:W1:Y:S02]  /*1db30*/  LDSM.16.M88.4 R88, [R176+0x4800] ;  /* 0x00480000b058783b */ /* 0x000e640000000200 */
[C---:B------:R-:W-:Y:S02]  /*1db40*/  HMMA.16816.F32.BF16 R56, R12.reuse, R30, RZ ;  /* 0x0000001e0c38723c */ /* 0x040fe400000418ff */
[----:B------:R-:W1:Y:S04]  /*1db50*/  LDSM.16.M88.4 R72, [R100+0x2000] ;  /* 0x002000006448783b */ /* 0x000e680000000200 */
[----:B------:R-:W-:Y:S02]  /*1db60*/  LDSM.16.M88.4 R96, [R100+0x6800] ;  /* 0x006800006460783b */ /* 0x000fe40000000200 */
[C---:B---3--:R-:W-:Y:S02]  /*1db70*/  HMMA.16816.F32.BF16 R32, R12.reuse, R40, RZ ;  /* 0x000000280c20723c */ /* 0x048fe400000418ff */
[----:B------:R-:W-:Y:S04]  /*1db80*/  LDSM.16.M88.4 R92, [R176+0x8000] ;  /* 0x00800000b05c783b */ /* 0x000fe80000000200 */
[----:B------:R-:W-:Y:S02]  /*1db90*/  LDSM.16.M88.4 R104, [R176+0x8800] ;  /* 0x00880000b068783b */ /* 0x000fe40000000200 */
[C---:B------:R-:W-:Y:S02]  /*1dba0*/  HMMA.16816.F32.BF16 R28, R12.reuse, R42, RZ ;  /* 0x0000002a0c1c723c */ /* 0x040fe400000418ff */
[----:B------:R-:W-:Y:S04]  /*1dbb0*/  STL [R1+0x164], R119 ;  /* 0x0001647701007387 */ /* 0x000fe80000100800 */
[----:B------:R-:W0:Y:S02]  /*1dbc0*/  LDGDEPBAR ;  /* 0x00000000000079af */ /* 0x000e240000000000 */
[C---:B--2---:R-:W-:Y:S08]  /*1dbd0*/  HMMA.16816.F32.BF16 R44, R12.reuse, R22, RZ ;  /* 0x000000160c2c723c */ /* 0x044ff000000418ff */
[C---:B------:R-:W-:Y:S08]  /*1dbe0*/  HMMA.16816.F32.BF16 R48, R12.reuse, R20, RZ ;  /* 0x000000140c30723c */ /* 0x040ff000000418ff */
[C---:B------:R-:W-:Y:S08]  /*1dbf0*/  HMMA.16816.F32.BF16 R20, R12.reuse, R52, RZ ;  /* 0x000000340c14723c */ /* 0x040ff000000418ff */
[----:B------:R-:W-:Y:S01]  /*1dc00*/  HMMA.16816.F32.BF16 R40, R12, R54, RZ ;  /* 0x000000360c28723c */ /* 0x000fe200000418ff */
[----:B------:R-:W-:Y:S07]  /*1dc10*/  LDSM.16.M88.4 R52, [R100+0x6000] ;  /* 0x006000006434783b */ /* 0x000fee0000000200 */
[C---:B------:R-:W-:Y:S08]  /*1dc20*/  HMMA.16816.F32.BF16 R192, R24.reuse, R64, R32 ;  /* 0x0000004018c0723c */ /* 0x040ff00000041820 */
[----:B------:R-:W-:Y:S08]  /*1dc30*/  HMMA.16816.F32.BF16 R172, R24, R66, R28 ;  /* 0x0000004218ac723c */ /* 0x000ff0000004181c */
[C---:B------:R-:W-:Y:S08]  /*1dc40*/  HMMA.16816.F32.BF16 R32, R12.reuse, R76, RZ ;  /* 0x0000004c0c20723c */ /* 0x040ff000000418ff */
[----:B------:R-:W-:Y:S01]  /*1dc50*/  HMMA.16816.F32.BF16 R28, R12, R78, RZ ;  /* 0x0000004e0c1c723c */ /* 0x000fe200000418ff */
[----:B------:R-:W-:Y:S07]  /*1dc60*/  LDSM.16.M88.4 R76, [R100+0x5000] ;  /* 0x00500000644c783b */ /* 0x000fee0000000200 */
[C---:B------:R-:W-:Y:S01]  /*1dc70*/  HMMA.16816.F32.BF16 R196, R24.reuse, R70, R44 ;  /* 0x0000004618c4723c */ /* 0x040fe2000004182c */
[----:B------:R-:W2:Y:S07]  /*1dc80*/  LDSM.16.M88.4 R44, [R176+0x5000] ;  /* 0x00500000b02c783b */ /* 0x000eae0000000200 */
[C---:B------:R-:W-:Y:S01]  /*1dc90*/  HMMA.16816.F32.BF16 R108, R24.reuse, R68, R48 ;  /* 0x00000044186c723c */ /* 0x040fe20000041830 */
[----:B------:R-:W3:Y:S07]  /*1dca0*/  LDSM.16.M88.4 R68, [R100+0x4800] ;  /* 0x004800006444783b */ /* 0x000eee0000000200 */
[C---:B------:R-:W-:Y:S08]  /*1dcb0*/  HMMA.16816.F32.BF16 R168, R24.reuse, R80, R20 ;  /* 0x0000005018a8723c */ /* 0x040ff00000041814 */
[C---:B------:R-:W-:Y:S01]  /*1dcc0*/  HMMA.16816.F32.BF16 R128, R24.reuse, R82, R40 ;  /* 0x000000521880723c */ /* 0x040fe20000041828 */
[----:B------:R-:W2:Y:S04]  /*1dcd0*/  LDSM.16.M88.4 R80, [R176+0x6000] ;  /* 0x00600000b050783b */ /* 0x000ea80000000200 */
[----:B------:R-:W-:Y:S03]  /*1dce0*/  LDSM.16.M88.4 R40, [R176+0x5800] ;  /* 0x00580000b028783b */ /* 0x000fe60000000200 */
[C---:B-1----:R-:W-:Y:S08]  /*1dcf0*/  HMMA.16816.F32.BF16 R124, R24.reuse, R84, R32 ;  /* 0x00000054187c723c */ /* 0x042ff00000041820 */
[----:B------:R-:W-:Y:S01]  /*1dd00*/  HMMA.16816.F32.BF16 R200, R24, R86, R28 ;  /* 0x0000005618c8723c */ /* 0x000fe2000004181c */
[----:B------:R-:W1:Y:S07]  /*1dd10*/  LDSM.16.M88.4 R84, [R176+0x6800] ;  /* 0x00680000b054783b */ /* 0x000e6e0000000200 */
[----:B------:R-:W-:Y:S08]  /*1dd20*/  HMMA.16816.F32.BF16 R20, R12, R88, RZ ;  /* 0x000000580c14723c */ /* 0x000ff000000418ff */
[C---:B------:R-:W-:Y:S01]  /*1dd30*/  HMMA.16816.F32.BF16 R112, R24.reuse, R74, R56 ;  /* 0x0000004a1870723c */ /* 0x040fe20000041838 */
[----:B------:R-:W1:Y:S07]  /*1dd40*/  LDSM.16.M88.4 R56, [R100+0x5800] ;  /* 0x005800006438783b */ /* 0x000e6e0000000200 */
[----:B------:R-:W-:Y:S08]  /*1dd50*/  HMMA.16816.F32.BF16 R120, R24, R72, R60 ;  /* 0x000000481878723c */ /* 0x000ff0000004183c */
[C---:B--2---:R-:W-:Y:S08]  /*1dd60*/  HMMA.16816.F32.BF16 R64, R12.reuse, R44, RZ ;  /* 0x0000002c0c40723c */ /* 0x044ff000000418ff */
[C---:B------:R-:W-:Y:S01]  /*1dd70*/  HMMA.16816.F32.BF16 R60, R12.reuse, R46, RZ ;  /* 0x0000002e0c3c723c */ /* 0x040fe200000418ff */
[----:B------:R-:W2:Y:S07]  /*1dd80*/  LDSM.16.M88.4 R44, [R176+0x7000] ;  /* 0x00700000b02c783b */ /* 0x000eae0000000200 */
[----:B------:R-:W-:Y:S01]  /*1dd90*/  HMMA.16816.F32.BF16 R72, R12, R90, RZ ;  /* 0x0000005a0c48723c */ /* 0x000fe200000418ff */
[----:B------:R-:W2:Y:S07]  /*1dda0*/  LDSM.16.M88.4 R88, [R176+0x7800] ;  /* 0x00780000b058783b */ /* 0x000eae0000000200 */
[----:B---3--:R-:W-:Y:S08]  /*1ddb0*/  HMMA.16816.F32.BF16 R208, R24, R68, R20 ;  /* 0x0000004418d0723c */ /* 0x008ff00000041814 */
[C---:B------:R-:W-:Y:S08]  /*1ddc0*/  HMMA.16816.F32.BF16 R32, R12.reuse, R80, RZ ;  /* 0x000000500c20723c */ /* 0x040ff000000418ff */
[C---:B------:R-:W-:Y:S08]  /*1ddd0*/  HMMA.16816.F32.BF16 R28, R12.reuse, R82, RZ ;  /* 0x000000520c1c723c */ /* 0x040ff000000418ff */
[C---:B-1----:R-:W-:Y:S08]  /*1dde0*/  HMMA.16816.F32.BF16 R20, R12.reuse, R84, RZ ;  /* 0x000000540c14723c */ /* 0x042ff000000418ff */
[C---:B------:R-:W-:Y:S08]  /*1ddf0*/  HMMA.16816.F32.BF16 R48, R12.reuse, R40, RZ ;  /* 0x000000280c30723c */ /* 0x040ff000000418ff */
[----:B------:R-:W-:Y:S08]  /*1de00*/  HMMA.16816.F32.BF16 R40, R12, R42, RZ ;  /* 0x0000002a0c28723c */ /* 0x000ff000000418ff */
[C---:B------:R-:W-:Y:S01]  /*1de10*/  HMMA.16816.F32.BF16 R216, R24.reuse, R76, R64 ;  /* 0x0000004c18d8723c */ /* 0x040fe20000041840 */
[----:B------:R-:W-:Y:S07]  /*1de20*/  LDSM.16.M88.4 R64, [R100+0x7800] ;  /* 0x007800006440783b */ /* 0x000fee0000000200 */
[C---:B------:R-:W-:Y:S01]  /*1de30*/  HMMA.16816.F32.BF16 R212, R24.reuse, R78, R60 ;  /* 0x0000004e18d4723c */ /* 0x040fe2000004183c */
[----:B------:R-:W1:Y:S04]  /*1de40*/  LDSM.16.M88.4 R76, [R176+0x9000] ;  /* 0x00900000b04c783b */ /* 0x000e680000000200 */
[----:B------:R-:W-:Y:S03]  /*1de50*/  LDSM.16.M88.4 R60, [R100+0x8000] ;  /* 0x00800000643c783b */ /* 0x000fe60000000200 */
[C---:B------:R-:W-:Y:S01]  /*1de60*/  HMMA.16816.F32.BF16 R204, R24.reuse, R70, R72 ;  /* 0x0000004618cc723c */ /* 0x040fe20000041848 */
[----:B------:R-:W3:Y:S04]  /*1de70*/  LDSM.16.M88.4 R72, [R176+0x9800] ;  /* 0x00980000b048783b */ /* 0x000ee80000000200 */
[----:B------:R-:W-:Y:S03]  /*1de80*/  LDSM.16.M88.4 R68, [R100+0x7000] ;  /* 0x007000006444783b */ /* 0x000fe60000000200 */
[C---:B------:R-:W-:Y:S08]  /*1de90*/  HMMA.16816.F32.BF16 R136, R24.reuse, R52, R32 ;  /* 0x000000341888723c */ /* 0x040ff00000041820 */
[C---:B------:R-:W-:Y:S08]  /*1dea0*/  HMMA.16816.F32.BF16 R28, R24.reuse, R54, R28 ;  /* 0x00000036181c723c */ /* 0x040ff0000004181c */
[C---:B------:R-:W-:Y:S08]  /*1deb0*/  HMMA.16816.F32.BF16 R20, R24.reuse, R96, R20 ;  /* 0x000000601814723c */ /* 0x040ff00000041814 */
[C---:B------:R-:W-:Y:S08]  /*1dec0*/  HMMA.16816.F32.BF16 R224, R24.reuse, R56, R48 ;  /* 0x0000003818e0723c */ /* 0x040ff00000041830 */
[----:B------:R-:W-:Y:S01]  /*1ded0*/  HMMA.16816.F32.BF16 R228, R24, R58, R40 ;  /* 0x0000003a18e4723c */ /* 0x000fe20000041828 */
[----:B------:R-:W1:Y:S07]  /*1dee0*/  LDSM.16.M88.4 R56, [R100+0x8800] ;  /* 0x008800006438783b */ /* 0x000e6e0000000200 */
[----:B------:R-:W-:Y:S01]  /*1def0*/  HMMA.16816.F32.BF16 R40, R12, R92, RZ ;  /* 0x0000005c0c28723c */ /* 0x000fe200000418ff */
[----:B------:R-:W-:Y:S01]  /*1df00*/  IMAD.MOV.U32 R103, RZ, RZ, R139 ;  /* 0x000000ffff677224 */ /* 0x000fe200078e008b */
[----:B------:R-:W-:Y:S01]  /*1df10*/  MOV R101, R22 ;  /* 0x0000001600657202 */ /* 0x000fe20000000f00 */
[----:B------:R-:W-:-:S05]  /*1df20*/  IMAD.MOV.U32 R39, RZ, RZ, R30 ;  /* 0x000000ffff277224 */ /* 0x000fca00078e001e */
[C---:B------:R-:W-:Y:S01]  /*1df30*/  HMMA.16816.F32.BF16 R32, R12.reuse, R94, RZ ;  /* 0x0000005e0c20723c */ /* 0x040fe200000418ff */
[----:B------:R-:W-:Y:S01]  /*1df40*/  IMAD.MOV.U32 R5, RZ, RZ, R28 ;  /* 0x000000ffff057224 */ /* 0x000fe200078e001c */
[----:B------:R-:W1:Y:S01]  /*1df50*/  LDSM.16.M88.4 R92, [R100+0x9000] ;  /* 0x00900000645c783b */ /* 0x000e620000000200 */
[----:B------:R-:W-:Y:S02]  /*1df60*/  IMAD.MOV.U32 R4, RZ, RZ, R31 ;  /* 0x000000ffff047224 */ /* 0x000fe400078e001f */
[----:B------:R-:W-:Y:S02]  /*1df70*/  IMAD.MOV.U32 R7, RZ, RZ, R29 ;  /* 0x000000ffff077224 */ /* 0x000fe400078e001d */
[----:B------:R-:W-:Y:S01]  /*1df80*/  IMAD.MOV.U32 R10, RZ, RZ, R23 ;  /* 0x000000ffff0a7224 */ /* 0x000fe200078e0017 */
[----:B------:R-:W-:Y:S01]  /*1df90*/  HMMA.16816.F32.BF16 R28, R12, R104, RZ ;  /* 0x000000680c1c723c */ /* 0x000fe200000418ff */
[----:B------:R-:W-:Y:S02]  /*1dfa0*/  IMAD.MOV.U32 R139, RZ, RZ, R21 ;  /* 0x000000ffff8b7224 */ /* 0x000fe400078e0015 */
[----:B------:R-:W-:-:S05]  /*1dfb0*/  IMAD.MOV.U32 R188, RZ, RZ, R20 ;  /* 0x000000ffffbc7224 */ /* 0x000fca00078e0014 */
[----:B------:R-:W-:Y:S01]  /*1dfc0*/  HMMA.16816.F32.BF16 R20, R12, R106, RZ ;  /* 0x0000006a0c14723c */ /* 0x000fe200000418ff */
[----:B------:R-:W-:Y:S01]  /*1dfd0*/  IMAD.MOV.U32 R248, RZ, RZ, R223 ;  /* 0x000000fffff87224 */ /* 0x000fe200078e00df */
[----:B------:R-:W-:Y:S01]  /*1dfe0*/  MOV R250, R221 ;  /* 0x000000dd00fa7202 */ /* 0x000fe20000000f00 */
[----:B------:R-:W-:Y:S02]  /*1dff0*/  IMAD.MOV.U32 R249, RZ, RZ, R222 ;  /* 0x000000fffff97224 */ /* 0x000fe400078e00de */
[----:B------:R-:W-:-:S03]  /*1e000*/  IMAD.MOV.U32 R251, RZ, RZ, R220 ;  /* 0x000000fffffb7224 */ /* 0x000fc600078e00dc */
[C---:B--2---:R-:W-:Y:S08]  /*1e010*/  HMMA.16816.F32.BF16 R80, R12.reuse, R44, RZ ;  /* 0x0000002c0c50723c */ /* 0x044ff000000418ff */
[C---:B------:R-:W-:Y:S08]  /*1e020*/  HMMA.16816.F32.BF16 R52, R12.reuse, R46, RZ ;  /* 0x0000002e0c34723c */ /* 0x040ff000000418ff */
[C---:B------:R-:W-:Y:S08]  /*1e030*/  HMMA.16816.F32.BF16 R48, R12.reuse, R88, RZ ;  /* 0x000000580c30723c */ /* 0x040ff000000418ff */
[C---:B------:R-:W-:Y:S08]  /*1e040*/  HMMA.16816.F32.BF16 R44, R12.reuse, R90, RZ ;  /* 0x0000005a0c2c723c */ /* 0x040ff000000418ff */
[C---:B-1----:R-:W-:Y:S08]  /*1e050*/  HMMA.16816.F32.BF16 R88, R12.reuse, R76, RZ ;  /* 0x0000004c0c58723c */ /* 0x042ff000000418ff */
[C---:B------:R-:W-:Y:S08]  /*1e060*/  HMMA.16816.F32.BF16 R84, R12.reuse, R86, RZ ;  /* 0x000000560c54723c */ /* 0x040ff000000418ff */
[C---:B------:R-:W-:Y:S08]  /*1e070*/  HMMA.16816.F32.BF16 R76, R12.reuse, R78, RZ ;  /* 0x0000004e0c4c723c */ /* 0x040ff000000418ff */
[C---:B---3--:R-:W-:Y:S08]  /*1e080*/  HMMA.16816.F32.BF16 R104, R12.reuse, R72, RZ ;  /* 0x000000480c68723c */ /* 0x048ff000000418ff */
[----:B------:R-:W-:Y:S08]  /*1e090*/  HMMA.16816.F32.BF16 R220, R12, R74, RZ ;  /* 0x0000004a0cdc723c */ /* 0x000ff000000418ff */
[C---:B------:R-:W-:Y:S08]  /*1e0a0*/  HMMA.16816.F32.BF16 R12, R24.reuse, R60, R40 ;  /* 0x0000003c180c723c */ /* 0x040ff00000041828 */
[C---:B------:R-:W-:Y:S08]  /*1e0b0*/  HMMA.16816.F32.BF16 R32, R24.reuse, R62, R32 ;  /* 0x0000003e1820723c */ /* 0x040ff00000041820 */
[C---:B------:R-:W-:Y:S08]  /*1e0c0*/  HMMA.16816.F32.BF16 R28, R24.reuse, R56, R28 ;  /* 0x00000038181c723c */ /* 0x040ff0000004181c */
[----:B------:R-:W-:Y:S01]  /*1e0d0*/  HMMA.16816.F32.BF16 R20, R24, R58, R20 ;  /* 0x0000003a1814723c */ /* 0x000fe20000041814 */
[----:B------:R1:W-:Y:S01]  /*1e0e0*/  STL [R1+0x160], R117 ;  /* 0x0001607501007387 */ /* 0x0003e20000100800 */
[----:B------:R-:W-:-:S02]  /*1e0f0*/  IMAD.MOV.U32 R11, RZ, RZ, R232 ;  /* 0x000000ffff0b7224 */ /* 0x000fc400078e00e8 */
[----:B------:R-:W-:Y:S01]  /*1e100*/  IMAD.MOV.U32 R16, RZ, RZ, R138 ;  /* 0x000000ffff107224 */ /* 0x000fe200078e008a */
[----:B------:R2:W-:Y:S03]  /*1e110*/  STL [R1+0x15c], R36 ;  /* 0x00015c2401007387 */ /* 0x0005e60000100800 */
[----:B------:R-:W-:Y:S01]  /*1e120*/  HMMA.16816.F32.BF16 R48, R24, R64, R48 ;  /* 0x000000401830723c */ /* 0x000fe20000041830 */
[----:B------:R-:W-:Y:S01]  /*1e130*/  IMAD.MOV.U32 R9, RZ, RZ, R233 ;  /* 0x000000ffff097224 */ /* 0x000fe200078e00e9 */
[----:B------:R3:W-:Y:S01]  /*1e140*/  STL [R1+0x158], R3 ;  /* 0x0001580301007387 */ /* 0x0007e20000100800 */
[----:B------:R-:W-:-:S04]  /*1e150*/  IMAD.MOV.U32 R75, RZ, RZ, R16 ;  /* 0x000000ffff4b7224 */ /* 0x000fc800078e0010 */
[----:B------:R-:W-:Y:S02]  /*1e160*/  IMAD.MOV.U32 R65, RZ, RZ, R13 ;  /* 0x000000ffff417224 */ /* 0x000fe400078e000d */
[----:B------:R-:W-:Y:S02]  /*1e170*/  IMAD.MOV.U32 R64, RZ, RZ, R14 ;  /* 0x000000ffff407224 */ /* 0x000fe400078e000e */
[----:B------:R-:W-:Y:S01]  /*1e180*/  IMAD.MOV.U32 R13, RZ, RZ, R243 ;  /* 0x000000ffff0d7224 */ /* 0x000fe200078e00f3 */
[----:B------:R-:W-:Y:S01]  /*1e190*/  MOV R243, R236 ;  /* 0x000000ec00f37202 */ /* 0x000fe20000000f00 */
[----:B------:R-:W-:Y:S02]  /*1e1a0*/  IMAD.MOV.U32 R14, RZ, RZ, R237 ;  /* 0x000000ffff0e7224 */ /* 0x000fe400078e00ed */
[----:B-1----:R-:W-:Y:S01]  /*1e1b0*/  IMAD.MOV.U32 R117, RZ, RZ, R245 ;  /* 0x000000ffff757224 */ /* 0x002fe200078e00f5 */
[----:B--2---:R-:W-:Y:S02]  /*1e1c0*/  MOV R36, R244 ;  /* 0x000000f400247202 */ /* 0x004fe40000000f00 */
[----:B------:R-:W-:Y:S01]  /*1e1d0*/  HMMA.16816.F32.BF16 R244, R24, R70, R52 ;  /* 0x0000004618f4723c */ /* 0x000fe20000041834 */
[----:B------:R-:W-:Y:S01]  /*1e1e0*/  IMAD.MOV.U32 R140, RZ, RZ, R248 ;  /* 0x000000ffff8c7224 */ /* 0x000fe200078e00f8 */
[----:B------:R-:W-:Y:S01]  /*1e1f0*/  MOV R236, R34 ;  /* 0x0000002200ec7202 */ /* 0x000fe20000000f00 */
[----:B------:R-:W-:-:S04]  /*1e200*/  IMAD.MOV.U32 R237, RZ, RZ, R33 ;  /* 0x000000ffffed7224 */ /* 0x000fc800078e0021 */
[----:B------:R-:W-:Y:S02]  /*1e210*/  IMAD.MOV.U32 R52, RZ, RZ, R15 ;  /* 0x000000ffff347224 */ /* 0x000fe400078e000f */
[----:B------:R-:W-:Y:S02]  /*1e220*/  IMAD.MOV.U32 R15, RZ, RZ, R11 ;  /* 0x000000ffff0f7224 */ /* 0x000fe400078e000b */
[----:B------:R-:W-:Y:S02]  /*1e230*/  IMAD.MOV.U32 R11, RZ, RZ, R37 ;  /* 0x000000ffff0b7224 */ /* 0x000fe400078e0025 */
[----:B------:R-:W-:Y:S02]  /*1e240*/  IMAD.MOV.U32 R37, RZ, RZ, R32 ;  /* 0x000000ffff257224 */ /* 0x000fe400078e0020 */
[----:B------:R-:W-:Y:S02]  /*1e250*/  IMAD.MOV.U32 R16, RZ, RZ, R35 ;  /* 0x000000ffff107224 */ /* 0x000fe400078e0023 */
[----:B---3--:R-:W-:Y:S01]  /*1e260*/  IMAD.MOV.U32 R3, RZ, RZ, R137 ;  /* 0x000000ffff037224 */ /* 0x008fe200078e0089 */
[----:B------:R-:W-:Y:S01]  /*1e270*/  HMMA.16816.F32.BF16 R32, R24, R92, R88 ;  /* 0x0000005c1820723c */ /* 0x000fe20000041858 */
[----:B------:R-:W-:-:S02]  /*1e280*/  IMAD.MOV.U32 R38, RZ, RZ, R249 ;  /* 0x000000ffff267224 */ /* 0x000fc400078e00f9 */
[----:B------:R-:W-:Y:S02]  /*1e290*/  IMAD.MOV.U32 R141, RZ, RZ, R251 ;  /* 0x000000ffff8d7224 */ /* 0x000fe400078e00fb */
[----:B------:R-:W-:Y:S02]  /*1e2a0*/  IMAD.MOV.U32 R142, RZ, RZ, R250 ;  /* 0x000000ffff8e7224 */ /* 0x000fe400078e00fa */
[----:B------:R-:W-:Y:S01]  /*1e2b0*/  IMAD.MOV.U32 R73, RZ, RZ, R140 ;  /* 0x000000ffff497224 */ /* 0x000fe200078e008c */
[----:B------:R-:W-:Y:S01]  /*1e2c0*/  HMMA.16816.F32.BF16 R96, R24, R98, R84 ;  /* 0x000000621860723c */ /* 0x000fe20000041854 */
[----:B------:R-:W-:Y:S01]  /*1e2d0*/  IMAD.MOV.U32 R74, RZ, RZ, R3 ;  /* 0x000000ffff4a7224 */ /* 0x000fe200078e0003 */
[----:B------:R-:W-:Y:S01]  /*1e2e0*/  MOV R3, R31 ;  /* 0x0000001f00037202 */ /* 0x000fe20000000f00 */
[----:B------:R-:W-:Y:S01]  /*1e2f0*/  IMAD.MOV.U32 R72, RZ, RZ, R38 ;  /* 0x000000ffff487224 */ /* 0x000fe200078e0026 */
[----:B------:R-:W-:Y:S01]  /*1e300*/  MOV R70, R21 ;  /* 0x0000001500467202 */ /* 0x000fe20000000f00 */
[----:B------:R-:W-:-:S02]  /*1e310*/  IMAD.MOV.U32 R140, RZ, RZ, R118 ;  /* 0x000000ffff8c7224 */ /* 0x000fc400078e0076 */
[----:B------:R-:W-:Y:S01]  /*1e320*/  MOV R87, R9 ;  /* 0x0000000900577202 */ /* 0x000fe20000000f00 */
[C---:B------:R-:W-:Y:S01]  /*1e330*/  HMMA.16816.F32.BF16 R248, R24.reuse, R66, R44 ;  /* 0x0000004218f8723c */ /* 0x040fe2000004182c */
[----:B------:R-:W-:Y:S02]  /*1e340*/  IMAD.MOV.U32 R9, RZ, RZ, R36 ;  /* 0x000000ffff097224 */ /* 0x000fe400078e0024 */
[----:B------:R-:W-:Y:S01]  /*1e350*/  IMAD.MOV.U32 R17, RZ, RZ, R28 ;  /* 0x000000ffff117224 */ /* 0x000fe200078e001c */
[----:B------:R-:W-:Y:S01]  /*1e360*/  MOV R102, R136 ;  /* 0x0000008800667202 */ /* 0x000fe20000000f00 */
[----:B------:R-:W-:Y:S01]  /*1e370*/  IMAD.MOV.U32 R36, RZ, RZ, R30 ;  /* 0x000000ffff247224 */ /* 0x000fe200078e001e */
[----:B------:R-:W-:Y:S01]  /*1e380*/  MOV R119, R51 ;  /* 0x0000003300777202 */ /* 0x000fe20000000f00 */
[----:B------:R-:W-:Y:S01]  /*1e390*/  IMAD.MOV.U32 R38, RZ, RZ, R23 ;  /* 0x000000ffff267224 */ /* 0x000fe200078e0017 */
[----:B------:R-:W-:Y:S01]  /*1e3a0*/  MOV R66, R12 ;  /* 0x0000000c00427202 */ /* 0x000fe20000000f00 */
[----:B------:R-:W-:Y:S01]  /*1e3b0*/  IMAD.MOV.U32 R12, RZ, RZ, R117 ;  /* 0x000000ffff0c7224 */ /* 0x000fe200078e0075 */
[----:B------:R-:W-:Y:S01]  /*1e3c0*/  HMMA.16816.F32.BF16 R232, R24, R68, R80 ;  /* 0x0000004418e8723c */ /* 0x000fe20000041850 */
[----:B------:R-:W-:Y:S01]  /*1e3d0*/  IMAD.MOV.U32 R117, RZ, RZ, R29 ;  /* 0x000000ffff757224 */ /* 0x000fe200078e001d */
[----:B------:R-:W-:Y:S01]  /*1e3e0*/  LDSM.16.M88.4 R40, [R72] ;  /* 0x000000004828783b */ /* 0x000fe20000000200 */
[----:B------:R-:W-:-:S02]  /*1e3f0*/  IMAD.MOV.U32 R67, RZ, RZ, R20 ;  /* 0x000000ffff437224 */ /* 0x000fc400078e0014 */
[----:B------:R-:W-:Y:S01]  /*1e400*/  IMAD.MOV.U32 R118, RZ, RZ, R22 ;  /* 0x000000ffff767224 */ /* 0x000fe200078e0016 */
[----:B------:R-:W-:Y:S04]  /*1e410*/  LDSM.16.M88.4 R28, [R177] ;  /* 0x00000000b11c783b */ /* 0x000fe80000000200 */
[----:B------:R-:W1:Y:S01]  /*1e420*/  LDSM.16.M88.4 R20, [R2] ;  /* 0x000000000214783b */ /* 0x000e620000000200 */
[----:B------:R-:W-:Y:S01]  /*1e430*/  IMAD.MOV.U32 R83, RZ, RZ, R13 ;  /* 0x000000ffff537224 */ /* 0x000fe200078e000d */
[----:B------:R-:W-:Y:S01]  /*1e440*/  MOV R82, R12 ;  /* 0x0000000c00527202 */ /* 0x000fe20000000f00 */
[----:B------:R-:W-:Y:S02]  /*1e450*/  IMAD.MOV.U32 R80, RZ, RZ, R14 ;  /* 0x000000ffff507224 */ /* 0x000fe400078e000e */
[----:B------:R-:W-:Y:S01]  /*1e460*/  IMAD.MOV.U32 R81, RZ, RZ, R15 ;  /* 0x000000ffff517224 */ /* 0x000fe200078e000f */
[----:B------:R-:W-:Y:S01]  /*1e470*/  MOV R12, R75 ;  /* 0x0000004b000c7202 */ /* 0x000fe20000000f00 */
[----:B------:R-:W-:Y:S01]  /*1e480*/  IMAD.MOV.U32 R13, RZ, RZ, R103 ;  /* 0x000000ffff0d7224 */ /* 0x000fe200078e0067 */
[----:B------:R-:W-:Y:S01]  /*1e490*/  MOV R103, R32 ;  /* 0x0000002000677202 */ /* 0x000fe20000000f00 */
[----:B------:R-:W-:-:S02]  /*1e4a0*/  IMAD.MOV.U32 R85, RZ, RZ, R102 ;  /* 0x000000ffff557224 */ /* 0x000fc400078e0066 */
[----:B------:R-:W-:Y:S02]  /*1e4b0*/  IMAD.MOV.U32 R14, RZ, RZ, R101 ;  /* 0x000000ffff0e7224 */ /* 0x000fe400078e0065 */
[----:B------:R-:W-:Y:S02]  /*1e4c0*/  IMAD.MOV.U32 R15, RZ, RZ, R10 ;  /* 0x000000ffff0f7224 */ /* 0x000fe400078e000a */
[----:B------:R-:W-:Y:S02]  /*1e4d0*/  IMAD.MOV.U32 R84, RZ, RZ, R87 ;  /* 0x000000ffff547224 */ /* 0x000fe400078e0057 */
[----:B------:R-:W-:Y:S02]  /*1e4e0*/  IMAD.MOV.U32 R101, RZ, RZ, R33 ;  /* 0x000000ffff657224 */ /* 0x000fe400078e0021 */
[----:B------:R-:W-:Y:S02]  /*1e4f0*/  IMAD.MOV.U32 R102, RZ, RZ, R34 ;  /* 0x000000ffff667224 */ /* 0x000fe400078e0022 */
[----:B------:R-:W-:-:S02]  /*1e500*/  IMAD.MOV.U32 R10, RZ, RZ, R35 ;  /* 0x000000ffff0a7224 */ /* 0x000fc400078e0023 */
[----:B------:R-:W-:Y:S01]  /*1e510*/  HMMA.16816.F32.BF16 R32, R24, R94, R76 ;  /* 0x0000005e1820723c */ /* 0x000fe2000004184c */
[----:B------:R-:W-:Y:S01]  /*1e520*/  IMAD.MOV.U32 R54, RZ, RZ, R81 ;  /* 0x000000ffff367224 */ /* 0x000fe200078e0051 */
[----:B------:R-:W-:Y:S01]  /*1e530*/  MOV R69, R85 ;  /* 0x0000005500457202 */ /* 0x000fe20000000f00 */
[----:B------:R-:W-:Y:S02]  /*1e540*/  IMAD.MOV.U32 R55, RZ, RZ, R82 ;  /* 0x000000ffff377224 */ /* 0x000fe400078e0052 */
[----:B------:R-:W-:Y:S01]  /*1e550*/  IMAD.MOV.U32 R68, RZ, RZ, R84 ;  /* 0x000000ffff447224 */ /* 0x000fe200078e0054 */
[----:B------:R-:W-:Y:S01]  /*1e560*/  MOV R84, R14 ;  /* 0x0000000e00547202 */ /* 0x000fe20000000f00 */
[----:B------:R-:W-:Y:S02]  /*1e570*/  IMAD.MOV.U32 R138, RZ, RZ, R48 ;  /* 0x000000ffff8a7224 */ /* 0x000fe400078e0030 */
[----:B------:R-:W-:Y:S02]  /*1e580*/  IMAD.MOV.U32 R137, RZ, RZ, R49 ;  /* 0x000000ffff897224 */ /* 0x000fe400078e0031 */
[----:B------:R-:W-:-:S02]  /*1e590*/  IMAD.MOV.U32 R136, RZ, RZ, R50 ;  /* 0x000000ffff887224 */ /* 0x000fc400078e0032 */
[----:B------:R-:W-:Y:S01]  /*1e5a0*/  IMAD.MOV.U32 R81, RZ, RZ, R12 ;  /* 0x000000ffff517224 */ /* 0x000fe200078e000c */
[----:B------:R-:W-:Y:S01]  /*1e5b0*/  LDSM.16.M88.4 R48, [R182] ;  /* 0x00000000b630783b */ /* 0x000fe20000000200 */
[----:B------:R-:W-:Y:S02]  /*1e5c0*/  IMAD.MOV.U32 R82, RZ, RZ, R13 ;  /* 0x000000ffff527224 */ /* 0x000fe400078e000d */
[----:B------:R-:W-:Y:S02]  /*1e5d0*/  IMAD.MOV.U32 R85, RZ, RZ, R15 ;  /* 0x000000ffff557224 */ /* 0x000fe400078e000f */
[----:B------:R-:W2:Y:S01]  /*1e5e0*/  LDSM.16.M88.4 R12, [R185] ;  /* 0x00000000b90c783b */ /* 0x000ea20000000200 */
[----:B------:R-:W-:Y:S01]  /*1e5f0*/  IMAD.MOV.U32 R87, RZ, RZ, R73 ;  /* 0x000000ffff577224 */ /* 0x000fe200078e0049 */
[----:B-1----:R-:W-:Y:S01]  /*1e600*/  HMMA.16816.F32.BF16 R44, R20, R28, R120 ;  /* 0x0000001c142c723c */ /* 0x002fe20000041878 */
[----:B------:R-:W-:Y:S01]  /*1e610*/  IMAD.MOV.U32 R86, RZ, RZ, R74 ;  /* 0x000000ffff567224 */ /* 0x000fe200078e004a */
[----:B------:R-:W-:Y:S01]  /*1e620*/  MOV R74, R139 ;  /* 0x0000008b004a7202 */ /* 0x000fe20000000f00 */
[----:B------:R-:W-:-:S02]  /*1e630*/  IMAD.MOV.U32 R72, RZ, RZ, R141 ;  /* 0x000000ffff487224 */ /* 0x000fc400078e008d */
[----:B------:R-:W-:Y:S02]  /*1e640*/  IMAD.MOV.U32 R75, RZ, RZ, R140 ;  /* 0x000000ffff4b7224 */ /* 0x000fe400078e008c */
[----:B------:R-:W-:Y:S01]  /*1e650*/  IMAD.MOV.U32 R73, RZ, RZ, R142 ;  /* 0x000000ffff497224 */ /* 0x000fe200078e008e */
[----:B------:R-:W-:Y:S01]  /*1e660*/  MOV R142, R32 ;  /* 0x00000020008e7202 */ /* 0x000fe20000000f00 */
[----:B------:R-:W-:Y:S02]  /*1e670*/  IMAD.MOV.U32 R141, RZ, RZ, R33 ;  /* 0x000000ffff8d7224 */ /* 0x000fe400078e0021 */
[----:B------:R-:W-:Y:S02]  /*1e680*/  IMAD.MOV.U32 R140, RZ, RZ, R34 ;  /* 0x000000ffff8c7224 */ /* 0x000fe400078e0022 */
[----:B------:R-:W-:Y:S01]  /*1e690*/  IMAD.MOV.U32 R139, RZ, RZ, R35 ;  /* 0x000000ffff8b7224 */ /* 0x000fe200078e0023 */
[----:B------:R-:W-:Y:S01]  /*1e6a0*/  HMMA.16816.F32.BF16 R56, R20, R30, R112 ;  /* 0x0000001e1438723c */ /* 0x000fe20000041870 */
[----:B------:R-:W1:Y:S04]  /*1e6b0*/  LDSM.16.M88.4 R32, [R87] ;  /* 0x000000005720783b */ /* 0x000e680000000200 */
[----:B------:R-:W3:Y:S01]  /*1e6c0*/  LDSM.16.M88.4 R28, [R72] ;  /* 0x00000000481c783b */ /* 0x000ee20000000200 */
[----:B------:R-:W-:Y:S01]  /*1e6d0*/  MOV R53, R80 ;  /* 0x0000005000357202 */ /* 0x000fe20000000f00 */
[----:B------:R-:W-:Y:S01]  /*1e6e0*/  IMAD.MOV.U32 R92, RZ, RZ, R52 ;  /* 0x000000ffff5c7224 */ /* 0x000fe200078e0034 */
[----:B------:R-:W-:Y:S01]  /*1e6f0*/  MOV R123, R55 ;  /* 0x00000037007b7202 */ /* 0x000fe20000000f00 */
[----:B------:R-:W-:-:S02]  /*1e700*/  IMAD.MOV.U32 R94, RZ, RZ, R54 ;  /* 0x000000ffff5e7224 */ /* 0x000fc400078e0036 */
[----:B------:R-:W-:Y:S02]  /*1e710*/  IMAD.MOV.U32 R95, RZ, RZ, R53 ;  /* 0x000000ffff5f7224 */ /* 0x000fe400078e0035 */
[----:B--2---:R-:W-:Y:S01]  /*1e720*/  HMMA.16816.F32.BF16 R52, R12, R48, R44 ;  /* 0x000000300c34723c */ /* 0x004fe2000004182c */
[----:B------:R-:W2:Y:S01]  /*1e730*/  LDSM.16.M88.4 R44, [R182+0x800] ;  /* 0x00080000b62c783b */ /* 0x000ea20000000200 */
[----:B------:R-:W-:Y:S01]  /*1e740*/  IMAD.MOV.U32 R80, RZ, RZ, R86 ;  /* 0x000000ffff507224 */ /* 0x000fe200078e0056 */
[----:B------:R-:W-:Y:S01]  /*1e750*/  MOV R89, R64 ;  /* 0x0000004000597202 */ /* 0x000fe20000000f00 */
[----:B------:R-:W-:Y:S02]  /*1e760*/  IMAD.MOV.U32 R90, RZ, RZ, R67 ;  /* 0x000000ffff5a7224 */ /* 0x000fe400078e0043 */
[----:B------:R-:W-:Y:S02]  /*1e770*/  IMAD.MOV.U32 R93, RZ, RZ, R66 ;  /* 0x000000ffff5d7224 */ /* 0x000fe400078e0042 */
[----:B------:R-:W-:Y:S01]  /*1e780*/  HMMA.16816.F32.BF16 R60, R20, R40, R108 ;  /* 0x00000028143c723c */ /* 0x000fe2000004186c */
[----:B------:R-:W-:Y:S01]  /*1e790*/  IMAD.MOV.U32 R88, RZ, RZ, R65 ;  /* 0x000000ffff587224 */ /* 0x000fe200078e0041 */
[----:B------:R-:W-:Y:S01]  /*1e7a0*/  MOV R120, R81 ;  /* 0x0000005100787202 */ /* 0x000fe20000000f00 */
[----:B------:R-:W-:-:S05]  /*1e7b0*/  IMAD.MOV.U32 R113, RZ, RZ, R80 ;  /* 0x000000ffff717224 */ /* 0x000fca00078e0050 */
[C---:B------:R-:W-:Y:S07]  /*1e7c0*/  HMMA.16816.F32.BF16 R40, R20.reuse, R42, R196 ;  /* 0x0000002a1428723c */ /* 0x040fee00000418c4 */
[----:B------:R-:W-:Y:S01]  /*1e7d0*/  IMAD.MOV.U32 R198, RZ, RZ, R82 ;  /* 0x000000ffffc67224 */ /* 0x000fe200078e0052 */
[----:B-1----:R-:W-:Y:S01]  /*1e7e0*/  HMMA.16816.F32.BF16 R64, R20, R32, R192 ;  /* 0x000000201440723c */ /* 0x002fe200000418c0 */
[----:B----4-:R-:W-:-:S06]  /*1e7f0*/  FMUL.FTZ R2, R52, R0 ;  /* 0x0000000034027220 */ /* 0x010fcc0000410000 */
[----:B------:R-:W-:Y:S01]  /*1e800*/  IMAD.MOV.U32 R195, RZ, RZ, R83 ;  /* 0x000000ffffc37224 */ /* 0x000fe200078e0053 */
[C---:B---3--:R-:W-:Y:S08]  /*1e810*/  HMMA.16816.F32.BF16 R76, R20.reuse, R28, R168 ;  /* 0x0000001c144c723c */ /* 0x048ff000000418a8 */
[----:B------:R-:W-:Y:S08]  /*1e820*/  HMMA.16816.F32.BF16 R80, R20, R30, R128 ;  /* 0x0000001e1450723c */ /* 0x000ff00000041880 */
[----:B------:R-:W-:Y:S01]  /*1e830*/  HMMA.16816.F32.BF16 R28, R12, R50, R56 ;  /* 0x000000320c1c723c */ /* 0x000fe20000041838 */
[----:B------:R1:W3:Y:S01]  /*1e840*/  MUFU.TANH R197, R2 ;  /* 0x0000000200c57308 */ /* 0x0002e20000002400 */
[----:B------:R-:W-:Y:S01]  /*1e850*/  MOV R91, R70 ;  /* 0x00000046005b7202 */ /* 0x000fe20000000f00 */
[----:B------:R-:W-:-:S02]  /*1e860*/  IMAD.MOV.U32 R122, RZ, RZ, R68 ;  /* 0x000000ffff7a7224 */ /* 0x000fc400078e0044 */
[----:B------:R-:W-:-:S03]  /*1e870*/  IMAD.MOV.U32 R109, RZ, RZ, R69 ;  /* 0x000000ffff6d7224 */ /* 0x000fc600078e0045 */
[----:B------:R-:W-:Y:S01]  /*1e880*/  HMMA.16816.F32.BF16 R68, R20, R34, R172 ;  /* 0x000000221444723c */ /* 0x000fe200000418ac */
[----:B-1----:R-:W-:-:S04]  /*1e890*/  FMUL.FTZ R2, R53, R0 ;  /* 0x0000000035027220 */ /* 0x002fc80000410000 */
[----:B------:R1:W-:Y:S03]  /*1e8a0*/  MUFU.TANH R169, R2 ;  /* 0x0000000200a97308 */ /* 0x0003e60000002400 */
[C---:B--2---:R-:W-:Y:S08]  /*1e8b0*/  HMMA.16816.F32.BF16 R32, R12.reuse, R44, R60 ;  /* 0x0000002c0c20723c */ /* 0x044ff0000004183c */
[----:B------:R-:W-:Y:S01]  /*1e8c0*/  HMMA.16816.F32.BF16 R44, R12, R46, R40 ;  /* 0x0000002e0c2c723c */ /* 0x000fe20000041828 */
[----:B------:R-:W2:Y:S01]  /*1e8d0*/  LDSM.16.M88.4 R40, [R182+0x1000] ;  /* 0x00100000b628783b */ /* 0x000ea20000000200 */
[----:B-1----:R-:W-:-:S04]  /*1e8e0*/  FMUL.FTZ R2, R54, R0 ;  /* 0x0000000036027220 */ /* 0x002fc80000410000 */
[----:B------:R1:W4:Y:S01]  /*1e8f0*/  MUFU.TANH R196, R2 ;  /* 0x0000000200c47308 */ /* 0x0003220000002400 */
[----:B------:R-:W-:Y:S01]  /*1e900*/  MOV R171, R5 ;  /* 0x0000000500ab7202 */ /* 0x000fe20000000f00 */
[----:B-1----:R-:W-:-:S06]  /*1e910*/  FMUL.FTZ R2, R55, R0 ;  /* 0x0000000037027220 */ /* 0x002fcc0000410000 */
[----:B------:R1:W-:Y:S02]  /*1e920*/  MUFU.TANH R174, R2 ;  /* 0x0000000200ae7308 */ /* 0x0003e40000002400 */
[----:B-1----:R-:W-:-:S06]  /*1e930*/  FMUL.FTZ R2, R28, R0 ;  /* 0x000000001c027220 */ /* 0x002fcc0000410000 */
[----:B------:R1:W-:Y:S01]  /*1e940*/  MUFU.TANH R111, R2 ;  /* 0x00000002006f7308 */ /* 0x0003e20000002400 */
[----:B------:R-:W-:Y:S02]  /*1e950*/  IMAD.MOV.U32 R170, RZ, RZ, R4 ;  /* 0x000000ffffaa7224 */ /* 0x000fe400078e0004 */
[----:B-1----:R-:W-:-:S05]  /*1e960*/  FMUL.FTZ R2, R29, R0 ;  /* 0x000000001d027220 */ /* 0x002fca0000410000 */
[----:B------:R1:W-:Y:S02]  /*1e970*/  MUFU.TANH R5, R2 ;  /* 0x0000000200057308 */ /* 0x0003e40000002400 */
[----:B-1----:R-:W-:-:S06]  /*1e980*/  FMUL.FTZ R2, R30, R0 ;  /* 0x000000001e027220 */ /* 0x002fcc0000410000 */
[----:B------:R1:W-:Y:S01]  /*1e990*/  MUFU.TANH R110, R2 ;  /* 0x00000002006e7308 */ /* 0x0003e20000002400 */
[----:B------:R-:W-:Y:S02]  /*1e9a0*/  IMAD.MOV.U32 R86, RZ, RZ, R74 ;  /* 0x000000ffff567224 */ /* 0x000fe400078e004a */
[----:B------:R-:W-:Y:S02]  /*1e9b0*/  IMAD.MOV.U32 R87, RZ, RZ, R75 ;  /* 0x000000ffff577224 */ /* 0x000fe400078e004b */
[----:B------:R-:W3:Y:S01]  /*1e9c0*/  LDSM.16.M88.4 R72, [R73] ;  /* 0x000000004948783b */ /* 0x000ee20000000200 */
[----:B-1----:R-:W-:-:S04]  /*1e9d0*/  FMUL.FTZ R2, R31, R0 ;  /* 0x000000001f027220 */ /* 0x002fc80000410000 */
[----:B------:R1:W-:Y:S02]  /*1e9e0*/  MUFU.TANH R4, R2 ;  /* 0x0000000200047308 */ /* 0x0003e40000002400 */
[----:B-1----:R-:W-:-:S06]  /*1e9f0*/  FMUL.FTZ R2, R32, R0 ;  /* 0x0000000020027220 */ /* 0x002fcc0000410000 */
[----:B------:R1:W-:Y:S01]  /*1ea00*/  MUFU.TANH R115, R2 ;  /* 0x0000000200737308 */ /* 0x0003e20000002400 */
[----:B--2---:R-:W-:Y:S01]  /*1ea10*/  HMMA.16816.F32.BF16 R28, R12, R40, R64 ;  /* 0x000000280c1c723c */ /* 0x004fe20000041840 */
[----:B-1----:R-:W-:-:S06]  /*1ea20*/  FMUL.FTZ R2, R33, R0 ;  /* 0x0000000021027220 */ /* 0x002fcc0000410000 */
[----:B------:R1:W-:Y:S01]  /*1ea30*/  MUFU.TANH R199, R2 ;  /* 0x0000000200c77308 */ /* 0x0003e20000002400 */
[----:B------:R-:W-:Y:S02]  /*1ea40*/  IMAD.MOV.U32 R168, RZ, RZ, R116 ;  /* 0x000000ffffa87224 */ /* 0x000fe400078e0074 */
[----:B-1----:R-:W-:-:S05]  /*1ea50*/  FMUL.FTZ R2, R34, R0 ;  /* 0x0000000022027220 */ /* 0x002fca0000410000 */
[----:B------:R1:W-:Y:S01]  /*1ea60*/  MUFU.TANH R112, R2 ;  /* 0x0000000200707308 */ /* 0x0003e20000002400 */
[----:B------:R-:W-:Y:S02]  /*1ea70*/  IMAD.MOV.U32 R172, RZ, RZ, R39 ;  /* 0x000000ffffac7224 */ /* 0x000fe400078e0027 */
[-C--:B-1----:R-:W-:Y:S01]  /*1ea80*/  FMUL.FTZ R2, R35, R0.reuse ;  /* 0x0000000023027220 */ /* 0x082fe20000410000 */
[----:B------:R-:W-:Y:S01]  /*1ea90*/  HMMA.16816.F32.BF16 R48, R12, R42, R68 ;  /* 0x0000002a0c30723c */ /* 0x000fe20000041844 */
[----:B------:R-:W-:Y:S01]  /*1eaa0*/  IMAD.MOV.U32 R192, RZ, RZ, R84 ;  /* 0x000000ffffc07224 */ /* 0x000fe200078e0054 */
[----:B------:R-:W-:Y:S02]  /*1eab0*/  MOV R193, R85 ;  /* 0x0000005500c17202 */ /* 0x000fe40000000f00 */
[----:B------:R1:W-:Y:S01]  /*1eac0*/  MUFU.TANH R108, R2 ;  /* 0x00000002006c7308 */ /* 0x0003e20000002400 */
[----:B------:R-:W-:Y:S01]  /*1ead0*/  IMAD.MOV.U32 R175, RZ, RZ, R86 ;  /* 0x000000ffffaf7224 */ /* 0x000fe200078e0056 */
[----:B------:R-:W-:Y:S01]  /*1eae0*/  LDSM.16.M88.4 R32, [R182+0x1800] ;  /* 0x00180000b620783b */ /* 0x000fe20000000200 */
[----:B-1----:R-:W-:-:S05]  /*1eaf0*/  FMUL.FTZ R2, R44, R0 ;  /* 0x000000002c027220 */ /* 0x002fca0000410000 */
[----:B------:R1:W-:Y:S02]  /*1eb00*/  MUFU.TANH R116, R2 ;  /* 0x0000000200747308 */ /* 0x0003e40000002400 */
[----:B-1----:R-:W-:-:S06]  /*1eb10*/  FMUL.FTZ R2, R45, R0 ;  /* 0x000000002d027220 */ /* 0x002fcc0000410000 */
[----:B------:R1:W2:Y:S02]  /*1eb20*/  MUFU.TANH R39, R2 ;  /* 0x0000000200277308 */ /* 0x0002a40000002400 */
[----:B-1----:R-:W-:-:S06]  /*1eb30*/  FMUL.FTZ R2, R46, R0 ;  /* 0x000000002e027220 */ /* 0x002fcc0000410000 */
[----:B------:R1:W-:Y:S01]  /*1eb40*/  MUFU.TANH R114, R2 ;  /* 0x0000000200727308 */ /* 0x0003e20000002400 */
[----:B------:R-:W-:Y:S01]  /*1eb50*/  IMAD.MOV.U32 R173, RZ, RZ, R87 ;  /* 0x000000ffffad7224 */ /* 0x000fe200078e0057 */
[C---:B---3--:R-:W-:Y:S01]  /*1eb60*/  HMMA.16816.F32.BF16 R56, R20.reuse, R74, R200 ;  /* 0x0000004a1438723c */ /* 0x048fe200000418c8 */
[----:B-1----:R-:W-:Y:S02]  /*1eb70*/  FMUL.FTZ R2, R47, R0 ;  /* 0x000000002f027220 */ /* 0x002fe40000410000 */
[----:B------:R-:W1:Y:S03]  /*1eb80*/  LDSM.16.M88.4 R44, [R168] ;  /* 0x00000000a82c783b */ /* 0x000e660000000200 */
[----:B------:R3:W1:Y:S02]  /*1eb90*/  MUFU.TANH R194, R2 ;  /* 0x0000000200c27308 */ /* 0x0006640000002400 */
[----:B------:R-:W-:Y:S07]  /*1eba0*/  HMMA.16816.F32.BF16 R84, R20, R72, R124 ;  /* 0x000000481454723c */ /* 0x000fee000004187c */
[----:B------:R-:W-:-:S02]  /*1ebb0*/  IMAD.MOV.U32 R125, RZ, RZ, R95 ;  /* 0x000000ffff7d7224 */ /* 0x000fc400078e005f */
[----:B---3--:R-:W-:-:S04]  /*1ebc0*/  FMUL.FTZ R2, R28, R0 ;  /* 0x000000001c027220 */ /* 0x008fc80000410000 */
[----:B------:R3:W-:Y:S01]  /*1ebd0*/  MUFU.TANH R121, R2 ;  /* 0x0000000200797308 */ /* 0x0007e20000002400 */
[----:B------:R-:W-:Y:S01]  /*1ebe0*/  IMAD.MOV.U32 R95, RZ, RZ, R92 ;  /* 0x000000ffff5f7224 */ /* 0x000fe200078e005c */
[----:B------:R-:W-:Y:S01]  /*1ebf0*/  MOV R92, R93 ;  /* 0x0000005d005c7202 */ /* 0x000fe20000000f00 */
[----:B------:R-:W-:Y:S02]  /*1ec00*/  IMAD.MOV.U32 R93, RZ, RZ, R88 ;  /* 0x000000ffff5d7224 */ /* 0x000fe400078e0058 */
[----:B------:R-:W-:Y:S02]  /*1ec10*/  IMAD.MOV.U32 R88, RZ, RZ, R90 ;  /* 0x000000ffff587224 */ /* 0x000fe400078e005a */
[----:B------:R-:W-:Y:S02]  /*1ec20*/  IMAD.MOV.U32 R90, RZ, RZ, R118 ;  /* 0x000000ffff5a7224 */ /* 0x000fe400078e0076 */
[----:B---3--:R-:W-:-:S04]  /*1ec30*/  FMUL.FTZ R2, R29, R0 ;  /* 0x000000001d027220 */ /* 0x008fc80000410000 */
[----:B------:R3:W-:Y:S01]  /*1ec40*/  MUFU.TANH R200, R2 ;  /* 0x0000000200c87308 */ /* 0x0007e20000002400 */
[----:B------:R-:W-:Y:S02]  /*1ec50*/  IMAD.MOV.U32 R128, RZ, RZ, R175 ;  /* 0x000000ffff807224 */ /* 0x000fe400078e00af */
[----:B------:R-:W-:Y:S01]  /*1ec60*/  IMAD.MOV.U32 R175, RZ, RZ, R198 ;  /* 0x000000ffffaf7224 */ /* 0x000fe200078e00c6 */
[----:B------:R-:W-:Y:S01]  /*1ec70*/  MOV R129, R192 ;  /* 0x000000c000817202 */ /* 0x000fe20000000f00 */
[----:B---3--:R-:W-:-:S04]  /*1ec80*/  FMUL.FTZ R2, R30, R0 ;  /* 0x000000001e027220 */ /* 0x008fc80000410000 */
[----:B------:R3:W-:Y:S01]  /*1ec90*/  MUFU.TANH R118, R2 ;  /* 0x0000000200767308 */ /* 0x0007e20000002400 */
[----:B------:R-:W-:Y:S01]  /*1eca0*/  MOV R192, R109 ;  /* 0x0000006d00c07202 */ /* 0x000fe20000000f00 */
[----:B------:R-:W-:Y:S02]  /*1ecb0*/  IMAD.MOV.U32 R109, RZ, RZ, R122 ;  /* 0x000000ffff6d7224 */ /* 0x000fe400078e007a */
[----:B---3--:R-:W-:-:S04]  /*1ecc0*/  FMUL.FTZ R2, R31, R0 ;  /* 0x000000001f027220 */ /* 0x008fc80000410000 */
[----:B------:R3:W-:Y:S01]  /*1ecd0*/  MUFU.TANH R198, R2 ;  /* 0x0000000200c67308 */ /* 0x0007e20000002400 */
[----:B------:R-:W-:Y:S02]  /*1ece0*/  IMAD.MOV.U32 R127, RZ, RZ, R193 ;  /* 0x000000ffff7f7224 */ /* 0x000fe400078e00c1 */
[----:B------:R-:W-:Y:S02]  /*1ecf0*/  IMAD.MOV.U32 R130, RZ, RZ, R173 ;  /* 0x000000ffff827224 */ /* 0x000fe400078e00ad */
[----:B---3--:R-:W-:-:S04]  /*1ed00*/  FMUL.FTZ R2, R48, R0 ;  /* 0x0000000030027220 */ /* 0x008fc80000410000 */
[----:B------:R3:W-:Y:S01]  /*1ed10*/  MUFU.TANH R122, R2 ;  /* 0x00000002007a7308 */ /* 0x0007e20000002400 */
[----:B------:R-:W-:Y:S02]  /*1ed20*/  IMAD.MOV.U32 R173, RZ, RZ, R120 ;  /* 0x000000ffffad7224 */ /* 0x000fe400078e0078 */
[----:B---3--:R-:W-:-:S05]  /*1ed30*/  FMUL.FTZ R2, R49, R0 ;  /* 0x0000000031027220 */ /* 0x008fca0000410000 */
[----:B------:R3:W-:Y:S02]  /*1ed40*/  MUFU.TANH R193, R2 ;  /* 0x0000000200c17308 */ /* 0x0007e40000002400 */
[----:B---3--:R-:W-:-:S06]  /*1ed50*/  FMUL.FTZ R2, R50, R0 ;  /* 0x0000000032027220 */ /* 0x008fcc0000410000 */
[----:B------:R3:W-:Y:S02]  /*1ed60*/  MUFU.TANH R120, R2 ;  /* 0x0000000200787308 */ /* 0x0007e40000002400 */
[----:B---3--:R-:W-:Y:S02]  /*1ed70*/  FMUL.FTZ R2, R51, R0 ;  /* 0x0000000033027220 */ /* 0x008fe40000410000 */
[----:B-1----:R-:W-:Y:S01]  /*1ed80*/  HMMA.16816.F32.BF16 R48, R20, R44, R208 ;  /* 0x0000002c1430723c */ /* 0x002fe200000418d0 */
[----:B------:R-:W3:Y:S07]  /*1ed90*/  LDL.LU R209, [R1+0x108] ;  /* 0x0001080001d17983 */ /* 0x000eee0000300800 */
[C---:B------:R-:W-:Y:S08]  /*1eda0*/  HMMA.16816.F32.BF16 R40, R12.reuse, R32, R76 ;  /* 0x000000200c28723c */ /* 0x040ff0000004184c */
[----:B------:R-:W-:Y:S01]  /*1edb0*/  HMMA.16816.F32.BF16 R52, R12, R34, R80 ;  /* 0x000000220c34723c */ /* 0x000fe20000041850 */
[----:B------:R-:W1:Y:S01]  /*1edc0*/  LDSM.16.M88.4 R32, [R182+0x2000] ;  /* 0x00200000b620783b */ /* 0x000e620000000200 */
[----:B------:R-:W-:Y:S01]  /*1edd0*/  IMAD.MOV.U32 R168, RZ, RZ, R170 ;  /* 0x000000ffffa87224 */ /* 0x000fe200078e00aa */
[----:B------:R-:W-:Y:S01]  /*1ede0*/  MOV R170, R171 ;  /* 0x000000ab00aa7202 */ /* 0x000fe20000000f00 */
[----:B------:R-:W-:-:S02]  /*1edf0*/  IMAD.MOV.U32 R171, RZ, RZ, R195 ;  /* 0x000000ffffab7224 */ /* 0x000fc400078e00c3 */
[----:B------:R2:W-:Y:S01]  /*1ee00*/  MUFU.TANH R195, R2 ;  /* 0x0000000200c37308 */ /* 0x0005e20000002400 */
[----:B------:R-:W-:Y:S02]  /*1ee10*/  IMAD.MOV.U32 R131, RZ, RZ, R172 ;  /* 0x000000ffff837224 */ /* 0x000fe400078e00ac */
[----:B------:R-:W-:Y:S01]  /*1ee20*/  IMAD.MOV.U32 R172, RZ, RZ, R113 ;  /* 0x000000ffffac7224 */ /* 0x000fe200078e0071 */
[----:B------:R-:W-:Y:S01]  /*1ee30*/  MOV R113, R123 ;  /* 0x0000007b00717202 */ /* 0x000fe20000000f00 */
[----:B------:R-:W-:Y:S02]  /*1ee40*/  IMAD.MOV.U32 R123, RZ, RZ, R94 ;  /* 0x000000ffff7b7224 */ /* 0x000fe400078e005e */
[----:B------:R-:W-:Y:S01]  /*1ee50*/  IMAD.MOV.U32 R94, RZ, RZ, R89 ;  /* 0x000000ffff5e7224 */ /* 0x000fe200078e0059 */
[----:B------:R-:W-:Y:S02]  /*1ee60*/  MOV R89, R91 ;  /* 0x0000005b00597202 */ /* 0x000fe40000000f00 */
[----:B--2---:R-:W-:-:S04]  /*1ee70*/  FMUL.FTZ R2, R40, R0 ;  /* 0x0000000028027220 */ /* 0x004fc80000410000 */
[----:B------:R2:W-:Y:S01]  /*1ee80*/  MUFU.TANH R126, R2 ;  /* 0x00000002007e7308 */ /* 0x0005e20000002400 */
[----:B------:R-:W-:Y:S01]  /*1ee90*/  IMAD.MOV.U32 R91, RZ, RZ, R38 ;  /* 0x000000ffff5b7224 */ /* 0x000fe200078e0026 */
[----:B------:R-:W-:Y:S01]  /*1eea0*/  HMMA.16816.F32.BF16 R60, R20, R46, R204 ;  /* 0x0000002e143c723c */ /* 0x000fe200000418cc */
[----:B------:R4:W4:Y:S01]  /*1eeb0*/  LDSM.16.M88.4 R44, [R125] ;  /* 0x000000007d2c783b */ /* 0x0009220000000200 */
[----:B--2---:R-:W-:-:S04]  /*1eec0*/  FMUL.FTZ R2, R41, R0 ;  /* 0x0000000029027220 */ /* 0x004fc80000410000 */
[----:B------:R2:W-:Y:S02]  /*1eed0*/  MUFU.TANH R38, R2 ;  /* 0x0000000200267308 */ /* 0x0005e40000002400 */
[----:B-1----:R-:W-:Y:S01]  /*1eee0*/  HMMA.16816.F32.BF16 R28, R12, R32, R84 ;  /* 0x000000200c1c723c */ /* 0x002fe20000041854 */
[----:B------:R-:W-:Y:S02]  /*1eef0*/  IMAD.MOV.U32 R72, RZ, RZ, R127 ;  /* 0x000000ffff487224 */ /* 0x000fe400078e007f */
[----:B--2---:R-:W-:-:S04]  /*1ef00*/  FMUL.FTZ R2, R42, R0 ;  /* 0x000000002a027220 */ /* 0x004fc80000410000 */
[----:B------:R1:W-:Y:S02]  /*1ef10*/  MUFU.TANH R124, R2 ;  /* 0x00000002007c7308 */ /* 0x0003e40000002400 */
[-C--:B-1----:R-:W-:Y:S02]  /*1ef20*/  FMUL.FTZ R2, R43, R0.reuse ;  /* 0x000000002b027220 */ /* 0x082fe40000410000 */
[----:B------:R-:W-:Y:S01]  /*1ef30*/  HMMA.16816.F32.BF16 R40, R12, R34, R56 ;  /* 0x000000220c28723c */ /* 0x000fe20000041838 */
[----:B------:R-:W1:Y:S03]  /*1ef40*/  LDSM.16.M88.4 R32, [R182+0x2800] ;  /* 0x00280000b620783b */ /* 0x000e660000000200 */
[----:B------:R2:W-:Y:S02]  /*1ef50*/  MUFU.TANH R205, R2 ;  /* 0x0000000200cd7308 */ /* 0x0005e40000002400 */
[----:B--2---:R-:W-:-:S06]  /*1ef60*/  FMUL.FTZ R2, R52, R0 ;  /* 0x0000000034027220 */ /* 0x004fcc0000410000 */
[----:B------:R2:W-:Y:S02]  /*1ef70*/  MUFU.TANH R127, R2 ;  /* 0x00000002007f7308 */ /* 0x0005e40000002400 */
[----:B--2---:R-:W-:-:S06]  /*1ef80*/  FMUL.FTZ R2, R53, R0 ;  /* 0x0000000035027220 */ /* 0x004fcc0000410000 */
[----:B------:R2:W1:Y:S01]  /*1ef90*/  MUFU.TANH R202, R2 ;  /* 0x0000000200ca7308 */ /* 0x0004620000002400 */
[----:B------:R-:W-:Y:S02]  /*1efa0*/  IMAD.MOV.U32 R70, RZ, RZ, R130 ;  /* 0x000000ffff467224 */ /* 0x000fe400078e0082 */
[----:B--2---:R-:W-:-:S05]  /*1efb0*/  FMUL.FTZ R2, R54, R0 ;  /* 0x0000000036027220 */ /* 0x004fca0000410000 */
[----:B----4-:R2:W-:Y:S01]  /*1efc0*/  MUFU.TANH R125, R2 ;  /* 0x00000002007d7308 */ /* 0x0105e20000002400 */
[----:B------:R-:W-:Y:S02]  /*1efd0*/  IMAD.MOV.U32 R71, RZ, RZ, R129 ;  /* 0x000000ffff477224 */ /* 0x000fe400078e0081 */
[----:B------:R-:W-:Y:S02]  /*1efe0*/  IMAD.MOV.U32 R129, RZ, RZ, R7 ;  /* 0x000000ffff817224 */ /* 0x000fe400078e0007 */
[----:B--2---:R-:W-:Y:S01]  /*1eff0*/  FMUL.FTZ R2, R55, R0 ;  /* 0x0000000037027220 */ /* 0x004fe20000410000 */
[----:B------:R-:W-:Y:S01]  /*1f000*/  MOV R73, R128 ;  /* 0x0000008000497202 */ /* 0x000fe20000000f00 */
[----:B------:R-:W-:Y:S01]  /*1f010*/  HMMA.16816.F32.BF16 R64, R20, R44, R216 ;  /* 0x0000002c1440723c */ /* 0x000fe200000418d8 */
[----:B------:R-:W-:Y:S01]  /*1f020*/  MOV R203, R131 ;  /* 0x0000008300cb7202 */ /* 0x000fe20000000f00 */
[----:B------:R2:W-:Y:S01]  /*1f030*/  MUFU.TANH R206, R2 ;  /* 0x0000000200ce7308 */ /* 0x0005e20000002400 */
[----:B------:R-:W-:Y:S01]  /*1f040*/  MOV R83, R109 ;  /* 0x0000006d00537202 */ /* 0x000fe20000000f00 */
[----:B------:R4:W-:Y:S01]  /*1f050*/  LDSM.16.M88.4 R52, [R70] ;  /* 0x000000004634783b */ /* 0x0009e20000000200 */
[----:B--2---:R-:W-:-:S05]  /*1f060*/  FMUL.FTZ R2, R28, R0 ;  /* 0x000000001c027220 */ /* 0x004fca0000410000 */
[----:B------:R2:W-:Y:S02]  /*1f070*/  MUFU.TANH R130, R2 ;  /* 0x0000000200827308 */ /* 0x0005e40000002400 */
[----:B--2---:R-:W-:-:S06]  /*1f080*/  FMUL.FTZ R2, R29, R0 ;  /* 0x000000001d027220 */ /* 0x004fcc0000410000 */
[----:B------:R2:W1:Y:S02]  /*1f090*/  MUFU.TANH R7, R2 ;  /* 0x0000000200077308 */ /* 0x0004640000002400 */
[----:B--2---:R-:W-:-:S06]  /*1f0a0*/  FMUL.FTZ R2, R30, R0 ;  /* 0x000000001e027220 */ /* 0x004fcc0000410000 */
[----:B------:R2:W1:Y:S02]  /*1f0b0*/  MUFU.TANH R128, R2 ;  /* 0x0000000200807308 */ /* 0x0004640000002400 */
[----:B--2---:R-:W-:Y:S02]  /*1f0c0*/  FMUL.FTZ R2, R31, R0 ;  /* 0x000000001f027220 */ /* 0x004fe40000410000 */
[C---:B-1----:R-:W-:Y:S04]  /*1f0d0*/  HMMA.16816.F32.BF16 R28, R12.reuse, R32, R48 ;  /* 0x000000200c1c723c */ /* 0x042fe80000041830 */
[----:B------:R1:W-:Y:S04]  /*1f0e0*/  MUFU.TANH R219, R2 ;  /* 0x0000000200db7308 */ /* 0x0003e80000002400 */
[----:B------:R-:W-:Y:S01]  /*1f0f0*/  HMMA.16816.F32.BF16 R48, R12, R34, R60 ;  /* 0x000000220c30723c */ /* 0x000fe2000004183c */
[----:B------:R-:W2:Y:S01]  /*1f100*/  LDSM.16.M88.4 R32, [R182+0x3000] ;  /* 0x00300000b620783b */ /* 0x000ea20000000200 */
[----:B------:R-:W-:Y:S01]  /*1f110*/  MOV R109, R252 ;  /* 0x000000fc006d7202 */ /* 0x000fe20000000f00 */
[----:B------:R-:W-:-:S05]  /*1f120*/  IMAD.MOV.U32 R79, RZ, RZ, R129 ;  /* 0x000000ffff4f7224 */ /* 0x000fca00078e0081 */
[----:B------:R-:W-:Y:S01]  /*1f130*/  HMMA.16816.F32.BF16 R44, R20, R46, R212 ;  /* 0x0000002e142c723c */ /* 0x000fe200000418d4 */
[----:B------:R-:W-:Y:S01]  /*1f140*/  IMAD.MOV.U32 R74, RZ, RZ, R123 ;  /* 0x000000ffff4a7224 */ /* 0x000fe200078e007b */
[----:B------:R-:W-:Y:S01]  /*1f150*/  MOV R81, R172 ;  /* 0x000000ac00517202 */ /* 0x000fe20000000f00 */
[-C--:B-1----:R-:W-:Y:S02]  /*1f160*/  FMUL.FTZ R2, R40, R0.reuse ;  /* 0x0000000028027220 */ /* 0x082fe40000410000 */
[----:B------:R-:W-:Y:S02]  /*1f170*/  IMAD.MOV.U32 R210, RZ, RZ, R11 ;  /* 0x000000ffffd27224 */ /* 0x000fe400078e000b */
[----:B------:R-:W-:Y:S01]  /*1f180*/  IMAD.MOV.U32 R78, RZ, RZ, R170 ;  /* 0x000000ffff4e7224 */ /* 0x000fe200078e00aa */
[----:B------:R1:W1:Y:S01]  /*1f190*/  MUFU.TANH R131, R2 ;  /* 0x0000000200837308 */ /* 0x0002620000002400 */
[----:B------:R-:W-:Y:S01]  /*1f1a0*/  IMAD.MOV.U32 R123, RZ, RZ, R243 ;  /* 0x000000ffff7b7224 */ /* 0x000fe200078e00f3 */
[----:B----4-:R-:W-:Y:S01]  /*1f1b0*/  MOV R70, R71 ;  /* 0x0000004700467202 */ /* 0x010fe20000000f00 */
[----:B------:R-:W-:Y:S01]  /*1f1c0*/  IMAD.MOV.U32 R82, RZ, RZ, R173 ;  /* 0x000000ffff527224 */ /* 0x000fe200078e00ad */
[----:B------:R-:W-:Y:S01]  /*1f1d0*/  LDSM.16.M88.4 R60, [R100+0x9800] ;  /* 0x00980000643c783b */ /* 0x000fe20000000200 */
[----:B-1----:R-:W-:-:S04]  /*1f1e0*/  FMUL.FTZ R2, R41, R0 ;  /* 0x0000000029027220 */ /* 0x002fc80000410000 */
[----:B------:R1:W-:Y:S02]  /*1f1f0*/  MUFU.TANH R252, R2 ;  /* 0x0000000200fc7308 */ /* 0x0003e40000002400 */
[----:B-1----:R-:W-:-:S06]  /*1f200*/  FMUL.FTZ R2, R42, R0 ;  /* 0x000000002a027220 */ /* 0x002fcc0000410000 */
[----:B------:R1:W4:Y:S01]  /*1f210*/  MUFU.TANH R129, R2 ;  /* 0x0000000200817308 */ /* 0x0003220000002400 */
[----:B------:R-:W-:Y:S02]  /*1f220*/  IMAD.MOV.U32 R11, RZ, RZ, R238 ;  /* 0x000000ffff0b7224 */ /* 0x000fe400078e00ee */
[----:B-1----:R-:W-:-:S05]  /*1f230*/  FMUL.FTZ R2, R43, R0 ;  /* 0x000000002b027220 */ /* 0x002fca0000410000 */
[----:B------:R1:W-:Y:S01]  /*1f240*/  MUFU.TANH R243, R2 ;  /* 0x0000000200f37308 */ /* 0x0003e20000002400 */
[----:B--2---:R-:W-:Y:S01]  /*1f250*/  HMMA.16816.F32.BF16 R40, R12, R34, R44 ;  /* 0x000000220c28723c */ /* 0x004fe2000004182c */
[----:B------:R-:W2:Y:S01]  /*1f260*/  LDSM.16.M88.4 R44, [R182+0x3800] ;  /* 0x00380000b62c783b */ /* 0x000ea20000000200 */
[----:B-1----:R-:W-:-:S05]  /*1f270*/  FMUL.FTZ R2, R28, R0 ;  /* 0x000000001c027220 */ /* 0x002fca0000410000 */
[----:B------:R1:W1:Y:S01]  /*1f280*/  MUFU.TANH R172, R2 ;  /* 0x0000000200ac7308 */ /* 0x0002620000002400 */
[----:B------:R-:W-:Y:S02]  /*1f290*/  IMAD.MOV.U32 R71, RZ, RZ, R72 ;  /* 0x000000ffff477224 */ /* 0x000fe400078e0048 */
[----:B------:R-:W-:Y:S02]  /*1f2a0*/  IMAD.MOV.U32 R72, RZ, RZ, R237 ;  /* 0x000000ffff487224 */ /* 0x000fe400078e00ed */
[----:B-1----:R-:W-:-:S04]  /*1f2b0*/  FMUL.FTZ R2, R29, R0 ;  /* 0x000000001d027220 */ /* 0x002fc80000410000 */
[----:B------:R1:W-:Y:S02]  /*1f2c0*/  MUFU.TANH R238, R2 ;  /* 0x0000000200ee7308 */ /* 0x0003e40000002400 */
[----:B-1----:R-:W-:-:S06]  /*1f2d0*/  FMUL.FTZ R2, R30, R0 ;  /* 0x000000001e027220 */ /* 0x002fcc0000410000 */
[----:B------:R1:W1:Y:S01]  /*1f2e0*/  MUFU.TANH R170, R2 ;  /* 0x0000000200aa7308 */ /* 0x0002620000002400 */
[----:B------:R-:W-:Y:S01]  /*1f2f0*/  IMAD.MOV.U32 R69, RZ, RZ, R73 ;  /* 0x000000ffff457224 */ /* 0x000fe200078e0049 */
[----:B------:R-:W-:Y:S01]  /*1f300*/  MOV R73, R236 ;  /* 0x000000ec00497202 */ /* 0x000fe20000000f00 */
[-C--:B-1----:R-:W-:Y:S02]  /*1f310*/  FMUL.FTZ R2, R31, R0.reuse ;  /* 0x000000001f027220 */ /* 0x082fe40000410000 */
[----:B------:R-:W-:Y:S01]  /*1f320*/  HMMA.16816.F32.BF16 R28, R12, R32, R64 ;  /* 0x000000200c1c723c */ /* 0x000fe20000041840 */
[----:B---3--:R1:W3:Y:S02]  /*1f330*/  LDSM.16.M88.4 R64, [R209] ;  /* 0x00000000d140783b */ /* 0x0082e40000000200 */
[----:B------:R2:W-:Y:S01]  /*1f340*/  MUFU.TANH R237, R2 ;  /* 0x0000000200ed7308 */ /* 0x0005e20000002400 */
[----:B------:R-:W-:Y:S02]  /*1f350*/  IMAD.MOV.U32 R77, RZ, RZ, R171 ;  /* 0x000000ffff4d7224 */ /* 0x000fe400078e00ab */
[----:B--2---:R-:W-:-:S05]  /*1f360*/  FMUL.FTZ R2, R48, R0 ;  /* 0x0000000030027220 */ /* 0x004fca0000410000 */
[----:B------:R2:W1:Y:S01]  /*1f370*/  MUFU.TANH R173, R2 ;  /* 0x0000000200ad7308 */ /* 0x0004620000002400 */
[----:B------:R-:W-:Y:S01]  /*1f380*/  HMMA.16816.F32.BF16 R56, R20, R52, R224 ;  /* 0x000000341438723c */ /* 0x000fe200000418e0 */
[----:B--2---:R-:W-:-:S06]  /*1f390*/  FMUL.FTZ R2, R49, R0 ;  /* 0x0000000031027220 */ /* 0x004fcc0000410000 */
[----:B------:R2:W-:Y:S01]  /*1f3a0*/  MUFU.TANH R236, R2 ;  /* 0x0000000200ec7308 */ /* 0x0005e20000002400 */
[----:B------:R-:W-:Y:S02]  /*1f3b0*/  IMAD.MOV.U32 R80, RZ, RZ, R192 ;  /* 0x000000ffff507224 */ /* 0x000fe400078e00c0 */
[----:B--2---:R-:W-:-:S05]  /*1f3c0*/  FMUL.FTZ R2, R50, R0 ;  /* 0x0000000032027220 */ /* 0x004fca0000410000 */
[----:B------:R2:W1:Y:S01]  /*1f3d0*/  MUFU.TANH R171, R2 ;  /* 0x0000000200ab7308 */ /* 0x0004620000002400 */
[----:B------:R-:W-:Y:S01]  /*1f3e0*/  HMMA.16816.F32.BF16 R32, R20, R54, R228 ;  /* 0x000000361420723c */ /* 0x000fe200000418e4 */
[----:B------:R-:W-:Y:S01]  /*1f3f0*/  IMAD.MOV.U32 R211, RZ, RZ, R113 ;  /* 0x000000ffffd37224 */ /* 0x000fe200078e0071 */
[----:B------:R-:W3:Y:S01]  /*1f400*/  LDSM.16.M88.4 R52, [R182+0x4000] ;  /* 0x00400000b634783b */ /* 0x000ee20000000200 */
[----:B--2---:R-:W-:-:S04]  /*1f410*/  FMUL.FTZ R2, R51, R0 ;  /* 0x0000000033027220 */ /* 0x004fc80000410000 */
[----:B------:R2:W-:Y:S01]  /*1f420*/  MUFU.TANH R227, R2 ;  /* 0x0000000200e37308 */ /* 0x0005e20000002400 */
[----:B-1----:R-:W-:Y:S02]  /*1f430*/  IMAD.MOV.U32 R209, RZ, RZ, R210 ;  /* 0x000000ffffd17224 */ /* 0x002fe400078e00d2 */
[----:B------:R-:W-:Y:S02]  /*1f440*/  IMAD.MOV.U32 R210, RZ, RZ, R211 ;  /* 0x000000ffffd27224 */ /* 0x000fe400078e00d3 */
[----:B--2---:R-:W-:-:S04]  /*1f450*/  FMUL.FTZ R2, R28, R0 ;  /* 0x000000001c027220 */ /* 0x004fc80000410000 */
[----:B------:R1:W2:Y:S01]  /*1f460*/  MUFU.TANH R192, R2 ;  /* 0x0000000200c07308 */ /* 0x0002a20000002400 */
[----:B------:R-:W-:Y:S02]  /*1f470*/  IMAD.MOV.U32 R76, RZ, RZ, R175 ;  /* 0x000000ffff4c7224 */ /* 0x000fe400078e00af */
[----:B------:R-:W-:Y:S01]  /*1f480*/  IMAD.MOV.U32 R211, RZ, RZ, R80 ;  /* 0x000000ffffd37224 */ /* 0x000fe200078e0050 */
[----:B------:R-:W-:Y:S01]  /*1f490*/  MOV R80, R81 ;  /* 0x0000005100507202 */ /* 0x000fe20000000f00 */
[----:B------:R-:W-:Y:S01]  /*1f4a0*/  IMAD.MOV.U32 R81, RZ, RZ, R82 ;  /* 0x000000ffff517224 */ /* 0x000fe200078e0052 */
[----:B------:R-:W-:Y:S01]  /*1f4b0*/  HMMA.16816.F32.BF16 R48, R12, R44, R56 ;  /* 0x0000002c0c30723c */ /* 0x000fe20000041838 */
[----:B------:R2:W3:Y:S01]  /*1f4c0*/  LDSM.16.M88.4 R56, [R209] ;  /* 0x00000000d138783b */ /* 0x0004e20000000200 */
[----:B-1----:R-:W-:-:S04]  /*1f4d0*/  FMUL.FTZ R2, R29, R0 ;  /* 0x000000001d027220 */ /* 0x002fc80000410000 */
[----:B------:R1:W-:Y:S01]  /*1f4e0*/  MUFU.TANH R225, R2 ;  /* 0x0000000200e17308 */ /* 0x0003e20000002400 */
[----:B------:R-:W-:Y:S02]  /*1f4f0*/  IMAD.MOV.U32 R82, RZ, RZ, R76 ;  /* 0x000000ffff527224 */ /* 0x000fe400078e004c */
[----:B------:R-:W-:Y:S02]  /*1f500*/  IMAD.MOV.U32 R68, RZ, RZ, R168 ;  /* 0x000000ffff447224 */ /* 0x000fe400078e00a8 */
[----:B------:R-:W-:Y:S01]  /*1f510*/  IMAD.MOV.U32 R76, RZ, RZ, R77 ;  /* 0x000000ffff4c7224 */ /* 0x000fe200078e004d */
[----:B------:R-:W-:Y:S01]  /*1f520*/  MOV R77, R78 ;  /* 0x0000004e004d7202 */ /* 0x000fe20000000f00 */
[----:B-1----:R-:W-:-:S04]  /*1f530*/  FMUL.FTZ R2, R30, R0 ;  /* 0x000000001e027220 */ /* 0x002fc80000410000 */
[----:B------:R1:W-:Y:S01]  /*1f540*/  MUFU.TANH R175, R2 ;  /* 0x0000000200af7308 */ /* 0x0003e20000002400 */
[----:B--2---:R-:W-:Y:S02]  /*1f550*/  IMAD.MOV.U32 R209, RZ, RZ, R210 ;  /* 0x000000ffffd17224 */ /* 0x004fe400078e00d2 */
[----:B------:R-:W-:Y:S02]  /*1f560*/  IMAD.MOV.U32 R210, RZ, RZ, R211 ;  /* 0x000000ffffd27224 */ /* 0x000fe400078e00d3 */
[----:B------:R-:W-:Y:S01]  /*1f570*/  IMAD.MOV.U32 R211, RZ, RZ, R80 ;  /* 0x000000ffffd37224 */ /* 0x000fe200078e0050 */
[----:B------:R-:W-:Y:S01]  /*1f580*/  MOV R80, R81 ;  /* 0x0000005100507202 */ /* 0x000fe20000000f00 */
[----:B------:R-:W-:Y:S02]  /*1f590*/  IMAD.MOV.U32 R78, RZ, RZ, R79 ;  /* 0x000000ffff4e7224 */ /* 0x000fe400078e004f */
[----:B------:R-:W-:Y:S02]  /*1f5a0*/  IMAD.MOV.U32 R79, RZ, RZ, R203 ;  /* 0x000000ffff4f7224 */ /* 0x000fe400078e00cb */
[----:B-1----:R-:W-:-:S02]  /*1f5b0*/  FMUL.FTZ R2, R31, R0 ;  /* 0x000000001f027220 */ /* 0x002fc40000410000 */
[----:B------:R-:W-:Y:S02]  /*1f5c0*/  IMAD.MOV.U32 R81, RZ, RZ, R82 ;  /* 0x000000ffff517224 */ /* 0x000fe400078e0052 */
[----:B------:R1:W-:Y:S01]  /*1f5d0*/  MUFU.TANH R218, R2 ;  /* 0x0000000200da7308 */ /* 0x0003e20000002400 */
[----:B------:R-:W-:Y:S01]  /*1f5e0*/  IMAD.MOV.U32 R203, RZ, RZ, R68 ;  /* 0x000000ffffcb7224 */ /* 0x000fe200078e0044 */
[----:B------:R-:W-:Y:S01]  /*1f5f0*/  MOV R68, R188 ;  /* 0x000000bc00447202 */ /* 0x000fe20000000f00 */
[----:B------:R-:W-:Y:S01]  /*1f600*/  IMAD.MOV.U32 R85, RZ, RZ, R211 ;  /* 0x000000ffff557224 */ /* 0x000fe200078e00d3 */
[----:B------:R-:W-:Y:S01]  /*1f610*/  MOV R84, R210 ;  /* 0x000000d200547202 */ /* 0x000fe20000000f00 */
[----:B------:R-:W-:Y:S02]  /*1f620*/  IMAD.MOV.U32 R86, RZ, RZ, R80 ;  /* 0x000000ffff567224 */ /* 0x000fe400078e0050 */
[----:B------:R-:W-:Y:S01]  /*1f630*/  IMAD.MOV.U32 R87, RZ, RZ, R81 ;  /* 0x000000ffff577224 */ /* 0x000fe200078e0051 */
[----:B------:R-:W-:Y:S01]  /*1f640*/  MOV R113, R95 ;  /* 0x0000005f00717202 */ /* 0x000fe20000000f00 */
[----:B-1----:R-:W-:-:S04]  /*1f650*/  FMUL.FTZ R2, R40, R0 ;  /* 0x0000000028027220 */ /* 0x002fc80000410000 */
[----:B------:R1:W2:Y:S01]  /*1f660*/  MUFU.TANH R188, R2 ;  /* 0x0000000200bc7308 */ /* 0x0002a20000002400 */
[----:B------:R-:W-:Y:S02]  /*1f670*/  IMAD.MOV.U32 R168, RZ, RZ, R94 ;  /* 0x000000ffffa87224 */ /* 0x000fe400078e005e */
[----:B------:R-:W-:Y:S02]  /*1f680*/  IMAD.MOV.U32 R75, RZ, RZ, R92 ;  /* 0x000000ffff4b7224 */ /* 0x000fe400078e005c */
[----:B------:R-:W-:Y:S02]  /*1f690*/  IMAD.MOV.U32 R201, RZ, RZ, R93 ;  /* 0x000000ffffc97224 */ /* 0x000fe400078e005d */
[----:B------:R-:W-:Y:S01]  /*1f6a0*/  IMAD.MOV.U32 R82, RZ, RZ, R76 ;  /* 0x000000ffff527224 */ /* 0x000fe200078e004c */
[----:B------:R-:W-:Y:S01]  /*1f6b0*/  HMMA.16816.F32.BF16 R92, R24, R60, R104 ;  /* 0x0000003c185c723c */ /* 0x000fe20000041868 */
[----:B------:R-:W-:Y:S01]  /*1f6c0*/  IMAD.MOV.U32 R76, RZ, RZ, R77 ;  /* 0x000000ffff4c7224 */ /* 0x000fe200078e004d */
[----:B------:R-:W-:Y:S01]  /*1f6d0*/  MOV R77, R78 ;  /* 0x0000004e004d7202 */ /* 0x000fe20000000f00 */
[----:B-1----:R-:W-:-:S05]  /*1f6e0*/  FMUL.FTZ R2, R41, R0 ;  /* 0x0000000029027220 */ /* 0x002fca0000410000 */
[----:B------:R-:W-:Y:S01]  /*1f6f0*/  HMMA.16816.F32.BF16 R104, R24, R62, R220 ;  /* 0x0000003e1868723c */ /* 0x000fe200000418dc */
[----:B------:R-:W-:Y:S01]  /*1f700*/  IMAD.MOV.U32 R78, RZ, RZ, R79 ;  /* 0x000000ffff4e7224 */ /* 0x000fe200078e004f */
[----:B------:R1:W-:Y:S01]  /*1f710*/  MUFU.TANH R215, R2 ;  /* 0x0000000200d77308 */ /* 0x0003e20000002400 */
[----:B------:R-:W-:Y:S02]  /*1f720*/  IMAD.MOV.U32 R79, RZ, RZ, R203 ;  /* 0x000000ffff4f7224 */ /* 0x000fe400078e00cb */
[----:B------:R-:W-:-:S03]  /*1f730*/  IMAD.MOV.U32 R203, RZ, RZ, R37 ;  /* 0x000000ffffcb7224 */ /* 0x000fc600078e0025 */
[----:B------:R-:W-:Y:S01]  /*1f740*/  HMMA.16816.F32.BF16 R24, R12, R46, R32 ;  /* 0x0000002e0c18723c */ /* 0x000fe20000041820 */
[----:B------:R-:W-:Y:S01]  /*1f750*/  IMAD.MOV.U32 R80, RZ, RZ, R78 ;  /* 0x000000ffff507224 */ /* 0x000fe200078e004e */
[----:B------:R-:W-:-:S06]  /*1f760*/  MOV R81, R79 ;  /* 0x0000004f00517202 */ /* 0x000fcc0000000f00 */
[----:B---3--:R-:W-:Y:S01]  /*1f770*/  HMMA.16816.F32.BF16 R32, R20, R64, R84 ;  /* 0x000000401420723c */ /* 0x008fe20000041854 */
[----:B-1----:R-:W-:-:S04]  /*1f780*/  FMUL.FTZ R2, R42, R0 ;  /* 0x000000002a027220 */ /* 0x002fc80000410000 */
[----:B------:R1:W3:Y:S01]  /*1f790*/  MUFU.TANH R37, R2 ;  /* 0x0000000200257308 */ /* 0x0002e20000002400 */
[----:B------:R-:W-:Y:S01]  /*1f7a0*/  IMAD.MOV.U32 R210, RZ, RZ, R77 ;  /* 0x000000ffffd27224 */ /* 0x000fe200078e004d */
[----:B------:R-:W-:Y:S01]  /*1f7b0*/  MOV R211, R82 ;  /* 0x0000005200d37202 */ /* 0x000fe20000000f00 */
[----:B------:R-:W-:Y:S01]  /*1f7c0*/  IMAD.MOV.U32 R82, RZ, RZ, R74 ;  /* 0x000000ffff527224 */ /* 0x000fe200078e004a */
[----:B------:R-:W-:Y:S01]  /*1f7d0*/  MOV R78, R168 ;  /* 0x000000a8004e7202 */ /* 0x000fe20000000f00 */
[----:B------:R-:W-:Y:S01]  /*1f7e0*/  IMAD.MOV.U32 R77, RZ, RZ, R201 ;  /* 0x000000ffff4d7224 */ /* 0x000fe200078e00c9 */
[----:B------:R-:W-:Y:S01]  /*1f7f0*/  MOV R86, R80 ;  /* 0x0000005000567202 */ /* 0x000fe20000000f00 */
[----:B------:R-:W-:Y:S02]  /*1f800*/  IMAD.MOV.U32 R74, RZ, RZ, R142 ;  /* 0x000000ffff4a7224 */ /* 0x000fe400078e008e */
[----:B-1----:R-:W-:Y:S02]  /*1f810*/  FMUL.FTZ R2, R43, R0 ;  /* 0x000000002b027220 */ /* 0x002fe40000410000 */
[----:B------:R-:W-:Y:S01]  /*1f820*/  IMAD.MOV.U32 R79, RZ, RZ, R113 ;  /* 0x000000ffff4f7224 */ /* 0x000fe200078e0071 */
[----:B------:R1:W-:Y:S01]  /*1f830*/  LDSM.16.M88.4 R40, [R209] ;  /* 0x00000000d128783b */ /* 0x0003e20000000200 */
[----:B------:R2:W-:Y:S01]  /*1f840*/  MUFU.TANH R214, R2 ;  /* 0x0000000200d67308 */ /* 0x0005e20000002400 */
[----:B------:R-:W-:-:S02]  /*1f850*/  IMAD.MOV.U32 R85, RZ, RZ, R210 ;  /* 0x000000ffff557224 */ /* 0x000fc400078e00d2 */
[----:B------:R-:W-:Y:S02]  /*1f860*/  IMAD.MOV.U32 R87, RZ, RZ, R81 ;  /* 0x000000ffff577224 */ /* 0x000fe400078e0051 */
[----:B------:R-:W-:Y:S01]  /*1f870*/  IMAD.MOV.U32 R208, RZ, RZ, R82 ;  /* 0x000000ffffd07224 */ /* 0x000fe200078e0052 */
[----:B------:R-:W-:Y:S01]  /*1f880*/  MOV R207, R211 ;  /* 0x000000d300cf7202 */ /* 0x000fe20000000f00 */
[----:B------:R-:W-:Y:S01]  /*1f890*/  IMAD.MOV.U32 R81, RZ, RZ, R77 ;  /* 0x000000ffff517224 */ /* 0x000fe200078e004d */
[----:B------:R-:W-:Y:S01]  /*1f8a0*/  HMMA.16816.F32.BF16 R44, R12, R52, R32 ;  /* 0x000000340c2c723c */ /* 0x000fe20000041820 */
[----:B------:R-:W-:Y:S02]  /*1f8b0*/  IMAD.MOV.U32 R82, RZ, RZ, R78 ;  /* 0x000000ffff527224 */ /* 0x000fe400078e004e */
[----:B------:R-:W-:Y:S02]  /*1f8c0*/  IMAD.MOV.U32 R224, RZ, RZ, R16 ;  /* 0x000000ffffe07224 */ /* 0x000fe400078e0010 */
[----:B------:R-:W-:Y:S01]  /*1f8d0*/  IMAD.MOV.U32 R230, RZ, RZ, R203 ;  /* 0x000000ffffe67224 */ /* 0x000fe200078e00cb */
[----:B------:R-:W-:Y:S01]  /*1f8e0*/  MOV R201, R140 ;  /* 0x0000008c00c97202 */ /* 0x000fe20000000f00 */
[----:B------:R3:W5:Y:S01]  /*1f8f0*/  LDL.LU R142, [R1+0x180] ;  /* 0x00018000018e7983 */ /* 0x0007620000300800 */
[----:B--2---:R-:W-:-:S02]  /*1f900*/  FMUL.FTZ R2, R48, R0 ;  /* 0x0000000030027220 */ /* 0x004fc40000410000 */
[----:B-1----:R-:W-:Y:S02]  /*1f910*/  IMAD.MOV.U32 R209, RZ, RZ, R76 ;  /* 0x000000ffffd17224 */ /* 0x002fe400078e004c */
[----:B------:R-:W-:Y:S01]  /*1f920*/  IMAD.MOV.U32 R76, RZ, RZ, R75 ;  /* 0x000000ffff4c7224 */ /* 0x000fe200078e004b */
[----:B------:R1:W2:Y:S01]  /*1f930*/  MUFU.TANH R168, R2 ;  /* 0x0000000200a87308 */ /* 0x0002a20000002400 */
        /* <DEDUP_REMOVED lines=10> */
[----:B------:R-:W-:Y:S01]  /*1f9e0*/  MOV R100, R73 ;  /* 0x0000004900647202 */ /* 0x000fe20000000f00 */
[----:B------:R-:W-:Y:S01]  /*1f9f0*/  IMAD.MOV.U32 R79, RZ, RZ, R137 ;  /* 0x000000ffff4f7224 */ /* 0x000fe200078e0089 */
[----:B------:R2:W5:Y:S01]  /*1fa00*/  LDL.LU R141, [R1+0x17c] ;  /* 0x00017c00018d7983 */ /* 0x0005620000300800 */
[----:B-1----:R-:W-:-:S02]  /*1fa10*/  FMUL.FTZ R2, R49, R0 ;  /* 0x0000000031027220 */ /* 0x002fc40000410000 */
[----:B------:R-:W-:Y:S01]  /*1fa20*/  IMAD.MOV.U32 R75, RZ, RZ, R119 ;  /* 0x000000ffff4b7224 */ /* 0x000fe200078e0077 */
[----:B------:R-:W-:Y:S01]  /*1fa30*/  HMMA.16816.F32.BF16 R28, R20, R66, R84 ;  /* 0x00000042141c723c */ /* 0x000fe20000041854 */
[----:B------:R1:W-:Y:S01]  /*1fa40*/  MUFU.TANH R210, R2 ;  /* 0x0000000200d27308 */ /* 0x0003e20000002400 */
[----:B------:R-:W-:Y:S01]  /*1fa50*/  IMAD.MOV.U32 R211, RZ, RZ, R77 ;  /* 0x000000ffffd37224 */ /* 0x000fe200078e004d */
[----:B------:R2:W5:Y:S01]  /*1fa60*/  LDL.LU R140, [R1+0x178] ;  /* 0x00017800018c7983 */ /* 0x0005620000300800 */
[----:B------:R-:W-:Y:S02]  /*1fa70*/  IMAD.MOV.U32 R204, RZ, RZ, R78 ;  /* 0x000000ffffcc7224 */ /* 0x000fe400078e004e */
[----:B------:R-:W-:Y:S02]  /*1fa80*/  IMAD.MOV.U32 R77, RZ, RZ, R75 ;  /* 0x000000ffff4d7224 */ /* 0x000fe400078e004b */
[----:B------:R-:W-:Y:S02]  /*1fa90*/  IMAD.MOV.U32 R86, RZ, RZ, R208 ;  /* 0x000000ffff567224 */ /* 0x000fe400078e00d0 */
[----:B------:R-:W-:Y:S01]  /*1faa0*/  IMAD.MOV.U32 R87, RZ, RZ, R209 ;  /* 0x000000ffff577224 */ /* 0x000fe200078e00d1 */
[----:B------:R-:W-:Y:S01]  /*1fab0*/  MOV R209, R79 ;  /* 0x0000004f00d17202 */ /* 0x000fe20000000f00 */
[----:B------:R-:W-:-:S02]  /*1fac0*/  IMAD.MOV.U32 R208, RZ, RZ, R76 ;  /* 0x000000ffffd07224 */ /* 0x000fc400078e004c */
[----:B-1----:R-:W-:Y:S02]  /*1fad0*/  FMUL.FTZ R2, R50, R0 ;  /* 0x0000000032027220 */ /* 0x002fe40000410000 */
[----:B------:R-:W-:Y:S01]  /*1fae0*/  IMAD.MOV.U32 R78, RZ, RZ, R117 ;  /* 0x000000ffff4e7224 */ /* 0x000fe200078e0075 */
[----:B------:R-:W-:Y:S01]  /*1faf0*/  MOV R216, R204 ;  /* 0x000000cc00d87202 */ /* 0x000fe20000000f00 */
[----:B------:R-:W-:Y:S02]  /*1fb00*/  IMAD.MOV.U32 R76, RZ, RZ, R74 ;  /* 0x000000ffff4c7224 */ /* 0x000fe400078e004a */
[----:B------:R-:W-:Y:S01]  /*1fb10*/  IMAD.MOV.U32 R75, RZ, RZ, R17 ;  /* 0x000000ffff4b7224 */ /* 0x000fe200078e0011 */
[----:B------:R-:W-:Y:S01]  /*1fb20*/  MOV R79, R36 ;  /* 0x00000024004f7202 */ /* 0x000fe20000000f00 */
[----:B------:R1:W1:Y:S01]  /*1fb30*/  MUFU.TANH R17, R2 ;  /* 0x0000000200117308 */ /* 0x0002620000002400 */
[----:B------:R-:W-:Y:S01]  /*1fb40*/  IMAD.MOV.U32 R74, RZ, RZ, R3 ;  /* 0x000000ffff4a7224 */ /* 0x000fe200078e0003 */
[----:B------:R2:W2:Y:S01]  /*1fb50*/  LDSM.16.M88.4 R60, [R86] ;  /* 0x00000000563c783b */ /* 0x0004a20000000200 */
[----:B------:R-:W-:-:S02]  /*1fb60*/  IMAD.MOV.U32 R204, RZ, RZ, R76 ;  /* 0x000000ffffcc7224 */ /* 0x000fc400078e004c */
[----:B------:R-:W-:Y:S02]  /*1fb70*/  IMAD.MOV.U32 R217, RZ, RZ, R209 ;  /* 0x000000ffffd97224 */ /* 0x000fe400078e00d1 */
[----:B------:R-:W-:Y:S01]  /*1fb80*/  IMAD.MOV.U32 R76, RZ, RZ, R77 ;  /* 0x000000ffff4c7224 */ /* 0x000fe200078e004d */
[----:B------:R-:W-:Y:S01]  /*1fb90*/  MOV R77, R78 ;  /* 0x0000004e004d7202 */ /* 0x000fe20000000f00 */
[----:B------:R-:W-:Y:S02]  /*1fba0*/  IMAD.MOV.U32 R78, RZ, RZ, R79 ;  /* 0x000000ffff4e7224 */ /* 0x000fe400078e004f */
[----:B-1----:R-:W-:Y:S02]  /*1fbb0*/  FMUL.FTZ R2, R51, R0 ;  /* 0x0000000033027220 */ /* 0x002fe40000410000 */
[----:B------:R-:W-:Y:S01]  /*1fbc0*/  IMAD.MOV.U32 R79, RZ, RZ, R74 ;  /* 0x000000ffff4f7224 */ /* 0x000fe200078e004a */
[----:B------:R-:W1:Y:S01]  /*1fbd0*/  LDSM.16.M88.4 R48, [R182+0x4800] ;  /* 0x00480000b630783b */ /* 0x000e620000000200 */
[----:B------:R3:W-:Y:S01]  /*1fbe0*/  MUFU.TANH R209, R2 ;  /* 0x0000000200d17308 */ /* 0x0007e20000002400 */
[----:B------:R-:W-:Y:S01]  /*1fbf0*/  IMAD.MOV.U32 R74, RZ, RZ, R75 ;  /* 0x000000ffff4a7224 */ /* 0x000fe200078e004b */
[----:B------:R-:W-:Y:S01]  /*1fc00*/  MOV R75, R123 ;  /* 0x0000007b004b7202 */ /* 0x000fe20000000f00 */
[----:B------:R-:W-:-:S02]  /*1fc10*/  IMAD.MOV.U32 R222, RZ, RZ, R204 ;  /* 0x000000ffffde7224 */ /* 0x000fc400078e00cc */
[----:B---3--:R-:W-:-:S04]  /*1fc20*/  FMUL.FTZ R2, R24, R0 ;  /* 0x0000000018027220 */ /* 0x008fc80000410000 */
[----:B------:R3:W-:Y:S01]  /*1fc30*/  MUFU.TANH R123, R2 ;  /* 0x00000002007b7308 */ /* 0x0007e20000002400 */
[----:B------:R-:W-:Y:S02]  /*1fc40*/  IMAD.MOV.U32 R113, RZ, RZ, R139 ;  /* 0x000000ffff717224 */ /* 0x000fe400078e008b */
[----:B------:R-:W-:Y:S01]  /*1fc50*/  IMAD.MOV.U32 R221, RZ, RZ, R217 ;  /* 0x000000ffffdd7224 */ /* 0x000fe200078e00d9 */
[----:B------:R1:W5:Y:S01]  /*1fc60*/  LDL.LU R139, [R1+0x174] ;  /* 0x00017400018b7983 */ /* 0x0003620000300800 */
[----:B---3--:R-:W-:-:S03]  /*1fc70*/  FMUL.FTZ R2, R25, R0 ;  /* 0x0000000019027220 */ /* 0x008fc60000410000 */
[----:B------:R3:W5:Y:S01]  /*1fc80*/  LDL.LU R138, [R1+0x170] ;  /* 0x00017000018a7983 */ /* 0x0007620000300800 */
[----:B------:R1:W-:Y:S01]  /*1fc90*/  MUFU.TANH R204, R2 ;  /* 0x0000000200cc7308 */ /* 0x0003e20000002400 */
[----:B------:R-:W-:Y:S02]  /*1fca0*/  IMAD.MOV.U32 R217, RZ, RZ, R208 ;  /* 0x000000ffffd97224 */ /* 0x000fe400078e00d0 */
[----:B------:R3:W5:Y:S01]  /*1fcb0*/  LDL.LU R137, [R1+0x16c] ;  /* 0x00016c0001897983 */ /* 0x0007620000300800 */
[----:B-1----:R-:W-:Y:S01]  /*1fcc0*/  FMUL.FTZ R2, R26, R0 ;  /* 0x000000001a027220 */ /* 0x002fe20000410000 */
[----:B------:R-:W-:Y:S01]  /*1fcd0*/  MOV R208, R201 ;  /* 0x000000c900d07202 */ /* 0x000fe20000000f00 */
[----:B------:R-:W-:Y:S01]  /*1fce0*/  IMAD.MOV.U32 R213, RZ, RZ, R87 ;  /* 0x000000ffffd57224 */ /* 0x000fe200078e0057 */
[----:B------:R3:W5:Y:S01]  /*1fcf0*/  LDL.LU R136, [R1+0x168] ;  /* 0x0001680001887983 */ /* 0x0007620000300800 */
[----:B------:R1:W1:Y:S01]  /*1fd00*/  MUFU.TANH R16, R2 ;  /* 0x0000000200107308 */ /* 0x0002620000002400 */
[----:B--2---:R-:W-:Y:S01]  /*1fd10*/  HMMA.16816.F32.BF16 R84, R20, R58, R96 ;  /* 0x0000003a1454723c */ /* 0x004fe20000041860 */
[----:B------:R-:W-:Y:S01]  /*1fd20*/  IMAD.MOV.U32 R220, RZ, RZ, R216 ;  /* 0x000000ffffdc7224 */ /* 0x000fe200078e00d8 */
[----:B------:R-:W-:Y:S01]  /*1fd30*/  MOV R223, R76 ;  /* 0x0000004c00df7202 */ /* 0x000fe20000000f00 */
[----:B------:R3:W5:Y:S01]  /*1fd40*/  LDL.LU R119, [R1+0x164] ;  /* 0x0001640001777983 */ /* 0x0007620000300800 */
[----:B-1----:R-:W-:-:S03]  /*1fd50*/  FMUL.FTZ R2, R27, R0 ;  /* 0x000000001b027220 */ /* 0x002fc60000410000 */
[----:B------:R-:W-:Y:S01]  /*1fd60*/  MOV R98, R100 ;  /* 0x0000006400627202 */ /* 0x000fe20000000f00 */
[----:B------:R-:W-:Y:S01]  /*1fd70*/  HMMA.16816.F32.BF16 R24, R12, R54, R28 ;  /* 0x000000360c18723c */ /* 0x000fe2000004181c */
[----:B------:R1:W-:Y:S01]  /*1fd80*/  LDSM.16.M88.4 R28, [R207] ;  /* 0x00000000cf1c783b */ /* 0x0003e20000000200 */
[----:B------:R2:W-:Y:S01]  /*1fd90*/  MUFU.TANH R203, R2 ;  /* 0x0000000200cb7308 */ /* 0x0005e20000002400 */
[----:B------:R-:W-:Y:S02]  /*1fda0*/  IMAD.MOV.U32 R100, RZ, RZ, R103 ;  /* 0x000000ffff647224 */ /* 0x000fe400078e0067 */
[----:B------:R-:W-:Y:S01]  /*1fdb0*/  IMAD.MOV.U32 R103, RZ, RZ, R10 ;  /* 0x000000ffff677224 */ /* 0x000fe200078e000a */
[----:B------:R3:W5:Y:S01]  /*1fdc0*/  LDL.LU R117, [R1+0x160] ;  /* 0x0001600001757983 */ /* 0x0007620000300800 */
[----:B------:R-:W-:-:S03]  /*1fdd0*/  IMAD.MOV.U32 R216, RZ, RZ, R79 ;  /* 0x000000ffffd87224 */ /* 0x000fc600078e004f */
[----:B------:R3:W5:Y:S01]  /*1fde0*/  LDL.LU R36, [R1+0x15c] ;  /* 0x00015c0001247983 */ /* 0x0007620000300800 */
[----:B------:R-:W-:Y:S03]  /*1fdf0*/  HMMA.16816.F32.BF16 R64, R20, R60, R220 ;  /* 0x0000003c1440723c */ /* 0x000fe600000418dc */
[----:B------:R3:W5:Y:S01]  /*1fe00*/  LDL.LU R3, [R1+0x158] ;  /* 0x0001580001037983 */ /* 0x0007620000300800 */
[----:B--2---:R-:W-:-:S03]  /*1fe10*/  FMUL.FTZ R2, R44, R0 ;  /* 0x000000002c027220 */ /* 0x004fc60000410000 */
[----:B------:R2:W-:Y:S01]  /*1fe20*/  LDSM.16.M88.4 R56, [R213] ;  /* 0x00000000d538783b */ /* 0x0005e20000000200 */
[----:B------:R-:W-:Y:S01]  /*1fe30*/  IMAD.MOV.U32 R212, RZ, RZ, R77 ;  /* 0x000000ffffd47224 */ /* 0x000fe200078e004d */
[----:B------:R-:W-:Y:S01]  /*1fe40*/  MOV R226, R74 ;  /* 0x0000004a00e27202 */ /* 0x000fe20000000f00 */
[----:B------:R-:W-:Y:S02]  /*1fe50*/  IMAD.MOV.U32 R229, RZ, RZ, R75 ;  /* 0x000000ffffe57224 */ /* 0x000fe400078e004b */
[----:B------:R-:W-:Y:S01]  /*1fe60*/  IMAD.MOV.U32 R231, RZ, RZ, R72 ;  /* 0x000000ffffe77224 */ /* 0x000fe200078e0048 */
[----:B------:R-:W-:Y:S01]  /*1fe70*/  MOV R228, R217 ;  /* 0x000000d900e47202 */ /* 0x000fe20000000f00 */
[----:B-1----:R-:W-:Y:S01]  /*1fe80*/  IMAD.MOV.U32 R207, RZ, RZ, R211 ;  /* 0x000000ffffcf7224 */ /* 0x002fe200078e00d3 */
[----:B------:R-:W-:Y:S01]  /*1fe90*/  LDSM.16.M88.4 R52, [R11] ;  /* 0x000000000b34783b */ /* 0x000fe20000000200 */
[----:B------:R-:W-:Y:S02]  /*1fea0*/  IMAD.MOV.U32 R211, RZ, RZ, R113 ;  /* 0x000000ffffd37224 */ /* 0x000fe400078e0071 */
[----:B------:R1:W-:Y:S01]  /*1feb0*/  MUFU.TANH R113, R2 ;  /* 0x0000000200717308 */ /* 0x0003e20000002400 */
[----:B------:R-:W-:-:S02]  /*1fec0*/  IMAD.MOV.U32 R223, RZ, RZ, R216 ;  /* 0x000000ffffdf7224 */ /* 0x000fc400078e00d8 */
[----:B------:R-:W-:Y:S01]  /*1fed0*/  IMAD.MOV.U32 R96, RZ, RZ, R230 ;  /* 0x000000ffff607224 */ /* 0x000fe200078e00e6 */
[----:B------:R-:W-:Y:S01]  /*1fee0*/  HMMA.16816.F32.BF16 R84, R12, R50, R84 ;  /* 0x000000320c54723c */ /* 0x000fe20000041854 */
[----:B--2---:R-:W-:-:S07]  /*1fef0*/  IMAD.MOV.U32 R213, RZ, RZ, R78 ;  /* 0x000000ffffd57224 */ /* 0x004fce00078e004e */
[----:B------:R-:W-:Y:S01]  /*1ff00*/  HMMA.16816.F32.BF16 R60, R20, R62, R248 ;  /* 0x0000003e143c723c */ /* 0x000fe200000418f8 */
[----:B------:R-:W-:Y:S01]  /*1ff10*/  IMAD.MOV.U32 R220, RZ, RZ, R226 ;  /* 0x000000ffffdc7224 */ /* 0x000fe200078e00e2 */
[----:B------:R-:W-:Y:S01]  /*1ff20*/  LDSM.16.M88.4 R32, [R229] ;  /* 0x00000000e520783b */ /* 0x000fe20000000200 */
[----:B-1----:R-:W-:-:S04]  /*1ff30*/  FMUL.FTZ R2, R45, R0 ;  /* 0x000000002d027220 */ /* 0x002fc80000410000 */
[----:B------:R1:W-:Y:S02]  /*1ff40*/  MUFU.TANH R201, R2 ;  /* 0x0000000200c97308 */ /* 0x0003e40000002400 */
[----:B-1----:R-:W-:-:S06]  /*1ff50*/  FMUL.FTZ R2, R46, R0 ;  /* 0x000000002e027220 */ /* 0x002fcc0000410000 */
[----:B------:R1:W2:Y:S01]  /*1ff60*/  MUFU.TANH R10, R2 ;  /* 0x00000002000a7308 */ /* 0x0002a20000002400 */
[----:B------:R-:W-:Y:S02]  /*1ff70*/  IMAD.MOV.U32 R216, RZ, RZ, R197 ;  /* 0x000000ffffd87224 */ /* 0x000fe400078e00c5 */
[----:B-1----:R-:W-:Y:S02]  /*1ff80*/  FMUL.FTZ R2, R47, R0 ;  /* 0x000000002f027220 */ /* 0x002fe40000410000 */
[----:B------:R-:W1:Y:S03]  /*1ff90*/  LDSM.16.M88.4 R44, [R182+0x5000] ;  /* 0x00500000b62c783b */ /* 0x000e660000000200 */
[----:B------:R2:W-:Y:S01]  /*1ffa0*/  MUFU.TANH R197, R2 ;  /* 0x0000000200c57308 */ /* 0x0005e20000002400 */
[----:B------:R-:W-:Y:S01]  /*1ffb0*/  HMMA.16816.F32.BF16 R76, R20, R40, R232 ;  /* 0x00000028144c723c */ /* 0x000fe200000418e8 */
[----:B------:R-:W-:Y:S01]  /*1ffc0*/  MOV R222, R213 ;  /* 0x000000d500de7202 */ /* 0x000fe20000000f00 */
[----:B------:R-:W-:-:S06]  /*1ffd0*/  IMAD.MOV.U32 R213, RZ, RZ, R109 ;  /* 0x000000ffffd57224 */ /* 0x000fcc00078e006d */
[----:B------:R-:W-:Y:S01]  /*1ffe0*/  HMMA.16816.F32.BF16 R72, R20, R42, R244 ;  /* 0x0000002a1448723c */ /* 0x000fe200000418f4 */
[----:B--2---:R-:W-:-:S07]  /*1fff0*/  FMUL.FTZ R2, R24, R0 ;  /* 0x0000000018027220 */ /* 0x004fce0000410000 */
[----:B------:R-:W-:Y:S01]  /*20000*/  HMMA.16816.F32.BF16 R40, R12, R48, R68 ;  /* 0x000000300c28723c */ /* 0x000fe20000041844 */
[----:B------:R2:W1:Y:S01]  /*20010*/  MUFU.TANH R109, R2 ;  /* 0x00000002006d7308 */ /* 0x0004620000002400 */
[----:B------:R-:W-:Y:S01]  /*20020*/  IMAD.MOV.U32 R230, RZ, RZ, R208 ;  /* 0x000000ffffe67224 */ /* 0x000fe200078e00d0 */
[----:B------:R-:W-:Y:S01]  /*20030*/  MOV R208, R196 ;  /* 0x000000c400d07202 */ /* 0x000fe20000000f00 */
[----:B------:R-:W-:Y:S02]  /*20040*/  IMAD.MOV.U32 R232, RZ, RZ, R39 ;  /* 0x000000ffffe87224 */ /* 0x000fe400078e0027 */
[----:B------:R-:W1:Y:S01]  /*20050*/  S2R R39, SR_TID.X ;  /* 0x0000000000277919 */ /* 0x000e620000002100 */
[----:B------:R-:W-:Y:S02]  /*20060*/  IMAD.MOV.U32 R97, RZ, RZ, R231 ;  /* 0x000000ffff617224 */ /* 0x000fe400078e00e7 */
[----:B------:R-:W-:Y:S02]  /*20070*/  IMAD.MOV.U32 R231, RZ, RZ, R211 ;  /* 0x000000ffffe77224 */ /* 0x000fe400078e00d3 */
[----:B--2---:R-:W-:-:S04]  /*20080*/  FMUL.FTZ R2, R25, R0 ;  /* 0x0000000019027220 */ /* 0x004fc80000410000 */
[----:B------:R2:W-:Y:S01]  /*20090*/  MUFU.TANH R196, R2 ;  /* 0x0000000200c47308 */ /* 0x0005e20000002400 */
[----:B------:R-:W-:Y:S02]  /*200a0*/  IMAD.MOV.U32 R211, RZ, RZ, R108 ;  /* 0x000000ffffd37224 */ /* 0x000fe400078e006c */
[----:B--2---:R-:W-:-:S05]  /*200b0*/  FMUL.FTZ R2, R26, R0 ;  /* 0x000000001a027220 */ /* 0x004fca0000410000 */
[----:B------:R2:W2:Y:S01]  /*200c0*/  MUFU.TANH R108, R2 ;  /* 0x00000002006c7308 */ /* 0x0004a20000002400 */
[----:B------:R-:W-:Y:S01]  /*200d0*/  IMAD.MOV.U32 R217, RZ, RZ, R194 ;  /* 0x000000ffffd97224 */ /* 0x000fe200078e00c2 */
[----:B-1----:R-:W-:Y:S01]  /*200e0*/  HMMA.16816.F32.BF16 R76, R12, R44, R76 ;  /* 0x0000002c0c4c723c */ /* 0x002fe2000004184c */
[----:B--2---:R-:W-:Y:S02]  /*200f0*/  FMUL.FTZ R2, R27, R0 ;  /* 0x000000001b027220 */ /* 0x004fe40000410000 */
[----:B------:R-:W1:Y:S03]  /*20100*/  LDSM.16.M88.4 R24, [R182+0x5800] ;  /* 0x00580000b618783b */ /* 0x000e660000000200 */
[----:B------:R2:W-:Y:S01]  /*20110*/  MUFU.TANH R194, R2 ;  /* 0x0000000200c27308 */ /* 0x0005e20000002400 */
[----:B------:R-:W-:Y:S02]  /*20120*/  IMAD.MOV.U32 R221, RZ, RZ, R212 ;  /* 0x000000ffffdd7224 */ /* 0x000fe400078e00d4 */
[----:B------:R-:W-:-:S02]  /*20130*/  IMAD.SHL.U32 R39, R39, 0x2, RZ ;  /* 0x0000000227277824 */ /* 0x000fc400078e00ff */
[----:B------:R-:W-:Y:S01]  /*20140*/  IMAD.MOV.U32 R229, RZ, RZ, R207 ;  /* 0x000000ffffe57224 */ /* 0x000fe200078e00cf */
[----:B------:R-:W-:Y:S01]  /*20150*/  MOV R207, R174 ;  /* 0x000000ae00cf7202 */ /* 0x000fe20000000f00 */
[----:B--2---:R-:W-:-:S04]  /*20160*/  FMUL.FTZ R2, R40, R0 ;  /* 0x0000000028027220 */ /* 0x004fc80000410000 */
[----:B------:R2:W-:Y:S01]  /*20170*/  MUFU.TANH R11, R2 ;  /* 0x00000002000b7308 */ /* 0x0005e20000002400 */
[----:B------:R-:W-:Y:S01]  /*20180*/  IMAD.SHL.U32 R9, R9, 0x100, RZ ;  /* 0x0000010009097824 */ /* 0x000fe200078e00ff */
[----:B------:R-:W-:Y:S01]  /*20190*/  HMMA.16816.F32.BF16 R68, R20, R28, R220 ;  /* 0x0000001c1444723c */ /* 0x000fe200000418dc */
[----:B------:R-:W-:Y:S02]  /*201a0*/  LOP3.LUT R39, R39, 0x6, RZ, 0xc0, !PT ;  /* 0x0000000627277812 */ /* 0x000fe400078ec0ff */
[----:B------:R-:W-:Y:S01]  /*201b0*/  MOV R247, R202 ;  /* 0x000000ca00f77202 */ /* 0x000fe20000000f00 */
[----:B------:R-:W-:-:S04]  /*201c0*/  IMAD.MOV.U32 R202, RZ, RZ, R4 ;  /* 0x000000ffffca7224 */ /* 0x000fc800078e0004 */
[----:B------:R-:W-:Y:S01]  /*201d0*/  HMMA.16816.F32.BF16 R88, R20, R30, R88 ;  /* 0x0000001e1458723c */ /* 0x000fe20000041858 */
[----:B------:R-:W1:Y:S01]  /*201e0*/  LDSM.16.M88.4 R28, [R182+0x6000] ;  /* 0x00600000b61c783b */ /* 0x000e620000000200 */
[----:B--2---:R-:W-:-:S04]  /*201f0*/  FMUL.FTZ R2, R41, R0 ;  /* 0x0000000029027220 */ /* 0x004fc80000410000 */
[----:B------:R2:W-:Y:S01]  /*20200*/  MUFU.TANH R174, R2 ;  /* 0x0000000200ae7308 */ /* 0x0005e20000002400 */
[----:B------:R-:W-:Y:S01]  /*20210*/  LOP3.LUT R4, R9, 0x8, R39, 0xfe, !PT ;  /* 0x0000000809047812 */ /* 0x000fe200078efe27 */
[----:B------:R-:W-:-:S03]  /*20220*/  IMAD.MOV.U32 R244, RZ, RZ, R169 ;  /* 0x000000fffff47224 */ /* 0x000fc600078e00a9 */
[C---:B------:R-:W-:Y:S02]  /*20230*/  ISETP.GE.AND P6, PT, R4.reuse, R8, PT ;  /* 0x000000080400720c */ /* 0x040fe40003fc6270 */
[----:B------:R-:W-:Y:S01]  /*20240*/  ISETP.GE.AND P4, PT, R4, R6, PT ;  /* 0x000000060400720c */ /* 0x000fe20003f86270 */
[----:B--2---:R-:W-:-:S04]  /*20250*/  FMUL.FTZ R2, R42, R0 ;  /* 0x000000002a027220 */ /* 0x004fc80000410000 */
[----:B------:R2:W1:Y:S01]  /*20260*/  MUFU.TANH R40, R2 ;  /* 0x0000000200287308 */ /* 0x0004620000002400 */
[----:B------:R-:W-:Y:S01]  /*20270*/  LOP3.LUT R4, R9, 0x18, R39, 0xfe, !PT ;  /* 0x0000001809047812 */ /* 0x000fe200078efe27 */
[----:B------:R-:W-:Y:S01]  /*20280*/  IMAD.MOV.U32 R99, RZ, RZ, R224 ;  /* 0x000000ffff637224 */ /* 0x000fe200078e00e0 */
[----:B------:R-:W-:Y:S02]  /*20290*/  FSEL R111, R111, -INF , !P6 ;  /* 0xff8000006f6f7808 */ /* 0x000fe40007000000 */
[----:B------:R-:W-:Y:S01]  /*202a0*/  FSEL R110, R110, -INF , !P4 ;  /* 0xff8000006e6e7808 */ /* 0x000fe20006000000 */
[----:B------:R-:W-:Y:S01]  /*202b0*/  HMMA.16816.F32.BF16 R72, R12, R46, R72 ;  /* 0x0000002e0c48723c */ /* 0x000fe20000041848 */
[----:B------:R-:W-:Y:S01]  /*202c0*/  ISETP.GE.AND P6, PT, R4, R8, PT ;  /* 0x000000080400720c */ /* 0x000fe20003fc6270 */
[----:B--2---:R-:W-:-:S04]  /*202d0*/  FMUL.FTZ R2, R43, R0 ;  /* 0x000000002b027220 */ /* 0x004fc80000410000 */
[----:B------:R2:W-:Y:S01]  /*202e0*/  MUFU.TANH R169, R2 ;  /* 0x0000000200a97308 */ /* 0x0005e20000002400 */
[----:B------:R-:W-:Y:S01]  /*202f0*/  ISETP.GE.AND P4, PT, R4, R6, PT ;  /* 0x000000060400720c */ /* 0x000fe20003f86270 */
[-C--:B------:R-:W-:Y:S01]  /*20300*/  FMUL.FTZ R4, R76, R0.reuse ;  /* 0x000000004c047220 */ /* 0x080fe20000410000 */
[----:B------:R-:W-:Y:S01]  /*20310*/  HMMA.16816.F32.BF16 R80, R20, R56, R80 ;  /* 0x000000381450723c */ /* 0x000fe20000041850 */
[----:B------:R-:W-:Y:S01]  /*20320*/  MOV R251, R5 ;  /* 0x0000000500fb7202 */ /* 0x000fe20000000f00 */
[----:B------:R-:W-:Y:S01]  /*20330*/  FMUL.FTZ R5, R84, R0 ;  /* 0x0000000054057220 */ /* 0x000fe20000410000 */
[----:B--2---:R-:W-:-:S04]  /*20340*/  LOP3.LUT R2, R9, 0x10, R39, 0xfe, !PT ;  /* 0x0000001009027812 */ /* 0x004fc800078efe27 */
[C---:B------:R-:W-:Y:S02]  /*20350*/  ISETP.GE.AND P5, PT, R2.reuse, R8, PT ;  /* 0x000000080200720c */ /* 0x040fe40003fa6270 */
[----:B------:R-:W-:Y:S02]  /*20360*/  ISETP.GE.AND P3, PT, R2, R6, PT ;  /* 0x000000060200720c */ /* 0x000fe40003f66270 */
[----:B------:R-:W-:Y:S01]  /*20370*/  LOP3.LUT R2, R9, 0x20, R39, 0xfe, !PT ;  /* 0x0000002009027812 */ /* 0x000fe200078efe27 */
[----:B------:R-:W-:Y:S01]  /*20380*/  HMMA.16816.F32.BF16 R56, R20, R58, R96 ;  /* 0x0000003a1438723c */ /* 0x000fe20000041860 */
[----:B------:R-:W-:Y:S01]  /*20390*/  FSEL R115, R115, -INF , !P5 ;  /* 0xff80000073737808 */ /* 0x000fe20006800000 */
[----:B------:R2:W-:Y:S01]  /*203a0*/  MUFU.TANH R84, R4 ;  /* 0x0000000400547308 */ /* 0x0005e20000002400 */
[----:B------:R-:W-:Y:S02]  /*203b0*/  FSEL R112, R112, -INF , !P3 ;  /* 0xff80000070707808 */ /* 0x000fe40005800000 */
[----:B------:R-:W-:-:S02]  /*203c0*/  ISETP.GE.AND P5, PT, R2, R8, PT ;  /* 0x000000080200720c */ /* 0x000fc40003fa6270 */
[----:B------:R-:W-:Y:S01]  /*203d0*/  ISETP.GE.AND P3, PT, R2, R6, PT ;  /* 0x000000060200720c */ /* 0x000fe20003f66270 */
[----:B-1----:R-:W-:Y:S01]  /*203e0*/  HMMA.16816.F32.BF16 R64, R12, R24, R64 ;  /* 0x000000180c40723c */ /* 0x002fe20000041840 */
[----:B------:R-:W-:Y:S02]  /*203f0*/  LOP3.LUT R2, R9, 0x30, R39, 0xfe, !PT ;  /* 0x0000003009027812 */ /* 0x000fe400078efe27 */
[----:B------:R-:W-:-:S05]  /*20400*/  FSEL R116, R116, -INF , !P6 ;  /* 0xff80000074747808 */ /* 0x000fca0007000000 */
[----:B------:R-:W-:Y:S01]  /*20410*/  HMMA.16816.F32.BF16 R60, R12, R26, R60 ;  /* 0x0000001a0c3c723c */ /* 0x000fe2000004183c */
[----:B------:R-:W1:Y:S01]  /*20420*/  LDSM.16.M88.4 R24, [R182+0x6800] ;  /* 0x00680000b618783b */ /* 0x000e620000000200 */
[----:B--2---:R-:W-:Y:S02]  /*20430*/  LOP3.LUT R4, R9, 0x28, R39, 0xfe, !PT ;  /* 0x0000002809047812 */ /* 0x004fe400078efe27 */
[----:B------:R-:W-:Y:S02]  /*20440*/  FSEL R114, R114, -INF , !P4 ;  /* 0xff80000072727808 */ /* 0x000fe40006000000 */
[----:B------:R-:W-:Y:S02]  /*20450*/  FSEL R121, R121, -INF , !P5 ;  /* 0xff80000079797808 */ /* 0x000fe40006800000 */
[----:B------:R-:W-:Y:S02]  /*20460*/  FSEL R118, R118, -INF , !P3 ;  /* 0xff80000076767808 */ /* 0x000fe40005800000 */
[----:B------:R-:W-:-:S02]  /*20470*/  ISETP.GE.AND P6, PT, R4, R8, PT ;  /* 0x000000080400720c */ /* 0x000fc40003fc6270 */
[----:B------:R-:W-:Y:S02]  /*20480*/  ISETP.GE.AND P4, PT, R4, R6, PT ;  /* 0x000000060400720c */ /* 0x000fe40003f86270 */
[C---:B------:R-:W-:Y:S02]  /*20490*/  ISETP.GE.AND P5, PT, R2.reuse, R8, PT ;  /* 0x000000080200720c */ /* 0x040fe40003fa6270 */
[----:B------:R-:W-:Y:S02]  /*204a0*/  ISETP.GE.AND P3, PT, R2, R6, PT ;  /* 0x000000060200720c */ /* 0x000fe40003f66270 */
[C-C-:B------:R-:W-:Y:S02]  /*204b0*/  LOP3.LUT R4, R9.reuse, 0x38, R39.reuse, 0xfe, !PT ;  /* 0x0000003809047812 */ /* 0x140fe400078efe27 */
[----:B------:R-:W-:Y:S01]  /*204c0*/  LOP3.LUT R2, R9, 0x40, R39, 0xfe, !PT ;  /* 0x0000004009027812 */ /* 0x000fe200078efe27 */
[----:B------:R-:W-:Y:S01]  /*204d0*/  IMAD.MOV.U32 R235, RZ, RZ, R7 ;  /* 0x000000ffffeb7224 */ /* 0x000fe200078e0007 */
[----:B------:R-:W-:Y:S01]  /*204e0*/  FSEL R122, R122, -INF , !P6 ;  /* 0xff8000007a7a7808 */ /* 0x000fe20007000000 */
[----:B------:R2:W1:Y:S01]  /*204f0*/  MUFU.TANH R7, R5 ;  /* 0x0000000500077308 */ /* 0x0004620000002400 */
[----:B------:R-:W-:-:S02]  /*20500*/  FSEL R120, R120, -INF , !P4 ;  /* 0xff80000078787808 */ /* 0x000fc40006000000 */
[----:B------:R-:W-:Y:S02]  /*20510*/  FSEL R126, R126, -INF , !P5 ;  /* 0xff8000007e7e7808 */ /* 0x000fe40006800000 */
[----:B------:R-:W-:Y:S02]  /*20520*/  FSEL R124, R124, -INF , !P3 ;  /* 0xff8000007c7c7808 */ /* 0x000fe40005800000 */
[C---:B------:R-:W-:Y:S02]  /*20530*/  ISETP.GE.AND P6, PT, R4.reuse, R8, PT ;  /* 0x000000080400720c */ /* 0x040fe40003fc6270 */
[----:B------:R-:W-:Y:S02]  /*20540*/  ISETP.GE.AND P4, PT, R4, R6, PT ;  /* 0x000000060400720c */ /* 0x000fe40003f86270 */
[C---:B------:R-:W-:Y:S02]  /*20550*/  ISETP.GE.AND P5, PT, R2.reuse, R8, PT ;  /* 0x000000080200720c */ /* 0x040fe40003fa6270 */
[----:B------:R-:W-:-:S02]  /*20560*/  ISETP.GE.AND P3, PT, R2, R6, PT ;  /* 0x000000060200720c */ /* 0x000fc40003f66270 */
[C-C-:B------:R-:W-:Y:S01]  /*20570*/  LOP3.LUT R4, R9.reuse, 0x48, R39.reuse, 0xfe, !PT ;  /* 0x0000004809047812 */ /* 0x140fe200078efe27 */
[-C--:B--2---:R-:W-:Y:S01]  /*20580*/  FMUL.FTZ R5, R86, R0.reuse ;  /* 0x0000000056057220 */ /* 0x084fe20000410000 */
[----:B------:R-:W-:Y:S02]  /*20590*/  LOP3.LUT R2, R9, 0x50, R39, 0xfe, !PT ;  /* 0x0000005009027812 */ /* 0x000fe400078efe27 */
[----:B------:R-:W2:Y:S01]  /*205a0*/  S2R R39, SR_TID.X ;  /* 0x0000000000277919 */ /* 0x000ea20000002100 */
[----:B------:R1:W1:Y:S01]  /*205b0*/  MUFU.TANH R86, R5 ;  /* 0x0000000500567308 */ /* 0x0002620000002400 */
[----:B------:R-:W-:Y:S01]  /*205c0*/  HMMA.16816.F32.BF16 R48, R12, R28, R80 ;  /* 0x0000001c0c30723c */ /* 0x000fe20000041850 */
[----:B-1----:R-:W-:-:S06]  /*205d0*/  FMUL.FTZ R5, R78, R0 ;  /* 0x000000004e057220 */ /* 0x002fcc0000410000 */
[----:B------:R1:W-:Y:S01]  /*205e0*/  MUFU.TANH R78, R5 ;  /* 0x00000005004e7308 */ /* 0x0003e20000002400 */
[----:B------:R-:W-:Y:S01]  /*205f0*/  HMMA.16816.F32.BF16 R44, R12, R30, R56 ;  /* 0x0000001e0c2c723c */ /* 0x000fe20000041838 */
[----:B------:R-:W2:Y:S01]  /*20600*/  LDSM.16.M88.4 R28, [R182+0x7000] ;  /* 0x00700000b61c783b */ /* 0x000ea20000000200 */
[----:B-1----:R-:W-:-:S05]  /*20610*/  FMUL.FTZ R5, R72, R0 ;  /* 0x0000000048057220 */ /* 0x002fca0000410000 */
[----:B------:R1:W1:Y:S01]  /*20620*/  MUFU.TANH R76, R5 ;  /* 0x00000005004c7308 */ /* 0x0002620000002400 */
[----:B------:R-:W-:Y:S01]  /*20630*/  HMMA.16816.F32.BF16 R100, R20, R32, R100 ;  /* 0x000000201464723c */ /* 0x000fe20000041864 */
[----:B-1----:R-:W-:-:S06]  /*20640*/  FMUL.FTZ R5, R74, R0 ;  /* 0x000000004a057220 */ /* 0x002fcc0000410000 */
[----:B------:R1:W1:Y:S01]  /*20650*/  MUFU.TANH R74, R5 ;  /* 0x00000005004a7308 */ /* 0x0002620000002400 */
[----:B------:R-:W-:Y:S01]  /*20660*/  HMMA.16816.F32.BF16 R56, R12, R24, R68 ;  /* 0x000000180c38723c */ /* 0x000fe20000041844 */
[----:B------:R-:W-:Y:S01]  /*20670*/  FSEL R127, R127, -INF , !P6 ;  /* 0xff8000007f7f7808 */ /* 0x000fe20007000000 */
[----:B-1----:R-:W-:-:S05]  /*20680*/  FMUL.FTZ R5, R64, R0 ;  /* 0x0000000040057220 */ /* 0x002fca0000410000 */
[----:B------:R1:W-:Y:S01]  /*20690*/  MUFU.TANH R72, R5 ;  /* 0x0000000500487308 */ /* 0x0003e20000002400 */
[----:B------:R-:W-:Y:S01]  /*206a0*/  HMMA.16816.F32.BF16 R68, R12, R26, R88 ;  /* 0x0000001a0c44723c */ /* 0x000fe20000041858 */
[----:B------:R-:W-:Y:S01]  /*206b0*/  FSEL R125, R125, -INF , !P4 ;  /* 0xff8000007d7d7808 */ /* 0x000fe20006000000 */
[----:B------:R-:W3:Y:S01]  /*206c0*/  LDSM.16.M88.4 R24, [R182+0x7800] ;  /* 0x00780000b618783b */ /* 0x000ee20000000200 */
[----:B------:R-:W-:Y:S02]  /*206d0*/  ISETP.GE.AND P6, PT, R4, R8, PT ;  /* 0x000000080400720c */ /* 0x000fe40003fc6270 */
[----:B------:R-:W-:Y:S02]  /*206e0*/  FSEL R130, R130, -INF , !P5 ;  /* 0xff80000082827808 */ /* 0x000fe40006800000 */
[----:B------:R-:W-:Y:S01]  /*206f0*/  FSEL R128, R128, -INF , !P3 ;  /* 0xff80000080807808 */ /* 0x000fe20005800000 */
[----:B------:R-:W-:Y:S01]  /*20700*/  HMMA.16816.F32.BF16 R92, R20, R52, R92 ;  /* 0x00000034145c723c */ /* 0x000fe2000004185c */
[----:B-1----:R-:W-:Y:S01]  /*20710*/  FMUL.FTZ R5, R66, R0 ;  /* 0x0000000042057220 */ /* 0x002fe20000410000 */
[----:B------:R-:W-:Y:S01]  /*20720*/  ISETP.GE.AND P4, PT, R4, R6, PT ;  /* 0x000000060400720c */ /* 0x000fe20003f86270 */
[----:B--2---:R-:W-:-:S05]  /*20730*/  IMAD.SHL.U32 R66, R39, 0x2, RZ ;  /* 0x0000000227427824 */ /* 0x004fca00078e00ff */
[----:B------:R-:W-:Y:S01]  /*20740*/  HMMA.16816.F32.BF16 R96, R20, R34, R228 ;  /* 0x000000221460723c */ /* 0x000fe200000418e4 */
[----:B------:R-:W-:Y:S01]  /*20750*/  IMAD.MOV.U32 R248, RZ, RZ, R193 ;  /* 0x000000fffff87224 */ /* 0x000fe200078e00c1 */
[----:B------:R-:W-:Y:S01]  /*20760*/  MOV R250, R38 ;  /* 0x0000002600fa7202 */ /* 0x000fe20000000f00 */
[----:B------:R-:W-:Y:S01]  /*20770*/  IMAD.MOV.U32 R249, RZ, RZ, R195 ;  /* 0x000000fffff97224 */ /* 0x000fe200078e00c3 */
[----:B------:R-:W-:Y:S02]  /*20780*/  LOP3.LUT R66, R66, 0x6, RZ, 0xc0, !PT ;  /* 0x0000000642427812 */ /* 0x000fe400078ec0ff */
[----:B------:R-:W-:Y:S01]  /*20790*/  MOV R83, R198 ;  /* 0x000000c600537202 */ /* 0x000fe20000000f00 */
[----:B------:R-:W-:Y:S01]  /*207a0*/  IMAD.MOV.U32 R80, RZ, RZ, R199 ;  /* 0x000000ffff507224 */ /* 0x000fe200078e00c7 */
[----:B------:R-:W-:Y:S01]  /*207b0*/  LOP3.LUT R4, R9, 0x58, R66, 0xfe, !PT ;  /* 0x0000005809047812 */ /* 0x000fe200078efe42 */
[----:B------:R-:W-:Y:S01]  /*207c0*/  IMAD.MOV.U32 R234, RZ, RZ, R206 ;  /* 0x000000ffffea7224 */ /* 0x000fe200078e00ce */
[----:B------:R-:W-:Y:S01]  /*207d0*/  FSEL R131, R131, -INF , !P6 ;  /* 0xff80000083837808 */ /* 0x000fe20007000000 */
[----:B------:R-:W-:Y:S01]  /*207e0*/  IMAD.MOV.U32 R81, RZ, RZ, R202 ;  /* 0x000000ffff517224 */ /* 0x000fe200078e00ca */
[----:B----4-:R-:W-:Y:S01]  /*207f0*/  FSEL R129, R129, -INF , !P4 ;  /* 0xff80000081817808 */ /* 0x010fe20006000000 */
[----:B------:R1:W-:Y:S01]  /*20800*/  MUFU.TANH R64, R5 ;  /* 0x0000000500407308 */ /* 0x0003e20000002400 */
[C---:B------:R-:W-:Y:S01]  /*20810*/  ISETP.GE.AND P6, PT, R4.reuse, R8, PT ;  /* 0x000000080400720c */ /* 0x040fe20003fc6270 */
[----:B------:R-:W-:Y:S01]  /*20820*/  IMAD.MOV.U32 R246, RZ, RZ, R205 ;  /* 0x000000fffff67224 */ /* 0x000fe200078e00cd */
[----:B------:R-:W-:Y:S01]  /*20830*/  ISETP.GE.AND P4, PT, R4, R6, PT ;  /* 0x000000060400720c */ /* 0x000fe20003f86270 */
[----:B------:R-:W-:Y:S01]  /*20840*/  FMUL.FTZ R4, R62, R0 ;  /* 0x000000003e047220 */ /* 0x000fe20000410000 */
[C---:B------:R-:W-:Y:S01]  /*20850*/  ISETP.GE.AND P5, PT, R2.reuse, R8, PT ;  /* 0x000000080200720c */ /* 0x040fe20003fa6270 */
[----:B------:R-:W-:Y:S01]  /*20860*/  IMAD.MOV.U32 R82, RZ, RZ, R200 ;  /* 0x000000ffff527224 */ /* 0x000fe200078e00c8 */
[----:B------:R-:W-:Y:S01]  /*20870*/  ISETP.GE.AND P3, PT, R2, R6, PT ;  /* 0x000000060200720c */ /* 0x000fe20003f66270 */
[----:B------:R2:W-:Y:S01]  /*20880*/  MUFU.TANH R52, R4 ;  /* 0x0000000400347308 */ /* 0x0005e20000002400 */
[----:B------:R-:W-:-:S02]  /*20890*/  LOP3.LUT R2, R9, 0x60, R66, 0xfe, !PT ;  /* 0x0000006009027812 */ /* 0x000fc400078efe42 */
[----:B------:R-:W-:Y:S01]  /*208a0*/  MOV R223, R208 ;  /* 0x000000d000df7202 */ /* 0x000fe20000000f00 */
[----:B------:R-:W-:Y:S01]  /*208b0*/  IMAD.MOV.U32 R233, RZ, RZ, R207 ;  /* 0x000000ffffe97224 */ /* 0x000fe200078e00cf */
[----:B------:R-:W-:Y:S01]  /*208c0*/  ISETP.GE.AND P2, PT, R213, 0x3, PT ;  /* 0x00000003d500780c */ /* 0x000fe20003f46270 */
[----:B------:R-:W-:Y:S01]  /*208d0*/  IMAD.MOV.U32 R245, RZ, RZ, R211 ;  /* 0x000000fffff57224 */ /* 0x000fe200078e00d3 */
[----:B------:R-:W-:-:S04]  /*208e0*/  DEPBAR.LE SB0, 0x0 ;  /* 0x000080000000791a */ /* 0x000fc80000000000 */
[----:B-1----:R-:W-:Y:S01]  /*208f0*/  FMUL.FTZ R5, R60, R0 ;  /* 0x000000003c057220 */ /* 0x002fe20000410000 */
[----:B------:R-:W-:-:S03]  /*20900*/  FSEL R172, R172, -INF , !P5 ;  /* 0xff800000acac7808 */ /* 0x000fc60006800000 */
[----:B------:R1:W4:Y:S01]  /*20910*/  MUFU.TANH R53, R5 ;  /* 0x0000000500357308 */ /* 0x0003220000002400 */
[----:B--2---:R-:W-:Y:S02]  /*20920*/  LOP3.LUT R4, R9, 0x68, R66, 0xfe, !PT ;  /* 0x0000006809047812 */ /* 0x004fe400078efe42 */
[----:B------:R-:W-:Y:S02]  /*20930*/  FSEL R170, R170, -INF , !P3 ;  /* 0xff800000aaaa7808 */ /* 0x000fe40005800000 */
[----:B------:R-:W-:Y:S02]  /*20940*/  FSEL R173, R173, -INF , !P6 ;  /* 0xff800000adad7808 */ /* 0x000fe40007000000 */
[C---:B------:R-:W-:Y:S02]  /*20950*/  ISETP.GE.AND P5, PT, R2.reuse, R8, PT ;  /* 0x000000080200720c */ /* 0x040fe40003fa6270 */
[----:B------:R-:W-:Y:S02]  /*20960*/  ISETP.GE.AND P3, PT, R2, R6, PT ;  /* 0x000000060200720c */ /* 0x000fe40003f66270 */
[----:B------:R-:W-:-:S02]  /*20970*/  ISETP.GE.AND P6, PT, R4, R8, PT ;  /* 0x000000080400720c */ /* 0x000fc40003fc6270 */
[----:B------:R-:W-:Y:S01]  /*20980*/  FSEL R171, R171, -INF , !P4 ;  /* 0xff800000abab7808 */ /* 0x000fe20006000000 */
[----:B-1----:R-:W-:Y:S01]  /*20990*/  FMUL.FTZ R5, R48, R0 ;  /* 0x0000000030057220 */ /* 0x002fe20000410000 */
[----:B------:R-:W-:Y:S02]  /*209a0*/  LOP3.LUT R2, R9, 0x70, R66, 0xfe, !PT ;  /* 0x0000007009027812 */ /* 0x000fe400078efe42 */
[----:B------:R-:W-:Y:S01]  /*209b0*/  ISETP.GE.AND P4, PT, R4, R6, PT ;  /* 0x000000060400720c */ /* 0x000fe20003f86270 */
[----:B------:R1:W-:Y:S01]  /*209c0*/  MUFU.TANH R39, R5 ;  /* 0x0000000500277308 */ /* 0x0003e20000002400 */
[----:B------:R-:W-:Y:S01]  /*209d0*/  FMUL.FTZ R4, R50, R0 ;  /* 0x0000000032047220 */ /* 0x000fe20000410000 */
[----:B------:R-:W-:Y:S01]  /*209e0*/  FSEL R192, R192, -INF , !P5 ;  /* 0xff800000c0c07808 */ /* 0x000fe20006800000 */
[----:B------:R-:W-:Y:S01]  /*209f0*/  HMMA.16816.F32.BF16 R20, R20, R54, R104 ;  /* 0x000000361414723c */ /* 0x000fe20000041868 */
[----:B------:R-:W-:Y:S02]  /*20a00*/  FSEL R193, R188, -INF , !P6 ;  /* 0xff800000bcc17808 */ /* 0x000fe40007000000 */
[----:B------:R-:W-:-:S02]  /*20a10*/  ISETP.GE.AND P5, PT, R2, R8, PT ;  /* 0x000000080200720c */ /* 0x000fc40003fa6270 */
[----:B------:R-:W-:Y:S01]  /*20a20*/  FSEL R175, R175, -INF , !P3 ;  /* 0xff800000afaf7808 */ /* 0x000fe20005800000 */
[----:B------:R2:W-:Y:S01]  /*20a30*/  MUFU.TANH R38, R4 ;  /* 0x0000000400267308 */ /* 0x0005e20000002400 */
[----:B------:R-:W-:Y:S01]  /*20a40*/  FSEL R188, R37, -INF , !P4 ;  /* 0xff80000025bc7808 */ /* 0x000fe20006000000 */
[----:B------:R-:W-:Y:S01]  /*20a50*/  HMMA.16816.F32.BF16 R32, R12, R28, R100 ;  /* 0x0000001c0c20723c */ /* 0x000fe20000041864 */
[----:B------:R-:W-:Y:S01]  /*20a60*/  ISETP.GE.AND P3, PT, R2, R6, PT ;  /* 0x000000060200720c */ /* 0x000fe20003f66270 */
[----:B-1----:R-:W-:Y:S01]  /*20a70*/  FMUL.FTZ R5, R44, R0 ;  /* 0x000000002c057220 */ /* 0x002fe20000410000 */
[----:B------:R-:W-:-:S03]  /*20a80*/  LOP3.LUT R2, R9, 0x80, R66, 0xfe, !PT ;  /* 0x0000008009027812 */ /* 0x000fc600078efe42 */
[----:B------:R1:W-:Y:S01]  /*20a90*/  MUFU.TANH R37, R5 ;  /* 0x0000000500257308 */ /* 0x0003e20000002400 */
[----:B------:R-:W-:Y:S02]  /*20aa0*/  FSEL R195, R168, -INF , !P5 ;  /* 0xff800000a8c37808 */ /* 0x000fe40006800000 */
[----:B--2---:R-:W-:Y:S02]  /*20ab0*/  LOP3.LUT R4, R9, 0x78, R66, 0xfe, !PT ;  /* 0x0000007809047812 */ /* 0x004fe400078efe42 */
[----:B------:R-:W-:Y:S02]  /*20ac0*/  FSEL R168, R17, -INF , !P3 ;  /* 0xff80000011a87808 */ /* 0x000fe40005800000 */
[----:B------:R-:W-:Y:S01]  /*20ad0*/  ISETP.GE.AND P4, PT, R4, R6, PT ;  /* 0x000000060400720c */ /* 0x000fe20003f86270 */
[----:B-1----:R-:W-:Y:S01]  /*20ae0*/  FMUL.FTZ R5, R46, R0 ;  /* 0x000000002e057220 */ /* 0x002fe20000410000 */
[----:B------:R-:W-:-:S03]  /*20af0*/  ISETP.GE.AND P6, PT, R4, R8, PT ;  /* 0x000000080400720c */ /* 0x000fc60003fc6270 */
[----:B------:R1:W2:Y:S01]  /*20b00*/  MUFU.TANH R17, R5 ;  /* 0x0000000500117308 */ /* 0x0002a20000002400 */
[C---:B------:R-:W-:Y:S02]  /*20b10*/  ISETP.GE.AND P5, PT, R2.reuse, R8, PT ;  /* 0x000000080200720c */ /* 0x040fe40003fa6270 */
[----:B------:R-:W-:Y:S02]  /*20b20*/  ISETP.GE.AND P3, PT, R2, R6, PT ;  /* 0x000000060200720c */ /* 0x000fe40003f66270 */
[C-C-:B------:R-:W-:Y:S02]  /*20b30*/  LOP3.LUT R4, R9.reuse, 0x88, R66.reuse, 0xfe, !PT ;  /* 0x0000008809047812 */ /* 0x140fe400078efe42 */
[----:B------:R-:W-:Y:S02]  /*20b40*/  LOP3.LUT R2, R9, 0x90, R66, 0xfe, !PT ;  /* 0x0000009009027812 */ /* 0x000fe400078efe42 */
[----:B------:R-:W-:Y:S02]  /*20b50*/  FSEL R104, R16, -INF , !P4 ;  /* 0xff80000010687808 */ /* 0x000fe40006000000 */
[----:B------:R-:W-:Y:S01]  /*20b60*/  FSEL R123, R123, -INF , !P6 ;  /* 0xff8000007b7b7808 */ /* 0x000fe20007000000 */
[----:B-1----:R-:W-:Y:S01]  /*20b70*/  FMUL.FTZ R5, R56, R0 ;  /* 0x0000000038057220 */ /* 0x002fe20000410000 */
[----:B------:R-:W-:-:S03]  /*20b80*/  FSEL R105, R10, -INF , !P3 ;  /* 0xff8000000a697808 */ /* 0x000fc60005800000 */
[----:B------:R1:W-:Y:S01]  /*20b90*/  MUFU.TANH R16, R5 ;  /* 0x0000000500107308 */ /* 0x0003e20000002400 */
[C---:B------:R-:W-:Y:S02]  /*20ba0*/  ISETP.GE.AND P6, PT, R4.reuse, R8, PT ;  /* 0x000000080400720c */ /* 0x040fe40003fc6270 */
[-C--:B------:R-:W-:Y:S02]  /*20bb0*/  ISETP.GE.AND P4, PT, R4, R6.reuse, PT ;  /* 0x000000060400720c */ /* 0x080fe40003f86270 */
[C---:B------:R-:W-:Y:S02]  /*20bc0*/  ISETP.GE.AND P3, PT, R2.reuse, R6, PT ;  /* 0x000000060200720c */ /* 0x040fe40003f66270 */
[----:B------:R-:W-:Y:S02]  /*20bd0*/  LOP3.LUT R4, R9, 0x98, R66, 0xfe, !PT ;  /* 0x0000009809047812 */ /* 0x000fe400078efe42 */
[----:B------:R-:W-:Y:S02]  /*20be0*/  FSEL R113, R113, -INF , !P5 ;  /* 0xff80000071717808 */ /* 0x000fe40006800000 */
[----:B------:R-:W-:Y:S01]  /*20bf0*/  ISETP.GE.AND P5, PT, R2, R8, PT ;  /* 0x000000080200720c */ /* 0x000fe20003fa6270 */
[----:B-1----:R-:W-:Y:S01]  /*20c00*/  FMUL.FTZ R5, R58, R0 ;  /* 0x000000003a057220 */ /* 0x002fe20000410000 */
[----:B------:R-:W-:-:S02]  /*20c10*/  FSEL R109, R109, -INF , !P6 ;  /* 0xff8000006d6d7808 */ /* 0x000fc40007000000 */
[----:B------:R-:W-:Y:S01]  /*20c20*/  FSEL R108, R108, -INF , !P4 ;  /* 0xff8000006c6c7808 */ /* 0x000fe20006000000 */
[----:B------:R1:W-:Y:S01]  /*20c30*/  MUFU.TANH R10, R5 ;  /* 0x00000005000a7308 */ /* 0x0003e20000002400 */
[----:B------:R-:W-:Y:S02]  /*20c40*/  FSEL R106, R40, -INF , !P3 ;  /* 0xff800000286a7808 */ /* 0x000fe40005800000 */
[C---:B------:R-:W-:Y:S01]  /*20c50*/  ISETP.GE.AND P6, PT, R4.reuse, R8, PT ;  /* 0x000000080400720c */ /* 0x040fe20003fc6270 */
[----:B------:R-:W-:Y:S01]  /*20c60*/  HMMA.16816.F32.BF16 R40, R12, R30, R96 ;  /* 0x0000001e0c28723c */ /* 0x000fe20000041860 */
[----:B------:R-:W-:Y:S02]  /*20c70*/  ISETP.GE.AND P4, PT, R4, R6, PT ;  /* 0x000000060400720c */ /* 0x000fe40003f86270 */
[----:B------:R-:W-:Y:S02]  /*20c80*/  LOP3.LUT R4, R9, 0xa8, R66, 0xfe, !PT ;  /* 0x000000a809047812 */ /* 0x000fe400078efe42 */
[----:B------:R-:W-:-:S03]  /*20c90*/  FSEL R198, R11, -INF , !P5 ;  /* 0xff8000000bc67808 */ /* 0x000fc60006800000 */
[C---:B---3--:R-:W-:Y:S01]  /*20ca0*/  HMMA.16816.F32.BF16 R28, R12.reuse, R24, R92 ;  /* 0x000000180c1c723c */ /* 0x048fe2000004185c */
[----:B-1----:R-:W-:Y:S01]  /*20cb0*/  FMUL.FTZ R5, R68, R0 ;  /* 0x0000000044057220 */ /* 0x002fe20000410000 */
[----:B------:R-:W-:Y:S02]  /*20cc0*/  FSEL R199, R7, -INF , !P6 ;  /* 0xff80000007c77808 */ /* 0x000fe40007000000 */
[----:B------:R-:W-:Y:S01]  /*20cd0*/  FSEL R107, R86, -INF , !P4 ;  /* 0xff800000566b7808 */ /* 0x000fe20006000000 */
[----:B------:R1:W-:Y:S01]  /*20ce0*/  MUFU.TANH R11, R5 ;  /* 0x00000005000b7308 */ /* 0x0003e20000002400 */
[C---:B------:R-:W-:Y:S02]  /*20cf0*/  ISETP.GE.AND P6, PT, R4.reuse, R8, PT ;  /* 0x000000080400720c */ /* 0x040fe40003fc6270 */
[----:B------:R-:W-:Y:S01]  /*20d00*/  HMMA.16816.F32.BF16 R20, R12, R26, R20 ;  /* 0x0000001a0c14723c */ /* 0x000fe20000041814 */
[----:B------:R-:W-:Y:S01]  /*20d10*/  ISETP.GE.AND P4, PT, R4, R6, PT ;  /* 0x000000060400720c */ /* 0x000fe20003f86270 */
[-C--:B------:R-:W-:Y:S01]  /*20d20*/  FMUL.FTZ R4, R32, R0.reuse ;  /* 0x0000000020047220 */ /* 0x080fe20000410000 */
[----:B------:R-:W-:Y:S01]  /*20d30*/  LOP3.LUT R2, R9, 0xa0, R66, 0xfe, !PT ;  /* 0x000000a009027812 */ /* 0x000fe200078efe42 */
[----:B-1----:R-:W-:-:S04]  /*20d40*/  FMUL.FTZ R5, R70, R0 ;  /* 0x0000000046057220 */ /* 0x002fc80000410000 */
[----:B------:R-:W1:Y:S01]  /*20d50*/  MUFU.TANH R7, R5 ;  /* 0x0000000500077308 */ /* 0x000e620000002400 */
[C---:B------:R-:W-:Y:S02]  /*20d60*/  ISETP.GE.AND P5, PT, R2.reuse, R8, PT ;  /* 0x000000080200720c */ /* 0x040fe40003fa6270 */
[----:B------:R-:W-:-:S05]  /*20d70*/  ISETP.GE.AND P3, PT, R2, R6, PT ;  /* 0x000000060200720c */ /* 0x000fca0003f66270 */
[----:B------:R3:W1:Y:S01]  /*20d80*/  MUFU.TANH R5, R4 ;  /* 0x0000000400057308 */ /* 0x0006620000002400 */
[----:B------:R-:W-:Y:S02]  /*20d90*/  FSEL R206, R76, -INF , !P6 ;  /* 0xff8000004cce7808 */ /* 0x000fe40007000000 */
[----:B------:R-:W-:Y:S01]  /*20da0*/  FSEL R202, R74, -INF , !P4 ;  /* 0xff8000004aca7808 */ /* 0x000fe20006000000 */
[----:B------:R-:W-:Y:S01]  /*20db0*/  FMUL.FTZ R34, R34, R0 ;  /* 0x0000000022227220 */ /* 0x000fe20000410000 */
[C-C-:B------:R-:W-:Y:S02]  /*20dc0*/  LOP3.LUT R2, R9.reuse, 0xb0, R66.reuse, 0xfe, !PT ;  /* 0x000000b009027812 */ /* 0x140fe400078efe42 */
[----:B------:R-:W-:Y:S02]  /*20dd0*/  FSEL R205, R84, -INF , !P5 ;  /* 0xff80000054cd7808 */ /* 0x000fe40006800000 */
[----:B------:R-:W-:Y:S02]  /*20de0*/  FSEL R200, R78, -INF , !P3 ;  /* 0xff8000004ec87808 */ /* 0x000fe40005800000 */
[----:B---3--:R-:W-:-:S04]  /*20df0*/  LOP3.LUT R4, R9, 0xb8, R66, 0xfe, !PT ;  /* 0x000000b809047812 */ /* 0x008fc800078efe42 */
[C---:B------:R-:W-:Y:S02]  /*20e00*/  ISETP.GE.AND P6, PT, R4.reuse, R8, PT ;  /* 0x000000080400720c */ /* 0x040fe40003fc6270 */
[----:B------:R-:W-:Y:S02]  /*20e10*/  ISETP.GE.AND P4, PT, R4, R6, PT ;  /* 0x000000060400720c */ /* 0x000fe40003f86270 */
[----:B------:R-:W-:Y:S02]  /*20e20*/  LOP3.LUT R4, R9, 0xc8, R66, 0xfe, !PT ;  /* 0x000000c809047812 */ /* 0x000fe400078efe42 */
[C---:B------:R-:W-:Y:S02]  /*20e30*/  ISETP.GE.AND P5, PT, R2.reuse, R8, PT ;  /* 0x000000080200720c */ /* 0x040fe40003fa6270 */
[----:B------:R-:W-:Y:S02]  /*20e40*/  ISETP.GE.AND P3, PT, R2, R6, PT ;  /* 0x000000060200720c */ /* 0x000fe40003f66270 */
[----:B----4-:R-:W-:-:S02]  /*20e50*/  FSEL R212, R53, -INF , !P6 ;  /* 0xff80000035d47808 */ /* 0x010fc40007000000 */
[----:B------:R-:W-:Y:S02]  /*20e60*/  FSEL R208, R52, -INF , !P4 ;  /* 0xff80000034d07808 */ /* 0x000fe40006000000 */
[C-C-:B------:R-:W-:Y:S02]  /*20e70*/  LOP3.LUT R2, R9.reuse, 0xc0, R66.reuse, 0xfe, !PT ;  /* 0x000000c009027812 */ /* 0x140fe400078efe42 */
[C---:B------:R-:W-:Y:S02]  /*20e80*/  ISETP.GE.AND P6, PT, R4.reuse, R8, PT ;  /* 0x000000080400720c */ /* 0x040fe40003fc6270 */
[----:B------:R-:W-:Y:S01]  /*20e90*/  ISETP.GE.AND P4, PT, R4, R6, PT ;  /* 0x000000060400720c */ /* 0x000fe20003f86270 */
[----:B------:R-:W3:Y:S01]  /*20ea0*/  MUFU.TANH R34, R34 ;  /* 0x0000002200227308 */ /* 0x000ee20000002400 */
[----:B------:R-:W-:Y:S01]  /*20eb0*/  LOP3.LUT R4, R9, 0xd8, R66, 0xfe, !PT ;  /* 0x000000d809047812 */ /* 0x000fe200078efe42 */
[----:B------:R-:W-:Y:S01]  /*20ec0*/  IMAD.MOV.U32 R230, RZ, RZ, R216 ;  /* 0x000000ffffe67224 */ /* 0x000fe200078e00d8 */
[----:B------:R-:W-:-:S02]  /*20ed0*/  FSEL R211, R72, -INF , !P5 ;  /* 0xff80000048d37808 */ /* 0x000fc40006800000 */
[----:B------:R-:W-:Y:S01]  /*20ee0*/  FSEL R207, R64, -INF , !P3 ;  /* 0xff80000040cf7808 */ /* 0x000fe20005800000 */
[----:B------:R-:W-:Y:S01]  /*20ef0*/  FMUL.FTZ R40, R40, R0 ;  /* 0x0000000028287220 */ /* 0x000fe20000410000 */
[----:B------:R-:W-:Y:S01]  /*20f00*/  ISETP.GE.AND P5, PT, R2, R8, PT ;  /* 0x000000080200720c */ /* 0x000fe20003fa6270 */
[----:B------:R-:W-:Y:S01]  /*20f10*/  FMUL.FTZ R42, R42, R0 ;  /* 0x000000002a2a7220 */ /* 0x000fe20000410000 */
[----:B------:R-:W-:Y:S01]  /*20f20*/  ISETP.GE.AND P3, PT, R2, R6, PT ;  /* 0x000000060200720c */ /* 0x000fe20003f66270 */
[-C--:B------:R-:W-:Y:S01]  /*20f30*/  FMUL.FTZ R28, R28, R0.reuse ;  /* 0x000000001c1c7220 */ /* 0x080fe20000410000 */
[----:B--2---:R-:W-:Y:S01]  /*20f40*/  FSEL R216, R17, -INF , !P4 ;  /* 0xff80000011d87808 */ /* 0x004fe20006000000 */
[----:B------:R-:W-:Y:S01]  /*20f50*/  FMUL.FTZ R30, R30, R0 ;  /* 0x000000001e1e7220 */ /* 0x000fe20000410000 */
[----:B------:R-:W-:Y:S02]  /*20f60*/  LOP3.LUT R2, R9, 0xd0, R66, 0xfe, !PT ;  /* 0x000000d009027812 */ /* 0x000fe400078efe42 */
[----:B------:R-:W-:-:S02]  /*20f70*/  ISETP.GE.AND P4, PT, R4, R6, PT ;  /* 0x000000060400720c */ /* 0x000fc40003f86270 */
[----:B------:R-:W-:Y:S02]  /*20f80*/  MOV R229, R217 ;  /* 0x000000d900e57202 */ /* 0x000fe40000000f00 */
[----:B------:R-:W-:Y:S02]  /*20f90*/  FSEL R217, R39, -INF , !P5 ;  /* 0xff80000027d97808 */ /* 0x000fe40006800000 */
[----:B------:R-:W-:Y:S01]  /*20fa0*/  FSEL R213, R38, -INF , !P3 ;  /* 0xff80000026d57808 */ /* 0x000fe20005800000 */
[----:B------:R-:W-:Y:S01]  /*20fb0*/  FMUL.FTZ R20, R20, R0 ;  /* 0x0000000014147220 */ /* 0x000fe20000410000 */
[C---:B------:R-:W-:Y:S02]  /*20fc0*/  ISETP.GE.AND P5, PT, R2.reuse, R8, PT ;  /* 0x000000080200720c */ /* 0x040fe40003fa6270 */
[----:B------:R-:W-:Y:S02]  /*20fd0*/  ISETP.GE.AND P3, PT, R2, R6, PT ;  /* 0x000000060200720c */ /* 0x000fe40003f66270 */
[----:B-1----:R-:W-:Y:S01]  /*20fe0*/  FSEL R222, R7, -INF , !P4 ;  /* 0xff80000007de7808 */ /* 0x002fe20006000000 */
[----:B------:R-:W-:Y:S01]  /*20ff0*/  FMUL.FTZ R7, R22, R0 ;  /* 0x0000000016077220 */ /* 0x000fe20000410000 */
[----:B------:R-:W-:Y:S01]  /*21000*/  LOP3.LUT R2, R9, 0xe0, R66, 0xfe, !PT ;  /* 0x000000e009027812 */ /* 0x000fe200078efe42 */
[----:B------:R-:W1:Y:S01]  /*21010*/  MUFU.TANH R40, R40 ;  /* 0x0000002800287308 */ /* 0x000e620000002400 */
[----:B------:R-:W-:-:S02]  /*21020*/  FSEL R224, R16, -INF , !P5 ;  /* 0xff80000010e07808 */ /* 0x000fc40006800000 */
[----:B------:R-:W-:Y:S02]  /*21030*/  FSEL R220, R10, -INF , !P3 ;  /* 0xff8000000adc7808 */ /* 0x000fe40005800000 */
[----:B------:R-:W-:-:S03]  /*21040*/  ISETP.GE.AND P5, PT, R2, R8, PT ;  /* 0x000000080200720c */ /* 0x000fc60003fa6270 */
[----:B------:R-:W2:Y:S01]  /*21050*/  MUFU.TANH R42, R42 ;  /* 0x0000002a002a7308 */ /* 0x000ea20000002400 */
[----:B------:R-:W-:Y:S01]  /*21060*/  ISETP.GE.AND P3, PT, R2, R6, PT ;  /* 0x000000060200720c */ /* 0x000fe20003f66270 */
[----:B------:R-:W-:Y:S01]  /*21070*/  IMAD.MOV.U32 R221, RZ, RZ, R219 ;  /* 0x000000ffffdd7224 */ /* 0x000fe200078e00db */
[----:B------:R-:W-:-:S05]  /*21080*/  LOP3.LUT R2, R9, 0xf0, R66, 0xfe, !PT ;  /* 0x000000f009027812 */ /* 0x000fca00078efe42 */
[----:B------:R-:W4:Y:S01]  /*21090*/  MUFU.TANH R28, R28 ;  /* 0x0000001c001c7308 */ /* 0x000f220000002400 */
[----:B------:R-:W-:-:S07]  /*210a0*/  FSEL R219, R37, -INF , !P6 ;  /* 0xff80000025db7808 */ /* 0x000fce0007000000 */
[----:B------:R-:W1:Y:S01]  /*210b0*/  MUFU.TANH R30, R30 ;  /* 0x0000001e001e7308 */ /* 0x000e620000002400 */
[----:B------:R-:W-:Y:S02]  /*210c0*/  ISETP.GE.AND P6, PT, R4, R8, PT ;  /* 0x000000080400720c */ /* 0x000fe40003fc6270 */
[----:B------:R-:W-:Y:S02]  /*210d0*/  FSEL R231, R5, -INF , !P5 ;  /* 0xff80000005e77808 */ /* 0x000fe40006800000 */
[----:B---3--:R-:W-:-:S03]  /*210e0*/  FSEL R228, R34, -INF , !P3 ;  /* 0xff80000022e47808 */ /* 0x008fc60005800000 */
[----:B------:R-:W3:Y:S01]  /*210f0*/  MUFU.TANH R20, R20 ;  /* 0x0000001400147308 */ /* 0x000ee20000002400 */
[----:B------:R-:W-:Y:S02]  /*21100*/  LOP3.LUT R4, R9, 0xe8, R66, 0xfe, !PT ;  /* 0x000000e809047812 */ /* 0x000fe400078efe42 */
[C---:B------:R-:W-:Y:S02]  /*21110*/  ISETP.GE.AND P5, PT, R2.reuse, R8, PT ;  /* 0x000000080200720c */ /* 0x040fe40003fa6270 */
[----:B------:R-:W-:-:S03]  /*21120*/  ISETP.GE.AND P3, PT, R2, R6, PT ;  /* 0x000000060200720c */ /* 0x000fc60003f66270 */
[----:B------:R-:W2:Y:S01]  /*21130*/  MUFU.TANH R7, R7 ;  /* 0x0000000700077308 */ /* 0x000ea20000002400 */
[----:B------:R-:W-:Y:S02]  /*21140*/  LOP3.LUT R2, R9, R66, RZ, 0xfc, !PT ;  /* 0x0000004209027212 */ /* 0x000fe400078efcff */
[----:B------:R-:W-:Y:S02]  /*21150*/  FSEL R226, R11, -INF , !P6 ;  /* 0xff8000000be27808 */ /* 0x000fe40007000000 */
[C---:B------:R-:W-:Y:S02]  /*21160*/  ISETP.GE.AND P6, PT, R4.reuse, R8, PT ;  /* 0x000000080400720c */ /* 0x040fe40003fc6270 */
[----:B------:R-:W-:Y:S01]  /*21170*/  ISETP.GE.AND P4, PT, R4, R6, PT ;  /* 0x000000060400720c */ /* 0x000fe20003f86270 */
[----:B------:R-:W-:Y:S01]  /*21180*/  IMAD.MOV.U32 R60, RZ, RZ, R80 ;  /* 0x000000ffff3c7224 */ /* 0x000fe200078e0050 */
[----:B------:R-:W-:Y:S01]  /*21190*/  LOP3.LUT R5, R9, 0xf8, R66, 0xfe, !PT ;  /* 0x000000f809057812 */ /* 0x000fe200078efe42 */
[----:B------:R-:W-:Y:S01]  /*211a0*/  IMAD.MOV.U32 R62, RZ, RZ, R81 ;  /* 0x000000ffff3e7224 */ /* 0x000fe200078e0051 */
[----:B------:R-:W-:Y:S01]  /*211b0*/  IADD3 R4, R2, 0x1, RZ ;  /* 0x0000000102047810 */ /* 0x000fe20007ffe0ff */
[----:B------:R-:W-:Y:S01]  /*211c0*/  IMAD.MOV.U32 R66, RZ, RZ, R245 ;  /* 0x000000ffff427224 */ /* 0x000fe200078e00f5 */
[----:B------:R-:W-:Y:S01]  /*211d0*/  MOV R80, R232 ;  /* 0x000000e800507202 */ /* 0x000fe20000000f00 */
[----:B------:R-:W-:Y:S01]  /*211e0*/  IMAD.MOV.U32 R91, RZ, RZ, R233 ;  /* 0x000000ffff5b7224 */ /* 0x000fe200078e00e9 */
[----:B-1----:R-:W-:Y:S01]  /*211f0*/  FSEL R232, R40, -INF , !P6 ;  /* 0xff80000028e87808 */ /* 0x002fe20007000000 */
[----:B------:R-:W-:Y:S01]  /*21200*/  IMAD.MOV.U32 R81, RZ, RZ, R229 ;  /* 0x000000ffff517224 */ /* 0x000fe200078e00e5 */
[----:B--2---:R-:W-:Y:S01]  /*21210*/  FSEL R229, R42, -INF , !P4 ;  /* 0xff8000002ae57808 */ /* 0x004fe20006000000 */
[----:B------:R-:W-:Y:S01]  /*21220*/  IMAD.MOV.U32 R48, RZ, RZ, R244 ;  /* 0x000000ffff307224 */ /* 0x000fe200078e00f4 */
[----:B----4-:R-:W-:-:S02]  /*21230*/  FSEL R245, R28, -INF , !P5 ;  /* 0xff8000001cf57808 */ /* 0x010fc40006800000 */
[----:B------:R-:W-:Y:S02]  /*21240*/  FSEL R233, R30, -INF , !P3 ;  /* 0xff8000001ee97808 */ /* 0x000fe40005800000 */
[C---:B------:R-:W-:Y:S02]  /*21250*/  ISETP.GE.AND P6, PT, R5.reuse, R8, PT ;  /* 0x000000080500720c */ /* 0x040fe40003fc6270 */
[----:B------:R-:W-:Y:S02]  /*21260*/  ISETP.GE.AND P4, PT, R5, R6, PT ;  /* 0x000000060500720c */ /* 0x000fe40003f86270 */
[C---:B------:R-:W-:Y:S02]  /*21270*/  ISETP.GE.AND P5, PT, R4.reuse, R8, PT ;  /* 0x000000080400720c */ /* 0x040fe40003fa6270 */
[----:B------:R-:W-:Y:S02]  /*21280*/  ISETP.GE.AND P3, PT, R4, R6, PT ;  /* 0x000000060400720c */ /* 0x000fe40003f66270 */
[----:B------:R-:W-:-:S02]  /*21290*/  IADD3 R5, R2, 0x9, RZ ;  /* 0x0000000902057810 */ /* 0x000fc40007ffe0ff */
[----:B------:R-:W-:Y:S02]  /*212a0*/  IADD3 R4, R2, 0x11, RZ ;  /* 0x0000001102047810 */ /* 0x000fe40007ffe0ff */
[----:B------:R-:W-:Y:S01]  /*212b0*/  MOV R50, R251 ;  /* 0x000000fb00327202 */ /* 0x000fe20000000f00 */
[----:B------:R-:W-:Y:S01]  /*212c0*/  IMAD.MOV.U32 R251, RZ, RZ, R246 ;  /* 0x000000fffffb7224 */ /* 0x000fe200078e00f6 */
[----:B---3--:R-:W-:Y:S02]  /*212d0*/  FSEL R246, R20, -INF , !P6 ;  /* 0xff80000014f67808 */ /* 0x008fe40007000000 */
[----:B------:R-:W-:Y:S02]  /*212e0*/  FSEL R244, R7, -INF , !P4 ;  /* 0xff80000007f47808 */ /* 0x000fe40006000000 */
[----:B------:R-:W-:Y:S02]  /*212f0*/  FSEL R48, R48, -INF , !P5 ;  /* 0xff80000030307808 */ /* 0x000fe40006800000 */
[----:B------:R-:W-:-:S02]  /*21300*/  FSEL R44, R91, -INF , !P3 ;  /* 0xff8000005b2c7808 */ /* 0x000fc40005800000 */
[C---:B------:R-:W-:Y:S02]  /*21310*/  ISETP.GE.AND P6, PT, R5.reuse, R8, PT ;  /* 0x000000080500720c */ /* 0x040fe40003fc6270 */
[----:B------:R-:W-:Y:S01]  /*21320*/  ISETP.GE.AND P4, PT, R5, R6, PT ;  /* 0x000000060500720c */ /* 0x000fe20003f86270 */
[----:B------:R-:W-:Y:S01]  /*21330*/  FMUL.FTZ R5, R77, R0 ;  /* 0x000000004d057220 */ /* 0x000fe20000410000 */
[C---:B------:R-:W-:Y:S02]  /*21340*/  ISETP.GE.AND P5, PT, R4.reuse, R8, PT ;  /* 0x000000080400720c */ /* 0x040fe40003fa6270 */
[----:B------:R-:W-:Y:S02]  /*21350*/  ISETP.GE.AND P3, PT, R4, R6, PT ;  /* 0x000000060400720c */ /* 0x000fe40003f66270 */
[----:B------:R-:W-:Y:S01]  /*21360*/  IADD3 R4, R2, 0x19, RZ ;  /* 0x0000001902047810 */ /* 0x000fe20007ffe0ff */
[----:B------:R1:W-:Y:S01]  /*21370*/  MUFU.TANH R17, R5 ;  /* 0x0000000500117308 */ /* 0x0003e20000002400 */
[----:B------:R-:W-:-:S02]  /*21380*/  FSEL R50, R50, -INF , !P6 ;  /* 0xff80000032327808 */ /* 0x000fc40007000000 */
[----:B------:R-:W-:Y:S02]  /*21390*/  FSEL R46, R62, -INF , !P4 ;  /* 0xff8000003e2e7808 */ /* 0x000fe40006000000 */
[C---:B------:R-:W-:Y:S02]  /*213a0*/  ISETP.GE.AND P6, PT, R4.reuse, R8, PT ;  /* 0x000000080400720c */ /* 0x040fe40003fc6270 */
[----:B------:R-:W-:Y:S02]  /*213b0*/  ISETP.GE.AND P4, PT, R4, R6, PT ;  /* 0x000000060400720c */ /* 0x000fe40003f86270 */
[----:B------:R-:W-:Y:S02]  /*213c0*/  IADD3 R4, R2, 0x29, RZ ;  /* 0x0000002902047810 */ /* 0x000fe40007ffe0ff */
[----:B------:R-:W-:Y:S02]  /*213d0*/  FSEL R54, R60, -INF , !P5 ;  /* 0xff8000003c367808 */ /* 0x000fe40006800000 */
[----:B------:R-:W-:-:S02]  /*213e0*/  FSEL R52, R66, -INF , !P3 ;  /* 0xff80000042347808 */ /* 0x000fc40005800000 */
[----:B-1----:R-:W-:Y:S02]  /*213f0*/  IADD3 R5, R2, 0x21, RZ ;  /* 0x0000002102057810 */ /* 0x002fe40007ffe0ff */
[----:B------:R-:W-:Y:S02]  /*21400*/  FSEL R55, R80, -INF , !P6 ;  /* 0xff80000050377808 */ /* 0x000fe40007000000 */
[----:B------:R-:W-:Y:S02]  /*21410*/  FSEL R53, R81, -INF , !P4 ;  /* 0xff80000051357808 */ /* 0x000fe40006000000 */
[C---:B------:R-:W-:Y:S02]  /*21420*/  ISETP.GE.AND P5, PT, R5.reuse, R8, PT ;  /* 0x000000080500720c */ /* 0x040fe40003fa6270 */
[----:B------:R-:W-:Y:S02]  /*21430*/  ISETP.GE.AND P3, PT, R5, R6, PT ;  /* 0x000000060500720c */ /* 0x000fe40003f66270 */
[----:B------:R-:W-:-:S02]  /*21440*/  ISETP.GE.AND P6, PT, R4, R8, PT ;  /* 0x000000080400720c */ /* 0x000fc40003fc6270 */
[----:B------:R-:W-:Y:S02]  /*21450*/  ISETP.GE.AND P4, PT, R4, R6, PT ;  /* 0x000000060400720c */ /* 0x000fe40003f86270 */
[C---:B------:R-:W-:Y:S02]  /*21460*/  IADD3 R5, R2.reuse, 0x31, RZ ;  /* 0x0000003102057810 */ /* 0x040fe40007ffe0ff */
[----:B------:R-:W-:Y:S01]  /*21470*/  IADD3 R4, R2, 0x39, RZ ;  /* 0x0000003902047810 */ /* 0x000fe20007ffe0ff */
[----:B------:R-:W-:Y:S01]  /*21480*/  FMUL.FTZ R7, R79, R0 ;  /* 0x000000004f077220 */ /* 0x000fe20000410000 */
        /* <DEDUP_REMOVED lines=8> */
[----:B------:R1:W-:Y:S01]  /*21510*/  MUFU.TANH R16, R7 ;  /* 0x0000000700107308 */ /* 0x0003e20000002400 */
[----:B------:R-:W-:-:S02]  /*21520*/  IADD3 R4, R2, 0x41, RZ ;  /* 0x0000004102047810 */ /* 0x000fc40007ffe0ff */
[----:B------:R-:W-:Y:S02]  /*21530*/  FSEL R72, R251, -INF , !P3 ;  /* 0xff800000fb487808 */ /* 0x000fe40005800000 */
[----:B------:R-:W-:Y:S02]  /*21540*/  ISETP.GE.AND P3, PT, R4, R6, PT ;  /* 0x000000060400720c */ /* 0x000fe40003f66270 */
[----:B------:R-:W-:Y:S02]  /*21550*/  IADD3 R5, R2, 0x49, RZ ;  /* 0x0000004902057810 */ /* 0x000fe40007ffe0ff */
[----:B------:R-:W-:Y:S01]  /*21560*/  FSEL R74, R247, -INF , !P6 ;  /* 0xff800000f74a7808 */ /* 0x000fe20007000000 */
[----:B-1----:R-:W-:Y:S01]  /*21570*/  FMUL.FTZ R7, R73, R0 ;  /* 0x0000000049077220 */ /* 0x002fe20000410000 */
[----:B------:R-:W-:Y:S02]  /*21580*/  FSEL R73, R250, -INF , !P5 ;  /* 0xff800000fa497808 */ /* 0x000fe40006800000 */
[----:B------:R-:W-:Y:S01]  /*21590*/  ISETP.GE.AND P5, PT, R4, R8, PT ;  /* 0x000000080400720c */ /* 0x000fe20003fa6270 */
[----:B------:R1:W-:Y:S01]  /*215a0*/  MUFU.TANH R15, R7 ;  /* 0x00000007000f7308 */ /* 0x0003e20000002400 */
[----:B------:R-:W-:-:S02]  /*215b0*/  IADD3 R4, R2, 0x51, RZ ;  /* 0x0000005102047810 */ /* 0x000fc40007ffe0ff */
[----:B------:R-:W-:Y:S02]  /*215c0*/  FSEL R79, R235, -INF , !P5 ;  /* 0xff800000eb4f7808 */ /* 0x000fe40006800000 */
[----:B------:R-:W-:Y:S02]  /*215d0*/  FSEL R78, R221, -INF , !P3 ;  /* 0xff800000dd4e7808 */ /* 0x000fe40005800000 */
[-C--:B------:R-:W-:Y:S02]  /*215e0*/  ISETP.GE.AND P6, PT, R5, R8.reuse, PT ;  /* 0x000000080500720c */ /* 0x080fe40003fc6270 */
[C---:B------:R-:W-:Y:S02]  /*215f0*/  ISETP.GE.AND P5, PT, R4.reuse, R8, PT ;  /* 0x000000080400720c */ /* 0x040fe40003fa6270 */
[----:B------:R-:W-:Y:S02]  /*21600*/  ISETP.GE.AND P3, PT, R4, R6, PT ;  /* 0x000000060400720c */ /* 0x000fe40003f66270 */
[----:B------:R-:W-:Y:S01]  /*21610*/  IADD3 R4, R2, 0x61, RZ ;  /* 0x0000006102047810 */ /* 0x000fe20007ffe0ff */
[----:B-1----:R-:W-:Y:S01]  /*21620*/  FMUL.FTZ R7, R75, R0 ;  /* 0x000000004b077220 */ /* 0x002fe20000410000 */
[----:B------:R-:W-:-:S02]  /*21630*/  FSEL R75, R234, -INF , !P4 ;  /* 0xff800000ea4b7808 */ /* 0x000fc40006000000 */
[----:B------:R-:W-:Y:S02]  /*21640*/  ISETP.GE.AND P4, PT, R5, R6, PT ;  /* 0x000000060500720c */ /* 0x000fe40003f86270 */
[----:B------:R-:W-:Y:S02]  /*21650*/  IADD3 R5, R2, 0x59, RZ ;  /* 0x0000005902057810 */ /* 0x000fe40007ffe0ff */
        /* <DEDUP_REMOVED lines=8> */
[----:B------:R-:W-:Y:S01]  /*216e0*/  IADD3 R4, R2, 0x69, RZ ;  /* 0x0000006902047810 */ /* 0x000fe20007ffe0ff */
[----:B------:R-:W-:Y:S01]  /*216f0*/  FMUL.FTZ R10, R85, R0 ;  /* 0x00000000550a7220 */ /* 0x000fe20000410000 */
[----:B------:R-:W-:-:S02]  /*21700*/  FSEL R84, R236, -INF , !P6 ;  /* 0xff800000ec547808 */ /* 0x000fc40007000000 */
[----:B------:R-:W-:Y:S02]  /*21710*/  FSEL R85, R227, -INF , !P4 ;  /* 0xff800000e3557808 */ /* 0x000fe40006000000 */
[C---:B------:R-:W-:Y:S02]  /*21720*/  ISETP.GE.AND P6, PT, R4.reuse, R8, PT ;  /* 0x000000080400720c */ /* 0x040fe40003fc6270 */
[----:B------:R-:W-:Y:S01]  /*21730*/  ISETP.GE.AND P4, PT, R4, R6, PT ;  /* 0x000000060400720c */ /* 0x000fe20003f86270 */
[----:B------:R1:W2:Y:S01]  /*21740*/  MUFU.TANH R22, R10 ;  /* 0x0000000a00167308 */ /* 0x0002a20000002400 */
[C---:B------:R-:W-:Y:S02]  /*21750*/  IADD3 R5, R2.reuse, 0x71, RZ ;  /* 0x0000007102057810 */ /* 0x040fe40007ffe0ff */
[----:B------:R-:W-:Y:S02]  /*21760*/  IADD3 R4, R2, 0x79, RZ ;  /* 0x0000007902047810 */ /* 0x000fe40007ffe0ff */
[----:B------:R-:W-:-:S02]  /*21770*/  FSEL R86, R218, -INF , !P3 ;  /* 0xff800000da567808 */ /* 0x000fc40005800000 */
[----:B------:R-:W-:Y:S02]  /*21780*/  FSEL R88, R215, -INF , !P6 ;  /* 0xff800000d7587808 */ /* 0x000fe40007000000 */
[----:B------:R-:W-:Y:S02]  /*21790*/  FSEL R89, R214, -INF , !P4 ;  /* 0xff800000d6597808 */ /* 0x000fe40006000000 */
[----:B------:R-:W-:Y:S02]  /*217a0*/  ISETP.GE.AND P3, PT, R5, R6, PT ;  /* 0x000000060500720c */ /* 0x000fe40003f66270 */
[----:B------:R-:W-:Y:S01]  /*217b0*/  ISETP.GE.AND P6, PT, R4, R8, PT ;  /* 0x000000080400720c */ /* 0x000fe20003fc6270 */
[----:B-1----:R-:W-:Y:S01]  /*217c0*/  FMUL.FTZ R10, R87, R0 ;  /* 0x00000000570a7220 */ /* 0x002fe20000410000 */
[----:B------:R-:W-:Y:S02]  /*217d0*/  FSEL R87, R225, -INF , !P5 ;  /* 0xff800000e1577808 */ /* 0x000fe40006800000 */
[----:B------:R-:W-:-:S02]  /*217e0*/  ISETP.GE.AND P5, PT, R5, R8, PT ;  /* 0x000000080500720c */ /* 0x000fc40003fa6270 */
[----:B------:R-:W-:Y:S01]  /*217f0*/  ISETP.GE.AND P4, PT, R4, R6, PT ;  /* 0x000000060400720c */ /* 0x000fe20003f86270 */
[-C--:B------:R-:W-:Y:S01]  /*21800*/  FMUL.FTZ R65, R65, R0.reuse ;  /* 0x0000000041417220 */ /* 0x080fe20000410000 */
[C---:B------:R-:W-:Y:S01]  /*21810*/  IADD3 R5, R2.reuse, 0x81, RZ ;  /* 0x0000008102057810 */ /* 0x040fe20007ffe0ff */
[----:B------:R-:W-:Y:S01]  /*21820*/  FMUL.FTZ R67, R67, R0 ;  /* 0x0000000043437220 */ /* 0x000fe20000410000 */
[----:B------:R-:W-:Y:S01]  /*21830*/  IADD3 R4, R2, 0x89, RZ ;  /* 0x0000008902047810 */ /* 0x000fe20007ffe0ff */
[----:B------:R-:W1:Y:S01]  /*21840*/  MUFU.TANH R20, R10 ;  /* 0x0000000a00147308 */ /* 0x000e620000002400 */
[----:B------:R-:W-:Y:S02]  /*21850*/  FSEL R91, R210, -INF , !P5 ;  /* 0xff800000d25b7808 */ /* 0x000fe40006800000 */
[----:B------:R-:W-:Y:S02]  /*21860*/  FSEL R90, R209, -INF , !P3 ;  /* 0xff800000d15a7808 */ /* 0x000fe40005800000 */
[----:B------:R-:W-:-:S02]  /*21870*/  FSEL R92, R204, -INF , !P6 ;  /* 0xff800000cc5c7808 */ /* 0x000fc40007000000 */
[----:B------:R-:W-:Y:S02]  /*21880*/  FSEL R93, R203, -INF , !P4 ;  /* 0xff800000cb5d7808 */ /* 0x000fe40006000000 */
[C---:B------:R-:W-:Y:S02]  /*21890*/  ISETP.GE.AND P5, PT, R5.reuse, R8, PT ;  /* 0x000000080500720c */ /* 0x040fe40003fa6270 */
[----:B------:R-:W-:Y:S01]  /*218a0*/  ISETP.GE.AND P3, PT, R5, R6, PT ;  /* 0x000000060500720c */ /* 0x000fe20003f66270 */
[----:B------:R-:W-:Y:S01]  /*218b0*/  FMUL.FTZ R5, R57, R0 ;  /* 0x0000000039057220 */ /* 0x000fe20000410000 */
[C---:B------:R-:W-:Y:S02]  /*218c0*/  ISETP.GE.AND P6, PT, R4.reuse, R8, PT ;  /* 0x000000080400720c */ /* 0x040fe40003fc6270 */
[----:B------:R-:W-:Y:S01]  /*218d0*/  ISETP.GE.AND P4, PT, R4, R6, PT ;  /* 0x000000060400720c */ /* 0x000fe20003f86270 */
[-C--:B------:R-:W-:Y:S01]  /*218e0*/  FMUL.FTZ R49, R49, R0.reuse ;  /* 0x0000000031317220 */ /* 0x080fe20000410000 */
[----:B------:R-:W-:Y:S01]  /*218f0*/  IADD3 R4, R2, 0x91, RZ ;  /* 0x0000009102047810 */ /* 0x000fe20007ffe0ff */
[----:B------:R-:W-:Y:S01]  /*21900*/  FMUL.FTZ R51, R51, R0 ;  /* 0x0000000033337220 */ /* 0x000fe20000410000 */
[----:B------:R-:W3:Y:S01]  /*21910*/  MUFU.TANH R65, R65 ;  /* 0x0000004100417308 */ /* 0x000ee20000002400 */
[----:B------:R-:W-:-:S02]  /*21920*/  FSEL R95, R201, -INF , !P5 ;  /* 0xff800000c95f7808 */ /* 0x000fc40006800000 */
[----:B------:R-:W-:Y:S01]  /*21930*/  FSEL R94, R197, -INF , !P3 ;  /* 0xff800000c55e7808 */ /* 0x000fe20005800000 */
[----:B------:R-:W-:Y:S01]  /*21940*/  FMUL.FTZ R61, R61, R0 ;  /* 0x000000003d3d7220 */ /* 0x000fe20000410000 */
[----:B------:R-:W-:-:S03]  /*21950*/  ISETP.GE.AND P5, PT, R4, R8, PT ;  /* 0x000000080400720c */ /* 0x000fc60003fa6270 */
[----:B------:R-:W4:Y:S01]  /*21960*/  MUFU.TANH R67, R67 ;  /* 0x0000004300437308 */ /* 0x000f220000002400 */
[----:B------:R-:W-:Y:S01]  /*21970*/  ISETP.GE.AND P3, PT, R4, R6, PT ;  /* 0x000000060400720c */ /* 0x000fe20003f66270 */
[----:B------:R-:W-:Y:S01]  /*21980*/  FMUL.FTZ R63, R63, R0 ;  /* 0x000000003f3f7220 */ /* 0x000fe20000410000 */
[----:B------:R-:W-:-:S05]  /*21990*/  IADD3 R4, R2, 0xa1, RZ ;  /* 0x000000a102047810 */ /* 0x000fca0007ffe0ff */
[----:B------:R1:W-:Y:S01]  /*219a0*/  MUFU.TANH R13, R5 ;  /* 0x00000005000d7308 */ /* 0x0003e20000002400 */
[----:B------:R-:W-:Y:S02]  /*219b0*/  FSEL R96, R196, -INF , !P6 ;  /* 0xff800000c4607808 */ /* 0x000fe40007000000 */
[----:B------:R-:W-:Y:S02]  /*219c0*/  FSEL R97, R194, -INF , !P4 ;  /* 0xff800000c2617808 */ /* 0x000fe40006000000 */
[----:B------:R-:W-:-:S03]  /*219d0*/  FSEL R174, R174, -INF , !P5 ;  /* 0xff800000aeae7808 */ /* 0x000fc60006800000 */
[----:B------:R2:W2:Y:S01]  /*219e0*/  MUFU.TANH R14, R7 ;  /* 0x00000007000e7308 */ /* 0x0004a20000002400 */
[----:B------:R-:W-:Y:S01]  /*219f0*/  FSEL R169, R169, -INF , !P3 ;  /* 0xff800000a9a97808 */ /* 0x000fe20005800000 */
[----:B------:R-:W-:Y:S01]  /*21a00*/  FMUL.FTZ R45, R45, R0 ;  /* 0x000000002d2d7220 */ /* 0x000fe20000410000 */
[----:B------:R-:W-:Y:S02]  /*21a10*/  ISETP.GE.AND P5, PT, R4, R8, PT ;  /* 0x000000080400720c */ /* 0x000fe40003fa6270 */
[----:B-1----:R-:W-:-:S03]  /*21a20*/  IADD3 R5, R2, 0x99, RZ ;  /* 0x0000009902057810 */ /* 0x002fc60007ffe0ff */
[----:B------:R-:W1:Y:S01]  /*21a30*/  MUFU.TANH R49, R49 ;  /* 0x0000003100317308 */ /* 0x000e620000002400 */
[----:B------:R-:W-:Y:S01]  /*21a40*/  ISETP.GE.AND P3, PT, R4, R6, PT ;  /* 0x000000060400720c */ /* 0x000fe20003f66270 */
[----:B------:R-:W-:Y:S01]  /*21a50*/  FMUL.FTZ R47, R47, R0 ;  /* 0x000000002f2f7220 */ /* 0x000fe20000410000 */
[C---:B------:R-:W-:Y:S02]  /*21a60*/  ISETP.GE.AND P6, PT, R5.reuse, R8, PT ;  /* 0x000000080500720c */ /* 0x040fe40003fc6270 */
[----:B------:R-:W-:Y:S01]  /*21a70*/  ISETP.GE.AND P4, PT, R5, R6, PT ;  /* 0x000000060500720c */ /* 0x000fe20003f86270 */
[----:B--2---:R-:W-:Y:S02]  /*21a80*/  FMUL.FTZ R7, R59, R0 ;  /* 0x000000003b077220 */ /* 0x004fe40000410000 */
[----:B------:R-:W2:Y:S01]  /*21a90*/  MUFU.TANH R51, R51 ;  /* 0x0000003300337308 */ /* 0x000ea20000002400 */
[C---:B------:R-:W-:Y:S02]  /*21aa0*/  IADD3 R5, R2.reuse, 0xa9, RZ ;  /* 0x000000a902057810 */ /* 0x040fe40007ffe0ff */
[----:B------:R-:W-:-:S02]  /*21ab0*/  IADD3 R4, R2, 0xb1, RZ ;  /* 0x000000b102047810 */ /* 0x000fc40007ffe0ff */
[----:B------:R-:W-:-:S03]  /*21ac0*/  FSEL R98, R22, -INF , !P6 ;  /* 0xff80000016627808 */ /* 0x000fc60007000000 */
[----:B------:R-:W1:Y:S01]  /*21ad0*/  MUFU.TANH R61, R61 ;  /* 0x0000003d003d7308 */ /* 0x000e620000002400 */
[----:B------:R-:W-:Y:S02]  /*21ae0*/  FSEL R99, R20, -INF , !P4 ;  /* 0xff80000014637808 */ /* 0x000fe40006000000 */
[----:B------:R-:W-:Y:S02]  /*21af0*/  FSEL R101, R17, -INF , !P5 ;  /* 0xff80000011657808 */ /* 0x000fe40006800000 */
[----:B------:R-:W-:-:S03]  /*21b00*/  FSEL R100, R16, -INF , !P3 ;  /* 0xff80000010647808 */ /* 0x000fc60005800000 */
[----:B------:R-:W1:Y:S01]  /*21b10*/  MUFU.TANH R63, R63 ;  /* 0x0000003f003f7308 */ /* 0x000e620000002400 */
[C---:B------:R-:W-:Y:S02]  /*21b20*/  ISETP.GE.AND P6, PT, R5.reuse, R8, PT ;  /* 0x000000080500720c */ /* 0x040fe40003fc6270 */
[----:B------:R-:W-:Y:S02]  /*21b30*/  ISETP.GE.AND P4, PT, R5, R6, PT ;  /* 0x000000060500720c */ /* 0x000fe40003f86270 */
[----:B------:R-:W-:-:S03]  /*21b40*/  ISETP.GE.AND P5, PT, R4, R8, PT ;  /* 0x000000080400720c */ /* 0x000fc60003fa6270 */
[----:B------:R1:W1:Y:S01]  /*21b50*/  MUFU.TANH R12, R7 ;  /* 0x00000007000c7308 */ /* 0x0002620000002400 */
[----:B------:R-:W-:Y:S02]  /*21b60*/  ISETP.GE.AND P3, PT, R4, R6, PT ;  /* 0x000000060400720c */ /* 0x000fe40003f66270 */
[----:B------:R-:W-:Y:S02]  /*21b70*/  IADD3 R5, R2, 0xc1, RZ ;  /* 0x000000c102057810 */ /* 0x000fe40007ffe0ff */
[----:B---3--:R-:W-:-:S03]  /*21b80*/  FSEL R65, R65, -INF , !P5 ;  /* 0xff80000041417808 */ /* 0x008fc60006800000 */
[----:B------:R-:W3:Y:S01]  /*21b90*/  MUFU.TANH R45, R45 ;  /* 0x0000002d002d7308 */ /* 0x000ee20000002400 */
[----:B----4-:R-:W-:Y:S01]  /*21ba0*/  FSEL R67, R67, -INF , !P3 ;  /* 0xff80000043437808 */ /* 0x010fe20005800000 */
[----:B-1----:R-:W-:-:S06]  /*21bb0*/  FMUL.FTZ R7, R69, R0 ;  /* 0x0000000045077220 */ /* 0x002fcc0000410000 */
[----:B------:R-:W1:Y:S01]  /*21bc0*/  MUFU.TANH R47, R47 ;  /* 0x0000002f002f7308 */ /* 0x000e620000002400 */
[----:B------:R-:W-:Y:S01]  /*21bd0*/  IADD3 R4, R2, 0xb9, RZ ;  /* 0x000000b902047810 */ /* 0x000fe20007ffe0ff */
[----:B------:R-:W-:Y:S01]  /*21be0*/  FMUL.FTZ R33, R33, R0 ;  /* 0x0000000021217220 */ /* 0x000fe20000410000 */
[----:B------:R-:W-:Y:S01]  /*21bf0*/  ISETP.GE.AND P5, PT, R5, R8, PT ;  /* 0x000000080500720c */ /* 0x000fe20003fa6270 */
[----:B------:R-:W-:Y:S01]  /*21c00*/  FMUL.FTZ R35, R35, R0 ;  /* 0x0000000023237220 */ /* 0x000fe20000410000 */
[----:B------:R-:W-:-:S03]  /*21c10*/  ISETP.GE.AND P3, PT, R5, R6, PT ;  /* 0x000000060500720c */ /* 0x000fc60003f66270 */
[----:B------:R4:W1:Y:S01]  /*21c20*/  MUFU.TANH R11, R7 ;  /* 0x00000007000b7308 */ /* 0x0008620000002400 */
[----:B------:R-:W-:Y:S02]  /*21c30*/  IADD3 R5, R2, 0xd1, RZ ;  /* 0x000000d102057810 */ /* 0x000fe40007ffe0ff */
[----:B------:R-:W-:Y:S02]  /*21c40*/  FSEL R102, R15, -INF , !P6 ;  /* 0xff8000000f667808 */ /* 0x000fe40007000000 */
[----:B------:R-:W-:Y:S02]  /*21c50*/  FSEL R103, R14, -INF , !P4 ;  /* 0xff8000000e677808 */ /* 0x000fe40006000000 */
[C---:B------:R-:W-:Y:S02]  /*21c60*/  ISETP.GE.AND P6, PT, R4.reuse, R8, PT ;  /* 0x000000080400720c */ /* 0x040fe40003fc6270 */
[----:B------:R-:W-:Y:S01]  /*21c70*/  ISETP.GE.AND P4, PT, R4, R6, PT ;  /* 0x000000060400720c */ /* 0x000fe20003f86270 */
[----:B----4-:R-:W-:Y:S01]  /*21c80*/  FMUL.FTZ R7, R71, R0 ;  /* 0x0000000047077220 */ /* 0x010fe20000410000 */
[----:B------:R-:W-:-:S03]  /*21c90*/  FSEL R201, R49, -INF , !P5 ;  /* 0xff80000031c97808 */ /* 0x000fc60006800000 */
[----:B------:R4:W1:Y:S01]  /*21ca0*/  MUFU.TANH R10, R7 ;  /* 0x00000007000a7308 */ /* 0x0008620000002400 */
[----:B--2---:R-:W-:Y:S01]  /*21cb0*/  FSEL R197, R51, -INF , !P3 ;  /* 0xff80000033c57808 */ /* 0x004fe20005800000 */
[-C--:B------:R-:W-:Y:S01]  /*21cc0*/  FMUL.FTZ R41, R41, R0.reuse ;  /* 0x0000000029297220 */ /* 0x080fe20000410000 */
[C---:B------:R-:W-:Y:S01]  /*21cd0*/  IADD3 R4, R2.reuse, 0xc9, RZ ;  /* 0x000000c902047810 */ /* 0x040fe20007ffe0ff */
[----:B------:R-:W-:Y:S01]  /*21ce0*/  FMUL.FTZ R43, R43, R0 ;  /* 0x000000002b2b7220 */ /* 0x000fe20000410000 */
[----:B------:R-:W-:Y:S01]  /*21cf0*/  ISETP.GE.AND P5, PT, R5, R8, PT ;  /* 0x000000080500720c */ /* 0x000fe20003fa6270 */
[----:B------:R-:W-:Y:S01]  /*21d00*/  FMUL.FTZ R29, R29, R0 ;  /* 0x000000001d1d7220 */ /* 0x000fe20000410000 */
[----:B------:R-:W-:Y:S01]  /*21d10*/  ISETP.GE.AND P3, PT, R5, R6, PT ;  /* 0x000000060500720c */ /* 0x000fe20003f66270 */
[----:B------:R-:W-:Y:S01]  /*21d20*/  FMUL.FTZ R31, R31, R0 ;  /* 0x000000001f1f7220 */ /* 0x000fe20000410000 */
[----:B------:R-:W-:Y:S01]  /*21d30*/  IADD3 R5, R2, 0xe1, RZ ;  /* 0x000000e102057810 */ /* 0x000fe20007ffe0ff */
[----:B------:R-:W2:Y:S01]  /*21d40*/  MUFU.TANH R33, R33 ;  /* 0x0000002100217308 */ /* 0x000ea20000002400 */
[----:B------:R-:W-:-:S02]  /*21d50*/  FSEL R194, R61, -INF , !P6 ;  /* 0xff8000003dc27808 */ /* 0x000fc40007000000 */
[----:B------:R-:W-:Y:S02]  /*21d60*/  FSEL R196, R63, -INF , !P4 ;  /* 0xff8000003fc47808 */ /* 0x000fe40006000000 */
[----:B------:R-:W-:-:S03]  /*21d70*/  ISETP.GE.AND P6, PT, R4, R8, PT ;  /* 0x000000080400720c */ /* 0x000fc60003fc6270 */
[----:B------:R-:W1:Y:S01]  /*21d80*/  MUFU.TANH R35, R35 ;  /* 0x0000002300237308 */ /* 0x000e620000002400 */
[----:B------:R-:W-:Y:S02]  /*21d90*/  ISETP.GE.AND P4, PT, R4, R6, PT ;  /* 0x000000060400720c */ /* 0x000fe40003f86270 */
[----:B------:R-:W-:Y:S02]  /*21da0*/  FSEL R210, R13, -INF , !P5 ;  /* 0xff8000000dd27808 */ /* 0x000fe40006800000 */
[----:B------:R-:W-:Y:S01]  /*21db0*/  FSEL R209, R12, -INF , !P3 ;  /* 0xff8000000cd17808 */ /* 0x000fe20005800000 */
[----:B----4-:R-:W-:Y:S01]  /*21dc0*/  FMUL.FTZ R7, R21, R0 ;  /* 0x0000000015077220 */ /* 0x010fe20000410000 */
[----:B------:R-:W-:Y:S02]  /*21dd0*/  IADD3 R4, R2, 0xd9, RZ ;  /* 0x000000d902047810 */ /* 0x000fe40007ffe0ff */
[C---:B------:R-:W-:Y:S02]  /*21de0*/  ISETP.GE.AND P5, PT, R5.reuse, R8, PT ;  /* 0x000000080500720c */ /* 0x040fe40003fa6270 */
[----:B------:R-:W-:Y:S01]  /*21df0*/  ISETP.GE.AND P3, PT, R5, R6, PT ;  /* 0x000000060500720c */ /* 0x000fe20003f66270 */
[----:B------:R-:W-:Y:S01]  /*21e00*/  FMUL.FTZ R5, R23, R0 ;  /* 0x0000000017057220 */ /* 0x000fe20000410000 */
[----:B------:R-:W4:Y:S01]  /*21e10*/  MUFU.TANH R41, R41 ;  /* 0x0000002900297308 */ /* 0x000f220000002400 */
[----:B---3--:R-:W-:-:S02]  /*21e20*/  FSEL R204, R45, -INF , !P6 ;  /* 0xff8000002dcc7808 */ /* 0x008fc40007000000 */
[----:B-1----:R-:W-:Y:S02]  /*21e30*/  FSEL R203, R47, -INF , !P4 ;  /* 0xff8000002fcb7808 */ /* 0x002fe40006000000 */
[----:B------:R-:W-:-:S03]  /*21e40*/  ISETP.GE.AND P6, PT, R4, R8, PT ;  /* 0x000000080400720c */ /* 0x000fc60003fc6270 */
[----:B------:R-:W1:Y:S01]  /*21e50*/  MUFU.TANH R43, R43 ;  /* 0x0000002b002b7308 */ /* 0x000e620000002400 */
[----:B------:R-:W-:Y:S02]  /*21e60*/  ISETP.GE.AND P4, PT, R4, R6, PT ;  /* 0x000000060400720c */ /* 0x000fe40003f86270 */
[----:B------:R-:W-:-:S05]  /*21e70*/  IADD3 R4, R2, 0xe9, RZ ;  /* 0x000000e902047810 */ /* 0x000fca0007ffe0ff */
[----:B------:R-:W3:Y:S01]  /*21e80*/  MUFU.TANH R29, R29 ;  /* 0x0000001d001d7308 */ /* 0x000ee20000002400 */
[----:B------:R-:W-:-:S07]  /*21e90*/  FSEL R214, R11, -INF , !P6 ;  /* 0xff8000000bd67808 */ /* 0x000fce0007000000 */
[----:B------:R-:W1:Y:S01]  /*21ea0*/  MUFU.TANH R31, R31 ;  /* 0x0000001f001f7308 */ /* 0x000e620000002400 */
[----:B------:R-:W-:Y:S02]  /*21eb0*/  FSEL R215, R10, -INF , !P4 ;  /* 0xff8000000ad77808 */ /* 0x000fe40006000000 */
[C---:B------:R-:W-:Y:S02]  /*21ec0*/  ISETP.GE.AND P6, PT, R4.reuse, R8, PT ;  /* 0x000000080400720c */ /* 0x040fe40003fc6270 */
[----:B------:R-:W-:-:S03]  /*21ed0*/  ISETP.GE.AND P4, PT, R4, R6, PT ;  /* 0x000000060400720c */ /* 0x000fc60003f86270 */
[----:B------:R-:W1:Y:S01]  /*21ee0*/  MUFU.TANH R7, R7 ;  /* 0x0000000700077308 */ /* 0x000e620000002400 */
[----:B------:R-:W-:-:S07]  /*21ef0*/  IADD3 R4, R2, 0xf1, RZ ;  /* 0x000000f102047810 */ /* 0x000fce0007ffe0ff */
[----:B------:R-:W3:Y:S01]  /*21f00*/  MUFU.TANH R5, R5 ;  /* 0x0000000500057308 */ /* 0x000ee20000002400 */
[----:B--2---:R-:W-:Y:S02]  /*21f10*/  FSEL R221, R33, -INF , !P5 ;  /* 0xff80000021dd7808 */ /* 0x004fe40006800000 */
[----:B------:R-:W-:Y:S02]  /*21f20*/  FSEL R218, R35, -INF , !P3 ;  /* 0xff80000023da7808 */ /* 0x000fe40005800000 */
[C---:B------:R-:W-:Y:S02]  /*21f30*/  ISETP.GE.AND P5, PT, R4.reuse, R8, PT ;  /* 0x000000080400720c */ /* 0x040fe40003fa6270 */
[----:B------:R-:W-:Y:S02]  /*21f40*/  ISETP.GE.AND P3, PT, R4, R6, PT ;  /* 0x000000060400720c */ /* 0x000fe40003f66270 */
[----:B------:R-:W-:Y:S01]  /*21f50*/  IADD3 R0, R2, 0xf9, RZ ;  /* 0x000000f902007810 */ /* 0x000fe20007ffe0ff */
[----:B------:R-:W-:Y:S01]  /*21f60*/  IMAD.MOV.U32 R247, RZ, RZ, R223 ;  /* 0x000000fffff77224 */ /* 0x000fe200078e00df */
[----:B------:R-:W-:-:S02]  /*21f70*/  MOV R251, R230 ;  /* 0x000000e600fb7202 */ /* 0x000fc40000000f00 */
[----:B----4-:R-:W-:Y:S02]  /*21f80*/  FSEL R223, R41, -INF , !P6 ;  /* 0xff80000029df7808 */ /* 0x010fe40007000000 */
[----:B-1----:R-:W-:Y:S02]  /*21f90*/  FSEL R225, R43, -INF , !P4 ;  /* 0xff8000002be17808 */ /* 0x002fe40006000000 */
[----:B---3--:R-:W-:Y:S02]  /*21fa0*/  FSEL R230, R29, -INF , !P5 ;  /* 0xff8000001de67808 */ /* 0x008fe40006800000 */
[----:B------:R-:W-:Y:S01]  /*21fb0*/  FSEL R227, R31, -INF , !P3 ;  /* 0xff8000001fe37808 */ /* 0x000fe20005800000 */
[----:B------:R-:W-:Y:S01]  /*21fc0*/  BSSY B1, `(.L_x_1415) ;  /* 0x0000103000017945 */ /* 0x000fe20003800000 */
[----:B------:R-:W-:Y:S01]  /*21fd0*/  BAR.SYNC.DEFER_BLOCKING 0x0 ;  /* 0x0000000000007b1d */ /* 0x000fe20000010000 */
[C---:B------:R-:W-:Y:S02]  /*21fe0*/  ISETP.GE.AND P6, PT, R2.reuse, R8, PT ;  /* 0x000000080200720c */ /* 0x040fe40003fc6270 */
[----:B------:R-:W-:-:S02]  /*21ff0*/  ISETP.GE.AND P4, PT, R2, R6, PT ;  /* 0x000000060200720c */ /* 0x000fc40003f86270 */
[C---:B------:R-:W-:Y:S02]  /*22000*/  ISETP.GE.AND P5, PT, R0.reuse, R8, PT ;  /* 0x000000080000720c */ /* 0x040fe40003fa6270 */
[----:B------:R-:W-:Y:S01]  /*22010*/  ISETP.GE.AND P3, PT, R0, R6, PT ;  /* 0x000000060000720c */ /* 0x000fe20003f66270 */
[----:B------:R-:W-:Y:S01]  /*22020*/  IMAD.MOV.U32 R234, RZ, RZ, R134 ;  /* 0x000000ffffea7224 */ /* 0x000fe200078e0086 */
[----:B------:R-:W-:Y:S01]  /*22030*/  FSEL R42, R251, -INF , !P6 ;  /* 0xff800000fb2a7808 */ /* 0x000fe20007000000 */
[----:B------:R-:W-:Y:S01]  /*22040*/  IMAD.MOV.U32 R235, RZ, RZ, R135 ;  /* 0x000000ffffeb7224 */ /* 0x000fe200078e0087 */
[----:B------:R-:W-:Y:S02]  /*22050*/  FSEL R134, R7, -INF , !P5 ;  /* 0xff80000007867808 */ /* 0x000fe40006800000 */
[----:B------:R-:W-:Y:S02]  /*22060*/  FSEL R37, R247, -INF , !P4 ;  /* 0xff800000f7257808 */ /* 0x000fe40006000000 */
[----:B------:R-:W-:Y:S01]  /*22070*/  FSEL R135, R5, -INF , !P3 ;  /* 0xff80000005877808 */ /* 0x000fe20005800000 */
[----:B------:R-:W-:Y:S05]  /*22080*/  @!P2 BRA `(.L_x_1416) ;  /* 0x00000f600000a947 */ /* 0x000fea0003800000 */
[----:B------:R-:W-:Y:S01]  /*22090*/  BSSY B0, `(.L_x_1417) ;  /* 0x0000042000007945 */ /* 0x000fe20003800000 */
[----:B------:R-:W-:Y:S05]  /*220a0*/  @!P0 BRA `(.L_x_1418) ;  /* 0x000003d000008947 */ /* 0x000fea0003800000 */
[----:B------:R-:W2:Y:S01]  /*220b0*/  LD.E R2, [R18.64+0x170] ;  /* 0x0001700612027980 */ /* 0x000ea2000c101900 */
[----:B------:R-:W-:-:S02]  /*220c0*/  IADD3 R10, R9, -0x100, RZ ;  /* 0xffffff00090a7810 */ /* 0x000fc40007ffe0ff */
[----:B------:R-:W-:Y:S02]  /*220d0*/  IABS R7, R9 ;  /* 0x0000000900077213 */ /* 0x000fe40000000000 */
        /* <DEDUP_REMOVED lines=58> */
.L_x_1418:
[----:B------:R-:W2:Y:S02]  /*22480*/  LD.E R0, [R18.64+0x38] ;  /* 0x0000380612007980 */ /* 0x000ea4000c101900 */
[----:B--2---:R-:W-:-:S04]  /*22490*/  LEA R0, -R0, RZ, 0x8 ;  /* 0x000000ff00007211 */ /* 0x004fc800078e41ff */
[----:B------:R-:W-:Y:S02]  /*224a0*/  SHF.R.S32.HI R2, RZ, 0x1f, R0 ;  /* 0x0000001fff027819 */ /* 0x000fe40000011400 */
.L_x_1419:
[----:B------:R-:W-:Y:S05]  /*224b0*/  BSYNC B0 ;  /* 0x0000000000007941 */ /* 0x000fea0003800000 */
.L_x_1417:
[----:B-----5:R-:W-:Y:S01]  /*224c0*/  @!P1 IADD3 R4, P2, R0, R117, RZ ;  /* 0x0000007500049210 */ /* 0x020fe20007f5e0ff */
[--C-:B------:R-:W-:Y:S01]  /*224d0*/  @!P1 IMAD.MOV.U32 R10, RZ, RZ, R0.reuse ;  /* 0x000000ffff0a9224 */ /* 0x100fe200078e0000 */
        /* <DEDUP_REMOVED lines=173> */
.L_x_1421:
[----:B------:R-:W-:Y:S05]  /*22fb0*/  BSYNC B0 ;  /* 0x0000000000007941 */ /* 0x000fea0003800000 */
.L_x_1420:
[----:B------:R-:W0:Y:S01]  /*22fc0*/  LDGDEPBAR ;  /* 0x00000000000079af */ /* 0x000e220000000000 */
[----:B------:R-:W-:-:S04]  /*22fd0*/  LEA R239, P0, R0, R239, 0x1 ;  /* 0x000000ef00ef7211 */ /* 0x000fc800078008ff */
[----:B------:R-:W-:-:S04]  /*22fe0*/  LEA.HI.X R242, R0, R242, R2, 0x1, P0 ;  /* 0x000000f200f27211 */ /* 0x000fc800000f0c02 */
.L_x_1416:
[----:B------:R-:W-:Y:S05]  /*22ff0*/  BSYNC B1 ;  /* 0x0000000000017941 */ /* 0x000fea0003800000 */
.L_x_1415:
[----:B-----5:R-:W-:Y:S01]  /*23000*/  FMNMX.FTZ R0, R3, R37, !PT ;  /* 0x0000002503007209 */ /* 0x020fe20007810000 */
[----:B------:R-:W3:Y:S03]  /*23010*/  LDL.LU R8, [R1+0xc] ;  /* 0x00000c0001087983 */ /* 0x000ee60000300800 */
[----:B------:R-:W-:Y:S01]  /*23020*/  FMNMX.FTZ R0, R44, R0, !PT ;  /* 0x000000002c007209 */ /* 0x000fe20007810000 */
[----:B------:R-:W4:Y:S03]  /*23030*/  LDL.LU R9, [R1+0x8] ;  /* 0x0000080001097983 */ /* 0x000f260000300800 */
[----:B------:R-:W-:Y:S01]  /*23040*/  FMNMX.FTZ R0, R110, R0, !PT ;  /* 0x000000006e007209 */ /* 0x000fe20007810000 */
[----:B-1----:R-:W-:Y:S03]  /*23050*/  LDSM.16.MT88.4 R12, [R178+0xa000] ;  /* 0x00a00000b20c783b */ /* 0x002fe60000004200 */
[----:B------:R-:W-:Y:S01]  /*23060*/  FMNMX.FTZ R2, R46, R0, !PT ;  /* 0x000000002e027209 */ /* 0x000fe20007810000 */
[----:B------:R-:W-:Y:S03]  /*23070*/  LDSM.16.MT88.4 R24, [R181+0xa000] ;  /* 0x00a00000b518783b */ /* 0x000fe60000004200 */
[----:B------:R-:W-:Y:S01]  /*23080*/  FMNMX.FTZ R2, R112, R2, !PT ;  /* 0x0000000270027209 */ /* 0x000fe20007810000 */
[----:B--2---:R-:W2:Y:S01]  /*23090*/  LD.E R0, [R18.64+0xdc] ;  /* 0x0000dc0612007980 */ /* 0x004ea2000c101900 */
        /* <DEDUP_REMOVED lines=125> */
[----:B------:R-:W3:Y:S01]  /*23870*/  SHFL.BFLY PT, R6, R4, 0x2, 0x1f ;  /* 0x0c401f0004067f89 */ /* 0x000ee200000e0000 */
[----:B-1----:R-:W-:-:S05]  /*23880*/  FMNMX.FTZ R2, R2, R5, !PT ;  /* 0x0000000502027209 */ /* 0x002fca0007810000 */
[----:B------:R-:W1:Y:S01]  /*23890*/  SHFL.BFLY PT, R5, R2, 0x1, 0x1f ;  /* 0x0c201f0002057f89 */ /* 0x000e6200000e0000 */
[----:B---3--:R-:W-:Y:S02]  /*238a0*/  FMNMX.FTZ R4, R4, R6, !PT ;  /* 0x0000000604047209 */ /* 0x008fe40007810000 */
[----:B------:R-:W-:-:S03]  /*238b0*/  MOV R17, R8 ;  /* 0x0000000800117202 */ /* 0x000fc60000000f00 */
[----:B------:R-:W3:Y:S01]  /*238c0*/  SHFL.BFLY PT, R6, R4, 0x1, 0x1f ;  /* 0x0c201f0004067f89 */ /* 0x000ee200000e0000 */
[----:B----4-:R-:W-:Y:S02]  /*238d0*/  MOV R16, R9 ;  /* 0x0000000900107202 */ /* 0x010fe40000000f00 */
[----:B------:R-:W-:Y:S02]  /*238e0*/  MOV R32, R17 ;  /* 0x0000001100207202 */ /* 0x000fe40000000f00 */
[----:B------:R-:W-:Y:S02]  /*238f0*/  MOV R33, R16 ;  /* 0x0000001000217202 */ /* 0x000fe40000000f00 */
[----:B-1----:R-:W-:Y:S02]  /*23900*/  FMNMX.FTZ R77, R2, R5, !PT ;  /* 0x00000005024d7209 */ /* 0x002fe40007810000 */
[----:B------:R-:W-:Y:S02]  /*23910*/  MOV R47, R33 ;  /* 0x00000021002f7202 */ /* 0x000fe40000000f00 */
[----:B------:R-:W-:Y:S01]  /*23920*/  FSETP.NEU.FTZ.AND P0, PT, R77, -INF , PT ;  /* 0xff8000004d00780b */ /* 0x000fe20003f1d000 */
[----:B--2---:R-:W-:Y:S01]  /*23930*/  FMUL.FTZ R5, R0, R77 ;  /* 0x0000004d00057220 */ /* 0x004fe20000410000 */
[----:B------:R-:W-:-:S02]  /*23940*/  MOV R119, R32 ;  /* 0x0000002000777202 */ /* 0x000fc40000000f00 */
[----:B------:R-:W-:Y:S02]  /*23950*/  LDSM.16.MT88.4 R32, [R181+0xa800] ;  /* 0x00a80000b520783b */ /* 0x000fe40000004200 */
[----:B------:R-:W-:-:S05]  /*23960*/  FSEL R5, R5, RZ, P0 ;  /* 0x000000ff05057208 */ /* 0x000fca0000000000 */
[----:B------:R-:W-:Y:S01]  /*23970*/  FFMA.FTZ R2, R37, R0, -R5 ;  /* 0x0000000025027223 */ /* 0x000fe20000010805 */
[----:B---3--:R-:W-:Y:S02]  /*23980*/  FMNMX.FTZ R76, R4, R6, !PT ;  /* 0x00000006044c7209 */ /* 0x008fe40007810000 */
        /* <DEDUP_REMOVED lines=14> */
[----:B------:R-:W-:Y:S02]  /*23a70*/  FMUL.FTZ R151, R151, R3 ;  /* 0x0000000397977220 */ /* 0x000fe40000410000 */
[----:B-1----:R-:W-:Y:S01]  /*23a80*/  FFMA.FTZ R2, R110, R0, -R5 ;  /* 0x000000006e027223 */ /* 0x002fe20000010805 */
[----:B---3--:R-:W-:Y:S01]  /*23a90*/  F2FP.BF16.PACK_AB R9, R44, R117 ;  /* 0x000000752c09723e */ /* 0x008fe200000010ff */
[----:B------:R-:W-:-:S02]  /*23aa0*/  FMUL.FTZ R158, R158, R3 ;  /* 0x000000039e9e7220 */ /* 0x000fc40000410000 */
[----:B------:R1:W2:Y:S01]  /*23ab0*/  MUFU.EX2 R10, R2 ;  /* 0x00000002000a7308 */ /* 0x0002a20000000800 */
        /* <DEDUP_REMOVED lines=8> */
[----:B-1----:R-:W-:Y:S01]  /*23b40*/  FFMA.FTZ R2, R46, R0, -R5 ;  /* 0x000000002e027223 */ /* 0x002fe20000010805 */
[----:B--2---:R-:W-:Y:S01]  /*23b50*/  MOV R46, R10 ;  /* 0x0000000a002e7202 */ /* 0x004fe20000000f00 */
        /* <DEDUP_REMOVED lines=20> */
[----:B------:R-:W1:Y:S01]  /*23ca0*/  MUFU.EX2 R18, R2 ;  /* 0x0000000200127308 */ /* 0x000e620000000800 */
        /* <DEDUP_REMOVED lines=9> */
[----:B-1----:R-:W-:Y:S01]  /*23d40*/  MOV R166, R18 ;  /* 0x0000001200a67202 */ /* 0x002fe20000000f00 */
[----:B------:R-:W-:Y:S01]  /*23d50*/  FFMA.FTZ R2, R52, R0, -R5 ;  /* 0x0000000034027223 */ /* 0x000fe20000010805 */
[----:B------:R-:W1:Y:S01]  /*23d60*/  LDSM.16.MT88.4 R16, [R179+0xa000] ;  /* 0x00a00000b310783b */ /* 0x000e620000004200 */
[-C--:B------:R-:W-:Y:S01]  /*23d70*/  FMUL.FTZ R145, R145, R4.reuse ;  /* 0x0000000491917220 */ /* 0x080fe20000410000 */
[----:B------:R-:W-:Y:S01]  /*23d80*/  HMMA.16816.F32.BF16 R36, R8, R24, R156 ;  /* 0x000000180824723c */ /* 0x000fe2000004189c */
[----:B------:R2:W3:Y:S01]  /*23d90*/  MUFU.EX2 R164, R2 ;  /* 0x0000000200a47308 */ /* 0x0004e20000000800 */
[-C--:B------:R-:W-:Y:S02]  /*23da0*/  FMUL.FTZ R160, R160, R4.reuse ;  /* 0x00000004a0a07220 */ /* 0x080fe40000410000 */
[----:B------:R-:W-:-:S02]  /*23db0*/  FMUL.FTZ R161, R161, R4 ;  /* 0x00000004a1a17220 */ /* 0x000fc40000410000 */
[-C--:B------:R-:W-:Y:S01]  /*23dc0*/  FMUL.FTZ R140, R140, R4.reuse ;  /* 0x000000048c8c7220 */ /* 0x080fe20000410000 */
[----:B------:R-:W-:Y:S01]  /*23dd0*/  MOV R156, R45 ;  /* 0x0000002d009c7202 */ /* 0x000fe20000000f00 */
[C---:B------:R-:W-:Y:S01]  /*23de0*/  HMMA.16816.F32.BF16 R48, R8.reuse, R26, R152 ;  /* 0x0000001a0830723c */ /* 0x040fe20000041898 */
[----:B------:R-:W4:Y:S01]  /*23df0*/  LDSM.16.MT88.4 R24, [R178+0xa800] ;  /* 0x00a80000b218783b */ /* 0x000f220000004200 */
[-C--:B------:R-:W-:Y:S02]  /*23e00*/  FMUL.FTZ R141, R141, R4.reuse ;  /* 0x000000048d8d7220 */ /* 0x080fe40000410000 */
[-C--:B------:R-:W-:Y:S02]  /*23e10*/  FMUL.FTZ R136, R136, R4.reuse ;  /* 0x0000000488887220 */ /* 0x080fe40000410000 */
[----:B------:R-:W-:Y:S01]  /*23e20*/  FMUL.FTZ R137, R137, R4 ;  /* 0x0000000489897220 */ /* 0x000fe20000410000 */
[----:B------:R-:W-:Y:S01]  /*23e30*/  MOV R155, R46 ;  /* 0x0000002e009b7202 */ /* 0x000fe20000000f00 */
[----:B------:R-:W-:Y:S01]  /*23e40*/  HMMA.16816.F32.BF16 R40, R8, R14, R160 ;  /* 0x0000000e0828723c */ /* 0x000fe200000418a0 */
[----:B--2---:R-:W-:Y:S01]  /*23e50*/  FFMA.FTZ R2, R114, R0, -R5 ;  /* 0x0000000072027223 */ /* 0x004fe20000010805 */
[----:B------:R-:W-:-:S02]  /*23e60*/  MOV R153, R61 ;  /* 0x0000003d00997202 */ /* 0x000fc40000000f00 */
[----:B------:R-:W-:Y:S01]  /*23e70*/  MOV R154, R63 ;  /* 0x0000003f009a7202 */ /* 0x000fe20000000f00 */
[----:B------:R2:W-:Y:S01]  /*23e80*/  MUFU.EX2 R12, R2 ;  /* 0x00000002000c7308 */ /* 0x0005e20000000800 */
[----:B------:R-:W-:Y:S02]  /*23e90*/  MOV R114, R44 ;  /* 0x0000002c00727202 */ /* 0x000fe40000000f00 */
[C---:B------:R-:W-:Y:S08]  /*23ea0*/  HMMA.16816.F32.BF16 R140, R8.reuse, R20, R140 ;  /* 0x00000014088c723c */ /* 0x040ff0000004188c */
[----:B------:R-:W-:Y:S01]  /*23eb0*/  HMMA.16816.F32.BF16 R20, R8, R22, R136 ;  /* 0x000000160814723c */ /* 0x000fe20000041888 */
[----:B--2---:R-:W-:-:S07]  /*23ec0*/  FFMA.FTZ R2, R53, R0, -R5 ;  /* 0x0000000035027223 */ /* 0x004fce0000010805 */
[C---:B-1----:R-:W-:Y:S01]  /*23ed0*/  HMMA.16816.F32.BF16 R56, R8.reuse, R16, R148 ;  /* 0x000000100838723c */ /* 0x042fe20000041894 */
[----:B------:R1:W2:Y:S06]  /*23ee0*/  MUFU.EX2 R13, R2 ;  /* 0x00000002000d7308 */ /* 0x0002ac0000000800 */
[----:B------:R-:W-:Y:S01]  /*23ef0*/  MOV R150, R156 ;  /* 0x0000009c00967202 */ /* 0x000fe20000000f00 */
[----:B------:R-:W-:Y:S01]  /*23f00*/  HMMA.16816.F32.BF16 R144, R8, R18, R144 ;  /* 0x000000120890723c */ /* 0x000fe20000041890 */
[----:B------:R-:W4:Y:S01]  /*23f10*/  LDSM.16.MT88.4 R16, [R179+0xa800] ;  /* 0x00a80000b310783b */ /* 0x000f220000004200 */
[----:B------:R-:W-:-:S05]  /*23f20*/  MOV R148, R155 ;  /* 0x0000009b00947202 */ /* 0x000fca0000000f00 */
[----:B---3--:R-:W-:Y:S01]  /*23f30*/  F2FP.BF16.PACK_AB R9, R164, R166 ;  /* 0x000000a6a409723e */ /* 0x008fe200000010ff */
[--C-:B-1----:R-:W-:Y:S01]  /*23f40*/  FFMA.FTZ R2, R115, R0, -R7.reuse ;  /* 0x0000000073027223 */ /* 0x102fe20000010807 */
[----:B--2---:R-:W-:Y:S02]  /*23f50*/  MOV R149, R13 ;  /* 0x0000000d00957202 */ /* 0x004fe40000000f00 */
[----:B------:R-:W-:Y:S01]  /*23f60*/  MOV R115, R110 ;  /* 0x0000006e00737202 */ /* 0x000fe20000000f00 */
[----:B------:R1:W-:Y:S01]  /*23f70*/  MUFU.EX2 R165, R2 ;  /* 0x0000000200a57308 */ /* 0x0003e20000000800 */
[----:B------:R-:W-:Y:S02]  /*23f80*/  MOV R110, R119 ;  /* 0x00000077006e7202 */ /* 0x000fe40000000f00 */
[----:B------:R-:W-:Y:S01]  /*23f90*/  MOV R119, R47 ;  /* 0x0000002f00777202 */ /* 0x000fe20000000f00 */
[----:B-1----:R-:W-:-:S04]  /*23fa0*/  FFMA.FTZ R2, R54, R0, -R7 ;  /* 0x0000000036027223 */ /* 0x002fc80000010807 */
[----:B------:R1:W2:Y:S02]  /*23fb0*/  MUFU.EX2 R52, R2 ;  /* 0x0000000200347308 */ /* 0x0002a40000000800 */
[--C-:B-1----:R-:W-:Y:S01]  /*23fc0*/  FFMA.FTZ R2, R116, R0, -R7.reuse ;  /* 0x0000000074027223 */ /* 0x102fe20000010807 */
[----:B------:R-:W-:Y:S02]  /*23fd0*/  MOV R116, R12 ;  /* 0x0000000c00747202 */ /* 0x000fe40000000f00 */
[----:B------:R-:W1:Y:S03]  /*23fe0*/  LDSM.16.MT88.4 R12, [R180+0xa800] ;  /* 0x00a80000b40c783b */ /* 0x000e660000004200 */
[----:B------:R3:W-:Y:S01]  /*23ff0*/  MUFU.EX2 R151, R2 ;  /* 0x0000000200977308 */ /* 0x0007e20000000800 */
[----:B--2---:R-:W-:Y:S02]  /*24000*/  F2FP.BF16.PACK_AB R8, R52, R165 ;  /* 0x000000a53408723e */ /* 0x004fe400000010ff */
[----:B------:R-:W-:Y:S01]  /*24010*/  F2FP.BF16.PACK_AB R11, R149, R116 ;  /* 0x00000074950b723e */ /* 0x000fe200000010ff */
[----:B---3--:R-:W-:-:S04]  /*24020*/  FFMA.FTZ R2, R55, R0, -R7 ;  /* 0x0000000037027223 */ /* 0x008fc80000010807 */
[----:B------:R2:W3:Y:S02]  /*24030*/  MUFU.EX2 R112, R2 ;  /* 0x0000000200707308 */ /* 0x0004e40000000800 */
[----:B--2---:R-:W-:Y:S01]  /*24040*/  FFMA.FTZ R2, R118, R0, -R5 ;  /* 0x0000000076027223 */ /* 0x004fe20000010805 */
[----:B---3--:R-:W-:-:S05]  /*24050*/  F2FP.BF16.PACK_AB R10, R112, R151 ;  /* 0x00000097700a723e */ /* 0x008fca00000010ff */
[----:B------:R2:W-:Y:S02]  /*24060*/  MUFU.EX2 R252, R2 ;  /* 0x0000000200fc7308 */ /* 0x0005e40000000800 */
[C---:B----4-:R-:W-:Y:S08]  /*24070*/  HMMA.16816.F32.BF16 R28, R8.reuse, R24, R28 ;  /* 0x00000018081c723c */ /* 0x050ff0000004181c */
[----:B------:R-:W-:Y:S01]  /*24080*/  HMMA.16816.F32.BF16 R40, R8, R26, R40 ;  /* 0x0000001a0828723c */ /* 0x000fe20000041828 */
[----:B------:R-:W3:Y:S01]  /*24090*/  LDSM.16.MT88.4 R24, [R178+0xb000] ;  /* 0x00b00000b218783b */ /* 0x000ee20000004200 */
[----:B--2---:R-:W-:-:S04]  /*240a0*/  FFMA.FTZ R2, R60, R0, -R5 ;  /* 0x000000003c027223 */ /* 0x004fc80000010805 */
[----:B------:R2:W4:Y:S02]  /*240b0*/  MUFU.EX2 R111, R2 ;  /* 0x00000002006f7308 */ /* 0x0005240000000800 */
[C---:B------:R-:W-:Y:S08]  /*240c0*/  HMMA.16816.F32.BF16 R36, R8.reuse, R32, R36 ;  /* 0x000000200824723c */ /* 0x040ff00000041824 */
[----:B------:R-:W-:Y:S01]  /*240d0*/  HMMA.16816.F32.BF16 R48, R8, R34, R48 ;  /* 0x000000220830723c */ /* 0x000fe20000041830 */
[----:B------:R-:W3:Y:S01]  /*240e0*/  LDSM.16.MT88.4 R32, [R181+0xb000] ;  /* 0x00b00000b520783b */ /* 0x000ee20000004200 */
[----:B--2---:R-:W-:-:S06]  /*240f0*/  FFMA.FTZ R2, R120, R0, -R5 ;  /* 0x0000000078027223 */ /* 0x004fcc0000010805 */
[C---:B------:R-:W-:Y:S01]  /*24100*/  HMMA.16816.F32.BF16 R56, R8.reuse, R16, R56 ;  /* 0x000000100838723c */ /* 0x040fe20000041838 */
[----:B------:R2:W-:Y:S07]  /*24110*/  MUFU.EX2 R251, R2 ;  /* 0x0000000200fb7308 */ /* 0x0005ee0000000800 */
[C---:B------:R-:W-:Y:S01]  /*24120*/  HMMA.16816.F32.BF16 R68, R8.reuse, R18, R144 ;  /* 0x000000120844723c */ /* 0x040fe20000041890 */
[----:B------:R-:W3:Y:S07]  /*24130*/  LDSM.16.MT88.4 R16, [R179+0xb000] ;  /* 0x00b00000b310783b */ /* 0x000eee0000004200 */
[----:B-1----:R-:W-:Y:S01]  /*24140*/  HMMA.16816.F32.BF16 R140, R8, R12, R140 ;  /* 0x0000000c088c723c */ /* 0x002fe2000004188c */
[----:B--2---:R-:W-:-:S04]  /*24150*/  FFMA.FTZ R2, R121, R0, -R7 ;  /* 0x0000000079027223 */ /* 0x004fc80000010807 */
[----:B------:R1:W-:Y:S03]  /*24160*/  MUFU.EX2 R249, R2 ;  /* 0x0000000200f97308 */ /* 0x0003e60000000800 */
[----:B------:R-:W-:Y:S01]  /*24170*/  HMMA.16816.F32.BF16 R20, R8, R14, R20 ;  /* 0x0000000e0814723c */ /* 0x000fe20000041814 */
[----:B------:R-:W2:Y:S06]  /*24180*/  LDSM.16.MT88.4 R12, [R180+0xb000] ;  /* 0x00b00000b40c783b */ /* 0x000eac0000004200 */
        /* <DEDUP_REMOVED lines=14> */
[C---:B---3--:R-:W-:Y:S08]  /*24270*/  HMMA.16816.F32.BF16 R28, R8.reuse, R24, R28 ;  /* 0x00000018081c723c */ /* 0x048ff0000004181c */
[----:B------:R-:W-:Y:S01]  /*24280*/  HMMA.16816.F32.BF16 R40, R8, R26, R40 ;  /* 0x0000001a0828723c */ /* 0x000fe20000041828 */
[----:B------:R-:W3:Y:S01]  /*24290*/  LDSM.16.MT88.4 R24, [R178+0xb800] ;  /* 0x00b80000b218783b */ /* 0x000ee20000004200 */
[----:B-1----:R-:W-:Y:S01]  /*242a0*/  FFMA.FTZ R2, R72, R0, -R5 ;  /* 0x0000000048027223 */ /* 0x002fe20000010805 */
[----:B------:R-:W-:-:S03]  /*242b0*/  MOV R72, R165 ;  /* 0x000000a500487202 */ /* 0x000fc60000000f00 */
[----:B------:R1:W4:Y:S02]  /*242c0*/  MUFU.EX2 R238, R2 ;  /* 0x0000000200ee7308 */ /* 0x0003240000000800 */
[C---:B------:R-:W-:Y:S08]  /*242d0*/  HMMA.16816.F32.BF16 R36, R8.reuse, R32, R36 ;  /* 0x000000200824723c */ /* 0x040ff00000041824 */
[----:B------:R-:W-:Y:S01]  /*242e0*/  HMMA.16816.F32.BF16 R48, R8, R34, R48 ;  /* 0x000000220830723c */ /* 0x000fe20000041830 */
[----:B------:R-:W3:Y:S01]  /*242f0*/  LDSM.16.MT88.4 R32, [R181+0xb800] ;  /* 0x00b80000b520783b */ /* 0x000ee20000004200 */
[----:B-1----:R-:W-:-:S06]  /*24300*/  FFMA.FTZ R2, R125, R0, -R5 ;  /* 0x000000007d027223 */ /* 0x002fcc0000010805 */
[C---:B------:R-:W-:Y:S01]  /*24310*/  HMMA.16816.F32.BF16 R56, R8.reuse, R16, R56 ;  /* 0x000000100838723c */ /* 0x040fe20000041838 */
[----:B------:R1:W-:Y:S07]  /*24320*/  MUFU.EX2 R236, R2 ;  /* 0x0000000200ec7308 */ /* 0x0003ee0000000800 */
[C---:B------:R-:W-:Y:S01]  /*24330*/  HMMA.16816.F32.BF16 R68, R8.reuse, R18, R68 ;  /* 0x000000120844723c */ /* 0x040fe20000041844 */
[----:B------:R-:W3:Y:S07]  /*24340*/  LDSM.16.MT88.4 R16, [R179+0xb800] ;  /* 0x00b80000b310783b */ /* 0x000eee0000004200 */
[----:B--2---:R-:W-:Y:S01]  /*24350*/  HMMA.16816.F32.BF16 R140, R8, R12, R140 ;  /* 0x0000000c088c723c */ /* 0x004fe2000004188c */
[----:B-1----:R-:W-:-:S04]  /*24360*/  FFMA.FTZ R2, R126, R0, -R7 ;  /* 0x000000007e027223 */ /* 0x002fc80000010807 */
[----:B------:R1:W-:Y:S03]  /*24370*/  MUFU.EX2 R167, R2 ;  /* 0x0000000200a77308 */ /* 0x0003e60000000800 */
[----:B------:R-:W-:Y:S01]  /*24380*/  HMMA.16816.F32.BF16 R20, R8, R14, R20 ;  /* 0x0000000e0814723c */ /* 0x000fe20000041814 */
[----:B------:R-:W2:Y:S06]  /*24390*/  LDSM.16.MT88.4 R12, [R180+0xb800] ;  /* 0x00b80000b40c783b */ /* 0x000eac0000004200 */
[----:B----4-:R-:W-:Y:S01]  /*243a0*/  F2FP.BF16.PACK_AB R9, R238, R237 ;  /* 0x000000edee09723e */ /* 0x010fe200000010ff */
[----:B-1----:R-:W-:Y:S01]  /*243b0*/  FFMA.FTZ R2, R73, R0, -R7 ;  /* 0x0000000049027223 */ /* 0x002fe20000010807 */
[----:B------:R-:W-:-:S03]  /*243c0*/  MOV R73, R166 ;  /* 0x000000a600497202 */ /* 0x000fc60000000f00 */
[----:B------:R1:W4:Y:S02]  /*243d0*/  MUFU.EX2 R166, R2 ;  /* 0x0000000200a67308 */ /* 0x0003240000000800 */
[----:B-1----:R-:W-:Y:S01]  /*243e0*/  FFMA.FTZ R2, R127, R0, -R7 ;  /* 0x000000007f027223 */ /* 0x002fe20000010807 */
[----:B----4-:R-:W-:-:S05]  /*243f0*/  F2FP.BF16.PACK_AB R8, R166, R167 ;  /* 0x000000a7a608723e */ /* 0x010fca00000010ff */
[----:B------:R1:W-:Y:S02]  /*24400*/  MUFU.EX2 R165, R2 ;  /* 0x0000000200a57308 */ /* 0x0003e40000000800 */
[----:B-1----:R-:W-:Y:S01]  /*24410*/  FFMA.FTZ R2, R74, R0, -R7 ;  /* 0x000000004a027223 */ /* 0x002fe20000010807 */
[----:B------:R-:W-:-:S05]  /*24420*/  MOV R74, R164 ;  /* 0x000000a4004a7202 */ /* 0x000fca0000000f00 */
[----:B------:R1:W4:Y:S02]  /*24430*/  MUFU.EX2 R164, R2 ;  /* 0x0000000200a47308 */ /* 0x0003240000000800 */
[----:B-1----:R-:W-:Y:S01]  /*24440*/  FFMA.FTZ R2, R75, R0, -R5 ;  /* 0x000000004b027223 */ /* 0x002fe20000010805 */
[----:B----4-:R-:W-:Y:S02]  /*24450*/  F2FP.BF16.PACK_AB R10, R164, R165 ;  /* 0x000000a5a40a723e */ /* 0x010fe400000010ff */
[----:B------:R-:W-:-:S03]  /*24460*/  MOV R75, R52 ;  /* 0x00000034004b7202 */ /* 0x000fc60000000f00 */
[----:B------:R1:W4:Y:S02]  /*24470*/  MUFU.EX2 R163, R2 ;  /* 0x0000000200a37308 */ /* 0x0003240000000800 */
[----:B-1----:R-:W-:Y:S01]  /*24480*/  FFMA.FTZ R2, R128, R0, -R5 ;  /* 0x0000000080027223 */ /* 0x002fe20000010805 */
[----:B----4-:R-:W-:-:S05]  /*24490*/  F2FP.BF16.PACK_AB R11, R163, R236 ;  /* 0x000000eca30b723e */ /* 0x010fca00000010ff */
[----:B------:R1:W-:Y:S02]  /*244a0*/  MUFU.EX2 R161, R2 ;  /* 0x0000000200a17308 */ /* 0x0003e40000000800 */
[C---:B---3--:R-:W-:Y:S01]  /*244b0*/  HMMA.16816.F32.BF16 R52, R8.reuse, R24, R28 ;  /* 0x000000180834723c */ /* 0x048fe2000004181c */
[----:B------:R-:W3:Y:S07]  /*244c0*/  LDSM.16.MT88.4 R28, [R178+0xc000] ;  /* 0x00c00000b21c783b */ /* 0x000eee0000004200 */
[----:B------:R-:W-:Y:S01]  /*244d0*/  HMMA.16816.F32.BF16 R60, R8, R26, R40 ;  /* 0x0000001a083c723c */ /* 0x000fe20000041828 */
[----:B------:R-:W4:Y:S01]  /*244e0*/  LDSM.16.MT88.4 R24, [R181+0xc000] ;  /* 0x00c00000b518783b */ /* 0x000f220000004200 */
[----:B-1----:R-:W-:Y:S01]  /*244f0*/  FFMA.FTZ R2, R78, R0, -R5 ;  /* 0x000000004e027223 */ /* 0x002fe20000010805 */
[----:B------:R-:W-:-:S03]  /*24500*/  MOV R78, R111 ;  /* 0x0000006f004e7202 */ /* 0x000fc60000000f00 */
[----:B------:R1:W1:Y:S02]  /*24510*/  MUFU.EX2 R162, R2 ;  /* 0x0000000200a27308 */ /* 0x0002640000000800 */
[C---:B------:R-:W-:Y:S08]  /*24520*/  HMMA.16816.F32.BF16 R44, R8.reuse, R32, R36 ;  /* 0x00000020082c723c */ /* 0x040ff00000041824 */
[----:B------:R-:W-:Y:S01]  /*24530*/  HMMA.16816.F32.BF16 R40, R8, R34, R48 ;  /* 0x000000220828723c */ /* 0x000fe20000041830 */
[----:B-1----:R-:W-:-:S07]  /*24540*/  FFMA.FTZ R2, R129, R0, -R5 ;  /* 0x0000000081027223 */ /* 0x002fce0000010805 */
        /* <DEDUP_REMOVED lines=9> */
[----:B------:R-:W-:Y:S01]  /*245e0*/  F2FP.BF16.PACK_AB R9, R162, R161 ;  /* 0x000000a1a209723e */ /* 0x000fe200000010ff */
[----:B-1----:R-:W-:Y:S01]  /*245f0*/  FFMA.FTZ R2, R79, R0, -R7 ;  /* 0x000000004f027223 */ /* 0x002fe20000010807 */
[----:B------:R-:W-:-:S03]  /*24600*/  MOV R79, R112 ;  /* 0x00000070004f7202 */ /* 0x000fc60000000f00 */
[----:B------:R1:W1:Y:S02]  /*24610*/  MUFU.EX2 R158, R2 ;  /* 0x00000002009e7308 */ /* 0x0002640000000800 */
[----:B-1----:R-:W-:Y:S01]  /*24620*/  FFMA.FTZ R2, R131, R0, -R7 ;  /* 0x0000000083027223 */ /* 0x002fe20000010807 */
[----:B------:R-:W-:-:S05]  /*24630*/  F2FP.BF16.PACK_AB R8, R158, R159 ;  /* 0x0000009f9e08723e */ /* 0x000fca00000010ff */
[----:B------:R1:W-:Y:S02]  /*24640*/  MUFU.EX2 R157, R2 ;  /* 0x00000002009d7308 */ /* 0x0003e40000000800 */
[----:B-1----:R-:W-:Y:S01]  /*24650*/  FFMA.FTZ R2, R80, R0, -R7 ;  /* 0x0000000050027223 */ /* 0x002fe20000010807 */
[----:B------:R-:W-:-:S05]  /*24660*/  MOV R80, R153 ;  /* 0x0000009900507202 */ /* 0x000fca0000000f00 */
[----:B------:R1:W1:Y:S02]  /*24670*/  MUFU.EX2 R156, R2 ;  /* 0x00000002009c7308 */ /* 0x0002640000000800 */
[----:B-1----:R-:W-:Y:S01]  /*24680*/  FFMA.FTZ R2, R81, R0, -R5 ;  /* 0x0000000051027223 */ /* 0x002fe20000010805 */
[----:B------:R-:W-:Y:S02]  /*24690*/  MOV R81, R154 ;  /* 0x0000009a00517202 */ /* 0x000fe40000000f00 */
[----:B------:R-:W-:-:S03]  /*246a0*/  F2FP.BF16.PACK_AB R10, R156, R157 ;  /* 0x0000009d9c0a723e */ /* 0x000fc600000010ff */
[----:B------:R1:W1:Y:S02]  /*246b0*/  MUFU.EX2 R155, R2 ;  /* 0x00000002009b7308 */ /* 0x0002640000000800 */
[----:B-1----:R-:W-:Y:S01]  /*246c0*/  FFMA.FTZ R2, R170, R0, -R5 ;  /* 0x00000000aa027223 */ /* 0x002fe20000010805 */
[----:B------:R-:W-:Y:S02]  /*246d0*/  MOV R170, R149 ;  /* 0x0000009500aa7202 */ /* 0x000fe40000000f00 */
[----:B------:R-:W-:-:S03]  /*246e0*/  F2FP.BF16.PACK_AB R11, R155, R160 ;  /* 0x000000a09b0b723e */ /* 0x000fc600000010ff */
[----:B------:R1:W-:Y:S04]  /*246f0*/  MUFU.EX2 R153, R2 ;  /* 0x0000000200997308 */ /* 0x0003e80000000800 */
[C---:B---3--:R-:W-:Y:S08]  /*24700*/  HMMA.16816.F32.BF16 R48, R8.reuse, R28, R52 ;  /* 0x0000001c0830723c */ /* 0x048ff00000041834 */
[----:B----4-:R-:W-:Y:S01]  /*24710*/  HMMA.16816.F32.BF16 R44, R8, R24, R44 ;  /* 0x00000018082c723c */ /* 0x010fe2000004182c */
[----:B-1----:R-:W-:Y:S01]  /*24720*/  FFMA.FTZ R2, R82, R0, -R5 ;  /* 0x0000000052027223 */ /* 0x002fe20000010805 */
[----:B------:R-:W-:-:S03]  /*24730*/  MOV R82, R115 ;  /* 0x0000007300527202 */ /* 0x000fc60000000f00 */
[----:B------:R1:W3:Y:S03]  /*24740*/  MUFU.EX2 R154, R2 ;  /* 0x00000002009a7308 */ /* 0x0002e60000000800 */
[C---:B------:R-:W-:Y:S01]  /*24750*/  HMMA.16816.F32.BF16 R52, R8.reuse, R26, R40 ;  /* 0x0000001a0834723c */ /* 0x040fe20000041828 */
[----:B------:R-:W4:Y:S07]  /*24760*/  LDSM.16.MT88.4 R24, [R181+0xc800] ;  /* 0x00c80000b518783b */ /* 0x000f2e0000004200 */
[----:B------:R-:W-:Y:S01]  /*24770*/  HMMA.16816.F32.BF16 R36, R8, R16, R36 ;  /* 0x000000100824723c */ /* 0x000fe20000041824 */
[----:B-1----:R-:W-:Y:S01]  /*24780*/  FFMA.FTZ R2, R171, R0, -R5 ;  /* 0x00000000ab027223 */ /* 0x002fe20000010805 */
[----:B------:R-:W-:-:S06]  /*24790*/  MOV R171, R151 ;  /* 0x0000009700ab7202 */ /* 0x000fcc0000000f00 */
[C---:B------:R-:W-:Y:S01]  /*247a0*/  HMMA.16816.F32.BF16 R68, R8.reuse, R18, R68 ;  /* 0x000000120844723c */ /* 0x040fe20000041844 */
[----:B------:R-:W1:Y:S01]  /*247b0*/  LDSM.16.MT88.4 R16, [R179+0xc800] ;  /* 0x00c80000b310783b */ /* 0x000e620000004200 */
[----:B------:R3:W-:Y:S06]  /*247c0*/  MUFU.EX2 R152, R2 ;  /* 0x0000000200987308 */ /* 0x0007ec0000000800 */
[C---:B--2---:R-:W-:Y:S08]  /*247d0*/  HMMA.16816.F32.BF16 R32, R8.reuse, R12, R32 ;  /* 0x0000000c0820723c */ /* 0x044ff00000041820 */
[----:B------:R-:W-:Y:S01]  /*247e0*/  HMMA.16816.F32.BF16 R20, R8, R14, R20 ;  /* 0x0000000e0814723c */ /* 0x000fe20000041814 */
[----:B------:R-:W2:Y:S01]  /*247f0*/  LDSM.16.MT88.4 R12, [R180+0xc800] ;  /* 0x00c80000b40c783b */ /* 0x000ea20000004200 */
[----:B---3--:R-:W-:Y:S01]  /*24800*/  FFMA.FTZ R2, R172, R0, -R7 ;  /* 0x00000000ac027223 */ /* 0x008fe20000010807 */
[----:B------:R-:W-:-:S03]  /*24810*/  MOV R172, R116 ;  /* 0x0000007400ac7202 */ /* 0x000fc60000000f00 */
[----:B------:R3:W-:Y:S02]  /*24820*/  MUFU.EX2 R151, R2 ;  /* 0x0000000200977308 */ /* 0x0007e40000000800 */
[----:B------:R-:W-:Y:S01]  /*24830*/  HMMA.16816.F32.BF16 R60, R8, R30, R60 ;  /* 0x0000001e083c723c */ /* 0x000fe2000004183c */
[----:B------:R-:W1:Y:S06]  /*24840*/  LDSM.16.MT88.4 R28, [R178+0xc800] ;  /* 0x00c80000b21c783b */ /* 0x000e6c0000004200 */
[----:B------:R-:W-:Y:S01]  /*24850*/  F2FP.BF16.PACK_AB R9, R154, R153 ;  /* 0x000000999a09723e */ /* 0x000fe200000010ff */
[----:B---3--:R-:W-:Y:S01]  /*24860*/  FFMA.FTZ R2, R83, R0, -R7 ;  /* 0x0000000053027223 */ /* 0x008fe20000010807 */
[----:B------:R-:W-:-:S03]  /*24870*/  MOV R83, R150 ;  /* 0x0000009600537202 */ /* 0x000fc60000000f00 */
[----:B------:R3:W2:Y:S02]  /*24880*/  MUFU.EX2 R150, R2 ;  /* 0x0000000200967308 */ /* 0x0006a40000000800 */
[----:B---3--:R-:W-:Y:S01]  /*24890*/  FFMA.FTZ R2, R173, R0, -R7 ;  /* 0x00000000ad027223 */ /* 0x008fe20000010807 */
[----:B------:R-:W-:Y:S02]  /*248a0*/  MOV R173, R148 ;  /* 0x0000009400ad7202 */ /* 0x000fe40000000f00 */
[----:B--2---:R-:W-:-:S03]  /*248b0*/  F2FP.BF16.PACK_AB R8, R150, R151 ;  /* 0x000000979608723e */ /* 0x004fc600000010ff */
[----:B------:R2:W-:Y:S02]  /*248c0*/  MUFU.EX2 R149, R2 ;  /* 0x0000000200957308 */ /* 0x0005e40000000800 */
[----:B--2---:R-:W-:Y:S01]  /*248d0*/  FFMA.FTZ R2, R84, R0, -R7 ;  /* 0x0000000054027223 */ /* 0x004fe20000010807 */
[----:B------:R-:W-:-:S05]  /*248e0*/  MOV R84, R114 ;  /* 0x0000007200547202 */ /* 0x000fca0000000f00 */
        /* <DEDUP_REMOVED lines=9> */
[----:B----4-:R-:W-:Y:S01]  /*24980*/  HMMA.16816.F32.BF16 R44, R8, R24, R44 ;  /* 0x00000018082c723c */ /* 0x010fe2000004182c */
[----:B------:R-:W-:Y:S01]  /*24990*/  FFMA.FTZ R4, R85, R4, R175 ;  /* 0x0000000455047223 */ /* 0x000fe200000100af */
[----:B------:R-:W-:-:S03]  /*249a0*/  MOV R175, R72 ;  /* 0x0000004800af7202 */ /* 0x000fc60000000f00 */
[----:B------:R-:W-:-:S03]  /*249b0*/  FADD.FTZ R4, R82, R4 ;  /* 0x0000000452047221 */ /* 0x000fc60000010000 */
[----:B------:R-:W-:Y:S01]  /*249c0*/  HMMA.16816.F32.BF16 R52, R8, R26, R52 ;  /* 0x0000001a0834723c */ /* 0x000fe20000041834 */
[----:B------:R-:W3:Y:S01]  /*249d0*/  LDSM.16.MT88.4 R24, [R181+0xd000] ;  /* 0x00d00000b518783b */ /* 0x000ee20000004200 */
[----:B--2---:R-:W-:Y:S01]  /*249e0*/  FFMA.FTZ R2, R86, R0, -R5 ;  /* 0x0000000056027223 */ /* 0x004fe20000010805 */
[----:B------:R-:W-:-:S03]  /*249f0*/  MOV R86, R119 ;  /* 0x0000007700567202 */ /* 0x000fc60000000f00 */
[----:B------:R2:W4:Y:S02]  /*24a00*/  MUFU.EX2 R145, R2 ;  /* 0x0000000200917308 */ /* 0x0005240000000800 */
[C---:B-1----:R-:W-:Y:S08]  /*24a10*/  HMMA.16816.F32.BF16 R36, R8.reuse, R16, R36 ;  /* 0x000000100824723c */ /* 0x042ff00000041824 */
[----:B------:R-:W-:Y:S01]  /*24a20*/  HMMA.16816.F32.BF16 R68, R8, R18, R68 ;  /* 0x000000120844723c */ /* 0x000fe20000041844 */
[----:B------:R-:W1:Y:S01]  /*24a30*/  LDSM.16.MT88.4 R16, [R179+0xd000] ;  /* 0x00d00000b310783b */ /* 0x000e620000004200 */
[----:B--2---:R-:W-:-:S06]  /*24a40*/  FFMA.FTZ R2, R188, R0, -R5 ;  /* 0x00000000bc027223 */ /* 0x004fcc0000010805 */
[C---:B------:R-:W-:Y:S01]  /*24a50*/  HMMA.16816.F32.BF16 R32, R8.reuse, R12, R32 ;  /* 0x0000000c0820723c */ /* 0x040fe20000041820 */
[----:B------:R-:W-:Y:S01]  /*24a60*/  MOV R188, R117 ;  /* 0x0000007500bc7202 */ /* 0x000fe20000000f00 */
[----:B------:R2:W-:Y:S04]  /*24a70*/  MUFU.EX2 R144, R2 ;  /* 0x0000000200907308 */ /* 0x0005e80000000800 */
[----:B------:R-:W-:Y:S01]  /*24a80*/  FFMA.FTZ R3, R86, R3, R188 ;  /* 0x0000000356037223 */ /* 0x000fe200000100bc */
[----:B------:R-:W-:Y:S01]  /*24a90*/  MOV R188, R73 ;  /* 0x0000004900bc7202 */ /* 0x000fe20000000f00 */
[C---:B------:R-:W-:Y:S01]  /*24aa0*/  HMMA.16816.F32.BF16 R20, R8.reuse, R14, R20 ;  /* 0x0000000e0814723c */ /* 0x040fe20000041814 */
[----:B------:R-:W1:Y:S07]  /*24ab0*/  LDSM.16.MT88.4 R12, [R180+0xd000] ;  /* 0x00d00000b40c783b */ /* 0x000e6e0000004200 */
[----:B------:R-:W-:Y:S01]  /*24ac0*/  HMMA.16816.F32.BF16 R40, R8, R28, R48 ;  /* 0x0000001c0828723c */ /* 0x000fe20000041830 */
[----:B--2---:R-:W-:Y:S01]  /*24ad0*/  FFMA.FTZ R2, R192, R0, -R7 ;  /* 0x00000000c0027223 */ /* 0x004fe20000010807 */
[----:B------:R-:W-:-:S02]  /*24ae0*/  MOV R192, R81 ;  /* 0x0000005100c07202 */ /* 0x000fc40000000f00 */
[----:B------:R-:W-:Y:S01]  /*24af0*/  MOV R81, R80 ;  /* 0x0000005000517202 */ /* 0x000fe20000000f00 */
[----:B------:R2:W-:Y:S03]  /*24b00*/  MUFU.EX2 R143, R2 ;  /* 0x00000002008f7308 */ /* 0x0005e60000000800 */
[----:B------:R-:W-:Y:S01]  /*24b10*/  HMMA.16816.F32.BF16 R60, R8, R30, R60 ;  /* 0x0000001e083c723c */ /* 0x000fe2000004183c */
[----:B------:R-:W1:Y:S01]  /*24b20*/  LDSM.16.MT88.4 R28, [R178+0xd000] ;  /* 0x00d00000b21c783b */ /* 0x000e620000004200 */
[----:B------:R-:W-:-:S05]  /*24b30*/  MOV R80, R75 ;  /* 0x0000004b00507202 */ /* 0x000fca0000000f00 */
[----:B----4-:R-:W-:Y:S01]  /*24b40*/  F2FP.BF16.PACK_AB R9, R145, R146 ;  /* 0x000000929109723e */ /* 0x010fe200000010ff */
[----:B--2---:R-:W-:-:S04]  /*24b50*/  FFMA.FTZ R2, R87, R0, -R7 ;  /* 0x0000000057027223 */ /* 0x004fc80000010807 */
[----:B------:R2:W4:Y:S02]  /*24b60*/  MUFU.EX2 R141, R2 ;  /* 0x00000002008d7308 */ /* 0x0005240000000800 */
[----:B--2---:R-:W-:Y:S01]  /*24b70*/  FFMA.FTZ R2, R193, R0, -R7 ;  /* 0x00000000c1027223 */ /* 0x004fe20000010807 */
[----:B----4-:R-:W-:Y:S02]  /*24b80*/  F2FP.BF16.PACK_AB R8, R141, R143 ;  /* 0x0000008f8d08723e */ /* 0x010fe400000010ff */
[----:B------:R-:W-:-:S03]  /*24b90*/  MOV R193, R83 ;  /* 0x0000005300c17202 */ /* 0x000fc60000000f00 */
[----:B------:R2:W-:Y:S02]  /*24ba0*/  MUFU.EX2 R140, R2 ;  /* 0x00000002008c7308 */ /* 0x0005e40000000800 */
[----:B------:R-:W-:-:S04]  /*24bb0*/  FADD.FTZ R4, R193, R4 ;  /* 0x00000004c1047221 */ /* 0x000fc80000010000 */
[----:B------:R-:W-:Y:S02]  /*24bc0*/  FADD.FTZ R4, R81, R4 ;  /* 0x0000000451047221 */ /* 0x000fe40000010000 */
[----:B--2---:R-:W-:-:S04]  /*24bd0*/  FFMA.FTZ R2, R88, R0, -R7 ;  /* 0x0000000058027223 */ /* 0x004fc80000010807 */
[----:B------:R2:W4:Y:S02]  /*24be0*/  MUFU.EX2 R142, R2 ;  /* 0x00000002008e7308 */ /* 0x0005240000000800 */
[----:B--2---:R-:W-:Y:S01]  /*24bf0*/  FFMA.FTZ R2, R89, R0, -R5 ;  /* 0x0000000059027223 */ /* 0x004fe20000010805 */
[----:B----4-:R-:W-:-:S05]  /*24c00*/  F2FP.BF16.PACK_AB R10, R142, R140 ;  /* 0x0000008c8e0a723e */ /* 0x010fca00000010ff */
[----:B------:R2:W4:Y:S02]  /*24c10*/  MUFU.EX2 R139, R2 ;  /* 0x00000002008b7308 */ /* 0x0005240000000800 */
[----:B--2---:R-:W-:Y:S01]  /*24c20*/  FFMA.FTZ R2, R168, R0, -R5 ;  /* 0x00000000a8027223 */ /* 0x004fe20000010805 */
[----:B----4-:R-:W-:Y:S02]  /*24c30*/  F2FP.BF16.PACK_AB R11, R139, R144 ;  /* 0x000000908b0b723e */ /* 0x010fe400000010ff */
[----:B------:R-:W-:-:S03]  /*24c40*/  MOV R168, R173 ;  /* 0x000000ad00a87202 */ /* 0x000fc60000000f00 */
[----:B------:R2:W-:Y:S01]  /*24c50*/  MUFU.EX2 R137, R2 ;  /* 0x0000000200897308 */ /* 0x0005e20000000800 */
[----:B------:R-:W-:Y:S01]  /*24c60*/  MOV R173, R74 ;  /* 0x0000004a00ad7202 */ /* 0x000fe20000000f00 */
[C---:B---3--:R-:W-:Y:S08]  /*24c70*/  HMMA.16816.F32.BF16 R44, R8.reuse, R24, R44 ;  /* 0x00000018082c723c */ /* 0x048ff0000004182c */
[----:B------:R-:W-:Y:S01]  /*24c80*/  HMMA.16816.F32.BF16 R52, R8, R26, R52 ;  /* 0x0000001a0834723c */ /* 0x000fe20000041834 */
[----:B------:R-:W3:Y:S01]  /*24c90*/  LDSM.16.MT88.4 R24, [R181+0xd800] ;  /* 0x00d80000b518783b */ /* 0x000ee20000004200 */
[----:B--2---:R-:W-:-:S04]  /*24ca0*/  FFMA.FTZ R2, R90, R0, -R5 ;  /* 0x000000005a027223 */ /* 0x004fc80000010805 */
[----:B------:R2:W4:Y:S02]  /*24cb0*/  MUFU.EX2 R138, R2 ;  /* 0x00000002008a7308 */ /* 0x0005240000000800 */
[C---:B-1----:R-:W-:Y:S08]  /*24cc0*/  HMMA.16816.F32.BF16 R48, R8.reuse, R16, R36 ;  /* 0x000000100830723c */ /* 0x042ff00000041824 */
[----:B------:R-:W-:Y:S01]  /*24cd0*/  HMMA.16816.F32.BF16 R68, R8, R18, R68 ;  /* 0x000000120844723c */ /* 0x000fe20000041844 */
[----:B------:R-:W1:Y:S01]  /*24ce0*/  LDSM.16.MT88.4 R16, [R179+0xd800] ;  /* 0x00d80000b310783b */ /* 0x000e620000004200 */
[----:B--2---:R-:W-:-:S06]  /*24cf0*/  FFMA.FTZ R2, R104, R0, -R5 ;  /* 0x0000000068027223 */ /* 0x004fcc0000010805 */
[C---:B------:R-:W-:Y:S01]  /*24d00*/  HMMA.16816.F32.BF16 R36, R8.reuse, R12, R32 ;  /* 0x0000000c0824723c */ /* 0x040fe20000041820 */
[----:B------:R-:W-:Y:S01]  /*24d10*/  LDSM.16.MT88.4 R32, [R178+0xe000] ;  /* 0x00e00000b220783b */ /* 0x000fe20000004200 */
[----:B------:R2:W-:Y:S06]  /*24d20*/  MUFU.EX2 R136, R2 ;  /* 0x0000000200887308 */ /* 0x0005ec0000000800 */
[C---:B------:R-:W-:Y:S01]  /*24d30*/  HMMA.16816.F32.BF16 R20, R8.reuse, R14, R20 ;  /* 0x0000000e0814723c */ /* 0x040fe20000041814 */
[----:B------:R-:W1:Y:S07]  /*24d40*/  LDSM.16.MT88.4 R12, [R180+0xd800] ;  /* 0x00d80000b40c783b */ /* 0x000e6e0000004200 */
[----:B------:R-:W-:Y:S01]  /*24d50*/  HMMA.16816.F32.BF16 R40, R8, R28, R40 ;  /* 0x0000001c0828723c */ /* 0x000fe20000041828 */
[----:B--2---:R-:W-:Y:S01]  /*24d60*/  FFMA.FTZ R2, R195, R0, -R7 ;  /* 0x00000000c3027223 */ /* 0x004fe20000010807 */
[----:B------:R-:W-:-:S03]  /*24d70*/  MOV R195, R84 ;  /* 0x0000005400c37202 */ /* 0x000fc60000000f00 */
[----:B------:R2:W-:Y:S03]  /*24d80*/  MUFU.EX2 R131, R2 ;  /* 0x0000000200837308 */ /* 0x0005e60000000800 */
[----:B------:R-:W-:Y:S01]  /*24d90*/  HMMA.16816.F32.BF16 R60, R8, R30, R60 ;  /* 0x0000001e083c723c */ /* 0x000fe2000004183c */
[----:B------:R-:W1:Y:S01]  /*24da0*/  LDSM.16.MT88.4 R28, [R178+0xd800] ;  /* 0x00d80000b21c783b */ /* 0x000e620000004200 */
[----:B------:R-:W-:-:S04]  /*24db0*/  FADD.FTZ R3, R195, R3 ;  /* 0x00000003c3037221 */ /* 0x000fc80000010000 */
[----:B------:R-:W-:Y:S01]  /*24dc0*/  FADD.FTZ R3, R168, R3 ;  /* 0x00000003a8037221 */ /* 0x000fe20000010000 */
[----:B----4-:R-:W-:-:S03]  /*24dd0*/  F2FP.BF16.PACK_AB R9, R138, R137 ;  /* 0x000000898a09723e */ /* 0x010fc600000010ff */
[----:B------:R-:W-:Y:S02]  /*24de0*/  FADD.FTZ R3, R192, R3 ;  /* 0x00000003c0037221 */ /* 0x000fe40000010000 */
[----:B--2---:R-:W-:-:S04]  /*24df0*/  FFMA.FTZ R2, R91, R0, -R7 ;  /* 0x000000005b027223 */ /* 0x004fc80000010807 */
[----:B------:R2:W4:Y:S02]  /*24e00*/  MUFU.EX2 R130, R2 ;  /* 0x0000000200827308 */ /* 0x0005240000000800 */
[----:B--2---:R-:W-:Y:S01]  /*24e10*/  FFMA.FTZ R2, R123, R0, -R7 ;  /* 0x000000007b027223 */ /* 0x004fe20000010807 */
[----:B----4-:R-:W-:-:S05]  /*24e20*/  F2FP.BF16.PACK_AB R8, R130, R131 ;  /* 0x000000838208723e */ /* 0x010fca00000010ff */
[----:B------:R2:W-:Y:S02]  /*24e30*/  MUFU.EX2 R129, R2 ;  /* 0x0000000200817308 */ /* 0x0005e40000000800 */
[----:B--2---:R-:W-:-:S06]  /*24e40*/  FFMA.FTZ R2, R92, R0, -R7 ;  /* 0x000000005c027223 */ /* 0x004fcc0000010807 */
[----:B------:R2:W4:Y:S02]  /*24e50*/  MUFU.EX2 R128, R2 ;  /* 0x0000000200807308 */ /* 0x0005240000000800 */
[----:B--2---:R-:W-:Y:S01]  /*24e60*/  FFMA.FTZ R2, R93, R0, -R5 ;  /* 0x000000005d027223 */ /* 0x004fe20000010805 */
[----:B----4-:R-:W-:-:S05]  /*24e70*/  F2FP.BF16.PACK_AB R10, R128, R129 ;  /* 0x00000081800a723e */ /* 0x010fca00000010ff */
[----:B------:R2:W4:Y:S02]  /*24e80*/  MUFU.EX2 R127, R2 ;  /* 0x00000002007f7308 */ /* 0x0005240000000800 */
[----:B--2---:R-:W-:Y:S01]  /*24e90*/  FFMA.FTZ R2, R105, R0, -R5 ;  /* 0x0000000069027223 */ /* 0x004fe20000010805 */
[----:B----4-:R-:W-:-:S05]  /*24ea0*/  F2FP.BF16.PACK_AB R11, R127, R136 ;  /* 0x000000887f0b723e */ /* 0x010fca00000010ff */
[----:B------:R2:W-:Y:S02]  /*24eb0*/  MUFU.EX2 R125, R2 ;  /* 0x00000002007d7308 */ /* 0x0005e40000000800 */
[C---:B---3--:R-:W-:Y:S08]  /*24ec0*/  HMMA.16816.F32.BF16 R44, R8.reuse, R24, R44 ;  /* 0x00000018082c723c */ /* 0x048ff0000004182c */
[----:B------:R-:W-:Y:S01]  /*24ed0*/  HMMA.16816.F32.BF16 R52, R8, R26, R52 ;  /* 0x0000001a0834723c */ /* 0x000fe20000041834 */
[----:B--2---:R-:W-:-:S04]  /*24ee0*/  FFMA.FTZ R2, R94, R0, -R5 ;  /* 0x000000005e027223 */ /* 0x004fc80000010805 */
[----:B------:R2:W3:Y:S03]  /*24ef0*/  MUFU.EX2 R126, R2 ;  /* 0x00000002007e7308 */ /* 0x0004e60000000800 */
        /* <DEDUP_REMOVED lines=24> */
[----:B------:R2:W3:Y:S02]  /*25080*/  MUFU.EX2 R119, R2 ;  /* 0x0000000200777308 */ /* 0x0004e40000000800 */
[----:B--2---:R-:W-:Y:S01]  /*25090*/  FFMA.FTZ R2, R106, R0, -R5 ;  /* 0x000000006a027223 */ /* 0x004fe20000010805 */
[----:B---3--:R-:W-:-:S05]  /*250a0*/  F2FP.BF16.PACK_AB R11, R119, R124 ;  /* 0x0000007c770b723e */ /* 0x008fca00000010ff */
[----:B------:R2:W-:Y:S02]  /*250b0*/  MUFU.EX2 R116, R2 ;  /* 0x0000000200747308 */ /* 0x0005e40000000800 */
[C---:B------:R-:W-:Y:S08]  /*250c0*/  HMMA.16816.F32.BF16 R40, R8.reuse, R32, R40 ;  /* 0x000000200828723c */ /* 0x040ff00000041828 */
[----:B------:R-:W-:Y:S01]  /*250d0*/  HMMA.16816.F32.BF16 R60, R8, R34, R60 ;  /* 0x00000022083c723c */ /* 0x000fe2000004183c */
[----:B------:R-:W3:Y:S01]  /*250e0*/  LDSM.16.MT88.4 R32, [R178+0xe800] ;  /* 0x00e80000b220783b */ /* 0x000ee20000004200 */
[----:B--2---:R-:W-:-:S04]  /*250f0*/  FFMA.FTZ R2, R169, R0, -R5 ;  /* 0x00000000a9027223 */ /* 0x004fc80000010805 */
[----:B------:R2:W2:Y:S02]  /*25100*/  MUFU.EX2 R118, R2 ;  /* 0x0000000200767308 */ /* 0x0004a40000000800 */
[C---:B-1----:R-:W-:Y:S08]  /*25110*/  HMMA.16816.F32.BF16 R48, R8.reuse, R16, R48 ;  /* 0x000000100830723c */ /* 0x042ff00000041830 */
        /* <DEDUP_REMOVED lines=10> */
[----:B------:R-:W-:Y:S07]  /*251c0*/  HMMA.16816.F32.BF16 R52, R8, R30, R52 ;  /* 0x0000001e0834723c */ /* 0x000fee0000041834 */
[----:B------:R-:W-:Y:S01]  /*251d0*/  F2FP.BF16.PACK_AB R9, R118, R116 ;  /* 0x000000747609723e */ /* 0x000fe200000010ff */
[----:B--2---:R-:W-:-:S04]  /*251e0*/  FFMA.FTZ R2, R174, R0, -R7 ;  /* 0x00000000ae027223 */ /* 0x004fc80000010807 */
[----:B------:R2:W1:Y:S02]  /*251f0*/  MUFU.EX2 R114, R2 ;  /* 0x0000000200727308 */ /* 0x0004640000000800 */
[----:B--2---:R-:W-:Y:S01]  /*25200*/  FFMA.FTZ R2, R199, R0, -R7 ;  /* 0x00000000c7027223 */ /* 0x004fe20000010807 */
[----:B-1----:R-:W-:-:S05]  /*25210*/  F2FP.BF16.PACK_AB R8, R114, R115 ;  /* 0x000000737208723e */ /* 0x002fca00000010ff */
        /* <DEDUP_REMOVED lines=16> */
[----:B------:R-:W2:Y:S04]  /*25320*/  LDSM.16.MT88.4 R36, [R181+0xf000] ;  /* 0x00f00000b524783b */ /* 0x000ea80000004200 */
[----:B------:R-:W-:Y:S01]  /*25330*/  LDSM.16.MT88.4 R52, [R179+0xf800] ;  /* 0x00f80000b334783b */ /* 0x000fe20000004200 */
[----:B-1----:R-:W-:-:S02]  /*25340*/  FFMA.FTZ R2, R202, R0, -R5 ;  /* 0x00000000ca027223 */ /* 0x002fc40000010805 */
[C---:B------:R-:W-:Y:S02]  /*25350*/  HMMA.16816.F32.BF16 R56, R8.reuse, R16, R48 ;  /* 0x000000100838723c */ /* 0x040fe40000041830 */
[----:B------:R1:W-:Y:S06]  /*25360*/  MUFU.EX2 R110, R2 ;  /* 0x00000002006e7308 */ /* 0x0003ec0000000800 */
[C---:B----4-:R-:W-:Y:S01]  /*25370*/  HMMA.16816.F32.BF16 R48, R8.reuse, R12, R24 ;  /* 0x0000000c0830723c */ /* 0x050fe20000041818 */
[----:B------:R-:W-:Y:S07]  /*25380*/  LDSM.16.MT88.4 R24, [R178+0xf800] ;  /* 0x00f80000b218783b */ /* 0x000fee0000004200 */
[----:B------:R-:W-:Y:S01]  /*25390*/  HMMA.16816.F32.BF16 R20, R8, R14, R20 ;  /* 0x0000000e0814723c */ /* 0x000fe20000041814 */
[----:B------:R-:W4:Y:S01]  /*253a0*/  LDSM.16.MT88.4 R12, [R180+0xf000] ;  /* 0x00f00000b40c783b */ /* 0x000f220000004200 */
[----:B-1----:R-:W-:-:S04]  /*253b0*/  FFMA.FTZ R2, R205, R0, -R7 ;  /* 0x00000000cd027223 */ /* 0x002fc80000010807 */
[----:B------:R1:W-:Y:S02]  /*253c0*/  MUFU.EX2 R106, R2 ;  /* 0x00000002006a7308 */ /* 0x0003e40000000800 */
        /* <DEDUP_REMOVED lines=8> */
[----:B-1----:R-:W-:-:S06]  /*25450*/  FFMA.FTZ R2, R102, R0, -R7 ;  /* 0x0000000066027223 */ /* 0x002fcc0000010807 */
[----:B------:R1:W3:Y:S02]  /*25460*/  MUFU.EX2 R104, R2 ;  /* 0x0000000200687308 */ /* 0x0002e40000000800 */
[----:B-1----:R-:W-:Y:S01]  /*25470*/  FFMA.FTZ R2, R103, R0, -R5 ;  /* 0x0000000067027223 */ /* 0x002fe20000010805 */
[----:B---3--:R-:W-:-:S05]  /*25480*/  F2FP.BF16.PACK_AB R10, R104, R105 ;  /* 0x00000069680a723e */ /* 0x008fca00000010ff */
[----:B------:R1:W3:Y:S02]  /*25490*/  MUFU.EX2 R102, R2 ;  /* 0x0000000200667308 */ /* 0x0002e40000000800 */
[----:B-1----:R-:W-:Y:S01]  /*254a0*/  FFMA.FTZ R2, R207, R0, -R5 ;  /* 0x00000000cf027223 */ /* 0x002fe20000010805 */
[----:B---3--:R-:W-:-:S05]  /*254b0*/  F2FP.BF16.PACK_AB R11, R102, R110 ;  /* 0x0000006e660b723e */ /* 0x008fca00000010ff */
[----:B------:R1:W-:Y:S02]  /*254c0*/  MUFU.EX2 R99, R2 ;  /* 0x0000000200637308 */ /* 0x0003e40000000800 */
[C---:B--2---:R-:W-:Y:S08]  /*254d0*/  HMMA.16816.F32.BF16 R28, R8.reuse, R32, R28 ;  /* 0x00000020081c723c */ /* 0x044ff0000004181c */
[----:B------:R-:W-:Y:S01]  /*254e0*/  HMMA.16816.F32.BF16 R32, R8, R34, R60 ;  /* 0x000000220820723c */ /* 0x000fe2000004183c */
[----:B-1----:R-:W-:-:S04]  /*254f0*/  FFMA.FTZ R2, R67, R0, -R5 ;  /* 0x0000000043027223 */ /* 0x002fc80000010805 */
[----:B------:R1:W2:Y:S03]  /*25500*/  MUFU.EX2 R101, R2 ;  /* 0x0000000200657308 */ /* 0x0002a60000000800 */
[C---:B------:R-:W-:Y:S08]  /*25510*/  HMMA.16816.F32.BF16 R40, R8.reuse, R36, R40 ;  /* 0x000000240828723c */ /* 0x040ff00000041828 */
[----:B------:R-:W-:Y:S01]  /*25520*/  HMMA.16816.F32.BF16 R44, R8, R38, R44 ;  /* 0x00000026082c723c */ /* 0x000fe2000004182c */
[----:B------:R-:W3:Y:S01]  /*25530*/  LDSM.16.MT88.4 R36, [R181+0xf800] ;  /* 0x00f80000b524783b */ /* 0x000ee20000004200 */
[----:B-1----:R-:W-:-:S06]  /*25540*/  FFMA.FTZ R2, R208, R0, -R5 ;  /* 0x00000000d0027223 */ /* 0x002fcc0000010805 */
[C---:B----4-:R-:W-:Y:S01]  /*25550*/  HMMA.16816.F32.BF16 R60, R8.reuse, R12, R48 ;  /* 0x0000000c083c723c */ /* 0x050fe20000041830 */
[----:B------:R1:W-:Y:S07]  /*25560*/  MUFU.EX2 R100, R2 ;  /* 0x0000000200647308 */ /* 0x0003ee0000000800 */
[C---:B------:R-:W-:Y:S01]  /*25570*/  HMMA.16816.F32.BF16 R48, R8.reuse, R14, R20 ;  /* 0x0000000e0830723c */ /* 0x040fe20000041814 */
[----:B------:R-:W4:Y:S04]  /*25580*/  LDSM.16.MT88.4 R12, [R180+0xf800] ;  /* 0x00f80000b40c783b */ /* 0x000f280000004200 */
[----:B------:R-:W-:Y:S03]  /*25590*/  LDSM.16.MT88.4 R20, [R181+0x10000] ;  /* 0x01000000b514783b */ /* 0x000fe60000004200 */
[----:B------:R-:W-:Y:S01]  /*255a0*/  HMMA.16816.F32.BF16 R56, R8, R16, R56 ;  /* 0x000000100838723c */ /* 0x000fe20000041838 */
[----:B-1----:R-:W-:-:S04]  /*255b0*/  FFMA.FTZ R2, R211, R0, -R7 ;  /* 0x00000000d3027223 */ /* 0x002fc80000010807 */
[----:B------:R1:W-:Y:S03]  /*255c0*/  MUFU.EX2 R98, R2 ;  /* 0x0000000200627308 */ /* 0x0003e60000000800 */
[----:B------:R-:W-:Y:S01]  /*255d0*/  HMMA.16816.F32.BF16 R68, R8, R18, R68 ;  /* 0x000000120844723c */ /* 0x000fe20000041844 */
[----:B------:R-:W3:Y:S06]  /*255e0*/  LDSM.16.MT88.4 R16, [R178+0x10000] ;  /* 0x01000000b210783b */ /* 0x000eec0000004200 */
[----:B--2---:R-:W-:Y:S01]  /*255f0*/  F2FP.BF16.PACK_AB R9, R101, R99 ;  /* 0x000000636509723e */ /* 0x004fe200000010ff */
        /* <DEDUP_REMOVED lines=13> */
[C---:B------:R-:W-:Y:S08]  /*256d0*/  HMMA.16816.F32.BF16 R64, R8.reuse, R24, R28 ;  /* 0x000000180840723c */ /* 0x040ff0000004181c */
[----:B------:R-:W-:Y:S01]  /*256e0*/  HMMA.16816.F32.BF16 R28, R8, R26, R32 ;  /* 0x0000001a081c723c */ /* 0x000fe20000041820 */
[----:B-1----:R-:W-:-:S04]  /*256f0*/  FFMA.FTZ R2, R197, R0, -R5 ;  /* 0x00000000c5027223 */ /* 0x002fc80000010805 */
[----:B------:R1:W2:Y:S03]  /*25700*/  MUFU.EX2 R94, R2 ;  /* 0x00000002005e7308 */ /* 0x0002a60000000800 */
[C---:B---3--:R-:W-:Y:S08]  /*25710*/  HMMA.16816.F32.BF16 R24, R8.reuse, R36, R40 ;  /* 0x000000240818723c */ /* 0x048ff00000041828 */
[----:B------:R-:W-:Y:S01]  /*25720*/  HMMA.16816.F32.BF16 R32, R8, R38, R44 ;  /* 0x000000260820723c */ /* 0x000fe2000004182c */
[----:B------:R-:W3:Y:S01]  /*25730*/  LDSM.16.MT88.4 R36, [R179+0x10000] ;  /* 0x01000000b324783b */ /* 0x000ee20000004200 */
[----:B-1----:R-:W-:-:S06]  /*25740*/  FFMA.FTZ R2, R216, R0, -R5 ;  /* 0x00000000d8027223 */ /* 0x002fcc0000010805 */
[C---:B------:R-:W-:Y:S01]  /*25750*/  HMMA.16816.F32.BF16 R40, R8.reuse, R52, R56 ;  /* 0x000000340828723c */ /* 0x040fe20000041838 */
[----:B------:R1:W-:Y:S07]  /*25760*/  MUFU.EX2 R92, R2 ;  /* 0x00000002005c7308 */ /* 0x0003ee0000000800 */
[C---:B------:R-:W-:Y:S08]  /*25770*/  HMMA.16816.F32.BF16 R52, R8.reuse, R54, R68 ;  /* 0x000000360834723c */ /* 0x040ff00000041844 */
[----:B----4-:R-:W-:Y:S01]  /*25780*/  HMMA.16816.F32.BF16 R44, R8, R12, R60 ;  /* 0x0000000c082c723c */ /* 0x010fe2000004183c */
[----:B-1----:R-:W-:-:S04]  /*25790*/  FFMA.FTZ R2, R217, R0, -R7 ;  /* 0x00000000d9027223 */ /* 0x002fc80000010807 */
[----:B------:R1:W-:Y:S03]  /*257a0*/  MUFU.EX2 R91, R2 ;  /* 0x00000002005b7308 */ /* 0x0003e60000000800 */
[----:B------:R-:W-:Y:S01]  /*257b0*/  HMMA.16816.F32.BF16 R48, R8, R14, R48 ;  /* 0x0000000e0830723c */ /* 0x000fe20000041830 */
[----:B------:R-:W-:Y:S06]  /*257c0*/  LDSM.16.MT88.4 R12, [R178+0x10800] ;  /* 0x01080000b20c783b */ /* 0x000fec0000004200 */
        /* <DEDUP_REMOVED lines=16> */
[----:B------:R-:W2:Y:S01]  /*258d0*/  LDSM.16.MT88.4 R16, [R180+0x10000] ;  /* 0x01000000b410783b */ /* 0x000ea20000004200 */
[----:B-1----:R-:W-:-:S04]  /*258e0*/  FFMA.FTZ R2, R209, R0, -R5 ;  /* 0x00000000d1027223 */ /* 0x002fc80000010805 */
[----:B------:R1:W4:Y:S02]  /*258f0*/  MUFU.EX2 R86, R2 ;  /* 0x0000000200567308 */ /* 0x0003240000000800 */
[C---:B------:R-:W-:Y:S08]  /*25900*/  HMMA.16816.F32.BF16 R72, R8.reuse, R20, R24 ;  /* 0x000000140848723c */ /* 0x040ff00000041818 */
[----:B---3--:R-:W-:Y:S01]  /*25910*/  HMMA.16816.F32.BF16 R56, R8, R38, R52 ;  /* 0x000000260838723c */ /* 0x008fe20000041834 */
        /* <DEDUP_REMOVED lines=10> */
[----:B----4-:R-:W-:Y:S01]  /*259c0*/  F2FP.BF16.PACK_AB R9, R86, R85 ;  /* 0x000000555609723e */ /* 0x010fe200000010ff */
        /* <DEDUP_REMOVED lines=87> */
[----:B------:R-:W-:Y:S01]  /*25f40*/  FADD.FTZ R3, R121, R3 ;  /* 0x0000000379037221 */ /* 0x000fe20000010000 */
[----:B------:R-:W-:Y:S01]  /*25f50*/  LDSM.16.MT88.4 R144, [R179+0x11800] ;  /* 0x01180000b390783b */ /* 0x000fe20000004200 */
[----:B------:R-:W-:Y:S02]  /*25f60*/  FADD.FTZ R2, R139, R2 ;  /* 0x000000028b027221 */ /* 0x000fe40000010000 */
[----:B------:R-:W-:Y:S02]  /*25f70*/  FADD.FTZ R3, R120, R3 ;  /* 0x0000000378037221 */ /* 0x000fe40000010000 */
        /* <DEDUP_REMOVED lines=32> */
[C---:B------:R-:W-:Y:S08]  /*26180*/  HMMA.16816.F32.BF16 R40, R8.reuse, R20, R40 ;  /* 0x000000140828723c */ /* 0x040ff00000041828 */
[----:B------:R-:W-:Y:S01]  /*26190*/  HMMA.16816.F32.BF16 R32, R8, R22, R32 ;  /* 0x000000160820723c */ /* 0x000fe20000041820 */
[----:B------:R-:W4:Y:S01]  /*261a0*/  LDSM.16.MT88.4 R20, [R180+0x11000] ;  /* 0x01100000b414783b */ /* 0x000f220000004200 */
[----:B-1----:R-:W-:-:S06]  /*261b0*/  FFMA.FTZ R4, R244, R0, -R5 ;  /* 0x00000000f4047223 */ /* 0x002fcc0000010805 */
[C---:B---3--:R-:W-:Y:S01]  /*261c0*/  HMMA.16816.F32.BF16 R28, R8.reuse, R12, R28 ;  /* 0x0000000c081c723c */ /* 0x048fe2000004181c */
[----:B--2---:R-:W-:Y:S01]  /*261d0*/  F2FP.BF16.PACK_AB R137, R50, R51 ;  /* 0x000000333289723e */ /* 0x004fe200000010ff */
[----:B------:R1:W-:Y:S06]  /*261e0*/  MUFU.EX2 R49, R4 ;  /* 0x0000000400317308 */ /* 0x0003ec0000000800 */
[----:B------:R-:W-:Y:S01]  /*261f0*/  HMMA.16816.F32.BF16 R12, R8, R14, R56 ;  /* 0x0000000e080c723c */ /* 0x000fe20000041838 */
[----:B-1----:R-:W-:-:S04]  /*26200*/  FFMA.FTZ R4, R245, R0, -R7 ;  /* 0x00000000f5047223 */ /* 0x002fc80000010807 */
[----:B------:R1:W-:Y:S03]  /*26210*/  MUFU.EX2 R48, R4 ;  /* 0x0000000400307308 */ /* 0x0003e60000000800 */
[----:B----4-:R-:W-:Y:S01]  /*26220*/  HMMA.16816.F32.BF16 R140, R8, R20, R52 ;  /* 0x00000014088c723c */ /* 0x010fe20000041834 */
[----:B-1----:R-:W-:-:S07]  /*26230*/  FFMA.FTZ R4, R230, R0, -R7 ;  /* 0x00000000e6047223 */ /* 0x002fce0000010807 */
[----:B------:R-:W-:Y:S01]  /*26240*/  HMMA.16816.F32.BF16 R8, R8, R22, R24 ;  /* 0x000000160808723c */ /* 0x000fe20000041818 */
        /* <DEDUP_REMOVED lines=10> */
[----:B------:R-:W-:Y:S01]  /*262f0*/  FADD.FTZ R3, R109, R3 ;  /* 0x000000036d037221 */ /* 0x000fe20000010000 */
[----:B------:R1:W3:Y:S01]  /*26300*/  MUFU.EX2 R16, R2 ;  /* 0x0000000200107308 */ /* 0x0002e20000000800 */
        /* <DEDUP_REMOVED lines=57> */
[----:B------:R-:W-:-:S03]  /*266a0*/  FADD.FTZ R0, R17, R2 ;  /* 0x0000000211007221 */ /* 0x000fc60000010000 */
[----:B------:R1:W-:Y:S04]  /*266b0*/  STL [R1+0x8], R4 ;  /* 0x0000080401007387 */ /* 0x0003e80000100800 */
[----:B------:R1:W-:Y:S02]  /*266c0*/  STL [R1+0xc], R0 ;  /* 0x00000c0001007387 */ /* 0x0003e40000100800 */
.L_x_1411:
[----:B-1----:R-:W2:Y:S02]  /*266d0*/  LDL R0, [R1+0x4] ;  /* 0x0000040001007983 */ /* 0x002ea40000100800 */
[----:B--2---:R-:W-:-:S13]  /*266e0*/  ISETP.GE.AND P0, PT, R0, 0x1, PT ;  /* 0x000000010000780c */ /* 0x004fda0003f06270 */
[----:B------:R-:W-:Y:S05]  /*266f0*/  @!P0 BRA `(.L_x_1422) ;  /* 0x00007b4000008947 */ /* 0x000fea0003800000 */
[----:B------:R-:W2:Y:S04]  /*26700*/  LDL R24, [R1+0x14] ;  /* 0x0000140001187983 */ /* 0x000ea80000100800 */
[----:B------:R-:W3:Y:S01]  /*26710*/  LDL R23, [R1+0x10] ;  /* 0x0000100001177983 */ /* 0x000ee20000100800 */
        /* <DEDUP_REMOVED lines=136> */
.L_x_1431:
[----:B-1----:R1:W5:Y:S01]  /*26fa0*/  LDL R188, [R1+0x4] ;  /* 0x0000040001bc7983 */ /* 0x0023620000100800 */
[----:B------:R-:W-:Y:S01]  /*26fb0*/  ULDC.64 UR4, c[0x0][0x40] ;  /* 0x0000100000047ab9 */ /* 0x000fe20000000a00 */
[----:B------:R-:W-:Y:S04]  /*26fc0*/  DEPBAR.LE SB0, 0x0 ;  /* 0x000080000000791a */ /* 0x000fe80000000000 */
[----:B------:R-:W-:Y:S01]  /*26fd0*/  UIADD3 UR4, UP0, UR4, 0x160, URZ ;  /* 0x0000016004047890 */ /* 0x000fe2000ff1e03f */
[----:B------:R-:W-:Y:S03]  /*26fe0*/  ISETP.NE.U32.AND P0, PT, R240, RZ, PT ;  /* 0x000000fff000720c */ /* 0x000fe60003f05070 */
[----:B------:R-:W-:Y:S01]  /*26ff0*/  UIADD3.X UR5, URZ, UR5, URZ, UP0, !UPT ;  /* 0x000000053f057290 */ /* 0x000fe200087fe43f */
[----:B------:R-:W-:Y:S01]  /*27000*/  ISETP.NE.AND.EX P0, PT, R241, RZ, PT, P0 ;  /* 0x000000fff100720c */ /* 0x000fe20003f05300 */
[----:B---3--:R-:W-:Y:S04]  /*27010*/  IMAD.U32 R6, RZ, RZ, UR4 ;  /* 0x00000004ff067e24 */ /* 0x008fe8000f8e00ff */
[----:B------:R-:W-:Y:S01]  /*27020*/  IMAD.U32 R7, RZ, RZ, UR5 ;  /* 0x00000005ff077e24 */ /* 0x000fe2000f8e00ff */
[----:B------:R-:W-:Y:S01]  /*27030*/  WARPSYNC 0xffffffff ;  /* 0xffffffff00007948 */ /* 0x000fe20003800000 */
[----:B------:R-:W-:Y:S06]  /*27040*/  BAR.SYNC.DEFER_BLOCKING 0x0 ;  /* 0x0000000000007b1d */ /* 0x000fec0000010000 */
[----:B------:R-:W-:Y:S01]  /*27050*/  BSSY B0, `(.L_x_1423) ;  /* 0x0000046000007945 */ /* 0x000fe20003800000 */
[----:B------:R-:W-:-:S05]  /*27060*/  @!P0 BRA `(.L_x_1424) ;  /* 0x0000040000008947 */ /* 0x000fca0003800000 */
[----:B-1---5:R-:W-:Y:S01]  /*27070*/  IMAD.SHL.U32 R11, R188, 0x100, RZ ;  /* 0x00000100bc0b7824 */ /* 0x022fe200078e00ff */
        /* <DEDUP_REMOVED lines=49> */
[----:B-1----:R-:W3:Y:S01]  /*27390*/  LD.E.64 R6, [R6.64+0x28] ;  /* 0x0000280406067980 */ /* 0x002ee2000c101b00 */
[----:B----4-:R-:W-:Y:S01]  /*273a0*/  SHF.R.S32.HI R8, RZ, 0x1f, R2 ;  /* 0x0000001fff087819 */ /* 0x010fe20000011402 */
[-C--:B--2---:R-:W-:Y:S02]  /*273b0*/  IMAD R0, R5, R2.reuse, RZ ;  /* 0x0000000205007224 */ /* 0x084fe400078e02ff */
[C---:B------:R-:W-:Y:S04]  /*273c0*/  IMAD.WIDE.U32 R2, R4.reuse, R2, RZ ;  /* 0x0000000204027225 */ /* 0x040fe800078e00ff */
[----:B------:R-:W-:Y:S04]  /*273d0*/  IMAD R4, R4, R8, R0 ;  /* 0x0000000804047224 */ /* 0x000fe800078e0200 */
[----:B------:R-:W-:Y:S02]  /*273e0*/  IMAD.IADD R3, R3, 0x1, R4 ;  /* 0x0000000103037824 */ /* 0x000fe400078e0204 */
[----:B---3--:R-:W-:Y:S05]  /*273f0*/  IMAD.IADD R9, R10, 0x1, -R9 ;  /* 0x000000010a097824 */ /* 0x008fea00078e0a09 */
[----:B------:R-:W-:Y:S01]  /*27400*/  SHF.R.S32.HI R4, RZ, 0x1f, R9 ;  /* 0x0000001fff047819 */ /* 0x000fe20000011409 */
[----:B------:R-:W-:Y:S04]  /*27410*/  IMAD R0, R7, R9, RZ ;  /* 0x0000000907007224 */ /* 0x000fe800078e02ff */
[----:B------:R-:W-:Y:S02]  /*27420*/  IMAD R0, R6, R4, R0 ;  /* 0x0000000406007224 */ /* 0x000fe400078e0200 */
[----:B------:R-:W-:Y:S04]  /*27430*/  IMAD.WIDE.U32 R6, R9, R6, R2 ;  /* 0x0000000609067225 */ /* 0x000fe800078e0002 */
[----:B------:R-:W-:Y:S02]  /*27440*/  IMAD.IADD R2, R7, 0x1, R0 ;  /* 0x0000000107027824 */ /* 0x000fe400078e0200 */
[----:B------:R-:W-:Y:S01]  /*27450*/  IMAD.MOV.U32 R0, RZ, RZ, R6 ;  /* 0x000000ffff007224 */ /* 0x000fe200078e0006 */
[----:B------:R-:W-:-:S05]  /*27460*/  BRA `(.L_x_1425) ;  /* 0x0000004000007947 */ /* 0x000fca0003800000 */
.L_x_1424:
[----:B-1----:R-:W-:Y:S02]  /*27470*/  ULDC.64 UR4, c[0x0][0x118] ;  /* 0x0000460000047ab9 */ /* 0x002fe40000000a00 */
[----:B------:R-:W2:Y:S02]  /*27480*/  LD.E R0, [R6.64+0x40] ;  /* 0x0000400406007980 */ /* 0x000ea4000c101900 */
[----:B--2---:R-:W-:Y:S04]  /*27490*/  LEA R0, -R0, RZ, 0x8 ;  /* 0x000000ff00007211 */ /* 0x004fe800078e41ff */
[----:B------:R-:W-:Y:S02]  /*274a0*/  SHF.R.S32.HI R2, RZ, 0x1f, R0 ;  /* 0x0000001fff027819 */ /* 0x000fe40000011400 */
.L_x_1425:
[----:B------:R-:W-:Y:S05]  /*274b0*/  BSYNC B0 ;  /* 0x0000000000007941 */ /* 0x000fea0003800000 */
.L_x_1423:
[----:B------:R-:W2:Y:S01]  /*274c0*/  LDL R220, [R1] ;  /* 0x0000000001dc7983 */ /* 0x000ea20000100800 */
[----:B------:R-:W-:Y:S01]  /*274d0*/  LEA R200, P5, R0, R234, 0x1 ;  /* 0x000000ea00c87211 */ /* 0x000fe200078a08ff */
[----:B------:R-:W-:Y:S01]  /*274e0*/  ULDC.64 UR8, c[0x0][0x118] ;  /* 0x0000460000087ab9 */ /* 0x000fe20000000a00 */
[----:B------:R-:W-:Y:S01]  /*274f0*/  LEA R172, R186, R183, 0x1 ;  /* 0x000000b7baac7211 */ /* 0x000fe200078e08ff */
[----:B------:R-:W3:Y:S01]  /*27500*/  LDL.64 R14, [R1+0xc0] ;  /* 0x0000c000010e7983 */ /* 0x000ee20000100a00 */
[----:B------:R-:W-:Y:S01]  /*27510*/  LEA.HI.X R201, R0, R235, R2, 0x1, P5 ;  /* 0x000000eb00c97211 */ /* 0x000fe200028f0c02 */
[----:B------:R-:W-:Y:S01]  /*27520*/  ULDC.64 UR4, c[0x0][0x118] ;  /* 0x0000460000047ab9 */ /* 0x000fe20000000a00 */
[----:B------:R-:W-:Y:S03]  /*27530*/  BSSY B1, `(.L_x_1426) ;  /* 0x000038a000017945 */ /* 0x000fe60003800000 */
[----:B------:R-:W4:Y:S04]  /*27540*/  LDL R6, [R1+0x14] ;  /* 0x0000140001067983 */ /* 0x000f280000100800 */
[----:B------:R-:W4:Y:S04]  /*27550*/  LDL R5, [R1+0x10] ;  /* 0x0000100001057983 */ /* 0x000f280000100800 */
[----:B------:R-:W4:Y:S06]  /*27560*/  LDL.64 R12, [R1+0xb8] ;  /* 0x0000b800010c7983 */ /* 0x000f2c0000100a00 */
[----:B------:R-:W4:Y:S04]  /*27570*/  LDL R4, [R1+0x148] ;  /* 0x0001480001047983 */ /* 0x000f280000100800 */
[----:B------:R-:W4:Y:S04]  /*27580*/  LDL R7, [R1+0x14c] ;  /* 0x00014c0001077983 */ /* 0x000f280000100800 */
[----:B------:R-:W4:Y:S04]  /*27590*/  LDL R11, [R1+0x140] ;  /* 0x00014000010b7983 */ /* 0x000f280000100800 */
[----:B------:R-:W4:Y:S04]  /*275a0*/  LDL R8, [R1+0x11c] ;  /* 0x00011c0001087983 */ /* 0x000f280000100800 */
[----:B------:R-:W4:Y:S04]  /*275b0*/  LDL R19, [R1+0x144] ;  /* 0x0001440001137983 */ /* 0x000f280000100800 */
[----:B------:R-:W4:Y:S06]  /*275c0*/  LDL.64 R22, [R1+0x30] ;  /* 0x0000300001167983 */ /* 0x000f2c0000100a00 */
[----:B------:R-:W4:Y:S04]  /*275d0*/  LDL R18, [R1+0x118] ;  /* 0x0001180001127983 */ /* 0x000f280000100800 */
[----:B------:R-:W4:Y:S06]  /*275e0*/  LDL.64 R20, [R1+0xb0] ;  /* 0x0000b00001147983 */ /* 0x000f2c0000100a00 */
[----:B------:R-:W4:Y:S04]  /*275f0*/  LDL R9, [R1+0x114] ;  /* 0x0001140001097983 */ /* 0x000f280000100800 */
[----:B------:R-:W4:Y:S04]  /*27600*/  LDL R10, [R1+0x110] ;  /* 0x00011000010a7983 */ /* 0x000f280000100800 */
[----:B------:R-:W4:Y:S06]  /*27610*/  LDL.64 R16, [R1+0xa0] ;  /* 0x0000a00001107983 */ /* 0x000f2c0000100a00 */
[----:B------:R-:W4:Y:S06]  /*27620*/  LDL.64 R46, [R1+0xa8] ;  /* 0x0000a800012e7983 */ /* 0x000f2c0000100a00 */
[----:B------:R-:W4:Y:S06]  /*27630*/  LDL.64 R44, [R1+0x28] ;  /* 0x00002800012c7983 */ /* 0x000f2c0000100a00 */
[----:B------:R-:W4:Y:S06]  /*27640*/  LDL.64 R42, [R1+0x20] ;  /* 0x00002000012a7983 */ /* 0x000f2c0000100a00 */
[----:B------:R-:W4:Y:S04]  /*27650*/  LDL R37, [R1+0x100] ;  /* 0x0001000001257983 */ /* 0x000f280000100800 */
[----:B------:R-:W4:Y:S06]  /*27660*/  LDL.64 R40, [R1+0x98] ;  /* 0x0000980001287983 */ /* 0x000f2c0000100a00 */
[----:B------:R-:W4:Y:S04]  /*27670*/  LDL R34, [R1+0xfc] ;  /* 0x0000fc0001227983 */ /* 0x000f280000100800 */
[----:B------:R-:W4:Y:S06]  /*27680*/  LDL.64 R32, [R1+0x18] ;  /* 0x0000180001207983 */ /* 0x000f2c0000100a00 */
[----:B------:R-:W4:Y:S04]  /*27690*/  LDL R35, [R1+0xf8] ;  /* 0x0000f80001237983 */ /* 0x000f280000100800 */
[----:B------:R-:W4:Y:S06]  /*276a0*/  LDL.64 R38, [R1+0x90] ;  /* 0x0000900001267983 */ /* 0x000f2c0000100a00 */
[----:B------:R-:W4:Y:S01]  /*276b0*/  LDL R36, [R1+0xf4] ;  /* 0x0000f40001247983 */ /* 0x000f220000100800 */
[----:B--2---:R-:W-:Y:S03]  /*276c0*/  ISETP.GE.AND P0, PT, R132, R220, PT ;  /* 0x000000dc8400720c */ /* 0x004fe60003f06270 */
[----:B---3--:R-:W2:Y:S10]  /*276d0*/  LDL R15, [R1+0x138] ;  /* 0x00013800010f7983 */ /* 0x008eb40000100800 */
[----:B------:R-:W-:Y:S01]  /*276e0*/  @P0 STS.128 [R189+0xa000], RZ ;  /* 0x00a000ffbd000388 */ /* 0x000fe20000000c00 */
[C---:B----4-:R-:W-:Y:S02]  /*276f0*/  SHF.L.U32 R3, R5.reuse, 0x4, RZ ;  /* 0x0000000405037819 */ /* 0x050fe400000006ff */
[----:B------:R-:W-:Y:S02]  /*27700*/  SHF.L.U64.HI R6, R5, 0x4, R6 ;  /* 0x0000000405067819 */ /* 0x000fe40000010206 */
[C---:B------:R-:W-:Y:S02]  /*27710*/  @!P0 IADD3 R5, P1, R0.reuse, R14, RZ ;  /* 0x0000000e00058210 */ /* 0x040fe40007f3e0ff */
[C---:B------:R-:W-:Y:S01]  /*27720*/  @!P0 IADD3 R3, P3, R0.reuse, R3, RZ ;  /* 0x0000000300038210 */ /* 0x040fe20007f7e0ff */
[----:B------:R-:W3:Y:S01]  /*27730*/  LDL R14, [R1+0x13c] ;  /* 0x00013c00010e7983 */ /* 0x000ee20000100800 */
[----:B------:R-:W-:Y:S03]  /*27740*/  @!P0 IADD3 R4, P2, R0, R4, RZ ;  /* 0x0000000400048210 */ /* 0x000fe60007f5e0ff */
[----:B------:R-:W4:Y:S01]  /*27750*/  LDL R13, [R1+0x10c] ;  /* 0x00010c00010d7983 */ /* 0x000f220000100800 */
[C---:B------:R-:W-:Y:S02]  /*27760*/  @!P0 IADD3.X R6, R2.reuse, R6, RZ, P3, !PT ;  /* 0x0000000602068210 */ /* 0x040fe40001ffe4ff */
[CC--:B------:R-:W-:Y:S01]  /*27770*/  @!P0 LEA R30, P3, R3.reuse, R234.reuse, 0x1 ;  /* 0x000000ea031e8211 */ /* 0x0c0fe200078608ff */
[----:B------:R-:W-:Y:S01]  /*27780*/  @!PT LDS RZ, [RZ] ;  /* 0x00000000fffff984 */ /* 0x000fe20000000800 */
[----:B------:R-:W-:Y:S01]  /*27790*/  @!PT LDS RZ, [RZ] ;  /* 0x00000000fffff984 */ /* 0x000fe20000000800 */
[----:B------:R-:W-:Y:S01]  /*277a0*/  @!PT LDS RZ, [RZ] ;  /* 0x00000000fffff984 */ /* 0x000fe20000000800 */
[----:B------:R1:W-:Y:S01]  /*277b0*/  @!P0 LDGSTS.E.BYPASS.LTC128B.128 [R189+0xa000], [R200.64] ;  /* 0x0a000000c8bd8fae */ /* 0x0003e2000b901d48 */
[----:B------:R-:W-:Y:S02]  /*277c0*/  @!P0 IADD3.X R7, R2, R7, RZ, P2, !PT ;  /* 0x0000000702078210 */ /* 0x000fe400017fe4ff */
[C---:B------:R-:W-:Y:S02]  /*277d0*/  @!P0 LEA R28, P2, R4.reuse, R234, 0x1 ;  /* 0x000000ea041c8211 */ /* 0x040fe400078408ff */
[-C--:B------:R-:W-:Y:S02]  /*277e0*/  @!P0 LEA.HI.X R31, R3, R235.reuse, R6, 0x1, P3 ;  /* 0x000000eb031f8211 */ /* 0x080fe400018f0c06 */
[----:B------:R-:W-:Y:S01]  /*277f0*/  @!P0 LEA.HI.X R29, R4, R235, R7, 0x1, P2 ;  /* 0x000000eb041d8211 */ /* 0x000fe200010f0c07 */
[----:B------:R-:W-:Y:S01]  /*27800*/  @P0 STS.128 [R189+0xa800], RZ ;  /* 0x00a800ffbd000388 */ /* 0x000fe20000000c00 */
[C---:B------:R-:W-:Y:S02]  /*27810*/  @!P0 IADD3 R4, P3, R0.reuse, R12, RZ ;  /* 0x0000000c00048210 */ /* 0x040fe40007f7e0ff */
[----:B------:R-:W-:Y:S02]  /*27820*/  @!P0 IADD3 R3, P4, R0, R11, RZ ;  /* 0x0000000b00038210 */ /* 0x000fe40007f9e0ff */
[C---:B------:R-:W-:Y:S02]  /*27830*/  @!P0 IADD3.X R8, R2.reuse, R8, RZ, P1, !PT ;  /* 0x0000000802088210 */ /* 0x040fe40000ffe4ff */
[CC--:B------:R-:W-:Y:S01]  /*27840*/  @!P0 LEA R26, P1, R5.reuse, R234.reuse, 0x1 ;  /* 0x000000ea051a8211 */ /* 0x0c0fe200078208ff */
[----:B------:R-:W4:Y:S01]  /*27850*/  LDL R12, [R1+0x108] ;  /* 0x00010800010c7983 */ /* 0x000f220000100800 */
[----:B------:R-:W-:Y:S02]  /*27860*/  @!P0 IADD3.X R7, R2, R19, RZ, P4, !PT ;  /* 0x0000001302078210 */ /* 0x000fe400027fe4ff */
[-C--:B------:R-:W-:Y:S01]  /*27870*/  @!P0 LEA.HI.X R27, R5, R235.reuse, R8, 0x1, P1 ;  /* 0x000000eb051b8211 */ /* 0x080fe200008f0c08 */
[----:B------:R-:W4:Y:S01]  /*27880*/  LDL R11, [R1+0x104] ;  /* 0x00010400010b7983 */ /* 0x000f220000100800 */
[C---:B------:R-:W-:Y:S02]  /*27890*/  @!P0 LEA R24, P4, R3.reuse, R234, 0x1 ;  /* 0x000000ea03188211 */ /* 0x040fe400078808ff */
[----:B------:R-:W-:Y:S01]  /*278a0*/  @!P0 IADD3 R5, P2, R0, R22, RZ ;  /* 0x0000001600058210 */ /* 0x000fe20007f5e0ff */
[----:B------:R-:W-:Y:S01]  /*278b0*/  @!PT LDS RZ, [RZ] ;  /* 0x00000000fffff984 */ /* 0x000fe20000000800 */
[----:B------:R-:W-:Y:S01]  /*278c0*/  @!PT LDS RZ, [RZ] ;  /* 0x00000000fffff984 */ /* 0x000fe20000000800 */
[----:B------:R-:W-:Y:S01]  /*278d0*/  @!PT LDS RZ, [RZ] ;  /* 0x00000000fffff984 */ /* 0x000fe20000000800 */
[----:B------:R1:W-:Y:S01]  /*278e0*/  @!P0 LDGSTS.E.BYPASS.LTC128B.128 [R189+0xa800], [R30.64] ;  /* 0x0a8000001ebd8fae */ /* 0x0003e2000b901d48 */
[-C--:B------:R-:W-:Y:S02]  /*278f0*/  @!P0 LEA.HI.X R25, R3, R235.reuse, R7, 0x1, P4 ;  /* 0x000000eb03198211 */ /* 0x080fe400020f0c07 */
[----:B------:R-:W-:Y:S02]  /*27900*/  @!P0 IADD3.X R8, R2, R18, RZ, P3, !PT ;  /* 0x0000001202088210 */ /* 0x000fe40001ffe4ff */
[----:B------:R-:W-:Y:S02]  /*27910*/  @!P0 LEA R22, P3, R4, R234, 0x1 ;  /* 0x000000ea04168211 */ /* 0x000fe400078608ff */
[----:B------:R-:W-:Y:S01]  /*27920*/  @!P0 IADD3 R6, P1, R0, R20, RZ ;  /* 0x0000001400068210 */ /* 0x000fe20007f3e0ff */
[----:B------:R-:W-:Y:S01]  /*27930*/  @P0 STS.128 [R189+0xb000], RZ ;  /* 0x00b000ffbd000388 */ /* 0x000fe20000000c00 */
[----:B------:R-:W-:Y:S02]  /*27940*/  @!P0 LEA.HI.X R23, R4, R235, R8, 0x1, P3 ;  /* 0x000000eb04178211 */ /* 0x000fe400018f0c08 */
[C---:B------:R-:W-:Y:S02]  /*27950*/  @!P0 IADD3.X R9, R2.reuse, R9, RZ, P2, !PT ;  /* 0x0000000902098210 */ /* 0x040fe400017fe4ff */
[C---:B------:R-:W-:Y:S02]  /*27960*/  @!P0 LEA R20, P2, R5.reuse, R234, 0x1 ;  /* 0x000000ea05148211 */ /* 0x040fe400078408ff */
[----:B------:R-:W-:Y:S01]  /*27970*/  @!P0 IADD3.X R10, R2, R10, RZ, P1, !PT ;  /* 0x0000000a020a8210 */ /* 0x000fe20000ffe4ff */
[----:B------:R-:W-:Y:S01]  /*27980*/  @!PT LDS RZ, [RZ] ;  /* 0x00000000fffff984 */ /* 0x000fe20000000800 */
[----:B------:R-:W-:Y:S01]  /*27990*/  @!PT LDS RZ, [RZ] ;  /* 0x00000000fffff984 */ /* 0x000fe20000000800 */
[----:B------:R-:W-:Y:S01]  /*279a0*/  @!PT LDS RZ, [RZ] ;  /* 0x00000000fffff984 */ /* 0x000fe20000000800 */
[----:B------:R1:W-:Y:S01]  /*279b0*/  @!P0 LDGSTS.E.BYPASS.LTC128B.128 [R189+0xb000], [R28.64] ;  /* 0x0b0000001cbd8fae */ /* 0x0003e2000b901d48 */
[-C--:B------:R-:W-:Y:S02]  /*279c0*/  @!P0 LEA.HI.X R21, R5, R235.reuse, R9, 0x1, P2 ;  /* 0x000000eb05158211 */ /* 0x080fe400010f0c09 */
[----:B------:R-:W-:Y:S02]  /*279d0*/  @!P0 LEA R18, P1, R6, R234, 0x1 ;  /* 0x000000ea06128211 */ /* 0x000fe400078208ff */
[----:B------:R-:W-:Y:S02]  /*279e0*/  @!P0 IADD3 R4, P3, R0, R46, RZ ;  /* 0x0000002e00048210 */ /* 0x000fe40007f7e0ff */
[----:B------:R-:W-:Y:S01]  /*279f0*/  @!P0 LEA.HI.X R19, R6, R235, R10, 0x1, P1 ;  /* 0x000000eb06138211 */ /* 0x000fe200008f0c0a */
[----:B------:R-:W-:Y:S01]  /*27a00*/  @P0 STS.128 [R189+0xb800], RZ ;  /* 0x00b800ffbd000388 */ /* 0x000fe20000000c00 */
[C---:B------:R-:W-:Y:S02]  /*27a10*/  @!P0 IADD3 R6, P1, R0.reuse, R16, RZ ;  /* 0x0000001000068210 */ /* 0x040fe40007f3e0ff */
[C---:B------:R-:W-:Y:S05]  /*27a20*/  @!P0 IADD3 R5, P2, R0.reuse, R44, RZ ;  /* 0x0000002c00058210 */ /* 0x040fea0007f5e0ff */
        /* <DEDUP_REMOVED lines=24> */
[----:B------:R-:W-:Y:S01]  /*27bb0*/  @P0 STS.128 [R189+0xe000], RZ ;  /* 0x00e000ffbd000388 */ /* 0x000fe20000000c00 */
[----:B--2---:R-:W-:Y:S04]  /*27bc0*/  @!P0 IADD3 R3, P4, R0, R15, RZ ;  /* 0x0000000f00038210 */ /* 0x004fe80007f9e0ff */
[C---:B---3--:R-:W-:Y:S02]  /*27bd0*/  @!P0 IADD3.X R7, R2.reuse, R14, RZ, P4, !PT ;  /* 0x0000000e02078210 */ /* 0x048fe400027fe4ff */
[CC--:B------:R-:W-:Y:S02]  /*27be0*/  @!P0 LEA R16, P4, R3.reuse, R234.reuse, 0x1 ;  /* 0x000000ea03108211 */ /* 0x0c0fe400078808ff */
[----:B----4-:R-:W-:Y:S02]  /*27bf0*/  @!P0 IADD3.X R8, R2, R13, RZ, P3, !PT ;  /* 0x0000000d02088210 */ /* 0x010fe40001ffe4ff */
[-C--:B------:R-:W-:Y:S02]  /*27c00*/  @!P0 LEA.HI.X R17, R3, R235.reuse, R7, 0x1, P4 ;  /* 0x000000eb03118211 */ /* 0x080fe400020f0c07 */
[----:B------:R-:W-:Y:S02]  /*27c10*/  @!P0 LEA R14, P3, R4, R234, 0x1 ;  /* 0x000000ea040e8211 */ /* 0x000fe400078608ff */
[----:B------:R-:W-:Y:S01]  /*27c20*/  @!P0 IADD3 R3, P4, R0, R42, RZ ;  /* 0x0000002a00038210 */ /* 0x000fe20007f9e0ff */
[----:B------:R-:W-:Y:S01]  /*27c30*/  @!PT LDS RZ, [RZ] ;  /* 0x00000000fffff984 */ /* 0x000fe20000000800 */
[----:B------:R-:W-:Y:S01]  /*27c40*/  @!PT LDS RZ, [RZ] ;  /* 0x00000000fffff984 */ /* 0x000fe20000000800 */
[----:B------:R-:W-:Y:S01]  /*27c50*/  @!PT LDS RZ, [RZ] ;  /* 0x00000000fffff984 */ /* 0x000fe20000000800 */
[----:B------:R1:W-:Y:S01]  /*27c60*/  @!P0 LDGSTS.E.BYPASS.LTC128B.128 [R189+0xe000], [R16.64] ;  /* 0x0e00000010bd8fae */ /* 0x0003e2000b901d48 */
[----:B------:R-:W-:Y:S02]  /*27c70*/  @!P0 LEA.HI.X R15, R4, R235, R8, 0x1, P3 ;  /* 0x000000eb040f8211 */ /* 0x000fe400018f0c08 */
[C---:B------:R-:W-:Y:S02]  /*27c80*/  @!P0 IADD3.X R7, R2.reuse, R37, RZ, P4, !PT ;  /* 0x0000002502078210 */ /* 0x040fe400027fe4ff */
[----:B------:R-:W-:Y:S03]  /*27c90*/  @!P0 LEA R8, P4, R3, R234, 0x1 ;  /* 0x000000ea03088211 */ /* 0x000fe600078808ff */
[----:B------:R-:W-:Y:S01]  /*27ca0*/  @P0 STS.128 [R189+0xe800], RZ ;  /* 0x00e800ffbd000388 */ /* 0x000fe20000000c00 */
[C---:B------:R-:W-:Y:S02]  /*27cb0*/  @!P0 IADD3.X R9, R2.reuse, R12, RZ, P2, !PT ;  /* 0x0000000c02098210 */ /* 0x040fe400017fe4ff */
[CC--:B------:R-:W-:Y:S05]  /*27cc0*/  @!P0 LEA R12, P2, R5.reuse, R234.reuse, 0x1 ;  /* 0x000000ea050c8211 */ /* 0x0c0fea00078408ff */
[----:B------:R-:W-:Y:S01]  /*27cd0*/  @!PT LDS RZ, [RZ] ;  /* 0x00000000fffff984 */ /* 0x000fe20000000800 */
[----:B------:R-:W-:Y:S01]  /*27ce0*/  @!PT LDS RZ, [RZ] ;  /* 0x00000000fffff984 */ /* 0x000fe20000000800 */
[----:B------:R-:W-:Y:S01]  /*27cf0*/  @!PT LDS RZ, [RZ] ;  /* 0x00000000fffff984 */ /* 0x000fe20000000800 */
[----:B------:R2:W-:Y:S01]  /*27d00*/  @!P0 LDGSTS.E.BYPASS.LTC128B.128 [R189+0xe800], [R14.64] ;  /* 0x0e8000000ebd8fae */ /* 0x0005e2000b901d48 */
[----:B------:R-:W-:Y:S02]  /*27d10*/  @!P0 IADD3.X R11, R2, R11, RZ, P1, !PT ;  /* 0x0000000b020b8210 */ /* 0x000fe40000ffe4ff */
[-C--:B------:R-:W-:Y:S02]  /*27d20*/  @!P0 LEA.HI.X R13, R5, R235.reuse, R9, 0x1, P2 ;  /* 0x000000eb050d8211 */ /* 0x080fe400010f0c09 */
[C---:B------:R-:W-:Y:S02]  /*27d30*/  @!P0 LEA R10, P1, R6.reuse, R234, 0x1 ;  /* 0x000000ea060a8211 */ /* 0x040fe400078208ff */
[-C--:B------:R-:W-:Y:S01]  /*27d40*/  @!P0 LEA.HI.X R9, R3, R235.reuse, R7, 0x1, P4 ;  /* 0x000000eb03098211 */ /* 0x080fe200020f0c07 */
[----:B------:R-:W-:Y:S01]  /*27d50*/  @P0 STS.128 [R189+0xf000], RZ ;  /* 0x00f000ffbd000388 */ /* 0x000fe20000000c00 */
[----:B------:R-:W-:Y:S02]  /*27d60*/  @!P0 LEA.HI.X R11, R6, R235, R11, 0x1, P1 ;  /* 0x000000eb060b8211 */ /* 0x000fe400008f0c0b */
[C---:B------:R-:W-:Y:S02]  /*27d70*/  @!P0 IADD3 R5, P3, R0.reuse, R40, RZ ;  /* 0x0000002800058210 */ /* 0x040fe40007f7e0ff */
[----:B------:R-:W-:Y:S02]  /*27d80*/  @!P0 IADD3 R32, P2, R0, R32, RZ ;  /* 0x0000002000208210 */ /* 0x000fe40007f5e0ff */
[C---:B------:R-:W-:Y:S01]  /*27d90*/  @!P0 IADD3.X R34, R2.reuse, R34, RZ, P3, !PT ;  /* 0x0000002202228210 */ /* 0x040fe20001ffe4ff */
[----:B------:R-:W-:Y:S01]  /*27da0*/  @!PT LDS RZ, [RZ] ;  /* 0x00000000fffff984 */ /* 0x000fe20000000800 */
[----:B------:R-:W-:Y:S01]  /*27db0*/  @!PT LDS RZ, [RZ] ;  /* 0x00000000fffff984 */ /* 0x000fe20000000800 */
[----:B------:R-:W-:Y:S01]  /*27dc0*/  @!PT LDS RZ, [RZ] ;  /* 0x00000000fffff984 */ /* 0x000fe20000000800 */
[----:B------:R2:W-:Y:S01]  /*27dd0*/  @!P0 LDGSTS.E.BYPASS.LTC128B.128 [R189+0xf000], [R12.64] ;  /* 0x0f0000000cbd8fae */ /* 0x0005e2000b901d48 */
[CC--:B------:R-:W-:Y:S02]  /*27de0*/  @!P0 LEA R6, P3, R5.reuse, R234.reuse, 0x1 ;  /* 0x000000ea05068211 */ /* 0x0c0fe400078608ff */
[----:B------:R-:W-:Y:S02]  /*27df0*/  @!P0 IADD3.X R35, R2, R35, RZ, P2, !PT ;  /* 0x0000002302238210 */ /* 0x000fe400017fe4ff */
[-C--:B------:R-:W-:Y:S02]  /*27e00*/  @!P0 LEA.HI.X R7, R5, R235.reuse, R34, 0x1, P3 ;  /* 0x000000eb05078211 */ /* 0x080fe400018f0c22 */
[----:B------:R-:W-:Y:S01]  /*27e10*/  @!P0 LEA R4, P2, R32, R234, 0x1 ;  /* 0x000000ea20048211 */ /* 0x000fe200078408ff */
[----:B------:R-:W-:Y:S01]  /*27e20*/  @P0 STS.128 [R189+0xf800], RZ ;  /* 0x00f800ffbd000388 */ /* 0x000fe20000000c00 */
[----:B------:R-:W-:Y:S02]  /*27e30*/  @!P0 IADD3 R33, P1, R0, R38, RZ ;  /* 0x0000002600218210 */ /* 0x000fe40007f3e0ff */
[-C--:B------:R-:W-:Y:S02]  /*27e40*/  @!P0 LEA.HI.X R5, R32, R235.reuse, R35, 0x1, P2 ;  /* 0x000000eb20058211 */ /* 0x080fe400010f0c23 */
[----:B------:R-:W-:Y:S02]  /*27e50*/  @!P0 IADD3.X R0, R2, R36, RZ, P1, !PT ;  /* 0x0000002402008210 */ /* 0x000fe40000ffe4ff */
[C---:B------:R-:W-:Y:S01]  /*27e60*/  @!P0 LEA R2, P1, R33.reuse, R234, 0x1 ;  /* 0x000000ea21028211 */ /* 0x040fe200078208ff */
[----:B------:R-:W-:Y:S01]  /*27e70*/  @!PT LDS RZ, [RZ] ;  /* 0x00000000fffff984 */ /* 0x000fe20000000800 */
[----:B------:R-:W-:Y:S01]  /*27e80*/  @!PT LDS RZ, [RZ] ;  /* 0x00000000fffff984 */ /* 0x000fe20000000800 */
[----:B------:R-:W-:Y:S01]  /*27e90*/  @!PT LDS RZ, [RZ] ;  /* 0x00000000fffff984 */ /* 0x000fe20000000800 */
[----:B------:R3:W-:Y:S01]  /*27ea0*/  @!P0 LDGSTS.E.BYPASS.LTC128B.128 [R189+0xf800], [R10.64] ;  /* 0x0f8000000abd8fae */ /* 0x0007e2000b901d48 */
[----:B------:R-:W-:Y:S02]  /*27eb0*/  MOV R234, R200 ;  /* 0x000000c800ea7202 */ /* 0x000fe40000000f00 */
[----:B------:R-:W-:Y:S02]  /*27ec0*/  @!P0 LEA.HI.X R3, R33, R235, R0, 0x1, P1 ;  /* 0x000000eb21038211 */ /* 0x000fe400008f0c00 */
[----:B------:R-:W-:Y:S02]  /*27ed0*/  IADD3 R0, R176, R184, RZ ;  /* 0x000000b8b0007210 */ /* 0x000fe40007ffe0ff */
[----:B------:R-:W-:Y:S01]  /*27ee0*/  MOV R235, R201 ;  /* 0x000000c900eb7202 */ /* 0x000fe20000000f00 */
        /* <DEDUP_REMOVED lines=19> */
[----:B------:R2:W-:Y:S01]  /*28020*/  @!P0 LDGSTS.E.BYPASS.LTC128B.128 [R189+0x11800], [R2.64] ;  /* 0x1180000002bd8fae */ /* 0x0005e2000b901d48 */
[----:B------:R-:W-:Y:S06]  /*28030*/  ULDC.64 UR8, c[0x0][0x40] ;  /* 0x0000100000087ab9 */ /* 0x000fec0000000a00 */
[----:B------:R-:W-:Y:S01]  /*28040*/  UIADD3 UR8, UP0, UR8, 0x160, URZ ;  /* 0x0000016008087890 */ /* 0x000fe2000ff1e03f */
[----:B------:R-:W-:Y:S03]  /*28050*/  LDSM.16.M88.4 R128, [R183] ;  /* 0x00000000b780783b */ /* 0x000fe60000000200 */
[----:B------:R-:W-:Y:S05]  /*28060*/  UIADD3.X UR9, URZ, UR9, URZ, UP0, !UPT ;  /* 0x000000093f097290 */ /* 0x000fea00087fe43f */
[----:B---3--:R-:W4:Y:S08]  /*28070*/  LDSM.16.M88.4 R8, [R176+0x2000] ;  /* 0x00200000b008783b */ /* 0x008f300000000200 */
[----:B-1----:R-:W1:Y:S01]  /*28080*/  LDSM.16.M88.4 R16, [R176+0x2800] ;  /* 0x00280000b010783b */ /* 0x002e620000000200 */
[----:B--2---:R-:W-:Y:S02]  /*28090*/  MOV R2, UR8 ;  /* 0x0000000800027c02 */ /* 0x004fe40008000f00 */
[----:B------:R-:W-:Y:S05]  /*280a0*/  MOV R3, UR9 ;  /* 0x0000000900037c02 */ /* 0x000fea0008000f00 */
[----:B------:R-:W2:Y:S08]  /*280b0*/  LDSM.16.M88.4 R24, [R176+0x3000] ;  /* 0x00300000b018783b */ /* 0x000eb00000000200 */
[----:B------:R-:W3:Y:S08]  /*280c0*/  LDSM.16.M88.4 R32, [R176+0x3800] ;  /* 0x00380000b020783b */ /* 0x000ef00000000200 */
[----:B------:R-:W2:Y:S01]  /*280d0*/  LDSM.16.M88.4 R40, [R176+0x4000] ;  /* 0x00400000b028783b */ /* 0x000ea20000000200 */
[C---:B----4-:R-:W-:Y:S07]  /*280e0*/  HMMA.16816.F32.BF16 R4, R128.reuse, R8, RZ ;  /* 0x000000088004723c */ /* 0x050fee00000418ff */
[----:B------:R-:W4:Y:S01]  /*280f0*/  LDSM.16.M88.4 R48, [R176+0x4800] ;  /* 0x00480000b030783b */ /* 0x000f220000000200 */
[C---:B------:R-:W-:Y:S07]  /*28100*/  HMMA.16816.F32.BF16 R8, R128.reuse, R10, RZ ;  /* 0x0000000a8008723c */ /* 0x040fee00000418ff */
[----:B------:R-:W4:Y:S01]  /*28110*/  LDSM.16.M88.4 R56, [R176+0x5000] ;  /* 0x00500000b038783b */ /* 0x000f220000000200 */
        /* <DEDUP_REMOVED lines=8> */
[C---:B---3--:R-:W-:Y:S07]  /*281a0*/  HMMA.16816.F32.BF16 R28, R128.reuse, R32, RZ ;  /* 0x00000020801c723c */ /* 0x048fee00000418ff */
[----:B------:R-:W3:Y:S01]  /*281b0*/  LDSM.16.M88.4 R96, [R176+0x7800] ;  /* 0x00780000b060783b */ /* 0x000ee20000000200 */
[C---:B------:R-:W-:Y:S07]  /*281c0*/  HMMA.16816.F32.BF16 R32, R128.reuse, R34, RZ ;  /* 0x000000228020723c */ /* 0x040fee00000418ff */
[----:B------:R-:W1:Y:S01]  /*281d0*/  LDSM.16.M88.4 R104, [R176+0x8000] ;  /* 0x00800000b068783b */ /* 0x000e620000000200 */
[C---:B------:R-:W-:Y:S07]  /*281e0*/  HMMA.16816.F32.BF16 R36, R128.reuse, R40, RZ ;  /* 0x000000288024723c */ /* 0x040fee00000418ff */
[----:B------:R-:W1:Y:S01]  /*281f0*/  LDSM.16.M88.4 R112, [R176+0x8800] ;  /* 0x00880000b070783b */ /* 0x000e620000000200 */
[C---:B------:R-:W-:Y:S07]  /*28200*/  HMMA.16816.F32.BF16 R40, R128.reuse, R42, RZ ;  /* 0x0000002a8028723c */ /* 0x040fee00000418ff */
[----:B------:R-:W2:Y:S01]  /*28210*/  LDSM.16.M88.4 R120, [R176+0x9000] ;  /* 0x00900000b078783b */ /* 0x000ea20000000200 */
[C---:B----4-:R-:W-:Y:S07]  /*28220*/  HMMA.16816.F32.BF16 R44, R128.reuse, R48, RZ ;  /* 0x00000030802c723c */ /* 0x050fee00000418ff */
[----:B------:R-:W4:Y:S01]  /*28230*/  LDSM.16.M88.4 R168, [R176+0x9800] ;  /* 0x00980000b0a8783b */ /* 0x000f220000000200 */
[C---:B------:R-:W-:Y:S07]  /*28240*/  HMMA.16816.F32.BF16 R48, R128.reuse, R50, RZ ;  /* 0x000000328030723c */ /* 0x040fee00000418ff */
[----:B------:R-:W-:Y:S01]  /*28250*/  LDSM.16.M88.4 R172, [R172] ;  /* 0x00000000acac783b */ /* 0x000fe20000000200 */
[C---:B------:R-:W-:Y:S07]  /*28260*/  HMMA.16816.F32.BF16 R52, R128.reuse, R56, RZ ;  /* 0x000000388034723c */ /* 0x040fee00000418ff */
[----:B------:R-:W0:Y:S01]  /*28270*/  LDGDEPBAR ;  /* 0x00000000000079af */ /* 0x000e220000000000 */
[C---:B------:R-:W-:Y:S08]  /*28280*/  HMMA.16816.F32.BF16 R56, R128.reuse, R58, RZ ;  /* 0x0000003a8038723c */ /* 0x040ff000000418ff */
[C---:B-1----:R-:W-:Y:S08]  /*28290*/  HMMA.16816.F32.BF16 R60, R128.reuse, R64, RZ ;  /* 0x00000040803c723c */ /* 0x042ff000000418ff */
[C---:B------:R-:W-:Y:S08]  /*282a0*/  HMMA.16816.F32.BF16 R64, R128.reuse, R66, RZ ;  /* 0x000000428040723c */ /* 0x040ff000000418ff */
[C---:B------:R-:W-:Y:S08]  /*282b0*/  HMMA.16816.F32.BF16 R68, R128.reuse, R72, RZ ;  /* 0x000000488044723c */ /* 0x040ff000000418ff */
[C---:B------:R-:W-:Y:S08]  /*282c0*/  HMMA.16816.F32.BF16 R72, R128.reuse, R74, RZ ;  /* 0x0000004a8048723c */ /* 0x040ff000000418ff */
[C---:B--2---:R-:W-:Y:S08]  /*282d0*/  HMMA.16816.F32.BF16 R76, R128.reuse, R80, RZ ;  /* 0x00000050804c723c */ /* 0x044ff000000418ff */
[C---:B------:R-:W-:Y:S08]  /*282e0*/  HMMA.16816.F32.BF16 R80, R128.reuse, R82, RZ ;  /* 0x000000528050723c */ /* 0x040ff000000418ff */
[C---:B------:R-:W-:Y:S08]  /*282f0*/  HMMA.16816.F32.BF16 R84, R128.reuse, R88, RZ ;  /* 0x000000588054723c */ /* 0x040ff000000418ff */
        /* <DEDUP_REMOVED lines=10> */
[----:B------:R-:W-:Y:S01]  /*283a0*/  HMMA.16816.F32.BF16 R128, R128, R170, RZ ;  /* 0x000000aa8080723c */ /* 0x000fe200000418ff */
        /* <DEDUP_REMOVED lines=47> */
[C---:B--2---:R-:W-:Y:S07]  /*286a0*/  HMMA.16816.F32.BF16 R124, R172.reuse, R168, R124 ;  /* 0x000000a8ac7c723c */ /* 0x044fee000004187c */
[----:B------:R-:W-:Y:S01]  /*286b0*/  LEA R168, R187, R183, 0x1 ;  /* 0x000000b7bba87211 */ /* 0x000fe200078e08ff */
[----:B------:R-:W-:Y:S01]  /*286c0*/  HMMA.16816.F32.BF16 R128, R172, R170, R128 ;  /* 0x000000aaac80723c */ /* 0x000fe20000041880 */
[----:B------:R-:W-:Y:S08]  /*286d0*/  LDSM.16.M88.4 R172, [R177] ;  /* 0x00000000b1ac783b */ /* 0x000ff00000000200 */
        /* <DEDUP_REMOVED lines=47> */
[----:B------:R1:W2:Y:S08]  /*289d0*/  LDSM.16.M88.4 R172, [R0] ;  /* 0x0000000000ac783b */ /* 0x0002b00000000200 */
[----:B-1----:R-:W3:Y:S01]  /*289e0*/  LD.E R0, [R2.64+0x18c] ;  /* 0x00018c0402007980 */ /* 0x002ee2000c101900 */
[C---:B--2---:R-:W-:Y:S07]  /*289f0*/  HMMA.16816.F32.BF16 R100, R168.reuse, R172, R100 ;  /* 0x000000aca864723c */ /* 0x044fee0000041864 */
        /* <DEDUP_REMOVED lines=13> */
[----:B------:R-:W-:Y:S08]  /*28ad0*/  LDSM.16.M88.4 R168, [R185] ;  /* 0x00000000b9a8783b */ /* 0x000ff00000000200 */
[----:B------:R-:W1:Y:S02]  /*28ae0*/  LDSM.16.M88.4 R172, [R182] ;  /* 0x00000000b6ac783b */ /* 0x000e640000000200 */
[C---:B-1----:R-:W-:Y:S08]  /*28af0*/  HMMA.16816.F32.BF16 R4, R168.reuse, R172, R4 ;  /* 0x000000aca804723c */ /* 0x042ff00000041804 */
[C---:B------:R-:W-:Y:S01]  /*28b00*/  HMMA.16816.F32.BF16 R8, R168.reuse, R174, R8 ;  /* 0x000000aea808723c */ /* 0x040fe20000041808 */
[----:B------:R-:W1:Y:S07]  /*28b10*/  LDSM.16.M88.4 R172, [R182+0x800] ;  /* 0x00080000b6ac783b */ /* 0x000e6e0000000200 */
[C---:B-1----:R-:W-:Y:S08]  /*28b20*/  HMMA.16816.F32.BF16 R12, R168.reuse, R172, R12 ;  /* 0x000000aca80c723c */ /* 0x042ff0000004180c */
[C---:B------:R-:W-:Y:S01]  /*28b30*/  HMMA.16816.F32.BF16 R16, R168.reuse, R174, R16 ;  /* 0x000000aea810723c */ /* 0x040fe20000041810 */
[----:B------:R-:W1:Y:S03]  /*28b40*/  LDSM.16.M88.4 R172, [R182+0x1000] ;  /* 0x00100000b6ac783b */ /* 0x000e660000000200 */
[-C--:B---3--:R-:W-:Y:S02]  /*28b50*/  FMUL.FTZ R5, R5, R0.reuse ;  /* 0x0000000005057220 */ /* 0x088fe40000410000 */
[-C--:B------:R-:W-:Y:S02]  /*28b60*/  FMUL.FTZ R4, R4, R0.reuse ;  /* 0x0000000004047220 */ /* 0x080fe40000410000 */
[----:B------:R-:W2:Y:S08]  /*28b70*/  MUFU.TANH R219, R5 ;  /* 0x0000000500db7308 */ /* 0x000eb00000002400 */
[-C--:B------:R-:W-:Y:S02]  /*28b80*/  FMUL.FTZ R15, R15, R0.reuse ;  /* 0x000000000f0f7220 */ /* 0x080fe40000410000 */
[-C--:B------:R-:W-:Y:S02]  /*28b90*/  FMUL.FTZ R6, R6, R0.reuse ;  /* 0x0000000006067220 */ /* 0x080fe40000410000 */
[-C--:B------:R-:W-:Y:S02]  /*28ba0*/  FMUL.FTZ R7, R7, R0.reuse ;  /* 0x0000000007077220 */ /* 0x080fe40000410000 */
[-C--:B------:R-:W-:Y:S02]  /*28bb0*/  FMUL.FTZ R8, R8, R0.reuse ;  /* 0x0000000008087220 */ /* 0x080fe40000410000 */
[-C--:B------:R-:W-:Y:S01]  /*28bc0*/  FMUL.FTZ R16, R16, R0.reuse ;  /* 0x0000000010107220 */ /* 0x080fe20000410000 */
[----:B------:R-:W3:Y:S01]  /*28bd0*/  MUFU.TANH R214, R4 ;  /* 0x0000000400d67308 */ /* 0x000ee20000002400 */
[-C--:B------:R-:W-:Y:S02]  /*28be0*/  FMUL.FTZ R17, R17, R0.reuse ;  /* 0x0000000011117220 */ /* 0x080fe40000410000 */
[-C--:B------:R-:W-:Y:S02]  /*28bf0*/  FMUL.FTZ R18, R18, R0.reuse ;  /* 0x0000000012127220 */ /* 0x080fe40000410000 */
[-C--:B------:R-:W-:Y:S02]  /*28c00*/  FMUL.FTZ R19, R19, R0.reuse ;  /* 0x0000000013137220 */ /* 0x080fe40000410000 */
[-C--:B------:R-:W-:Y:S02]  /*28c10*/  FMUL.FTZ R9, R9, R0.reuse ;  /* 0x0000000009097220 */ /* 0x080fe40000410000 */
[-C--:B------:R-:W-:Y:S01]  /*28c20*/  FMUL.FTZ R10, R10, R0.reuse ;  /* 0x000000000a0a7220 */ /* 0x080fe20000410000 */
[----:B------:R-:W4:Y:S01]  /*28c30*/  MUFU.TANH R218, R8 ;  /* 0x0000000800da7308 */ /* 0x000f220000002400 */
[-C--:B------:R-:W-:Y:S02]  /*28c40*/  FMUL.FTZ R11, R11, R0.reuse ;  /* 0x000000000b0b7220 */ /* 0x080fe40000410000 */
[-C--:B------:R-:W-:Y:S01]  /*28c50*/  FMUL.FTZ R12, R12, R0.reuse ;  /* 0x000000000c0c7220 */ /* 0x080fe20000410000 */
[C---:B-1----:R-:W-:Y:S03]  /*28c60*/  HMMA.16816.F32.BF16 R20, R168.reuse, R172, R20 ;  /* 0x000000aca814723c */ /* 0x042fe60000041814 */
[-C--:B------:R-:W-:Y:S03]  /*28c70*/  FMUL.FTZ R13, R13, R0.reuse ;  /* 0x000000000d0d7220 */ /* 0x080fe60000410000 */
[----:B------:R-:W1:Y:S01]  /*28c80*/  MUFU.TANH R217, R9 ;  /* 0x0000000900d97308 */ /* 0x000e620000002400 */
[-C--:B------:R-:W-:Y:S01]  /*28c90*/  FMUL.FTZ R14, R14, R0.reuse ;  /* 0x000000000e0e7220 */ /* 0x080fe20000410000 */
[C---:B------:R-:W-:Y:S01]  /*28ca0*/  HMMA.16816.F32.BF16 R24, R168.reuse, R174, R24 ;  /* 0x000000aea818723c */ /* 0x040fe20000041818 */
[----:B------:R-:W1:Y:S07]  /*28cb0*/  LDSM.16.M88.4 R172, [R182+0x1800] ;  /* 0x00180000b6ac783b */ /* 0x000e6e0000000200 */
[----:B------:R-:W1:Y:S08]  /*28cc0*/  MUFU.TANH R216, R12 ;  /* 0x0000000c00d87308 */ /* 0x000e700000002400 */
[-C--:B------:R-:W-:Y:S02]  /*28cd0*/  FMUL.FTZ R20, R20, R0.reuse ;  /* 0x0000000014147220 */ /* 0x080fe40000410000 */
[----:B------:R-:W1:Y:S01]  /*28ce0*/  MUFU.TANH R215, R13 ;  /* 0x0000000d00d77308 */ /* 0x000e620000002400 */
[-C--:B------:R-:W-:Y:S02]  /*28cf0*/  FMUL.FTZ R21, R21, R0.reuse ;  /* 0x0000000015157220 */ /* 0x080fe40000410000 */
[-C--:B------:R-:W-:Y:S02]  /*28d00*/  FMUL.FTZ R22, R22, R0.reuse ;  /* 0x0000000016167220 */ /* 0x080fe40000410000 */
[-C--:B------:R-:W-:Y:S02]  /*28d10*/  FMUL.FTZ R23, R23, R0.reuse ;  /* 0x0000000017177220 */ /* 0x080fe40000410000 */
[-C--:B------:R-:W-:Y:S02]  /*28d20*/  FMUL.FTZ R24, R24, R0.reuse ;  /* 0x0000000018187220 */ /* 0x080fe40000410000 */
[-C--:B------:R-:W-:Y:S01]  /*28d30*/  FMUL.FTZ R25, R25, R0.reuse ;  /* 0x0000000019197220 */ /* 0x080fe20000410000 */
[----:B------:R-:W2:Y:S01]  /*28d40*/  MUFU.TANH R213, R16 ;  /* 0x0000001000d57308 */ /* 0x000ea20000002400 */
[-C--:B------:R-:W-:Y:S02]  /*28d50*/  FMUL.FTZ R26, R26, R0.reuse ;  /* 0x000000001a1a7220 */ /* 0x080fe40000410000 */
[-C--:B------:R-:W-:Y:S07]  /*28d60*/  FMUL.FTZ R27, R27, R0.reuse ;  /* 0x000000001b1b7220 */ /* 0x080fee0000410000 */
[----:B------:R-:W2:Y:S01]  /*28d70*/  MUFU.TANH R212, R17 ;  /* 0x0000001100d47308 */ /* 0x000ea20000002400 */
[C---:B-1----:R-:W-:Y:S09]  /*28d80*/  HMMA.16816.F32.BF16 R28, R168.reuse, R172, R28 ;  /* 0x000000aca81c723c */ /* 0x042ff2000004181c */
[----:B------:R-:W1:Y:S01]  /*28d90*/  MUFU.TANH R19, R19 ;  /* 0x0000001300137308 */ /* 0x000e620000002400 */
[C---:B------:R-:W-:Y:S01]  /*28da0*/  HMMA.16816.F32.BF16 R32, R168.reuse, R174, R32 ;  /* 0x000000aea820723c */ /* 0x040fe20000041820 */
[----:B------:R-:W1:Y:S08]  /*28db0*/  LDSM.16.M88.4 R172, [R182+0x2000] ;  /* 0x00200000b6ac783b */ /* 0x000e700000000200 */
[----:B------:R-:W1:Y:S05]  /*28dc0*/  MUFU.TANH R211, R20 ;  /* 0x0000001400d37308 */ /* 0x000e6a0000002400 */
[-C--:B------:R-:W-:Y:S05]  /*28dd0*/  FMUL.FTZ R28, R28, R0.reuse ;  /* 0x000000001c1c7220 */ /* 0x080fea0000410000 */
[----:B------:R-:W2:Y:S01]  /*28de0*/  MUFU.TANH R210, R21 ;  /* 0x0000001500d27308 */ /* 0x000ea20000002400 */
        /* <DEDUP_REMOVED lines=14> */
[-C--:B------:R-:W-:Y:S02]  /*28ed0*/  FMUL.FTZ R36, R36, R0.reuse ;  /* 0x0000000024247220 */ /* 0x080fe40000410000 */
[-C--:B------:R-:W-:Y:S03]  /*28ee0*/  FMUL.FTZ R38, R38, R0.reuse ;  /* 0x0000000026267220 */ /* 0x080fe60000410000 */
[----:B------:R-:W2:Y:S01]  /*28ef0*/  MUFU.TANH R26, R26 ;  /* 0x0000001a001a7308 */ /* 0x000ea20000002400 */
[-C--:B------:R-:W-:Y:S02]  /*28f00*/  FMUL.FTZ R37, R37, R0.reuse ;  /* 0x0000000025257220 */ /* 0x080fe40000410000 */
[-C--:B------:R-:W-:Y:S02]  /*28f10*/  FMUL.FTZ R39, R39, R0.reuse ;  /* 0x0000000027277220 */ /* 0x080fe40000410000 */
[-C--:B------:R-:W-:Y:S02]  /*28f20*/  FMUL.FTZ R40, R40, R0.reuse ;  /* 0x0000000028287220 */ /* 0x080fe40000410000 */
[-C--:B------:R-:W-:Y:S02]  /*28f30*/  FMUL.FTZ R42, R42, R0.reuse ;  /* 0x000000002a2a7220 */ /* 0x080fe40000410000 */
[-C--:B------:R-:W-:Y:S01]  /*28f40*/  FMUL.FTZ R41, R41, R0.reuse ;  /* 0x0000000029297220 */ /* 0x080fe20000410000 */
[----:B------:R2:W2:Y:S01]  /*28f50*/  MUFU.TANH R203, R36 ;  /* 0x0000002400cb7308 */ /* 0x0004a20000002400 */
[----:B------:R-:W-:Y:S09]  /*28f60*/  FMUL.FTZ R43, R43, R0 ;  /* 0x000000002b2b7220 */ /* 0x000ff20000410000 */
[----:B------:R-:W3:Y:S01]  /*28f70*/  MUFU.TANH R27, R27 ;  /* 0x0000001b001b7308 */ /* 0x000ee20000002400 */
[C---:B-1----:R-:W-:Y:S09]  /*28f80*/  HMMA.16816.F32.BF16 R44, R168.reuse, R172, R44 ;  /* 0x000000aca82c723c */ /* 0x042ff2000004182c */
[----:B------:R1:W1:Y:S01]  /*28f90*/  MUFU.TANH R207, R28 ;  /* 0x0000001c00cf7308 */ /* 0x0002620000002400 */
[C---:B------:R-:W-:Y:S01]  /*28fa0*/  HMMA.16816.F32.BF16 R48, R168.reuse, R174, R48 ;  /* 0x000000aea830723c */ /* 0x040fe20000041830 */
[----:B------:R-:W1:Y:S02]  /*28fb0*/  LDSM.16.M88.4 R172, [R182+0x3000] ;  /* 0x00300000b6ac783b */ /* 0x000e640000000200 */
[----:B--2--5:R-:W-:Y:S04]  /*28fc0*/  MOV R36, R188 ;  /* 0x000000bc00247202 */ /* 0x024fe80000000f00 */
[----:B------:R-:W-:Y:S02]  /*28fd0*/  ISETP.GE.AND P0, PT, R36, 0x2, PT ;  /* 0x000000022400780c */ /* 0x000fe40003f06270 */
[----:B------:R2:W1:Y:S05]  /*28fe0*/  MUFU.TANH R206, R29 ;  /* 0x0000001d00ce7308 */ /* 0x00046a0000002400 */
        /* <DEDUP_REMOVED lines=8> */
[----:B------:R-:W2:Y:S01]  /*29070*/  MUFU.TANH R31, R31 ;  /* 0x0000001f001f7308 */ /* 0x000ea20000002400 */
[-C--:B------:R-:W-:Y:S09]  /*29080*/  FMUL.FTZ R49, R49, R0.reuse ;  /* 0x0000000031317220 */ /* 0x080ff20000410000 */
[----:B------:R2:W2:Y:S01]  /*29090*/  MUFU.TANH R205, R32 ;  /* 0x0000002000cd7308 */ /* 0x0004a20000002400 */
[C---:B-1----:R-:W-:Y:S09]  /*290a0*/  HMMA.16816.F32.BF16 R52, R168.reuse, R172, R52 ;  /* 0x000000aca834723c */ /* 0x042ff20000041834 */
[----:B------:R1:W1:Y:S01]  /*290b0*/  MUFU.TANH R204, R33 ;  /* 0x0000002100cc7308 */ /* 0x0002620000002400 */
        /* <DEDUP_REMOVED lines=12> */
[-C--:B------:R-:W-:Y:S09]  /*29180*/  FMUL.FTZ R57, R57, R0.reuse ;  /* 0x0000000039397220 */ /* 0x080ff20000410000 */
[----:B------:R-:W2:Y:S01]  /*29190*/  MUFU.TANH R38, R38 ;  /* 0x0000002600267308 */ /* 0x000ea20000002400 */
[C---:B-1----:R-:W-:Y:S09]  /*291a0*/  HMMA.16816.F32.BF16 R60, R168.reuse, R172, R60 ;  /* 0x000000aca83c723c */ /* 0x042ff2000004183c */
[----:B------:R1:W1:Y:S01]  /*291b0*/  MUFU.TANH R199, R40 ;  /* 0x0000002800c77308 */ /* 0x0002620000002400 */
[C---:B------:R-:W-:Y:S01]  /*291c0*/  HMMA.16816.F32.BF16 R64, R168.reuse, R174, R64 ;  /* 0x000000aea840723c */ /* 0x040fe20000041840 */
[----:B------:R-:W1:Y:S08]  /*291d0*/  LDSM.16.M88.4 R172, [R182+0x4000] ;  /* 0x00400000b6ac783b */ /* 0x000e700000000200 */
        /* <DEDUP_REMOVED lines=29> */
[----:B------:R-:W1:Y:S01]  /*293b0*/  MUFU.TANH R50, R50 ;  /* 0x0000003200327308 */ /* 0x000e620000002400 */
[C---:B------:R-:W-:Y:S01]  /*293c0*/  HMMA.16816.F32.BF16 R80, R168.reuse, R174, R80 ;  /* 0x000000aea850723c */ /* 0x040fe20000041850 */
[----:B------:R-:W1:Y:S08]  /*293d0*/  LDSM.16.M88.4 R172, [R182+0x5000] ;  /* 0x00500000b6ac783b */ /* 0x000e700000000200 */
[----:B------:R-:W1:Y:S05]  /*293e0*/  MUFU.TANH R51, R51 ;  /* 0x0000003300337308 */ /* 0x000e6a0000002400 */
[-C--:B------:R-:W-:Y:S02]  /*293f0*/  FMUL.FTZ R78, R78, R0.reuse ;  /* 0x000000004e4e7220 */ /* 0x080fe40000410000 */
[-C--:B------:R-:W-:Y:S03]  /*29400*/  FMUL.FTZ R79, R79, R0.reuse ;  /* 0x000000004f4f7220 */ /* 0x080fe60000410000 */
[----:B------:R2:W2:Y:S01]  /*29410*/  MUFU.TANH R193, R52 ;  /* 0x0000003400c17308 */ /* 0x0004a20000002400 */
        /* <DEDUP_REMOVED lines=9> */
[----:B------:R-:W1:Y:S01]  /*294b0*/  MUFU.TANH R55, R55 ;  /* 0x0000003700377308 */ /* 0x000e620000002400 */
        /* <DEDUP_REMOVED lines=18> */
[----:B------:R1:W1:Y:S05]  /*295e0*/  MUFU.TANH R16, R62 ;  /* 0x0000003e00107308 */ /* 0x00026a0000002400 */
        /* <DEDUP_REMOVED lines=24> */
[----:B------:R-:W2:Y:S01]  /*29770*/  MUFU.TANH R70, R70 ;  /* 0x0000004600467308 */ /* 0x000ea20000002400 */
        /* <DEDUP_REMOVED lines=21> */
[----:B------:R-:W1:Y:S01]  /*298d0*/  LDSM.16.M88.4 R172, [R182+0x7800] ;  /* 0x00780000b6ac783b */ /* 0x000e620000000200 */
[----:B------:R-:W-:Y:S07]  /*298e0*/  DEPBAR.LE SB0, 0x0 ;  /* 0x000080000000791a */ /* 0x000fee0000000000 */
[----:B------:R-:W1:Y:S01]  /*298f0*/  MUFU.TANH R78, R78 ;  /* 0x0000004e004e7308 */ /* 0x000e620000002400 */
[----:B------:R-:W-:Y:S04]  /*29900*/  BAR.SYNC.DEFER_BLOCKING 0x0 ;  /* 0x0000000000007b1d */ /* 0x000fe80000010000 */
        /* <DEDUP_REMOVED lines=13> */
[----:B------:R-:W-:Y:S09]  /*299e0*/  HMMA.16816.F32.BF16 R128, R168, R174, R128 ;  /* 0x000000aea880723c */ /* 0x000ff20000041880 */
[----:B------:R1:W1:Y:S05]  /*299f0*/  MUFU.TANH R169, R6 ;  /* 0x0000000600a97308 */ /* 0x00026a0000002400 */
[-C--:B------:R-:W-:Y:S02]  /*29a00*/  FMUL.FTZ R124, R124, R0.reuse ;  /* 0x000000007c7c7220 */ /* 0x080fe40000410000 */
[-C--:B------:R-:W-:Y:S03]  /*29a10*/  FMUL.FTZ R125, R125, R0.reuse ;  /* 0x000000007d7d7220 */ /* 0x080fe60000410000 */
[----:B------:R1:W1:Y:S01]  /*29a20*/  MUFU.TANH R174, R7 ;  /* 0x0000000700ae7308 */ /* 0x0002620000002400 */
[-C--:B------:R-:W-:Y:S02]  /*29a30*/  FMUL.FTZ R126, R126, R0.reuse ;  /* 0x000000007e7e7220 */ /* 0x080fe40000410000 */
[-C--:B------:R-:W-:Y:S02]  /*29a40*/  FMUL.FTZ R127, R127, R0.reuse ;  /* 0x000000007f7f7220 */ /* 0x080fe40000410000 */
[-C--:B------:R-:W-:Y:S02]  /*29a50*/  FMUL.FTZ R128, R128, R0.reuse ;  /* 0x0000000080807220 */ /* 0x080fe40000410000 */
[-C--:B------:R-:W-:Y:S02]  /*29a60*/  FMUL.FTZ R129, R129, R0.reuse ;  /* 0x0000000081817220 */ /* 0x080fe40000410000 */
[-C--:B------:R-:W-:Y:S01]  /*29a70*/  FMUL.FTZ R5, R130, R0.reuse ;  /* 0x0000000082057220 */ /* 0x080fe20000410000 */
[----:B------:R1:W1:Y:S01]  /*29a80*/  MUFU.TANH R172, R11 ;  /* 0x0000000b00ac7308 */ /* 0x0002620000002400 */
[----:B------:R-:W-:Y:S09]  /*29a90*/  FMUL.FTZ R0, R131, R0 ;  /* 0x0000000083007220 */ /* 0x000ff20000410000 */
        /* <DEDUP_REMOVED lines=55> */
[----:B------:R1:W1:Y:S01]  /*29e10*/  MUFU.TANH R4, R0 ;  /* 0x0000000000047308 */ /* 0x0002620000002400 */
[----:B------:R-:W-:-:S05]  /*29e20*/  @!P0 BRA `(.L_x_1427) ;  /* 0x00000fa000008947 */ /* 0x000fca0003800000 */
[----:B--234-:R-:W-:Y:S01]  /*29e30*/  ISETP.NE.U32.AND P0, PT, R240, RZ, PT ;  /* 0x000000fff000720c */ /* 0x01cfe20003f05070 */
[----:B------:R-:W-:Y:S03]  /*29e40*/  BSSY B0, `(.L_x_1428) ;  /* 0x0000048000007945 */ /* 0x000fe60003800000 */
[----:B------:R-:W-:Y:S11]  /*29e50*/  ISETP.NE.AND.EX P0, PT, R241, RZ, PT, P0 ;  /* 0x000000fff100720c */ /* 0x000ff60003f05300 */
[----:B------:R-:W-:Y:S02]  /*29e60*/  @!UPT UIADD3 URZ, URZ, URZ, URZ ;  /* 0x0000003f3f3ff290 */ /* 0x000fe4000fffe03f */
[----:B------:R-:W-:-:S05]  /*29e70*/  @!P0 BRA `(.L_x_1429) ;  /* 0x0000041000008947 */ /* 0x000fca0003800000 */
[----:B-1----:R-:W2:Y:S02]  /*29e80*/  LD.E R6, [R2.64+0x170] ;  /* 0x0001700402067980 */ /* 0x002ea4000c101900 */
        /* <DEDUP_REMOVED lines=64> */
.L_x_1429:
[----:B-1----:R-:W2:Y:S02]  /*2a290*/  LD.E R0, [R2.64+0x38] ;  /* 0x0000380402007980 */ /* 0x002ea4000c101900 */
[----:B--2---:R-:W-:Y:S04]  /*2a2a0*/  LEA R0, -R0, RZ, 0x8 ;  /* 0x000000ff00007211 */ /* 0x004fe800078e41ff */
[----:B------:R-:W-:Y:S02]  /*2a2b0*/  SHF.R.S32.HI R6, RZ, 0x1f, R0 ;  /* 0x0000001fff067819 */ /* 0x000fe40000011400 */
.L_x_1430:
[----:B------:R-:W-:Y:S05]  /*2a2c0*/  BSYNC B0 ;  /* 0x0000000000007941 */ /* 0x000fea0003800000 */
.L_x_1428:
        /* <DEDUP_REMOVED lines=19> */
[----:B------:R-:W5:Y:S04]  /*2a400*/  LDL.64 R60, [R1+0x50] ;  /* 0x00005000013c7983 */ /* 0x000f680000100a00 */
        /* <DEDUP_REMOVED lines=15> */
[----:B------:R-:W3:Y:S03]  /*2a500*/  LDL R37, [R1+0xe4] ;  /* 0x0000e40001257983 */ /* 0x000ee60000100800 */
        /* <DEDUP_REMOVED lines=13> */
[----:B------:R-:W5:Y:S04]  /*2a5e0*/  LDL R14, [R1+0x120] ;  /* 0x00012000010e7983 */ /* 0x000f680000100800 */
[----:B------:R-:W-:Y:S01]  /*2a5f0*/  @!PT LDS RZ, [RZ] ;  /* 0x00000000fffff984 */ /* 0x000fe20000000800 */
[----:B------:R-:W-:Y:S01]  /*2a600*/  @!PT LDS RZ, [RZ] ;  /* 0x00000000fffff984 */ /* 0x000fe20000000800 */
[----:B------:R-:W-:Y:S01]  /*2a610*/  @!PT LDS RZ, [RZ] ;  /* 0x00000000fffff984 */ /* 0x000fe20000000800 */
[----:B------:R1:W-:Y:S04]  /*2a620*/  @!P0 LDGSTS.E.BYPASS.LTC128B.128 [R189+0x3800], [R10.64] ;  /* 0x038000000abd8fae */ /* 0x0003e8000b901d44 */
[----:B------:R1:W-:Y:S02]  /*2a630*/  @P0 STS.128 [R189+0x4000], RZ ;  /* 0x004000ffbd000388 */ /* 0x0003e40000000c00 */
[----:B-1----:R-:W-:Y:S01]  /*2a640*/  @!P0 IMAD.X R11, R6, 0x1, R13, P1 ;  /* 0x00000001060b8824 */ /* 0x002fe200008e060d */
[CC--:B------:R-:W-:Y:S01]  /*2a650*/  @!P0 LEA R10, P1, R7.reuse, R239.reuse, 0x1 ;  /* 0x000000ef070a8211 */ /* 0x0c0fe200078208ff */
[----:B------:R-:W5:Y:S03]  /*2a660*/  LDL R13, [R1+0x124] ;  /* 0x00012400010d7983 */ /* 0x000f660000100800 */
[----:B------:R-:W-:Y:S02]  /*2a670*/  @!P0 LEA.HI.X R11, R7, R242, R11, 0x1, P1 ;  /* 0x000000f2070b8211 */ /* 0x000fe400008f0c0b */
[----:B------:R-:W-:Y:S02]  /*2a680*/  @!P0 IADD3 R7, P1, R0, R52, RZ ;  /* 0x0000003400078210 */ /* 0x000fe40007f3e0ff */
[----:B------:R-:W5:Y:S04]  /*2a690*/  LDL.64 R52, [R1+0x68] ;  /* 0x0000680001347983 */ /* 0x000f680000100a00 */
        /* <DEDUP_REMOVED lines=15> */
[----:B------:R1:W-:Y:S01]  /*2a790*/  @P0 STS.128 [R189+0x5000], RZ ;  /* 0x005000ffbd000388 */ /* 0x0003e20000000c00 */
[----:B--2---:R-:W-:Y:S01]  /*2a7a0*/  @!P0 IMAD.X R11, R6, 0x1, R39, P1 ;  /* 0x00000001060b8824 */ /* 0x004fe200008e0627 */
[CC--:B------:R-:W-:Y:S02]  /*2a7b0*/  @!P0 LEA R10, P1, R7.reuse, R239.reuse, 0x1 ;  /* 0x000000ef070a8211 */ /* 0x0c0fe400078208ff */
[----:B------:R-:W2:Y:S02]  /*2a7c0*/  LDL R39, [R1+0xd8] ;  /* 0x0000d80001277983 */ /* 0x000ea40000100800 */
[----:B------:R-:W-:Y:S05]  /*2a7d0*/  @!P0 LEA.HI.X R11, R7, R242, R11, 0x1, P1 ;  /* 0x000000f2070b8211 */ /* 0x000fea00008f0c0b */
[----:B------:R-:W-:Y:S01]  /*2a7e0*/  @!PT LDS RZ, [RZ] ;  /* 0x00000000fffff984 */ /* 0x000fe20000000800 */
[----:B------:R-:W-:Y:S01]  /*2a7f0*/  @!PT LDS RZ, [RZ] ;  /* 0x00000000fffff984 */ /* 0x000fe20000000800 */
[----:B------:R-:W-:Y:S01]  /*2a800*/  @!PT LDS RZ, [RZ] ;  /* 0x00000000fffff984 */ /* 0x000fe20000000800 */
[----:B------:R3:W-:Y:S01]  /*2a810*/  @!P0 LDGSTS.E.BYPASS.LTC128B.128 [R189+0x5000], [R10.64] ;  /* 0x050000000abd8fae */ /* 0x0007e2000b901d44 */
[----:B----4-:R-:W-:Y:S03]  /*2a820*/  @!P0 IADD3 R7, P1, R0, R56, RZ ;  /* 0x0000003800078210 */ /* 0x010fe60007f3e0ff */
[----:B------:R-:W4:Y:S04]  /*2a830*/  LDL.64 R56, [R1+0x48] ;  /* 0x0000480001387983 */ /* 0x000f280000100a00 */
[----:B------:R1:W-:Y:S01]  /*2a840*/  @P0 STS.128 [R189+0x5800], RZ ;  /* 0x005800ffbd000388 */ /* 0x0003e20000000c00 */
[----:B---3--:R-:W-:Y:S01]  /*2a850*/  @!P0 IMAD.X R11, R6, 0x1, R37, P1 ;  /* 0x00000001060b8824 */ /* 0x008fe200008e0625 */
[CC--:B------:R-:W-:Y:S02]  /*2a860*/  @!P0 LEA R10, P1, R7.reuse, R239.reuse, 0x1 ;  /* 0x000000ef070a8211 */ /* 0x0c0fe400078208ff */
[----:B------:R-:W3:Y:S02]  /*2a870*/  LDL R37, [R1+0xd4] ;  /* 0x0000d40001257983 */ /* 0x000ee40000100800 */
[----:B------:R-:W-:Y:S05]  /*2a880*/  @!P0 LEA.HI.X R11, R7, R242, R11, 0x1, P1 ;  /* 0x000000f2070b8211 */ /* 0x000fea00008f0c0b */
[----:B------:R-:W-:Y:S01]  /*2a890*/  @!PT LDS RZ, [RZ] ;  /* 0x00000000fffff984 */ /* 0x000fe20000000800 */
[----:B------:R-:W-:Y:S01]  /*2a8a0*/  @!PT LDS RZ, [RZ] ;  /* 0x00000000fffff984 */ /* 0x000fe20000000800 */
[----:B------:R-:W-:Y:S01]  /*2a8b0*/  @!PT LDS RZ, [RZ] ;  /* 0x00000000fffff984 */ /* 0x000fe20000000800 */
[----:B------:R1:W-:Y:S04]  /*2a8c0*/  @!P0 LDGSTS.E.BYPASS.LTC128B.128 [R189+0x5800], [R10.64] ;  /* 0x058000000abd8fae */ /* 0x0003e8000b901d44 */
[----:B------:R1:W-:Y:S01]  /*2a8d0*/  @P0 STS.128 [R189+0x6000], RZ ;  /* 0x006000ffbd000388 */ /* 0x0003e20000000c00 */
[----:B-----5:R-:W-:Y:S03]  /*2a8e0*/  @!P0 IADD3 R7, P1, R0, R14, RZ ;  /* 0x0000000e00078210 */ /* 0x020fe60007f3e0ff */
[----:B------:R-:W5:Y:S02]  /*2a8f0*/  LDL R14, [R1+0xd0] ;  /* 0x0000d000010e7983 */ /* 0x000f640000100800 */
        /* <DEDUP_REMOVED lines=43> */
[----:B----4-:R-:W-:Y:S03]  /*2abb0*/  @!P0 IADD3 R7, P1, R0, R56, RZ ;  /* 0x0000003800078210 */ /* 0x010fe60007f3e0ff */
[----:B------:R-:W-:Y:S01]  /*2abc0*/  @!PT LDS RZ, [RZ] ;  /* 0x00000000fffff984 */ /* 0x000fe20000000800 */
[----:B------:R-:W-:Y:S01]  /*2abd0*/  @!PT LDS RZ, [RZ] ;  /* 0x00000000fffff984 */ /* 0x000fe20000000800 */
[----:B------:R-:W-:Y:S01]  /*2abe0*/  @!PT LDS RZ, [RZ] ;  /* 0x00000000fffff984 */ /* 0x000fe20000000800 */
[----:B------:R5:W-:Y:S04]  /*2abf0*/  @!P0 LDGSTS.E.BYPASS.LTC128B.128 [R189+0x8000], [R10.64] ;  /* 0x080000000abd8fae */ /* 0x000be8000b901d44 */
[----:B------:R1:W-:Y:S01]  /*2ac00*/  @P0 STS.128 [R189+0x8800], RZ ;  /* 0x008800ffbd000388 */ /* 0x0003e20000000c00 */
[----:B-----5:R-:W-:Y:S01]  /*2ac10*/  @!P0 IMAD.X R11, R6, 0x1, R14, P1 ;  /* 0x00000001060b8824 */ /* 0x020fe200008e060e */
[CC--:B------:R-:W-:Y:S04]  /*2ac20*/  @!P0 LEA R10, P1, R7.reuse, R239.reuse, 0x1 ;  /* 0x000000ef070a8211 */ /* 0x0c0fe800078208ff */
[----:B------:R-:W-:Y:S05]  /*2ac30*/  @!P0 LEA.HI.X R11, R7, R242, R11, 0x1, P1 ;  /* 0x000000f2070b8211 */ /* 0x000fea00008f0c0b */
[----:B------:R-:W-:Y:S01]  /*2ac40*/  @!PT LDS RZ, [RZ] ;  /* 0x00000000fffff984 */ /* 0x000fe20000000800 */
[----:B------:R-:W-:Y:S01]  /*2ac50*/  @!PT LDS RZ, [RZ] ;  /* 0x00000000fffff984 */ /* 0x000fe20000000800 */
[----:B------:R-:W-:Y:S01]  /*2ac60*/  @!PT LDS RZ, [RZ] ;  /* 0x00000000fffff984 */ /* 0x000fe20000000800 */
[----:B------:R2:W-:Y:S04]  /*2ac70*/  @!P0 LDGSTS.E.BYPASS.LTC128B.128 [R189+0x8800], [R10.64] ;  /* 0x088000000abd8fae */ /* 0x0005e8000b901d44 */
[----:B------:R1:W-:Y:S01]  /*2ac80*/  @P0 STS.128 [R189+0x9000], RZ ;  /* 0x009000ffbd000388 */ /* 0x0003e20000000c00 */
[----:B------:R-:W-:Y:S05]  /*2ac90*/  @!P0 IADD3 R7, P1, R0, R52, RZ ;  /* 0x0000003400078210 */ /* 0x000fea0007f3e0ff */
[----:B--2---:R-:W-:Y:S01]  /*2aca0*/  @!P0 IMAD.X R11, R6, 0x1, R13, P1 ;  /* 0x00000001060b8824 */ /* 0x004fe200008e060d */
        /* <DEDUP_REMOVED lines=8> */
[----:B------:R-:W-:Y:S01]  /*2ad30*/  @!P0 IMAD.X R7, R6, 0x1, R12, P1 ;  /* 0x0000000106078824 */ /* 0x000fe200008e060c */
[C---:B------:R-:W-:Y:S01]  /*2ad40*/  @!P0 LEA R6, P1, R0.reuse, R239, 0x1 ;  /* 0x000000ef00068211 */ /* 0x040fe200078208ff */
[----:B------:R-:W-:Y:S03]  /*2ad50*/  IMAD.MOV.U32 R239, RZ, RZ, R8 ;  /* 0x000000ffffef7224 */ /* 0x000fe600078e0008 */
[----:B------:R-:W-:Y:S01]  /*2ad60*/  @!P0 LEA.HI.X R7, R0, R242, R7, 0x1, P1 ;  /* 0x000000f200078211 */ /* 0x000fe200008f0c07 */
[----:B------:R-:W-:Y:S04]  /*2ad70*/  IMAD.MOV.U32 R242, RZ, RZ, R9 ;  /* 0x000000fffff27224 */ /* 0x000fe800078e0009 */
[----:B------:R-:W-:Y:S01]  /*2ad80*/  @!PT LDS RZ, [RZ] ;  /* 0x00000000fffff984 */ /* 0x000fe20000000800 */
[----:B------:R-:W-:Y:S01]  /*2ad90*/  @!PT LDS RZ, [RZ] ;  /* 0x00000000fffff984 */ /* 0x000fe20000000800 */
[----:B------:R-:W-:Y:S01]  /*2ada0*/  @!PT LDS RZ, [RZ] ;  /* 0x00000000fffff984 */ /* 0x000fe20000000800 */
[----:B------:R1:W-:Y:S04]  /*2adb0*/  @!P0 LDGSTS.E.BYPASS.LTC128B.128 [R189+0x9800], [R6.64] ;  /* 0x0980000006bd8fae */ /* 0x0003e8000b901d44 */
[----:B------:R-:W0:Y:S02]  /*2adc0*/  LDGDEPBAR ;  /* 0x00000000000079af */ /* 0x000e240000000000 */
.L_x_1427:
[----:B--234-:R-:W-:Y:S05]  /*2add0*/  BSYNC B1 ;  /* 0x0000000000017941 */ /* 0x01cfea0003800000 */
.L_x_1426:
[----:B-1----:R1:W2:Y:S04]  /*2ade0*/  LD.E R0, [R2.64+0xdc] ;  /* 0x0000dc0402007980 */ /* 0x0022a8000c101900 */
[----:B------:R-:W3:Y:S01]  /*2adf0*/  LDL.LU R8, [R1+0x8] ;  /* 0x0000080001087983 */ /* 0x000ee20000300800 */
[----:B-1----:R-:W-:Y:S04]  /*2ae00*/  FMNMX.FTZ R2, R169, R134, !PT ;  /* 0x00000086a9027209 */ /* 0x002fe80007810000 */
        /* <DEDUP_REMOVED lines=67> */
[C---:B------:R-:W-:Y:S01]  /*2b240*/  FSETP.NEU.FTZ.AND P0, PT, R3.reuse, -INF , PT ;  /* 0xff8000000300780b */ /* 0x040fe20003f1d000 */
[C---:B--2---:R-:W-:Y:S02]  /*2b250*/  FMUL.FTZ R7, R0.reuse, R3 ;  /* 0x0000000300077220 */ /* 0x044fe40000410000 */
[----:B------:R-:W-:Y:S03]  /*2b260*/  FADD.FTZ R2, -R3, R134 ;  /* 0x0000008603027221 */ /* 0x000fe60000010100 */
[----:B------:R-:W-:Y:S01]  /*2b270*/  FSEL R7, R7, RZ, P0 ;  /* 0x000000ff07077208 */ /* 0x000fe20000000000 */
[----:B------:R-:W-:Y:S04]  /*2b280*/  FMUL.FTZ R2, R0, R2 ;  /* 0x0000000200027220 */ /* 0x000fe80000410000 */
[--C-:B------:R-:W-:Y:S01]  /*2b290*/  FFMA.FTZ R201, R47, R0, -R7.reuse ;  /* 0x000000002fc97223 */ /* 0x100fe20000010807 */
[----:B------:R-:W-:Y:S01]  /*2b2a0*/  MOV R47, R36 ;  /* 0x00000024002f7202 */ /* 0x000fe20000000f00 */
[----:B------:R-:W1:Y:S01]  /*2b2b0*/  MUFU.EX2 R2, R2 ;  /* 0x0000000200027308 */ /* 0x000e620000000800 */
[----:B------:R-:W-:Y:S01]  /*2b2c0*/  FMNMX.FTZ R36, R214, R135, !PT ;  /* 0x00000087d6247209 */ /* 0x000fe20007810000 */
[-CC-:B------:R-:W-:Y:S02]  /*2b2d0*/  FFMA.FTZ R220, R46, R0.reuse, -R7.reuse ;  /* 0x000000002edc7223 */ /* 0x180fe40000010807 */
[--C-:B------:R-:W-:Y:S01]  /*2b2e0*/  FFMA.FTZ R46, R107, R0, -R7.reuse ;  /* 0x000000006b2e7223 */ /* 0x100fe20000010807 */
[----:B------:R-:W-:Y:S01]  /*2b2f0*/  FMNMX.FTZ R36, R219, R36, !PT ;  /* 0x00000024db247209 */ /* 0x000fe20007810000 */
[----:B------:R-:W2:Y:S01]  /*2b300*/  LDL.LU R107, [R1+0xc] ;  /* 0x00000c00016b7983 */ /* 0x000ea20000300800 */
[--C-:B------:R-:W-:Y:S02]  /*2b310*/  FFMA.FTZ R6, R169, R0, -R7.reuse ;  /* 0x00000000a9067223 */ /* 0x100fe40000010807 */
[----:B------:R-:W-:Y:S01]  /*2b320*/  FMNMX.FTZ R36, R218, R36, !PT ;  /* 0x00000024da247209 */ /* 0x000fe20007810000 */
[-CC-:B------:R-:W-:Y:S01]  /*2b330*/  FFMA.FTZ R62, R170, R0.reuse, -R7.reuse ;  /* 0x00000000aa3e7223 */ /* 0x180fe20000010807 */
[----:B------:R1:W3:Y:S01]  /*2b340*/  MUFU.EX2 R13, R6 ;  /* 0x00000006000d7308 */ /* 0x0002e20000000800 */
        /* <DEDUP_REMOVED lines=23> */
[--C-:B------:R-:W-:Y:S02]  /*2b4c0*/  FFMA.FTZ R122, R122, R0, -R7.reuse ;  /* 0x000000007a7a7223 */ /* 0x100fe40000010807 */
[----:B-1----:R-:W-:Y:S01]  /*2b4d0*/  FMUL.FTZ R6, R2, R166 ;  /* 0x000000a602067220 */ /* 0x002fe20000410000 */
[----:B------:R-:W-:Y:S01]  /*2b4e0*/  FMNMX.FTZ R36, R208, R36, !PT ;  /* 0x00000024d0247209 */ /* 0x000fe20007810000 */
[C---:B------:R-:W-:Y:S01]  /*2b4f0*/  FMUL.FTZ R10, R2.reuse, R162 ;  /* 0x000000a2020a7220 */ /* 0x040fe20000410000 */
[----:B------:R-:W-:Y:S01]  /*2b500*/  MOV R166, R47 ;  /* 0x0000002f00a67202 */ /* 0x000fe20000000f00 */
[C---:B------:R-:W-:Y:S01]  /*2b510*/  FMUL.FTZ R11, R2.reuse, R163 ;  /* 0x000000a3020b7220 */ /* 0x040fe20000410000 */
[----:B------:R-:W-:Y:S01]  /*2b520*/  FMNMX.FTZ R36, R207, R36, !PT ;  /* 0x00000024cf247209 */ /* 0x000fe20007810000 */
[C---:B------:R-:W-:Y:S01]  /*2b530*/  FMUL.FTZ R14, R2.reuse, R158 ;  /* 0x0000009e020e7220 */ /* 0x040fe20000410000 */
[----:B------:R-:W-:Y:S01]  /*2b540*/  MOV R163, R46 ;  /* 0x0000002e00a37202 */ /* 0x000fe20000000f00 */
        /* <DEDUP_REMOVED lines=8> */
[----:B------:R-:W1:Y:S01]  /*2b5d0*/  MUFU.EX2 R41, R41 ;  /* 0x0000002900297308 */ /* 0x000e620000000800 */
[--C-:B------:R-:W-:Y:S02]  /*2b5e0*/  FFMA.FTZ R173, R38, R0, -R7.reuse ;  /* 0x0000000026ad7223 */ /* 0x100fe40000010807 */
[----:B------:R-:W-:Y:S01]  /*2b5f0*/  FMNMX.FTZ R36, R203, R36, !PT ;  /* 0x00000024cb247209 */ /* 0x000fe20007810000 */
[-CC-:B------:R-:W-:Y:S02]  /*2b600*/  FFMA.FTZ R43, R172, R0.reuse, -R7.reuse ;  /* 0x00000000ac2b7223 */ /* 0x180fe40000010807 */
[--C-:B------:R-:W-:Y:S01]  /*2b610*/  FFMA.FTZ R172, R18, R0, -R7.reuse ;  /* 0x0000000012ac7223 */ /* 0x100fe20000010807 */
[----:B------:R-:W-:Y:S01]  /*2b620*/  FMNMX.FTZ R36, R202, R36, !PT ;  /* 0x00000024ca247209 */ /* 0x000fe20007810000 */
[----:B------:R-:W-:Y:S02]  /*2b630*/  FMUL.FTZ R18, R2, R154 ;  /* 0x0000009a02127220 */ /* 0x000fe40000410000 */
[----:B------:R-:W-:Y:S01]  /*2b640*/  MUFU.EX2 R9, R9 ;  /* 0x0000000900097308 */ /* 0x000fe20000000800 */
[----:B------:R-:W-:Y:S01]  /*2b650*/  FMNMX.FTZ R36, R199, R36, !PT ;  /* 0x00000024c7247209 */ /* 0x000fe20007810000 */
[--C-:B------:R-:W-:Y:S02]  /*2b660*/  FFMA.FTZ R130, R22, R0, -R7.reuse ;  /* 0x0000000016827223 */ /* 0x100fe40000010807 */
[----:B------:R-:W-:Y:S01]  /*2b670*/  FMUL.FTZ R22, R2, R150 ;  /* 0x0000009602167220 */ /* 0x000fe20000410000 */
[----:B------:R-:W-:Y:S01]  /*2b680*/  FMNMX.FTZ R36, R198, R36, !PT ;  /* 0x00000024c6247209 */ /* 0x000fe20007810000 */
[--C-:B------:R-:W-:Y:S02]  /*2b690*/  FFMA.FTZ R73, R23, R0, -R7.reuse ;  /* 0x0000000017497223 */ /* 0x100fe40000010807 */
[----:B------:R-:W-:Y:S01]  /*2b6a0*/  FMUL.FTZ R23, R2, R151 ;  /* 0x0000009702177220 */ /* 0x000fe20000410000 */
[----:B------:R-:W-:Y:S01]  /*2b6b0*/  FMNMX.FTZ R36, R197, R36, !PT ;  /* 0x00000024c5247209 */ /* 0x000fe20007810000 */
[----:B------:R-:W-:Y:S01]  /*2b6c0*/  MUFU.EX2 R43, R43 ;  /* 0x0000002b002b7308 */ /* 0x000fe20000000800 */
[--C-:B------:R-:W-:Y:S02]  /*2b6d0*/  FFMA.FTZ R68, R26, R0, -R7.reuse ;  /* 0x000000001a447223 */ /* 0x100fe40000010807 */
[----:B------:R-:W-:Y:S01]  /*2b6e0*/  FMNMX.FTZ R36, R196, R36, !PT ;  /* 0x00000024c4247209 */ /* 0x000fe20007810000 */
[----:B------:R-:W-:Y:S02]  /*2b6f0*/  FMUL.FTZ R26, R2, R146 ;  /* 0x00000092021a7220 */ /* 0x000fe40000410000 */
[--C-:B------:R-:W-:Y:S01]  /*2b700*/  FFMA.FTZ R169, R30, R0, -R7.reuse ;  /* 0x000000001ea97223 */ /* 0x100fe20000010807 */
        /* <DEDUP_REMOVED lines=13> */
[-CC-:B------:R-:W-:Y:S02]  /*2b7e0*/  FFMA.FTZ R224, R16, R0.reuse, -R7.reuse ;  /* 0x0000000010e07223 */ /* 0x180fe40000010807 */
        /* <DEDUP_REMOVED lines=20> */
[-CC-:B------:R-:W-:Y:S01]  /*2b930*/  FFMA.FTZ R244, R87, R0.reuse, -R7.reuse ;  /* 0x0000000057f47223 */ /* 0x180fe20000010807 */
[----:B------:R-:W-:Y:S01]  /*2b940*/  MOV R162, R79 ;  /* 0x0000004f00a27202 */ /* 0x000fe20000000f00 */
[--C-:B------:R-:W-:Y:S01]  /*2b950*/  FFMA.FTZ R245, R90, R0, -R7.reuse ;  /* 0x000000005af57223 */ /* 0x100fe20000010807 */
        /* <DEDUP_REMOVED lines=21> */
[----:B------:R-:W-:Y:S01]  /*2bab0*/  FFMA.FTZ R127, R127, R0, -R7 ;  /* 0x000000007f7f7223 */ /* 0x000fe20000010807 */
[----:B------:R-:W-:Y:S01]  /*2bac0*/  FMNMX.FTZ R36, R85, R36, !PT ;  /* 0x0000002455247209 */ /* 0x000fe20007810000 */
[C---:B------:R-:W-:Y:S01]  /*2bad0*/  FMUL.FTZ R7, R2.reuse, R167 ;  /* 0x000000a702077220 */ /* 0x040fe20000410000 */
[----:B------:R-:W-:Y:S01]  /*2bae0*/  MOV R167, R67 ;  /* 0x0000004300a77202 */ /* 0x000fe20000000f00 */
[----:B---3--:R-:W-:Y:S01]  /*2baf0*/  FFMA.FTZ R12, R2, R8, R13 ;  /* 0x00000008020c7223 */ /* 0x008fe2000001000d */
[----:B------:R-:W-:Y:S01]  /*2bb00*/  MUFU.EX2 R67, R170 ;  /* 0x000000aa00437308 */ /* 0x000fe20000000800 */
        /* <DEDUP_REMOVED lines=22> */
[----:B------:R-:W3:Y:S02]  /*2bc70*/  SHFL.BFLY PT, R2, R36, 0x2, 0x1f ;  /* 0x0c401f0024027f89 */ /* 0x000ee400000e0000 */
[----:B---3--:R-:W-:Y:S06]  /*2bc80*/  FMNMX.FTZ R36, R36, R2, !PT ;  /* 0x0000000224247209 */ /* 0x008fec0007810000 */
[----:B------:R-:W3:Y:S02]  /*2bc90*/  SHFL.BFLY PT, R2, R36, 0x1, 0x1f ;  /* 0x0c201f0024027f89 */ /* 0x000ee400000e0000 */
[----:B---3--:R-:W-:Y:S04]  /*2bca0*/  FMNMX.FTZ R36, R36, R2, !PT ;  /* 0x0000000224247209 */ /* 0x008fe80007810000 */
[C---:B------:R-:W-:Y:S01]  /*2bcb0*/  FSETP.NEU.FTZ.AND P0, PT, R36.reuse, -INF , PT ;  /* 0xff8000002400780b */ /* 0x040fe20003f1d000 */
[----:B------:R-:W-:Y:S02]  /*2bcc0*/  FADD.FTZ R2, -R36, R135 ;  /* 0x0000008724027221 */ /* 0x000fe40000010100 */
[C---:B------:R-:W-:Y:S02]  /*2bcd0*/  FMUL.FTZ R5, R0.reuse, R36 ;  /* 0x0000002400057220 */ /* 0x040fe40000410000 */
[----:B------:R-:W-:Y:S03]  /*2bce0*/  FMUL.FTZ R2, R0, R2 ;  /* 0x0000000200027220 */ /* 0x000fe60000410000 */
[----:B------:R-:W-:Y:S03]  /*2bcf0*/  FSEL R5, R5, RZ, P0 ;  /* 0x000000ff05057208 */ /* 0x000fe60000000000 */
[----:B------:R-:W3:Y:S02]  /*2bd00*/  MUFU.EX2 R2, R2 ;  /* 0x0000000200027308 */ /* 0x000ee40000000800 */
[-CC-:B------:R-:W-:Y:S02]  /*2bd10*/  FFMA.FTZ R81, R45, R0.reuse, -R5.reuse ;  /* 0x000000002d517223 */ /* 0x180fe40000010805 */
[-CC-:B------:R-:W-:Y:S02]  /*2bd20*/  FFMA.FTZ R82, R44, R0.reuse, -R5.reuse ;  /* 0x000000002c527223 */ /* 0x180fe40000010805 */
[----:B------:R-:W4:Y:S01]  /*2bd30*/  LDSM.16.MT88.4 R44, [R178+0xa000] ;  /* 0x00a00000b22c783b */ /* 0x000f220000004200 */
[-CC-:B------:R-:W-:Y:S02]  /*2bd40*/  FFMA.FTZ R8, R219, R0.reuse, -R5.reuse ;  /* 0x00000000db087223 */ /* 0x180fe40000010805 */
[-CC-:B------:R-:W-:Y:S01]  /*2bd50*/  FFMA.FTZ R4, R214, R0.reuse, -R5.reuse ;  /* 0x00000000d6047223 */ /* 0x180fe20000010805 */
[----:B------:R-:W-:Y:S01]  /*2bd60*/  MUFU.EX2 R82, R82 ;  /* 0x0000005200527308 */ /* 0x000fe20000000800 */
[--C-:B------:R-:W-:Y:S01]  /*2bd70*/  FFMA.FTZ R37, R218, R0, -R5.reuse ;  /* 0x00000000da257223 */ /* 0x100fe20000010805 */
[----:B------:R-:W-:Y:S01]  /*2bd80*/  MOV R214, R42 ;  /* 0x0000002a00d67202 */ /* 0x000fe20000000f00 */
[-CC-:B------:R-:W-:Y:S02]  /*2bd90*/  FFMA.FTZ R38, R217, R0.reuse, -R5.reuse ;  /* 0x00000000d9267223 */ /* 0x180fe40000010805 */
[-CC-:B------:R-:W-:Y:S02]  /*2bda0*/  FFMA.FTZ R49, R216, R0.reuse, -R5.reuse ;  /* 0x00000000d8317223 */ /* 0x180fe40000010805 */
[-CC-:B------:R-:W-:Y:S02]  /*2bdb0*/  FFMA.FTZ R48, R215, R0.reuse, -R5.reuse ;  /* 0x00000000d7307223 */ /* 0x180fe40000010805 */
[-CC-:B------:R-:W-:Y:S01]  /*2bdc0*/  FFMA.FTZ R50, R213, R0.reuse, -R5.reuse ;  /* 0x00000000d5327223 */ /* 0x180fe20000010805 */
[----:B------:R5:W-:Y:S01]  /*2bdd0*/  MUFU.EX2 R159, R8 ;  /* 0x00000008009f7308 */ /* 0x000be20000000800 */
        /* <DEDUP_REMOVED lines=29> */
[----:B------:R1:W2:Y:S01]  /*2bfb0*/  MUFU.EX2 R40, R4 ;  /* 0x0000000400287308 */ /* 0x0002a20000000800 */
        /* <DEDUP_REMOVED lines=34> */
[----:B------:R-:W-:Y:S01]  /*2c1e0*/  FFMA.FTZ R129, R129, R0, -R5 ;  /* 0x0000000081817223 */ /* 0x000fe20000010805 */
[----:B------:R-:W-:Y:S01]  /*2c1f0*/  MUFU.EX2 R64, R172 ;  /* 0x000000ac00407308 */ /* 0x000fe20000000800 */
[C---:B-1----:R-:W-:Y:S01]  /*2c200*/  FADD.FTZ R0, R41.reuse, R12 ;  /* 0x0000000c29007221 */ /* 0x042fe20000010000 */
[----:B------:R-:W-:Y:S01]  /*2c210*/  F2FP.BF16.PACK_AB R41, R41, R13 ;  /* 0x0000000d2929723e */ /* 0x000fe200000010ff */
[C---:B---3--:R-:W-:Y:S02]  /*2c220*/  FMUL.FTZ R13, R2.reuse, R157 ;  /* 0x0000009d020d7220 */ /* 0x048fe40000410000 */
[C---:B-----5:R-:W-:Y:S02]  /*2c230*/  FMUL.FTZ R8, R2.reuse, R160 ;  /* 0x000000a002087220 */ /* 0x060fe40000410000 */
[----:B------:R-:W-:Y:S02]  /*2c240*/  FADD.FTZ R0, R9, R0 ;  /* 0x0000000009007221 */ /* 0x000fe40000010000 */
[C---:B------:R-:W-:Y:S01]  /*2c250*/  FMUL.FTZ R4, R2.reuse, R164 ;  /* 0x000000a402047220 */ /* 0x040fe20000410000 */
[----:B------:R-:W1:Y:S01]  /*2c260*/  MUFU.EX2 R157, R37 ;  /* 0x00000025009d7308 */ /* 0x000e620000000800 */
[C---:B------:R-:W-:Y:S02]  /*2c270*/  FMUL.FTZ R5, R2.reuse, R165 ;  /* 0x000000a502057220 */ /* 0x040fe40000410000 */
[C---:B--2---:R-:W-:Y:S01]  /*2c280*/  FFMA.FTZ R107, R2.reuse, R107, R40 ;  /* 0x0000006b026b7223 */ /* 0x044fe20000010028 */
[----:B------:R-:W-:Y:S01]  /*2c290*/  F2FP.BF16.PACK_AB R40, R159, R40 ;  /* 0x000000289f28723e */ /* 0x000fe200000010ff */
[C---:B------:R-:W-:Y:S01]  /*2c2a0*/  FADD.FTZ R0, R43.reuse, R0 ;  /* 0x000000002b007221 */ /* 0x040fe20000010000 */
[----:B------:R-:W-:Y:S01]  /*2c2b0*/  F2FP.BF16.PACK_AB R43, R43, R9 ;  /* 0x000000092b2b723e */ /* 0x000fe200000010ff */
[C---:B------:R-:W-:Y:S02]  /*2c2c0*/  FMUL.FTZ R9, R2.reuse, R161 ;  /* 0x000000a102097220 */ /* 0x040fe40000410000 */
[C---:B------:R-:W-:Y:S01]  /*2c2d0*/  FMUL.FTZ R12, R2.reuse, R156 ;  /* 0x0000009c020c7220 */ /* 0x040fe20000410000 */
[----:B------:R-:W2:Y:S01]  /*2c2e0*/  MUFU.EX2 R37, R39 ;  /* 0x0000002700257308 */ /* 0x000ea20000000800 */
[C---:B------:R-:W-:Y:S02]  /*2c2f0*/  FMUL.FTZ R16, R2.reuse, R152 ;  /* 0x0000009802107220 */ /* 0x040fe40000410000 */
[C---:B------:R-:W-:Y:S02]  /*2c300*/  FMUL.FTZ R17, R2.reuse, R153 ;  /* 0x0000009902117220 */ /* 0x040fe40000410000 */
[C---:B------:R-:W-:Y:S02]  /*2c310*/  FMUL.FTZ R20, R2.reuse, R148 ;  /* 0x0000009402147220 */ /* 0x040fe40000410000 */
[C---:B------:R-:W-:Y:S02]  /*2c320*/  FMUL.FTZ R21, R2.reuse, R149 ;  /* 0x0000009502157220 */ /* 0x040fe40000410000 */
[C---:B------:R-:W-:Y:S01]  /*2c330*/  FMUL.FTZ R24, R2.reuse, R144 ;  /* 0x0000009002187220 */ /* 0x040fe20000410000 */
[----:B------:R-:W-:Y:S01]  /*2c340*/  MUFU.EX2 R156, R48 ;  /* 0x00000030009c7308 */ /* 0x000fe20000000800 */
[C---:B------:R-:W-:Y:S02]  /*2c350*/  FMUL.FTZ R25, R2.reuse, R145 ;  /* 0x0000009102197220 */ /* 0x040fe40000410000 */
[----:B------:R-:W-:Y:S01]  /*2c360*/  FMUL.FTZ R28, R2, R140 ;  /* 0x0000008c021c7220 */ /* 0x000fe20000410000 */
[----:B-1----:R-:W-:Y:S01]  /*2c370*/  F2FP.BF16.PACK_AB R42, R158, R157 ;  /* 0x0000009d9e2a723e */ /* 0x002fe200000010ff */
[C---:B------:R-:W-:Y:S02]  /*2c380*/  FMUL.FTZ R29, R2.reuse, R141 ;  /* 0x0000008d021d7220 */ /* 0x040fe40000410000 */
[C---:B------:R-:W-:Y:S02]  /*2c390*/  FMUL.FTZ R32, R2.reuse, R136 ;  /* 0x0000008802207220 */ /* 0x040fe40000410000 */
[----:B------:R-:W-:Y:S01]  /*2c3a0*/  FMUL.FTZ R33, R2, R137 ;  /* 0x0000008902217220 */ /* 0x000fe20000410000 */
[----:B------:R1:W-:Y:S01]  /*2c3b0*/  MUFU.EX2 R153, R50 ;  /* 0x0000003200997308 */ /* 0x0003e20000000800 */
[C---:B----4-:R-:W-:Y:S05]  /*2c3c0*/  HMMA.16816.F32.BF16 R4, R40.reuse, R44, R4 ;  /* 0x0000002c2804723c */ /* 0x050fea0000041804 */
[----:B--2---:R-:W-:Y:S03]  /*2c3d0*/  FADD.FTZ R0, R37, R0 ;  /* 0x0000000025007221 */ /* 0x004fe60000010000 */
[C---:B------:R-:W-:Y:S01]  /*2c3e0*/  HMMA.16816.F32.BF16 R8, R40.reuse, R46, R8 ;  /* 0x0000002e2808723c */ /* 0x040fe20000041808 */
[----:B------:R-:W2:Y:S01]  /*2c3f0*/  MUFU.EX2 R2, R62 ;  /* 0x0000003e00027308 */ /* 0x000ea20000000800 */
[----:B------:R-:W3:Y:S09]  /*2c400*/  LDSM.16.MT88.4 R44, [R181+0xa000] ;  /* 0x00a00000b52c783b */ /* 0x000ef20000004200 */
[----:B------:R-:W4:Y:S01]  /*2c410*/  MUFU.EX2 R39, R63 ;  /* 0x0000003f00277308 */ /* 0x000f220000000800 */
[----:B-1----:R-:W-:Y:S09]  /*2c420*/  LDSM.16.MT88.4 R48, [R181+0xa800] ;  /* 0x00a80000b530783b */ /* 0x002ff20000004200 */
[----:B------:R-:W-:Y:S01]  /*2c430*/  MUFU.EX2 R152, R52 ;  /* 0x0000003400987308 */ /* 0x000fe20000000800 */
[----:B--2---:R-:W-:Y:S09]  /*2c440*/  FADD.FTZ R0, R2, R0 ;  /* 0x0000000002007221 */ /* 0x004ff20000010000 */
[----:B------:R1:W-:Y:S01]  /*2c450*/  MUFU.EX2 R149, R54 ;  /* 0x0000003600957308 */ /* 0x0003e20000000800 */
[----:B----4-:R-:W-:Y:S04]  /*2c460*/  FADD.FTZ R0, R39, R0 ;  /* 0x0000000027007221 */ /* 0x010fe80000010000 */
[----:B------:R-:W-:Y:S05]  /*2c470*/  FADD.FTZ R0, R38, R0 ;  /* 0x0000000026007221 */ /* 0x000fea0000010000 */
[----:B------:R-:W-:Y:S01]  /*2c480*/  MUFU.EX2 R141, R58 ;  /* 0x0000003a008d7308 */ /* 0x000fe20000000800 */
[C---:B---3--:R-:W-:Y:S08]  /*2c490*/  HMMA.16816.F32.BF16 R12, R40.reuse, R44, R12 ;  /* 0x0000002c280c723c */ /* 0x048ff0000004180c */
[C---:B------:R-:W-:Y:S01]  /*2c4a0*/  HMMA.16816.F32.BF16 R16, R40.reuse, R46, R16 ;  /* 0x0000002e2810723c */ /* 0x040fe20000041810 */
[----:B------:R2:W-:Y:S01]  /*2c4b0*/  MUFU.EX2 R148, R59 ;  /* 0x0000003b00947308 */ /* 0x0005e20000000800 */
[----:B------:R-:W3:Y:S08]  /*2c4c0*/  LDSM.16.MT88.4 R44, [R179+0xa000] ;  /* 0x00a00000b32c783b */ /* 0x000ef00000004200 */
[----:B-1----:R-:W-:Y:S01]  /*2c4d0*/  LDSM.16.MT88.4 R52, [R179+0xb000] ;  /* 0x00b00000b334783b */ /* 0x002fe20000004200 */
[----:B------:R1:W-:Y:S10]  /*2c4e0*/  MUFU.EX2 R144, R61 ;  /* 0x0000003d00907308 */ /* 0x0003f40000000800 */
[----:B------:R-:W-:Y:S01]  /*2c4f0*/  MUFU.EX2 R145, R66 ;  /* 0x0000004200917308 */ /* 0x000fe20000000800 */
[----:B--2---:R-:W-:Y:S09]  /*2c500*/  LDSM.16.MT88.4 R56, [R178+0xb800] ;  /* 0x00b80000b238783b */ /* 0x004ff20000004200 */
[----:B------:R-:W-:Y:S01]  /*2c510*/  MUFU.EX2 R146, R69 ;  /* 0x0000004500927308 */ /* 0x000fe20000000800 */
[----:B-1----:R-:W-:Y:S09]  /*2c520*/  LDSM.16.MT88.4 R60, [R179+0xc000] ;  /* 0x00c00000b33c783b */ /* 0x002ff20000004200 */
[----:B------:R-:W-:Y:S01]  /*2c530*/  MUFU.EX2 R69, R201 ;  /* 0x000000c900457308 */ /* 0x000fe20000000800 */
[C---:B---3--:R-:W-:Y:S08]  /*2c540*/  HMMA.16816.F32.BF16 R20, R40.reuse, R44, R20 ;  /* 0x0000002c2814723c */ /* 0x048ff00000041814 */
[C---:B------:R-:W-:Y:S01]  /*2c550*/  HMMA.16816.F32.BF16 R24, R40.reuse, R46, R24 ;  /* 0x0000002e2818723c */ /* 0x040fe20000041818 */
[----:B------:R-:W1:Y:S01]  /*2c560*/  LDSM.16.MT88.4 R44, [R180+0xa000] ;  /* 0x00a00000b42c783b */ /* 0x000e620000004200 */
[----:B------:R-:W-:Y:S10]  /*2c570*/  MUFU.EX2 R80, R200 ;  /* 0x000000c800507308 */ /* 0x000ff40000000800 */
[----:B------:R-:W-:Y:S10]  /*2c580*/  MUFU.EX2 R140, R70 ;  /* 0x00000046008c7308 */ /* 0x000ff40000000800 */
[----:B------:R-:W-:Y:S10]  /*2c590*/  MUFU.EX2 R135, R71 ;  /* 0x0000004700877308 */ /* 0x000ff40000000800 */
[----:B------:R-:W-:Y:S01]  /*2c5a0*/  MUFU.EX2 R92, R92 ;  /* 0x0000005c005c7308 */ /* 0x000fe20000000800 */
[C---:B-1----:R-:W-:Y:S09]  /*2c5b0*/  HMMA.16816.F32.BF16 R28, R40.reuse, R44, R28 ;  /* 0x0000002c281c723c */ /* 0x042ff2000004181c */
[----:B------:R-:W-:Y:S01]  /*2c5c0*/  MUFU.EX2 R93, R93 ;  /* 0x0000005d005d7308 */ /* 0x000fe20000000800 */
[----:B------:R-:W-:Y:S01]  /*2c5d0*/  HMMA.16816.F32.BF16 R32, R40, R46, R32 ;  /* 0x0000002e2820723c */ /* 0x000fe20000041820 */
[----:B------:R-:W1:Y:S08]  /*2c5e0*/  LDSM.16.MT88.4 R44, [R178+0xa800] ;  /* 0x00a80000b22c783b */ /* 0x000e700000004200 */
[----:B------:R-:W-:Y:S03]  /*2c5f0*/  MUFU.EX2 R137, R76 ;  /* 0x0000004c00897308 */ /* 0x000fe60000000800 */
[----:B------:R-:W-:Y:S02]  /*2c600*/  F2FP.BF16.PACK_AB R40, R156, R155 ;  /* 0x0000009b9c28723e */ /* 0x000fe400000010ff */
[----:B------:R-:W-:Y:S02]  /*2c610*/  F2FP.BF16.PACK_AB R42, R154, R153 ;  /* 0x000000999a2a723e */ /* 0x000fe400000010ff */
[----:B------:R-:W-:Y:S03]  /*2c620*/  F2FP.BF16.PACK_AB R41, R2, R37 ;  /* 0x000000250229723e */ /* 0x000fe600000010ff */
[----:B------:R-:W-:Y:S01]  /*2c630*/  MUFU.EX2 R139, R75 ;  /* 0x0000004b008b7308 */ /* 0x000fe20000000800 */
[----:B------:R-:W-:Y:S09]  /*2c640*/  F2FP.BF16.PACK_AB R43, R38, R39 ;  /* 0x00000027262b723e */ /* 0x000ff200000010ff */
[----:B------:R-:W2:Y:S10]  /*2c650*/  MUFU.EX2 R37, R130 ;  /* 0x0000008200257308 */ /* 0x000eb40000000800 */
[----:B------:R-:W3:Y:S01]  /*2c660*/  MUFU.EX2 R2, R73 ;  /* 0x0000004900027308 */ /* 0x000ee20000000800 */
[C---:B-1----:R-:W-:Y:S09]  /*2c670*/  HMMA.16816.F32.BF16 R4, R40.reuse, R44, R4 ;  /* 0x0000002c2804723c */ /* 0x042ff20000041804 */
[----:B------:R-:W1:Y:S03]  /*2c680*/  MUFU.EX2 R39, R68 ;  /* 0x0000004400277308 */ /* 0x000e660000000800 */
[----:B--2---:R-:W-:Y:S01]  /*2c690*/  FADD.FTZ R0, R37, R0 ;  /* 0x0000000025007221 */ /* 0x004fe20000010000 */
[C---:B------:R-:W-:Y:S01]  /*2c6a0*/  HMMA.16816.F32.BF16 R8, R40.reuse, R46, R8 ;  /* 0x0000002e2808723c */ /* 0x040fe20000041808 */
[----:B------:R-:W2:Y:S05]  /*2c6b0*/  LDSM.16.MT88.4 R44, [R179+0xa800] ;  /* 0x00a80000b32c783b */ /* 0x000eaa0000004200 */
[----:B------:R-:W4:Y:S02]  /*2c6c0*/  MUFU.EX2 R38, R65 ;  /* 0x0000004100267308 */ /* 0x000f240000000800 */
[C---:B------:R-:W-:Y:S04]  /*2c6d0*/  HMMA.16816.F32.BF16 R12, R40.reuse, R48, R12 ;  /* 0x00000030280c723c */ /* 0x040fe8000004180c */
[----:B---3--:R-:W-:Y:S04]  /*2c6e0*/  FADD.FTZ R0, R2, R0 ;  /* 0x0000000002007221 */ /* 0x008fe80000010000 */
[----:B------:R-:W-:Y:S01]  /*2c6f0*/  MUFU.EX2 R65, R173 ;  /* 0x000000ad00417308 */ /* 0x000fe20000000800 */
[C---:B------:R-:W-:Y:S01]  /*2c700*/  HMMA.16816.F32.BF16 R16, R40.reuse, R50, R16 ;  /* 0x000000322810723c */ /* 0x040fe20000041810 */
[----:B------:R-:W3:Y:S02]  /*2c710*/  LDSM.16.MT88.4 R48, [R180+0xa800] ;  /* 0x00a80000b430783b */ /* 0x000ee40000004200 */
[----:B-1----:R-:W-:Y:S06]  /*2c720*/  FADD.FTZ R0, R39, R0 ;  /* 0x0000000027007221 */ /* 0x002fec0000010000 */
[----:B------:R-:W-:Y:S03]  /*2c730*/  MUFU.EX2 R68, R171 ;  /* 0x000000ab00447308 */ /* 0x000fe60000000800 */
[----:B----4-:R-:W-:Y:S07]  /*2c740*/  FADD.FTZ R0, R38, R0 ;  /* 0x0000000026007221 */ /* 0x010fee0000010000 */
[----:B------:R-:W-:Y:S01]  /*2c750*/  MUFU.EX2 R73, R220 ;  /* 0x000000dc00497308 */ /* 0x000fe20000000800 */
[C---:B--2---:R-:W-:Y:S09]  /*2c760*/  HMMA.16816.F32.BF16 R20, R40.reuse, R44, R20 ;  /* 0x0000002c2814723c */ /* 0x044ff20000041814 */
[----:B------:R-:W-:Y:S01]  /*2c770*/  MUFU.EX2 R130, R72 ;  /* 0x0000004800827308 */ /* 0x000fe20000000800 */
[C---:B------:R-:W-:Y:S01]  /*2c780*/  HMMA.16816.F32.BF16 R24, R40.reuse, R46, R24 ;  /* 0x0000002e2818723c */ /* 0x040fe20000041818 */
[----:B------:R-:W1:Y:S08]  /*2c790*/  LDSM.16.MT88.4 R44, [R178+0xb000] ;  /* 0x00b00000b22c783b */ /* 0x000e700000004200 */
[----:B------:R-:W-:Y:S01]  /*2c7a0*/  MUFU.EX2 R138, R74 ;  /* 0x0000004a008a7308 */ /* 0x000fe20000000800 */
[C---:B---3--:R-:W-:Y:S09]  /*2c7b0*/  HMMA.16816.F32.BF16 R28, R40.reuse, R48, R28 ;  /* 0x00000030281c723c */ /* 0x048ff2000004181c */
[----:B------:R-:W-:Y:S01]  /*2c7c0*/  MUFU.EX2 R85, R222 ;  /* 0x000000de00557308 */ /* 0x000fe20000000800 */
[----:B------:R-:W-:Y:S01]  /*2c7d0*/  HMMA.16816.F32.BF16 R32, R40, R50, R32 ;  /* 0x000000322820723c */ /* 0x000fe20000041820 */
[----:B------:R-:W2:Y:S06]  /*2c7e0*/  LDSM.16.MT88.4 R48, [R181+0xb000] ;  /* 0x00b00000b530783b */ /* 0x000eac0000004200 */
[----:B------:R-:W-:Y:S02]  /*2c7f0*/  F2FP.BF16.PACK_AB R41, R2, R37 ;  /* 0x000000250229723e */ /* 0x000fe400000010ff */
[----:B------:R-:W-:Y:S01]  /*2c800*/  F2FP.BF16.PACK_AB R43, R38, R39 ;  /* 0x00000027262b723e */ /* 0x000fe200000010ff */
[----:B------:R-:W3:Y:S02]  /*2c810*/  MUFU.EX2 R37, R169 ;  /* 0x000000a900257308 */ /* 0x000ee40000000800 */
[----:B------:R-:W-:Y:S02]  /*2c820*/  F2FP.BF16.PACK_AB R40, R152, R150 ;  /* 0x000000969828723e */ /* 0x000fe400000010ff */
[----:B------:R-:W-:Y:S06]  /*2c830*/  F2FP.BF16.PACK_AB R42, R151, R149 ;  /* 0x00000095972a723e */ /* 0x000fec00000010ff */
[----:B------:R-:W4:Y:S01]  /*2c840*/  MUFU.EX2 R2, R168 ;  /* 0x000000a800027308 */ /* 0x000f220000000800 */
[C---:B-1----:R-:W-:Y:S09]  /*2c850*/  HMMA.16816.F32.BF16 R4, R40.reuse, R44, R4 ;  /* 0x0000002c2804723c */ /* 0x042ff20000041804 */
[----:B------:R-:W1:Y:S01]  /*2c860*/  MUFU.EX2 R39, R134 ;  /* 0x0000008600277308 */ /* 0x000e620000000800 */
[C---:B------:R-:W-:Y:S01]  /*2c870*/  HMMA.16816.F32.BF16 R8, R40.reuse, R46, R8 ;  /* 0x0000002e2808723c */ /* 0x040fe20000041808 */
[----:B------:R-:W5:Y:S02]  /*2c880*/  LDSM.16.MT88.4 R44, [R180+0xb000] ;  /* 0x00b00000b42c783b */ /* 0x000f640000004200 */
[----:B---3--:R-:W-:Y:S06]  /*2c890*/  FADD.FTZ R0, R37, R0 ;  /* 0x0000000025007221 */ /* 0x008fec0000010000 */
[----:B------:R-:W-:Y:S01]  /*2c8a0*/  MUFU.EX2 R134, R78 ;  /* 0x0000004e00867308 */ /* 0x000fe20000000800 */
[C---:B--2---:R-:W-:Y:S03]  /*2c8b0*/  HMMA.16816.F32.BF16 R12, R40.reuse, R48, R12 ;  /* 0x00000030280c723c */ /* 0x044fe6000004180c */
[C---:B----4-:R-:W-:Y:S04]  /*2c8c0*/  FADD.FTZ R0, R2.reuse, R0 ;  /* 0x0000000002007221 */ /* 0x050fe80000010000 */
[----:B------:R-:W-:Y:S01]  /*2c8d0*/  F2FP.BF16.PACK_AB R48, R147, R142 ;  /* 0x0000008e9330723e */ /* 0x000fe200000010ff */
[C---:B------:R-:W-:Y:S01]  /*2c8e0*/  HMMA.16816.F32.BF16 R16, R40.reuse, R50, R16 ;  /* 0x000000322810723c */ /* 0x040fe20000041810 */
[----:B------:R-:W2:Y:S03]  /*2c8f0*/  MUFU.EX2 R38, R131 ;  /* 0x0000008300267308 */ /* 0x000ea60000000800 */
[----:B------:R-:W-:Y:S01]  /*2c900*/  F2FP.BF16.PACK_AB R49, R2, R37 ;  /* 0x000000250231723e */ /* 0x000fe200000010ff */
[----:B-1----:R-:W-:Y:S02]  /*2c910*/  FADD.FTZ R0, R39, R0 ;  /* 0x0000000027007221 */ /* 0x002fe40000010000 */
[----:B------:R-:W-:Y:S01]  /*2c920*/  F2FP.BF16.PACK_AB R50, R144, R141 ;  /* 0x0000008d9032723e */ /* 0x000fe200000010ff */
[C---:B------:R-:W-:Y:S03]  /*2c930*/  HMMA.16816.F32.BF16 R20, R40.reuse, R52, R20 ;  /* 0x000000342814723c */ /* 0x040fe60000041814 */
[----:B------:R-:W1:Y:S05]  /*2c940*/  MUFU.EX2 R37, R228 ;  /* 0x000000e400257308 */ /* 0x000e6a0000000800 */
[C---:B------:R-:W-:Y:S01]  /*2c950*/  HMMA.16816.F32.BF16 R24, R40.reuse, R54, R24 ;  /* 0x000000362818723c */ /* 0x040fe20000041818 */
[----:B------:R-:W3:Y:S04]  /*2c960*/  LDSM.16.MT88.4 R52, [R181+0xb800] ;  /* 0x00b80000b534783b */ /* 0x000ee80000004200 */
[----:B------:R-:W4:Y:S03]  /*2c970*/  MUFU.EX2 R2, R227 ;  /* 0x000000e300027308 */ /* 0x000f260000000800 */
[C---:B-----5:R-:W-:Y:S04]  /*2c980*/  HMMA.16816.F32.BF16 R28, R40.reuse, R44, R28 ;  /* 0x0000002c281c723c */ /* 0x060fe8000004181c */
[C---:B--2---:R-:W-:Y:S01]  /*2c990*/  F2FP.BF16.PACK_AB R51, R38.reuse, R39 ;  /* 0x000000272633723e */ /* 0x044fe200000010ff */
[----:B------:R-:W-:Y:S02]  /*2c9a0*/  FADD.FTZ R0, R38, R0 ;  /* 0x0000000026007221 */ /* 0x000fe40000010000 */
[----:B------:R-:W2:Y:S01]  /*2c9b0*/  MUFU.EX2 R39, R226 ;  /* 0x000000e200277308 */ /* 0x000ea20000000800 */
[----:B------:R-:W-:Y:S01]  /*2c9c0*/  HMMA.16816.F32.BF16 R32, R40, R46, R32 ;  /* 0x0000002e2820723c */ /* 0x000fe20000041820 */
[----:B------:R-:W5:Y:S03]  /*2c9d0*/  LDSM.16.MT88.4 R40, [R179+0xb800] ;  /* 0x00b80000b328783b */ /* 0x000f660000004200 */
[----:B------:R-:W-:Y:S04]  /*2c9e0*/  FADD.FTZ R0, R65, R0 ;  /* 0x0000000041007221 */ /* 0x000fe80000010000 */
[C---:B------:R-:W-:Y:S01]  /*2c9f0*/  HMMA.16816.F32.BF16 R4, R48.reuse, R56, R4 ;  /* 0x000000383004723c */ /* 0x040fe20000041804 */
[----:B------:R-:W1:Y:S01]  /*2ca00*/  LDSM.16.MT88.4 R44, [R180+0xb800] ;  /* 0x00b80000b42c783b */ /* 0x000e620000004200 */
[----:B------:R-:W1:Y:S03]  /*2ca10*/  MUFU.EX2 R38, R225 ;  /* 0x000000e100267308 */ /* 0x000e660000000800 */
[----:B------:R-:W-:Y:S03]  /*2ca20*/  FADD.FTZ R0, R64, R0 ;  /* 0x0000000040007221 */ /* 0x000fe60000010000 */
[C---:B------:R-:W-:Y:S01]  /*2ca30*/  HMMA.16816.F32.BF16 R8, R48.reuse, R58, R8 ;  /* 0x0000003a3008723c */ /* 0x040fe20000041808 */
[----:B------:R-:W-:Y:S03]  /*2ca40*/  LDSM.16.MT88.4 R56, [R181+0xc000] ;  /* 0x00c00000b538783b */ /* 0x000fe60000004200 */
[----:B------:R-:W-:Y:S01]  /*2ca50*/  FADD.FTZ R0, R68, R0 ;  /* 0x0000000044007221 */ /* 0x000fe20000010000 */
[----:B------:R-:W-:Y:S03]  /*2ca60*/  MUFU.EX2 R131, R77 ;  /* 0x0000004d00837308 */ /* 0x000fe60000000800 */
[C---:B---3--:R-:W-:Y:S04]  /*2ca70*/  HMMA.16816.F32.BF16 R12, R48.reuse, R52, R12 ;  /* 0x00000034300c723c */ /* 0x048fe8000004180c */
[----:B------:R-:W-:Y:S03]  /*2ca80*/  FADD.FTZ R0, R67, R0 ;  /* 0x0000000043007221 */ /* 0x000fe60000010000 */
[----:B------:R-:W3:Y:S01]  /*2ca90*/  MUFU.EX2 R78, R224 ;  /* 0x000000e0004e7308 */ /* 0x000ee20000000800 */
[C---:B------:R-:W-:Y:S01]  /*2caa0*/  HMMA.16816.F32.BF16 R16, R48.reuse, R54, R16 ;  /* 0x000000363010723c */ /* 0x040fe20000041810 */
[----:B------:R-:W2:Y:S03]  /*2cab0*/  LDSM.16.MT88.4 R52, [R178+0xc000] ;  /* 0x00c00000b234783b */ /* 0x000ea60000004200 */
[----:B------:R-:W-:Y:S04]  /*2cac0*/  FADD.FTZ R0, R73, R0 ;  /* 0x0000000049007221 */ /* 0x000fe80000010000 */
[----:B------:R-:W-:Y:S01]  /*2cad0*/  FADD.FTZ R0, R69, R0 ;  /* 0x0000000045007221 */ /* 0x000fe20000010000 */
[C---:B-----5:R-:W-:Y:S01]  /*2cae0*/  HMMA.16816.F32.BF16 R20, R48.reuse, R40, R20 ;  /* 0x000000283014723c */ /* 0x060fe20000041814 */
[----:B------:R-:W5:Y:S02]  /*2caf0*/  MUFU.EX2 R77, R223 ;  /* 0x000000df004d7308 */ /* 0x000f640000000800 */
[----:B------:R-:W-:Y:S04]  /*2cb00*/  FADD.FTZ R0, R80, R0 ;  /* 0x0000000050007221 */ /* 0x000fe80000010000 */
[----:B------:R-:W-:Y:S01]  /*2cb10*/  F2FP.BF16.PACK_AB R41, R64, R65 ;  /* 0x000000414029723e */ /* 0x000fe200000010ff */
[C---:B------:R-:W-:Y:S03]  /*2cb20*/  HMMA.16816.F32.BF16 R24, R48.reuse, R42, R24 ;  /* 0x0000002a3018723c */ /* 0x040fe60000041818 */
[----:B------:R-:W3:Y:S01]  /*2cb30*/  MUFU.EX2 R84, R221 ;  /* 0x000000dd00547308 */ /* 0x000ee20000000800 */
[----:B------:R-:W-:Y:S01]  /*2cb40*/  F2FP.BF16.PACK_AB R40, R148, R143 ;  /* 0x0000008f9428723e */ /* 0x000fe200000010ff */
[----:B------:R-:W-:Y:S02]  /*2cb50*/  FADD.FTZ R0, R79, R0 ;  /* 0x000000004f007221 */ /* 0x000fe40000010000 */
[----:B------:R-:W-:Y:S01]  /*2cb60*/  F2FP.BF16.PACK_AB R43, R67, R68 ;  /* 0x00000044432b723e */ /* 0x000fe200000010ff */
[C---:B-1----:R-:W-:Y:S01]  /*2cb70*/  HMMA.16816.F32.BF16 R28, R48.reuse, R44, R28 ;  /* 0x0000002c301c723c */ /* 0x042fe2000004181c */
[----:B------:R-:W-:Y:S03]  /*2cb80*/  LDSM.16.MT88.4 R64, [R181+0xc800] ;  /* 0x00c80000b540783b */ /* 0x000fe60000004200 */
[----:B------:R-:W-:Y:S01]  /*2cb90*/  F2FP.BF16.PACK_AB R42, R146, R145 ;  /* 0x00000091922a723e */ /* 0x000fe200000010ff */
[----:B------:R-:W-:Y:S01]  /*2cba0*/  MUFU.EX2 R136, R81 ;  /* 0x0000005100887308 */ /* 0x000fe20000000800 */
[----:B------:R-:W-:Y:S02]  /*2cbb0*/  FADD.FTZ R0, R37, R0 ;  /* 0x0000000025007221 */ /* 0x000fe40000010000 */
[----:B------:R-:W-:Y:S01]  /*2cbc0*/  HMMA.16816.F32.BF16 R32, R48, R46, R32 ;  /* 0x0000002e3020723c */ /* 0x000fe20000041820 */
[----:B------:R-:W1:Y:S03]  /*2cbd0*/  LDSM.16.MT88.4 R44, [R180+0xc000] ;  /* 0x00c00000b42c783b */ /* 0x000e660000004200 */
[----:B----4-:R-:W-:Y:S03]  /*2cbe0*/  FADD.FTZ R0, R2, R0 ;  /* 0x0000000002007221 */ /* 0x010fe60000010000 */
[----:B------:R-:W-:Y:S01]  /*2cbf0*/  F2FP.BF16.PACK_AB R49, R69, R73 ;  /* 0x000000494531723e */ /* 0x000fe200000010ff */
[C---:B--2---:R-:W-:Y:S01]  /*2cc00*/  HMMA.16816.F32.BF16 R4, R40.reuse, R52, R4 ;  /* 0x000000342804723c */ /* 0x044fe20000041804 */
[----:B------:R-:W-:Y:S04]  /*2cc10*/  MUFU.EX2 R69, R248 ;  /* 0x000000f800457308 */ /* 0x000fe80000000800 */
[----:B------:R-:W-:Y:S01]  /*2cc20*/  F2FP.BF16.PACK_AB R51, R79, R80 ;  /* 0x000000504f33723e */ /* 0x000fe200000010ff */
[----:B------:R-:W-:Y:S01]  /*2cc30*/  FADD.FTZ R0, R39, R0 ;  /* 0x0000000027007221 */ /* 0x000fe20000010000 */
[----:B------:R-:W-:Y:S01]  /*2cc40*/  F2FP.BF16.PACK_AB R48, R135, R140 ;  /* 0x0000008c8730723e */ /* 0x000fe200000010ff */
[C---:B------:R-:W-:Y:S01]  /*2cc50*/  HMMA.16816.F32.BF16 R8, R40.reuse, R54, R8 ;  /* 0x000000362808723c */ /* 0x040fe20000041808 */
[----:B------:R-:W2:Y:S02]  /*2cc60*/  LDSM.16.MT88.4 R52, [R178+0xc800] ;  /* 0x00c80000b234783b */ /* 0x000ea40000004200 */
[----:B------:R-:W-:Y:S01]  /*2cc70*/  MUFU.EX2 R79, R96 ;  /* 0x00000060004f7308 */ /* 0x000fe20000000800 */
[----:B------:R-:W-:Y:S01]  /*2cc80*/  F2FP.BF16.PACK_AB R50, R134, R130 ;  /* 0x000000828632723e */ /* 0x000fe200000010ff */
[----:B------:R-:W-:Y:S03]  /*2cc90*/  FADD.FTZ R0, R38, R0 ;  /* 0x0000000026007221 */ /* 0x000fe60000010000 */
[C---:B------:R-:W-:Y:S04]  /*2cca0*/  HMMA.16816.F32.BF16 R12, R40.reuse, R56, R12 ;  /* 0x00000038280c723c */ /* 0x040fe8000004180c */
[----:B---3--:R-:W-:Y:S01]  /*2ccb0*/  FADD.FTZ R0, R78, R0 ;  /* 0x000000004e007221 */ /* 0x008fe20000010000 */
[----:B------:R-:W-:Y:S03]  /*2ccc0*/  MUFU.EX2 R83, R83 ;  /* 0x0000005300537308 */ /* 0x000fe60000000800 */
[C---:B------:R-:W-:Y:S01]  /*2ccd0*/  HMMA.16816.F32.BF16 R16, R40.reuse, R58, R16 ;  /* 0x0000003a2810723c */ /* 0x040fe20000041810 */
[----:B------:R-:W3:Y:S03]  /*2cce0*/  LDSM.16.MT88.4 R56, [R179+0xc800] ;  /* 0x00c80000b338783b */ /* 0x000ee60000004200 */
[----:B-----5:R-:W-:Y:S03]  /*2ccf0*/  FADD.FTZ R0, R77, R0 ;  /* 0x000000004d007221 */ /* 0x020fe60000010000 */
[----:B------:R-:W-:Y:S01]  /*2cd00*/  MUFU.EX2 R86, R86 ;  /* 0x0000005600567308 */ /* 0x000fe20000000800 */
[C---:B------:R-:W-:Y:S04]  /*2cd10*/  HMMA.16816.F32.BF16 R20, R40.reuse, R60, R20 ;  /* 0x0000003c2814723c */ /* 0x040fe80000041814 */
[----:B------:R-:W-:Y:S04]  /*2cd20*/  FADD.FTZ R0, R85, R0 ;  /* 0x0000000055007221 */ /* 0x000fe80000010000 */
[C---:B------:R-:W-:Y:S01]  /*2cd30*/  HMMA.16816.F32.BF16 R24, R40.reuse, R62, R24 ;  /* 0x0000003e2818723c */ /* 0x040fe20000041818 */
[----:B------:R-:W4:Y:S01]  /*2cd40*/  LDSM.16.MT88.4 R60, [R180+0xc800] ;  /* 0x00c80000b43c783b */ /* 0x000f220000004200 */
[----:B------:R-:W5:Y:S02]  /*2cd50*/  MUFU.EX2 R81, R229 ;  /* 0x000000e500517308 */ /* 0x000f640000000800 */
[----:B------:R-:W-:Y:S04]  /*2cd60*/  FADD.FTZ R0, R84, R0 ;  /* 0x0000000054007221 */ /* 0x000fe80000010000 */
[C---:B-1----:R-:W-:Y:S04]  /*2cd70*/  HMMA.16816.F32.BF16 R28, R40.reuse, R44, R28 ;  /* 0x0000002c281c723c */ /* 0x042fe8000004181c */
[----:B------:R-:W1:Y:S04]  /*2cd80*/  MUFU.EX2 R76, R230 ;  /* 0x000000e6004c7308 */ /* 0x000e680000000800 */
[----:B------:R-:W-:Y:S01]  /*2cd90*/  HMMA.16816.F32.BF16 R32, R40, R46, R32 ;  /* 0x0000002e2820723c */ /* 0x000fe20000041820 */
[----:B------:R-:W4:Y:S05]  /*2cda0*/  LDSM.16.MT88.4 R44, [R178+0xd000] ;  /* 0x00d00000b22c783b */ /* 0x000f2a0000004200 */
[----:B------:R-:W3:Y:S01]  /*2cdb0*/  MUFU.EX2 R71, R231 ;  /* 0x000000e700477308 */ /* 0x000ee20000000800 */
[----:B------:R-:W-:Y:S01]  /*2cdc0*/  F2FP.BF16.PACK_AB R41, R2, R37 ;  /* 0x000000250229723e */ /* 0x000fe200000010ff */
[C---:B--2---:R-:W-:Y:S05]  /*2cdd0*/  HMMA.16816.F32.BF16 R4, R48.reuse, R52, R4 ;  /* 0x000000343004723c */ /* 0x044fea0000041804 */
[----:B------:R-:W-:Y:S01]  /*2cde0*/  F2FP.BF16.PACK_AB R43, R38, R39 ;  /* 0x00000027262b723e */ /* 0x000fe200000010ff */
[----:B-----5:R-:W-:Y:S01]  /*2cdf0*/  FADD.FTZ R0, R81, R0 ;  /* 0x0000000051007221 */ /* 0x020fe20000010000 */
[----:B------:R-:W-:Y:S01]  /*2ce00*/  F2FP.BF16.PACK_AB R40, R137, R131 ;  /* 0x000000838928723e */ /* 0x000fe200000010ff */
[C---:B------:R-:W-:Y:S01]  /*2ce10*/  HMMA.16816.F32.BF16 R8, R48.reuse, R54, R8 ;  /* 0x000000363008723c */ /* 0x040fe20000041808 */
[----:B------:R-:W2:Y:S01]  /*2ce20*/  LDSM.16.MT88.4 R52, [R181+0xd000] ;  /* 0x00d00000b534783b */ /* 0x000ea20000004200 */
[----:B------:R-:W-:Y:S02]  /*2ce30*/  MUFU.EX2 R2, R246 ;  /* 0x000000f600027308 */ /* 0x000fe40000000800 */
[----:B------:R-:W-:Y:S01]  /*2ce40*/  F2FP.BF16.PACK_AB R42, R138, R139 ;  /* 0x0000008b8a2a723e */ /* 0x000fe200000010ff */
[----:B-1----:R-:W-:Y:S03]  /*2ce50*/  FADD.FTZ R0, R76, R0 ;  /* 0x000000004c007221 */ /* 0x002fe60000010000 */
[C---:B------:R-:W-:Y:S04]  /*2ce60*/  HMMA.16816.F32.BF16 R12, R48.reuse, R64, R12 ;  /* 0x00000040300c723c */ /* 0x040fe8000004180c */
[----:B------:R-:W-:Y:S01]  /*2ce70*/  MUFU.EX2 R38, R250 ;  /* 0x000000fa00267308 */ /* 0x000fe20000000800 */
[----:B---3--:R-:W-:Y:S03]  /*2ce80*/  FADD.FTZ R0, R71, R0 ;  /* 0x0000000047007221 */ /* 0x008fe60000010000 */
[C---:B------:R-:W-:Y:S01]  /*2ce90*/  HMMA.16816.F32.BF16 R16, R48.reuse, R66, R16 ;  /* 0x000000423010723c */ /* 0x040fe20000041810 */
[----:B------:R-:W-:Y:S05]  /*2cea0*/  LDSM.16.MT88.4 R64, [R180+0xd000] ;  /* 0x00d00000b440783b */ /* 0x000fea0000004200 */
[----:B------:R-:W1:Y:S02]  /*2ceb0*/  MUFU.EX2 R68, R232 ;  /* 0x000000e800447308 */ /* 0x000e640000000800 */
[C---:B------:R-:W-:Y:S08]  /*2cec0*/  HMMA.16816.F32.BF16 R20, R48.reuse, R56, R20 ;  /* 0x000000383014723c */ /* 0x040ff00000041814 */
[C---:B------:R-:W-:Y:S01]  /*2ced0*/  HMMA.16816.F32.BF16 R24, R48.reuse, R58, R24 ;  /* 0x0000003a3018723c */ /* 0x040fe20000041818 */
[----:B------:R-:W3:Y:S01]  /*2cee0*/  LDSM.16.MT88.4 R56, [R179+0xd000] ;  /* 0x00d00000b338783b */ /* 0x000ee20000004200 */
[----:B------:R-:W-:Y:S06]  /*2cef0*/  MUFU.EX2 R87, R87 ;  /* 0x0000005700577308 */ /* 0x000fec0000000800 */
[C---:B----4-:R-:W-:Y:S04]  /*2cf00*/  HMMA.16816.F32.BF16 R28, R48.reuse, R60, R28 ;  /* 0x0000003c301c723c */ /* 0x050fe8000004181c */
[----:B------:R-:W4:Y:S01]  /*2cf10*/  MUFU.EX2 R90, R90 ;  /* 0x0000005a005a7308 */ /* 0x000f220000000800 */
[----:B-1----:R-:W-:Y:S03]  /*2cf20*/  FADD.FTZ R0, R68, R0 ;  /* 0x0000000044007221 */ /* 0x002fe60000010000 */
[----:B------:R-:W-:Y:S01]  /*2cf30*/  HMMA.16816.F32.BF16 R32, R48, R62, R32 ;  /* 0x0000003e3020723c */ /* 0x000fe20000041820 */
[----:B------:R-:W1:Y:S05]  /*2cf40*/  LDSM.16.MT88.4 R48, [R178+0xd800] ;  /* 0x00d80000b230783b */ /* 0x000e6a0000004200 */
[----:B------:R-:W-:Y:S02]  /*2cf50*/  MUFU.EX2 R91, R91 ;  /* 0x0000005b005b7308 */ /* 0x000fe40000000800 */
[C---:B------:R-:W-:Y:S01]  /*2cf60*/  HMMA.16816.F32.BF16 R4, R40.reuse, R44, R4 ;  /* 0x0000002c2804723c */ /* 0x040fe20000041804 */
[----:B------:R-:W5:Y:S06]  /*2cf70*/  LDSM.16.MT88.4 R60, [R181+0xd800] ;  /* 0x00d80000b53c783b */ /* 0x000f6c0000004200 */
[----:B------:R-:W-:Y:S01]  /*2cf80*/  F2FP.BF16.PACK_AB R45, R77, R78 ;  /* 0x0000004e4d2d723e */ /* 0x000fe200000010ff */
[C---:B------:R-:W-:Y:S01]  /*2cf90*/  HMMA.16816.F32.BF16 R8, R40.reuse, R46, R8 ;  /* 0x0000002e2808723c */ /* 0x040fe20000041808 */
[----:B------:R-:W-:Y:S03]  /*2cfa0*/  MUFU.EX2 R78, R97 ;  /* 0x00000061004e7308 */ /* 0x000fe60000000800 */
[----:B------:R-:W-:Y:S03]  /*2cfb0*/  F2FP.BF16.PACK_AB R44, R82, R136 ;  /* 0x00000088522c723e */ /* 0x000fe600000010ff */
[----:B------:R-:W-:Y:S01]  /*2cfc0*/  F2FP.BF16.PACK_AB R47, R84, R85 ;  /* 0x00000055542f723e */ /* 0x000fe200000010ff */
[C---:B--2---:R-:W-:Y:S03]  /*2cfd0*/  HMMA.16816.F32.BF16 R12, R40.reuse, R52, R12 ;  /* 0x00000034280c723c */ /* 0x044fe6000004180c */
[----:B------:R-:W-:Y:S01]  /*2cfe0*/  MUFU.EX2 R77, R100 ;  /* 0x00000064004d7308 */ /* 0x000fe20000000800 */
[----:B------:R-:W-:Y:S04]  /*2cff0*/  F2FP.BF16.PACK_AB R46, R86, R83 ;  /* 0x00000053562e723e */ /* 0x000fe800000010ff */
[C---:B------:R-:W-:Y:S01]  /*2d000*/  HMMA.16816.F32.BF16 R16, R40.reuse, R54, R16 ;  /* 0x000000362810723c */ /* 0x040fe20000041810 */
[----:B------:R-:W2:Y:S04]  /*2d010*/  LDSM.16.MT88.4 R52, [R179+0xd800] ;  /* 0x00d80000b334783b */ /* 0x000ea80000004200 */
[----:B------:R-:W1:Y:S03]  /*2d020*/  MUFU.EX2 R94, R94 ;  /* 0x0000005e005e7308 */ /* 0x000e660000000800 */
[C---:B---3--:R-:W-:Y:S07]  /*2d030*/  HMMA.16816.F32.BF16 R20, R40.reuse, R56, R20 ;  /* 0x000000382814723c */ /* 0x048fee0000041814 */
[----:B------:R-:W3:Y:S01]  /*2d040*/  MUFU.EX2 R75, R233 ;  /* 0x000000e9004b7308 */ /* 0x000ee20000000800 */
[C---:B------:R-:W-:Y:S01]  /*2d050*/  HMMA.16816.F32.BF16 R24, R40.reuse, R58, R24 ;  /* 0x0000003a2818723c */ /* 0x040fe20000041818 */
[----:B------:R-:W2:Y:S07]  /*2d060*/  LDSM.16.MT88.4 R56, [R180+0xd800] ;  /* 0x00d80000b438783b */ /* 0x000eae0000004200 */
[C---:B------:R-:W-:Y:S01]  /*2d070*/  HMMA.16816.F32.BF16 R28, R40.reuse, R64, R28 ;  /* 0x00000040281c723c */ /* 0x040fe2000004181c */
[----:B------:R-:W2:Y:S07]  /*2d080*/  MUFU.EX2 R74, R236 ;  /* 0x000000ec004a7308 */ /* 0x000eae0000000800 */
[----:B------:R-:W-:Y:S01]  /*2d090*/  HMMA.16816.F32.BF16 R32, R40, R66, R32 ;  /* 0x000000422820723c */ /* 0x000fe20000041820 */
[----:B------:R-:W-:Y:S02]  /*2d0a0*/  LDSM.16.MT88.4 R64, [R180+0xe000] ;  /* 0x00e00000b440783b */ /* 0x000fe40000004200 */
[----:B------:R-:W2:Y:S04]  /*2d0b0*/  MUFU.EX2 R73, R237 ;  /* 0x000000ed00497308 */ /* 0x000ea80000000800 */
[----:B------:R-:W-:Y:S01]  /*2d0c0*/  F2FP.BF16.PACK_AB R41, R76, R81 ;  /* 0x000000514c29723e */ /* 0x000fe200000010ff */
[C---:B-1----:R-:W-:Y:S05]  /*2d0d0*/  HMMA.16816.F32.BF16 R4, R44.reuse, R48, R4 ;  /* 0x000000302c04723c */ /* 0x042fea0000041804 */
[----:B------:R-:W-:Y:S01]  /*2d0e0*/  F2FP.BF16.PACK_AB R43, R68, R71 ;  /* 0x00000047442b723e */ /* 0x000fe200000010ff */
[----:B------:R-:W-:Y:S01]  /*2d0f0*/  MUFU.EX2 R76, R101 ;  /* 0x00000065004c7308 */ /* 0x000fe20000000800 */
[----:B----4-:R-:W-:Y:S01]  /*2d100*/  F2FP.BF16.PACK_AB R40, R90, R87 ;  /* 0x000000575a28723e */ /* 0x010fe200000010ff */
[C---:B------:R-:W-:Y:S01]  /*2d110*/  HMMA.16816.F32.BF16 R8, R44.reuse, R50, R8 ;  /* 0x000000322c08723c */ /* 0x040fe20000041808 */
[----:B------:R-:W1:Y:S03]  /*2d120*/  LDSM.16.MT88.4 R48, [R178+0xe000] ;  /* 0x00e00000b230783b */ /* 0x000e660000004200 */
[----:B------:R-:W-:Y:S01]  /*2d130*/  F2FP.BF16.PACK_AB R42, R94, R91 ;  /* 0x0000005b5e2a723e */ /* 0x000fe200000010ff */
[----:B---3--:R-:W-:Y:S03]  /*2d140*/  FADD.FTZ R0, R75, R0 ;  /* 0x000000004b007221 */ /* 0x008fe60000010000 */
[C---:B-----5:R-:W-:Y:S01]  /*2d150*/  HMMA.16816.F32.BF16 R12, R44.reuse, R60, R12 ;  /* 0x0000003c2c0c723c */ /* 0x060fe2000004180c */
[----:B------:R-:W-:Y:S03]  /*2d160*/  MUFU.EX2 R71, R247 ;  /* 0x000000f700477308 */ /* 0x000fe60000000800 */
[----:B--2---:R-:W-:Y:S04]  /*2d170*/  FADD.FTZ R0, R74, R0 ;  /* 0x000000004a007221 */ /* 0x004fe80000010000 */
[C---:B------:R-:W-:Y:S01]  /*2d180*/  HMMA.16816.F32.BF16 R16, R44.reuse, R62, R16 ;  /* 0x0000003e2c10723c */ /* 0x040fe20000041810 */
[----:B------:R-:W2:Y:S02]  /*2d190*/  LDSM.16.MT88.4 R60, [R181+0xe000] ;  /* 0x00e00000b53c783b */ /* 0x000ea40000004200 */
[----:B------:R-:W-:Y:S01]  /*2d1a0*/  MUFU.EX2 R68, R249 ;  /* 0x000000f900447308 */ /* 0x000fe20000000800 */
[----:B------:R-:W-:Y:S04]  /*2d1b0*/  FADD.FTZ R0, R73, R0 ;  /* 0x0000000049007221 */ /* 0x000fe80000010000 */
[C---:B------:R-:W-:Y:S05]  /*2d1c0*/  HMMA.16816.F32.BF16 R20, R44.reuse, R52, R20 ;  /* 0x000000342c14723c */ /* 0x040fea0000041814 */
[----:B------:R-:W3:Y:S03]  /*2d1d0*/  MUFU.EX2 R70, R238 ;  /* 0x000000ee00467308 */ /* 0x000ee60000000800 */
[C---:B------:R-:W-:Y:S01]  /*2d1e0*/  HMMA.16816.F32.BF16 R24, R44.reuse, R54, R24 ;  /* 0x000000362c18723c */ /* 0x040fe20000041818 */
[----:B------:R-:W4:Y:S06]  /*2d1f0*/  LDSM.16.MT88.4 R52, [R179+0xe000] ;  /* 0x00e00000b334783b */ /* 0x000f2c0000004200 */
[----:B------:R-:W-:Y:S01]  /*2d200*/  MUFU.EX2 R95, R95 ;  /* 0x0000005f005f7308 */ /* 0x000fe20000000800 */
[C---:B------:R-:W-:Y:S08]  /*2d210*/  HMMA.16816.F32.BF16 R28, R44.reuse, R56, R28 ;  /* 0x000000382c1c723c */ /* 0x040ff0000004181c */
[----:B------:R-:W-:Y:S01]  /*2d220*/  HMMA.16816.F32.BF16 R32, R44, R58, R32 ;  /* 0x0000003a2c20723c */ /* 0x000fe20000041820 */
[----:B------:R-:W-:Y:S01]  /*2d230*/  LDSM.16.MT88.4 R56, [R181+0xe800] ;  /* 0x00e80000b538783b */ /* 0x000fe20000004200 */
[----:B------:R-:W5:Y:S02]  /*2d240*/  MUFU.EX2 R98, R98 ;  /* 0x0000006200627308 */ /* 0x000f640000000800 */
[----:B---3--:R-:W-:Y:S03]  /*2d250*/  FADD.FTZ R0, R70, R0 ;  /* 0x0000000046007221 */ /* 0x008fe60000010000 */
[----:B------:R-:W-:Y:S01]  /*2d260*/  F2FP.BF16.PACK_AB R45, R74, R75 ;  /* 0x0000004b4a2d723e */ /* 0x000fe200000010ff */
[C---:B-1----:R-:W-:Y:S04]  /*2d270*/  HMMA.16816.F32.BF16 R4, R40.reuse, R48, R4 ;  /* 0x000000302804723c */ /* 0x042fe80000041804 */
[----:B------:R-:W-:Y:S01]  /*2d280*/  MUFU.EX2 R75, R104 ;  /* 0x00000068004b7308 */ /* 0x000fe20000000800 */
[----:B------:R-:W-:Y:S03]  /*2d290*/  F2FP.BF16.PACK_AB R47, R70, R73 ;  /* 0x00000049462f723e */ /* 0x000fe600000010ff */
[C---:B------:R-:W-:Y:S01]  /*2d2a0*/  HMMA.16816.F32.BF16 R8, R40.reuse, R50, R8 ;  /* 0x000000322808723c */ /* 0x040fe20000041808 */
[----:B------:R-:W1:Y:S05]  /*2d2b0*/  LDSM.16.MT88.4 R48, [R178+0xe800] ;  /* 0x00e80000b230783b */ /* 0x000e6a0000004200 */
[----:B------:R-:W-:Y:S02]  /*2d2c0*/  MUFU.EX2 R70, R251 ;  /* 0x000000fb00467308 */ /* 0x000fe40000000800 */
[C---:B--2---:R-:W-:Y:S04]  /*2d2d0*/  HMMA.16816.F32.BF16 R12, R40.reuse, R60, R12 ;  /* 0x0000003c280c723c */ /* 0x044fe8000004180c */
[----:B-----5:R-:W-:Y:S04]  /*2d2e0*/  F2FP.BF16.PACK_AB R44, R98, R95 ;  /* 0x0000005f622c723e */ /* 0x020fe800000010ff */
[C---:B------:R-:W-:Y:S01]  /*2d2f0*/  HMMA.16816.F32.BF16 R16, R40.reuse, R62, R16 ;  /* 0x0000003e2810723c */ /* 0x040fe20000041810 */
[----:B------:R-:W-:Y:S01]  /*2d300*/  LDSM.16.MT88.4 R60, [R180+0xe800] ;  /* 0x00e80000b43c783b */ /* 0x000fe20000004200 */
[----:B------:R-:W-:Y:S06]  /*2d310*/  MUFU.EX2 R74, R105 ;  /* 0x00000069004a7308 */ /* 0x000fec0000000800 */
[C---:B----4-:R-:W-:Y:S04]  /*2d320*/  HMMA.16816.F32.BF16 R20, R40.reuse, R52, R20 ;  /* 0x000000342814723c */ /* 0x050fe80000041814 */
[----:B------:R-:W-:Y:S04]  /*2d330*/  MUFU.EX2 R99, R99 ;  /* 0x0000006300637308 */ /* 0x000fe80000000800 */
[C---:B------:R-:W-:Y:S01]  /*2d340*/  HMMA.16816.F32.BF16 R24, R40.reuse, R54, R24 ;  /* 0x000000362818723c */ /* 0x040fe20000041818 */
[----:B------:R-:W2:Y:S05]  /*2d350*/  LDSM.16.MT88.4 R52, [R179+0xe800] ;  /* 0x00e80000b334783b */ /* 0x000eaa0000004200 */
[----:B------:R-:W3:Y:S02]  /*2d360*/  MUFU.EX2 R102, R102 ;  /* 0x0000006600667308 */ /* 0x000ee40000000800 */
[C---:B------:R-:W-:Y:S08]  /*2d370*/  HMMA.16816.F32.BF16 R28, R40.reuse, R64, R28 ;  /* 0x00000040281c723c */ /* 0x040ff0000004181c */
[----:B------:R-:W-:Y:S01]  /*2d380*/  HMMA.16816.F32.BF16 R32, R40, R66, R32 ;  /* 0x000000422820723c */ /* 0x000fe20000041820 */
[----:B------:R-:W-:Y:S01]  /*2d390*/  LDSM.16.MT88.4 R64, [R179+0xf000] ;  /* 0x00f00000b340783b */ /* 0x000fe20000004200 */
[----:B------:R-:W-:Y:S10]  /*2d3a0*/  MUFU.EX2 R73, R108 ;  /* 0x0000006c00497308 */ /* 0x000ff40000000800 */
[----:B------:R-:W4:Y:S01]  /*2d3b0*/  MUFU.EX2 R72, R243 ;  /* 0x000000f300487308 */ /* 0x000f220000000800 */
[----:B---3--:R-:W-:Y:S07]  /*2d3c0*/  F2FP.BF16.PACK_AB R46, R102, R99 ;  /* 0x00000063662e723e */ /* 0x008fee00000010ff */
[C---:B-1----:R-:W-:Y:S02]  /*2d3d0*/  HMMA.16816.F32.BF16 R4, R44.reuse, R48, R4 ;  /* 0x000000302c04723c */ /* 0x042fe40000041804 */
[----:B------:R-:W1:Y:S06]  /*2d3e0*/  MUFU.EX2 R39, R244 ;  /* 0x000000f400277308 */ /* 0x000e6c0000000800 */
[C---:B------:R-:W-:Y:S01]  /*2d3f0*/  HMMA.16816.F32.BF16 R8, R44.reuse, R50, R8 ;  /* 0x000000322c08723c */ /* 0x040fe20000041808 */
[----:B------:R-:W3:Y:S03]  /*2d400*/  LDSM.16.MT88.4 R48, [R178+0xf000] ;  /* 0x00f00000b230783b */ /* 0x000ee60000004200 */
[----:B------:R-:W5:Y:S01]  /*2d410*/  MUFU.EX2 R37, R245 ;  /* 0x000000f500257308 */ /* 0x000f620000000800 */
[----:B----4-:R-:W-:Y:S03]  /*2d420*/  FADD.FTZ R0, R72, R0 ;  /* 0x0000000048007221 */ /* 0x010fe60000010000 */
[C---:B------:R-:W-:Y:S06]  /*2d430*/  HMMA.16816.F32.BF16 R12, R44.reuse, R56, R12 ;  /* 0x000000382c0c723c */ /* 0x040fec000004180c */
[----:B------:R-:W-:Y:S02]  /*2d440*/  MUFU.EX2 R103, R103 ;  /* 0x0000006700677308 */ /* 0x000fe40000000800 */
[C---:B------:R-:W-:Y:S01]  /*2d450*/  HMMA.16816.F32.BF16 R16, R44.reuse, R58, R16 ;  /* 0x0000003a2c10723c */ /* 0x040fe20000041810 */
[----:B------:R-:W4:Y:S03]  /*2d460*/  LDSM.16.MT88.4 R56, [R181+0xf000] ;  /* 0x00f00000b538783b */ /* 0x000f260000004200 */
[C---:B-1----:R-:W-:Y:S01]  /*2d470*/  F2FP.BF16.PACK_AB R41, R39.reuse, R72 ;  /* 0x000000482729723e */ /* 0x042fe200000010ff */
[----:B------:R-:W-:Y:S03]  /*2d480*/  FADD.FTZ R0, R39, R0 ;  /* 0x0000000027007221 */ /* 0x000fe60000010000 */
[----:B------:R1:W-:Y:S01]  /*2d490*/  MUFU.EX2 R39, R214 ;  /* 0x000000d600277308 */ /* 0x0003e20000000800 */
[C---:B--2---:R-:W-:Y:S03]  /*2d4a0*/  HMMA.16816.F32.BF16 R20, R44.reuse, R52, R20 ;  /* 0x000000342c14723c */ /* 0x044fe60000041814 */
[C---:B-----5:R-:W-:Y:S01]  /*2d4b0*/  F2FP.BF16.PACK_AB R43, R2.reuse, R37 ;  /* 0x00000025022b723e */ /* 0x060fe200000010ff */
[----:B------:R-:W-:Y:S04]  /*2d4c0*/  FADD.FTZ R0, R37, R0 ;  /* 0x0000000025007221 */ /* 0x000fe80000010000 */
[C---:B------:R-:W-:Y:S01]  /*2d4d0*/  HMMA.16816.F32.BF16 R24, R44.reuse, R54, R24 ;  /* 0x000000362c18723c */ /* 0x040fe20000041818 */
[----:B------:R-:W2:Y:S01]  /*2d4e0*/  MUFU.EX2 R106, R106 ;  /* 0x0000006a006a7308 */ /* 0x000ea20000000800 */
[----:B------:R-:W5:Y:S02]  /*2d4f0*/  LDSM.16.MT88.4 R52, [R180+0xf000] ;  /* 0x00f00000b434783b */ /* 0x000f640000004200 */
[----:B------:R-:W-:Y:S04]  /*2d500*/  FADD.FTZ R0, R2, R0 ;  /* 0x0000000002007221 */ /* 0x000fe80000010000 */
[C---:B------:R-:W-:Y:S03]  /*2d510*/  HMMA.16816.F32.BF16 R28, R44.reuse, R60, R28 ;  /* 0x0000003c2c1c723c */ /* 0x040fe6000004181c */
[----:B------:R-:W-:Y:S01]  /*2d520*/  MUFU.EX2 R88, R88 ;  /* 0x0000005800587308 */ /* 0x000fe20000000800 */
[----:B------:R-:W-:Y:S01]  /*2d530*/  FADD.FTZ R0, R71, R0 ;  /* 0x0000000047007221 */ /* 0x000fe20000010000 */
[----:B-1----:R-:W-:Y:S03]  /*2d540*/  MOV R214, R166 ;  /* 0x000000a600d67202 */ /* 0x002fe60000000f00 */
[----:B------:R-:W-:Y:S01]  /*2d550*/  HMMA.16816.F32.BF16 R32, R44, R62, R32 ;  /* 0x0000003e2c20723c */ /* 0x000fe20000041820 */
[----:B------:R-:W-:Y:S02]  /*2d560*/  LDSM.16.MT88.4 R60, [R179+0xf800] ;  /* 0x00f80000b33c783b */ /* 0x000fe40000004200 */
[----:B------:R-:W-:Y:S01]  /*2d570*/  ISETP.GT.AND P0, PT, R214, 0x1, PT ;  /* 0x00000001d600780c */ /* 0x000fe20003f04270 */
[C---:B------:R-:W-:Y:S01]  /*2d580*/  FADD.FTZ R0, R69.reuse, R0 ;  /* 0x0000000045007221 */ /* 0x040fe20000010000 */
[----:B------:R-:W1:Y:S02]  /*2d590*/  MUFU.EX2 R89, R89 ;  /* 0x0000005900597308 */ /* 0x000e640000000800 */
[----:B------:R-:W-:Y:S01]  /*2d5a0*/  F2FP.BF16.PACK_AB R45, R69, R71 ;  /* 0x00000047452d723e */ /* 0x000fe200000010ff */
[----:B------:R-:W-:Y:S01]  /*2d5b0*/  FADD.FTZ R0, R68, R0 ;  /* 0x0000000044007221 */ /* 0x000fe20000010000 */
[----:B--2---:R-:W-:Y:S03]  /*2d5c0*/  F2FP.BF16.PACK_AB R40, R106, R103 ;  /* 0x000000676a28723e */ /* 0x004fe600000010ff */
[C---:B------:R-:W-:Y:S01]  /*2d5d0*/  F2FP.BF16.PACK_AB R47, R38.reuse, R68 ;  /* 0x00000044262f723e */ /* 0x040fe200000010ff */
[----:B------:R-:W-:Y:S01]  /*2d5e0*/  FADD.FTZ R0, R38, R0 ;  /* 0x0000000026007221 */ /* 0x000fe20000010000 */
[----:B------:R-:W-:Y:S01]  /*2d5f0*/  F2FP.BF16.PACK_AB R44, R93, R92 ;  /* 0x0000005c5d2c723e */ /* 0x000fe200000010ff */
[----:B------:R-:W-:Y:S01]  /*2d600*/  MUFU.EX2 R2, R163 ;  /* 0x000000a300027308 */ /* 0x000fe20000000800 */
[----:B------:R-:W-:Y:S01]  /*2d610*/  F2FP.BF16.PACK_AB R46, R78, R79 ;  /* 0x0000004f4e2e723e */ /* 0x000fe200000010ff */
[----:B------:R-:W-:Y:S08]  /*2d620*/  FADD.FTZ R0, R70, R0 ;  /* 0x0000000046007221 */ /* 0x000ff00000010000 */
[----:B------:R-:W2:Y:S01]  /*2d630*/  MUFU.EX2 R37, R252 ;  /* 0x000000fc00257308 */ /* 0x000ea20000000800 */
[----:B-1----:R-:W-:Y:S09]  /*2d640*/  F2FP.BF16.PACK_AB R42, R89, R88 ;  /* 0x00000058592a723e */ /* 0x002ff200000010ff */
[----:B------:R-:W1:Y:S01]  /*2d650*/  MUFU.EX2 R69, R110 ;  /* 0x0000006e00457308 */ /* 0x000e620000000800 */
[C---:B---3--:R-:W-:Y:S08]  /*2d660*/  HMMA.16816.F32.BF16 R4, R40.reuse, R48, R4 ;  /* 0x000000302804723c */ /* 0x048ff00000041804 */
[C---:B------:R-:W-:Y:S01]  /*2d670*/  HMMA.16816.F32.BF16 R8, R40.reuse, R50, R8 ;  /* 0x000000322808723c */ /* 0x040fe20000041808 */
[----:B------:R-:W3:Y:S01]  /*2d680*/  LDSM.16.MT88.4 R48, [R178+0xf800] ;  /* 0x00f80000b230783b */ /* 0x000ee20000004200 */
[----:B------:R-:W1:Y:S02]  /*2d690*/  MUFU.EX2 R68, R111 ;  /* 0x0000006f00447308 */ /* 0x000e640000000800 */
[----:B--2---:R-:W-:Y:S04]  /*2d6a0*/  FADD.FTZ R0, R37, R0 ;  /* 0x0000000025007221 */ /* 0x004fe80000010000 */
[C---:B----4-:R-:W-:Y:S04]  /*2d6b0*/  HMMA.16816.F32.BF16 R12, R40.reuse, R56, R12 ;  /* 0x00000038280c723c */ /* 0x050fe8000004180c */
[----:B------:R-:W-:Y:S01]  /*2d6c0*/  MUFU.EX2 R38, R115 ;  /* 0x0000007300267308 */ /* 0x000fe20000000800 */
[----:B------:R-:W-:Y:S03]  /*2d6d0*/  FADD.FTZ R0, R39, R0 ;  /* 0x0000000027007221 */ /* 0x000fe60000010000 */
[C---:B------:R-:W-:Y:S01]  /*2d6e0*/  HMMA.16816.F32.BF16 R16, R40.reuse, R58, R16 ;  /* 0x0000003a2810723c */ /* 0x040fe20000041810 */
[----:B------:R-:W2:Y:S05]  /*2d6f0*/  LDSM.16.MT88.4 R56, [R181+0xf800] ;  /* 0x00f80000b538783b */ /* 0x000eaa0000004200 */
[----:B------:R-:W-:Y:S02]  /*2d700*/  MUFU.EX2 R72, R109 ;  /* 0x0000006d00487308 */ /* 0x000fe40000000800 */
[C---:B------:R-:W-:Y:S08]  /*2d710*/  HMMA.16816.F32.BF16 R20, R40.reuse, R64, R20 ;  /* 0x000000402814723c */ /* 0x040ff00000041814 */
[C---:B------:R-:W-:Y:S01]  /*2d720*/  HMMA.16816.F32.BF16 R24, R40.reuse, R66, R24 ;  /* 0x000000422818723c */ /* 0x040fe20000041818 */
[----:B------:R-:W4:Y:S01]  /*2d730*/  LDSM.16.MT88.4 R64, [R180+0xf800] ;  /* 0x00f80000b440783b */ /* 0x000f220000004200 */
[----:B------:R-:W-:Y:S06]  /*2d740*/  MUFU.EX2 R71, R112 ;  /* 0x0000007000477308 */ /* 0x000fec0000000800 */
[C---:B-----5:R-:W-:Y:S08]  /*2d750*/  HMMA.16816.F32.BF16 R28, R40.reuse, R52, R28 ;  /* 0x00000034281c723c */ /* 0x060ff0000004181c */
[----:B------:R-:W-:Y:S01]  /*2d760*/  HMMA.16816.F32.BF16 R32, R40, R54, R32 ;  /* 0x000000362820723c */ /* 0x000fe20000041820 */
[----:B------:R-:W5:Y:S06]  /*2d770*/  LDSM.16.MT88.4 R52, [R178+0x10000] ;  /* 0x01000000b234783b */ /* 0x000f6c0000004200 */
[----:B------:R-:W-:Y:S01]  /*2d780*/  F2FP.BF16.PACK_AB R41, R37, R70 ;  /* 0x000000462529723e */ /* 0x000fe200000010ff */
[C---:B---3--:R-:W-:Y:S01]  /*2d790*/  HMMA.16816.F32.BF16 R4, R44.reuse, R48, R4 ;  /* 0x000000302c04723c */ /* 0x048fe20000041804 */
[----:B------:R-:W-:Y:S04]  /*2d7a0*/  MUFU.EX2 R70, R113 ;  /* 0x0000007100467308 */ /* 0x000fe80000000800 */
[C---:B------:R-:W-:Y:S01]  /*2d7b0*/  F2FP.BF16.PACK_AB R43, R2.reuse, R39 ;  /* 0x00000027022b723e */ /* 0x040fe200000010ff */
[----:B------:R-:W-:Y:S01]  /*2d7c0*/  FADD.FTZ R37, R2, R0 ;  /* 0x0000000002257221 */ /* 0x000fe20000010000 */
[----:B------:R-:W-:Y:S01]  /*2d7d0*/  F2FP.BF16.PACK_AB R40, R76, R77 ;  /* 0x0000004d4c28723e */ /* 0x000fe200000010ff */
[C---:B------:R-:W-:Y:S01]  /*2d7e0*/  HMMA.16816.F32.BF16 R8, R44.reuse, R50, R8 ;  /* 0x000000322c08723c */ /* 0x040fe20000041808 */
[----:B------:R-:W3:Y:S02]  /*2d7f0*/  LDSM.16.MT88.4 R48, [R181+0x10000] ;  /* 0x01000000b530783b */ /* 0x000ee40000004200 */
[----:B------:R-:W-:Y:S01]  /*2d800*/  MUFU.EX2 R39, R123 ;  /* 0x0000007b00277308 */ /* 0x000fe20000000800 */
[----:B------:R-:W-:Y:S01]  /*2d810*/  F2FP.BF16.PACK_AB R42, R74, R75 ;  /* 0x0000004b4a2a723e */ /* 0x000fe200000010ff */
[----:B------:R-:W-:Y:S03]  /*2d820*/  FADD.FTZ R0, R159, R107 ;  /* 0x0000006b9f007221 */ /* 0x000fe60000010000 */
[C---:B--2---:R-:W-:Y:S04]  /*2d830*/  HMMA.16816.F32.BF16 R12, R44.reuse, R56, R12 ;  /* 0x000000382c0c723c */ /* 0x044fe8000004180c */
[----:B------:R-:W-:Y:S04]  /*2d840*/  FADD.FTZ R0, R157, R0 ;  /* 0x000000009d007221 */ /* 0x000fe80000010000 */
[C---:B------:R-:W-:Y:S01]  /*2d850*/  HMMA.16816.F32.BF16 R16, R44.reuse, R58, R16 ;  /* 0x0000003a2c10723c */ /* 0x040fe20000041810 */
[----:B------:R-:W-:Y:S03]  /*2d860*/  LDSM.16.MT88.4 R56, [R181+0x10800] ;  /* 0x01080000b538783b */ /* 0x000fe60000004200 */
[----:B------:R-:W-:Y:S04]  /*2d870*/  FADD.FTZ R0, R158, R0 ;  /* 0x000000009e007221 */ /* 0x000fe80000010000 */
[C---:B------:R-:W-:Y:S01]  /*2d880*/  HMMA.16816.F32.BF16 R20, R44.reuse, R60, R20 ;  /* 0x0000003c2c14723c */ /* 0x040fe20000041814 */
[----:B------:R-:W2:Y:S03]  /*2d890*/  MUFU.EX2 R61, R114 ;  /* 0x00000072003d7308 */ /* 0x000ea60000000800 */
[----:B------:R-:W-:Y:S04]  /*2d8a0*/  FADD.FTZ R0, R155, R0 ;  /* 0x000000009b007221 */ /* 0x000fe80000010000 */
[C---:B------:R-:W-:Y:S03]  /*2d8b0*/  HMMA.16816.F32.BF16 R24, R44.reuse, R62, R24 ;  /* 0x0000003e2c18723c */ /* 0x040fe60000041818 */
[----:B------:R-:W-:Y:S01]  /*2d8c0*/  MUFU.EX2 R63, R118 ;  /* 0x00000076003f7308 */ /* 0x000fe20000000800 */
[----:B------:R-:W-:Y:S04]  /*2d8d0*/  FADD.FTZ R0, R156, R0 ;  /* 0x000000009c007221 */ /* 0x000fe80000010000 */
[C---:B----4-:R-:W-:Y:S04]  /*2d8e0*/  HMMA.16816.F32.BF16 R28, R44.reuse, R64, R28 ;  /* 0x000000402c1c723c */ /* 0x050fe8000004181c */
[----:B------:R-:W-:Y:S01]  /*2d8f0*/  FADD.FTZ R0, R153, R0 ;  /* 0x0000000099007221 */ /* 0x000fe20000010000 */
[----:B------:R-:W4:Y:S03]  /*2d900*/  MUFU.EX2 R62, R119 ;  /* 0x00000077003e7308 */ /* 0x000f260000000800 */
[----:B------:R-:W-:Y:S01]  /*2d910*/  HMMA.16816.F32.BF16 R32, R44, R66, R32 ;  /* 0x000000422c20723c */ /* 0x000fe20000041820 */
[----:B------:R-:W1:Y:S03]  /*2d920*/  LDSM.16.MT88.4 R44, [R179+0x10000] ;  /* 0x01000000b32c783b */ /* 0x000e660000004200 */
[----:B------:R-:W-:Y:S03]  /*2d930*/  FADD.FTZ R0, R154, R0 ;  /* 0x000000009a007221 */ /* 0x000fe60000010000 */
[----:B------:R-:W1:Y:S01]  /*2d940*/  MUFU.EX2 R60, R122 ;  /* 0x0000007a003c7308 */ /* 0x000e620000000800 */
[C---:B-----5:R-:W-:Y:S05]  /*2d950*/  HMMA.16816.F32.BF16 R4, R40.reuse, R52, R4 ;  /* 0x000000342804723c */ /* 0x060fea0000041804 */
[----:B------:R-:W-:Y:S03]  /*2d960*/  FADD.FTZ R0, R150, R0 ;  /* 0x0000000096007221 */ /* 0x000fe60000010000 */
[C---:B------:R-:W-:Y:S01]  /*2d970*/  HMMA.16816.F32.BF16 R8, R40.reuse, R54, R8 ;  /* 0x000000362808723c */ /* 0x040fe20000041808 */
[----:B------:R-:W5:Y:S01]  /*2d980*/  LDSM.16.MT88.4 R52, [R180+0x10000] ;  /* 0x01000000b434783b */ /* 0x000f620000004200 */
[----:B------:R-:W-:Y:S02]  /*2d990*/  MUFU.EX2 R67, R117 ;  /* 0x0000007500437308 */ /* 0x000fe40000000800 */
[----:B------:R-:W-:Y:S04]  /*2d9a0*/  FADD.FTZ R0, R152, R0 ;  /* 0x0000000098007221 */ /* 0x000fe80000010000 */
[C---:B---3--:R-:W-:Y:S01]  /*2d9b0*/  HMMA.16816.F32.BF16 R12, R40.reuse, R48, R12 ;  /* 0x00000030280c723c */ /* 0x048fe2000004180c */
[----:B------:R-:W-:Y:S03]  /*2d9c0*/  LDSM.16.MT88.4 R152, [R181+0x11800] ;  /* 0x01180000b598783b */ /* 0x000fe60000004200 */
[----:B------:R-:W-:Y:S01]  /*2d9d0*/  FADD.FTZ R0, R149, R0 ;  /* 0x0000000095007221 */ /* 0x000fe20000010000 */
[----:B------:R-:W-:Y:S03]  /*2d9e0*/  MUFU.EX2 R66, R120 ;  /* 0x0000007800427308 */ /* 0x000fe60000000800 */
[C---:B------:R-:W-:Y:S01]  /*2d9f0*/  HMMA.16816.F32.BF16 R16, R40.reuse, R50, R16 ;  /* 0x000000322810723c */ /* 0x040fe20000041810 */
[----:B------:R-:W3:Y:S03]  /*2da00*/  LDSM.16.MT88.4 R48, [R178+0x10800] ;  /* 0x01080000b230783b */ /* 0x000ee60000004200 */
[----:B------:R-:W-:Y:S03]  /*2da10*/  FADD.FTZ R0, R151, R0 ;  /* 0x0000000097007221 */ /* 0x000fe60000010000 */
[----:B------:R-:W-:Y:S01]  /*2da20*/  MUFU.EX2 R65, R121 ;  /* 0x0000007900417308 */ /* 0x000fe20000000800 */
[----:B------:R-:W-:Y:S01]  /*2da30*/  FADD.FTZ R2, R142, R0 ;  /* 0x000000008e027221 */ /* 0x000fe20000010000 */
[C---:B-1----:R-:W-:Y:S03]  /*2da40*/  HMMA.16816.F32.BF16 R20, R40.reuse, R44, R20 ;  /* 0x0000002c2814723c */ /* 0x042fe60000041814 */
[----:B------:R-:W-:Y:S02]  /*2da50*/  FADD.FTZ R2, R147, R2 ;  /* 0x0000000293027221 */ /* 0x000fe40000010000 */
[----:B------:R-:W-:Y:S02]  /*2da60*/  FADD.FTZ R0, R69, R37 ;  /* 0x0000002545007221 */ /* 0x000fe40000010000 */
[----:B------:R-:W-:Y:S01]  /*2da70*/  FADD.FTZ R2, R141, R2 ;  /* 0x000000028d027221 */ /* 0x000fe20000010000 */
[C---:B------:R-:W-:Y:S01]  /*2da80*/  HMMA.16816.F32.BF16 R24, R40.reuse, R46, R24 ;  /* 0x0000002e2818723c */ /* 0x040fe20000041818 */
[----:B------:R-:W-:Y:S03]  /*2da90*/  MUFU.EX2 R64, R126 ;  /* 0x0000007e00407308 */ /* 0x000fe60000000800 */
[C---:B------:R-:W-:Y:S01]  /*2daa0*/  FADD.FTZ R0, R68.reuse, R0 ;  /* 0x0000000044007221 */ /* 0x040fe20000010000 */
[----:B------:R-:W-:Y:S01]  /*2dab0*/  F2FP.BF16.PACK_AB R45, R68, R69 ;  /* 0x00000045442d723e */ /* 0x000fe200000010ff */
[----:B------:R-:W-:Y:S01]  /*2dac0*/  FADD.FTZ R2, R144, R2 ;  /* 0x0000000290027221 */ /* 0x000fe20000010000 */
[----:B--2---:R-:W-:Y:S01]  /*2dad0*/  F2FP.BF16.PACK_AB R47, R38, R61 ;  /* 0x0000003d262f723e */ /* 0x004fe200000010ff */
[C---:B-----5:R-:W-:Y:S03]  /*2dae0*/  HMMA.16816.F32.BF16 R28, R40.reuse, R52, R28 ;  /* 0x00000034281c723c */ /* 0x060fe6000004181c */
[----:B------:R-:W1:Y:S01]  /*2daf0*/  MUFU.EX2 R68, R116 ;  /* 0x0000007400447308 */ /* 0x000e620000000800 */
[----:B------:R-:W-:Y:S01]  /*2db00*/  FADD.FTZ R0, R61, R0 ;  /* 0x000000003d007221 */ /* 0x000fe20000010000 */
[----:B------:R-:W-:Y:S02]  /*2db10*/  F2FP.BF16.PACK_AB R44, R72, R73 ;  /* 0x00000049482c723e */ /* 0x000fe400000010ff */
[----:B------:R-:W-:Y:S01]  /*2db20*/  F2FP.BF16.PACK_AB R46, R70, R71 ;  /* 0x00000047462e723e */ /* 0x000fe200000010ff */
[----:B------:R-:W-:Y:S01]  /*2db30*/  HMMA.16816.F32.BF16 R32, R40, R54, R32 ;  /* 0x000000362820723c */ /* 0x000fe20000041820 */
[----:B------:R-:W2:Y:S03]  /*2db40*/  LDSM.16.MT88.4 R40, [R179+0x10800] ;  /* 0x01080000b328783b */ /* 0x000ea60000004200 */
[----:B------:R-:W-:Y:S02]  /*2db50*/  FADD.FTZ R37, R38, R0 ;  /* 0x0000000026257221 */ /* 0x000fe40000010000 */
[----:B------:R-:W-:Y:S01]  /*2db60*/  FADD.FTZ R0, R143, R2 ;  /* 0x000000028f007221 */ /* 0x000fe20000010000 */
[----:B------:R5:W-:Y:S01]  /*2db70*/  MUFU.EX2 R38, R162 ;  /* 0x000000a200267308 */ /* 0x000be20000000800 */
[C---:B---3--:R-:W-:Y:S01]  /*2db80*/  HMMA.16816.F32.BF16 R4, R44.reuse, R48, R4 ;  /* 0x000000302c04723c */ /* 0x048fe20000041804 */
[----:B------:R-:W3:Y:S04]  /*2db90*/  LDSM.16.MT88.4 R52, [R180+0x10800] ;  /* 0x01080000b434783b */ /* 0x000ee80000004200 */
[----:B------:R-:W-:Y:S03]  /*2dba0*/  FADD.FTZ R0, R148, R0 ;  /* 0x0000000094007221 */ /* 0x000fe60000010000 */
[C---:B------:R-:W-:Y:S01]  /*2dbb0*/  HMMA.16816.F32.BF16 R8, R44.reuse, R50, R8 ;  /* 0x000000322c08723c */ /* 0x040fe20000041808 */
[----:B------:R-:W1:Y:S03]  /*2dbc0*/  LDSM.16.MT88.4 R48, [R178+0x11000] ;  /* 0x01100000b230783b */ /* 0x000e660000004200 */
[----:B------:R-:W-:Y:S04]  /*2dbd0*/  FADD.FTZ R0, R145, R0 ;  /* 0x0000000091007221 */ /* 0x000fe80000010000 */
[C---:B------:R-:W-:Y:S04]  /*2dbe0*/  HMMA.16816.F32.BF16 R12, R44.reuse, R56, R12 ;  /* 0x000000382c0c723c */ /* 0x040fe8000004180c */
[----:B------:R-:W-:Y:S02]  /*2dbf0*/  FADD.FTZ R0, R146, R0 ;  /* 0x0000000092007221 */ /* 0x000fe40000010000 */
[----:B------:R-:W-:Y:S02]  /*2dc00*/  LDSM.16.MT88.4 R144, [R179+0x11800] ;  /* 0x01180000b390783b */ /* 0x000fe40000004200 */
[C---:B------:R-:W-:Y:S04]  /*2dc10*/  HMMA.16816.F32.BF16 R16, R44.reuse, R58, R16 ;  /* 0x0000003a2c10723c */ /* 0x040fe80000041810 */
[----:B------:R-:W-:Y:S02]  /*2dc20*/  FADD.FTZ R0, R140, R0 ;  /* 0x000000008c007221 */ /* 0x000fe40000010000 */
[----:B------:R-:W1:Y:S02]  /*2dc30*/  LDSM.16.MT88.4 R56, [R181+0x11000] ;  /* 0x01100000b538783b */ /* 0x000e640000004200 */
[----:B------:R-:W-:Y:S01]  /*2dc40*/  FADD.FTZ R0, R135, R0 ;  /* 0x0000000087007221 */ /* 0x000fe20000010000 */
[C---:B--2---:R-:W-:Y:S03]  /*2dc50*/  HMMA.16816.F32.BF16 R20, R44.reuse, R40, R20 ;  /* 0x000000282c14723c */ /* 0x044fe60000041814 */
[----:B------:R-:W-:Y:S01]  /*2dc60*/  FADD.FTZ R0, R130, R0 ;  /* 0x0000000082007221 */ /* 0x000fe20000010000 */
[----:B------:R-:W-:Y:S01]  /*2dc70*/  MOV R135, R36 ;  /* 0x0000002400877202 */ /* 0x000fe20000000f00 */
[----:B-----5:R-:W-:Y:S02]  /*2dc80*/  LDSM.16.MT88.4 R160, [R178+0x11800] ;  /* 0x01180000b2a0783b */ /* 0x020fe40000004200 */
[----:B------:R-:W-:Y:S01]  /*2dc90*/  FADD.FTZ R0, R134, R0 ;  /* 0x0000000086007221 */ /* 0x000fe20000010000 */
[C---:B------:R-:W-:Y:S04]  /*2dca0*/  HMMA.16816.F32.BF16 R24, R44.reuse, R42, R24 ;  /* 0x0000002a2c18723c */ /* 0x040fe80000041818 */
[----:B------:R-:W-:Y:S01]  /*2dcb0*/  FADD.FTZ R0, R131, R0 ;  /* 0x0000000083007221 */ /* 0x000fe20000010000 */
[----:B----4-:R-:W-:Y:S02]  /*2dcc0*/  F2FP.BF16.PACK_AB R41, R62, R63 ;  /* 0x0000003f3e29723e */ /* 0x010fe400000010ff */
[----:B------:R-:W-:Y:S01]  /*2dcd0*/  F2FP.BF16.PACK_AB R43, R39, R60 ;  /* 0x0000003c272b723e */ /* 0x000fe200000010ff */
[C---:B---3--:R-:W-:Y:S01]  /*2dce0*/  HMMA.16816.F32.BF16 R28, R44.reuse, R52, R28 ;  /* 0x000000342c1c723c */ /* 0x048fe2000004181c */
[----:B------:R-:W-:Y:S03]  /*2dcf0*/  MUFU.EX2 R52, R124 ;  /* 0x0000007c00347308 */ /* 0x000fe60000000800 */
[----:B------:R-:W-:Y:S01]  /*2dd00*/  FADD.FTZ R0, R137, R0 ;  /* 0x0000000089007221 */ /* 0x000fe20000010000 */
[----:B-1----:R-:W-:Y:S02]  /*2dd10*/  F2FP.BF16.PACK_AB R40, R67, R68 ;  /* 0x000000444328723e */ /* 0x002fe400000010ff */
[----:B------:R-:W-:Y:S01]  /*2dd20*/  F2FP.BF16.PACK_AB R42, R65, R66 ;  /* 0x00000042412a723e */ /* 0x000fe200000010ff */
[----:B------:R-:W-:Y:S01]  /*2dd30*/  HMMA.16816.F32.BF16 R32, R44, R54, R32 ;  /* 0x000000362c20723c */ /* 0x000fe20000041820 */
[----:B------:R-:W-:Y:S02]  /*2dd40*/  LDSM.16.MT88.4 R44, [R180+0x11000] ;  /* 0x01100000b42c783b */ /* 0x000fe40000004200 */
[----:B------:R-:W-:Y:S01]  /*2dd50*/  MUFU.EX2 R137, R127 ;  /* 0x0000007f00897308 */ /* 0x000fe20000000800 */
[----:B------:R-:W-:Y:S01]  /*2dd60*/  FADD.FTZ R0, R139, R0 ;  /* 0x000000008b007221 */ /* 0x000fe20000010000 */
[----:B------:R-:W-:Y:S03]  /*2dd70*/  MOV R134, R3 ;  /* 0x0000000300867202 */ /* 0x000fe60000000f00 */
[C---:B------:R-:W-:Y:S05]  /*2dd80*/  HMMA.16816.F32.BF16 R4, R40.reuse, R48, R4 ;  /* 0x000000302804723c */ /* 0x040fea0000041804 */
[----:B------:R-:W-:Y:S01]  /*2dd90*/  FADD.FTZ R2, R138, R0 ;  /* 0x000000008a027221 */ /* 0x000fe20000010000 */
[----:B------:R-:W-:Y:S01]  /*2dda0*/  MUFU.EX2 R139, R167 ;  /* 0x000000a7008b7308 */ /* 0x000fe20000000800 */
[----:B------:R-:W-:Y:S01]  /*2ddb0*/  FADD.FTZ R0, R63, R37 ;  /* 0x000000253f007221 */ /* 0x000fe20000010000 */
[C---:B------:R-:W-:Y:S04]  /*2ddc0*/  HMMA.16816.F32.BF16 R8, R40.reuse, R50, R8 ;  /* 0x000000322808723c */ /* 0x040fe80000041808 */
[----:B------:R-:W-:Y:S02]  /*2ddd0*/  FADD.FTZ R2, R136, R2 ;  /* 0x0000000288027221 */ /* 0x000fe40000010000 */
[----:B------:R-:W-:Y:S02]  /*2dde0*/  FADD.FTZ R0, R62, R0 ;  /* 0x000000003e007221 */ /* 0x000fe40000010000 */
[C---:B------:R-:W-:Y:S01]  /*2ddf0*/  HMMA.16816.F32.BF16 R12, R40.reuse, R56, R12 ;  /* 0x00000038280c723c */ /* 0x040fe2000004180c */
[----:B------:R-:W1:Y:S03]  /*2de00*/  MUFU.EX2 R49, R125 ;  /* 0x0000007d00317308 */ /* 0x000e660000000800 */
[----:B------:R-:W-:Y:S02]  /*2de10*/  FADD.FTZ R2, R82, R2 ;  /* 0x0000000252027221 */ /* 0x000fe40000010000 */
[----:B------:R-:W-:Y:S02]  /*2de20*/  FADD.FTZ R0, R60, R0 ;  /* 0x000000003c007221 */ /* 0x000fe40000010000 */
[C---:B------:R-:W-:Y:S01]  /*2de30*/  HMMA.16816.F32.BF16 R16, R40.reuse, R58, R16 ;  /* 0x0000003a2810723c */ /* 0x040fe20000041810 */
[----:B------:R-:W2:Y:S02]  /*2de40*/  LDSM.16.MT88.4 R60, [R179+0x11000] ;  /* 0x01100000b33c783b */ /* 0x000ea40000004200 */
[----:B------:R-:W-:Y:S01]  /*2de50*/  MUFU.EX2 R48, R128 ;  /* 0x0000008000307308 */ /* 0x000fe20000000800 */
[----:B------:R-:W-:Y:S02]  /*2de60*/  FADD.FTZ R2, R83, R2 ;  /* 0x0000000253027221 */ /* 0x000fe40000010000 */
[----:B------:R-:W-:Y:S02]  /*2de70*/  FADD.FTZ R37, R39, R0 ;  /* 0x0000000027257221 */ /* 0x000fe40000010000 */
[----:B------:R-:W-:Y:S04]  /*2de80*/  FADD.FTZ R0, R86, R2 ;  /* 0x0000000256007221 */ /* 0x000fe80000010000 */
[----:B------:R-:W-:Y:S01]  /*2de90*/  FADD.FTZ R0, R87, R0 ;  /* 0x0000000057007221 */ /* 0x000fe20000010000 */
[----:B------:R-:W3:Y:S03]  /*2dea0*/  MUFU.EX2 R39, R129 ;  /* 0x0000008100277308 */ /* 0x000ee60000000800 */
[----:B------:R-:W-:Y:S01]  /*2deb0*/  FADD.FTZ R0, R90, R0 ;  /* 0x000000005a007221 */ /* 0x000fe20000010000 */
[----:B-1----:R-:W-:Y:S03]  /*2dec0*/  F2FP.BF16.PACK_AB R136, R49, R52 ;  /* 0x000000343188723e */ /* 0x002fe600000010ff */
[----:B------:R-:W-:Y:S04]  /*2ded0*/  FADD.FTZ R0, R91, R0 ;  /* 0x000000005b007221 */ /* 0x000fe80000010000 */
[----:B------:R-:W-:Y:S04]  /*2dee0*/  FADD.FTZ R0, R94, R0 ;  /* 0x000000005e007221 */ /* 0x000fe80000010000 */
[----:B------:R-:W-:Y:S04]  /*2def0*/  FADD.FTZ R0, R95, R0 ;  /* 0x000000005f007221 */ /* 0x000fe80000010000 */
[----:B------:R-:W-:Y:S04]  /*2df00*/  FADD.FTZ R0, R98, R0 ;  /* 0x0000000062007221 */ /* 0x000fe80000010000 */
[----:B------:R-:W-:Y:S01]  /*2df10*/  FADD.FTZ R0, R99, R0 ;  /* 0x0000000063007221 */ /* 0x000fe20000010000 */
[----:B---3--:R-:W-:Y:S03]  /*2df20*/  F2FP.BF16.PACK_AB R138, R39, R48 ;  /* 0x00000030278a723e */ /* 0x008fe600000010ff */
[----:B------:R-:W-:Y:S01]  /*2df30*/  FADD.FTZ R0, R102, R0 ;  /* 0x0000000066007221 */ /* 0x000fe20000010000 */
[C---:B--2---:R-:W-:Y:S03]  /*2df40*/  HMMA.16816.F32.BF16 R20, R40.reuse, R60, R20 ;  /* 0x0000003c2814723c */ /* 0x044fe60000041814 */
        /* <DEDUP_REMOVED lines=12> */
[----:B------:R-:W-:Y:S04]  /*2e010*/  F2FP.BF16.PACK_AB R139, R139, R38 ;  /* 0x000000268b8b723e */ /* 0x000fe800000010ff */
[----:B------:R1:W-:Y:S03]  /*2e020*/  STL [R1+0x8], R0 ;  /* 0x0000080001007387 */ /* 0x0003e60000100800 */
[C---:B------:R-:W-:Y:S01]  /*2e030*/  HMMA.16816.F32.BF16 R164, R136.reuse, R160, R4 ;  /* 0x000000a088a4723c */ /* 0x040fe20000041804 */
[----:B------:R-:W2:Y:S07]  /*2e040*/  LDSM.16.MT88.4 R4, [R180+0x11800] ;  /* 0x01180000b404783b */ /* 0x000eae0000004200 */
[C---:B------:R-:W-:Y:S08]  /*2e050*/  HMMA.16816.F32.BF16 R160, R136.reuse, R162, R8 ;  /* 0x000000a288a0723c */ /* 0x040ff00000041808 */
[C---:B------:R-:W-:Y:S04]  /*2e060*/  HMMA.16816.F32.BF16 R156, R136.reuse, R152, R12 ;  /* 0x00000098889c723c */ /* 0x040fe8000004180c */
[----:B-1----:R-:W-:Y:S04]  /*2e070*/  FADD.FTZ R0, R92, R2 ;  /* 0x000000025c007221 */ /* 0x002fe80000010000 */
[C---:B------:R-:W-:Y:S04]  /*2e080*/  HMMA.16816.F32.BF16 R152, R136.reuse, R154, R16 ;  /* 0x0000009a8898723c */ /* 0x040fe80000041810 */
[----:B------:R-:W-:Y:S04]  /*2e090*/  FADD.FTZ R0, R93, R0 ;  /* 0x000000005d007221 */ /* 0x000fe80000010000 */
[----:B------:R-:W-:Y:S01]  /*2e0a0*/  FADD.FTZ R0, R79, R0 ;  /* 0x000000004f007221 */ /* 0x000fe20000010000 */
[C---:B------:R-:W-:Y:S03]  /*2e0b0*/  HMMA.16816.F32.BF16 R148, R136.reuse, R144, R20 ;  /* 0x000000908894723c */ /* 0x040fe60000041814 */
[----:B------:R-:W-:Y:S04]  /*2e0c0*/  FADD.FTZ R0, R78, R0 ;  /* 0x000000004e007221 */ /* 0x000fe80000010000 */
[----:B------:R-:W-:Y:S01]  /*2e0d0*/  FADD.FTZ R0, R77, R0 ;  /* 0x000000004d007221 */ /* 0x000fe20000010000 */
[C---:B------:R-:W-:Y:S04]  /*2e0e0*/  HMMA.16816.F32.BF16 R144, R136.reuse, R146, R24 ;  /* 0x000000928890723c */ /* 0x040fe80000041818 */
[----:B------:R-:W-:Y:S04]  /*2e0f0*/  FADD.FTZ R0, R76, R0 ;  /* 0x000000004c007221 */ /* 0x000fe80000010000 */
[----:B------:R-:W-:Y:S01]  /*2e100*/  FADD.FTZ R0, R75, R0 ;  /* 0x000000004b007221 */ /* 0x000fe20000010000 */
[C---:B--2---:R-:W-:Y:S03]  /*2e110*/  HMMA.16816.F32.BF16 R140, R136.reuse, R4, R28 ;  /* 0x00000004888c723c */ /* 0x044fe6000004181c */
[----:B------:R-:W-:Y:S04]  /*2e120*/  FADD.FTZ R0, R74, R0 ;  /* 0x000000004a007221 */ /* 0x000fe80000010000 */
[----:B------:R-:W-:Y:S01]  /*2e130*/  FADD.FTZ R0, R73, R0 ;  /* 0x0000000049007221 */ /* 0x000fe20000010000 */
[----:B------:R-:W-:Y:S04]  /*2e140*/  HMMA.16816.F32.BF16 R136, R136, R6, R32 ;  /* 0x000000068888723c */ /* 0x000fe80000041820 */
        /* <DEDUP_REMOVED lines=10> */
[----:B------:R-:W-:Y:S03]  /*2e1f0*/  IADD3 R0, R214, -0x1, RZ ;  /* 0xffffffffd6007810 */ /* 0x000fe60007ffe0ff */
[----:B------:R-:W-:Y:S02]  /*2e200*/  FADD.FTZ R2, R39, R2 ;  /* 0x0000000227027221 */ /* 0x000fe40000010000 */
[----:B------:R1:W-:Y:S04]  /*2e210*/  STL [R1+0x4], R0 ;  /* 0x0000040001007387 */ /* 0x0003e80000100800 */
[----:B------:R1:W-:Y:S01]  /*2e220*/  STL [R1+0xc], R2 ;  /* 0x00000c0201007387 */ /* 0x0003e20000100800 */
[----:B------:R-:W-:-:S05]  /*2e230*/  @P0 BRA `(.L_x_1431) ;  /* 0xffff8d6000000947 */ /* 0x000fca000383ffff */
.L_x_1422:
        /* <DEDUP_REMOVED lines=10> */
[----:B-1----:R-:W3:Y:S04]  /*2e2e0*/  LDL R2, [R1+0xc] ;  /* 0x00000c0001027983 */ /* 0x002ee80000100800 */
[----:B---3--:R1:W3:Y:S02]  /*2e2f0*/  SHFL.BFLY PT, R0, R2, 0x2, 0x1f ;  /* 0x0c401f0002007f89 */ /* 0x0082e400000e0000 */
.L_x_1445:
[----:B-1----:R-:W4:Y:S02]  /*2e300*/  LDL.LU R2, [R1+0xc] ;  /* 0x00000c0001027983 */ /* 0x002f240000300800 */
[----:B---34-:R-:W-:Y:S01]  /*2e310*/  FADD.FTZ R0, R0, R2 ;  /* 0x0000000200007221 */ /* 0x018fe20000010000 */
[----:B------:R-:W-:Y:S05]  /*2e320*/  BRA.DIV ~URZ, `(.L_x_1433) ;  /* 0x000012327f007947 */ /* 0x000fea000b800000 */
[----:B------:R-:W3:Y:S04]  /*2e330*/  LDL.LU R6, [R1+0x8] ;  /* 0x0000080001067983 */ /* 0x000ee80000300800 */
[----:B------:R-:W1:Y:S02]  /*2e340*/  SHFL.BFLY PT, R5, R0, 0x1, 0x1f ;  /* 0x0c201f0000057f89 */ /* 0x000e6400000e0000 */
[----:B-1----:R-:W-:-:S02]  /*2e350*/  FADD.FTZ R19, R0, R5 ;  /* 0x0000000500137221 */ /* 0x002fc40000010000 */
[----:B---3--:R-:W1:Y:S02]  /*2e360*/  SHFL.BFLY PT, R2, R6, 0x2, 0x1f ;  /* 0x0c401f0006027f89 */ /* 0x008e6400000e0000 */
[----:B-1----:R-:W-:-:S05]  /*2e370*/  FADD.FTZ R2, R2, R6 ;  /* 0x0000000602027221 */ /* 0x002fca0000010000 */
[----:B------:R1:W3:Y:S02]  /*2e380*/  SHFL.BFLY PT, R4, R2, 0x1, 0x1f ;  /* 0x0c201f0002047f89 */ /* 0x0002e400000e0000 */
.L_x_1446:
[----:B------:R-:W4:Y:S01]  /*2e390*/  LDL R22, [R1+0x150] ;  /* 0x0001500001167983 */ /* 0x000f220000100800 */
[----:B------:R-:W-:Y:S01]  /*2e3a0*/  FSETP.NE.FTZ.AND P4, PT, R19, RZ, PT ;  /* 0x000000ff1300720b */ /* 0x000fe20003f95000 */
[----:B---3--:R-:W-:Y:S01]  /*2e3b0*/  FADD.FTZ R18, R4, R2 ;  /* 0x0000000204127221 */ /* 0x008fe20000010000 */
[----:B------:R-:W-:Y:S01]  /*2e3c0*/  MOV R0, 0x3f800000 ;  /* 0x3f80000000007802 */ /* 0x000fe20000000f00 */
[----:B------:R-:W3:Y:S01]  /*2e3d0*/  S2R R39, SR_TID.X ;  /* 0x0000000000277919 */ /* 0x000ee20000002100 */
[----:B-1----:R-:W-:Y:S01]  /*2e3e0*/  IMAD.MOV.U32 R2, RZ, RZ, 0x3f800000 ;  /* 0x3f800000ff027424 */ /* 0x002fe200078e00ff */
[----:B------:R-:W-:Y:S01]  /*2e3f0*/  MOV R7, 0xfffffff0 ;  /* 0xfffffff000077802 */ /* 0x000fe20000000f00 */
[----:B------:R-:W-:Y:S01]  /*2e400*/  ULDC.64 UR4, c[0x0][0x118] ;  /* 0x0000460000047ab9 */ /* 0x000fe20000000a00 */
[----:B------:R-:W-:Y:S02]  /*2e410*/  FSETP.NE.FTZ.AND P3, PT, R18, RZ, PT ;  /* 0x000000ff1200720b */ /* 0x000fe40003f75000 */
[----:B------:R-:W-:-:S04]  /*2e420*/  MOV R8, 0x20 ;  /* 0x0000002000087802 */ /* 0x000fc80000000f00 */
[----:B------:R-:W1:Y:S08]  /*2e430*/  @P4 MUFU.RCP R0, R19 ;  /* 0x0000001300004308 */ /* 0x000e700000001000 */
[----:B------:R-:W2:Y:S01]  /*2e440*/  @P3 MUFU.RCP R2, R18 ;  /* 0x0000001200023308 */ /* 0x000ea20000001000 */
[----:B---3--:R-:W-:Y:S01]  /*2e450*/  SHF.R.S32.HI R38, RZ, 0x1f, R39 ;  /* 0x0000001fff267819 */ /* 0x008fe20000011427 */
[----:B-1----:R-:W-:-:S02]  /*2e460*/  FMUL.FTZ R164, R0, R164 ;  /* 0x000000a400a47220 */ /* 0x002fc40000410000 */
[----:B------:R-:W-:Y:S01]  /*2e470*/  FMUL.FTZ R165, R0, R165 ;  /* 0x000000a500a57220 */ /* 0x000fe20000410000 */
[-C--:B------:R-:W-:Y:S01]  /*2e480*/  LEA.HI R4, R38, R39.reuse, RZ, 0x2 ;  /* 0x0000002726047211 */ /* 0x080fe200078f10ff */
[----:B------:R-:W-:Y:S01]  /*2e490*/  FMUL.FTZ R160, R0, R160 ;  /* 0x000000a000a07220 */ /* 0x000fe20000410000 */
        /* <DEDUP_REMOVED lines=23> */
[C---:B--2---:R-:W-:Y:S02]  /*2e610*/  FMUL.FTZ R167, R2.reuse, R167 ;  /* 0x000000a702a77220 */ /* 0x044fe40000410000 */
        /* <DEDUP_REMOVED lines=50> */
[----:B--2---:R-:W-:-:S03]  /*2e940*/  IMAD.IADD R0, R7, 0x1, R2 ;  /* 0x0000000107007824 */ /* 0x004fc600078e0202 */
[----:B------:R-:W-:Y:S04]  /*2e950*/  STS [R6], R156 ;  /* 0x0000009c06007388 */ /* 0x000fe80000000800 */
[----:B------:R-:W-:Y:S01]  /*2e960*/  STS [R6+0x400], R16 ;  /* 0x0004001006007388 */ /* 0x000fe20000000800 */
[----:B---3--:R-:W-:-:S03]  /*2e970*/  IADD3 R4, R8, R2, RZ ;  /* 0x0000000208047210 */ /* 0x008fc60007ffe0ff */
        /* <DEDUP_REMOVED lines=11> */
[----:B--2---:R-:W2:Y:S04]  /*2ea30*/  LD.E.U8 R0, [R10.64+0x1c8] ;  /* 0x0001c8040a007980 */ /* 0x004ea8000c101100 */
[----:B---3--:R-:W2:Y:S01]  /*2ea40*/  LD.E.64 R4, [R10.64+0x88] ;  /* 0x000088040a047980 */ /* 0x008ea2000c101b00 */
[----:B----4-:R-:W-:-:S03]  /*2ea50*/  ISETP.NE.AND P0, PT, R22, -0x1, PT ;  /* 0xffffffff1600780c */ /* 0x010fc60003f05270 */
[----:B------:R-:W4:Y:S01]  /*2ea60*/  S2R R21, SR_CTAID.Y ;  /* 0x0000000000157919 */ /* 0x000f220000002600 */
[----:B-1----:R-:W1:Y:S03]  /*2ea70*/  @P4 MUFU.LG2 R2, R19 ;  /* 0x0000001300024308 */ /* 0x002e660000000c00 */
[----:B------:R-:W2:Y:S01]  /*2ea80*/  S2R R41, SR_CTAID.Z ;  /* 0x0000000000297919 */ /* 0x000ea20000002700 */
[----:B------:R-:W-:Y:S01]  /*2ea90*/  BSSY B0, `(.L_x_1434) ;  /* 0x0000023000007945 */ /* 0x000fe20003800000 */
[----:B------:R-:W-:Y:S02]  /*2eaa0*/  IMAD.MOV.U32 R14, RZ, RZ, 0x7f800000 ;  /* 0x7f800000ff0e7424 */ /* 0x000fe400078e00ff */
[----:B------:R2:W5:Y:S04]  /*2eab0*/  LD.E.64 R16, [R10.64+0x90] ;  /* 0x000090040a107980 */ /* 0x000568000c101b00 */
[----:B------:R-:W3:Y:S01]  /*2eac0*/  @!P0 LD.E.64 R6, [R10.64+0x80] ;  /* 0x000080040a068980 */ /* 0x000ee2000c101b00 */
[----:B------:R-:W1:Y:S01]  /*2ead0*/  @P3 MUFU.LG2 R13, R18 ;  /* 0x00000012000d3308 */ /* 0x000e620000000c00 */
[----:B----4-:R-:W-:Y:S01]  /*2eae0*/  @!P0 SHF.R.S32.HI R8, RZ, 0x1f, R21 ;  /* 0x0000001fff088819 */ /* 0x010fe20000011415 */
[----:B-1----:R-:W-:Y:S01]  /*2eaf0*/  @P4 FMUL.FTZ R2, R2, 0.69314718246459960938 ;  /* 0x3f31721802024820 */ /* 0x002fe20000410000 */
[----:B------:R-:W-:Y:S01]  /*2eb00*/  MOV R15, 0x7f800000 ;  /* 0x7f800000000f7802 */ /* 0x000fe20000000f00 */
[----:B------:R-:W-:-:S02]  /*2eb10*/  @P3 FMUL.FTZ R13, R13, 0.69314718246459960938 ;  /* 0x3f3172180d0d3820 */ /* 0x000fc40000410000 */
[-C--:B-----5:R-:W-:Y:S02]  /*2eb20*/  @P4 FFMA.FTZ R14, R36, R20.reuse, R2 ;  /* 0x00000014240e4223 */ /* 0x0a0fe40000010002 */
[----:B------:R-:W-:Y:S01]  /*2eb30*/  @P3 FFMA.FTZ R15, R3, R20, R13 ;  /* 0x00000014030f3223 */ /* 0x000fe2000001000d */
[----:B--2---:R-:W-:Y:S01]  /*2eb40*/  ISETP.NE.AND P1, PT, R0, RZ, PT ;  /* 0x000000ff0000720c */ /* 0x004fe20003f25270 */
[----:B------:R-:W-:Y:S02]  /*2eb50*/  @P0 IMAD R0, R5, R22, RZ ;  /* 0x0000001605000224 */ /* 0x000fe400078e02ff */
[----:B---3--:R-:W-:-:S04]  /*2eb60*/  @!P0 IMAD R12, R7, R21, RZ ;  /* 0x00000015070c8224 */ /* 0x008fc800078e02ff */
        /* <DEDUP_REMOVED lines=16> */
.L_x_1435:
[----:B------:R-:W-:Y:S02]  /*2ec70*/  ULDC.64 UR4, c[0x0][0x118] ;  /* 0x0000460000047ab9 */ /* 0x000fe40000000a00 */
[----:B------:R-:W2:Y:S04]  /*2ec80*/  LD.E R0, [R10.64+0x60] ;  /* 0x000060040a007980 */ /* 0x000ea8000c101900 */
[----:B------:R-:W3:Y:S01]  /*2ec90*/  LD.E R2, [R10.64+0xb4] ;  /* 0x0000b4040a027980 */ /* 0x000ee2000c101900 */
[----:B--2---:R-:W-:-:S04]  /*2eca0*/  IMAD R0, R0, R21, R41 ;  /* 0x0000001500007224 */ /* 0x004fc800078e0229 */
[----:B---3--:R-:W-:Y:S02]  /*2ecb0*/  IMAD R7, R2, R0, RZ ;  /* 0x0000000002077224 */ /* 0x008fe400078e02ff */
.L_x_1436:
[----:B------:R-:W-:Y:S05]  /*2ecc0*/  BSYNC B0 ;  /* 0x0000000000007941 */ /* 0x000fea0003800000 */
.L_x_1434:
        /* <DEDUP_REMOVED lines=42> */
.L_x_1438:
[----:B--2-4-:R-:W-:Y:S05]  /*2ef70*/  BSYNC B0 ;  /* 0x0000000000007941 */ /* 0x014fea0003800000 */
.L_x_1437:
        /* <DEDUP_REMOVED lines=33> */
.L_x_1440:
[----:B------:R-:W-:Y:S05]  /*2f190*/  BSYNC B0 ;  /* 0x0000000000007941 */ /* 0x000fea0003800000 */
.L_x_1439:
        /* <DEDUP_REMOVED lines=16> */
.L_x_1442:
[----:B------:R-:W-:Y:S05]  /*2f2a0*/  BSYNC B0 ;  /* 0x0000000000007941 */ /* 0x000fea0003800000 */
.L_x_1441:
        /* <DEDUP_REMOVED lines=16> */
.L_x_1444:
[----:B------:R-:W-:Y:S05]  /*2f3b0*/  BSYNC B0 ;  /* 0x0000000000007941 */ /* 0x000fea0003800000 */
.L_x_1443:
[----:B------:R-:W-:Y:S01]  /*2f3c0*/  IADD3 R8, R0, 0x30, RZ ;  /* 0x0000003000087810 */ /* 0x000fe20007ffe0ff */
[----:B------:R-:W-:Y:S01]  /*2f3d0*/  IMAD.MOV.U32 R9, RZ, RZ, 0x0 ;  /* 0x00000000ff097424 */ /* 0x000fe200078e00ff */
[----:B-1----:R-:W-:Y:S02]  /*2f3e0*/  MOV R10, 0x70 ;  /* 0x00000070000a7802 */ /* 0x002fe40000000f00 */
[----:B------:R-:W-:-:S03]  /*2f3f0*/  ISETP.GE.OR P1, PT, R8, R14, P1 ;  /* 0x0000000e0800720c */ /* 0x000fc60000f26670 */
[----:B------:R-:W-:-:S10]  /*2f400*/  IMAD.MOV.U32 R8, RZ, RZ, R10 ;  /* 0x000000ffff087224 */ /* 0x000fd400078e000a */
[----:B------:R-:W-:Y:S05]  /*2f410*/  @P1 RET.REL.NODEC R8 `(_ZN5flash24flash_fwd_splitkv_kernelI23Flash_fwd_kernel_traitsILi64ELi64ELi256ELi4ELb0ELb0EN7cutlass10bfloat16_tE19Flash_kernel_traitsILi64ELi64ELi256ELi4ES3_EELb1ELb0ELb0ELb0ELb0ELb1ELb0ELb1EEEvNS_16Flash_fwd_paramsE) ;  /* 0xfffd0be008001950 */ /* 0x000fea0003c3ffff */
        /* <DEDUP_REMOVED lines=13> */
[----:B------:R-:W-:Y:S05]  /*2f4f0*/  RET.REL.NODEC R2 `(_ZN5flash24flash_fwd_splitkv_kernelI23Flash_fwd_kernel_traitsILi64ELi64ELi256ELi4ELb0ELb0EN7cutlass10bfloat16_tE19Flash_kernel_traitsILi64ELi64ELi256ELi4ES3_EELb1ELb0ELb0ELb0ELb0ELb1ELb0ELb1EEEvNS_16Flash_fwd_paramsE) ;  /* 0xfffd0b0002007950 */ /* 0x000fea0003c3ffff */
.L_x_1432:
[----:B-1----:R1:W5:Y:S01]  /*2f500*/  LDL R0, [R1+0xc] ;  /* 0x00000c0001007983 */ /* 0x0023620000100800 */
[----:B------:R-:W-:Y:S02]  /*2f510*/  MOV R5, 0x2 ;  /* 0x0000000200057802 */ /* 0x000fe40000000f00 */
[----:B------:R-:W-:Y:S02]  /*2f520*/  MOV R4, 0x2f540 ;  /* 0x0002f54000047802 */ /* 0x000fe40000000f00 */
[----:B-12--5:R-:W-:Y:S05]  /*2f530*/  CALL.REL.NOINC `($__internal_15_$__cuda_sm70_shflsync_bfly_p) ;  /* 0x0000012000007944 */ /* 0x026fea0003c00000 */
[----:B------:R-:W-:Y:S01]  /*2f540*/  MOV R0, R6 ;  /* 0x0000000600007202 */ /* 0x000fe20000000f00 */
[----:B------:R-:W-:Y:S05]  /*2f550*/  BRA `(.L_x_1445) ;  /* 0xffffeda000007947 */ /* 0x000fea000383ffff */
.L_x_1433:
[----:B------:R-:W-:Y:S02]  /*2f560*/  MOV R5, 0x1 ;  /* 0x0000000100057802 */ /* 0x000fe40000000f00 */
[----:B------:R-:W-:Y:S02]  /*2f570*/  MOV R4, 0x2f590 ;  /* 0x0002f59000047802 */ /* 0x000fe40000000f00 */
[----:B--2--5:R-:W-:Y:S05]  /*2f580*/  CALL.REL.NOINC `($__internal_15_$__cuda_sm70_shflsync_bfly_p) ;  /* 0x000000d000007944 */ /* 0x024fea0003c00000 */
[----:B------:R-:W-:Y:S02]  /*2f590*/  FADD.FTZ R19, R0, R6 ;  /* 0x0000000600137221 */ /* 0x000fe40000010000 */
[----:B------:R1:W5:Y:S01]  /*2f5a0*/  LDL R0, [R1+0x8] ;  /* 0x0000080001007983 */ /* 0x0003620000100800 */
[----:B------:R-:W-:Y:S02]  /*2f5b0*/  MOV R5, 0x2 ;  /* 0x0000000200057802 */ /* 0x000fe40000000f00 */
[----:B------:R-:W-:-:S02]  /*2f5c0*/  MOV R4, 0x2f5e0 ;  /* 0x0002f5e000047802 */ /* 0x000fc40000000f00 */
[----:B-1---5:R-:W-:Y:S05]  /*2f5d0*/  CALL.REL.NOINC `($__internal_15_$__cuda_sm70_shflsync_bfly_p) ;  /* 0x0000008000007944 */ /* 0x022fea0003c00000 */
[----:B------:R-:W2:Y:S01]  /*2f5e0*/  LDL.LU R0, [R1+0x8] ;  /* 0x0000080001007983 */ /* 0x000ea20000300800 */
[----:B------:R-:W-:-:S02]  /*2f5f0*/  MOV R5, 0x1 ;  /* 0x0000000100057802 */ /* 0x000fc40000000f00 */
[----:B------:R-:W-:Y:S01]  /*2f600*/  MOV R4, 0x2f640 ;  /* 0x0002f64000047802 */ /* 0x000fe20000000f00 */
[----:B--2---:R-:W-:-:S05]  /*2f610*/  FADD.FTZ R2, R0, R6 ;  /* 0x0000000600027221 */ /* 0x004fca0000010000 */
[----:B------:R-:W-:Y:S02]  /*2f620*/  MOV R0, R2 ;  /* 0x0000000200007202 */ /* 0x000fe40000000f00 */
[----:B------:R-:W-:Y:S05]  /*2f630*/  CALL.REL.NOINC `($__internal_15_$__cuda_sm70_shflsync_bfly_p) ;  /* 0x0000002000007944 */ /* 0x000fea0003c00000 */
[----:B------:R-:W-:Y:S01]  /*2f640*/  MOV R4, R6 ;  /* 0x0000000600047202 */ /* 0x000fe20000000f00 */
[----:B------:R-:W-:Y:S05]  /*2f650*/  BRA `(.L_x_1446) ;  /* 0xffffed3000007947 */ /* 0x000fea000383ffff */
        .weak           $__internal_15_$__cuda_sm70_shflsync_bfly_p
        .type           $__internal_15_$__cuda_sm70_shflsync_bfly_p,@function
        .size           $__internal_15_$__cuda_sm70_shflsync_bfly_p,(.L_x_7815 - $__internal_15_$__cuda_sm70_shflsync_bfly_p)
$__internal_15_$__cuda_sm70_shflsync_bfly_p:
[----:B------:R-:W-:Y:S04]  /*2f660*/  WARPSYNC R7 ;  /* 0x0000000700007348 */ /* 0x000fe80003800000 */
[----:B------:R1:W2:Y:S02]  /*2f670*/  SHFL.BFLY PT, R6, R0, R5, R8 ;  /* 0x0c00000500067389 */ /* 0x0002a400000e0008 */
[----:B-1----:R-:W-:-:S04]  /*2f680*/  MOV R5, 0x0 ;  /* 0x0000000000057802 */ /* 0x002fc80000000f00 */
[----:B--2---:R-:W-:Y:S05]  /*2f690*/  RET.REL.NODEC R4 `(_ZN5flash24flash_fwd_splitkv_kernelI23Flash_fwd_kernel_traitsILi64ELi64ELi256ELi4ELb0ELb0EN7cutlass10bfloat16_tE19Flash_kernel_traitsILi64ELi64ELi256ELi4ES3_EELb1ELb0ELb0ELb0ELb0ELb1ELb0ELb1EEEvNS_16Flash_fwd_paramsE) ;  /* 0xfffd096004007950 */ /* 0x004fea0003c3ffff */
.L_x_1447:
        /* <DEDUP_REMOVED lines=14> */
.L_x_7815:


//--------------------- .text._ZN5flash24flash_fwd_splitkv_kernelI23Flash_fwd_kernel_traitsILi64ELi64ELi256ELi4ELb0ELb0EN7cutlass10bfloat16_tE19Flash_kernel_traitsILi64ELi64ELi256ELi4ES3_EELb1ELb0ELb0ELb0ELb0ELb0ELb1ELb0EEEvNS_16Flash_fwd_paramsE --------------------------
	.section	.text._ZN5flash24flash_fwd_splitkv_kernelI23Flash_fwd_kernel_traitsILi64ELi64ELi256ELi4ELb0ELb0EN7cutlass10bfloat16_tE19Flash_kernel_traitsILi64ELi64ELi256ELi4ES3_EELb1ELb0ELb0ELb0ELb0ELb0ELb1ELb0EEEvNS_16Flash_fwd_paramsE,"ax",@progbits
	.sectioninfo	@"SHI_REGISTERS=255"
	.align	128
        .global         _ZN5flash24flash_fwd_splitkv_kernelI23Flash_fwd_kernel_traitsILi64ELi64ELi256ELi4ELb0ELb0EN7cutlass10bfloat16_tE19Flash_kernel_traitsILi64ELi64ELi256ELi4ES3_EELb1ELb0ELb0ELb0ELb0ELb0ELb1ELb0EEEvNS_16Flash_fwd_paramsE
        .type           _ZN5flash24flash_fwd_splitkv_kernelI23Flash_fwd_kernel_traitsILi64ELi64ELi256ELi4ELb0ELb0EN7cutlass10bfloat16_tE19Flash_kernel_traitsILi64ELi64ELi256ELi4ES3_EELb1ELb0ELb0ELb0ELb0ELb0ELb1ELb0EEEvNS_16Flash_fwd_paramsE,@function
        .size           _ZN5flash24flash_fwd_splitkv_kernelI23Flash_fwd_kernel_traitsILi64ELi64ELi256ELi4ELb0ELb0EN7cutlass10bfloat16_tE19Flash_kernel_traitsILi64ELi64ELi256ELi4ES3_EELb1ELb0ELb0ELb0ELb0ELb0ELb1ELb0EEEvNS_16Flash_fwd_paramsE,(.L_x_7868 - _ZN5flash24flash_fwd_splitkv_kernelI23Flash_fwd_kernel_traitsILi64ELi64ELi256ELi4ELb0ELb0EN7cutlass10bfloat16_tE19Flash_kernel_traitsILi64ELi64ELi256ELi4ES3_EELb1ELb0ELb0ELb0ELb0ELb0ELb1ELb0EEEvNS_16Flash_fwd_paramsE)
        .other          _ZN5flash24flash_fwd_splitkv_kernelI23Flash_fwd_kernel_traitsILi64ELi64ELi256ELi4ELb0ELb0EN7cutlass10bfloat16_tE19Flash_kernel_traitsILi64ELi64ELi256ELi4ES3_EELb1ELb0ELb0ELb0ELb0ELb0ELb1ELb0EEEvNS_16Flash_fwd_paramsE,@"STO_CUDA_ENTRY STV_DEFAULT"
_ZN5flash24flash_fwd_splitkv_kernelI23Flash_fwd_kernel_traitsILi64ELi64ELi256ELi4ELb0ELb0EN7cutlass10bfloat16_tE19Flash_kernel_traitsILi64ELi64ELi256ELi4ES3_EELb1ELb0ELb0ELb0ELb0ELb0ELb1ELb0EEEvNS_16Flash_fwd_paramsE:
.text._ZN5flash24flash_fwd_splitkv_kernelI23Flash_fwd_kernel_traitsILi64ELi64ELi256ELi4ELb0ELb0EN7cutlass10bfloat16_tE19Flash_kernel_traitsILi64ELi64ELi256ELi4ES3_EELb1ELb0ELb0ELb0ELb0ELb0ELb1ELb0EEEvNS_16Flash_fwd_paramsE:
[----:B------:R-:W-:Y:S02]  /*0000*/  MOV R1, c[0x0][0x28] ;  /* 0x00000a0000017a02 */ /* 0x000fe40000000f00 */
[----:B------:R-:W1:Y:S01]  /*0010*/  I2F.U32.RP R0, c[0x0][0x1c0] ;  /* 0x0000700000007b06 */ /* 0x000e620000209000 */
[----:B------:R-:W2:Y:S01]  /*0020*/  S2UR UR4, SR_CTAID.Z ;  /* 0x00000000000479c3 */ /* 0x000ea20000002700 */
[----:B------:R-:W-:Y:S01]  /*0030*/  ULDC UR15, c[0x0][0x1c0] ;  /* 0x00007000000f7ab9 */ /* 0x000fe20000000800 */
[----:B------:R-:W-:Y:S01]  /*0040*/  IADD3 R1, R1, -0x10, RZ ;  /* 0xfffffff001017810 */ /* 0x000fe20007ffe0ff */
[----:B------:R-:W-:Y:S02]  /*0050*/  UMOV UR6, URZ ;  /* 0x0000003f00067c82 */ /* 0x000fe40008000000 */
[----:B------:R-:W-:Y:S02]  /*0060*/  UISETP.NE.U32.AND UP1, UPT, URZ, UR15, UPT ;  /* 0x0000000f3f00728c */ /* 0x000fe4000bf25070 */
[----:B------:R-:W-:Y:S02]  /*0070*/  UMOV UR9, 0x4 ;  /* 0x0000000400097882 */ /* 0x000fe40000000000 */
[----:B------:R-:W-:-:S02]  /*0080*/  ULDC.64 UR12, c[0x0][0x240] ;  /* 0x00009000000c7ab9 */ /* 0x000fc40000000a00 */
[----:B------:R-:W-:Y:S02]  /*0090*/  ULDC.64 UR20, c[0x0][0x118] ;  /* 0x0000460000147ab9 */ /* 0x000fe40000000a00 */
[----:B------:R-:W-:Y:S01]  /*00a0*/  ULDC.64 UR10, c[0x0][0x248] ;  /* 0x00009200000a7ab9 */ /* 0x000fe20000000a00 */
[----:B-1----:R-:W1:Y:S02]  /*00b0*/  MUFU.RCP R0, R0 ;  /* 0x0000000000007308 */ /* 0x002e640000001000 */
[----:B-1----:R-:W-:-:S06]  /*00c0*/  IADD3 R0, R0, 0xffffffe, RZ ;  /* 0x0ffffffe00007810 */ /* 0x002fcc0007ffe0ff */
[----:B------:R-:W1:Y:S02]  /*00d0*/  F2I.FTZ.U32.TRUNC.NTZ R0, R0 ;  /* 0x0000000000007305 */ /* 0x000e64000021f000 */
[----:B-1----:R-:W1:Y:S02]  /*00e0*/  R2UR UR7, R0 ;  /* 0x00000000000773c2 */ /* 0x002e6400000e0000 */
[----:B-1----:R-:W-:-:S04]  /*00f0*/  UIADD3 UR5, URZ, -UR7, URZ ;  /* 0x800000073f057290 */ /* 0x002fc8000fffe03f */
[----:B------:R-:W-:-:S04]  /*0100*/  UIMAD UR5, UR5, UR15, URZ ;  /* 0x0000000f050572a4 */ /* 0x000fc8000f8e023f */
[----:B------:R-:W-:-:S04]  /*0110*/  UIMAD.WIDE.U32 UR6, UR7, UR5, UR6 ;  /* 0x00000005070672a5 */ /* 0x000fc8000f8e0006 */
[----:B--2---:R-:W-:-:S03]  /*0120*/  UIMAD.WIDE.U32 UR16, UR7, UR4, URZ ;  /* 0x00000004071072a5 */ /* 0x004fc6000f8e003f */
[----:B------:R-:W-:Y:S02]  /*0130*/  ULDC.64 UR6, c[0x0][0x240] ;  /* 0x0000900000067ab9 */ /* 0x000fe40000000a00 */
[----:B------:R-:W-:Y:S02]  /*0140*/  UIADD3 UR5, -UR17, URZ, URZ ;  /* 0x0000003f11057290 */ /* 0x000fe4000fffe13f */
[----:B------:R-:W-:Y:S02]  /*0150*/  UISETP.NE.U32.AND UP0, UPT, URZ, UR6, UPT ;  /* 0x000000063f00728c */ /* 0x000fe4000bf05070 */
[----:B------:R-:W-:Y:S02]  /*0160*/  UIMAD UR5, UR5, UR15, UR4 ;  /* 0x0000000f050572a4 */ /* 0x000fe4000f8e0204 */
[----:B------:R-:W-:Y:S02]  /*0170*/  UISETP.NE.AND.EX UP0, UPT, URZ, UR7, UPT, UP0 ;  /* 0x000000073f00728c */ /* 0x000fe4000bf05300 */
[----:B------:R-:W-:-:S02]  /*0180*/  UISETP.GE.U32.AND UP3, UPT, UR5, UR15, UPT ;  /* 0x0000000f0500728c */ /* 0x000fc4000bf66070 */
[----:B------:R-:W-:Y:S02]  /*0190*/  ULDC.64 UR6, c[0x0][0x250] ;  /* 0x0000940000067ab9 */ /* 0x000fe40000000a00 */
[----:B------:R-:W-:-:S07]  /*01a0*/  PLOP3.LUT P2, PT, PT, PT, UP0, 0x80, 0x0 ;  /* 0x000000000000781c */ /* 0x000fce0003f4f008 */
[----:B------:R-:W-:Y:S02]  /*01b0*/  @UP3 UIADD3 UR5, UR5, -UR15, URZ ;  /* 0x8000000f05053290 */ /* 0x000fe4000fffe03f */
[----:B------:R-:W-:Y:S02]  /*01c0*/  @UP3 UIADD3 UR17, UR17, 0x1, URZ ;  /* 0x0000000111113890 */ /* 0x000fe4000fffe03f */
[----:B------:R-:W-:-:S03]  /*01d0*/  UISETP.GE.U32.AND UP2, UPT, UR5, UR15, UPT ;  /* 0x0000000f0500728c */ /* 0x000fc6000bf46070 */
[----:B------:R-:W-:Y:S02]  /*01e0*/  ULDC.U8 UR5, c[0x0][0x312] ;  /* 0x0000c48000057ab9 */ /* 0x000fe40000000000 */
[----:B------:R-:W-:-:S06]  /*01f0*/  UISETP.NE.AND UP3, UPT, UR5, URZ, UPT ;  /* 0x0000003f0500728c */ /* 0x000fcc000bf65270 */
[----:B------:R-:W-:Y:S02]  /*0200*/  @UP2 UIADD3 UR17, UR17, 0x1, URZ ;  /* 0x0000000111112890 */ /* 0x000fe4000fffe03f */
[----:B------:R-:W-:Y:S02]  /*0210*/  @!UP1 ULOP3.LUT UR17, URZ, UR15, URZ, 0x33, !UPT ;  /* 0x0000000f3f119292 */ /* 0x000fe4000f8e333f */
[----:B------:R-:W-:Y:S02]  /*0220*/  UISETP.NE.U32.AND UP1, UPT, URZ, UR6, UPT ;  /* 0x000000063f00728c */ /* 0x000fe4000bf25070 */
[----:B------:R-:W-:Y:S02]  /*0230*/  UIMAD.WIDE UR12, UR17, UR9, UR12 ;  /* 0x00000009110c72a5 */ /* 0x000fe4000f8e020c */
[----:B------:R-:W-:Y:S02]  /*0240*/  UISETP.NE.AND.EX UP1, UPT, URZ, UR7, UPT, UP1 ;  /* 0x000000073f00728c */ /* 0x000fe4000bf25310 */
[----:B------:R-:W-:-:S02]  /*0250*/  UISETP.EQ.U32.AND UP2, UPT, URZ, UR10, UPT ;  /* 0x0000000a3f00728c */ /* 0x000fc4000bf42070 */
[----:B------:R-:W-:Y:S02]  /*0260*/  IMAD.U32 R2, RZ, RZ, UR12 ;  /* 0x0000000cff027e24 */ /* 0x000fe4000f8e00ff */
[----:B------:R-:W-:Y:S01]  /*0270*/  IMAD.U32 R3, RZ, RZ, UR13 ;  /* 0x0000000dff037e24 */ /* 0x000fe2000f8e00ff */
[----:B------:R-:W-:Y:S01]  /*0280*/  ULDC.64 UR6, c[0x0][0x250] ;  /* 0x0000940000067ab9 */ /* 0x000fe20000000a00 */
[----:B------:R-:W-:Y:S01]  /*0290*/  PLOP3.LUT P0, PT, PT, PT, UP1, 0x80, 0x0 ;  /* 0x000000000000781c */ /* 0x000fe20003f0f018 */
[----:B------:R-:W-:Y:S02]  /*02a0*/  UISETP.EQ.OR.EX UP2, UPT, URZ, UR11, !UP3, UP2 ;  /* 0x0000000b3f00728c */ /* 0x000fe4000df42720 */
[----:B------:R1:W2:Y:S01]  /*02b0*/  @P2 LDG.E R6, [R2.64] ;  /* 0x0000001402062981 */ /* 0x0002a2000c1e1900 */
[----:B------:R-:W-:Y:S02]  /*02c0*/  @UP1 UIMAD.WIDE UR6, UR17, UR9, UR6 ;  /* 0x00000009110612a5 */ /* 0x000fe4000f8e0206 */
[----:B------:R-:W-:Y:S01]  /*02d0*/  ULDC.64 UR10, c[0x0][0x248] ;  /* 0x00009200000a7ab9 */ /* 0x000fe20000000a00 */
[----:B------:R1:W3:Y:S01]  /*02e0*/  @P2 LDG.E R0, [R2.64+0x4] ;  /* 0x0000041402002981 */ /* 0x0002e2000c1e1900 */
[----:B------:R-:W-:Y:S01]  /*02f0*/  PLOP3.LUT P1, PT, PT, PT, UP2, 0x80, 0x0 ;  /* 0x000000000000781c */ /* 0x000fe20003f2f028 */
[----:B------:R-:W-:Y:S01]  /*0300*/  UIMAD.WIDE UR10, UR17, UR9, UR10 ;  /* 0x00000009110a72a5 */ /* 0x000fe2000f8e020a */
[----:B-1----:R-:W-:-:S02]  /*0310*/  IMAD.U32 R2, RZ, RZ, UR6 ;  /* 0x00000006ff027e24 */ /* 0x002fc4000f8e00ff */
[----:B------:R-:W-:-:S05]  /*0320*/  IMAD.U32 R3, RZ, RZ, UR7 ;  /* 0x00000007ff037e24 */ /* 0x000fca000f8e00ff */
[----:B------:R1:W4:Y:S01]  /*0330*/  @P0 LDG.E R2, [R2.64] ;  /* 0x0000001402020981 */ /* 0x000322000c1e1900 */
[----:B------:R-:W-:Y:S02]  /*0340*/  IMAD.U32 R4, RZ, RZ, UR10 ;  /* 0x0000000aff047e24 */ /* 0x000fe4000f8e00ff */
[----:B------:R-:W-:-:S05]  /*0350*/  IMAD.U32 R5, RZ, RZ, UR11 ;  /* 0x0000000bff057e24 */ /* 0x000fca000f8e00ff */
[----:B-1----:R-:W5:Y:S01]  /*0360*/  @!P1 LDG.E R3, [R4.64] ;  /* 0x0000001404039981 */ /* 0x002f62000c1e1900 */
[----:B------:R-:W-:Y:S02]  /*0370*/  UMOV UR16, 0xffffffff ;  /* 0xffffffff00107882 */ /* 0x000fe40000000000 */
[----:B------:R-:W-:Y:S02]  /*0380*/  UMOV UR23, URZ ;  /* 0x0000003f00177c82 */ /* 0x000fe40008000000 */
[----:B------:R-:W-:Y:S02]  /*0390*/  UMOV UR24, 0xffffffff ;  /* 0xffffffff00187882 */ /* 0x000fe40000000000 */
[----:B------:R-:W-:Y:S01]  /*03a0*/  UIADD3 UR5, -UR17, URZ, URZ ;  /* 0x0000003f11057290 */ /* 0x000fe2000fffe13f */
[----:B------:R-:W1:Y:S03]  /*03b0*/  S2UR UR12, SR_CTAID.X ;  /* 0x00000000000c79c3 */ /* 0x000e660000002500 */
[----:B------:R-:W-:-:S05]  /*03c0*/  UIMAD UR15, UR5, UR15, UR4 ;  /* 0x0000000f050f72a4 */ /* 0x000fca000f8e0204 */
[----:B------:R-:W1:Y:S08]  /*03d0*/  S2UR UR8, SR_CTAID.Y ;  /* 0x00000000000879c3 */ /* 0x000e700000002600 */
[----:B--2---:R-:W2:Y:S08]  /*03e0*/  @P2 R2UR UR16, R6 ;  /* 0x00000000061023c2 */ /* 0x004eb000000e0000 */
[----:B---3--:R-:W2:Y:S08]  /*03f0*/  @P2 R2UR UR14, R0 ;  /* 0x00000000000e23c2 */ /* 0x008eb000000e0000 */
[----:B----4-:R3:W4:Y:S01]  /*0400*/  @P0 R2UR UR23, R2 ;  /* 0x00000000021703c2 */ /* 0x01072200000e0000 */
[----:B------:R-:W-:-:S04]  /*0410*/  ISETP.NE.U32.AND P0, PT, RZ, c[0x0][0x248], PT ;  /* 0x00009200ff007a0c */ /* 0x000fc80003f05070 */
[----:B------:R-:W-:Y:S01]  /*0420*/  ISETP.NE.AND.EX P0, PT, RZ, c[0x0][0x24c], PT, P0 ;  /* 0x00009300ff007a0c */ /* 0x000fe20003f05300 */
[----:B--2---:R-:W-:Y:S01]  /*0430*/  @UP0 UIADD3 UR14, UR14, -UR16, URZ ;  /* 0x800000100e0e0290 */ /* 0x004fe2000fffe03f */
[----:B---3--:R-:W2:Y:S06]  /*0440*/  S2R R2, SR_TID.X ;  /* 0x0000000000027919 */ /* 0x008eac0000002100 */
[----:B------:R-:W-:Y:S01]  /*0450*/  @!UP0 ULDC UR14, c[0x0][0x214] ;  /* 0x00008500000e8ab9 */ /* 0x000fe20000000800 */
[----:B-----5:R3:W1:Y:S04]  /*0460*/  @!P1 R2UR UR24, R3 ;  /* 0x00000000031893c2 */ /* 0x02066800000e0000 */
[----:B-1-34-:R-:W-:Y:S05]  /*0470*/  @!P0 BRA `(.L_x_1448) ;  /* 0x0000007000008947 */ /* 0x01afea0003800000 */
[----:B------:R-:W-:-:S13]  /*0480*/  PLOP3.LUT P0, PT, PT, PT, UP3, 0x80, 0x0 ;  /* 0x000000000000781c */ /* 0x000fda0003f0f038 */
[----:B------:R-:W3:Y:S04]  /*0490*/  @P0 LDG.E R0, [R4.64+0x4] ;  /* 0x0000041404000981 */ /* 0x000ee8000c1e1900 */
[----:B------:R-:W4:Y:S01]  /*04a0*/  @!P0 LDG.E R4, [R4.64] ;  /* 0x0000001404048981 */ /* 0x000f22000c1e1900 */
[----:B---3--:R-:W1:Y:S02]  /*04b0*/  @P0 R2UR UR6, R0 ;  /* 0x00000000000603c2 */ /* 0x008e6400000e0000 */
[----:B-1----:R-:W-:-:S11]  /*04c0*/  @UP3 UIADD3 UR6, UR6, -UR24, URZ ;  /* 0x8000001806063290 */ /* 0x002fd6000fffe03f */
[----:B----4-:R1:W3:Y:S02]  /*04d0*/  @!P0 R2UR UR6, R4 ;  /* 0x00000000040683c2 */ /* 0x0102e400000e0000 */
[----:B-1-3--:R-:W-:Y:S05]  /*04e0*/  BRA `(.L_x_1449) ;  /* 0x0000001000007947 */ /* 0x00afea0003800000 */
.L_x_1448:
[----:B------:R-:W-:Y:S02]  /*04f0*/  ULDC UR6, c[0x0][0x218] ;  /* 0x0000860000067ab9 */ /* 0x000fe40000000800 */
.L_x_1449:
        /* <DEDUP_REMOVED lines=10> */
[----:B------:R-:W3:Y:S01]  /*05a0*/  @P0 LDG.E R0, [R4.64] ;  /* 0x0000001404000981 */ /* 0x000ee2000c1e1900 */
[----:B------:R-:W-:Y:S02]  /*05b0*/  UISETP.GT.AND UP0, UPT, UR14, UR12, UPT ;  /* 0x0000000c0e00728c */ /* 0x000fe4000bf04270 */
[----:B------:R-:W-:-:S03]  /*05c0*/  @!UP2 UISETP.NE.U32.AND UP1, UPT, URZ, UR4, UPT ;  /* 0x000000043f00a28c */ /* 0x000fc6000bf25070 */
[----:B------:R-:W-:Y:S02]  /*05d0*/  ULDC UR4, c[0x0][0x21c] ;  /* 0x0000870000047ab9 */ /* 0x000fe40000000800 */
[----:B------:R-:W-:-:S04]  /*05e0*/  @!UP2 UISETP.NE.AND.EX UP1, UPT, URZ, UR5, UPT, UP1 ;  /* 0x000000053f00a28c */ /* 0x000fc8000bf25310 */
[----:B------:R-:W-:Y:S01]  /*05f0*/  @!UP2 USEL UR4, URZ, UR4, !UP1 ;  /* 0x000000043f04a287 */ /* 0x000fe2000c800000 */
[----:B---3--:R-:W1:Y:S01]  /*0600*/  @P0 R2UR UR13, R0 ;  /* 0x00000000000d03c2 */ /* 0x008e6200000e0000 */
[----:B------:R-:W-:Y:S01]  /*0610*/  PLOP3.LUT P0, PT, PT, PT, UP0, 0x80, 0x0 ;  /* 0x000000000000781c */ /* 0x000fe20003f0f008 */
[----:B-1----:R-:W-:Y:S02]  /*0620*/  @UP2 UIADD3 UR13, UR13, -UR23, URZ ;  /* 0x800000170d0d2290 */ /* 0x002fe4000fffe03f */
[----:B------:R-:W-:-:S10]  /*0630*/  @!UP2 UIADD3 UR13, UR4, UR6, -UR23 ;  /* 0x00000006040da290 */ /* 0x000fd4000fffe817 */
[----:B------:R-:W-:Y:S05]  /*0640*/  @!P0 EXIT ;  /* 0x000000000000894d */ /* 0x000fea0003800000 */
[----:B------:R-:W-:Y:S01]  /*0650*/  IABS R0, c[0x0][0x10] ;  /* 0x0000040000007a13 */ /* 0x000fe20000000000 */
[----:B------:R-:W-:Y:S02]  /*0660*/  ULDC UR4, c[0x0][0x218] ;  /* 0x0000860000047ab9 */ /* 0x000fe40000000800 */
[----:B------:R-:W-:Y:S01]  /*0670*/  UIADD3 UR4, UR4, 0xff, URZ ;  /* 0x000000ff04047890 */ /* 0x000fe2000fffe03f */
[----:B------:R-:W1:Y:S01]  /*0680*/  R2UR UR7, R0 ;  /* 0x00000000000773c2 */ /* 0x000e6200000e0000 */
[----:B------:R-:W-:Y:S02]  /*0690*/  ULDC UR5, c[0x0][0x10] ;  /* 0x0000040000057ab9 */ /* 0x000fe40000000800 */
[----:B------:R-:W-:Y:S02]  /*06a0*/  USHF.R.S32.HI UR10, URZ, 0x1f, UR4 ;  /* 0x0000001f3f0a7899 */ /* 0x000fe40008011404 */
[----:B------:R-:W-:Y:S02]  /*06b0*/  UMOV UR18, URZ ;  /* 0x0000003f00127c82 */ /* 0x000fe40008000000 */
[----:B------:R-:W-:-:S04]  /*06c0*/  ULEA.HI UR10, UR10, UR4, URZ, 0x8 ;  /* 0x000000040a0a7291 */ /* 0x000fc8000f8f403f */
[----:B------:R-:W-:-:S04]  /*06d0*/  ULEA.HI.SX32 UR10, UR10, UR5, 0x18 ;  /* 0x000000050a0a7291 */ /* 0x000fc8000f8fc23f */
[----:B------:R-:W-:Y:S01]  /*06e0*/  UIADD3 UR10, UR10, -0x1, URZ ;  /* 0xffffffff0a0a7890 */ /* 0x000fe2000fffe03f */
[----:B-1----:R-:W1:Y:S08]  /*06f0*/  I2F.RP R0, UR7 ;  /* 0x0000000700007d06 */ /* 0x002e700008209400 */
[----:B-1----:R-:W1:Y:S02]  /*0700*/  MUFU.RCP R0, R0 ;  /* 0x0000000000007308 */ /* 0x002e640000001000 */
[----:B-1----:R-:W-:-:S06]  /*0710*/  IADD3 R0, R0, 0xffffffe, RZ ;  /* 0x0ffffffe00007810 */ /* 0x002fcc0007ffe0ff */
[----:B------:R-:W1:Y:S02]  /*0720*/  F2I.FTZ.U32.TRUNC.NTZ R0, R0 ;  /* 0x0000000000007305 */ /* 0x000e64000021f000 */
[----:B-1----:R1:W3:Y:S02]  /*0730*/  R2UR UR19, R0 ;  /* 0x00000000001373c2 */ /* 0x0022e400000e0000 */
[----:B-1----:R-:W-:Y:S01]  /*0740*/  IMAD.U32 R0, RZ, RZ, UR10 ;  /* 0x0000000aff007e24 */ /* 0x002fe2000f8e00ff */
[----:B---3--:R-:W-:Y:S02]  /*0750*/  UIADD3 UR4, URZ, -UR19, URZ ;  /* 0x800000133f047290 */ /* 0x008fe4000fffe03f */
[----:B------:R-:W-:Y:S02]  /*0760*/  ULOP3.LUT UR10, UR10, UR5, URZ, 0x3c, !UPT ;  /* 0x000000050a0a7292 */ /* 0x000fe4000f8e3c3f */
        /* <DEDUP_REMOVED lines=8> */
[----:B------:R-:W-:Y:S02]  /*07f0*/  UIMAD UR4, UR7, UR4, UR6 ;  /* 0x00000004070472a4 */ /* 0x000fe4000f8e0206 */
[----:B------:R-:W-:Y:S02]  /*0800*/  UIADD3 UR6, UR13, 0xff, URZ ;  /* 0x000000ff0d067890 */ /* 0x000fe4000fffe03f */
[----:B------:R-:W-:-:S11]  /*0810*/  UISETP.GT.U32.AND UP0, UPT, UR7, UR4, UPT ;  /* 0x000000040700728c */ /* 0x000fd6000bf04070 */
[----:B------:R-:W-:Y:S02]  /*0820*/  @!UP0 UIADD3 UR4, UR4, -UR7, URZ ;  /* 0x8000000704048290 */ /* 0x000fe4000fffe03f */
[----:B------:R-:W-:Y:S02]  /*0830*/  @!UP0 UIADD3 UR11, UR11, 0x1, URZ ;  /* 0x000000010b0b8890 */ /* 0x000fe4000fffe03f */
[----:B------:R-:W-:Y:S02]  /*0840*/  UISETP.GE.U32.AND UP1, UPT, UR4, UR7, UPT ;  /* 0x000000070400728c */ /* 0x000fe4000bf26070 */
[----:B------:R-:W-:Y:S02]  /*0850*/  UISETP.GE.AND UP0, UPT, UR10, URZ, UPT ;  /* 0x0000003f0a00728c */ /* 0x000fe4000bf06270 */
[----:B------:R-:W-:Y:S02]  /*0860*/  UIADD3 UR4, -UR14, 0x13f, UR12 ;  /* 0x0000013f0e047890 */ /* 0x000fe4000fffe10c */
[----:B------:R-:W-:-:S02]  /*0870*/  USHF.R.S32.HI UR10, URZ, 0x1f, UR6 ;  /* 0x0000001f3f0a7899 */ /* 0x000fc40008011406 */
[----:B------:R-:W-:Y:S02]  /*0880*/  ULDC UR7, c[0x0][0x2e8] ;  /* 0x0000ba0000077ab9 */ /* 0x000fe40000000800 */
[----:B------:R-:W-:Y:S02]  /*0890*/  UIADD3 UR4, UR4, UR7, UR13 ;  /* 0x0000000704047290 */ /* 0x000fe4000fffe00d */
[----:B------:R-:W-:Y:S02]  /*08a0*/  @UP1 UIADD3 UR11, UR11, 0x1, URZ ;  /* 0x000000010b0b1890 */ /* 0x000fe4000fffe03f */
[----:B------:R-:W-:Y:S02]  /*08b0*/  UISETP.NE.AND UP1, UPT, URZ, UR5, UPT ;  /* 0x000000053f00728c */ /* 0x000fe4000bf25270 */
[----:B------:R-:W-:Y:S02]  /*08c0*/  @!UP0 UIADD3 UR11, -UR11, URZ, URZ ;  /* 0x0000003f0b0b8290 */ /* 0x000fe4000fffe13f */
[----:B------:R-:W-:-:S04]  /*08d0*/  ULEA.HI UR6, UR10, UR6, URZ, 0x8 ;  /* 0x000000060a067291 */ /* 0x000fc8000f8f403f */
[----:B------:R-:W-:-:S03]  /*08e0*/  USHF.R.S32.HI UR6, URZ, 0x8, UR6 ;  /* 0x000000083f067899 */ /* 0x000fc60008011406 */
[----:B------:R-:W-:Y:S02]  /*08f0*/  @!UP1 ULOP3.LUT UR11, URZ, UR5, URZ, 0x33, !UPT ;  /* 0x000000053f0b9292 */ /* 0x000fe4000f8e333f */
[----:B------:R-:W-:Y:S02]  /*0900*/  USHF.R.S32.HI UR5, URZ, 0x1f, UR4 ;  /* 0x0000001f3f057899 */ /* 0x000fe40008011404 */
[----:B------:R-:W-:Y:S02]  /*0910*/  UIMAD UR7, UR11, UR8, URZ ;  /* 0x000000080b0772a4 */ /* 0x000fe4000f8e023f */
[----:B------:R-:W-:Y:S02]  /*0920*/  ULEA.HI UR4, UR5, UR4, URZ, 0x8 ;  /* 0x0000000405047291 */ /* 0x000fe4000f8f403f */
[----:B------:R-:W-:Y:S02]  /*0930*/  UIADD3 UR11, UR11, UR7, URZ ;  /* 0x000000070b0b7290 */ /* 0x000fe4000fffe03f */
[----:B------:R-:W-:-:S02]  /*0940*/  USHF.R.S32.HI UR4, URZ, 0x8, UR4 ;  /* 0x000000083f047899 */ /* 0x000fc40008011404 */
[----:B------:R-:W-:-:S04]  /*0950*/  UISETP.LT.AND UP0, UPT, UR6, UR11, UPT ;  /* 0x0000000b0600728c */ /* 0x000fc8000bf01270 */
[----:B------:R-:W-:-:S04]  /*0960*/  USEL UR6, UR6, UR11, UP0 ;  /* 0x0000000b06067287 */ /* 0x000fc80008000000 */
[----:B------:R-:W-:-:S04]  /*0970*/  UISETP.LT.AND UP0, UPT, UR6, UR4, UPT ;  /* 0x000000040600728c */ /* 0x000fc8000bf01270 */
[----:B------:R-:W-:-:S04]  /*0980*/  USEL UR6, UR6, UR4, UP0 ;  /* 0x0000000406067287 */ /* 0x000fc80008000000 */
[----:B------:R-:W-:-:S06]  /*0990*/  UISETP.GE.AND UP0, UPT, UR7, UR6, UPT ;  /* 0x000000060700728c */ /* 0x000fcc000bf06270 */
[----:B------:R-:W-:-:S13]  /*09a0*/  PLOP3.LUT P0, PT, PT, PT, UP0, 0x80, 0x0 ;  /* 0x000000000000781c */ /* 0x000fda0003f0f008 */
[----:B------:R-:W-:Y:S05]  /*09b0*/  @!P0 BRA `(.L_x_1450) ;  /* 0x0000054000008947 */ /* 0x000fea0003800000 */
[----:B--2---:R-:W-:Y:S01]  /*09c0*/  SHF.R.S32.HI R7, RZ, 0x1f, R2 ;  /* 0x0000001fff077819 */ /* 0x004fe20000011402 */
[----:B------:R-:W-:Y:S02]  /*09d0*/  ULDC.64 UR4, c[0x0][0x210] ;  /* 0x0000840000047ab9 */ /* 0x000fe40000000a00 */
[----:B------:R-:W-:Y:S01]  /*09e0*/  UIMAD UR8, UR8, UR4, UR17 ;  /* 0x00000004080872a4 */ /* 0x000fe2000f8e0211 */
[----:B------:R-:W-:Y:S02]  /*09f0*/  LEA.HI R7, R7, R2, RZ, 0x4 ;  /* 0x0000000207077211 */ /* 0x000fe400078f20ff */
[----:B------:R-:W-:Y:S02]  /*0a00*/  ULDC UR4, c[0x0][0x1c0] ;  /* 0x0000700000047ab9 */ /* 0x000fe40000000800 */
[----:B------:R-:W-:Y:S01]  /*0a10*/  LOP3.LUT R8, R7, 0xfffffff0, RZ, 0xc0, !PT ;  /* 0xfffffff007087812 */ /* 0x000fe200078ec0ff */
[----:B------:R-:W-:Y:S01]  /*0a20*/  UIMAD UR8, UR8, UR4, UR15 ;  /* 0x00000004080872a4 */ /* 0x000fe2000f8e020f */
[----:B------:R-:W-:-:S02]  /*0a30*/  SHF.R.S32.HI R7, RZ, 0x4, R7 ;  /* 0x00000004ff077819 */ /* 0x000fc40000011407 */
[----:B------:R-:W-:Y:S01]  /*0a40*/  ULDC UR4, c[0x0][0x22c] ;  /* 0x00008b0000047ab9 */ /* 0x000fe20000000800 */
[----:B------:R-:W-:Y:S01]  /*0a50*/  IMAD.IADD R8, R2, 0x1, -R8 ;  /* 0x0000000102087824 */ /* 0x000fe200078e0a08 */
[----:B------:R-:W-:Y:S01]  /*0a60*/  UIMAD UR8, UR8, UR5, UR12 ;  /* 0x00000005080872a4 */ /* 0x000fe2000f8e020c */
[C---:B------:R-:W-:Y:S02]  /*0a70*/  IADD3 R0, R7.reuse, 0x10, RZ ;  /* 0x0000001007007810 */ /* 0x040fe40007ffe0ff */
[----:B------:R-:W-:Y:S01]  /*0a80*/  IMAD.SHL.U32 R2, R8, 0x4, RZ ;  /* 0x0000000408027824 */ /* 0x000fe200078e00ff */
[----:B------:R-:W-:Y:S01]  /*0a90*/  UIMAD UR4, UR8, UR4, URZ ;  /* 0x00000004080472a4 */ /* 0x000fe2000f8e023f */
[----:B------:R-:W-:Y:S01]  /*0aa0*/  IADD3 R6, R7, 0x18, RZ ;  /* 0x0000001807067810 */ /* 0x000fe20007ffe0ff */
[----:B------:R-:W-:Y:S02]  /*0ab0*/  USHF.R.S32.HI UR5, URZ, 0x1f, UR8 ;  /* 0x0000001f3f057899 */ /* 0x000fe40008011408 */
[----:B------:R-:W-:-:S02]  /*0ac0*/  SHF.R.S32.HI R3, RZ, 0x1f, R2 ;  /* 0x0000001fff037819 */ /* 0x000fc40000011402 */
[----:B------:R-:W-:-:S03]  /*0ad0*/  ISETP.GE.AND P1, PT, R2, c[0x0][0x220], PT ;  /* 0x0000880002007a0c */ /* 0x000fc60003f26270 */
[C---:B------:R-:W-:Y:S01]  /*0ae0*/  IMAD.WIDE R4, R7.reuse, 0x40, R2 ;  /* 0x0000004007047825 */ /* 0x040fe200078e0202 */
[----:B------:R-:W-:-:S03]  /*0af0*/  IADD3 R2, R7, 0x8, RZ ;  /* 0x0000000807027810 */ /* 0x000fc60007ffe0ff */
[----:B------:R-:W-:Y:S01]  /*0b00*/  IMAD.U32 R3, RZ, RZ, UR4 ;  /* 0x00000004ff037e24 */ /* 0x000fe2000f8e00ff */
[----:B------:R-:W-:Y:S01]  /*0b10*/  IADD3 R4, P0, R4, UR4, RZ ;  /* 0x0000000404047c10 */ /* 0x000fe2000ff1e0ff */
[----:B------:R-:W-:-:S03]  /*0b20*/  UIADD3 UR4, -UR12, UR14, URZ ;  /* 0x0000000e0c047290 */ /* 0x000fc6000fffe13f */
[----:B------:R-:W-:Y:S02]  /*0b30*/  LEA.HI.X.SX32 R3, R3, R5, 0x1, P0 ;  /* 0x0000000503037211 */ /* 0x000fe400000f0eff */
[C---:B------:R-:W-:Y:S02]  /*0b40*/  LEA R10, P0, R4.reuse, c[0x0][0x1d8], 0x2 ;  /* 0x00007600040a7a11 */ /* 0x040fe400078010ff */
[----:B------:R-:W-:Y:S02]  /*0b50*/  IADD3 R5, R7, 0x20, RZ ;  /* 0x0000002007057810 */ /* 0x000fe40007ffe0ff */
[----:B------:R-:W-:Y:S02]  /*0b60*/  LEA.HI.X R11, R4, c[0x0][0x1dc], R3, 0x2, P0 ;  /* 0x00007700040b7a11 */ /* 0x000fe400000f1403 */
[----:B------:R-:W-:Y:S02]  /*0b70*/  ISETP.GE.OR P4, PT, R0, UR4, P1 ;  /* 0x0000000400007c0c */ /* 0x000fe40008f86670 */
[----:B------:R-:W-:-:S02]  /*0b80*/  ISETP.GE.OR P6, PT, R6, UR4, P1 ;  /* 0x0000000406007c0c */ /* 0x000fc40008fc6670 */
[----:B------:R-:W-:Y:S02]  /*0b90*/  IADD3 R4, R7, 0x28, RZ ;  /* 0x0000002807047810 */ /* 0x000fe40007ffe0ff */
[----:B------:R-:W-:Y:S02]  /*0ba0*/  ISETP.GE.OR P0, PT, R5, UR4, P1 ;  /* 0x0000000405007c0c */ /* 0x000fe40008f06670 */
[----:B------:R-:W-:Y:S02]  /*0bb0*/  ISETP.GE.OR P5, PT, R7, UR4, P1 ;  /* 0x0000000407007c0c */ /* 0x000fe40008fa6670 */
[----:B------:R-:W-:Y:S02]  /*0bc0*/  ISETP.GE.OR P3, PT, R4, UR4, P1 ;  /* 0x0000000404007c0c */ /* 0x000fe40008f66670 */
[----:B------:R-:W-:Y:S01]  /*0bd0*/  ISETP.GE.OR P2, PT, R2, UR4, P1 ;  /* 0x0000000402007c0c */ /* 0x000fe20008f46670 */
[----:B------:R-:W-:Y:S01]  /*0be0*/  @!P4 STG.E.128 [R10.64+0x1000], RZ ;  /* 0x001000ff0a00c986 */ /* 0x000fe2000c101d14 */
[----:B------:R-:W-:-:S02]  /*0bf0*/  ISETP.GE.AND P4, PT, R0, UR4, PT ;  /* 0x0000000400007c0c */ /* 0x000fc4000bf86270 */
[C---:B------:R-:W-:Y:S01]  /*0c00*/  IADD3 R3, R7.reuse, 0x30, RZ ;  /* 0x0000003007037810 */ /* 0x040fe20007ffe0ff */
[----:B------:R-:W-:Y:S01]  /*0c10*/  @!P6 STG.E.128 [R10.64+0x1800], RZ ;  /* 0x001800ff0a00e986 */ /* 0x000fe2000c101d14 */
[C---:B------:R-:W-:Y:S02]  /*0c20*/  ISETP.NE.AND P6, PT, R8.reuse, RZ, PT ;  /* 0x000000ff0800720c */ /* 0x040fe40003fc5270 */
[----:B------:R-:W-:Y:S01]  /*0c30*/  ISETP.NE.OR P4, PT, R8, RZ, P4 ;  /* 0x000000ff0800720c */ /* 0x000fe20002785670 */
[----:B------:R-:W-:Y:S01]  /*0c40*/  @!P0 STG.E.128 [R10.64+0x2000], RZ ;  /* 0x002000ff0a008986 */ /* 0x000fe2000c101d14 */
[C---:B------:R-:W-:Y:S02]  /*0c50*/  IADD3 R0, P0, R7.reuse, UR8, RZ ;  /* 0x0000000807007c10 */ /* 0x040fe4000ff1e0ff */
[----:B------:R-:W-:Y:S01]  /*0c60*/  ISETP.GE.OR P6, PT, R7, UR4, P6 ;  /* 0x0000000407007c0c */ /* 0x000fe2000b7c6670 */
[----:B------:R-:W-:Y:S01]  /*0c70*/  @!P5 STG.E.128 [R10.64], RZ ;  /* 0x000000ff0a00d986 */ /* 0x000fe2000c101d14 */
[----:B------:R-:W-:-:S02]  /*0c80*/  ISETP.GE.AND P5, PT, R2, UR4, PT ;  /* 0x0000000402007c0c */ /* 0x000fc4000bfa6270 */
[C---:B------:R-:W-:Y:S01]  /*0c90*/  IADD3 R2, R7.reuse, 0x38, RZ ;  /* 0x0000003807027810 */ /* 0x040fe20007ffe0ff */
[----:B------:R-:W-:Y:S01]  /*0ca0*/  @!P3 STG.E.128 [R10.64+0x2800], RZ ;  /* 0x002800ff0a00b986 */ /* 0x000fe2000c101d14 */
[----:B------:R-:W-:Y:S02]  /*0cb0*/  ISETP.GE.AND P3, PT, R6, UR4, PT ;  /* 0x0000000406007c0c */ /* 0x000fe4000bf66270 */
[----:B------:R-:W-:Y:S01]  /*0cc0*/  LEA.HI.X.SX32 R7, R7, UR5, 0x1, P0 ;  /* 0x0000000507077c11 */ /* 0x000fe200080f0eff */
[----:B------:R-:W-:Y:S01]  /*0cd0*/  @!P2 STG.E.128 [R10.64+0x800], RZ ;  /* 0x000800ff0a00a986 */ /* 0x000fe2000c101d14 */
[----:B------:R-:W-:Y:S01]  /*0ce0*/  LEA R6, P0, R0, c[0x0][0x208], 0x2 ;  /* 0x0000820000067a11 */ /* 0x000fe200078010ff */
[----:B------:R-:W-:Y:S01]  /*0cf0*/  @!P4 IMAD.MOV.U32 R9, RZ, RZ, -0x800000 ;  /* 0xff800000ff09c424 */ /* 0x000fe200078e00ff */
[----:B------:R-:W-:Y:S02]  /*0d00*/  ISETP.NE.OR P5, PT, R8, RZ, P5 ;  /* 0x000000ff0800720c */ /* 0x000fe40002fa5670 */
[----:B------:R-:W-:-:S02]  /*0d10*/  LEA.HI.X R7, R0, c[0x0][0x20c], R7, 0x2, P0 ;  /* 0x0000830000077a11 */ /* 0x000fc400000f1407 */
[C---:B------:R-:W-:Y:S02]  /*0d20*/  ISETP.GE.AND P0, PT, R3.reuse, UR4, PT ;  /* 0x0000000403007c0c */ /* 0x040fe4000bf06270 */
[----:B------:R-:W-:Y:S01]  /*0d30*/  ISETP.GE.OR P2, PT, R3, UR4, P1 ;  /* 0x0000000403007c0c */ /* 0x000fe20008f46670 */
[----:B------:R-:W-:Y:S01]  /*0d40*/  @!P6 IMAD.MOV.U32 R3, RZ, RZ, -0x800000 ;  /* 0xff800000ff03e424 */ /* 0x000fe200078e00ff */
[----:B------:R-:W-:Y:S02]  /*0d50*/  ISETP.GE.OR P1, PT, R2, UR4, P1 ;  /* 0x0000000402007c0c */ /* 0x000fe40008f26670 */
[C---:B------:R-:W-:Y:S02]  /*0d60*/  ISETP.NE.OR P0, PT, R8.reuse, RZ, P0 ;  /* 0x000000ff0800720c */ /* 0x040fe40000705670 */
[----:B------:R-:W-:Y:S01]  /*0d70*/  ISETP.NE.OR P3, PT, R8, RZ, P3 ;  /* 0x000000ff0800720c */ /* 0x000fe20001f65670 */
[----:B------:R-:W-:-:S06]  /*0d80*/  @!P5 IMAD.MOV.U32 R0, RZ, RZ, -0x800000 ;  /* 0xff800000ff00d424 */ /* 0x000fcc00078e00ff */
[----:B------:R-:W-:Y:S01]  /*0d90*/  @!P2 STG.E.128 [R10.64+0x3000], RZ ;  /* 0x003000ff0a00a986 */ /* 0x000fe2000c101d14 */
[----:B------:R-:W-:-:S03]  /*0da0*/  ISETP.GE.AND P2, PT, R5, UR4, PT ;  /* 0x0000000405007c0c */ /* 0x000fc6000bf46270 */
[----:B------:R-:W-:Y:S01]  /*0db0*/  @!P1 STG.E.128 [R10.64+0x3800], RZ ;  /* 0x003800ff0a009986 */ /* 0x000fe2000c101d14 */
[----:B------:R-:W-:Y:S01]  /*0dc0*/  ISETP.GE.AND P1, PT, R4, UR4, PT ;  /* 0x0000000404007c0c */ /* 0x000fe2000bf26270 */
[----:B------:R-:W-:Y:S01]  /*0dd0*/  @!P3 IMAD.MOV.U32 R5, RZ, RZ, -0x800000 ;  /* 0xff800000ff05b424 */ /* 0x000fe200078e00ff */
[C---:B------:R-:W-:Y:S01]  /*0de0*/  ISETP.NE.OR P2, PT, R8.reuse, RZ, P2 ;  /* 0x000000ff0800720c */ /* 0x040fe20001745670 */
[----:B------:R1:W-:Y:S01]  /*0df0*/  @!P5 STG.E [R6.64+0x20], R0 ;  /* 0x000020000600d986 */ /* 0x0003e2000c101914 */
[----:B------:R-:W-:-:S03]  /*0e00*/  ISETP.NE.OR P1, PT, R8, RZ, P1 ;  /* 0x000000ff0800720c */ /* 0x000fc60000f25670 */
[----:B------:R2:W-:Y:S04]  /*0e10*/  @!P6 STG.E [R6.64], R3 ;  /* 0x000000030600e986 */ /* 0x0005e8000c101914 */
[----:B------:R3:W-:Y:S04]  /*0e20*/  @!P4 STG.E [R6.64+0x40], R9 ;  /* 0x000040090600c986 */ /* 0x0007e8000c101914 */
[----:B------:R-:W-:Y:S01]  /*0e30*/  @!P2 IMAD.MOV.U32 R4, RZ, RZ, -0x800000 ;  /* 0xff800000ff04a424 */ /* 0x000fe200078e00ff */
[----:B------:R3:W-:Y:S04]  /*0e40*/  @!P3 STG.E [R6.64+0x60], R5 ;  /* 0x000060050600b986 */ /* 0x0007e8000c101914 */
[----:B------:R3:W-:Y:S01]  /*0e50*/  @!P2 STG.E [R6.64+0x80], R4 ;  /* 0x000080040600a986 */ /* 0x0007e2000c101914 */
[----:B-1----:R-:W-:-:S02]  /*0e60*/  @!P0 IMAD.MOV.U32 R0, RZ, RZ, -0x800000 ;  /* 0xff800000ff008424 */ /* 0x002fc400078e00ff */
[----:B--2---:R-:W-:-:S03]  /*0e70*/  @!P1 IMAD.MOV.U32 R3, RZ, RZ, -0x800000 ;  /* 0xff800000ff039424 */ /* 0x004fc600078e00ff */
[----:B------:R3:W-:Y:S01]  /*0e80*/  @!P0 STG.E [R6.64+0xc0], R0 ;  /* 0x0000c00006008986 */ /* 0x0007e2000c101914 */
[----:B------:R-:W-:-:S03]  /*0e90*/  ISETP.GE.AND P0, PT, R2, UR4, PT ;  /* 0x0000000402007c0c */ /* 0x000fc6000bf06270 */
[----:B------:R3:W-:Y:S01]  /*0ea0*/  @!P1 STG.E [R6.64+0xa0], R3 ;  /* 0x0000a00306009986 */ /* 0x0007e2000c101914 */
[----:B------:R-:W-:-:S13]  /*0eb0*/  ISETP.NE.OR P0, PT, R8, RZ, P0 ;  /* 0x000000ff0800720c */ /* 0x000fda0000705670 */
[----:B------:R-:W-:Y:S05]  /*0ec0*/  @P0 EXIT ;  /* 0x000000000000094d */ /* 0x000fea0003800000 */
[----:B---3--:R-:W-:-:S05]  /*0ed0*/  MOV R0, 0xff800000 ;  /* 0xff80000000007802 */ /* 0x008fca0000000f00 */
[----:B------:R-:W-:Y:S01]  /*0ee0*/  STG.E [R6.64+0xe0], R0 ;  /* 0x0000e00006007986 */ /* 0x000fe2000c101914 */
[----:B------:R-:W-:Y:S05]  /*0ef0*/  EXIT ;  /* 0x000000000000794d */ /* 0x000fea0003800000 */
.L_x_1450:
[----:B------:R-:W-:Y:S02]  /*0f00*/  ULDC.64 UR4, c[0x0][0x2b8] ;  /* 0x0000ae0000047ab9 */ /* 0x000fe40000000a00 */
        /* <DEDUP_REMOVED lines=10> */
[----:B------:R-:W3:Y:S01]  /*0fb0*/  @P0 LDG.E R3, [R4.64] ;  /* 0x0000001404030981 */ /* 0x000ee2000c1e1900 */
[----:B------:R-:W-:Y:S01]  /*0fc0*/  UISETP.NE.AND.EX UP1, UPT, URZ, UR11, UPT, UP1 ;  /* 0x0000000b3f00728c */ /* 0x000fe2000bf25310 */
[----:B------:R-:W-:Y:S01]  /*0fd0*/  IABS R0, c[0x0][0x2d0] ;  /* 0x0000b40000007a13 */ /* 0x000fe20000000000 */
[----:B------:R-:W-:-:S02]  /*0fe0*/  UMOV UR18, URZ ;  /* 0x0000003f00127c82 */ /* 0x000fc40008000000 */
[----:B------:R-:W-:Y:S02]  /*0ff0*/  UMOV UR19, URZ ;  /* 0x0000003f00137c82 */ /* 0x000fe40008000000 */
[----:B------:R-:W-:Y:S02]  /*1000*/  UPLOP3.LUT UP5, UPT, UPT, UPT, UPT, 0x40, 0x0 ;  /* 0x000000000000789c */ /* 0x000fe40003fae870 */
[----:B------:R-:W-:-:S03]  /*1010*/  UMOV UR22, UR17 ;  /* 0x0000001100167c82 */ /* 0x000fc60008000000 */
[----:B------:R-:W-:Y:S02]  /*1020*/  @UP1 USHF.R.S32.HI UR8, URZ, 0x1f, UR17 ;  /* 0x0000001f3f081899 */ /* 0x000fe40008011411 */
[----:B------:R-:W-:Y:S02]  /*1030*/  @UP1 UIMAD.WIDE.U32 UR26, UR17, UR4, URZ ;  /* 0x00000004111a12a5 */ /* 0x000fe4000f8e003f */
[----:B------:R-:W-:Y:S02]  /*1040*/  @UP1 UIMAD UR8, UR8, UR4, URZ ;  /* 0x00000004080812a4 */ /* 0x000fe4000f8e023f */
[----:B------:R-:W-:Y:S02]  /*1050*/  @UP1 ULEA UR18, UP0, UR26, UR10, 0x2 ;  /* 0x0000000a1a121291 */ /* 0x000fe4000f80103f */
[----:B------:R-:W-:-:S04]  /*1060*/  @UP1 UIMAD UR4, UR17, UR5, UR8 ;  /* 0x00000005110412a4 */ /* 0x000fc8000f8e0208 */
[----:B------:R-:W-:-:S03]  /*1070*/  @UP1 UIADD3 UR4, UR27, UR4, URZ ;  /* 0x000000041b041290 */ /* 0x000fc6000fffe03f */
[----:B------:R1:W4:Y:S01]  /*1080*/  R2UR UR8, R0 ;  /* 0x00000000000873c2 */ /* 0x00032200000e0000 */
[----:B------:R-:W-:-:S04]  /*1090*/  @UP1 USHF.L.U64.HI UR4, UR26, 0x2, UR4 ;  /* 0x000000021a041899 */ /* 0x000fc80008010204 */
[----:B------:R-:W-:Y:S02]  /*10a0*/  @UP1 UIADD3.X UR19, UR4, UR11, URZ, UP0, !UPT ;  /* 0x0000000b04131290 */ /* 0x000fe400087fe43f */
[----:B------:R-:W-:-:S04]  /*10b0*/  @UP1 UISETP.NE.U32.AND UP0, UPT, UR18, URZ, UPT ;  /* 0x0000003f1200128c */ /* 0x000fc8000bf05070 */
[----:B------:R-:W-:Y:S01]  /*10c0*/  @UP1 UISETP.NE.AND.EX UP5, UPT, UR19, URZ, UPT, UP0 ;  /* 0x0000003f1300128c */ /* 0x000fe2000bfa5300 */
[----:B---3--:R1:W3:Y:S10]  /*10d0*/  @P0 R2UR UR22, R3 ;  /* 0x00000000031603c2 */ /* 0x0082f400000e0000 */
[----:B------:R-:W-:-:S13]  /*10e0*/  PLOP3.LUT P0, PT, PT, PT, UP5, 0x80, 0x0 ;  /* 0x000000000000781c */ /* 0x000fda0003f0f058 */
[----:B-1-3--:R-:W-:Y:S05]  /*10f0*/  @!P0 BRA `(.L_x_1451) ;  /* 0x0000058000008947 */ /* 0x00afea0003800000 */
[----:B----4-:R-:W1:Y:S01]  /*1100*/  I2F.RP R0, UR8 ;  /* 0x0000000800007d06 */ /* 0x010e620008209400 */
[----:B------:R-:W-:Y:S02]  /*1110*/  ULEA UR10, UR6, 0xffffff00, 0x8 ;  /* 0xffffff00060a7891 */ /* 0x000fe4000f8e403f */
[----:B------:R-:W-:-:S05]  /*1120*/  UMOV UR22, URZ ;  /* 0x0000003f00167c82 */ /* 0x000fca0008000000 */
        /* <DEDUP_REMOVED lines=9> */
[----:B------:R-:W-:-:S07]  /*11c0*/  UIMAD.WIDE.U32 UR22, UR23, UR4, UR22 ;  /* 0x00000004171672a5 */ /* 0x000fce000f8e0016 */
[----:B------:R-:W-:Y:S02]  /*11d0*/  UMOV UR11, UR23 ;  /* 0x00000017000b7c82 */ /* 0x000fe40008000000 */
[----:B-1----:R-:W-:-:S03]  /*11e0*/  UIMAD.WIDE.U32 UR24, UR11, UR5, URZ ;  /* 0x000000050b1872a5 */ /* 0x002fc6000f8e003f */
[----:B------:R-:W-:Y:S02]  /*11f0*/  ULDC UR11, c[0x0][0x2d0] ;  /* 0x0000b400000b7ab9 */ /* 0x000fe40000000800 */
        /* <DEDUP_REMOVED lines=14> */
[----:B------:R-:W-:Y:S01]  /*12e0*/  MOV R5, UR5 ;  /* 0x0000000500057c02 */ /* 0x000fe20008000f00 */
[----:B------:R-:W-:Y:S01]  /*12f0*/  IMAD.U32 R0, RZ, RZ, UR15 ;  /* 0x0000000fff007e24 */ /* 0x000fe2000f8e00ff */
[----:B------:R-:W-:Y:S02]  /*1300*/  ULDC UR28, c[0x0][0x1c8] ;  /* 0x00007200001c7ab9 */ /* 0x000fe40000000800 */
[----:B------:R-:W-:Y:S01]  /*1310*/  UIADD3 UR25, -UR25, URZ, URZ ;  /* 0x0000003f19197290 */ /* 0x000fe2000fffe13f */
[----:B------:R1:W3:Y:S01]  /*1320*/  LDG.E R3, [R4.64] ;  /* 0x0000001404037981 */ /* 0x0002e2000c1e1900 */
[----:B------:R-:W-:Y:S01]  /*1330*/  IABS R0, R0 ;  /* 0x0000000000007213 */ /* 0x000fe20000000000 */
[----:B------:R-:W-:Y:S02]  /*1340*/  ULOP3.LUT UR28, UR15, UR28, URZ, 0x3c, !UPT ;  /* 0x0000001c0f1c7292 */ /* 0x000fe4000f8e3c3f */
[----:B------:R-:W-:-:S02]  /*1350*/  ULDC.64 UR4, c[0x0][0x180] ;  /* 0x0000600000047ab9 */ /* 0x000fc40000000a00 */
[----:B------:R-:W-:Y:S02]  /*1360*/  UIMAD UR11, UR25, UR11, UR10 ;  /* 0x0000000b190b72a4 */ /* 0x000fe4000f8e020a */
[----:B------:R-:W-:Y:S02]  /*1370*/  ISETP.LE.AND P0, PT, RZ, UR28, PT ;  /* 0x0000001cff007c0c */ /* 0x000fe4000bf03270 */
[----:B------:R-:W-:Y:S01]  /*1380*/  USHF.R.S32.HI UR10, URZ, 0x1f, UR11 ;  /* 0x0000001f3f0a7899 */ /* 0x000fe2000801140b */
[----:B-1----:R-:W-:-:S04]  /*1390*/  IABS R5, c[0x0][0x1c8] ;  /* 0x0000720000057a13 */ /* 0x002fc80000000000 */
[----:B------:R-:W1:Y:S08]  /*13a0*/  I2F.RP R6, R5 ;  /* 0x0000000500067306 */ /* 0x000e700000209400 */
[----:B-1----:R-:W1:Y:S02]  /*13b0*/  MUFU.RCP R6, R6 ;  /* 0x0000000600067308 */ /* 0x002e640000001000 */
[----:B-1----:R-:W-:-:S06]  /*13c0*/  IADD3 R6, R6, 0xffffffe, RZ ;  /* 0x0ffffffe06067810 */ /* 0x002fcc0007ffe0ff */
[----:B------:R-:W1:Y:S02]  /*13d0*/  F2I.FTZ.U32.TRUNC.NTZ R7, R6 ;  /* 0x0000000600077305 */ /* 0x000e64000021f000 */
[----:B-1----:R-:W-:Y:S01]  /*13e0*/  IMAD.MOV R4, RZ, RZ, -R7 ;  /* 0x000000ffff047224 */ /* 0x002fe200078e0a07 */
[----:B------:R-:W-:-:S03]  /*13f0*/  MOV R6, RZ ;  /* 0x000000ff00067202 */ /* 0x000fc60000000f00 */
[----:B------:R-:W-:-:S04]  /*1400*/  IMAD R4, R4, R5, RZ ;  /* 0x0000000504047224 */ /* 0x000fc800078e02ff */
[----:B------:R-:W-:-:S04]  /*1410*/  IMAD.HI.U32 R6, R7, R4, R6 ;  /* 0x0000000407067227 */ /* 0x000fc800078e0006 */
[----:B------:R-:W-:-:S04]  /*1420*/  IMAD.MOV.U32 R4, RZ, RZ, R0 ;  /* 0x000000ffff047224 */ /* 0x000fc800078e0000 */
[----:B------:R-:W-:-:S04]  /*1430*/  IMAD.HI.U32 R10, R6, R4, RZ ;  /* 0x00000004060a7227 */ /* 0x000fc800078e00ff */
[----:B------:R-:W-:-:S04]  /*1440*/  IMAD.MOV R0, RZ, RZ, -R10 ;  /* 0x000000ffff007224 */ /* 0x000fc800078e0a0a */
[----:B------:R-:W-:-:S05]  /*1450*/  IMAD R0, R5, R0, R4 ;  /* 0x0000000005007224 */ /* 0x000fca00078e0204 */
[----:B------:R-:W-:-:S13]  /*1460*/  ISETP.GT.U32.AND P1, PT, R5, R0, PT ;  /* 0x000000000500720c */ /* 0x000fda0003f24070 */
[-C--:B------:R-:W-:Y:S02]  /*1470*/  @!P1 IADD3 R0, R0, -R5.reuse, RZ ;  /* 0x8000000500009210 */ /* 0x080fe40007ffe0ff */
[----:B------:R-:W-:Y:S02]  /*1480*/  @!P1 IADD3 R10, R10, 0x1, RZ ;  /* 0x000000010a0a9810 */ /* 0x000fe40007ffe0ff */
[----:B------:R-:W-:Y:S02]  /*1490*/  ISETP.GE.U32.AND P2, PT, R0, R5, PT ;  /* 0x000000050000720c */ /* 0x000fe40003f46070 */
[----:B------:R-:W-:-:S11]  /*14a0*/  ISETP.NE.AND P1, PT, RZ, c[0x0][0x1c8], PT ;  /* 0x00007200ff007a0c */ /* 0x000fd60003f25270 */
[----:B------:R-:W-:-:S05]  /*14b0*/  @P2 IADD3 R10, R10, 0x1, RZ ;  /* 0x000000010a0a2810 */ /* 0x000fca0007ffe0ff */
[----:B------:R-:W-:Y:S01]  /*14c0*/  @!P0 IMAD.MOV R10, RZ, RZ, -R10 ;  /* 0x000000ffff0a8224 */ /* 0x000fe200078e0a0a */
[----:B------:R-:W-:-:S04]  /*14d0*/  @!P1 LOP3.LUT R10, RZ, c[0x0][0x1c8], RZ, 0x33, !PT ;  /* 0x00007200ff0a9a12 */ /* 0x000fc800078e33ff */
[----:B------:R-:W-:-:S05]  /*14e0*/  SHF.R.S32.HI R4, RZ, 0x1f, R10 ;  /* 0x0000001fff047819 */ /* 0x000fca000001140a */
[----:B------:R-:W-:-:S04]  /*14f0*/  IMAD R0, R4, c[0x0][0x1b0], RZ ;  /* 0x00006c0004007a24 */ /* 0x000fc800078e02ff */
[----:B------:R-:W-:Y:S01]  /*1500*/  IMAD R0, R10, c[0x0][0x1b4], R0 ;  /* 0x00006d000a007a24 */ /* 0x000fe200078e0200 */
[----:B---3--:R-:W1:Y:S02]  /*1510*/  R2UR UR23, R3 ;  /* 0x00000000031773c2 */ /* 0x008e6400000e0000 */
[----:B-1----:R-:W-:Y:S02]  /*1520*/  USHF.R.S32.HI UR22, URZ, 0x1f, UR23 ;  /* 0x0000001f3f167899 */ /* 0x002fe40008011417 */
[----:B------:R-:W-:Y:S02]  /*1530*/  UIMAD.WIDE.U32 UR26, UR23, UR4, URZ ;  /* 0x00000004171a72a5 */ /* 0x000fe4000f8e003f */
[----:B------:R-:W-:-:S04]  /*1540*/  UIMAD UR24, UR22, UR4, URZ ;  /* 0x00000004161872a4 */ /* 0x000fc8000f8e023f */
[----:B------:R-:W-:-:S03]  /*1550*/  UIMAD UR24, UR23, UR5, UR24 ;  /* 0x00000005171872a4 */ /* 0x000fc6000f8e0218 */
[----:B------:R-:W-:Y:S02]  /*1560*/  ULDC.64 UR4, c[0x0][0x198] ;  /* 0x0000660000047ab9 */ /* 0x000fe40000000a00 */
[----:B------:R-:W-:Y:S02]  /*1570*/  UIADD3 UR27, UR27, UR24, URZ ;  /* 0x000000181b1b7290 */ /* 0x000fe4000fffe03f */
[----:B------:R-:W-:Y:S02]  /*1580*/  UIMAD UR24, UR10, UR4, URZ ;  /* 0x000000040a1872a4 */ /* 0x000fe4000f8e023f */
[----:B------:R-:W-:Y:S02]  /*1590*/  UIMAD.WIDE.U32 UR26, UR11, UR4, UR26 ;  /* 0x000000040b1a72a5 */ /* 0x000fe4000f8e001a */
[----:B------:R-:W-:-:S04]  /*15a0*/  UIMAD UR5, UR11, UR5, UR24 ;  /* 0x000000050b0572a4 */ /* 0x000fc8000f8e0218 */
[----:B------:R-:W-:Y:S01]  /*15b0*/  UIADD3 UR24, UR27, UR5, URZ ;  /* 0x000000051b187290 */ /* 0x000fe2000fffe03f */
[----:B------:R-:W-:Y:S01]  /*15c0*/  IMAD.U32 R7, RZ, RZ, UR27 ;  /* 0x0000001bff077e24 */ /* 0x000fe2000f8e00ff */
[----:B------:R-:W-:Y:S01]  /*15d0*/  MOV R6, UR26 ;  /* 0x0000001a00067c02 */ /* 0x000fe20008000f00 */
[----:B------:R-:W-:Y:S02]  /*15e0*/  ULDC.64 UR4, c[0x0][0x188] ;  /* 0x0000620000047ab9 */ /* 0x000fe40000000a00 */
[----:B------:R-:W-:Y:S01]  /*15f0*/  UIMAD UR22, UR22, UR4, URZ ;  /* 0x00000004161672a4 */ /* 0x000fe2000f8e023f */
[----:B------:R-:W-:Y:S01]  /*1600*/  MOV R7, UR24 ;  /* 0x0000001800077c02 */ /* 0x000fe20008000f00 */
[----:B------:R-:W-:Y:S02]  /*1610*/  UIMAD.WIDE.U32 UR26, UR23, UR4, URZ ;  /* 0x00000004171a72a5 */ /* 0x000fe4000f8e003f */
[----:B------:R-:W-:Y:S02]  /*1620*/  UIMAD UR5, UR23, UR5, UR22 ;  /* 0x00000005170572a4 */ /* 0x000fe4000f8e0216 */
[----:B------:R-:W-:-:S02]  /*1630*/  IMAD.WIDE.U32 R6, R10, c[0x0][0x1b0], R6 ;  /* 0x00006c000a067a25 */ /* 0x000fc400078e0006 */
[----:B------:R-:W-:Y:S02]  /*1640*/  UIADD3 UR24, UR27, UR5, URZ ;  /* 0x000000051b187290 */ /* 0x000fe4000fffe03f */
[----:B------:R-:W-:Y:S01]  /*1650*/  IMAD.IADD R0, R7, 0x1, R0 ;  /* 0x0000000107007824 */ /* 0x000fe200078e0200 */
[----:B------:R-:W-:Y:S01]  /*1660*/  MOV R14, R6 ;  /* 0x00000006000e7202 */ /* 0x000fe20000000f00 */
[----:B------:R-:W-:Y:S05]  /*1670*/  BRA `(.L_x_1452) ;  /* 0x0000050000007947 */ /* 0x000fea0003800000 */
.L_x_1451:
[----:B----4-:R-:W-:Y:S02]  /*1680*/  UISETP.NE.AND UP0, UPT, UR24, -0x1, UPT ;  /* 0xffffffff1800788c */ /* 0x010fe4000bf05270 */
[----:B------:R-:W-:-:S04]  /*1690*/  ULDC.64 UR4, c[0x0][0x198] ;  /* 0x0000660000047ab9 */ /* 0x000fc80000000a00 */
[----:B------:R-:W-:-:S05]  /*16a0*/  PLOP3.LUT P0, PT, PT, PT, UP0, 0x80, 0x0 ;  /* 0x000000000000781c */ /* 0x000fca0003f0f008 */
[----:B------:R-:W-:-:S04]  /*16b0*/  @UP0 UIADD3 UR27, UR23, UR24, URZ ;  /* 0x00000018171b0290 */ /* 0x000fc8000fffe03f */
[----:B------:R-:W-:-:S04]  /*16c0*/  @UP0 UIMAD.WIDE.U32 UR10, UR27, UR4, URZ ;  /* 0x000000041b0a02a5 */ /* 0x000fc8000f8e003f */
[----:B------:R-:W-:-:S03]  /*16d0*/  @UP0 UIMAD UR27, UR27, UR5, UR11 ;  /* 0x000000051b1b02a4 */ /* 0x000fc6000f8e020b */
[----:B------:R-:W-:Y:S01]  /*16e0*/  @UP0 UMOV UR26, UR10 ;  /* 0x0000000a001a0c82 */ /* 0x000fe20008000000 */
        /* <DEDUP_REMOVED lines=13> */
.L_x_1453:
[----:B------:R-:W-:Y:S01]  /*17c0*/  IABS R4, c[0x0][0x1c8] ;  /* 0x0000720000047a13 */ /* 0x000fe20000000000 */
[----:B------:R-:W-:Y:S01]  /*17d0*/  IMAD.U32 R0, RZ, RZ, UR15 ;  /* 0x0000000fff007e24 */ /* 0x000fe2000f8e00ff */
[----:B------:R-:W-:Y:S02]  /*17e0*/  ULDC UR4, c[0x0][0x1c8] ;  /* 0x0000720000047ab9 */ /* 0x000fe40000000800 */
[----:B------:R-:W1:Y:S01]  /*17f0*/  I2F.RP R6, R4 ;  /* 0x0000000400067306 */ /* 0x000e620000209400 */
[----:B------:R-:W-:Y:S01]  /*1800*/  ULOP3.LUT UR4, UR15, UR4, URZ, 0x3c, !UPT ;  /* 0x000000040f047292 */ /* 0x000fe2000f8e3c3f */
[----:B------:R-:W-:Y:S01]  /*1810*/  IABS R0, R0 ;  /* 0x0000000000007213 */ /* 0x000fe20000000000 */
[----:B------:R-:W-:Y:S02]  /*1820*/  ULEA UR11, UR6, 0xffffff00, 0x8 ;  /* 0xffffff00060b7891 */ /* 0x000fe4000f8e403f */
[----:B------:R-:W-:Y:S02]  /*1830*/  @UP0 UIADD3 UR24, UR23, UR24, URZ ;  /* 0x0000001817180290 */ /* 0x000fe4000fffe03f */
[----:B------:R-:W-:Y:S01]  /*1840*/  ISETP.LE.AND P2, PT, RZ, UR4, PT ;  /* 0x00000004ff007c0c */ /* 0x000fe2000bf43270 */
[----:B------:R-:W-:-:S02]  /*1850*/  USHF.R.S32.HI UR10, URZ, 0x1f, UR11 ;  /* 0x0000001f3f0a7899 */ /* 0x000fc4000801140b */
[----:B------:R-:W-:Y:S02]  /*1860*/  ULDC.64 UR4, c[0x0][0x198] ;  /* 0x0000660000047ab9 */ /* 0x000fe40000000a00 */
[----:B------:R-:W-:Y:S02]  /*1870*/  UIMAD UR25, UR10, UR4, URZ ;  /* 0x000000040a1972a4 */ /* 0x000fe4000f8e023f */
[----:B------:R-:W-:Y:S01]  /*1880*/  UIMAD.WIDE.U32 UR26, UR11, UR4, UR26 ;  /* 0x000000040b1a72a5 */ /* 0x000fe2000f8e001a */
[----:B-1----:R-:W1:Y:S01]  /*1890*/  MUFU.RCP R6, R6 ;  /* 0x0000000600067308 */ /* 0x002e620000001000 */
[----:B------:R-:W-:-:S04]  /*18a0*/  UIMAD UR4, UR11, UR5, UR25 ;  /* 0x000000050b0472a4 */ /* 0x000fc8000f8e0219 */
[----:B------:R-:W-:Y:S01]  /*18b0*/  UIADD3 UR4, UR27, UR4, URZ ;  /* 0x000000041b047290 */ /* 0x000fe2000fffe03f */
[----:B-1----:R-:W-:-:S04]  /*18c0*/  IADD3 R6, R6, 0xffffffe, RZ ;  /* 0x0ffffffe06067810 */ /* 0x002fc80007ffe0ff */
[----:B------:R-:W1:Y:S02]  /*18d0*/  F2I.FTZ.U32.TRUNC.NTZ R7, R6 ;  /* 0x0000000600077305 */ /* 0x000e64000021f000 */
[----:B-1----:R-:W-:Y:S01]  /*18e0*/  IMAD.MOV R3, RZ, RZ, -R7 ;  /* 0x000000ffff037224 */ /* 0x002fe200078e0a07 */
[----:B------:R-:W-:-:S03]  /*18f0*/  MOV R6, RZ ;  /* 0x000000ff00067202 */ /* 0x000fc60000000f00 */
[----:B------:R-:W-:-:S04]  /*1900*/  IMAD R3, R3, R4, RZ ;  /* 0x0000000403037224 */ /* 0x000fc800078e02ff */
[----:B------:R-:W-:-:S04]  /*1910*/  IMAD.HI.U32 R6, R7, R3, R6 ;  /* 0x0000000307067227 */ /* 0x000fc800078e0006 */
[----:B------:R-:W-:Y:S02]  /*1920*/  IMAD.MOV.U32 R3, RZ, RZ, R0 ;  /* 0x000000ffff037224 */ /* 0x000fe400078e0000 */
[----:B------:R-:W-:Y:S01]  /*1930*/  IMAD.U32 R7, RZ, RZ, UR27 ;  /* 0x0000001bff077e24 */ /* 0x000fe2000f8e00ff */
[----:B------:R-:W-:Y:S01]  /*1940*/  MOV R7, UR4 ;  /* 0x0000000400077c02 */ /* 0x000fe20008000f00 */
[----:B------:R-:W-:Y:S01]  /*1950*/  IMAD.HI.U32 R10, R6, R3, RZ ;  /* 0x00000003060a7227 */ /* 0x000fe200078e00ff */
[----:B------:R-:W-:Y:S01]  /*1960*/  MOV R6, UR26 ;  /* 0x0000001a00067c02 */ /* 0x000fe20008000f00 */
[----:B------:R-:W-:Y:S02]  /*1970*/  ULDC.64 UR4, c[0x0][0x1a0] ;  /* 0x0000680000047ab9 */ /* 0x000fe40000000a00 */
[----:B------:R-:W-:Y:S01]  /*1980*/  IMAD.MOV R0, RZ, RZ, -R10 ;  /* 0x000000ffff007224 */ /* 0x000fe200078e0a0a */
[----:B------:R-:W-:-:S03]  /*1990*/  @UP0 UIMAD.WIDE.U32 UR26, UR24, UR4, URZ ;  /* 0x00000004181a02a5 */ /* 0x000fc6000f8e003f */
[----:B------:R-:W-:Y:S01]  /*19a0*/  IMAD R0, R4, R0, R3 ;  /* 0x0000000004007224 */ /* 0x000fe200078e0203 */
[----:B------:R-:W-:-:S04]  /*19b0*/  @UP0 UIMAD UR24, UR24, UR5, UR27 ;  /* 0x00000005181802a4 */ /* 0x000fc8000f8e021b */
        /* <DEDUP_REMOVED lines=24> */
[----:B------:R-:W-:Y:S02]  /*1b40*/  UMOV UR24, UR26 ;  /* 0x0000001a00187c82 */ /* 0x000fe40008000000 */
[----:B------:R-:W-:Y:S02]  /*1b50*/  UIMAD UR5, UR22, UR5, UR23 ;  /* 0x00000005160572a4 */ /* 0x000fe4000f8e0217 */
[----:B------:R-:W-:-:S04]  /*1b60*/  UIMAD.WIDE.U32 UR26, UR22, UR4, UR24 ;  /* 0x00000004161a72a5 */ /* 0x000fc8000f8e0018 */
[----:B------:R-:W-:Y:S02]  /*1b70*/  UIADD3 UR24, UR27, UR5, URZ ;  /* 0x000000051b187290 */ /* 0x000fe4000fffe03f */
.L_x_1452:
[----:B--2---:R-:W-:Y:S01]  /*1b80*/  SHF.R.S32.HI R3, RZ, 0x1f, R2 ;  /* 0x0000001fff037819 */ /* 0x004fe20000011402 */
[----:B------:R-:W-:Y:S01]  /*1b90*/  UISETP.NE.AND UP0, UPT, UR16, -0x1, UPT ;  /* 0xffffffff1000788c */ /* 0x000fe2000bf05270 */
[----:B------:R-:W1:Y:S01]  /*1ba0*/  S2R R12, SR_CTAID.X ;  /* 0x00000000000c7919 */ /* 0x000e620000002500 */
[----:B------:R-:W-:Y:S01]  /*1bb0*/  ULDC.64 UR4, c[0x0][0x190] ;  /* 0x0000640000047ab9 */ /* 0x000fe20000000a00 */
[CC--:B------:R-:W-:Y:S01]  /*1bc0*/  LEA.HI R166, R3.reuse, R2.reuse, RZ, 0x3 ;  /* 0x0000000203a67211 */ /* 0x0c0fe200078f18ff */
[----:B------:R-:W-:Y:S01]  /*1bd0*/  IMAD R4, R4, c[0x0][0x1b8], RZ ;  /* 0x00006e0004047a24 */ /* 0x000fe200078e02ff */
[CC--:B------:R-:W-:Y:S01]  /*1be0*/  LEA.HI R6, R3.reuse, R2.reuse, RZ, 0x6 ;  /* 0x0000000203067211 */ /* 0x0c0fe200078f30ff */
[----:B------:R-:W-:Y:S01]  /*1bf0*/  USHF.R.S32.HI UR23, URZ, 0x1f, UR15 ;  /* 0x0000001f3f177899 */ /* 0x000fe2000801140f */
[----:B------:R-:W-:Y:S01]  /*1c00*/  SHF.R.S32.HI R28, RZ, 0x3, R166 ;  /* 0x00000003ff1c7819 */ /* 0x000fe200000114a6 */
[----:B------:R-:W-:Y:S01]  /*1c10*/  IMAD R4, R10, c[0x0][0x1bc], R4 ;  /* 0x00006f000a047a24 */ /* 0x000fe200078e0204 */
[----:B------:R-:W-:Y:S01]  /*1c20*/  LOP3.LUT R166, R166, 0xfffffff8, RZ, 0xc0, !PT ;  /* 0xfffffff8a6a67812 */ /* 0x000fe200078ec0ff */
[----:B------:R-:W-:Y:S01]  /*1c30*/  IMAD.SHL.U32 R6, R6, 0x8, RZ ;  /* 0x0000000806067824 */ /* 0x000fe200078e00ff */
[----:B------:R-:W-:Y:S01]  /*1c40*/  @UP0 UIMAD.WIDE.U32 UR28, UR16, UR4, URZ ;  /* 0x00000004101c02a5 */ /* 0x000fe2000f8e003f */
[----:B------:R-:W-:Y:S01]  /*1c50*/  IMAD.SHL.U32 R243, R28, 0x40, RZ ;  /* 0x000000401cf37824 */ /* 0x000fe200078e00ff */
[----:B------:R-:W-:Y:S01]  /*1c60*/  SHF.R.S32.HI R29, RZ, 0x1f, R28 ;  /* 0x0000001fff1d7819 */ /* 0x000fe2000001141c */
[----:B------:R-:W-:Y:S01]  /*1c70*/  IMAD.IADD R166, R2, 0x1, -R166 ;  /* 0x0000000102a67824 */ /* 0x000fe200078e0aa6 */
[----:B------:R-:W-:Y:S01]  /*1c80*/  @UP0 UIMAD UR22, UR16, UR5, UR29 ;  /* 0x00000005101602a4 */ /* 0x000fe2000f8e021d */
[----:B------:R-:W-:Y:S01]  /*1c90*/  LEA.HI R23, R3, R2, RZ, 0x4 ;  /* 0x0000000203177211 */ /* 0x000fe200078f20ff */
[----:B------:R-:W-:Y:S01]  /*1ca0*/  @!UP0 USHF.R.S32.HI UR16, URZ, 0x1f, UR17 ;  /* 0x0000001f3f108899 */ /* 0x000fe20008011411 */
[----:B------:R-:W-:Y:S01]  /*1cb0*/  IMAD.SHL.U32 R244, R166, 0x8, RZ ;  /* 0x00000008a6f47824 */ /* 0x000fe200078e00ff */
[----:B------:R-:W-:Y:S01]  /*1cc0*/  LOP3.LUT R243, R243, 0x1c0, RZ, 0xc0, !PT ;  /* 0x000001c0f3f37812 */ /* 0x000fe200078ec0ff */
[----:B------:R-:W-:Y:S01]  /*1cd0*/  ULDC.64 UR4, c[0x0][0x178] ;  /* 0x00005e0000047ab9 */ /* 0x000fe20000000a00 */
[----:B------:R-:W-:Y:S01]  /*1ce0*/  IMAD R164, R29, c[0x0][0x198], RZ ;  /* 0x000066001da47a24 */ /* 0x000fe200078e02ff */
[----:B------:R-:W-:Y:S01]  /*1cf0*/  @!UP0 UIMAD UR16, UR16, UR4, URZ ;  /* 0x00000004101082a4 */ /* 0x000fe2000f8e023f */
[--C-:B------:R-:W-:Y:S01]  /*1d00*/  LOP3.LUT R5, R243, 0x38, R244.reuse, 0xf8, !PT ;  /* 0x00000038f3057812 */ /* 0x100fe200078ef8f4 */
[----:B------:R-:W-:Y:S01]  /*1d10*/  @!UP0 UIMAD.WIDE.U32 UR30, UR17, UR4, URZ ;  /* 0x00000004111e82a5 */ /* 0x000fe2000f8e003f */
[----:B------:R-:W-:Y:S01]  /*1d20*/  SHF.R.U32.HI R243, RZ, 0x3, R243 ;  /* 0x00000003fff37819 */ /* 0x000fe200000116f3 */
[----:B------:R-:W-:Y:S01]  /*1d30*/  @!UP0 UIMAD UR5, UR17, UR5, UR16 ;  /* 0x00000005110582a4 */ /* 0x000fe2000f8e0210 */
[C---:B------:R-:W-:Y:S01]  /*1d40*/  IADD3 R8, P0, R244.reuse, UR26, RZ ;  /* 0x0000001af4087c10 */ /* 0x040fe2000ff1e0ff */
[----:B------:R-:W-:Y:S01]  /*1d50*/  UIADD3 UR16, -UR12, UR14, URZ ;  /* 0x0000000e0c107290 */ /* 0x000fe2000fffe13f */
[----:B------:R-:W-:Y:S01]  /*1d60*/  LOP3.LUT R243, R5, R243, RZ, 0x3c, !PT ;  /* 0x000000f305f37212 */ /* 0x000fe200078e3cff */
[----:B------:R-:W-:Y:S01]  /*1d70*/  @!UP0 UIADD3 UR22, UR31, UR5, URZ ;  /* 0x000000051f168290 */ /* 0x000fe2000fffe03f */
[----:B------:R-:W-:Y:S01]  /*1d80*/  SHF.R.S32.HI R5, RZ, 0x1f, R244 ;  /* 0x0000001fff057819 */ /* 0x000fe200000114f4 */
[----:B------:R-:W-:Y:S01]  /*1d90*/  @!UP0 UMOV UR28, UR30 ;  /* 0x0000001e001c8c82 */ /* 0x000fe20008000000 */
[----:B------:R-:W-:Y:S01]  /*1da0*/  LOP3.LUT R243, R243, 0xfffffe00, R6, 0xf8, !PT ;  /* 0xfffffe00f3f37812 */ /* 0x000fe200078ef806 */
[----:B------:R-:W-:Y:S01]  /*1db0*/  ULDC.64 UR4, c[0x0][0x1a8] ;  /* 0x00006a0000047ab9 */ /* 0x000fe20000000a00 */
[C---:B------:R-:W-:Y:S01]  /*1dc0*/  IADD3.X R9, R5.reuse, UR24, RZ, P0, !PT ;  /* 0x0000001805097c10 */ /* 0x040fe200087fe4ff */
[----:B------:R-:W-:Y:S01]  /*1dd0*/  UIMAD UR4, UR23, UR4, URZ ;  /* 0x00000004170472a4 */ /* 0x000fe2000f8e023f */
[----:B------:R-:W-:Y:S01]  /*1de0*/  IADD3 R16, P0, R244, UR28, RZ ;  /* 0x0000001cf4107c10 */ /* 0x000fe2000ff1e0ff */
[----:B------:R-:W-:Y:S01]  /*1df0*/  IMAD R164, R28, c[0x0][0x19c], R164 ;  /* 0x000067001ca47a24 */ /* 0x000fe200078e02a4 */
[----:B------:R-:W-:Y:S01]  /*1e00*/  IADD3 R14, P1, R244, R14, RZ ;  /* 0x0000000ef40e7210 */ /* 0x000fe20007f3e0ff */
[----:B------:R-:W-:Y:S01]  /*1e10*/  IMAD.WIDE.U32 R10, R10, c[0x0][0x1b8], R8 ;  /* 0x00006e000a0a7a25 */ /* 0x000fe200078e0008 */
[----:B------:R-:W-:Y:S01]  /*1e20*/  IADD3.X R17, R5, UR22, RZ, P0, !PT ;  /* 0x0000001605117c10 */ /* 0x000fe200087fe4ff */
[----:B------:R-:W-:Y:S01]  /*1e30*/  UIMAD UR4, UR15, UR5, UR4 ;  /* 0x000000050f0472a4 */ /* 0x000fe2000f8e0204 */
[C---:B------:R-:W-:Y:S01]  /*1e40*/  IADD3 R6, P0, R28.reuse, UR11, RZ ;  /* 0x0000000b1c067c10 */ /* 0x040fe2000ff1e0ff */
[----:B------:R-:W-:Y:S01]  /*1e50*/  IMAD.U32 R8, RZ, RZ, UR15 ;  /* 0x0000000fff087e24 */ /* 0x000fe2000f8e00ff */
[----:B------:R-:W-:Y:S01]  /*1e60*/  LOP3.LUT R19, R23, 0xfffffff0, RZ, 0xc0, !PT ;  /* 0xfffffff017137812 */ /* 0x000fe200078ec0ff */
[----:B------:R-:W-:Y:S01]  /*1e70*/  IMAD.X R15, R5, 0x1, R0, P1 ;  /* 0x00000001050f7824 */ /* 0x000fe200008e0600 */
[----:B------:R-:W-:Y:S01]  /*1e80*/  IADD3.X R202, R29, UR10, RZ, P0, !PT ;  /* 0x0000000a1dca7c10 */ /* 0x000fe200087fe4ff */
[----:B------:R-:W-:Y:S01]  /*1e90*/  IMAD.IADD R5, R11, 0x1, R4 ;  /* 0x000000010b057824 */ /* 0x000fe200078e0204 */
[----:B------:R-:W-:Y:S01]  /*1ea0*/  ISETP.GE.AND P0, PT, R28, UR16, PT ;  /* 0x000000101c007c0c */ /* 0x000fe2000bf06270 */
[----:B------:R-:W-:Y:S01]  /*1eb0*/  IMAD.WIDE.U32 R8, R8, c[0x0][0x1a8], R16 ;  /* 0x00006a0008087a25 */ /* 0x000fe200078e0010 */
[----:B------:R-:W-:Y:S01]  /*1ec0*/  LEA.HI R3, R3, R2, RZ, 0x5 ;  /* 0x0000000203037211 */ /* 0x000fe200078f28ff */
[----:B------:R-:W-:Y:S01]  /*1ed0*/  BSSY B0, `(.L_x_1454) ;  /* 0x000001e000007945 */ /* 0x000fe20003800000 */
[----:B------:R-:W-:Y:S01]  /*1ee0*/  SHF.R.S32.HI R23, RZ, 0x4, R23 ;  /* 0x00000004ff177819 */ /* 0x000fe20000011417 */
[----:B------:R-:W-:Y:S01]  /*1ef0*/  IMAD R202, R202, c[0x0][0x1a0], RZ ;  /* 0x00006800caca7a24 */ /* 0x000fe200078e02ff */
[----:B------:R-:W-:Y:S01]  /*1f00*/  IADD3 R11, R9, UR4, RZ ;  /* 0x00000004090b7c10 */ /* 0x000fe2000fffe0ff */
[----:B------:R-:W-:-:S02]  /*1f10*/  IMAD.MOV.U32 R4, RZ, RZ, R10 ;  /* 0x000000ffff047224 */ /* 0x000fc400078e000a */
[----:B------:R-:W-:Y:S02]  /*1f20*/  IMAD R202, R6, c[0x0][0x1a4], R202 ;  /* 0x0000690006ca7a24 */ /* 0x000fe400078e02ca */
[----:B------:R-:W-:-:S04]  /*1f30*/  IMAD.WIDE.U32 R14, R28, c[0x0][0x198], R14 ;  /* 0x000066001c0e7a25 */ /* 0x000fc800078e000e */
[----:B------:R-:W-:Y:S01]  /*1f40*/  IMAD.WIDE.U32 R6, R6, c[0x0][0x1a0], R4 ;  /* 0x0000680006067a25 */ /* 0x000fe200078e0004 */
[----:B------:R-:W-:-:S03]  /*1f50*/  SHF.R.S32.HI R5, RZ, 0x5, R3 ;  /* 0x00000005ff057819 */ /* 0x000fc60000011403 */
[----:B-1----:R-:W-:-:S04]  /*1f60*/  IMAD.WIDE R12, R12, 0x40, R28 ;  /* 0x000000400c0c7825 */ /* 0x002fc800078e021c */
[----:B------:R-:W-:Y:S02]  /*1f70*/  IMAD.IADD R164, R15, 0x1, R164 ;  /* 0x000000010fa47824 */ /* 0x000fe400078e02a4 */
[----:B------:R-:W-:Y:S02]  /*1f80*/  IMAD.MOV.U32 R165, RZ, RZ, R14 ;  /* 0x000000ffffa57224 */ /* 0x000fe400078e000e */
[----:B------:R-:W-:Y:S02]  /*1f90*/  IMAD.IADD R19, R2, 0x1, -R19 ;  /* 0x0000000102137824 */ /* 0x000fe400078e0a13 */
        /* <DEDUP_REMOVED lines=17> */
.L_x_1455:
[----:B------:R-:W-:Y:S05]  /*20b0*/  BSYNC B0 ;  /* 0x0000000000007941 */ /* 0x000fea0003800000 */
.L_x_1454:
        /* <DEDUP_REMOVED lines=21> */
.L_x_1457:
[----:B------:R-:W-:Y:S05]  /*2210*/  BSYNC B0 ;  /* 0x0000000000007941 */ /* 0x000fea0003800000 */
.L_x_1456:
        /* <DEDUP_REMOVED lines=21> */
.L_x_1459:
[----:B------:R-:W-:Y:S05]  /*2370*/  BSYNC B0 ;  /* 0x0000000000007941 */ /* 0x000fea0003800000 */
.L_x_1458:
        /* <DEDUP_REMOVED lines=20> */
.L_x_1461:
[----:B------:R-:W-:Y:S05]  /*24c0*/  BSYNC B0 ;  /* 0x0000000000007941 */ /* 0x000fea0003800000 */
.L_x_1460:
[----:B------:R-:W-:Y:S01]  /*24d0*/  UIADD3 UR15, UR6, -0x1, URZ ;  /* 0xffffffff060f7890 */ /* 0x000fe2000fffe03f */
[----:B------:R-:W-:Y:S01]  /*24e0*/  SHF.R.S32.HI R0, RZ, 0x1f, R19 ;  /* 0x0000001fff007819 */ /* 0x000fe20000011413 */
[----:B------:R-:W-:Y:S01]  /*24f0*/  BSSY B0, `(.L_x_1462) ;  /* 0x0000013000007945 */ /* 0x000fe20003800000 */
[----:B------:R-:W-:Y:S01]  /*2500*/  LOP3.LUT R25, R3, 0xffffffe0, RZ, 0xc0, !PT ;  /* 0xffffffe003197812 */ /* 0x000fe200078ec0ff */
[----:B------:R-:W-:Y:S01]  /*2510*/  USHF.L.U32 UR25, UR15, 0x8, URZ ;  /* 0x000000080f197899 */ /* 0x000fe2000800063f */
[----:B------:R-:W-:-:S03]  /*2520*/  LEA.HI R0, R0, R19, RZ, 0x3 ;  /* 0x0000001300007211 */ /* 0x000fc600078f18ff */
[----:B------:R-:W-:Y:S01]  /*2530*/  UIADD3 UR26, -UR25, UR13, URZ ;  /* 0x0000000d191a7290 */ /* 0x000fe2000fffe13f */
[----:B------:R-:W-:Y:S01]  /*2540*/  LOP3.LUT R3, R0, 0xfffffff8, RZ, 0xc0, !PT ;  /* 0xfffffff800037812 */ /* 0x000fe200078ec0ff */
[----:B------:R-:W-:-:S04]  /*2550*/  IMAD.IADD R25, R2, 0x1, -R25 ;  /* 0x0000000102197824 */ /* 0x000fc800078e0a19 */
[----:B------:R-:W-:Y:S01]  /*2560*/  ISETP.GE.AND P0, PT, R28, UR26, PT ;  /* 0x0000001a1c007c0c */ /* 0x000fe2000bf06270 */
[----:B------:R-:W-:-:S12]  /*2570*/  IMAD.IADD R19, R19, 0x1, -R3 ;  /* 0x0000000113137824 */ /* 0x000fd800078e0a03 */
        /* <DEDUP_REMOVED lines=10> */
.L_x_1463:
[----:B------:R-:W-:Y:S05]  /*2620*/  BSYNC B0 ;  /* 0x0000000000007941 */ /* 0x000fea0003800000 */
.L_x_1462:
        /* <DEDUP_REMOVED lines=10> */
[----:B------:R-:W-:Y:S02]  /*26d0*/  IADD3.X R3, R164, UR22, RZ, P0, !PT ;  /* 0x00000016a4037c10 */ /* 0x000fe400087fe4ff */
[----:B-1----:R-:W-:-:S04]  /*26e0*/  LEA R8, P0, R4, c[0x0][0x168], 0x1 ;  /* 0x00005a0004087a11 */ /* 0x002fc800078008ff */
[----:B------:R-:W-:-:S05]  /*26f0*/  LEA.HI.X R9, R4, c[0x0][0x16c], R3, 0x1, P0 ;  /* 0x00005b0004097a11 */ /* 0x000fca00000f0c03 */
[----:B------:R-:W-:Y:S01]  /*2700*/  @!PT LDS RZ, [RZ] ;  /* 0x00000000fffff984 */ /* 0x000fe20000000800 */
[----:B------:R-:W-:Y:S01]  /*2710*/  @!PT LDS RZ, [RZ] ;  /* 0x00000000fffff984 */ /* 0x000fe20000000800 */
[----:B------:R-:W-:Y:S01]  /*2720*/  @!PT LDS RZ, [RZ] ;  /* 0x00000000fffff984 */ /* 0x000fe20000000800 */
[----:B------:R1:W-:Y:S04]  /*2730*/  LDGSTS.E.BYPASS.LTC128B.128 [R243+0x2800], [R8.64] ;  /* 0x0280000008f37fae */ /* 0x0003e8000b901d54 */
.L_x_1465:
[----:B------:R-:W-:Y:S05]  /*2740*/  BSYNC B0 ;  /* 0x0000000000007941 */ /* 0x000fea0003800000 */
.L_x_1464:
        /* <DEDUP_REMOVED lines=17> */
.L_x_1467:
[----:B------:R-:W-:Y:S05]  /*2860*/  BSYNC B0 ;  /* 0x0000000000007941 */ /* 0x000fea0003800000 */
.L_x_1466:
[----:B------:R-:W-:Y:S01]  /*2870*/  ISETP.GE.AND P0, PT, R20, UR26, PT ;  /* 0x0000001a14007c0c */ /* 0x000fe2000bf06270 */
[----:B------:R-:W-:-:S12]  /*2880*/  BSSY B0, `(.L_x_1468) ;  /* 0x0000012000007945 */ /* 0x000fd80003800000 */
[----:B------:R-:W-:Y:S05]  /*2890*/  @P0 BRA `(.L_x_1469) ;  /* 0x0000010000000947 */ /* 0x000fea0003800000 */
[----:B------:R-:W-:-:S13]  /*28a0*/  ISETP.GE.AND P0, PT, R244, c[0x0][0x220], PT ;  /* 0x00008800f4007a0c */ /* 0x000fda0003f06270 */
[----:B------:R1:W-:Y:S01]  /*28b0*/  @P0 STS.128 [R243+0x3800], RZ ;  /* 0x003800fff3000388 */ /* 0x0003e20000000c00 */
[----:B------:R-:W-:Y:S05]  /*28c0*/  @P0 BRA `(.L_x_1469) ;  /* 0x000000d000000947 */ /* 0x000fea0003800000 */
[----:B-1----:R-:W-:Y:S01]  /*28d0*/  MOV R8, R165 ;  /* 0x000000a500087202 */ /* 0x002fe20000000f00 */
        /* <DEDUP_REMOVED lines=12> */
.L_x_1469:
[----:B------:R-:W-:Y:S05]  /*29a0*/  BSYNC B0 ;  /* 0x0000000000007941 */ /* 0x000fea0003800000 */
.L_x_1468:
        /* <DEDUP_REMOVED lines=18> */
.L_x_1471:
[----:B------:R-:W-:Y:S05]  /*2ad0*/  BSYNC B0 ;  /* 0x0000000000007941 */ /* 0x000fea0003800000 */
.L_x_1470:
[----:B--2---:R-:W-:Y:S01]  /*2ae0*/  IADD3 R17, R28, 0x50, RZ ;  /* 0x000000501c117810 */ /* 0x004fe20007ffe0ff */
[----:B------:R-:W-:Y:S03]  /*2af0*/  BSSY B0, `(.L_x_1472) ;  /* 0x0000013000007945 */ /* 0x000fe60003800000 */
[----:B------:R-:W-:-:S13]  /*2b00*/  ISETP.GE.AND P0, PT, R17, UR26, PT ;  /* 0x0000001a11007c0c */ /* 0x000fda000bf06270 */
        /* <DEDUP_REMOVED lines=17> */
.L_x_1473:
[----:B------:R-:W-:Y:S05]  /*2c20*/  BSYNC B0 ;  /* 0x0000000000007941 */ /* 0x000fea0003800000 */
.L_x_1472:
[----:B------:R-:W-:Y:S01]  /*2c30*/  IADD3 R16, R28, 0x60, RZ ;  /* 0x000000601c107810 */ /* 0x000fe20007ffe0ff */
        /* <DEDUP_REMOVED lines=19> */
.L_x_1475:
[----:B------:R-:W-:Y:S05]  /*2d70*/  BSYNC B0 ;  /* 0x0000000000007941 */ /* 0x000fea0003800000 */
.L_x_1474:
        /* <DEDUP_REMOVED lines=20> */
.L_x_1477:
[----:B------:R-:W-:Y:S05]  /*2ec0*/  BSYNC B0 ;  /* 0x0000000000007941 */ /* 0x000fea0003800000 */
.L_x_1476:
        /* <DEDUP_REMOVED lines=18> */
.L_x_1479:
[----:B------:R-:W-:Y:S05]  /*2ff0*/  BSYNC B0 ;  /* 0x0000000000007941 */ /* 0x000fea0003800000 */
.L_x_1478:
        /* <DEDUP_REMOVED lines=20> */
.L_x_1481:
[----:B------:R-:W-:Y:S05]  /*3140*/  BSYNC B0 ;  /* 0x0000000000007941 */ /* 0x000fea0003800000 */
.L_x_1480:
        /* <DEDUP_REMOVED lines=20> */
.L_x_1483:
[----:B------:R-:W-:Y:S05]  /*3290*/  BSYNC B0 ;  /* 0x0000000000007941 */ /* 0x000fea0003800000 */
.L_x_1482:
[----:B-1----:R-:W-:Y:S01]  /*32a0*/  IADD3 R11, R28, 0xb0, RZ ;  /* 0x000000b01c0b7810 */ /* 0x002fe20007ffe0ff */
[----:B------:R-:W-:Y:S03]  /*32b0*/  BSSY B0, `(.L_x_1484) ;  /* 0x0000013000007945 */ /* 0x000fe60003800000 */
[----:B------:R-:W-:-:S13]  /*32c0*/  ISETP.GE.AND P0, PT, R11, UR26, PT ;  /* 0x0000001a0b007c0c */ /* 0x000fda000bf06270 */
[----:B------:R-:W-:Y:S05]  /*32d0*/  @P0 BRA `(.L_x_1485) ;  /* 0x0000010000000947 */ /* 0x000fea0003800000 */
[----:B------:R-:W-:-:S13]  /*32e0*/  ISETP.GE.AND P0, PT, R244, c[0x0][0x220], PT ;  /* 0x00008800f4007a0c */ /* 0x000fda0003f06270 */
[----:B------:R1:W-:Y:S01]  /*32f0*/  @P0 STS.128 [R243+0x7800], RZ ;  /* 0x007800fff3000388 */ /* 0x0003e20000000c00 */
[----:B------:R-:W-:Y:S05]  /*3300*/  @P0 BRA `(.L_x_1485) ;  /* 0x000000d000000947 */ /* 0x000fea0003800000 */
[----:B------:R-:W-:Y:S01]  /*3310*/  MOV R8, R165 ;  /* 0x000000a500087202 */ /* 0x000fe20000000f00 */
        /* <DEDUP_REMOVED lines=12> */
.L_x_1485:
[----:B------:R-:W-:Y:S05]  /*33e0*/  BSYNC B0 ;  /* 0x0000000000007941 */ /* 0x000fea0003800000 */
.L_x_1484:
        /* <DEDUP_REMOVED lines=20> */
.L_x_1487:
[----:B------:R-:W-:Y:S05]  /*3530*/  BSYNC B0 ;  /* 0x0000000000007941 */ /* 0x000fea0003800000 */
.L_x_1486:
        /* <DEDUP_REMOVED lines=20> */
.L_x_1489:
[----:B------:R-:W-:Y:S05]  /*3680*/  BSYNC B0 ;  /* 0x0000000000007941 */ /* 0x000fea0003800000 */
.L_x_1488:
        /* <DEDUP_REMOVED lines=20> */
.L_x_1491:
[----:B------:R-:W-:Y:S05]  /*37d0*/  BSYNC B0 ;  /* 0x0000000000007941 */ /* 0x000fea0003800000 */
.L_x_1490:
        /* <DEDUP_REMOVED lines=20> */
.L_x_1493:
[----:B------:R-:W-:Y:S05]  /*3920*/  BSYNC B0 ;  /* 0x0000000000007941 */ /* 0x000fea0003800000 */
.L_x_1492:
[----:B------:R-:W0:Y:S01]  /*3930*/  LDGDEPBAR ;  /* 0x00000000000079af */ /* 0x000e220000000000 */
[----:B------:R-:W-:Y:S01]  /*3940*/  IMAD.SHL.U32 R241, R166, 0x40, RZ ;  /* 0x00000040a6f17824 */ /* 0x000fe200078e00ff */
[----:B-1----:R-:W-:Y:S01]  /*3950*/  LEA.HI R26, R23, R23, RZ, 0x1 ;  /* 0x00000017171a7211 */ /* 0x002fe200078f08ff */
[C---:B------:R-:W-:Y:S01]  /*3960*/  IMAD.SHL.U32 R4, R28.reuse, 0x8, RZ ;  /* 0x000000081c047824 */ /* 0x040fe200078e00ff */
[----:B------:R-:W-:Y:S01]  /*3970*/  ISETP.GE.AND P1, PT, R28, UR26, PT ;  /* 0x0000001a1c007c0c */ /* 0x000fe2000bf26270 */
[----:B------:R-:W-:Y:S01]  /*3980*/  IMAD.SHL.U32 R0, R0, 0x40, RZ ;  /* 0x0000004000007824 */ /* 0x000fe200078e00ff */
[----:B------:R-:W-:Y:S01]  /*3990*/  LOP3.LUT R241, R241, 0x1c0, RZ, 0xc0, !PT ;  /* 0x000001c0f1f17812 */ /* 0x000fe200078ec0ff */
[----:B------:R-:W-:Y:S01]  /*39a0*/  IMAD.U32 R167, RZ, RZ, UR14 ;  /* 0x0000000effa77e24 */ /* 0x000fe2000f8e00ff */
[----:B------:R-:W-:Y:S01]  /*39b0*/  LOP3.LUT R26, R26, 0xfffffffe, RZ, 0xc0, !PT ;  /* 0xfffffffe1a1a7812 */ /* 0x000fe200078ec0ff */
[----:B------:R-:W-:Y:S01]  /*39c0*/  IMAD.SHL.U32 R2, R2, 0x2, RZ ;  /* 0x0000000202027824 */ /* 0x000fe200078e00ff */
[----:B------:R-:W-:Y:S01]  /*39d0*/  LOP3.LUT R4, R241, 0x8, R4, 0xf8, !PT ;  /* 0x00000008f1047812 */ /* 0x000fe200078ef804 */
[----:B------:R-:W-:Y:S01]  /*39e0*/  IMAD.MOV.U32 R236, RZ, RZ, 0x10 ;  /* 0x00000010ffec7424 */ /* 0x000fe200078e00ff */
[----:B------:R-:W-:Y:S01]  /*39f0*/  SHF.R.U32.HI R241, RZ, 0x3, R241 ;  /* 0x00000003fff17819 */ /* 0x000fe200000116f1 */
[----:B------:R-:W-:Y:S01]  /*3a00*/  IMAD.IADD R23, R23, 0x1, -R26 ;  /* 0x0000000117177824 */ /* 0x000fe200078e0a1a */
[----:B------:R-:W-:Y:S01]  /*3a10*/  SHF.R.S32.HI R24, RZ, 0x1f, R25 ;  /* 0x0000001fff187819 */ /* 0x000fe20000011419 */
[----:B------:R-:W-:Y:S01]  /*3a20*/  BSSY B0, `(.L_x_1494) ;  /* 0x0000027000007945 */ /* 0x000fe20003800000 */
[----:B------:R-:W-:Y:S01]  /*3a30*/  LOP3.LUT R241, R4, R241, RZ, 0x3c, !PT ;  /* 0x000000f104f17212 */ /* 0x000fe200078e3cff */
[----:B------:R-:W-:Y:S01]  /*3a40*/  IMAD.SHL.U32 R4, R19, 0x40, RZ ;  /* 0x0000004013047824 */ /* 0x000fe200078e00ff */
[----:B------:R-:W-:-:S02]  /*3a50*/  LEA.HI R24, R24, R25, RZ, 0x2 ;  /* 0x0000001918187211 */ /* 0x000fc400078f10ff */
[----:B------:R-:W-:Y:S01]  /*3a60*/  LOP3.LUT R0, R0, 0xfffffe00, RZ, 0xc0, !PT ;  /* 0xfffffe0000007812 */ /* 0x000fe200078ec0ff */
[C---:B------:R-:W-:Y:S01]  /*3a70*/  IMAD R241, R23.reuse, 0x200, R241 ;  /* 0x0000020017f17824 */ /* 0x040fe200078e02f1 */
[----:B------:R-:W-:Y:S01]  /*3a80*/  LOP3.LUT R4, R4, 0x1c0, RZ, 0xc0, !PT ;  /* 0x000001c004047812 */ /* 0x000fe200078ec0ff */
[----:B------:R-:W-:Y:S01]  /*3a90*/  IMAD.SHL.U32 R23, R23, 0x8, RZ ;  /* 0x0000000817177824 */ /* 0x000fe200078e00ff */
[----:B------:R-:W-:-:S04]  /*3aa0*/  DEPBAR.LE SB0, 0x0 ;  /* 0x000080000000791a */ /* 0x000fc80000000000 */
[----:B------:R-:W-:Y:S01]  /*3ab0*/  BAR.SYNC.DEFER_BLOCKING 0x0 ;  /* 0x0000000000007b1d */ /* 0x000fe20000010000 */
[----:B------:R-:W-:Y:S01]  /*3ac0*/  LOP3.LUT R23, R4, 0x8, R23, 0xf8, !PT ;  /* 0x0000000804177812 */ /* 0x000fe200078ef817 */
[C---:B------:R-:W-:Y:S01]  /*3ad0*/  IMAD R242, R5.reuse, 0x400, R0 ;  /* 0x0000040005f27824 */ /* 0x040fe200078e0200 */
[----:B------:R-:W-:Y:S02]  /*3ae0*/  SHF.R.U32.HI R4, RZ, 0x3, R4 ;  /* 0x00000003ff047819 */ /* 0x000fe40000011604 */
[----:B------:R-:W-:Y:S02]  /*3af0*/  LEA R25, R5, UR12, 0x4 ;  /* 0x0000000c05197c11 */ /* 0x000fe4000f8e20ff */
[----:B------:R-:W-:Y:S02]  /*3b00*/  SHF.R.S32.HI R24, RZ, 0x2, R24 ;  /* 0x00000002ff187819 */ /* 0x000fe40000011418 */
[----:B------:R-:W-:Y:S02]  /*3b10*/  LOP3.LUT R4, R23, R4, RZ, 0x3c, !PT ;  /* 0x0000000417047212 */ /* 0x000fe400078e3cff */
[----:B------:R-:W-:-:S02]  /*3b20*/  LEA R177, P0, R6, c[0x0][0x170], 0x1 ;  /* 0x00005c0006b17a11 */ /* 0x000fc400078008ff */
[----:B------:R-:W-:Y:S01]  /*3b30*/  IADD3 R24, R25, 0x1, R24 ;  /* 0x0000000119187810 */ /* 0x000fe20007ffe018 */
[----:B------:R-:W-:Y:S01]  /*3b40*/  IMAD.IADD R242, R4, 0x1, R242 ;  /* 0x0000000104f27824 */ /* 0x000fe200078e02f2 */
[----:B------:R-:W-:Y:S02]  /*3b50*/  LEA.HI.X R5, R6, c[0x0][0x174], R203, 0x1, P0 ;  /* 0x00005d0006057a11 */ /* 0x000fe400000f0ccb */
[----:B------:R-:W-:Y:S01]  /*3b60*/  IADD3 R167, R24, UR13, -R167 ;  /* 0x0000000d18a77c10 */ /* 0x000fe2000fffe8a7 */
[----:B------:R-:W-:Y:S01]  /*3b70*/  IMAD.SHL.U32 R242, R242, 0x2, RZ ;  /* 0x00000002f2f27824 */ /* 0x000fe200078e00ff */
[----:B------:R-:W-:Y:S01]  /*3b80*/  LOP3.LUT P2, RZ, R166, 0x2, RZ, 0xc0, !PT ;  /* 0x00000002a6ff7812 */ /* 0x000fe2000784c0ff */
[----:B------:R-:W-:Y:S01]  /*3b90*/  IMAD.MOV.U32 R176, RZ, RZ, R5 ;  /* 0x000000ffffb07224 */ /* 0x000fe200078e0005 */
[----:B------:R-:W-:Y:S02]  /*3ba0*/  LOP3.LUT R4, R4, R0, RZ, 0xfc, !PT ;  /* 0x0000000004047212 */ /* 0x000fe400078efcff */
[----:B------:R-:W-:Y:S01]  /*3bb0*/  LOP3.LUT R2, R2, 0x6, RZ, 0xc0, !PT ;  /* 0x0000000602027812 */ /* 0x000fe200078ec0ff */
[----:B------:R1:W-:Y:S01]  /*3bc0*/  @P1 STS.128 [R243+0xa000], RZ ;  /* 0x00a000fff3001388 */ /* 0x0003e20000000c00 */
[----:B------:R-:W-:-:S02]  /*3bd0*/  SEL R0, R236, 0xfffffff0, !P2 ;  /* 0xfffffff0ec007807 */ /* 0x000fc40005000000 */
[----:B------:R-:W-:Y:S01]  /*3be0*/  IADD3 R167, R167, c[0x0][0x2e8], RZ ;  /* 0x0000ba00a7a77a10 */ /* 0x000fe20007ffe0ff */
        /* <DEDUP_REMOVED lines=10> */
.L_x_1495:
[----:B------:R-:W-:Y:S05]  /*3c90*/  BSYNC B0 ;  /* 0x0000000000007941 */ /* 0x000fea0003800000 */
.L_x_1494:
        /* <DEDUP_REMOVED lines=19> */
.L_x_1497:
[----:B------:R-:W-:Y:S05]  /*3dd0*/  BSYNC B0 ;  /* 0x0000000000007941 */ /* 0x000fea0003800000 */
.L_x_1496:
        /* <DEDUP_REMOVED lines=16> */
.L_x_1499:
[----:B------:R-:W-:Y:S05]  /*3ee0*/  BSYNC B0 ;  /* 0x0000000000007941 */ /* 0x000fea0003800000 */
.L_x_1498:
        /* <DEDUP_REMOVED lines=18> */
.L_x_1501:
[----:B------:R-:W-:Y:S05]  /*4010*/  BSYNC B0 ;  /* 0x0000000000007941 */ /* 0x000fea0003800000 */
.L_x_1500:
        /* <DEDUP_REMOVED lines=16> */
.L_x_1503:
[----:B------:R-:W-:Y:S05]  /*4120*/  BSYNC B0 ;  /* 0x0000000000007941 */ /* 0x000fea0003800000 */
.L_x_1502:
        /* <DEDUP_REMOVED lines=18> */
.L_x_1505:
[----:B------:R-:W-:Y:S05]  /*4250*/  BSYNC B0 ;  /* 0x0000000000007941 */ /* 0x000fea0003800000 */
.L_x_1504:
        /* <DEDUP_REMOVED lines=18> */
.L_x_1507:
[----:B------:R-:W-:Y:S05]  /*4380*/  BSYNC B0 ;  /* 0x0000000000007941 */ /* 0x000fea0003800000 */
.L_x_1506:
        /* <DEDUP_REMOVED lines=18> */
.L_x_1509:
[----:B------:R-:W-:Y:S05]  /*44b0*/  BSYNC B0 ;  /* 0x0000000000007941 */ /* 0x000fea0003800000 */
.L_x_1508:
        /* <DEDUP_REMOVED lines=8> */
[----:B-1----:R-:W-:Y:S01]  /*4540*/  MOV R16, c[0x0][0x1a4] ;  /* 0x0000690000107a02 */ /* 0x002fe20000000f00 */
[----:B------:R-:W-:-:S03]  /*4550*/  IMAD.U32 R14, RZ, RZ, UR10 ;  /* 0x0000000aff0e7e24 */ /* 0x000fc6000f8e00ff */
[----:B------:R-:W-:-:S04]  /*4560*/  LEA R20, P0, R15, R177, 0x8 ;  /* 0x000000b10f147211 */ /* 0x000fc800078040ff */
[----:B------:R-:W-:-:S05]  /*4570*/  LEA.HI.X R21, R14, R176, R16, 0x8, P0 ;  /* 0x000000b00e157211 */ /* 0x000fca00000f4410 */
[----:B------:R-:W-:Y:S01]  /*4580*/  @!PT LDS RZ, [RZ] ;  /* 0x00000000fffff984 */ /* 0x000fe20000000800 */
[----:B------:R-:W-:Y:S01]  /*4590*/  @!PT LDS RZ, [RZ] ;  /* 0x00000000fffff984 */ /* 0x000fe20000000800 */
[----:B------:R-:W-:Y:S01]  /*45a0*/  @!PT LDS RZ, [RZ] ;  /* 0x00000000fffff984 */ /* 0x000fe20000000800 */
[----:B------:R1:W-:Y:S04]  /*45b0*/  LDGSTS.E.BYPASS.LTC128B.128 [R243+0xe000], [R20.64] ;  /* 0x0e00000014f37fae */ /* 0x0003e8000b901d54 */
.L_x_1511:
[----:B------:R-:W-:Y:S05]  /*45c0*/  BSYNC B0 ;  /* 0x0000000000007941 */ /* 0x000fea0003800000 */
.L_x_1510:
        /* <DEDUP_REMOVED lines=18> */
.L_x_1513:
[----:B------:R-:W-:Y:S05]  /*46f0*/  BSYNC B0 ;  /* 0x0000000000007941 */ /* 0x000fea0003800000 */
.L_x_1512:
        /* <DEDUP_REMOVED lines=18> */
.L_x_1515:
[----:B------:R-:W-:Y:S05]  /*4820*/  BSYNC B0 ;  /* 0x0000000000007941 */ /* 0x000fea0003800000 */
.L_x_1514:
        /* <DEDUP_REMOVED lines=18> */
.L_x_1517:
[----:B------:R-:W-:Y:S05]  /*4950*/  BSYNC B0 ;  /* 0x0000000000007941 */ /* 0x000fea0003800000 */
.L_x_1516:
        /* <DEDUP_REMOVED lines=18> */
.L_x_1519:
[----:B------:R-:W-:Y:S05]  /*4a80*/  BSYNC B0 ;  /* 0x0000000000007941 */ /* 0x000fea0003800000 */
.L_x_1518:
        /* <DEDUP_REMOVED lines=18> */
.L_x_1521:
[----:B------:R-:W-:Y:S05]  /*4bb0*/  BSYNC B0 ;  /* 0x0000000000007941 */ /* 0x000fea0003800000 */
.L_x_1520:
        /* <DEDUP_REMOVED lines=18> */
.L_x_1523:
[----:B------:R-:W-:Y:S05]  /*4ce0*/  BSYNC B0 ;  /* 0x0000000000007941 */ /* 0x000fea0003800000 */
.L_x_1522:
[----:B------:R-:W-:Y:S01]  /*4cf0*/  ISETP.GE.AND P0, PT, R3, UR26, PT ;  /* 0x0000001a03007c0c */ /* 0x000fe2000bf06270 */
[----:B------:R-:W-:Y:S01]  /*4d00*/  IMAD.MOV.U32 R3, RZ, RZ, 0x20 ;  /* 0x00000020ff037424 */ /* 0x000fe200078e00ff */
[----:B------:R-:W-:Y:S02]  /*4d10*/  BSSY B0, `(.L_x_1524) ;  /* 0x0000014000007945 */ /* 0x000fe40003800000 */
[----:B------:R-:W-:-:S05]  /*4d20*/  R2P PR, R19, 0x6 ;  /* 0x0000000613007804 */ /* 0x000fca0000000000 */
[----:B------:R-:W-:Y:S02]  /*4d30*/  SEL R236, R236, 0xfffffff0, !P1 ;  /* 0xfffffff0ecec7807 */ /* 0x000fe40004800000 */
[----:B------:R-:W-:Y:S02]  /*4d40*/  SEL R3, R3, 0xffffffe0, !P2 ;  /* 0xffffffe003037807 */ /* 0x000fe40005000000 */
        /* <DEDUP_REMOVED lines=16> */
.L_x_1525:
[----:B------:R-:W-:Y:S05]  /*4e50*/  BSYNC B0 ;  /* 0x0000000000007941 */ /* 0x000fea0003800000 */
.L_x_1524:
        /* <DEDUP_REMOVED lines=8> */
[----:B------:R-:W-:Y:S01]  /*4ee0*/  UISETP.GT.AND UP0, UPT, UR15, UR7, UPT ;  /* 0x000000070f00728c */ /* 0x000fe2000bf04270 */
[----:B-1----:R-:W1:Y:S01]  /*4ef0*/  LDSM.16.M88.4 R24, [R241+0x3000] ;  /* 0x00300000f118783b */ /* 0x002e620000000200 */
[C---:B------:R-:W-:Y:S01]  /*4f00*/  IADD3 R178, R167.reuse, 0x8, RZ ;  /* 0x00000008a7b27810 */ /* 0x040fe20007ffe0ff */
[----:B------:R-:W-:Y:S01]  /*4f10*/  IMAD R238, R236, 0x2, R240 ;  /* 0x00000002ecee7824 */ /* 0x000fe200078e02f0 */
[----:B------:R-:W-:Y:S01]  /*4f20*/  IMNMX R179, R167, UR13, PT ;  /* 0x0000000da7b37c17 */ /* 0x000fe2000b800200 */
[----:B------:R-:W-:Y:S01]  /*4f30*/  LDSM.16.M88.4 R152, [R200] ;  /* 0x00000000c898783b */ /* 0x000fe20000000200 */
[----:B------:R-:W-:-:S02]  /*4f40*/  PLOP3.LUT P3, PT, PT, PT, UP0, 0x80, 0x0 ;  /* 0x000000000000781c */ /* 0x000fc40003f6f008 */
[----:B------:R-:W-:Y:S01]  /*4f50*/  IMNMX R178, R178, UR13, PT ;  /* 0x0000000db2b27c17 */ /* 0x000fe2000b800200 */
        /* <DEDUP_REMOVED lines=77> */
[----:B------:R-:W-:-:S04]  /*5430*/  @P0 IADD3 R239, R144, -0x40, RZ ;  /* 0xffffffc090ef0810 */ /* 0x000fc80007ffe0ff */
        /* <DEDUP_REMOVED lines=13> */
[----:B------:R-:W-:Y:S01]  /*5510*/  HMMA.16816.F32.BF16 R120, R152, R158, R120 ;  /* 0x0000009e9878723c */ /* 0x000fe20000041878 */
[----:B------:R-:W1:Y:S01]  /*5520*/  LDSM.16.M88.4 R156, [R235+0x8000] ;  /* 0x00800000eb9c783b */ /* 0x000e620000000200 */
[C---:B------:R-:W-:Y:S02]  /*5530*/  IADD3 R225, R239.reuse, 0x6800, RZ ;  /* 0x00006800efe17810 */ /* 0x040fe40007ffe0ff */
[C---:B------:R-:W-:Y:S01]  /*5540*/  IADD3 R224, R239.reuse, 0x7000, RZ ;  /* 0x00007000efe07810 */ /* 0x040fe20007ffe0ff */
[----:B------:R-:W-:Y:S01]  /*5550*/  LDSM.16.M88.4 R196, [R166+0x1800] ;  /* 0x00180000a6c4783b */ /* 0x000fe20000000200 */
[----:B------:R-:W-:-:S02]  /*5560*/  IADD3 R167, R239, 0x7800, RZ ;  /* 0x00007800efa77810 */ /* 0x000fc40007ffe0ff */
        /* <DEDUP_REMOVED lines=159> */
[----:B------:R-:W-:Y:S01]  /*5f60*/  MOV R136, UR12 ;  /* 0x0000000c00887c02 */ /* 0x000fe20008000f00 */
[----:B------:R-:W-:Y:S01]  /*5f70*/  IMAD.U32 R137, RZ, RZ, UR13 ;  /* 0x0000000dff897e24 */ /* 0x000fe2000f8e00ff */
[----:B------:R-:W-:Y:S01]  /*5f80*/  MOV R138, UR28 ;  /* 0x0000001c008a7c02 */ /* 0x000fe20008000f00 */
[----:B------:R-:W-:Y:S01]  /*5f90*/  IMAD.U32 R139, RZ, RZ, UR29 ;  /* 0x0000001dff8b7e24 */ /* 0x000fe2000f8e00ff */
[----:B------:R-:W-:Y:S02]  /*5fa0*/  UIADD3 UR9, UR27, -UR9, URZ ;  /* 0x800000091b097290 */ /* 0x000fe4000fffe03f */
[----:B------:R1:W2:Y:S01]  /*5fb0*/  LDG.E R136, [R136.64] ;  /* 0x0000001488887981 */ /* 0x0002a2000c1e1900 */
[----:B------:R-:W-:-:S03]  /*5fc0*/  ULDC.64 UR12, c[0x0][0x198] ;  /* 0x00006600000c7ab9 */ /* 0x000fc60000000a00 */
[----:B------:R-:W2:Y:S01]  /*5fd0*/  LDG.E R0, [R138.64] ;  /* 0x000000148a007981 */ /* 0x000ea2000c1e1900 */
[----:B------:R-:W-:-:S04]  /*5fe0*/  UIMAD UR9, UR9, UR5, -0x100 ;  /* 0xffffff00090974a4 */ /* 0x000fc8000f8e0205 */
        /* <DEDUP_REMOVED lines=11> */
[----:B------:R-:W-:Y:S02]  /*60a0*/  IMAD R144, R144, c[0x0][0x180], RZ ;  /* 0x0000600090907a24 */ /* 0x000fe400078e02ff */
[----:B------:R-:W-:Y:S02]  /*60b0*/  IMAD.MOV.U32 R145, RZ, RZ, R136 ;  /* 0x000000ffff917224 */ /* 0x000fe400078e0088 */
[----:B------:R-:W-:-:S05]  /*60c0*/  IMAD R144, R0, c[0x0][0x184], R144 ;  /* 0x0000610000907a24 */ /* 0x000fca00078e0290 */
[----:B------:R-:W-:Y:S01]  /*60d0*/  IADD3 R144, R137, R144, RZ ;  /* 0x0000009089907210 */ /* 0x000fe20007ffe0ff */
[----:B------:R-:W-:Y:S05]  /*60e0*/  BRA `(.L_x_1528) ;  /* 0x0000004000007947 */ /* 0x000fea0003800000 */
.L_x_1527:
[----:B------:R-:W-:-:S04]  /*60f0*/  ULEA UR5, -UR4, URZ, 0x8 ;  /* 0x0000003f04057291 */ /* 0x000fc8000f8e413f */
[----:B------:R-:W-:Y:S02]  /*6100*/  USHF.R.S32.HI UR9, URZ, 0x1f, UR5 ;  /* 0x0000001f3f097899 */ /* 0x000fe40008011405 */
[----:B------:R-:W-:-:S04]  /*6110*/  MOV R145, UR5 ;  /* 0x0000000500917c02 */ /* 0x000fc80008000f00 */
[----:B------:R-:W-:Y:S02]  /*6120*/  MOV R144, UR9 ;  /* 0x0000000900907c02 */ /* 0x000fe40008000f00 */
.L_x_1528:
        /* <DEDUP_REMOVED lines=9> */
[-C--:B------:R-:W-:Y:S01]  /*61c0*/  @!P0 LEA R143, P1, R143, R165.reuse, 0x5 ;  /* 0x000000a58f8f8211 */ /* 0x080fe200078228ff */
[----:B------:R-:W-:Y:S01]  /*61d0*/  @!P0 IMAD.MOV.U32 R136, RZ, RZ, R165 ;  /* 0x000000ffff888224 */ /* 0x000fe200078e00a5 */
[----:B------:R1:W-:Y:S01]  /*61e0*/  @P0 STS.128 [R243+0x2000], RZ ;  /* 0x002000fff3000388 */ /* 0x0003e20000000c00 */
[----:B------:R-:W-:Y:S01]  /*61f0*/  @!P0 IMAD.MOV.U32 R137, RZ, RZ, R164 ;  /* 0x000000ffff898224 */ /* 0x000fe200078e00a4 */
[-C--:B------:R-:W-:Y:S01]  /*6200*/  @!P0 LEA.HI.X R142, R142, R164.reuse, R0, 0x5, P1 ;  /* 0x000000a48e8e8211 */ /* 0x080fe200008f2c00 */
[----:B------:R-:W-:Y:S01]  /*6210*/  IMAD.U32 R156, RZ, RZ, UR4 ;  /* 0x00000004ff9c7e24 */ /* 0x000fe2000f8e00ff */
[----:B------:R-:W-:Y:S01]  /*6220*/  @!P0 LEA R141, P1, R141, R165, 0x6 ;  /* 0x000000a58d8d8211 */ /* 0x000fe200078230ff */
[----:B------:R-:W-:Y:S02]  /*6230*/  IMAD.U32 R139, RZ, RZ, UR4 ;  /* 0x00000004ff8b7e24 */ /* 0x000fe4000f8e00ff */
[----:B------:R-:W-:Y:S01]  /*6240*/  @!P0 IMAD.WIDE.U32 R150, R150, 0x30, R136 ;  /* 0x0000003096968825 */ /* 0x000fe200078e0088 */
[----:B------:R-:W-:-:S02]  /*6250*/  @!P0 LEA.HI.X R140, R140, R164, R0, 0x6, P1 ;  /* 0x000000a48c8c8211 */ /* 0x000fc400008f3400 */
[----:B------:R-:W-:Y:S01]  /*6260*/  @!P0 LEA R139, P1, R139, R165, 0x7 ;  /* 0x000000a58b8b8211 */ /* 0x000fe200078238ff */
[----:B------:R-:W-:-:S04]  /*6270*/  @!P0 IMAD.WIDE.U32 R182, R182, 0x50, R136 ;  /* 0x00000050b6b68825 */ /* 0x000fc800078e0088 */
[----:B------:R-:W-:-:S04]  /*6280*/  @!P0 IMAD.WIDE.U32 R156, R156, 0x60, R136 ;  /* 0x000000609c9c8825 */ /* 0x000fc800078e0088 */
[----:B------:R-:W-:Y:S02]  /*6290*/  IMAD.U32 R136, RZ, RZ, UR4 ;  /* 0x00000004ff887e24 */ /* 0x000fe4000f8e00ff */
[----:B------:R-:W-:Y:S02]  /*62a0*/  IMAD.U32 R138, RZ, RZ, UR4 ;  /* 0x00000004ff8a7e24 */ /* 0x000fe4000f8e00ff */
[----:B------:R-:W-:Y:S02]  /*62b0*/  IMAD.U32 R180, RZ, RZ, UR4 ;  /* 0x00000004ffb47e24 */ /* 0x000fe4000f8e00ff */
[--C-:B------:R-:W-:Y:S01]  /*62c0*/  @!P0 IMAD.MOV.U32 R146, RZ, RZ, R165.reuse ;  /* 0x000000ffff928224 */ /* 0x100fe200078e00a5 */
[----:B------:R-:W-:Y:S01]  /*62d0*/  @!P0 LEA.HI.X R138, R138, R164, R0, 0x7, P1 ;  /* 0x000000a48a8a8211 */ /* 0x000fe200008f3c00 */
[----:B------:R-:W-:Y:S01]  /*62e0*/  @!P0 IMAD.MOV.U32 R147, RZ, RZ, R164 ;  /* 0x000000ffff938224 */ /* 0x000fe200078e00a4 */
[----:B------:R-:W-:Y:S01]  /*62f0*/  @!P0 IADD3 R149, P2, P1, R145, UR23, R165 ;  /* 0x0000001791958c10 */ /* 0x000fe2000f95e0a5 */
[----:B------:R-:W-:-:S02]  /*6300*/  IMAD.U32 R158, RZ, RZ, UR4 ;  /* 0x00000004ff9e7e24 */ /* 0x000fc4000f8e00ff */
[----:B------:R-:W-:Y:S01]  /*6310*/  IMAD.U32 R174, RZ, RZ, UR4 ;  /* 0x00000004ffae7e24 */ /* 0x000fe2000f8e00ff */
[----:B------:R-:W-:Y:S01]  /*6320*/  @!P0 IADD3.X R148, R144, UR22, R164, P2, P1 ;  /* 0x0000001690948c10 */ /* 0x000fe200097e24a4 */
[----:B------:R-:W-:Y:S01]  /*6330*/  IMAD.U32 R168, RZ, RZ, UR4 ;  /* 0x00000004ffa87e24 */ /* 0x000fe2000f8e00ff */
[C---:B------:R-:W-:Y:S01]  /*6340*/  @!P0 LEA R170, P1, R149.reuse, c[0x0][0x168], 0x1 ;  /* 0x00005a0095aa8a11 */ /* 0x040fe200078208ff */
[----:B------:R-:W-:Y:S02]  /*6350*/  IMAD.U32 R160, RZ, RZ, UR4 ;  /* 0x00000004ffa07e24 */ /* 0x000fe4000f8e00ff */
[----:B------:R-:W-:Y:S01]  /*6360*/  @!P0 IMAD.WIDE.U32 R136, R136, 0x70, R146 ;  /* 0x0000007088888825 */ /* 0x000fe200078e0092 */
[----:B------:R-:W-:-:S03]  /*6370*/  @!P0 LEA.HI.X R171, R149, c[0x0][0x16c], R148, 0x1, P1 ;  /* 0x00005b0095ab8a11 */ /* 0x000fc600008f0c94 */
[----:B------:R-:W-:-:S04]  /*6380*/  @!P0 IMAD.WIDE.U32 R180, R180, 0x90, R146 ;  /* 0x00000090b4b48825 */ /* 0x000fc800078e0092 */
        /* <DEDUP_REMOVED lines=8> */
[----:B------:R-:W-:Y:S02]  /*6410*/  IMAD.U32 R162, RZ, RZ, UR4 ;  /* 0x00000004ffa27e24 */ /* 0x000fe4000f8e00ff */
[----:B------:R-:W-:Y:S01]  /*6420*/  @!P0 IMAD.MOV.U32 R152, RZ, RZ, R165 ;  /* 0x000000ffff988224 */ /* 0x000fe200078e00a5 */
[----:B------:R-:W-:Y:S01]  /*6430*/  @!P0 LEA.HI.X R173, R147, c[0x0][0x16c], R0, 0x1, P4 ;  /* 0x00005b0093ad8a11 */ /* 0x000fe200020f0c00 */
[----:B------:R-:W-:Y:S01]  /*6440*/  @!P0 IMAD.MOV.U32 R153, RZ, RZ, R164 ;  /* 0x000000ffff998224 */ /* 0x000fe200078e00a4 */
[C---:B------:R-:W-:Y:S01]  /*6450*/  @!P0 IADD3 R147, P1, R145.reuse, R150, RZ ;  /* 0x0000009691938210 */ /* 0x040fe20007f3e0ff */
[----:B------:R-:W-:Y:S01]  /*6460*/  @!P0 IMAD R146, R146, 0x30, RZ ;  /* 0x0000003092928824 */ /* 0x000fe200078e02ff */
[C---:B------:R-:W-:Y:S01]  /*6470*/  @!P0 IADD3 R149, P4, R145.reuse, R182, RZ ;  /* 0x000000b691958210 */ /* 0x040fe20007f9e0ff */
[----:B------:R-:W-:Y:S01]  /*6480*/  @!P0 IMAD.WIDE.U32 R162, R162, 0xe0, R152 ;  /* 0x000000e0a2a28825 */ /* 0x000fe200078e0098 */
[----:B------:R-:W-:Y:S01]  /*6490*/  @!PT LDS RZ, [RZ] ;  /* 0x00000000fffff984 */ /* 0x000fe20000000800 */
[----:B------:R-:W-:Y:S01]  /*64a0*/  @!PT LDS RZ, [RZ] ;  /* 0x00000000fffff984 */ /* 0x000fe20000000800 */
[----:B------:R-:W-:Y:S01]  /*64b0*/  @!PT LDS RZ, [RZ] ;  /* 0x00000000fffff984 */ /* 0x000fe20000000800 */
[----:B------:R2:W-:Y:S02]  /*64c0*/  @!P0 LDGSTS.E.BYPASS.LTC128B.128 [R243+0x2000], [R172.64] ;  /* 0x02000000acf38fae */ /* 0x0005e4000b901d54 */
[----:B------:R-:W-:Y:S01]  /*64d0*/  @!P0 IADD3.X R146, R144, R151, R146, P1, !PT ;  /* 0x0000009790928210 */ /* 0x000fe20000ffe492 */
[----:B------:R-:W-:Y:S01]  /*64e0*/  @!P0 IMAD.MOV.U32 R150, RZ, RZ, c[0x0][0x19c] ;  /* 0x00006700ff968624 */ /* 0x000fe200078e00ff */
[C---:B------:R-:W-:Y:S01]  /*64f0*/  @!P0 IADD3 R151, P2, R145.reuse, R156, RZ ;  /* 0x0000009c91978210 */ /* 0x040fe20007f5e0ff */
[----:B------:R-:W-:Y:S01]  /*6500*/  @!P0 IMAD.MOV.U32 R152, RZ, RZ, c[0x0][0x19c] ;  /* 0x00006700ff988624 */ /* 0x000fe200078e00ff */
[----:B------:R-:W-:Y:S01]  /*6510*/  @!P0 IADD3 R153, P1, R145, R136, RZ ;  /* 0x0000008891998210 */ /* 0x000fe20007f3e0ff */
[----:B------:R-:W-:Y:S01]  /*6520*/  @!P0 IMAD R150, R150, 0x60, RZ ;  /* 0x0000006096968824 */ /* 0x000fe200078e02ff */
[----:B------:R1:W-:Y:S01]  /*6530*/  @P0 STS.128 [R243+0x2800], RZ ;  /* 0x002800fff3000388 */ /* 0x0003e20000000c00 */
[----:B------:R-:W-:-:S02]  /*6540*/  @!P0 IMAD R152, R152, 0x70, RZ ;  /* 0x0000007098988824 */ /* 0x000fc400078e02ff */
        /* <DEDUP_REMOVED lines=17> */
[----:B------:R-:W-:Y:S01]  /*6660*/  @!P0 IMAD.MOV.U32 R137, RZ, RZ, c[0x0][0x19c] ;  /* 0x00006700ff898624 */ /* 0x000fe200078e00ff */
[----:B------:R-:W-:Y:S01]  /*6670*/  @!P0 IADD3.X R154, R144, R181, R154, P2, !PT ;  /* 0x000000b5909a8210 */ /* 0x000fe200017fe49a */
[----:B------:R-:W-:Y:S01]  /*6680*/  @!P0 IMAD.MOV.U32 R136, RZ, RZ, c[0x0][0x19c] ;  /* 0x00006700ff888624 */ /* 0x000fe200078e00ff */
[C---:B------:R-:W-:Y:S01]  /*6690*/  @!P0 IADD3 R160, P1, R145.reuse, R160, RZ ;  /* 0x000000a091a08210 */ /* 0x040fe20007f3e0ff */
[----:B------:R-:W-:Y:S01]  /*66a0*/  @!P0 IMAD R0, R0, 0xd0, RZ ;  /* 0x000000d000008824 */ /* 0x000fe200078e02ff */
[----:B------:R-:W-:Y:S01]  /*66b0*/  @!P0 IADD3 R158, P4, R145, R174, RZ ;  /* 0x000000ae919e8210 */ /* 0x000fe20007f9e0ff */
[----:B------:R-:W-:Y:S01]  /*66c0*/  @!P0 IMAD R137, R137, 0xb0, RZ ;  /* 0x000000b089898824 */ /* 0x000fe200078e02ff */
[----:B------:R-:W-:Y:S01]  /*66d0*/  @!P0 IADD3 R159, P2, R145, R168, RZ ;  /* 0x000000a8919f8210 */ /* 0x000fe20007f5e0ff */
[----:B------:R-:W-:Y:S01]  /*66e0*/  @!P0 IMAD R136, R136, 0xc0, RZ ;  /* 0x000000c088888824 */ /* 0x000fe200078e02ff */
[C---:B------:R-:W-:Y:S01]  /*66f0*/  @!P0 IADD3.X R0, R144.reuse, R161, R0, P1, !PT ;  /* 0x000000a190008210 */ /* 0x040fe20000ffe400 */
[----:B------:R1:W-:Y:S01]  /*6700*/  @P0 STS.128 [R243+0x3000], RZ ;  /* 0x003000fff3000388 */ /* 0x0003e20000000c00 */
[----:B------:R-:W-:-:S02]  /*6710*/  @!P0 IADD3.X R137, R144, R175, R137, P4, !PT ;  /* 0x000000af90898210 */ /* 0x000fc400027fe489 */
        /* <DEDUP_REMOVED lines=8> */
[C---:B------:R-:W-:Y:S01]  /*67a0*/  @!P0 IMAD.X R142, R144.reuse, 0x1, R142, P4 ;  /* 0x00000001908e8824 */ /* 0x040fe200020e068e */
[----:B------:R-:W-:Y:S01]  /*67b0*/  @!P0 LEA R174, P4, R141, c[0x0][0x168], 0x1 ;  /* 0x00005a008dae8a11 */ /* 0x000fe200078808ff */
[----:B------:R-:W-:Y:S01]  /*67c0*/  @!P0 IMAD.X R140, R144, 0x1, R140, P2 ;  /* 0x00000001908c8824 */ /* 0x000fe200010e068c */
[----:B------:R-:W-:-:S02]  /*67d0*/  @!P0 LEA R162, P2, R139, c[0x0][0x168], 0x1 ;  /* 0x00005a008ba28a11 */ /* 0x000fc400078408ff */
[----:B------:R-:W-:Y:S02]  /*67e0*/  @!P0 LEA R180, P5, R143, c[0x0][0x168], 0x1 ;  /* 0x00005a008fb48a11 */ /* 0x000fe400078a08ff */
[----:B------:R-:W-:Y:S02]  /*67f0*/  @!P0 IADD3.X R136, R144, R163, R136, P1, !PT ;  /* 0x000000a390888210 */ /* 0x000fe40000ffe488 */
[----:B------:R-:W-:Y:S02]  /*6800*/  @!P0 LEA.HI.X R175, R141, c[0x0][0x16c], R140, 0x1, P4 ;  /* 0x00005b008daf8a11 */ /* 0x000fe400020f0c8c */
[----:B------:R-:W-:Y:S02]  /*6810*/  @!P0 LEA.HI.X R163, R139, c[0x0][0x16c], R138, 0x1, P2 ;  /* 0x00005b008ba38a11 */ /* 0x000fe400010f0c8a */
[----:B------:R-:W-:Y:S02]  /*6820*/  @!P0 LEA R140, P2, R147, c[0x0][0x168], 0x1 ;  /* 0x00005a00938c8a11 */ /* 0x000fe400078408ff */
[----:B------:R-:W-:-:S02]  /*6830*/  @!P0 LEA.HI.X R181, R143, c[0x0][0x16c], R142, 0x1, P5 ;  /* 0x00005b008fb58a11 */ /* 0x000fc400028f0c8e */
[----:B------:R-:W-:Y:S02]  /*6840*/  @!P0 LEA R138, P1, R149, c[0x0][0x168], 0x1 ;  /* 0x00005a00958a8a11 */ /* 0x000fe400078208ff */
[----:B------:R-:W-:Y:S01]  /*6850*/  @!P0 LEA.HI.X R141, R147, c[0x0][0x16c], R146, 0x1, P2 ;  /* 0x00005b00938d8a11 */ /* 0x000fe200010f0c92 */
[----:B------:R-:W-:Y:S01]  /*6860*/  @!PT LDS RZ, [RZ] ;  /* 0x00000000fffff984 */ /* 0x000fe20000000800 */
[----:B------:R-:W-:Y:S01]  /*6870*/  @!PT LDS RZ, [RZ] ;  /* 0x00000000fffff984 */ /* 0x000fe20000000800 */
[----:B------:R-:W-:Y:S01]  /*6880*/  @!PT LDS RZ, [RZ] ;  /* 0x00000000fffff984 */ /* 0x000fe20000000800 */
[----:B------:R1:W-:Y:S01]  /*6890*/  @!P0 LDGSTS.E.BYPASS.LTC128B.128 [R243+0x3000], [R180.64] ;  /* 0x03000000b4f38fae */ /* 0x0003e2000b901d54 */
[----:B--2---:R-:W-:Y:S02]  /*68a0*/  @!P0 LEA R172, P5, R151, c[0x0][0x168], 0x1 ;  /* 0x00005a0097ac8a11 */ /* 0x004fe400078a08ff */
        /* <DEDUP_REMOVED lines=80> */
[----:B------:R-:W-:Y:S01]  /*6db0*/  IMAD.MOV.U32 R136, RZ, RZ, R165 ;  /* 0x000000ffff887224 */ /* 0x000fe200078e00a5 */
[----:B------:R-:W-:Y:S01]  /*6dc0*/  UIMAD UR5, UR5, 0xf0, URZ ;  /* 0x000000f0050578a4 */ /* 0x000fe2000f8e023f */
[----:B------:R-:W-:-:S04]  /*6dd0*/  IMAD.MOV.U32 R137, RZ, RZ, R164 ;  /* 0x000000ffff897224 */ /* 0x000fc800078e00a4 */
[----:B------:R-:W-:-:S05]  /*6de0*/  IMAD.WIDE.U32 R136, R0, 0xf0, R136 ;  /* 0x000000f000887825 */ /* 0x000fca00078e0088 */
        /* <DEDUP_REMOVED lines=8> */
.L_x_1530:
[----:B------:R-:W-:Y:S05]  /*6e70*/  BSYNC B0 ;  /* 0x0000000000007941 */ /* 0x000fea0003800000 */
.L_x_1529:
[----:B------:R-:W0:Y:S01]  /*6e80*/  LDGDEPBAR ;  /* 0x00000000000079af */ /* 0x000e220000000000 */
[----:B------:R-:W-:-:S04]  /*6e90*/  IADD3 R165, P0, R145, R165, RZ ;  /* 0x000000a591a57210 */ /* 0x000fc80007f1e0ff */
[----:B------:R-:W-:Y:S02]  /*6ea0*/  IADD3.X R164, R144, R164, RZ, P0, !PT ;  /* 0x000000a490a47210 */ /* 0x000fe400007fe4ff */
.L_x_1526:
[----:B------:R-:W-:Y:S01]  /*6eb0*/  IADD3 R0, R2, UR25, RZ ;  /* 0x0000001902007c10 */ /* 0x000fe2000fffe0ff */
[----:B------:R-:W-:-:S03]  /*6ec0*/  IMAD.SHL.U32 R237, R4, 0x2, RZ ;  /* 0x0000000204ed7824 */ /* 0x000fc600078e00ff */
[----:B------:R-:W-:Y:S01]  /*6ed0*/  IADD3 R136, R0, 0x1, RZ ;  /* 0x0000000100887810 */ /* 0x000fe20007ffe0ff */
[--C-:B------:R-:W-:Y:S01]  /*6ee0*/  IMAD R234, R236, 0x2, R237.reuse ;  /* 0x00000002ecea7824 */ /* 0x100fe200078e02ed */
[----:B------:R-:W-:Y:S01]  /*6ef0*/  IADD3 R2, R0, 0x8, RZ ;  /* 0x0000000800027810 */ /* 0x000fe20007ffe0ff */
[----:B------:R-:W-:Y:S01]  /*6f00*/  IMAD R233, R3, 0x2, R237 ;  /* 0x0000000203e97824 */ /* 0x000fe200078e02ed */
[C---:B------:R-:W-:Y:S02]  /*6f10*/  ISETP.GE.AND P4, PT, R136.reuse, R179, PT ;  /* 0x000000b38800720c */ /* 0x040fe40003f86270 */
[-C--:B------:R-:W-:Y:S01]  /*6f20*/  ISETP.GE.AND P6, PT, R136, R178.reuse, PT ;  /* 0x000000b28800720c */ /* 0x080fe20003fc6270 */
[----:B------:R-:W-:Y:S01]  /*6f30*/  IMAD R232, R236, 0x2, R233 ;  /* 0x00000002ece87824 */ /* 0x000fe200078e02e9 */
[C---:B------:R-:W-:Y:S02]  /*6f40*/  ISETP.GE.AND P0, PT, R0.reuse, R178, PT ;  /* 0x000000b20000720c */ /* 0x040fe40003f06270 */
[----:B------:R-:W-:-:S02]  /*6f50*/  IADD3 R136, R0, 0x9, RZ ;  /* 0x0000000900887810 */ /* 0x000fc40007ffe0ff */
[-C--:B------:R-:W-:Y:S02]  /*6f60*/  ISETP.GE.AND P2, PT, R2, R179.reuse, PT ;  /* 0x000000b30200720c */ /* 0x080fe40003f46270 */
[----:B------:R-:W-:Y:S02]  /*6f70*/  IADD3 R137, R0, 0x10, RZ ;  /* 0x0000001000897810 */ /* 0x000fe40007ffe0ff */
[-C--:B------:R-:W-:Y:S02]  /*6f80*/  ISETP.GE.AND P1, PT, R2, R178.reuse, PT ;  /* 0x000000b20200720c */ /* 0x080fe40003f26270 */
[----:B------:R-:W-:Y:S02]  /*6f90*/  FSEL R2, R46, -INF , !P0 ;  /* 0xff8000002e027808 */ /* 0x000fe40004000000 */
[C---:B------:R-:W-:Y:S02]  /*6fa0*/  ISETP.GE.AND P0, PT, R136.reuse, R179, PT ;  /* 0x000000b38800720c */ /* 0x040fe40003f06270 */
[----:B------:R-:W-:-:S02]  /*6fb0*/  ISETP.GE.AND P5, PT, R136, R178, PT ;  /* 0x000000b28800720c */ /* 0x000fc40003fa6270 */
[----:B------:R-:W-:Y:S02]  /*6fc0*/  FSEL R207, R47, -INF , !P6 ;  /* 0xff8000002fcf7808 */ /* 0x000fe40007000000 */
[----:B------:R-:W-:Y:S02]  /*6fd0*/  IADD3 R136, R0, 0x11, RZ ;  /* 0x0000001100887810 */ /* 0x000fe40007ffe0ff */
[----:B------:R-:W-:Y:S02]  /*6fe0*/  ISETP.GE.AND P6, PT, R137, R179, PT ;  /* 0x000000b38900720c */ /* 0x000fe40003fc6270 */
[----:B------:R-:W-:Y:S02]  /*6ff0*/  FSEL R47, R40, -INF , !P2 ;  /* 0xff800000282f7808 */ /* 0x000fe40005000000 */
[----:B------:R-:W-:Y:S02]  /*7000*/  IADD3 R40, R0, 0x18, RZ ;  /* 0x0000001800287810 */ /* 0x000fe40007ffe0ff */
[----:B------:R-:W-:-:S02]  /*7010*/  FSEL R209, R42, -INF , !P1 ;  /* 0xff8000002ad17808 */ /* 0x000fc40004800000 */
[----:B------:R-:W-:Y:S02]  /*7020*/  FSEL R208, R43, -INF , !P5 ;  /* 0xff8000002bd07808 */ /* 0x000fe40006800000 */
[-C--:B------:R-:W-:Y:S02]  /*7030*/  ISETP.GE.AND P2, PT, R137, R178.reuse, PT ;  /* 0x000000b28900720c */ /* 0x080fe40003f46270 */
[----:B------:R-:W-:Y:S02]  /*7040*/  ISETP.GE.AND P1, PT, R136, R179, PT ;  /* 0x000000b38800720c */ /* 0x000fe40003f26270 */
[----:B------:R-:W-:Y:S02]  /*7050*/  FSEL R46, R41, -INF , !P0 ;  /* 0xff800000292e7808 */ /* 0x000fe40004000000 */
[----:B------:R-:W-:Y:S02]  /*7060*/  FSEL R43, R36, -INF , !P6 ;  /* 0xff800000242b7808 */ /* 0x000fe40007000000 */
[----:B------:R-:W-:-:S02]  /*7070*/  ISETP.GE.AND P0, PT, R136, R178, PT ;  /* 0x000000b28800720c */ /* 0x000fc40003f06270 */
[----:B------:R-:W-:Y:S02]  /*7080*/  IADD3 R41, R0, 0x19, RZ ;  /* 0x0000001900297810 */ /* 0x000fe40007ffe0ff */
[C---:B------:R-:W-:Y:S02]  /*7090*/  ISETP.GE.AND P5, PT, R40.reuse, R179, PT ;  /* 0x000000b32800720c */ /* 0x040fe40003fa6270 */
[----:B------:R-:W-:Y:S02]  /*70a0*/  ISETP.GE.AND P6, PT, R40, R178, PT ;  /* 0x000000b22800720c */ /* 0x000fe40003fc6270 */
[----:B------:R-:W-:Y:S02]  /*70b0*/  IADD3 R40, R0, 0x20, RZ ;  /* 0x0000002000287810 */ /* 0x000fe40007ffe0ff */
[----:B------:R-:W-:Y:S02]  /*70c0*/  FSEL R38, R38, -INF , !P2 ;  /* 0xff80000026267808 */ /* 0x000fe40005000000 */
[----:B------:R-:W-:-:S02]  /*70d0*/  FSEL R42, R37, -INF , !P1 ;  /* 0xff800000252a7808 */ /* 0x000fc40004800000 */
[CC--:B------:R-:W-:Y:S02]  /*70e0*/  ISETP.GE.AND P2, PT, R41.reuse, R179.reuse, PT ;  /* 0x000000b32900720c */ /* 0x0c0fe40003f46270 */
[----:B------:R-:W-:Y:S02]  /*70f0*/  ISETP.GE.AND P1, PT, R41, R178, PT ;  /* 0x000000b22900720c */ /* 0x000fe40003f26270 */
[----:B------:R-:W-:Y:S02]  /*7100*/  FSEL R39, R39, -INF , !P0 ;  /* 0xff80000027277808 */ /* 0x000fe40004000000 */
[----:B------:R-:W-:Y:S02]  /*7110*/  ISETP.GE.AND P0, PT, R40, R179, PT ;  /* 0x000000b32800720c */ /* 0x000fe40003f06270 */
[----:B------:R-:W-:Y:S02]  /*7120*/  FSEL R41, R32, -INF , !P5 ;  /* 0xff80000020297808 */ /* 0x000fe40006800000 */
[----:B------:R-:W-:-:S02]  /*7130*/  IADD3 R36, R0, 0x21, RZ ;  /* 0x0000002100247810 */ /* 0x000fc40007ffe0ff */
[----:B------:R-:W-:Y:S02]  /*7140*/  IADD3 R32, R0, 0x28, RZ ;  /* 0x0000002800207810 */ /* 0x000fe40007ffe0ff */
[----:B------:R-:W-:Y:S02]  /*7150*/  ISETP.GE.AND P5, PT, R40, R178, PT ;  /* 0x000000b22800720c */ /* 0x000fe40003fa6270 */
[----:B------:R-:W-:Y:S02]  /*7160*/  FSEL R40, R33, -INF , !P2 ;  /* 0xff80000021287808 */ /* 0x000fe40005000000 */
[----:B------:R-:W-:Y:S02]  /*7170*/  FSEL R34, R34, -INF , !P6 ;  /* 0xff80000022227808 */ /* 0x000fe40007000000 */
[----:B------:R-:W-:Y:S02]  /*7180*/  FSEL R35, R35, -INF , !P1 ;  /* 0xff80000023237808 */ /* 0x000fe40004800000 */
[----:B------:R-:W-:-:S02]  /*7190*/  IADD3 R33, R0, 0x29, RZ ;  /* 0x0000002900217810 */ /* 0x000fc40007ffe0ff */
[----:B------:R-:W-:Y:S02]  /*71a0*/  FSEL R199, R28, -INF , !P0 ;  /* 0xff8000001cc77808 */ /* 0x000fe40004000000 */
[CC--:B------:R-:W-:Y:S02]  /*71b0*/  ISETP.GE.AND P6, PT, R36.reuse, R179.reuse, PT ;  /* 0x000000b32400720c */ /* 0x0c0fe40003fc6270 */
[-C--:B------:R-:W-:Y:S02]  /*71c0*/  ISETP.GE.AND P2, PT, R36, R178.reuse, PT ;  /* 0x000000b22400720c */ /* 0x080fe40003f46270 */
[C---:B------:R-:W-:Y:S02]  /*71d0*/  ISETP.GE.AND P1, PT, R32.reuse, R179, PT ;  /* 0x000000b32000720c */ /* 0x040fe40003f26270 */
[----:B------:R-:W-:Y:S02]  /*71e0*/  ISETP.GE.AND P0, PT, R32, R178, PT ;  /* 0x000000b22000720c */ /* 0x000fe40003f06270 */
[----:B------:R-:W-:-:S02]  /*71f0*/  IADD3 R32, R0, 0x30, RZ ;  /* 0x0000003000207810 */ /* 0x000fc40007ffe0ff */
[----:B------:R-:W-:Y:S02]  /*7200*/  FSEL R206, R30, -INF , !P5 ;  /* 0xff8000001ece7808 */ /* 0x000fe40006800000 */
[-C--:B------:R-:W-:Y:S02]  /*7210*/  ISETP.GE.AND P5, PT, R33, R179.reuse, PT ;  /* 0x000000b32100720c */ /* 0x080fe40003fa6270 */
[----:B------:R-:W-:Y:S02]  /*7220*/  FSEL R197, R29, -INF , !P6 ;  /* 0xff8000001dc57808 */ /* 0x000fe40007000000 */
[----:B------:R-:W-:Y:S02]  /*7230*/  FSEL R205, R31, -INF , !P2 ;  /* 0xff8000001fcd7808 */ /* 0x000fe40005000000 */
[----:B------:R-:W-:Y:S02]  /*7240*/  ISETP.GE.AND P6, PT, R33, R178, PT ;  /* 0x000000b22100720c */ /* 0x000fe40003fc6270 */
[----:B------:R-:W-:-:S02]  /*7250*/  ISETP.GE.AND P2, PT, R32, R179, PT ;  /* 0x000000b32000720c */ /* 0x000fc40003f46270 */
[----:B------:R-:W-:Y:S02]  /*7260*/  FSEL R198, R24, -INF , !P1 ;  /* 0xff80000018c67808 */ /* 0x000fe40004800000 */
[C---:B------:R-:W-:Y:S02]  /*7270*/  IADD3 R28, R0.reuse, 0x31, RZ ;  /* 0x00000031001c7810 */ /* 0x040fe40007ffe0ff */
[----:B------:R-:W-:Y:S02]  /*7280*/  IADD3 R24, R0, 0x38, RZ ;  /* 0x0000003800187810 */ /* 0x000fe40007ffe0ff */
[----:B------:R-:W-:Y:S02]  /*7290*/  ISETP.GE.AND P1, PT, R32, R178, PT ;  /* 0x000000b22000720c */ /* 0x000fe40003f26270 */
[----:B------:R-:W-:Y:S02]  /*72a0*/  FSEL R196, R25, -INF , !P5 ;  /* 0xff80000019c47808 */ /* 0x000fe40006800000 */
[----:B------:R-:W-:-:S02]  /*72b0*/  IADD3 R25, R0, 0x39, RZ ;  /* 0x0000003900197810 */ /* 0x000fc40007ffe0ff */
[----:B------:R-:W-:Y:S02]  /*72c0*/  FSEL R204, R26, -INF , !P0 ;  /* 0xff8000001acc7808 */ /* 0x000fe40004000000 */
[----:B------:R-:W-:Y:S02]  /*72d0*/  FSEL R201, R27, -INF , !P6 ;  /* 0xff8000001bc97808 */ /* 0x000fe40007000000 */
[----:B-1----:R-:W-:Y:S02]  /*72e0*/  FSEL R140, R20, -INF , !P2 ;  /* 0xff800000148c7808 */ /* 0x002fe40005000000 */
[CC--:B------:R-:W-:Y:S02]  /*72f0*/  ISETP.GE.AND P0, PT, R28.reuse, R179.reuse, PT ;  /* 0x000000b31c00720c */ /* 0x0c0fe40003f06270 */
[-C--:B------:R-:W-:Y:S02]  /*7300*/  ISETP.GE.AND P5, PT, R28, R178.reuse, PT ;  /* 0x000000b21c00720c */ /* 0x080fe40003fa6270 */
[C---:B------:R-:W-:Y:S01]  /*7310*/  ISETP.GE.AND P6, PT, R24.reuse, R179, PT ;  /* 0x000000b31800720c */ /* 0x040fe20003fc6270 */
[----:B------:R-:W-:Y:S01]  /*7320*/  LDSM.16.MT88.4 R28, [R234+0xa800] ;  /* 0x00a80000ea1c783b */ /* 0x000fe20000004200 */
[----:B------:R-:W-:-:S02]  /*7330*/  ISETP.GE.AND P2, PT, R24, R178, PT ;  /* 0x000000b21800720c */ /* 0x000fc40003f46270 */
[----:B------:R-:W-:Y:S02]  /*7340*/  IADD3 R24, R0, 0x40, RZ ;  /* 0x0000004000187810 */ /* 0x000fe40007ffe0ff */
[----:B------:R-:W-:Y:S02]  /*7350*/  FSEL R137, R22, -INF , !P1 ;  /* 0xff80000016897808 */ /* 0x000fe40004800000 */
[----:B------:R-:W-:Y:S02]  /*7360*/  ISETP.GE.AND P1, PT, R25, R179, PT ;  /* 0x000000b31900720c */ /* 0x000fe40003f26270 */
[----:B------:R-:W-:Y:S02]  /*7370*/  FSEL R141, R21, -INF , !P0 ;  /* 0xff800000158d7808 */ /* 0x000fe40004000000 */
[----:B------:R-:W-:Y:S02]  /*7380*/  FSEL R136, R23, -INF , !P5 ;  /* 0xff80000017887808 */ /* 0x000fe40006800000 */
[----:B------:R-:W-:-:S02]  /*7390*/  ISETP.GE.AND P0, PT, R25, R178, PT ;  /* 0x000000b21900720c */ /* 0x000fc40003f06270 */
[----:B------:R-:W-:Y:S02]  /*73a0*/  ISETP.GE.AND P5, PT, R24, R179, PT ;  /* 0x000000b31800720c */ /* 0x000fe40003fa6270 */
[----:B------:R-:W-:Y:S02]  /*73b0*/  FSEL R142, R16, -INF , !P6 ;  /* 0xff800000108e7808 */ /* 0x000fe40007000000 */
[----:B------:R-:W-:Y:S02]  /*73c0*/  IADD3 R20, R0, 0x41, RZ ;  /* 0x0000004100147810 */ /* 0x000fe40007ffe0ff */
[----:B------:R-:W-:Y:S02]  /*73d0*/  ISETP.GE.AND P6, PT, R24, R178, PT ;  /* 0x000000b21800720c */ /* 0x000fe40003fc6270 */
[----:B------:R-:W-:Y:S02]  /*73e0*/  IADD3 R16, R0, 0x48, RZ ;  /* 0x0000004800107810 */ /* 0x000fe40007ffe0ff */
[----:B------:R-:W-:-:S02]  /*73f0*/  FSEL R143, R17, -INF , !P1 ;  /* 0xff800000118f7808 */ /* 0x000fc40004800000 */
[----:B------:R-:W-:Y:S02]  /*7400*/  IADD3 R17, R0, 0x49, RZ ;  /* 0x0000004900117810 */ /* 0x000fe40007ffe0ff */
[----:B------:R-:W-:Y:S02]  /*7410*/  FSEL R138, R18, -INF , !P2 ;  /* 0xff800000128a7808 */ /* 0x000fe40005000000 */
[----:B------:R-:W-:Y:S02]  /*7420*/  FSEL R139, R19, -INF , !P0 ;  /* 0xff800000138b7808 */ /* 0x000fe40004000000 */
[----:B------:R-:W-:Y:S02]  /*7430*/  FSEL R151, R12, -INF , !P5 ;  /* 0xff8000000c977808 */ /* 0x000fe40006800000 */
[C---:B------:R-:W-:Y:S02]  /*7440*/  ISETP.GE.AND P2, PT, R20.reuse, R179, PT ;  /* 0x000000b31400720c */ /* 0x040fe40003f46270 */
[----:B------:R-:W-:-:S02]  /*7450*/  ISETP.GE.AND P1, PT, R20, R178, PT ;  /* 0x000000b21400720c */ /* 0x000fc40003f26270 */
[CC--:B------:R-:W-:Y:S01]  /*7460*/  ISETP.GE.AND P0, PT, R16.reuse, R179.reuse, PT ;  /* 0x000000b31000720c */ /* 0x0c0fe20003f06270 */
[----:B------:R-:W-:Y:S01]  /*7470*/  LDSM.16.MT88.4 R20, [R237+0xa000] ;  /* 0x00a00000ed14783b */ /* 0x000fe20000004200 */
[----:B------:R-:W-:Y:S02]  /*7480*/  ISETP.GE.AND P5, PT, R16, R178, PT ;  /* 0x000000b21000720c */ /* 0x000fe40003fa6270 */
[----:B------:R-:W-:Y:S02]  /*7490*/  FSEL R146, R14, -INF , !P6 ;  /* 0xff8000000e927808 */ /* 0x000fe40007000000 */
[C---:B------:R-:W-:Y:S02]  /*74a0*/  IADD3 R16, R0.reuse, 0x50, RZ ;  /* 0x0000005000107810 */ /* 0x040fe40007ffe0ff */
[----:B------:R-:W-:Y:S02]  /*74b0*/  ISETP.GE.AND P6, PT, R17, R179, PT ;  /* 0x000000b31100720c */ /* 0x000fe40003fc6270 */
[----:B------:R-:W-:-:S02]  /*74c0*/  IADD3 R12, R0, 0x51, RZ ;  /* 0x00000051000c7810 */ /* 0x000fc40007ffe0ff */
[----:B------:R-:W-:Y:S02]  /*74d0*/  FSEL R152, R13, -INF , !P2 ;  /* 0xff8000000d987808 */ /* 0x000fe40005000000 */
[----:B------:R-:W-:Y:S02]  /*74e0*/  FSEL R145, R15, -INF , !P1 ;  /* 0xff8000000f917808 */ /* 0x000fe40004800000 */
[----:B------:R-:W-:Y:S02]  /*74f0*/  FSEL R153, R8, -INF , !P0 ;  /* 0xff80000008997808 */ /* 0x000fe40004000000 */
[----:B------:R-:W-:Y:S02]  /*7500*/  FSEL R149, R10, -INF , !P5 ;  /* 0xff8000000a957808 */ /* 0x000fe40006800000 */
[----:B------:R-:W-:Y:S02]  /*7510*/  ISETP.GE.AND P2, PT, R17, R178, PT ;  /* 0x000000b21100720c */ /* 0x000fe40003f46270 */
[----:B------:R-:W-:-:S02]  /*7520*/  ISETP.GE.AND P1, PT, R16, R179, PT ;  /* 0x000000b31000720c */ /* 0x000fc40003f26270 */
[----:B------:R-:W-:Y:S02]  /*7530*/  ISETP.GE.AND P0, PT, R16, R178, PT ;  /* 0x000000b21000720c */ /* 0x000fe40003f06270 */
[----:B------:R-:W-:Y:S02]  /*7540*/  ISETP.GE.AND P5, PT, R12, R179, PT ;  /* 0x000000b30c00720c */ /* 0x000fe40003fa6270 */
[----:B------:R-:W-:Y:S02]  /*7550*/  FSEL R154, R9, -INF , !P6 ;  /* 0xff800000099a7808 */ /* 0x000fe40007000000 */
[C---:B------:R-:W-:Y:S02]  /*7560*/  IADD3 R8, R0.reuse, 0x58, RZ ;  /* 0x0000005800087810 */ /* 0x040fe40007ffe0ff */
[----:B------:R-:W-:Y:S02]  /*7570*/  IADD3 R9, R0, 0x59, RZ ;  /* 0x0000005900097810 */ /* 0x000fe40007ffe0ff */
[----:B------:R-:W-:-:S02]  /*7580*/  FSEL R150, R11, -INF , !P2 ;  /* 0xff8000000b967808 */ /* 0x000fc40005000000 */
[----:B------:R-:W-:Y:S02]  /*7590*/  FSEL R160, R52, -INF , !P1 ;  /* 0xff80000034a07808 */ /* 0x000fe40004800000 */
[----:B------:R-:W-:Y:S02]  /*75a0*/  FSEL R156, R54, -INF , !P0 ;  /* 0xff800000369c7808 */ /* 0x000fe40004000000 */
[----:B------:R-:W-:Y:S02]  /*75b0*/  FSEL R163, R53, -INF , !P5 ;  /* 0xff80000035a37808 */ /* 0x000fe40006800000 */
[-C--:B------:R-:W-:Y:S02]  /*75c0*/  ISETP.GE.AND P6, PT, R12, R178.reuse, PT ;  /* 0x000000b20c00720c */ /* 0x080fe40003fc6270 */
[C---:B------:R-:W-:Y:S02]  /*75d0*/  ISETP.GE.AND P2, PT, R8.reuse, R179, PT ;  /* 0x000000b30800720c */ /* 0x040fe40003f46270 */
[----:B------:R-:W-:-:S02]  /*75e0*/  ISETP.GE.AND P1, PT, R8, R178, PT ;  /* 0x000000b20800720c */ /* 0x000fc40003f26270 */
[C---:B------:R-:W-:Y:S02]  /*75f0*/  ISETP.GE.AND P0, PT, R9.reuse, R179, PT ;  /* 0x000000b30900720c */ /* 0x040fe40003f06270 */
[----:B------:R-:W-:Y:S02]  /*7600*/  ISETP.GE.AND P5, PT, R9, R178, PT ;  /* 0x000000b20900720c */ /* 0x000fe40003fa6270 */
[C---:B------:R-:W-:Y:S02]  /*7610*/  IADD3 R8, R0.reuse, 0x60, RZ ;  /* 0x0000006000087810 */ /* 0x040fe40007ffe0ff */
[----:B------:R-:W-:Y:S02]  /*7620*/  IADD3 R9, R0, 0x61, RZ ;  /* 0x0000006100097810 */ /* 0x000fe40007ffe0ff */
[----:B------:R-:W-:Y:S02]  /*7630*/  FSEL R155, R55, -INF , !P6 ;  /* 0xff800000379b7808 */ /* 0x000fe40007000000 */
[----:B------:R-:W-:Y:S01]  /*7640*/  FSEL R170, R48, -INF , !P2 ;  /* 0xff80000030aa7808 */ /* 0x000fe20005000000 */
[----:B------:R-:W-:Y:S01]  /*7650*/  LDSM.16.MT88.4 R52, [R232+0xa800] ;  /* 0x00a80000e834783b */ /* 0x000fe20000004200 */
        /* <DEDUP_REMOVED lines=9> */
[----:B------:R-:W-:Y:S01]  /*76f0*/  FSEL R185, R132, -INF , !P6 ;  /* 0xff80000084b97808 */ /* 0x000fe20007000000 */
[----:B------:R-:W-:Y:S01]  /*7700*/  LDSM.16.MT88.4 R48, [R232+0xa000] ;  /* 0x00a00000e830783b */ /* 0x000fe20000004200 */
        /* <DEDUP_REMOVED lines=41> */
[-C--:B------:R-:W-:Y:S02]  /*79a0*/  ISETP.GE.AND P2, PT, R8, R178.reuse, PT ;  /* 0x000000b20800720c */ /* 0x080fe40003f46270 */
[C---:B------:R-:W-:Y:S02]  /*79b0*/  ISETP.GE.AND P1, PT, R9.reuse, R179, PT ;  /* 0x000000b30900720c */ /* 0x040fe40003f26270 */
[----:B------:R-:W-:Y:S02]  /*79c0*/  ISETP.GE.AND P0, PT, R9, R178, PT ;  /* 0x000000b20900720c */ /* 0x000fe40003f06270 */
[----:B------:R-:W-:-:S02]  /*79d0*/  FSEL R192, R123, -INF , !P6 ;  /* 0xff8000007bc07808 */ /* 0x000fc40007000000 */
[----:B------:R-:W-:Y:S02]  /*79e0*/  IADD3 R9, R0, 0x91, RZ ;  /* 0x0000009100097810 */ /* 0x000fe40007ffe0ff */
[-C--:B------:R-:W-:Y:S02]  /*79f0*/  ISETP.GE.AND P6, PT, R8, R179.reuse, PT ;  /* 0x000000b30800720c */ /* 0x080fe40003fc6270 */
[----:B------:R-:W-:Y:S02]  /*7a00*/  IADD3 R8, R0, 0x90, RZ ;  /* 0x0000009000087810 */ /* 0x000fe40007ffe0ff */
[----:B------:R-:W-:Y:S02]  /*7a10*/  FSEL R173, R114, -INF , !P2 ;  /* 0xff80000072ad7808 */ /* 0x000fe40005000000 */
[----:B------:R-:W-:Y:S02]  /*7a20*/  FSEL R161, R113, -INF , !P1 ;  /* 0xff80000071a17808 */ /* 0x000fe40004800000 */
[----:B------:R-:W-:-:S02]  /*7a30*/  ISETP.GE.AND P2, PT, R9, R179, PT ;  /* 0x000000b30900720c */ /* 0x000fc40003f46270 */
[-C--:B------:R-:W-:Y:S02]  /*7a40*/  ISETP.GE.AND P1, PT, R9, R178.reuse, PT ;  /* 0x000000b20900720c */ /* 0x080fe40003f26270 */
[----:B------:R-:W-:Y:S02]  /*7a50*/  FSEL R180, R119, -INF , !P5 ;  /* 0xff80000077b47808 */ /* 0x000fe40006800000 */
[----:B------:R-:W-:Y:S02]  /*7a60*/  FSEL R168, R112, -INF , !P6 ;  /* 0xff80000070a87808 */ /* 0x000fe40007000000 */
[----:B------:R-:W-:Y:S02]  /*7a70*/  FMNMX.FTZ R9, R2, R207, !PT ;  /* 0x000000cf02097209 */ /* 0x000fe40007810000 */
[C---:B------:R-:W-:Y:S02]  /*7a80*/  ISETP.GE.AND P5, PT, R8.reuse, R179, PT ;  /* 0x000000b30800720c */ /* 0x040fe40003fa6270 */
[----:B------:R-:W-:-:S02]  /*7a90*/  ISETP.GE.AND P6, PT, R8, R178, PT ;  /* 0x000000b20800720c */ /* 0x000fc40003fc6270 */
[----:B------:R-:W-:Y:S02]  /*7aa0*/  IADD3 R8, R0, 0x98, RZ ;  /* 0x0000009800087810 */ /* 0x000fe40007ffe0ff */
[----:B------:R-:W-:Y:S02]  /*7ab0*/  FMNMX.FTZ R9, R209, R9, !PT ;  /* 0x00000009d1097209 */ /* 0x000fe40007810000 */
[----:B------:R-:W-:Y:S02]  /*7ac0*/  FSEL R172, R115, -INF , !P0 ;  /* 0xff80000073ac7808 */ /* 0x000fe40004000000 */
[----:B------:R-:W-:Y:S02]  /*7ad0*/  FSEL R45, R45, -INF , !P4 ;  /* 0xff8000002d2d7808 */ /* 0x000fe40006000000 */
[C---:B------:R-:W-:Y:S02]  /*7ae0*/  ISETP.GE.AND P4, PT, R8.reuse, R179, PT ;  /* 0x000000b30800720c */ /* 0x040fe40003f86270 */
[----:B------:R-:W-:-:S02]  /*7af0*/  ISETP.GE.AND P0, PT, R8, R178, PT ;  /* 0x000000b20800720c */ /* 0x000fc40003f06270 */
[----:B------:R-:W-:Y:S02]  /*7b00*/  IADD3 R8, R0, 0x99, RZ ;  /* 0x0000009900087810 */ /* 0x000fe40007ffe0ff */
[----:B------:R-:W-:Y:S02]  /*7b10*/  FSEL R135, R108, -INF , !P5 ;  /* 0xff8000006c877808 */ /* 0x000fe40006800000 */
[----:B------:R-:W-:Y:S02]  /*7b20*/  ISETP.GE.AND P5, PT, R0, R179, PT ;  /* 0x000000b30000720c */ /* 0x000fe40003fa6270 */
[----:B------:R-:W-:Y:S02]  /*7b30*/  FMNMX.FTZ R9, R208, R9, !PT ;  /* 0x00000009d0097209 */ /* 0x000fe40007810000 */
[----:B------:R-:W-:Y:S02]  /*7b40*/  FSEL R158, R110, -INF , !P6 ;  /* 0xff8000006e9e7808 */ /* 0x000fe40007000000 */
[----:B------:R-:W-:-:S02]  /*7b50*/  FSEL R109, R109, -INF , !P2 ;  /* 0xff8000006d6d7808 */ /* 0x000fc40005000000 */
[C---:B------:R-:W-:Y:S02]  /*7b60*/  ISETP.GE.AND P6, PT, R8.reuse, R179, PT ;  /* 0x000000b30800720c */ /* 0x040fe40003fc6270 */
[----:B------:R-:W-:Y:S02]  /*7b70*/  ISETP.GE.AND P2, PT, R8, R178, PT ;  /* 0x000000b20800720c */ /* 0x000fe40003f46270 */
[----:B------:R-:W-:Y:S02]  /*7b80*/  FMNMX.FTZ R8, R38, R9, !PT ;  /* 0x0000000926087209 */ /* 0x000fe40007810000 */
[----:B------:R-:W-:Y:S02]  /*7b90*/  FSEL R44, R44, -INF , !P5 ;  /* 0xff8000002c2c7808 */ /* 0x000fe40006800000 */
[----:B------:R-:W-:Y:S02]  /*7ba0*/  FMNMX.FTZ R8, R39, R8, !PT ;  /* 0x0000000827087209 */ /* 0x000fe40007810000 */
[----:B------:R-:W-:-:S02]  /*7bb0*/  FMNMX.FTZ R11, R44, R45, !PT ;  /* 0x0000002d2c0b7209 */ /* 0x000fc40007810000 */
[----:B------:R-:W-:Y:S02]  /*7bc0*/  IADD3 R9, R0, 0xa0, RZ ;  /* 0x000000a000097810 */ /* 0x000fe40007ffe0ff */
[----:B------:R-:W-:Y:S02]  /*7bd0*/  FMNMX.FTZ R8, R34, R8, !PT ;  /* 0x0000000822087209 */ /* 0x000fe40007810000 */
[----:B------:R-:W-:Y:S02]  /*7be0*/  FMNMX.FTZ R11, R47, R11, !PT ;  /* 0x0000000b2f0b7209 */ /* 0x000fe40007810000 */
[----:B------:R-:W-:Y:S02]  /*7bf0*/  FSEL R148, R111, -INF , !P1 ;  /* 0xff8000006f947808 */ /* 0x000fe40004800000 */
[C---:B------:R-:W-:Y:S02]  /*7c00*/  ISETP.GE.AND P5, PT, R9.reuse, R179, PT ;  /* 0x000000b30900720c */ /* 0x040fe40003fa6270 */
[----:B------:R-:W-:-:S02]  /*7c10*/  ISETP.GE.AND P1, PT, R9, R178, PT ;  /* 0x000000b20900720c */ /* 0x000fc40003f26270 */
[----:B------:R-:W-:Y:S02]  /*7c20*/  IADD3 R9, R0, 0xa1, RZ ;  /* 0x000000a100097810 */ /* 0x000fe40007ffe0ff */
[----:B------:R-:W-:Y:S02]  /*7c30*/  FMNMX.FTZ R8, R35, R8, !PT ;  /* 0x0000000823087209 */ /* 0x000fe40007810000 */
[----:B------:R-:W-:Y:S02]  /*7c40*/  FMNMX.FTZ R11, R46, R11, !PT ;  /* 0x0000000b2e0b7209 */ /* 0x000fe40007810000 */
[----:B------:R-:W-:Y:S02]  /*7c50*/  FSEL R129, R104, -INF , !P4 ;  /* 0xff80000068817808 */ /* 0x000fe40006000000 */
[----:B------:R-:W-:Y:S02]  /*7c60*/  FSEL R147, R106, -INF , !P0 ;  /* 0xff8000006a937808 */ /* 0x000fe40004000000 */
[----:B------:R-:W-:-:S02]  /*7c70*/  ISETP.GE.AND P4, PT, R9, R179, PT ;  /* 0x000000b30900720c */ /* 0x000fc40003f86270 */
[----:B------:R-:W-:Y:S02]  /*7c80*/  ISETP.GE.AND P0, PT, R9, R178, PT ;  /* 0x000000b20900720c */ /* 0x000fe40003f06270 */
        /* <DEDUP_REMOVED lines=43> */
[----:B------:R-:W-:Y:S02]  /*7f40*/  FMNMX.FTZ R11, R152, R11, !PT ;  /* 0x0000000b980b7209 */ /* 0x000fe40007810000 */
[----:B------:R-:W-:Y:S02]  /*7f50*/  FSEL R101, R101, -INF , !P4 ;  /* 0xff80000065657808 */ /* 0x000fe40006000000 */
[----:B------:R-:W-:Y:S02]  /*7f60*/  FSEL R103, R103, -INF , !P0 ;  /* 0xff80000067677808 */ /* 0x000fe40004000000 */
        /* <DEDUP_REMOVED lines=117> */
[----:B------:R-:W-:Y:S02]  /*86c0*/  FSEL R79, R79, -INF , !P0 ;  /* 0xff8000004f4f7808 */ /* 0x000fe40004000000 */
[----:B------:R-:W-:Y:S02]  /*86d0*/  FMNMX.FTZ R11, R78, R11, !PT ;  /* 0x0000000b4e0b7209 */ /* 0x000fe40007810000 */
[----:B------:R-:W-:Y:S02]  /*86e0*/  FMNMX.FTZ R12, R84, R12, !PT ;  /* 0x0000000c540c7209 */ /* 0x000fe40007810000 */
[----:B------:R-:W-:-:S02]  /*86f0*/  IADD3 R10, R0, 0xe0, RZ ;  /* 0x000000e0000a7810 */ /* 0x000fc40007ffe0ff */
[----:B------:R-:W-:Y:S02]  /*8700*/  FMNMX.FTZ R11, R79, R11, !PT ;  /* 0x0000000b4f0b7209 */ /* 0x000fe40007810000 */
[----:B------:R-:W-:Y:S02]  /*8710*/  FMNMX.FTZ R12, R85, R12, !PT ;  /* 0x0000000c550c7209 */ /* 0x000fe40007810000 */
[----:B------:R-:W-:Y:S02]  /*8720*/  ISETP.GE.AND P0, PT, R10, R178, PT ;  /* 0x000000b20a00720c */ /* 0x000fe40003f06270 */
[----:B------:R-:W-:Y:S02]  /*8730*/  FSEL R75, R75, -INF , !P1 ;  /* 0xff8000004b4b7808 */ /* 0x000fe40004800000 */
[----:B------:R-:W-:Y:S02]  /*8740*/  FMNMX.FTZ R11, R74, R11, !PT ;  /* 0x0000000b4a0b7209 */ /* 0x000fe40007810000 */
[----:B------:R-:W-:-:S02]  /*8750*/  FMNMX.FTZ R12, R80, R12, !PT ;  /* 0x0000000c500c7209 */ /* 0x000fc40007810000 */
[----:B------:R-:W-:Y:S02]  /*8760*/  FSEL R77, R77, -INF , !P4 ;  /* 0xff8000004d4d7808 */ /* 0x000fe40006000000 */
[----:B------:R-:W-:Y:S02]  /*8770*/  ISETP.GE.AND P4, PT, R10, R179, PT ;  /* 0x000000b30a00720c */ /* 0x000fe40003f86270 */
[----:B------:R-:W-:Y:S02]  /*8780*/  IADD3 R10, R0, 0xe8, RZ ;  /* 0x000000e8000a7810 */ /* 0x000fe40007ffe0ff */
[----:B------:R-:W-:Y:S02]  /*8790*/  FSEL R70, R70, -INF , !P0 ;  /* 0xff80000046467808 */ /* 0x000fe40004000000 */
[----:B------:R-:W-:Y:S02]  /*87a0*/  FMNMX.FTZ R11, R75, R11, !PT ;  /* 0x0000000b4b0b7209 */ /* 0x000fe40007810000 */
[----:B------:R-:W-:-:S02]  /*87b0*/  FMNMX.FTZ R12, R81, R12, !PT ;  /* 0x0000000c510c7209 */ /* 0x000fc40007810000 */
[----:B------:R-:W-:Y:S02]  /*87c0*/  ISETP.GE.AND P1, PT, R10, R178, PT ;  /* 0x000000b20a00720c */ /* 0x000fe40003f26270 */
[----:B------:R-:W-:Y:S02]  /*87d0*/  IADD3 R8, R0, 0xe9, RZ ;  /* 0x000000e900087810 */ /* 0x000fe40007ffe0ff */
[----:B------:R-:W-:Y:S02]  /*87e0*/  FSEL R71, R71, -INF , !P2 ;  /* 0xff80000047477808 */ /* 0x000fe40005000000 */
[----:B------:R-:W-:Y:S02]  /*87f0*/  FMNMX.FTZ R11, R70, R11, !PT ;  /* 0x0000000b460b7209 */ /* 0x000fe40007810000 */
[----:B------:R-:W-:Y:S02]  /*8800*/  FMNMX.FTZ R12, R76, R12, !PT ;  /* 0x0000000c4c0c7209 */ /* 0x000fe40007810000 */
[----:B------:R-:W-:-:S02]  /*8810*/  FSEL R73, R73, -INF , !P5 ;  /* 0xff80000049497808 */ /* 0x000fc40006800000 */
[----:B------:R-:W-:Y:S02]  /*8820*/  ISETP.GE.AND P5, PT, R10, R179, PT ;  /* 0x000000b30a00720c */ /* 0x000fe40003fa6270 */
[----:B------:R-:W-:Y:S02]  /*8830*/  ISETP.GE.AND P0, PT, R8, R178, PT ;  /* 0x000000b20800720c */ /* 0x000fe40003f06270 */
[----:B------:R-:W-:Y:S02]  /*8840*/  IADD3 R10, R0, 0xf0, RZ ;  /* 0x000000f0000a7810 */ /* 0x000fe40007ffe0ff */
[----:B------:R-:W-:Y:S02]  /*8850*/  FSEL R66, R66, -INF , !P1 ;  /* 0xff80000042427808 */ /* 0x000fe40004800000 */
[----:B------:R-:W-:Y:S02]  /*8860*/  FMNMX.FTZ R11, R71, R11, !PT ;  /* 0x0000000b470b7209 */ /* 0x000fe40007810000 */
[----:B------:R-:W-:-:S02]  /*8870*/  FMNMX.FTZ R12, R77, R12, !PT ;  /* 0x0000000c4d0c7209 */ /* 0x000fc40007810000 */
[----:B------:R-:W-:Y:S02]  /*8880*/  IADD3 R9, R0, 0xf1, RZ ;  /* 0x000000f100097810 */ /* 0x000fe40007ffe0ff */
[----:B------:R-:W-:Y:S02]  /*8890*/  ISETP.GE.AND P1, PT, R10, R178, PT ;  /* 0x000000b20a00720c */ /* 0x000fe40003f26270 */
[----:B------:R-:W-:Y:S02]  /*88a0*/  FSEL R67, R67, -INF , !P0 ;  /* 0xff80000043437808 */ /* 0x000fe40004000000 */
[----:B------:R-:W-:Y:S02]  /*88b0*/  FMNMX.FTZ R11, R66, R11, !PT ;  /* 0x0000000b420b7209 */ /* 0x000fe40007810000 */
[----:B------:R-:W-:Y:S02]  /*88c0*/  FMNMX.FTZ R12, R72, R12, !PT ;  /* 0x0000000c480c7209 */ /* 0x000fe40007810000 */
[----:B------:R-:W-:-:S02]  /*88d0*/  FSEL R68, R68, -INF , !P4 ;  /* 0xff80000044447808 */ /* 0x000fc40006000000 */
[----:B------:R-:W-:Y:S02]  /*88e0*/  ISETP.GE.AND P4, PT, R8, R179, PT ;  /* 0x000000b30800720c */ /* 0x000fe40003f86270 */
[----:B------:R-:W-:Y:S02]  /*88f0*/  IADD3 R8, R0, 0xf8, RZ ;  /* 0x000000f800087810 */ /* 0x000fe40007ffe0ff */
[----:B------:R-:W-:Y:S02]  /*8900*/  ISETP.GE.AND P0, PT, R9, R178, PT ;  /* 0x000000b20900720c */ /* 0x000fe40003f06270 */
[----:B------:R-:W-:Y:S02]  /*8910*/  FSEL R62, R62, -INF , !P1 ;  /* 0xff8000003e3e7808 */ /* 0x000fe40004800000 */
[----:B------:R-:W-:Y:S02]  /*8920*/  FMNMX.FTZ R11, R67, R11, !PT ;  /* 0x0000000b430b7209 */ /* 0x000fe40007810000 */
[----:B------:R-:W-:-:S02]  /*8930*/  FMNMX.FTZ R12, R73, R12, !PT ;  /* 0x0000000c490c7209 */ /* 0x000fc40007810000 */
[----:B------:R-:W-:Y:S02]  /*8940*/  IADD3 R0, R0, 0xf9, RZ ;  /* 0x000000f900007810 */ /* 0x000fe40007ffe0ff */
[----:B------:R-:W-:Y:S02]  /*8950*/  FSEL R69, R69, -INF , !P6 ;  /* 0xff80000045457808 */ /* 0x000fe40007000000 */
[----:B------:R-:W-:Y:S02]  /*8960*/  ISETP.GE.AND P1, PT, R8, R178, PT ;  /* 0x000000b20800720c */ /* 0x000fe40003f26270 */
[----:B------:R-:W-:Y:S02]  /*8970*/  FSEL R63, R63, -INF , !P0 ;  /* 0xff8000003f3f7808 */ /* 0x000fe40004000000 */
[----:B------:R-:W-:Y:S02]  /*8980*/  FMNMX.FTZ R11, R62, R11, !PT ;  /* 0x0000000b3e0b7209 */ /* 0x000fe40007810000 */
[----:B------:R-:W-:-:S02]  /*8990*/  FMNMX.FTZ R12, R68, R12, !PT ;  /* 0x0000000c440c7209 */ /* 0x000fc40007810000 */
[----:B------:R-:W-:Y:S02]  /*89a0*/  ISETP.GE.AND P0, PT, R0, R178, PT ;  /* 0x000000b20000720c */ /* 0x000fe40003f06270 */
[----:B------:R-:W-:Y:S02]  /*89b0*/  FSEL R104, R58, -INF , !P1 ;  /* 0xff8000003a687808 */ /* 0x000fe40004800000 */
[----:B------:R-:W-:Y:S02]  /*89c0*/  FMNMX.FTZ R11, R63, R11, !PT ;  /* 0x0000000b3f0b7209 */ /* 0x000fe40007810000 */
[----:B------:R-:W-:Y:S02]  /*89d0*/  FSEL R64, R64, -INF , !P5 ;  /* 0xff80000040407808 */ /* 0x000fe40006800000 */
[----:B------:R-:W-:Y:S02]  /*89e0*/  FMNMX.FTZ R12, R69, R12, !PT ;  /* 0x0000000c450c7209 */ /* 0x000fe40007810000 */
[----:B------:R-:W-:-:S02]  /*89f0*/  FSEL R106, R59, -INF , !P0 ;  /* 0xff8000003b6a7808 */ /* 0x000fc40004000000 */
        /* <DEDUP_REMOVED lines=9> */
[-C--:B------:R-:W-:Y:S02]  /*8a90*/  ISETP.GE.AND P0, PT, R8, R179.reuse, PT ;  /* 0x000000b30800720c */ /* 0x080fe40003f06270 */
[----:B------:R-:W-:Y:S02]  /*8aa0*/  FSEL R61, R61, -INF , !P1 ;  /* 0xff8000003d3d7808 */ /* 0x000fe40004800000 */
[----:B------:R-:W-:Y:S02]  /*8ab0*/  FMNMX.FTZ R12, R60, R12, !PT ;  /* 0x0000000c3c0c7209 */ /* 0x000fe40007810000 */
[----:B------:R-:W-:-:S02]  /*8ac0*/  ISETP.GE.AND P1, PT, R0, R179, PT ;  /* 0x000000b30000720c */ /* 0x000fc40003f26270 */
[----:B------:R-:W-:Y:S02]  /*8ad0*/  FSEL R107, R56, -INF , !P0 ;  /* 0xff800000386b7808 */ /* 0x000fe40004000000 */
[----:B------:R-:W-:Y:S02]  /*8ae0*/  FMNMX.FTZ R12, R61, R12, !PT ;  /* 0x0000000c3d0c7209 */ /* 0x000fe40007810000 */
[----:B------:R-:W-:Y:S02]  /*8af0*/  FSEL R115, R57, -INF , !P1 ;  /* 0xff80000039737808 */ /* 0x000fe40004800000 */
[----:B------:R-:W-:Y:S01]  /*8b00*/  FMNMX.FTZ R11, R107, R12, !PT ;  /* 0x0000000c6b0b7209 */ /* 0x000fe20007810000 */
[----:B------:R-:W-:Y:S03]  /*8b10*/  LDSM.16.MT88.4 R56, [R233+0xa800] ;  /* 0x00a80000e938783b */ /* 0x000fe60000004200 */
[----:B------:R-:W-:Y:S01]  /*8b20*/  FMNMX.FTZ R11, R115, R11, !PT ;  /* 0x0000000b730b7209 */ /* 0x000fe20007810000 */
[----:B------:R-:W-:Y:S01]  /*8b30*/  LDSM.16.MT88.4 R12, [R234+0xa000] ;  /* 0x00a00000ea0c783b */ /* 0x000fe20000004200 */
        /* <DEDUP_REMOVED lines=10> */
[--C-:B------:R-:W-:Y:S02]  /*8be0*/  FFMA.FTZ R111, R207, c[0x0][0x23c], -R113.reuse ;  /* 0x00008f00cf6f7a23 */ /* 0x100fe40000010871 */
[--C-:B------:R-:W-:Y:S02]  /*8bf0*/  FFMA.FTZ R110, R209, c[0x0][0x23c], -R113.reuse ;  /* 0x00008f00d16e7a23 */ /* 0x100fe40000010871 */
[--C-:B------:R-:W-:Y:S01]  /*8c00*/  FFMA.FTZ R108, R208, c[0x0][0x23c], -R113.reuse ;  /* 0x00008f00d06c7a23 */ /* 0x100fe20000010871 */
[----:B------:R-:W-:Y:S01]  /*8c10*/  MUFU.EX2 R112, R112 ;  /* 0x0000007000707308 */ /* 0x000fe20000000800 */
[--C-:B------:R-:W-:Y:S01]  /*8c20*/  FFMA.FTZ R123, R38, c[0x0][0x23c], -R113.reuse ;  /* 0x00008f00267b7a23 */ /* 0x100fe20000010871 */
[----:B-1----:R-:W-:Y:S01]  /*8c30*/  FMNMX.FTZ R2, R9, R8, !PT ;  /* 0x0000000809027209 */ /* 0x002fe20007810000 */
[----:B------:R-:W-:-:S02]  /*8c40*/  FFMA.FTZ R122, R39, c[0x0][0x23c], -R113 ;  /* 0x00008f00277a7a23 */ /* 0x000fc40000010871 */
[--C-:B------:R-:W-:Y:S01]  /*8c50*/  FFMA.FTZ R121, R34, c[0x0][0x23c], -R113.reuse ;  /* 0x00008f0022797a23 */ /* 0x100fe20000010871 */
[C---:B------:R-:W-:Y:S01]  /*8c60*/  FSETP.NEU.FTZ.AND P0, PT, R2.reuse, -INF , PT ;  /* 0xff8000000200780b */ /* 0x040fe20003f1d000 */
[----:B------:R-:W-:Y:S01]  /*8c70*/  FMUL.FTZ R114, R2, c[0x0][0x23c] ;  /* 0x00008f0002727a20 */ /* 0x000fe20000410000 */
[----:B------:R-:W1:Y:S01]  /*8c80*/  MUFU.EX2 R111, R111 ;  /* 0x0000006f006f7308 */ /* 0x000e620000000800 */
[--C-:B------:R-:W-:Y:S02]  /*8c90*/  FFMA.FTZ R120, R35, c[0x0][0x23c], -R113.reuse ;  /* 0x00008f0023787a23 */ /* 0x100fe40000010871 */
[----:B------:R-:W-:Y:S01]  /*8ca0*/  LDSM.16.MT88.4 R32, [R237+0xa800] ;  /* 0x00a80000ed20783b */ /* 0x000fe20000004200 */
[----:B------:R-:W-:Y:S01]  /*8cb0*/  FSEL R114, R114, RZ, P0 ;  /* 0x000000ff72727208 */ /* 0x000fe20000000000 */
[--C-:B------:R-:W-:Y:S01]  /*8cc0*/  FFMA.FTZ R119, R206, c[0x0][0x23c], -R113.reuse ;  /* 0x00008f00ce777a23 */ /* 0x100fe20000010871 */
[----:B------:R-:W-:Y:S01]  /*8cd0*/  LEA R212, P0, R165, c[0x0][0x168], 0x1 ;  /* 0x00005a00a5d47a11 */ /* 0x000fe200078008ff */
[----:B------:R-:W-:Y:S01]  /*8ce0*/  FFMA.FTZ R3, R205, c[0x0][0x23c], -R113 ;  /* 0x00008f00cd037a23 */ /* 0x000fe20000010871 */
[----:B------:R-:W-:Y:S01]  /*8cf0*/  MUFU.EX2 R110, R110 ;  /* 0x0000006e006e7308 */ /* 0x000fe20000000800 */
[----:B------:R-:W-:-:S02]  /*8d00*/  FFMA.FTZ R118, R44, c[0x0][0x23c], -R114 ;  /* 0x00008f002c767a23 */ /* 0x000fc40000010872 */
[--C-:B------:R-:W-:Y:S02]  /*8d10*/  FFMA.FTZ R117, R45, c[0x0][0x23c], -R114.reuse ;  /* 0x00008f002d757a23 */ /* 0x100fe40000010872 */
[--C-:B------:R-:W-:Y:S02]  /*8d20*/  FFMA.FTZ R116, R47, c[0x0][0x23c], -R114.reuse ;  /* 0x00008f002f747a23 */ /* 0x100fe40000010872 */
[--C-:B------:R-:W-:Y:S01]  /*8d30*/  FFMA.FTZ R4, R46, c[0x0][0x23c], -R114.reuse ;  /* 0x00008f002e047a23 */ /* 0x100fe20000010872 */
[----:B------:R-:W2:Y:S01]  /*8d40*/  MUFU.EX2 R108, R108 ;  /* 0x0000006c006c7308 */ /* 0x000ea20000000800 */
[----:B------:R-:W3:Y:S01]  /*8d50*/  LDSM.16.MT88.4 R44, [R233+0xa000] ;  /* 0x00a00000e92c783b */ /* 0x000ee20000004200 */
[----:B-1----:R-:W-:Y:S01]  /*8d60*/  F2FP.BF16.PACK_AB R37, R111, R112 ;  /* 0x000000706f25723e */ /* 0x002fe200000010ff */
[--C-:B------:R-:W-:Y:S02]  /*8d70*/  FFMA.FTZ R127, R43, c[0x0][0x23c], -R114.reuse ;  /* 0x00008f002b7f7a23 */ /* 0x100fe40000010872 */
[----:B------:R-:W-:-:S02]  /*8d80*/  FFMA.FTZ R126, R42, c[0x0][0x23c], -R114 ;  /* 0x00008f002a7e7a23 */ /* 0x000fc40000010872 */
[--C-:B------:R-:W-:Y:S01]  /*8d90*/  FFMA.FTZ R125, R41, c[0x0][0x23c], -R114.reuse ;  /* 0x00008f00297d7a23 */ /* 0x100fe20000010872 */
[----:B------:R-:W-:Y:S01]  /*8da0*/  MUFU.EX2 R118, R118 ;  /* 0x0000007600767308 */ /* 0x000fe20000000800 */
[--C-:B------:R-:W-:Y:S02]  /*8db0*/  FFMA.FTZ R124, R40, c[0x0][0x23c], -R114.reuse ;  /* 0x00008f00287c7a23 */ /* 0x100fe40000010872 */
[--C-:B------:R-:W-:Y:S02]  /*8dc0*/  FFMA.FTZ R128, R204, c[0x0][0x23c], -R113.reuse ;  /* 0x00008f00cc807a23 */ /* 0x100fe40000010871 */
[----:B------:R-:W-:Y:S02]  /*8dd0*/  FFMA.FTZ R130, R201, c[0x0][0x23c], -R113 ;  /* 0x00008f00c9827a23 */ /* 0x000fe40000010871 */
[--C-:B------:R-:W-:Y:S01]  /*8de0*/  FFMA.FTZ R131, R199, c[0x0][0x23c], -R114.reuse ;  /* 0x00008f00c7837a23 */ /* 0x100fe20000010872 */
[----:B------:R-:W1:Y:S01]  /*8df0*/  MUFU.EX2 R117, R117 ;  /* 0x0000007500757308 */ /* 0x000e620000000800 */
[----:B--2---:R-:W-:Y:S01]  /*8e00*/  F2FP.BF16.PACK_AB R39, R108, R110 ;  /* 0x0000006e6c27723e */ /* 0x004fe200000010ff */
[----:B------:R-:W-:-:S02]  /*8e10*/  FFMA.FTZ R132, R197, c[0x0][0x23c], -R114 ;  /* 0x00008f00c5847a23 */ /* 0x000fc40000010872 */
[--C-:B------:R-:W-:Y:S02]  /*8e20*/  FFMA.FTZ R133, R198, c[0x0][0x23c], -R114.reuse ;  /* 0x00008f00c6857a23 */ /* 0x100fe40000010872 */
[--C-:B------:R-:W-:Y:S02]  /*8e30*/  FFMA.FTZ R134, R196, c[0x0][0x23c], -R114.reuse ;  /* 0x00008f00c4867a23 */ /* 0x100fe40000010872 */
[----:B------:R-:W-:Y:S01]  /*8e40*/  MUFU.EX2 R116, R116 ;  /* 0x0000007400747308 */ /* 0x000fe20000000800 */
[--C-:B------:R-:W-:Y:S02]  /*8e50*/  FFMA.FTZ R137, R137, c[0x0][0x23c], -R113.reuse ;  /* 0x00008f0089897a23 */ /* 0x100fe40000010871 */
[--C-:B------:R-:W-:Y:S02]  /*8e60*/  FFMA.FTZ R136, R136, c[0x0][0x23c], -R113.reuse ;  /* 0x00008f0088887a23 */ /* 0x100fe40000010871 */
[--C-:B------:R-:W-:Y:S02]  /*8e70*/  FFMA.FTZ R138, R138, c[0x0][0x23c], -R113.reuse ;  /* 0x00008f008a8a7a23 */ /* 0x100fe40000010871 */
[----:B------:R-:W-:Y:S01]  /*8e80*/  FFMA.FTZ R139, R139, c[0x0][0x23c], -R113 ;  /* 0x00008f008b8b7a23 */ /* 0x000fe20000010871 */
[----:B------:R-:W2:Y:S01]  /*8e90*/  MUFU.EX2 R4, R4 ;  /* 0x0000000400047308 */ /* 0x000ea20000000800 */
[----:B-1----:R-:W-:Y:S01]  /*8ea0*/  F2FP.BF16.PACK_AB R36, R117, R118 ;  /* 0x000000767524723e */ /* 0x002fe200000010ff */
        /* <DEDUP_REMOVED lines=8> */
[----:B--2---:R-:W-:Y:S01]  /*8f30*/  F2FP.BF16.PACK_AB R38, R4, R116 ;  /* 0x000000740426723e */ /* 0x004fe200000010ff */
        /* <DEDUP_REMOVED lines=22> */
[----:B---3--:R-:W-:Y:S01]  /*90a0*/  HMMA.16816.F32.BF16 R8, R36, R44, RZ ;  /* 0x0000002c2408723c */ /* 0x008fe200000418ff */
[--C-:B------:R-:W-:Y:S01]  /*90b0*/  FFMA.FTZ R181, R181, c[0x0][0x23c], -R113.reuse ;  /* 0x00008f00b5b57a23 */ /* 0x100fe20000010871 */
[----:B------:R-:W2:Y:S01]  /*90c0*/  MUFU.EX2 R126, R126 ;  /* 0x0000007e007e7308 */ /* 0x000ea20000000800 */
        /* <DEDUP_REMOVED lines=11> */
[----:B------:R-:W3:Y:S01]  /*9180*/  MUFU.EX2 R124, R124 ;  /* 0x0000007c007c7308 */ /* 0x000ee20000000800 */
        /* <DEDUP_REMOVED lines=8> */
[----:B-1----:R-:W-:Y:S01]  /*9210*/  F2FP.BF16.PACK_AB R49, R122, R123 ;  /* 0x0000007b7a31723e */ /* 0x002fe200000010ff */
[----:B------:R-:W-:Y:S01]  /*9220*/  HMMA.16816.F32.BF16 R36, R36, R50, RZ ;  /* 0x000000322424723c */ /* 0x000fe200000418ff */
[----:B--2---:R-:W-:Y:S01]  /*9230*/  F2FP.BF16.PACK_AB R48, R126, R127 ;  /* 0x0000007f7e30723e */ /* 0x004fe200000010ff */
[----:B------:R-:W1:Y:S01]  /*9240*/  MUFU.EX2 R3, R3 ;  /* 0x0000000300037308 */ /* 0x000e620000000800 */
[----:B------:R-:W-:-:S02]  /*9250*/  FFMA.FTZ R180, R180, c[0x0][0x23c], -R113 ;  /* 0x00008f00b4b47a23 */ /* 0x000fc40000010871 */
[--C-:B------:R-:W-:Y:S02]  /*9260*/  FFMA.FTZ R173, R173, c[0x0][0x23c], -R113.reuse ;  /* 0x00008f00adad7a23 */ /* 0x100fe40000010871 */
[----:B------:R-:W-:Y:S01]  /*9270*/  F2FP.BF16.PACK_AB R51, R120, R121 ;  /* 0x000000797833723e */ /* 0x000fe200000010ff */
[--C-:B------:R-:W-:Y:S01]  /*9280*/  FFMA.FTZ R172, R172, c[0x0][0x23c], -R113.reuse ;  /* 0x00008f00acac7a23 */ /* 0x100fe20000010871 */
[----:B---3--:R-:W-:Y:S01]  /*9290*/  F2FP.BF16.PACK_AB R50, R124, R125 ;  /* 0x0000007d7c32723e */ /* 0x008fe200000010ff */
[----:B------:R-:W-:Y:S01]  /*92a0*/  MUFU.EX2 R128, R128 ;  /* 0x0000008000807308 */ /* 0x000fe20000000800 */
[--C-:B------:R-:W-:Y:S02]  /*92b0*/  FFMA.FTZ R169, R169, c[0x0][0x23c], -R114.reuse ;  /* 0x00008f00a9a97a23 */ /* 0x100fe40000010872 */
[--C-:B------:R-:W-:Y:S02]  /*92c0*/  FFMA.FTZ R162, R162, c[0x0][0x23c], -R114.reuse ;  /* 0x00008f00a2a27a23 */ /* 0x100fe40000010872 */
[--C-:B------:R-:W-:Y:S01]  /*92d0*/  FFMA.FTZ R168, R168, c[0x0][0x23c], -R114.reuse ;  /* 0x00008f00a8a87a23 */ /* 0x100fe20000010872 */
[----:B------:R-:W-:Y:S01]  /*92e0*/  HMMA.16816.F32.BF16 R16, R48, R28, R16 ;  /* 0x0000001c3010723c */ /* 0x000fe20000041810 */
[----:B------:R-:W-:Y:S01]  /*92f0*/  FFMA.FTZ R161, R161, c[0x0][0x23c], -R114 ;  /* 0x00008f00a1a17a23 */ /* 0x000fe20000010872 */
[----:B------:R-:W2:Y:S01]  /*9300*/  MUFU.EX2 R130, R130 ;  /* 0x0000008200827308 */ /* 0x000ea20000000800 */
[----:B------:R-:W-:-:S02]  /*9310*/  FFMA.FTZ R158, R158, c[0x0][0x23c], -R113 ;  /* 0x00008f009e9e7a23 */ /* 0x000fc40000010871 */
[--C-:B------:R-:W-:Y:S02]  /*9320*/  FFMA.FTZ R148, R148, c[0x0][0x23c], -R113.reuse ;  /* 0x00008f0094947a23 */ /* 0x100fe40000010871 */
        /* <DEDUP_REMOVED lines=9> */
[----:B------:R-:W4:Y:S01]  /*93c0*/  MUFU.EX2 R132, R132 ;  /* 0x0000008400847308 */ /* 0x000f220000000800 */
[----:B------:R-:W-:-:S02]  /*93d0*/  FFMA.FTZ R105, R105, c[0x0][0x23c], -R114 ;  /* 0x00008f0069697a23 */ /* 0x000fc40000010872 */
[--C-:B------:R-:W-:Y:S02]  /*93e0*/  FFMA.FTZ R102, R102, c[0x0][0x23c], -R113.reuse ;  /* 0x00008f0066667a23 */ /* 0x100fe40000010871 */
        /* <DEDUP_REMOVED lines=11> */
[--C-:B------:R-:W-:Y:S02]  /*94a0*/  FFMA.FTZ R97, R97, c[0x0][0x23c], -R114.reuse ;  /* 0x00008f0061617a23 */ /* 0x100fe40000010872 */
        /* <DEDUP_REMOVED lines=9> */
[----:B------:R-:W-:Y:S01]  /*9540*/  MUFU.EX2 R136, R136 ;  /* 0x0000008800887308 */ /* 0x000fe20000000800 */
[----:B------:R-:W-:-:S02]  /*9550*/  FFMA.FTZ R93, R93, c[0x0][0x23c], -R114 ;  /* 0x00008f005d5d7a23 */ /* 0x000fc40000010872 */
[--C-:B------:R-:W-:Y:S02]  /*9560*/  FFMA.FTZ R88, R88, c[0x0][0x23c], -R114.reuse ;  /* 0x00008f0058587a23 */ /* 0x100fe40000010872 */
[----:B------:R-:W-:Y:S01]  /*9570*/  FFMA.FTZ R89, R89, c[0x0][0x23c], -R114 ;  /* 0x00008f0059597a23 */ /* 0x000fe20000010872 */
[----:B------:R-:W-:Y:S01]  /*9580*/  HMMA.16816.F32.BF16 R36, R48, R54, R36 ;  /* 0x000000363024723c */ /* 0x000fe20000041824 */
[----:B------:R-:W5:Y:S01]  /*9590*/  LDSM.16.MT88.4 R52, [R232+0xb000] ;  /* 0x00b00000e834783b */ /* 0x000f620000004200 */
[----:B------:R-:W-:Y:S01]  /*95a0*/  MUFU.EX2 R138, R138 ;  /* 0x0000008a008a7308 */ /* 0x000fe20000000800 */
[----:B------:R-:W-:Y:S02]  /*95b0*/  FADD.FTZ R111, R112, R111 ;  /* 0x0000006f706f7221 */ /* 0x000fe40000010000 */
[----:B------:R-:W-:Y:S02]  /*95c0*/  FADD.FTZ R117, R118, R117 ;  /* 0x0000007576757221 */ /* 0x000fe40000010000 */
[----:B-1----:R-:W-:Y:S01]  /*95d0*/  F2FP.BF16.PACK_AB R49, R3, R119 ;  /* 0x000000770331723e */ /* 0x002fe200000010ff */
[----:B------:R-:W-:Y:S01]  /*95e0*/  FADD.FTZ R110, R110, R111 ;  /* 0x0000006f6e6e7221 */ /* 0x000fe20000010000 */
[----:B--2---:R-:W-:Y:S01]  /*95f0*/  F2FP.BF16.PACK_AB R51, R130, R128 ;  /* 0x000000808233723e */ /* 0x004fe200000010ff */
[----:B------:R-:W-:Y:S01]  /*9600*/  MUFU.EX2 R139, R139 ;  /* 0x0000008b008b7308 */ /* 0x000fe20000000800 */
[----:B----4-:R-:W-:Y:S01]  /*9610*/  F2FP.BF16.PACK_AB R48, R132, R131 ;  /* 0x000000838430723e */ /* 0x010fe200000010ff */
[----:B------:R-:W-:Y:S01]  /*9620*/  FADD.FTZ R116, R116, R117 ;  /* 0x0000007574747221 */ /* 0x000fe20000010000 */
[----:B------:R-:W-:Y:S01]  /*9630*/  F2FP.BF16.PACK_AB R50, R134, R133 ;  /* 0x000000858632723e */ /* 0x000fe200000010ff */
[----:B------:R-:W-:-:S02]  /*9640*/  FADD.FTZ R110, R108, R110 ;  /* 0x0000006e6c6e7221 */ /* 0x000fc40000010000 */
[----:B------:R-:W-:Y:S02]  /*9650*/  FADD.FTZ R116, R4, R116 ;  /* 0x0000007404747221 */ /* 0x000fe40000010000 */
[----:B------:R-:W1:Y:S01]  /*9660*/  MUFU.EX2 R140, R140 ;  /* 0x0000008c008c7308 */ /* 0x000e620000000800 */
[----:B------:R-:W-:Y:S01]  /*9670*/  FADD.FTZ R123, R123, R110 ;  /* 0x0000006e7b7b7221 */ /* 0x000fe20000010000 */
[C---:B---3--:R-:W-:Y:S01]  /*9680*/  HMMA.16816.F32.BF16 R16, R48.reuse, R28, R16 ;  /* 0x0000001c3010723c */ /* 0x048fe20000041810 */
[----:B------:R-:W-:Y:S02]  /*9690*/  FADD.FTZ R127, R127, R116 ;  /* 0x000000747f7f7221 */ /* 0x000fe40000010000 */
[----:B------:R-:W-:Y:S02]  /*96a0*/  FADD.FTZ R123, R122, R123 ;  /* 0x0000007b7a7b7221 */ /* 0x000fe40000010000 */
[----:B------:R-:W-:Y:S01]  /*96b0*/  FADD.FTZ R127, R126, R127 ;  /* 0x0000007f7e7f7221 */ /* 0x000fe20000010000 */
[----:B------:R-:W2:Y:S01]  /*96c0*/  MUFU.EX2 R141, R141 ;  /* 0x0000008d008d7308 */ /* 0x000ea20000000800 */
[--C-:B------:R-:W-:Y:S01]  /*96d0*/  FFMA.FTZ R86, R86, c[0x0][0x23c], -R113.reuse ;  /* 0x00008f0056567a23 */ /* 0x100fe20000010871 */
[----:B------:R-:W-:Y:S01]  /*96e0*/  HMMA.16816.F32.BF16 R12, R48, R30, R12 ;  /* 0x0000001e300c723c */ /* 0x000fe2000004180c */
[----:B------:R-:W3:Y:S01]  /*96f0*/  LDSM.16.MT88.4 R28, [R234+0xb800] ;  /* 0x00b80000ea1c783b */ /* 0x000ee20000004200 */
[----:B------:R-:W-:-:S02]  /*9700*/  FFMA.FTZ R87, R87, c[0x0][0x23c], -R113 ;  /* 0x00008f0057577a23 */ /* 0x000fc40000010871 */
[--C-:B------:R-:W-:Y:S02]  /*9710*/  FFMA.FTZ R82, R82, c[0x0][0x23c], -R113.reuse ;  /* 0x00008f0052527a23 */ /* 0x100fe40000010871 */
[----:B------:R-:W-:Y:S01]  /*9720*/  MUFU.EX2 R142, R142 ;  /* 0x0000008e008e7308 */ /* 0x000fe20000000800 */
[----:B------:R-:W-:Y:S01]  /*9730*/  FFMA.FTZ R83, R83, c[0x0][0x23c], -R113 ;  /* 0x00008f0053537a23 */ /* 0x000fe20000010871 */
[C---:B-----5:R-:W-:Y:S01]  /*9740*/  HMMA.16816.F32.BF16 R24, R48.reuse, R32, R24 ;  /* 0x000000203018723c */ /* 0x060fe20000041818 */
[--C-:B------:R-:W-:Y:S02]  /*9750*/  FFMA.FTZ R84, R84, c[0x0][0x23c], -R114.reuse ;  /* 0x00008f0054547a23 */ /* 0x100fe40000010872 */
[--C-:B------:R-:W-:Y:S02]  /*9760*/  FFMA.FTZ R85, R85, c[0x0][0x23c], -R114.reuse ;  /* 0x00008f0055557a23 */ /* 0x100fe40000010872 */
[--C-:B------:R-:W-:Y:S01]  /*9770*/  FFMA.FTZ R80, R80, c[0x0][0x23c], -R114.reuse ;  /* 0x00008f0050507a23 */ /* 0x100fe20000010872 */
[----:B------:R-:W4:Y:S01]  /*9780*/  MUFU.EX2 R143, R143 ;  /* 0x0000008f008f7308 */ /* 0x000f220000000800 */
[----:B------:R-:W-:Y:S01]  /*9790*/  FFMA.FTZ R81, R81, c[0x0][0x23c], -R114 ;  /* 0x00008f0051517a23 */ /* 0x000fe20000010872 */
[----:B------:R-:W-:Y:S01]  /*97a0*/  HMMA.16816.F32.BF16 R20, R48, R34, R20 ;  /* 0x000000223014723c */ /* 0x000fe20000041814 */
[----:B------:R-:W5:Y:S01]  /*97b0*/  LDSM.16.MT88.4 R32, [R237+0xb800] ;  /* 0x00b80000ed20783b */ /* 0x000f620000004200 */
[----:B------:R-:W-:-:S02]  /*97c0*/  FADD.FTZ R121, R121, R123 ;  /* 0x0000007b79797221 */ /* 0x000fc40000010000 */
[----:B------:R-:W-:Y:S02]  /*97d0*/  FADD.FTZ R125, R125, R127 ;  /* 0x0000007f7d7d7221 */ /* 0x000fe40000010000 */
[----:B------:R-:W1:Y:S01]  /*97e0*/  MUFU.EX2 R146, R146 ;  /* 0x0000009200927308 */ /* 0x000e620000000800 */
[----:B------:R-:W-:Y:S01]  /*97f0*/  FADD.FTZ R121, R120, R121 ;  /* 0x0000007978797221 */ /* 0x000fe20000010000 */
[C---:B------:R-:W-:Y:S01]  /*9800*/  HMMA.16816.F32.BF16 R8, R48.reuse, R56, R8 ;  /* 0x000000383008723c */ /* 0x040fe20000041808 */
[----:B------:R-:W-:Y:S02]  /*9810*/  FADD.FTZ R125, R124, R125 ;  /* 0x0000007d7c7d7221 */ /* 0x000fe40000010000 */
[----:B------:R-:W-:Y:S02]  /*9820*/  FADD.FTZ R119, R119, R121 ;  /* 0x0000007977777221 */ /* 0x000fe40000010000 */
[----:B------:R-:W-:Y:S01]  /*9830*/  FADD.FTZ R131, R131, R125 ;  /* 0x0000007d83837221 */ /* 0x000fe20000010000 */
[----:B------:R-:W-:Y:S01]  /*9840*/  MUFU.EX2 R145, R145 ;  /* 0x0000009100917308 */ /* 0x000fe20000000800 */
        /* <DEDUP_REMOVED lines=11> */
[----:B------:R-:W-:Y:S01]  /*9900*/  MUFU.EX2 R150, R150 ;  /* 0x0000009600967308 */ /* 0x000fe20000000800 */
[----:B-1----:R-:W-:Y:S01]  /*9910*/  FADD.FTZ R133, R140, R133 ;  /* 0x000000858c857221 */ /* 0x002fe20000010000 */
[----:B------:R-:W-:Y:S01]  /*9920*/  HMMA.16816.F32.BF16 R36, R48, R54, R36 ;  /* 0x000000363024723c */ /* 0x000fe20000041824 */
[----:B------:R-:W1:Y:S01]  /*9930*/  LDSM.16.MT88.4 R52, [R232+0xb800] ;  /* 0x00b80000e834783b */ /* 0x000e620000004200 */
[----:B------:R-:W-:-:S02]  /*9940*/  FFMA.FTZ R73, R73, c[0x0][0x23c], -R114 ;  /* 0x00008f0049497a23 */ /* 0x000fc40000010872 */
[----:B------:R-:W-:Y:S02]  /*9950*/  FFMA.FTZ R77, R77, c[0x0][0x23c], -R114 ;  /* 0x00008f004d4d7a23 */ /* 0x000fe40000010872 */
[----:B------:R-:W5:Y:S01]  /*9960*/  MUFU.EX2 R151, R151 ;  /* 0x0000009700977308 */ /* 0x000f620000000800 */
[----:B------:R-:W-:Y:S01]  /*9970*/  F2FP.BF16.PACK_AB R49, R136, R137 ;  /* 0x000000898831723e */ /* 0x000fe200000010ff */
[----:B------:R-:W-:Y:S01]  /*9980*/  FADD.FTZ R137, R137, R128 ;  /* 0x0000008089897221 */ /* 0x000fe20000010000 */
[----:B------:R-:W-:Y:S01]  /*9990*/  F2FP.BF16.PACK_AB R51, R139, R138 ;  /* 0x0000008a8b33723e */ /* 0x000fe200000010ff */
[----:B------:R-:W-:Y:S01]  /*99a0*/  FFMA.FTZ R3, R70, c[0x0][0x23c], -R113 ;  /* 0x00008f0046037a23 */ /* 0x000fe20000010871 */
[----:B--2---:R-:W-:Y:S01]  /*99b0*/  F2FP.BF16.PACK_AB R48, R141, R140 ;  /* 0x0000008c8d30723e */ /* 0x004fe200000010ff */
[----:B------:R-:W-:Y:S01]  /*99c0*/  FADD.FTZ R137, R136, R137 ;  /* 0x0000008988897221 */ /* 0x000fe20000010000 */
[----:B----4-:R-:W-:Y:S01]  /*99d0*/  F2FP.BF16.PACK_AB R50, R143, R142 ;  /* 0x0000008e8f32723e */ /* 0x010fe200000010ff */
[----:B------:R-:W2:Y:S01]  /*99e0*/  MUFU.EX2 R152, R152 ;  /* 0x0000009800987308 */ /* 0x000ea20000000800 */
        /* <DEDUP_REMOVED lines=8> */
[----:B-----5:R-:W-:Y:S01]  /*9a70*/  FADD.FTZ R143, R151, R143 ;  /* 0x0000008f978f7221 */ /* 0x020fe20000010000 */
[----:B------:R-:W-:Y:S01]  /*9a80*/  HMMA.16816.F32.BF16 R12, R48, R30, R12 ;  /* 0x0000001e300c723c */ /* 0x000fe2000004180c */
[----:B------:R-:W3:Y:S01]  /*9a90*/  LDSM.16.MT88.4 R28, [R234+0xc000] ;  /* 0x00c00000ea1c783b */ /* 0x000ee20000004200 */
[----:B------:R-:W4:Y:S01]  /*9aa0*/  MUFU.EX2 R154, R154 ;  /* 0x0000009a009a7308 */ /* 0x000f220000000800 */
[----:B------:R-:W-:-:S02]  /*9ab0*/  FFMA.FTZ R70, R71, c[0x0][0x23c], -R113 ;  /* 0x00008f0047467a23 */ /* 0x000fc40000010871 */
[--C-:B------:R-:W-:Y:S02]  /*9ac0*/  FFMA.FTZ R66, R66, c[0x0][0x23c], -R113.reuse ;  /* 0x00008f0042427a23 */ /* 0x100fe40000010871 */
[--C-:B------:R-:W-:Y:S01]  /*9ad0*/  FFMA.FTZ R67, R67, c[0x0][0x23c], -R113.reuse ;  /* 0x00008f0043437a23 */ /* 0x100fe20000010871 */
[C---:B------:R-:W-:Y:S01]  /*9ae0*/  HMMA.16816.F32.BF16 R24, R48.reuse, R32, R24 ;  /* 0x000000203018723c */ /* 0x040fe20000041818 */
[--C-:B------:R-:W-:Y:S01]  /*9af0*/  FFMA.FTZ R68, R68, c[0x0][0x23c], -R114.reuse ;  /* 0x00008f0044447a23 */ /* 0x100fe20000010872 */
[----:B------:R-:W5:Y:S01]  /*9b00*/  MUFU.EX2 R156, R156 ;  /* 0x0000009c009c7308 */ /* 0x000f620000000800 */
[--C-:B------:R-:W-:Y:S02]  /*9b10*/  FFMA.FTZ R69, R69, c[0x0][0x23c], -R114.reuse ;  /* 0x00008f0045457a23 */ /* 0x100fe40000010872 */
[--C-:B------:R-:W-:Y:S02]  /*9b20*/  FFMA.FTZ R64, R64, c[0x0][0x23c], -R114.reuse ;  /* 0x00008f0040407a23 */ /* 0x100fe40000010872 */
[----:B------:R-:W-:Y:S01]  /*9b30*/  FFMA.FTZ R65, R65, c[0x0][0x23c], -R114 ;  /* 0x00008f0041417a23 */ /* 0x000fe20000010872 */
[----:B------:R-:W-:Y:S01]  /*9b40*/  HMMA.16816.F32.BF16 R20, R48, R34, R20 ;  /* 0x000000223014723c */ /* 0x000fe20000041814 */
[----:B------:R-:W2:Y:S01]  /*9b50*/  LDSM.16.MT88.4 R32, [R237+0xc000] ;  /* 0x00c00000ed20783b */ /* 0x000ea20000004200 */
[----:B------:R-:W-:Y:S01]  /*9b60*/  MUFU.EX2 R155, R155 ;  /* 0x0000009b009b7308 */ /* 0x000fe20000000800 */
[----:B------:R-:W-:-:S02]  /*9b70*/  FFMA.FTZ R62, R62, c[0x0][0x23c], -R113 ;  /* 0x00008f003e3e7a23 */ /* 0x000fc40000010871 */
[--C-:B------:R-:W-:Y:S02]  /*9b80*/  FFMA.FTZ R63, R63, c[0x0][0x23c], -R113.reuse ;  /* 0x00008f003f3f7a23 */ /* 0x100fe40000010871 */
[--C-:B------:R-:W-:Y:S01]  /*9b90*/  FFMA.FTZ R71, R104, c[0x0][0x23c], -R113.reuse ;  /* 0x00008f0068477a23 */ /* 0x100fe20000010871 */
[----:B------:R-:W-:Y:S01]  /*9ba0*/  HMMA.16816.F32.BF16 R8, R48, R56, R8 ;  /* 0x000000383008723c */ /* 0x000fe20000041808 */
[----:B------:R-:W-:Y:S01]  /*9bb0*/  FFMA.FTZ R251, R106, c[0x0][0x23c], -R113 ;  /* 0x00008f006afb7a23 */ /* 0x000fe20000010871 */
[----:B------:R-:W-:Y:S01]  /*9bc0*/  MUFU.EX2 R157, R157 ;  /* 0x0000009d009d7308 */ /* 0x000fe20000000800 */
[----:B------:R-:W-:Y:S02]  /*9bd0*/  FFMA.FTZ R252, R115, c[0x0][0x23c], -R114 ;  /* 0x00008f0073fc7a23 */ /* 0x000fe40000010872 */
[----:B------:R-:W-:-:S03]  /*9be0*/  IMAD.MOV.U32 R250, RZ, RZ, R212 ;  /* 0x000000fffffa7224 */ /* 0x000fc600078e00d4 */
[C---:B------:R-:W-:Y:S01]  /*9bf0*/  HMMA.16816.F32.BF16 R44, R48.reuse, R58, R44 ;  /* 0x0000003a302c723c */ /* 0x040fe2000004182c */
[----:B------:R-:W5:Y:S01]  /*9c00*/  LDSM.16.MT88.4 R56, [R233+0xc000] ;  /* 0x00c00000e938783b */ /* 0x000f620000004200 */
[----:B------:R-:W-:Y:S06]  /*9c10*/  MUFU.EX2 R159, R159 ;  /* 0x0000009f009f7308 */ /* 0x000fec0000000800 */
[C---:B-1----:R-:W-:Y:S02]  /*9c20*/  HMMA.16816.F32.BF16 R40, R48.reuse, R52, R40 ;  /* 0x000000343028723c */ /* 0x042fe40000041828 */
[----:B------:R-:W1:Y:S06]  /*9c30*/  MUFU.EX2 R160, R160 ;  /* 0x000000a000a07308 */ /* 0x000e6c0000000800 */
[----:B------:R-:W-:Y:S01]  /*9c40*/  HMMA.16816.F32.BF16 R36, R48, R54, R36 ;  /* 0x000000363024723c */ /* 0x000fe20000041824 */
[----:B------:R-:W1:Y:S01]  /*9c50*/  LDSM.16.MT88.4 R52, [R232+0xc000] ;  /* 0x00c00000e834783b */ /* 0x000e620000004200 */
[----:B------:R-:W1:Y:S05]  /*9c60*/  MUFU.EX2 R163, R163 ;  /* 0x000000a300a37308 */ /* 0x000e6a0000000800 */
[C---:B------:R-:W-:Y:S01]  /*9c70*/  F2FP.BF16.PACK_AB R49, R145.reuse, R146 ;  /* 0x000000929131723e */ /* 0x040fe200000010ff */
[----:B------:R-:W-:Y:S01]  /*9c80*/  FADD.FTZ R145, R145, R138 ;  /* 0x0000008a91917221 */ /* 0x000fe20000010000 */
[----:B------:R-:W-:Y:S01]  /*9c90*/  F2FP.BF16.PACK_AB R51, R150, R149 ;  /* 0x000000959633723e */ /* 0x000fe200000010ff */
[----:B------:R-:W-:Y:S01]  /*9ca0*/  MUFU.EX2 R170, R170 ;  /* 0x000000aa00aa7308 */ /* 0x000fe20000000800 */
[C---:B--2---:R-:W-:Y:S01]  /*9cb0*/  F2FP.BF16.PACK_AB R48, R152.reuse, R151 ;  /* 0x000000979830723e */ /* 0x044fe200000010ff */
[----:B------:R-:W-:Y:S01]  /*9cc0*/  FADD.FTZ R152, R152, R143 ;  /* 0x0000008f98987221 */ /* 0x000fe20000010000 */
[----:B----4-:R-:W-:Y:S01]  /*9cd0*/  F2FP.BF16.PACK_AB R50, R154, R153 ;  /* 0x000000999a32723e */ /* 0x010fe200000010ff */
[----:B------:R-:W-:-:S02]  /*9ce0*/  FADD.FTZ R145, R149, R145 ;  /* 0x0000009195917221 */ /* 0x000fc40000010000 */
[----:B------:R-:W-:Y:S02]  /*9cf0*/  FADD.FTZ R152, R153, R152 ;  /* 0x0000009899987221 */ /* 0x000fe40000010000 */
[----:B------:R-:W2:Y:S01]  /*9d00*/  MUFU.EX2 R171, R171 ;  /* 0x000000ab00ab7308 */ /* 0x000ea20000000800 */
[----:B------:R-:W-:Y:S01]  /*9d10*/  FADD.FTZ R150, R150, R145 ;  /* 0x0000009196967221 */ /* 0x000fe20000010000 */
[C---:B---3--:R-:W-:Y:S01]  /*9d20*/  HMMA.16816.F32.BF16 R16, R48.reuse, R28, R16 ;  /* 0x0000001c3010723c */ /* 0x048fe20000041810 */
[----:B------:R-:W-:Y:S02]  /*9d30*/  FADD.FTZ R154, R154, R152 ;  /* 0x000000989a9a7221 */ /* 0x000fe40000010000 */
[----:B-----5:R-:W-:Y:S02]  /*9d40*/  FADD.FTZ R150, R156, R150 ;  /* 0x000000969c967221 */ /* 0x020fe40000010000 */
[----:B-1----:R-:W-:Y:S01]  /*9d50*/  FADD.FTZ R154, R160, R154 ;  /* 0x0000009aa09a7221 */ /* 0x002fe20000010000 */
[----:B------:R-:W1:Y:S02]  /*9d60*/  MUFU.EX2 R175, R175 ;  /* 0x000000af00af7308 */ /* 0x000e640000000800 */
[C---:B------:R-:W-:Y:S01]  /*9d70*/  HMMA.16816.F32.BF16 R12, R48.reuse, R30, R12 ;  /* 0x0000001e300c723c */ /* 0x040fe2000004180c */
[----:B------:R-:W3:Y:S05]  /*9d80*/  LDSM.16.MT88.4 R28, [R234+0xc800] ;  /* 0x00c80000ea1c783b */ /* 0x000eea0000004200 */
[----:B------:R-:W-:Y:S02]  /*9d90*/  MUFU.EX2 R174, R174 ;  /* 0x000000ae00ae7308 */ /* 0x000fe40000000800 */
[C---:B------:R-:W-:Y:S06]  /*9da0*/  HMMA.16816.F32.BF16 R24, R48.reuse, R32, R24 ;  /* 0x000000203018723c */ /* 0x040fec0000041818 */
[----:B------:R-:W-:Y:S02]  /*9db0*/  MUFU.EX2 R181, R181 ;  /* 0x000000b500b57308 */ /* 0x000fe40000000800 */
[C---:B------:R-:W-:Y:S01]  /*9dc0*/  HMMA.16816.F32.BF16 R20, R48.reuse, R34, R20 ;  /* 0x000000223014723c */ /* 0x040fe20000041814 */
[----:B------:R-:W4:Y:S05]  /*9dd0*/  LDSM.16.MT88.4 R32, [R237+0xc800] ;  /* 0x00c80000ed20783b */ /* 0x000f2a0000004200 */
[----:B------:R-:W-:Y:S02]  /*9de0*/  MUFU.EX2 R182, R182 ;  /* 0x000000b600b67308 */ /* 0x000fe40000000800 */
[C---:B------:R-:W-:Y:S06]  /*9df0*/  HMMA.16816.F32.BF16 R8, R48.reuse, R56, R8 ;  /* 0x000000383008723c */ /* 0x040fec0000041808 */
[----:B------:R-:W5:Y:S02]  /*9e00*/  MUFU.EX2 R185, R185 ;  /* 0x000000b900b97308 */ /* 0x000f640000000800 */
[C---:B------:R-:W-:Y:S01]  /*9e10*/  HMMA.16816.F32.BF16 R44, R48.reuse, R58, R44 ;  /* 0x0000003a302c723c */ /* 0x040fe2000004182c */
[----:B------:R-:W4:Y:S05]  /*9e20*/  LDSM.16.MT88.4 R56, [R233+0xc800] ;  /* 0x00c80000e938783b */ /* 0x000f2a0000004200 */
[----:B------:R-:W1:Y:S02]  /*9e30*/  MUFU.EX2 R188, R188 ;  /* 0x000000bc00bc7308 */ /* 0x000e640000000800 */
[C---:B------:R-:W-:Y:S06]  /*9e40*/  HMMA.16816.F32.BF16 R40, R48.reuse, R52, R40 ;  /* 0x000000343028723c */ /* 0x040fec0000041828 */
[----:B------:R-:W-:Y:S02]  /*9e50*/  MUFU.EX2 R190, R190 ;  /* 0x000000be00be7308 */ /* 0x000fe40000000800 */
[----:B------:R-:W-:Y:S01]  /*9e60*/  HMMA.16816.F32.BF16 R36, R48, R54, R36 ;  /* 0x000000363024723c */ /* 0x000fe20000041824 */
[----:B------:R-:W4:Y:S05]  /*9e70*/  LDSM.16.MT88.4 R52, [R232+0xc800] ;  /* 0x00c80000e834783b */ /* 0x000f2a0000004200 */
[----:B------:R-:W1:Y:S01]  /*9e80*/  MUFU.EX2 R191, R191 ;  /* 0x000000bf00bf7308 */ /* 0x000e620000000800 */
[C---:B------:R-:W-:Y:S01]  /*9e90*/  F2FP.BF16.PACK_AB R49, R155.reuse, R156 ;  /* 0x0000009c9b31723e */ /* 0x040fe200000010ff */
[----:B------:R-:W-:Y:S01]  /*9ea0*/  FADD.FTZ R155, R155, R150 ;  /* 0x000000969b9b7221 */ /* 0x000fe20000010000 */
[----:B------:R-:W-:-:S02]  /*9eb0*/  F2FP.BF16.PACK_AB R51, R159, R157 ;  /* 0x0000009d9f33723e */ /* 0x000fc400000010ff */
[C---:B------:R-:W-:Y:S01]  /*9ec0*/  F2FP.BF16.PACK_AB R48, R163.reuse, R160 ;  /* 0x000000a0a330723e */ /* 0x040fe200000010ff */
[----:B------:R-:W-:Y:S01]  /*9ed0*/  FADD.FTZ R163, R163, R154 ;  /* 0x0000009aa3a37221 */ /* 0x000fe20000010000 */
[----:B--2---:R-:W-:Y:S01]  /*9ee0*/  F2FP.BF16.PACK_AB R50, R171, R170 ;  /* 0x000000aaab32723e */ /* 0x004fe200000010ff */
[----:B------:R-:W2:Y:S01]  /*9ef0*/  MUFU.EX2 R195, R195 ;  /* 0x000000c300c37308 */ /* 0x000ea20000000800 */
[----:B------:R-:W-:Y:S02]  /*9f00*/  FADD.FTZ R155, R157, R155 ;  /* 0x0000009b9d9b7221 */ /* 0x000fe40000010000 */
[----:B------:R-:W-:Y:S02]  /*9f10*/  FADD.FTZ R163, R170, R163 ;  /* 0x000000a3aaa37221 */ /* 0x000fe40000010000 */
[----:B------:R-:W-:Y:S01]  /*9f20*/  FADD.FTZ R159, R159, R155 ;  /* 0x0000009b9f9f7221 */ /* 0x000fe20000010000 */
[----:B---3--:R-:W-:Y:S01]  /*9f30*/  HMMA.16816.F32.BF16 R16, R48, R28, R16 ;  /* 0x0000001c3010723c */ /* 0x008fe20000041810 */
[----:B------:R-:W-:Y:S01]  /*9f40*/  FADD.FTZ R171, R171, R163 ;  /* 0x000000a3abab7221 */ /* 0x000fe20000010000 */
[----:B------:R-:W-:Y:S01]  /*9f50*/  MUFU.EX2 R194, R194 ;  /* 0x000000c200c27308 */ /* 0x000fe20000000800 */
[----:B-1----:R-:W-:-:S02]  /*9f60*/  FADD.FTZ R159, R175, R159 ;  /* 0x0000009faf9f7221 */ /* 0x002fc40000010000 */
[----:B-----5:R-:W-:-:S03]  /*9f70*/  FADD.FTZ R171, R185, R171 ;  /* 0x000000abb9ab7221 */ /* 0x020fc60000010000 */
[C---:B------:R-:W-:Y:S01]  /*9f80*/  HMMA.16816.F32.BF16 R12, R48.reuse, R30, R12 ;  /* 0x0000001e300c723c */ /* 0x040fe2000004180c */
[----:B------:R-:W1:Y:S01]  /*9f90*/  LDSM.16.MT88.4 R28, [R234+0xd000] ;  /* 0x00d00000ea1c783b */ /* 0x000e620000004200 */
[----:B------:R-:W-:Y:S06]  /*9fa0*/  MUFU.EX2 R193, R193 ;  /* 0x000000c100c17308 */ /* 0x000fec0000000800 */
[C---:B----4-:R-:W-:Y:S02]  /*9fb0*/  HMMA.16816.F32.BF16 R24, R48.reuse, R32, R24 ;  /* 0x000000203018723c */ /* 0x050fe40000041818 */
[----:B------:R-:W-:Y:S06]  /*9fc0*/  MUFU.EX2 R192, R192 ;  /* 0x000000c000c07308 */ /* 0x000fec0000000800 */
[C---:B------:R-:W-:Y:S01]  /*9fd0*/  HMMA.16816.F32.BF16 R20, R48.reuse, R34, R20 ;  /* 0x000000223014723c */ /* 0x040fe20000041814 */
[----:B------:R-:W3:Y:S01]  /*9fe0*/  LDSM.16.MT88.4 R32, [R237+0xd000] ;  /* 0x00d00000ed20783b */ /* 0x000ee20000004200 */
[----:B------:R-:W4:Y:S06]  /*9ff0*/  MUFU.EX2 R189, R189 ;  /* 0x000000bd00bd7308 */ /* 0x000f2c0000000800 */
[C---:B------:R-:W-:Y:S02]  /*a000*/  HMMA.16816.F32.BF16 R8, R48.reuse, R56, R8 ;  /* 0x000000383008723c */ /* 0x040fe40000041808 */
[----:B------:R-:W5:Y:S06]  /*a010*/  MUFU.EX2 R186, R186 ;  /* 0x000000ba00ba7308 */ /* 0x000f6c0000000800 */
[C---:B------:R-:W-:Y:S01]  /*a020*/  HMMA.16816.F32.BF16 R44, R48.reuse, R58, R44 ;  /* 0x0000003a302c723c */ /* 0x040fe2000004182c */
[----:B------:R-:W3:Y:S01]  /*a030*/  LDSM.16.MT88.4 R56, [R233+0xd000] ;  /* 0x00d00000e938783b */ /* 0x000ee20000004200 */
[----:B------:R-:W-:Y:S06]  /*a040*/  MUFU.EX2 R187, R187 ;  /* 0x000000bb00bb7308 */ /* 0x000fec0000000800 */
[C---:B------:R-:W-:Y:S02]  /*a050*/  HMMA.16816.F32.BF16 R40, R48.reuse, R52, R40 ;  /* 0x000000343028723c */ /* 0x040fe40000041828 */
[----:B------:R-:W1:Y:S06]  /*a060*/  MUFU.EX2 R184, R184 ;  /* 0x000000b800b87308 */ /* 0x000e6c0000000800 */
[----:B------:R-:W-:Y:S01]  /*a070*/  HMMA.16816.F32.BF16 R36, R48, R54, R36 ;  /* 0x000000363024723c */ /* 0x000fe20000041824 */
[----:B------:R-:W5:Y:S01]  /*a080*/  LDSM.16.MT88.4 R52, [R232+0xd000] ;  /* 0x00d00000e834783b */ /* 0x000f620000004200 */
[----:B------:R-:W-:Y:S05]  /*a090*/  MUFU.EX2 R183, R183 ;  /* 0x000000b700b77308 */ /* 0x000fea0000000800 */
[C---:B------:R-:W-:Y:S01]  /*a0a0*/  F2FP.BF16.PACK_AB R49, R174.reuse, R175 ;  /* 0x000000afae31723e */ /* 0x040fe200000010ff */
[----:B------:R-:W-:Y:S01]  /*a0b0*/  FADD.FTZ R174, R174, R159 ;  /* 0x0000009faeae7221 */ /* 0x000fe20000010000 */
[----:B------:R-:W-:Y:S01]  /*a0c0*/  F2FP.BF16.PACK_AB R51, R182, R181 ;  /* 0x000000b5b633723e */ /* 0x000fe200000010ff */
[----:B------:R-:W-:Y:S01]  /*a0d0*/  MUFU.EX2 R180, R180 ;  /* 0x000000b400b47308 */ /* 0x000fe20000000800 */
[C---:B------:R-:W-:Y:S01]  /*a0e0*/  F2FP.BF16.PACK_AB R48, R188.reuse, R185 ;  /* 0x000000b9bc30723e */ /* 0x040fe200000010ff */
[----:B------:R-:W-:Y:S01]  /*a0f0*/  FADD.FTZ R188, R188, R171 ;  /* 0x000000abbcbc7221 */ /* 0x000fe20000010000 */
[----:B------:R-:W-:Y:S01]  /*a100*/  F2FP.BF16.PACK_AB R50, R191, R190 ;  /* 0x000000bebf32723e */ /* 0x000fe200000010ff */
[----:B------:R-:W-:-:S02]  /*a110*/  FADD.FTZ R174, R181, R174 ;  /* 0x000000aeb5ae7221 */ /* 0x000fc40000010000 */
[----:B------:R-:W-:Y:S02]  /*a120*/  FADD.FTZ R188, R190, R188 ;  /* 0x000000bcbebc7221 */ /* 0x000fe40000010000 */
[----:B------:R-:W-:Y:S01]  /*a130*/  MUFU.EX2 R173, R173 ;  /* 0x000000ad00ad7308 */ /* 0x000fe20000000800 */
[----:B------:R-:W-:Y:S01]  /*a140*/  FADD.FTZ R182, R182, R174 ;  /* 0x000000aeb6b67221 */ /* 0x000fe20000010000 */
[C---:B-1----:R-:W-:Y:S01]  /*a150*/  HMMA.16816.F32.BF16 R16, R48.reuse, R28, R16 ;  /* 0x0000001c3010723c */ /* 0x042fe20000041810 */
[----:B------:R-:W-:Y:S02]  /*a160*/  FADD.FTZ R191, R191, R188 ;  /* 0x000000bcbfbf7221 */ /* 0x000fe40000010000 */
[----:B--2---:R-:W-:Y:S02]  /*a170*/  FADD.FTZ R182, R195, R182 ;  /* 0x000000b6c3b67221 */ /* 0x004fe40000010000 */
[----:B----4-:R-:W-:Y:S01]  /*a180*/  FADD.FTZ R191, R189, R191 ;  /* 0x000000bfbdbf7221 */ /* 0x010fe20000010000 */
[----:B------:R-:W-:Y:S02]  /*a190*/  MUFU.EX2 R172, R172 ;  /* 0x000000ac00ac7308 */ /* 0x000fe40000000800 */
[C---:B------:R-:W-:Y:S01]  /*a1a0*/  HMMA.16816.F32.BF16 R12, R48.reuse, R30, R12 ;  /* 0x0000001e300c723c */ /* 0x040fe2000004180c */
[----:B------:R-:W1:Y:S05]  /*a1b0*/  LDSM.16.MT88.4 R28, [R234+0xd800] ;  /* 0x00d80000ea1c783b */ /* 0x000e6a0000004200 */
[----:B------:R-:W2:Y:S02]  /*a1c0*/  MUFU.EX2 R169, R169 ;  /* 0x000000a900a97308 */ /* 0x000ea40000000800 */
[C---:B---3--:R-:W-:Y:S06]  /*a1d0*/  HMMA.16816.F32.BF16 R24, R48.reuse, R32, R24 ;  /* 0x000000203018723c */ /* 0x048fec0000041818 */
[----:B------:R-:W3:Y:S02]  /*a1e0*/  MUFU.EX2 R162, R162 ;  /* 0x000000a200a27308 */ /* 0x000ee40000000800 */
[C---:B------:R-:W-:Y:S01]  /*a1f0*/  HMMA.16816.F32.BF16 R20, R48.reuse, R34, R20 ;  /* 0x000000223014723c */ /* 0x040fe20000041814 */
[----:B------:R-:W4:Y:S05]  /*a200*/  LDSM.16.MT88.4 R32, [R237+0xd800] ;  /* 0x00d80000ed20783b */ /* 0x000f2a0000004200 */
[----:B------:R-:W-:Y:S02]  /*a210*/  MUFU.EX2 R168, R168 ;  /* 0x000000a800a87308 */ /* 0x000fe40000000800 */
[C---:B------:R-:W-:Y:S06]  /*a220*/  HMMA.16816.F32.BF16 R8, R48.reuse, R56, R8 ;  /* 0x000000383008723c */ /* 0x040fec0000041808 */
[----:B------:R-:W1:Y:S02]  /*a230*/  MUFU.EX2 R161, R161 ;  /* 0x000000a100a17308 */ /* 0x000e640000000800 */
[C---:B------:R-:W-:Y:S01]  /*a240*/  HMMA.16816.F32.BF16 R44, R48.reuse, R58, R44 ;  /* 0x0000003a302c723c */ /* 0x040fe2000004182c */
[----:B------:R-:W2:Y:S05]  /*a250*/  LDSM.16.MT88.4 R56, [R233+0xd800] ;  /* 0x00d80000e938783b */ /* 0x000eaa0000004200 */
[----:B------:R-:W-:Y:S02]  /*a260*/  MUFU.EX2 R158, R158 ;  /* 0x0000009e009e7308 */ /* 0x000fe40000000800 */
[C---:B-----5:R-:W-:Y:S06]  /*a270*/  HMMA.16816.F32.BF16 R40, R48.reuse, R52, R40 ;  /* 0x000000343028723c */ /* 0x060fec0000041828 */
[----:B------:R-:W-:Y:S02]  /*a280*/  MUFU.EX2 R148, R148 ;  /* 0x0000009400947308 */ /* 0x000fe40000000800 */
[----:B------:R-:W-:Y:S01]  /*a290*/  HMMA.16816.F32.BF16 R36, R48, R54, R36 ;  /* 0x000000363024723c */ /* 0x000fe20000041824 */
[----:B------:R-:W5:Y:S05]  /*a2a0*/  LDSM.16.MT88.4 R52, [R232+0xd800] ;  /* 0x00d80000e834783b */ /* 0x000f6a0000004200 */
[----:B------:R-:W-:Y:S01]  /*a2b0*/  MUFU.EX2 R147, R147 ;  /* 0x0000009300937308 */ /* 0x000fe20000000800 */
[C---:B------:R-:W-:Y:S01]  /*a2c0*/  F2FP.BF16.PACK_AB R49, R194.reuse, R195 ;  /* 0x000000c3c231723e */ /* 0x040fe200000010ff */
[----:B------:R-:W-:Y:S01]  /*a2d0*/  FADD.FTZ R194, R194, R182 ;  /* 0x000000b6c2c27221 */ /* 0x000fe20000010000 */
[----:B------:R-:W-:-:S02]  /*a2e0*/  F2FP.BF16.PACK_AB R51, R192, R193 ;  /* 0x000000c1c033723e */ /* 0x000fc400000010ff */
[C---:B------:R-:W-:Y:S01]  /*a2f0*/  F2FP.BF16.PACK_AB R48, R186.reuse, R189 ;  /* 0x000000bdba30723e */ /* 0x040fe200000010ff */
[----:B------:R-:W-:Y:S01]  /*a300*/  FADD.FTZ R186, R186, R191 ;  /* 0x000000bfbaba7221 */ /* 0x000fe20000010000 */
[----:B------:R-:W-:Y:S01]  /*a310*/  F2FP.BF16.PACK_AB R50, R184, R187 ;  /* 0x000000bbb832723e */ /* 0x000fe200000010ff */
[----:B------:R-:W-:Y:S01]  /*a320*/  MUFU.EX2 R144, R144 ;  /* 0x0000009000907308 */ /* 0x000fe20000000800 */
[----:B------:R-:W-:Y:S02]  /*a330*/  FADD.FTZ R194, R193, R194 ;  /* 0x000000c2c1c27221 */ /* 0x000fe40000010000 */
[----:B------:R-:W-:Y:S02]  /*a340*/  FADD.FTZ R186, R187, R186 ;  /* 0x000000babbba7221 */ /* 0x000fe40000010000 */
[----:B------:R-:W-:Y:S01]  /*a350*/  FADD.FTZ R192, R192, R194 ;  /* 0x000000c2c0c07221 */ /* 0x000fe20000010000 */
[----:B-1----:R-:W-:Y:S01]  /*a360*/  HMMA.16816.F32.BF16 R16, R48, R28, R16 ;  /* 0x0000001c3010723c */ /* 0x002fe20000041810 */
[----:B------:R-:W-:Y:S01]  /*a370*/  FADD.FTZ R184, R184, R186 ;  /* 0x000000bab8b87221 */ /* 0x000fe20000010000 */
[----:B------:R-:W1:Y:S03]  /*a380*/  MUFU.EX2 R135, R135 ;  /* 0x0000008700877308 */ /* 0x000e660000000800 */
[----:B--2---:R-:W-:-:S03]  /*a390*/  FADD.FTZ R184, R169, R184 ;  /* 0x000000b8a9b87221 */ /* 0x004fc60000010000 */
[C---:B------:R-:W-:Y:S01]  /*a3a0*/  HMMA.16816.F32.BF16 R12, R48.reuse, R30, R12 ;  /* 0x0000001e300c723c */ /* 0x040fe2000004180c */
[----:B------:R-:W2:Y:S01]  /*a3b0*/  LDSM.16.MT88.4 R28, [R234+0xe000] ;  /* 0x00e00000ea1c783b */ /* 0x000ea20000004200 */
[----:B------:R-:W1:Y:S06]  /*a3c0*/  MUFU.EX2 R109, R109 ;  /* 0x0000006d006d7308 */ /* 0x000e6c0000000800 */
[C---:B----4-:R-:W-:Y:S02]  /*a3d0*/  HMMA.16816.F32.BF16 R24, R48.reuse, R32, R24 ;  /* 0x000000203018723c */ /* 0x050fe40000041818 */
[----:B------:R-:W-:Y:S06]  /*a3e0*/  MUFU.EX2 R129, R129 ;  /* 0x0000008100817308 */ /* 0x000fec0000000800 */
[C---:B------:R-:W-:Y:S01]  /*a3f0*/  HMMA.16816.F32.BF16 R20, R48.reuse, R34, R20 ;  /* 0x000000223014723c */ /* 0x040fe20000041814 */
[----:B------:R-:W4:Y:S01]  /*a400*/  LDSM.16.MT88.4 R32, [R237+0xe000] ;  /* 0x00e00000ed20783b */ /* 0x000f220000004200 */
[----:B------:R-:W1:Y:S06]  /*a410*/  MUFU.EX2 R105, R105 ;  /* 0x0000006900697308 */ /* 0x000e6c0000000800 */
[C---:B------:R-:W-:Y:S02]  /*a420*/  HMMA.16816.F32.BF16 R8, R48.reuse, R56, R8 ;  /* 0x000000383008723c */ /* 0x040fe40000041808 */
[----:B------:R-:W1:Y:S06]  /*a430*/  MUFU.EX2 R102, R102 ;  /* 0x0000006600667308 */ /* 0x000e6c0000000800 */
[C---:B------:R-:W-:Y:S01]  /*a440*/  HMMA.16816.F32.BF16 R44, R48.reuse, R58, R44 ;  /* 0x0000003a302c723c */ /* 0x040fe2000004182c */
[----:B------:R-:W4:Y:S01]  /*a450*/  LDSM.16.MT88.4 R56, [R233+0xe000] ;  /* 0x00e00000e938783b */ /* 0x000f220000004200 */
[----:B------:R-:W1:Y:S06]  /*a460*/  MUFU.EX2 R103, R103 ;  /* 0x0000006700677308 */ /* 0x000e6c0000000800 */
[C---:B-----5:R-:W-:Y:S02]  /*a470*/  HMMA.16816.F32.BF16 R40, R48.reuse, R52, R40 ;  /* 0x000000343028723c */ /* 0x060fe40000041828 */
[----:B------:R-:W-:Y:S05]  /*a480*/  MUFU.EX2 R98, R98 ;  /* 0x0000006200627308 */ /* 0x000fea0000000800 */
[----:B------:R-:W-:Y:S01]  /*a490*/  F2FP.BF16.PACK_AB R53, R180, R183 ;  /* 0x000000b7b435723e */ /* 0x000fe200000010ff */
[----:B------:R-:W-:Y:S01]  /*a4a0*/  HMMA.16816.F32.BF16 R36, R48, R54, R36 ;  /* 0x000000363024723c */ /* 0x000fe20000041824 */
[----:B---3--:R-:W-:Y:S01]  /*a4b0*/  F2FP.BF16.PACK_AB R52, R162, R169 ;  /* 0x000000a9a234723e */ /* 0x008fe200000010ff */
[----:B------:R-:W3:Y:S01]  /*a4c0*/  LDSM.16.MT88.4 R48, [R232+0xe000] ;  /* 0x00e00000e830783b */ /* 0x000ee20000004200 */
[----:B------:R-:W5:Y:S01]  /*a4d0*/  MUFU.EX2 R99, R99 ;  /* 0x0000006300637308 */ /* 0x000f620000000800 */
[----:B------:R-:W-:-:S02]  /*a4e0*/  FADD.FTZ R183, R183, R192 ;  /* 0x000000c0b7b77221 */ /* 0x000fc40000010000 */
[----:B------:R-:W-:Y:S01]  /*a4f0*/  FADD.FTZ R162, R162, R184 ;  /* 0x000000b8a2a27221 */ /* 0x000fe20000010000 */
[----:B------:R-:W-:Y:S01]  /*a500*/  F2FP.BF16.PACK_AB R55, R172, R173 ;  /* 0x000000adac37723e */ /* 0x000fe200000010ff */
[----:B------:R-:W-:Y:S01]  /*a510*/  FADD.FTZ R183, R180, R183 ;  /* 0x000000b7b4b77221 */ /* 0x000fe20000010000 */
[----:B------:R-:W-:Y:S01]  /*a520*/  F2FP.BF16.PACK_AB R54, R161, R168 ;  /* 0x000000a8a136723e */ /* 0x000fe200000010ff */
[----:B------:R-:W-:Y:S01]  /*a530*/  FADD.FTZ R162, R168, R162 ;  /* 0x000000a2a8a27221 */ /* 0x000fe20000010000 */
[----:B------:R-:W-:Y:S01]  /*a540*/  MUFU.EX2 R100, R100 ;  /* 0x0000006400647308 */ /* 0x000fe20000000800 */
[----:B------:R-:W-:Y:S02]  /*a550*/  FADD.FTZ R173, R173, R183 ;  /* 0x000000b7adad7221 */ /* 0x000fe40000010000 */
[----:B------:R-:W-:Y:S02]  /*a560*/  FADD.FTZ R161, R161, R162 ;  /* 0x000000a2a1a17221 */ /* 0x000fe40000010000 */
[----:B--2---:R-:W-:Y:S01]  /*a570*/  HMMA.16816.F32.BF16 R16, R52, R28, R16 ;  /* 0x0000001c3410723c */ /* 0x004fe20000041810 */
[----:B------:R-:W-:-:S02]  /*a580*/  FADD.FTZ R173, R172, R173 ;  /* 0x000000adacad7221 */ /* 0x000fc40000010000 */
[----:B------:R-:W2:Y:S01]  /*a590*/  MUFU.EX2 R101, R101 ;  /* 0x0000006500657308 */ /* 0x000ea20000000800 */
[----:B-1----:R-:W-:-:S04]  /*a5a0*/  FADD.FTZ R161, R135, R161 ;  /* 0x000000a187a17221 */ /* 0x002fc80000010000 */
[C---:B------:R-:W-:Y:S01]  /*a5b0*/  HMMA.16816.F32.BF16 R12, R52.reuse, R30, R12 ;  /* 0x0000001e340c723c */ /* 0x040fe2000004180c */
[----:B------:R-:W1:Y:S01]  /*a5c0*/  LDSM.16.MT88.4 R28, [R234+0xe800] ;  /* 0x00e80000ea1c783b */ /* 0x000e620000004200 */
[----:B------:R-:W-:Y:S01]  /*a5d0*/  FADD.FTZ R161, R109, R161 ;  /* 0x000000a16da17221 */ /* 0x000fe20000010000 */
[----:B------:R-:W-:Y:S05]  /*a5e0*/  MUFU.EX2 R96, R96 ;  /* 0x0000006000607308 */ /* 0x000fea0000000800 */
[C---:B----4-:R-:W-:Y:S03]  /*a5f0*/  HMMA.16816.F32.BF16 R24, R52.reuse, R32, R24 ;  /* 0x000000203418723c */ /* 0x050fe60000041818 */
[----:B------:R-:W4:Y:S05]  /*a600*/  MUFU.EX2 R97, R97 ;  /* 0x0000006100617308 */ /* 0x000f2a0000000800 */
[C---:B------:R-:W-:Y:S01]  /*a610*/  HMMA.16816.F32.BF16 R20, R52.reuse, R34, R20 ;  /* 0x000000223414723c */ /* 0x040fe20000041814 */
[----:B------:R-:W1:Y:S02]  /*a620*/  LDSM.16.MT88.4 R32, [R237+0xe800] ;  /* 0x00e80000ed20783b */ /* 0x000e640000004200 */
[----:B------:R-:W1:Y:S05]  /*a630*/  MUFU.EX2 R94, R94 ;  /* 0x0000005e005e7308 */ /* 0x000e6a0000000800 */
[C---:B------:R-:W-:Y:S03]  /*a640*/  HMMA.16816.F32.BF16 R8, R52.reuse, R56, R8 ;  /* 0x000000383408723c */ /* 0x040fe60000041808 */
[----:B------:R-:W-:Y:S05]  /*a650*/  MUFU.EX2 R95, R95 ;  /* 0x0000005f005f7308 */ /* 0x000fea0000000800 */
[C---:B------:R-:W-:Y:S01]  /*a660*/  HMMA.16816.F32.BF16 R44, R52.reuse, R58, R44 ;  /* 0x0000003a342c723c */ /* 0x040fe2000004182c */
[----:B------:R-:W-:Y:S02]  /*a670*/  LDSM.16.MT88.4 R56, [R232+0xe800] ;  /* 0x00e80000e838783b */ /* 0x000fe40000004200 */
[----:B------:R-:W-:Y:S05]  /*a680*/  MUFU.EX2 R90, R90 ;  /* 0x0000005a005a7308 */ /* 0x000fea0000000800 */
[C---:B---3--:R-:W-:Y:S03]  /*a690*/  HMMA.16816.F32.BF16 R40, R52.reuse, R48, R40 ;  /* 0x000000303428723c */ /* 0x048fe60000041828 */
[----:B------:R-:W-:Y:S05]  /*a6a0*/  MUFU.EX2 R91, R91 ;  /* 0x0000005b005b7308 */ /* 0x000fea0000000800 */
[----:B------:R-:W-:Y:S01]  /*a6b0*/  HMMA.16816.F32.BF16 R36, R52, R50, R36 ;  /* 0x000000323424723c */ /* 0x000fe20000041824 */
[----:B------:R-:W3:Y:S02]  /*a6c0*/  LDSM.16.MT88.4 R48, [R233+0xe800] ;  /* 0x00e80000e930783b */ /* 0x000ee40000004200 */
[----:B------:R-:W1:Y:S04]  /*a6d0*/  MUFU.EX2 R92, R92 ;  /* 0x0000005c005c7308 */ /* 0x000e680000000800 */
[----:B------:R-:W-:Y:S01]  /*a6e0*/  F2FP.BF16.PACK_AB R53, R148, R158 ;  /* 0x0000009e9435723e */ /* 0x000fe200000010ff */
[----:B------:R-:W-:Y:S01]  /*a6f0*/  FADD.FTZ R158, R158, R173 ;  /* 0x000000ad9e9e7221 */ /* 0x000fe20000010000 */
[----:B------:R-:W-:-:S02]  /*a700*/  F2FP.BF16.PACK_AB R55, R144, R147 ;  /* 0x000000939037723e */ /* 0x000fc400000010ff */
[----:B------:R-:W-:Y:S01]  /*a710*/  F2FP.BF16.PACK_AB R52, R109, R135 ;  /* 0x000000876d34723e */ /* 0x000fe200000010ff */
[----:B------:R-:W2:Y:S01]  /*a720*/  MUFU.EX2 R93, R93 ;  /* 0x0000005d005d7308 */ /* 0x000ea20000000800 */
[----:B------:R-:W-:Y:S01]  /*a730*/  F2FP.BF16.PACK_AB R54, R105, R129 ;  /* 0x000000816936723e */ /* 0x000fe200000010ff */
[----:B------:R-:W-:Y:S01]  /*a740*/  FADD.FTZ R148, R148, R158 ;  /* 0x0000009e94947221 */ /* 0x000fe20000010000 */
[----:B------:R-:W-:Y:S01]  /*a750*/  LDSM.16.MT88.4 R132, [R234+0x11800] ;  /* 0x01180000ea84783b */ /* 0x000fe20000004200 */
[----:B------:R-:W-:Y:S02]  /*a760*/  FADD.FTZ R129, R129, R161 ;  /* 0x000000a181817221 */ /* 0x000fe40000010000 */
[----:B------:R-:W-:Y:S01]  /*a770*/  FADD.FTZ R148, R147, R148 ;  /* 0x0000009493947221 */ /* 0x000fe20000010000 */
[----:B------:R-:W-:Y:S01]  /*a780*/  LDSM.16.MT88.4 R156, [R237+0x11800] ;  /* 0x01180000ed9c783b */ /* 0x000fe20000004200 */
[----:B-1----:R-:W-:Y:S01]  /*a790*/  HMMA.16816.F32.BF16 R16, R52, R28, R16 ;  /* 0x0000001c3410723c */ /* 0x002fe20000041810 */
[----:B------:R-:W-:Y:S01]  /*a7a0*/  MUFU.EX2 R88, R88 ;  /* 0x0000005800587308 */ /* 0x000fe20000000800 */
[----:B------:R-:W-:-:S02]  /*a7b0*/  FADD.FTZ R144, R144, R148 ;  /* 0x0000009490907221 */ /* 0x000fc40000010000 */
[----:B------:R-:W-:Y:S01]  /*a7c0*/  FADD.FTZ R129, R105, R129 ;  /* 0x0000008169817221 */ /* 0x000fe20000010000 */
[----:B------:R-:W-:Y:S01]  /*a7d0*/  LDSM.16.MT88.4 R148, [R233+0x11800] ;  /* 0x01180000e994783b */ /* 0x000fe20000004200 */
[----:B------:R-:W-:Y:S02]  /*a7e0*/  FADD.FTZ R144, R102, R144 ;  /* 0x0000009066907221 */ /* 0x000fe40000010000 */
[C---:B------:R-:W-:Y:S01]  /*a7f0*/  HMMA.16816.F32.BF16 R12, R52.reuse, R30, R12 ;  /* 0x0000001e340c723c */ /* 0x040fe2000004180c */
[----:B------:R-:W1:Y:S01]  /*a800*/  LDSM.16.MT88.4 R28, [R234+0xf000] ;  /* 0x00f00000ea1c783b */ /* 0x000e620000004200 */
[----:B------:R-:W1:Y:S06]  /*a810*/  MUFU.EX2 R89, R89 ;  /* 0x0000005900597308 */ /* 0x000e6c0000000800 */
[C---:B------:R-:W-:Y:S02]  /*a820*/  HMMA.16816.F32.BF16 R24, R52.reuse, R32, R24 ;  /* 0x000000203418723c */ /* 0x040fe40000041818 */
[----:B------:R-:W1:Y:S06]  /*a830*/  MUFU.EX2 R86, R86 ;  /* 0x0000005600567308 */ /* 0x000e6c0000000800 */
[C---:B------:R-:W-:Y:S01]  /*a840*/  HMMA.16816.F32.BF16 R20, R52.reuse, R34, R20 ;  /* 0x000000223414723c */ /* 0x040fe20000041814 */
[----:B------:R-:W1:Y:S01]  /*a850*/  LDSM.16.MT88.4 R32, [R237+0xf000] ;  /* 0x00f00000ed20783b */ /* 0x000e620000004200 */
[----:B------:R-:W-:Y:S06]  /*a860*/  MUFU.EX2 R87, R87 ;  /* 0x0000005700577308 */ /* 0x000fec0000000800 */
[C---:B---3--:R-:W-:Y:S02]  /*a870*/  HMMA.16816.F32.BF16 R8, R52.reuse, R48, R8 ;  /* 0x000000303408723c */ /* 0x048fe40000041808 */
[----:B------:R-:W-:Y:S06]  /*a880*/  MUFU.EX2 R82, R82 ;  /* 0x0000005200527308 */ /* 0x000fec0000000800 */
[C---:B------:R-:W-:Y:S01]  /*a890*/  HMMA.16816.F32.BF16 R44, R52.reuse, R50, R44 ;  /* 0x00000032342c723c */ /* 0x040fe2000004182c */
[----:B------:R-:W3:Y:S01]  /*a8a0*/  LDSM.16.MT88.4 R48, [R233+0xf000] ;  /* 0x00f00000e930783b */ /* 0x000ee20000004200 */
[----:B------:R-:W-:Y:S06]  /*a8b0*/  MUFU.EX2 R83, R83 ;  /* 0x0000005300537308 */ /* 0x000fec0000000800 */
[C---:B------:R-:W-:Y:S02]  /*a8c0*/  HMMA.16816.F32.BF16 R40, R52.reuse, R56, R40 ;  /* 0x000000383428723c */ /* 0x040fe40000041828 */
[----:B------:R-:W1:Y:S06]  /*a8d0*/  MUFU.EX2 R84, R84 ;  /* 0x0000005400547308 */ /* 0x000e6c0000000800 */
[----:B------:R-:W-:Y:S01]  /*a8e0*/  HMMA.16816.F32.BF16 R36, R52, R58, R36 ;  /* 0x0000003a3424723c */ /* 0x000fe20000041824 */
[----:B------:R-:W3:Y:S01]  /*a8f0*/  LDSM.16.MT88.4 R56, [R232+0xf000] ;  /* 0x00f00000e838783b */ /* 0x000ee20000004200 */
[----:B------:R-:W-:Y:S05]  /*a900*/  MUFU.EX2 R85, R85 ;  /* 0x0000005500557308 */ /* 0x000fea0000000800 */
[C---:B------:R-:W-:Y:S01]  /*a910*/  F2FP.BF16.PACK_AB R53, R103.reuse, R102 ;  /* 0x000000666735723e */ /* 0x040fe200000010ff */
[----:B------:R-:W-:Y:S01]  /*a920*/  FADD.FTZ R103, R103, R144 ;  /* 0x0000009067677221 */ /* 0x000fe20000010000 */
[----:B-----5:R-:W-:Y:S01]  /*a930*/  F2FP.BF16.PACK_AB R55, R99, R98 ;  /* 0x000000626337723e */ /* 0x020fe200000010ff */
[----:B------:R-:W-:Y:S01]  /*a940*/  MUFU.EX2 R80, R80 ;  /* 0x0000005000507308 */ /* 0x000fe20000000800 */
[----:B--2---:R-:W-:Y:S01]  /*a950*/  F2FP.BF16.PACK_AB R52, R101, R100 ;  /* 0x000000646534723e */ /* 0x004fe200000010ff */
[----:B------:R-:W-:Y:S01]  /*a960*/  FADD.FTZ R100, R100, R129 ;  /* 0x0000008164647221 */ /* 0x000fe20000010000 */
[----:B----4-:R-:W-:Y:S01]  /*a970*/  F2FP.BF16.PACK_AB R54, R97, R96 ;  /* 0x000000606136723e */ /* 0x010fe200000010ff */
[----:B------:R-:W-:-:S02]  /*a980*/  FADD.FTZ R103, R98, R103 ;  /* 0x0000006762677221 */ /* 0x000fc40000010000 */
[----:B------:R-:W-:Y:S02]  /*a990*/  FADD.FTZ R100, R101, R100 ;  /* 0x0000006465647221 */ /* 0x000fe40000010000 */
[----:B------:R-:W-:Y:S01]  /*a9a0*/  MUFU.EX2 R81, R81 ;  /* 0x0000005100517308 */ /* 0x000fe20000000800 */
[----:B------:R-:W-:Y:S01]  /*a9b0*/  FADD.FTZ R99, R99, R103 ;  /* 0x0000006763637221 */ /* 0x000fe20000010000 */
[C---:B-1----:R-:W-:Y:S01]  /*a9c0*/  HMMA.16816.F32.BF16 R16, R52.reuse, R28, R16 ;  /* 0x0000001c3410723c */ /* 0x042fe20000041810 */
[----:B------:R-:W-:Y:S02]  /*a9d0*/  FADD.FTZ R96, R96, R100 ;  /* 0x0000006460607221 */ /* 0x000fe40000010000 */
[----:B------:R-:W-:Y:S02]  /*a9e0*/  FADD.FTZ R99, R94, R99 ;  /* 0x000000635e637221 */ /* 0x000fe40000010000 */
[----:B------:R-:W-:Y:S01]  /*a9f0*/  FADD.FTZ R96, R97, R96 ;  /* 0x0000006061607221 */ /* 0x000fe20000010000 */
[----:B------:R-:W-:Y:S02]  /*aa00*/  MUFU.EX2 R4, R77 ;  /* 0x0000004d00047308 */ /* 0x000fe40000000800 */
[----:B------:R-:W-:Y:S01]  /*aa10*/  HMMA.16816.F32.BF16 R12, R52, R30, R12 ;  /* 0x0000001e340c723c */ /* 0x000fe2000004180c */
[----:B------:R-:W1:Y:S01]  /*aa20*/  LDSM.16.MT88.4 R28, [R234+0xf800] ;  /* 0x00f80000ea1c783b */ /* 0x000e620000004200 */
[----:B------:R-:W-:-:S04]  /*aa30*/  FADD.FTZ R96, R92, R96 ;  /* 0x000000605c607221 */ /* 0x000fc80000010000 */
[----:B------:R-:W-:Y:S02]  /*aa40*/  MUFU.EX2 R72, R72 ;  /* 0x0000004800487308 */ /* 0x000fe40000000800 */
[C---:B------:R-:W-:Y:S06]  /*aa50*/  HMMA.16816.F32.BF16 R24, R52.reuse, R32, R24 ;  /* 0x000000203418723c */ /* 0x040fec0000041818 */
[----:B------:R-:W-:Y:S02]  /*aa60*/  MUFU.EX2 R73, R73 ;  /* 0x0000004900497308 */ /* 0x000fe40000000800 */
[C---:B------:R-:W-:Y:S01]  /*aa70*/  HMMA.16816.F32.BF16 R20, R52.reuse, R34, R20 ;  /* 0x000000223414723c */ /* 0x040fe20000041814 */
[----:B------:R-:W2:Y:S05]  /*aa80*/  LDSM.16.MT88.4 R32, [R237+0xf800] ;  /* 0x00f80000ed20783b */ /* 0x000eaa0000004200 */
[----:B------:R-:W-:Y:S02]  /*aa90*/  MUFU.EX2 R3, R3 ;  /* 0x0000000300037308 */ /* 0x000fe40000000800 */
[C---:B---3--:R-:W-:Y:S06]  /*aaa0*/  HMMA.16816.F32.BF16 R8, R52.reuse, R48, R8 ;  /* 0x000000303408723c */ /* 0x048fec0000041808 */
[----:B------:R-:W-:Y:S02]  /*aab0*/  MUFU.EX2 R70, R70 ;  /* 0x0000004600467308 */ /* 0x000fe40000000800 */
[C---:B------:R-:W-:Y:S01]  /*aac0*/  HMMA.16816.F32.BF16 R44, R52.reuse, R50, R44 ;  /* 0x00000032342c723c */ /* 0x040fe2000004182c */
[----:B------:R-:W3:Y:S05]  /*aad0*/  LDSM.16.MT88.4 R48, [R233+0xf800] ;  /* 0x00f80000e930783b */ /* 0x000eea0000004200 */
[----:B------:R-:W-:Y:S02]  /*aae0*/  MUFU.EX2 R66, R66 ;  /* 0x0000004200427308 */ /* 0x000fe40000000800 */
[C---:B------:R-:W-:Y:S06]  /*aaf0*/  HMMA.16816.F32.BF16 R40, R52.reuse, R56, R40 ;  /* 0x000000383428723c */ /* 0x040fec0000041828 */
[----:B------:R-:W-:Y:S02]  /*ab00*/  MUFU.EX2 R67, R67 ;  /* 0x0000004300437308 */ /* 0x000fe40000000800 */
[----:B------:R-:W-:Y:S01]  /*ab10*/  HMMA.16816.F32.BF16 R36, R52, R58, R36 ;  /* 0x0000003a3424723c */ /* 0x000fe20000041824 */
[----:B------:R-:W4:Y:S05]  /*ab20*/  LDSM.16.MT88.4 R56, [R232+0xf800] ;  /* 0x00f80000e838783b */ /* 0x000f2a0000004200 */
        /* <DEDUP_REMOVED lines=13> */
[----:B------:R-:W-:Y:S01]  /*ac00*/  MUFU.EX2 R64, R64 ;  /* 0x0000004000407308 */ /* 0x000fe20000000800 */
[----:B------:R-:W-:-:S02]  /*ac10*/  FADD.FTZ R91, R86, R91 ;  /* 0x0000005b565b7221 */ /* 0x000fc40000010000 */
[----:B------:R-:W-:-:S03]  /*ac20*/  FADD.FTZ R89, R84, R89 ;  /* 0x0000005954597221 */ /* 0x000fc60000010000 */
[C---:B------:R-:W-:Y:S01]  /*ac30*/  HMMA.16816.F32.BF16 R12, R52.reuse, R30, R12 ;  /* 0x0000001e340c723c */ /* 0x040fe2000004180c */
[----:B------:R-:W1:Y:S01]  /*ac40*/  LDSM.16.MT88.4 R28, [R237+0x10000] ;  /* 0x01000000ed1c783b */ /* 0x000e620000004200 */
[----:B------:R-:W-:Y:S06]  /*ac50*/  MUFU.EX2 R65, R65 ;  /* 0x0000004100417308 */ /* 0x000fec0000000800 */
[C---:B--2---:R-:W-:Y:S02]  /*ac60*/  HMMA.16816.F32.BF16 R24, R52.reuse, R32, R24 ;  /* 0x000000203418723c */ /* 0x044fe40000041818 */
[----:B------:R-:W-:Y:S06]  /*ac70*/  MUFU.EX2 R62, R62 ;  /* 0x0000003e003e7308 */ /* 0x000fec0000000800 */
[C---:B------:R-:W-:Y:S01]  /*ac80*/  HMMA.16816.F32.BF16 R20, R52.reuse, R34, R20 ;  /* 0x000000223414723c */ /* 0x040fe20000041814 */
[----:B------:R-:W2:Y:S01]  /*ac90*/  LDSM.16.MT88.4 R32, [R234+0x10000] ;  /* 0x01000000ea20783b */ /* 0x000ea20000004200 */
[----:B------:R-:W5:Y:S06]  /*aca0*/  MUFU.EX2 R63, R63 ;  /* 0x0000003f003f7308 */ /* 0x000f6c0000000800 */
[C---:B---3--:R-:W-:Y:S02]  /*acb0*/  HMMA.16816.F32.BF16 R8, R52.reuse, R48, R8 ;  /* 0x000000303408723c */ /* 0x048fe40000041808 */
[----:B------:R-:W-:Y:S06]  /*acc0*/  MUFU.EX2 R71, R71 ;  /* 0x0000004700477308 */ /* 0x000fec0000000800 */
[----:B------:R-:W-:Y:S01]  /*acd0*/  HMMA.16816.F32.BF16 R44, R52, R50, R44 ;  /* 0x00000032342c723c */ /* 0x000fe2000004182c */
[----:B------:R-:W3:Y:S01]  /*ace0*/  LDSM.16.MT88.4 R48, [R233+0x10000] ;  /* 0x01000000e930783b */ /* 0x000ee20000004200 */
[----:B------:R-:W1:Y:S01]  /*acf0*/  MUFU.EX2 R251, R251 ;  /* 0x000000fb00fb7308 */ /* 0x000e620000000800 */
[----:B-----5:R-:W-:-:S05]  /*ad00*/  F2FP.BF16.PACK_AB R145, R63, R62 ;  /* 0x0000003e3f91723e */ /* 0x020fca00000010ff */
[C---:B----4-:R-:W-:Y:S02]  /*ad10*/  HMMA.16816.F32.BF16 R40, R52.reuse, R56, R40 ;  /* 0x000000383428723c */ /* 0x050fe40000041828 */
[----:B------:R-:W-:Y:S05]  /*ad20*/  MUFU.EX2 R252, R252 ;  /* 0x000000fc00fc7308 */ /* 0x000fea0000000800 */
[--C-:B------:R-:W-:Y:S01]  /*ad30*/  FFMA.FTZ R56, R78, c[0x0][0x23c], -R113.reuse ;  /* 0x00008f004e387a23 */ /* 0x100fe20000010871 */
[----:B------:R-:W-:Y:S01]  /*ad40*/  HMMA.16816.F32.BF16 R36, R52, R58, R36 ;  /* 0x0000003a3424723c */ /* 0x000fe20000041824 */
[----:B------:R-:W-:Y:S01]  /*ad50*/  FFMA.FTZ R57, R79, c[0x0][0x23c], -R113 ;  /* 0x00008f004f397a23 */ /* 0x000fe20000010871 */
[----:B-1----:R-:W-:-:S03]  /*ad60*/  F2FP.BF16.PACK_AB R147, R251, R71 ;  /* 0x00000047fb93723e */ /* 0x002fc600000010ff */
[----:B------:R-:W1:Y:S02]  /*ad70*/  MUFU.EX2 R56, R56 ;  /* 0x0000003800387308 */ /* 0x000e640000000800 */
[----:B------:R-:W-:Y:S01]  /*ad80*/  F2FP.BF16.PACK_AB R53, R87, R86 ;  /* 0x000000565735723e */ /* 0x000fe200000010ff */
[--C-:B------:R-:W-:Y:S01]  /*ad90*/  FFMA.FTZ R58, R74, c[0x0][0x23c], -R113.reuse ;  /* 0x00008f004a3a7a23 */ /* 0x100fe20000010871 */
[----:B------:R-:W-:Y:S01]  /*ada0*/  F2FP.BF16.PACK_AB R55, R83, R82 ;  /* 0x000000525337723e */ /* 0x000fe200000010ff */
[----:B------:R-:W-:Y:S01]  /*adb0*/  FFMA.FTZ R59, R75, c[0x0][0x23c], -R113 ;  /* 0x00008f004b3b7a23 */ /* 0x000fe20000010871 */
[----:B------:R-:W-:Y:S01]  /*adc0*/  F2FP.BF16.PACK_AB R52, R85, R84 ;  /* 0x000000545534723e */ /* 0x000fe200000010ff */
[----:B------:R-:W-:Y:S01]  /*add0*/  FFMA.FTZ R74, R76, c[0x0][0x23c], -R114 ;  /* 0x00008f004c4a7a23 */ /* 0x000fe20000010872 */
[----:B------:R-:W-:Y:S01]  /*ade0*/  F2FP.BF16.PACK_AB R54, R81, R80 ;  /* 0x000000505136723e */ /* 0x000fe200000010ff */
[----:B------:R-:W-:Y:S01]  /*adf0*/  MUFU.EX2 R57, R57 ;  /* 0x0000003900397308 */ /* 0x000fe20000000800 */
[----:B------:R-:W-:-:S02]  /*ae00*/  FADD.FTZ R87, R87, R91 ;  /* 0x0000005b57577221 */ /* 0x000fc40000010000 */
[----:B------:R-:W-:Y:S02]  /*ae10*/  FADD.FTZ R85, R85, R89 ;  /* 0x0000005955557221 */ /* 0x000fe40000010000 */
[----:B------:R-:W-:Y:S01]  /*ae20*/  FADD.FTZ R87, R82, R87 ;  /* 0x0000005752577221 */ /* 0x000fe20000010000 */
[C---:B------:R-:W-:Y:S01]  /*ae30*/  HMMA.16816.F32.BF16 R24, R52.reuse, R28, R24 ;  /* 0x0000001c3418723c */ /* 0x040fe20000041818 */
[----:B------:R-:W-:Y:S01]  /*ae40*/  FADD.FTZ R85, R80, R85 ;  /* 0x0000005550557221 */ /* 0x000fe20000010000 */
[----:B------:R-:W-:Y:S01]  /*ae50*/  MUFU.EX2 R58, R58 ;  /* 0x0000003a003a7308 */ /* 0x000fe20000000800 */
[----:B------:R-:W-:Y:S02]  /*ae60*/  FADD.FTZ R83, R83, R87 ;  /* 0x0000005753537221 */ /* 0x000fe40000010000 */
[----:B------:R-:W-:Y:S02]  /*ae70*/  FADD.FTZ R81, R81, R85 ;  /* 0x0000005551517221 */ /* 0x000fe40000010000 */
[----:B-1----:R-:W-:Y:S01]  /*ae80*/  FADD.FTZ R83, R56, R83 ;  /* 0x0000005338537221 */ /* 0x002fe20000010000 */
[C---:B------:R-:W-:Y:S01]  /*ae90*/  HMMA.16816.F32.BF16 R20, R52.reuse, R30, R20 ;  /* 0x0000001e3414723c */ /* 0x040fe20000041814 */
[----:B------:R-:W1:Y:S01]  /*aea0*/  LDSM.16.MT88.4 R28, [R232+0x10000] ;  /* 0x01000000e81c783b */ /* 0x000e620000004200 */
[----:B------:R-:W-:Y:S06]  /*aeb0*/  MUFU.EX2 R59, R59 ;  /* 0x0000003b003b7308 */ /* 0x000fec0000000800 */
[C---:B--2---:R-:W-:Y:S02]  /*aec0*/  HMMA.16816.F32.BF16 R16, R52.reuse, R32, R16 ;  /* 0x000000203410723c */ /* 0x044fe40000041810 */
[----:B------:R-:W2:Y:S06]  /*aed0*/  MUFU.EX2 R74, R74 ;  /* 0x0000004a004a7308 */ /* 0x000eac0000000800 */
[C---:B------:R-:W-:Y:S01]  /*aee0*/  HMMA.16816.F32.BF16 R12, R52.reuse, R34, R12 ;  /* 0x00000022340c723c */ /* 0x040fe2000004180c */
[----:B------:R-:W4:Y:S07]  /*aef0*/  LDSM.16.MT88.4 R32, [R237+0x10800] ;  /* 0x01080000ed20783b */ /* 0x000f2e0000004200 */
[----:B---3--:R-:W-:Y:S01]  /*af00*/  HMMA.16816.F32.BF16 R8, R52, R48, R8 ;  /* 0x000000303408723c */ /* 0x008fe20000041808 */
[----:B--2---:R-:W-:-:S07]  /*af10*/  FADD.FTZ R81, R74, R81 ;  /* 0x000000514a517221 */ /* 0x004fce0000010000 */
[C---:B------:R-:W-:Y:S01]  /*af20*/  HMMA.16816.F32.BF16 R44, R52.reuse, R50, R44 ;  /* 0x00000032342c723c */ /* 0x040fe2000004182c */
[----:B------:R-:W2:Y:S07]  /*af30*/  LDSM.16.MT88.4 R48, [R234+0x10800] ;  /* 0x01080000ea30783b */ /* 0x000eae0000004200 */
[C---:B-1----:R-:W-:Y:S08]  /*af40*/  HMMA.16816.F32.BF16 R40, R52.reuse, R28, R40 ;  /* 0x0000001c3428723c */ /* 0x042ff00000041828 */
[----:B------:R-:W-:Y:S01]  /*af50*/  HMMA.16816.F32.BF16 R36, R52, R30, R36 ;  /* 0x0000001e3424723c */ /* 0x000fe20000041824 */
[----:B------:R-:W1:Y:S06]  /*af60*/  LDSM.16.MT88.4 R28, [R233+0x10800] ;  /* 0x01080000e91c783b */ /* 0x000e6c0000004200 */
[C---:B------:R-:W-:Y:S01]  /*af70*/  F2FP.BF16.PACK_AB R53, R57.reuse, R56 ;  /* 0x000000383935723e */ /* 0x040fe200000010ff */
[----:B------:R-:W-:Y:S01]  /*af80*/  FADD.FTZ R57, R57, R83 ;  /* 0x0000005339397221 */ /* 0x000fe20000010000 */
[----:B------:R-:W-:-:S02]  /*af90*/  F2FP.BF16.PACK_AB R55, R59, R58 ;  /* 0x0000003a3b37723e */ /* 0x000fc400000010ff */
[C---:B------:R-:W-:Y:S01]  /*afa0*/  F2FP.BF16.PACK_AB R52, R4.reuse, R74 ;  /* 0x0000004a0434723e */ /* 0x040fe200000010ff */
[----:B------:R-:W-:Y:S01]  /*afb0*/  FADD.FTZ R4, R4, R81 ;  /* 0x0000005104047221 */ /* 0x000fe20000010000 */
[----:B------:R-:W-:Y:S01]  /*afc0*/  F2FP.BF16.PACK_AB R54, R73, R72 ;  /* 0x000000484936723e */ /* 0x000fe200000010ff */
[----:B------:R-:W-:Y:S02]  /*afd0*/  FADD.FTZ R57, R58, R57 ;  /* 0x000000393a397221 */ /* 0x000fe40000010000 */
[----:B------:R-:W-:Y:S02]  /*afe0*/  FADD.FTZ R4, R72, R4 ;  /* 0x0000000448047221 */ /* 0x000fe40000010000 */
[----:B------:R-:W-:Y:S02]  /*aff0*/  FADD.FTZ R59, R59, R57 ;  /* 0x000000393b3b7221 */ /* 0x000fe40000010000 */
[----:B----4-:R-:W-:Y:S01]  /*b000*/  HMMA.16816.F32.BF16 R24, R52, R32, R24 ;  /* 0x000000203418723c */ /* 0x010fe20000041818 */
[----:B------:R-:W-:-:S02]  /*b010*/  FADD.FTZ R73, R73, R4 ;  /* 0x0000000449497221 */ /* 0x000fc40000010000 */
[----:B------:R-:W-:Y:S02]  /*b020*/  FADD.FTZ R59, R3, R59 ;  /* 0x0000003b033b7221 */ /* 0x000fe40000010000 */
[----:B------:R-:W-:-:S03]  /*b030*/  FADD.FTZ R73, R68, R73 ;  /* 0x0000004944497221 */ /* 0x000fc60000010000 */
[C---:B------:R-:W-:Y:S01]  /*b040*/  HMMA.16816.F32.BF16 R20, R52.reuse, R34, R20 ;  /* 0x000000223414723c */ /* 0x040fe20000041814 */
[----:B------:R-:W3:Y:S07]  /*b050*/  LDSM.16.MT88.4 R32, [R232+0x10800] ;  /* 0x01080000e820783b */ /* 0x000eee0000004200 */
[C---:B--2---:R-:W-:Y:S08]  /*b060*/  HMMA.16816.F32.BF16 R16, R52.reuse, R48, R16 ;  /* 0x000000303410723c */ /* 0x044ff00000041810 */
[C---:B-1----:R-:W-:Y:S08]  /*b070*/  HMMA.16816.F32.BF16 R8, R52.reuse, R28, R8 ;  /* 0x0000001c3408723c */ /* 0x042ff00000041808 */
[C---:B------:R-:W-:Y:S01]  /*b080*/  HMMA.16816.F32.BF16 R44, R52.reuse, R30, R44 ;  /* 0x0000001e342c723c */ /* 0x040fe2000004182c */
[----:B------:R-:W1:Y:S07]  /*b090*/  LDSM.16.MT88.4 R28, [R234+0x11000] ;  /* 0x01100000ea1c783b */ /* 0x000e6e0000004200 */
[C---:B------:R-:W-:Y:S01]  /*b0a0*/  HMMA.16816.F32.BF16 R12, R52.reuse, R50, R12 ;  /* 0x00000032340c723c */ /* 0x040fe2000004180c */
[----:B------:R-:W2:Y:S07]  /*b0b0*/  LDSM.16.MT88.4 R48, [R237+0x11000] ;  /* 0x01100000ed30783b */ /* 0x000eae0000004200 */
[C---:B---3--:R-:W-:Y:S08]  /*b0c0*/  HMMA.16816.F32.BF16 R40, R52.reuse, R32, R40 ;  /* 0x000000203428723c */ /* 0x048ff00000041828 */
[----:B------:R-:W-:Y:S01]  /*b0d0*/  HMMA.16816.F32.BF16 R36, R52, R34, R36 ;  /* 0x000000223424723c */ /* 0x000fe20000041824 */
[----:B------:R-:W3:Y:S06]  /*b0e0*/  LDSM.16.MT88.4 R32, [R233+0x11000] ;  /* 0x01100000e920783b */ /* 0x000eec0000004200 */
[C---:B------:R-:W-:Y:S01]  /*b0f0*/  F2FP.BF16.PACK_AB R53, R70.reuse, R3 ;  /* 0x000000034635723e */ /* 0x040fe200000010ff */
[----:B------:R-:W-:Y:S01]  /*b100*/  FADD.FTZ R70, R70, R59 ;  /* 0x0000003b46467221 */ /* 0x000fe20000010000 */
[----:B------:R-:W-:-:S02]  /*b110*/  F2FP.BF16.PACK_AB R55, R67, R66 ;  /* 0x000000424337723e */ /* 0x000fc400000010ff */
[C---:B------:R-:W-:Y:S01]  /*b120*/  F2FP.BF16.PACK_AB R52, R69.reuse, R68 ;  /* 0x000000444534723e */ /* 0x040fe200000010ff */
[----:B------:R-:W-:Y:S01]  /*b130*/  FADD.FTZ R69, R69, R73 ;  /* 0x0000004945457221 */ /* 0x000fe20000010000 */
[----:B------:R-:W-:Y:S01]  /*b140*/  F2FP.BF16.PACK_AB R54, R65, R64 ;  /* 0x000000404136723e */ /* 0x000fe200000010ff */
[----:B------:R-:W-:Y:S01]  /*b150*/  FADD.FTZ R70, R66, R70 ;  /* 0x0000004642467221 */ /* 0x000fe20000010000 */
[----:B------:R-:W-:Y:S01]  /*b160*/  LEA.HI.X R3, R165, c[0x0][0x16c], R164, 0x1, P0 ;  /* 0x00005b00a5037a11 */ /* 0x000fe200000f0ca4 */
[----:B------:R-:W-:Y:S02]  /*b170*/  FADD.FTZ R69, R64, R69 ;  /* 0x0000004540457221 */ /* 0x000fe40000010000 */
[----:B------:R-:W-:Y:S02]  /*b180*/  FADD.FTZ R67, R67, R70 ;  /* 0x0000004643437221 */ /* 0x000fe40000010000 */
[----:B-1----:R-:W-:Y:S01]  /*b190*/  HMMA.16816.F32.BF16 R16, R52, R28, R16 ;  /* 0x0000001c3410723c */ /* 0x002fe20000041810 */
[----:B------:R-:W-:-:S02]  /*b1a0*/  FADD.FTZ R65, R65, R69 ;  /* 0x0000004541417221 */ /* 0x000fc40000010000 */
[----:B------:R-:W-:Y:S02]  /*b1b0*/  FADD.FTZ R67, R62, R67 ;  /* 0x000000433e437221 */ /* 0x000fe40000010000 */
[----:B------:R-:W-:Y:S02]  /*b1c0*/  IMAD.MOV.U32 R249, RZ, RZ, R3 ;  /* 0x000000fffff97224 */ /* 0x000fe400078e0003 */
[--C-:B------:R-:W-:Y:S01]  /*b1d0*/  FFMA.FTZ R28, R60, c[0x0][0x23c], -R114.reuse ;  /* 0x00008f003c1c7a23 */ /* 0x100fe20000010872 */
[C---:B------:R-:W-:Y:S01]  /*b1e0*/  HMMA.16816.F32.BF16 R12, R52.reuse, R30, R12 ;  /* 0x0000001e340c723c */ /* 0x040fe2000004180c */
[--C-:B------:R-:W-:Y:S02]  /*b1f0*/  FFMA.FTZ R29, R61, c[0x0][0x23c], -R114.reuse ;  /* 0x00008f003d1d7a23 */ /* 0x100fe40000010872 */
[----:B------:R-:W-:Y:S02]  /*b200*/  FADD.FTZ R67, R63, R67 ;  /* 0x000000433f437221 */ /* 0x000fe40000010000 */
[----:B------:R-:W1:Y:S02]  /*b210*/  MUFU.EX2 R28, R28 ;  /* 0x0000001c001c7308 */ /* 0x000e640000000800 */
[----:B------:R-:W-:Y:S01]  /*b220*/  FFMA.FTZ R30, R107, c[0x0][0x23c], -R114 ;  /* 0x00008f006b1e7a23 */ /* 0x000fe20000010872 */
[----:B--2---:R-:W-:Y:S01]  /*b230*/  HMMA.16816.F32.BF16 R24, R52, R48, R24 ;  /* 0x000000303418723c */ /* 0x004fe20000041818 */
[----:B------:R-:W-:-:S04]  /*b240*/  FADD.FTZ R67, R71, R67 ;  /* 0x0000004347437221 */ /* 0x000fc80000010000 */
[----:B------:R-:W2:Y:S01]  /*b250*/  MUFU.EX2 R29, R29 ;  /* 0x0000001d001d7308 */ /* 0x000ea20000000800 */
[----:B------:R-:W-:Y:S02]  /*b260*/  FADD.FTZ R251, R251, R67 ;  /* 0x00000043fbfb7221 */ /* 0x000fe40000010000 */
[C---:B------:R-:W-:Y:S01]  /*b270*/  HMMA.16816.F32.BF16 R20, R52.reuse, R50, R20 ;  /* 0x000000323414723c */ /* 0x040fe20000041814 */
[----:B------:R-:W4:Y:S04]  /*b280*/  LDSM.16.MT88.4 R48, [R232+0x11000] ;  /* 0x01100000e830783b */ /* 0x000f280000004200 */
[----:B------:R-:W5:Y:S01]  /*b290*/  MUFU.EX2 R30, R30 ;  /* 0x0000001e001e7308 */ /* 0x000f620000000800 */
[----:B-1----:R-:W-:Y:S02]  /*b2a0*/  FADD.FTZ R65, R28, R65 ;  /* 0x000000411c417221 */ /* 0x002fe40000010000 */
[----:B---3--:R-:W-:Y:S01]  /*b2b0*/  HMMA.16816.F32.BF16 R8, R52, R32, R8 ;  /* 0x000000203408723c */ /* 0x008fe20000041808 */
[C---:B--2---:R-:W-:Y:S01]  /*b2c0*/  F2FP.BF16.PACK_AB R144, R29.reuse, R28 ;  /* 0x0000001c1d90723e */ /* 0x044fe200000010ff */
[----:B------:R-:W-:-:S06]  /*b2d0*/  FADD.FTZ R65, R29, R65 ;  /* 0x000000411d417221 */ /* 0x000fcc0000010000 */
[----:B------:R-:W-:Y:S01]  /*b2e0*/  HMMA.16816.F32.BF16 R44, R52, R34, R44 ;  /* 0x00000022342c723c */ /* 0x000fe2000004182c */
[----:B-----5:R-:W-:Y:S01]  /*b2f0*/  F2FP.BF16.PACK_AB R146, R252, R30 ;  /* 0x0000001efc92723e */ /* 0x020fe200000010ff */
[----:B------:R-:W-:-:S04]  /*b300*/  FADD.FTZ R65, R30, R65 ;  /* 0x000000411e417221 */ /* 0x000fc80000010000 */
[----:B------:R-:W-:Y:S02]  /*b310*/  FADD.FTZ R252, R252, R65 ;  /* 0x00000041fcfc7221 */ /* 0x000fe40000010000 */
[C---:B------:R-:W-:Y:S08]  /*b320*/  HMMA.16816.F32.BF16 R160, R144.reuse, R156, R24 ;  /* 0x0000009c90a0723c */ /* 0x040ff00000041818 */
[----:B------:R-:W-:Y:S01]  /*b330*/  HMMA.16816.F32.BF16 R156, R144, R158, R20 ;  /* 0x0000009e909c723c */ /* 0x000fe20000041814 */
[----:B------:R-:W1:Y:S07]  /*b340*/  LDSM.16.MT88.4 R20, [R232+0x11800] ;  /* 0x01180000e814783b */ /* 0x000e6e0000004200 */
[C---:B----4-:R-:W-:Y:S08]  /*b350*/  HMMA.16816.F32.BF16 R40, R52.reuse, R48, R40 ;  /* 0x000000303428723c */ /* 0x050ff00000041828 */
[----:B------:R-:W-:Y:S08]  /*b360*/  HMMA.16816.F32.BF16 R36, R52, R50, R36 ;  /* 0x000000323424723c */ /* 0x000ff00000041824 */
[C---:B------:R-:W-:Y:S08]  /*b370*/  HMMA.16816.F32.BF16 R152, R144.reuse, R132, R16 ;  /* 0x000000849098723c */ /* 0x040ff00000041810 */
[C---:B------:R-:W-:Y:S08]  /*b380*/  HMMA.16816.F32.BF16 R136, R144.reuse, R148, R8 ;  /* 0x000000949088723c */ /* 0x040ff00000041808 */
[C---:B------:R-:W-:Y:S08]  /*b390*/  HMMA.16816.F32.BF16 R132, R144.reuse, R134, R12 ;  /* 0x000000869084723c */ /* 0x040ff0000004180c */
[C---:B------:R-:W-:Y:S08]  /*b3a0*/  HMMA.16816.F32.BF16 R148, R144.reuse, R150, R44 ;  /* 0x000000969094723c */ /* 0x040ff0000004182c */
[C---:B-1----:R-:W-:Y:S08]  /*b3b0*/  HMMA.16816.F32.BF16 R140, R144.reuse, R20, R40 ;  /* 0x00000014908c723c */ /* 0x042ff00000041828 */
[----:B------:R-:W-:Y:S01]  /*b3c0*/  HMMA.16816.F32.BF16 R144, R144, R22, R36 ;  /* 0x000000169090723c */ /* 0x000fe20000041824 */
[----:B------:R-:W-:Y:S07]  /*b3d0*/  @!UPT UIADD3 URZ, URZ, URZ, URZ ;  /* 0x0000003f3f3ff290 */ /* 0x000fee000fffe03f */
[----:B------:R-:W-:Y:S11]  /*b3e0*/  @!P3 BRA `(.L_x_1531) ;  /* 0x00007c200000b947 */ /* 0x000ff60003800000 */
        /* <DEDUP_REMOVED lines=8> */
[----:B------:R-:W-:-:S06]  /*b470*/  UIADD3 UR12, UR4, 0x100, URZ ;  /* 0x00000100040c7890 */ /* 0x000fcc000fffe03f */
[----:B------:R-:W-:Y:S01]  /*b480*/  IMAD.U32 R8, RZ, RZ, UR12 ;  /* 0x0000000cff087e24 */ /* 0x000fe2000f8e00ff */
[----:B-1----:R-:W1:Y:S04]  /*b490*/  MUFU.RCP R4, R4 ;  /* 0x0000000400047308 */ /* 0x002e680000001000 */
[----:B------:R-:W-:-:S04]  /*b4a0*/  IABS R8, R8 ;  /* 0x0000000800087213 */ /* 0x000fc80000000000 */
[----:B------:R-:W2:Y:S01]  /*b4b0*/  R2UR UR11, R8 ;  /* 0x00000000080b73c2 */ /* 0x000ea200000e0000 */
[----:B-1----:R-:W-:-:S06]  /*b4c0*/  IADD3 R4, R4, 0xffffffe, RZ ;  /* 0x0ffffffe04047810 */ /* 0x002fcc0007ffe0ff */
[----:B------:R-:W1:Y:S02]  /*b4d0*/  F2I.FTZ.U32.TRUNC.NTZ R4, R4 ;  /* 0x0000000400047305 */ /* 0x000e64000021f000 */
[----:B-1----:R1:W3:Y:S02]  /*b4e0*/  R2UR UR27, R4 ;  /* 0x00000000041b73c2 */ /* 0x0022e400000e0000 */
[----:B-1----:R-:W-:Y:S01]  /*b4f0*/  MOV R4, UR4 ;  /* 0x0000000400047c02 */ /* 0x002fe20008000f00 */
[----:B---3--:R-:W-:-:S03]  /*b500*/  UIADD3 UR5, URZ, -UR27, URZ ;  /* 0x8000001b3f057290 */ /* 0x008fc6000fffe03f */
        /* <DEDUP_REMOVED lines=18> */
[----:B------:R-:W-:Y:S02]  /*b630*/  ULOP3.LUT UR4, UR4, UR5, URZ, 0x3c, !UPT ;  /* 0x0000000504047292 */ /* 0x000fe4000f8e3c3f */
[----:B------:R-:W-:Y:S02]  /*b640*/  @!UP2 UIADD3 UR25, UR25, 0x1, URZ ;  /* 0x000000011919a890 */ /* 0x000fe4000fffe03f */
[----:B------:R-:W-:Y:S02]  /*b650*/  UISETP.GE.AND UP0, UPT, UR4, URZ, UPT ;  /* 0x0000003f0400728c */ /* 0x000fe4000bf06270 */
[----:B------:R-:W-:-:S02]  /*b660*/  @!UP1 UIADD3 UR6, UR6, -UR8, URZ ;  /* 0x8000000806069290 */ /* 0x000fc4000fffe03f */
[----:B------:R-:W-:Y:S02]  /*b670*/  @!UP1 UIADD3 UR13, UR13, 0x1, URZ ;  /* 0x000000010d0d9890 */ /* 0x000fe4000fffe03f */
[----:B------:R-:W-:Y:S02]  /*b680*/  UISETP.GE.U32.AND UP3, UPT, UR6, UR8, UPT ;  /* 0x000000080600728c */ /* 0x000fe4000bf66070 */
[----:B------:R-:W-:Y:S02]  /*b690*/  UISETP.GE.AND UP1, UPT, UR12, URZ, UPT ;  /* 0x0000003f0c00728c */ /* 0x000fe4000bf26270 */
[----:B------:R-:W-:Y:S02]  /*b6a0*/  @UP4 UIADD3 UR25, UR25, 0x1, URZ ;  /* 0x0000000119194890 */ /* 0x000fe4000fffe03f */
[----:B------:R-:W-:Y:S02]  /*b6b0*/  UISETP.NE.AND UP2, UPT, URZ, UR5, UPT ;  /* 0x000000053f00728c */ /* 0x000fe4000bf45270 */
[----:B------:R-:W-:-:S03]  /*b6c0*/  ULOP3.LUT UR4, URZ, UR5, URZ, 0x33, !UPT ;  /* 0x000000053f047292 */ /* 0x000fc6000f8e333f */
[----:B------:R-:W-:Y:S02]  /*b6d0*/  @UP3 UIADD3 UR13, UR13, 0x1, URZ ;  /* 0x000000010d0d3890 */ /* 0x000fe4000fffe03f */
[----:B------:R-:W-:Y:S02]  /*b6e0*/  @!UP1 UIADD3 UR25, -UR25, URZ, URZ ;  /* 0x0000003f19199290 */ /* 0x000fe4000fffe13f */
[----:B------:R-:W-:Y:S02]  /*b6f0*/  @!UP0 UIADD3 UR13, -UR13, URZ, URZ ;  /* 0x0000003f0d0d8290 */ /* 0x000fe4000fffe13f */
[----:B------:R-:W-:Y:S02]  /*b700*/  USEL UR25, UR4, UR25, !UP2 ;  /* 0x0000001904197287 */ /* 0x000fe4000d000000 */
[----:B------:R-:W-:Y:S02]  /*b710*/  USEL UR4, UR4, UR13, !UP2 ;  /* 0x0000000d04047287 */ /* 0x000fe4000d000000 */
[----:B------:R-:W-:-:S02]  /*b720*/  UIMAD.WIDE UR8, UR25, 0x4, UR18 ;  /* 0x00000004190878a5 */ /* 0x000fc4000f8e0212 */
[----:B------:R-:W-:-:S04]  /*b730*/  UIMAD.WIDE UR12, UR4, 0x4, UR18 ;  /* 0x00000004040c78a5 */ /* 0x000fc8000f8e0212 */
[----:B------:R-:W-:Y:S01]  /*b740*/  IMAD.U32 R10, RZ, RZ, UR8 ;  /* 0x00000008ff0a7e24 */ /* 0x000fe2000f8e00ff */
[----:B------:R-:W-:Y:S01]  /*b750*/  MOV R11, UR9 ;  /* 0x00000009000b7c02 */ /* 0x000fe20008000f00 */
[----:B------:R-:W-:Y:S01]  /*b760*/  IMAD.U32 R8, RZ, RZ, UR12 ;  /* 0x0000000cff087e24 */ /* 0x000fe2000f8e00ff */
[----:B------:R-:W-:-:S03]  /*b770*/  MOV R9, UR13 ;  /* 0x0000000d00097c02 */ /* 0x000fc60008000f00 */
[----:B------:R1:W2:Y:S04]  /*b780*/  LDG.E R4, [R10.64] ;  /* 0x000000140a047981 */ /* 0x0002a8000c1e1900 */
[----:B------:R-:W2:Y:S01]  /*b790*/  LDG.E R8, [R8.64] ;  /* 0x0000001408087981 */ /* 0x000ea2000c1e1900 */
[----:B------:R-:W-:-:S04]  /*b7a0*/  UIADD3 UR8, UR25, -UR4, URZ ;  /* 0x8000000419087290 */ /* 0x000fc8000fffe03f */
[----:B------:R-:W-:-:S03]  /*b7b0*/  UIMAD UR8, UR8, UR5, -0x100 ;  /* 0xffffff00080874a4 */ /* 0x000fc6000f8e0205 */
[----:B------:R-:W-:Y:S02]  /*b7c0*/  ULDC.64 UR4, c[0x0][0x1a0] ;  /* 0x0000680000047ab9 */ /* 0x000fe40000000a00 */
[----:B------:R-:W-:Y:S02]  /*b7d0*/  USHF.R.S32.HI UR6, URZ, 0x1f, UR8 ;  /* 0x0000001f3f067899 */ /* 0x000fe40008011408 */
[----:B------:R-:W-:Y:S02]  /*b7e0*/  UIMAD.WIDE.U32 UR12, UR8, UR4, URZ ;  /* 0x00000004080c72a5 */ /* 0x000fe4000f8e003f */
[----:B------:R-:W-:-:S04]  /*b7f0*/  UIMAD UR6, UR6, UR4, URZ ;  /* 0x00000004060672a4 */ /* 0x000fc8000f8e023f */
[----:B------:R-:W-:Y:S01]  /*b800*/  UIMAD UR5, UR8, UR5, UR6 ;  /* 0x00000005080572a4 */ /* 0x000fe2000f8e0206 */
[----:B-1----:R-:W-:-:S03]  /*b810*/  IMAD.U32 R11, RZ, RZ, UR13 ;  /* 0x0000000dff0b7e24 */ /* 0x002fc6000f8e00ff */
[----:B------:R-:W-:Y:S01]  /*b820*/  UIADD3 UR5, UR13, UR5, URZ ;  /* 0x000000050d057290 */ /* 0x000fe2000fffe03f */
[----:B------:R-:W-:-:S05]  /*b830*/  MOV R10, UR12 ;  /* 0x0000000c000a7c02 */ /* 0x000fca0008000f00 */
        /* <DEDUP_REMOVED lines=8> */
.L_x_1532:
[----:B------:R-:W-:-:S04]  /*b8c0*/  ULEA UR4, -UR10, URZ, 0x8 ;  /* 0x0000003f0a047291 */ /* 0x000fc8000f8e413f */
[----:B------:R-:W-:Y:S02]  /*b8d0*/  USHF.R.S32.HI UR5, URZ, 0x1f, UR4 ;  /* 0x0000001f3f057899 */ /* 0x000fe40008011404 */
[----:B------:R-:W-:-:S04]  /*b8e0*/  MOV R8, UR4 ;  /* 0x0000000400087c02 */ /* 0x000fc80008000f00 */
[----:B------:R-:W-:Y:S02]  /*b8f0*/  MOV R4, UR5 ;  /* 0x0000000500047c02 */ /* 0x000fe40008000f00 */
.L_x_1533:
[----:B------:R-:W-:Y:S01]  /*b900*/  ISETP.GE.AND P0, PT, R244, c[0x0][0x220], PT ;  /* 0x00008800f4007a0c */ /* 0x000fe20003f06270 */
[----:B------:R-:W-:Y:S01]  /*b910*/  IMAD.U32 R9, RZ, RZ, UR10 ;  /* 0x0000000aff097e24 */ /* 0x000fe2000f8e00ff */
[C---:B------:R-:W-:Y:S01]  /*b920*/  LEA R177, P3, R8.reuse, R177, 0x1 ;  /* 0x000000b108b17211 */ /* 0x040fe200078608ff */
[----:B------:R-:W-:Y:S01]  /*b930*/  IMAD.U32 R7, RZ, RZ, UR10 ;  /* 0x0000000aff077e24 */ /* 0x000fe2000f8e00ff */
[----:B------:R-:W-:Y:S01]  /*b940*/  USHF.L.U32 UR5, UR15, 0x8, URZ ;  /* 0x000000080f057899 */ /* 0x000fe2000800063f */
[----:B------:R-:W-:Y:S01]  /*b950*/  IMAD.U32 R11, RZ, RZ, UR10 ;  /* 0x0000000aff0b7e24 */ /* 0x000fe2000f8e00ff */
[----:B------:R-:W-:Y:S01]  /*b960*/  LEA.HI.X R176, R8, R5, R4, 0x1, P3 ;  /* 0x0000000508b07211 */ /* 0x000fe200018f0c04 */
[----:B------:R-:W-:Y:S01]  /*b970*/  IMAD.U32 R30, RZ, RZ, UR10 ;  /* 0x0000000aff1e7e24 */ /* 0x000fe2000f8e00ff */
[----:B------:R-:W-:Y:S01]  /*b980*/  UISETP.GT.AND UP0, UPT, UR15, UR7, UPT ;  /* 0x000000070f00728c */ /* 0x000fe2000bf04270 */
[----:B------:R-:W-:Y:S02]  /*b990*/  IMAD.U32 R46, RZ, RZ, UR10 ;  /* 0x0000000aff2e7e24 */ /* 0x000fe4000f8e00ff */
[----:B------:R-:W-:-:S02]  /*b9a0*/  IMAD.U32 R44, RZ, RZ, UR10 ;  /* 0x0000000aff2c7e24 */ /* 0x000fc4000f8e00ff */
[----:B------:R-:W-:Y:S01]  /*b9b0*/  @!P0 IMAD.MOV.U32 R10, RZ, RZ, c[0x0][0x1a4] ;  /* 0x00006900ff0a8624 */ /* 0x000fe200078e00ff */
[-C--:B------:R-:W-:Y:S01]  /*b9c0*/  @!P0 LEA R9, P1, R9, R6.reuse, 0x5 ;  /* 0x0000000609098211 */ /* 0x080fe200078228ff */
[----:B------:R-:W-:Y:S01]  /*b9d0*/  @!P0 IMAD.MOV.U32 R12, RZ, RZ, c[0x0][0x1a4] ;  /* 0x00006900ff0c8624 */ /* 0x000fe200078e00ff */
[----:B------:R-:W-:Y:S01]  /*b9e0*/  @P0 STS.128 [R243+0xa000], RZ ;  /* 0x00a000fff3000388 */ /* 0x000fe20000000c00 */
[--C-:B------:R-:W-:Y:S01]  /*b9f0*/  @!P0 IMAD.MOV.U32 R13, RZ, RZ, R203.reuse ;  /* 0x000000ffff0d8224 */ /* 0x100fe200078e00cb */
[-C--:B------:R-:W-:Y:S01]  /*ba00*/  @!P0 LEA.HI.X R7, R7, R203.reuse, R10, 0x5, P1 ;  /* 0x000000cb07078211 */ /* 0x080fe200008f2c0a */
[----:B------:R-:W-:Y:S01]  /*ba10*/  IMAD.U32 R10, RZ, RZ, UR10 ;  /* 0x0000000aff0a7e24 */ /* 0x000fe2000f8e00ff */
[----:B------:R-:W-:Y:S01]  /*ba20*/  @!P0 LEA R11, P1, R11, R6, 0x6 ;  /* 0x000000060b0b8211 */ /* 0x000fe200078230ff */
[----:B------:R-:W-:Y:S02]  /*ba30*/  @!P0 IMAD.MOV.U32 R14, RZ, RZ, R6 ;  /* 0x000000ffff0e8224 */ /* 0x000fe400078e0006 */
[----:B------:R-:W-:Y:S01]  /*ba40*/  @!P0 IMAD.MOV.U32 R15, RZ, RZ, R203 ;  /* 0x000000ffff0f8224 */ /* 0x000fe200078e00cb */
[----:B------:R-:W-:Y:S01]  /*ba50*/  @!P0 LEA.HI.X R10, R10, R203, R12, 0x6, P1 ;  /* 0x000000cb0a0a8211 */ /* 0x000fe200008f340c */
[----:B------:R-:W-:-:S02]  /*ba60*/  @!P0 IMAD.MOV.U32 R12, RZ, RZ, R6 ;  /* 0x000000ffff0c8224 */ /* 0x000fc400078e0006 */
[----:B------:R-:W-:-:S04]  /*ba70*/  @!P0 IMAD.WIDE.U32 R46, R46, 0x60, R14 ;  /* 0x000000602e2e8825 */ /* 0x000fc800078e000e */
[----:B------:R-:W-:-:S04]  /*ba80*/  @!P0 IMAD.WIDE.U32 R30, R30, 0x50, R12 ;  /* 0x000000501e1e8825 */ /* 0x000fc800078e000c */
[----:B------:R-:W-:Y:S02]  /*ba90*/  IMAD.U32 R13, RZ, RZ, UR10 ;  /* 0x0000000aff0d7e24 */ /* 0x000fe4000f8e00ff */
[----:B------:R-:W-:Y:S02]  /*baa0*/  IMAD.U32 R12, RZ, RZ, UR10 ;  /* 0x0000000aff0c7e24 */ /* 0x000fe4000f8e00ff */
[----:B------:R-:W-:Y:S01]  /*bab0*/  @!P0 IMAD.MOV.U32 R14, RZ, RZ, c[0x0][0x1a4] ;  /* 0x00006900ff0e8624 */ /* 0x000fe200078e00ff */
[----:B------:R-:W-:Y:S01]  /*bac0*/  @!P0 LEA R13, P1, R13, R6, 0x7 ;  /* 0x000000060d0d8211 */ /* 0x000fe200078238ff */
[----:B------:R-:W-:Y:S02]  /*bad0*/  IMAD.U32 R42, RZ, RZ, UR10 ;  /* 0x0000000aff2a7e24 */ /* 0x000fe4000f8e00ff */
[----:B------:R-:W-:Y:S01]  /*bae0*/  @!P0 IMAD.MOV.U32 R16, RZ, RZ, R6 ;  /* 0x000000ffff108224 */ /* 0x000fe200078e0006 */
[----:B------:R-:W-:Y:S01]  /*baf0*/  @!P0 LEA.HI.X R12, R12, R203, R14, 0x7, P1 ;  /* 0x000000cb0c0c8211 */ /* 0x000fe200008f3c0e */
[----:B------:R-:W-:-:S02]  /*bb00*/  @!P0 IMAD.MOV.U32 R17, RZ, RZ, R203 ;  /* 0x000000ffff118224 */ /* 0x000fc400078e00cb */
[----:B------:R-:W-:Y:S02]  /*bb10*/  IMAD.U32 R40, RZ, RZ, UR10 ;  /* 0x0000000aff287e24 */ /* 0x000fe4000f8e00ff */
[----:B------:R-:W-:Y:S02]  /*bb20*/  @!P0 IMAD.MOV.U32 R14, RZ, RZ, R6 ;  /* 0x000000ffff0e8224 */ /* 0x000fe400078e0006 */
[----:B------:R-:W-:Y:S02]  /*bb30*/  IMAD.U32 R34, RZ, RZ, UR10 ;  /* 0x0000000aff227e24 */ /* 0x000fe4000f8e00ff */
[----:B------:R-:W-:Y:S02]  /*bb40*/  IMAD.U32 R18, RZ, RZ, UR10 ;  /* 0x0000000aff127e24 */ /* 0x000fe4000f8e00ff */
[----:B------:R-:W-:-:S04]  /*bb50*/  @!P0 IMAD.WIDE.U32 R44, R44, 0x70, R16 ;  /* 0x000000702c2c8825 */ /* 0x000fc800078e0010 */
[----:B------:R-:W-:-:S04]  /*bb60*/  @!P0 IMAD.WIDE.U32 R42, R42, 0x90, R14 ;  /* 0x000000902a2a8825 */ /* 0x000fc800078e000e */
[----:B------:R-:W-:-:S04]  /*bb70*/  @!P0 IMAD.WIDE.U32 R40, R40, 0xa0, R14 ;  /* 0x000000a028288825 */ /* 0x000fc800078e000e */
[----:B------:R-:W-:-:S04]  /*bb80*/  @!P0 IMAD.WIDE.U32 R34, R34, 0xb0, R14 ;  /* 0x000000b022228825 */ /* 0x000fc800078e000e */
[----:B------:R-:W-:-:S04]  /*bb90*/  @!P0 IMAD.WIDE.U32 R18, R18, 0xc0, R14 ;  /* 0x000000c012128825 */ /* 0x000fc800078e000e */
[----:B------:R-:W-:Y:S02]  /*bba0*/  IMAD.U32 R16, RZ, RZ, UR10 ;  /* 0x0000000aff107e24 */ /* 0x000fe4000f8e00ff */
[----:B------:R-:W-:Y:S02]  /*bbb0*/  IMAD.U32 R14, RZ, RZ, UR10 ;  /* 0x0000000aff0e7e24 */ /* 0x000fe4000f8e00ff */
[--C-:B------:R-:W-:Y:S02]  /*bbc0*/  @!P0 IMAD.MOV.U32 R20, RZ, RZ, R6.reuse ;  /* 0x000000ffff148224 */ /* 0x100fe400078e0006 */
[----:B------:R-:W-:Y:S02]  /*bbd0*/  @!P0 IMAD.MOV.U32 R21, RZ, RZ, R203 ;  /* 0x000000ffff158224 */ /* 0x000fe400078e00cb */
[----:B------:R-:W-:Y:S02]  /*bbe0*/  IMAD.U32 R24, RZ, RZ, UR10 ;  /* 0x0000000aff187e24 */ /* 0x000fe4000f8e00ff */
[----:B------:R-:W-:-:S02]  /*bbf0*/  @!P0 IMAD.MOV.U32 R202, RZ, RZ, R6 ;  /* 0x000000ffffca8224 */ /* 0x000fc400078e0006 */
[----:B------:R-:W-:-:S04]  /*bc00*/  @!P0 IMAD.WIDE.U32 R16, R16, 0xd0, R20 ;  /* 0x000000d010108825 */ /* 0x000fc800078e0014 */
[----:B------:R-:W-:Y:S01]  /*bc10*/  @!P0 IMAD.WIDE.U32 R14, R14, 0xe0, R20 ;  /* 0x000000e00e0e8825 */ /* 0x000fe200078e0014 */
[----:B------:R-:W-:-:S03]  /*bc20*/  @!P0 IADD3 R20, P2, P1, R8, UR24, R6 ;  /* 0x0000001808148c10 */ /* 0x000fc6000f95e006 */
[----:B------:R-:W-:Y:S02]  /*bc30*/  @!P0 IMAD.MOV.U32 R22, RZ, RZ, R6 ;  /* 0x000000ffff168224 */ /* 0x000fe400078e0006 */
[----:B------:R-:W-:Y:S01]  /*bc40*/  @!P0 IMAD.WIDE.U32 R24, R24, 0x30, R202 ;  /* 0x0000003018188825 */ /* 0x000fe200078e00ca */
[--C-:B------:R-:W-:Y:S02]  /*bc50*/  @!P0 IADD3.X R202, R4, UR14, R203.reuse, P2, P1 ;  /* 0x0000000e04ca8c10 */ /* 0x100fe400097e24cb */
[C---:B------:R-:W-:Y:S01]  /*bc60*/  @!P0 LEA R38, P2, R20.reuse, c[0x0][0x170], 0x1 ;  /* 0x00005c0014268a11 */ /* 0x040fe200078408ff */
[----:B------:R-:W-:Y:S02]  /*bc70*/  IMAD.U32 R36, RZ, RZ, UR10 ;  /* 0x0000000aff247e24 */ /* 0x000fe4000f8e00ff */
[----:B------:R-:W-:Y:S01]  /*bc80*/  @!P0 IMAD.MOV.U32 R23, RZ, RZ, R203 ;  /* 0x000000ffff178224 */ /* 0x000fe200078e00cb */
[----:B------:R-:W-:Y:S01]  /*bc90*/  @!P0 LEA.HI.X R39, R20, c[0x0][0x174], R202, 0x1, P2 ;  /* 0x00005d0014278a11 */ /* 0x000fe200010f0cca */
[----:B------:R-:W-:Y:S01]  /*bca0*/  @!P0 IMAD.MOV.U32 R6, RZ, RZ, c[0x0][0x1a4] ;  /* 0x00006900ff068624 */ /* 0x000fe200078e00ff */
[----:B------:R-:W-:Y:S01]  /*bcb0*/  @!P0 IADD3 R28, P2, R8, R44, RZ ;  /* 0x0000002c081c8210 */ /* 0x000fe20007f5e0ff */
[----:B------:R-:W-:Y:S01]  /*bcc0*/  @!P0 IMAD.WIDE.U32 R36, R36, 0xf0, R22 ;  /* 0x000000f024248825 */ /* 0x000fe200078e0016 */
[----:B------:R-:W-:-:S03]  /*bcd0*/  @!P0 IADD3 R22, P1, R8, R24, RZ ;  /* 0x0000001808168210 */ /* 0x000fc60007f3e0ff */
[----:B------:R-:W-:Y:S02]  /*bce0*/  @!P0 IMAD R6, R6, 0x30, RZ ;  /* 0x0000003006068824 */ /* 0x000fe400078e02ff */
[----:B------:R-:W-:Y:S02]  /*bcf0*/  @!P0 IMAD.MOV.U32 R26, RZ, RZ, R177 ;  /* 0x000000ffff1a8224 */ /* 0x000fe400078e00b1 */
[----:B------:R-:W-:Y:S01]  /*bd00*/  @!P0 IMAD.MOV.U32 R27, RZ, RZ, R176 ;  /* 0x000000ffff1b8224 */ /* 0x000fe200078e00b0 */
[----:B------:R-:W-:Y:S01]  /*bd10*/  @!P0 IADD3.X R21, R4, R25, R6, P1, !PT ;  /* 0x0000001904158210 */ /* 0x000fe20000ffe406 */
[----:B------:R-:W-:Y:S01]  /*bd20*/  @!P0 IMAD.MOV.U32 R23, RZ, RZ, c[0x0][0x1a4] ;  /* 0x00006900ff178624 */ /* 0x000fe200078e00ff */
[----:B------:R-:W-:Y:S01]  /*bd30*/  @!P0 IADD3 R24, P1, R8, R30, RZ ;  /* 0x0000001e08188210 */ /* 0x000fe20007f3e0ff */
[----:B------:R-:W-:Y:S01]  /*bd40*/  @!P0 IMAD.MOV.U32 R29, RZ, RZ, c[0x0][0x1a4] ;  /* 0x00006900ff1d8624 */ /* 0x000fe200078e00ff */
[----:B------:R-:W-:Y:S01]  /*bd50*/  @!PT LDS RZ, [RZ] ;  /* 0x00000000fffff984 */ /* 0x000fe20000000800 */
[----:B------:R-:W-:Y:S01]  /*bd60*/  @!PT LDS RZ, [RZ] ;  /* 0x00000000fffff984 */ /* 0x000fe20000000800 */
[----:B------:R-:W-:Y:S01]  /*bd70*/  @!PT LDS RZ, [RZ] ;  /* 0x00000000fffff984 */ /* 0x000fe20000000800 */
[----:B------:R1:W-:Y:S01]  /*bd80*/  @!P0 LDGSTS.E.BYPASS.LTC128B.128 [R243+0xa000], [R26.64] ;  /* 0x0a0000001af38fae */ /* 0x0003e2000b901d54 */
[----:B------:R-:W-:-:S02]  /*bd90*/  @!P0 IMAD R23, R23, 0x50, RZ ;  /* 0x0000005017178824 */ /* 0x000fc400078e02ff */
[----:B------:R-:W-:Y:S01]  /*bda0*/  @!P0 IMAD.MOV.U32 R25, RZ, RZ, c[0x0][0x1a4] ;  /* 0x00006900ff198624 */ /* 0x000fe200078e00ff */
[----:B------:R-:W-:Y:S01]  /*bdb0*/  @P0 STS.128 [R243+0xa800], RZ ;  /* 0x00a800fff3000388 */ /* 0x000fe20000000c00 */
[----:B------:R-:W-:Y:S01]  /*bdc0*/  @!P0 IMAD R29, R29, 0x90, RZ ;  /* 0x000000901d1d8824 */ /* 0x000fe200078e02ff */
        /* <DEDUP_REMOVED lines=8> */
[----:B------:R-:W-:Y:S01]  /*be50*/  @!P0 IMAD R25, R25, 0x60, RZ ;  /* 0x0000006019198824 */ /* 0x000fe200078e02ff */
[----:B------:R-:W-:Y:S01]  /*be60*/  @!P0 IADD3.X R29, R4, R43, R29, P1, !PT ;  /* 0x0000002b041d8210 */ /* 0x000fe20000ffe41d */
[----:B------:R-:W-:Y:S01]  /*be70*/  @!P0 IMAD R31, R31, 0xa0, RZ ;  /* 0x000000a01f1f8824 */ /* 0x000fe200078e02ff */
[----:B------:R-:W-:Y:S01]  /*be80*/  @!P0 IADD3 R34, P1, R8, R34, RZ ;  /* 0x0000002208228210 */ /* 0x000fe20007f3e0ff */
[----:B------:R-:W-:Y:S01]  /*be90*/  @!P0 IMAD.MOV.U32 R6, RZ, RZ, c[0x0][0x1a4] ;  /* 0x00006900ff068624 */ /* 0x000fe200078e00ff */
[----:B------:R-:W-:Y:S01]  /*bea0*/  @P0 STS.128 [R243+0xb000], RZ ;  /* 0x00b000fff3000388 */ /* 0x000fe20000000c00 */
[----:B------:R-:W-:-:S02]  /*beb0*/  @!P0 IMAD.MOV.U32 R20, RZ, RZ, c[0x0][0x1a4] ;  /* 0x00006900ff148624 */ /* 0x000fc400078e00ff */
[----:B------:R-:W-:Y:S02]  /*bec0*/  @!P0 IMAD R33, R33, 0xb0, RZ ;  /* 0x000000b021218824 */ /* 0x000fe400078e02ff */
[----:B------:R-:W-:Y:S02]  /*bed0*/  @!P0 IMAD.MOV.U32 R5, RZ, RZ, c[0x0][0x1a4] ;  /* 0x00006900ff058624 */ /* 0x000fe400078e00ff */
[----:B------:R-:W-:Y:S01]  /*bee0*/  @!P0 IMAD R6, R6, 0xc0, RZ ;  /* 0x000000c006068824 */ /* 0x000fe200078e02ff */
[----:B------:R-:W-:Y:S01]  /*bef0*/  @!P0 IADD3.X R33, R4, R35, R33, P1, !PT ;  /* 0x0000002304218210 */ /* 0x000fe20000ffe421 */
[----:B------:R-:W-:Y:S01]  /*bf00*/  @!P0 IMAD R20, R20, 0xd0, RZ ;  /* 0x000000d014148824 */ /* 0x000fe200078e02ff */
[C---:B------:R-:W-:Y:S01]  /*bf10*/  @!P0 IADD3 R14, P1, R8.reuse, R14, RZ ;  /* 0x0000000e080e8210 */ /* 0x040fe20007f3e0ff */
[----:B-1----:R-:W-:Y:S01]  /*bf20*/  @!P0 IMAD.MOV.U32 R27, RZ, RZ, c[0x0][0x1a4] ;  /* 0x00006900ff1b8624 */ /* 0x002fe200078e00ff */
[----:B------:R-:W-:Y:S01]  /*bf30*/  @!P0 IADD3 R26, P3, R8, R46, RZ ;  /* 0x0000002e081a8210 */ /* 0x000fe20007f7e0ff */
[----:B------:R-:W-:-:S02]  /*bf40*/  @!P0 IMAD R5, R5, 0xe0, RZ ;  /* 0x000000e005058824 */ /* 0x000fc400078e02ff */
[----:B------:R-:W-:Y:S01]  /*bf50*/  @!P0 IMAD R27, R27, 0x70, RZ ;  /* 0x000000701b1b8824 */ /* 0x000fe200078e02ff */
[----:B------:R-:W-:Y:S01]  /*bf60*/  @!P0 IADD3.X R25, R4, R25, R47, P3, !PT ;  /* 0x0000001904198210 */ /* 0x000fe20001ffe42f */
[----:B------:R-:W-:Y:S01]  /*bf70*/  IMAD.MOV.U32 R250, RZ, RZ, R212 ;  /* 0x000000fffffa7224 */ /* 0x000fe200078e00d4 */
[----:B------:R-:W-:Y:S02]  /*bf80*/  @!P0 IADD3 R18, P3, R8, R18, RZ ;  /* 0x0000001208128210 */ /* 0x000fe40007f7e0ff */
[----:B------:R-:W-:Y:S02]  /*bf90*/  @!P0 IADD3.X R27, R4, R45, R27, P2, !PT ;  /* 0x0000002d041b8210 */ /* 0x000fe400017fe41b */
[----:B------:R-:W-:Y:S02]  /*bfa0*/  @!P0 IADD3 R32, P2, R8, R40, RZ ;  /* 0x0000002808208210 */ /* 0x000fe40007f5e0ff */
[C---:B------:R-:W-:Y:S02]  /*bfb0*/  @!P0 IADD3.X R6, R4.reuse, R6, R19, P3, !PT ;  /* 0x0000000604068210 */ /* 0x040fe40001ffe413 */
[----:B------:R-:W-:-:S02]  /*bfc0*/  @!P0 IADD3.X R31, R4, R31, R41, P2, !PT ;  /* 0x0000001f041f8210 */ /* 0x000fc400017fe429 */
[C---:B------:R-:W-:Y:S02]  /*bfd0*/  @!P0 IADD3 R16, P2, R8.reuse, R16, RZ ;  /* 0x0000001008108210 */ /* 0x040fe40007f5e0ff */
[----:B------:R-:W-:Y:S02]  /*bfe0*/  @!P0 IADD3 R9, P3, R8, R9, RZ ;  /* 0x0000000908098210 */ /* 0x000fe40007f7e0ff */
[----:B------:R-:W-:Y:S01]  /*bff0*/  @!P0 IADD3.X R20, R4, R17, R20, P2, !PT ;  /* 0x0000001104148210 */ /* 0x000fe200017fe414 */
[----:B------:R-:W-:Y:S01]  /*c000*/  @!P0 IMAD.MOV.U32 R17, RZ, RZ, c[0x0][0x1a4] ;  /* 0x00006900ff118624 */ /* 0x000fe200078e00ff */
[----:B------:R-:W-:Y:S01]  /*c010*/  @!P0 IADD3 R11, P2, R8, R11, RZ ;  /* 0x0000000b080b8210 */ /* 0x000fe20007f5e0ff */
[C---:B------:R-:W-:Y:S01]  /*c020*/  @!P0 IMAD.X R7, R4.reuse, 0x1, R7, P3 ;  /* 0x0000000104078824 */ /* 0x040fe200018e0607 */
[----:B------:R-:W-:Y:S01]  /*c030*/  @!P0 IADD3.X R5, R4, R5, R15, P1, !PT ;  /* 0x0000000504058210 */ /* 0x000fe20000ffe40f */
[----:B------:R-:W-:Y:S01]  /*c040*/  @!P0 IMAD R17, R17, 0xf0, RZ ;  /* 0x000000f011118824 */ /* 0x000fe200078e02ff */
[----:B------:R-:W-:Y:S01]  /*c050*/  @!P0 IADD3 R13, P1, R8, R13, RZ ;  /* 0x0000000d080d8210 */ /* 0x000fe20007f3e0ff */
[----:B------:R-:W-:Y:S01]  /*c060*/  @!P0 IMAD.X R10, R4, 0x1, R10, P2 ;  /* 0x00000001040a8824 */ /* 0x000fe200010e060a */
[----:B------:R-:W-:-:S02]  /*c070*/  @!P0 LEA R40, P3, R11, c[0x0][0x170], 0x1 ;  /* 0x00005c000b288a11 */ /* 0x000fc400078608ff */
[----:B------:R-:W-:Y:S01]  /*c080*/  @!P0 LEA R42, P4, R9, c[0x0][0x170], 0x1 ;  /* 0x00005c00092a8a11 */ /* 0x000fe200078808ff */
[----:B------:R-:W-:Y:S01]  /*c090*/  @!P0 IMAD.X R12, R4, 0x1, R12, P1 ;  /* 0x00000001040c8824 */ /* 0x000fe200008e060c */
[----:B------:R-:W-:Y:S02]  /*c0a0*/  @!P0 IADD3 R8, P1, R8, R36, RZ ;  /* 0x0000002408088210 */ /* 0x000fe40007f3e0ff */
[----:B------:R-:W-:Y:S02]  /*c0b0*/  @!P0 LEA R36, P2, R13, c[0x0][0x170], 0x1 ;  /* 0x00005c000d248a11 */ /* 0x000fe400078408ff */
[----:B------:R-:W-:Y:S02]  /*c0c0*/  @!P0 LEA.HI.X R41, R11, c[0x0][0x174], R10, 0x1, P3 ;  /* 0x00005d000b298a11 */ /* 0x000fe400018f0c0a */
[----:B------:R-:W-:Y:S02]  /*c0d0*/  @!P0 LEA R44, P3, R22, c[0x0][0x170], 0x1 ;  /* 0x00005c00162c8a11 */ /* 0x000fe400078608ff */
[----:B------:R-:W-:-:S02]  /*c0e0*/  @!P0 IADD3.X R17, R4, R37, R17, P1, !PT ;  /* 0x0000002504118210 */ /* 0x000fc40000ffe411 */
[----:B------:R-:W-:Y:S02]  /*c0f0*/  @!P0 LEA.HI.X R43, R9, c[0x0][0x174], R7, 0x1, P4 ;  /* 0x00005d00092b8a11 */ /* 0x000fe400020f0c07 */
        /* <DEDUP_REMOVED lines=9> */
[----:B------:R-:W-:-:S02]  /*c190*/  @!P0 LEA.HI.X R13, R24, c[0x0][0x174], R23, 0x1, P2 ;  /* 0x00005d00180d8a11 */ /* 0x000fc400010f0c17 */
[----:B--2---:R-:W-:Y:S01]  /*c1a0*/  @!P0 LEA R38, P4, R28, c[0x0][0x170], 0x1 ;  /* 0x00005c001c268a11 */ /* 0x004fe200078808ff */
        /* <DEDUP_REMOVED lines=25> */
[----:B------:R-:W-:-:S02]  /*c340*/  @!P0 LEA R28, P2, R14, c[0x0][0x170], 0x1 ;  /* 0x00005c000e1c8a11 */ /* 0x000fc400078408ff */
[----:B------:R-:W-:Y:S01]  /*c350*/  @!P0 LEA.HI.X R33, R18, c[0x0][0x174], R6, 0x1, P4 ;  /* 0x00005d0012218a11 */ /* 0x000fe200020f0c06 */
[----:B------:R-:W-:Y:S01]  /*c360*/  @!PT LDS RZ, [RZ] ;  /* 0x00000000fffff984 */ /* 0x000fe20000000800 */
[----:B------:R-:W-:Y:S01]  /*c370*/  @!PT LDS RZ, [RZ] ;  /* 0x00000000fffff984 */ /* 0x000fe20000000800 */
[----:B------:R-:W-:Y:S01]  /*c380*/  @!PT LDS RZ, [RZ] ;  /* 0x00000000fffff984 */ /* 0x000fe20000000800 */
[----:B------:R4:W-:Y:S01]  /*c390*/  @!P0 LDGSTS.E.BYPASS.LTC128B.128 [R243+0xd000], [R10.64] ;  /* 0x0d0000000af38fae */ /* 0x0009e2000b901d54 */
[----:B------:R-:W-:Y:S02]  /*c3a0*/  @!P0 LEA R4, P1, R8, c[0x0][0x170], 0x1 ;  /* 0x00005c0008048a11 */ /* 0x000fe400078208ff */
        /* <DEDUP_REMOVED lines=49> */
[----:B------:R-:W4:Y:S04]  /*c6c0*/  LDSM.16.M88.4 R84, [R241+0x2000] ;  /* 0x00200000f154783b */ /* 0x000f280000000200 */
[----:B------:R-:W4:Y:S04]  /*c6d0*/  LDSM.16.M88.4 R60, [R241+0x3800] ;  /* 0x00380000f13c783b */ /* 0x000f280000000200 */
[----:B------:R-:W4:Y:S04]  /*c6e0*/  LDSM.16.M88.4 R76, [R241+0x2800] ;  /* 0x00280000f14c783b */ /* 0x000f280000000200 */
[----:B------:R-:W4:Y:S04]  /*c6f0*/  LDSM.16.M88.4 R68, [R241+0x3000] ;  /* 0x00300000f144783b */ /* 0x000f280000000200 */
[----:B------:R-:W4:Y:S04]  /*c700*/  LDSM.16.M88.4 R52, [R241+0x4000] ;  /* 0x00400000f134783b */ /* 0x000f280000000200 */
[----:B--2---:R-:W2:Y:S04]  /*c710*/  LDSM.16.M88.4 R44, [R241+0x4800] ;  /* 0x00480000f12c783b */ /* 0x004ea80000000200 */
[----:B-----5:R-:W5:Y:S04]  /*c720*/  LDSM.16.M88.4 R36, [R241+0x5000] ;  /* 0x00500000f124783b */ /* 0x020f680000000200 */
[----:B-1----:R-:W1:Y:S04]  /*c730*/  LDSM.16.M88.4 R28, [R241+0x5800] ;  /* 0x00580000f11c783b */ /* 0x002e680000000200 */
[----:B------:R-:W1:Y:S04]  /*c740*/  LDSM.16.M88.4 R20, [R241+0x6000] ;  /* 0x00600000f114783b */ /* 0x000e680000000200 */
[----:B---3--:R-:W3:Y:S04]  /*c750*/  LDSM.16.M88.4 R12, [R241+0x6800] ;  /* 0x00680000f10c783b */ /* 0x008ee80000000200 */
[----:B------:R-:W1:Y:S01]  /*c760*/  LDSM.16.M88.4 R4, [R241+0x7000] ;  /* 0x00700000f104783b */ /* 0x000e620000000200 */
[C---:B----4-:R-:W-:Y:S03]  /*c770*/  HMMA.16816.F32.BF16 R88, R116.reuse, R84, RZ ;  /* 0x000000547458723c */ /* 0x050fe600000418ff */
[----:B------:R-:W4:Y:S04]  /*c780*/  LDSM.16.M88.4 R188, [R241+0x7800] ;  /* 0x00780000f1bc783b */ /* 0x000f280000000200 */
[----:B------:R-:W1:Y:S01]  /*c790*/  LDSM.16.M88.4 R180, [R241+0x8000] ;  /* 0x00800000f1b4783b */ /* 0x000e620000000200 */
[C---:B------:R-:W-:Y:S03]  /*c7a0*/  HMMA.16816.F32.BF16 R84, R116.reuse, R86, RZ ;  /* 0x000000567454723c */ /* 0x040fe600000418ff */
[----:B------:R-:W1:Y:S04]  /*c7b0*/  LDSM.16.M88.4 R168, [R241+0x8800] ;  /* 0x00880000f1a8783b */ /* 0x000e680000000200 */
[----:B------:R-:W1:Y:S01]  /*c7c0*/  LDSM.16.M88.4 R124, [R241+0x9000] ;  /* 0x00900000f17c783b */ /* 0x000e620000000200 */
[C---:B------:R-:W-:Y:S03]  /*c7d0*/  HMMA.16816.F32.BF16 R64, R116.reuse, R60, RZ ;  /* 0x0000003c7440723c */ /* 0x040fe600000418ff */
[----:B------:R-:W1:Y:S04]  /*c7e0*/  LDSM.16.M88.4 R112, [R241+0x9800] ;  /* 0x00980000f170783b */ /* 0x000e680000000200 */
[----:B------:R-:W-:Y:S01]  /*c7f0*/  LDSM.16.M88.4 R100, [R200] ;  /* 0x00000000c864783b */ /* 0x000fe20000000200 */
[C---:B------:R-:W-:Y:S03]  /*c800*/  HMMA.16816.F32.BF16 R60, R116.reuse, R62, RZ ;  /* 0x0000003e743c723c */ /* 0x040fe600000418ff */
[----:B------:R-:W1:Y:S04]  /*c810*/  LDSM.16.M88.4 R108, [R235+0x2000] ;  /* 0x00200000eb6c783b */ /* 0x000e680000000200 */
[----:B------:R-:W1:Y:S01]  /*c820*/  LDSM.16.M88.4 R92, [R235+0x3800] ;  /* 0x00380000eb5c783b */ /* 0x000e620000000200 */
[C---:B------:R-:W-:Y:S03]  /*c830*/  HMMA.16816.F32.BF16 R80, R116.reuse, R76, RZ ;  /* 0x0000004c7450723c */ /* 0x040fe600000418ff */
[----:B------:R-:W3:Y:S04]  /*c840*/  LDSM.16.M88.4 R104, [R235+0x2800] ;  /* 0x00280000eb68783b */ /* 0x000ee80000000200 */
[----:B------:R-:W3:Y:S01]  /*c850*/  LDSM.16.M88.4 R96, [R235+0x3000] ;  /* 0x00300000eb60783b */ /* 0x000ee20000000200 */
[C---:B------:R-:W-:Y:S03]  /*c860*/  HMMA.16816.F32.BF16 R72, R116.reuse, R68, RZ ;  /* 0x000000447448723c */ /* 0x040fe600000418ff */
[----:B------:R-:W-:Y:S04]  /*c870*/  LDSM.16.M88.4 R208, [R235+0x5800] ;  /* 0x00580000ebd0783b */ /* 0x000fe80000000200 */
[----:B------:R-:W-:Y:S01]  /*c880*/  LDSM.16.M88.4 R204, [R235+0x6000] ;  /* 0x00600000ebcc783b */ /* 0x000fe20000000200 */
[C---:B------:R-:W-:Y:S03]  /*c890*/  HMMA.16816.F32.BF16 R56, R116.reuse, R52, RZ ;  /* 0x000000347438723c */ /* 0x040fe600000418ff */
[----:B------:R-:W-:Y:S04]  /*c8a0*/  LDSM.16.M88.4 R200, [R235+0x6800] ;  /* 0x00680000ebc8783b */ /* 0x000fe80000000200 */
[----:B------:R-:W-:Y:S01]  /*c8b0*/  LDSM.16.M88.4 R196, [R235+0x7000] ;  /* 0x00700000ebc4783b */ /* 0x000fe20000000200 */
[C---:B--2---:R-:W-:Y:S03]  /*c8c0*/  HMMA.16816.F32.BF16 R48, R116.reuse, R44, RZ ;  /* 0x0000002c7430723c */ /* 0x044fe600000418ff */
[----:B------:R-:W0:Y:S05]  /*c8d0*/  LDGDEPBAR ;  /* 0x00000000000079af */ /* 0x000e2a0000000000 */
[C---:B-----5:R-:W-:Y:S08]  /*c8e0*/  HMMA.16816.F32.BF16 R40, R116.reuse, R36, RZ ;  /* 0x000000247428723c */ /* 0x060ff000000418ff */
[C---:B-1----:R-:W-:Y:S08]  /*c8f0*/  HMMA.16816.F32.BF16 R32, R116.reuse, R28, RZ ;  /* 0x0000001c7420723c */ /* 0x042ff000000418ff */
[C---:B------:R-:W-:Y:S08]  /*c900*/  HMMA.16816.F32.BF16 R24, R116.reuse, R20, RZ ;  /* 0x000000147418723c */ /* 0x040ff000000418ff */
[C---:B---3--:R-:W-:Y:S08]  /*c910*/  HMMA.16816.F32.BF16 R16, R116.reuse, R12, RZ ;  /* 0x0000000c7410723c */ /* 0x048ff000000418ff */
        /* <DEDUP_REMOVED lines=43> */
[----:B------:R-:W-:Y:S07]  /*cbd0*/  LDSM.16.M88.4 R208, [R240] ;  /* 0x00000000f0d0783b */ /* 0x000fee0000000200 */
[C---:B------:R-:W-:Y:S01]  /*cbe0*/  HMMA.16816.F32.BF16 R180, R100.reuse, R94, R180 ;  /* 0x0000005e64b4723c */ /* 0x040fe200000418b4 */
[----:B------:R-:W3:Y:S07]  /*cbf0*/  LDSM.16.M88.4 R92, [R92] ;  /* 0x000000005c5c783b */ /* 0x000eee0000000200 */
[C---:B------:R-:W-:Y:S07]  /*cc00*/  HMMA.16816.F32.BF16 R24, R100.reuse, R204, R24 ;  /* 0x000000cc6418723c */ /* 0x040fee0000041818 */
[C---:B------:R-:W-:Y:S01]  /*cc10*/  IADD3 R204, R239.reuse, 0x1000, RZ ;  /* 0x00001000efcc7810 */ /* 0x040fe20007ffe0ff */
[C---:B------:R-:W-:Y:S05]  /*cc20*/  HMMA.16816.F32.BF16 R20, R100.reuse, R206, R20 ;  /* 0x000000ce6414723c */ /* 0x040fea0000041814 */
[----:B------:R-:W2:Y:S03]  /*cc30*/  LDSM.16.M88.4 R204, [R204] ;  /* 0x00000000cccc783b */ /* 0x000ea60000000200 */
[C---:B----4-:R-:W-:Y:S08]  /*cc40*/  HMMA.16816.F32.BF16 R40, R100.reuse, R104, R40 ;  /* 0x000000686428723c */ /* 0x050ff00000041828 */
[C---:B------:R-:W-:Y:S01]  /*cc50*/  HMMA.16816.F32.BF16 R36, R100.reuse, R106, R36 ;  /* 0x0000006a6424723c */ /* 0x040fe20000041824 */
[----:B------:R-:W4:Y:S07]  /*cc60*/  LDSM.16.M88.4 R104, [R235+0x9800] ;  /* 0x00980000eb68783b */ /* 0x000f2e0000000200 */
[C---:B-----5:R-:W-:Y:S08]  /*cc70*/  HMMA.16816.F32.BF16 R192, R100.reuse, R96, R192 ;  /* 0x0000006064c0723c */ /* 0x060ff000000418c0 */
[C---:B------:R-:W-:Y:S01]  /*cc80*/  HMMA.16816.F32.BF16 R188, R100.reuse, R98, R188 ;  /* 0x0000006264bc723c */ /* 0x040fe200000418bc */
[----:B------:R-:W5:Y:S07]  /*cc90*/  LDSM.16.M88.4 R96, [R239] ;  /* 0x00000000ef60783b */ /* 0x000f6e0000000200 */
[C---:B-1----:R-:W-:Y:S07]  /*cca0*/  HMMA.16816.F32.BF16 R172, R100.reuse, R112, R172 ;  /* 0x0000007064ac723c */ /* 0x042fee00000418ac */
[C---:B------:R-:W-:Y:S01]  /*ccb0*/  IADD3 R112, R239.reuse, 0x2800, RZ ;  /* 0x00002800ef707810 */ /* 0x040fe20007ffe0ff */
[C---:B--2---:R-:W-:Y:S07]  /*ccc0*/  HMMA.16816.F32.BF16 R128, R100.reuse, R108, R128 ;  /* 0x0000006c6480723c */ /* 0x044fee0000041880 */
[C---:B------:R-:W-:Y:S01]  /*ccd0*/  IADD3 R108, R239.reuse, 0x3000, RZ ;  /* 0x00003000ef6c7810 */ /* 0x040fe20007ffe0ff */
[C---:B------:R-:W-:Y:S01]  /*cce0*/  HMMA.16816.F32.BF16 R168, R100.reuse, R114, R168 ;  /* 0x0000007264a8723c */ /* 0x040fe200000418a8 */
[----:B------:R-:W1:Y:S07]  /*ccf0*/  LDSM.16.M88.4 R112, [R112] ;  /* 0x000000007070783b */ /* 0x000e6e0000000200 */
[----:B------:R-:W-:Y:S01]  /*cd00*/  HMMA.16816.F32.BF16 R124, R100, R110, R124 ;  /* 0x0000006e647c723c */ /* 0x000fe2000004187c */
[----:B------:R-:W2:Y:S07]  /*cd10*/  LDSM.16.M88.4 R108, [R108] ;  /* 0x000000006c6c783b */ /* 0x000eae0000000200 */
[C---:B---3--:R-:W-:Y:S08]  /*cd20*/  HMMA.16816.F32.BF16 R80, R208.reuse, R92, R80 ;  /* 0x0000005cd050723c */ /* 0x048ff00000041850 */
[----:B------:R-:W-:Y:S01]  /*cd30*/  HMMA.16816.F32.BF16 R76, R208, R94, R76 ;  /* 0x0000005ed04c723c */ /* 0x000fe2000004184c */
[----:B------:R-:W3:Y:S07]  /*cd40*/  LDSM.16.M88.4 R92, [R228] ;  /* 0x00000000e45c783b */ /* 0x000eee0000000200 */
[C---:B------:R-:W-:Y:S07]  /*cd50*/  HMMA.16816.F32.BF16 R16, R100.reuse, R200, R16 ;  /* 0x000000c86410723c */ /* 0x040fee0000041810 */
[C---:B------:R-:W-:Y:S01]  /*cd60*/  IADD3 R200, R239.reuse, 0x1800, RZ ;  /* 0x00001800efc87810 */ /* 0x040fe20007ffe0ff */
[C---:B------:R-:W-:Y:S07]  /*cd70*/  HMMA.16816.F32.BF16 R8, R100.reuse, R196, R8 ;  /* 0x000000c46408723c */ /* 0x040fee0000041808 */
[----:B------:R-:W-:Y:S01]  /*cd80*/  IADD3 R196, R239, 0x2000, RZ ;  /* 0x00002000efc47810 */ /* 0x000fe20007ffe0ff */
[----:B------:R-:W-:Y:S01]  /*cd90*/  HMMA.16816.F32.BF16 R12, R100, R202, R12 ;  /* 0x000000ca640c723c */ /* 0x000fe2000004180c */
[----:B------:R-:W1:Y:S07]  /*cda0*/  LDSM.16.M88.4 R200, [R200] ;  /* 0x00000000c8c8783b */ /* 0x000e6e0000000200 */
[C---:B------:R-:W-:Y:S08]  /*cdb0*/  HMMA.16816.F32.BF16 R72, R208.reuse, R204, R72 ;  /* 0x000000ccd048723c */ /* 0x040ff00000041848 */
[----:B------:R-:W-:Y:S01]  /*cdc0*/  HMMA.16816.F32.BF16 R68, R208, R206, R68 ;  /* 0x000000ced044723c */ /* 0x000fe20000041844 */
[----:B------:R-:W1:Y:S07]  /*cdd0*/  LDSM.16.M88.4 R204, [R227] ;  /* 0x00000000e3cc783b */ /* 0x000e6e0000000200 */
[C---:B------:R-:W-:Y:S01]  /*cde0*/  HMMA.16816.F32.BF16 R4, R100.reuse, R198, R4 ;  /* 0x000000c66404723c */ /* 0x040fe20000041804 */
[----:B------:R-:W2:Y:S07]  /*cdf0*/  LDSM.16.M88.4 R196, [R196] ;  /* 0x00000000c4c4783b */ /* 0x000eae0000000200 */
[C---:B----4-:R-:W-:Y:S08]  /*ce00*/  HMMA.16816.F32.BF16 R120, R100.reuse, R104, R120 ;  /* 0x000000686478723c */ /* 0x050ff00000041878 */
[----:B------:R-:W-:Y:S01]  /*ce10*/  HMMA.16816.F32.BF16 R116, R100, R106, R116 ;  /* 0x0000006a6474723c */ /* 0x000fe20000041874 */
[----:B------:R-:W4:Y:S04]  /*ce20*/  LDSM.16.M88.4 R100, [R230] ;  /* 0x00000000e664783b */ /* 0x000f280000000200 */
[----:B------:R-:W-:Y:S03]  /*ce30*/  LDSM.16.M88.4 R104, [R231] ;  /* 0x00000000e768783b */ /* 0x000fe60000000200 */
[C---:B-----5:R-:W-:Y:S08]  /*ce40*/  HMMA.16816.F32.BF16 R88, R208.reuse, R96, R88 ;  /* 0x00000060d058723c */ /* 0x060ff00000041858 */
[C---:B------:R-:W-:Y:S01]  /*ce50*/  HMMA.16816.F32.BF16 R84, R208.reuse, R98, R84 ;  /* 0x00000062d054723c */ /* 0x040fe20000041854 */
[----:B------:R-:W5:Y:S07]  /*ce60*/  LDSM.16.M88.4 R96, [R229] ;  /* 0x00000000e560783b */ /* 0x000f6e0000000200 */
[C---:B-1----:R-:W-:Y:S08]  /*ce70*/  HMMA.16816.F32.BF16 R48, R208.reuse, R112, R48 ;  /* 0x00000070d030723c */ /* 0x042ff00000041830 */
[C---:B------:R-:W-:Y:S01]  /*ce80*/  HMMA.16816.F32.BF16 R44, R208.reuse, R114, R44 ;  /* 0x00000072d02c723c */ /* 0x040fe2000004182c */
[----:B------:R-:W-:Y:S07]  /*ce90*/  LDSM.16.M88.4 R112, [R238] ;  /* 0x00000000ee70783b */ /* 0x000fee0000000200 */
[C---:B--2---:R-:W-:Y:S08]  /*cea0*/  HMMA.16816.F32.BF16 R40, R208.reuse, R108, R40 ;  /* 0x0000006cd028723c */ /* 0x044ff00000041828 */
[C---:B------:R-:W-:Y:S01]  /*ceb0*/  HMMA.16816.F32.BF16 R36, R208.reuse, R110, R36 ;  /* 0x0000006ed024723c */ /* 0x040fe20000041824 */
[----:B------:R-:W1:Y:S07]  /*cec0*/  LDSM.16.M88.4 R108, [R166] ;  /* 0x00000000a66c783b */ /* 0x000e6e0000000200 */
[C---:B---3--:R-:W-:Y:S08]  /*ced0*/  HMMA.16816.F32.BF16 R8, R208.reuse, R92, R8 ;  /* 0x0000005cd008723c */ /* 0x048ff00000041808 */
[C---:B------:R-:W-:Y:S01]  /*cee0*/  HMMA.16816.F32.BF16 R4, R208.reuse, R94, R4 ;  /* 0x0000005ed004723c */ /* 0x040fe20000041804 */
[----:B------:R-:W2:Y:S07]  /*cef0*/  LDSM.16.M88.4 R92, [R166+0x2000] ;  /* 0x00200000a65c783b */ /* 0x000eae0000000200 */
[C---:B------:R-:W-:Y:S08]  /*cf00*/  HMMA.16816.F32.BF16 R64, R208.reuse, R200, R64 ;  /* 0x000000c8d040723c */ /* 0x040ff00000041840 */
[C---:B------:R-:W-:Y:S01]  /*cf10*/  HMMA.16816.F32.BF16 R60, R208.reuse, R202, R60 ;  /* 0x000000cad03c723c */ /* 0x040fe2000004183c */
[----:B------:R-:W3:Y:S07]  /*cf20*/  LDSM.16.M88.4 R200, [R226] ;  /* 0x00000000e2c8783b */ /* 0x000eee0000000200 */
[C---:B------:R-:W-:Y:S01]  /*cf30*/  HMMA.16816.F32.BF16 R192, R208.reuse, R204, R192 ;  /* 0x000000ccd0c0723c */ /* 0x040fe200000418c0 */
[----:B------:R-:W1:Y:S07]  /*cf40*/  S2R R204, SR_TID.X ;  /* 0x0000000000cc7919 */ /* 0x000e6e0000002100 */
[C---:B------:R-:W-:Y:S08]  /*cf50*/  HMMA.16816.F32.BF16 R56, R208.reuse, R196, R56 ;  /* 0x000000c4d038723c */ /* 0x040ff00000041838 */
[C---:B----4-:R-:W-:Y:S08]  /*cf60*/  HMMA.16816.F32.BF16 R24, R208.reuse, R100, R24 ;  /* 0x00000064d018723c */ /* 0x050ff00000041818 */
[C---:B------:R-:W-:Y:S01]  /*cf70*/  HMMA.16816.F32.BF16 R20, R208.reuse, R102, R20 ;  /* 0x00000066d014723c */ /* 0x040fe20000041814 */
[----:B------:R-:W4:Y:S07]  /*cf80*/  LDSM.16.M88.4 R100, [R166+0x1000] ;  /* 0x00100000a664783b */ /* 0x000f2e0000000200 */
[C---:B-----5:R-:W-:Y:S08]  /*cf90*/  HMMA.16816.F32.BF16 R16, R208.reuse, R96, R16 ;  /* 0x00000060d010723c */ /* 0x060ff00000041810 */
[C---:B------:R-:W-:Y:S01]  /*cfa0*/  HMMA.16816.F32.BF16 R12, R208.reuse, R98, R12 ;  /* 0x00000062d00c723c */ /* 0x040fe2000004180c */
[----:B------:R-:W5:Y:S07]  /*cfb0*/  LDSM.16.M88.4 R96, [R166+0x1800] ;  /* 0x00180000a660783b */ /* 0x000f6e0000000200 */
[C---:B------:R-:W-:Y:S01]  /*cfc0*/  HMMA.16816.F32.BF16 R52, R208.reuse, R198, R52 ;  /* 0x000000c6d034723c */ /* 0x040fe20000041834 */
[----:B------:R-:W-:Y:S07]  /*cfd0*/  LDSM.16.M88.4 R196, [R225] ;  /* 0x00000000e1c4783b */ /* 0x000fee0000000200 */
[C---:B------:R-:W-:Y:S08]  /*cfe0*/  HMMA.16816.F32.BF16 R32, R208.reuse, R104, R32 ;  /* 0x00000068d020723c */ /* 0x040ff00000041820 */
[----:B------:R-:W-:Y:S01]  /*cff0*/  HMMA.16816.F32.BF16 R28, R208, R106, R28 ;  /* 0x0000006ad01c723c */ /* 0x000fe2000004181c */
[----:B------:R-:W4:Y:S07]  /*d000*/  LDSM.16.M88.4 R104, [R166+0x800] ;  /* 0x00080000a668783b */ /* 0x000f2e0000000200 */
[C---:B-1----:R-:W-:Y:S07]  /*d010*/  HMMA.16816.F32.BF16 R88, R112.reuse, R108, R88 ;  /* 0x0000006c7058723c */ /* 0x042fee0000041858 */
[----:B------:R-:W-:Y:S01]  /*d020*/  IMAD.SHL.U32 R108, R204, 0x2, RZ ;  /* 0x00000002cc6c7824 */ /* 0x000fe200078e00ff */
[----:B--2---:R-:W-:Y:S04]  /*d030*/  HMMA.16816.F32.BF16 R56, R112, R92, R56 ;  /* 0x0000005c7038723c */ /* 0x004fe80000041838 */
[----:B------:R-:W-:-:S03]  /*d040*/  LOP3.LUT R108, R108, 0x6, RZ, 0xc0, !PT ;  /* 0x000000066c6c7812 */ /* 0x000fc600078ec0ff */
[----:B------:R-:W-:Y:S01]  /*d050*/  IMAD.U32 R92, RZ, RZ, UR5 ;  /* 0x00000005ff5c7e24 */ /* 0x000fe2000f8e00ff */
[----:B------:R-:W-:Y:S01]  /*d060*/  HMMA.16816.F32.BF16 R84, R112, R110, R84 ;  /* 0x0000006e7054723c */ /* 0x000fe20000041854 */
[----:B------:R-:W-:-:S03]  /*d070*/  LOP3.LUT R249, R108, UR5, RZ, 0xfc, !PT ;  /* 0x000000056cf97c12 */ /* 0x000fc6000f8efcff */
[----:B------:R-:W-:-:S04]  /*d080*/  LOP3.LUT R92, R92, 0x8, R108, 0xfe, !PT ;  /* 0x000000085c5c7812 */ /* 0x000fc800078efe6c */
[----:B------:R-:W-:Y:S01]  /*d090*/  HMMA.16816.F32.BF16 R52, R112, R94, R52 ;  /* 0x0000005e7034723c */ /* 0x000fe20000041834 */
[C---:B------:R-:W-:Y:S02]  /*d0a0*/  ISETP.GE.AND P6, PT, R92.reuse, R179, PT ;  /* 0x000000b35c00720c */ /* 0x040fe40003fc6270 */
[----:B------:R-:W-:Y:S02]  /*d0b0*/  ISETP.GE.AND P3, PT, R92, R178, PT ;  /* 0x000000b25c00720c */ /* 0x000fe40003f66270 */
[----:B------:R-:W1:Y:S03]  /*d0c0*/  LDSM.16.M88.4 R92, [R166+0x3800] ;  /* 0x00380000a65c783b */ /* 0x000e660000000200 */
[C---:B---3--:R-:W-:Y:S08]  /*d0d0*/  HMMA.16816.F32.BF16 R184, R208.reuse, R200, R184 ;  /* 0x000000c8d0b8723c */ /* 0x048ff000000418b8 */
[----:B------:R-:W-:Y:S01]  /*d0e0*/  HMMA.16816.F32.BF16 R180, R208, R202, R180 ;  /* 0x000000cad0b4723c */ /* 0x000fe200000418b4 */
[----:B------:R-:W2:Y:S07]  /*d0f0*/  LDSM.16.M88.4 R200, [R166+0x2800] ;  /* 0x00280000a6c8783b */ /* 0x000eae0000000200 */
[C---:B----4-:R-:W-:Y:S07]  /*d100*/  HMMA.16816.F32.BF16 R72, R112.reuse, R100, R72 ;  /* 0x000000647048723c */ /* 0x050fee0000041848 */
[C---:B------:R-:W-:Y:S01]  /*d110*/  IADD3 R100, R249.reuse, 0x1, RZ ;  /* 0x00000001f9647810 */ /* 0x040fe20007ffe0ff */
[----:B-----5:R-:W-:Y:S01]  /*d120*/  HMMA.16816.F32.BF16 R64, R112, R96, R64 ;  /* 0x000000607040723c */ /* 0x020fe20000041840 */
[----:B------:R-:W-:-:S02]  /*d130*/  IADD3 R101, R249, 0x9, RZ ;  /* 0x00000009f9657810 */ /* 0x000fc40007ffe0ff */
[CC--:B------:R-:W-:Y:S02]  /*d140*/  ISETP.GE.AND P1, PT, R100.reuse, R179.reuse, PT ;  /* 0x000000b36400720c */ /* 0x0c0fe40003f26270 */
[-C--:B------:R-:W-:Y:S02]  /*d150*/  ISETP.GE.AND P2, PT, R100, R178.reuse, PT ;  /* 0x000000b26400720c */ /* 0x080fe40003f46270 */
[C---:B------:R-:W-:Y:S01]  /*d160*/  ISETP.GE.AND P5, PT, R101.reuse, R179, PT ;  /* 0x000000b36500720c */ /* 0x040fe20003fa6270 */
[----:B------:R-:W-:Y:S01]  /*d170*/  HMMA.16816.F32.BF16 R60, R112, R98, R60 ;  /* 0x00000062703c723c */ /* 0x000fe2000004183c */
[----:B------:R-:W3:Y:S01]  /*d180*/  LDSM.16.M88.4 R96, [R166+0x3000] ;  /* 0x00300000a660783b */ /* 0x000ee20000000200 */
[----:B------:R-:W-:Y:S02]  /*d190*/  ISETP.GE.AND P4, PT, R101, R178, PT ;  /* 0x000000b26500720c */ /* 0x000fe40003f86270 */
[C---:B------:R-:W-:Y:S02]  /*d1a0*/  IADD3 R100, R249.reuse, 0x11, RZ ;  /* 0x00000011f9647810 */ /* 0x040fe40007ffe0ff */
[----:B------:R-:W-:-:S02]  /*d1b0*/  IADD3 R101, R249, 0x19, RZ ;  /* 0x00000019f9657810 */ /* 0x000fc40007ffe0ff */
[C---:B------:R-:W-:Y:S01]  /*d1c0*/  HMMA.16816.F32.BF16 R68, R112.reuse, R102, R68 ;  /* 0x000000667044723c */ /* 0x040fe20000041844 */
[----:B------:R-:W-:Y:S02]  /*d1d0*/  FSEL R85, R85, -INF , !P5 ;  /* 0xff80000055557808 */ /* 0x000fe40006800000 */
[----:B------:R-:W-:Y:S02]  /*d1e0*/  FSEL R248, R87, -INF , !P4 ;  /* 0xff80000057f87808 */ /* 0x000fe40006000000 */
[-C--:B------:R-:W-:Y:S02]  /*d1f0*/  ISETP.GE.AND P5, PT, R101, R179.reuse, PT ;  /* 0x000000b36500720c */ /* 0x080fe40003fa6270 */
[----:B------:R-:W-:Y:S01]  /*d200*/  FSEL R102, R89, -INF , !P1 ;  /* 0xff80000059667808 */ /* 0x000fe20004800000 */
[----:B------:R-:W-:Y:S01]  /*d210*/  HMMA.16816.F32.BF16 R80, R112, R104, R80 ;  /* 0x000000687050723c */ /* 0x000fe20000041850 */
[----:B------:R-:W-:Y:S02]  /*d220*/  FSEL R89, R91, -INF , !P2 ;  /* 0xff8000005b597808 */ /* 0x000fe40005000000 */
[C---:B------:R-:W-:Y:S01]  /*d230*/  ISETP.GE.AND P1, PT, R100.reuse, R179, PT ;  /* 0x000000b36400720c */ /* 0x040fe20003f26270 */
[----:B------:R-:W-:Y:S01]  /*d240*/  STL [R1+0x8], R102 ;  /* 0x0000086601007387 */ /* 0x000fe20000100800 */
[----:B------:R-:W-:-:S02]  /*d250*/  ISETP.GE.AND P2, PT, R100, R178, PT ;  /* 0x000000b26400720c */ /* 0x000fc40003f46270 */
[----:B------:R-:W-:Y:S01]  /*d260*/  ISETP.GE.AND P4, PT, R101, R178, PT ;  /* 0x000000b26500720c */ /* 0x000fe20003f86270 */
[----:B------:R-:W-:Y:S01]  /*d270*/  HMMA.16816.F32.BF16 R76, R112, R106, R76 ;  /* 0x0000006a704c723c */ /* 0x000fe2000004184c */
[----:B------:R-:W4:Y:S01]  /*d280*/  LDSM.16.M88.4 R100, [R166+0x4000] ;  /* 0x00400000a664783b */ /* 0x000f220000000200 */
[----:B------:R-:W-:-:S03]  /*d290*/  IADD3 R87, R249, 0x21, RZ ;  /* 0x00000021f9577810 */ /* 0x000fc60007ffe0ff */
[----:B------:R-:W-:Y:S03]  /*d2a0*/  STL [R1], R89 ;  /* 0x0000005901007387 */ /* 0x000fe60000100800 */
[C---:B-1----:R-:W-:Y:S01]  /*d2b0*/  HMMA.16816.F32.BF16 R32, R112.reuse, R92, R32 ;  /* 0x0000005c7020723c */ /* 0x042fe20000041820 */
[----:B------:R1:W-:Y:S04]  /*d2c0*/  STL [R1+0x4], R85 ;  /* 0x0000045501007387 */ /* 0x0003e80000100800 */
[----:B------:R-:W-:Y:S03]  /*d2d0*/  LDSM.16.M88.4 R104, [R167] ;  /* 0x00000000a768783b */ /* 0x000fe60000000200 */
[----:B------:R-:W-:Y:S01]  /*d2e0*/  HMMA.16816.F32.BF16 R28, R112, R94, R28 ;  /* 0x0000005e701c723c */ /* 0x000fe2000004181c */
[----:B------:R-:W5:Y:S01]  /*d2f0*/  LDSM.16.M88.4 R92, [R166+0x4800] ;  /* 0x00480000a65c783b */ /* 0x000f620000000200 */
[----:B------:R-:W-:-:S02]  /*d300*/  FSEL R245, R81, -INF , !P1 ;  /* 0xff80000051f57808 */ /* 0x000fc40004800000 */
[----:B------:R-:W-:Y:S02]  /*d310*/  FSEL R219, R83, -INF , !P2 ;  /* 0xff80000053db7808 */ /* 0x000fe40005000000 */
[----:B------:R-:W-:Y:S02]  /*d320*/  ISETP.GE.AND P1, PT, R87, R179, PT ;  /* 0x000000b35700720c */ /* 0x000fe40003f26270 */
[C---:B--2---:R-:W-:Y:S01]  /*d330*/  HMMA.16816.F32.BF16 R48, R112.reuse, R200, R48 ;  /* 0x000000c87030723c */ /* 0x044fe20000041830 */
[----:B------:R-:W-:Y:S02]  /*d340*/  FSEL R222, R77, -INF , !P5 ;  /* 0xff8000004dde7808 */ /* 0x000fe40006800000 */
[----:B------:R-:W-:Y:S02]  /*d350*/  FSEL R216, R79, -INF , !P4 ;  /* 0xff8000004fd87808 */ /* 0x000fe40006000000 */
[----:B------:R-:W-:Y:S02]  /*d360*/  ISETP.GE.AND P2, PT, R87, R178, PT ;  /* 0x000000b25700720c */ /* 0x000fe40003f46270 */
[C---:B------:R-:W-:Y:S01]  /*d370*/  IADD3 R77, R249.reuse, 0x31, RZ ;  /* 0x00000031f94d7810 */ /* 0x040fe20007ffe0ff */
[----:B------:R-:W-:Y:S01]  /*d380*/  HMMA.16816.F32.BF16 R44, R112, R202, R44 ;  /* 0x000000ca702c723c */ /* 0x000fe2000004182c */
[----:B------:R-:W-:-:S02]  /*d390*/  IADD3 R79, R249, 0x39, RZ ;  /* 0x00000039f94f7810 */ /* 0x000fc40007ffe0ff */
[----:B-1----:R-:W-:Y:S02]  /*d3a0*/  IADD3 R85, R249, 0x29, RZ ;  /* 0x00000029f9557810 */ /* 0x002fe40007ffe0ff */
[----:B------:R-:W-:Y:S01]  /*d3b0*/  FSEL R214, R73, -INF , !P1 ;  /* 0xff80000049d67808 */ /* 0x000fe20004800000 */
[----:B------:R-:W-:Y:S01]  /*d3c0*/  IMAD.U32 R73, RZ, RZ, UR5 ;  /* 0x00000005ff497e24 */ /* 0x000fe2000f8e00ff */
[C---:B------:R-:W-:Y:S01]  /*d3d0*/  ISETP.GE.AND P5, PT, R85.reuse, R179, PT ;  /* 0x000000b35500720c */ /* 0x040fe20003fa6270 */
[----:B---3--:R-:W-:Y:S01]  /*d3e0*/  HMMA.16816.F32.BF16 R40, R112, R96, R40 ;  /* 0x000000607028723c */ /* 0x008fe20000041828 */
[----:B------:R-:W-:Y:S02]  /*d3f0*/  ISETP.GE.AND P4, PT, R85, R178, PT ;  /* 0x000000b25500720c */ /* 0x000fe40003f86270 */
[----:B------:R-:W-:Y:S02]  /*d400*/  FSEL R213, R69, -INF , !P5 ;  /* 0xff80000045d57808 */ /* 0x000fe40006800000 */
[----:B------:R-:W-:-:S02]  /*d410*/  FSEL R205, R71, -INF , !P4 ;  /* 0xff80000047cd7808 */ /* 0x000fc40006000000 */
[-C--:B------:R-:W-:Y:S01]  /*d420*/  ISETP.GE.AND P1, PT, R77, R179.reuse, PT ;  /* 0x000000b34d00720c */ /* 0x080fe20003f26270 */
[----:B------:R-:W-:Y:S01]  /*d430*/  HMMA.16816.F32.BF16 R36, R112, R98, R36 ;  /* 0x000000627024723c */ /* 0x000fe20000041824 */
[----:B------:R-:W1:Y:S01]  /*d440*/  LDSM.16.M88.4 R96, [R224] ;  /* 0x00000000e060783b */ /* 0x000e620000000200 */
[C---:B------:R-:W-:Y:S02]  /*d450*/  ISETP.GE.AND P5, PT, R79.reuse, R179, PT ;  /* 0x000000b34f00720c */ /* 0x040fe40003fa6270 */
[----:B------:R-:W-:Y:S02]  /*d460*/  ISETP.GE.AND P4, PT, R79, R178, PT ;  /* 0x000000b24f00720c */ /* 0x000fe40003f86270 */
[C---:B------:R-:W-:Y:S02]  /*d470*/  IADD3 R71, R249.reuse, 0x41, RZ ;  /* 0x00000041f9477810 */ /* 0x040fe40007ffe0ff */
[----:B------:R-:W-:Y:S01]  /*d480*/  HMMA.16816.F32.BF16 R188, R208, R206, R188 ;  /* 0x000000ced0bc723c */ /* 0x000fe200000418bc */
[----:B------:R-:W-:-:S02]  /*d490*/  IADD3 R69, R249, 0x49, RZ ;  /* 0x00000049f9457810 */ /* 0x000fc40007ffe0ff */
[----:B------:R-:W-:Y:S02]  /*d4a0*/  FSEL R203, R65, -INF , !P1 ;  /* 0xff80000041cb7808 */ /* 0x000fe40004800000 */
[----:B------:R-:W-:Y:S02]  /*d4b0*/  FSEL R200, R61, -INF , !P5 ;  /* 0xff8000003dc87808 */ /* 0x000fe40006800000 */
[----:B------:R-:W-:Y:S01]  /*d4c0*/  FSEL R206, R75, -INF , !P2 ;  /* 0xff8000004bce7808 */ /* 0x000fe20005000000 */
[----:B------:R-:W-:Y:S01]  /*d4d0*/  HMMA.16816.F32.BF16 R172, R208, R196, R172 ;  /* 0x000000c4d0ac723c */ /* 0x000fe200000418ac */
[----:B------:R-:W-:Y:S01]  /*d4e0*/  ISETP.GE.AND P2, PT, R77, R178, PT ;  /* 0x000000b24d00720c */ /* 0x000fe20003f46270 */
[----:B------:R-:W-:Y:S01]  /*d4f0*/  IMAD.U32 R75, RZ, RZ, UR5 ;  /* 0x00000005ff4b7e24 */ /* 0x000fe2000f8e00ff */
[-C--:B------:R-:W-:Y:S02]  /*d500*/  ISETP.GE.AND P1, PT, R71, R179.reuse, PT ;  /* 0x000000b34700720c */ /* 0x080fe40003f26270 */
[----:B------:R-:W-:-:S02]  /*d510*/  ISETP.GE.AND P5, PT, R69, R179, PT ;  /* 0x000000b34500720c */ /* 0x000fc40003fa6270 */
[----:B------:R-:W-:Y:S01]  /*d520*/  FSEL R197, R67, -INF , !P2 ;  /* 0xff80000043c57808 */ /* 0x000fe20005000000 */
[C---:B----4-:R-:W-:Y:S01]  /*d530*/  HMMA.16816.F32.BF16 R24, R112.reuse, R100, R24 ;  /* 0x000000647018723c */ /* 0x050fe20000041818 */
[----:B------:R-:W-:Y:S02]  /*d540*/  FSEL R196, R63, -INF , !P4 ;  /* 0xff8000003fc47808 */ /* 0x000fe40006000000 */
[-C--:B------:R-:W-:Y:S02]  /*d550*/  ISETP.GE.AND P2, PT, R71, R178.reuse, PT ;  /* 0x000000b24700720c */ /* 0x080fe40003f46270 */
[----:B------:R-:W-:Y:S02]  /*d560*/  ISETP.GE.AND P4, PT, R69, R178, PT ;  /* 0x000000b24500720c */ /* 0x000fe40003f86270 */
[C---:B------:R-:W-:Y:S01]  /*d570*/  IADD3 R63, R249.reuse, 0x51, RZ ;  /* 0x00000051f93f7810 */ /* 0x040fe20007ffe0ff */
[----:B------:R-:W-:Y:S01]  /*d580*/  HMMA.16816.F32.BF16 R20, R112, R102, R20 ;  /* 0x000000667014723c */ /* 0x000fe20000041814 */
[----:B------:R-:W-:Y:S01]  /*d590*/  IADD3 R61, R249, 0x59, RZ ;  /* 0x00000059f93d7810 */ /* 0x000fe20007ffe0ff */
[----:B------:R-:W2:Y:S01]  /*d5a0*/  LDSM.16.M88.4 R100, [R166+0x5000] ;  /* 0x00500000a664783b */ /* 0x000ea20000000200 */
[----:B------:R-:W-:-:S02]  /*d5b0*/  FSEL R57, R57, -INF , !P1 ;  /* 0xff80000039397808 */ /* 0x000fc40004800000 */
[----:B------:R-:W-:Y:S02]  /*d5c0*/  FSEL R59, R59, -INF , !P2 ;  /* 0xff8000003b3b7808 */ /* 0x000fe40005000000 */
[----:B------:R-:W-:Y:S01]  /*d5d0*/  FSEL R53, R53, -INF , !P5 ;  /* 0xff80000035357808 */ /* 0x000fe20006800000 */
[----:B-----5:R-:W-:Y:S01]  /*d5e0*/  HMMA.16816.F32.BF16 R16, R112, R92, R16 ;  /* 0x0000005c7010723c */ /* 0x020fe20000041810 */
[----:B------:R-:W-:Y:S02]  /*d5f0*/  FSEL R55, R55, -INF , !P4 ;  /* 0xff80000037377808 */ /* 0x000fe40006000000 */
[CC--:B------:R-:W-:Y:S02]  /*d600*/  ISETP.GE.AND P1, PT, R63.reuse, R179.reuse, PT ;  /* 0x000000b33f00720c */ /* 0x0c0fe40003f26270 */
[-C--:B------:R-:W-:Y:S02]  /*d610*/  ISETP.GE.AND P2, PT, R63, R178.reuse, PT ;  /* 0x000000b23f00720c */ /* 0x080fe40003f46270 */
[C---:B------:R-:W-:Y:S01]  /*d620*/  ISETP.GE.AND P5, PT, R61.reuse, R179, PT ;  /* 0x000000b33d00720c */ /* 0x040fe20003fa6270 */
[----:B-1----:R-:W-:Y:S01]  /*d630*/  HMMA.16816.F32.BF16 R128, R208, R96, R128 ;  /* 0x00000060d080723c */ /* 0x002fe20000041880 */
[----:B------:R-:W-:-:S02]  /*d640*/  ISETP.GE.AND P4, PT, R61, R178, PT ;  /* 0x000000b23d00720c */ /* 0x000fc40003f86270 */
[----:B------:R-:W-:Y:S02]  /*d650*/  IADD3 R61, R249, 0x61, RZ ;  /* 0x00000061f93d7810 */ /* 0x000fe40007ffe0ff */
[----:B------:R-:W-:Y:S02]  /*d660*/  FSEL R49, R49, -INF , !P1 ;  /* 0xff80000031317808 */ /* 0x000fe40004800000 */
[----:B------:R-:W-:Y:S01]  /*d670*/  FSEL R51, R51, -INF , !P2 ;  /* 0xff80000033337808 */ /* 0x000fe20005000000 */
[----:B------:R-:W-:Y:S01]  /*d680*/  HMMA.16816.F32.BF16 R12, R112, R94, R12 ;  /* 0x0000005e700c723c */ /* 0x000fe2000004180c */
[----:B------:R-:W-:Y:S02]  /*d690*/  IADD3 R63, R249, 0x69, RZ ;  /* 0x00000069f93f7810 */ /* 0x000fe40007ffe0ff */
[C---:B------:R-:W-:Y:S02]  /*d6a0*/  ISETP.GE.AND P1, PT, R61.reuse, R179, PT ;  /* 0x000000b33d00720c */ /* 0x040fe40003f26270 */
[----:B------:R-:W-:-:S02]  /*d6b0*/  ISETP.GE.AND P2, PT, R61, R178, PT ;  /* 0x000000b23d00720c */ /* 0x000fc40003f46270 */
[----:B------:R-:W-:Y:S01]  /*d6c0*/  IADD3 R61, R249, 0x71, RZ ;  /* 0x00000071f93d7810 */ /* 0x000fe20007ffe0ff */
[C---:B------:R-:W-:Y:S01]  /*d6d0*/  HMMA.16816.F32.BF16 R168, R208.reuse, R198, R168 ;  /* 0x000000c6d0a8723c */ /* 0x040fe200000418a8 */
[----:B------:R-:W-:Y:S01]  /*d6e0*/  FSEL R65, R45, -INF , !P5 ;  /* 0xff8000002d417808 */ /* 0x000fe20006800000 */
[----:B------:R-:W-:Y:S01]  /*d6f0*/  IMAD.U32 R45, RZ, RZ, UR5 ;  /* 0x00000005ff2d7e24 */ /* 0x000fe2000f8e00ff */
[----:B------:R-:W-:Y:S02]  /*d700*/  ISETP.GE.AND P5, PT, R63, R179, PT ;  /* 0x000000b33f00720c */ /* 0x000fe40003fa6270 */
[----:B------:R-:W-:Y:S02]  /*d710*/  FSEL R67, R47, -INF , !P4 ;  /* 0xff8000002f437808 */ /* 0x000fe40006000000 */
[----:B------:R-:W-:Y:S01]  /*d720*/  FSEL R41, R41, -INF , !P1 ;  /* 0xff80000029297808 */ /* 0x000fe20004800000 */
[----:B------:R-:W-:Y:S01]  /*d730*/  HMMA.16816.F32.BF16 R124, R208, R98, R124 ;  /* 0x00000062d07c723c */ /* 0x000fe2000004187c */
[----:B------:R-:W-:-:S02]  /*d740*/  IADD3 R47, R249, 0x79, RZ ;  /* 0x00000079f92f7810 */ /* 0x000fc40007ffe0ff */
[-C--:B------:R-:W-:Y:S02]  /*d750*/  ISETP.GE.AND P1, PT, R61, R179.reuse, PT ;  /* 0x000000b33d00720c */ /* 0x080fe40003f26270 */
[----:B------:R-:W-:Y:S02]  /*d760*/  ISETP.GE.AND P4, PT, R63, R178, PT ;  /* 0x000000b23f00720c */ /* 0x000fe40003f86270 */
[----:B------:R-:W-:Y:S01]  /*d770*/  FSEL R37, R37, -INF , !P5 ;  /* 0xff80000025257808 */ /* 0x000fe20006800000 */
[----:B--2---:R-:W-:Y:S01]  /*d780*/  HMMA.16816.F32.BF16 R8, R112, R100, R8 ;  /* 0x000000647008723c */ /* 0x004fe20000041808 */
[----:B------:R-:W-:Y:S02]  /*d790*/  ISETP.GE.AND P5, PT, R47, R179, PT ;  /* 0x000000b32f00720c */ /* 0x000fe40003fa6270 */
[----:B------:R-:W-:Y:S02]  /*d7a0*/  FSEL R81, R33, -INF , !P1 ;  /* 0xff80000021517808 */ /* 0x000fe40004800000 */
[----:B------:R-:W-:-:S02]  /*d7b0*/  IADD3 R33, R249, 0x81, RZ ;  /* 0x00000081f9217810 */ /* 0x000fc40007ffe0ff */
[----:B------:R-:W-:Y:S01]  /*d7c0*/  FSEL R39, R39, -INF , !P4 ;  /* 0xff80000027277808 */ /* 0x000fe20006000000 */
[----:B------:R-:W-:Y:S01]  /*d7d0*/  HMMA.16816.F32.BF16 R4, R112, R102, R4 ;  /* 0x000000667004723c */ /* 0x000fe20000041804 */
[-C--:B------:R-:W-:Y:S01]  /*d7e0*/  ISETP.GE.AND P4, PT, R47, R178.reuse, PT ;  /* 0x000000b22f00720c */ /* 0x080fe20003f86270 */
[----:B------:R-:W-:Y:S01]  /*d7f0*/  IMAD.U32 R47, RZ, RZ, UR5 ;  /* 0x00000005ff2f7e24 */ /* 0x000fe2000f8e00ff */
[----:B------:R-:W-:Y:S02]  /*d800*/  FSEL R85, R29, -INF , !P5 ;  /* 0xff8000001d557808 */ /* 0x000fe40006800000 */
[----:B------:R-:W-:Y:S02]  /*d810*/  ISETP.GE.AND P5, PT, R33, R179, PT ;  /* 0x000000b32100720c */ /* 0x000fe40003fa6270 */
[----:B------:R-:W-:Y:S01]  /*d820*/  IADD3 R29, R249, 0x89, RZ ;  /* 0x00000089f91d7810 */ /* 0x000fe20007ffe0ff */
[----:B------:R-:W-:Y:S01]  /*d830*/  HMMA.16816.F32.BF16 R120, R208, R104, R120 ;  /* 0x00000068d078723c */ /* 0x000fe20000041878 */
[----:B------:R-:W-:Y:S01]  /*d840*/  FSEL R87, R31, -INF , !P4 ;  /* 0xff8000001f577808 */ /* 0x000fe20006000000 */
[----:B------:R-:W-:Y:S01]  /*d850*/  IMAD.U32 R31, RZ, RZ, UR5 ;  /* 0x00000005ff1f7e24 */ /* 0x000fe2000f8e00ff */
[----:B------:R-:W-:-:S02]  /*d860*/  ISETP.GE.AND P4, PT, R33, R178, PT ;  /* 0x000000b22100720c */ /* 0x000fc40003f86270 */
[----:B------:R-:W-:Y:S01]  /*d870*/  FSEL R92, R25, -INF , !P5 ;  /* 0xff800000195c7808 */ /* 0x000fe20006800000 */
[----:B------:R-:W-:Y:S01]  /*d880*/  IMAD.U32 R25, RZ, RZ, UR5 ;  /* 0x00000005ff197e24 */ /* 0x000fe2000f8e00ff */
[-C--:B------:R-:W-:Y:S01]  /*d890*/  ISETP.GE.AND P5, PT, R29, R179.reuse, PT ;  /* 0x000000b31d00720c */ /* 0x080fe20003fa6270 */
[----:B------:R-:W-:Y:S01]  /*d8a0*/  HMMA.16816.F32.BF16 R116, R208, R106, R116 ;  /* 0x0000006ad074723c */ /* 0x000fe20000041874 */
[----:B------:R-:W-:Y:S02]  /*d8b0*/  FSEL R93, R27, -INF , !P4 ;  /* 0xff8000001b5d7808 */ /* 0x000fe40006000000 */
[----:B------:R-:W-:Y:S02]  /*d8c0*/  ISETP.GE.AND P4, PT, R249, R179, PT ;  /* 0x000000b3f900720c */ /* 0x000fe40003f86270 */
[----:B------:R-:W-:Y:S02]  /*d8d0*/  FSEL R96, R21, -INF , !P5 ;  /* 0xff80000015607808 */ /* 0x000fe40006800000 */
[----:B------:R-:W-:-:S02]  /*d8e0*/  ISETP.GE.AND P5, PT, R249, R178, PT ;  /* 0x000000b2f900720c */ /* 0x000fc40003fa6270 */
[----:B------:R-:W-:Y:S02]  /*d8f0*/  FSEL R27, R88, -INF , !P4 ;  /* 0xff800000581b7808 */ /* 0x000fe40006000000 */
[-C--:B------:R-:W-:Y:S02]  /*d900*/  ISETP.GE.AND P4, PT, R29, R178.reuse, PT ;  /* 0x000000b21d00720c */ /* 0x080fe40003f86270 */
[----:B------:R-:W-:Y:S02]  /*d910*/  FSEL R43, R43, -INF , !P2 ;  /* 0xff8000002b2b7808 */ /* 0x000fe40005000000 */
[----:B------:R-:W-:Y:S02]  /*d920*/  FSEL R29, R90, -INF , !P5 ;  /* 0xff8000005a1d7808 */ /* 0x000fe40006800000 */
[----:B------:R-:W-:Y:S01]  /*d930*/  ISETP.GE.AND P2, PT, R61, R178, PT ;  /* 0x000000b23d00720c */ /* 0x000fe20003f46270 */
[----:B------:R-:W1:Y:S01]  /*d940*/  LDSM.16.M88.4 R88, [R166+0x5800] ;  /* 0x00580000a658783b */ /* 0x000e620000000200 */
[----:B------:R-:W-:-:S02]  /*d950*/  IADD3 R21, R249, 0x91, RZ ;  /* 0x00000091f9157810 */ /* 0x000fc40007ffe0ff */
[----:B------:R-:W-:Y:S02]  /*d960*/  FSEL R83, R35, -INF , !P2 ;  /* 0xff80000023537808 */ /* 0x000fe40005000000 */
[----:B------:R-:W-:Y:S02]  /*d970*/  LOP3.LUT R25, R25, 0x18, R108, 0xfe, !PT ;  /* 0x0000001819197812 */ /* 0x000fe400078efe6c */
[----:B------:R-:W-:Y:S02]  /*d980*/  FSEL R35, R84, -INF , !P6 ;  /* 0xff80000054237808 */ /* 0x000fe40007000000 */
[-C--:B------:R-:W-:Y:S02]  /*d990*/  ISETP.GE.AND P6, PT, R21, R179.reuse, PT ;  /* 0x000000b31500720c */ /* 0x080fe40003fc6270 */
[----:B------:R-:W-:Y:S02]  /*d9a0*/  FSEL R94, R23, -INF , !P4 ;  /* 0xff800000175e7808 */ /* 0x000fe40006000000 */
[----:B------:R-:W-:-:S02]  /*d9b0*/  ISETP.GE.AND P5, PT, R25, R179, PT ;  /* 0x000000b31900720c */ /* 0x000fc40003fa6270 */
[----:B------:R-:W-:Y:S02]  /*d9c0*/  ISETP.GE.AND P4, PT, R25, R178, PT ;  /* 0x000000b21900720c */ /* 0x000fe40003f86270 */
[----:B------:R-:W-:Y:S01]  /*d9d0*/  FSEL R84, R17, -INF , !P6 ;  /* 0xff80000011547808 */ /* 0x000fe20007000000 */
[----:B------:R-:W-:Y:S01]  /*d9e0*/  IMAD.U32 R17, RZ, RZ, UR5 ;  /* 0x00000005ff117e24 */ /* 0x000fe2000f8e00ff */
[--C-:B------:R-:W-:Y:S02]  /*d9f0*/  LOP3.LUT R45, R45, 0x10, R108.reuse, 0xfe, !PT ;  /* 0x000000102d2d7812 */ /* 0x100fe400078efe6c */
[----:B------:R-:W-:Y:S02]  /*da00*/  LOP3.LUT R23, R31, 0x20, R108, 0xfe, !PT ;  /* 0x000000201f177812 */ /* 0x000fe400078efe6c */
[----:B------:R-:W-:Y:S02]  /*da10*/  FSEL R25, R76, -INF , !P5 ;  /* 0xff8000004c197808 */ /* 0x000fe40006800000 */
[----:B------:R-:W-:-:S02]  /*da20*/  FSEL R69, R78, -INF , !P4 ;  /* 0xff8000004e457808 */ /* 0x000fc40006000000 */
[----:B------:R-:W2:Y:S01]  /*da30*/  LDSM.16.M88.4 R76, [R166+0x6000] ;  /* 0x00600000a64c783b */ /* 0x000ea20000000200 */
[----:B------:R-:W-:Y:S02]  /*da40*/  FSEL R71, R86, -INF , !P3 ;  /* 0xff80000056477808 */ /* 0x000fe40005800000 */
[-C--:B------:R-:W-:Y:S02]  /*da50*/  ISETP.GE.AND P1, PT, R45, R179.reuse, PT ;  /* 0x000000b32d00720c */ /* 0x080fe40003f26270 */
[C---:B------:R-:W-:Y:S02]  /*da60*/  ISETP.GE.AND P3, PT, R23.reuse, R179, PT ;  /* 0x000000b31700720c */ /* 0x040fe40003f66270 */
[----:B------:R-:W-:Y:S02]  /*da70*/  ISETP.GE.AND P6, PT, R23, R178, PT ;  /* 0x000000b21700720c */ /* 0x000fe40003fc6270 */
[----:B------:R-:W-:Y:S02]  /*da80*/  LOP3.LUT R23, R17, 0x28, R108, 0xfe, !PT ;  /* 0x0000002811177812 */ /* 0x000fe400078efe6c */
[----:B------:R-:W-:-:S02]  /*da90*/  IADD3 R17, R249, 0x99, RZ ;  /* 0x00000099f9117810 */ /* 0x000fc40007ffe0ff */
[----:B------:R-:W-:Y:S01]  /*daa0*/  FSEL R31, R80, -INF , !P1 ;  /* 0xff800000501f7808 */ /* 0x000fe20004800000 */
[C---:B-1----:R-:W-:Y:S01]  /*dab0*/  HMMA.16816.F32.BF16 R192, R112.reuse, R88, R192 ;  /* 0x0000005870c0723c */ /* 0x042fe200000418c0 */
[-C--:B------:R-:W-:Y:S01]  /*dac0*/  ISETP.GE.AND P2, PT, R45, R178.reuse, PT ;  /* 0x000000b22d00720c */ /* 0x080fe20003f46270 */
[----:B------:R-:W-:Y:S01]  /*dad0*/  IMAD.U32 R45, RZ, RZ, UR5 ;  /* 0x00000005ff2d7e24 */ /* 0x000fe2000f8e00ff */
[----:B------:R-:W-:Y:S01]  /*dae0*/  ISETP.GE.AND P1, PT, R21, R178, PT ;  /* 0x000000b21500720c */ /* 0x000fe20003f26270 */
[----:B------:R-:W-:Y:S01]  /*daf0*/  IMAD.U32 R21, RZ, RZ, UR5 ;  /* 0x00000005ff157e24 */ /* 0x000fe2000f8e00ff */
[----:B------:R-:W-:Y:S02]  /*db00*/  ISETP.GE.AND P5, PT, R17, R179, PT ;  /* 0x000000b31100720c */ /* 0x000fe40003fa6270 */
[----:B------:R-:W-:Y:S01]  /*db10*/  FSEL R33, R82, -INF , !P2 ;  /* 0xff80000052217808 */ /* 0x000fe20005000000 */
[----:B------:R-:W-:Y:S01]  /*db20*/  HMMA.16816.F32.BF16 R188, R112, R90, R188 ;  /* 0x0000005a70bc723c */ /* 0x000fe200000418bc */
[----:B------:R-:W-:Y:S01]  /*db30*/  FSEL R80, R19, -INF , !P1 ;  /* 0xff80000013507808 */ /* 0x000fe20004800000 */
[----:B------:R-:W-:Y:S01]  /*db40*/  IMAD.U32 R89, RZ, RZ, UR5 ;  /* 0x00000005ff597e24 */ /* 0x000fe2000f8e00ff */
[----:B------:R-:W-:Y:S01]  /*db50*/  FSEL R82, R13, -INF , !P5 ;  /* 0xff8000000d527808 */ /* 0x000fe20006800000 */
[----:B------:R-:W-:Y:S01]  /*db60*/  IMAD.U32 R13, RZ, RZ, UR5 ;  /* 0x00000005ff0d7e24 */ /* 0x000fe2000f8e00ff */
[----:B------:R-:W-:-:S02]  /*db70*/  LOP3.LUT R19, R21, 0x30, R108, 0xfe, !PT ;  /* 0x0000003015137812 */ /* 0x000fc400078efe6c */
[----:B------:R-:W-:Y:S01]  /*db80*/  FSEL R72, R72, -INF , !P3 ;  /* 0xff80000048487808 */ /* 0x000fe20005800000 */
[----:B------:R-:W-:Y:S01]  /*db90*/  IMAD.U32 R91, RZ, RZ, UR5 ;  /* 0x00000005ff5b7e24 */ /* 0x000fe2000f8e00ff */
[CC--:B------:R-:W-:Y:S01]  /*dba0*/  ISETP.GE.AND P4, PT, R19.reuse, R179.reuse, PT ;  /* 0x000000b31300720c */ /* 0x0c0fe20003f86270 */
[----:B------:R-:W-:Y:S01]  /*dbb0*/  IMAD.U32 R90, RZ, RZ, UR5 ;  /* 0x00000005ff5a7e24 */ /* 0x000fe2000f8e00ff */
[-C--:B------:R-:W-:Y:S02]  /*dbc0*/  ISETP.GE.AND P5, PT, R19, R178.reuse, PT ;  /* 0x000000b21300720c */ /* 0x080fe40003fa6270 */
[----:B------:R-:W-:Y:S01]  /*dbd0*/  ISETP.GE.AND P3, PT, R17, R178, PT ;  /* 0x000000b21100720c */ /* 0x000fe20003f66270 */
[----:B------:R-:W-:Y:S01]  /*dbe0*/  IMAD.U32 R17, RZ, RZ, UR5 ;  /* 0x00000005ff117e24 */ /* 0x000fe2000f8e00ff */
[----:B------:R-:W-:Y:S02]  /*dbf0*/  LOP3.LUT R19, R13, 0x38, R108, 0xfe, !PT ;  /* 0x000000380d137812 */ /* 0x000fe400078efe6c */
[----:B------:R-:W-:Y:S01]  /*dc00*/  ISETP.GE.AND P2, PT, R23, R179, PT ;  /* 0x000000b31700720c */ /* 0x000fe20003f46270 */
[----:B--2---:R-:W-:Y:S01]  /*dc10*/  HMMA.16816.F32.BF16 R184, R112, R76, R184 ;  /* 0x0000004c70b8723c */ /* 0x004fe200000418b8 */
[----:B------:R-:W-:-:S02]  /*dc20*/  IADD3 R13, R249, 0xa1, RZ ;  /* 0x000000a1f90d7810 */ /* 0x000fc40007ffe0ff */
[----:B------:R-:W-:Y:S01]  /*dc30*/  FSEL R247, R74, -INF , !P6 ;  /* 0xff8000004af77808 */ /* 0x000fe20007000000 */
[----:B------:R-:W-:Y:S01]  /*dc40*/  IMAD.U32 R74, RZ, RZ, UR5 ;  /* 0x00000005ff4a7e24 */ /* 0x000fe2000f8e00ff */
[----:B------:R-:W-:Y:S02]  /*dc50*/  FSEL R86, R15, -INF , !P3 ;  /* 0xff8000000f567808 */ /* 0x000fe40005800000 */
[CC--:B------:R-:W-:Y:S01]  /*dc60*/  ISETP.GE.AND P6, PT, R19.reuse, R179.reuse, PT ;  /* 0x000000b31300720c */ /* 0x0c0fe20003fc6270 */
[----:B------:R-:W-:Y:S01]  /*dc70*/  HMMA.16816.F32.BF16 R180, R112, R78, R180 ;  /* 0x0000004e70b4723c */ /* 0x000fe200000418b4 */
[-C--:B------:R-:W-:Y:S01]  /*dc80*/  ISETP.GE.AND P3, PT, R19, R178.reuse, PT ;  /* 0x000000b21300720c */ /* 0x080fe20003f66270 */
[----:B------:R-:W-:Y:S01]  /*dc90*/  IMAD.U32 R77, RZ, RZ, UR5 ;  /* 0x00000005ff4d7e24 */ /* 0x000fe2000f8e00ff */
[----:B------:R-:W-:Y:S01]  /*dca0*/  FSEL R19, R68, -INF , !P2 ;  /* 0xff80000044137808 */ /* 0x000fe20005000000 */
[----:B------:R-:W-:Y:S01]  /*dcb0*/  IMAD.U32 R76, RZ, RZ, UR5 ;  /* 0x00000005ff4c7e24 */ /* 0x000fe2000f8e00ff */
[-C--:B------:R-:W-:Y:S01]  /*dcc0*/  ISETP.GE.AND P2, PT, R13, R179.reuse, PT ;  /* 0x000000b30d00720c */ /* 0x080fe20003f46270 */
[----:B------:R-:W-:Y:S01]  /*dcd0*/  IMAD.U32 R68, RZ, RZ, UR5 ;  /* 0x00000005ff447e24 */ /* 0x000fe2000f8e00ff */
[----:B------:R-:W-:Y:S01]  /*dce0*/  ISETP.GE.AND P1, PT, R23, R178, PT ;  /* 0x000000b21700720c */ /* 0x000fe20003f26270 */
[----:B------:R-:W-:Y:S01]  /*dcf0*/  IMAD.U32 R23, RZ, RZ, UR5 ;  /* 0x00000005ff177e24 */ /* 0x000fe2000f8e00ff */
[----:B------:R-:W-:Y:S01]  /*dd00*/  FSEL R88, R9, -INF , !P2 ;  /* 0xff80000009587808 */ /* 0x000fe20005000000 */
[----:B------:R-:W-:Y:S01]  /*dd10*/  IMAD.U32 R9, RZ, RZ, UR5 ;  /* 0x00000005ff097e24 */ /* 0x000fe2000f8e00ff */
[----:B------:R-:W-:Y:S01]  /*dd20*/  LOP3.LUT R15, R17, 0x40, R108, 0xfe, !PT ;  /* 0x00000040110f7812 */ /* 0x000fe200078efe6c */
[----:B------:R1:W-:Y:S01]  /*dd30*/  STL [R1+0xc], R19 ;  /* 0x00000c1301007387 */ /* 0x0003e20000100800 */
[----:B------:R-:W-:Y:S01]  /*dd40*/  FSEL R246, R70, -INF , !P1 ;  /* 0xff80000046f67808 */ /* 0x000fe20004800000 */
[----:B------:R-:W-:Y:S01]  /*dd50*/  IMAD.U32 R70, RZ, RZ, UR5 ;  /* 0x00000005ff467e24 */ /* 0x000fe2000f8e00ff */
[----:B------:R-:W-:-:S02]  /*dd60*/  ISETP.GE.AND P2, PT, R15, R179, PT ;  /* 0x000000b30f00720c */ /* 0x000fc40003f46270 */
[-C--:B------:R-:W-:Y:S02]  /*dd70*/  ISETP.GE.AND P1, PT, R15, R178.reuse, PT ;  /* 0x000000b20f00720c */ /* 0x080fe40003f26270 */
[----:B------:R-:W-:Y:S02]  /*dd80*/  FSEL R223, R64, -INF , !P4 ;  /* 0xff80000040df7808 */ /* 0x000fe40006000000 */
[----:B------:R-:W-:Y:S01]  /*dd90*/  ISETP.GE.AND P4, PT, R13, R178, PT ;  /* 0x000000b20d00720c */ /* 0x000fe20003f86270 */
[----:B------:R-:W-:Y:S01]  /*dda0*/  IMAD.U32 R13, RZ, RZ, UR5 ;  /* 0x00000005ff0d7e24 */ /* 0x000fe2000f8e00ff */
[----:B------:R-:W-:Y:S02]  /*ddb0*/  LOP3.LUT R15, R9, 0x48, R108, 0xfe, !PT ;  /* 0x00000048090f7812 */ /* 0x000fe400078efe6c */
[----:B------:R-:W-:Y:S02]  /*ddc0*/  IADD3 R9, R249, 0xa9, RZ ;  /* 0x000000a9f9097810 */ /* 0x000fe40007ffe0ff */
[----:B------:R-:W-:-:S02]  /*ddd0*/  FSEL R220, R66, -INF , !P5 ;  /* 0xff80000042dc7808 */ /* 0x000fc40006800000 */
[----:B------:R-:W-:Y:S01]  /*dde0*/  FSEL R64, R11, -INF , !P4 ;  /* 0xff8000000b407808 */ /* 0x000fe20006000000 */
[----:B------:R-:W-:Y:S01]  /*ddf0*/  IMAD.U32 R11, RZ, RZ, UR5 ;  /* 0x00000005ff0b7e24 */ /* 0x000fe2000f8e00ff */
[-C--:B------:R-:W-:Y:S02]  /*de00*/  ISETP.GE.AND P5, PT, R15, R179.reuse, PT ;  /* 0x000000b30f00720c */ /* 0x080fe40003fa6270 */
[----:B------:R-:W-:Y:S02]  /*de10*/  ISETP.GE.AND P4, PT, R9, R179, PT ;  /* 0x000000b30900720c */ /* 0x000fe40003f86270 */
[--C-:B------:R-:W-:Y:S02]  /*de20*/  LOP3.LUT R47, R47, 0x58, R108.reuse, 0xfe, !PT ;  /* 0x000000582f2f7812 */ /* 0x100fe400078efe6c */
[----:B------:R-:W-:Y:S01]  /*de30*/  LOP3.LUT R13, R13, 0x50, R108, 0xfe, !PT ;  /* 0x000000500d0d7812 */ /* 0x000fe200078efe6c */
[----:B-1----:R-:W-:Y:S01]  /*de40*/  IMAD.U32 R19, RZ, RZ, UR5 ;  /* 0x00000005ff137e24 */ /* 0x002fe2000f8e00ff */
[----:B------:R-:W-:-:S02]  /*de50*/  FSEL R221, R60, -INF , !P6 ;  /* 0xff8000003cdd7808 */ /* 0x000fc40007000000 */
[----:B------:R-:W-:Y:S02]  /*de60*/  FSEL R217, R56, -INF , !P2 ;  /* 0xff80000038d97808 */ /* 0x000fe40005000000 */
[----:B------:R-:W-:Y:S02]  /*de70*/  FSEL R58, R58, -INF , !P1 ;  /* 0xff8000003a3a7808 */ /* 0x000fe40004800000 */
[----:B------:R-:W-:Y:S02]  /*de80*/  FSEL R215, R52, -INF , !P5 ;  /* 0xff80000034d77808 */ /* 0x000fe40006800000 */
[-C--:B------:R-:W-:Y:S01]  /*de90*/  ISETP.GE.AND P6, PT, R15, R178.reuse, PT ;  /* 0x000000b20f00720c */ /* 0x080fe20003fc6270 */
[----:B------:R-:W-:Y:S01]  /*dea0*/  IMAD.U32 R15, RZ, RZ, UR5 ;  /* 0x00000005ff0f7e24 */ /* 0x000fe2000f8e00ff */
[----:B------:R-:W-:Y:S02]  /*deb0*/  FSEL R218, R62, -INF , !P3 ;  /* 0xff8000003eda7808 */ /* 0x000fe40005800000 */
[----:B------:R-:W-:Y:S01]  /*dec0*/  FSEL R66, R5, -INF , !P4 ;  /* 0xff80000005427808 */ /* 0x000fe20006000000 */
[----:B------:R-:W1:Y:S01]  /*ded0*/  LDSM.16.M88.4 R60, [R166+0x6800] ;  /* 0x00680000a63c783b */ /* 0x000e620000000200 */
[-C--:B------:R-:W-:Y:S01]  /*dee0*/  ISETP.GE.AND P2, PT, R9, R178.reuse, PT ;  /* 0x000000b20900720c */ /* 0x080fe20003f46270 */
[----:B------:R-:W-:Y:S01]  /*def0*/  IMAD.U32 R9, RZ, RZ, UR5 ;  /* 0x00000005ff097e24 */ /* 0x000fe2000f8e00ff */
[C---:B------:R-:W-:Y:S01]  /*df00*/  ISETP.GE.AND P1, PT, R47.reuse, R179, PT ;  /* 0x000000b32f00720c */ /* 0x040fe20003f26270 */
[----:B------:R-:W-:Y:S01]  /*df10*/  IMAD.U32 R5, RZ, RZ, UR5 ;  /* 0x00000005ff057e24 */ /* 0x000fe2000f8e00ff */
[----:B------:R-:W-:-:S02]  /*df20*/  ISETP.GE.AND P5, PT, R47, R178, PT ;  /* 0x000000b22f00720c */ /* 0x000fc40003fa6270 */
[C---:B------:R-:W-:Y:S02]  /*df30*/  ISETP.GE.AND P3, PT, R13.reuse, R179, PT ;  /* 0x000000b30d00720c */ /* 0x040fe40003f66270 */
[----:B------:R-:W-:Y:S01]  /*df40*/  ISETP.GE.AND P4, PT, R13, R178, PT ;  /* 0x000000b20d00720c */ /* 0x000fe20003f86270 */
[----:B------:R-:W-:Y:S01]  /*df50*/  IMAD.U32 R13, RZ, RZ, UR5 ;  /* 0x00000005ff0d7e24 */ /* 0x000fe2000f8e00ff */
[----:B------:R-:W-:Y:S02]  /*df60*/  IADD3 R47, R249, 0xb1, RZ ;  /* 0x000000b1f92f7810 */ /* 0x000fe40007ffe0ff */
[--C-:B------:R-:W-:Y:S02]  /*df70*/  LOP3.LUT R91, R91, 0x60, R108.reuse, 0xfe, !PT ;  /* 0x000000605b5b7812 */ /* 0x100fe400078efe6c */
[----:B------:R-:W-:Y:S02]  /*df80*/  LOP3.LUT R45, R45, 0x68, R108, 0xfe, !PT ;  /* 0x000000682d2d7812 */ /* 0x000fe400078efe6c */
[----:B------:R-:W-:-:S02]  /*df90*/  FSEL R56, R54, -INF , !P6 ;  /* 0xff80000036387808 */ /* 0x000fc40007000000 */
[----:B------:R-:W-:Y:S02]  /*dfa0*/  FSEL R52, R7, -INF , !P2 ;  /* 0xff80000007347808 */ /* 0x000fe40005000000 */
[----:B------:R-:W-:Y:S02]  /*dfb0*/  ISETP.GE.AND P6, PT, R47, R179, PT ;  /* 0x000000b32f00720c */ /* 0x000fe40003fc6270 */
[----:B------:R-:W-:Y:S02]  /*dfc0*/  FSEL R207, R48, -INF , !P3 ;  /* 0xff80000030cf7808 */ /* 0x000fe40005800000 */
[----:B------:R-:W-:Y:S02]  /*dfd0*/  FSEL R202, R50, -INF , !P4 ;  /* 0xff80000032ca7808 */ /* 0x000fe40006000000 */
[----:B------:R-:W-:Y:S02]  /*dfe0*/  IADD3 R7, R249, 0xb9, RZ ;  /* 0x000000b9f9077810 */ /* 0x000fe40007ffe0ff */
[----:B------:R-:W-:-:S02]  /*dff0*/  ISETP.GE.AND P3, PT, R91, R178, PT ;  /* 0x000000b25b00720c */ /* 0x000fc40003f66270 */
[-C--:B------:R-:W-:Y:S02]  /*e000*/  ISETP.GE.AND P4, PT, R45, R179.reuse, PT ;  /* 0x000000b32d00720c */ /* 0x080fe40003f86270 */
[----:B------:R-:W-:Y:S02]  /*e010*/  LOP3.LUT R89, R89, 0x78, R108, 0xfe, !PT ;  /* 0x0000007859597812 */ /* 0x000fe400078efe6c */
[----:B------:R-:W-:Y:S02]  /*e020*/  ISETP.GE.AND P2, PT, R91, R179, PT ;  /* 0x000000b35b00720c */ /* 0x000fe40003f46270 */
[----:B------:R-:W-:Y:S02]  /*e030*/  FSEL R201, R46, -INF , !P5 ;  /* 0xff8000002ec97808 */ /* 0x000fe40006800000 */
[----:B------:R-:W-:Y:S01]  /*e040*/  FSEL R48, R193, -INF , !P6 ;  /* 0xff800000c1307808 */ /* 0x000fe20007000000 */
[----:B-1----:R-:W-:Y:S01]  /*e050*/  HMMA.16816.F32.BF16 R172, R112, R60, R172 ;  /* 0x0000003c70ac723c */ /* 0x002fe200000418ac */
[----:B------:R-:W-:-:S02]  /*e060*/  FSEL R204, R44, -INF , !P1 ;  /* 0xff8000002ccc7808 */ /* 0x000fc40004800000 */
[-C--:B------:R-:W-:Y:S02]  /*e070*/  ISETP.GE.AND P5, PT, R7, R179.reuse, PT ;  /* 0x000000b30700720c */ /* 0x080fe40003fa6270 */
[-C--:B------:R-:W-:Y:S02]  /*e080*/  ISETP.GE.AND P1, PT, R47, R178.reuse, PT ;  /* 0x000000b22f00720c */ /* 0x080fe40003f26270 */
[----:B------:R-:W-:Y:S01]  /*e090*/  FSEL R193, R42, -INF , !P3 ;  /* 0xff8000002ac17808 */ /* 0x000fe20005800000 */
[----:B------:R-:W-:Y:S01]  /*e0a0*/  HMMA.16816.F32.BF16 R168, R112, R62, R168 ;  /* 0x0000003e70a8723c */ /* 0x000fe200000418a8 */
[----:B------:R-:W-:Y:S02]  /*e0b0*/  FSEL R198, R36, -INF , !P4 ;  /* 0xff80000024c67808 */ /* 0x000fe40006000000 */
[-C--:B------:R-:W-:Y:S02]  /*e0c0*/  ISETP.GE.AND P6, PT, R45, R178.reuse, PT ;  /* 0x000000b22d00720c */ /* 0x080fe40003fc6270 */
[----:B------:R-:W-:Y:S01]  /*e0d0*/  ISETP.GE.AND P3, PT, R89, R179, PT ;  /* 0x000000b35900720c */ /* 0x000fe20003f66270 */
[----:B------:R-:W1:Y:S01]  /*e0e0*/  LDSM.16.M88.4 R44, [R166+0x7000] ;  /* 0x00700000a62c783b */ /* 0x000e620000000200 */
[----:B------:R-:W-:-:S02]  /*e0f0*/  ISETP.GE.AND P4, PT, R7, R178, PT ;  /* 0x000000b20700720c */ /* 0x000fc40003f86270 */
[----:B------:R-:W-:Y:S02]  /*e100*/  LOP3.LUT R90, R90, 0x70, R108, 0xfe, !PT ;  /* 0x000000705a5a7812 */ /* 0x000fe400078efe6c */
[----:B------:R-:W-:Y:S02]  /*e110*/  FSEL R199, R40, -INF , !P2 ;  /* 0xff80000028c77808 */ /* 0x000fe40005000000 */
[----:B------:R-:W-:Y:S02]  /*e120*/  IADD3 R7, R249, 0xc1, RZ ;  /* 0x000000c1f9077810 */ /* 0x000fe40007ffe0ff */
[----:B------:R-:W-:Y:S02]  /*e130*/  FSEL R40, R189, -INF , !P5 ;  /* 0xff800000bd287808 */ /* 0x000fe40006800000 */
[----:B------:R-:W-:Y:S02]  /*e140*/  FSEL R50, R195, -INF , !P1 ;  /* 0xff800000c3327808 */ /* 0x000fe40004800000 */
[----:B------:R-:W-:-:S02]  /*e150*/  ISETP.GE.AND P5, PT, R89, R178, PT ;  /* 0x000000b25900720c */ /* 0x000fc40003fa6270 */
[----:B------:R-:W-:Y:S02]  /*e160*/  FSEL R195, R38, -INF , !P6 ;  /* 0xff80000026c37808 */ /* 0x000fe40007000000 */
[----:B------:R-:W-:Y:S02]  /*e170*/  FSEL R89, R28, -INF , !P3 ;  /* 0xff8000001c597808 */ /* 0x000fe40005800000 */
[-C--:B------:R-:W-:Y:S02]  /*e180*/  ISETP.GE.AND P1, PT, R90, R179.reuse, PT ;  /* 0x000000b35a00720c */ /* 0x080fe40003f26270 */
[C---:B------:R-:W-:Y:S02]  /*e190*/  ISETP.GE.AND P6, PT, R7.reuse, R179, PT ;  /* 0x000000b30700720c */ /* 0x040fe40003fc6270 */
[----:B------:R-:W-:Y:S02]  /*e1a0*/  ISETP.GE.AND P3, PT, R7, R178, PT ;  /* 0x000000b20700720c */ /* 0x000fe40003f66270 */
[----:B------:R-:W-:-:S02]  /*e1b0*/  LOP3.LUT R77, R77, 0x80, R108, 0xfe, !PT ;  /* 0x000000804d4d7812 */ /* 0x000fc400078efe6c */
[----:B------:R-:W-:Y:S02]  /*e1c0*/  ISETP.GE.AND P2, PT, R90, R178, PT ;  /* 0x000000b25a00720c */ /* 0x000fe40003f46270 */
[----:B------:R-:W-:Y:S02]  /*e1d0*/  IADD3 R7, R249, 0xc9, RZ ;  /* 0x000000c9f9077810 */ /* 0x000fe40007ffe0ff */
[----:B------:R-:W-:Y:S02]  /*e1e0*/  LOP3.LUT R76, R76, 0x88, R108, 0xfe, !PT ;  /* 0x000000884c4c7812 */ /* 0x000fe400078efe6c */
[----:B------:R-:W-:Y:S02]  /*e1f0*/  FSEL R36, R191, -INF , !P4 ;  /* 0xff800000bf247808 */ /* 0x000fe40006000000 */
[----:B------:R-:W-:Y:S02]  /*e200*/  FSEL R38, R32, -INF , !P1 ;  /* 0xff80000020267808 */ /* 0x000fe40004800000 */
[----:B------:R-:W-:-:S02]  /*e210*/  FSEL R90, R30, -INF , !P5 ;  /* 0xff8000001e5a7808 */ /* 0x000fc40006800000 */
[--C-:B------:R-:W-:Y:S01]  /*e220*/  LOP3.LUT R23, R23, 0x90, R108.reuse, 0xfe, !PT ;  /* 0x0000009017177812 */ /* 0x100fe200078efe6c */
[C---:B-1----:R-:W-:Y:S01]  /*e230*/  HMMA.16816.F32.BF16 R128, R112.reuse, R44, R128 ;  /* 0x0000002c7080723c */ /* 0x042fe20000041880 */
[----:B------:R-:W-:Y:S02]  /*e240*/  LOP3.LUT R21, R21, 0x98, R108, 0xfe, !PT ;  /* 0x0000009815157812 */ /* 0x000fe400078efe6c */
[C---:B------:R-:W-:Y:S02]  /*e250*/  ISETP.GE.AND P4, PT, R77.reuse, R179, PT ;  /* 0x000000b34d00720c */ /* 0x040fe40003f86270 */
[----:B------:R-:W-:Y:S02]  /*e260*/  ISETP.GE.AND P1, PT, R77, R178, PT ;  /* 0x000000b24d00720c */ /* 0x000fe40003f26270 */
[----:B------:R-:W-:Y:S01]  /*e270*/  FSEL R42, R34, -INF , !P2 ;  /* 0xff800000222a7808 */ /* 0x000fe20005000000 */
[----:B------:R-:W-:Y:S01]  /*e280*/  HMMA.16816.F32.BF16 R124, R112, R46, R124 ;  /* 0x0000002e707c723c */ /* 0x000fe2000004187c */
[----:B------:R-:W-:-:S02]  /*e290*/  FSEL R54, R185, -INF , !P6 ;  /* 0xff800000b9367808 */ /* 0x000fc40007000000 */
[-C--:B------:R-:W-:Y:S02]  /*e2a0*/  ISETP.GE.AND P5, PT, R7, R179.reuse, PT ;  /* 0x000000b30700720c */ /* 0x080fe40003fa6270 */
[C---:B------:R-:W-:Y:S02]  /*e2b0*/  ISETP.GE.AND P2, PT, R76.reuse, R179, PT ;  /* 0x000000b34c00720c */ /* 0x040fe40003f46270 */
[----:B------:R-:W-:Y:S02]  /*e2c0*/  ISETP.GE.AND P6, PT, R76, R178, PT ;  /* 0x000000b24c00720c */ /* 0x000fe40003fc6270 */
        /* <DEDUP_REMOVED lines=8> */
[----:B------:R-:W-:-:S02]  /*e350*/  FSEL R99, R20, -INF , !P2 ;  /* 0xff80000014637808 */ /* 0x000fc40005000000 */
[----:B------:R-:W-:Y:S02]  /*e360*/  FSEL R100, R22, -INF , !P6 ;  /* 0xff80000016647808 */ /* 0x000fe40007000000 */
[----:B------:R-:W1:Y:S01]  /*e370*/  LDSM.16.M88.4 R20, [R166+0x7800] ;  /* 0x00780000a614783b */ /* 0x000e620000000200 */
[----:B------:R-:W-:Y:S01]  /*e380*/  ISETP.GE.AND P2, PT, R7, R178, PT ;  /* 0x000000b20700720c */ /* 0x000fe20003f46270 */
[----:B------:R-:W-:-:S04]  /*e390*/  DEPBAR.LE SB0, 0x0 ;  /* 0x000080000000791a */ /* 0x000fc80000000000 */
[----:B------:R-:W-:Y:S02]  /*e3a0*/  IADD3 R7, R249, 0xd1, RZ ;  /* 0x000000d1f9077810 */ /* 0x000fe40007ffe0ff */
[--C-:B------:R-:W-:Y:S02]  /*e3b0*/  LOP3.LUT R75, R75, 0xa0, R108.reuse, 0xfe, !PT ;  /* 0x000000a04b4b7812 */ /* 0x100fe400078efe6c */
[----:B------:R-:W-:Y:S02]  /*e3c0*/  LOP3.LUT R74, R74, 0xa8, R108, 0xfe, !PT ;  /* 0x000000a84a4a7812 */ /* 0x000fe400078efe6c */
[----:B------:R-:W-:Y:S02]  /*e3d0*/  ISETP.GE.AND P6, PT, R7, R179, PT ;  /* 0x000000b30700720c */ /* 0x000fe40003fc6270 */
[----:B------:R-:W-:Y:S02]  /*e3e0*/  FSEL R102, R16, -INF , !P3 ;  /* 0xff80000010667808 */ /* 0x000fe40005800000 */
[----:B------:R-:W-:-:S02]  /*e3f0*/  FSEL R103, R18, -INF , !P4 ;  /* 0xff80000012677808 */ /* 0x000fc40006000000 */
[----:B------:R-:W-:Y:S02]  /*e400*/  FSEL R105, R12, -INF , !P1 ;  /* 0xff8000000c697808 */ /* 0x000fe40004800000 */
[-C--:B------:R-:W-:Y:S02]  /*e410*/  ISETP.GE.AND P3, PT, R75, R178.reuse, PT ;  /* 0x000000b24b00720c */ /* 0x080fe40003f66270 */
[----:B------:R-:W-:Y:S02]  /*e420*/  ISETP.GE.AND P4, PT, R74, R179, PT ;  /* 0x000000b34a00720c */ /* 0x000fe40003f86270 */
[----:B------:R-:W-:Y:S02]  /*e430*/  ISETP.GE.AND P1, PT, R7, R178, PT ;  /* 0x000000b20700720c */ /* 0x000fe40003f26270 */
[----:B------:R-:W-:Y:S02]  /*e440*/  LOP3.LUT R70, R70, 0xb8, R108, 0xfe, !PT ;  /* 0x000000b846467812 */ /* 0x000fe400078efe6c */
[----:B------:R-:W-:-:S02]  /*e450*/  IADD3 R7, R249, 0xd9, RZ ;  /* 0x000000d9f9077810 */ /* 0x000fc40007ffe0ff */
[----:B------:R-:W-:Y:S02]  /*e460*/  FSEL R104, R173, -INF , !P6 ;  /* 0xff800000ad687808 */ /* 0x000fe40007000000 */
[----:B------:R-:W-:Y:S02]  /*e470*/  FSEL R111, R10, -INF , !P3 ;  /* 0xff8000000a6f7808 */ /* 0x000fe40005800000 */
[----:B------:R-:W-:Y:S02]  /*e480*/  FSEL R173, R4, -INF , !P4 ;  /* 0xff80000004ad7808 */ /* 0x000fe40006000000 */
[----:B------:R-:W-:Y:S02]  /*e490*/  ISETP.GE.AND P3, PT, R70, R179, PT ;  /* 0x000000b34600720c */ /* 0x000fe40003f66270 */
[----:B------:R-:W-:Y:S01]  /*e4a0*/  ISETP.GE.AND P4, PT, R7, R178, PT ;  /* 0x000000b20700720c */ /* 0x000fe20003f86270 */
[----:B-1----:R-:W-:Y:S01]  /*e4b0*/  HMMA.16816.F32.BF16 R120, R112, R20, R120 ;  /* 0x000000147078723c */ /* 0x002fe20000041878 */
[----:B------:R-:W-:-:S02]  /*e4c0*/  IADD3 R4, R249, 0xe1, RZ ;  /* 0x000000e1f9047810 */ /* 0x000fc40007ffe0ff */
[----:B------:R-:W-:Y:S02]  /*e4d0*/  FSEL R107, R171, -INF , !P4 ;  /* 0xff800000ab6b7808 */ /* 0x000fe40006000000 */
[----:B------:R-:W-:Y:S02]  /*e4e0*/  FSEL R181, R188, -INF , !P3 ;  /* 0xff800000bcb57808 */ /* 0x000fe40005800000 */
[C---:B------:R-:W-:Y:S01]  /*e4f0*/  ISETP.GE.AND P4, PT, R4.reuse, R179, PT ;  /* 0x000000b30400720c */ /* 0x040fe20003f86270 */
[----:B------:R-:W-:Y:S01]  /*e500*/  HMMA.16816.F32.BF16 R116, R112, R22, R116 ;  /* 0x000000167074723c */ /* 0x000fe20000041874 */
[----:B------:R-:W-:Y:S02]  /*e510*/  ISETP.GE.AND P3, PT, R4, R178, PT ;  /* 0x000000b20400720c */ /* 0x000fe40003f66270 */
[----:B------:R-:W-:Y:S02]  /*e520*/  IADD3 R4, R249, 0xe9, RZ ;  /* 0x000000e9f9047810 */ /* 0x000fe40007ffe0ff */
[----:B------:R-:W-:-:S02]  /*e530*/  FSEL R131, R131, -INF , !P3 ;  /* 0xff80000083837808 */ /* 0x000fc40005800000 */
[----:B------:R-:W-:Y:S02]  /*e540*/  FSEL R101, R183, -INF , !P2 ;  /* 0xff800000b7657808 */ /* 0x000fe40005000000 */
[-C--:B------:R-:W-:Y:S02]  /*e550*/  ISETP.GE.AND P3, PT, R4, R179.reuse, PT ;  /* 0x000000b30400720c */ /* 0x080fe40003f66270 */
[--C-:B------:R-:W-:Y:S02]  /*e560*/  LOP3.LUT R15, R15, 0xd8, R108.reuse, 0xfe, !PT ;  /* 0x000000d80f0f7812 */ /* 0x100fe400078efe6c */
[----:B------:R-:W-:Y:S02]  /*e570*/  ISETP.GE.AND P2, PT, R75, R179, PT ;  /* 0x000000b34b00720c */ /* 0x000fe40003f46270 */
[--C-:B------:R-:W-:Y:S02]  /*e580*/  LOP3.LUT R73, R73, 0xb0, R108.reuse, 0xfe, !PT ;  /* 0x000000b049497812 */ /* 0x100fe400078efe6c */
[----:B------:R-:W-:-:S02]  /*e590*/  LOP3.LUT R68, R68, 0xc0, R108, 0xfe, !PT ;  /* 0x000000c044447812 */ /* 0x000fc400078efe6c */
[--C-:B------:R-:W-:Y:S02]  /*e5a0*/  LOP3.LUT R19, R19, 0xc8, R108.reuse, 0xfe, !PT ;  /* 0x000000c813137812 */ /* 0x100fe400078efe6c */
[--C-:B------:R-:W-:Y:S02]  /*e5b0*/  LOP3.LUT R17, R17, 0xd0, R108.reuse, 0xfe, !PT ;  /* 0x000000d011117812 */ /* 0x100fe400078efe6c */
[--C-:B------:R-:W-:Y:S02]  /*e5c0*/  LOP3.LUT R13, R13, 0xe0, R108.reuse, 0xfe, !PT ;  /* 0x000000e00d0d7812 */ /* 0x100fe400078efe6c */
[--C-:B------:R-:W-:Y:S02]  /*e5d0*/  LOP3.LUT R11, R11, 0xe8, R108.reuse, 0xfe, !PT ;  /* 0x000000e80b0b7812 */ /* 0x100fe400078efe6c */
[--C-:B------:R-:W-:Y:S02]  /*e5e0*/  LOP3.LUT R9, R9, 0xf0, R108.reuse, 0xfe, !PT ;  /* 0x000000f009097812 */ /* 0x100fe400078efe6c */
[----:B------:R-:W-:-:S02]  /*e5f0*/  LOP3.LUT R5, R5, 0xf8, R108, 0xfe, !PT ;  /* 0x000000f805057812 */ /* 0x000fc400078efe6c */
[----:B------:R-:W-:Y:S01]  /*e600*/  FSEL R125, R125, -INF , !P3 ;  /* 0xff8000007d7d7808 */ /* 0x000fe20005800000 */
[----:B------:R-:W-:Y:S01]  /*e610*/  BAR.SYNC.DEFER_BLOCKING 0x0 ;  /* 0x0000000000007b1d */ /* 0x000fe20000010000 */
[-C--:B------:R-:W-:Y:S02]  /*e620*/  ISETP.GE.AND P6, PT, R74, R178.reuse, PT ;  /* 0x000000b24a00720c */ /* 0x080fe40003fc6270 */
[----:B------:R-:W-:Y:S02]  /*e630*/  FSEL R108, R14, -INF , !P5 ;  /* 0xff8000000e6c7808 */ /* 0x000fe40006800000 */
[----:B------:R-:W-:Y:S02]  /*e640*/  FSEL R109, R175, -INF , !P1 ;  /* 0xff800000af6d7808 */ /* 0x000fe40004800000 */
[----:B------:R-:W-:Y:S02]  /*e650*/  FSEL R110, R8, -INF , !P2 ;  /* 0xff800000086e7808 */ /* 0x000fe40005000000 */
[----:B------:R-:W-:-:S02]  /*e660*/  ISETP.GE.AND P3, PT, R15, R178, PT ;  /* 0x000000b20f00720c */ /* 0x000fc40003f66270 */
[-C--:B------:R-:W-:Y:S02]  /*e670*/  ISETP.GE.AND P1, PT, R73, R179.reuse, PT ;  /* 0x000000b34900720c */ /* 0x080fe40003f26270 */
[----:B------:R-:W-:Y:S02]  /*e680*/  ISETP.GE.AND P5, PT, R7, R179, PT ;  /* 0x000000b30700720c */ /* 0x000fe40003fa6270 */
[----:B------:R-:W-:Y:S02]  /*e690*/  ISETP.GE.AND P2, PT, R73, R178, PT ;  /* 0x000000b24900720c */ /* 0x000fe40003f46270 */
[----:B------:R-:W-:Y:S02]  /*e6a0*/  FSEL R106, R6, -INF , !P6 ;  /* 0xff800000066a7808 */ /* 0x000fe40007000000 */
[----:B------:R-:W-:Y:S02]  /*e6b0*/  FSEL R129, R129, -INF , !P4 ;  /* 0xff80000081817808 */ /* 0x000fe40006000000 */
[----:B------:R-:W-:-:S02]  /*e6c0*/  FSEL R112, R170, -INF , !P3 ;  /* 0xff800000aa707808 */ /* 0x000fc40005800000 */
[----:B------:R-:W-:Y:S02]  /*e6d0*/  FSEL R169, R169, -INF , !P5 ;  /* 0xff800000a9a97808 */ /* 0x000fe40006800000 */
[-C--:B------:R-:W-:Y:S02]  /*e6e0*/  ISETP.GE.AND P6, PT, R68, R179.reuse, PT ;  /* 0x000000b34400720c */ /* 0x080fe40003fc6270 */
[----:B------:R-:W-:Y:S02]  /*e6f0*/  FSEL R171, R192, -INF , !P1 ;  /* 0xff800000c0ab7808 */ /* 0x000fe40004800000 */
[----:B------:R-:W-:Y:S02]  /*e700*/  FSEL R175, R194, -INF , !P2 ;  /* 0xff800000c2af7808 */ /* 0x000fe40005000000 */
[----:B------:R-:W-:Y:S02]  /*e710*/  ISETP.GE.AND P4, PT, R19, R179, PT ;  /* 0x000000b31300720c */ /* 0x000fe40003f86270 */
[----:B------:R-:W-:-:S02]  /*e720*/  ISETP.GE.AND P3, PT, R9, R178, PT ;  /* 0x000000b20900720c */ /* 0x000fc40003f66270 */
[-C--:B------:R-:W-:Y:S02]  /*e730*/  ISETP.GE.AND P5, PT, R70, R178.reuse, PT ;  /* 0x000000b24600720c */ /* 0x080fe40003fa6270 */
[-C--:B------:R-:W-:Y:S02]  /*e740*/  ISETP.GE.AND P1, PT, R68, R178.reuse, PT ;  /* 0x000000b24400720c */ /* 0x080fe40003f26270 */
[----:B------:R-:W-:Y:S02]  /*e750*/  ISETP.GE.AND P2, PT, R19, R178, PT ;  /* 0x000000b21300720c */ /* 0x000fe40003f46270 */
[----:B------:R-:W-:Y:S02]  /*e760*/  FSEL R184, R184, -INF , !P6 ;  /* 0xff800000b8b87808 */ /* 0x000fe40007000000 */
[----:B------:R-:W-:Y:S02]  /*e770*/  FSEL R180, R180, -INF , !P4 ;  /* 0xff800000b4b47808 */ /* 0x000fe40006000000 */
[----:B------:R-:W-:-:S02]  /*e780*/  FSEL R122, R122, -INF , !P3 ;  /* 0xff8000007a7a7808 */ /* 0x000fc40005800000 */
[----:B------:R-:W-:Y:S02]  /*e790*/  FSEL R183, R190, -INF , !P5 ;  /* 0xff800000beb77808 */ /* 0x000fe40006800000 */
[-C--:B------:R-:W-:Y:S02]  /*e7a0*/  ISETP.GE.AND P6, PT, R17, R178.reuse, PT ;  /* 0x000000b21100720c */ /* 0x080fe40003fc6270 */
[----:B------:R-:W-:Y:S02]  /*e7b0*/  FSEL R186, R186, -INF , !P1 ;  /* 0xff800000baba7808 */ /* 0x000fe40004800000 */
[----:B------:R-:W-:Y:S02]  /*e7c0*/  ISETP.GE.AND P4, PT, R4, R178, PT ;  /* 0x000000b20400720c */ /* 0x000fe40003f86270 */
[----:B------:R-:W-:Y:S02]  /*e7d0*/  FSEL R182, R182, -INF , !P2 ;  /* 0xff800000b6b67808 */ /* 0x000fe40005000000 */
[----:B------:R-:W-:-:S02]  /*e7e0*/  PLOP3.LUT P3, PT, PT, PT, UP0, 0x80, 0x0 ;  /* 0x000000000000781c */ /* 0x000fc40003f6f008 */
[-C--:B------:R-:W-:Y:S02]  /*e7f0*/  ISETP.GE.AND P5, PT, R17, R179.reuse, PT ;  /* 0x000000b31100720c */ /* 0x080fe40003fa6270 */
[-C--:B------:R-:W-:Y:S02]  /*e800*/  ISETP.GE.AND P1, PT, R15, R179.reuse, PT ;  /* 0x000000b30f00720c */ /* 0x080fe40003f26270 */
[----:B------:R-:W-:Y:S02]  /*e810*/  ISETP.GE.AND P2, PT, R13, R179, PT ;  /* 0x000000b30d00720c */ /* 0x000fe40003f46270 */
[----:B------:R-:W-:Y:S02]  /*e820*/  IADD3 R4, R249, 0xf1, RZ ;  /* 0x000000f1f9047810 */ /* 0x000fe40007ffe0ff */
        /* <DEDUP_REMOVED lines=9> */
[----:B------:R-:W-:Y:S02]  /*e8c0*/  ISETP.GE.AND P2, PT, R4, R178, PT ;  /* 0x000000b20400720c */ /* 0x000fe40003f46270 */
[----:B------:R-:W-:Y:S02]  /*e8d0*/  IADD3 R249, R249, 0xf9, RZ ;  /* 0x000000f9f9f97810 */ /* 0x000fe40007ffe0ff */
[----:B------:R-:W-:Y:S02]  /*e8e0*/  FSEL R113, R121, -INF , !P6 ;  /* 0xff80000079717808 */ /* 0x000fe40007000000 */
[----:B------:R-:W-:Y:S02]  /*e8f0*/  FSEL R115, R130, -INF , !P5 ;  /* 0xff80000082737808 */ /* 0x000fe40006800000 */
[----:B------:R-:W-:-:S02]  /*e900*/  FSEL R123, R123, -INF , !P2 ;  /* 0xff8000007b7b7808 */ /* 0x000fc40005000000 */
[----:B------:R-:W-:Y:S02]  /*e910*/  FSEL R121, R124, -INF , !P4 ;  /* 0xff8000007c797808 */ /* 0x000fe40006000000 */
[----:B------:R-:W-:Y:S02]  /*e920*/  FSEL R126, R126, -INF , !P1 ;  /* 0xff8000007e7e7808 */ /* 0x000fe40004800000 */
[-C--:B------:R-:W-:Y:S02]  /*e930*/  ISETP.GE.AND P6, PT, R9, R179.reuse, PT ;  /* 0x000000b30900720c */ /* 0x080fe40003fc6270 */
[CC--:B------:R-:W-:Y:S02]  /*e940*/  ISETP.GE.AND P5, PT, R5.reuse, R179.reuse, PT ;  /* 0x000000b30500720c */ /* 0x0c0fe40003fa6270 */
[----:B------:R-:W-:Y:S02]  /*e950*/  ISETP.GE.AND P2, PT, R5, R178, PT ;  /* 0x000000b20500720c */ /* 0x000fe40003f46270 */
[----:B------:R-:W-:-:S02]  /*e960*/  ISETP.GE.AND P4, PT, R249, R179, PT ;  /* 0x000000b3f900720c */ /* 0x000fc40003f86270 */
[----:B------:R-:W-:Y:S01]  /*e970*/  ISETP.GE.AND P1, PT, R249, R178, PT ;  /* 0x000000b2f900720c */ /* 0x000fe20003f26270 */
[----:B------:R-:W-:Y:S01]  /*e980*/  IMAD.MOV.U32 R249, RZ, RZ, R3 ;  /* 0x000000fffff97224 */ /* 0x000fe200078e0003 */
        /* <DEDUP_REMOVED lines=41> */
[----:B------:R-:W-:Y:S02]  /*ec20*/  UISETP.GE.AND UP1, UPT, UR5, URZ, UPT ;  /* 0x0000003f0500728c */ /* 0x000fe4000bf26270 */
[----:B------:R-:W-:Y:S02]  /*ec30*/  @!UP2 UIADD3 UR13, UR13, 0x1, URZ ;  /* 0x000000010d0da890 */ /* 0x000fe4000fffe03f */
[----:B------:R-:W-:-:S02]  /*ec40*/  @!UP0 UIADD3 UR8, UR8, -UR4, URZ ;  /* 0x8000000408088290 */ /* 0x000fc4000fffe03f */
[----:B------:R-:W-:Y:S02]  /*ec50*/  @!UP0 UIADD3 UR11, UR11, 0x1, URZ ;  /* 0x000000010b0b8890 */ /* 0x000fe4000fffe03f */
[----:B------:R-:W-:Y:S02]  /*ec60*/  UISETP.GE.U32.AND UP3, UPT, UR8, UR4, UPT ;  /* 0x000000040800728c */ /* 0x000fe4000bf66070 */
[----:B------:R-:W-:Y:S02]  /*ec70*/  UISETP.GE.AND UP0, UPT, UR12, URZ, UPT ;  /* 0x0000003f0c00728c */ /* 0x000fe4000bf06270 */
[----:B------:R-:W-:Y:S02]  /*ec80*/  @UP4 UIADD3 UR13, UR13, 0x1, URZ ;  /* 0x000000010d0d4890 */ /* 0x000fe4000fffe03f */
[----:B------:R-:W-:Y:S02]  /*ec90*/  UISETP.NE.AND UP2, UPT, URZ, UR6, UPT ;  /* 0x000000063f00728c */ /* 0x000fe4000bf45270 */
[----:B------:R-:W-:-:S02]  /*eca0*/  ULOP3.LUT UR4, URZ, UR6, URZ, 0x33, !UPT ;  /* 0x000000063f047292 */ /* 0x000fc4000f8e333f */
[----:B------:R-:W-:Y:S02]  /*ecb0*/  @!UP1 UIADD3 UR13, -UR13, URZ, URZ ;  /* 0x0000003f0d0d9290 */ /* 0x000fe4000fffe13f */
[----:B------:R-:W-:Y:S02]  /*ecc0*/  @UP3 UIADD3 UR11, UR11, 0x1, URZ ;  /* 0x000000010b0b3890 */ /* 0x000fe4000fffe03f */
[----:B------:R-:W-:Y:S02]  /*ecd0*/  USEL UR13, UR4, UR13, !UP2 ;  /* 0x0000000d040d7287 */ /* 0x000fe4000d000000 */
[----:B------:R-:W-:Y:S02]  /*ece0*/  @!UP0 UIADD3 UR11, -UR11, URZ, URZ ;  /* 0x0000003f0b0b8290 */ /* 0x000fe4000fffe13f */
[----:B------:R-:W-:Y:S02]  /*ecf0*/  UIMAD.WIDE UR8, UR13, 0x4, UR18 ;  /* 0x000000040d0878a5 */ /* 0x000fe4000f8e0212 */
[----:B------:R-:W-:-:S04]  /*ed00*/  USEL UR4, UR4, UR11, !UP2 ;  /* 0x0000000b04047287 */ /* 0x000fc8000d000000 */
[----:B------:R-:W-:Y:S01]  /*ed10*/  UIMAD.WIDE UR10, UR4, 0x4, UR18 ;  /* 0x00000004040a78a5 */ /* 0x000fe2000f8e0212 */
[----:B------:R-:W-:Y:S01]  /*ed20*/  MOV R8, UR8 ;  /* 0x0000000800087c02 */ /* 0x000fe20008000f00 */
[----:B------:R-:W-:-:S04]  /*ed30*/  IMAD.U32 R9, RZ, RZ, UR9 ;  /* 0x00000009ff097e24 */ /* 0x000fc8000f8e00ff */
[----:B------:R-:W-:Y:S01]  /*ed40*/  MOV R6, UR10 ;  /* 0x0000000a00067c02 */ /* 0x000fe20008000f00 */
[----:B------:R-:W-:Y:S01]  /*ed50*/  IMAD.U32 R7, RZ, RZ, UR11 ;  /* 0x0000000bff077e24 */ /* 0x000fe2000f8e00ff */
        /* <DEDUP_REMOVED lines=16> */
[----:B------:R-:W-:-:S04]  /*ee60*/  IMAD R3, R3, c[0x0][0x180], RZ ;  /* 0x0000600003037a24 */ /* 0x000fc800078e02ff */
[----:B------:R-:W-:Y:S02]  /*ee70*/  IMAD R3, R4, c[0x0][0x184], R3 ;  /* 0x0000610004037a24 */ /* 0x000fe400078e0203 */
[----:B------:R-:W-:-:S03]  /*ee80*/  IMAD.MOV.U32 R4, RZ, RZ, R6 ;  /* 0x000000ffff047224 */ /* 0x000fc600078e0006 */
[----:B------:R-:W-:Y:S01]  /*ee90*/  IADD3 R3, R7, R3, RZ ;  /* 0x0000000307037210 */ /* 0x000fe20007ffe0ff */
[----:B------:R-:W-:Y:S05]  /*eea0*/  BRA `(.L_x_1536) ;  /* 0x0000002000007947 */ /* 0x000fea0003800000 */
.L_x_1535:
[----:B------:R-:W-:-:S04]  /*eeb0*/  LEA R4, -R5, RZ, 0x8 ;  /* 0x000000ff05047211 */ /* 0x000fc800078e41ff */
[----:B------:R-:W-:Y:S02]  /*eec0*/  SHF.R.S32.HI R3, RZ, 0x1f, R4 ;  /* 0x0000001fff037819 */ /* 0x000fe40000011404 */
.L_x_1536:
[--C-:B------:R-:W-:Y:S01]  /*eed0*/  @!P0 IMAD.MOV.U32 R10, RZ, RZ, R165.reuse ;  /* 0x000000ffff0a8224 */ /* 0x100fe200078e00a5 */
[----:B------:R-:W-:Y:S01]  /*eee0*/  @!P0 IADD3 R7, P2, P1, R4, UR23, R165 ;  /* 0x0000001704078c10 */ /* 0x000fe2000f95e0a5 */
[--C-:B------:R-:W-:Y:S01]  /*eef0*/  @!P0 IMAD.MOV.U32 R11, RZ, RZ, R164.reuse ;  /* 0x000000ffff0b8224 */ /* 0x100fe200078e00a4 */
[----:B------:R1:W-:Y:S01]  /*ef00*/  @P0 STS.128 [R243+0x2000], RZ ;  /* 0x002000fff3000388 */ /* 0x0003e20000000c00 */
[----:B------:R-:W-:Y:S01]  /*ef10*/  @!P0 IMAD.MOV.U32 R12, RZ, RZ, c[0x0][0x19c] ;  /* 0x00006700ff0c8624 */ /* 0x000fe200078e00ff */
[----:B------:R-:W-:Y:S01]  /*ef20*/  @!P0 IADD3.X R6, R3, UR22, R164, P2, P1 ;  /* 0x0000001603068c10 */ /* 0x000fe200097e24a4 */
[----:B------:R-:W-:Y:S01]  /*ef30*/  @!P0 IMAD.WIDE.U32 R10, R5, 0x50, R10 ;  /* 0x00000050050a8825 */ /* 0x000fe200078e000a */
[C---:B------:R-:W-:Y:S01]  /*ef40*/  @!P0 LEA R62, P4, R7.reuse, c[0x0][0x168], 0x1 ;  /* 0x00005a00073e8a11 */ /* 0x040fe200078808ff */
[----:B------:R-:W-:Y:S02]  /*ef50*/  BSSY B0, `(.L_x_1537) ;  /* 0x00000cb000007945 */ /* 0x000fe40003800000 */
[----:B------:R-:W-:Y:S01]  /*ef60*/  @!P0 IMAD R12, R12, 0x50, RZ ;  /* 0x000000500c0c8824 */ /* 0x000fe200078e02ff */
[----:B------:R-:W-:Y:S01]  /*ef70*/  @!P0 IADD3 R13, P1, R4, R10, RZ ;  /* 0x0000000a040d8210 */ /* 0x000fe20007f3e0ff */
[----:B------:R-:W-:Y:S01]  /*ef80*/  @!P0 IMAD.MOV.U32 R14, RZ, RZ, R165 ;  /* 0x000000ffff0e8224 */ /* 0x000fe200078e00a5 */
[----:B------:R-:W-:Y:S01]  /*ef90*/  @!P0 LEA.HI.X R63, R7, c[0x0][0x16c], R6, 0x1, P4 ;  /* 0x00005b00073f8a11 */ /* 0x000fe200020f0c06 */
[----:B------:R-:W-:Y:S01]  /*efa0*/  @!P0 IMAD.MOV.U32 R15, RZ, RZ, R164 ;  /* 0x000000ffff0f8224 */ /* 0x000fe200078e00a4 */
[----:B------:R-:W-:Y:S01]  /*efb0*/  @!P0 IADD3.X R12, R3, R12, R11, P1, !PT ;  /* 0x0000000c030c8210 */ /* 0x000fe20000ffe40b */
[----:B------:R-:W-:-:S02]  /*efc0*/  @!P0 IMAD.MOV.U32 R8, RZ, RZ, c[0x0][0x19c] ;  /* 0x00006700ff088624 */ /* 0x000fc400078e00ff */
[----:B------:R-:W-:-:S04]  /*efd0*/  @!P0 IMAD.WIDE.U32 R14, R5, 0x30, R14 ;  /* 0x00000030050e8825 */ /* 0x000fc800078e000e */
[--C-:B------:R-:W-:Y:S01]  /*efe0*/  @!P0 IMAD.MOV.U32 R18, RZ, RZ, R165.reuse ;  /* 0x000000ffff128224 */ /* 0x100fe200078e00a5 */
[----:B------:R-:W-:Y:S01]  /*eff0*/  @!P0 IADD3 R9, P2, R4, R14, RZ ;  /* 0x0000000e04098210 */ /* 0x000fe20007f5e0ff */
[--C-:B------:R-:W-:Y:S02]  /*f000*/  @!P0 IMAD.MOV.U32 R19, RZ, RZ, R164.reuse ;  /* 0x000000ffff138224 */ /* 0x100fe400078e00a4 */
[--C-:B------:R-:W-:Y:S02]  /*f010*/  @!P0 IMAD.MOV.U32 R10, RZ, RZ, R165.reuse ;  /* 0x000000ffff0a8224 */ /* 0x100fe400078e00a5 */
[----:B------:R-:W-:Y:S02]  /*f020*/  @!P0 IMAD.MOV.U32 R11, RZ, RZ, R164 ;  /* 0x000000ffff0b8224 */ /* 0x000fe400078e00a4 */
[----:B------:R-:W-:Y:S02]  /*f030*/  @!P0 IMAD R8, R8, 0x30, RZ ;  /* 0x0000003008088824 */ /* 0x000fe400078e02ff */
[----:B------:R-:W-:-:S02]  /*f040*/  @!P0 IMAD.MOV.U32 R6, RZ, RZ, R165 ;  /* 0x000000ffff068224 */ /* 0x000fc400078e00a5 */
[----:B------:R-:W-:Y:S01]  /*f050*/  @!P0 IMAD.MOV.U32 R7, RZ, RZ, R164 ;  /* 0x000000ffff078224 */ /* 0x000fe200078e00a4 */
[----:B------:R-:W-:Y:S01]  /*f060*/  @!P0 IADD3.X R8, R3, R8, R15, P2, !PT ;  /* 0x0000000803088210 */ /* 0x000fe200017fe40f */
[----:B------:R-:W-:Y:S02]  /*f070*/  @!P0 IMAD.MOV.U32 R16, RZ, RZ, c[0x0][0x19c] ;  /* 0x00006700ff108624 */ /* 0x000fe400078e00ff */
[----:B------:R-:W-:Y:S02]  /*f080*/  @!P0 IMAD.MOV.U32 R20, RZ, RZ, c[0x0][0x19c] ;  /* 0x00006700ff148624 */ /* 0x000fe400078e00ff */
[----:B------:R-:W-:-:S04]  /*f090*/  @!P0 IMAD.WIDE.U32 R18, R5, 0x70, R18 ;  /* 0x0000007005128825 */ /* 0x000fc800078e0012 */
        /* <DEDUP_REMOVED lines=8> */
[----:B------:R-:W-:Y:S01]  /*f120*/  @!P0 IMAD.MOV.U32 R44, RZ, RZ, R165 ;  /* 0x000000ffff2c8224 */ /* 0x000fe200078e00a5 */
[C---:B------:R-:W-:Y:S01]  /*f130*/  @!P0 IADD3.X R16, R3.reuse, R16, R19, P4, !PT ;  /* 0x0000001003108210 */ /* 0x040fe200027fe413 */
[----:B------:R-:W-:Y:S01]  /*f140*/  @!P0 IMAD.MOV.U32 R45, RZ, RZ, R164 ;  /* 0x000000ffff2d8224 */ /* 0x000fe200078e00a4 */
[----:B------:R-:W-:Y:S01]  /*f150*/  @!P0 IADD3.X R20, R3, R20, R11, P2, !PT ;  /* 0x0000001403148210 */ /* 0x000fe200017fe40b */
[----:B------:R-:W-:Y:S02]  /*f160*/  @!P0 IMAD R22, R22, 0xa0, RZ ;  /* 0x000000a016168824 */ /* 0x000fe400078e02ff */
[----:B------:R-:W-:-:S02]  /*f170*/  @!P0 IMAD.MOV.U32 R18, RZ, RZ, R165 ;  /* 0x000000ffff128224 */ /* 0x000fc400078e00a5 */
[--C-:B------:R-:W-:Y:S01]  /*f180*/  @!P0 IMAD.MOV.U32 R19, RZ, RZ, R164.reuse ;  /* 0x000000ffff138224 */ /* 0x100fe200078e00a4 */
[----:B------:R-:W-:Y:S01]  /*f190*/  @!P0 IADD3.X R22, R3, R22, R7, P1, !PT ;  /* 0x0000001603168210 */ /* 0x000fe20000ffe407 */
[----:B------:R-:W-:Y:S02]  /*f1a0*/  @!P0 IMAD.MOV.U32 R10, RZ, RZ, R165 ;  /* 0x000000ffff0a8224 */ /* 0x000fe400078e00a5 */
[----:B------:R-:W-:Y:S02]  /*f1b0*/  @!P0 IMAD.MOV.U32 R11, RZ, RZ, R164 ;  /* 0x000000ffff0b8224 */ /* 0x000fe400078e00a4 */
[----:B------:R-:W-:-:S04]  /*f1c0*/  @!P0 IMAD.WIDE.U32 R44, R5, 0x60, R44 ;  /* 0x00000060052c8825 */ /* 0x000fc800078e002c */
[----:B------:R-:W-:Y:S01]  /*f1d0*/  @!P0 IMAD.MOV.U32 R14, RZ, RZ, c[0x0][0x19c] ;  /* 0x00006700ff0e8624 */ /* 0x000fe200078e00ff */
[----:B------:R-:W-:Y:S01]  /*f1e0*/  @!P0 IADD3 R15, P5, R4, R44, RZ ;  /* 0x0000002c040f8210 */ /* 0x000fe20007fbe0ff */
[--C-:B------:R-:W-:Y:S02]  /*f1f0*/  @!P0 IMAD.MOV.U32 R46, RZ, RZ, R165.reuse ;  /* 0x000000ffff2e8224 */ /* 0x100fe400078e00a5 */
[--C-:B------:R-:W-:Y:S02]  /*f200*/  @!P0 IMAD.MOV.U32 R47, RZ, RZ, R164.reuse ;  /* 0x000000ffff2f8224 */ /* 0x100fe400078e00a4 */
[----:B------:R-:W-:Y:S02]  /*f210*/  @!P0 IMAD.MOV.U32 R6, RZ, RZ, R165 ;  /* 0x000000ffff068224 */ /* 0x000fe400078e00a5 */
[----:B------:R-:W-:Y:S02]  /*f220*/  @!P0 IMAD.MOV.U32 R7, RZ, RZ, R164 ;  /* 0x000000ffff078224 */ /* 0x000fe400078e00a4 */
[----:B------:R-:W-:-:S02]  /*f230*/  @!P0 IMAD.MOV.U32 R28, RZ, RZ, c[0x0][0x19c] ;  /* 0x00006700ff1c8624 */ /* 0x000fc400078e00ff */
[----:B------:R-:W-:Y:S02]  /*f240*/  @!P0 IMAD.MOV.U32 R32, RZ, RZ, c[0x0][0x19c] ;  /* 0x00006700ff208624 */ /* 0x000fe400078e00ff */
[----:B------:R-:W-:-:S04]  /*f250*/  @!P0 IMAD.WIDE.U32 R18, R5, 0xc0, R18 ;  /* 0x000000c005128825 */ /* 0x000fc800078e0012 */
[----:B------:R-:W-:Y:S01]  /*f260*/  @!P0 IMAD.WIDE.U32 R10, R5, 0xd0, R10 ;  /* 0x000000d0050a8825 */ /* 0x000fe200078e000a */
[----:B------:R-:W-:-:S03]  /*f270*/  @!P0 IADD3 R30, P4, R4, R18, RZ ;  /* 0x00000012041e8210 */ /* 0x000fc60007f9e0ff */
[----:B------:R-:W-:Y:S01]  /*f280*/  @!P0 IMAD R14, R14, 0x60, RZ ;  /* 0x000000600e0e8824 */ /* 0x000fe200078e02ff */
[----:B------:R-:W-:Y:S01]  /*f290*/  @!P0 IADD3 R34, P2, R4, R10, RZ ;  /* 0x0000000a04228210 */ /* 0x000fe20007f5e0ff */
[----:B------:R-:W-:Y:S02]  /*f2a0*/  @!P0 IMAD.MOV.U32 R24, RZ, RZ, c[0x0][0x19c] ;  /* 0x00006700ff188624 */ /* 0x000fe400078e00ff */
[----:B------:R-:W-:Y:S01]  /*f2b0*/  @!P0 IMAD.MOV.U32 R44, RZ, RZ, c[0x0][0x19c] ;  /* 0x00006700ff2c8624 */ /* 0x000fe200078e00ff */
[----:B------:R-:W-:Y:S01]  /*f2c0*/  @!P0 IADD3.X R14, R3, R14, R45, P5, !PT ;  /* 0x0000000e030e8210 */ /* 0x000fe20002ffe42d */
[----:B------:R-:W-:-:S04]  /*f2d0*/  @!P0 IMAD.WIDE.U32 R46, R5, 0xb0, R46 ;  /* 0x000000b0052e8825 */ /* 0x000fc800078e002e */
        /* <DEDUP_REMOVED lines=10> */
[CC--:B------:R-:W-:Y:S01]  /*f380*/  @!P0 LEA R11, P4, R5.reuse, R165.reuse, 0x6 ;  /* 0x000000a5050b8211 */ /* 0x0c0fe200078830ff */
[----:B------:R-:W-:Y:S01]  /*f390*/  @!P0 IMAD.MOV.U32 R18, RZ, RZ, c[0x0][0x19c] ;  /* 0x00006700ff128624 */ /* 0x000fe200078e00ff */
[----:B------:R-:W-:Y:S01]  /*f3a0*/  @!P0 LEA R19, P2, R5, R165, 0x7 ;  /* 0x000000a505138211 */ /* 0x000fe200078438ff */
[----:B------:R-:W-:Y:S01]  /*f3b0*/  @!P0 IMAD.MOV.U32 R6, RZ, RZ, c[0x0][0x19c] ;  /* 0x00006700ff068624 */ /* 0x000fe200078e00ff */
[----:B------:R-:W-:-:S02]  /*f3c0*/  @!P0 IADD3.X R24, R3, R24, R47, P5, !PT ;  /* 0x0000001803188210 */ /* 0x000fc40002ffe42f */
[----:B------:R-:W-:Y:S02]  /*f3d0*/  @!P0 IADD3.X R44, R3, R44, R7, P1, !PT ;  /* 0x0000002c032c8210 */ /* 0x000fe40000ffe407 */
[C---:B------:R-:W-:Y:S02]  /*f3e0*/  @!P0 LEA R7, P5, R5.reuse, R165, 0x5 ;  /* 0x000000a505078211 */ /* 0x040fe400078a28ff */
[CC--:B------:R-:W-:Y:S02]  /*f3f0*/  @!P0 LEA.HI.X R10, R5.reuse, R164.reuse, R10, 0x6, P4 ;  /* 0x000000a4050a8211 */ /* 0x0c0fe400020f340a */
[----:B------:R-:W-:Y:S02]  /*f400*/  @!P0 LEA.HI.X R18, R5, R164, R18, 0x7, P2 ;  /* 0x000000a405128211 */ /* 0x000fe400010f3c12 */
[----:B------:R-:W-:Y:S02]  /*f410*/  LEA R250, P1, R165, c[0x0][0x168], 0x1 ;  /* 0x00005a00a5fa7a11 */ /* 0x000fe400078208ff */
[----:B------:R-:W-:-:S02]  /*f420*/  @!P0 IADD3 R11, P4, R4, R11, RZ ;  /* 0x0000000b040b8210 */ /* 0x000fc40007f9e0ff */
[C---:B------:R-:W-:Y:S02]  /*f430*/  @!P0 IADD3 R19, P2, R4.reuse, R19, RZ ;  /* 0x0000001304138210 */ /* 0x040fe40007f5e0ff */
[----:B------:R-:W-:Y:S01]  /*f440*/  @!P0 LEA.HI.X R6, R5, R164, R6, 0x5, P5 ;  /* 0x000000a405068211 */ /* 0x000fe200028f2c06 */
[C---:B------:R-:W-:Y:S01]  /*f450*/  @!P0 IMAD.X R10, R3.reuse, 0x1, R10, P4 ;  /* 0x00000001030a8824 */ /* 0x040fe200020e060a */
[C---:B------:R-:W-:Y:S01]  /*f460*/  @!P0 IADD3 R7, P5, R4.reuse, R7, RZ ;  /* 0x0000000704078210 */ /* 0x040fe20007fbe0ff */
[----:B------:R-:W-:Y:S01]  /*f470*/  @!P0 IMAD.X R18, R3, 0x1, R18, P2 ;  /* 0x0000000103128824 */ /* 0x000fe200010e0612 */
[----:B------:R-:W-:Y:S02]  /*f480*/  LEA.HI.X R249, R165, c[0x0][0x16c], R164, 0x1, P1 ;  /* 0x00005b00a5f97a11 */ /* 0x000fe400008f0ca4 */
[----:B------:R-:W-:Y:S01]  /*f490*/  @!P0 LEA R74, P1, R4, R250, 0x1 ;  /* 0x000000fa044a8211 */ /* 0x000fe200078208ff */
[----:B------:R-:W-:Y:S01]  /*f4a0*/  @!P0 IMAD.X R6, R3, 0x1, R6, P5 ;  /* 0x0000000103068824 */ /* 0x000fe200028e0606 */
[----:B------:R-:W-:-:S02]  /*f4b0*/  @!P0 LEA R46, P4, R11, c[0x0][0x168], 0x1 ;  /* 0x00005a000b2e8a11 */ /* 0x000fc400078808ff */
[----:B------:R-:W-:Y:S02]  /*f4c0*/  @!P0 LEA R76, P2, R19, c[0x0][0x168], 0x1 ;  /* 0x00005a00134c8a11 */ /* 0x000fe400078408ff */
[----:B------:R-:W-:Y:S02]  /*f4d0*/  @!P0 LEA R60, P5, R7, c[0x0][0x168], 0x1 ;  /* 0x00005a00073c8a11 */ /* 0x000fe400078a08ff */
[----:B------:R-:W-:Y:S02]  /*f4e0*/  @!P0 LEA.HI.X R75, R4, R249, R3, 0x1, P1 ;  /* 0x000000f9044b8211 */ /* 0x000fe400008f0c03 */
[----:B------:R-:W-:Y:S02]  /*f4f0*/  @!P0 LEA.HI.X R47, R11, c[0x0][0x16c], R10, 0x1, P4 ;  /* 0x00005b000b2f8a11 */ /* 0x000fe400020f0c0a */
        /* <DEDUP_REMOVED lines=24> */
[----:B------:R-:W-:Y:S01]  /*f680*/  @!P0 LEA.HI.X R9, R23, c[0x0][0x16c], R22, 0x1, P1 ;  /* 0x00005b0017098a11 */ /* 0x000fe200008f0c16 */
[----:B------:R1:W-:Y:S01]  /*f690*/  @P0 STS.128 [R243+0x3800], RZ ;  /* 0x003800fff3000388 */ /* 0x0003e20000000c00 */
[----:B------:R-:W-:Y:S02]  /*f6a0*/  @!P0 LEA.HI.X R13, R21, c[0x0][0x16c], R20, 0x1, P2 ;  /* 0x00005b00150d8a11 */ /* 0x000fe400010f0c14 */
[----:B------:R-:W-:Y:S01]  /*f6b0*/  @!P0 LEA R20, P4, R30, c[0x0][0x168], 0x1 ;  /* 0x00005a001e148a11 */ /* 0x000fe200078808ff */
[----:B------:R-:W-:Y:S01]  /*f6c0*/  @!PT LDS RZ, [RZ] ;  /* 0x00000000fffff984 */ /* 0x000fe20000000800 */
[----:B------:R-:W-:Y:S01]  /*f6d0*/  @!PT LDS RZ, [RZ] ;  /* 0x00000000fffff984 */ /* 0x000fe20000000800 */
[----:B------:R-:W-:Y:S01]  /*f6e0*/  @!PT LDS RZ, [RZ] ;  /* 0x00000000fffff984 */ /* 0x000fe20000000800 */
[----:B------:R1:W-:Y:S01]  /*f6f0*/  @!P0 LDGSTS.E.BYPASS.LTC128B.128 [R243+0x3800], [R10.64] ;  /* 0x038000000af38fae */ /* 0x0003e2000b901d54 */
[----:B------:R-:W-:-:S02]  /*f700*/  @!P0 LEA R16, P2, R34, c[0x0][0x168], 0x1 ;  /* 0x00005a0022108a11 */ /* 0x000fc400078408ff */
[C---:B--2---:R-:W-:Y:S01]  /*f710*/  @!P0 LEA R74, P5, R15.reuse, c[0x0][0x168], 0x1 ;  /* 0x00005a000f4a8a11 */ /* 0x044fe200078a08ff */
[----:B------:R1:W-:Y:S01]  /*f720*/  @P0 STS.128 [R243+0x4000], RZ ;  /* 0x004000fff3000388 */ /* 0x0003e20000000c00 */
[----:B------:R-:W-:Y:S02]  /*f730*/  @!P0 LEA.HI.X R21, R30, c[0x0][0x16c], R28, 0x1, P4 ;  /* 0x00005b001e158a11 */ /* 0x000fe400020f0c1c */
[----:B------:R-:W-:Y:S01]  /*f740*/  @!P0 LEA.HI.X R75, R15, c[0x0][0x16c], R14, 0x1, P5 ;  /* 0x00005b000f4b8a11 */ /* 0x000fe200028f0c0e */
[----:B------:R-:W-:Y:S01]  /*f750*/  @!PT LDS RZ, [RZ] ;  /* 0x00000000fffff984 */ /* 0x000fe20000000800 */
[----:B------:R-:W-:Y:S01]  /*f760*/  @!PT LDS RZ, [RZ] ;  /* 0x00000000fffff984 */ /* 0x000fe20000000800 */
[----:B------:R-:W-:Y:S01]  /*f770*/  @!PT LDS RZ, [RZ] ;  /* 0x00000000fffff984 */ /* 0x000fe20000000800 */
[----:B------:R1:W-:Y:S01]  /*f780*/  @!P0 LDGSTS.E.BYPASS.LTC128B.128 [R243+0x4000], [R46.64] ;  /* 0x040000002ef38fae */ /* 0x0003e2000b901d54 */
[C---:B------:R-:W-:Y:S02]  /*f790*/  @!P0 LEA R22, P5, R26.reuse, c[0x0][0x168], 0x1 ;  /* 0x00005a001a168a11 */ /* 0x040fe400078a08ff */
        /* <DEDUP_REMOVED lines=56> */
[----:B------:R-:W-:Y:S01]  /*fb20*/  LOP3.LUT R165, R165, R164, RZ, 0x3c, !PT ;  /* 0x000000a4a5a57212 */ /* 0x000fe200078e3cff */
[----:B------:R-:W-:-:S02]  /*fb30*/  ULDC UR4, c[0x0][0x19c] ;  /* 0x0000670000047ab9 */ /* 0x000fc40000000800 */
[----:B------:R-:W-:Y:S01]  /*fb40*/  UIMAD UR4, UR4, 0xf0, URZ ;  /* 0x000000f0040478a4 */ /* 0x000fe2000f8e023f */
[----:B------:R-:W-:-:S04]  /*fb50*/  LOP3.LUT R164, R165, R164, RZ, 0x3c, !PT ;  /* 0x000000a4a5a47212 */ /* 0x000fc800078e3cff */
[----:B------:R-:W-:-:S05]  /*fb60*/  LOP3.LUT R165, R165, R164, RZ, 0x3c, !PT ;  /* 0x000000a4a5a57212 */ /* 0x000fca00078e3cff */
[----:B------:R-:W-:-:S05]  /*fb70*/  IMAD.WIDE.U32 R164, R5, 0xf0, R164 ;  /* 0x000000f005a47825 */ /* 0x000fca00078e00a4 */
[----:B-1----:R-:W-:-:S04]  /*fb80*/  IADD3 R6, P0, R4, R164, RZ ;  /* 0x000000a404067210 */ /* 0x002fc80007f1e0ff */
[----:B------:R-:W-:Y:S02]  /*fb90*/  IADD3.X R5, R3, UR4, R165, P0, !PT ;  /* 0x0000000403057c10 */ /* 0x000fe400087fe4a5 */
[----:B------:R-:W-:-:S04]  /*fba0*/  LEA R8, P0, R6, c[0x0][0x168], 0x1 ;  /* 0x00005a0006087a11 */ /* 0x000fc800078008ff */
[----:B------:R-:W-:-:S05]  /*fbb0*/  LEA.HI.X R9, R6, c[0x0][0x16c], R5, 0x1, P0 ;  /* 0x00005b0006097a11 */ /* 0x000fca00000f0c05 */
[----:B------:R-:W-:Y:S01]  /*fbc0*/  @!PT LDS RZ, [RZ] ;  /* 0x00000000fffff984 */ /* 0x000fe20000000800 */
[----:B------:R-:W-:Y:S01]  /*fbd0*/  @!PT LDS RZ, [RZ] ;  /* 0x00000000fffff984 */ /* 0x000fe20000000800 */
[----:B------:R-:W-:Y:S01]  /*fbe0*/  @!PT LDS RZ, [RZ] ;  /* 0x00000000fffff984 */ /* 0x000fe20000000800 */
[----:B------:R1:W-:Y:S04]  /*fbf0*/  LDGSTS.E.BYPASS.LTC128B.128 [R243+0x9800], [R8.64] ;  /* 0x0980000008f37fae */ /* 0x0003e8000b901d54 */
.L_x_1538:
[----:B------:R-:W-:Y:S05]  /*fc00*/  BSYNC B0 ;  /* 0x0000000000007941 */ /* 0x000fea0003800000 */
.L_x_1537:
[----:B------:R-:W0:Y:S01]  /*fc10*/  LDGDEPBAR ;  /* 0x00000000000079af */ /* 0x000e220000000000 */
[----:B------:R-:W-:-:S04]  /*fc20*/  LEA R250, P0, R4, R250, 0x1 ;  /* 0x000000fa04fa7211 */ /* 0x000fc800078008ff */
[----:B------:R-:W-:Y:S02]  /*fc30*/  LEA.HI.X R249, R4, R249, R3, 0x1, P0 ;  /* 0x000000f904f97211 */ /* 0x000fe400000f0c03 */
.L_x_1534:
[----:B-1----:R-:W2:Y:S04]  /*fc40*/  LDL.LU R9, [R1+0x8] ;  /* 0x0000080001097983 */ /* 0x002ea80000300800 */
[----:B------:R-:W3:Y:S04]  /*fc50*/  LDL.LU R8, [R1+0x4] ;  /* 0x0000040001087983 */ /* 0x000ee80000300800 */
[----:B------:R-:W4:Y:S04]  /*fc60*/  LDL.LU R7, [R1] ;  /* 0x0000000001077983 */ /* 0x000f280000300800 */
[----:B------:R-:W5:Y:S01]  /*fc70*/  LDL.LU R76, [R1+0xc] ;  /* 0x00000c00014c7983 */ /* 0x000f620000300800 */
[----:B------:R-:W-:-:S02]  /*fc80*/  FMNMX.FTZ R6, R2, R27, !PT ;  /* 0x0000001b02067209 */ /* 0x000fc40007810000 */
[----:B------:R-:W-:Y:S01]  /*fc90*/  FMNMX.FTZ R5, R0, R29, !PT ;  /* 0x0000001d00057209 */ /* 0x000fe20007810000 */
[----:B------:R-:W-:Y:S04]  /*fca0*/  LDSM.16.MT88.4 R16, [R237+0xa000] ;  /* 0x00a00000ed10783b */ /* 0x000fe80000004200 */
[----:B------:R-:W-:Y:S04]  /*fcb0*/  LDSM.16.MT88.4 R20, [R233+0xa000] ;  /* 0x00a00000e914783b */ /* 0x000fe80000004200 */
[----:B------:R-:W-:Y:S04]  /*fcc0*/  LDSM.16.MT88.4 R44, [R237+0xa800] ;  /* 0x00a80000ed2c783b */ /* 0x000fe80000004200 */
[----:B------:R-:W-:Y:S01]  /*fcd0*/  LDSM.16.MT88.4 R60, [R234+0xa800] ;  /* 0x00a80000ea3c783b */ /* 0x000fe20000004200 */
[----:B--2---:R-:W-:-:S04]  /*fce0*/  FMNMX.FTZ R6, R9, R6, !PT ;  /* 0x0000000609067209 */ /* 0x004fc80007810000 */
[----:B------:R-:W-:Y:S02]  /*fcf0*/  FMNMX.FTZ R6, R35, R6, !PT ;  /* 0x0000000623067209 */ /* 0x000fe40007810000 */
[----:B----4-:R-:W-:Y:S02]  /*fd00*/  FMNMX.FTZ R5, R7, R5, !PT ;  /* 0x0000000507057209 */ /* 0x010fe40007810000 */
[----:B---3--:R-:W-:Y:S02]  /*fd10*/  FMNMX.FTZ R6, R8, R6, !PT ;  /* 0x0000000608067209 */ /* 0x008fe40007810000 */
        /* <DEDUP_REMOVED lines=13> */
[----:B-----5:R-:W-:Y:S02]  /*fdf0*/  FMNMX.FTZ R6, R76, R6, !PT ;  /* 0x000000064c067209 */ /* 0x020fe40007810000 */
        /* <DEDUP_REMOVED lines=116> */
[----:B------:R-:W-:Y:S01]  /*10540*/  FMUL.FTZ R179, R187, c[0x0][0x23c] ;  /* 0x00008f00bbb37a20 */ /* 0x000fe20000410000 */
[----:B--2---:R-:W-:Y:S02]  /*10550*/  FMNMX.FTZ R185, R3, R185, !PT ;  /* 0x000000b903b97209 */ /* 0x004fe40007810000 */
[----:B------:R-:W-:Y:S02]  /*10560*/  FSEL R4, R187, RZ, P1 ;  /* 0x000000ffbb047208 */ /* 0x000fe40000800000 */
[C---:B------:R-:W-:Y:S01]  /*10570*/  FSETP.NEU.FTZ.AND P0, PT, R185.reuse, -INF , PT ;  /* 0xff800000b900780b */ /* 0x040fe20003f1d000 */
[----:B------:R-:W-:Y:S01]  /*10580*/  FMUL.FTZ R130, R185, c[0x0][0x23c] ;  /* 0x00008f00b9827a20 */ /* 0x000fe20000410000 */
[----:B------:R-:W-:Y:S01]  /*10590*/  FSEL R179, R179, RZ, P1 ;  /* 0x000000ffb3b37208 */ /* 0x000fe20000800000 */
[----:B------:R-:W-:Y:S01]  /*105a0*/  FADD.FTZ R4, R2, -R4 ;  /* 0x8000000402047221 */ /* 0x000fe20000010000 */
[----:B------:R-:W-:-:S02]  /*105b0*/  FSEL R5, R185, RZ, P0 ;  /* 0x000000ffb9057208 */ /* 0x000fc40000000000 */
[----:B------:R-:W-:Y:S01]  /*105c0*/  FSEL R130, R130, RZ, P0 ;  /* 0x000000ff82827208 */ /* 0x000fe20000000000 */
[----:B------:R-:W-:Y:S02]  /*105d0*/  FMUL.FTZ R4, R4, c[0x0][0x23c] ;  /* 0x00008f0004047a20 */ /* 0x000fe40000410000 */
[----:B------:R-:W-:Y:S02]  /*105e0*/  FADD.FTZ R5, R0, -R5 ;  /* 0x8000000500057221 */ /* 0x000fe40000010000 */
[----:B------:R-:W-:Y:S01]  /*105f0*/  FFMA.FTZ R124, R7, c[0x0][0x23c], -R130 ;  /* 0x00008f00077c7a23 */ /* 0x000fe20000010882 */
[----:B------:R-:W1:Y:S01]  /*10600*/  MUFU.EX2 R189, R4 ;  /* 0x0000000400bd7308 */ /* 0x000e620000000800 */
[----:B------:R-:W-:Y:S02]  /*10610*/  FMUL.FTZ R5, R5, c[0x0][0x23c] ;  /* 0x00008f0005057a20 */ /* 0x000fe40000410000 */
[--C-:B------:R-:W-:Y:S02]  /*10620*/  FFMA.FTZ R178, R27, c[0x0][0x23c], -R179.reuse ;  /* 0x00008f001bb27a23 */ /* 0x100fe400000108b3 */
[----:B------:R-:W-:-:S02]  /*10630*/  FFMA.FTZ R170, R9, c[0x0][0x23c], -R179 ;  /* 0x00008f0009aa7a23 */ /* 0x000fc400000108b3 */
[--C-:B------:R-:W-:Y:S01]  /*10640*/  FFMA.FTZ R165, R35, c[0x0][0x23c], -R179.reuse ;  /* 0x00008f0023a57a23 */ /* 0x100fe200000108b3 */
[----:B------:R2:W3:Y:S01]  /*10650*/  MUFU.EX2 R188, R5 ;  /* 0x0000000500bc7308 */ /* 0x0004e20000000800 */
[--C-:B------:R-:W-:Y:S02]  /*10660*/  FFMA.FTZ R164, R8, c[0x0][0x23c], -R179.reuse ;  /* 0x00008f0008a47a23 */ /* 0x100fe400000108b3 */
[--C-:B------:R-:W-:Y:S02]  /*10670*/  FFMA.FTZ R128, R29, c[0x0][0x23c], -R130.reuse ;  /* 0x00008f001d807a23 */ /* 0x100fe40000010882 */
[--C-:B------:R-:W-:Y:S02]  /*10680*/  FFMA.FTZ R3, R71, c[0x0][0x23c], -R130.reuse ;  /* 0x00008f0047037a23 */ /* 0x100fe40000010882 */
[----:B------:R-:W-:Y:S01]  /*10690*/  FFMA.FTZ R2, R248, c[0x0][0x23c], -R130 ;  /* 0x00008f00f8027a23 */ /* 0x000fe20000010882 */
[----:B------:R-:W-:Y:S01]  /*106a0*/  MUFU.EX2 R178, R178 ;  /* 0x000000b200b27308 */ /* 0x000fe20000000800 */
[----:B------:R-:W-:-:S02]  /*106b0*/  FFMA.FTZ R0, R31, c[0x0][0x23c], -R179 ;  /* 0x00008f001f007a23 */ /* 0x000fc400000108b3 */
[----:B------:R-:W-:Y:S01]  /*106c0*/  LDSM.16.MT88.4 R28, [R232+0xa000] ;  /* 0x00a00000e81c783b */ /* 0x000fe20000004200 */
[-C--:B-1----:R-:W-:Y:S02]  /*106d0*/  FMUL.FTZ R12, R160, R189.reuse ;  /* 0x000000bda00c7220 */ /* 0x082fe40000410000 */
[-C--:B------:R-:W-:Y:S01]  /*106e0*/  FMUL.FTZ R13, R161, R189.reuse ;  /* 0x000000bda10d7220 */ /* 0x080fe20000410000 */
[----:B--2---:R-:W1:Y:S01]  /*106f0*/  LDSM.16.MT88.4 R4, [R234+0xa000] ;  /* 0x00a00000ea04783b */ /* 0x004e620000004200 */
[----:B------:R-:W2:Y:S01]  /*10700*/  MUFU.EX2 R170, R170 ;  /* 0x000000aa00aa7308 */ /* 0x000ea20000000800 */
[-C--:B---3--:R-:W-:Y:S02]  /*10710*/  FMUL.FTZ R14, R162, R188.reuse ;  /* 0x000000bca20e7220 */ /* 0x088fe40000410000 */
[----:B------:R-:W-:Y:S02]  /*10720*/  FMUL.FTZ R15, R163, R188 ;  /* 0x000000bca30f7220 */ /* 0x000fe40000410000 */
[----:B------:R-:W-:-:S02]  /*10730*/  FMUL.FTZ R156, R156, R189 ;  /* 0x000000bd9c9c7220 */ /* 0x000fc40000410000 */
[-C--:B------:R-:W-:Y:S01]  /*10740*/  FMUL.FTZ R157, R157, R189.reuse ;  /* 0x000000bd9d9d7220 */ /* 0x080fe20000410000 */
[----:B------:R-:W-:Y:S01]  /*10750*/  MUFU.EX2 R165, R165 ;  /* 0x000000a500a57308 */ /* 0x000fe20000000800 */
[-C--:B------:R-:W-:Y:S02]  /*10760*/  FMUL.FTZ R158, R158, R188.reuse ;  /* 0x000000bc9e9e7220 */ /* 0x080fe40000410000 */
[----:B------:R-:W-:Y:S02]  /*10770*/  FMUL.FTZ R159, R159, R188 ;  /* 0x000000bc9f9f7220 */ /* 0x000fe40000410000 */
[----:B------:R-:W-:Y:S02]  /*10780*/  FFMA.FTZ R25, R25, c[0x0][0x23c], -R179 ;  /* 0x00008f0019197a23 */ /* 0x000fe400000108b3 */
[----:B------:R-:W-:Y:S01]  /*10790*/  FMUL.FTZ R24, R152, R189 ;  /* 0x000000bd98187220 */ /* 0x000fe20000410000 */
[----:B------:R-:W3:Y:S01]  /*107a0*/  MUFU.EX2 R164, R164 ;  /* 0x000000a400a47308 */ /* 0x000ee20000000800 */
[----:B--2---:R-:W-:Y:S01]  /*107b0*/  F2FP.BF16.PACK_AB R8, R170, R178 ;  /* 0x000000b2aa08723e */ /* 0x004fe200000010ff */
[----:B------:R-:W-:-:S02]  /*107c0*/  FMUL.FTZ R26, R154, R188 ;  /* 0x000000bc9a1a7220 */ /* 0x000fc40000410000 */
[-C--:B------:R-:W-:Y:S02]  /*107d0*/  FMUL.FTZ R27, R155, R188.reuse ;  /* 0x000000bc9b1b7220 */ /* 0x080fe40000410000 */
[-C--:B------:R-:W-:Y:S02]  /*107e0*/  FMUL.FTZ R132, R132, R189.reuse ;  /* 0x000000bd84847220 */ /* 0x080fe40000410000 */
[----:B------:R-:W-:Y:S01]  /*107f0*/  MUFU.EX2 R128, R128 ;  /* 0x0000008000807308 */ /* 0x000fe20000000800 */
[----:B------:R-:W-:Y:S02]  /*10800*/  FMUL.FTZ R133, R133, R189 ;  /* 0x000000bd85857220 */ /* 0x000fe40000410000 */
[-C--:B------:R-:W-:Y:S02]  /*10810*/  FMUL.FTZ R134, R134, R188.reuse ;  /* 0x000000bc86867220 */ /* 0x080fe40000410000 */
[----:B------:R-:W-:Y:S02]  /*10820*/  FMUL.FTZ R135, R135, R188 ;  /* 0x000000bc87877220 */ /* 0x000fe40000410000 */
[----:B------:R-:W-:Y:S01]  /*10830*/  FFMA.FTZ R33, R33, c[0x0][0x23c], -R130 ;  /* 0x00008f0021217a23 */ /* 0x000fe20000010882 */
[----:B------:R-:W2:Y:S01]  /*10840*/  MUFU.EX2 R124, R124 ;  /* 0x0000007c007c7308 */ /* 0x000ea20000000800 */
[----:B---3--:R-:W-:Y:S01]  /*10850*/  F2FP.BF16.PACK_AB R10, R164, R165 ;  /* 0x000000a5a40a723e */ /* 0x008fe200000010ff */
[----:B------:R-:W-:-:S02]  /*10860*/  FMUL.FTZ R32, R136, R189 ;  /* 0x000000bd88207220 */ /* 0x000fc40000410000 */
[-C--:B------:R-:W-:Y:S02]  /*10870*/  FMUL.FTZ R34, R138, R188.reuse ;  /* 0x000000bc8a227220 */ /* 0x080fe40000410000 */
[-C--:B------:R-:W-:Y:S02]  /*10880*/  FMUL.FTZ R35, R139, R188.reuse ;  /* 0x000000bc8b237220 */ /* 0x080fe40000410000 */
[----:B------:R-:W-:Y:S01]  /*10890*/  MUFU.EX2 R3, R3 ;  /* 0x0000000300037308 */ /* 0x000fe20000000800 */
[-C--:B------:R-:W-:Y:S02]  /*108a0*/  FMUL.FTZ R148, R148, R189.reuse ;  /* 0x000000bd94947220 */ /* 0x080fe40000410000 */
[-C--:B------:R-:W-:Y:S02]  /*108b0*/  FMUL.FTZ R149, R149, R189.reuse ;  /* 0x000000bd95957220 */ /* 0x080fe40000410000 */
[-C--:B------:R-:W-:Y:S02]  /*108c0*/  FMUL.FTZ R150, R150, R188.reuse ;  /* 0x000000bc96967220 */ /* 0x080fe40000410000 */
[----:B------:R-:W-:Y:S01]  /*108d0*/  FMUL.FTZ R151, R151, R188 ;  /* 0x000000bc97977220 */ /* 0x000fe20000410000 */
[----:B------:R-:W3:Y:S01]  /*108e0*/  MUFU.EX2 R2, R2 ;  /* 0x0000000200027308 */ /* 0x000ee20000000800 */
[----:B--2---:R-:W-:Y:S01]  /*108f0*/  F2FP.BF16.PACK_AB R9, R124, R128 ;  /* 0x000000807c09723e */ /* 0x004fe200000010ff */
[----:B------:R-:W-:-:S02]  /*10900*/  FMUL.FTZ R68, R140, R189 ;  /* 0x000000bd8c447220 */ /* 0x000fc40000410000 */
[-C--:B------:R-:W-:Y:S02]  /*10910*/  FMUL.FTZ R70, R142, R188.reuse ;  /* 0x000000bc8e467220 */ /* 0x080fe40000410000 */
[-C--:B------:R-:W-:Y:S02]  /*10920*/  FMUL.FTZ R71, R143, R188.reuse ;  /* 0x000000bc8f477220 */ /* 0x080fe40000410000 */
[-C--:B------:R-:W-:Y:S01]  /*10930*/  FMUL.FTZ R144, R144, R189.reuse ;  /* 0x000000bd90907220 */ /* 0x080fe20000410000 */
[----:B------:R-:W-:Y:S01]  /*10940*/  MUFU.EX2 R0, R0 ;  /* 0x0000000000007308 */ /* 0x000fe20000000800 */
[----:B------:R-:W-:Y:S02]  /*10950*/  FMUL.FTZ R145, R145, R189 ;  /* 0x000000bd91917220 */ /* 0x000fe40000410000 */
[-C--:B------:R-:W-:Y:S02]  /*10960*/  FMUL.FTZ R146, R146, R188.reuse ;  /* 0x000000bc92927220 */ /* 0x080fe40000410000 */
[----:B------:R-:W-:Y:S01]  /*10970*/  FMUL.FTZ R147, R147, R188 ;  /* 0x000000bc93937220 */ /* 0x000fe20000410000 */
[----:B---3--:R-:W-:Y:S01]  /*10980*/  F2FP.BF16.PACK_AB R11, R2, R3 ;  /* 0x00000003020b723e */ /* 0x008fe200000010ff */
[----:B------:R-:W-:-:S02]  /*10990*/  FFMA.FTZ R160, R245, c[0x0][0x23c], -R179 ;  /* 0x00008f00f5a07a23 */ /* 0x000fc400000108b3 */
[--C-:B------:R-:W-:Y:S02]  /*109a0*/  FFMA.FTZ R152, R222, c[0x0][0x23c], -R179.reuse ;  /* 0x00008f00de987a23 */ /* 0x100fe400000108b3 */
[--C-:B------:R-:W-:Y:S02]  /*109b0*/  FFMA.FTZ R138, R76, c[0x0][0x23c], -R179.reuse ;  /* 0x00008f004c8a7a23 */ /* 0x100fe400000108b3 */
[C---:B------:R-:W-:Y:S01]  /*109c0*/  HMMA.16816.F32.BF16 R12, R8.reuse, R16, R12 ;  /* 0x00000010080c723c */ /* 0x040fe2000004180c */
[----:B------:R-:W-:Y:S01]  /*109d0*/  MUFU.EX2 R160, R160 ;  /* 0x000000a000a07308 */ /* 0x000fe20000000800 */
[----:B------:R-:W-:Y:S01]  /*109e0*/  LDSM.16.MT88.4 R76, [R232+0xa800] ;  /* 0x00a80000e84c783b */ /* 0x000fe20000004200 */
[--C-:B------:R-:W-:Y:S02]  /*109f0*/  FFMA.FTZ R136, R214, c[0x0][0x23c], -R179.reuse ;  /* 0x00008f00d6887a23 */ /* 0x100fe400000108b3 */
[----:B------:R-:W-:Y:S02]  /*10a00*/  FFMA.FTZ R139, R213, c[0x0][0x23c], -R179 ;  /* 0x00008f00d58b7a23 */ /* 0x000fe400000108b3 */
[--C-:B------:R-:W-:Y:S01]  /*10a10*/  FFMA.FTZ R140, R247, c[0x0][0x23c], -R130.reuse ;  /* 0x00008f00f78c7a23 */ /* 0x100fe20000010882 */
[----:B------:R-:W-:Y:S01]  /*10a20*/  HMMA.16816.F32.BF16 R16, R8, R18, R156 ;  /* 0x000000120810723c */ /* 0x000fe2000004189c */
[----:B------:R2:W-:Y:S01]  /*10a30*/  MUFU.EX2 R156, R25 ;  /* 0x00000019009c7308 */ /* 0x0005e20000000800 */
[----:B------:R-:W-:-:S02]  /*10a40*/  FFMA.FTZ R142, R246, c[0x0][0x23c], -R130 ;  /* 0x00008f00f68e7a23 */ /* 0x000fc40000010882 */
[--C-:B------:R-:W-:Y:S02]  /*10a50*/  FFMA.FTZ R143, R205, c[0x0][0x23c], -R130.reuse ;  /* 0x00008f00cd8f7a23 */ /* 0x100fe40000010882 */
[--C-:B------:R-:W-:Y:S02]  /*10a60*/  FFMA.FTZ R154, R57, c[0x0][0x23c], -R179.reuse ;  /* 0x00008f00399a7a23 */ /* 0x100fe400000108b3 */
[--C-:B------:R-:W-:Y:S01]  /*10a70*/  FFMA.FTZ R157, R58, c[0x0][0x23c], -R130.reuse ;  /* 0x00008f003a9d7a23 */ /* 0x100fe20000010882 */
[----:B------:R-:W3:Y:S01]  /*10a80*/  MUFU.EX2 R152, R152 ;  /* 0x0000009800987308 */ /* 0x000ee20000000800 */
[--C-:B------:R-:W-:Y:S02]  /*10a90*/  FFMA.FTZ R158, R59, c[0x0][0x23c], -R130.reuse ;  /* 0x00008f003b9e7a23 */ /* 0x100fe40000010882 */
[----:B------:R-:W-:Y:S02]  /*10aa0*/  FFMA.FTZ R159, R56, c[0x0][0x23c], -R130 ;  /* 0x00008f00389f7a23 */ /* 0x000fe40000010882 */
[----:B------:R-:W-:Y:S01]  /*10ab0*/  LDSM.16.MT88.4 R56, [R234+0xc000] ;  /* 0x00c00000ea38783b */ /* 0x000fe20000004200 */
[----:B------:R-:W-:-:S02]  /*10ac0*/  FFMA.FTZ R155, R215, c[0x0][0x23c], -R179 ;  /* 0x00008f00d79b7a23 */ /* 0x000fc400000108b3 */
[----:B--2---:R-:W-:Y:S01]  /*10ad0*/  FMUL.FTZ R25, R153, R189 ;  /* 0x000000bd99197220 */ /* 0x004fe20000410000 */
[----:B------:R-:W-:Y:S01]  /*10ae0*/  MUFU.EX2 R136, R136 ;  /* 0x0000008800887308 */ /* 0x000fe20000000800 */
[--C-:B------:R-:W-:Y:S02]  /*10af0*/  FFMA.FTZ R153, R217, c[0x0][0x23c], -R179.reuse ;  /* 0x00008f00d9997a23 */ /* 0x100fe400000108b3 */
[----:B------:R-:W-:Y:S02]  /*10b00*/  FFMA.FTZ R53, R53, c[0x0][0x23c], -R179 ;  /* 0x00008f0035357a23 */ /* 0x000fe400000108b3 */
[--C-:B------:R-:W-:Y:S01]  /*10b10*/  FFMA.FTZ R55, R55, c[0x0][0x23c], -R130.reuse ;  /* 0x00008f0037377a23 */ /* 0x100fe20000010882 */
[----:B-1----:R-:W-:Y:S01]  /*10b20*/  HMMA.16816.F32.BF16 R24, R8, R4, R24 ;  /* 0x000000040818723c */ /* 0x002fe20000041818 */
[----:B---3--:R-:W-:Y:S01]  /*10b30*/  F2FP.BF16.PACK_AB R74, R152, R156 ;  /* 0x0000009c984a723e */ /* 0x008fe200000010ff */
[----:B------:R-:W-:Y:S01]  /*10b40*/  MUFU.EX2 R138, R138 ;  /* 0x0000008a008a7308 */ /* 0x000fe20000000800 */
[----:B------:R-:W-:-:S02]  /*10b50*/  FFMA.FTZ R161, R202, c[0x0][0x23c], -R130 ;  /* 0x00008f00caa17a23 */ /* 0x000fc40000010882 */
[--C-:B------:R-:W-:Y:S02]  /*10b60*/  FFMA.FTZ R162, R51, c[0x0][0x23c], -R130.reuse ;  /* 0x00008f0033a27a23 */ /* 0x100fe40000010882 */
[--C-:B------:R-:W-:Y:S01]  /*10b70*/  FFMA.FTZ R163, R201, c[0x0][0x23c], -R130.reuse ;  /* 0x00008f00c9a37a23 */ /* 0x100fe20000010882 */
[----:B------:R-:W-:Y:S01]  /*10b80*/  HMMA.16816.F32.BF16 R4, R8, R6, R132 ;  /* 0x000000060804723c */ /* 0x000fe20000041884 */
[--C-:B------:R-:W-:Y:S01]  /*10b90*/  FFMA.FTZ R190, R67, c[0x0][0x23c], -R130.reuse ;  /* 0x00008f0043be7a23 */ /* 0x100fe20000010882 */
[----:B------:R1:W-:Y:S01]  /*10ba0*/  MUFU.EX2 R132, R33 ;  /* 0x0000002100847308 */ /* 0x0003e20000000800 */
[--C-:B------:R-:W-:Y:S02]  /*10bb0*/  FFMA.FTZ R194, R198, c[0x0][0x23c], -R179.reuse ;  /* 0x00008f00c6c27a23 */ /* 0x100fe400000108b3 */
[----:B------:R-:W-:Y:S02]  /*10bc0*/  FFMA.FTZ R191, R199, c[0x0][0x23c], -R179 ;  /* 0x00008f00c7bf7a23 */ /* 0x000fe400000108b3 */
[----:B------:R-:W-:-:S02]  /*10bd0*/  FFMA.FTZ R134, R69, c[0x0][0x23c], -R130 ;  /* 0x00008f0045867a23 */ /* 0x000fc40000010882 */
[-C--:B------:R-:W-:Y:S01]  /*10be0*/  FMUL.FTZ R69, R141, R189.reuse ;  /* 0x000000bd8d457220 */ /* 0x080fe20000410000 */
[----:B------:R-:W-:Y:S01]  /*10bf0*/  MUFU.EX2 R139, R139 ;  /* 0x0000008b008b7308 */ /* 0x000fe20000000800 */
[--C-:B------:R-:W-:Y:S02]  /*10c00*/  FFMA.FTZ R133, R219, c[0x0][0x23c], -R130.reuse ;  /* 0x00008f00db857a23 */ /* 0x100fe40000010882 */
[--C-:B------:R-:W-:Y:S02]  /*10c10*/  FFMA.FTZ R135, R216, c[0x0][0x23c], -R130.reuse ;  /* 0x00008f00d8877a23 */ /* 0x100fe40000010882 */
[----:B------:R-:W-:Y:S01]  /*10c20*/  FFMA.FTZ R141, R206, c[0x0][0x23c], -R130 ;  /* 0x00008f00ce8d7a23 */ /* 0x000fe20000010882 */
[----:B------:R-:W-:Y:S01]  /*10c30*/  HMMA.16816.F32.BF16 R68, R8, R28, R68 ;  /* 0x0000001c0844723c */ /* 0x000fe20000041844 */
[----:B------:R-:W-:Y:S01]  /*10c40*/  FFMA.FTZ R192, R41, c[0x0][0x23c], -R179 ;  /* 0x00008f0029c07a23 */ /* 0x000fe200000108b3 */
[----:B------:R-:W2:Y:S01]  /*10c50*/  MUFU.EX2 R133, R133 ;  /* 0x0000008500857308 */ /* 0x000ea20000000800 */
[----:B-1----:R-:W-:-:S02]  /*10c60*/  FMUL.FTZ R33, R137, R189 ;  /* 0x000000bd89217220 */ /* 0x002fc40000410000 */
[--C-:B------:R-:W-:Y:S01]  /*10c70*/  FFMA.FTZ R137, R72, c[0x0][0x23c], -R179.reuse ;  /* 0x00008f0048897a23 */ /* 0x100fe200000108b3 */
[----:B------:R-:W-:Y:S01]  /*10c80*/  F2FP.BF16.PACK_AB R72, R160, R0 ;  /* 0x00000000a048723e */ /* 0x000fe200000010ff */
[--C-:B------:R-:W-:Y:S02]  /*10c90*/  FFMA.FTZ R193, R193, c[0x0][0x23c], -R130.reuse ;  /* 0x00008f00c1c17a23 */ /* 0x100fe40000010882 */
[--C-:B------:R-:W-:Y:S01]  /*10ca0*/  FFMA.FTZ R195, R195, c[0x0][0x23c], -R130.reuse ;  /* 0x00008f00c3c37a23 */ /* 0x100fe20000010882 */
[----:B------:R-:W-:Y:S01]  /*10cb0*/  HMMA.16816.F32.BF16 R32, R8, R20, R32 ;  /* 0x000000140820723c */ /* 0x000fe20000041820 */
[----:B------:R-:W-:Y:S01]  /*10cc0*/  MUFU.EX2 R134, R134 ;  /* 0x0000008600867308 */ /* 0x000fe20000000800 */
[----:B------:R-:W-:Y:S02]  /*10cd0*/  FFMA.FTZ R198, R39, c[0x0][0x23c], -R130 ;  /* 0x00008f0027c67a23 */ /* 0x000fe40000010882 */
[--C-:B------:R-:W-:Y:S02]  /*10ce0*/  FFMA.FTZ R199, R38, c[0x0][0x23c], -R179.reuse ;  /* 0x00008f0026c77a23 */ /* 0x100fe400000108b3 */
[----:B------:R-:W-:-:S02]  /*10cf0*/  FFMA.FTZ R81, R81, c[0x0][0x23c], -R179 ;  /* 0x00008f0051517a23 */ /* 0x000fc400000108b3 */
[C---:B------:R-:W-:Y:S01]  /*10d00*/  HMMA.16816.F32.BF16 R20, R8.reuse, R22, R148 ;  /* 0x000000160814723c */ /* 0x040fe20000041894 */
[----:B------:R-:W1:Y:S01]  /*10d10*/  MUFU.EX2 R135, R135 ;  /* 0x0000008700877308 */ /* 0x000e620000000800 */
[----:B--2---:R-:W-:Y:S01]  /*10d20*/  F2FP.BF16.PACK_AB R73, R133, R132 ;  /* 0x000000848549723e */ /* 0x004fe200000010ff */
[--C-:B------:R-:W-:Y:S02]  /*10d30*/  FFMA.FTZ R89, R89, c[0x0][0x23c], -R179.reuse ;  /* 0x00008f0059597a23 */ /* 0x100fe400000108b3 */
[----:B------:R-:W-:Y:S02]  /*10d40*/  FFMA.FTZ R85, R85, c[0x0][0x23c], -R179 ;  /* 0x00008f0055557a23 */ /* 0x000fe400000108b3 */
[--C-:B------:R-:W-:Y:S01]  /*10d50*/  FFMA.FTZ R148, R220, c[0x0][0x23c], -R130.reuse ;  /* 0x00008f00dc947a23 */ /* 0x100fe20000010882 */
[----:B------:R-:W-:Y:S01]  /*10d60*/  HMMA.16816.F32.BF16 R8, R8, R30, R144 ;  /* 0x0000001e0808723c */ /* 0x000fe20000041890 */
[----:B------:R-:W2:Y:S01]  /*10d70*/  LDSM.16.MT88.4 R28, [R233+0xa800] ;  /* 0x00a80000e91c783b */ /* 0x000ea20000004200 */
[----:B------:R-:W3:Y:S01]  /*10d80*/  MUFU.EX2 R137, R137 ;  /* 0x0000008900897308 */ /* 0x000ee20000000800 */
[----:B------:R-:W-:-:S02]  /*10d90*/  FFMA.FTZ R149, R197, c[0x0][0x23c], -R130 ;  /* 0x00008f00c5957a23 */ /* 0x000fc40000010882 */
[--C-:B------:R-:W-:Y:S02]  /*10da0*/  FFMA.FTZ R150, R218, c[0x0][0x23c], -R130.reuse ;  /* 0x00008f00da967a23 */ /* 0x100fe40000010882 */
[--C-:B------:R-:W-:Y:S01]  /*10db0*/  FFMA.FTZ R145, R223, c[0x0][0x23c], -R179.reuse ;  /* 0x00008f00df917a23 */ /* 0x100fe200000108b3 */
[----:B-1----:R-:W-:Y:S02]  /*10dc0*/  F2FP.BF16.PACK_AB R75, R135, R134 ;  /* 0x00000086874b723e */ /* 0x002fe400000010ff */
[----:B------:R-:W-:Y:S01]  /*10dd0*/  MUFU.EX2 R140, R140 ;  /* 0x0000008c008c7308 */ /* 0x000fe20000000800 */
[--C-:B------:R-:W-:Y:S02]  /*10de0*/  FFMA.FTZ R144, R203, c[0x0][0x23c], -R179.reuse ;  /* 0x00008f00cb907a23 */ /* 0x100fe400000108b3 */
[--C-:B------:R-:W-:Y:S02]  /*10df0*/  FFMA.FTZ R146, R221, c[0x0][0x23c], -R179.reuse ;  /* 0x00008f00dd927a23 */ /* 0x100fe400000108b3 */
[--C-:B------:R-:W-:Y:S01]  /*10e00*/  FFMA.FTZ R147, R200, c[0x0][0x23c], -R179.reuse ;  /* 0x00008f00c8937a23 */ /* 0x100fe200000108b3 */
[----:B------:R-:W-:Y:S01]  /*10e10*/  HMMA.16816.F32.BF16 R12, R72, R44, R12 ;  /* 0x0000002c480c723c */ /* 0x000fe2000004180c */
[----:B------:R-:W-:Y:S01]  /*10e20*/  FFMA.FTZ R151, R196, c[0x0][0x23c], -R130 ;  /* 0x00008f00c4977a23 */ /* 0x000fe20000010882 */
[----:B------:R-:W1:Y:S01]  /*10e30*/  MUFU.EX2 R141, R141 ;  /* 0x0000008d008d7308 */ /* 0x000e620000000800 */
[----:B------:R-:W-:-:S02]  /*10e40*/  FFMA.FTZ R196, R37, c[0x0][0x23c], -R179 ;  /* 0x00008f0025c47a23 */ /* 0x000fc400000108b3 */
[--C-:B------:R-:W-:Y:S02]  /*10e50*/  FFMA.FTZ R197, R43, c[0x0][0x23c], -R130.reuse ;  /* 0x00008f002bc57a23 */ /* 0x100fe40000010882 */
[--C-:B------:R-:W-:Y:S01]  /*10e60*/  FFMA.FTZ R200, R42, c[0x0][0x23c], -R130.reuse ;  /* 0x00008f002ac87a23 */ /* 0x100fe20000010882 */
[C---:B------:R-:W-:Y:S01]  /*10e70*/  HMMA.16816.F32.BF16 R16, R72.reuse, R46, R16 ;  /* 0x0000002e4810723c */ /* 0x040fe20000041810 */
[----:B------:R-:W4:Y:S01]  /*10e80*/  LDSM.16.MT88.4 R44, [R237+0xb000] ;  /* 0x00b00000ed2c783b */ /* 0x000f220000004200 */
[----:B------:R-:W-:Y:S01]  /*10e90*/  MUFU.EX2 R142, R142 ;  /* 0x0000008e008e7308 */ /* 0x000fe20000000800 */
[--C-:B------:R-:W-:Y:S02]  /*10ea0*/  FFMA.FTZ R83, R83, c[0x0][0x23c], -R130.reuse ;  /* 0x00008f0053537a23 */ /* 0x100fe40000010882 */
[--C-:B------:R-:W-:Y:S02]  /*10eb0*/  FFMA.FTZ R90, R90, c[0x0][0x23c], -R130.reuse ;  /* 0x00008f005a5a7a23 */ /* 0x100fe40000010882 */
[----:B------:R-:W-:Y:S01]  /*10ec0*/  FFMA.FTZ R87, R87, c[0x0][0x23c], -R130 ;  /* 0x00008f0057577a23 */ /* 0x000fe20000010882 */
[----:B------:R-:W-:Y:S01]  /*10ed0*/  HMMA.16816.F32.BF16 R24, R72, R60, R24 ;  /* 0x0000003c4818723c */ /* 0x000fe20000041818 */
[--C-:B------:R-:W-:Y:S01]  /*10ee0*/  FFMA.FTZ R95, R95, c[0x0][0x23c], -R179.reuse ;  /* 0x00008f005f5f7a23 */ /* 0x100fe200000108b3 */
[----:B------:R-:W5:Y:S01]  /*10ef0*/  MUFU.EX2 R143, R143 ;  /* 0x0000008f008f7308 */ /* 0x000f620000000800 */
[----:B------:R-:W-:-:S02]  /*10f00*/  FFMA.FTZ R92, R92, c[0x0][0x23c], -R179 ;  /* 0x00008f005c5c7a23 */ /* 0x000fc400000108b3 */
[--C-:B------:R-:W-:Y:S02]  /*10f10*/  FFMA.FTZ R99, R99, c[0x0][0x23c], -R179.reuse ;  /* 0x00008f0063637a23 */ /* 0x100fe400000108b3 */
[--C-:B------:R-:W-:Y:S01]  /*10f20*/  FFMA.FTZ R96, R96, c[0x0][0x23c], -R179.reuse ;  /* 0x00008f0060607a23 */ /* 0x100fe200000108b3 */
[C---:B------:R-:W-:Y:S01]  /*10f30*/  HMMA.16816.F32.BF16 R4, R72.reuse, R62, R4 ;  /* 0x0000003e4804723c */ /* 0x040fe20000041804 */
[----:B------:R-:W1:Y:S01]  /*10f40*/  LDSM.16.MT88.4 R60, [R234+0xb000] ;  /* 0x00b00000ea3c783b */ /* 0x000e620000004200 */
[----:B------:R-:W1:Y:S01]  /*10f50*/  MUFU.EX2 R145, R145 ;  /* 0x0000009100917308 */ /* 0x000e620000000800 */
[--C-:B------:R-:W-:Y:S02]  /*10f60*/  FFMA.FTZ R97, R97, c[0x0][0x23c], -R130.reuse ;  /* 0x00008f0061617a23 */ /* 0x100fe40000010882 */
[--C-:B------:R-:W-:Y:S02]  /*10f70*/  FFMA.FTZ R93, R93, c[0x0][0x23c], -R130.reuse ;  /* 0x00008f005d5d7a23 */ /* 0x100fe40000010882 */
[--C-:B------:R-:W-:Y:S01]  /*10f80*/  FFMA.FTZ R100, R100, c[0x0][0x23c], -R130.reuse ;  /* 0x00008f0064647a23 */ /* 0x100fe20000010882 */
[----:B--2---:R-:W-:Y:S01]  /*10f90*/  HMMA.16816.F32.BF16 R32, R72, R28, R32 ;  /* 0x0000001c4820723c */ /* 0x004fe20000041820 */
[----:B------:R-:W-:Y:S01]  /*10fa0*/  FFMA.FTZ R94, R94, c[0x0][0x23c], -R130 ;  /* 0x00008f005e5e7a23 */ /* 0x000fe20000010882 */
[----:B------:R-:W-:Y:S01]  /*10fb0*/  MUFU.EX2 R144, R144 ;  /* 0x0000009000907308 */ /* 0x000fe20000000800 */
[----:B------:R-:W-:-:S02]  /*10fc0*/  FFMA.FTZ R102, R102, c[0x0][0x23c], -R179 ;  /* 0x00008f0066667a23 */ /* 0x000fc400000108b3 */
[--C-:B------:R-:W-:Y:S02]  /*10fd0*/  FFMA.FTZ R84, R84, c[0x0][0x23c], -R179.reuse ;  /* 0x00008f0054547a23 */ /* 0x100fe400000108b3 */
[--C-:B------:R-:W-:Y:S01]  /*10fe0*/  FFMA.FTZ R105, R105, c[0x0][0x23c], -R179.reuse ;  /* 0x00008f0069697a23 */ /* 0x100fe200000108b3 */
[C---:B------:R-:W-:Y:S01]  /*10ff0*/  HMMA.16816.F32.BF16 R20, R72.reuse, R30, R20 ;  /* 0x0000001e4814723c */ /* 0x040fe20000041814 */
[----:B------:R-:W2:Y:S01]  /*11000*/  LDSM.16.MT88.4 R28, [R233+0xb000] ;  /* 0x00b00000e91c783b */ /* 0x000ea20000004200 */
        /* <DEDUP_REMOVED lines=14> */
[----:B------:R-:W-:Y:S02]  /*110f0*/  FFMA.FTZ R201, R66, c[0x0][0x23c], -R179 ;  /* 0x00008f0042c97a23 */ /* 0x000fe400000108b3 */
[----:B---3--:R-:W-:Y:S01]  /*11100*/  F2FP.BF16.PACK_AB R72, R136, R137 ;  /* 0x000000898848723e */ /* 0x008fe200000010ff */
[--C-:B------:R-:W-:Y:S01]  /*11110*/  FFMA.FTZ R111, R111, c[0x0][0x23c], -R130.reuse ;  /* 0x00008f006f6f7a23 */ /* 0x100fe20000010882 */
[----:B-1----:R-:W-:Y:S01]  /*11120*/  F2FP.BF16.PACK_AB R73, R141, R140 ;  /* 0x0000008c8d49723e */ /* 0x002fe200000010ff */
[----:B------:R-:W1:Y:S01]  /*11130*/  MUFU.EX2 R149, R149 ;  /* 0x0000009500957308 */ /* 0x000e620000000800 */
[----:B------:R-:W-:Y:S01]  /*11140*/  F2FP.BF16.PACK_AB R74, R139, R138 ;  /* 0x0000008a8b4a723e */ /* 0x000fe200000010ff */
[--C-:B------:R-:W-:Y:S01]  /*11150*/  FFMA.FTZ R202, R64, c[0x0][0x23c], -R130.reuse ;  /* 0x00008f0040ca7a23 */ /* 0x100fe20000010882 */
[----:B-----5:R-:W-:Y:S01]  /*11160*/  F2FP.BF16.PACK_AB R75, R143, R142 ;  /* 0x0000008e8f4b723e */ /* 0x020fe200000010ff */
[----:B------:R-:W-:-:S02]  /*11170*/  FFMA.FTZ R106, R106, c[0x0][0x23c], -R130 ;  /* 0x00008f006a6a7a23 */ /* 0x000fc40000010882 */
[----:B------:R-:W-:Y:S02]  /*11180*/  FFMA.FTZ R52, R52, c[0x0][0x23c], -R130 ;  /* 0x00008f0034347a23 */ /* 0x000fe40000010882 */
[----:B------:R-:W-:Y:S01]  /*11190*/  MUFU.EX2 R150, R150 ;  /* 0x0000009600967308 */ /* 0x000fe20000000800 */
[----:B------:R-:W-:Y:S01]  /*111a0*/  FFMA.FTZ R178, R252, R189, R178 ;  /* 0x000000bdfcb27223 */ /* 0x000fe200000100b2 */
[C---:B----4-:R-:W-:Y:S01]  /*111b0*/  HMMA.16816.F32.BF16 R12, R72.reuse, R44, R12 ;  /* 0x0000002c480c723c */ /* 0x050fe2000004180c */
[----:B------:R-:W-:Y:S02]  /*111c0*/  FFMA.FTZ R128, R251, R188, R128 ;  /* 0x000000bcfb807223 */ /* 0x000fe40000010080 */
[----:B------:R-:W-:Y:S02]  /*111d0*/  FADD.FTZ R178, R170, R178 ;  /* 0x000000b2aab27221 */ /* 0x000fe40000010000 */
[----:B------:R-:W-:Y:S01]  /*111e0*/  FADD.FTZ R128, R124, R128 ;  /* 0x000000807c807221 */ /* 0x000fe20000010000 */
[----:B------:R-:W3:Y:S01]  /*111f0*/  MUFU.EX2 R151, R151 ;  /* 0x0000009700977308 */ /* 0x000ee20000000800 */
[----:B------:R-:W-:Y:S01]  /*11200*/  FADD.FTZ R165, R165, R178 ;  /* 0x000000b2a5a57221 */ /* 0x000fe20000010000 */
[----:B------:R-:W-:Y:S01]  /*11210*/  HMMA.16816.F32.BF16 R16, R72, R46, R16 ;  /* 0x0000002e4810723c */ /* 0x000fe20000041810 */
[----:B------:R-:W4:Y:S01]  /*11220*/  LDSM.16.MT88.4 R44, [R237+0xb800] ;  /* 0x00b80000ed2c783b */ /* 0x000f220000004200 */
[----:B------:R-:W-:-:S02]  /*11230*/  FADD.FTZ R3, R3, R128 ;  /* 0x0000008003037221 */ /* 0x000fc40000010000 */
[--C-:B------:R-:W-:Y:S02]  /*11240*/  FFMA.FTZ R54, R54, c[0x0][0x23c], -R179.reuse ;  /* 0x00008f0036367a23 */ /* 0x100fe400000108b3 */
[----:B------:R-:W5:Y:S01]  /*11250*/  MUFU.EX2 R153, R153 ;  /* 0x0000009900997308 */ /* 0x000f620000000800 */
[----:B------:R-:W-:Y:S01]  /*11260*/  FFMA.FTZ R184, R184, c[0x0][0x23c], -R179 ;  /* 0x00008f00b8b87a23 */ /* 0x000fe200000108b3 */
[C---:B------:R-:W-:Y:S01]  /*11270*/  HMMA.16816.F32.BF16 R24, R72.reuse, R60, R24 ;  /* 0x0000003c4818723c */ /* 0x040fe20000041818 */
[----:B------:R-:W-:Y:S02]  /*11280*/  FADD.FTZ R165, R164, R165 ;  /* 0x000000a5a4a57221 */ /* 0x000fe40000010000 */
[----:B------:R-:W-:Y:S02]  /*11290*/  FADD.FTZ R3, R2, R3 ;  /* 0x0000000302037221 */ /* 0x000fe40000010000 */
[----:B------:R-:W-:Y:S01]  /*112a0*/  FADD.FTZ R0, R0, R165 ;  /* 0x000000a500007221 */ /* 0x000fe20000010000 */
[----:B------:R-:W-:Y:S01]  /*112b0*/  MUFU.EX2 R154, R154 ;  /* 0x0000009a009a7308 */ /* 0x000fe20000000800 */
[----:B------:R-:W-:Y:S01]  /*112c0*/  FADD.FTZ R132, R132, R3 ;  /* 0x0000000384847221 */ /* 0x000fe20000010000 */
[----:B------:R-:W-:Y:S01]  /*112d0*/  HMMA.16816.F32.BF16 R4, R72, R62, R4 ;  /* 0x0000003e4804723c */ /* 0x000fe20000041804 */
[----:B------:R-:W1:Y:S01]  /*112e0*/  LDSM.16.MT88.4 R60, [R234+0xb800] ;  /* 0x00b80000ea3c783b */ /* 0x000e620000004200 */
        /* <DEDUP_REMOVED lines=8> */
[----:B------:R-:W-:Y:S01]  /*11370*/  MUFU.EX2 R53, R53 ;  /* 0x0000003500357308 */ /* 0x000fe20000000800 */
[----:B------:R-:W-:Y:S01]  /*11380*/  FADD.FTZ R137, R137, R156 ;  /* 0x0000009c89897221 */ /* 0x000fe20000010000 */
[----:B------:R-:W-:Y:S01]  /*11390*/  HMMA.16816.F32.BF16 R20, R72, R30, R20 ;  /* 0x0000001e4814723c */ /* 0x000fe20000041814 */
[----:B------:R-:W2:Y:S01]  /*113a0*/  LDSM.16.MT88.4 R28, [R233+0xb800] ;  /* 0x00b80000e91c783b */ /* 0x000ea20000004200 */
[----:B------:R-:W-:-:S02]  /*113b0*/  FADD.FTZ R140, R140, R134 ;  /* 0x000000868c8c7221 */ /* 0x000fc40000010000 */
[----:B------:R-:W-:Y:S01]  /*113c0*/  FADD.FTZ R137, R136, R137 ;  /* 0x0000008988897221 */ /* 0x000fe20000010000 */
[----:B------:R-:W-:Y:S01]  /*113d0*/  LDSM.16.MT88.4 R132, [R234+0x11800] ;  /* 0x01180000ea84783b */ /* 0x000fe20000004200 */
[----:B------:R-:W1:Y:S01]  /*113e0*/  MUFU.EX2 R157, R157 ;  /* 0x0000009d009d7308 */ /* 0x000e620000000800 */
[----:B------:R-:W-:Y:S01]  /*113f0*/  FADD.FTZ R140, R141, R140 ;  /* 0x0000008c8d8c7221 */ /* 0x000fe20000010000 */
[C---:B------:R-:W-:Y:S01]  /*11400*/  HMMA.16816.F32.BF16 R68, R72.reuse, R76, R68 ;  /* 0x0000004c4844723c */ /* 0x040fe20000041844 */
        /* <DEDUP_REMOVED lines=10> */
[C---:B------:R-:W-:Y:S01]  /*114b0*/  F2FP.BF16.PACK_AB R72, R144.reuse, R145 ;  /* 0x000000919048723e */ /* 0x040fe200000010ff */
[----:B------:R-:W-:Y:S01]  /*114c0*/  FADD.FTZ R144, R144, R138 ;  /* 0x0000008a90907221 */ /* 0x000fe20000010000 */
[C---:B-1----:R-:W-:Y:S01]  /*114d0*/  F2FP.BF16.PACK_AB R73, R149.reuse, R148 ;  /* 0x000000949549723e */ /* 0x042fe200000010ff */
[----:B------:R-:W-:Y:S01]  /*114e0*/  FADD.FTZ R149, R149, R142 ;  /* 0x0000008e95957221 */ /* 0x000fe20000010000 */
[----:B------:R-:W-:Y:S01]  /*114f0*/  F2FP.BF16.PACK_AB R74, R147, R146 ;  /* 0x00000092934a723e */ /* 0x000fe200000010ff */
[----:B------:R-:W-:Y:S01]  /*11500*/  FADD.FTZ R144, R146, R144 ;  /* 0x0000009092907221 */ /* 0x000fe20000010000 */
[----:B---3--:R-:W-:Y:S01]  /*11510*/  F2FP.BF16.PACK_AB R75, R151, R150 ;  /* 0x00000096974b723e */ /* 0x008fe200000010ff */
[----:B------:R-:W1:Y:S01]  /*11520*/  MUFU.EX2 R55, R55 ;  /* 0x0000003700377308 */ /* 0x000e620000000800 */
[----:B------:R-:W-:-:S02]  /*11530*/  FADD.FTZ R149, R150, R149 ;  /* 0x0000009596957221 */ /* 0x000fc40000010000 */
[----:B------:R-:W-:Y:S02]  /*11540*/  FADD.FTZ R147, R147, R144 ;  /* 0x0000009093937221 */ /* 0x000fe40000010000 */
[----:B------:R-:W-:Y:S01]  /*11550*/  FADD.FTZ R151, R151, R149 ;  /* 0x0000009597977221 */ /* 0x000fe20000010000 */
[C---:B----4-:R-:W-:Y:S01]  /*11560*/  HMMA.16816.F32.BF16 R12, R72.reuse, R44, R12 ;  /* 0x0000002c480c723c */ /* 0x050fe2000004180c */
[----:B-----5:R-:W-:Y:S01]  /*11570*/  FADD.FTZ R147, R153, R147 ;  /* 0x0000009399937221 */ /* 0x020fe20000010000 */
[----:B------:R-:W3:Y:S01]  /*11580*/  MUFU.EX2 R161, R161 ;  /* 0x000000a100a17308 */ /* 0x000ee20000000800 */
[----:B------:R-:W-:Y:S02]  /*11590*/  FADD.FTZ R151, R157, R151 ;  /* 0x000000979d977221 */ /* 0x000fe40000010000 */
[--C-:B------:R-:W-:Y:S02]  /*115a0*/  FFMA.FTZ R109, R109, c[0x0][0x23c], -R130.reuse ;  /* 0x00008f006d6d7a23 */ /* 0x100fe40000010882 */
[--C-:B------:R-:W-:Y:S01]  /*115b0*/  FFMA.FTZ R3, R107, c[0x0][0x23c], -R130.reuse ;  /* 0x00008f006b037a23 */ /* 0x100fe20000010882 */
[----:B------:R-:W-:Y:S01]  /*115c0*/  HMMA.16816.F32.BF16 R16, R72, R46, R16 ;  /* 0x0000002e4810723c */ /* 0x000fe20000041810 */
[----:B------:R-:W4:Y:S01]  /*115d0*/  LDSM.16.MT88.4 R44, [R237+0xc000] ;  /* 0x00c00000ed2c783b */ /* 0x000f220000004200 */
[----:B------:R-:W-:Y:S01]  /*115e0*/  MUFU.EX2 R162, R162 ;  /* 0x000000a200a27308 */ /* 0x000fe20000000800 */
[----:B------:R-:W-:-:S02]  /*115f0*/  FFMA.FTZ R112, R112, c[0x0][0x23c], -R130 ;  /* 0x00008f0070707a23 */ /* 0x000fc40000010882 */
[--C-:B------:R-:W-:Y:S02]  /*11600*/  FFMA.FTZ R107, R115, c[0x0][0x23c], -R130.reuse ;  /* 0x00008f00736b7a23 */ /* 0x100fe40000010882 */
[--C-:B------:R-:W-:Y:S01]  /*11610*/  FFMA.FTZ R131, R131, c[0x0][0x23c], -R130.reuse ;  /* 0x00008f0083837a23 */ /* 0x100fe20000010882 */
[C---:B------:R-:W-:Y:S01]  /*11620*/  HMMA.16816.F32.BF16 R24, R72.reuse, R60, R24 ;  /* 0x0000003c4818723c */ /* 0x040fe20000041818 */
[--C-:B------:R-:W-:Y:S01]  /*11630*/  FFMA.FTZ R126, R126, c[0x0][0x23c], -R130.reuse ;  /* 0x00008f007e7e7a23 */ /* 0x100fe20000010882 */
[----:B------:R-:W-:Y:S01]  /*11640*/  MUFU.EX2 R163, R163 ;  /* 0x000000a300a37308 */ /* 0x000fe20000000800 */
[----:B------:R-:W-:Y:S02]  /*11650*/  FFMA.FTZ R252, R117, c[0x0][0x23c], -R179 ;  /* 0x00008f0075fc7a23 */ /* 0x000fe400000108b3 */
[----:B------:R-:W-:Y:S02]  /*11660*/  FFMA.FTZ R251, R119, c[0x0][0x23c], -R130 ;  /* 0x00008f0077fb7a23 */ /* 0x000fe40000010882 */
[----:B------:R-:W-:Y:S01]  /*11670*/  F2FP.BF16.PACK_AB R60, R154, R153 ;  /* 0x000000999a3c723e */ /* 0x000fe200000010ff */
[----:B------:R-:W-:Y:S01]  /*11680*/  HMMA.16816.F32.BF16 R4, R72, R62, R4 ;  /* 0x0000003e4804723c */ /* 0x000fe20000041804 */
[----:B--2---:R-:W-:Y:S01]  /*11690*/  F2FP.BF16.PACK_AB R61, R158, R157 ;  /* 0x0000009d9e3d723e */ /* 0x004fe200000010ff */
[----:B------:R-:W-:Y:S01]  /*116a0*/  MUFU.EX2 R190, R190 ;  /* 0x000000be00be7308 */ /* 0x000fe20000000800 */
[----:B------:R-:W-:-:S02]  /*116b0*/  FADD.FTZ R154, R154, R147 ;  /* 0x000000939a9a7221 */ /* 0x000fc40000010000 */
[----:B------:R-:W-:Y:S02]  /*116c0*/  FADD.FTZ R158, R158, R151 ;  /* 0x000000979e9e7221 */ /* 0x000fe40000010000 */
[----:B------:R-:W-:Y:S01]  /*116d0*/  F2FP.BF16.PACK_AB R62, R53, R155 ;  /* 0x0000009b353e723e */ /* 0x000fe200000010ff */
[C---:B------:R-:W-:Y:S01]  /*116e0*/  HMMA.16816.F32.BF16 R32, R72.reuse, R28, R32 ;  /* 0x0000001c4820723c */ /* 0x040fe20000041820 */
[----:B-1----:R-:W-:Y:S01]  /*116f0*/  F2FP.BF16.PACK_AB R63, R55, R159 ;  /* 0x0000009f373f723e */ /* 0x002fe200000010ff */
[----:B------:R-:W-:Y:S01]  /*11700*/  MUFU.EX2 R191, R191 ;  /* 0x000000bf00bf7308 */ /* 0x000fe20000000800 */
[----:B------:R-:W-:Y:S01]  /*11710*/  FADD.FTZ R158, R159, R158 ;  /* 0x0000009e9f9e7221 */ /* 0x000fe20000010000 */
[----:B------:R-:W-:Y:S03]  /*11720*/  LDSM.16.MT88.4 R148, [R233+0x11800] ;  /* 0x01180000e994783b */ /* 0x000fe60000004200 */
[----:B------:R-:W-:Y:S01]  /*11730*/  FADD.FTZ R55, R55, R158 ;  /* 0x0000009e37377221 */ /* 0x000fe20000010000 */
[----:B------:R-:W-:Y:S01]  /*11740*/  HMMA.16816.F32.BF16 R20, R72, R30, R20 ;  /* 0x0000001e4814723c */ /* 0x000fe20000041814 */
[----:B------:R-:W1:Y:S01]  /*11750*/  LDSM.16.MT88.4 R28, [R233+0xc000] ;  /* 0x00c00000e91c783b */ /* 0x000e620000004200 */
[----:B------:R-:W-:Y:S01]  /*11760*/  MUFU.EX2 R192, R192 ;  /* 0x000000c000c07308 */ /* 0x000fe20000000800 */
[----:B---3--:R-:W-:-:S02]  /*11770*/  FADD.FTZ R55, R161, R55 ;  /* 0x00000037a1377221 */ /* 0x008fc40000010000 */
[----:B------:R-:W-:Y:S03]  /*11780*/  LDSM.16.MT88.4 R156, [R237+0x11800] ;  /* 0x01180000ed9c783b */ /* 0x000fe60000004200 */
[C---:B------:R-:W-:Y:S02]  /*11790*/  HMMA.16816.F32.BF16 R68, R72.reuse, R76, R68 ;  /* 0x0000004c4844723c */ /* 0x040fe40000041844 */
[----:B------:R-:W-:Y:S05]  /*117a0*/  MUFU.EX2 R194, R194 ;  /* 0x000000c200c27308 */ /* 0x000fea0000000800 */
[--C-:B------:R-:W-:Y:S01]  /*117b0*/  FFMA.FTZ R76, R207, c[0x0][0x23c], -R179.reuse ;  /* 0x00008f00cf4c7a23 */ /* 0x100fe200000108b3 */
[----:B------:R-:W-:Y:S01]  /*117c0*/  HMMA.16816.F32.BF16 R8, R72, R78, R8 ;  /* 0x0000004e4808723c */ /* 0x000fe20000041808 */
[----:B------:R-:W2:Y:S01]  /*117d0*/  LDSM.16.MT88.4 R72, [R232+0xc000] ;  /* 0x00c00000e848783b */ /* 0x000ea20000004200 */
[--C-:B------:R-:W-:Y:S01]  /*117e0*/  FFMA.FTZ R77, R49, c[0x0][0x23c], -R179.reuse ;  /* 0x00008f00314d7a23 */ /* 0x100fe200000108b3 */
[----:B------:R-:W-:Y:S04]  /*117f0*/  MUFU.EX2 R196, R196 ;  /* 0x000000c400c47308 */ /* 0x000fe80000000800 */
[--C-:B------:R-:W-:Y:S01]  /*11800*/  FFMA.FTZ R78, R204, c[0x0][0x23c], -R179.reuse ;  /* 0x00008f00cc4e7a23 */ /* 0x100fe200000108b3 */
[----:B------:R-:W-:Y:S01]  /*11810*/  HMMA.16816.F32.BF16 R24, R60, R56, R24 ;  /* 0x000000383c18723c */ /* 0x000fe20000041818 */
[----:B------:R-:W-:-:S02]  /*11820*/  FFMA.FTZ R79, R65, c[0x0][0x23c], -R179 ;  /* 0x00008f00414f7a23 */ /* 0x000fc400000108b3 */
[----:B------:R-:W-:Y:S01]  /*11830*/  MUFU.EX2 R76, R76 ;  /* 0x0000004c004c7308 */ /* 0x000fe20000000800 */
[----:B------:R-:W-:Y:S04]  /*11840*/  LDSM.16.MT88.4 R64, [R232+0xf000] ;  /* 0x00f00000e840783b */ /* 0x000fe80000004200 */
[C---:B------:R-:W-:Y:S01]  /*11850*/  HMMA.16816.F32.BF16 R4, R60.reuse, R58, R4 ;  /* 0x0000003a3c04723c */ /* 0x040fe20000041804 */
[----:B------:R-:W3:Y:S02]  /*11860*/  LDSM.16.MT88.4 R56, [R234+0xc800] ;  /* 0x00c80000ea38783b */ /* 0x000ee40000004200 */
[----:B------:R-:W5:Y:S05]  /*11870*/  MUFU.EX2 R77, R77 ;  /* 0x0000004d004d7308 */ /* 0x000f6a0000000800 */
[C---:B----4-:R-:W-:Y:S03]  /*11880*/  HMMA.16816.F32.BF16 R12, R60.reuse, R44, R12 ;  /* 0x0000002c3c0c723c */ /* 0x050fe6000004180c */
[----:B------:R-:W-:Y:S05]  /*11890*/  MUFU.EX2 R78, R78 ;  /* 0x0000004e004e7308 */ /* 0x000fea0000000800 */
[C---:B------:R-:W-:Y:S01]  /*118a0*/  HMMA.16816.F32.BF16 R16, R60.reuse, R46, R16 ;  /* 0x0000002e3c10723c */ /* 0x040fe20000041810 */
[----:B------:R-:W4:Y:S02]  /*118b0*/  LDSM.16.MT88.4 R44, [R237+0xc800] ;  /* 0x00c80000ed2c783b */ /* 0x000f240000004200 */
[----:B------:R-:W2:Y:S05]  /*118c0*/  MUFU.EX2 R79, R79 ;  /* 0x0000004f004f7308 */ /* 0x000eaa0000000800 */
[C---:B-1----:R-:W-:Y:S03]  /*118d0*/  HMMA.16816.F32.BF16 R32, R60.reuse, R28, R32 ;  /* 0x0000001c3c20723c */ /* 0x042fe60000041820 */
[----:B------:R-:W1:Y:S05]  /*118e0*/  MUFU.EX2 R193, R193 ;  /* 0x000000c100c17308 */ /* 0x000e6a0000000800 */
[C---:B------:R-:W-:Y:S01]  /*118f0*/  HMMA.16816.F32.BF16 R20, R60.reuse, R30, R20 ;  /* 0x0000001e3c14723c */ /* 0x040fe20000041814 */
[----:B------:R-:W4:Y:S02]  /*11900*/  LDSM.16.MT88.4 R28, [R233+0xc800] ;  /* 0x00c80000e91c783b */ /* 0x000f240000004200 */
[----:B------:R-:W1:Y:S05]  /*11910*/  MUFU.EX2 R197, R197 ;  /* 0x000000c500c57308 */ /* 0x000e6a0000000800 */
[C---:B--2---:R-:W-:Y:S03]  /*11920*/  HMMA.16816.F32.BF16 R68, R60.reuse, R72, R68 ;  /* 0x000000483c44723c */ /* 0x044fe60000041844 */
[----:B------:R-:W-:Y:S05]  /*11930*/  MUFU.EX2 R195, R195 ;  /* 0x000000c300c37308 */ /* 0x000fea0000000800 */
[----:B------:R-:W-:Y:S01]  /*11940*/  HMMA.16816.F32.BF16 R8, R60, R74, R8 ;  /* 0x0000004a3c08723c */ /* 0x000fe20000041808 */
[----:B------:R-:W2:Y:S02]  /*11950*/  LDSM.16.MT88.4 R72, [R232+0xc800] ;  /* 0x00c80000e848783b */ /* 0x000ea40000004200 */
[----:B------:R-:W1:Y:S04]  /*11960*/  MUFU.EX2 R198, R198 ;  /* 0x000000c600c67308 */ /* 0x000e680000000800 */
[----:B-----5:R-:W-:-:S02]  /*11970*/  F2FP.BF16.PACK_AB R60, R77, R76 ;  /* 0x0000004c4d3c723e */ /* 0x020fc400000010ff */
[C---:B------:R-:W-:Y:S01]  /*11980*/  F2FP.BF16.PACK_AB R61, R162.reuse, R161 ;  /* 0x000000a1a23d723e */ /* 0x040fe200000010ff */
[----:B------:R-:W-:Y:S01]  /*11990*/  FADD.FTZ R162, R162, R55 ;  /* 0x00000037a2a27221 */ /* 0x000fe20000010000 */
[----:B------:R-:W-:Y:S01]  /*119a0*/  F2FP.BF16.PACK_AB R62, R79, R78 ;  /* 0x0000004e4f3e723e */ /* 0x000fe200000010ff */
[----:B------:R-:W-:Y:S01]  /*119b0*/  MUFU.EX2 R199, R199 ;  /* 0x000000c700c77308 */ /* 0x000fe20000000800 */
[----:B------:R-:W-:Y:S01]  /*119c0*/  F2FP.BF16.PACK_AB R63, R190, R163 ;  /* 0x000000a3be3f723e */ /* 0x000fe200000010ff */
[----:B------:R-:W-:-:S04]  /*119d0*/  FADD.FTZ R162, R163, R162 ;  /* 0x000000a2a3a27221 */ /* 0x000fc80000010000 */
[----:B------:R-:W-:Y:S02]  /*119e0*/  FADD.FTZ R190, R190, R162 ;  /* 0x000000a2bebe7221 */ /* 0x000fe40000010000 */
[----:B---3--:R-:W-:Y:S01]  /*119f0*/  HMMA.16816.F32.BF16 R24, R60, R56, R24 ;  /* 0x000000383c18723c */ /* 0x008fe20000041818 */
[----:B------:R-:W-:Y:S01]  /*11a00*/  MUFU.EX2 R81, R81 ;  /* 0x0000005100517308 */ /* 0x000fe20000000800 */
[----:B-1----:R-:W-:-:S06]  /*11a10*/  FADD.FTZ R190, R193, R190 ;  /* 0x000000bec1be7221 */ /* 0x002fcc0000010000 */
        /* <DEDUP_REMOVED lines=13> */
[C---:B--2---:R-:W-:Y:S02]  /*11af0*/  HMMA.16816.F32.BF16 R68, R60.reuse, R72, R68 ;  /* 0x000000483c44723c */ /* 0x044fe40000041844 */
[----:B------:R-:W2:Y:S06]  /*11b00*/  MUFU.EX2 R87, R87 ;  /* 0x0000005700577308 */ /* 0x000eac0000000800 */
[----:B------:R-:W-:Y:S01]  /*11b10*/  HMMA.16816.F32.BF16 R8, R60, R74, R8 ;  /* 0x0000004a3c08723c */ /* 0x000fe20000041808 */
[----:B------:R-:W2:Y:S01]  /*11b20*/  LDSM.16.MT88.4 R72, [R232+0xd000] ;  /* 0x00d00000e848783b */ /* 0x000ea20000004200 */
[----:B------:R-:W-:Y:S05]  /*11b30*/  MUFU.EX2 R95, R95 ;  /* 0x0000005f005f7308 */ /* 0x000fea0000000800 */
[----:B------:R-:W-:-:S02]  /*11b40*/  F2FP.BF16.PACK_AB R60, R192, R191 ;  /* 0x000000bfc03c723e */ /* 0x000fc400000010ff */
[C---:B------:R-:W-:Y:S01]  /*11b50*/  F2FP.BF16.PACK_AB R61, R197.reuse, R193 ;  /* 0x000000c1c53d723e */ /* 0x040fe200000010ff */
[----:B------:R-:W-:Y:S01]  /*11b60*/  MUFU.EX2 R92, R92 ;  /* 0x0000005c005c7308 */ /* 0x000fe20000000800 */
[----:B------:R-:W-:Y:S01]  /*11b70*/  F2FP.BF16.PACK_AB R62, R196, R194 ;  /* 0x000000c2c43e723e */ /* 0x000fe200000010ff */
[----:B------:R-:W-:Y:S01]  /*11b80*/  FADD.FTZ R197, R197, R190 ;  /* 0x000000bec5c57221 */ /* 0x000fe20000010000 */
[----:B------:R-:W-:-:S03]  /*11b90*/  F2FP.BF16.PACK_AB R63, R198, R195 ;  /* 0x000000c3c63f723e */ /* 0x000fc600000010ff */
[----:B------:R-:W-:Y:S02]  /*11ba0*/  FADD.FTZ R197, R195, R197 ;  /* 0x000000c5c3c57221 */ /* 0x000fe40000010000 */
[----:B------:R-:W-:Y:S02]  /*11bb0*/  MUFU.EX2 R99, R99 ;  /* 0x0000006300637308 */ /* 0x000fe40000000800 */
[----:B-1----:R-:W-:Y:S01]  /*11bc0*/  HMMA.16816.F32.BF16 R24, R60, R56, R24 ;  /* 0x000000383c18723c */ /* 0x002fe20000041818 */
[----:B------:R-:W-:-:S04]  /*11bd0*/  FADD.FTZ R198, R198, R197 ;  /* 0x000000c5c6c67221 */ /* 0x000fc80000010000 */
[----:B----4-:R-:W-:Y:S01]  /*11be0*/  FADD.FTZ R198, R200, R198 ;  /* 0x000000c6c8c67221 */ /* 0x010fe20000010000 */
[----:B------:R-:W-:Y:S02]  /*11bf0*/  MUFU.EX2 R96, R96 ;  /* 0x0000006000607308 */ /* 0x000fe40000000800 */
[C---:B------:R-:W-:Y:S01]  /*11c00*/  HMMA.16816.F32.BF16 R4, R60.reuse, R58, R4 ;  /* 0x0000003a3c04723c */ /* 0x040fe20000041804 */
[----:B------:R-:W1:Y:S05]  /*11c10*/  LDSM.16.MT88.4 R56, [R234+0xd800] ;  /* 0x00d80000ea38783b */ /* 0x000e6a0000004200 */
[----:B------:R-:W4:Y:S02]  /*11c20*/  MUFU.EX2 R97, R97 ;  /* 0x0000006100617308 */ /* 0x000f240000000800 */
[C---:B---3--:R-:W-:Y:S06]  /*11c30*/  HMMA.16816.F32.BF16 R12, R60.reuse, R44, R12 ;  /* 0x0000002c3c0c723c */ /* 0x048fec000004180c */
[----:B------:R-:W3:Y:S02]  /*11c40*/  MUFU.EX2 R93, R93 ;  /* 0x0000005d005d7308 */ /* 0x000ee40000000800 */
[C---:B------:R-:W-:Y:S01]  /*11c50*/  HMMA.16816.F32.BF16 R16, R60.reuse, R46, R16 ;  /* 0x0000002e3c10723c */ /* 0x040fe20000041810 */
[----:B------:R-:W1:Y:S05]  /*11c60*/  LDSM.16.MT88.4 R44, [R237+0xd800] ;  /* 0x00d80000ed2c783b */ /* 0x000e6a0000004200 */
[----:B------:R-:W-:Y:S02]  /*11c70*/  MUFU.EX2 R100, R100 ;  /* 0x0000006400647308 */ /* 0x000fe40000000800 */
[C---:B------:R-:W-:Y:S06]  /*11c80*/  HMMA.16816.F32.BF16 R32, R60.reuse, R28, R32 ;  /* 0x0000001c3c20723c */ /* 0x040fec0000041820 */
[----:B------:R-:W1:Y:S02]  /*11c90*/  MUFU.EX2 R94, R94 ;  /* 0x0000005e005e7308 */ /* 0x000e640000000800 */
[C---:B------:R-:W-:Y:S01]  /*11ca0*/  HMMA.16816.F32.BF16 R20, R60.reuse, R30, R20 ;  /* 0x0000001e3c14723c */ /* 0x040fe20000041814 */
[----:B------:R-:W3:Y:S05]  /*11cb0*/  LDSM.16.MT88.4 R28, [R233+0xd800] ;  /* 0x00d80000e91c783b */ /* 0x000eea0000004200 */
[----:B------:R-:W-:Y:S02]  /*11cc0*/  MUFU.EX2 R102, R102 ;  /* 0x0000006600667308 */ /* 0x000fe40000000800 */
[C---:B--2---:R-:W-:Y:S06]  /*11cd0*/  HMMA.16816.F32.BF16 R68, R60.reuse, R72, R68 ;  /* 0x000000483c44723c */ /* 0x044fec0000041844 */
[----:B------:R-:W-:Y:S02]  /*11ce0*/  MUFU.EX2 R84, R84 ;  /* 0x0000005400547308 */ /* 0x000fe40000000800 */
[----:B------:R-:W-:Y:S01]  /*11cf0*/  HMMA.16816.F32.BF16 R8, R60, R74, R8 ;  /* 0x0000004a3c08723c */ /* 0x000fe20000041808 */
[----:B------:R-:W2:Y:S05]  /*11d00*/  LDSM.16.MT88.4 R72, [R232+0xd800] ;  /* 0x00d80000e848783b */ /* 0x000eaa0000004200 */
[----:B------:R-:W-:Y:S01]  /*11d10*/  MUFU.EX2 R105, R105 ;  /* 0x0000006900697308 */ /* 0x000fe20000000800 */
[----:B------:R-:W-:-:S02]  /*11d20*/  F2FP.BF16.PACK_AB R60, R81, R199 ;  /* 0x000000c7513c723e */ /* 0x000fc400000010ff */
[C---:B-----5:R-:W-:Y:S01]  /*11d30*/  F2FP.BF16.PACK_AB R61, R83.reuse, R200 ;  /* 0x000000c8533d723e */ /* 0x060fe200000010ff */
[----:B------:R-:W-:Y:S01]  /*11d40*/  FADD.FTZ R83, R83, R198 ;  /* 0x000000c653537221 */ /* 0x000fe20000010000 */
[----:B------:R-:W-:Y:S02]  /*11d50*/  F2FP.BF16.PACK_AB R62, R85, R89 ;  /* 0x00000059553e723e */ /* 0x000fe400000010ff */
[----:B------:R-:W-:Y:S01]  /*11d60*/  F2FP.BF16.PACK_AB R63, R87, R90 ;  /* 0x0000005a573f723e */ /* 0x000fe200000010ff */
[----:B------:R-:W-:Y:S01]  /*11d70*/  MUFU.EX2 R82, R82 ;  /* 0x0000005200527308 */ /* 0x000fe20000000800 */
[----:B------:R-:W-:-:S04]  /*11d80*/  FADD.FTZ R83, R90, R83 ;  /* 0x000000535a537221 */ /* 0x000fc80000010000 */
[----:B------:R-:W-:Y:S01]  /*11d90*/  FADD.FTZ R87, R87, R83 ;  /* 0x0000005357577221 */ /* 0x000fe20000010000 */
[----:B-1----:R-:W-:Y:S02]  /*11da0*/  HMMA.16816.F32.BF16 R24, R60, R56, R24 ;  /* 0x000000383c18723c */ /* 0x002fe40000041818 */
[----:B------:R-:W1:Y:S01]  /*11db0*/  MUFU.EX2 R103, R103 ;  /* 0x0000006700677308 */ /* 0x000e620000000800 */
[----:B----4-:R-:W-:-:S05]  /*11dc0*/  FADD.FTZ R87, R97, R87 ;  /* 0x0000005761577221 */ /* 0x010fca0000010000 */
[C---:B------:R-:W-:Y:S01]  /*11dd0*/  HMMA.16816.F32.BF16 R4, R60.reuse, R58, R4 ;  /* 0x0000003a3c04723c */ /* 0x040fe20000041804 */
[----:B------:R-:W4:Y:S01]  /*11de0*/  LDSM.16.MT88.4 R56, [R234+0xe000] ;  /* 0x00e00000ea38783b */ /* 0x000f220000004200 */
[----:B------:R-:W5:Y:S06]  /*11df0*/  MUFU.EX2 R80, R80 ;  /* 0x0000005000507308 */ /* 0x000f6c0000000800 */
[C---:B------:R-:W-:Y:S02]  /*11e00*/  HMMA.16816.F32.BF16 R12, R60.reuse, R44, R12 ;  /* 0x0000002c3c0c723c */ /* 0x040fe4000004180c */
[----:B------:R-:W-:Y:S06]  /*11e10*/  MUFU.EX2 R108, R108 ;  /* 0x0000006c006c7308 */ /* 0x000fec0000000800 */
[C---:B------:R-:W-:Y:S01]  /*11e20*/  HMMA.16816.F32.BF16 R16, R60.reuse, R46, R16 ;  /* 0x0000002e3c10723c */ /* 0x040fe20000041810 */
[----:B------:R-:W1:Y:S01]  /*11e30*/  LDSM.16.MT88.4 R44, [R237+0xe000] ;  /* 0x00e00000ed2c783b */ /* 0x000e620000004200 */
[----:B------:R-:W1:Y:S06]  /*11e40*/  MUFU.EX2 R86, R86 ;  /* 0x0000005600567308 */ /* 0x000e6c0000000800 */
[C---:B---3--:R-:W-:Y:S02]  /*11e50*/  HMMA.16816.F32.BF16 R32, R60.reuse, R28, R32 ;  /* 0x0000001c3c20723c */ /* 0x048fe40000041820 */
[----:B------:R-:W-:Y:S06]  /*11e60*/  MUFU.EX2 R110, R110 ;  /* 0x0000006e006e7308 */ /* 0x000fec0000000800 */
[C---:B------:R-:W-:Y:S01]  /*11e70*/  HMMA.16816.F32.BF16 R20, R60.reuse, R30, R20 ;  /* 0x0000001e3c14723c */ /* 0x040fe20000041814 */
[----:B------:R-:W3:Y:S01]  /*11e80*/  LDSM.16.MT88.4 R28, [R233+0xe000] ;  /* 0x00e00000e91c783b */ /* 0x000ee20000004200 */
[----:B------:R-:W-:Y:S06]  /*11e90*/  MUFU.EX2 R88, R88 ;  /* 0x0000005800587308 */ /* 0x000fec0000000800 */
[C---:B--2---:R-:W-:Y:S02]  /*11ea0*/  HMMA.16816.F32.BF16 R68, R60.reuse, R72, R68 ;  /* 0x000000483c44723c */ /* 0x044fe40000041844 */
[----:B------:R-:W-:Y:S06]  /*11eb0*/  MUFU.EX2 R173, R173 ;  /* 0x000000ad00ad7308 */ /* 0x000fec0000000800 */
        /* <DEDUP_REMOVED lines=11> */
[----:B----4-:R-:W-:Y:S01]  /*11f70*/  HMMA.16816.F32.BF16 R24, R60, R56, R24 ;  /* 0x000000383c18723c */ /* 0x010fe20000041818 */
[----:B------:R-:W-:-:S04]  /*11f80*/  FADD.FTZ R94, R94, R93 ;  /* 0x0000005d5e5e7221 */ /* 0x000fc80000010000 */
[----:B-1----:R-:W-:Y:S01]  /*11f90*/  FADD.FTZ R94, R103, R94 ;  /* 0x0000005e675e7221 */ /* 0x002fe20000010000 */
[----:B------:R-:W-:Y:S02]  /*11fa0*/  MUFU.EX2 R106, R106 ;  /* 0x0000006a006a7308 */ /* 0x000fe40000000800 */
[----:B------:R-:W-:Y:S01]  /*11fb0*/  HMMA.16816.F32.BF16 R4, R60, R58, R4 ;  /* 0x0000003a3c04723c */ /* 0x000fe20000041804 */
[----:B------:R-:W1:Y:S01]  /*11fc0*/  LDSM.16.MT88.4 R56, [R234+0xe800] ;  /* 0x00e80000ea38783b */ /* 0x000e620000004200 */
[----:B-----5:R-:W-:-:S04]  /*11fd0*/  FADD.FTZ R94, R80, R94 ;  /* 0x0000005e505e7221 */ /* 0x020fc80000010000 */
[----:B------:R-:W-:Y:S02]  /*11fe0*/  MUFU.EX2 R52, R52 ;  /* 0x0000003400347308 */ /* 0x000fe40000000800 */
[C---:B------:R-:W-:Y:S06]  /*11ff0*/  HMMA.16816.F32.BF16 R12, R60.reuse, R44, R12 ;  /* 0x0000002c3c0c723c */ /* 0x040fec000004180c */
[----:B------:R-:W-:Y:S02]  /*12000*/  MUFU.EX2 R54, R54 ;  /* 0x0000003600367308 */ /* 0x000fe40000000800 */
[C---:B------:R-:W-:Y:S01]  /*12010*/  HMMA.16816.F32.BF16 R16, R60.reuse, R46, R16 ;  /* 0x0000002e3c10723c */ /* 0x040fe20000041810 */
[----:B------:R-:W4:Y:S05]  /*12020*/  LDSM.16.MT88.4 R44, [R237+0xe800] ;  /* 0x00e80000ed2c783b */ /* 0x000f2a0000004200 */
[----:B------:R5:W-:Y:S02]  /*12030*/  MUFU.EX2 R2, R109 ;  /* 0x0000006d00027308 */ /* 0x000be40000000800 */
[C---:B---3--:R-:W-:Y:S06]  /*12040*/  HMMA.16816.F32.BF16 R32, R60.reuse, R28, R32 ;  /* 0x0000001c3c20723c */ /* 0x048fec0000041820 */
[----:B------:R-:W-:Y:S02]  /*12050*/  MUFU.EX2 R0, R112 ;  /* 0x0000007000007308 */ /* 0x000fe40000000800 */
[----:B------:R-:W-:Y:S01]  /*12060*/  HMMA.16816.F32.BF16 R20, R60, R30, R20 ;  /* 0x0000001e3c14723c */ /* 0x000fe20000041814 */
[----:B------:R-:W3:Y:S01]  /*12070*/  LDSM.16.MT88.4 R28, [R233+0xe800] ;  /* 0x00e80000e91c783b */ /* 0x000ee20000004200 */
[----:B-----5:R-:W-:-:S04]  /*12080*/  FADD.FTZ R109, R155, R154 ;  /* 0x0000009a9b6d7221 */ /* 0x020fc80000010000 */
[----:B------:R-:W-:Y:S02]  /*12090*/  MUFU.EX2 R3, R3 ;  /* 0x0000000300037308 */ /* 0x000fe40000000800 */
[----:B--2---:R-:W-:Y:S01]  /*120a0*/  HMMA.16816.F32.BF16 R68, R60, R72, R68 ;  /* 0x000000483c44723c */ /* 0x004fe20000041844 */
[----:B------:R-:W-:-:S04]  /*120b0*/  FADD.FTZ R109, R53, R109 ;  /* 0x0000006d356d7221 */ /* 0x000fc80000010000 */
[----:B------:R-:W-:Y:S01]  /*120c0*/  FADD.FTZ R109, R76, R109 ;  /* 0x0000006d4c6d7221 */ /* 0x000fe20000010000 */
[----:B------:R-:W-:Y:S02]  /*120d0*/  MUFU.EX2 R107, R107 ;  /* 0x0000006b006b7308 */ /* 0x000fe40000000800 */
[----:B------:R-:W-:Y:S01]  /*120e0*/  HMMA.16816.F32.BF16 R8, R60, R74, R8 ;  /* 0x0000004a3c08723c */ /* 0x000fe20000041808 */
[----:B------:R-:W2:Y:S01]  /*120f0*/  LDSM.16.MT88.4 R72, [R232+0xe800] ;  /* 0x00e80000e848783b */ /* 0x000ea20000004200 */
[----:B------:R-:W-:Y:S02]  /*12100*/  FADD.FTZ R77, R77, R109 ;  /* 0x0000006d4d4d7221 */ /* 0x000fe40000010000 */
[----:B------:R-:W-:Y:S02]  /*12110*/  FFMA.FTZ R76, R127, c[0x0][0x23c], -R130 ;  /* 0x00008f007f4c7a23 */ /* 0x000fe40000010882 */
[----:B------:R-:W-:Y:S01]  /*12120*/  FADD.FTZ R77, R78, R77 ;  /* 0x0000004d4e4d7221 */ /* 0x000fe20000010000 */
[----:B------:R-:W-:Y:S01]  /*12130*/  F2FP.BF16.PACK_AB R60, R84, R102 ;  /* 0x00000066543c723e */ /* 0x000fe200000010ff */
[----:B------:R-:W-:Y:S01]  /*12140*/  MUFU.EX2 R53, R131 ;  /* 0x0000008300357308 */ /* 0x000fe20000000800 */
[----:B------:R-:W-:Y:S01]  /*12150*/  F2FP.BF16.PACK_AB R61, R80, R103 ;  /* 0x00000067503d723e */ /* 0x000fe200000010ff */
[----:B------:R-:W-:Y:S01]  /*12160*/  FADD.FTZ R79, R79, R77 ;  /* 0x0000004d4f4f7221 */ /* 0x000fe20000010000 */
[----:B------:R-:W-:Y:S01]  /*12170*/  F2FP.BF16.PACK_AB R62, R82, R105 ;  /* 0x00000069523e723e */ /* 0x000fe200000010ff */
[----:B------:R-:W-:Y:S01]  /*12180*/  FFMA.FTZ R77, R120, c[0x0][0x23c], -R179 ;  /* 0x00008f00784d7a23 */ /* 0x000fe200000108b3 */
[----:B------:R-:W-:Y:S01]  /*12190*/  F2FP.BF16.PACK_AB R63, R86, R108 ;  /* 0x0000006c563f723e */ /* 0x000fe200000010ff */
[----:B------:R-:W-:-:S02]  /*121a0*/  FADD.FTZ R79, R191, R79 ;  /* 0x0000004fbf4f7221 */ /* 0x000fc40000010000 */
[----:B------:R-:W-:Y:S01]  /*121b0*/  MUFU.EX2 R55, R126 ;  /* 0x0000007e00377308 */ /* 0x000fe20000000800 */
[----:B------:R-:W-:Y:S02]  /*121c0*/  FADD.FTZ R108, R108, R94 ;  /* 0x0000005e6c6c7221 */ /* 0x000fe40000010000 */
[----:B------:R-:W-:Y:S01]  /*121d0*/  FADD.FTZ R192, R192, R79 ;  /* 0x0000004fc0c07221 */ /* 0x000fe20000010000 */
[C---:B-1----:R-:W-:Y:S01]  /*121e0*/  HMMA.16816.F32.BF16 R24, R60.reuse, R56, R24 ;  /* 0x000000383c18723c */ /* 0x042fe20000041818 */
[----:B------:R-:W-:Y:S02]  /*121f0*/  FADD.FTZ R108, R86, R108 ;  /* 0x0000006c566c7221 */ /* 0x000fe40000010000 */
[----:B------:R-:W-:Y:S01]  /*12200*/  FADD.FTZ R192, R194, R192 ;  /* 0x000000c0c2c07221 */ /* 0x000fe20000010000 */
[----:B------:R-:W-:Y:S01]  /*12210*/  MUFU.EX2 R76, R76 ;  /* 0x0000004c004c7308 */ /* 0x000fe20000000800 */
[--C-:B------:R-:W-:Y:S02]  /*12220*/  FFMA.FTZ R78, R113, c[0x0][0x23c], -R179.reuse ;  /* 0x00008f00714e7a23 */ /* 0x100fe400000108b3 */
[----:B------:R-:W-:Y:S01]  /*12230*/  FADD.FTZ R196, R196, R192 ;  /* 0x000000c0c4c47221 */ /* 0x000fe20000010000 */
[----:B------:R-:W-:Y:S01]  /*12240*/  HMMA.16816.F32.BF16 R4, R60, R58, R4 ;  /* 0x0000003a3c04723c */ /* 0x000fe20000041804 */
[----:B------:R-:W1:Y:S01]  /*12250*/  LDSM.16.MT88.4 R56, [R234+0xf000] ;  /* 0x00f00000ea38783b */ /* 0x000e620000004200 */
[----:B------:R-:W-:-:S02]  /*12260*/  FFMA.FTZ R79, R116, c[0x0][0x23c], -R179 ;  /* 0x00008f00744f7a23 */ /* 0x000fc400000108b3 */
[----:B------:R-:W-:Y:S01]  /*12270*/  FADD.FTZ R196, R199, R196 ;  /* 0x000000c4c7c47221 */ /* 0x000fe20000010000 */
[----:B------:R-:W-:Y:S03]  /*12280*/  MUFU.EX2 R77, R77 ;  /* 0x0000004d004d7308 */ /* 0x000fe60000000800 */
[----:B----4-:R-:W-:Y:S01]  /*12290*/  HMMA.16816.F32.BF16 R12, R60, R44, R12 ;  /* 0x0000002c3c0c723c */ /* 0x010fe2000004180c */
[----:B------:R-:W-:-:S04]  /*122a0*/  FADD.FTZ R81, R81, R196 ;  /* 0x000000c451517221 */ /* 0x000fc80000010000 */
[----:B------:R-:W-:Y:S01]  /*122b0*/  FADD.FTZ R81, R89, R81 ;  /* 0x0000005159517221 */ /* 0x000fe20000010000 */
[----:B------:R-:W4:Y:S02]  /*122c0*/  MUFU.EX2 R78, R78 ;  /* 0x0000004e004e7308 */ /* 0x000f240000000800 */
[----:B------:R-:W-:Y:S01]  /*122d0*/  HMMA.16816.F32.BF16 R16, R60, R46, R16 ;  /* 0x0000002e3c10723c */ /* 0x000fe20000041810 */
[----:B------:R-:W5:Y:S01]  /*122e0*/  LDSM.16.MT88.4 R44, [R237+0xf000] ;  /* 0x00f00000ed2c783b */ /* 0x000f620000004200 */
[----:B------:R-:W-:-:S04]  /*122f0*/  FADD.FTZ R85, R85, R81 ;  /* 0x0000005155557221 */ /* 0x000fc80000010000 */
[----:B------:R-:W-:Y:S01]  /*12300*/  FADD.FTZ R95, R95, R85 ;  /* 0x000000555f5f7221 */ /* 0x000fe20000010000 */
[----:B------:R-:W-:Y:S01]  /*12310*/  MUFU.EX2 R79, R79 ;  /* 0x0000004f004f7308 */ /* 0x000fe20000000800 */
[----:B---3--:R-:W-:Y:S02]  /*12320*/  HMMA.16816.F32.BF16 R32, R60, R28, R32 ;  /* 0x0000001c3c20723c */ /* 0x008fe40000041820 */
[----:B------:R-:W-:-:S04]  /*12330*/  FADD.FTZ R95, R92, R95 ;  /* 0x0000005f5c5f7221 */ /* 0x000fc80000010000 */
[----:B------:R-:W-:Y:S01]  /*12340*/  FADD.FTZ R99, R99, R95 ;  /* 0x0000005f63637221 */ /* 0x000fe20000010000 */
[----:B------:R-:W3:Y:S01]  /*12350*/  MUFU.EX2 R252, R252 ;  /* 0x000000fc00fc7308 */ /* 0x000ee20000000800 */
[----:B------:R-:W-:Y:S01]  /*12360*/  HMMA.16816.F32.BF16 R20, R60, R30, R20 ;  /* 0x0000001e3c14723c */ /* 0x000fe20000041814 */
[----:B------:R-:W5:Y:S01]  /*12370*/  LDSM.16.MT88.4 R28, [R233+0xf000] ;  /* 0x00f00000e91c783b */ /* 0x000f620000004200 */
[----:B------:R-:W-:Y:S01]  /*12380*/  FADD.FTZ R99, R96, R99 ;  /* 0x0000006360637221 */ /* 0x000fe20000010000 */
[----:B----4-:R-:W-:-:S03]  /*12390*/  F2FP.BF16.PACK_AB R144, R78, R77 ;  /* 0x0000004d4e90723e */ /* 0x010fc600000010ff */
[----:B------:R-:W-:Y:S01]  /*123a0*/  FADD.FTZ R102, R102, R99 ;  /* 0x0000006366667221 */ /* 0x000fe20000010000 */
[----:B------:R-:W-:Y:S01]  /*123b0*/  MUFU.EX2 R251, R251 ;  /* 0x000000fb00fb7308 */ /* 0x000fe20000000800 */
[----:B--2---:R-:W-:Y:S02]  /*123c0*/  HMMA.16816.F32.BF16 R8, R60, R74, R8 ;  /* 0x0000004a3c08723c */ /* 0x004fe40000041808 */
[----:B------:R-:W-:-:S04]  /*123d0*/  FADD.FTZ R102, R84, R102 ;  /* 0x0000006654667221 */ /* 0x000fc80000010000 */
[----:B------:R-:W-:Y:S01]  /*123e0*/  FADD.FTZ R102, R105, R102 ;  /* 0x0000006669667221 */ /* 0x000fe20000010000 */
[----:B---3--:R-:W-:Y:S01]  /*123f0*/  F2FP.BF16.PACK_AB R146, R252, R79 ;  /* 0x0000004ffc92723e */ /* 0x008fe200000010ff */
[--C-:B------:R-:W-:Y:S01]  /*12400*/  FFMA.FTZ R75, R40, c[0x0][0x23c], -R179.reuse ;  /* 0x00008f00284b7a23 */ /* 0x100fe200000108b3 */
[----:B------:R-:W-:Y:S01]  /*12410*/  HMMA.16816.F32.BF16 R68, R60, R72, R68 ;  /* 0x000000483c44723c */ /* 0x000fe20000041844 */
[----:B------:R-:W2:Y:S01]  /*12420*/  LDSM.16.MT88.4 R40, [R237+0xf800] ;  /* 0x00f80000ed28783b */ /* 0x000ea20000004200 */
[--C-:B------:R-:W-:Y:S02]  /*12430*/  FFMA.FTZ R74, R181, c[0x0][0x23c], -R179.reuse ;  /* 0x00008f00b54a7a23 */ /* 0x100fe400000108b3 */
[----:B------:R-:W-:Y:S01]  /*12440*/  FADD.FTZ R82, R82, R102 ;  /* 0x0000006652527221 */ /* 0x000fe20000010000 */
[----:B------:R-:W-:Y:S02]  /*12450*/  MUFU.EX2 R75, R75 ;  /* 0x0000004b004b7308 */ /* 0x000fe40000000800 */
[----:B------:R-:W-:Y:S01]  /*12460*/  F2FP.BF16.PACK_AB R60, R88, R110 ;  /* 0x0000006e583c723e */ /* 0x000fe200000010ff */
[--C-:B------:R-:W-:Y:S01]  /*12470*/  FFMA.FTZ R72, R171, c[0x0][0x23c], -R179.reuse ;  /* 0x00008f00ab487a23 */ /* 0x100fe200000108b3 */
[----:B------:R-:W-:Y:S01]  /*12480*/  F2FP.BF16.PACK_AB R61, R202, R111 ;  /* 0x0000006fca3d723e */ /* 0x000fe200000010ff */
[----:B------:R-:W-:Y:S01]  /*12490*/  FFMA.FTZ R73, R48, c[0x0][0x23c], -R179 ;  /* 0x00008f0030497a23 */ /* 0x000fe200000108b3 */
[----:B------:R-:W-:Y:S01]  /*124a0*/  F2FP.BF16.PACK_AB R62, R201, R173 ;  /* 0x000000adc93e723e */ /* 0x000fe200000010ff */
[----:B------:R-:W-:Y:S01]  /*124b0*/  FADD.FTZ R82, R110, R82 ;  /* 0x000000526e527221 */ /* 0x000fe20000010000 */
[----:B------:R-:W-:Y:S01]  /*124c0*/  F2FP.BF16.PACK_AB R63, R52, R106 ;  /* 0x0000006a343f723e */ /* 0x000fe200000010ff */
[----:B------:R-:W3:Y:S01]  /*124d0*/  MUFU.EX2 R72, R72 ;  /* 0x0000004800487308 */ /* 0x000ee20000000800 */
[----:B------:R-:W-:-:S02]  /*124e0*/  FADD.FTZ R111, R111, R108 ;  /* 0x0000006c6f6f7221 */ /* 0x000fc40000010000 */
[----:B------:R-:W-:Y:S02]  /*124f0*/  FADD.FTZ R88, R88, R82 ;  /* 0x0000005258587221 */ /* 0x000fe40000010000 */
[----:B------:R-:W-:Y:S01]  /*12500*/  FADD.FTZ R111, R202, R111 ;  /* 0x0000006fca6f7221 */ /* 0x000fe20000010000 */
[C---:B-1----:R-:W-:Y:S01]  /*12510*/  HMMA.16816.F32.BF16 R24, R60.reuse, R56, R24 ;  /* 0x000000383c18723c */ /* 0x042fe20000041818 */
[----:B------:R-:W-:Y:S01]  /*12520*/  FADD.FTZ R88, R173, R88 ;  /* 0x00000058ad587221 */ /* 0x000fe20000010000 */
[----:B------:R-:W1:Y:S01]  /*12530*/  MUFU.EX2 R73, R73 ;  /* 0x0000004900497308 */ /* 0x000e620000000800 */
[----:B------:R-:W-:Y:S02]  /*12540*/  FADD.FTZ R106, R106, R111 ;  /* 0x0000006f6a6a7221 */ /* 0x000fe40000010000 */
[----:B------:R-:W-:Y:S02]  /*12550*/  FADD.FTZ R201, R201, R88 ;  /* 0x00000058c9c97221 */ /* 0x000fe40000010000 */
[--C-:B------:R-:W-:Y:S01]  /*12560*/  FFMA.FTZ R56, R175, c[0x0][0x23c], -R130.reuse ;  /* 0x00008f00af387a23 */ /* 0x100fe20000010882 */
[----:B------:R-:W-:Y:S01]  /*12570*/  HMMA.16816.F32.BF16 R4, R60, R58, R4 ;  /* 0x0000003a3c04723c */ /* 0x000fe20000041804 */
[----:B------:R-:W-:Y:S01]  /*12580*/  FFMA.FTZ R57, R50, c[0x0][0x23c], -R130 ;  /* 0x00008f0032397a23 */ /* 0x000fe20000010882 */
[----:B------:R-:W4:Y:S01]  /*12590*/  MUFU.EX2 R74, R74 ;  /* 0x0000004a004a7308 */ /* 0x000f220000000800 */
[----:B------:R-:W-:Y:S01]  /*125a0*/  LDSM.16.MT88.4 R48, [R232+0xf800] ;  /* 0x00f80000e830783b */ /* 0x000fe20000004200 */
[----:B------:R-:W-:-:S02]  /*125b0*/  FADD.FTZ R106, R52, R106 ;  /* 0x0000006a346a7221 */ /* 0x000fc40000010000 */
[----:B---3--:R-:W-:Y:S02]  /*125c0*/  FADD.FTZ R201, R72, R201 ;  /* 0x000000c948c97221 */ /* 0x008fe40000010000 */
[--C-:B------:R-:W-:Y:S01]  /*125d0*/  FFMA.FTZ R58, R183, c[0x0][0x23c], -R130.reuse ;  /* 0x00008f00b73a7a23 */ /* 0x100fe20000010882 */
[----:B-----5:R-:W-:Y:S01]  /*125e0*/  HMMA.16816.F32.BF16 R12, R60, R44, R12 ;  /* 0x0000002c3c0c723c */ /* 0x020fe2000004180c */
[----:B------:R-:W-:Y:S01]  /*125f0*/  FFMA.FTZ R59, R36, c[0x0][0x23c], -R130 ;  /* 0x00008f00243b7a23 */ /* 0x000fe20000010882 */
[----:B------:R-:W3:Y:S01]  /*12600*/  MUFU.EX2 R56, R56 ;  /* 0x0000003800387308 */ /* 0x000ee20000000800 */
[C---:B-1----:R-:W-:Y:S01]  /*12610*/  F2FP.BF16.PACK_AB R36, R73.reuse, R72 ;  /* 0x000000484924723e */ /* 0x042fe200000010ff */
[----:B------:R-:W-:-:S04]  /*12620*/  FADD.FTZ R73, R73, R201 ;  /* 0x000000c949497221 */ /* 0x000fc80000010000 */
[----:B------:R-:W-:Y:S01]  /*12630*/  HMMA.16816.F32.BF16 R16, R60, R46, R16 ;  /* 0x0000002e3c10723c */ /* 0x000fe20000041810 */
[----:B------:R-:W1:Y:S01]  /*12640*/  LDSM.16.MT88.4 R44, [R234+0xf800] ;  /* 0x00f80000ea2c783b */ /* 0x000e620000004200 */
[----:B------:R-:W5:Y:S01]  /*12650*/  MUFU.EX2 R57, R57 ;  /* 0x0000003900397308 */ /* 0x000f620000000800 */
[----:B----4-:R-:W-:Y:S01]  /*12660*/  F2FP.BF16.PACK_AB R38, R75, R74 ;  /* 0x0000004a4b26723e */ /* 0x010fe200000010ff */
[----:B------:R-:W-:-:S04]  /*12670*/  FADD.FTZ R73, R74, R73 ;  /* 0x000000494a497221 */ /* 0x000fc80000010000 */
[----:B------:R-:W-:Y:S01]  /*12680*/  HMMA.16816.F32.BF16 R32, R60, R28, R32 ;  /* 0x0000001c3c20723c */ /* 0x000fe20000041820 */
[----:B------:R-:W-:Y:S01]  /*12690*/  FADD.FTZ R75, R75, R73 ;  /* 0x000000494b4b7221 */ /* 0x000fe20000010000 */
[----:B------:R-:W4:Y:S01]  /*126a0*/  MUFU.EX2 R58, R58 ;  /* 0x0000003a003a7308 */ /* 0x000f220000000800 */
[----:B---3--:R-:W-:-:S05]  /*126b0*/  FADD.FTZ R106, R56, R106 ;  /* 0x0000006a386a7221 */ /* 0x008fca0000010000 */
[----:B------:R-:W-:Y:S01]  /*126c0*/  HMMA.16816.F32.BF16 R20, R60, R30, R20 ;  /* 0x0000001e3c14723c */ /* 0x000fe20000041814 */
[----:B------:R-:W3:Y:S01]  /*126d0*/  LDSM.16.MT88.4 R28, [R233+0xf800] ;  /* 0x00f80000e91c783b */ /* 0x000ee20000004200 */
[----:B------:R-:W2:Y:S01]  /*126e0*/  MUFU.EX2 R59, R59 ;  /* 0x0000003b003b7308 */ /* 0x000ea20000000800 */
[C---:B-----5:R-:W-:Y:S01]  /*126f0*/  F2FP.BF16.PACK_AB R37, R57.reuse, R56 ;  /* 0x000000383925723e */ /* 0x060fe200000010ff */
[----:B------:R-:W-:-:S04]  /*12700*/  FADD.FTZ R57, R57, R106 ;  /* 0x0000006a39397221 */ /* 0x000fc80000010000 */
[----:B------:R-:W-:Y:S01]  /*12710*/  HMMA.16816.F32.BF16 R68, R60, R64, R68 ;  /* 0x000000403c44723c */ /* 0x000fe20000041844 */
[----:B----4-:R-:W-:-:S06]  /*12720*/  FADD.FTZ R57, R58, R57 ;  /* 0x000000393a397221 */ /* 0x010fcc0000010000 */
[--C-:B------:R-:W-:Y:S01]  /*12730*/  FFMA.FTZ R64, R91, c[0x0][0x23c], -R130.reuse ;  /* 0x00008f005b407a23 */ /* 0x100fe20000010882 */
[----:B------:R-:W-:Y:S01]  /*12740*/  HMMA.16816.F32.BF16 R8, R60, R66, R8 ;  /* 0x000000423c08723c */ /* 0x000fe20000041808 */
[--C-:B------:R-:W-:Y:S01]  /*12750*/  FFMA.FTZ R65, R182, c[0x0][0x23c], -R130.reuse ;  /* 0x00008f00b6417a23 */ /* 0x100fe20000010882 */
[C---:B--2---:R-:W-:Y:S01]  /*12760*/  F2FP.BF16.PACK_AB R39, R59.reuse, R58 ;  /* 0x0000003a3b27723e */ /* 0x044fe200000010ff */
[----:B------:R-:W2:Y:S01]  /*12770*/  MUFU.EX2 R60, R184 ;  /* 0x000000b8003c7308 */ /* 0x000ea20000000800 */
[----:B------:R-:W-:Y:S02]  /*12780*/  FFMA.FTZ R91, R114, c[0x0][0x23c], -R179 ;  /* 0x00008f00725b7a23 */ /* 0x000fe400000108b3 */
[----:B------:R-:W-:Y:S02]  /*12790*/  FADD.FTZ R59, R59, R57 ;  /* 0x000000393b3b7221 */ /* 0x000fe40000010000 */
[--C-:B------:R-:W-:Y:S01]  /*127a0*/  FFMA.FTZ R61, R180, c[0x0][0x23c], -R179.reuse ;  /* 0x00008f00b43d7a23 */ /* 0x100fe200000108b3 */
[----:B------:R-:W-:Y:S01]  /*127b0*/  HMMA.16816.F32.BF16 R12, R36, R40, R12 ;  /* 0x00000028240c723c */ /* 0x000fe2000004180c */
[----:B------:R-:W-:Y:S01]  /*127c0*/  FFMA.FTZ R62, R98, c[0x0][0x23c], -R179 ;  /* 0x00008f00623e7a23 */ /* 0x000fe200000108b3 */
[----:B------:R-:W-:Y:S01]  /*127d0*/  MUFU.EX2 R64, R64 ;  /* 0x0000004000407308 */ /* 0x000fe20000000800 */
[----:B------:R-:W-:-:S02]  /*127e0*/  FFMA.FTZ R63, R186, c[0x0][0x23c], -R130 ;  /* 0x00008f00ba3f7a23 */ /* 0x000fc40000010882 */
[--C-:B------:R-:W-:Y:S02]  /*127f0*/  FFMA.FTZ R66, R101, c[0x0][0x23c], -R130.reuse ;  /* 0x00008f0065427a23 */ /* 0x100fe40000010882 */
[----:B------:R-:W-:Y:S01]  /*12800*/  FFMA.FTZ R67, R174, c[0x0][0x23c], -R130 ;  /* 0x00008f00ae437a23 */ /* 0x000fe20000010882 */
[C---:B------:R-:W-:Y:S01]  /*12810*/  HMMA.16816.F32.BF16 R16, R36.reuse, R42, R16 ;  /* 0x0000002a2410723c */ /* 0x040fe20000041810 */
[----:B------:R-:W4:Y:S01]  /*12820*/  LDSM.16.MT88.4 R40, [R237+0x10000] ;  /* 0x01000000ed28783b */ /* 0x000f220000004200 */
[----:B------:R-:W-:Y:S01]  /*12830*/  MUFU.EX2 R61, R61 ;  /* 0x0000003d003d7308 */ /* 0x000fe20000000800 */
[--C-:B------:R-:W-:Y:S02]  /*12840*/  FFMA.FTZ R98, R129, c[0x0][0x23c], -R179.reuse ;  /* 0x00008f0081627a23 */ /* 0x100fe400000108b3 */
[----:B------:R-:W-:Y:S02]  /*12850*/  FFMA.FTZ R101, R121, c[0x0][0x23c], -R179 ;  /* 0x00008f0079657a23 */ /* 0x000fe400000108b3 */
[----:B--2---:R-:W-:Y:S01]  /*12860*/  FADD.FTZ R75, R60, R75 ;  /* 0x0000004b3c4b7221 */ /* 0x004fe20000010000 */
[C---:B-1----:R-:W-:Y:S02]  /*12870*/  HMMA.16816.F32.BF16 R24, R36.reuse, R44, R24 ;  /* 0x0000002c2418723c */ /* 0x042fe40000041818 */
[----:B------:R-:W-:Y:S06]  /*12880*/  MUFU.EX2 R62, R62 ;  /* 0x0000003e003e7308 */ /* 0x000fec0000000800 */
[C---:B------:R-:W-:Y:S01]  /*12890*/  HMMA.16816.F32.BF16 R4, R36.reuse, R46, R4 ;  /* 0x0000002e2404723c */ /* 0x040fe20000041804 */
[----:B------:R-:W1:Y:S01]  /*128a0*/  LDSM.16.MT88.4 R44, [R234+0x10000] ;  /* 0x01000000ea2c783b */ /* 0x000e620000004200 */
[----:B------:R-:W2:Y:S06]  /*128b0*/  MUFU.EX2 R63, R63 ;  /* 0x0000003f003f7308 */ /* 0x000eac0000000800 */
[C---:B---3--:R-:W-:Y:S02]  /*128c0*/  HMMA.16816.F32.BF16 R32, R36.reuse, R28, R32 ;  /* 0x0000001c2420723c */ /* 0x048fe40000041820 */
[----:B------:R-:W-:Y:S06]  /*128d0*/  MUFU.EX2 R65, R65 ;  /* 0x0000004100417308 */ /* 0x000fec0000000800 */
[----:B------:R-:W-:Y:S01]  /*128e0*/  HMMA.16816.F32.BF16 R20, R36, R30, R20 ;  /* 0x0000001e2414723c */ /* 0x000fe20000041814 */
[----:B------:R-:W3:Y:S01]  /*128f0*/  LDSM.16.MT88.4 R28, [R233+0x10000] ;  /* 0x01000000e91c783b */ /* 0x000ee20000004200 */
[----:B------:R-:W5:Y:S01]  /*12900*/  MUFU.EX2 R66, R66 ;  /* 0x0000004200427308 */ /* 0x000f620000000800 */
[----:B--2---:R-:W-:-:S05]  /*12910*/  FADD.FTZ R59, R63, R59 ;  /* 0x0000003b3f3b7221 */ /* 0x004fca0000010000 */
[C---:B------:R-:W-:Y:S02]  /*12920*/  HMMA.16816.F32.BF16 R68, R36.reuse, R48, R68 ;  /* 0x000000302444723c */ /* 0x040fe40000041844 */
[----:B------:R-:W-:Y:S05]  /*12930*/  MUFU.EX2 R67, R67 ;  /* 0x0000004300437308 */ /* 0x000fea0000000800 */
[--C-:B------:R-:W-:Y:S01]  /*12940*/  FFMA.FTZ R48, R172, c[0x0][0x23c], -R179.reuse ;  /* 0x00008f00ac307a23 */ /* 0x100fe200000108b3 */
[----:B------:R-:W-:Y:S01]  /*12950*/  HMMA.16816.F32.BF16 R8, R36, R50, R8 ;  /* 0x000000322408723c */ /* 0x000fe20000041808 */
[--C-:B------:R-:W-:Y:S01]  /*12960*/  FFMA.FTZ R49, R104, c[0x0][0x23c], -R179.reuse ;  /* 0x00008f0068317a23 */ /* 0x100fe200000108b3 */
[----:B------:R-:W-:Y:S01]  /*12970*/  MUFU.EX2 R91, R91 ;  /* 0x0000005b005b7308 */ /* 0x000fe20000000800 */
[----:B------:R-:W-:-:S04]  /*12980*/  FFMA.FTZ R104, R125, c[0x0][0x23c], -R179 ;  /* 0x00008f007d687a23 */ /* 0x000fc800000108b3 */
[----:B------:R-:W-:Y:S01]  /*12990*/  F2FP.BF16.PACK_AB R36, R54, R60 ;  /* 0x0000003c3624723e */ /* 0x000fe200000010ff */
[--C-:B------:R-:W-:Y:S01]  /*129a0*/  FFMA.FTZ R50, R168, c[0x0][0x23c], -R179.reuse ;  /* 0x00008f00a8327a23 */ /* 0x100fe200000108b3 */
[----:B------:R-:W-:Y:S01]  /*129b0*/  F2FP.BF16.PACK_AB R37, R64, R63 ;  /* 0x0000003f4025723e */ /* 0x000fe200000010ff */
[----:B------:R-:W-:Y:S01]  /*129c0*/  FFMA.FTZ R51, R169, c[0x0][0x23c], -R179 ;  /* 0x00008f00a9337a23 */ /* 0x000fe200000108b3 */
[----:B------:R-:W-:Y:S01]  /*129d0*/  F2FP.BF16.PACK_AB R38, R62, R61 ;  /* 0x0000003d3e26723e */ /* 0x000fe200000010ff */
[----:B------:R-:W2:Y:S01]  /*129e0*/  MUFU.EX2 R48, R48 ;  /* 0x0000003000307308 */ /* 0x000ea20000000800 */
[----:B-----5:R-:W-:Y:S01]  /*129f0*/  F2FP.BF16.PACK_AB R39, R66, R65 ;  /* 0x000000414227723e */ /* 0x020fe200000010ff */
[----:B------:R-:W-:Y:S02]  /*12a00*/  FADD.FTZ R54, R54, R75 ;  /* 0x0000004b36367221 */ /* 0x000fe40000010000 */
[----:B------:R-:W-:Y:S02]  /*12a10*/  FADD.FTZ R64, R64, R59 ;  /* 0x0000003b40407221 */ /* 0x000fe40000010000 */
[----:B------:R-:W-:-:S02]  /*12a20*/  FADD.FTZ R54, R61, R54 ;  /* 0x000000363d367221 */ /* 0x000fc40000010000 */
[C---:B----4-:R-:W-:Y:S01]  /*12a30*/  HMMA.16816.F32.BF16 R12, R36.reuse, R40, R12 ;  /* 0x00000028240c723c */ /* 0x050fe2000004180c */
[----:B------:R-:W4:Y:S01]  /*12a40*/  MUFU.EX2 R49, R49 ;  /* 0x0000003100317308 */ /* 0x000f220000000800 */
[----:B------:R-:W-:Y:S02]  /*12a50*/  FADD.FTZ R64, R65, R64 ;  /* 0x0000004041407221 */ /* 0x000fe40000010000 */
[----:B------:R-:W-:Y:S02]  /*12a60*/  FADD.FTZ R62, R62, R54 ;  /* 0x000000363e3e7221 */ /* 0x000fe40000010000 */
[----:B------:R-:W-:Y:S02]  /*12a70*/  FADD.FTZ R66, R66, R64 ;  /* 0x0000004042427221 */ /* 0x000fe40000010000 */
[----:B------:R-:W-:Y:S01]  /*12a80*/  HMMA.16816.F32.BF16 R16, R36, R42, R16 ;  /* 0x0000002a2410723c */ /* 0x000fe20000041810 */
[----:B------:R-:W5:Y:S01]  /*12a90*/  LDSM.16.MT88.4 R40, [R232+0x10000] ;  /* 0x01000000e828783b */ /* 0x000f620000004200 */
[----:B------:R-:W-:Y:S01]  /*12aa0*/  MUFU.EX2 R50, R50 ;  /* 0x0000003200327308 */ /* 0x000fe20000000800 */
[----:B--2---:R-:W-:-:S02]  /*12ab0*/  FADD.FTZ R62, R48, R62 ;  /* 0x0000003e303e7221 */ /* 0x004fc40000010000 */
[----:B------:R-:W-:-:S03]  /*12ac0*/  FADD.FTZ R66, R67, R66 ;  /* 0x0000004243427221 */ /* 0x000fc60000010000 */
[C---:B-1----:R-:W-:Y:S02]  /*12ad0*/  HMMA.16816.F32.BF16 R24, R36.reuse, R44, R24 ;  /* 0x0000002c2418723c */ /* 0x042fe40000041818 */
[----:B------:R-:W1:Y:S06]  /*12ae0*/  MUFU.EX2 R51, R51 ;  /* 0x0000003300337308 */ /* 0x000e6c0000000800 */
[C---:B------:R-:W-:Y:S01]  /*12af0*/  HMMA.16816.F32.BF16 R4, R36.reuse, R46, R4 ;  /* 0x0000002e2404723c */ /* 0x040fe20000041804 */
[----:B------:R-:W2:Y:S01]  /*12b00*/  LDSM.16.MT88.4 R44, [R237+0x10800] ;  /* 0x01080000ed2c783b */ /* 0x000ea20000004200 */
[----:B------:R-:W1:Y:S06]  /*12b10*/  MUFU.EX2 R98, R98 ;  /* 0x0000006200627308 */ /* 0x000e6c0000000800 */
[C---:B---3--:R-:W-:Y:S02]  /*12b20*/  HMMA.16816.F32.BF16 R32, R36.reuse, R28, R32 ;  /* 0x0000001c2420723c */ /* 0x048fe40000041820 */
[----:B------:R-:W-:Y:S06]  /*12b30*/  MUFU.EX2 R101, R101 ;  /* 0x0000006500657308 */ /* 0x000fec0000000800 */
[C---:B------:R-:W-:Y:S01]  /*12b40*/  HMMA.16816.F32.BF16 R20, R36.reuse, R30, R20 ;  /* 0x0000001e2414723c */ /* 0x040fe20000041814 */
[----:B------:R-:W3:Y:S01]  /*12b50*/  LDSM.16.MT88.4 R28, [R234+0x10800] ;  /* 0x01080000ea1c783b */ /* 0x000ee20000004200 */
[----:B------:R-:W1:Y:S06]  /*12b60*/  MUFU.EX2 R104, R104 ;  /* 0x0000006800687308 */ /* 0x000e6c0000000800 */
[C---:B-----5:R-:W-:Y:S07]  /*12b70*/  HMMA.16816.F32.BF16 R68, R36.reuse, R40, R68 ;  /* 0x000000282444723c */ /* 0x060fee0000041844 */
[C---:B----4-:R-:W-:Y:S01]  /*12b80*/  F2FP.BF16.PACK_AB R40, R49.reuse, R48 ;  /* 0x000000303128723e */ /* 0x050fe200000010ff */
[----:B------:R-:W-:Y:S01]  /*12b90*/  HMMA.16816.F32.BF16 R8, R36, R42, R8 ;  /* 0x0000002a2408723c */ /* 0x000fe20000041808 */
[----:B------:R-:W4:Y:S01]  /*12ba0*/  LDSM.16.MT88.4 R36, [R233+0x10800] ;  /* 0x01080000e924783b */ /* 0x000f220000004200 */
[----:B------:R-:W-:Y:S01]  /*12bb0*/  F2FP.BF16.PACK_AB R41, R2, R67 ;  /* 0x000000430229723e */ /* 0x000fe200000010ff */
[----:B------:R-:W-:-:S02]  /*12bc0*/  FADD.FTZ R49, R49, R62 ;  /* 0x0000003e31317221 */ /* 0x000fc40000010000 */
[----:B------:R-:W-:Y:S02]  /*12bd0*/  FADD.FTZ R2, R2, R66 ;  /* 0x0000004202027221 */ /* 0x000fe40000010000 */
[----:B-1----:R-:W-:Y:S01]  /*12be0*/  F2FP.BF16.PACK_AB R42, R51, R50 ;  /* 0x00000032332a723e */ /* 0x002fe200000010ff */
[----:B------:R-:W-:Y:S01]  /*12bf0*/  FADD.FTZ R49, R50, R49 ;  /* 0x0000003132317221 */ /* 0x000fe20000010000 */
[----:B------:R-:W-:Y:S01]  /*12c00*/  F2FP.BF16.PACK_AB R43, R3, R0 ;  /* 0x00000000032b723e */ /* 0x000fe200000010ff */
[----:B------:R-:W-:Y:S01]  /*12c10*/  FADD.FTZ R2, R0, R2 ;  /* 0x0000000200027221 */ /* 0x000fe20000010000 */
[----:B------:R-:W-:Y:S01]  /*12c20*/  MOV R0, R185 ;  /* 0x000000b900007202 */ /* 0x000fe20000000f00 */
[----:B------:R-:W-:Y:S02]  /*12c30*/  FADD.FTZ R51, R51, R49 ;  /* 0x0000003133337221 */ /* 0x000fe40000010000 */
[----:B------:R-:W-:Y:S01]  /*12c40*/  FADD.FTZ R3, R3, R2 ;  /* 0x0000000203037221 */ /* 0x000fe20000010000 */
[----:B------:R-:W-:Y:S01]  /*12c50*/  MOV R2, R187 ;  /* 0x000000bb00027202 */ /* 0x000fe20000000f00 */
[----:B--2---:R-:W-:Y:S01]  /*12c60*/  HMMA.16816.F32.BF16 R12, R40, R44, R12 ;  /* 0x0000002c280c723c */ /* 0x004fe2000004180c */
[----:B------:R-:W-:-:S02]  /*12c70*/  FADD.FTZ R51, R91, R51 ;  /* 0x000000335b337221 */ /* 0x000fc40000010000 */
[----:B------:R-:W-:-:S05]  /*12c80*/  FADD.FTZ R3, R107, R3 ;  /* 0x000000036b037221 */ /* 0x000fca0000010000 */
[C---:B------:R-:W-:Y:S01]  /*12c90*/  HMMA.16816.F32.BF16 R16, R40.reuse, R46, R16 ;  /* 0x0000002e2810723c */ /* 0x040fe20000041810 */
[----:B------:R-:W1:Y:S07]  /*12ca0*/  LDSM.16.MT88.4 R44, [R232+0x10800] ;  /* 0x01080000e82c783b */ /* 0x000e6e0000004200 */
[C---:B---3--:R-:W-:Y:S08]  /*12cb0*/  HMMA.16816.F32.BF16 R24, R40.reuse, R28, R24 ;  /* 0x0000001c2818723c */ /* 0x048ff00000041818 */
[C---:B------:R-:W-:Y:S01]  /*12cc0*/  HMMA.16816.F32.BF16 R4, R40.reuse, R30, R4 ;  /* 0x0000001e2804723c */ /* 0x040fe20000041804 */
[----:B------:R-:W2:Y:S07]  /*12cd0*/  LDSM.16.MT88.4 R28, [R237+0x11000] ;  /* 0x01100000ed1c783b */ /* 0x000eae0000004200 */
[C---:B----4-:R-:W-:Y:S08]  /*12ce0*/  HMMA.16816.F32.BF16 R32, R40.reuse, R36, R32 ;  /* 0x000000242820723c */ /* 0x050ff00000041820 */
[C---:B------:R-:W-:Y:S01]  /*12cf0*/  HMMA.16816.F32.BF16 R20, R40.reuse, R38, R20 ;  /* 0x000000262814723c */ /* 0x040fe20000041814 */
[----:B------:R-:W3:Y:S07]  /*12d00*/  LDSM.16.MT88.4 R36, [R234+0x11000] ;  /* 0x01100000ea24783b */ /* 0x000eee0000004200 */
[C---:B-1----:R-:W-:Y:S07]  /*12d10*/  HMMA.16816.F32.BF16 R68, R40.reuse, R44, R68 ;  /* 0x0000002c2844723c */ /* 0x042fee0000041844 */
[C---:B------:R-:W-:Y:S01]  /*12d20*/  F2FP.BF16.PACK_AB R44, R98.reuse, R91 ;  /* 0x0000005b622c723e */ /* 0x040fe200000010ff */
[----:B------:R-:W-:Y:S01]  /*12d30*/  HMMA.16816.F32.BF16 R8, R40, R46, R8 ;  /* 0x0000002e2808723c */ /* 0x000fe20000041808 */
[----:B------:R-:W-:Y:S01]  /*12d40*/  F2FP.BF16.PACK_AB R45, R53, R107 ;  /* 0x0000006b352d723e */ /* 0x000fe200000010ff */
[----:B------:R-:W1:Y:S01]  /*12d50*/  LDSM.16.MT88.4 R40, [R233+0x11000] ;  /* 0x01100000e928783b */ /* 0x000e620000004200 */
[----:B------:R-:W-:-:S02]  /*12d60*/  FADD.FTZ R98, R98, R51 ;  /* 0x0000003362627221 */ /* 0x000fc40000010000 */
[----:B------:R-:W-:Y:S02]  /*12d70*/  FADD.FTZ R53, R53, R3 ;  /* 0x0000000335357221 */ /* 0x000fe40000010000 */
[----:B------:R-:W-:Y:S01]  /*12d80*/  F2FP.BF16.PACK_AB R46, R104, R101 ;  /* 0x00000065682e723e */ /* 0x000fe200000010ff */
[----:B------:R-:W-:Y:S01]  /*12d90*/  FADD.FTZ R98, R101, R98 ;  /* 0x0000006265627221 */ /* 0x000fe20000010000 */
[----:B------:R-:W-:Y:S01]  /*12da0*/  F2FP.BF16.PACK_AB R47, R76, R55 ;  /* 0x000000374c2f723e */ /* 0x000fe200000010ff */
[----:B------:R-:W-:Y:S02]  /*12db0*/  FADD.FTZ R53, R55, R53 ;  /* 0x0000003537357221 */ /* 0x000fe40000010000 */
[----:B------:R-:W-:Y:S02]  /*12dc0*/  FADD.FTZ R104, R104, R98 ;  /* 0x0000006268687221 */ /* 0x000fe40000010000 */
[----:B------:R-:W-:Y:S02]  /*12dd0*/  FADD.FTZ R76, R76, R53 ;  /* 0x000000354c4c7221 */ /* 0x000fe40000010000 */
[----:B--2---:R-:W-:Y:S01]  /*12de0*/  HMMA.16816.F32.BF16 R12, R44, R28, R12 ;  /* 0x0000001c2c0c723c */ /* 0x004fe2000004180c */
[----:B------:R-:W-:-:S04]  /*12df0*/  FADD.FTZ R104, R77, R104 ;  /* 0x000000684d687221 */ /* 0x000fc80000010000 */
[----:B------:R-:W-:-:S03]  /*12e00*/  FADD.FTZ R104, R78, R104 ;  /* 0x000000684e687221 */ /* 0x000fc60000010000 */
[----:B---3--:R-:W-:Y:S01]  /*12e10*/  HMMA.16816.F32.BF16 R24, R44, R36, R24 ;  /* 0x000000242c18723c */ /* 0x008fe20000041818 */
[----:B------:R-:W-:-:S04]  /*12e20*/  FADD.FTZ R104, R79, R104 ;  /* 0x000000684f687221 */ /* 0x000fc80000010000 */
[----:B------:R-:W-:Y:S02]  /*12e30*/  FADD.FTZ R252, R252, R104 ;  /* 0x00000068fcfc7221 */ /* 0x000fe40000010000 */
[--C-:B------:R-:W-:Y:S01]  /*12e40*/  FFMA.FTZ R36, R122, c[0x0][0x23c], -R130.reuse ;  /* 0x00008f007a247a23 */ /* 0x100fe20000010882 */
[----:B------:R-:W-:Y:S01]  /*12e50*/  HMMA.16816.F32.BF16 R4, R44, R38, R4 ;  /* 0x000000262c04723c */ /* 0x000fe20000041804 */
[----:B------:R-:W-:-:S04]  /*12e60*/  FFMA.FTZ R37, R123, c[0x0][0x23c], -R130 ;  /* 0x00008f007b257a23 */ /* 0x000fc80000010882 */
[----:B------:R-:W2:Y:S02]  /*12e70*/  MUFU.EX2 R36, R36 ;  /* 0x0000002400247308 */ /* 0x000ea40000000800 */
[----:B------:R-:W-:Y:S01]  /*12e80*/  FFMA.FTZ R38, R118, c[0x0][0x23c], -R130 ;  /* 0x00008f0076267a23 */ /* 0x000fe20000010882 */
[C---:B------:R-:W-:Y:S01]  /*12e90*/  HMMA.16816.F32.BF16 R16, R44.reuse, R30, R16 ;  /* 0x0000001e2c10723c */ /* 0x040fe20000041810 */
[----:B------:R-:W3:Y:S04]  /*12ea0*/  LDSM.16.MT88.4 R28, [R232+0x11000] ;  /* 0x01100000e81c783b */ /* 0x000ee80000004200 */
[----:B------:R-:W4:Y:S03]  /*12eb0*/  MUFU.EX2 R37, R37 ;  /* 0x0000002500257308 */ /* 0x000f260000000800 */
[----:B-1----:R-:W-:Y:S05]  /*12ec0*/  HMMA.16816.F32.BF16 R32, R44, R40, R32 ;  /* 0x000000282c20723c */ /* 0x002fea0000041820 */
[----:B------:R-:W1:Y:S01]  /*12ed0*/  MUFU.EX2 R38, R38 ;  /* 0x0000002600267308 */ /* 0x000e620000000800 */
[----:B--2---:R-:W-:-:S02]  /*12ee0*/  FADD.FTZ R76, R36, R76 ;  /* 0x0000004c244c7221 */ /* 0x004fc40000010000 */
[----:B------:R-:W-:Y:S01]  /*12ef0*/  HMMA.16816.F32.BF16 R20, R44, R42, R20 ;  /* 0x0000002a2c14723c */ /* 0x000fe20000041814 */
[C---:B----4-:R-:W-:Y:S01]  /*12f00*/  F2FP.BF16.PACK_AB R145, R37.reuse, R36 ;  /* 0x000000242591723e */ /* 0x050fe200000010ff */
[----:B------:R-:W-:Y:S01]  /*12f10*/  FADD.FTZ R76, R37, R76 ;  /* 0x0000004c254c7221 */ /* 0x000fe20000010000 */
[----:B-1----:R-:W-:-:S03]  /*12f20*/  F2FP.BF16.PACK_AB R147, R251, R38 ;  /* 0x00000026fb93723e */ /* 0x002fc600000010ff */
[----:B------:R-:W-:-:S04]  /*12f30*/  FADD.FTZ R76, R38, R76 ;  /* 0x0000004c264c7221 */ /* 0x000fc80000010000 */
[----:B------:R-:W-:Y:S01]  /*12f40*/  FADD.FTZ R251, R251, R76 ;  /* 0x0000004cfbfb7221 */ /* 0x000fe20000010000 */
[----:B------:R-:W-:Y:S01]  /*12f50*/  HMMA.16816.F32.BF16 R160, R144, R156, R12 ;  /* 0x0000009c90a0723c */ /* 0x000fe2000004180c */
[----:B------:R-:W1:Y:S07]  /*12f60*/  LDSM.16.MT88.4 R12, [R232+0x11800] ;  /* 0x01180000e80c783b */ /* 0x000e6e0000004200 */
[C---:B---3--:R-:W-:Y:S08]  /*12f70*/  HMMA.16816.F32.BF16 R68, R44.reuse, R28, R68 ;  /* 0x0000001c2c44723c */ /* 0x048ff00000041844 */
[----:B------:R-:W-:Y:S08]  /*12f80*/  HMMA.16816.F32.BF16 R8, R44, R30, R8 ;  /* 0x0000001e2c08723c */ /* 0x000ff00000041808 */
[C---:B------:R-:W-:Y:S08]  /*12f90*/  HMMA.16816.F32.BF16 R152, R144.reuse, R132, R24 ;  /* 0x000000849098723c */ /* 0x040ff00000041818 */
[C---:B------:R-:W-:Y:S08]  /*12fa0*/  HMMA.16816.F32.BF16 R136, R144.reuse, R148, R32 ;  /* 0x000000949088723c */ /* 0x040ff00000041820 */
[C---:B------:R-:W-:Y:S08]  /*12fb0*/  HMMA.16816.F32.BF16 R156, R144.reuse, R158, R16 ;  /* 0x0000009e909c723c */ /* 0x040ff00000041810 */
[C---:B------:R-:W-:Y:S08]  /*12fc0*/  HMMA.16816.F32.BF16 R132, R144.reuse, R134, R4 ;  /* 0x000000869084723c */ /* 0x040ff00000041804 */
[C---:B------:R-:W-:Y:S08]  /*12fd0*/  HMMA.16816.F32.BF16 R148, R144.reuse, R150, R20 ;  /* 0x000000969094723c */ /* 0x040ff00000041814 */
[C---:B-1----:R-:W-:Y:S08]  /*12fe0*/  HMMA.16816.F32.BF16 R140, R144.reuse, R12, R68 ;  /* 0x0000000c908c723c */ /* 0x042ff00000041844 */
[----:B------:R-:W-:Y:S11]  /*12ff0*/  HMMA.16816.F32.BF16 R144, R144, R14, R8 ;  /* 0x0000000e9090723c */ /* 0x000ff60000041808 */
[----:B------:R-:W-:Y:S08]  /*13000*/  @!UPT UIADD3 URZ, URZ, URZ, URZ ;  /* 0x0000003f3f3ff290 */ /* 0x000ff0000fffe03f */
.L_x_1531:
[----:B------:R-:W-:Y:S05]  /*13010*/  @!P3 BRA `(.L_x_1539) ;  /* 0x000063900000b947 */ /* 0x000fea0003800000 */
[----:B------:R-:W-:Y:S01]  /*13020*/  IMAD.MOV.U32 R248, RZ, RZ, c[0x0][0x1a0] ;  /* 0x00006800fff87624 */ /* 0x000fe200078e00ff */
[----:B------:R-:W-:Y:S01]  /*13030*/  MOV R3, R0 ;  /* 0x0000000000037202 */ /* 0x000fe20000000f00 */
[----:B------:R-:W-:Y:S01]  /*13040*/  IMAD.MOV.U32 R164, RZ, RZ, R2 ;  /* 0x000000ffffa47224 */ /* 0x000fe200078e0002 */
[----:B------:R-:W-:Y:S01]  /*13050*/  ULDC.64 UR8, c[0x0][0x198] ;  /* 0x0000660000087ab9 */ /* 0x000fe20000000a00 */
[----:B------:R-:W-:Y:S01]  /*13060*/  IMAD.MOV.U32 R245, RZ, RZ, c[0x0][0x1a4] ;  /* 0x00006900fff57624 */ /* 0x000fe200078e00ff */
[----:B------:R-:W-:Y:S01]  /*13070*/  LEA R247, -R248, RZ, 0x8 ;  /* 0x000000fff8f77211 */ /* 0x000fe200078e41ff */
[----:B------:R-:W-:-:S02]  /*13080*/  ULDC.64 UR10, c[0x0][0x1a0] ;  /* 0x00006800000a7ab9 */ /* 0x000fc40000000a00 */
[----:B------:R-:W-:Y:S01]  /*13090*/  ULDC.64 UR4, c[0x0][0x1a0] ;  /* 0x0000680000047ab9 */ /* 0x000fe20000000a00 */
[----:B------:R-:W-:Y:S02]  /*130a0*/  SHF.R.S32.HI R246, RZ, 0x1f, R247 ;  /* 0x0000001ffff67819 */ /* 0x000fe400000114f7 */
.L_x_1543:
[----:B------:R-:W-:Y:S01]  /*130b0*/  UIADD3 UR15, UR15, -0x1, URZ ;  /* 0xffffffff0f0f7890 */ /* 0x000fe2000fffe03f */
        /* <DEDUP_REMOVED lines=11> */
[----:B------:R-:W-:Y:S01]  /*13170*/  UIADD3 UR28, UR12, 0x100, URZ ;  /* 0x000001000c1c7890 */ /* 0x000fe2000fffe03f */
[----:B------:R-:W1:Y:S05]  /*13180*/  R2UR UR6, R0 ;  /* 0x00000000000673c2 */ /* 0x000e6a00000e0000 */
        /* <DEDUP_REMOVED lines=40> */
[----:B------:R-:W-:Y:S04]  /*13410*/  @!UP1 UIADD3 UR31, -UR31, URZ, URZ ;  /* 0x0000003f1f1f9290 */ /* 0x000fe8000fffe13f */
        /* <DEDUP_REMOVED lines=15> */
[----:B------:R-:W-:Y:S04]  /*13510*/  UIMAD UR6, UR11, UR13, URZ ;  /* 0x0000000d0b0672a4 */ /* 0x000fe8000f8e023f */
[----:B------:R-:W-:Y:S03]  /*13520*/  UIMAD UR6, UR12, UR10, UR6 ;  /* 0x0000000a0c0672a4 */ /* 0x000fe6000f8e0206 */
[----:B------:R-:W3:Y:S01]  /*13530*/  R2UR UR27, R7 ;  /* 0x00000000071b73c2 */ /* 0x000ee200000e0000 */
[----:B------:R-:W-:Y:S01]  /*13540*/  UMOV UR12, UR10 ;  /* 0x0000000a000c7c82 */ /* 0x000fe20008000000 */
[----:B-1----:R-:W-:Y:S06]  /*13550*/  IMAD.U32 R6, RZ, RZ, UR26 ;  /* 0x0000001aff067e24 */ /* 0x002fec000f8e00ff */
[----:B------:R-:W1:Y:S01]  /*13560*/  R2UR UR29, R5 ;  /* 0x00000000051d73c2 */ /* 0x000e6200000e0000 */
[----:B--2---:R-:W-:Y:S01]  /*13570*/  MOV R4, UR28 ;  /* 0x0000001c00047c02 */ /* 0x004fe20008000f00 */
[----:B---3--:R-:W-:Y:S01]  /*13580*/  IMAD.U32 R7, RZ, RZ, UR27 ;  /* 0x0000001bff077e24 */ /* 0x008fe2000f8e00ff */
[----:B------:R-:W-:Y:S04]  /*13590*/  UIMAD.WIDE.U32 UR26, UR10, UR13, URZ ;  /* 0x0000000d0a1a72a5 */ /* 0x000fe8000f8e003f */
[----:B------:R-:W2:Y:S01]  /*135a0*/  LDG.E R2, [R6.64] ;  /* 0x0000001406027981 */ /* 0x000ea2000c1e1900 */
[----:B------:R-:W-:Y:S01]  /*135b0*/  UIADD3 UR6, UR27, UR6, URZ ;  /* 0x000000061b067290 */ /* 0x000fe2000fffe03f */
[----:B-1----:R-:W-:Y:S05]  /*135c0*/  IMAD.U32 R5, RZ, RZ, UR29 ;  /* 0x0000001dff057e24 */ /* 0x002fea000f8e00ff */
[----:B------:R1:W2:Y:S02]  /*135d0*/  LDG.E R4, [R4.64] ;  /* 0x0000001404047981 */ /* 0x0002a4000c1e1900 */
[----:B-1----:R-:W-:Y:S01]  /*135e0*/  IMAD.U32 R5, RZ, RZ, UR27 ;  /* 0x0000001bff057e24 */ /* 0x002fe2000f8e00ff */
[----:B------:R-:W-:Y:S01]  /*135f0*/  MOV R5, UR6 ;  /* 0x0000000600057c02 */ /* 0x000fe20008000f00 */
[----:B------:R-:W-:Y:S01]  /*13600*/  UMOV UR6, UR11 ;  /* 0x0000000b00067c82 */ /* 0x000fe20008000000 */
[----:B--2---:R-:W-:Y:S01]  /*13610*/  IMAD.IADD R2, R4, 0x1, -R2 ;  /* 0x0000000104027824 */ /* 0x004fe200078e0a02 */
[----:B------:R-:W-:Y:S04]  /*13620*/  MOV R4, UR26 ;  /* 0x0000001a00047c02 */ /* 0x000fe80008000f00 */
[----:B------:R-:W-:Y:S01]  /*13630*/  SHF.R.S32.HI R0, RZ, 0x1f, R2 ;  /* 0x0000001fff007819 */ /* 0x000fe20000011402 */
[----:B------:R-:W-:Y:S04]  /*13640*/  IMAD.WIDE.U32 R4, R2, c[0x0][0x188], R4 ;  /* 0x0000620002047a25 */ /* 0x000fe800078e0004 */
[----:B------:R-:W-:Y:S04]  /*13650*/  IMAD R0, R0, c[0x0][0x188], RZ ;  /* 0x0000620000007a24 */ /* 0x000fe800078e02ff */
[----:B------:R-:W-:Y:S02]  /*13660*/  IMAD R0, R2, c[0x0][0x18c], R0 ;  /* 0x0000630002007a24 */ /* 0x000fe400078e0200 */
[----:B------:R-:W-:Y:S03]  /*13670*/  IMAD.MOV.U32 R2, RZ, RZ, R4 ;  /* 0x000000ffff027224 */ /* 0x000fe600078e0004 */
[----:B------:R-:W-:Y:S02]  /*13680*/  IADD3 R0, R5, R0, RZ ;  /* 0x0000000005007210 */ /* 0x000fe40007ffe0ff */
.L_x_1540:
[----:B------:R-:W-:Y:S01]  /*13690*/  ISETP.GE.AND P0, PT, R244, c[0x0][0x220], PT ;  /* 0x00008800f4007a0c */ /* 0x000fe20003f06270 */
[----:B------:R-:W-:Y:S01]  /*136a0*/  UISETP.GT.AND UP0, UPT, UR15, UR7, UPT ;  /* 0x000000070f00728c */ /* 0x000fe2000bf04270 */
[-C--:B------:R-:W-:Y:S02]  /*136b0*/  LEA R220, P2, R2, R177.reuse, 0x1 ;  /* 0x000000b102dc7211 */ /* 0x080fe400078408ff */
[----:B------:R-:W-:Y:S02]  /*136c0*/  LEA R172, R236, R242, 0x1 ;  /* 0x000000f2ecac7211 */ /* 0x000fe400078e08ff */
[C---:B------:R-:W-:Y:S07]  /*136d0*/  LEA.HI.X R221, R2.reuse, R176, R0, 0x1, P2 ;  /* 0x000000b002dd7211 */ /* 0x040fee00010f0c00 */
[----:B------:R-:W-:Y:S01]  /*136e0*/  @P0 STS.128 [R243+0xa000], RZ ;  /* 0x00a000fff3000388 */ /* 0x000fe20000000c00 */
[----:B------:R-:W-:Y:S01]  /*136f0*/  @!P0 IADD3 R6, P1, R2, UR24, RZ ;  /* 0x0000001802068c10 */ /* 0x000fe2000ff3e0ff */
[----:B------:R-:W-:Y:S01]  /*13700*/  @!P0 IMAD.MOV.U32 R14, RZ, RZ, R2 ;  /* 0x000000ffff0e8224 */ /* 0x000fe200078e0002 */
[----:B------:R-:W-:Y:S01]  /*13710*/  @!P0 LEA R5, P3, R248, R2, 0x5 ;  /* 0x00000002f8058211 */ /* 0x000fe200078628ff */
[--C-:B------:R-:W-:Y:S01]  /*13720*/  @!P0 IMAD.MOV.U32 R15, RZ, RZ, R0.reuse ;  /* 0x000000ffff0f8224 */ /* 0x100fe200078e0000 */
[----:B------:R-:W-:Y:S01]  /*13730*/  @!PT LDS RZ, [RZ] ;  /* 0x00000000fffff984 */ /* 0x000fe20000000800 */
[----:B------:R-:W-:Y:S01]  /*13740*/  @!PT LDS RZ, [RZ] ;  /* 0x00000000fffff984 */ /* 0x000fe20000000800 */
[----:B------:R-:W-:Y:S01]  /*13750*/  @!PT LDS RZ, [RZ] ;  /* 0x00000000fffff984 */ /* 0x000fe20000000800 */
[----:B------:R1:W-:Y:S01]  /*13760*/  @!P0 LDGSTS.E.BYPASS.LTC128B.128 [R243+0xa000], [R220.64] ;  /* 0x0a000000dcf38fae */ /* 0x0003e2000b901d54 */
[----:B------:R-:W-:Y:S01]  /*13770*/  @!P0 IADD3.X R4, R0, UR14, RZ, P1, !PT ;  /* 0x0000000e00048c10 */ /* 0x000fe20008ffe4ff */
[----:B------:R-:W-:Y:S01]  /*13780*/  @!P0 IMAD.MOV.U32 R11, RZ, RZ, R0 ;  /* 0x000000ffff0b8224 */ /* 0x000fe200078e0000 */
[-C--:B------:R-:W-:Y:S01]  /*13790*/  @!P0 LEA R26, P1, R6, R177.reuse, 0x1 ;  /* 0x000000b1061a8211 */ /* 0x080fe200078208ff */
[----:B------:R-:W-:Y:S01]  /*137a0*/  @!P0 IMAD.WIDE.U32 R14, R248, 0x30, R14 ;  /* 0x00000030f80e8825 */ /* 0x000fe200078e000e */
[----:B------:R-:W-:Y:S01]  /*137b0*/  @P0 STS.128 [R243+0xa800], RZ ;  /* 0x00a800fff3000388 */ /* 0x000fe20000000c00 */
[-C--:B------:R-:W-:Y:S02]  /*137c0*/  @!P0 LEA R24, P4, R5, R177.reuse, 0x1 ;  /* 0x000000b105188211 */ /* 0x080fe400078808ff */
[----:B------:R-:W-:Y:S01]  /*137d0*/  @!P0 LEA.HI.X R27, R6, R176, R4, 0x1, P1 ;  /* 0x000000b0061b8211 */ /* 0x000fe200008f0c04 */
[----:B------:R-:W-:Y:S01]  /*137e0*/  @!P0 IMAD R6, R245, 0x30, RZ ;  /* 0x00000030f5068824 */ /* 0x000fe200078e02ff */
[----:B------:R-:W-:Y:S01]  /*137f0*/  @!P0 LEA.HI.X R4, R248, R0, R245, 0x5, P3 ;  /* 0x00000000f8048211 */ /* 0x000fe200018f2cf5 */
[----:B------:R-:W-:Y:S01]  /*13800*/  @!P0 IMAD.MOV.U32 R35, RZ, RZ, R0 ;  /* 0x000000ffff238224 */ /* 0x000fe200078e0000 */
[-C--:B------:R-:W-:Y:S01]  /*13810*/  @!P0 LEA R22, P3, R14, R177.reuse, 0x1 ;  /* 0x000000b10e168211 */ /* 0x080fe200078608ff */
[----:B------:R-:W-:Y:S01]  /*13820*/  @!PT LDS RZ, [RZ] ;  /* 0x00000000fffff984 */ /* 0x000fe20000000800 */
[----:B------:R-:W-:Y:S01]  /*13830*/  @!PT LDS RZ, [RZ] ;  /* 0x00000000fffff984 */ /* 0x000fe20000000800 */
[----:B------:R-:W-:Y:S01]  /*13840*/  @!PT LDS RZ, [RZ] ;  /* 0x00000000fffff984 */ /* 0x000fe20000000800 */
[----:B------:R2:W-:Y:S01]  /*13850*/  @!P0 LDGSTS.E.BYPASS.LTC128B.128 [R243+0xa800], [R26.64] ;  /* 0x0a8000001af38fae */ /* 0x0005e2000b901d54 */
[----:B------:R-:W-:Y:S01]  /*13860*/  @!P0 LEA.HI.X R25, R5, R176, R4, 0x1, P4 ;  /* 0x000000b005198211 */ /* 0x000fe200020f0c04 */
[----:B------:R-:W-:Y:S01]  /*13870*/  @!P0 IMAD.IADD R6, R6, 0x1, R15 ;  /* 0x0000000106068824 */ /* 0x000fe200078e020f */
[CC--:B------:R-:W-:Y:S01]  /*13880*/  @!P0 LEA R10, P1, R248.reuse, R2.reuse, 0x7 ;  /* 0x00000002f80a8211 */ /* 0x0c0fe200078238ff */
[C---:B------:R-:W-:Y:S01]  /*13890*/  @!P0 IMAD R4, R245.reuse, 0x60, RZ ;  /* 0x00000060f5048824 */ /* 0x040fe200078e02ff */
[----:B------:R-:W-:Y:S01]  /*138a0*/  @P0 STS.128 [R243+0xb000], RZ ;  /* 0x00b000fff3000388 */ /* 0x000fe20000000c00 */
[----:B------:R-:W-:Y:S01]  /*138b0*/  @!P0 LEA R8, P2, R248, R2, 0x6 ;  /* 0x00000002f8088211 */ /* 0x000fe200078430ff */
[----:B------:R-:W-:Y:S01]  /*138c0*/  @!P0 IMAD.MOV.U32 R32, RZ, RZ, R2 ;  /* 0x000000ffff208224 */ /* 0x000fe200078e0002 */
[----:B------:R-:W-:Y:S01]  /*138d0*/  @!P0 LEA.HI.X R23, R14, R176, R6, 0x1, P3 ;  /* 0x000000b00e178211 */ /* 0x000fe200018f0c06 */
[----:B------:R-:W-:Y:S01]  /*138e0*/  @!P0 IMAD.MOV.U32 R33, RZ, RZ, R0 ;  /* 0x000000ffff218224 */ /* 0x000fe200078e0000 */
[----:B------:R-:W-:Y:S01]  /*138f0*/  @!PT LDS RZ, [RZ] ;  /* 0x00000000fffff984 */ /* 0x000fe20000000800 */
[----:B------:R-:W-:Y:S01]  /*13900*/  @!PT LDS RZ, [RZ] ;  /* 0x00000000fffff984 */ /* 0x000fe20000000800 */
[----:B------:R-:W-:Y:S01]  /*13910*/  @!PT LDS RZ, [RZ] ;  /* 0x00000000fffff984 */ /* 0x000fe20000000800 */
[----:B------:R2:W-:Y:S01]  /*13920*/  @!P0 LDGSTS.E.BYPASS.LTC128B.128 [R243+0xb000], [R24.64] ;  /* 0x0b00000018f38fae */ /* 0x0005e2000b901d54 */
[-C--:B------:R-:W-:Y:S01]  /*13930*/  @!P0 LEA.HI.X R9, R248, R0.reuse, R245, 0x7, P1 ;  /* 0x00000000f8098211 */ /* 0x080fe200008f3cf5 */
[C---:B------:R-:W-:Y:S01]  /*13940*/  @!P0 IMAD R5, R245.reuse, 0x70, RZ ;  /* 0x00000070f5058824 */ /* 0x040fe200078e02ff */
[-C--:B------:R-:W-:Y:S01]  /*13950*/  @!P0 LEA R12, P1, R10, R177.reuse, 0x1 ;  /* 0x000000b10a0c8211 */ /* 0x080fe200078208ff */
[C---:B------:R-:W-:Y:S01]  /*13960*/  @!P0 IMAD.WIDE.U32 R32, R248.reuse, 0x70, R32 ;  /* 0x00000070f8208825 */ /* 0x040fe200078e0020 */
[----:B------:R-:W-:Y:S01]  /*13970*/  @P0 STS.128 [R243+0xb800], RZ ;  /* 0x00b800fff3000388 */ /* 0x000fe20000000c00 */
[----:B------:R-:W-:Y:S02]  /*13980*/  @!P0 LEA.HI.X R7, R248, R0, R245, 0x6, P2 ;  /* 0x00000000f8078211 */ /* 0x000fe400010f34f5 */
[-C--:B------:R-:W-:Y:S01]  /*13990*/  @!P0 LEA R20, P2, R8, R177.reuse, 0x1 ;  /* 0x000000b108148211 */ /* 0x080fe200078408ff */
[--C-:B------:R-:W-:Y:S01]  /*139a0*/  @!P0 IMAD.MOV.U32 R30, RZ, RZ, R2.reuse ;  /* 0x000000ffff1e8224 */ /* 0x100fe200078e0002 */
[----:B------:R-:W-:Y:S01]  /*139b0*/  @!PT LDS RZ, [RZ] ;  /* 0x00000000fffff984 */ /* 0x000fe20000000800 */
[----:B------:R-:W-:Y:S01]  /*139c0*/  @!PT LDS RZ, [RZ] ;  /* 0x00000000fffff984 */ /* 0x000fe20000000800 */
[----:B------:R-:W-:Y:S01]  /*139d0*/  @!PT LDS RZ, [RZ] ;  /* 0x00000000fffff984 */ /* 0x000fe20000000800 */
[----:B------:R3:W-:Y:S01]  /*139e0*/  @!P0 LDGSTS.E.BYPASS.LTC128B.128 [R243+0xb800], [R22.64] ;  /* 0x0b80000016f38fae */ /* 0x0007e2000b901d54 */
[-C--:B------:R-:W-:Y:S01]  /*139f0*/  @!P0 LEA.HI.X R13, R10, R176.reuse, R9, 0x1, P1 ;  /* 0x000000b00a0d8211 */ /* 0x080fe200008f0c09 */
[----:B------:R-:W-:Y:S01]  /*13a00*/  @!P0 IMAD.MOV.U32 R10, RZ, RZ, R2 ;  /* 0x000000ffff0a8224 */ /* 0x000fe200078e0002 */
[----:B------:R-:W-:Y:S01]  /*13a10*/  @!P0 LEA.HI.X R21, R8, R176, R7, 0x1, P2 ;  /* 0x000000b008158211 */ /* 0x000fe200010f0c07 */
[----:B------:R-:W-:Y:S01]  /*13a20*/  @!P0 IMAD R8, R245, 0x50, RZ ;  /* 0x00000050f5088824 */ /* 0x000fe200078e02ff */
[----:B------:R-:W-:Y:S01]  /*13a30*/  @P0 STS.128 [R243+0xc000], RZ ;  /* 0x00c000fff3000388 */ /* 0x000fe20000000c00 */
[----:B------:R-:W-:Y:S01]  /*13a40*/  @!P0 IMAD.WIDE.U32 R10, R248, 0x50, R10 ;  /* 0x00000050f80a8825 */ /* 0x000fe200078e000a */
[----:B------:R-:W-:Y:S02]  /*13a50*/  @!P0 MOV R34, R2 ;  /* 0x0000000200228202 */ /* 0x000fe40000000f00 */
[-C--:B------:R-:W-:Y:S01]  /*13a60*/  @!P0 LEA R14, P3, R32, R177.reuse, 0x1 ;  /* 0x000000b1200e8211 */ /* 0x080fe200078608ff */
[----:B------:R-:W-:Y:S01]  /*13a70*/  @!PT LDS RZ, [RZ] ;  /* 0x00000000fffff984 */ /* 0x000fe20000000800 */
[----:B------:R-:W-:Y:S01]  /*13a80*/  @!PT LDS RZ, [RZ] ;  /* 0x00000000fffff984 */ /* 0x000fe20000000800 */
[----:B------:R-:W-:Y:S01]  /*13a90*/  @!PT LDS RZ, [RZ] ;  /* 0x00000000fffff984 */ /* 0x000fe20000000800 */
[----:B------:R3:W-:Y:S01]  /*13aa0*/  @!P0 LDGSTS.E.BYPASS.LTC128B.128 [R243+0xc000], [R20.64] ;  /* 0x0c00000014f38fae */ /* 0x0007e2000b901d54 */
[----:B------:R-:W-:Y:S01]  /*13ab0*/  @!P0 IMAD.IADD R8, R8, 0x1, R11 ;  /* 0x0000000108088824 */ /* 0x000fe200078e020b */
[----:B------:R-:W-:Y:S01]  /*13ac0*/  @!P0 LEA R18, P1, R10, R177, 0x1 ;  /* 0x000000b10a128211 */ /* 0x000fe200078208ff */
[----:B------:R-:W-:Y:S01]  /*13ad0*/  @!P0 IMAD.WIDE.U32 R34, R248, 0x60, R34 ;  /* 0x00000060f8228825 */ /* 0x000fe200078e0022 */
[----:B------:R-:W-:Y:S01]  /*13ae0*/  @!P0 IADD3 R5, R5, R33, RZ ;  /* 0x0000002105058210 */ /* 0x000fe20007ffe0ff */
[----:B------:R-:W-:Y:S01]  /*13af0*/  @P0 STS.128 [R243+0xc800], RZ ;  /* 0x00c800fff3000388 */ /* 0x000fe20000000c00 */
[-C--:B------:R-:W-:Y:S01]  /*13b00*/  @!P0 LEA.HI.X R19, R10, R176.reuse, R8, 0x1, P1 ;  /* 0x000000b00a138211 */ /* 0x080fe200008f0c08 */
[----:B------:R-:W-:Y:S01]  /*13b10*/  @!P0 IMAD.IADD R4, R4, 0x1, R35 ;  /* 0x0000000104048824 */ /* 0x000fe200078e0223 */
[-C--:B------:R-:W-:Y:S01]  /*13b20*/  @!P0 LEA R16, P4, R34, R177.reuse, 0x1 ;  /* 0x000000b122108211 */ /* 0x080fe200078808ff */
[C---:B------:R-:W-:Y:S01]  /*13b30*/  @!P0 IMAD R6, R245.reuse, 0x90, RZ ;  /* 0x00000090f5068824 */ /* 0x040fe200078e02ff */
[-C--:B------:R-:W-:Y:S01]  /*13b40*/  @!P0 LEA.HI.X R15, R32, R176.reuse, R5, 0x1, P3 ;  /* 0x000000b0200f8211 */ /* 0x080fe200018f0c05 */
[----:B------:R-:W-:Y:S01]  /*13b50*/  @!PT LDS RZ, [RZ] ;  /* 0x00000000fffff984 */ /* 0x000fe20000000800 */
[----:B------:R-:W-:Y:S01]  /*13b60*/  @!PT LDS RZ, [RZ] ;  /* 0x00000000fffff984 */ /* 0x000fe20000000800 */
[----:B------:R-:W-:Y:S01]  /*13b70*/  @!PT LDS RZ, [RZ] ;  /* 0x00000000fffff984 */ /* 0x000fe20000000800 */
[----:B------:R4:W-:Y:S01]  /*13b80*/  @!P0 LDGSTS.E.BYPASS.LTC128B.128 [R243+0xc800], [R18.64] ;  /* 0x0c80000012f38fae */ /* 0x0009e2000b901d54 */
[----:B------:R-:W-:Y:S01]  /*13b90*/  @!P0 LEA.HI.X R17, R34, R176, R4, 0x1, P4 ;  /* 0x000000b022118211 */ /* 0x000fe200020f0c04 */
[----:B------:R-:W-:Y:S01]  /*13ba0*/  @!P0 IMAD.MOV.U32 R28, RZ, RZ, R2 ;  /* 0x000000ffff1c8224 */ /* 0x000fe200078e0002 */
[-C--:B------:R-:W-:Y:S01]  /*13bb0*/  @!P0 MOV R31, R0.reuse ;  /* 0x00000000001f8202 */ /* 0x080fe20000000f00 */
[----:B------:R-:W-:Y:S01]  /*13bc0*/  @!P0 IMAD.MOV.U32 R29, RZ, RZ, R0 ;  /* 0x000000ffff1d8224 */ /* 0x000fe200078e0000 */
[----:B------:R-:W-:Y:S01]  /*13bd0*/  @P0 STS.128 [R243+0xd000], RZ ;  /* 0x00d000fff3000388 */ /* 0x000fe20000000c00 */
[----:B------:R-:W-:Y:S01]  /*13be0*/  @!P0 IMAD R7, R245, 0xa0, RZ ;  /* 0x000000a0f5078824 */ /* 0x000fe200078e02ff */
[----:B------:R-:W-:Y:S01]  /*13bf0*/  @!P0 MOV R33, R0 ;  /* 0x0000000000218202 */ /* 0x000fe20000000f00 */
[----:B------:R-:W-:Y:S02]  /*13c00*/  @!P0 IMAD.WIDE.U32 R30, R248, 0x90, R30 ;  /* 0x00000090f81e8825 */ /* 0x000fe400078e001e */
[----:B------:R-:W-:Y:S01]  /*13c10*/  @!PT LDS RZ, [RZ] ;  /* 0x00000000fffff984 */ /* 0x000fe20000000800 */
[----:B------:R-:W-:Y:S01]  /*13c20*/  @!PT LDS RZ, [RZ] ;  /* 0x00000000fffff984 */ /* 0x000fe20000000800 */
[----:B------:R-:W-:Y:S01]  /*13c30*/  @!PT LDS RZ, [RZ] ;  /* 0x00000000fffff984 */ /* 0x000fe20000000800 */
[----:B------:R4:W-:Y:S02]  /*13c40*/  @!P0 LDGSTS.E.BYPASS.LTC128B.128 [R243+0xd000], [R16.64] ;  /* 0x0d00000010f38fae */ /* 0x0009e4000b901d54 */
[----:B------:R-:W-:Y:S01]  /*13c50*/  @!P0 IMAD.IADD R6, R6, 0x1, R31 ;  /* 0x0000000106068824 */ /* 0x000fe200078e021f */
[-C--:B------:R-:W-:Y:S01]  /*13c60*/  @!P0 LEA R10, P2, R30, R177.reuse, 0x1 ;  /* 0x000000b11e0a8211 */ /* 0x080fe200078408ff */
[----:B------:R-:W-:Y:S01]  /*13c70*/  @!P0 IMAD.WIDE.U32 R28, R248, 0xa0, R28 ;  /* 0x000000a0f81c8825 */ /* 0x000fe200078e001c */
[----:B------:R-:W-:Y:S02]  /*13c80*/  @P0 STS.128 [R243+0xd800], RZ ;  /* 0x00d800fff3000388 */ /* 0x000fe40000000c00 */
[-C--:B------:R-:W-:Y:S01]  /*13c90*/  @!P0 LEA.HI.X R11, R30, R176.reuse, R6, 0x1, P2 ;  /* 0x000000b01e0b8211 */ /* 0x080fe200010f0c06 */
[----:B------:R-:W-:Y:S01]  /*13ca0*/  @!P0 IMAD.IADD R7, R7, 0x1, R29 ;  /* 0x0000000107078824 */ /* 0x000fe200078e021d */
[CC--:B------:R-:W-:Y:S01]  /*13cb0*/  @!P0 LEA R8, P1, R28.reuse, R177.reuse, 0x1 ;  /* 0x000000b11c088211 */ /* 0x0c0fe200078208ff */
[----:B------:R-:W-:Y:S01]  /*13cc0*/  @!PT LDS RZ, [RZ] ;  /* 0x00000000fffff984 */ /* 0x000fe20000000800 */
[----:B------:R-:W-:Y:S01]  /*13cd0*/  @!PT LDS RZ, [RZ] ;  /* 0x00000000fffff984 */ /* 0x000fe20000000800 */
[----:B------:R-:W-:Y:S01]  /*13ce0*/  @!PT LDS RZ, [RZ] ;  /* 0x00000000fffff984 */ /* 0x000fe20000000800 */
[----:B------:R5:W-:Y:S01]  /*13cf0*/  @!P0 LDGSTS.E.BYPASS.LTC128B.128 [R243+0xd800], [R14.64] ;  /* 0x0d8000000ef38fae */ /* 0x000be2000b901d54 */
[----:B------:R-:W-:Y:S02]  /*13d00*/  @!P0 IMAD.MOV.U32 R38, RZ, RZ, R2 ;  /* 0x000000ffff268224 */ /* 0x000fe400078e0002 */
[----:B------:R-:W-:Y:S01]  /*13d10*/  @!P0 IMAD.MOV.U32 R39, RZ, RZ, R0 ;  /* 0x000000ffff278224 */ /* 0x000fe200078e0000 */
[----:B------:R-:W-:Y:S01]  /*13d20*/  @!P0 LEA.HI.X R9, R28, R176, R7, 0x1, P1 ;  /* 0x000000b01c098211 */ /* 0x000fe200008f0c07 */
[----:B------:R-:W-:Y:S01]  /*13d30*/  @P0 STS.128 [R243+0xe000], RZ ;  /* 0x00e000fff3000388 */ /* 0x000fe20000000c00 */
[C---:B------:R-:W-:Y:S01]  /*13d40*/  @!P0 IMAD R6, R245.reuse, 0xb0, RZ ;  /* 0x000000b0f5068824 */ /* 0x040fe200078e02ff */
[----:B------:R-:W-:Y:S01]  /*13d50*/  @!P0 MOV R28, R2 ;  /* 0x00000002001c8202 */ /* 0x000fe20000000f00 */
[----:B------:R-:W-:Y:S02]  /*13d60*/  @!P0 IMAD.WIDE.U32 R38, R248, 0xb0, R38 ;  /* 0x000000b0f8268825 */ /* 0x000fe400078e0026 */
[----:B------:R-:W-:Y:S01]  /*13d70*/  @!PT LDS RZ, [RZ] ;  /* 0x00000000fffff984 */ /* 0x000fe20000000800 */
[----:B------:R-:W-:Y:S01]  /*13d80*/  @!PT LDS RZ, [RZ] ;  /* 0x00000000fffff984 */ /* 0x000fe20000000800 */
[----:B------:R-:W-:Y:S01]  /*13d90*/  @!PT LDS RZ, [RZ] ;  /* 0x00000000fffff984 */ /* 0x000fe20000000800 */
[----:B------:R5:W-:Y:S02]  /*13da0*/  @!P0 LDGSTS.E.BYPASS.LTC128B.128 [R243+0xe000], [R12.64] ;  /* 0x0e0000000cf38fae */ /* 0x000be4000b901d54 */
[----:B------:R-:W-:Y:S01]  /*13db0*/  @!P0 IMAD.IADD R6, R6, 0x1, R39 ;  /* 0x0000000106068824 */ /* 0x000fe200078e0227 */
[CC--:B------:R-:W-:Y:S01]  /*13dc0*/  @!P0 LEA R36, P1, R38.reuse, R177.reuse, 0x1 ;  /* 0x000000b126248211 */ /* 0x0c0fe200078208ff */
[----:B------:R-:W-:Y:S01]  /*13dd0*/  @!P0 IMAD.MOV.U32 R29, RZ, RZ, R0 ;  /* 0x000000ffff1d8224 */ /* 0x000fe200078e0000 */
[----:B------:R-:W-:Y:S01]  /*13de0*/  @P0 STS.128 [R243+0xe800], RZ ;  /* 0x00e800fff3000388 */ /* 0x000fe20000000c00 */
[----:B------:R-:W-:Y:S01]  /*13df0*/  @!P0 IMAD R5, R245, 0xc0, RZ ;  /* 0x000000c0f5058824 */ /* 0x000fe200078e02ff */
[-C--:B------:R-:W-:Y:S01]  /*13e00*/  @!P0 LEA.HI.X R37, R38, R176.reuse, R6, 0x1, P1 ;  /* 0x000000b026258211 */ /* 0x080fe200008f0c06 */
[----:B------:R-:W-:Y:S02]  /*13e10*/  @!P0 IMAD.WIDE.U32 R28, R248, 0xc0, R28 ;  /* 0x000000c0f81c8825 */ /* 0x000fe400078e001c */
[----:B------:R-:W-:Y:S01]  /*13e20*/  @!PT LDS RZ, [RZ] ;  /* 0x00000000fffff984 */ /* 0x000fe20000000800 */
[----:B------:R-:W-:Y:S01]  /*13e30*/  @!PT LDS RZ, [RZ] ;  /* 0x00000000fffff984 */ /* 0x000fe20000000800 */
[----:B------:R-:W-:Y:S01]  /*13e40*/  @!PT LDS RZ, [RZ] ;  /* 0x00000000fffff984 */ /* 0x000fe20000000800 */
[----:B------:R1:W-:Y:S02]  /*13e50*/  @!P0 LDGSTS.E.BYPASS.LTC128B.128 [R243+0xe800], [R10.64] ;  /* 0x0e8000000af38fae */ /* 0x0003e4000b901d54 */
[----:B------:R-:W-:Y:S01]  /*13e60*/  @!P0 IMAD.MOV.U32 R34, RZ, RZ, R2 ;  /* 0x000000ffff228224 */ /* 0x000fe200078e0002 */
[----:B------:R-:W-:Y:S01]  /*13e70*/  @!P0 LEA R40, P4, R28, R177, 0x1 ;  /* 0x000000b11c288211 */ /* 0x000fe200078808ff */
[----:B------:R-:W-:Y:S01]  /*13e80*/  @!P0 IMAD.MOV.U32 R35, RZ, RZ, R0 ;  /* 0x000000ffff238224 */ /* 0x000fe200078e0000 */
[----:B------:R-:W-:Y:S01]  /*13e90*/  @P0 STS.128 [R243+0xf000], RZ ;  /* 0x00f000fff3000388 */ /* 0x000fe20000000c00 */
[----:B------:R-:W-:Y:S01]  /*13ea0*/  @!P0 IADD3 R5, R5, R29, RZ ;  /* 0x0000001d05058210 */ /* 0x000fe20007ffe0ff */
[C---:B------:R-:W-:Y:S02]  /*13eb0*/  @!P0 IMAD R4, R245.reuse, 0xd0, RZ ;  /* 0x000000d0f5048824 */ /* 0x040fe400078e02ff */
[----:B------:R-:W-:Y:S01]  /*13ec0*/  @!P0 IMAD.WIDE.U32 R34, R248, 0xd0, R34 ;  /* 0x000000d0f8228825 */ /* 0x000fe200078e0022 */
[----:B------:R-:W-:Y:S01]  /*13ed0*/  @!PT LDS RZ, [RZ] ;  /* 0x00000000fffff984 */ /* 0x000fe20000000800 */
[----:B------:R-:W-:Y:S01]  /*13ee0*/  @!PT LDS RZ, [RZ] ;  /* 0x00000000fffff984 */ /* 0x000fe20000000800 */
[----:B------:R-:W-:Y:S01]  /*13ef0*/  @!PT LDS RZ, [RZ] ;  /* 0x00000000fffff984 */ /* 0x000fe20000000800 */
[----:B------:R1:W-:Y:S01]  /*13f00*/  @!P0 LDGSTS.E.BYPASS.LTC128B.128 [R243+0xf000], [R8.64] ;  /* 0x0f00000008f38fae */ /* 0x0003e2000b901d54 */
[-C--:B------:R-:W-:Y:S02]  /*13f10*/  @!P0 LEA.HI.X R41, R28, R176.reuse, R5, 0x1, P4 ;  /* 0x000000b01c298211 */ /* 0x080fe400020f0c05 */
[----:B------:R-:W-:Y:S01]  /*13f20*/  @!P0 IMAD.IADD R4, R4, 0x1, R35 ;  /* 0x0000000104048824 */ /* 0x000fe200078e0223 */
[CC--:B------:R-:W-:Y:S01]  /*13f30*/  @!P0 LEA R38, P3, R34.reuse, R177.reuse, 0x1 ;  /* 0x000000b122268211 */ /* 0x0c0fe200078608ff */
[----:B------:R-:W-:Y:S01]  /*13f40*/  @P0 STS.128 [R243+0xf800], RZ ;  /* 0x00f800fff3000388 */ /* 0x000fe20000000c00 */
[----:B------:R-:W-:Y:S02]  /*13f50*/  @!P0 IMAD.MOV.U32 R32, RZ, RZ, R2 ;  /* 0x000000ffff208224 */ /* 0x000fe400078e0002 */
[-C--:B------:R-:W-:Y:S01]  /*13f60*/  @!P0 LEA.HI.X R39, R34, R176.reuse, R4, 0x1, P3 ;  /* 0x000000b022278211 */ /* 0x080fe200018f0c04 */
[----:B------:R-:W-:Y:S01]  /*13f70*/  @!P0 IMAD.MOV.U32 R30, RZ, RZ, R2 ;  /* 0x000000ffff1e8224 */ /* 0x000fe200078e0002 */
[----:B------:R-:W-:Y:S01]  /*13f80*/  @!PT LDS RZ, [RZ] ;  /* 0x00000000fffff984 */ /* 0x000fe20000000800 */
[----:B------:R-:W-:Y:S01]  /*13f90*/  @!PT LDS RZ, [RZ] ;  /* 0x00000000fffff984 */ /* 0x000fe20000000800 */
[----:B------:R-:W-:Y:S01]  /*13fa0*/  @!PT LDS RZ, [RZ] ;  /* 0x00000000fffff984 */ /* 0x000fe20000000800 */
[----:B------:R1:W-:Y:S01]  /*13fb0*/  @!P0 LDGSTS.E.BYPASS.LTC128B.128 [R243+0xf800], [R36.64] ;  /* 0x0f80000024f38fae */ /* 0x0003e2000b901d54 */
[----:B------:R-:W-:Y:S04]  /*13fc0*/  @!P0 IMAD.WIDE.U32 R32, R248, 0xe0, R32 ;  /* 0x000000e0f8208825 */ /* 0x000fe800078e0020 */
[----:B------:R-:W-:Y:S01]  /*13fd0*/  @P0 STS.128 [R243+0x10000], RZ ;  /* 0x010000fff3000388 */ /* 0x000fe20000000c00 */
[C---:B------:R-:W-:Y:S01]  /*13fe0*/  @!P0 IMAD R2, R245.reuse, 0xe0, RZ ;  /* 0x000000e0f5028824 */ /* 0x040fe200078e02ff */
[-C--:B------:R-:W-:Y:S01]  /*13ff0*/  @!P0 LEA R6, P2, R32, R177.reuse, 0x1 ;  /* 0x000000b120068211 */ /* 0x080fe200078408ff */
[----:B------:R-:W-:Y:S02]  /*14000*/  @!P0 IMAD.MOV.U32 R31, RZ, RZ, R0 ;  /* 0x000000ffff1f8224 */ /* 0x000fe400078e0000 */
[----:B------:R-:W-:Y:S01]  /*14010*/  @!PT LDS RZ, [RZ] ;  /* 0x00000000fffff984 */ /* 0x000fe20000000800 */
[----:B------:R-:W-:Y:S01]  /*14020*/  @!PT LDS RZ, [RZ] ;  /* 0x00000000fffff984 */ /* 0x000fe20000000800 */
[----:B------:R-:W-:Y:S01]  /*14030*/  @!PT LDS RZ, [RZ] ;  /* 0x00000000fffff984 */ /* 0x000fe20000000800 */
[----:B------:R1:W-:Y:S01]  /*14040*/  @!P0 LDGSTS.E.BYPASS.LTC128B.128 [R243+0x10000], [R40.64] ;  /* 0x1000000028f38fae */ /* 0x0003e2000b901d54 */
[----:B------:R-:W-:Y:S02]  /*14050*/  @!P0 IMAD.IADD R2, R2, 0x1, R33 ;  /* 0x0000000102028824 */ /* 0x000fe400078e0221 */
[----:B------:R-:W-:Y:S02]  /*14060*/  @!P0 IMAD.WIDE.U32 R30, R248, 0xf0, R30 ;  /* 0x000000f0f81e8825 */ /* 0x000fe400078e001e */
[----:B------:R-:W-:Y:S01]  /*14070*/  @P0 STS.128 [R243+0x10800], RZ ;  /* 0x010800fff3000388 */ /* 0x000fe20000000c00 */
[-C--:B------:R-:W-:Y:S01]  /*14080*/  @!P0 LEA.HI.X R7, R32, R176.reuse, R2, 0x1, P2 ;  /* 0x000000b020078211 */ /* 0x080fe200010f0c02 */
[----:B------:R-:W-:Y:S01]  /*14090*/  @!P0 IMAD R0, R245, 0xf0, RZ ;  /* 0x000000f0f5008824 */ /* 0x000fe200078e02ff */
[----:B------:R-:W-:Y:S02]  /*140a0*/  @!P0 LEA R42, P1, R30, R177, 0x1 ;  /* 0x000000b11e2a8211 */ /* 0x000fe400078208ff */
[----:B------:R-:W-:Y:S01]  /*140b0*/  @!PT LDS RZ, [RZ] ;  /* 0x00000000fffff984 */ /* 0x000fe20000000800 */
[----:B------:R-:W-:Y:S01]  /*140c0*/  @!PT LDS RZ, [RZ] ;  /* 0x00000000fffff984 */ /* 0x000fe20000000800 */
[----:B------:R-:W-:Y:S01]  /*140d0*/  @!PT LDS RZ, [RZ] ;  /* 0x00000000fffff984 */ /* 0x000fe20000000800 */
[----:B------:R1:W-:Y:S01]  /*140e0*/  @!P0 LDGSTS.E.BYPASS.LTC128B.128 [R243+0x10800], [R38.64] ;  /* 0x1080000026f38fae */ /* 0x0003e2000b901d54 */
[----:B------:R-:W-:Y:S04]  /*140f0*/  @!P0 IMAD.IADD R0, R0, 0x1, R31 ;  /* 0x0000000100008824 */ /* 0x000fe800078e021f */
[----:B------:R-:W-:Y:S01]  /*14100*/  @P0 STS.128 [R243+0x11000], RZ ;  /* 0x011000fff3000388 */ /* 0x000fe20000000c00 */
[----:B------:R-:W-:Y:S02]  /*14110*/  @!P0 LEA.HI.X R43, R30, R176, R0, 0x1, P1 ;  /* 0x000000b01e2b8211 */ /* 0x000fe400008f0c00 */
[C---:B------:R-:W-:Y:S02]  /*14120*/  IADD3 R0, R239.reuse, 0x1800, RZ ;  /* 0x00001800ef007810 */ /* 0x040fe40007ffe0ff */
[----:B------:R-:W-:Y:S01]  /*14130*/  @!PT LDS RZ, [RZ] ;  /* 0x00000000fffff984 */ /* 0x000fe20000000800 */
[----:B------:R-:W-:Y:S01]  /*14140*/  @!PT LDS RZ, [RZ] ;  /* 0x00000000fffff984 */ /* 0x000fe20000000800 */
[----:B------:R-:W-:Y:S01]  /*14150*/  @!PT LDS RZ, [RZ] ;  /* 0x00000000fffff984 */ /* 0x000fe20000000800 */
[----:B------:R2:W-:Y:S01]  /*14160*/  @!P0 LDGSTS.E.BYPASS.LTC128B.128 [R243+0x11000], [R6.64] ;  /* 0x1100000006f38fae */ /* 0x0005e2000b901d54 */
[----:B------:R-:W-:Y:S04]  /*14170*/  PLOP3.LUT P1, PT, PT, PT, UP0, 0x80, 0x0 ;  /* 0x000000000000781c */ /* 0x000fe80003f2f008 */
[----:B------:R-:W-:Y:S05]  /*14180*/  @P0 STS.128 [R243+0x11800], RZ ;  /* 0x011800fff3000388 */ /* 0x000fea0000000c00 */
[----:B------:R-:W-:Y:S01]  /*14190*/  @!PT LDS RZ, [RZ] ;  /* 0x00000000fffff984 */ /* 0x000fe20000000800 */
[----:B------:R-:W-:Y:S01]  /*141a0*/  @!PT LDS RZ, [RZ] ;  /* 0x00000000fffff984 */ /* 0x000fe20000000800 */
[----:B------:R-:W-:Y:S01]  /*141b0*/  @!PT LDS RZ, [RZ] ;  /* 0x00000000fffff984 */ /* 0x000fe20000000800 */
[----:B------:R3:W-:Y:S05]  /*141c0*/  @!P0 LDGSTS.E.BYPASS.LTC128B.128 [R243+0x11800], [R42.64] ;  /* 0x118000002af38fae */ /* 0x0007ea000b901d54 */
[----:B------:R-:W-:Y:S05]  /*141d0*/  LDSM.16.M88.4 R128, [R242] ;  /* 0x00000000f280783b */ /* 0x000fea0000000200 */
[----:B-1----:R-:W1:Y:S05]  /*141e0*/  LDSM.16.M88.4 R8, [R241+0x2000] ;  /* 0x00200000f108783b */ /* 0x002e6a0000000200 */
[----:B----4-:R-:W5:Y:S05]  /*141f0*/  LDSM.16.M88.4 R16, [R241+0x2800] ;  /* 0x00280000f110783b */ /* 0x010f6a0000000200 */
[----:B--2---:R-:W2:Y:S05]  /*14200*/  LDSM.16.M88.4 R24, [R241+0x3000] ;  /* 0x00300000f118783b */ /* 0x004eaa0000000200 */
[----:B------:R-:W0:Y:S05]  /*14210*/  LDGDEPBAR ;  /* 0x00000000000079af */ /* 0x000e2a0000000000 */
[----:B------:R-:W4:Y:S05]  /*14220*/  LDSM.16.M88.4 R32, [R241+0x3800] ;  /* 0x00380000f120783b */ /* 0x000f2a0000000200 */
[----:B---3--:R-:W3:Y:S05]  /*14230*/  LDSM.16.M88.4 R40, [R241+0x4000] ;  /* 0x00400000f128783b */ /* 0x008eea0000000200 */
[----:B------:R-:W2:Y:S05]  /*14240*/  LDSM.16.M88.4 R48, [R241+0x4800] ;  /* 0x00480000f130783b */ /* 0x000eaa0000000200 */
[----:B------:R-:W3:Y:S01]  /*14250*/  LDSM.16.M88.4 R56, [R241+0x5000] ;  /* 0x00500000f138783b */ /* 0x000ee20000000200 */
[C---:B-1----:R-:W-:Y:S04]  /*14260*/  HMMA.16816.F32.BF16 R4, R128.reuse, R8, RZ ;  /* 0x000000088004723c */ /* 0x042fe800000418ff */
[----:B------:R-:W1:Y:S05]  /*14270*/  LDSM.16.M88.4 R64, [R241+0x5800] ;  /* 0x00580000f140783b */ /* 0x000e6a0000000200 */
[----:B------:R-:W1:Y:S01]  /*14280*/  LDSM.16.M88.4 R72, [R241+0x6000] ;  /* 0x00600000f148783b */ /* 0x000e620000000200 */
[C---:B------:R-:W-:Y:S04]  /*14290*/  HMMA.16816.F32.BF16 R8, R128.reuse, R10, RZ ;  /* 0x0000000a8008723c */ /* 0x040fe800000418ff */
[----:B------:R-:W1:Y:S04]  /*142a0*/  LDSM.16.M88.4 R80, [R241+0x6800] ;  /* 0x00680000f150783b */ /* 0x000e680000000200 */
[C---:B-----5:R-:W-:Y:S01]  /*142b0*/  HMMA.16816.F32.BF16 R12, R128.reuse, R16, RZ ;  /* 0x00000010800c723c */ /* 0x060fe200000418ff */
[----:B------:R-:W5:Y:S05]  /*142c0*/  LDSM.16.M88.4 R88, [R241+0x7000] ;  /* 0x00700000f158783b */ /* 0x000f6a0000000200 */
[----:B------:R-:W1:Y:S02]  /*142d0*/  LDSM.16.M88.4 R96, [R241+0x7800] ;  /* 0x00780000f160783b */ /* 0x000e640000000200 */
[C---:B------:R-:W-:Y:S03]  /*142e0*/  HMMA.16816.F32.BF16 R16, R128.reuse, R18, RZ ;  /* 0x000000128010723c */ /* 0x040fe600000418ff */
[----:B------:R-:W1:Y:S05]  /*142f0*/  LDSM.16.M88.4 R104, [R241+0x8000] ;  /* 0x00800000f168783b */ /* 0x000e6a0000000200 */
[C---:B--2---:R-:W-:Y:S01]  /*14300*/  HMMA.16816.F32.BF16 R20, R128.reuse, R24, RZ ;  /* 0x000000188014723c */ /* 0x044fe200000418ff */
[----:B------:R-:W2:Y:S05]  /*14310*/  LDSM.16.M88.4 R112, [R241+0x8800] ;  /* 0x00880000f170783b */ /* 0x000eaa0000000200 */
[----:B------:R-:W1:Y:S02]  /*14320*/  LDSM.16.M88.4 R120, [R241+0x9000] ;  /* 0x00900000f178783b */ /* 0x000e640000000200 */
[C---:B------:R-:W-:Y:S03]  /*14330*/  HMMA.16816.F32.BF16 R24, R128.reuse, R26, RZ ;  /* 0x0000001a8018723c */ /* 0x040fe600000418ff */
[----:B------:R-:W1:Y:S05]  /*14340*/  LDSM.16.M88.4 R168, [R241+0x9800] ;  /* 0x00980000f1a8783b */ /* 0x000e6a0000000200 */
[C---:B----4-:R-:W-:Y:S01]  /*14350*/  HMMA.16816.F32.BF16 R28, R128.reuse, R32, RZ ;  /* 0x00000020801c723c */ /* 0x050fe200000418ff */
[----:B------:R-:W-:Y:S05]  /*14360*/  LDSM.16.M88.4 R172, [R172] ;  /* 0x00000000acac783b */ /* 0x000fea0000000200 */
[----:B------:R-:W4:Y:S02]  /*14370*/  LDSM.16.M88.4 R176, [R235+0x2000] ;  /* 0x00200000ebb0783b */ /* 0x000f240000000200 */
[C---:B------:R-:W-:Y:S03]  /*14380*/  HMMA.16816.F32.BF16 R32, R128.reuse, R34, RZ ;  /* 0x000000228020723c */ /* 0x040fe600000418ff */
[----:B------:R-:W1:Y:S05]  /*14390*/  LDSM.16.M88.4 R180, [R235+0x2800] ;  /* 0x00280000ebb4783b */ /* 0x000e6a0000000200 */
[C---:B---3--:R-:W-:Y:S01]  /*143a0*/  HMMA.16816.F32.BF16 R36, R128.reuse, R40, RZ ;  /* 0x000000288024723c */ /* 0x048fe200000418ff */
[----:B------:R-:W3:Y:S05]  /*143b0*/  LDSM.16.M88.4 R184, [R235+0x3000] ;  /* 0x00300000ebb8783b */ /* 0x000eea0000000200 */
        /* <DEDUP_REMOVED lines=13> */
[C---:B-1----:R-:W-:Y:S08]  /*14490*/  HMMA.16816.F32.BF16 R60, R128.reuse, R64, RZ ;  /* 0x00000040803c723c */ /* 0x042ff000000418ff */
[C---:B------:R-:W-:Y:S08]  /*144a0*/  HMMA.16816.F32.BF16 R64, R128.reuse, R66, RZ ;  /* 0x000000428040723c */ /* 0x040ff000000418ff */
[C---:B------:R-:W-:Y:S08]  /*144b0*/  HMMA.16816.F32.BF16 R68, R128.reuse, R72, RZ ;  /* 0x000000488044723c */ /* 0x040ff000000418ff */
[C---:B------:R-:W-:Y:S08]  /*144c0*/  HMMA.16816.F32.BF16 R72, R128.reuse, R74, RZ ;  /* 0x0000004a8048723c */ /* 0x040ff000000418ff */
[C---:B------:R-:W-:Y:S08]  /*144d0*/  HMMA.16816.F32.BF16 R76, R128.reuse, R80, RZ ;  /* 0x00000050804c723c */ /* 0x040ff000000418ff */
[C---:B------:R-:W-:Y:S08]  /*144e0*/  HMMA.16816.F32.BF16 R80, R128.reuse, R82, RZ ;  /* 0x000000528050723c */ /* 0x040ff000000418ff */
[C---:B-----5:R-:W-:Y:S08]  /*144f0*/  HMMA.16816.F32.BF16 R84, R128.reuse, R88, RZ ;  /* 0x000000588054723c */ /* 0x060ff000000418ff */
        /* <DEDUP_REMOVED lines=10> */
[----:B------:R-:W-:Y:S01]  /*145a0*/  HMMA.16816.F32.BF16 R128, R128, R170, RZ ;  /* 0x000000aa8080723c */ /* 0x000fe200000418ff */
[----:B------:R-:W1:Y:S07]  /*145b0*/  LDSM.16.M88.4 R168, [R235+0x3800] ;  /* 0x00380000eba8783b */ /* 0x000e6e0000000200 */
[C---:B----4-:R-:W-:Y:S08]  /*145c0*/  HMMA.16816.F32.BF16 R4, R172.reuse, R176, R4 ;  /* 0x000000b0ac04723c */ /* 0x050ff00000041804 */
        /* <DEDUP_REMOVED lines=11> */
[C---:B------:R-:W-:Y:S08]  /*14680*/  HMMA.16816.F32.BF16 R36, R172.reuse, R188, R36 ;  /* 0x000000bcac24723c */ /* 0x040ff00000041824 */
[C---:B------:R-:W-:Y:S01]  /*14690*/  HMMA.16816.F32.BF16 R40, R172.reuse, R190, R40 ;  /* 0x000000beac28723c */ /* 0x040fe20000041828 */
[----:B------:R-:W-:Y:S07]  /*146a0*/  LDSM.16.M88.4 R188, [R235+0x8800] ;  /* 0x00880000ebbc783b */ /* 0x000fee0000000200 */
        /* <DEDUP_REMOVED lines=8> */
[----:B------:R-:W-:Y:S07]  /*14730*/  LDSM.16.M88.4 R184, [R239] ;  /* 0x00000000efb8783b */ /* 0x000fee0000000200 */
[C---:B-1----:R-:W-:Y:S08]  /*14740*/  HMMA.16816.F32.BF16 R68, R172.reuse, R168, R68 ;  /* 0x000000a8ac44723c */ /* 0x042ff00000041844 */
[C---:B------:R-:W-:Y:S01]  /*14750*/  HMMA.16816.F32.BF16 R72, R172.reuse, R170, R72 ;  /* 0x000000aaac48723c */ /* 0x040fe20000041848 */
[----:B------:R-:W1:Y:S07]  /*14760*/  LDSM.16.M88.4 R168, [R240] ;  /* 0x00000000f0a8783b */ /* 0x000e6e0000000200 */
        /* <DEDUP_REMOVED lines=8> */
[C---:B------:R-:W-:Y:S08]  /*147f0*/  HMMA.16816.F32.BF16 R92, R172.reuse, R200, R92 ;  /* 0x000000c8ac5c723c */ /* 0x040ff0000004185c */
[C---:B------:R-:W-:Y:S01]  /*14800*/  HMMA.16816.F32.BF16 R96, R172.reuse, R202, R96 ;  /* 0x000000caac60723c */ /* 0x040fe20000041860 */
[----:B------:R-:W-:Y:S07]  /*14810*/  LDSM.16.M88.4 R200, [R231] ;  /* 0x00000000e7c8783b */ /* 0x000fee0000000200 */
[C---:B--2---:R-:W-:Y:S07]  /*14820*/  HMMA.16816.F32.BF16 R100, R172.reuse, R176, R100 ;  /* 0x000000b0ac64723c */ /* 0x044fee0000041864 */
[C---:B------:R-:W-:Y:S01]  /*14830*/  IADD3 R176, R239.reuse, 0x800, RZ ;  /* 0x00000800efb07810 */ /* 0x040fe20007ffe0ff */
[C---:B------:R-:W-:Y:S05]  /*14840*/  HMMA.16816.F32.BF16 R104, R172.reuse, R178, R104 ;  /* 0x000000b2ac68723c */ /* 0x040fea0000041868 */
[----:B------:R-:W2:Y:S03]  /*14850*/  LDSM.16.M88.4 R176, [R176] ;  /* 0x00000000b0b0783b */ /* 0x000ea60000000200 */
[C---:B------:R-:W-:Y:S07]  /*14860*/  HMMA.16816.F32.BF16 R108, R172.reuse, R188, R108 ;  /* 0x000000bcac6c723c */ /* 0x040fee000004186c */
[C---:B------:R-:W-:Y:S01]  /*14870*/  IADD3 R188, R239.reuse, 0x1000, RZ ;  /* 0x00001000efbc7810 */ /* 0x040fe20007ffe0ff */
[C---:B------:R-:W-:Y:S05]  /*14880*/  HMMA.16816.F32.BF16 R112, R172.reuse, R190, R112 ;  /* 0x000000beac70723c */ /* 0x040fea0000041870 */
[----:B------:R-:W3:Y:S03]  /*14890*/  LDSM.16.M88.4 R188, [R188] ;  /* 0x00000000bcbc783b */ /* 0x000ee60000000200 */
[C---:B------:R-:W-:Y:S08]  /*148a0*/  HMMA.16816.F32.BF16 R116, R172.reuse, R204, R116 ;  /* 0x000000ccac74723c */ /* 0x040ff00000041874 */
[C---:B------:R-:W-:Y:S01]  /*148b0*/  HMMA.16816.F32.BF16 R120, R172.reuse, R206, R120 ;  /* 0x000000ceac78723c */ /* 0x040fe20000041878 */
[----:B------:R-:W-:Y:S07]  /*148c0*/  LDSM.16.M88.4 R204, [R227] ;  /* 0x00000000e3cc783b */ /* 0x000fee0000000200 */
[C---:B----4-:R-:W-:Y:S07]  /*148d0*/  HMMA.16816.F32.BF16 R124, R172.reuse, R180, R124 ;  /* 0x000000b4ac7c723c */ /* 0x050fee000004187c */
[----:B------:R-:W-:Y:S01]  /*148e0*/  IADD3 R180, R239, 0x2000, RZ ;  /* 0x00002000efb47810 */ /* 0x000fe20007ffe0ff */
[----:B------:R-:W-:Y:S01]  /*148f0*/  HMMA.16816.F32.BF16 R128, R172, R182, R128 ;  /* 0x000000b6ac80723c */ /* 0x000fe20000041880 */
[----:B------:R-:W4:Y:S05]  /*14900*/  LDSM.16.M88.4 R172, [R0] ;  /* 0x0000000000ac783b */ /* 0x000f2a0000000200 */
[----:B------:R-:W5:Y:S02]  /*14910*/  LDSM.16.M88.4 R180, [R180] ;  /* 0x00000000b4b4783b */ /* 0x000f640000000200 */
[C---:B-1----:R-:W-:Y:S08]  /*14920*/  HMMA.16816.F32.BF16 R4, R168.reuse, R184, R4 ;  /* 0x000000b8a804723c */ /* 0x042ff00000041804 */
[C---:B------:R-:W-:Y:S01]  /*14930*/  HMMA.16816.F32.BF16 R8, R168.reuse, R186, R8 ;  /* 0x000000baa808723c */ /* 0x040fe20000041808 */
[----:B------:R-:W1:Y:S07]  /*14940*/  LDSM.16.M88.4 R184, [R230] ;  /* 0x00000000e6b8783b */ /* 0x000e6e0000000200 */
[C---:B--2---:R-:W-:Y:S08]  /*14950*/  HMMA.16816.F32.BF16 R12, R168.reuse, R176, R12 ;  /* 0x000000b0a80c723c */ /* 0x044ff0000004180c */
[C---:B------:R-:W-:Y:S01]  /*14960*/  HMMA.16816.F32.BF16 R16, R168.reuse, R178, R16 ;  /* 0x000000b2a810723c */ /* 0x040fe20000041810 */
[----:B------:R-:W2:Y:S07]  /*14970*/  LDSM.16.M88.4 R176, [R229] ;  /* 0x00000000e5b0783b */ /* 0x000eae0000000200 */
[C---:B---3--:R-:W-:Y:S08]  /*14980*/  HMMA.16816.F32.BF16 R20, R168.reuse, R188, R20 ;  /* 0x000000bca814723c */ /* 0x048ff00000041814 */
[C---:B------:R-:W-:Y:S01]  /*14990*/  HMMA.16816.F32.BF16 R24, R168.reuse, R190, R24 ;  /* 0x000000bea818723c */ /* 0x040fe20000041818 */
[----:B------:R-:W3:Y:S07]  /*149a0*/  LDSM.16.M88.4 R188, [R228] ;  /* 0x00000000e4bc783b */ /* 0x000eee0000000200 */
[C---:B----4-:R-:W-:Y:S08]  /*149b0*/  HMMA.16816.F32.BF16 R28, R168.reuse, R172, R28 ;  /* 0x000000aca81c723c */ /* 0x050ff0000004181c */
[C---:B------:R-:W-:Y:S01]  /*149c0*/  HMMA.16816.F32.BF16 R32, R168.reuse, R174, R32 ;  /* 0x000000aea820723c */ /* 0x040fe20000041820 */
[----:B------:R-:W4:Y:S07]  /*149d0*/  LDSM.16.M88.4 R172, [R226] ;  /* 0x00000000e2ac783b */ /* 0x000f2e0000000200 */
        /* <DEDUP_REMOVED lines=20> */
[----:B------:R-:W2:Y:S07]  /*14b20*/  LDSM.16.M88.4 R188, [R238] ;  /* 0x00000000eebc783b */ /* 0x000eae0000000200 */
[C---:B------:R-:W-:Y:S08]  /*14b30*/  HMMA.16816.F32.BF16 R92, R168.reuse, R204, R92 ;  /* 0x000000cca85c723c */ /* 0x040ff0000004185c */
[C---:B------:R-:W-:Y:S01]  /*14b40*/  HMMA.16816.F32.BF16 R96, R168.reuse, R206, R96 ;  /* 0x000000cea860723c */ /* 0x040fe20000041860 */
[----:B------:R-:W-:Y:S07]  /*14b50*/  LDSM.16.M88.4 R204, [R166+0x5000] ;  /* 0x00500000a6cc783b */ /* 0x000fee0000000200 */
[C---:B----4-:R-:W-:Y:S08]  /*14b60*/  HMMA.16816.F32.BF16 R100, R168.reuse, R172, R100 ;  /* 0x000000aca864723c */ /* 0x050ff00000041864 */
        /* <DEDUP_REMOVED lines=12> */
[C---:B--2---:R-:W-:Y:S08]  /*14c30*/  HMMA.16816.F32.BF16 R4, R188.reuse, R192, R4 ;  /* 0x000000c0bc04723c */ /* 0x044ff00000041804 */
[C---:B------:R-:W-:Y:S01]  /*14c40*/  HMMA.16816.F32.BF16 R8, R188.reuse, R194, R8 ;  /* 0x000000c2bc08723c */ /* 0x040fe20000041808 */
[----:B------:R-:W2:Y:S07]  /*14c50*/  LDSM.16.M88.4 R192, [R166+0x3800] ;  /* 0x00380000a6c0783b */ /* 0x000eae0000000200 */
[C---:B------:R-:W-:Y:S08]  /*14c60*/  HMMA.16816.F32.BF16 R12, R188.reuse, R196, R12 ;  /* 0x000000c4bc0c723c */ /* 0x040ff0000004180c */
[C---:B------:R-:W-:Y:S01]  /*14c70*/  HMMA.16816.F32.BF16 R16, R188.reuse, R198, R16 ;  /* 0x000000c6bc10723c */ /* 0x040fe20000041810 */
[----:B------:R-:W2:Y:S07]  /*14c80*/  LDSM.16.M88.4 R196, [R166+0x4800] ;  /* 0x00480000a6c4783b */ /* 0x000eae0000000200 */
[C---:B---3--:R-:W-:Y:S08]  /*14c90*/  HMMA.16816.F32.BF16 R20, R188.reuse, R172, R20 ;  /* 0x000000acbc14723c */ /* 0x048ff00000041814 */
[C---:B------:R-:W-:Y:S01]  /*14ca0*/  HMMA.16816.F32.BF16 R24, R188.reuse, R174, R24 ;  /* 0x000000aebc18723c */ /* 0x040fe20000041818 */
[----:B------:R-:W3:Y:S07]  /*14cb0*/  LDSM.16.M88.4 R172, [R166+0x5800] ;  /* 0x00580000a6ac783b */ /* 0x000eee0000000200 */
[C---:B-1----:R-:W-:Y:S07]  /*14cc0*/  HMMA.16816.F32.BF16 R28, R188.reuse, R176, R28 ;  /* 0x000000b0bc1c723c */ /* 0x042fee000004181c */
[----:B------:R-:W-:Y:S01]  /*14cd0*/  IMAD.MOV.U32 R176, RZ, RZ, R220 ;  /* 0x000000ffffb07224 */ /* 0x000fe200078e00dc */
[C---:B------:R-:W-:Y:S04]  /*14ce0*/  HMMA.16816.F32.BF16 R32, R188.reuse, R178, R32 ;  /* 0x000000b2bc20723c */ /* 0x040fe80000041820 */
[----:B------:R-:W-:Y:S02]  /*14cf0*/  IMAD.MOV.U32 R177, RZ, RZ, R221 ;  /* 0x000000ffffb17224 */ /* 0x000fe400078e00dd */
[----:B------:R-:W1:Y:S01]  /*14d00*/  LDSM.16.M88.4 R220, [R166+0x7800] ;  /* 0x00780000a6dc783b */ /* 0x000e620000000200 */
[----:B------:R-:W-:Y:S01]  /*14d10*/  IMAD.MOV.U32 R178, RZ, RZ, R176 ;  /* 0x000000ffffb27224 */ /* 0x000fe200078e00b0 */
[C---:B----4-:R-:W-:Y:S01]  /*14d20*/  HMMA.16816.F32.BF16 R36, R188.reuse, R168, R36 ;  /* 0x000000a8bc24723c */ /* 0x050fe20000041824 */
[----:B------:R-:W-:Y:S04]  /*14d30*/  DEPBAR.LE SB0, 0x0 ;  /* 0x000080000000791a */ /* 0x000fe80000000000 */
[----:B------:R-:W-:Y:S01]  /*14d40*/  BAR.SYNC.DEFER_BLOCKING 0x0 ;  /* 0x0000000000007b1d */ /* 0x000fe20000010000 */
[----:B------:R-:W-:Y:S01]  /*14d50*/  MOV R179, R177 ;  /* 0x000000b100b37202 */ /* 0x000fe20000000f00 */
[----:B------:R-:W-:Y:S01]  /*14d60*/  IMAD.MOV.U32 R177, RZ, RZ, R178 ;  /* 0x000000ffffb17224 */ /* 0x000fe200078e00b2 */
[C---:B------:R-:W-:Y:S05]  /*14d70*/  HMMA.16816.F32.BF16 R40, R188.reuse, R170, R40 ;  /* 0x000000aabc28723c */ /* 0x040fea0000041828 */
[----:B------:R-:W-:Y:S03]  /*14d80*/  IMAD.MOV.U32 R176, RZ, RZ, R179 ;  /* 0x000000ffffb07224 */ /* 0x000fe600078e00b3 */
[C---:B------:R-:W-:Y:S08]  /*14d90*/  HMMA.16816.F32.BF16 R44, R188.reuse, R180, R44 ;  /* 0x000000b4bc2c723c */ /* 0x040ff0000004182c */
[C---:B------:R-:W-:Y:S08]  /*14da0*/  HMMA.16816.F32.BF16 R48, R188.reuse, R182, R48 ;  /* 0x000000b6bc30723c */ /* 0x040ff00000041830 */
[C---:B-----5:R-:W-:Y:S08]  /*14db0*/  HMMA.16816.F32.BF16 R52, R188.reuse, R184, R52 ;  /* 0x000000b8bc34723c */ /* 0x060ff00000041834 */
        /* <DEDUP_REMOVED lines=9> */
[C---:B---3--:R-:W-:Y:S08]  /*14e50*/  HMMA.16816.F32.BF16 R92, R188.reuse, R172, R92 ;  /* 0x000000acbc5c723c */ /* 0x048ff0000004185c */
        /* <DEDUP_REMOVED lines=97> */
[C---:B------:R-:W-:Y:S04]  /*15470*/  IMAD.WIDE.U32 R168, R165.reuse, c[0x0][0x180], R168 ;  /* 0x00006000a5a87a25 */ /* 0x040fe800078e00a8 */
[----:B------:R-:W-:Y:S04]  /*15480*/  IMAD R0, R0, c[0x0][0x180], RZ ;  /* 0x0000600000007a24 */ /* 0x000fe800078e02ff */
[----:B------:R-:W-:Y:S02]  /*15490*/  IMAD R165, R165, c[0x0][0x184], R0 ;  /* 0x00006100a5a57a24 */ /* 0x000fe400078e0200 */
[----:B------:R-:W-:Y:S03]  /*154a0*/  IMAD.MOV.U32 R0, RZ, RZ, R168 ;  /* 0x000000ffff007224 */ /* 0x000fe600078e00a8 */
[----:B------:R-:W-:Y:S02]  /*154b0*/  IADD3 R165, R169, R165, RZ ;  /* 0x000000a5a9a57210 */ /* 0x000fe40007ffe0ff */
.L_x_1542:
        /* <DEDUP_REMOVED lines=28> */
[--C-:B------:R-:W-:Y:S01]  /*15680*/  @!P0 IMAD.MOV.U32 R187, RZ, RZ, R165.reuse ;  /* 0x000000ffffbb8224 */ /* 0x100fe200078e00a5 */
[CC--:B------:R-:W-:Y:S01]  /*15690*/  @!P0 LEA.HI.X R169, R173.reuse, R165.reuse, R2, 0x5, P3 ;  /* 0x000000a5ada98211 */ /* 0x0c0fe200018f2c02 */
[--C-:B------:R-:W-:Y:S01]  /*156a0*/  @!P0 IMAD.MOV.U32 R184, RZ, RZ, R0.reuse ;  /* 0x000000ffffb88224 */ /* 0x100fe200078e0000 */
[-C--:B------:R-:W-:Y:S01]  /*156b0*/  @!P0 LEA R202, P3, R168, R250.reuse, 0x1 ;  /* 0x000000faa8ca8211 */ /* 0x080fe200078608ff */
[----:B------:R-:W-:Y:S01]  /*156c0*/  @!P0 IMAD.MOV.U32 R182, RZ, RZ, R0 ;  /* 0x000000ffffb68224 */ /* 0x000fe200078e0000 */
[C---:B------:R-:W-:Y:S01]  /*156d0*/  @!P0 LEA.HI.X R171, R173.reuse, R165, R2, 0x6, P2 ;  /* 0x000000a5adab8211 */ /* 0x040fe200010f3402 */
[--C-:B------:R-:W-:Y:S01]  /*156e0*/  @!P0 IMAD.MOV.U32 R183, RZ, RZ, R165.reuse ;  /* 0x000000ffffb78224 */ /* 0x100fe200078e00a5 */
[CC--:B------:R-:W-:Y:S01]  /*156f0*/  @!P0 LEA R200, P2, R170.reuse, R250.reuse, 0x1 ;  /* 0x000000faaac88211 */ /* 0x0c0fe200078408ff */
[----:B------:R-:W-:Y:S01]  /*15700*/  @!P0 IMAD.MOV.U32 R181, RZ, RZ, R165 ;  /* 0x000000ffffb58224 */ /* 0x000fe200078e00a5 */
        /* <DEDUP_REMOVED lines=19> */
[-C--:B------:R-:W-:Y:S01]  /*15840*/  @!P0 LEA R198, P1, R172, R250.reuse, 0x1 ;  /* 0x000000faacc68211 */ /* 0x080fe200078208ff */
        /* <DEDUP_REMOVED lines=24> */
[-C--:B------:R-:W-:Y:S01]  /*159d0*/  @!P0 LEA R196, P3, R192, R250.reuse, 0x1 ;  /* 0x000000fac0c48211 */ /* 0x080fe200078608ff */
[----:B------:R-:W-:Y:S01]  /*159e0*/  @!P0 IMAD R168, R2, 0x70, RZ ;  /* 0x0000007002a88824 */ /* 0x000fe200078e02ff */
[----:B------:R-:W-:Y:S01]  /*159f0*/  @!P0 IADD3 R170, R0, R195, RZ ;  /* 0x000000c300aa8210 */ /* 0x000fe20007ffe0ff */
[----:B------:R-:W-:Y:S01]  /*15a00*/  @!PT LDS RZ, [RZ] ;  /* 0x00000000fffff984 */ /* 0x000fe20000000800 */
[----:B------:R-:W-:Y:S01]  /*15a10*/  @!PT LDS RZ, [RZ] ;  /* 0x00000000fffff984 */ /* 0x000fe20000000800 */
[----:B------:R-:W-:Y:S01]  /*15a20*/  @!PT LDS RZ, [RZ] ;  /* 0x00000000fffff984 */ /* 0x000fe20000000800 */
[----:B------:R1:W-:Y:S01]  /*15a30*/  @!P0 LDGSTS.E.BYPASS.LTC128B.128 [R243+0x3800], [R206.64] ;  /* 0x03800000cef38fae */ /* 0x0003e2000b901d54 */
[----:B------:R-:W-:Y:S02]  /*15a40*/  @!P0 IMAD R0, R2, 0xa0, RZ ;  /* 0x000000a002008824 */ /* 0x000fe400078e02ff */
[-C--:B------:R-:W-:Y:S01]  /*15a50*/  @!P0 LEA.HI.X R175, R194, R249.reuse, R170, 0x1, P1 ;  /* 0x000000f9c2af8211 */ /* 0x080fe200008f0caa */
        /* <DEDUP_REMOVED lines=8> */
[-C--:B------:R-:W-:Y:S02]  /*15ae0*/  @!P0 LEA.HI.X R195, R190, R249.reuse, R169, 0x1, P2 ;  /* 0x000000f9bec38211 */ /* 0x080fe400010f0ca9 */
[----:B------:R-:W-:Y:S01]  /*15af0*/  @!P0 LEA.HI.X R197, R192, R249, R168, 0x1, P3 ;  /* 0x000000f9c0c58211 */ /* 0x000fe200018f0ca8 */
        /* <DEDUP_REMOVED lines=8> */
[----:B------:R-:W-:Y:S01]  /*15b80*/  @!P0 IADD3 R165, R0, R189, RZ ;  /* 0x000000bd00a58210 */ /* 0x000fe20007ffe0ff */
[----:B------:R-:W-:Y:S01]  /*15b90*/  @!P0 IMAD R0, R2, 0xb0, RZ ;  /* 0x000000b002008824 */ /* 0x000fe200078e02ff */
[----:B------:R-:W-:Y:S01]  /*15ba0*/  @!P0 IADD3 R168, R168, R183, RZ ;  /* 0x000000b7a8a88210 */ /* 0x000fe20007ffe0ff */
        /* <DEDUP_REMOVED lines=10> */
[-C--:B------:R-:W-:Y:S01]  /*15c50*/  @!P0 LEA.HI.X R189, R186, R249.reuse, R169, 0x1, P1 ;  /* 0x000000f9babd8211 */ /* 0x080fe200008f0ca9 */
[----:B------:R1:W-:Y:S01]  /*15c60*/  @P0 STS.128 [R243+0x5800], RZ ;  /* 0x005800fff3000388 */ /* 0x0003e20000000c00 */
[-C--:B------:R-:W-:Y:S01]  /*15c70*/  @!P0 LEA R186, P2, R180, R250.reuse, 0x1 ;  /* 0x000000fab4ba8211 */ /* 0x080fe200078408ff */
[----:B------:R-:W-:Y:S01]  /*15c80*/  @!P0 IMAD.IADD R165, R165, 0x1, R185 ;  /* 0x00000001a5a58824 */ /* 0x000fe200078e02b9 */
[----:B------:R-:W-:Y:S01]  /*15c90*/  @!P0 LEA R210, P1, R178, R250, 0x1 ;  /* 0x000000fab2d28211 */ /* 0x000fe200078208ff */
[----:B------:R-:W-:Y:S01]  /*15ca0*/  @!PT LDS RZ, [RZ] ;  /* 0x00000000fffff984 */ /* 0x000fe20000000800 */
[----:B------:R-:W-:Y:S01]  /*15cb0*/  @!PT LDS RZ, [RZ] ;  /* 0x00000000fffff984 */ /* 0x000fe20000000800 */
[----:B------:R-:W-:Y:S01]  /*15cc0*/  @!PT LDS RZ, [RZ] ;  /* 0x00000000fffff984 */ /* 0x000fe20000000800 */
[----:B------:R1:W-:Y:S01]  /*15cd0*/  @!P0 LDGSTS.E.BYPASS.LTC128B.128 [R243+0x5800], [R196.64] ;  /* 0x05800000c4f38fae */ /* 0x0003e2000b901d54 */
[C---:B------:R-:W-:Y:S01]  /*15ce0*/  @!P0 IMAD R0, R2.reuse, 0xe0, RZ ;  /* 0x000000e002008824 */ /* 0x040fe200078e02ff */
[----:B------:R-:W-:Y:S01]  /*15cf0*/  MOV R250, R204 ;  /* 0x000000cc00fa7202 */ /* 0x000fe20000000f00 */
[----:B------:R-:W-:Y:S01]  /*15d00*/  @!P0 IMAD R2, R2, 0xf0, RZ ;  /* 0x000000f002028824 */ /* 0x000fe200078e02ff */
[----:B------:R1:W-:Y:S01]  /*15d10*/  @P0 STS.128 [R243+0x6000], RZ ;  /* 0x006000fff3000388 */ /* 0x0003e20000000c00 */
[-C--:B------:R-:W-:Y:S01]  /*15d20*/  @!P0 LEA.HI.X R193, R184, R249.reuse, R165, 0x1, P4 ;  /* 0x000000f9b8c18211 */ /* 0x080fe200020f0ca5 */
[----:B------:R-:W-:Y:S02]  /*15d30*/  @!P0 IMAD.IADD R0, R0, 0x1, R181 ;  /* 0x0000000100008824 */ /* 0x000fe400078e02b5 */
[----:B------:R-:W-:Y:S01]  /*15d40*/  @!PT LDS RZ, [RZ] ;  /* 0x00000000fffff984 */ /* 0x000fe20000000800 */
[----:B------:R-:W-:Y:S01]  /*15d50*/  @!PT LDS RZ, [RZ] ;  /* 0x00000000fffff984 */ /* 0x000fe20000000800 */
[----:B------:R-:W-:Y:S01]  /*15d60*/  @!PT LDS RZ, [RZ] ;  /* 0x00000000fffff984 */ /* 0x000fe20000000800 */
[----:B------:R1:W-:Y:S01]  /*15d70*/  @!P0 LDGSTS.E.BYPASS.LTC128B.128 [R243+0x6000], [R172.64] ;  /* 0x06000000acf38fae */ /* 0x0003e2000b901d54 */
[----:B------:R-:W-:Y:S02]  /*15d80*/  @!P0 IMAD.IADD R2, R2, 0x1, R179 ;  /* 0x0000000102028824 */ /* 0x000fe400078e02b3 */
[-C--:B------:R-:W-:Y:S01]  /*15d90*/  @!P0 LEA.HI.X R187, R180, R249.reuse, R0, 0x1, P2 ;  /* 0x000000f9b4bb8211 */ /* 0x080fe200010f0c00 */
[----:B------:R1:W-:Y:S02]  /*15da0*/  @P0 STS.128 [R243+0x6800], RZ ;  /* 0x006800fff3000388 */ /* 0x0003e40000000c00 */
[----:B------:R-:W-:Y:S01]  /*15db0*/  @!P0 LEA.HI.X R211, R178, R249, R2, 0x1, P1 ;  /* 0x000000f9b2d38211 */ /* 0x000fe200008f0c02 */
[----:B------:R-:W-:Y:S01]  /*15dc0*/  IMAD.MOV.U32 R249, RZ, RZ, R205 ;  /* 0x000000fffff97224 */ /* 0x000fe200078e00cd */
        /* <DEDUP_REMOVED lines=35> */
.L_x_1541:
[----:B------:R-:W-:Y:S01]  /*16000*/  FMNMX.FTZ R168, R4, R164, !PT ;  /* 0x000000a404a87209 */ /* 0x000fe20007810000 */
[----:B-1----:R-:W-:Y:S01]  /*16010*/  LDSM.16.MT88.4 R172, [R234+0xa000] ;  /* 0x00a00000eaac783b */ /* 0x002fe20000004200 */
[----:B------:R-:W-:Y:S01]  /*16020*/  FMNMX.FTZ R0, R6, R3, !PT ;  /* 0x0000000306007209 */ /* 0x000fe20007810000 */
[----:B------:R-:W-:Y:S01]  /*16030*/  UISETP.GT.AND UP0, UPT, UR15, UR7, UPT ;  /* 0x000000070f00728c */ /* 0x000fe2000bf04270 */
        /* <DEDUP_REMOVED lines=128> */
[----:B------:R-:W-:Y:S08]  /*16840*/  SHFL.BFLY PT, R2, R168, 0x2, 0x1f ;  /* 0x0c401f00a8027f89 */ /* 0x000ff000000e0000 */
[----:B------:R-:W1:Y:S02]  /*16850*/  SHFL.BFLY PT, R165, R0, 0x2, 0x1f ;  /* 0x0c401f0000a57f89 */ /* 0x000e6400000e0000 */
[----:B-1----:R-:W-:Y:S02]  /*16860*/  FMNMX.FTZ R165, R0, R165, !PT ;  /* 0x000000a500a57209 */ /* 0x002fe40007810000 */
[----:B------:R-:W-:Y:S04]  /*16870*/  FMNMX.FTZ R168, R168, R2, !PT ;  /* 0x00000002a8a87209 */ /* 0x000fe80007810000 */
[----:B------:R-:W1:Y:S08]  /*16880*/  SHFL.BFLY PT, R0, R165, 0x1, 0x1f ;  /* 0x0c201f00a5007f89 */ /* 0x000e7000000e0000 */
[----:B------:R-:W2:Y:S01]  /*16890*/  SHFL.BFLY PT, R2, R168, 0x1, 0x1f ;  /* 0x0c201f00a8027f89 */ /* 0x000ea200000e0000 */
[----:B-1----:R-:W-:Y:S05]  /*168a0*/  FMNMX.FTZ R0, R165, R0, !PT ;  /* 0x00000000a5007209 */ /* 0x002fea0007810000 */
[C---:B------:R-:W-:Y:S02]  /*168b0*/  FMUL.FTZ R165, R0.reuse, c[0x0][0x23c] ;  /* 0x00008f0000a57a20 */ /* 0x040fe40000410000 */
[----:B------:R-:W-:Y:S01]  /*168c0*/  FADD.FTZ R3, -R0, R3 ;  /* 0x0000000300037221 */ /* 0x000fe20000010100 */
[----:B--2---:R-:W-:Y:S02]  /*168d0*/  FMNMX.FTZ R2, R168, R2, !PT ;  /* 0x00000002a8027209 */ /* 0x004fe40007810000 */
[----:B------:R-:W1:Y:S01]  /*168e0*/  LDSM.16.MT88.4 R168, [R237+0xa000] ;  /* 0x00a00000eda8783b */ /* 0x000e620000004200 */
[----:B------:R-:W-:Y:S01]  /*168f0*/  FMUL.FTZ R3, R3, c[0x0][0x23c] ;  /* 0x00008f0003037a20 */ /* 0x000fe20000410000 */
[C---:B------:R-:W-:Y:S01]  /*16900*/  FSETP.NEU.FTZ.AND P0, PT, R2.reuse, -INF , PT ;  /* 0xff8000000200780b */ /* 0x040fe20003f1d000 */
[C---:B------:R-:W-:Y:S02]  /*16910*/  FMUL.FTZ R178, R2.reuse, c[0x0][0x23c] ;  /* 0x00008f0002b27a20 */ /* 0x040fe40000410000 */
[----:B------:R-:W-:Y:S02]  /*16920*/  FADD.FTZ R164, -R2, R164 ;  /* 0x000000a402a47221 */ /* 0x000fe40000010100 */
[----:B------:R-:W2:Y:S01]  /*16930*/  MUFU.EX2 R3, R3 ;  /* 0x0000000300037308 */ /* 0x000ea20000000800 */
[----:B------:R-:W-:Y:S01]  /*16940*/  FSEL R178, R178, RZ, P0 ;  /* 0x000000ffb2b27208 */ /* 0x000fe20000000000 */
[----:B------:R-:W-:Y:S01]  /*16950*/  FMUL.FTZ R164, R164, c[0x0][0x23c] ;  /* 0x00008f00a4a47a20 */ /* 0x000fe20000410000 */
[----:B------:R-:W-:Y:S03]  /*16960*/  FSETP.NEU.FTZ.AND P0, PT, R0, -INF , PT ;  /* 0xff8000000000780b */ /* 0x000fe60003f1d000 */
[--C-:B------:R-:W-:Y:S01]  /*16970*/  FFMA.FTZ R190, R24, c[0x0][0x23c], -R178.reuse ;  /* 0x00008f0018be7a23 */ /* 0x100fe200000108b2 */
[----:B------:R-:W-:Y:S01]  /*16980*/  FSEL R165, R165, RZ, P0 ;  /* 0x000000ffa5a57208 */ /* 0x000fe20000000000 */
[--C-:B------:R-:W-:Y:S01]  /*16990*/  FFMA.FTZ R192, R25, c[0x0][0x23c], -R178.reuse ;  /* 0x00008f0019c07a23 */ /* 0x100fe200000108b2 */
[----:B------:R-:W-:Y:S01]  /*169a0*/  PLOP3.LUT P0, PT, PT, PT, UP0, 0x80, 0x0 ;  /* 0x000000000000781c */ /* 0x000fe20003f0f008 */
[----:B------:R-:W3:Y:S01]  /*169b0*/  MUFU.EX2 R164, R164 ;  /* 0x000000a400a47308 */ /* 0x000ee20000000800 */
[--C-:B------:R-:W-:Y:S02]  /*169c0*/  FFMA.FTZ R182, R8, c[0x0][0x23c], -R178.reuse ;  /* 0x00008f0008b67a23 */ /* 0x100fe400000108b2 */
[--C-:B------:R-:W-:Y:S02]  /*169d0*/  FFMA.FTZ R193, R26, c[0x0][0x23c], -R165.reuse ;  /* 0x00008f001ac17a23 */ /* 0x100fe400000108a5 */
[--C-:B------:R-:W-:Y:S02]  /*169e0*/  FFMA.FTZ R34, R34, c[0x0][0x23c], -R165.reuse ;  /* 0x00008f0022227a23 */ /* 0x100fe400000108a5 */
[--C-:B------:R-:W-:Y:S02]  /*169f0*/  FFMA.FTZ R184, R9, c[0x0][0x23c], -R178.reuse ;  /* 0x00008f0009b87a23 */ /* 0x100fe400000108b2 */
[--C-:B------:R-:W-:Y:S01]  /*16a00*/  FFMA.FTZ R185, R10, c[0x0][0x23c], -R165.reuse ;  /* 0x00008f000ab97a23 */ /* 0x100fe200000108a5 */
[----:B------:R-:W-:Y:S01]  /*16a10*/  MUFU.EX2 R182, R182 ;  /* 0x000000b600b67308 */ /* 0x000fe20000000800 */
[--C-:B------:R-:W-:Y:S02]  /*16a20*/  FFMA.FTZ R179, R11, c[0x0][0x23c], -R165.reuse ;  /* 0x00008f000bb37a23 */ /* 0x100fe400000108a5 */
[--C-:B------:R-:W-:Y:S02]  /*16a30*/  FFMA.FTZ R14, R14, c[0x0][0x23c], -R165.reuse ;  /* 0x00008f000e0e7a23 */ /* 0x100fe400000108a5 */
[C---:B--2---:R-:W-:Y:S02]  /*16a40*/  FMUL.FTZ R10, R3.reuse, R158 ;  /* 0x0000009e030a7220 */ /* 0x044fe40000410000 */
[----:B------:R-:W-:Y:S02]  /*16a50*/  FMUL.FTZ R11, R3, R159 ;  /* 0x0000009f030b7220 */ /* 0x000fe40000410000 */
[--C-:B------:R-:W-:Y:S01]  /*16a60*/  FFMA.FTZ R181, R12, c[0x0][0x23c], -R178.reuse ;  /* 0x00008f000cb57a23 */ /* 0x100fe200000108b2 */
[----:B------:R-:W2:Y:S01]  /*16a70*/  MUFU.EX2 R184, R184 ;  /* 0x000000b800b87308 */ /* 0x000ea20000000800 */
[--C-:B------:R-:W-:Y:S02]  /*16a80*/  FFMA.FTZ R183, R13, c[0x0][0x23c], -R178.reuse ;  /* 0x00008f000db77a23 */ /* 0x100fe400000108b2 */
[C---:B------:R-:W-:Y:S02]  /*16a90*/  FMUL.FTZ R134, R3.reuse, R134 ;  /* 0x0000008603867220 */ /* 0x040fe40000410000 */
[C---:B---3--:R-:W-:Y:S02]  /*16aa0*/  FMUL.FTZ R8, R164.reuse, R156 ;  /* 0x0000009ca4087220 */ /* 0x048fe40000410000 */
[C---:B------:R-:W-:Y:S02]  /*16ab0*/  FMUL.FTZ R9, R164.reuse, R157 ;  /* 0x0000009da4097220 */ /* 0x040fe40000410000 */
[----:B------:R-:W3:Y:S01]  /*16ac0*/  LDSM.16.MT88.4 R156, [R233+0xa000] ;  /* 0x00a00000e99c783b */ /* 0x000ee20000004200 */
[----:B------:R-:W-:Y:S01]  /*16ad0*/  MUFU.EX2 R185, R185 ;  /* 0x000000b900b97308 */ /* 0x000fe20000000800 */
[C---:B------:R-:W-:Y:S02]  /*16ae0*/  FMUL.FTZ R12, R164.reuse, R152 ;  /* 0x00000098a40c7220 */ /* 0x040fe40000410000 */
[C---:B------:R-:W-:Y:S02]  /*16af0*/  FMUL.FTZ R13, R164.reuse, R153 ;  /* 0x00000099a40d7220 */ /* 0x040fe40000410000 */
[C---:B------:R-:W-:Y:S02]  /*16b00*/  FMUL.FTZ R132, R164.reuse, R132 ;  /* 0x00000084a4847220 */ /* 0x040fe40000410000 */
[C---:B------:R-:W-:Y:S02]  /*16b10*/  FMUL.FTZ R133, R164.reuse, R133 ;  /* 0x00000085a4857220 */ /* 0x040fe40000410000 */
[C---:B------:R-:W-:Y:S01]  /*16b20*/  FMUL.FTZ R135, R3.reuse, R135 ;  /* 0x0000008703877220 */ /* 0x040fe20000410000 */
[----:B------:R-:W4:Y:S01]  /*16b30*/  MUFU.EX2 R179, R179 ;  /* 0x000000b300b37308 */ /* 0x000f220000000800 */
[C---:B------:R-:W-:Y:S02]  /*16b40*/  FMUL.FTZ R136, R164.reuse, R136 ;  /* 0x00000088a4887220 */ /* 0x040fe40000410000 */
        /* <DEDUP_REMOVED lines=10> */
[----:B------:R-:W-:Y:S01]  /*16bf0*/  MUFU.EX2 R183, R183 ;  /* 0x000000b700b77308 */ /* 0x000fe20000000800 */
[C---:B------:R-:W-:Y:S02]  /*16c00*/  FMUL.FTZ R146, R3.reuse, R146 ;  /* 0x0000009203927220 */ /* 0x040fe40000410000 */
[----:B------:R-:W-:Y:S02]  /*16c10*/  FMUL.FTZ R147, R3, R147 ;  /* 0x0000009303937220 */ /* 0x000fe40000410000 */
[--C-:B------:R-:W-:Y:S02]  /*16c20*/  FFMA.FTZ R186, R4, c[0x0][0x23c], -R178.reuse ;  /* 0x00008f0004ba7a23 */ /* 0x100fe400000108b2 */
[C---:B------:R-:W-:Y:S02]  /*16c30*/  FMUL.FTZ R4, R164.reuse, R160 ;  /* 0x000000a0a4047220 */ /* 0x040fe40000410000 */
[--C-:B------:R-:W-:Y:S01]  /*16c40*/  FFMA.FTZ R187, R5, c[0x0][0x23c], -R178.reuse ;  /* 0x00008f0005bb7a23 */ /* 0x100fe200000108b2 */
[----:B------:R-:W-:Y:S01]  /*16c50*/  MUFU.EX2 R190, R190 ;  /* 0x000000be00be7308 */ /* 0x000fe20000000800 */
[----:B------:R-:W-:Y:S02]  /*16c60*/  FMUL.FTZ R5, R164, R161 ;  /* 0x000000a1a4057220 */ /* 0x000fe40000410000 */
[--C-:B------:R-:W-:Y:S02]  /*16c70*/  FFMA.FTZ R188, R6, c[0x0][0x23c], -R165.reuse ;  /* 0x00008f0006bc7a23 */ /* 0x100fe400000108a5 */
[----:B------:R-:W-:Y:S01]  /*16c80*/  FMUL.FTZ R6, R3, R162 ;  /* 0x000000a203067220 */ /* 0x000fe20000410000 */
[----:B--2---:R-:W-:Y:S01]  /*16c90*/  F2FP.BF16.PACK_AB R162, R184, R182 ;  /* 0x000000b6b8a2723e */ /* 0x004fe200000010ff */
[--C-:B------:R-:W-:Y:S02]  /*16ca0*/  FFMA.FTZ R180, R7, c[0x0][0x23c], -R165.reuse ;  /* 0x00008f0007b47a23 */ /* 0x100fe400000108a5 */
[----:B------:R-:W-:Y:S01]  /*16cb0*/  FMUL.FTZ R7, R3, R163 ;  /* 0x000000a303077220 */ /* 0x000fe20000410000 */
[----:B------:R-:W-:Y:S01]  /*16cc0*/  MUFU.EX2 R186, R186 ;  /* 0x000000ba00ba7308 */ /* 0x000fe20000000800 */
[----:B----4-:R-:W-:Y:S01]  /*16cd0*/  F2FP.BF16.PACK_AB R163, R179, R185 ;  /* 0x000000b9b3a3723e */ /* 0x010fe200000010ff */
[--C-:B------:R-:W-:Y:S02]  /*16ce0*/  FFMA.FTZ R189, R22, c[0x0][0x23c], -R165.reuse ;  /* 0x00008f0016bd7a23 */ /* 0x100fe400000108a5 */
[--C-:B------:R-:W-:Y:S02]  /*16cf0*/  FFMA.FTZ R191, R23, c[0x0][0x23c], -R165.reuse ;  /* 0x00008f0017bf7a23 */ /* 0x100fe400000108a5 */
[--C-:B------:R-:W-:Y:S02]  /*16d00*/  FFMA.FTZ R40, R40, c[0x0][0x23c], -R178.reuse ;  /* 0x00008f0028287a23 */ /* 0x100fe400000108b2 */
[--C-:B------:R-:W-:Y:S02]  /*16d10*/  FFMA.FTZ R41, R41, c[0x0][0x23c], -R178.reuse ;  /* 0x00008f0029297a23 */ /* 0x100fe400000108b2 */
[----:B------:R-:W2:Y:S01]  /*16d20*/  MUFU.EX2 R187, R187 ;  /* 0x000000bb00bb7308 */ /* 0x000ea20000000800 */
[--C-:B------:R-:W-:Y:S02]  /*16d30*/  FFMA.FTZ R54, R54, c[0x0][0x23c], -R165.reuse ;  /* 0x00008f0036367a23 */ /* 0x100fe400000108a5 */
[--C-:B------:R-:W-:Y:S02]  /*16d40*/  FFMA.FTZ R63, R63, c[0x0][0x23c], -R165.reuse ;  /* 0x00008f003f3f7a23 */ /* 0x100fe400000108a5 */
[--C-:B------:R-:W-:Y:S02]  /*16d50*/  FFMA.FTZ R64, R64, c[0x0][0x23c], -R178.reuse ;  /* 0x00008f0040407a23 */ /* 0x100fe400000108b2 */
[----:B------:R-:W-:Y:S02]  /*16d60*/  FFMA.FTZ R93, R93, c[0x0][0x23c], -R178 ;  /* 0x00008f005d5d7a23 */ /* 0x000fe400000108b2 */
[--C-:B------:R-:W-:Y:S01]  /*16d70*/  FFMA.FTZ R111, R111, c[0x0][0x23c], -R165.reuse ;  /* 0x00008f006f6f7a23 */ /* 0x100fe200000108a5 */
[----:B------:R-:W-:Y:S01]  /*16d80*/  MUFU.EX2 R188, R188 ;  /* 0x000000bc00bc7308 */ /* 0x000fe20000000800 */
[--C-:B------:R-:W-:Y:S09]  /*16d90*/  FFMA.FTZ R118, R118, c[0x0][0x23c], -R165.reuse ;  /* 0x00008f0076767a23 */ /* 0x100ff200000108a5 */
[----:B------:R-:W4:Y:S01]  /*16da0*/  MUFU.EX2 R180, R180 ;  /* 0x000000b400b47308 */ /* 0x000f220000000800 */
[C---:B--2---:R-:W-:Y:S01]  /*16db0*/  F2FP.BF16.PACK_AB R160, R187.reuse, R186 ;  /* 0x000000babba0723e */ /* 0x044fe200000010ff */
[----:B------:R-:W-:Y:S04]  /*16dc0*/  FFMA.FTZ R186, R164, R252, R186 ;  /* 0x000000fca4ba7223 */ /* 0x000fe800000100ba */
[----:B------:R-:W-:Y:S04]  /*16dd0*/  FADD.FTZ R186, R187, R186 ;  /* 0x000000babbba7221 */ /* 0x000fe80000010000 */
[----:B------:R-:W-:Y:S01]  /*16de0*/  MUFU.EX2 R189, R189 ;  /* 0x000000bd00bd7308 */ /* 0x000fe20000000800 */
[----:B------:R-:W-:Y:S04]  /*16df0*/  FADD.FTZ R186, R182, R186 ;  /* 0x000000bab6ba7221 */ /* 0x000fe80000010000 */
[----:B------:R-:W-:Y:S05]  /*16e00*/  FADD.FTZ R184, R184, R186 ;  /* 0x000000bab8b87221 */ /* 0x000fea0000010000 */
[----:B------:R-:W-:Y:S01]  /*16e10*/  MUFU.EX2 R191, R191 ;  /* 0x000000bf00bf7308 */ /* 0x000fe20000000800 */
[----:B------:R-:W-:Y:S01]  /*16e20*/  FADD.FTZ R184, R181, R184 ;  /* 0x000000b8b5b87221 */ /* 0x000fe20000010000 */
[C---:B----4-:R-:W-:Y:S01]  /*16e30*/  F2FP.BF16.PACK_AB R161, R180.reuse, R188 ;  /* 0x000000bcb4a1723e */ /* 0x050fe200000010ff */
[----:B------:R-:W-:Y:S04]  /*16e40*/  FFMA.FTZ R188, R3, R251, R188 ;  /* 0x000000fb03bc7223 */ /* 0x000fe800000100bc */
[----:B------:R-:W-:Y:S03]  /*16e50*/  FADD.FTZ R188, R180, R188 ;  /* 0x000000bcb4bc7221 */ /* 0x000fe60000010000 */
[----:B------:R-:W-:Y:S01]  /*16e60*/  MUFU.EX2 R192, R192 ;  /* 0x000000c000c07308 */ /* 0x000fe20000000800 */
[C---:B-1----:R-:W-:Y:S05]  /*16e70*/  HMMA.16816.F32.BF16 R4, R160.reuse, R168, R4 ;  /* 0x000000a8a004723c */ /* 0x042fea0000041804 */
[----:B------:R-:W-:Y:S02]  /*16e80*/  FADD.FTZ R185, R185, R188 ;  /* 0x000000bcb9b97221 */ /* 0x000fe40000010000 */
[----:B------:R-:W-:Y:S01]  /*16e90*/  FFMA.FTZ R169, R15, c[0x0][0x23c], -R165 ;  /* 0x00008f000fa97a23 */ /* 0x000fe200000108a5 */
[C---:B------:R-:W-:Y:S01]  /*16ea0*/  HMMA.16816.F32.BF16 R8, R160.reuse, R170, R8 ;  /* 0x000000aaa008723c */ /* 0x040fe20000041808 */
[----:B------:R1:W-:Y:S03]  /*16eb0*/  MUFU.EX2 R168, R14 ;  /* 0x0000000e00a87308 */ /* 0x0003e60000000800 */
[----:B------:R-:W-:Y:S02]  /*16ec0*/  FMUL.FTZ R15, R3, R155 ;  /* 0x0000009b030f7220 */ /* 0x000fe40000410000 */
[----:B------:R-:W-:Y:S02]  /*16ed0*/  FADD.FTZ R185, R179, R185 ;  /* 0x000000b9b3b97221 */ /* 0x000fe40000010000 */
[--C-:B------:R-:W-:Y:S03]  /*16ee0*/  FFMA.FTZ R170, R16, c[0x0][0x23c], -R178.reuse ;  /* 0x00008f0010aa7a23 */ /* 0x100fe600000108b2 */
[----:B------:R-:W2:Y:S01]  /*16ef0*/  MUFU.EX2 R169, R169 ;  /* 0x000000a900a97308 */ /* 0x000ea20000000800 */
[C---:B------:R-:W-:Y:S02]  /*16f00*/  FMUL.FTZ R16, R164.reuse, R148 ;  /* 0x00000094a4107220 */ /* 0x040fe40000410000 */
[--C-:B------:R-:W-:Y:S02]  /*16f10*/  FFMA.FTZ R171, R17, c[0x0][0x23c], -R178.reuse ;  /* 0x00008f0011ab7a23 */ /* 0x100fe400000108b2 */
[----:B------:R-:W-:Y:S01]  /*16f20*/  FMUL.FTZ R17, R164, R149 ;  /* 0x00000095a4117220 */ /* 0x000fe20000410000 */
[----:B------:R-:W-:Y:S04]  /*16f30*/  MOV R164, R2 ;  /* 0x0000000200a47202 */ /* 0x000fe80000000f00 */
[----:B------:R-:W-:Y:S01]  /*16f40*/  MUFU.EX2 R170, R170 ;  /* 0x000000aa00aa7308 */ /* 0x000fe20000000800 */
[C---:B-1----:R-:W-:Y:S02]  /*16f50*/  FMUL.FTZ R14, R3.reuse, R154 ;  /* 0x0000009a030e7220 */ /* 0x042fe40000410000 */
[----:B------:R-:W1:Y:S07]  /*16f60*/  LDSM.16.MT88.4 R152, [R232+0xa000] ;  /* 0x00a00000e898783b */ /* 0x000e6e0000004200 */
[----:B------:R-:W4:Y:S01]  /*16f70*/  MUFU.EX2 R171, R171 ;  /* 0x000000ab00ab7308 */ /* 0x000f220000000800 */
[C---:B------:R-:W-:Y:S07]  /*16f80*/  HMMA.16816.F32.BF16 R12, R160.reuse, R172, R12 ;  /* 0x000000aca00c723c */ /* 0x040fee000004180c */
[--C-:B------:R-:W-:Y:S01]  /*16f90*/  FFMA.FTZ R172, R18, c[0x0][0x23c], -R165.reuse ;  /* 0x00008f0012ac7a23 */ /* 0x100fe200000108a5 */
[C---:B------:R-:W-:Y:S01]  /*16fa0*/  HMMA.16816.F32.BF16 R132, R160.reuse, R174, R132 ;  /* 0x000000aea084723c */ /* 0x040fe20000041884 */
[----:B------:R-:W-:Y:S03]  /*16fb0*/  MUFU.EX2 R193, R193 ;  /* 0x000000c100c17308 */ /* 0x000fe60000000800 */
[----:B------:R-:W-:Y:S02]  /*16fc0*/  FMUL.FTZ R18, R3, R150 ;  /* 0x0000009603127220 */ /* 0x000fe40000410000 */
[----:B------:R-:W-:Y:S02]  /*16fd0*/  FFMA.FTZ R173, R19, c[0x0][0x23c], -R165 ;  /* 0x00008f0013ad7a23 */ /* 0x000fe400000108a5 */
[----:B------:R-:W-:Y:S01]  /*16fe0*/  FMUL.FTZ R19, R3, R151 ;  /* 0x0000009703137220 */ /* 0x000fe20000410000 */
[C---:B---3--:R-:W-:Y:S01]  /*16ff0*/  HMMA.16816.F32.BF16 R136, R160.reuse, R156, R136 ;  /* 0x0000009ca088723c */ /* 0x048fe20000041888 */
[----:B------:R-:W3:Y:S01]  /*17000*/  LDSM.16.MT88.4 R148, [R237+0xa800] ;  /* 0x00a80000ed94783b */ /* 0x000ee20000004200 */
[----:B------:R-:W-:Y:S01]  /*17010*/  MUFU.EX2 R172, R172 ;  /* 0x000000ac00ac7308 */ /* 0x000fe20000000800 */
[--C-:B------:R-:W-:Y:S01]  /*17020*/  FFMA.FTZ R174, R20, c[0x0][0x23c], -R178.reuse ;  /* 0x00008f0014ae7a23 */ /* 0x100fe200000108b2 */
[----:B------:R-:W-:Y:S01]  /*17030*/  F2FP.BF16.PACK_AB R20, R183, R181 ;  /* 0x000000b5b714723e */ /* 0x000fe200000010ff */
[----:B------:R-:W-:Y:S01]  /*17040*/  FFMA.FTZ R175, R21, c[0x0][0x23c], -R178 ;  /* 0x00008f0015af7a23 */ /* 0x000fe200000108b2 */
[----:B--2---:R-:W-:Y:S01]  /*17050*/  F2FP.BF16.PACK_AB R21, R169, R168 ;  /* 0x000000a8a915723e */ /* 0x004fe200000010ff */
[----:B------:R-:W-:Y:S01]  /*17060*/  FADD.FTZ R183, R183, R184 ;  /* 0x000000b8b7b77221 */ /* 0x000fe20000010000 */
[C---:B------:R-:W-:Y:S01]  /*17070*/  HMMA.16816.F32.BF16 R16, R160.reuse, R158, R16 ;  /* 0x0000009ea010723c */ /* 0x040fe20000041810 */
[----:B------:R-:W2:Y:S03]  /*17080*/  LDSM.16.MT88.4 R156, [R234+0xa800] ;  /* 0x00a80000ea9c783b */ /* 0x000ea60000004200 */
[----:B------:R-:W5:Y:S01]  /*17090*/  MUFU.EX2 R173, R173 ;  /* 0x000000ad00ad7308 */ /* 0x000f620000000800 */
[C---:B----4-:R-:W-:Y:S01]  /*170a0*/  F2FP.BF16.PACK_AB R22, R171.reuse, R170 ;  /* 0x000000aaab16723e */ /* 0x050fe200000010ff */
[----:B------:R-:W-:Y:S02]  /*170b0*/  FADD.FTZ R183, R170, R183 ;  /* 0x000000b7aab77221 */ /* 0x000fe40000010000 */
[----:B------:R-:W-:Y:S01]  /*170c0*/  FADD.FTZ R168, R168, R185 ;  /* 0x000000b9a8a87221 */ /* 0x000fe20000010000 */
[C---:B-1----:R-:W-:Y:S03]  /*170d0*/  HMMA.16816.F32.BF16 R140, R160.reuse, R152, R140 ;  /* 0x00000098a08c723c */ /* 0x042fe6000004188c */
[----:B------:R-:W-:Y:S02]  /*170e0*/  FADD.FTZ R171, R171, R183 ;  /* 0x000000b7abab7221 */ /* 0x000fe40000010000 */
[----:B------:R-:W1:Y:S01]  /*170f0*/  MUFU.EX2 R174, R174 ;  /* 0x000000ae00ae7308 */ /* 0x000e620000000800 */
[----:B------:R-:W-:Y:S02]  /*17100*/  FADD.FTZ R168, R169, R168 ;  /* 0x000000a8a9a87221 */ /* 0x000fe40000010000 */
[----:B------:R-:W-:Y:S01]  /*17110*/  HMMA.16816.F32.BF16 R144, R160, R154, R144 ;  /* 0x0000009aa090723c */ /* 0x000fe20000041890 */
[----:B------:R-:W4:Y:S06]  /*17120*/  LDSM.16.MT88.4 R152, [R233+0xa800] ;  /* 0x00a80000e998783b */ /* 0x000f2c0000004200 */
[----:B------:R-:W-:Y:S02]  /*17130*/  MUFU.EX2 R175, R175 ;  /* 0x000000af00af7308 */ /* 0x000fe40000000800 */
[----:B------:R-:W4:Y:S03]  /*17140*/  LDSM.16.MT88.4 R160, [R232+0xa800] ;  /* 0x00a80000e8a0783b */ /* 0x000f260000004200 */
[C---:B-----5:R-:W-:Y:S01]  /*17150*/  F2FP.BF16.PACK_AB R23, R173.reuse, R172 ;  /* 0x000000acad17723e */ /* 0x060fe200000010ff */
[----:B------:R-:W-:Y:S04]  /*17160*/  FADD.FTZ R172, R172, R168 ;  /* 0x000000a8acac7221 */ /* 0x000fe80000010000 */
[----:B------:R-:W-:Y:S01]  /*17170*/  MUFU.EX2 R40, R40 ;  /* 0x0000002800287308 */ /* 0x000fe20000000800 */
[----:B------:R-:W-:Y:S01]  /*17180*/  FADD.FTZ R172, R173, R172 ;  /* 0x000000acadac7221 */ /* 0x000fe20000010000 */
[C---:B---3--:R-:W-:Y:S05]  /*17190*/  HMMA.16816.F32.BF16 R4, R20.reuse, R148, R4 ;  /* 0x000000941404723c */ /* 0x048fea0000041804 */
[----:B-1----:R-:W-:Y:S03]  /*171a0*/  FADD.FTZ R171, R174, R171 ;  /* 0x000000abaeab7221 */ /* 0x002fe60000010000 */
[----:B------:R-:W-:Y:S01]  /*171b0*/  MUFU.EX2 R41, R41 ;  /* 0x0000002900297308 */ /* 0x000fe20000000800 */
[C---:B------:R-:W-:Y:S01]  /*171c0*/  HMMA.16816.F32.BF16 R8, R20.reuse, R150, R8 ;  /* 0x000000961408723c */ /* 0x040fe20000041808 */
[----:B------:R-:W-:Y:S07]  /*171d0*/  LDSM.16.MT88.4 R148, [R234+0xb000] ;  /* 0x00b00000ea94783b */ /* 0x000fee0000004200 */
[C---:B--2---:R-:W-:Y:S01]  /*171e0*/  HMMA.16816.F32.BF16 R12, R20.reuse, R156, R12 ;  /* 0x0000009c140c723c */ /* 0x044fe2000004180c */
[----:B------:R-:W-:Y:S06]  /*171f0*/  MUFU.EX2 R54, R54 ;  /* 0x0000003600367308 */ /* 0x000fec0000000800 */
[--C-:B------:R-:W-:Y:S01]  /*17200*/  FFMA.FTZ R156, R27, c[0x0][0x23c], -R165.reuse ;  /* 0x00008f001b9c7a23 */ /* 0x100fe200000108a5 */
[C---:B------:R-:W-:Y:S01]  /*17210*/  HMMA.16816.F32.BF16 R132, R20.reuse, R158, R132 ;  /* 0x0000009e1484723c */ /* 0x040fe20000041884 */
[----:B------:R-:W1:Y:S02]  /*17220*/  LDSM.16.MT88.4 R24, [R237+0xb000] ;  /* 0x00b00000ed18783b */ /* 0x000e640000004200 */
[----:B------:R-:W-:Y:S01]  /*17230*/  MUFU.EX2 R63, R63 ;  /* 0x0000003f003f7308 */ /* 0x000fe20000000800 */
[--C-:B------:R-:W-:Y:S03]  /*17240*/  FFMA.FTZ R157, R28, c[0x0][0x23c], -R178.reuse ;  /* 0x00008f001c9d7a23 */ /* 0x100fe600000108b2 */
[--C-:B------:R-:W-:Y:S01]  /*17250*/  FFMA.FTZ R158, R29, c[0x0][0x23c], -R178.reuse ;  /* 0x00008f001d9e7a23 */ /* 0x100fe200000108b2 */
[C---:B----4-:R-:W-:Y:S04]  /*17260*/  HMMA.16816.F32.BF16 R136, R20.reuse, R152, R136 ;  /* 0x000000981488723c */ /* 0x050fe80000041888 */
[--C-:B------:R-:W-:Y:S01]  /*17270*/  FFMA.FTZ R159, R30, c[0x0][0x23c], -R165.reuse ;  /* 0x00008f001e9f7a23 */ /* 0x100fe200000108a5 */
[----:B------:R-:W2:Y:S03]  /*17280*/  MUFU.EX2 R156, R156 ;  /* 0x0000009c009c7308 */ /* 0x000ea60000000800 */
[C---:B------:R-:W-:Y:S01]  /*17290*/  HMMA.16816.F32.BF16 R16, R20.reuse, R154, R16 ;  /* 0x0000009a1410723c */ /* 0x040fe20000041810 */
[----:B------:R-:W-:Y:S06]  /*172a0*/  LDSM.16.MT88.4 R152, [R232+0xb000] ;  /* 0x00b00000e898783b */ /* 0x000fec0000004200 */
[----:B------:R-:W-:Y:S01]  /*172b0*/  MUFU.EX2 R157, R157 ;  /* 0x0000009d009d7308 */ /* 0x000fe20000000800 */
[C---:B------:R-:W-:Y:S07]  /*172c0*/  HMMA.16816.F32.BF16 R140, R20.reuse, R160, R140 ;  /* 0x000000a0148c723c */ /* 0x040fee000004188c */
[----:B------:R-:W-:Y:S01]  /*172d0*/  FFMA.FTZ R160, R31, c[0x0][0x23c], -R165 ;  /* 0x00008f001fa07a23 */ /* 0x000fe200000108a5 */
[----:B------:R-:W-:Y:S01]  /*172e0*/  HMMA.16816.F32.BF16 R144, R20, R162, R144 ;  /* 0x000000a21490723c */ /* 0x000fe20000041890 */
[----:B------:R-:W-:Y:S01]  /*172f0*/  MUFU.EX2 R158, R158 ;  /* 0x0000009e009e7308 */ /* 0x000fe20000000800 */
[----:B------:R-:W3:Y:S02]  /*17300*/  LDSM.16.MT88.4 R28, [R233+0xb000] ;  /* 0x00b00000e91c783b */ /* 0x000ee40000004200 */
[--C-:B------:R-:W-:Y:S03]  /*17310*/  FFMA.FTZ R161, R32, c[0x0][0x23c], -R178.reuse ;  /* 0x00008f0020a17a23 */ /* 0x100fe600000108b2 */
[----:B--2---:R-:W-:Y:S01]  /*17320*/  F2FP.BF16.PACK_AB R23, R156, R193 ;  /* 0x000000c19c17723e */ /* 0x004fe200000010ff */
[----:B------:R-:W-:Y:S01]  /*17330*/  FFMA.FTZ R162, R33, c[0x0][0x23c], -R178 ;  /* 0x00008f0021a27a23 */ /* 0x000fe200000108b2 */
[----:B------:R-:W-:Y:S02]  /*17340*/  F2FP.BF16.PACK_AB R20, R175, R174 ;  /* 0x000000aeaf14723e */ /* 0x000fe400000010ff */
[----:B------:R-:W2:Y:S01]  /*17350*/  MUFU.EX2 R159, R159 ;  /* 0x0000009f009f7308 */ /* 0x000ea20000000800 */
[----:B------:R-:W-:Y:S01]  /*17360*/  F2FP.BF16.PACK_AB R21, R191, R189 ;  /* 0x000000bdbf15723e */ /* 0x000fe200000010ff */
[----:B------:R-:W-:Y:S01]  /*17370*/  FADD.FTZ R175, R175, R171 ;  /* 0x000000abafaf7221 */ /* 0x000fe20000010000 */
[----:B------:R-:W-:Y:S01]  /*17380*/  F2FP.BF16.PACK_AB R22, R192, R190 ;  /* 0x000000bec016723e */ /* 0x000fe200000010ff */
[----:B------:R-:W-:Y:S02]  /*17390*/  FADD.FTZ R189, R189, R172 ;  /* 0x000000acbdbd7221 */ /* 0x000fe40000010000 */
[----:B------:R-:W-:Y:S02]  /*173a0*/  FADD.FTZ R175, R190, R175 ;  /* 0x000000afbeaf7221 */ /* 0x000fe40000010000 */
[----:B------:R-:W-:Y:S02]  /*173b0*/  FADD.FTZ R189, R191, R189 ;  /* 0x000000bdbfbd7221 */ /* 0x000fe40000010000 */
[----:B------:R-:W4:Y:S01]  /*173c0*/  MUFU.EX2 R160, R160 ;  /* 0x000000a000a07308 */ /* 0x000f220000000800 */
[C---:B-1----:R-:W-:Y:S03]  /*173d0*/  HMMA.16816.F32.BF16 R4, R20.reuse, R24, R4 ;  /* 0x000000181404723c */ /* 0x042fe60000041804 */
[----:B------:R-:W-:Y:S02]  /*173e0*/  FADD.FTZ R175, R192, R175 ;  /* 0x000000afc0af7221 */ /* 0x000fe40000010000 */
[----:B------:R-:W-:Y:S03]  /*173f0*/  FADD.FTZ R193, R193, R189 ;  /* 0x000000bdc1c17221 */ /* 0x000fe60000010000 */
[C---:B------:R-:W-:Y:S01]  /*17400*/  HMMA.16816.F32.BF16 R8, R20.reuse, R26, R8 ;  /* 0x0000001a1408723c */ /* 0x040fe20000041808 */
[----:B------:R-:W-:Y:S01]  /*17410*/  MUFU.EX2 R161, R161 ;  /* 0x000000a100a17308 */ /* 0x000fe20000000800 */
[----:B------:R-:W1:Y:S02]  /*17420*/  LDSM.16.MT88.4 R24, [R237+0xb800] ;  /* 0x00b80000ed18783b */ /* 0x000e640000004200 */
[----:B------:R-:W-:Y:S04]  /*17430*/  FADD.FTZ R193, R156, R193 ;  /* 0x000000c19cc17221 */ /* 0x000fe80000010000 */
[C---:B------:R-:W-:Y:S03]  /*17440*/  HMMA.16816.F32.BF16 R12, R20.reuse, R148, R12 ;  /* 0x00000094140c723c */ /* 0x040fe6000004180c */
[----:B------:R5:W-:Y:S01]  /*17450*/  MUFU.EX2 R148, R34 ;  /* 0x0000002200947308 */ /* 0x000be20000000800 */
[----:B--2---:R-:W-:Y:S03]  /*17460*/  FADD.FTZ R193, R159, R193 ;  /* 0x000000c19fc17221 */ /* 0x004fe60000010000 */
[--C-:B------:R-:W-:Y:S01]  /*17470*/  FFMA.FTZ R149, R36, c[0x0][0x23c], -R178.reuse ;  /* 0x00008f0024957a23 */ /* 0x100fe200000108b2 */
[C---:B------:R-:W-:Y:S05]  /*17480*/  HMMA.16816.F32.BF16 R132, R20.reuse, R150, R132 ;  /* 0x000000961484723c */ /* 0x040fea0000041884 */
[----:B------:R-:W-:Y:S02]  /*17490*/  MUFU.EX2 R162, R162 ;  /* 0x000000a200a27308 */ /* 0x000fe40000000800 */
[--C-:B------:R-:W-:Y:S01]  /*174a0*/  FFMA.FTZ R150, R35, c[0x0][0x23c], -R165.reuse ;  /* 0x00008f0023967a23 */ /* 0x100fe200000108a5 */
[C---:B---3--:R-:W-:Y:S04]  /*174b0*/  HMMA.16816.F32.BF16 R136, R20.reuse, R28, R136 ;  /* 0x0000001c1488723c */ /* 0x048fe80000041888 */
[----:B------:R-:W-:Y:S03]  /*174c0*/  FFMA.FTZ R151, R37, c[0x0][0x23c], -R178 ;  /* 0x00008f0025977a23 */ /* 0x000fe600000108b2 */
[----:B------:R-:W2:Y:S01]  /*174d0*/  MUFU.EX2 R150, R150 ;  /* 0x0000009600967308 */ /* 0x000ea20000000800 */
[C---:B------:R-:W-:Y:S01]  /*174e0*/  HMMA.16816.F32.BF16 R16, R20.reuse, R30, R16 ;  /* 0x0000001e1410723c */ /* 0x040fe20000041810 */
[----:B------:R-:W-:Y:S07]  /*174f0*/  LDSM.16.MT88.4 R28, [R233+0xb800] ;  /* 0x00b80000e91c783b */ /* 0x000fee0000004200 */
[C---:B------:R-:W-:Y:S01]  /*17500*/  HMMA.16816.F32.BF16 R140, R20.reuse, R152, R140 ;  /* 0x00000098148c723c */ /* 0x040fe2000004188c */
[----:B------:R-:W3:Y:S01]  /*17510*/  MUFU.EX2 R149, R149 ;  /* 0x0000009500957308 */ /* 0x000ee20000000800 */
[----:B-----5:R-:W5:Y:S05]  /*17520*/  LDSM.16.MT88.4 R32, [R234+0xb800] ;  /* 0x00b80000ea20783b */ /* 0x020f6a0000004200 */
[--C-:B------:R-:W-:Y:S01]  /*17530*/  FFMA.FTZ R153, R38, c[0x0][0x23c], -R165.reuse ;  /* 0x00008f0026997a23 */ /* 0x100fe200000108a5 */
[----:B------:R-:W-:Y:S03]  /*17540*/  HMMA.16816.F32.BF16 R144, R20, R154, R144 ;  /* 0x0000009a1490723c */ /* 0x000fe60000041890 */
[----:B------:R-:W-:Y:S01]  /*17550*/  MUFU.EX2 R151, R151 ;  /* 0x0000009700977308 */ /* 0x000fe20000000800 */
[----:B------:R-:W-:Y:S02]  /*17560*/  FFMA.FTZ R152, R39, c[0x0][0x23c], -R165 ;  /* 0x00008f0027987a23 */ /* 0x000fe400000108a5 */
[----:B------:R-:W3:Y:S01]  /*17570*/  LDSM.16.MT88.4 R36, [R232+0xb800] ;  /* 0x00b80000e824783b */ /* 0x000ee20000004200 */
[C---:B----4-:R-:W-:Y:S01]  /*17580*/  F2FP.BF16.PACK_AB R21, R160.reuse, R159 ;  /* 0x0000009fa015723e */ /* 0x050fe200000010ff */
[----:B------:R-:W-:Y:S01]  /*17590*/  FADD.FTZ R160, R160, R193 ;  /* 0x000000c1a0a07221 */ /* 0x000fe20000010000 */
[----:B--2---:R-:W-:Y:S03]  /*175a0*/  F2FP.BF16.PACK_AB R23, R150, R148 ;  /* 0x000000949617723e */ /* 0x004fe600000010ff */
[----:B------:R-:W-:Y:S01]  /*175b0*/  F2FP.BF16.PACK_AB R20, R158, R157 ;  /* 0x0000009d9e14723e */ /* 0x000fe200000010ff */
[----:B------:R-:W2:Y:S01]  /*175c0*/  MUFU.EX2 R153, R153 ;  /* 0x0000009900997308 */ /* 0x000ea20000000800 */
[----:B------:R-:W-:Y:S01]  /*175d0*/  F2FP.BF16.PACK_AB R22, R162, R161 ;  /* 0x000000a1a216723e */ /* 0x000fe200000010ff */
[----:B------:R-:W-:Y:S02]  /*175e0*/  FADD.FTZ R157, R157, R175 ;  /* 0x000000af9d9d7221 */ /* 0x000fe40000010000 */
[----:B------:R-:W-:Y:S02]  /*175f0*/  FADD.FTZ R160, R148, R160 ;  /* 0x000000a094a07221 */ /* 0x000fe40000010000 */
[----:B------:R-:W-:Y:S02]  /*17600*/  FADD.FTZ R158, R158, R157 ;  /* 0x0000009d9e9e7221 */ /* 0x000fe40000010000 */
[C---:B-1----:R-:W-:Y:S02]  /*17610*/  HMMA.16816.F32.BF16 R4, R20.reuse, R24, R4 ;  /* 0x000000181404723c */ /* 0x042fe40000041804 */
[----:B------:R-:W1:Y:S01]  /*17620*/  MUFU.EX2 R152, R152 ;  /* 0x0000009800987308 */ /* 0x000e620000000800 */
[--C-:B------:R-:W-:Y:S02]  /*17630*/  FFMA.FTZ R154, R42, c[0x0][0x23c], -R165.reuse ;  /* 0x00008f002a9a7a23 */ /* 0x100fe400000108a5 */
[--C-:B------:R-:W-:Y:S02]  /*17640*/  FFMA.FTZ R42, R43, c[0x0][0x23c], -R165.reuse ;  /* 0x00008f002b2a7a23 */ /* 0x100fe400000108a5 */
[----:B------:R-:W-:Y:S01]  /*17650*/  FADD.FTZ R158, R161, R158 ;  /* 0x0000009ea19e7221 */ /* 0x000fe20000010000 */
[C---:B------:R-:W-:Y:S01]  /*17660*/  HMMA.16816.F32.BF16 R8, R20.reuse, R26, R8 ;  /* 0x0000001a1408723c */ /* 0x040fe20000041808 */
[----:B------:R-:W4:Y:S03]  /*17670*/  LDSM.16.MT88.4 R24, [R237+0xc000] ;  /* 0x00c00000ed18783b */ /* 0x000f260000004200 */
[----:B------:R-:W-:Y:S01]  /*17680*/  MUFU.EX2 R154, R154 ;  /* 0x0000009a009a7308 */ /* 0x000fe20000000800 */
[----:B------:R-:W-:Y:S02]  /*17690*/  FADD.FTZ R162, R162, R158 ;  /* 0x0000009ea2a27221 */ /* 0x000fe40000010000 */
[----:B------:R-:W-:Y:S01]  /*176a0*/  FADD.FTZ R150, R150, R160 ;  /* 0x000000a096967221 */ /* 0x000fe20000010000 */
[C---:B-----5:R-:W-:Y:S01]  /*176b0*/  HMMA.16816.F32.BF16 R12, R20.reuse, R32, R12 ;  /* 0x00000020140c723c */ /* 0x060fe2000004180c */
[----:B------:R-:W-:Y:S03]  /*176c0*/  LDSM.16.MT88.4 R156, [R237+0x11800] ;  /* 0x01180000ed9c783b */ /* 0x000fe60000004200 */
[----:B---3--:R-:W-:Y:S02]  /*176d0*/  FADD.FTZ R162, R149, R162 ;  /* 0x000000a295a27221 */ /* 0x008fe40000010000 */
[----:B------:R-:W3:Y:S01]  /*176e0*/  MUFU.EX2 R42, R42 ;  /* 0x0000002a002a7308 */ /* 0x000ee20000000800 */
[----:B--2---:R-:W-:Y:S01]  /*176f0*/  FADD.FTZ R150, R153, R150 ;  /* 0x0000009699967221 */ /* 0x004fe20000010000 */
[C---:B------:R-:W-:Y:S01]  /*17700*/  HMMA.16816.F32.BF16 R132, R20.reuse, R34, R132 ;  /* 0x000000221484723c */ /* 0x040fe20000041884 */
[----:B------:R-:W2:Y:S03]  /*17710*/  LDSM.16.MT88.4 R32, [R234+0xc000] ;  /* 0x00c00000ea20783b */ /* 0x000ea60000004200 */
[----:B-1----:R-:W-:Y:S02]  /*17720*/  FADD.FTZ R150, R152, R150 ;  /* 0x0000009698967221 */ /* 0x002fe40000010000 */
[--C-:B------:R-:W-:Y:S02]  /*17730*/  FFMA.FTZ R43, R44, c[0x0][0x23c], -R178.reuse ;  /* 0x00008f002c2b7a23 */ /* 0x100fe400000108b2 */
[----:B------:R-:W-:Y:S01]  /*17740*/  MUFU.EX2 R64, R64 ;  /* 0x0000004000407308 */ /* 0x000fe20000000800 */
[C---:B------:R-:W-:Y:S03]  /*17750*/  HMMA.16816.F32.BF16 R136, R20.reuse, R28, R136 ;  /* 0x0000001c1488723c */ /* 0x040fe60000041888 */
[--C-:B------:R-:W-:Y:S02]  /*17760*/  FFMA.FTZ R44, R45, c[0x0][0x23c], -R178.reuse ;  /* 0x00008f002d2c7a23 */ /* 0x100fe400000108b2 */
[--C-:B------:R-:W-:Y:S02]  /*17770*/  FFMA.FTZ R45, R46, c[0x0][0x23c], -R165.reuse ;  /* 0x00008f002e2d7a23 */ /* 0x100fe400000108a5 */
[--C-:B------:R-:W-:Y:S01]  /*17780*/  FFMA.FTZ R46, R47, c[0x0][0x23c], -R165.reuse ;  /* 0x00008f002f2e7a23 */ /* 0x100fe200000108a5 */
[C---:B------:R-:W-:Y:S01]  /*17790*/  HMMA.16816.F32.BF16 R16, R20.reuse, R30, R16 ;  /* 0x0000001e1410723c */ /* 0x040fe20000041810 */
[----:B------:R-:W-:Y:S01]  /*177a0*/  MUFU.EX2 R43, R43 ;  /* 0x0000002b002b7308 */ /* 0x000fe20000000800 */
[----:B------:R-:W1:Y:S02]  /*177b0*/  LDSM.16.MT88.4 R28, [R233+0xc000] ;  /* 0x00c00000e91c783b */ /* 0x000e640000004200 */
[--C-:B------:R-:W-:Y:S02]  /*177c0*/  FFMA.FTZ R47, R48, c[0x0][0x23c], -R178.reuse ;  /* 0x00008f00302f7a23 */ /* 0x100fe400000108b2 */
[--C-:B------:R-:W-:Y:S02]  /*177d0*/  FFMA.FTZ R48, R49, c[0x0][0x23c], -R178.reuse ;  /* 0x00008f0031307a23 */ /* 0x100fe400000108b2 */
[C---:B------:R-:W-:Y:S03]  /*177e0*/  HMMA.16816.F32.BF16 R140, R20.reuse, R36, R140 ;  /* 0x00000024148c723c */ /* 0x040fe6000004188c */
[----:B------:R-:W5:Y:S01]  /*177f0*/  MUFU.EX2 R44, R44 ;  /* 0x0000002c002c7308 */ /* 0x000f620000000800 */
[--C-:B------:R-:W-:Y:S02]  /*17800*/  FFMA.FTZ R49, R50, c[0x0][0x23c], -R165.reuse ;  /* 0x00008f0032317a23 */ /* 0x100fe400000108a5 */
[----:B------:R-:W-:Y:S02]  /*17810*/  FFMA.FTZ R50, R51, c[0x0][0x23c], -R165 ;  /* 0x00008f0033327a23 */ /* 0x000fe400000108a5 */
[----:B------:R-:W-:Y:S01]  /*17820*/  HMMA.16816.F32.BF16 R144, R20, R38, R144 ;  /* 0x000000261490723c */ /* 0x000fe20000041890 */
[----:B------:R-:W1:Y:S03]  /*17830*/  LDSM.16.MT88.4 R36, [R232+0xc000] ;  /* 0x00c00000e824783b */ /* 0x000e660000004200 */
[--C-:B------:R-:W-:Y:S01]  /*17840*/  FFMA.FTZ R51, R52, c[0x0][0x23c], -R178.reuse ;  /* 0x00008f0034337a23 */ /* 0x100fe200000108b2 */
[----:B------:R-:W-:Y:S01]  /*17850*/  MUFU.EX2 R45, R45 ;  /* 0x0000002d002d7308 */ /* 0x000fe20000000800 */
[----:B------:R-:W-:Y:S01]  /*17860*/  FFMA.FTZ R52, R53, c[0x0][0x23c], -R178 ;  /* 0x00008f0035347a23 */ /* 0x000fe200000108b2 */
[C---:B------:R-:W-:Y:S01]  /*17870*/  F2FP.BF16.PACK_AB R20, R151.reuse, R149 ;  /* 0x000000959714723e */ /* 0x040fe200000010ff */
[----:B------:R-:W-:Y:S01]  /*17880*/  FADD.FTZ R151, R151, R162 ;  /* 0x000000a297977221 */ /* 0x000fe20000010000 */
[----:B------:R-:W-:Y:S03]  /*17890*/  F2FP.BF16.PACK_AB R21, R152, R153 ;  /* 0x000000999815723e */ /* 0x000fe600000010ff */
[C---:B------:R-:W-:Y:S01]  /*178a0*/  F2FP.BF16.PACK_AB R22, R41.reuse, R40 ;  /* 0x000000282916723e */ /* 0x040fe200000010ff */
[----:B------:R-:W-:Y:S01]  /*178b0*/  FADD.FTZ R151, R40, R151 ;  /* 0x0000009728977221 */ /* 0x000fe20000010000 */
[----:B---3--:R-:W-:Y:S01]  /*178c0*/  F2FP.BF16.PACK_AB R23, R42, R154 ;  /* 0x0000009a2a17723e */ /* 0x008fe200000010ff */
[----:B------:R-:W3:Y:S01]  /*178d0*/  MUFU.EX2 R46, R46 ;  /* 0x0000002e002e7308 */ /* 0x000ee20000000800 */
[----:B------:R-:W-:Y:S02]  /*178e0*/  FADD.FTZ R154, R154, R150 ;  /* 0x000000969a9a7221 */ /* 0x000fe40000010000 */
[----:B------:R-:W-:Y:S02]  /*178f0*/  FADD.FTZ R41, R41, R151 ;  /* 0x0000009729297221 */ /* 0x000fe40000010000 */
[----:B------:R-:W-:Y:S01]  /*17900*/  LDSM.16.MT88.4 R148, [R233+0x11800] ;  /* 0x01180000e994783b */ /* 0x000fe20000004200 */
[C---:B----4-:R-:W-:Y:S03]  /*17910*/  HMMA.16816.F32.BF16 R4, R20.reuse, R24, R4 ;  /* 0x000000181404723c */ /* 0x050fe60000041804 */
[--C-:B------:R-:W-:Y:S01]  /*17920*/  FFMA.FTZ R53, R55, c[0x0][0x23c], -R165.reuse ;  /* 0x00008f0037357a23 */ /* 0x100fe200000108a5 */
[----:B------:R-:W-:Y:S01]  /*17930*/  MUFU.EX2 R47, R47 ;  /* 0x0000002f002f7308 */ /* 0x000fe20000000800 */
[--C-:B------:R-:W-:Y:S02]  /*17940*/  FFMA.FTZ R55, R56, c[0x0][0x23c], -R178.reuse ;  /* 0x00008f0038377a23 */ /* 0x100fe400000108b2 */
[--C-:B------:R-:W-:Y:S01]  /*17950*/  FFMA.FTZ R56, R57, c[0x0][0x23c], -R178.reuse ;  /* 0x00008f0039387a23 */ /* 0x100fe200000108b2 */
[C---:B------:R-:W-:Y:S01]  /*17960*/  HMMA.16816.F32.BF16 R8, R20.reuse, R26, R8 ;  /* 0x0000001a1408723c */ /* 0x040fe20000041808 */
[----:B------:R-:W4:Y:S03]  /*17970*/  LDSM.16.MT88.4 R24, [R237+0xc800] ;  /* 0x00c80000ed18783b */ /* 0x000f260000004200 */
[--C-:B------:R-:W-:Y:S02]  /*17980*/  FFMA.FTZ R57, R58, c[0x0][0x23c], -R165.reuse ;  /* 0x00008f003a397a23 */ /* 0x100fe400000108a5 */
[----:B------:R-:W3:Y:S01]  /*17990*/  MUFU.EX2 R48, R48 ;  /* 0x0000003000307308 */ /* 0x000ee20000000800 */
[--C-:B------:R-:W-:Y:S01]  /*179a0*/  FFMA.FTZ R58, R59, c[0x0][0x23c], -R165.reuse ;  /* 0x00008f003b3a7a23 */ /* 0x100fe200000108a5 */
[C---:B--2---:R-:W-:Y:S04]  /*179b0*/  HMMA.16816.F32.BF16 R12, R20.reuse, R32, R12 ;  /* 0x00000020140c723c */ /* 0x044fe8000004180c */
[--C-:B------:R-:W-:Y:S02]  /*179c0*/  FFMA.FTZ R59, R60, c[0x0][0x23c], -R178.reuse ;  /* 0x00008f003c3b7a23 */ /* 0x100fe400000108b2 */
[--C-:B------:R-:W-:Y:S02]  /*179d0*/  FFMA.FTZ R60, R61, c[0x0][0x23c], -R178.reuse ;  /* 0x00008f003d3c7a23 */ /* 0x100fe400000108b2 */
[----:B------:R-:W-:Y:S01]  /*179e0*/  MUFU.EX2 R49, R49 ;  /* 0x0000003100317308 */ /* 0x000fe20000000800 */
[C---:B------:R-:W-:Y:S01]  /*179f0*/  HMMA.16816.F32.BF16 R132, R20.reuse, R34, R132 ;  /* 0x000000221484723c */ /* 0x040fe20000041884 */
[----:B------:R-:W-:Y:S02]  /*17a00*/  LDSM.16.MT88.4 R32, [R233+0xc800] ;  /* 0x00c80000e920783b */ /* 0x000fe40000004200 */
[--C-:B------:R-:W-:Y:S02]  /*17a10*/  FFMA.FTZ R61, R62, c[0x0][0x23c], -R165.reuse ;  /* 0x00008f003e3d7a23 */ /* 0x100fe400000108a5 */
[--C-:B------:R-:W-:Y:S02]  /*17a20*/  FFMA.FTZ R62, R65, c[0x0][0x23c], -R178.reuse ;  /* 0x00008f00413e7a23 */ /* 0x100fe400000108b2 */
[--C-:B------:R-:W-:Y:S01]  /*17a30*/  FFMA.FTZ R65, R66, c[0x0][0x23c], -R165.reuse ;  /* 0x00008f0042417a23 */ /* 0x100fe200000108a5 */
[C---:B-1----:R-:W-:Y:S01]  /*17a40*/  HMMA.16816.F32.BF16 R136, R20.reuse, R28, R136 ;  /* 0x0000001c1488723c */ /* 0x042fe20000041888 */
[----:B------:R-:W1:Y:S03]  /*17a50*/  MUFU.EX2 R50, R50 ;  /* 0x0000003200327308 */ /* 0x000e660000000800 */
[--C-:B------:R-:W-:Y:S02]  /*17a60*/  FFMA.FTZ R66, R67, c[0x0][0x23c], -R165.reuse ;  /* 0x00008f0043427a23 */ /* 0x100fe400000108a5 */
[--C-:B------:R-:W-:Y:S02]  /*17a70*/  FFMA.FTZ R67, R68, c[0x0][0x23c], -R178.reuse ;  /* 0x00008f0044437a23 */ /* 0x100fe400000108b2 */
[C---:B------:R-:W-:Y:S01]  /*17a80*/  HMMA.16816.F32.BF16 R16, R20.reuse, R30, R16 ;  /* 0x0000001e1410723c */ /* 0x040fe20000041810 */
[----:B------:R-:W2:Y:S02]  /*17a90*/  LDSM.16.MT88.4 R28, [R234+0xc800] ;  /* 0x00c80000ea1c783b */ /* 0x000ea40000004200 */
[----:B------:R-:W-:Y:S01]  /*17aa0*/  MUFU.EX2 R51, R51 ;  /* 0x0000003300337308 */ /* 0x000fe20000000800 */
[--C-:B------:R-:W-:Y:S02]  /*17ab0*/  FFMA.FTZ R68, R69, c[0x0][0x23c], -R178.reuse ;  /* 0x00008f0045447a23 */ /* 0x100fe400000108b2 */
[--C-:B------:R-:W-:Y:S02]  /*17ac0*/  FFMA.FTZ R69, R70, c[0x0][0x23c], -R165.reuse ;  /* 0x00008f0046457a23 */ /* 0x100fe400000108a5 */
[C---:B------:R-:W-:Y:S04]  /*17ad0*/  HMMA.16816.F32.BF16 R140, R20.reuse, R36, R140 ;  /* 0x00000024148c723c */ /* 0x040fe8000004188c */
[--C-:B------:R-:W-:Y:S01]  /*17ae0*/  FFMA.FTZ R70, R71, c[0x0][0x23c], -R165.reuse ;  /* 0x00008f0047467a23 */ /* 0x100fe200000108a5 */
[----:B------:R-:W2:Y:S01]  /*17af0*/  MUFU.EX2 R52, R52 ;  /* 0x0000003400347308 */ /* 0x000ea20000000800 */
[--C-:B------:R-:W-:Y:S02]  /*17b00*/  FFMA.FTZ R71, R72, c[0x0][0x23c], -R178.reuse ;  /* 0x00008f0048477a23 */ /* 0x100fe400000108b2 */
[----:B------:R-:W-:Y:S01]  /*17b10*/  HMMA.16816.F32.BF16 R144, R20, R38, R144 ;  /* 0x000000261490723c */ /* 0x000fe20000041890 */
[----:B------:R-:W2:Y:S03]  /*17b20*/  LDSM.16.MT88.4 R36, [R232+0xc800] ;  /* 0x00c80000e824783b */ /* 0x000ea60000004200 */
[--C-:B------:R-:W-:Y:S02]  /*17b30*/  FFMA.FTZ R72, R73, c[0x0][0x23c], -R178.reuse ;  /* 0x00008f0049487a23 */ /* 0x100fe400000108b2 */
[--C-:B------:R-:W-:Y:S01]  /*17b40*/  FFMA.FTZ R73, R74, c[0x0][0x23c], -R165.reuse ;  /* 0x00008f004a497a23 */ /* 0x100fe200000108a5 */
[----:B------:R-:W2:Y:S01]  /*17b50*/  MUFU.EX2 R53, R53 ;  /* 0x0000003500357308 */ /* 0x000ea20000000800 */
[----:B-----5:R-:W-:Y:S01]  /*17b60*/  F2FP.BF16.PACK_AB R20, R44, R43 ;  /* 0x0000002b2c14723e */ /* 0x020fe200000010ff */
[--C-:B------:R-:W-:Y:S03]  /*17b70*/  FFMA.FTZ R74, R75, c[0x0][0x23c], -R165.reuse ;  /* 0x00008f004b4a7a23 */ /* 0x100fe600000108a5 */
[----:B---3--:R-:W-:Y:S01]  /*17b80*/  F2FP.BF16.PACK_AB R21, R46, R45 ;  /* 0x0000002d2e15723e */ /* 0x008fe200000010ff */
[--C-:B------:R-:W-:Y:S01]  /*17b90*/  FFMA.FTZ R75, R76, c[0x0][0x23c], -R178.reuse ;  /* 0x00008f004c4b7a23 */ /* 0x100fe200000108b2 */
[----:B------:R-:W-:Y:S01]  /*17ba0*/  F2FP.BF16.PACK_AB R22, R48, R47 ;  /* 0x0000002f3016723e */ /* 0x000fe200000010ff */
[--C-:B------:R-:W-:Y:S01]  /*17bb0*/  FFMA.FTZ R76, R77, c[0x0][0x23c], -R178.reuse ;  /* 0x00008f004d4c7a23 */ /* 0x100fe200000108b2 */
[----:B-1----:R-:W-:Y:S01]  /*17bc0*/  F2FP.BF16.PACK_AB R23, R50, R49 ;  /* 0x000000313217723e */ /* 0x002fe200000010ff */
[----:B------:R-:W-:Y:S01]  /*17bd0*/  MUFU.EX2 R55, R55 ;  /* 0x0000003700377308 */ /* 0x000fe20000000800 */
[--C-:B------:R-:W-:Y:S02]  /*17be0*/  FFMA.FTZ R77, R78, c[0x0][0x23c], -R165.reuse ;  /* 0x00008f004e4d7a23 */ /* 0x100fe400000108a5 */
[--C-:B------:R-:W-:Y:S02]  /*17bf0*/  FFMA.FTZ R78, R79, c[0x0][0x23c], -R165.reuse ;  /* 0x00008f004f4e7a23 */ /* 0x100fe400000108a5 */
[--C-:B------:R-:W-:Y:S01]  /*17c00*/  FFMA.FTZ R79, R80, c[0x0][0x23c], -R178.reuse ;  /* 0x00008f00504f7a23 */ /* 0x100fe200000108b2 */
[C---:B----4-:R-:W-:Y:S03]  /*17c10*/  HMMA.16816.F32.BF16 R4, R20.reuse, R24, R4 ;  /* 0x000000181404723c */ /* 0x050fe60000041804 */
[--C-:B------:R-:W-:Y:S01]  /*17c20*/  FFMA.FTZ R80, R81, c[0x0][0x23c], -R178.reuse ;  /* 0x00008f0051507a23 */ /* 0x100fe200000108b2 */
[----:B------:R-:W1:Y:S01]  /*17c30*/  MUFU.EX2 R56, R56 ;  /* 0x0000003800387308 */ /* 0x000e620000000800 */
[--C-:B------:R-:W-:Y:S02]  /*17c40*/  FFMA.FTZ R81, R82, c[0x0][0x23c], -R165.reuse ;  /* 0x00008f0052517a23 */ /* 0x100fe400000108a5 */
[--C-:B------:R-:W-:Y:S01]  /*17c50*/  FFMA.FTZ R82, R83, c[0x0][0x23c], -R165.reuse ;  /* 0x00008f0053527a23 */ /* 0x100fe200000108a5 */
[C---:B------:R-:W-:Y:S01]  /*17c60*/  HMMA.16816.F32.BF16 R8, R20.reuse, R26, R8 ;  /* 0x0000001a1408723c */ /* 0x040fe20000041808 */
[----:B------:R-:W3:Y:S03]  /*17c70*/  LDSM.16.MT88.4 R24, [R237+0xd000] ;  /* 0x00d00000ed18783b */ /* 0x000ee60000004200 */
[--C-:B------:R-:W-:Y:S02]  /*17c80*/  FFMA.FTZ R83, R84, c[0x0][0x23c], -R178.reuse ;  /* 0x00008f0054537a23 */ /* 0x100fe400000108b2 */
[----:B------:R-:W-:Y:S01]  /*17c90*/  MUFU.EX2 R57, R57 ;  /* 0x0000003900397308 */ /* 0x000fe20000000800 */
[--C-:B------:R-:W-:Y:S01]  /*17ca0*/  FFMA.FTZ R84, R85, c[0x0][0x23c], -R178.reuse ;  /* 0x00008f0055547a23 */ /* 0x100fe200000108b2 */
[C---:B--2---:R-:W-:Y:S04]  /*17cb0*/  HMMA.16816.F32.BF16 R12, R20.reuse, R28, R12 ;  /* 0x0000001c140c723c */ /* 0x044fe8000004180c */
[--C-:B------:R-:W-:Y:S02]  /*17cc0*/  FFMA.FTZ R85, R86, c[0x0][0x23c], -R165.reuse ;  /* 0x00008f0056557a23 */ /* 0x100fe400000108a5 */
[--C-:B------:R-:W-:Y:S02]  /*17cd0*/  FFMA.FTZ R86, R87, c[0x0][0x23c], -R165.reuse ;  /* 0x00008f0057567a23 */ /* 0x100fe400000108a5 */
[----:B------:R-:W2:Y:S01]  /*17ce0*/  MUFU.EX2 R58, R58 ;  /* 0x0000003a003a7308 */ /* 0x000ea20000000800 */
[C---:B------:R-:W-:Y:S01]  /*17cf0*/  HMMA.16816.F32.BF16 R132, R20.reuse, R30, R132 ;  /* 0x0000001e1484723c */ /* 0x040fe20000041884 */
[----:B------:R-:W4:Y:S02]  /*17d00*/  LDSM.16.MT88.4 R28, [R234+0xd000] ;  /* 0x00d00000ea1c783b */ /* 0x000f240000004200 */
[--C-:B------:R-:W-:Y:S02]  /*17d10*/  FFMA.FTZ R87, R88, c[0x0][0x23c], -R178.reuse ;  /* 0x00008f0058577a23 */ /* 0x100fe400000108b2 */
[--C-:B------:R-:W-:Y:S02]  /*17d20*/  FFMA.FTZ R88, R89, c[0x0][0x23c], -R178.reuse ;  /* 0x00008f0059587a23 */ /* 0x100fe400000108b2 */
[--C-:B------:R-:W-:Y:S01]  /*17d30*/  FFMA.FTZ R89, R90, c[0x0][0x23c], -R165.reuse ;  /* 0x00008f005a597a23 */ /* 0x100fe200000108a5 */
[C---:B------:R-:W-:Y:S01]  /*17d40*/  HMMA.16816.F32.BF16 R136, R20.reuse, R32, R136 ;  /* 0x000000201488723c */ /* 0x040fe20000041888 */
[----:B------:R-:W-:Y:S03]  /*17d50*/  MUFU.EX2 R59, R59 ;  /* 0x0000003b003b7308 */ /* 0x000fe60000000800 */
[--C-:B------:R-:W-:Y:S02]  /*17d60*/  FFMA.FTZ R90, R91, c[0x0][0x23c], -R165.reuse ;  /* 0x00008f005b5a7a23 */ /* 0x100fe400000108a5 */
[--C-:B------:R-:W-:Y:S02]  /*17d70*/  FFMA.FTZ R91, R92, c[0x0][0x23c], -R178.reuse ;  /* 0x00008f005c5b7a23 */ /* 0x100fe400000108b2 */
[C---:B------:R-:W-:Y:S01]  /*17d80*/  HMMA.16816.F32.BF16 R16, R20.reuse, R34, R16 ;  /* 0x000000221410723c */ /* 0x040fe20000041810 */
[----:B------:R-:W5:Y:S02]  /*17d90*/  LDSM.16.MT88.4 R32, [R233+0xd000] ;  /* 0x00d00000e920783b */ /* 0x000f640000004200 */
[----:B------:R-:W1:Y:S01]  /*17da0*/  MUFU.EX2 R60, R60 ;  /* 0x0000003c003c7308 */ /* 0x000e620000000800 */
[--C-:B------:R-:W-:Y:S02]  /*17db0*/  FFMA.FTZ R155, R94, c[0x0][0x23c], -R165.reuse ;  /* 0x00008f005e9b7a23 */ /* 0x100fe400000108a5 */
[--C-:B------:R-:W-:Y:S02]  /*17dc0*/  FFMA.FTZ R92, R95, c[0x0][0x23c], -R165.reuse ;  /* 0x00008f005f5c7a23 */ /* 0x100fe400000108a5 */
[C---:B------:R-:W-:Y:S04]  /*17dd0*/  HMMA.16816.F32.BF16 R140, R20.reuse, R36, R140 ;  /* 0x00000024148c723c */ /* 0x040fe8000004188c */
[--C-:B------:R-:W-:Y:S01]  /*17de0*/  FFMA.FTZ R94, R96, c[0x0][0x23c], -R178.reuse ;  /* 0x00008f00605e7a23 */ /* 0x100fe200000108b2 */
[----:B------:R-:W3:Y:S01]  /*17df0*/  MUFU.EX2 R61, R61 ;  /* 0x0000003d003d7308 */ /* 0x000ee20000000800 */
[--C-:B------:R-:W-:Y:S02]  /*17e00*/  FFMA.FTZ R95, R97, c[0x0][0x23c], -R178.reuse ;  /* 0x00008f00615f7a23 */ /* 0x100fe400000108b2 */
[----:B------:R-:W-:Y:S01]  /*17e10*/  HMMA.16816.F32.BF16 R144, R20, R38, R144 ;  /* 0x000000261490723c */ /* 0x000fe20000041890 */
[----:B------:R-:W5:Y:S03]  /*17e20*/  LDSM.16.MT88.4 R36, [R232+0xd000] ;  /* 0x00d00000e824783b */ /* 0x000f660000004200 */
[--C-:B------:R-:W-:Y:S02]  /*17e30*/  FFMA.FTZ R96, R98, c[0x0][0x23c], -R165.reuse ;  /* 0x00008f0062607a23 */ /* 0x100fe400000108a5 */
[--C-:B------:R-:W-:Y:S01]  /*17e40*/  FFMA.FTZ R97, R99, c[0x0][0x23c], -R165.reuse ;  /* 0x00008f0063617a23 */ /* 0x100fe200000108a5 */
[----:B------:R-:W4:Y:S01]  /*17e50*/  MUFU.EX2 R62, R62 ;  /* 0x0000003e003e7308 */ /* 0x000f220000000800 */
[----:B------:R-:W-:Y:S01]  /*17e60*/  F2FP.BF16.PACK_AB R20, R52, R51 ;  /* 0x000000333414723e */ /* 0x000fe200000010ff */
[--C-:B------:R-:W-:Y:S03]  /*17e70*/  FFMA.FTZ R99, R100, c[0x0][0x23c], -R178.reuse ;  /* 0x00008f0064637a23 */ /* 0x100fe600000108b2 */
[----:B------:R-:W-:Y:S01]  /*17e80*/  F2FP.BF16.PACK_AB R21, R53, R54 ;  /* 0x000000363515723e */ /* 0x000fe200000010ff */
[--C-:B------:R-:W-:Y:S01]  /*17e90*/  FFMA.FTZ R98, R101, c[0x0][0x23c], -R178.reuse ;  /* 0x00008f0065627a23 */ /* 0x100fe200000108b2 */
[----:B-1----:R-:W-:Y:S01]  /*17ea0*/  F2FP.BF16.PACK_AB R22, R56, R55 ;  /* 0x000000373816723e */ /* 0x002fe200000010ff */
[--C-:B------:R-:W-:Y:S01]  /*17eb0*/  FFMA.FTZ R100, R102, c[0x0][0x23c], -R165.reuse ;  /* 0x00008f0066647a23 */ /* 0x100fe200000108a5 */
[----:B--2---:R-:W-:Y:S01]  /*17ec0*/  F2FP.BF16.PACK_AB R23, R58, R57 ;  /* 0x000000393a17723e */ /* 0x004fe200000010ff */
[----:B------:R-:W-:Y:S01]  /*17ed0*/  MUFU.EX2 R65, R65 ;  /* 0x0000004100417308 */ /* 0x000fe20000000800 */
[--C-:B------:R-:W-:Y:S02]  /*17ee0*/  FFMA.FTZ R101, R103, c[0x0][0x23c], -R165.reuse ;  /* 0x00008f0067657a23 */ /* 0x100fe400000108a5 */
[--C-:B------:R-:W-:Y:S02]  /*17ef0*/  FFMA.FTZ R102, R104, c[0x0][0x23c], -R178.reuse ;  /* 0x00008f0068667a23 */ /* 0x100fe400000108b2 */
[--C-:B------:R-:W-:Y:S01]  /*17f00*/  FFMA.FTZ R103, R105, c[0x0][0x23c], -R178.reuse ;  /* 0x00008f0069677a23 */ /* 0x100fe200000108b2 */
[C---:B---3--:R-:W-:Y:S03]  /*17f10*/  HMMA.16816.F32.BF16 R4, R20.reuse, R24, R4 ;  /* 0x000000181404723c */ /* 0x048fe60000041804 */
[--C-:B------:R-:W-:Y:S01]  /*17f20*/  FFMA.FTZ R104, R106, c[0x0][0x23c], -R165.reuse ;  /* 0x00008f006a687a23 */ /* 0x100fe200000108a5 */
[----:B------:R-:W1:Y:S01]  /*17f30*/  MUFU.EX2 R66, R66 ;  /* 0x0000004200427308 */ /* 0x000e620000000800 */
[--C-:B------:R-:W-:Y:S02]  /*17f40*/  FFMA.FTZ R105, R107, c[0x0][0x23c], -R165.reuse ;  /* 0x00008f006b697a23 */ /* 0x100fe400000108a5 */
[--C-:B------:R-:W-:Y:S01]  /*17f50*/  FFMA.FTZ R106, R108, c[0x0][0x23c], -R178.reuse ;  /* 0x00008f006c6a7a23 */ /* 0x100fe200000108b2 */
[C---:B------:R-:W-:Y:S01]  /*17f60*/  HMMA.16816.F32.BF16 R8, R20.reuse, R26, R8 ;  /* 0x0000001a1408723c */ /* 0x040fe20000041808 */
[----:B------:R-:W2:Y:S03]  /*17f70*/  LDSM.16.MT88.4 R24, [R237+0xd800] ;  /* 0x00d80000ed18783b */ /* 0x000ea60000004200 */
[--C-:B------:R-:W-:Y:S02]  /*17f80*/  FFMA.FTZ R107, R109, c[0x0][0x23c], -R178.reuse ;  /* 0x00008f006d6b7a23 */ /* 0x100fe400000108b2 */
[----:B------:R-:W-:Y:S01]  /*17f90*/  MUFU.EX2 R67, R67 ;  /* 0x0000004300437308 */ /* 0x000fe20000000800 */
[--C-:B------:R-:W-:Y:S01]  /*17fa0*/  FFMA.FTZ R108, R110, c[0x0][0x23c], -R165.reuse ;  /* 0x00008f006e6c7a23 */ /* 0x100fe200000108a5 */
[C---:B----4-:R-:W-:Y:S04]  /*17fb0*/  HMMA.16816.F32.BF16 R12, R20.reuse, R28, R12 ;  /* 0x0000001c140c723c */ /* 0x050fe8000004180c */
[--C-:B------:R-:W-:Y:S02]  /*17fc0*/  FFMA.FTZ R109, R112, c[0x0][0x23c], -R178.reuse ;  /* 0x00008f00706d7a23 */ /* 0x100fe400000108b2 */
[--C-:B------:R-:W-:Y:S02]  /*17fd0*/  FFMA.FTZ R110, R113, c[0x0][0x23c], -R178.reuse ;  /* 0x00008f00716e7a23 */ /* 0x100fe400000108b2 */
[----:B------:R-:W3:Y:S01]  /*17fe0*/  MUFU.EX2 R68, R68 ;  /* 0x0000004400447308 */ /* 0x000ee20000000800 */
[C---:B------:R-:W-:Y:S01]  /*17ff0*/  HMMA.16816.F32.BF16 R132, R20.reuse, R30, R132 ;  /* 0x0000001e1484723c */ /* 0x040fe20000041884 */
[----:B------:R-:W4:Y:S02]  /*18000*/  LDSM.16.MT88.4 R28, [R234+0xd800] ;  /* 0x00d80000ea1c783b */ /* 0x000f240000004200 */
[--C-:B------:R-:W-:Y:S02]  /*18010*/  FFMA.FTZ R112, R115, c[0x0][0x23c], -R165.reuse ;  /* 0x00008f0073707a23 */ /* 0x100fe400000108a5 */
[--C-:B------:R-:W-:Y:S02]  /*18020*/  FFMA.FTZ R113, R116, c[0x0][0x23c], -R178.reuse ;  /* 0x00008f0074717a23 */ /* 0x100fe400000108b2 */
[----:B------:R-:W-:Y:S01]  /*18030*/  FFMA.FTZ R40, R122, c[0x0][0x23c], -R165 ;  /* 0x00008f007a287a23 */ /* 0x000fe200000108a5 */
[C---:B-----5:R-:W-:Y:S01]  /*18040*/  HMMA.16816.F32.BF16 R136, R20.reuse, R32, R136 ;  /* 0x000000201488723c */ /* 0x060fe20000041888 */
[----:B------:R-:W-:Y:S03]  /*18050*/  MUFU.EX2 R69, R69 ;  /* 0x0000004500457308 */ /* 0x000fe60000000800 */
[----:B------:R-:W-:Y:S02]  /*18060*/  FADD.FTZ R41, R43, R41 ;  /* 0x000000292b297221 */ /* 0x000fe40000010000 */
[----:B------:R-:W-:Y:S02]  /*18070*/  FFMA.FTZ R43, R125, c[0x0][0x23c], -R178 ;  /* 0x00008f007d2b7a23 */ /* 0x000fe400000108b2 */
[C---:B------:R-:W-:Y:S01]  /*18080*/  HMMA.16816.F32.BF16 R16, R20.reuse, R34, R16 ;  /* 0x000000221410723c */ /* 0x040fe20000041810 */
[----:B------:R-:W5:Y:S02]  /*18090*/  LDSM.16.MT88.4 R32, [R233+0xd800] ;  /* 0x00d80000e920783b */ /* 0x000f640000004200 */
[----:B------:R-:W1:Y:S01]  /*180a0*/  MUFU.EX2 R70, R70 ;  /* 0x0000004600467308 */ /* 0x000e620000000800 */
[----:B------:R-:W-:Y:S02]  /*180b0*/  FADD.FTZ R44, R44, R41 ;  /* 0x000000292c2c7221 */ /* 0x000fe40000010000 */
[----:B------:R-:W-:Y:S02]  /*180c0*/  FFMA.FTZ R41, R123, c[0x0][0x23c], -R165 ;  /* 0x00008f007b297a23 */ /* 0x000fe400000108a5 */
[C---:B------:R-:W-:Y:S04]  /*180d0*/  HMMA.16816.F32.BF16 R140, R20.reuse, R36, R140 ;  /* 0x00000024148c723c */ /* 0x040fe8000004188c */
[----:B------:R-:W-:Y:S01]  /*180e0*/  FADD.FTZ R154, R42, R154 ;  /* 0x0000009a2a9a7221 */ /* 0x000fe20000010000 */
[----:B------:R-:W-:Y:S01]  /*180f0*/  MUFU.EX2 R71, R71 ;  /* 0x0000004700477308 */ /* 0x000fe20000000800 */
[----:B------:R-:W-:Y:S02]  /*18100*/  FFMA.FTZ R42, R124, c[0x0][0x23c], -R178 ;  /* 0x00008f007c2a7a23 */ /* 0x000fe400000108b2 */
[----:B------:R-:W-:Y:S01]  /*18110*/  HMMA.16816.F32.BF16 R144, R20, R38, R144 ;  /* 0x000000261490723c */ /* 0x000fe20000041890 */
[----:B------:R-:W3:Y:S03]  /*18120*/  LDSM.16.MT88.4 R36, [R232+0xd800] ;  /* 0x00d80000e824783b */ /* 0x000ee60000004200 */
[----:B------:R-:W-:Y:S02]  /*18130*/  FADD.FTZ R45, R45, R154 ;  /* 0x0000009a2d2d7221 */ /* 0x000fe40000010000 */
[----:B------:R-:W-:Y:S01]  /*18140*/  FADD.FTZ R44, R47, R44 ;  /* 0x0000002c2f2c7221 */ /* 0x000fe20000010000 */
[----:B------:R-:W3:Y:S01]  /*18150*/  MUFU.EX2 R72, R72 ;  /* 0x0000004800487308 */ /* 0x000ee20000000800 */
[----:B------:R-:W-:Y:S01]  /*18160*/  F2FP.BF16.PACK_AB R20, R60, R59 ;  /* 0x0000003b3c14723e */ /* 0x000fe200000010ff */
[----:B------:R-:W-:Y:S03]  /*18170*/  FADD.FTZ R45, R46, R45 ;  /* 0x0000002d2e2d7221 */ /* 0x000fe60000010000 */
[----:B------:R-:W-:Y:S01]  /*18180*/  F2FP.BF16.PACK_AB R21, R63, R61 ;  /* 0x0000003d3f15723e */ /* 0x000fe200000010ff */
[----:B------:R-:W-:Y:S01]  /*18190*/  FFMA.FTZ R46, R128, c[0x0][0x23c], -R178 ;  /* 0x00008f00802e7a23 */ /* 0x000fe200000108b2 */
[----:B------:R-:W-:Y:S01]  /*181a0*/  F2FP.BF16.PACK_AB R22, R62, R64 ;  /* 0x000000403e16723e */ /* 0x000fe200000010ff */
[----:B------:R-:W-:Y:S01]  /*181b0*/  FADD.FTZ R49, R49, R45 ;  /* 0x0000002d31317221 */ /* 0x000fe20000010000 */
[----:B-1----:R-:W-:Y:S01]  /*181c0*/  F2FP.BF16.PACK_AB R23, R66, R65 ;  /* 0x000000414217723e */ /* 0x002fe200000010ff */
[----:B------:R-:W-:Y:S01]  /*181d0*/  MUFU.EX2 R73, R73 ;  /* 0x0000004900497308 */ /* 0x000fe20000000800 */
[----:B------:R-:W-:Y:S02]  /*181e0*/  FFMA.FTZ R45, R127, c[0x0][0x23c], -R165 ;  /* 0x00008f007f2d7a23 */ /* 0x000fe400000108a5 */
[----:B------:R-:W-:Y:S02]  /*181f0*/  FADD.FTZ R44, R48, R44 ;  /* 0x0000002c302c7221 */ /* 0x000fe40000010000 */
[----:B------:R-:W-:Y:S01]  /*18200*/  FADD.FTZ R49, R50, R49 ;  /* 0x0000003132317221 */ /* 0x000fe20000010000 */
[C---:B--2---:R-:W-:Y:S03]  /*18210*/  HMMA.16816.F32.BF16 R4, R20.reuse, R24, R4 ;  /* 0x000000181404723c */ /* 0x044fe60000041804 */
[----:B------:R-:W-:Y:S01]  /*18220*/  FADD.FTZ R51, R51, R44 ;  /* 0x0000002c33337221 */ /* 0x000fe20000010000 */
[----:B------:R-:W1:Y:S01]  /*18230*/  MUFU.EX2 R74, R74 ;  /* 0x0000004a004a7308 */ /* 0x000e620000000800 */
[----:B------:R-:W-:Y:S02]  /*18240*/  FFMA.FTZ R44, R126, c[0x0][0x23c], -R165 ;  /* 0x00008f007e2c7a23 */ /* 0x000fe400000108a5 */
[----:B------:R-:W-:Y:S01]  /*18250*/  FADD.FTZ R54, R54, R49 ;  /* 0x0000003136367221 */ /* 0x000fe20000010000 */
[C---:B------:R-:W-:Y:S01]  /*18260*/  HMMA.16816.F32.BF16 R8, R20.reuse, R26, R8 ;  /* 0x0000001a1408723c */ /* 0x040fe20000041808 */
[----:B------:R-:W2:Y:S03]  /*18270*/  LDSM.16.MT88.4 R24, [R237+0xe000] ;  /* 0x00e00000ed18783b */ /* 0x000ea60000004200 */
[----:B------:R-:W-:Y:S02]  /*18280*/  FADD.FTZ R51, R52, R51 ;  /* 0x0000003334337221 */ /* 0x000fe40000010000 */
[----:B------:R-:W1:Y:S01]  /*18290*/  MUFU.EX2 R75, R75 ;  /* 0x0000004b004b7308 */ /* 0x000e620000000800 */
[----:B------:R-:W-:Y:S01]  /*182a0*/  FADD.FTZ R54, R53, R54 ;  /* 0x0000003635367221 */ /* 0x000fe20000010000 */
[C---:B----4-:R-:W-:Y:S04]  /*182b0*/  HMMA.16816.F32.BF16 R12, R20.reuse, R28, R12 ;  /* 0x0000001c140c723c */ /* 0x050fe8000004180c */
[----:B------:R-:W-:Y:S02]  /*182c0*/  FADD.FTZ R55, R55, R51 ;  /* 0x0000003337377221 */ /* 0x000fe40000010000 */
[----:B------:R-:W-:Y:S02]  /*182d0*/  FADD.FTZ R57, R57, R54 ;  /* 0x0000003639397221 */ /* 0x000fe40000010000 */
[C---:B------:R-:W-:Y:S01]  /*182e0*/  HMMA.16816.F32.BF16 R132, R20.reuse, R30, R132 ;  /* 0x0000001e1484723c */ /* 0x040fe20000041884 */
[----:B------:R-:W-:Y:S01]  /*182f0*/  MUFU.EX2 R76, R76 ;  /* 0x0000004c004c7308 */ /* 0x000fe20000000800 */
[----:B------:R-:W4:Y:S02]  /*18300*/  LDSM.16.MT88.4 R28, [R234+0xe000] ;  /* 0x00e00000ea1c783b */ /* 0x000f240000004200 */
[----:B------:R-:W-:Y:S02]  /*18310*/  FADD.FTZ R55, R56, R55 ;  /* 0x0000003738377221 */ /* 0x000fe40000010000 */
[----:B------:R-:W-:Y:S02]  /*18320*/  FADD.FTZ R57, R58, R57 ;  /* 0x000000393a397221 */ /* 0x000fe40000010000 */
[C---:B-----5:R-:W-:Y:S03]  /*18330*/  HMMA.16816.F32.BF16 R136, R20.reuse, R32, R136 ;  /* 0x000000201488723c */ /* 0x060fe60000041888 */
[----:B------:R-:W5:Y:S01]  /*18340*/  MUFU.EX2 R77, R77 ;  /* 0x0000004d004d7308 */ /* 0x000f620000000800 */
[----:B------:R-:W-:Y:S02]  /*18350*/  FADD.FTZ R59, R59, R55 ;  /* 0x000000373b3b7221 */ /* 0x000fe40000010000 */
[----:B------:R-:W-:Y:S02]  /*18360*/  FADD.FTZ R57, R61, R57 ;  /* 0x000000393d397221 */ /* 0x000fe40000010000 */
[C---:B------:R-:W-:Y:S01]  /*18370*/  HMMA.16816.F32.BF16 R16, R20.reuse, R34, R16 ;  /* 0x000000221410723c */ /* 0x040fe20000041810 */
[----:B------:R-:W4:Y:S03]  /*18380*/  LDSM.16.MT88.4 R32, [R233+0xe000] ;  /* 0x00e00000e920783b */ /* 0x000f260000004200 */
[----:B------:R-:W-:Y:S01]  /*18390*/  FADD.FTZ R59, R60, R59 ;  /* 0x0000003b3c3b7221 */ /* 0x000fe20000010000 */
[----:B------:R-:W1:Y:S01]  /*183a0*/  MUFU.EX2 R78, R78 ;  /* 0x0000004e004e7308 */ /* 0x000e620000000800 */
[----:B------:R-:W-:Y:S02]  /*183b0*/  FADD.FTZ R63, R63, R57 ;  /* 0x000000393f3f7221 */ /* 0x000fe40000010000 */
[C---:B---3--:R-:W-:Y:S04]  /*183c0*/  HMMA.16816.F32.BF16 R140, R20.reuse, R36, R140 ;  /* 0x00000024148c723c */ /* 0x048fe8000004188c */
[----:B------:R-:W-:Y:S02]  /*183d0*/  FADD.FTZ R64, R64, R59 ;  /* 0x0000003b40407221 */ /* 0x000fe40000010000 */
[----:B------:R-:W-:Y:S01]  /*183e0*/  FADD.FTZ R63, R65, R63 ;  /* 0x0000003f413f7221 */ /* 0x000fe20000010000 */
[----:B------:R-:W-:Y:S01]  /*183f0*/  MUFU.EX2 R79, R79 ;  /* 0x0000004f004f7308 */ /* 0x000fe20000000800 */
[----:B------:R-:W-:Y:S01]  /*18400*/  HMMA.16816.F32.BF16 R144, R20, R38, R144 ;  /* 0x000000261490723c */ /* 0x000fe20000041890 */
[----:B------:R-:W3:Y:S03]  /*18410*/  LDSM.16.MT88.4 R36, [R232+0xe000] ;  /* 0x00e00000e824783b */ /* 0x000ee60000004200 */
[----:B------:R-:W-:Y:S02]  /*18420*/  FADD.FTZ R64, R62, R64 ;  /* 0x000000403e407221 */ /* 0x000fe40000010000 */
[----:B------:R-:W-:Y:S01]  /*18430*/  FADD.FTZ R66, R66, R63 ;  /* 0x0000003f42427221 */ /* 0x000fe20000010000 */
[----:B------:R-:W-:Y:S01]  /*18440*/  F2FP.BF16.PACK_AB R20, R68, R67 ;  /* 0x000000434414723e */ /* 0x000fe200000010ff */
[----:B------:R-:W-:Y:S01]  /*18450*/  FADD.FTZ R64, R67, R64 ;  /* 0x0000004043407221 */ /* 0x000fe20000010000 */
[----:B------:R-:W-:Y:S01]  /*18460*/  F2FP.BF16.PACK_AB R21, R70, R69 ;  /* 0x000000454615723e */ /* 0x000fe200000010ff */
[----:B------:R-:W3:Y:S02]  /*18470*/  MUFU.EX2 R80, R80 ;  /* 0x0000005000507308 */ /* 0x000ee40000000800 */
[----:B------:R-:W-:Y:S01]  /*18480*/  F2FP.BF16.PACK_AB R22, R72, R71 ;  /* 0x000000474816723e */ /* 0x000fe200000010ff */
[----:B------:R-:W-:Y:S01]  /*18490*/  FADD.FTZ R66, R69, R66 ;  /* 0x0000004245427221 */ /* 0x000fe20000010000 */
[----:B-1----:R-:W-:Y:S01]  /*184a0*/  F2FP.BF16.PACK_AB R23, R74, R73 ;  /* 0x000000494a17723e */ /* 0x002fe200000010ff */
[----:B------:R-:W-:Y:S02]  /*184b0*/  FADD.FTZ R68, R68, R64 ;  /* 0x0000004044447221 */ /* 0x000fe40000010000 */
[----:B------:R-:W-:Y:S02]  /*184c0*/  FADD.FTZ R70, R70, R66 ;  /* 0x0000004246467221 */ /* 0x000fe40000010000 */
[----:B------:R-:W-:Y:S01]  /*184d0*/  FADD.FTZ R68, R71, R68 ;  /* 0x0000004447447221 */ /* 0x000fe20000010000 */
[----:B------:R-:W-:Y:S01]  /*184e0*/  MUFU.EX2 R81, R81 ;  /* 0x0000005100517308 */ /* 0x000fe20000000800 */
[C---:B--2---:R-:W-:Y:S03]  /*184f0*/  HMMA.16816.F32.BF16 R4, R20.reuse, R24, R4 ;  /* 0x000000181404723c */ /* 0x044fe60000041804 */
[----:B------:R-:W-:Y:S02]  /*18500*/  FADD.FTZ R70, R73, R70 ;  /* 0x0000004649467221 */ /* 0x000fe40000010000 */
[----:B------:R-:W-:Y:S02]  /*18510*/  FADD.FTZ R72, R72, R68 ;  /* 0x0000004448487221 */ /* 0x000fe40000010000 */
[----:B------:R-:W-:Y:S01]  /*18520*/  FADD.FTZ R74, R74, R70 ;  /* 0x000000464a4a7221 */ /* 0x000fe20000010000 */
[C---:B------:R-:W-:Y:S01]  /*18530*/  HMMA.16816.F32.BF16 R8, R20.reuse, R26, R8 ;  /* 0x0000001a1408723c */ /* 0x040fe20000041808 */
[----:B------:R-:W1:Y:S01]  /*18540*/  LDSM.16.MT88.4 R24, [R237+0xe800] ;  /* 0x00e80000ed18783b */ /* 0x000e620000004200 */
[----:B------:R-:W2:Y:S02]  /*18550*/  MUFU.EX2 R82, R82 ;  /* 0x0000005200527308 */ /* 0x000ea40000000800 */
[----:B------:R-:W-:Y:S02]  /*18560*/  FADD.FTZ R72, R75, R72 ;  /* 0x000000484b487221 */ /* 0x000fe40000010000 */
[----:B-----5:R-:W-:Y:S02]  /*18570*/  FADD.FTZ R74, R77, R74 ;  /* 0x0000004a4d4a7221 */ /* 0x020fe40000010000 */
[C---:B----4-:R-:W-:Y:S04]  /*18580*/  HMMA.16816.F32.BF16 R12, R20.reuse, R28, R12 ;  /* 0x0000001c140c723c */ /* 0x050fe8000004180c */
[----:B------:R-:W4:Y:S04]  /*18590*/  MUFU.EX2 R83, R83 ;  /* 0x0000005300537308 */ /* 0x000f280000000800 */
[C---:B------:R-:W-:Y:S01]  /*185a0*/  HMMA.16816.F32.BF16 R132, R20.reuse, R30, R132 ;  /* 0x0000001e1484723c */ /* 0x040fe20000041884 */
[----:B------:R-:W5:Y:S05]  /*185b0*/  LDSM.16.MT88.4 R28, [R234+0xe800] ;  /* 0x00e80000ea1c783b */ /* 0x000f6a0000004200 */
[----:B------:R-:W1:Y:S02]  /*185c0*/  MUFU.EX2 R84, R84 ;  /* 0x0000005400547308 */ /* 0x000e640000000800 */
[C---:B------:R-:W-:Y:S08]  /*185d0*/  HMMA.16816.F32.BF16 R136, R20.reuse, R32, R136 ;  /* 0x000000201488723c */ /* 0x040ff00000041888 */
[C---:B------:R-:W-:Y:S01]  /*185e0*/  HMMA.16816.F32.BF16 R16, R20.reuse, R34, R16 ;  /* 0x000000221410723c */ /* 0x040fe20000041810 */
[----:B------:R-:W4:Y:S01]  /*185f0*/  LDSM.16.MT88.4 R32, [R233+0xe800] ;  /* 0x00e80000e920783b */ /* 0x000f220000004200 */
[----:B------:R-:W-:Y:S06]  /*18600*/  MUFU.EX2 R85, R85 ;  /* 0x0000005500557308 */ /* 0x000fec0000000800 */
[C---:B---3--:R-:W-:Y:S04]  /*18610*/  HMMA.16816.F32.BF16 R140, R20.reuse, R36, R140 ;  /* 0x00000024148c723c */ /* 0x048fe8000004188c */
[----:B------:R-:W3:Y:S04]  /*18620*/  MUFU.EX2 R86, R86 ;  /* 0x0000005600567308 */ /* 0x000ee80000000800 */
[----:B------:R-:W-:Y:S01]  /*18630*/  HMMA.16816.F32.BF16 R144, R20, R38, R144 ;  /* 0x000000261490723c */ /* 0x000fe20000041890 */
[----:B------:R-:W3:Y:S05]  /*18640*/  LDSM.16.MT88.4 R36, [R232+0xe800] ;  /* 0x00e80000e824783b */ /* 0x000eea0000004200 */
[----:B------:R-:W-:Y:S01]  /*18650*/  MUFU.EX2 R87, R87 ;  /* 0x0000005700577308 */ /* 0x000fe20000000800 */
[C---:B------:R-:W-:Y:S01]  /*18660*/  F2FP.BF16.PACK_AB R20, R76.reuse, R75 ;  /* 0x0000004b4c14723e */ /* 0x040fe200000010ff */
[----:B------:R-:W-:Y:S01]  /*18670*/  FADD.FTZ R76, R76, R72 ;  /* 0x000000484c4c7221 */ /* 0x000fe20000010000 */
[----:B------:R-:W-:Y:S03]  /*18680*/  F2FP.BF16.PACK_AB R21, R78, R77 ;  /* 0x0000004d4e15723e */ /* 0x000fe600000010ff */
[----:B------:R-:W-:Y:S01]  /*18690*/  F2FP.BF16.PACK_AB R22, R80, R79 ;  /* 0x0000004f5016723e */ /* 0x000fe200000010ff */
[----:B------:R-:W-:Y:S01]  /*186a0*/  FADD.FTZ R78, R78, R74 ;  /* 0x0000004a4e4e7221 */ /* 0x000fe20000010000 */
[----:B--2---:R-:W-:Y:S01]  /*186b0*/  F2FP.BF16.PACK_AB R23, R82, R81 ;  /* 0x000000515217723e */ /* 0x004fe200000010ff */
[----:B------:R-:W-:Y:S01]  /*186c0*/  FADD.FTZ R76, R79, R76 ;  /* 0x0000004c4f4c7221 */ /* 0x000fe20000010000 */
[----:B------:R-:W2:Y:S01]  /*186d0*/  MUFU.EX2 R88, R88 ;  /* 0x0000005800587308 */ /* 0x000ea20000000800 */
[----:B------:R-:W-:Y:S02]  /*186e0*/  FADD.FTZ R78, R81, R78 ;  /* 0x0000004e514e7221 */ /* 0x000fe40000010000 */
[----:B------:R-:W-:Y:S02]  /*186f0*/  FADD.FTZ R80, R80, R76 ;  /* 0x0000004c50507221 */ /* 0x000fe40000010000 */
[C---:B-1----:R-:W-:Y:S03]  /*18700*/  HMMA.16816.F32.BF16 R4, R20.reuse, R24, R4 ;  /* 0x000000181404723c */ /* 0x042fe60000041804 */
[----:B------:R-:W-:Y:S02]  /*18710*/  FADD.FTZ R78, R82, R78 ;  /* 0x0000004e524e7221 */ /* 0x000fe40000010000 */
[----:B------:R-:W-:Y:S01]  /*18720*/  MUFU.EX2 R89, R89 ;  /* 0x0000005900597308 */ /* 0x000fe20000000800 */
[----:B----4-:R-:W-:Y:S02]  /*18730*/  FADD.FTZ R80, R83, R80 ;  /* 0x0000005053507221 */ /* 0x010fe40000010000 */
[C---:B------:R-:W-:Y:S01]  /*18740*/  HMMA.16816.F32.BF16 R8, R20.reuse, R26, R8 ;  /* 0x0000001a1408723c */ /* 0x040fe20000041808 */
[----:B------:R-:W1:Y:S06]  /*18750*/  LDSM.16.MT88.4 R24, [R237+0xf000] ;  /* 0x00f00000ed18783b */ /* 0x000e6c0000004200 */
[----:B------:R-:W4:Y:S01]  /*18760*/  MUFU.EX2 R90, R90 ;  /* 0x0000005a005a7308 */ /* 0x000f220000000800 */
[C---:B-----5:R-:W-:Y:S08]  /*18770*/  HMMA.16816.F32.BF16 R12, R20.reuse, R28, R12 ;  /* 0x0000001c140c723c */ /* 0x060ff0000004180c */
[C---:B------:R-:W-:Y:S01]  /*18780*/  HMMA.16816.F32.BF16 R132, R20.reuse, R30, R132 ;  /* 0x0000001e1484723c */ /* 0x040fe20000041884 */
[----:B------:R-:W5:Y:S01]  /*18790*/  LDSM.16.MT88.4 R28, [R234+0xf000] ;  /* 0x00f00000ea1c783b */ /* 0x000f620000004200 */
[----:B------:R-:W1:Y:S06]  /*187a0*/  MUFU.EX2 R91, R91 ;  /* 0x0000005b005b7308 */ /* 0x000e6c0000000800 */
[C---:B------:R-:W-:Y:S04]  /*187b0*/  HMMA.16816.F32.BF16 R136, R20.reuse, R32, R136 ;  /* 0x000000201488723c */ /* 0x040fe80000041888 */
[----:B------:R-:W1:Y:S04]  /*187c0*/  MUFU.EX2 R93, R93 ;  /* 0x0000005d005d7308 */ /* 0x000e680000000800 */
[C---:B------:R-:W-:Y:S01]  /*187d0*/  HMMA.16816.F32.BF16 R16, R20.reuse, R34, R16 ;  /* 0x000000221410723c */ /* 0x040fe20000041810 */
[----:B------:R-:W5:Y:S05]  /*187e0*/  LDSM.16.MT88.4 R32, [R233+0xf000] ;  /* 0x00f00000e920783b */ /* 0x000f6a0000004200 */
[----:B------:R-:W-:Y:S02]  /*187f0*/  MUFU.EX2 R155, R155 ;  /* 0x0000009b009b7308 */ /* 0x000fe40000000800 */
[C---:B---3--:R-:W-:Y:S08]  /*18800*/  HMMA.16816.F32.BF16 R140, R20.reuse, R36, R140 ;  /* 0x00000024148c723c */ /* 0x048ff0000004188c */
[----:B------:R-:W-:Y:S01]  /*18810*/  HMMA.16816.F32.BF16 R144, R20, R38, R144 ;  /* 0x000000261490723c */ /* 0x000fe20000041890 */
[----:B------:R-:W3:Y:S01]  /*18820*/  LDSM.16.MT88.4 R36, [R232+0xf000] ;  /* 0x00f00000e824783b */ /* 0x000ee20000004200 */
[----:B------:R-:W3:Y:S05]  /*18830*/  MUFU.EX2 R92, R92 ;  /* 0x0000005c005c7308 */ /* 0x000eea0000000800 */
[C---:B------:R-:W-:Y:S01]  /*18840*/  F2FP.BF16.PACK_AB R20, R84.reuse, R83 ;  /* 0x000000535414723e */ /* 0x040fe200000010ff */
[----:B------:R-:W-:Y:S01]  /*18850*/  FADD.FTZ R84, R84, R80 ;  /* 0x0000005054547221 */ /* 0x000fe20000010000 */
[----:B------:R-:W-:Y:S03]  /*18860*/  F2FP.BF16.PACK_AB R21, R86, R85 ;  /* 0x000000555615723e */ /* 0x000fe600000010ff */
[----:B--2---:R-:W-:Y:S01]  /*18870*/  F2FP.BF16.PACK_AB R22, R88, R87 ;  /* 0x000000575816723e */ /* 0x004fe200000010ff */
[----:B------:R-:W-:Y:S01]  /*18880*/  MUFU.EX2 R94, R94 ;  /* 0x0000005e005e7308 */ /* 0x000fe20000000800 */
[----:B----4-:R-:W-:Y:S01]  /*18890*/  F2FP.BF16.PACK_AB R23, R90, R89 ;  /* 0x000000595a17723e */ /* 0x010fe200000010ff */
[----:B------:R-:W-:Y:S02]  /*188a0*/  FADD.FTZ R85, R85, R78 ;  /* 0x0000004e55557221 */ /* 0x000fe40000010000 */
[----:B------:R-:W-:Y:S02]  /*188b0*/  FADD.FTZ R84, R87, R84 ;  /* 0x0000005457547221 */ /* 0x000fe40000010000 */
[----:B------:R-:W-:Y:S02]  /*188c0*/  FADD.FTZ R85, R86, R85 ;  /* 0x0000005556557221 */ /* 0x000fe40000010000 */
[C---:B-1----:R-:W-:Y:S02]  /*188d0*/  HMMA.16816.F32.BF16 R4, R20.reuse, R24, R4 ;  /* 0x000000181404723c */ /* 0x042fe40000041804 */
[----:B------:R-:W1:Y:S01]  /*188e0*/  MUFU.EX2 R95, R95 ;  /* 0x0000005f005f7308 */ /* 0x000e620000000800 */
[----:B------:R-:W-:Y:S02]  /*188f0*/  FADD.FTZ R89, R89, R85 ;  /* 0x0000005559597221 */ /* 0x000fe40000010000 */
[----:B------:R-:W-:Y:S02]  /*18900*/  FADD.FTZ R88, R88, R84 ;  /* 0x0000005458587221 */ /* 0x000fe40000010000 */
[----:B------:R-:W-:Y:S01]  /*18910*/  FADD.FTZ R89, R90, R89 ;  /* 0x000000595a597221 */ /* 0x000fe20000010000 */
[C---:B------:R-:W-:Y:S01]  /*18920*/  HMMA.16816.F32.BF16 R8, R20.reuse, R26, R8 ;  /* 0x0000001a1408723c */ /* 0x040fe20000041808 */
[----:B------:R-:W2:Y:S03]  /*18930*/  LDSM.16.MT88.4 R24, [R237+0xf800] ;  /* 0x00f80000ed18783b */ /* 0x000ea60000004200 */
[----:B------:R-:W-:Y:S01]  /*18940*/  MUFU.EX2 R96, R96 ;  /* 0x0000006000607308 */ /* 0x000fe20000000800 */
[----:B------:R-:W-:Y:S03]  /*18950*/  FADD.FTZ R88, R91, R88 ;  /* 0x000000585b587221 */ /* 0x000fe60000010000 */
[C---:B-----5:R-:W-:Y:S06]  /*18960*/  HMMA.16816.F32.BF16 R12, R20.reuse, R28, R12 ;  /* 0x0000001c140c723c */ /* 0x060fec000004180c */
[----:B------:R-:W4:Y:S02]  /*18970*/  MUFU.EX2 R97, R97 ;  /* 0x0000006100617308 */ /* 0x000f240000000800 */
[C---:B------:R-:W-:Y:S01]  /*18980*/  HMMA.16816.F32.BF16 R132, R20.reuse, R30, R132 ;  /* 0x0000001e1484723c */ /* 0x040fe20000041884 */
[----:B------:R-:W5:Y:S07]  /*18990*/  LDSM.16.MT88.4 R28, [R234+0xf800] ;  /* 0x00f80000ea1c783b */ /* 0x000f6e0000004200 */
[C---:B------:R-:W-:Y:S01]  /*189a0*/  HMMA.16816.F32.BF16 R136, R20.reuse, R32, R136 ;  /* 0x000000201488723c */ /* 0x040fe20000041888 */
[----:B------:R-:W-:Y:S07]  /*189b0*/  MUFU.EX2 R99, R99 ;  /* 0x0000006300637308 */ /* 0x000fee0000000800 */
[C---:B------:R-:W-:Y:S01]  /*189c0*/  HMMA.16816.F32.BF16 R16, R20.reuse, R34, R16 ;  /* 0x000000221410723c */ /* 0x040fe20000041810 */
[----:B------:R-:W5:Y:S02]  /*189d0*/  LDSM.16.MT88.4 R32, [R233+0xf800] ;  /* 0x00f80000e920783b */ /* 0x000f640000004200 */
[----:B------:R-:W1:Y:S05]  /*189e0*/  MUFU.EX2 R98, R98 ;  /* 0x0000006200627308 */ /* 0x000e6a0000000800 */
[C---:B---3--:R-:W-:Y:S05]  /*189f0*/  HMMA.16816.F32.BF16 R140, R20.reuse, R36, R140 ;  /* 0x00000024148c723c */ /* 0x048fea000004188c */
[----:B------:R-:W-:Y:S03]  /*18a00*/  MUFU.EX2 R100, R100 ;  /* 0x0000006400647308 */ /* 0x000fe60000000800 */
[----:B------:R-:W-:Y:S01]  /*18a10*/  HMMA.16816.F32.BF16 R144, R20, R38, R144 ;  /* 0x000000261490723c */ /* 0x000fe20000041890 */
[----:B------:R-:W3:Y:S06]  /*18a20*/  LDSM.16.MT88.4 R36, [R232+0xf800] ;  /* 0x00f80000e824783b */ /* 0x000eec0000004200 */
[----:B------:R-:W-:Y:S01]  /*18a30*/  F2FP.BF16.PACK_AB R20, R93, R91 ;  /* 0x0000005b5d14723e */ /* 0x000fe200000010ff */
[----:B------:R-:W3:Y:S01]  /*18a40*/  MUFU.EX2 R101, R101 ;  /* 0x0000006500657308 */ /* 0x000ee20000000800 */
[C---:B------:R-:W-:Y:S03]  /*18a50*/  F2FP.BF16.PACK_AB R21, R92.reuse, R155 ;  /* 0x0000009b5c15723e */ /* 0x040fe600000010ff */
[----:B-1----:R-:W-:Y:S01]  /*18a60*/  F2FP.BF16.PACK_AB R22, R95, R94 ;  /* 0x0000005e5f16723e */ /* 0x002fe200000010ff */
[----:B------:R-:W-:Y:S01]  /*18a70*/  FADD.FTZ R155, R155, R89 ;  /* 0x000000599b9b7221 */ /* 0x000fe20000010000 */
[----:B----4-:R-:W-:Y:S01]  /*18a80*/  F2FP.BF16.PACK_AB R23, R97, R96 ;  /* 0x000000606117723e */ /* 0x010fe200000010ff */
[----:B------:R-:W-:Y:S02]  /*18a90*/  FADD.FTZ R93, R93, R88 ;  /* 0x000000585d5d7221 */ /* 0x000fe40000010000 */
[----:B------:R-:W-:Y:S01]  /*18aa0*/  FADD.FTZ R155, R92, R155 ;  /* 0x0000009b5c9b7221 */ /* 0x000fe20000010000 */
[----:B------:R-:W-:Y:S01]  /*18ab0*/  MUFU.EX2 R102, R102 ;  /* 0x0000006600667308 */ /* 0x000fe20000000800 */
[----:B------:R-:W-:Y:S02]  /*18ac0*/  FADD.FTZ R93, R94, R93 ;  /* 0x0000005d5e5d7221 */ /* 0x000fe40000010000 */
[C---:B--2---:R-:W-:Y:S03]  /*18ad0*/  HMMA.16816.F32.BF16 R4, R20.reuse, R24, R4 ;  /* 0x000000181404723c */ /* 0x044fe60000041804 */
[----:B------:R-:W-:Y:S02]  /*18ae0*/  FADD.FTZ R96, R96, R155 ;  /* 0x0000009b60607221 */ /* 0x000fe40000010000 */
[----:B------:R-:W-:Y:S02]  /*18af0*/  FADD.FTZ R93, R95, R93 ;  /* 0x0000005d5f5d7221 */ /* 0x000fe40000010000 */
[----:B------:R-:W1:Y:S01]  /*18b00*/  MUFU.EX2 R103, R103 ;  /* 0x0000006700677308 */ /* 0x000e620000000800 */
[C---:B------:R-:W-:Y:S01]  /*18b10*/  HMMA.16816.F32.BF16 R8, R20.reuse, R26, R8 ;  /* 0x0000001a1408723c */ /* 0x040fe20000041808 */
[----:B------:R-:W2:Y:S03]  /*18b20*/  LDSM.16.MT88.4 R24, [R237+0x10000] ;  /* 0x01000000ed18783b */ /* 0x000ea60000004200 */
[----:B------:R-:W-:Y:S04]  /*18b30*/  FADD.FTZ R96, R97, R96 ;  /* 0x0000006061607221 */ /* 0x000fe80000010000 */
[C---:B-----5:R-:W-:Y:S01]  /*18b40*/  HMMA.16816.F32.BF16 R12, R20.reuse, R28, R12 ;  /* 0x0000001c140c723c */ /* 0x060fe2000004180c */
[----:B------:R-:W-:Y:S07]  /*18b50*/  MUFU.EX2 R104, R104 ;  /* 0x0000006800687308 */ /* 0x000fee0000000800 */
[C---:B------:R-:W-:Y:S01]  /*18b60*/  HMMA.16816.F32.BF16 R132, R20.reuse, R30, R132 ;  /* 0x0000001e1484723c */ /* 0x040fe20000041884 */
[----:B------:R-:W4:Y:S02]  /*18b70*/  LDSM.16.MT88.4 R28, [R234+0x10000] ;  /* 0x01000000ea1c783b */ /* 0x000f240000004200 */
[----:B------:R-:W5:Y:S05]  /*18b80*/  MUFU.EX2 R105, R105 ;  /* 0x0000006900697308 */ /* 0x000f6a0000000800 */
[C---:B------:R-:W-:Y:S05]  /*18b90*/  HMMA.16816.F32.BF16 R136, R20.reuse, R32, R136 ;  /* 0x000000201488723c */ /* 0x040fea0000041888 */
[----:B------:R1:W-:Y:S03]  /*18ba0*/  MUFU.EX2 R3, R111 ;  /* 0x0000006f00037308 */ /* 0x0003e60000000800 */
[C---:B------:R-:W-:Y:S01]  /*18bb0*/  HMMA.16816.F32.BF16 R16, R20.reuse, R34, R16 ;  /* 0x000000221410723c */ /* 0x040fe20000041810 */
[----:B------:R-:W4:Y:S06]  /*18bc0*/  LDSM.16.MT88.4 R32, [R233+0x10000] ;  /* 0x01000000e920783b */ /* 0x000f2c0000004200 */
[----:B------:R-:W-:Y:S01]  /*18bd0*/  MUFU.EX2 R106, R106 ;  /* 0x0000006a006a7308 */ /* 0x000fe20000000800 */
[C---:B---3--:R-:W-:Y:S08]  /*18be0*/  HMMA.16816.F32.BF16 R140, R20.reuse, R36, R140 ;  /* 0x00000024148c723c */ /* 0x048ff0000004188c */
[----:B------:R-:W-:Y:S01]  /*18bf0*/  HMMA.16816.F32.BF16 R144, R20, R38, R144 ;  /* 0x000000261490723c */ /* 0x000fe20000041890 */
[----:B------:R-:W3:Y:S01]  /*18c00*/  LDSM.16.MT88.4 R36, [R232+0x10000] ;  /* 0x01000000e824783b */ /* 0x000ee20000004200 */
[----:B------:R-:W3:Y:S02]  /*18c10*/  MUFU.EX2 R107, R107 ;  /* 0x0000006b006b7308 */ /* 0x000ee40000000800 */
[----:B-1----:R-:W-:Y:S03]  /*18c20*/  FFMA.FTZ R111, R114, c[0x0][0x23c], -R165 ;  /* 0x00008f00726f7a23 */ /* 0x002fe600000108a5 */
[----:B------:R-:W-:Y:S01]  /*18c30*/  F2FP.BF16.PACK_AB R20, R98, R99 ;  /* 0x000000636214723e */ /* 0x000fe200000010ff */
[----:B------:R-:W-:Y:S01]  /*18c40*/  FFMA.FTZ R114, R117, c[0x0][0x23c], -R178 ;  /* 0x00008f0075727a23 */ /* 0x000fe200000108b2 */
[----:B------:R-:W-:Y:S03]  /*18c50*/  F2FP.BF16.PACK_AB R21, R101, R100 ;  /* 0x000000646515723e */ /* 0x000fe600000010ff */
[----:B------:R-:W-:Y:S01]  /*18c60*/  F2FP.BF16.PACK_AB R22, R103, R102 ;  /* 0x000000666716723e */ /* 0x000fe200000010ff */
[----:B------:R-:W1:Y:S01]  /*18c70*/  MUFU.EX2 R108, R108 ;  /* 0x0000006c006c7308 */ /* 0x000e620000000800 */
[----:B-----5:R-:W-:Y:S01]  /*18c80*/  F2FP.BF16.PACK_AB R23, R105, R104 ;  /* 0x000000686917723e */ /* 0x020fe200000010ff */
[----:B------:R-:W-:Y:S02]  /*18c90*/  FADD.FTZ R99, R99, R93 ;  /* 0x0000005d63637221 */ /* 0x000fe40000010000 */
[----:B------:R-:W-:Y:S02]  /*18ca0*/  FADD.FTZ R100, R100, R96 ;  /* 0x0000006064647221 */ /* 0x000fe40000010000 */
[----:B------:R-:W-:Y:S02]  /*18cb0*/  FADD.FTZ R99, R98, R99 ;  /* 0x0000006362637221 */ /* 0x000fe40000010000 */
[C---:B--2---:R-:W-:Y:S02]  /*18cc0*/  HMMA.16816.F32.BF16 R4, R20.reuse, R24, R4 ;  /* 0x000000181404723c */ /* 0x044fe40000041804 */
[----:B------:R-:W-:Y:S01]  /*18cd0*/  MUFU.EX2 R109, R109 ;  /* 0x0000006d006d7308 */ /* 0x000fe20000000800 */
[----:B------:R-:W-:Y:S02]  /*18ce0*/  FADD.FTZ R100, R101, R100 ;  /* 0x0000006465647221 */ /* 0x000fe40000010000 */
[----:B------:R-:W-:Y:S02]  /*18cf0*/  FADD.FTZ R102, R102, R99 ;  /* 0x0000006366667221 */ /* 0x000fe40000010000 */
[----:B------:R-:W-:Y:S01]  /*18d00*/  FADD.FTZ R104, R104, R100 ;  /* 0x0000006468687221 */ /* 0x000fe20000010000 */
[C---:B------:R-:W-:Y:S01]  /*18d10*/  HMMA.16816.F32.BF16 R8, R20.reuse, R26, R8 ;  /* 0x0000001a1408723c */ /* 0x040fe20000041808 */
[----:B------:R-:W2:Y:S03]  /*18d20*/  LDSM.16.MT88.4 R24, [R237+0x10800] ;  /* 0x01080000ed18783b */ /* 0x000ea60000004200 */
[----:B------:R-:W5:Y:S01]  /*18d30*/  MUFU.EX2 R110, R110 ;  /* 0x0000006e006e7308 */ /* 0x000f620000000800 */
[----:B------:R-:W-:Y:S02]  /*18d40*/  FADD.FTZ R102, R103, R102 ;  /* 0x0000006667667221 */ /* 0x000fe40000010000 */
[----:B------:R-:W-:Y:S01]  /*18d50*/  FADD.FTZ R104, R105, R104 ;  /* 0x0000006869687221 */ /* 0x000fe20000010000 */
[C---:B----4-:R-:W-:Y:S06]  /*18d60*/  HMMA.16816.F32.BF16 R12, R20.reuse, R28, R12 ;  /* 0x0000001c140c723c */ /* 0x050fec000004180c */
[----:B------:R-:W-:Y:S02]  /*18d70*/  MUFU.EX2 R111, R111 ;  /* 0x0000006f006f7308 */ /* 0x000fe40000000800 */
[C---:B------:R-:W-:Y:S01]  /*18d80*/  HMMA.16816.F32.BF16 R132, R20.reuse, R30, R132 ;  /* 0x0000001e1484723c */ /* 0x040fe20000041884 */
[----:B------:R-:W4:Y:S07]  /*18d90*/  LDSM.16.MT88.4 R28, [R234+0x10800] ;  /* 0x01080000ea1c783b */ /* 0x000f2e0000004200 */
[C---:B------:R-:W-:Y:S01]  /*18da0*/  HMMA.16816.F32.BF16 R136, R20.reuse, R32, R136 ;  /* 0x000000201488723c */ /* 0x040fe20000041888 */
[----:B------:R-:W1:Y:S07]  /*18db0*/  MUFU.EX2 R112, R112 ;  /* 0x0000007000707308 */ /* 0x000e6e0000000800 */
[C---:B------:R-:W-:Y:S01]  /*18dc0*/  HMMA.16816.F32.BF16 R16, R20.reuse, R34, R16 ;  /* 0x000000221410723c */ /* 0x040fe20000041810 */
[----:B------:R-:W4:Y:S02]  /*18dd0*/  LDSM.16.MT88.4 R32, [R233+0x10800] ;  /* 0x01080000e920783b */ /* 0x000f240000004200 */
[----:B------:R-:W-:Y:S05]  /*18de0*/  MUFU.EX2 R113, R113 ;  /* 0x0000007100717308 */ /* 0x000fea0000000800 */
[C---:B---3--:R-:W-:Y:S05]  /*18df0*/  HMMA.16816.F32.BF16 R140, R20.reuse, R36, R140 ;  /* 0x00000024148c723c */ /* 0x048fea000004188c */
[----:B------:R-:W3:Y:S02]  /*18e00*/  MUFU.EX2 R114, R114 ;  /* 0x0000007200727308 */ /* 0x000ee40000000800 */
[----:B------:R-:W-:Y:S01]  /*18e10*/  FFMA.FTZ R37, R119, c[0x0][0x23c], -R165 ;  /* 0x00008f0077257a23 */ /* 0x000fe200000108a5 */
[----:B------:R-:W-:Y:S07]  /*18e20*/  HMMA.16816.F32.BF16 R144, R20, R38, R144 ;  /* 0x000000261490723c */ /* 0x000fee0000041890 */
[----:B------:R-:W-:Y:S01]  /*18e30*/  F2FP.BF16.PACK_AB R20, R107, R106 ;  /* 0x0000006a6b14723e */ /* 0x000fe200000010ff */
[----:B------:R-:W-:Y:S01]  /*18e40*/  MUFU.EX2 R36, R118 ;  /* 0x0000007600247308 */ /* 0x000fe20000000800 */
[----:B-1----:R-:W-:Y:S03]  /*18e50*/  F2FP.BF16.PACK_AB R21, R3, R108 ;  /* 0x0000006c0315723e */ /* 0x002fe600000010ff */
[----:B-----5:R-:W-:Y:S01]  /*18e60*/  F2FP.BF16.PACK_AB R22, R110, R109 ;  /* 0x0000006d6e16723e */ /* 0x020fe200000010ff */
[--C-:B------:R-:W-:Y:S01]  /*18e70*/  FFMA.FTZ R38, R120, c[0x0][0x23c], -R178.reuse ;  /* 0x00008f0078267a23 */ /* 0x100fe200000108b2 */
[----:B------:R-:W-:Y:S01]  /*18e80*/  F2FP.BF16.PACK_AB R23, R112, R111 ;  /* 0x0000006f7017723e */ /* 0x000fe200000010ff */
[--C-:B------:R-:W-:Y:S02]  /*18e90*/  FFMA.FTZ R39, R121, c[0x0][0x23c], -R178.reuse ;  /* 0x00008f0079277a23 */ /* 0x100fe400000108b2 */
[----:B------:R-:W-:Y:S01]  /*18ea0*/  FFMA.FTZ R178, R129, c[0x0][0x23c], -R178 ;  /* 0x00008f0081b27a23 */ /* 0x000fe200000108b2 */
[----:B------:R-:W1:Y:S01]  /*18eb0*/  MUFU.EX2 R37, R37 ;  /* 0x0000002500257308 */ /* 0x000e620000000800 */
[----:B------:R-:W-:Y:S02]  /*18ec0*/  FADD.FTZ R106, R106, R102 ;  /* 0x000000666a6a7221 */ /* 0x000fe40000010000 */
[C---:B--2---:R-:W-:Y:S03]  /*18ed0*/  HMMA.16816.F32.BF16 R4, R20.reuse, R24, R4 ;  /* 0x000000181404723c */ /* 0x044fe60000041804 */
[----:B------:R-:W-:Y:S02]  /*18ee0*/  FADD.FTZ R108, R108, R104 ;  /* 0x000000686c6c7221 */ /* 0x000fe40000010000 */
[----:B------:R-:W-:Y:S02]  /*18ef0*/  FADD.FTZ R106, R107, R106 ;  /* 0x0000006a6b6a7221 */ /* 0x000fe40000010000 */
[----:B------:R-:W-:Y:S01]  /*18f00*/  MUFU.EX2 R38, R38 ;  /* 0x0000002600267308 */ /* 0x000fe20000000800 */
[C---:B------:R-:W-:Y:S01]  /*18f10*/  HMMA.16816.F32.BF16 R8, R20.reuse, R26, R8 ;  /* 0x0000001a1408723c */ /* 0x040fe20000041808 */
[----:B------:R-:W2:Y:S03]  /*18f20*/  LDSM.16.MT88.4 R24, [R232+0x10800] ;  /* 0x01080000e818783b */ /* 0x000ea60000004200 */
[----:B------:R-:W-:Y:S01]  /*18f30*/  FADD.FTZ R108, R3, R108 ;  /* 0x0000006c036c7221 */ /* 0x000fe20000010000 */
[----:B------:R-:W-:Y:S01]  /*18f40*/  MOV R3, R0 ;  /* 0x0000000000037202 */ /* 0x000fe20000000f00 */
[----:B------:R-:W-:Y:S02]  /*18f50*/  FADD.FTZ R109, R109, R106 ;  /* 0x0000006a6d6d7221 */ /* 0x000fe40000010000 */
[C---:B----4-:R-:W-:Y:S01]  /*18f60*/  HMMA.16816.F32.BF16 R12, R20.reuse, R28, R12 ;  /* 0x0000001c140c723c */ /* 0x050fe2000004180c */
[----:B------:R-:W4:Y:S03]  /*18f70*/  MUFU.EX2 R39, R39 ;  /* 0x0000002700277308 */ /* 0x000f260000000800 */
[----:B------:R-:W-:Y:S02]  /*18f80*/  FADD.FTZ R111, R111, R108 ;  /* 0x0000006c6f6f7221 */ /* 0x000fe40000010000 */
[----:B------:R-:W-:Y:S02]  /*18f90*/  FADD.FTZ R109, R110, R109 ;  /* 0x0000006d6e6d7221 */ /* 0x000fe40000010000 */
[C---:B------:R-:W-:Y:S01]  /*18fa0*/  HMMA.16816.F32.BF16 R132, R20.reuse, R30, R132 ;  /* 0x0000001e1484723c */ /* 0x040fe20000041884 */
[----:B------:R-:W5:Y:S02]  /*18fb0*/  LDSM.16.MT88.4 R28, [R237+0x11000] ;  /* 0x01100000ed1c783b */ /* 0x000f640000004200 */
[----:B------:R-:W-:Y:S01]  /*18fc0*/  MUFU.EX2 R40, R40 ;  /* 0x0000002800287308 */ /* 0x000fe20000000800 */
[----:B------:R-:W-:Y:S04]  /*18fd0*/  FADD.FTZ R111, R112, R111 ;  /* 0x0000006f706f7221 */ /* 0x000fe80000010000 */
[C---:B------:R-:W-:Y:S05]  /*18fe0*/  HMMA.16816.F32.BF16 R136, R20.reuse, R32, R136 ;  /* 0x000000201488723c */ /* 0x040fea0000041888 */
[----:B------:R-:W1:Y:S03]  /*18ff0*/  MUFU.EX2 R41, R41 ;  /* 0x0000002900297308 */ /* 0x000e660000000800 */
[C---:B------:R-:W-:Y:S01]  /*19000*/  HMMA.16816.F32.BF16 R16, R20.reuse, R34, R16 ;  /* 0x000000221410723c */ /* 0x040fe20000041810 */
[----:B------:R-:W5:Y:S06]  /*19010*/  LDSM.16.MT88.4 R32, [R234+0x11000] ;  /* 0x01100000ea20783b */ /* 0x000f6c0000004200 */
[----:B------:R-:W-:Y:S01]  /*19020*/  MUFU.EX2 R42, R42 ;  /* 0x0000002a002a7308 */ /* 0x000fe20000000800 */
[C---:B--2---:R-:W-:Y:S08]  /*19030*/  HMMA.16816.F32.BF16 R140, R20.reuse, R24, R140 ;  /* 0x00000018148c723c */ /* 0x044ff0000004188c */
[----:B------:R-:W-:Y:S01]  /*19040*/  HMMA.16816.F32.BF16 R144, R20, R26, R144 ;  /* 0x0000001a1490723c */ /* 0x000fe20000041890 */
[----:B------:R-:W2:Y:S01]  /*19050*/  LDSM.16.MT88.4 R24, [R233+0x11000] ;  /* 0x01100000e918783b */ /* 0x000ea20000004200 */
[----:B------:R-:W2:Y:S05]  /*19060*/  MUFU.EX2 R43, R43 ;  /* 0x0000002b002b7308 */ /* 0x000eaa0000000800 */
[----:B---3--:R-:W-:Y:S01]  /*19070*/  F2FP.BF16.PACK_AB R20, R114, R113 ;  /* 0x000000717214723e */ /* 0x008fe200000010ff */
[----:B------:R-:W-:Y:S01]  /*19080*/  FADD.FTZ R113, R113, R109 ;  /* 0x0000006d71717221 */ /* 0x000fe20000010000 */
[----:B-1----:R-:W-:Y:S03]  /*19090*/  F2FP.BF16.PACK_AB R21, R37, R36 ;  /* 0x000000242515723e */ /* 0x002fe600000010ff */
[----:B----4-:R-:W-:Y:S01]  /*190a0*/  F2FP.BF16.PACK_AB R22, R39, R38 ;  /* 0x000000262716723e */ /* 0x010fe200000010ff */
[----:B------:R-:W-:Y:S01]  /*190b0*/  MUFU.EX2 R44, R44 ;  /* 0x0000002c002c7308 */ /* 0x000fe20000000800 */
[----:B------:R-:W-:Y:S01]  /*190c0*/  F2FP.BF16.PACK_AB R23, R41, R40 ;  /* 0x000000282917723e */ /* 0x000fe200000010ff */
[----:B------:R-:W-:Y:S02]  /*190d0*/  FADD.FTZ R36, R36, R111 ;  /* 0x0000006f24247221 */ /* 0x000fe40000010000 */
[----:B------:R-:W-:Y:S02]  /*190e0*/  FADD.FTZ R113, R114, R113 ;  /* 0x0000007172717221 */ /* 0x000fe40000010000 */
[----:B------:R-:W-:Y:S02]  /*190f0*/  FADD.FTZ R36, R37, R36 ;  /* 0x0000002425247221 */ /* 0x000fe40000010000 */
[C---:B-----5:R-:W-:Y:S02]  /*19100*/  HMMA.16816.F32.BF16 R4, R20.reuse, R28, R4 ;  /* 0x0000001c1404723c */ /* 0x060fe40000041804 */
[----:B------:R-:W1:Y:S01]  /*19110*/  MUFU.EX2 R45, R45 ;  /* 0x0000002d002d7308 */ /* 0x000e620000000800 */
[----:B------:R-:W-:Y:S02]  /*19120*/  FADD.FTZ R38, R38, R113 ;  /* 0x0000007126267221 */ /* 0x000fe40000010000 */
[----:B------:R-:W-:Y:S02]  /*19130*/  FADD.FTZ R40, R40, R36 ;  /* 0x0000002428287221 */ /* 0x000fe40000010000 */
[----:B------:R-:W-:Y:S01]  /*19140*/  FADD.FTZ R38, R39, R38 ;  /* 0x0000002627267221 */ /* 0x000fe20000010000 */
[C---:B------:R-:W-:Y:S01]  /*19150*/  HMMA.16816.F32.BF16 R8, R20.reuse, R30, R8 ;  /* 0x0000001e1408723c */ /* 0x040fe20000041808 */
[----:B------:R-:W3:Y:S03]  /*19160*/  LDSM.16.MT88.4 R28, [R232+0x11000] ;  /* 0x01100000e81c783b */ /* 0x000ee60000004200 */
[----:B------:R-:W-:Y:S01]  /*19170*/  MUFU.EX2 R46, R46 ;  /* 0x0000002e002e7308 */ /* 0x000fe20000000800 */
[----:B------:R-:W-:Y:S03]  /*19180*/  FADD.FTZ R40, R41, R40 ;  /* 0x0000002829287221 */ /* 0x000fe60000010000 */
[C---:B------:R-:W-:Y:S06]  /*19190*/  HMMA.16816.F32.BF16 R12, R20.reuse, R32, R12 ;  /* 0x00000020140c723c */ /* 0x040fec000004180c */
[----:B------:R-:W4:Y:S01]  /*191a0*/  MUFU.EX2 R178, R178 ;  /* 0x000000b200b27308 */ /* 0x000f220000000800 */
[--C-:B------:R-:W-:Y:S01]  /*191b0*/  FFMA.FTZ R32, R130, c[0x0][0x23c], -R165.reuse ;  /* 0x00008f0082207a23 */ /* 0x100fe200000108a5 */
[C---:B------:R-:W-:Y:S04]  /*191c0*/  HMMA.16816.F32.BF16 R132, R20.reuse, R34, R132 ;  /* 0x000000221484723c */ /* 0x040fe80000041884 */
[----:B------:R-:W-:Y:S04]  /*191d0*/  FFMA.FTZ R165, R131, c[0x0][0x23c], -R165 ;  /* 0x00008f0083a57a23 */ /* 0x000fe800000108a5 */
[C---:B--2---:R-:W-:Y:S01]  /*191e0*/  HMMA.16816.F32.BF16 R136, R20.reuse, R24, R136 ;  /* 0x000000181488723c */ /* 0x044fe20000041888 */
[----:B------:R-:W-:Y:S07]  /*191f0*/  MUFU.EX2 R32, R32 ;  /* 0x0000002000207308 */ /* 0x000fee0000000800 */
[C---:B------:R-:W-:Y:S01]  /*19200*/  HMMA.16816.F32.BF16 R16, R20.reuse, R26, R16 ;  /* 0x0000001a1410723c */ /* 0x040fe20000041810 */
[----:B------:R-:W2:Y:S02]  /*19210*/  LDSM.16.MT88.4 R24, [R234+0x11800] ;  /* 0x01180000ea18783b */ /* 0x000ea40000004200 */
[----:B------:R-:W5:Y:S05]  /*19220*/  MUFU.EX2 R165, R165 ;  /* 0x000000a500a57308 */ /* 0x000f6a0000000800 */
[C---:B---3--:R-:W-:Y:S08]  /*19230*/  HMMA.16816.F32.BF16 R140, R20.reuse, R28, R140 ;  /* 0x0000001c148c723c */ /* 0x048ff0000004188c */
[----:B------:R-:W-:Y:S07]  /*19240*/  HMMA.16816.F32.BF16 R144, R20, R30, R144 ;  /* 0x0000001e1490723c */ /* 0x000fee0000041890 */
[----:B------:R-:W-:Y:S01]  /*19250*/  F2FP.BF16.PACK_AB R20, R43, R42 ;  /* 0x0000002a2b14723e */ /* 0x000fe200000010ff */
[----:B------:R-:W-:Y:S01]  /*19260*/  FADD.FTZ R42, R42, R38 ;  /* 0x000000262a2a7221 */ /* 0x000fe20000010000 */
[----:B-1----:R-:W-:Y:S03]  /*19270*/  F2FP.BF16.PACK_AB R21, R45, R44 ;  /* 0x0000002c2d15723e */ /* 0x002fe600000010ff */
[----:B----4-:R-:W-:Y:S01]  /*19280*/  F2FP.BF16.PACK_AB R22, R178, R46 ;  /* 0x0000002eb216723e */ /* 0x010fe200000010ff */
[----:B------:R-:W-:Y:S01]  /*19290*/  FADD.FTZ R44, R44, R40 ;  /* 0x000000282c2c7221 */ /* 0x000fe20000010000 */
[----:B-----5:R-:W-:Y:S01]  /*192a0*/  F2FP.BF16.PACK_AB R23, R165, R32 ;  /* 0x00000020a517723e */ /* 0x020fe200000010ff */
[----:B------:R-:W-:Y:S02]  /*192b0*/  FADD.FTZ R42, R43, R42 ;  /* 0x0000002a2b2a7221 */ /* 0x000fe40000010000 */
[----:B------:R-:W-:Y:S02]  /*192c0*/  FADD.FTZ R44, R45, R44 ;  /* 0x0000002c2d2c7221 */ /* 0x000fe40000010000 */
[----:B------:R-:W-:Y:S02]  /*192d0*/  FADD.FTZ R42, R46, R42 ;  /* 0x0000002a2e2a7221 */ /* 0x000fe40000010000 */
[C---:B------:R-:W-:Y:S01]  /*192e0*/  HMMA.16816.F32.BF16 R160, R20.reuse, R156, R4 ;  /* 0x0000009c14a0723c */ /* 0x040fe20000041804 */
[----:B------:R-:W1:Y:S02]  /*192f0*/  LDSM.16.MT88.4 R4, [R232+0x11800] ;  /* 0x01180000e804783b */ /* 0x000e640000004200 */
[----:B------:R-:W-:Y:S02]  /*19300*/  FADD.FTZ R44, R32, R44 ;  /* 0x0000002c202c7221 */ /* 0x000fe40000010000 */
[----:B------:R-:W-:Y:S02]  /*19310*/  FADD.FTZ R252, R178, R42 ;  /* 0x0000002ab2fc7221 */ /* 0x000fe40000010000 */
[----:B------:R-:W-:Y:S01]  /*19320*/  FADD.FTZ R251, R165, R44 ;  /* 0x0000002ca5fb7221 */ /* 0x000fe20000010000 */
[C---:B------:R-:W-:Y:S08]  /*19330*/  HMMA.16816.F32.BF16 R156, R20.reuse, R158, R8 ;  /* 0x0000009e149c723c */ /* 0x040ff00000041808 */
[C---:B--2---:R-:W-:Y:S08]  /*19340*/  HMMA.16816.F32.BF16 R152, R20.reuse, R24, R12 ;  /* 0x000000181498723c */ /* 0x044ff0000004180c */
[C---:B------:R-:W-:Y:S08]  /*19350*/  HMMA.16816.F32.BF16 R132, R20.reuse, R26, R132 ;  /* 0x0000001a1484723c */ /* 0x040ff00000041884 */
[C---:B------:R-:W-:Y:S08]  /*19360*/  HMMA.16816.F32.BF16 R136, R20.reuse, R148, R136 ;  /* 0x000000941488723c */ /* 0x040ff00000041888 */
[C---:B------:R-:W-:Y:S08]  /*19370*/  HMMA.16816.F32.BF16 R148, R20.reuse, R150, R16 ;  /* 0x000000961494723c */ /* 0x040ff00000041810 */
[C---:B-1----:R-:W-:Y:S08]  /*19380*/  HMMA.16816.F32.BF16 R140, R20.reuse, R4, R140 ;  /* 0x00000004148c723c */ /* 0x042ff0000004188c */
[----:B------:R-:W-:Y:S01]  /*19390*/  HMMA.16816.F32.BF16 R144, R20, R6, R144 ;  /* 0x000000061490723c */ /* 0x000fe20000041890 */
[----:B------:R-:W-:-:S07]  /*193a0*/  @P0 BRA `(.L_x_1543) ;  /* 0xffff9d0000000947 */ /* 0x000fce000383ffff */
.L_x_1539:
[----:B------:R-:W1:Y:S01]  /*193b0*/  SHFL.BFLY PT, R3, R252, 0x2, 0x1f ;  /* 0x0c401f00fc037f89 */ /* 0x000e6200000e0000 */
[----:B------:R-:W-:Y:S01]  /*193c0*/  IMAD.MOV.U32 R11, RZ, RZ, 0x3f800000 ;  /* 0x3f800000ff0b7424 */ /* 0x000fe200078e00ff */
[----:B------:R-:W2:Y:S01]  /*193d0*/  S2UR UR10, SR_CTAID.Z ;  /* 0x00000000000a79c3 */ /* 0x000ea20000002700 */
[----:B------:R-:W-:Y:S01]  /*193e0*/  IMAD.MOV.U32 R10, RZ, RZ, 0x3f800000 ;  /* 0x3f800000ff0a7424 */ /* 0x000fe200078e00ff */
[----:B------:R-:W3:Y:S01]  /*193f0*/  SHFL.BFLY PT, R4, R251, 0x2, 0x1f ;  /* 0x0c401f00fb047f89 */ /* 0x000ee200000e0000 */
[----:B------:R-:W-:Y:S01]  /*19400*/  UIADD3 UR9, -UR17, URZ, URZ ;  /* 0x0000003f11097290 */ /* 0x000fe2000fffe13f */
[----:B------:R-:W-:Y:S01]  /*19410*/  BSSY B0, `(.L_x_1544) ;  /* 0x00000a3000007945 */ /* 0x000fe20003800000 */
[----:B------:R-:W-:Y:S01]  /*19420*/  ULDC UR6, c[0x0][0x1c0] ;  /* 0x0000700000067ab9 */ /* 0x000fe20000000800 */
[----:B------:R-:W-:Y:S06]  /*19430*/  BAR.SYNC.DEFER_BLOCKING 0x0 ;  /* 0x0000000000007b1d */ /* 0x000fec0000010000 */
[----:B------:R-:W4:Y:S01]  /*19440*/  S2UR UR7, SR_CTAID.Y ;  /* 0x00000000000779c3 */ /* 0x000f220000002600 */
[----:B------:R-:W-:-:S07]  /*19450*/  ULDC.64 UR4, c[0x0][0x210] ;  /* 0x0000840000047ab9 */ /* 0x000fce0000000a00 */
[----:B------:R-:W5:Y:S01]  /*19460*/  S2UR UR8, SR_CTAID.X ;  /* 0x00000000000879c3 */ /* 0x000f620000002500 */
[----:B-1----:R-:W-:Y:S02]  /*19470*/  FADD.FTZ R252, R3, R252 ;  /* 0x000000fc03fc7221 */ /* 0x002fe40000010000 */
[----:B------:R-:W1:Y:S01]  /*19480*/  S2R R3, SR_TID.X ;  /* 0x0000000000037919 */ /* 0x000e620000002100 */
[----:B--2---:R-:W-:Y:S01]  /*19490*/  UIMAD UR9, UR9, UR6, UR10 ;  /* 0x00000006090972a4 */ /* 0x004fe2000f8e020a */
[----:B---3--:R-:W-:Y:S02]  /*194a0*/  FADD.FTZ R251, R4, R251 ;  /* 0x000000fb04fb7221 */ /* 0x008fe40000010000 */
[----:B------:R-:W2:Y:S04]  /*194b0*/  SHFL.BFLY PT, R7, R252, 0x1, 0x1f ;  /* 0x0c201f00fc077f89 */ /* 0x000ea800000e0000 */
[----:B------:R-:W3:Y:S01]  /*194c0*/  SHFL.BFLY PT, R6, R251, 0x1, 0x1f ;  /* 0x0c201f00fb067f89 */ /* 0x000ee200000e0000 */
[----:B----4-:R-:W-:-:S04]  /*194d0*/  UIMAD UR4, UR7, UR4, UR17 ;  /* 0x00000004070472a4 */ /* 0x010fc8000f8e0211 */
[----:B------:R-:W-:Y:S02]  /*194e0*/  UIMAD UR4, UR4, UR6, UR9 ;  /* 0x00000006040472a4 */ /* 0x000fe4000f8e0209 */
[----:B-----5:R-:W-:Y:S01]  /*194f0*/  USHF.L.U32 UR8, UR8, 0x6, URZ ;  /* 0x0000000608087899 */ /* 0x020fe2000800063f */
[----:B-1----:R-:W-:-:S03]  /*19500*/  SHF.R.S32.HI R5, RZ, 0x1f, R3 ;  /* 0x0000001fff057819 */ /* 0x002fc60000011403 */
[----:B------:R-:W-:Y:S01]  /*19510*/  UIMAD UR5, UR4, UR5, UR8 ;  /* 0x00000005040572a4 */ /* 0x000fe2000f8e0208 */
[CC--:B------:R-:W-:Y:S01]  /*19520*/  LEA.HI R9, R5.reuse, R3.reuse, RZ, 0x2 ;  /* 0x0000000305097211 */ /* 0x0c0fe200078f10ff */
[----:B--2---:R-:W-:Y:S01]  /*19530*/  FADD.FTZ R7, R252, R7 ;  /* 0x00000007fc077221 */ /* 0x004fe20000010000 */
[----:B------:R-:W-:Y:S02]  /*19540*/  LEA.HI R13, R5, R3, RZ, 0x4 ;  /* 0x00000003050d7211 */ /* 0x000fe400078f20ff */
[--C-:B------:R-:W-:Y:S01]  /*19550*/  SHF.R.S32.HI R4, RZ, 0x2, R9.reuse ;  /* 0x00000002ff047819 */ /* 0x100fe20000011409 */
[----:B---3--:R-:W-:Y:S01]  /*19560*/  FADD.FTZ R6, R251, R6 ;  /* 0x00000006fb067221 */ /* 0x008fe20000010000 */
[----:B------:R-:W-:Y:S02]  /*19570*/  SHF.R.S32.HI R8, RZ, 0x1f, R9 ;  /* 0x0000001fff087819 */ /* 0x000fe40000011409 */
[----:B------:R-:W-:Y:S02]  /*19580*/  FSETP.NE.FTZ.AND P4, PT, R7, RZ, PT ;  /* 0x000000ff0700720b */ /* 0x000fe40003f95000 */
[----:B------:R-:W-:-:S02]  /*19590*/  LEA.HI R8, R8, R4, RZ, 0x3 ;  /* 0x0000000408087211 */ /* 0x000fc400078f18ff */
[----:B------:R-:W-:Y:S02]  /*195a0*/  FSETP.NE.FTZ.AND P3, PT, R6, RZ, PT ;  /* 0x000000ff0600720b */ /* 0x000fe40003f75000 */
[----:B------:R-:W-:Y:S02]  /*195b0*/  LOP3.LUT R8, R8, 0xfffffff8, RZ, 0xc0, !PT ;  /* 0xfffffff808087812 */ /* 0x000fe400078ec0ff */
[----:B------:R-:W-:Y:S02]  /*195c0*/  LOP3.LUT R13, R13, 0xfffffff0, RZ, 0xc0, !PT ;  /* 0xfffffff00d0d7812 */ /* 0x000fe400078ec0ff */
[----:B------:R-:W-:Y:S02]  /*195d0*/  IADD3 R8, R4, -R8, RZ ;  /* 0x8000000804087210 */ /* 0x000fe40007ffe0ff */
[----:B------:R-:W1:Y:S01]  /*195e0*/  S2R R4, SR_TID.X ;  /* 0x0000000000047919 */ /* 0x000e620000002100 */
[----:B------:R-:W2:Y:S01]  /*195f0*/  @P4 MUFU.RCP R11, R7 ;  /* 0x00000007000b4308 */ /* 0x000ea20000001000 */
[----:B------:R-:W-:-:S02]  /*19600*/  LOP3.LUT R14, R8, 0x1, RZ, 0xc0, !PT ;  /* 0x00000001080e7812 */ /* 0x000fc400078ec0ff */
[----:B------:R-:W-:Y:S02]  /*19610*/  LOP3.LUT R16, R9, 0x1ffffffc, RZ, 0xc0, !PT ;  /* 0x1ffffffc09107812 */ /* 0x000fe400078ec0ff */
[----:B------:R-:W-:Y:S02]  /*19620*/  ISETP.NE.U32.AND P0, PT, R14, 0x1, PT ;  /* 0x000000010e00780c */ /* 0x000fe40003f05070 */
[----:B------:R-:W-:Y:S01]  /*19630*/  LEA.HI R5, R5, R3, RZ, 0x5 ;  /* 0x0000000305057211 */ /* 0x000fe200078f28ff */
[----:B------:R-:W3:Y:S01]  /*19640*/  @P3 MUFU.RCP R10, R6 ;  /* 0x00000006000a3308 */ /* 0x000ee20000001000 */
[----:B------:R-:W-:Y:S01]  /*19650*/  R2P PR, R8, 0x6 ;  /* 0x0000000608007804 */ /* 0x000fe20000000000 */
[----:B------:R-:W-:Y:S02]  /*19660*/  IMAD.IADD R16, R3, 0x1, -R16 ;  /* 0x0000000103107824 */ /* 0x000fe400078e0a10 */
[----:B--2---:R-:W-:-:S04]  /*19670*/  FMUL.FTZ R160, R11, R160 ;  /* 0x000000a00ba07220 */ /* 0x004fc80000410000 */
[----:B------:R-:W2:Y:S01]  /*19680*/  @P4 MUFU.LG2 R7, R7 ;  /* 0x0000000700074308 */ /* 0x000ea20000000c00 */
[C---:B------:R-:W-:Y:S02]  /*19690*/  FMUL.FTZ R161, R11.reuse, R161 ;  /* 0x000000a10ba17220 */ /* 0x040fe40000410000 */
[C---:B------:R-:W-:Y:S02]  /*196a0*/  FMUL.FTZ R156, R11.reuse, R156 ;  /* 0x0000009c0b9c7220 */ /* 0x040fe40000410000 */
[C---:B------:R-:W-:Y:S02]  /*196b0*/  FMUL.FTZ R157, R11.reuse, R157 ;  /* 0x0000009d0b9d7220 */ /* 0x040fe40000410000 */
[C---:B------:R-:W-:Y:S01]  /*196c0*/  FMUL.FTZ R152, R11.reuse, R152 ;  /* 0x000000980b987220 */ /* 0x040fe20000410000 */
[----:B------:R-:W4:Y:S01]  /*196d0*/  @P3 MUFU.LG2 R6, R6 ;  /* 0x0000000600063308 */ /* 0x000f220000000c00 */
[C---:B------:R-:W-:Y:S02]  /*196e0*/  FMUL.FTZ R153, R11.reuse, R153 ;  /* 0x000000990b997220 */ /* 0x040fe40000410000 */
[----:B------:R-:W-:-:S02]  /*196f0*/  FMUL.FTZ R132, R11, R132 ;  /* 0x000000840b847220 */ /* 0x000fc40000410000 */
[C---:B------:R-:W-:Y:S02]  /*19700*/  FMUL.FTZ R133, R11.reuse, R133 ;  /* 0x000000850b857220 */ /* 0x040fe40000410000 */
[C---:B------:R-:W-:Y:S02]  /*19710*/  FMUL.FTZ R136, R11.reuse, R136 ;  /* 0x000000880b887220 */ /* 0x040fe40000410000 */
[C---:B------:R-:W-:Y:S02]  /*19720*/  FMUL.FTZ R137, R11.reuse, R137 ;  /* 0x000000890b897220 */ /* 0x040fe40000410000 */
[C---:B------:R-:W-:Y:S02]  /*19730*/  FMUL.FTZ R148, R11.reuse, R148 ;  /* 0x000000940b947220 */ /* 0x040fe40000410000 */
[C---:B------:R-:W-:Y:S02]  /*19740*/  FMUL.FTZ R149, R11.reuse, R149 ;  /* 0x000000950b957220 */ /* 0x040fe40000410000 */
[----:B------:R-:W-:-:S02]  /*19750*/  FMUL.FTZ R140, R11, R140 ;  /* 0x0000008c0b8c7220 */ /* 0x000fc40000410000 */
[C---:B------:R-:W-:Y:S02]  /*19760*/  FMUL.FTZ R141, R11.reuse, R141 ;  /* 0x0000008d0b8d7220 */ /* 0x040fe40000410000 */
[C---:B------:R-:W-:Y:S02]  /*19770*/  FMUL.FTZ R144, R11.reuse, R144 ;  /* 0x000000900b907220 */ /* 0x040fe40000410000 */
[----:B------:R-:W-:Y:S01]  /*19780*/  FMUL.FTZ R145, R11, R145 ;  /* 0x000000910b917220 */ /* 0x000fe20000410000 */
[----:B-1----:R-:W-:Y:S01]  /*19790*/  SHF.R.S32.HI R11, RZ, 0x1f, R4 ;  /* 0x0000001fff0b7819 */ /* 0x002fe20000011404 */
[C---:B---3--:R-:W-:Y:S02]  /*197a0*/  FMUL.FTZ R163, R10.reuse, R163 ;  /* 0x000000a30aa37220 */ /* 0x048fe40000410000 */
[C---:B------:R-:W-:Y:S01]  /*197b0*/  FMUL.FTZ R162, R10.reuse, R162 ;  /* 0x000000a20aa27220 */ /* 0x040fe20000410000 */
[----:B------:R-:W-:Y:S01]  /*197c0*/  LEA.HI R12, R11, R4, RZ, 0x4 ;  /* 0x000000040b0c7211 */ /* 0x000fe200078f20ff */
[----:B------:R-:W-:-:S02]  /*197d0*/  FMUL.FTZ R159, R10, R159 ;  /* 0x0000009f0a9f7220 */ /* 0x000fc40000410000 */
[C---:B------:R-:W-:Y:S01]  /*197e0*/  FMUL.FTZ R158, R10.reuse, R158 ;  /* 0x0000009e0a9e7220 */ /* 0x040fe20000410000 */
[----:B------:R-:W-:Y:S01]  /*197f0*/  SHF.R.S32.HI R12, RZ, 0x4, R12 ;  /* 0x00000004ff0c7819 */ /* 0x000fe2000001140c */
[C---:B------:R-:W-:Y:S02]  /*19800*/  FMUL.FTZ R155, R10.reuse, R155 ;  /* 0x0000009b0a9b7220 */ /* 0x040fe40000410000 */
[C---:B------:R-:W-:Y:S02]  /*19810*/  FMUL.FTZ R154, R10.reuse, R154 ;  /* 0x0000009a0a9a7220 */ /* 0x040fe40000410000 */
[C---:B------:R-:W-:Y:S02]  /*19820*/  FMUL.FTZ R135, R10.reuse, R135 ;  /* 0x000000870a877220 */ /* 0x040fe40000410000 */
        /* <DEDUP_REMOVED lines=8> */
[----:B------:R-:W-:Y:S02]  /*198b0*/  FMUL.FTZ R146, R10, R146 ;  /* 0x000000920a927220 */ /* 0x000fe40000410000 */
[----:B------:R-:W-:Y:S01]  /*198c0*/  IMAD.IADD R10, R3, 0x1, -R13 ;  /* 0x00000001030a7824 */ /* 0x000fe200078e0a0d */
[----:B------:R-:W-:Y:S01]  /*198d0*/  SHF.L.U32 R13, R12, 0x6, RZ ;  /* 0x000000060c0d7819 */ /* 0x000fe200000006ff */
[----:B--2---:R-:W-:Y:S02]  /*198e0*/  @P4 FMUL.FTZ R7, R7, 0.69314718246459960938 ;  /* 0x3f31721807074820 */ /* 0x004fe40000410000 */
[----:B----4-:R-:W-:Y:S01]  /*198f0*/  @P3 FMUL.FTZ R6, R6, 0.69314718246459960938 ;  /* 0x3f31721806063820 */ /* 0x010fe20000410000 */
[----:B------:R-:W-:Y:S02]  /*19900*/  LEA.HI R17, R10, R10, RZ, 0x1 ;  /* 0x0000000a0a117211 */ /* 0x000fe400078f08ff */
[----:B------:R-:W-:Y:S01]  /*19910*/  LOP3.LUT R9, R13, 0x1c0, RZ, 0xc0, !PT ;  /* 0x000001c00d097812 */ /* 0x000fe200078ec0ff */
[----:B------:R-:W-:Y:S01]  /*19920*/  IMAD.SHL.U32 R13, R8, 0x40, RZ ;  /* 0x00000040080d7824 */ /* 0x000fe200078e00ff */
[----:B------:R-:W-:-:S02]  /*19930*/  SHF.L.U32 R14, R17, 0x2, RZ ;  /* 0x00000002110e7819 */ /* 0x000fc400000006ff */
[----:B------:R-:W-:Y:S02]  /*19940*/  SHF.R.S32.HI R8, RZ, 0x5, R5 ;  /* 0x00000005ff087819 */ /* 0x000fe40000011405 */
[----:B------:R-:W-:Y:S02]  /*19950*/  LOP3.LUT R13, R13, 0x1c0, RZ, 0xc0, !PT ;  /* 0x000001c00d0d7812 */ /* 0x000fe400078ec0ff */
[----:B------:R-:W-:Y:S02]  /*19960*/  LOP3.LUT R14, R9, 0x38, R14, 0xf8, !PT ;  /* 0x00000038090e7812 */ /* 0x000fe400078ef80e */
[----:B------:R-:W-:Y:S02]  /*19970*/  SHF.R.U32.HI R9, RZ, 0x3, R9 ;  /* 0x00000003ff097819 */ /* 0x000fe40000011609 */
[----:B------:R-:W-:Y:S02]  /*19980*/  LEA R16, R8, R16, 0x9 ;  /* 0x0000001008107211 */ /* 0x000fe400078e48ff */
[----:B------:R-:W-:-:S02]  /*19990*/  LEA.HI R13, R13, R13, RZ, 0x1d ;  /* 0x0000000d0d0d7211 */ /* 0x000fc400078fe8ff */
[----:B------:R-:W-:Y:S02]  /*199a0*/  LOP3.LUT R17, R17, 0xffffffe, RZ, 0xc0, !PT ;  /* 0x0ffffffe11117812 */ /* 0x000fe400078ec0ff */
[----:B------:R-:W-:Y:S01]  /*199b0*/  LOP3.LUT R9, R14, R9, RZ, 0x3c, !PT ;  /* 0x000000090e097212 */ /* 0x000fe200078e3cff */
[----:B------:R-:W-:Y:S01]  /*199c0*/  IMAD.MOV.U32 R14, RZ, RZ, -0x20 ;  /* 0xffffffe0ff0e7424 */ /* 0x000fe200078e00ff */
[----:B------:R-:W-:Y:S01]  /*199d0*/  LEA R16, R16, R13, 0x1 ;  /* 0x0000000d10107211 */ /* 0x000fe200078e08ff */
[----:B------:R-:W-:Y:S01]  /*199e0*/  IMAD.IADD R17, R10, 0x1, -R17 ;  /* 0x000000010a117824 */ /* 0x000fe200078e0a11 */
[----:B------:R-:W-:Y:S02]  /*199f0*/  MOV R13, 0x40 ;  /* 0x00000040000d7802 */ /* 0x000fe40000000f00 */
[----:B------:R-:W-:Y:S01]  /*19a00*/  SEL R14, R14, 0x20, !P0 ;  /* 0x000000200e0e7807 */ /* 0x000fe20004000000 */
[----:B------:R-:W-:Y:S01]  /*19a10*/  IMAD.SHL.U32 R15, R16, 0x4, RZ ;  /* 0x00000004100f7824 */ /* 0x000fe200078e00ff */
[----:B------:R-:W-:Y:S01]  /*19a20*/  LEA R9, R17, R9, 0x2 ;  /* 0x0000000911097211 */ /* 0x000fe200078e10ff */
[----:B------:R-:W-:Y:S01]  /*19a30*/  STS.64 [R16.X4], R160 ;  /* 0x000000a010007388 */ /* 0x000fe20000004a00 */
[----:B------:R-:W-:Y:S01]  /*19a40*/  SEL R13, R13, 0xffffffc0, !P1 ;  /* 0xffffffc00d0d7807 */ /* 0x000fe20004800000 */
[----:B------:R-:W-:Y:S01]  /*19a50*/  IMAD.IADD R17, R15, 0x1, R14 ;  /* 0x000000010f117824 */ /* 0x000fe200078e020e */
[----:B------:R-:W-:Y:S01]  /*19a60*/  LOP3.LUT R5, R5, 0xffffffe0, RZ, 0xc0, !PT ;  /* 0xffffffe005057812 */ /* 0x000fe200078ec0ff */
[----:B------:R1:W-:Y:S01]  /*19a70*/  STS.64 [R16.X4+0x800], R162 ;  /* 0x000800a210007388 */ /* 0x0003e20000004a00 */
[----:B------:R-:W-:Y:S01]  /*19a80*/  IADD3 R18, R15, R13, RZ ;  /* 0x0000000d0f127210 */ /* 0x000fe20007ffe0ff */
[----:B------:R-:W-:Y:S01]  /*19a90*/  IMAD.IADD R19, R17, 0x1, R13 ;  /* 0x0000000111137824 */ /* 0x000fe200078e020d */
[----:B------:R-:W-:Y:S01]  /*19aa0*/  IADD3 R5, -R5, R3, RZ ;  /* 0x0000000305057210 */ /* 0x000fe20007ffe1ff */
[----:B------:R-:W-:Y:S01]  /*19ab0*/  STS.64 [R17], R156 ;  /* 0x0000009c11007388 */ /* 0x000fe20000000a00 */
[----:B------:R-:W-:-:S02]  /*19ac0*/  SHF.L.U32 R10, R10, 0x2, RZ ;  /* 0x000000020a0a7819 */ /* 0x000fc400000006ff */
[----:B------:R-:W-:Y:S01]  /*19ad0*/  LOP3.LUT P0, RZ, R5, 0x3, RZ, 0xc0, !PT ;  /* 0x0000000305ff7812 */ /* 0x000fe2000780c0ff */
[----:B------:R-:W-:Y:S01]  /*19ae0*/  STS.64 [R17+0x800], R158 ;  /* 0x0008009e11007388 */ /* 0x000fe20000000a00 */
[----:B------:R-:W-:Y:S02]  /*19af0*/  IMAD.MOV.U32 R5, RZ, RZ, -0x800000 ;  /* 0xff800000ff057424 */ /* 0x000fe400078e00ff */
[----:B------:R-:W-:Y:S01]  /*19b00*/  @P3 FFMA.FTZ R5, R0, c[0x0][0x238], R6 ;  /* 0x00008e0000053a23 */ /* 0x000fe20000010006 */
[----:B------:R-:W-:Y:S04]  /*19b10*/  STS.64 [R18], R152 ;  /* 0x0000009812007388 */ /* 0x000fe80000000a00 */
[----:B------:R-:W-:Y:S04]  /*19b20*/  STS.64 [R18+0x800], R154 ;  /* 0x0008009a12007388 */ /* 0x000fe80000000a00 */
[----:B------:R-:W-:Y:S04]  /*19b30*/  STS.64 [R19], R132 ;  /* 0x0000008413007388 */ /* 0x000fe80000000a00 */
[----:B------:R-:W-:Y:S01]  /*19b40*/  STS.64 [R19+0x800], R134 ;  /* 0x0008008613007388 */ /* 0x000fe20000000a00 */
[----:B-1----:R-:W-:-:S02]  /*19b50*/  IADD3 R16, R15, 0x80, RZ ;  /* 0x000000800f107810 */ /* 0x002fc40007ffe0ff */
[----:B------:R-:W-:-:S04]  /*19b60*/  @P2 IADD3 R16, R15, -0x80, RZ ;  /* 0xffffff800f102810 */ /* 0x000fc80007ffe0ff */
[----:B------:R-:W-:Y:S01]  /*19b70*/  IADD3 R14, R14, R16, RZ ;  /* 0x000000100e0e7210 */ /* 0x000fe20007ffe0ff */
[----:B------:R-:W-:Y:S04]  /*19b80*/  STS.64 [R16], R136 ;  /* 0x0000008810007388 */ /* 0x000fe80000000a00 */
[----:B------:R1:W-:Y:S04]  /*19b90*/  STS.64 [R16+0x800], R138 ;  /* 0x0008008a10007388 */ /* 0x0003e80000000a00 */
[----:B------:R-:W-:Y:S04]  /*19ba0*/  STS.64 [R14], R148 ;  /* 0x000000940e007388 */ /* 0x000fe80000000a00 */
[----:B------:R-:W-:Y:S01]  /*19bb0*/  STS.64 [R14+0x800], R150 ;  /* 0x000800960e007388 */ /* 0x000fe20000000a00 */
[C---:B-1----:R-:W-:Y:S01]  /*19bc0*/  IMAD.IADD R16, R13.reuse, 0x1, R16 ;  /* 0x000000010d107824 */ /* 0x042fe200078e0210 */
[----:B------:R-:W-:-:S04]  /*19bd0*/  IADD3 R13, R13, R14, RZ ;  /* 0x0000000e0d0d7210 */ /* 0x000fc80007ffe0ff */
[----:B------:R-:W-:Y:S04]  /*19be0*/  STS.64 [R16], R140 ;  /* 0x0000008c10007388 */ /* 0x000fe80000000a00 */
[----:B------:R-:W-:Y:S04]  /*19bf0*/  STS.64 [R16+0x800], R142 ;  /* 0x0008008e10007388 */ /* 0x000fe80000000a00 */
[----:B------:R-:W-:Y:S04]  /*19c00*/  STS.64 [R13], R144 ;  /* 0x000000900d007388 */ /* 0x000fe80000000a00 */
[----:B------:R-:W-:Y:S04]  /*19c10*/  STS.64 [R13+0x800], R146 ;  /* 0x000800920d007388 */ /* 0x000fe80000000a00 */
[----:B------:R-:W-:Y:S06]  /*19c20*/  BAR.SYNC.DEFER_BLOCKING 0x0 ;  /* 0x0000000000007b1d */ /* 0x000fec0000010000 */
[----:B------:R-:W1:Y:S04]  /*19c30*/  LDS.128 R40, [R9.X4] ;  /* 0x0000000009287984 */ /* 0x000e680000004c00 */
[----:B------:R-:W2:Y:S04]  /*19c40*/  LDS.128 R36, [R9.X4+0x800] ;  /* 0x0008000009247984 */ /* 0x000ea80000004c00 */
[----:B------:R-:W3:Y:S04]  /*19c50*/  LDS.128 R32, [R9.X4+0x1000] ;  /* 0x0010000009207984 */ /* 0x000ee80000004c00 */
[----:B------:R-:W4:Y:S04]  /*19c60*/  LDS.128 R28, [R9.X4+0x1800] ;  /* 0x00180000091c7984 */ /* 0x000f280000004c00 */
[----:B------:R-:W1:Y:S04]  /*19c70*/  LDS.128 R24, [R9.X4+0x2000] ;  /* 0x0020000009187984 */ /* 0x000e680000004c00 */
[----:B------:R-:W1:Y:S04]  /*19c80*/  LDS.128 R20, [R9.X4+0x2800] ;  /* 0x0028000009147984 */ /* 0x000e680000004c00 */
[----:B------:R-:W1:Y:S04]  /*19c90*/  LDS.128 R16, [R9.X4+0x3000] ;  /* 0x0030000009107984 */ /* 0x000e680000004c00 */
[----:B------:R5:W1:Y:S02]  /*19ca0*/  LDS.128 R44, [R9.X4+0x3800] ;  /* 0x00380000092c7984 */ /* 0x000a640000004c00 */
[----:B-----5:R-:W-:-:S02]  /*19cb0*/  LEA.HI R9, R11, R4, RZ, 0x5 ;  /* 0x000000040b097211 */ /* 0x020fc400078f28ff */
[----:B------:R-:W-:Y:S02]  /*19cc0*/  SHF.R.S32.HI R11, RZ, 0x1f, R8 ;  /* 0x0000001fff0b7819 */ /* 0x000fe40000011408 */
[----:B------:R-:W-:Y:S02]  /*19cd0*/  LOP3.LUT R9, R9, 0xffffffe0, RZ, 0xc0, !PT ;  /* 0xffffffe009097812 */ /* 0x000fe400078ec0ff */
[----:B------:R-:W-:-:S03]  /*19ce0*/  LEA.HI R11, R11, R8, RZ, 0x2 ;  /* 0x000000080b0b7211 */ /* 0x000fc600078f10ff */
[----:B------:R-:W-:Y:S01]  /*19cf0*/  IMAD.IADD R9, R4, 0x1, -R9 ;  /* 0x0000000104097824 */ /* 0x000fe200078e0a09 */
[----:B------:R-:W-:Y:S02]  /*19d00*/  LOP3.LUT R11, R11, 0xffffffc, RZ, 0xc0, !PT ;  /* 0x0ffffffc0b0b7812 */ /* 0x000fe400078ec0ff */
[----:B------:R-:W-:Y:S01]  /*19d10*/  MOV R4, 0xff800000 ;  /* 0xff80000000047802 */ /* 0x000fe20000000f00 */
[----:B------:R-:W-:Y:S01]  /*19d20*/  @P4 FFMA.FTZ R4, R2, c[0x0][0x238], R7 ;  /* 0x00008e0002044a23 */ /* 0x000fe20000010007 */
[----:B------:R-:W-:Y:S01]  /*19d30*/  SHF.R.S32.HI R3, RZ, 0x1f, R9 ;  /* 0x0000001fff037819 */ /* 0x000fe20000011409 */
[----:B------:R-:W-:-:S03]  /*19d40*/  IMAD.IADD R11, R8, 0x1, -R11 ;  /* 0x00000001080b7824 */ /* 0x000fc600078e0a0b */
[----:B------:R-:W-:-:S04]  /*19d50*/  LEA.HI R3, R3, R9, RZ, 0x2 ;  /* 0x0000000903037211 */ /* 0x000fc800078f10ff */
[----:B------:R-:W-:-:S04]  /*19d60*/  SHF.R.S32.HI R3, RZ, 0x2, R3 ;  /* 0x00000002ff037819 */ /* 0x000fc80000011403 */
[----:B------:R-:W-:Y:S01]  /*19d70*/  LEA R3, R11, R3, 0x4 ;  /* 0x000000030b037211 */ /* 0x000fe200078e20ff */
[----:B------:R-:W-:Y:S05]  /*19d80*/  @P0 BRA `(.L_x_1545) ;  /* 0x000000b000000947 */ /* 0x000fea0003800000 */
[C---:B-1234-:R-:W-:Y:S01]  /*19d90*/  IADD3 R7, R3.reuse, 0x8, RZ ;  /* 0x0000000803077810 */ /* 0x05efe20007ffe0ff */
[----:B------:R-:W-:Y:S01]  /*19da0*/  IMAD.U32 R0, RZ, RZ, UR5 ;  /* 0x00000005ff007e24 */ /* 0x000fe2000f8e00ff */
[----:B------:R-:W-:Y:S02]  /*19db0*/  SHF.R.S32.HI R6, RZ, 0x1f, R3 ;  /* 0x0000001fff067819 */ /* 0x000fe40000011403 */
[C---:B------:R-:W-:Y:S02]  /*19dc0*/  IADD3 R2, P0, R3.reuse, UR5, RZ ;  /* 0x0000000503027c10 */ /* 0x040fe4000ff1e0ff */
[----:B------:R-:W-:Y:S02]  /*19dd0*/  ISETP.GE.AND P2, PT, R3, UR16, PT ;  /* 0x0000001003007c0c */ /* 0x000fe4000bf46270 */
[----:B------:R-:W-:Y:S02]  /*19de0*/  ISETP.GE.AND P1, PT, R7, UR16, PT ;  /* 0x0000001007007c0c */ /* 0x000fe4000bf26270 */
[----:B------:R-:W-:-:S02]  /*19df0*/  LEA.HI.X.SX32 R0, R0, R6, 0x1, P0 ;  /* 0x0000000600007211 */ /* 0x000fc400000f0eff */
[----:B------:R-:W-:-:S04]  /*19e00*/  LEA R6, P0, R2, c[0x0][0x208], 0x2 ;  /* 0x0000820002067a11 */ /* 0x000fc800078010ff */
[----:B------:R-:W-:-:S05]  /*19e10*/  LEA.HI.X R7, R2, c[0x0][0x20c], R0, 0x2, P0 ;  /* 0x0000830002077a11 */ /* 0x000fca00000f1400 */
[----:B------:R1:W-:Y:S04]  /*19e20*/  @!P2 STG.E [R6.64], R4 ;  /* 0x000000040600a986 */ /* 0x0003e8000c101914 */
[----:B------:R1:W-:Y:S02]  /*19e30*/  @!P1 STG.E [R6.64+0x20], R5 ;  /* 0x0000200506009986 */ /* 0x0003e4000c101914 */
.L_x_1545:
[----:B-1234-:R-:W-:Y:S05]  /*19e40*/  BSYNC B0 ;  /* 0x0000000000007941 */ /* 0x01efea0003800000 */
.L_x_1544:
[--C-:B------:R-:W-:Y:S01]  /*19e50*/  SHF.R.S32.HI R11, RZ, 0x1f, R10.reuse ;  /* 0x0000001fff0b7819 */ /* 0x100fe2000001140a */
[----:B------:R-:W-:Y:S01]  /*19e60*/  ULDC UR4, c[0x0][0x22c] ;  /* 0x00008b0000047ab9 */ /* 0x000fe20000000800 */
[----:B------:R-:W-:Y:S01]  /*19e70*/  ISETP.GE.AND P0, PT, R10, c[0x0][0x220], PT ;  /* 0x000088000a007a0c */ /* 0x000fe20003f06270 */
[----:B------:R-:W-:Y:S01]  /*19e80*/  UIMAD UR4, UR5, UR4, URZ ;  /* 0x00000004050472a4 */ /* 0x000fe2000f8e023f */
[C---:B------:R-:W-:Y:S01]  /*19e90*/  IADD3 R2, R12.reuse, 0x8, RZ ;  /* 0x000000080c027810 */ /* 0x040fe20007ffe0ff */
[C---:B------:R-:W-:Y:S01]  /*19ea0*/  IMAD.WIDE R4, R12.reuse, 0x40, R10 ;  /* 0x000000400c047825 */ /* 0x040fe200078e020a */
[----:B------:R-:W-:-:S02]  /*19eb0*/  IADD3 R0, R12, 0x10, RZ ;  /* 0x000000100c007810 */ /* 0x000fc40007ffe0ff */
[----:B------:R-:W-:Y:S01]  /*19ec0*/  ISETP.GE.OR P6, PT, R2, UR16, P0 ;  /* 0x0000001002007c0c */ /* 0x000fe200087c6670 */
[----:B------:R-:W-:Y:S01]  /*19ed0*/  IMAD.U32 R3, RZ, RZ, UR4 ;  /* 0x00000004ff037e24 */ /* 0x000fe2000f8e00ff */
[----:B------:R-:W-:Y:S02]  /*19ee0*/  IADD3 R4, P1, R4, UR4, RZ ;  /* 0x0000000404047c10 */ /* 0x000fe4000ff3e0ff */
[----:B------:R-:W-:Y:S02]  /*19ef0*/  ISETP.GE.OR P5, PT, R0, UR16, P0 ;  /* 0x0000001000007c0c */ /* 0x000fe400087a6670 */
[----:B------:R-:W-:Y:S02]  /*19f00*/  LEA.HI.X.SX32 R3, R3, R5, 0x1, P1 ;  /* 0x0000000503037211 */ /* 0x000fe400008f0eff */
[----:B------:R-:W-:Y:S02]  /*19f10*/  LEA R6, P1, R4, c[0x0][0x1d8], 0x2 ;  /* 0x0000760004067a11 */ /* 0x000fe400078210ff */
[----:B------:R-:W-:-:S02]  /*19f20*/  IADD3 R2, R12, 0x28, RZ ;  /* 0x000000280c027810 */ /* 0x000fc40007ffe0ff */
[----:B------:R-:W-:Y:S02]  /*19f30*/  LEA.HI.X R7, R4, c[0x0][0x1dc], R3, 0x2, P1 ;  /* 0x0000770004077a11 */ /* 0x000fe400008f1403 */
[C---:B------:R-:W-:Y:S02]  /*19f40*/  IADD3 R4, R12.reuse, 0x18, RZ ;  /* 0x000000180c047810 */ /* 0x040fe40007ffe0ff */
[C---:B------:R-:W-:Y:S01]  /*19f50*/  IADD3 R3, R12.reuse, 0x20, RZ ;  /* 0x000000200c037810 */ /* 0x040fe20007ffe0ff */
[----:B------:R1:W-:Y:S01]  /*19f60*/  @!P6 STG.E.128 [R6.64+0x800], R36 ;  /* 0x000800240600e986 */ /* 0x0003e2000c101d14 */
[C---:B------:R-:W-:Y:S02]  /*19f70*/  IADD3 R0, R12.reuse, 0x30, RZ ;  /* 0x000000300c007810 */ /* 0x040fe40007ffe0ff */
[C---:B------:R-:W-:Y:S01]  /*19f80*/  ISETP.GE.OR P6, PT, R12.reuse, UR16, P0 ;  /* 0x000000100c007c0c */ /* 0x040fe200087c6670 */
[----:B------:R1:W-:Y:S01]  /*19f90*/  @!P5 STG.E.128 [R6.64+0x1000], R32 ;  /* 0x001000200600d986 */ /* 0x0003e2000c101d14 */
[----:B------:R-:W-:-:S02]  /*19fa0*/  IADD3 R12, R12, 0x38, RZ ;  /* 0x000000380c0c7810 */ /* 0x000fc40007ffe0ff */
[----:B------:R-:W-:Y:S02]  /*19fb0*/  ISETP.GE.OR P4, PT, R4, UR16, P0 ;  /* 0x0000001004007c0c */ /* 0x000fe40008786670 */
[----:B------:R-:W-:Y:S02]  /*19fc0*/  ISETP.GE.OR P3, PT, R3, UR16, P0 ;  /* 0x0000001003007c0c */ /* 0x000fe40008766670 */
[----:B------:R-:W-:Y:S02]  /*19fd0*/  ISETP.GE.OR P2, PT, R2, UR16, P0 ;  /* 0x0000001002007c0c */ /* 0x000fe40008746670 */
[----:B------:R-:W-:Y:S02]  /*19fe0*/  ISETP.GE.OR P1, PT, R0, UR16, P0 ;  /* 0x0000001000007c0c */ /* 0x000fe40008726670 */
[----:B------:R-:W-:Y:S01]  /*19ff0*/  ISETP.GE.OR P0, PT, R12, UR16, P0 ;  /* 0x000000100c007c0c */ /* 0x000fe20008706670 */
[----:B------:R1:W-:Y:S04]  /*1a000*/  @!P6 STG.E.64 [R6.64], R40 ;  /* 0x000000280600e986 */ /* 0x0003e8000c101b14 */
[----:B------:R1:W-:Y:S04]  /*1a010*/  @!P4 STG.E.128 [R6.64+0x1800], R28 ;  /* 0x0018001c0600c986 */ /* 0x0003e8000c101d14 */
[----:B------:R1:W-:Y:S04]  /*1a020*/  @!P3 STG.E.128 [R6.64+0x2000], R24 ;  /* 0x002000180600b986 */ /* 0x0003e8000c101d14 */
[----:B------:R1:W-:Y:S04]  /*1a030*/  @!P2 STG.E.128 [R6.64+0x2800], R20 ;  /* 0x002800140600a986 */ /* 0x0003e8000c101d14 */
[----:B------:R1:W-:Y:S04]  /*1a040*/  @!P1 STG.E.128 [R6.64+0x3000], R16 ;  /* 0x0030001006009986 */ /* 0x0003e8000c101d14 */
[----:B------:R1:W-:Y:S01]  /*1a050*/  @!P6 STG.E.64 [R6.64+0x8], R42 ;  /* 0x0000082a0600e986 */ /* 0x0003e2000c101b14 */
[----:B------:R-:W-:Y:S05]  /*1a060*/  @P0 EXIT ;  /* 0x000000000000094d */ /* 0x000fea0003800000 */
[----:B------:R-:W-:Y:S01]  /*1a070*/  STG.E.128 [R6.64+0x3800], R44 ;  /* 0x0038002c06007986 */ /* 0x000fe2000c101d14 */
[----:B------:R-:W-:Y:S05]  /*1a080*/  EXIT ;  /* 0x000000000000794d */ /* 0x000fea0003800000 */
.L_x_1546:
        /* <DEDUP_REMOVED lines=15> */
.L_x_7868:


//--------------------- .text._ZN5flash24flash_fwd_splitkv_kernelI23Flash_fwd_kernel_traitsILi64ELi64ELi256ELi4ELb0ELb0EN7cutlass10bfloat16_tE19Flash_kernel_traitsILi64ELi64ELi256ELi4ES3_EELb1ELb0ELb0ELb0ELb0ELb1ELb1ELb0EEEvNS_16Flash_fwd_paramsE --------------------------
	.section	.text._ZN5flash24flash_fwd_splitkv_kernelI23Flash_fwd_kernel_traitsILi64ELi64ELi256ELi4ELb0ELb0EN7cutlass10bfloat16_tE19Flash_kernel_traitsILi64ELi64ELi256ELi4ES3_EELb1ELb0ELb0ELb0ELb0ELb1ELb1ELb0EEEvNS_16Flash_fwd_paramsE,"ax",@progbits
	.sectioninfo	@"SHI_REGISTERS=255"
	.align	128
        .global         _ZN5flash24flash_fwd_splitkv_kernelI23Flash_fwd_kernel_traitsILi64ELi64ELi256ELi4ELb0ELb0EN7cutlass10bfloat16_tE19Flash_kernel_traitsILi64ELi64ELi256ELi4ES3_EELb1ELb0ELb0ELb0ELb0ELb1ELb1ELb0EEEvNS_16Flash_fwd_paramsE
        .type           _ZN5flash24flash_fwd_splitkv_kernelI23Flash_fwd_kernel_traitsILi64ELi64ELi256ELi4ELb0ELb0EN7cutlass10bfloat16_tE19Flash_kernel_traitsILi64ELi64ELi256ELi4ES3_EELb1ELb0ELb0ELb0ELb0ELb1ELb1ELb0EEEvNS_16Flash_fwd_paramsE,@function
        .size           _ZN5flash24flash_fwd_splitkv_kernelI23Flash_fwd_kernel_traitsILi64ELi64ELi256ELi4ELb0ELb0EN7cutlass10bfloat16_tE19Flash_kernel_traitsILi64ELi64ELi256ELi4ES3_EELb1ELb0ELb0ELb0ELb0ELb1ELb1ELb0EEEvNS_16Flash_fwd_paramsE,(.L_x_7869 - _ZN5flash24flash_fwd_splitkv_kernelI23Flash_fwd_kernel_traitsILi64ELi64ELi256ELi4ELb0ELb0EN7cutlass10bfloat16_tE19Flash_kernel_traitsILi64ELi64ELi256ELi4ES3_EELb1ELb0ELb0ELb0ELb0ELb1ELb1ELb0EEEvNS_16Flash_fwd_paramsE)
        .other          _ZN5flash24flash_fwd_splitkv_kernelI23Flash_fwd_kernel_traitsILi64ELi64ELi256ELi4ELb0ELb0EN7cutlass10bfloat16_tE19Flash_kernel_traitsILi64ELi64ELi256ELi4ES3_EELb1ELb0ELb0ELb0ELb0ELb1ELb1ELb0EEEvNS_16Flash_fwd_paramsE,@"STO_CUDA_ENTRY STV_DEFAULT"
_ZN5flash24flash_fwd_splitkv_kernelI23Flash_fwd_kernel_traitsILi64ELi64ELi256ELi4ELb0ELb0EN7cutlass10bfloat16_tE19Flash_kernel_traitsILi64ELi64ELi256ELi4ES3_EELb1ELb0ELb0ELb0ELb0ELb1ELb1ELb0EEEvNS_16Flash_fwd_paramsE:
.text._ZN5flash24flash_fwd_splitkv_kernelI23Flash_fwd_kernel_traitsILi64ELi64ELi256ELi4ELb0ELb0EN7cutlass10bfloat16_tE19Flash_kernel_traitsILi64ELi64ELi256ELi4ES3_EELb1ELb0ELb0ELb0ELb0ELb1ELb1ELb0EEEvNS_16Flash_fwd_paramsE:
        /* <DEDUP_REMOVED lines=48> */
[----:B------:R-:W-:-:S06]  /*0300*/  UIMAD.WIDE UR10, UR17, UR9, UR10 ;  /* 0x00000009110a72a5 */ /* 0x000fcc000f8e020a */
[----:B------:R-:W-:Y:S02]  /*0310*/  IMAD.U32 R6, RZ, RZ, UR10 ;  /* 0x0000000aff067e24 */ /* 0x000fe4000f8e00ff */
[----:B-1----:R-:W-:Y:S02]  /*0320*/  IMAD.U32 R2, RZ, RZ, UR6 ;  /* 0x00000006ff027e24 */ /* 0x002fe4000f8e00ff */
[----:B------:R-:W-:-:S05]  /*0330*/  IMAD.U32 R3, RZ, RZ, UR7 ;  /* 0x00000007ff037e24 */ /* 0x000fca000f8e00ff */
[----:B------:R1:W4:Y:S01]  /*0340*/  @P0 LDG.E R0, [R2.64] ;  /* 0x0000001402000981 */ /* 0x000322000c1e1900 */
[----:B------:R-:W-:-:S05]  /*0350*/  IMAD.U32 R7, RZ, RZ, UR11 ;  /* 0x0000000bff077e24 */ /* 0x000fca000f8e00ff */
[----:B-1----:R-:W5:Y:S01]  /*0360*/  @!P1 LDG.E R2, [R6.64] ;  /* 0x0000001406029981 */ /* 0x002f62000c1e1900 */
[----:B------:R-:W-:Y:S02]  /*0370*/  UMOV UR16, 0xffffffff ;  /* 0xffffffff00107882 */ /* 0x000fe40000000000 */
[----:B------:R-:W-:Y:S01]  /*0380*/  UMOV UR23, URZ ;  /* 0x0000003f00177c82 */ /* 0x000fe20008000000 */
[----:B------:R-:W1:Y:S01]  /*0390*/  S2R R29, SR_TID.X ;  /* 0x00000000001d7919 */ /* 0x000e620000002100 */
        /* <DEDUP_REMOVED lines=10> */
[----:B--2---:R-:W-:-:S07]  /*0440*/  @UP0 UIADD3 UR14, UR14, -UR16, URZ ;  /* 0x800000100e0e0290 */ /* 0x004fce000fffe03f */
[----:B------:R-:W-:Y:S01]  /*0450*/  @!UP0 ULDC UR14, c[0x0][0x214] ;  /* 0x00008500000e8ab9 */ /* 0x000fe20000000800 */
[----:B-----5:R3:W2:Y:S04]  /*0460*/  @!P1 R2UR UR24, R2 ;  /* 0x00000000021893c2 */ /* 0x0206a800000e0000 */
        /* <DEDUP_REMOVED lines=8> */
.L_x_1547:
[----:B------:R-:W-:Y:S02]  /*04f0*/  ULDC UR6, c[0x0][0x218] ;  /* 0x0000860000067ab9 */ /* 0x000fe40000000800 */
.L_x_1548:
        /* <DEDUP_REMOVED lines=35> */
[----:B-1----:R1:W2:Y:S02]  /*0730*/  R2UR UR19, R0 ;  /* 0x00000000001373c2 */ /* 0x0022a400000e0000 */
[----:B-1----:R-:W-:Y:S01]  /*0740*/  IMAD.U32 R0, RZ, RZ, UR10 ;  /* 0x0000000aff007e24 */ /* 0x002fe2000f8e00ff */
[----:B--2---:R-:W-:Y:S02]  /*0750*/  UIADD3 UR4, URZ, -UR19, URZ ;  /* 0x800000133f047290 */ /* 0x004fe4000fffe03f */
        /* <DEDUP_REMOVED lines=38> */
[----:B------:R-:W-:Y:S01]  /*09c0*/  SHF.R.S32.HI R0, RZ, 0x1f, R29 ;  /* 0x0000001fff007819 */ /* 0x000fe2000001141d */
        /* <DEDUP_REMOVED lines=10> */
[----:B------:R-:W-:Y:S02]  /*0a70*/  IADD3 R9, R0, 0x20, RZ ;  /* 0x0000002000097810 */ /* 0x000fe40007ffe0ff */
[----:B------:R-:W-:Y:S01]  /*0a80*/  IMAD.SHL.U32 R2, R6, 0x4, RZ ;  /* 0x0000000406027824 */ /* 0x000fe200078e00ff */
[----:B------:R-:W-:Y:S01]  /*0a90*/  UIMAD UR4, UR8, UR4, URZ ;  /* 0x00000004080472a4 */ /* 0x000fe2000f8e023f */
[C---:B------:R-:W-:Y:S01]  /*0aa0*/  IADD3 R8, R0.reuse, 0x28, RZ ;  /* 0x0000002800087810 */ /* 0x040fe20007ffe0ff */
[----:B------:R-:W-:Y:S01]  /*0ab0*/  USHF.R.S32.HI UR5, URZ, 0x1f, UR8 ;  /* 0x0000001f3f057899 */ /* 0x000fe20008011408 */
[----:B------:R-:W-:Y:S02]  /*0ac0*/  IADD3 R10, R0, 0x8, RZ ;  /* 0x00000008000a7810 */ /* 0x000fe40007ffe0ff */
[----:B------:R-:W-:Y:S01]  /*0ad0*/  SHF.R.S32.HI R3, RZ, 0x1f, R2 ;  /* 0x0000001fff037819 */ /* 0x000fe20000011402 */
[----:B------:R-:W-:Y:S01]  /*0ae0*/  IMAD.U32 R7, RZ, RZ, UR4 ;  /* 0x00000004ff077e24 */ /* 0x000fe2000f8e00ff */
[----:B------:R-:W-:-:S02]  /*0af0*/  ISETP.GE.AND P1, PT, R2, c[0x0][0x220], PT ;  /* 0x0000880002007a0c */ /* 0x000fc40003f26270 */
[C---:B------:R-:W-:Y:S01]  /*0b00*/  IADD3 R11, R0.reuse, 0x10, RZ ;  /* 0x00000010000b7810 */ /* 0x040fe20007ffe0ff */
[C---:B------:R-:W-:Y:S01]  /*0b10*/  IMAD.WIDE R4, R0.reuse, 0x40, R2 ;  /* 0x0000004000047825 */ /* 0x040fe200078e0202 */
[----:B------:R-:W-:-:S04]  /*0b20*/  IADD3 R2, R0, 0x18, RZ ;  /* 0x0000001800027810 */ /* 0x000fc80007ffe0ff */
[----:B------:R-:W-:Y:S01]  /*0b30*/  IADD3 R3, P0, R4, UR4, RZ ;  /* 0x0000000404037c10 */ /* 0x000fe2000ff1e0ff */
[----:B------:R-:W-:-:S03]  /*0b40*/  UIADD3 UR4, -UR12, UR14, URZ ;  /* 0x0000000e0c047290 */ /* 0x000fc6000fffe13f */
[----:B------:R-:W-:Y:S02]  /*0b50*/  LEA.HI.X.SX32 R5, R7, R5, 0x1, P0 ;  /* 0x0000000507057211 */ /* 0x000fe400000f0eff */
[C---:B------:R-:W-:Y:S02]  /*0b60*/  LEA R4, P0, R3.reuse, c[0x0][0x1d8], 0x2 ;  /* 0x0000760003047a11 */ /* 0x040fe400078010ff */
[----:B------:R-:W-:Y:S02]  /*0b70*/  ISETP.GE.OR P6, PT, R2, UR4, P1 ;  /* 0x0000000402007c0c */ /* 0x000fe40008fc6670 */
[----:B------:R-:W-:Y:S02]  /*0b80*/  LEA.HI.X R5, R3, c[0x0][0x1dc], R5, 0x2, P0 ;  /* 0x0000770003057a11 */ /* 0x000fe400000f1405 */
[----:B------:R-:W-:Y:S02]  /*0b90*/  ISETP.GE.OR P0, PT, R9, UR4, P1 ;  /* 0x0000000409007c0c */ /* 0x000fe40008f06670 */
[----:B------:R-:W-:-:S02]  /*0ba0*/  ISETP.GE.OR P5, PT, R0, UR4, P1 ;  /* 0x0000000400007c0c */ /* 0x000fc40008fa6670 */
[----:B------:R-:W-:Y:S02]  /*0bb0*/  ISETP.GE.OR P3, PT, R8, UR4, P1 ;  /* 0x0000000408007c0c */ /* 0x000fe40008f66670 */
[----:B------:R-:W-:Y:S02]  /*0bc0*/  ISETP.GE.OR P2, PT, R10, UR4, P1 ;  /* 0x000000040a007c0c */ /* 0x000fe40008f46670 */
[----:B------:R-:W-:Y:S01]  /*0bd0*/  IADD3 R7, R0, 0x30, RZ ;  /* 0x0000003000077810 */ /* 0x000fe20007ffe0ff */
[----:B------:R-:W-:Y:S01]  /*0be0*/  @!P6 STG.E.128 [R4.64+0x1800], RZ ;  /* 0x001800ff0400e986 */ /* 0x000fe2000c101d14 */
[----:B------:R-:W-:Y:S02]  /*0bf0*/  ISETP.NE.AND P6, PT, R6, RZ, PT ;  /* 0x000000ff0600720c */ /* 0x000fe40003fc5270 */
[----:B------:R-:W-:Y:S01]  /*0c00*/  ISETP.GE.OR P4, PT, R11, UR4, P1 ;  /* 0x000000040b007c0c */ /* 0x000fe20008f86670 */
[----:B------:R-:W-:Y:S01]  /*0c10*/  @!P0 STG.E.128 [R4.64+0x2000], RZ ;  /* 0x002000ff04008986 */ /* 0x000fe2000c101d14 */
[----:B------:R-:W-:-:S02]  /*0c20*/  IADD3 R3, P0, R0, UR8, RZ ;  /* 0x0000000800037c10 */ /* 0x000fc4000ff1e0ff */
[----:B------:R-:W-:Y:S01]  /*0c30*/  ISETP.GE.OR P6, PT, R0, UR4, P6 ;  /* 0x0000000400007c0c */ /* 0x000fe2000b7c6670 */
[----:B------:R-:W-:Y:S01]  /*0c40*/  @!P5 STG.E.128 [R4.64], RZ ;  /* 0x000000ff0400d986 */ /* 0x000fe2000c101d14 */
[----:B------:R-:W-:Y:S02]  /*0c50*/  ISETP.GE.AND P5, PT, R10, UR4, PT ;  /* 0x000000040a007c0c */ /* 0x000fe4000bfa6270 */
[----:B------:R-:W-:Y:S01]  /*0c60*/  IADD3 R10, R0, 0x38, RZ ;  /* 0x00000038000a7810 */ /* 0x000fe20007ffe0ff */
[----:B------:R-:W-:Y:S01]  /*0c70*/  @!P3 STG.E.128 [R4.64+0x2800], RZ ;  /* 0x002800ff0400b986 */ /* 0x000fe2000c101d14 */
[----:B------:R-:W-:Y:S02]  /*0c80*/  ISETP.GE.AND P3, PT, R2, UR4, PT ;  /* 0x0000000402007c0c */ /* 0x000fe4000bf66270 */
[----:B------:R-:W-:Y:S01]  /*0c90*/  LEA.HI.X.SX32 R0, R0, UR5, 0x1, P0 ;  /* 0x0000000500007c11 */ /* 0x000fe200080f0eff */
[----:B------:R-:W-:Y:S01]  /*0ca0*/  @!P2 STG.E.128 [R4.64+0x800], RZ ;  /* 0x000800ff0400a986 */ /* 0x000fe2000c101d14 */
[----:B------:R-:W-:-:S02]  /*0cb0*/  LEA R2, P0, R3, c[0x0][0x208], 0x2 ;  /* 0x0000820003027a11 */ /* 0x000fc400078010ff */
[----:B------:R-:W-:Y:S01]  /*0cc0*/  ISETP.NE.OR P5, PT, R6, RZ, P5 ;  /* 0x000000ff0600720c */ /* 0x000fe20002fa5670 */
[----:B------:R-:W-:Y:S01]  /*0cd0*/  @!P4 STG.E.128 [R4.64+0x1000], RZ ;  /* 0x001000ff0400c986 */ /* 0x000fe2000c101d14 */
[----:B------:R-:W-:Y:S02]  /*0ce0*/  LEA.HI.X R3, R3, c[0x0][0x20c], R0, 0x2, P0 ;  /* 0x0000830003037a11 */ /* 0x000fe400000f1400 */
[C---:B------:R-:W-:Y:S02]  /*0cf0*/  ISETP.GE.AND P0, PT, R7.reuse, UR4, PT ;  /* 0x0000000407007c0c */ /* 0x040fe4000bf06270 */
[----:B------:R-:W-:Y:S02]  /*0d00*/  ISETP.GE.OR P2, PT, R7, UR4, P1 ;  /* 0x0000000407007c0c */ /* 0x000fe40008f46670 */
[----:B------:R-:W-:Y:S02]  /*0d10*/  ISETP.GE.OR P1, PT, R10, UR4, P1 ;  /* 0x000000040a007c0c */ /* 0x000fe40008f26670 */
[----:B------:R-:W-:-:S02]  /*0d20*/  ISETP.NE.OR P0, PT, R6, RZ, P0 ;  /* 0x000000ff0600720c */ /* 0x000fc40000705670 */
[----:B------:R-:W-:Y:S01]  /*0d30*/  ISETP.GE.AND P4, PT, R11, UR4, PT ;  /* 0x000000040b007c0c */ /* 0x000fe2000bf86270 */
[----:B------:R-:W-:Y:S01]  /*0d40*/  @!P5 IMAD.MOV.U32 R0, RZ, RZ, -0x800000 ;  /* 0xff800000ff00d424 */ /* 0x000fe200078e00ff */
[C---:B------:R-:W-:Y:S02]  /*0d50*/  ISETP.NE.OR P3, PT, R6.reuse, RZ, P3 ;  /* 0x000000ff0600720c */ /* 0x040fe40001f65670 */
[----:B------:R-:W-:-:S03]  /*0d60*/  ISETP.NE.OR P4, PT, R6, RZ, P4 ;  /* 0x000000ff0600720c */ /* 0x000fc60002785670 */
[----:B------:R-:W-:Y:S01]  /*0d70*/  @!P2 STG.E.128 [R4.64+0x3000], RZ ;  /* 0x003000ff0400a986 */ /* 0x000fe2000c101d14 */
[----:B------:R-:W-:-:S03]  /*0d80*/  ISETP.GE.AND P2, PT, R9, UR4, PT ;  /* 0x0000000409007c0c */ /* 0x000fc6000bf46270 */
[----:B------:R1:W-:Y:S01]  /*0d90*/  @!P1 STG.E.128 [R4.64+0x3800], RZ ;  /* 0x003800ff04009986 */ /* 0x0003e2000c101d14 */
[----:B------:R-:W-:Y:S02]  /*0da0*/  ISETP.GE.AND P1, PT, R8, UR4, PT ;  /* 0x0000000408007c0c */ /* 0x000fe4000bf26270 */
[C---:B------:R-:W-:Y:S01]  /*0db0*/  ISETP.NE.OR P2, PT, R6.reuse, RZ, P2 ;  /* 0x000000ff0600720c */ /* 0x040fe20001745670 */
[----:B------:R2:W-:Y:S01]  /*0dc0*/  @!P5 STG.E [R2.64+0x20], R0 ;  /* 0x000020000200d986 */ /* 0x0005e2000c101914 */
[----:B------:R-:W-:Y:S01]  /*0dd0*/  ISETP.NE.OR P1, PT, R6, RZ, P1 ;  /* 0x000000ff0600720c */ /* 0x000fe20000f25670 */
[----:B------:R-:W-:Y:S02]  /*0de0*/  @!P4 IMAD.MOV.U32 R8, RZ, RZ, -0x800000 ;  /* 0xff800000ff08c424 */ /* 0x000fe400078e00ff */
[----:B------:R-:W-:-:S03]  /*0df0*/  @!P3 IMAD.MOV.U32 R7, RZ, RZ, -0x800000 ;  /* 0xff800000ff07b424 */ /* 0x000fc600078e00ff */
[----:B------:R-:W-:Y:S04]  /*0e00*/  @!P4 STG.E [R2.64+0x40], R8 ;  /* 0x000040080200c986 */ /* 0x000fe8000c101914 */
[----:B------:R-:W-:Y:S01]  /*0e10*/  @!P3 STG.E [R2.64+0x60], R7 ;  /* 0x000060070200b986 */ /* 0x000fe2000c101914 */
[----:B-1----:R-:W-:Y:S02]  /*0e20*/  @!P6 IMAD.MOV.U32 R4, RZ, RZ, -0x800000 ;  /* 0xff800000ff04e424 */ /* 0x002fe400078e00ff */
[----:B------:R-:W-:-:S03]  /*0e30*/  @!P2 IMAD.MOV.U32 R5, RZ, RZ, -0x800000 ;  /* 0xff800000ff05a424 */ /* 0x000fc600078e00ff */
[----:B------:R1:W-:Y:S01]  /*0e40*/  @!P6 STG.E [R2.64], R4 ;  /* 0x000000040200e986 */ /* 0x0003e2000c101914 */
[----:B--2---:R-:W-:-:S03]  /*0e50*/  @!P0 IMAD.MOV.U32 R0, RZ, RZ, -0x800000 ;  /* 0xff800000ff008424 */ /* 0x004fc600078e00ff */
[----:B------:R2:W-:Y:S04]  /*0e60*/  @!P2 STG.E [R2.64+0x80], R5 ;  /* 0x000080050200a986 */ /* 0x0005e8000c101914 */
[----:B------:R2:W-:Y:S01]  /*0e70*/  @!P0 STG.E [R2.64+0xc0], R0 ;  /* 0x0000c00002008986 */ /* 0x0005e2000c101914 */
[----:B------:R-:W-:-:S04]  /*0e80*/  ISETP.GE.AND P0, PT, R10, UR4, PT ;  /* 0x000000040a007c0c */ /* 0x000fc8000bf06270 */
[----:B------:R-:W-:Y:S01]  /*0e90*/  ISETP.NE.OR P0, PT, R6, RZ, P0 ;  /* 0x000000ff0600720c */ /* 0x000fe20000705670 */
[----:B-1----:R-:W-:-:S05]  /*0ea0*/  @!P1 IMAD.MOV.U32 R4, RZ, RZ, -0x800000 ;  /* 0xff800000ff049424 */ /* 0x002fca00078e00ff */
[----:B------:R2:W-:Y:S07]  /*0eb0*/  @!P1 STG.E [R2.64+0xa0], R4 ;  /* 0x0000a00402009986 */ /* 0x0005ee000c101914 */
[----:B------:R-:W-:Y:S05]  /*0ec0*/  @P0 EXIT ;  /* 0x000000000000094d */ /* 0x000fea0003800000 */
[----:B--2---:R-:W-:-:S05]  /*0ed0*/  MOV R0, 0xff800000 ;  /* 0xff80000000007802 */ /* 0x004fca0000000f00 */
[----:B------:R-:W-:Y:S01]  /*0ee0*/  STG.E [R2.64+0xe0], R0 ;  /* 0x0000e00002007986 */ /* 0x000fe2000c101914 */
[----:B------:R-:W-:Y:S05]  /*0ef0*/  EXIT ;  /* 0x000000000000794d */ /* 0x000fea0003800000 */
.L_x_1549:
        /* <DEDUP_REMOVED lines=11> */
[----:B------:R1:W2:Y:S01]  /*0fb0*/  @P0 LDG.E R0, [R2.64] ;  /* 0x0000001402000981 */ /* 0x0002a2000c1e1900 */
[----:B------:R-:W-:Y:S02]  /*0fc0*/  UISETP.NE.AND.EX UP1, UPT, URZ, UR11, UPT, UP1 ;  /* 0x0000000b3f00728c */ /* 0x000fe4000bf25310 */
        /* <DEDUP_REMOVED lines=9> */
[----:B------:R-:W-:Y:S01]  /*1060*/  @UP1 UIADD3 UR4, UR27, UR4, URZ ;  /* 0x000000041b041290 */ /* 0x000fe2000fffe03f */
[----:B-1----:R-:W-:-:S03]  /*1070*/  IABS R2, c[0x0][0x2d0] ;  /* 0x0000b40000027a13 */ /* 0x002fc60000000000 */
[----:B------:R-:W-:Y:S01]  /*1080*/  @UP1 USHF.L.U64.HI UR4, UR26, 0x2, UR4 ;  /* 0x000000021a041899 */ /* 0x000fe20008010204 */
[----:B------:R1:W3:Y:S03]  /*1090*/  R2UR UR8, R2 ;  /* 0x00000000020873c2 */ /* 0x0002e600000e0000 */
[----:B------:R-:W-:Y:S02]  /*10a0*/  @UP1 UIADD3.X UR19, UR4, UR11, URZ, UP0, !UPT ;  /* 0x0000000b04131290 */ /* 0x000fe400087fe43f */
[----:B------:R-:W-:-:S04]  /*10b0*/  @UP1 UISETP.NE.U32.AND UP0, UPT, UR18, URZ, UPT ;  /* 0x0000003f1200128c */ /* 0x000fc8000bf05070 */
[----:B------:R-:W-:Y:S01]  /*10c0*/  @UP1 UISETP.NE.AND.EX UP5, UPT, UR19, URZ, UPT, UP0 ;  /* 0x0000003f1300128c */ /* 0x000fe2000bfa5300 */
[----:B--2---:R1:W2:Y:S10]  /*10d0*/  @P0 R2UR UR22, R0 ;  /* 0x00000000001603c2 */ /* 0x0042b400000e0000 */
[----:B------:R-:W-:-:S13]  /*10e0*/  PLOP3.LUT P0, PT, PT, PT, UP5, 0x80, 0x0 ;  /* 0x000000000000781c */ /* 0x000fda0003f0f058 */
[----:B-12---:R-:W-:Y:S05]  /*10f0*/  @!P0 BRA `(.L_x_1550) ;  /* 0x000005a000008947 */ /* 0x006fea0003800000 */
[----:B---3--:R-:W1:Y:S01]  /*1100*/  I2F.RP R0, UR8 ;  /* 0x0000000800007d06 */ /* 0x008e620008209400 */
[----:B------:R-:W-:Y:S02]  /*1110*/  ULEA UR10, UR6, 0xffffff00, 0x8 ;  /* 0xffffff00060a7891 */ /* 0x000fe4000f8e403f */
[----:B------:R-:W-:-:S05]  /*1120*/  UMOV UR22, URZ ;  /* 0x0000003f00167c82 */ /* 0x000fca0008000000 */
        /* <DEDUP_REMOVED lines=29> */
[----:B------:R-:W-:Y:S02]  /*1300*/  ULDC UR28, c[0x0][0x1c8] ;  /* 0x00007200001c7ab9 */ /* 0x000fe40000000800 */
[----:B------:R1:W2:Y:S01]  /*1310*/  LDG.E R6, [R2.64] ;  /* 0x0000001402067981 */ /* 0x0002a2000c1e1900 */
[----:B------:R-:W-:Y:S02]  /*1320*/  ULOP3.LUT UR28, UR15, UR28, URZ, 0x3c, !UPT ;  /* 0x0000001c0f1c7292 */ /* 0x000fe4000f8e3c3f */
[----:B------:R-:W-:Y:S02]  /*1330*/  UIADD3 UR25, -UR25, URZ, URZ ;  /* 0x0000003f19197290 */ /* 0x000fe4000fffe13f */
[----:B------:R-:W-:-:S02]  /*1340*/  ULDC.64 UR4, c[0x0][0x180] ;  /* 0x0000600000047ab9 */ /* 0x000fc40000000a00 */
[----:B------:R-:W-:Y:S01]  /*1350*/  ISETP.LE.AND P0, PT, RZ, UR28, PT ;  /* 0x0000001cff007c0c */ /* 0x000fe2000bf03270 */
[----:B------:R-:W-:-:S04]  /*1360*/  UIMAD UR11, UR25, UR11, UR10 ;  /* 0x0000000b190b72a4 */ /* 0x000fc8000f8e020a */
[----:B------:R-:W-:Y:S01]  /*1370*/  USHF.R.S32.HI UR10, URZ, 0x1f, UR11 ;  /* 0x0000001f3f0a7899 */ /* 0x000fe2000801140b */
[----:B-1----:R-:W1:Y:S08]  /*1380*/  I2F.RP R2, R7 ;  /* 0x0000000700027306 */ /* 0x002e700000209400 */
[----:B-1----:R-:W1:Y:S02]  /*1390*/  MUFU.RCP R2, R2 ;  /* 0x0000000200027308 */ /* 0x002e640000001000 */
[----:B-1----:R-:W-:-:S06]  /*13a0*/  IADD3 R2, R2, 0xffffffe, RZ ;  /* 0x0ffffffe02027810 */ /* 0x002fcc0007ffe0ff */
[----:B------:R-:W1:Y:S02]  /*13b0*/  F2I.FTZ.U32.TRUNC.NTZ R3, R2 ;  /* 0x0000000200037305 */ /* 0x000e64000021f000 */
[----:B-1----:R-:W-:Y:S02]  /*13c0*/  IMAD.MOV R0, RZ, RZ, -R3 ;  /* 0x000000ffff007224 */ /* 0x002fe400078e0a03 */
[----:B------:R-:W-:Y:S02]  /*13d0*/  IMAD.MOV.U32 R2, RZ, RZ, RZ ;  /* 0x000000ffff027224 */ /* 0x000fe400078e00ff */
[----:B------:R-:W-:Y:S01]  /*13e0*/  IMAD.MOV.U32 R5, RZ, RZ, R0 ;  /* 0x000000ffff057224 */ /* 0x000fe200078e0000 */
[----:B------:R-:W-:-:S03]  /*13f0*/  MOV R0, UR15 ;  /* 0x0000000f00007c02 */ /* 0x000fc60008000f00 */
[----:B------:R-:W-:Y:S01]  /*1400*/  IMAD R5, R5, R7, RZ ;  /* 0x0000000705057224 */ /* 0x000fe200078e02ff */
[----:B------:R-:W-:-:S03]  /*1410*/  IABS R4, R0 ;  /* 0x0000000000047213 */ /* 0x000fc60000000000 */
[----:B------:R-:W-:-:S04]  /*1420*/  IMAD.HI.U32 R0, R3, R5, R2 ;  /* 0x0000000503007227 */ /* 0x000fc800078e0002 */
[----:B------:R-:W-:-:S04]  /*1430*/  IMAD.MOV.U32 R2, RZ, RZ, R4 ;  /* 0x000000ffff027224 */ /* 0x000fc800078e0004 */
[----:B------:R-:W-:-:S05]  /*1440*/  IMAD.HI.U32 R0, R0, R2, RZ ;  /* 0x0000000200007227 */ /* 0x000fca00078e00ff */
[----:B------:R-:W-:-:S05]  /*1450*/  IADD3 R3, -R0, RZ, RZ ;  /* 0x000000ff00037210 */ /* 0x000fca0007ffe1ff */
        /* <DEDUP_REMOVED lines=10> */
[----:B------:R-:W-:-:S03]  /*1500*/  MOV R10, R0 ;  /* 0x00000000000a7202 */ /* 0x000fc60000000f00 */
[----:B------:R-:W-:-:S04]  /*1510*/  IMAD R4, R5, c[0x0][0x1b0], RZ ;  /* 0x00006c0005047a24 */ /* 0x000fc800078e02ff */
[----:B------:R-:W-:Y:S01]  /*1520*/  IMAD R4, R0, c[0x0][0x1b4], R4 ;  /* 0x00006d0000047a24 */ /* 0x000fe200078e0204 */
[----:B--2---:R-:W1:Y:S02]  /*1530*/  R2UR UR23, R6 ;  /* 0x00000000061773c2 */ /* 0x004e6400000e0000 */
        /* <DEDUP_REMOVED lines=22> */
.L_x_1550:
[----:B---3--:R-:W-:Y:S02]  /*16a0*/  UISETP.NE.AND UP0, UPT, UR24, -0x1, UPT ;  /* 0xffffffff1800788c */ /* 0x008fe4000bf05270 */
        /* <DEDUP_REMOVED lines=19> */
.L_x_1552:
[----:B------:R-:W-:Y:S01]  /*17e0*/  IABS R0, c[0x0][0x1c8] ;  /* 0x0000720000007a13 */ /* 0x000fe20000000000 */
[----:B------:R-:W-:Y:S02]  /*17f0*/  ULDC UR4, c[0x0][0x1c8] ;  /* 0x0000720000047ab9 */ /* 0x000fe40000000800 */
[----:B------:R-:W-:Y:S02]  /*1800*/  ULOP3.LUT UR4, UR15, UR4, URZ, 0x3c, !UPT ;  /* 0x000000040f047292 */ /* 0x000fe4000f8e3c3f */
[----:B------:R-:W-:Y:S01]  /*1810*/  IMAD.MOV.U32 R6, RZ, RZ, R0 ;  /* 0x000000ffff067224 */ /* 0x000fe200078e0000 */
[----:B------:R-:W-:Y:S02]  /*1820*/  ULEA UR11, UR6, 0xffffff00, 0x8 ;  /* 0xffffff00060b7891 */ /* 0x000fe4000f8e403f */
[----:B------:R-:W-:Y:S01]  /*1830*/  @UP0 UIADD3 UR24, UR23, UR24, URZ ;  /* 0x0000001817180290 */ /* 0x000fe2000fffe03f */
[----:B------:R-:W1:Y:S01]  /*1840*/  I2F.RP R2, R6 ;  /* 0x0000000600027306 */ /* 0x000e620000209400 */
[----:B------:R-:W-:Y:S01]  /*1850*/  ISETP.LE.AND P2, PT, RZ, UR4, PT ;  /* 0x00000004ff007c0c */ /* 0x000fe2000bf43270 */
[----:B------:R-:W-:-:S02]  /*1860*/  USHF.R.S32.HI UR10, URZ, 0x1f, UR11 ;  /* 0x0000001f3f0a7899 */ /* 0x000fc4000801140b */
[----:B------:R-:W-:Y:S02]  /*1870*/  ULDC.64 UR4, c[0x0][0x198] ;  /* 0x0000660000047ab9 */ /* 0x000fe40000000a00 */
[----:B------:R-:W-:Y:S02]  /*1880*/  UIMAD UR25, UR10, UR4, URZ ;  /* 0x000000040a1972a4 */ /* 0x000fe4000f8e023f */
[----:B------:R-:W-:Y:S02]  /*1890*/  UIMAD.WIDE.U32 UR26, UR11, UR4, UR26 ;  /* 0x000000040b1a72a5 */ /* 0x000fe4000f8e001a */
[----:B------:R-:W-:-:S04]  /*18a0*/  UIMAD UR4, UR11, UR5, UR25 ;  /* 0x000000050b0472a4 */ /* 0x000fc8000f8e0219 */
[----:B------:R-:W-:Y:S01]  /*18b0*/  UIADD3 UR4, UR27, UR4, URZ ;  /* 0x000000041b047290 */ /* 0x000fe2000fffe03f */
[----:B-1----:R-:W1:Y:S02]  /*18c0*/  MUFU.RCP R2, R2 ;  /* 0x0000000200027308 */ /* 0x002e640000001000 */
[----:B-1----:R-:W-:-:S06]  /*18d0*/  IADD3 R2, R2, 0xffffffe, RZ ;  /* 0x0ffffffe02027810 */ /* 0x002fcc0007ffe0ff */
[----:B------:R-:W1:Y:S02]  /*18e0*/  F2I.FTZ.U32.TRUNC.NTZ R3, R2 ;  /* 0x0000000200037305 */ /* 0x000e64000021f000 */
[----:B-1----:R-:W-:Y:S01]  /*18f0*/  IMAD.MOV R0, RZ, RZ, -R3 ;  /* 0x000000ffff007224 */ /* 0x002fe200078e0a03 */
[----:B------:R-:W-:-:S04]  /*1900*/  MOV R2, RZ ;  /* 0x000000ff00027202 */ /* 0x000fc80000000f00 */
[----:B------:R-:W-:Y:S01]  /*1910*/  MOV R5, R0 ;  /* 0x0000000000057202 */ /* 0x000fe20000000f00 */
[----:B------:R-:W-:-:S04]  /*1920*/  IMAD.U32 R0, RZ, RZ, UR15 ;  /* 0x0000000fff007e24 */ /* 0x000fc8000f8e00ff */
[----:B------:R-:W-:Y:S01]  /*1930*/  IMAD R5, R5, R6, RZ ;  /* 0x0000000605057224 */ /* 0x000fe200078e02ff */
[----:B------:R-:W-:-:S03]  /*1940*/  IABS R4, R0 ;  /* 0x0000000000047213 */ /* 0x000fc60000000000 */
        /* <DEDUP_REMOVED lines=8> */
[----:B------:R-:W-:-:S13]  /*19d0*/  ISETP.GT.U32.AND P1, PT, R6, R2, PT ;  /* 0x000000020600720c */ /* 0x000fda0003f24070 */
[----:B------:R-:W-:Y:S01]  /*19e0*/  @!P1 IMAD.IADD R2, R2, 0x1, -R6 ;  /* 0x0000000102029824 */ /* 0x000fe200078e0a06 */
[----:B------:R-:W-:Y:S02]  /*19f0*/  @!P1 IADD3 R0, R0, 0x1, RZ ;  /* 0x0000000100009810 */ /* 0x000fe40007ffe0ff */
[----:B------:R-:W-:Y:S02]  /*1a00*/  ISETP.NE.AND P1, PT, RZ, c[0x0][0x1c8], PT ;  /* 0x00007200ff007a0c */ /* 0x000fe40003f25270 */
[----:B------:R-:W-:Y:S01]  /*1a10*/  ISETP.GE.U32.AND P3, PT, R2, R6, PT ;  /* 0x000000060200720c */ /* 0x000fe20003f66070 */
[----:B------:R-:W-:Y:S01]  /*1a20*/  IMAD.U32 R2, RZ, RZ, UR26 ;  /* 0x0000001aff027e24 */ /* 0x000fe2000f8e00ff */
[----:B------:R-:W-:-:S04]  /*1a30*/  @UP0 UIMAD.WIDE.U32 UR26, UR24, UR4, URZ ;  /* 0x00000004181a02a5 */ /* 0x000fc8000f8e003f */
[----:B------:R-:W-:-:S07]  /*1a40*/  @UP0 UIMAD UR24, UR24, UR5, UR27 ;  /* 0x00000005181802a4 */ /* 0x000fce000f8e021b */
        /* <DEDUP_REMOVED lines=24> */
.L_x_1551:
[----:B------:R-:W-:Y:S01]  /*1bd0*/  SHF.R.S32.HI R17, RZ, 0x1f, R29 ;  /* 0x0000001fff117819 */ /* 0x000fe2000001141d */
[----:B------:R-:W-:Y:S01]  /*1be0*/  UISETP.NE.AND UP0, UPT, UR16, -0x1, UPT ;  /* 0xffffffff1000788c */ /* 0x000fe2000bf05270 */
[----:B------:R-:W1:Y:S01]  /*1bf0*/  S2R R3, SR_CTAID.X ;  /* 0x0000000000037919 */ /* 0x000e620000002500 */
[----:B------:R-:W-:Y:S01]  /*1c00*/  ULDC.64 UR4, c[0x0][0x190] ;  /* 0x0000640000047ab9 */ /* 0x000fe20000000a00 */
[CC--:B------:R-:W-:Y:S01]  /*1c10*/  LEA.HI R2, R17.reuse, R29.reuse, RZ, 0x3 ;  /* 0x0000001d11027211 */ /* 0x0c0fe200078f18ff */
[----:B------:R-:W-:Y:S01]  /*1c20*/  USHF.R.S32.HI UR23, URZ, 0x1f, UR15 ;  /* 0x0000001f3f177899 */ /* 0x000fe2000801140f */
[----:B------:R-:W-:Y:S01]  /*1c30*/  LEA.HI R6, R17, R29, RZ, 0x6 ;  /* 0x0000001d11067211 */ /* 0x000fe200078f30ff */
[----:B------:R-:W-:Y:S01]  /*1c40*/  IMAD.U32 R14, RZ, RZ, UR15 ;  /* 0x0000000fff0e7e24 */ /* 0x000fe2000f8e00ff */
[----:B------:R-:W-:Y:S01]  /*1c50*/  SHF.R.S32.HI R8, RZ, 0x3, R2 ;  /* 0x00000003ff087819 */ /* 0x000fe20000011402 */
[----:B------:R-:W-:Y:S01]  /*1c60*/  BSSY B0, `(.L_x_1553) ;  /* 0x000004a000007945 */ /* 0x000fe20003800000 */
[----:B------:R-:W-:Y:S01]  /*1c70*/  LOP3.LUT R2, R2, 0xfffffff8, RZ, 0xc0, !PT ;  /* 0xfffffff802027812 */ /* 0x000fe200078ec0ff */
[----:B------:R-:W-:Y:S01]  /*1c80*/  IMAD.SHL.U32 R6, R6, 0x8, RZ ;  /* 0x0000000806067824 */ /* 0x000fe200078e00ff */
[----:B------:R-:W-:Y:S01]  /*1c90*/  @UP0 UIMAD.WIDE.U32 UR28, UR16, UR4, URZ ;  /* 0x00000004101c02a5 */ /* 0x000fe2000f8e003f */
[----:B------:R-:W-:Y:S01]  /*1ca0*/  IMAD.SHL.U32 R0, R8, 0x40, RZ ;  /* 0x0000004008007824 */ /* 0x000fe200078e00ff */
[----:B------:R-:W-:Y:S01]  /*1cb0*/  SHF.R.S32.HI R9, RZ, 0x1f, R8 ;  /* 0x0000001fff097819 */ /* 0x000fe20000011408 */
[----:B------:R-:W-:Y:S01]  /*1cc0*/  IMAD.IADD R24, R29, 0x1, -R2 ;  /* 0x000000011d187824 */ /* 0x000fe200078e0a02 */
[----:B------:R-:W-:-:S02]  /*1cd0*/  @UP0 UIMAD UR22, UR16, UR5, UR29 ;  /* 0x00000005101602a4 */ /* 0x000fc4000f8e021d */
[----:B------:R-:W-:Y:S01]  /*1ce0*/  LOP3.LUT R0, R0, 0x1c0, RZ, 0xc0, !PT ;  /* 0x000001c000007812 */ /* 0x000fe200078ec0ff */
[----:B------:R-:W-:Y:S01]  /*1cf0*/  IMAD.SHL.U32 R243, R24, 0x8, RZ ;  /* 0x0000000818f37824 */ /* 0x000fe200078e00ff */
[----:B------:R-:W-:Y:S02]  /*1d00*/  @!UP0 USHF.R.S32.HI UR16, URZ, 0x1f, UR17 ;  /* 0x0000001f3f108899 */ /* 0x000fe40008011411 */
[----:B------:R-:W-:Y:S02]  /*1d10*/  ULDC.64 UR4, c[0x0][0x178] ;  /* 0x00005e0000047ab9 */ /* 0x000fe40000000a00 */
[--C-:B------:R-:W-:Y:S01]  /*1d20*/  LOP3.LUT R4, R0, 0x38, R243.reuse, 0xf8, !PT ;  /* 0x0000003800047812 */ /* 0x100fe200078ef8f3 */
[----:B------:R-:W-:Y:S01]  /*1d30*/  @!UP0 UIMAD UR16, UR16, UR4, URZ ;  /* 0x00000004101082a4 */ /* 0x000fe2000f8e023f */
[----:B------:R-:W-:Y:S01]  /*1d40*/  SHF.R.U32.HI R0, RZ, 0x3, R0 ;  /* 0x00000003ff007819 */ /* 0x000fe20000011600 */
[----:B------:R-:W-:Y:S01]  /*1d50*/  @!UP0 UIMAD.WIDE.U32 UR30, UR17, UR4, URZ ;  /* 0x00000004111e82a5 */ /* 0x000fe2000f8e003f */
[----:B------:R-:W-:Y:S01]  /*1d60*/  SHF.R.S32.HI R7, RZ, 0x1f, R243 ;  /* 0x0000001fff077819 */ /* 0x000fe200000114f3 */
[----:B------:R-:W-:Y:S01]  /*1d70*/  @!UP0 UIMAD UR5, UR17, UR5, UR16 ;  /* 0x00000005110582a4 */ /* 0x000fe2000f8e0210 */
[----:B------:R-:W-:Y:S01]  /*1d80*/  LOP3.LUT R11, R4, R0, RZ, 0x3c, !PT ;  /* 0x00000000040b7212 */ /* 0x000fe200078e3cff */
[----:B------:R-:W-:Y:S01]  /*1d90*/  IMAD R0, R5, c[0x0][0x1b8], RZ ;  /* 0x00006e0005007a24 */ /* 0x000fe200078e02ff */
[----:B------:R-:W-:Y:S01]  /*1da0*/  IADD3 R4, P0, R243, UR26, RZ ;  /* 0x0000001af3047c10 */ /* 0x000fe2000ff1e0ff */
[----:B------:R-:W-:Y:S01]  /*1db0*/  @!UP0 UIADD3 UR22, UR31, UR5, URZ ;  /* 0x000000051f168290 */ /* 0x000fe2000fffe03f */
[----:B------:R-:W-:Y:S01]  /*1dc0*/  LOP3.LUT R244, R11, 0xfffffe00, R6, 0xf8, !PT ;  /* 0xfffffe000bf47812 */ /* 0x000fe200078ef806 */
[----:B------:R-:W-:Y:S01]  /*1dd0*/  IMAD R16, R10, c[0x0][0x1bc], R0 ;  /* 0x00006f000a107a24 */ /* 0x000fe200078e0200 */
[----:B------:R-:W-:Y:S01]  /*1de0*/  IADD3.X R5, R7, UR24, RZ, P0, !PT ;  /* 0x0000001807057c10 */ /* 0x000fe200087fe4ff */
[----:B------:R-:W-:Y:S01]  /*1df0*/  @!UP0 UMOV UR28, UR30 ;  /* 0x0000001e001c8c82 */ /* 0x000fe20008000000 */
[----:B-1----:R-:W-:Y:S01]  /*1e00*/  IMAD.WIDE R2, R3, 0x40, R8 ;  /* 0x0000004003027825 */ /* 0x002fe200078e0208 */
[----:B------:R-:W-:Y:S01]  /*1e10*/  IADD3 R6, P0, R243, UR28, RZ ;  /* 0x0000001cf3067c10 */ /* 0x000fe2000ff1e0ff */
[----:B------:R-:W-:-:S02]  /*1e20*/  UIADD3 UR16, -UR12, UR14, URZ ;  /* 0x0000000e0c107290 */ /* 0x000fc4000fffe13f */
[----:B------:R-:W-:Y:S01]  /*1e30*/  IMAD.WIDE.U32 R10, R10, c[0x0][0x1b8], R4 ;  /* 0x00006e000a0a7a25 */ /* 0x000fe200078e0004 */
[----:B------:R-:W-:Y:S01]  /*1e40*/  IADD3 R4, P1, R243, R12, RZ ;  /* 0x0000000cf3047210 */ /* 0x000fe20007f3e0ff */
[----:B------:R-:W-:Y:S02]  /*1e50*/  ULDC.64 UR4, c[0x0][0x1a8] ;  /* 0x00006a0000047ab9 */ /* 0x000fe40000000a00 */
[----:B------:R-:W-:Y:S01]  /*1e60*/  IMAD R12, R9, c[0x0][0x198], RZ ;  /* 0x00006600090c7a24 */ /* 0x000fe200078e02ff */
[----:B------:R-:W-:Y:S01]  /*1e70*/  UIMAD UR4, UR23, UR4, URZ ;  /* 0x00000004170472a4 */ /* 0x000fe2000f8e023f */
[C---:B------:R-:W-:Y:S01]  /*1e80*/  IMAD.X R5, R7.reuse, 0x1, R13, P1 ;  /* 0x0000000107057824 */ /* 0x040fe200008e060d */
[----:B------:R-:W-:Y:S01]  /*1e90*/  IADD3.X R7, R7, UR22, RZ, P0, !PT ;  /* 0x0000001607077c10 */ /* 0x000fe200087fe4ff */
[C---:B------:R-:W-:Y:S01]  /*1ea0*/  IMAD R15, R8.reuse, c[0x0][0x19c], R12 ;  /* 0x00006700080f7a24 */ /* 0x040fe200078e020c */
[C---:B------:R-:W-:Y:S01]  /*1eb0*/  IADD3 R0, P0, R8.reuse, UR11, RZ ;  /* 0x0000000b08007c10 */ /* 0x040fe2000ff1e0ff */
[----:B------:R-:W-:Y:S01]  /*1ec0*/  IMAD.WIDE.U32 R12, R8, c[0x0][0x198], R4 ;  /* 0x00006600080c7a25 */ /* 0x000fe200078e0004 */
[----:B------:R-:W-:-:S02]  /*1ed0*/  UIMAD UR4, UR15, UR5, UR4 ;  /* 0x000000050f0472a4 */ /* 0x000fc4000f8e0204 */
[----:B------:R-:W-:Y:S01]  /*1ee0*/  IADD3.X R4, R9, UR10, RZ, P0, !PT ;  /* 0x0000000a09047c10 */ /* 0x000fe200087fe4ff */
[----:B------:R-:W-:Y:S01]  /*1ef0*/  IMAD.IADD R5, R11, 0x1, R16 ;  /* 0x000000010b057824 */ /* 0x000fe200078e0210 */
[----:B------:R-:W-:Y:S01]  /*1f00*/  ISETP.GE.AND P0, PT, R8, UR16, PT ;  /* 0x0000001008007c0c */ /* 0x000fe2000bf06270 */
[----:B------:R-:W-:-:S04]  /*1f10*/  IMAD.WIDE.U32 R6, R14, c[0x0][0x1a8], R6 ;  /* 0x00006a000e067a25 */ /* 0x000fc800078e0006 */
[----:B------:R-:W-:Y:S02]  /*1f20*/  IMAD R11, R4, c[0x0][0x1a0], RZ ;  /* 0x00006800040b7a24 */ /* 0x000fe400078e02ff */
[----:B------:R-:W-:Y:S01]  /*1f30*/  IMAD.MOV.U32 R4, RZ, RZ, R10 ;  /* 0x000000ffff047224 */ /* 0x000fe200078e000a */
[-C--:B------:R-:W-:Y:S01]  /*1f40*/  LEA.HI R10, R17, R29.reuse, RZ, 0x4 ;  /* 0x0000001d110a7211 */ /* 0x080fe200078f20ff */
[C---:B------:R-:W-:Y:S02]  /*1f50*/  IMAD R11, R0.reuse, c[0x0][0x1a4], R11 ;  /* 0x00006900000b7a24 */ /* 0x040fe400078e020b */
[----:B------:R-:W-:Y:S01]  /*1f60*/  IMAD.WIDE.U32 R98, R0, c[0x0][0x1a0], R4 ;  /* 0x0000680000627a25 */ /* 0x000fe200078e0004 */
[----:B------:R-:W-:Y:S02]  /*1f70*/  LOP3.LUT R0, R10, 0xfffffff0, RZ, 0xc0, !PT ;  /* 0xfffffff00a007812 */ /* 0x000fe400078ec0ff */
[----:B------:R-:W-:Y:S01]  /*1f80*/  IADD3 R5, R7, UR4, RZ ;  /* 0x0000000407057c10 */ /* 0x000fe2000fffe0ff */
[----:B------:R-:W-:Y:S01]  /*1f90*/  IMAD.IADD R63, R13, 0x1, R15 ;  /* 0x000000010d3f7824 */ /* 0x000fe200078e020f */
[----:B------:R-:W-:Y:S01]  /*1fa0*/  LEA.HI R15, R17, R29, RZ, 0x5 ;  /* 0x0000001d110f7211 */ /* 0x000fe200078f28ff */
[----:B------:R-:W-:Y:S01]  /*1fb0*/  IMAD.MOV.U32 R60, RZ, RZ, R12 ;  /* 0x000000ffff3c7224 */ /* 0x000fe200078e000c */
[----:B------:R-:W-:Y:S01]  /*1fc0*/  SHF.R.S32.HI R25, RZ, 0x4, R10 ;  /* 0x00000004ff197819 */ /* 0x000fe2000001140a */
[----:B------:R-:W-:Y:S01]  /*1fd0*/  IMAD.IADD R14, R29, 0x1, -R0 ;  /* 0x000000011d0e7824 */ /* 0x000fe200078e0a00 */
[----:B------:R-:W-:Y:S01]  /*1fe0*/  SHF.R.S32.HI R27, RZ, 0x5, R15 ;  /* 0x00000005ff1b7819 */ /* 0x000fe2000001140f */
[----:B------:R-:W-:-:S02]  /*1ff0*/  IMAD.SHL.U32 R244, R244, 0x2, RZ ;  /* 0x00000002f4f47824 */ /* 0x000fc400078e00ff */
        /* <DEDUP_REMOVED lines=16> */
.L_x_1554:
[----:B------:R-:W-:Y:S05]  /*2100*/  BSYNC B0 ;  /* 0x0000000000007941 */ /* 0x000fea0003800000 */
.L_x_1553:
        /* <DEDUP_REMOVED lines=21> */
.L_x_1556:
[----:B------:R-:W-:Y:S05]  /*2260*/  BSYNC B0 ;  /* 0x0000000000007941 */ /* 0x000fea0003800000 */
.L_x_1555:
        /* <DEDUP_REMOVED lines=21> */
.L_x_1558:
[----:B------:R-:W-:Y:S05]  /*23c0*/  BSYNC B0 ;  /* 0x0000000000007941 */ /* 0x000fea0003800000 */
.L_x_1557:
        /* <DEDUP_REMOVED lines=20> */
.L_x_1560:
[----:B------:R-:W-:Y:S05]  /*2510*/  BSYNC B0 ;  /* 0x0000000000007941 */ /* 0x000fea0003800000 */
.L_x_1559:
[----:B------:R-:W-:Y:S01]  /*2520*/  UIADD3 UR15, UR6, -0x1, URZ ;  /* 0xffffffff060f7890 */ /* 0x000fe2000fffe03f */
[----:B------:R-:W-:Y:S01]  /*2530*/  SHF.R.S32.HI R0, RZ, 0x1f, R14 ;  /* 0x0000001fff007819 */ /* 0x000fe2000001140e */
[----:B------:R-:W-:Y:S01]  /*2540*/  BSSY B0, `(.L_x_1561) ;  /* 0x0000013000007945 */ /* 0x000fe20003800000 */
[----:B-1----:R-:W-:Y:S01]  /*2550*/  LOP3.LUT R2, R15, 0xffffffe0, RZ, 0xc0, !PT ;  /* 0xffffffe00f027812 */ /* 0x002fe200078ec0ff */
        /* <DEDUP_REMOVED lines=17> */
.L_x_1562:
[----:B------:R-:W-:Y:S05]  /*2670*/  BSYNC B0 ;  /* 0x0000000000007941 */ /* 0x000fea0003800000 */
.L_x_1561:
        /* <DEDUP_REMOVED lines=10> */
[----:B-1----:R-:W-:Y:S02]  /*2720*/  IADD3.X R3, R63, UR22, RZ, P0, !PT ;  /* 0x000000163f037c10 */ /* 0x002fe400087fe4ff */
[----:B------:R-:W-:-:S04]  /*2730*/  LEA R2, P0, R0, c[0x0][0x168], 0x1 ;  /* 0x00005a0000027a11 */ /* 0x000fc800078008ff */
[----:B------:R-:W-:-:S05]  /*2740*/  LEA.HI.X R3, R0, c[0x0][0x16c], R3, 0x1, P0 ;  /* 0x00005b0000037a11 */ /* 0x000fca00000f0c03 */
[----:B------:R-:W-:Y:S01]  /*2750*/  @!PT LDS RZ, [RZ] ;  /* 0x00000000fffff984 */ /* 0x000fe20000000800 */
[----:B------:R-:W-:Y:S01]  /*2760*/  @!PT LDS RZ, [RZ] ;  /* 0x00000000fffff984 */ /* 0x000fe20000000800 */
[----:B------:R-:W-:Y:S01]  /*2770*/  @!PT LDS RZ, [RZ] ;  /* 0x00000000fffff984 */ /* 0x000fe20000000800 */
[----:B------:R1:W-:Y:S04]  /*2780*/  LDGSTS.E.BYPASS.LTC128B.128 [R244+0x2800], [R2.64] ;  /* 0x0280000002f47fae */ /* 0x0003e8000b901d54 */
.L_x_1564:
[----:B------:R-:W-:Y:S05]  /*2790*/  BSYNC B0 ;  /* 0x0000000000007941 */ /* 0x000fea0003800000 */
.L_x_1563:
        /* <DEDUP_REMOVED lines=17> */
.L_x_1566:
[----:B------:R-:W-:Y:S05]  /*28b0*/  BSYNC B0 ;  /* 0x0000000000007941 */ /* 0x000fea0003800000 */
.L_x_1565:
        /* <DEDUP_REMOVED lines=19> */
.L_x_1568:
[----:B------:R-:W-:Y:S05]  /*29f0*/  BSYNC B0 ;  /* 0x0000000000007941 */ /* 0x000fea0003800000 */
.L_x_1567:
        /* <DEDUP_REMOVED lines=18> */
.L_x_1570:
[----:B------:R-:W-:Y:S05]  /*2b20*/  BSYNC B0 ;  /* 0x0000000000007941 */ /* 0x000fea0003800000 */
.L_x_1569:
        /* <DEDUP_REMOVED lines=20> */
.L_x_1572:
[----:B------:R-:W-:Y:S05]  /*2c70*/  BSYNC B0 ;  /* 0x0000000000007941 */ /* 0x000fea0003800000 */
.L_x_1571:
        /* <DEDUP_REMOVED lines=20> */
.L_x_1574:
[----:B------:R-:W-:Y:S05]  /*2dc0*/  BSYNC B0 ;  /* 0x0000000000007941 */ /* 0x000fea0003800000 */
.L_x_1573:
        /* <DEDUP_REMOVED lines=20> */
.L_x_1576:
[----:B------:R-:W-:Y:S05]  /*2f10*/  BSYNC B0 ;  /* 0x0000000000007941 */ /* 0x000fea0003800000 */
.L_x_1575:
        /* <DEDUP_REMOVED lines=18> */
.L_x_1578:
[----:B------:R-:W-:Y:S05]  /*3040*/  BSYNC B0 ;  /* 0x0000000000007941 */ /* 0x000fea0003800000 */
.L_x_1577:
        /* <DEDUP_REMOVED lines=20> */
.L_x_1580:
[----:B------:R-:W-:Y:S05]  /*3190*/  BSYNC B0 ;  /* 0x0000000000007941 */ /* 0x000fea0003800000 */
.L_x_1579:
        /* <DEDUP_REMOVED lines=20> */
.L_x_1582:
[----:B------:R-:W-:Y:S05]  /*32e0*/  BSYNC B0 ;  /* 0x0000000000007941 */ /* 0x000fea0003800000 */
.L_x_1581:
        /* <DEDUP_REMOVED lines=20> */
.L_x_1584:
[----:B------:R-:W-:Y:S05]  /*3430*/  BSYNC B0 ;  /* 0x0000000000007941 */ /* 0x000fea0003800000 */
.L_x_1583:
        /* <DEDUP_REMOVED lines=20> */
.L_x_1586:
[----:B------:R-:W-:Y:S05]  /*3580*/  BSYNC B0 ;  /* 0x0000000000007941 */ /* 0x000fea0003800000 */
.L_x_1585:
        /* <DEDUP_REMOVED lines=20> */
.L_x_1588:
[----:B------:R-:W-:Y:S05]  /*36d0*/  BSYNC B0 ;  /* 0x0000000000007941 */ /* 0x000fea0003800000 */
.L_x_1587:
        /* <DEDUP_REMOVED lines=20> */
.L_x_1590:
[----:B------:R-:W-:Y:S05]  /*3820*/  BSYNC B0 ;  /* 0x0000000000007941 */ /* 0x000fea0003800000 */
.L_x_1589:
        /* <DEDUP_REMOVED lines=20> */
.L_x_1592:
[----:B------:R-:W-:Y:S05]  /*3970*/  BSYNC B0 ;  /* 0x0000000000007941 */ /* 0x000fea0003800000 */
.L_x_1591:
[----:B------:R-:W0:Y:S01]  /*3980*/  LDGDEPBAR ;  /* 0x00000000000079af */ /* 0x000e220000000000 */
[----:B------:R-:W-:Y:S01]  /*3990*/  IMAD.SHL.U32 R0, R24, 0x40, RZ ;  /* 0x0000004018007824 */ /* 0x000fe200078e00ff */
[----:B-1----:R-:W-:Y:S01]  /*39a0*/  SHF.R.S32.HI R2, RZ, 0x1f, R6 ;  /* 0x0000001fff027819 */ /* 0x002fe20000011406 */
[----:B------:R-:W-:Y:S01]  /*39b0*/  IMAD.SHL.U32 R3, R8, 0x8, RZ ;  /* 0x0000000808037824 */ /* 0x000fe200078e00ff */
[----:B------:R-:W-:Y:S01]  /*39c0*/  LEA.HI R5, R25, R25, RZ, 0x1 ;  /* 0x0000001919057211 */ /* 0x000fe200078f08ff */
[----:B------:R-:W-:Y:S01]  /*39d0*/  IMAD.SHL.U32 R29, R29, 0x2, RZ ;  /* 0x000000021d1d7824 */ /* 0x000fe200078e00ff */
[----:B------:R-:W-:Y:S01]  /*39e0*/  LOP3.LUT R0, R0, 0x1c0, RZ, 0xc0, !PT ;  /* 0x000001c000007812 */ /* 0x000fe200078ec0ff */
[----:B------:R-:W-:Y:S01]  /*39f0*/  IMAD.MOV.U32 R231, RZ, RZ, 0x10 ;  /* 0x00000010ffe77424 */ /* 0x000fe200078e00ff */
[----:B------:R-:W-:Y:S01]  /*3a00*/  ISETP.GE.AND P1, PT, R8, UR26, PT ;  /* 0x0000001a08007c0c */ /* 0x000fe2000bf26270 */
[----:B------:R-:W-:Y:S01]  /*3a10*/  BSSY B0, `(.L_x_1593) ;  /* 0x000002c000007945 */ /* 0x000fe20003800000 */
[----:B------:R-:W-:-:S02]  /*3a20*/  LOP3.LUT R3, R0, 0x8, R3, 0xf8, !PT ;  /* 0x0000000800037812 */ /* 0x000fc400078ef803 */
[----:B------:R-:W-:Y:S01]  /*3a30*/  LEA.HI R2, R2, R6, RZ, 0x2 ;  /* 0x0000000602027211 */ /* 0x000fe200078f10ff */
[----:B------:R-:W-:Y:S01]  /*3a40*/  IMAD.SHL.U32 R6, R7, 0x40, RZ ;  /* 0x0000004007067824 */ /* 0x000fe200078e00ff */
[----:B------:R-:W-:Y:S01]  /*3a50*/  LOP3.LUT R5, R5, 0xfffffffe, RZ, 0xc0, !PT ;  /* 0xfffffffe05057812 */ /* 0x000fe200078ec0ff */
[----:B------:R-:W-:Y:S01]  /*3a60*/  IMAD.U32 R7, RZ, RZ, UR14 ;  /* 0x0000000eff077e24 */ /* 0x000fe2000f8e00ff */
[----:B------:R-:W-:Y:S02]  /*3a70*/  SHF.R.U32.HI R0, RZ, 0x3, R0 ;  /* 0x00000003ff007819 */ /* 0x000fe40000011600 */
[----:B------:R-:W-:Y:S01]  /*3a80*/  SHF.R.S32.HI R4, RZ, 0x2, R2 ;  /* 0x00000002ff047819 */ /* 0x000fe20000011402 */
[----:B------:R-:W-:Y:S01]  /*3a90*/  IMAD.IADD R2, R25, 0x1, -R5 ;  /* 0x0000000119027824 */ /* 0x000fe200078e0a05 */
[----:B------:R-:W-:Y:S01]  /*3aa0*/  LOP3.LUT R3, R3, R0, RZ, 0x3c, !PT ;  /* 0x0000000003037212 */ /* 0x000fe200078e3cff */
[----:B------:R-:W-:Y:S01]  /*3ab0*/  IMAD.SHL.U32 R0, R28, 0x40, RZ ;  /* 0x000000401c007824 */ /* 0x000fe200078e00ff */
[----:B------:R-:W-:Y:S01]  /*3ac0*/  LEA R8, R27, UR12, 0x4 ;  /* 0x0000000c1b087c11 */ /* 0x000fe2000f8e20ff */
[----:B------:R-:W-:-:S04]  /*3ad0*/  DEPBAR.LE SB0, 0x0 ;  /* 0x000080000000791a */ /* 0x000fc80000000000 */
[----:B------:R-:W-:Y:S01]  /*3ae0*/  BAR.SYNC.DEFER_BLOCKING 0x0 ;  /* 0x0000000000007b1d */ /* 0x000fe20000010000 */
[----:B------:R-:W-:Y:S01]  /*3af0*/  IMAD R3, R2, 0x200, R3 ;  /* 0x0000020002037824 */ /* 0x000fe200078e0203 */
[----:B------:R-:W-:Y:S01]  /*3b00*/  LOP3.LUT R0, R0, 0x1c0, RZ, 0xc0, !PT ;  /* 0x000001c000007812 */ /* 0x000fe200078ec0ff */
[----:B------:R-:W-:Y:S01]  /*3b10*/  IMAD.SHL.U32 R2, R2, 0x8, RZ ;  /* 0x0000000802027824 */ /* 0x000fe200078e00ff */
[----:B------:R-:W-:Y:S02]  /*3b20*/  IADD3 R8, R8, 0x1, R4 ;  /* 0x0000000108087810 */ /* 0x000fe40007ffe004 */
[----:B------:R-:W-:Y:S02]  /*3b30*/  SHF.R.U32.HI R4, RZ, 0x3, R0 ;  /* 0x00000003ff047819 */ /* 0x000fe40000011600 */
[----:B------:R-:W-:Y:S02]  /*3b40*/  LOP3.LUT R5, R0, 0x8, R2, 0xf8, !PT ;  /* 0x0000000800057812 */ /* 0x000fe400078ef802 */
[----:B------:R-:W-:-:S02]  /*3b50*/  LOP3.LUT R2, R6, 0xfffffe00, RZ, 0xc0, !PT ;  /* 0xfffffe0006027812 */ /* 0x000fc400078ec0ff */
[----:B------:R-:W-:Y:S02]  /*3b60*/  LOP3.LUT R4, R5, R4, RZ, 0x3c, !PT ;  /* 0x0000000405047212 */ /* 0x000fe400078e3cff */
[----:B------:R-:W-:Y:S01]  /*3b70*/  IADD3 R7, R8, UR13, -R7 ;  /* 0x0000000d08077c10 */ /* 0x000fe2000fffe807 */
[----:B------:R-:W-:Y:S01]  /*3b80*/  IMAD R0, R27, 0x400, R2 ;  /* 0x000004001b007824 */ /* 0x000fe200078e0202 */
[----:B------:R-:W-:Y:S02]  /*3b90*/  LOP3.LUT P2, RZ, R24, 0x2, RZ, 0xc0, !PT ;  /* 0x0000000218ff7812 */ /* 0x000fe4000784c0ff */
[----:B------:R-:W-:Y:S01]  /*3ba0*/  LEA R61, P0, R98, c[0x0][0x170], 0x1 ;  /* 0x00005c00623d7a11 */ /* 0x000fe200078008ff */
[C---:B------:R-:W-:Y:S01]  /*3bb0*/  IMAD.IADD R0, R4.reuse, 0x1, R0 ;  /* 0x0000000104007824 */ /* 0x040fe200078e0200 */
[----:B------:R-:W-:Y:S02]  /*3bc0*/  LOP3.LUT R4, R4, R2, RZ, 0xfc, !PT ;  /* 0x0000000204047212 */ /* 0x000fe400078efcff */
[----:B------:R-:W-:Y:S01]  /*3bd0*/  LEA.HI.X R62, R98, c[0x0][0x174], R97, 0x1, P0 ;  /* 0x00005d00623e7a11 */ /* 0x000fe200000f0c61 */
[----:B------:R-:W-:Y:S01]  /*3be0*/  IMAD.SHL.U32 R230, R0, 0x2, RZ ;  /* 0x0000000200e67824 */ /* 0x000fe200078e00ff */
[----:B------:R1:W-:Y:S01]  /*3bf0*/  @P1 STS.128 [R244+0xa000], RZ ;  /* 0x00a000fff4001388 */ /* 0x0003e20000000c00 */
[----:B------:R-:W-:-:S02]  /*3c00*/  LOP3.LUT R207, R29, 0x6, RZ, 0xc0, !PT ;  /* 0x000000061dcf7812 */ /* 0x000fc400078ec0ff */
[----:B------:R-:W-:Y:S02]  /*3c10*/  SEL R2, R231, 0xfffffff0, !P2 ;  /* 0xfffffff0e7027807 */ /* 0x000fe40005000000 */
        /* <DEDUP_REMOVED lines=11> */
.L_x_1594:
[----:B------:R-:W-:Y:S05]  /*3cd0*/  BSYNC B0 ;  /* 0x0000000000007941 */ /* 0x000fea0003800000 */
.L_x_1593:
        /* <DEDUP_REMOVED lines=19> */
.L_x_1596:
[----:B------:R-:W-:Y:S05]  /*3e10*/  BSYNC B0 ;  /* 0x0000000000007941 */ /* 0x000fea0003800000 */
.L_x_1595:
        /* <DEDUP_REMOVED lines=16> */
.L_x_1598:
[----:B------:R-:W-:Y:S05]  /*3f20*/  BSYNC B0 ;  /* 0x0000000000007941 */ /* 0x000fea0003800000 */
.L_x_1597:
        /* <DEDUP_REMOVED lines=18> */
.L_x_1600:
[----:B------:R-:W-:Y:S05]  /*4050*/  BSYNC B0 ;  /* 0x0000000000007941 */ /* 0x000fea0003800000 */
.L_x_1599:
        /* <DEDUP_REMOVED lines=16> */
.L_x_1602:
[----:B------:R-:W-:Y:S05]  /*4160*/  BSYNC B0 ;  /* 0x0000000000007941 */ /* 0x000fea0003800000 */
.L_x_1601:
        /* <DEDUP_REMOVED lines=18> */
.L_x_1604:
[----:B------:R-:W-:Y:S05]  /*4290*/  BSYNC B0 ;  /* 0x0000000000007941 */ /* 0x000fea0003800000 */
.L_x_1603:
        /* <DEDUP_REMOVED lines=18> */
.L_x_1606:
[----:B------:R-:W-:Y:S05]  /*43c0*/  BSYNC B0 ;  /* 0x0000000000007941 */ /* 0x000fea0003800000 */
.L_x_1605:
        /* <DEDUP_REMOVED lines=18> */
.L_x_1608:
[----:B------:R-:W-:Y:S05]  /*44f0*/  BSYNC B0 ;  /* 0x0000000000007941 */ /* 0x000fea0003800000 */
.L_x_1607:
        /* <DEDUP_REMOVED lines=16> */
.L_x_1610:
[----:B------:R-:W-:Y:S05]  /*4600*/  BSYNC B0 ;  /* 0x0000000000007941 */ /* 0x000fea0003800000 */
.L_x_1609:
        /* <DEDUP_REMOVED lines=18> */
.L_x_1612:
[----:B------:R-:W-:Y:S05]  /*4730*/  BSYNC B0 ;  /* 0x0000000000007941 */ /* 0x000fea0003800000 */
.L_x_1611:
        /* <DEDUP_REMOVED lines=18> */
.L_x_1614:
[----:B------:R-:W-:Y:S05]  /*4860*/  BSYNC B0 ;  /* 0x0000000000007941 */ /* 0x000fea0003800000 */
.L_x_1613:
        /* <DEDUP_REMOVED lines=18> */
.L_x_1616:
[----:B------:R-:W-:Y:S05]  /*4990*/  BSYNC B0 ;  /* 0x0000000000007941 */ /* 0x000fea0003800000 */
.L_x_1615:
        /* <DEDUP_REMOVED lines=18> */
.L_x_1618:
[----:B------:R-:W-:Y:S05]  /*4ac0*/  BSYNC B0 ;  /* 0x0000000000007941 */ /* 0x000fea0003800000 */
.L_x_1617:
        /* <DEDUP_REMOVED lines=18> */
.L_x_1620:
[----:B------:R-:W-:Y:S05]  /*4bf0*/  BSYNC B0 ;  /* 0x0000000000007941 */ /* 0x000fea0003800000 */
.L_x_1619:
        /* <DEDUP_REMOVED lines=18> */
.L_x_1622:
[----:B------:R-:W-:Y:S05]  /*4d20*/  BSYNC B0 ;  /* 0x0000000000007941 */ /* 0x000fea0003800000 */
.L_x_1621:
        /* <DEDUP_REMOVED lines=22> */
.L_x_1624:
[----:B------:R-:W-:Y:S05]  /*4e90*/  BSYNC B0 ;  /* 0x0000000000007941 */ /* 0x000fea0003800000 */
.L_x_1623:
[----:B------:R-:W-:Y:S01]  /*4ea0*/  SHF.L.U32 R134, R3, 0x1, RZ ;  /* 0x0000000103867819 */ /* 0x000fe200000006ff */
[----:B------:R-:W-:Y:S01]  /*4eb0*/  LDSM.16.M88.4 R20, [R230] ;  /* 0x00000000e614783b */ /* 0x000fe20000000200 */
[----:B------:R-:W-:Y:S01]  /*4ec0*/  LEA R5, R231, R230, 0x1 ;  /* 0x000000e6e7057211 */ /* 0x000fe200078e08ff */
[----:B------:R-:W-:Y:S01]  /*4ed0*/  UISETP.GT.AND UP0, UPT, UR15, UR7, UPT ;  /* 0x000000070f00728c */ /* 0x000fe2000bf04270 */
[----:B------:R-:W-:Y:S01]  /*4ee0*/  LEA R228, R2, R134, 0x1 ;  /* 0x0000008602e47211 */ /* 0x000fe200078e08ff */
[----:B------:R-:W5:Y:S01]  /*4ef0*/  LDSM.16.M88.4 R8, [R134+0x2000] ;  /* 0x002000008608783b */ /* 0x000f620000000200 */
[----:B------:R-:W-:Y:S02]  /*4f00*/  LOP3.LUT P0, RZ, R24, 0x4, RZ, 0xc0, !PT ;  /* 0x0000000418ff7812 */ /* 0x000fe4000780c0ff */
[C---:B------:R-:W-:Y:S01]  /*4f10*/  IADD3 R3, R134.reuse, 0x2000, RZ ;  /* 0x0000200086037810 */ /* 0x040fe20007ffe0ff */
[----:B------:R-:W-:Y:S01]  /*4f20*/  LDSM.16.M88.4 R16, [R5] ;  /* 0x000000000510783b */ /* 0x000fe20000000200 */
[----:B------:R-:W-:-:S02]  /*4f30*/  IADD3 R229, R134, 0x2040, RZ ;  /* 0x0000204086e57810 */ /* 0x000fc40007ffe0ff */
[----:B------:R-:W-:Y:S01]  /*4f40*/  LEA R232, R0, R230, 0x1 ;  /* 0x000000e600e87211 */ /* 0x000fe200078e08ff */
[----:B------:R-:W-:Y:S01]  /*4f50*/  LDSM.16.M88.4 R32, [R228+0x2000] ;  /* 0x00200000e420783b */ /* 0x000fe20000000200 */
[----:B------:R-:W-:Y:S02]  /*4f60*/  PLOP3.LUT P1, PT, PT, PT, UP0, 0x80, 0x0 ;  /* 0x000000000000781c */ /* 0x000fe40003f2f008 */
[----:B------:R-:W-:Y:S01]  /*4f70*/  LEA R233, R231, R232, 0x1 ;  /* 0x000000e8e7e97211 */ /* 0x000fe200078e08ff */
[----:B------:R-:W1:Y:S02]  /*4f80*/  LDSM.16.M88.4 R40, [R134+0x2800] ;  /* 0x002800008628783b */ /* 0x000e640000000200 */
[C---:B-1----:R-:W-:Y:S02]  /*4f90*/  IADD3 R6, R92.reuse, 0x8, RZ ;  /* 0x000000085c067810 */ /* 0x042fe40007ffe0ff */
[----:B------:R-:W-:Y:S01]  /*4fa0*/  @P0 IADD3 R229, R3, -0x40, RZ ;  /* 0xffffffc003e50810 */ /* 0x000fe20007ffe0ff */
[----:B------:R-:W-:Y:S01]  /*4fb0*/  LDSM.16.M88.4 R12, [R232] ;  /* 0x00000000e80c783b */ /* 0x000fe20000000200 */
[----:B------:R-:W-:-:S02]  /*4fc0*/  IMNMX R7, R92, UR13, PT ;  /* 0x0000000d5c077c17 */ /* 0x000fc4000b800200 */
[----:B------:R-:W-:Y:S01]  /*4fd0*/  LEA R227, R2, R229, 0x1 ;  /* 0x000000e502e37211 */ /* 0x000fe200078e08ff */
[----:B------:R-:W-:Y:S01]  /*4fe0*/  LDSM.16.M88.4 R44, [R229] ;  /* 0x00000000e52c783b */ /* 0x000fe20000000200 */
[----:B------:R-:W-:Y:S02]  /*4ff0*/  IMNMX R6, R6, UR13, PT ;  /* 0x0000000d06067c17 */ /* 0x000fe4000b800200 */
[C---:B------:R-:W-:Y:S01]  /*5000*/  IADD3 R242, R229.reuse, 0x3800, RZ ;  /* 0x00003800e5f27810 */ /* 0x040fe20007ffe0ff */
[----:B------:R-:W1:Y:S01]  /*5010*/  LDSM.16.M88.4 R56, [R228+0x2800] ;  /* 0x00280000e438783b */ /* 0x000e620000000200 */
[C---:B------:R-:W-:Y:S02]  /*5020*/  IADD3 R241, R229.reuse, 0x4000, RZ ;  /* 0x00004000e5f17810 */ /* 0x040fe40007ffe0ff */
[C---:B------:R-:W-:Y:S01]  /*5030*/  IADD3 R240, R229.reuse, 0x4800, RZ ;  /* 0x00004800e5f07810 */ /* 0x040fe20007ffe0ff */
[----:B------:R-:W-:Y:S01]  /*5040*/  LDSM.16.M88.4 R68, [R227] ;  /* 0x00000000e344783b */ /* 0x000fe20000000200 */
[----:B------:R-:W-:-:S02]  /*5050*/  IADD3 R239, R229, 0x5000, RZ ;  /* 0x00005000e5ef7810 */ /* 0x000fc40007ffe0ff */
[C---:B------:R-:W-:Y:S01]  /*5060*/  IADD3 R238, R229.reuse, 0x5800, RZ ;  /* 0x00005800e5ee7810 */ /* 0x040fe20007ffe0ff */
[----:B------:R-:W-:Y:S01]  /*5070*/  LDSM.16.M88.4 R64, [R229+0x800] ;  /* 0x00080000e540783b */ /* 0x000fe20000000200 */
[C---:B------:R-:W-:Y:S02]  /*5080*/  IADD3 R237, R229.reuse, 0x6000, RZ ;  /* 0x00006000e5ed7810 */ /* 0x040fe40007ffe0ff */
[C---:B------:R-:W-:Y:S01]  /*5090*/  IADD3 R236, R229.reuse, 0x6800, RZ ;  /* 0x00006800e5ec7810 */ /* 0x040fe20007ffe0ff */
[----:B------:R-:W-:Y:S01]  /*50a0*/  LDSM.16.M88.4 R52, [R228+0x3000] ;  /* 0x00300000e434783b */ /* 0x000fe20000000200 */
[C---:B------:R-:W-:Y:S02]  /*50b0*/  IADD3 R235, R229.reuse, 0x7000, RZ ;  /* 0x00007000e5eb7810 */ /* 0x040fe40007ffe0ff */
[----:B------:R-:W-:Y:S01]  /*50c0*/  IADD3 R234, R229, 0x7800, RZ ;  /* 0x00007800e5ea7810 */ /* 0x000fe20007ffe0ff */
[C---:B-----5:R-:W-:Y:S01]  /*50d0*/  HMMA.16816.F32.BF16 R24, R20.reuse, R8, RZ ;  /* 0x000000081418723c */ /* 0x060fe200000418ff */
[----:B------:R-:W-:Y:S04]  /*50e0*/  LDSM.16.M88.4 R80, [R227+0x800] ;  /* 0x00080000e350783b */ /* 0x000fe80000000200 */
[----:B------:R-:W-:Y:S03]  /*50f0*/  LDSM.16.M88.4 R76, [R134+0x3800] ;  /* 0x00380000864c783b */ /* 0x000fe60000000200 */
[C---:B------:R-:W-:Y:S01]  /*5100*/  HMMA.16816.F32.BF16 R28, R20.reuse, R10, RZ ;  /* 0x0000000a141c723c */ /* 0x040fe200000418ff */
[----:B------:R-:W5:Y:S04]  /*5110*/  LDSM.16.M88.4 R8, [R233] ;  /* 0x00000000e908783b */ /* 0x000f680000000200 */
[----:B------:R-:W-:Y:S03]  /*5120*/  LDSM.16.M88.4 R84, [R229+0x1000] ;  /* 0x00100000e554783b */ /* 0x000fe60000000200 */
[----:B------:R-:W-:Y:S01]  /*5130*/  HMMA.16816.F32.BF16 R36, R20, R40, RZ ;  /* 0x000000281424723c */ /* 0x000fe200000418ff */
[----:B------:R-:W-:Y:S04]  /*5140*/  LDSM.16.M88.4 R88, [R229+0x6000] ;  /* 0x00600000e558783b */ /* 0x000fe80000000200 */
[----:B------:R-:W0:Y:S03]  /*5150*/  LDGDEPBAR ;  /* 0x00000000000079af */ /* 0x000e260000000000 */
[C---:B------:R-:W-:Y:S01]  /*5160*/  HMMA.16816.F32.BF16 R24, R16.reuse, R32, R24 ;  /* 0x000000201018723c */ /* 0x040fe20000041818 */
[----:B------:R-:W-:Y:S07]  /*5170*/  STL [R1], R5 ;  /* 0x0000000501007387 */ /* 0x000fee0000100800 */
[C---:B------:R-:W-:Y:S01]  /*5180*/  HMMA.16816.F32.BF16 R28, R16.reuse, R34, R28 ;  /* 0x00000022101c723c */ /* 0x040fe2000004181c */
[----:B------:R-:W2:Y:S07]  /*5190*/  LDSM.16.M88.4 R32, [R134+0x3000] ;  /* 0x003000008620783b */ /* 0x000eae0000000200 */
[----:B-1----:R-:W-:Y:S08]  /*51a0*/  HMMA.16816.F32.BF16 R48, R16, R56, R36 ;  /* 0x000000381030723c */ /* 0x002ff00000041824 */
[C---:B------:R-:W-:Y:S08]  /*51b0*/  HMMA.16816.F32.BF16 R24, R12.reuse, R44, R24 ;  /* 0x0000002c0c18723c */ /* 0x040ff00000041818 */
[----:B------:R-:W-:Y:S08]  /*51c0*/  HMMA.16816.F32.BF16 R44, R12, R46, R28 ;  /* 0x0000002e0c2c723c */ /* 0x000ff0000004181c */
[----:B------:R-:W-:Y:S08]  /*51d0*/  HMMA.16816.F32.BF16 R28, R20, R42, RZ ;  /* 0x0000002a141c723c */ /* 0x000ff000000418ff */
[----:B-----5:R-:W-:Y:S08]  /*51e0*/  HMMA.16816.F32.BF16 R40, R8, R68, R24 ;  /* 0x000000440828723c */ /* 0x020ff00000041818 */
[C---:B--2---:R-:W-:Y:S08]  /*51f0*/  HMMA.16816.F32.BF16 R36, R20.reuse, R32, RZ ;  /* 0x000000201424723c */ /* 0x044ff000000418ff */
[----:B------:R-:W-:Y:S08]  /*5200*/  HMMA.16816.F32.BF16 R32, R20, R34, RZ ;  /* 0x000000221420723c */ /* 0x000ff000000418ff */
[----:B------:R-:W-:Y:S01]  /*5210*/  HMMA.16816.F32.BF16 R28, R16, R58, R28 ;  /* 0x0000003a101c723c */ /* 0x000fe2000004181c */
[----:B------:R-:W-:Y:S01]  /*5220*/  LDSM.16.M88.4 R56, [R134+0x4000] ;  /* 0x004000008638783b */ /* 0x000fe20000000200 */
[----:B------:R-:W-:-:S02]  /*5230*/  FMUL.FTZ R2, R41, c[0x0][0x2ec] ;  /* 0x0000bb0029027a20 */ /* 0x000fc40000410000 */
[----:B------:R-:W-:Y:S02]  /*5240*/  FMUL.FTZ R40, R40, c[0x0][0x2ec] ;  /* 0x0000bb0028287a20 */ /* 0x000fe40000410000 */
[----:B------:R1:W2:Y:S01]  /*5250*/  MUFU.TANH R205, R2 ;  /* 0x0000000200cd7308 */ /* 0x0002a20000002400 */
[----:B------:R-:W-:Y:S01]  /*5260*/  FMUL.FTZ R42, R42, c[0x0][0x2ec] ;  /* 0x0000bb002a2a7a20 */ /* 0x000fe20000410000 */
[----:B------:R-:W-:Y:S06]  /*5270*/  HMMA.16816.F32.BF16 R24, R12, R64, R48 ;  /* 0x000000400c18723c */ /* 0x000fec0000041830 */
[----:B------:R-:W3:Y:S02]  /*5280*/  MUFU.TANH R206, R40 ;  /* 0x0000002800ce7308 */ /* 0x000ee40000002400 */
[----:B------:R-:W-:Y:S01]  /*5290*/  HMMA.16816.F32.BF16 R48, R8, R70, R44 ;  /* 0x000000460830723c */ /* 0x000fe2000004182c */
[----:B------:R-:W-:Y:S01]  /*52a0*/  LDSM.16.M88.4 R68, [R227+0x1000] ;  /* 0x00100000e344783b */ /* 0x000fe20000000200 */
[----:B-1----:R-:W-:-:S04]  /*52b0*/  FMUL.FTZ R2, R43, c[0x0][0x2ec] ;  /* 0x0000bb002b027a20 */ /* 0x002fc80000410000 */
[----:B------:R-:W1:Y:S02]  /*52c0*/  MUFU.TANH R204, R42 ;  /* 0x0000002a00cc7308 */ /* 0x000e640000002400 */
[C---:B------:R-:W-:Y:S06]  /*52d0*/  HMMA.16816.F32.BF16 R44, R16.reuse, R52, R36 ;  /* 0x00000034102c723c */ /* 0x040fec0000041824 */
[----:B------:R5:W4:Y:S02]  /*52e0*/  MUFU.TANH R203, R2 ;  /* 0x0000000200cb7308 */ /* 0x000b240000002400 */
[----:B------:R-:W-:Y:S01]  /*52f0*/  HMMA.16816.F32.BF16 R72, R16, R54, R32 ;  /* 0x000000361048723c */ /* 0x000fe20000041820 */
[----:B------:R-:W1:Y:S07]  /*5300*/  LDSM.16.M88.4 R52, [R228+0x3800] ;  /* 0x00380000e434783b */ /* 0x000e6e0000000200 */
[----:B------:R-:W-:Y:S01]  /*5310*/  HMMA.16816.F32.BF16 R36, R12, R66, R28 ;  /* 0x000000420c24723c */ /* 0x000fe2000004181c */
[----:B------:R-:W-:-:S02]  /*5320*/  FMUL.FTZ R50, R50, c[0x0][0x2ec] ;  /* 0x0000bb0032327a20 */ /* 0x000fc40000410000 */
[----:B------:R-:W-:Y:S02]  /*5330*/  FMUL.FTZ R51, R51, c[0x0][0x2ec] ;  /* 0x0000bb0033337a20 */ /* 0x000fe40000410000 */
[----:B------:R-:W1:Y:S01]  /*5340*/  MUFU.TANH R200, R50 ;  /* 0x0000003200c87308 */ /* 0x000e620000002400 */
[----:B-----5:R-:W-:Y:S02]  /*5350*/  FMUL.FTZ R2, R48, c[0x0][0x2ec] ;  /* 0x0000bb0030027a20 */ /* 0x020fe40000410000 */
[----:B------:R-:W-:Y:S05]  /*5360*/  HMMA.16816.F32.BF16 R24, R8, R80, R24 ;  /* 0x000000500818723c */ /* 0x000fea0000041818 */
[----:B------:R5:W1:Y:S03]  /*5370*/  MUFU.TANH R202, R2 ;  /* 0x0000000200ca7308 */ /* 0x000a660000002400 */
[C---:B------:R-:W-:Y:S05]  /*5380*/  HMMA.16816.F32.BF16 R28, R20.reuse, R78, RZ ;  /* 0x0000004e141c723c */ /* 0x040fea00000418ff */
[----:B------:R1:W1:Y:S03]  /*5390*/  MUFU.TANH R199, R51 ;  /* 0x0000003300c77308 */ /* 0x0002660000002400 */
[----:B------:R-:W-:Y:S01]  /*53a0*/  HMMA.16816.F32.BF16 R32, R20, R76, RZ ;  /* 0x0000004c1420723c */ /* 0x000fe200000418ff */
[----:B------:R-:W2:Y:S01]  /*53b0*/  LDSM.16.M88.4 R76, [R229+0x1800] ;  /* 0x00180000e54c783b */ /* 0x000ea20000000200 */
[----:B-----5:R-:W-:-:S06]  /*53c0*/  FMUL.FTZ R2, R49, c[0x0][0x2ec] ;  /* 0x0000bb0031027a20 */ /* 0x020fcc0000410000 */
[----:B------:R-:W-:Y:S01]  /*53d0*/  FMUL.FTZ R24, R24, c[0x0][0x2ec] ;  /* 0x0000bb0018187a20 */ /* 0x000fe20000410000 */
[----:B------:R-:W-:Y:S01]  /*53e0*/  HMMA.16816.F32.BF16 R40, R12, R84, R44 ;  /* 0x000000540c28723c */ /* 0x000fe2000004182c */
[----:B------:R-:W-:Y:S01]  /*53f0*/  FMUL.FTZ R25, R25, c[0x0][0x2ec] ;  /* 0x0000bb0019197a20 */ /* 0x000fe20000410000 */
[----:B------:R-:W2:Y:S01]  /*5400*/  MUFU.TANH R201, R2 ;  /* 0x0000000200c97308 */ /* 0x000ea20000002400 */
[----:B------:R-:W-:Y:S02]  /*5410*/  FMUL.FTZ R26, R26, c[0x0][0x2ec] ;  /* 0x0000bb001a1a7a20 */ /* 0x000fe40000410000 */
[----:B------:R-:W-:-:S03]  /*5420*/  FMUL.FTZ R27, R27, c[0x0][0x2ec] ;  /* 0x0000bb001b1b7a20 */ /* 0x000fc60000410000 */
[----:B-1----:R-:W-:Y:S01]  /*5430*/  HMMA.16816.F32.BF16 R48, R8, R82, R36 ;  /* 0x000000520830723c */ /* 0x002fe20000041824 */
[----:B------:R-:W1:Y:S01]  /*5440*/  LDSM.16.M88.4 R36, [R228+0x4000] ;  /* 0x00400000e424783b */ /* 0x000e620000000200 */
[----:B------:R-:W1:Y:S06]  /*5450*/  MUFU.TANH R194, R24 ;  /* 0x0000001800c27308 */ /* 0x000e6c0000002400 */
[----:B------:R-:W-:Y:S02]  /*5460*/  HMMA.16816.F32.BF16 R64, R16, R54, R28 ;  /* 0x000000361040723c */ /* 0x000fe4000004181c */
[----:B------:R-:W1:Y:S06]  /*5470*/  MUFU.TANH R193, R25 ;  /* 0x0000001900c17308 */ /* 0x000e6c0000002400 */
[----:B------:R-:W-:Y:S02]  /*5480*/  HMMA.16816.F32.BF16 R28, R20, R56, RZ ;  /* 0x00000038141c723c */ /* 0x000fe400000418ff */
[----:B------:R-:W1:Y:S06]  /*5490*/  MUFU.TANH R192, R26 ;  /* 0x0000001a00c07308 */ /* 0x000e6c0000002400 */
[----:B------:R-:W-:Y:S01]  /*54a0*/  HMMA.16816.F32.BF16 R44, R16, R52, R32 ;  /* 0x00000034102c723c */ /* 0x000fe20000041820 */
[----:B------:R-:W-:Y:S01]  /*54b0*/  FMUL.FTZ R48, R48, c[0x0][0x2ec] ;  /* 0x0000bb0030307a20 */ /* 0x000fe20000410000 */
[----:B------:R5:W1:Y:S01]  /*54c0*/  MUFU.TANH R191, R27 ;  /* 0x0000001b00bf7308 */ /* 0x000a620000002400 */
[----:B------:R-:W-:-:S02]  /*54d0*/  FMUL.FTZ R49, R49, c[0x0][0x2ec] ;  /* 0x0000bb0031317a20 */ /* 0x000fc40000410000 */
[----:B------:R-:W-:Y:S02]  /*54e0*/  FMUL.FTZ R50, R50, c[0x0][0x2ec] ;  /* 0x0000bb0032327a20 */ /* 0x000fe40000410000 */
[----:B------:R-:W-:Y:S01]  /*54f0*/  FMUL.FTZ R51, R51, c[0x0][0x2ec] ;  /* 0x0000bb0033337a20 */ /* 0x000fe20000410000 */
[----:B------:R-:W-:Y:S01]  /*5500*/  HMMA.16816.F32.BF16 R32, R12, R86, R72 ;  /* 0x000000560c20723c */ /* 0x000fe20000041848 */
[----:B------:R-:W-:Y:S01]  /*5510*/  LDSM.16.M88.4 R72, [R227+0x1800] ;  /* 0x00180000e348783b */ /* 0x000fe20000000200 */
[----:B------:R-:W1:Y:S03]  /*5520*/  MUFU.TANH R190, R48 ;  /* 0x0000003000be7308 */ /* 0x000e660000002400 */
[----:B------:R-:W-:Y:S03]  /*5530*/  LDSM.16.M88.4 R84, [R229+0x2000] ;  /* 0x00200000e554783b */ /* 0x000fe60000000200 */
[----:B------:R-:W-:Y:S02]  /*5540*/  HMMA.16816.F32.BF16 R40, R8, R68, R40 ;  /* 0x000000440828723c */ /* 0x000fe40000041828 */
[----:B------:R-:W1:Y:S06]  /*5550*/  MUFU.TANH R189, R49 ;  /* 0x0000003100bd7308 */ /* 0x000e6c0000002400 */
[----:B-----5:R-:W-:Y:S01]  /*5560*/  HMMA.16816.F32.BF16 R24, R20, R58, RZ ;  /* 0x0000003a1418723c */ /* 0x020fe200000418ff */
[----:B------:R-:W5:Y:S01]  /*5570*/  LDSM.16.M88.4 R56, [R134+0x4800] ;  /* 0x004800008638783b */ /* 0x000f620000000200 */
[----:B------:R-:W1:Y:S06]  /*5580*/  MUFU.TANH R188, R50 ;  /* 0x0000003200bc7308 */ /* 0x000e6c0000002400 */
[----:B--2---:R-:W-:Y:S02]  /*5590*/  HMMA.16816.F32.BF16 R44, R12, R76, R44 ;  /* 0x0000004c0c2c723c */ /* 0x004fe4000004182c */
[----:B------:R2:W2:Y:S06]  /*55a0*/  MUFU.TANH R187, R51 ;  /* 0x0000003300bb7308 */ /* 0x0004ac0000002400 */
[----:B------:R-:W-:Y:S01]  /*55b0*/  HMMA.16816.F32.BF16 R52, R8, R70, R32 ;  /* 0x000000460834723c */ /* 0x000fe20000041820 */
[----:B------:R-:W-:Y:S01]  /*55c0*/  FMUL.FTZ R2, R41, c[0x0][0x2ec] ;  /* 0x0000bb0029027a20 */ /* 0x000fe20000410000 */
[----:B------:R-:W-:Y:S01]  /*55d0*/  LDSM.16.M88.4 R68, [R229+0x2800] ;  /* 0x00280000e544783b */ /* 0x000fe20000000200 */
[----:B------:R-:W-:-:S02]  /*55e0*/  FMUL.FTZ R40, R40, c[0x0][0x2ec] ;  /* 0x0000bb0028287a20 */ /* 0x000fc40000410000 */
[----:B------:R-:W-:Y:S01]  /*55f0*/  FMUL.FTZ R42, R42, c[0x0][0x2ec] ;  /* 0x0000bb002a2a7a20 */ /* 0x000fe20000410000 */
[----:B------:R3:W3:Y:S02]  /*5600*/  MUFU.TANH R178, R2 ;  /* 0x0000000200b27308 */ /* 0x0006e40000002400 */
[C---:B-1----:R-:W-:Y:S06]  /*5610*/  HMMA.16816.F32.BF16 R80, R16.reuse, R38, R24 ;  /* 0x000000261050723c */ /* 0x042fec0000041818 */
[----:B------:R-:W1:Y:S02]  /*5620*/  MUFU.TANH R180, R40 ;  /* 0x0000002800b47308 */ /* 0x000e640000002400 */
[----:B--2---:R-:W-:Y:S01]  /*5630*/  HMMA.16816.F32.BF16 R48, R16, R36, R28 ;  /* 0x000000241030723c */ /* 0x004fe2000004181c */
[----:B------:R-:W2:Y:S05]  /*5640*/  LDSM.16.M88.4 R36, [R228+0x4800] ;  /* 0x00480000e424783b */ /* 0x000eaa0000000200 */
[----:B------:R-:W1:Y:S01]  /*5650*/  MUFU.TANH R177, R42 ;  /* 0x0000002a00b17308 */ /* 0x000e620000002400 */
[----:B---3--:R-:W-:Y:S01]  /*5660*/  FMUL.FTZ R2, R43, c[0x0][0x2ec] ;  /* 0x0000bb002b027a20 */ /* 0x008fe20000410000 */
[----:B------:R-:W-:Y:S01]  /*5670*/  HMMA.16816.F32.BF16 R24, R12, R78, R64 ;  /* 0x0000004e0c18723c */ /* 0x000fe20000041840 */
[----:B------:R-:W-:Y:S01]  /*5680*/  LDSM.16.M88.4 R76, [R227+0x2000] ;  /* 0x00200000e34c783b */ /* 0x000fe20000000200 */
[----:B------:R-:W-:-:S02]  /*5690*/  FMUL.FTZ R54, R54, c[0x0][0x2ec] ;  /* 0x0000bb0036367a20 */ /* 0x000fc40000410000 */
[----:B------:R-:W-:Y:S02]  /*56a0*/  FMUL.FTZ R55, R55, c[0x0][0x2ec] ;  /* 0x0000bb0037377a20 */ /* 0x000fe40000410000 */
[----:B------:R3:W1:Y:S02]  /*56b0*/  MUFU.TANH R175, R2 ;  /* 0x0000000200af7308 */ /* 0x0006640000002400 */
[C---:B-----5:R-:W-:Y:S06]  /*56c0*/  HMMA.16816.F32.BF16 R32, R20.reuse, R56, RZ ;  /* 0x000000381420723c */ /* 0x060fec00000418ff */
[----:B------:R-:W1:Y:S02]  /*56d0*/  MUFU.TANH R172, R54 ;  /* 0x0000003600ac7308 */ /* 0x000e640000002400 */
[----:B------:R-:W-:Y:S01]  /*56e0*/  HMMA.16816.F32.BF16 R28, R20, R58, RZ ;  /* 0x0000003a141c723c */ /* 0x000fe200000418ff */
[----:B------:R-:W5:Y:S01]  /*56f0*/  LDSM.16.M88.4 R56, [R134+0x5000] ;  /* 0x005000008638783b */ /* 0x000f620000000200 */
[----:B---3--:R-:W-:-:S04]  /*5700*/  FMUL.FTZ R2, R52, c[0x0][0x2ec] ;  /* 0x0000bb0034027a20 */ /* 0x008fc80000410000 */
[----:B------:R-:W3:Y:S02]  /*5710*/  MUFU.TANH R168, R55 ;  /* 0x0000003700a87308 */ /* 0x000ee40000002400 */
[----:B------:R-:W-:Y:S06]  /*5720*/  HMMA.16816.F32.BF16 R40, R8, R72, R44 ;  /* 0x000000480828723c */ /* 0x000fec000004182c */
[----:B------:R1:W1:Y:S02]  /*5730*/  MUFU.TANH R174, R2 ;  /* 0x0000000200ae7308 */ /* 0x0002640000002400 */
[----:B------:R-:W-:Y:S08]  /*5740*/  HMMA.16816.F32.BF16 R44, R12, R84, R48 ;  /* 0x000000540c2c723c */ /* 0x000ff00000041830 */
[----:B--2---:R-:W-:Y:S01]  /*5750*/  HMMA.16816.F32.BF16 R48, R16, R36, R32 ;  /* 0x000000241030723c */ /* 0x004fe20000041820 */
[----:B-1----:R-:W-:-:S07]  /*5760*/  FMUL.FTZ R2, R53, c[0x0][0x2ec] ;  /* 0x0000bb0035027a20 */ /* 0x002fce0000410000 */
[----:B------:R-:W-:Y:S01]  /*5770*/  HMMA.16816.F32.BF16 R64, R16, R38, R28 ;  /* 0x000000261040723c */ /* 0x000fe2000004181c */
[----:B------:R-:W1:Y:S01]  /*5780*/  LDSM.16.M88.4 R36, [R228+0x5000] ;  /* 0x00500000e424783b */ /* 0x000e620000000200 */
[----:B------:R-:W-:Y:S01]  /*5790*/  FMUL.FTZ R40, R40, c[0x0][0x2ec] ;  /* 0x0000bb0028287a20 */ /* 0x000fe20000410000 */
[----:B------:R-:W2:Y:S01]  /*57a0*/  MUFU.TANH R173, R2 ;  /* 0x0000000200ad7308 */ /* 0x000ea20000002400 */
[----:B------:R-:W-:Y:S02]  /*57b0*/  FMUL.FTZ R41, R41, c[0x0][0x2ec] ;  /* 0x0000bb0029297a20 */ /* 0x000fe40000410000 */
[----:B------:R-:W-:Y:S02]  /*57c0*/  FMUL.FTZ R42, R42, c[0x0][0x2ec] ;  /* 0x0000bb002a2a7a20 */ /* 0x000fe40000410000 */
[----:B------:R-:W-:Y:S01]  /*57d0*/  HMMA.16816.F32.BF16 R52, R8, R74, R24 ;  /* 0x0000004a0834723c */ /* 0x000fe20000041818 */
[----:B------:R-:W-:Y:S01]  /*57e0*/  FMUL.FTZ R43, R43, c[0x0][0x2ec] ;  /* 0x0000bb002b2b7a20 */ /* 0x000fe20000410000 */
[----:B------:R-:W-:Y:S01]  /*57f0*/  LDSM.16.M88.4 R72, [R227+0x2800] ;  /* 0x00280000e348783b */ /* 0x000fe20000000200 */
[----:B------:R-:W1:Y:S05]  /*5800*/  MUFU.TANH R167, R40 ;  /* 0x0000002800a77308 */ /* 0x000e6a0000002400 */
[----:B------:R-:W-:Y:S01]  /*5810*/  HMMA.16816.F32.BF16 R24, R12, R86, R80 ;  /* 0x000000560c18723c */ /* 0x000fe20000041850 */
[----:B------:R-:W-:Y:S02]  /*5820*/  LDSM.16.M88.4 R80, [R229+0x3000] ;  /* 0x00300000e550783b */ /* 0x000fe40000000200 */
[----:B------:R-:W1:Y:S02]  /*5830*/  MUFU.TANH R166, R41 ;  /* 0x0000002900a67308 */ /* 0x000e640000002400 */
[----:B------:R-:W-:Y:S03]  /*5840*/  LDSM.16.M88.4 R84, [R229+0x4000] ;  /* 0x00400000e554783b */ /* 0x000fe60000000200 */
[C---:B-----5:R-:W-:Y:S03]  /*5850*/  HMMA.16816.F32.BF16 R32, R20.reuse, R56, RZ ;  /* 0x000000381420723c */ /* 0x060fe600000418ff */
[----:B------:R-:W1:Y:S05]  /*5860*/  MUFU.TANH R164, R42 ;  /* 0x0000002a00a47308 */ /* 0x000e6a0000002400 */
[----:B------:R-:W-:Y:S01]  /*5870*/  HMMA.16816.F32.BF16 R28, R20, R58, RZ ;  /* 0x0000003a141c723c */ /* 0x000fe200000418ff */
[----:B------:R-:W5:Y:S01]  /*5880*/  LDSM.16.M88.4 R56, [R134+0x5800] ;  /* 0x005800008638783b */ /* 0x000f620000000200 */
[----:B------:R-:W-:Y:S01]  /*5890*/  FMUL.FTZ R52, R52, c[0x0][0x2ec] ;  /* 0x0000bb0034347a20 */ /* 0x000fe20000410000 */
[----:B------:R1:W1:Y:S01]  /*58a0*/  MUFU.TANH R163, R43 ;  /* 0x0000002b00a37308 */ /* 0x0002620000002400 */
[----:B------:R-:W-:-:S02]  /*58b0*/  FMUL.FTZ R53, R53, c[0x0][0x2ec] ;  /* 0x0000bb0035357a20 */ /* 0x000fc40000410000 */
[----:B------:R-:W-:Y:S02]  /*58c0*/  FMUL.FTZ R54, R54, c[0x0][0x2ec] ;  /* 0x0000bb0036367a20 */ /* 0x000fe40000410000 */
[----:B------:R-:W-:-:S03]  /*58d0*/  FMUL.FTZ R55, R55, c[0x0][0x2ec] ;  /* 0x0000bb0037377a20 */ /* 0x000fc60000410000 */
[----:B------:R-:W2:Y:S01]  /*58e0*/  MUFU.TANH R162, R52 ;  /* 0x0000003400a27308 */ /* 0x000ea20000002400 */
[----:B-1----:R-:W-:Y:S07]  /*58f0*/  HMMA.16816.F32.BF16 R40, R8, R76, R44 ;  /* 0x0000004c0828723c */ /* 0x002fee000004182c */
[----:B------:R-:W1:Y:S01]  /*5900*/  MUFU.TANH R160, R53 ;  /* 0x0000003500a07308 */ /* 0x000e620000002400 */
[----:B------:R-:W-:Y:S07]  /*5910*/  HMMA.16816.F32.BF16 R44, R12, R68, R48 ;  /* 0x000000440c2c723c */ /* 0x000fee0000041830 */
[----:B------:R-:W1:Y:S01]  /*5920*/  MUFU.TANH R158, R54 ;  /* 0x00000036009e7308 */ /* 0x000e620000002400 */
[----:B------:R-:W-:Y:S07]  /*5930*/  HMMA.16816.F32.BF16 R48, R16, R36, R32 ;  /* 0x000000241030723c */ /* 0x000fee0000041820 */
[----:B------:R1:W1:Y:S01]  /*5940*/  MUFU.TANH R157, R55 ;  /* 0x00000037009d7308 */ /* 0x0002620000002400 */
[----:B-----5:R-:W-:Y:S01]  /*5950*/  HMMA.16816.F32.BF16 R32, R20, R56, RZ ;  /* 0x000000381420723c */ /* 0x020fe200000418ff */
[----:B------:R-:W-:-:S02]  /*5960*/  FMUL.FTZ R2, R41, c[0x0][0x2ec] ;  /* 0x0000bb0029027a20 */ /* 0x000fc40000410000 */
[----:B------:R-:W-:-:S04]  /*5970*/  FMUL.FTZ R40, R40, c[0x0][0x2ec] ;  /* 0x0000bb0028287a20 */ /* 0x000fc80000410000 */
[----:B------:R5:W2:Y:S01]  /*5980*/  MUFU.TANH R156, R2 ;  /* 0x00000002009c7308 */ /* 0x000aa20000002400 */
[----:B------:R-:W-:Y:S01]  /*5990*/  FMUL.FTZ R42, R42, c[0x0][0x2ec] ;  /* 0x0000bb002a2a7a20 */ /* 0x000fe20000410000 */
[----:B-1----:R-:W-:Y:S06]  /*59a0*/  HMMA.16816.F32.BF16 R52, R8, R78, R24 ;  /* 0x0000004e0834723c */ /* 0x002fec0000041818 */
[----:B------:R-:W1:Y:S02]  /*59b0*/  MUFU.TANH R100, R40 ;  /* 0x0000002800647308 */ /* 0x000e640000002400 */
[----:B------:R-:W-:Y:S01]  /*59c0*/  HMMA.16816.F32.BF16 R76, R16, R38, R28 ;  /* 0x00000026104c723c */ /* 0x000fe2000004181c */
[----:B------:R-:W1:Y:S01]  /*59d0*/  LDSM.16.M88.4 R36, [R228+0x5800] ;  /* 0x00580000e424783b */ /* 0x000e620000000200 */
[----:B-----5:R-:W-:-:S04]  /*59e0*/  FMUL.FTZ R2, R43, c[0x0][0x2ec] ;  /* 0x0000bb002b027a20 */ /* 0x020fc80000410000 */
[----:B------:R5:W1:Y:S02]  /*59f0*/  MUFU.TANH R102, R42 ;  /* 0x0000002a00667308 */ /* 0x000a640000002400 */
[----:B------:R-:W-:Y:S01]  /*5a00*/  HMMA.16816.F32.BF16 R24, R12, R70, R64 ;  /* 0x000000460c18723c */ /* 0x000fe20000041840 */
[----:B------:R-:W-:Y:S05]  /*5a10*/  LDSM.16.M88.4 R68, [R227+0x3000] ;  /* 0x00300000e344783b */ /* 0x000fea0000000200 */
[----:B------:R2:W1:Y:S02]  /*5a20*/  MUFU.TANH R93, R2 ;  /* 0x00000002005d7308 */ /* 0x0004640000002400 */
[----:B------:R-:W-:Y:S01]  /*5a30*/  HMMA.16816.F32.BF16 R28, R20, R58, RZ ;  /* 0x0000003a141c723c */ /* 0x000fe200000418ff */
[----:B------:R-:W3:Y:S01]  /*5a40*/  LDSM.16.M88.4 R56, [R134+0x6000] ;  /* 0x006000008638783b */ /* 0x000ee20000000200 */
[----:B------:R-:W-:-:S02]  /*5a50*/  FMUL.FTZ R54, R54, c[0x0][0x2ec] ;  /* 0x0000bb0036367a20 */ /* 0x000fc40000410000 */
[----:B------:R-:W-:Y:S02]  /*5a60*/  FMUL.FTZ R55, R55, c[0x0][0x2ec] ;  /* 0x0000bb0037377a20 */ /* 0x000fe40000410000 */
[----:B------:R-:W1:Y:S02]  /*5a70*/  MUFU.TANH R94, R54 ;  /* 0x00000036005e7308 */ /* 0x000e640000002400 */
[----:B-----5:R-:W-:Y:S01]  /*5a80*/  HMMA.16816.F32.BF16 R40, R8, R72, R44 ;  /* 0x000000480828723c */ /* 0x020fe2000004182c */
[----:B--2---:R-:W-:-:S05]  /*5a90*/  FMUL.FTZ R2, R52, c[0x0][0x2ec] ;  /* 0x0000bb0034027a20 */ /* 0x004fca0000410000 */
[----:B------:R-:W2:Y:S02]  /*5aa0*/  MUFU.TANH R95, R55 ;  /* 0x00000037005f7308 */ /* 0x000ea40000002400 */
[----:B------:R-:W-:Y:S06]  /*5ab0*/  HMMA.16816.F32.BF16 R44, R12, R80, R48 ;  /* 0x000000500c2c723c */ /* 0x000fec0000041830 */
[----:B------:R5:W2:Y:S02]  /*5ac0*/  MUFU.TANH R101, R2 ;  /* 0x0000000200657308 */ /* 0x000aa40000002400 */
[C---:B-1----:R-:W-:Y:S08]  /*5ad0*/  HMMA.16816.F32.BF16 R48, R16.reuse, R36, R32 ;  /* 0x000000241030723c */ /* 0x042ff00000041820 */
[----:B------:R-:W-:Y:S01]  /*5ae0*/  FMUL.FTZ R40, R40, c[0x0][0x2ec] ;  /* 0x0000bb0028287a20 */ /* 0x000fe20000410000 */
[----:B------:R-:W-:Y:S01]  /*5af0*/  HMMA.16816.F32.BF16 R64, R16, R38, R28 ;  /* 0x000000261040723c */ /* 0x000fe2000004181c */
[----:B------:R-:W-:Y:S01]  /*5b00*/  LDSM.16.M88.4 R36, [R228+0x6000] ;  /* 0x00600000e424783b */ /* 0x000fe20000000200 */
[----:B------:R-:W-:Y:S01]  /*5b10*/  FMUL.FTZ R41, R41, c[0x0][0x2ec] ;  /* 0x0000bb0029297a20 */ /* 0x000fe20000410000 */
[----:B------:R-:W1:Y:S01]  /*5b20*/  MUFU.TANH R108, R40 ;  /* 0x00000028006c7308 */ /* 0x000e620000002400 */
[----:B------:R-:W-:-:S02]  /*5b30*/  FMUL.FTZ R42, R42, c[0x0][0x2ec] ;  /* 0x0000bb002a2a7a20 */ /* 0x000fc40000410000 */
[----:B-----5:R-:W-:Y:S02]  /*5b40*/  FMUL.FTZ R2, R53, c[0x0][0x2ec] ;  /* 0x0000bb0035027a20 */ /* 0x020fe40000410000 */
[----:B------:R-:W-:Y:S01]  /*5b50*/  HMMA.16816.F32.BF16 R52, R8, R74, R24 ;  /* 0x0000004a0834723c */ /* 0x000fe20000041818 */
[----:B------:R-:W5:Y:S01]  /*5b60*/  LDSM.16.M88.4 R72, [R229+0x3800] ;  /* 0x00380000e548783b */ /* 0x000f620000000200 */
[----:B------:R-:W-:Y:S01]  /*5b70*/  FMUL.FTZ R43, R43, c[0x0][0x2ec] ;  /* 0x0000bb002b2b7a20 */ /* 0x000fe20000410000 */
[----:B------:R-:W1:Y:S05]  /*5b80*/  MUFU.TANH R110, R41 ;  /* 0x00000029006e7308 */ /* 0x000e6a0000002400 */
[C---:B---3--:R-:W-:Y:S03]  /*5b90*/  HMMA.16816.F32.BF16 R32, R20.reuse, R56, RZ ;  /* 0x000000381420723c */ /* 0x048fe600000418ff */
[----:B------:R-:W3:Y:S05]  /*5ba0*/  MUFU.TANH R104, R42 ;  /* 0x0000002a00687308 */ /* 0x000eea0000002400 */
[----:B------:R-:W-:Y:S01]  /*5bb0*/  HMMA.16816.F32.BF16 R28, R20, R58, RZ ;  /* 0x0000003a141c723c */ /* 0x000fe200000418ff */
[----:B------:R-:W1:Y:S02]  /*5bc0*/  LDSM.16.M88.4 R56, [R134+0x6800] ;  /* 0x006800008638783b */ /* 0x000e640000000200 */
[----:B------:R2:W1:Y:S05]  /*5bd0*/  MUFU.TANH R105, R43 ;  /* 0x0000002b00697308 */ /* 0x00046a0000002400 */
[----:B------:R-:W-:Y:S01]  /*5be0*/  HMMA.16816.F32.BF16 R24, R12, R82, R76 ;  /* 0x000000520c18723c */ /* 0x000fe2000004184c */
[----:B------:R-:W-:Y:S01]  /*5bf0*/  LDSM.16.M88.4 R76, [R227+0x3800] ;  /* 0x00380000e34c783b */ /* 0x000fe20000000200 */
[----:B------:R-:W-:Y:S01]  /*5c00*/  FMUL.FTZ R52, R52, c[0x0][0x2ec] ;  /* 0x0000bb0034347a20 */ /* 0x000fe20000410000 */
[----:B------:R1:W1:Y:S01]  /*5c10*/  MUFU.TANH R103, R2 ;  /* 0x0000000200677308 */ /* 0x0002620000002400 */
[----:B------:R-:W-:-:S02]  /*5c20*/  FMUL.FTZ R53, R53, c[0x0][0x2ec] ;  /* 0x0000bb0035357a20 */ /* 0x000fc40000410000 */
[----:B------:R-:W-:Y:S02]  /*5c30*/  FMUL.FTZ R54, R54, c[0x0][0x2ec] ;  /* 0x0000bb0036367a20 */ /* 0x000fe40000410000 */
[----:B------:R-:W-:Y:S01]  /*5c40*/  FMUL.FTZ R55, R55, c[0x0][0x2ec] ;  /* 0x0000bb0037377a20 */ /* 0x000fe20000410000 */
[----:B--2---:R-:W-:Y:S02]  /*5c50*/  HMMA.16816.F32.BF16 R40, R8, R68, R44 ;  /* 0x000000440828723c */ /* 0x004fe4000004182c */
[----:B------:R-:W2:Y:S06]  /*5c60*/  MUFU.TANH R109, R52 ;  /* 0x00000034006d7308 */ /* 0x000eac0000002400 */
[----:B-----5:R-:W-:Y:S02]  /*5c70*/  HMMA.16816.F32.BF16 R44, R12, R72, R48 ;  /* 0x000000480c2c723c */ /* 0x020fe40000041830 */
[----:B------:R-:W1:Y:S06]  /*5c80*/  MUFU.TANH R111, R53 ;  /* 0x00000035006f7308 */ /* 0x000e6c0000002400 */
[C---:B------:R-:W-:Y:S02]  /*5c90*/  HMMA.16816.F32.BF16 R48, R16.reuse, R36, R32 ;  /* 0x000000241030723c */ /* 0x040fe40000041820 */
[----:B------:R-:W2:Y:S06]  /*5ca0*/  MUFU.TANH R106, R54 ;  /* 0x00000036006a7308 */ /* 0x000eac0000002400 */
[----:B------:R-:W-:Y:S01]  /*5cb0*/  HMMA.16816.F32.BF16 R80, R16, R38, R28 ;  /* 0x000000261050723c */ /* 0x000fe2000004181c */
[----:B------:R-:W5:Y:S01]  /*5cc0*/  LDSM.16.M88.4 R36, [R228+0x6800] ;  /* 0x00680000e424783b */ /* 0x000f620000000200 */
[----:B-1----:R-:W-:Y:S01]  /*5cd0*/  FMUL.FTZ R2, R41, c[0x0][0x2ec] ;  /* 0x0000bb0029027a20 */ /* 0x002fe20000410000 */
[----:B------:R1:W1:Y:S01]  /*5ce0*/  MUFU.TANH R107, R55 ;  /* 0x00000037006b7308 */ /* 0x0002620000002400 */
[----:B------:R-:W-:-:S02]  /*5cf0*/  FMUL.FTZ R40, R40, c[0x0][0x2ec] ;  /* 0x0000bb0028287a20 */ /* 0x000fc40000410000 */
[----:B------:R-:W-:Y:S02]  /*5d00*/  FMUL.FTZ R42, R42, c[0x0][0x2ec] ;  /* 0x0000bb002a2a7a20 */ /* 0x000fe40000410000 */
[C---:B------:R-:W-:Y:S03]  /*5d10*/  HMMA.16816.F32.BF16 R32, R20.reuse, R56, RZ ;  /* 0x000000381420723c */ /* 0x040fe600000418ff */
[----:B------:R2:W2:Y:S05]  /*5d20*/  MUFU.TANH R118, R2 ;  /* 0x0000000200767308 */ /* 0x0004aa0000002400 */
[----:B------:R-:W-:Y:S01]  /*5d30*/  HMMA.16816.F32.BF16 R28, R20, R58, RZ ;  /* 0x0000003a141c723c */ /* 0x000fe200000418ff */
[----:B------:R-:W3:Y:S02]  /*5d40*/  LDSM.16.M88.4 R56, [R134+0x7000] ;  /* 0x007000008638783b */ /* 0x000ee40000000200 */
[----:B------:R-:W3:Y:S05]  /*5d50*/  MUFU.TANH R116, R40 ;  /* 0x0000002800747308 */ /* 0x000eea0000002400 */
[----:B-1----:R-:W-:Y:S01]  /*5d60*/  HMMA.16816.F32.BF16 R52, R8, R70, R24 ;  /* 0x000000460834723c */ /* 0x002fe20000041818 */
[----:B------:R-:W-:Y:S02]  /*5d70*/  LDSM.16.M88.4 R68, [R227+0x4000] ;  /* 0x00400000e344783b */ /* 0x000fe40000000200 */
[----:B------:R1:W1:Y:S01]  /*5d80*/  MUFU.TANH R112, R42 ;  /* 0x0000002a00707308 */ /* 0x0002620000002400 */
[----:B--2---:R-:W-:-:S04]  /*5d90*/  FMUL.FTZ R2, R43, c[0x0][0x2ec] ;  /* 0x0000bb002b027a20 */ /* 0x004fc80000410000 */
[----:B------:R-:W-:Y:S01]  /*5da0*/  HMMA.16816.F32.BF16 R24, R12, R74, R64 ;  /* 0x0000004a0c18723c */ /* 0x000fe20000041840 */
[----:B------:R-:W-:Y:S02]  /*5db0*/  LDSM.16.M88.4 R72, [R229+0x4800] ;  /* 0x00480000e548783b */ /* 0x000fe40000000200 */
[----:B------:R2:W2:Y:S05]  /*5dc0*/  MUFU.TANH R113, R2 ;  /* 0x0000000200717308 */ /* 0x0004aa0000002400 */
[----:B-----5:R-:W-:Y:S08]  /*5dd0*/  HMMA.16816.F32.BF16 R64, R16, R38, R28 ;  /* 0x000000261040723c */ /* 0x020ff0000004181c */
[----:B------:R-:W-:Y:S01]  /*5de0*/  FMUL.FTZ R54, R54, c[0x0][0x2ec] ;  /* 0x0000bb0036367a20 */ /* 0x000fe20000410000 */
[----:B-1----:R-:W-:Y:S01]  /*5df0*/  HMMA.16816.F32.BF16 R40, R8, R76, R44 ;  /* 0x0000004c0828723c */ /* 0x002fe2000004182c */
[----:B------:R-:W-:-:S02]  /*5e00*/  FMUL.FTZ R55, R55, c[0x0][0x2ec] ;  /* 0x0000bb0037377a20 */ /* 0x000fc40000410000 */
[----:B--2---:R-:W-:Y:S01]  /*5e10*/  FMUL.FTZ R2, R52, c[0x0][0x2ec] ;  /* 0x0000bb0034027a20 */ /* 0x004fe20000410000 */
[----:B------:R-:W1:Y:S04]  /*5e20*/  MUFU.TANH R114, R54 ;  /* 0x0000003600727308 */ /* 0x000e680000002400 */
[----:B------:R-:W-:Y:S04]  /*5e30*/  HMMA.16816.F32.BF16 R44, R12, R84, R48 ;  /* 0x000000540c2c723c */ /* 0x000fe80000041830 */
[----:B------:R2:W1:Y:S04]  /*5e40*/  MUFU.TANH R117, R2 ;  /* 0x0000000200757308 */ /* 0x0004680000002400 */
[----:B------:R-:W-:Y:S01]  /*5e50*/  HMMA.16816.F32.BF16 R48, R16, R36, R32 ;  /* 0x000000241030723c */ /* 0x000fe20000041820 */
[----:B------:R-:W5:Y:S03]  /*5e60*/  LDSM.16.M88.4 R36, [R228+0x7000] ;  /* 0x00700000e424783b */ /* 0x000f660000000200 */
[----:B------:R1:W1:Y:S04]  /*5e70*/  MUFU.TANH R115, R55 ;  /* 0x0000003700737308 */ /* 0x0002680000002400 */
[----:B---3--:R-:W-:Y:S01]  /*5e80*/  HMMA.16816.F32.BF16 R32, R20, R56, RZ ;  /* 0x000000381420723c */ /* 0x008fe200000418ff */
[----:B------:R-:W-:-:S02]  /*5e90*/  FMUL.FTZ R40, R40, c[0x0][0x2ec] ;  /* 0x0000bb0028287a20 */ /* 0x000fc40000410000 */
[----:B------:R-:W-:Y:S02]  /*5ea0*/  FMUL.FTZ R41, R41, c[0x0][0x2ec] ;  /* 0x0000bb0029297a20 */ /* 0x000fe40000410000 */
[----:B--2---:R-:W-:Y:S01]  /*5eb0*/  FMUL.FTZ R2, R53, c[0x0][0x2ec] ;  /* 0x0000bb0035027a20 */ /* 0x004fe20000410000 */
[----:B------:R-:W2:Y:S01]  /*5ec0*/  MUFU.TANH R124, R40 ;  /* 0x00000028007c7308 */ /* 0x000ea20000002400 */
[----:B------:R-:W-:Y:S01]  /*5ed0*/  FMUL.FTZ R42, R42, c[0x0][0x2ec] ;  /* 0x0000bb002a2a7a20 */ /* 0x000fe20000410000 */
[----:B------:R-:W-:Y:S01]  /*5ee0*/  HMMA.16816.F32.BF16 R28, R20, R58, RZ ;  /* 0x0000003a141c723c */ /* 0x000fe200000418ff */
[----:B------:R-:W3:Y:S01]  /*5ef0*/  LDSM.16.M88.4 R56, [R134+0x7800] ;  /* 0x007800008638783b */ /* 0x000ee20000000200 */
[----:B------:R-:W-:-:S04]  /*5f00*/  FMUL.FTZ R43, R43, c[0x0][0x2ec] ;  /* 0x0000bb002b2b7a20 */ /* 0x000fc80000410000 */
[----:B------:R-:W2:Y:S02]  /*5f10*/  MUFU.TANH R125, R41 ;  /* 0x00000029007d7308 */ /* 0x000ea40000002400 */
[----:B-1----:R-:W-:Y:S01]  /*5f20*/  HMMA.16816.F32.BF16 R52, R8, R78, R24 ;  /* 0x0000004e0834723c */ /* 0x002fe20000041818 */
[----:B------:R-:W-:Y:S05]  /*5f30*/  LDSM.16.M88.4 R76, [R227+0x4800] ;  /* 0x00480000e34c783b */ /* 0x000fea0000000200 */
[----:B------:R-:W1:Y:S02]  /*5f40*/  MUFU.TANH R120, R42 ;  /* 0x0000002a00787308 */ /* 0x000e640000002400 */
[----:B------:R-:W-:Y:S01]  /*5f50*/  HMMA.16816.F32.BF16 R24, R12, R86, R80 ;  /* 0x000000560c18723c */ /* 0x000fe20000041850 */
[----:B------:R-:W-:Y:S05]  /*5f60*/  LDSM.16.M88.4 R84, [R229+0x5000] ;  /* 0x00500000e554783b */ /* 0x000fea0000000200 */
[----:B------:R1:W1:Y:S02]  /*5f70*/  MUFU.TANH R121, R43 ;  /* 0x0000002b00797308 */ /* 0x0002640000002400 */
[----:B-----5:R-:W-:Y:S06]  /*5f80*/  HMMA.16816.F32.BF16 R80, R16, R38, R28 ;  /* 0x000000261050723c */ /* 0x020fec000004181c */
[----:B------:R5:W2:Y:S02]  /*5f90*/  MUFU.TANH R119, R2 ;  /* 0x0000000200777308 */ /* 0x000aa40000002400 */
[----:B------:R-:W-:-:S02]  /*5fa0*/  FMUL.FTZ R52, R52, c[0x0][0x2ec] ;  /* 0x0000bb0034347a20 */ /* 0x000fc40000410000 */
[----:B------:R-:W-:Y:S02]  /*5fb0*/  FMUL.FTZ R53, R53, c[0x0][0x2ec] ;  /* 0x0000bb0035357a20 */ /* 0x000fe40000410000 */
[----:B------:R-:W-:Y:S01]  /*5fc0*/  FMUL.FTZ R54, R54, c[0x0][0x2ec] ;  /* 0x0000bb0036367a20 */ /* 0x000fe20000410000 */
[----:B-1----:R-:W-:Y:S01]  /*5fd0*/  HMMA.16816.F32.BF16 R40, R8, R68, R44 ;  /* 0x000000440828723c */ /* 0x002fe2000004182c */
[----:B------:R-:W-:Y:S01]  /*5fe0*/  FMUL.FTZ R55, R55, c[0x0][0x2ec] ;  /* 0x0000bb0037377a20 */ /* 0x000fe20000410000 */
[----:B------:R-:W1:Y:S06]  /*5ff0*/  MUFU.TANH R126, R52 ;  /* 0x00000034007e7308 */ /* 0x000e6c0000002400 */
[----:B------:R-:W-:Y:S02]  /*6000*/  HMMA.16816.F32.BF16 R44, R12, R72, R48 ;  /* 0x000000480c2c723c */ /* 0x000fe40000041830 */
[----:B------:R-:W1:Y:S06]  /*6010*/  MUFU.TANH R127, R53 ;  /* 0x00000035007f7308 */ /* 0x000e6c0000002400 */
[----:B------:R-:W-:Y:S01]  /*6020*/  HMMA.16816.F32.BF16 R48, R16, R36, R32 ;  /* 0x000000241030723c */ /* 0x000fe20000041820 */
[----:B------:R-:W1:Y:S01]  /*6030*/  LDSM.16.M88.4 R36, [R228+0x7800] ;  /* 0x00780000e424783b */ /* 0x000e620000000200 */
[----:B------:R-:W1:Y:S06]  /*6040*/  MUFU.TANH R122, R54 ;  /* 0x00000036007a7308 */ /* 0x000e6c0000002400 */
[----:B---3--:R-:W-:Y:S01]  /*6050*/  HMMA.16816.F32.BF16 R32, R20, R56, RZ ;  /* 0x000000381420723c */ /* 0x008fe200000418ff */
[----:B-----5:R-:W-:Y:S01]  /*6060*/  FMUL.FTZ R2, R41, c[0x0][0x2ec] ;  /* 0x0000bb0029027a20 */ /* 0x020fe20000410000 */
[----:B------:R3:W1:Y:S01]  /*6070*/  MUFU.TANH R123, R55 ;  /* 0x00000037007b7308 */ /* 0x0006620000002400 */
[----:B------:R-:W-:-:S02]  /*6080*/  FMUL.FTZ R40, R40, c[0x0][0x2ec] ;  /* 0x0000bb0028287a20 */ /* 0x000fc40000410000 */
[----:B------:R-:W-:-:S03]  /*6090*/  FMUL.FTZ R42, R42, c[0x0][0x2ec] ;  /* 0x0000bb002a2a7a20 */ /* 0x000fc60000410000 */
[----:B------:R-:W-:Y:S01]  /*60a0*/  HMMA.16816.F32.BF16 R28, R20, R58, RZ ;  /* 0x0000003a141c723c */ /* 0x000fe200000418ff */
[----:B------:R-:W5:Y:S01]  /*60b0*/  LDSM.16.M88.4 R56, [R134+0x8000] ;  /* 0x008000008638783b */ /* 0x000f620000000200 */
[----:B------:R2:W1:Y:S06]  /*60c0*/  MUFU.TANH R133, R2 ;  /* 0x0000000200857308 */ /* 0x00046c0000002400 */
[----:B---3--:R-:W-:Y:S01]  /*60d0*/  HMMA.16816.F32.BF16 R52, R8, R70, R24 ;  /* 0x000000460834723c */ /* 0x008fe20000041818 */
[----:B------:R-:W-:Y:S01]  /*60e0*/  LDSM.16.M88.4 R68, [R227+0x5000] ;  /* 0x00500000e344783b */ /* 0x000fe20000000200 */
[----:B------:R-:W3:Y:S06]  /*60f0*/  MUFU.TANH R132, R40 ;  /* 0x0000002800847308 */ /* 0x000eec0000002400 */
[----:B------:R-:W-:Y:S01]  /*6100*/  HMMA.16816.F32.BF16 R24, R12, R74, R64 ;  /* 0x0000004a0c18723c */ /* 0x000fe20000041840 */
[----:B--2---:R-:W-:Y:S01]  /*6110*/  FMUL.FTZ R2, R43, c[0x0][0x2ec] ;  /* 0x0000bb002b027a20 */ /* 0x004fe20000410000 */
[----:B------:R2:W2:Y:S01]  /*6120*/  MUFU.TANH R128, R42 ;  /* 0x0000002a00807308 */ /* 0x0004a20000002400 */
[----:B------:R-:W-:Y:S05]  /*6130*/  LDSM.16.M88.4 R72, [R229+0x5800] ;  /* 0x00580000e548783b */ /* 0x000fea0000000200 */
[----:B-1----:R-:W-:Y:S02]  /*6140*/  HMMA.16816.F32.BF16 R64, R16, R38, R28 ;  /* 0x000000261040723c */ /* 0x002fe4000004181c */
[----:B------:R1:W1:Y:S06]  /*6150*/  MUFU.TANH R129, R2 ;  /* 0x0000000200817308 */ /* 0x00026c0000002400 */
[----:B------:R-:W-:Y:S01]  /*6160*/  FMUL.FTZ R54, R54, c[0x0][0x2ec] ;  /* 0x0000bb0036367a20 */ /* 0x000fe20000410000 */
[----:B--2---:R-:W-:Y:S01]  /*6170*/  HMMA.16816.F32.BF16 R40, R8, R76, R44 ;  /* 0x0000004c0828723c */ /* 0x004fe2000004182c */
[----:B------:R-:W-:-:S02]  /*6180*/  FMUL.FTZ R55, R55, c[0x0][0x2ec] ;  /* 0x0000bb0037377a20 */ /* 0x000fc40000410000 */
[----:B------:R-:W2:Y:S05]  /*6190*/  MUFU.TANH R130, R54 ;  /* 0x0000003600827308 */ /* 0x000eaa0000002400 */
[----:B------:R-:W-:Y:S01]  /*61a0*/  HMMA.16816.F32.BF16 R44, R12, R84, R48 ;  /* 0x000000540c2c723c */ /* 0x000fe20000041830 */
[----:B-1----:R-:W-:Y:S02]  /*61b0*/  FMUL.FTZ R2, R52, c[0x0][0x2ec] ;  /* 0x0000bb0034027a20 */ /* 0x002fe40000410000 */
[----:B------:R-:W1:Y:S05]  /*61c0*/  MUFU.TANH R131, R55 ;  /* 0x0000003700837308 */ /* 0x000e6a0000002400 */
[----:B------:R-:W-:Y:S01]  /*61d0*/  HMMA.16816.F32.BF16 R48, R16, R36, R32 ;  /* 0x000000241030723c */ /* 0x000fe20000041820 */
[----:B------:R-:W1:Y:S02]  /*61e0*/  LDSM.16.M88.4 R36, [R228+0x8000] ;  /* 0x00800000e424783b */ /* 0x000e640000000200 */
[----:B------:R2:W1:Y:S05]  /*61f0*/  MUFU.TANH R159, R2 ;  /* 0x00000002009f7308 */ /* 0x00046a0000002400 */
[----:B-----5:R-:W-:Y:S01]  /*6200*/  HMMA.16816.F32.BF16 R32, R20, R56, RZ ;  /* 0x000000381420723c */ /* 0x020fe200000418ff */
[----:B------:R-:W-:-:S02]  /*6210*/  FMUL.FTZ R40, R40, c[0x0][0x2ec] ;  /* 0x0000bb0028287a20 */ /* 0x000fc40000410000 */
[----:B------:R-:W-:Y:S02]  /*6220*/  FMUL.FTZ R41, R41, c[0x0][0x2ec] ;  /* 0x0000bb0029297a20 */ /* 0x000fe40000410000 */
[----:B------:R-:W-:Y:S01]  /*6230*/  FMUL.FTZ R42, R42, c[0x0][0x2ec] ;  /* 0x0000bb002a2a7a20 */ /* 0x000fe20000410000 */
[----:B------:R-:W1:Y:S01]  /*6240*/  MUFU.TANH R176, R40 ;  /* 0x0000002800b07308 */ /* 0x000e620000002400 */
[----:B------:R-:W-:Y:S01]  /*6250*/  FMUL.FTZ R43, R43, c[0x0][0x2ec] ;  /* 0x0000bb002b2b7a20 */ /* 0x000fe20000410000 */
[----:B------:R-:W-:Y:S01]  /*6260*/  HMMA.16816.F32.BF16 R28, R20, R58, RZ ;  /* 0x0000003a141c723c */ /* 0x000fe200000418ff */
[----:B------:R-:W5:Y:S01]  /*6270*/  LDSM.16.M88.4 R56, [R134+0x8800] ;  /* 0x008800008638783b */ /* 0x000f620000000200 */
[----:B--2---:R-:W-:-:S04]  /*6280*/  FMUL.FTZ R2, R53, c[0x0][0x2ec] ;  /* 0x0000bb0035027a20 */ /* 0x004fc80000410000 */
[----:B------:R-:W2:Y:S02]  /*6290*/  MUFU.TANH R182, R41 ;  /* 0x0000002900b67308 */ /* 0x000ea40000002400 */
[----:B------:R-:W-:Y:S01]  /*62a0*/  HMMA.16816.F32.BF16 R52, R8, R78, R24 ;  /* 0x0000004e0834723c */ /* 0x000fe20000041818 */
[----:B------:R-:W-:Y:S05]  /*62b0*/  LDSM.16.M88.4 R76, [R227+0x5800] ;  /* 0x00580000e34c783b */ /* 0x000fea0000000200 */
[----:B------:R-:W2:Y:S02]  /*62c0*/  MUFU.TANH R165, R42 ;  /* 0x0000002a00a57308 */ /* 0x000ea40000002400 */
[----:B------:R-:W-:Y:S01]  /*62d0*/  HMMA.16816.F32.BF16 R24, R12, R86, R80 ;  /* 0x000000560c18723c */ /* 0x000fe20000041850 */
[----:B------:R-:W-:Y:S05]  /*62e0*/  LDSM.16.M88.4 R80, [R229+0x6800] ;  /* 0x00680000e550783b */ /* 0x000fea0000000200 */
[----:B------:R2:W2:Y:S02]  /*62f0*/  MUFU.TANH R169, R43 ;  /* 0x0000002b00a97308 */ /* 0x0004a40000002400 */
[----:B-1----:R-:W-:Y:S06]  /*6300*/  HMMA.16816.F32.BF16 R84, R16, R38, R28 ;  /* 0x000000261054723c */ /* 0x002fec000004181c */
[----:B------:R1:W1:Y:S02]  /*6310*/  MUFU.TANH R161, R2 ;  /* 0x0000000200a17308 */ /* 0x0002640000002400 */
[----:B------:R-:W-:-:S02]  /*6320*/  FMUL.FTZ R52, R52, c[0x0][0x2ec] ;  /* 0x0000bb0034347a20 */ /* 0x000fc40000410000 */
[----:B------:R-:W-:Y:S02]  /*6330*/  FMUL.FTZ R53, R53, c[0x0][0x2ec] ;  /* 0x0000bb0035357a20 */ /* 0x000fe40000410000 */
[----:B------:R-:W-:Y:S01]  /*6340*/  FMUL.FTZ R54, R54, c[0x0][0x2ec] ;  /* 0x0000bb0036367a20 */ /* 0x000fe20000410000 */
[----:B--2---:R-:W-:Y:S01]  /*6350*/  HMMA.16816.F32.BF16 R40, R8, R68, R44 ;  /* 0x000000440828723c */ /* 0x004fe2000004182c */
[----:B------:R-:W-:Y:S01]  /*6360*/  FMUL.FTZ R55, R55, c[0x0][0x2ec] ;  /* 0x0000bb0037377a20 */ /* 0x000fe20000410000 */
[----:B------:R-:W2:Y:S06]  /*6370*/  MUFU.TANH R179, R52 ;  /* 0x0000003400b37308 */ /* 0x000eac0000002400 */
[----:B------:R-:W-:Y:S02]  /*6380*/  HMMA.16816.F32.BF16 R44, R12, R72, R48 ;  /* 0x000000480c2c723c */ /* 0x000fe40000041830 */
[----:B------:R-:W2:Y:S06]  /*6390*/  MUFU.TANH R181, R53 ;  /* 0x0000003500b57308 */ /* 0x000eac0000002400 */
[----:B------:R-:W-:Y:S01]  /*63a0*/  HMMA.16816.F32.BF16 R48, R16, R36, R32 ;  /* 0x000000241030723c */ /* 0x000fe20000041820 */
[----:B------:R-:W2:Y:S01]  /*63b0*/  LDSM.16.M88.4 R36, [R228+0x8800] ;  /* 0x00880000e424783b */ /* 0x000ea20000000200 */
[----:B------:R-:W2:Y:S06]  /*63c0*/  MUFU.TANH R170, R54 ;  /* 0x0000003600aa7308 */ /* 0x000eac0000002400 */
[----:B-1----:R-:W-:Y:S01]  /*63d0*/  FMUL.FTZ R2, R41, c[0x0][0x2ec] ;  /* 0x0000bb0029027a20 */ /* 0x002fe20000410000 */
[----:B-----5:R-:W-:Y:S01]  /*63e0*/  HMMA.16816.F32.BF16 R32, R20, R56, RZ ;  /* 0x000000381420723c */ /* 0x020fe200000418ff */
[----:B------:R1:W1:Y:S01]  /*63f0*/  MUFU.TANH R171, R55 ;  /* 0x0000003700ab7308 */ /* 0x0002620000002400 */
[----:B------:R-:W-:-:S02]  /*6400*/  FMUL.FTZ R40, R40, c[0x0][0x2ec] ;  /* 0x0000bb0028287a20 */ /* 0x000fc40000410000 */
[----:B------:R-:W-:-:S04]  /*6410*/  FMUL.FTZ R42, R42, c[0x0][0x2ec] ;  /* 0x0000bb002a2a7a20 */ /* 0x000fc80000410000 */
[----:B------:R-:W-:Y:S01]  /*6420*/  HMMA.16816.F32.BF16 R28, R20, R58, RZ ;  /* 0x0000003a141c723c */ /* 0x000fe200000418ff */
[----:B------:R5:W2:Y:S07]  /*6430*/  MUFU.TANH R198, R2 ;  /* 0x0000000200c67308 */ /* 0x000aae0000002400 */
[----:B-1----:R-:W-:Y:S01]  /*6440*/  HMMA.16816.F32.BF16 R52, R8, R70, R24 ;  /* 0x000000460834723c */ /* 0x002fe20000041818 */
[----:B------:R-:W1:Y:S07]  /*6450*/  MUFU.TANH R196, R40 ;  /* 0x0000002800c47308 */ /* 0x000e6e0000002400 */
[----:B------:R-:W-:Y:S01]  /*6460*/  HMMA.16816.F32.BF16 R24, R12, R74, R64 ;  /* 0x0000004a0c18723c */ /* 0x000fe20000041840 */
[----:B------:R-:W1:Y:S01]  /*6470*/  LDSM.16.M88.4 R64, [R134+0x9000] ;  /* 0x009000008640783b */ /* 0x000e620000000200 */
[----:B-----5:R-:W-:Y:S01]  /*6480*/  FMUL.FTZ R2, R43, c[0x0][0x2ec] ;  /* 0x0000bb002b027a20 */ /* 0x020fe20000410000 */
[----:B------:R5:W1:Y:S02]  /*6490*/  MUFU.TANH R183, R42 ;  /* 0x0000002a00b77308 */ /* 0x000a640000002400 */
[----:B------:R-:W1:Y:S03]  /*64a0*/  LDSM.16.M88.4 R72, [R227+0x6000] ;  /* 0x00600000e348783b */ /* 0x000e660000000200 */
[----:B--2---:R-:W-:Y:S03]  /*64b0*/  HMMA.16816.F32.BF16 R68, R16, R38, R28 ;  /* 0x000000261044723c */ /* 0x004fe6000004181c */
[----:B------:R2:W1:Y:S05]  /*64c0*/  MUFU.TANH R184, R2 ;  /* 0x0000000200b87308 */ /* 0x00046a0000002400 */
[----:B------:R-:W-:-:S02]  /*64d0*/  FMUL.FTZ R54, R54, c[0x0][0x2ec] ;  /* 0x0000bb0036367a20 */ /* 0x000fc40000410000 */
[----:B------:R-:W-:Y:S01]  /*64e0*/  FMUL.FTZ R55, R55, c[0x0][0x2ec] ;  /* 0x0000bb0037377a20 */ /* 0x000fe20000410000 */
[----:B-----5:R-:W-:Y:S01]  /*64f0*/  HMMA.16816.F32.BF16 R40, R8, R76, R44 ;  /* 0x0000004c0828723c */ /* 0x020fe2000004182c */
[----:B------:R-:W1:Y:S01]  /*6500*/  MUFU.TANH R185, R54 ;  /* 0x0000003600b97308 */ /* 0x000e620000002400 */
[----:B--2---:R-:W-:-:S06]  /*6510*/  FMUL.FTZ R2, R52, c[0x0][0x2ec] ;  /* 0x0000bb0034027a20 */ /* 0x004fcc0000410000 */
[----:B------:R-:W-:Y:S01]  /*6520*/  HMMA.16816.F32.BF16 R56, R8, R78, R24 ;  /* 0x0000004e0838723c */ /* 0x000fe20000041818 */
[----:B------:R-:W2:Y:S01]  /*6530*/  MUFU.TANH R186, R55 ;  /* 0x0000003700ba7308 */ /* 0x000ea20000002400 */
[----:B------:R-:W-:Y:S06]  /*6540*/  LDSM.16.M88.4 R76, [R134+0x9800] ;  /* 0x00980000864c783b */ /* 0x000fec0000000200 */
[----:B------:R-:W-:Y:S01]  /*6550*/  HMMA.16816.F32.BF16 R44, R12, R88, R48 ;  /* 0x000000580c2c723c */ /* 0x000fe20000041830 */
[----:B------:R5:W2:Y:S07]  /*6560*/  MUFU.TANH R195, R2 ;  /* 0x0000000200c37308 */ /* 0x000aae0000002400 */
[----:B------:R-:W-:Y:S01]  /*6570*/  FMUL.FTZ R40, R40, c[0x0][0x2ec] ;  /* 0x0000bb0028287a20 */ /* 0x000fe20000410000 */
[----:B------:R-:W-:Y:S01]  /*6580*/  HMMA.16816.F32.BF16 R48, R16, R36, R32 ;  /* 0x000000241030723c */ /* 0x000fe20000041820 */
[----:B------:R-:W-:-:S02]  /*6590*/  FMUL.FTZ R41, R41, c[0x0][0x2ec] ;  /* 0x0000bb0029297a20 */ /* 0x000fc40000410000 */
[----:B------:R-:W-:Y:S01]  /*65a0*/  FMUL.FTZ R42, R42, c[0x0][0x2ec] ;  /* 0x0000bb002a2a7a20 */ /* 0x000fe20000410000 */
[----:B------:R-:W2:Y:S01]  /*65b0*/  MUFU.TANH R155, R40 ;  /* 0x00000028009b7308 */ /* 0x000ea20000002400 */
[----:B------:R-:W-:-:S03]  /*65c0*/  FMUL.FTZ R43, R43, c[0x0][0x2ec] ;  /* 0x0000bb002b2b7a20 */ /* 0x000fc60000410000 */
[----:B-1----:R-:W-:Y:S01]  /*65d0*/  HMMA.16816.F32.BF16 R32, R20, R64, RZ ;  /* 0x000000401420723c */ /* 0x002fe200000418ff */
[----:B-----5:R-:W-:Y:S02]  /*65e0*/  FMUL.FTZ R2, R53, c[0x0][0x2ec] ;  /* 0x0000bb0035027a20 */ /* 0x020fe40000410000 */
[----:B------:R-:W1:Y:S01]  /*65f0*/  LDSM.16.M88.4 R52, [R228+0x9000] ;  /* 0x00900000e434783b */ /* 0x000e620000000200 */
[----:B------:R-:W-:Y:S01]  /*6600*/  FMUL.FTZ R56, R56, c[0x0][0x2ec] ;  /* 0x0000bb0038387a20 */ /* 0x000fe20000410000 */
[----:B------:R-:W1:Y:S01]  /*6610*/  MUFU.TANH R154, R41 ;  /* 0x00000029009a7308 */ /* 0x000e620000002400 */
[----:B------:R-:W-:Y:S02]  /*6620*/  FMUL.FTZ R57, R57, c[0x0][0x2ec] ;  /* 0x0000bb0039397a20 */ /* 0x000fe40000410000 */
[----:B------:R-:W-:Y:S01]  /*6630*/  HMMA.16816.F32.BF16 R24, R12, R90, R84 ;  /* 0x0000005a0c18723c */ /* 0x000fe20000041854 */
[----:B------:R-:W-:Y:S01]  /*6640*/  FMUL.FTZ R58, R58, c[0x0][0x2ec] ;  /* 0x0000bb003a3a7a20 */ /* 0x000fe20000410000 */
[----:B------:R-:W5:Y:S01]  /*6650*/  LDSM.16.M88.4 R84, [R227+0x6800] ;  /* 0x00680000e354783b */ /* 0x000f620000000200 */
[----:B------:R-:W-:-:S02]  /*6660*/  FMUL.FTZ R59, R59, c[0x0][0x2ec] ;  /* 0x0000bb003b3b7a20 */ /* 0x000fc40000410000 */
[----:B------:R-:W1:Y:S03]  /*6670*/  MUFU.TANH R150, R56 ;  /* 0x0000003800967308 */ /* 0x000e660000002400 */
[----:B------:R-:W-:Y:S01]  /*6680*/  HMMA.16816.F32.BF16 R28, R20, R66, RZ ;  /* 0x00000042141c723c */ /* 0x000fe200000418ff */
[----:B------:R-:W-:Y:S04]  /*6690*/  LDSM.16.M88.4 R64, [R228+0x9800] ;  /* 0x00980000e440783b */ /* 0x000fe80000000200 */
[----:B------:R-:W1:Y:S03]  /*66a0*/  MUFU.TANH R151, R57 ;  /* 0x0000003900977308 */ /* 0x000e660000002400 */
[----:B------:R-:W-:Y:S05]  /*66b0*/  HMMA.16816.F32.BF16 R36, R8, R72, R44 ;  /* 0x000000480824723c */ /* 0x000fea000004182c */
[----:B------:R-:W1:Y:S03]  /*66c0*/  MUFU.TANH R149, R58 ;  /* 0x0000003a00957308 */ /* 0x000e660000002400 */
[----:B------:R-:W-:Y:S05]  /*66d0*/  HMMA.16816.F32.BF16 R44, R12, R80, R48 ;  /* 0x000000500c2c723c */ /* 0x000fea0000041830 */
[----:B------:R1:W1:Y:S03]  /*66e0*/  MUFU.TANH R148, R59 ;  /* 0x0000003b00947308 */ /* 0x0002660000002400 */
[----:B------:R-:W-:Y:S05]  /*66f0*/  HMMA.16816.F32.BF16 R48, R8, R74, R24 ;  /* 0x0000004a0830723c */ /* 0x000fea0000041818 */
[----:B------:R-:W2:Y:S03]  /*6700*/  MUFU.TANH R153, R42 ;  /* 0x0000002a00997308 */ /* 0x000ea60000002400 */
[----:B------:R-:W-:Y:S01]  /*6710*/  HMMA.16816.F32.BF16 R24, R12, R82, R68 ;  /* 0x000000520c18723c */ /* 0x000fe20000041844 */
[----:B------:R-:W-:Y:S01]  /*6720*/  LDSM.16.M88.4 R68, [R227+0x7000] ;  /* 0x00700000e344783b */ /* 0x000fe20000000200 */
[----:B------:R-:W-:-:S02]  /*6730*/  FMUL.FTZ R36, R36, c[0x0][0x2ec] ;  /* 0x0000bb0024247a20 */ /* 0x000fc40000410000 */
[----:B------:R-:W-:Y:S01]  /*6740*/  FMUL.FTZ R37, R37, c[0x0][0x2ec] ;  /* 0x0000bb0025257a20 */ /* 0x000fe20000410000 */
[----:B-1----:R-:W1:Y:S01]  /*6750*/  LDSM.16.M88.4 R56, [R229+0x7000] ;  /* 0x00700000e538783b */ /* 0x002e620000000200 */
[----:B------:R2:W1:Y:S01]  /*6760*/  MUFU.TANH R152, R43 ;  /* 0x0000002b00987308 */ /* 0x0004620000002400 */
[----:B------:R-:W-:Y:S02]  /*6770*/  FMUL.FTZ R38, R38, c[0x0][0x2ec] ;  /* 0x0000bb0026267a20 */ /* 0x000fe40000410000 */
[----:B------:R-:W-:-:S05]  /*6780*/  FMUL.FTZ R39, R39, c[0x0][0x2ec] ;  /* 0x0000bb0027277a20 */ /* 0x000fca0000410000 */
[----:B------:R-:W1:Y:S02]  /*6790*/  MUFU.TANH R147, R36 ;  /* 0x0000002400937308 */ /* 0x000e640000002400 */
[----:B------:R-:W-:Y:S02]  /*67a0*/  FMUL.FTZ R48, R48, c[0x0][0x2ec] ;  /* 0x0000bb0030307a20 */ /* 0x000fe40000410000 */
[----:B------:R-:W-:Y:S02]  /*67b0*/  FMUL.FTZ R49, R49, c[0x0][0x2ec] ;  /* 0x0000bb0031317a20 */ /* 0x000fe40000410000 */
[----:B------:R-:W-:Y:S01]  /*67c0*/  FMUL.FTZ R50, R50, c[0x0][0x2ec] ;  /* 0x0000bb0032327a20 */ /* 0x000fe20000410000 */
[----:B--2---:R-:W-:Y:S01]  /*67d0*/  HMMA.16816.F32.BF16 R40, R16, R52, R32 ;  /* 0x000000341028723c */ /* 0x004fe20000041820 */
[----:B------:R-:W2:Y:S01]  /*67e0*/  MUFU.TANH R146, R37 ;  /* 0x0000002500927308 */ /* 0x000ea20000002400 */
[----:B------:R-:W-:-:S06]  /*67f0*/  FMUL.FTZ R51, R51, c[0x0][0x2ec] ;  /* 0x0000bb0033337a20 */ /* 0x000fcc0000410000 */
[----:B------:R-:W-:Y:S01]  /*6800*/  HMMA.16816.F32.BF16 R52, R16, R54, R28 ;  /* 0x000000361034723c */ /* 0x000fe2000004181c */
[----:B------:R-:W1:Y:S07]  /*6810*/  MUFU.TANH R145, R38 ;  /* 0x0000002600917308 */ /* 0x000e6e0000002400 */
[C---:B------:R-:W-:Y:S01]  /*6820*/  HMMA.16816.F32.BF16 R28, R20.reuse, R76, RZ ;  /* 0x0000004c141c723c */ /* 0x040fe200000418ff */
[----:B------:R1:W1:Y:S07]  /*6830*/  MUFU.TANH R144, R39 ;  /* 0x0000002700907308 */ /* 0x00026e0000002400 */
[----:B------:R-:W-:Y:S01]  /*6840*/  HMMA.16816.F32.BF16 R20, R20, R78, RZ ;  /* 0x0000004e1414723c */ /* 0x000fe200000418ff */
[----:B------:R2:W2:Y:S07]  /*6850*/  MUFU.TANH R197, R2 ;  /* 0x0000000200c57308 */ /* 0x0004ae0000002400 */
[----:B-----5:R-:W-:Y:S01]  /*6860*/  HMMA.16816.F32.BF16 R32, R8, R84, R44 ;  /* 0x000000540820723c */ /* 0x020fe2000004182c */
[----:B------:R-:W5:Y:S01]  /*6870*/  LDSM.16.M88.4 R44, [R229+0x7800] ;  /* 0x00780000e52c783b */ /* 0x000f620000000200 */
[----:B------:R-:W2:Y:S06]  /*6880*/  MUFU.TANH R142, R48 ;  /* 0x00000030008e7308 */ /* 0x000eac0000002400 */
[----:B-1----:R-:W-:Y:S02]  /*6890*/  HMMA.16816.F32.BF16 R40, R12, R56, R40 ;  /* 0x000000380c28723c */ /* 0x002fe40000041828 */
[----:B------:R-:W1:Y:S06]  /*68a0*/  MUFU.TANH R143, R49 ;  /* 0x00000031008f7308 */ /* 0x000e6c0000002400 */
[----:B------:R-:W-:Y:S02]  /*68b0*/  HMMA.16816.F32.BF16 R36, R8, R86, R24 ;  /* 0x000000560824723c */ /* 0x000fe40000041818 */
[----:B------:R-:W1:Y:S06]  /*68c0*/  MUFU.TANH R141, R50 ;  /* 0x00000032008d7308 */ /* 0x000e6c0000002400 */
[----:B------:R-:W-:Y:S01]  /*68d0*/  HMMA.16816.F32.BF16 R24, R16, R64, R28 ;  /* 0x000000401018723c */ /* 0x000fe2000004181c */
[----:B------:R-:W-:Y:S01]  /*68e0*/  FMUL.FTZ R32, R32, c[0x0][0x2ec] ;  /* 0x0000bb0020207a20 */ /* 0x000fe20000410000 */
[----:B------:R-:W1:Y:S01]  /*68f0*/  MUFU.TANH R140, R51 ;  /* 0x00000033008c7308 */ /* 0x000e620000002400 */
[----:B------:R-:W-:-:S02]  /*6900*/  FMUL.FTZ R33, R33, c[0x0][0x2ec] ;  /* 0x0000bb0021217a20 */ /* 0x000fc40000410000 */
[----:B------:R-:W-:Y:S02]  /*6910*/  FMUL.FTZ R34, R34, c[0x0][0x2ec] ;  /* 0x0000bb0022227a20 */ /* 0x000fe40000410000 */
[----:B------:R-:W-:Y:S01]  /*6920*/  FMUL.FTZ R35, R35, c[0x0][0x2ec] ;  /* 0x0000bb0023237a20 */ /* 0x000fe20000410000 */
[----:B------:R-:W-:Y:S02]  /*6930*/  HMMA.16816.F32.BF16 R16, R16, R66, R20 ;  /* 0x000000421010723c */ /* 0x000fe40000041814 */
[----:B------:R-:W1:Y:S06]  /*6940*/  MUFU.TANH R139, R32 ;  /* 0x00000020008b7308 */ /* 0x000e6c0000002400 */
[----:B------:R-:W-:Y:S01]  /*6950*/  HMMA.16816.F32.BF16 R28, R12, R58, R52 ;  /* 0x0000003a0c1c723c */ /* 0x000fe20000041834 */
[----:B--2---:R-:W-:Y:S01]  /*6960*/  FMUL.FTZ R2, R38, c[0x0][0x2ec] ;  /* 0x0000bb0026027a20 */ /* 0x004fe20000410000 */
[----:B------:R-:W2:Y:S01]  /*6970*/  MUFU.TANH R138, R33 ;  /* 0x00000021008a7308 */ /* 0x000ea20000002400 */
[----:B------:R-:W-:-:S02]  /*6980*/  FMUL.FTZ R36, R36, c[0x0][0x2ec] ;  /* 0x0000bb0024247a20 */ /* 0x000fc40000410000 */
[----:B------:R-:W-:Y:S02]  /*6990*/  FMUL.FTZ R37, R37, c[0x0][0x2ec] ;  /* 0x0000bb0025257a20 */ /* 0x000fe40000410000 */
[----:B------:R-:W-:Y:S01]  /*69a0*/  FMUL.FTZ R39, R39, c[0x0][0x2ec] ;  /* 0x0000bb0027277a20 */ /* 0x000fe20000410000 */
[C---:B-----5:R-:W-:Y:S02]  /*69b0*/  HMMA.16816.F32.BF16 R20, R12.reuse, R44, R24 ;  /* 0x0000002c0c14723c */ /* 0x060fe40000041818 */
        /* <DEDUP_REMOVED lines=17> */
[----:B------:R-:W1:Y:S01]  /*6ad0*/  MUFU.TANH R75, R24 ;  /* 0x00000018004b7308 */ /* 0x000e620000002400 */
[----:B------:R-:W-:-:S07]  /*6ae0*/  FMUL.FTZ R33, R33, c[0x0][0x2ec] ;  /* 0x0000bb0021217a20 */ /* 0x000fce0000410000 */
[----:B------:R1:W1:Y:S01]  /*6af0*/  MUFU.TANH R70, R2 ;  /* 0x0000000200467308 */ /* 0x0002620000002400 */
[C---:B-----5:R-:W-:Y:S07]  /*6b00*/  HMMA.16816.F32.BF16 R16, R8.reuse, R40, R20 ;  /* 0x000000280810723c */ /* 0x060fee0000041814 */
[----:B------:R2:W2:Y:S01]  /*6b10*/  MUFU.TANH R76, R32 ;  /* 0x00000020004c7308 */ /* 0x0004a20000002400 */
[----:B------:R-:W-:Y:S01]  /*6b20*/  HMMA.16816.F32.BF16 R8, R8, R42, R12 ;  /* 0x0000002a0808723c */ /* 0x000fe2000004180c */
[----:B-1----:R-:W-:-:S06]  /*6b30*/  FMUL.FTZ R2, R35, c[0x0][0x2ec] ;  /* 0x0000bb0023027a20 */ /* 0x002fcc0000410000 */
[----:B------:R1:W1:Y:S08]  /*6b40*/  MUFU.TANH R83, R33 ;  /* 0x0000002100537308 */ /* 0x0002700000002400 */
[----:B------:R1:W1:Y:S01]  /*6b50*/  MUFU.TANH R69, R2 ;  /* 0x0000000200457308 */ /* 0x0002620000002400 */
[----:B------:R-:W-:Y:S02]  /*6b60*/  FMUL.FTZ R16, R16, c[0x0][0x2ec] ;  /* 0x0000bb0010107a20 */ /* 0x000fe40000410000 */
[----:B------:R-:W-:-:S05]  /*6b70*/  FMUL.FTZ R17, R17, c[0x0][0x2ec] ;  /* 0x0000bb0011117a20 */ /* 0x000fca0000410000 */
[----:B------:R1:W1:Y:S01]  /*6b80*/  MUFU.TANH R71, R25 ;  /* 0x0000001900477308 */ /* 0x0002620000002400 */
[----:B------:R-:W-:Y:S02]  /*6b90*/  FMUL.FTZ R18, R18, c[0x0][0x2ec] ;  /* 0x0000bb0012127a20 */ /* 0x000fe40000410000 */
[----:B------:R-:W-:Y:S02]  /*6ba0*/  FMUL.FTZ R19, R19, c[0x0][0x2ec] ;  /* 0x0000bb0013137a20 */ /* 0x000fe40000410000 */
[----:B------:R-:W-:Y:S02]  /*6bb0*/  FMUL.FTZ R8, R8, c[0x0][0x2ec] ;  /* 0x0000bb0008087a20 */ /* 0x000fe40000410000 */
[----:B------:R-:W-:Y:S01]  /*6bc0*/  FMUL.FTZ R9, R9, c[0x0][0x2ec] ;  /* 0x0000bb0009097a20 */ /* 0x000fe20000410000 */
[----:B------:R1:W1:Y:S01]  /*6bd0*/  MUFU.TANH R67, R26 ;  /* 0x0000001a00437308 */ /* 0x0002620000002400 */
[----:B------:R-:W-:Y:S02]  /*6be0*/  FMUL.FTZ R10, R10, c[0x0][0x2ec] ;  /* 0x0000bb000a0a7a20 */ /* 0x000fe40000410000 */
[----:B------:R-:W-:-:S05]  /*6bf0*/  FMUL.FTZ R11, R11, c[0x0][0x2ec] ;  /* 0x0000bb000b0b7a20 */ /* 0x000fca0000410000 */
[----:B------:R1:W1:Y:S08]  /*6c00*/  MUFU.TANH R66, R27 ;  /* 0x0000001b00427308 */ /* 0x0002700000002400 */
[----:B------:R1:W1:Y:S08]  /*6c10*/  MUFU.TANH R65, R16 ;  /* 0x0000001000417308 */ /* 0x0002700000002400 */
[----:B------:R1:W1:Y:S08]  /*6c20*/  MUFU.TANH R64, R17 ;  /* 0x0000001100407308 */ /* 0x0002700000002400 */
[----:B------:R1:W1:Y:S08]  /*6c30*/  MUFU.TANH R57, R18 ;  /* 0x0000001200397308 */ /* 0x0002700000002400 */
[----:B------:R1:W1:Y:S08]  /*6c40*/  MUFU.TANH R56, R19 ;  /* 0x0000001300387308 */ /* 0x0002700000002400 */
[----:B------:R1:W1:Y:S08]  /*6c50*/  MUFU.TANH R59, R8 ;  /* 0x00000008003b7308 */ /* 0x0002700000002400 */
[----:B------:R1:W1:Y:S08]  /*6c60*/  MUFU.TANH R58, R9 ;  /* 0x00000009003a7308 */ /* 0x0002700000002400 */
[----:B------:R1:W1:Y:S08]  /*6c70*/  MUFU.TANH R55, R10 ;  /* 0x0000000a00377308 */ /* 0x0002700000002400 */
[----:B------:R1:W1:Y:S01]  /*6c80*/  MUFU.TANH R54, R11 ;  /* 0x0000000b00367308 */ /* 0x0002620000002400 */
[----:B------:R-:W-:Y:S06]  /*6c90*/  BAR.SYNC.DEFER_BLOCKING 0x0 ;  /* 0x0000000000007b1d */ /* 0x000fec0000010000 */
[----:B------:R-:W-:Y:S05]  /*6ca0*/  @!P1 BRA `(.L_x_1625) ;  /* 0x0000122000009947 */ /* 0x000fea0003800000 */
[----:B--234-:R-:W-:-:S13]  /*6cb0*/  PLOP3.LUT P0, PT, PT, PT, UP5, 0x80, 0x0 ;  /* 0x000000000000781c */ /* 0x01cfda0003f0f058 */
[----:B------:R-:W-:Y:S05]  /*6cc0*/  @!P0 BRA `(.L_x_1626) ;  /* 0x0000047000008947 */ /* 0x000fea0003800000 */
[----:B-1----:R-:W1:Y:S01]  /*6cd0*/  I2F.RP R2, UR8 ;  /* 0x0000000800027d06 */ /* 0x002e620008209400 */
        /* <DEDUP_REMOVED lines=50> */
[----:B------:R-:W2:Y:S01]  /*7000*/  LDG.E R8, [R8.64] ;  /* 0x0000001408087981 */ /* 0x000ea2000c1e1900 */
[----:B------:R-:W-:-:S03]  /*7010*/  ULDC.64 UR12, c[0x0][0x198] ;  /* 0x00006600000c7ab9 */ /* 0x000fc60000000a00 */
[----:B------:R1:W2:Y:S01]  /*7020*/  LDG.E R2, [R2.64] ;  /* 0x0000001402027981 */ /* 0x0002a2000c1e1900 */
        /* <DEDUP_REMOVED lines=10> */
[----:B------:R-:W-:-:S05]  /*70d0*/  SHF.R.S32.HI R5, RZ, 0x1f, R8 ;  /* 0x0000001fff057819 */ /* 0x000fca0000011408 */
[----:B------:R-:W-:-:S04]  /*70e0*/  IMAD R5, R5, c[0x0][0x180], RZ ;  /* 0x0000600005057a24 */ /* 0x000fc800078e02ff */
[C---:B------:R-:W-:Y:S02]  /*70f0*/  IMAD R5, R8.reuse, c[0x0][0x184], R5 ;  /* 0x0000610008057a24 */ /* 0x040fe400078e0205 */
[----:B------:R-:W-:-:S04]  /*7100*/  IMAD.WIDE.U32 R8, R8, c[0x0][0x180], R2 ;  /* 0x0000600008087a25 */ /* 0x000fc800078e0002 */
[----:B------:R-:W-:Y:S01]  /*7110*/  IMAD.MOV.U32 R3, RZ, RZ, R8 ;  /* 0x000000ffff037224 */ /* 0x000fe200078e0008 */
[----:B------:R-:W-:Y:S01]  /*7120*/  IADD3 R2, R9, R5, RZ ;  /* 0x0000000509027210 */ /* 0x000fe20007ffe0ff */
[----:B------:R-:W-:Y:S05]  /*7130*/  BRA `(.L_x_1627) ;  /* 0x0000004000007947 */ /* 0x000fea0003800000 */
.L_x_1626:
[----:B------:R-:W-:-:S04]  /*7140*/  ULEA UR5, -UR4, URZ, 0x8 ;  /* 0x0000003f04057291 */ /* 0x000fc8000f8e413f */
[----:B------:R-:W-:Y:S02]  /*7150*/  USHF.R.S32.HI UR9, URZ, 0x1f, UR5 ;  /* 0x0000001f3f097899 */ /* 0x000fe40008011405 */
[----:B------:R-:W-:-:S04]  /*7160*/  MOV R3, UR5 ;  /* 0x0000000500037c02 */ /* 0x000fc80008000f00 */
[----:B-1----:R-:W-:Y:S02]  /*7170*/  MOV R2, UR9 ;  /* 0x0000000900027c02 */ /* 0x002fe40008000f00 */
.L_x_1627:
        /* <DEDUP_REMOVED lines=10> */
[----:B------:R-:W-:Y:S01]  /*7220*/  IMAD.U32 R18, RZ, RZ, UR4 ;  /* 0x00000004ff127e24 */ /* 0x000fe2000f8e00ff */
[----:B------:R1:W-:Y:S01]  /*7230*/  @P0 STS.128 [R244+0x2000], RZ ;  /* 0x002000fff4000388 */ /* 0x0003e20000000c00 */
[----:B------:R-:W-:Y:S01]  /*7240*/  IMAD.U32 R16, RZ, RZ, UR4 ;  /* 0x00000004ff107e24 */ /* 0x000fe2000f8e00ff */
[----:B------:R-:W-:Y:S01]  /*7250*/  @!P0 LEA.HI.X R53, R9, R63, R8, 0x5, P2 ;  /* 0x0000003f09358211 */ /* 0x000fe200010f2c08 */
[----:B------:R-:W-:Y:S01]  /*7260*/  @!P0 IMAD.MOV.U32 R8, RZ, RZ, R60 ;  /* 0x000000ffff088224 */ /* 0x000fe200078e003c */
[----:B------:R-:W-:Y:S01]  /*7270*/  @!P0 LEA R51, P2, R5, R60, 0x6 ;  /* 0x0000003c05338211 */ /* 0x000fe200078430ff */
[----:B------:R-:W-:Y:S02]  /*7280*/  @!P0 IMAD.MOV.U32 R5, RZ, RZ, c[0x0][0x19c] ;  /* 0x00006700ff058624 */ /* 0x000fe400078e00ff */
[----:B------:R-:W-:-:S02]  /*7290*/  @!P0 IMAD.MOV.U32 R9, RZ, RZ, R63 ;  /* 0x000000ffff098224 */ /* 0x000fc400078e003f */
[----:B------:R-:W-:Y:S01]  /*72a0*/  IMAD.U32 R14, RZ, RZ, UR4 ;  /* 0x00000004ff0e7e24 */ /* 0x000fe2000f8e00ff */
[----:B------:R-:W-:Y:S01]  /*72b0*/  @!P0 LEA.HI.X R46, R10, R63, R5, 0x6, P2 ;  /* 0x0000003f0a2e8211 */ /* 0x000fe200010f3405 */
[----:B------:R-:W-:Y:S02]  /*72c0*/  IMAD.U32 R5, RZ, RZ, UR4 ;  /* 0x00000004ff057e24 */ /* 0x000fe4000f8e00ff */
[----:B------:R-:W-:Y:S02]  /*72d0*/  IMAD.U32 R12, RZ, RZ, UR4 ;  /* 0x00000004ff0c7e24 */ /* 0x000fe4000f8e00ff */
[----:B------:R-:W-:Y:S01]  /*72e0*/  @!P0 IMAD.WIDE.U32 R24, R24, 0x30, R8 ;  /* 0x0000003018188825 */ /* 0x000fe200078e0008 */
[----:B------:R-:W-:-:S03]  /*72f0*/  @!P0 LEA R32, P2, R5, R60, 0x7 ;  /* 0x0000003c05208211 */ /* 0x000fc600078438ff */
[----:B------:R-:W-:Y:S02]  /*7300*/  @!P0 IMAD.MOV.U32 R5, RZ, RZ, c[0x0][0x19c] ;  /* 0x00006700ff058624 */ /* 0x000fe400078e00ff */
[----:B------:R-:W-:-:S03]  /*7310*/  @!P0 IMAD.WIDE.U32 R22, R22, 0x50, R8 ;  /* 0x0000005016168825 */ /* 0x000fc600078e0008 */
[----:B------:R-:W-:Y:S01]  /*7320*/  @!P0 LEA.HI.X R31, R10, R63, R5, 0x7, P2 ;  /* 0x0000003f0a1f8211 */ /* 0x000fe200010f3c05 */
[----:B------:R-:W-:Y:S01]  /*7330*/  IMAD.U32 R5, RZ, RZ, UR4 ;  /* 0x00000004ff057e24 */ /* 0x000fe2000f8e00ff */
[----:B------:R-:W-:Y:S01]  /*7340*/  @!P0 IADD3 R28, P3, P2, R3, UR23, R60 ;  /* 0x00000017031c8c10 */ /* 0x000fe2000fa7e03c */
[----:B------:R-:W-:-:S03]  /*7350*/  @!P0 IMAD.WIDE.U32 R20, R20, 0x60, R8 ;  /* 0x0000006014148825 */ /* 0x000fc600078e0008 */
[----:B------:R-:W-:Y:S01]  /*7360*/  @!P0 IADD3.X R30, R2, UR22, R63, P3, P2 ;  /* 0x00000016021e8c10 */ /* 0x000fe20009fe443f */
[--C-:B------:R-:W-:Y:S01]  /*7370*/  @!P0 IMAD.WIDE.U32 R18, R18, 0x70, R8.reuse ;  /* 0x0000007012128825 */ /* 0x100fe200078e0008 */
[----:B------:R-:W-:Y:S02]  /*7380*/  @!P0 LEA R36, P2, R28, c[0x0][0x168], 0x1 ;  /* 0x00005a001c248a11 */ /* 0x000fe400078408ff */
[C---:B------:R-:W-:Y:S01]  /*7390*/  @!P0 IADD3 R44, P3, R3.reuse, R20, RZ ;  /* 0x00000014032c8210 */ /* 0x040fe20007f7e0ff */
[----:B------:R-:W-:Y:S01]  /*73a0*/  @!P0 IMAD.WIDE.U32 R16, R16, 0x90, R8 ;  /* 0x0000009010108825 */ /* 0x000fe200078e0008 */
[----:B------:R-:W-:Y:S02]  /*73b0*/  @!P0 LEA.HI.X R37, R28, c[0x0][0x16c], R30, 0x1, P2 ;  /* 0x00005b001c258a11 */ /* 0x000fe400010f0c1e */
[----:B------:R-:W-:Y:S01]  /*73c0*/  @!P0 IADD3 R43, P2, R3, R24, RZ ;  /* 0x00000018032b8210 */ /* 0x000fe20007f5e0ff */
        /* <DEDUP_REMOVED lines=26> */
[----:B------:R-:W-:Y:S01]  /*7570*/  @!P0 IADD3.X R23, R2, R21, R24, P3, !PT ;  /* 0x0000001502178210 */ /* 0x000fe20001ffe418 */
[----:B------:R-:W-:Y:S01]  /*7580*/  @!P0 IMAD R18, R30, 0x90, RZ ;  /* 0x000000901e128824 */ /* 0x000fe200078e02ff */
[----:B------:R-:W-:Y:S01]  /*7590*/  @!P0 IADD3.X R21, R2, R19, R5, P2, !PT ;  /* 0x0000001302158210 */ /* 0x000fe200017fe405 */
[----:B------:R-:W-:Y:S01]  /*75a0*/  @!P0 IMAD R5, R20, 0xa0, RZ ;  /* 0x000000a014058824 */ /* 0x000fe200078e02ff */
[C---:B------:R-:W-:Y:S01]  /*75b0*/  @!P0 IADD3 R19, P3, R3.reuse, R16, RZ ;  /* 0x0000001003138210 */ /* 0x040fe20007f7e0ff */
[----:B------:R-:W-:Y:S01]  /*75c0*/  @!P0 IMAD.MOV.U32 R16, RZ, RZ, c[0x0][0x19c] ;  /* 0x00006700ff108624 */ /* 0x000fe200078e00ff */
[C---:B------:R-:W-:Y:S01]  /*75d0*/  @!P0 IADD3 R39, P2, R3.reuse, R14, RZ ;  /* 0x0000000e03278210 */ /* 0x040fe20007f5e0ff */
[----:B------:R-:W-:Y:S01]  /*75e0*/  @!P0 IMAD.MOV.U32 R14, RZ, RZ, c[0x0][0x19c] ;  /* 0x00006700ff0e8624 */ /* 0x000fe200078e00ff */
[C---:B------:R-:W-:Y:S01]  /*75f0*/  @!P0 IADD3.X R49, R2.reuse, R17, R18, P3, !PT ;  /* 0x0000001102318210 */ /* 0x040fe20001ffe412 */
[----:B------:R-:W-:Y:S01]  /*7600*/  IMAD.U32 R33, RZ, RZ, UR4 ;  /* 0x00000004ff217e24 */ /* 0x000fe2000f8e00ff */
        /* <DEDUP_REMOVED lines=8> */
[----:B------:R1:W-:Y:S01]  /*7690*/  @P0 STS.128 [R244+0x2800], RZ ;  /* 0x002800fff4000388 */ /* 0x0003e20000000c00 */
[----:B------:R-:W-:Y:S01]  /*76a0*/  @!P0 IMAD.MOV.U32 R26, RZ, RZ, R60 ;  /* 0x000000ffff1a8224 */ /* 0x000fe200078e003c */
[C---:B------:R-:W-:Y:S01]  /*76b0*/  @!P0 IADD3.X R48, R2.reuse, R11, R14, P3, !PT ;  /* 0x0000000b02308210 */ /* 0x040fe20001ffe40e */
[----:B------:R-:W-:Y:S01]  /*76c0*/  @!P0 IMAD.MOV.U32 R27, RZ, RZ, R63 ;  /* 0x000000ffff1b8224 */ /* 0x000fe200078e003f */
[C---:B------:R-:W-:Y:S01]  /*76d0*/  @!P0 IADD3.X R47, R2.reuse, R9, R5, P2, !PT ;  /* 0x00000009022f8210 */ /* 0x040fe200017fe405 */
[----:B------:R-:W-:Y:S01]  /*76e0*/  @!P0 IMAD.MOV.U32 R10, RZ, RZ, c[0x0][0x19c] ;  /* 0x00006700ff0a8624 */ /* 0x000fe200078e00ff */
[----:B------:R-:W-:Y:S01]  /*76f0*/  @!P0 IADD3 R8, P3, R3, R51, RZ ;  /* 0x0000003303088210 */ /* 0x000fe20007f7e0ff */
[----:B------:R-:W-:Y:S01]  /*7700*/  @!P0 IMAD.WIDE.U32 R26, R33, 0xe0, R26 ;  /* 0x000000e0211a8825 */ /* 0x000fe200078e001a */
[C---:B------:R-:W-:Y:S01]  /*7710*/  @!P0 IADD3 R9, P2, R3.reuse, R32, RZ ;  /* 0x0000002003098210 */ /* 0x040fe20007f5e0ff */
[----:B------:R-:W-:Y:S01]  /*7720*/  @!PT LDS RZ, [RZ] ;  /* 0x00000000fffff984 */ /* 0x000fe20000000800 */
[----:B------:R-:W-:Y:S01]  /*7730*/  @!PT LDS RZ, [RZ] ;  /* 0x00000000fffff984 */ /* 0x000fe20000000800 */
[----:B------:R-:W-:Y:S01]  /*7740*/  @!PT LDS RZ, [RZ] ;  /* 0x00000000fffff984 */ /* 0x000fe20000000800 */
[----:B------:R1:W-:Y:S01]  /*7750*/  @!P0 LDGSTS.E.BYPASS.LTC128B.128 [R244+0x2800], [R36.64] ;  /* 0x0280000024f48fae */ /* 0x0003e2000b901d54 */
[C---:B------:R-:W-:Y:S01]  /*7760*/  @!P0 IADD3.X R15, R2.reuse, R13, R15, P4, !PT ;  /* 0x0000000d020f8210 */ /* 0x040fe200027fe40f */
[C---:B------:R-:W-:Y:S01]  /*7770*/  @!P0 IMAD.X R12, R2.reuse, 0x1, R46, P3 ;  /* 0x00000001020c8824 */ /* 0x040fe200018e062e */
[----:B------:R-:W-:Y:S01]  /*7780*/  @!P0 IADD3 R5, P4, R3, R52, RZ ;  /* 0x0000003403058210 */ /* 0x000fe20007f9e0ff */
[----:B------:R-:W-:Y:S01]  /*7790*/  @!P0 IMAD.X R13, R2, 0x1, R31, P2 ;  /* 0x00000001020d8824 */ /* 0x000fe200010e061f */
[----:B------:R-:W-:Y:S01]  /*77a0*/  @!P0 LEA R28, P3, R9, c[0x0][0x168], 0x1 ;  /* 0x00005a00091c8a11 */ /* 0x000fe200078608ff */
[----:B------:R-:W-:Y:S01]  /*77b0*/  @!P0 IMAD R10, R10, 0xe0, RZ ;  /* 0x000000e00a0a8824 */ /* 0x000fe200078e02ff */
[----:B------:R-:W-:Y:S01]  /*77c0*/  @!P0 IADD3 R38, P2, R3, R26, RZ ;  /* 0x0000001a03268210 */ /* 0x000fe20007f5e0ff */
[----:B------:R-:W-:Y:S01]  /*77d0*/  @!P0 IMAD.X R11, R2, 0x1, R53, P4 ;  /* 0x00000001020b8824 */ /* 0x000fe200020e0635 */
[----:B------:R-:W-:Y:S01]  /*77e0*/  @!P0 LEA R32, P5, R5, c[0x0][0x168], 0x1 ;  /* 0x00005a0005208a11 */ /* 0x000fe200078a08ff */
[----:B------:R1:W-:Y:S01]  /*77f0*/  @P0 STS.128 [R244+0x3000], RZ ;  /* 0x003000fff4000388 */ /* 0x0003e20000000c00 */
[----:B------:R-:W-:-:S02]  /*7800*/  @!P0 LEA.HI.X R29, R9, c[0x0][0x16c], R13, 0x1, P3 ;  /* 0x00005b00091d8a11 */ /* 0x000fc400018f0c0d */
[----:B------:R-:W-:Y:S02]  /*7810*/  @!P0 IADD3.X R46, R2, R27, R10, P2, !PT ;  /* 0x0000001b022e8210 */ /* 0x000fe400017fe40a */
        /* <DEDUP_REMOVED lines=103> */
.L_x_1629:
[----:B------:R-:W-:Y:S05]  /*7e90*/  BSYNC B0 ;  /* 0x0000000000007941 */ /* 0x000fea0003800000 */
.L_x_1628:
[----:B------:R-:W0:Y:S01]  /*7ea0*/  LDGDEPBAR ;  /* 0x00000000000079af */ /* 0x000e220000000000 */
[----:B------:R-:W-:-:S04]  /*7eb0*/  IADD3 R60, P0, R3, R60, RZ ;  /* 0x0000003c033c7210 */ /* 0x000fc80007f1e0ff */
[----:B------:R-:W-:Y:S02]  /*7ec0*/  IADD3.X R63, R2, R63, RZ, P0, !PT ;  /* 0x0000003f023f7210 */ /* 0x000fe400007fe4ff */
.L_x_1625:
[----:B-1234-:R-:W-:-:S04]  /*7ed0*/  IADD3 R2, R207, UR25, RZ ;  /* 0x00000019cf027c10 */ /* 0x01efc8000fffe0ff */
[C---:B------:R-:W-:Y:S02]  /*7ee0*/  IADD3 R3, R2.reuse, 0x1, RZ ;  /* 0x0000000102037810 */ /* 0x040fe40007ffe0ff */
[CC--:B------:R-:W-:Y:S02]  /*7ef0*/  ISETP.GE.AND P5, PT, R2.reuse, R6.reuse, PT ;  /* 0x000000060200720c */ /* 0x0c0fe40003fa6270 */
[C---:B------:R-:W-:Y:S02]  /*7f00*/  ISETP.GE.AND P0, PT, R3.reuse, R7, PT ;  /* 0x000000070300720c */ /* 0x040fe40003f06270 */
[----:B------:R-:W-:Y:S02]  /*7f10*/  ISETP.GE.AND P3, PT, R3, R6, PT ;  /* 0x000000060300720c */ /* 0x000fe40003f66270 */
[C---:B------:R-:W-:Y:S02]  /*7f20*/  IADD3 R5, R2.reuse, 0x8, RZ ;  /* 0x0000000802057810 */ /* 0x040fe40007ffe0ff */
[----:B------:R-:W-:-:S02]  /*7f30*/  IADD3 R3, R2, 0x9, RZ ;  /* 0x0000000902037810 */ /* 0x000fc40007ffe0ff */
        /* <DEDUP_REMOVED lines=229> */
[----:B------:R-:W-:Y:S02]  /*8d90*/  FSEL R129, R129, -INF , !P6 ;  /* 0xff80000081817808 */ /* 0x000fe40007000000 */
        /* <DEDUP_REMOVED lines=107> */
[----:B------:R-:W-:Y:S01]  /*9450*/  FSEL R8, R146, -INF , !P5 ;  /* 0xff80000092087808 */ /* 0x000fe20006800000 */
[----:B------:R-:W-:Y:S01]  /*9460*/  IMAD.MOV.U32 R146, RZ, RZ, R9 ;  /* 0x000000ffff927224 */ /* 0x000fe200078e0009 */
[----:B------:R-:W-:Y:S02]  /*9470*/  FSEL R251, R144, -INF , !P3 ;  /* 0xff80000090fb7808 */ /* 0x000fe40005800000 */
[----:B------:R-:W-:Y:S01]  /*9480*/  FMNMX.FTZ R36, R197, R36, !PT ;  /* 0x00000024c5247209 */ /* 0x000fe20007810000 */
[----:B------:R-:W-:Y:S01]  /*9490*/  IMAD.MOV.U32 R144, RZ, RZ, R8 ;  /* 0x000000ffff907224 */ /* 0x000fe200078e0008 */
[----:B------:R-:W-:Y:S02]  /*94a0*/  FMNMX.FTZ R3, R245, R3, !PT ;  /* 0x00000003f5037209 */ /* 0x000fe40007810000 */
[----:B------:R-:W-:-:S02]  /*94b0*/  ISETP.GE.AND P5, PT, R5, R7, PT ;  /* 0x000000070500720c */ /* 0x000fc40003fa6270 */
[----:B------:R-:W-:Y:S02]  /*94c0*/  ISETP.GE.AND P3, PT, R5, R6, PT ;  /* 0x000000060500720c */ /* 0x000fe40003f66270 */
[----:B------:R-:W-:Y:S02]  /*94d0*/  IADD3 R5, R2, 0xd1, RZ ;  /* 0x000000d102057810 */ /* 0x000fe40007ffe0ff */
[----:B------:R-:W-:Y:S02]  /*94e0*/  FSEL R248, R141, -INF , !P2 ;  /* 0xff8000008df87808 */ /* 0x000fe40005000000 */
[----:B------:R-:W-:Y:S02]  /*94f0*/  FMNMX.FTZ R36, R247, R36, !PT ;  /* 0x00000024f7247209 */ /* 0x000fe40007810000 */
[----:B------:R-:W-:Y:S02]  /*9500*/  FMNMX.FTZ R3, R251, R3, !PT ;  /* 0x00000003fb037209 */ /* 0x000fe40007810000 */
[----:B------:R-:W-:-:S02]  /*9510*/  FSEL R142, R142, -INF , !P4 ;  /* 0xff8000008e8e7808 */ /* 0x000fc40006000000 */
[C---:B------:R-:W-:Y:S02]  /*9520*/  ISETP.GE.AND P4, PT, R5.reuse, R7, PT ;  /* 0x000000070500720c */ /* 0x040fe40003f86270 */
[----:B------:R-:W-:Y:S02]  /*9530*/  ISETP.GE.AND P2, PT, R5, R6, PT ;  /* 0x000000060500720c */ /* 0x000fe40003f46270 */
[----:B------:R-:W-:Y:S02]  /*9540*/  IADD3 R5, R2, 0xd8, RZ ;  /* 0x000000d802057810 */ /* 0x000fe40007ffe0ff */
[----:B------:R-:W-:Y:S02]  /*9550*/  FSEL R250, R140, -INF , !P0 ;  /* 0xff8000008cfa7808 */ /* 0x000fe40004000000 */
[----:B------:R-:W-:Y:S02]  /*9560*/  FMNMX.FTZ R36, R249, R36, !PT ;  /* 0x00000024f9247209 */ /* 0x000fe40007810000 */
[----:B------:R-:W-:-:S02]  /*9570*/  FMNMX.FTZ R3, R248, R3, !PT ;  /* 0x00000003f8037209 */ /* 0x000fc40007810000 */
[----:B------:R-:W-:Y:S02]  /*9580*/  FSEL R252, R143, -INF , !P6 ;  /* 0xff8000008ffc7808 */ /* 0x000fe40007000000 */
[C---:B------:R-:W-:Y:S02]  /*9590*/  ISETP.GE.AND P6, PT, R5.reuse, R7, PT ;  /* 0x000000070500720c */ /* 0x040fe40003fc6270 */
[----:B------:R-:W-:Y:S02]  /*95a0*/  ISETP.GE.AND P0, PT, R5, R6, PT ;  /* 0x000000060500720c */ /* 0x000fe40003f06270 */
[----:B------:R-:W-:Y:S02]  /*95b0*/  IADD3 R5, R2, 0xd9, RZ ;  /* 0x000000d902057810 */ /* 0x000fe40007ffe0ff */
[----:B------:R-:W-:Y:S02]  /*95c0*/  FSEL R137, R137, -INF , !P3 ;  /* 0xff80000089897808 */ /* 0x000fe40005800000 */
[----:B------:R-:W-:-:S02]  /*95d0*/  FMNMX.FTZ R36, R223, R36, !PT ;  /* 0x00000024df247209 */ /* 0x000fc40007810000 */
[----:B------:R-:W-:Y:S02]  /*95e0*/  FMNMX.FTZ R3, R250, R3, !PT ;  /* 0x00000003fa037209 */ /* 0x000fe40007810000 */
[----:B------:R-:W-:Y:S02]  /*95f0*/  FSEL R139, R139, -INF , !P5 ;  /* 0xff8000008b8b7808 */ /* 0x000fe40006800000 */
[C---:B------:R-:W-:Y:S02]  /*9600*/  ISETP.GE.AND P5, PT, R5.reuse, R7, PT ;  /* 0x000000070500720c */ /* 0x040fe40003fa6270 */
[----:B------:R-:W-:Y:S02]  /*9610*/  ISETP.GE.AND P3, PT, R5, R6, PT ;  /* 0x000000060500720c */ /* 0x000fe40003f66270 */
[----:B------:R-:W-:Y:S02]  /*9620*/  FSEL R136, R136, -INF , !P2 ;  /* 0xff80000088887808 */ /* 0x000fe40005000000 */
        /* <DEDUP_REMOVED lines=20> */
[----:B------:R-:W-:Y:S01]  /*9770*/  FSEL R154, R135, -INF , !P5 ;  /* 0xff800000879a7808 */ /* 0x000fe20006800000 */
[----:B------:R-:W-:Y:S01]  /*9780*/  IMAD.SHL.U32 R135, R4, 0x2, RZ ;  /* 0x0000000204877824 */ /* 0x000fe200078e00ff */
[C---:B------:R-:W-:Y:S02]  /*9790*/  ISETP.GE.AND P5, PT, R5.reuse, R7, PT ;  /* 0x000000070500720c */ /* 0x040fe40003fa6270 */
[----:B------:R-:W-:Y:S01]  /*97a0*/  ISETP.GE.AND P3, PT, R5, R6, PT ;  /* 0x000000060500720c */ /* 0x000fe20003f66270 */
[--C-:B------:R-:W-:Y:S01]  /*97b0*/  IMAD R224, R0, 0x2, R135.reuse ;  /* 0x0000000200e07824 */ /* 0x100fe200078e0287 */
[----:B------:R-:W-:Y:S01]  /*97c0*/  IADD3 R5, R2, 0xe9, RZ ;  /* 0x000000e902057810 */ /* 0x000fe20007ffe0ff */
[----:B------:R-:W-:Y:S01]  /*97d0*/  IMAD R226, R231, 0x2, R135 ;  /* 0x00000002e7e27824 */ /* 0x000fe200078e0287 */
[----:B------:R-:W-:Y:S01]  /*97e0*/  FSEL R152, R69, -INF , !P0 ;  /* 0xff80000045987808 */ /* 0x000fe20004000000 */
[----:B------:R-:W-:Y:S01]  /*97f0*/  IMAD R225, R231, 0x2, R224 ;  /* 0x00000002e7e17824 */ /* 0x000fe200078e02e0 */
[----:B------:R-:W-:Y:S01]  /*9800*/  FMNMX.FTZ R36, R252, R36, !PT ;  /* 0x00000024fc247209 */ /* 0x000fe20007810000 */
[----:B------:R-:W-:Y:S01]  /*9810*/  LDSM.16.MT88.4 R24, [R135+0xa000] ;  /* 0x00a000008718783b */ /* 0x000fe20000004200 */
[----:B------:R-:W-:-:S02]  /*9820*/  FMNMX.FTZ R3, R147, R3, !PT ;  /* 0x0000000393037209 */ /* 0x000fc40007810000 */
[----:B------:R-:W-:Y:S01]  /*9830*/  ISETP.GE.AND P2, PT, R5, R6, PT ;  /* 0x000000060500720c */ /* 0x000fe20003f46270 */
[----:B------:R-:W-:Y:S01]  /*9840*/  LDSM.16.MT88.4 R20, [R226+0xa000] ;  /* 0x00a00000e214783b */ /* 0x000fe20000004200 */
[----:B------:R-:W-:Y:S02]  /*9850*/  IADD3 R9, R2, 0xf0, RZ ;  /* 0x000000f002097810 */ /* 0x000fe40007ffe0ff */
[----:B------:R-:W-:Y:S02]  /*9860*/  FSEL R164, R67, -INF , !P3 ;  /* 0xff80000043a47808 */ /* 0x000fe40005800000 */
[----:B------:R-:W-:Y:S02]  /*9870*/  FMNMX.FTZ R36, R139, R36, !PT ;  /* 0x000000248b247209 */ /* 0x000fe40007810000 */
[----:B------:R-:W-:Y:S02]  /*9880*/  FMNMX.FTZ R3, R152, R3, !PT ;  /* 0x0000000398037209 */ /* 0x000fe40007810000 */
[----:B------:R-:W-:-:S02]  /*9890*/  IADD3 R8, R2, 0xf1, RZ ;  /* 0x000000f102087810 */ /* 0x000fc40007ffe0ff */
[----:B------:R-:W-:Y:S02]  /*98a0*/  ISETP.GE.AND P0, PT, R9, R6, PT ;  /* 0x000000060900720c */ /* 0x000fe40003f06270 */
        /* <DEDUP_REMOVED lines=8> */
[----:B------:R-:W-:Y:S02]  /*9930*/  FSEL R153, R76, -INF , !P4 ;  /* 0xff8000004c997808 */ /* 0x000fe40006000000 */
[----:B------:R-:W-:Y:S02]  /*9940*/  ISETP.GE.AND P4, PT, R5, R7, PT ;  /* 0x000000070500720c */ /* 0x000fe40003f86270 */
[----:B------:R-:W-:-:S02]  /*9950*/  IADD3 R5, R2, 0xf9, RZ ;  /* 0x000000f902057810 */ /* 0x000fc40007ffe0ff */
        /* <DEDUP_REMOVED lines=61> */
[----:B------:R1:W-:Y:S08]  /*9d30*/  MUFU.EX2 R208, R4 ;  /* 0x0000000400d07308 */ /* 0x0003f00000000800 */
[----:B------:R4:W-:Y:S01]  /*9d40*/  MUFU.EX2 R222, R0 ;  /* 0x0000000000de7308 */ /* 0x0009e20000000800 */
[--C-:B--2---:R-:W-:Y:S01]  /*9d50*/  FFMA.FTZ R8, R11, c[0x0][0x23c], -R5.reuse ;  /* 0x00008f000b087a23 */ /* 0x104fe20000010805 */
[----:B---3--:R-:W-:Y:S01]  /*9d60*/  F2FP.BF16.PACK_AB R11, R221, R217 ;  /* 0x000000d9dd0b723e */ /* 0x008fe200000010ff */
[----:B-1----:R-:W-:-:S05]  /*9d70*/  FFMA.FTZ R4, R17, c[0x0][0x23c], -R5 ;  /* 0x00008f0011047a23 */ /* 0x002fca0000010805 */
[----:B------:R-:W1:Y:S01]  /*9d80*/  MUFU.EX2 R212, R8 ;  /* 0x0000000800d47308 */ /* 0x000e620000000800 */
[----:B----4-:R-:W-:-:S07]  /*9d90*/  FFMA.FTZ R0, R31, c[0x0][0x23c], -R5 ;  /* 0x00008f001f007a23 */ /* 0x010fce0000010805 */
[----:B------:R2:W-:Y:S08]  /*9da0*/  MUFU.EX2 R211, R4 ;  /* 0x0000000400d37308 */ /* 0x0005f00000000800 */
[----:B------:R3:W-:Y:S01]  /*9db0*/  MUFU.EX2 R201, R0 ;  /* 0x0000000000c97308 */ /* 0x0007e20000000800 */
[----:B-1----:R-:W-:Y:S01]  /*9dc0*/  F2FP.BF16.PACK_AB R8, R208, R212 ;  /* 0x000000d4d008723e */ /* 0x002fe200000010ff */
[----:B--2---:R-:W-:-:S02]  /*9dd0*/  FFMA.FTZ R4, R18, c[0x0][0x23c], -R5 ;  /* 0x00008f0012047a23 */ /* 0x004fc40000010805 */
[----:B------:R-:W1:Y:S04]  /*9de0*/  LDSM.16.MT88.4 R16, [R224+0xa000] ;  /* 0x00a00000e010783b */ /* 0x000e680000004200 */
[----:B------:R-:W2:Y:S01]  /*9df0*/  MUFU.EX2 R214, R4 ;  /* 0x0000000400d67308 */ /* 0x000ea20000000800 */
[----:B---3--:R-:W-:-:S07]  /*9e00*/  FFMA.FTZ R0, R37, c[0x0][0x23c], -R5 ;  /* 0x00008f0025007a23 */ /* 0x008fce0000010805 */
[----:B------:R3:W4:Y:S01]  /*9e10*/  MUFU.EX2 R207, R0 ;  /* 0x0000000000cf7308 */ /* 0x0007220000000800 */
[----:B--2---:R-:W-:Y:S01]  /*9e20*/  F2FP.BF16.PACK_AB R10, R214, R211 ;  /* 0x000000d3d60a723e */ /* 0x004fe200000010ff */
[----:B------:R-:W-:-:S04]  /*9e30*/  IMAD.MOV.U32 R4, RZ, RZ, R139 ;  /* 0x000000ffff047224 */ /* 0x000fc800078e008b */
[--C-:B------:R-:W-:Y:S02]  /*9e40*/  FFMA.FTZ R4, R4, c[0x0][0x23c], -R5.reuse ;  /* 0x00008f0004047a23 */ /* 0x100fe40000010805 */
[----:B------:R-:W-:Y:S01]  /*9e50*/  HMMA.16816.F32.BF16 R32, R8, R24, RZ ;  /* 0x000000180820723c */ /* 0x000fe200000418ff */
[----:B---3--:R-:W-:-:S04]  /*9e60*/  FFMA.FTZ R0, R38, c[0x0][0x23c], -R5 ;  /* 0x00008f0026007a23 */ /* 0x008fc80000010805 */
        /* <DEDUP_REMOVED lines=27> */
[----:B------:R-:W-:Y:S01]  /*a020*/  HMMA.16816.F32.BF16 R68, R8, R24, R32 ;  /* 0x000000180844723c */ /* 0x000fe20000041820 */
[----:B------:R-:W4:Y:S01]  /*a030*/  LDSM.16.MT88.4 R24, [R226+0xb000] ;  /* 0x00b00000e218783b */ /* 0x000f220000004200 */
[----:B--2---:R-:W-:-:S06]  /*a040*/  FFMA.FTZ R0, R73, c[0x0][0x23c], -R2 ;  /* 0x00008f0049007a23 */ /* 0x004fcc0000010802 */
[C---:B-1----:R-:W-:Y:S01]  /*a050*/  HMMA.16816.F32.BF16 R40, R8.reuse, R16, R40 ;  /* 0x000000100828723c */ /* 0x042fe20000041828 */
[----:B------:R1:W2:Y:S07]  /*a060*/  MUFU.EX2 R213, R0 ;  /* 0x0000000000d57308 */ /* 0x0002ae0000000800 */
        /* <DEDUP_REMOVED lines=11> */
[----:B------:R1:W5:Y:S02]  /*a120*/  MUFU.EX2 R192, R0 ;  /* 0x0000000000c07308 */ /* 0x0003640000000800 */
        /* <DEDUP_REMOVED lines=8> */
[----:B-----5:R-:W-:Y:S01]  /*a1b0*/  F2FP.BF16.PACK_AB R8, R192, R193 ;  /* 0x000000c1c008723e */ /* 0x020fe200000010ff */
[----:B---3--:R-:W-:Y:S01]  /*a1c0*/  FFMA.FTZ R0, R84, c[0x0][0x23c], -R2 ;  /* 0x00008f0054007a23 */ /* 0x008fe20000010802 */
[----:B------:R-:W-:-:S03]  /*a1d0*/  F2FP.BF16.PACK_AB R10, R194, R191 ;  /* 0x000000bfc20a723e */ /* 0x000fc600000010ff */
[----:B------:R2:W-:Y:S04]  /*a1e0*/  MUFU.EX2 R188, R0 ;  /* 0x0000000000bc7308 */ /* 0x0005e80000000800 */
[C---:B------:R-:W-:Y:S08]  /*a1f0*/  HMMA.16816.F32.BF16 R44, R8.reuse, R28, R68 ;  /* 0x0000001c082c723c */ /* 0x040ff00000041844 */
[----:B------:R-:W-:Y:S01]  /*a200*/  HMMA.16816.F32.BF16 R64, R8, R30, R76 ;  /* 0x0000001e0840723c */ /* 0x000fe2000004184c */
[----:B------:R-:W-:Y:S01]  /*a210*/  LDSM.16.MT88.4 R28, [R135+0xb800] ;  /* 0x00b80000871c783b */ /* 0x000fe20000004200 */
[----:B--2---:R-:W-:-:S02]  /*a220*/  FFMA.FTZ R0, R85, c[0x0][0x23c], -R2 ;  /* 0x00008f0055007a23 */ /* 0x004fc40000010802 */
[----:B------:R-:W-:Y:S02]  /*a230*/  IMAD.MOV.U32 R85, RZ, RZ, R153 ;  /* 0x000000ffff557224 */ /* 0x000fe400078e0099 */
[----:B------:R2:W3:Y:S02]  /*a240*/  MUFU.EX2 R190, R0 ;  /* 0x0000000000be7308 */ /* 0x0004e40000000800 */
[C---:B----4-:R-:W-:Y:S08]  /*a250*/  HMMA.16816.F32.BF16 R48, R8.reuse, R24, R48 ;  /* 0x000000180830723c */ /* 0x050ff00000041830 */
[----:B------:R-:W-:Y:S01]  /*a260*/  HMMA.16816.F32.BF16 R68, R8, R26, R72 ;  /* 0x0000001a0844723c */ /* 0x000fe20000041848 */
[----:B------:R-:W4:Y:S01]  /*a270*/  LDSM.16.MT88.4 R24, [R226+0xb800] ;  /* 0x00b80000e218783b */ /* 0x000f220000004200 */
[----:B--2---:R-:W-:-:S06]  /*a280*/  FFMA.FTZ R0, R86, c[0x0][0x23c], -R2 ;  /* 0x00008f0056007a23 */ /* 0x004fcc0000010802 */
[----:B-1----:R-:W-:Y:S01]  /*a290*/  HMMA.16816.F32.BF16 R40, R8, R16, R40 ;  /* 0x000000100828723c */ /* 0x002fe20000041828 */
[----:B------:R-:W-:Y:S01]  /*a2a0*/  IMAD.MOV.U32 R72, RZ, RZ, R149 ;  /* 0x000000ffff487224 */ /* 0x000fe200078e0095 */
[----:B------:R1:W-:Y:S01]  /*a2b0*/  MUFU.EX2 R187, R0 ;  /* 0x0000000000bb7308 */ /* 0x0003e20000000800 */
[----:B------:R-:W-:Y:S02]  /*a2c0*/  IMAD.MOV.U32 R75, RZ, RZ, R151 ;  /* 0x000000ffff4b7224 */ /* 0x000fe400078e0097 */
[----:B------:R-:W-:-:S03]  /*a2d0*/  IMAD.MOV.U32 R74, RZ, RZ, R148 ;  /* 0x000000ffff4a7224 */ /* 0x000fc600078e0094 */
[----:B------:R-:W-:Y:S01]  /*a2e0*/  HMMA.16816.F32.BF16 R76, R8, R18, R80 ;  /* 0x00000012084c723c */ /* 0x000fe20000041850 */
[----:B------:R-:W2:Y:S01]  /*a2f0*/  LDSM.16.MT88.4 R16, [R224+0xb800] ;  /* 0x00b80000e010783b */ /* 0x000ea20000004200 */
[----:B------:R-:W-:Y:S02]  /*a300*/  IMAD.MOV.U32 R86, RZ, RZ, R145 ;  /* 0x000000ffff567224 */ /* 0x000fe400078e0091 */
[----:B------:R-:W-:-:S03]  /*a310*/  IMAD.MOV.U32 R73, RZ, RZ, R137 ;  /* 0x000000ffff497224 */ /* 0x000fc600078e0089 */
[----:B------:R-:W-:Y:S01]  /*a320*/  IMAD.MOV.U32 R80, RZ, RZ, R157 ;  /* 0x000000ffff507224 */ /* 0x000fe200078e009d */
[C---:B------:R-:W-:Y:S01]  /*a330*/  HMMA.16816.F32.BF16 R32, R8.reuse, R12, R32 ;  /* 0x0000000c0820723c */ /* 0x040fe20000041820 */
[----:B------:R-:W-:Y:S02]  /*a340*/  IMAD.MOV.U32 R82, RZ, RZ, R155 ;  /* 0x000000ffff527224 */ /* 0x000fe400078e009b */
[----:B-1----:R-:W-:Y:S02]  /*a350*/  FFMA.FTZ R0, R87, c[0x0][0x23c], -R2 ;  /* 0x00008f0057007a23 */ /* 0x002fe40000010802 */
[----:B------:R-:W-:Y:S02]  /*a360*/  IMAD.MOV.U32 R81, RZ, RZ, R156 ;  /* 0x000000ffff517224 */ /* 0x000fe400078e009c */
[----:B------:R1:W5:Y:S01]  /*a370*/  MUFU.EX2 R189, R0 ;  /* 0x0000000000bd7308 */ /* 0x0003620000000800 */
[----:B------:R-:W-:Y:S01]  /*a380*/  HMMA.16816.F32.BF16 R20, R8, R14, R20 ;  /* 0x0000000e0814723c */ /* 0x000fe20000041814 */
[----:B------:R-:W2:Y:S01]  /*a390*/  LDSM.16.MT88.4 R12, [R225+0xb800] ;  /* 0x00b80000e10c783b */ /* 0x000ea20000004200 */
[----:B------:R-:W-:-:S02]  /*a3a0*/  IMAD.MOV.U32 R87, RZ, RZ, R152 ;  /* 0x000000ffff577224 */ /* 0x000fc400078e0098 */
[----:B------:R-:W-:-:S03]  /*a3b0*/  IMAD.MOV.U32 R83, RZ, RZ, R138 ;  /* 0x000000ffff537224 */ /* 0x000fc600078e008a */
[----:B---3--:R-:W-:Y:S01]  /*a3c0*/  F2FP.BF16.PACK_AB R9, R190, R188 ;  /* 0x000000bcbe09723e */ /* 0x008fe200000010ff */
[----:B-1----:R-:W-:Y:S01]  /*a3d0*/  FFMA.FTZ R0, R88, c[0x0][0x23c], -R5 ;  /* 0x00008f0058007a23 */ /* 0x002fe20000010805 */
[----:B-----5:R-:W-:Y:S01]  /*a3e0*/  F2FP.BF16.PACK_AB R11, R189, R187 ;  /* 0x000000bbbd0b723e */ /* 0x020fe200000010ff */
[----:B------:R-:W-:Y:S02]  /*a3f0*/  IMAD.MOV.U32 R88, RZ, RZ, R163 ;  /* 0x000000ffff587224 */ /* 0x000fe400078e00a3 */
        /* <DEDUP_REMOVED lines=15> */
[C---:B----4-:R-:W-:Y:S08]  /*a4f0*/  HMMA.16816.F32.BF16 R48, R8.reuse, R24, R48 ;  /* 0x000000180830723c */ /* 0x050ff00000041830 */
[----:B------:R-:W-:Y:S01]  /*a500*/  HMMA.16816.F32.BF16 R68, R8, R26, R68 ;  /* 0x0000001a0844723c */ /* 0x000fe20000041844 */
[----:B------:R-:W3:Y:S01]  /*a510*/  LDSM.16.MT88.4 R24, [R226+0xc000] ;  /* 0x00c00000e218783b */ /* 0x000ee20000004200 */
[----:B-1----:R-:W-:-:S02]  /*a520*/  FFMA.FTZ R0, R93, c[0x0][0x23c], -R2 ;  /* 0x00008f005d007a23 */ /* 0x002fc40000010802 */
[----:B------:R-:W-:Y:S02]  /*a530*/  IMAD.MOV.U32 R93, RZ, RZ, R162 ;  /* 0x000000ffff5d7224 */ /* 0x000fe400078e00a2 */
[----:B------:R1:W4:Y:S02]  /*a540*/  MUFU.EX2 R175, R0 ;  /* 0x0000000000af7308 */ /* 0x0003240000000800 */
[C---:B--2---:R-:W-:Y:S08]  /*a550*/  HMMA.16816.F32.BF16 R52, R8.reuse, R16, R40 ;  /* 0x000000100834723c */ /* 0x044ff00000041828 */
[----:B------:R-:W-:Y:S01]  /*a560*/  HMMA.16816.F32.BF16 R76, R8, R18, R76 ;  /* 0x00000012084c723c */ /* 0x000fe2000004184c */
[----:B------:R-:W2:Y:S01]  /*a570*/  LDSM.16.MT88.4 R16, [R224+0xc000] ;  /* 0x00c00000e010783b */ /* 0x000ea20000004200 */
[----:B-1----:R-:W-:-:S06]  /*a580*/  FFMA.FTZ R0, R94, c[0x0][0x23c], -R2 ;  /* 0x00008f005e007a23 */ /* 0x002fcc0000010802 */
[C---:B------:R-:W-:Y:S01]  /*a590*/  HMMA.16816.F32.BF16 R32, R8.reuse, R12, R32 ;  /* 0x0000000c0820723c */ /* 0x040fe20000041820 */
[----:B------:R-:W-:Y:S01]  /*a5a0*/  IMAD.MOV.U32 R94, RZ, RZ, R166 ;  /* 0x000000ffff5e7224 */ /* 0x000fe200078e00a6 */
[----:B------:R1:W-:Y:S06]  /*a5b0*/  MUFU.EX2 R173, R0 ;  /* 0x0000000000ad7308 */ /* 0x0003ec0000000800 */
[C---:B------:R-:W-:Y:S01]  /*a5c0*/  HMMA.16816.F32.BF16 R20, R8.reuse, R14, R20 ;  /* 0x0000000e0814723c */ /* 0x040fe20000041814 */
[----:B------:R-:W5:Y:S07]  /*a5d0*/  LDSM.16.MT88.4 R12, [R225+0xc000] ;  /* 0x00c00000e10c783b */ /* 0x000f6e0000004200 */
[----:B------:R-:W-:Y:S01]  /*a5e0*/  HMMA.16816.F32.BF16 R44, R8, R28, R44 ;  /* 0x0000001c082c723c */ /* 0x000fe2000004182c */
[----:B-1----:R-:W-:-:S02]  /*a5f0*/  FFMA.FTZ R0, R95, c[0x0][0x23c], -R2 ;  /* 0x00008f005f007a23 */ /* 0x002fc40000010802 */
[----:B------:R-:W-:Y:S02]  /*a600*/  IMAD.MOV.U32 R95, RZ, RZ, R147 ;  /* 0x000000ffff5f7224 */ /* 0x000fe400078e0093 */
[----:B------:R1:W1:Y:S03]  /*a610*/  MUFU.EX2 R172, R0 ;  /* 0x0000000000ac7308 */ /* 0x0002660000000800 */
[----:B------:R-:W-:Y:S01]  /*a620*/  HMMA.16816.F32.BF16 R64, R8, R30, R64 ;  /* 0x0000001e0840723c */ /* 0x000fe20000041840 */
[----:B------:R-:W2:Y:S06]  /*a630*/  LDSM.16.MT88.4 R28, [R135+0xc000] ;  /* 0x00c00000871c783b */ /* 0x000eac0000004200 */
[----:B----4-:R-:W-:Y:S01]  /*a640*/  F2FP.BF16.PACK_AB R9, R175, R174 ;  /* 0x000000aeaf09723e */ /* 0x010fe200000010ff */
[----:B-1----:R-:W-:Y:S01]  /*a650*/  FFMA.FTZ R0, R100, c[0x0][0x23c], -R5 ;  /* 0x00008f0064007a23 */ /* 0x002fe20000010805 */
[----:B------:R-:W-:Y:S01]  /*a660*/  F2FP.BF16.PACK_AB R11, R172, R173 ;  /* 0x000000adac0b723e */ /* 0x000fe200000010ff */
[----:B------:R-:W-:-:S02]  /*a670*/  IMAD.MOV.U32 R100, RZ, RZ, R167 ;  /* 0x000000ffff647224 */ /* 0x000fc400078e00a7 */
[----:B------:R1:W-:Y:S02]  /*a680*/  MUFU.EX2 R168, R0 ;  /* 0x0000000000a87308 */ /* 0x0003e40000000800 */
[----:B-1----:R-:W-:Y:S02]  /*a690*/  FFMA.FTZ R0, R102, c[0x0][0x23c], -R5 ;  /* 0x00008f0066007a23 */ /* 0x002fe40000010805 */
[----:B------:R-:W-:-:S04]  /*a6a0*/  IMAD.MOV.U32 R102, RZ, RZ, R164 ;  /* 0x000000ffff667224 */ /* 0x000fc800078e00a4 */
[----:B------:R1:W4:Y:S02]  /*a6b0*/  MUFU.EX2 R167, R0 ;  /* 0x0000000000a77308 */ /* 0x0003240000000800 */
[----:B-1----:R-:W-:Y:S01]  /*a6c0*/  FFMA.FTZ R0, R101, c[0x0][0x23c], -R5 ;  /* 0x00008f0065007a23 */ /* 0x002fe20000010805 */
[----:B----4-:R-:W-:Y:S01]  /*a6d0*/  F2FP.BF16.PACK_AB R8, R167, R168 ;  /* 0x000000a8a708723e */ /* 0x010fe200000010ff */
[----:B------:R-:W-:-:S04]  /*a6e0*/  IMAD.MOV.U32 R101, RZ, RZ, R141 ;  /* 0x000000ffff657224 */ /* 0x000fc800078e008d */
        /* <DEDUP_REMOVED lines=11> */
[C---:B--2---:R-:W-:Y:S08]  /*a7a0*/  HMMA.16816.F32.BF16 R52, R8.reuse, R16, R52 ;  /* 0x000000100834723c */ /* 0x044ff00000041834 */
[----:B------:R-:W-:Y:S01]  /*a7b0*/  HMMA.16816.F32.BF16 R76, R8, R18, R76 ;  /* 0x00000012084c723c */ /* 0x000fe2000004184c */
[----:B------:R-:W2:Y:S01]  /*a7c0*/  LDSM.16.MT88.4 R16, [R224+0xc800] ;  /* 0x00c80000e010783b */ /* 0x000ea20000004200 */
        /* <DEDUP_REMOVED lines=11> */
[----:B----4-:R-:W-:Y:S01]  /*a880*/  F2FP.BF16.PACK_AB R9, R164, R163 ;  /* 0x000000a3a409723e */ /* 0x010fe200000010ff */
[----:B-1----:R-:W-:Y:S01]  /*a890*/  FFMA.FTZ R0, R108, c[0x0][0x23c], -R5 ;  /* 0x00008f006c007a23 */ /* 0x002fe20000010805 */
[----:B------:R-:W-:-:S03]  /*a8a0*/  F2FP.BF16.PACK_AB R11, R160, R162 ;  /* 0x000000a2a00b723e */ /* 0x000fc600000010ff */
[----:B------:R1:W-:Y:S02]  /*a8b0*/  MUFU.EX2 R158, R0 ;  /* 0x00000000009e7308 */ /* 0x0003e40000000800 */
[----:B-1----:R-:W-:-:S06]  /*a8c0*/  FFMA.FTZ R0, R110, c[0x0][0x23c], -R5 ;  /* 0x00008f006e007a23 */ /* 0x002fcc0000010805 */
        /* <DEDUP_REMOVED lines=75> */
[----:B-1----:R-:W-:-:S04]  /*ad80*/  FFMA.FTZ R0, R129, c[0x0][0x23c], -R2 ;  /* 0x00008f0081007a23 */ /* 0x002fc80000010802 */
[----:B------:R1:W3:Y:S03]  /*ad90*/  MUFU.EX2 R140, R0 ;  /* 0x00000000008c7308 */ /* 0x0002e60000000800 */
        /* <DEDUP_REMOVED lines=13> */
[----:B------:R-:W2:Y:S06]  /*ae70*/  LDSM.16.MT88.4 R28, [R226+0xe000] ;  /* 0x00e00000e21c783b */ /* 0x000eac0000004200 */
[----:B---3--:R-:W-:Y:S01]  /*ae80*/  F2FP.BF16.PACK_AB R9, R140, R137 ;  /* 0x000000898c09723e */ /* 0x008fe200000010ff */
[----:B-1----:R-:W-:Y:S01]  /*ae90*/  FFMA.FTZ R0, R132, c[0x0][0x23c], -R5 ;  /* 0x00008f0084007a23 */ /* 0x002fe20000010805 */
[----:B-----5:R-:W-:-:S03]  /*aea0*/  F2FP.BF16.PACK_AB R11, R138, R139 ;  /* 0x0000008b8a0b723e */ /* 0x020fc600000010ff */
[----:B------:R1:W-:Y:S02]  /*aeb0*/  MUFU.EX2 R136, R0 ;  /* 0x0000000000887308 */ /* 0x0003e40000000800 */
[----:B-1----:R-:W-:-:S06]  /*aec0*/  FFMA.FTZ R0, R133, c[0x0][0x23c], -R5 ;  /* 0x00008f0085007a23 */ /* 0x002fcc0000010805 */
[----:B------:R1:W3:Y:S02]  /*aed0*/  MUFU.EX2 R133, R0 ;  /* 0x0000000000857308 */ /* 0x0002e40000000800 */
[----:B-1----:R-:W-:Y:S01]  /*aee0*/  FFMA.FTZ R0, R159, c[0x0][0x23c], -R5 ;  /* 0x00008f009f007a23 */ /* 0x002fe20000010805 */
[----:B---3--:R-:W-:Y:S01]  /*aef0*/  F2FP.BF16.PACK_AB R8, R133, R136 ;  /* 0x000000888508723e */ /* 0x008fe200000010ff */
[----:B------:R-:W-:-:S04]  /*af00*/  IMAD.MOV.U32 R159, RZ, RZ, R92 ;  /* 0x000000ffff9f7224 */ /* 0x000fc800078e005c */
[----:B------:R1:W-:Y:S01]  /*af10*/  MUFU.EX2 R132, R0 ;  /* 0x0000000000847308 */ /* 0x0003e20000000800 */
[----:B------:R-:W-:Y:S02]  /*af20*/  IMAD.MOV.U32 R92, RZ, RZ, R90 ;  /* 0x000000ffff5c7224 */ /* 0x000fe400078e005a */
[----:B------:R-:W-:Y:S02]  /*af30*/  IMAD.MOV.U32 R90, RZ, RZ, R72 ;  /* 0x000000ffff5a7224 */ /* 0x000fe400078e0048 */
[----:B-1----:R-:W-:Y:S02]  /*af40*/  FFMA.FTZ R0, R161, c[0x0][0x23c], -R5 ;  /* 0x00008f00a1007a23 */ /* 0x002fe40000010805 */
[----:B------:R-:W-:Y:S02]  /*af50*/  IMAD.MOV.U32 R161, RZ, RZ, R74 ;  /* 0x000000ffffa17224 */ /* 0x000fe400078e004a */
[----:B------:R1:W3:Y:S02]  /*af60*/  MUFU.EX2 R131, R0 ;  /* 0x0000000000837308 */ /* 0x0002e40000000800 */
[----:B-1----:R-:W-:Y:S01]  /*af70*/  FFMA.FTZ R0, R165, c[0x0][0x23c], -R2 ;  /* 0x00008f00a5007a23 */ /* 0x002fe20000010802 */
[----:B---3--:R-:W-:Y:S01]  /*af80*/  F2FP.BF16.PACK_AB R10, R131, R132 ;  /* 0x00000084830a723e */ /* 0x008fe200000010ff */
[----:B------:R-:W-:-:S04]  /*af90*/  IMAD.MOV.U32 R165, RZ, RZ, R93 ;  /* 0x000000ffffa57224 */ /* 0x000fc800078e005d */
[----:B------:R1:W-:Y:S01]  /*afa0*/  MUFU.EX2 R127, R0 ;  /* 0x00000000007f7308 */ /* 0x0003e20000000800 */
[----:B------:R-:W-:Y:S01]  /*afb0*/  IMAD.MOV.U32 R93, RZ, RZ, R75 ;  /* 0x000000ffff5d7224 */ /* 0x000fe200078e004b */
[C---:B------:R-:W-:Y:S08]  /*afc0*/  HMMA.16816.F32.BF16 R44, R8.reuse, R32, R44 ;  /* 0x00000020082c723c */ /* 0x040ff0000004182c */
[----:B------:R-:W-:Y:S01]  /*afd0*/  HMMA.16816.F32.BF16 R64, R8, R34, R64 ;  /* 0x000000220840723c */ /* 0x000fe20000041840 */
[----:B------:R-:W3:Y:S01]  /*afe0*/  LDSM.16.MT88.4 R32, [R135+0xe800] ;  /* 0x00e800008720783b */ /* 0x000ee20000004200 */
[----:B-1----:R-:W-:-:S02]  /*aff0*/  FFMA.FTZ R0, R169, c[0x0][0x23c], -R2 ;  /* 0x00008f00a9007a23 */ /* 0x002fc40000010802 */
[----:B------:R-:W-:Y:S02]  /*b000*/  IMAD.MOV.U32 R169, RZ, RZ, R102 ;  /* 0x000000ffffa97224 */ /* 0x000fe400078e0066 */
[----:B------:R1:W5:Y:S01]  /*b010*/  MUFU.EX2 R130, R0 ;  /* 0x0000000000827308 */ /* 0x0003620000000800 */
[----:B------:R-:W-:Y:S01]  /*b020*/  IMAD.MOV.U32 R102, RZ, RZ, R59 ;  /* 0x000000ffff667224 */ /* 0x000fe200078e003b */
[C---:B--2---:R-:W-:Y:S08]  /*b030*/  HMMA.16816.F32.BF16 R76, R8.reuse, R18, R76 ;  /* 0x00000012084c723c */ /* 0x044ff0000004184c */
[----:B----4-:R-:W-:Y:S01]  /*b040*/  HMMA.16816.F32.BF16 R24, R8, R12, R24 ;  /* 0x0000000c0818723c */ /* 0x010fe20000041818 */
[----:B-1----:R-:W-:-:S02]  /*b050*/  FFMA.FTZ R0, R170, c[0x0][0x23c], -R2 ;  /* 0x00008f00aa007a23 */ /* 0x002fc40000010802 */
[----:B------:R-:W-:-:S05]  /*b060*/  IMAD.MOV.U32 R170, RZ, RZ, R95 ;  /* 0x000000ffffaa7224 */ /* 0x000fca00078e005f */
[C---:B------:R-:W-:Y:S01]  /*b070*/  HMMA.16816.F32.BF16 R20, R8.reuse, R14, R20 ;  /* 0x0000000e0814723c */ /* 0x040fe20000041814 */
[----:B------:R1:W-:Y:S01]  /*b080*/  MUFU.EX2 R129, R0 ;  /* 0x0000000000817308 */ /* 0x0003e20000000800 */
[----:B------:R-:W-:Y:S01]  /*b090*/  IMAD.MOV.U32 R95, RZ, RZ, R58 ;  /* 0x000000ffff5f7224 */ /* 0x000fe200078e003a */
[----:B------:R-:W-:Y:S05]  /*b0a0*/  LDSM.16.MT88.4 R12, [R225+0xe800] ;  /* 0x00e80000e10c783b */ /* 0x000fea0000004200 */
[C---:B------:R-:W-:Y:S08]  /*b0b0*/  HMMA.16816.F32.BF16 R48, R8.reuse, R28, R48 ;  /* 0x0000001c0830723c */ /* 0x040ff00000041830 */
[----:B------:R-:W-:Y:S01]  /*b0c0*/  HMMA.16816.F32.BF16 R68, R8, R30, R68 ;  /* 0x0000001e0844723c */ /* 0x000fe20000041844 */
[----:B-1----:R-:W-:-:S02]  /*b0d0*/  FFMA.FTZ R0, R171, c[0x0][0x23c], -R2 ;  /* 0x00008f00ab007a23 */ /* 0x002fc40000010802 */
[----:B------:R-:W-:Y:S02]  /*b0e0*/  IMAD.MOV.U32 R171, RZ, RZ, R94 ;  /* 0x000000ffffab7224 */ /* 0x000fe400078e005e */
[----:B------:R1:W2:Y:S01]  /*b0f0*/  MUFU.EX2 R128, R0 ;  /* 0x0000000000807308 */ /* 0x0002a20000000800 */
[----:B------:R-:W-:Y:S02]  /*b100*/  IMAD.MOV.U32 R94, RZ, RZ, R57 ;  /* 0x000000ffff5e7224 */ /* 0x000fe400078e0039 */
[----:B-1----:R-:W-:Y:S02]  /*b110*/  FFMA.FTZ R0, R176, c[0x0][0x23c], -R5 ;  /* 0x00008f00b0007a23 */ /* 0x002fe40000010805 */
[----:B------:R-:W-:-:S03]  /*b120*/  IMAD.MOV.U32 R176, RZ, RZ, R73 ;  /* 0x000000ffffb07224 */ /* 0x000fc600078e0049 */
[----:B------:R1:W-:Y:S02]  /*b130*/  MUFU.EX2 R126, R0 ;  /* 0x00000000007e7308 */ /* 0x0003e40000000800 */
[----:B-1----:R-:W-:Y:S02]  /*b140*/  FFMA.FTZ R0, R182, c[0x0][0x23c], -R5 ;  /* 0x00008f00b6007a23 */ /* 0x002fe40000010805 */
[----:B------:R-:W-:-:S04]  /*b150*/  IMAD.MOV.U32 R182, RZ, RZ, R56 ;  /* 0x000000ffffb67224 */ /* 0x000fc800078e0038 */
[----:B------:R1:W4:Y:S01]  /*b160*/  MUFU.EX2 R125, R0 ;  /* 0x00000000007d7308 */ /* 0x0003220000000800 */
[----:B------:R-:W-:Y:S01]  /*b170*/  HMMA.16816.F32.BF16 R56, R8, R16, R52 ;  /* 0x000000100838723c */ /* 0x000fe20000041834 */
[----:B------:R-:W3:Y:S06]  /*b180*/  LDSM.16.MT88.4 R16, [R224+0xe800] ;  /* 0x00e80000e010783b */ /* 0x000eec0000004200 */
[----:B-----5:R-:W-:Y:S02]  /*b190*/  F2FP.BF16.PACK_AB R9, R130, R127 ;  /* 0x0000007f8209723e */ /* 0x020fe400000010ff */
[----:B--2---:R-:W-:Y:S01]  /*b1a0*/  F2FP.BF16.PACK_AB R11, R128, R129 ;  /* 0x00000081800b723e */ /* 0x004fe200000010ff */
[----:B-1----:R-:W-:Y:S01]  /*b1b0*/  FFMA.FTZ R0, R179, c[0x0][0x23c], -R5 ;  /* 0x00008f00b3007a23 */ /* 0x002fe20000010805 */
[----:B----4-:R-:W-:Y:S01]  /*b1c0*/  F2FP.BF16.PACK_AB R8, R125, R126 ;  /* 0x0000007e7d08723e */ /* 0x010fe200000010ff */
[----:B------:R-:W-:-:S02]  /*b1d0*/  IMAD.MOV.U32 R179, RZ, RZ, R176 ;  /* 0x000000ffffb37224 */ /* 0x000fc400078e00b0 */
[----:B------:R1:W-:Y:S01]  /*b1e0*/  MUFU.EX2 R124, R0 ;  /* 0x00000000007c7308 */ /* 0x0003e20000000800 */
[----:B------:R-:W-:Y:S02]  /*b1f0*/  IMAD.MOV.U32 R176, RZ, RZ, R170 ;  /* 0x000000ffffb07224 */ /* 0x000fe400078e00aa */
[----:B------:R-:W-:Y:S02]  /*b200*/  IMAD.MOV.U32 R170, RZ, RZ, R101 ;  /* 0x000000ffffaa7224 */ /* 0x000fe400078e0065 */
[----:B-1----:R-:W-:-:S04]  /*b210*/  FFMA.FTZ R0, R181, c[0x0][0x23c], -R5 ;  /* 0x00008f00b5007a23 */ /* 0x002fc80000010805 */
[----:B------:R1:W2:Y:S02]  /*b220*/  MUFU.EX2 R123, R0 ;  /* 0x00000000007b7308 */ /* 0x0002a40000000800 */
[----:B-1----:R-:W-:Y:S01]  /*b230*/  FFMA.FTZ R0, R183, c[0x0][0x23c], -R2 ;  /* 0x00008f00b7007a23 */ /* 0x002fe20000010802 */
[----:B--2---:R-:W-:-:S05]  /*b240*/  F2FP.BF16.PACK_AB R10, R123, R124 ;  /* 0x0000007c7b0a723e */ /* 0x004fca00000010ff */
[----:B------:R1:W-:Y:S02]  /*b250*/  MUFU.EX2 R119, R0 ;  /* 0x0000000000777308 */ /* 0x0003e40000000800 */
[C---:B---3--:R-:W-:Y:S08]  /*b260*/  HMMA.16816.F32.BF16 R28, R8.reuse, R32, R44 ;  /* 0x00000020081c723c */ /* 0x048ff0000004182c */
        /* <DEDUP_REMOVED lines=9> */
[C---:B------:R-:W-:Y:S01]  /*b300*/  HMMA.16816.F32.BF16 R64, R8.reuse, R16, R56 ;  /* 0x000000100840723c */ /* 0x040fe20000041838 */
[----:B------:R1:W-:Y:S07]  /*b310*/  MUFU.EX2 R122, R0 ;  /* 0x00000000007a7308 */ /* 0x0003ee0000000800 */
[C---:B------:R-:W-:Y:S01]  /*b320*/  HMMA.16816.F32.BF16 R56, R8.reuse, R12, R24 ;  /* 0x0000000c0838723c */ /* 0x040fe20000041818 */
[----:B------:R-:W-:Y:S07]  /*b330*/  LDSM.16.MT88.4 R24, [R135+0xf800] ;  /* 0x00f800008718783b */ /* 0x000fee0000004200 */
[----:B------:R-:W-:Y:S01]  /*b340*/  HMMA.16816.F32.BF16 R20, R8, R14, R20 ;  /* 0x0000000e0814723c */ /* 0x000fe20000041814 */
[----:B------:R-:W4:Y:S01]  /*b350*/  LDSM.16.MT88.4 R12, [R225+0xf000] ;  /* 0x00f00000e10c783b */ /* 0x000f220000004200 */
[----:B-1----:R-:W-:-:S04]  /*b360*/  FFMA.FTZ R0, R186, c[0x0][0x23c], -R2 ;  /* 0x00008f00ba007a23 */ /* 0x002fc80000010802 */
        /* <DEDUP_REMOVED lines=45> */
[----:B--2---:R-:W-:Y:S01]  /*b640*/  FFMA.FTZ R0, R246, c[0x0][0x23c], -R5 ;  /* 0x00008f00f6007a23 */ /* 0x004fe20000010805 */
[----:B------:R-:W-:-:S05]  /*b650*/  LEA R246, P0, R60, c[0x0][0x168], 0x1 ;  /* 0x00005a003cf67a11 */ /* 0x000fca00078008ff */
[----:B------:R2:W3:Y:S01]  /*b660*/  MUFU.EX2 R107, R0 ;  /* 0x00000000006b7308 */ /* 0x0004e20000000800 */
[----:B------:R-:W-:Y:S01]  /*b670*/  LEA.HI.X R247, R60, c[0x0][0x16c], R63, 0x1, P0 ;  /* 0x00005b003cf77a11 */ /* 0x000fe200000f0c3f */
[----:B--2---:R-:W-:Y:S01]  /*b680*/  FFMA.FTZ R0, R245, c[0x0][0x23c], -R2 ;  /* 0x00008f00f5007a23 */ /* 0x004fe20000010802 */
[----:B---3--:R-:W-:-:S03]  /*b690*/  F2FP.BF16.PACK_AB R10, R107, R108 ;  /* 0x0000006c6b0a723e */ /* 0x008fc600000010ff */
[----:B------:R-:W-:Y:S02]  /*b6a0*/  IMAD.MOV.U32 R245, RZ, RZ, R247 ;  /* 0x000000fffff57224 */ /* 0x000fe400078e00f7 */
        /* <DEDUP_REMOVED lines=26> */
[----:B-1----:R-:W-:Y:S01]  /*b850*/  FFMA.FTZ R0, R95, c[0x0][0x23c], -R5 ;  /* 0x00008f005f007a23 */ /* 0x002fe20000010805 */
[----:B--2---:R-:W-:-:S03]  /*b860*/  F2FP.BF16.PACK_AB R8, R101, R102 ;  /* 0x000000666508723e */ /* 0x004fc600000010ff */
[----:B------:R1:W-:Y:S02]  /*b870*/  MUFU.EX2 R100, R0 ;  /* 0x0000000000647308 */ /* 0x0003e40000000800 */
[----:B-1----:R-:W-:-:S06]  /*b880*/  FFMA.FTZ R0, R252, c[0x0][0x23c], -R5 ;  /* 0x00008f00fc007a23 */ /* 0x002fcc0000010805 */
[----:B------:R1:W2:Y:S02]  /*b890*/  MUFU.EX2 R95, R0 ;  /* 0x00000000005f7308 */ /* 0x0002a40000000800 */
[----:B-1----:R-:W-:Y:S01]  /*b8a0*/  FFMA.FTZ R0, R179, c[0x0][0x23c], -R2 ;  /* 0x00008f00b3007a23 */ /* 0x002fe20000010802 */
[----:B--2---:R-:W-:Y:S01]  /*b8b0*/  F2FP.BF16.PACK_AB R10, R95, R100 ;  /* 0x000000645f0a723e */ /* 0x004fe200000010ff */
        /* <DEDUP_REMOVED lines=8> */
[----:B------:R1:W-:Y:S01]  /*b940*/  MUFU.EX2 R93, R0 ;  /* 0x00000000005d7308 */ /* 0x0003e20000000800 */
[----:B------:R-:W-:Y:S01]  /*b950*/  IMAD.MOV.U32 R181, RZ, RZ, R179 ;  /* 0x000000ffffb57224 */ /* 0x000fe200078e00b3 */
[----:B------:R-:W-:Y:S01]  /*b960*/  HMMA.16816.F32.BF16 R28, R8, R18, R28 ;  /* 0x00000012081c723c */ /* 0x000fe2000004181c */
[----:B------:R-:W-:Y:S01]  /*b970*/  IMAD.MOV.U32 R179, RZ, RZ, R182 ;  /* 0x000000ffffb37224 */ /* 0x000fe200078e00b6 */
[----:B------:R-:W2:Y:S01]  /*b980*/  LDSM.16.MT88.4 R16, [R225+0x10000] ;  /* 0x01000000e110783b */ /* 0x000ea20000004200 */
[----:B------:R-:W-:Y:S02]  /*b990*/  IMAD.MOV.U32 R182, RZ, RZ, R176 ;  /* 0x000000ffffb67224 */ /* 0x000fe400078e00b0 */
[----:B------:R-:W-:-:S02]  /*b9a0*/  IMAD.MOV.U32 R176, RZ, RZ, R171 ;  /* 0x000000ffffb07224 */ /* 0x000fc400078e00ab */
[----:B------:R-:W-:Y:S01]  /*b9b0*/  IMAD.MOV.U32 R171, RZ, RZ, R170 ;  /* 0x000000ffffab7224 */ /* 0x000fe200078e00aa */
[C---:B------:R-:W-:Y:S01]  /*b9c0*/  HMMA.16816.F32.BF16 R76, R8.reuse, R20, R24 ;  /* 0x00000014084c723c */ /* 0x040fe20000041818 */
[----:B------:R-:W-:Y:S01]  /*b9d0*/  IMAD.MOV.U32 R170, RZ, RZ, R169 ;  /* 0x000000ffffaa7224 */ /* 0x000fe200078e00a9 */
[----:B------:R-:W4:Y:S01]  /*b9e0*/  LDSM.16.MT88.4 R24, [R135+0x10800] ;  /* 0x010800008718783b */ /* 0x000f220000004200 */
[----:B------:R-:W-:Y:S02]  /*b9f0*/  IMAD.MOV.U32 R169, RZ, RZ, R165 ;  /* 0x000000ffffa97224 */ /* 0x000fe400078e00a5 */
[----:B------:R-:W-:Y:S02]  /*ba00*/  IMAD.MOV.U32 R165, RZ, RZ, R80 ;  /* 0x000000ffffa57224 */ /* 0x000fe400078e0050 */
[----:B-1----:R-:W-:Y:S01]  /*ba10*/  FFMA.FTZ R0, R94, c[0x0][0x23c], -R2 ;  /* 0x00008f005e007a23 */ /* 0x002fe20000010802 */
[----:B------:R-:W-:Y:S01]  /*ba20*/  HMMA.16816.F32.BF16 R72, R8, R22, R40 ;  /* 0x000000160848723c */ /* 0x000fe20000041828 */
[----:B------:R-:W-:Y:S01]  /*ba30*/  IMAD.MOV.U32 R80, RZ, RZ, R81 ;  /* 0x000000ffff507224 */ /* 0x000fe200078e0051 */
[----:B------:R-:W1:Y:S01]  /*ba40*/  LDSM.16.MT88.4 R20, [R226+0x10800] ;  /* 0x01080000e214783b */ /* 0x000e620000004200 */
[----:B------:R5:W1:Y:S01]  /*ba50*/  MUFU.EX2 R94, R0 ;  /* 0x00000000005e7308 */ /* 0x000a620000000800 */
[----:B------:R-:W-:-:S02]  /*ba60*/  IMAD.MOV.U32 R81, RZ, RZ, R82 ;  /* 0x000000ffff517224 */ /* 0x000fc400078e0052 */
[----:B------:R-:W-:Y:S02]  /*ba70*/  IMAD.MOV.U32 R82, RZ, RZ, R90 ;  /* 0x000000ffff527224 */ /* 0x000fe400078e005a */
[----:B------:R-:W-:Y:S01]  /*ba80*/  IMAD.MOV.U32 R183, RZ, RZ, R176 ;  /* 0x000000ffffb77224 */ /* 0x000fe200078e00b0 */
[C---:B---3--:R-:W-:Y:S01]  /*ba90*/  HMMA.16816.F32.BF16 R44, R8.reuse, R32, R44 ;  /* 0x00000020082c723c */ /* 0x048fe2000004182c */
[----:B------:R-:W-:Y:S01]  /*baa0*/  IMAD.MOV.U32 R176, RZ, RZ, R170 ;  /* 0x000000ffffb07224 */ /* 0x000fe200078e00aa */
[----:B------:R3:W-:Y:S01]  /*bab0*/  MUFU.EX2 R90, R4 ;  /* 0x00000004005a7308 */ /* 0x0007e20000000800 */
[----:B------:R-:W-:Y:S02]  /*bac0*/  IMAD.MOV.U32 R170, RZ, RZ, R169 ;  /* 0x000000ffffaa7224 */ /* 0x000fe400078e00a9 */
[----:B------:R-:W-:Y:S02]  /*bad0*/  IMAD.MOV.U32 R169, RZ, RZ, R88 ;  /* 0x000000ffffa97224 */ /* 0x000fe400078e0058 */
[----:B------:R-:W-:Y:S01]  /*bae0*/  IMAD.MOV.U32 R186, RZ, RZ, R179 ;  /* 0x000000ffffba7224 */ /* 0x000fe200078e00b3 */
[----:B------:R-:W-:Y:S01]  /*baf0*/  HMMA.16816.F32.BF16 R64, R8, R34, R48 ;  /* 0x000000220840723c */ /* 0x000fe20000041830 */
[----:B------:R-:W-:-:S02]  /*bb00*/  IMAD.MOV.U32 R185, RZ, RZ, R182 ;  /* 0x000000ffffb97224 */ /* 0x000fc400078e00b6 */
[----:B-----5:R-:W-:Y:S02]  /*bb10*/  FFMA.FTZ R0, R92, c[0x0][0x23c], -R2 ;  /* 0x00008f005c007a23 */ /* 0x020fe40000010802 */
[----:B------:R-:W-:Y:S02]  /*bb20*/  IMAD.MOV.U32 R182, RZ, RZ, R81 ;  /* 0x000000ffffb67224 */ /* 0x000fe400078e0051 */
[----:B------:R5:W-:Y:S01]  /*bb30*/  MUFU.EX2 R92, R0 ;  /* 0x00000000005c7308 */ /* 0x000be20000000800 */
[----:B------:R-:W-:Y:S01]  /*bb40*/  IMAD.MOV.U32 R179, RZ, RZ, R171 ;  /* 0x000000ffffb37224 */ /* 0x000fe200078e00ab */
[----:B--2---:R-:W-:Y:S01]  /*bb50*/  HMMA.16816.F32.BF16 R32, R8, R18, R52 ;  /* 0x000000120820723c */ /* 0x004fe20000041834 */
[----:B---3--:R-:W-:Y:S02]  /*bb60*/  FADD.FTZ R4, R211, R12 ;  /* 0x0000000cd3047221 */ /* 0x008fe40000010000 */
[----:B------:R-:W-:Y:S02]  /*bb70*/  FFMA.FTZ R12, R83, c[0x0][0x23c], -R5 ;  /* 0x00008f00530c7a23 */ /* 0x000fe40000010805 */
[----:B------:R-:W-:-:S02]  /*bb80*/  FADD.FTZ R4, R214, R4 ;  /* 0x00000004d6047221 */ /* 0x000fc40000010000 */
[----:B------:R-:W-:Y:S02]  /*bb90*/  IMAD.MOV.U32 R83, RZ, RZ, R89 ;  /* 0x000000ffff537224 */ /* 0x000fe400078e0059 */
[----:B------:R-:W-:Y:S01]  /*bba0*/  FADD.FTZ R4, R201, R4 ;  /* 0x00000004c9047221 */ /* 0x000fe20000010000 */
[----:B------:R2:W-:Y:S01]  /*bbb0*/  MUFU.EX2 R89, R12 ;  /* 0x0000000c00597308 */ /* 0x0005e20000000800 */
[----:B------:R-:W-:Y:S02]  /*bbc0*/  IMAD.MOV.U32 R171, RZ, RZ, R165 ;  /* 0x000000ffffab7224 */ /* 0x000fe400078e00a5 */
[----:B------:R-:W-:Y:S02]  /*bbd0*/  FADD.FTZ R4, R207, R4 ;  /* 0x00000004cf047221 */ /* 0x000fe40000010000 */
[----:B-----5:R-:W-:Y:S02]  /*bbe0*/  FFMA.FTZ R0, R91, c[0x0][0x23c], -R2 ;  /* 0x00008f005b007a23 */ /* 0x020fe40000010802 */
[----:B------:R-:W-:-:S02]  /*bbf0*/  FADD.FTZ R4, R206, R4 ;  /* 0x00000004ce047221 */ /* 0x000fc40000010000 */
[----:B------:R3:W5:Y:S01]  /*bc00*/  MUFU.EX2 R91, R0 ;  /* 0x00000000005b7308 */ /* 0x0007620000000800 */
[----:B------:R-:W-:Y:S02]  /*bc10*/  IMAD.MOV.U32 R165, RZ, RZ, R82 ;  /* 0x000000ffffa57224 */ /* 0x000fe400078e0052 */
[----:B------:R-:W-:Y:S02]  /*bc20*/  FADD.FTZ R4, R210, R4 ;  /* 0x00000004d2047221 */ /* 0x000fe40000010000 */
[----:B--2---:R-:W-:Y:S02]  /*bc30*/  FFMA.FTZ R12, R181, c[0x0][0x23c], -R5 ;  /* 0x00008f00b50c7a23 */ /* 0x004fe40000010805 */
[----:B------:R-:W-:Y:S02]  /*bc40*/  FADD.FTZ R4, R193, R4 ;  /* 0x00000004c1047221 */ /* 0x000fe40000010000 */
[----:B------:R2:W-:Y:S01]  /*bc50*/  MUFU.EX2 R88, R12 ;  /* 0x0000000c00587308 */ /* 0x0005e20000000800 */
[----:B------:R-:W-:-:S02]  /*bc60*/  IMAD.MOV.U32 R181, RZ, RZ, R80 ;  /* 0x000000ffffb57224 */ /* 0x000fc400078e0050 */
[----:B---3--:R-:W-:-:S04]  /*bc70*/  FADD.FTZ R0, R219, R216 ;  /* 0x000000d8db007221 */ /* 0x008fc80000010000 */
[----:B------:R-:W-:-:S04]  /*bc80*/  FADD.FTZ R0, R217, R0 ;  /* 0x00000000d9007221 */ /* 0x000fc80000010000 */
[----:B------:R-:W-:Y:S02]  /*bc90*/  FADD.FTZ R0, R221, R0 ;  /* 0x00000000dd007221 */ /* 0x000fe40000010000 */
[----:B--2---:R-:W-:Y:S02]  /*bca0*/  FFMA.FTZ R12, R83, c[0x0][0x23c], -R5 ;  /* 0x00008f00530c7a23 */ /* 0x004fe40000010805 */
[----:B------:R-:W-:Y:S01]  /*bcb0*/  FADD.FTZ R0, R215, R0 ;  /* 0x00000000d7007221 */ /* 0x000fe20000010000 */
[----:B------:R-:W-:Y:S01]  /*bcc0*/  HMMA.16816.F32.BF16 R80, R8, R16, R56 ;  /* 0x000000100850723c */ /* 0x000fe20000041838 */
[----:B------:R-:W2:Y:S01]  /*bcd0*/  MUFU.EX2 R87, R12 ;  /* 0x0000000c00577308 */ /* 0x000ea20000000800 */
[----:B------:R-:W3:Y:S01]  /*bce0*/  LDSM.16.MT88.4 R16, [R224+0x10800] ;  /* 0x01080000e010783b */ /* 0x000ee20000004200 */
[----:B------:R-:W-:-:S04]  /*bcf0*/  FADD.FTZ R0, R220, R0 ;  /* 0x00000000dc007221 */ /* 0x000fc80000010000 */
[----:B------:R-:W-:Y:S01]  /*bd00*/  FADD.FTZ R0, R218, R0 ;  /* 0x00000000da007221 */ /* 0x000fe20000010000 */
[----:B-1----:R-:W-:Y:S02]  /*bd10*/  F2FP.BF16.PACK_AB R9, R94, R93 ;  /* 0x0000005d5e09723e */ /* 0x002fe400000010ff */
[----:B-----5:R-:W-:Y:S01]  /*bd20*/  F2FP.BF16.PACK_AB R11, R91, R92 ;  /* 0x0000005c5b0b723e */ /* 0x020fe200000010ff */
[----:B------:R-:W-:Y:S01]  /*bd30*/  FADD.FTZ R0, R222, R0 ;  /* 0x00000000de007221 */ /* 0x000fe20000010000 */
[----:B------:R-:W-:-:S03]  /*bd40*/  F2FP.BF16.PACK_AB R8, R89, R90 ;  /* 0x0000005a5908723e */ /* 0x000fc600000010ff */
[----:B------:R-:W-:Y:S01]  /*bd50*/  FADD.FTZ R0, R203, R0 ;  /* 0x00000000cb007221 */ /* 0x000fe20000010000 */
[----:B--2---:R-:W-:-:S03]  /*bd60*/  F2FP.BF16.PACK_AB R10, R87, R88 ;  /* 0x00000058570a723e */ /* 0x004fc600000010ff */
[----:B------:R-:W-:Y:S02]  /*bd70*/  FADD.FTZ R12, R209, R0 ;  /* 0x00000000d10c7221 */ /* 0x000fe40000010000 */
[----:B------:R-:W-:Y:S02]  /*bd80*/  FADD.FTZ R0, R192, R4 ;  /* 0x00000004c0007221 */ /* 0x000fe40000010000 */
[----:B------:R-:W-:Y:S01]  /*bd90*/  FFMA.FTZ R4, R186, c[0x0][0x23c], -R2 ;  /* 0x00008f00ba047a23 */ /* 0x000fe20000010802 */
[----:B----4-:R-:W-:Y:S01]  /*bda0*/  HMMA.16816.F32.BF16 R48, R8, R24, R68 ;  /* 0x000000180830723c */ /* 0x010fe20000041844 */
        /* <DEDUP_REMOVED lines=9> */
[----:B------:R-:W2:Y:S01]  /*be40*/  LDSM.16.MT88.4 R28, [R135+0x11000] ;  /* 0x01100000871c783b */ /* 0x000ea20000004200 */
[----:B------:R4:W-:Y:S01]  /*be50*/  MUFU.EX2 R86, R4 ;  /* 0x0000000400567308 */ /* 0x0009e20000000800 */
[----:B------:R-:W-:Y:S01]  /*be60*/  FADD.FTZ R0, R213, R12 ;  /* 0x0000000cd5007221 */ /* 0x000fe20000010000 */
[----:B------:R-:W-:Y:S01]  /*be70*/  HMMA.16816.F32.BF16 R56, R8, R20, R76 ;  /* 0x000000140838723c */ /* 0x000fe2000004184c */
[----:B------:R-:W-:-:S02]  /*be80*/  FFMA.FTZ R12, R184, c[0x0][0x23c], -R2 ;  /* 0x00008f00b80c7a23 */ /* 0x000fc40000010802 */
[----:B------:R-:W-:Y:S02]  /*be90*/  FADD.FTZ R0, R188, R0 ;  /* 0x00000000bc007221 */ /* 0x000fe40000010000 */
[----:B------:R-:W-:Y:S02]  /*bea0*/  IMAD.MOV.U32 R184, RZ, RZ, R85 ;  /* 0x000000ffffb87224 */ /* 0x000fe400078e0055 */
[----:B------:R-:W-:Y:S01]  /*beb0*/  FADD.FTZ R0, R190, R0 ;  /* 0x00000000be007221 */ /* 0x000fe20000010000 */
[----:B------:R5:W1:Y:S01]  /*bec0*/  MUFU.EX2 R85, R12 ;  /* 0x0000000c00557308 */ /* 0x000a620000000800 */
[----:B------:R-:W-:Y:S01]  /*bed0*/  HMMA.16816.F32.BF16 R52, R8, R22, R72 ;  /* 0x000000160834723c */ /* 0x000fe20000041848 */
[----:B------:R-:W2:Y:S01]  /*bee0*/  LDSM.16.MT88.4 R20, [R224+0x11000] ;  /* 0x01100000e014783b */ /* 0x000ea20000004200 */
[----:B------:R-:W-:Y:S02]  /*bef0*/  FADD.FTZ R0, R187, R0 ;  /* 0x00000000bb007221 */ /* 0x000fe40000010000 */
[----:B----4-:R-:W-:-:S02]  /*bf00*/  FADD.FTZ R4, R194, R13 ;  /* 0x0000000dc2047221 */ /* 0x010fc40000010000 */
[----:B------:R-:W-:Y:S02]  /*bf10*/  FADD.FTZ R0, R189, R0 ;  /* 0x00000000bd007221 */ /* 0x000fe40000010000 */
        /* <DEDUP_REMOVED lines=8> */
[----:B-----5:R-:W-:-:S02]  /*bfa0*/  FFMA.FTZ R12, R186, c[0x0][0x23c], -R2 ;  /* 0x00008f00ba0c7a23 */ /* 0x020fc40000010802 */
[----:B------:R-:W-:Y:S02]  /*bfb0*/  FADD.FTZ R4, R177, R4 ;  /* 0x00000004b1047221 */ /* 0x000fe40000010000 */
[----:B------:R-:W-:Y:S01]  /*bfc0*/  FADD.FTZ R0, R173, R0 ;  /* 0x00000000ad007221 */ /* 0x000fe20000010000 */
[----:B------:R4:W-:Y:S01]  /*bfd0*/  MUFU.EX2 R84, R12 ;  /* 0x0000000c00547308 */ /* 0x0009e20000000800 */
[----:B------:R-:W-:Y:S01]  /*bfe0*/  FADD.FTZ R4, R168, R4 ;  /* 0x00000004a8047221 */ /* 0x000fe20000010000 */
[----:B-1----:R-:W-:Y:S01]  /*bff0*/  HMMA.16816.F32.BF16 R80, R8, R24, R80 ;  /* 0x000000180850723c */ /* 0x002fe20000041850 */
[----:B------:R-:W-:Y:S02]  /*c000*/  FADD.FTZ R0, R172, R0 ;  /* 0x00000000ac007221 */ /* 0x000fe40000010000 */
[----:B------:R-:W-:Y:S02]  /*c010*/  FADD.FTZ R4, R167, R4 ;  /* 0x00000004a7047221 */ /* 0x000fe40000010000 */
[----:B------:R-:W-:-:S02]  /*c020*/  FADD.FTZ R0, R163, R0 ;  /* 0x00000000a3007221 */ /* 0x000fc40000010000 */
[----:B------:R-:W-:Y:S01]  /*c030*/  FADD.FTZ R4, R166, R4 ;  /* 0x00000004a6047221 */ /* 0x000fe20000010000 */
[----:B------:R-:W-:Y:S01]  /*c040*/  HMMA.16816.F32.BF16 R68, R8, R26, R32 ;  /* 0x0000001a0844723c */ /* 0x000fe20000041820 */
[----:B------:R-:W-:Y:S01]  /*c050*/  FADD.FTZ R0, R164, R0 ;  /* 0x00000000a4007221 */ /* 0x000fe20000010000 */
[----:B------:R-:W1:Y:S01]  /*c060*/  LDSM.16.MT88.4 R24, [R225+0x11000] ;  /* 0x01100000e118783b */ /* 0x000e620000004200 */
[----:B------:R-:W-:Y:S02]  /*c070*/  FADD.FTZ R4, R39, R4 ;  /* 0x0000000427047221 */ /* 0x000fe40000010000 */
[----:B------:R-:W-:Y:S02]  /*c080*/  FADD.FTZ R0, R162, R0 ;  /* 0x00000000a2007221 */ /* 0x000fe40000010000 */
[----:B----4-:R-:W-:Y:S01]  /*c090*/  FFMA.FTZ R12, R185, c[0x0][0x23c], -R2 ;  /* 0x00008f00b90c7a23 */ /* 0x010fe20000010802 */
[----:B------:R-:W-:Y:S01]  /*c0a0*/  F2FP.BF16.PACK_AB R9, R85, R86 ;  /* 0x000000565509723e */ /* 0x000fe200000010ff */
[----:B------:R-:W-:-:S02]  /*c0b0*/  FADD.FTZ R4, R158, R4 ;  /* 0x000000049e047221 */ /* 0x000fc40000010000 */
[----:B------:R-:W4:Y:S01]  /*c0c0*/  MUFU.EX2 R76, R12 ;  /* 0x0000000c004c7308 */ /* 0x000f220000000800 */
[----:B------:R-:W-:Y:S02]  /*c0d0*/  FADD.FTZ R0, R160, R0 ;  /* 0x00000000a0007221 */ /* 0x000fe40000010000 */
[----:B------:R-:W-:Y:S02]  /*c0e0*/  FADD.FTZ R4, R38, R4 ;  /* 0x0000000426047221 */ /* 0x000fe40000010000 */
[----:B------:R-:W-:Y:S02]  /*c0f0*/  FADD.FTZ R0, R155, R0 ;  /* 0x000000009b007221 */ /* 0x000fe40000010000 */
[----:B------:R-:W-:Y:S02]  /*c100*/  FADD.FTZ R4, R157, R4 ;  /* 0x000000049d047221 */ /* 0x000fe40000010000 */
[----:B------:R-:W-:Y:S02]  /*c110*/  FADD.FTZ R0, R154, R0 ;  /* 0x000000009a007221 */ /* 0x000fe40000010000 */
[----:B------:R-:W-:-:S02]  /*c120*/  FADD.FTZ R4, R37, R4 ;  /* 0x0000000425047221 */ /* 0x000fc40000010000 */
[----:B------:R-:W-:Y:S02]  /*c130*/  FADD.FTZ R0, R153, R0 ;  /* 0x0000000099007221 */ /* 0x000fe40000010000 */
[----:B------:R-:W-:Y:S01]  /*c140*/  FADD.FTZ R4, R152, R4 ;  /* 0x0000000498047221 */ /* 0x000fe20000010000 */
[----:B----4-:R-:W-:Y:S01]  /*c150*/  F2FP.BF16.PACK_AB R11, R76, R84 ;  /* 0x000000544c0b723e */ /* 0x010fe200000010ff */
[----:B------:R-:W-:Y:S02]  /*c160*/  FFMA.FTZ R12, R184, c[0x0][0x23c], -R5 ;  /* 0x00008f00b80c7a23 */ /* 0x000fe40000010805 */
[----:B------:R-:W-:Y:S02]  /*c170*/  FADD.FTZ R4, R150, R4 ;  /* 0x0000000496047221 */ /* 0x000fe40000010000 */
[----:B------:R4:W-:Y:S01]  /*c180*/  MUFU.EX2 R72, R12 ;  /* 0x0000000c00487308 */ /* 0x0009e20000000800 */
[----:B------:R-:W-:Y:S02]  /*c190*/  FADD.FTZ R0, R156, R0 ;  /* 0x000000009c007221 */ /* 0x000fe40000010000 */
[----:B------:R-:W-:-:S02]  /*c1a0*/  FADD.FTZ R4, R149, R4 ;  /* 0x0000000495047221 */ /* 0x000fc40000010000 */
[----:B------:R-:W-:Y:S02]  /*c1b0*/  FADD.FTZ R0, R147, R0 ;  /* 0x0000000093007221 */ /* 0x000fe40000010000 */
[----:B------:R-:W-:Y:S02]  /*c1c0*/  FADD.FTZ R4, R151, R4 ;  /* 0x0000000497047221 */ /* 0x000fe40000010000 */
[----:B------:R-:W-:Y:S02]  /*c1d0*/  FADD.FTZ R0, R148, R0 ;  /* 0x0000000094007221 */ /* 0x000fe40000010000 */
[----:B------:R-:W-:Y:S01]  /*c1e0*/  FADD.FTZ R4, R144, R4 ;  /* 0x0000000490047221 */ /* 0x000fe20000010000 */
[----:B------:R-:W-:Y:S01]  /*c1f0*/  LDSM.16.MT88.4 R148, [R226+0x11800] ;  /* 0x01180000e294783b */ /* 0x000fe20000004200 */
[----:B------:R-:W-:Y:S02]  /*c200*/  FADD.FTZ R0, R146, R0 ;  /* 0x0000000092007221 */ /* 0x000fe40000010000 */
[----:B------:R-:W-:-:S02]  /*c210*/  FADD.FTZ R4, R143, R4 ;  /* 0x000000048f047221 */ /* 0x000fc40000010000 */
[----:B----4-:R-:W-:Y:S02]  /*c220*/  FFMA.FTZ R12, R183, c[0x0][0x23c], -R5 ;  /* 0x00008f00b70c7a23 */ /* 0x010fe40000010805 */
[----:B------:R-:W-:Y:S02]  /*c230*/  FADD.FTZ R4, R142, R4 ;  /* 0x000000048e047221 */ /* 0x000fe40000010000 */
[----:B------:R4:W5:Y:S01]  /*c240*/  MUFU.EX2 R39, R12 ;  /* 0x0000000c00277308 */ /* 0x0009620000000800 */
[----:B------:R-:W-:Y:S02]  /*c250*/  FADD.FTZ R0, R145, R0 ;  /* 0x0000000091007221 */ /* 0x000fe40000010000 */
[----:B------:R-:W-:Y:S02]  /*c260*/  FADD.FTZ R4, R141, R4 ;  /* 0x000000048d047221 */ /* 0x000fe40000010000 */
[----:B------:R-:W-:-:S04]  /*c270*/  FADD.FTZ R0, R137, R0 ;  /* 0x0000000089007221 */ /* 0x000fc80000010000 */
[----:B------:R-:W-:Y:S02]  /*c280*/  FADD.FTZ R0, R140, R0 ;  /* 0x000000008c007221 */ /* 0x000fe40000010000 */
[----:B------:R-:W1:Y:S02]  /*c290*/  LDSM.16.MT88.4 R140, [R135+0x11800] ;  /* 0x01180000878c783b */ /* 0x000e640000004200 */
[----:B------:R-:W-:Y:S02]  /*c2a0*/  FADD.FTZ R0, R139, R0 ;  /* 0x000000008b007221 */ /* 0x000fe40000010000 */
[----:B----4-:R-:W-:Y:S01]  /*c2b0*/  FFMA.FTZ R12, R181, c[0x0][0x23c], -R5 ;  /* 0x00008f00b50c7a23 */ /* 0x010fe20000010805 */
[----:B-----5:R-:W-:Y:S01]  /*c2c0*/  F2FP.BF16.PACK_AB R8, R39, R72 ;  /* 0x000000482708723e */ /* 0x020fe200000010ff */
[----:B------:R-:W-:Y:S02]  /*c2d0*/  FADD.FTZ R0, R138, R0 ;  /* 0x000000008a007221 */ /* 0x000fe40000010000 */
[----:B------:R4:W-:Y:S02]  /*c2e0*/  MUFU.EX2 R38, R12 ;  /* 0x0000000c00267308 */ /* 0x0009e40000000800 */
[----:B------:R-:W-:-:S04]  /*c2f0*/  FADD.FTZ R0, R127, R0 ;  /* 0x000000007f007221 */ /* 0x000fc80000010000 */
[----:B------:R-:W-:-:S04]  /*c300*/  FADD.FTZ R0, R130, R0 ;  /* 0x0000000082007221 */ /* 0x000fc80000010000 */
[----:B------:R-:W-:-:S04]  /*c310*/  FADD.FTZ R0, R129, R0 ;  /* 0x0000000081007221 */ /* 0x000fc80000010000 */
[----:B------:R-:W-:Y:S02]  /*c320*/  FADD.FTZ R0, R128, R0 ;  /* 0x0000000080007221 */ /* 0x000fe40000010000 */
[----:B----4-:R-:W-:Y:S02]  /*c330*/  FFMA.FTZ R12, R179, c[0x0][0x23c], -R5 ;  /* 0x00008f00b30c7a23 */ /* 0x010fe40000010805 */
[----:B------:R-:W-:Y:S02]  /*c340*/  FADD.FTZ R0, R119, R0 ;  /* 0x0000000077007221 */ /* 0x000fe40000010000 */
[----:B------:R4:W5:Y:S02]  /*c350*/  MUFU.EX2 R37, R12 ;  /* 0x0000000c00257308 */ /* 0x0009640000000800 */
[----:B------:R-:W-:-:S04]  /*c360*/  FADD.FTZ R0, R121, R0 ;  /* 0x0000000079007221 */ /* 0x000fc80000010000 */
[----:B------:R-:W-:-:S04]  /*c370*/  FADD.FTZ R0, R122, R0 ;  /* 0x000000007a007221 */ /* 0x000fc80000010000 */
[----:B------:R-:W-:-:S04]  /*c380*/  FADD.FTZ R0, R120, R0 ;  /* 0x0000000078007221 */ /* 0x000fc80000010000 */
[----:B------:R-:W-:Y:S02]  /*c390*/  FADD.FTZ R0, R111, R0 ;  /* 0x000000006f007221 */ /* 0x000fe40000010000 */
[----:B----4-:R-:W-:Y:S01]  /*c3a0*/  FFMA.FTZ R12, R182, c[0x0][0x23c], -R2 ;  /* 0x00008f00b60c7a23 */ /* 0x010fe20000010802 */
[----:B-----5:R-:W-:Y:S01]  /*c3b0*/  F2FP.BF16.PACK_AB R10, R37, R38 ;  /* 0x00000026250a723e */ /* 0x020fe200000010ff */
[----:B------:R-:W-:Y:S02]  /*c3c0*/  FADD.FTZ R0, R114, R0 ;  /* 0x0000000072007221 */ /* 0x000fe40000010000 */
[----:B------:R4:W5:Y:S02]  /*c3d0*/  MUFU.EX2 R32, R12 ;  /* 0x0000000c00207308 */ /* 0x0009640000000800 */
[----:B------:R-:W-:Y:S02]  /*c3e0*/  FADD.FTZ R0, R113, R0 ;  /* 0x0000000071007221 */ /* 0x000fe40000010000 */
[----:B--2---:R-:W-:Y:S02]  /*c3f0*/  HMMA.16816.F32.BF16 R48, R8, R28, R48 ;  /* 0x0000001c0830723c */ /* 0x004fe40000041830 */
[----:B------:R-:W-:-:S04]  /*c400*/  FADD.FTZ R0, R112, R0 ;  /* 0x0000000070007221 */ /* 0x000fc80000010000 */
[----:B------:R-:W-:Y:S02]  /*c410*/  FADD.FTZ R0, R105, R0 ;  /* 0x0000000069007221 */ /* 0x000fe40000010000 */
[C---:B------:R-:W-:Y:S02]  /*c420*/  HMMA.16816.F32.BF16 R44, R8.reuse, R20, R44 ;  /* 0x00000014082c723c */ /* 0x040fe4000004182c */
[----:B------:R-:W-:Y:S02]  /*c430*/  FADD.FTZ R0, R106, R0 ;  /* 0x000000006a007221 */ /* 0x000fe40000010000 */
[----:B----4-:R-:W-:Y:S02]  /*c440*/  FFMA.FTZ R12, R176, c[0x0][0x23c], -R2 ;  /* 0x00008f00b00c7a23 */ /* 0x010fe40000010802 */
[----:B------:R-:W-:Y:S02]  /*c450*/  FADD.FTZ R0, R104, R0 ;  /* 0x0000000068007221 */ /* 0x000fe40000010000 */
[----:B------:R2:W4:Y:S01]  /*c460*/  MUFU.EX2 R28, R12 ;  /* 0x0000000c001c7308 */ /* 0x0005220000000800 */
[----:B------:R-:W-:Y:S01]  /*c470*/  HMMA.16816.F32.BF16 R40, R8, R30, R40 ;  /* 0x0000001e0828723c */ /* 0x000fe20000041828 */
[----:B------:R-:W-:-:S04]  /*c480*/  FADD.FTZ R0, R103, R0 ;  /* 0x0000000067007221 */ /* 0x000fc80000010000 */
[----:B------:R-:W-:-:S03]  /*c490*/  FADD.FTZ R0, R93, R0 ;  /* 0x000000005d007221 */ /* 0x000fc60000010000 */
[----:B---3--:R-:W-:Y:S01]  /*c4a0*/  HMMA.16816.F32.BF16 R56, R8, R16, R56 ;  /* 0x000000100838723c */ /* 0x008fe20000041838 */
[----:B------:R-:W-:-:S04]  /*c4b0*/  FADD.FTZ R0, R94, R0 ;  /* 0x000000005e007221 */ /* 0x000fc80000010000 */
[----:B------:R-:W-:Y:S02]  /*c4c0*/  FADD.FTZ R0, R92, R0 ;  /* 0x000000005c007221 */ /* 0x000fe40000010000 */
[----:B--2---:R-:W-:Y:S01]  /*c4d0*/  FFMA.FTZ R12, R171, c[0x0][0x23c], -R2 ;  /* 0x00008f00ab0c7a23 */ /* 0x004fe20000010802 */
[----:B------:R-:W-:Y:S01]  /*c4e0*/  HMMA.16816.F32.BF16 R52, R8, R18, R52 ;  /* 0x000000120834723c */ /* 0x000fe20000041834 */
[----:B------:R-:W-:Y:S02]  /*c4f0*/  FADD.FTZ R0, R91, R0 ;  /* 0x000000005b007221 */ /* 0x000fe40000010000 */
[----:B------:R2:W3:Y:S02]  /*c500*/  MUFU.EX2 R15, R12 ;  /* 0x0000000c000f7308 */ /* 0x0004e40000000800 */
[----:B------:R-:W-:-:S03]  /*c510*/  FADD.FTZ R0, R86, R0 ;  /* 0x0000000056007221 */ /* 0x000fc60000010000 */
[----:B------:R-:W-:Y:S01]  /*c520*/  HMMA.16816.F32.BF16 R20, R8, R22, R64 ;  /* 0x000000160814723c */ /* 0x000fe20000041840 */
[----:B------:R-:W-:-:S04]  /*c530*/  FADD.FTZ R0, R85, R0 ;  /* 0x0000000055007221 */ /* 0x000fc80000010000 */
[----:B------:R-:W-:-:S04]  /*c540*/  FADD.FTZ R0, R84, R0 ;  /* 0x0000000054007221 */ /* 0x000fc80000010000 */
[----:B------:R-:W-:Y:S02]  /*c550*/  FADD.FTZ R0, R76, R0 ;  /* 0x000000004c007221 */ /* 0x000fe40000010000 */
[----:B--2---:R-:W-:Y:S02]  /*c560*/  FFMA.FTZ R12, R170, c[0x0][0x23c], -R2 ;  /* 0x00008f00aa0c7a23 */ /* 0x004fe40000010802 */
[----:B------:R-:W-:Y:S02]  /*c570*/  FADD.FTZ R2, R136, R4 ;  /* 0x0000000488027221 */ /* 0x000fe40000010000 */
[----:B------:R-:W-:Y:S01]  /*c580*/  FFMA.FTZ R4, R169, c[0x0][0x23c], -R5 ;  /* 0x00008f00a9047a23 */ /* 0x000fe20000010805 */
[----:B------:R-:W2:Y:S01]  /*c590*/  MUFU.EX2 R14, R12 ;  /* 0x0000000c000e7308 */ /* 0x000ea20000000800 */
[----:B------:R-:W-:Y:S02]  /*c5a0*/  FADD.FTZ R2, R133, R2 ;  /* 0x0000000285027221 */ /* 0x000fe40000010000 */
[----:B-----5:R-:W-:-:S02]  /*c5b0*/  FADD.FTZ R0, R32, R0 ;  /* 0x0000000020007221 */ /* 0x020fc40000010000 */
[----:B------:R-:W-:Y:S02]  /*c5c0*/  FADD.FTZ R2, R132, R2 ;  /* 0x0000000284027221 */ /* 0x000fe40000010000 */
[----:B----4-:R-:W-:Y:S01]  /*c5d0*/  FADD.FTZ R0, R28, R0 ;  /* 0x000000001c007221 */ /* 0x010fe20000010000 */
[----:B------:R4:W-:Y:S01]  /*c5e0*/  MUFU.EX2 R13, R4 ;  /* 0x00000004000d7308 */ /* 0x0009e20000000800 */
[----:B------:R-:W-:Y:S02]  /*c5f0*/  FADD.FTZ R2, R131, R2 ;  /* 0x0000000283027221 */ /* 0x000fe40000010000 */
[----:B---3--:R-:W-:Y:S02]  /*c600*/  FADD.FTZ R0, R15, R0 ;  /* 0x000000000f007221 */ /* 0x008fe40000010000 */
[----:B------:R-:W-:Y:S01]  /*c610*/  FADD.FTZ R2, R126, R2 ;  /* 0x000000027e027221 */ /* 0x000fe20000010000 */
[----:B--2---:R-:W-:-:S03]  /*c620*/  F2FP.BF16.PACK_AB R167, R14, R15 ;  /* 0x0000000f0ea7723e */ /* 0x004fc600000010ff */
[----:B------:R-:W-:-:S04]  /*c630*/  FADD.FTZ R2, R125, R2 ;  /* 0x000000027d027221 */ /* 0x000fc80000010000 */
[----:B------:R-:W-:Y:S02]  /*c640*/  FADD.FTZ R2, R124, R2 ;  /* 0x000000027c027221 */ /* 0x000fe40000010000 */
[----:B----4-:R-:W-:Y:S01]  /*c650*/  FFMA.FTZ R4, R165, c[0x0][0x23c], -R5 ;  /* 0x00008f00a5047a23 */ /* 0x010fe20000010805 */
[----:B------:R-:W-:Y:S01]  /*c660*/  F2FP.BF16.PACK_AB R165, R28, R32 ;  /* 0x000000201ca5723e */ /* 0x000fe200000010ff */
[----:B------:R-:W-:Y:S02]  /*c670*/  FADD.FTZ R2, R123, R2 ;  /* 0x000000027b027221 */ /* 0x000fe40000010000 */
[----:B------:R2:W3:Y:S02]  /*c680*/  MUFU.EX2 R12, R4 ;  /* 0x00000004000c7308 */ /* 0x0004e40000000800 */
[----:B------:R-:W-:-:S04]  /*c690*/  FADD.FTZ R2, R117, R2 ;  /* 0x0000000275027221 */ /* 0x000fc80000010000 */
[----:B------:R-:W-:-:S04]  /*c6a0*/  FADD.FTZ R2, R118, R2 ;  /* 0x0000000276027221 */ /* 0x000fc80000010000 */
[----:B------:R-:W-:-:S04]  /*c6b0*/  FADD.FTZ R2, R116, R2 ;  /* 0x0000000274027221 */ /* 0x000fc80000010000 */
[----:B------:R-:W-:Y:S02]  /*c6c0*/  FADD.FTZ R2, R115, R2 ;  /* 0x0000000273027221 */ /* 0x000fe40000010000 */
[--C-:B--2---:R-:W-:Y:S01]  /*c6d0*/  FFMA.FTZ R4, R161, c[0x0][0x23c], -R5.reuse ;  /* 0x00008f00a1047a23 */ /* 0x104fe20000010805 */
[----:B---3--:R-:W-:Y:S01]  /*c6e0*/  F2FP.BF16.PACK_AB R164, R12, R13 ;  /* 0x0000000d0ca4723e */ /* 0x008fe200000010ff */
[----:B------:R-:W-:Y:S01]  /*c6f0*/  FADD.FTZ R2, R110, R2 ;  /* 0x000000026e027221 */ /* 0x000fe20000010000 */
[C---:B-1----:R-:W-:Y:S01]  /*c700*/  HMMA.16816.F32.BF16 R160, R8.reuse, R24, R80 ;  /* 0x0000001808a0723c */ /* 0x042fe20000041850 */
[----:B------:R-:W-:Y:S02]  /*c710*/  FFMA.FTZ R5, R159, c[0x0][0x23c], -R5 ;  /* 0x00008f009f057a23 */ /* 0x000fe40000010805 */
[----:B------:R-:W-:Y:S01]  /*c720*/  FADD.FTZ R2, R109, R2 ;  /* 0x000000026d027221 */ /* 0x000fe20000010000 */
[----:B------:R-:W-:Y:S01]  /*c730*/  MUFU.EX2 R4, R4 ;  /* 0x0000000400047308 */ /* 0x000fe20000000800 */
[----:B------:R-:W1:Y:S02]  /*c740*/  LDSM.16.MT88.4 R156, [R224+0x11800] ;  /* 0x01180000e09c783b */ /* 0x000e640000004200 */
[----:B------:R-:W-:Y:S01]  /*c750*/  FADD.FTZ R2, R108, R2 ;  /* 0x000000026c027221 */ /* 0x000fe20000010000 */
[----:B------:R-:W-:Y:S01]  /*c760*/  HMMA.16816.F32.BF16 R24, R8, R26, R68 ;  /* 0x0000001a0818723c */ /* 0x000fe20000041844 */
[----:B------:R-:W2:Y:S02]  /*c770*/  LDSM.16.MT88.4 R8, [R225+0x11800] ;  /* 0x01180000e108783b */ /* 0x000ea40000004200 */
[----:B------:R-:W-:Y:S01]  /*c780*/  FADD.FTZ R2, R107, R2 ;  /* 0x000000026b027221 */ /* 0x000fe20000010000 */
[----:B------:R-:W3:Y:S03]  /*c790*/  MUFU.EX2 R5, R5 ;  /* 0x0000000500057308 */ /* 0x000ee60000000800 */
[----:B------:R-:W-:-:S04]  /*c7a0*/  FADD.FTZ R2, R102, R2 ;  /* 0x0000000266027221 */ /* 0x000fc80000010000 */
[----:B------:R-:W-:-:S04]  /*c7b0*/  FADD.FTZ R2, R101, R2 ;  /* 0x0000000265027221 */ /* 0x000fc80000010000 */
[----:B------:R-:W-:-:S04]  /*c7c0*/  FADD.FTZ R2, R100, R2 ;  /* 0x0000000264027221 */ /* 0x000fc80000010000 */
[----:B------:R-:W-:Y:S01]  /*c7d0*/  FADD.FTZ R2, R95, R2 ;  /* 0x000000025f027221 */ /* 0x000fe20000010000 */
[----:B---3--:R-:W-:-:S03]  /*c7e0*/  F2FP.BF16.PACK_AB R166, R5, R4 ;  /* 0x0000000405a6723e */ /* 0x008fc600000010ff */
[----:B------:R-:W-:-:S04]  /*c7f0*/  FADD.FTZ R2, R90, R2 ;  /* 0x000000025a027221 */ /* 0x000fc80000010000 */
[----:B------:R-:W-:Y:S01]  /*c800*/  FADD.FTZ R2, R89, R2 ;  /* 0x0000000259027221 */ /* 0x000fe20000010000 */
[----:B------:R-:W-:Y:S03]  /*c810*/  HMMA.16816.F32.BF16 R136, R164, R140, R48 ;  /* 0x0000008ca488723c */ /* 0x000fe60000041830 */
[----:B------:R-:W-:-:S04]  /*c820*/  FADD.FTZ R2, R88, R2 ;  /* 0x0000000258027221 */ /* 0x000fc80000010000 */
[----:B------:R-:W-:Y:S01]  /*c830*/  FADD.FTZ R2, R87, R2 ;  /* 0x0000000257027221 */ /* 0x000fe20000010000 */
[----:B------:R-:W-:Y:S03]  /*c840*/  HMMA.16816.F32.BF16 R144, R164, R148, R56 ;  /* 0x00000094a490723c */ /* 0x000fe60000041838 */
[----:B------:R-:W-:-:S04]  /*c850*/  FADD.FTZ R2, R72, R2 ;  /* 0x0000000248027221 */ /* 0x000fc80000010000 */
[----:B------:R-:W-:Y:S01]  /*c860*/  FADD.FTZ R2, R39, R2 ;  /* 0x0000000227027221 */ /* 0x000fe20000010000 */
[----:B-1----:R-:W-:Y:S03]  /*c870*/  HMMA.16816.F32.BF16 R152, R164, R156, R44 ;  /* 0x0000009ca498723c */ /* 0x002fe6000004182c */
[----:B------:R-:W-:-:S04]  /*c880*/  FADD.FTZ R2, R38, R2 ;  /* 0x0000000226027221 */ /* 0x000fc80000010000 */
[----:B------:R-:W-:Y:S01]  /*c890*/  FADD.FTZ R2, R37, R2 ;  /* 0x0000000225027221 */ /* 0x000fe20000010000 */
[----:B------:R-:W-:Y:S03]  /*c8a0*/  HMMA.16816.F32.BF16 R140, R164, R142, R40 ;  /* 0x0000008ea48c723c */ /* 0x000fe60000041828 */
[----:B------:R-:W-:-:S04]  /*c8b0*/  FADD.FTZ R2, R13, R2 ;  /* 0x000000020d027221 */ /* 0x000fc80000010000 */
[----:B------:R-:W-:Y:S01]  /*c8c0*/  FADD.FTZ R2, R12, R2 ;  /* 0x000000020c027221 */ /* 0x000fe20000010000 */
[C---:B------:R-:W-:Y:S03]  /*c8d0*/  HMMA.16816.F32.BF16 R148, R164.reuse, R150, R52 ;  /* 0x00000096a494723c */ /* 0x040fe60000041834 */
[----:B------:R-:W-:Y:S02]  /*c8e0*/  FADD.FTZ R2, R4, R2 ;  /* 0x0000000204027221 */ /* 0x000fe40000010000 */
[----:B------:R-:W-:Y:S02]  /*c8f0*/  FADD.FTZ R4, R14, R0 ;  /* 0x000000000e047221 */ /* 0x000fe40000010000 */
[----:B------:R-:W-:Y:S01]  /*c900*/  FADD.FTZ R0, R5, R2 ;  /* 0x0000000205007221 */ /* 0x000fe20000010000 */
[C---:B------:R-:W-:Y:S02]  /*c910*/  HMMA.16816.F32.BF16 R156, R164.reuse, R158, R20 ;  /* 0x0000009ea49c723c */ /* 0x040fe40000041814 */
[----:B------:R1:W-:Y:S04]  /*c920*/  STL [R1+0x8], R4 ;  /* 0x0000080401007387 */ /* 0x0003e80000100800 */
[----:B------:R1:W-:Y:S02]  /*c930*/  STL [R1+0x4], R0 ;  /* 0x0000040001007387 */ /* 0x0003e40000100800 */
[C---:B--2---:R-:W-:Y:S08]  /*c940*/  HMMA.16816.F32.BF16 R160, R164.reuse, R8, R160 ;  /* 0x00000008a4a0723c */ /* 0x044ff000000418a0 */
        /* <DEDUP_REMOVED lines=8> */
[----:B-1----:R-:W1:Y:S01]  /*c9d0*/  I2F.RP R0, UR8 ;  /* 0x0000000800007d06 */ /* 0x002e620008209400 */
        /* <DEDUP_REMOVED lines=17> */
[----:B--2---:R-:W-:-:S05]  /*caf0*/  UIMAD.WIDE.U32 UR26, UR27, UR6, URZ ;  /* 0x000000061b1a72a5 */ /* 0x004fca000f8e003f */
        /* <DEDUP_REMOVED lines=9> */
[----:B------:R-:W-:Y:S02]  /*cb90*/  ULOP3.LUT UR12, UR12, UR5, URZ, 0x3c, !UPT ;  /* 0x000000050c0c7292 */ /* 0x000fe4000f8e3c3f */
[----:B------:R-:W-:-:S03]  /*cba0*/  ULOP3.LUT UR4, UR4, UR5, URZ, 0x3c, !UPT ;  /* 0x0000000504047292 */ /* 0x000fc6000f8e3c3f */
[----:B------:R-:W-:Y:S02]  /*cbb0*/  @!UP2 UIADD3 UR9, UR9, -UR8, URZ ;  /* 0x800000080909a290 */ /* 0x000fe4000fffe03f */
[----:B------:R-:W-:Y:S02]  /*cbc0*/  @!UP1 UIADD3 UR6, UR6, -UR8, URZ ;  /* 0x8000000806069290 */ /* 0x000fe4000fffe03f */
[----:B------:R-:W-:Y:S02]  /*cbd0*/  UISETP.GE.U32.AND UP4, UPT, UR9, UR8, UPT ;  /* 0x000000080900728c */ /* 0x000fe4000bf86070 */
[----:B------:R-:W-:Y:S02]  /*cbe0*/  UISETP.GE.U32.AND UP3, UPT, UR6, UR8, UPT ;  /* 0x000000080600728c */ /* 0x000fe4000bf66070 */
[----:B------:R-:W-:Y:S02]  /*cbf0*/  @!UP1 UIADD3 UR13, UR13, 0x1, URZ ;  /* 0x000000010d0d9890 */ /* 0x000fe4000fffe03f */
[----:B------:R-:W-:-:S02]  /*cc00*/  UISETP.GE.AND UP1, UPT, UR12, URZ, UPT ;  /* 0x0000003f0c00728c */ /* 0x000fc4000bf26270 */
[----:B------:R-:W-:Y:S02]  /*cc10*/  UISETP.GE.AND UP0, UPT, UR4, URZ, UPT ;  /* 0x0000003f0400728c */ /* 0x000fe4000bf06270 */
[----:B------:R-:W-:Y:S02]  /*cc20*/  @!UP2 UIADD3 UR25, UR25, 0x1, URZ ;  /* 0x000000011919a890 */ /* 0x000fe4000fffe03f */
[----:B------:R-:W-:Y:S02]  /*cc30*/  UISETP.NE.AND UP2, UPT, URZ, UR5, UPT ;  /* 0x000000053f00728c */ /* 0x000fe4000bf45270 */
[----:B------:R-:W-:Y:S02]  /*cc40*/  @UP4 UIADD3 UR25, UR25, 0x1, URZ ;  /* 0x0000000119194890 */ /* 0x000fe4000fffe03f */
[----:B------:R-:W-:Y:S02]  /*cc50*/  @UP3 UIADD3 UR13, UR13, 0x1, URZ ;  /* 0x000000010d0d3890 */ /* 0x000fe4000fffe03f */
[----:B------:R-:W-:-:S02]  /*cc60*/  ULOP3.LUT UR4, URZ, UR5, URZ, 0x33, !UPT ;  /* 0x000000053f047292 */ /* 0x000fc4000f8e333f */
[----:B------:R-:W-:Y:S02]  /*cc70*/  @!UP1 UIADD3 UR25, -UR25, URZ, URZ ;  /* 0x0000003f19199290 */ /* 0x000fe4000fffe13f */
[----:B------:R-:W-:Y:S02]  /*cc80*/  @!UP0 UIADD3 UR13, -UR13, URZ, URZ ;  /* 0x0000003f0d0d8290 */ /* 0x000fe4000fffe13f */
        /* <DEDUP_REMOVED lines=29> */
.L_x_1631:
[----:B------:R-:W-:-:S04]  /*ce60*/  ULEA UR4, -UR10, URZ, 0x8 ;  /* 0x0000003f0a047291 */ /* 0x000fc8000f8e413f */
[----:B------:R-:W-:Y:S02]  /*ce70*/  USHF.R.S32.HI UR5, URZ, 0x1f, UR4 ;  /* 0x0000001f3f057899 */ /* 0x000fe40008011404 */
[----:B-1----:R-:W-:-:S04]  /*ce80*/  MOV R0, UR4 ;  /* 0x0000000400007c02 */ /* 0x002fc80008000f00 */
[----:B------:R-:W-:Y:S02]  /*ce90*/  MOV R2, UR5 ;  /* 0x0000000500027c02 */ /* 0x000fe40008000f00 */
.L_x_1632:
[----:B------:R-:W2:Y:S01]  /*cea0*/  LDL.LU R55, [R1] ;  /* 0x0000000001377983 */ /* 0x000ea20000300800 */
        /* <DEDUP_REMOVED lines=9> */
[----:B------:R-:W-:-:S02]  /*cf40*/  IMAD.U32 R29, RZ, RZ, UR10 ;  /* 0x0000000aff1d7e24 */ /* 0x000fc4000f8e00ff */
[----:B------:R-:W-:Y:S02]  /*cf50*/  IMAD.U32 R24, RZ, RZ, UR10 ;  /* 0x0000000aff187e24 */ /* 0x000fe4000f8e00ff */
[----:B------:R-:W-:Y:S01]  /*cf60*/  @!P0 IMAD.MOV.U32 R5, RZ, RZ, c[0x0][0x1a4] ;  /* 0x00006900ff058624 */ /* 0x000fe200078e00ff */
[-C--:B------:R-:W-:Y:S01]  /*cf70*/  @!P0 LEA R53, P1, R4, R98.reuse, 0x5 ;  /* 0x0000006204358211 */ /* 0x080fe200078228ff */
[----:B------:R-:W-:Y:S01]  /*cf80*/  @!P0 IMAD.MOV.U32 R50, RZ, RZ, c[0x0][0x1a4] ;  /* 0x00006900ff328624 */ /* 0x000fe200078e00ff */
[-C--:B------:R-:W-:Y:S01]  /*cf90*/  @!P0 MOV R16, R98.reuse ;  /* 0x0000006200108202 */ /* 0x080fe20000000f00 */
[----:B------:R-:W-:Y:S01]  /*cfa0*/  @!P0 IMAD.MOV.U32 R22, RZ, RZ, R98 ;  /* 0x000000ffff168224 */ /* 0x000fe200078e0062 */
[----:B------:R-:W-:Y:S01]  /*cfb0*/  @!P0 LEA.HI.X R54, R8, R97, R5, 0x5, P1 ;  /* 0x0000006108368211 */ /* 0x000fe200008f2c05 */
[----:B------:R-:W-:Y:S01]  /*cfc0*/  IMAD.U32 R5, RZ, RZ, UR10 ;  /* 0x0000000aff057e24 */ /* 0x000fe2000f8e00ff */
[----:B------:R-:W-:Y:S01]  /*cfd0*/  @!P0 LEA R51, P1, R4, R98, 0x6 ;  /* 0x0000006204338211 */ /* 0x000fe200078230ff */
[----:B------:R-:W-:Y:S01]  /*cfe0*/  @!P0 IMAD.MOV.U32 R4, RZ, RZ, c[0x0][0x1a4] ;  /* 0x00006900ff048624 */ /* 0x000fe200078e00ff */
[----:B------:R-:W-:Y:S01]  /*cff0*/  @P0 STS.128 [R244+0xa000], RZ ;  /* 0x00a000fff4000388 */ /* 0x000fe20000000c00 */
[----:B------:R-:W-:-:S02]  /*d000*/  @!P0 IMAD.MOV.U32 R23, RZ, RZ, R97 ;  /* 0x000000ffff178224 */ /* 0x000fc400078e0061 */
[----:B------:R-:W-:Y:S01]  /*d010*/  @!P0 IMAD.MOV.U32 R17, RZ, RZ, R97 ;  /* 0x000000ffff118224 */ /* 0x000fe200078e0061 */
[----:B------:R-:W-:Y:S01]  /*d020*/  @!P0 LEA.HI.X R52, R5, R97, R4, 0x6, P1 ;  /* 0x0000006105348211 */ /* 0x000fe200008f3404 */
[----:B------:R-:W-:Y:S02]  /*d030*/  IMAD.U32 R4, RZ, RZ, UR10 ;  /* 0x0000000aff047e24 */ /* 0x000fe4000f8e00ff */
[----:B------:R-:W-:-:S03]  /*d040*/  @!P0 IMAD.WIDE.U32 R22, R8, 0x50, R22 ;  /* 0x0000005008168825 */ /* 0x000fc600078e0016 */
[----:B------:R-:W-:Y:S01]  /*d050*/  @!P0 LEA R33, P1, R4, R98, 0x7 ;  /* 0x0000006204218211 */ /* 0x000fe200078238ff */
[----:B------:R-:W-:-:S03]  /*d060*/  @!P0 IMAD.WIDE.U32 R16, R9, 0x90, R16 ;  /* 0x0000009009108825 */ /* 0x000fc600078e0010 */
[----:B------:R-:W-:Y:S01]  /*d070*/  @!P0 LEA.HI.X R50, R8, R97, R50, 0x7, P1 ;  /* 0x0000006108328211 */ /* 0x000fe200008f3c32 */
[--C-:B------:R-:W-:Y:S01]  /*d080*/  @!P0 IMAD.MOV.U32 R20, RZ, RZ, R98.reuse ;  /* 0x000000ffff148224 */ /* 0x100fe200078e0062 */
[--C-:B------:R-:W-:Y:S01]  /*d090*/  @!P0 IADD3 R28, P2, P1, R0, UR24, R98.reuse ;  /* 0x00000018001c8c10 */ /* 0x100fe2000f95e062 */
[--C-:B------:R-:W-:Y:S02]  /*d0a0*/  @!P0 IMAD.MOV.U32 R21, RZ, RZ, R97.reuse ;  /* 0x000000ffff158224 */ /* 0x100fe400078e0061 */
[--C-:B------:R-:W-:Y:S01]  /*d0b0*/  @!P0 IMAD.MOV.U32 R18, RZ, RZ, R98.reuse ;  /* 0x000000ffff128224 */ /* 0x100fe200078e0062 */
[--C-:B------:R-:W-:Y:S01]  /*d0c0*/  @!P0 IADD3.X R32, R2, UR14, R97.reuse, P2, P1 ;  /* 0x0000000e02208c10 */ /* 0x100fe200097e2461 */
[--C-:B------:R-:W-:Y:S01]  /*d0d0*/  @!P0 IMAD.MOV.U32 R19, RZ, RZ, R97.reuse ;  /* 0x000000ffff138224 */ /* 0x100fe200078e0061 */
[C---:B------:R-:W-:Y:S01]  /*d0e0*/  @!P0 LEA R34, P2, R28.reuse, c[0x0][0x170], 0x1 ;  /* 0x00005c001c228a11 */ /* 0x040fe200078408ff */
[----:B------:R-:W-:Y:S02]  /*d0f0*/  @!P0 IMAD.MOV.U32 R14, RZ, RZ, R98 ;  /* 0x000000ffff0e8224 */ /* 0x000fe400078e0062 */
[----:B------:R-:W-:Y:S01]  /*d100*/  @!P0 IMAD.MOV.U32 R15, RZ, RZ, R97 ;  /* 0x000000ffff0f8224 */ /* 0x000fe200078e0061 */
[----:B------:R-:W-:Y:S01]  /*d110*/  @!P0 LEA.HI.X R35, R28, c[0x0][0x174], R32, 0x1, P2 ;  /* 0x00005d001c238a11 */ /* 0x000fe200010f0c20 */
[----:B------:R-:W-:-:S02]  /*d120*/  @!P0 IMAD.MOV.U32 R12, RZ, RZ, R98 ;  /* 0x000000ffff0c8224 */ /* 0x000fc400078e0062 */
[--C-:B------:R-:W-:Y:S02]  /*d130*/  @!P0 IMAD.MOV.U32 R13, RZ, RZ, R97.reuse ;  /* 0x000000ffff0d8224 */ /* 0x100fe400078e0061 */
[--C-:B------:R-:W-:Y:S02]  /*d140*/  @!P0 IMAD.MOV.U32 R10, RZ, RZ, R98.reuse ;  /* 0x000000ffff0a8224 */ /* 0x100fe400078e0062 */
[--C-:B------:R-:W-:Y:S02]  /*d150*/  @!P0 IMAD.MOV.U32 R11, RZ, RZ, R97.reuse ;  /* 0x000000ffff0b8224 */ /* 0x100fe400078e0061 */
[----:B------:R-:W-:Y:S02]  /*d160*/  @!P0 IMAD.MOV.U32 R8, RZ, RZ, R98 ;  /* 0x000000ffff088224 */ /* 0x000fe400078e0062 */
[----:B------:R-:W-:Y:S02]  /*d170*/  @!P0 IMAD.MOV.U32 R9, RZ, RZ, R97 ;  /* 0x000000ffff098224 */ /* 0x000fe400078e0061 */
[----:B------:R-:W-:-:S04]  /*d180*/  @!P0 IMAD.WIDE.U32 R20, R5, 0x60, R20 ;  /* 0x0000006005148825 */ /* 0x000fc800078e0014 */
[----:B------:R-:W-:Y:S01]  /*d190*/  @!P0 IMAD.WIDE.U32 R18, R5, 0x70, R18 ;  /* 0x0000007005128825 */ /* 0x000fe200078e0012 */
[----:B------:R-:W-:-:S03]  /*d1a0*/  @!P0 IADD3 R20, P3, R0, R20, RZ ;  /* 0x0000001400148210 */ /* 0x000fc60007f7e0ff */
        /* <DEDUP_REMOVED lines=11> */
[----:B------:R-:W-:Y:S01]  /*d260*/  @!P0 IMAD.WIDE.U32 R26, R29, 0xf0, R26 ;  /* 0x000000f01d1a8825 */ /* 0x000fe200078e001a */
[----:B------:R-:W-:-:S03]  /*d270*/  @!P0 MOV R29, c[0x0][0x1a4] ;  /* 0x00006900001d8a02 */ /* 0x000fc60000000f00 */
[----:B------:R-:W-:-:S04]  /*d280*/  @!P0 IMAD.WIDE.U32 R24, R24, 0x30, R96 ;  /* 0x0000003018188825 */ /* 0x000fc800078e0060 */
[----:B------:R-:W-:Y:S01]  /*d290*/  @!P0 IMAD R29, R29, 0x30, RZ ;  /* 0x000000301d1d8824 */ /* 0x000fe200078e02ff */
[----:B------:R-:W-:Y:S01]  /*d2a0*/  @!P0 IADD3 R37, P1, R0, R24, RZ ;  /* 0x0000001800258210 */ /* 0x000fe20007f3e0ff */
[----:B------:R-:W-:Y:S02]  /*d2b0*/  @!P0 IMAD.MOV.U32 R38, RZ, RZ, c[0x0][0x1a4] ;  /* 0x00006900ff268624 */ /* 0x000fe400078e00ff */
[----:B------:R-:W-:Y:S01]  /*d2c0*/  @!P0 IMAD.MOV.U32 R30, RZ, RZ, R61 ;  /* 0x000000ffff1e8224 */ /* 0x000fe200078e003d */
[----:B------:R-:W-:Y:S01]  /*d2d0*/  @!P0 IADD3.X R49, R2, R25, R29, P1, !PT ;  /* 0x0000001902318210 */ /* 0x000fe20000ffe41d */
[----:B------:R-:W-:Y:S01]  /*d2e0*/  @!P0 IMAD R24, R38, 0x50, RZ ;  /* 0x0000005026188824 */ /* 0x000fe200078e02ff */
[----:B------:R-:W-:Y:S01]  /*d2f0*/  @!P0 IADD3 R25, P1, R0, R22, RZ ;  /* 0x0000001600198210 */ /* 0x000fe20007f3e0ff */
[----:B------:R-:W-:Y:S02]  /*d300*/  @!P0 IMAD.MOV.U32 R31, RZ, RZ, R62 ;  /* 0x000000ffff1f8224 */ /* 0x000fe400078e003e */
[----:B------:R-:W-:Y:S01]  /*d310*/  @!P0 IMAD.MOV.U32 R28, RZ, RZ, c[0x0][0x1a4] ;  /* 0x00006900ff1c8624 */ /* 0x000fe200078e00ff */
[----:B------:R-:W-:Y:S01]  /*d320*/  @!P0 IADD3.X R47, R2, R23, R24, P1, !PT ;  /* 0x00000017022f8210 */ /* 0x000fe20000ffe418 */
[----:B------:R-:W-:Y:S01]  /*d330*/  @!P0 IMAD.MOV.U32 R29, RZ, RZ, c[0x0][0x1a4] ;  /* 0x00006900ff1d8624 */ /* 0x000fe200078e00ff */
[----:B------:R-:W-:Y:S01]  /*d340*/  @!PT LDS RZ, [RZ] ;  /* 0x00000000fffff984 */ /* 0x000fe20000000800 */
[----:B------:R-:W-:Y:S01]  /*d350*/  @!PT LDS RZ, [RZ] ;  /* 0x00000000fffff984 */ /* 0x000fe20000000800 */
[----:B------:R-:W-:Y:S01]  /*d360*/  @!PT LDS RZ, [RZ] ;  /* 0x00000000fffff984 */ /* 0x000fe20000000800 */
[----:B------:R1:W-:Y:S01]  /*d370*/  @!P0 LDGSTS.E.BYPASS.LTC128B.128 [R244+0xa000], [R30.64] ;  /* 0x0a0000001ef48fae */ /* 0x0003e2000b901d54 */
[----:B------:R-:W-:Y:S01]  /*d380*/  @!P0 IMAD R24, R28, 0x70, RZ ;  /* 0x000000701c188824 */ /* 0x000fe200078e02ff */
[----:B------:R-:W-:Y:S01]  /*d390*/  @!P0 IADD3 R41, P1, R0, R16, RZ ;  /* 0x0000001000298210 */ /* 0x000fe20007f3e0ff */
[----:B------:R-:W-:Y:S01]  /*d3a0*/  @!P0 IMAD R23, R29, 0x90, RZ ;  /* 0x000000901d178824 */ /* 0x000fe200078e02ff */
[----:B------:R-:W-:Y:S01]  /*d3b0*/  @P0 STS.128 [R244+0xa800], RZ ;  /* 0x00a800fff4000388 */ /* 0x000fe20000000c00 */
[----:B------:R-:W-:Y:S01]  /*d3c0*/  @!P0 IMAD.MOV.U32 R22, RZ, RZ, c[0x0][0x1a4] ;  /* 0x00006900ff168624 */ /* 0x000fe200078e00ff */
[C---:B------:R-:W-:Y:S01]  /*d3d0*/  @!P0 IADD3.X R48, R2.reuse, R19, R24, P2, !PT ;  /* 0x0000001302308210 */ /* 0x040fe200017fe418 */
[----:B------:R-:W-:Y:S01]  /*d3e0*/  @!P0 IMAD.MOV.U32 R18, RZ, RZ, c[0x0][0x1a4] ;  /* 0x00006900ff128624 */ /* 0x000fe200078e00ff */
[----:B------:R-:W-:Y:S01]  /*d3f0*/  @!P0 IADD3.X R19, R2, R17, R23, P1, !PT ;  /* 0x0000001102138210 */ /* 0x000fe20000ffe417 */
        /* <DEDUP_REMOVED lines=9> */
[C---:B------:R-:W-:Y:S01]  /*d490*/  @!P0 IADD3 R13, P3, R0.reuse, R10, RZ ;  /* 0x0000000a000d8210 */ /* 0x040fe20007f7e0ff */
[----:B------:R-:W-:Y:S01]  /*d4a0*/  @!PT LDS RZ, [RZ] ;  /* 0x00000000fffff984 */ /* 0x000fe20000000800 */
[----:B------:R-:W-:Y:S01]  /*d4b0*/  @!PT LDS RZ, [RZ] ;  /* 0x00000000fffff984 */ /* 0x000fe20000000800 */
[----:B------:R-:W-:Y:S01]  /*d4c0*/  @!PT LDS RZ, [RZ] ;  /* 0x00000000fffff984 */ /* 0x000fe20000000800 */
[----:B------:R3:W-:Y:S01]  /*d4d0*/  @!P0 LDGSTS.E.BYPASS.LTC128B.128 [R244+0xa800], [R34.64] ;  /* 0x0a80000022f48fae */ /* 0x0007e2000b901d54 */
[----:B------:R-:W-:-:S02]  /*d4e0*/  @!P0 IADD3 R39, P1, R0, R4, RZ ;  /* 0x0000000400278210 */ /* 0x000fc40007f3e0ff */
[----:B------:R-:W-:Y:S01]  /*d4f0*/  @!P0 IADD3.X R46, R2, R14, R11, P3, !PT ;  /* 0x0000000e022e8210 */ /* 0x000fe20001ffe40b */
[----:B------:R-:W-:Y:S01]  /*d500*/  @P0 STS.128 [R244+0xb000], RZ ;  /* 0x00b000fff4000388 */ /* 0x000fe20000000c00 */
[----:B------:R-:W-:Y:S01]  /*d510*/  @!P0 IADD3 R4, P3, R0, R53, RZ ;  /* 0x0000003500048210 */ /* 0x000fe20007f7e0ff */
[----:B-1----:R-:W-:-:S03]  /*d520*/  @!P0 IMAD.MOV.U32 R30, RZ, RZ, c[0x0][0x1a4] ;  /* 0x00006900ff1e8624 */ /* 0x002fc600078e00ff */
[----:B------:R-:W-:Y:S01]  /*d530*/  @!P0 LEA R32, P4, R4, c[0x0][0x170], 0x1 ;  /* 0x00005c0004208a11 */ /* 0x000fe200078808ff */
[----:B------:R-:W-:Y:S02]  /*d540*/  @!P0 IMAD.X R10, R2, 0x1, R54, P3 ;  /* 0x00000001020a8824 */ /* 0x000fe400018e0636 */
[----:B------:R-:W-:-:S05]  /*d550*/  @!P0 IMAD R16, R30, 0xa0, RZ ;  /* 0x000000a01e108824 */ /* 0x000fca00078e02ff */
[----:B------:R-:W-:Y:S01]  /*d560*/  @!P0 IADD3.X R45, R2, R16, R15, P2, !PT ;  /* 0x00000010022d8210 */ /* 0x000fe200017fe40f */
[----:B------:R-:W-:Y:S01]  /*d570*/  @!P0 IMAD.MOV.U32 R16, RZ, RZ, c[0x0][0x1a4] ;  /* 0x00006900ff108624 */ /* 0x000fe200078e00ff */
[----:B------:R-:W-:Y:S01]  /*d580*/  @!P0 IADD3 R38, P2, R0, R8, RZ ;  /* 0x0000000800268210 */ /* 0x000fe20007f5e0ff */
[----:B------:R-:W-:Y:S02]  /*d590*/  @!P0 IMAD R15, R22, 0xd0, RZ ;  /* 0x000000d0160f8824 */ /* 0x000fe400078e02ff */
[----:B------:R-:W-:-:S03]  /*d5a0*/  @!P0 IMAD R8, R16, 0xe0, RZ ;  /* 0x000000e010088824 */ /* 0x000fc600078e02ff */
[C---:B------:R-:W-:Y:S01]  /*d5b0*/  @!P0 IADD3.X R44, R2.reuse, R9, R15, P2, !PT ;  /* 0x00000009022c8210 */ /* 0x040fe200017fe40f */
[----:B------:R-:W-:Y:S01]  /*d5c0*/  @!P0 IMAD.MOV.U32 R9, RZ, RZ, c[0x0][0x1a4] ;  /* 0x00006900ff098624 */ /* 0x000fe200078e00ff */
[----:B------:R-:W-:Y:S02]  /*d5d0*/  @!P0 IADD3.X R42, R2, R8, R5, P1, !PT ;  /* 0x00000008022a8210 */ /* 0x000fe40000ffe405 */
[C---:B------:R-:W-:Y:S01]  /*d5e0*/  @!P0 IADD3 R5, P2, R0.reuse, R51, RZ ;  /* 0x0000003300058210 */ /* 0x040fe20007f5e0ff */
[----:B------:R-:W-:Y:S01]  /*d5f0*/  @!P0 IMAD R9, R9, 0xf0, RZ ;  /* 0x000000f009098824 */ /* 0x000fe200078e02ff */
[----:B------:R-:W-:Y:S02]  /*d600*/  @!P0 IADD3 R8, P1, R0, R33, RZ ;  /* 0x0000002100088210 */ /* 0x000fe40007f3e0ff */
[----:B------:R-:W-:Y:S01]  /*d610*/  @!P0 LEA R30, P3, R5, c[0x0][0x170], 0x1 ;  /* 0x00005c00051e8a11 */ /* 0x000fe200078608ff */
[----:B------:R-:W-:Y:S01]  /*d620*/  @!P0 IMAD.X R11, R2, 0x1, R52, P2 ;  /* 0x00000001020b8824 */ /* 0x000fe200010e0634 */
[----:B------:R-:W-:Y:S01]  /*d630*/  @!P0 LEA R28, P2, R8, c[0x0][0x170], 0x1 ;  /* 0x00005c00081c8a11 */ /* 0x000fe200078408ff */
[----:B------:R-:W-:Y:S01]  /*d640*/  @!P0 IMAD.X R14, R2, 0x1, R50, P1 ;  /* 0x00000001020e8824 */ /* 0x000fe200008e0632 */
[----:B------:R-:W-:-:S02]  /*d650*/  @!P0 IADD3 R0, P1, R0, R26, RZ ;  /* 0x0000001a00008210 */ /* 0x000fc40007f3e0ff */
[----:B------:R-:W-:Y:S02]  /*d660*/  @!P0 LEA.HI.X R31, R5, c[0x0][0x174], R11, 0x1, P3 ;  /* 0x00005d00051f8a11 */ /* 0x000fe400018f0c0b */
[----:B------:R-:W-:Y:S02]  /*d670*/  @!P0 LEA R26, P3, R37, c[0x0][0x170], 0x1 ;  /* 0x00005c00251a8a11 */ /* 0x000fe400078608ff */
[----:B------:R-:W-:Y:S02]  /*d680*/  @!P0 IADD3.X R2, R2, R27, R9, P1, !PT ;  /* 0x0000001b02028210 */ /* 0x000fe40000ffe409 */
[----:B------:R-:W-:Y:S02]  /*d690*/  @!P0 LEA.HI.X R33, R4, c[0x0][0x174], R10, 0x1, P4 ;  /* 0x00005d0004218a11 */ /* 0x000fe400020f0c0a */
        /* <DEDUP_REMOVED lines=17> */
[----:B------:R-:W-:Y:S01]  /*d7b0*/  @P0 STS.128 [R244+0xc000], RZ ;  /* 0x00c000fff4000388 */ /* 0x000fe20000000c00 */
[----:B------:R-:W-:-:S02]  /*d7c0*/  @!P0 LEA.HI.X R21, R40, c[0x0][0x174], R48, 0x1, P4 ;  /* 0x00005d0028158a11 */ /* 0x000fc400020f0c30 */
[C---:B------:R-:W-:Y:S01]  /*d7d0*/  @!P0 LEA R14, P1, R12.reuse, c[0x0][0x170], 0x1 ;  /* 0x00005c000c0e8a11 */ /* 0x040fe200078208ff */
        /* <DEDUP_REMOVED lines=13> */
[----:B------:R-:W-:-:S02]  /*d8b0*/  @!P0 LEA R12, P4, R13, c[0x0][0x170], 0x1 ;  /* 0x00005c000d0c8a11 */ /* 0x000fc400078808ff */
        /* <DEDUP_REMOVED lines=12> */
[----:B------:R-:W-:Y:S01]  /*d980*/  @!P0 LEA.HI.X R5, R0, c[0x0][0x174], R2, 0x1, P1 ;  /* 0x00005d0000058a11 */ /* 0x000fe200008f0c02 */
[----:B------:R-:W-:Y:S01]  /*d990*/  @!PT LDS RZ, [RZ] ;  /* 0x00000000fffff984 */ /* 0x000fe20000000800 */
[----:B------:R-:W-:Y:S01]  /*d9a0*/  @!PT LDS RZ, [RZ] ;  /* 0x00000000fffff984 */ /* 0x000fe20000000800 */
[----:B------:R-:W-:Y:S01]  /*d9b0*/  @!PT LDS RZ, [RZ] ;  /* 0x00000000fffff984 */ /* 0x000fe20000000800 */
[----:B------:R5:W-:Y:S01]  /*d9c0*/  @!P0 LDGSTS.E.BYPASS.LTC128B.128 [R244+0xd800], [R20.64] ;  /* 0x0d80000014f48fae */ /* 0x000be2000b901d54 */
[----:B------:R-:W-:-:S03]  /*d9d0*/  IADD3 R0, R229, 0x800, RZ ;  /* 0x00000800e5007810 */ /* 0x000fc60007ffe0ff */
        /* <DEDUP_REMOVED lines=40> */
[----:B-----5:R-:W-:Y:S04]  /*dc60*/  LDSM.16.M88.4 R20, [R230] ;  /* 0x00000000e614783b */ /* 0x020fe80000000200 */
[----:B---3--:R-:W3:Y:S04]  /*dc70*/  LDSM.16.M88.4 R32, [R134+0x5800] ;  /* 0x005800008620783b */ /* 0x008ee80000000200 */
[----:B------:R-:W5:Y:S04]  /*dc80*/  LDSM.16.M88.4 R40, [R134+0x3800] ;  /* 0x003800008628783b */ /* 0x000f680000000200 */
[----:B-1----:R-:W1:Y:S04]  /*dc90*/  LDSM.16.M88.4 R12, [R134+0x2000] ;  /* 0x00200000860c783b */ /* 0x002e680000000200 */
[----:B--2---:R-:W-:Y:S04]  /*dca0*/  LDSM.16.M88.4 R16, [R55] ;  /* 0x000000003710783b */ /* 0x004fe80000000200 */
[----:B------:R-:W2:Y:S04]  /*dcb0*/  LDSM.16.M88.4 R52, [R134+0x4800] ;  /* 0x004800008634783b */ /* 0x000ea80000000200 */
[----:B------:R-:W1:Y:S04]  /*dcc0*/  LDSM.16.M88.4 R56, [R228+0x2000] ;  /* 0x00200000e438783b */ /* 0x000e680000000200 */
[----:B------:R-:W1:Y:S04]  /*dcd0*/  LDSM.16.M88.4 R24, [R134+0x3000] ;  /* 0x003000008618783b */ /* 0x000e680000000200 */
[----:B------:R-:W1:Y:S04]  /*dce0*/  LDSM.16.M88.4 R48, [R134+0x4000] ;  /* 0x004000008630783b */ /* 0x000e680000000200 */
[----:B------:R-:W1:Y:S04]  /*dcf0*/  LDSM.16.M88.4 R44, [R134+0x5000] ;  /* 0x00500000862c783b */ /* 0x000e680000000200 */
[----:B----4-:R-:W-:Y:S01]  /*dd00*/  LDSM.16.M88.4 R28, [R134+0x2800] ;  /* 0x00280000861c783b */ /* 0x010fe20000000200 */
[C---:B---3--:R-:W-:Y:S03]  /*dd10*/  HMMA.16816.F32.BF16 R168, R20.reuse, R32, RZ ;  /* 0x0000002014a8723c */ /* 0x048fe600000418ff */
[----:B------:R-:W-:Y:S04]  /*dd20*/  LDSM.16.M88.4 R64, [R229] ;  /* 0x00000000e540783b */ /* 0x000fe80000000200 */
[----:B------:R-:W-:Y:S01]  /*dd30*/  LDSM.16.M88.4 R68, [R228+0x3000] ;  /* 0x00300000e444783b */ /* 0x000fe20000000200 */
[C---:B------:R-:W-:Y:S03]  /*dd40*/  HMMA.16816.F32.BF16 R176, R20.reuse, R34, RZ ;  /* 0x0000002214b0723c */ /* 0x040fe600000418ff */
[----:B------:R-:W3:Y:S04]  /*dd50*/  LDSM.16.M88.4 R32, [R134+0x8800] ;  /* 0x008800008620783b */ /* 0x000ee80000000200 */
[----:B------:R-:W0:Y:S01]  /*dd60*/  LDGDEPBAR ;  /* 0x00000000000079af */ /* 0x000e220000000000 */
[C---:B-----5:R-:W-:Y:S08]  /*dd70*/  HMMA.16816.F32.BF16 R100, R20.reuse, R40, RZ ;  /* 0x000000281464723c */ /* 0x060ff000000418ff */
[C---:B------:R-:W-:Y:S01]  /*dd80*/  HMMA.16816.F32.BF16 R112, R20.reuse, R42, RZ ;  /* 0x0000002a1470723c */ /* 0x040fe200000418ff */
[----:B------:R-:W4:Y:S07]  /*dd90*/  LDSM.16.M88.4 R40, [R134+0x9000] ;  /* 0x009000008628783b */ /* 0x000f2e0000000200 */
[C---:B-1----:R-:W-:Y:S08]  /*dda0*/  HMMA.16816.F32.BF16 R8, R20.reuse, R12, RZ ;  /* 0x0000000c1408723c */ /* 0x042ff000000418ff */
[C---:B--2---:R-:W-:Y:S08]  /*ddb0*/  HMMA.16816.F32.BF16 R116, R20.reuse, R52, RZ ;  /* 0x000000341474723c */ /* 0x044ff000000418ff */
[C---:B------:R-:W-:Y:S01]  /*ddc0*/  HMMA.16816.F32.BF16 R108, R20.reuse, R54, RZ ;  /* 0x00000036146c723c */ /* 0x040fe200000418ff */
[----:B------:R-:W1:Y:S07]  /*ddd0*/  LDSM.16.M88.4 R52, [R134+0x7000] ;  /* 0x007000008634783b */ /* 0x000e6e0000000200 */
[----:B------:R-:W-:Y:S01]  /*dde0*/  HMMA.16816.F32.BF16 R76, R20, R14, RZ ;  /* 0x0000000e144c723c */ /* 0x000fe200000418ff */
[----:B------:R-:W2:Y:S07]  /*ddf0*/  LDSM.16.M88.4 R12, [R134+0x6000] ;  /* 0x00600000860c783b */ /* 0x000eae0000000200 */
[----:B------:R-:W-:Y:S01]  /*de00*/  HMMA.16816.F32.BF16 R88, R16, R56, R8 ;  /* 0x000000381058723c */ /* 0x000fe20000041808 */
[----:B------:R-:W5:Y:S07]  /*de10*/  LDSM.16.M88.4 R8, [R134+0x6800] ;  /* 0x006800008608783b */ /* 0x000f6e0000000200 */
[C---:B------:R-:W-:Y:S08]  /*de20*/  HMMA.16816.F32.BF16 R92, R20.reuse, R24, RZ ;  /* 0x00000018145c723c */ /* 0x040ff000000418ff */
[C---:B------:R-:W-:Y:S01]  /*de30*/  HMMA.16816.F32.BF16 R96, R20.reuse, R26, RZ ;  /* 0x0000001a1460723c */ /* 0x040fe200000418ff */
[----:B------:R-:W-:Y:S07]  /*de40*/  LDSM.16.M88.4 R24, [R134+0x9800] ;  /* 0x009800008618783b */ /* 0x000fee0000000200 */
[C---:B------:R-:W-:Y:S08]  /*de50*/  HMMA.16816.F32.BF16 R124, R20.reuse, R48, RZ ;  /* 0x00000030147c723c */ /* 0x040ff000000418ff */
[C---:B------:R-:W-:Y:S01]  /*de60*/  HMMA.16816.F32.BF16 R120, R20.reuse, R50, RZ ;  /* 0x000000321478723c */ /* 0x040fe200000418ff */
[----:B------:R-:W1:Y:S07]  /*de70*/  LDSM.16.M88.4 R48, [R134+0x7800] ;  /* 0x007800008630783b */ /* 0x000e6e0000000200 */
[C---:B------:R-:W-:Y:S08]  /*de80*/  HMMA.16816.F32.BF16 R104, R20.reuse, R44, RZ ;  /* 0x0000002c1468723c */ /* 0x040ff000000418ff */
[C---:B------:R-:W-:Y:S01]  /*de90*/  HMMA.16816.F32.BF16 R128, R20.reuse, R46, RZ ;  /* 0x0000002e1480723c */ /* 0x040fe200000418ff */
[----:B------:R-:W1:Y:S07]  /*dea0*/  LDSM.16.M88.4 R44, [R134+0x8000] ;  /* 0x00800000862c783b */ /* 0x000e6e0000000200 */
[C---:B---3--:R-:W-:Y:S08]  /*deb0*/  HMMA.16816.F32.BF16 R220, R20.reuse, R32, RZ ;  /* 0x0000002014dc723c */ /* 0x048ff000000418ff */
[C---:B------:R-:W-:Y:S08]  /*dec0*/  HMMA.16816.F32.BF16 R248, R20.reuse, R34, RZ ;  /* 0x0000002214f8723c */ /* 0x040ff000000418ff */
[C---:B----4-:R-:W-:Y:S08]  /*ded0*/  HMMA.16816.F32.BF16 R32, R20.reuse, R42, RZ ;  /* 0x0000002a1420723c */ /* 0x050ff000000418ff */
[C---:B------:R-:W-:Y:S08]  /*dee0*/  HMMA.16816.F32.BF16 R80, R20.reuse, R28, RZ ;  /* 0x0000001c1450723c */ /* 0x040ff000000418ff */
[C---:B------:R-:W-:Y:S01]  /*def0*/  HMMA.16816.F32.BF16 R84, R20.reuse, R30, RZ ;  /* 0x0000001e1454723c */ /* 0x040fe200000418ff */
[----:B------:R-:W3:Y:S07]  /*df00*/  LDSM.16.M88.4 R28, [R228+0x2800] ;  /* 0x00280000e41c783b */ /* 0x000eee0000000200 */
[----:B-1----:R-:W-:Y:S01]  /*df10*/  HMMA.16816.F32.BF16 R196, R20, R54, RZ ;  /* 0x0000003614c4723c */ /* 0x002fe200000418ff */
[----:B------:R-:W-:-:S02]  /*df20*/  IMAD.MOV.U32 R133, RZ, RZ, R33 ;  /* 0x000000ffff857224 */ /* 0x000fc400078e0021 */
[----:B------:R-:W-:-:S04]  /*df30*/  IMAD.MOV.U32 R245, RZ, RZ, R35 ;  /* 0x000000fffff57224 */ /* 0x000fc800078e0023 */
[----:B------:R-:W-:Y:S01]  /*df40*/  IMAD.MOV.U32 R55, RZ, RZ, R32 ;  /* 0x000000ffff377224 */ /* 0x000fe200078e0020 */
[----:B--2---:R-:W-:Y:S01]  /*df50*/  HMMA.16816.F32.BF16 R172, R20, R12, RZ ;  /* 0x0000000c14ac723c */ /* 0x004fe200000418ff */
[----:B------:R-:W-:-:S07]  /*df60*/  IMAD.MOV.U32 R54, RZ, RZ, R34 ;  /* 0x000000ffff367224 */ /* 0x000fce00078e0022 */
[C---:B------:R-:W-:Y:S01]  /*df70*/  HMMA.16816.F32.BF16 R184, R20.reuse, R14, RZ ;  /* 0x0000000e14b8723c */ /* 0x040fe200000418ff */
[----:B------:R-:W1:Y:S07]  /*df80*/  LDSM.16.M88.4 R12, [R232] ;  /* 0x00000000e80c783b */ /* 0x000e6e0000000200 */
[C---:B------:R-:W-:Y:S08]  /*df90*/  HMMA.16816.F32.BF16 R72, R20.reuse, R40, RZ ;  /* 0x000000281448723c */ /* 0x040ff000000418ff */
[C---:B-----5:R-:W-:Y:S08]  /*dfa0*/  HMMA.16816.F32.BF16 R180, R20.reuse, R8, RZ ;  /* 0x0000000814b4723c */ /* 0x060ff000000418ff */
[C---:B------:R-:W-:Y:S01]  /*dfb0*/  HMMA.16816.F32.BF16 R188, R20.reuse, R10, RZ ;  /* 0x0000000a14bc723c */ /* 0x040fe200000418ff */
[----:B------:R-:W-:Y:S07]  /*dfc0*/  LDSM.16.M88.4 R8, [R233] ;  /* 0x00000000e908783b */ /* 0x000fee0000000200 */
[----:B------:R-:W-:Y:S01]  /*dfd0*/  HMMA.16816.F32.BF16 R192, R20, R52, RZ ;  /* 0x0000003414c0723c */ /* 0x000fe200000418ff */
[----:B------:R-:W-:-:S02]  /*dfe0*/  IMAD.MOV.U32 R132, RZ, RZ, R73 ;  /* 0x000000ffff847224 */ /* 0x000fc400078e0049 */
[----:B------:R-:W-:Y:S02]  /*dff0*/  IMAD.MOV.U32 R38, RZ, RZ, R74 ;  /* 0x000000ffff267224 */ /* 0x000fe400078e004a */
[----:B------:R-:W-:Y:S02]  /*e000*/  IMAD.MOV.U32 R37, RZ, RZ, R75 ;  /* 0x000000ffff257224 */ /* 0x000fe400078e004b */
[----:B------:R-:W-:Y:S01]  /*e010*/  MOV R53, R72 ;  /* 0x0000004800357202 */ /* 0x000fe20000000f00 */
[C---:B------:R-:W-:Y:S01]  /*e020*/  HMMA.16816.F32.BF16 R200, R20.reuse, R48, RZ ;  /* 0x0000003014c8723c */ /* 0x040fe200000418ff */
[----:B------:R-:W-:Y:S07]  /*e030*/  LDSM.16.M88.4 R72, [R227] ;  /* 0x00000000e348783b */ /* 0x000fee0000000200 */
[C---:B------:R-:W-:Y:S01]  /*e040*/  HMMA.16816.F32.BF16 R208, R20.reuse, R50, RZ ;  /* 0x0000003214d0723c */ /* 0x040fe200000418ff */
[----:B------:R-:W-:Y:S07]  /*e050*/  LDSM.16.M88.4 R48, [R228+0x5000] ;  /* 0x00500000e430783b */ /* 0x000fee0000000200 */
[C---:B------:R-:W-:Y:S08]  /*e060*/  HMMA.16816.F32.BF16 R212, R20.reuse, R44, RZ ;  /* 0x0000002c14d4723c */ /* 0x040ff000000418ff */
[C---:B------:R-:W-:Y:S01]  /*e070*/  HMMA.16816.F32.BF16 R216, R20.reuse, R46, RZ ;  /* 0x0000002e14d8723c */ /* 0x040fe200000418ff */
[----:B------:R-:W2:Y:S07]  /*e080*/  LDSM.16.M88.4 R44, [R228+0x3800] ;  /* 0x00380000e42c783b */ /* 0x000eae0000000200 */
[C---:B------:R-:W-:Y:S08]  /*e090*/  HMMA.16816.F32.BF16 R32, R20.reuse, R24, RZ ;  /* 0x000000181420723c */ /* 0x040ff000000418ff */
[----:B------:R-:W-:Y:S08]  /*e0a0*/  HMMA.16816.F32.BF16 R20, R20, R26, RZ ;  /* 0x0000001a1414723c */ /* 0x000ff000000418ff */
[----:B---3--:R-:W-:Y:S08]  /*e0b0*/  HMMA.16816.F32.BF16 R40, R16, R28, R80 ;  /* 0x0000001c1028723c */ /* 0x008ff00000041850 */
[----:B-1----:R-:W-:Y:S01]  /*e0c0*/  HMMA.16816.F32.BF16 R24, R12, R64, R88 ;  /* 0x000000400c18723c */ /* 0x002fe20000041858 */
[----:B------:R-:W-:-:S02]  /*e0d0*/  IMAD.MOV.U32 R204, RZ, RZ, R35 ;  /* 0x000000ffffcc7224 */ /* 0x000fc400078e0023 */
[----:B------:R-:W-:Y:S02]  /*e0e0*/  IMAD.MOV.U32 R252, RZ, RZ, R32 ;  /* 0x000000fffffc7224 */ /* 0x000fe400078e0020 */
[----:B------:R-:W-:Y:S02]  /*e0f0*/  IMAD.MOV.U32 R5, RZ, RZ, R33 ;  /* 0x000000ffff057224 */ /* 0x000fe400078e0021 */
[----:B------:R-:W-:Y:S01]  /*e100*/  IMAD.MOV.U32 R4, RZ, RZ, R34 ;  /* 0x000000ffff047224 */ /* 0x000fe200078e0022 */
[----:B------:R-:W-:Y:S01]  /*e110*/  HMMA.16816.F32.BF16 R80, R16, R68, R92 ;  /* 0x000000441050723c */ /* 0x000fe2000004185c */
[----:B------:R-:W-:Y:S01]  /*e120*/  IMAD.MOV.U32 R52, RZ, RZ, R22 ;  /* 0x000000ffff347224 */ /* 0x000fe200078e0016 */
[----:B------:R-:W1:Y:S01]  /*e130*/  LDSM.16.M88.4 R32, [R228+0x4000] ;  /* 0x00400000e420783b */ /* 0x000e620000000200 */
[----:B------:R-:W-:Y:S02]  /*e140*/  IMAD.MOV.U32 R205, RZ, RZ, R23 ;  /* 0x000000ffffcd7224 */ /* 0x000fe400078e0017 */
[----:B------:R-:W-:-:S02]  /*e150*/  IMAD.MOV.U32 R2, RZ, RZ, R21 ;  /* 0x000000ffff027224 */ /* 0x000fc400078e0015 */
[----:B------:R-:W-:Y:S01]  /*e160*/  IMAD.MOV.U32 R39, RZ, RZ, R20 ;  /* 0x000000ffff277224 */ /* 0x000fe200078e0014 */
[C---:B--2---:R-:W-:Y:S07]  /*e170*/  HMMA.16816.F32.BF16 R88, R16.reuse, R44, R100 ;  /* 0x0000002c1058723c */ /* 0x044fee0000041864 */
[----:B------:R-:W-:Y:S01]  /*e180*/  MOV R100, R55 ;  /* 0x0000003700647202 */ /* 0x000fe20000000f00 */
[----:B------:R-:W-:Y:S01]  /*e190*/  HMMA.16816.F32.BF16 R20, R16, R58, R76 ;  /* 0x0000003a1014723c */ /* 0x000fe2000004184c */
[----:B------:R2:W-:Y:S01]  /*e1a0*/  LDSM.16.M88.4 R56, [R0] ;  /* 0x000000000038783b */ /* 0x0005e20000000200 */
[----:B------:R-:W-:-:S02]  /*e1b0*/  IMAD.MOV.U32 R101, RZ, RZ, R54 ;  /* 0x000000ffff657224 */ /* 0x000fc400078e0036 */
[----:B------:R-:W-:Y:S02]  /*e1c0*/  IMAD.MOV.U32 R103, RZ, RZ, R53 ;  /* 0x000000ffff677224 */ /* 0x000fe400078e0035 */
[----:B------:R-:W-:Y:S02]  /*e1d0*/  IMAD.MOV.U32 R102, RZ, RZ, R52 ;  /* 0x000000ffff667224 */ /* 0x000fe400078e0034 */
[C---:B------:R-:W-:Y:S01]  /*e1e0*/  HMMA.16816.F32.BF16 R76, R16.reuse, R30, R84 ;  /* 0x0000001e104c723c */ /* 0x040fe20000041854 */
[----:B------:R-:W3:Y:S07]  /*e1f0*/  LDSM.16.M88.4 R28, [R228+0x4800] ;  /* 0x00480000e41c783b */ /* 0x000eee0000000200 */
[----:B------:R-:W-:Y:S01]  /*e200*/  HMMA.16816.F32.BF16 R84, R16, R70, R96 ;  /* 0x000000461054723c */ /* 0x000fe20000041860 */
[----:B------:R-:W4:Y:S07]  /*e210*/  LDSM.16.M88.4 R68, [R227+0x800] ;  /* 0x00080000e344783b */ /* 0x000f2e0000000200 */
[----:B------:R-:W-:Y:S01]  /*e220*/  HMMA.16816.F32.BF16 R20, R12, R66, R20 ;  /* 0x000000420c14723c */ /* 0x000fe20000041814 */
[----:B------:R-:W5:Y:S01]  /*e230*/  LDSM.16.M88.4 R64, [R228+0x5800] ;  /* 0x00580000e440783b */ /* 0x000f620000000200 */
[----:B--2---:R-:W-:-:S06]  /*e240*/  IADD3 R0, R229, 0x1000, RZ ;  /* 0x00001000e5007810 */ /* 0x004fcc0007ffe0ff */
[----:B------:R-:W-:Y:S07]  /*e250*/  HMMA.16816.F32.BF16 R52, R8, R72, R24 ;  /* 0x000000480834723c */ /* 0x000fee0000041818 */
[----:B------:R-:W-:Y:S01]  /*e260*/  IMAD.MOV.U32 R72, RZ, RZ, R205 ;  /* 0x000000ffff487224 */ /* 0x000fe200078e00cd */
[----:B-1----:R-:W-:Y:S01]  /*e270*/  HMMA.16816.F32.BF16 R124, R16, R32, R124 ;  /* 0x00000020107c723c */ /* 0x002fe2000004187c */
[----:B------:R-:W-:-:S07]  /*e280*/  IMAD.MOV.U32 R73, RZ, RZ, R204 ;  /* 0x000000ffff497224 */ /* 0x000fce00078e00cc */
[----:B------:R-:W-:Y:S08]  /*e290*/  HMMA.16816.F32.BF16 R24, R8, R74, R20 ;  /* 0x0000004a0818723c */ /* 0x000ff00000041814 */
[C---:B---3--:R-:W-:Y:S07]  /*e2a0*/  HMMA.16816.F32.BF16 R96, R16.reuse, R28, R116 ;  /* 0x0000001c1060723c */ /* 0x048fee0000041874 */
        /* <DEDUP_REMOVED lines=8> */
[----:B------:R-:W-:-:S05]  /*e330*/  IMAD.MOV.U32 R100, RZ, RZ, R133 ;  /* 0x000000ffff647224 */ /* 0x000fca00078e0085 */
[C---:B------:R-:W-:Y:S01]  /*e340*/  HMMA.16816.F32.BF16 R120, R16.reuse, R34, R120 ;  /* 0x000000221078723c */ /* 0x040fe20000041878 */
[----:B------:R1:W-:Y:S07]  /*e350*/  LDSM.16.M88.4 R32, [R0] ;  /* 0x000000000020783b */ /* 0x0003ee0000000200 */
[C---:B------:R-:W-:Y:S01]  /*e360*/  HMMA.16816.F32.BF16 R92, R16.reuse, R46, R112 ;  /* 0x0000002e105c723c */ /* 0x040fe20000041870 */
[----:B------:R-:W2:Y:S07]  /*e370*/  LDSM.16.M88.4 R44, [R228+0x6000] ;  /* 0x00600000e42c783b */ /* 0x000eae0000000200 */
[C---:B------:R-:W-:Y:S07]  /*e380*/  HMMA.16816.F32.BF16 R112, R16.reuse, R48, R104 ;  /* 0x000000301070723c */ /* 0x040fee0000041868 */
[----:B------:R-:W-:Y:S01]  /*e390*/  IMAD.MOV.U32 R105, RZ, RZ, R2 ;  /* 0x000000ffff697224 */ /* 0x000fe200078e0002 */
[----:B------:R-:W-:Y:S01]  /*e3a0*/  HMMA.16816.F32.BF16 R204, R16, R50, R128 ;  /* 0x0000003210cc723c */ /* 0x000fe20000041880 */
[----:B-1----:R-:W-:-:S02]  /*e3b0*/  FMUL.FTZ R0, R54, c[0x0][0x2ec] ;  /* 0x0000bb0036007a20 */ /* 0x002fc40000410000 */
[----:B------:R-:W-:Y:S02]  /*e3c0*/  FMUL.FTZ R2, R52, c[0x0][0x2ec] ;  /* 0x0000bb0034027a20 */ /* 0x000fe40000410000 */
[----:B------:R1:W-:Y:S01]  /*e3d0*/  MUFU.TANH R129, R0 ;  /* 0x0000000000817308 */ /* 0x0003e20000002400 */
[----:B------:R-:W-:Y:S02]  /*e3e0*/  IMAD.MOV.U32 R107, RZ, RZ, R73 ;  /* 0x000000ffff6b7224 */ /* 0x000fe400078e0049 */
[----:B------:R-:W-:Y:S01]  /*e3f0*/  HMMA.16816.F32.BF16 R40, R12, R58, R76 ;  /* 0x0000003a0c28723c */ /* 0x000fe2000004184c */
[----:B------:R-:W-:Y:S02]  /*e400*/  IMAD.MOV.U32 R128, RZ, RZ, R72 ;  /* 0x000000ffff807224 */ /* 0x000fe400078e0048 */
[----:B------:R-:W-:Y:S02]  /*e410*/  IMAD.MOV.U32 R72, RZ, RZ, R5 ;  /* 0x000000ffff487224 */ /* 0x000fe400078e0005 */
[----:B------:R3:W2:Y:S03]  /*e420*/  MUFU.TANH R117, R2 ;  /* 0x0000000200757308 */ /* 0x0006a60000002400 */
[----:B----4-:R-:W-:Y:S01]  /*e430*/  HMMA.16816.F32.BF16 R20, R8, R68, R28 ;  /* 0x000000440814723c */ /* 0x010fe2000004181c */
[----:B------:R-:W-:-:S02]  /*e440*/  MOV R106, R72 ;  /* 0x00000048006a7202 */ /* 0x000fc40000000f00 */
[----:B------:R-:W-:Y:S01]  /*e450*/  LDSM.16.M88.4 R72, [R228+0x7800] ;  /* 0x00780000e448783b */ /* 0x000fe20000000200 */
[----:B-1----:R-:W-:-:S04]  /*e460*/  FMUL.FTZ R0, R55, c[0x0][0x2ec] ;  /* 0x0000bb0037007a20 */ /* 0x002fc80000410000 */
[C---:B-----5:R-:W-:Y:S01]  /*e470*/  HMMA.16816.F32.BF16 R168, R16.reuse, R64, R168 ;  /* 0x0000004010a8723c */ /* 0x060fe200000418a8 */
[----:B------:R1:W-:Y:S01]  /*e480*/  MUFU.TANH R5, R0 ;  /* 0x0000000000057308 */ /* 0x0003e20000002400 */
[----:B---3--:R-:W-:Y:S02]  /*e490*/  FMUL.FTZ R2, R53, c[0x0][0x2ec] ;  /* 0x0000bb0035027a20 */ /* 0x008fe40000410000 */
[----:B------:R-:W3:Y:S04]  /*e4a0*/  LDSM.16.M88.4 R52, [R228+0x6800] ;  /* 0x00680000e434783b */ /* 0x000ee80000000200 */
[----:B------:R-:W-:Y:S01]  /*e4b0*/  HMMA.16816.F32.BF16 R176, R16, R66, R176 ;  /* 0x0000004210b0723c */ /* 0x000fe200000418b0 */
[----:B------:R4:W-:Y:S01]  /*e4c0*/  MUFU.TANH R4, R2 ;  /* 0x0000000200047308 */ /* 0x0009e20000002400 */
[----:B------:R-:W5:Y:S06]  /*e4d0*/  LDSM.16.M88.4 R64, [R227+0x1000] ;  /* 0x00100000e340783b */ /* 0x000f6c0000000200 */
[----:B------:R-:W-:Y:S01]  /*e4e0*/  HMMA.16816.F32.BF16 R40, R8, R70, R40 ;  /* 0x000000460828723c */ /* 0x000fe20000041828 */
[----:B-1----:R-:W-:-:S04]  /*e4f0*/  FMUL.FTZ R0, R24, c[0x0][0x2ec] ;  /* 0x0000bb0018007a20 */ /* 0x002fc80000410000 */
[----:B------:R1:W1:Y:S02]  /*e500*/  MUFU.TANH R49, R0 ;  /* 0x0000000000317308 */ /* 0x0002640000002400 */
[----:B--2---:R-:W-:Y:S01]  /*e510*/  IMAD.MOV.U32 R71, RZ, RZ, R117 ;  /* 0x000000ffff477224 */ /* 0x004fe200078e0075 */
[----:B------:R-:W-:Y:S01]  /*e520*/  HMMA.16816.F32.BF16 R172, R16, R44, R172 ;  /* 0x0000002c10ac723c */ /* 0x000fe200000418ac */
[----:B----4-:R-:W-:-:S04]  /*e530*/  FMUL.FTZ R2, R20, c[0x0][0x2ec] ;  /* 0x0000bb0014027a20 */ /* 0x010fc80000410000 */
[----:B------:R2:W-:Y:S03]  /*e540*/  MUFU.TANH R131, R2 ;  /* 0x0000000200837308 */ /* 0x0005e60000002400 */
[C---:B------:R-:W-:Y:S01]  /*e550*/  HMMA.16816.F32.BF16 R184, R16.reuse, R46, R184 ;  /* 0x0000002e10b8723c */ /* 0x040fe200000418b8 */
[----:B------:R-:W-:Y:S01]  /*e560*/  LDSM.16.M88.4 R44, [R227+0x1800] ;  /* 0x00180000e32c783b */ /* 0x000fe20000000200 */
[----:B-1----:R-:W-:Y:S02]  /*e570*/  FMUL.FTZ R0, R25, c[0x0][0x2ec] ;  /* 0x0000bb0019007a20 */ /* 0x002fe40000410000 */
[----:B------:R-:W-:Y:S02]  /*e580*/  IMAD.MOV.U32 R70, RZ, RZ, R49 ;  /* 0x000000ffff467224 */ /* 0x000fe400078e0031 */
[----:B------:R1:W-:Y:S02]  /*e590*/  MUFU.TANH R104, R0 ;  /* 0x0000000000687308 */ /* 0x0003e40000002400 */
[----:B--2---:R-:W-:Y:S01]  /*e5a0*/  FMUL.FTZ R2, R43, c[0x0][0x2ec] ;  /* 0x0000bb002b027a20 */ /* 0x004fe20000410000 */
[C---:B---3--:R-:W-:Y:S08]  /*e5b0*/  HMMA.16816.F32.BF16 R180, R16.reuse, R52, R180 ;  /* 0x0000003410b4723c */ /* 0x048ff000000418b4 */
[----:B------:R-:W-:Y:S01]  /*e5c0*/  HMMA.16816.F32.BF16 R188, R16, R54, R188 ;  /* 0x0000003610bc723c */ /* 0x000fe200000418bc */
[----:B-1----:R-:W-:-:S04]  /*e5d0*/  FMUL.FTZ R0, R26, c[0x0][0x2ec] ;  /* 0x0000bb001a007a20 */ /* 0x002fc80000410000 */
[----:B------:R1:W-:Y:S02]  /*e5e0*/  MUFU.TANH R252, R0 ;  /* 0x0000000000fc7308 */ /* 0x0003e40000002400 */
[----:B-1----:R-:W-:Y:S02]  /*e5f0*/  FMUL.FTZ R0, R27, c[0x0][0x2ec] ;  /* 0x0000bb001b007a20 */ /* 0x002fe40000410000 */
[----:B------:R-:W-:Y:S04]  /*e600*/  HMMA.16816.F32.BF16 R24, R12, R32, R80 ;  /* 0x000000200c18723c */ /* 0x000fe80000041850 */
[----:B------:R1:W2:Y:S02]  /*e610*/  MUFU.TANH R48, R0 ;  /* 0x0000000000307308 */ /* 0x0002a40000002400 */
[----:B-1----:R-:W-:Y:S01]  /*e620*/  IADD3 R0, R229, 0x1800, RZ ;  /* 0x00001800e5007810 */ /* 0x002fe20007ffe0ff */
[----:B--2---:R-:W-:-:S02]  /*e630*/  IMAD.MOV.U32 R52, RZ, RZ, R48 ;  /* 0x000000ffff347224 */ /* 0x004fc400078e0030 */
[----:B------:R-:W1:Y:S11]  /*e640*/  LDSM.16.M88.4 R48, [R228+0x7000] ;  /* 0x00700000e430783b */ /* 0x000e760000000200 */
[----:B------:R-:W-:Y:S04]  /*e650*/  @!UPT UIADD3 URZ, URZ, URZ, URZ ;  /* 0x0000003f3f3ff290 */ /* 0x000fe8000fffe03f */
[----:B-----5:R-:W-:Y:S01]  /*e660*/  HMMA.16816.F32.BF16 R28, R8, R64, R24 ;  /* 0x00000040081c723c */ /* 0x020fe20000041818 */
[----:B------:R2:W3:Y:S02]  /*e670*/  LDSM.16.M88.4 R56, [R0] ;  /* 0x000000000038783b */ /* 0x0004e40000000200 */
[----:B--2---:R-:W-:-:S04]  /*e680*/  FMUL.FTZ R0, R21, c[0x0][0x2ec] ;  /* 0x0000bb0015007a20 */ /* 0x004fc80000410000 */
[----:B------:R2:W-:Y:S01]  /*e690*/  MUFU.TANH R69, R0 ;  /* 0x0000000000457308 */ /* 0x0005e20000002400 */
[----:B-1----:R-:W-:Y:S01]  /*e6a0*/  HMMA.16816.F32.BF16 R76, R16, R48, R192 ;  /* 0x00000030104c723c */ /* 0x002fe200000418c0 */
[----:B--2---:R-:W-:-:S07]  /*e6b0*/  FMUL.FTZ R0, R22, c[0x0][0x2ec] ;  /* 0x0000bb0016007a20 */ /* 0x004fce0000410000 */
[----:B------:R-:W-:Y:S01]  /*e6c0*/  HMMA.16816.F32.BF16 R80, R16, R50, R196 ;  /* 0x000000321050723c */ /* 0x000fe200000418c4 */
[----:B------:R-:W-:Y:S01]  /*e6d0*/  IMAD.MOV.U32 R195, RZ, RZ, R252 ;  /* 0x000000ffffc37224 */ /* 0x000fe200078e00fc */
[----:B------:R-:W-:Y:S01]  /*e6e0*/  LDSM.16.M88.4 R48, [R228+0x8800] ;  /* 0x00880000e430783b */ /* 0x000fe20000000200 */
[----:B------:R1:W2:Y:S01]  /*e6f0*/  MUFU.TANH R68, R0 ;  /* 0x0000000000447308 */ /* 0x0002a20000002400 */
[----:B------:R-:W-:Y:S02]  /*e700*/  IMAD.MOV.U32 R192, RZ, RZ, R52 ;  /* 0x000000ffffc07224 */ /* 0x000fe400078e0034 */
[----:B-1----:R-:W-:Y:S02]  /*e710*/  FMUL.FTZ R0, R23, c[0x0][0x2ec] ;  /* 0x0000bb0017007a20 */ /* 0x002fe40000410000 */
[C---:B------:R-:W-:Y:S03]  /*e720*/  HMMA.16816.F32.BF16 R20, R12.reuse, R34, R84 ;  /* 0x000000220c14723c */ /* 0x040fe60000041854 */
[----:B------:R-:W-:Y:S04]  /*e730*/  MUFU.TANH R86, R2 ;  /* 0x0000000200567308 */ /* 0x000fe80000002400 */
[----:B------:R-:W-:Y:S01]  /*e740*/  IMAD.MOV.U32 R84, RZ, RZ, R131 ;  /* 0x000000ffff547224 */ /* 0x000fe200078e0083 */
[----:B---3--:R-:W-:Y:S03]  /*e750*/  HMMA.16816.F32.BF16 R32, R12, R56, R88 ;  /* 0x000000380c20723c */ /* 0x008fe60000041858 */
[----:B------:R1:W-:Y:S01]  /*e760*/  MUFU.TANH R53, R0 ;  /* 0x0000000000357308 */ /* 0x0003e20000002400 */
[----:B------:R-:W-:Y:S01]  /*e770*/  MOV R85, R104 ;  /* 0x0000006800557202 */ /* 0x000fe20000000f00 */
[----:B------:R-:W-:-:S02]  /*e780*/  IMAD.MOV.U32 R104, RZ, RZ, R102 ;  /* 0x000000ffff687224 */ /* 0x000fc400078e0066 */
[----:B------:R-:W-:Y:S02]  /*e790*/  IMAD.MOV.U32 R102, RZ, RZ, R103 ;  /* 0x000000ffff667224 */ /* 0x000fe400078e0067 */
[----:B------:R-:W-:Y:S02]  /*e7a0*/  IMAD.MOV.U32 R91, RZ, RZ, R128 ;  /* 0x000000ffff5b7224 */ /* 0x000fe400078e0080 */
[----:B------:R-:W-:Y:S02]  /*e7b0*/  IMAD.MOV.U32 R56, RZ, RZ, R129 ;  /* 0x000000ffff387224 */ /* 0x000fe400078e0081 */
[----:B------:R-:W-:Y:S02]  /*e7c0*/  IMAD.MOV.U32 R88, RZ, RZ, R70 ;  /* 0x000000ffff587224 */ /* 0x000fe400078e0046 */
[----:B------:R-:W-:Y:S02]  /*e7d0*/  IMAD.MOV.U32 R89, RZ, RZ, R71 ;  /* 0x000000ffff597224 */ /* 0x000fe400078e0047 */
[----:B--2---:R-:W-:Y:S01]  /*e7e0*/  IMAD.MOV.U32 R90, RZ, RZ, R68 ;  /* 0x000000ffff5a7224 */ /* 0x004fe200078e0044 */
[----:B------:R-:W-:Y:S01]  /*e7f0*/  HMMA.16816.F32.BF16 R24, R8, R66, R20 ;  /* 0x000000420818723c */ /* 0x000fe20000041814 */
[----:B-1----:R-:W-:-:S02]  /*e800*/  FMUL.FTZ R0, R40, c[0x0][0x2ec] ;  /* 0x0000bb0028007a20 */ /* 0x002fc40000410000 */
[----:B------:R-:W-:Y:S02]  /*e810*/  IMAD.MOV.U32 R103, RZ, RZ, R132 ;  /* 0x000000ffff677224 */ /* 0x000fe400078e0084 */
[----:B------:R1:W2:Y:S01]  /*e820*/  MUFU.TANH R117, R0 ;  /* 0x0000000000757308 */ /* 0x0002a20000002400 */
[----:B------:R-:W-:Y:S02]  /*e830*/  IMAD.MOV.U32 R197, RZ, RZ, R84 ;  /* 0x000000ffffc57224 */ /* 0x000fe400078e0054 */
[----:B------:R-:W-:Y:S01]  /*e840*/  HMMA.16816.F32.BF16 R20, R12, R58, R92 ;  /* 0x0000003a0c14723c */ /* 0x000fe2000004185c */
[----:B------:R-:W-:-:S07]  /*e850*/  IMAD.MOV.U32 R199, RZ, RZ, R85 ;  /* 0x000000ffffc77224 */ /* 0x000fce00078e0055 */
[----:B------:R-:W-:Y:S01]  /*e860*/  HMMA.16816.F32.BF16 R32, R8, R44, R32 ;  /* 0x0000002c0820723c */ /* 0x000fe20000041820 */
[----:B-1----:R-:W-:Y:S02]  /*e870*/  FMUL.FTZ R0, R41, c[0x0][0x2ec] ;  /* 0x0000bb0029007a20 */ /* 0x002fe40000410000 */
[----:B--2---:R-:W-:Y:S02]  /*e880*/  IMAD.MOV.U32 R194, RZ, RZ, R117 ;  /* 0x000000ffffc27224 */ /* 0x004fe400078e0075 */
[----:B------:R1:W2:Y:S02]  /*e890*/  MUFU.TANH R130, R0 ;  /* 0x0000000000827308 */ /* 0x0002a40000002400 */
[----:B-1----:R-:W-:Y:S02]  /*e8a0*/  FMUL.FTZ R0, R42, c[0x0][0x2ec] ;  /* 0x0000bb002a007a20 */ /* 0x002fe40000410000 */
[----:B--2---:R-:W-:-:S04]  /*e8b0*/  IMAD.MOV.U32 R57, RZ, RZ, R130 ;  /* 0x000000ffff397224 */ /* 0x004fc800078e0082 */
[----:B------:R1:W2:Y:S01]  /*e8c0*/  MUFU.TANH R87, R0 ;  /* 0x0000000000577308 */ /* 0x0002a20000002400 */
[----:B------:R-:W-:Y:S07]  /*e8d0*/  HMMA.16816.F32.BF16 R128, R16, R72, R200 ;  /* 0x000000481080723c */ /* 0x000fee00000418c8 */
[----:B------:R-:W-:Y:S02]  /*e8e0*/  IMAD.MOV.U32 R73, RZ, RZ, R69 ;  /* 0x000000ffff497224 */ /* 0x000fe400078e0045 */
[----:B------:R-:W-:Y:S01]  /*e8f0*/  LDSM.16.M88.4 R68, [R227+0x2000] ;  /* 0x00200000e344783b */ /* 0x000fe20000000200 */
[----:B------:R-:W-:Y:S01]  /*e900*/  IMAD.MOV.U32 R202, RZ, RZ, R56 ;  /* 0x000000ffffca7224 */ /* 0x000fe200078e0038 */
[----:B-1----:R-:W-:Y:S01]  /*e910*/  IADD3 R0, R229, 0x2000, RZ ;  /* 0x00002000e5007810 */ /* 0x002fe20007ffe0ff */
[----:B--2---:R-:W-:-:S02]  /*e920*/  IMAD.MOV.U32 R196, RZ, RZ, R87 ;  /* 0x000000ffffc47224 */ /* 0x004fc400078e0057 */
[----:B------:R-:W-:Y:S02]  /*e930*/  IMAD.MOV.U32 R87, RZ, RZ, R105 ;  /* 0x000000ffff577224 */ /* 0x000fe400078e0069 */
[----:B------:R1:W2:Y:S01]  /*e940*/  LDSM.16.M88.4 R64, [R0] ;  /* 0x000000000040783b */ /* 0x0002a20000000200 */
[----:B------:R-:W-:Y:S02]  /*e950*/  IMAD.MOV.U32 R105, RZ, RZ, R39 ;  /* 0x000000ffff697224 */ /* 0x000fe400078e0027 */
[----:B------:R-:W-:Y:S01]  /*e960*/  MOV R56, R87 ;  /* 0x0000005700387202 */ /* 0x000fe20000000f00 */
[----:B-1----:R-:W-:Y:S02]  /*e970*/  FMUL.FTZ R0, R28, c[0x0][0x2ec] ;  /* 0x0000bb001c007a20 */ /* 0x002fe40000410000 */
[----:B------:R-:W-:Y:S02]  /*e980*/  IMAD.MOV.U32 R28, RZ, RZ, R53 ;  /* 0x000000ffff1c7224 */ /* 0x000fe400078e0035 */
[----:B------:R1:W3:Y:S01]  /*e990*/  MUFU.TANH R133, R0 ;  /* 0x0000000000857308 */ /* 0x0002e20000002400 */
[----:B------:R-:W4:Y:S01]  /*e9a0*/  LDSM.16.M88.4 R52, [R228+0x8000] ;  /* 0x00800000e434783b */ /* 0x000f220000000200 */
[----:B--2---:R-:W-:Y:S01]  /*e9b0*/  HMMA.16816.F32.BF16 R40, R12, R64, R124 ;  /* 0x000000400c28723c */ /* 0x004fe2000004187c */
[----:B-1----:R-:W-:-:S02]  /*e9c0*/  FMUL.FTZ R0, R29, c[0x0][0x2ec] ;  /* 0x0000bb001d007a20 */ /* 0x002fc40000410000 */
[----:B---3--:R-:W-:-:S03]  /*e9d0*/  IMAD.MOV.U32 R72, RZ, RZ, R133 ;  /* 0x000000ffff487224 */ /* 0x008fc600078e0085 */
[----:B------:R1:W-:Y:S01]  /*e9e0*/  MUFU.TANH R252, R0 ;  /* 0x0000000000fc7308 */ /* 0x0003e20000002400 */
[----:B------:R-:W-:Y:S02]  /*e9f0*/  IMAD.MOV.U32 R127, RZ, RZ, R57 ;  /* 0x000000ffff7f7224 */ /* 0x000fe400078e0039 */
[----:B------:R-:W-:Y:S02]  /*ea00*/  IMAD.MOV.U32 R57, RZ, RZ, R104 ;  /* 0x000000ffff397224 */ /* 0x000fe400078e0068 */
[----:B------:R-:W-:Y:S02]  /*ea10*/  IMAD.MOV.U32 R104, RZ, RZ, R105 ;  /* 0x000000ffff687224 */ /* 0x000fe400078e0069 */
[----:B------:R-:W-:Y:S02]  /*ea20*/  IMAD.MOV.U32 R105, RZ, RZ, R106 ;  /* 0x000000ffff697224 */ /* 0x000fe400078e006a */
[----:B------:R-:W-:Y:S02]  /*ea30*/  IMAD.MOV.U32 R106, RZ, RZ, R107 ;  /* 0x000000ffff6a7224 */ /* 0x000fe400078e006b */
[----:B------:R-:W-:-:S02]  /*ea40*/  IMAD.MOV.U32 R107, RZ, RZ, R116 ;  /* 0x000000ffff6b7224 */ /* 0x000fc400078e0074 */
[----:B------:R-:W-:Y:S02]  /*ea50*/  IMAD.MOV.U32 R116, RZ, RZ, R118 ;  /* 0x000000ffff747224 */ /* 0x000fe400078e0076 */
[----:B------:R-:W-:Y:S02]  /*ea60*/  IMAD.MOV.U32 R118, RZ, RZ, R119 ;  /* 0x000000ffff767224 */ /* 0x000fe400078e0077 */
[----:B-1----:R-:W-:Y:S02]  /*ea70*/  FMUL.FTZ R0, R30, c[0x0][0x2ec] ;  /* 0x0000bb001e007a20 */ /* 0x002fe40000410000 */
[----:B------:R-:W-:Y:S02]  /*ea80*/  IMAD.MOV.U32 R126, RZ, RZ, R28 ;  /* 0x000000ffff7e7224 */ /* 0x000fe400078e001c */
[----:B------:R1:W2:Y:S01]  /*ea90*/  MUFU.TANH R2, R0 ;  /* 0x0000000000027308 */ /* 0x0002a20000002400 */
[----:B------:R-:W-:Y:S01]  /*eaa0*/  IMAD.MOV.U32 R119, RZ, RZ, R100 ;  /* 0x000000ffff777224 */ /* 0x000fe200078e0064 */
[----:B----4-:R-:W-:Y:S01]  /*eab0*/  HMMA.16816.F32.BF16 R92, R16, R54, R216 ;  /* 0x00000036105c723c */ /* 0x010fe200000418d8 */
[----:B------:R-:W-:-:S02]  /*eac0*/  IMAD.MOV.U32 R100, RZ, RZ, R101 ;  /* 0x000000ffff647224 */ /* 0x000fc400078e0065 */
[----:B------:R-:W-:Y:S02]  /*ead0*/  IMAD.MOV.U32 R101, RZ, RZ, R245 ;  /* 0x000000ffff657224 */ /* 0x000fe400078e00f5 */
[----:B------:R-:W-:Y:S02]  /*eae0*/  IMAD.MOV.U32 R124, RZ, RZ, R86 ;  /* 0x000000ffff7c7224 */ /* 0x000fe400078e0056 */
[----:B------:R-:W-:Y:S01]  /*eaf0*/  IMAD.MOV.U32 R64, RZ, RZ, R89 ;  /* 0x000000ffff407224 */ /* 0x000fe200078e0059 */
[----:B------:R-:W-:Y:S01]  /*eb00*/  HMMA.16816.F32.BF16 R84, R16, R74, R208 ;  /* 0x0000004a1054723c */ /* 0x000fe200000418d0 */
[----:B-1----:R-:W-:-:S07]  /*eb10*/  FMUL.FTZ R0, R31, c[0x0][0x2ec] ;  /* 0x0000bb001f007a20 */ /* 0x002fce0000410000 */
[----:B------:R-:W-:Y:S01]  /*eb20*/  HMMA.16816.F32.BF16 R28, R8, R46, R20 ;  /* 0x0000002e081c723c */ /* 0x000fe20000041814 */
[----:B--2---:R-:W-:Y:S01]  /*eb30*/  IMAD.MOV.U32 R125, RZ, RZ, R2 ;  /* 0x000000ffff7d7224 */ /* 0x004fe200078e0002 */
[----:B------:R1:W-:Y:S01]  /*eb40*/  MUFU.TANH R39, R0 ;  /* 0x0000000000277308 */ /* 0x0003e20000002400 */
[----:B------:R-:W-:Y:S02]  /*eb50*/  FMUL.FTZ R2, R32, c[0x0][0x2ec] ;  /* 0x0000bb0020027a20 */ /* 0x000fe40000410000 */
[----:B------:R-:W-:Y:S02]  /*eb60*/  IMAD.MOV.U32 R211, RZ, RZ, R88 ;  /* 0x000000ffffd37224 */ /* 0x000fe400078e0058 */
[----:B------:R-:W-:Y:S01]  /*eb70*/  IMAD.MOV.U32 R210, RZ, RZ, R90 ;  /* 0x000000ffffd27224 */ /* 0x000fe200078e005a */
[----:B------:R-:W-:Y:S01]  /*eb80*/  HMMA.16816.F32.BF16 R20, R12, R66, R120 ;  /* 0x000000420c14723c */ /* 0x000fe20000041878 */
[----:B------:R-:W-:Y:S01]  /*eb90*/  IMAD.MOV.U32 R74, RZ, RZ, R91 ;  /* 0x000000ffff4a7224 */ /* 0x000fe200078e005b */
[----:B------:R-:W-:Y:S05]  /*eba0*/  MUFU.TANH R75, R2 ;  /* 0x00000002004b7308 */ /* 0x000fea0000002400 */
[----:B------:R-:W-:Y:S01]  /*ebb0*/  IMAD.MOV.U32 R121, RZ, RZ, R106 ;  /* 0x000000ffff797224 */ /* 0x000fe200078e006a */
[----:B------:R-:W-:Y:S01]  /*ebc0*/  HMMA.16816.F32.BF16 R88, R16, R52, R212 ;  /* 0x000000341058723c */ /* 0x000fe200000418d4 */
[----:B------:R-:W-:Y:S01]  /*ebd0*/  IMAD.MOV.U32 R106, RZ, RZ, R100 ;  /* 0x000000ffff6a7224 */ /* 0x000fe200078e0064 */
[----:B------:R-:W-:Y:S01]  /*ebe0*/  LDSM.16.M88.4 R52, [R227+0x2800] ;  /* 0x00280000e334783b */ /* 0x000fe20000000200 */
[----:B-1----:R-:W-:-:S02]  /*ebf0*/  FMUL.FTZ R0, R24, c[0x0][0x2ec] ;  /* 0x0000bb0018007a20 */ /* 0x002fc40000410000 */
[----:B------:R-:W-:Y:S02]  /*ec00*/  IMAD.MOV.U32 R100, RZ, RZ, R102 ;  /* 0x000000ffff647224 */ /* 0x000fe400078e0066 */
[----:B------:R1:W-:Y:S01]  /*ec10*/  MUFU.TANH R132, R0 ;  /* 0x0000000000847308 */ /* 0x0003e20000002400 */
[----:B------:R-:W-:Y:S01]  /*ec20*/  IMAD.MOV.U32 R102, RZ, RZ, R38 ;  /* 0x000000ffff667224 */ /* 0x000fe200078e0026 */
[----:B------:R-:W-:Y:S01]  /*ec30*/  MOV R213, R56 ;  /* 0x0000003800d57202 */ /* 0x000fe20000000f00 */
[----:B------:R-:W-:Y:S02]  /*ec40*/  IMAD.MOV.U32 R215, RZ, RZ, R57 ;  /* 0x000000ffffd77224 */ /* 0x000fe400078e0039 */
[----:B------:R-:W2:Y:S01]  /*ec50*/  LDSM.16.M88.4 R56, [R228+0x9000] ;  /* 0x00900000e438783b */ /* 0x000ea20000000200 */
[----:B------:R-:W-:Y:S02]  /*ec60*/  IMAD.MOV.U32 R123, RZ, RZ, R104 ;  /* 0x000000ffff7b7224 */ /* 0x000fe400078e0068 */
[----:B------:R-:W-:Y:S01]  /*ec70*/  IMAD.MOV.U32 R120, RZ, RZ, R105 ;  /* 0x000000ffff787224 */ /* 0x000fe200078e0069 */
[----:B------:R-:W-:Y:S01]  /*ec80*/  HMMA.16816.F32.BF16 R44, R8, R70, R20 ;  /* 0x00000046082c723c */ /* 0x000fe20000041814 */
[----:B------:R-:W-:-:S02]  /*ec90*/  IMAD.MOV.U32 R67, RZ, RZ, R116 ;  /* 0x000000ffff437224 */ /* 0x000fc400078e0074 */
[----:B------:R-:W-:Y:S02]  /*eca0*/  IMAD.MOV.U32 R104, RZ, RZ, R118 ;  /* 0x000000ffff687224 */ /* 0x000fe400078e0076 */
[----:B------:R-:W-:Y:S02]  /*ecb0*/  IMAD.MOV.U32 R105, RZ, RZ, R119 ;  /* 0x000000ffff697224 */ /* 0x000fe400078e0077 */
[----:B-1----:R-:W-:Y:S01]  /*ecc0*/  FMUL.FTZ R0, R25, c[0x0][0x2ec] ;  /* 0x0000bb0019007a20 */ /* 0x002fe20000410000 */
[----:B------:R-:W-:Y:S01]  /*ecd0*/  HMMA.16816.F32.BF16 R116, R16, R48, R220 ;  /* 0x000000301074723c */ /* 0x000fe200000418dc */
[----:B------:R-:W-:Y:S02]  /*ece0*/  IMAD.MOV.U32 R122, RZ, RZ, R107 ;  /* 0x000000ffff7a7224 */ /* 0x000fe400078e006b */
[----:B------:R1:W-:Y:S01]  /*ecf0*/  MUFU.TANH R133, R0 ;  /* 0x0000000000857308 */ /* 0x0003e20000002400 */
[----:B------:R-:W-:Y:S02]  /*ed00*/  IMAD.MOV.U32 R107, RZ, RZ, R101 ;  /* 0x000000ffff6b7224 */ /* 0x000fe400078e0065 */
        /* <DEDUP_REMOVED lines=8> */
[----:B-1----:R-:W-:-:S02]  /*ed90*/  FMUL.FTZ R0, R26, c[0x0][0x2ec] ;  /* 0x0000bb001a007a20 */ /* 0x002fc40000410000 */
[----:B------:R-:W-:Y:S02]  /*eda0*/  IMAD.MOV.U32 R123, RZ, RZ, R74 ;  /* 0x000000ffff7b7224 */ /* 0x000fe400078e004a */
[----:B------:R1:W3:Y:S01]  /*edb0*/  MUFU.TANH R193, R0 ;  /* 0x0000000000c17308 */ /* 0x0002e20000002400 */
[----:B------:R-:W-:Y:S02]  /*edc0*/  IMAD.MOV.U32 R218, RZ, RZ, R121 ;  /* 0x000000ffffda7224 */ /* 0x000fe400078e0079 */
[----:B------:R-:W-:Y:S01]  /*edd0*/  IMAD.MOV.U32 R216, RZ, RZ, R67 ;  /* 0x000000ffffd87224 */ /* 0x000fe200078e0043 */
[----:B--2---:R-:W-:Y:S01]  /*ede0*/  HMMA.16816.F32.BF16 R100, R16, R56, R100 ;  /* 0x000000381064723c */ /* 0x004fe20000041864 */
[----:B------:R-:W-:Y:S01]  /*edf0*/  IMAD.MOV.U32 R121, RZ, RZ, R213 ;  /* 0x000000ffff797224 */ /* 0x000fe200078e00d5 */
[----:B------:R-:W-:-:S06]  /*ee00*/  MOV R213, R194 ;  /* 0x000000c200d57202 */ /* 0x000fcc0000000f00 */
[----:B------:R-:W-:Y:S01]  /*ee10*/  HMMA.16816.F32.BF16 R104, R16, R58, R104 ;  /* 0x0000003a1068723c */ /* 0x000fe20000041868 */
[----:B------:R-:W-:Y:S01]  /*ee20*/  LDSM.16.M88.4 R56, [R227+0x3000] ;  /* 0x00300000e338783b */ /* 0x000fe20000000200 */
[----:B-1----:R-:W-:Y:S02]  /*ee30*/  FMUL.FTZ R0, R27, c[0x0][0x2ec] ;  /* 0x0000bb001b007a20 */ /* 0x002fe40000410000 */
[----:B---3--:R-:W-:Y:S02]  /*ee40*/  IMAD.MOV.U32 R74, RZ, RZ, R193 ;  /* 0x000000ffff4a7224 */ /* 0x008fe400078e00c1 */
[----:B------:R1:W-:Y:S01]  /*ee50*/  MUFU.TANH R245, R0 ;  /* 0x0000000000f57308 */ /* 0x0003e20000002400 */
[----:B------:R-:W-:Y:S01]  /*ee60*/  IMAD.MOV.U32 R193, RZ, RZ, R195 ;  /* 0x000000ffffc17224 */ /* 0x000fe200078e00c3 */
[----:B-1----:R-:W-:-:S05]  /*ee70*/  IADD3 R0, R229, 0x2800, RZ ;  /* 0x00002800e5007810 */ /* 0x002fca0007ffe0ff */
[----:B------:R1:W2:Y:S02]  /*ee80*/  LDSM.16.M88.4 R24, [R0] ;  /* 0x000000000018783b */ /* 0x0002a40000000200 */
[----:B-1----:R-:W-:-:S04]  /*ee90*/  FMUL.FTZ R0, R33, c[0x0][0x2ec] ;  /* 0x0000bb0021007a20 */ /* 0x002fc80000410000 */
[----:B------:R1:W-:Y:S01]  /*eea0*/  MUFU.TANH R208, R0 ;  /* 0x0000000000d07308 */ /* 0x0003e20000002400 */
[----:B--2---:R-:W-:Y:S01]  /*eeb0*/  HMMA.16816.F32.BF16 R20, R12, R26, R108 ;  /* 0x0000001a0c14723c */ /* 0x004fe2000004186c */
[----:B-1----:R-:W-:-:S06]  /*eec0*/  FMUL.FTZ R0, R34, c[0x0][0x2ec] ;  /* 0x0000bb0022007a20 */ /* 0x002fcc0000410000 */
[----:B------:R1:W2:Y:S02]  /*eed0*/  MUFU.TANH R65, R0 ;  /* 0x0000000000417308 */ /* 0x0002a40000002400 */
[----:B-1----:R-:W-:Y:S02]  /*eee0*/  FMUL.FTZ R0, R35, c[0x0][0x2ec] ;  /* 0x0000bb0023007a20 */ /* 0x002fe40000410000 */
[----:B------:R-:W-:Y:S04]  /*eef0*/  HMMA.16816.F32.BF16 R32, R8, R68, R40 ;  /* 0x000000440820723c */ /* 0x000fe80000041828 */
[----:B------:R1:W-:Y:S04]  /*ef00*/  MUFU.TANH R203, R0 ;  /* 0x0000000000cb7308 */ /* 0x0003e80000002400 */
[----:B------:R-:W-:Y:S08]  /*ef10*/  HMMA.16816.F32.BF16 R40, R12, R24, R96 ;  /* 0x000000180c28723c */ /* 0x000ff00000041860 */
[----:B------:R-:W-:Y:S01]  /*ef20*/  HMMA.16816.F32.BF16 R96, R16, R50, R248 ;  /* 0x000000321060723c */ /* 0x000fe200000418f8 */
[----:B------:R-:W-:Y:S01]  /*ef30*/  LDSM.16.M88.4 R48, [R242] ;  /* 0x00000000f230783b */ /* 0x000fe20000000200 */
[----:B-1----:R-:W-:-:S04]  /*ef40*/  FMUL.FTZ R0, R28, c[0x0][0x2ec] ;  /* 0x0000bb001c007a20 */ /* 0x002fc80000410000 */
[----:B------:R1:W-:Y:S01]  /*ef50*/  MUFU.TANH R212, R0 ;  /* 0x0000000000d47308 */ /* 0x0003e20000002400 */
[----:B------:R-:W-:Y:S01]  /*ef60*/  MOV R250, R197 ;  /* 0x000000c500fa7202 */ /* 0x000fe20000000f00 */
[----:B------:R-:W-:-:S06]  /*ef70*/  FMUL.FTZ R2, R34, c[0x0][0x2ec] ;  /* 0x0000bb0022027a20 */ /* 0x000fcc0000410000 */
[----:B------:R-:W-:Y:S01]  /*ef80*/  MUFU.TANH R220, R2 ;  /* 0x0000000200dc7308 */ /* 0x000fe20000002400 */
[----:B-1----:R-:W-:-:S07]  /*ef90*/  FMUL.FTZ R0, R29, c[0x0][0x2ec] ;  /* 0x0000bb001d007a20 */ /* 0x002fce0000410000 */
[----:B------:R1:W-:Y:S02]  /*efa0*/  MUFU.TANH R38, R0 ;  /* 0x0000000000267308 */ /* 0x0003e40000002400 */
[----:B-1----:R-:W-:-:S06]  /*efb0*/  FMUL.FTZ R0, R30, c[0x0][0x2ec] ;  /* 0x0000bb001e007a20 */ /* 0x002fcc0000410000 */
[----:B------:R1:W-:Y:S02]  /*efc0*/  MUFU.TANH R214, R0 ;  /* 0x0000000000d67308 */ /* 0x0003e40000002400 */
[----:B-1----:R-:W-:Y:S02]  /*efd0*/  FMUL.FTZ R0, R31, c[0x0][0x2ec] ;  /* 0x0000bb001f007a20 */ /* 0x002fe40000410000 */
[----:B------:R-:W-:Y:S01]  /*efe0*/  HMMA.16816.F32.BF16 R28, R8, R52, R40 ;  /* 0x00000034081c723c */ /* 0x000fe20000041828 */
[----:B------:R-:W-:Y:S03]  /*eff0*/  LDSM.16.M88.4 R40, [R241] ;  /* 0x00000000f128783b */ /* 0x000fe60000000200 */
[----:B------:R1:W-:Y:S02]  /*f000*/  MUFU.TANH R201, R0 ;  /* 0x0000000000c97308 */ /* 0x0003e40000002400 */
[----:B-1----:R-:W-:-:S06]  /*f010*/  FMUL.FTZ R0, R32, c[0x0][0x2ec] ;  /* 0x0000bb0020007a20 */ /* 0x002fcc0000410000 */
[----:B------:R1:W-:Y:S02]  /*f020*/  MUFU.TANH R222, R0 ;  /* 0x0000000000de7308 */ /* 0x0003e40000002400 */
[----:B-1----:R-:W-:-:S06]  /*f030*/  FMUL.FTZ R0, R33, c[0x0][0x2ec] ;  /* 0x0000bb0021007a20 */ /* 0x002fcc0000410000 */
[----:B------:R1:W-:Y:S02]  /*f040*/  MUFU.TANH R200, R0 ;  /* 0x0000000000c87308 */ /* 0x0003e40000002400 */
[----:B-1----:R-:W-:-:S05]  /*f050*/  IADD3 R0, R229, 0x3000, RZ ;  /* 0x00003000e5007810 */ /* 0x002fca0007ffe0ff */
[----:B------:R1:W-:Y:S02]  /*f060*/  LDSM.16.M88.4 R24, [R0] ;  /* 0x000000000018783b */ /* 0x0003e40000000200 */
[----:B-1----:R-:W-:Y:S02]  /*f070*/  FMUL.FTZ R0, R35, c[0x0][0x2ec] ;  /* 0x0000bb0023007a20 */ /* 0x002fe40000410000 */
[----:B------:R-:W1:Y:S02]  /*f080*/  LDSM.16.M88.4 R32, [R228+0x9800] ;  /* 0x00980000e420783b */ /* 0x000e640000000200 */
[----:B------:R3:W-:Y:S02]  /*f090*/  MUFU.TANH R198, R0 ;  /* 0x0000000000c67308 */ /* 0x0007e40000002400 */
[----:B---3--:R-:W-:-:S06]  /*f0a0*/  FMUL.FTZ R0, R44, c[0x0][0x2ec] ;  /* 0x0000bb002c007a20 */ /* 0x008fcc0000410000 */
[----:B------:R3:W-:Y:S02]  /*f0b0*/  MUFU.TANH R209, R0 ;  /* 0x0000000000d17308 */ /* 0x0007e40000002400 */
[----:B---3--:R-:W-:Y:S01]  /*f0c0*/  FMUL.FTZ R0, R45, c[0x0][0x2ec] ;  /* 0x0000bb002d007a20 */ /* 0x008fe20000410000 */
[----:B-1----:R-:W-:Y:S05]  /*f0d0*/  HMMA.16816.F32.BF16 R108, R16, R32, R216 ;  /* 0x00000020106c723c */ /* 0x002fea00000418d8 */
[----:B------:R1:W-:Y:S02]  /*f0e0*/  MUFU.TANH R37, R0 ;  /* 0x0000000000257308 */ /* 0x0003e40000002400 */
[----:B-1----:R-:W-:-:S06]  /*f0f0*/  FMUL.FTZ R0, R46, c[0x0][0x2ec] ;  /* 0x0000bb002e007a20 */ /* 0x002fcc0000410000 */
[----:B------:R1:W-:Y:S02]  /*f100*/  MUFU.TANH R248, R0 ;  /* 0x0000000000f87308 */ /* 0x0003e40000002400 */
[----:B-1----:R-:W-:Y:S02]  /*f110*/  FMUL.FTZ R0, R47, c[0x0][0x2ec] ;  /* 0x0000bb002f007a20 */ /* 0x002fe40000410000 */
[----:B------:R-:W-:Y:S04]  /*f120*/  HMMA.16816.F32.BF16 R44, R8, R54, R20 ;  /* 0x00000036082c723c */ /* 0x000fe80000041814 */
[----:B------:R1:W-:Y:S04]  /*f130*/  MUFU.TANH R196, R0 ;  /* 0x0000000000c47308 */ /* 0x0003e80000002400 */
[----:B------:R-:W-:Y:S08]  /*f140*/  HMMA.16816.F32.BF16 R20, R12, R24, R112 ;  /* 0x000000180c14723c */ /* 0x000ff00000041870 */
[----:B------:R-:W-:Y:S01]  /*f150*/  HMMA.16816.F32.BF16 R112, R16, R34, R120 ;  /* 0x000000221070723c */ /* 0x000fe20000041878 */
[----:B-1----:R-:W-:-:S04]  /*f160*/  FMUL.FTZ R0, R28, c[0x0][0x2ec] ;  /* 0x0000bb001c007a20 */ /* 0x002fc80000410000 */
[----:B------:R1:W3:Y:S02]  /*f170*/  MUFU.TANH R68, R0 ;  /* 0x0000000000447308 */ /* 0x0002e40000002400 */
[----:B------:R-:W-:Y:S01]  /*f180*/  IMAD.MOV.U32 R123, RZ, RZ, R215 ;  /* 0x000000ffff7b7224 */ /* 0x000fe200078e00d7 */
[----:B------:R-:W-:Y:S01]  /*f190*/  HMMA.16816.F32.BF16 R52, R12, R50, R176 ;  /* 0x000000320c34723c */ /* 0x000fe200000418b0 */
        /* <DEDUP_REMOVED lines=10> */
[----:B------:R-:W-:Y:S01]  /*f240*/  LDSM.16.M88.4 R48, [R227+0x3800] ;  /* 0x00380000e330783b */ /* 0x000fe20000000200 */
[----:B------:R-:W-:Y:S01]  /*f250*/  IMAD.MOV.U32 R126, RZ, RZ, R72 ;  /* 0x000000ffff7e7224 */ /* 0x000fe200078e0048 */
[----:B------:R1:W-:Y:S01]  /*f260*/  MUFU.TANH R195, R0 ;  /* 0x0000000000c37308 */ /* 0x0003e20000002400 */
[----:B------:R-:W-:Y:S02]  /*f270*/  IMAD.MOV.U32 R72, RZ, RZ, R73 ;  /* 0x000000ffff487224 */ /* 0x000fe400078e0049 */
[----:B------:R-:W-:-:S02]  /*f280*/  IMAD.MOV.U32 R73, RZ, RZ, R192 ;  /* 0x000000ffff497224 */ /* 0x000fc400078e00c0 */
[----:B------:R-:W-:Y:S02]  /*f290*/  IMAD.MOV.U32 R215, RZ, RZ, R210 ;  /* 0x000000ffffd77224 */ /* 0x000fe400078e00d2 */
[----:B------:R-:W-:Y:S02]  /*f2a0*/  IMAD.MOV.U32 R210, RZ, RZ, R211 ;  /* 0x000000ffffd27224 */ /* 0x000fe400078e00d3 */
[----:B------:R-:W-:Y:S02]  /*f2b0*/  IMAD.MOV.U32 R211, RZ, RZ, R64 ;  /* 0x000000ffffd37224 */ /* 0x000fe400078e0040 */
[----:B--2---:R-:W-:Y:S02]  /*f2c0*/  IMAD.MOV.U32 R171, RZ, RZ, R65 ;  /* 0x000000ffffab7224 */ /* 0x004fe400078e0041 */
[----:B---3--:R-:W-:Y:S02]  /*f2d0*/  IMAD.MOV.U32 R170, RZ, RZ, R68 ;  /* 0x000000ffffaa7224 */ /* 0x008fe400078e0044 */
[----:B------:R-:W-:-:S02]  /*f2e0*/  IMAD.MOV.U32 R168, RZ, RZ, R132 ;  /* 0x000000ffffa87224 */ /* 0x000fc400078e0084 */
[----:B-1----:R-:W-:Y:S02]  /*f2f0*/  FMUL.FTZ R0, R30, c[0x0][0x2ec] ;  /* 0x0000bb001e007a20 */ /* 0x002fe40000410000 */
[----:B------:R-:W-:Y:S02]  /*f300*/  IMAD.MOV.U32 R217, RZ, RZ, R126 ;  /* 0x000000ffffd97224 */ /* 0x000fe400078e007e */
[----:B------:R1:W2:Y:S01]  /*f310*/  MUFU.TANH R2, R0 ;  /* 0x0000000000027308 */ /* 0x0002a20000002400 */
[----:B------:R-:W-:Y:S02]  /*f320*/  IMAD.MOV.U32 R249, RZ, RZ, R124 ;  /* 0x000000fffff97224 */ /* 0x000fe400078e007c */
[----:B------:R-:W-:Y:S02]  /*f330*/  IMAD.MOV.U32 R124, RZ, RZ, R73 ;  /* 0x000000ffff7c7224 */ /* 0x000fe400078e0049 */
[----:B------:R-:W-:Y:S02]  /*f340*/  IMAD.MOV.U32 R179, RZ, RZ, R202 ;  /* 0x000000ffffb37224 */ /* 0x000fe400078e00ca */
[----:B------:R-:W-:-:S02]  /*f350*/  IMAD.MOV.U32 R122, RZ, RZ, R199 ;  /* 0x000000ffff7a7224 */ /* 0x000fc400078e00c7 */
[----:B------:R-:W-:Y:S02]  /*f360*/  IMAD.MOV.U32 R178, RZ, RZ, R123 ;  /* 0x000000ffffb27224 */ /* 0x000fe400078e007b */
[----:B------:R-:W-:Y:S02]  /*f370*/  IMAD.MOV.U32 R123, RZ, RZ, R5 ;  /* 0x000000ffff7b7224 */ /* 0x000fe400078e0005 */
[----:B-1----:R-:W-:Y:S02]  /*f380*/  FMUL.FTZ R0, R31, c[0x0][0x2ec] ;  /* 0x0000bb001f007a20 */ /* 0x002fe40000410000 */
[----:B------:R-:W-:Y:S01]  /*f390*/  HMMA.16816.F32.BF16 R28, R12, R26, R204 ;  /* 0x0000001a0c1c723c */ /* 0x000fe200000418cc */
[----:B------:R-:W1:Y:S01]  /*f3a0*/  LDSM.16.M88.4 R24, [R240] ;  /* 0x00000000f018783b */ /* 0x000e620000000200 */
[----:B------:R3:W-:Y:S05]  /*f3b0*/  MUFU.TANH R194, R0 ;  /* 0x0000000000c27308 */ /* 0x0007ea0000002400 */
[----:B------:R-:W-:-:S02]  /*f3c0*/  IMAD.MOV.U32 R206, RZ, RZ, R213 ;  /* 0x000000ffffce7224 */ /* 0x000fc400078e00d5 */
[----:B------:R-:W-:Y:S01]  /*f3d0*/  IMAD.MOV.U32 R204, RZ, RZ, R212 ;  /* 0x000000ffffcc7224 */ /* 0x000fe200078e00d4 */
[----:B------:R-:W-:Y:S01]  /*f3e0*/  MOV R212, R74 ;  /* 0x0000004a00d47202 */ /* 0x000fe20000000f00 */
[----:B--2---:R-:W-:Y:S02]  /*f3f0*/  IMAD.MOV.U32 R205, RZ, RZ, R2 ;  /* 0x000000ffffcd7224 */ /* 0x004fe400078e0002 */
[----:B------:R-:W2:Y:S01]  /*f400*/  S2R R2, SR_TID.X ;  /* 0x0000000000027919 */ /* 0x000ea20000002100 */
[----:B------:R-:W-:Y:S02]  /*f410*/  IMAD.MOV.U32 R207, RZ, RZ, R209 ;  /* 0x000000ffffcf7224 */ /* 0x000fe400078e00d1 */
[----:B---3--:R-:W-:-:S04]  /*f420*/  FMUL.FTZ R0, R44, c[0x0][0x2ec] ;  /* 0x0000bb002c007a20 */ /* 0x008fc80000410000 */
[----:B------:R3:W4:Y:S01]  /*f430*/  MUFU.TANH R32, R0 ;  /* 0x0000000000207308 */ /* 0x0007220000002400 */
[----:B--2---:R-:W-:Y:S02]  /*f440*/  IMAD.SHL.U32 R2, R2, 0x2, RZ ;  /* 0x0000000202027824 */ /* 0x004fe400078e00ff */
[----:B---3--:R-:W-:Y:S02]  /*f450*/  FMUL.FTZ R0, R45, c[0x0][0x2ec] ;  /* 0x0000bb002d007a20 */ /* 0x008fe40000410000 */
[----:B----4-:R-:W-:Y:S01]  /*f460*/  IMAD.MOV.U32 R176, RZ, RZ, R32 ;  /* 0x000000ffffb07224 */ /* 0x010fe200078e0020 */
[----:B-1----:R-:W-:Y:S02]  /*f470*/  HMMA.16816.F32.BF16 R68, R12, R24, R180 ;  /* 0x000000180c44723c */ /* 0x002fe400000418b4 */
[----:B------:R1:W-:Y:S01]  /*f480*/  MUFU.TANH R193, R0 ;  /* 0x0000000000c17308 */ /* 0x0003e20000002400 */
[----:B------:R-:W-:-:S05]  /*f490*/  LOP3.LUT R2, R2, 0x6, RZ, 0xc0, !PT ;  /* 0x0000000602027812 */ /* 0x000fca00078ec0ff */
[----:B------:R-:W-:Y:S01]  /*f4a0*/  HMMA.16816.F32.BF16 R32, R8, R58, R28 ;  /* 0x0000003a0820723c */ /* 0x000fe2000004181c */
[----:B------:R-:W2:Y:S07]  /*f4b0*/  LDSM.16.M88.4 R28, [R238] ;  /* 0x00000000ee1c783b */ /* 0x000eae0000000200 */
[----:B------:R-:W-:Y:S01]  /*f4c0*/  HMMA.16816.F32.BF16 R56, R12, R40, R172 ;  /* 0x000000280c38723c */ /* 0x000fe200000418ac */
[----:B-1----:R-:W-:-:S04]  /*f4d0*/  FMUL.FTZ R0, R46, c[0x0][0x2ec] ;  /* 0x0000bb002e007a20 */ /* 0x002fc80000410000 */
[----:B------:R1:W3:Y:S02]  /*f4e0*/  MUFU.TANH R66, R0 ;  /* 0x0000000000427308 */ /* 0x0002e40000002400 */
[----:B-1----:R-:W-:Y:S02]  /*f4f0*/  FMUL.FTZ R0, R47, c[0x0][0x2ec] ;  /* 0x0000bb002f007a20 */ /* 0x002fe40000410000 */
[----:B---3--:R-:W-:Y:S01]  /*f500*/  IMAD.MOV.U32 R172, RZ, RZ, R66 ;  /* 0x000000ffffac7224 */ /* 0x008fe200078e0042 */
[----:B------:R-:W1:Y:S03]  /*f510*/  LDSM.16.M88.4 R44, [R239] ;  /* 0x00000000ef2c783b */ /* 0x000e660000000200 */
[----:B------:R3:W-:Y:S01]  /*f520*/  MUFU.TANH R192, R0 ;  /* 0x0000000000c07308 */ /* 0x0007e20000002400 */
[----:B--2---:R-:W-:Y:S01]  /*f530*/  HMMA.16816.F32.BF16 R84, R12, R30, R84 ;  /* 0x0000001e0c54723c */ /* 0x004fe20000041854 */
[----:B---3--:R-:W-:-:S06]  /*f540*/  FMUL.FTZ R0, R16, c[0x0][0x2ec] ;  /* 0x0000bb0010007a20 */ /* 0x008fcc0000410000 */
[----:B------:R2:W3:Y:S02]  /*f550*/  MUFU.TANH R67, R0 ;  /* 0x0000000000437308 */ /* 0x0004e40000002400 */
[----:B--2---:R-:W-:Y:S02]  /*f560*/  FMUL.FTZ R0, R17, c[0x0][0x2ec] ;  /* 0x0000bb0011007a20 */ /* 0x004fe40000410000 */
[----:B---3--:R-:W-:Y:S01]  /*f570*/  IMAD.MOV.U32 R175, RZ, RZ, R67 ;  /* 0x000000ffffaf7224 */ /* 0x008fe200078e0043 */
[C---:B-1----:R-:W-:Y:S03]  /*f580*/  HMMA.16816.F32.BF16 R76, R12.reuse, R44, R76 ;  /* 0x0000002c0c4c723c */ /* 0x042fe6000004184c */
[----:B------:R1:W-:Y:S05]  /*f590*/  MUFU.TANH R173, R0 ;  /* 0x0000000000ad7308 */ /* 0x0003ea0000002400 */
[C---:B------:R-:W-:Y:S01]  /*f5a0*/  HMMA.16816.F32.BF16 R64, R12.reuse, R42, R184 ;  /* 0x0000002a0c40723c */ /* 0x040fe200000418b8 */
[----:B------:R-:W-:Y:S06]  /*f5b0*/  LDSM.16.M88.4 R40, [R227+0x4000] ;  /* 0x00400000e328783b */ /* 0x000fec0000000200 */
[----:B------:R-:W-:Y:S01]  /*f5c0*/  IMAD.MOV.U32 R186, RZ, RZ, R125 ;  /* 0x000000ffffba7224 */ /* 0x000fe200078e007d */
[----:B------:R-:W-:Y:S01]  /*f5d0*/  HMMA.16816.F32.BF16 R80, R12, R46, R80 ;  /* 0x0000002e0c50723c */ /* 0x000fe20000041850 */
[----:B-1----:R-:W-:Y:S01]  /*f5e0*/  FMUL.FTZ R0, R18, c[0x0][0x2ec] ;  /* 0x0000bb0012007a20 */ /* 0x002fe20000410000 */
[----:B------:R-:W1:Y:S01]  /*f5f0*/  LDSM.16.M88.4 R44, [R236] ;  /* 0x00000000ec2c783b */ /* 0x000e620000000200 */
[----:B------:R-:W-:-:S02]  /*f600*/  IMAD.MOV.U32 R187, RZ, RZ, R75 ;  /* 0x000000ffffbb7224 */ /* 0x000fc400078e004b */
[----:B------:R2:W3:Y:S01]  /*f610*/  MUFU.TANH R185, R0 ;  /* 0x0000000000b97308 */ /* 0x0004e20000002400 */
[----:B------:R-:W-:Y:S02]  /*f620*/  IMAD.MOV.U32 R125, RZ, RZ, R72 ;  /* 0x000000ffff7d7224 */ /* 0x000fe400078e0048 */
[----:B------:R-:W-:Y:S01]  /*f630*/  HMMA.16816.F32.BF16 R72, R12, R26, R188 ;  /* 0x0000001a0c48723c */ /* 0x000fe200000418bc */
[----:B------:R-:W-:Y:S01]  /*f640*/  LDSM.16.M88.4 R24, [R227+0x4800] ;  /* 0x00480000e318783b */ /* 0x000fe20000000200 */
[----:B--2---:R-:W-:-:S06]  /*f650*/  FMUL.FTZ R0, R19, c[0x0][0x2ec] ;  /* 0x0000bb0013007a20 */ /* 0x004fcc0000410000 */
[----:B------:R-:W-:Y:S01]  /*f660*/  HMMA.16816.F32.BF16 R16, R8, R48, R20 ;  /* 0x000000300810723c */ /* 0x000fe20000041814 */
[----:B------:R-:W2:Y:S01]  /*f670*/  LDSM.16.M88.4 R20, [R237] ;  /* 0x00000000ed14783b */ /* 0x000ea20000000200 */
[----:B------:R4:W5:Y:S02]  /*f680*/  MUFU.TANH R180, R0 ;  /* 0x0000000000b47308 */ /* 0x0009640000002400 */
[----:B----4-:R-:W-:-:S04]  /*f690*/  FMUL.FTZ R0, R32, c[0x0][0x2ec] ;  /* 0x0000bb0020007a20 */ /* 0x010fc80000410000 */
[----:B-1----:R-:W-:Y:S02]  /*f6a0*/  HMMA.16816.F32.BF16 R96, R12, R46, R96 ;  /* 0x0000002e0c60723c */ /* 0x002fe40000041860 */
[----:B------:R1:W-:Y:S02]  /*f6b0*/  MUFU.TANH R251, R0 ;  /* 0x0000000000fb7308 */ /* 0x0003e40000002400 */
[----:B-1----:R-:W-:-:S04]  /*f6c0*/  FMUL.FTZ R0, R33, c[0x0][0x2ec] ;  /* 0x0000bb0021007a20 */ /* 0x002fc80000410000 */
[----:B--2---:R-:W-:Y:S02]  /*f6d0*/  HMMA.16816.F32.BF16 R88, R12, R20, R88 ;  /* 0x000000140c58723c */ /* 0x004fe40000041858 */
[----:B------:R1:W2:Y:S02]  /*f6e0*/  MUFU.TANH R174, R0 ;  /* 0x0000000000ae7308 */ /* 0x0002a40000002400 */
[----:B-1----:R-:W-:-:S06]  /*f6f0*/  FMUL.FTZ R0, R34, c[0x0][0x2ec] ;  /* 0x0000bb0022007a20 */ /* 0x002fcc0000410000 */
[----:B------:R1:W-:Y:S02]  /*f700*/  MUFU.TANH R223, R0 ;  /* 0x0000000000df7308 */ /* 0x0003e40000002400 */
[----:B-1----:R-:W-:Y:S02]  /*f710*/  FMUL.FTZ R0, R35, c[0x0][0x2ec] ;  /* 0x0000bb0023007a20 */ /* 0x002fe40000410000 */
[----:B------:R-:W-:Y:S04]  /*f720*/  HMMA.16816.F32.BF16 R32, R8, R50, R52 ;  /* 0x000000320820723c */ /* 0x000fe80000041834 */
[----:B------:R1:W4:Y:S04]  /*f730*/  MUFU.TANH R169, R0 ;  /* 0x0000000000a97308 */ /* 0x0003280000002400 */
[----:B------:R-:W-:Y:S01]  /*f740*/  HMMA.16816.F32.BF16 R48, R12, R28, R128 ;  /* 0x0000001c0c30723c */ /* 0x000fe20000041880 */
[----:B------:R-:W2:Y:S01]  /*f750*/  LDSM.16.M88.4 R28, [R235] ;  /* 0x00000000eb1c783b */ /* 0x000ea20000000200 */
[----:B-1----:R-:W-:-:S04]  /*f760*/  FMUL.FTZ R0, R16, c[0x0][0x2ec] ;  /* 0x0000bb0010007a20 */ /* 0x002fc80000410000 */
[----:B------:R1:W-:Y:S02]  /*f770*/  MUFU.TANH R221, R0 ;  /* 0x0000000000dd7308 */ /* 0x0003e40000002400 */
[----:B-1----:R-:W-:-:S06]  /*f780*/  FMUL.FTZ R0, R17, c[0x0][0x2ec] ;  /* 0x0000bb0011007a20 */ /* 0x002fcc0000410000 */
[----:B------:R1:W-:Y:S01]  /*f790*/  MUFU.TANH R132, R0 ;  /* 0x0000000000847308 */ /* 0x0003e20000002400 */
[C---:B--2---:R-:W-:Y:S08]  /*f7a0*/  HMMA.16816.F32.BF16 R100, R12.reuse, R28, R100 ;  /* 0x0000001c0c64723c */ /* 0x044ff00000041864 */
[----:B------:R-:W-:Y:S01]  /*f7b0*/  HMMA.16816.F32.BF16 R104, R12, R30, R104 ;  /* 0x0000001e0c68723c */ /* 0x000fe20000041868 */
[----:B-1----:R-:W-:-:S04]  /*f7c0*/  FMUL.FTZ R0, R18, c[0x0][0x2ec] ;  /* 0x0000bb0012007a20 */ /* 0x002fc80000410000 */
[----:B------:R1:W-:Y:S03]  /*f7d0*/  MUFU.TANH R219, R0 ;  /* 0x0000000000db7308 */ /* 0x0003e60000002400 */
[----:B------:R-:W-:Y:S01]  /*f7e0*/  HMMA.16816.F32.BF16 R28, R8, R24, R68 ;  /* 0x00000018081c723c */ /* 0x000fe20000041844 */
[----:B-1----:R-:W-:-:S07]  /*f7f0*/  FMUL.FTZ R0, R19, c[0x0][0x2ec] ;  /* 0x0000bb0013007a20 */ /* 0x002fce0000410000 */
[----:B------:R-:W-:Y:S01]  /*f800*/  HMMA.16816.F32.BF16 R16, R8, R40, R56 ;  /* 0x000000280810723c */ /* 0x000fe20000041838 */
[----:B------:R1:W-:Y:S07]  /*f810*/  MUFU.TANH R129, R0 ;  /* 0x0000000000817308 */ /* 0x0003ee0000002400 */
[C---:B------:R-:W-:Y:S01]  /*f820*/  HMMA.16816.F32.BF16 R56, R12.reuse, R22, R92 ;  /* 0x000000160c38723c */ /* 0x040fe2000004185c */
[----:B------:R-:W2:Y:S07]  /*f830*/  LDSM.16.M88.4 R20, [R234] ;  /* 0x00000000ea14783b */ /* 0x000eae0000000200 */
[----:B------:R-:W-:Y:S01]  /*f840*/  FMUL.FTZ R31, R31, c[0x0][0x2ec] ;  /* 0x0000bb001f1f7a20 */ /* 0x000fe20000410000 */
[----:B------:R-:W-:Y:S01]  /*f850*/  HMMA.16816.F32.BF16 R92, R12, R44, R116 ;  /* 0x0000002c0c5c723c */ /* 0x000fe20000041874 */
[----:B-1----:R-:W-:-:S04]  /*f860*/  FMUL.FTZ R0, R32, c[0x0][0x2ec] ;  /* 0x0000bb0020007a20 */ /* 0x002fc80000410000 */
[----:B------:R1:W-:Y:S02]  /*f870*/  MUFU.TANH R216, R0 ;  /* 0x0000000000d87308 */ /* 0x0003e40000002400 */
[----:B-1----:R-:W-:-:S06]  /*f880*/  FMUL.FTZ R0, R33, c[0x0][0x2ec] ;  /* 0x0000bb0021007a20 */ /* 0x002fcc0000410000 */
[----:B------:R1:W1:Y:S01]  /*f890*/  MUFU.TANH R126, R0 ;  /* 0x00000000007e7308 */ /* 0x0002620000002400 */
[C---:B--2---:R-:W-:Y:S08]  /*f8a0*/  HMMA.16816.F32.BF16 R108, R12.reuse, R20, R108 ;  /* 0x000000140c6c723c */ /* 0x044ff0000004186c */
[----:B------:R-:W-:Y:S01]  /*f8b0*/  HMMA.16816.F32.BF16 R112, R12, R22, R112 ;  /* 0x000000160c70723c */ /* 0x000fe20000041870 */
[----:B-1----:R-:W-:-:S04]  /*f8c0*/  FMUL.FTZ R0, R34, c[0x0][0x2ec] ;  /* 0x0000bb0022007a20 */ /* 0x002fc80000410000 */
[----:B------:R1:W-:Y:S02]  /*f8d0*/  MUFU.TANH R213, R0 ;  /* 0x0000000000d57308 */ /* 0x0003e40000002400 */
[----:B-1----:R-:W-:Y:S02]  /*f8e0*/  FMUL.FTZ R0, R35, c[0x0][0x2ec] ;  /* 0x0000bb0023007a20 */ /* 0x002fe40000410000 */
[----:B------:R-:W-:Y:S01]  /*f8f0*/  HMMA.16816.F32.BF16 R32, R8, R42, R64 ;  /* 0x0000002a0820723c */ /* 0x000fe20000041840 */
[----:B------:R-:W1:Y:S03]  /*f900*/  LDSM.16.M88.4 R40, [R227+0x5000] ;  /* 0x00500000e328783b */ /* 0x000e660000000200 */
[----:B------:R2:W1:Y:S02]  /*f910*/  MUFU.TANH R120, R0 ;  /* 0x0000000000787308 */ /* 0x0004640000002400 */
[----:B--2---:R-:W-:-:S06]  /*f920*/  FMUL.FTZ R0, R16, c[0x0][0x2ec] ;  /* 0x0000bb0010007a20 */ /* 0x004fcc0000410000 */
[----:B------:R2:W-:Y:S11]  /*f930*/  MUFU.TANH R209, R0 ;  /* 0x0000000000d17308 */ /* 0x0005f60000002400 */
[----:B------:R-:W-:Y:S01]  /*f940*/  @!UPT UIADD3 URZ, URZ, URZ, URZ ;  /* 0x0000003f3f3ff290 */ /* 0x000fe2000fffe03f */
[----:B------:R-:W-:Y:S02]  /*f950*/  FMUL.FTZ R12, R34, c[0x0][0x2ec] ;  /* 0x0000bb00220c7a20 */ /* 0x000fe40000410000 */
[----:B------:R-:W-:Y:S02]  /*f960*/  FMUL.FTZ R4, R32, c[0x0][0x2ec] ;  /* 0x0000bb0020047a20 */ /* 0x000fe40000410000 */
[----:B------:R-:W-:Y:S01]  /*f970*/  FMUL.FTZ R16, R33, c[0x0][0x2ec] ;  /* 0x0000bb0021107a20 */ /* 0x000fe20000410000 */
[----:B------:R3:W-:Y:S01]  /*f980*/  MUFU.TANH R197, R12 ;  /* 0x0000000c00c57308 */ /* 0x0007e20000002400 */
[----:B------:R-:W-:Y:S02]  /*f990*/  FMUL.FTZ R20, R35, c[0x0][0x2ec] ;  /* 0x0000bb0023147a20 */ /* 0x000fe40000410000 */
[----:B--2---:R-:W-:-:S05]  /*f9a0*/  FMUL.FTZ R0, R17, c[0x0][0x2ec] ;  /* 0x0000bb0011007a20 */ /* 0x004fca0000410000 */
[----:B------:R-:W-:Y:S01]  /*f9b0*/  MUFU.TANH R199, R4 ;  /* 0x0000000400c77308 */ /* 0x000fe20000002400 */
[----:B-1----:R-:W-:Y:S01]  /*f9c0*/  HMMA.16816.F32.BF16 R52, R8, R42, R80 ;  /* 0x0000002a0834723c */ /* 0x002fe20000041850 */
[----:B---3--:R-:W1:Y:S06]  /*f9d0*/  LDSM.16.M88.4 R12, [R227+0x5800] ;  /* 0x00580000e30c783b */ /* 0x008e6c0000000200 */
[----:B------:R2:W-:Y:S08]  /*f9e0*/  MUFU.TANH R119, R0 ;  /* 0x0000000000777308 */ /* 0x0005f00000002400 */
[----:B------:R-:W3:Y:S01]  /*f9f0*/  MUFU.TANH R117, R16 ;  /* 0x0000001000757308 */ /* 0x000ee20000002400 */
[----:B--2---:R-:W-:-:S07]  /*fa00*/  FMUL.FTZ R0, R18, c[0x0][0x2ec] ;  /* 0x0000bb0012007a20 */ /* 0x004fce0000410000 */
[----:B------:R2:W1:Y:S01]  /*fa10*/  MUFU.TANH R116, R20 ;  /* 0x0000001400747308 */ /* 0x0004620000002400 */
[----:B------:R-:W-:-:S07]  /*fa20*/  FMUL.FTZ R54, R54, c[0x0][0x2ec] ;  /* 0x0000bb0036367a20 */ /* 0x000fce0000410000 */
[----:B------:R1:W-:Y:S01]  /*fa30*/  MUFU.TANH R202, R0 ;  /* 0x0000000000ca7308 */ /* 0x0003e20000002400 */
[----:B--2---:R-:W-:-:S07]  /*fa40*/  FMUL.FTZ R20, R29, c[0x0][0x2ec] ;  /* 0x0000bb001d147a20 */ /* 0x004fce0000410000 */
[----:B------:R-:W-:Y:S01]  /*fa50*/  MUFU.TANH R54, R54 ;  /* 0x0000003600367308 */ /* 0x000fe20000002400 */
[----:B-1----:R-:W-:Y:S02]  /*fa60*/  FMUL.FTZ R0, R19, c[0x0][0x2ec] ;  /* 0x0000bb0013007a20 */ /* 0x002fe40000410000 */
[C---:B------:R-:W-:Y:S05]  /*fa70*/  HMMA.16816.F32.BF16 R16, R8.reuse, R26, R72 ;  /* 0x0000001a0810723c */ /* 0x040fea0000041848 */
[----:B------:R1:W-:Y:S03]  /*fa80*/  MUFU.TANH R118, R0 ;  /* 0x0000000000767308 */ /* 0x0003e60000002400 */
[C---:B------:R-:W-:Y:S05]  /*fa90*/  HMMA.16816.F32.BF16 R24, R8.reuse, R40, R76 ;  /* 0x000000280818723c */ /* 0x040fea000004184c */
[----:B------:R2:W-:Y:S03]  /*faa0*/  MUFU.TANH R40, R20 ;  /* 0x0000001400287308 */ /* 0x0005e60000002400 */
[----:B------:R-:W-:Y:S01]  /*fab0*/  HMMA.16816.F32.BF16 R76, R8, R12, R48 ;  /* 0x0000000c084c723c */ /* 0x000fe20000041830 */
[----:B-1----:R-:W-:-:S05]  /*fac0*/  IMAD.U32 R0, RZ, RZ, UR5 ;  /* 0x00000005ff007e24 */ /* 0x002fca000f8e00ff */
[----:B------:R-:W-:Y:S02]  /*fad0*/  LOP3.LUT R4, R0, 0x8, R2, 0xfe, !PT ;  /* 0x0000000800047812 */ /* 0x000fe400078efe02 */
[----:B------:R-:W-:Y:S01]  /*fae0*/  FMUL.FTZ R12, R17, c[0x0][0x2ec] ;  /* 0x0000bb00110c7a20 */ /* 0x000fe20000410000 */
[----:B------:R-:W-:Y:S01]  /*faf0*/  LOP3.LUT R0, R2, UR5, RZ, 0xfc, !PT ;  /* 0x0000000502007c12 */ /* 0x000fe2000f8efcff */
[----:B------:R-:W-:Y:S01]  /*fb00*/  HMMA.16816.F32.BF16 R72, R8, R14, R84 ;  /* 0x0000000e0848723c */ /* 0x000fe20000041854 */
[CC--:B------:R-:W-:Y:S01]  /*fb10*/  ISETP.GE.AND P5, PT, R4.reuse, R7.reuse, PT ;  /* 0x000000070400720c */ /* 0x0c0fe20003fa6270 */
[----:B--2---:R-:W1:Y:S01]  /*fb20*/  LDSM.16.M88.4 R20, [R227+0x6000] ;  /* 0x00600000e314783b */ /* 0x004e620000000200 */
[-C--:B------:R-:W-:Y:S01]  /*fb30*/  ISETP.GE.AND P3, PT, R4, R6.reuse, PT ;  /* 0x000000060400720c */ /* 0x080fe20003f66270 */
[----:B------:R-:W-:Y:S01]  /*fb40*/  IMAD.MOV.U32 R51, RZ, RZ, R171 ;  /* 0x000000ffff337224 */ /* 0x000fe200078e00ab */
[----:B------:R-:W-:Y:S01]  /*fb50*/  IADD3 R4, R0, 0x9, RZ ;  /* 0x0000000900047810 */ /* 0x000fe20007ffe0ff */
[----:B------:R-:W-:Y:S01]  /*fb60*/  FMUL.FTZ R16, R16, c[0x0][0x2ec] ;  /* 0x0000bb0010107a20 */ /* 0x000fe20000410000 */
[----:B------:R-:W-:Y:S01]  /*fb70*/  IADD3 R5, R0, 0x1, RZ ;  /* 0x0000000100057810 */ /* 0x000fe20007ffe0ff */
[----:B------:R-:W-:Y:S01]  /*fb80*/  FMUL.FTZ R19, R19, c[0x0][0x2ec] ;  /* 0x0000bb0013137a20 */ /* 0x000fe20000410000 */
[C---:B------:R-:W-:Y:S01]  /*fb90*/  ISETP.GE.AND P1, PT, R4.reuse, R7, PT ;  /* 0x000000070400720c */ /* 0x040fe20003f26270 */
[----:B------:R-:W-:Y:S01]  /*fba0*/  IMAD.U32 R84, RZ, RZ, UR5 ;  /* 0x00000005ff547e24 */ /* 0x000fe2000f8e00ff */
[----:B------:R-:W-:-:S02]  /*fbb0*/  ISETP.GE.AND P4, PT, R4, R6, PT ;  /* 0x000000060400720c */ /* 0x000fc40003f86270 */
[----:B------:R-:W-:Y:S01]  /*fbc0*/  IADD3 R4, R0, 0x19, RZ ;  /* 0x0000001900047810 */ /* 0x000fe20007ffe0ff */
[----:B------:R-:W-:Y:S01]  /*fbd0*/  FMUL.FTZ R76, R76, c[0x0][0x2ec] ;  /* 0x0000bb004c4c7a20 */ /* 0x000fe20000410000 */
[CC--:B------:R-:W-:Y:S01]  /*fbe0*/  ISETP.GE.AND P6, PT, R5.reuse, R7.reuse, PT ;  /* 0x000000070500720c */ /* 0x0c0fe20003fc6270 */
[----:B------:R-:W-:Y:S01]  /*fbf0*/  FMUL.FTZ R78, R78, c[0x0][0x2ec] ;  /* 0x0000bb004e4e7a20 */ /* 0x000fe20000410000 */
[-C--:B------:R-:W-:Y:S02]  /*fc00*/  ISETP.GE.AND P2, PT, R5, R6.reuse, PT ;  /* 0x000000060500720c */ /* 0x080fe40003f46270 */
[----:B------:R-:W-:Y:S01]  /*fc10*/  IADD3 R5, R0, 0x11, RZ ;  /* 0x0000001100057810 */ /* 0x000fe20007ffe0ff */
[----:B------:R-:W-:Y:S01]  /*fc20*/  MUFU.TANH R76, R76 ;  /* 0x0000004c004c7308 */ /* 0x000fe20000002400 */
[----:B------:R-:W-:Y:S02]  /*fc30*/  FSEL R122, R122, -INF , !P1 ;  /* 0xff8000007a7a7808 */ /* 0x000fe40004800000 */
[----:B------:R-:W-:Y:S01]  /*fc40*/  FSEL R124, R124, -INF , !P4 ;  /* 0xff8000007c7c7808 */ /* 0x000fe20006000000 */
[----:B------:R-:W-:Y:S01]  /*fc50*/  FMUL.FTZ R74, R74, c[0x0][0x2ec] ;  /* 0x0000bb004a4a7a20 */ /* 0x000fe20000410000 */
[----:B------:R-:W-:Y:S01]  /*fc60*/  ISETP.GE.AND P1, PT, R4, R7, PT ;  /* 0x000000070400720c */ /* 0x000fe20003f26270 */
[----:B------:R-:W-:Y:S01]  /*fc70*/  FMUL.FTZ R72, R72, c[0x0][0x2ec] ;  /* 0x0000bb0048487a20 */ /* 0x000fe20000410000 */
[----:B------:R-:W-:Y:S01]  /*fc80*/  ISETP.GE.AND P4, PT, R4, R6, PT ;  /* 0x000000060400720c */ /* 0x000fe20003f86270 */
[----:B------:R-:W-:Y:S01]  /*fc90*/  MUFU.TANH R78, R78 ;  /* 0x0000004e004e7308 */ /* 0x000fe20000002400 */
[----:B------:R-:W-:-:S02]  /*fca0*/  IADD3 R4, R0, 0x29, RZ ;  /* 0x0000002900047810 */ /* 0x000fc40007ffe0ff */
[----:B------:R-:W-:Y:S02]  /*fcb0*/  FSEL R123, R123, -INF , !P2 ;  /* 0xff8000007b7b7808 */ /* 0x000fe40005000000 */
[-C--:B------:R-:W-:Y:S02]  /*fcc0*/  ISETP.GE.AND P2, PT, R5, R6.reuse, PT ;  /* 0x000000060500720c */ /* 0x080fe40003f46270 */
[----:B------:R-:W-:Y:S01]  /*fcd0*/  FSEL R127, R127, -INF , !P1 ;  /* 0xff8000007f7f7808 */ /* 0x000fe20004800000 */
[----:B------:R-:W-:Y:S01]  /*fce0*/  MUFU.TANH R74, R74 ;  /* 0x0000004a004a7308 */ /* 0x000fe20000002400 */
[----:B------:R-:W-:Y:S01]  /*fcf0*/  FSEL R130, R187, -INF , !P4 ;  /* 0xff800000bb827808 */ /* 0x000fe20006000000 */
[----:B------:R-:W-:Y:S01]  /*fd00*/  IMAD.MOV.U32 R187, RZ, RZ, R175 ;  /* 0x000000ffffbb7224 */ /* 0x000fe200078e00af */
[CC--:B------:R-:W-:Y:S01]  /*fd10*/  ISETP.GE.AND P1, PT, R4.reuse, R7.reuse, PT ;  /* 0x000000070400720c */ /* 0x0c0fe20003f26270 */
[----:B------:R-:W-:Y:S01]  /*fd20*/  IMAD.MOV.U32 R175, RZ, RZ, R177 ;  /* 0x000000ffffaf7224 */ /* 0x000fe200078e00b1 */
[-C--:B------:R-:W-:Y:S01]  /*fd30*/  ISETP.GE.AND P4, PT, R4, R6.reuse, PT ;  /* 0x000000060400720c */ /* 0x080fe20003f86270 */
[----:B------:R-:W-:Y:S01]  /*fd40*/  IMAD.MOV.U32 R177, RZ, RZ, R179 ;  /* 0x000000ffffb17224 */ /* 0x000fe200078e00b3 */
[----:B------:R-:W-:Y:S01]  /*fd50*/  IADD3 R4, R0, 0x39, RZ ;  /* 0x0000003900047810 */ /* 0x000fe20007ffe0ff */
[----:B------:R-:W-:Y:S01]  /*fd60*/  IMAD.MOV.U32 R81, RZ, RZ, R175 ;  /* 0x000000ffff517224 */ /* 0x000fe200078e00af */
[----:B------:R-:W-:Y:S01]  /*fd70*/  FSEL R128, R186, -INF , !P2 ;  /* 0xff800000ba807808 */ /* 0x000fe20005000000 */
[----:B------:R-:W-:Y:S01]  /*fd80*/  IMAD.MOV.U32 R186, RZ, RZ, R172 ;  /* 0x000000ffffba7224 */ /* 0x000fe200078e00ac */
[----:B------:R-:W-:Y:S01]  /*fd90*/  FSEL R133, R133, -INF , !P1 ;  /* 0xff80000085857808 */ /* 0x000fe20004800000 */
[----:B------:R-:W-:Y:S01]  /*fda0*/  IMAD.MOV.U32 R172, RZ, RZ, R176 ;  /* 0x000000ffffac7224 */ /* 0x000fe200078e00b0 */
[-C--:B------:R-:W-:Y:S01]  /*fdb0*/  ISETP.GE.AND P1, PT, R4, R7.reuse, PT ;  /* 0x000000070400720c */ /* 0x080fe20003f26270 */
[----:B------:R-:W-:Y:S01]  /*fdc0*/  IMAD.MOV.U32 R176, RZ, RZ, R178 ;  /* 0x000000ffffb07224 */ /* 0x000fe200078e00b2 */
[----:B------:R-:W-:Y:S01]  /*fdd0*/  FSEL R121, R121, -INF , !P6 ;  /* 0xff80000079797808 */ /* 0x000fe20007000000 */
[----:B------:R-:W-:Y:S01]  /*fde0*/  IMAD.MOV.U32 R82, RZ, RZ, R172 ;  /* 0x000000ffff527224 */ /* 0x000fe200078e00ac */
[----:B------:R-:W-:Y:S01]  /*fdf0*/  FSEL R172, R38, -INF , !P1 ;  /* 0xff80000026ac7808 */ /* 0x000fe20004800000 */
[----:B------:R-:W-:Y:S01]  /*fe00*/  IMAD.MOV.U32 R178, RZ, RZ, R168 ;  /* 0x000000ffffb27224 */ /* 0x000fe200078e00a8 */
[----:B------:R2:W2:Y:S01]  /*fe10*/  MUFU.TANH R38, R12 ;  /* 0x0000000c00267308 */ /* 0x0004a20000002400 */
[----:B------:R-:W-:Y:S01]  /*fe20*/  ISETP.GE.AND P6, PT, R5, R7, PT ;  /* 0x000000070500720c */ /* 0x000fe20003fc6270 */
[----:B------:R-:W-:Y:S01]  /*fe30*/  FMUL.FTZ R5, R28, c[0x0][0x2ec] ;  /* 0x0000bb001c057a20 */ /* 0x000fe20000410000 */
[C---:B-1----:R-:W-:Y:S01]  /*fe40*/  HMMA.16816.F32.BF16 R68, R8.reuse, R20, R88 ;  /* 0x000000140844723c */ /* 0x042fe20000041858 */
[----:B------:R-:W-:Y:S01]  /*fe50*/  IMAD.MOV.U32 R43, RZ, RZ, R177 ;  /* 0x000000ffff2b7224 */ /* 0x000fe200078e00b1 */
[----:B------:R-:W-:Y:S01]  /*fe60*/  FSEL R125, R125, -INF , !P6 ;  /* 0xff8000007d7d7808 */ /* 0x000fe20007000000 */
[----:B------:R-:W-:Y:S01]  /*fe70*/  IMAD.MOV.U32 R179, RZ, RZ, R170 ;  /* 0x000000ffffb37224 */ /* 0x000fe200078e00aa */
[----:B------:R-:W-:Y:S01]  /*fe80*/  FSEL R170, R245, -INF , !P4 ;  /* 0xff800000f5aa7808 */ /* 0x000fe20006000000 */
[----:B------:R1:W-:Y:S01]  /*fe90*/  MUFU.TANH R190, R5 ;  /* 0x0000000500be7308 */ /* 0x0003e20000002400 */
[-C--:B------:R-:W-:Y:S01]  /*fea0*/  ISETP.GE.AND P4, PT, R4, R6.reuse, PT ;  /* 0x000000060400720c */ /* 0x080fe20003f86270 */
[----:B------:R-:W-:Y:S01]  /*feb0*/  IMAD.MOV.U32 R41, RZ, RZ, R186 ;  /* 0x000000ffff297224 */ /* 0x000fe200078e00ba */
[----:B------:R-:W-:Y:S01]  /*fec0*/  IADD3 R4, R0, 0x49, RZ ;  /* 0x0000004900047810 */ /* 0x000fe20007ffe0ff */
[----:B------:R-:W-:Y:S01]  /*fed0*/  IMAD.MOV.U32 R83, RZ, RZ, R187 ;  /* 0x000000ffff537224 */ /* 0x000fe200078e00bb */
[----:B------:R-:W-:Y:S01]  /*fee0*/  MOV R245, R185 ;  /* 0x000000b900f57202 */ /* 0x000fe20000000f00 */
[----:B------:R-:W-:Y:S01]  /*fef0*/  IMAD.MOV.U32 R42, RZ, RZ, R178 ;  /* 0x000000ffff2a7224 */ /* 0x000fe200078e00b2 */
[----:B------:R-:W-:Y:S01]  /*ff00*/  ISETP.GE.AND P1, PT, R4, R7, PT ;  /* 0x000000070400720c */ /* 0x000fe20003f26270 */
[----:B--2---:R-:W-:Y:S01]  /*ff10*/  FMUL.FTZ R12, R18, c[0x0][0x2ec] ;  /* 0x0000bb00120c7a20 */ /* 0x004fe20000410000 */
[----:B------:R2:W-:Y:S01]  /*ff20*/  MUFU.TANH R187, R16 ;  /* 0x0000001000bb7308 */ /* 0x0005e20000002400 */
[----:B------:R-:W-:Y:S01]  /*ff30*/  IMAD.MOV.U32 R80, RZ, RZ, R176 ;  /* 0x000000ffff507224 */ /* 0x000fe200078e00b0 */
[----:B------:R-:W-:Y:S01]  /*ff40*/  FSEL R176, R201, -INF , !P4 ;  /* 0xff800000c9b07808 */ /* 0x000fe20006000000 */
[----:B------:R-:W-:Y:S01]  /*ff50*/  FMUL.FTZ R20, R26, c[0x0][0x2ec] ;  /* 0x0000bb001a147a20 */ /* 0x000fe20000410000 */
[----:B------:R-:W-:Y:S01]  /*ff60*/  ISETP.GE.AND P4, PT, R4, R6, PT ;  /* 0x000000060400720c */ /* 0x000fe20003f86270 */
[----:B------:R-:W-:Y:S01]  /*ff70*/  HMMA.16816.F32.BF16 R64, R8, R22, R56 ;  /* 0x000000160840723c */ /* 0x000fe20000041838 */
[----:B------:R-:W-:-:S02]  /*ff80*/  IADD3 R4, R0, 0x59, RZ ;  /* 0x0000005900047810 */ /* 0x000fc40007ffe0ff */
[----:B------:R3:W-:Y:S01]  /*ff90*/  MUFU.TANH R183, R12 ;  /* 0x0000000c00b77308 */ /* 0x0007e20000002400 */
[----:B-1----:R-:W-:Y:S01]  /*ffa0*/  IADD3 R5, R0, 0x21, RZ ;  /* 0x0000002100057810 */ /* 0x002fe20007ffe0ff */
[----:B------:R-:W-:Y:S01]  /*ffb0*/  FMUL.FTZ R68, R68, c[0x0][0x2ec] ;  /* 0x0000bb0044447a20 */ /* 0x000fe20000410000 */
[----:B------:R-:W-:Y:S01]  /*ffc0*/  FSEL R182, R196, -INF , !P4 ;  /* 0xff800000c4b67808 */ /* 0x000fe20006000000 */
[----:B------:R-:W-:Y:S01]  /*ffd0*/  IMAD.U32 R58, RZ, RZ, UR5 ;  /* 0x00000005ff3a7e24 */ /* 0x000fe2000f8e00ff */
[CC--:B------:R-:W-:Y:S01]  /*ffe0*/  ISETP.GE.AND P6, PT, R5.reuse, R7.reuse, PT ;  /* 0x000000070500720c */ /* 0x0c0fe20003fc6270 */
[----:B------:R-:W-:Y:S01]  /*fff0*/  IMAD.U32 R59, RZ, RZ, UR5 ;  /* 0x00000005ff3b7e24 */ /* 0x000fe2000f8e00ff */
[-C--:B------:R-:W-:Y:S01]  /*10000*/  ISETP.GE.AND P2, PT, R5, R6.reuse, PT ;  /* 0x000000060500720c */ /* 0x080fe20003f46270 */
[----:B------:R-:W-:Y:S01]  /*10010*/  FMUL.FTZ R5, R30, c[0x0][0x2ec] ;  /* 0x0000bb001e057a20 */ /* 0x000fe20000410000 */
[----:B------:R-:W-:Y:S01]  /*10020*/  FSEL R131, R252, -INF , !P6 ;  /* 0xff800000fc837808 */ /* 0x000fe20007000000 */
[----:B--2---:R-:W-:Y:S01]  /*10030*/  FMUL.FTZ R16, R24, c[0x0][0x2ec] ;  /* 0x0000bb0018107a20 */ /* 0x004fe20000410000 */
[----:B------:R-:W-:Y:S01]  /*10040*/  FSEL R168, R39, -INF , !P2 ;  /* 0xff80000027a87808 */ /* 0x000fe20005000000 */
[----:B------:R1:W-:Y:S01]  /*10050*/  MUFU.TANH R189, R5 ;  /* 0x0000000500bd7308 */ /* 0x0003e20000002400 */
[----:B------:R-:W-:Y:S01]  /*10060*/  IMAD.MOV.U32 R252, RZ, RZ, R179 ;  /* 0x000000fffffc7224 */ /* 0x000fe200078e00b3 */
[----:B------:R-:W-:Y:S01]  /*10070*/  FSEL R179, R37, -INF , !P1 ;  /* 0xff80000025b37808 */ /* 0x000fe20004800000 */
[----:B------:R-:W-:Y:S01]  /*10080*/  IMAD.U32 R56, RZ, RZ, UR5 ;  /* 0x00000005ff387e24 */ /* 0x000fe2000f8e00ff */
[----:B---3--:R-:W2:Y:S01]  /*10090*/  LDSM.16.M88.4 R12, [R227+0x6800] ;  /* 0x00680000e30c783b */ /* 0x008ea20000000200 */
[CC--:B------:R-:W-:Y:S01]  /*100a0*/  ISETP.GE.AND P1, PT, R4.reuse, R7.reuse, PT ;  /* 0x000000070400720c */ /* 0x0c0fe20003f26270 */
[----:B------:R-:W-:Y:S01]  /*100b0*/  IMAD.U32 R57, RZ, RZ, UR5 ;  /* 0x00000005ff397e24 */ /* 0x000fe2000f8e00ff */
[----:B------:R-:W-:Y:S01]  /*100c0*/  ISETP.GE.AND P4, PT, R4, R6, PT ;  /* 0x000000060400720c */ /* 0x000fe20003f86270 */
[----:B------:R-:W-:Y:S01]  /*100d0*/  MUFU.TANH R39, R31 ;  /* 0x0000001f00277308 */ /* 0x000fe20000002400 */
[----:B------:R-:W-:Y:S01]  /*100e0*/  IADD3 R4, R0, 0x69, RZ ;  /* 0x0000006900047810 */ /* 0x000fe20007ffe0ff */
[----:B------:R-:W-:Y:S01]  /*100f0*/  FMUL.FTZ R70, R70, c[0x0][0x2ec] ;  /* 0x0000bb0046467a20 */ /* 0x000fe20000410000 */
[----:B------:R-:W-:Y:S01]  /*10100*/  FSEL R185, R193, -INF , !P1 ;  /* 0xff800000c1b97808 */ /* 0x000fe20004800000 */
[----:B------:R-:W-:Y:S01]  /*10110*/  FMUL.FTZ R64, R64, c[0x0][0x2ec] ;  /* 0x0000bb0040407a20 */ /* 0x000fe20000410000 */
[----:B------:R-:W-:Y:S01]  /*10120*/  FSEL R192, R192, -INF , !P4 ;  /* 0xff800000c0c07808 */ /* 0x000fe20006000000 */
[----:B------:R-:W-:Y:S01]  /*10130*/  FMUL.FTZ R66, R66, c[0x0][0x2ec] ;  /* 0x0000bb0042427a20 */ /* 0x000fe20000410000 */
[----:B------:R-:W-:Y:S01]  /*10140*/  ISETP.GE.AND P1, PT, R4, R7, PT ;  /* 0x000000070400720c */ /* 0x000fe20003f26270 */
[----:B------:R-:W3:Y:S01]  /*10150*/  MUFU.TANH R37, R19 ;  /* 0x0000001300257308 */ /* 0x000ee20000002400 */
[----:B-1----:R-:W-:-:S02]  /*10160*/  IADD3 R5, R0, 0x31, RZ ;  /* 0x0000003100057810 */ /* 0x002fc40007ffe0ff */
[-C--:B------:R-:W-:Y:S02]  /*10170*/  ISETP.GE.AND P4, PT, R4, R6.reuse, PT ;  /* 0x000000060400720c */ /* 0x080fe40003f86270 */
[CC--:B------:R-:W-:Y:S02]  /*10180*/  ISETP.GE.AND P6, PT, R5.reuse, R7.reuse, PT ;  /* 0x000000070500720c */ /* 0x0c0fe40003fc6270 */
[-C--:B------:R-:W-:Y:S01]  /*10190*/  ISETP.GE.AND P2, PT, R5, R6.reuse, PT ;  /* 0x000000060500720c */ /* 0x080fe20003f46270 */
[----:B------:R1:W-:Y:S01]  /*101a0*/  MUFU.TANH R178, R16 ;  /* 0x0000001000b27308 */ /* 0x0003e20000002400 */
[----:B------:R-:W-:Y:S02]  /*101b0*/  IADD3 R5, R0, 0x41, RZ ;  /* 0x0000004100057810 */ /* 0x000fe40007ffe0ff */
[----:B------:R-:W-:Y:S01]  /*101c0*/  FSEL R171, R208, -INF , !P6 ;  /* 0xff800000d0ab7808 */ /* 0x000fe20007000000 */
[----:B------:R-:W-:Y:S01]  /*101d0*/  IMAD.MOV.U32 R208, RZ, RZ, R42 ;  /* 0x000000ffffd07224 */ /* 0x000fe200078e002a */
[----:B------:R-:W-:Y:S01]  /*101e0*/  FSEL R175, R203, -INF , !P2 ;  /* 0xff800000cbaf7808 */ /* 0x000fe20005000000 */
[----:B------:R-:W-:Y:S01]  /*101f0*/  IMAD.MOV.U32 R203, RZ, RZ, R43 ;  /* 0x000000ffffcb7224 */ /* 0x000fe200078e002b */
[C---:B------:R-:W-:Y:S01]  /*10200*/  ISETP.GE.AND P6, PT, R5.reuse, R7, PT ;  /* 0x000000070500720c */ /* 0x040fe20003fc6270 */
[----:B------:R-:W-:Y:S01]  /*10210*/  MUFU.TANH R72, R72 ;  /* 0x0000004800487308 */ /* 0x000fe20000002400 */
[----:B------:R-:W-:-:S02]  /*10220*/  ISETP.GE.AND P2, PT, R5, R6, PT ;  /* 0x000000060500720c */ /* 0x000fc40003f46270 */
[----:B------:R-:W-:Y:S02]  /*10230*/  IADD3 R5, R0, 0x51, RZ ;  /* 0x0000005100057810 */ /* 0x000fe40007ffe0ff */
[----:B------:R-:W-:Y:S02]  /*10240*/  FSEL R177, R200, -INF , !P6 ;  /* 0xff800000c8b17808 */ /* 0x000fe40007000000 */
[----:B------:R-:W-:Y:S01]  /*10250*/  FSEL R181, R198, -INF , !P2 ;  /* 0xff800000c6b57808 */ /* 0x000fe20005000000 */
[----:B-1----:R-:W1:Y:S01]  /*10260*/  LDSM.16.M88.4 R16, [R227+0x7000] ;  /* 0x00700000e310783b */ /* 0x002e620000000200 */
[C---:B------:R-:W-:Y:S01]  /*10270*/  ISETP.GE.AND P6, PT, R5.reuse, R7, PT ;  /* 0x000000070500720c */ /* 0x040fe20003fc6270 */
[----:B------:R-:W-:Y:S01]  /*10280*/  IMAD.MOV.U32 R198, RZ, RZ, R80 ;  /* 0x000000ffffc67224 */ /* 0x000fe200078e0050 */
[----:B------:R-:W-:Y:S01]  /*10290*/  ISETP.GE.AND P2, PT, R5, R6, PT ;  /* 0x000000060500720c */ /* 0x000fe20003f46270 */
[----:B--2---:R-:W-:Y:S01]  /*102a0*/  HMMA.16816.F32.BF16 R44, R8, R12, R92 ;  /* 0x0000000c082c723c */ /* 0x004fe2000004185c */
[----:B------:R-:W-:Y:S01]  /*102b0*/  IADD3 R5, R0, 0x61, RZ ;  /* 0x0000006100057810 */ /* 0x000fe20007ffe0ff */
[----:B------:R-:W-:Y:S01]  /*102c0*/  MUFU.TANH R68, R68 ;  /* 0x0000004400447308 */ /* 0x000fe20000002400 */
[----:B------:R-:W-:-:S02]  /*102d0*/  FSEL R184, R195, -INF , !P6 ;  /* 0xff800000c3b87808 */ /* 0x000fc40007000000 */
[----:B------:R-:W-:Y:S02]  /*102e0*/  FSEL R186, R194, -INF , !P2 ;  /* 0xff800000c2ba7808 */ /* 0x000fe40005000000 */
[C---:B------:R-:W-:Y:S01]  /*102f0*/  ISETP.GE.AND P6, PT, R5.reuse, R7, PT ;  /* 0x000000070500720c */ /* 0x040fe20003fc6270 */
[----:B------:R-:W-:Y:S01]  /*10300*/  FMUL.FTZ R12, R52, c[0x0][0x2ec] ;  /* 0x0000bb00340c7a20 */ /* 0x000fe20000410000 */
[----:B------:R-:W-:Y:S01]  /*10310*/  ISETP.GE.AND P2, PT, R5, R6, PT ;  /* 0x000000060500720c */ /* 0x000fe20003f46270 */
[----:B------:R-:W-:Y:S01]  /*10320*/  FMUL.FTZ R5, R25, c[0x0][0x2ec] ;  /* 0x0000bb0019057a20 */ /* 0x000fe20000410000 */
[----:B------:R-:W-:Y:S01]  /*10330*/  HMMA.16816.F32.BF16 R32, R8, R14, R96 ;  /* 0x0000000e0820723c */ /* 0x000fe20000041860 */
[----:B------:R-:W-:Y:S01]  /*10340*/  FSEL R188, R173, -INF , !P6 ;  /* 0xff800000adbc7808 */ /* 0x000fe20007000000 */
[----:B------:R-:W-:Y:S01]  /*10350*/  MUFU.TANH R70, R70 ;  /* 0x0000004600467308 */ /* 0x000fe20000002400 */
[----:B-----5:R-:W-:Y:S02]  /*10360*/  FSEL R180, R180, -INF , !P2 ;  /* 0xff800000b4b47808 */ /* 0x020fe40005000000 */
[----:B------:R-:W-:-:S02]  /*10370*/  IADD3 R4, R0, 0x79, RZ ;  /* 0x0000007900047810 */ /* 0x000fc40007ffe0ff */
[----:B------:R-:W-:Y:S01]  /*10380*/  FSEL R174, R174, -INF , !P1 ;  /* 0xff800000aeae7808 */ /* 0x000fe20004800000 */
[----:B------:R-:W-:Y:S01]  /*10390*/  IMAD.MOV.U32 R96, RZ, RZ, R81 ;  /* 0x000000ffff607224 */ /* 0x000fe200078e0051 */
[----:B----4-:R-:W-:Y:S01]  /*103a0*/  FSEL R169, R169, -INF , !P4 ;  /* 0xff800000a9a97808 */ /* 0x010fe20006000000 */
[----:B------:R2:W4:Y:S01]  /*103b0*/  MUFU.TANH R31, R5 ;  /* 0x00000005001f7308 */ /* 0x0005220000002400 */
[CC--:B------:R-:W-:Y:S01]  /*103c0*/  ISETP.GE.AND P1, PT, R4.reuse, R7.reuse, PT ;  /* 0x000000070400720c */ /* 0x0c0fe20003f26270 */
[----:B------:R-:W-:Y:S01]  /*103d0*/  IMAD.MOV.U32 R99, RZ, RZ, R83 ;  /* 0x000000ffff637224 */ /* 0x000fe200078e0053 */
[-C--:B------:R-:W-:Y:S01]  /*103e0*/  ISETP.GE.AND P4, PT, R4, R6.reuse, PT ;  /* 0x000000060400720c */ /* 0x080fe20003f86270 */
[----:B------:R-:W-:Y:S01]  /*103f0*/  IMAD.MOV.U32 R98, RZ, RZ, R41 ;  /* 0x000000ffff627224 */ /* 0x000fe200078e0029 */
[----:B------:R-:W-:Y:S01]  /*10400*/  IADD3 R4, R0, 0x89, RZ ;  /* 0x0000008900047810 */ /* 0x000fe20007ffe0ff */
[----:B------:R-:W-:Y:S01]  /*10410*/  IMAD.U32 R81, RZ, RZ, UR5 ;  /* 0x00000005ff517e24 */ /* 0x000fe2000f8e00ff */
[----:B------:R-:W-:Y:S01]  /*10420*/  FSEL R126, R126, -INF , !P1 ;  /* 0xff8000007e7e7808 */ /* 0x000fe20004800000 */
[----:B------:R5:W-:Y:S01]  /*10430*/  MUFU.TANH R173, R20 ;  /* 0x0000001400ad7308 */ /* 0x000be20000002400 */
[----:B------:R-:W-:Y:S01]  /*10440*/  FSEL R120, R120, -INF , !P4 ;  /* 0xff80000078787808 */ /* 0x000fe20006000000 */
[----:B------:R-:W-:Y:S01]  /*10450*/  IMAD.U32 R83, RZ, RZ, UR5 ;  /* 0x00000005ff537e24 */ /* 0x000fe2000f8e00ff */
[----:B------:R-:W-:Y:S01]  /*10460*/  ISETP.GE.AND P1, PT, R4, R7, PT ;  /* 0x000000070400720c */ /* 0x000fe20003f26270 */
[----:B------:R-:W-:Y:S01]  /*10470*/  FMUL.FTZ R46, R46, c[0x0][0x2ec] ;  /* 0x0000bb002e2e7a20 */ /* 0x000fe20000410000 */
[-C--:B------:R-:W-:Y:S01]  /*10480*/  ISETP.GE.AND P4, PT, R4, R6.reuse, PT ;  /* 0x000000060400720c */ /* 0x080fe20003f86270 */
[----:B------:R-:W-:Y:S01]  /*10490*/  FMUL.FTZ R44, R44, c[0x0][0x2ec] ;  /* 0x0000bb002c2c7a20 */ /* 0x000fe20000410000 */
[----:B------:R-:W-:Y:S01]  /*104a0*/  IADD3 R4, R0, 0x99, RZ ;  /* 0x0000009900047810 */ /* 0x000fe20007ffe0ff */
[----:B------:R-:W-:Y:S01]  /*104b0*/  FMUL.FTZ R32, R32, c[0x0][0x2ec] ;  /* 0x0000bb0020207a20 */ /* 0x000fe20000410000 */
[----:B--2---:R-:W-:Y:S01]  /*104c0*/  IADD3 R5, R0, 0x71, RZ ;  /* 0x0000007100057810 */ /* 0x004fe20007ffe0ff */
[----:B------:R-:W-:Y:S01]  /*104d0*/  MUFU.TANH R46, R46 ;  /* 0x0000002e002e7308 */ /* 0x000fe20000002400 */
[----:B------:R-:W-:Y:S01]  /*104e0*/  FSEL R117, R117, -INF , !P1 ;  /* 0xff80000075757808 */ /* 0x000fe20004800000 */
[----:B------:R-:W-:Y:S01]  /*104f0*/  FMUL.FTZ R34, R34, c[0x0][0x2ec] ;  /* 0x0000bb0022227a20 */ /* 0x000fe20000410000 */
[----:B------:R-:W-:-:S02]  /*10500*/  ISETP.GE.AND P2, PT, R5, R6, PT ;  /* 0x000000060500720c */ /* 0x000fc40003f46270 */
[-C--:B------:R-:W-:Y:S01]  /*10510*/  ISETP.GE.AND P6, PT, R5, R7.reuse, PT ;  /* 0x000000070500720c */ /* 0x080fe20003fc6270 */
[----:B------:R-:W-:Y:S01]  /*10520*/  FMUL.FTZ R5, R27, c[0x0][0x2ec] ;  /* 0x0000bb001b057a20 */ /* 0x000fe20000410000 */
[----:B------:R-:W-:Y:S01]  /*10530*/  FSEL R191, R129, -INF , !P2 ;  /* 0xff80000081bf7808 */ /* 0x000fe20005000000 */
[----:B-----5:R-:W-:Y:S01]  /*10540*/  FMUL.FTZ R20, R55, c[0x0][0x2ec] ;  /* 0x0000bb0037147a20 */ /* 0x020fe20000410000 */
[----:B------:R2:W-:Y:S01]  /*10550*/  MUFU.TANH R129, R12 ;  /* 0x0000000c00817308 */ /* 0x0005e20000002400 */
[----:B------:R-:W-:Y:S01]  /*10560*/  FSEL R132, R132, -INF , !P6 ;  /* 0xff80000084847808 */ /* 0x000fe20007000000 */
[----:B-1----:R-:W-:Y:S01]  /*10570*/  HMMA.16816.F32.BF16 R24, R8, R16, R100 ;  /* 0x000000100818723c */ /* 0x002fe20000041864 */
[----:B------:R-:W-:Y:S01]  /*10580*/  FSEL R116, R116, -INF , !P4 ;  /* 0xff80000074747808 */ /* 0x000fe20006000000 */
[----:B------:R-:W-:Y:S01]  /*10590*/  IMAD.U32 R55, RZ, RZ, UR5 ;  /* 0x00000005ff377e24 */ /* 0x000fe2000f8e00ff */
[CC--:B------:R-:W-:Y:S02]  /*105a0*/  ISETP.GE.AND P1, PT, R4.reuse, R7.reuse, PT ;  /* 0x000000070400720c */ /* 0x0c0fe40003f26270 */
[-C--:B------:R-:W-:Y:S01]  /*105b0*/  ISETP.GE.AND P4, PT, R4, R6.reuse, PT ;  /* 0x000000060400720c */ /* 0x080fe20003f86270 */
[----:B------:R1:W5:Y:S01]  /*105c0*/  MUFU.TANH R30, R5 ;  /* 0x00000005001e7308 */ /* 0x0003620000002400 */
[----:B------:R-:W-:Y:S01]  /*105d0*/  IADD3 R4, R0, 0xa9, RZ ;  /* 0x000000a900047810 */ /* 0x000fe20007ffe0ff */
[----:B------:R-:W-:Y:S01]  /*105e0*/  IMAD.MOV.U32 R103, RZ, RZ, R204 ;  /* 0x000000ffff677224 */ /* 0x000fe200078e00cc */
[----:B------:R-:W-:Y:S01]  /*105f0*/  FSEL R194, R38, -INF , !P1 ;  /* 0xff80000026c27808 */ /* 0x000fe20004800000 */
[----:B------:R-:W-:Y:S01]  /*10600*/  IMAD.MOV.U32 R102, RZ, RZ, R206 ;  /* 0x000000ffff667224 */ /* 0x000fe200078e00ce */
[----:B---3--:R-:W-:Y:S01]  /*10610*/  FSEL R196, R37, -INF , !P4 ;  /* 0xff80000025c47808 */ /* 0x008fe20006000000 */
[----:B------:R-:W-:Y:S01]  /*10620*/  FMUL.FTZ R16, R79, c[0x0][0x2ec] ;  /* 0x0000bb004f107a20 */ /* 0x000fe20000410000 */
[CC--:B------:R-:W-:Y:S01]  /*10630*/  ISETP.GE.AND P1, PT, R4.reuse, R7.reuse, PT ;  /* 0x000000070400720c */ /* 0x0c0fe20003f26270 */
[----:B--2---:R-:W-:Y:S01]  /*10640*/  FMUL.FTZ R12, R53, c[0x0][0x2ec] ;  /* 0x0000bb00350c7a20 */ /* 0x004fe20000410000 */
[----:B------:R2:W-:Y:S01]  /*10650*/  MUFU.TANH R28, R20 ;  /* 0x00000014001c7308 */ /* 0x0005e20000002400 */
[----:B------:R-:W-:Y:S01]  /*10660*/  ISETP.GE.AND P4, PT, R4, R6, PT ;  /* 0x000000060400720c */ /* 0x000fe20003f86270 */
[----:B------:R-:W-:Y:S01]  /*10670*/  IMAD.U32 R37, RZ, RZ, UR5 ;  /* 0x00000005ff257e24 */ /* 0x000fe2000f8e00ff */
[C---:B------:R-:W-:Y:S01]  /*10680*/  IADD3 R4, R0.reuse, 0xb9, RZ ;  /* 0x000000b900047810 */ /* 0x040fe20007ffe0ff */
[----:B------:R-:W-:Y:S01]  /*10690*/  IMAD.U32 R38, RZ, RZ, UR5 ;  /* 0x00000005ff267e24 */ /* 0x000fe2000f8e00ff */
[----:B------:R-:W-:Y:S01]  /*106a0*/  MOV R97, R82 ;  /* 0x0000005200617202 */ /* 0x000fe20000000f00 */
[----:B------:R-:W-:Y:S01]  /*106b0*/  IMAD.U32 R79, RZ, RZ, UR5 ;  /* 0x00000005ff4f7e24 */ /* 0x000fe2000f8e00ff */
[----:B-1----:R-:W-:Y:S01]  /*106c0*/  IADD3 R5, R0, 0x81, RZ ;  /* 0x0000008100057810 */ /* 0x002fe20007ffe0ff */
[----:B------:R1:W3:Y:S01]  /*106d0*/  MUFU.TANH R29, R12 ;  /* 0x0000000c001d7308 */ /* 0x0002e20000002400 */
[----:B------:R-:W-:Y:S01]  /*106e0*/  IMAD.U32 R82, RZ, RZ, UR5 ;  /* 0x00000005ff527e24 */ /* 0x000fe2000f8e00ff */
[----:B------:R-:W-:Y:S01]  /*106f0*/  MOV R41, UR5 ;  /* 0x0000000500297c02 */ /* 0x000fe20008000f00 */
[----:B------:R-:W-:Y:S01]  /*10700*/  IMAD.MOV.U32 R101, RZ, RZ, R207 ;  /* 0x000000ffff657224 */ /* 0x000fe200078e00cf */
[CC--:B------:R-:W-:Y:S01]  /*10710*/  ISETP.GE.AND P6, PT, R5.reuse, R7.reuse, PT ;  /* 0x000000070500720c */ /* 0x0c0fe20003fc6270 */
[----:B------:R-:W-:Y:S01]  /*10720*/  IMAD.MOV.U32 R100, RZ, RZ, R220 ;  /* 0x000000ffff647224 */ /* 0x000fe200078e00dc */
[-C--:B------:R-:W-:Y:S01]  /*10730*/  ISETP.GE.AND P2, PT, R5, R6.reuse, PT ;  /* 0x000000060500720c */ /* 0x080fe20003f46270 */
[----:B------:R-:W-:Y:S01]  /*10740*/  FMUL.FTZ R24, R24, c[0x0][0x2ec] ;  /* 0x0000bb0018187a20 */ /* 0x000fe20000410000 */
[----:B------:R-:W-:Y:S01]  /*10750*/  IADD3 R5, R0, 0x91, RZ ;  /* 0x0000009100057810 */ /* 0x000fe20007ffe0ff */
[----:B--2---:R-:W-:Y:S01]  /*10760*/  FMUL.FTZ R20, R77, c[0x0][0x2ec] ;  /* 0x0000bb004d147a20 */ /* 0x004fe20000410000 */
[----:B------:R-:W-:Y:S01]  /*10770*/  FSEL R119, R119, -INF , !P6 ;  /* 0xff80000077777808 */ /* 0x000fe20007000000 */
[----:B------:R2:W2:Y:S01]  /*10780*/  MUFU.TANH R94, R16 ;  /* 0x00000010005e7308 */ /* 0x0004a20000002400 */
[----:B------:R-:W-:Y:S01]  /*10790*/  FSEL R118, R118, -INF , !P2 ;  /* 0xff80000076767808 */ /* 0x000fe20005000000 */
[----:B------:R-:W-:Y:S01]  /*107a0*/  IMAD.U32 R77, RZ, RZ, UR5 ;  /* 0x00000005ff4d7e24 */ /* 0x000fe2000f8e00ff */
[C---:B------:R-:W-:Y:S01]  /*107b0*/  ISETP.GE.AND P6, PT, R5.reuse, R7, PT ;  /* 0x000000070500720c */ /* 0x040fe20003fc6270 */
[----:B------:R-:W-:Y:S01]  /*107c0*/  FMUL.FTZ R26, R26, c[0x0][0x2ec] ;  /* 0x0000bb001a1a7a20 */ /* 0x000fe20000410000 */
[----:B-1----:R-:W1:Y:S01]  /*107d0*/  LDSM.16.M88.4 R12, [R227+0x7800] ;  /* 0x00780000e30c783b */ /* 0x002e620000000200 */
[----:B------:R-:W-:Y:S01]  /*107e0*/  ISETP.GE.AND P2, PT, R5, R6, PT ;  /* 0x000000060500720c */ /* 0x000fe20003f46270 */
[----:B------:R-:W-:-:S04]  /*107f0*/  DEPBAR.LE SB0, 0x0 ;  /* 0x000080000000791a */ /* 0x000fc80000000000 */
[----:B------:R-:W-:Y:S01]  /*10800*/  IADD3 R5, R0, 0xa1, RZ ;  /* 0x000000a100057810 */ /* 0x000fe20007ffe0ff */
[----:B------:R3:W-:Y:S01]  /*10810*/  MUFU.TANH R95, R20 ;  /* 0x00000014005f7308 */ /* 0x0007e20000002400 */
[----:B------:R-:W-:Y:S01]  /*10820*/  FSEL R193, R40, -INF , !P6 ;  /* 0xff80000028c17808 */ /* 0x000fe20007000000 */
[----:B------:R-:W-:Y:S01]  /*10830*/  IMAD.U32 R40, RZ, RZ, UR5 ;  /* 0x00000005ff287e24 */ /* 0x000fe2000f8e00ff */
[----:B------:R-:W-:Y:S01]  /*10840*/  FSEL R195, R39, -INF , !P2 ;  /* 0xff80000027c37808 */ /* 0x000fe20005000000 */
[----:B--2---:R-:W-:Y:S01]  /*10850*/  FMUL.FTZ R16, R73, c[0x0][0x2ec] ;  /* 0x0000bb0049107a20 */ /* 0x004fe20000410000 */
[CC--:B------:R-:W-:Y:S01]  /*10860*/  ISETP.GE.AND P6, PT, R5.reuse, R7.reuse, PT ;  /* 0x000000070500720c */ /* 0x0c0fe20003fc6270 */
[----:B------:R-:W-:Y:S01]  /*10870*/  IMAD.U32 R39, RZ, RZ, UR5 ;  /* 0x00000005ff277e24 */ /* 0x000fe2000f8e00ff */
[-C--:B------:R-:W-:Y:S01]  /*10880*/  ISETP.GE.AND P2, PT, R5, R6.reuse, PT ;  /* 0x000000060500720c */ /* 0x080fe20003f46270 */
[----:B------:R1:W2:Y:S01]  /*10890*/  MUFU.TANH R93, R16 ;  /* 0x00000010005d7308 */ /* 0x0002a20000002400 */
[----:B------:R-:W-:Y:S01]  /*108a0*/  IADD3 R5, R0, 0xb1, RZ ;  /* 0x000000b100057810 */ /* 0x000fe20007ffe0ff */
[----:B------:R-:W-:Y:S01]  /*108b0*/  IMAD.U32 R73, RZ, RZ, UR5 ;  /* 0x00000005ff497e24 */ /* 0x000fe2000f8e00ff */
[----:B----4-:R-:W-:Y:S01]  /*108c0*/  FSEL R200, R31, -INF , !P6 ;  /* 0xff8000001fc87808 */ /* 0x010fe20007000000 */
[----:B------:R-:W-:Y:S01]  /*108d0*/  IMAD.U32 R31, RZ, RZ, UR5 ;  /* 0x00000005ff1f7e24 */ /* 0x000fe2000f8e00ff */
[----:B-----5:R-:W-:Y:S01]  /*108e0*/  FSEL R204, R30, -INF , !P2 ;  /* 0xff8000001ecc7808 */ /* 0x020fe20005000000 */
[----:B------:R-:W-:Y:S01]  /*108f0*/  IMAD.U32 R30, RZ, RZ, UR5 ;  /* 0x00000005ff1e7e24 */ /* 0x000fe2000f8e00ff */
[CC--:B------:R-:W-:Y:S01]  /*10900*/  ISETP.GE.AND P6, PT, R5.reuse, R7.reuse, PT ;  /* 0x000000070500720c */ /* 0x0c0fe20003fc6270 */
[C---:B---3--:R-:W-:Y:S01]  /*10910*/  HMMA.16816.F32.BF16 R20, R8.reuse, R18, R104 ;  /* 0x000000120814723c */ /* 0x048fe20000041868 */
[-C--:B------:R-:W-:Y:S01]  /*10920*/  ISETP.GE.AND P2, PT, R5, R6.reuse, PT ;  /* 0x000000060500720c */ /* 0x080fe20003f46270 */
[----:B------:R-:W-:Y:S01]  /*10930*/  FMUL.FTZ R5, R75, c[0x0][0x2ec] ;  /* 0x0000bb004b057a20 */ /* 0x000fe20000410000 */
[----:B------:R-:W-:Y:S01]  /*10940*/  FSEL R201, R29, -INF , !P1 ;  /* 0xff8000001dc97808 */ /* 0x000fe20004800000 */
[----:B------:R-:W-:Y:S01]  /*10950*/  IMAD.U32 R29, RZ, RZ, UR5 ;  /* 0x00000005ff1d7e24 */ /* 0x000fe2000f8e00ff */
[----:B------:R-:W-:Y:S01]  /*10960*/  FSEL R206, R28, -INF , !P4 ;  /* 0xff8000001cce7808 */ /* 0x000fe20006000000 */
[----:B------:R3:W4:Y:S01]  /*10970*/  MUFU.TANH R92, R5 ;  /* 0x00000005005c7308 */ /* 0x0007220000002400 */
[C---:B------:R-:W-:Y:S01]  /*10980*/  ISETP.GE.AND P1, PT, R4.reuse, R7, PT ;  /* 0x000000070400720c */ /* 0x040fe20003f26270 */
[----:B------:R-:W-:Y:S01]  /*10990*/  IMAD.U32 R28, RZ, RZ, UR5 ;  /* 0x00000005ff1c7e24 */ /* 0x000fe2000f8e00ff */
[----:B------:R-:W-:Y:S01]  /*109a0*/  ISETP.GE.AND P4, PT, R4, R6, PT ;  /* 0x000000060400720c */ /* 0x000fe20003f86270 */
[----:B------:R-:W-:Y:S01]  /*109b0*/  IMAD.U32 R4, RZ, RZ, UR5 ;  /* 0x00000005ff047e24 */ /* 0x000fe2000f8e00ff */
[--C-:B------:R-:W-:Y:S01]  /*109c0*/  LOP3.LUT R48, R31, 0x38, R2.reuse, 0xfe, !PT ;  /* 0x000000381f307812 */ /* 0x100fe200078efe02 */
[----:B------:R-:W-:Y:S01]  /*109d0*/  IMAD.U32 R75, RZ, RZ, UR5 ;  /* 0x00000005ff4b7e24 */ /* 0x000fe2000f8e00ff */
[----:B------:R-:W-:Y:S01]  /*109e0*/  MOV R80, UR5 ;  /* 0x0000000500507c02 */ /* 0x000fe20008000f00 */
[----:B------:R-:W-:Y:S01]  /*109f0*/  IMAD.MOV.U32 R104, RZ, RZ, R51 ;  /* 0x000000ffff687224 */ /* 0x000fe200078e0033 */
[--C-:B------:R-:W-:Y:S01]  /*10a00*/  LOP3.LUT R53, R4, 0x10, R2.reuse, 0xfe, !PT ;  /* 0x0000001004357812 */ /* 0x100fe200078efe02 */
[----:B------:R-:W-:Y:S01]  /*10a10*/  FMUL.FTZ R4, R47, c[0x0][0x2ec] ;  /* 0x0000bb002f047a20 */ /* 0x000fe20000410000 */
[C---:B-1----:R-:W-:Y:S01]  /*10a20*/  HMMA.16816.F32.BF16 R16, R8.reuse, R12, R108 ;  /* 0x0000000c0810723c */ /* 0x042fe2000004186c */
[----:B------:R-:W-:Y:S01]  /*10a30*/  LOP3.LUT R47, R30, 0x40, R2, 0xfe, !PT ;  /* 0x000000401e2f7812 */ /* 0x000fe200078efe02 */
[----:B------:R-:W-:Y:S01]  /*10a40*/  IMAD.MOV.U32 R106, RZ, RZ, R214 ;  /* 0x000000ffff6a7224 */ /* 0x000fe200078e00d6 */
[----:B------:R1:W-:Y:S01]  /*10a50*/  MUFU.TANH R86, R4 ;  /* 0x0000000400567308 */ /* 0x0003e20000002400 */
[--C-:B------:R-:W-:Y:S01]  /*10a60*/  LOP3.LUT R43, R38, 0x50, R2.reuse, 0xfe, !PT ;  /* 0x00000050262b7812 */ /* 0x100fe200078efe02 */
[----:B---3--:R-:W-:Y:S01]  /*10a70*/  FMUL.FTZ R5, R69, c[0x0][0x2ec] ;  /* 0x0000bb0045057a20 */ /* 0x008fe20000410000 */
[--C-:B------:R-:W-:Y:S01]  /*10a80*/  LOP3.LUT R42, R39, 0x58, R2.reuse, 0xfe, !PT ;  /* 0x00000058272a7812 */ /* 0x100fe200078efe02 */
[----:B------:R-:W-:Y:S01]  /*10a90*/  IMAD.U32 R69, RZ, RZ, UR5 ;  /* 0x00000005ff457e24 */ /* 0x000fe2000f8e00ff */
[----:B------:R-:W-:Y:S01]  /*10aa0*/  HMMA.16816.F32.BF16 R8, R8, R14, R112 ;  /* 0x0000000e0808723c */ /* 0x000fe20000041870 */
[----:B------:R-:W-:Y:S01]  /*10ab0*/  IMAD.U32 R12, RZ, RZ, UR5 ;  /* 0x00000005ff0c7e24 */ /* 0x000fe2000f8e00ff */
[--C-:B------:R-:W-:Y:S01]  /*10ac0*/  LOP3.LUT R50, R28, 0x28, R2.reuse, 0xfe, !PT ;  /* 0x000000281c327812 */ /* 0x100fe200078efe02 */
[----:B------:R3:W5:Y:S01]  /*10ad0*/  MUFU.TANH R91, R5 ;  /* 0x00000005005b7308 */ /* 0x0007620000002400 */
[--C-:B------:R-:W-:Y:S01]  /*10ae0*/  LOP3.LUT R31, R69, 0x98, R2.reuse, 0xfe, !PT ;  /* 0x00000098451f7812 */ /* 0x100fe200078efe02 */
[----:B------:R-:W-:Y:S01]  /*10af0*/  IMAD.U32 R13, RZ, RZ, UR5 ;  /* 0x00000005ff0d7e24 */ /* 0x000fe2000f8e00ff */
[----:B------:R-:W-:Y:S01]  /*10b00*/  LOP3.LUT R52, R12, 0x18, R2, 0xfe, !PT ;  /* 0x000000180c347812 */ /* 0x000fe200078efe02 */
[----:B------:R-:W-:Y:S01]  /*10b10*/  IMAD.MOV.U32 R111, RZ, RZ, R96 ;  /* 0x000000ffff6f7224 */ /* 0x000fe200078e0060 */
[--C-:B------:R-:W-:Y:S01]  /*10b20*/  LOP3.LUT R49, R29, 0x30, R2.reuse, 0xfe, !PT ;  /* 0x000000301d317812 */ /* 0x100fe200078efe02 */
[----:B------:R-:W-:Y:S01]  /*10b30*/  FMUL.FTZ R23, R23, c[0x0][0x2ec] ;  /* 0x0000bb0017177a20 */ /* 0x000fe20000410000 */
[--C-:B------:R-:W-:Y:S01]  /*10b40*/  LOP3.LUT R51, R13, 0x20, R2.reuse, 0xfe, !PT ;  /* 0x000000200d337812 */ /* 0x100fe200078efe02 */
[----:B-1----:R-:W-:Y:S01]  /*10b50*/  FMUL.FTZ R4, R33, c[0x0][0x2ec] ;  /* 0x0000bb0021047a20 */ /* 0x002fe20000410000 */
[--C-:B------:R-:W-:Y:S01]  /*10b60*/  LOP3.LUT R33, R59, 0x90, R2.reuse, 0xfe, !PT ;  /* 0x000000903b217812 */ /* 0x100fe200078efe02 */
[----:B------:R-:W-:Y:S01]  /*10b70*/  IMAD.MOV.U32 R96, RZ, RZ, R205 ;  /* 0x000000ffff607224 */ /* 0x000fe200078e00cd */
[--C-:B------:R-:W-:Y:S01]  /*10b80*/  LOP3.LUT R39, R55, 0x70, R2.reuse, 0xfe, !PT ;  /* 0x0000007037277812 */ /* 0x100fe200078efe02 */
[----:B------:R1:W-:Y:S01]  /*10b90*/  MUFU.TANH R85, R4 ;  /* 0x0000000400557308 */ /* 0x0003e20000002400 */
[--C-:B------:R-:W-:Y:S01]  /*10ba0*/  LOP3.LUT R38, R56, 0x78, R2.reuse, 0xfe, !PT ;  /* 0x0000007838267812 */ /* 0x100fe200078efe02 */
[----:B------:R-:W-:Y:S01]  /*10bb0*/  FMUL.FTZ R17, R17, c[0x0][0x2ec] ;  /* 0x0000bb0011117a20 */ /* 0x000fe20000410000 */
[--C-:B------:R-:W-:Y:S01]  /*10bc0*/  LOP3.LUT R41, R41, 0x60, R2.reuse, 0xfe, !PT ;  /* 0x0000006029297812 */ /* 0x100fe200078efe02 */
[----:B---3--:R-:W-:Y:S01]  /*10bd0*/  FMUL.FTZ R5, R71, c[0x0][0x2ec] ;  /* 0x0000bb0047057a20 */ /* 0x008fe20000410000 */
[--C-:B------:R-:W-:Y:S01]  /*10be0*/  LOP3.LUT R40, R40, 0x68, R2.reuse, 0xfe, !PT ;  /* 0x0000006828287812 */ /* 0x100fe200078efe02 */
[----:B------:R-:W-:Y:S01]  /*10bf0*/  IMAD.U32 R71, RZ, RZ, UR5 ;  /* 0x00000005ff477e24 */ /* 0x000fe2000f8e00ff */
[--C-:B------:R-:W-:Y:S01]  /*10c00*/  LOP3.LUT R28, R73, 0xb0, R2.reuse, 0xfe, !PT ;  /* 0x000000b0491c7812 */ /* 0x100fe200078efe02 */
[----:B------:R3:W-:Y:S01]  /*10c10*/  MUFU.TANH R89, R5 ;  /* 0x0000000500597308 */ /* 0x0007e20000002400 */
[--C-:B------:R-:W-:Y:S01]  /*10c20*/  LOP3.LUT R13, R75, 0xc0, R2.reuse, 0xfe, !PT ;  /* 0x000000c04b0d7812 */ /* 0x100fe200078efe02 */
[----:B------:R-:W-:Y:S01]  /*10c30*/  FMUL.FTZ R14, R19, c[0x0][0x2ec] ;  /* 0x0000bb00130e7a20 */ /* 0x000fe20000410000 */
[--C-:B------:R-:W-:Y:S01]  /*10c40*/  LOP3.LUT R29, R71, 0xa8, R2.reuse, 0xfe, !PT ;  /* 0x000000a8471d7812 */ /* 0x100fe200078efe02 */
[----:B------:R-:W-:Y:S01]  /*10c50*/  FMUL.FTZ R9, R9, c[0x0][0x2ec] ;  /* 0x0000bb0009097a20 */ /* 0x000fe20000410000 */
[----:B------:R-:W-:Y:S01]  /*10c60*/  LOP3.LUT R12, R77, 0xc8, R2, 0xfe, !PT ;  /* 0x000000c84d0c7812 */ /* 0x000fe200078efe02 */
[----:B------:R-:W-:Y:S01]  /*10c70*/  IMAD.MOV.U32 R109, RZ, RZ, R208 ;  /* 0x000000ffff6d7224 */ /* 0x000fe200078e00d0 */
[--C-:B------:R-:W-:Y:S01]  /*10c80*/  LOP3.LUT R55, R80, 0xd8, R2.reuse, 0xfe, !PT ;  /* 0x000000d850377812 */ /* 0x100fe200078efe02 */
[----:B-1----:R-:W-:Y:S01]  /*10c90*/  FMUL.FTZ R4, R35, c[0x0][0x2ec] ;  /* 0x0000bb0023047a20 */ /* 0x002fe20000410000 */
[--C-:B------:R-:W-:Y:S01]  /*10ca0*/  LOP3.LUT R35, R58, 0x88, R2.reuse, 0xfe, !PT ;  /* 0x000000883a237812 */ /* 0x100fe200078efe02 */
[----:B------:R-:W-:Y:S01]  /*10cb0*/  FMUL.FTZ R58, R27, c[0x0][0x2ec] ;  /* 0x0000bb001b3a7a20 */ /* 0x000fe20000410000 */
[--C-:B------:R-:W-:Y:S01]  /*10cc0*/  LOP3.LUT R56, R81, 0xe0, R2.reuse, 0xfe, !PT ;  /* 0x000000e051387812 */ /* 0x100fe200078efe02 */
[----:B------:R1:W-:Y:S01]  /*10cd0*/  MUFU.TANH R69, R4 ;  /* 0x0000000400457308 */ /* 0x0003e20000002400 */
[----:B------:R-:W-:Y:S01]  /*10ce0*/  LOP3.LUT R27, R82, 0xe8, R2, 0xfe, !PT ;  /* 0x000000e8521b7812 */ /* 0x000fe200078efe02 */
[----:B------:R-:W-:Y:S01]  /*10cf0*/  IMAD.MOV.U32 R81, RZ, RZ, R203 ;  /* 0x000000ffff517224 */ /* 0x000fe200078e00cb */
[----:B------:R-:W-:Y:S01]  /*10d00*/  FSEL R205, R94, -INF , !P2 ;  /* 0xff8000005ecd7808 */ /* 0x000fe20005000000 */
[----:B---3--:R-:W-:Y:S01]  /*10d10*/  FMUL.FTZ R5, R65, c[0x0][0x2ec] ;  /* 0x0000bb0041057a20 */ /* 0x008fe20000410000 */
[----:B--2---:R-:W-:Y:S01]  /*10d20*/  FSEL R115, R93, -INF , !P1 ;  /* 0xff8000005d737808 */ /* 0x004fe20004800000 */
[----:B------:R-:W-:Y:S01]  /*10d30*/  IMAD.U32 R65, RZ, RZ, UR5 ;  /* 0x00000005ff417e24 */ /* 0x000fe2000f8e00ff */
[----:B----4-:R-:W-:Y:S01]  /*10d40*/  FSEL R203, R92, -INF , !P4 ;  /* 0xff8000005ccb7808 */ /* 0x010fe20006000000 */
[----:B------:R2:W3:Y:S01]  /*10d50*/  MUFU.TANH R90, R5 ;  /* 0x00000005005a7308 */ /* 0x0004e20000002400 */
[----:B------:R-:W-:-:S02]  /*10d60*/  IMAD.MOV.U32 R80, RZ, RZ, R211 ;  /* 0x000000ffff507224 */ /* 0x000fc400078e00d3 */
[----:B------:R-:W-:Y:S01]  /*10d70*/  LOP3.LUT R30, R65, 0xa0, R2, 0xfe, !PT ;  /* 0x000000a0411e7812 */ /* 0x000fe200078efe02 */
[----:B------:R-:W-:Y:S02]  /*10d80*/  IMAD.MOV.U32 R71, RZ, RZ, R217 ;  /* 0x000000ffff477224 */ /* 0x000fe400078e00d9 */
[----:B------:R-:W-:Y:S02]  /*10d90*/  IMAD.MOV.U32 R110, RZ, RZ, R212 ;  /* 0x000000ffff6e7224 */ /* 0x000fe400078e00d4 */
[----:B-1----:R-:W-:Y:S01]  /*10da0*/  FMUL.FTZ R4, R25, c[0x0][0x2ec] ;  /* 0x0000bb0019047a20 */ /* 0x002fe20000410000 */
[----:B------:R1:W-:Y:S01]  /*10db0*/  MUFU.TANH R59, R58 ;  /* 0x0000003a003b7308 */ /* 0x0003e20000002400 */
[----:B------:R-:W-:Y:S02]  /*10dc0*/  IMAD.MOV.U32 R73, RZ, RZ, R215 ;  /* 0x000000ffff497224 */ /* 0x000fe400078e00d7 */
[----:B------:R-:W-:Y:S01]  /*10dd0*/  IMAD.MOV.U32 R75, RZ, RZ, R102 ;  /* 0x000000ffff4b7224 */ /* 0x000fe200078e0066 */
[----:B------:R-:W-:Y:S01]  /*10de0*/  MOV R102, R248 ;  /* 0x000000f800667202 */ /* 0x000fe20000000f00 */
[----:B------:R-:W-:-:S02]  /*10df0*/  IMAD.MOV.U32 R77, RZ, RZ, R218 ;  /* 0x000000ffff4d7224 */ /* 0x000fc400078e00da */
[----:B--2---:R-:W-:Y:S01]  /*10e00*/  FMUL.FTZ R5, R67, c[0x0][0x2ec] ;  /* 0x0000bb0043057a20 */ /* 0x004fe20000410000 */
[----:B------:R2:W-:Y:S01]  /*10e10*/  MUFU.TANH R65, R4 ;  /* 0x0000000400417308 */ /* 0x0005e20000002400 */
[----:B------:R-:W-:Y:S02]  /*10e20*/  IMAD.U32 R67, RZ, RZ, UR5 ;  /* 0x00000005ff437e24 */ /* 0x000fe4000f8e00ff */
[----:B------:R-:W-:Y:S02]  /*10e30*/  IMAD.MOV.U32 R107, RZ, RZ, R222 ;  /* 0x000000ffff6b7224 */ /* 0x000fe400078e00de */
[----:B------:R-:W-:Y:S01]  /*10e40*/  IMAD.MOV.U32 R108, RZ, RZ, R249 ;  /* 0x000000ffff6c7224 */ /* 0x000fe200078e00f9 */
[----:B------:R-:W-:Y:S01]  /*10e50*/  LOP3.LUT R25, R67, 0xb8, R2, 0xfe, !PT ;  /* 0x000000b843197812 */ /* 0x000fe200078efe02 */
[----:B------:R-:W-:Y:S01]  /*10e60*/  IMAD.MOV.U32 R67, RZ, RZ, R198 ;  /* 0x000000ffff437224 */ /* 0x000fe200078e00c6 */
[----:B------:R4:W3:Y:S01]  /*10e70*/  MUFU.TANH R88, R5 ;  /* 0x0000000500587308 */ /* 0x0008e20000002400 */
[----:B-1----:R-:W-:Y:S01]  /*10e80*/  LOP3.LUT R58, R84, 0xf8, R2, 0xfe, !PT ;  /* 0x000000f8543a7812 */ /* 0x002fe200078efe02 */
[----:B------:R-:W-:Y:S01]  /*10e90*/  IMAD.MOV.U32 R105, RZ, RZ, R103 ;  /* 0x000000ffff697224 */ /* 0x000fe200078e0067 */
[----:B------:R-:W-:Y:S01]  /*10ea0*/  FSEL R198, R95, -INF , !P6 ;  /* 0xff8000005fc67808 */ /* 0x000fe20007000000 */
[----:B------:R-:W-:-:S02]  /*10eb0*/  IMAD.MOV.U32 R103, RZ, RZ, R252 ;  /* 0x000000ffff677224 */ /* 0x000fc400078e00fc */
[----:B------:R-:W-:Y:S01]  /*10ec0*/  FMUL.FTZ R22, R22, c[0x0][0x2ec] ;  /* 0x0000bb0016167a20 */ /* 0x000fe20000410000 */
[----:B--2---:R-:W-:Y:S01]  /*10ed0*/  IADD3 R4, R0, 0xc1, RZ ;  /* 0x000000c100047810 */ /* 0x004fe20007ffe0ff */
[----:B------:R-:W1:Y:S01]  /*10ee0*/  MUFU.TANH R23, R23 ;  /* 0x0000001700177308 */ /* 0x000e620000002400 */
[----:B------:R-:W-:Y:S02]  /*10ef0*/  FMUL.FTZ R20, R20, c[0x0][0x2ec] ;  /* 0x0000bb0014147a20 */ /* 0x000fe40000410000 */
[-C--:B------:R-:W-:Y:S01]  /*10f00*/  ISETP.GE.AND P6, PT, R4, R7.reuse, PT ;  /* 0x000000070400720c */ /* 0x080fe20003fc6270 */
[----:B------:R-:W-:Y:S01]  /*10f10*/  FMUL.FTZ R16, R16, c[0x0][0x2ec] ;  /* 0x0000bb0010107a20 */ /* 0x000fe20000410000 */
[----:B------:R-:W-:Y:S01]  /*10f20*/  ISETP.GE.AND P2, PT, R4, R6, PT ;  /* 0x000000060400720c */ /* 0x000fe20003f46270 */
[----:B------:R-:W-:Y:S01]  /*10f30*/  FMUL.FTZ R18, R18, c[0x0][0x2ec] ;  /* 0x0000bb0012127a20 */ /* 0x000fe20000410000 */
[----:B------:R-:W-:Y:S01]  /*10f40*/  IADD3 R4, R0, 0xc9, RZ ;  /* 0x000000c900047810 */ /* 0x000fe20007ffe0ff */
[----:B----4-:R-:W-:Y:S01]  /*10f50*/  FMUL.FTZ R5, R45, c[0x0][0x2ec] ;  /* 0x0000bb002d057a20 */ /* 0x010fe20000410000 */
[--C-:B------:R-:W-:Y:S01]  /*10f60*/  LOP3.LUT R45, R37, 0x48, R2.reuse, 0xfe, !PT ;  /* 0x00000048252d7812 */ /* 0x100fe200078efe02 */
[----:B------:R-:W-:Y:S01]  /*10f70*/  MUFU.TANH R17, R17 ;  /* 0x0000001100117308 */ /* 0x000fe20000002400 */
[--C-:B------:R-:W-:Y:S01]  /*10f80*/  LOP3.LUT R37, R57, 0x80, R2.reuse, 0xfe, !PT ;  /* 0x0000008039257812 */ /* 0x100fe200078efe02 */
[----:B------:R-:W-:Y:S01]  /*10f90*/  FMUL.FTZ R8, R8, c[0x0][0x2ec] ;  /* 0x0000bb0008087a20 */ /* 0x000fe20000410000 */
[----:B------:R-:W-:Y:S01]  /*10fa0*/  LOP3.LUT R57, R83, 0xf0, R2, 0xfe, !PT ;  /* 0x000000f053397812 */ /* 0x000fe200078efe02 */
[----:B------:R-:W-:Y:S01]  /*10fb0*/  FMUL.FTZ R10, R10, c[0x0][0x2ec] ;  /* 0x0000bb000a0a7a20 */ /* 0x000fe20000410000 */
[----:B------:R-:W-:-:S02]  /*10fc0*/  ISETP.GE.AND P1, PT, R4, R7, PT ;  /* 0x000000070400720c */ /* 0x000fc40003f26270 */
[----:B------:R-:W-:Y:S01]  /*10fd0*/  ISETP.GE.AND P4, PT, R4, R6, PT ;  /* 0x000000060400720c */ /* 0x000fe20003f86270 */
[----:B------:R2:W-:Y:S01]  /*10fe0*/  MUFU.TANH R87, R5 ;  /* 0x0000000500577308 */ /* 0x0005e20000002400 */
[----:B------:R-:W-:Y:S02]  /*10ff0*/  IADD3 R4, R0, 0xd9, RZ ;  /* 0x000000d900047810 */ /* 0x000fe40007ffe0ff */
[----:B-----5:R-:W-:Y:S02]  /*11000*/  FSEL R207, R91, -INF , !P6 ;  /* 0xff8000005bcf7808 */ /* 0x020fe40007000000 */
[----:B---3--:R-:W-:Y:S02]  /*11010*/  FSEL R208, R90, -INF , !P1 ;  /* 0xff8000005ad07808 */ /* 0x008fe40004800000 */
[----:B------:R-:W-:Y:S01]  /*11020*/  FSEL R211, R88, -INF , !P4 ;  /* 0xff80000058d37808 */ /* 0x000fe20006000000 */
[----:B------:R-:W-:Y:S01]  /*11030*/  MUFU.TANH R14, R14 ;  /* 0x0000000e000e7308 */ /* 0x000fe20000002400 */
[----:B------:R-:W-:-:S02]  /*11040*/  ISETP.GE.AND P1, PT, R4, R7, PT ;  /* 0x000000070400720c */ /* 0x000fc40003f26270 */
[----:B------:R-:W-:Y:S02]  /*11050*/  ISETP.GE.AND P4, PT, R4, R6, PT ;  /* 0x000000060400720c */ /* 0x000fe40003f86270 */
[----:B------:R-:W-:Y:S02]  /*11060*/  IADD3 R4, R0, 0xe9, RZ ;  /* 0x000000e900047810 */ /* 0x000fe40007ffe0ff */
[----:B------:R-:W-:Y:S01]  /*11070*/  FSEL R214, R85, -INF , !P1 ;  /* 0xff80000055d67808 */ /* 0x000fe20004800000 */
[----:B------:R-:W-:Y:S01]  /*11080*/  MUFU.TANH R9, R9 ;  /* 0x0000000900097308 */ /* 0x000fe20000002400 */
[----:B--2---:R-:W-:Y:S01]  /*11090*/  LOP3.LUT R5, R79, 0xd0, R2, 0xfe, !PT ;  /* 0x000000d04f057812 */ /* 0x004fe200078efe02 */
[----:B------:R-:W-:Y:S01]  /*110a0*/  FMUL.FTZ R2, R21, c[0x0][0x2ec] ;  /* 0x0000bb0015027a20 */ /* 0x000fe20000410000 */
[----:B------:R-:W-:Y:S01]  /*110b0*/  FSEL R217, R69, -INF , !P4 ;  /* 0xff80000045d97808 */ /* 0x000fe20006000000 */
[----:B------:R-:W-:Y:S01]  /*110c0*/  IMAD.MOV.U32 R79, RZ, RZ, R210 ;  /* 0x000000ffff4f7224 */ /* 0x000fe200078e00d2 */
[----:B------:R-:W-:-:S02]  /*110d0*/  FSEL R210, R89, -INF , !P2 ;  /* 0xff80000059d27808 */ /* 0x000fc40005000000 */
[C---:B------:R-:W-:Y:S01]  /*110e0*/  ISETP.GE.AND P1, PT, R4.reuse, R7, PT ;  /* 0x000000070400720c */ /* 0x040fe20003f26270 */
[----:B------:R2:W3:Y:S01]  /*110f0*/  MUFU.TANH R15, R2 ;  /* 0x00000002000f7308 */ /* 0x0004e20000002400 */
[----:B------:R-:W-:-:S04]  /*11100*/  ISETP.GE.AND P4, PT, R4, R6, PT ;  /* 0x000000060400720c */ /* 0x000fc80003f86270 */
[----:B-1----:R-:W-:Y:S02]  /*11110*/  FSEL R248, R23, -INF , !P4 ;  /* 0xff80000017f87808 */ /* 0x002fe40006000000 */
[C---:B------:R-:W-:Y:S01]  /*11120*/  ISETP.GE.AND P4, PT, R0.reuse, R6, PT ;  /* 0x000000060000720c */ /* 0x040fe20003f86270 */
[----:B------:R-:W1:Y:S01]  /*11130*/  MUFU.TANH R22, R22 ;  /* 0x0000001600167308 */ /* 0x000e620000002400 */
[----:B--2---:R-:W-:-:S07]  /*11140*/  IADD3 R2, R0, 0xd1, RZ ;  /* 0x000000d100027810 */ /* 0x004fce0007ffe0ff */
[----:B------:R-:W2:Y:S01]  /*11150*/  MUFU.TANH R64, R64 ;  /* 0x0000004000407308 */ /* 0x000ea20000002400 */
[----:B---3--:R-:W-:Y:S02]  /*11160*/  FSEL R220, R15, -INF , !P1 ;  /* 0xff8000000fdc7808 */ /* 0x008fe40004800000 */
[C---:B------:R-:W-:Y:S02]  /*11170*/  ISETP.GE.AND P6, PT, R2.reuse, R7, PT ;  /* 0x000000070200720c */ /* 0x040fe40003fc6270 */
[----:B------:R-:W-:Y:S02]  /*11180*/  ISETP.GE.AND P2, PT, R2, R6, PT ;  /* 0x000000060200720c */ /* 0x000fe40003f46270 */
[----:B------:R-:W-:Y:S01]  /*11190*/  IADD3 R2, R0, 0xe1, RZ ;  /* 0x000000e100027810 */ /* 0x000fe20007ffe0ff */
[----:B------:R-:W3:Y:S01]  /*111a0*/  MUFU.TANH R66, R66 ;  /* 0x0000004200427308 */ /* 0x000ee20000002400 */
[----:B------:R-:W-:Y:S02]  /*111b0*/  FSEL R212, R87, -INF , !P6 ;  /* 0xff80000057d47808 */ /* 0x000fe40007000000 */
[----:B------:R-:W-:-:S02]  /*111c0*/  FSEL R215, R86, -INF , !P2 ;  /* 0xff80000056d77808 */ /* 0x000fc40005000000 */
[CC--:B------:R-:W-:Y:S02]  /*111d0*/  ISETP.GE.AND P6, PT, R2.reuse, R7.reuse, PT ;  /* 0x000000070200720c */ /* 0x0c0fe40003fc6270 */
[----:B------:R-:W-:Y:S01]  /*111e0*/  ISETP.GE.AND P2, PT, R2, R6, PT ;  /* 0x000000060200720c */ /* 0x000fe20003f46270 */
[----:B------:R-:W4:Y:S01]  /*111f0*/  MUFU.TANH R44, R44 ;  /* 0x0000002c002c7308 */ /* 0x000f220000002400 */
[----:B------:R-:W-:Y:S02]  /*11200*/  IADD3 R2, R0, 0xf1, RZ ;  /* 0x000000f100027810 */ /* 0x000fe40007ffe0ff */
[----:B------:R-:W-:Y:S02]  /*11210*/  FSEL R218, R65, -INF , !P6 ;  /* 0xff80000041da7808 */ /* 0x000fe40007000000 */
[-C--:B------:R-:W-:Y:S02]  /*11220*/  ISETP.GE.AND P6, PT, R2, R7.reuse, PT ;  /* 0x000000070200720c */ /* 0x080fe40003fc6270 */
[C---:B------:R-:W-:Y:S01]  /*11230*/  ISETP.GE.AND P1, PT, R0.reuse, R7, PT ;  /* 0x000000070000720c */ /* 0x040fe20003f26270 */
[----:B------:R-:W5:Y:S01]  /*11240*/  MUFU.TANH R32, R32 ;  /* 0x0000002000207308 */ /* 0x000f620000002400 */
[----:B------:R-:W-:-:S02]  /*11250*/  IADD3 R0, R0, 0xf9, RZ ;  /* 0x000000f900007810 */ /* 0x000fc40007ffe0ff */
[----:B------:R-:W-:Y:S02]  /*11260*/  FSEL R222, R59, -INF , !P2 ;  /* 0xff8000003bde7808 */ /* 0x000fe40005000000 */
[-C--:B------:R-:W-:Y:S01]  /*11270*/  ISETP.GE.AND P2, PT, R2, R6.reuse, PT ;  /* 0x000000060200720c */ /* 0x080fe20003f46270 */
[----:B------:R-:W-:Y:S01]  /*11280*/  FMUL.FTZ R2, R11, c[0x0][0x2ec] ;  /* 0x0000bb000b027a20 */ /* 0x000fe20000410000 */
[----:B------:R-:W-:Y:S01]  /*11290*/  FSEL R249, R17, -INF , !P6 ;  /* 0xff80000011f97808 */ /* 0x000fe20007000000 */
[----:B------:R-:W1:Y:S01]  /*112a0*/  MUFU.TANH R34, R34 ;  /* 0x0000002200227308 */ /* 0x000e620000002400 */
[----:B------:R-:W-:Y:S01]  /*112b0*/  FSEL R59, R80, -INF , !P1 ;  /* 0xff800000503b7808 */ /* 0x000fe20004800000 */
[----:B------:R-:W-:Y:S01]  /*112c0*/  IMAD.MOV.U32 R80, RZ, RZ, R79 ;  /* 0x000000ffff507224 */ /* 0x000fe200078e004f */
[-C--:B------:R-:W-:Y:S01]  /*112d0*/  ISETP.GE.AND P6, PT, R0, R7.reuse, PT ;  /* 0x000000070000720c */ /* 0x080fe20003fc6270 */
[----:B------:R-:W-:Y:S01]  /*112e0*/  IMAD.MOV.U32 R79, RZ, RZ, R77 ;  /* 0x000000ffff4f7224 */ /* 0x000fe200078e004d */
[----:B------:R-:W-:Y:S01]  /*112f0*/  FSEL R252, R14, -INF , !P2 ;  /* 0xff8000000efc7808 */ /* 0x000fe20005000000 */
[----:B------:R-:W-:Y:S01]  /*11300*/  IMAD.MOV.U32 R77, RZ, RZ, R250 ;  /* 0x000000ffff4d7224 */ /* 0x000fe200078e00fa */
[C---:B------:R-:W-:Y:S01]  /*11310*/  ISETP.GE.AND P1, PT, R53.reuse, R6, PT ;  /* 0x000000063500720c */ /* 0x040fe20003f26270 */
[----:B------:R-:W1:Y:S01]  /*11320*/  MUFU.TANH R24, R24 ;  /* 0x0000001800187308 */ /* 0x000e620000002400 */
[----:B------:R-:W-:-:S02]  /*11330*/  ISETP.GE.AND P2, PT, R53, R7, PT ;  /* 0x000000073500720c */ /* 0x000fc40003f46270 */
[----:B------:R-:W-:Y:S02]  /*11340*/  FSEL R250, R9, -INF , !P6 ;  /* 0xff80000009fa7808 */ /* 0x000fe40007000000 */
[----:B------:R-:W-:Y:S02]  /*11350*/  FSEL R53, R81, -INF , !P4 ;  /* 0xff80000051357808 */ /* 0x000fe40006000000 */
[C---:B------:R-:W-:Y:S01]  /*11360*/  ISETP.GE.AND P6, PT, R52.reuse, R7, PT ;  /* 0x000000073400720c */ /* 0x040fe20003fc6270 */
[----:B------:R-:W1:Y:S01]  /*11370*/  MUFU.TANH R26, R26 ;  /* 0x0000001a001a7308 */ /* 0x000e620000002400 */
[----:B------:R-:W-:Y:S02]  /*11380*/  ISETP.GE.AND P4, PT, R52, R6, PT ;  /* 0x000000063400720c */ /* 0x000fe40003f86270 */
[----:B------:R-:W-:Y:S02]  /*11390*/  FSEL R52, R80, -INF , !P5 ;  /* 0xff80000050347808 */ /* 0x000fe40006800000 */
[----:B------:R-:W-:-:S02]  /*113a0*/  FSEL R65, R79, -INF , !P3 ;  /* 0xff8000004f417808 */ /* 0x000fc40005800000 */
[----:B------:R-:W-:Y:S01]  /*113b0*/  FSEL R67, R67, -INF , !P1 ;  /* 0xff80000043437808 */ /* 0x000fe20004800000 */
[----:B------:R-:W1:Y:S01]  /*113c0*/  MUFU.TANH R20, R20 ;  /* 0x0000001400147308 */ /* 0x000e620000002400 */
[CC--:B------:R-:W-:Y:S02]  /*113d0*/  ISETP.GE.AND P5, PT, R51.reuse, R7.reuse, PT ;  /* 0x000000073300720c */ /* 0x0c0fe40003fa6270 */
[-C--:B------:R-:W-:Y:S02]  /*113e0*/  ISETP.GE.AND P3, PT, R51, R6.reuse, PT ;  /* 0x000000063300720c */ /* 0x080fe40003f66270 */
[C---:B------:R-:W-:Y:S02]  /*113f0*/  ISETP.GE.AND P1, PT, R50.reuse, R6, PT ;  /* 0x000000063200720c */ /* 0x040fe40003f26270 */
[----:B------:R-:W-:Y:S01]  /*11400*/  FSEL R51, R77, -INF , !P2 ;  /* 0xff8000004d337808 */ /* 0x000fe20005000000 */
[----:B------:R-:W1:Y:S01]  /*11410*/  MUFU.TANH R16, R16 ;  /* 0x0000001000107308 */ /* 0x000e620000002400 */
[----:B------:R-:W-:Y:S01]  /*11420*/  BAR.SYNC.DEFER_BLOCKING 0x0 ;  /* 0x0000000000007b1d */ /* 0x000fe20000010000 */
[----:B------:R-:W-:-:S02]  /*11430*/  ISETP.GE.AND P2, PT, R50, R7, PT ;  /* 0x000000073200720c */ /* 0x000fc40003f46270 */
[----:B------:R-:W-:Y:S02]  /*11440*/  FSEL R50, R75, -INF , !P6 ;  /* 0xff8000004b327808 */ /* 0x000fe40007000000 */
[----:B------:R-:W-:Y:S02]  /*11450*/  FSEL R75, R110, -INF , !P1 ;  /* 0xff8000006e4b7808 */ /* 0x000fe40004800000 */
[-C--:B------:R-:W-:Y:S01]  /*11460*/  ISETP.GE.AND P1, PT, R47, R6.reuse, PT ;  /* 0x000000062f00720c */ /* 0x080fe20003f26270 */
[----:B------:R-:W1:Y:S01]  /*11470*/  MUFU.TANH R18, R18 ;  /* 0x0000001200127308 */ /* 0x000e620000002400 */
[----:B------:R-:W-:Y:S02]  /*11480*/  FSEL R69, R73, -INF , !P4 ;  /* 0xff80000049457808 */ /* 0x000fe40006000000 */
[----:B------:R-:W-:Y:S02]  /*11490*/  FSEL R73, R108, -INF , !P3 ;  /* 0xff8000006c497808 */ /* 0x000fe40005800000 */
[----:B------:R-:W-:-:S02]  /*114a0*/  ISETP.GE.AND P3, PT, R48, R6, PT ;  /* 0x000000063000720c */ /* 0x000fc40003f66270 */
[----:B------:R-:W-:Y:S01]  /*114b0*/  FSEL R84, R100, -INF , !P1 ;  /* 0xff80000064547808 */ /* 0x000fe20004800000 */
[----:B------:R-:W1:Y:S01]  /*114c0*/  MUFU.TANH R8, R8 ;  /* 0x0000000800087308 */ /* 0x000e620000002400 */
[-C--:B------:R-:W-:Y:S02]  /*114d0*/  ISETP.GE.AND P1, PT, R42, R6.reuse, PT ;  /* 0x000000062a00720c */ /* 0x080fe40003f26270 */
[C---:B------:R-:W-:Y:S02]  /*114e0*/  ISETP.GE.AND P6, PT, R49.reuse, R7, PT ;  /* 0x000000073100720c */ /* 0x040fe40003fc6270 */
[----:B------:R-:W-:Y:S02]  /*114f0*/  ISETP.GE.AND P4, PT, R49, R6, PT ;  /* 0x000000063100720c */ /* 0x000fe40003f86270 */
[----:B------:R-:W-:Y:S01]  /*11500*/  FSEL R81, R106, -INF , !P3 ;  /* 0xff8000006a517808 */ /* 0x000fe20005800000 */
[----:B------:R-:W1:Y:S01]  /*11510*/  MUFU.TANH R10, R10 ;  /* 0x0000000a000a7308 */ /* 0x000e620000002400 */
[----:B------:R-:W-:-:S02]  /*11520*/  FSEL R49, R71, -INF , !P5 ;  /* 0xff80000047317808 */ /* 0x000fc40006800000 */
[-C--:B------:R-:W-:Y:S02]  /*11530*/  ISETP.GE.AND P3, PT, R43, R6.reuse, PT ;  /* 0x000000062b00720c */ /* 0x080fe40003f66270 */
[----:B------:R-:W-:Y:S02]  /*11540*/  FSEL R89, R98, -INF , !P1 ;  /* 0xff80000062597808 */ /* 0x000fe40004800000 */
[----:B------:R-:W-:Y:S01]  /*11550*/  FSEL R71, R109, -INF , !P2 ;  /* 0xff8000006d477808 */ /* 0x000fe20005000000 */
[----:B------:R-:W1:Y:S01]  /*11560*/  MUFU.TANH R2, R2 ;  /* 0x0000000200027308 */ /* 0x000e620000002400 */
[----:B------:R-:W-:Y:S02]  /*11570*/  ISETP.GE.AND P1, PT, R39, R6, PT ;  /* 0x000000062700720c */ /* 0x000fe40003f26270 */
[-C--:B------:R-:W-:Y:S02]  /*11580*/  ISETP.GE.AND P5, PT, R48, R7.reuse, PT ;  /* 0x000000073000720c */ /* 0x080fe40003fa6270 */
[----:B------:R-:W-:-:S02]  /*11590*/  ISETP.GE.AND P2, PT, R47, R7, PT ;  /* 0x000000072f00720c */ /* 0x000fc40003f46270 */
[----:B------:R-:W-:Y:S02]  /*115a0*/  FSEL R77, R111, -INF , !P6 ;  /* 0xff8000006f4d7808 */ /* 0x000fe40007000000 */
[----:B------:R-:W-:Y:S02]  /*115b0*/  FSEL R80, R104, -INF , !P4 ;  /* 0xff80000068507808 */ /* 0x000fe40006000000 */
[----:B------:R-:W-:Y:S02]  /*115c0*/  FSEL R88, R96, -INF , !P3 ;  /* 0xff80000060587808 */ /* 0x000fe40005800000 */
[C---:B------:R-:W-:Y:S02]  /*115d0*/  ISETP.GE.AND P6, PT, R45.reuse, R7, PT ;  /* 0x000000072d00720c */ /* 0x040fe40003fc6270 */
[----:B------:R-:W-:Y:S02]  /*115e0*/  ISETP.GE.AND P4, PT, R45, R6, PT ;  /* 0x000000062d00720c */ /* 0x000fe40003f86270 */
[----:B------:R-:W-:-:S02]  /*115f0*/  FSEL R96, R219, -INF , !P1 ;  /* 0xff800000db607808 */ /* 0x000fc40004800000 */
[----:B------:R-:W-:Y:S02]  /*11600*/  FSEL R79, R105, -INF , !P5 ;  /* 0xff800000694f7808 */ /* 0x000fe40006800000 */
[----:B------:R-:W-:Y:S02]  /*11610*/  FSEL R82, R107, -INF , !P2 ;  /* 0xff8000006b527808 */ /* 0x000fe40005000000 */
[----:B------:R-:W-:Y:S02]  /*11620*/  ISETP.GE.AND P1, PT, R35, R6, PT ;  /* 0x000000062300720c */ /* 0x000fe40003f26270 */
[-C--:B------:R-:W-:Y:S02]  /*11630*/  ISETP.GE.AND P5, PT, R43, R7.reuse, PT ;  /* 0x000000072b00720c */ /* 0x080fe40003fa6270 */
[----:B------:R-:W-:Y:S02]  /*11640*/  ISETP.GE.AND P2, PT, R42, R7, PT ;  /* 0x000000072a00720c */ /* 0x000fe40003f46270 */
[----:B------:R-:W-:-:S02]  /*11650*/  FSEL R83, R101, -INF , !P6 ;  /* 0xff80000065537808 */ /* 0x000fc40007000000 */
[----:B------:R-:W-:Y:S02]  /*11660*/  FSEL R85, R102, -INF , !P4 ;  /* 0xff80000066557808 */ /* 0x000fe40006000000 */
[-C--:B------:R-:W-:Y:S02]  /*11670*/  ISETP.GE.AND P4, PT, R41, R6.reuse, PT ;  /* 0x000000062900720c */ /* 0x080fe40003f86270 */
[----:B------:R-:W-:Y:S02]  /*11680*/  FSEL R101, R197, -INF , !P1 ;  /* 0xff800000c5657808 */ /* 0x000fe40004800000 */
[----:B------:R-:W-:Y:S02]  /*11690*/  FSEL R86, R103, -INF , !P5 ;  /* 0xff80000067567808 */ /* 0x000fe40006800000 */
[----:B------:R-:W-:Y:S02]  /*116a0*/  FSEL R87, R97, -INF , !P2 ;  /* 0xff80000061577808 */ /* 0x000fe40005000000 */
[----:B------:R-:W-:-:S02]  /*116b0*/  ISETP.GE.AND P1, PT, R30, R6, PT ;  /* 0x000000061e00720c */ /* 0x000fc40003f26270 */
[-C--:B------:R-:W-:Y:S02]  /*116c0*/  ISETP.GE.AND P6, PT, R41, R7.reuse, PT ;  /* 0x000000072900720c */ /* 0x080fe40003fc6270 */
[CC--:B------:R-:W-:Y:S02]  /*116d0*/  ISETP.GE.AND P5, PT, R40.reuse, R7.reuse, PT ;  /* 0x000000072800720c */ /* 0x0c0fe40003fa6270 */
[-C--:B------:R-:W-:Y:S02]  /*116e0*/  ISETP.GE.AND P3, PT, R40, R6.reuse, PT ;  /* 0x000000062800720c */ /* 0x080fe40003f66270 */
[----:B------:R-:W-:Y:S02]  /*116f0*/  ISETP.GE.AND P2, PT, R39, R7, PT ;  /* 0x000000072700720c */ /* 0x000fe40003f46270 */
[----:B------:R-:W-:Y:S01]  /*11700*/  FSEL R92, R245, -INF , !P4 ;  /* 0xff800000f55c7808 */ /* 0x000fe20006000000 */
[----:B------:R-:W-:Y:S01]  /*11710*/  IMAD.MOV.U32 R245, RZ, RZ, R247 ;  /* 0x000000fffff57224 */ /* 0x000fe200078e00f7 */
[----:B------:R-:W-:-:S02]  /*11720*/  ISETP.GE.AND P4, PT, R38, R6, PT ;  /* 0x000000062600720c */ /* 0x000fc40003f86270 */
[----:B------:R-:W-:Y:S02]  /*11730*/  FSEL R173, R173, -INF , !P1 ;  /* 0xff800000adad7808 */ /* 0x000fe40004800000 */
[----:B------:R-:W-:Y:S02]  /*11740*/  FSEL R90, R99, -INF , !P6 ;  /* 0xff800000635a7808 */ /* 0x000fe40007000000 */
        /* <DEDUP_REMOVED lines=8> */
[----:B------:R-:W-:Y:S02]  /*117d0*/  FSEL R97, R213, -INF , !P4 ;  /* 0xff800000d5617808 */ /* 0x000fe40006000000 */
        /* <DEDUP_REMOVED lines=9> */
[----:B------:R-:W-:Y:S02]  /*11870*/  ISETP.GE.AND P3, PT, R31, R6, PT ;  /* 0x000000061f00720c */ /* 0x000fe40003f66270 */
[----:B------:R-:W-:Y:S02]  /*11880*/  ISETP.GE.AND P2, PT, R30, R7, PT ;  /* 0x000000071e00720c */ /* 0x000fe40003f46270 */
[----:B------:R-:W-:Y:S02]  /*11890*/  FSEL R104, R189, -INF , !P4 ;  /* 0xff800000bd687808 */ /* 0x000fe40006000000 */
[----:B------:R-:W-:-:S02]  /*118a0*/  FSEL R189, R46, -INF , !P1 ;  /* 0xff8000002ebd7808 */ /* 0x000fc40004800000 */
[----:B------:R-:W-:Y:S02]  /*118b0*/  FSEL R102, R190, -INF , !P6 ;  /* 0xff800000be667808 */ /* 0x000fe40007000000 */
[----:B------:R-:W-:Y:S02]  /*118c0*/  FSEL R103, R187, -INF , !P5 ;  /* 0xff800000bb677808 */ /* 0x000fe40006800000 */
[----:B------:R-:W-:Y:S02]  /*118d0*/  FSEL R183, R183, -INF , !P3 ;  /* 0xff800000b7b77808 */ /* 0x000fe40005800000 */
[----:B------:R-:W-:Y:S02]  /*118e0*/  FSEL R178, R178, -INF , !P2 ;  /* 0xff800000b2b27808 */ /* 0x000fe40005000000 */
[----:B------:R-:W-:Y:S02]  /*118f0*/  ISETP.GE.AND P1, PT, R27, R6, PT ;  /* 0x000000061b00720c */ /* 0x000fe40003f26270 */
[----:B------:R-:W-:-:S02]  /*11900*/  ISETP.GE.AND P6, PT, R29, R7, PT ;  /* 0x000000071d00720c */ /* 0x000fc40003fc6270 */
[-C--:B------:R-:W-:Y:S02]  /*11910*/  ISETP.GE.AND P4, PT, R29, R6.reuse, PT ;  /* 0x000000061d00720c */ /* 0x080fe40003f86270 */
[CC--:B------:R-:W-:Y:S02]  /*11920*/  ISETP.GE.AND P5, PT, R28.reuse, R7.reuse, PT ;  /* 0x000000071c00720c */ /* 0x0c0fe40003fa6270 */
[----:B------:R-:W-:Y:S02]  /*11930*/  ISETP.GE.AND P3, PT, R28, R6, PT ;  /* 0x000000061c00720c */ /* 0x000fe40003f66270 */
[----:B------:R-:W-:Y:S02]  /*11940*/  ISETP.GE.AND P2, PT, R25, R7, PT ;  /* 0x000000071900720c */ /* 0x000fe40003f46270 */
[----:B-1----:R-:W-:Y:S02]  /*11950*/  FSEL R209, R22, -INF , !P1 ;  /* 0xff80000016d17808 */ /* 0x002fe40004800000 */
[----:B------:R-:W-:-:S02]  /*11960*/  FSEL R129, R129, -INF , !P6 ;  /* 0xff80000081817808 */ /* 0x000fc40007000000 */
[----:B------:R-:W-:Y:S02]  /*11970*/  FSEL R105, R54, -INF , !P4 ;  /* 0xff80000036697808 */ /* 0x000fe40006000000 */
[----:B------:R-:W-:Y:S02]  /*11980*/  FSEL R106, R76, -INF , !P5 ;  /* 0xff8000004c6a7808 */ /* 0x000fe40006800000 */
[----:B------:R-:W-:Y:S02]  /*11990*/  FSEL R107, R78, -INF , !P3 ;  /* 0xff8000004e6b7808 */ /* 0x000fe40005800000 */
[----:B------:R-:W-:Y:S02]  /*119a0*/  FSEL R72, R72, -INF , !P2 ;  /* 0xff80000048487808 */ /* 0x000fe40005000000 */
[----:B------:R-:W-:Y:S02]  /*119b0*/  PLOP3.LUT P1, PT, PT, PT, UP0, 0x80, 0x0 ;  /* 0x000000000000781c */ /* 0x000fe40003f2f008 */
[----:B------:R-:W-:-:S02]  /*119c0*/  ISETP.GE.AND P6, PT, R13, R7, PT ;  /* 0x000000070d00720c */ /* 0x000fc40003fc6270 */
[-C--:B------:R-:W-:Y:S02]  /*119d0*/  ISETP.GE.AND P4, PT, R13, R6.reuse, PT ;  /* 0x000000060d00720c */ /* 0x080fe40003f86270 */
[CC--:B------:R-:W-:Y:S02]  /*119e0*/  ISETP.GE.AND P5, PT, R12.reuse, R7.reuse, PT ;  /* 0x000000070c00720c */ /* 0x0c0fe40003fa6270 */
[----:B------:R-:W-:Y:S02]  /*119f0*/  ISETP.GE.AND P3, PT, R12, R6, PT ;  /* 0x000000060c00720c */ /* 0x000fe40003f66270 */
[----:B------:R-:W-:Y:S02]  /*11a00*/  ISETP.GE.AND P2, PT, R5, R7, PT ;  /* 0x000000070500720c */ /* 0x000fe40003f46270 */
[----:B------:R-:W-:Y:S02]  /*11a10*/  FSEL R108, R68, -INF , !P6 ;  /* 0xff800000446c7808 */ /* 0x000fe40007000000 */
[----:B------:R-:W-:-:S02]  /*11a20*/  FSEL R110, R70, -INF , !P4 ;  /* 0xff800000466e7808 */ /* 0x000fc40006000000 */
[----:B--2---:R-:W-:Y:S02]  /*11a30*/  FSEL R109, R64, -INF , !P5 ;  /* 0xff800000406d7808 */ /* 0x004fe40006800000 */
[----:B---3--:R-:W-:Y:S02]  /*11a40*/  FSEL R111, R66, -INF , !P3 ;  /* 0xff800000426f7808 */ /* 0x008fe40005800000 */
[----:B----4-:R-:W-:Y:S02]  /*11a50*/  FSEL R114, R44, -INF , !P2 ;  /* 0xff8000002c727808 */ /* 0x010fe40005000000 */
[CC--:B------:R-:W-:Y:S02]  /*11a60*/  ISETP.GE.AND P6, PT, R55.reuse, R7.reuse, PT ;  /* 0x000000073700720c */ /* 0x0c0fe40003fc6270 */
[----:B------:R-:W-:Y:S02]  /*11a70*/  ISETP.GE.AND P4, PT, R55, R6, PT ;  /* 0x000000063700720c */ /* 0x000fe40003f86270 */
[----:B------:R-:W-:-:S02]  /*11a80*/  ISETP.GE.AND P5, PT, R56, R7, PT ;  /* 0x000000073800720c */ /* 0x000fc40003fa6270 */
[----:B------:R-:W-:Y:S02]  /*11a90*/  ISETP.GE.AND P3, PT, R56, R6, PT ;  /* 0x000000063800720c */ /* 0x000fe40003f66270 */
[----:B------:R-:W-:Y:S02]  /*11aa0*/  ISETP.GE.AND P2, PT, R27, R7, PT ;  /* 0x000000071b00720c */ /* 0x000fe40003f46270 */
[----:B-----5:R-:W-:Y:S02]  /*11ab0*/  FSEL R187, R32, -INF , !P6 ;  /* 0xff80000020bb7808 */ /* 0x020fe40007000000 */
[----:B------:R-:W-:Y:S02]  /*11ac0*/  FSEL R190, R34, -INF , !P4 ;  /* 0xff80000022be7808 */ /* 0x000fe40006000000 */
[----:B------:R-:W-:Y:S02]  /*11ad0*/  FSEL R197, R24, -INF , !P5 ;  /* 0xff80000018c57808 */ /* 0x000fe40006800000 */
[----:B------:R-:W-:-:S02]  /*11ae0*/  FSEL R202, R26, -INF , !P3 ;  /* 0xff8000001aca7808 */ /* 0x000fc40005800000 */
[----:B------:R-:W-:Y:S02]  /*11af0*/  FSEL R199, R20, -INF , !P2 ;  /* 0xff80000014c77808 */ /* 0x000fe40005000000 */
[CC--:B------:R-:W-:Y:S02]  /*11b00*/  ISETP.GE.AND P6, PT, R57.reuse, R7.reuse, PT ;  /* 0x000000073900720c */ /* 0x0c0fe40003fc6270 */
[-C--:B------:R-:W-:Y:S02]  /*11b10*/  ISETP.GE.AND P4, PT, R57, R6.reuse, PT ;  /* 0x000000063900720c */ /* 0x080fe40003f86270 */
[C---:B------:R-:W-:Y:S02]  /*11b20*/  ISETP.GE.AND P5, PT, R58.reuse, R7, PT ;  /* 0x000000073a00720c */ /* 0x040fe40003fa6270 */
[-C--:B------:R-:W-:Y:S02]  /*11b30*/  ISETP.GE.AND P3, PT, R58, R6.reuse, PT ;  /* 0x000000063a00720c */ /* 0x080fe40003f66270 */
        /* <DEDUP_REMOVED lines=83> */
.L_x_1634:
[----:B------:R-:W-:-:S04]  /*12070*/  LEA R0, -R54, RZ, 0x8 ;  /* 0x000000ff36007211 */ /* 0x000fc800078e41ff */
[----:B------:R-:W-:Y:S02]  /*12080*/  SHF.R.S32.HI R2, RZ, 0x1f, R0 ;  /* 0x0000001fff027819 */ /* 0x000fe40000011400 */
.L_x_1635:
[--C-:B------:R-:W-:Y:S01]  /*12090*/  @!P0 IMAD.MOV.U32 R4, RZ, RZ, R60.reuse ;  /* 0x000000ffff048224 */ /* 0x100fe200078e003c */
[--C-:B------:R-:W-:Y:S01]  /*120a0*/  @!P0 IADD3 R8, P3, P2, R0, UR23, R60.reuse ;  /* 0x0000001700088c10 */ /* 0x100fe2000fa7e03c */
[--C-:B------:R-:W-:Y:S01]  /*120b0*/  @!P0 IMAD.MOV.U32 R5, RZ, RZ, R63.reuse ;  /* 0x000000ffff058224 */ /* 0x100fe200078e003f */
[----:B------:R1:W-:Y:S01]  /*120c0*/  @P0 STS.128 [R244+0x2000], RZ ;  /* 0x002000fff4000388 */ /* 0x0003e20000000c00 */
[----:B------:R-:W-:Y:S01]  /*120d0*/  @!P0 IMAD.MOV.U32 R10, RZ, RZ, R60 ;  /* 0x000000ffff0a8224 */ /* 0x000fe200078e003c */
[----:B------:R-:W-:Y:S01]  /*120e0*/  @!P0 LEA R34, P4, R8, c[0x0][0x168], 0x1 ;  /* 0x00005a0008228a11 */ /* 0x000fe200078808ff */
[----:B------:R-:W-:Y:S01]  /*120f0*/  @!P0 IMAD.MOV.U32 R11, RZ, RZ, R63 ;  /* 0x000000ffff0b8224 */ /* 0x000fe200078e003f */
[----:B------:R-:W-:Y:S01]  /*12100*/  BSSY B0, `(.L_x_1636) ;  /* 0x00000c8000007945 */ /* 0x000fe20003800000 */
[----:B------:R-:W-:-:S04]  /*12110*/  @!P0 IMAD.WIDE.U32 R6, R54, 0x30, R4 ;  /* 0x0000003036068825 */ /* 0x000fc800078e0004 */
[----:B------:R-:W-:Y:S02]  /*12120*/  @!P0 IMAD.MOV.U32 R12, RZ, RZ, c[0x0][0x19c] ;  /* 0x00006700ff0c8624 */ /* 0x000fe400078e00ff */
[----:B------:R-:W-:Y:S02]  /*12130*/  @!P0 IMAD.MOV.U32 R9, RZ, RZ, c[0x0][0x19c] ;  /* 0x00006700ff098624 */ /* 0x000fe400078e00ff */
[----:B------:R-:W-:Y:S01]  /*12140*/  @!P0 IMAD.WIDE.U32 R4, R54, 0x50, R10 ;  /* 0x0000005036048825 */ /* 0x000fe200078e000a */
[----:B------:R-:W-:Y:S02]  /*12150*/  @!P0 IADD3.X R10, R2, UR22, R63, P3, P2 ;  /* 0x00000016020a8c10 */ /* 0x000fe40009fe443f */
[----:B------:R-:W-:Y:S01]  /*12160*/  @!P0 IADD3 R18, P3, R0, R6, RZ ;  /* 0x0000000600128210 */ /* 0x000fe20007f7e0ff */
[----:B------:R-:W-:Y:S01]  /*12170*/  @!P0 IMAD R12, R12, 0x30, RZ ;  /* 0x000000300c0c8824 */ /* 0x000fe200078e02ff */
[----:B------:R-:W-:Y:S01]  /*12180*/  @!P0 IADD3 R21, P2, R0, R4, RZ ;  /* 0x0000000400158210 */ /* 0x000fe20007f5e0ff */
[----:B------:R-:W-:Y:S01]  /*12190*/  @!P0 IMAD R9, R9, 0x50, RZ ;  /* 0x0000005009098824 */ /* 0x000fe200078e02ff */
[----:B------:R-:W-:Y:S01]  /*121a0*/  @!P0 LEA.HI.X R35, R8, c[0x0][0x16c], R10, 0x1, P4 ;  /* 0x00005b0008238a11 */ /* 0x000fe200020f0c0a */
[--C-:B------:R-:W-:Y:S01]  /*121b0*/  @!P0 IMAD.MOV.U32 R4, RZ, RZ, R60.reuse ;  /* 0x000000ffff048224 */ /* 0x100fe200078e003c */
[C---:B------:R-:W-:Y:S01]  /*121c0*/  @!P0 IADD3.X R23, R2.reuse, R12, R7, P3, !PT ;  /* 0x0000000c02178210 */ /* 0x040fe20001ffe407 */
[----:B------:R-:W-:Y:S01]  /*121d0*/  @!P0 IMAD.MOV.U32 R6, RZ, RZ, R60 ;  /* 0x000000ffff068224 */ /* 0x000fe200078e003c */
[----:B------:R-:W-:Y:S01]  /*121e0*/  @!P0 IADD3.X R48, R2, R9, R5, P2, !PT ;  /* 0x0000000902308210 */ /* 0x000fe200017fe405 */
[----:B------:R-:W-:-:S02]  /*121f0*/  @!P0 IMAD.MOV.U32 R5, RZ, RZ, R63 ;  /* 0x000000ffff058224 */ /* 0x000fc400078e003f */
[--C-:B------:R-:W-:Y:S02]  /*12200*/  @!P0 IMAD.MOV.U32 R7, RZ, RZ, R63.reuse ;  /* 0x000000ffff078224 */ /* 0x100fe400078e003f */
[--C-:B------:R-:W-:Y:S02]  /*12210*/  @!P0 IMAD.MOV.U32 R12, RZ, RZ, R60.reuse ;  /* 0x000000ffff0c8224 */ /* 0x100fe400078e003c */
[--C-:B------:R-:W-:Y:S02]  /*12220*/  @!P0 IMAD.MOV.U32 R13, RZ, RZ, R63.reuse ;  /* 0x000000ffff0d8224 */ /* 0x100fe400078e003f */
[----:B------:R-:W-:Y:S02]  /*12230*/  @!P0 IMAD.MOV.U32 R14, RZ, RZ, R60 ;  /* 0x000000ffff0e8224 */ /* 0x000fe400078e003c */
[----:B------:R-:W-:Y:S02]  /*12240*/  @!P0 IMAD.MOV.U32 R15, RZ, RZ, R63 ;  /* 0x000000ffff0f8224 */ /* 0x000fe400078e003f */
[----:B------:R-:W-:-:S04]  /*12250*/  @!P0 IMAD.WIDE.U32 R10, R54, 0x60, R4 ;  /* 0x00000060360a8825 */ /* 0x000fc800078e0004 */
[----:B------:R-:W-:-:S04]  /*12260*/  @!P0 IMAD.WIDE.U32 R8, R54, 0x70, R6 ;  /* 0x0000007036088825 */ /* 0x000fc800078e0006 */
[----:B------:R-:W-:Y:S01]  /*12270*/  @!P0 IMAD.MOV.U32 R19, RZ, RZ, c[0x0][0x19c] ;  /* 0x00006700ff138624 */ /* 0x000fe200078e00ff */
[----:B------:R-:W-:Y:S01]  /*12280*/  @!P0 IADD3 R37, P4, R0, R8, RZ ;  /* 0x0000000800258210 */ /* 0x000fe20007f9e0ff */
[----:B------:R-:W-:Y:S02]  /*12290*/  @!P0 IMAD.MOV.U32 R20, RZ, RZ, c[0x0][0x19c] ;  /* 0x00006700ff148624 */ /* 0x000fe400078e00ff */
[----:B------:R-:W-:-:S04]  /*122a0*/  @!P0 IMAD.WIDE.U32 R6, R54, 0x90, R12 ;  /* 0x0000009036068825 */ /* 0x000fc800078e000c */
[----:B------:R-:W-:Y:S01]  /*122b0*/  @!P0 IMAD.WIDE.U32 R4, R54, 0xa0, R14 ;  /* 0x000000a036048825 */ /* 0x000fe200078e000e */
[----:B------:R-:W-:-:S03]  /*122c0*/  @!P0 IADD3 R38, P3, R0, R6, RZ ;  /* 0x0000000600268210 */ /* 0x000fc60007f7e0ff */
[----:B------:R-:W-:Y:S01]  /*122d0*/  @!P0 IMAD.MOV.U32 R17, RZ, RZ, c[0x0][0x19c] ;  /* 0x00006700ff118624 */ /* 0x000fe200078e00ff */
[C---:B------:R-:W-:Y:S01]  /*122e0*/  @!P0 IADD3 R39, P2, R0.reuse, R4, RZ ;  /* 0x0000000400278210 */ /* 0x040fe20007f5e0ff */
[----:B------:R-:W-:Y:S02]  /*122f0*/  @!P0 IMAD.MOV.U32 R16, RZ, RZ, c[0x0][0x19c] ;  /* 0x00006700ff108624 */ /* 0x000fe400078e00ff */
[----:B------:R-:W-:Y:S01]  /*12300*/  @!P0 IMAD R13, R19, 0x90, RZ ;  /* 0x00000090130d8824 */ /* 0x000fe200078e02ff */
[----:B------:R-:W-:Y:S01]  /*12310*/  @!P0 IADD3 R19, P5, R0, R10, RZ ;  /* 0x0000000a00138210 */ /* 0x000fe20007fbe0ff */
[----:B------:R-:W-:Y:S02]  /*12320*/  @!P0 IMAD R12, R20, 0xa0, RZ ;  /* 0x000000a0140c8824 */ /* 0x000fe400078e02ff */
[----:B------:R-:W-:Y:S01]  /*12330*/  @!P0 IMAD R17, R17, 0x60, RZ ;  /* 0x0000006011118824 */ /* 0x000fe200078e02ff */
[----:B------:R-:W-:Y:S01]  /*12340*/  @!P0 IADD3.X R45, R2, R13, R7, P3, !PT ;  /* 0x0000000d022d8210 */ /* 0x000fe20001ffe407 */
        /* <DEDUP_REMOVED lines=8> */
[----:B------:R-:W-:Y:S02]  /*123d0*/  @!P0 IMAD.MOV.U32 R12, RZ, RZ, R60 ;  /* 0x000000ffff0c8224 */ /* 0x000fe400078e003c */
[----:B------:R-:W-:Y:S02]  /*123e0*/  @!P0 IMAD.MOV.U32 R13, RZ, RZ, R63 ;  /* 0x000000ffff0d8224 */ /* 0x000fe400078e003f */
[----:B------:R-:W-:Y:S02]  /*123f0*/  @!P0 IMAD.MOV.U32 R16, RZ, RZ, c[0x0][0x19c] ;  /* 0x00006700ff108624 */ /* 0x000fe400078e00ff */
[----:B------:R-:W-:-:S04]  /*12400*/  @!P0 IMAD.WIDE.U32 R10, R54, 0xb0, R4 ;  /* 0x000000b0360a8825 */ /* 0x000fc800078e0004 */
[----:B------:R-:W-:Y:S01]  /*12410*/  @!P0 IMAD.WIDE.U32 R8, R54, 0xc0, R6 ;  /* 0x000000c036088825 */ /* 0x000fe200078e0006 */
[----:B------:R-:W-:-:S03]  /*12420*/  @!P0 IADD3 R30, P5, R0, R10, RZ ;  /* 0x0000000a001e8210 */ /* 0x000fc60007fbe0ff */
[----:B------:R-:W-:Y:S01]  /*12430*/  @!P0 IMAD.MOV.U32 R17, RZ, RZ, c[0x0][0x19c] ;  /* 0x00006700ff118624 */ /* 0x000fe200078e00ff */
[----:B------:R-:W-:Y:S01]  /*12440*/  @!P0 IADD3 R31, P4, R0, R8, RZ ;  /* 0x00000008001f8210 */ /* 0x000fe20007f9e0ff */
[----:B------:R-:W-:Y:S02]  /*12450*/  @!P0 IMAD.MOV.U32 R22, RZ, RZ, c[0x0][0x19c] ;  /* 0x00006700ff168624 */ /* 0x000fe400078e00ff */
[----:B------:R-:W-:-:S04]  /*12460*/  @!P0 IMAD.WIDE.U32 R4, R54, 0xe0, R14 ;  /* 0x000000e036048825 */ /* 0x000fc800078e000e */
[----:B------:R-:W-:Y:S01]  /*12470*/  @!P0 IMAD.WIDE.U32 R6, R54, 0xd0, R12 ;  /* 0x000000d036068825 */ /* 0x000fe200078e000c */
[----:B------:R-:W-:-:S03]  /*12480*/  @!P0 IADD3 R33, P2, R0, R4, RZ ;  /* 0x0000000400218210 */ /* 0x000fc60007f5e0ff */
[----:B------:R-:W-:Y:S01]  /*12490*/  @!P0 IMAD R16, R16, 0xc0, RZ ;  /* 0x000000c010108824 */ /* 0x000fe200078e02ff */
[----:B------:R-:W-:Y:S01]  /*124a0*/  @!P0 IADD3 R32, P3, R0, R6, RZ ;  /* 0x0000000600208210 */ /* 0x000fe20007f7e0ff */
[----:B------:R-:W-:Y:S02]  /*124b0*/  @!P0 IMAD R17, R17, 0xb0, RZ ;  /* 0x000000b011118824 */ /* 0x000fe400078e02ff */
[----:B------:R-:W-:Y:S01]  /*124c0*/  @!P0 IMAD R12, R22, 0xe0, RZ ;  /* 0x000000e0160c8824 */ /* 0x000fe200078e02ff */
[----:B------:R-:W-:Y:S01]  /*124d0*/  @!P0 IADD3.X R42, R2, R16, R9, P4, !PT ;  /* 0x00000010022a8210 */ /* 0x000fe200027fe409 */
[----:B------:R-:W-:Y:S01]  /*124e0*/  @!P0 IMAD R13, R20, 0xd0, RZ ;  /* 0x000000d0140d8824 */ /* 0x000fe200078e02ff */
[C---:B------:R-:W-:Y:S01]  /*124f0*/  @!P0 IADD3.X R43, R2.reuse, R17, R11, P5, !PT ;  /* 0x00000011022b8210 */ /* 0x040fe20002ffe40b */
[----:B------:R-:W-:Y:S01]  /*12500*/  @!P0 IMAD.MOV.U32 R9, RZ, RZ, c[0x0][0x19c] ;  /* 0x00006700ff098624 */ /* 0x000fe200078e00ff */
[----:B------:R-:W-:Y:S01]  /*12510*/  @!P0 IADD3.X R40, R2, R12, R5, P2, !PT ;  /* 0x0000000c02288210 */ /* 0x000fe200017fe405 */
[----:B------:R-:W-:Y:S01]  /*12520*/  @!P0 IMAD.MOV.U32 R10, RZ, RZ, c[0x0][0x19c] ;  /* 0x00006700ff0a8624 */ /* 0x000fe200078e00ff */
[----:B------:R-:W-:Y:S01]  /*12530*/  @!P0 LEA R5, P5, R54, R60, 0x5 ;  /* 0x0000003c36058211 */ /* 0x000fe200078a28ff */
[----:B------:R-:W-:Y:S01]  /*12540*/  @!P0 IMAD.MOV.U32 R8, RZ, RZ, c[0x0][0x19c] ;  /* 0x00006700ff088624 */ /* 0x000fe200078e00ff */
[----:B------:R-:W-:-:S02]  /*12550*/  @!P0 IADD3.X R41, R2, R13, R7, P3, !PT ;  /* 0x0000000d02298210 */ /* 0x000fc40001ffe407 */
[C---:B------:R-:W-:Y:S02]  /*12560*/  @!P0 LEA R7, P3, R54.reuse, R60, 0x7 ;  /* 0x0000003c36078211 */ /* 0x040fe400078638ff */
[----:B------:R-:W-:Y:S02]  /*12570*/  @!P0 LEA.HI.X R9, R54, R63, R9, 0x5, P5 ;  /* 0x0000003f36098211 */ /* 0x000fe400028f2c09 */
[----:B------:R-:W-:Y:S02]  /*12580*/  @!P0 IADD3 R5, P5, R0, R5, RZ ;  /* 0x0000000500058210 */ /* 0x000fe40007fbe0ff */
[----:B------:R-:W-:Y:S02]  /*12590*/  @!P0 LEA.HI.X R10, R54, R63, R10, 0x7, P3 ;  /* 0x0000003f360a8211 */ /* 0x000fe400018f3c0a */
[----:B------:R-:W-:Y:S01]  /*125a0*/  LEA R246, P2, R60, c[0x0][0x168], 0x1 ;  /* 0x00005a003cf67a11 */ /* 0x000fe200078408ff */
[----:B------:R-:W-:Y:S01]  /*125b0*/  @!P0 IMAD.X R11, R2, 0x1, R9, P5 ;  /* 0x00000001020b8824 */ /* 0x000fe200028e0609 */
[----:B------:R-:W-:-:S02]  /*125c0*/  @!P0 IADD3 R7, P3, R0, R7, RZ ;  /* 0x0000000700078210 */ /* 0x000fc40007f7e0ff */
[----:B------:R-:W-:Y:S02]  /*125d0*/  @!P0 LEA R6, P4, R54, R60, 0x6 ;  /* 0x0000003c36068211 */ /* 0x000fe400078830ff */
[----:B------:R-:W-:Y:S01]  /*125e0*/  LEA.HI.X R245, R60, c[0x0][0x16c], R63, 0x1, P2 ;  /* 0x00005b003cf57a11 */ /* 0x000fe200010f0c3f */
[----:B------:R-:W-:Y:S01]  /*125f0*/  @!P0 IMAD.X R9, R2, 0x1, R10, P3 ;  /* 0x0000000102098824 */ /* 0x000fe200018e060a */
[----:B------:R-:W-:Y:S02]  /*12600*/  @!P0 LEA R28, P5, R5, c[0x0][0x168], 0x1 ;  /* 0x00005a00051c8a11 */ /* 0x000fe400078a08ff */
[----:B------:R-:W-:Y:S02]  /*12610*/  @!P0 LEA R4, P2, R0, R246, 0x1 ;  /* 0x000000f600048211 */ /* 0x000fe400078408ff */
[----:B------:R-:W-:Y:S02]  /*12620*/  @!P0 LEA.HI.X R8, R54, R63, R8, 0x6, P4 ;  /* 0x0000003f36088211 */ /* 0x000fe400020f3408 */
[----:B------:R-:W-:-:S02]  /*12630*/  @!P0 LEA R24, P3, R7, c[0x0][0x168], 0x1 ;  /* 0x00005a0007188a11 */ /* 0x000fc400078608ff */
[C---:B------:R-:W-:Y:S02]  /*12640*/  @!P0 IADD3 R6, P4, R0.reuse, R6, RZ ;  /* 0x0000000600068210 */ /* 0x040fe40007f9e0ff */
[----:B------:R-:W-:Y:S02]  /*12650*/  @!P0 LEA.HI.X R29, R5, c[0x0][0x16c], R11, 0x1, P5 ;  /* 0x00005b00051d8a11 */ /* 0x000fe400028f0c0b */
        /* <DEDUP_REMOVED lines=26> */
[C---:B------:R-:W-:Y:S02]  /*12800*/  @!P0 LEA R14, P3, R38.reuse, c[0x0][0x168], 0x1 ;  /* 0x00005a00260e8a11 */ /* 0x040fe400078608ff */
        /* <DEDUP_REMOVED lines=87> */
.L_x_1637:
[----:B------:R-:W-:Y:S05]  /*12d80*/  BSYNC B0 ;  /* 0x0000000000007941 */ /* 0x000fea0003800000 */
.L_x_1636:
[----:B------:R-:W0:Y:S01]  /*12d90*/  LDGDEPBAR ;  /* 0x00000000000079af */ /* 0x000e220000000000 */
[----:B------:R-:W-:-:S04]  /*12da0*/  LEA R246, P0, R0, R246, 0x1 ;  /* 0x000000f600f67211 */ /* 0x000fc800078008ff */
[----:B------:R-:W-:Y:S02]  /*12db0*/  LEA.HI.X R245, R0, R245, R2, 0x1, P0 ;  /* 0x000000f500f57211 */ /* 0x000fe400000f0c02 */
.L_x_1633:
[----:B------:R-:W-:Y:S01]  /*12dc0*/  FMNMX.FTZ R0, R36, R59, !PT ;  /* 0x0000003b24007209 */ /* 0x000fe20007810000 */
        /* <DEDUP_REMOVED lines=142> */
[----:B------:R-:W-:Y:S02]  /*136b0*/  MOV R113, R43 ;  /* 0x0000002b00717202 */ /* 0x000fe40000000f00 */
[----:B-1----:R-:W-:-:S04]  /*136c0*/  FMNMX.FTZ R78, R0, R5, !PT ;  /* 0x00000005004e7209 */ /* 0x002fc80007810000 */
[C---:B------:R-:W-:Y:S01]  /*136d0*/  FSETP.NEU.FTZ.AND P2, PT, R78.reuse, -INF , PT ;  /* 0xff8000004e00780b */ /* 0x040fe20003f5d000 */
[----:B------:R-:W-:-:S05]  /*136e0*/  FMUL.FTZ R2, R78, c[0x0][0x23c] ;  /* 0x00008f004e027a20 */ /* 0x000fca0000410000 */
[----:B------:R-:W-:-:S05]  /*136f0*/  FSEL R2, R2, RZ, P2 ;  /* 0x000000ff02027208 */ /* 0x000fca0001000000 */
[--C-:B------:R-:W-:Y:S01]  /*13700*/  FFMA.FTZ R0, R59, c[0x0][0x23c], -R2.reuse ;  /* 0x00008f003b007a23 */ /* 0x100fe20000010802 */
[----:B--2---:R-:W-:Y:S01]  /*13710*/  FMNMX.FTZ R76, R4, R6, !PT ;  /* 0x00000006044c7209 */ /* 0x004fe20007810000 */
[----:B------:R-:W-:Y:S02]  /*13720*/  FFMA.FTZ R4, R52, c[0x0][0x23c], -R2 ;  /* 0x00008f0034047a23 */ /* 0x000fe40000010802 */
[----:B------:R1:W-:Y:S01]  /*13730*/  MUFU.EX2 R64, R0 ;  /* 0x0000000000407308 */ /* 0x0003e20000000800 */
[----:B------:R-:W-:Y:S02]  /*13740*/  FSEL R6, R78, RZ, P2 ;  /* 0x000000ff4e067208 */ /* 0x000fe40001000000 */
[----:B------:R-:W-:-:S03]  /*13750*/  FSETP.NEU.FTZ.AND P0, PT, R76, -INF , PT ;  /* 0xff8000004c00780b */ /* 0x000fc60003f1d000 */
[----:B------:R-:W-:Y:S01]  /*13760*/  FADD.FTZ R6, R36, -R6 ;  /* 0x8000000624067221 */ /* 0x000fe20000010000 */
[----:B------:R-:W-:Y:S01]  /*13770*/  FSEL R5, R76, RZ, P0 ;  /* 0x000000ff4c057208 */ /* 0x000fe20000000000 */
[----:B------:R2:W-:Y:S02]  /*13780*/  MUFU.EX2 R40, R4 ;  /* 0x0000000400287308 */ /* 0x0005e40000000800 */
[----:B------:R-:W-:Y:S02]  /*13790*/  FMUL.FTZ R6, R6, c[0x0][0x23c] ;  /* 0x00008f0006067a20 */ /* 0x000fe40000410000 */
[----:B------:R-:W-:Y:S02]  /*137a0*/  FADD.FTZ R3, R3, -R5 ;  /* 0x8000000503037221 */ /* 0x000fe40000010000 */
[----:B-1----:R-:W-:Y:S02]  /*137b0*/  FFMA.FTZ R0, R121, c[0x0][0x23c], -R2 ;  /* 0x00008f0079007a23 */ /* 0x002fe40000010802 */
[----:B------:R-:W1:Y:S01]  /*137c0*/  MUFU.EX2 R63, R6 ;  /* 0x00000006003f7308 */ /* 0x000e620000000800 */
[----:B------:R-:W-:-:S02]  /*137d0*/  FMUL.FTZ R3, R3, c[0x0][0x23c] ;  /* 0x00008f0003037a20 */ /* 0x000fc40000410000 */
        /* <DEDUP_REMOVED lines=35> */
[----:B------:R-:W-:Y:S02]  /*13a10*/  FMUL.FTZ R159, R159, R60 ;  /* 0x0000003c9f9f7220 */ /* 0x000fe40000410000 */
[-C--:B------:R-:W-:Y:S01]  /*13a20*/  FMUL.FTZ R160, R160, R63.reuse ;  /* 0x0000003fa0a07220 */ /* 0x080fe20000410000 */
        /* <DEDUP_REMOVED lines=11> */
[----:B-1----:R-:W-:Y:S02]  /*13ae0*/  FFMA.FTZ R3, R125, c[0x0][0x23c], -R2 ;  /* 0x00008f007d037a23 */ /* 0x002fe40000010802 */
[----:B--2---:R-:W-:-:S04]  /*13af0*/  FFMA.FTZ R4, R124, c[0x0][0x23c], -R0 ;  /* 0x00008f007c047a23 */ /* 0x004fc80000010800 */
[----:B------:R1:W2:Y:S02]  /*13b00*/  MUFU.EX2 R57, R4 ;  /* 0x0000000400397308 */ /* 0x0002a40000000800 */
[----:B-1----:R-:W-:Y:S02]  /*13b10*/  F2FP.BF16.PACK_AB R4, R48, R64 ;  /* 0x000000403004723e */ /* 0x002fe400000010ff */
[----:B--2---:R-:W-:-:S07]  /*13b20*/  F2FP.BF16.PACK_AB R7, R57, R42 ;  /* 0x0000002a3907723e */ /* 0x004fce00000010ff */
[C---:B------:R-:W-:Y:S01]  /*13b30*/  HMMA.16816.F32.BF16 R24, R4.reuse, R8, R136 ;  /* 0x000000080418723c */ /* 0x040fe20000041888 */
[----:B------:R1:W-:Y:S06]  /*13b40*/  MUFU.EX2 R136, R3 ;  /* 0x0000000300887308 */ /* 0x0003ec0000000800 */
[----:B------:R-:W-:Y:S01]  /*13b50*/  MOV R137, R48 ;  /* 0x0000003000897202 */ /* 0x000fe20000000f00 */
[C---:B------:R-:W-:Y:S07]  /*13b60*/  HMMA.16816.F32.BF16 R32, R4.reuse, R20, R144 ;  /* 0x000000140420723c */ /* 0x040fee0000041890 */
[----:B------:R-:W-:Y:S01]  /*13b70*/  MOV R145, R56 ;  /* 0x0000003800917202 */ /* 0x000fe20000000f00 */
[C---:B------:R-:W-:Y:S01]  /*13b80*/  HMMA.16816.F32.BF16 R36, R4.reuse, R10, R140 ;  /* 0x0000000a0424723c */ /* 0x040fe2000004188c */
[--C-:B-1----:R-:W-:Y:S01]  /*13b90*/  FFMA.FTZ R3, R50, c[0x0][0x23c], -R2.reuse ;  /* 0x00008f0032037a23 */ /* 0x102fe20000010802 */
[----:B------:R-:W-:Y:S03]  /*13ba0*/  LDSM.16.MT88.4 R8, [R225+0xa800] ;  /* 0x00a80000e108783b */ /* 0x000fe60000004200 */
[----:B------:R1:W2:Y:S02]  /*13bb0*/  MUFU.EX2 R18, R3 ;  /* 0x0000000300127308 */ /* 0x0002a40000000800 */
[----:B------:R-:W-:Y:S01]  /*13bc0*/  MOV R142, R42 ;  /* 0x0000002a008e7202 */ /* 0x000fe20000000f00 */
[C---:B------:R-:W-:Y:S01]  /*13bd0*/  HMMA.16816.F32.BF16 R44, R4.reuse, R22, R148 ;  /* 0x00000016042c723c */ /* 0x040fe20000041894 */
[----:B------:R-:W-:Y:S07]  /*13be0*/  LDSM.16.MT88.4 R20, [R135+0xa800] ;  /* 0x00a800008714783b */ /* 0x000fee0000004200 */
[----:B------:R-:W-:Y:S01]  /*13bf0*/  HMMA.16816.F32.BF16 R52, R4, R12, R152 ;  /* 0x0000000c0434723c */ /* 0x000fe20000041898 */
[----:B-1----:R-:W-:Y:S01]  /*13c00*/  FFMA.FTZ R3, R127, c[0x0][0x23c], -R2 ;  /* 0x00008f007f037a23 */ /* 0x002fe20000010802 */
[----:B--2---:R-:W-:-:S02]  /*13c10*/  MOV R146, R18 ;  /* 0x0000001200927202 */ /* 0x004fc40000000f00 */
[----:B------:R-:W1:Y:S01]  /*13c20*/  LDSM.16.MT88.4 R16, [R225+0xa000] ;  /* 0x00a00000e110783b */ /* 0x000e620000004200 */
[----:B------:R2:W-:Y:S03]  /*13c30*/  MUFU.EX2 R140, R3 ;  /* 0x00000003008c7308 */ /* 0x0005e60000000800 */
[----:B------:R-:W-:Y:S01]  /*13c40*/  HMMA.16816.F32.BF16 R156, R4, R14, R156 ;  /* 0x0000000e049c723c */ /* 0x000fe2000004189c */
[----:B------:R-:W-:Y:S01]  /*13c50*/  MOV R127, R40 ;  /* 0x00000028007f7202 */ /* 0x000fe20000000f00 */
[----:B------:R-:W3:Y:S01]  /*13c60*/  LDSM.16.MT88.4 R12, [R224+0xa800] ;  /* 0x00a80000e00c783b */ /* 0x000ee20000004200 */
[----:B--2---:R-:W-:-:S04]  /*13c70*/  FFMA.FTZ R3, R67, c[0x0][0x23c], -R0 ;  /* 0x00008f0043037a23 */ /* 0x004fc80000010800 */
[----:B------:R2:W-:Y:S02]  /*13c80*/  MUFU.EX2 R67, R3 ;  /* 0x0000000300437308 */ /* 0x0005e40000000800 */
[--C-:B--2---:R-:W-:Y:S01]  /*13c90*/  FFMA.FTZ R3, R128, c[0x0][0x23c], -R0.reuse ;  /* 0x00008f0080037a23 */ /* 0x104fe20000010800 */
[C---:B-1----:R-:W-:Y:S05]  /*13ca0*/  HMMA.16816.F32.BF16 R160, R4.reuse, R16, R160 ;  /* 0x0000001004a0723c */ /* 0x042fea00000418a0 */
[----:B------:R1:W2:Y:S03]  /*13cb0*/  MUFU.EX2 R143, R3 ;  /* 0x00000003008f7308 */ /* 0x0002a60000000800 */
[----:B------:R-:W-:Y:S07]  /*13cc0*/  HMMA.16816.F32.BF16 R16, R4, R18, R164 ;  /* 0x000000120410723c */ /* 0x000fee00000418a4 */
[----:B------:R-:W-:Y:S01]  /*13cd0*/  F2FP.BF16.PACK_AB R4, R136, R65 ;  /* 0x000000418804723e */ /* 0x000fe200000010ff */
[----:B-1----:R-:W-:Y:S01]  /*13ce0*/  FFMA.FTZ R3, R69, c[0x0][0x23c], -R0 ;  /* 0x00008f0045037a23 */ /* 0x002fe20000010800 */
[----:B--2---:R-:W-:-:S02]  /*13cf0*/  F2FP.BF16.PACK_AB R5, R143, R67 ;  /* 0x000000438f05723e */ /* 0x004fc400000010ff */
[----:B------:R-:W-:Y:S01]  /*13d00*/  F2FP.BF16.PACK_AB R6, R140, R146 ;  /* 0x000000928c06723e */ /* 0x000fe200000010ff */
        /* <DEDUP_REMOVED lines=10> */
[----:B------:R1:W4:Y:S02]  /*13db0*/  MUFU.EX2 R123, R3 ;  /* 0x00000003007b7308 */ /* 0x0003240000000800 */
[C---:B------:R-:W-:Y:S08]  /*13dc0*/  HMMA.16816.F32.BF16 R32, R4.reuse, R28, R32 ;  /* 0x0000001c0420723c */ /* 0x040ff00000041820 */
[----:B------:R-:W-:Y:S01]  /*13dd0*/  HMMA.16816.F32.BF16 R44, R4, R30, R44 ;  /* 0x0000001e042c723c */ /* 0x000fe2000004182c */
[----:B------:R-:W5:Y:S01]  /*13de0*/  LDSM.16.MT88.4 R28, [R226+0xb000] ;  /* 0x00b00000e21c783b */ /* 0x000f620000004200 */
[----:B-1----:R-:W-:-:S06]  /*13df0*/  FFMA.FTZ R3, R71, c[0x0][0x23c], -R2 ;  /* 0x00008f0047037a23 */ /* 0x002fcc0000010802 */
[C---:B------:R-:W-:Y:S01]  /*13e00*/  HMMA.16816.F32.BF16 R160, R4.reuse, R8, R160 ;  /* 0x0000000804a0723c */ /* 0x040fe200000418a0 */
[----:B------:R1:W-:Y:S07]  /*13e10*/  MUFU.EX2 R138, R3 ;  /* 0x00000003008a7308 */ /* 0x0003ee0000000800 */
[C---:B------:R-:W-:Y:S01]  /*13e20*/  HMMA.16816.F32.BF16 R16, R4.reuse, R10, R16 ;  /* 0x0000000a0410723c */ /* 0x040fe20000041810 */
[----:B------:R-:W2:Y:S07]  /*13e30*/  LDSM.16.MT88.4 R8, [R225+0xb000] ;  /* 0x00b00000e108783b */ /* 0x000eae0000004200 */
[----:B---3--:R-:W-:Y:S01]  /*13e40*/  HMMA.16816.F32.BF16 R52, R4, R12, R52 ;  /* 0x0000000c0434723c */ /* 0x008fe20000041834 */
[----:B-1----:R-:W-:-:S04]  /*13e50*/  FFMA.FTZ R3, R133, c[0x0][0x23c], -R2 ;  /* 0x00008f0085037a23 */ /* 0x002fc80000010802 */
[----:B------:R1:W3:Y:S03]  /*13e60*/  MUFU.EX2 R50, R3 ;  /* 0x0000000300327308 */ /* 0x0002e60000000800 */
[----:B------:R-:W-:Y:S01]  /*13e70*/  HMMA.16816.F32.BF16 R68, R4, R14, R156 ;  /* 0x0000000e0444723c */ /* 0x000fe2000004189c */
[----:B------:R-:W2:Y:S06]  /*13e80*/  LDSM.16.MT88.4 R12, [R224+0xb000] ;  /* 0x00b00000e00c783b */ /* 0x000eac0000004200 */
[----:B----4-:R-:W-:Y:S01]  /*13e90*/  F2FP.BF16.PACK_AB R4, R123, R139 ;  /* 0x0000008b7b04723e */ /* 0x010fe200000010ff */
[----:B-1----:R-:W-:Y:S01]  /*13ea0*/  FFMA.FTZ R3, R73, c[0x0][0x23c], -R0 ;  /* 0x00008f0049037a23 */ /* 0x002fe20000010800 */
[----:B---3--:R-:W-:-:S03]  /*13eb0*/  MOV R73, R50 ;  /* 0x0000003200497202 */ /* 0x008fc60000000f00 */
[----:B------:R1:W-:Y:S01]  /*13ec0*/  MUFU.EX2 R125, R3 ;  /* 0x00000003007d7308 */ /* 0x0003e20000000800 */
[----:B------:R-:W-:Y:S01]  /*13ed0*/  F2FP.BF16.PACK_AB R6, R73, R138 ;  /* 0x0000008a4906723e */ /* 0x000fe200000010ff */
[----:B-1----:R-:W-:-:S06]  /*13ee0*/  FFMA.FTZ R3, R168, c[0x0][0x23c], -R0 ;  /* 0x00008f00a8037a23 */ /* 0x002fcc0000010800 */
[----:B------:R1:W3:Y:S02]  /*13ef0*/  MUFU.EX2 R124, R3 ;  /* 0x00000003007c7308 */ /* 0x0002e40000000800 */
[----:B-1----:R-:W-:Y:S01]  /*13f00*/  FFMA.FTZ R3, R75, c[0x0][0x23c], -R0 ;  /* 0x00008f004b037a23 */ /* 0x002fe20000010800 */
[----:B---3--:R-:W-:-:S05]  /*13f10*/  F2FP.BF16.PACK_AB R5, R124, R125 ;  /* 0x0000007d7c05723e */ /* 0x008fca00000010ff */
[----:B------:R1:W3:Y:S02]  /*13f20*/  MUFU.EX2 R49, R3 ;  /* 0x0000000300317308 */ /* 0x0002e40000000800 */
[----:B-1----:R-:W-:-:S06]  /*13f30*/  FFMA.FTZ R3, R170, c[0x0][0x23c], -R0 ;  /* 0x00008f00aa037a23 */ /* 0x002fcc0000010800 */
[----:B------:R1:W4:Y:S02]  /*13f40*/  MUFU.EX2 R121, R3 ;  /* 0x0000000300797308 */ /* 0x0003240000000800 */
[----:B-1----:R-:W-:Y:S01]  /*13f50*/  FFMA.FTZ R3, R77, c[0x0][0x23c], -R2 ;  /* 0x00008f004d037a23 */ /* 0x002fe20000010802 */
[----:B---3--:R-:W-:-:S05]  /*13f60*/  MOV R77, R49 ;  /* 0x00000031004d7202 */ /* 0x008fca0000000f00 */
[----:B------:R1:W3:Y:S01]  /*13f70*/  MUFU.EX2 R51, R3 ;  /* 0x0000000300337308 */ /* 0x0002e20000000800 */
[----:B----4-:R-:W-:-:S07]  /*13f80*/  F2FP.BF16.PACK_AB R7, R121, R77 ;  /* 0x0000004d7907723e */ /* 0x010fce00000010ff */
[----:B--2---:R-:W-:Y:S01]  /*13f90*/  HMMA.16816.F32.BF16 R24, R4, R20, R24 ;  /* 0x000000140418723c */ /* 0x004fe20000041818 */
[----:B-1----:R-:W-:-:S07]  /*13fa0*/  FFMA.FTZ R3, R171, c[0x0][0x23c], -R2 ;  /* 0x00008f00ab037a23 */ /* 0x002fce0000010802 */
[C---:B------:R-:W-:Y:S01]  /*13fb0*/  HMMA.16816.F32.BF16 R36, R4.reuse, R22, R36 ;  /* 0x000000160424723c */ /* 0x040fe20000041824 */
[----:B------:R-:W1:Y:S01]  /*13fc0*/  LDSM.16.MT88.4 R20, [R135+0xb800] ;  /* 0x00b800008714783b */ /* 0x000e620000004200 */
[----:B------:R2:W4:Y:S06]  /*13fd0*/  MUFU.EX2 R75, R3 ;  /* 0x00000003004b7308 */ /* 0x00052c0000000800 */
[C---:B-----5:R-:W-:Y:S08]  /*13fe0*/  HMMA.16816.F32.BF16 R32, R4.reuse, R28, R32 ;  /* 0x0000001c0420723c */ /* 0x060ff00000041820 */
[----:B------:R-:W-:Y:S01]  /*13ff0*/  HMMA.16816.F32.BF16 R44, R4, R30, R44 ;  /* 0x0000001e042c723c */ /* 0x000fe2000004182c */
[----:B------:R-:W5:Y:S01]  /*14000*/  LDSM.16.MT88.4 R28, [R226+0xb800] ;  /* 0x00b80000e21c783b */ /* 0x000f620000004200 */
[----:B--2---:R-:W-:-:S04]  /*14010*/  FFMA.FTZ R3, R79, c[0x0][0x23c], -R2 ;  /* 0x00008f004f037a23 */ /* 0x004fc80000010802 */
[----:B------:R2:W-:Y:S02]  /*14020*/  MUFU.EX2 R49, R3 ;  /* 0x0000000300317308 */ /* 0x0005e40000000800 */
[C---:B------:R-:W-:Y:S08]  /*14030*/  HMMA.16816.F32.BF16 R160, R4.reuse, R8, R160 ;  /* 0x0000000804a0723c */ /* 0x040ff000000418a0 */
[----:B------:R-:W-:Y:S01]  /*14040*/  HMMA.16816.F32.BF16 R16, R4, R10, R16 ;  /* 0x0000000a0410723c */ /* 0x000fe20000041810 */
[----:B------:R-:W1:Y:S01]  /*14050*/  LDSM.16.MT88.4 R8, [R225+0xb800] ;  /* 0x00b80000e108783b */ /* 0x000e620000004200 */
[----:B--2---:R-:W-:-:S06]  /*14060*/  FFMA.FTZ R3, R172, c[0x0][0x23c], -R2 ;  /* 0x00008f00ac037a23 */ /* 0x004fcc0000010802 */
[C---:B------:R-:W-:Y:S01]  /*14070*/  HMMA.16816.F32.BF16 R52, R4.reuse, R12, R52 ;  /* 0x0000000c0434723c */ /* 0x040fe20000041834 */
[----:B------:R2:W-:Y:S07]  /*14080*/  MUFU.EX2 R50, R3 ;  /* 0x0000000300327308 */ /* 0x0005ee0000000800 */
[----:B------:R-:W-:Y:S01]  /*14090*/  HMMA.16816.F32.BF16 R68, R4, R14, R68 ;  /* 0x0000000e0444723c */ /* 0x000fe20000041844 */
[----:B------:R-:W1:Y:S01]  /*140a0*/  LDSM.16.MT88.4 R12, [R224+0xb800] ;  /* 0x00b80000e00c783b */ /* 0x000e620000004200 */
[----:B--2---:R-:W-:Y:S01]  /*140b0*/  FFMA.FTZ R3, R80, c[0x0][0x23c], -R0 ;  /* 0x00008f0050037a23 */ /* 0x004fe20000010800 */
[----:B---3--:R-:W-:-:S03]  /*140c0*/  MOV R80, R51 ;  /* 0x0000003300507202 */ /* 0x008fc60000000f00 */
[----:B------:R2:W-:Y:S01]  /*140d0*/  MUFU.EX2 R79, R3 ;  /* 0x00000003004f7308 */ /* 0x0005e20000000800 */
[----:B----4-:R-:W-:Y:S01]  /*140e0*/  F2FP.BF16.PACK_AB R4, R75, R80 ;  /* 0x000000504b04723e */ /* 0x010fe200000010ff */
[----:B--2---:R-:W-:-:S06]  /*140f0*/  FFMA.FTZ R3, R175, c[0x0][0x23c], -R0 ;  /* 0x00008f00af037a23 */ /* 0x004fcc0000010800 */
[----:B------:R2:W3:Y:S02]  /*14100*/  MUFU.EX2 R251, R3 ;  /* 0x0000000300fb7308 */ /* 0x0004e40000000800 */
[----:B--2---:R-:W-:Y:S01]  /*14110*/  FFMA.FTZ R3, R81, c[0x0][0x23c], -R0 ;  /* 0x00008f0051037a23 */ /* 0x004fe20000010800 */
[----:B---3--:R-:W-:Y:S02]  /*14120*/  F2FP.BF16.PACK_AB R5, R251, R79 ;  /* 0x0000004ffb05723e */ /* 0x008fe400000010ff */
[----:B------:R-:W-:-:S03]  /*14130*/  MOV R81, R57 ;  /* 0x0000003900517202 */ /* 0x000fc60000000f00 */
[----:B------:R2:W-:Y:S02]  /*14140*/  MUFU.EX2 R247, R3 ;  /* 0x0000000300f77308 */ /* 0x0005e40000000800 */
[----:B--2---:R-:W-:Y:S01]  /*14150*/  FFMA.FTZ R3, R176, c[0x0][0x23c], -R0 ;  /* 0x00008f00b0037a23 */ /* 0x004fe20000010800 */
[----:B------:R-:W-:-:S05]  /*14160*/  MOV R176, R50 ;  /* 0x0000003200b07202 */ /* 0x000fca0000000f00 */
[----:B------:R2:W3:Y:S02]  /*14170*/  MUFU.EX2 R175, R3 ;  /* 0x0000000300af7308 */ /* 0x0004e40000000800 */
[----:B--2---:R-:W-:Y:S01]  /*14180*/  FFMA.FTZ R3, R82, c[0x0][0x23c], -R2 ;  /* 0x00008f0052037a23 */ /* 0x004fe20000010802 */
[----:B------:R-:W-:Y:S02]  /*14190*/  MOV R82, R49 ;  /* 0x0000003100527202 */ /* 0x000fe40000000f00 */
[----:B---3--:R-:W-:-:S03]  /*141a0*/  F2FP.BF16.PACK_AB R7, R175, R247 ;  /* 0x000000f7af07723e */ /* 0x008fc600000010ff */
[----:B------:R2:W-:Y:S01]  /*141b0*/  MUFU.EX2 R171, R3 ;  /* 0x0000000300ab7308 */ /* 0x0005e20000000800 */
[----:B------:R-:W-:-:S07]  /*141c0*/  F2FP.BF16.PACK_AB R6, R176, R82 ;  /* 0x00000052b006723e */ /* 0x000fce00000010ff */
[----:B-1----:R-:W-:Y:S01]  /*141d0*/  HMMA.16816.F32.BF16 R56, R4, R22, R36 ;  /* 0x000000160438723c */ /* 0x002fe20000041824 */
[----:B--2---:R-:W-:-:S07]  /*141e0*/  FFMA.FTZ R3, R177, c[0x0][0x23c], -R2 ;  /* 0x00008f00b1037a23 */ /* 0x004fce0000010802 */
[C---:B-----5:R-:W-:Y:S01]  /*141f0*/  HMMA.16816.F32.BF16 R40, R4.reuse, R28, R32 ;  /* 0x0000001c0428723c */ /* 0x060fe20000041820 */
[----:B------:R-:W-:Y:S01]  /*14200*/  MOV R177, R147 ;  /* 0x0000009300b17202 */ /* 0x000fe20000000f00 */
[----:B------:R1:W2:Y:S06]  /*14210*/  MUFU.EX2 R172, R3 ;  /* 0x0000000300ac7308 */ /* 0x0002ac0000000800 */
[C---:B------:R-:W-:Y:S08]  /*14220*/  HMMA.16816.F32.BF16 R36, R4.reuse, R30, R44 ;  /* 0x0000001e0424723c */ /* 0x040ff0000004182c */
[----:B------:R-:W-:Y:S01]  /*14230*/  HMMA.16816.F32.BF16 R28, R4, R8, R160 ;  /* 0x00000008041c723c */ /* 0x000fe200000418a0 */
[----:B-1----:R-:W-:Y:S01]  /*14240*/  FFMA.FTZ R3, R83, c[0x0][0x23c], -R2 ;  /* 0x00008f0053037a23 */ /* 0x002fe20000010802 */
[----:B------:R-:W-:-:S03]  /*14250*/  MOV R83, R143 ;  /* 0x0000008f00537202 */ /* 0x000fc60000000f00 */
[----:B------:R1:W-:Y:S03]  /*14260*/  MUFU.EX2 R170, R3 ;  /* 0x0000000300aa7308 */ /* 0x0003e60000000800 */
[----:B------:R-:W-:Y:S01]  /*14270*/  HMMA.16816.F32.BF16 R48, R4, R20, R24 ;  /* 0x000000140430723c */ /* 0x000fe20000041818 */
[----:B------:R-:W3:Y:S01]  /*14280*/  LDSM.16.MT88.4 R24, [R135+0xc000] ;  /* 0x00c000008718783b */ /* 0x000ee20000004200 */
[----:B------:R-:W-:-:S03]  /*14290*/  MOV R163, R139 ;  /* 0x0000008b00a37202 */ /* 0x000fc60000000f00 */
[----:B------:R-:W4:Y:S03]  /*142a0*/  LDSM.16.MT88.4 R20, [R226+0xc000] ;  /* 0x00c00000e214783b */ /* 0x000f260000004200 */
[----:B------:R-:W-:Y:S01]  /*142b0*/  HMMA.16816.F32.BF16 R32, R4, R12, R52 ;  /* 0x0000000c0420723c */ /* 0x000fe20000041834 */
[----:B-1----:R-:W-:-:S07]  /*142c0*/  FFMA.FTZ R3, R179, c[0x0][0x23c], -R2 ;  /* 0x00008f00b3037a23 */ /* 0x002fce0000010802 */
[C---:B------:R-:W-:Y:S01]  /*142d0*/  HMMA.16816.F32.BF16 R68, R4.reuse, R14, R68 ;  /* 0x0000000e0444723c */ /* 0x040fe20000041844 */
[----:B------:R-:W1:Y:S01]  /*142e0*/  LDSM.16.MT88.4 R12, [R224+0xc000] ;  /* 0x00c00000e00c783b */ /* 0x000e620000004200 */
[----:B------:R-:W-:Y:S01]  /*142f0*/  MOV R55, R145 ;  /* 0x0000009100377202 */ /* 0x000fe20000000f00 */
[----:B------:R5:W5:Y:S01]  /*14300*/  MUFU.EX2 R168, R3 ;  /* 0x0000000300a87308 */ /* 0x000b620000000800 */
[----:B------:R-:W-:Y:S02]  /*14310*/  MOV R54, R146 ;  /* 0x0000009200367202 */ /* 0x000fe40000000f00 */
[----:B------:R-:W-:Y:S02]  /*14320*/  MOV R52, R140 ;  /* 0x0000008c00347202 */ /* 0x000fe40000000f00 */
[----:B------:R-:W-:Y:S01]  /*14330*/  HMMA.16816.F32.BF16 R16, R4, R10, R16 ;  /* 0x0000000a0410723c */ /* 0x000fe20000041810 */
[----:B------:R-:W1:Y:S01]  /*14340*/  LDSM.16.MT88.4 R8, [R225+0xc000] ;  /* 0x00c00000e108783b */ /* 0x000e620000004200 */
[----:B------:R-:W-:-:S02]  /*14350*/  MOV R179, R75 ;  /* 0x0000004b00b37202 */ /* 0x000fc40000000f00 */
[----:B------:R-:W-:Y:S02]  /*14360*/  MOV R75, R136 ;  /* 0x00000088004b7202 */ /* 0x000fe40000000f00 */
[----:B------:R-:W-:Y:S02]  /*14370*/  MOV R53, R127 ;  /* 0x0000007f00357202 */ /* 0x000fe40000000f00 */
[----:B--2---:R-:W-:Y:S01]  /*14380*/  F2FP.BF16.PACK_AB R4, R172, R171 ;  /* 0x000000abac04723e */ /* 0x004fe200000010ff */
[--C-:B-----5:R-:W-:Y:S01]  /*14390*/  FFMA.FTZ R3, R84, c[0x0][0x23c], -R0.reuse ;  /* 0x00008f0054037a23 */ /* 0x120fe20000010800 */
[----:B------:R-:W-:Y:S02]  /*143a0*/  F2FP.BF16.PACK_AB R6, R168, R170 ;  /* 0x000000aaa806723e */ /* 0x000fe400000010ff */
[----:B------:R-:W-:Y:S01]  /*143b0*/  MOV R84, R137 ;  /* 0x0000008900547202 */ /* 0x000fe20000000f00 */
[----:B------:R2:W-:Y:S02]  /*143c0*/  MUFU.EX2 R167, R3 ;  /* 0x0000000300a77308 */ /* 0x0005e40000000800 */
[----:B--2---:R-:W-:Y:S01]  /*143d0*/  FFMA.FTZ R3, R181, c[0x0][0x23c], -R0 ;  /* 0x00008f00b5037a23 */ /* 0x004fe20000010800 */
[----:B------:R-:W-:-:S02]  /*143e0*/  MOV R181, R79 ;  /* 0x0000004f00b57202 */ /* 0x000fc40000000f00 */
[----:B------:R-:W-:-:S03]  /*143f0*/  MOV R79, R141 ;  /* 0x0000008d004f7202 */ /* 0x000fc60000000f00 */
[----:B------:R2:W5:Y:S02]  /*14400*/  MUFU.EX2 R166, R3 ;  /* 0x0000000300a67308 */ /* 0x0005640000000800 */
[----:B--2---:R-:W-:Y:S01]  /*14410*/  FFMA.FTZ R3, R85, c[0x0][0x23c], -R0 ;  /* 0x00008f0055037a23 */ /* 0x004fe20000010800 */
[----:B-----5:R-:W-:Y:S02]  /*14420*/  F2FP.BF16.PACK_AB R5, R166, R167 ;  /* 0x000000a7a605723e */ /* 0x020fe400000010ff */
[----:B------:R-:W-:-:S03]  /*14430*/  MOV R85, R138 ;  /* 0x0000008a00557202 */ /* 0x000fc60000000f00 */
[----:B------:R2:W-:Y:S02]  /*14440*/  MUFU.EX2 R165, R3 ;  /* 0x0000000300a57308 */ /* 0x0005e40000000800 */
[----:B--2---:R-:W-:Y:S01]  /*14450*/  FFMA.FTZ R3, R182, c[0x0][0x23c], -R0 ;  /* 0x00008f00b6037a23 */ /* 0x004fe20000010800 */
[----:B------:R-:W-:-:S05]  /*14460*/  MOV R182, R142 ;  /* 0x0000008e00b67202 */ /* 0x000fca0000000f00 */
[----:B------:R2:W5:Y:S02]  /*14470*/  MUFU.EX2 R164, R3 ;  /* 0x0000000300a47308 */ /* 0x0005640000000800 */
[----:B--2---:R-:W-:Y:S01]  /*14480*/  FFMA.FTZ R3, R86, c[0x0][0x23c], -R2 ;  /* 0x00008f0056037a23 */ /* 0x004fe20000010802 */
[----:B-----5:R-:W-:Y:S02]  /*14490*/  F2FP.BF16.PACK_AB R7, R164, R165 ;  /* 0x000000a5a407723e */ /* 0x020fe400000010ff */
[----:B------:R-:W-:-:S03]  /*144a0*/  MOV R86, R125 ;  /* 0x0000007d00567202 */ /* 0x000fc60000000f00 */
[----:B------:R2:W-:Y:S02]  /*144b0*/  MUFU.EX2 R161, R3 ;  /* 0x0000000300a17308 */ /* 0x0005e40000000800 */
[C---:B---3--:R-:W-:Y:S08]  /*144c0*/  HMMA.16816.F32.BF16 R44, R4.reuse, R24, R48 ;  /* 0x00000018042c723c */ /* 0x048ff00000041830 */
[----:B----4-:R-:W-:Y:S01]  /*144d0*/  HMMA.16816.F32.BF16 R40, R4, R20, R40 ;  /* 0x000000140428723c */ /* 0x010fe20000041828 */
[----:B--2---:R-:W-:Y:S01]  /*144e0*/  FFMA.FTZ R3, R184, c[0x0][0x23c], -R2 ;  /* 0x00008f00b8037a23 */ /* 0x004fe20000010802 */
[----:B------:R-:W-:-:S03]  /*144f0*/  MOV R184, R124 ;  /* 0x0000007c00b87202 */ /* 0x000fc60000000f00 */
[----:B------:R2:W3:Y:S03]  /*14500*/  MUFU.EX2 R162, R3 ;  /* 0x0000000300a27308 */ /* 0x0004e60000000800 */
[C---:B------:R-:W-:Y:S01]  /*14510*/  HMMA.16816.F32.BF16 R48, R4.reuse, R22, R36 ;  /* 0x000000160430723c */ /* 0x040fe20000041824 */
[----:B------:R-:W4:Y:S07]  /*14520*/  LDSM.16.MT88.4 R20, [R226+0xc800] ;  /* 0x00c80000e214783b */ /* 0x000f2e0000004200 */
[----:B-1----:R-:W-:Y:S01]  /*14530*/  HMMA.16816.F32.BF16 R32, R4, R12, R32 ;  /* 0x0000000c0420723c */ /* 0x002fe20000041820 */
[----:B--2---:R-:W-:-:S07]  /*14540*/  FFMA.FTZ R3, R87, c[0x0][0x23c], -R2 ;  /* 0x00008f0057037a23 */ /* 0x004fce0000010802 */
[C---:B------:R-:W-:Y:S01]  /*14550*/  HMMA.16816.F32.BF16 R68, R4.reuse, R14, R68 ;  /* 0x0000000e0444723c */ /* 0x040fe20000041844 */
[----:B------:R-:W1:Y:S01]  /*14560*/  LDSM.16.MT88.4 R12, [R224+0xc800] ;  /* 0x00c80000e00c783b */ /* 0x000e620000004200 */
[----:B------:R-:W-:Y:S01]  /*14570*/  MOV R87, R123 ;  /* 0x0000007b00577202 */ /* 0x000fe20000000f00 */
[----:B------:R2:W-:Y:S05]  /*14580*/  MUFU.EX2 R160, R3 ;  /* 0x0000000300a07308 */ /* 0x0005ea0000000800 */
[C---:B------:R-:W-:Y:S08]  /*14590*/  HMMA.16816.F32.BF16 R28, R4.reuse, R8, R28 ;  /* 0x00000008041c723c */ /* 0x040ff0000004181c */
[----:B------:R-:W-:Y:S01]  /*145a0*/  HMMA.16816.F32.BF16 R16, R4, R10, R16 ;  /* 0x0000000a0410723c */ /* 0x000fe20000041810 */
[----:B------:R-:W5:Y:S01]  /*145b0*/  LDSM.16.MT88.4 R8, [R225+0xc800] ;  /* 0x00c80000e108783b */ /* 0x000f620000004200 */
[----:B--2---:R-:W-:Y:S01]  /*145c0*/  FFMA.FTZ R3, R185, c[0x0][0x23c], -R2 ;  /* 0x00008f00b9037a23 */ /* 0x004fe20000010802 */
[----:B------:R-:W-:-:S03]  /*145d0*/  MOV R185, R122 ;  /* 0x0000007a00b97202 */ /* 0x000fc60000000f00 */
[----:B------:R2:W2:Y:S02]  /*145e0*/  MUFU.EX2 R159, R3 ;  /* 0x00000003009f7308 */ /* 0x0004a40000000800 */
[----:B------:R-:W-:Y:S01]  /*145f0*/  HMMA.16816.F32.BF16 R56, R4, R26, R56 ;  /* 0x0000001a0438723c */ /* 0x000fe20000041838 */
[----:B------:R-:W1:Y:S06]  /*14600*/  LDSM.16.MT88.4 R24, [R135+0xc800] ;  /* 0x00c800008718783b */ /* 0x000e6c0000004200 */
[----:B---3--:R-:W-:Y:S01]  /*14610*/  F2FP.BF16.PACK_AB R4, R162, R161 ;  /* 0x000000a1a204723e */ /* 0x008fe200000010ff */
[----:B--2---:R-:W-:Y:S01]  /*14620*/  FFMA.FTZ R3, R88, c[0x0][0x23c], -R0 ;  /* 0x00008f0058037a23 */ /* 0x004fe20000010800 */
[----:B------:R-:W-:-:S03]  /*14630*/  F2FP.BF16.PACK_AB R6, R159, R160 ;  /* 0x000000a09f06723e */ /* 0x000fc600000010ff */
[----:B------:R2:W-:Y:S02]  /*14640*/  MUFU.EX2 R158, R3 ;  /* 0x00000003009e7308 */ /* 0x0005e40000000800 */
[----:B--2---:R-:W-:Y:S01]  /*14650*/  FFMA.FTZ R3, R186, c[0x0][0x23c], -R0 ;  /* 0x00008f00ba037a23 */ /* 0x004fe20000010800 */
[----:B------:R-:W-:Y:S02]  /*14660*/  MOV R186, R184 ;  /* 0x000000b800ba7202 */ /* 0x000fe40000000f00 */
[----:B------:R-:W-:-:S03]  /*14670*/  MOV R184, R67 ;  /* 0x0000004300b87202 */ /* 0x000fc60000000f00 */
[----:B------:R2:W3:Y:S02]  /*14680*/  MUFU.EX2 R157, R3 ;  /* 0x00000003009d7308 */ /* 0x0004e40000000800 */
[----:B--2---:R-:W-:Y:S01]  /*14690*/  FFMA.FTZ R3, R89, c[0x0][0x23c], -R0 ;  /* 0x00008f0059037a23 */ /* 0x004fe20000010800 */
[----:B---3--:R-:W-:-:S05]  /*146a0*/  F2FP.BF16.PACK_AB R5, R157, R158 ;  /* 0x0000009e9d05723e */ /* 0x008fca00000010ff */
[----:B------:R2:W-:Y:S02]  /*146b0*/  MUFU.EX2 R156, R3 ;  /* 0x00000003009c7308 */ /* 0x0005e40000000800 */
[----:B--2---:R-:W-:Y:S01]  /*146c0*/  FFMA.FTZ R3, R192, c[0x0][0x23c], -R0 ;  /* 0x00008f00c0037a23 */ /* 0x004fe20000010800 */
[----:B------:R-:W-:-:S05]  /*146d0*/  MOV R192, R87 ;  /* 0x0000005700c07202 */ /* 0x000fca0000000f00 */
[----:B------:R2:W3:Y:S02]  /*146e0*/  MUFU.EX2 R155, R3 ;  /* 0x00000003009b7308 */ /* 0x0004e40000000800 */
[----:B--2---:R-:W-:Y:S01]  /*146f0*/  FFMA.FTZ R3, R90, c[0x0][0x23c], -R2 ;  /* 0x00008f005a037a23 */ /* 0x004fe20000010802 */
[----:B---3--:R-:W-:-:S05]  /*14700*/  F2FP.BF16.PACK_AB R7, R155, R156 ;  /* 0x0000009c9b07723e */ /* 0x008fca00000010ff */
[----:B------:R2:W-:Y:S02]  /*14710*/  MUFU.EX2 R153, R3 ;  /* 0x0000000300997308 */ /* 0x0005e40000000800 */
[C---:B----4-:R-:W-:Y:S08]  /*14720*/  HMMA.16816.F32.BF16 R40, R4.reuse, R20, R40 ;  /* 0x000000140428723c */ /* 0x050ff00000041828 */
[----:B------:R-:W-:Y:S01]  /*14730*/  HMMA.16816.F32.BF16 R48, R4, R22, R48 ;  /* 0x000000160430723c */ /* 0x000fe20000041830 */
[----:B------:R-:W3:Y:S01]  /*14740*/  LDSM.16.MT88.4 R20, [R226+0xd000] ;  /* 0x00d00000e214783b */ /* 0x000ee20000004200 */
[----:B--2---:R-:W-:Y:S01]  /*14750*/  FFMA.FTZ R3, R188, c[0x0][0x23c], -R2 ;  /* 0x00008f00bc037a23 */ /* 0x004fe20000010802 */
[----:B------:R-:W-:-:S03]  /*14760*/  MOV R188, R86 ;  /* 0x0000005600bc7202 */ /* 0x000fc60000000f00 */
[----:B------:R2:W4:Y:S02]  /*14770*/  MUFU.EX2 R152, R3 ;  /* 0x0000000300987308 */ /* 0x0005240000000800 */
[C---:B-1----:R-:W-:Y:S08]  /*14780*/  HMMA.16816.F32.BF16 R32, R4.reuse, R12, R32 ;  /* 0x0000000c0420723c */ /* 0x042ff00000041820 */
[----:B------:R-:W-:Y:S01]  /*14790*/  HMMA.16816.F32.BF16 R68, R4, R14, R68 ;  /* 0x0000000e0444723c */ /* 0x000fe20000041844 */
[----:B------:R-:W1:Y:S01]  /*147a0*/  LDSM.16.MT88.4 R12, [R224+0xd000] ;  /* 0x00d00000e00c783b */ /* 0x000e620000004200 */
[----:B--2---:R-:W-:-:S06]  /*147b0*/  FFMA.FTZ R3, R91, c[0x0][0x23c], -R2 ;  /* 0x00008f005b037a23 */ /* 0x004fcc0000010802 */
[C---:B-----5:R-:W-:Y:S01]  /*147c0*/  HMMA.16816.F32.BF16 R28, R4.reuse, R8, R28 ;  /* 0x00000008041c723c */ /* 0x060fe2000004181c */
[----:B------:R2:W-:Y:S07]  /*147d0*/  MUFU.EX2 R151, R3 ;  /* 0x0000000300977308 */ /* 0x0005ee0000000800 */
[C---:B------:R-:W-:Y:S01]  /*147e0*/  HMMA.16816.F32.BF16 R16, R4.reuse, R10, R16 ;  /* 0x0000000a0410723c */ /* 0x040fe20000041810 */
[----:B------:R-:W5:Y:S07]  /*147f0*/  LDSM.16.MT88.4 R8, [R225+0xd000] ;  /* 0x00d00000e108783b */ /* 0x000f6e0000004200 */
[----:B------:R-:W-:Y:S01]  /*14800*/  HMMA.16816.F32.BF16 R36, R4, R24, R44 ;  /* 0x000000180424723c */ /* 0x000fe2000004182c */
[----:B--2---:R-:W-:Y:S01]  /*14810*/  FFMA.FTZ R3, R174, c[0x0][0x23c], -R2 ;  /* 0x00008f00ae037a23 */ /* 0x004fe20000010802 */
[----:B------:R-:W-:-:S03]  /*14820*/  MOV R174, R163 ;  /* 0x000000a300ae7202 */ /* 0x000fc60000000f00 */
[----:B------:R2:W1:Y:S03]  /*14830*/  MUFU.EX2 R154, R3 ;  /* 0x00000003009a7308 */ /* 0x0004660000000800 */
[----:B------:R-:W-:Y:S01]  /*14840*/  HMMA.16816.F32.BF16 R56, R4, R26, R56 ;  /* 0x0000001a0438723c */ /* 0x000fe20000041838 */
[----:B------:R-:W3:Y:S06]  /*14850*/  LDSM.16.MT88.4 R24, [R135+0xd000] ;  /* 0x00d000008718783b */ /* 0x000eec0000004200 */
[----:B----4-:R-:W-:Y:S01]  /*14860*/  F2FP.BF16.PACK_AB R4, R152, R153 ;  /* 0x000000999804723e */ /* 0x010fe200000010ff */
        /* <DEDUP_REMOVED lines=21> */
[----:B-----5:R-:W-:Y:S01]  /*149c0*/  HMMA.16816.F32.BF16 R32, R4, R8, R28 ;  /* 0x000000080420723c */ /* 0x020fe2000004181c */
[----:B------:R-:W-:Y:S01]  /*149d0*/  LDSM.16.MT88.4 R28, [R135+0xe000] ;  /* 0x00e00000871c783b */ /* 0x000fe20000004200 */
[----:B-1----:R-:W-:-:S06]  /*149e0*/  FFMA.FTZ R3, R95, c[0x0][0x23c], -R2 ;  /* 0x00008f005f037a23 */ /* 0x002fcc0000010802 */
[C---:B------:R-:W-:Y:S01]  /*149f0*/  HMMA.16816.F32.BF16 R16, R4.reuse, R10, R16 ;  /* 0x0000000a0410723c */ /* 0x040fe20000041810 */
[----:B------:R-:W1:Y:S01]  /*14a00*/  LDSM.16.MT88.4 R8, [R225+0xd800] ;  /* 0x00d80000e108783b */ /* 0x000e620000004200 */
[----:B------:R4:W-:Y:S06]  /*14a10*/  MUFU.EX2 R144, R3 ;  /* 0x0000000300907308 */ /* 0x0009ec0000000800 */
[C---:B------:R-:W-:Y:S08]  /*14a20*/  HMMA.16816.F32.BF16 R36, R4.reuse, R24, R36 ;  /* 0x000000180424723c */ /* 0x040ff00000041824 */
[----:B------:R-:W-:Y:S01]  /*14a30*/  HMMA.16816.F32.BF16 R56, R4, R26, R56 ;  /* 0x0000001a0438723c */ /* 0x000fe20000041838 */
[----:B------:R-:W5:Y:S01]  /*14a40*/  LDSM.16.MT88.4 R24, [R135+0xd800] ;  /* 0x00d800008718783b */ /* 0x000f620000004200 */
[----:B----4-:R-:W-:-:S04]  /*14a50*/  FFMA.FTZ R3, R126, c[0x0][0x23c], -R2 ;  /* 0x00008f007e037a23 */ /* 0x010fc80000010802 */
[----:B------:R4:W2:Y:S02]  /*14a60*/  MUFU.EX2 R143, R3 ;  /* 0x00000003008f7308 */ /* 0x0008a40000000800 */
[----:B------:R-:W-:Y:S01]  /*14a70*/  HMMA.16816.F32.BF16 R68, R4, R14, R68 ;  /* 0x0000000e0444723c */ /* 0x000fe20000041844 */
[----:B------:R-:W1:Y:S06]  /*14a80*/  LDSM.16.MT88.4 R12, [R224+0xd800] ;  /* 0x00d80000e00c783b */ /* 0x000e6c0000004200 */
[----:B---3--:R-:W-:Y:S01]  /*14a90*/  F2FP.BF16.PACK_AB R4, R146, R145 ;  /* 0x000000919204723e */ /* 0x008fe200000010ff */
[----:B----4-:R-:W-:Y:S01]  /*14aa0*/  FFMA.FTZ R3, R96, c[0x0][0x23c], -R0 ;  /* 0x00008f0060037a23 */ /* 0x010fe20000010800 */
[----:B--2---:R-:W-:-:S03]  /*14ab0*/  F2FP.BF16.PACK_AB R6, R143, R144 ;  /* 0x000000908f06723e */ /* 0x004fc600000010ff */
[----:B------:R2:W-:Y:S02]  /*14ac0*/  MUFU.EX2 R142, R3 ;  /* 0x00000003008e7308 */ /* 0x0005e40000000800 */
[----:B--2---:R-:W-:Y:S01]  /*14ad0*/  FFMA.FTZ R3, R191, c[0x0][0x23c], -R0 ;  /* 0x00008f00bf037a23 */ /* 0x004fe20000010800 */
[----:B------:R-:W-:-:S05]  /*14ae0*/  MOV R191, R55 ;  /* 0x0000003700bf7202 */ /* 0x000fca0000000f00 */
        /* <DEDUP_REMOVED lines=11> */
[----:B--2---:R-:W-:-:S04]  /*14ba0*/  FFMA.FTZ R3, R119, c[0x0][0x23c], -R2 ;  /* 0x00008f0077037a23 */ /* 0x004fc80000010802 */
[----:B------:R2:W3:Y:S03]  /*14bb0*/  MUFU.EX2 R138, R3 ;  /* 0x00000003008a7308 */ /* 0x0004e60000000800 */
[C---:B-1----:R-:W-:Y:S01]  /*14bc0*/  HMMA.16816.F32.BF16 R20, R4.reuse, R8, R32 ;  /* 0x000000080414723c */ /* 0x042fe20000041820 */
[----:B------:R-:W-:Y:S07]  /*14bd0*/  LDSM.16.MT88.4 R32, [R226+0xe800] ;  /* 0x00e80000e220783b */ /* 0x000fee0000004200 */
[----:B------:R-:W-:Y:S01]  /*14be0*/  HMMA.16816.F32.BF16 R16, R4, R10, R16 ;  /* 0x0000000a0410723c */ /* 0x000fe20000041810 */
[----:B------:R-:W1:Y:S01]  /*14bf0*/  LDSM.16.MT88.4 R8, [R225+0xe000] ;  /* 0x00e00000e108783b */ /* 0x000e620000004200 */
[----:B--2---:R-:W-:-:S06]  /*14c00*/  FFMA.FTZ R3, R99, c[0x0][0x23c], -R2 ;  /* 0x00008f0063037a23 */ /* 0x004fcc0000010802 */
[C---:B-----5:R-:W-:Y:S01]  /*14c10*/  HMMA.16816.F32.BF16 R36, R4.reuse, R24, R36 ;  /* 0x000000180424723c */ /* 0x060fe20000041824 */
[----:B------:R2:W-:Y:S07]  /*14c20*/  MUFU.EX2 R136, R3 ;  /* 0x0000000300887308 */ /* 0x0005ee0000000800 */
[C---:B------:R-:W-:Y:S01]  /*14c30*/  HMMA.16816.F32.BF16 R56, R4.reuse, R26, R56 ;  /* 0x0000001a0438723c */ /* 0x040fe20000041838 */
[----:B------:R-:W4:Y:S07]  /*14c40*/  LDSM.16.MT88.4 R24, [R226+0xe000] ;  /* 0x00e00000e218783b */ /* 0x000f2e0000004200 */
[----:B------:R-:W-:Y:S01]  /*14c50*/  HMMA.16816.F32.BF16 R44, R4, R12, R44 ;  /* 0x0000000c042c723c */ /* 0x000fe2000004182c */
[----:B--2---:R-:W-:-:S04]  /*14c60*/  FFMA.FTZ R3, R117, c[0x0][0x23c], -R2 ;  /* 0x00008f0075037a23 */ /* 0x004fc80000010802 */
[----:B------:R2:W5:Y:S03]  /*14c70*/  MUFU.EX2 R133, R3 ;  /* 0x0000000300857308 */ /* 0x0005660000000800 */
[----:B------:R-:W-:Y:S01]  /*14c80*/  HMMA.16816.F32.BF16 R68, R4, R14, R68 ;  /* 0x0000000e0444723c */ /* 0x000fe20000041844 */
[----:B------:R-:W1:Y:S06]  /*14c90*/  LDSM.16.MT88.4 R12, [R224+0xe000] ;  /* 0x00e00000e00c783b */ /* 0x000e6c0000004200 */
[----:B---3--:R-:W-:Y:S01]  /*14ca0*/  F2FP.BF16.PACK_AB R4, R138, R137 ;  /* 0x000000898a04723e */ /* 0x008fe200000010ff */
[----:B--2---:R-:W-:Y:S01]  /*14cb0*/  FFMA.FTZ R3, R100, c[0x0][0x23c], -R0 ;  /* 0x00008f0064037a23 */ /* 0x004fe20000010800 */
[----:B-----5:R-:W-:-:S03]  /*14cc0*/  F2FP.BF16.PACK_AB R6, R133, R136 ;  /* 0x000000888506723e */ /* 0x020fc600000010ff */
        /* <DEDUP_REMOVED lines=14> */
[----:B--2---:R-:W-:Y:S01]  /*14db0*/  FFMA.FTZ R3, R193, c[0x0][0x23c], -R2 ;  /* 0x00008f00c1037a23 */ /* 0x004fe20000010802 */
[----:B------:R-:W-:-:S03]  /*14dc0*/  MOV R193, R65 ;  /* 0x0000004100c17202 */ /* 0x000fc60000000f00 */
[----:B------:R2:W5:Y:S02]  /*14dd0*/  MUFU.EX2 R127, R3 ;  /* 0x00000003007f7308 */ /* 0x0005640000000800 */
[C---:B-1----:R-:W-:Y:S08]  /*14de0*/  HMMA.16816.F32.BF16 R20, R4.reuse, R8, R20 ;  /* 0x000000080414723c */ /* 0x042ff00000041814 */
[----:B------:R-:W-:Y:S01]  /*14df0*/  HMMA.16816.F32.BF16 R16, R4, R10, R16 ;  /* 0x0000000a0410723c */ /* 0x000fe20000041810 */
[----:B------:R-:W1:Y:S01]  /*14e00*/  LDSM.16.MT88.4 R8, [R225+0xe800] ;  /* 0x00e80000e108783b */ /* 0x000e620000004200 */
[----:B--2---:R-:W-:-:S06]  /*14e10*/  FFMA.FTZ R3, R103, c[0x0][0x23c], -R2 ;  /* 0x00008f0067037a23 */ /* 0x004fcc0000010802 */
[C---:B----4-:R-:W-:Y:S01]  /*14e20*/  HMMA.16816.F32.BF16 R40, R4.reuse, R24, R40 ;  /* 0x000000180428723c */ /* 0x050fe20000041828 */
[----:B------:R2:W-:Y:S07]  /*14e30*/  MUFU.EX2 R126, R3 ;  /* 0x00000003007e7308 */ /* 0x0005ee0000000800 */
[C---:B------:R-:W-:Y:S08]  /*14e40*/  HMMA.16816.F32.BF16 R48, R4.reuse, R26, R48 ;  /* 0x0000001a0430723c */ /* 0x040ff00000041830 */
[----:B------:R-:W-:Y:S01]  /*14e50*/  HMMA.16816.F32.BF16 R44, R4, R12, R44 ;  /* 0x0000000c042c723c */ /* 0x000fe2000004182c */
[----:B--2---:R-:W-:Y:S01]  /*14e60*/  FFMA.FTZ R3, R194, c[0x0][0x23c], -R2 ;  /* 0x00008f00c2037a23 */ /* 0x004fe20000010802 */
[----:B------:R-:W-:-:S03]  /*14e70*/  MOV R194, R113 ;  /* 0x0000007100c27202 */ /* 0x000fc60000000f00 */
[----:B------:R2:W4:Y:S03]  /*14e80*/  MUFU.EX2 R124, R3 ;  /* 0x00000003007c7308 */ /* 0x0005260000000800 */
[----:B------:R-:W-:Y:S01]  /*14e90*/  HMMA.16816.F32.BF16 R68, R4, R14, R68 ;  /* 0x0000000e0444723c */ /* 0x000fe20000041844 */
[----:B------:R-:W1:Y:S06]  /*14ea0*/  LDSM.16.MT88.4 R12, [R224+0xe800] ;  /* 0x00e80000e00c783b */ /* 0x000e6c0000004200 */
[----:B-----5:R-:W-:Y:S01]  /*14eb0*/  F2FP.BF16.PACK_AB R4, R127, R125 ;  /* 0x0000007d7f04723e */ /* 0x020fe200000010ff */
[----:B--2---:R-:W-:Y:S01]  /*14ec0*/  FFMA.FTZ R3, R104, c[0x0][0x23c], -R0 ;  /* 0x00008f0068037a23 */ /* 0x004fe20000010800 */
[----:B----4-:R-:W-:-:S03]  /*14ed0*/  F2FP.BF16.PACK_AB R6, R124, R126 ;  /* 0x0000007e7c06723e */ /* 0x010fc600000010ff */
[----:B------:R2:W-:Y:S02]  /*14ee0*/  MUFU.EX2 R123, R3 ;  /* 0x00000003007b7308 */ /* 0x0005e40000000800 */
[----:B--2---:R-:W-:Y:S01]  /*14ef0*/  FFMA.FTZ R3, R195, c[0x0][0x23c], -R0 ;  /* 0x00008f00c3037a23 */ /* 0x004fe20000010800 */
[----:B------:R-:W-:-:S05]  /*14f00*/  MOV R195, R112 ;  /* 0x0000007000c37202 */ /* 0x000fca0000000f00 */
[----:B------:R2:W4:Y:S02]  /*14f10*/  MUFU.EX2 R122, R3 ;  /* 0x00000003007a7308 */ /* 0x0005240000000800 */
[----:B--2---:R-:W-:Y:S01]  /*14f20*/  FFMA.FTZ R3, R183, c[0x0][0x23c], -R0 ;  /* 0x00008f00b7037a23 */ /* 0x004fe20000010800 */
[----:B------:R-:W-:Y:S02]  /*14f30*/  MOV R183, R185 ;  /* 0x000000b900b77202 */ /* 0x000fe40000000f00 */
[----:B------:R-:W-:Y:S02]  /*14f40*/  MOV R185, R85 ;  /* 0x0000005500b97202 */ /* 0x000fe40000000f00 */
[----:B------:R-:W-:Y:S02]  /*14f50*/  MOV R85, R84 ;  /* 0x0000005400557202 */ /* 0x000fe40000000f00 */
[----:B------:R-:W-:Y:S02]  /*14f60*/  MOV R84, R83 ;  /* 0x0000005300547202 */ /* 0x000fe40000000f00 */
[----:B------:R-:W-:-:S02]  /*14f70*/  MOV R83, R121 ;  /* 0x0000007900537202 */ /* 0x000fc40000000f00 */
[----:B------:R2:W-:Y:S01]  /*14f80*/  MUFU.EX2 R121, R3 ;  /* 0x0000000300797308 */ /* 0x0005e20000000800 */
[----:B----4-:R-:W-:Y:S02]  /*14f90*/  F2FP.BF16.PACK_AB R5, R122, R123 ;  /* 0x0000007b7a05723e */ /* 0x010fe400000010ff */
[----:B------:R-:W-:Y:S01]  /*14fa0*/  MOV R163, R84 ;  /* 0x0000005400a37202 */ /* 0x000fe20000000f00 */
[----:B--2---:R-:W-:Y:S01]  /*14fb0*/  FFMA.FTZ R3, R196, c[0x0][0x23c], -R0 ;  /* 0x00008f00c4037a23 */ /* 0x004fe20000010800 */
[----:B------:R-:W-:Y:S02]  /*14fc0*/  MOV R196, R182 ;  /* 0x000000b600c47202 */ /* 0x000fe40000000f00 */
[----:B------:R-:W-:Y:S01]  /*14fd0*/  MOV R182, R83 ;  /* 0x0000005300b67202 */ /* 0x000fe20000000f00 */
[----:B------:R2:W4:Y:S02]  /*14fe0*/  MUFU.EX2 R120, R3 ;  /* 0x0000000300787308 */ /* 0x0005240000000800 */
[----:B--2---:R-:W-:Y:S01]  /*14ff0*/  FFMA.FTZ R3, R178, c[0x0][0x23c], -R2 ;  /* 0x00008f00b2037a23 */ /* 0x004fe20000010802 */
[----:B----4-:R-:W-:-:S02]  /*15000*/  F2FP.BF16.PACK_AB R7, R120, R121 ;  /* 0x000000797807723e */ /* 0x010fc400000010ff */
[----:B------:R-:W-:-:S03]  /*15010*/  MOV R178, R53 ;  /* 0x0000003500b27202 */ /* 0x000fc60000000f00 */
[----:B------:R2:W-:Y:S02]  /*15020*/  MUFU.EX2 R117, R3 ;  /* 0x0000000300757308 */ /* 0x0005e40000000800 */
[C---:B---3--:R-:W-:Y:S08]  /*15030*/  HMMA.16816.F32.BF16 R24, R4.reuse, R28, R36 ;  /* 0x0000001c0418723c */ /* 0x048ff00000041824 */
[----:B------:R-:W-:Y:S01]  /*15040*/  HMMA.16816.F32.BF16 R36, R4, R32, R40 ;  /* 0x000000200424723c */ /* 0x000fe20000041828 */
[----:B--2---:R-:W-:Y:S01]  /*15050*/  FFMA.FTZ R3, R200, c[0x0][0x23c], -R2 ;  /* 0x00008f00c8037a23 */ /* 0x004fe20000010802 */
[----:B------:R-:W-:-:S03]  /*15060*/  MOV R200, R85 ;  /* 0x0000005500c87202 */ /* 0x000fc60000000f00 */
[----:B------:R2:W3:Y:S03]  /*15070*/  MUFU.EX2 R118, R3 ;  /* 0x0000000300767308 */ /* 0x0004e60000000800 */
[C---:B------:R-:W-:Y:S01]  /*15080*/  HMMA.16816.F32.BF16 R52, R4.reuse, R34, R48 ;  /* 0x000000220434723c */ /* 0x040fe20000041830 */
[----:B------:R-:W4:Y:S07]  /*15090*/  LDSM.16.MT88.4 R32, [R226+0xf000] ;  /* 0x00f00000e220783b */ /* 0x000f2e0000004200 */
[----:B-1----:R-:W-:Y:S01]  /*150a0*/  HMMA.16816.F32.BF16 R40, R4, R8, R20 ;  /* 0x000000080428723c */ /* 0x002fe20000041814 */
[----:B------:R-:W-:Y:S01]  /*150b0*/  LDSM.16.MT88.4 R20, [R135+0xf800] ;  /* 0x00f800008714783b */ /* 0x000fe20000004200 */
[----:B--2---:R-:W-:-:S06]  /*150c0*/  FFMA.FTZ R3, R129, c[0x0][0x23c], -R2 ;  /* 0x00008f0081037a23 */ /* 0x004fcc0000010802 */
[C---:B------:R-:W-:Y:S01]  /*150d0*/  HMMA.16816.F32.BF16 R16, R4.reuse, R10, R16 ;  /* 0x0000000a0410723c */ /* 0x040fe20000041810 */
[----:B------:R-:W1:Y:S01]  /*150e0*/  LDSM.16.MT88.4 R8, [R225+0xf000] ;  /* 0x00f00000e108783b */ /* 0x000e620000004200 */
[----:B------:R-:W-:Y:S01]  /*150f0*/  MOV R129, R66 ;  /* 0x0000004200817202 */ /* 0x000fe20000000f00 */
[----:B------:R2:W-:Y:S05]  /*15100*/  MUFU.EX2 R119, R3 ;  /* 0x0000000300777308 */ /* 0x0005ea0000000800 */
[C---:B------:R-:W-:Y:S01]  /*15110*/  HMMA.16816.F32.BF16 R56, R4.reuse, R30, R56 ;  /* 0x0000001e0438723c */ /* 0x040fe20000041838 */
[----:B------:R-:W5:Y:S07]  /*15120*/  LDSM.16.MT88.4 R28, [R135+0xf000] ;  /* 0x00f00000871c783b */ /* 0x000f6e0000004200 */
[----:B------:R-:W-:Y:S01]  /*15130*/  HMMA.16816.F32.BF16 R48, R4, R12, R44 ;  /* 0x0000000c0430723c */ /* 0x000fe2000004182c */
[----:B--2---:R-:W-:Y:S01]  /*15140*/  FFMA.FTZ R3, R201, c[0x0][0x23c], -R2 ;  /* 0x00008f00c9037a23 */ /* 0x004fe20000010802 */
[----:B------:R-:W-:-:S03]  /*15150*/  MOV R201, R64 ;  /* 0x0000004000c97202 */ /* 0x000fc60000000f00 */
[----:B------:R2:W2:Y:S03]  /*15160*/  MUFU.EX2 R116, R3 ;  /* 0x0000000300747308 */ /* 0x0004a60000000800 */
[----:B------:R-:W-:Y:S01]  /*15170*/  HMMA.16816.F32.BF16 R68, R4, R14, R68 ;  /* 0x0000000e0444723c */ /* 0x000fe20000041844 */
[----:B------:R-:W1:Y:S06]  /*15180*/  LDSM.16.MT88.4 R12, [R224+0xf000] ;  /* 0x00f00000e00c783b */ /* 0x000e6c0000004200 */
[----:B---3--:R-:W-:Y:S01]  /*15190*/  F2FP.BF16.PACK_AB R4, R118, R117 ;  /* 0x000000757604723e */ /* 0x008fe200000010ff */
[----:B--2---:R-:W-:Y:S01]  /*151a0*/  FFMA.FTZ R3, R173, c[0x0][0x23c], -R0 ;  /* 0x00008f00ad037a23 */ /* 0x004fe20000010800 */
[----:B------:R-:W-:-:S03]  /*151b0*/  F2FP.BF16.PACK_AB R6, R116, R119 ;  /* 0x000000777406723e */ /* 0x000fc600000010ff */
        /* <DEDUP_REMOVED lines=11> */
[C---:B----4-:R-:W-:Y:S08]  /*15270*/  HMMA.16816.F32.BF16 R36, R4.reuse, R32, R36 ;  /* 0x000000200424723c */ /* 0x050ff00000041824 */
        /* <DEDUP_REMOVED lines=8> */
[C---:B-----5:R-:W-:Y:S01]  /*15300*/  HMMA.16816.F32.BF16 R24, R4.reuse, R28, R24 ;  /* 0x0000001c0418723c */ /* 0x060fe20000041818 */
[----:B------:R2:W-:Y:S07]  /*15310*/  MUFU.EX2 R101, R3 ;  /* 0x0000000300657308 */ /* 0x0005ee0000000800 */
[C---:B------:R-:W-:Y:S08]  /*15320*/  HMMA.16816.F32.BF16 R28, R4.reuse, R30, R56 ;  /* 0x0000001e041c723c */ /* 0x040ff00000041838 */
[----:B------:R-:W-:Y:S01]  /*15330*/  HMMA.16816.F32.BF16 R56, R4, R12, R48 ;  /* 0x0000000c0438723c */ /* 0x000fe20000041830 */
[----:B------:R-:W5:Y:S01]  /*15340*/  LDSM.16.MT88.4 R48, [R224+0xf800] ;  /* 0x00f80000e030783b */ /* 0x000f620000004200 */
[----:B--2---:R-:W-:-:S04]  /*15350*/  FFMA.FTZ R3, R115, c[0x0][0x23c], -R2 ;  /* 0x00008f0073037a23 */ /* 0x004fc80000010802 */
[----:B------:R2:W1:Y:S02]  /*15360*/  MUFU.EX2 R100, R3 ;  /* 0x0000000300647308 */ /* 0x0004640000000800 */
[----:B------:R-:W-:Y:S01]  /*15370*/  HMMA.16816.F32.BF16 R68, R4, R14, R68 ;  /* 0x0000000e0444723c */ /* 0x000fe20000041844 */
[----:B------:R-:W3:Y:S06]  /*15380*/  LDSM.16.MT88.4 R12, [R135+0x10000] ;  /* 0x01000000870c783b */ /* 0x000eec0000004200 */
[----:B----4-:R-:W-:Y:S01]  /*15390*/  F2FP.BF16.PACK_AB R4, R102, R99 ;  /* 0x000000636604723e */ /* 0x010fe200000010ff */
[----:B--2---:R-:W-:Y:S01]  /*153a0*/  FFMA.FTZ R3, R107, c[0x0][0x23c], -R0 ;  /* 0x00008f006b037a23 */ /* 0x004fe20000010800 */
[----:B-1----:R-:W-:-:S03]  /*153b0*/  F2FP.BF16.PACK_AB R6, R100, R101 ;  /* 0x000000656406723e */ /* 0x002fc600000010ff */
        /* <DEDUP_REMOVED lines=12> */
[----:B---3--:R-:W-:Y:S01]  /*15480*/  HMMA.16816.F32.BF16 R28, R4, R34, R44 ;  /* 0x00000022041c723c */ /* 0x008fe2000004182c */
[----:B-1----:R-:W-:-:S04]  /*15490*/  FFMA.FTZ R3, R207, c[0x0][0x23c], -R2 ;  /* 0x00008f00cf037a23 */ /* 0x002fc80000010802 */
[----:B------:R1:W2:Y:S03]  /*154a0*/  MUFU.EX2 R94, R3 ;  /* 0x00000003005e7308 */ /* 0x0002a60000000800 */
[C---:B------:R-:W-:Y:S07]  /*154b0*/  HMMA.16816.F32.BF16 R44, R4.reuse, R8, R64 ;  /* 0x00000008042c723c */ /* 0x040fee0000041840 */
[----:B------:R-:W-:Y:S01]  /*154c0*/  FFMA.FTZ R8, R129, R63, R201 ;  /* 0x0000003f81087223 */ /* 0x000fe200000100c9 */
[----:B------:R-:W-:Y:S01]  /*154d0*/  HMMA.16816.F32.BF16 R52, R4, R20, R24 ;  /* 0x000000140434723c */ /* 0x000fe20000041818 */
[----:B------:R-:W-:Y:S01]  /*154e0*/  FFMA.FTZ R9, R189, c[0x0][0x23c], -R0 ;  /* 0x00008f00bd097a23 */ /* 0x000fe20000010800 */
[----:B------:R-:W3:Y:S01]  /*154f0*/  LDSM.16.MT88.4 R20, [R226+0x10000] ;  /* 0x01000000e214783b */ /* 0x000ee20000004200 */
[----:B------:R-:W-:-:S02]  /*15500*/  FADD.FTZ R8, R200, R8 ;  /* 0x00000008c8087221 */ /* 0x000fc40000010000 */
[----:B-1----:R-:W-:-:S03]  /*15510*/  FFMA.FTZ R3, R109, c[0x0][0x23c], -R2 ;  /* 0x00008f006d037a23 */ /* 0x002fc60000010802 */
[----:B------:R-:W-:Y:S01]  /*15520*/  HMMA.16816.F32.BF16 R24, R4, R32, R36 ;  /* 0x000000200418723c */ /* 0x000fe20000041824 */
[----:B------:R-:W-:Y:S01]  /*15530*/  FADD.FTZ R8, R178, R8 ;  /* 0x00000008b2087221 */ /* 0x000fe20000010000 */
[----:B------:R-:W1:Y:S01]  /*15540*/  LDSM.16.MT88.4 R32, [R224+0x10000] ;  /* 0x01000000e020783b */ /* 0x000e620000004200 */
[----:B------:R4:W-:Y:S02]  /*15550*/  MUFU.EX2 R92, R3 ;  /* 0x00000003005c7308 */ /* 0x0009e40000000800 */
[----:B------:R-:W-:-:S03]  /*15560*/  FADD.FTZ R8, R183, R8 ;  /* 0x00000008b7087221 */ /* 0x000fc60000010000 */
[C---:B-----5:R-:W-:Y:S08]  /*15570*/  HMMA.16816.F32.BF16 R36, R4.reuse, R48, R56 ;  /* 0x000000300424723c */ /* 0x060ff00000041838 */
[----:B------:R-:W-:Y:S01]  /*15580*/  HMMA.16816.F32.BF16 R48, R4, R50, R68 ;  /* 0x000000320430723c */ /* 0x000fe20000041844 */
[----:B----4-:R-:W-:-:S04]  /*15590*/  FFMA.FTZ R3, R208, c[0x0][0x23c], -R2 ;  /* 0x00008f00d0037a23 */ /* 0x010fc80000010802 */
[----:B------:R4:W5:Y:S03]  /*155a0*/  MUFU.EX2 R91, R3 ;  /* 0x00000003005b7308 */ /* 0x0009660000000800 */
[----:B------:R-:W-:Y:S07]  /*155b0*/  HMMA.16816.F32.BF16 R40, R4, R10, R40 ;  /* 0x0000000a0428723c */ /* 0x000fee0000041828 */
[----:B--2---:R-:W-:Y:S01]  /*155c0*/  F2FP.BF16.PACK_AB R4, R94, R93 ;  /* 0x0000005d5e04723e */ /* 0x004fe200000010ff */
[----:B----4-:R-:W-:Y:S01]  /*155d0*/  FFMA.FTZ R3, R110, c[0x0][0x23c], -R0 ;  /* 0x00008f006e037a23 */ /* 0x010fe20000010800 */
[----:B-----5:R-:W-:-:S03]  /*155e0*/  F2FP.BF16.PACK_AB R6, R91, R92 ;  /* 0x0000005c5b06723e */ /* 0x020fc600000010ff */
        /* <DEDUP_REMOVED lines=11> */
[C---:B------:R-:W-:Y:S01]  /*156a0*/  HMMA.16816.F32.BF16 R56, R4.reuse, R14, R16 ;  /* 0x0000000e0438723c */ /* 0x040fe20000041810 */
[----:B------:R-:W4:Y:S07]  /*156b0*/  LDSM.16.MT88.4 R16, [R225+0x10000] ;  /* 0x01000000e110783b */ /* 0x000f2e0000004200 */
[----:B------:R-:W-:Y:S01]  /*156c0*/  HMMA.16816.F32.BF16 R52, R4, R12, R52 ;  /* 0x0000000c0434723c */ /* 0x000fe20000041834 */
[----:B------:R-:W5:Y:S01]  /*156d0*/  LDSM.16.MT88.4 R12, [R135+0x10800] ;  /* 0x01080000870c783b */ /* 0x000f620000004200 */
[----:B--2---:R-:W-:-:S04]  /*156e0*/  FFMA.FTZ R3, R212, c[0x0][0x23c], -R2 ;  /* 0x00008f00d4037a23 */ /* 0x004fc80000010802 */
[----:B------:R2:W2:Y:S02]  /*156f0*/  MUFU.EX2 R86, R3 ;  /* 0x0000000300567308 */ /* 0x0004a40000000800 */
[C---:B---3--:R-:W-:Y:S08]  /*15700*/  HMMA.16816.F32.BF16 R28, R4.reuse, R22, R28 ;  /* 0x00000016041c723c */ /* 0x048ff0000004181c */
[----:B-1----:R-:W-:Y:S01]  /*15710*/  HMMA.16816.F32.BF16 R64, R4, R34, R48 ;  /* 0x000000220440723c */ /* 0x002fe20000041830 */
[----:B--2---:R-:W-:-:S07]  /*15720*/  FFMA.FTZ R3, R187, c[0x0][0x23c], -R2 ;  /* 0x00008f00bb037a23 */ /* 0x004fce0000010802 */
[C---:B------:R-:W-:Y:S01]  /*15730*/  HMMA.16816.F32.BF16 R68, R4.reuse, R32, R36 ;  /* 0x000000200444723c */ /* 0x040fe20000041824 */
[----:B------:R1:W-:Y:S07]  /*15740*/  MUFU.EX2 R84, R3 ;  /* 0x0000000300547308 */ /* 0x0003ee0000000800 */
[----:B----4-:R-:W-:Y:S01]  /*15750*/  HMMA.16816.F32.BF16 R48, R4, R16, R44 ;  /* 0x000000100430723c */ /* 0x010fe2000004182c */
[----:B-1----:R-:W-:-:S04]  /*15760*/  FFMA.FTZ R3, R214, c[0x0][0x23c], -R2 ;  /* 0x00008f00d6037a23 */ /* 0x002fc80000010802 */
[----:B------:R1:W2:Y:S02]  /*15770*/  MUFU.EX2 R83, R3 ;  /* 0x0000000300537308 */ /* 0x0002a40000000800 */
[----:B-1----:R-:W-:Y:S01]  /*15780*/  FFMA.FTZ R3, R194, R60, R195 ;  /* 0x0000003cc2037223 */ /* 0x002fe200000100c3 */
[----:B------:R-:W-:Y:S02]  /*15790*/  MOV R195, R193 ;  /* 0x000000c100c37202 */ /* 0x000fe40000000f00 */
[----:B------:R-:W-:Y:S01]  /*157a0*/  MOV R194, R184 ;  /* 0x000000b800c27202 */ /* 0x000fe20000000f00 */
[----:B------:R-:W-:Y:S01]  /*157b0*/  FADD.FTZ R3, R191, R3 ;  /* 0x00000003bf037221 */ /* 0x000fe20000010000 */
[----:B------:R-:W-:Y:S02]  /*157c0*/  MOV R191, R169 ;  /* 0x000000a900bf7202 */ /* 0x000fe40000000f00 */
[----:B------:R-:W-:Y:S02]  /*157d0*/  MOV R169, R177 ;  /* 0x000000b100a97202 */ /* 0x000fe40000000f00 */
[----:B------:R-:W-:-:S02]  /*157e0*/  MOV R177, R82 ;  /* 0x0000005200b17202 */ /* 0x000fc40000000f00 */
[----:B------:R1:W-:Y:S01]  /*157f0*/  MUFU.EX2 R82, R9 ;  /* 0x0000000900527308 */ /* 0x0003e20000000800 */
[----:B------:R-:W-:Y:S02]  /*15800*/  MOV R193, R75 ;  /* 0x0000004b00c17202 */ /* 0x000fe40000000f00 */
[----:B------:R-:W-:Y:S02]  /*15810*/  MOV R184, R73 ;  /* 0x0000004900b87202 */ /* 0x000fe40000000f00 */
[C---:B------:R-:W-:Y:S01]  /*15820*/  HMMA.16816.F32.BF16 R72, R4.reuse, R20, R24 ;  /* 0x000000140448723c */ /* 0x040fe20000041818 */
[----:B------:R-:W3:Y:S07]  /*15830*/  LDSM.16.MT88.4 R20, [R226+0x10800] ;  /* 0x01080000e214783b */ /* 0x000eee0000004200 */
[----:B------:R-:W-:Y:S01]  /*15840*/  HMMA.16816.F32.BF16 R24, R4, R18, R40 ;  /* 0x000000120418723c */ /* 0x000fe20000041828 */
[----:B------:R-:W4:Y:S01]  /*15850*/  LDSM.16.MT88.4 R16, [R224+0x10800] ;  /* 0x01080000e010783b */ /* 0x000f220000004200 */
[----:B-1----:R-:W-:-:S02]  /*15860*/  FADD.FTZ R9, R196, R3 ;  /* 0x00000003c4097221 */ /* 0x002fc40000010000 */
[----:B------:R-:W-:Y:S02]  /*15870*/  FFMA.FTZ R3, R215, c[0x0][0x23c], -R0 ;  /* 0x00008f00d7037a23 */ /* 0x000fe40000010800 */
[----:B------:R-:W-:Y:S01]  /*15880*/  FADD.FTZ R9, R81, R9 ;  /* 0x0000000951097221 */ /* 0x000fe20000010000 */
[----:B------:R-:W-:Y:S01]  /*15890*/  F2FP.BF16.PACK_AB R4, R86, R85 ;  /* 0x000000555604723e */ /* 0x000fe200000010ff */
[----:B------:R1:W1:Y:S01]  /*158a0*/  MUFU.EX2 R81, R3 ;  /* 0x0000000300517308 */ /* 0x0002620000000800 */
[----:B--2---:R-:W-:Y:S01]  /*158b0*/  F2FP.BF16.PACK_AB R6, R83, R84 ;  /* 0x000000545306723e */ /* 0x004fe200000010ff */
[----:B------:R-:W-:-:S04]  /*158c0*/  FADD.FTZ R9, R194, R9 ;  /* 0x00000009c2097221 */ /* 0x000fc80000010000 */
[----:B------:R-:W-:Y:S01]  /*158d0*/  FADD.FTZ R9, R163, R9 ;  /* 0x00000009a3097221 */ /* 0x000fe20000010000 */
[----:B------:R-:W-:Y:S02]  /*158e0*/  MOV R163, R182 ;  /* 0x000000b600a37202 */ /* 0x000fe40000000f00 */
[----:B------:R-:W-:Y:S01]  /*158f0*/  MOV R182, R80 ;  /* 0x0000005000b67202 */ /* 0x000fe20000000f00 */
[----:B-1----:R-:W-:Y:S01]  /*15900*/  FADD.FTZ R3, R195, R8 ;  /* 0x00000008c3037221 */ /* 0x002fe20000010000 */
[----:B------:R-:W-:Y:S01]  /*15910*/  F2FP.BF16.PACK_AB R5, R81, R82 ;  /* 0x000000525105723e */ /* 0x000fe200000010ff */
[----:B------:R-:W-:Y:S02]  /*15920*/  FFMA.FTZ R8, R190, c[0x0][0x23c], -R0 ;  /* 0x00008f00be087a23 */ /* 0x000fe40000010800 */
[----:B------:R-:W-:Y:S02]  /*15930*/  FADD.FTZ R3, R193, R3 ;  /* 0x00000003c1037221 */ /* 0x000fe40000010000 */
[----:B------:R1:W-:Y:S02]  /*15940*/  MUFU.EX2 R80, R8 ;  /* 0x0000000800507308 */ /* 0x0003e40000000800 */
        /* <DEDUP_REMOVED lines=16> */
[----:B------:R-:W2:Y:S03]  /*15a50*/  MUFU.EX2 R79, R9 ;  /* 0x00000009004f7308 */ /* 0x000ea60000000800 */
[----:B------:R-:W-:-:S04]  /*15a60*/  FADD.FTZ R8, R177, R8 ;  /* 0x00000008b1087221 */ /* 0x000fc80000010000 */
[----:B------:R-:W-:Y:S02]  /*15a70*/  FADD.FTZ R8, R176, R8 ;  /* 0x00000008b0087221 */ /* 0x000fe40000010000 */
[----:B-1----:R-:W-:Y:S02]  /*15a80*/  FADD.FTZ R3, R163, R10 ;  /* 0x0000000aa3037221 */ /* 0x002fe40000010000 */
[----:B------:R-:W-:Y:S02]  /*15a90*/  FADD.FTZ R8, R171, R8 ;  /* 0x00000008ab087221 */ /* 0x000fe40000010000 */
[----:B------:R-:W-:Y:S02]  /*15aa0*/  FADD.FTZ R3, R181, R3 ;  /* 0x00000003b5037221 */ /* 0x000fe40000010000 */
[----:B------:R-:W-:Y:S01]  /*15ab0*/  FADD.FTZ R8, R172, R8 ;  /* 0x00000008ac087221 */ /* 0x000fe20000010000 */
[----:B--2---:R-:W-:Y:S01]  /*15ac0*/  F2FP.BF16.PACK_AB R7, R79, R80 ;  /* 0x000000504f07723e */ /* 0x004fe200000010ff */
[----:B------:R-:W-:-:S02]  /*15ad0*/  FADD.FTZ R3, R251, R3 ;  /* 0x00000003fb037221 */ /* 0x000fc40000010000 */
[----:B------:R-:W-:Y:S02]  /*15ae0*/  FADD.FTZ R8, R170, R8 ;  /* 0x00000008aa087221 */ /* 0x000fe40000010000 */
[----:B------:R-:W-:Y:S02]  /*15af0*/  FADD.FTZ R3, R247, R3 ;  /* 0x00000003f7037221 */ /* 0x000fe40000010000 */
[----:B------:R-:W-:Y:S01]  /*15b00*/  FADD.FTZ R8, R168, R8 ;  /* 0x00000008a8087221 */ /* 0x000fe20000010000 */
[----:B-----5:R-:W-:Y:S01]  /*15b10*/  HMMA.16816.F32.BF16 R32, R4, R14, R56 ;  /* 0x0000000e0420723c */ /* 0x020fe20000041838 */
[----:B------:R-:W-:Y:S02]  /*15b20*/  FADD.FTZ R3, R175, R3 ;  /* 0x00000003af037221 */ /* 0x000fe40000010000 */
[----:B------:R-:W-:Y:S02]  /*15b30*/  FFMA.FTZ R9, R218, c[0x0][0x23c], -R2 ;  /* 0x00008f00da097a23 */ /* 0x000fe40000010802 */
[----:B------:R-:W-:-:S02]  /*15b40*/  FADD.FTZ R3, R167, R3 ;  /* 0x00000003a7037221 */ /* 0x000fc40000010000 */
[----:B------:R-:W-:Y:S01]  /*15b50*/  FADD.FTZ R8, R161, R8 ;  /* 0x00000008a1087221 */ /* 0x000fe20000010000 */
[----:B------:R1:W2:Y:S01]  /*15b60*/  MUFU.EX2 R63, R9 ;  /* 0x00000009003f7308 */ /* 0x0002a20000000800 */
[----:B------:R-:W-:Y:S01]  /*15b70*/  FADD.FTZ R3, R166, R3 ;  /* 0x00000003a6037221 */ /* 0x000fe20000010000 */
[C---:B------:R-:W-:Y:S01]  /*15b80*/  HMMA.16816.F32.BF16 R40, R4.reuse, R12, R52 ;  /* 0x0000000c0428723c */ /* 0x040fe20000041834 */
[----:B------:R-:W-:Y:S01]  /*15b90*/  FADD.FTZ R8, R162, R8 ;  /* 0x00000008a2087221 */ /* 0x000fe20000010000 */
[----:B------:R-:W5:Y:S01]  /*15ba0*/  LDSM.16.MT88.4 R12, [R225+0x10800] ;  /* 0x01080000e10c783b */ /* 0x000f620000004200 */
[----:B------:R-:W-:Y:S02]  /*15bb0*/  FADD.FTZ R3, R165, R3 ;  /* 0x00000003a5037221 */ /* 0x000fe40000010000 */
[----:B------:R-:W-:Y:S02]  /*15bc0*/  FADD.FTZ R8, R160, R8 ;  /* 0x00000008a0087221 */ /* 0x000fe40000010000 */
[----:B------:R-:W-:Y:S01]  /*15bd0*/  FADD.FTZ R3, R164, R3 ;  /* 0x00000003a4037221 */ /* 0x000fe20000010000 */
[----:B---3--:R-:W-:Y:S01]  /*15be0*/  HMMA.16816.F32.BF16 R36, R4, R22, R28 ;  /* 0x000000160424723c */ /* 0x008fe2000004181c */
[----:B------:R-:W-:-:S02]  /*15bf0*/  FADD.FTZ R8, R159, R8 ;  /* 0x000000089f087221 */ /* 0x000fc40000010000 */
[----:B------:R-:W-:Y:S02]  /*15c00*/  FADD.FTZ R3, R158, R3 ;  /* 0x000000039e037221 */ /* 0x000fe40000010000 */
[----:B------:R-:W-:Y:S02]  /*15c10*/  FADD.FTZ R8, R153, R8 ;  /* 0x0000000899087221 */ /* 0x000fe40000010000 */
[----:B-1----:R-:W-:Y:S01]  /*15c20*/  FFMA.FTZ R9, R199, c[0x0][0x23c], -R2 ;  /* 0x00008f00c7097a23 */ /* 0x002fe20000010802 */
[----:B----4-:R-:W-:Y:S01]  /*15c30*/  HMMA.16816.F32.BF16 R28, R4, R16, R68 ;  /* 0x00000010041c723c */ /* 0x010fe20000041844 */
[----:B------:R-:W-:Y:S02]  /*15c40*/  FADD.FTZ R3, R157, R3 ;  /* 0x000000039d037221 */ /* 0x000fe40000010000 */
[----:B------:R1:W-:Y:S01]  /*15c50*/  MUFU.EX2 R60, R9 ;  /* 0x00000009003c7308 */ /* 0x0003e20000000800 */
[----:B------:R-:W-:Y:S02]  /*15c60*/  FADD.FTZ R8, R152, R8 ;  /* 0x0000000898087221 */ /* 0x000fe40000010000 */
[----:B------:R-:W-:-:S02]  /*15c70*/  FADD.FTZ R3, R156, R3 ;  /* 0x000000039c037221 */ /* 0x000fc40000010000 */
[----:B------:R-:W-:Y:S01]  /*15c80*/  FADD.FTZ R8, R151, R8 ;  /* 0x0000000897087221 */ /* 0x000fe20000010000 */
[C---:B------:R-:W-:Y:S01]  /*15c90*/  HMMA.16816.F32.BF16 R64, R4.reuse, R18, R64 ;  /* 0x000000120440723c */ /* 0x040fe20000041840 */
[----:B------:R-:W-:Y:S01]  /*15ca0*/  FADD.FTZ R3, R155, R3 ;  /* 0x000000039b037221 */ /* 0x000fe20000010000 */
[----:B------:R-:W3:Y:S01]  /*15cb0*/  LDSM.16.MT88.4 R16, [R226+0x11000] ;  /* 0x01100000e210783b */ /* 0x000ee20000004200 */
[----:B------:R-:W-:Y:S02]  /*15cc0*/  FADD.FTZ R8, R154, R8 ;  /* 0x000000089a087221 */ /* 0x000fe40000010000 */
[----:B------:R-:W-:Y:S01]  /*15cd0*/  FADD.FTZ R3, R150, R3 ;  /* 0x0000000396037221 */ /* 0x000fe20000010000 */
[----:B------:R-:W-:Y:S01]  /*15ce0*/  LDSM.16.MT88.4 R156, [R224+0x11800] ;  /* 0x01180000e09c783b */ /* 0x000fe20000004200 */
[----:B------:R-:W-:Y:S01]  /*15cf0*/  FADD.FTZ R8, R145, R8 ;  /* 0x0000000891087221 */ /* 0x000fe20000010000 */
[----:B------:R-:W-:Y:S01]  /*15d00*/  HMMA.16816.F32.BF16 R44, R4, R20, R72 ;  /* 0x00000014042c723c */ /* 0x000fe20000041848 */
[----:B------:R-:W-:Y:S01]  /*15d10*/  FADD.FTZ R3, R148, R3 ;  /* 0x0000000394037221 */ /* 0x000fe20000010000 */
[----:B------:R-:W4:Y:S01]  /*15d20*/  LDSM.16.MT88.4 R20, [R135+0x11000] ;  /* 0x011000008714783b */ /* 0x000f220000004200 */
[----:B-1----:R-:W-:-:S02]  /*15d30*/  FFMA.FTZ R9, R220, c[0x0][0x23c], -R2 ;  /* 0x00008f00dc097a23 */ /* 0x002fc40000010802 */
[----:B------:R-:W-:Y:S02]  /*15d40*/  FADD.FTZ R3, R147, R3 ;  /* 0x0000000393037221 */ /* 0x000fe40000010000 */
[----:B------:R1:W1:Y:S01]  /*15d50*/  MUFU.EX2 R59, R9 ;  /* 0x00000009003b7308 */ /* 0x0002620000000800 */
[----:B------:R-:W-:Y:S01]  /*15d60*/  FADD.FTZ R8, R146, R8 ;  /* 0x0000000892087221 */ /* 0x000fe20000010000 */
[C---:B-----5:R-:W-:Y:S01]  /*15d70*/  HMMA.16816.F32.BF16 R48, R4.reuse, R12, R48 ;  /* 0x0000000c0430723c */ /* 0x060fe20000041830 */
[----:B------:R-:W-:Y:S02]  /*15d80*/  FADD.FTZ R3, R149, R3 ;  /* 0x0000000395037221 */ /* 0x000fe40000010000 */
[----:B------:R-:W-:Y:S01]  /*15d90*/  FADD.FTZ R8, R144, R8 ;  /* 0x0000000890087221 */ /* 0x000fe20000010000 */
[----:B------:R-:W-:Y:S01]  /*15da0*/  LDSM.16.MT88.4 R148, [R226+0x11800] ;  /* 0x01180000e294783b */ /* 0x000fe20000004200 */
[----:B------:R-:W-:Y:S02]  /*15db0*/  FADD.FTZ R3, R142, R3 ;  /* 0x000000038e037221 */ /* 0x000fe40000010000 */
[----:B------:R-:W-:Y:S01]  /*15dc0*/  FADD.FTZ R8, R143, R8 ;  /* 0x000000088f087221 */ /* 0x000fe20000010000 */
[----:B------:R-:W-:Y:S01]  /*15dd0*/  HMMA.16816.F32.BF16 R24, R4, R14, R24 ;  /* 0x0000000e0418723c */ /* 0x000fe20000041818 */
[----:B------:R-:W-:Y:S01]  /*15de0*/  FADD.FTZ R3, R141, R3 ;  /* 0x000000038d037221 */ /* 0x000fe20000010000 */
[----:B------:R-:W5:Y:S01]  /*15df0*/  LDSM.16.MT88.4 R12, [R224+0x11000] ;  /* 0x01100000e00c783b */ /* 0x000f620000004200 */
[----:B------:R-:W-:-:S02]  /*15e00*/  FADD.FTZ R8, R137, R8 ;  /* 0x0000000889087221 */ /* 0x000fc40000010000 */
[----:B------:R-:W-:Y:S02]  /*15e10*/  FADD.FTZ R3, R140, R3 ;  /* 0x000000038c037221 */ /* 0x000fe40000010000 */
[--C-:B-1----:R-:W-:Y:S01]  /*15e20*/  FFMA.FTZ R9, R202, c[0x0][0x23c], -R0.reuse ;  /* 0x00008f00ca097a23 */ /* 0x102fe20000010800 */
[----:B--2---:R-:W-:Y:S01]  /*15e30*/  F2FP.BF16.PACK_AB R4, R63, R77 ;  /* 0x0000004d3f04723e */ /* 0x004fe200000010ff */
[----:B------:R-:W-:Y:S01]  /*15e40*/  FADD.FTZ R3, R139, R3 ;  /* 0x000000038b037221 */ /* 0x000fe20000010000 */
[----:B------:R-:W-:Y:S01]  /*15e50*/  F2FP.BF16.PACK_AB R6, R59, R60 ;  /* 0x0000003c3b06723e */ /* 0x000fe200000010ff */
[----:B------:R1:W-:Y:S01]  /*15e60*/  MUFU.EX2 R58, R9 ;  /* 0x00000009003a7308 */ /* 0x0003e20000000800 */
[----:B------:R-:W-:Y:S01]  /*15e70*/  LDSM.16.MT88.4 R140, [R135+0x11800] ;  /* 0x01180000878c783b */ /* 0x000fe20000004200 */
        /* <DEDUP_REMOVED lines=11> */
[----:B----4-:R-:W-:Y:S01]  /*15f30*/  HMMA.16816.F32.BF16 R40, R4, R20, R40 ;  /* 0x000000140428723c */ /* 0x010fe20000041828 */
[----:B-1----:R-:W-:-:S04]  /*15f40*/  FFMA.FTZ R9, R249, c[0x0][0x23c], -R2 ;  /* 0x00008f00f9097a23 */ /* 0x002fc80000010802 */
[----:B------:R1:W2:Y:S03]  /*15f50*/  MUFU.EX2 R53, R9 ;  /* 0x0000000900357308 */ /* 0x0002a60000000800 */
[C---:B------:R-:W-:Y:S01]  /*15f60*/  HMMA.16816.F32.BF16 R32, R4.reuse, R22, R32 ;  /* 0x000000160420723c */ /* 0x040fe20000041820 */
[----:B------:R-:W3:Y:S07]  /*15f70*/  LDSM.16.MT88.4 R20, [R225+0x11000] ;  /* 0x01100000e114783b */ /* 0x000eee0000004200 */
[----:B-----5:R-:W-:Y:S01]  /*15f80*/  HMMA.16816.F32.BF16 R28, R4, R12, R28 ;  /* 0x0000000c041c723c */ /* 0x020fe2000004181c */
        /* <DEDUP_REMOVED lines=95> */
[----:B------:R1:W-:Y:S05]  /*16580*/  STL [R1+0x8], R0 ;  /* 0x0000080001007387 */ /* 0x0003ea0000100800 */
.L_x_1630:
[----:B------:R-:W-:Y:S05]  /*16590*/  @!P1 BRA `(.L_x_1638) ;  /* 0x0000766000009947 */ /* 0x000fea0003800000 */
[----:B------:R-:W-:Y:S01]  /*165a0*/  MOV R133, R3 ;  /* 0x0000000300857202 */ /* 0x000fe20000000f00 */
[----:B------:R-:W-:Y:S01]  /*165b0*/  ULDC.64 UR8, c[0x0][0x198] ;  /* 0x0000660000087ab9 */ /* 0x000fe20000000a00 */
[----:B------:R-:W-:Y:S01]  /*165c0*/  MOV R132, R36 ;  /* 0x0000002400847202 */ /* 0x000fe20000000f00 */
[----:B------:R-:W-:Y:S02]  /*165d0*/  ULDC.64 UR10, c[0x0][0x1a0] ;  /* 0x00006800000a7ab9 */ /* 0x000fe40000000a00 */
[----:B------:R-:W-:Y:S02]  /*165e0*/  ULDC.64 UR4, c[0x0][0x1a0] ;  /* 0x0000680000047ab9 */ /* 0x000fe40000000a00 */
.L_x_1642:
[----:B------:R-:W-:Y:S04]  /*165f0*/  DEPBAR.LE SB0, 0x0 ;  /* 0x000080000000791a */ /* 0x000fe80000000000 */
[----:B------:R-:W-:Y:S01]  /*16600*/  BAR.SYNC.DEFER_BLOCKING 0x0 ;  /* 0x0000000000007b1d */ /* 0x000fe20000010000 */
[----:B------:R-:W-:Y:S01]  /*16610*/  UIADD3 UR15, UR15, -0x1, URZ ;  /* 0xffffffff0f0f7890 */ /* 0x000fe2000fffe03f */
[----:B------:R-:W-:Y:S01]  /*16620*/  PLOP3.LUT P0, PT, PT, PT, UP5, 0x80, 0x0 ;  /* 0x000000000000781c */ /* 0x000fe20003f0f058 */
[----:B-1----:R-:W-:Y:S03]  /*16630*/  IMAD.MOV.U32 R0, RZ, RZ, c[0x0][0x1a0] ;  /* 0x00006800ff007624 */ /* 0x002fe600078e00ff */
[----:B------:R-:W-:Y:S01]  /*16640*/  UMOV UR12, UR4 ;  /* 0x00000004000c7c82 */ /* 0x000fe20008000000 */
[----:B------:R-:W-:Y:S01]  /*16650*/  IMAD.U32 R0, R0, -0x100, RZ ;  /* 0xffffff0000007824 */ /* 0x000fe200078e00ff */
[----:B------:R-:W-:Y:S04]  /*16660*/  UMOV UR6, UR5 ;  /* 0x0000000500067c82 */ /* 0x000fe80008000000 */
[----:B------:R-:W-:Y:S03]  /*16670*/  SHF.R.S32.HI R2, RZ, 0x1f, R0 ;  /* 0x0000001fff027819 */ /* 0x000fe60000011400 */
[----:B------:R-:W-:-:S05]  /*16680*/  @!P0 BRA `(.L_x_1639) ;  /* 0x0000055000008947 */ /* 0x000fca0003800000 */
[----:B------:R-:W-:Y:S01]  /*16690*/  USHF.L.U32 UR12, UR15, 0x8, URZ ;  /* 0x000000080f0c7899 */ /* 0x000fe2000800063f */
[----:B------:R-:W-:Y:S01]  /*166a0*/  IABS R0, c[0x0][0x2d0] ;  /* 0x0000b40000007a13 */ /* 0x000fe20000000000 */
[----:B------:R-:W-:Y:S02]  /*166b0*/  UMOV UR30, URZ ;  /* 0x0000003f001e7c82 */ /* 0x000fe40008000000 */
[----:B------:R-:W-:Y:S01]  /*166c0*/  UIADD3 UR28, UR12, 0x100, URZ ;  /* 0x000001000c1c7890 */ /* 0x000fe2000fffe03f */
        /* <DEDUP_REMOVED lines=15> */
[----:B--2---:R-:W-:Y:S07]  /*167c0*/  UIMAD.WIDE.U32 UR32, UR31, UR25, URZ ;  /* 0x000000191f2072a5 */ /* 0x004fee000f8e003f */
[----:B------:R-:W-:Y:S02]  /*167d0*/  UMOV UR29, UR33 ;  /* 0x00000021001d7c82 */ /* 0x000fe40008000000 */
[----:B------:R-:W-:Y:S04]  /*167e0*/  UIADD3 UR13, -UR29, URZ, URZ ;  /* 0x0000003f1d0d7290 */ /* 0x000fe8000fffe13f */
[----:B------:R-:W-:Y:S03]  /*167f0*/  UIMAD UR25, UR6, UR13, UR25 ;  /* 0x0000000d061972a4 */ /* 0x000fe6000f8e0219 */
[----:B------:R-:W-:Y:S02]  /*16800*/  ULDC UR13, c[0x0][0x2d0] ;  /* 0x0000b400000d7ab9 */ /* 0x000fe40000000800 */
[----:B------:R-:W-:Y:S02]  /*16810*/  UISETP.GT.U32.AND UP1, UPT, UR6, UR25, UPT ;  /* 0x000000190600728c */ /* 0x000fe4000bf24070 */
[----:B------:R-:W-:Y:S02]  /*16820*/  ULOP3.LUT UR12, UR12, UR13, URZ, 0x3c, !UPT ;  /* 0x0000000d0c0c7292 */ /* 0x000fe4000f8e3c3f */
[----:B-1----:R-:W-:Y:S02]  /*16830*/  UIMAD.WIDE.U32 UR34, UR31, UR27, URZ ;  /* 0x0000001b1f2272a5 */ /* 0x002fe4000f8e003f */
[----:B------:R-:W-:Y:S02]  /*16840*/  ULOP3.LUT UR28, UR28, UR13, URZ, 0x3c, !UPT ;  /* 0x0000000d1c1c7292 */ /* 0x000fe4000f8e3c3f */
[----:B------:R-:W-:Y:S03]  /*16850*/  UISETP.GE.AND UP0, UPT, UR12, URZ, UPT ;  /* 0x0000003f0c00728c */ /* 0x000fe6000bf06270 */
[----:B------:R-:W-:Y:S02]  /*16860*/  UMOV UR31, UR35 ;  /* 0x00000023001f7c82 */ /* 0x000fe40008000000 */
[----:B------:R-:W-:Y:S02]  /*16870*/  UIADD3 UR26, -UR31, URZ, URZ ;  /* 0x0000003f1f1a7290 */ /* 0x000fe4000fffe13f */
[----:B------:R-:W-:Y:S02]  /*16880*/  @!UP1 UIADD3 UR25, UR25, -UR6, URZ ;  /* 0x8000000619199290 */ /* 0x000fe4000fffe03f */
[----:B------:R-:W-:Y:S02]  /*16890*/  UIMAD UR27, UR6, UR26, UR27 ;  /* 0x0000001a061b72a4 */ /* 0x000fe4000f8e021b */
[----:B------:R-:W-:Y:S02]  /*168a0*/  UISETP.GE.U32.AND UP3, UPT, UR25, UR6, UPT ;  /* 0x000000061900728c */ /* 0x000fe4000bf66070 */
[----:B------:R-:W-:Y:S02]  /*168b0*/  UISETP.GT.U32.AND UP2, UPT, UR6, UR27, UPT ;  /* 0x0000001b0600728c */ /* 0x000fe4000bf44070 */
[----:B------:R-:W-:Y:S02]  /*168c0*/  @!UP1 UIADD3 UR29, UR29, 0x1, URZ ;  /* 0x000000011d1d9890 */ /* 0x000fe4000fffe03f */
[----:B------:R-:W-:Y:S05]  /*168d0*/  UISETP.GE.AND UP1, UPT, UR28, URZ, UPT ;  /* 0x0000003f1c00728c */ /* 0x000fea000bf26270 */
[----:B------:R-:W-:Y:S02]  /*168e0*/  @UP3 UIADD3 UR29, UR29, 0x1, URZ ;  /* 0x000000011d1d3890 */ /* 0x000fe4000fffe03f */
[----:B------:R-:W-:Y:S02]  /*168f0*/  @!UP2 UIADD3 UR27, UR27, -UR6, URZ ;  /* 0x800000061b1ba290 */ /* 0x000fe4000fffe03f */
[----:B------:R-:W-:Y:S02]  /*16900*/  @!UP2 UIADD3 UR31, UR31, 0x1, URZ ;  /* 0x000000011f1fa890 */ /* 0x000fe4000fffe03f */
[----:B------:R-:W-:Y:S02]  /*16910*/  UISETP.GE.U32.AND UP4, UPT, UR27, UR6, UPT ;  /* 0x000000061b00728c */ /* 0x000fe4000bf86070 */
[----:B------:R-:W-:Y:S02]  /*16920*/  UISETP.NE.AND UP2, UPT, URZ, UR13, UPT ;  /* 0x0000000d3f00728c */ /* 0x000fe4000bf45270 */
[----:B------:R-:W-:Y:S02]  /*16930*/  ULOP3.LUT UR6, URZ, UR13, URZ, 0x33, !UPT ;  /* 0x0000000d3f067292 */ /* 0x000fe4000f8e333f */
[----:B------:R-:W-:Y:S05]  /*16940*/  @!UP0 UIADD3 UR29, -UR29, URZ, URZ ;  /* 0x0000003f1d1d8290 */ /* 0x000fea000fffe13f */
[----:B------:R-:W-:Y:S04]  /*16950*/  @UP4 UIADD3 UR31, UR31, 0x1, URZ ;  /* 0x000000011f1f4890 */ /* 0x000fe8000fffe03f */
        /* <DEDUP_REMOVED lines=22> */
[----:B--2---:R-:W-:Y:S01]  /*16ac0*/  IMAD.U32 R3, RZ, RZ, UR27 ;  /* 0x0000001bff037e24 */ /* 0x004fe2000f8e00ff */
[----:B------:R-:W-:Y:S04]  /*16ad0*/  UIMAD.WIDE.U32 UR26, UR10, UR13, URZ ;  /* 0x0000000d0a1a72a5 */ /* 0x000fe8000f8e003f */
[----:B------:R2:W4:Y:S01]  /*16ae0*/  LDG.E R2, [R2.64] ;  /* 0x0000001402027981 */ /* 0x000522000c1e1900 */
[----:B------:R-:W-:Y:S01]  /*16af0*/  UIADD3 UR6, UR27, UR6, URZ ;  /* 0x000000061b067290 */ /* 0x000fe2000fffe03f */
        /* <DEDUP_REMOVED lines=14> */
.L_x_1639:
[----:B------:R-:W-:Y:S01]  /*16be0*/  ISETP.GE.AND P0, PT, R243, c[0x0][0x220], PT ;  /* 0x00008800f3007a0c */ /* 0x000fe20003f06270 */
[----:B------:R-:W-:Y:S01]  /*16bf0*/  UISETP.GT.AND UP0, UPT, UR15, UR7, UPT ;  /* 0x000000070f00728c */ /* 0x000fe2000bf04270 */
[CC--:B------:R-:W-:Y:S02]  /*16c00*/  LEA R248, P2, R0.reuse, R61.reuse, 0x1 ;  /* 0x0000003d00f87211 */ /* 0x0c0fe400078408ff */
[----:B------:R-:W-:Y:S02]  /*16c10*/  MOV R40, c[0x0][0x1a0] ;  /* 0x0000680000287a02 */ /* 0x000fe40000000f00 */
[C---:B------:R-:W-:Y:S02]  /*16c20*/  LEA.HI.X R249, R0.reuse, R62, R2, 0x1, P2 ;  /* 0x0000003e00f97211 */ /* 0x040fe400010f0c02 */
[----:B------:R-:W-:Y:S02]  /*16c30*/  MOV R18, c[0x0][0x1a4] ;  /* 0x0000690000127a02 */ /* 0x000fe40000000f00 */
[----:B------:R-:W-:Y:S03]  /*16c40*/  LEA R172, R231, R230, 0x1 ;  /* 0x000000e6e7ac7211 */ /* 0x000fe600078e08ff */
        /* <DEDUP_REMOVED lines=29> */
[-C--:B------:R-:W-:Y:S02]  /*16e20*/  @!P0 LEA R32, P2, R3, R61.reuse, 0x1 ;  /* 0x0000003d03208211 */ /* 0x080fe400078408ff */
        /* <DEDUP_REMOVED lines=11> */
[C---:B------:R-:W-:Y:S02]  /*16ee0*/  @!P0 LEA R6, P1, R40.reuse, R0, 0x7 ;  /* 0x0000000028068211 */ /* 0x040fe400078238ff */
[-C--:B------:R-:W-:Y:S01]  /*16ef0*/  @!P0 MOV R11, R2.reuse ;  /* 0x00000002000b8202 */ /* 0x080fe20000000f00 */
[C---:B------:R-:W-:Y:S01]  /*16f00*/  @!P0 IMAD.WIDE.U32 R12, R40.reuse, 0x50, R12 ;  /* 0x00000050280c8825 */ /* 0x040fe200078e000c */
[----:B------:R-:W-:Y:S02]  /*16f10*/  @!P0 LEA.HI.X R10, R40, R2, R18, 0x7, P1 ;  /* 0x00000002280a8211 */ /* 0x000fe400008f3c12 */
[----:B------:R-:W-:Y:S01]  /*16f20*/  @!P0 LEA R30, P1, R6, R61, 0x1 ;  /* 0x0000003d061e8211 */ /* 0x000fe200078208ff */
[----:B------:R-:W-:Y:S01]  /*16f30*/  @P0 STS.128 [R244+0xb800], RZ ;  /* 0x00b800fff4000388 */ /* 0x000fe20000000c00 */
[----:B------:R-:W-:Y:S01]  /*16f40*/  @!P0 IADD3 R3, R3, R13, RZ ;  /* 0x0000000d03038210 */ /* 0x000fe20007ffe0ff */
[----:B------:R-:W-:Y:S01]  /*16f50*/  @!P0 IMAD R13, R18, 0xe0, RZ ;  /* 0x000000e0120d8824 */ /* 0x000fe200078e02ff */
[----:B------:R-:W-:Y:S02]  /*16f60*/  @!P0 LEA.HI.X R31, R6, R62, R10, 0x1, P1 ;  /* 0x0000003e061f8211 */ /* 0x000fe400008f0c0a */
[CC--:B------:R-:W-:Y:S02]  /*16f70*/  @!P0 LEA R28, P1, R12.reuse, R61.reuse, 0x1 ;  /* 0x0000003d0c1c8211 */ /* 0x0c0fe400078208ff */
[----:B------:R-:W-:Y:S01]  /*16f80*/  @!P0 MOV R10, R0 ;  /* 0x00000000000a8202 */ /* 0x000fe20000000f00 */
[----:B------:R-:W-:Y:S01]  /*16f90*/  @!PT LDS RZ, [RZ] ;  /* 0x00000000fffff984 */ /* 0x000fe20000000800 */
[----:B------:R-:W-:Y:S01]  /*16fa0*/  @!PT LDS RZ, [RZ] ;  /* 0x00000000fffff984 */ /* 0x000fe20000000800 */
[----:B------:R-:W-:Y:S01]  /*16fb0*/  @!PT LDS RZ, [RZ] ;  /* 0x00000000fffff984 */ /* 0x000fe20000000800 */
[----:B------:R3:W-:Y:S01]  /*16fc0*/  @!P0 LDGSTS.E.BYPASS.LTC128B.128 [R244+0xb800], [R34.64] ;  /* 0x0b80000022f48fae */ /* 0x0007e2000b901d54 */
[----:B------:R-:W-:Y:S01]  /*16fd0*/  @!P0 LEA.HI.X R29, R12, R62, R3, 0x1, P1 ;  /* 0x0000003e0c1d8211 */ /* 0x000fe200008f0c03 */
[----:B------:R-:W-:Y:S01]  /*16fe0*/  @!P0 IMAD R12, R18, 0xd0, RZ ;  /* 0x000000d0120c8824 */ /* 0x000fe200078e02ff */
        /* <DEDUP_REMOVED lines=8> */
[----:B------:R-:W-:Y:S01]  /*17070*/  @!P0 MOV R7, R2 ;  /* 0x0000000200078202 */ /* 0x000fe20000000f00 */
[----:B------:R-:W-:Y:S01]  /*17080*/  @!P0 IMAD R14, R18, 0xc0, RZ ;  /* 0x000000c0120e8824 */ /* 0x000fe200078e02ff */
        /* <DEDUP_REMOVED lines=8> */
[----:B------:R-:W-:Y:S01]  /*17110*/  @!P0 MOV R4, R0 ;  /* 0x0000000000048202 */ /* 0x000fe20000000f00 */
[----:B------:R-:W-:Y:S01]  /*17120*/  @!P0 IMAD R15, R18, 0xf0, RZ ;  /* 0x000000f0120f8824 */ /* 0x000fe200078e02ff */
        /* <DEDUP_REMOVED lines=14> */
[----:B------:R-:W-:Y:S01]  /*17210*/  @!P0 LEA R20, P1, R4, R61, 0x1 ;  /* 0x0000003d04148211 */ /* 0x000fe200078208ff */
[----:B------:R-:W-:Y:S01]  /*17220*/  @P0 STS.128 [R244+0xd000], RZ ;  /* 0x00d000fff4000388 */ /* 0x000fe20000000c00 */
[----:B------:R-:W-:Y:S01]  /*17230*/  @!P0 IADD3 R5, R17, R5, RZ ;  /* 0x0000000511058210 */ /* 0x000fe20007ffe0ff */
[----:B------:R-:W-:Y:S01]  /*17240*/  @!P0 IMAD.WIDE.U32 R10, R40, 0xb0, R10 ;  /* 0x000000b0280a8825 */ /* 0x000fe200078e000a */
[----:B------:R-:W-:Y:S02]  /*17250*/  @!P0 MOV R9, R2 ;  /* 0x0000000200098202 */ /* 0x000fe40000000f00 */
[----:B------:R-:W-:Y:S02]  /*17260*/  @!P0 LEA.HI.X R21, R4, R62, R5, 0x1, P1 ;  /* 0x0000003e04158211 */ /* 0x000fe400008f0c05 */
[----:B------:R-:W-:Y:S01]  /*17270*/  @!P0 MOV R6, R0 ;  /* 0x0000000000068202 */ /* 0x000fe20000000f00 */
[----:B------:R-:W-:Y:S01]  /*17280*/  @!PT LDS RZ, [RZ] ;  /* 0x00000000fffff984 */ /* 0x000fe20000000800 */
[----:B------:R-:W-:Y:S01]  /*17290*/  @!PT LDS RZ, [RZ] ;  /* 0x00000000fffff984 */ /* 0x000fe20000000800 */
[----:B------:R-:W-:Y:S01]  /*172a0*/  @!PT LDS RZ, [RZ] ;  /* 0x00000000fffff984 */ /* 0x000fe20000000800 */
[----:B------:R5:W-:Y:S01]  /*172b0*/  @!P0 LDGSTS.E.BYPASS.LTC128B.128 [R244+0xd000], [R26.64] ;  /* 0x0d0000001af48fae */ /* 0x000be2000b901d54 */
[----:B------:R-:W-:Y:S01]  /*172c0*/  @!P0 MOV R7, R2 ;  /* 0x0000000200078202 */ /* 0x000fe20000000f00 */
[C---:B------:R-:W-:Y:S01]  /*172d0*/  @!P0 IMAD.WIDE.U32 R8, R40.reuse, 0xc0, R8 ;  /* 0x000000c028088825 */ /* 0x040fe200078e0008 */
[----:B------:R-:W-:Y:S02]  /*172e0*/  @!P0 MOV R4, R0 ;  /* 0x0000000000048202 */ /* 0x000fe40000000f00 */
[-C--:B------:R-:W-:Y:S01]  /*172f0*/  @!P0 MOV R5, R2.reuse ;  /* 0x0000000200058202 */ /* 0x080fe20000000f00 */
[----:B------:R-:W-:Y:S01]  /*17300*/  @!P0 IMAD.WIDE.U32 R6, R40, 0xd0, R6 ;  /* 0x000000d028068825 */ /* 0x000fe200078e0006 */
[----:B------:R-:W-:Y:S01]  /*17310*/  @!P0 MOV R3, R2 ;  /* 0x0000000200038202 */ /* 0x000fe20000000f00 */
[----:B------:R-:W-:Y:S01]  /*17320*/  @P0 STS.128 [R244+0xd800], RZ ;  /* 0x00d800fff4000388 */ /* 0x000fe20000000c00 */
[----:B------:R-:W-:Y:S01]  /*17330*/  @!P0 MOV R2, R0 ;  /* 0x0000000000028202 */ /* 0x000fe20000000f00 */
[----:B------:R-:W-:Y:S01]  /*17340*/  @!P0 IMAD R0, R18, 0xb0, RZ ;  /* 0x000000b012008824 */ /* 0x000fe200078e02ff */
[-C--:B------:R-:W-:Y:S01]  /*17350*/  @!P0 LEA R18, P1, R10, R61.reuse, 0x1 ;  /* 0x0000003d0a128211 */ /* 0x080fe200078208ff */
[----:B------:R-:W-:Y:S01]  /*17360*/  @!P0 IMAD.WIDE.U32 R4, R40, 0xe0, R4 ;  /* 0x000000e028048825 */ /* 0x000fe200078e0004 */
[----:B------:R-:W-:Y:S02]  /*17370*/  @!P0 LEA R16, P4, R8, R61, 0x1 ;  /* 0x0000003d08108211 */ /* 0x000fe400078808ff */
[----:B------:R-:W-:Y:S01]  /*17380*/  @!P0 IADD3 R0, R0, R11, RZ ;  /* 0x0000000b00008210 */ /* 0x000fe20007ffe0ff */
[----:B------:R-:W-:Y:S01]  /*17390*/  @!PT LDS RZ, [RZ] ;  /* 0x00000000fffff984 */ /* 0x000fe20000000800 */
[----:B------:R-:W-:Y:S01]  /*173a0*/  @!PT LDS RZ, [RZ] ;  /* 0x00000000fffff984 */ /* 0x000fe20000000800 */
[----:B------:R-:W-:Y:S01]  /*173b0*/  @!PT LDS RZ, [RZ] ;  /* 0x00000000fffff984 */ /* 0x000fe20000000800 */
[----:B------:R5:W-:Y:S01]  /*173c0*/  @!P0 LDGSTS.E.BYPASS.LTC128B.128 [R244+0xd800], [R24.64] ;  /* 0x0d80000018f48fae */ /* 0x000be2000b901d54 */
[----:B------:R-:W-:Y:S01]  /*173d0*/  @!P0 IMAD.WIDE.U32 R2, R40, 0xf0, R2 ;  /* 0x000000f028028825 */ /* 0x000fe200078e0002 */
[----:B------:R-:W-:Y:S02]  /*173e0*/  @!P0 IADD3 R7, R12, R7, RZ ;  /* 0x000000070c078210 */ /* 0x000fe40007ffe0ff */
[-C--:B------:R-:W-:Y:S02]  /*173f0*/  @!P0 LEA.HI.X R19, R10, R62.reuse, R0, 0x1, P1 ;  /* 0x0000003e0a138211 */ /* 0x080fe400008f0c00 */
[----:B------:R-:W-:Y:S02]  /*17400*/  @!P0 IADD3 R0, R14, R9, RZ ;  /* 0x000000090e008210 */ /* 0x000fe40007ffe0ff */
[----:B------:R-:W-:Y:S01]  /*17410*/  @P0 STS.128 [R244+0xe000], RZ ;  /* 0x00e000fff4000388 */ /* 0x000fe20000000c00 */
[----:B------:R-:W-:Y:S02]  /*17420*/  @!P0 LEA R14, P3, R6, R61, 0x1 ;  /* 0x0000003d060e8211 */ /* 0x000fe400078608ff */
[-C--:B------:R-:W-:Y:S02]  /*17430*/  @!P0 LEA.HI.X R17, R8, R62.reuse, R0, 0x1, P4 ;  /* 0x0000003e08118211 */ /* 0x080fe400020f0c00 */
[----:B------:R-:W-:Y:S02]  /*17440*/  @!P0 IADD3 R3, R15, R3, RZ ;  /* 0x000000030f038210 */ /* 0x000fe40007ffe0ff */
[-C--:B------:R-:W-:Y:S01]  /*17450*/  @!P0 LEA.HI.X R15, R6, R62.reuse, R7, 0x1, P3 ;  /* 0x0000003e060f8211 */ /* 0x080fe200018f0c07 */
[----:B------:R-:W-:Y:S01]  /*17460*/  @!PT LDS RZ, [RZ] ;  /* 0x00000000fffff984 */ /* 0x000fe20000000800 */
[----:B------:R-:W-:Y:S01]  /*17470*/  @!PT LDS RZ, [RZ] ;  /* 0x00000000fffff984 */ /* 0x000fe20000000800 */
[----:B------:R-:W-:Y:S01]  /*17480*/  @!PT LDS RZ, [RZ] ;  /* 0x00000000fffff984 */ /* 0x000fe20000000800 */
[----:B------:R4:W-:Y:S01]  /*17490*/  @!P0 LDGSTS.E.BYPASS.LTC128B.128 [R244+0xe000], [R30.64] ;  /* 0x0e0000001ef48fae */ /* 0x0009e2000b901d54 */
[----:B------:R-:W-:Y:S02]  /*174a0*/  @!P0 LEA R12, P2, R4, R61, 0x1 ;  /* 0x0000003d040c8211 */ /* 0x000fe400078408ff */
[----:B------:R-:W-:Y:S02]  /*174b0*/  @!P0 IADD3 R5, R13, R5, RZ ;  /* 0x000000050d058210 */ /* 0x000fe40007ffe0ff */
[----:B------:R-:W-:Y:S02]  /*174c0*/  @!P0 LEA R10, P1, R2, R61, 0x1 ;  /* 0x0000003d020a8211 */ /* 0x000fe400078208ff */
[-C--:B------:R-:W-:Y:S01]  /*174d0*/  @!P0 LEA.HI.X R13, R4, R62.reuse, R5, 0x1, P2 ;  /* 0x0000003e040d8211 */ /* 0x080fe200010f0c05 */
[----:B------:R-:W-:Y:S01]  /*174e0*/  @P0 STS.128 [R244+0xe800], RZ ;  /* 0x00e800fff4000388 */ /* 0x000fe20000000c00 */
[----:B------:R-:W-:Y:S02]  /*174f0*/  @!P0 LEA.HI.X R11, R2, R62, R3, 0x1, P1 ;  /* 0x0000003e020b8211 */ /* 0x000fe400008f0c03 */
[----:B------:R-:W-:Y:S05]  /*17500*/  PLOP3.LUT P1, PT, PT, PT, UP0, 0x80, 0x0 ;  /* 0x000000000000781c */ /* 0x000fea0003f2f008 */
        /* <DEDUP_REMOVED lines=36> */
[----:B-1----:R-:W-:Y:S08]  /*17750*/  LDSM.16.M88.4 R16, [R134+0x2800] ;  /* 0x002800008610783b */ /* 0x002ff00000000200 */
[----:B--2---:R-:W1:Y:S08]  /*17760*/  LDSM.16.M88.4 R8, [R134+0x2000] ;  /* 0x002000008608783b */ /* 0x004e700000000200 */
[----:B-----5:R-:W2:Y:S08]  /*17770*/  LDSM.16.M88.4 R24, [R134+0x3000] ;  /* 0x003000008618783b */ /* 0x020eb00000000200 */
[----:B---3--:R-:W4:Y:S08]  /*17780*/  LDSM.16.M88.4 R32, [R134+0x3800] ;  /* 0x003800008620783b */ /* 0x008f300000000200 */
[----:B------:R-:W3:Y:S08]  /*17790*/  LDSM.16.M88.4 R40, [R134+0x4000] ;  /* 0x004000008628783b */ /* 0x000ef00000000200 */
[----:B------:R-:W5:Y:S08]  /*177a0*/  LDSM.16.M88.4 R48, [R134+0x4800] ;  /* 0x004800008630783b */ /* 0x000f700000000200 */
[----:B------:R-:W1:Y:S08]  /*177b0*/  LDSM.16.M88.4 R56, [R134+0x5000] ;  /* 0x005000008638783b */ /* 0x000e700000000200 */
        /* <DEDUP_REMOVED lines=9> */
[----:B------:R-:W-:Y:S08]  /*17850*/  LDSM.16.M88.4 R172, [R172] ;  /* 0x00000000acac783b */ /* 0x000ff00000000200 */
[----:B------:R-:W1:Y:S08]  /*17860*/  LDSM.16.M88.4 R176, [R228+0x2000] ;  /* 0x00200000e4b0783b */ /* 0x000e700000000200 */
[----:B------:R-:W1:Y:S08]  /*17870*/  LDSM.16.M88.4 R180, [R228+0x2800] ;  /* 0x00280000e4b4783b */ /* 0x000e700000000200 */
[----:B------:R-:W1:Y:S08]  /*17880*/  LDSM.16.M88.4 R184, [R228+0x3000] ;  /* 0x00300000e4b8783b */ /* 0x000e700000000200 */
[----:B------:R-:W1:Y:S08]  /*17890*/  LDSM.16.M88.4 R188, [R228+0x3800] ;  /* 0x00380000e4bc783b */ /* 0x000e700000000200 */
[----:B------:R-:W-:Y:S08]  /*178a0*/  LDSM.16.M88.4 R192, [R228+0x5000] ;  /* 0x00500000e4c0783b */ /* 0x000ff00000000200 */
[----:B------:R-:W-:Y:S08]  /*178b0*/  LDSM.16.M88.4 R196, [R228+0x5800] ;  /* 0x00580000e4c4783b */ /* 0x000ff00000000200 */
[----:B------:R-:W-:Y:S08]  /*178c0*/  LDSM.16.M88.4 R200, [R228+0x6000] ;  /* 0x00600000e4c8783b */ /* 0x000ff00000000200 */
[----:B------:R-:W-:Y:S08]  /*178d0*/  LDSM.16.M88.4 R204, [R228+0x6800] ;  /* 0x00680000e4cc783b */ /* 0x000ff00000000200 */
[----:B------:R-:W-:Y:S08]  /*178e0*/  LDSM.16.M88.4 R208, [R235] ;  /* 0x00000000ebd0783b */ /* 0x000ff00000000200 */
[----:B------:R-:W-:Y:S08]  /*178f0*/  LDSM.16.M88.4 R212, [R234] ;  /* 0x00000000ead4783b */ /* 0x000ff00000000200 */
[----:B------:R-:W-:Y:S08]  /*17900*/  LDSM.16.M88.4 R216, [R233] ;  /* 0x00000000e9d8783b */ /* 0x000ff00000000200 */
[----:B------:R-:W-:Y:S01]  /*17910*/  LDSM.16.M88.4 R220, [R227] ;  /* 0x00000000e3dc783b */ /* 0x000fe20000000200 */
[C---:B-1----:R-:W-:Y:S08]  /*17920*/  HMMA.16816.F32.BF16 R4, R128.reuse, R8, RZ ;  /* 0x000000088004723c */ /* 0x042ff000000418ff */
[C---:B------:R-:W-:Y:S08]  /*17930*/  HMMA.16816.F32.BF16 R8, R128.reuse, R10, RZ ;  /* 0x0000000a8008723c */ /* 0x040ff000000418ff */
[C---:B------:R-:W-:Y:S08]  /*17940*/  HMMA.16816.F32.BF16 R12, R128.reuse, R16, RZ ;  /* 0x00000010800c723c */ /* 0x040ff000000418ff */
[C---:B------:R-:W-:Y:S08]  /*17950*/  HMMA.16816.F32.BF16 R16, R128.reuse, R18, RZ ;  /* 0x000000128010723c */ /* 0x040ff000000418ff */
[C---:B--2---:R-:W-:Y:S08]  /*17960*/  HMMA.16816.F32.BF16 R20, R128.reuse, R24, RZ ;  /* 0x000000188014723c */ /* 0x044ff000000418ff */
[C---:B------:R-:W-:Y:S08]  /*17970*/  HMMA.16816.F32.BF16 R24, R128.reuse, R26, RZ ;  /* 0x0000001a8018723c */ /* 0x040ff000000418ff */
[C---:B----4-:R-:W-:Y:S08]  /*17980*/  HMMA.16816.F32.BF16 R28, R128.reuse, R32, RZ ;  /* 0x00000020801c723c */ /* 0x050ff000000418ff */
        /* <DEDUP_REMOVED lines=59> */
[C---:B---3--:R-:W-:Y:S08]  /*17d40*/  HMMA.16816.F32.BF16 R84, R172.reuse, R180, R84 ;  /* 0x000000b4ac54723c */ /* 0x048ff00000041854 */
[C---:B------:R-:W-:Y:S01]  /*17d50*/  HMMA.16816.F32.BF16 R88, R172.reuse, R182, R88 ;  /* 0x000000b6ac58723c */ /* 0x040fe20000041858 */
[----:B------:R-:W3:Y:S07]  /*17d60*/  LDSM.16.M88.4 R180, [R228+0x9800] ;  /* 0x00980000e4b4783b */ /* 0x000eee0000000200 */
[C---:B----4-:R-:W-:Y:S08]  /*17d70*/  HMMA.16816.F32.BF16 R92, R172.reuse, R184, R92 ;  /* 0x000000b8ac5c723c */ /* 0x050ff0000004185c */
[C---:B------:R-:W-:Y:S01]  /*17d80*/  HMMA.16816.F32.BF16 R96, R172.reuse, R186, R96 ;  /* 0x000000baac60723c */ /* 0x040fe20000041860 */
[----:B------:R-:W4:Y:S07]  /*17d90*/  LDSM.16.M88.4 R184, [R232] ;  /* 0x00000000e8b8783b */ /* 0x000f2e0000000200 */
[C---:B-1----:R-:W-:Y:S07]  /*17da0*/  HMMA.16816.F32.BF16 R100, R172.reuse, R168, R100 ;  /* 0x000000a8ac64723c */ /* 0x042fee0000041864 */
[C---:B------:R-:W-:Y:S01]  /*17db0*/  IADD3 R168, R229.reuse, 0x2000, RZ ;  /* 0x00002000e5a87810 */ /* 0x040fe20007ffe0ff */
[C---:B------:R-:W-:Y:S05]  /*17dc0*/  HMMA.16816.F32.BF16 R104, R172.reuse, R170, R104 ;  /* 0x000000aaac68723c */ /* 0x040fea0000041868 */
[----:B------:R-:W1:Y:S03]  /*17dd0*/  LDSM.16.M88.4 R168, [R168] ;  /* 0x00000000a8a8783b */ /* 0x000e660000000200 */
[C---:B--2---:R-:W-:Y:S07]  /*17de0*/  HMMA.16816.F32.BF16 R108, R172.reuse, R176, R108 ;  /* 0x000000b0ac6c723c */ /* 0x044fee000004186c */
[C---:B------:R-:W-:Y:S01]  /*17df0*/  IADD3 R176, R229.reuse, 0x2800, RZ ;  /* 0x00002800e5b07810 */ /* 0x040fe20007ffe0ff */
[C---:B------:R-:W-:Y:S05]  /*17e00*/  HMMA.16816.F32.BF16 R112, R172.reuse, R178, R112 ;  /* 0x000000b2ac70723c */ /* 0x040fea0000041870 */
[----:B------:R-:W2:Y:S03]  /*17e10*/  LDSM.16.M88.4 R176, [R176] ;  /* 0x00000000b0b0783b */ /* 0x000ea60000000200 */
[C---:B------:R-:W-:Y:S08]  /*17e20*/  HMMA.16816.F32.BF16 R116, R172.reuse, R188, R116 ;  /* 0x000000bcac74723c */ /* 0x040ff00000041874 */
[C---:B------:R-:W-:Y:S01]  /*17e30*/  HMMA.16816.F32.BF16 R120, R172.reuse, R190, R120 ;  /* 0x000000beac78723c */ /* 0x040fe20000041878 */
[----:B------:R-:W-:Y:S07]  /*17e40*/  LDSM.16.M88.4 R188, [R241] ;  /* 0x00000000f1bc783b */ /* 0x000fee0000000200 */
[C---:B---3--:R-:W-:Y:S08]  /*17e50*/  HMMA.16816.F32.BF16 R124, R172.reuse, R180, R124 ;  /* 0x000000b4ac7c723c */ /* 0x048ff0000004187c */
[----:B------:R-:W-:Y:S01]  /*17e60*/  HMMA.16816.F32.BF16 R128, R172, R182, R128 ;  /* 0x000000b6ac80723c */ /* 0x000fe20000041880 */
[----:B------:R-:W-:Y:S06]  /*17e70*/  LDSM.16.M88.4 R180, [R242] ;  /* 0x00000000f2b4783b */ /* 0x000fec0000000200 */
[----:B------:R-:W-:Y:S01]  /*17e80*/  IADD3 R172, R229, 0x3000, RZ ;  /* 0x00003000e5ac7810 */ /* 0x000fe20007ffe0ff */
[C---:B----4-:R-:W-:Y:S05]  /*17e90*/  HMMA.16816.F32.BF16 R4, R184.reuse, R192, R4 ;  /* 0x000000c0b804723c */ /* 0x050fea0000041804 */
[----:B------:R-:W3:Y:S03]  /*17ea0*/  LDSM.16.M88.4 R172, [R172] ;  /* 0x00000000acac783b */ /* 0x000ee60000000200 */
        /* <DEDUP_REMOVED lines=11> */
[C---:B-1----:R-:W-:Y:S08]  /*17f60*/  HMMA.16816.F32.BF16 R36, R184.reuse, R168, R36 ;  /* 0x000000a8b824723c */ /* 0x042ff00000041824 */
[C---:B------:R-:W-:Y:S01]  /*17f70*/  HMMA.16816.F32.BF16 R40, R184.reuse, R170, R40 ;  /* 0x000000aab828723c */ /* 0x040fe20000041828 */
[----:B------:R-:W1:Y:S07]  /*17f80*/  LDSM.16.M88.4 R168, [R238] ;  /* 0x00000000eea8783b */ /* 0x000e6e0000000200 */
[C---:B--2---:R-:W-:Y:S08]  /*17f90*/  HMMA.16816.F32.BF16 R44, R184.reuse, R176, R44 ;  /* 0x000000b0b82c723c */ /* 0x044ff0000004182c */
[C---:B------:R-:W-:Y:S08]  /*17fa0*/  HMMA.16816.F32.BF16 R48, R184.reuse, R178, R48 ;  /* 0x000000b2b830723c */ /* 0x040ff00000041830 */
[C---:B---3--:R-:W-:Y:S08]  /*17fb0*/  HMMA.16816.F32.BF16 R52, R184.reuse, R172, R52 ;  /* 0x000000acb834723c */ /* 0x048ff00000041834 */
        /* <DEDUP_REMOVED lines=9> */
[C---:B-1----:R-:W-:Y:S08]  /*18050*/  HMMA.16816.F32.BF16 R92, R184.reuse, R168, R92 ;  /* 0x000000a8b85c723c */ /* 0x042ff0000004185c */
        /* <DEDUP_REMOVED lines=283> */
[----:B------:R-:W1:Y:S10]  /*19210*/  MUFU.TANH R99, R99 ;  /* 0x0000006300637308 */ /* 0x000e740000002400 */
[----:B------:R-:W1:Y:S10]  /*19220*/  MUFU.TANH R100, R100 ;  /* 0x0000006400647308 */ /* 0x000e740000002400 */
[----:B------:R-:W1:Y:S10]  /*19230*/  MUFU.TANH R101, R101 ;  /* 0x0000006500657308 */ /* 0x000e740000002400 */
[----:B------:R-:W1:Y:S10]  /*19240*/  MUFU.TANH R102, R102 ;  /* 0x0000006600667308 */ /* 0x000e740000002400 */
        /* <DEDUP_REMOVED lines=21> */
[----:B------:R3:W1:Y:S10]  /*193a0*/  MUFU.TANH R51, R124 ;  /* 0x0000007c00337308 */ /* 0x0006740000002400 */
[----:B------:R3:W1:Y:S10]  /*193b0*/  MUFU.TANH R216, R125 ;  /* 0x0000007d00d87308 */ /* 0x0006740000002400 */
[----:B------:R-:W1:Y:S10]  /*193c0*/  MUFU.TANH R126, R126 ;  /* 0x0000007e007e7308 */ /* 0x000e740000002400 */
[----:B------:R-:W1:Y:S10]  /*193d0*/  MUFU.TANH R127, R127 ;  /* 0x0000007f007f7308 */ /* 0x000e740000002400 */
[----:B------:R-:W1:Y:S10]  /*193e0*/  MUFU.TANH R128, R128 ;  /* 0x0000008000807308 */ /* 0x000e740000002400 */
        /* <DEDUP_REMOVED lines=16> */
[----:B------:R-:W-:Y:S05]  /*194f0*/  IMAD.U32 R2, RZ, RZ, UR11 ;  /* 0x0000000bff027e24 */ /* 0x000fea000f8e00ff */
[----:B------:R-:W-:Y:S04]  /*19500*/  IABS R2, R2 ;  /* 0x0000000200027213 */ /* 0x000fe80000000000 */
[----:B------:R-:W3:Y:S01]  /*19510*/  R2UR UR27, R2 ;  /* 0x00000000021b73c2 */ /* 0x000ee200000e0000 */
[----:B--2---:R-:W2:Y:S10]  /*19520*/  I2F.RP R0, UR10 ;  /* 0x0000000a00007d06 */ /* 0x004eb40008209400 */
[----:B--2---:R-:W2:Y:S02]  /*19530*/  MUFU.RCP R0, R0 ;  /* 0x0000000000007308 */ /* 0x004ea40000001000 */
[----:B--2---:R-:W-:Y:S08]  /*19540*/  IADD3 R0, R0, 0xffffffe, RZ ;  /* 0x0ffffffe00007810 */ /* 0x004ff00007ffe0ff */
[----:B------:R-:W2:Y:S02]  /*19550*/  F2I.FTZ.U32.TRUNC.NTZ R0, R0 ;  /* 0x0000000000007305 */ /* 0x000ea4000021f000 */
[----:B--2---:R2:W4:Y:S02]  /*19560*/  R2UR UR31, R0 ;  /* 0x00000000001f73c2 */ /* 0x00452400000e0000 */
[----:B--2---:R-:W-:Y:S01]  /*19570*/  IMAD.U32 R0, RZ, RZ, UR28 ;  /* 0x0000001cff007e24 */ /* 0x004fe2000f8e00ff */
[----:B----4-:R-:W-:Y:S04]  /*19580*/  UIADD3 UR13, URZ, -UR31, URZ ;  /* 0x8000001f3f0d7290 */ /* 0x010fe8000fffe03f */
[----:B------:R-:W-:Y:S01]  /*19590*/  UIMAD UR13, UR13, UR10, URZ ;  /* 0x0000000a0d0d72a4 */ /* 0x000fe2000f8e023f */
[----:B------:R-:W-:Y:S03]  /*195a0*/  IABS R0, R0 ;  /* 0x0000000000007213 */ /* 0x000fe60000000000 */
[----:B------:R-:W-:Y:S01]  /*195b0*/  UIMAD.WIDE.U32 UR30, UR31, UR13, UR30 ;  /* 0x0000000d1f1e72a5 */ /* 0x000fe2000f8e001e */
[----:B------:R-:W2:Y:S03]  /*195c0*/  R2UR UR25, R0 ;  /* 0x00000000001973c2 */ /* 0x000ea600000e0000 */
[----:B---3--:R-:W-:Y:S02]  /*195d0*/  UIMAD.WIDE.U32 UR34, UR31, UR27, URZ ;  /* 0x0000001b1f2272a5 */ /* 0x008fe4000f8e003f */
[----:B--2---:R-:W-:Y:S05]  /*195e0*/  UIMAD.WIDE.U32 UR32, UR31, UR25, URZ ;  /* 0x000000191f2072a5 */ /* 0x004fea000f8e003f */
        /* <DEDUP_REMOVED lines=33> */
[----:B------:R-:W2:Y:S01]  /*19800*/  R2UR UR26, R2 ;  /* 0x00000000021a73c2 */ /* 0x000ea200000e0000 */
[----:B------:R-:W-:Y:S01]  /*19810*/  LEA R4, P2, R4, UR18, 0x2 ;  /* 0x0000001204047c11 */ /* 0x000fe2000f8410ff */
[----:B------:R-:W-:Y:S01]  /*19820*/  UIMAD UR13, UR10, UR13, -0x100 ;  /* 0xffffff000a0d74a4 */ /* 0x000fe2000f8e020d */
[----:B------:R-:W-:Y:S02]  /*19830*/  LEA.HI.X.SX32 R3, R0, UR19, 0x2, P1 ;  /* 0x0000001300037c11 */ /* 0x000fe400088f16ff */
[----:B------:R-:W-:Y:S01]  /*19840*/  LEA.HI.X.SX32 R5, R5, UR19, 0x2, P2 ;  /* 0x0000001305057c11 */ /* 0x000fe200090f16ff */
[----:B------:R-:W-:Y:S02]  /*19850*/  USHF.R.S32.HI UR11, URZ, 0x1f, UR13 ;  /* 0x0000001f3f0b7899 */ /* 0x000fe4000801140d */
[----:B------:R-:W3:Y:S01]  /*19860*/  R2UR UR27, R3 ;  /* 0x00000000031b73c2 */ /* 0x000ee200000e0000 */
[----:B------:R-:W-:Y:S04]  /*19870*/  UIMAD UR10, UR9, UR13, URZ ;  /* 0x0000000d090a72a4 */ /* 0x000fe8000f8e023f */
[----:B------:R-:W-:Y:S03]  /*19880*/  UIMAD UR10, UR11, UR8, UR10 ;  /* 0x000000080b0a72a4 */ /* 0x000fe6000f8e020a */
[----:B------:R-:W4:Y:S01]  /*19890*/  R2UR UR28, R4 ;  /* 0x00000000041c73c2 */ /* 0x000f2200000e0000 */
[----:B------:R-:W-:Y:S01]  /*198a0*/  UMOV UR11, UR9 ;  /* 0x00000009000b7c82 */ /* 0x000fe20008000000 */
[----:B--2---:R-:W-:Y:S06]  /*198b0*/  IMAD.U32 R2, RZ, RZ, UR26 ;  /* 0x0000001aff027e24 */ /* 0x004fec000f8e00ff */
[----:B------:R-:W2:Y:S01]  /*198c0*/  R2UR UR29, R5 ;  /* 0x00000000051d73c2 */ /* 0x000ea200000e0000 */
[----:B---3--:R-:W-:Y:S01]  /*198d0*/  IMAD.U32 R3, RZ, RZ, UR27 ;  /* 0x0000001bff037e24 */ /* 0x008fe2000f8e00ff */
[----:B------:R-:W-:Y:S04]  /*198e0*/  UIMAD.WIDE.U32 UR26, UR8, UR13, URZ ;  /* 0x0000000d081a72a5 */ /* 0x000fe8000f8e003f */
[----:B------:R3:W5:Y:S01]  /*198f0*/  LDG.E R2, [R2.64] ;  /* 0x0000001402027981 */ /* 0x000762000c1e1900 */
[----:B------:R-:W-:Y:S01]  /*19900*/  UIADD3 UR10, UR27, UR10, URZ ;  /* 0x0000000a1b0a7290 */ /* 0x000fe2000fffe03f */
[----:B----4-:R-:W-:Y:S01]  /*19910*/  MOV R4, UR28 ;  /* 0x0000001c00047c02 */ /* 0x010fe20008000f00 */
        /* <DEDUP_REMOVED lines=13> */
.L_x_1641:
        /* <DEDUP_REMOVED lines=33> */
[----:B------:R-:W-:Y:S01]  /*19c00*/  @!P0 LEA.HI.X R33, R35, R2, R28, 0x6, P2 ;  /* 0x0000000223218211 */ /* 0x000fe200010f341c */
        /* <DEDUP_REMOVED lines=27> */
[CC--:B------:R-:W-:Y:S01]  /*19dc0*/  @!P0 LEA R34, P1, R31.reuse, R246.reuse, 0x1 ;  /* 0x000000f61f228211 */ /* 0x0c0fe200078208ff */
        /* <DEDUP_REMOVED lines=25> */
[----:B------:R2:W-:Y:S03]  /*19f60*/  @!P0 LDGSTS.E.BYPASS.LTC128B.128 [R244+0x3800], [R42.64] ;  /* 0x038000002af48fae */ /* 0x0005e6000b901d54 */
        /* <DEDUP_REMOVED lines=9> */
[C---:B------:R-:W-:Y:S02]  /*1a000*/  @!P0 IMAD R3, R28.reuse, 0x90, RZ ;  /* 0x000000901c038824 */ /* 0x040fe400078e02ff */
[----:B------:R2:W-:Y:S02]  /*1a010*/  @P0 STS.128 [R244+0x4800], RZ ;  /* 0x004800fff4000388 */ /* 0x0005e40000000c00 */
[----:B------:R-:W-:Y:S01]  /*1a020*/  @!P0 IMAD.IADD R2, R3, 0x1, R19 ;  /* 0x0000000103028824 */ /* 0x000fe200078e0213 */
        /* <DEDUP_REMOVED lines=15> */
[-C--:B------:R-:W-:Y:S01]  /*1a120*/  @!P0 LEA R18, P4, R12, R246.reuse, 0x1 ;  /* 0x000000f60c128211 */ /* 0x080fe200078808ff */
[----:B------:R-:W-:Y:S01]  /*1a130*/  @!P0 IMAD R2, R28, 0xc0, RZ ;  /* 0x000000c01c028824 */ /* 0x000fe200078e02ff */
        /* <DEDUP_REMOVED lines=9> */
[----:B------:R-:W-:Y:S01]  /*1a1d0*/  @!P0 LEA R2, P1, R6, R246, 0x1 ;  /* 0x000000f606028211 */ /* 0x000fe200078208ff */
[----:B------:R-:W-:Y:S01]  /*1a1e0*/  @!P0 IMAD R15, R28, 0xe0, RZ ;  /* 0x000000e01c0f8824 */ /* 0x000fe200078e02ff */
[----:B------:R-:W-:Y:S01]  /*1a1f0*/  @!P0 LEA.HI.X R19, R12, R245, R0, 0x1, P4 ;  /* 0x000000f50c138211 */ /* 0x000fe200020f0c00 */
[----:B------:R2:W-:Y:S01]  /*1a200*/  @P0 STS.128 [R244+0x6000], RZ ;  /* 0x006000fff4000388 */ /* 0x0005e20000000c00 */
[C---:B------:R-:W-:Y:S01]  /*1a210*/  @!P0 IMAD R3, R28.reuse, 0xd0, RZ ;  /* 0x000000d01c038824 */ /* 0x040fe200078e02ff */
[----:B------:R-:W-:Y:S01]  /*1a220*/  MOV R246, R4 ;  /* 0x0000000400f67202 */ /* 0x000fe20000000f00 */
[----:B------:R-:W-:Y:S01]  /*1a230*/  @!P0 IMAD.IADD R9, R15, 0x1, R9 ;  /* 0x000000010f098824 */ /* 0x000fe200078e0209 */
[----:B------:R-:W-:Y:S01]  /*1a240*/  @!PT LDS RZ, [RZ] ;  /* 0x00000000fffff984 */ /* 0x000fe20000000800 */
[----:B------:R-:W-:Y:S01]  /*1a250*/  @!PT LDS RZ, [RZ] ;  /* 0x00000000fffff984 */ /* 0x000fe20000000800 */
[----:B------:R-:W-:Y:S01]  /*1a260*/  @!PT LDS RZ, [RZ] ;  /* 0x00000000fffff984 */ /* 0x000fe20000000800 */
[----:B------:R2:W-:Y:S01]  /*1a270*/  @!P0 LDGSTS.E.BYPASS.LTC128B.128 [R244+0x6000], [R34.64] ;  /* 0x0600000022f48fae */ /* 0x0005e2000b901d54 */
[----:B------:R-:W-:Y:S01]  /*1a280*/  @!P0 IMAD R28, R28, 0xf0, RZ ;  /* 0x000000f01c1c8824 */ /* 0x000fe200078e02ff */
[----:B------:R-:W-:Y:S02]  /*1a290*/  @!P0 IADD3 R3, R3, R11, RZ ;  /* 0x0000000b03038210 */ /* 0x000fe40007ffe0ff */
[----:B------:R2:W-:Y:S01]  /*1a2a0*/  @P0 STS.128 [R244+0x6800], RZ ;  /* 0x006800fff4000388 */ /* 0x0005e20000000c00 */
[-C--:B------:R-:W-:Y:S01]  /*1a2b0*/  @!P0 LEA.HI.X R15, R8, R245.reuse, R9, 0x1, P2 ;  /* 0x000000f5080f8211 */ /* 0x080fe200010f0c09 */
[----:B------:R-:W-:Y:S01]  /*1a2c0*/  @!P0 IMAD.IADD R7, R28, 0x1, R7 ;  /* 0x000000011c078824 */ /* 0x000fe200078e0207 */
[-C--:B------:R-:W-:Y:S01]  /*1a2d0*/  @!P0 LEA.HI.X R17, R10, R245.reuse, R3, 0x1, P3 ;  /* 0x000000f50a118211 */ /* 0x080fe200018f0c03 */
[----:B------:R-:W-:Y:S01]  /*1a2e0*/  @!PT LDS RZ, [RZ] ;  /* 0x00000000fffff984 */ /* 0x000fe20000000800 */
[----:B------:R-:W-:Y:S01]  /*1a2f0*/  @!PT LDS RZ, [RZ] ;  /* 0x00000000fffff984 */ /* 0x000fe20000000800 */
[----:B------:R-:W-:Y:S01]  /*1a300*/  @!PT LDS RZ, [RZ] ;  /* 0x00000000fffff984 */ /* 0x000fe20000000800 */
[----:B------:R2:W-:Y:S03]  /*1a310*/  @!P0 LDGSTS.E.BYPASS.LTC128B.128 [R244+0x6800], [R24.64] ;  /* 0x0680000018f48fae */ /* 0x0005e6000b901d54 */
        /* <DEDUP_REMOVED lines=33> */
.L_x_1640:
[----:B--234-:R-:W-:Y:S01]  /*1a530*/  FMNMX.FTZ R0, R173, R132, !PT ;  /* 0x00000084ad007209 */ /* 0x01cfe20007810000 */
[----:B------:R-:W-:Y:S01]  /*1a540*/  LDSM.16.MT88.4 R12, [R135+0xa000] ;  /* 0x00a00000870c783b */ /* 0x000fe20000004200 */
[----:B-1----:R-:W-:Y:S01]  /*1a550*/  MOV R131, R36 ;  /* 0x0000002400837202 */ /* 0x002fe20000000f00 */
[----:B------:R-:W-:Y:S01]  /*1a560*/  UISETP.GT.AND UP0, UPT, UR15, UR7, UPT ;  /* 0x000000070f00728c */ /* 0x000fe2000bf04270 */
[----:B------:R-:W-:Y:S01]  /*1a570*/  FMNMX.FTZ R2, R177, R0, !PT ;  /* 0x00000000b1027209 */ /* 0x000fe20007810000 */
[----:B------:R-:W-:Y:S01]  /*1a580*/  UMOV UR10, UR12 ;  /* 0x0000000c000a7c82 */ /* 0x000fe20008000000 */
[----:B------:R-:W-:Y:S01]  /*1a590*/  FMNMX.FTZ R0, R172, R133, !PT ;  /* 0x00000085ac007209 */ /* 0x000fe20007810000 */
[----:B------:R-:W-:Y:S01]  /*1a5a0*/  UMOV UR11, UR6 ;  /* 0x00000006000b7c82 */ /* 0x000fe20008000000 */
        /* <DEDUP_REMOVED lines=150> */
[----:B------:R-:W-:Y:S01]  /*1af10*/  MOV R175, R50 ;  /* 0x0000003200af7202 */ /* 0x000fe20000000f00 */
[--C-:B------:R-:W-:Y:S01]  /*1af20*/  FFMA.FTZ R8, R170, c[0x0][0x23c], -R39.reuse ;  /* 0x00008f00aa087a23 */ /* 0x100fe20000010827 */
[----:B------:R-:W-:Y:S01]  /*1af30*/  FSEL R60, R60, RZ, P0 ;  /* 0x000000ff3c3c7208 */ /* 0x000fe20000000000 */
[--C-:B------:R-:W-:Y:S01]  /*1af40*/  FFMA.FTZ R24, R182, c[0x0][0x23c], -R39.reuse ;  /* 0x00008f00b6187a23 */ /* 0x100fe20000010827 */
[----:B------:R-:W-:Y:S01]  /*1af50*/  PLOP3.LUT P0, PT, PT, PT, UP0, 0x80, 0x0 ;  /* 0x000000000000781c */ /* 0x000fe20003f0f008 */
[--C-:B------:R-:W-:Y:S01]  /*1af60*/  FFMA.FTZ R32, R184, c[0x0][0x23c], -R39.reuse ;  /* 0x00008f00b8207a23 */ /* 0x100fe20000010827 */
[----:B------:R3:W-:Y:S01]  /*1af70*/  MUFU.EX2 R5, R4 ;  /* 0x0000000400057308 */ /* 0x0007e20000000800 */
[--C-:B------:R-:W-:Y:S02]  /*1af80*/  FFMA.FTZ R16, R178, c[0x0][0x23c], -R60.reuse ;  /* 0x00008f00b2107a23 */ /* 0x100fe4000001083c */
[--C-:B------:R-:W-:Y:S02]  /*1af90*/  FFMA.FTZ R26, R180, c[0x0][0x23c], -R60.reuse ;  /* 0x00008f00b41a7a23 */ /* 0x100fe4000001083c */
[--C-:B------:R-:W-:Y:S02]  /*1afa0*/  FFMA.FTZ R56, R186, c[0x0][0x23c], -R60.reuse ;  /* 0x00008f00ba387a23 */ /* 0x100fe4000001083c */
[----:B------:R-:W-:Y:S02]  /*1afb0*/  FFMA.FTZ R35, R185, c[0x0][0x23c], -R39 ;  /* 0x00008f00b9237a23 */ /* 0x000fe40000010827 */
[--C-:B------:R-:W-:Y:S01]  /*1afc0*/  FFMA.FTZ R37, R37, c[0x0][0x23c], -R60.reuse ;  /* 0x00008f0025257a23 */ /* 0x100fe2000001083c */
[----:B------:R-:W-:Y:S01]  /*1afd0*/  MUFU.EX2 R113, R6 ;  /* 0x0000000600717308 */ /* 0x000fe20000000800 */
[----:B-1----:R-:W-:Y:S02]  /*1afe0*/  FADD.FTZ R0, -R3, R133 ;  /* 0x0000008503007221 */ /* 0x002fe40000010100 */
[----:B--2---:R-:W-:Y:S02]  /*1aff0*/  FMUL.FTZ R17, R2, R149 ;  /* 0x0000009502117220 */ /* 0x004fe40000410000 */
[----:B------:R-:W-:Y:S05]  /*1b000*/  FMUL.FTZ R0, R0, c[0x0][0x23c] ;  /* 0x00008f0000007a20 */ /* 0x000fea0000410000 */
[----:B------:R1:W-:Y:S01]  /*1b010*/  MUFU.EX2 R129, R8 ;  /* 0x0000000800817308 */ /* 0x0003e20000000800 */
[C---:B------:R-:W-:Y:S02]  /*1b020*/  FMUL.FTZ R25, R2.reuse, R157 ;  /* 0x0000009d02197220 */ /* 0x040fe40000410000 */
[C---:B------:R-:W-:Y:S02]  /*1b030*/  FMUL.FTZ R33, R2.reuse, R165 ;  /* 0x000000a502217220 */ /* 0x040fe40000410000 */
[--C-:B---3--:R-:W-:Y:S01]  /*1b040*/  FFMA.FTZ R4, R177, c[0x0][0x23c], -R39.reuse ;  /* 0x00008f00b1047a23 */ /* 0x108fe20000010827 */
[----:B------:R-:W-:Y:S01]  /*1b050*/  MOV R177, R53 ;  /* 0x0000003500b17202 */ /* 0x000fe20000000f00 */
[C---:B------:R-:W-:Y:S03]  /*1b060*/  FMUL.FTZ R9, R2.reuse, R141 ;  /* 0x0000008d02097220 */ /* 0x040fe60000410000 */
[----:B------:R2:W-:Y:S10]  /*1b070*/  MUFU.EX2 R103, R4 ;  /* 0x0000000400677308 */ /* 0x0005f40000000800 */
[----:B------:R-:W3:Y:S01]  /*1b080*/  MUFU.EX2 R0, R0 ;  /* 0x0000000000007308 */ /* 0x000ee20000000800 */
[----:B-1----:R-:W-:Y:S09]  /*1b090*/  FMUL.FTZ R8, R2, R140 ;  /* 0x0000008c02087220 */ /* 0x002ff20000410000 */
[----:B------:R1:W-:Y:S01]  /*1b0a0*/  MUFU.EX2 R121, R16 ;  /* 0x0000001000797308 */ /* 0x0003e20000000800 */
[--C-:B--2---:R-:W-:Y:S01]  /*1b0b0*/  FFMA.FTZ R4, R172, c[0x0][0x23c], -R60.reuse ;  /* 0x00008f00ac047a23 */ /* 0x104fe2000001083c */
[----:B------:R-:W-:Y:S02]  /*1b0c0*/  MOV R172, R52 ;  /* 0x0000003400ac7202 */ /* 0x000fe40000000f00 */
[----:B------:R-:W-:Y:S06]  /*1b0d0*/  LDSM.16.MT88.4 R52, [R226+0xa800] ;  /* 0x00a80000e234783b */ /* 0x000fec0000004200 */
[----:B------:R2:W-:Y:S01]  /*1b0e0*/  MUFU.EX2 R125, R4 ;  /* 0x00000004007d7308 */ /* 0x0005e20000000800 */
[C---:B---3--:R-:W-:Y:S02]  /*1b0f0*/  FMUL.FTZ R6, R0.reuse, R138 ;  /* 0x0000008a00067220 */ /* 0x048fe40000410000 */
[C---:B------:R-:W-:Y:S02]  /*1b100*/  FMUL.FTZ R7, R0.reuse, R139 ;  /* 0x0000008b00077220 */ /* 0x040fe40000410000 */
[C---:B------:R-:W-:Y:S01]  /*1b110*/  FMUL.FTZ R10, R0.reuse, R142 ;  /* 0x0000008e000a7220 */ /* 0x040fe20000410000 */
[----:B------:R-:W-:Y:S04]  /*1b120*/  MOV R142, R175 ;  /* 0x000000af008e7202 */ /* 0x000fe80000000f00 */
[----:B------:R3:W-:Y:S01]  /*1b130*/  MUFU.EX2 R115, R24 ;  /* 0x0000001800737308 */ /* 0x0007e20000000800 */
[C---:B------:R-:W-:Y:S02]  /*1b140*/  FMUL.FTZ R11, R0.reuse, R143 ;  /* 0x0000008f000b7220 */ /* 0x040fe40000410000 */
[C---:B------:R-:W-:Y:S02]  /*1b150*/  FMUL.FTZ R18, R0.reuse, R150 ;  /* 0x0000009600127220 */ /* 0x040fe40000410000 */
[--C-:B-1----:R-:W-:Y:S02]  /*1b160*/  FFMA.FTZ R16, R179, c[0x0][0x23c], -R60.reuse ;  /* 0x00008f00b3107a23 */ /* 0x102fe4000001083c */
[C---:B------:R-:W-:Y:S02]  /*1b170*/  FMUL.FTZ R19, R0.reuse, R151 ;  /* 0x0000009700137220 */ /* 0x040fe40000410000 */
[C---:B------:R-:W-:Y:S01]  /*1b180*/  FMUL.FTZ R27, R0.reuse, R159 ;  /* 0x0000009f001b7220 */ /* 0x040fe20000410000 */
[----:B------:R1:W-:Y:S01]  /*1b190*/  MUFU.EX2 R139, R16 ;  /* 0x00000010008b7308 */ /* 0x0003e20000000800 */
[----:B------:R-:W-:Y:S02]  /*1b1a0*/  FMUL.FTZ R34, R0, R166 ;  /* 0x000000a600227220 */ /* 0x000fe40000410000 */
[--C-:B--2---:R-:W-:Y:S01]  /*1b1b0*/  FFMA.FTZ R4, R176, c[0x0][0x23c], -R60.reuse ;  /* 0x00008f00b0047a23 */ /* 0x104fe2000001083c */
[----:B------:R-:W-:Y:S04]  /*1b1c0*/  MOV R176, R51 ;  /* 0x0000003300b07202 */ /* 0x000fe80000000f00 */
[----:B------:R-:W-:Y:S02]  /*1b1d0*/  MOV R143, R176 ;  /* 0x000000b0008f7202 */ /* 0x000fe40000000f00 */
[----:B------:R2:W4:Y:S01]  /*1b1e0*/  MUFU.EX2 R112, R4 ;  /* 0x0000000400707308 */ /* 0x0005220000000800 */
[C---:B---3--:R-:W-:Y:S09]  /*1b1f0*/  FMUL.FTZ R24, R2.reuse, R156 ;  /* 0x0000009c02187220 */ /* 0x048ff20000410000 */
[----:B------:R3:W-:Y:S01]  /*1b200*/  MUFU.EX2 R248, R35 ;  /* 0x0000002300f87308 */ /* 0x0007e20000000800 */
[----:B-1----:R-:W-:Y:S09]  /*1b210*/  FMUL.FTZ R16, R2, R148 ;  /* 0x0000009402107220 */ /* 0x002ff20000410000 */
[----:B------:R1:W-:Y:S01]  /*1b220*/  MUFU.EX2 R218, R56 ;  /* 0x0000003800da7308 */ /* 0x0003e20000000800 */
[--C-:B--2---:R-:W-:Y:S01]  /*1b230*/  FFMA.FTZ R4, R169, c[0x0][0x23c], -R39.reuse ;  /* 0x00008f00a9047a23 */ /* 0x104fe20000010827 */
[----:B------:R-:W-:Y:S02]  /*1b240*/  MOV R169, R49 ;  /* 0x0000003100a97202 */ /* 0x000fe40000000f00 */
[----:B----4-:R-:W-:Y:S02]  /*1b250*/  F2FP.BF16.PACK_AB R41, R112, R125 ;  /* 0x0000007d7029723e */ /* 0x010fe400000010ff */
[----:B------:R-:W-:Y:S04]  /*1b260*/  MOV R141, R169 ;  /* 0x000000a9008d7202 */ /* 0x000fe80000000f00 */
[----:B------:R2:W4:Y:S01]  /*1b270*/  MUFU.EX2 R132, R4 ;  /* 0x0000000400847308 */ /* 0x0005220000000800 */
[----:B---3--:R-:W-:Y:S02]  /*1b280*/  FMUL.FTZ R35, R0, R167 ;  /* 0x000000a700237220 */ /* 0x008fe40000410000 */
[--C-:B-1----:R-:W-:Y:S07]  /*1b290*/  FFMA.FTZ R56, R187, c[0x0][0x23c], -R60.reuse ;  /* 0x00008f00bb387a23 */ /* 0x102fee000001083c */
[----:B------:R1:W-:Y:S01]  /*1b2a0*/  MUFU.EX2 R219, R56 ;  /* 0x0000003800db7308 */ /* 0x0003e20000000800 */
[--C-:B--2---:R-:W-:Y:S01]  /*1b2b0*/  FFMA.FTZ R4, R168, c[0x0][0x23c], -R60.reuse ;  /* 0x00008f00a8047a23 */ /* 0x104fe2000001083c */
[----:B------:R-:W-:Y:S02]  /*1b2c0*/  MOV R168, R48 ;  /* 0x0000003000a87202 */ /* 0x000fe40000000f00 */
[----:B------:R-:W2:Y:S06]  /*1b2d0*/  LDSM.16.MT88.4 R48, [R135+0xa800] ;  /* 0x00a800008730783b */ /* 0x000eac0000004200 */
[----:B------:R3:W-:Y:S01]  /*1b2e0*/  MUFU.EX2 R133, R4 ;  /* 0x0000000400857308 */ /* 0x0007e20000000800 */
[----:B----4-:R-:W-:Y:S02]  /*1b2f0*/  F2FP.BF16.PACK_AB R42, R132, R113 ;  /* 0x00000071842a723e */ /* 0x010fe400000010ff */
[----:B------:R-:W-:Y:S01]  /*1b300*/  MOV R138, R168 ;  /* 0x000000a8008a7202 */ /* 0x000fe20000000f00 */
[----:B-1----:R-:W-:Y:S01]  /*1b310*/  LDSM.16.MT88.4 R56, [R225+0xa800] ;  /* 0x00a80000e138783b */ /* 0x002fe20000004200 */
[--C-:B---3--:R-:W-:Y:S05]  /*1b320*/  FFMA.FTZ R4, R174, c[0x0][0x23c], -R60.reuse ;  /* 0x00008f00ae047a23 */ /* 0x108fea000001083c */
[----:B------:R1:W-:Y:S10]  /*1b330*/  MUFU.EX2 R174, R32 ;  /* 0x0000002000ae7308 */ /* 0x0003f40000000800 */
[----:B------:R3:W4:Y:S01]  /*1b340*/  MUFU.EX2 R130, R4 ;  /* 0x0000000400827308 */ /* 0x0007220000000800 */
[C---:B-1----:R-:W-:Y:S02]  /*1b350*/  FMUL.FTZ R32, R2.reuse, R164 ;  /* 0x000000a402207220 */ /* 0x042fe40000410000 */
[C---:B---3--:R-:W-:Y:S01]  /*1b360*/  FMUL.FTZ R4, R2.reuse, R136 ;  /* 0x0000008802047220 */ /* 0x048fe20000410000 */
[----:B------:R-:W-:Y:S01]  /*1b370*/  MOV R136, R5 ;  /* 0x0000000500887202 */ /* 0x000fe20000000f00 */
[----:B------:R-:W-:Y:S01]  /*1b380*/  FMUL.FTZ R5, R2, R137 ;  /* 0x0000008902057220 */ /* 0x000fe20000410000 */
[----:B----4-:R-:W-:Y:S02]  /*1b390*/  F2FP.BF16.PACK_AB R43, R130, R133 ;  /* 0x00000085822b723e */ /* 0x010fe400000010ff */
[----:B------:R-:W-:Y:S07]  /*1b3a0*/  F2FP.BF16.PACK_AB R40, R103, R136 ;  /* 0x000000886728723e */ /* 0x000fee00000010ff */
[C---:B------:R-:W-:Y:S07]  /*1b3b0*/  HMMA.16816.F32.BF16 R4, R40.reuse, R12, R4 ;  /* 0x0000000c2804723c */ /* 0x040fee0000041804 */
[--C-:B------:R-:W-:Y:S01]  /*1b3c0*/  FFMA.FTZ R12, R171, c[0x0][0x23c], -R39.reuse ;  /* 0x00008f00ab0c7a23 */ /* 0x100fe20000010827 */
[C---:B------:R-:W-:Y:S03]  /*1b3d0*/  HMMA.16816.F32.BF16 R8, R40.reuse, R14, R8 ;  /* 0x0000000e2808723c */ /* 0x040fe60000041808 */
[----:B------:R1:W3:Y:S01]  /*1b3e0*/  MUFU.EX2 R137, R12 ;  /* 0x0000000c00897308 */ /* 0x0002e20000000800 */
[----:B------:R-:W-:Y:S01]  /*1b3f0*/  FMUL.FTZ R13, R2, R145 ;  /* 0x00000091020d7220 */ /* 0x000fe20000410000 */
[----:B------:R-:W-:Y:S02]  /*1b400*/  MOV R145, R172 ;  /* 0x000000ac00917202 */ /* 0x000fe40000000f00 */
[C---:B------:R-:W-:Y:S01]  /*1b410*/  FMUL.FTZ R14, R0.reuse, R146 ;  /* 0x00000092000e7220 */ /* 0x040fe20000410000 */
[----:B------:R-:W-:Y:S01]  /*1b420*/  MOV R146, R177 ;  /* 0x000000b100927202 */ /* 0x000fe20000000f00 */
[----:B------:R-:W-:Y:S03]  /*1b430*/  FMUL.FTZ R15, R0, R147 ;  /* 0x00000093000f7220 */ /* 0x000fe60000410000 */
[----:B------:R-:W-:Y:S01]  /*1b440*/  MOV R147, R173 ;  /* 0x000000ad00937202 */ /* 0x000fe20000000f00 */
[C---:B-1----:R-:W-:Y:S02]  /*1b450*/  FMUL.FTZ R12, R2.reuse, R144 ;  /* 0x00000090020c7220 */ /* 0x042fe40000410000 */
[----:B------:R1:W-:Y:S05]  /*1b460*/  MUFU.EX2 R144, R26 ;  /* 0x0000001a00907308 */ /* 0x0003ea0000000800 */
[C---:B------:R-:W-:Y:S07]  /*1b470*/  HMMA.16816.F32.BF16 R12, R40.reuse, R20, R12 ;  /* 0x00000014280c723c */ /* 0x040fee000004180c */
[--C-:B------:R-:W-:Y:S01]  /*1b480*/  FFMA.FTZ R20, R181, c[0x0][0x23c], -R39.reuse ;  /* 0x00008f00b5147a23 */ /* 0x100fe20000010827 */
[C---:B------:R-:W-:Y:S03]  /*1b490*/  HMMA.16816.F32.BF16 R16, R40.reuse, R22, R16 ;  /* 0x000000162810723c */ /* 0x040fe60000041810 */
[----:B------:R4:W5:Y:S01]  /*1b4a0*/  MUFU.EX2 R140, R20 ;  /* 0x00000014008c7308 */ /* 0x0009620000000800 */
[----:B------:R-:W-:Y:S03]  /*1b4b0*/  FMUL.FTZ R21, R2, R153 ;  /* 0x0000009902157220 */ /* 0x000fe60000410000 */
[C---:B------:R-:W-:Y:S02]  /*1b4c0*/  FMUL.FTZ R22, R0.reuse, R154 ;  /* 0x0000009a00167220 */ /* 0x040fe40000410000 */
[C---:B------:R-:W-:Y:S03]  /*1b4d0*/  FMUL.FTZ R23, R0.reuse, R155 ;  /* 0x0000009b00177220 */ /* 0x040fe60000410000 */
[----:B-1----:R-:W-:Y:S02]  /*1b4e0*/  FMUL.FTZ R26, R0, R158 ;  /* 0x0000009e001a7220 */ /* 0x002fe40000410000 */
[C---:B----4-:R-:W-:Y:S07]  /*1b4f0*/  FMUL.FTZ R20, R2.reuse, R152 ;  /* 0x0000009802147220 */ /* 0x050fee0000410000 */
[C---:B------:R-:W-:Y:S07]  /*1b500*/  HMMA.16816.F32.BF16 R20, R40.reuse, R28, R20 ;  /* 0x0000001c2814723c */ /* 0x040fee0000041814 */
[--C-:B------:R-:W-:Y:S01]  /*1b510*/  FFMA.FTZ R28, R183, c[0x0][0x23c], -R60.reuse ;  /* 0x00008f00b71c7a23 */ /* 0x100fe2000001083c */
[C---:B------:R-:W-:Y:S03]  /*1b520*/  HMMA.16816.F32.BF16 R24, R40.reuse, R30, R24 ;  /* 0x0000001e2818723c */ /* 0x040fe60000041818 */
[----:B------:R1:W4:Y:S01]  /*1b530*/  MUFU.EX2 R249, R28 ;  /* 0x0000001c00f97308 */ /* 0x0003220000000800 */
[----:B------:R-:W-:Y:S03]  /*1b540*/  FMUL.FTZ R29, R2, R161 ;  /* 0x000000a1021d7220 */ /* 0x000fe60000410000 */
[C---:B------:R-:W-:Y:S02]  /*1b550*/  FMUL.FTZ R30, R0.reuse, R162 ;  /* 0x000000a2001e7220 */ /* 0x040fe40000410000 */
[----:B------:R-:W-:Y:S03]  /*1b560*/  FMUL.FTZ R31, R0, R163 ;  /* 0x000000a3001f7220 */ /* 0x000fe60000410000 */
[----:B-1----:R-:W-:Y:S07]  /*1b570*/  FMUL.FTZ R28, R2, R160 ;  /* 0x000000a0021c7220 */ /* 0x002fee0000410000 */
[C---:B------:R-:W-:Y:S08]  /*1b580*/  HMMA.16816.F32.BF16 R28, R40.reuse, R44, R28 ;  /* 0x0000002c281c723c */ /* 0x040ff0000004181c */
[----:B------:R-:W-:Y:S01]  /*1b590*/  HMMA.16816.F32.BF16 R32, R40, R46, R32 ;  /* 0x0000002e2820723c */ /* 0x000fe20000041820 */
[----:B------:R-:W1:Y:S06]  /*1b5a0*/  LDSM.16.MT88.4 R44, [R224+0xa800] ;  /* 0x00a80000e02c783b */ /* 0x000e6c0000004200 */
[----:B---3--:R-:W-:Y:S02]  /*1b5b0*/  F2FP.BF16.PACK_AB R40, R137, R129 ;  /* 0x000000818928723e */ /* 0x008fe400000010ff */
[----:B------:R-:W-:Y:S03]  /*1b5c0*/  F2FP.BF16.PACK_AB R41, R139, R121 ;  /* 0x000000798b29723e */ /* 0x000fe600000010ff */
[----:B-----5:R-:W-:Y:S02]  /*1b5d0*/  F2FP.BF16.PACK_AB R42, R115, R140 ;  /* 0x0000008c732a723e */ /* 0x020fe400000010ff */
[----:B----4-:R-:W-:Y:S07]  /*1b5e0*/  F2FP.BF16.PACK_AB R43, R249, R144 ;  /* 0x00000090f92b723e */ /* 0x010fee00000010ff */
[C---:B--2---:R-:W-:Y:S07]  /*1b5f0*/  HMMA.16816.F32.BF16 R4, R40.reuse, R48, R4 ;  /* 0x000000302804723c */ /* 0x044fee0000041804 */
[--C-:B------:R-:W-:Y:S01]  /*1b600*/  FFMA.FTZ R48, R190, c[0x0][0x23c], -R39.reuse ;  /* 0x00008f00be307a23 */ /* 0x100fe20000010827 */
[C---:B------:R-:W-:Y:S03]  /*1b610*/  HMMA.16816.F32.BF16 R8, R40.reuse, R50, R8 ;  /* 0x000000322808723c */ /* 0x040fe60000041808 */
[----:B------:R2:W-:Y:S05]  /*1b620*/  MUFU.EX2 R190, R48 ;  /* 0x0000003000be7308 */ /* 0x0005ea0000000800 */
[C---:B------:R-:W-:Y:S07]  /*1b630*/  HMMA.16816.F32.BF16 R12, R40.reuse, R52, R12 ;  /* 0x00000034280c723c */ /* 0x040fee000004180c */
[--C-:B------:R-:W-:Y:S01]  /*1b640*/  FFMA.FTZ R52, R192, c[0x0][0x23c], -R60.reuse ;  /* 0x00008f00c0347a23 */ /* 0x100fe2000001083c */
[C---:B------:R-:W-:Y:S03]  /*1b650*/  HMMA.16816.F32.BF16 R16, R40.reuse, R54, R16 ;  /* 0x000000362810723c */ /* 0x040fe60000041810 */
[----:B------:R3:W-:Y:S01]  /*1b660*/  MUFU.EX2 R185, R52 ;  /* 0x0000003400b97308 */ /* 0x0007e20000000800 */
[----:B------:R-:W-:Y:S04]  /*1b670*/  MOV R192, R124 ;  /* 0x0000007c00c07202 */ /* 0x000fe80000000f00 */
[C---:B-1----:R-:W-:Y:S04]  /*1b680*/  HMMA.16816.F32.BF16 R20, R40.reuse, R44, R20 ;  /* 0x0000002c2814723c */ /* 0x042fe80000041814 */
[--C-:B--2---:R-:W-:Y:S01]  /*1b690*/  FFMA.FTZ R48, R188, c[0x0][0x23c], -R39.reuse ;  /* 0x00008f00bc307a23 */ /* 0x104fe20000010827 */
[----:B------:R-:W-:Y:S02]  /*1b6a0*/  MOV R188, R143 ;  /* 0x0000008f00bc7202 */ /* 0x000fe40000000f00 */
[--C-:B------:R-:W-:Y:S01]  /*1b6b0*/  FFMA.FTZ R44, R191, c[0x0][0x23c], -R39.reuse ;  /* 0x00008f00bf2c7a23 */ /* 0x100fe20000010827 */
[----:B------:R1:W2:Y:S01]  /*1b6c0*/  MUFU.EX2 R187, R48 ;  /* 0x0000003000bb7308 */ /* 0x0002a20000000800 */
[C---:B------:R-:W-:Y:S03]  /*1b6d0*/  HMMA.16816.F32.BF16 R24, R40.reuse, R46, R24 ;  /* 0x0000002e2818723c */ /* 0x040fe60000041818 */
[----:B------:R-:W-:Y:S05]  /*1b6e0*/  MOV R191, R174 ;  /* 0x000000ae00bf7202 */ /* 0x000fea0000000f00 */
[C---:B------:R-:W-:Y:S01]  /*1b6f0*/  HMMA.16816.F32.BF16 R28, R40.reuse, R56, R28 ;  /* 0x00000038281c723c */ /* 0x040fe2000004181c */
[----:B------:R4:W-:Y:S03]  /*1b700*/  MUFU.EX2 R184, R44 ;  /* 0x0000002c00b87308 */ /* 0x0009e60000000800 */
[--C-:B---3--:R-:W-:Y:S01]  /*1b710*/  FFMA.FTZ R52, R193, c[0x0][0x23c], -R39.reuse ;  /* 0x00008f00c1347a23 */ /* 0x108fe20000010827 */
[----:B------:R-:W-:Y:S02]  /*1b720*/  MOV R193, R98 ;  /* 0x0000006200c17202 */ /* 0x000fe40000000f00 */
[--C-:B------:R-:W-:Y:S01]  /*1b730*/  FFMA.FTZ R56, R194, c[0x0][0x23c], -R60.reuse ;  /* 0x00008f00c2387a23 */ /* 0x100fe2000001083c */
[----:B------:R-:W-:Y:S03]  /*1b740*/  HMMA.16816.F32.BF16 R32, R40, R58, R32 ;  /* 0x0000003a2820723c */ /* 0x000fe60000041820 */
[----:B------:R3:W-:Y:S01]  /*1b750*/  MUFU.EX2 R183, R52 ;  /* 0x0000003400b77308 */ /* 0x0007e20000000800 */
[----:B------:R-:W-:Y:S01]  /*1b760*/  MOV R194, R144 ;  /* 0x0000009000c27202 */ /* 0x000fe20000000f00 */
[--C-:B-1----:R-:W-:Y:S02]  /*1b770*/  FFMA.FTZ R48, R189, c[0x0][0x23c], -R60.reuse ;  /* 0x00008f00bd307a23 */ /* 0x102fe4000001083c */
[----:B------:R-:W-:Y:S02]  /*1b780*/  F2FP.BF16.PACK_AB R40, R248, R191 ;  /* 0x000000bff828723e */ /* 0x000fe400000010ff */
[----:B------:R-:W-:Y:S04]  /*1b790*/  F2FP.BF16.PACK_AB R41, R219, R218 ;  /* 0x000000dadb29723e */ /* 0x000fe800000010ff */
[----:B------:R1:W5:Y:S01]  /*1b7a0*/  MUFU.EX2 R186, R48 ;  /* 0x0000003000ba7308 */ /* 0x0003620000000800 */
[----:B--2---:R-:W-:Y:S02]  /*1b7b0*/  F2FP.BF16.PACK_AB R42, R187, R190 ;  /* 0x000000bebb2a723e */ /* 0x004fe400000010ff */
[----:B------:R-:W-:Y:S01]  /*1b7c0*/  MOV R189, R141 ;  /* 0x0000008d00bd7202 */ /* 0x000fe20000000f00 */
[----:B----4-:R-:W-:Y:S06]  /*1b7d0*/  LDSM.16.MT88.4 R44, [R226+0xb000] ;  /* 0x00b00000e22c783b */ /* 0x010fec0000004200 */
[----:B------:R2:W-:Y:S01]  /*1b7e0*/  MUFU.EX2 R181, R56 ;  /* 0x0000003800b57308 */ /* 0x0005e20000000800 */
[--C-:B---3--:R-:W-:Y:S01]  /*1b7f0*/  FFMA.FTZ R52, R195, c[0x0][0x23c], -R60.reuse ;  /* 0x00008f00c3347a23 */ /* 0x108fe2000001083c */
[----:B------:R-:W-:Y:S08]  /*1b800*/  MOV R195, R115 ;  /* 0x0000007300c37202 */ /* 0x000ff00000000f00 */
[----:B------:R3:W4:Y:S01]  /*1b810*/  MUFU.EX2 R182, R52 ;  /* 0x0000003400b67308 */ /* 0x0007220000000800 */
[----:B-1----:R-:W1:Y:S01]  /*1b820*/  LDSM.16.MT88.4 R48, [R135+0xb000] ;  /* 0x00b000008730783b */ /* 0x002e620000004200 */
[----:B-----5:R-:W-:Y:S01]  /*1b830*/  F2FP.BF16.PACK_AB R43, R185, R186 ;  /* 0x000000bab92b723e */ /* 0x020fe200000010ff */
[--C-:B--2---:R-:W-:Y:S01]  /*1b840*/  FFMA.FTZ R56, R196, c[0x0][0x23c], -R39.reuse ;  /* 0x00008f00c4387a23 */ /* 0x104fe20000010827 */
[----:B------:R-:W-:Y:S06]  /*1b850*/  MOV R196, R140 ;  /* 0x0000008c00c47202 */ /* 0x000fec0000000f00 */
[----:B------:R2:W-:Y:S01]  /*1b860*/  MUFU.EX2 R180, R56 ;  /* 0x0000003800b47308 */ /* 0x0005e20000000800 */
[----:B---3--:R-:W3:Y:S08]  /*1b870*/  LDSM.16.MT88.4 R52, [R224+0xb000] ;  /* 0x00b00000e034783b */ /* 0x008ef00000004200 */
[----:B--2---:R-:W2:Y:S01]  /*1b880*/  LDSM.16.MT88.4 R56, [R225+0xb000] ;  /* 0x00b00000e138783b */ /* 0x004ea20000004200 */
[C---:B-1----:R-:W-:Y:S07]  /*1b890*/  HMMA.16816.F32.BF16 R4, R40.reuse, R48, R4 ;  /* 0x000000302804723c */ /* 0x042fee0000041804 */
[--C-:B------:R-:W-:Y:S01]  /*1b8a0*/  FFMA.FTZ R48, R197, c[0x0][0x23c], -R39.reuse ;  /* 0x00008f00c5307a23 */ /* 0x100fe20000010827 */
[C---:B------:R-:W-:Y:S03]  /*1b8b0*/  HMMA.16816.F32.BF16 R8, R40.reuse, R50, R8 ;  /* 0x000000322808723c */ /* 0x040fe60000041808 */
[----:B------:R1:W5:Y:S01]  /*1b8c0*/  MUFU.EX2 R179, R48 ;  /* 0x0000003000b37308 */ /* 0x0003620000000800 */
[----:B------:R-:W-:Y:S04]  /*1b8d0*/  MOV R197, R139 ;  /* 0x0000008b00c57202 */ /* 0x000fe80000000f00 */
[C---:B------:R-:W-:Y:S07]  /*1b8e0*/  HMMA.16816.F32.BF16 R12, R40.reuse, R44, R12 ;  /* 0x0000002c280c723c */ /* 0x040fee000004180c */
[--C-:B------:R-:W-:Y:S01]  /*1b8f0*/  FFMA.FTZ R44, R199, c[0x0][0x23c], -R60.reuse ;  /* 0x00008f00c72c7a23 */ /* 0x100fe2000001083c */
[C---:B------:R-:W-:Y:S03]  /*1b900*/  HMMA.16816.F32.BF16 R16, R40.reuse, R46, R16 ;  /* 0x0000002e2810723c */ /* 0x040fe60000041810 */
[----:B------:R4:W-:Y:S01]  /*1b910*/  MUFU.EX2 R178, R44 ;  /* 0x0000002c00b27308 */ /* 0x0009e20000000800 */
[----:B------:R-:W-:Y:S04]  /*1b920*/  MOV R199, R137 ;  /* 0x0000008900c77202 */ /* 0x000fe80000000f00 */
[C---:B---3--:R-:W-:Y:S04]  /*1b930*/  HMMA.16816.F32.BF16 R20, R40.reuse, R52, R20 ;  /* 0x000000342814723c */ /* 0x048fe80000041814 */
[--C-:B-1----:R-:W-:Y:S01]  /*1b940*/  FFMA.FTZ R48, R198, c[0x0][0x23c], -R60.reuse ;  /* 0x00008f00c6307a23 */ /* 0x102fe2000001083c */
[----:B------:R-:W-:Y:S02]  /*1b950*/  MOV R198, R138 ;  /* 0x0000008a00c67202 */ /* 0x000fe40000000f00 */
[--C-:B------:R-:W-:Y:S01]  /*1b960*/  FFMA.FTZ R52, R201, c[0x0][0x23c], -R39.reuse ;  /* 0x00008f00c9347a23 */ /* 0x100fe20000010827 */
[----:B------:R1:W3:Y:S01]  /*1b970*/  MUFU.EX2 R175, R48 ;  /* 0x0000003000af7308 */ /* 0x0002e20000000800 */
[C---:B------:R-:W-:Y:S03]  /*1b980*/  HMMA.16816.F32.BF16 R24, R40.reuse, R54, R24 ;  /* 0x000000362818723c */ /* 0x040fe60000041818 */
[----:B------:R-:W-:Y:S05]  /*1b990*/  MOV R201, R129 ;  /* 0x0000008100c97202 */ /* 0x000fea0000000f00 */
[C---:B--2---:R-:W-:Y:S01]  /*1b9a0*/  HMMA.16816.F32.BF16 R28, R40.reuse, R56, R28 ;  /* 0x00000038281c723c */ /* 0x044fe2000004181c */
[----:B------:R2:W-:Y:S01]  /*1b9b0*/  MUFU.EX2 R176, R52 ;  /* 0x0000003400b07308 */ /* 0x0005e20000000800 */
[----:B----4-:R-:W4:Y:S05]  /*1b9c0*/  LDSM.16.MT88.4 R44, [R135+0xb800] ;  /* 0x00b80000872c783b */ /* 0x010f2a0000004200 */
[--C-:B------:R-:W-:Y:S01]  /*1b9d0*/  FFMA.FTZ R56, R203, c[0x0][0x23c], -R60.reuse ;  /* 0x00008f00cb387a23 */ /* 0x100fe2000001083c */
[----:B------:R-:W-:Y:S03]  /*1b9e0*/  HMMA.16816.F32.BF16 R32, R40, R58, R32 ;  /* 0x0000003a2820723c */ /* 0x000fe60000041820 */
[----:B------:R4:W-:Y:S01]  /*1b9f0*/  MUFU.EX2 R173, R56 ;  /* 0x0000003800ad7308 */ /* 0x0009e20000000800 */
[----:B------:R-:W-:Y:S01]  /*1ba00*/  MOV R203, R131 ;  /* 0x0000008300cb7202 */ /* 0x000fe20000000f00 */
[--C-:B-1----:R-:W-:Y:S02]  /*1ba10*/  FFMA.FTZ R48, R200, c[0x0][0x23c], -R39.reuse ;  /* 0x00008f00c8307a23 */ /* 0x102fe40000010827 */
[----:B------:R-:W-:Y:S02]  /*1ba20*/  F2FP.BF16.PACK_AB R40, R183, R184 ;  /* 0x000000b8b728723e */ /* 0x000fe400000010ff */
[----:B------:R-:W-:Y:S04]  /*1ba30*/  F2FP.BF16.PACK_AB R41, R181, R182 ;  /* 0x000000b6b529723e */ /* 0x000fe800000010ff */
[----:B------:R1:W1:Y:S01]  /*1ba40*/  MUFU.EX2 R177, R48 ;  /* 0x0000003000b17308 */ /* 0x0002620000000800 */
[----:B-----5:R-:W-:Y:S02]  /*1ba50*/  F2FP.BF16.PACK_AB R42, R179, R180 ;  /* 0x000000b4b32a723e */ /* 0x020fe400000010ff */
[----:B---3--:R-:W-:Y:S01]  /*1ba60*/  F2FP.BF16.PACK_AB R43, R178, R175 ;  /* 0x000000afb22b723e */ /* 0x008fe200000010ff */
[--C-:B--2---:R-:W-:Y:S01]  /*1ba70*/  FFMA.FTZ R52, R202, c[0x0][0x23c], -R60.reuse ;  /* 0x00008f00ca347a23 */ /* 0x104fe2000001083c */
[----:B------:R-:W-:Y:S02]  /*1ba80*/  MOV R202, R130 ;  /* 0x0000008200ca7202 */ /* 0x000fe40000000f00 */
[----:B------:R-:W-:Y:S03]  /*1ba90*/  MOV R200, R121 ;  /* 0x0000007900c87202 */ /* 0x000fe60000000f00 */
[----:B------:R2:W3:Y:S01]  /*1baa0*/  MUFU.EX2 R174, R52 ;  /* 0x0000003400ae7308 */ /* 0x0004e20000000800 */
[--C-:B----4-:R-:W-:Y:S01]  /*1bab0*/  FFMA.FTZ R56, R204, c[0x0][0x23c], -R39.reuse ;  /* 0x00008f00cc387a23 */ /* 0x110fe20000010827 */
[----:B------:R-:W-:Y:S08]  /*1bac0*/  MOV R204, R132 ;  /* 0x0000008400cc7202 */ /* 0x000ff00000000f00 */
[----:B------:R4:W-:Y:S01]  /*1bad0*/  MUFU.EX2 R171, R56 ;  /* 0x0000003800ab7308 */ /* 0x0009e20000000800 */
[C---:B------:R-:W-:Y:S01]  /*1bae0*/  HMMA.16816.F32.BF16 R4, R40.reuse, R44, R4 ;  /* 0x0000002c2804723c */ /* 0x040fe20000041804 */
[----:B-1----:R-:W1:Y:S06]  /*1baf0*/  LDSM.16.MT88.4 R48, [R226+0xb800] ;  /* 0x00b80000e230783b */ /* 0x002e6c0000004200 */
[--C-:B------:R-:W-:Y:S01]  /*1bb00*/  FFMA.FTZ R44, R205, c[0x0][0x23c], -R39.reuse ;  /* 0x00008f00cd2c7a23 */ /* 0x100fe20000010827 */
[C---:B------:R-:W-:Y:S03]  /*1bb10*/  HMMA.16816.F32.BF16 R8, R40.reuse, R46, R8 ;  /* 0x0000002e2808723c */ /* 0x040fe60000041808 */
[----:B------:R5:W1:Y:S01]  /*1bb20*/  MUFU.EX2 R172, R44 ;  /* 0x0000002c00ac7308 */ /* 0x000a620000000800 */
[----:B------:R-:W-:Y:S01]  /*1bb30*/  MOV R205, R133 ;  /* 0x0000008500cd7202 */ /* 0x000fe20000000f00 */
[----:B--2---:R-:W2:Y:S08]  /*1bb40*/  LDSM.16.MT88.4 R52, [R224+0xb800] ;  /* 0x00b80000e034783b */ /* 0x004eb00000004200 */
[----:B----4-:R-:W4:Y:S01]  /*1bb50*/  LDSM.16.MT88.4 R56, [R225+0xb800] ;  /* 0x00b80000e138783b */ /* 0x010f220000004200 */
[--C-:B-----5:R-:W-:Y:S01]  /*1bb60*/  FFMA.FTZ R44, R206, c[0x0][0x23c], -R60.reuse ;  /* 0x00008f00ce2c7a23 */ /* 0x120fe2000001083c */
[----:B------:R-:W-:Y:S03]  /*1bb70*/  MOV R206, R113 ;  /* 0x0000007100ce7202 */ /* 0x000fe60000000f00 */
[----:B------:R5:W-:Y:S01]  /*1bb80*/  MUFU.EX2 R169, R44 ;  /* 0x0000002c00a97308 */ /* 0x000be20000000800 */
[C---:B-1----:R-:W-:Y:S07]  /*1bb90*/  HMMA.16816.F32.BF16 R12, R40.reuse, R48, R12 ;  /* 0x00000030280c723c */ /* 0x042fee000004180c */
[--C-:B------:R-:W-:Y:S01]  /*1bba0*/  FFMA.FTZ R48, R207, c[0x0][0x23c], -R60.reuse ;  /* 0x00008f00cf307a23 */ /* 0x100fe2000001083c */
[C---:B------:R-:W-:Y:S03]  /*1bbb0*/  HMMA.16816.F32.BF16 R16, R40.reuse, R50, R16 ;  /* 0x000000322810723c */ /* 0x040fe60000041810 */
[----:B------:R1:W1:Y:S01]  /*1bbc0*/  MUFU.EX2 R170, R48 ;  /* 0x0000003000aa7308 */ /* 0x0002620000000800 */
[----:B------:R-:W-:Y:S04]  /*1bbd0*/  MOV R207, R112 ;  /* 0x0000007000cf7202 */ /* 0x000fe80000000f00 */
[C---:B--2---:R-:W-:Y:S01]  /*1bbe0*/  HMMA.16816.F32.BF16 R20, R40.reuse, R52, R20 ;  /* 0x000000342814723c */ /* 0x044fe20000041814 */
[----:B-----5:R-:W2:Y:S06]  /*1bbf0*/  LDSM.16.MT88.4 R44, [R135+0xc000] ;  /* 0x00c00000872c783b */ /* 0x020eac0000004200 */
[--C-:B------:R-:W-:Y:S01]  /*1bc00*/  FFMA.FTZ R52, R208, c[0x0][0x23c], -R39.reuse ;  /* 0x00008f00d0347a23 */ /* 0x100fe20000010827 */
[C---:B------:R-:W-:Y:S03]  /*1bc10*/  HMMA.16816.F32.BF16 R24, R40.reuse, R54, R24 ;  /* 0x000000362818723c */ /* 0x040fe60000041818 */
[----:B------:R5:W-:Y:S01]  /*1bc20*/  MUFU.EX2 R168, R52 ;  /* 0x0000003400a87308 */ /* 0x000be20000000800 */
[----:B------:R-:W-:Y:S04]  /*1bc30*/  MOV R208, R104 ;  /* 0x0000006800d07202 */ /* 0x000fe80000000f00 */
[C---:B----4-:R-:W-:Y:S01]  /*1bc40*/  HMMA.16816.F32.BF16 R28, R40.reuse, R56, R28 ;  /* 0x00000038281c723c */ /* 0x050fe2000004181c */
[----:B-1----:R-:W1:Y:S06]  /*1bc50*/  LDSM.16.MT88.4 R48, [R226+0xc000] ;  /* 0x00c00000e230783b */ /* 0x002e6c0000004200 */
[--C-:B------:R-:W-:Y:S01]  /*1bc60*/  FFMA.FTZ R56, R210, c[0x0][0x23c], -R60.reuse ;  /* 0x00008f00d2387a23 */ /* 0x100fe2000001083c */
[----:B------:R-:W-:Y:S03]  /*1bc70*/  HMMA.16816.F32.BF16 R32, R40, R58, R32 ;  /* 0x0000003a2820723c */ /* 0x000fe60000041820 */
[----:B------:R4:W-:Y:S01]  /*1bc80*/  MUFU.EX2 R165, R56 ;  /* 0x0000003800a57308 */ /* 0x0009e20000000800 */
[----:B------:R-:W-:Y:S03]  /*1bc90*/  MOV R210, R125 ;  /* 0x0000007d00d27202 */ /* 0x000fe60000000f00 */
[----:B------:R-:W-:Y:S02]  /*1bca0*/  F2FP.BF16.PACK_AB R40, R176, R177 ;  /* 0x000000b1b028723e */ /* 0x000fe400000010ff */
[----:B---3--:R-:W-:Y:S03]  /*1bcb0*/  F2FP.BF16.PACK_AB R41, R173, R174 ;  /* 0x000000aead29723e */ /* 0x008fe600000010ff */
[----:B------:R-:W-:Y:S01]  /*1bcc0*/  F2FP.BF16.PACK_AB R42, R172, R171 ;  /* 0x000000abac2a723e */ /* 0x000fe200000010ff */
[--C-:B-----5:R-:W-:Y:S01]  /*1bcd0*/  FFMA.FTZ R52, R209, c[0x0][0x23c], -R39.reuse ;  /* 0x00008f00d1347a23 */ /* 0x120fe20000010827 */
[----:B------:R-:W-:Y:S02]  /*1bce0*/  F2FP.BF16.PACK_AB R43, R170, R169 ;  /* 0x000000a9aa2b723e */ /* 0x000fe400000010ff */
[----:B------:R-:W-:Y:S01]  /*1bcf0*/  MOV R209, R103 ;  /* 0x0000006700d17202 */ /* 0x000fe20000000f00 */
[----:B------:R3:W5:Y:S04]  /*1bd00*/  MUFU.EX2 R167, R52 ;  /* 0x0000003400a77308 */ /* 0x0007680000000800 */
[C---:B--2---:R-:W-:Y:S03]  /*1bd10*/  HMMA.16816.F32.BF16 R4, R40.reuse, R44, R4 ;  /* 0x0000002c2804723c */ /* 0x044fe60000041804 */
[--C-:B----4-:R-:W-:Y:S01]  /*1bd20*/  FFMA.FTZ R56, R211, c[0x0][0x23c], -R60.reuse ;  /* 0x00008f00d3387a23 */ /* 0x110fe2000001083c */
[----:B------:R-:W-:Y:S03]  /*1bd30*/  MOV R211, R136 ;  /* 0x0000008800d37202 */ /* 0x000fe60000000f00 */
[--C-:B------:R-:W-:Y:S01]  /*1bd40*/  FFMA.FTZ R44, R214, c[0x0][0x23c], -R39.reuse ;  /* 0x00008f00d62c7a23 */ /* 0x100fe20000010827 */
[C---:B------:R-:W-:Y:S01]  /*1bd50*/  HMMA.16816.F32.BF16 R8, R40.reuse, R46, R8 ;  /* 0x0000002e2808723c */ /* 0x040fe20000041808 */
[----:B------:R2:W4:Y:S03]  /*1bd60*/  MUFU.EX2 R166, R56 ;  /* 0x0000003800a67308 */ /* 0x0005260000000800 */
[----:B------:R-:W-:Y:S04]  /*1bd70*/  MOV R214, R114 ;  /* 0x0000007200d67202 */ /* 0x000fe80000000f00 */
[C---:B-1----:R-:W-:Y:S03]  /*1bd80*/  HMMA.16816.F32.BF16 R12, R40.reuse, R48, R12 ;  /* 0x00000030280c723c */ /* 0x042fe6000004180c */
[----:B------:R1:W-:Y:S01]  /*1bd90*/  MUFU.EX2 R164, R44 ;  /* 0x0000002c00a47308 */ /* 0x0003e20000000800 */
[----:B---3--:R-:W3:Y:S03]  /*1bda0*/  LDSM.16.MT88.4 R52, [R224+0xc000] ;  /* 0x00c00000e034783b */ /* 0x008ee60000004200 */
[--C-:B------:R-:W-:Y:S01]  /*1bdb0*/  FFMA.FTZ R48, R220, c[0x0][0x23c], -R60.reuse ;  /* 0x00008f00dc307a23 */ /* 0x100fe2000001083c */
[C---:B------:R-:W-:Y:S04]  /*1bdc0*/  HMMA.16816.F32.BF16 R16, R40.reuse, R50, R16 ;  /* 0x000000322810723c */ /* 0x040fe80000041810 */
[----:B------:R-:W-:Y:S01]  /*1bdd0*/  MOV R220, R95 ;  /* 0x0000005f00dc7202 */ /* 0x000fe20000000f00 */
[----:B------:R4:W-:Y:S01]  /*1bde0*/  MUFU.EX2 R161, R48 ;  /* 0x0000003000a17308 */ /* 0x0009e20000000800 */
[----:B--2---:R-:W2:Y:S01]  /*1bdf0*/  LDSM.16.MT88.4 R56, [R225+0xc000] ;  /* 0x00c00000e138783b */ /* 0x004ea20000004200 */
[--C-:B-1----:R-:W-:Y:S01]  /*1be00*/  FFMA.FTZ R44, R212, c[0x0][0x23c], -R39.reuse ;  /* 0x00008f00d42c7a23 */ /* 0x102fe20000010827 */
[----:B------:R-:W-:Y:S07]  /*1be10*/  MOV R212, R142 ;  /* 0x0000008e00d47202 */ /* 0x000fee0000000f00 */
[----:B------:R1:W1:Y:S01]  /*1be20*/  MUFU.EX2 R163, R44 ;  /* 0x0000002c00a37308 */ /* 0x0002620000000800 */
[--C-:B----4-:R-:W-:Y:S09]  /*1be30*/  FFMA.FTZ R48, R215, c[0x0][0x23c], -R39.reuse ;  /* 0x00008f00d7307a23 */ /* 0x110ff20000010827 */
[----:B------:R4:W-:Y:S01]  /*1be40*/  MUFU.EX2 R160, R48 ;  /* 0x0000003000a07308 */ /* 0x0009e20000000800 */
[C---:B---3--:R-:W-:Y:S07]  /*1be50*/  HMMA.16816.F32.BF16 R20, R40.reuse, R52, R20 ;  /* 0x000000342814723c */ /* 0x048fee0000041814 */
[--C-:B------:R-:W-:Y:S01]  /*1be60*/  FFMA.FTZ R52, R221, c[0x0][0x23c], -R39.reuse ;  /* 0x00008f00dd347a23 */ /* 0x100fe20000010827 */
[C---:B------:R-:W-:Y:S03]  /*1be70*/  HMMA.16816.F32.BF16 R24, R40.reuse, R54, R24 ;  /* 0x000000362818723c */ /* 0x040fe60000041818 */
[----:B------:R3:W-:Y:S01]  /*1be80*/  MUFU.EX2 R159, R52 ;  /* 0x00000034009f7308 */ /* 0x0007e20000000800 */
[--C-:B-1----:R-:W-:Y:S01]  /*1be90*/  FFMA.FTZ R44, R213, c[0x0][0x23c], -R60.reuse ;  /* 0x00008f00d52c7a23 */ /* 0x102fe2000001083c */
[----:B------:R-:W-:Y:S03]  /*1bea0*/  MOV R213, R120 ;  /* 0x0000007800d57202 */ /* 0x000fe60000000f00 */
[C---:B--2---:R-:W-:Y:S05]  /*1beb0*/  HMMA.16816.F32.BF16 R28, R40.reuse, R56, R28 ;  /* 0x00000038281c723c */ /* 0x044fea000004181c */
[----:B------:R1:W2:Y:S01]  /*1bec0*/  MUFU.EX2 R162, R44 ;  /* 0x0000002c00a27308 */ /* 0x0002a20000000800 */
[----:B----4-:R-:W-:Y:S01]  /*1bed0*/  LDSM.16.MT88.4 R48, [R226+0xc800] ;  /* 0x00c80000e230783b */ /* 0x010fe20000004200 */
[--C-:B------:R-:W-:Y:S01]  /*1bee0*/  FFMA.FTZ R56, R223, c[0x0][0x23c], -R60.reuse ;  /* 0x00008f00df387a23 */ /* 0x100fe2000001083c */
[----:B------:R-:W-:Y:S07]  /*1bef0*/  HMMA.16816.F32.BF16 R32, R40, R58, R32 ;  /* 0x0000003a2820723c */ /* 0x000fee0000041820 */
[----:B------:R4:W-:Y:S01]  /*1bf00*/  MUFU.EX2 R157, R56 ;  /* 0x00000038009d7308 */ /* 0x0009e20000000800 */
[----:B-----5:R-:W-:Y:S04]  /*1bf10*/  F2FP.BF16.PACK_AB R40, R167, R168 ;  /* 0x000000a8a728723e */ /* 0x020fe800000010ff */
[----:B------:R-:W-:Y:S01]  /*1bf20*/  F2FP.BF16.PACK_AB R41, R166, R165 ;  /* 0x000000a5a629723e */ /* 0x000fe200000010ff */
[--C-:B---3--:R-:W-:Y:S01]  /*1bf30*/  FFMA.FTZ R52, R222, c[0x0][0x23c], -R60.reuse ;  /* 0x00008f00de347a23 */ /* 0x108fe2000001083c */
[----:B------:R-:W-:Y:S03]  /*1bf40*/  F2FP.BF16.PACK_AB R42, R163, R164 ;  /* 0x000000a4a32a723e */ /* 0x000fe600000010ff */
[----:B------:R3:W5:Y:S01]  /*1bf50*/  MUFU.EX2 R158, R52 ;  /* 0x00000034009e7308 */ /* 0x0007620000000800 */
[----:B-1----:R-:W1:Y:S01]  /*1bf60*/  LDSM.16.MT88.4 R44, [R135+0xc800] ;  /* 0x00c80000872c783b */ /* 0x002e620000004200 */
[----:B--2---:R-:W-:Y:S07]  /*1bf70*/  F2FP.BF16.PACK_AB R43, R161, R162 ;  /* 0x000000a2a12b723e */ /* 0x004fee00000010ff */
[----:B----4-:R-:W-:Y:S08]  /*1bf80*/  LDSM.16.MT88.4 R56, [R225+0xc800] ;  /* 0x00c80000e138783b */ /* 0x010ff00000004200 */
[----:B---3--:R-:W2:Y:S01]  /*1bf90*/  LDSM.16.MT88.4 R52, [R224+0xc800] ;  /* 0x00c80000e034783b */ /* 0x008ea20000004200 */
[C---:B-1----:R-:W-:Y:S07]  /*1bfa0*/  HMMA.16816.F32.BF16 R4, R40.reuse, R44, R4 ;  /* 0x0000002c2804723c */ /* 0x042fee0000041804 */
[--C-:B------:R-:W-:Y:S01]  /*1bfb0*/  FFMA.FTZ R44, R251, c[0x0][0x23c], -R39.reuse ;  /* 0x00008f00fb2c7a23 */ /* 0x100fe20000010827 */
[C---:B------:R-:W-:Y:S03]  /*1bfc0*/  HMMA.16816.F32.BF16 R8, R40.reuse, R46, R8 ;  /* 0x0000002e2808723c */ /* 0x040fe60000041808 */
[----:B------:R1:W-:Y:S05]  /*1bfd0*/  MUFU.EX2 R156, R44 ;  /* 0x0000002c009c7308 */ /* 0x0003ea0000000800 */
[C---:B------:R-:W-:Y:S07]  /*1bfe0*/  HMMA.16816.F32.BF16 R12, R40.reuse, R48, R12 ;  /* 0x00000030280c723c */ /* 0x040fee000004180c */
[--C-:B------:R-:W-:Y:S01]  /*1bff0*/  FFMA.FTZ R48, R147, c[0x0][0x23c], -R60.reuse ;  /* 0x00008f0093307a23 */ /* 0x100fe2000001083c */
[C---:B------:R-:W-:Y:S03]  /*1c000*/  HMMA.16816.F32.BF16 R16, R40.reuse, R50, R16 ;  /* 0x000000322810723c */ /* 0x040fe60000041810 */
[----:B------:R3:W-:Y:S05]  /*1c010*/  MUFU.EX2 R153, R48 ;  /* 0x0000003000997308 */ /* 0x0007ea0000000800 */
[C---:B--2---:R-:W-:Y:S04]  /*1c020*/  HMMA.16816.F32.BF16 R20, R40.reuse, R52, R20 ;  /* 0x000000342814723c */ /* 0x044fe80000041814 */
[--C-:B-1----:R-:W-:Y:S03]  /*1c030*/  FFMA.FTZ R44, R247, c[0x0][0x23c], -R39.reuse ;  /* 0x00008f00f72c7a23 */ /* 0x102fe60000010827 */
[--C-:B------:R-:W-:Y:S01]  /*1c040*/  FFMA.FTZ R52, R146, c[0x0][0x23c], -R39.reuse ;  /* 0x00008f0092347a23 */ /* 0x100fe20000010827 */
[----:B------:R1:W2:Y:S01]  /*1c050*/  MUFU.EX2 R155, R44 ;  /* 0x0000002c009b7308 */ /* 0x0002a20000000800 */
[C---:B------:R-:W-:Y:S08]  /*1c060*/  HMMA.16816.F32.BF16 R24, R40.reuse, R54, R24 ;  /* 0x000000362818723c */ /* 0x040ff00000041818 */
[C---:B------:R-:W-:Y:S01]  /*1c070*/  HMMA.16816.F32.BF16 R28, R40.reuse, R56, R28 ;  /* 0x00000038281c723c */ /* 0x040fe2000004181c */
[----:B------:R4:W-:Y:S03]  /*1c080*/  MUFU.EX2 R151, R52 ;  /* 0x0000003400977308 */ /* 0x0009e60000000800 */
[--C-:B---3--:R-:W-:Y:S03]  /*1c090*/  FFMA.FTZ R48, R252, c[0x0][0x23c], -R39.reuse ;  /* 0x00008f00fc307a23 */ /* 0x108fe60000010827 */
[--C-:B------:R-:W-:Y:S01]  /*1c0a0*/  FFMA.FTZ R56, R145, c[0x0][0x23c], -R60.reuse ;  /* 0x00008f0091387a23 */ /* 0x100fe2000001083c */
[----:B------:R-:W-:Y:S03]  /*1c0b0*/  HMMA.16816.F32.BF16 R32, R40, R58, R32 ;  /* 0x0000003a2820723c */ /* 0x000fe60000041820 */
[----:B------:R3:W-:Y:S01]  /*1c0c0*/  MUFU.EX2 R152, R48 ;  /* 0x0000003000987308 */ /* 0x0007e20000000800 */
[--C-:B-1----:R-:W-:Y:S03]  /*1c0d0*/  FFMA.FTZ R44, R250, c[0x0][0x23c], -R60.reuse ;  /* 0x00008f00fa2c7a23 */ /* 0x102fe6000001083c */
[----:B------:R-:W-:Y:S02]  /*1c0e0*/  F2FP.BF16.PACK_AB R40, R159, R160 ;  /* 0x000000a09f28723e */ /* 0x000fe400000010ff */
[----:B-----5:R-:W-:Y:S04]  /*1c0f0*/  F2FP.BF16.PACK_AB R41, R157, R158 ;  /* 0x0000009e9d29723e */ /* 0x020fe800000010ff */
[----:B------:R1:W5:Y:S01]  /*1c100*/  MUFU.EX2 R154, R44 ;  /* 0x0000002c009a7308 */ /* 0x0003620000000800 */
[----:B--2---:R-:W-:Y:S01]  /*1c110*/  F2FP.BF16.PACK_AB R42, R155, R156 ;  /* 0x0000009c9b2a723e */ /* 0x004fe200000010ff */
[----:B----4-:R-:W-:Y:S08]  /*1c120*/  LDSM.16.MT88.4 R52, [R224+0xd000] ;  /* 0x00d00000e034783b */ /* 0x010ff00000004200 */
[----:B------:R2:W-:Y:S01]  /*1c130*/  MUFU.EX2 R148, R56 ;  /* 0x0000003800947308 */ /* 0x0005e20000000800 */
[----:B---3--:R-:W-:Y:S08]  /*1c140*/  LDSM.16.MT88.4 R48, [R226+0xd000] ;  /* 0x00d00000e230783b */ /* 0x008ff00000004200 */
[----:B-1----:R-:W1:Y:S01]  /*1c150*/  LDSM.16.MT88.4 R44, [R135+0xd000] ;  /* 0x00d00000872c783b */ /* 0x002e620000004200 */
[----:B-----5:R-:W-:Y:S01]  /*1c160*/  F2FP.BF16.PACK_AB R43, R153, R154 ;  /* 0x0000009a992b723e */ /* 0x020fe200000010ff */
[--C-:B--2---:R-:W-:Y:S04]  /*1c170*/  FFMA.FTZ R56, R63, c[0x0][0x23c], -R60.reuse ;  /* 0x00008f003f387a23 */ /* 0x104fe8000001083c */
[----:B------:R2:W3:Y:S02]  /*1c180*/  MUFU.EX2 R149, R56 ;  /* 0x0000003800957308 */ /* 0x0004e40000000800 */
[----:B--2---:R-:W2:Y:S01]  /*1c190*/  LDSM.16.MT88.4 R56, [R225+0xd000] ;  /* 0x00d00000e138783b */ /* 0x004ea20000004200 */
[C---:B-1----:R-:W-:Y:S07]  /*1c1a0*/  HMMA.16816.F32.BF16 R4, R40.reuse, R44, R4 ;  /* 0x0000002c2804723c */ /* 0x042fee0000041804 */
[--C-:B------:R-:W-:Y:S01]  /*1c1b0*/  FFMA.FTZ R44, R64, c[0x0][0x23c], -R39.reuse ;  /* 0x00008f00402c7a23 */ /* 0x100fe20000010827 */
[C---:B------:R-:W-:Y:S01]  /*1c1c0*/  HMMA.16816.F32.BF16 R8, R40.reuse, R46, R8 ;  /* 0x0000002e2808723c */ /* 0x040fe20000041808 */
[----:B------:R-:W4:Y:S02]  /*1c1d0*/  LDL.LU R64, [R1+0x4] ;  /* 0x0000040001407983 */ /* 0x000f240000300800 */
[----:B------:R1:W-:Y:S02]  /*1c1e0*/  MUFU.EX2 R147, R44 ;  /* 0x0000002c00937308 */ /* 0x0003e40000000800 */
[----:B------:R-:W5:Y:S03]  /*1c1f0*/  LDL.LU R63, [R1+0x8] ;  /* 0x00000800013f7983 */ /* 0x000f660000300800 */
[C---:B------:R-:W-:Y:S07]  /*1c200*/  HMMA.16816.F32.BF16 R12, R40.reuse, R48, R12 ;  /* 0x00000030280c723c */ /* 0x040fee000004180c */
[--C-:B------:R-:W-:Y:S01]  /*1c210*/  FFMA.FTZ R48, R67, c[0x0][0x23c], -R60.reuse ;  /* 0x00008f0043307a23 */ /* 0x100fe2000001083c */
[C---:B------:R-:W-:Y:S03]  /*1c220*/  HMMA.16816.F32.BF16 R16, R40.reuse, R50, R16 ;  /* 0x000000322810723c */ /* 0x040fe60000041810 */
[----:B------:R3:W-:Y:S05]  /*1c230*/  MUFU.EX2 R145, R48 ;  /* 0x0000003000917308 */ /* 0x0007ea0000000800 */
[C---:B------:R-:W-:Y:S04]  /*1c240*/  HMMA.16816.F32.BF16 R20, R40.reuse, R52, R20 ;  /* 0x000000342814723c */ /* 0x040fe80000041814 */
[--C-:B-1----:R-:W-:Y:S03]  /*1c250*/  FFMA.FTZ R44, R65, c[0x0][0x23c], -R39.reuse ;  /* 0x00008f00412c7a23 */ /* 0x102fe60000010827 */
[--C-:B------:R-:W-:Y:S01]  /*1c260*/  FFMA.FTZ R52, R69, c[0x0][0x23c], -R39.reuse ;  /* 0x00008f0045347a23 */ /* 0x100fe20000010827 */
[----:B------:R1:W1:Y:S01]  /*1c270*/  MUFU.EX2 R150, R44 ;  /* 0x0000002c00967308 */ /* 0x0002620000000800 */
[C---:B------:R-:W-:Y:S08]  /*1c280*/  HMMA.16816.F32.BF16 R24, R40.reuse, R54, R24 ;  /* 0x000000362818723c */ /* 0x040ff00000041818 */
[C---:B--2---:R-:W-:Y:S01]  /*1c290*/  HMMA.16816.F32.BF16 R28, R40.reuse, R56, R28 ;  /* 0x00000038281c723c */ /* 0x044fe2000004181c */
[----:B------:R2:W-:Y:S03]  /*1c2a0*/  MUFU.EX2 R143, R52 ;  /* 0x00000034008f7308 */ /* 0x0005e60000000800 */
[--C-:B---3--:R-:W-:Y:S03]  /*1c2b0*/  FFMA.FTZ R48, R68, c[0x0][0x23c], -R39.reuse ;  /* 0x00008f0044307a23 */ /* 0x108fe60000010827 */
[--C-:B------:R-:W-:Y:S01]  /*1c2c0*/  FFMA.FTZ R56, R71, c[0x0][0x23c], -R60.reuse ;  /* 0x00008f0047387a23 */ /* 0x100fe2000001083c */
[----:B------:R-:W-:Y:S03]  /*1c2d0*/  HMMA.16816.F32.BF16 R32, R40, R58, R32 ;  /* 0x0000003a2820723c */ /* 0x000fe60000041820 */
[----:B------:R3:W-:Y:S01]  /*1c2e0*/  MUFU.EX2 R144, R48 ;  /* 0x0000003000907308 */ /* 0x0007e20000000800 */
[--C-:B-1----:R-:W-:Y:S03]  /*1c2f0*/  FFMA.FTZ R44, R66, c[0x0][0x23c], -R60.reuse ;  /* 0x00008f00422c7a23 */ /* 0x102fe6000001083c */
[----:B------:R-:W-:Y:S02]  /*1c300*/  F2FP.BF16.PACK_AB R40, R151, R152 ;  /* 0x000000989728723e */ /* 0x000fe400000010ff */
[----:B------:R-:W-:Y:S04]  /*1c310*/  F2FP.BF16.PACK_AB R41, R149, R148 ;  /* 0x000000949529723e */ /* 0x000fe800000010ff */
[----:B------:R1:W1:Y:S01]  /*1c320*/  MUFU.EX2 R146, R44 ;  /* 0x0000002c00927308 */ /* 0x0002620000000800 */
[----:B------:R-:W-:Y:S01]  /*1c330*/  F2FP.BF16.PACK_AB R42, R150, R147 ;  /* 0x00000093962a723e */ /* 0x000fe200000010ff */
[--C-:B--2---:R-:W-:Y:S08]  /*1c340*/  FFMA.FTZ R52, R70, c[0x0][0x23c], -R60.reuse ;  /* 0x00008f0046347a23 */ /* 0x104ff0000001083c */
[----:B------:R2:W-:Y:S01]  /*1c350*/  MUFU.EX2 R139, R56 ;  /* 0x00000038008b7308 */ /* 0x0005e20000000800 */
[----:B---3--:R-:W-:Y:S09]  /*1c360*/  LDSM.16.MT88.4 R48, [R226+0xd800] ;  /* 0x00d80000e230783b */ /* 0x008ff20000004200 */
[----:B------:R3:W3:Y:S01]  /*1c370*/  MUFU.EX2 R142, R52 ;  /* 0x00000034008e7308 */ /* 0x0006e20000000800 */
[----:B-1----:R-:W1:Y:S01]  /*1c380*/  LDSM.16.MT88.4 R44, [R135+0xd800] ;  /* 0x00d80000872c783b */ /* 0x002e620000004200 */
[----:B------:R-:W-:Y:S01]  /*1c390*/  F2FP.BF16.PACK_AB R43, R145, R146 ;  /* 0x00000092912b723e */ /* 0x000fe200000010ff */
[--C-:B--2---:R-:W-:Y:S07]  /*1c3a0*/  FFMA.FTZ R56, R72, c[0x0][0x23c], -R39.reuse ;  /* 0x00008f0048387a23 */ /* 0x104fee0000010827 */
[----:B------:R2:W-:Y:S01]  /*1c3b0*/  MUFU.EX2 R141, R56 ;  /* 0x00000038008d7308 */ /* 0x0005e20000000800 */
[----:B---3--:R-:W3:Y:S08]  /*1c3c0*/  LDSM.16.MT88.4 R52, [R224+0xd800] ;  /* 0x00d80000e034783b */ /* 0x008ef00000004200 */
[----:B--2---:R-:W2:Y:S01]  /*1c3d0*/  LDSM.16.MT88.4 R56, [R225+0xd800] ;  /* 0x00d80000e138783b */ /* 0x004ea20000004200 */
[C---:B-1----:R-:W-:Y:S07]  /*1c3e0*/  HMMA.16816.F32.BF16 R4, R40.reuse, R44, R4 ;  /* 0x0000002c2804723c */ /* 0x042fee0000041804 */
[--C-:B------:R-:W-:Y:S01]  /*1c3f0*/  FFMA.FTZ R44, R73, c[0x0][0x23c], -R39.reuse ;  /* 0x00008f00492c7a23 */ /* 0x100fe20000010827 */
[C---:B------:R-:W-:Y:S03]  /*1c400*/  HMMA.16816.F32.BF16 R8, R40.reuse, R46, R8 ;  /* 0x0000002e2808723c */ /* 0x040fe60000041808 */
[----:B------:R1:W1:Y:S05]  /*1c410*/  MUFU.EX2 R140, R44 ;  /* 0x0000002c008c7308 */ /* 0x00026a0000000800 */
[C---:B------:R-:W-:Y:S07]  /*1c420*/  HMMA.16816.F32.BF16 R12, R40.reuse, R48, R12 ;  /* 0x00000030280c723c */ /* 0x040fee000004180c */
[--C-:B------:R-:W-:Y:S01]  /*1c430*/  FFMA.FTZ R48, R76, c[0x0][0x23c], -R39.reuse ;  /* 0x00008f004c307a23 */ /* 0x100fe20000010827 */
[C---:B------:R-:W-:Y:S03]  /*1c440*/  HMMA.16816.F32.BF16 R16, R40.reuse, R50, R16 ;  /* 0x000000322810723c */ /* 0x040fe60000041810 */
[----:B------:R2:W-:Y:S05]  /*1c450*/  MUFU.EX2 R136, R48 ;  /* 0x0000003000887308 */ /* 0x0005ea0000000800 */
[C---:B---3--:R-:W-:Y:S04]  /*1c460*/  HMMA.16816.F32.BF16 R20, R40.reuse, R52, R20 ;  /* 0x000000342814723c */ /* 0x048fe80000041814 */
[--C-:B-1----:R-:W-:Y:S03]  /*1c470*/  FFMA.FTZ R44, R74, c[0x0][0x23c], -R60.reuse ;  /* 0x00008f004a2c7a23 */ /* 0x102fe6000001083c */
[--C-:B------:R-:W-:Y:S01]  /*1c480*/  FFMA.FTZ R52, R77, c[0x0][0x23c], -R39.reuse ;  /* 0x00008f004d347a23 */ /* 0x100fe20000010827 */
[----:B------:R1:W-:Y:S01]  /*1c490*/  MUFU.EX2 R138, R44 ;  /* 0x0000002c008a7308 */ /* 0x0003e20000000800 */
[C---:B------:R-:W-:Y:S08]  /*1c4a0*/  HMMA.16816.F32.BF16 R24, R40.reuse, R54, R24 ;  /* 0x000000362818723c */ /* 0x040ff00000041818 */
[C---:B--2---:R-:W-:Y:S01]  /*1c4b0*/  HMMA.16816.F32.BF16 R28, R40.reuse, R56, R28 ;  /* 0x00000038281c723c */ /* 0x044fe2000004181c */
[----:B------:R2:W-:Y:S01]  /*1c4c0*/  MUFU.EX2 R133, R52 ;  /* 0x0000003400857308 */ /* 0x0005e20000000800 */
[----:B------:R-:W-:Y:S05]  /*1c4d0*/  LDSM.16.MT88.4 R48, [R226+0xe000] ;  /* 0x00e00000e230783b */ /* 0x000fea0000004200 */
        /* <DEDUP_REMOVED lines=9> */
[----:B------:R2:W2:Y:S01]  /*1c570*/  MUFU.EX2 R132, R52 ;  /* 0x0000003400847308 */ /* 0x0004a20000000800 */
[--C-:B---3--:R-:W-:Y:S09]  /*1c580*/  FFMA.FTZ R56, R80, c[0x0][0x23c], -R39.reuse ;  /* 0x00008f0050387a23 */ /* 0x108ff20000010827 */
[----:B------:R3:W-:Y:S01]  /*1c590*/  MUFU.EX2 R130, R56 ;  /* 0x0000003800827308 */ /* 0x0007e20000000800 */
[----:B-1----:R-:W1:Y:S01]  /*1c5a0*/  LDSM.16.MT88.4 R44, [R135+0xe000] ;  /* 0x00e00000872c783b */ /* 0x002e620000004200 */
[----:B------:R-:W-:Y:S07]  /*1c5b0*/  F2FP.BF16.PACK_AB R43, R137, R138 ;  /* 0x0000008a892b723e */ /* 0x000fee00000010ff */
[----:B--2---:R-:W2:Y:S08]  /*1c5c0*/  LDSM.16.MT88.4 R52, [R224+0xe000] ;  /* 0x00e00000e034783b */ /* 0x004eb00000004200 */
[----:B---3--:R-:W3:Y:S01]  /*1c5d0*/  LDSM.16.MT88.4 R56, [R225+0xe000] ;  /* 0x00e00000e138783b */ /* 0x008ee20000004200 */
        /* <DEDUP_REMOVED lines=13> */
[C---:B---3--:R-:W-:Y:S01]  /*1c6b0*/  HMMA.16816.F32.BF16 R28, R40.reuse, R56, R28 ;  /* 0x00000038281c723c */ /* 0x048fe2000004181c */
[----:B------:R3:W-:Y:S01]  /*1c6c0*/  MUFU.EX2 R121, R52 ;  /* 0x0000003400797308 */ /* 0x0007e20000000800 */
[----:B----4-:R-:W-:Y:S05]  /*1c6d0*/  LDSM.16.MT88.4 R48, [R226+0xe800] ;  /* 0x00e80000e230783b */ /* 0x010fea0000004200 */
[--C-:B------:R-:W-:Y:S01]  /*1c6e0*/  FFMA.FTZ R56, R86, c[0x0][0x23c], -R60.reuse ;  /* 0x00008f0056387a23 */ /* 0x100fe2000001083c */
[----:B------:R-:W-:Y:S03]  /*1c6f0*/  HMMA.16816.F32.BF16 R32, R40, R58, R32 ;  /* 0x0000003a2820723c */ /* 0x000fe60000041820 */
[----:B------:R4:W-:Y:S01]  /*1c700*/  MUFU.EX2 R114, R56 ;  /* 0x0000003800727308 */ /* 0x0009e20000000800 */
[----:B-1----:R-:W1:Y:S03]  /*1c710*/  LDSM.16.MT88.4 R44, [R135+0xe800] ;  /* 0x00e80000872c783b */ /* 0x002e660000004200 */
[----:B------:R-:W-:Y:S02]  /*1c720*/  F2FP.BF16.PACK_AB R40, R133, R136 ;  /* 0x000000888528723e */ /* 0x000fe400000010ff */
[----:B------:R-:W-:Y:S03]  /*1c730*/  F2FP.BF16.PACK_AB R41, R131, R132 ;  /* 0x000000848329723e */ /* 0x000fe600000010ff */
[----:B------:R-:W-:Y:S02]  /*1c740*/  F2FP.BF16.PACK_AB R42, R129, R130 ;  /* 0x00000082812a723e */ /* 0x000fe400000010ff */
[----:B--2---:R-:W-:Y:S01]  /*1c750*/  F2FP.BF16.PACK_AB R43, R124, R125 ;  /* 0x0000007d7c2b723e */ /* 0x004fe200000010ff */
[--C-:B---3--:R-:W-:Y:S04]  /*1c760*/  FFMA.FTZ R52, R85, c[0x0][0x23c], -R39.reuse ;  /* 0x00008f0055347a23 */ /* 0x108fe80000010827 */
[----:B------:R2:W3:Y:S01]  /*1c770*/  MUFU.EX2 R120, R52 ;  /* 0x0000003400787308 */ /* 0x0004e20000000800 */
[--C-:B----4-:R-:W-:Y:S09]  /*1c780*/  FFMA.FTZ R56, R87, c[0x0][0x23c], -R60.reuse ;  /* 0x00008f0057387a23 */ /* 0x110ff2000001083c */
[----:B------:R4:W3:Y:S01]  /*1c790*/  MUFU.EX2 R115, R56 ;  /* 0x0000003800737308 */ /* 0x0008e20000000800 */
[----:B--2---:R-:W2:Y:S01]  /*1c7a0*/  LDSM.16.MT88.4 R52, [R224+0xe800] ;  /* 0x00e80000e034783b */ /* 0x004ea20000004200 */
[C---:B-1----:R-:W-:Y:S07]  /*1c7b0*/  HMMA.16816.F32.BF16 R4, R40.reuse, R44, R4 ;  /* 0x0000002c2804723c */ /* 0x042fee0000041804 */
[--C-:B------:R-:W-:Y:S01]  /*1c7c0*/  FFMA.FTZ R44, R88, c[0x0][0x23c], -R39.reuse ;  /* 0x00008f00582c7a23 */ /* 0x100fe20000010827 */
[----:B----4-:R-:W1:Y:S01]  /*1c7d0*/  LDSM.16.MT88.4 R56, [R225+0xe800] ;  /* 0x00e80000e138783b */ /* 0x010e620000004200 */
[C---:B------:R-:W-:Y:S02]  /*1c7e0*/  HMMA.16816.F32.BF16 R8, R40.reuse, R46, R8 ;  /* 0x0000002e2808723c */ /* 0x040fe40000041808 */
[----:B------:R4:W-:Y:S06]  /*1c7f0*/  MUFU.EX2 R113, R44 ;  /* 0x0000002c00717308 */ /* 0x0009ec0000000800 */
[C---:B------:R-:W-:Y:S07]  /*1c800*/  HMMA.16816.F32.BF16 R12, R40.reuse, R48, R12 ;  /* 0x00000030280c723c */ /* 0x040fee000004180c */
[--C-:B------:R-:W-:Y:S01]  /*1c810*/  FFMA.FTZ R48, R91, c[0x0][0x23c], -R60.reuse ;  /* 0x00008f005b307a23 */ /* 0x100fe2000001083c */
[C---:B------:R-:W-:Y:S03]  /*1c820*/  HMMA.16816.F32.BF16 R16, R40.reuse, R50, R16 ;  /* 0x000000322810723c */ /* 0x040fe60000041810 */
[----:B------:R1:W-:Y:S01]  /*1c830*/  MUFU.EX2 R103, R48 ;  /* 0x0000003000677308 */ /* 0x0003e20000000800 */
[--C-:B----4-:R-:W-:Y:S04]  /*1c840*/  FFMA.FTZ R44, R89, c[0x0][0x23c], -R39.reuse ;  /* 0x00008f00592c7a23 */ /* 0x110fe80000010827 */
[C---:B--2---:R-:W-:Y:S05]  /*1c850*/  HMMA.16816.F32.BF16 R20, R40.reuse, R52, R20 ;  /* 0x000000342814723c */ /* 0x044fea0000041814 */
[----:B------:R2:W4:Y:S02]  /*1c860*/  MUFU.EX2 R112, R44 ;  /* 0x0000002c00707308 */ /* 0x0005240000000800 */
[--C-:B------:R-:W-:Y:S01]  /*1c870*/  FFMA.FTZ R52, R93, c[0x0][0x23c], -R39.reuse ;  /* 0x00008f005d347a23 */ /* 0x100fe20000010827 */
[C---:B------:R-:W-:Y:S07]  /*1c880*/  HMMA.16816.F32.BF16 R24, R40.reuse, R54, R24 ;  /* 0x000000362818723c */ /* 0x040fee0000041818 */
[----:B------:R4:W-:Y:S01]  /*1c890*/  MUFU.EX2 R95, R52 ;  /* 0x00000034005f7308 */ /* 0x0009e20000000800 */
[--C-:B-1----:R-:W-:Y:S01]  /*1c8a0*/  FFMA.FTZ R48, R92, c[0x0][0x23c], -R39.reuse ;  /* 0x00008f005c307a23 */ /* 0x102fe20000010827 */
[C---:B------:R-:W-:Y:S08]  /*1c8b0*/  HMMA.16816.F32.BF16 R28, R40.reuse, R56, R28 ;  /* 0x00000038281c723c */ /* 0x040ff0000004181c */
[----:B------:R1:W-:Y:S01]  /*1c8c0*/  MUFU.EX2 R98, R48 ;  /* 0x0000003000627308 */ /* 0x0003e20000000800 */
[----:B------:R-:W-:Y:S03]  /*1c8d0*/  HMMA.16816.F32.BF16 R32, R40, R58, R32 ;  /* 0x0000003a2820723c */ /* 0x000fe60000041820 */
[--C-:B--2---:R-:W-:Y:S02]  /*1c8e0*/  FFMA.FTZ R44, R90, c[0x0][0x23c], -R60.reuse ;  /* 0x00008f005a2c7a23 */ /* 0x104fe4000001083c */
[--C-:B------:R-:W-:Y:S02]  /*1c8f0*/  FFMA.FTZ R56, R220, c[0x0][0x23c], -R60.reuse ;  /* 0x00008f00dc387a23 */ /* 0x100fe4000001083c */
[----:B---3--:R-:W-:Y:S02]  /*1c900*/  F2FP.BF16.PACK_AB R40, R120, R121 ;  /* 0x000000797828723e */ /* 0x008fe400000010ff */
[----:B------:R2:W3:Y:S03]  /*1c910*/  MUFU.EX2 R104, R44 ;  /* 0x0000002c00687308 */ /* 0x0004e60000000800 */
[----:B------:R-:W-:Y:S01]  /*1c920*/  F2FP.BF16.PACK_AB R41, R115, R114 ;  /* 0x000000727329723e */ /* 0x000fe200000010ff */
[--C-:B----4-:R-:W-:Y:S01]  /*1c930*/  FFMA.FTZ R52, R94, c[0x0][0x23c], -R60.reuse ;  /* 0x00008f005e347a23 */ /* 0x110fe2000001083c */
[----:B------:R-:W-:Y:S05]  /*1c940*/  F2FP.BF16.PACK_AB R42, R112, R113 ;  /* 0x00000071702a723e */ /* 0x000fea00000010ff */
[----:B------:R4:W-:Y:S01]  /*1c950*/  MUFU.EX2 R92, R52 ;  /* 0x00000034005c7308 */ /* 0x0009e20000000800 */
[----:B-1----:R-:W-:Y:S09]  /*1c960*/  LDSM.16.MT88.4 R48, [R226+0xf000] ;  /* 0x00f00000e230783b */ /* 0x002ff20000004200 */
[----:B------:R1:W1:Y:S01]  /*1c970*/  MUFU.EX2 R93, R56 ;  /* 0x00000038005d7308 */ /* 0x0002620000000800 */
[----:B--2---:R-:W2:Y:S01]  /*1c980*/  LDSM.16.MT88.4 R44, [R135+0xf000] ;  /* 0x00f00000872c783b */ /* 0x004ea20000004200 */
[----:B---3--:R-:W-:Y:S07]  /*1c990*/  F2FP.BF16.PACK_AB R43, R103, R104 ;  /* 0x00000068672b723e */ /* 0x008fee00000010ff */
[----:B----4-:R-:W3:Y:S08]  /*1c9a0*/  LDSM.16.MT88.4 R52, [R224+0xf000] ;  /* 0x00f00000e034783b */ /* 0x010ef00000004200 */
[----:B-1----:R-:W1:Y:S01]  /*1c9b0*/  LDSM.16.MT88.4 R56, [R225+0xf000] ;  /* 0x00f00000e138783b */ /* 0x002e620000004200 */
[C---:B--2---:R-:W-:Y:S07]  /*1c9c0*/  HMMA.16816.F32.BF16 R4, R40.reuse, R44, R4 ;  /* 0x0000002c2804723c */ /* 0x044fee0000041804 */
[--C-:B------:R-:W-:Y:S01]  /*1c9d0*/  FFMA.FTZ R44, R96, c[0x0][0x23c], -R39.reuse ;  /* 0x00008f00602c7a23 */ /* 0x100fe20000010827 */
[C---:B------:R-:W-:Y:S03]  /*1c9e0*/  HMMA.16816.F32.BF16 R8, R40.reuse, R46, R8 ;  /* 0x0000002e2808723c */ /* 0x040fe60000041808 */
[----:B------:R2:W-:Y:S05]  /*1c9f0*/  MUFU.EX2 R91, R44 ;  /* 0x0000002c005b7308 */ /* 0x0005ea0000000800 */
[C---:B------:R-:W-:Y:S07]  /*1ca00*/  HMMA.16816.F32.BF16 R12, R40.reuse, R48, R12 ;  /* 0x00000030280c723c */ /* 0x040fee000004180c */
[--C-:B------:R-:W-:Y:S01]  /*1ca10*/  FFMA.FTZ R48, R99, c[0x0][0x23c], -R60.reuse ;  /* 0x00008f0063307a23 */ /* 0x100fe2000001083c */
[C---:B------:R-:W-:Y:S03]  /*1ca20*/  HMMA.16816.F32.BF16 R16, R40.reuse, R50, R16 ;  /* 0x000000322810723c */ /* 0x040fe60000041810 */
[----:B------:R4:W-:Y:S05]  /*1ca30*/  MUFU.EX2 R88, R48 ;  /* 0x0000003000587308 */ /* 0x0009ea0000000800 */
[C---:B---3--:R-:W-:Y:S04]  /*1ca40*/  HMMA.16816.F32.BF16 R20, R40.reuse, R52, R20 ;  /* 0x000000342814723c */ /* 0x048fe80000041814 */
[--C-:B--2---:R-:W-:Y:S03]  /*1ca50*/  FFMA.FTZ R44, R97, c[0x0][0x23c], -R39.reuse ;  /* 0x00008f00612c7a23 */ /* 0x104fe60000010827 */
[--C-:B------:R-:W-:Y:S01]  /*1ca60*/  FFMA.FTZ R52, R101, c[0x0][0x23c], -R39.reuse ;  /* 0x00008f0065347a23 */ /* 0x100fe20000010827 */
[C---:B------:R-:W-:Y:S01]  /*1ca70*/  HMMA.16816.F32.BF16 R24, R40.reuse, R54, R24 ;  /* 0x000000362818723c */ /* 0x040fe20000041818 */
[----:B------:R2:W3:Y:S07]  /*1ca80*/  MUFU.EX2 R90, R44 ;  /* 0x0000002c005a7308 */ /* 0x0004ee0000000800 */
[C---:B-1----:R-:W-:Y:S03]  /*1ca90*/  HMMA.16816.F32.BF16 R28, R40.reuse, R56, R28 ;  /* 0x00000038281c723c */ /* 0x042fe6000004181c */
[----:B------:R1:W-:Y:S01]  /*1caa0*/  MUFU.EX2 R87, R52 ;  /* 0x0000003400577308 */ /* 0x0003e20000000800 */
[--C-:B----4-:R-:W-:Y:S03]  /*1cab0*/  FFMA.FTZ R48, R100, c[0x0][0x23c], -R39.reuse ;  /* 0x00008f0064307a23 */ /* 0x110fe60000010827 */
[--C-:B------:R-:W-:Y:S01]  /*1cac0*/  FFMA.FTZ R56, R102, c[0x0][0x23c], -R60.reuse ;  /* 0x00008f0066387a23 */ /* 0x100fe2000001083c */
[----:B------:R-:W-:Y:S05]  /*1cad0*/  HMMA.16816.F32.BF16 R32, R40, R58, R32 ;  /* 0x0000003a2820723c */ /* 0x000fea0000041820 */
[----:B------:R4:W-:Y:S02]  /*1cae0*/  MUFU.EX2 R86, R48 ;  /* 0x0000003000567308 */ /* 0x0009e40000000800 */
[----:B------:R-:W-:Y:S01]  /*1caf0*/  F2FP.BF16.PACK_AB R40, R95, R98 ;  /* 0x000000625f28723e */ /* 0x000fe200000010ff */
[--C-:B--2---:R-:W-:Y:S01]  /*1cb00*/  FFMA.FTZ R44, R213, c[0x0][0x23c], -R60.reuse ;  /* 0x00008f00d52c7a23 */ /* 0x104fe2000001083c */
[----:B------:R-:W-:Y:S03]  /*1cb10*/  F2FP.BF16.PACK_AB R41, R93, R92 ;  /* 0x0000005c5d29723e */ /* 0x000fe600000010ff */
[----:B---3--:R-:W-:Y:S03]  /*1cb20*/  F2FP.BF16.PACK_AB R42, R90, R91 ;  /* 0x0000005b5a2a723e */ /* 0x008fe600000010ff */
[----:B------:R2:W3:Y:S01]  /*1cb30*/  MUFU.EX2 R89, R44 ;  /* 0x0000002c00597308 */ /* 0x0004e20000000800 */
[----:B-1----:R-:W-:Y:S09]  /*1cb40*/  LDSM.16.MT88.4 R52, [R224+0xf800] ;  /* 0x00f80000e034783b */ /* 0x002ff20000004200 */
[----:B------:R1:W-:Y:S01]  /*1cb50*/  MUFU.EX2 R82, R56 ;  /* 0x0000003800527308 */ /* 0x0003e20000000800 */
[----:B----4-:R-:W-:Y:S08]  /*1cb60*/  LDSM.16.MT88.4 R48, [R226+0xf800] ;  /* 0x00f80000e230783b */ /* 0x010ff00000004200 */
[----:B--2---:R-:W2:Y:S01]  /*1cb70*/  LDSM.16.MT88.4 R44, [R135+0xf800] ;  /* 0x00f80000872c783b */ /* 0x004ea20000004200 */
[----:B---3--:R-:W-:Y:S01]  /*1cb80*/  F2FP.BF16.PACK_AB R43, R88, R89 ;  /* 0x00000059582b723e */ /* 0x008fe200000010ff */
[--C-:B-1----:R-:W-:Y:S04]  /*1cb90*/  FFMA.FTZ R56, R212, c[0x0][0x23c], -R60.reuse ;  /* 0x00008f00d4387a23 */ /* 0x102fe8000001083c */
[----:B------:R1:W3:Y:S02]  /*1cba0*/  MUFU.EX2 R85, R56 ;  /* 0x0000003800557308 */ /* 0x0002e40000000800 */
        /* <DEDUP_REMOVED lines=16> */
[----:B----4-:R-:W-:Y:S03]  /*1ccb0*/  FFMA.FTZ R48, R108, c[0x0][0x23c], -R39 ;  /* 0x00008f006c307a23 */ /* 0x010fe60000010827 */
[----:B------:R-:W-:Y:S01]  /*1ccc0*/  FFMA.FTZ R57, R2, R64, R211 ;  /* 0x0000004002397223 */ /* 0x000fe200000100d3 */
[----:B------:R-:W-:Y:S03]  /*1ccd0*/  HMMA.16816.F32.BF16 R32, R40, R58, R32 ;  /* 0x0000003a2820723c */ /* 0x000fe60000041820 */
[----:B------:R4:W-:Y:S01]  /*1cce0*/  MUFU.EX2 R79, R48 ;  /* 0x00000030004f7308 */ /* 0x0009e20000000800 */
[----:B------:R-:W-:Y:S02]  /*1ccf0*/  FFMA.FTZ R2, R111, c[0x0][0x23c], -R60 ;  /* 0x00008f006f027a23 */ /* 0x000fe4000001083c */
[----:B-----5:R-:W-:Y:S01]  /*1cd00*/  FFMA.FTZ R56, R0, R63, R210 ;  /* 0x0000003f00387223 */ /* 0x020fe200000100d2 */
[----:B------:R-:W-:Y:S01]  /*1cd10*/  F2FP.BF16.PACK_AB R40, R87, R86 ;  /* 0x000000565728723e */ /* 0x000fe200000010ff */
[----:B--2---:R-:W-:Y:S01]  /*1cd20*/  FFMA.FTZ R44, R106, c[0x0][0x23c], -R60 ;  /* 0x00008f006a2c7a23 */ /* 0x004fe2000001083c */
[----:B---3--:R-:W-:Y:S03]  /*1cd30*/  F2FP.BF16.PACK_AB R41, R85, R82 ;  /* 0x000000525529723e */ /* 0x008fe600000010ff */
[----:B------:R-:W-:Y:S01]  /*1cd40*/  FFMA.FTZ R0, R208, c[0x0][0x23c], -R39 ;  /* 0x00008f00d0007a23 */ /* 0x000fe20000010827 */
[----:B------:R2:W3:Y:S01]  /*1cd50*/  MUFU.EX2 R81, R44 ;  /* 0x0000002c00517308 */ /* 0x0004e20000000800 */
[----:B------:R-:W-:Y:S01]  /*1cd60*/  FADD.FTZ R57, R209, R57 ;  /* 0x00000039d1397221 */ /* 0x000fe20000010000 */
[----:B------:R-:W-:Y:S01]  /*1cd70*/  F2FP.BF16.PACK_AB R42, R83, R84 ;  /* 0x00000054532a723e */ /* 0x000fe200000010ff */
[----:B-1----:R-:W-:Y:S07]  /*1cd80*/  LDSM.16.MT88.4 R52, [R224+0x10000] ;  /* 0x01000000e034783b */ /* 0x002fee0000004200 */
[----:B------:R1:W-:Y:S01]  /*1cd90*/  MUFU.EX2 R76, R2 ;  /* 0x00000002004c7308 */ /* 0x0003e20000000800 */
[----:B----4-:R-:W-:Y:S09]  /*1cda0*/  FFMA.FTZ R48, R109, c[0x0][0x23c], -R39 ;  /* 0x00008f006d307a23 */ /* 0x010ff20000010827 */
[----:B------:R4:W5:Y:S01]  /*1cdb0*/  MUFU.EX2 R78, R48 ;  /* 0x00000030004e7308 */ /* 0x0009620000000800 */
[----:B--2---:R-:W2:Y:S01]  /*1cdc0*/  LDSM.16.MT88.4 R44, [R135+0x10000] ;  /* 0x01000000872c783b */ /* 0x004ea20000004200 */
[----:B---3--:R-:W-:Y:S08]  /*1cdd0*/  F2FP.BF16.PACK_AB R43, R80, R81 ;  /* 0x00000051502b723e */ /* 0x008ff000000010ff */
[----:B------:R3:W-:Y:S01]  /*1cde0*/  MUFU.EX2 R75, R0 ;  /* 0x00000000004b7308 */ /* 0x0007e20000000800 */
[----:B-1----:R-:W-:Y:S02]  /*1cdf0*/  FADD.FTZ R2, R207, R56 ;  /* 0x00000038cf027221 */ /* 0x002fe40000010000 */
[----:B------:R-:W-:Y:S01]  /*1ce00*/  FADD.FTZ R56, R206, R57 ;  /* 0x00000039ce387221 */ /* 0x000fe20000010000 */
[----:B----4-:R-:W1:Y:S01]  /*1ce10*/  LDSM.16.MT88.4 R48, [R226+0x10000] ;  /* 0x01000000e230783b */ /* 0x010e620000004200 */
[----:B---3--:R-:W-:Y:S02]  /*1ce20*/  FADD.FTZ R0, R205, R2 ;  /* 0x00000002cd007221 */ /* 0x008fe40000010000 */
[--C-:B------:R-:W-:Y:S02]  /*1ce30*/  FFMA.FTZ R2, R203, c[0x0][0x23c], -R39.reuse ;  /* 0x00008f00cb027a23 */ /* 0x100fe40000010827 */
[----:B------:R-:W-:Y:S02]  /*1ce40*/  FADD.FTZ R0, R202, R0 ;  /* 0x00000000ca007221 */ /* 0x000fe40000010000 */
[----:B------:R3:W4:Y:S02]  /*1ce50*/  MUFU.EX2 R74, R2 ;  /* 0x00000002004a7308 */ /* 0x0007240000000800 */
[----:B------:R-:W-:Y:S01]  /*1ce60*/  FADD.FTZ R0, R200, R0 ;  /* 0x00000000c8007221 */ /* 0x000fe20000010000 */
[C---:B--2---:R-:W-:Y:S03]  /*1ce70*/  HMMA.16816.F32.BF16 R4, R40.reuse, R44, R4 ;  /* 0x0000002c2804723c */ /* 0x044fe60000041804 */
[----:B------:R-:W-:Y:S04]  /*1ce80*/  FADD.FTZ R0, R197, R0 ;  /* 0x00000000c5007221 */ /* 0x000fe80000010000 */
[----:B------:R-:W-:Y:S01]  /*1ce90*/  FADD.FTZ R44, R204, R56 ;  /* 0x00000038cc2c7221 */ /* 0x000fe20000010000 */
[C---:B------:R-:W-:Y:S04]  /*1cea0*/  HMMA.16816.F32.BF16 R8, R40.reuse, R46, R8 ;  /* 0x0000002e2808723c */ /* 0x040fe80000041808 */
[----:B------:R-:W-:Y:S02]  /*1ceb0*/  FADD.FTZ R56, R201, R44 ;  /* 0x0000002cc9387221 */ /* 0x000fe40000010000 */
[----:B------:R-:W-:Y:S01]  /*1cec0*/  FADD.FTZ R0, R194, R0 ;  /* 0x00000000c2007221 */ /* 0x000fe20000010000 */
[----:B------:R-:W2:Y:S01]  /*1ced0*/  LDSM.16.MT88.4 R44, [R225+0x10000] ;  /* 0x01000000e12c783b */ /* 0x000ea20000004200 */
[----:B---3--:R-:W-:Y:S01]  /*1cee0*/  FADD.FTZ R2, R199, R56 ;  /* 0x00000038c7027221 */ /* 0x008fe20000010000 */
[C---:B-1----:R-:W-:Y:S03]  /*1cef0*/  HMMA.16816.F32.BF16 R12, R40.reuse, R48, R12 ;  /* 0x00000030280c723c */ /* 0x042fe6000004180c */
[----:B------:R-:W-:Y:S02]  /*1cf00*/  FADD.FTZ R2, R196, R2 ;  /* 0x00000002c4027221 */ /* 0x000fe40000010000 */
[----:B------:R-:W-:Y:S02]  /*1cf10*/  FFMA.FTZ R56, R198, c[0x0][0x23c], -R60 ;  /* 0x00008f00c6387a23 */ /* 0x000fe4000001083c */
[----:B------:R-:W-:Y:S01]  /*1cf20*/  FADD.FTZ R2, R195, R2 ;  /* 0x00000002c3027221 */ /* 0x000fe20000010000 */
[C---:B------:R-:W-:Y:S01]  /*1cf30*/  HMMA.16816.F32.BF16 R16, R40.reuse, R50, R16 ;  /* 0x000000322810723c */ /* 0x040fe20000041810 */
[----:B------:R-:W-:Y:S03]  /*1cf40*/  MUFU.EX2 R73, R56 ;  /* 0x0000003800497308 */ /* 0x000fe60000000800 */
[----:B------:R-:W-:Y:S02]  /*1cf50*/  FADD.FTZ R2, R191, R2 ;  /* 0x00000002bf027221 */ /* 0x000fe40000010000 */
[----:B------:R-:W-:Y:S02]  /*1cf60*/  FFMA.FTZ R48, R193, c[0x0][0x23c], -R60 ;  /* 0x00008f00c1307a23 */ /* 0x000fe4000001083c */
[----:B------:R-:W-:Y:S01]  /*1cf70*/  FADD.FTZ R2, R248, R2 ;  /* 0x00000002f8027221 */ /* 0x000fe20000010000 */
[C---:B------:R-:W-:Y:S02]  /*1cf80*/  HMMA.16816.F32.BF16 R20, R40.reuse, R52, R20 ;  /* 0x000000342814723c */ /* 0x040fe40000041814 */
[----:B------:R1:W3:Y:S01]  /*1cf90*/  MUFU.EX2 R72, R48 ;  /* 0x0000003000487308 */ /* 0x0002e20000000800 */
[----:B------:R-:W-:Y:S02]  /*1cfa0*/  FADD.FTZ R2, R190, R2 ;  /* 0x00000002be027221 */ /* 0x000fe40000010000 */
[----:B------:R-:W-:Y:S02]  /*1cfb0*/  FADD.FTZ R0, R249, R0 ;  /* 0x00000000f9007221 */ /* 0x000fe40000010000 */
[--C-:B------:R-:W-:Y:S01]  /*1cfc0*/  FFMA.FTZ R52, R116, c[0x0][0x23c], -R39.reuse ;  /* 0x00008f0074347a23 */ /* 0x100fe20000010827 */
[C---:B------:R-:W-:Y:S04]  /*1cfd0*/  HMMA.16816.F32.BF16 R24, R40.reuse, R54, R24 ;  /* 0x000000362818723c */ /* 0x040fe80000041818 */
[----:B------:R-:W-:Y:S01]  /*1cfe0*/  FADD.FTZ R53, R187, R2 ;  /* 0x00000002bb357221 */ /* 0x000fe20000010000 */
[----:B------:R3:W-:Y:S01]  /*1cff0*/  MUFU.EX2 R71, R52 ;  /* 0x0000003400477308 */ /* 0x0007e20000000800 */
[----:B------:R-:W-:Y:S02]  /*1d000*/  FFMA.FTZ R2, R117, c[0x0][0x23c], -R39 ;  /* 0x00008f0075027a23 */ /* 0x000fe40000010827 */
[----:B------:R-:W-:Y:S01]  /*1d010*/  FADD.FTZ R0, R218, R0 ;  /* 0x00000000da007221 */ /* 0x000fe20000010000 */
[C---:B--2---:R-:W-:Y:S03]  /*1d020*/  HMMA.16816.F32.BF16 R28, R40.reuse, R44, R28 ;  /* 0x0000002c281c723c */ /* 0x044fe6000004181c */
[----:B------:R-:W-:Y:S03]  /*1d030*/  FADD.FTZ R0, R219, R0 ;  /* 0x00000000db007221 */ /* 0x000fe60000010000 */
[----:B------:R2:W2:Y:S01]  /*1d040*/  MUFU.EX2 R70, R2 ;  /* 0x0000000200467308 */ /* 0x0004a20000000800 */
[----:B------:R-:W-:Y:S01]  /*1d050*/  FADD.FTZ R0, R186, R0 ;  /* 0x00000000ba007221 */ /* 0x000fe20000010000 */
[----:B------:R-:W-:Y:S01]  /*1d060*/  HMMA.16816.F32.BF16 R32, R40, R46, R32 ;  /* 0x0000002e2820723c */ /* 0x000fe20000041820 */
[----:B-1----:R-:W1:Y:S03]  /*1d070*/  LDSM.16.MT88.4 R48, [R135+0x10800] ;  /* 0x010800008730783b */ /* 0x002e660000004200 */
[----:B------:R-:W-:Y:S03]  /*1d080*/  FFMA.FTZ R44, R118, c[0x0][0x23c], -R60 ;  /* 0x00008f00762c7a23 */ /* 0x000fe6000001083c */
[----:B-----5:R-:W-:Y:S01]  /*1d090*/  F2FP.BF16.PACK_AB R40, R78, R79 ;  /* 0x0000004f4e28723e */ /* 0x020fe200000010ff */
[----:B------:R5:W-:Y:S01]  /*1d0a0*/  MUFU.EX2 R69, R44 ;  /* 0x0000002c00457308 */ /* 0x000be20000000800 */
[----:B------:R-:W-:Y:S03]  /*1d0b0*/  F2FP.BF16.PACK_AB R41, R76, R77 ;  /* 0x0000004d4c29723e */ /* 0x000fe600000010ff */
[----:B---3--:R-:W-:Y:S01]  /*1d0c0*/  FADD.FTZ R52, R185, R0 ;  /* 0x00000000b9347221 */ /* 0x008fe20000010000 */
[----:B----4-:R-:W-:Y:S01]  /*1d0d0*/  F2FP.BF16.PACK_AB R42, R74, R75 ;  /* 0x0000004b4a2a723e */ /* 0x010fe200000010ff */
[----:B------:R-:W-:Y:S01]  /*1d0e0*/  FADD.FTZ R0, R184, R53 ;  /* 0x00000035b8007221 */ /* 0x000fe20000010000 */
[----:B------:R-:W-:Y:S01]  /*1d0f0*/  F2FP.BF16.PACK_AB R43, R72, R73 ;  /* 0x00000049482b723e */ /* 0x000fe200000010ff */
[----:B------:R-:W-:Y:S02]  /*1d100*/  FADD.FTZ R56, R182, R52 ;  /* 0x00000034b6387221 */ /* 0x000fe40000010000 */
[----:B------:R-:W3:Y:S01]  /*1d110*/  LDSM.16.MT88.4 R52, [R226+0x10800] ;  /* 0x01080000e234783b */ /* 0x000ee20000004200 */
[----:B--2---:R-:W-:Y:S02]  /*1d120*/  FADD.FTZ R2, R183, R0 ;  /* 0x00000000b7027221 */ /* 0x004fe40000010000 */
[----:B------:R-:W-:Y:S02]  /*1d130*/  FADD.FTZ R0, R181, R56 ;  /* 0x00000038b5007221 */ /* 0x000fe40000010000 */
[----:B------:R-:W-:Y:S02]  /*1d140*/  FADD.FTZ R2, R180, R2 ;  /* 0x00000002b4027221 */ /* 0x000fe40000010000 */
[----:B------:R-:W-:Y:S02]  /*1d150*/  FADD.FTZ R0, R175, R0 ;  /* 0x00000000af007221 */ /* 0x000fe40000010000 */
[----:B------:R-:W-:Y:S02]  /*1d160*/  FADD.FTZ R56, R179, R2 ;  /* 0x00000002b3387221 */ /* 0x000fe40000010000 */
[----:B------:R-:W-:Y:S01]  /*1d170*/  FFMA.FTZ R2, R119, c[0x0][0x23c], -R60 ;  /* 0x00008f0077027a23 */ /* 0x000fe2000001083c */
[----:B-----5:R-:W2:Y:S01]  /*1d180*/  LDSM.16.MT88.4 R44, [R224+0x10800] ;  /* 0x01080000e02c783b */ /* 0x020ea20000004200 */
[----:B------:R-:W-:Y:S02]  /*1d190*/  FADD.FTZ R0, R178, R0 ;  /* 0x00000000b2007221 */ /* 0x000fe40000010000 */
[----:B------:R4:W5:Y:S02]  /*1d1a0*/  MUFU.EX2 R68, R2 ;  /* 0x0000000200447308 */ /* 0x0009640000000800 */
[----:B------:R-:W-:Y:S01]  /*1d1b0*/  FADD.FTZ R0, R174, R0 ;  /* 0x00000000ae007221 */ /* 0x000fe20000010000 */
[C---:B-1----:R-:W-:Y:S03]  /*1d1c0*/  HMMA.16816.F32.BF16 R4, R40.reuse, R48, R4 ;  /* 0x000000302804723c */ /* 0x042fe60000041804 */
[----:B------:R-:W-:Y:S04]  /*1d1d0*/  FADD.FTZ R0, R173, R0 ;  /* 0x00000000ad007221 */ /* 0x000fe80000010000 */
[----:B------:R-:W-:Y:S01]  /*1d1e0*/  FADD.FTZ R0, R169, R0 ;  /* 0x00000000a9007221 */ /* 0x000fe20000010000 */
[C---:B------:R-:W-:Y:S04]  /*1d1f0*/  HMMA.16816.F32.BF16 R8, R40.reuse, R50, R8 ;  /* 0x000000322808723c */ /* 0x040fe80000041808 */
[----:B------:R-:W-:Y:S02]  /*1d200*/  FADD.FTZ R0, R170, R0 ;  /* 0x00000000aa007221 */ /* 0x000fe40000010000 */
[--C-:B------:R-:W-:Y:S02]  /*1d210*/  FFMA.FTZ R48, R192, c[0x0][0x23c], -R39.reuse ;  /* 0x00008f00c0307a23 */ /* 0x100fe40000010827 */
[----:B------:R-:W-:Y:S01]  /*1d220*/  FADD.FTZ R0, R165, R0 ;  /* 0x00000000a5007221 */ /* 0x000fe20000010000 */
[C---:B---3--:R-:W-:Y:S01]  /*1d230*/  HMMA.16816.F32.BF16 R12, R40.reuse, R52, R12 ;  /* 0x00000034280c723c */ /* 0x048fe2000004180c */
[----:B------:R1:W-:Y:S02]  /*1d240*/  MUFU.EX2 R67, R48 ;  /* 0x0000003000437308 */ /* 0x0003e40000000800 */
[----:B----4-:R-:W-:Y:S02]  /*1d250*/  FADD.FTZ R2, R177, R56 ;  /* 0x00000038b1027221 */ /* 0x010fe40000010000 */
[--C-:B------:R-:W-:Y:S02]  /*1d260*/  FFMA.FTZ R56, R189, c[0x0][0x23c], -R39.reuse ;  /* 0x00008f00bd387a23 */ /* 0x100fe40000010827 */
[----:B------:R-:W-:Y:S01]  /*1d270*/  FADD.FTZ R2, R176, R2 ;  /* 0x00000002b0027221 */ /* 0x000fe20000010000 */
[C---:B------:R-:W-:Y:S03]  /*1d280*/  HMMA.16816.F32.BF16 R16, R40.reuse, R54, R16 ;  /* 0x000000362810723c */ /* 0x040fe60000041810 */
[----:B------:R3:W4:Y:S01]  /*1d290*/  MUFU.EX2 R66, R56 ;  /* 0x0000003800427308 */ /* 0x0007220000000800 */
[----:B------:R-:W-:Y:S02]  /*1d2a0*/  FADD.FTZ R2, R171, R2 ;  /* 0x00000002ab027221 */ /* 0x000fe40000010000 */
[----:B------:R-:W-:Y:S02]  /*1d2b0*/  FADD.FTZ R0, R166, R0 ;  /* 0x00000000a6007221 */ /* 0x000fe40000010000 */
[----:B------:R-:W-:Y:S01]  /*1d2c0*/  FADD.FTZ R2, R172, R2 ;  /* 0x00000002ac027221 */ /* 0x000fe20000010000 */
[C---:B--2---:R-:W-:Y:S03]  /*1d2d0*/  HMMA.16816.F32.BF16 R20, R40.reuse, R44, R20 ;  /* 0x0000002c2814723c */ /* 0x044fe60000041814 */
[----:B------:R-:W-:Y:S02]  /*1d2e0*/  FADD.FTZ R2, R168, R2 ;  /* 0x00000002a8027221 */ /* 0x000fe40000010000 */
[----:B------:R-:W-:Y:S02]  /*1d2f0*/  FFMA.FTZ R52, R122, c[0x0][0x23c], -R60 ;  /* 0x00008f007a347a23 */ /* 0x000fe4000001083c */
[----:B------:R-:W-:Y:S01]  /*1d300*/  FADD.FTZ R2, R167, R2 ;  /* 0x00000002a7027221 */ /* 0x000fe20000010000 */
[----:B-1----:R-:W1:Y:S01]  /*1d310*/  LDSM.16.MT88.4 R48, [R225+0x10800] ;  /* 0x01080000e130783b */ /* 0x002e620000004200 */
[--C-:B------:R-:W-:Y:S01]  /*1d320*/  FFMA.FTZ R44, R188, c[0x0][0x23c], -R39.reuse ;  /* 0x00008f00bc2c7a23 */ /* 0x100fe20000010827 */
[----:B------:R2:W-:Y:S01]  /*1d330*/  MUFU.EX2 R65, R52 ;  /* 0x0000003400417308 */ /* 0x0005e20000000800 */
[C---:B------:R-:W-:Y:S03]  /*1d340*/  HMMA.16816.F32.BF16 R24, R40.reuse, R46, R24 ;  /* 0x0000002e2818723c */ /* 0x040fe60000041818 */
[----:B---3--:R-:W-:Y:S02]  /*1d350*/  FADD.FTZ R56, R164, R2 ;  /* 0x00000002a4387221 */ /* 0x008fe40000010000 */
[----:B------:R-:W-:Y:S04]  /*1d360*/  FADD.FTZ R2, R162, R0 ;  /* 0x00000000a2027221 */ /* 0x000fe80000010000 */
[----:B------:R-:W-:Y:S03]  /*1d370*/  MUFU.EX2 R63, R44 ;  /* 0x0000002c003f7308 */ /* 0x000fe60000000800 */
[----:B------:R-:W-:Y:S02]  /*1d380*/  FFMA.FTZ R0, R123, c[0x0][0x23c], -R60 ;  /* 0x00008f007b007a23 */ /* 0x000fe4000001083c */
[----:B------:R-:W-:Y:S02]  /*1d390*/  FADD.FTZ R56, R163, R56 ;  /* 0x00000038a3387221 */ /* 0x000fe40000010000 */
[----:B------:R-:W-:Y:S02]  /*1d3a0*/  FADD.FTZ R2, R161, R2 ;  /* 0x00000002a1027221 */ /* 0x000fe40000010000 */
[----:B------:R-:W-:Y:S01]  /*1d3b0*/  FADD.FTZ R56, R160, R56 ;  /* 0x00000038a0387221 */ /* 0x000fe20000010000 */
[----:B------:R3:W3:Y:S01]  /*1d3c0*/  MUFU.EX2 R64, R0 ;  /* 0x0000000000407308 */ /* 0x0006e20000000800 */
[----:B--2---:R-:W2:Y:S01]  /*1d3d0*/  LDSM.16.MT88.4 R52, [R135+0x11000] ;  /* 0x011000008734783b */ /* 0x004ea20000004200 */
[C---:B-1----:R-:W-:Y:S03]  /*1d3e0*/  HMMA.16816.F32.BF16 R28, R40.reuse, R48, R28 ;  /* 0x00000030281c723c */ /* 0x042fe6000004181c */
[----:B---3--:R-:W-:Y:S05]  /*1d3f0*/  FADD.FTZ R0, R158, R2 ;  /* 0x000000029e007221 */ /* 0x008fea0000010000 */
[----:B------:R-:W-:Y:S04]  /*1d400*/  HMMA.16816.F32.BF16 R32, R40, R50, R32 ;  /* 0x000000322820723c */ /* 0x000fe80000041820 */
[----:B------:R-:W-:Y:S02]  /*1d410*/  FADD.FTZ R2, R159, R56 ;  /* 0x000000389f027221 */ /* 0x000fe40000010000 */
[----:B------:R-:W-:Y:S01]  /*1d420*/  FADD.FTZ R0, R157, R0 ;  /* 0x000000009d007221 */ /* 0x000fe20000010000 */
[----:B------:R-:W-:Y:S01]  /*1d430*/  F2FP.BF16.PACK_AB R40, R70, R71 ;  /* 0x000000474628723e */ /* 0x000fe200000010ff */
[----:B------:R-:W-:Y:S01]  /*1d440*/  FADD.FTZ R2, R156, R2 ;  /* 0x000000029c027221 */ /* 0x000fe20000010000 */
[----:B-----5:R-:W-:Y:S01]  /*1d450*/  F2FP.BF16.PACK_AB R41, R68, R69 ;  /* 0x000000454429723e */ /* 0x020fe200000010ff */
[----:B------:R-:W-:Y:S02]  /*1d460*/  LDSM.16.MT88.4 R156, [R224+0x11800] ;  /* 0x01180000e09c783b */ /* 0x000fe40000004200 */
[----:B------:R-:W-:Y:S01]  /*1d470*/  FADD.FTZ R44, R154, R0 ;  /* 0x000000009a2c7221 */ /* 0x000fe20000010000 */
[----:B----4-:R-:W-:Y:S01]  /*1d480*/  F2FP.BF16.PACK_AB R42, R66, R67 ;  /* 0x00000043422a723e */ /* 0x010fe200000010ff */
[----:B------:R-:W-:Y:S01]  /*1d490*/  FADD.FTZ R0, R155, R2 ;  /* 0x000000029b007221 */ /* 0x000fe20000010000 */
[----:B------:R-:W-:Y:S01]  /*1d4a0*/  F2FP.BF16.PACK_AB R43, R64, R65 ;  /* 0x00000041402b723e */ /* 0x000fe200000010ff */
[--C-:B------:R-:W-:Y:S02]  /*1d4b0*/  FFMA.FTZ R2, R216, c[0x0][0x23c], -R39.reuse ;  /* 0x00008f00d8027a23 */ /* 0x100fe40000010827 */
[----:B------:R-:W-:Y:S02]  /*1d4c0*/  FADD.FTZ R56, R153, R44 ;  /* 0x0000002c99387221 */ /* 0x000fe40000010000 */
[----:B------:R-:W-:Y:S01]  /*1d4d0*/  FADD.FTZ R57, R152, R0 ;  /* 0x0000000098397221 */ /* 0x000fe20000010000 */
[----:B------:R1:W3:Y:S01]  /*1d4e0*/  MUFU.EX2 R59, R2 ;  /* 0x00000002003b7308 */ /* 0x0002e20000000800 */
[----:B------:R-:W-:Y:S01]  /*1d4f0*/  FADD.FTZ R0, R148, R56 ;  /* 0x0000003894007221 */ /* 0x000fe20000010000 */
[----:B------:R-:W4:Y:S01]  /*1d500*/  LDSM.16.MT88.4 R44, [R226+0x11000] ;  /* 0x01100000e22c783b */ /* 0x000f220000004200 */
[----:B------:R-:W-:Y:S01]  /*1d510*/  FFMA.FTZ R48, R126, c[0x0][0x23c], -R60 ;  /* 0x00008f007e307a23 */ /* 0x000fe2000001083c */
[C---:B--2---:R-:W-:Y:S03]  /*1d520*/  HMMA.16816.F32.BF16 R4, R40.reuse, R52, R4 ;  /* 0x000000342804723c */ /* 0x044fe60000041804 */
[----:B------:R-:W-:Y:S04]  /*1d530*/  FADD.FTZ R0, R149, R0 ;  /* 0x0000000095007221 */ /* 0x000fe80000010000 */
[--C-:B------:R-:W-:Y:S01]  /*1d540*/  FFMA.FTZ R52, R128, c[0x0][0x23c], -R39.reuse ;  /* 0x00008f0080347a23 */ /* 0x100fe20000010827 */
[C---:B------:R-:W-:Y:S04]  /*1d550*/  HMMA.16816.F32.BF16 R8, R40.reuse, R54, R8 ;  /* 0x000000362808723c */ /* 0x040fe80000041808 */
[----:B------:R-:W-:Y:S02]  /*1d560*/  FADD.FTZ R0, R146, R0 ;  /* 0x0000000092007221 */ /* 0x000fe40000010000 */
[----:B------:R-:W-:Y:S02]  /*1d570*/  FFMA.FTZ R39, R217, c[0x0][0x23c], -R39 ;  /* 0x00008f00d9277a23 */ /* 0x000fe40000010827 */
[----:B------:R-:W-:Y:S04]  /*1d580*/  FADD.FTZ R0, R145, R0 ;  /* 0x0000000091007221 */ /* 0x000fe80000010000 */
[----:B-1----:R-:W-:Y:S01]  /*1d590*/  FADD.FTZ R2, R151, R57 ;  /* 0x0000003997027221 */ /* 0x002fe20000010000 */
[----:B---3--:R-:W-:Y:S01]  /*1d5a0*/  F2FP.BF16.PACK_AB R164, R59, R63 ;  /* 0x0000003f3ba4723e */ /* 0x008fe200000010ff */
[----:B------:R-:W-:Y:S01]  /*1d5b0*/  FADD.FTZ R0, R142, R0 ;  /* 0x000000008e007221 */ /* 0x000fe20000010000 */
[----:B------:R1:W-:Y:S01]  /*1d5c0*/  MUFU.EX2 R57, R48 ;  /* 0x0000003000397308 */ /* 0x0003e20000000800 */
[----:B------:R-:W-:Y:S02]  /*1d5d0*/  FADD.FTZ R56, R147, R2 ;  /* 0x0000000293387221 */ /* 0x000fe40000010000 */
[----:B------:R-:W-:Y:S02]  /*1d5e0*/  FFMA.FTZ R2, R127, c[0x0][0x23c], -R60 ;  /* 0x00008f007f027a23 */ /* 0x000fe4000001083c */
[----:B------:R-:W-:Y:S02]  /*1d5f0*/  FADD.FTZ R56, R150, R56 ;  /* 0x0000003896387221 */ /* 0x000fe40000010000 */
[----:B------:R-:W-:Y:S01]  /*1d600*/  FADD.FTZ R0, R139, R0 ;  /* 0x000000008b007221 */ /* 0x000fe20000010000 */
[----:B------:R-:W-:Y:S01]  /*1d610*/  LDSM.16.MT88.4 R148, [R226+0x11800] ;  /* 0x01180000e294783b */ /* 0x000fe20000004200 */
[----:B------:R-:W-:Y:S01]  /*1d620*/  FFMA.FTZ R60, R38, c[0x0][0x23c], -R60 ;  /* 0x00008f00263c7a23 */ /* 0x000fe2000001083c */
[----:B------:R2:W3:Y:S01]  /*1d630*/  MUFU.EX2 R58, R2 ;  /* 0x00000002003a7308 */ /* 0x0004e20000000800 */
[----:B------:R-:W-:Y:S04]  /*1d640*/  FADD.FTZ R0, R138, R0 ;  /* 0x000000008a007221 */ /* 0x000fe80000010000 */
[----:B------:R-:W-:Y:S01]  /*1d650*/  FADD.FTZ R0, R137, R0 ;  /* 0x0000000089007221 */ /* 0x000fe20000010000 */
[C---:B----4-:R-:W-:Y:S03]  /*1d660*/  HMMA.16816.F32.BF16 R12, R40.reuse, R44, R12 ;  /* 0x0000002c280c723c */ /* 0x050fe6000004180c */
[----:B------:R-:W-:Y:S01]  /*1d670*/  FADD.FTZ R0, R132, R0 ;  /* 0x0000000084007221 */ /* 0x000fe20000010000 */
[----:B------:R4:W-:Y:S01]  /*1d680*/  MUFU.EX2 R45, R39 ;  /* 0x00000027002d7308 */ /* 0x0009e20000000800 */
[----:B------:R-:W-:Y:S01]  /*1d690*/  MOV R132, R36 ;  /* 0x0000002400847202 */ /* 0x000fe20000000f00 */
[----:B-1----:R-:W1:Y:S02]  /*1d6a0*/  LDSM.16.MT88.4 R48, [R224+0x11000] ;  /* 0x01100000e030783b */ /* 0x002e640000004200 */
[C---:B------:R-:W-:Y:S06]  /*1d6b0*/  HMMA.16816.F32.BF16 R16, R40.reuse, R46, R16 ;  /* 0x0000002e2810723c */ /* 0x040fec0000041810 */
[----:B------:R-:W-:Y:S01]  /*1d6c0*/  MUFU.EX2 R60, R60 ;  /* 0x0000003c003c7308 */ /* 0x000fe20000000800 */
[----:B--2---:R-:W-:Y:S01]  /*1d6d0*/  FADD.FTZ R2, R144, R56 ;  /* 0x0000003890027221 */ /* 0x004fe20000010000 */
[----:B---3--:R-:W-:Y:S04]  /*1d6e0*/  F2FP.BF16.PACK_AB R165, R58, R57 ;  /* 0x000000393aa5723e */ /* 0x008fe800000010ff */
[----:B------:R-:W-:Y:S04]  /*1d6f0*/  FADD.FTZ R2, R143, R2 ;  /* 0x000000028f027221 */ /* 0x000fe80000010000 */
[----:B------:R2:W3:Y:S01]  /*1d700*/  MUFU.EX2 R56, R52 ;  /* 0x0000003400387308 */ /* 0x0004e20000000800 */
[----:B------:R-:W-:Y:S02]  /*1d710*/  FADD.FTZ R2, R141, R2 ;  /* 0x000000028d027221 */ /* 0x000fe40000010000 */
[----:B----4-:R-:W-:Y:S02]  /*1d720*/  FADD.FTZ R39, R131, R0 ;  /* 0x0000000083277221 */ /* 0x010fe40000010000 */
[----:B------:R-:W-:Y:S02]  /*1d730*/  FADD.FTZ R2, R140, R2 ;  /* 0x000000028c027221 */ /* 0x000fe40000010000 */
[----:B------:R-:W-:Y:S02]  /*1d740*/  LDSM.16.MT88.4 R140, [R135+0x11800] ;  /* 0x01180000878c783b */ /* 0x000fe40000004200 */
[----:B------:R-:W-:Y:S01]  /*1d750*/  FADD.FTZ R2, R136, R2 ;  /* 0x0000000288027221 */ /* 0x000fe20000010000 */
[----:B------:R4:W5:Y:S03]  /*1d760*/  MUFU.EX2 R44, R37 ;  /* 0x00000025002c7308 */ /* 0x0009660000000800 */
[----:B------:R-:W-:Y:S01]  /*1d770*/  FADD.FTZ R2, R133, R2 ;  /* 0x0000000285027221 */ /* 0x000fe20000010000 */
[----:B------:R-:W-:Y:S03]  /*1d780*/  MOV R133, R3 ;  /* 0x0000000300857202 */ /* 0x000fe60000000f00 */
[----:B------:R-:W-:Y:S02]  /*1d790*/  FADD.FTZ R0, R130, R2 ;  /* 0x0000000282007221 */ /* 0x000fe40000010000 */
[----:B------:R-:W-:Y:S01]  /*1d7a0*/  FADD.FTZ R2, R125, R39 ;  /* 0x000000277d027221 */ /* 0x000fe20000010000 */
[----:B--2---:R-:W2:Y:S01]  /*1d7b0*/  LDSM.16.MT88.4 R52, [R225+0x11000] ;  /* 0x01100000e134783b */ /* 0x004ea20000004200 */
[----:B---3--:R-:W-:Y:S01]  /*1d7c0*/  F2FP.BF16.PACK_AB R166, R45, R56 ;  /* 0x000000382da6723e */ /* 0x008fe200000010ff */
[C---:B-1----:R-:W-:Y:S08]  /*1d7d0*/  HMMA.16816.F32.BF16 R20, R40.reuse, R48, R20 ;  /* 0x000000302814723c */ /* 0x042ff00000041814 */
[C---:B------:R-:W-:Y:S04]  /*1d7e0*/  HMMA.16816.F32.BF16 R24, R40.reuse, R50, R24 ;  /* 0x000000322818723c */ /* 0x040fe80000041818 */
[----:B----4-:R-:W-:Y:S01]  /*1d7f0*/  FADD.FTZ R37, R129, R0 ;  /* 0x0000000081257221 */ /* 0x010fe20000010000 */
[----:B-----5:R-:W-:Y:S01]  /*1d800*/  F2FP.BF16.PACK_AB R167, R60, R44 ;  /* 0x0000002c3ca7723e */ /* 0x020fe200000010ff */
[----:B------:R-:W-:Y:S02]  /*1d810*/  FADD.FTZ R0, R124, R2 ;  /* 0x000000027c007221 */ /* 0x000fe40000010000 */
[----:B------:R-:W-:Y:S04]  /*1d820*/  FADD.FTZ R2, R121, R37 ;  /* 0x0000002579027221 */ /* 0x000fe80000010000 */
        /* <DEDUP_REMOVED lines=9> */
[C---:B--2---:R-:W-:Y:S03]  /*1d8c0*/  HMMA.16816.F32.BF16 R28, R40.reuse, R52, R28 ;  /* 0x00000034281c723c */ /* 0x044fe6000004181c */
[----:B------:R-:W-:Y:S02]  /*1d8d0*/  FADD.FTZ R2, R95, R2 ;  /* 0x000000025f027221 */ /* 0x000fe40000010000 */
[----:B------:R-:W-:Y:S02]  /*1d8e0*/  FADD.FTZ R0, R93, R0 ;  /* 0x000000005d007221 */ /* 0x000fe40000010000 */
[----:B------:R-:W-:Y:S01]  /*1d8f0*/  FADD.FTZ R2, R91, R2 ;  /* 0x000000025b027221 */ /* 0x000fe20000010000 */
[----:B------:R-:W-:Y:S04]  /*1d900*/  HMMA.16816.F32.BF16 R32, R40, R54, R32 ;  /* 0x000000362820723c */ /* 0x000fe80000041820 */
[----:B------:R-:W-:Y:S02]  /*1d910*/  FADD.FTZ R0, R89, R0 ;  /* 0x0000000059007221 */ /* 0x000fe40000010000 */
[----:B------:R-:W-:Y:S02]  /*1d920*/  FADD.FTZ R2, R90, R2 ;  /* 0x000000025a027221 */ /* 0x000fe40000010000 */
[----:B------:R-:W-:Y:S01]  /*1d930*/  FADD.FTZ R0, R88, R0 ;  /* 0x0000000058007221 */ /* 0x000fe20000010000 */
[C---:B------:R-:W-:Y:S01]  /*1d940*/  HMMA.16816.F32.BF16 R136, R164.reuse, R140, R4 ;  /* 0x0000008ca488723c */ /* 0x040fe20000041804 */
[----:B------:R-:W1:Y:S04]  /*1d950*/  LDSM.16.MT88.4 R4, [R225+0x11800] ;  /* 0x01180000e104783b */ /* 0x000e680000004200 */
[----:B------:R-:W-:Y:S02]  /*1d960*/  FADD.FTZ R2, R86, R2 ;  /* 0x0000000256027221 */ /* 0x000fe40000010000 */
[----:B------:R-:W-:Y:S01]  /*1d970*/  FADD.FTZ R0, R82, R0 ;  /* 0x0000000052007221 */ /* 0x000fe20000010000 */
[C---:B------:R-:W-:Y:S04]  /*1d980*/  HMMA.16816.F32.BF16 R140, R164.reuse, R142, R8 ;  /* 0x0000008ea48c723c */ /* 0x040fe80000041808 */
[----:B------:R-:W-:Y:S02]  /*1d990*/  FADD.FTZ R2, R87, R2 ;  /* 0x0000000257027221 */ /* 0x000fe40000010000 */
[----:B------:R-:W-:Y:S02]  /*1d9a0*/  FADD.FTZ R0, R85, R0 ;  /* 0x0000000055007221 */ /* 0x000fe40000010000 */
[----:B------:R-:W-:Y:S01]  /*1d9b0*/  FADD.FTZ R2, R84, R2 ;  /* 0x0000000254027221 */ /* 0x000fe20000010000 */
[C---:B------:R-:W-:Y:S03]  /*1d9c0*/  HMMA.16816.F32.BF16 R144, R164.reuse, R148, R12 ;  /* 0x00000094a490723c */ /* 0x040fe6000004180c */
[----:B------:R-:W-:Y:S02]  /*1d9d0*/  FADD.FTZ R0, R81, R0 ;  /* 0x0000000051007221 */ /* 0x000fe40000010000 */
        /* <DEDUP_REMOVED lines=30> */
[----:B------:R-:W-:Y:S03]  /*1dbc0*/  FADD.FTZ R0, R60, R0 ;  /* 0x000000003c007221 */ /* 0x000fe60000010000 */
[----:B------:R1:W-:Y:S04]  /*1dbd0*/  STL [R1+0x4], R2 ;  /* 0x0000040201007387 */ /* 0x0003e80000100800 */
[----:B------:R1:W-:Y:S01]  /*1dbe0*/  STL [R1+0x8], R0 ;  /* 0x0000080001007387 */ /* 0x0003e20000100800 */
[----:B------:R-:W-:-:S05]  /*1dbf0*/  @P0 BRA `(.L_x_1642) ;  /* 0xffff89f000000947 */ /* 0x000fca000383ffff */
.L_x_1638:
[----:B------:R-:W2:Y:S04]  /*1dc00*/  LDL.LU R5, [R1+0x4] ;  /* 0x0000040001057983 */ /* 0x000ea80000300800 */
[----:B------:R-:W3:Y:S04]  /*1dc10*/  S2R R37, SR_TID.X ;  /* 0x0000000000257919 */ /* 0x000ee80000002100 */
[----:B------:R-:W4:Y:S01]  /*1dc20*/  S2R R38, SR_TID.X ;  /* 0x0000000000267919 */ /* 0x000f220000002100 */
[----:B------:R-:W-:Y:S01]  /*1dc30*/  IMAD.MOV.U32 R8, RZ, RZ, -0x20 ;  /* 0xffffffe0ff087424 */ /* 0x000fe200078e00ff */
[----:B------:R-:W-:Y:S01]  /*1dc40*/  MOV R9, 0x40 ;  /* 0x0000004000097802 */ /* 0x000fe20000000f00 */
[----:B------:R-:W5:Y:S01]  /*1dc50*/  S2UR UR10, SR_CTAID.Z ;  /* 0x00000000000a79c3 */ /* 0x000f620000002700 */
[----:B-1----:R-:W2:Y:S01]  /*1dc60*/  LDL.LU R4, [R1+0x8] ;  /* 0x0000080001047983 */ /* 0x002ea20000300800 */
[----:B------:R-:W-:Y:S01]  /*1dc70*/  UIADD3 UR9, -UR17, URZ, URZ ;  /* 0x0000003f11097290 */ /* 0x000fe2000fffe13f */
[----:B------:R-:W-:Y:S01]  /*1dc80*/  BSSY B0, `(.L_x_1643) ;  /* 0x00000a3000007945 */ /* 0x000fe20003800000 */
[----:B------:R-:W-:-:S02]  /*1dc90*/  ULDC UR6, c[0x0][0x1c0] ;  /* 0x0000700000067ab9 */ /* 0x000fc40000000800 */
[----:B------:R-:W-:Y:S02]  /*1dca0*/  ULDC.64 UR4, c[0x0][0x210] ;  /* 0x0000840000047ab9 */ /* 0x000fe40000000a00 */
[----:B------:R-:W1:Y:S08]  /*1dcb0*/  S2UR UR7, SR_CTAID.Y ;  /* 0x00000000000779c3 */ /* 0x000e700000002600 */
[----:B------:R-:W1:Y:S01]  /*1dcc0*/  S2UR UR8, SR_CTAID.X ;  /* 0x00000000000879c3 */ /* 0x000e620000002500 */
[----:B---3--:R-:W-:-:S04]  /*1dcd0*/  SHF.R.S32.HI R15, RZ, 0x1f, R37 ;  /* 0x0000001fff0f7819 */ /* 0x008fc80000011425 */
[----:B------:R-:W-:Y:S02]  /*1dce0*/  LEA.HI R6, R15, R37, RZ, 0x2 ;  /* 0x000000250f067211 */ /* 0x000fe400078f10ff */
[----:B----4-:R-:W-:Y:S01]  /*1dcf0*/  SHF.R.S32.HI R39, RZ, 0x1f, R38 ;  /* 0x0000001fff277819 */ /* 0x010fe20000011426 */
[----:B-----5:R-:W-:-:S03]  /*1dd00*/  UIMAD UR9, UR9, UR6, UR10 ;  /* 0x00000006090972a4 */ /* 0x020fc6000f8e020a */
[----:B------:R-:W-:-:S04]  /*1dd10*/  LEA.HI R10, R39, R38, RZ, 0x4 ;  /* 0x00000026270a7211 */ /* 0x000fc800078f20ff */
[----:B------:R-:W-:Y:S01]  /*1dd20*/  SHF.R.S32.HI R10, RZ, 0x4, R10 ;  /* 0x00000004ff0a7819 */ /* 0x000fe2000001140a */
[----:B-1----:R-:W-:-:S04]  /*1dd30*/  UIMAD UR4, UR7, UR4, UR17 ;  /* 0x00000004070472a4 */ /* 0x002fc8000f8e0211 */
[----:B------:R-:W-:Y:S02]  /*1dd40*/  UIMAD UR4, UR4, UR6, UR9 ;  /* 0x00000006040472a4 */ /* 0x000fe4000f8e0209 */
[----:B------:R-:W-:-:S04]  /*1dd50*/  USHF.L.U32 UR8, UR8, 0x6, URZ ;  /* 0x0000000608087899 */ /* 0x000fc8000800063f */
[----:B------:R-:W-:Y:S01]  /*1dd60*/  UIMAD UR5, UR4, UR5, UR8 ;  /* 0x00000005040572a4 */ /* 0x000fe2000f8e0208 */
[----:B------:R-:W-:Y:S06]  /*1dd70*/  BAR.SYNC.DEFER_BLOCKING 0x0 ;  /* 0x0000000000007b1d */ /* 0x000fec0000010000 */
[----:B--2---:R-:W1:Y:S04]  /*1dd80*/  SHFL.BFLY PT, R0, R5, 0x2, 0x1f ;  /* 0x0c401f0005007f89 */ /* 0x004e6800000e0000 */
[----:B------:R-:W2:Y:S01]  /*1dd90*/  SHFL.BFLY PT, R2, R4, 0x2, 0x1f ;  /* 0x0c401f0004027f89 */ /* 0x000ea200000e0000 */
        /* <DEDUP_REMOVED lines=8> */
[--C-:B------:R-:W-:Y:S02]  /*1de20*/  SHF.R.S32.HI R4, RZ, 0x2, R6.reuse ;  /* 0x00000002ff047819 */ /* 0x100fe40000011406 */
[----:B------:R-:W-:Y:S02]  /*1de30*/  SHF.R.S32.HI R2, RZ, 0x1f, R6 ;  /* 0x0000001fff027819 */ /* 0x000fe40000011406 */
[----:B------:R-:W-:-:S07]  /*1de40*/  FSETP.NE.FTZ.AND P3, PT, R14, RZ, PT ;  /* 0x000000ff0e00720b */ /* 0x000fce0003f75000 */
[----:B------:R-:W1:Y:S01]  /*1de50*/  @P4 MUFU.RCP R0, R13 ;  /* 0x0000000d00004308 */ /* 0x000e620000001000 */
[----:B------:R-:W-:-:S04]  /*1de60*/  LEA.HI R2, R2, R4, RZ, 0x3 ;  /* 0x0000000402027211 */ /* 0x000fc800078f18ff */
[----:B------:R-:W-:Y:S01]  /*1de70*/  LOP3.LUT R5, R2, 0xfffffff8, RZ, 0xc0, !PT ;  /* 0xfffffff802057812 */ /* 0x000fe200078ec0ff */
[----:B------:R-:W-:-:S03]  /*1de80*/  IMAD.MOV.U32 R2, RZ, RZ, 0x3f800000 ;  /* 0x3f800000ff027424 */ /* 0x000fc600078e00ff */
[----:B------:R-:W-:-:S03]  /*1de90*/  IADD3 R5, R4, -R5, RZ ;  /* 0x8000000504057210 */ /* 0x000fc60007ffe0ff */
[----:B------:R-:W2:Y:S01]  /*1dea0*/  @P3 MUFU.RCP R2, R14 ;  /* 0x0000000e00023308 */ /* 0x000ea20000001000 */
[----:B------:R-:W-:Y:S01]  /*1deb0*/  LOP3.LUT R4, R5, 0x1, RZ, 0xc0, !PT ;  /* 0x0000000105047812 */ /* 0x000fe200078ec0ff */
[----:B-1----:R-:W-:-:S03]  /*1dec0*/  FMUL.FTZ R136, R0, R136 ;  /* 0x0000008800887220 */ /* 0x002fc60000410000 */
[----:B------:R-:W-:Y:S01]  /*1ded0*/  ISETP.NE.U32.AND P0, PT, R4, 0x1, PT ;  /* 0x000000010400780c */ /* 0x000fe20003f05070 */
[----:B------:R-:W-:Y:S01]  /*1dee0*/  FMUL.FTZ R137, R0, R137 ;  /* 0x0000008900897220 */ /* 0x000fe20000410000 */
[----:B------:R-:W-:Y:S01]  /*1def0*/  LOP3.LUT R4, R6, 0x1ffffffc, RZ, 0xc0, !PT ;  /* 0x1ffffffc06047812 */ /* 0x000fe200078ec0ff */
[C---:B------:R-:W-:Y:S01]  /*1df00*/  FMUL.FTZ R140, R0.reuse, R140 ;  /* 0x0000008c008c7220 */ /* 0x040fe20000410000 */
[----:B------:R-:W-:Y:S01]  /*1df10*/  R2P PR, R5, 0x6 ;  /* 0x0000000605007804 */ /* 0x000fe20000000000 */
[----:B------:R-:W-:Y:S01]  /*1df20*/  FMUL.FTZ R141, R0, R141 ;  /* 0x0000008d008d7220 */ /* 0x000fe20000410000 */
[----:B------:R-:W-:Y:S01]  /*1df30*/  SEL R8, R8, 0x20, !P0 ;  /* 0x0000002008087807 */ /* 0x000fe20004000000 */
[C---:B------:R-:W-:Y:S02]  /*1df40*/  FMUL.FTZ R144, R0.reuse, R144 ;  /* 0x0000009000907220 */ /* 0x040fe40000410000 */
[C---:B------:R-:W-:Y:S01]  /*1df50*/  FMUL.FTZ R145, R0.reuse, R145 ;  /* 0x0000009100917220 */ /* 0x040fe20000410000 */
[----:B------:R-:W-:Y:S01]  /*1df60*/  SEL R9, R9, 0xffffffc0, !P1 ;  /* 0xffffffc009097807 */ /* 0x000fe20004800000 */
        /* <DEDUP_REMOVED lines=10> */
[-C--:B------:R-:W-:Y:S01]  /*1e010*/  LEA.HI R0, R15, R37.reuse, RZ, 0x4 ;  /* 0x000000250f007211 */ /* 0x080fe200078f20ff */
[----:B------:R-:W-:Y:S01]  /*1e020*/  IMAD.SHL.U32 R5, R5, 0x40, RZ ;  /* 0x0000004005057824 */ /* 0x000fe200078e00ff */
[----:B------:R-:W-:Y:S01]  /*1e030*/  LEA.HI R15, R15, R37, RZ, 0x5 ;  /* 0x000000250f0f7211 */ /* 0x000fe200078f28ff */
[----:B--2---:R-:W-:Y:S01]  /*1e040*/  FMUL.FTZ R139, R2, R139 ;  /* 0x0000008b028b7220 */ /* 0x004fe20000410000 */
[----:B------:R-:W-:Y:S01]  /*1e050*/  LOP3.LUT R0, R0, 0xfffffff0, RZ, 0xc0, !PT ;  /* 0xfffffff000007812 */ /* 0x000fe200078ec0ff */
[C---:B------:R-:W-:Y:S01]  /*1e060*/  FMUL.FTZ R138, R2.reuse, R138 ;  /* 0x0000008a028a7220 */ /* 0x040fe20000410000 */
[----:B------:R-:W-:Y:S01]  /*1e070*/  SHF.R.S32.HI R11, RZ, 0x5, R15 ;  /* 0x00000005ff0b7819 */ /* 0x000fe2000001140f */
[----:B------:R-:W-:Y:S01]  /*1e080*/  FMUL.FTZ R143, R2, R143 ;  /* 0x0000008f028f7220 */ /* 0x000fe20000410000 */
[----:B------:R-:W-:Y:S01]  /*1e090*/  LOP3.LUT R5, R5, 0x1c0, RZ, 0xc0, !PT ;  /* 0x000001c005057812 */ /* 0x000fe200078ec0ff */
[----:B------:R-:W-:Y:S01]  /*1e0a0*/  IMAD.IADD R12, R37, 0x1, -R0 ;  /* 0x00000001250c7824 */ /* 0x000fe200078e0a00 */
[----:B------:R-:W-:Y:S01]  /*1e0b0*/  SHF.L.U32 R0, R10, 0x6, RZ ;  /* 0x000000060a007819 */ /* 0x000fe200000006ff */
[----:B------:R-:W-:-:S02]  /*1e0c0*/  FMUL.FTZ R142, R2, R142 ;  /* 0x0000008e028e7220 */ /* 0x000fc40000410000 */
[----:B------:R-:W-:Y:S01]  /*1e0d0*/  FMUL.FTZ R147, R2, R147 ;  /* 0x0000009302937220 */ /* 0x000fe20000410000 */
[----:B------:R-:W-:Y:S01]  /*1e0e0*/  LEA.HI R6, R12, R12, RZ, 0x1 ;  /* 0x0000000c0c067211 */ /* 0x000fe200078f08ff */
[----:B------:R-:W-:Y:S01]  /*1e0f0*/  FMUL.FTZ R146, R2, R146 ;  /* 0x0000009202927220 */ /* 0x000fe20000410000 */
[----:B------:R-:W-:Y:S01]  /*1e100*/  LOP3.LUT R0, R0, 0x1c0, RZ, 0xc0, !PT ;  /* 0x000001c000007812 */ /* 0x000fe200078ec0ff */
        /* <DEDUP_REMOVED lines=9> */
[----:B------:R-:W-:Y:S01]  /*1e1a0*/  FMUL.FTZ R166, R2, R166 ;  /* 0x000000a602a67220 */ /* 0x000fe20000410000 */
[----:B------:R-:W-:Y:S01]  /*1e1b0*/  SHF.L.U32 R2, R6, 0x2, RZ ;  /* 0x0000000206027819 */ /* 0x000fe200000006ff */
[----:B------:R-:W-:-:S03]  /*1e1c0*/  IMAD.IADD R4, R37, 0x1, -R4 ;  /* 0x0000000125047824 */ /* 0x000fc600078e0a04 */
[----:B------:R-:W-:Y:S02]  /*1e1d0*/  LOP3.LUT R7, R0, 0x38, R2, 0xf8, !PT ;  /* 0x0000003800077812 */ /* 0x000fe400078ef802 */
[----:B------:R-:W-:Y:S02]  /*1e1e0*/  SHF.R.U32.HI R2, RZ, 0x3, R0 ;  /* 0x00000003ff027819 */ /* 0x000fe40000011600 */
[----:B------:R-:W-:Y:S02]  /*1e1f0*/  LEA R0, R11, R4, 0x9 ;  /* 0x000000040b007211 */ /* 0x000fe400078e48ff */
[----:B------:R-:W-:Y:S02]  /*1e200*/  LEA.HI R4, R5, R5, RZ, 0x1d ;  /* 0x0000000505047211 */ /* 0x000fe400078fe8ff */
[----:B------:R-:W-:Y:S02]  /*1e210*/  LOP3.LUT R5, R6, 0xffffffe, RZ, 0xc0, !PT ;  /* 0x0ffffffe06057812 */ /* 0x000fe400078ec0ff */
[----:B------:R-:W-:-:S02]  /*1e220*/  LOP3.LUT R6, R7, R2, RZ, 0x3c, !PT ;  /* 0x0000000207067212 */ /* 0x000fc400078e3cff */
[----:B------:R-:W-:Y:S01]  /*1e230*/  LEA R2, R0, R4, 0x1 ;  /* 0x0000000400027211 */ /* 0x000fe200078e08ff */
[----:B------:R-:W-:-:S04]  /*1e240*/  IMAD.IADD R0, R12, 0x1, -R5 ;  /* 0x000000010c007824 */ /* 0x000fc800078e0a05 */
[----:B------:R-:W-:Y:S01]  /*1e250*/  IMAD.SHL.U32 R4, R2, 0x4, RZ ;  /* 0x0000000402047824 */ /* 0x000fe200078e00ff */
[----:B------:R-:W-:Y:S01]  /*1e260*/  STS.64 [R2.X4], R136 ;  /* 0x0000008802007388 */ /* 0x000fe20000004a00 */
[----:B------:R-:W-:Y:S02]  /*1e270*/  LEA R0, R0, R6, 0x2 ;  /* 0x0000000600007211 */ /* 0x000fe400078e10ff */
[C---:B------:R-:W-:Y:S01]  /*1e280*/  IMAD.IADD R5, R4.reuse, 0x1, R8 ;  /* 0x0000000104057824 */ /* 0x040fe200078e0208 */
[----:B------:R1:W-:Y:S01]  /*1e290*/  STS.64 [R2.X4+0x800], R138 ;  /* 0x0008008a02007388 */ /* 0x0003e20000004a00 */
[C---:B------:R-:W-:Y:S02]  /*1e2a0*/  IADD3 R6, R4.reuse, R9, RZ ;  /* 0x0000000904067210 */ /* 0x040fe40007ffe0ff */
[----:B------:R-:W-:Y:S01]  /*1e2b0*/  IMAD.IADD R7, R5, 0x1, R9 ;  /* 0x0000000105077824 */ /* 0x000fe200078e0209 */
[----:B------:R-:W-:Y:S04]  /*1e2c0*/  STS.64 [R5], R140 ;  /* 0x0000008c05007388 */ /* 0x000fe80000000a00 */
[----:B------:R2:W-:Y:S04]  /*1e2d0*/  STS.64 [R5+0x800], R142 ;  /* 0x0008008e05007388 */ /* 0x0005e80000000a00 */
[----:B------:R-:W-:Y:S04]  /*1e2e0*/  STS.64 [R6], R144 ;  /* 0x0000009006007388 */ /* 0x000fe80000000a00 */
[----:B------:R3:W-:Y:S04]  /*1e2f0*/  STS.64 [R6+0x800], R146 ;  /* 0x0008009206007388 */ /* 0x0007e80000000a00 */
[----:B------:R-:W-:Y:S04]  /*1e300*/  STS.64 [R7], R148 ;  /* 0x0000009407007388 */ /* 0x000fe80000000a00 */
[----:B------:R-:W-:Y:S01]  /*1e310*/  STS.64 [R7+0x800], R150 ;  /* 0x0008009607007388 */ /* 0x000fe20000000a00 */
[----:B-1----:R-:W-:-:S02]  /*1e320*/  IADD3 R2, R4, 0x80, RZ ;  /* 0x0000008004027810 */ /* 0x002fc40007ffe0ff */
[----:B------:R-:W-:-:S04]  /*1e330*/  @P2 IADD3 R2, R4, -0x80, RZ ;  /* 0xffffff8004022810 */ /* 0x000fc80007ffe0ff */
[----:B------:R-:W-:Y:S01]  /*1e340*/  IADD3 R4, R8, R2, RZ ;  /* 0x0000000208047210 */ /* 0x000fe20007ffe0ff */
[----:B------:R-:W-:Y:S01]  /*1e350*/  STS.64 [R2], R152 ;  /* 0x0000009802007388 */ /* 0x000fe20000000a00 */
[C---:B--2---:R-:W-:Y:S01]  /*1e360*/  IMAD.IADD R5, R9.reuse, 0x1, R2 ;  /* 0x0000000109057824 */ /* 0x044fe200078e0202 */
[----:B------:R-:W-:Y:S02]  /*1e370*/  MOV R8, 0xff800000 ;  /* 0xff80000000087802 */ /* 0x000fe40000000f00 */
[----:B------:R1:W-:Y:S04]  /*1e380*/  STS.64 [R2+0x800], R154 ;  /* 0x0008009a02007388 */ /* 0x0003e80000000a00 */
[----:B------:R-:W-:Y:S01]  /*1e390*/  STS.64 [R4], R156 ;  /* 0x0000009c04007388 */ /* 0x000fe20000000a00 */
[----:B---3--:R-:W-:Y:S03]  /*1e3a0*/  @P3 MUFU.LG2 R6, R14 ;  /* 0x0000000e00063308 */ /* 0x008fe60000000c00 */
[----:B------:R2:W-:Y:S04]  /*1e3b0*/  STS.64 [R4+0x800], R158 ;  /* 0x0008009e04007388 */ /* 0x0005e80000000a00 */
[----:B------:R-:W-:Y:S04]  /*1e3c0*/  STS.64 [R5], R160 ;  /* 0x000000a005007388 */ /* 0x000fe80000000a00 */
[----:B------:R3:W-:Y:S01]  /*1e3d0*/  STS.64 [R5+0x800], R162 ;  /* 0x000800a205007388 */ /* 0x0007e20000000a00 */
[----:B-1----:R-:W-:Y:S01]  /*1e3e0*/  IADD3 R2, R9, R4, RZ ;  /* 0x0000000409027210 */ /* 0x002fe20007ffe0ff */
[----:B------:R-:W-:-:S04]  /*1e3f0*/  IMAD.MOV.U32 R9, RZ, RZ, -0x800000 ;  /* 0xff800000ff097424 */ /* 0x000fc800078e00ff */
[----:B------:R-:W-:Y:S01]  /*1e400*/  STS.64 [R2], R164 ;  /* 0x000000a402007388 */ /* 0x000fe20000000a00 */
[----:B--2---:R-:W-:-:S03]  /*1e410*/  SHF.R.S32.HI R4, RZ, 0x1f, R11 ;  /* 0x0000001fff047819 */ /* 0x004fc6000001140b */
[----:B------:R1:W-:Y:S01]  /*1e420*/  STS.64 [R2+0x800], R166 ;  /* 0x000800a602007388 */ /* 0x0003e20000000a00 */
[----:B------:R-:W-:-:S03]  /*1e430*/  LEA.HI R4, R4, R11, RZ, 0x2 ;  /* 0x0000000b04047211 */ /* 0x000fc600078f10ff */
[----:B------:R-:W-:Y:S01]  /*1e440*/  BAR.SYNC.DEFER_BLOCKING 0x0 ;  /* 0x0000000000007b1d */ /* 0x000fe20000010000 */
[----:B------:R-:W-:-:S05]  /*1e450*/  LOP3.LUT R4, R4, 0xffffffc, RZ, 0xc0, !PT ;  /* 0x0ffffffc04047812 */ /* 0x000fca00078ec0ff */
[----:B---3--:R-:W2:Y:S02]  /*1e460*/  @P4 MUFU.LG2 R5, R13 ;  /* 0x0000000d00054308 */ /* 0x008ea40000000c00 */
[----:B--2---:R-:W-:Y:S01]  /*1e470*/  @P4 FMUL.FTZ R5, R5, 0.69314718246459960938 ;  /* 0x3f31721805054820 */ /* 0x004fe20000410000 */
[----:B-1----:R-:W-:Y:S01]  /*1e480*/  LOP3.LUT R2, R15, 0xffffffe0, RZ, 0xc0, !PT ;  /* 0xffffffe00f027812 */ /* 0x002fe200078ec0ff */
[----:B------:R-:W1:Y:S02]  /*1e490*/  LDS.128 R48, [R0.X4] ;  /* 0x0000000000307984 */ /* 0x000e640000004c00 */
[----:B------:R-:W-:Y:S01]  /*1e4a0*/  @P4 FFMA.FTZ R8, R36, c[0x0][0x238], R5 ;  /* 0x00008e0024084a23 */ /* 0x000fe20000010005 */
[----:B------:R-:W-:Y:S01]  /*1e4b0*/  IADD3 R2, -R2, R37, RZ ;  /* 0x0000002502027210 */ /* 0x000fe20007ffe1ff */
[----:B------:R-:W2:Y:S03]  /*1e4c0*/  LDS.128 R44, [R0.X4+0x800] ;  /* 0x00080000002c7984 */ /* 0x000ea60000004c00 */
[----:B------:R-:W-:Y:S01]  /*1e4d0*/  LOP3.LUT P0, RZ, R2, 0x3, RZ, 0xc0, !PT ;  /* 0x0000000302ff7812 */ /* 0x000fe2000780c0ff */
[----:B------:R-:W3:Y:S01]  /*1e4e0*/  LDS.128 R40, [R0.X4+0x1000] ;  /* 0x0010000000287984 */ /* 0x000ee20000004c00 */
[----:B------:R-:W-:-:S02]  /*1e4f0*/  IMAD.IADD R2, R11, 0x1, -R4 ;  /* 0x000000010b027824 */ /* 0x000fc400078e0a04 */
[----:B------:R-:W-:Y:S01]  /*1e500*/  @P3 FMUL.FTZ R4, R6, 0.69314718246459960938 ;  /* 0x3f31721806043820 */ /* 0x000fe20000410000 */
[----:B------:R-:W4:Y:S03]  /*1e510*/  LDS.128 R32, [R0.X4+0x1800] ;  /* 0x0018000000207984 */ /* 0x000f260000004c00 */
[----:B------:R-:W-:Y:S01]  /*1e520*/  @P3 FFMA.FTZ R9, R3, c[0x0][0x238], R4 ;  /* 0x00008e0003093a23 */ /* 0x000fe20000010004 */
[----:B------:R-:W1:Y:S01]  /*1e530*/  LDS.128 R28, [R0.X4+0x2000] ;  /* 0x00200000001c7984 */ /* 0x000e620000004c00 */
[----:B------:R-:W-:-:S03]  /*1e540*/  SHF.L.U32 R4, R12, 0x2, RZ ;  /* 0x000000020c047819 */ /* 0x000fc600000006ff */
[----:B------:R-:W1:Y:S04]  /*1e550*/  LDS.128 R24, [R0.X4+0x2800] ;  /* 0x0028000000187984 */ /* 0x000e680000004c00 */
[----:B------:R-:W1:Y:S04]  /*1e560*/  LDS.128 R20, [R0.X4+0x3000] ;  /* 0x0030000000147984 */ /* 0x000e680000004c00 */
[----:B------:R5:W1:Y:S02]  /*1e570*/  LDS.128 R16, [R0.X4+0x3800] ;  /* 0x0038000000107984 */ /* 0x000a640000004c00 */
[----:B-----5:R-:W-:-:S04]  /*1e580*/  LEA.HI R0, R39, R38, RZ, 0x5 ;  /* 0x0000002627007211 */ /* 0x020fc800078f28ff */
[----:B------:R-:W-:-:S05]  /*1e590*/  LOP3.LUT R0, R0, 0xffffffe0, RZ, 0xc0, !PT ;  /* 0xffffffe000007812 */ /* 0x000fca00078ec0ff */
[----:B------:R-:W-:-:S05]  /*1e5a0*/  IMAD.IADD R0, R38, 0x1, -R0 ;  /* 0x0000000126007824 */ /* 0x000fca00078e0a00 */
[----:B------:R-:W-:-:S04]  /*1e5b0*/  SHF.R.S32.HI R7, RZ, 0x1f, R0 ;  /* 0x0000001fff077819 */ /* 0x000fc80000011400 */
        /* <DEDUP_REMOVED lines=15> */
.L_x_1644:
[----:B-1234-:R-:W-:Y:S05]  /*1e6b0*/  BSYNC B0 ;  /* 0x0000000000007941 */ /* 0x01efea0003800000 */
.L_x_1643:
        /* <DEDUP_REMOVED lines=12> */
[----:B------:R-:W-:Y:S02]  /*1e780*/  IADD3 R0, R10, 0x10, RZ ;  /* 0x000000100a007810 */ /* 0x000fe40007ffe0ff */
[----:B------:R-:W-:-:S02]  /*1e790*/  LEA R2, P1, R5, c[0x0][0x1d8], 0x2 ;  /* 0x0000760005027a11 */ /* 0x000fc400078210ff */
[----:B------:R-:W-:Y:S02]  /*1e7a0*/  ISETP.GE.OR P5, PT, R0, UR16, P0 ;  /* 0x0000001000007c0c */ /* 0x000fe400087a6670 */
[C---:B------:R-:W-:Y:S02]  /*1e7b0*/  IADD3 R0, R10.reuse, 0x30, RZ ;  /* 0x000000300a007810 */ /* 0x040fe40007ffe0ff */
[----:B------:R-:W-:Y:S02]  /*1e7c0*/  LEA.HI.X R3, R5, c[0x0][0x1dc], R3, 0x2, P1 ;  /* 0x0000770005037a11 */ /* 0x000fe400008f1403 */
[C---:B------:R-:W-:Y:S02]  /*1e7d0*/  IADD3 R5, R10.reuse, 0x20, RZ ;  /* 0x000000200a057810 */ /* 0x040fe40007ffe0ff */
[----:B------:R-:W-:Y:S01]  /*1e7e0*/  IADD3 R4, R10, 0x28, RZ ;  /* 0x000000280a047810 */ /* 0x000fe20007ffe0ff */
[----:B------:R1:W-:Y:S01]  /*1e7f0*/  @!P6 STG.E.128 [R2.64+0x800], R44 ;  /* 0x0008002c0200e986 */ /* 0x0003e2000c101d14 */
[----:B------:R-:W-:-:S02]  /*1e800*/  ISETP.GE.OR P1, PT, R0, UR16, P0 ;  /* 0x0000001000007c0c */ /* 0x000fc40008726670 */
[----:B------:R-:W-:Y:S01]  /*1e810*/  IADD3 R0, R10, 0x38, RZ ;  /* 0x000000380a007810 */ /* 0x000fe20007ffe0ff */
[----:B------:R1:W-:Y:S01]  /*1e820*/  @!P5 STG.E.128 [R2.64+0x1000], R40 ;  /* 0x001000280200d986 */ /* 0x0003e2000c101d14 */
[----:B------:R-:W-:Y:S02]  /*1e830*/  ISETP.GE.OR P3, PT, R5, UR16, P0 ;  /* 0x0000001005007c0c */ /* 0x000fe40008766670 */
[----:B------:R-:W-:Y:S01]  /*1e840*/  ISETP.GE.OR P2, PT, R4, UR16, P0 ;  /* 0x0000001004007c0c */ /* 0x000fe20008746670 */
[----:B------:R1:W-:Y:S01]  /*1e850*/  @!P4 STG.E.128 [R2.64+0x1800], R32 ;  /* 0x001800200200c986 */ /* 0x0003e2000c101d14 */
[----:B------:R-:W-:Y:S02]  /*1e860*/  ISETP.GE.OR P6, PT, R10, UR16, P0 ;  /* 0x000000100a007c0c */ /* 0x000fe400087c6670 */
[----:B------:R-:W-:-:S03]  /*1e870*/  ISETP.GE.OR P0, PT, R0, UR16, P0 ;  /* 0x0000001000007c0c */ /* 0x000fc60008706670 */
[----:B------:R1:W-:Y:S04]  /*1e880*/  @!P1 STG.E.128 [R2.64+0x3000], R20 ;  /* 0x0030001402009986 */ /* 0x0003e8000c101d14 */
[----:B------:R1:W-:Y:S04]  /*1e890*/  @!P3 STG.E.128 [R2.64+0x2000], R28 ;  /* 0x0020001c0200b986 */ /* 0x0003e8000c101d14 */
[----:B------:R1:W-:Y:S04]  /*1e8a0*/  @!P2 STG.E.128 [R2.64+0x2800], R24 ;  /* 0x002800180200a986 */ /* 0x0003e8000c101d14 */
[----:B------:R1:W-:Y:S04]  /*1e8b0*/  @!P6 STG.E.64 [R2.64], R48 ;  /* 0x000000300200e986 */ /* 0x0003e8000c101b14 */
[----:B------:R1:W-:Y:S01]  /*1e8c0*/  @!P6 STG.E.64 [R2.64+0x8], R50 ;  /* 0x000008320200e986 */ /* 0x0003e2000c101b14 */
[----:B------:R-:W-:Y:S05]  /*1e8d0*/  @P0 EXIT ;  /* 0x000000000000094d */ /* 0x000fea0003800000 */
[----:B------:R-:W-:Y:S01]  /*1e8e0*/  STG.E.128 [R2.64+0x3800], R16 ;  /* 0x0038001002007986 */ /* 0x000fe2000c101d14 */
[----:B------:R-:W-:Y:S05]  /*1e8f0*/  EXIT ;  /* 0x000000000000794d */ /* 0x000fea0003800000 */
.L_x_1645:
        /* <DEDUP_REMOVED lines=16> */
.L_x_7869:


//--------------------- .text._ZN5flash24flash_fwd_splitkv_kernelI23Flash_fwd_kernel_traitsILi64ELi64ELi256ELi4ELb0ELb0EN7cutlass10bfloat16_tE19Flash_kernel_traitsILi64ELi64ELi256ELi4ES3_EELb1ELb0ELb0ELb0ELb0ELb0ELb1ELb1EEEvNS_16Flash_fwd_paramsE --------------------------
	.section	.text._ZN5flash24flash_fwd_splitkv_kernelI23Flash_fwd_kernel_traitsILi64ELi64ELi256ELi4ELb0ELb0EN7cutlass10bfloat16_tE19Flash_kernel_traitsILi64ELi64ELi256ELi4ES3_EELb1ELb0ELb0ELb0ELb0ELb0ELb1ELb1EEEvNS_16Flash_fwd_paramsE,"ax",@progbits
	.sectioninfo	@"SHI_REGISTERS=255"
	.align	128
        .global         _ZN5flash24flash_fwd_splitkv_kernelI23Flash_fwd_kernel_traitsILi64ELi64ELi256ELi4ELb0ELb0EN7cutlass10bfloat16_tE19Flash_kernel_traitsILi64ELi64ELi256ELi4ES3_EELb1ELb0ELb0ELb0ELb0ELb0ELb1ELb1EEEvNS_16Flash_fwd_paramsE
        .type           _ZN5flash24flash_fwd_splitkv_kernelI23Flash_fwd_kernel_traitsILi64ELi64ELi256ELi4ELb0ELb0EN7cutlass10bfloat16_tE19Flash_kernel_traitsILi64ELi64ELi256ELi4ES3_EELb1ELb0ELb0ELb0ELb0ELb0ELb1ELb1EEEvNS_16Flash_fwd_paramsE,@function
        .size           _ZN5flash24flash_fwd_splitkv_kernelI23Flash_fwd_kernel_traitsILi64ELi64ELi256ELi4ELb0ELb0EN7cutlass10bfloat16_tE19Flash_kernel_traitsILi64ELi64ELi256ELi4ES3_EELb1ELb0ELb0ELb0ELb0ELb0ELb1ELb1EEEvNS_16Flash_fwd_paramsE,(.L_x_7817 - _ZN5flash24flash_fwd_splitkv_kernelI23Flash_fwd_kernel_traitsILi64ELi64ELi256ELi4ELb0ELb0EN7cutlass10bfloat16_tE19Flash_kernel_traitsILi64ELi64ELi256ELi4ES3_EELb1ELb0ELb0ELb0ELb0ELb0ELb1ELb1EEEvNS_16Flash_fwd_paramsE)
        .other          _ZN5flash24flash_fwd_splitkv_kernelI23Flash_fwd_kernel_traitsILi64ELi64ELi256ELi4ELb0ELb0EN7cutlass10bfloat16_tE19Flash_kernel_traitsILi64ELi64ELi256ELi4ES3_EELb1ELb0ELb0ELb0ELb0ELb0ELb1ELb1EEEvNS_16Flash_fwd_paramsE,@"STO_CUDA_ENTRY STV_DEFAULT"
_ZN5flash24flash_fwd_splitkv_kernelI23Flash_fwd_kernel_traitsILi64ELi64ELi256ELi4ELb0ELb0EN7cutlass10bfloat16_tE19Flash_kernel_traitsILi64ELi64ELi256ELi4ES3_EELb1ELb0ELb0ELb0ELb0ELb0ELb1ELb1EEEvNS_16Flash_fwd_paramsE:
.text._ZN5flash24flash_fwd_splitkv_kernelI23Flash_fwd_kernel_traitsILi64ELi64ELi256ELi4ELb0ELb0EN7cutlass10bfloat16_tE19Flash_kernel_traitsILi64ELi64ELi256ELi4ES3_EELb1ELb0ELb0ELb0ELb0ELb0ELb1ELb1EEEvNS_16Flash_fwd_paramsE:
[----:B------:R-:W-:Y:S02]  /*0000*/  MOV R1, c[0x0][0x28] ;  /* 0x00000a0000017a02 */ /* 0x000fe40000000f00 */
[----:B------:R-:W1:Y:S01]  /*0010*/  I2F.U32.RP R2, c[0x0][0x1c0] ;  /* 0x0000700000027b06 */ /* 0x000e620000209000 */
[----:B------:R-:W2:Y:S01]  /*0020*/  S2R R4, SR_CTAID.Z ;  /* 0x0000000000047919 */ /* 0x000ea20000002700 */
[----:B------:R-:W-:Y:S01]  /*0030*/  ISETP.NE.U32.AND P0, PT, RZ, c[0x0][0x1c0], PT ;  /* 0x00007000ff007a0c */ /* 0x000fe20003f05070 */
[----:B------:R-:W3:Y:S01]  /*0040*/  S2UR UR10, SR_CTAID.Y ;  /* 0x00000000000a79c3 */ /* 0x000ee20000002600 */
[----:B------:R-:W-:Y:S01]  /*0050*/  IADD3 R1, R1, -0x150, RZ ;  /* 0xfffffeb001017810 */ /* 0x000fe20007ffe0ff */
[----:B------:R-:W-:Y:S01]  /*0060*/  ULDC.64 UR4, c[0x0][0x40] ;  /* 0x0000100000047ab9 */ /* 0x000fe20000000a00 */
[----:B------:R-:W-:Y:S01]  /*0070*/  BSSY B3, `(.L_x_1646) ;  /* 0x0000018000037945 */ /* 0x000fe20003800000 */
[----:B------:R-:W-:-:S04]  /*0080*/  UIADD3 UR9, UP0, UR4, 0x160, URZ ;  /* 0x0000016004097890 */ /* 0x000fc8000ff1e03f */
[----:B------:R-:W-:Y:S01]  /*0090*/  UIADD3.X UR8, URZ, UR5, URZ, UP0, !UPT ;  /* 0x000000053f087290 */ /* 0x000fe200087fe43f */
[----:B-1----:R-:W1:Y:S02]  /*00a0*/  MUFU.RCP R2, R2 ;  /* 0x0000000200027308 */ /* 0x002e640000001000 */
[----:B-1----:R-:W-:-:S06]  /*00b0*/  IADD3 R2, R2, 0xffffffe, RZ ;  /* 0x0ffffffe02027810 */ /* 0x002fcc0007ffe0ff */
[----:B------:R-:W1:Y:S02]  /*00c0*/  F2I.FTZ.U32.TRUNC.NTZ R3, R2 ;  /* 0x0000000200037305 */ /* 0x000e64000021f000 */
[----:B-1----:R-:W-:Y:S02]  /*00d0*/  IMAD.MOV R0, RZ, RZ, -R3 ;  /* 0x000000ffff007224 */ /* 0x002fe400078e0a03 */
[----:B------:R-:W-:Y:S02]  /*00e0*/  IMAD.MOV.U32 R2, RZ, RZ, RZ ;  /* 0x000000ffff027224 */ /* 0x000fe400078e00ff */
[----:B------:R-:W-:-:S04]  /*00f0*/  IMAD R0, R0, c[0x0][0x1c0], RZ ;  /* 0x0000700000007a24 */ /* 0x000fc800078e02ff */
[----:B------:R-:W-:-:S06]  /*0100*/  IMAD.HI.U32 R2, R3, R0, R2 ;  /* 0x0000000003027227 */ /* 0x000fcc00078e0002 */
[----:B--2---:R-:W-:-:S04]  /*0110*/  IMAD.HI.U32 R5, R2, R4, RZ ;  /* 0x0000000402057227 */ /* 0x004fc800078e00ff */
[----:B------:R-:W-:-:S04]  /*0120*/  IMAD.MOV R0, RZ, RZ, -R5 ;  /* 0x000000ffff007224 */ /* 0x000fc800078e0a05 */
[----:B------:R-:W-:-:S05]  /*0130*/  IMAD R0, R0, c[0x0][0x1c0], R4 ;  /* 0x0000700000007a24 */ /* 0x000fca00078e0204 */
[----:B------:R-:W-:-:S13]  /*0140*/  ISETP.GE.U32.AND P2, PT, R0, c[0x0][0x1c0], PT ;  /* 0x0000700000007a0c */ /* 0x000fda0003f46070 */
[----:B------:R-:W-:Y:S02]  /*0150*/  @P2 IADD3 R0, R0, -c[0x0][0x1c0], RZ ;  /* 0x8000700000002a10 */ /* 0x000fe40007ffe0ff */
[----:B------:R-:W-:Y:S02]  /*0160*/  @P2 IADD3 R5, R5, 0x1, RZ ;  /* 0x0000000105052810 */ /* 0x000fe40007ffe0ff */
[----:B------:R-:W-:-:S13]  /*0170*/  ISETP.GE.U32.AND P1, PT, R0, c[0x0][0x1c0], PT ;  /* 0x0000700000007a0c */ /* 0x000fda0003f26070 */
[----:B------:R-:W-:Y:S02]  /*0180*/  @P1 IADD3 R5, R5, 0x1, RZ ;  /* 0x0000000105051810 */ /* 0x000fe40007ffe0ff */
[----:B------:R-:W-:-:S05]  /*0190*/  @!P0 LOP3.LUT R5, RZ, c[0x0][0x1c0], RZ, 0x33, !PT ;  /* 0x00007000ff058a12 */ /* 0x000fca00078e33ff */
[----:B------:R-:W-:Y:S01]  /*01a0*/  IMAD.MOV R0, RZ, RZ, -R5 ;  /* 0x000000ffff007224 */ /* 0x000fe200078e0a05 */
[----:B------:R1:W-:Y:S03]  /*01b0*/  STL [R1+0x144], R5 ;  /* 0x0001440501007387 */ /* 0x0003e60000100800 */
[----:B------:R-:W-:-:S05]  /*01c0*/  IMAD R0, R0, c[0x0][0x1c0], R4 ;  /* 0x0000700000007a24 */ /* 0x000fca00078e0204 */
[----:B------:R1:W-:Y:S02]  /*01d0*/  STL [R1+0x148], R0 ;  /* 0x0001480001007387 */ /* 0x0003e40000100800 */
[----:B-1-3--:R-:W-:Y:S05]  /*01e0*/  CALL.REL.NOINC `($_ZN5flash24flash_fwd_splitkv_kernelI23Flash_fwd_kernel_traitsILi64ELi64ELi256ELi4ELb0ELb0EN7cutlass10bfloat16_tE19Flash_kernel_traitsILi64ELi64ELi256ELi4ES3_EELb1ELb0ELb0ELb0ELb0ELb0ELb1ELb1EEEvNS_16Flash_fwd_paramsE$_ZN5flash30compute_attn_1rowblock_splitkvI23Flash_fwd_kernel_traitsILi64ELi64ELi256ELi4ELb0ELb0EN7cutlass10bfloat16_tE19Flash_kernel_traitsILi64ELi64ELi256ELi4ES3_EELb1ELb0ELb0ELb0ELb0ELb0ELb1ELb1ENS_16Flash_fwd_paramsEEEvRKT8_iiiii) ;  /* 0x0000002000007944 */ /* 0x00afea0003c00000 */
[----:B------:R-:W-:Y:S05]  /*01f0*/  BSYNC B3 ;  /* 0x0000000000037941 */ /* 0x000fea0003800000 */
.L_x_1646:
[----:B------:R-:W-:Y:S05]  /*0200*/  EXIT ;  /* 0x000000000000794d */ /* 0x000fea0003800000 */
        .type           $_ZN5flash24flash_fwd_splitkv_kernelI23Flash_fwd_kernel_traitsILi64ELi64ELi256ELi4ELb0ELb0EN7cutlass10bfloat16_tE19Flash_kernel_traitsILi64ELi64ELi256ELi4ES3_EELb1ELb0ELb0ELb0ELb0ELb0ELb1ELb1EEEvNS_16Flash_fwd_paramsE$_ZN5flash30compute_attn_1rowblock_splitkvI23Flash_fwd_kernel_traitsILi64ELi64ELi256ELi4ELb0ELb0EN7cutlass10bfloat16_tE19Flash_kernel_traitsILi64ELi64ELi256ELi4ES3_EELb1ELb0ELb0ELb0ELb0ELb0ELb1ELb1ENS_16Flash_fwd_paramsEEEvRKT8_iiiii,@function
        .size           $_ZN5flash24flash_fwd_splitkv_kernelI23Flash_fwd_kernel_traitsILi64ELi64ELi256ELi4ELb0ELb0EN7cutlass10bfloat16_tE19Flash_kernel_traitsILi64ELi64ELi256ELi4ES3_EELb1ELb0ELb0ELb0ELb0ELb0ELb1ELb1EEEvNS_16Flash_fwd_paramsE$_ZN5flash30compute_attn_1rowblock_splitkvI23Flash_fwd_kernel_traitsILi64ELi64ELi256ELi4ELb0ELb0EN7cutlass10bfloat16_tE19Flash_kernel_traitsILi64ELi64ELi256ELi4ES3_EELb1ELb0ELb0ELb0ELb0ELb0ELb1ELb1ENS_16Flash_fwd_paramsEEEvRKT8_iiiii,($__internal_16_$__cuda_sm70_shflsync_bfly_p - $_ZN5flash24flash_fwd_splitkv_kernelI23Flash_fwd_kernel_traitsILi64ELi64ELi256ELi4ELb0ELb0EN7cutlass10bfloat16_tE19Flash_kernel_traitsILi64ELi64ELi256ELi4ES3_EELb1ELb0ELb0ELb0ELb0ELb0ELb1ELb1EEEvNS_16Flash_fwd_paramsE$_ZN5flash30compute_attn_1rowblock_splitkvI23Flash_fwd_kernel_traitsILi64ELi64ELi256ELi4ELb0ELb0EN7cutlass10bfloat16_tE19Flash_kernel_traitsILi64ELi64ELi256ELi4ES3_EELb1ELb0ELb0ELb0ELb0ELb0ELb1ELb1ENS_16Flash_fwd_paramsEEEvRKT8_iiiii)
$_ZN5flash24flash_fwd_splitkv_kernelI23Flash_fwd_kernel_traitsILi64ELi64ELi256ELi4ELb0ELb0EN7cutlass10bfloat16_tE19Flash_kernel_traitsILi64ELi64ELi256ELi4ES3_EELb1ELb0ELb0ELb0ELb0ELb0ELb1ELb1EEEvNS_16Flash_fwd_paramsE$_ZN5flash30compute_attn_1rowblock_splitkvI23Flash_fwd_kernel_traitsILi64ELi64ELi256ELi4ELb0ELb0EN7cutlass10bfloat16_tE19Flash_kernel_traitsILi64ELi64ELi256ELi4ES3_EELb1ELb0ELb0ELb0ELb0ELb0ELb1ELb1ENS_16Flash_fwd_paramsEEEvRKT8_iiiii:
[----:B------:R-:W-:Y:S01]  /*0210*/  IMAD.U32 R134, RZ, RZ, UR9 ;  /* 0x00000009ff867e24 */ /* 0x000fe2000f8e00ff */
[----:B------:R-:W2:Y:S01]  /*0220*/  LDL R36, [R1+0x144] ;  /* 0x0001440001247983 */ /* 0x000ea20000100800 */
[----:B------:R-:W-:Y:S01]  /*0230*/  IMAD.U32 R135, RZ, RZ, UR8 ;  /* 0x00000008ff877e24 */ /* 0x000fe2000f8e00ff */
[----:B------:R-:W-:-:S04]  /*0240*/  ULDC.64 UR6, c[0x0][0x118] ;  /* 0x0000460000067ab9 */ /* 0x000fc80000000a00 */
[----:B------:R-:W3:Y:S04]  /*0250*/  LD.E.64 R4, [R134.64+0xe0] ;  /* 0x0000e00686047980 */ /* 0x000ee8000c101b00 */
[----:B------:R-:W4:Y:S01]  /*0260*/  LD.E.64 R2, [R134.64+0xe8] ;  /* 0x0000e80686027980 */ /* 0x000f22000c101b00 */
[----:B------:R-:W-:Y:S02]  /*0270*/  MOV R29, 0xffffffff ;  /* 0xffffffff001d7802 */ /* 0x000fe40000000f00 */
[----:B---3--:R-:W-:Y:S01]  /*0280*/  ISETP.NE.U32.AND P1, PT, R4, RZ, PT ;  /* 0x000000ff0400720c */ /* 0x008fe20003f25070 */
[----:B--2---:R-:W-:-:S03]  /*0290*/  IMAD.WIDE R6, R36, 0x4, R4 ;  /* 0x0000000424067825 */ /* 0x004fc600078e0204 */
[----:B------:R-:W-:-:S13]  /*02a0*/  ISETP.NE.AND.EX P1, PT, R5, RZ, PT, P1 ;  /* 0x000000ff0500720c */ /* 0x000fda0003f25310 */
[----:B------:R1:W5:Y:S01]  /*02b0*/  @P1 LD.E R29, [R6.64] ;  /* 0x00000006061d1980 */ /* 0x000362000c101900 */
[----:B----4-:R-:W-:Y:S01]  /*02c0*/  ISETP.NE.U32.AND P0, PT, R2, RZ, PT ;  /* 0x000000ff0200720c */ /* 0x010fe20003f05070 */
[----:B------:R-:W-:Y:S01]  /*02d0*/  BSSY B0, `(.L_x_1647) ;  /* 0x0000009000007945 */ /* 0x000fe20003800000 */
[----:B------:R-:W-:Y:S02]  /*02e0*/  IMAD.MOV.U32 R14, RZ, RZ, -0x1 ;  /* 0xffffffffff0e7424 */ /* 0x000fe400078e00ff */
[----:B------:R-:W-:Y:S01]  /*02f0*/  ISETP.NE.AND.EX P0, PT, R3, RZ, PT, P0 ;  /* 0x000000ff0300720c */ /* 0x000fe20003f05300 */
[----:B------:R-:W-:-:S12]  /*0300*/  IMAD.WIDE R4, R36, 0x4, R2 ;  /* 0x0000000424047825 */ /* 0x000fd800078e0202 */
[----:B------:R-:W-:Y:S05]  /*0310*/  @!P0 BRA `(.L_x_1648) ;  /* 0x0000004000008947 */ /* 0x000fea0003800000 */
[----:B------:R-:W2:Y:S02]  /*0320*/  LD.E.U8 R0, [R134.64+0x1b2] ;  /* 0x0001b20686007980 */ /* 0x000ea4000c101100 */
[----:B--2---:R-:W-:-:S13]  /*0330*/  ISETP.NE.AND P2, PT, R0, RZ, PT ;  /* 0x000000ff0000720c */ /* 0x004fda0003f45270 */
[----:B------:R-:W-:Y:S05]  /*0340*/  @!P2 BRA `(.L_x_1648) ;  /* 0x000000100000a947 */ /* 0x000fea0003800000 */
[----:B------:R2:W5:Y:S02]  /*0350*/  LD.E R14, [R4.64] ;  /* 0x00000006040e7980 */ /* 0x000564000c101900 */
.L_x_1648:
[----:B------:R-:W-:Y:S05]  /*0360*/  BSYNC B0 ;  /* 0x0000000000007941 */ /* 0x000fea0003800000 */
.L_x_1647:
[----:B-1----:R-:W3:Y:S04]  /*0370*/  @P1 LD.E R6, [R6.64+0x4] ;  /* 0x0000040606061980 */ /* 0x002ee8000c101900 */
[----:B------:R-:W4:Y:S01]  /*0380*/  LD.E.64 R2, [R134.64+0xf0] ;  /* 0x0000f00686027980 */ /* 0x000f22000c101b00 */
[----:B------:R-:W-:Y:S01]  /*0390*/  IMAD.MOV.U32 R11, RZ, RZ, RZ ;  /* 0x000000ffff0b7224 */ /* 0x000fe200078e00ff */
[----:B---3-5:R-:W-:-:S06]  /*03a0*/  @P1 IADD3 R13, R6, -R29, RZ ;  /* 0x8000001d060d1210 */ /* 0x028fcc0007ffe0ff */
        /* <DEDUP_REMOVED lines=11> */
[----:B---3--:R-:W-:-:S06]  /*0460*/  @P0 IADD3 R0, R0, -R14, RZ ;  /* 0x8000000e00000210 */ /* 0x008fcc0007ffe0ff */
[----:B------:R3:W5:Y:S01]  /*0470*/  @!P0 LD.E R0, [R4.64] ;  /* 0x0000000604008980 */ /* 0x000762000c101900 */
[----:B------:R-:W-:Y:S05]  /*0480*/  BRA `(.L_x_1651) ;  /* 0x0000001000007947 */ /* 0x000fea0003800000 */
.L_x_1650:
[----:B------:R3:W5:Y:S02]  /*0490*/  LD.E R0, [R134.64+0xb8] ;  /* 0x0000b80686007980 */ /* 0x000764000c101900 */
.L_x_1651:
[----:B------:R-:W-:Y:S05]  /*04a0*/  BSYNC B0 ;  /* 0x0000000000007941 */ /* 0x000fea0003800000 */
.L_x_1649:
[----:B------:R-:W4:Y:S01]  /*04b0*/  LD.E.64 R2, [R134.64+0xf8] ;  /* 0x0000f80686027980 */ /* 0x000f22000c101b00 */
[----:B------:R-:W-:Y:S01]  /*04c0*/  BSSY B1, `(.L_x_1652) ;  /* 0x0000012000017945 */ /* 0x000fe20003800000 */
[----:B-----5:R-:W-:Y:S01]  /*04d0*/  IMAD.IADD R141, R0, 0x1, -R11 ;  /* 0x00000001008d7824 */ /* 0x020fe200078e0a0b */
[----:B----4-:R-:W-:-:S04]  /*04e0*/  ISETP.NE.U32.AND P0, PT, R2, RZ, PT ;  /* 0x000000ff0200720c */ /* 0x010fc80003f05070 */
[----:B------:R-:W-:-:S13]  /*04f0*/  ISETP.NE.AND.EX P0, PT, R3, RZ, PT, P0 ;  /* 0x000000ff0300720c */ /* 0x000fda0003f05300 */
[----:B------:R-:W-:Y:S05]  /*0500*/  @!P0 BRA `(.L_x_1653) ;  /* 0x0000004000008947 */ /* 0x000fea0003800000 */
[----:B------:R-:W-:-:S06]  /*0510*/  IMAD.WIDE R2, R36, 0x4, R2 ;  /* 0x0000000424027825 */ /* 0x000fcc00078e0202 */
[----:B------:R-:W4:Y:S02]  /*0520*/  LD.E R2, [R2.64] ;  /* 0x0000000602027980 */ /* 0x000f24000c101900 */
[----:B----4-:R-:W-:Y:S01]  /*0530*/  IADD3 R248, R2, -R11, RZ ;  /* 0x8000000b02f87210 */ /* 0x010fe20007ffe0ff */
[----:B------:R-:W-:Y:S05]  /*0540*/  BRA `(.L_x_1654) ;  /* 0x0000009000007947 */ /* 0x000fea0003800000 */
.L_x_1653:
[----:B------:R-:W4:Y:S01]  /*0550*/  LD.E.64 R2, [R134.64+0x108] ;  /* 0x0001080686027980 */ /* 0x000f22000c101b00 */
[----:B------:R-:W-:Y:S01]  /*0560*/  BSSY B0, `(.L_x_1655) ;  /* 0x0000006000007945 */ /* 0x000fe20003800000 */
[----:B------:R-:W-:Y:S01]  /*0570*/  IMAD.MOV.U32 R0, RZ, RZ, RZ ;  /* 0x000000ffff007224 */ /* 0x000fe200078e00ff */
[----:B----4-:R-:W-:-:S04]  /*0580*/  ISETP.NE.U32.AND P0, PT, R2, RZ, PT ;  /* 0x000000ff0200720c */ /* 0x010fc80003f05070 */
[----:B------:R-:W-:-:S13]  /*0590*/  ISETP.NE.AND.EX P0, PT, R3, RZ, PT, P0 ;  /* 0x000000ff0300720c */ /* 0x000fda0003f05300 */
[----:B------:R-:W-:Y:S05]  /*05a0*/  @!P0 BRA `(.L_x_1656) ;  /* 0x0000001000008947 */ /* 0x000fea0003800000 */
[----:B------:R4:W5:Y:S02]  /*05b0*/  LD.E R0, [R134.64+0xbc] ;  /* 0x0000bc0686007980 */ /* 0x000964000c101900 */
.L_x_1656:
[----:B------:R-:W-:Y:S05]  /*05c0*/  BSYNC B0 ;  /* 0x0000000000007941 */ /* 0x000fea0003800000 */
.L_x_1655:
[----:B-----5:R-:W-:Y:S02]  /*05d0*/  IADD3 R248, R141, R0, RZ ;  /* 0x000000008df87210 */ /* 0x020fe40007ffe0ff */
.L_x_1654:
[----:B------:R-:W-:Y:S05]  /*05e0*/  BSYNC B1 ;  /* 0x0000000000017941 */ /* 0x000fea0003800000 */
.L_x_1652:
[----:B------:R-:W5:Y:S01]  /*05f0*/  S2R R39, SR_CTAID.X ;  /* 0x0000000000277919 */ /* 0x000f620000002500 */
[----:B------:R-:W-:Y:S01]  /*0600*/  MOV R15, 0x1f0 ;  /* 0x000001f0000f7802 */ /* 0x000fe20000000f00 */
[----:B------:R-:W-:-:S03]  /*0610*/  IMAD.MOV.U32 R3, RZ, RZ, 0x0 ;  /* 0x00000000ff037424 */ /* 0x000fc600078e00ff */
[----:B------:R-:W-:Y:S01]  /*0620*/  MOV R2, R15 ;  /* 0x0000000f00027202 */ /* 0x000fe20000000f00 */
[----:B-----5:R-:W-:-:S05]  /*0630*/  IMAD.SHL.U32 R10, R39, 0x40, RZ ;  /* 0x00000040270a7824 */ /* 0x020fca00078e00ff */
[----:B------:R-:W-:-:S13]  /*0640*/  ISETP.GT.AND P0, PT, R13, R10, PT ;  /* 0x0000000a0d00720c */ /* 0x000fda0003f04270 */
[----:B------:R-:W-:Y:S05]  /*0650*/  @!P0 RET.REL.NODEC R2 `(_ZN5flash24flash_fwd_splitkv_kernelI23Flash_fwd_kernel_traitsILi64ELi64ELi256ELi4ELb0ELb0EN7cutlass10bfloat16_tE19Flash_kernel_traitsILi64ELi64ELi256ELi4ES3_EELb1ELb0ELb0ELb0ELb0ELb0ELb1ELb1EEEvNS_16Flash_fwd_paramsE) ;  /* 0xfffff9a002008950 */ /* 0x000fea0003c3ffff */
[----:B------:R-:W5:Y:S04]  /*0660*/  LD.E R0, [R134.64+0xb8] ;  /* 0x0000b80686007980 */ /* 0x000f68000c101900 */
[----:B--2---:R-:W2:Y:S01]  /*0670*/  LD.E R6, [R134.64+0x188] ;  /* 0x0001880686067980 */ /* 0x004ea2000c101900 */
[----:B------:R-:W-:Y:S02]  /*0680*/  IABS R7, c[0x0][0x10] ;  /* 0x0000040000077a13 */ /* 0x000fe40000000000 */
[----:B------:R-:W-:Y:S01]  /*0690*/  IABS R8, c[0x0][0x10] ;  /* 0x0000040000087a13 */ /* 0x000fe20000000000 */
[----:B------:R-:W1:Y:S01]  /*06a0*/  S2R R37, SR_TID.X ;  /* 0x0000000000257919 */ /* 0x000e620000002100 */
[----:B------:R-:W3:Y:S08]  /*06b0*/  I2F.RP R2, R7 ;  /* 0x0000000700027306 */ /* 0x000ef00000209400 */
[----:B---3--:R-:W3:Y:S02]  /*06c0*/  MUFU.RCP R2, R2 ;  /* 0x0000000200027308 */ /* 0x008ee40000001000 */
[----:B---3--:R-:W-:-:S06]  /*06d0*/  IADD3 R2, R2, 0xffffffe, RZ ;  /* 0x0ffffffe02027810 */ /* 0x008fcc0007ffe0ff */
[----:B------:R3:W4:Y:S01]  /*06e0*/  F2I.FTZ.U32.TRUNC.NTZ R3, R2 ;  /* 0x0000000200037305 */ /* 0x000722000021f000 */
[----:B-----5:R-:W-:-:S04]  /*06f0*/  IADD3 R0, R0, 0xff, RZ ;  /* 0x000000ff00007810 */ /* 0x020fc80007ffe0ff */
[----:B---3--:R-:W-:-:S04]  /*0700*/  SHF.R.S32.HI R2, RZ, 0x1f, R0 ;  /* 0x0000001fff027819 */ /* 0x008fc80000011400 */
[----:B------:R-:W-:Y:S01]  /*0710*/  LEA.HI R2, R2, R0, RZ, 0x8 ;  /* 0x0000000002027211 */ /* 0x000fe200078f40ff */
[----:B----4-:R-:W-:-:S03]  /*0720*/  IMAD.MOV R0, RZ, RZ, -R3 ;  /* 0x000000ffff007224 */ /* 0x010fc600078e0a03 */
[----:B------:R-:W-:Y:S01]  /*0730*/  LEA.HI.SX32 R2, R2, c[0x0][0x10], 0x18 ;  /* 0x0000040002027a11 */ /* 0x000fe200078fc2ff */
[----:B------:R-:W-:-:S03]  /*0740*/  IMAD R0, R0, R7, RZ ;  /* 0x0000000700007224 */ /* 0x000fc600078e02ff */
[----:B------:R-:W-:Y:S01]  /*0750*/  IADD3 R5, R2, -0x1, RZ ;  /* 0xffffffff02057810 */ /* 0x000fe20007ffe0ff */
[----:B------:R-:W-:-:S03]  /*0760*/  IMAD.MOV.U32 R2, RZ, RZ, RZ ;  /* 0x000000ffff027224 */ /* 0x000fc600078e00ff */
[----:B------:R-:W-:Y:S01]  /*0770*/  IABS R4, R5 ;  /* 0x0000000500047213 */ /* 0x000fe20000000000 */
[----:B------:R-:W-:-:S04]  /*0780*/  IMAD.HI.U32 R0, R3, R0, R2 ;  /* 0x0000000003007227 */ /* 0x000fc800078e0002 */
[----:B------:R-:W-:Y:S02]  /*0790*/  IMAD.MOV.U32 R2, RZ, RZ, R4 ;  /* 0x000000ffff027224 */ /* 0x000fe400078e0004 */
[----:B------:R-:W-:Y:S02]  /*07a0*/  IMAD.MOV R3, RZ, RZ, -R8 ;  /* 0x000000ffff037224 */ /* 0x000fe400078e0a08 */
[----:B------:R-:W-:-:S04]  /*07b0*/  IMAD.HI.U32 R0, R0, R2, RZ ;  /* 0x0000000200007227 */ /* 0x000fc800078e00ff */
[----:B------:R-:W-:Y:S01]  /*07c0*/  IMAD R2, R0, R3, R2 ;  /* 0x0000000300027224 */ /* 0x000fe200078e0202 */
[----:B------:R-:W-:-:S04]  /*07d0*/  IADD3 R3, R248, 0xff, RZ ;  /* 0x000000fff8037810 */ /* 0x000fc80007ffe0ff */
[----:B------:R-:W-:Y:S02]  /*07e0*/  ISETP.GT.U32.AND P1, PT, R7, R2, PT ;  /* 0x000000020700720c */ /* 0x000fe40003f24070 */
[----:B------:R-:W-:-:S04]  /*07f0*/  SHF.R.S32.HI R4, RZ, 0x1f, R3 ;  /* 0x0000001fff047819 */ /* 0x000fc80000011403 */
[----:B------:R-:W-:-:S04]  /*0800*/  LEA.HI R4, R4, R3, RZ, 0x8 ;  /* 0x0000000304047211 */ /* 0x000fc800078f40ff */
[----:B------:R-:W-:-:S03]  /*0810*/  SHF.R.S32.HI R4, RZ, 0x8, R4 ;  /* 0x00000008ff047819 */ /* 0x000fc60000011404 */
[----:B------:R-:W-:Y:S01]  /*0820*/  @!P1 IMAD.IADD R2, R2, 0x1, -R7 ;  /* 0x0000000102029824 */ /* 0x000fe200078e0a07 */
[----:B------:R-:W-:Y:S02]  /*0830*/  @!P1 IADD3 R0, R0, 0x1, RZ ;  /* 0x0000000100009810 */ /* 0x000fe40007ffe0ff */
[----:B------:R-:W-:Y:S02]  /*0840*/  ISETP.NE.AND P1, PT, RZ, c[0x0][0x10], PT ;  /* 0x00000400ff007a0c */ /* 0x000fe40003f25270 */
[----:B------:R-:W-:Y:S02]  /*0850*/  ISETP.GE.U32.AND P2, PT, R2, R7, PT ;  /* 0x000000070200720c */ /* 0x000fe40003f46070 */
[----:B------:R-:W-:-:S04]  /*0860*/  LOP3.LUT R2, R5, c[0x0][0x10], RZ, 0x3c, !PT ;  /* 0x0000040005027a12 */ /* 0x000fc800078e3cff */
[----:B------:R-:W-:Y:S02]  /*0870*/  ISETP.GE.AND P0, PT, R2, RZ, PT ;  /* 0x000000ff0200720c */ /* 0x000fe40003f06270 */
[----:B------:R-:W-:-:S04]  /*0880*/  IADD3 R2, -R13, 0x13f, R10 ;  /* 0x0000013f0d027810 */ /* 0x000fc80007ffe10a */
[----:B--2---:R-:W-:Y:S02]  /*0890*/  IADD3 R2, R6, R2, R248 ;  /* 0x0000000206027210 */ /* 0x004fe40007ffe0f8 */
[----:B------:R-:W-:Y:S02]  /*08a0*/  @P2 IADD3 R0, R0, 0x1, RZ ;  /* 0x0000000100002810 */ /* 0x000fe40007ffe0ff */
[----:B------:R-:W-:-:S03]  /*08b0*/  SHF.R.S32.HI R3, RZ, 0x1f, R2 ;  /* 0x0000001fff037819 */ /* 0x000fc60000011402 */
[----:B------:R-:W-:Y:S01]  /*08c0*/  @!P0 IMAD.MOV R0, RZ, RZ, -R0 ;  /* 0x000000ffff008224 */ /* 0x000fe200078e0a00 */
[----:B------:R-:W-:Y:S02]  /*08d0*/  @!P1 LOP3.LUT R0, RZ, c[0x0][0x10], RZ, 0x33, !PT ;  /* 0x00000400ff009a12 */ /* 0x000fe400078e33ff */
[----:B------:R-:W-:-:S03]  /*08e0*/  LEA.HI R2, R3, R2, RZ, 0x8 ;  /* 0x0000000203027211 */ /* 0x000fc600078f40ff */
[----:B------:R-:W-:-:S04]  /*08f0*/  IMAD R38, R0, UR10, RZ ;  /* 0x0000000a00267c24 */ /* 0x000fc8000f8e02ff */
[----:B------:R-:W-:Y:S01]  /*0900*/  IMAD.IADD R3, R0, 0x1, R38 ;  /* 0x0000000100037824 */ /* 0x000fe200078e0226 */
[----:B------:R-:W-:Y:S01]  /*0910*/  SHF.R.S32.HI R0, RZ, 0x8, R2 ;  /* 0x00000008ff007819 */ /* 0x000fe20000011402 */
[----:B------:R2:W-:Y:S03]  /*0920*/  STL [R1+0x140], R38 ;  /* 0x0001402601007387 */ /* 0x0005e60000100800 */
[----:B------:R-:W-:-:S04]  /*0930*/  IMNMX R2, R4, R3, PT ;  /* 0x0000000304027217 */ /* 0x000fc80003800200 */
[----:B------:R-:W-:-:S04]  /*0940*/  IMNMX R34, R2, R0, PT ;  /* 0x0000000002227217 */ /* 0x000fc80003800200 */
[----:B------:R-:W-:Y:S01]  /*0950*/  ISETP.GE.AND P0, PT, R38, R34, PT ;  /* 0x000000222600720c */ /* 0x000fe20003f06270 */
[----:B------:R2:W-:-:S12]  /*0960*/  STL [R1+0xa0], R34 ;  /* 0x0000a02201007387 */ /* 0x0005d80000100800 */
[----:B------:R-:W-:Y:S05]  /*0970*/  @!P0 BRA `(.L_x_1657) ;  /* 0x000005d000008947 */ /* 0x000fea0003800000 */
[----:B-1----:R1:W3:Y:S04]  /*0980*/  LD.E.64 R4, [R134.64+0xb0] ;  /* 0x0000b00686047980 */ /* 0x0022e8000c101b00 */
[----:B------:R-:W4:Y:S04]  /*0990*/  LDL.LU R12, [R1+0x148] ;  /* 0x00014800010c7983 */ /* 0x000f280000300800 */
[----:B------:R1:W4:Y:S04]  /*09a0*/  LD.E R2, [R134.64+0x60] ;  /* 0x0000600686027980 */ /* 0x000328000c101900 */
[----:B------:R1:W5:Y:S04]  /*09b0*/  LD.E R11, [R134.64+0xcc] ;  /* 0x0000cc06860b7980 */ /* 0x000368000c101900 */
[----:B--2---:R1:W2:Y:S04]  /*09c0*/  LD.E R9, [R134.64+0xc0] ;  /* 0x0000c00686097980 */ /* 0x0042a8000c101900 */
[----:B------:R1:W2:Y:S04]  /*09d0*/  LD.E.64 R6, [R134.64+0x78] ;  /* 0x0000780686067980 */ /* 0x0002a8000c101b00 */
[----:B-1----:R-:W2:Y:S01]  /*09e0*/  LD.E.64 R134, [R134.64+0xa8] ;  /* 0x0000a80686867980 */ /* 0x002ea2000c101b00 */
[----:B------:R-:W-:-:S04]  /*09f0*/  SHF.R.S32.HI R3, RZ, 0x1f, R37 ;  /* 0x0000001fff037819 */ /* 0x000fc80000011425 */
[----:B------:R-:W-:-:S04]  /*0a00*/  LEA.HI R3, R3, R37, RZ, 0x4 ;  /* 0x0000002503037211 */ /* 0x000fc800078f20ff */
[----:B------:R-:W-:-:S05]  /*0a10*/  LOP3.LUT R8, R3, 0xfffffff0, RZ, 0xc0, !PT ;  /* 0xfffffff003087812 */ /* 0x000fca00078ec0ff */
[----:B------:R-:W-:Y:S02]  /*0a20*/  IMAD.IADD R8, R37, 0x1, -R8 ;  /* 0x0000000125087824 */ /* 0x000fe400078e0a08 */
[----:B---3--:R-:W-:-:S04]  /*0a30*/  IMAD R0, R4, UR10, R36 ;  /* 0x0000000a04007c24 */ /* 0x008fc8000f8e0224 */
[----:B----4-:R-:W-:Y:S02]  /*0a40*/  IMAD R0, R0, R2, R12 ;  /* 0x0000000200007224 */ /* 0x010fe400078e020c */
[----:B------:R-:W-:Y:S02]  /*0a50*/  IMAD.SHL.U32 R2, R8, 0x4, RZ ;  /* 0x0000000408027824 */ /* 0x000fe400078e00ff */
[----:B------:R-:W-:Y:S01]  /*0a60*/  IMAD R12, R5, R0, R10 ;  /* 0x00000000050c7224 */ /* 0x000fe200078e020a */
[----:B------:R-:W-:Y:S02]  /*0a70*/  SHF.R.S32.HI R0, RZ, 0x4, R3 ;  /* 0x00000004ff007819 */ /* 0x000fe40000011403 */
[----:B------:R-:W-:Y:S01]  /*0a80*/  SHF.R.S32.HI R3, RZ, 0x1f, R2 ;  /* 0x0000001fff037819 */ /* 0x000fe20000011402 */
[----:B-----5:R-:W-:Y:S02]  /*0a90*/  IMAD R11, R12, R11, RZ ;  /* 0x0000000b0c0b7224 */ /* 0x020fe400078e02ff */
[----:B------:R-:W-:-:S02]  /*0aa0*/  IMAD.IADD R10, R13, 0x1, -R10 ;  /* 0x000000010d0a7824 */ /* 0x000fc400078e0a0a */
[C---:B------:R-:W-:Y:S01]  /*0ab0*/  IMAD.WIDE R4, R0.reuse, 0x40, R2 ;  /* 0x0000004000047825 */ /* 0x040fe200078e0202 */
[C---:B------:R-:W-:Y:S02]  /*0ac0*/  IADD3 R13, R0.reuse, 0x8, RZ ;  /* 0x00000008000d7810 */ /* 0x040fe40007ffe0ff */
[----:B------:R-:W-:Y:S02]  /*0ad0*/  IADD3 R14, R0, 0x10, RZ ;  /* 0x00000010000e7810 */ /* 0x000fe40007ffe0ff */
[----:B--2---:R-:W-:Y:S02]  /*0ae0*/  ISETP.GE.AND P3, PT, R2, R9, PT ;  /* 0x000000090200720c */ /* 0x004fe40003f66270 */
[----:B------:R-:W-:Y:S02]  /*0af0*/  IADD3 R3, P0, R11, R4, RZ ;  /* 0x000000040b037210 */ /* 0x000fe40007f1e0ff */
[----:B------:R-:W-:Y:S02]  /*0b00*/  ISETP.GE.AND P6, PT, R13, R10, PT ;  /* 0x0000000a0d00720c */ /* 0x000fe40003fc6270 */
[----:B------:R-:W-:-:S02]  /*0b10*/  IADD3 R13, R0, 0x18, RZ ;  /* 0x00000018000d7810 */ /* 0x000fc40007ffe0ff */
[-C--:B------:R-:W-:Y:S02]  /*0b20*/  ISETP.GE.AND P5, PT, R14, R10.reuse, PT ;  /* 0x0000000a0e00720c */ /* 0x080fe40003fa6270 */
[----:B------:R-:W-:Y:S02]  /*0b30*/  ISETP.GE.OR P3, PT, R0, R10, P3 ;  /* 0x0000000a0000720c */ /* 0x000fe40001f66670 */
[----:B------:R-:W-:Y:S02]  /*0b40*/  LEA.HI.X.SX32 R4, R11, R5, 0x1, P0 ;  /* 0x000000050b047211 */ /* 0x000fe400000f0eff */
[----:B------:R-:W-:Y:S02]  /*0b50*/  LEA R6, P0, R3, R6, 0x2 ;  /* 0x0000000603067211 */ /* 0x000fe400078010ff */
[----:B------:R-:W-:Y:S02]  /*0b60*/  ISETP.GE.AND P4, PT, R13, R10, PT ;  /* 0x0000000a0d00720c */ /* 0x000fe40003f86270 */
[----:B------:R-:W-:-:S02]  /*0b70*/  ISETP.GE.OR P2, PT, R2, R9, P6 ;  /* 0x000000090200720c */ /* 0x000fc40003746670 */
[C---:B------:R-:W-:Y:S02]  /*0b80*/  ISETP.GE.OR P1, PT, R2.reuse, R9, P5 ;  /* 0x000000090200720c */ /* 0x040fe40002f26670 */
[----:B------:R-:W-:Y:S02]  /*0b90*/  LEA.HI.X R7, R3, R7, R4, 0x2, P0 ;  /* 0x0000000703077211 */ /* 0x000fe400000f1404 */
[----:B------:R-:W-:Y:S02]  /*0ba0*/  ISETP.GE.OR P0, PT, R2, R9, P4 ;  /* 0x000000090200720c */ /* 0x000fe40002706670 */
[C---:B------:R-:W-:Y:S01]  /*0bb0*/  IADD3 R4, R0.reuse, 0x20, RZ ;  /* 0x0000002000047810 */ /* 0x040fe20007ffe0ff */
[----:B------:R-:W-:Y:S01]  /*0bc0*/  @!P3 ST.E.128 [R6.64], RZ ;  /* 0x000000ff0600b985 */ /* 0x000fe2000c101d06 */
[----:B------:R-:W-:Y:S02]  /*0bd0*/  IADD3 R3, R0, 0x28, RZ ;  /* 0x0000002800037810 */ /* 0x000fe40007ffe0ff */
[-C--:B------:R-:W-:Y:S01]  /*0be0*/  ISETP.GE.AND P3, PT, R4, R10.reuse, PT ;  /* 0x0000000a0400720c */ /* 0x080fe20003f66270 */
[----:B------:R-:W-:Y:S01]  /*0bf0*/  @!P2 ST.E.128 [R6.64+0x800], RZ ;  /* 0x000800ff0600a985 */ /* 0x000fe2000c101d06 */
[----:B------:R-:W-:-:S03]  /*0c00*/  ISETP.GE.AND P2, PT, R3, R10, PT ;  /* 0x0000000a0300720c */ /* 0x000fc60003f46270 */
[----:B------:R-:W-:Y:S01]  /*0c10*/  @!P1 ST.E.128 [R6.64+0x1000], RZ ;  /* 0x001000ff06009985 */ /* 0x000fe2000c101d06 */
[----:B------:R-:W-:-:S03]  /*0c20*/  ISETP.GE.OR P1, PT, R2, R9, P3 ;  /* 0x000000090200720c */ /* 0x000fc60001f26670 */
[----:B------:R-:W-:Y:S01]  /*0c30*/  @!P0 ST.E.128 [R6.64+0x1800], RZ ;  /* 0x001800ff06008985 */ /* 0x000fe2000c101d06 */
[----:B------:R-:W-:Y:S02]  /*0c40*/  ISETP.GE.OR P0, PT, R2, R9, P2 ;  /* 0x000000090200720c */ /* 0x000fe40001706670 */
[----:B------:R-:W-:-:S07]  /*0c50*/  IADD3 R3, R0, 0x30, RZ ;  /* 0x0000003000037810 */ /* 0x000fce0007ffe0ff */
[----:B------:R-:W-:Y:S01]  /*0c60*/  @!P1 ST.E.128 [R6.64+0x2000], RZ ;  /* 0x002000ff06009985 */ /* 0x000fe2000c101d06 */
[----:B------:R-:W-:-:S03]  /*0c70*/  ISETP.GE.AND P1, PT, R3, R10, PT ;  /* 0x0000000a0300720c */ /* 0x000fc60003f26270 */
[----:B------:R-:W-:Y:S01]  /*0c80*/  @!P0 ST.E.128 [R6.64+0x2800], RZ ;  /* 0x002800ff06008985 */ /* 0x000fe2000c101d06 */
[----:B------:R-:W-:Y:S02]  /*0c90*/  ISETP.GE.OR P0, PT, R2, R9, P1 ;  /* 0x000000090200720c */ /* 0x000fe40000f06670 */
[----:B------:R-:W-:-:S11]  /*0ca0*/  SHF.R.S32.HI R5, RZ, 0x1f, R12 ;  /* 0x0000001fff057819 */ /* 0x000fd6000001140c */
[----:B------:R-:W-:Y:S01]  /*0cb0*/  @!P0 ST.E.128 [R6.64+0x3000], RZ ;  /* 0x003000ff06008985 */ /* 0x000fe2000c101d06 */
[----:B------:R-:W-:Y:S02]  /*0cc0*/  IADD3 R3, P0, R12, R0, RZ ;  /* 0x000000000c037210 */ /* 0x000fe40007f1e0ff */
[C---:B------:R-:W-:Y:S02]  /*0cd0*/  IADD3 R12, R0.reuse, 0x38, RZ ;  /* 0x00000038000c7810 */ /* 0x040fe40007ffe0ff */
[----:B------:R-:W-:Y:S02]  /*0ce0*/  LEA.HI.X.SX32 R5, R0, R5, 0x1, P0 ;  /* 0x0000000500057211 */ /* 0x000fe400000f0eff */
[----:B------:R-:W-:-:S04]  /*0cf0*/  LEA R4, P0, R3, R134, 0x2 ;  /* 0x0000008603047211 */ /* 0x000fc800078010ff */
[----:B------:R-:W-:Y:S02]  /*0d00*/  LEA.HI.X R5, R3, R135, R5, 0x2, P0 ;  /* 0x0000008703057211 */ /* 0x000fe400000f1405 */
[----:B------:R-:W-:Y:S02]  /*0d10*/  ISETP.GE.AND P0, PT, R12, R10, PT ;  /* 0x0000000a0c00720c */ /* 0x000fe40003f06270 */
[----:B------:R-:W-:Y:S02]  /*0d20*/  P2R R11, PR, RZ, 0x40 ;  /* 0x00000040ff0b7803 */ /* 0x000fe40000000000 */
[----:B------:R-:W-:-:S13]  /*0d30*/  ISETP.GE.OR P6, PT, R2, R9, P0 ;  /* 0x000000090200720c */ /* 0x000fda00007c6670 */
[----:B------:R1:W-:Y:S01]  /*0d40*/  @!P6 ST.E.128 [R6.64+0x3800], RZ ;  /* 0x003800ff0600e985 */ /* 0x0003e2000c101d06 */
[----:B------:R-:W-:-:S04]  /*0d50*/  ISETP.NE.AND P6, PT, R11, RZ, PT ;  /* 0x000000ff0b00720c */ /* 0x000fc80003fc5270 */
[C---:B------:R-:W-:Y:S02]  /*0d60*/  ISETP.NE.OR P6, PT, R8.reuse, RZ, P6 ;  /* 0x000000ff0800720c */ /* 0x040fe400037c5670 */
[C---:B------:R-:W-:Y:S02]  /*0d70*/  ISETP.NE.OR P5, PT, R8.reuse, RZ, P5 ;  /* 0x000000ff0800720c */ /* 0x040fe40002fa5670 */
[C---:B------:R-:W-:Y:S02]  /*0d80*/  ISETP.NE.OR P3, PT, R8.reuse, RZ, P3 ;  /* 0x000000ff0800720c */ /* 0x040fe40001f65670 */
[----:B------:R-:W-:-:S07]  /*0d90*/  ISETP.NE.OR P2, PT, R8, RZ, P2 ;  /* 0x000000ff0800720c */ /* 0x000fce0001745670 */
[----:B------:R-:W-:-:S05]  /*0da0*/  @!P6 IMAD.MOV.U32 R2, RZ, RZ, -0x800000 ;  /* 0xff800000ff02e424 */ /* 0x000fca00078e00ff */
[----:B------:R2:W-:Y:S01]  /*0db0*/  @!P6 ST.E [R4.64+0x20], R2 ;  /* 0x000020020400e985 */ /* 0x0005e2000c101906 */
[C---:B------:R-:W-:Y:S02]  /*0dc0*/  ISETP.NE.AND P6, PT, R8.reuse, RZ, PT ;  /* 0x000000ff0800720c */ /* 0x040fe40003fc5270 */
[C---:B------:R-:W-:Y:S02]  /*0dd0*/  ISETP.NE.OR P4, PT, R8.reuse, RZ, P4 ;  /* 0x000000ff0800720c */ /* 0x040fe40002785670 */
[----:B------:R-:W-:Y:S02]  /*0de0*/  ISETP.NE.OR P1, PT, R8, RZ, P1 ;  /* 0x000000ff0800720c */ /* 0x000fe40000f25670 */
[----:B------:R-:W-:Y:S01]  /*0df0*/  ISETP.GE.OR P6, PT, R0, R10, P6 ;  /* 0x0000000a0000720c */ /* 0x000fe200037c6670 */
[----:B------:R-:W-:Y:S01]  /*0e00*/  @!P5 IMAD.MOV.U32 R0, RZ, RZ, -0x800000 ;  /* 0xff800000ff00d424 */ /* 0x000fe200078e00ff */
[----:B------:R-:W-:Y:S01]  /*0e10*/  ISETP.NE.OR P0, PT, R8, RZ, P0 ;  /* 0x000000ff0800720c */ /* 0x000fe20000705670 */
[----:B------:R-:W-:-:S03]  /*0e20*/  @!P3 IMAD.MOV.U32 R3, RZ, RZ, -0x800000 ;  /* 0xff800000ff03b424 */ /* 0x000fc600078e00ff */
[----:B------:R3:W-:Y:S03]  /*0e30*/  @!P5 ST.E [R4.64+0x40], R0 ;  /* 0x000040000400d985 */ /* 0x0007e6000c101906 */
[----:B-1----:R-:W-:Y:S01]  /*0e40*/  @!P4 IMAD.MOV.U32 R6, RZ, RZ, -0x800000 ;  /* 0xff800000ff06c424 */ /* 0x002fe200078e00ff */
[----:B------:R1:W-:Y:S03]  /*0e50*/  @!P3 ST.E [R4.64+0x80], R3 ;  /* 0x000080030400b985 */ /* 0x0003e6000c101906 */
[----:B------:R-:W-:Y:S02]  /*0e60*/  @!P6 IMAD.MOV.U32 R7, RZ, RZ, -0x800000 ;  /* 0xff800000ff07e424 */ /* 0x000fe400078e00ff */
[----:B--2---:R-:W-:Y:S01]  /*0e70*/  @!P2 IMAD.MOV.U32 R2, RZ, RZ, -0x800000 ;  /* 0xff800000ff02a424 */ /* 0x004fe200078e00ff */
[----:B------:R-:W-:Y:S04]  /*0e80*/  @!P4 ST.E [R4.64+0x60], R6 ;  /* 0x000060060400c985 */ /* 0x000fe8000c101906 */
[----:B------:R2:W-:Y:S01]  /*0e90*/  @!P2 ST.E [R4.64+0xa0], R2 ;  /* 0x0000a0020400a985 */ /* 0x0005e2000c101906 */
[----:B---3--:R-:W-:-:S03]  /*0ea0*/  @!P1 IMAD.MOV.U32 R0, RZ, RZ, -0x800000 ;  /* 0xff800000ff009424 */ /* 0x008fc600078e00ff */
[----:B------:R3:W-:Y:S01]  /*0eb0*/  @!P6 ST.E [R4.64], R7 ;  /* 0x000000070400e985 */ /* 0x0007e2000c101906 */
[----:B-1----:R-:W-:-:S03]  /*0ec0*/  IMAD.MOV.U32 R3, RZ, RZ, 0x0 ;  /* 0x00000000ff037424 */ /* 0x002fc600078e00ff */
[----:B------:R3:W-:Y:S01]  /*0ed0*/  @!P1 ST.E [R4.64+0xc0], R0 ;  /* 0x0000c00004009985 */ /* 0x0007e2000c101906 */
[----:B--2---:R-:W-:-:S04]  /*0ee0*/  IMAD.MOV.U32 R2, RZ, RZ, R15 ;  /* 0x000000ffff027224 */ /* 0x004fc800078e000f */
[----:B------:R-:W-:Y:S05]  /*0ef0*/  @P0 RET.REL.NODEC R2 `(_ZN5flash24flash_fwd_splitkv_kernelI23Flash_fwd_kernel_traitsILi64ELi64ELi256ELi4ELb0ELb0EN7cutlass10bfloat16_tE19Flash_kernel_traitsILi64ELi64ELi256ELi4ES3_EELb1ELb0ELb0ELb0ELb0ELb0ELb1ELb1EEEvNS_16Flash_fwd_paramsE) ;  /* 0xfffff10002000950 */ /* 0x000fea0003c3ffff */
[----:B---3--:R-:W-:Y:S02]  /*0f00*/  MOV R0, 0xff800000 ;  /* 0xff80000000007802 */ /* 0x008fe40000000f00 */
[----:B------:R-:W-:Y:S02]  /*0f10*/  MOV R2, R15 ;  /* 0x0000000f00027202 */ /* 0x000fe40000000f00 */
[----:B------:R-:W-:Y:S01]  /*0f20*/  MOV R3, 0x0 ;  /* 0x0000000000037802 */ /* 0x000fe20000000f00 */
[----:B------:R1:W-:Y:S03]  /*0f30*/  ST.E [R4.64+0xe0], R0 ;  /* 0x0000e00004007985 */ /* 0x0003e6000c101906 */
[----:B------:R-:W-:Y:S05]  /*0f40*/  RET.REL.NODEC R2 `(_ZN5flash24flash_fwd_splitkv_kernelI23Flash_fwd_kernel_traitsILi64ELi64ELi256ELi4ELb0ELb0EN7cutlass10bfloat16_tE19Flash_kernel_traitsILi64ELi64ELi256ELi4ES3_EELb1ELb0ELb0ELb0ELb0ELb0ELb1ELb1EEEvNS_16Flash_fwd_paramsE) ;  /* 0xfffff0b002007950 */ /* 0x000fea0003c3ffff */
.L_x_1657:
[----:B-1----:R-:W3:Y:S04]  /*0f50*/  LD.E.64 R2, [R134.64+0x160] ;  /* 0x0001600686027980 */ /* 0x002ee8000c101b00 */
[----:B------:R-:W4:Y:S04]  /*0f60*/  LD.E.64 R4, [R134.64+0x158] ;  /* 0x0001580686047980 */ /* 0x000f28000c101b00 */
[----:B------:R1:W5:Y:S01]  /*0f70*/  LDL R40, [R1+0x148] ;  /* 0x0001480001287983 */ /* 0x0003620000100800 */
[----:B---3--:R-:W-:-:S04]  /*0f80*/  ISETP.NE.U32.AND P1, PT, R2, RZ, PT ;  /* 0x000000ff0200720c */ /* 0x008fc80003f25070 */
[----:B------:R-:W-:-:S13]  /*0f90*/  ISETP.NE.AND.EX P1, PT, R3, RZ, PT, P1 ;  /* 0x000000ff0300720c */ /* 0x000fda0003f25310 */
[----:B------:R-:W3:Y:S01]  /*0fa0*/  @P1 LD.E.64 R6, [R134.64+0x168] ;  /* 0x0001680686061980 */ /* 0x000ee2000c101b00 */
[----:B----4-:R-:W-:-:S04]  /*0fb0*/  ISETP.NE.U32.AND P0, PT, R4, RZ, PT ;  /* 0x000000ff0400720c */ /* 0x010fc80003f05070 */
[----:B------:R-:W-:Y:S01]  /*0fc0*/  ISETP.NE.AND.EX P0, PT, R5, RZ, PT, P0 ;  /* 0x000000ff0500720c */ /* 0x000fe20003f05300 */
[--C-:B------:R-:W-:Y:S01]  /*0fd0*/  IMAD.MOV.U32 R10, RZ, RZ, R36.reuse ;  /* 0x000000ffff0a7224 */ /* 0x100fe200078e0024 */
[----:B------:R-:W-:-:S11]  /*0fe0*/  @P1 SHF.R.S32.HI R0, RZ, 0x1f, R36 ;  /* 0x0000001fff001819 */ /* 0x000fd60000011424 */
[----:B------:R-:W-:-:S05]  /*0ff0*/  @P0 IMAD.WIDE R4, R36, 0x4, R4 ;  /* 0x0000000424040825 */ /* 0x000fca00078e0204 */
[----:B------:R4:W5:Y:S01]  /*1000*/  @P0 LD.E R10, [R4.64] ;  /* 0x00000006040a0980 */ /* 0x000962000c101900 */
[----:B------:R-:W-:Y:S01]  /*1010*/  BSSY B0, `(.L_x_1658) ;  /* 0x00000c1000007945 */ /* 0x000fe20003800000 */
[-C--:B---3--:R-:W-:Y:S02]  /*1020*/  @P1 IMAD R7, R7, R36.reuse, RZ ;  /* 0x0000002407071224 */ /* 0x088fe400078e02ff */
[----:B----4-:R-:W-:-:S04]  /*1030*/  @P1 IMAD.WIDE.U32 R4, R6, R36, RZ ;  /* 0x0000002406041225 */ /* 0x010fc800078e00ff */
[----:B------:R-:W-:Y:S02]  /*1040*/  @P1 IMAD R7, R6, R0, R7 ;  /* 0x0000000006071224 */ /* 0x000fe400078e0207 */
[----:B------:R-:W-:Y:S01]  /*1050*/  IMAD.MOV.U32 R6, RZ, RZ, RZ ;  /* 0x000000ffff067224 */ /* 0x000fe200078e00ff */
[C---:B------:R-:W-:Y:S02]  /*1060*/  @P1 LEA R6, P0, R4.reuse, R2, 0x2 ;  /* 0x0000000204061211 */ /* 0x040fe400078010ff */
[----:B------:R-:W-:Y:S01]  /*1070*/  @P1 IADD3 R7, R5, R7, RZ ;  /* 0x0000000705071210 */ /* 0x000fe20007ffe0ff */
[----:B------:R-:W-:Y:S02]  /*1080*/  IMAD.MOV.U32 R0, RZ, RZ, RZ ;  /* 0x000000ffff007224 */ /* 0x000fe400078e00ff */
[----:B------:R-:W-:Y:S01]  /*1090*/  IMAD.MOV.U32 R222, RZ, RZ, R6 ;  /* 0x000000ffffde7224 */ /* 0x000fe200078e0006 */
[----:B------:R-:W-:-:S04]  /*10a0*/  @P1 LEA.HI.X R0, R4, R3, R7, 0x2, P0 ;  /* 0x0000000304001211 */ /* 0x000fc800000f1407 */
[----:B------:R-:W-:Y:S02]  /*10b0*/  MOV R223, R0 ;  /* 0x0000000000df7202 */ /* 0x000fe40000000f00 */
[----:B------:R-:W-:-:S04]  /*10c0*/  ISETP.NE.U32.AND P0, PT, R222, RZ, PT ;  /* 0x000000ffde00720c */ /* 0x000fc80003f05070 */
[----:B------:R-:W-:-:S13]  /*10d0*/  ISETP.NE.AND.EX P0, PT, R223, RZ, PT, P0 ;  /* 0x000000ffdf00720c */ /* 0x000fda0003f05300 */
[----:B------:R-:W-:Y:S05]  /*10e0*/  @!P0 BRA `(.L_x_1659) ;  /* 0x000005c000008947 */ /* 0x000fea0003800000 */
[----:B-1----:R-:W3:Y:S04]  /*10f0*/  LD.E R12, [R134.64+0x170] ;  /* 0x00017006860c7980 */ /* 0x002ee8000c101900 */
[----:B------:R-:W4:Y:S01]  /*1100*/  LD.E R14, [R134.64+0x68] ;  /* 0x00006806860e7980 */ /* 0x000f22000c101900 */
[----:B------:R-:W-:-:S03]  /*1110*/  LEA R19, R34, 0xffffff00, 0x8 ;  /* 0xffffff0022137811 */ /* 0x000fc600078e40ff */
[----:B--2---:R-:W2:Y:S01]  /*1120*/  LD.E.64 R16, [R134.64+0x40] ;  /* 0x0000400686107980 */ /* 0x004ea2000c101b00 */
[----:B------:R-:W-:-:S03]  /*1130*/  IABS R4, R19 ;  /* 0x0000001300047213 */ /* 0x000fc60000000000 */
[----:B------:R-:W2:Y:S04]  /*1140*/  LD.E.64 R192, [R134.64+0x38] ;  /* 0x0000380686c07980 */ /* 0x000ea8000c101b00 */
[----:B-----5:R-:W2:Y:S04]  /*1150*/  LD.E.64 R10, [R134.64+0x50] ;  /* 0x00005006860a7980 */ /* 0x020ea8000c101b00 */
[----:B------:R-:W2:Y:S04]  /*1160*/  LD.E.64 R8, [R134.64+0x28] ;  /* 0x0000280686087980 */ /* 0x000ea8000c101b00 */
[----:B------:R1:W5:Y:S01]  /*1170*/  LD.E.64 R26, [R134.64+0x58] ;  /* 0x00005806861a7980 */ /* 0x000362000c101b00 */
[----:B---3--:R-:W-:-:S05]  /*1180*/  IABS R0, R12 ;  /* 0x0000000c00007213 */ /* 0x008fca0000000000 */
[----:B------:R-:W-:-:S04]  /*1190*/  IMAD.MOV.U32 R5, RZ, RZ, R0 ;  /* 0x000000ffff057224 */ /* 0x000fc800078e0000 */
[----:B------:R-:W3:Y:S08]  /*11a0*/  I2F.RP R2, R5 ;  /* 0x0000000500027306 */ /* 0x000ef00000209400 */
[----:B---3--:R-:W3:Y:S02]  /*11b0*/  MUFU.RCP R2, R2 ;  /* 0x0000000200027308 */ /* 0x008ee40000001000 */
[----:B---3--:R-:W-:-:S06]  /*11c0*/  IADD3 R2, R2, 0xffffffe, RZ ;  /* 0x0ffffffe02027810 */ /* 0x008fcc0007ffe0ff */
[----:B------:R-:W3:Y:S01]  /*11d0*/  F2I.FTZ.U32.TRUNC.NTZ R3, R2 ;  /* 0x0000000200037305 */ /* 0x000ee2000021f000 */
[----:B------:R-:W-:Y:S01]  /*11e0*/  IABS R6, R12 ;  /* 0x0000000c00067213 */ /* 0x000fe20000000000 */
[----:B---3--:R-:W-:Y:S01]  /*11f0*/  IMAD.MOV R0, RZ, RZ, -R3 ;  /* 0x000000ffff007224 */ /* 0x008fe200078e0a03 */
[----:B------:R-:W-:-:S03]  /*1200*/  MOV R2, RZ ;  /* 0x000000ff00027202 */ /* 0x000fc60000000f00 */
[----:B------:R-:W-:-:S04]  /*1210*/  IMAD R0, R0, R5, RZ ;  /* 0x0000000500007224 */ /* 0x000fc800078e02ff */
[----:B------:R-:W-:-:S04]  /*1220*/  IMAD.HI.U32 R0, R3, R0, R2 ;  /* 0x0000000003007227 */ /* 0x000fc800078e0002 */
[----:B------:R-:W-:Y:S02]  /*1230*/  IMAD.MOV.U32 R2, RZ, RZ, R4 ;  /* 0x000000ffff027224 */ /* 0x000fe400078e0004 */
[----:B------:R-:W-:Y:S02]  /*1240*/  IMAD.MOV R3, RZ, RZ, -R6 ;  /* 0x000000ffff037224 */ /* 0x000fe400078e0a06 */
[----:B------:R-:W-:-:S04]  /*1250*/  IMAD.HI.U32 R0, R0, R2, RZ ;  /* 0x0000000200007227 */ /* 0x000fc800078e00ff */
[----:B------:R-:W-:-:S05]  /*1260*/  IMAD R2, R0, R3, R2 ;  /* 0x0000000300027224 */ /* 0x000fca00078e0202 */
[----:B------:R-:W-:-:S13]  /*1270*/  ISETP.GT.U32.AND P1, PT, R5, R2, PT ;  /* 0x000000020500720c */ /* 0x000fda0003f24070 */
[----:B------:R-:W-:-:S04]  /*1280*/  @!P1 IADD3 R2, R2, -R5, RZ ;  /* 0x8000000502029210 */ /* 0x000fc80007ffe0ff */
[----:B------:R-:W-:Y:S02]  /*1290*/  ISETP.GE.U32.AND P2, PT, R2, R5, PT ;  /* 0x000000050200720c */ /* 0x000fe40003f46070 */
[----:B------:R-:W-:Y:S01]  /*12a0*/  LOP3.LUT R2, R19, R12, RZ, 0x3c, !PT ;  /* 0x0000000c13027212 */ /* 0x000fe200078e3cff */
[----:B------:R-:W3:Y:S01]  /*12b0*/  LD.E.64 R4, [R134.64+0x20] ;  /* 0x0000200686047980 */ /* 0x000ee2000c101b00 */
        /* <DEDUP_REMOVED lines=8> */
[----:B------:R1:W3:Y:S01]  /*1340*/  LD.E R7, [R2.64] ;  /* 0x0000000602077980 */ /* 0x0002e2000c101900 */
[----:B----4-:R-:W-:-:S04]  /*1350*/  IABS R0, R14 ;  /* 0x0000000e00007213 */ /* 0x010fc80000000000 */
[----:B------:R-:W-:-:S04]  /*1360*/  MOV R15, R0 ;  /* 0x00000000000f7202 */ /* 0x000fc80000000f00 */
[----:B-1----:R-:W1:Y:S08]  /*1370*/  I2F.RP R2, R15 ;  /* 0x0000000f00027306 */ /* 0x002e700000209400 */
[----:B-1----:R-:W1:Y:S02]  /*1380*/  MUFU.RCP R2, R2 ;  /* 0x0000000200027308 */ /* 0x002e640000001000 */
[----:B-1----:R-:W-:-:S06]  /*1390*/  IADD3 R2, R2, 0xffffffe, RZ ;  /* 0x0ffffffe02027810 */ /* 0x002fcc0007ffe0ff */
[----:B------:R-:W1:Y:S01]  /*13a0*/  F2I.FTZ.U32.TRUNC.NTZ R3, R2 ;  /* 0x0000000200037305 */ /* 0x000e62000021f000 */
[----:B------:R-:W-:Y:S01]  /*13b0*/  IABS R13, R40 ;  /* 0x00000028000d7213 */ /* 0x000fe20000000000 */
[----:B--2---:R2:W-:Y:S01]  /*13c0*/  STL.64 [R1], R16 ;  /* 0x0000001001007387 */ /* 0x0045e20000100a00 */
[----:B-1----:R-:W-:Y:S01]  /*13d0*/  IMAD.MOV R0, RZ, RZ, -R3 ;  /* 0x000000ffff007224 */ /* 0x002fe200078e0a03 */
[----:B------:R-:W-:-:S03]  /*13e0*/  MOV R2, RZ ;  /* 0x000000ff00027202 */ /* 0x000fc60000000f00 */
[----:B------:R-:W-:-:S04]  /*13f0*/  IMAD R0, R0, R15, RZ ;  /* 0x0000000f00007224 */ /* 0x000fc800078e02ff */
[----:B------:R-:W-:-:S04]  /*1400*/  IMAD.HI.U32 R2, R3, R0, R2 ;  /* 0x0000000003027227 */ /* 0x000fc800078e0002 */
[----:B------:R-:W-:Y:S01]  /*1410*/  IMAD.MOV.U32 R0, RZ, RZ, R13 ;  /* 0x000000ffff007224 */ /* 0x000fe200078e000d */
[----:B--2---:R-:W-:-:S03]  /*1420*/  IABS R16, R14 ;  /* 0x0000000e00107213 */ /* 0x004fc60000000000 */
[----:B------:R-:W-:Y:S01]  /*1430*/  IMAD.HI.U32 R2, R2, R0, RZ ;  /* 0x0000000002027227 */ /* 0x000fe200078e00ff */
[----:B------:R-:W-:-:S05]  /*1440*/  IADD3 R3, RZ, -R16, RZ ;  /* 0x80000010ff037210 */ /* 0x000fca0007ffe0ff */
        /* <DEDUP_REMOVED lines=8> */
[----:B------:R-:W-:-:S03]  /*14d0*/  ISETP.NE.AND P1, PT, R14, RZ, PT ;  /* 0x000000ff0e00720c */ /* 0x000fc60003f25270 */
[----:B------:R-:W-:-:S04]  /*14e0*/  @P2 IADD3 R2, R2, 0x1, RZ ;  /* 0x0000000102022810 */ /* 0x000fc80007ffe0ff */
[----:B------:R-:W-:-:S04]  /*14f0*/  MOV R0, R2 ;  /* 0x0000000200007202 */ /* 0x000fc80000000f00 */
[----:B------:R-:W-:Y:S02]  /*1500*/  @!P0 IADD3 R0, -R0, RZ, RZ ;  /* 0x000000ff00008210 */ /* 0x000fe40007ffe1ff */
[----:B------:R-:W-:-:S04]  /*1510*/  @!P1 LOP3.LUT R0, RZ, R14, RZ, 0x33, !PT ;  /* 0x0000000eff009212 */ /* 0x000fc800078e33ff */
[----:B------:R-:W-:Y:S02]  /*1520*/  SHF.R.S32.HI R28, RZ, 0x1f, R0 ;  /* 0x0000001fff1c7819 */ /* 0x000fe40000011400 */
[----:B------:R-:W-:Y:S02]  /*1530*/  MOV R18, R0 ;  /* 0x0000000000127202 */ /* 0x000fe40000000f00 */
[----:B---3--:R-:W-:Y:S01]  /*1540*/  SHF.R.S32.HI R16, RZ, 0x1f, R7 ;  /* 0x0000001fff107819 */ /* 0x008fe20000011407 */
[-C--:B------:R-:W-:Y:S02]  /*1550*/  IMAD R3, R5, R7.reuse, RZ ;  /* 0x0000000705037224 */ /* 0x080fe400078e02ff */
[----:B------:R-:W-:Y:S02]  /*1560*/  IMAD R5, R12, R6, R19 ;  /* 0x000000060c057224 */ /* 0x000fe400078e0213 */
[C---:B------:R-:W-:Y:S02]  /*1570*/  IMAD R3, R4.reuse, R16, R3 ;  /* 0x0000001004037224 */ /* 0x040fe400078e0203 */
[----:B------:R-:W-:Y:S01]  /*1580*/  IMAD.WIDE.U32 R12, R4, R7, RZ ;  /* 0x00000007040c7225 */ /* 0x000fe200078e00ff */
[----:B------:R-:W-:-:S03]  /*1590*/  SHF.R.S32.HI R15, RZ, 0x1f, R5 ;  /* 0x0000001fff0f7819 */ /* 0x000fc60000011405 */
[----:B------:R-:W-:Y:S02]  /*15a0*/  IMAD.IADD R3, R13, 0x1, R3 ;  /* 0x000000010d037824 */ /* 0x000fe400078e0203 */
[----:B------:R-:W-:Y:S02]  /*15b0*/  IMAD R4, R193, R5, RZ ;  /* 0x00000005c1047224 */ /* 0x000fe400078e02ff */
[----:B------:R-:W-:Y:S02]  /*15c0*/  IMAD.MOV.U32 R2, RZ, RZ, R12 ;  /* 0x000000ffff027224 */ /* 0x000fe400078e000c */
[----:B------:R-:W-:Y:S02]  /*15d0*/  IMAD R4, R192, R15, R4 ;  /* 0x0000000fc0047224 */ /* 0x000fe400078e0204 */
        /* <DEDUP_REMOVED lines=13> */
.L_x_1659:
[----:B-1----:R-:W3:Y:S01]  /*16b0*/  LD.E R9, [R134.64+0x68] ;  /* 0x0000680686097980 */ /* 0x002ee2000c101900 */
[----:B------:R-:W-:-:S03]  /*16c0*/  ISETP.NE.AND P3, PT, R14, -0x1, PT ;  /* 0xffffffff0e00780c */ /* 0x000fc60003f65270 */
[----:B------:R-:W4:Y:S04]  /*16d0*/  LD.E.64 R2, [R134.64+0x40] ;  /* 0x0000400686027980 */ /* 0x000f28000c101b00 */
[----:B--2---:R-:W2:Y:S04]  /*16e0*/  LD.E.64 R192, [R134.64+0x38] ;  /* 0x0000380686c07980 */ /* 0x004ea8000c101b00 */
[----:B------:R-:W2:Y:S04]  /*16f0*/  LD.E.64 R20, [R134.64+0x50] ;  /* 0x0000500686147980 */ /* 0x000ea8000c101b00 */
[----:B------:R-:W2:Y:S04]  /*1700*/  @!P3 LD.E.64 R6, [R134.64+0x20] ;  /* 0x000020068606b980 */ /* 0x000ea8000c101b00 */
[----:B------:R-:W2:Y:S04]  /*1710*/  @!P3 LD.E.64 R16, [R134.64+0x28] ;  /* 0x000028068610b980 */ /* 0x000ea8000c101b00 */
[----:B------:R1:W5:Y:S02]  /*1720*/  LD.E.64 R26, [R134.64+0x58] ;  /* 0x00005806861a7980 */ /* 0x000364000c101b00 */
[----:B-----5:R-:W-:-:S02]  /*1730*/  IABS R4, R40 ;  /* 0x0000002800047213 */ /* 0x020fc40000000000 */
[----:B------:R-:W-:Y:S02]  /*1740*/  @!P3 SHF.R.S32.HI R12, RZ, 0x1f, R10 ;  /* 0x0000001fff0cb819 */ /* 0x000fe4000001140a */
[----:B------:R-:W-:Y:S02]  /*1750*/  LEA R19, R34, 0xffffff00, 0x8 ;  /* 0xffffff0022137811 */ /* 0x000fe400078e40ff */
[----:B---3--:R-:W-:-:S04]  /*1760*/  IABS R0, R9 ;  /* 0x0000000900007213 */ /* 0x008fc80000000000 */
[----:B------:R-:W-:Y:S01]  /*1770*/  MOV R15, R0 ;  /* 0x00000000000f7202 */ /* 0x000fe20000000f00 */
[----:B----4-:R3:W-:Y:S01]  /*1780*/  STL.64 [R1], R2 ;  /* 0x0000000201007387 */ /* 0x0107e20000100a00 */
[----:B------:R-:W-:Y:S02]  /*1790*/  IMAD.MOV.U32 R18, RZ, RZ, R2 ;  /* 0x000000ffff127224 */ /* 0x000fe400078e0002 */
[----:B---3--:R-:W3:Y:S08]  /*17a0*/  I2F.RP R2, R15 ;  /* 0x0000000f00027306 */ /* 0x008ef00000209400 */
[----:B---3--:R-:W3:Y:S01]  /*17b0*/  MUFU.RCP R2, R2 ;  /* 0x0000000200027308 */ /* 0x008ee20000001000 */
[----:B------:R-:W-:-:S02]  /*17c0*/  MOV R22, R3 ;  /* 0x0000000300167202 */ /* 0x000fc40000000f00 */
[----:B---3--:R-:W-:-:S05]  /*17d0*/  IADD3 R2, R2, 0xffffffe, RZ ;  /* 0x0ffffffe02027810 */ /* 0x008fca0007ffe0ff */
[----:B------:R-:W3:Y:S01]  /*17e0*/  F2I.FTZ.U32.TRUNC.NTZ R3, R2 ;  /* 0x0000000200037305 */ /* 0x000ee2000021f000 */
[----:B------:R-:W-:Y:S01]  /*17f0*/  IABS R5, R9 ;  /* 0x0000000900057213 */ /* 0x000fe20000000000 */
[----:B---3--:R-:W-:Y:S01]  /*1800*/  IMAD.MOV R0, RZ, RZ, -R3 ;  /* 0x000000ffff007224 */ /* 0x008fe200078e0a03 */
[----:B------:R-:W-:-:S03]  /*1810*/  MOV R2, RZ ;  /* 0x000000ff00027202 */ /* 0x000fc60000000f00 */
[----:B------:R-:W-:-:S04]  /*1820*/  IMAD R0, R0, R15, RZ ;  /* 0x0000000f00007224 */ /* 0x000fc800078e02ff */
[----:B------:R-:W-:Y:S01]  /*1830*/  IMAD.HI.U32 R2, R3, R0, R2 ;  /* 0x0000000003027227 */ /* 0x000fe200078e0002 */
[----:B------:R-:W-:-:S03]  /*1840*/  IADD3 R3, RZ, -R5, RZ ;  /* 0x80000005ff037210 */ /* 0x000fc60007ffe0ff */
[----:B------:R-:W-:-:S04]  /*1850*/  IMAD.MOV.U32 R0, RZ, RZ, R4 ;  /* 0x000000ffff007224 */ /* 0x000fc800078e0004 */
[----:B------:R-:W-:Y:S01]  /*1860*/  IMAD.HI.U32 R8, R2, R0, RZ ;  /* 0x0000000002087227 */ /* 0x000fe200078e00ff */
[----:B------:R-:W-:-:S03]  /*1870*/  @!P3 SHF.R.S32.HI R5, RZ, 0x1f, R11 ;  /* 0x0000001fff05b819 */ /* 0x000fc6000001140b */
[----:B------:R-:W-:Y:S02]  /*1880*/  IMAD R0, R8, R3, R0 ;  /* 0x0000000308007224 */ /* 0x000fe400078e0200 */
[----:B--2---:R-:W-:-:S03]  /*1890*/  @!P3 IMAD R2, R193, R11, RZ ;  /* 0x0000000bc102b224 */ /* 0x004fc600078e02ff */
[----:B------:R-:W-:Y:S01]  /*18a0*/  ISETP.GT.U32.AND P0, PT, R15, R0, PT ;  /* 0x000000000f00720c */ /* 0x000fe20003f04070 */
[----:B------:R-:W-:Y:S02]  /*18b0*/  @!P3 IMAD R5, R5, R192, R2 ;  /* 0x000000c00505b224 */ /* 0x000fe400078e0202 */
[----:B------:R-:W-:-:S04]  /*18c0*/  @!P3 IMAD.WIDE.U32 R2, R192, R11, RZ ;  /* 0x0000000bc002b225 */ /* 0x000fc800078e00ff */
[----:B------:R-:W-:Y:S01]  /*18d0*/  @P3 IMAD.IADD R4, R11, 0x1, R14 ;  /* 0x000000010b043824 */ /* 0x000fe200078e020e */
[----:B------:R-:W-:Y:S01]  /*18e0*/  @!P3 IADD3 R3, R3, R5, RZ ;  /* 0x000000050303b210 */ /* 0x000fe20007ffe0ff */
[----:B------:R-:W-:Y:S02]  /*18f0*/  @!P3 IMAD R7, R7, R10, RZ ;  /* 0x0000000a0707b224 */ /* 0x000fe400078e02ff */
[-C--:B------:R-:W-:Y:S02]  /*1900*/  @P3 IMAD R13, R193, R4.reuse, RZ ;  /* 0x00000004c10d3224 */ /* 0x080fe400078e02ff */
[----:B------:R-:W-:Y:S01]  /*1910*/  @P3 IMAD.WIDE.U32 R4, R192, R4, RZ ;  /* 0x00000004c0043225 */ /* 0x000fe200078e00ff */
[----:B------:R-:W-:-:S03]  /*1920*/  @!P0 IADD3 R0, R0, -R15, RZ ;  /* 0x8000000f00008210 */ /* 0x000fc60007ffe0ff */
[C---:B------:R-:W-:Y:S02]  /*1930*/  @!P3 IMAD R7, R6.reuse, R12, R7 ;  /* 0x0000000c0607b224 */ /* 0x040fe400078e0207 */
[----:B------:R-:W-:Y:S01]  /*1940*/  @!P3 IMAD.WIDE.U32 R2, R6, R10, R2 ;  /* 0x0000000a0602b225 */ /* 0x000fe200078e0002 */
[----:B------:R-:W-:Y:S02]  /*1950*/  ISETP.GE.U32.AND P2, PT, R0, R15, PT ;  /* 0x0000000f0000720c */ /* 0x000fe40003f46070 */
[----:B------:R-:W-:Y:S01]  /*1960*/  @!P3 SHF.R.S32.HI R0, RZ, 0x1f, R11 ;  /* 0x0000001fff00b819 */ /* 0x000fe2000001140b */
[----:B------:R-:W-:Y:S01]  /*1970*/  @P3 IMAD.IADD R6, R5, 0x1, R13 ;  /* 0x0000000105063824 */ /* 0x000fe200078e020d */
[----:B------:R-:W-:Y:S01]  /*1980*/  @!P3 MOV R4, R2 ;  /* 0x000000020004b202 */ /* 0x000fe20000000f00 */
[----:B------:R-:W-:Y:S01]  /*1990*/  @!P3 IMAD.IADD R6, R3, 0x1, R7 ;  /* 0x000000010306b824 */ /* 0x000fe200078e0207 */
[----:B------:R-:W-:Y:S01]  /*19a0*/  LOP3.LUT R2, R40, R9, RZ, 0x3c, !PT ;  /* 0x0000000928027212 */ /* 0x000fe200078e3cff */
[----:B------:R-:W-:Y:S01]  /*19b0*/  @!P3 IMAD R3, R22, R11, RZ ;  /* 0x0000000b1603b224 */ /* 0x000fe200078e02ff */
[----:B------:R-:W-:Y:S01]  /*19c0*/  SHF.R.S32.HI R15, RZ, 0x1f, R19 ;  /* 0x0000001fff0f7819 */ /* 0x000fe20000011413 */
[----:B------:R-:W-:Y:S01]  /*19d0*/  IMAD R5, R193, R19, RZ ;  /* 0x00000013c1057224 */ /* 0x000fe200078e02ff */
[----:B------:R-:W-:Y:S01]  /*19e0*/  ISETP.GE.AND P1, PT, R2, RZ, PT ;  /* 0x000000ff0200720c */ /* 0x000fe20003f26270 */
[----:B------:R-:W-:Y:S01]  /*19f0*/  @!P3 IMAD R0, R0, R18, R3 ;  /* 0x000000120000b224 */ /* 0x000fe200078e0203 */
[----:B------:R-:W-:Y:S01]  /*1a00*/  MOV R3, R6 ;  /* 0x0000000600037202 */ /* 0x000fe20000000f00 */
[----:B------:R-:W-:Y:S01]  /*1a10*/  IMAD.MOV.U32 R2, RZ, RZ, R4 ;  /* 0x000000ffff027224 */ /* 0x000fe200078e0004 */
[----:B------:R-:W-:-:S02]  /*1a20*/  @!P0 IADD3 R8, R8, 0x1, RZ ;  /* 0x0000000108088810 */ /* 0x000fc40007ffe0ff */
[----:B------:R-:W-:Y:S01]  /*1a30*/  ISETP.NE.AND P0, PT, R9, RZ, PT ;  /* 0x000000ff0900720c */ /* 0x000fe20003f05270 */
[----:B------:R-:W-:Y:S02]  /*1a40*/  IMAD R5, R15, R192, R5 ;  /* 0x000000c00f057224 */ /* 0x000fe400078e0205 */
[----:B------:R-:W-:Y:S01]  /*1a50*/  IMAD.WIDE.U32 R2, R192, R19, R2 ;  /* 0x00000013c0027225 */ /* 0x000fe200078e0002 */
[----:B------:R-:W-:-:S03]  /*1a60*/  @P2 IADD3 R8, R8, 0x1, RZ ;  /* 0x0000000108082810 */ /* 0x000fc60007ffe0ff */
[----:B------:R-:W-:-:S04]  /*1a70*/  @!P3 IMAD.WIDE.U32 R6, R18, R11, RZ ;  /* 0x0000000b1206b225 */ /* 0x000fc800078e00ff */
[----:B------:R-:W-:Y:S01]  /*1a80*/  IMAD.IADD R5, R3, 0x1, R5 ;  /* 0x0000000103057824 */ /* 0x000fe200078e0205 */
[----:B------:R-:W-:Y:S02]  /*1a90*/  @!P3 IADD3 R3, R7, R0, RZ ;  /* 0x000000000703b210 */ /* 0x000fe40007ffe0ff */
[----:B------:R-:W-:Y:S02]  /*1aa0*/  MOV R0, R8 ;  /* 0x0000000800007202 */ /* 0x000fe40000000f00 */
[----:B------:R-:W-:Y:S01]  /*1ab0*/  MOV R4, R2 ;  /* 0x0000000200047202 */ /* 0x000fe20000000f00 */
[----:B------:R-:W-:Y:S01]  /*1ac0*/  @!P3 IMAD.MOV.U32 R2, RZ, RZ, R6 ;  /* 0x000000ffff02b224 */ /* 0x000fe200078e0006 */
[----:B------:R-:W-:Y:S02]  /*1ad0*/  @!P1 IADD3 R0, -R0, RZ, RZ ;  /* 0x000000ff00009210 */ /* 0x000fe40007ffe1ff */
[----:B------:R-:W-:Y:S01]  /*1ae0*/  @!P0 LOP3.LUT R0, RZ, R9, RZ, 0x33, !PT ;  /* 0x00000009ff008212 */ /* 0x000fe200078e33ff */
[----:B------:R-:W-:Y:S01]  /*1af0*/  @P3 IMAD.IADD R8, R11, 0x1, R14 ;  /* 0x000000010b083824 */ /* 0x000fe200078e020e */
[----:B------:R-:W-:Y:S01]  /*1b00*/  @!P3 SHF.R.S32.HI R6, RZ, 0x1f, R10 ;  /* 0x0000001fff06b819 */ /* 0x000fe2000001140a */
[----:B------:R-:W-:Y:S01]  /*1b10*/  @!P3 IMAD R7, R17, R10, RZ ;  /* 0x0000000a1107b224 */ /* 0x000fe200078e02ff */
[----:B------:R-:W-:Y:S01]  /*1b20*/  SHF.R.S32.HI R28, RZ, 0x1f, R0 ;  /* 0x0000001fff1c7819 */ /* 0x000fe20000011400 */
[----:B------:R-:W-:-:S02]  /*1b30*/  IMAD R11, R21, R0, RZ ;  /* 0x00000000150b7224 */ /* 0x000fc400078e02ff */
[----:B------:R-:W-:Y:S02]  /*1b40*/  @P3 IMAD R14, R22, R8, RZ ;  /* 0x00000008160e3224 */ /* 0x000fe400078e02ff */
[----:B------:R-:W-:Y:S02]  /*1b50*/  @!P3 IMAD R12, R16, R6, R7 ;  /* 0x00000006100cb224 */ /* 0x000fe400078e0207 */
[----:B------:R-:W-:-:S04]  /*1b60*/  @P3 IMAD.WIDE.U32 R8, R18, R8, RZ ;  /* 0x0000000812083225 */ /* 0x000fc800078e00ff */
[----:B------:R-:W-:-:S04]  /*1b70*/  @!P3 IMAD.WIDE.U32 R6, R16, R10, R2 ;  /* 0x0000000a1006b225 */ /* 0x000fc800078e0002 */
[----:B------:R-:W-:Y:S01]  /*1b80*/  IMAD.WIDE.U32 R2, R20, R0, R4 ;  /* 0x0000000014027225 */ /* 0x000fe200078e0004 */
[----:B------:R-:W-:-:S03]  /*1b90*/  @P3 IADD3 R14, R9, R14, RZ ;  /* 0x0000000e090e3210 */ /* 0x000fc60007ffe0ff */
[----:B------:R-:W-:Y:S01]  /*1ba0*/  IMAD R4, R20, R28, R11 ;  /* 0x0000001c14047224 */ /* 0x000fe200078e020b */
[----:B------:R-:W-:Y:S01]  /*1bb0*/  @P3 MOV R10, R8 ;  /* 0x00000008000a3202 */ /* 0x000fe20000000f00 */
[----:B------:R-:W-:Y:S01]  /*1bc0*/  @!P3 IMAD.IADD R14, R7, 0x1, R12 ;  /* 0x00000001070eb824 */ /* 0x000fe200078e020c */
[----:B------:R-:W-:Y:S01]  /*1bd0*/  @!P3 MOV R10, R6 ;  /* 0x00000006000ab202 */ /* 0x000fe20000000f00 */
[----:B------:R-:W-:Y:S01]  /*1be0*/  IMAD.IADD R24, R3, 0x1, R4 ;  /* 0x0000000103187824 */ /* 0x000fe200078e0204 */
[----:B------:R-:W-:Y:S02]  /*1bf0*/  MOV R17, R2 ;  /* 0x0000000200117202 */ /* 0x000fe40000000f00 */
[----:B------:R-:W-:Y:S02]  /*1c00*/  MOV R5, R19 ;  /* 0x0000001300057202 */ /* 0x000fe40000000f00 */
[----:B------:R-:W-:Y:S02]  /*1c10*/  MOV R18, R0 ;  /* 0x0000000000127202 */ /* 0x000fe40000000f00 */
.L_x_1660:
[----:B-1----:R-:W-:Y:S05]  /*1c20*/  BSYNC B0 ;  /* 0x0000000000007941 */ /* 0x002fea0003800000 */
.L_x_1658:
        /* <DEDUP_REMOVED lines=11> */
[----:B------:R-:W-:-:S04]  /*1ce0*/  SHF.R.S32.HI R32, RZ, 0x1f, R37 ;  /* 0x0000001fff207819 */ /* 0x000fc80000011425 */
[----:B------:R-:W-:-:S04]  /*1cf0*/  LEA.HI R0, R32, R37, RZ, 0x3 ;  /* 0x0000002520007211 */ /* 0x000fc800078f18ff */
[----:B------:R-:W-:Y:S02]  /*1d00*/  LOP3.LUT R2, R0, 0xfffffff8, RZ, 0xc0, !PT ;  /* 0xfffffff800027812 */ /* 0x000fe400078ec0ff */
[----:B------:R-:W-:-:S03]  /*1d10*/  SHF.R.S32.HI R76, RZ, 0x3, R0 ;  /* 0x00000003ff4c7819 */ /* 0x000fc60000011400 */
[----:B------:R-:W-:-:S04]  /*1d20*/  IMAD.IADD R244, R37, 0x1, -R2 ;  /* 0x0000000125f47824 */ /* 0x000fc800078e0a02 */
[----:B------:R-:W-:Y:S02]  /*1d30*/  IMAD.SHL.U32 R132, R244, 0x8, RZ ;  /* 0x00000008f4847824 */ /* 0x000fe400078e00ff */
[----:B------:R-:W-:-:S03]  /*1d40*/  IMAD.SHL.U32 R4, R76, 0x40, RZ ;  /* 0x000000404c047824 */ /* 0x000fc600078e00ff */
[----:B------:R-:W-:Y:S02]  /*1d50*/  IADD3 R2, P0, R132, R10, RZ ;  /* 0x0000000a84027210 */ /* 0x000fe40007f1e0ff */
[--C-:B------:R-:W-:Y:S02]  /*1d60*/  SHF.R.S32.HI R133, RZ, 0x1f, R132.reuse ;  /* 0x0000001fff857819 */ /* 0x100fe40000011484 */
[----:B------:R-:W-:Y:S02]  /*1d70*/  LOP3.LUT R10, R4, 0x1c0, RZ, 0xc0, !PT ;  /* 0x000001c0040a7812 */ /* 0x000fe400078ec0ff */
[----:B------:R-:W-:Y:S02]  /*1d80*/  IADD3.X R3, R133, R14, RZ, P0, !PT ;  /* 0x0000000e85037210 */ /* 0x000fe400007fe4ff */
[----:B------:R-:W-:Y:S02]  /*1d90*/  LOP3.LUT R4, R10, 0x38, R132, 0xf8, !PT ;  /* 0x000000380a047812 */ /* 0x000fe400078ef884 */
[----:B------:R-:W-:-:S02]  /*1da0*/  SHF.R.U32.HI R10, RZ, 0x3, R10 ;  /* 0x00000003ff0a7819 */ /* 0x000fc4000001160a */
[----:B-1----:R-:W-:Y:S02]  /*1db0*/  LEA.HI R31, R32, R37, RZ, 0x4 ;  /* 0x00000025201f7211 */ /* 0x002fe400078f20ff */
[----:B------:R-:W-:Y:S02]  /*1dc0*/  LOP3.LUT R25, R4, R10, RZ, 0x3c, !PT ;  /* 0x0000000a04197212 */ /* 0x000fe400078e3cff */
[----:B------:R-:W-:Y:S02]  /*1dd0*/  LOP3.LUT R4, R31, 0xfffffff0, RZ, 0xc0, !PT ;  /* 0xfffffff01f047812 */ /* 0x000fe400078ec0ff */
[----:B------:R-:W-:Y:S02]  /*1de0*/  SHF.R.S32.HI R239, RZ, 0x1f, R36 ;  /* 0x0000001fffef7819 */ /* 0x000fe40000011424 */
[----:B------:R-:W-:Y:S01]  /*1df0*/  SHF.R.S32.HI R77, RZ, 0x1f, R76 ;  /* 0x0000001fff4d7819 */ /* 0x000fe2000001144c */
[----:B------:R-:W-:Y:S01]  /*1e00*/  IMAD.MOV.U32 R189, RZ, RZ, 0x20 ;  /* 0x00000020ffbd7424 */ /* 0x000fe200078e00ff */
[C---:B------:R-:W-:Y:S01]  /*1e10*/  SHF.L.U64.HI R173, R192.reuse, 0x4, R193 ;  /* 0x00000004c0ad7819 */ /* 0x040fe200000102c1 */
[----:B------:R-:W-:Y:S01]  /*1e20*/  IMAD.SHL.U32 R172, R192, 0x10, RZ ;  /* 0x00000010c0ac7824 */ /* 0x000fe200078e00ff */
[----:B------:R-:W-:-:S02]  /*1e30*/  SHF.R.S32.HI R245, RZ, 0x4, R31 ;  /* 0x00000004fff57819 */ /* 0x000fc4000001141f */
[----:B------:R-:W-:Y:S01]  /*1e40*/  SHF.L.U32 R250, R244, 0x2, RZ ;  /* 0x00000002f4fa7819 */ /* 0x000fe200000006ff */
[-C--:B--2---:R-:W-:Y:S02]  /*1e50*/  IMAD R0, R15, R33.reuse, RZ ;  /* 0x000000210f007224 */ /* 0x084fe400078e02ff */
[----:B------:R-:W-:-:S04]  /*1e60*/  IMAD.WIDE.U32 R2, R5, R33, R2 ;  /* 0x0000002105027225 */ /* 0x000fc800078e0002 */
[----:B---3--:R-:W-:-:S04]  /*1e70*/  IMAD R0, R5, R35, R0 ;  /* 0x0000002305007224 */ /* 0x008fc800078e0200 */
[----:B------:R-:W-:Y:S02]  /*1e80*/  IMAD.IADD R3, R3, 0x1, R0 ;  /* 0x0000000103037824 */ /* 0x000fe400078e0200 */
[----:B-----5:R-:W-:-:S04]  /*1e90*/  IMAD R0, R27, R18, RZ ;  /* 0x000000121b007224 */ /* 0x020fc800078e02ff */
[-C--:B------:R-:W-:Y:S02]  /*1ea0*/  IMAD R16, R28, R26.reuse, R0 ;  /* 0x0000001a1c107224 */ /* 0x080fe400078e0200 */
[----:B------:R-:W-:Y:S02]  /*1eb0*/  IMAD.IADD R0, R37, 0x1, -R4 ;  /* 0x0000000125007824 */ /* 0x000fe400078e0a04 */
[----:B------:R-:W-:-:S03]  /*1ec0*/  IMAD.WIDE.U32 R10, R18, R26, R2 ;  /* 0x0000001a120a7225 */ /* 0x000fc600078e0002 */
[----:B------:R-:W-:Y:S01]  /*1ed0*/  SHF.R.S32.HI R3, RZ, 0x1f, R0 ;  /* 0x0000001fff037819 */ /* 0x000fe20000011400 */
[----:B----4-:R-:W-:-:S03]  /*1ee0*/  @!P1 IMAD R2, R7, R36, RZ ;  /* 0x0000002407029224 */ /* 0x010fc600078e02ff */
[----:B------:R-:W-:Y:S01]  /*1ef0*/  LEA.HI R251, R3, R0, RZ, 0x3 ;  /* 0x0000000003fb7211 */ /* 0x000fe200078f18ff */
[C---:B------:R-:W-:Y:S02]  /*1f00*/  @!P1 IMAD R14, R6.reuse, R239, R2 ;  /* 0x000000ef060e9224 */ /* 0x040fe400078e0202 */
[----:B------:R-:W-:-:S04]  /*1f10*/  @!P1 IMAD.WIDE.U32 R2, R6, R36, RZ ;  /* 0x0000002406029225 */ /* 0x000fc800078e00ff */
[----:B------:R-:W-:-:S04]  /*1f20*/  @P1 IMAD.WIDE.U32 R4, R8, R29, RZ ;  /* 0x0000001d08041225 */ /* 0x000fc800078e00ff */
[----:B------:R-:W-:Y:S02]  /*1f30*/  @P1 IMAD R15, R9, R29, RZ ;  /* 0x0000001d090f1224 */ /* 0x000fe400078e02ff */
[----:B------:R-:W-:-:S03]  /*1f40*/  @!P1 IMAD.MOV.U32 R4, RZ, RZ, R2 ;  /* 0x000000ffff049224 */ /* 0x000fc600078e0002 */
[----:B------:R-:W-:Y:S01]  /*1f50*/  @P1 IADD3 R5, R5, R15, RZ ;  /* 0x0000000f05051210 */ /* 0x000fe20007ffe0ff */
[----:B------:R-:W-:Y:S01]  /*1f60*/  @!P1 IMAD.IADD R5, R3, 0x1, R14 ;  /* 0x0000000103059824 */ /* 0x000fe200078e020e */
[----:B------:R-:W-:Y:S02]  /*1f70*/  IADD3 R2, P0, R132, R4, RZ ;  /* 0x0000000484027210 */ /* 0x000fe40007f1e0ff */
[----:B------:R-:W-:Y:S02]  /*1f80*/  LEA.HI R26, R32, R37, RZ, 0x6 ;  /* 0x00000025201a7211 */ /* 0x000fe400078f30ff */
[----:B------:R-:W-:Y:S01]  /*1f90*/  LOP3.LUT R6, R251, 0xfffffff8, RZ, 0xc0, !PT ;  /* 0xfffffff8fb067812 */ /* 0x000fe200078ec0ff */
[----:B------:R-:W-:Y:S01]  /*1fa0*/  IMAD.X R3, R133, 0x1, R5, P0 ;  /* 0x0000000185037824 */ /* 0x000fe200000e0605 */
[----:B------:R-:W-:Y:S01]  /*1fb0*/  SHF.R.S32.HI R4, RZ, 0x1f, R40 ;  /* 0x0000001fff047819 */ /* 0x000fe20000011428 */
[----:B------:R-:W-:Y:S02]  /*1fc0*/  @P1 IMAD.MOV.U32 R196, RZ, RZ, R8 ;  /* 0x000000ffffc41224 */ /* 0x000fe400078e0008 */
[----:B------:R-:W-:-:S02]  /*1fd0*/  @P1 IMAD.MOV.U32 R197, RZ, RZ, R9 ;  /* 0x000000ffffc51224 */ /* 0x000fc400078e0009 */
[----:B------:R-:W-:Y:S02]  /*1fe0*/  IMAD.SHL.U32 R7, R26, 0x8, RZ ;  /* 0x000000081a077824 */ /* 0x000fe400078e00ff */
[----:B------:R-:W-:Y:S02]  /*1ff0*/  IMAD.IADD R247, R0, 0x1, -R6 ;  /* 0x0000000100f77824 */ /* 0x000fe400078e0a06 */
[----:B------:R-:W-:Y:S02]  /*2000*/  @!P1 IMAD.MOV.U32 R196, RZ, RZ, R8 ;  /* 0x000000ffffc49224 */ /* 0x000fe400078e0008 */
[----:B------:R-:W-:Y:S02]  /*2010*/  @!P1 IMAD.MOV.U32 R197, RZ, RZ, R9 ;  /* 0x000000ffffc59224 */ /* 0x000fe400078e0009 */
[----:B------:R-:W-:Y:S02]  /*2020*/  IMAD R0, R13, R40, RZ ;  /* 0x000000280d007224 */ /* 0x000fe400078e02ff */
[----:B------:R-:W-:Y:S01]  /*2030*/  IMAD.WIDE.U32 R8, R40, R12, R2 ;  /* 0x0000000c28087225 */ /* 0x000fe200078e0002 */
[----:B------:R-:W-:-:S02]  /*2040*/  IADD3 R2, P0, R132, R17, RZ ;  /* 0x0000001184027210 */ /* 0x000fc40007f1e0ff */
[----:B------:R-:W-:Y:S01]  /*2050*/  LOP3.LUT R242, R25, 0xfffffe00, R7, 0xf8, !PT ;  /* 0xfffffe0019f27812 */ /* 0x000fe200078ef807 */
[----:B------:R-:W-:Y:S01]  /*2060*/  IMAD R4, R12, R4, R0 ;  /* 0x000000040c047224 */ /* 0x000fe200078e0200 */
[----:B------:R-:W-:Y:S01]  /*2070*/  IADD3 R7, R11, R16, RZ ;  /* 0x000000100b077210 */ /* 0x000fe20007ffe0ff */
[----:B------:R-:W-:Y:S01]  /*2080*/  IMAD R0, R193, R76, RZ ;  /* 0x0000004cc1007224 */ /* 0x000fe200078e02ff */
[----:B------:R-:W-:Y:S01]  /*2090*/  MOV R6, R10 ;  /* 0x0000000a00067202 */ /* 0x000fe20000000f00 */
[----:B------:R-:W-:Y:S01]  /*20a0*/  IMAD.WIDE R10, R39, 0x40, R76 ;  /* 0x00000040270a7825 */ /* 0x000fe200078e024c */
[----:B------:R-:W-:-:S03]  /*20b0*/  IADD3 R9, R9, R4, RZ ;  /* 0x0000000409097210 */ /* 0x000fc60007ffe0ff */
[----:B------:R-:W-:Y:S02]  /*20c0*/  IMAD.X R3, R133, 0x1, R24, P0 ;  /* 0x0000000185037824 */ /* 0x000fe400000e0618 */
[----:B------:R-:W-:Y:S02]  /*20d0*/  IMAD R12, R35, R76, RZ ;  /* 0x0000004c230c7224 */ /* 0x000fe400078e02ff */
        /* <DEDUP_REMOVED lines=14> */
[----:B------:R-:W-:-:S02]  /*21c0*/  IMNMX R140, R38, R2, !PT ;  /* 0x00000002268c7217 */ /* 0x000fc40007800200 */
[----:B------:R-:W-:Y:S02]  /*21d0*/  R2P PR, R247, 0x6 ;  /* 0x00000006f7007804 */ /* 0x000fe40000000000 */
[----:B------:R-:W-:Y:S02]  /*21e0*/  SHF.L.U64.HI R3, R33, 0x4, R35 ;  /* 0x0000000421037819 */ /* 0x000fe40000010223 */
[----:B------:R-:W-:-:S03]  /*21f0*/  ISETP.GT.AND P0, PT, R34, R140, PT ;  /* 0x0000008c2200720c */ /* 0x000fc60003f04270 */
[----:B------:R1:W-:Y:S01]  /*2200*/  STL [R1+0x8], R3 ;  /* 0x0000080301007387 */ /* 0x0003e20000100800 */
[C---:B------:R-:W-:Y:S01]  /*2210*/  IMAD R13, R10.reuse, R197, R13 ;  /* 0x000000c50a0d7224 */ /* 0x040fe200078e020d */
[----:B------:R-:W-:Y:S01]  /*2220*/  MOV R0, 0x10 ;  /* 0x0000001000007802 */ /* 0x000fe20000000f00 */
[----:B------:R-:W-:Y:S01]  /*2230*/  IMAD.WIDE.U32 R240, R10, R196, R8 ;  /* 0x000000c40af07225 */ /* 0x000fe200078e0008 */
[----:B------:R-:W-:Y:S02]  /*2240*/  SHF.L.U32 R190, R33, 0x4, RZ ;  /* 0x0000000421be7819 */ /* 0x000fe400000006ff */
[----:B------:R-:W-:Y:S01]  /*2250*/  SEL R188, R0, 0xfffffff0, !P1 ;  /* 0xfffffff000bc7807 */ /* 0x000fe20004800000 */
[----:B------:R-:W-:Y:S01]  /*2260*/  @!P4 IMAD.MOV.U32 R30, RZ, RZ, RZ ;  /* 0x000000ffff1ec224 */ /* 0x000fe200078e00ff */
[----:B------:R-:W-:Y:S01]  /*2270*/  SEL R189, R189, 0xffffffe0, !P2 ;  /* 0xffffffe0bdbd7807 */ /* 0x000fe20005000000 */
[----:B------:R-:W-:Y:S01]  /*2280*/  IMAD.IADD R243, R241, 0x1, R13 ;  /* 0x00000001f1f37824 */ /* 0x000fe200078e020d */
[----:B-1----:R-:W-:-:S04]  /*2290*/  LEA.HI R3, R32, R37, RZ, 0x5 ;  /* 0x0000002520037211 */ /* 0x002fc800078f28ff */
[----:B------:R-:W-:Y:S02]  /*22a0*/  LOP3.LUT R2, R3, 0xffffffe0, RZ, 0xc0, !PT ;  /* 0xffffffe003027812 */ /* 0x000fe400078ec0ff */
[----:B------:R-:W-:-:S03]  /*22b0*/  SHF.R.S32.HI R252, RZ, 0x5, R3 ;  /* 0x00000005fffc7819 */ /* 0x000fc60000011403 */
[----:B------:R-:W-:Y:S01]  /*22c0*/  IMAD.IADD R246, R37, 0x1, -R2 ;  /* 0x0000000125f67824 */ /* 0x000fe200078e0a02 */
[----:B------:R-:W-:Y:S05]  /*22d0*/  @!P0 BRA `(.L_x_1661) ;  /* 0x0000d80000008947 */ /* 0x000fea0003800000 */
[----:B------:R-:W2:Y:S04]  /*22e0*/  LD.E.64 R4, [R134.64+0x120] ;  /* 0x0001200686047980 */ /* 0x000ea8000c101b00 */
[----:B------:R-:W3:Y:S04]  /*22f0*/  LD.E.64 R6, [R134.64+0x118] ;  /* 0x0001180686067980 */ /* 0x000ee8000c101b00 */
[----:B------:R-:W4:Y:S04]  /*2300*/  LD.E.64 R2, [R134.64+0x130] ;  /* 0x0001300686027980 */ /* 0x000f28000c101b00 */
[----:B------:R-:W5:Y:S04]  /*2310*/  LD.E.64 R62, [R134.64+0x128] ;  /* 0x00012806863e7980 */ /* 0x000f68000c101b00 */
[----:B------:R-:W4:Y:S04]  /*2320*/  LD.E.64 R8, [R134.64+0x140] ;  /* 0x0001400686087980 */ /* 0x000f28000c101b00 */
[----:B------:R-:W4:Y:S04]  /*2330*/  LD.E.64 R12, [R134.64+0x138] ;  /* 0x00013806860c7980 */ /* 0x000f28000c101b00 */
[----:B------:R-:W4:Y:S04]  /*2340*/  LD.E R21, [R134.64+0xd0] ;  /* 0x0000d00686157980 */ /* 0x000f28000c101900 */
[----:B------:R-:W4:Y:S04]  /*2350*/  LD.E.64 R22, [R134.64+0x110] ;  /* 0x0001100686167980 */ /* 0x000f28000c101b00 */
[----:B------:R-:W4:Y:S04]  /*2360*/  LD.E.64 R24, [R134.64+0x108] ;  /* 0x0001080686187980 */ /* 0x000f28000c101b00 */
[----:B------:R-:W4:Y:S04]  /*2370*/  LD.E.64 R14, [R134.64+0x150] ;  /* 0x00015006860e7980 */ /* 0x000f28000c101b00 */
[----:B------:R-:W4:Y:S01]  /*2380*/  LD.E.64 R16, [R134.64+0x148] ;  /* 0x0001480686107980 */ /* 0x000f22000c101b00 */
[----:B------:R-:W-:Y:S01]  /*2390*/  IMAD.WIDE.U32 R184, R33, 0xa0, RZ ;  /* 0x000000a021b87825 */ /* 0x000fe200078e00ff */
[----:B------:R-:W-:-:S02]  /*23a0*/  IADD3 R90, R76, 0x10, RZ ;  /* 0x000000104c5a7810 */ /* 0x000fc40007ffe0ff */
[C---:B------:R-:W-:Y:S01]  /*23b0*/  IADD3 R89, R76.reuse, 0x20, RZ ;  /* 0x000000204c597810 */ /* 0x040fe20007ffe0ff */
[C---:B------:R-:W-:Y:S01]  /*23c0*/  IMAD.WIDE.U32 R180, R33.reuse, 0xe0, RZ ;  /* 0x000000e021b47825 */ /* 0x040fe200078e00ff */
[C---:B------:R-:W-:Y:S02]  /*23d0*/  IADD3 R88, R76.reuse, 0x30, RZ ;  /* 0x000000304c587810 */ /* 0x040fe40007ffe0ff */
[C---:B------:R-:W-:Y:S01]  /*23e0*/  IADD3 R87, R76.reuse, 0x40, RZ ;  /* 0x000000404c577810 */ /* 0x040fe20007ffe0ff */
[C---:B------:R-:W-:Y:S01]  /*23f0*/  IMAD.WIDE.U32 R176, R33.reuse, 0x140, RZ ;  /* 0x0000014021b07825 */ /* 0x040fe200078e00ff */
[C---:B------:R-:W-:Y:S02]  /*2400*/  IADD3 R86, R76.reuse, 0x50, RZ ;  /* 0x000000504c567810 */ /* 0x040fe40007ffe0ff */
[C---:B------:R-:W-:Y:S01]  /*2410*/  IADD3 R85, R76.reuse, 0x60, RZ ;  /* 0x000000604c557810 */ /* 0x040fe20007ffe0ff */
        /* <DEDUP_REMOVED lines=13> */
[----:B------:R-:W-:Y:S02]  /*24f0*/  IADD3 R91, R76, 0xf0, RZ ;  /* 0x000000f04c5b7810 */ /* 0x000fe40007ffe0ff */
[C-C-:B------:R-:W-:Y:S01]  /*2500*/  SHF.L.U64.HI R139, R192.reuse, 0x5, R193.reuse ;  /* 0x00000005c08b7819 */ /* 0x140fe200000102c1 */
[C---:B------:R-:W-:Y:S01]  /*2510*/  IMAD.WIDE.U32 R174, R33.reuse, 0x160, RZ ;  /* 0x0000016021ae7825 */ /* 0x040fe200078e00ff */
[C---:B------:R-:W-:Y:S02]  /*2520*/  SHF.L.U32 R98, R192.reuse, 0x5, RZ ;  /* 0x00000005c0627819 */ /* 0x040fe400000006ff */
[C-C-:B------:R-:W-:Y:S01]  /*2530*/  SHF.L.U64.HI R138, R192.reuse, 0x6, R193.reuse ;  /* 0x00000006c08a7819 */ /* 0x140fe200000102c1 */
[----:B------:R-:W-:Y:S01]  /*2540*/  IMAD.WIDE.U32 R168, R33, 0x1a0, RZ ;  /* 0x000001a021a87825 */ /* 0x000fe200078e00ff */
[----:B------:R-:W-:-:S02]  /*2550*/  SHF.L.U64.HI R137, R192, 0x7, R193 ;  /* 0x00000007c0897819 */ /* 0x000fc400000102c1 */
[C---:B------:R-:W-:Y:S01]  /*2560*/  SHF.L.U32 R96, R192.reuse, 0x7, RZ ;  /* 0x00000007c0607819 */ /* 0x040fe200000006ff */
[----:B------:R-:W-:Y:S01]  /*2570*/  IMAD.WIDE.U32 R164, R33, 0x1e0, RZ ;  /* 0x000001e021a47825 */ /* 0x000fe200078e00ff */
[----:B------:R-:W-:Y:S02]  /*2580*/  MOV R66, R227 ;  /* 0x000000e300427202 */ /* 0x000fe40000000f00 */
[----:B------:R-:W-:Y:S01]  /*2590*/  MOV R70, R220 ;  /* 0x000000dc00467202 */ /* 0x000fe20000000f00 */
[----:B------:R-:W-:Y:S02]  /*25a0*/  IMAD.SHL.U32 R97, R192, 0x40, RZ ;  /* 0x00000040c0617824 */ /* 0x000fe400078e00ff */
[----:B------:R-:W-:Y:S02]  /*25b0*/  IMAD.MOV.U32 R65, RZ, RZ, R226 ;  /* 0x000000ffff417224 */ /* 0x000fe400078e00e2 */
[----:B------:R-:W-:Y:S02]  /*25c0*/  IMAD.MOV.U32 R69, RZ, RZ, R221 ;  /* 0x000000ffff457224 */ /* 0x000fe400078e00dd */
[----:B--2---:R-:W-:-:S04]  /*25d0*/  IMAD R0, R5, R36, RZ ;  /* 0x0000002405007224 */ /* 0x004fc800078e02ff */
[----:B------:R-:W-:Y:S02]  /*25e0*/  IMAD R20, R4, R239, R0 ;  /* 0x000000ef04147224 */ /* 0x000fe400078e0200 */
[----:B------:R-:W-:-:S04]  /*25f0*/  IMAD.WIDE.U32 R4, R36, R4, R132 ;  /* 0x0000000424047225 */ /* 0x000fc800078e0084 */
[----:B---3--:R-:W-:Y:S01]  /*2600*/  IMAD R0, R7, R36, RZ ;  /* 0x0000002407007224 */ /* 0x008fe200078e02ff */
[----:B------:R-:W-:Y:S01]  /*2610*/  IADD3 R7, R5, R20, RZ ;  /* 0x0000001405077210 */ /* 0x000fe20007ffe0ff */
[----:B------:R-:W-:Y:S01]  /*2620*/  IMAD.WIDE.U32 R10, R36, R6, R132 ;  /* 0x00000006240a7225 */ /* 0x000fe200078e0084 */
[C---:B-----5:R-:W-:Y:S02]  /*2630*/  SHF.L.U64.HI R129, R62.reuse, 0x5, R63 ;  /* 0x000000053e817819 */ /* 0x060fe4000001023f */
[----:B------:R-:W-:Y:S01]  /*2640*/  SHF.L.U32 R92, R62, 0x5, RZ ;  /* 0x000000053e5c7819 */ /* 0x000fe200000006ff */
[----:B------:R-:W-:Y:S01]  /*2650*/  IMAD R5, R6, R239, R0 ;  /* 0x000000ef06057224 */ /* 0x000fe200078e0200 */
[----:B------:R-:W-:Y:S01]  /*2660*/  SHF.R.S32.HI R0, RZ, 0x1f, R19 ;  /* 0x0000001fff007819 */ /* 0x000fe20000011413 */
[----:B----4-:R-:W-:Y:S01]  /*2670*/  IMAD R20, R3, R19, RZ ;  /* 0x0000001303147224 */ /* 0x010fe200078e02ff */
[----:B------:R-:W-:Y:S01]  /*2680*/  SHF.L.U64.HI R130, R62, 0x6, R63 ;  /* 0x000000063e827819 */ /* 0x000fe2000001023f */
[----:B------:R-:W-:Y:S01]  /*2690*/  IMAD.MOV.U32 R6, RZ, RZ, R4 ;  /* 0x000000ffff067224 */ /* 0x000fe200078e0004 */
[----:B------:R-:W-:Y:S01]  /*26a0*/  IADD3 R5, R11, R5, RZ ;  /* 0x000000050b057210 */ /* 0x000fe20007ffe0ff */
[----:B------:R-:W-:Y:S01]  /*26b0*/  IMAD R20, R2, R0, R20 ;  /* 0x0000000002147224 */ /* 0x000fe200078e0214 */
[----:B------:R-:W-:Y:S01]  /*26c0*/  SHF.L.U32 R93, R62, 0x6, RZ ;  /* 0x000000063e5d7819 */ /* 0x000fe200000006ff */
[----:B------:R-:W-:Y:S01]  /*26d0*/  IMAD.WIDE.U32 R6, R2, R19, R6 ;  /* 0x0000001302067225 */ /* 0x000fe200078e0006 */
[----:B------:R-:W-:-:S02]  /*26e0*/  SHF.L.U64.HI R131, R62, 0x7, R63 ;  /* 0x000000073e837819 */ /* 0x000fc4000001023f */
[C---:B------:R-:W-:Y:S01]  /*26f0*/  SHF.L.U64.HI R136, R62.reuse, 0x4, R63 ;  /* 0x000000043e887819 */ /* 0x040fe2000001023f */
[-C--:B------:R-:W-:Y:S01]  /*2700*/  IMAD R11, R63, R19.reuse, RZ ;  /* 0x000000133f0b7224 */ /* 0x080fe200078e02ff */
[----:B------:R-:W-:Y:S01]  /*2710*/  IADD3 R7, R7, R20, RZ ;  /* 0x0000001407077210 */ /* 0x000fe20007ffe0ff */
[----:B------:R-:W-:Y:S01]  /*2720*/  IMAD.MOV.U32 R4, RZ, RZ, R10 ;  /* 0x000000ffff047224 */ /* 0x000fe200078e000a */
[----:B------:R-:W-:Y:S01]  /*2730*/  SHF.L.U64.HI R20, R33, 0x5, R35 ;  /* 0x0000000521147819 */ /* 0x000fe20000010223 */
[----:B------:R-:W-:Y:S01]  /*2740*/  IMAD R9, R9, R18, RZ ;  /* 0x0000001209097224 */ /* 0x000fe200078e02ff */
[C---:B------:R-:W-:Y:S01]  /*2750*/  SHF.L.U32 R95, R62.reuse, 0x4, RZ ;  /* 0x000000043e5f7819 */ /* 0x040fe200000006ff */
[C---:B------:R-:W-:Y:S02]  /*2760*/  IMAD R0, R62.reuse, R0, R11 ;  /* 0x000000003e007224 */ /* 0x040fe400078e020b */
[----:B------:R-:W-:-:S04]  /*2770*/  IMAD.WIDE.U32 R4, R62, R19, R4 ;  /* 0x000000133e047225 */ /* 0x000fc800078e0004 */
[C---:B------:R-:W-:Y:S01]  /*2780*/  IMAD R11, R8.reuse, R28, R9 ;  /* 0x0000001c080b7224 */ /* 0x040fe200078e0209 */
[----:B------:R-:W-:Y:S01]  /*2790*/  SHF.R.S32.HI R9, RZ, 0x1f, R141 ;  /* 0x0000001fff097819 */ /* 0x000fe2000001148d */
[----:B------:R-:W-:-:S04]  /*27a0*/  IMAD.WIDE.U32 R6, R8, R18, R6 ;  /* 0x0000001208067225 */ /* 0x000fc800078e0006 */
[----:B------:R-:W-:Y:S01]  /*27b0*/  IMAD.IADD R5, R5, 0x1, R0 ;  /* 0x0000000105057824 */ /* 0x000fe200078e0200 */
[----:B------:R-:W-:Y:S01]  /*27c0*/  IADD3 R0, P0, -R141, R76, RZ ;  /* 0x0000004c8d007210 */ /* 0x000fe20007f1e1ff */
[-C--:B------:R-:W-:Y:S02]  /*27d0*/  IMAD R8, R13, R18.reuse, RZ ;  /* 0x000000120d087224 */ /* 0x080fe400078e02ff */
[----:B------:R-:W-:-:S04]  /*27e0*/  IMAD.WIDE.U32 R4, R12, R18, R4 ;  /* 0x000000120c047225 */ /* 0x000fc800078e0004 */
[----:B------:R-:W-:Y:S01]  /*27f0*/  IMAD R10, R12, R28, R8 ;  /* 0x0000001c0c0a7224 */ /* 0x000fe200078e0208 */
[----:B------:R-:W-:Y:S01]  /*2800*/  IADD3.X R8, R77, ~R9, RZ, P0, !PT ;  /* 0x800000094d087210 */ /* 0x000fe200007fe4ff */
[----:B------:R-:W-:Y:S01]  /*2810*/  IMAD.IADD R7, R7, 0x1, R11 ;  /* 0x0000000107077824 */ /* 0x000fe200078e020b */
[----:B------:R-:W-:Y:S01]  /*2820*/  LEA.HI R9, R21, R21, RZ, 0x1 ;  /* 0x0000001515097211 */ /* 0x000fe200078f08ff */
[----:B------:R-:W-:Y:S01]  /*2830*/  IMAD.IADD R19, R30, 0x1, R19 ;  /* 0x000000011e137824 */ /* 0x000fe200078e0213 */
[----:B------:R-:W-:Y:S01]  /*2840*/  IADD3 R5, R5, R10, RZ ;  /* 0x0000000a05057210 */ /* 0x000fe20007ffe0ff */
[C---:B------:R-:W-:Y:S01]  /*2850*/  IMAD R11, R8.reuse, R2, RZ ;  /* 0x00000002080b7224 */ /* 0x040fe200078e02ff */
[----:B------:R-:W-:Y:S01]  /*2860*/  SHF.R.S32.HI R9, RZ, 0x1, R9 ;  /* 0x00000001ff097819 */ /* 0x000fe20000011409 */
[----:B------:R-:W-:Y:S02]  /*2870*/  IMAD R10, R8, R62, RZ ;  /* 0x0000003e080a7224 */ /* 0x000fe400078e02ff */
[----:B------:R-:W-:Y:S01]  /*2880*/  IMAD.WIDE.U32 R4, R62, R0, R4 ;  /* 0x000000003e047225 */ /* 0x000fe200078e0004 */
[----:B------:R-:W-:-:S02]  /*2890*/  SHF.L.U32 R113, R9, 0x4, RZ ;  /* 0x0000000409717819 */ /* 0x000fc400000006ff */
[C---:B------:R-:W-:Y:S01]  /*28a0*/  SHF.L.U32 R110, R9.reuse, 0x6, RZ ;  /* 0x00000006096e7819 */ /* 0x040fe200000006ff */
[----:B------:R-:W-:Y:S01]  /*28b0*/  IMAD R8, R76, R9, R250 ;  /* 0x000000094c087224 */ /* 0x000fe200078e02fa */
[----:B------:R-:W-:Y:S01]  /*28c0*/  LEA R68, P0, R4, R24, 0x1 ;  /* 0x0000001804447211 */ /* 0x000fe200078008ff */
[C---:B------:R-:W-:Y:S01]  /*28d0*/  IMAD R19, R9.reuse, R19, RZ ;  /* 0x0000001309137224 */ /* 0x040fe200078e02ff */
[----:B------:R-:W-:Y:S01]  /*28e0*/  SHF.L.U32 R106, R9, 0x7, RZ ;  /* 0x00000007096a7819 */ /* 0x000fe200000006ff */
[-C--:B------:R-:W-:Y:S01]  /*28f0*/  IMAD R10, R63, R0.reuse, R10 ;  /* 0x000000003f0a7224 */ /* 0x080fe200078e020a */
[----:B------:R-:W-:Y:S01]  /*2900*/  SHF.R.S32.HI R128, RZ, 0x1f, R113 ;  /* 0x0000001fff807819 */ /* 0x000fe20000011471 */
[----:B------:R-:W-:Y:S01]  /*2910*/  IMAD R11, R3, R0, R11 ;  /* 0x00000000030b7224 */ /* 0x000fe200078e020b */
[----:B------:R-:W-:Y:S01]  /*2920*/  IADD3 R18, P3, R19, R8, RZ ;  /* 0x0000000813127210 */ /* 0x000fe20007f7e0ff */
[----:B------:R-:W-:Y:S01]  /*2930*/  IMAD.WIDE.U32 R6, R2, R0, R6 ;  /* 0x0000000002067225 */ /* 0x000fe200078e0006 */
[----:B------:R-:W-:-:S02]  /*2940*/  IADD3 R0, R250, R8, RZ ;  /* 0x00000008fa007210 */ /* 0x000fc40007ffe0ff */
[----:B------:R-:W-:Y:S01]  /*2950*/  IADD3 R10, R5, R10, RZ ;  /* 0x0000000a050a7210 */ /* 0x000fe20007ffe0ff */
[----:B------:R-:W-:Y:S01]  /*2960*/  IMAD.IADD R45, R7, 0x1, R11 ;  /* 0x00000001072d7824 */ /* 0x000fe200078e020b */
[----:B------:R-:W-:Y:S01]  /*2970*/  SHF.R.S32.HI R12, RZ, 0x1f, R19 ;  /* 0x0000001fff0c7819 */ /* 0x000fe20000011413 */
[----:B------:R-:W-:Y:S01]  /*2980*/  IMAD R7, R35, 0x1c0, RZ ;  /* 0x000001c023077824 */ /* 0x000fe200078e02ff */
[----:B------:R-:W-:Y:S01]  /*2990*/  IADD3 R5, P2, R19, R0, RZ ;  /* 0x0000000013057210 */ /* 0x000fe20007f5e0ff */
[----:B------:R-:W-:Y:S01]  /*29a0*/  IMAD.SHL.U32 R19, R18, 0x2, RZ ;  /* 0x0000000212137824 */ /* 0x000fe200078e00ff */
[----:B------:R-:W-:Y:S01]  /*29b0*/  LEA R44, P1, R6, R22, 0x1 ;  /* 0x00000016062c7211 */ /* 0x000fe200078208ff */
[C---:B------:R-:W-:Y:S01]  /*29c0*/  IMAD R13, R35.reuse, 0x120, RZ ;  /* 0x00000120230d7824 */ /* 0x040fe200078e02ff */
[-C--:B------:R-:W-:Y:S01]  /*29d0*/  LEA.HI.X.SX32 R8, R8, R12.reuse, 0x1, P3 ;  /* 0x0000000c08087211 */ /* 0x080fe200018f0eff */
[----:B------:R-:W-:Y:S01]  /*29e0*/  IMAD R11, R35, 0x160, RZ ;  /* 0x00000160230b7824 */ /* 0x000fe200078e02ff */
[----:B------:R-:W-:Y:S01]  /*29f0*/  SHF.L.U32 R74, R5, 0x1, RZ ;  /* 0x00000001054a7819 */ /* 0x000fe200000006ff */
[----:B------:R-:W-:Y:S01]  /*2a00*/  IMAD.IADD R228, R179, 0x1, R13 ;  /* 0x00000001b3e47824 */ /* 0x000fe200078e020d */
[----:B------:R-:W-:Y:S01]  /*2a10*/  LEA.HI.X.SX32 R0, R0, R12, 0x1, P2 ;  /* 0x0000000c00007211 */ /* 0x000fe200010f0eff */
[C---:B------:R-:W-:Y:S01]  /*2a20*/  IMAD R12, R35.reuse, 0x140, RZ ;  /* 0x00000140230c7824 */ /* 0x040fe200078e02ff */
[----:B------:R-:W-:Y:S01]  /*2a30*/  LEA.HI.X R45, R6, R23, R45, 0x1, P1 ;  /* 0x00000017062d7211 */ /* 0x000fe200008f0c2d */
[C---:B------:R-:W-:Y:S01]  /*2a40*/  IMAD R6, R35.reuse, 0x1e0, RZ ;  /* 0x000001e023067824 */ /* 0x040fe200078e02ff */
[----:B------:R-:W-:Y:S01]  /*2a50*/  LEA.HI.X R67, R4, R25, R10, 0x1, P0 ;  /* 0x0000001904437211 */ /* 0x000fe200000f0c0a */
[C---:B------:R-:W-:Y:S01]  /*2a60*/  IMAD R10, R35.reuse, 0x180, RZ ;  /* 0x00000180230a7824 */ /* 0x040fe200078e02ff */
[----:B------:R-:W-:Y:S01]  /*2a70*/  SHF.L.U64.HI R18, R18, 0x1, R8 ;  /* 0x0000000112127819 */ /* 0x000fe20000010208 */
[----:B------:R-:W-:Y:S01]  /*2a80*/  IMAD R8, R35, 0x1a0, RZ ;  /* 0x000001a023087824 */ /* 0x000fe200078e02ff */
[CC--:B------:R-:W-:Y:S01]  /*2a90*/  IADD3 R37, P1, R14.reuse, R19.reuse, RZ ;  /* 0x000000130e257210 */ /* 0x0c0fe20007f3e0ff */
[----:B------:R-:W-:Y:S01]  /*2aa0*/  IMAD.IADD R224, R175, 0x1, R11 ;  /* 0x00000001afe07824 */ /* 0x000fe200078e020b */
[-C--:B------:R-:W-:Y:S01]  /*2ab0*/  IADD3 R73, P3, R14, R74.reuse, RZ ;  /* 0x0000004a0e497210 */ /* 0x080fe20007f7e0ff */
[----:B------:R-:W-:Y:S01]  /*2ac0*/  IMAD R14, R35, 0xe0, RZ ;  /* 0x000000e0230e7824 */ /* 0x000fe200078e02ff */
[----:B------:R-:W-:Y:S01]  /*2ad0*/  SHF.L.U64.HI R0, R5, 0x1, R0 ;  /* 0x0000000105007819 */ /* 0x000fe20000010200 */
[--C-:B------:R-:W-:Y:S01]  /*2ae0*/  IMAD.X R36, R15, 0x1, R18.reuse, P1 ;  /* 0x000000010f247824 */ /* 0x100fe200008e0612 */
[C---:B------:R-:W-:Y:S01]  /*2af0*/  IADD3 R19, P0, R16.reuse, R19, RZ ;  /* 0x0000001310137210 */ /* 0x040fe20007f1e0ff */
[----:B------:R-:W-:Y:S01]  /*2b00*/  IMAD.SHL.U32 R5, R33, 0x80, RZ ;  /* 0x0000008021057824 */ /* 0x000fe200078e00ff */
[----:B------:R-:W-:Y:S01]  /*2b10*/  IADD3 R74, P2, R16, R74, RZ ;  /* 0x0000004a104a7210 */ /* 0x000fe20007f5e0ff */
[----:B------:R-:W-:Y:S01]  /*2b20*/  IMAD R16, R35, 0xa0, RZ ;  /* 0x000000a023107824 */ /* 0x000fe200078e02ff */
[-C--:B------:R-:W-:Y:S01]  /*2b30*/  IADD3.X R72, R15, R0.reuse, RZ, P3, !PT ;  /* 0x000000000f487210 */ /* 0x080fe20001ffe4ff */
[C---:B------:R-:W-:Y:S01]  /*2b40*/  IMAD.X R18, R17.reuse, 0x1, R18, P0 ;  /* 0x0000000111127824 */ /* 0x040fe200000e0612 */
[----:B------:R-:W-:Y:S01]  /*2b50*/  IADD3.X R71, R17, R0, RZ, P2, !PT ;  /* 0x0000000011477210 */ /* 0x000fe200017fe4ff */
[C---:B------:R-:W-:Y:S01]  /*2b60*/  IMAD.SHL.U32 R0, R33.reuse, 0x20, RZ ;  /* 0x0000002021007824 */ /* 0x040fe200078e00ff */
[--C-:B------:R-:W-:Y:S01]  /*2b70*/  SHF.L.U64.HI R22, R33, 0x6, R35.reuse ;  /* 0x0000000621167819 */ /* 0x100fe20000010223 */
[----:B------:R-:W-:Y:S01]  /*2b80*/  IMAD R17, R35, 0x60, RZ ;  /* 0x0000006023117824 */ /* 0x000fe200078e02ff */
[----:B------:R-:W-:Y:S01]  /*2b90*/  SHF.L.U32 R4, R33, 0x6, RZ ;  /* 0x0000000621047819 */ /* 0x000fe200000006ff */
[----:B------:R-:W-:Y:S01]  /*2ba0*/  IMAD R15, R35, 0xc0, RZ ;  /* 0x000000c0230f7824 */ /* 0x000fe200078e02ff */
[----:B------:R-:W-:Y:S01]  /*2bb0*/  SHF.L.U64.HI R23, R33, 0x7, R35 ;  /* 0x0000000721177819 */ /* 0x000fe20000010223 */
[----:B------:R-:W-:Y:S01]  /*2bc0*/  IMAD.IADD R232, R187, 0x1, R17 ;  /* 0x00000001bbe87824 */ /* 0x000fe200078e0211 */
[----:B------:R-:W-:Y:S01]  /*2bd0*/  SHF.L.U64.HI R238, R0, 0x1, R20 ;  /* 0x0000000100ee7819 */ /* 0x000fe20000010214 */
[----:B------:R-:W-:Y:S01]  /*2be0*/  IMAD.IADD R230, R183, 0x1, R15 ;  /* 0x00000001b7e67824 */ /* 0x000fe200078e020f */
[----:B------:R-:W-:Y:S01]  /*2bf0*/  SHF.L.U64.HI R236, R4, 0x1, R22 ;  /* 0x0000000104ec7819 */ /* 0x000fe20000010216 */
[----:B------:R-:W-:Y:S01]  /*2c00*/  IMAD.IADD R218, R169, 0x1, R8 ;  /* 0x00000001a9da7824 */ /* 0x000fe200078e0208 */
[----:B------:R-:W-:Y:S01]  /*2c10*/  SHF.L.U64.HI R234, R5, 0x1, R23 ;  /* 0x0000000105ea7819 */ /* 0x000fe20000010217 */
[----:B------:R-:W-:Y:S01]  /*2c20*/  IMAD R24, R3, 0x60, RZ ;  /* 0x0000006003187824 */ /* 0x000fe200078e02ff */
[----:B------:R-:W-:Y:S01]  /*2c30*/  IADD3 R231, R185, R16, RZ ;  /* 0x00000010b9e77210 */ /* 0x000fe20007ffe0ff */
        /* <DEDUP_REMOVED lines=8> */
[C---:B------:R-:W-:Y:S01]  /*2cc0*/  IMAD R16, R3.reuse, 0x140, RZ ;  /* 0x0000014003107824 */ /* 0x040fe200078e02ff */
[----:B------:R-:W-:Y:S01]  /*2cd0*/  SHF.L.U32 R237, R0, 0x1, RZ ;  /* 0x0000000100ed7819 */ /* 0x000fe200000006ff */
[----:B------:R-:W-:Y:S01]  /*2ce0*/  IMAD R15, R3, 0x160, RZ ;  /* 0x00000160030f7824 */ /* 0x000fe200078e02ff */
[----:B------:R-:W-:Y:S01]  /*2cf0*/  SHF.L.U32 R233, R5, 0x1, RZ ;  /* 0x0000000105e97819 */ /* 0x000fe200000006ff */
[----:B------:R-:W-:Y:S01]  /*2d00*/  IMAD R14, R3, 0x180, RZ ;  /* 0x00000180030e7824 */ /* 0x000fe200078e02ff */
[----:B------:R-:W-:Y:S01]  /*2d10*/  IADD3 R216, R165, R6, RZ ;  /* 0x00000006a5d87210 */ /* 0x000fe20007ffe0ff */
[C---:B------:R-:W-:Y:S01]  /*2d20*/  IMAD R13, R3.reuse, 0x1a0, RZ ;  /* 0x000001a0030d7824 */ /* 0x040fe200078e02ff */
[C-C-:B------:R-:W-:Y:S01]  /*2d30*/  SHF.L.U64.HI R11, R2.reuse, 0x4, R3.reuse ;  /* 0x00000004020b7819 */ /* 0x140fe20000010203 */
[C---:B------:R-:W-:Y:S01]  /*2d40*/  IMAD R12, R3.reuse, 0x1c0, RZ ;  /* 0x000001c0030c7824 */ /* 0x040fe200078e02ff */
[--C-:B------:R-:W-:Y:S01]  /*2d50*/  SHF.L.U64.HI R7, R2, 0x5, R3.reuse ;  /* 0x0000000502077819 */ /* 0x100fe20000010203 */
[----:B------:R-:W-:Y:S01]  /*2d60*/  IMAD.SHL.U32 R235, R4, 0x2, RZ ;  /* 0x0000000204eb7824 */ /* 0x000fe200078e00ff */
[C-C-:B------:R-:W-:Y:S01]  /*2d70*/  SHF.L.U64.HI R8, R2.reuse, 0x6, R3.reuse ;  /* 0x0000000602087819 */ /* 0x140fe20000010203 */
[C---:B------:R-:W-:Y:S01]  /*2d80*/  IMAD.SHL.U32 R6, R2.reuse, 0x10, RZ ;  /* 0x0000001002067824 */ /* 0x040fe200078e00ff */
[C---:B------:R-:W-:Y:S01]  /*2d90*/  SHF.L.U64.HI R10, R2.reuse, 0x7, R3 ;  /* 0x00000007020a7819 */ /* 0x040fe20000010203 */
[C---:B------:R-:W-:Y:S01]  /*2da0*/  IMAD.SHL.U32 R5, R2.reuse, 0x80, RZ ;  /* 0x0000008002057824 */ /* 0x040fe200078e00ff */
[C---:B------:R-:W-:Y:S01]  /*2db0*/  SHF.L.U32 R0, R2.reuse, 0x5, RZ ;  /* 0x0000000502007819 */ /* 0x040fe200000006ff */
[----:B------:R-:W-:Y:S01]  /*2dc0*/  IMAD R3, R3, 0x1e0, RZ ;  /* 0x000001e003037824 */ /* 0x000fe200078e02ff */
[C---:B------:R-:W-:Y:S01]  /*2dd0*/  SHF.L.U32 R4, R2.reuse, 0x6, RZ ;  /* 0x0000000602047819 */ /* 0x040fe200000006ff */
[----:B------:R-:W-:Y:S01]  /*2de0*/  IMAD.WIDE.U32 R160, R2, 0xa0, RZ ;  /* 0x000000a002a07825 */ /* 0x000fe200078e00ff */
[----:B------:R-:W-:-:S02]  /*2df0*/  SHF.L.U64.HI R215, R6, 0x1, R11 ;  /* 0x0000000106d77819 */ /* 0x000fc4000001020b */
[----:B------:R-:W-:Y:S01]  /*2e00*/  SHF.L.U32 R214, R6, 0x1, RZ ;  /* 0x0000000106d67819 */ /* 0x000fe200000006ff */
[----:B------:R-:W-:Y:S01]  /*2e10*/  IMAD.WIDE.U32 R158, R2, 0xc0, RZ ;  /* 0x000000c0029e7825 */ /* 0x000fe200078e00ff */
[----:B------:R-:W-:Y:S02]  /*2e20*/  SHF.L.U64.HI R213, R0, 0x1, R7 ;  /* 0x0000000100d57819 */ /* 0x000fe40000010207 */
[----:B------:R-:W-:Y:S01]  /*2e30*/  SHF.L.U64.HI R211, R4, 0x1, R8 ;  /* 0x0000000104d37819 */ /* 0x000fe20000010208 */
[----:B------:R-:W-:Y:S01]  /*2e40*/  IMAD.WIDE.U32 R154, R2, 0x120, RZ ;  /* 0x00000120029a7825 */ /* 0x000fe200078e00ff */
[----:B------:R-:W-:Y:S02]  /*2e50*/  SHF.L.U32 R210, R4, 0x1, RZ ;  /* 0x0000000104d27819 */ /* 0x000fe400000006ff */
[C---:B------:R-:W-:Y:S01]  /*2e60*/  SHF.L.U64.HI R209, R5.reuse, 0x1, R10 ;  /* 0x0000000105d17819 */ /* 0x040fe2000001020a */
[----:B------:R-:W-:Y:S01]  /*2e70*/  IMAD.WIDE.U32 R152, R2, 0x140, RZ ;  /* 0x0000014002987825 */ /* 0x000fe200078e00ff */
[----:B------:R-:W-:-:S02]  /*2e80*/  SHF.L.U32 R208, R5, 0x1, RZ ;  /* 0x0000000105d07819 */ /* 0x000fc400000006ff */
[----:B------:R-:W-:Y:S01]  /*2e90*/  IADD3 R206, R161, R23, RZ ;  /* 0x00000017a1ce7210 */ /* 0x000fe20007ffe0ff */
[C---:B------:R-:W-:Y:S01]  /*2ea0*/  IMAD.WIDE.U32 R148, R2.reuse, 0x180, RZ ;  /* 0x0000018002947825 */ /* 0x040fe200078e00ff */
[----:B------:R-:W-:Y:S02]  /*2eb0*/  IADD3 R205, R159, R22, RZ ;  /* 0x000000169fcd7210 */ /* 0x000fe40007ffe0ff */
[----:B------:R-:W-:Y:S01]  /*2ec0*/  IADD3 R203, R155, R17, RZ ;  /* 0x000000119bcb7210 */ /* 0x000fe20007ffe0ff */
[C---:B------:R-:W-:Y:S01]  /*2ed0*/  IMAD.WIDE.U32 R146, R2.reuse, 0x1a0, RZ ;  /* 0x000001a002927825 */ /* 0x040fe200078e00ff */
[----:B------:R-:W-:Y:S02]  /*2ee0*/  IADD3 R202, R153, R16, RZ ;  /* 0x0000001099ca7210 */ /* 0x000fe40007ffe0ff */
[----:B------:R-:W-:Y:S01]  /*2ef0*/  IADD3 R200, R149, R14, RZ ;  /* 0x0000000e95c87210 */ /* 0x000fe20007ffe0ff */
[----:B------:R-:W-:Y:S01]  /*2f00*/  IMAD.WIDE.U32 R142, R2, 0x1e0, RZ ;  /* 0x000001e0028e7825 */ /* 0x000fe200078e00ff */
[----:B------:R-:W-:-:S02]  /*2f10*/  IADD3 R199, R147, R13, RZ ;  /* 0x0000000d93c77210 */ /* 0x000fc40007ffe0ff */
[----:B------:R-:W-:Y:S01]  /*2f20*/  SHF.R.S32.HI R125, RZ, 0x1f, R110 ;  /* 0x0000001fff7d7819 */ /* 0x000fe2000001146e */
[----:B------:R-:W-:Y:S01]  /*2f30*/  IMAD.SHL.U32 R112, R9, 0x20, RZ ;  /* 0x0000002009707824 */ /* 0x000fe200078e00ff */
[----:B------:R-:W-:Y:S01]  /*2f40*/  IADD3 R191, R143, R3, RZ ;  /* 0x000000038fbf7210 */ /* 0x000fe20007ffe0ff */
[C---:B------:R-:W-:Y:S01]  /*2f50*/  IMAD R111, R9.reuse, 0x30, RZ ;  /* 0x00000030096f7824 */ /* 0x040fe200078e02ff */
[----:B------:R-:W-:Y:S01]  /*2f60*/  SHF.R.S32.HI R121, RZ, 0x1f, R106 ;  /* 0x0000001fff797819 */ /* 0x000fe2000001146a */
        /* <DEDUP_REMOVED lines=18> */
[----:B------:R-:W-:Y:S01]  /*3090*/  IMAD R99, R9, 0xf0, RZ ;  /* 0x000000f009637824 */ /* 0x000fe200078e02ff */
[----:B------:R-:W-:Y:S01]  /*30a0*/  SHF.R.S32.HI R116, RZ, 0x1f, R101 ;  /* 0x0000001fff747819 */ /* 0x000fe20000011465 */
[----:B------:R-:W-:Y:S01]  /*30b0*/  IMAD.WIDE.U32 R162, R2, 0x60, RZ ;  /* 0x0000006002a27825 */ /* 0x000fe200078e00ff */
[----:B------:R-:W-:-:S02]  /*30c0*/  SHF.R.S32.HI R115, RZ, 0x1f, R100 ;  /* 0x0000001fff737819 */ /* 0x000fc40000011464 */
[----:B------:R-:W-:Y:S01]  /*30d0*/  SHF.R.S32.HI R114, RZ, 0x1f, R99 ;  /* 0x0000001fff727819 */ /* 0x000fe20000011463 */
[----:B------:R-:W-:-:S04]  /*30e0*/  IMAD.WIDE.U32 R156, R2, 0xe0, RZ ;  /* 0x000000e0029c7825 */ /* 0x000fc800078e00ff */
[----:B------:R-:W-:-:S04]  /*30f0*/  IMAD.WIDE.U32 R150, R2, 0x160, RZ ;  /* 0x0000016002967825 */ /* 0x000fc800078e00ff */
[----:B------:R-:W-:-:S04]  /*3100*/  IMAD.WIDE.U32 R144, R2, 0x1c0, RZ ;  /* 0x000001c002907825 */ /* 0x000fc800078e00ff */
[----:B------:R-:W-:Y:S02]  /*3110*/  IMAD.MOV.U32 R21, RZ, RZ, R34 ;  /* 0x000000ffff157224 */ /* 0x000fe400078e0022 */
[----:B------:R-:W-:Y:S02]  /*3120*/  IMAD.SHL.U32 R94, R62, 0x80, RZ ;  /* 0x000000803e5e7824 */ /* 0x000fe400078e00ff */
[----:B------:R-:W-:Y:S02]  /*3130*/  IMAD.SHL.U32 R212, R0, 0x2, RZ ;  /* 0x0000000200d47824 */ /* 0x000fe400078e00ff */
[----:B------:R-:W-:Y:S02]  /*3140*/  IMAD.IADD R207, R163, 0x1, R24 ;  /* 0x00000001a3cf7824 */ /* 0x000fe400078e0218 */
[----:B------:R-:W-:Y:S02]  /*3150*/  IMAD.IADD R204, R157, 0x1, R20 ;  /* 0x000000019dcc7824 */ /* 0x000fe400078e0214 */
[----:B------:R-:W-:-:S02]  /*3160*/  IMAD.IADD R201, R151, 0x1, R15 ;  /* 0x0000000197c97824 */ /* 0x000fc400078e020f */
[----:B------:R-:W-:Y:S02]  /*3170*/  IMAD.IADD R198, R145, 0x1, R12 ;  /* 0x0000000191c67824 */ /* 0x000fe400078e020c */
.L_x_1765:
[----:B------:R-:W-:Y:S01]  /*3180*/  ISETP.GE.AND P0, PT, R132, R249, PT ;  /* 0x000000f98400720c */ /* 0x000fe20003f06270 */
[----:B------:R-:W2:Y:S01]  /*3190*/  LDL R0, [R1+0x8] ;  /* 0x0000080001007983 */ /* 0x000ea20000100800 */
[----:B------:R-:W-:Y:S01]  /*31a0*/  LOP3.LUT R60, R60, 0xfffffeff, RZ, 0xc0, !PT ;  /* 0xfffffeff3c3c7812 */ /* 0x000fe200078ec0ff */
[----:B------:R-:W-:Y:S01]  /*31b0*/  IMAD.SHL.U32 R22, R21, 0x100, RZ ;  /* 0x0000010015167824 */ /* 0x000fe200078e00ff */
[----:B------:R-:W-:Y:S04]  /*31c0*/  BSSY B2, `(.L_x_1662) ;  /* 0x0000c25000027945 */ /* 0x000fe80003800000 */
        /* <DEDUP_REMOVED lines=9> */
[CC--:B------:R-:W-:Y:S04]  /*3260*/  ISETP.GE.OR P1, PT, R88.reuse, R61.reuse, P0 ;  /* 0x0000003d5800720c */ /* 0x0c0fe80000726670 */
[----:B------:R-:W-:Y:S02]  /*3270*/  ISETP.LT.OR P4, PT, R88, R64, P1 ;  /* 0x000000405800720c */ /* 0x000fe40000f81670 */
[----:B------:R-:W-:Y:S02]  /*3280*/  @!P6 IADD3 R16, P2, R44, R214, RZ ;  /* 0x000000d62c10e210 */ /* 0x000fe40007f5e0ff */
[----:B------:R-:W-:Y:S02]  /*3290*/  @!P6 LEA R14, P1, R190, R70, 0x1 ;  /* 0x00000046be0ee211 */ /* 0x000fe400078208ff */
[----:B------:R-:W-:Y:S01]  /*32a0*/  @P6 LOP3.LUT R60, R60, 0x100, RZ, 0xfc, !PT ;  /* 0x000001003c3c6812 */ /* 0x000fe200078efcff */
[C---:B------:R-:W-:Y:S01]  /*32b0*/  @!P6 IMAD.X R17, R45.reuse, 0x1, R215, P2 ;  /* 0x000000012d11e824 */ /* 0x040fe200010e06d7 */
[----:B------:R-:W-:Y:S02]  /*32c0*/  @!P5 IADD3 R12, P2, R44, R212, RZ ;  /* 0x000000d42c0cd210 */ /* 0x000fe40007f5e0ff */
[----:B------:R-:W-:Y:S03]  /*32d0*/  LOP3.LUT R60, R60, 0xffffff7f, RZ, 0xc0, !PT ;  /* 0xffffff7f3c3c7812 */ /* 0x000fe600078ec0ff */
[----:B------:R-:W-:Y:S01]  /*32e0*/  @!P5 IMAD.X R13, R45, 0x1, R213, P2 ;  /* 0x000000012d0dd824 */ /* 0x000fe200010e06d5 */
[----:B------:R-:W-:Y:S02]  /*32f0*/  ISETP.GE.OR P2, PT, R86, R61, P0 ;  /* 0x0000003d5600720c */ /* 0x000fe40000746670 */
[----:B------:R-:W-:Y:S02]  /*3300*/  @P5 LOP3.LUT R60, R60, 0x80, RZ, 0xfc, !PT ;  /* 0x000000803c3c5812 */ /* 0x000fe400078efcff */
[----:B------:R-:W-:Y:S02]  /*3310*/  ISETP.LT.OR P2, PT, R86, R64, P2 ;  /* 0x000000405600720c */ /* 0x000fe40001741670 */
[----:B------:R-:W-:Y:S04]  /*3320*/  LOP3.LUT R60, R60, 0xffffffbf, RZ, 0xc0, !PT ;  /* 0xffffffbf3c3c7812 */ /* 0x000fe800078ec0ff */
[----:B------:R-:W-:Y:S04]  /*3330*/  @P4 LOP3.LUT R60, R60, 0x40, RZ, 0xfc, !PT ;  /* 0x000000403c3c4812 */ /* 0x000fe800078efcff */
[----:B------:R-:W-:Y:S04]  /*3340*/  LOP3.LUT R60, R60, 0xffffffdf, RZ, 0xc0, !PT ;  /* 0xffffffdf3c3c7812 */ /* 0x000fe800078ec0ff */
[----:B------:R-:W-:Y:S04]  /*3350*/  @P3 LOP3.LUT R60, R60, 0x20, RZ, 0xfc, !PT ;  /* 0x000000203c3c3812 */ /* 0x000fe800078efcff */
[----:B------:R-:W-:Y:S04]  /*3360*/  LOP3.LUT R60, R60, 0xffffffef, RZ, 0xc0, !PT ;  /* 0xffffffef3c3c7812 */ /* 0x000fe800078ec0ff */
[----:B------:R-:W-:Y:S04]  /*3370*/  @P2 LOP3.LUT R60, R60, 0x10, RZ, 0xfc, !PT ;  /* 0x000000103c3c2812 */ /* 0x000fe800078efcff */
[----:B------:R-:W-:Y:S02]  /*3380*/  LOP3.LUT R60, R60, 0xfffffff7, RZ, 0xc0, !PT ;  /* 0xfffffff73c3c7812 */ /* 0x000fe400078ec0ff */
[----:B--2---:R-:W-:Y:S02]  /*3390*/  @!P6 LEA.HI.X R15, R190, R69, R0, 0x1, P1 ;  /* 0x00000045be0fe211 */ /* 0x004fe400008f0c00 */
[----:B------:R-:W-:Y:S02]  /*33a0*/  @!P5 IADD3 R10, P1, R70, R237, RZ ;  /* 0x000000ed460ad210 */ /* 0x000fe40007f3e0ff */
[-C--:B------:R-:W-:Y:S03]  /*33b0*/  ISETP.GE.OR P6, PT, R81, R61.reuse, P0 ;  /* 0x0000003d5100720c */ /* 0x080fe600007c6670 */
[----:B------:R-:W-:Y:S01]  /*33c0*/  @!P5 IMAD.X R11, R69, 0x1, R238, P1 ;  /* 0x00000001450bd824 */ /* 0x000fe200008e06ee */
[----:B------:R-:W-:Y:S02]  /*33d0*/  @!P4 IADD3 R8, P1, R44, R162, RZ ;  /* 0x000000a22c08c210 */ /* 0x000fe40007f3e0ff */
[----:B------:R-:W-:Y:S02]  /*33e0*/  ISETP.LT.OR P6, PT, R81, R64, P6 ;  /* 0x000000405100720c */ /* 0x000fe400037c1670 */
[-C--:B------:R-:W-:Y:S01]  /*33f0*/  ISETP.GE.OR P5, PT, R80, R61.reuse, P0 ;  /* 0x0000003d5000720c */ /* 0x080fe200007a6670 */
[----:B------:R-:W-:Y:S01]  /*3400*/  @!P4 IMAD.X R9, R45, 0x1, R207, P1 ;  /* 0x000000012d09c824 */ /* 0x000fe200008e06cf */
[----:B------:R-:W-:Y:S02]  /*3410*/  @!P4 IADD3 R6, P1, R70, R186, RZ ;  /* 0x000000ba4606c210 */ /* 0x000fe40007f3e0ff */
[----:B------:R-:W-:Y:S03]  /*3420*/  ISETP.LT.OR P5, PT, R80, R64, P5 ;  /* 0x000000405000720c */ /* 0x000fe60002fa1670 */
[----:B------:R-:W-:Y:S01]  /*3430*/  @!P4 IMAD.X R7, R69, 0x1, R232, P1 ;  /* 0x000000014507c824 */ /* 0x000fe200008e06e8 */
[C---:B------:R-:W-:Y:S02]  /*3440*/  @!P3 IADD3 R4, P1, R44.reuse, R210, RZ ;  /* 0x000000d22c04b210 */ /* 0x040fe40007f3e0ff */
[-C--:B------:R-:W-:Y:S03]  /*3450*/  ISETP.GE.OR P4, PT, R79, R61.reuse, P0 ;  /* 0x0000003d4f00720c */ /* 0x080fe60000786670 */
[----:B------:R-:W-:Y:S01]  /*3460*/  @!P3 IMAD.X R5, R45, 0x1, R211, P1 ;  /* 0x000000012d05b824 */ /* 0x000fe200008e06d3 */
[----:B------:R-:W-:Y:S02]  /*3470*/  @!P2 IADD3 R30, P1, R44, R160, RZ ;  /* 0x000000a02c1ea210 */ /* 0x000fe40007f3e0ff */
[-C--:B------:R-:W-:Y:S02]  /*3480*/  ISETP.LT.OR P4, PT, R79, R64.reuse, P4 ;  /* 0x000000404f00720c */ /* 0x080fe40002781670 */
[CC--:B------:R-:W-:Y:S01]  /*3490*/  ISETP.GE.OR P3, PT, R78.reuse, R61.reuse, P0 ;  /* 0x0000003d4e00720c */ /* 0x0c0fe20000766670 */
[----:B------:R-:W-:Y:S01]  /*34a0*/  @!P2 IMAD.X R31, R45, 0x1, R206, P1 ;  /* 0x000000012d1fa824 */ /* 0x000fe200008e06ce */
[CC--:B------:R-:W-:Y:S02]  /*34b0*/  ISETP.GE.OR P1, PT, R85.reuse, R61.reuse, P0 ;  /* 0x0000003d5500720c */ /* 0x0c0fe40000726670 */
[-C--:B------:R-:W-:Y:S02]  /*34c0*/  ISETP.LT.OR P3, PT, R78, R64.reuse, P3 ;  /* 0x000000404e00720c */ /* 0x080fe40001f61670 */
        /* <DEDUP_REMOVED lines=26> */
[----:B------:R-:W-:Y:S02]  /*3670*/  @!P6 IADD3 R48, P1, R44, R152, RZ ;  /* 0x000000982c30e210 */ /* 0x000fe40007f3e0ff */
[-C--:B------:R-:W-:Y:S02]  /*3680*/  ISETP.GE.OR P2, PT, R75, R61.reuse, P0 ;  /* 0x0000003d4b00720c */ /* 0x080fe40000746670 */
[----:B------:R-:W-:Y:S01]  /*3690*/  LOP3.LUT R60, R60, 0xffffdfff, RZ, 0xc0, !PT ;  /* 0xffffdfff3c3c7812 */ /* 0x000fe200078ec0ff */
[----:B------:R-:W-:Y:S01]  /*36a0*/  @!P6 IMAD.X R49, R45, 0x1, R202, P1 ;  /* 0x000000012d31e824 */ /* 0x000fe200008e06ca */
        /* <DEDUP_REMOVED lines=197> */
.L_x_1666:
[----:B------:R-:W-:Y:S05]  /*4300*/  BSYNC B0 ;  /* 0x0000000000007941 */ /* 0x000fea0003800000 */
.L_x_1665:
        /* <DEDUP_REMOVED lines=61> */
.L_x_1668:
[----:B------:R-:W-:Y:S05]  /*46e0*/  BSYNC B0 ;  /* 0x0000000000007941 */ /* 0x000fea0003800000 */
.L_x_1667:
        /* <DEDUP_REMOVED lines=61> */
.L_x_1670:
[----:B------:R-:W-:Y:S05]  /*4ac0*/  BSYNC B0 ;  /* 0x0000000000007941 */ /* 0x000fea0003800000 */
.L_x_1669:
        /* <DEDUP_REMOVED lines=68> */
.L_x_1672:
[----:B------:R-:W-:Y:S05]  /*4f10*/  BSYNC B0 ;  /* 0x0000000000007941 */ /* 0x000fea0003800000 */
.L_x_1671:
        /* <DEDUP_REMOVED lines=61> */
.L_x_1674:
[----:B------:R-:W-:Y:S05]  /*52f0*/  BSYNC B0 ;  /* 0x0000000000007941 */ /* 0x000fea0003800000 */
.L_x_1673:
        /* <DEDUP_REMOVED lines=68> */
.L_x_1676:
[----:B------:R-:W-:Y:S05]  /*5740*/  BSYNC B0 ;  /* 0x0000000000007941 */ /* 0x000fea0003800000 */
.L_x_1675:
        /* <DEDUP_REMOVED lines=68> */
.L_x_1678:
[----:B------:R-:W-:Y:S05]  /*5b90*/  BSYNC B0 ;  /* 0x0000000000007941 */ /* 0x000fea0003800000 */
.L_x_1677:
        /* <DEDUP_REMOVED lines=68> */
.L_x_1680:
[----:B------:R-:W-:Y:S05]  /*5fe0*/  BSYNC B0 ;  /* 0x0000000000007941 */ /* 0x000fea0003800000 */
.L_x_1679:
        /* <DEDUP_REMOVED lines=61> */
.L_x_1682:
[----:B------:R-:W-:Y:S05]  /*63c0*/  BSYNC B0 ;  /* 0x0000000000007941 */ /* 0x000fea0003800000 */
.L_x_1681:
        /* <DEDUP_REMOVED lines=68> */
.L_x_1684:
[----:B------:R-:W-:Y:S05]  /*6810*/  BSYNC B0 ;  /* 0x0000000000007941 */ /* 0x000fea0003800000 */
.L_x_1683:
        /* <DEDUP_REMOVED lines=68> */
.L_x_1686:
[----:B------:R-:W-:Y:S05]  /*6c60*/  BSYNC B0 ;  /* 0x0000000000007941 */ /* 0x000fea0003800000 */
.L_x_1685:
        /* <DEDUP_REMOVED lines=68> */
.L_x_1688:
[----:B------:R-:W-:Y:S05]  /*70b0*/  BSYNC B0 ;  /* 0x0000000000007941 */ /* 0x000fea0003800000 */
.L_x_1687:
        /* <DEDUP_REMOVED lines=68> */
.L_x_1690:
[----:B------:R-:W-:Y:S05]  /*7500*/  BSYNC B0 ;  /* 0x0000000000007941 */ /* 0x000fea0003800000 */
.L_x_1689:
        /* <DEDUP_REMOVED lines=68> */
.L_x_1692:
[----:B------:R-:W-:Y:S05]  /*7950*/  BSYNC B0 ;  /* 0x0000000000007941 */ /* 0x000fea0003800000 */
.L_x_1691:
        /* <DEDUP_REMOVED lines=68> */
.L_x_1694:
[----:B------:R-:W-:Y:S05]  /*7da0*/  BSYNC B0 ;  /* 0x0000000000007941 */ /* 0x000fea0003800000 */
.L_x_1693:
        /* <DEDUP_REMOVED lines=68> */
.L_x_1696:
[----:B------:R-:W-:Y:S05]  /*81f0*/  BSYNC B0 ;  /* 0x0000000000007941 */ /* 0x000fea0003800000 */
.L_x_1695:
        /* <DEDUP_REMOVED lines=11> */
.L_x_1664:
        /* <DEDUP_REMOVED lines=19> */
[C---:B------:R-:W-:Y:S02]  /*83e0*/  SHF.L.U32 R23, R28.reuse, 0x10, RZ ;  /* 0x000000101c177819 */ /* 0x040fe400000006ff */
[----:B------:R-:W-:Y:S02]  /*83f0*/  LOP3.LUT R24, R28, 0xffff0000, RZ, 0xc0, !PT ;  /* 0xffff00001c187812 */ /* 0x000fe400078ec0ff */
[----:B------:R-:W-:Y:S01]  /*8400*/  LOP3.LUT R26, R29, 0xffff0000, RZ, 0xc0, !PT ;  /* 0xffff00001d1a7812 */ /* 0x000fe200078ec0ff */
[C---:B------:R-:W-:Y:S01]  /*8410*/  IMAD.U32 R29, R31.reuse, 0x10000, RZ ;  /* 0x000100001f1d7824 */ /* 0x040fe200078e00ff */
[C---:B------:R-:W-:Y:S01]  /*8420*/  SHF.L.U32 R27, R30.reuse, 0x10, RZ ;  /* 0x000000101e1b7819 */ /* 0x040fe200000006ff */
[--C-:B------:R-:W-:Y:S01]  /*8430*/  @P1 IMAD.MOV R0, RZ, RZ, -R38.reuse ;  /* 0x000000ffff001224 */ /* 0x100fe200078e0a26 */
[----:B------:R-:W-:Y:S01]  /*8440*/  LOP3.LUT R28, R30, 0xffff0000, RZ, 0xc0, !PT ;  /* 0xffff00001e1c7812 */ /* 0x000fe200078ec0ff */
        /* <DEDUP_REMOVED lines=9> */
[----:B------:R3:W4:Y:S01]  /*84e0*/  LD.E.128 R40, [R8.64] ;  /* 0x0000000608287980 */ /* 0x000722000c101d00 */
[----:B-1----:R-:W-:Y:S01]  /*84f0*/  IMAD.MOV.U32 R3, RZ, RZ, R71 ;  /* 0x000000ffff037224 */ /* 0x002fe200078e0047 */
[----:B------:R-:W-:Y:S04]  /*8500*/  MOV R2, R74 ;  /* 0x0000004a00027202 */ /* 0x000fe80000000f00 */
[C---:B------:R-:W-:Y:S04]  /*8510*/  LEA R2, P0, R0.reuse, R2, 0x1 ;  /* 0x0000000200027211 */ /* 0x040fe800078008ff */
[----:B------:R-:W-:Y:S05]  /*8520*/  LEA.HI.X.SX32 R3, R0, R3, 0x1, P0 ;  /* 0x0000000300037211 */ /* 0x000fea00000f0eff */
[----:B------:R4:W4:Y:S01]  /*8530*/  LD.E.128 R32, [R2.64] ;  /* 0x0000000602207980 */ /* 0x000922000c101d00 */
[----:B--2---:R-:W-:Y:S01]  /*8540*/  IMAD.U32 R14, R5, 0x10000, RZ ;  /* 0x00010000050e7824 */ /* 0x004fe200078e00ff */
[C---:B---3--:R-:W-:Y:S01]  /*8550*/  SHF.L.U32 R9, R4.reuse, 0x10, RZ ;  /* 0x0000001004097819 */ /* 0x048fe200000006ff */
[----:B------:R-:W-:Y:S01]  /*8560*/  IMAD.U32 R17, R7, 0x10000, RZ ;  /* 0x0001000007117824 */ /* 0x000fe200078e00ff */
[----:B------:R-:W-:Y:S02]  /*8570*/  LOP3.LUT R11, R4, 0xffff0000, RZ, 0xc0, !PT ;  /* 0xffff0000040b7812 */ /* 0x000fe400078ec0ff */
[----:B------:R-:W-:Y:S02]  /*8580*/  LOP3.LUT R10, R5, 0xffff0000, RZ, 0xc0, !PT ;  /* 0xffff0000050a7812 */ /* 0x000fe400078ec0ff */
[----:B------:R-:W-:Y:S01]  /*8590*/  SHF.L.U32 R13, R6, 0x10, RZ ;  /* 0x00000010060d7819 */ /* 0x000fe200000006ff */
        /* <DEDUP_REMOVED lines=23> */
[C---:B------:R-:W-:Y:S01]  /*8710*/  SHF.L.U32 R9, R32.reuse, 0x10, RZ ;  /* 0x0000001020097819 */ /* 0x040fe200000006ff */
        /* <DEDUP_REMOVED lines=9> */
[----:B------:R-:W-:Y:S02]  /*87b0*/  FMUL.FTZ R6, R16, R6 ;  /* 0x0000000610067220 */ /* 0x000fe40000410000 */
[----:B------:R-:W-:Y:S02]  /*87c0*/  FFMA.FTZ R4, R26, R13, R4 ;  /* 0x0000000d1a047223 */ /* 0x000fe40000010004 */
[----:B------:R-:W-:Y:S01]  /*87d0*/  FMUL.FTZ R7, R17, R7 ;  /* 0x0000000711077220 */ /* 0x000fe20000410000 */
[C---:B------:R-:W-:Y:S01]  /*87e0*/  LOP3.LUT R17, R35.reuse, 0xffff0000, RZ, 0xc0, !PT ;  /* 0xffff000023117812 */ /* 0x040fe200078ec0ff */
[----:B------:R-:W-:Y:S02]  /*87f0*/  IMAD.U32 R16, R35, 0x10000, RZ ;  /* 0x0001000023107824 */ /* 0x000fe400078e00ff */
[----:B------:R-:W-:Y:S02]  /*8800*/  FFMA.FTZ R5, R27, R14, R5 ;  /* 0x0000000e1b057223 */ /* 0x000fe40000010005 */
[----:B------:R-:W-:Y:S01]  /*8810*/  FFMA.FTZ R6, R28, R15, R6 ;  /* 0x0000000f1c067223 */ /* 0x000fe20000010006 */
[----:B------:R-:W-:Y:S01]  /*8820*/  F2FP.BF16.PACK_AB R28, R2, R0 ;  /* 0x00000000021c723e */ /* 0x000fe200000010ff */
[----:B------:R-:W-:Y:S01]  /*8830*/  FFMA.FTZ R7, R29, R16, R7 ;  /* 0x000000101d077223 */ /* 0x000fe20000010007 */
[----:B------:R-:W-:Y:S01]  /*8840*/  F2FP.BF16.PACK_AB R29, R4, R3 ;  /* 0x00000003041d723e */ /* 0x000fe200000010ff */
[----:B------:R-:W-:Y:S01]  /*8850*/  FFMA.FTZ R8, R30, R17, R8 ;  /* 0x000000111e087223 */ /* 0x000fe20000010008 */
[----:B------:R-:W-:Y:S04]  /*8860*/  F2FP.BF16.PACK_AB R30, R6, R5 ;  /* 0x00000005061e723e */ /* 0x000fe800000010ff */
[----:B------:R-:W-:Y:S02]  /*8870*/  F2FP.BF16.PACK_AB R31, R8, R7 ;  /* 0x00000007081f723e */ /* 0x000fe400000010ff */
.L_x_1701:
[----:B------:R-:W-:Y:S05]  /*8880*/  BSYNC B0 ;  /* 0x0000000000007941 */ /* 0x000fea0003800000 */
.L_x_1700:
[----:B-1----:R-:W-:Y:S02]  /*8890*/  MOV R2, R66 ;  /* 0x0000004200027202 */ /* 0x002fe40000000f00 */
[----:B------:R-:W-:Y:S05]  /*88a0*/  MOV R3, R65 ;  /* 0x0000004100037202 */ /* 0x000fea0000000f00 */
[----:B-----5:R1:W-:Y:S02]  /*88b0*/  ST.E.128 [R2.64], R28 ;  /* 0x0000001c02007985 */ /* 0x0203e4000c101d06 */
.L_x_1699:
[----:B------:R-:W-:Y:S05]  /*88c0*/  BSYNC B1 ;  /* 0x0000000000017941 */ /* 0x000fea0003800000 */
.L_x_1698:
        /* <DEDUP_REMOVED lines=14> */
[C---:B-----5:R-:W-:Y:S01]  /*89b0*/  LOP3.LUT R24, R28.reuse, 0xffff0000, RZ, 0xc0, !PT ;  /* 0xffff00001c187812 */ /* 0x060fe200078ec0ff */
[----:B------:R-:W-:Y:S01]  /*89c0*/  IMAD.MOV.U32 R0, RZ, RZ, RZ ;  /* 0x000000ffff007224 */ /* 0x000fe200078e00ff */
[C---:B------:R-:W-:Y:S01]  /*89d0*/  LOP3.LUT R26, R29.reuse, 0xffff0000, RZ, 0xc0, !PT ;  /* 0xffff00001d1a7812 */ /* 0x040fe200078ec0ff */
        /* <DEDUP_REMOVED lines=17> */
[----:B------:R2:W3:Y:S01]  /*8af0*/  LD.E.128 R40, [R8.64] ;  /* 0x0000000608287980 */ /* 0x0004e2000c101d00 */
        /* <DEDUP_REMOVED lines=8> */
[C---:B------:R-:W-:Y:S02]  /*8b80*/  LOP3.LUT R10, R5.reuse, 0xffff0000, RZ, 0xc0, !PT ;  /* 0xffff0000050a7812 */ /* 0x040fe400078ec0ff */
[----:B------:R-:W-:Y:S02]  /*8b90*/  SHF.L.U32 R14, R5, 0x10, RZ ;  /* 0x00000010050e7819 */ /* 0x000fe400000006ff */
[----:B------:R-:W-:Y:S01]  /*8ba0*/  LOP3.LUT R16, R6, 0xffff0000, RZ, 0xc0, !PT ;  /* 0xffff000006107812 */ /* 0x000fe200078ec0ff */
[----:B---3--:R-:W-:Y:S01]  /*8bb0*/  IMAD.U32 R0, R40, 0x10000, RZ ;  /* 0x0001000028007824 */ /* 0x008fe200078e00ff */
[C---:B------:R-:W-:Y:S01]  /*8bc0*/  LOP3.LUT R4, R41.reuse, 0xffff0000, RZ, 0xc0, !PT ;  /* 0xffff000029047812 */ /* 0x040fe200078ec0ff */
[----:B------:R-:W-:Y:S01]  /*8bd0*/  IMAD.U32 R5, R42, 0x10000, RZ ;  /* 0x000100002a057824 */ /* 0x000fe200078e00ff */
[----:B-1----:R-:W-:Y:S01]  /*8be0*/  LOP3.LUT R2, R40, 0xffff0000, RZ, 0xc0, !PT ;  /* 0xffff000028027812 */ /* 0x002fe200078ec0ff */
[----:B------:R-:W-:Y:S01]  /*8bf0*/  @!P1 FADD.FTZ R0, -R0, -RZ ;  /* 0x800000ff00009221 */ /* 0x000fe20000010100 */
[----:B------:R-:W-:Y:S01]  /*8c00*/  SHF.L.U32 R3, R41, 0x10, RZ ;  /* 0x0000001029037819 */ /* 0x000fe200000006ff */
[----:B------:R-:W-:Y:S01]  /*8c10*/  @!P1 FADD.FTZ R4, -R4, -RZ ;  /* 0x800000ff04049221 */ /* 0x000fe20000010100 */
[----:B------:R-:W-:Y:S01]  /*8c20*/  LOP3.LUT R8, R43, 0xffff0000, RZ, 0xc0, !PT ;  /* 0xffff00002b087812 */ /* 0x000fe200078ec0ff */
[----:B------:R-:W-:Y:S01]  /*8c30*/  @!P1 FADD.FTZ R2, -R2, -RZ ;  /* 0x800000ff02029221 */ /* 0x000fe20000010100 */
[----:B------:R-:W-:Y:S01]  /*8c40*/  LOP3.LUT R6, R42, 0xffff0000, RZ, 0xc0, !PT ;  /* 0xffff00002a067812 */ /* 0x000fe200078ec0ff */
[----:B------:R-:W-:Y:S01]  /*8c50*/  @!P1 FADD.FTZ R3, -R3, -RZ ;  /* 0x800000ff03039221 */ /* 0x000fe20000010100 */
[----:B------:R-:W-:Y:S01]  /*8c60*/  SHF.L.U32 R17, R7, 0x10, RZ ;  /* 0x0000001007117819 */ /* 0x000fe200000006ff */
[----:B------:R-:W-:Y:S01]  /*8c70*/  FMUL.FTZ R0, R9, R0 ;  /* 0x0000000009007220 */ /* 0x000fe20000410000 */
[----:B------:R-:W-:Y:S01]  /*8c80*/  LOP3.LUT R15, R7, 0xffff0000, RZ, 0xc0, !PT ;  /* 0xffff0000070f7812 */ /* 0x000fe200078ec0ff */
[----:B------:R-:W-:Y:S01]  /*8c90*/  FMUL.FTZ R4, R10, R4 ;  /* 0x000000040a047220 */ /* 0x000fe20000410000 */
[----:B------:R-:W-:Y:S01]  /*8ca0*/  SHF.L.U32 R7, R43, 0x10, RZ ;  /* 0x000000102b077819 */ /* 0x000fe200000006ff */
[----:B------:R-:W-:Y:S02]  /*8cb0*/  @!P1 FADD.FTZ R5, -R5, -RZ ;  /* 0x800000ff05059221 */ /* 0x000fe40000010100 */
[----:B------:R-:W-:Y:S02]  /*8cc0*/  FMUL.FTZ R2, R11, R2 ;  /* 0x000000020b027220 */ /* 0x000fe40000410000 */
[----:B------:R-:W-:Y:S02]  /*8cd0*/  FMUL.FTZ R3, R14, R3 ;  /* 0x000000030e037220 */ /* 0x000fe40000410000 */
[----:B------:R-:W-:Y:S02]  /*8ce0*/  @!P1 FADD.FTZ R8, -R8, -RZ ;  /* 0x800000ff08089221 */ /* 0x000fe40000010100 */
[----:B------:R-:W-:Y:S02]  /*8cf0*/  FMUL.FTZ R5, R13, R5 ;  /* 0x000000050d057220 */ /* 0x000fe40000410000 */
[----:B------:R-:W-:Y:S02]  /*8d00*/  @!P1 FADD.FTZ R6, -R6, -RZ ;  /* 0x800000ff06069221 */ /* 0x000fe40000010100 */
[----:B------:R-:W-:Y:S02]  /*8d10*/  @!P1 FADD.FTZ R7, -R7, -RZ ;  /* 0x800000ff07079221 */ /* 0x000fe40000010100 */
[----:B------:R-:W-:Y:S02]  /*8d20*/  FMUL.FTZ R8, R15, R8 ;  /* 0x000000080f087220 */ /* 0x000fe40000410000 */
[C---:B----4-:R-:W-:Y:S01]  /*8d30*/  IMAD.U32 R9, R32.reuse, 0x10000, RZ ;  /* 0x0001000020097824 */ /* 0x050fe200078e00ff */
[----:B------:R-:W-:Y:S01]  /*8d40*/  LOP3.LUT R10, R32, 0xffff0000, RZ, 0xc0, !PT ;  /* 0xffff0000200a7812 */ /* 0x000fe200078ec0ff */
[----:B------:R-:W-:Y:S01]  /*8d50*/  IMAD.U32 R14, R34, 0x10000, RZ ;  /* 0x00010000220e7824 */ /* 0x000fe200078e00ff */
[----:B------:R-:W-:Y:S01]  /*8d60*/  SHF.L.U32 R11, R33, 0x10, RZ ;  /* 0x00000010210b7819 */ /* 0x000fe200000006ff */
[----:B------:R-:W-:Y:S01]  /*8d70*/  FFMA.FTZ R0, R23, R9, R0 ;  /* 0x0000000917007223 */ /* 0x000fe20000010000 */
[----:B------:R-:W-:Y:S01]  /*8d80*/  LOP3.LUT R13, R33, 0xffff0000, RZ, 0xc0, !PT ;  /* 0xffff0000210d7812 */ /* 0x000fe200078ec0ff */
[----:B------:R-:W-:Y:S01]  /*8d90*/  FFMA.FTZ R2, R24, R10, R2 ;  /* 0x0000000a18027223 */ /* 0x000fe20000010002 */
[----:B------:R-:W-:Y:S01]  /*8da0*/  LOP3.LUT R15, R34, 0xffff0000, RZ, 0xc0, !PT ;  /* 0xffff0000220f7812 */ /* 0x000fe200078ec0ff */
[----:B------:R-:W-:Y:S02]  /*8db0*/  FFMA.FTZ R3, R25, R11, R3 ;  /* 0x0000000b19037223 */ /* 0x000fe40000010003 */
[----:B------:R-:W-:Y:S01]  /*8dc0*/  FMUL.FTZ R6, R16, R6 ;  /* 0x0000000610067220 */ /* 0x000fe20000410000 */
[----:B------:R-:W-:Y:S01]  /*8dd0*/  SHF.L.U32 R16, R35, 0x10, RZ ;  /* 0x0000001023107819 */ /* 0x000fe200000006ff */
[----:B------:R-:W-:Y:S02]  /*8de0*/  FFMA.FTZ R4, R26, R13, R4 ;  /* 0x0000000d1a047223 */ /* 0x000fe40000010004 */
[----:B------:R-:W-:Y:S01]  /*8df0*/  FMUL.FTZ R7, R17, R7 ;  /* 0x0000000711077220 */ /* 0x000fe20000410000 */
[----:B------:R-:W-:Y:S01]  /*8e00*/  LOP3.LUT R17, R35, 0xffff0000, RZ, 0xc0, !PT ;  /* 0xffff000023117812 */ /* 0x000fe200078ec0ff */
        /* <DEDUP_REMOVED lines=8> */
.L_x_1705:
[----:B------:R-:W-:Y:S05]  /*8e90*/  BSYNC B0 ;  /* 0x0000000000007941 */ /* 0x000fea0003800000 */
.L_x_1704:
[C---:B-1----:R-:W-:Y:S04]  /*8ea0*/  LEA R2, P0, R172.reuse, R66, 0x1 ;  /* 0x00000042ac027211 */ /* 0x042fe800078008ff */
[----:B------:R-:W-:Y:S05]  /*8eb0*/  LEA.HI.X R3, R172, R65, R173, 0x1, P0 ;  /* 0x00000041ac037211 */ /* 0x000fea00000f0cad */
[----:B-----5:R1:W-:Y:S04]  /*8ec0*/  ST.E.128 [R2.64], R28 ;  /* 0x0000001c02007985 */ /* 0x0203e8000c101d06 */
.L_x_1703:
[----:B------:R-:W-:Y:S05]  /*8ed0*/  BSYNC B1 ;  /* 0x0000000000017941 */ /* 0x000fea0003800000 */
.L_x_1702:
        /* <DEDUP_REMOVED lines=92> */
.L_x_1709:
[----:B------:R-:W-:Y:S05]  /*94a0*/  BSYNC B0 ;  /* 0x0000000000007941 */ /* 0x000fea0003800000 */
.L_x_1708:
[C---:B-1----:R-:W-:Y:S04]  /*94b0*/  LEA R2, P0, R98.reuse, R66, 0x1 ;  /* 0x0000004262027211 */ /* 0x042fe800078008ff */
[----:B------:R-:W-:Y:S05]  /*94c0*/  LEA.HI.X R3, R98, R65, R139, 0x1, P0 ;  /* 0x0000004162037211 */ /* 0x000fea00000f0c8b */
[----:B-----5:R1:W-:Y:S04]  /*94d0*/  ST.E.128 [R2.64], R28 ;  /* 0x0000001c02007985 */ /* 0x0203e8000c101d06 */
.L_x_1707:
[----:B------:R-:W-:Y:S05]  /*94e0*/  BSYNC B1 ;  /* 0x0000000000017941 */ /* 0x000fea0003800000 */
.L_x_1706:
        /* <DEDUP_REMOVED lines=95> */
.L_x_1713:
[----:B------:R-:W-:Y:S05]  /*9ae0*/  BSYNC B0 ;  /* 0x0000000000007941 */ /* 0x000fea0003800000 */
.L_x_1712:
[----:B-1----:R-:W-:Y:S01]  /*9af0*/  MOV R2, R66 ;  /* 0x0000004200027202 */ /* 0x002fe20000000f00 */
[----:B------:R-:W-:Y:S01]  /*9b00*/  IMAD R0, R193, 0x60, RZ ;  /* 0x00000060c1007824 */ /* 0x000fe200078e02ff */
[----:B------:R-:W-:Y:S05]  /*9b10*/  MOV R3, R65 ;  /* 0x0000004100037202 */ /* 0x000fea0000000f00 */
[----:B------:R-:W-:Y:S05]  /*9b20*/  IMAD.WIDE.U32 R2, R192, 0x60, R2 ;  /* 0x00000060c0027825 */ /* 0x000fea00078e0002 */
[----:B------:R-:W-:Y:S05]  /*9b30*/  IADD3 R3, R3, R0, RZ ;  /* 0x0000000003037210 */ /* 0x000fea0007ffe0ff */
[----:B-----5:R1:W-:Y:S02]  /*9b40*/  ST.E.128 [R2.64], R28 ;  /* 0x0000001c02007985 */ /* 0x0203e4000c101d06 */
.L_x_1711:
[----:B------:R-:W-:Y:S05]  /*9b50*/  BSYNC B1 ;  /* 0x0000000000017941 */ /* 0x000fea0003800000 */
.L_x_1710:
        /* <DEDUP_REMOVED lines=92> */
.L_x_1717:
[----:B------:R-:W-:Y:S05]  /*a120*/  BSYNC B0 ;  /* 0x0000000000007941 */ /* 0x000fea0003800000 */
.L_x_1716:
[C---:B-1----:R-:W-:Y:S04]  /*a130*/  LEA R2, P0, R97.reuse, R66, 0x1 ;  /* 0x0000004261027211 */ /* 0x042fe800078008ff */
[----:B------:R-:W-:Y:S05]  /*a140*/  LEA.HI.X R3, R97, R65, R138, 0x1, P0 ;  /* 0x0000004161037211 */ /* 0x000fea00000f0c8a */
[----:B-----5:R1:W-:Y:S04]  /*a150*/  ST.E.128 [R2.64], R28 ;  /* 0x0000001c02007985 */ /* 0x0203e8000c101d06 */
.L_x_1715:
[----:B------:R-:W-:Y:S05]  /*a160*/  BSYNC B1 ;  /* 0x0000000000017941 */ /* 0x000fea0003800000 */
.L_x_1714:
        /* <DEDUP_REMOVED lines=95> */
.L_x_1721:
[----:B------:R-:W-:Y:S05]  /*a760*/  BSYNC B0 ;  /* 0x0000000000007941 */ /* 0x000fea0003800000 */
.L_x_1720:
[----:B-1----:R-:W-:Y:S01]  /*a770*/  MOV R2, R66 ;  /* 0x0000004200027202 */ /* 0x002fe20000000f00 */
[----:B------:R-:W-:Y:S01]  /*a780*/  IMAD R0, R193, 0xa0, RZ ;  /* 0x000000a0c1007824 */ /* 0x000fe200078e02ff */
[----:B------:R-:W-:Y:S05]  /*a790*/  MOV R3, R65 ;  /* 0x0000004100037202 */ /* 0x000fea0000000f00 */
[----:B------:R-:W-:Y:S05]  /*a7a0*/  IMAD.WIDE.U32 R2, R192, 0xa0, R2 ;  /* 0x000000a0c0027825 */ /* 0x000fea00078e0002 */
[----:B------:R-:W-:Y:S05]  /*a7b0*/  IADD3 R3, R3, R0, RZ ;  /* 0x0000000003037210 */ /* 0x000fea0007ffe0ff */
[----:B-----5:R1:W-:Y:S02]  /*a7c0*/  ST.E.128 [R2.64], R28 ;  /* 0x0000001c02007985 */ /* 0x0203e4000c101d06 */
.L_x_1719:
[----:B------:R-:W-:Y:S05]  /*a7d0*/  BSYNC B1 ;  /* 0x0000000000017941 */ /* 0x000fea0003800000 */
.L_x_1718:
        /* <DEDUP_REMOVED lines=95> */
.L_x_1725:
[----:B------:R-:W-:Y:S05]  /*add0*/  BSYNC B0 ;  /* 0x0000000000007941 */ /* 0x000fea0003800000 */
.L_x_1724:
[----:B-1----:R-:W-:Y:S01]  /*ade0*/  MOV R2, R66 ;  /* 0x0000004200027202 */ /* 0x002fe20000000f00 */
[----:B------:R-:W-:Y:S01]  /*adf0*/  IMAD R0, R193, 0xc0, RZ ;  /* 0x000000c0c1007824 */ /* 0x000fe200078e02ff */
[----:B------:R-:W-:Y:S05]  /*ae00*/  MOV R3, R65 ;  /* 0x0000004100037202 */ /* 0x000fea0000000f00 */
[----:B------:R-:W-:Y:S05]  /*ae10*/  IMAD.WIDE.U32 R2, R192, 0xc0, R2 ;  /* 0x000000c0c0027825 */ /* 0x000fea00078e0002 */
[----:B------:R-:W-:Y:S05]  /*ae20*/  IADD3 R3, R3, R0, RZ ;  /* 0x0000000003037210 */ /* 0x000fea0007ffe0ff */
[----:B-----5:R1:W-:Y:S02]  /*ae30*/  ST.E.128 [R2.64], R28 ;  /* 0x0000001c02007985 */ /* 0x0203e4000c101d06 */
.L_x_1723:
[----:B------:R-:W-:Y:S05]  /*ae40*/  BSYNC B1 ;  /* 0x0000000000017941 */ /* 0x000fea0003800000 */
.L_x_1722:
        /* <DEDUP_REMOVED lines=95> */
.L_x_1729:
[----:B------:R-:W-:Y:S05]  /*b440*/  BSYNC B0 ;  /* 0x0000000000007941 */ /* 0x000fea0003800000 */
.L_x_1728:
[----:B-1----:R-:W-:Y:S01]  /*b450*/  MOV R2, R66 ;  /* 0x0000004200027202 */ /* 0x002fe20000000f00 */
[----:B------:R-:W-:Y:S01]  /*b460*/  IMAD R0, R193, 0xe0, RZ ;  /* 0x000000e0c1007824 */ /* 0x000fe200078e02ff */
[----:B------:R-:W-:Y:S05]  /*b470*/  MOV R3, R65 ;  /* 0x0000004100037202 */ /* 0x000fea0000000f00 */
[----:B------:R-:W-:Y:S05]  /*b480*/  IMAD.WIDE.U32 R2, R192, 0xe0, R2 ;  /* 0x000000e0c0027825 */ /* 0x000fea00078e0002 */
[----:B------:R-:W-:Y:S05]  /*b490*/  IADD3 R3, R3, R0, RZ ;  /* 0x0000000003037210 */ /* 0x000fea0007ffe0ff */
[----:B-----5:R1:W-:Y:S02]  /*b4a0*/  ST.E.128 [R2.64], R28 ;  /* 0x0000001c02007985 */ /* 0x0203e4000c101d06 */
.L_x_1727:
[----:B------:R-:W-:Y:S05]  /*b4b0*/  BSYNC B1 ;  /* 0x0000000000017941 */ /* 0x000fea0003800000 */
.L_x_1726:
        /* <DEDUP_REMOVED lines=92> */
.L_x_1733:
[----:B------:R-:W-:Y:S05]  /*ba80*/  BSYNC B0 ;  /* 0x0000000000007941 */ /* 0x000fea0003800000 */
.L_x_1732:
[C---:B-1----:R-:W-:Y:S04]  /*ba90*/  LEA R2, P0, R96.reuse, R66, 0x1 ;  /* 0x0000004260027211 */ /* 0x042fe800078008ff */
[----:B------:R-:W-:Y:S05]  /*baa0*/  LEA.HI.X R3, R96, R65, R137, 0x1, P0 ;  /* 0x0000004160037211 */ /* 0x000fea00000f0c89 */
[----:B-----5:R1:W-:Y:S04]  /*bab0*/  ST.E.128 [R2.64], R28 ;  /* 0x0000001c02007985 */ /* 0x0203e8000c101d06 */
.L_x_1731:
[----:B------:R-:W-:Y:S05]  /*bac0*/  BSYNC B1 ;  /* 0x0000000000017941 */ /* 0x000fea0003800000 */
.L_x_1730:
        /* <DEDUP_REMOVED lines=95> */
.L_x_1737:
[----:B------:R-:W-:Y:S05]  /*c0c0*/  BSYNC B0 ;  /* 0x0000000000007941 */ /* 0x000fea0003800000 */
.L_x_1736:
[----:B-1----:R-:W-:Y:S01]  /*c0d0*/  MOV R2, R66 ;  /* 0x0000004200027202 */ /* 0x002fe20000000f00 */
[----:B------:R-:W-:Y:S01]  /*c0e0*/  IMAD R0, R193, 0x120, RZ ;  /* 0x00000120c1007824 */ /* 0x000fe200078e02ff */
[----:B------:R-:W-:Y:S05]  /*c0f0*/  MOV R3, R65 ;  /* 0x0000004100037202 */ /* 0x000fea0000000f00 */
[----:B------:R-:W-:Y:S05]  /*c100*/  IMAD.WIDE.U32 R2, R192, 0x120, R2 ;  /* 0x00000120c0027825 */ /* 0x000fea00078e0002 */
[----:B------:R-:W-:Y:S05]  /*c110*/  IADD3 R3, R3, R0, RZ ;  /* 0x0000000003037210 */ /* 0x000fea0007ffe0ff */
[----:B-----5:R1:W-:Y:S02]  /*c120*/  ST.E.128 [R2.64], R28 ;  /* 0x0000001c02007985 */ /* 0x0203e4000c101d06 */
.L_x_1735:
[----:B------:R-:W-:Y:S05]  /*c130*/  BSYNC B1 ;  /* 0x0000000000017941 */ /* 0x000fea0003800000 */
.L_x_1734:
        /* <DEDUP_REMOVED lines=95> */
.L_x_1741:
[----:B------:R-:W-:Y:S05]  /*c730*/  BSYNC B0 ;  /* 0x0000000000007941 */ /* 0x000fea0003800000 */
.L_x_1740:
[----:B-1----:R-:W-:Y:S01]  /*c740*/  MOV R2, R66 ;  /* 0x0000004200027202 */ /* 0x002fe20000000f00 */
[----:B------:R-:W-:Y:S01]  /*c750*/  IMAD R0, R193, 0x140, RZ ;  /* 0x00000140c1007824 */ /* 0x000fe200078e02ff */
[----:B------:R-:W-:Y:S05]  /*c760*/  MOV R3, R65 ;  /* 0x0000004100037202 */ /* 0x000fea0000000f00 */
[----:B------:R-:W-:Y:S05]  /*c770*/  IMAD.WIDE.U32 R2, R192, 0x140, R2 ;  /* 0x00000140c0027825 */ /* 0x000fea00078e0002 */
[----:B------:R-:W-:Y:S05]  /*c780*/  IADD3 R3, R3, R0, RZ ;  /* 0x0000000003037210 */ /* 0x000fea0007ffe0ff */
[----:B-----5:R1:W-:Y:S02]  /*c790*/  ST.E.128 [R2.64], R28 ;  /* 0x0000001c02007985 */ /* 0x0203e4000c101d06 */
.L_x_1739:
[----:B------:R-:W-:Y:S05]  /*c7a0*/  BSYNC B1 ;  /* 0x0000000000017941 */ /* 0x000fea0003800000 */
.L_x_1738:
        /* <DEDUP_REMOVED lines=95> */
.L_x_1745:
[----:B------:R-:W-:Y:S05]  /*cda0*/  BSYNC B0 ;  /* 0x0000000000007941 */ /* 0x000fea0003800000 */
.L_x_1744:
[----:B-1----:R-:W-:Y:S01]  /*cdb0*/  MOV R2, R66 ;  /* 0x0000004200027202 */ /* 0x002fe20000000f00 */
[----:B------:R-:W-:Y:S01]  /*cdc0*/  IMAD R0, R193, 0x160, RZ ;  /* 0x00000160c1007824 */ /* 0x000fe200078e02ff */
[----:B------:R-:W-:Y:S05]  /*cdd0*/  MOV R3, R65 ;  /* 0x0000004100037202 */ /* 0x000fea0000000f00 */
[----:B------:R-:W-:Y:S05]  /*cde0*/  IMAD.WIDE.U32 R2, R192, 0x160, R2 ;  /* 0x00000160c0027825 */ /* 0x000fea00078e0002 */
[----:B------:R-:W-:Y:S05]  /*cdf0*/  IADD3 R3, R3, R0, RZ ;  /* 0x0000000003037210 */ /* 0x000fea0007ffe0ff */
[----:B-----5:R1:W-:Y:S02]  /*ce00*/  ST.E.128 [R2.64], R28 ;  /* 0x0000001c02007985 */ /* 0x0203e4000c101d06 */
.L_x_1743:
[----:B------:R-:W-:Y:S05]  /*ce10*/  BSYNC B1 ;  /* 0x0000000000017941 */ /* 0x000fea0003800000 */
.L_x_1742:
        /* <DEDUP_REMOVED lines=95> */
.L_x_1749:
[----:B------:R-:W-:Y:S05]  /*d410*/  BSYNC B0 ;  /* 0x0000000000007941 */ /* 0x000fea0003800000 */
.L_x_1748:
[----:B-1----:R-:W-:Y:S01]  /*d420*/  MOV R2, R66 ;  /* 0x0000004200027202 */ /* 0x002fe20000000f00 */
[----:B------:R-:W-:Y:S01]  /*d430*/  IMAD R0, R193, 0x180, RZ ;  /* 0x00000180c1007824 */ /* 0x000fe200078e02ff */
[----:B------:R-:W-:Y:S05]  /*d440*/  MOV R3, R65 ;  /* 0x0000004100037202 */ /* 0x000fea0000000f00 */
[----:B------:R-:W-:Y:S05]  /*d450*/  IMAD.WIDE.U32 R2, R192, 0x180, R2 ;  /* 0x00000180c0027825 */ /* 0x000fea00078e0002 */
[----:B------:R-:W-:Y:S05]  /*d460*/  IADD3 R3, R3, R0, RZ ;  /* 0x0000000003037210 */ /* 0x000fea0007ffe0ff */
[----:B-----5:R1:W-:Y:S02]  /*d470*/  ST.E.128 [R2.64], R28 ;  /* 0x0000001c02007985 */ /* 0x0203e4000c101d06 */
.L_x_1747:
[----:B------:R-:W-:Y:S05]  /*d480*/  BSYNC B1 ;  /* 0x0000000000017941 */ /* 0x000fea0003800000 */
.L_x_1746:
        /* <DEDUP_REMOVED lines=95> */
.L_x_1753:
[----:B------:R-:W-:Y:S05]  /*da80*/  BSYNC B0 ;  /* 0x0000000000007941 */ /* 0x000fea0003800000 */
.L_x_1752:
[----:B-1----:R-:W-:Y:S01]  /*da90*/  MOV R2, R66 ;  /* 0x0000004200027202 */ /* 0x002fe20000000f00 */
[----:B------:R-:W-:Y:S01]  /*daa0*/  IMAD R0, R193, 0x1a0, RZ ;  /* 0x000001a0c1007824 */ /* 0x000fe200078e02ff */
[----:B------:R-:W-:Y:S05]  /*dab0*/  MOV R3, R65 ;  /* 0x0000004100037202 */ /* 0x000fea0000000f00 */
[----:B------:R-:W-:Y:S05]  /*dac0*/  IMAD.WIDE.U32 R2, R192, 0x1a0, R2 ;  /* 0x000001a0c0027825 */ /* 0x000fea00078e0002 */
[----:B------:R-:W-:Y:S05]  /*dad0*/  IADD3 R3, R3, R0, RZ ;  /* 0x0000000003037210 */ /* 0x000fea0007ffe0ff */
[----:B-----5:R1:W-:Y:S02]  /*dae0*/  ST.E.128 [R2.64], R28 ;  /* 0x0000001c02007985 */ /* 0x0203e4000c101d06 */
.L_x_1751:
[----:B------:R-:W-:Y:S05]  /*daf0*/  BSYNC B1 ;  /* 0x0000000000017941 */ /* 0x000fea0003800000 */
.L_x_1750:
        /* <DEDUP_REMOVED lines=95> */
.L_x_1757:
[----:B------:R-:W-:Y:S05]  /*e0f0*/  BSYNC B0 ;  /* 0x0000000000007941 */ /* 0x000fea0003800000 */
.L_x_1756:
[----:B-1----:R-:W-:Y:S01]  /*e100*/  MOV R2, R66 ;  /* 0x0000004200027202 */ /* 0x002fe20000000f00 */
[----:B------:R-:W-:Y:S01]  /*e110*/  IMAD R0, R193, 0x1c0, RZ ;  /* 0x000001c0c1007824 */ /* 0x000fe200078e02ff */
[----:B------:R-:W-:Y:S05]  /*e120*/  MOV R3, R65 ;  /* 0x0000004100037202 */ /* 0x000fea0000000f00 */
[----:B------:R-:W-:Y:S05]  /*e130*/  IMAD.WIDE.U32 R2, R192, 0x1c0, R2 ;  /* 0x000001c0c0027825 */ /* 0x000fea00078e0002 */
[----:B------:R-:W-:Y:S05]  /*e140*/  IADD3 R3, R3, R0, RZ ;  /* 0x0000000003037210 */ /* 0x000fea0007ffe0ff */
[----:B-----5:R1:W-:Y:S02]  /*e150*/  ST.E.128 [R2.64], R28 ;  /* 0x0000001c02007985 */ /* 0x0203e4000c101d06 */
.L_x_1755:
[----:B------:R-:W-:Y:S05]  /*e160*/  BSYNC B1 ;  /* 0x0000000000017941 */ /* 0x000fea0003800000 */
.L_x_1754:
        /* <DEDUP_REMOVED lines=25> */
[----:B------:R-:W-:Y:S01]  /*e300*/  @P1 IMAD.MOV R39, RZ, RZ, -R38 ;  /* 0x000000ffff271224 */ /* 0x000fe200078e0a26 */
        /* <DEDUP_REMOVED lines=69> */
.L_x_1761:
[----:B------:R-:W-:Y:S05]  /*e760*/  BSYNC B0 ;  /* 0x0000000000007941 */ /* 0x000fea0003800000 */
.L_x_1760:
[----:B-1----:R-:W-:Y:S01]  /*e770*/  MOV R2, R66 ;  /* 0x0000004200027202 */ /* 0x002fe20000000f00 */
[----:B------:R-:W-:Y:S01]  /*e780*/  IMAD R0, R193, 0x1e0, RZ ;  /* 0x000001e0c1007824 */ /* 0x000fe200078e02ff */
[----:B------:R-:W-:Y:S05]  /*e790*/  MOV R3, R65 ;  /* 0x0000004100037202 */ /* 0x000fea0000000f00 */
[----:B------:R-:W-:Y:S05]  /*e7a0*/  IMAD.WIDE.U32 R2, R192, 0x1e0, R2 ;  /* 0x000001e0c0027825 */ /* 0x000fea00078e0002 */
[----:B------:R-:W-:Y:S05]  /*e7b0*/  IADD3 R3, R3, R0, RZ ;  /* 0x0000000003037210 */ /* 0x000fea0007ffe0ff */
[----:B-----5:R1:W-:Y:S02]  /*e7c0*/  ST.E.128 [R2.64], R8 ;  /* 0x0000000802007985 */ /* 0x0203e4000c101d06 */
.L_x_1759:
[----:B------:R-:W-:Y:S05]  /*e7d0*/  BSYNC B1 ;  /* 0x0000000000017941 */ /* 0x000fea0003800000 */
.L_x_1758:
        /* <DEDUP_REMOVED lines=11> */
.L_x_1663:
[----:B-1----:R-:W-:Y:S02]  /*e890*/  P2R R17, PR, RZ, 0x10 ;  /* 0x00000010ff117803 */ /* 0x002fe40000000000 */
[C---:B------:R-:W-:Y:S02]  /*e8a0*/  LOP3.LUT P4, RZ, R60.reuse, 0x200, RZ, 0xc0, !PT ;  /* 0x000002003cff7812 */ /* 0x040fe4000788c0ff */
[----:B------:R-:W-:Y:S02]  /*e8b0*/  P2R R0, PR, RZ, 0x40 ;  /* 0x00000040ff007803 */ /* 0x000fe40000000000 */
[C---:B------:R-:W-:Y:S02]  /*e8c0*/  LOP3.LUT P6, RZ, R60.reuse, 0x100, RZ, 0xc0, !PT ;  /* 0x000001003cff7812 */ /* 0x040fe400078cc0ff */
[----:B------:R-:W-:Y:S02]  /*e8d0*/  P2R R23, PR, RZ, 0x8 ;  /* 0x00000008ff177803 */ /* 0x000fe40000000000 */
[C---:B------:R-:W-:Y:S02]  /*e8e0*/  LOP3.LUT P3, RZ, R60.reuse, 0x80, RZ, 0xc0, !PT ;  /* 0x000000803cff7812 */ /* 0x040fe4000786c0ff */
[----:B------:R-:W-:Y:S02]  /*e8f0*/  P2R R24, PR, RZ, 0x4 ;  /* 0x00000004ff187803 */ /* 0x000fe40000000000 */
[C---:B------:R-:W-:Y:S01]  /*e900*/  LOP3.LUT P2, RZ, R60.reuse, 0x40, RZ, 0xc0, !PT ;  /* 0x000000403cff7812 */ /* 0x040fe2000784c0ff */
[----:B------:R-:W-:Y:S01]  /*e910*/  @!P4 IMAD.MOV.U32 R3, RZ, RZ, R67 ;  /* 0x000000ffff03c224 */ /* 0x000fe200078e0043 */
[-C--:B------:R-:W-:Y:S02]  /*e920*/  @!P4 MOV R2, R68.reuse ;  /* 0x000000440002c202 */ /* 0x080fe40000000f00 */
[----:B------:R-:W-:Y:S02]  /*e930*/  P2R R16, PR, RZ, 0x20 ;  /* 0x00000020ff107803 */ /* 0x000fe40000000000 */
[C---:B------:R-:W-:Y:S01]  /*e940*/  @!P6 LEA R8, P0, R95.reuse, R68, 0x1 ;  /* 0x000000445f08e211 */ /* 0x040fe200078008ff */
[----:B------:R1:W2:Y:S01]  /*e950*/  @!P4 LD.E.128 R12, [R2.64] ;  /* 0x00000006020cc980 */ /* 0x0002a2000c101d00 */
[----:B------:R-:W-:Y:S02]  /*e960*/  LOP3.LUT P5, RZ, R60, 0x20, RZ, 0xc0, !PT ;  /* 0x000000203cff7812 */ /* 0x000fe400078ac0ff */
[----:B------:R-:W-:Y:S02]  /*e970*/  @!P6 LEA.HI.X R9, R95, R67, R136, 0x1, P0 ;  /* 0x000000435f09e211 */ /* 0x000fe400000f0c88 */
[C---:B------:R-:W-:Y:S02]  /*e980*/  @!P6 LEA R6, P0, R172.reuse, R66, 0x1 ;  /* 0x00000042ac06e211 */ /* 0x040fe400078008ff */
[----:B------:R-:W-:Y:S02]  /*e990*/  P2R R25, PR, RZ, 0x2 ;  /* 0x00000002ff197803 */ /* 0x000fe40000000000 */
[----:B------:R-:W-:Y:S02]  /*e9a0*/  @!P6 LEA.HI.X R7, R172, R65, R173, 0x1, P0 ;  /* 0x00000041ac07e211 */ /* 0x000fe400000f0cad */
[----:B------:R-:W-:Y:S02]  /*e9b0*/  @!P3 LEA R4, P0, R92, R68, 0x1 ;  /* 0x000000445c04b211 */ /* 0x000fe400078008ff */
[----:B------:R-:W-:Y:S02]  /*e9c0*/  LOP3.LUT P1, RZ, R60, 0x2, RZ, 0xc0, !PT ;  /* 0x000000023cff7812 */ /* 0x000fe4000782c0ff */
        /* <DEDUP_REMOVED lines=34> */
[----:B------:R-:W-:Y:S03]  /*ebf0*/  @!P1 LEA R8, P0, R94, R68, 0x1 ;  /* 0x000000445e089211 */ /* 0x000fe600078008ff */
        /* <DEDUP_REMOVED lines=129> */
.L_x_1697:
[----:B------:R-:W-:Y:S05]  /*f410*/  BSYNC B2 ;  /* 0x0000000000027941 */ /* 0x000fea0003800000 */
.L_x_1662:
        /* <DEDUP_REMOVED lines=30> */
[----:B------:R-:W-:Y:S06]  /*f600*/  IMAD.HI.U32 R5, R5, R2, R4 ;  /* 0x0000000205057227 */ /* 0x000fec00078e0004 */
[C---:B------:R-:W-:Y:S04]  /*f610*/  IMAD.HI.U32 R2, R5.reuse, R7, RZ ;  /* 0x0000000705027227 */ /* 0x040fe800078e00ff */
[----:B------:R-:W-:Y:S04]  /*f620*/  IMAD.HI.U32 R4, R5, R6, RZ ;  /* 0x0000000605047227 */ /* 0x000fe800078e00ff */
[-C--:B------:R-:W-:Y:S02]  /*f630*/  IMAD R5, R2, R9.reuse, R7 ;  /* 0x0000000902057224 */ /* 0x080fe400078e0207 */
[----:B------:R-:W-:Y:S03]  /*f640*/  IMAD R6, R4, R9, R6 ;  /* 0x0000000904067224 */ /* 0x000fe600078e0206 */
[C---:B------:R-:W-:Y:S02]  /*f650*/  ISETP.GT.U32.AND P0, PT, R8.reuse, R5, PT ;  /* 0x000000050800720c */ /* 0x040fe40003f04070 */
[----:B------:R-:W-:Y:S11]  /*f660*/  ISETP.GT.U32.AND P3, PT, R8, R6, PT ;  /* 0x000000060800720c */ /* 0x000ff60003f64070 */
[----:B------:R-:W-:Y:S01]  /*f670*/  @!P0 IADD3 R2, R2, 0x1, RZ ;  /* 0x0000000102028810 */ /* 0x000fe20007ffe0ff */
[--C-:B------:R-:W-:Y:S01]  /*f680*/  @!P0 IMAD.IADD R5, R5, 0x1, -R8.reuse ;  /* 0x0000000105058824 */ /* 0x100fe200078e0a08 */
[----:B------:R-:W-:Y:S01]  /*f690*/  @!P3 IADD3 R4, R4, 0x1, RZ ;  /* 0x000000010404b810 */ /* 0x000fe20007ffe0ff */
[----:B------:R-:W-:Y:S01]  /*f6a0*/  @!P3 IMAD.IADD R6, R6, 0x1, -R8 ;  /* 0x000000010606b824 */ /* 0x000fe200078e0a08 */
[----:B------:R-:W-:Y:S02]  /*f6b0*/  ISETP.NE.AND P0, PT, R3, RZ, PT ;  /* 0x000000ff0300720c */ /* 0x000fe40003f05270 */
[-C--:B------:R-:W-:Y:S02]  /*f6c0*/  ISETP.GE.U32.AND P4, PT, R5, R8.reuse, PT ;  /* 0x000000080500720c */ /* 0x080fe40003f86070 */
[----:B------:R-:W-:Y:S02]  /*f6d0*/  ISETP.GE.U32.AND P5, PT, R6, R8, PT ;  /* 0x000000080600720c */ /* 0x000fe40003fa6070 */
[CC--:B------:R-:W-:Y:S01]  /*f6e0*/  LOP3.LUT R6, R0.reuse, R3.reuse, RZ, 0x3c, !PT ;  /* 0x0000000300067212 */ /* 0x0c0fe200078e3cff */
[----:B------:R-:W-:Y:S01]  /*f6f0*/  IMAD.IADD R0, R0, 0x1, -R20 ;  /* 0x0000000100007824 */ /* 0x000fe200078e0a14 */
[-C--:B------:R-:W-:Y:S02]  /*f700*/  LOP3.LUT R5, R20, R3.reuse, RZ, 0x3c, !PT ;  /* 0x0000000314057212 */ /* 0x080fe400078e3cff */
[----:B------:R-:W-:Y:S02]  /*f710*/  ISETP.GE.AND P1, PT, R6, RZ, PT ;  /* 0x000000ff0600720c */ /* 0x000fe40003f26270 */
[----:B------:R-:W-:Y:S02]  /*f720*/  ISETP.GE.AND P2, PT, R5, RZ, PT ;  /* 0x000000ff0500720c */ /* 0x000fe40003f46270 */
[----:B------:R-:W-:Y:S02]  /*f730*/  LOP3.LUT R6, RZ, R3, RZ, 0x33, !PT ;  /* 0x00000003ff067212 */ /* 0x000fe400078e33ff */
[----:B------:R-:W-:Y:S02]  /*f740*/  @P4 IADD3 R2, R2, 0x1, RZ ;  /* 0x0000000102024810 */ /* 0x000fe40007ffe0ff */
[----:B------:R-:W-:Y:S05]  /*f750*/  @P5 IADD3 R4, R4, 0x1, RZ ;  /* 0x0000000104045810 */ /* 0x000fea0007ffe0ff */
[----:B------:R-:W-:Y:S02]  /*f760*/  @!P1 IMAD.MOV R2, RZ, RZ, -R2 ;  /* 0x000000ffff029224 */ /* 0x000fe400078e0a02 */
[----:B------:R-:W-:Y:S03]  /*f770*/  @!P2 IADD3 R4, -R4, RZ, RZ ;  /* 0x000000ff0404a210 */ /* 0x000fe60007ffe1ff */
        /* <DEDUP_REMOVED lines=37> */
.L_x_1763:
[----:B------:R-:W-:Y:S01]  /*f9d0*/  MOV R5, R69 ;  /* 0x0000004500057202 */ /* 0x000fe20000000f00 */
[----:B------:R-:W2:Y:S01]  /*f9e0*/  LD.E R2, [R134.64+0x40] ;  /* 0x0000400686027980 */ /* 0x000ea2000c101900 */
[----:B------:R-:W-:Y:S01]  /*f9f0*/  MOV R3, R65 ;  /* 0x0000004100037202 */ /* 0x000fe20000000f00 */
[----:B------:R-:W-:Y:S02]  /*fa00*/  IMAD.MOV.U32 R4, RZ, RZ, R70 ;  /* 0x000000ffff047224 */ /* 0x000fe400078e0046 */
[----:B------:R-:W3:Y:S02]  /*fa10*/  LD.E R0, [R134.64+0x38] ;  /* 0x0000380686007980 */ /* 0x000ee4000c101900 */
[----:B---3--:R-:W-:Y:S02]  /*fa20*/  IMAD.U32 R0, R0, -0x100, RZ ;  /* 0xffffff0000007824 */ /* 0x008fe400078e00ff */
[----:B--2---:R-:W-:Y:S02]  /*fa30*/  IMAD.U32 R6, R2, -0x100, RZ ;  /* 0xffffff0002067824 */ /* 0x004fe400078e00ff */
[----:B------:R-:W-:Y:S03]  /*fa40*/  IMAD.MOV.U32 R2, RZ, RZ, R66 ;  /* 0x000000ffff027224 */ /* 0x000fe600078e0042 */
[----:B------:R-:W-:Y:S02]  /*fa50*/  LEA R70, P1, R6, R4, 0x1 ;  /* 0x0000000406467211 */ /* 0x000fe400078208ff */
[----:B------:R-:W-:Y:S02]  /*fa60*/  LEA R66, P0, R0, R2, 0x1 ;  /* 0x0000000200427211 */ /* 0x000fe400078008ff */
[----:B------:R-:W-:Y:S02]  /*fa70*/  LEA.HI.X.SX32 R69, R6, R5, 0x1, P1 ;  /* 0x0000000506457211 */ /* 0x000fe400008f0eff */
[----:B------:R-:W-:Y:S04]  /*fa80*/  LEA.HI.X.SX32 R65, R0, R3, 0x1, P0 ;  /* 0x0000000300417211 */ /* 0x000fe800000f0eff */
.L_x_1764:
[----:B------:R-:W-:Y:S05]  /*fa90*/  BSYNC B0 ;  /* 0x0000000000007941 */ /* 0x000fea0003800000 */
.L_x_1762:
[----:B------:R-:W-:Y:S04]  /*faa0*/  IADD3 R21, R21, -0x1, RZ ;  /* 0xffffffff15157810 */ /* 0x000fe80007ffe0ff */
[----:B------:R-:W-:Y:S11]  /*fab0*/  ISETP.GT.AND P0, PT, R21, R140, PT ;  /* 0x0000008c1500720c */ /* 0x000ff60003f04270 */
[----:B------:R-:W-:Y:S02]  /*fac0*/  @!UPT UIADD3 URZ, URZ, URZ, URZ ;  /* 0x0000003f3f3ff290 */ /* 0x000fe4000fffe03f */
[----:B------:R-:W-:-:S05]  /*fad0*/  @P0 BRA `(.L_x_1765) ;  /* 0xffff36a000000947 */ /* 0x000fca000383ffff */
.L_x_1661:
        /* <DEDUP_REMOVED lines=12> */
[----:B------:R-:W3:Y:S04]  /*fba0*/  LDL R0, [R1+0x144] ;  /* 0x0001440001007983 */ /* 0x000ee80000100800 */
[----:B------:R-:W4:Y:S04]  /*fbb0*/  LD.E.U8 R12, [R134.64+0x1b3] ;  /* 0x0001b306860c7980 */ /* 0x000f28000c101100 */
[----:B------:R-:W3:Y:S04]  /*fbc0*/  LDL R13, [R1+0x14c] ;  /* 0x00014c00010d7983 */ /* 0x000ee80000100800 */
[----:B------:R1:W5:Y:S04]  /*fbd0*/  LD.E R39, [R134.64+0xc0] ;  /* 0x0000c00686277980 */ /* 0x000368000c101900 */
[----:B------:R1:W5:Y:S04]  /*fbe0*/  LD.E.64 R24, [R134.64+0x148] ;  /* 0x0001480686187980 */ /* 0x000368000c101b00 */
[----:B------:R1:W5:Y:S01]  /*fbf0*/  LD.E.64 R22, [R134.64+0x150] ;  /* 0x0001500686167980 */ /* 0x000362000c101b00 */
[----:B--2---:R-:W-:-:S04]  /*fc00*/  ISETP.NE.U32.AND P1, PT, R2, RZ, PT ;  /* 0x000000ff0200720c */ /* 0x004fc80003f25070 */
[----:B------:R-:W-:-:S13]  /*fc10*/  ISETP.NE.AND.EX P1, PT, R3, RZ, PT, P1 ;  /* 0x000000ff0300720c */ /* 0x000fda0003f25310 */
[----:B---3--:R-:W-:-:S04]  /*fc20*/  @P1 LEA R2, P0, R0, R2, 0x2 ;  /* 0x0000000200021211 */ /* 0x008fc800078010ff */
[----:B------:R-:W-:Y:S01]  /*fc30*/  @P1 LEA.HI.X R3, R0, R3, R239, 0x2, P0 ;  /* 0x0000000300031211 */ /* 0x000fe200000f14ef */
[----:B------:R-:W-:-:S06]  /*fc40*/  IMAD.MOV.U32 R0, RZ, RZ, RZ ;  /* 0x000000ffff007224 */ /* 0x000fcc00078e00ff */
[----:B------:R2:W3:Y:S01]  /*fc50*/  @P1 LD.E R0, [R2.64] ;  /* 0x0000000602001980 */ /* 0x0004e2000c101900 */
[-C--:B------:R-:W-:Y:S01]  /*fc60*/  IADD3 R4, P1, R4, R240.reuse, RZ ;  /* 0x000000f004047210 */ /* 0x080fe20007f3e0ff */
[----:B------:R-:W-:Y:S01]  /*fc70*/  IMAD.MOV.U32 R242, RZ, RZ, R240 ;  /* 0x000000fffff27224 */ /* 0x000fe200078e00f0 */
[----:B------:R-:W-:Y:S01]  /*fc80*/  LEA R5, P0, R196, R240, 0x5 ;  /* 0x000000f0c4057211 */ /* 0x000fe200078028ff */
[----:B------:R-:W-:Y:S02]  /*fc90*/  IMAD R10, R197, 0x30, RZ ;  /* 0x00000030c50a7824 */ /* 0x000fe400078e02ff */
[----:B------:R-:W-:Y:S01]  /*fca0*/  IMAD.X R6, R6, 0x1, R243, P1 ;  /* 0x0000000106067824 */ /* 0x000fe200008e06f3 */
[----:B------:R-:W-:Y:S02]  /*fcb0*/  LEA.HI.X R7, R196, R243, R197, 0x5, P0 ;  /* 0x000000f3c4077211 */ /* 0x000fe400000f2cc5 */
[-C--:B------:R-:W-:Y:S02]  /*fcc0*/  LEA R26, P1, R4, R194.reuse, 0x1 ;  /* 0x000000c2041a7211 */ /* 0x080fe400078208ff */
[----:B------:R-:W-:-:S02]  /*fcd0*/  LEA R42, P0, R5, R194, 0x1 ;  /* 0x000000c2052a7211 */ /* 0x000fc400078008ff */
[-C--:B------:R-:W-:Y:S02]  /*fce0*/  LEA.HI.X R27, R4, R195.reuse, R6, 0x1, P1 ;  /* 0x000000c3041b7211 */ /* 0x080fe400008f0c06 */
[----:B------:R-:W-:Y:S01]  /*fcf0*/  LEA.HI.X R43, R5, R195, R7, 0x1, P0 ;  /* 0x000000c3052b7211 */ /* 0x000fe200000f0c07 */
[----:B--2---:R-:W-:-:S04]  /*fd00*/  IMAD.WIDE.U32 R2, R196, 0x30, R242 ;  /* 0x00000030c4027825 */ /* 0x004fc800078e00f2 */
[----:B------:R-:W-:Y:S01]  /*fd10*/  IMAD.IADD R6, R3, 0x1, R10 ;  /* 0x0000000103067824 */ /* 0x000fe200078e020a */
[----:B------:R-:W-:-:S04]  /*fd20*/  LEA R48, P0, R2, R194, 0x1 ;  /* 0x000000c202307211 */ /* 0x000fc800078008ff */
[----:B------:R-:W-:Y:S02]  /*fd30*/  LEA.HI.X R49, R2, R195, R6, 0x1, P0 ;  /* 0x000000c302317211 */ /* 0x000fe400000f0c06 */
[----:B----4-:R-:W-:Y:S02]  /*fd40*/  ISETP.NE.AND P0, PT, R12, RZ, PT ;  /* 0x000000ff0c00720c */ /* 0x010fe40003f05270 */
[----:B------:R-:W-:-:S04]  /*fd50*/  LEA R8, P2, R240, R194, 0x1 ;  /* 0x000000c2f0087211 */ /* 0x000fc800078408ff */
[----:B------:R-:W-:Y:S01]  /*fd60*/  LEA.HI.X R9, R240, R195, R243, 0x1, P2 ;  /* 0x000000c3f0097211 */ /* 0x000fe200010f0cf3 */
[--C-:B------:R-:W-:Y:S01]  /*fd70*/  IMAD.IADD R37, R13, 0x1, -R224.reuse ;  /* 0x000000010d257824 */ /* 0x100fe200078e0ae0 */
[----:B---3--:R-:W-:Y:S02]  /*fd80*/  IADD3 R11, R0, R141, R224 ;  /* 0x0000008d000b7210 */ /* 0x008fe40007ffe0e0 */
[----:B------:R-:W-:-:S04]  /*fd90*/  LEA.HI R0, R33, R33, RZ, 0x1 ;  /* 0x0000002121007211 */ /* 0x000fc800078f08ff */
[----:B------:R-:W-:-:S05]  /*fda0*/  SHF.R.S32.HI R20, RZ, 0x1, R0 ;  /* 0x00000001ff147819 */ /* 0x000fca0000011400 */
[-C--:B------:R-:W-:Y:S02]  /*fdb0*/  IMAD R0, R76, R20.reuse, R250 ;  /* 0x000000144c007224 */ /* 0x080fe400078e02fa */
[----:B------:R-:W-:Y:S02]  /*fdc0*/  IMAD R4, R11, R20, RZ ;  /* 0x000000140b047224 */ /* 0x000fe400078e02ff */
[----:B------:R-:W-:-:S03]  /*fdd0*/  IMAD.IADD R3, R250, 0x1, R0 ;  /* 0x00000001fa037824 */ /* 0x000fc600078e0200 */
[----:B------:R-:W-:Y:S02]  /*fde0*/  SHF.R.S32.HI R5, RZ, 0x1f, R4 ;  /* 0x0000001fff057819 */ /* 0x000fe40000011404 */
[C---:B------:R-:W-:Y:S02]  /*fdf0*/  IADD3 R15, P2, R4.reuse, R0, RZ ;  /* 0x00000000040f7210 */ /* 0x040fe40007f5e0ff */
[----:B------:R-:W-:Y:S01]  /*fe00*/  IADD3 R38, P1, R4, R3, RZ ;  /* 0x0000000304267210 */ /* 0x000fe20007f3e0ff */
[----:B------:R-:W-:Y:S01]  /*fe10*/  IMAD.SHL.U32 R21, R20, 0x10, RZ ;  /* 0x0000001014157824 */ /* 0x000fe200078e00ff */
        /* <DEDUP_REMOVED lines=8> */
[----:B-----5:R-:W-:-:S13]  /*fea0*/  ISETP.GE.AND P0, PT, R132, R39, PT ;  /* 0x000000278400720c */ /* 0x020fda0003f06270 */
        /* <DEDUP_REMOVED lines=50> */
.L_x_1772:
[----:B------:R-:W-:Y:S05]  /*101d0*/  BSYNC B0 ;  /* 0x0000000000007941 */ /* 0x000fea0003800000 */
.L_x_1771:
[----:B-----5:R3:W-:Y:S02]  /*101e0*/  STS.128 [R191], R4 ;  /* 0x00000004bf007388 */ /* 0x0207e40000000c00 */
.L_x_1770:
[----:B------:R-:W-:Y:S05]  /*101f0*/  BSYNC B1 ;  /* 0x0000000000017941 */ /* 0x000fea0003800000 */
.L_x_1769:
[----:B------:R-:W-:Y:S01]  /*10200*/  IADD3 R41, R76, 0x10, RZ ;  /* 0x000000104c297810 */ /* 0x000fe20007ffe0ff */
[----:B------:R-:W-:Y:S03]  /*10210*/  BSSY B1, `(.L_x_1773) ;  /* 0x000003b000017945 */ /* 0x000fe60003800000 */
[----:B------:R-:W-:-:S04]  /*10220*/  ISETP.GE.AND P0, PT, R41, R37, PT ;  /* 0x000000252900720c */ /* 0x000fc80003f06270 */
[----:B------:R-:W-:-:S13]  /*10230*/  ISETP.LT.OR P0, PT, R29, -0x87, P0 ;  /* 0xffffff791d00780c */ /* 0x000fda0000701670 */
[----:B------:R-:W-:Y:S05]  /*10240*/  @P0 BRA `(.L_x_1774) ;  /* 0x0000037000000947 */ /* 0x000fea0003800000 */
[----:B-----5:R-:W-:-:S13]  /*10250*/  ISETP.GE.AND P0, PT, R132, R39, PT ;  /* 0x000000278400720c */ /* 0x020fda0003f06270 */
        /* <DEDUP_REMOVED lines=52> */
.L_x_1776:
[----:B------:R-:W-:Y:S05]  /*105a0*/  BSYNC B0 ;  /* 0x0000000000007941 */ /* 0x000fea0003800000 */
.L_x_1775:
[----:B-----5:R1:W-:Y:S02]  /*105b0*/  STS.128 [R191+0x800], R4 ;  /* 0x00080004bf007388 */ /* 0x0203e40000000c00 */
.L_x_1774:
[----:B------:R-:W-:Y:S05]  /*105c0*/  BSYNC B1 ;  /* 0x0000000000017941 */ /* 0x000fea0003800000 */
.L_x_1773:
        /* <DEDUP_REMOVED lines=59> */
.L_x_1780:
[----:B------:R-:W-:Y:S05]  /*10980*/  BSYNC B0 ;  /* 0x0000000000007941 */ /* 0x000fea0003800000 */
.L_x_1779:
[----:B-----5:R3:W-:Y:S02]  /*10990*/  STS.128 [R191+0x1000], R4 ;  /* 0x00100004bf007388 */ /* 0x0207e40000000c00 */
.L_x_1778:
[----:B------:R-:W-:Y:S05]  /*109a0*/  BSYNC B1 ;  /* 0x0000000000017941 */ /* 0x000fea0003800000 */
.L_x_1777:
[----:B---3--:R-:W-:-:S04]  /*109b0*/  IADD3 R26, R76, 0x30, RZ ;  /* 0x000000304c1a7810 */ /* 0x008fc80007ffe0ff */
[----:B------:R-:W-:-:S04]  /*109c0*/  ISETP.GE.AND P0, PT, R26, R37, PT ;  /* 0x000000251a00720c */ /* 0x000fc80003f06270 */
[----:B------:R-:W-:-:S13]  /*109d0*/  ISETP.LT.OR P0, PT, R29, -0x187, P0 ;  /* 0xfffffe791d00780c */ /* 0x000fda0000701670 */
[----:B------:R-:W-:Y:S05]  /*109e0*/  @P0 BRA `(.L_x_1781) ;  /* 0x00001f8000000947 */ /* 0x000fea0003800000 */
[----:B-----5:R-:W-:-:S13]  /*109f0*/  ISETP.GE.AND P0, PT, R132, R39, PT ;  /* 0x000000278400720c */ /* 0x020fda0003f06270 */
        /* <DEDUP_REMOVED lines=53> */
.L_x_1783:
[----:B------:R-:W-:Y:S05]  /*10d50*/  BSYNC B0 ;  /* 0x0000000000007941 */ /* 0x000fea0003800000 */
.L_x_1782:
[----:B-----5:R1:W-:Y:S01]  /*10d60*/  STS.128 [R191+0x1800], R4 ;  /* 0x00180004bf007388 */ /* 0x0203e20000000c00 */
[----:B------:R-:W-:Y:S05]  /*10d70*/  BRA `(.L_x_1781) ;  /* 0x00001bf000007947 */ /* 0x000fea0003800000 */
.L_x_1768:
        /* <DEDUP_REMOVED lines=91> */
.L_x_1787:
[----:B------:R-:W-:Y:S05]  /*11330*/  BSYNC B0 ;  /* 0x0000000000007941 */ /* 0x000fea0003800000 */
.L_x_1786:
[----:B-----5:R3:W-:Y:S02]  /*11340*/  STS.128 [R191], R4 ;  /* 0x00000004bf007388 */ /* 0x0207e40000000c00 */
.L_x_1785:
[----:B------:R-:W-:Y:S05]  /*11350*/  BSYNC B1 ;  /* 0x0000000000017941 */ /* 0x000fea0003800000 */
.L_x_1784:
        /* <DEDUP_REMOVED lines=93> */
.L_x_1791:
[----:B------:R-:W-:Y:S05]  /*11930*/  BSYNC B0 ;  /* 0x0000000000007941 */ /* 0x000fea0003800000 */
.L_x_1790:
[----:B-----5:R1:W-:Y:S02]  /*11940*/  STS.128 [R191+0x800], R4 ;  /* 0x00080004bf007388 */ /* 0x0203e40000000c00 */
.L_x_1789:
[----:B------:R-:W-:Y:S05]  /*11950*/  BSYNC B1 ;  /* 0x0000000000017941 */ /* 0x000fea0003800000 */
.L_x_1788:
        /* <DEDUP_REMOVED lines=65> */
[----:B------:R-:W-:Y:S01]  /*11d70*/  SHF.L.U32 R40, R11, 0x10, RZ ;  /* 0x000000100b287819 */ /* 0x000fe200000006ff */
        /* <DEDUP_REMOVED lines=28> */
.L_x_1795:
[----:B------:R-:W-:Y:S05]  /*11f40*/  BSYNC B0 ;  /* 0x0000000000007941 */ /* 0x000fea0003800000 */
.L_x_1794:
[----:B-----5:R3:W-:Y:S02]  /*11f50*/  STS.128 [R191+0x1000], R4 ;  /* 0x00100004bf007388 */ /* 0x0207e40000000c00 */
.L_x_1793:
[----:B------:R-:W-:Y:S05]  /*11f60*/  BSYNC B1 ;  /* 0x0000000000017941 */ /* 0x000fea0003800000 */
.L_x_1792:
        /* <DEDUP_REMOVED lines=93> */
.L_x_1797:
[----:B------:R-:W-:Y:S05]  /*12540*/  BSYNC B0 ;  /* 0x0000000000007941 */ /* 0x000fea0003800000 */
.L_x_1796:
[----:B-----5:R1:W-:Y:S01]  /*12550*/  STS.128 [R191+0x1800], R4 ;  /* 0x00180004bf007388 */ /* 0x0203e20000000c00 */
[----:B------:R-:W-:Y:S05]  /*12560*/  BRA `(.L_x_1781) ;  /* 0x0000040000007947 */ /* 0x000fea0003800000 */
.L_x_1767:
[----:B------:R-:W2:Y:S01]  /*12570*/  LDL R0, [R1+0x14c] ;  /* 0x00014c0001007983 */ /* 0x000ea20000100800 */
[----:B------:R-:W-:Y:S01]  /*12580*/  BSSY B0, `(.L_x_1798) ;  /* 0x000000d000007945 */ /* 0x000fe20003800000 */
[----:B--2---:R-:W-:-:S04]  /*12590*/  IADD3 R0, -R224, R0, RZ ;  /* 0x00000000e0007210 */ /* 0x004fc80007ffe1ff */
[----:B------:R-:W-:-:S13]  /*125a0*/  ISETP.GE.AND P0, PT, R76, R0, PT ;  /* 0x000000004c00720c */ /* 0x000fda0003f06270 */
[----:B------:R-:W-:Y:S05]  /*125b0*/  @P0 BRA `(.L_x_1799) ;  /* 0x0000009000000947 */ /* 0x000fea0003800000 */
[----:B------:R-:W-:-:S13]  /*125c0*/  ISETP.GE.AND P0, PT, R132, R249, PT ;  /* 0x000000f98400720c */ /* 0x000fda0003f06270 */
        /* <DEDUP_REMOVED lines=8> */
.L_x_1799:
[----:B------:R-:W-:Y:S05]  /*12650*/  BSYNC B0 ;  /* 0x0000000000007941 */ /* 0x000fea0003800000 */
.L_x_1798:
[----:B------:R-:W-:Y:S01]  /*12660*/  IADD3 R41, R76, 0x10, RZ ;  /* 0x000000104c297810 */ /* 0x000fe20007ffe0ff */
[----:B------:R-:W-:Y:S03]  /*12670*/  BSSY B0, `(.L_x_1800) ;  /* 0x000000e000007945 */ /* 0x000fe60003800000 */
[----:B------:R-:W-:-:S13]  /*12680*/  ISETP.GE.AND P0, PT, R41, R0, PT ;  /* 0x000000002900720c */ /* 0x000fda0003f06270 */
[----:B------:R-:W-:Y:S05]  /*12690*/  @P0 BRA `(.L_x_1801) ;  /* 0x000000b000000947 */ /* 0x000fea0003800000 */
[----:B------:R-:W-:-:S13]  /*126a0*/  ISETP.GE.AND P0, PT, R132, R249, PT ;  /* 0x000000f98400720c */ /* 0x000fda0003f06270 */
        /* <DEDUP_REMOVED lines=10> */
.L_x_1801:
[----:B------:R-:W-:Y:S05]  /*12750*/  BSYNC B0 ;  /* 0x0000000000007941 */ /* 0x000fea0003800000 */
.L_x_1800:
[----:B------:R-:W-:Y:S01]  /*12760*/  IADD3 R32, R76, 0x20, RZ ;  /* 0x000000204c207810 */ /* 0x000fe20007ffe0ff */
[----:B------:R-:W-:Y:S03]  /*12770*/  BSSY B0, `(.L_x_1802) ;  /* 0x000000e000007945 */ /* 0x000fe60003800000 */
[----:B------:R-:W-:-:S13]  /*12780*/  ISETP.GE.AND P0, PT, R32, R0, PT ;  /* 0x000000002000720c */ /* 0x000fda0003f06270 */
[----:B------:R-:W-:Y:S05]  /*12790*/  @P0 BRA `(.L_x_1803) ;  /* 0x000000b000000947 */ /* 0x000fea0003800000 */
[----:B------:R-:W-:-:S13]  /*127a0*/  ISETP.GE.AND P0, PT, R132, R249, PT ;  /* 0x000000f98400720c */ /* 0x000fda0003f06270 */
        /* <DEDUP_REMOVED lines=10> */
.L_x_1803:
[----:B------:R-:W-:Y:S05]  /*12850*/  BSYNC B0 ;  /* 0x0000000000007941 */ /* 0x000fea0003800000 */
.L_x_1802:
[----:B------:R-:W-:-:S04]  /*12860*/  IADD3 R26, R76, 0x30, RZ ;  /* 0x000000304c1a7810 */ /* 0x000fc80007ffe0ff */
[----:B------:R-:W-:-:S13]  /*12870*/  ISETP.GE.AND P0, PT, R26, R0, PT ;  /* 0x000000001a00720c */ /* 0x000fda0003f06270 */
[----:B------:R-:W-:Y:S05]  /*12880*/  @P0 BRA `(.L_x_1781) ;  /* 0x000000e000000947 */ /* 0x000fea0003800000 */
[----:B------:R-:W-:-:S13]  /*12890*/  ISETP.GE.AND P0, PT, R132, R249, PT ;  /* 0x000000f98400720c */ /* 0x000fda0003f06270 */
        /* <DEDUP_REMOVED lines=13> */
.L_x_1781:
[----:B------:R-:W-:Y:S05]  /*12970*/  BSYNC B2 ;  /* 0x0000000000027941 */ /* 0x000fea0003800000 */
.L_x_1766:
[----:B--2---:R-:W2:Y:S01]  /*12980*/  LDL R0, [R1+0xa0] ;  /* 0x0000a00001007983 */ /* 0x004ea20000100800 */
[----:B------:R-:W-:Y:S01]  /*12990*/  BSSY B0, `(.L_x_1804) ;  /* 0x000000f000007945 */ /* 0x000fe20003800000 */
[----:B--2---:R-:W-:-:S05]  /*129a0*/  IADD3 R250, R0, -0x1, RZ ;  /* 0xffffffff00fa7810 */ /* 0x004fca0007ffe0ff */
[----:B------:R-:W-:-:S04]  /*129b0*/  IMAD.SHL.U32 R81, R250, 0x100, RZ ;  /* 0x00000100fa517824 */ /* 0x000fc800078e00ff */
[----:B-1----:R-:W-:-:S05]  /*129c0*/  IMAD.IADD R4, R248, 0x1, -R81 ;  /* 0x00000001f8047824 */ /* 0x002fca00078e0a51 */
[----:B------:R-:W-:-:S13]  /*129d0*/  ISETP.GE.AND P0, PT, R76, R4, PT ;  /* 0x000000044c00720c */ /* 0x000fda0003f06270 */
[----:B------:R-:W-:Y:S05]  /*129e0*/  @P0 BRA `(.L_x_1805) ;  /* 0x0000009000000947 */ /* 0x000fea0003800000 */
[----:B------:R-:W-:-:S13]  /*129f0*/  ISETP.GE.AND P0, PT, R132, R249, PT ;  /* 0x000000f98400720c */ /* 0x000fda0003f06270 */
        /* <DEDUP_REMOVED lines=8> */
.L_x_1805:
[----:B------:R-:W-:Y:S05]  /*12a80*/  BSYNC B0 ;  /* 0x0000000000007941 */ /* 0x000fea0003800000 */
.L_x_1804:
[----:B------:R-:W-:Y:S01]  /*12a90*/  ISETP.GE.AND P0, PT, R41, R4, PT ;  /* 0x000000042900720c */ /* 0x000fe20003f06270 */
[----:B------:R-:W-:-:S12]  /*12aa0*/  BSSY B0, `(.L_x_1806) ;  /* 0x000000b000007945 */ /* 0x000fd80003800000 */
[----:B------:R-:W-:Y:S05]  /*12ab0*/  @P0 BRA `(.L_x_1807) ;  /* 0x0000009000000947 */ /* 0x000fea0003800000 */
[----:B------:R-:W-:-:S13]  /*12ac0*/  ISETP.GE.AND P0, PT, R132, R249, PT ;  /* 0x000000f98400720c */ /* 0x000fda0003f06270 */
        /* <DEDUP_REMOVED lines=8> */
.L_x_1807:
[----:B------:R-:W-:Y:S05]  /*12b50*/  BSYNC B0 ;  /* 0x0000000000007941 */ /* 0x000fea0003800000 */
.L_x_1806:
        /* <DEDUP_REMOVED lines=12> */
.L_x_1809:
[----:B------:R-:W-:Y:S05]  /*12c20*/  BSYNC B0 ;  /* 0x0000000000007941 */ /* 0x000fea0003800000 */
.L_x_1808:
[----:B------:R-:W-:Y:S01]  /*12c30*/  ISETP.GE.AND P0, PT, R26, R4, PT ;  /* 0x000000041a00720c */ /* 0x000fe20003f06270 */
[----:B------:R-:W-:-:S12]  /*12c40*/  BSSY B0, `(.L_x_1810) ;  /* 0x000000e000007945 */ /* 0x000fd80003800000 */
[----:B------:R-:W-:Y:S05]  /*12c50*/  @P0 BRA `(.L_x_1811) ;  /* 0x000000c000000947 */ /* 0x000fea0003800000 */
[----:B------:R-:W-:-:S13]  /*12c60*/  ISETP.GE.AND P0, PT, R132, R249, PT ;  /* 0x000000f98400720c */ /* 0x000fda0003f06270 */
        /* <DEDUP_REMOVED lines=11> */
.L_x_1811:
[----:B------:R-:W-:Y:S05]  /*12d20*/  BSYNC B0 ;  /* 0x0000000000007941 */ /* 0x000fea0003800000 */
.L_x_1810:
        /* <DEDUP_REMOVED lines=13> */
.L_x_1813:
[----:B------:R-:W-:Y:S05]  /*12e00*/  BSYNC B0 ;  /* 0x0000000000007941 */ /* 0x000fea0003800000 */
.L_x_1812:
[----:B------:R-:W-:Y:S01]  /*12e10*/  IADD3 R15, R76, 0x50, RZ ;  /* 0x000000504c0f7810 */ /* 0x000fe20007ffe0ff */
[----:B------:R-:W-:Y:S03]  /*12e20*/  BSSY B0, `(.L_x_1814) ;  /* 0x000000f000007945 */ /* 0x000fe60003800000 */
[----:B------:R-:W-:-:S13]  /*12e30*/  ISETP.GE.AND P0, PT, R15, R4, PT ;  /* 0x000000040f00720c */ /* 0x000fda0003f06270 */
        /* <DEDUP_REMOVED lines=13> */
.L_x_1815:
[----:B------:R-:W-:Y:S05]  /*12f10*/  BSYNC B0 ;  /* 0x0000000000007941 */ /* 0x000fea0003800000 */
.L_x_1814:
        /* <DEDUP_REMOVED lines=16> */
.L_x_1817:
[----:B------:R-:W-:Y:S05]  /*13020*/  BSYNC B0 ;  /* 0x0000000000007941 */ /* 0x000fea0003800000 */
.L_x_1816:
        /* <DEDUP_REMOVED lines=16> */
.L_x_1819:
[----:B------:R-:W-:Y:S05]  /*13130*/  BSYNC B0 ;  /* 0x0000000000007941 */ /* 0x000fea0003800000 */
.L_x_1818:
        /* <DEDUP_REMOVED lines=13> */
.L_x_1821:
[----:B------:R-:W-:Y:S05]  /*13210*/  BSYNC B0 ;  /* 0x0000000000007941 */ /* 0x000fea0003800000 */
.L_x_1820:
        /* <DEDUP_REMOVED lines=16> */
.L_x_1823:
[----:B------:R-:W-:Y:S05]  /*13320*/  BSYNC B0 ;  /* 0x0000000000007941 */ /* 0x000fea0003800000 */
.L_x_1822:
        /* <DEDUP_REMOVED lines=16> */
.L_x_1825:
[----:B------:R-:W-:Y:S05]  /*13430*/  BSYNC B0 ;  /* 0x0000000000007941 */ /* 0x000fea0003800000 */
.L_x_1824:
        /* <DEDUP_REMOVED lines=16> */
.L_x_1827:
[----:B------:R-:W-:Y:S05]  /*13540*/  BSYNC B0 ;  /* 0x0000000000007941 */ /* 0x000fea0003800000 */
.L_x_1826:
        /* <DEDUP_REMOVED lines=16> */
.L_x_1829:
[----:B------:R-:W-:Y:S05]  /*13650*/  BSYNC B0 ;  /* 0x0000000000007941 */ /* 0x000fea0003800000 */
.L_x_1828:
        /* <DEDUP_REMOVED lines=16> */
.L_x_1831:
[----:B------:R-:W-:Y:S05]  /*13760*/  BSYNC B0 ;  /* 0x0000000000007941 */ /* 0x000fea0003800000 */
.L_x_1830:
        /* <DEDUP_REMOVED lines=16> */
.L_x_1833:
[----:B------:R-:W-:Y:S05]  /*13870*/  BSYNC B0 ;  /* 0x0000000000007941 */ /* 0x000fea0003800000 */
.L_x_1832:
        /* <DEDUP_REMOVED lines=16> */
.L_x_1835:
[----:B------:R-:W-:Y:S05]  /*13980*/  BSYNC B0 ;  /* 0x0000000000007941 */ /* 0x000fea0003800000 */
.L_x_1834:
[----:B------:R-:W0:Y:S04]  /*13990*/  LDGDEPBAR ;  /* 0x00000000000079af */ /* 0x000e280000000000 */
[----:B------:R1:W5:Y:S01]  /*139a0*/  LD.E R137, [R134.64+0x188] ;  /* 0x0001880686897980 */ /* 0x000362000c101900 */
[----:B------:R-:W-:Y:S01]  /*139b0*/  ISETP.GE.AND P0, PT, R76, R4, PT ;  /* 0x000000044c00720c */ /* 0x000fe20003f06270 */
[----:B------:R-:W-:Y:S01]  /*139c0*/  BSSY B0, `(.L_x_1836) ;  /* 0x0000014000007945 */ /* 0x000fe20003800000 */
[----:B------:R-:W-:Y:S01]  /*139d0*/  SHF.R.S32.HI R0, RZ, 0x1f, R246 ;  /* 0x0000001fff007819 */ /* 0x000fe200000114f6 */
[----:B--2---:R-:W2:Y:S03]  /*139e0*/  S2R R2, SR_TID.X ;  /* 0x0000000000027919 */ /* 0x004ea60000002100 */
        /* <DEDUP_REMOVED lines=17> */
.L_x_1837:
[----:B------:R-:W-:Y:S05]  /*13b00*/  BSYNC B0 ;  /* 0x0000000000007941 */ /* 0x000fea0003800000 */
.L_x_1836:
[----:B------:R-:W-:Y:S01]  /*13b10*/  ISETP.GE.AND P0, PT, R41, R4, PT ;  /* 0x000000042900720c */ /* 0x000fe20003f06270 */
[----:B------:R-:W-:-:S12]  /*13b20*/  BSSY B0, `(.L_x_1838) ;  /* 0x000000d000007945 */ /* 0x000fd80003800000 */
[----:B------:R1:W-:Y:S01]  /*13b30*/  @P0 STS.128 [R191+0xa800], RZ ;  /* 0x00a800ffbf000388 */ /* 0x0003e20000000c00 */
[----:B------:R-:W-:Y:S05]  /*13b40*/  @P0 BRA `(.L_x_1839) ;  /* 0x000000a000000947 */ /* 0x000fea0003800000 */
[----:B------:R-:W-:-:S13]  /*13b50*/  ISETP.GE.AND P0, PT, R132, R249, PT ;  /* 0x000000f98400720c */ /* 0x000fda0003f06270 */
[----:B------:R1:W-:Y:S01]  /*13b60*/  @P0 STS.128 [R191+0xa800], RZ ;  /* 0x00a800ffbf000388 */ /* 0x0003e20000000c00 */
[----:B------:R-:W-:Y:S05]  /*13b70*/  @P0 BRA `(.L_x_1839) ;  /* 0x0000007000000947 */ /* 0x000fea0003800000 */
[----:B--2---:R-:W2:Y:S01]  /*13b80*/  LDL R0, [R1+0x8] ;  /* 0x0000080001007983 */ /* 0x004ea20000100800 */
[----:B-1----:R-:W-:-:S04]  /*13b90*/  LEA R2, P0, R190, R220, 0x1 ;  /* 0x000000dcbe027211 */ /* 0x002fc800078008ff */
[----:B--2---:R-:W-:-:S05]  /*13ba0*/  LEA.HI.X R3, R190, R221, R0, 0x1, P0 ;  /* 0x000000ddbe037211 */ /* 0x004fca00000f0c00 */
[----:B------:R-:W-:Y:S01]  /*13bb0*/  @!PT LDS RZ, [RZ] ;  /* 0x00000000fffff984 */ /* 0x000fe20000000800 */
[----:B------:R-:W-:Y:S01]  /*13bc0*/  @!PT LDS RZ, [RZ] ;  /* 0x00000000fffff984 */ /* 0x000fe20000000800 */
[----:B------:R-:W-:Y:S01]  /*13bd0*/  @!PT LDS RZ, [RZ] ;  /* 0x00000000fffff984 */ /* 0x000fe20000000800 */
[----:B------:R1:W-:Y:S04]  /*13be0*/  LDGSTS.E.BYPASS.LTC128B.128 [R191+0xa800], [R2.64] ;  /* 0x0a80000002bf7fae */ /* 0x0003e8000b901d46 */
.L_x_1839:
[----:B------:R-:W-:Y:S05]  /*13bf0*/  BSYNC B0 ;  /* 0x0000000000007941 */ /* 0x000fea0003800000 */
.L_x_1838:
[----:B------:R-:W-:Y:S01]  /*13c00*/  ISETP.GE.AND P0, PT, R32, R4, PT ;  /* 0x000000042000720c */ /* 0x000fe20003f06270 */
[----:B------:R-:W-:-:S12]  /*13c10*/  BSSY B0, `(.L_x_1840) ;  /* 0x000000e000007945 */ /* 0x000fd80003800000 */
[----:B------:R1:W-:Y:S01]  /*13c20*/  @P0 STS.128 [R191+0xb000], RZ ;  /* 0x00b000ffbf000388 */ /* 0x0003e20000000c00 */
[----:B------:R-:W-:Y:S05]  /*13c30*/  @P0 BRA `(.L_x_1841) ;  /* 0x000000b000000947 */ /* 0x000fea0003800000 */
[----:B------:R-:W-:-:S13]  /*13c40*/  ISETP.GE.AND P0, PT, R132, R249, PT ;  /* 0x000000f98400720c */ /* 0x000fda0003f06270 */
[----:B------:R1:W-:Y:S01]  /*13c50*/  @P0 STS.128 [R191+0xb000], RZ ;  /* 0x00b000ffbf000388 */ /* 0x0003e20000000c00 */
[----:B------:R-:W-:Y:S05]  /*13c60*/  @P0 BRA `(.L_x_1841) ;  /* 0x0000008000000947 */ /* 0x000fea0003800000 */
[----:B--2---:R-:W2:Y:S04]  /*13c70*/  LDL R0, [R1] ;  /* 0x0000000001007983 */ /* 0x004ea80000100800 */
[----:B---3--:R-:W3:Y:S01]  /*13c80*/  LDL R17, [R1+0x4] ;  /* 0x0000040001117983 */ /* 0x008ee20000100800 */
[----:B-12---:R-:W-:-:S04]  /*13c90*/  LEA R2, P0, R0, R220, 0x6 ;  /* 0x000000dc00027211 */ /* 0x006fc800078030ff */
[----:B---3--:R-:W-:-:S05]  /*13ca0*/  LEA.HI.X R3, R0, R221, R17, 0x6, P0 ;  /* 0x000000dd00037211 */ /* 0x008fca00000f3411 */
[----:B------:R-:W-:Y:S01]  /*13cb0*/  @!PT LDS RZ, [RZ] ;  /* 0x00000000fffff984 */ /* 0x000fe20000000800 */
[----:B------:R-:W-:Y:S01]  /*13cc0*/  @!PT LDS RZ, [RZ] ;  /* 0x00000000fffff984 */ /* 0x000fe20000000800 */
[----:B------:R-:W-:Y:S01]  /*13cd0*/  @!PT LDS RZ, [RZ] ;  /* 0x00000000fffff984 */ /* 0x000fe20000000800 */
[----:B------:R1:W-:Y:S04]  /*13ce0*/  LDGSTS.E.BYPASS.LTC128B.128 [R191+0xb000], [R2.64] ;  /* 0x0b00000002bf7fae */ /* 0x0003e8000b901d46 */
.L_x_1841:
[----:B------:R-:W-:Y:S05]  /*13cf0*/  BSYNC B0 ;  /* 0x0000000000007941 */ /* 0x000fea0003800000 */
.L_x_1840:
[----:B------:R-:W-:Y:S01]  /*13d00*/  ISETP.GE.AND P0, PT, R26, R4, PT ;  /* 0x000000041a00720c */ /* 0x000fe20003f06270 */
[----:B------:R-:W-:-:S12]  /*13d10*/  BSSY B0, `(.L_x_1842) ;  /* 0x0000012000007945 */ /* 0x000fd80003800000 */
[----:B------:R1:W-:Y:S01]  /*13d20*/  @P0 STS.128 [R191+0xb800], RZ ;  /* 0x00b800ffbf000388 */ /* 0x0003e20000000c00 */
[----:B------:R-:W-:Y:S05]  /*13d30*/  @P0 BRA `(.L_x_1843) ;  /* 0x000000f000000947 */ /* 0x000fea0003800000 */
[----:B------:R-:W-:-:S13]  /*13d40*/  ISETP.GE.AND P0, PT, R132, R249, PT ;  /* 0x000000f98400720c */ /* 0x000fda0003f06270 */
[----:B------:R1:W-:Y:S01]  /*13d50*/  @P0 STS.128 [R191+0xb800], RZ ;  /* 0x00b800ffbf000388 */ /* 0x0003e20000000c00 */
[----:B------:R-:W-:Y:S05]  /*13d60*/  @P0 BRA `(.L_x_1843) ;  /* 0x000000c000000947 */ /* 0x000fea0003800000 */
[----:B-12---:R-:W2:Y:S04]  /*13d70*/  LDL R2, [R1] ;  /* 0x0000000001027983 */ /* 0x006ea80000100800 */
[----:B---3--:R-:W3:Y:S01]  /*13d80*/  LDL R0, [R1+0x4] ;  /* 0x0000040001007983 */ /* 0x008ee20000100800 */
[----:B------:R-:W-:Y:S02]  /*13d90*/  MOV R3, R221 ;  /* 0x000000dd00037202 */ /* 0x000fe40000000f00 */
[----:B--2---:R-:W-:Y:S02]  /*13da0*/  MOV R17, R2 ;  /* 0x0000000200117202 */ /* 0x004fe40000000f00 */
[----:B------:R-:W-:Y:S01]  /*13db0*/  MOV R2, R220 ;  /* 0x000000dc00027202 */ /* 0x000fe20000000f00 */
[----:B---3--:R-:W-:-:S04]  /*13dc0*/  IMAD R0, R0, 0x60, RZ ;  /* 0x0000006000007824 */ /* 0x008fc800078e02ff */
[----:B------:R-:W-:-:S05]  /*13dd0*/  IMAD.WIDE.U32 R2, R17, 0x60, R2 ;  /* 0x0000006011027825 */ /* 0x000fca00078e0002 */
[----:B------:R-:W-:-:S05]  /*13de0*/  IADD3 R3, R0, R3, RZ ;  /* 0x0000000300037210 */ /* 0x000fca0007ffe0ff */
[----:B------:R-:W-:Y:S01]  /*13df0*/  @!PT LDS RZ, [RZ] ;  /* 0x00000000fffff984 */ /* 0x000fe20000000800 */
[----:B------:R-:W-:Y:S01]  /*13e00*/  @!PT LDS RZ, [RZ] ;  /* 0x00000000fffff984 */ /* 0x000fe20000000800 */
[----:B------:R-:W-:Y:S01]  /*13e10*/  @!PT LDS RZ, [RZ] ;  /* 0x00000000fffff984 */ /* 0x000fe20000000800 */
[----:B------:R1:W-:Y:S02]  /*13e20*/  LDGSTS.E.BYPASS.LTC128B.128 [R191+0xb800], [R2.64] ;  /* 0x0b80000002bf7fae */ /* 0x0003e4000b901d46 */
.L_x_1843:
[----:B------:R-:W-:Y:S05]  /*13e30*/  BSYNC B0 ;  /* 0x0000000000007941 */ /* 0x000fea0003800000 */
.L_x_1842:
        /* <DEDUP_REMOVED lines=15> */
.L_x_1845:
[----:B------:R-:W-:Y:S05]  /*13f30*/  BSYNC B0 ;  /* 0x0000000000007941 */ /* 0x000fea0003800000 */
.L_x_1844:
        /* <DEDUP_REMOVED lines=19> */
.L_x_1847:
[----:B------:R-:W-:Y:S05]  /*14070*/  BSYNC B0 ;  /* 0x0000000000007941 */ /* 0x000fea0003800000 */
.L_x_1846:
        /* <DEDUP_REMOVED lines=19> */
.L_x_1849:
[----:B------:R-:W-:Y:S05]  /*141b0*/  BSYNC B0 ;  /* 0x0000000000007941 */ /* 0x000fea0003800000 */
.L_x_1848:
        /* <DEDUP_REMOVED lines=19> */
.L_x_1851:
[----:B------:R-:W-:Y:S05]  /*142f0*/  BSYNC B0 ;  /* 0x0000000000007941 */ /* 0x000fea0003800000 */
.L_x_1850:
        /* <DEDUP_REMOVED lines=15> */
.L_x_1853:
[----:B------:R-:W-:Y:S05]  /*143f0*/  BSYNC B0 ;  /* 0x0000000000007941 */ /* 0x000fea0003800000 */
.L_x_1852:
        /* <DEDUP_REMOVED lines=19> */
.L_x_1855:
[----:B------:R-:W-:Y:S05]  /*14530*/  BSYNC B0 ;  /* 0x0000000000007941 */ /* 0x000fea0003800000 */
.L_x_1854:
        /* <DEDUP_REMOVED lines=19> */
.L_x_1857:
[----:B------:R-:W-:Y:S05]  /*14670*/  BSYNC B0 ;  /* 0x0000000000007941 */ /* 0x000fea0003800000 */
.L_x_1856:
        /* <DEDUP_REMOVED lines=19> */
.L_x_1859:
[----:B------:R-:W-:Y:S05]  /*147b0*/  BSYNC B0 ;  /* 0x0000000000007941 */ /* 0x000fea0003800000 */
.L_x_1858:
        /* <DEDUP_REMOVED lines=19> */
.L_x_1861:
[----:B------:R-:W-:Y:S05]  /*148f0*/  BSYNC B0 ;  /* 0x0000000000007941 */ /* 0x000fea0003800000 */
.L_x_1860:
        /* <DEDUP_REMOVED lines=19> */
.L_x_1863:
[----:B------:R-:W-:Y:S05]  /*14a30*/  BSYNC B0 ;  /* 0x0000000000007941 */ /* 0x000fea0003800000 */
.L_x_1862:
        /* <DEDUP_REMOVED lines=19> */
.L_x_1865:
[----:B------:R-:W-:Y:S05]  /*14b70*/  BSYNC B0 ;  /* 0x0000000000007941 */ /* 0x000fea0003800000 */
.L_x_1864:
        /* <DEDUP_REMOVED lines=19> */
.L_x_1867:
[----:B------:R-:W-:Y:S05]  /*14cb0*/  BSYNC B0 ;  /* 0x0000000000007941 */ /* 0x000fea0003800000 */
.L_x_1866:
[----:B-1----:R-:W-:Y:S01]  /*14cc0*/  LEA.HI R3, R245, R245, RZ, 0x1 ;  /* 0x000000f5f5037211 */ /* 0x002fe200078f08ff */
[----:B--2---:R-:W2:Y:S01]  /*14cd0*/  LDL R139, [R1+0x14c] ;  /* 0x00014c00018b7983 */ /* 0x004ea20000100800 */
[C---:B------:R-:W-:Y:S01]  /*14ce0*/  IMAD.SHL.U32 R0, R244.reuse, 0x40, RZ ;  /* 0x00000040f4007824 */ /* 0x040fe200078e00ff */
[----:B------:R-:W-:Y:S01]  /*14cf0*/  R2P PR, R244, 0x6 ;  /* 0x00000006f4007804 */ /* 0x000fe20000000000 */
[----:B------:R-:W-:Y:S01]  /*14d00*/  IMAD.SHL.U32 R2, R247, 0x40, RZ ;  /* 0x00000040f7027824 */ /* 0x000fe200078e00ff */
[----:B------:R-:W-:Y:S01]  /*14d10*/  LOP3.LUT R3, R3, 0xfffffffe, RZ, 0xc0, !PT ;  /* 0xfffffffe03037812 */ /* 0x000fe200078ec0ff */
[----:B------:R-:W-:Y:S01]  /*14d20*/  IMAD.SHL.U32 R6, R251, 0x40, RZ ;  /* 0x00000040fb067824 */ /* 0x000fe200078e00ff */
[----:B------:R-:W-:Y:S01]  /*14d30*/  LOP3.LUT R0, R0, 0x1c0, RZ, 0xc0, !PT ;  /* 0x000001c000007812 */ /* 0x000fe200078ec0ff */
[----:B------:R-:W-:Y:S01]  /*14d40*/  IMAD.SHL.U32 R4, R76, 0x8, RZ ;  /* 0x000000084c047824 */ /* 0x000fe200078e00ff */
[----:B------:R-:W-:Y:S01]  /*14d50*/  LOP3.LUT R2, R2, 0x1c0, RZ, 0xc0, !PT ;  /* 0x000001c002027812 */ /* 0x000fe200078ec0ff */
[----:B------:R-:W-:Y:S01]  /*14d60*/  IMAD.IADD R3, R245, 0x1, -R3 ;  /* 0x00000001f5037824 */ /* 0x000fe200078e0a03 */
[----:B------:R-:W-:Y:S01]  /*14d70*/  LOP3.LUT R83, R6, 0xfffffe00, RZ, 0xc0, !PT ;  /* 0xfffffe0006537812 */ /* 0x000fe200078ec0ff */
[----:B------:R-:W0:Y:S01]  /*14d80*/  LDGDEPBAR ;  /* 0x00000000000079af */ /* 0x000e220000000000 */
[----:B------:R-:W-:Y:S01]  /*14d90*/  LOP3.LUT R6, R0, 0x8, R4, 0xf8, !PT ;  /* 0x0000000800067812 */ /* 0x000fe200078ef804 */
[----:B------:R-:W-:Y:S01]  /*14da0*/  IMAD.SHL.U32 R5, R3, 0x8, RZ ;  /* 0x0000000803057824 */ /* 0x000fe200078e00ff */
[----:B------:R-:W-:-:S02]  /*14db0*/  SHF.R.U32.HI R0, RZ, 0x3, R0 ;  /* 0x00000003ff007819 */ /* 0x000fc40000011600 */
[----:B------:R-:W-:Y:S02]  /*14dc0*/  SHF.R.U32.HI R4, RZ, 0x3, R2 ;  /* 0x00000003ff047819 */ /* 0x000fe40000011602 */
[----:B------:R-:W-:Y:S01]  /*14dd0*/  LOP3.LUT R5, R2, 0x8, R5, 0xf8, !PT ;  /* 0x0000000802057812 */ /* 0x000fe200078ef805 */
[----:B------:R-:W-:Y:S01]  /*14de0*/  IMAD R2, R252, 0x400, R83 ;  /* 0x00000400fc027824 */ /* 0x000fe200078e0253 */
[----:B------:R-:W-:Y:S02]  /*14df0*/  LOP3.LUT R0, R6, R0, RZ, 0x3c, !PT ;  /* 0x0000000006007212 */ /* 0x000fe400078e3cff */
[----:B------:R-:W-:-:S03]  /*14e00*/  LOP3.LUT R82, R5, R4, RZ, 0x3c, !PT ;  /* 0x0000000405527212 */ /* 0x000fc600078e3cff */
[----:B------:R-:W-:Y:S02]  /*14e10*/  IMAD R0, R3, 0x200, R0 ;  /* 0x0000020003007824 */ /* 0x000fe400078e0200 */
[----:B------:R-:W-:Y:S02]  /*14e20*/  IMAD.IADD R2, R82, 0x1, R2 ;  /* 0x0000000152027824 */ /* 0x000fe400078e0202 */
[----:B------:R-:W-:Y:S02]  /*14e30*/  IMAD.SHL.U32 R138, R0, 0x2, RZ ;  /* 0x00000002008a7824 */ /* 0x000fe400078e00ff */
[----:B------:R-:W-:Y:S02]  /*14e40*/  IMAD.SHL.U32 R185, R2, 0x2, RZ ;  /* 0x0000000202b97824 */ /* 0x000fe400078e00ff */
[----:B------:R-:W-:Y:S01]  /*14e50*/  IMAD.MOV.U32 R0, RZ, RZ, 0x20 ;  /* 0x00000020ff007424 */ /* 0x000fe200078e00ff */
[----:B------:R-:W-:Y:S01]  /*14e60*/  LDSM.16.M88.4 R8, [R138+0x2800] ;  /* 0x002800008a08783b */ /* 0x000fe20000000200 */
[----:B------:R-:W-:-:S03]  /*14e70*/  IMAD R152, R188, 0x2, R185 ;  /* 0x00000002bc987824 */ /* 0x000fc600078e02b9 */
[----:B------:R-:W1:Y:S01]  /*14e80*/  LDSM.16.M88.4 R4, [R185] ;  /* 0x00000000b904783b */ /* 0x000e620000000200 */
[----:B------:R-:W-:-:S03]  /*14e90*/  SEL R186, R0, 0xffffffe0, !P1 ;  /* 0xffffffe000ba7807 */ /* 0x000fc60004800000 */
[----:B-----5:R-:W3:Y:S02]  /*14ea0*/  LDSM.16.M88.4 R24, [R138+0x5000] ;  /* 0x005000008a18783b */ /* 0x020ee40000000200 */
[C---:B------:R-:W-:Y:S02]  /*14eb0*/  IMAD.IADD R80, R138.reuse, 0x1, R186 ;  /* 0x000000018a507824 */ /* 0x040fe400078e02ba */
[----:B------:R-:W4:Y:S04]  /*14ec0*/  LDSM.16.M88.4 R20, [R138+0x3000] ;  /* 0x003000008a14783b */ /* 0x000f280000000200 */
[----:B------:R-:W3:Y:S04]  /*14ed0*/  LDSM.16.M88.4 R12, [R138+0x2000] ;  /* 0x002000008a0c783b */ /* 0x000ee80000000200 */
[----:B------:R-:W3:Y:S04]  /*14ee0*/  LDSM.16.M88.4 R16, [R138+0x5800] ;  /* 0x005800008a10783b */ /* 0x000ee80000000200 */
[----:B------:R-:W-:Y:S04]  /*14ef0*/  LDSM.16.M88.4 R32, [R138+0x4000] ;  /* 0x004000008a20783b */ /* 0x000fe80000000200 */
[----:B------:R-:W-:Y:S04]  /*14f00*/  LDSM.16.M88.4 R28, [R138+0x4800] ;  /* 0x004800008a1c783b */ /* 0x000fe80000000200 */
[----:B------:R-:W-:Y:S04]  /*14f10*/  STL [R1+0xa4], R152 ;  /* 0x0000a49801007387 */ /* 0x000fe80000100800 */
[----:B------:R-:W-:Y:S04]  /*14f20*/  LDSM.16.M88.4 R40, [R138+0x7000] ;  /* 0x007000008a28783b */ /* 0x000fe80000000200 */
[----:B------:R-:W-:Y:S01]  /*14f30*/  LDSM.16.M88.4 R36, [R138+0x3800] ;  /* 0x003800008a24783b */ /* 0x000fe20000000200 */
[C---:B-1----:R-:W-:Y:S03]  /*14f40*/  HMMA.16816.F32.BF16 R112, R4.reuse, R8, RZ ;  /* 0x000000080470723c */ /* 0x042fe600000418ff */
[----:B------:R-:W-:Y:S05]  /*14f50*/  LDSM.16.M88.4 R44, [R80+0x2000] ;  /* 0x00200000502c783b */ /* 0x000fea0000000200 */
[C---:B------:R-:W-:Y:S01]  /*14f60*/  HMMA.16816.F32.BF16 R120, R4.reuse, R10, RZ ;  /* 0x0000000a0478723c */ /* 0x040fe200000418ff */
[----:B------:R-:W1:Y:S07]  /*14f70*/  LDSM.16.M88.4 R8, [R138+0x6800] ;  /* 0x006800008a08783b */ /* 0x000e6e0000000200 */
[C---:B---3--:R-:W-:Y:S08]  /*14f80*/  HMMA.16816.F32.BF16 R60, R4.reuse, R24, RZ ;  /* 0x00000018043c723c */ /* 0x048ff000000418ff */
[C---:B------:R-:W-:Y:S01]  /*14f90*/  HMMA.16816.F32.BF16 R48, R4.reuse, R26, RZ ;  /* 0x0000001a0430723c */ /* 0x040fe200000418ff */
[----:B------:R-:W3:Y:S07]  /*14fa0*/  LDSM.16.M88.4 R24, [R138+0x7800] ;  /* 0x007800008a18783b */ /* 0x000eee0000000200 */
[C---:B----4-:R-:W-:Y:S08]  /*14fb0*/  HMMA.16816.F32.BF16 R108, R4.reuse, R20, RZ ;  /* 0x00000014046c723c */ /* 0x050ff000000418ff */
[C---:B------:R-:W-:Y:S01]  /*14fc0*/  HMMA.16816.F32.BF16 R104, R4.reuse, R22, RZ ;  /* 0x000000160468723c */ /* 0x040fe200000418ff */
[----:B------:R-:W4:Y:S07]  /*14fd0*/  LDSM.16.M88.4 R20, [R138+0x8000] ;  /* 0x008000008a14783b */ /* 0x000f2e0000000200 */
[C---:B------:R-:W-:Y:S08]  /*14fe0*/  HMMA.16816.F32.BF16 R116, R4.reuse, R12, RZ ;  /* 0x0000000c0474723c */ /* 0x040ff000000418ff */
[C---:B------:R-:W-:Y:S01]  /*14ff0*/  HMMA.16816.F32.BF16 R124, R4.reuse, R14, RZ ;  /* 0x0000000e047c723c */ /* 0x040fe200000418ff */
[----:B------:R-:W4:Y:S07]  /*15000*/  LDSM.16.M88.4 R12, [R138+0x6000] ;  /* 0x006000008a0c783b */ /* 0x000f2e0000000200 */
[C---:B------:R-:W-:Y:S08]  /*15010*/  HMMA.16816.F32.BF16 R56, R4.reuse, R16, RZ ;  /* 0x000000100438723c */ /* 0x040ff000000418ff */
[C---:B------:R-:W-:Y:S01]  /*15020*/  HMMA.16816.F32.BF16 R72, R4.reuse, R18, RZ ;  /* 0x000000120448723c */ /* 0x040fe200000418ff */
[----:B------:R-:W4:Y:S07]  /*15030*/  LDSM.16.M88.4 R16, [R138+0x8800] ;  /* 0x008800008a10783b */ /* 0x000f2e0000000200 */
[C---:B-1----:R-:W-:Y:S08]  /*15040*/  HMMA.16816.F32.BF16 R64, R4.reuse, R8, RZ ;  /* 0x000000080440723c */ /* 0x042ff000000418ff */
[C---:B------:R-:W-:Y:S01]  /*15050*/  HMMA.16816.F32.BF16 R128, R4.reuse, R10, RZ ;  /* 0x0000000a0480723c */ /* 0x040fe200000418ff */
[----:B------:R1:W-:Y:S07]  /*15060*/  LDSM.16.M88.4 R8, [R152] ;  /* 0x000000009808783b */ /* 0x0003ee0000000200 */
[C---:B---3--:R-:W-:Y:S08]  /*15070*/  HMMA.16816.F32.BF16 R148, R4.reuse, R24, RZ ;  /* 0x000000180494723c */ /* 0x048ff000000418ff */
[C---:B----4-:R-:W-:Y:S08]  /*15080*/  HMMA.16816.F32.BF16 R156, R4.reuse, R20, RZ ;  /* 0x00000014049c723c */ /* 0x050ff000000418ff */
[C---:B-1----:R-:W-:Y:S01]  /*15090*/  HMMA.16816.F32.BF16 R152, R4.reuse, R26, RZ ;  /* 0x0000001a0498723c */ /* 0x042fe200000418ff */
[----:B------:R-:W1:Y:S07]  /*150a0*/  LDSM.16.M88.4 R24, [R80+0x4000] ;  /* 0x004000005018783b */ /* 0x000e6e0000000200 */
[C---:B------:R-:W-:Y:S01]  /*150b0*/  HMMA.16816.F32.BF16 R160, R4.reuse, R22, RZ ;  /* 0x0000001604a0723c */ /* 0x040fe200000418ff */
[----:B------:R-:W3:Y:S07]  /*150c0*/  LDSM.16.M88.4 R20, [R80+0x4800] ;  /* 0x004800005014783b */ /* 0x000eee0000000200 */
[C---:B------:R-:W-:Y:S08]  /*150d0*/  HMMA.16816.F32.BF16 R52, R4.reuse, R12, RZ ;  /* 0x0000000c0434723c */ /* 0x040ff000000418ff */
[C---:B------:R-:W-:Y:S01]  /*150e0*/  HMMA.16816.F32.BF16 R68, R4.reuse, R14, RZ ;  /* 0x0000000e0444723c */ /* 0x040fe200000418ff */
[----:B------:R-:W4:Y:S07]  /*150f0*/  LDSM.16.M88.4 R12, [R138+0x9000] ;  /* 0x009000008a0c783b */ /* 0x000f2e0000000200 */
[C---:B------:R-:W-:Y:S08]  /*15100*/  HMMA.16816.F32.BF16 R92, R4.reuse, R32, RZ ;  /* 0x00000020045c723c */ /* 0x040ff000000418ff */
[C---:B------:R-:W-:Y:S01]  /*15110*/  HMMA.16816.F32.BF16 R88, R4.reuse, R34, RZ ;  /* 0x000000220458723c */ /* 0x040fe200000418ff */
[----:B------:R-:W-:Y:S07]  /*15120*/  LDSM.16.M88.4 R32, [R80+0x3000] ;  /* 0x003000005020783b */ /* 0x000fee0000000200 */
[C---:B------:R-:W-:Y:S08]  /*15130*/  HMMA.16816.F32.BF16 R84, R4.reuse, R28, RZ ;  /* 0x0000001c0454723c */ /* 0x040ff000000418ff */
[C---:B------:R-:W-:Y:S01]  /*15140*/  HMMA.16816.F32.BF16 R76, R4.reuse, R30, RZ ;  /* 0x0000001e044c723c */ /* 0x040fe200000418ff */
[----:B------:R-:W-:Y:S07]  /*15150*/  LDSM.16.M88.4 R28, [R80+0x3800] ;  /* 0x00380000501c783b */ /* 0x000fee0000000200 */
[C---:B------:R-:W-:Y:S08]  /*15160*/  HMMA.16816.F32.BF16 R176, R4.reuse, R16, RZ ;  /* 0x0000001004b0723c */ /* 0x040ff000000418ff */
[----:B------:R-:W-:Y:S01]  /*15170*/  HMMA.16816.F32.BF16 R200, R4, R18, RZ ;  /* 0x0000001204c8723c */ /* 0x000fe200000418ff */
[----:B------:R-:W4:Y:S07]  /*15180*/  LDSM.16.M88.4 R16, [R80+0x5000] ;  /* 0x005000005010783b */ /* 0x000f2e0000000200 */
[C---:B-1----:R-:W-:Y:S08]  /*15190*/  HMMA.16816.F32.BF16 R232, R8.reuse, R24, R92 ;  /* 0x0000001808e8723c */ /* 0x042ff0000004185c */
[C---:B------:R-:W-:Y:S08]  /*151a0*/  HMMA.16816.F32.BF16 R88, R8.reuse, R26, R88 ;  /* 0x0000001a0858723c */ /* 0x040ff00000041858 */
[C---:B---3--:R-:W-:Y:S08]  /*151b0*/  HMMA.16816.F32.BF16 R24, R8.reuse, R20, R84 ;  /* 0x000000140818723c */ /* 0x048ff00000041854 */
[----:B------:R-:W-:Y:S01]  /*151c0*/  HMMA.16816.F32.BF16 R20, R8, R22, R76 ;  /* 0x000000160814723c */ /* 0x000fe2000004184c */
[----:B--2---:R-:W-:Y:S01]  /*151d0*/  IMAD.MOV.U32 R175, RZ, RZ, R139 ;  /* 0x000000ffffaf7224 */ /* 0x004fe200078e008b */
[----:B------:R-:W-:-:S06]  /*151e0*/  IADD3 R139, R138, 0x2040, RZ ;  /* 0x000020408a8b7810 */ /* 0x000fcc0007ffe0ff */
[C---:B----4-:R-:W-:Y:S01]  /*151f0*/  HMMA.16816.F32.BF16 R208, R4.reuse, R12, RZ ;  /* 0x0000000c04d0723c */ /* 0x050fe200000418ff */
[----:B------:R-:W-:Y:S02]  /*15200*/  IMAD.MOV.U32 R195, RZ, RZ, R91 ;  /* 0x000000ffffc37224 */ /* 0x000fe400078e005b */
[----:B------:R-:W-:Y:S02]  /*15210*/  IMAD.MOV.U32 R0, RZ, RZ, R88 ;  /* 0x000000ffff007224 */ /* 0x000fe400078e0058 */
[----:B------:R-:W-:Y:S02]  /*15220*/  IMAD.MOV.U32 R251, RZ, RZ, R89 ;  /* 0x000000fffffb7224 */ /* 0x000fe400078e0059 */
[----:B------:R-:W-:Y:S01]  /*15230*/  IMAD.MOV.U32 R225, RZ, RZ, R90 ;  /* 0x000000ffffe17224 */ /* 0x000fe200078e005a */
[----:B------:R-:W-:Y:S01]  /*15240*/  HMMA.16816.F32.BF16 R216, R4, R14, RZ ;  /* 0x0000000e04d8723c */ /* 0x000fe200000418ff */
[----:B------:R-:W-:Y:S01]  /*15250*/  LDSM.16.M88.4 R12, [R80+0x5800] ;  /* 0x00580000500c783b */ /* 0x000fe20000000200 */
[----:B------:R-:W-:-:S02]  /*15260*/  IMAD.MOV.U32 R90, RZ, RZ, R24 ;  /* 0x000000ffff5a7224 */ /* 0x000fc400078e0018 */
[----:B------:R-:W-:Y:S02]  /*15270*/  IMAD.MOV.U32 R89, RZ, RZ, R25 ;  /* 0x000000ffff597224 */ /* 0x000fe400078e0019 */
[----:B------:R-:W-:Y:S02]  /*15280*/  IMAD.MOV.U32 R88, RZ, RZ, R26 ;  /* 0x000000ffff587224 */ /* 0x000fe400078e001a */
[C---:B------:R-:W-:Y:S01]  /*15290*/  HMMA.16816.F32.BF16 R140, R4.reuse, R40, RZ ;  /* 0x00000028048c723c */ /* 0x040fe200000418ff */
[----:B------:R-:W-:Y:S02]  /*152a0*/  IMAD.MOV.U32 R194, RZ, RZ, R20 ;  /* 0x000000ffffc27224 */ /* 0x000fe400078e0014 */
[----:B------:R-:W-:Y:S02]  /*152b0*/  IMAD.MOV.U32 R187, RZ, RZ, R21 ;  /* 0x000000ffffbb7224 */ /* 0x000fe400078e0015 */
[----:B------:R-:W-:Y:S02]  /*152c0*/  IMAD.MOV.U32 R184, RZ, RZ, R22 ;  /* 0x000000ffffb87224 */ /* 0x000fe400078e0016 */
[----:B------:R-:W-:Y:S01]  /*152d0*/  IMAD.MOV.U32 R91, RZ, RZ, R23 ;  /* 0x000000ffff5b7224 */ /* 0x000fe200078e0017 */
[----:B------:R-:W-:Y:S01]  /*152e0*/  HMMA.16816.F32.BF16 R144, R4, R42, RZ ;  /* 0x0000002a0490723c */ /* 0x000fe200000418ff */
[----:B------:R-:W1:Y:S01]  /*152f0*/  LDSM.16.M88.4 R40, [R138+0x9800] ;  /* 0x009800008a28783b */ /* 0x000e620000000200 */
[----:B------:R-:W-:-:S03]  /*15300*/  IMAD.MOV.U32 R3, RZ, RZ, R27 ;  /* 0x000000ffff037224 */ /* 0x000fc600078e001b */
[----:B------:R-:W-:Y:S03]  /*15310*/  LDSM.16.M88.4 R24, [R80+0x9000] ;  /* 0x009000005018783b */ /* 0x000fe60000000200 */
[C---:B------:R-:W-:Y:S07]  /*15320*/  HMMA.16816.F32.BF16 R20, R8.reuse, R16, R60 ;  /* 0x000000100814723c */ /* 0x040fee000004183c */
[----:B------:R-:W-:Y:S01]  /*15330*/  IMAD.MOV.U32 R63, RZ, RZ, R0 ;  /* 0x000000ffff3f7224 */ /* 0x000fe200078e0000 */
[----:B------:R-:W-:Y:S08]  /*15340*/  HMMA.16816.F32.BF16 R16, R8, R18, R48 ;  /* 0x000000120810723c */ /* 0x000ff00000041830 */
[C---:B------:R-:W-:Y:S08]  /*15350*/  HMMA.16816.F32.BF16 R100, R4.reuse, R36, RZ ;  /* 0x000000240464723c */ /* 0x040ff000000418ff */
[----:B------:R-:W-:Y:S01]  /*15360*/  HMMA.16816.F32.BF16 R96, R4, R38, RZ ;  /* 0x000000260460723c */ /* 0x000fe200000418ff */
[----:B------:R-:W2:Y:S01]  /*15370*/  LDSM.16.M88.4 R36, [R80+0x2800] ;  /* 0x002800005024783b */ /* 0x000ea20000000200 */
[----:B------:R-:W-:-:S02]  /*15380*/  IMAD.MOV.U32 R92, RZ, RZ, R20 ;  /* 0x000000ffff5c7224 */ /* 0x000fc400078e0014 */
[----:B------:R-:W-:Y:S02]  /*15390*/  IMAD.MOV.U32 R62, RZ, RZ, R21 ;  /* 0x000000ffff3e7224 */ /* 0x000fe400078e0015 */
[----:B------:R-:W-:Y:S02]  /*153a0*/  IMAD.MOV.U32 R61, RZ, RZ, R22 ;  /* 0x000000ffff3d7224 */ /* 0x000fe400078e0016 */
[----:B------:R-:W-:Y:S01]  /*153b0*/  IMAD.MOV.U32 R51, RZ, RZ, R16 ;  /* 0x000000ffff337224 */ /* 0x000fe200078e0010 */
[----:B-1----:R-:W-:Y:S01]  /*153c0*/  HMMA.16816.F32.BF16 R228, R4, R40, RZ ;  /* 0x0000002804e4723c */ /* 0x002fe200000418ff */
[----:B------:R-:W-:Y:S02]  /*153d0*/  IMAD.MOV.U32 R50, RZ, RZ, R17 ;  /* 0x000000ffff327224 */ /* 0x000fe400078e0011 */
[----:B------:R-:W-:Y:S02]  /*153e0*/  IMAD.MOV.U32 R49, RZ, RZ, R18 ;  /* 0x000000ffff317224 */ /* 0x000fe400078e0012 */
[----:B------:R-:W-:-:S02]  /*153f0*/  IMAD.MOV.U32 R48, RZ, RZ, R19 ;  /* 0x000000ffff307224 */ /* 0x000fc400078e0013 */
[----:B------:R-:W-:Y:S01]  /*15400*/  IMAD.MOV.U32 R60, RZ, RZ, R23 ;  /* 0x000000ffff3c7224 */ /* 0x000fe200078e0017 */
[----:B------:R-:W-:Y:S01]  /*15410*/  HMMA.16816.F32.BF16 R16, R8, R12, R56 ;  /* 0x0000000c0810723c */ /* 0x000fe20000041838 */
[----:B------:R-:W-:Y:S07]  /*15420*/  LDSM.16.M88.4 R20, [R80+0x9800] ;  /* 0x009800005014783b */ /* 0x000fee0000000200 */
[----:B------:R-:W-:Y:S01]  /*15430*/  HMMA.16816.F32.BF16 R212, R4, R42, RZ ;  /* 0x0000002a04d4723c */ /* 0x000fe200000418ff */
[----:B------:R-:W1:Y:S04]  /*15440*/  LDSM.16.M88.4 R4, [R80+0x6000] ;  /* 0x006000005004783b */ /* 0x000e680000000200 */
[----:B------:R-:W-:Y:S03]  /*15450*/  LDSM.16.M88.4 R40, [R80+0x6800] ;  /* 0x006800005028783b */ /* 0x000fe60000000200 */
[C---:B------:R-:W-:Y:S08]  /*15460*/  HMMA.16816.F32.BF16 R236, R8.reuse, R28, R100 ;  /* 0x0000001c08ec723c */ /* 0x040ff00000041864 */
[----:B------:R-:W-:Y:S01]  /*15470*/  IMAD.MOV.U32 R59, RZ, RZ, R16 ;  /* 0x000000ffff3b7224 */ /* 0x000fe200078e0010 */
[----:B------:R-:W-:Y:S01]  /*15480*/  HMMA.16816.F32.BF16 R240, R8, R30, R96 ;  /* 0x0000001e08f0723c */ /* 0x000fe20000041860 */
[----:B------:R-:W-:Y:S01]  /*15490*/  IMAD.MOV.U32 R58, RZ, RZ, R17 ;  /* 0x000000ffff3a7224 */ /* 0x000fe200078e0011 */
[----:B------:R-:W3:Y:S01]  /*154a0*/  LDSM.16.M88.4 R28, [R80+0x8800] ;  /* 0x00880000501c783b */ /* 0x000ee20000000200 */
[----:B------:R-:W-:-:S02]  /*154b0*/  IMAD.MOV.U32 R57, RZ, RZ, R18 ;  /* 0x000000ffff397224 */ /* 0x000fc400078e0012 */
[----:B------:R-:W-:-:S03]  /*154c0*/  IMAD.MOV.U32 R56, RZ, RZ, R19 ;  /* 0x000000ffff387224 */ /* 0x000fc600078e0013 */
[C---:B------:R-:W-:Y:S08]  /*154d0*/  HMMA.16816.F32.BF16 R16, R8.reuse, R14, R72 ;  /* 0x0000000e0810723c */ /* 0x040ff00000041848 */
[C---:B------:R-:W-:Y:S08]  /*154e0*/  HMMA.16816.F32.BF16 R204, R8.reuse, R44, R116 ;  /* 0x0000002c08cc723c */ /* 0x040ff00000041874 */
[C---:B------:R-:W-:Y:S01]  /*154f0*/  HMMA.16816.F32.BF16 R196, R8.reuse, R46, R124 ;  /* 0x0000002e08c4723c */ /* 0x040fe2000004187c */
[----:B------:R-:W4:Y:S07]  /*15500*/  LDSM.16.M88.4 R44, [R80+0x7000] ;  /* 0x00700000502c783b */ /* 0x000f2e0000000200 */
[----:B------:R-:W-:Y:S01]  /*15510*/  IMAD.MOV.U32 R12, RZ, RZ, R16 ;  /* 0x000000ffff0c7224 */ /* 0x000fe200078e0010 */
[----:B--2---:R-:W-:Y:S01]  /*15520*/  HMMA.16816.F32.BF16 R168, R8, R36, R112 ;  /* 0x0000002408a8723c */ /* 0x004fe20000041870 */
[----:B------:R-:W-:-:S02]  /*15530*/  IMAD.MOV.U32 R95, RZ, RZ, R17 ;  /* 0x000000ffff5f7224 */ /* 0x000fc400078e0011 */
[----:B------:R-:W-:Y:S02]  /*15540*/  IMAD.MOV.U32 R94, RZ, RZ, R18 ;  /* 0x000000ffff5e7224 */ /* 0x000fe400078e0012 */
[----:B------:R-:W-:-:S03]  /*15550*/  IMAD.MOV.U32 R93, RZ, RZ, R19 ;  /* 0x000000ffff5d7224 */ /* 0x000fc600078e0013 */
[C---:B-1----:R-:W-:Y:S08]  /*15560*/  HMMA.16816.F32.BF16 R16, R8.reuse, R4, R52 ;  /* 0x000000040810723c */ /* 0x042ff00000041834 */
[C---:B------:R-:W-:Y:S01]  /*15570*/  HMMA.16816.F32.BF16 R120, R8.reuse, R38, R120 ;  /* 0x000000260878723c */ /* 0x040fe20000041878 */
[----:B------:R-:W1:Y:S07]  /*15580*/  LDSM.16.M88.4 R36, [R80+0x7800] ;  /* 0x007800005024783b */ /* 0x000e6e0000000200 */
[C---:B------:R-:W-:Y:S08]  /*15590*/  HMMA.16816.F32.BF16 R164, R8.reuse, R32, R108 ;  /* 0x0000002008a4723c */ /* 0x040ff0000004186c */
[----:B------:R-:W-:Y:S01]  /*155a0*/  HMMA.16816.F32.BF16 R180, R8, R34, R104 ;  /* 0x0000002208b4723c */ /* 0x000fe20000041868 */
[----:B------:R-:W2:Y:S01]  /*155b0*/  LDSM.16.M88.4 R32, [R80+0x8000] ;  /* 0x008000005020783b */ /* 0x000ea20000000200 */
[----:B------:R-:W-:-:S02]  /*155c0*/  IMAD.MOV.U32 R5, RZ, RZ, R17 ;  /* 0x000000ffff057224 */ /* 0x000fc400078e0011 */
[----:B------:R-:W-:Y:S02]  /*155d0*/  IMAD.MOV.U32 R4, RZ, RZ, R18 ;  /* 0x000000ffff047224 */ /* 0x000fe400078e0012 */
[----:B------:R-:W-:Y:S02]  /*155e0*/  IMAD.MOV.U32 R0, RZ, RZ, R19 ;  /* 0x000000ffff007224 */ /* 0x000fe400078e0013 */
[----:B------:R-:W-:Y:S01]  /*155f0*/  IMAD.MOV.U32 R2, RZ, RZ, R16 ;  /* 0x000000ffff027224 */ /* 0x000fe200078e0010 */
[C---:B------:R-:W-:Y:S08]  /*15600*/  HMMA.16816.F32.BF16 R76, R8.reuse, R24, R208 ;  /* 0x00000018084c723c */ /* 0x040ff000000418d0 */
[C---:B------:R-:W-:Y:S07]  /*15610*/  HMMA.16816.F32.BF16 R16, R8.reuse, R6, R68 ;  /* 0x000000060810723c */ /* 0x040fee0000041844 */
[----:B------:R-:W-:Y:S01]  /*15620*/  IMAD.MOV.U32 R70, RZ, RZ, R0 ;  /* 0x000000ffff467224 */ /* 0x000fe200078e0000 */
[----:B------:R-:W-:Y:S01]  /*15630*/  IADD3 R0, R138, 0x2000, RZ ;  /* 0x000020008a007810 */ /* 0x000fe20007ffe0ff */
[----:B------:R-:W-:Y:S01]  /*15640*/  IMAD.MOV.U32 R68, RZ, RZ, R5 ;  /* 0x000000ffff447224 */ /* 0x000fe200078e0005 */
[----:B---3--:R-:W-:Y:S01]  /*15650*/  HMMA.16816.F32.BF16 R96, R8, R28, R176 ;  /* 0x0000001c0860723c */ /* 0x008fe200000418b0 */
[----:B------:R-:W-:Y:S01]  /*15660*/  IMAD.MOV.U32 R69, RZ, RZ, R4 ;  /* 0x000000ffff457224 */ /* 0x000fe200078e0004 */
[----:B------:R-:W-:Y:S01]  /*15670*/  @P2 IADD3 R139, R0, -0x40, RZ ;  /* 0xffffffc0008b2810 */ /* 0x000fe20007ffe0ff */
[----:B------:R-:W-:-:S02]  /*15680*/  IMAD.MOV.U32 R0, RZ, RZ, R2 ;  /* 0x000000ffff007224 */ /* 0x000fc400078e0002 */
[----:B------:R-:W-:Y:S02]  /*15690*/  IMAD R2, R189, 0x2, R185 ;  /* 0x00000002bd027824 */ /* 0x000fe400078e02b9 */
[----:B------:R-:W-:Y:S01]  /*156a0*/  IMAD.MOV.U32 R71, RZ, RZ, R12 ;  /* 0x000000ffff477224 */ /* 0x000fe200078e000c */
[----:B------:R-:W-:Y:S01]  /*156b0*/  LDSM.16.M88.4 R52, [R139+0x2000] ;  /* 0x002000008b34783b */ /* 0x000fe20000000200 */
[C---:B------:R-:W-:Y:S01]  /*156c0*/  HMMA.16816.F32.BF16 R84, R8.reuse, R30, R200 ;  /* 0x0000001e0854723c */ /* 0x040fe200000418c8 */
[----:B------:R-:W-:Y:S02]  /*156d0*/  IMAD.MOV.U32 R176, RZ, RZ, R92 ;  /* 0x000000ffffb07224 */ /* 0x000fe400078e005c */
[----:B------:R-:W-:Y:S01]  /*156e0*/  LDSM.16.M88.4 R4, [R2] ;  /* 0x000000000204783b */ /* 0x000fe20000000200 */
[----:B------:R-:W-:Y:S02]  /*156f0*/  IMAD.MOV.U32 R177, RZ, RZ, R62 ;  /* 0x000000ffffb17224 */ /* 0x000fe400078e003e */
[----:B------:R-:W-:Y:S01]  /*15700*/  IMAD.MOV.U32 R75, RZ, RZ, R16 ;  /* 0x000000ffff4b7224 */ /* 0x000fe200078e0010 */
[----:B------:R-:W-:Y:S01]  /*15710*/  LDSM.16.M88.4 R12, [R139+0x800] ;  /* 0x000800008b0c783b */ /* 0x000fe20000000200 */
[----:B------:R-:W-:Y:S01]  /*15720*/  IMAD.MOV.U32 R74, RZ, RZ, R17 ;  /* 0x000000ffff4a7224 */ /* 0x000fe200078e0011 */
[----:B------:R-:W-:Y:S01]  /*15730*/  HMMA.16816.F32.BF16 R244, R8, R40, R64 ;  /* 0x0000002808f4723c */ /* 0x000fe20000041840 */
[----:B------:R-:W-:Y:S01]  /*15740*/  IMAD.MOV.U32 R73, RZ, RZ, R18 ;  /* 0x000000ffff497224 */ /* 0x000fe200078e0012 */
[----:B------:R-:W-:Y:S01]  /*15750*/  LDSM.16.M88.4 R28, [R139+0x3800] ;  /* 0x003800008b1c783b */ /* 0x000fe20000000200 */
[----:B------:R-:W-:-:S02]  /*15760*/  IMAD.MOV.U32 R72, RZ, RZ, R19 ;  /* 0x000000ffff487224 */ /* 0x000fc400078e0013 */
[----:B------:R-:W-:Y:S01]  /*15770*/  IMAD.MOV.U32 R208, RZ, RZ, R75 ;  /* 0x000000ffffd07224 */ /* 0x000fe200078e004b */
[----:B------:R-:W3:Y:S01]  /*15780*/  LDSM.16.M88.4 R16, [R139] ;  /* 0x000000008b10783b */ /* 0x000ee20000000200 */
        /* <DEDUP_REMOVED lines=13> */
[C---:B----4-:R-:W-:Y:S01]  /*15860*/  HMMA.16816.F32.BF16 R124, R8.reuse, R44, R140 ;  /* 0x0000002c087c723c */ /* 0x050fe2000004188c */
[----:B------:R-:W-:Y:S02]  /*15870*/  IMAD.MOV.U32 R218, RZ, RZ, R69 ;  /* 0x000000ffffda7224 */ /* 0x000fe400078e0045 */
[----:B------:R-:W-:Y:S02]  /*15880*/  IMAD.MOV.U32 R219, RZ, RZ, R70 ;  /* 0x000000ffffdb7224 */ /* 0x000fe400078e0046 */
[----:B------:R-:W-:Y:S02]  /*15890*/  IMAD.MOV.U32 R179, RZ, RZ, R60 ;  /* 0x000000ffffb37224 */ /* 0x000fe400078e003c */
[----:B------:R-:W-:Y:S01]  /*158a0*/  IMAD.MOV.U32 R216, RZ, RZ, R0 ;  /* 0x000000ffffd87224 */ /* 0x000fe200078e0000 */
[----:B------:R-:W-:Y:S01]  /*158b0*/  HMMA.16816.F32.BF16 R116, R8, R46, R144 ;  /* 0x0000002e0874723c */ /* 0x000fe20000041890 */
[----:B------:R-:W-:Y:S01]  /*158c0*/  LDSM.16.M88.4 R44, [R139+0x1800] ;  /* 0x001800008b2c783b */ /* 0x000fe20000000200 */
[----:B------:R-:W-:-:S05]  /*158d0*/  IMAD R0, R252, 0x10, R136 ;  /* 0x00000010fc007824 */ /* 0x000fca00078e0288 */
[----:B------:R-:W-:Y:S01]  /*158e0*/  IADD3 R0, R0, 0x1, R224 ;  /* 0x0000000100007810 */ /* 0x000fe20007ffe0e0 */
[----:B-1----:R-:W-:Y:S03]  /*158f0*/  HMMA.16816.F32.BF16 R112, R8, R36, R148 ;  /* 0x000000240870723c */ /* 0x002fe60000041894 */
[----:B------:R-:W-:-:S05]  /*15900*/  IADD3 R0, R248, R0, -R175 ;  /* 0x00000000f8007210 */ /* 0x000fca0007ffe8af */
[----:B------:R-:W-:Y:S01]  /*15910*/  HMMA.16816.F32.BF16 R104, R8, R38, R152 ;  /* 0x000000260868723c */ /* 0x000fe20000041898 */
[----:B------:R-:W-:Y:S01]  /*15920*/  LDSM.16.M88.4 R36, [R139+0x2800] ;  /* 0x002800008b24783b */ /* 0x000fe20000000200 */
[----:B------:R-:W-:-:S06]  /*15930*/  IMAD.IADD R0, R137, 0x1, R0 ;  /* 0x0000000189007824 */ /* 0x000fcc00078e0200 */
[C---:B--2---:R-:W-:Y:S08]  /*15940*/  HMMA.16816.F32.BF16 R108, R8.reuse, R32, R156 ;  /* 0x00000020086c723c */ /* 0x044ff0000004189c */
[C---:B------:R-:W-:Y:S01]  /*15950*/  HMMA.16816.F32.BF16 R100, R8.reuse, R34, R160 ;  /* 0x000000220864723c */ /* 0x040fe200000418a0 */
[----:B------:R-:W-:Y:S06]  /*15960*/  LDSM.16.M88.4 R32, [R139+0x3000] ;  /* 0x003000008b20783b */ /* 0x000fec0000000200 */
        /* <DEDUP_REMOVED lines=8> */
[----:B------:R-:W-:Y:S02]  /*159f0*/  IMAD.MOV.U32 R229, RZ, RZ, R58 ;  /* 0x000000ffffe57224 */ /* 0x000fe400078e003a */
[----:B------:R-:W-:Y:S01]  /*15a00*/  IMAD.MOV.U32 R230, RZ, RZ, R57 ;  /* 0x000000ffffe67224 */ /* 0x000fe200078e0039 */
[----:B------:R-:W2:Y:S01]  /*15a10*/  LDSM.16.M88.4 R20, [R139+0x4800] ;  /* 0x004800008b14783b */ /* 0x000ea20000000200 */
[----:B------:R-:W-:-:S02]  /*15a20*/  IMAD.MOV.U32 R231, RZ, RZ, R56 ;  /* 0x000000ffffe77224 */ /* 0x000fc400078e0038 */
[C---:B---3--:R-:W-:Y:S01]  /*15a30*/  HMMA.16816.F32.BF16 R60, R4.reuse, R16, R204 ;  /* 0x00000010043c723c */ /* 0x048fe200000418cc */
        /* <DEDUP_REMOVED lines=8> */
[----:B------:R-:W-:-:S02]  /*15ac0*/  IMAD.IADD R184, R186, 0x1, R139 ;  /* 0x00000001bab87824 */ /* 0x000fc400078e028b */
[----:B------:R-:W-:Y:S02]  /*15ad0*/  IMAD R187, R188, 0x2, R2 ;  /* 0x00000002bcbb7824 */ /* 0x000fe400078e0202 */
[----:B------:R-:W-:Y:S01]  /*15ae0*/  IMAD.MOV.U32 R207, RZ, RZ, R91 ;  /* 0x000000ffffcf7224 */ /* 0x000fe200078e005b */
[C---:B------:R-:W-:Y:S01]  /*15af0*/  HMMA.16816.F32.BF16 R120, R4.reuse, R14, R120 ;  /* 0x0000000e0478723c */ /* 0x040fe20000041878 */
[----:B------:R-:W-:Y:S02]  /*15b00*/  IMAD.MOV.U32 R196, RZ, RZ, R90 ;  /* 0x000000ffffc47224 */ /* 0x000fe400078e005a */
[----:B------:R-:W-:Y:S02]  /*15b10*/  IMAD.MOV.U32 R197, RZ, RZ, R89 ;  /* 0x000000ffffc57224 */ /* 0x000fe400078e0059 */
[----:B------:R-:W-:Y:S02]  /*15b20*/  IMAD.MOV.U32 R198, RZ, RZ, R88 ;  /* 0x000000ffffc67224 */ /* 0x000fe400078e0058 */
[----:B------:R-:W-:Y:S01]  /*15b30*/  IMAD.MOV.U32 R215, RZ, RZ, R48 ;  /* 0x000000ffffd77224 */ /* 0x000fe200078e0030 */
[----:B------:R-:W-:Y:S01]  /*15b40*/  HMMA.16816.F32.BF16 R88, R4, R12, R168 ;  /* 0x0000000c0458723c */ /* 0x000fe200000418a8 */
[----:B------:R-:W-:Y:S01]  /*15b50*/  LDSM.16.M88.4 R12, [R187] ;  /* 0x00000000bb0c783b */ /* 0x000fe20000000200 */
[----:B------:R-:W-:-:S02]  /*15b60*/  IMAD.MOV.U32 R204, RZ, RZ, R194 ;  /* 0x000000ffffcc7224 */ /* 0x000fc400078e00c2 */
[----:B------:R-:W-:Y:S01]  /*15b70*/  IMAD.MOV.U32 R199, RZ, RZ, R3 ;  /* 0x000000ffffc77224 */ /* 0x000fe200078e0003 */
[----:B------:R-:W-:Y:S01]  /*15b80*/  LDSM.16.M88.4 R48, [R139+0x6000] ;  /* 0x006000008b30783b */ /* 0x000fe20000000200 */
[----:B------:R-:W-:Y:S02]  /*15b90*/  IMAD.IADD R3, R81, 0x1, R174 ;  /* 0x0000000151037824 */ /* 0x000fe400078e02ae */
[C---:B------:R-:W-:Y:S08]  /*15ba0*/  HMMA.16816.F32.BF16 R156, R4.reuse, R52, R232 ;  /* 0x00000034049c723c */ /* 0x040ff000000418e8 */
[C---:B------:R-:W-:Y:S01]  /*15bb0*/  HMMA.16816.F32.BF16 R160, R4.reuse, R54, R160 ;  /* 0x0000003604a0723c */ /* 0x040fe200000418a0 */
[----:B------:R-:W3:Y:S07]  /*15bc0*/  LDSM.16.M88.4 R52, [R184] ;  /* 0x00000000b834783b */ /* 0x000eee0000000200 */
[C---:B-1----:R-:W-:Y:S01]  /*15bd0*/  HMMA.16816.F32.BF16 R104, R4.reuse, R10, R104 ;  /* 0x0000000a0468723c */ /* 0x042fe20000041868 */
[----:B------:R-:W4:Y:S07]  /*15be0*/  LDL R10, [R1+0x140] ;  /* 0x00014000010a7983 */ /* 0x000f2e0000100800 */
[C---:B------:R-:W-:Y:S08]  /*15bf0*/  HMMA.16816.F32.BF16 R144, R4.reuse, R42, R180 ;  /* 0x0000002a0490723c */ /* 0x040ff000000418b4 */
[C---:B------:R-:W-:Y:S01]  /*15c00*/  HMMA.16816.F32.BF16 R140, R4.reuse, R40, R164 ;  /* 0x00000028048c723c */ /* 0x040fe200000418a4 */
[----:B------:R-:W-:Y:S07]  /*15c10*/  LDSM.16.M88.4 R40, [R139+0x7000] ;  /* 0x007000008b28783b */ /* 0x000fee0000000200 */
[C---:B------:R-:W-:Y:S08]  /*15c20*/  HMMA.16816.F32.BF16 R148, R4.reuse, R44, R236 ;  /* 0x0000002c0494723c */ /* 0x040ff000000418ec */
[C---:B------:R-:W-:Y:S01]  /*15c30*/  HMMA.16816.F32.BF16 R152, R4.reuse, R46, R240 ;  /* 0x0000002e0498723c */ /* 0x040fe200000418f0 */
[----:B------:R-:W1:Y:S07]  /*15c40*/  LDSM.16.M88.4 R44, [R139+0x6800] ;  /* 0x006800008b2c783b */ /* 0x000e6e0000000200 */
[C---:B------:R-:W-:Y:S08]  /*15c50*/  HMMA.16816.F32.BF16 R180, R4.reuse, R34, R212 ;  /* 0x0000002204b4723c */ /* 0x040ff000000418d4 */
[C---:B--2---:R-:W-:Y:S08]  /*15c60*/  HMMA.16816.F32.BF16 R212, R4.reuse, R20, R244 ;  /* 0x0000001404d4723c */ /* 0x044ff000000418f4 */
[C---:B------:R-:W-:Y:S01]  /*15c70*/  HMMA.16816.F32.BF16 R128, R4.reuse, R22, R128 ;  /* 0x000000160480723c */ /* 0x040fe20000041880 */
[----:B------:R-:W2:Y:S07]  /*15c80*/  LDSM.16.M88.4 R20, [R184+0x800] ;  /* 0x00080000b814783b */ /* 0x000eae0000000200 */
[C---:B------:R-:W-:Y:S01]  /*15c90*/  HMMA.16816.F32.BF16 R176, R4.reuse, R32, R176 ;  /* 0x0000002004b0723c */ /* 0x040fe200000418b0 */
[----:B------:R-:W1:Y:S07]  /*15ca0*/  LDSM.16.M88.4 R32, [R184+0x1000] ;  /* 0x00100000b820783b */ /* 0x000e6e0000000200 */
[C---:B------:R-:W-:Y:S08]  /*15cb0*/  HMMA.16816.F32.BF16 R164, R4.reuse, R36, R196 ;  /* 0x0000002404a4723c */ /* 0x040ff000000418c4 */
[C---:B------:R-:W-:Y:S01]  /*15cc0*/  HMMA.16816.F32.BF16 R168, R4.reuse, R38, R204 ;  /* 0x0000002604a8723c */ /* 0x040fe200000418cc */
[----:B------:R-:W1:Y:S07]  /*15cd0*/  LDSM.16.M88.4 R36, [R184+0x1800] ;  /* 0x00180000b824783b */ /* 0x000e6e0000000200 */
[C---:B------:R-:W-:Y:S08]  /*15ce0*/  HMMA.16816.F32.BF16 R196, R4.reuse, R28, R228 ;  /* 0x0000001c04c4723c */ /* 0x040ff000000418e4 */
[----:B------:R-:W-:Y:S08]  /*15cf0*/  HMMA.16816.F32.BF16 R200, R4, R30, R200 ;  /* 0x0000001e04c8723c */ /* 0x000ff000000418c8 */
[----:B---3--:R-:W-:Y:S08]  /*15d00*/  HMMA.16816.F32.BF16 R28, R12, R54, R64 ;  /* 0x000000360c1c723c */ /* 0x008ff00000041840 */
[----:B------:R-:W-:Y:S07]  /*15d10*/  HMMA.16816.F32.BF16 R112, R4, R8, R112 ;  /* 0x000000080470723c */ /* 0x000fee0000041870 */
[C---:B------:R-:W-:Y:S01]  /*15d20*/  IADD3 R9, R0.reuse, 0x8, RZ ;  /* 0x0000000800097810 */ /* 0x040fe20007ffe0ff */
[----:B------:R-:W-:Y:S01]  /*15d30*/  HMMA.16816.F32.BF16 R60, R12, R52, R60 ;  /* 0x000000340c3c723c */ /* 0x000fe2000004183c */
[----:B------:R-:W-:-:S07]  /*15d40*/  IMNMX R8, R0, R248, PT ;  /* 0x000000f800087217 */ /* 0x000fce0003800200 */
        /* <DEDUP_REMOVED lines=8> */
[C---:B------:R-:W-:Y:S08]  /*15dd0*/  HMMA.16816.F32.BF16 R76, R4.reuse, R40, R76 ;  /* 0x00000028044c723c */ /* 0x040ff0000004184c */
[C---:B------:R-:W-:Y:S01]  /*15de0*/  HMMA.16816.F32.BF16 R72, R4.reuse, R42, R72 ;  /* 0x0000002a0448723c */ /* 0x040fe20000041848 */
[----:B------:R-:W1:Y:S07]  /*15df0*/  LDSM.16.M88.4 R40, [R184+0x2000] ;  /* 0x00200000b828783b */ /* 0x000e6e0000000200 */
[C---:B------:R-:W-:Y:S08]  /*15e00*/  HMMA.16816.F32.BF16 R68, R4.reuse, R56, R68 ;  /* 0x000000380444723c */ /* 0x040ff00000041844 */
[----:B------:R-:W-:Y:S01]  /*15e10*/  HMMA.16816.F32.BF16 R92, R4, R58, R92 ;  /* 0x0000003a045c723c */ /* 0x000fe2000004185c */
[----:B------:R-:W-:Y:S01]  /*15e20*/  LOP3.LUT R0, R82, R83, RZ, 0xfc, !PT ;  /* 0x0000005352007212 */ /* 0x000fe200078efcff */
[----:B------:R-:W-:Y:S05]  /*15e30*/  LDSM.16.M88.4 R44, [R184+0x5000] ;  /* 0x00500000b82c783b */ /* 0x000fea0000000200 */
[----:B------:R-:W-:Y:S01]  /*15e40*/  IADD3 R4, R3, 0x1, RZ ;  /* 0x0000000103047810 */ /* 0x000fe20007ffe0ff */
[----:B--2---:R-:W-:Y:S01]  /*15e50*/  HMMA.16816.F32.BF16 R16, R12, R20, R88 ;  /* 0x000000140c10723c */ /* 0x004fe20000041858 */
[----:B------:R-:W-:-:S02]  /*15e60*/  IMNMX R6, R9, R248, PT ;  /* 0x000000f809067217 */ /* 0x000fc40003800200 */
[C---:B------:R-:W-:Y:S02]  /*15e70*/  ISETP.GE.AND P6, PT, R4.reuse, R8, PT ;  /* 0x000000080400720c */ /* 0x040fe40003fc6270 */
[----:B------:R-:W-:Y:S02]  /*15e80*/  ISETP.GE.AND P1, PT, R4, R6, PT ;  /* 0x000000060400720c */ /* 0x000fe40003f26270 */
[C---:B------:R-:W-:Y:S01]  /*15e90*/  IADD3 R5, R3.reuse, 0x8, RZ ;  /* 0x0000000803057810 */ /* 0x040fe20007ffe0ff */
[----:B------:R-:W-:Y:S01]  /*15ea0*/  HMMA.16816.F32.BF16 R20, R12, R22, R120 ;  /* 0x000000160c14723c */ /* 0x000fe20000041878 */
[----:B------:R-:W-:Y:S02]  /*15eb0*/  IADD3 R4, R3, 0x9, RZ ;  /* 0x0000000903047810 */ /* 0x000fe40007ffe0ff */
[C---:B------:R-:W-:Y:S02]  /*15ec0*/  ISETP.GE.AND P4, PT, R5.reuse, R8, PT ;  /* 0x000000080500720c */ /* 0x040fe40003f86270 */
[----:B------:R-:W-:-:S02]  /*15ed0*/  ISETP.GE.AND P3, PT, R5, R6, PT ;  /* 0x000000060500720c */ /* 0x000fc40003f66270 */
[C---:B------:R-:W-:Y:S02]  /*15ee0*/  ISETP.GE.AND P0, PT, R4.reuse, R8, PT ;  /* 0x000000080400720c */ /* 0x040fe40003f06270 */
[----:B------:R-:W-:Y:S01]  /*15ef0*/  ISETP.GE.AND P5, PT, R4, R6, PT ;  /* 0x000000060400720c */ /* 0x000fe20003fa6270 */
[----:B------:R-:W-:Y:S01]  /*15f00*/  HMMA.16816.F32.BF16 R24, R12, R32, R140 ;  /* 0x000000200c18723c */ /* 0x000fe2000004188c */
[----:B------:R-:W-:Y:S02]  /*15f10*/  FSEL R52, R28, -INF , !P4 ;  /* 0xff8000001c347808 */ /* 0x000fe40006000000 */
[----:B------:R-:W-:Y:S02]  /*15f20*/  FSEL R50, R30, -INF , !P3 ;  /* 0xff8000001e327808 */ /* 0x000fe40005800000 */
[----:B------:R-:W-:Y:S02]  /*15f30*/  FSEL R51, R29, -INF , !P0 ;  /* 0xff8000001d337808 */ /* 0x000fe40004000000 */
[----:B------:R-:W-:-:S02]  /*15f40*/  FSEL R49, R31, -INF , !P5 ;  /* 0xff8000001f317808 */ /* 0x000fc40006800000 */
[----:B------:R-:W-:Y:S01]  /*15f50*/  HMMA.16816.F32.BF16 R28, R12, R34, R144 ;  /* 0x000000220c1c723c */ /* 0x000fe20000041890 */
[C---:B------:R-:W-:Y:S01]  /*15f60*/  ISETP.GE.AND P2, PT, R3.reuse, R6, PT ;  /* 0x000000060300720c */ /* 0x040fe20003f46270 */
[----:B------:R-:W2:Y:S01]  /*15f70*/  LDSM.16.M88.4 R32, [R184+0x2800] ;  /* 0x00280000b820783b */ /* 0x000ea20000000200 */
[C---:B------:R-:W-:Y:S02]  /*15f80*/  IADD3 R5, R3.reuse, 0x10, RZ ;  /* 0x0000001003057810 */ /* 0x040fe40007ffe0ff */
[----:B------:R-:W-:Y:S02]  /*15f90*/  IADD3 R4, R3, 0x11, RZ ;  /* 0x0000001103047810 */ /* 0x000fe40007ffe0ff */
        /* <DEDUP_REMOVED lines=23> */
[----:B------:R-:W-:-:S02]  /*16110*/  IADD3 R4, R3, 0x21, RZ ;  /* 0x0000002103047810 */ /* 0x000fc40007ffe0ff */
        /* <DEDUP_REMOVED lines=16> */
[----:B------:R-:W-:Y:S01]  /*16220*/  FSEL R143, R28, -INF , !P3 ;  /* 0xff8000001c8f7808 */ /* 0x000fe20005800000 */
[----:B-1----:R-:W-:Y:S01]  /*16230*/  HMMA.16816.F32.BF16 R24, R12, R40, R156 ;  /* 0x000000280c18723c */ /* 0x002fe2000004189c */
[----:B------:R-:W-:-:S02]  /*16240*/  FSEL R123, R30, -INF , !P0 ;  /* 0xff8000001e7b7808 */ /* 0x000fc40004000000 */
[----:B------:R-:W-:Y:S02]  /*16250*/  FSEL R141, R29, -INF , !P5 ;  /* 0xff8000001d8d7808 */ /* 0x000fe40006800000 */
[----:B------:R-:W-:Y:S02]  /*16260*/  FSEL R137, R31, -INF , !P2 ;  /* 0xff8000001f897808 */ /* 0x000fe40005000000 */
[C---:B------:R-:W-:Y:S01]  /*16270*/  ISETP.GE.AND P4, PT, R5.reuse, R8, PT ;  /* 0x000000080500720c */ /* 0x040fe20003f86270 */
[----:B------:R-:W-:Y:S01]  /*16280*/  HMMA.16816.F32.BF16 R28, R12, R42, R160 ;  /* 0x0000002a0c1c723c */ /* 0x000fe200000418a0 */
[----:B------:R-:W-:Y:S01]  /*16290*/  ISETP.GE.AND P3, PT, R5, R6, PT ;  /* 0x000000060500720c */ /* 0x000fe20003f66270 */
[----:B------:R-:W1:Y:S01]  /*162a0*/  LDSM.16.M88.4 R40, [R184+0x3800] ;  /* 0x00380000b828783b */ /* 0x000e620000000200 */
        /* <DEDUP_REMOVED lines=12> */
[----:B------:R-:W-:Y:S01]  /*16370*/  FSEL R149, R20, -INF , !P2 ;  /* 0xff80000014957808 */ /* 0x000fe20005000000 */
[----:B--2---:R-:W-:Y:S01]  /*16380*/  HMMA.16816.F32.BF16 R16, R12, R32, R164 ;  /* 0x000000200c10723c */ /* 0x004fe200000418a4 */
[----:B------:R-:W-:-:S02]  /*16390*/  FSEL R144, R22, -INF , !P4 ;  /* 0xff80000016907808 */ /* 0x000fc40006000000 */
[----:B------:R-:W-:Y:S02]  /*163a0*/  FSEL R148, R21, -INF , !P3 ;  /* 0xff80000015947808 */ /* 0x000fe40005800000 */
[----:B------:R-:W-:-:S03]  /*163b0*/  FSEL R146, R23, -INF , !P0 ;  /* 0xff80000017927808 */ /* 0x000fc60004000000 */
[----:B------:R-:W-:Y:S01]  /*163c0*/  HMMA.16816.F32.BF16 R20, R12, R34, R168 ;  /* 0x000000220c14723c */ /* 0x000fe200000418a8 */
[----:B------:R-:W2:Y:S01]  /*163d0*/  LDSM.16.M88.4 R32, [R184+0x4000] ;  /* 0x00400000b820783b */ /* 0x000ea20000000200 */
[C---:B------:R-:W-:Y:S02]  /*163e0*/  IADD3 R5, R3.reuse, 0x40, RZ ;  /* 0x0000004003057810 */ /* 0x040fe40007ffe0ff */
        /* <DEDUP_REMOVED lines=12> */
[C---:B------:R-:W-:Y:S02]  /*164b0*/  ISETP.GE.AND P2, PT, R4.reuse, R8, PT ;  /* 0x000000080400720c */ /* 0x040fe40003f46270 */
[----:B------:R-:W-:Y:S02]  /*164c0*/  ISETP.GE.AND P4, PT, R4, R6, PT ;  /* 0x000000060400720c */ /* 0x000fe40003f86270 */
[----:B------:R-:W-:Y:S02]  /*164d0*/  FSEL R153, R27, -INF , !P3 ;  /* 0xff8000001b997808 */ /* 0x000fe40005800000 */
[----:B---3--:R-:W-:Y:S01]  /*164e0*/  HMMA.16816.F32.BF16 R24, R12, R36, R176 ;  /* 0x000000240c18723c */ /* 0x008fe200000418b0 */
[----:B------:R-:W-:-:S02]  /*164f0*/  FSEL R155, R28, -INF , !P0 ;  /* 0xff8000001c9b7808 */ /* 0x000fc40004000000 */
[----:B------:R-:W-:Y:S02]  /*16500*/  FSEL R152, R30, -INF , !P5 ;  /* 0xff8000001e987808 */ /* 0x000fe40006800000 */
[----:B------:R-:W-:Y:S02]  /*16510*/  FSEL R159, R29, -INF , !P2 ;  /* 0xff8000001d9f7808 */ /* 0x000fe40005000000 */
[----:B------:R-:W-:Y:S02]  /*16520*/  FSEL R157, R31, -INF , !P4 ;  /* 0xff8000001f9d7808 */ /* 0x000fe40006000000 */
[----:B------:R-:W-:Y:S01]  /*16530*/  HMMA.16816.F32.BF16 R28, R12, R38, R180 ;  /* 0x000000260c1c723c */ /* 0x000fe200000418b4 */
[----:B------:R-:W3:Y:S01]  /*16540*/  LDSM.16.M88.4 R36, [R184+0x4800] ;  /* 0x00480000b824783b */ /* 0x000ee20000000200 */
[C---:B------:R-:W-:Y:S02]  /*16550*/  IADD3 R5, R3.reuse, 0x50, RZ ;  /* 0x0000005003057810 */ /* 0x040fe40007ffe0ff */
        /* <DEDUP_REMOVED lines=24> */
[----:B------:R-:W-:Y:S01]  /*166e0*/  ISETP.GE.AND P4, PT, R5, R6, PT ;  /* 0x000000060500720c */ /* 0x000fe20003f86270 */
[----:B------:R-:W-:Y:S01]  /*166f0*/  LDSM.16.M88.4 R40, [R184+0x6000] ;  /* 0x00600000b828783b */ /* 0x000fe20000000200 */
        /* <DEDUP_REMOVED lines=18> */
[C---:B------:R-:W-:Y:S01]  /*16820*/  IADD3 R5, R3.reuse, 0x70, RZ ;  /* 0x0000007003057810 */ /* 0x040fe20007ffe0ff */
[----:B------:R-:W1:Y:S01]  /*16830*/  LDSM.16.M88.4 R32, [R184+0x5800] ;  /* 0x00580000b820783b */ /* 0x000e620000000200 */
        /* <DEDUP_REMOVED lines=28> */
[----:B------:R-:W-:Y:S01]  /*16a00*/  FSEL R202, R24, -INF , !P4 ;  /* 0xff80000018ca7808 */ /* 0x000fe20006000000 */
[----:B------:R-:W-:Y:S01]  /*16a10*/  HMMA.16816.F32.BF16 R20, R12, R38, R128 ;  /* 0x000000260c14723c */ /* 0x000fe20000041880 */
[----:B------:R-:W-:Y:S01]  /*16a20*/  FSEL R200, R26, -INF , !P3 ;  /* 0xff8000001ac87808 */ /* 0x000fe20005800000 */
[----:B------:R-:W-:Y:S01]  /*16a30*/  LDSM.16.M88.4 R36, [R184+0x7000] ;  /* 0x00700000b824783b */ /* 0x000fe20000000200 */
[----:B------:R-:W-:Y:S02]  /*16a40*/  FSEL R201, R25, -INF , !P0 ;  /* 0xff80000019c97808 */ /* 0x000fe40004000000 */
[C---:B------:R-:W-:Y:S02]  /*16a50*/  ISETP.GE.AND P2, PT, R5.reuse, R8, PT ;  /* 0x000000080500720c */ /* 0x040fe40003f46270 */
[----:B------:R-:W-:Y:S02]  /*16a60*/  ISETP.GE.AND P4, PT, R5, R6, PT ;  /* 0x000000060500720c */ /* 0x000fe40003f86270 */
[----:B------:R-:W-:-:S02]  /*16a70*/  ISETP.GE.AND P3, PT, R4, R8, PT ;  /* 0x000000080400720c */ /* 0x000fc40003f66270 */
[----:B------:R-:W-:Y:S02]  /*16a80*/  ISETP.GE.AND P0, PT, R4, R6, PT ;  /* 0x000000060400720c */ /* 0x000fe40003f06270 */
[----:B------:R-:W-:Y:S02]  /*16a90*/  FSEL R128, R27, -INF , !P5 ;  /* 0xff8000001b807808 */ /* 0x000fe40006800000 */
[----:B------:R-:W-:Y:S01]  /*16aa0*/  HMMA.16816.F32.BF16 R24, R12, R44, R124 ;  /* 0x0000002c0c18723c */ /* 0x000fe2000004187c */
[----:B------:R-:W-:Y:S02]  /*16ab0*/  FSEL R131, R28, -INF , !P2 ;  /* 0xff8000001c837808 */ /* 0x000fe40005000000 */
[----:B------:R-:W-:Y:S02]  /*16ac0*/  FSEL R129, R30, -INF , !P4 ;  /* 0xff8000001e817808 */ /* 0x000fe40006000000 */
[----:B------:R-:W-:Y:S02]  /*16ad0*/  FSEL R130, R29, -INF , !P3 ;  /* 0xff8000001d827808 */ /* 0x000fe40005800000 */
[----:B------:R-:W-:-:S02]  /*16ae0*/  FSEL R124, R31, -INF , !P0 ;  /* 0xff8000001f7c7808 */ /* 0x000fc40004000000 */
        /* <DEDUP_REMOVED lines=18> */
[C---:B------:R-:W-:Y:S01]  /*16c10*/  IADD3 R5, R3.reuse, 0xa0, RZ ;  /* 0x000000a003057810 */ /* 0x040fe20007ffe0ff */
[----:B-1----:R-:W-:Y:S01]  /*16c20*/  HMMA.16816.F32.BF16 R16, R12, R32, R112 ;  /* 0x000000200c10723c */ /* 0x002fe20000041870 */
        /* <DEDUP_REMOVED lines=8> */
[----:B------:R-:W-:Y:S02]  /*16cb0*/  FSEL R112, R23, -INF , !P4 ;  /* 0xff80000017707808 */ /* 0x000fe40006000000 */
[C---:B------:R-:W-:Y:S01]  /*16cc0*/  HMMA.16816.F32.BF16 R20, R12.reuse, R34, R104 ;  /* 0x000000220c14723c */ /* 0x040fe20000041868 */
[----:B------:R-:W-:Y:S02]  /*16cd0*/  FSEL R114, R24, -INF , !P3 ;  /* 0xff80000018727808 */ /* 0x000fe40005800000 */
[----:B------:R-:W-:Y:S02]  /*16ce0*/  FSEL R113, R26, -INF , !P0 ;  /* 0xff8000001a717808 */ /* 0x000fe40004000000 */
[----:B------:R-:W-:Y:S02]  /*16cf0*/  FSEL R115, R25, -INF , !P5 ;  /* 0xff80000019737808 */ /* 0x000fe40006800000 */
[----:B------:R-:W-:Y:S01]  /*16d00*/  FSEL R105, R27, -INF , !P2 ;  /* 0xff8000001b697808 */ /* 0x000fe20005000000 */
[----:B------:R-:W-:Y:S01]  /*16d10*/  HMMA.16816.F32.BF16 R32, R12, R42, R100 ;  /* 0x0000002a0c20723c */ /* 0x000fe20000041864 */
[----:B------:R-:W-:-:S02]  /*16d20*/  IADD3 R5, R3, 0xa8, RZ ;  /* 0x000000a803057810 */ /* 0x000fc40007ffe0ff */
[----:B------:R-:W-:-:S05]  /*16d30*/  IADD3 R4, R3, 0xa9, RZ ;  /* 0x000000a903047810 */ /* 0x000fca0007ffe0ff */
[----:B------:R-:W-:Y:S01]  /*16d40*/  HMMA.16816.F32.BF16 R24, R12, R40, R108 ;  /* 0x000000280c18723c */ /* 0x000fe2000004186c */
[----:B------:R-:W1:Y:S01]  /*16d50*/  LDSM.16.M88.4 R40, [R184+0x7800] ;  /* 0x00780000b828783b */ /* 0x000e620000000200 */
[----:B------:R-:W-:Y:S01]  /*16d60*/  ISETP.GE.AND P4, PT, R5, R8, PT ;  /* 0x000000080500720c */ /* 0x000fe20003f86270 */
[----:B------:R-:W-:-:S04]  /*16d70*/  DEPBAR.LE SB0, 0x0 ;  /* 0x000080000000791a */ /* 0x000fc80000000000 */
[----:B------:R-:W-:Y:S01]  /*16d80*/  BAR.SYNC.DEFER_BLOCKING 0x0 ;  /* 0x0000000000007b1d */ /* 0x000fe20000010000 */
        /* <DEDUP_REMOVED lines=12> */
[----:B------:R-:W-:Y:S02]  /*16e50*/  FSEL R204, R16, -INF , !P2 ;  /* 0xff80000010cc7808 */ /* 0x000fe40005000000 */
[----:B------:R-:W-:Y:S02]  /*16e60*/  FSEL R108, R18, -INF , !P4 ;  /* 0xff800000126c7808 */ /* 0x000fe40006000000 */
[----:B------:R-:W-:Y:S02]  /*16e70*/  FSEL R111, R17, -INF , !P3 ;  /* 0xff800000116f7808 */ /* 0x000fe40005800000 */
[----:B------:R-:W-:Y:S02]  /*16e80*/  FSEL R100, R19, -INF , !P0 ;  /* 0xff80000013647808 */ /* 0x000fe40004000000 */
[C---:B------:R-:W-:Y:S01]  /*16e90*/  IADD3 R5, R3.reuse, 0xb8, RZ ;  /* 0x000000b803057810 */ /* 0x040fe20007ffe0ff */
[----:B--2---:R-:W-:Y:S01]  /*16ea0*/  HMMA.16816.F32.BF16 R16, R12, R44, R96 ;  /* 0x0000002c0c10723c */ /* 0x004fe20000041860 */
        /* <DEDUP_REMOVED lines=13> */
[----:B------:R-:W-:-:S02]  /*16f80*/  ISETP.GE.AND P0, PT, R5, R8, PT ;  /* 0x000000080500720c */ /* 0x000fc40003f06270 */
[----:B------:R-:W-:Y:S02]  /*16f90*/  ISETP.GE.AND P5, PT, R5, R6, PT ;  /* 0x000000060500720c */ /* 0x000fe40003fa6270 */
[C---:B------:R-:W-:Y:S02]  /*16fa0*/  ISETP.GE.AND P2, PT, R4.reuse, R8, PT ;  /* 0x000000080400720c */ /* 0x040fe40003f46270 */
[----:B------:R-:W-:Y:S02]  /*16fb0*/  ISETP.GE.AND P4, PT, R4, R6, PT ;  /* 0x000000060400720c */ /* 0x000fe40003f86270 */
[C---:B------:R-:W-:Y:S02]  /*16fc0*/  IADD3 R5, R3.reuse, 0xc8, RZ ;  /* 0x000000c803057810 */ /* 0x040fe40007ffe0ff */
[----:B------:R-:W-:Y:S01]  /*16fd0*/  IADD3 R4, R3, 0xc9, RZ ;  /* 0x000000c903047810 */ /* 0x000fe20007ffe0ff */
[----:B------:R-:W-:Y:S01]  /*16fe0*/  HMMA.16816.F32.BF16 R28, R12, R36, R76 ;  /* 0x000000240c1c723c */ /* 0x000fe2000004184c */
        /* <DEDUP_REMOVED lines=10> */
[----:B------:R-:W-:Y:S01]  /*17090*/  FSEL R86, R32, -INF , !P3 ;  /* 0xff80000020567808 */ /* 0x000fe20005800000 */
[----:B------:R-:W-:Y:S01]  /*170a0*/  HMMA.16816.F32.BF16 R24, R12, R38, R72 ;  /* 0x000000260c18723c */ /* 0x000fe20000041848 */
[----:B------:R-:W-:Y:S02]  /*170b0*/  FSEL R85, R34, -INF , !P0 ;  /* 0xff80000022557808 */ /* 0x000fe40004000000 */
[----:B------:R-:W-:-:S02]  /*170c0*/  FSEL R87, R33, -INF , !P5 ;  /* 0xff80000021577808 */ /* 0x000fc40006800000 */
[C---:B------:R-:W-:Y:S02]  /*170d0*/  ISETP.GE.AND P4, PT, R5.reuse, R8, PT ;  /* 0x000000080500720c */ /* 0x040fe40003f86270 */
[----:B------:R-:W-:Y:S02]  /*170e0*/  ISETP.GE.AND P3, PT, R5, R6, PT ;  /* 0x000000060500720c */ /* 0x000fe40003f66270 */
[C---:B------:R-:W-:Y:S02]  /*170f0*/  ISETP.GE.AND P0, PT, R4.reuse, R8, PT ;  /* 0x000000080400720c */ /* 0x040fe40003f06270 */
[----:B------:R-:W-:Y:S02]  /*17100*/  ISETP.GE.AND P5, PT, R4, R6, PT ;  /* 0x000000060400720c */ /* 0x000fe40003fa6270 */
[----:B------:R-:W-:Y:S02]  /*17110*/  FSEL R212, R16, -INF , !P4 ;  /* 0xff80000010d47808 */ /* 0x000fe40006000000 */
[----:B------:R-:W-:-:S02]  /*17120*/  FSEL R209, R18, -INF , !P3 ;  /* 0xff80000012d17808 */ /* 0x000fc40005800000 */
[----:B------:R-:W-:Y:S02]  /*17130*/  FSEL R214, R17, -INF , !P0 ;  /* 0xff80000011d67808 */ /* 0x000fe40004000000 */
[----:B------:R-:W-:Y:S02]  /*17140*/  FSEL R210, R19, -INF , !P5 ;  /* 0xff80000013d27808 */ /* 0x000fe40006800000 */
[C---:B------:R-:W-:Y:S01]  /*17150*/  IADD3 R5, R3.reuse, 0xd8, RZ ;  /* 0x000000d803057810 */ /* 0x040fe20007ffe0ff */
[----:B-1----:R-:W-:Y:S01]  /*17160*/  HMMA.16816.F32.BF16 R16, R12, R40, R68 ;  /* 0x000000280c10723c */ /* 0x002fe20000041844 */
[----:B------:R-:W-:Y:S02]  /*17170*/  IADD3 R4, R3, 0xd9, RZ ;  /* 0x000000d903047810 */ /* 0x000fe40007ffe0ff */
        /* <DEDUP_REMOVED lines=20> */
[C---:B------:R-:W-:Y:S02]  /*172c0*/  ISETP.GE.AND P5, PT, R5.reuse, R6, PT ;  /* 0x000000060500720c */ /* 0x040fe40003fa6270 */
[C---:B------:R-:W-:Y:S02]  /*172d0*/  ISETP.GE.AND P2, PT, R4.reuse, R8, PT ;  /* 0x000000080400720c */ /* 0x040fe40003f46270 */
[----:B------:R-:W-:Y:S02]  /*172e0*/  ISETP.GE.AND P4, PT, R4, R6, PT ;  /* 0x000000060400720c */ /* 0x000fe40003f86270 */
        /* <DEDUP_REMOVED lines=9> */
[----:B------:R-:W-:Y:S02]  /*17380*/  FSEL R48, R61, -INF , !P6 ;  /* 0xff8000003d307808 */ /* 0x000fe40007000000 */
[C---:B------:R-:W-:Y:S02]  /*17390*/  ISETP.GE.AND P3, PT, R5.reuse, R8, PT ;  /* 0x000000080500720c */ /* 0x040fe40003f66270 */
[----:B------:R-:W-:Y:S02]  /*173a0*/  ISETP.GE.AND P0, PT, R5, R6, PT ;  /* 0x000000060500720c */ /* 0x000fe40003f06270 */
[C---:B------:R-:W-:Y:S02]  /*173b0*/  IADD3 R4, R3.reuse, 0xf8, RZ ;  /* 0x000000f803047810 */ /* 0x040fe40007ffe0ff */
[C---:B------:R-:W-:Y:S02]  /*173c0*/  ISETP.GE.AND P6, PT, R3.reuse, R8, PT ;  /* 0x000000080300720c */ /* 0x040fe40003fc6270 */
[----:B------:R-:W-:-:S02]  /*173d0*/  IADD3 R3, R3, 0xf9, RZ ;  /* 0x000000f903037810 */ /* 0x000fc40007ffe0ff */
[----:B------:R-:W-:Y:S02]  /*173e0*/  FSEL R230, R27, -INF , !P4 ;  /* 0xff8000001be67808 */ /* 0x000fe40006000000 */
[----:B------:R-:W-:Y:S02]  /*173f0*/  FSEL R46, R63, -INF , !P1 ;  /* 0xff8000003f2e7808 */ /* 0x000fe40004800000 */
[C---:B------:R-:W-:Y:S02]  /*17400*/  ISETP.GE.AND P4, PT, R4.reuse, R8, PT ;  /* 0x000000080400720c */ /* 0x040fe40003f86270 */
[----:B------:R-:W-:Y:S02]  /*17410*/  ISETP.GE.AND P1, PT, R4, R6, PT ;  /* 0x000000060400720c */ /* 0x000fe40003f26270 */
[----:B------:R-:W-:Y:S02]  /*17420*/  FSEL R234, R16, -INF , !P3 ;  /* 0xff80000010ea7808 */ /* 0x000fe40005800000 */
[----:B------:R-:W-:-:S02]  /*17430*/  FSEL R231, R18, -INF , !P0 ;  /* 0xff80000012e77808 */ /* 0x000fc40004000000 */
[----:B------:R-:W-:Y:S02]  /*17440*/  IADD3 R5, R139, 0x800, RZ ;  /* 0x000008008b057810 */ /* 0x000fe40007ffe0ff */
[C---:B------:R-:W-:Y:S02]  /*17450*/  ISETP.GE.AND P3, PT, R3.reuse, R8, PT ;  /* 0x000000080300720c */ /* 0x040fe40003f66270 */
[----:B------:R-:W-:Y:S02]  /*17460*/  ISETP.GE.AND P0, PT, R3, R6, PT ;  /* 0x000000060300720c */ /* 0x000fe40003f06270 */
[C---:B------:R-:W-:Y:S02]  /*17470*/  IADD3 R4, R139.reuse, 0x1000, RZ ;  /* 0x000010008b047810 */ /* 0x040fe40007ffe0ff */
[C---:B------:R-:W-:Y:S01]  /*17480*/  IADD3 R3, R139.reuse, 0x1800, RZ ;  /* 0x000018008b037810 */ /* 0x040fe20007ffe0ff */
[----:B------:R1:W-:Y:S04]  /*17490*/  STL [R1+0x60], R5 ;  /* 0x0000600501007387 */ /* 0x0003e80000100800 */
[----:B------:R2:W-:Y:S04]  /*174a0*/  STL [R1+0x64], R4 ;  /* 0x0000640401007387 */ /* 0x0005e80000100800 */
[----:B------:R3:W-:Y:S01]  /*174b0*/  STL [R1+0x68], R3 ;  /* 0x0000680301007387 */ /* 0x0007e20000100800 */
[----:B-1----:R-:W-:-:S02]  /*174c0*/  IADD3 R5, R139, 0x2000, RZ ;  /* 0x000020008b057810 */ /* 0x002fc40007ffe0ff */
[----:B--2---:R-:W-:-:S03]  /*174d0*/  IADD3 R4, R139, 0x2800, RZ ;  /* 0x000028008b047810 */ /* 0x004fc60007ffe0ff */
[----:B------:R1:W-:Y:S01]  /*174e0*/  STL [R1+0x6c], R5 ;  /* 0x00006c0501007387 */ /* 0x0003e20000100800 */
[----:B---3--:R-:W-:-:S03]  /*174f0*/  IADD3 R3, R139, 0x3000, RZ ;  /* 0x000030008b037810 */ /* 0x008fc60007ffe0ff */
[----:B------:R2:W-:Y:S04]  /*17500*/  STL [R1+0x70], R4 ;  /* 0x0000700401007387 */ /* 0x0005e80000100800 */
[----:B------:R3:W-:Y:S01]  /*17510*/  STL [R1+0x74], R3 ;  /* 0x0000740301007387 */ /* 0x0007e20000100800 */
[----:B------:R-:W-:Y:S01]  /*17520*/  HMMA.16816.F32.BF16 R12, R12, R42, R92 ;  /* 0x0000002a0c0c723c */ /* 0x000fe2000004185c */
        /* <DEDUP_REMOVED lines=12> */
[----:B------:R-:W-:Y:S02]  /*175f0*/  FSEL R232, R19, -INF , !P2 ;  /* 0xff80000013e87808 */ /* 0x000fe40005000000 */
[----:B----4-:R-:W-:Y:S02]  /*17600*/  ISETP.GT.AND P2, PT, R250, R10, PT ;  /* 0x0000000afa00720c */ /* 0x010fe40003f44270 */
[C---:B-1----:R-:W-:Y:S02]  /*17610*/  IADD3 R5, R139.reuse, 0x6800, RZ ;  /* 0x000068008b057810 */ /* 0x042fe40007ffe0ff */
[----:B--2---:R-:W-:-:S02]  /*17620*/  IADD3 R4, R139, 0x7000, RZ ;  /* 0x000070008b047810 */ /* 0x004fc40007ffe0ff */
[----:B---3--:R-:W-:Y:S01]  /*17630*/  IADD3 R3, R139, 0x7800, RZ ;  /* 0x000078008b037810 */ /* 0x008fe20007ffe0ff */
[----:B------:R1:W-:Y:S04]  /*17640*/  STL [R1+0x90], R5 ;  /* 0x0000900501007387 */ /* 0x0003e80000100800 */
[----:B------:R1:W-:Y:S04]  /*17650*/  STL [R1+0x114], R3 ;  /* 0x0001140301007387 */ /* 0x0003e80000100800 */
[----:B------:R1:W-:Y:S01]  /*17660*/  STL [R1+0x94], R4 ;  /* 0x0000940401007387 */ /* 0x0003e20000100800 */
[----:B------:R-:W-:Y:S01]  /*17670*/  FSEL R238, R15, -INF , !P0 ;  /* 0xff8000000fee7808 */ /* 0x000fe20004000000 */
[----:B------:R-:W-:Y:S01]  /*17680*/  BSSY B1, `(.L_x_1868) ;  /* 0x0000102000017945 */ /* 0x000fe20003800000 */
[----:B------:R-:W-:-:S02]  /*17690*/  ISETP.NE.U32.AND P0, PT, R222, RZ, PT ;  /* 0x000000ffde00720c */ /* 0x000fc40003f05070 */
[----:B------:R-:W-:Y:S02]  /*176a0*/  FSEL R47, R60, -INF , !P6 ;  /* 0xff8000003c2f7808 */ /* 0x000fe40007000000 */
[----:B------:R-:W-:Y:S02]  /*176b0*/  FSEL R235, R17, -INF , !P5 ;  /* 0xff80000011eb7808 */ /* 0x000fe40006800000 */
[----:B------:R-:W-:Y:S02]  /*176c0*/  FSEL R236, R12, -INF , !P4 ;  /* 0xff8000000cec7808 */ /* 0x000fe40006000000 */
[----:B------:R-:W-:Y:S02]  /*176d0*/  FSEL R233, R14, -INF , !P1 ;  /* 0xff8000000ee97808 */ /* 0x000fe40004800000 */
[----:B------:R-:W-:Y:S02]  /*176e0*/  FSEL R237, R13, -INF , !P3 ;  /* 0xff8000000ded7808 */ /* 0x000fe40005800000 */
[----:B------:R-:W-:Y:S01]  /*176f0*/  ISETP.NE.AND.EX P0, PT, R223, RZ, PT, P0 ;  /* 0x000000ffdf00720c */ /* 0x000fe20003f05300 */
[----:B------:R-:W-:Y:S11]  /*17700*/  @!P2 BRA `(.L_x_1869) ;  /* 0x00000f900000a947 */ /* 0x000ff60003800000 */
[----:B------:R-:W-:Y:S01]  /*17710*/  BSSY B0, `(.L_x_1870) ;  /* 0x0000044000007945 */ /* 0x000fe20003800000 */
[----:B------:R-:W-:Y:S05]  /*17720*/  @!P0 BRA `(.L_x_1871) ;  /* 0x000003f000008947 */ /* 0x000fea0003800000 */
[----:B-1----:R-:W2:Y:S01]  /*17730*/  LD.E R3, [R134.64+0x170] ;  /* 0x0001700686037980 */ /* 0x002ea2000c101900 */
[----:B------:R-:W-:-:S02]  /*17740*/  IADD3 R10, R81, -0x100, RZ ;  /* 0xffffff00510a7810 */ /* 0x000fc40007ffe0ff */
[----:B------:R-:W-:Y:S02]  /*17750*/  IABS R9, R81 ;  /* 0x0000005100097213 */ /* 0x000fe40000000000 */
        /* <DEDUP_REMOVED lines=8> */
[----:B-1----:R-:W-:-:S04]  /*177e0*/  IMAD.MOV R4, RZ, RZ, -R5 ;  /* 0x000000ffff047224 */ /* 0x002fc800078e0a05 */
[----:B------:R-:W-:Y:S02]  /*177f0*/  IMAD R7, R4, R11, RZ ;  /* 0x0000000b04077224 */ /* 0x000fe400078e02ff */
[----:B------:R-:W-:-:S04]  /*17800*/  IMAD.MOV.U32 R4, RZ, RZ, RZ ;  /* 0x000000ffff047224 */ /* 0x000fc800078e00ff */
[----:B------:R-:W-:Y:S01]  /*17810*/  IMAD.HI.U32 R4, R5, R7, R4 ;  /* 0x0000000705047227 */ /* 0x000fe200078e0004 */
[----:B------:R-:W-:-:S03]  /*17820*/  MOV R7, R12 ;  /* 0x0000000c00077202 */ /* 0x000fc60000000f00 */
[----:B------:R-:W-:-:S04]  /*17830*/  IMAD.MOV R5, RZ, RZ, -R13 ;  /* 0x000000ffff057224 */ /* 0x000fc800078e0a0d */
[----:B------:R-:W-:Y:S02]  /*17840*/  IMAD.MOV.U32 R12, RZ, RZ, R5 ;  /* 0x000000ffff0c7224 */ /* 0x000fe400078e0005 */
[----:B------:R-:W-:-:S04]  /*17850*/  IMAD.HI.U32 R5, R4, R9, RZ ;  /* 0x0000000904057227 */ /* 0x000fc800078e00ff */
[----:B------:R-:W-:-:S04]  /*17860*/  IMAD.HI.U32 R4, R4, R7, RZ ;  /* 0x0000000704047227 */ /* 0x000fc800078e00ff */
[-C--:B------:R-:W-:Y:S02]  /*17870*/  IMAD R7, R4, R12.reuse, R7 ;  /* 0x0000000c04077224 */ /* 0x080fe400078e0207 */
[----:B------:R-:W-:-:S03]  /*17880*/  IMAD R9, R5, R12, R9 ;  /* 0x0000000c05097224 */ /* 0x000fc600078e0209 */
[C---:B------:R-:W-:Y:S02]  /*17890*/  ISETP.GT.U32.AND P3, PT, R11.reuse, R7, PT ;  /* 0x000000070b00720c */ /* 0x040fe40003f64070 */
[----:B------:R-:W-:-:S11]  /*178a0*/  ISETP.GT.U32.AND P1, PT, R11, R9, PT ;  /* 0x000000090b00720c */ /* 0x000fd60003f24070 */
[--C-:B------:R-:W-:Y:S01]  /*178b0*/  @!P3 IMAD.IADD R7, R7, 0x1, -R11.reuse ;  /* 0x000000010707b824 */ /* 0x100fe200078e0a0b */
[----:B------:R-:W-:Y:S01]  /*178c0*/  @!P3 IADD3 R4, R4, 0x1, RZ ;  /* 0x000000010404b810 */ /* 0x000fe20007ffe0ff */
[----:B------:R-:W-:Y:S01]  /*178d0*/  @!P1 IMAD.IADD R9, R9, 0x1, -R11 ;  /* 0x0000000109099824 */ /* 0x000fe200078e0a0b */
[----:B------:R-:W-:Y:S02]  /*178e0*/  @!P1 IADD3 R5, R5, 0x1, RZ ;  /* 0x0000000105059810 */ /* 0x000fe40007ffe0ff */
[-C--:B------:R-:W-:Y:S02]  /*178f0*/  ISETP.GE.U32.AND P5, PT, R7, R11.reuse, PT ;  /* 0x0000000b0700720c */ /* 0x080fe40003fa6070 */
[----:B------:R-:W-:Y:S02]  /*17900*/  ISETP.GE.U32.AND P6, PT, R9, R11, PT ;  /* 0x0000000b0900720c */ /* 0x000fe40003fc6070 */
[----:B------:R-:W-:Y:S02]  /*17910*/  LOP3.LUT R7, R81, R3, RZ, 0x3c, !PT ;  /* 0x0000000351077212 */ /* 0x000fe400078e3cff */
[----:B------:R-:W-:-:S02]  /*17920*/  ISETP.GE.AND P1, PT, R10, RZ, PT ;  /* 0x000000ff0a00720c */ /* 0x000fc40003f26270 */
[----:B------:R-:W-:Y:S02]  /*17930*/  ISETP.GE.AND P4, PT, R7, RZ, PT ;  /* 0x000000ff0700720c */ /* 0x000fe40003f86270 */
[----:B------:R-:W-:Y:S02]  /*17940*/  ISETP.NE.AND P3, PT, R3, RZ, PT ;  /* 0x000000ff0300720c */ /* 0x000fe40003f65270 */
[----:B------:R-:W-:Y:S02]  /*17950*/  LOP3.LUT R7, RZ, R3, RZ, 0x33, !PT ;  /* 0x00000003ff077212 */ /* 0x000fe400078e33ff */
[----:B------:R-:W-:Y:S02]  /*17960*/  @P5 IADD3 R4, R4, 0x1, RZ ;  /* 0x0000000104045810 */ /* 0x000fe40007ffe0ff */
[----:B------:R-:W-:-:S03]  /*17970*/  @P6 IADD3 R5, R5, 0x1, RZ ;  /* 0x0000000105056810 */ /* 0x000fc60007ffe0ff */
[----:B------:R-:W-:Y:S02]  /*17980*/  @!P1 IMAD.MOV R4, RZ, RZ, -R4 ;  /* 0x000000ffff049224 */ /* 0x000fe400078e0a04 */
[----:B------:R-:W-:-:S04]  /*17990*/  @!P4 IADD3 R5, -R5, RZ, RZ ;  /* 0x000000ff0505c210 */ /* 0x000fc80007ffe1ff */
[C---:B------:R-:W-:Y:S02]  /*179a0*/  SEL R9, R7.reuse, R5, !P3 ;  /* 0x0000000507097207 */ /* 0x040fe40005800000 */
[----:B------:R-:W-:Y:S02]  /*179b0*/  SEL R7, R7, R4, !P3 ;  /* 0x0000000407077207 */ /* 0x000fe40005800000 */
[----:B------:R-:W2:Y:S01]  /*179c0*/  LD.E.64 R4, [R134.64+0x38] ;  /* 0x0000380686047980 */ /* 0x000ea2000c101b00 */
[----:B------:R-:W-:-:S04]  /*179d0*/  IMAD.WIDE R10, R9, 0x4, R222 ;  /* 0x00000004090a7825 */ /* 0x000fc800078e02de */
[----:B------:R-:W-:Y:S01]  /*179e0*/  IMAD.WIDE R12, R7, 0x4, R222 ;  /* 0x00000004070c7825 */ /* 0x000fe200078e02de */
[----:B------:R1:W3:Y:S05]  /*179f0*/  LD.E R14, [R10.64] ;  /* 0x000000060a0e7980 */ /* 0x0002ea000c101900 */
[----:B------:R-:W3:Y:S04]  /*17a00*/  LD.E R12, [R12.64] ;  /* 0x000000060c0c7980 */ /* 0x000ee8000c101900 */
[----:B-1----:R-:W4:Y:S01]  /*17a10*/  LD.E.64 R10, [R134.64+0x20] ;  /* 0x00002006860a7980 */ /* 0x002f22000c101b00 */
[----:B------:R-:W-:-:S04]  /*17a20*/  IMAD.IADD R7, R9, 0x1, -R7 ;  /* 0x0000000109077824 */ /* 0x000fc800078e0a07 */
[----:B------:R-:W-:-:S05]  /*17a30*/  IMAD R3, R3, R7, -0x100 ;  /* 0xffffff0003037424 */ /* 0x000fca00078e0207 */
[----:B------:R-:W-:Y:S01]  /*17a40*/  SHF.R.S32.HI R7, RZ, 0x1f, R3 ;  /* 0x0000001fff077819 */ /* 0x000fe20000011403 */
[-C--:B--2---:R-:W-:Y:S01]  /*17a50*/  IMAD R5, R5, R3.reuse, RZ ;  /* 0x0000000305057224 */ /* 0x084fe200078e02ff */
[----:B---3--:R-:W-:Y:S01]  /*17a60*/  IADD3 R14, -R14, R12, RZ ;  /* 0x0000000c0e0e7210 */ /* 0x008fe20007ffe1ff */
[----:B------:R-:W-:-:S04]  /*17a70*/  IMAD.WIDE.U32 R12, R4, R3, RZ ;  /* 0x00000003040c7225 */ /* 0x000fc800078e00ff */
[----:B------:R-:W-:Y:S01]  /*17a80*/  IMAD R4, R4, R7, R5 ;  /* 0x0000000704047224 */ /* 0x000fe200078e0205 */
[----:B------:R-:W-:-:S03]  /*17a90*/  SHF.R.S32.HI R7, RZ, 0x1f, R14 ;  /* 0x0000001fff077819 */ /* 0x000fc6000001140e */
[----:B------:R-:W-:Y:S02]  /*17aa0*/  IMAD.IADD R5, R13, 0x1, R4 ;  /* 0x000000010d057824 */ /* 0x000fe400078e0204 */
[----:B------:R-:W-:Y:S02]  /*17ab0*/  IMAD.MOV.U32 R4, RZ, RZ, R12 ;  /* 0x000000ffff047224 */ /* 0x000fe400078e000c */
[----:B----4-:R-:W-:-:S04]  /*17ac0*/  IMAD R3, R11, R14, RZ ;  /* 0x0000000e0b037224 */ /* 0x010fc800078e02ff */
[----:B------:R-:W-:Y:S02]  /*17ad0*/  IMAD R3, R10, R7, R3 ;  /* 0x000000070a037224 */ /* 0x000fe400078e0203 */
[----:B------:R-:W-:-:S05]  /*17ae0*/  IMAD.WIDE.U32 R10, R14, R10, R4 ;  /* 0x0000000a0e0a7225 */ /* 0x000fca00078e0004 */
[----:B------:R-:W-:Y:S01]  /*17af0*/  IADD3 R4, R11, R3, RZ ;  /* 0x000000030b047210 */ /* 0x000fe20007ffe0ff */
[----:B------:R-:W-:Y:S01]  /*17b00*/  IMAD.MOV.U32 R3, RZ, RZ, R10 ;  /* 0x000000ffff037224 */ /* 0x000fe200078e000a */
[----:B------:R-:W-:Y:S05]  /*17b10*/  BRA `(.L_x_1872) ;  /* 0x0000003000007947 */ /* 0x000fea0003800000 */
.L_x_1871:
[----:B-1----:R-:W2:Y:S02]  /*17b20*/  LD.E R3, [R134.64+0x38] ;  /* 0x0000380686037980 */ /* 0x002ea4000c101900 */
[----:B--2---:R-:W-:-:S04]  /*17b30*/  LEA R3, -R3, RZ, 0x8 ;  /* 0x000000ff03037211 */ /* 0x004fc800078e41ff */
[----:B------:R-:W-:Y:S02]  /*17b40*/  SHF.R.S32.HI R4, RZ, 0x1f, R3 ;  /* 0x0000001fff047819 */ /* 0x000fe40000011403 */
.L_x_1872:
[----:B------:R-:W-:Y:S05]  /*17b50*/  BSYNC B0 ;  /* 0x0000000000007941 */ /* 0x000fea0003800000 */
.L_x_1870:
        /* <DEDUP_REMOVED lines=176> */
.L_x_1874:
[----:B------:R-:W-:Y:S05]  /*18660*/  BSYNC B0 ;  /* 0x0000000000007941 */ /* 0x000fea0003800000 */
.L_x_1873:
[----:B------:R-:W0:Y:S01]  /*18670*/  LDGDEPBAR ;  /* 0x00000000000079af */ /* 0x000e220000000000 */
[----:B------:R-:W-:-:S04]  /*18680*/  LEA R227, P1, R3, R227, 0x1 ;  /* 0x000000e303e37211 */ /* 0x000fc800078208ff */
[----:B------:R-:W-:-:S04]  /*18690*/  LEA.HI.X R226, R3, R226, R4, 0x1, P1 ;  /* 0x000000e203e27211 */ /* 0x000fc800008f0c04 */
.L_x_1869:
[----:B------:R-:W-:Y:S05]  /*186a0*/  BSYNC B1 ;  /* 0x0000000000017941 */ /* 0x000fea0003800000 */
.L_x_1868:
        /* <DEDUP_REMOVED lines=194> */
[----:B------:R-:W-:Y:S01]  /*192d0*/  MOV R89, R36 ;  /* 0x0000002400597202 */ /* 0x000fe20000000f00 */
[----:B--2---:R-:W-:Y:S01]  /*192e0*/  HMMA.16816.F32.BF16 R60, R12, R28, RZ ;  /* 0x0000001c0c3c723c */ /* 0x004fe200000418ff */
[----:B-1----:R-:W-:-:S05]  /*192f0*/  FFMA.FTZ R0, R136, R4, -R5 ;  /* 0x0000000488007223 */ /* 0x002fca0000010805 */
[----:B------:R1:W-:Y:S02]  /*19300*/  MUFU.EX2 R82, R0 ;  /* 0x0000000000527308 */ /* 0x0003e40000000800 */
        /* <DEDUP_REMOVED lines=303> */
[----:B------:R-:W-:Y:S02]  /*1a600*/  MOV R194, R76 ;  /* 0x0000004c00c27202 */ /* 0x000fe40000000f00 */
[----:B------:R-:W-:Y:S01]  /*1a610*/  MOV R179, R75 ;  /* 0x0000004b00b37202 */ /* 0x000fe20000000f00 */
[----:B---3--:R-:W-:Y:S01]  /*1a620*/  HMMA.16816.F32.BF16 R76, R12, R20, R68 ;  /* 0x000000140c4c723c */ /* 0x008fe20000041844 */
[----:B------:R-:W-:Y:S01]  /*1a630*/  MOV R178, R74 ;  /* 0x0000004a00b27202 */ /* 0x000fe20000000f00 */
[----:B-1----:R-:W-:Y:S01]  /*1a640*/  FFMA.FTZ R0, R102, R4, -R5 ;  /* 0x0000000466007223 */ /* 0x002fe20000010805 */
[----:B------:R-:W-:-:S03]  /*1a650*/  MOV R196, R73 ;  /* 0x0000004900c47202 */ /* 0x000fc60000000f00 */
[----:B------:R1:W-:Y:S01]  /*1a660*/  MUFU.EX2 R102, R0 ;  /* 0x0000000000667308 */ /* 0x0003e20000000800 */
[----:B------:R-:W-:Y:S01]  /*1a670*/  MOV R198, R72 ;  /* 0x0000004800c67202 */ /* 0x000fe20000000f00 */
[----:B----4-:R-:W-:Y:S01]  /*1a680*/  HMMA.16816.F32.BF16 R68, R12, R16, R44 ;  /* 0x000000100c44723c */ /* 0x010fe2000004182c */
[----:B------:R-:W-:-:S07]  /*1a690*/  MOV R166, R99 ;  /* 0x0000006300a67202 */ /* 0x000fce0000000f00 */
[C---:B------:R-:W-:Y:S01]  /*1a6a0*/  HMMA.16816.F32.BF16 R72, R12.reuse, R22, R64 ;  /* 0x000000160c48723c */ /* 0x040fe20000041840 */
[----:B------:R-:W-:Y:S01]  /*1a6b0*/  MOV R176, R98 ;  /* 0x0000006200b07202 */ /* 0x000fe20000000f00 */
[----:B------:R-:W-:Y:S01]  /*1a6c0*/  FADD.FTZ R10, R95, R10 ;  /* 0x0000000a5f0a7221 */ /* 0x000fe20000010000 */
[----:B------:R-:W-:Y:S01]  /*1a6d0*/  MOV R177, R97 ;  /* 0x0000006100b17202 */ /* 0x000fe20000000f00 */
[----:B------:R-:W-:Y:S01]  /*1a6e0*/  FADD.FTZ R9, R81, R11 ;  /* 0x0000000b51097221 */ /* 0x000fe20000010000 */
[----:B------:R-:W-:Y:S01]  /*1a6f0*/  LDSM.16.MT88.4 R20, [R180+0xf800] ;  /* 0x00f80000b414783b */ /* 0x000fe20000004200 */
[-CC-:B-1----:R-:W-:Y:S02]  /*1a700*/  FFMA.FTZ R0, R204, R4.reuse, -R7.reuse ;  /* 0x00000004cc007223 */ /* 0x182fe40000010807 */
[----:B------:R-:W-:Y:S01]  /*1a710*/  HMMA.16816.F32.BF16 R64, R12, R18, R40 ;  /* 0x000000120c40723c */ /* 0x000fe20000041828 */
[----:B------:R-:W1:Y:S01]  /*1a720*/  LDSM.16.MT88.4 R16, [R182+0xf000] ;  /* 0x00f00000b610783b */ /* 0x000e620000004200 */
[----:B------:R2:W-:Y:S02]  /*1a730*/  MUFU.EX2 R99, R0 ;  /* 0x0000000000637308 */ /* 0x0005e40000000800 */
[----:B--2---:R-:W-:-:S06]  /*1a740*/  FFMA.FTZ R0, R111, R4, -R7 ;  /* 0x000000046f007223 */ /* 0x004fcc0000010807 */
[----:B------:R2:W3:Y:S01]  /*1a750*/  MUFU.EX2 R100, R0 ;  /* 0x0000000000647308 */ /* 0x0004e20000000800 */
[----:B------:R-:W-:Y:S02]  /*1a760*/  FADD.FTZ R10, R92, R10 ;  /* 0x0000000a5c0a7221 */ /* 0x000fe40000010000 */
[----:B--2---:R-:W-:-:S05]  /*1a770*/  FFMA.FTZ R0, R109, R4, -R7 ;  /* 0x000000046d007223 */ /* 0x004fca0000010807 */
        /* <DEDUP_REMOVED lines=9> */
[----:B------:R-:W-:Y:S01]  /*1a810*/  FADD.FTZ R9, R94, R9 ;  /* 0x000000095e097221 */ /* 0x000fe20000010000 */
[----:B-1----:R-:W-:Y:S01]  /*1a820*/  HMMA.16816.F32.BF16 R44, R12, R16, R60 ;  /* 0x000000100c2c723c */ /* 0x002fe2000004183c */
[----:B--2---:R-:W-:-:S05]  /*1a830*/  FFMA.FTZ R0, R84, R4, -R5 ;  /* 0x0000000454007223 */ /* 0x004fca0000010805 */
[----:B------:R1:W-:Y:S02]  /*1a840*/  MUFU.EX2 R95, R0 ;  /* 0x00000000005f7308 */ /* 0x0003e40000000800 */
[----:B------:R-:W-:Y:S01]  /*1a850*/  HMMA.16816.F32.BF16 R40, R12, R18, R56 ;  /* 0x000000120c28723c */ /* 0x000fe20000041838 */
[----:B------:R-:W2:Y:S01]  /*1a860*/  LDSM.16.MT88.4 R16, [R181+0xf800] ;  /* 0x00f80000b510783b */ /* 0x000ea20000004200 */
[----:B------:R-:W-:-:S06]  /*1a870*/  FADD.FTZ R9, R93, R9 ;  /* 0x000000095d097221 */ /* 0x000fcc0000010000 */
[----:B------:R-:W-:Y:S01]  /*1a880*/  HMMA.16816.F32.BF16 R48, R12, R24, R32 ;  /* 0x000000180c30723c */ /* 0x000fe20000041820 */
[----:B------:R-:W-:Y:S01]  /*1a890*/  MOV R167, R91 ;  /* 0x0000005b00a77202 */ /* 0x000fe20000000f00 */
[----:B------:R-:W-:Y:S01]  /*1a8a0*/  LDSM.16.MT88.4 R32, [R180+0x10000] ;  /* 0x01000000b420783b */ /* 0x000fe20000004200 */
[----:B-1----:R-:W-:-:S05]  /*1a8b0*/  FFMA.FTZ R0, R85, R4, -R5 ;  /* 0x0000000455007223 */ /* 0x002fca0000010805 */
[----:B------:R-:W-:Y:S01]  /*1a8c0*/  HMMA.16816.F32.BF16 R28, R12, R26, R52 ;  /* 0x0000001a0c1c723c */ /* 0x000fe20000041834 */
[----:B------:R-:W1:Y:S01]  /*1a8d0*/  LDSM.16.MT88.4 R24, [R183+0xf800] ;  /* 0x00f80000b718783b */ /* 0x000e620000004200 */
[----:B------:R3:W-:Y:S02]  /*1a8e0*/  MUFU.EX2 R94, R0 ;  /* 0x00000000005e7308 */ /* 0x0007e40000000800 */
[----:B---3--:R-:W-:-:S06]  /*1a8f0*/  FFMA.FTZ R0, R206, R4, -R7 ;  /* 0x00000004ce007223 */ /* 0x008fcc0000010807 */
[----:B------:R3:W-:Y:S01]  /*1a900*/  MUFU.EX2 R93, R0 ;  /* 0x00000000005d7308 */ /* 0x0007e20000000800 */
[----:B------:R-:W-:Y:S01]  /*1a910*/  MOV R168, R90 ;  /* 0x0000005a00a87202 */ /* 0x000fe20000000f00 */
        /* <DEDUP_REMOVED lines=23> */
[-CC-:B------:R-:W-:Y:S02]  /*1aa90*/  FFMA.FTZ R9, R208, R4.reuse, -R5.reuse ;  /* 0x00000004d0097223 */ /* 0x180fe40000010805 */
[----:B--2---:R-:W-:-:S04]  /*1aaa0*/  FFMA.FTZ R0, R211, R4, -R5 ;  /* 0x00000004d3007223 */ /* 0x004fc80000010805 */
[C---:B-1----:R-:W-:Y:S01]  /*1aab0*/  HMMA.16816.F32.BF16 R52, R12.reuse, R24, R68 ;  /* 0x000000180c34723c */ /* 0x042fe20000041844 */
[----:B------:R-:W-:Y:S01]  /*1aac0*/  FADD.FTZ R10, R89, R10 ;  /* 0x0000000a590a7221 */ /* 0x000fe20000010000 */
[----:B------:R-:W-:Y:S01]  /*1aad0*/  LDSM.16.MT88.4 R16, [R182+0x10000] ;  /* 0x01000000b610783b */ /* 0x000fe20000004200 */
[----:B------:R1:W-:Y:S05]  /*1aae0*/  MUFU.EX2 R86, R0 ;  /* 0x0000000000567308 */ /* 0x0003ea0000000800 */
[----:B------:R-:W-:Y:S01]  /*1aaf0*/  HMMA.16816.F32.BF16 R56, R12, R26, R64 ;  /* 0x0000001a0c38723c */ /* 0x000fe20000041840 */
[----:B------:R-:W2:Y:S02]  /*1ab00*/  LDSM.16.MT88.4 R24, [R181+0x10000] ;  /* 0x01000000b518783b */ /* 0x000ea40000004200 */
[----:B------:R3:W2:Y:S01]  /*1ab10*/  MUFU.EX2 R89, R9 ;  /* 0x0000000900597308 */ /* 0x0006a20000000800 */
[----:B-1----:R-:W-:-:S07]  /*1ab20*/  FFMA.FTZ R0, R212, R4, -R7 ;  /* 0x00000004d4007223 */ /* 0x002fce0000010807 */
[----:B------:R1:W-:Y:S01]  /*1ab30*/  MUFU.EX2 R85, R0 ;  /* 0x0000000000557308 */ /* 0x0003e20000000800 */
[----:B---3--:R-:W-:-:S04]  /*1ab40*/  FADD.FTZ R9, R178, R10 ;  /* 0x0000000ab2097221 */ /* 0x008fc80000010000 */
[----:B------:R-:W-:Y:S02]  /*1ab50*/  FADD.FTZ R10, R194, R9 ;  /* 0x00000009c20a7221 */ /* 0x000fe40000010000 */
[----:B-1----:R-:W-:-:S04]  /*1ab60*/  FFMA.FTZ R0, R214, R4, -R7 ;  /* 0x00000004d6007223 */ /* 0x002fc80000010807 */
[----:B------:R1:W3:Y:S01]  /*1ab70*/  MUFU.EX2 R84, R0 ;  /* 0x0000000000547308 */ /* 0x0002e20000000800 */
[----:B------:R-:W-:-:S07]  /*1ab80*/  FFMA.FTZ R9, R209, R4, -R5 ;  /* 0x00000004d1097223 */ /* 0x000fce0000010805 */
[----:B------:R2:W2:Y:S01]  /*1ab90*/  MUFU.EX2 R87, R9 ;  /* 0x0000000900577308 */ /* 0x0004a20000000800 */
[----:B-1----:R-:W-:-:S07]  /*1aba0*/  FFMA.FTZ R0, R215, R4, -R7 ;  /* 0x00000004d7007223 */ /* 0x002fce0000010807 */
[----:B------:R1:W-:Y:S01]  /*1abb0*/  MUFU.EX2 R83, R0 ;  /* 0x0000000000537308 */ /* 0x0003e20000000800 */
[----:B--2---:R-:W-:-:S07]  /*1abc0*/  FFMA.FTZ R9, R213, R4, -R5 ;  /* 0x00000004d5097223 */ /* 0x004fce0000010805 */
[----:B------:R-:W-:Y:S01]  /*1abd0*/  MUFU.EX2 R81, R9 ;  /* 0x0000000900517308 */ /* 0x000fe20000000800 */
[----:B-1----:R-:W-:-:S07]  /*1abe0*/  FFMA.FTZ R0, R216, R4, -R7 ;  /* 0x00000004d8007223 */ /* 0x002fce0000010807 */
[----:B------:R1:W2:Y:S01]  /*1abf0*/  MUFU.EX2 R82, R0 ;  /* 0x0000000000527308 */ /* 0x0002a20000000800 */
[C---:B------:R-:W-:Y:S01]  /*1ac00*/  HMMA.16816.F32.BF16 R44, R12.reuse, R20, R44 ;  /* 0x000000140c2c723c */ /* 0x040fe2000004182c */
[----:B-1----:R-:W-:Y:S02]  /*1ac10*/  FADD.FTZ R0, R170, R10 ;  /* 0x0000000aaa007221 */ /* 0x002fe40000010000 */
[----:B------:R-:W-:Y:S02]  /*1ac20*/  FADD.FTZ R10, R174, R11 ;  /* 0x0000000bae0a7221 */ /* 0x000fe40000010000 */
[----:B------:R-:W-:Y:S02]  /*1ac30*/  FADD.FTZ R9, R175, R0 ;  /* 0x00000000af097221 */ /* 0x000fe40000010000 */
[----:B------:R-:W-:Y:S01]  /*1ac40*/  FADD.FTZ R0, R176, R10 ;  /* 0x0000000ab0007221 */ /* 0x000fe20000010000 */
[----:B------:R-:W-:Y:S03]  /*1ac50*/  HMMA.16816.F32.BF16 R20, R12, R22, R40 ;  /* 0x000000160c14723c */ /* 0x000fe60000041828 */
[----:B------:R-:W-:-:S04]  /*1ac60*/  FADD.FTZ R0, R168, R0 ;  /* 0x00000000a8007221 */ /* 0x000fc80000010000 */
[----:B------:R-:W-:Y:S02]  /*1ac70*/  F2FP.BF16.PACK_AB R12, R92, R93 ;  /* 0x0000005d5c0c723e */ /* 0x000fe400000010ff */
[----:B------:R-:W-:Y:S02]  /*1ac80*/  F2FP.BF16.PACK_AB R13, R95, R96 ;  /* 0x000000605f0d723e */ /* 0x000fe400000010ff */
[----:B----4-:R-:W-:Y:S02]  /*1ac90*/  F2FP.BF16.PACK_AB R14, R90, R91 ;  /* 0x0000005b5a0e723e */ /* 0x010fe400000010ff */
[----:B------:R-:W-:Y:S01]  /*1aca0*/  F2FP.BF16.PACK_AB R15, R89, R94 ;  /* 0x0000005e590f723e */ /* 0x000fe200000010ff */
[----:B------:R-:W-:Y:S02]  /*1acb0*/  FADD.FTZ R10, R251, R0 ;  /* 0x00000000fb0a7221 */ /* 0x000fe40000010000 */
[----:B------:R-:W-:Y:S02]  /*1acc0*/  FFMA.FTZ R0, R219, R4, -R5 ;  /* 0x00000004db007223 */ /* 0x000fe40000010805 */
[----:B------:R-:W-:-:S02]  /*1acd0*/  FADD.FTZ R9, R177, R9 ;  /* 0x00000009b1097221 */ /* 0x000fc40000010000 */
[----:B------:R-:W-:Y:S01]  /*1ace0*/  HMMA.16816.F32.BF16 R40, R12, R32, R76 ;  /* 0x000000200c28723c */ /* 0x000fe2000004184c */
[----:B------:R1:W-:Y:S01]  /*1acf0*/  MUFU.EX2 R79, R0 ;  /* 0x00000000004f7308 */ /* 0x0003e20000000800 */
[----:B------:R-:W-:Y:S02]  /*1ad00*/  FADD.FTZ R11, R169, R9 ;  /* 0x00000009a90b7221 */ /* 0x000fe40000010000 */
[----:B------:R-:W-:-:S04]  /*1ad10*/  FFMA.FTZ R9, R217, R4, -R5 ;  /* 0x00000004d9097223 */ /* 0x000fc80000010805 */
[C---:B-----5:R-:W-:Y:S08]  /*1ad20*/  HMMA.16816.F32.BF16 R52, R12.reuse, R28, R52 ;  /* 0x0000001c0c34723c */ /* 0x060ff00000041834 */
[C---:B------:R-:W-:Y:S01]  /*1ad30*/  HMMA.16816.F32.BF16 R56, R12.reuse, R30, R56 ;  /* 0x0000001e0c38723c */ /* 0x040fe20000041838 */
[----:B-1----:R-:W-:Y:S01]  /*1ad40*/  FFMA.FTZ R0, R218, R4, -R5 ;  /* 0x00000004da007223 */ /* 0x002fe20000010805 */
[----:B------:R-:W1:Y:S03]  /*1ad50*/  LDSM.16.MT88.4 R28, [R180+0x10800] ;  /* 0x01080000b41c783b */ /* 0x000e660000004200 */
[----:B------:R4:W-:Y:S03]  /*1ad60*/  MUFU.EX2 R78, R0 ;  /* 0x00000000004e7308 */ /* 0x0009e60000000800 */
[----:B------:R-:W-:Y:S01]  /*1ad70*/  HMMA.16816.F32.BF16 R64, R12, R24, R60 ;  /* 0x000000180c40723c */ /* 0x000fe2000004183c */
[----:B------:R-:W-:-:S07]  /*1ad80*/  FADD.FTZ R10, R163, R10 ;  /* 0x0000000aa30a7221 */ /* 0x000fce0000010000 */
[----:B------:R-:W-:Y:S01]  /*1ad90*/  HMMA.16816.F32.BF16 R48, R12, R26, R48 ;  /* 0x0000001a0c30723c */ /* 0x000fe20000041830 */
[----:B------:R-:W5:Y:S01]  /*1ada0*/  LDSM.16.MT88.4 R24, [R183+0x10800] ;  /* 0x01080000b718783b */ /* 0x000f620000004200 */
[----:B------:R2:W-:Y:S01]  /*1adb0*/  MUFU.EX2 R77, R9 ;  /* 0x00000009004d7308 */ /* 0x0005e20000000800 */
[----:B----4-:R-:W-:-:S05]  /*1adc0*/  FADD.FTZ R0, R171, R11 ;  /* 0x0000000bab007221 */ /* 0x010fca0000010000 */
[C---:B------:R-:W-:Y:S01]  /*1add0*/  HMMA.16816.F32.BF16 R32, R12.reuse, R34, R72 ;  /* 0x000000220c20723c */ /* 0x040fe20000041848 */
[----:B--2---:R-:W-:Y:S02]  /*1ade0*/  FADD.FTZ R9, R252, R0 ;  /* 0x00000000fc097221 */ /* 0x004fe40000010000 */
[----:B------:R-:W-:Y:S02]  /*1adf0*/  FADD.FTZ R0, R165, R10 ;  /* 0x0000000aa5007221 */ /* 0x000fe40000010000 */
[----:B------:R-:W-:Y:S02]  /*1ae00*/  FADD.FTZ R9, R167, R9 ;  /* 0x00000009a7097221 */ /* 0x000fe40000010000 */
[----:B------:R-:W-:Y:S02]  /*1ae10*/  FADD.FTZ R0, R164, R0 ;  /* 0x00000000a4007221 */ /* 0x000fe40000010000 */
[----:B------:R-:W-:Y:S02]  /*1ae20*/  FADD.FTZ R9, R166, R9 ;  /* 0x00000009a6097221 */ /* 0x000fe40000010000 */
[----:B------:R-:W-:Y:S01]  /*1ae30*/  FADD.FTZ R0, R246, R0 ;  /* 0x00000000f6007221 */ /* 0x000fe20000010000 */
[----:B------:R-:W-:Y:S01]  /*1ae40*/  HMMA.16816.F32.BF16 R72, R12, R16, R44 ;  /* 0x000000100c48723c */ /* 0x000fe2000004182c */
[----:B------:R-:W-:Y:S01]  /*1ae50*/  FADD.FTZ R9, R244, R9 ;  /* 0x00000009f4097221 */ /* 0x000fe20000010000 */
[----:B------:R-:W-:Y:S01]  /*1ae60*/  LDSM.16.MT88.4 R164, [R180+0x11800] ;  /* 0x01180000b4a4783b */ /* 0x000fe20000004200 */
[----:B------:R-:W-:-:S02]  /*1ae70*/  FADD.FTZ R0, R247, R0 ;  /* 0x00000000f7007221 */ /* 0x000fc40000010000 */
[----:B------:R-:W-:Y:S02]  /*1ae80*/  FADD.FTZ R9, R243, R9 ;  /* 0x00000009f3097221 */ /* 0x000fe40000010000 */
[----:B------:R-:W-:Y:S02]  /*1ae90*/  FADD.FTZ R0, R245, R0 ;  /* 0x00000000f5007221 */ /* 0x000fe40000010000 */
[----:B------:R-:W-:Y:S01]  /*1aea0*/  FADD.FTZ R9, R240, R9 ;  /* 0x00000009f0097221 */ /* 0x000fe20000010000 */
[----:B------:R-:W-:Y:S01]  /*1aeb0*/  HMMA.16816.F32.BF16 R44, R12, R18, R20 ;  /* 0x000000120c2c723c */ /* 0x000fe20000041814 */
[----:B------:R-:W-:Y:S01]  /*1aec0*/  FADD.FTZ R0, R241, R0 ;  /* 0x00000000f1007221 */ /* 0x000fe20000010000 */
[----:B------:R-:W2:Y:S01]  /*1aed0*/  LDSM.16.MT88.4 R16, [R181+0x10800] ;  /* 0x01080000b510783b */ /* 0x000ea20000004200 */
[----:B------:R-:W-:-:S03]  /*1aee0*/  FADD.FTZ R9, R242, R9 ;  /* 0x00000009f2097221 */ /* 0x000fc60000010000 */
[----:B------:R-:W4:Y:S01]  /*1aef0*/  LDSM.16.MT88.4 R20, [R182+0x10800] ;  /* 0x01080000b614783b */ /* 0x000f220000004200 */
[----:B---3--:R-:W-:Y:S02]  /*1af00*/  F2FP.BF16.PACK_AB R12, R84, R85 ;  /* 0x00000055540c723e */ /* 0x008fe400000010ff */
[----:B------:R-:W-:Y:S02]  /*1af10*/  F2FP.BF16.PACK_AB R13, R88, R87 ;  /* 0x00000057580d723e */ /* 0x000fe400000010ff */
[----:B------:R-:W-:Y:S02]  /*1af20*/  F2FP.BF16.PACK_AB R14, R82, R83 ;  /* 0x00000053520e723e */ /* 0x000fe400000010ff */
[----:B------:R-:W-:Y:S01]  /*1af30*/  F2FP.BF16.PACK_AB R15, R81, R86 ;  /* 0x00000056510f723e */ /* 0x000fe200000010ff */
[----:B------:R-:W-:Y:S02]  /*1af40*/  FADD.FTZ R0, R239, R0 ;  /* 0x00000000ef007221 */ /* 0x000fe40000010000 */
[----:B------:R-:W-:-:S02]  /*1af50*/  FADD.FTZ R9, R39, R9 ;  /* 0x0000000927097221 */ /* 0x000fc40000010000 */
[----:B------:R-:W-:Y:S02]  /*1af60*/  FFMA.FTZ R10, R228, R4, -R7 ;  /* 0x00000004e40a7223 */ /* 0x000fe40000010807 */
[----:B------:R-:W-:Y:S01]  /*1af70*/  FADD.FTZ R0, R162, R0 ;  /* 0x00000000a2007221 */ /* 0x000fe20000010000 */
[----:B-1----:R-:W-:Y:S01]  /*1af80*/  HMMA.16816.F32.BF16 R68, R12, R28, R40 ;  /* 0x0000001c0c44723c */ /* 0x002fe20000041828 */
[----:B------:R-:W-:Y:S02]  /*1af90*/  FADD.FTZ R9, R37, R9 ;  /* 0x0000000925097221 */ /* 0x000fe40000010000 */
[----:B------:R-:W-:-:S05]  /*1afa0*/  FADD.FTZ R0, R161, R0 ;  /* 0x00000000a1007221 */ /* 0x000fca0000010000 */
[----:B------:R-:W-:Y:S01]  /*1afb0*/  HMMA.16816.F32.BF16 R60, R12, R30, R32 ;  /* 0x0000001e0c3c723c */ /* 0x000fe20000041820 */
[----:B------:R-:W1:Y:S01]  /*1afc0*/  LDSM.16.MT88.4 R28, [R180+0x11000] ;  /* 0x01100000b41c783b */ /* 0x000e620000004200 */
[----:B------:R-:W-:-:S06]  /*1afd0*/  FADD.FTZ R9, R158, R9 ;  /* 0x000000099e097221 */ /* 0x000fcc0000010000 */
[C---:B-----5:R-:W-:Y:S01]  /*1afe0*/  HMMA.16816.F32.BF16 R40, R12.reuse, R26, R56 ;  /* 0x0000001a0c28723c */ /* 0x060fe20000041838 */
[----:B------:R3:W-:Y:S01]  /*1aff0*/  MUFU.EX2 R57, R10 ;  /* 0x0000000a00397308 */ /* 0x0007e20000000800 */
[----:B------:R-:W-:Y:S02]  /*1b000*/  FADD.FTZ R0, R159, R0 ;  /* 0x000000009f007221 */ /* 0x000fe40000010000 */
[----:B------:R-:W-:Y:S02]  /*1b010*/  FADD.FTZ R9, R160, R9 ;  /* 0x00000009a0097221 */ /* 0x000fe40000010000 */
[----:B------:R-:W-:Y:S02]  /*1b020*/  FADD.FTZ R0, R154, R0 ;  /* 0x000000009a007221 */ /* 0x000fe40000010000 */
[----:B------:R-:W-:Y:S01]  /*1b030*/  HMMA.16816.F32.BF16 R52, R12, R24, R52 ;  /* 0x000000180c34723c */ /* 0x000fe20000041834 */
[----:B------:R-:W5:Y:S01]  /*1b040*/  LDSM.16.MT88.4 R24, [R183+0x11000] ;  /* 0x01100000b718783b */ /* 0x000f620000004200 */
[----:B---3--:R-:W-:-:S04]  /*1b050*/  FFMA.FTZ R10, R225, R4, -R7 ;  /* 0x00000004e10a7223 */ /* 0x008fc80000010807 */
[----:B------:R3:W-:Y:S01]  /*1b060*/  MUFU.EX2 R56, R10 ;  /* 0x0000000a00387308 */ /* 0x0007e20000000800 */
[----:B------:R-:W-:Y:S02]  /*1b070*/  FADD.FTZ R9, R151, R9 ;  /* 0x0000000997097221 */ /* 0x000fe40000010000 */
[-C--:B------:R-:W-:Y:S02]  /*1b080*/  FFMA.FTZ R11, R224, R4.reuse, -R7 ;  /* 0x00000004e00b7223 */ /* 0x080fe40000010807 */
[----:B------:R-:W-:Y:S02]  /*1b090*/  FADD.FTZ R0, R156, R0 ;  /* 0x000000009c007221 */ /* 0x000fe40000010000 */
[----:B------:R-:W-:Y:S02]  /*1b0a0*/  FADD.FTZ R9, R36, R9 ;  /* 0x0000000924097221 */ /* 0x000fe40000010000 */
[----:B---3--:R-:W-:-:S04]  /*1b0b0*/  FFMA.FTZ R10, R229, R4, -R7 ;  /* 0x00000004e50a7223 */ /* 0x008fc80000010807 */
[----:B------:R3:W-:Y:S01]  /*1b0c0*/  MUFU.EX2 R39, R10 ;  /* 0x0000000a00277308 */ /* 0x0007e20000000800 */
[----:B------:R-:W-:Y:S02]  /*1b0d0*/  FADD.FTZ R0, R157, R0 ;  /* 0x000000009d007221 */ /* 0x000fe40000010000 */
[----:B------:R-:W-:Y:S01]  /*1b0e0*/  FADD.FTZ R9, R152, R9 ;  /* 0x0000000998097221 */ /* 0x000fe20000010000 */
[----:B--2---:R-:W-:Y:S04]  /*1b0f0*/  HMMA.16816.F32.BF16 R32, R12, R16, R64 ;  /* 0x000000100c20723c */ /* 0x004fe80000041840 */
[----:B------:R-:W2:Y:S01]  /*1b100*/  MUFU.EX2 R76, R11 ;  /* 0x0000000b004c7308 */ /* 0x000ea20000000800 */
[----:B---3--:R-:W-:-:S03]  /*1b110*/  FFMA.FTZ R10, R230, R4, -R5 ;  /* 0x00000004e60a7223 */ /* 0x008fc60000010805 */
[C---:B------:R-:W-:Y:S01]  /*1b120*/  HMMA.16816.F32.BF16 R48, R12.reuse, R18, R48 ;  /* 0x000000120c30723c */ /* 0x040fe20000041830 */
[----:B------:R-:W-:Y:S01]  /*1b130*/  FADD.FTZ R0, R153, R0 ;  /* 0x0000000099007221 */ /* 0x000fe20000010000 */
[----:B------:R-:W3:Y:S02]  /*1b140*/  LDSM.16.MT88.4 R16, [R181+0x11000] ;  /* 0x01100000b510783b */ /* 0x000ee40000004200 */
[----:B------:R1:W1:Y:S01]  /*1b150*/  MUFU.EX2 R37, R10 ;  /* 0x0000000a00257308 */ /* 0x0002620000000800 */
[----:B------:R-:W-:Y:S02]  /*1b160*/  FADD.FTZ R9, R155, R9 ;  /* 0x000000099b097221 */ /* 0x000fe40000010000 */
[----:B------:R-:W-:Y:S01]  /*1b170*/  FADD.FTZ R0, R149, R0 ;  /* 0x0000000095007221 */ /* 0x000fe20000010000 */
[----:B------:R-:W-:Y:S01]  /*1b180*/  LDSM.16.MT88.4 R156, [R183+0x11800] ;  /* 0x01180000b79c783b */ /* 0x000fe20000004200 */
[----:B------:R-:W-:Y:S02]  /*1b190*/  FADD.FTZ R9, R147, R9 ;  /* 0x0000000993097221 */ /* 0x000fe40000010000 */
[----:B------:R-:W-:Y:S01]  /*1b1a0*/  FADD.FTZ R0, R150, R0 ;  /* 0x0000000096007221 */ /* 0x000fe20000010000 */
[----:B----4-:R-:W-:Y:S01]  /*1b1b0*/  HMMA.16816.F32.BF16 R72, R12, R20, R72 ;  /* 0x000000140c48723c */ /* 0x010fe20000041848 */
[----:B------:R-:W-:-:S02]  /*1b1c0*/  FADD.FTZ R9, R145, R9 ;  /* 0x0000000991097221 */ /* 0x000fc40000010000 */
[----:B------:R-:W-:Y:S02]  /*1b1d0*/  FADD.FTZ R0, R148, R0 ;  /* 0x0000000094007221 */ /* 0x000fe40000010000 */
[----:B------:R-:W-:Y:S01]  /*1b1e0*/  FADD.FTZ R9, R143, R9 ;  /* 0x000000098f097221 */ /* 0x000fe20000010000 */
[----:B------:R-:W-:Y:S02]  /*1b1f0*/  LDSM.16.MT88.4 R148, [R181+0x11800] ;  /* 0x01180000b594783b */ /* 0x000fe40000004200 */
[----:B------:R-:W-:Y:S01]  /*1b200*/  HMMA.16816.F32.BF16 R44, R12, R22, R44 ;  /* 0x000000160c2c723c */ /* 0x000fe2000004182c */
[----:B-1----:R-:W-:Y:S01]  /*1b210*/  FFMA.FTZ R10, R231, R4, -R5 ;  /* 0x00000004e70a7223 */ /* 0x002fe20000010805 */
[----:B------:R-:W1:Y:S05]  /*1b220*/  LDSM.16.MT88.4 R20, [R182+0x11000] ;  /* 0x01100000b614783b */ /* 0x000e6a0000004200 */
[----:B--2---:R-:W-:-:S02]  /*1b230*/  F2FP.BF16.PACK_AB R12, R57, R76 ;  /* 0x0000004c390c723e */ /* 0x004fc400000010ff */
[----:B------:R-:W-:Y:S02]  /*1b240*/  F2FP.BF16.PACK_AB R13, R78, R79 ;  /* 0x0000004f4e0d723e */ /* 0x000fe400000010ff */
[----:B------:R-:W-:Y:S02]  /*1b250*/  F2FP.BF16.PACK_AB R14, R39, R56 ;  /* 0x00000038270e723e */ /* 0x000fe400000010ff */
[----:B------:R-:W-:Y:S01]  /*1b260*/  F2FP.BF16.PACK_AB R15, R37, R77 ;  /* 0x0000004d250f723e */ /* 0x000fe200000010ff */
[----:B------:R2:W-:Y:S01]  /*1b270*/  MUFU.EX2 R36, R10 ;  /* 0x0000000a00247308 */ /* 0x0005e20000000800 */
[----:B------:R-:W-:Y:S02]  /*1b280*/  FADD.FTZ R0, R144, R0 ;  /* 0x0000000090007221 */ /* 0x000fe40000010000 */
[----:B------:R-:W-:-:S03]  /*1b290*/  FADD.FTZ R9, R146, R9 ;  /* 0x0000000992097221 */ /* 0x000fc60000010000 */
[----:B------:R-:W-:Y:S01]  /*1b2a0*/  HMMA.16816.F32.BF16 R68, R12, R28, R68 ;  /* 0x0000001c0c44723c */ /* 0x000fe20000041844 */
[----:B------:R-:W-:Y:S02]  /*1b2b0*/  FADD.FTZ R0, R142, R0 ;  /* 0x000000008e007221 */ /* 0x000fe40000010000 */
[----:B------:R-:W-:Y:S02]  /*1b2c0*/  FADD.FTZ R9, R137, R9 ;  /* 0x0000000989097221 */ /* 0x000fe40000010000 */
[----:B--2---:R-:W-:-:S04]  /*1b2d0*/  FFMA.FTZ R10, R232, R4, -R5 ;  /* 0x00000004e80a7223 */ /* 0x004fc80000010805 */
[----:B------:R2:W-:Y:S01]  /*1b2e0*/  MUFU.EX2 R29, R10 ;  /* 0x0000000a001d7308 */ /* 0x0005e20000000800 */
[----:B------:R-:W-:Y:S02]  /*1b2f0*/  FADD.FTZ R0, R140, R0 ;  /* 0x000000008c007221 */ /* 0x000fe40000010000 */
[----:B------:R-:W-:Y:S01]  /*1b300*/  FADD.FTZ R9, R136, R9 ;  /* 0x0000000988097221 */ /* 0x000fe20000010000 */
[----:B-----5:R-:W-:Y:S01]  /*1b310*/  HMMA.16816.F32.BF16 R52, R12, R24, R52 ;  /* 0x000000180c34723c */ /* 0x020fe20000041834 */
[----:B------:R-:W-:Y:S02]  /*1b320*/  FADD.FTZ R0, R141, R0 ;  /* 0x000000008d007221 */ /* 0x000fe40000010000 */
[----:B------:R-:W-:Y:S02]  /*1b330*/  FADD.FTZ R9, R131, R9 ;  /* 0x0000000983097221 */ /* 0x000fe40000010000 */
[----:B--2---:R-:W-:-:S04]  /*1b340*/  FFMA.FTZ R10, R233, R4, -R5 ;  /* 0x00000004e90a7223 */ /* 0x004fc80000010805 */
[----:B------:R2:W-:Y:S01]  /*1b350*/  MUFU.EX2 R28, R10 ;  /* 0x0000000a001c7308 */ /* 0x0005e20000000800 */
[----:B------:R-:W-:Y:S02]  /*1b360*/  FADD.FTZ R0, R129, R0 ;  /* 0x0000000081007221 */ /* 0x000fe40000010000 */
[----:B------:R-:W-:Y:S02]  /*1b370*/  FADD.FTZ R9, R130, R9 ;  /* 0x0000000982097221 */ /* 0x000fe40000010000 */
[----:B------:R-:W-:Y:S02]  /*1b380*/  FADD.FTZ R0, R124, R0 ;  /* 0x000000007c007221 */ /* 0x000fe40000010000 */
[----:B--2---:R-:W-:-:S04]  /*1b390*/  FFMA.FTZ R10, R234, R4, -R7 ;  /* 0x00000004ea0a7223 */ /* 0x004fc80000010807 */
[----:B------:R2:W-:Y:S01]  /*1b3a0*/  MUFU.EX2 R25, R10 ;  /* 0x0000000a00197308 */ /* 0x0005e20000000800 */
[----:B------:R-:W-:Y:S02]  /*1b3b0*/  FADD.FTZ R9, R122, R9 ;  /* 0x000000097a097221 */ /* 0x000fe40000010000 */
[----:B------:R-:W-:Y:S02]  /*1b3c0*/  FADD.FTZ R0, R125, R0 ;  /* 0x000000007d007221 */ /* 0x000fe40000010000 */
[----:B--2---:R-:W-:-:S04]  /*1b3d0*/  FFMA.FTZ R10, R235, R4, -R7 ;  /* 0x00000004eb0a7223 */ /* 0x004fc80000010807 */
[----:B------:R2:W4:Y:S01]  /*1b3e0*/  MUFU.EX2 R24, R10 ;  /* 0x0000000a00187308 */ /* 0x0005220000000800 */
[----:B------:R-:W-:Y:S02]  /*1b3f0*/  FADD.FTZ R0, R128, R0 ;  /* 0x0000000080007221 */ /* 0x000fe40000010000 */
[----:B--2---:R-:W-:-:S05]  /*1b400*/  FFMA.FTZ R10, R236, R4, -R7 ;  /* 0x00000004ec0a7223 */ /* 0x004fca0000010807 */
[----:B------:R2:W-:Y:S02]  /*1b410*/  MUFU.EX2 R11, R10 ;  /* 0x0000000a000b7308 */ /* 0x0005e40000000800 */
[----:B--2---:R-:W-:Y:S02]  /*1b420*/  FFMA.FTZ R10, R237, R4, -R7 ;  /* 0x00000004ed0a7223 */ /* 0x004fe40000010807 */
[----:B------:R-:W-:-:S04]  /*1b430*/  FADD.FTZ R7, R120, R9 ;  /* 0x0000000978077221 */ /* 0x000fc80000010000 */
[----:B------:R-:W-:Y:S02]  /*1b440*/  FADD.FTZ R9, R121, R7 ;  /* 0x0000000779097221 */ /* 0x000fe40000010000 */
[----:B------:R-:W-:Y:S02]  /*1b450*/  FADD.FTZ R7, R119, R0 ;  /* 0x0000000077077221 */ /* 0x000fe40000010000 */
[----:B------:R-:W-:Y:S02]  /*1b460*/  FFMA.FTZ R4, R238, R4, -R5 ;  /* 0x00000004ee047223 */ /* 0x000fe40000010805 */
[----:B------:R-:W-:Y:S02]  /*1b470*/  FADD.FTZ R0, R123, R9 ;  /* 0x000000097b007221 */ /* 0x000fe40000010000 */
[----:B------:R2:W-:Y:S01]  /*1b480*/  MUFU.EX2 R251, R4 ;  /* 0x0000000400fb7308 */ /* 0x0005e20000000800 */
[----:B------:R-:W-:Y:S02]  /*1b490*/  FADD.FTZ R5, R116, R7 ;  /* 0x0000000774057221 */ /* 0x000fe40000010000 */
        /* <DEDUP_REMOVED lines=38> */
[----:B------:R-:W2:Y:S01]  /*1b700*/  MUFU.EX2 R10, R10 ;  /* 0x0000000a000a7308 */ /* 0x000ea20000000800 */
        /* <DEDUP_REMOVED lines=8> */
[----:B----4-:R-:W-:Y:S01]  /*1b790*/  F2FP.BF16.PACK_AB R140, R24, R25 ;  /* 0x00000019188c723e */ /* 0x010fe200000010ff */
[----:B------:R-:W-:Y:S01]  /*1b7a0*/  FADD.FTZ R0, R36, R0 ;  /* 0x0000000024007221 */ /* 0x000fe20000010000 */
[----:B------:R-:W-:Y:S01]  /*1b7b0*/  F2FP.BF16.PACK_AB R141, R29, R36 ;  /* 0x000000241d8d723e */ /* 0x000fe200000010ff */
[----:B------:R-:W-:Y:S01]  /*1b7c0*/  FADD.FTZ R4, R25, R4 ;  /* 0x0000000419047221 */ /* 0x000fe20000010000 */
[----:B--2---:R-:W-:-:S02]  /*1b7d0*/  F2FP.BF16.PACK_AB R142, R10, R11 ;  /* 0x0000000b0a8e723e */ /* 0x004fc400000010ff */
[----:B------:R-:W-:Y:S01]  /*1b7e0*/  F2FP.BF16.PACK_AB R143, R251, R28 ;  /* 0x0000001cfb8f723e */ /* 0x000fe200000010ff */
[----:B------:R-:W-:Y:S02]  /*1b7f0*/  FADD.FTZ R0, R29, R0 ;  /* 0x000000001d007221 */ /* 0x000fe40000010000 */
[----:B------:R-:W-:Y:S02]  /*1b800*/  FADD.FTZ R4, R24, R4 ;  /* 0x0000000418047221 */ /* 0x000fe40000010000 */
[----:B------:R-:W-:Y:S02]  /*1b810*/  FADD.FTZ R0, R28, R0 ;  /* 0x000000001c007221 */ /* 0x000fe40000010000 */
[----:B------:R-:W-:Y:S01]  /*1b820*/  HMMA.16816.F32.BF16 R168, R140, R164, R68 ;  /* 0x000000a48ca8723c */ /* 0x000fe20000041844 */
[----:B------:R-:W-:Y:S02]  /*1b830*/  FADD.FTZ R4, R11, R4 ;  /* 0x000000040b047221 */ /* 0x000fe40000010000 */
[----:B------:R-:W-:-:S05]  /*1b840*/  FADD.FTZ R251, R251, R0 ;  /* 0x00000000fbfb7221 */ /* 0x000fca0000010000 */
[----:B------:R-:W-:Y:S01]  /*1b850*/  HMMA.16816.F32.BF16 R160, R140, R156, R52 ;  /* 0x0000009c8ca0723c */ /* 0x000fe20000041834 */
[----:B------:R-:W-:-:S07]  /*1b860*/  FADD.FTZ R252, R10, R4 ;  /* 0x000000040afc7221 */ /* 0x000fce0000010000 */
        /* <DEDUP_REMOVED lines=8> */
[----:B------:R-:W2:Y:S01]  /*1b8f0*/  LDL.LU R177, [R1+0xa0] ;  /* 0x0000a00001b17983 */ /* 0x000ea20000300800 */
[----:B------:R-:W-:-:S04]  /*1b900*/  DEPBAR.LE SB0, 0x0 ;  /* 0x000080000000791a */ /* 0x000fc80000000000 */
[----:B------:R-:W-:Y:S01]  /*1b910*/  WARPSYNC 0xffffffff ;  /* 0xffffffff00007948 */ /* 0x000fe20003800000 */
[----:B------:R-:W-:Y:S01]  /*1b920*/  BSSY B0, `(.L_x_1876) ;  /* 0x0000051000007945 */ /* 0x000fe20003800000 */
[----:B------:R-:W-:Y:S01]  /*1b930*/  BAR.SYNC.DEFER_BLOCKING 0x0 ;  /* 0x0000000000007b1d */ /* 0x000fe20000010000 */
[----:B--2---:R-:W-:-:S05]  /*1b940*/  IADD3 R250, R177, -0x2, RZ ;  /* 0xfffffffeb1fa7810 */ /* 0x004fca0007ffe0ff */
[----:B------:R-:W-:Y:S05]  /*1b950*/  @!P0 BRA `(.L_x_1877) ;  /* 0x0000045000008947 */ /* 0x000fea0003800000 */
[----:B------:R-:W-:Y:S02]  /*1b960*/  IMAD.U32 R135, RZ, RZ, UR9 ;  /* 0x00000009ff877e24 */ /* 0x000fe4000f8e00ff */
[----:B------:R-:W-:-:S05]  /*1b970*/  IMAD.U32 R134, RZ, RZ, UR8 ;  /* 0x00000008ff867e24 */ /* 0x000fca000f8e00ff */
[----:B------:R-:W-:-:S04]  /*1b980*/  LOP3.LUT R135, R135, R134, RZ, 0x3c, !PT ;  /* 0x0000008687877212 */ /* 0x000fc800078e3cff */
[----:B------:R-:W-:-:S04]  /*1b990*/  LOP3.LUT R134, R135, R134, RZ, 0x3c, !PT ;  /* 0x0000008687867212 */ /* 0x000fc800078e3cff */
[----:B------:R-:W-:-:S05]  /*1b9a0*/  LOP3.LUT R135, R135, R134, RZ, 0x3c, !PT ;  /* 0x0000008687877212 */ /* 0x000fca00078e3cff */
[----:B------:R-:W2:Y:S01]  /*1b9b0*/  LD.E R0, [R134.64+0x170] ;  /* 0x0001700686007980 */ /* 0x000ea2000c101900 */
[----:B------:R-:W-:-:S05]  /*1b9c0*/  IMAD.SHL.U32 R10, R250, 0x100, RZ ;  /* 0x00000100fa0a7824 */ /* 0x000fca00078e00ff */
[----:B------:R-:W-:Y:S02]  /*1b9d0*/  IADD3 R12, R10, 0x100, RZ ;  /* 0x000001000a0c7810 */ /* 0x000fe40007ffe0ff */
[----:B------:R-:W-:Y:S02]  /*1b9e0*/  IABS R13, R10 ;  /* 0x0000000a000d7213 */ /* 0x000fe40000000000 */
[----:B------:R-:W-:Y:S02]  /*1b9f0*/  IABS R9, R12 ;  /* 0x0000000c00097213 */ /* 0x000fe40000000000 */
[-C--:B--2---:R-:W-:Y:S02]  /*1ba00*/  IABS R11, R0.reuse ;  /* 0x00000000000b7213 */ /* 0x084fe40000000000 */
[-C--:B------:R-:W-:Y:S02]  /*1ba10*/  IABS R14, R0.reuse ;  /* 0x00000000000e7213 */ /* 0x080fe40000000000 */
[----:B------:R-:W1:Y:S01]  /*1ba20*/  I2F.RP R4, R11 ;  /* 0x0000000b00047306 */ /* 0x000e620000209400 */
[----:B------:R-:W-:-:S02]  /*1ba30*/  LOP3.LUT R12, R12, R0, RZ, 0x3c, !PT ;  /* 0x000000000c0c7212 */ /* 0x000fc400078e3cff */
[----:B------:R-:W-:Y:S02]  /*1ba40*/  LOP3.LUT R10, R10, R0, RZ, 0x3c, !PT ;  /* 0x000000000a0a7212 */ /* 0x000fe400078e3cff */
[----:B------:R-:W-:Y:S02]  /*1ba50*/  ISETP.GE.AND P3, PT, R12, RZ, PT ;  /* 0x000000ff0c00720c */ /* 0x000fe40003f66270 */
[----:B------:R-:W-:Y:S01]  /*1ba60*/  ISETP.GE.AND P1, PT, R10, RZ, PT ;  /* 0x000000ff0a00720c */ /* 0x000fe20003f26270 */
[----:B-1----:R-:W1:Y:S02]  /*1ba70*/  MUFU.RCP R4, R4 ;  /* 0x0000000400047308 */ /* 0x002e640000001000 */
[----:B-1----:R-:W-:-:S06]  /*1ba80*/  IADD3 R4, R4, 0xffffffe, RZ ;  /* 0x0ffffffe04047810 */ /* 0x002fcc0007ffe0ff */
[----:B------:R-:W1:Y:S02]  /*1ba90*/  F2I.FTZ.U32.TRUNC.NTZ R5, R4 ;  /* 0x0000000400057305 */ /* 0x000e64000021f000 */
[----:B-1----:R-:W-:-:S04]  /*1baa0*/  IMAD.MOV R4, RZ, RZ, -R5 ;  /* 0x000000ffff047224 */ /* 0x002fc800078e0a05 */
[----:B------:R-:W-:Y:S01]  /*1bab0*/  IMAD R7, R4, R11, RZ ;  /* 0x0000000b04077224 */ /* 0x000fe200078e02ff */
[----:B------:R-:W-:-:S05]  /*1bac0*/  MOV R4, RZ ;  /* 0x000000ff00047202 */ /* 0x000fca0000000f00 */
[----:B------:R-:W-:-:S04]  /*1bad0*/  IMAD.HI.U32 R4, R5, R7, R4 ;  /* 0x0000000705047227 */ /* 0x000fc800078e0004 */
[----:B------:R-:W-:Y:S02]  /*1bae0*/  IMAD.MOV R5, RZ, RZ, -R14 ;  /* 0x000000ffff057224 */ /* 0x000fe400078e0a0e */
[----:B------:R-:W-:Y:S02]  /*1baf0*/  IMAD.MOV.U32 R7, RZ, RZ, R13 ;  /* 0x000000ffff077224 */ /* 0x000fe400078e000d */
[----:B------:R-:W-:Y:S02]  /*1bb00*/  IMAD.MOV.U32 R13, RZ, RZ, R5 ;  /* 0x000000ffff0d7224 */ /* 0x000fe400078e0005 */
[----:B------:R-:W-:-:S04]  /*1bb10*/  IMAD.HI.U32 R5, R4, R9, RZ ;  /* 0x0000000904057227 */ /* 0x000fc800078e00ff */
[----:B------:R-:W-:-:S04]  /*1bb20*/  IMAD.HI.U32 R4, R4, R7, RZ ;  /* 0x0000000704047227 */ /* 0x000fc800078e00ff */
[-C--:B------:R-:W-:Y:S02]  /*1bb30*/  IMAD R9, R5, R13.reuse, R9 ;  /* 0x0000000d05097224 */ /* 0x080fe400078e0209 */
[----:B------:R-:W-:-:S03]  /*1bb40*/  IMAD R7, R4, R13, R7 ;  /* 0x0000000d04077224 */ /* 0x000fc600078e0207 */
[C---:B------:R-:W-:Y:S02]  /*1bb50*/  ISETP.GT.U32.AND P4, PT, R11.reuse, R9, PT ;  /* 0x000000090b00720c */ /* 0x040fe40003f84070 */
[----:B------:R-:W-:-:S11]  /*1bb60*/  ISETP.GT.U32.AND P2, PT, R11, R7, PT ;  /* 0x000000070b00720c */ /* 0x000fd60003f44070 */
[-C--:B------:R-:W-:Y:S02]  /*1bb70*/  @!P4 IADD3 R9, R9, -R11.reuse, RZ ;  /* 0x8000000b0909c210 */ /* 0x080fe40007ffe0ff */
[----:B------:R-:W-:Y:S01]  /*1bb80*/  @!P2 IMAD.IADD R7, R7, 0x1, -R11 ;  /* 0x000000010707a824 */ /* 0x000fe200078e0a0b */
[----:B------:R-:W-:Y:S02]  /*1bb90*/  @!P4 IADD3 R5, R5, 0x1, RZ ;  /* 0x000000010505c810 */ /* 0x000fe40007ffe0ff */
[-C--:B------:R-:W-:Y:S02]  /*1bba0*/  ISETP.GE.U32.AND P6, PT, R9, R11.reuse, PT ;  /* 0x0000000b0900720c */ /* 0x080fe40003fc6070 */
[----:B------:R-:W-:Y:S02]  /*1bbb0*/  ISETP.GE.U32.AND P5, PT, R7, R11, PT ;  /* 0x0000000b0700720c */ /* 0x000fe40003fa6070 */
[----:B------:R-:W-:Y:S02]  /*1bbc0*/  @!P2 IADD3 R4, R4, 0x1, RZ ;  /* 0x000000010404a810 */ /* 0x000fe40007ffe0ff */
[----:B------:R-:W-:-:S02]  /*1bbd0*/  ISETP.NE.AND P2, PT, R0, RZ, PT ;  /* 0x000000ff0000720c */ /* 0x000fc40003f45270 */
[----:B------:R-:W-:-:S05]  /*1bbe0*/  LOP3.LUT R7, RZ, R0, RZ, 0x33, !PT ;  /* 0x00000000ff077212 */ /* 0x000fca00078e33ff */
        /* <DEDUP_REMOVED lines=12> */
[----:B------:R-:W-:-:S05]  /*1bcb0*/  IADD3 R7, R9, -R7, RZ ;  /* 0x8000000709077210 */ /* 0x000fca0007ffe0ff */
[----:B------:R-:W-:-:S05]  /*1bcc0*/  IMAD R0, R0, R7, -0x100 ;  /* 0xffffff0000007424 */ /* 0x000fca00078e0207 */
[----:B------:R-:W-:Y:S01]  /*1bcd0*/  SHF.R.S32.HI R7, RZ, 0x1f, R0 ;  /* 0x0000001fff077819 */ /* 0x000fe20000011400 */
[-C--:B--2---:R-:W-:Y:S02]  /*1bce0*/  IMAD R5, R5, R0.reuse, RZ ;  /* 0x0000000005057224 */ /* 0x084fe400078e02ff */
[----:B---3--:R-:W-:Y:S02]  /*1bcf0*/  IMAD.IADD R14, R12, 0x1, -R14 ;  /* 0x000000010c0e7824 */ /* 0x008fe400078e0a0e */
        /* <DEDUP_REMOVED lines=11> */
.L_x_1877:
[----:B------:R-:W-:Y:S02]  /*1bdb0*/  IMAD.U32 R135, RZ, RZ, UR9 ;  /* 0x00000009ff877e24 */ /* 0x000fe4000f8e00ff */
[----:B------:R-:W-:-:S05]  /*1bdc0*/  IMAD.U32 R134, RZ, RZ, UR8 ;  /* 0x00000008ff867e24 */ /* 0x000fca000f8e00ff */
[----:B------:R-:W-:-:S04]  /*1bdd0*/  LOP3.LUT R135, R135, R134, RZ, 0x3c, !PT ;  /* 0x0000008687877212 */ /* 0x000fc800078e3cff */
[----:B------:R-:W-:-:S04]  /*1bde0*/  LOP3.LUT R134, R135, R134, RZ, 0x3c, !PT ;  /* 0x0000008687867212 */ /* 0x000fc800078e3cff */
[----:B------:R-:W-:-:S05]  /*1bdf0*/  LOP3.LUT R135, R135, R134, RZ, 0x3c, !PT ;  /* 0x0000008687877212 */ /* 0x000fca00078e3cff */
[----:B------:R-:W2:Y:S02]  /*1be00*/  LD.E R0, [R134.64+0x40] ;  /* 0x0000400686007980 */ /* 0x000ea4000c101900 */
[----:B--2---:R-:W-:-:S05]  /*1be10*/  IMAD.U32 R0, R0, -0x100, RZ ;  /* 0xffffff0000007824 */ /* 0x004fca00078e00ff */
[----:B------:R-:W-:Y:S02]  /*1be20*/  SHF.R.S32.HI R4, RZ, 0x1f, R0 ;  /* 0x0000001fff047819 */ /* 0x000fe40000011400 */
.L_x_1878:
[----:B------:R-:W-:Y:S05]  /*1be30*/  BSYNC B0 ;  /* 0x0000000000007941 */ /* 0x000fea0003800000 */
.L_x_1876:
[----:B------:R-:W2:Y:S04]  /*1be40*/  LDL R7, [R1+0x8] ;  /* 0x0000080001077983 */ /* 0x000ea80000100800 */
[----:B------:R-:W3:Y:S04]  /*1be50*/  LDL.LU R25, [R1+0xa4] ;  /* 0x0000a40001197983 */ /* 0x000ee80000300800 */
[----:B------:R-:W4:Y:S04]  /*1be60*/  LDL.LU R24, [R1+0x88] ;  /* 0x0000880001187983 */ /* 0x000f280000300800 */
[----:B------:R-:W5:Y:S04]  /*1be70*/  LDL.LU R23, [R1+0x6c] ;  /* 0x00006c0001177983 */ /* 0x000f680000300800 */
        /* <DEDUP_REMOVED lines=11> */
[----:B------:R-:W5:Y:S04]  /*1bf30*/  LDL R11, [R1+0x140] ;  /* 0x00014000010b7983 */ /* 0x000f680000100800 */
[----:B------:R-:W5:Y:S04]  /*1bf40*/  LDL.LU R10, [R1+0x114] ;  /* 0x00011400010a7983 */ /* 0x000f680000300800 */
[----:B------:R-:W5:Y:S04]  /*1bf50*/  LDL.LU R9, [R1+0x80] ;  /* 0x0000800001097983 */ /* 0x000f680000300800 */
[----:B------:R-:W5:Y:S04]  /*1bf60*/  LDL R65, [R1+0x4] ;  /* 0x0000040001417983 */ /* 0x000f680000100800 */
[----:B------:R-:W5:Y:S01]  /*1bf70*/  LDL R64, [R1] ;  /* 0x0000000001407983 */ /* 0x000f620000100800 */
[----:B------:R-:W-:Y:S01]  /*1bf80*/  ISETP.GE.AND P1, PT, R132, R249, PT ;  /* 0x000000f98400720c */ /* 0x000fe20003f26270 */
[----:B------:R-:W-:Y:S01]  /*1bf90*/  BSSY B1, `(.L_x_1879) ;  /* 0x00004dd000017945 */ /* 0x000fe20003800000 */
[----:B------:R-:W-:-:S04]  /*1bfa0*/  LEA R136, P3, R0, R220, 0x1 ;  /* 0x000000dc00887211 */ /* 0x000fc800078608ff */
[----:B------:R-:W-:-:S07]  /*1bfb0*/  LEA.HI.X R137, R0, R221, R4, 0x1, P3 ;  /* 0x000000dd00897211 */ /* 0x000fce00018f0c04 */
[----:B------:R-:W-:Y:S01]  /*1bfc0*/  @!P1 IADD3 R5, P2, R0, R190, RZ ;  /* 0x000000be00059210 */ /* 0x000fe20007f5e0ff */
[----:B------:R-:W-:Y:S04]  /*1bfd0*/  @P1 STS.128 [R191+0xa000], RZ ;  /* 0x00a000ffbf001388 */ /* 0x000fe80000000c00 */
[----:B------:R-:W-:Y:S01]  /*1bfe0*/  @!PT LDS RZ, [RZ] ;  /* 0x00000000fffff984 */ /* 0x000fe20000000800 */
[----:B------:R-:W-:Y:S01]  /*1bff0*/  @!PT LDS RZ, [RZ] ;  /* 0x00000000fffff984 */ /* 0x000fe20000000800 */
[----:B------:R-:W-:Y:S01]  /*1c000*/  @!PT LDS RZ, [RZ] ;  /* 0x00000000fffff984 */ /* 0x000fe20000000800 */
[----:B------:R1:W-:Y:S04]  /*1c010*/  @!P1 LDGSTS.E.BYPASS.LTC128B.128 [R191+0xa000], [R136.64] ;  /* 0x0a00000088bf9fae */ /* 0x0003e8000b901d46 */
[----:B------:R-:W-:Y:S01]  /*1c020*/  @P1 STS.128 [R191+0xa800], RZ ;  /* 0x00a800ffbf001388 */ /* 0x000fe20000000c00 */
[----:B--2---:R-:W-:Y:S01]  /*1c030*/  @!P1 IMAD.X R7, R4, 0x1, R7, P2 ;  /* 0x0000000104079824 */ /* 0x004fe200010e0607 */
[----:B------:R-:W-:Y:S01]  /*1c040*/  @!P1 LEA R46, P2, R5, R220, 0x1 ;  /* 0x000000dc052e9211 */ /* 0x000fe200078408ff */
[----:B---3--:R-:W-:-:S03]  /*1c050*/  IMAD.MOV.U32 R48, RZ, RZ, R25 ;  /* 0x000000ffff307224 */ /* 0x008fc600078e0019 */
[----:B------:R-:W-:Y:S01]  /*1c060*/  @!P1 LEA.HI.X R47, R5, R221, R7, 0x1, P2 ;  /* 0x000000dd052f9211 */ /* 0x000fe200010f0c07 */
[----:B----4-:R-:W-:-:S04]  /*1c070*/  IMAD.MOV.U32 R49, RZ, RZ, R24 ;  /* 0x000000ffff317224 */ /* 0x010fc800078e0018 */
[----:B------:R-:W-:Y:S01]  /*1c080*/  @!PT LDS RZ, [RZ] ;  /* 0x00000000fffff984 */ /* 0x000fe20000000800 */
[----:B------:R-:W-:Y:S01]  /*1c090*/  @!PT LDS RZ, [RZ] ;  /* 0x00000000fffff984 */ /* 0x000fe20000000800 */
[----:B------:R-:W-:Y:S01]  /*1c0a0*/  @!PT LDS RZ, [RZ] ;  /* 0x00000000fffff984 */ /* 0x000fe20000000800 */
[----:B------:R2:W-:Y:S01]  /*1c0b0*/  @!P1 LDGSTS.E.BYPASS.LTC128B.128 [R191+0xa800], [R46.64] ;  /* 0x0a8000002ebf9fae */ /* 0x0005e2000b901d46 */
[----:B-----5:R-:W-:Y:S02]  /*1c0c0*/  IMAD.MOV.U32 R50, RZ, RZ, R23 ;  /* 0x000000ffff327224 */ /* 0x020fe400078e0017 */
[----:B------:R-:W-:Y:S01]  /*1c0d0*/  @!P1 IMAD.MOV.U32 R23, RZ, RZ, R4 ;  /* 0x000000ffff179224 */ /* 0x000fe200078e0004 */
[----:B------:R-:W-:Y:S01]  /*1c0e0*/  @P1 STS.128 [R191+0xb000], RZ ;  /* 0x00b000ffbf001388 */ /* 0x000fe20000000c00 */
[----:B------:R-:W-:Y:S02]  /*1c0f0*/  IMAD.MOV.U32 R51, RZ, RZ, R22 ;  /* 0x000000ffff337224 */ /* 0x000fe400078e0016 */
[----:B------:R-:W-:Y:S02]  /*1c100*/  @!P1 IMAD.MOV.U32 R22, RZ, RZ, R0 ;  /* 0x000000ffff169224 */ /* 0x000fe400078e0000 */
[----:B------:R-:W-:Y:S02]  /*1c110*/  IMAD.MOV.U32 R52, RZ, RZ, R21 ;  /* 0x000000ffff347224 */ /* 0x000fe400078e0015 */
[----:B------:R-:W-:-:S02]  /*1c120*/  @!P1 IMAD.MOV.U32 R21, RZ, RZ, R4 ;  /* 0x000000ffff159224 */ /* 0x000fc400078e0004 */
[----:B------:R-:W-:Y:S02]  /*1c130*/  IMAD.MOV.U32 R53, RZ, RZ, R20 ;  /* 0x000000ffff357224 */ /* 0x000fe400078e0014 */
[----:B------:R-:W-:Y:S02]  /*1c140*/  @!P1 IMAD.MOV.U32 R20, RZ, RZ, R0 ;  /* 0x000000ffff149224 */ /* 0x000fe400078e0000 */
[----:B------:R-:W-:Y:S02]  /*1c150*/  IMAD.MOV.U32 R54, RZ, RZ, R19 ;  /* 0x000000ffff367224 */ /* 0x000fe400078e0013 */
[----:B------:R-:W-:Y:S02]  /*1c160*/  IMAD.MOV.U32 R70, RZ, RZ, R51 ;  /* 0x000000ffff467224 */ /* 0x000fe400078e0033 */
[----:B------:R-:W-:Y:S02]  /*1c170*/  IMAD.MOV.U32 R55, RZ, RZ, R18 ;  /* 0x000000ffff377224 */ /* 0x000fe400078e0012 */
[----:B------:R-:W-:-:S02]  /*1c180*/  IMAD.MOV.U32 R67, RZ, RZ, R54 ;  /* 0x000000ffff437224 */ /* 0x000fc400078e0036 */
        /* <DEDUP_REMOVED lines=13> */
[----:B------:R-:W-:Y:S02]  /*1c260*/  @!P1 IMAD.MOV.U32 R11, RZ, RZ, R4 ;  /* 0x000000ffff0b9224 */ /* 0x000fe400078e0004 */
[----:B------:R-:W-:Y:S02]  /*1c270*/  IMAD.MOV.U32 R59, RZ, RZ, R10 ;  /* 0x000000ffff3b7224 */ /* 0x000fe400078e000a */
[----:B------:R-:W-:Y:S02]  /*1c280*/  @!P1 IMAD.MOV.U32 R10, RZ, RZ, R0 ;  /* 0x000000ffff0a9224 */ /* 0x000fe400078e0000 */
[----:B------:R-:W-:Y:S02]  /*1c290*/  IMAD.MOV.U32 R58, RZ, RZ, R9 ;  /* 0x000000ffff3a7224 */ /* 0x000fe400078e0009 */
[----:B------:R-:W-:-:S02]  /*1c2a0*/  IMAD.MOV.U32 R113, RZ, RZ, R63 ;  /* 0x000000ffff717224 */ /* 0x000fc400078e003f */
[C---:B------:R-:W-:Y:S02]  /*1c2b0*/  @!P1 IMAD R12, R65.reuse, 0x30, RZ ;  /* 0x00000030410c9824 */ /* 0x040fe400078e02ff */
[----:B------:R-:W-:Y:S01]  /*1c2c0*/  @!P1 IMAD R25, R65, 0xa0, RZ ;  /* 0x000000a041199824 */ /* 0x000fe200078e02ff */
[CC--:B------:R-:W-:Y:S01]  /*1c2d0*/  @!P1 LEA R9, P4, R64.reuse, R0.reuse, 0x5 ;  /* 0x0000000040099211 */ /* 0x0c0fe200078828ff */
[C---:B------:R-:W-:Y:S01]  /*1c2e0*/  @!P1 IMAD.WIDE.U32 R10, R64.reuse, 0x30, R10 ;  /* 0x00000030400a9825 */ /* 0x040fe200078e000a */
[C---:B------:R-:W-:Y:S02]  /*1c2f0*/  @!P1 LEA R5, P3, R64.reuse, R0, 0x6 ;  /* 0x0000000040059211 */ /* 0x040fe400078630ff */
[--C-:B------:R-:W-:Y:S01]  /*1c300*/  @!P1 LEA.HI.X R13, R64, R4, R65.reuse, 0x5, P4 ;  /* 0x00000004400d9211 */ /* 0x100fe200020f2c41 */
[----:B------:R-:W-:Y:S01]  /*1c310*/  @!P1 IMAD.IADD R12, R11, 0x1, R12 ;  /* 0x000000010b0c9824 */ /* 0x000fe200078e020c */
[----:B------:R-:W-:Y:S01]  /*1c320*/  @!P1 LEA R42, P4, R10, R220, 0x1 ;  /* 0x000000dc0a2a9211 */ /* 0x000fe200078808ff */
[----:B------:R-:W-:Y:S01]  /*1c330*/  @!P1 IMAD.MOV.U32 R11, RZ, RZ, R4 ;  /* 0x000000ffff0b9224 */ /* 0x000fe200078e0004 */
[C---:B------:R-:W-:Y:S01]  /*1c340*/  @!P1 LEA.HI.X R14, R64.reuse, R4, R65, 0x6, P3 ;  /* 0x00000004400e9211 */ /* 0x040fe200018f3441 */
[----:B------:R-:W-:Y:S01]  /*1c350*/  @!P1 IMAD R24, R65, 0x90, RZ ;  /* 0x0000009041189824 */ /* 0x000fe200078e02ff */
[----:B------:R-:W-:Y:S01]  /*1c360*/  @!P1 LEA R7, P2, R64, R0, 0x7 ;  /* 0x0000000040079211 */ /* 0x000fe200078438ff */
[----:B------:R-:W-:Y:S01]  /*1c370*/  IMAD.MOV.U32 R114, RZ, RZ, R62 ;  /* 0x000000ffff727224 */ /* 0x000fe200078e003e */
[-C--:B------:R-:W-:Y:S01]  /*1c380*/  @!P1 LEA R40, P3, R5, R220.reuse, 0x1 ;  /* 0x000000dc05289211 */ /* 0x080fe200078608ff */
[----:B------:R-:W-:Y:S01]  /*1c390*/  IMAD.MOV.U32 R115, RZ, RZ, R61 ;  /* 0x000000ffff737224 */ /* 0x000fe200078e003d */
[-C--:B------:R-:W-:Y:S01]  /*1c3a0*/  @!P1 LEA.HI.X R43, R10, R221.reuse, R12, 0x1, P4 ;  /* 0x000000dd0a2b9211 */ /* 0x080fe200020f0c0c */
[--C-:B------:R-:W-:Y:S01]  /*1c3b0*/  @!P1 IMAD.MOV.U32 R10, RZ, RZ, R0.reuse ;  /* 0x000000ffff0a9224 */ /* 0x100fe200078e0000 */
[----:B------:R-:W-:Y:S01]  /*1c3c0*/  @!P1 LEA R44, P5, R9, R220, 0x1 ;  /* 0x000000dc092c9211 */ /* 0x000fe200078a08ff */
[----:B------:R-:W-:Y:S01]  /*1c3d0*/  @!P1 IMAD.MOV.U32 R12, RZ, RZ, R0 ;  /* 0x000000ffff0c9224 */ /* 0x000fe200078e0000 */
[C---:B------:R-:W-:Y:S01]  /*1c3e0*/  @!P1 LEA.HI.X R15, R64.reuse, R4, R65, 0x7, P2 ;  /* 0x00000004400f9211 */ /* 0x040fe200010f3c41 */
[----:B------:R-:W-:Y:S01]  /*1c3f0*/  @!P1 IMAD.WIDE.U32 R18, R64, 0x50, R10 ;  /* 0x0000005040129825 */ /* 0x000fe200078e000a */
[----:B------:R-:W-:-:S02]  /*1c400*/  @!P1 LEA.HI.X R41, R5, R221, R14, 0x1, P3 ;  /* 0x000000dd05299211 */ /* 0x000fc400018f0c0e */
[-C--:B------:R-:W-:Y:S01]  /*1c410*/  @!P1 LEA R36, P2, R7, R220.reuse, 0x1 ;  /* 0x000000dc07249211 */ /* 0x080fe200078408ff */
[----:B------:R-:W-:Y:S01]  /*1c420*/  @!P1 IMAD R5, R65, 0x50, RZ ;  /* 0x0000005041059824 */ /* 0x000fe200078e02ff */
[-C--:B------:R-:W-:Y:S01]  /*1c430*/  @!P1 LEA.HI.X R45, R9, R221.reuse, R13, 0x1, P5 ;  /* 0x000000dd092d9211 */ /* 0x080fe200028f0c0d */
[----:B------:R-:W-:Y:S01]  /*1c440*/  @!P1 IMAD.MOV.U32 R13, RZ, RZ, R4 ;  /* 0x000000ffff0d9224 */ /* 0x000fe200078e0004 */
[-C--:B------:R-:W-:Y:S01]  /*1c450*/  @!P1 LEA.HI.X R37, R7, R221.reuse, R15, 0x1, P2 ;  /* 0x000000dd07259211 */ /* 0x080fe200010f0c0f */
[----:B------:R-:W-:Y:S01]  /*1c460*/  @!P1 IMAD.IADD R5, R19, 0x1, R5 ;  /* 0x0000000113059824 */ /* 0x000fe200078e0205 */
[----:B------:R-:W-:Y:S01]  /*1c470*/  @!P1 LEA R34, P2, R18, R220, 0x1 ;  /* 0x000000dc12229211 */ /* 0x000fe200078408ff */
[----:B------:R-:W-:Y:S01]  /*1c480*/  @!P1 IMAD R7, R65, 0x60, RZ ;  /* 0x0000006041079824 */ /* 0x000fe200078e02ff */
[----:B------:R-:W-:Y:S01]  /*1c490*/  @!PT LDS RZ, [RZ] ;  /* 0x00000000fffff984 */ /* 0x000fe20000000800 */
[----:B------:R-:W-:Y:S01]  /*1c4a0*/  @!PT LDS RZ, [RZ] ;  /* 0x00000000fffff984 */ /* 0x000fe20000000800 */
[----:B------:R-:W-:Y:S01]  /*1c4b0*/  @!PT LDS RZ, [RZ] ;  /* 0x00000000fffff984 */ /* 0x000fe20000000800 */
[----:B------:R2:W-:Y:S01]  /*1c4c0*/  @!P1 LDGSTS.E.BYPASS.LTC128B.128 [R191+0xb000], [R44.64] ;  /* 0x0b0000002cbf9fae */ /* 0x0005e2000b901d46 */
[----:B------:R-:W-:Y:S01]  /*1c4d0*/  @!P1 IMAD.WIDE.U32 R16, R64, 0x60, R12 ;  /* 0x0000006040109825 */ /* 0x000fe200078e000c */
[----:B------:R-:W-:-:S02]  /*1c4e0*/  @!P1 LEA.HI.X R35, R18, R221, R5, 0x1, P2 ;  /* 0x000000dd12239211 */ /* 0x000fc400010f0c05 */
[----:B------:R-:W-:Y:S01]  /*1c4f0*/  @P1 STS.128 [R191+0xb800], RZ ;  /* 0x00b800ffbf001388 */ /* 0x000fe20000000c00 */
[----:B------:R-:W-:Y:S01]  /*1c500*/  @!P1 IMAD.WIDE.U32 R14, R64, 0x70, R10 ;  /* 0x00000070400e9825 */ /* 0x000fe200078e000a */
[-C--:B------:R-:W-:Y:S02]  /*1c510*/  @!P1 LEA R32, P5, R16, R220.reuse, 0x1 ;  /* 0x000000dc10209211 */ /* 0x080fe400078a08ff */
[----:B------:R-:W-:Y:S01]  /*1c520*/  @!PT LDS RZ, [RZ] ;  /* 0x00000000fffff984 */ /* 0x000fe20000000800 */
[----:B------:R-:W-:Y:S01]  /*1c530*/  @!PT LDS RZ, [RZ] ;  /* 0x00000000fffff984 */ /* 0x000fe20000000800 */
[----:B------:R-:W-:Y:S01]  /*1c540*/  @!PT LDS RZ, [RZ] ;  /* 0x00000000fffff984 */ /* 0x000fe20000000800 */
[----:B------:R3:W-:Y:S01]  /*1c550*/  @!P1 LDGSTS.E.BYPASS.LTC128B.128 [R191+0xb800], [R42.64] ;  /* 0x0b8000002abf9fae */ /* 0x0007e2000b901d46 */
[----:B------:R-:W-:Y:S01]  /*1c560*/  @!P1 IMAD R9, R65, 0x70, RZ ;  /* 0x0000007041099824 */ /* 0x000fe200078e02ff */
[-C--:B------:R-:W-:Y:S01]  /*1c570*/  @!P1 LEA R30, P4, R14, R220.reuse, 0x1 ;  /* 0x000000dc0e1e9211 */ /* 0x080fe200078808ff */
[C---:B------:R-:W-:Y:S01]  /*1c580*/  @!P1 IMAD.WIDE.U32 R10, R64.reuse, 0xa0, R22 ;  /* 0x000000a0400a9825 */ /* 0x040fe200078e0016 */
[----:B------:R-:W-:Y:S03]  /*1c590*/  @P1 STS.128 [R191+0xc000], RZ ;  /* 0x00c000ffbf001388 */ /* 0x000fe60000000c00 */
        /* <DEDUP_REMOVED lines=9> */
[----:B------:R-:W-:Y:S01]  /*1c630*/  @P1 STS.128 [R191+0xc800], RZ ;  /* 0x00c800ffbf001388 */ /* 0x000fe20000000c00 */
        /* <DEDUP_REMOVED lines=9> */
[----:B------:R-:W-:Y:S01]  /*1c6d0*/  @!PT LDS RZ, [RZ] ;  /* 0x00000000fffff984 */ /* 0x000fe20000000800 */
[----:B------:R-:W-:Y:S01]  /*1c6e0*/  @!PT LDS RZ, [RZ] ;  /* 0x00000000fffff984 */ /* 0x000fe20000000800 */
[----:B------:R-:W-:Y:S01]  /*1c6f0*/  @!PT LDS RZ, [RZ] ;  /* 0x00000000fffff984 */ /* 0x000fe20000000800 */
[----:B------:R4:W-:Y:S01]  /*1c700*/  @!P1 LDGSTS.E.BYPASS.LTC128B.128 [R191+0xc800], [R34.64] ;  /* 0x0c80000022bf9fae */ /* 0x0009e2000b901d46 */
[----:B------:R-:W-:-:S02]  /*1c710*/  @!P1 IMAD.MOV.U32 R13, RZ, RZ, R4 ;  /* 0x000000ffff0d9224 */ /* 0x000fc400078e0004 */
[--C-:B------:R-:W-:Y:S01]  /*1c720*/  @!P1 IMAD.MOV.U32 R11, RZ, RZ, R4.reuse ;  /* 0x000000ffff0b9224 */ /* 0x100fe200078e0004 */
[----:B------:R-:W-:Y:S01]  /*1c730*/  @P1 STS.128 [R191+0xd000], RZ ;  /* 0x00d000ffbf001388 */ /* 0x000fe20000000c00 */
[----:B------:R-:W-:Y:S02]  /*1c740*/  @!P1 IMAD.MOV.U32 R5, RZ, RZ, R4 ;  /* 0x000000ffff059224 */ /* 0x000fe400078e0004 */
        /* <DEDUP_REMOVED lines=8> */
[----:B------:R-:W-:-:S02]  /*1c7d0*/  @!P1 IMAD.MOV.U32 R4, RZ, RZ, R0 ;  /* 0x000000ffff049224 */ /* 0x000fc400078e0000 */
        /* <DEDUP_REMOVED lines=9> */
[C---:B------:R-:W-:Y:S01]  /*1c870*/  @!P1 IMAD R18, R65.reuse, 0xc0, RZ ;  /* 0x000000c041129824 */ /* 0x040fe200078e02ff */
[----:B------:R-:W-:Y:S01]  /*1c880*/  @!PT LDS RZ, [RZ] ;  /* 0x00000000fffff984 */ /* 0x000fe20000000800 */
[----:B------:R-:W-:Y:S01]  /*1c890*/  @!PT LDS RZ, [RZ] ;  /* 0x00000000fffff984 */ /* 0x000fe20000000800 */
[----:B------:R-:W-:Y:S01]  /*1c8a0*/  @!PT LDS RZ, [RZ] ;  /* 0x00000000fffff984 */ /* 0x000fe20000000800 */
[----:B------:R1:W-:Y:S01]  /*1c8b0*/  @!P1 LDGSTS.E.BYPASS.LTC128B.128 [R191+0xe000], [R36.64] ;  /* 0x0e00000024bf9fae */ /* 0x0003e2000b901d46 */
[----:B------:R-:W-:Y:S01]  /*1c8c0*/  @!P1 IMAD.WIDE.U32 R14, R64, 0xc0, R14 ;  /* 0x000000c0400e9825 */ /* 0x000fe200078e000e */
[-C--:B------:R-:W-:Y:S02]  /*1c8d0*/  @!P1 LEA.HI.X R25, R16, R221.reuse, R0, 0x1, P2 ;  /* 0x000000dd10199211 */ /* 0x080fe400010f0c00 */
[----:B------:R-:W-:Y:S01]  /*1c8e0*/  @P1 STS.128 [R191+0xe800], RZ ;  /* 0x00e800ffbf001388 */ /* 0x000fe20000000c00 */
[C---:B------:R-:W-:Y:S01]  /*1c8f0*/  @!P1 IMAD R7, R65.reuse, 0xd0, RZ ;  /* 0x000000d041079824 */ /* 0x040fe200078e02ff */
[-C--:B------:R-:W-:Y:S01]  /*1c900*/  @!P1 LEA R22, P5, R14, R220.reuse, 0x1 ;  /* 0x000000dc0e169211 */ /* 0x080fe200078a08ff */
[----:B------:R-:W-:Y:S01]  /*1c910*/  @!P1 IMAD.WIDE.U32 R12, R64, 0xd0, R12 ;  /* 0x000000d0400c9825 */ /* 0x000fe200078e000c */
[----:B------:R-:W-:Y:S01]  /*1c920*/  @!PT LDS RZ, [RZ] ;  /* 0x00000000fffff984 */ /* 0x000fe20000000800 */
[----:B------:R-:W-:Y:S01]  /*1c930*/  @!PT LDS RZ, [RZ] ;  /* 0x00000000fffff984 */ /* 0x000fe20000000800 */
[----:B------:R-:W-:Y:S01]  /*1c940*/  @!PT LDS RZ, [RZ] ;  /* 0x00000000fffff984 */ /* 0x000fe20000000800 */
[----:B------:R5:W-:Y:S03]  /*1c950*/  @!P1 LDGSTS.E.BYPASS.LTC128B.128 [R191+0xe800], [R28.64] ;  /* 0x0e8000001cbf9fae */ /* 0x000be6000b901d46 */
[C---:B------:R-:W-:Y:S01]  /*1c960*/  @!P1 IMAD R9, R65.reuse, 0xe0, RZ ;  /* 0x000000e041099824 */ /* 0x040fe200078e02ff */
[-C--:B------:R-:W-:Y:S01]  /*1c970*/  @!P1 LEA R20, P4, R12, R220.reuse, 0x1 ;  /* 0x000000dc0c149211 */ /* 0x080fe200078808ff */
[----:B------:R-:W-:Y:S01]  /*1c980*/  @!P1 IMAD.WIDE.U32 R10, R64, 0xe0, R10 ;  /* 0x000000e0400a9825 */ /* 0x000fe200078e000a */
[----:B------:R-:W-:Y:S03]  /*1c990*/  @P1 STS.128 [R191+0xf000], RZ ;  /* 0x00f000ffbf001388 */ /* 0x000fe60000000c00 */
        /* <DEDUP_REMOVED lines=20> */
[-C--:B------:R-:W-:Y:S01]  /*1cae0*/  @!P1 LEA.HI.X R19, R10, R221.reuse, R9, 0x1, P3 ;  /* 0x000000dd0a139211 */ /* 0x080fe200018f0c09 */
[----:B------:R-:W-:Y:S01]  /*1caf0*/  @P1 STS.128 [R191+0x10000], RZ ;  /* 0x010000ffbf001388 */ /* 0x000fe20000000c00 */
[----:B------:R-:W-:Y:S01]  /*1cb00*/  @!P1 LEA.HI.X R17, R4, R221, R5, 0x1, P2 ;  /* 0x000000dd04119211 */ /* 0x000fe200010f0c05 */
[----:B------:R-:W-:-:S02]  /*1cb10*/  IMAD.MOV.U32 R65, RZ, RZ, R56 ;  /* 0x000000ffff417224 */ /* 0x000fc400078e0038 */
        /* <DEDUP_REMOVED lines=31> */
[----:B------:R-:W-:-:S03]  /*1cd10*/  IMAD.MOV.U32 R225, RZ, RZ, R215 ;  /* 0x000000ffffe17224 */ /* 0x000fc600078e00d7 */
[----:B-1----:R-:W-:Y:S04]  /*1cd20*/  LDSM.16.M88.4 R24, [R185] ;  /* 0x00000000b918783b */ /* 0x002fe80000000200 */
[----:B------:R-:W5:Y:S04]  /*1cd30*/  LDSM.16.M88.4 R12, [R138+0x2000] ;  /* 0x002000008a0c783b */ /* 0x000f680000000200 */
[----:B--2---:R-:W-:Y:S04]  /*1cd40*/  LDSM.16.M88.4 R20, [R48] ;  /* 0x000000003014783b */ /* 0x004fe80000000200 */
[----:B---3--:R-:W-:Y:S04]  /*1cd50*/  LDSM.16.M88.4 R40, [R80+0x2000] ;  /* 0x002000005028783b */ /* 0x008fe80000000200 */
[----:B----4-:R-:W1:Y:S04]  /*1cd60*/  LDSM.16.M88.4 R32, [R138+0x2800] ;  /* 0x002800008a20783b */ /* 0x010e680000000200 */
[----:B------:R-:W-:Y:S04]  /*1cd70*/  LDSM.16.M88.4 R48, [R138+0x3000] ;  /* 0x003000008a30783b */ /* 0x000fe80000000200 */
[----:B------:R-:W2:Y:S04]  /*1cd80*/  LDSM.16.M88.4 R52, [R80+0x2800] ;  /* 0x002800005034783b */ /* 0x000ea80000000200 */
[----:B------:R-:W-:Y:S04]  /*1cd90*/  LDSM.16.M88.4 R92, [R80+0x3800] ;  /* 0x00380000505c783b */ /* 0x000fe80000000200 */
[----:B------:R-:W-:Y:S04]  /*1cda0*/  LDSM.16.M88.4 R84, [R138+0x5800] ;  /* 0x005800008a54783b */ /* 0x000fe80000000200 */
[----:B------:R-:W-:Y:S04]  /*1cdb0*/  LDSM.16.M88.4 R68, [R80+0x4000] ;  /* 0x004000005044783b */ /* 0x000fe80000000200 */
[----:B------:R-:W-:Y:S01]  /*1cdc0*/  LDSM.16.M88.4 R60, [R80+0x5000] ;  /* 0x00500000503c783b */ /* 0x000fe20000000200 */
[C---:B-----5:R-:W-:Y:S03]  /*1cdd0*/  HMMA.16816.F32.BF16 R16, R24.reuse, R12, RZ ;  /* 0x0000000c1810723c */ /* 0x060fe600000418ff */
[----:B------:R-:W-:Y:S04]  /*1cde0*/  LDSM.16.M88.4 R56, [R80+0x5800] ;  /* 0x005800005038783b */ /* 0x000fe80000000200 */
[----:B------:R-:W-:Y:S01]  /*1cdf0*/  LDSM.16.M88.4 R96, [R138+0x6000] ;  /* 0x006000008a60783b */ /* 0x000fe20000000200 */
[C---:B------:R-:W-:Y:S03]  /*1ce00*/  HMMA.16816.F32.BF16 R12, R24.reuse, R14, RZ ;  /* 0x0000000e180c723c */ /* 0x040fe600000418ff */
[----:B------:R-:W-:Y:S04]  /*1ce10*/  LDSM.16.M88.4 R104, [R80+0x6000] ;  /* 0x006000005068783b */ /* 0x000fe80000000200 */
[----:B------:R-:W-:Y:S01]  /*1ce20*/  LDSM.16.M88.4 R100, [R138+0x7000] ;  /* 0x007000008a64783b */ /* 0x000fe20000000200 */
[----:B-1----:R-:W-:Y:S03]  /*1ce30*/  HMMA.16816.F32.BF16 R28, R24, R32, RZ ;  /* 0x00000020181c723c */ /* 0x002fe600000418ff */
[----:B------:R-:W-:Y:S04]  /*1ce40*/  LDSM.16.M88.4 R64, [R80+0x4800] ;  /* 0x004800005040783b */ /* 0x000fe80000000200 */
[----:B------:R-:W0:Y:S01]  /*1ce50*/  LDGDEPBAR ;  /* 0x00000000000079af */ /* 0x000e220000000000 */
[C---:B------:R-:W-:Y:S08]  /*1ce60*/  HMMA.16816.F32.BF16 R44, R20.reuse, R40, R16 ;  /* 0x00000028142c723c */ /* 0x040ff00000041810 */
[----:B------:R-:W-:Y:S01]  /*1ce70*/  HMMA.16816.F32.BF16 R12, R20, R42, R12 ;  /* 0x0000002a140c723c */ /* 0x000fe2000004180c */
[----:B------:R-:W1:Y:S07]  /*1ce80*/  LDSM.16.M88.4 R40, [R138+0x3800] ;  /* 0x003800008a28783b */ /* 0x000e6e0000000200 */
[----:B------:R-:W-:Y:S01]  /*1ce90*/  HMMA.16816.F32.BF16 R16, R24, R34, RZ ;  /* 0x000000221810723c */ /* 0x000fe200000418ff */
[----:B------:R-:W3:Y:S07]  /*1cea0*/  LDSM.16.M88.4 R32, [R138+0x4000] ;  /* 0x004000008a20783b */ /* 0x000eee0000000200 */
[----:B------:R-:W-:Y:S01]  /*1ceb0*/  IMAD.MOV.U32 R175, RZ, RZ, R44 ;  /* 0x000000ffffaf7224 */ /* 0x000fe200078e002c */
[----:B--2---:R-:W-:Y:S01]  /*1cec0*/  HMMA.16816.F32.BF16 R108, R20, R52, R28 ;  /* 0x00000034146c723c */ /* 0x004fe2000004181c */
[----:B------:R-:W-:-:S02]  /*1ced0*/  IMAD.MOV.U32 R174, RZ, RZ, R45 ;  /* 0x000000ffffae7224 */ /* 0x000fc400078e002d */
[----:B------:R-:W-:Y:S02]  /*1cee0*/  IMAD.MOV.U32 R37, RZ, RZ, R46 ;  /* 0x000000ffff257224 */ /* 0x000fe400078e002e */
[----:B------:R-:W-:Y:S02]  /*1cef0*/  IMAD.MOV.U32 R36, RZ, RZ, R47 ;  /* 0x000000ffff247224 */ /* 0x000fe400078e002f */
[----:B------:R-:W2:Y:S01]  /*1cf00*/  LDSM.16.M88.4 R44, [R80+0x3000] ;  /* 0x00300000502c783b */ /* 0x000ea20000000200 */
[----:B------:R-:W-:Y:S01]  /*1cf10*/  IMAD.MOV.U32 R220, RZ, RZ, R12 ;  /* 0x000000ffffdc7224 */ /* 0x000fe200078e000c */
[----:B------:R-:W-:Y:S01]  /*1cf20*/  HMMA.16816.F32.BF16 R28, R24, R50, RZ ;  /* 0x00000032181c723c */ /* 0x000fe200000418ff */
[----:B------:R-:W-:Y:S02]  /*1cf30*/  IMAD.MOV.U32 R194, RZ, RZ, R13 ;  /* 0x000000ffffc27224 */ /* 0x000fe400078e000d */
[----:B------:R-:W-:Y:S02]  /*1cf40*/  IMAD.MOV.U32 R190, RZ, RZ, R14 ;  /* 0x000000ffffbe7224 */ /* 0x000fe400078e000e */
[----:B------:R-:W-:-:S03]  /*1cf50*/  IMAD.MOV.U32 R7, RZ, RZ, R15 ;  /* 0x000000ffff077224 */ /* 0x000fc600078e000f */
[----:B------:R-:W-:Y:S08]  /*1cf60*/  HMMA.16816.F32.BF16 R12, R24, R48, RZ ;  /* 0x00000030180c723c */ /* 0x000ff000000418ff */
[----:B------:R-:W-:Y:S01]  /*1cf70*/  HMMA.16816.F32.BF16 R72, R20, R54, R16 ;  /* 0x000000361448723c */ /* 0x000fe20000041810 */
[----:B------:R-:W4:Y:S07]  /*1cf80*/  LDSM.16.M88.4 R16, [R138+0x4800] ;  /* 0x004800008a10783b */ /* 0x000f2e0000000200 */
[C---:B-1----:R-:W-:Y:S08]  /*1cf90*/  HMMA.16816.F32.BF16 R88, R24.reuse, R40, RZ ;  /* 0x000000281858723c */ /* 0x042ff000000418ff */
[----:B---3--:R-:W-:Y:S08]  /*1cfa0*/  HMMA.16816.F32.BF16 R52, R24, R34, RZ ;  /* 0x000000221834723c */ /* 0x008ff000000418ff */
[----:B--2---:R-:W-:Y:S01]  /*1cfb0*/  HMMA.16816.F32.BF16 R240, R20, R44, R12 ;  /* 0x0000002c14f0723c */ /* 0x004fe2000004180c */
[----:B------:R-:W1:Y:S01]  /*1cfc0*/  LDSM.16.M88.4 R12, [R138+0x5000] ;  /* 0x005000008a0c783b */ /* 0x000e620000000200 */
[----:B------:R-:W-:-:S02]  /*1cfd0*/  IMAD.MOV.U32 R211, RZ, RZ, R75 ;  /* 0x000000ffffd37224 */ /* 0x000fc400078e004b */
[----:B------:R-:W-:Y:S02]  /*1cfe0*/  IMAD.MOV.U32 R210, RZ, RZ, R73 ;  /* 0x000000ffffd27224 */ /* 0x000fe400078e0049 */
[----:B------:R-:W-:Y:S02]  /*1cff0*/  IMAD.MOV.U32 R4, RZ, RZ, R74 ;  /* 0x000000ffff047224 */ /* 0x000fe400078e004a */
[----:B------:R-:W-:Y:S01]  /*1d000*/  HMMA.16816.F32.BF16 R204, R20, R92, R88 ;  /* 0x0000005c14cc723c */ /* 0x000fe20000041858 */
[----:B------:R-:W2:Y:S01]  /*1d010*/  LDSM.16.M88.4 R88, [R138+0x7800] ;  /* 0x007800008a58783b */ /* 0x000ea20000000200 */
[----:B------:R-:W-:-:S06]  /*1d020*/  IMAD.MOV.U32 R0, RZ, RZ, R72 ;  /* 0x000000ffff007224 */ /* 0x000fcc00078e0048 */
[----:B------:R-:W-:Y:S08]  /*1d030*/  HMMA.16816.F32.BF16 R196, R20, R46, R28 ;  /* 0x0000002e14c4723c */ /* 0x000ff0000004181c */
[C---:B------:R-:W-:Y:S08]  /*1d040*/  HMMA.16816.F32.BF16 R76, R24.reuse, R42, RZ ;  /* 0x0000002a184c723c */ /* 0x040ff000000418ff */
[C---:B------:R-:W-:Y:S08]  /*1d050*/  HMMA.16816.F32.BF16 R72, R24.reuse, R32, RZ ;  /* 0x000000201848723c */ /* 0x040ff000000418ff */
[C---:B----4-:R-:W-:Y:S08]  /*1d060*/  HMMA.16816.F32.BF16 R48, R24.reuse, R16, RZ ;  /* 0x000000101830723c */ /* 0x050ff000000418ff */
[C---:B------:R-:W-:Y:S08]  /*1d070*/  HMMA.16816.F32.BF16 R44, R24.reuse, R18, RZ ;  /* 0x00000012182c723c */ /* 0x040ff000000418ff */
[C---:B-1----:R-:W-:Y:S08]  /*1d080*/  HMMA.16816.F32.BF16 R32, R24.reuse, R14, RZ ;  /* 0x0000000e1820723c */ /* 0x042ff000000418ff */
[C---:B------:R-:W-:Y:S08]  /*1d090*/  HMMA.16816.F32.BF16 R16, R24.reuse, R86, RZ ;  /* 0x000000561810723c */ /* 0x040ff000000418ff */
[----:B------:R-:W-:Y:S01]  /*1d0a0*/  HMMA.16816.F32.BF16 R28, R24, R84, RZ ;  /* 0x00000054181c723c */ /* 0x000fe200000418ff */
[----:B------:R-:W-:Y:S07]  /*1d0b0*/  LDSM.16.M88.4 R84, [R138+0x6800] ;  /* 0x006800008a54783b */ /* 0x000fee0000000200 */
[----:B------:R-:W-:Y:S01]  /*1d0c0*/  HMMA.16816.F32.BF16 R128, R20, R70, R52 ;  /* 0x000000461480723c */ /* 0x000fe20000041834 */
[----:B------:R-:W1:Y:S07]  /*1d0d0*/  LDSM.16.M88.4 R52, [R80+0x7800] ;  /* 0x007800005034783b */ /* 0x000e6e0000000200 */
[----:B------:R-:W-:Y:S08]  /*1d0e0*/  HMMA.16816.F32.BF16 R40, R24, R12, RZ ;  /* 0x0000000c1828723c */ /* 0x000ff000000418ff */
[C---:B------:R-:W-:Y:S01]  /*1d0f0*/  HMMA.16816.F32.BF16 R176, R20.reuse, R94, R76 ;  /* 0x0000005e14b0723c */ /* 0x040fe2000004184c */
[----:B------:R-:W-:Y:S07]  /*1d100*/  LDSM.16.M88.4 R76, [R138+0x8800] ;  /* 0x008800008a4c783b */ /* 0x000fee0000000200 */
[C---:B------:R-:W-:Y:S08]  /*1d110*/  HMMA.16816.F32.BF16 R32, R20.reuse, R62, R32 ;  /* 0x0000003e1420723c */ /* 0x040ff00000041820 */
[----:B------:R-:W-:Y:S08]  /*1d120*/  HMMA.16816.F32.BF16 R92, R20, R58, R16 ;  /* 0x0000003a145c723c */ /* 0x000ff00000041810 */
[C---:B------:R-:W-:Y:S08]  /*1d130*/  HMMA.16816.F32.BF16 R12, R24.reuse, R96, RZ ;  /* 0x00000060180c723c */ /* 0x040ff000000418ff */
[----:B--2---:R-:W-:Y:S01]  /*1d140*/  HMMA.16816.F32.BF16 R16, R24, R88, RZ ;  /* 0x000000581810723c */ /* 0x004fe200000418ff */
[----:B------:R-:W-:-:S02]  /*1d150*/  IMAD.MOV.U32 R126, RZ, RZ, R32 ;  /* 0x000000ffff7e7224 */ /* 0x000fc400078e0020 */
[----:B------:R-:W-:Y:S02]  /*1d160*/  IMAD.MOV.U32 R125, RZ, RZ, R33 ;  /* 0x000000ffff7d7224 */ /* 0x000fe400078e0021 */
[----:B------:R-:W-:Y:S02]  /*1d170*/  IMAD.MOV.U32 R124, RZ, RZ, R34 ;  /* 0x000000ffff7c7224 */ /* 0x000fe400078e0022 */
[----:B------:R-:W-:Y:S01]  /*1d180*/  IMAD.MOV.U32 R97, RZ, RZ, R35 ;  /* 0x000000ffff617224 */ /* 0x000fe200078e0023 */
[C---:B------:R-:W-:Y:S01]  /*1d190*/  HMMA.16816.F32.BF16 R28, R20.reuse, R56, R28 ;  /* 0x00000038141c723c */ /* 0x040fe2000004181c */
[----:B------:R-:W2:Y:S07]  /*1d1a0*/  LDSM.16.M88.4 R56, [R80+0x7000] ;  /* 0x007000005038783b */ /* 0x000eae0000000200 */
[C---:B------:R-:W-:Y:S01]  /*1d1b0*/  HMMA.16816.F32.BF16 R216, R20.reuse, R60, R40 ;  /* 0x0000003c14d8723c */ /* 0x040fe20000041828 */
[----:B------:R-:W3:Y:S07]  /*1d1c0*/  LDSM.16.M88.4 R60, [R80+0x6800] ;  /* 0x00680000503c783b */ /* 0x000eee0000000200 */
[----:B------:R-:W-:Y:S08]  /*1d1d0*/  HMMA.16816.F32.BF16 R244, R20, R104, R12 ;  /* 0x0000006814f4723c */ /* 0x000ff0000004180c */
[----:B------:R-:W-:Y:S01]  /*1d1e0*/  HMMA.16816.F32.BF16 R32, R24, R100, RZ ;  /* 0x000000641820723c */ /* 0x000fe200000418ff */
[----:B------:R-:W-:-:S02]  /*1d1f0*/  IMAD.MOV.U32 R96, RZ, RZ, R28 ;  /* 0x000000ffff607224 */ /* 0x000fc400078e001c */
[----:B------:R-:W-:Y:S02]  /*1d200*/  IMAD.MOV.U32 R11, RZ, RZ, R29 ;  /* 0x000000ffff0b7224 */ /* 0x000fe400078e001d */
[----:B------:R-:W-:Y:S02]  /*1d210*/  IMAD.MOV.U32 R10, RZ, RZ, R30 ;  /* 0x000000ffff0a7224 */ /* 0x000fe400078e001e */
[----:B------:R-:W-:Y:S01]  /*1d220*/  IMAD.MOV.U32 R5, RZ, RZ, R31 ;  /* 0x000000ffff057224 */ /* 0x000fe200078e001f */
[----:B-1----:R-:W-:Y:S01]  /*1d230*/  HMMA.16816.F32.BF16 R16, R20, R52, R16 ;  /* 0x000000341410723c */ /* 0x002fe20000041810 */
[----:B------:R-:W-:Y:S02]  /*1d240*/  IMAD.MOV.U32 R41, RZ, RZ, R217 ;  /* 0x000000ffff297224 */ /* 0x000fe400078e00d9 */
[----:B------:R-:W-:Y:S02]  /*1d250*/  IMAD.MOV.U32 R40, RZ, RZ, R218 ;  /* 0x000000ffff287224 */ /* 0x000fe400078e00da */
[----:B------:R-:W-:-:S02]  /*1d260*/  IMAD.MOV.U32 R9, RZ, RZ, R216 ;  /* 0x000000ffff097224 */ /* 0x000fc400078e00d8 */
[----:B------:R-:W-:Y:S01]  /*1d270*/  IMAD.MOV.U32 R216, RZ, RZ, R212 ;  /* 0x000000ffffd87224 */ /* 0x000fe200078e00d4 */
[C---:B------:R-:W-:Y:S01]  /*1d280*/  HMMA.16816.F32.BF16 R12, R24.reuse, R90, RZ ;  /* 0x0000005a180c723c */ /* 0x040fe200000418ff */
[----:B------:R-:W-:Y:S02]  /*1d290*/  IMAD.MOV.U32 R104, RZ, RZ, R41 ;  /* 0x000000ffff687224 */ /* 0x000fe400078e0029 */
[----:B------:R-:W-:Y:S02]  /*1d2a0*/  IMAD.MOV.U32 R105, RZ, RZ, R40 ;  /* 0x000000ffff697224 */ /* 0x000fe400078e0028 */
[----:B------:R-:W-:Y:S02]  /*1d2b0*/  IMAD.MOV.U32 R100, RZ, RZ, R208 ;  /* 0x000000ffff647224 */ /* 0x000fe400078e00d0 */
[----:B------:R-:W-:Y:S01]  /*1d2c0*/  IMAD.MOV.U32 R221, RZ, RZ, R216 ;  /* 0x000000ffffdd7224 */ /* 0x000fe200078e00d8 */
[----:B------:R-:W-:Y:S01]  /*1d2d0*/  HMMA.16816.F32.BF16 R28, R24, R102, RZ ;  /* 0x00000066181c723c */ /* 0x000fe200000418ff */
        /* <DEDUP_REMOVED lines=9> */
[----:B------:R-:W-:Y:S01]  /*1d370*/  HMMA.16816.F32.BF16 R116, R20, R66, R44 ;  /* 0x000000421474723c */ /* 0x000fe2000004182c */
[----:B------:R-:W1:Y:S01]  /*1d380*/  LDSM.16.M88.4 R64, [R138+0x8000] ;  /* 0x008000008a40783b */ /* 0x000e620000000200 */
[----:B------:R-:W-:Y:S02]  /*1d390*/  IMAD.MOV.U32 R89, RZ, RZ, R11 ;  /* 0x000000ffff597224 */ /* 0x000fe400078e000b */
[----:B------:R-:W-:Y:S02]  /*1d3a0*/  IMAD.MOV.U32 R10, RZ, RZ, R114 ;  /* 0x000000ffff0a7224 */ /* 0x000fe400078e0072 */
[----:B------:R-:W-:Y:S02]  /*1d3b0*/  IMAD.MOV.U32 R11, RZ, RZ, R112 ;  /* 0x000000ffff0b7224 */ /* 0x000fe400078e0070 */
[----:B------:R-:W-:Y:S01]  /*1d3c0*/  HMMA.16816.F32.BF16 R40, R24, R86, RZ ;  /* 0x000000561828723c */ /* 0x000fe200000418ff */
[----:B------:R-:W-:-:S02]  /*1d3d0*/  IMAD.MOV.U32 R52, RZ, RZ, R124 ;  /* 0x000000ffff347224 */ /* 0x000fc400078e007c */
[----:B------:R-:W-:Y:S02]  /*1d3e0*/  IMAD.MOV.U32 R53, RZ, RZ, R97 ;  /* 0x000000ffff357224 */ /* 0x000fe400078e0061 */
[----:B------:R-:W-:Y:S02]  /*1d3f0*/  IMAD.MOV.U32 R88, RZ, RZ, R96 ;  /* 0x000000ffff587224 */ /* 0x000fe400078e0060 */
[----:B------:R-:W-:Y:S01]  /*1d400*/  IMAD.MOV.U32 R86, RZ, RZ, R209 ;  /* 0x000000ffff567224 */ /* 0x000fe200078e00d1 */
[----:B------:R-:W-:Y:S01]  /*1d410*/  HMMA.16816.F32.BF16 R44, R24, R84, RZ ;  /* 0x00000054182c723c */ /* 0x000fe200000418ff */
[----:B------:R-:W-:Y:S02]  /*1d420*/  IMAD.MOV.U32 R87, RZ, RZ, R0 ;  /* 0x000000ffff577224 */ /* 0x000fe400078e0000 */
[----:B------:R-:W-:Y:S02]  /*1d430*/  IMAD.MOV.U32 R0, RZ, RZ, R19 ;  /* 0x000000ffff007224 */ /* 0x000fe400078e0013 */
[----:B------:R-:W-:-:S02]  /*1d440*/  IMAD.MOV.U32 R195, RZ, RZ, R113 ;  /* 0x000000ffffc37224 */ /* 0x000fc400078e0071 */
[----:B------:R-:W-:Y:S01]  /*1d450*/  IMAD.MOV.U32 R85, RZ, RZ, R4 ;  /* 0x000000ffff557224 */ /* 0x000fe200078e0004 */
[----:B------:R-:W-:Y:S01]  /*1d460*/  HMMA.16816.F32.BF16 R48, R24, R98, RZ ;  /* 0x000000621830723c */ /* 0x000fe200000418ff */
[----:B------:R-:W-:Y:S02]  /*1d470*/  IMAD.MOV.U32 R4, RZ, RZ, R18 ;  /* 0x000000ffff047224 */ /* 0x000fe400078e0012 */
[----:B------:R-:W-:Y:S01]  /*1d480*/  IMAD.MOV.U32 R84, RZ, RZ, R210 ;  /* 0x000000ffff547224 */ /* 0x000fe200078e00d2 */
[----:B------:R-:W-:Y:S01]  /*1d490*/  LDSM.16.M88.4 R16, [R2] ;  /* 0x000000000210783b */ /* 0x000fe20000000200 */
[----:B------:R-:W-:Y:S02]  /*1d4a0*/  IMAD.MOV.U32 R102, RZ, RZ, R85 ;  /* 0x000000ffff667224 */ /* 0x000fe400078e0055 */
[----:B------:R-:W-:Y:S01]  /*1d4b0*/  IMAD.MOV.U32 R98, RZ, RZ, R211 ;  /* 0x000000ffff627224 */ /* 0x000fe200078e00d3 */
[----:B--2---:R-:W-:Y:S01]  /*1d4c0*/  HMMA.16816.F32.BF16 R228, R20, R56, R32 ;  /* 0x0000003814e4723c */ /* 0x004fe20000041820 */
[----:B------:R2:W4:Y:S01]  /*1d4d0*/  LDSM.16.M88.4 R32, [R100] ;  /* 0x000000006420783b */ /* 0x0005220000000200 */
[----:B------:R-:W-:-:S02]  /*1d4e0*/  IMAD.MOV.U32 R99, RZ, RZ, R9 ;  /* 0x000000ffff637224 */ /* 0x000fc400078e0009 */
[----:B------:R-:W-:Y:S02]  /*1d4f0*/  IMAD.MOV.U32 R9, RZ, RZ, R213 ;  /* 0x000000ffff097224 */ /* 0x000fe400078e00d5 */
[----:B------:R-:W-:Y:S02]  /*1d500*/  IMAD.MOV.U32 R85, RZ, RZ, R104 ;  /* 0x000000ffff557224 */ /* 0x000fe400078e0068 */
[----:B------:R-:W-:Y:S01]  /*1d510*/  HMMA.16816.F32.BF16 R216, R20, R54, R12 ;  /* 0x0000003614d8723c */ /* 0x000fe2000004180c */
[----:B------:R5:W1:Y:S01]  /*1d520*/  LDSM.16.M88.4 R12, [R86] ;  /* 0x00000000560c783b */ /* 0x000a620000000200 */
[----:B------:R-:W-:Y:S02]  /*1d530*/  IMAD.MOV.U32 R104, RZ, RZ, R105 ;  /* 0x000000ffff687224 */ /* 0x000fe400078e0069 */
[----:B------:R-:W-:Y:S02]  /*1d540*/  IMAD.MOV.U32 R105, RZ, RZ, R248 ;  /* 0x000000ffff697224 */ /* 0x000fe400078e00f8 */
[----:B------:R-:W-:-:S02]  /*1d550*/  IMAD.MOV.U32 R248, RZ, RZ, R127 ;  /* 0x000000fffff87224 */ /* 0x000fc400078e007f */
[C---:B------:R-:W-:Y:S01]  /*1d560*/  HMMA.16816.F32.BF16 R208, R20.reuse, R58, R28 ;  /* 0x0000003a14d0723c */ /* 0x040fe2000004181c */
[----:B------:R3:W4:Y:S01]  /*1d570*/  LDSM.16.M88.4 R56, [R221] ;  /* 0x00000000dd38783b */ /* 0x0007220000000200 */
[----:B------:R-:W-:Y:S02]  /*1d580*/  IMAD.MOV.U32 R54, RZ, RZ, R126 ;  /* 0x000000ffff367224 */ /* 0x000fe400078e007e */
[----:B------:R-:W-:Y:S01]  /*1d590*/  IMAD.MOV.U32 R55, RZ, RZ, R125 ;  /* 0x000000ffff377224 */ /* 0x000fe200078e007d */
[----:B------:R3:W-:Y:S03]  /*1d5a0*/  LDSM.16.M88.4 R28, [R101] ;  /* 0x00000000651c783b */ /* 0x0007e60000000200 */
[----:B------:R-:W-:Y:S01]  /*1d5b0*/  HMMA.16816.F32.BF16 R200, R20, R68, R72 ;  /* 0x0000004414c8723c */ /* 0x000fe20000041848 */
[----:B--2---:R-:W-:Y:S01]  /*1d5c0*/  IMAD.MOV.U32 R100, RZ, RZ, R87 ;  /* 0x000000ffff647224 */ /* 0x004fe200078e0057 */
[----:B------:R-:W-:Y:S01]  /*1d5d0*/  LDSM.16.M88.4 R72, [R80+0x8000] ;  /* 0x008000005048783b */ /* 0x000fe20000000200 */
[----:B------:R-:W-:-:S05]  /*1d5e0*/  IMAD.MOV.U32 R87, RZ, RZ, R105 ;  /* 0x000000ffff577224 */ /* 0x000fca00078e0069 */
[----:B------:R-:W-:Y:S01]  /*1d5f0*/  HMMA.16816.F32.BF16 R236, R20, R106, R48 ;  /* 0x0000006a14ec723c */ /* 0x000fe20000041830 */
[----:B-----5:R-:W-:-:S07]  /*1d600*/  IMAD.MOV.U32 R86, RZ, RZ, R104 ;  /* 0x000000ffff567224 */ /* 0x020fce00078e0068 */
[----:B---3--:R-:W-:Y:S01]  /*1d610*/  HMMA.16816.F32.BF16 R212, R20, R60, R44 ;  /* 0x0000003c14d4723c */ /* 0x008fe2000004182c */
[----:B------:R-:W-:Y:S02]  /*1d620*/  IMAD.MOV.U32 R221, RZ, RZ, R115 ;  /* 0x000000ffffdd7224 */ /* 0x000fe400078e0073 */
[----:B------:R-:W-:Y:S02]  /*1d630*/  IMAD.MOV.U32 R101, RZ, RZ, R84 ;  /* 0x000000ffff657224 */ /* 0x000fe400078e0054 */
[----:B------:R-:W-:-:S03]  /*1d640*/  IMAD.MOV.U32 R84, RZ, RZ, R99 ;  /* 0x000000ffff547224 */ /* 0x000fc600078e0063 */
[----:B------:R-:W-:Y:S01]  /*1d650*/  HMMA.16816.F32.BF16 R232, R20, R62, R40 ;  /* 0x0000003e14e8723c */ /* 0x000fe20000041828 */
[----:B------:R-:W2:Y:S04]  /*1d660*/  LDSM.16.M88.4 R60, [R80+0x8800] ;  /* 0x00880000503c783b */ /* 0x000ea80000000200 */
[----:B------:R3:W5:Y:S03]  /*1d670*/  LDSM.16.M88.4 R40, [R103] ;  /* 0x000000006728783b */ /* 0x0007660000000200 */
[C---:B-1----:R-:W-:Y:S08]  /*1d680*/  HMMA.16816.F32.BF16 R68, R24.reuse, R64, RZ ;  /* 0x000000401844723c */ /* 0x042ff000000418ff */
[----:B------:R-:W-:Y:S01]  /*1d690*/  HMMA.16816.F32.BF16 R48, R24, R66, RZ ;  /* 0x000000421830723c */ /* 0x000fe200000418ff */
[----:B------:R-:W1:Y:S07]  /*1d6a0*/  LDSM.16.M88.4 R64, [R138+0x9000] ;  /* 0x009000008a40783b */ /* 0x000e6e0000000200 */
[----:B----4-:R-:W-:Y:S01]  /*1d6b0*/  HMMA.16816.F32.BF16 R104, R16, R32, R240 ;  /* 0x000000201068723c */ /* 0x010fe200000418f0 */
[----:B---3--:R-:W-:-:S06]  /*1d6c0*/  IMAD.MOV.U32 R103, RZ, RZ, R98 ;  /* 0x000000ffff677224 */ /* 0x008fcc00078e0062 */
[----:B------:R-:W-:Y:S01]  /*1d6d0*/  IMAD.MOV.U32 R240, RZ, RZ, R54 ;  /* 0x000000fffff07224 */ /* 0x000fe200078e0036 */
[C---:B------:R-:W-:Y:S01]  /*1d6e0*/  HMMA.16816.F32.BF16 R196, R16.reuse, R34, R196 ;  /* 0x0000002210c4723c */ /* 0x040fe200000418c4 */
[----:B------:R-:W3:Y:S01]  /*1d6f0*/  LDSM.16.M88.4 R32, [R5] ;  /* 0x000000000520783b */ /* 0x000ee20000000200 */
[----:B------:R-:W-:Y:S02]  /*1d700*/  IMAD.MOV.U32 R241, RZ, RZ, R55 ;  /* 0x000000fffff17224 */ /* 0x000fe400078e0037 */
[----:B------:R-:W-:Y:S02]  /*1d710*/  IMAD.MOV.U32 R242, RZ, RZ, R52 ;  /* 0x000000fffff27224 */ /* 0x000fe400078e0034 */
[----:B------:R-:W-:Y:S02]  /*1d720*/  IMAD.MOV.U32 R243, RZ, RZ, R53 ;  /* 0x000000fffff37224 */ /* 0x000fe400078e0035 */
[C---:B------:R-:W-:Y:S01]  /*1d730*/  HMMA.16816.F32.BF16 R200, R16.reuse, R12, R200 ;  /* 0x0000000c10c8723c */ /* 0x040fe200000418c8 */
[----:B------:R-:W-:Y:S07]  /*1d740*/  LDSM.16.M88.4 R52, [R80+0x9000] ;  /* 0x009000005034783b */ /* 0x000fee0000000200 */
[----:B------:R-:W-:Y:S01]  /*1d750*/  HMMA.16816.F32.BF16 R128, R16, R14, R128 ;  /* 0x0000000e1080723c */ /* 0x000fe20000041880 */
[----:B------:R-:W4:Y:S07]  /*1d760*/  LDSM.16.M88.4 R12, [R10] ;  /* 0x000000000a0c783b */ /* 0x000f2e0000000200 */
[----:B------:R-:W-:Y:S08]  /*1d770*/  HMMA.16816.F32.BF16 R44, R24, R76, RZ ;  /* 0x0000004c182c723c */ /* 0x000ff000000418ff */
[C---:B------:R-:W-:Y:S08]  /*1d780*/  HMMA.16816.F32.BF16 R120, R16.reuse, R56, R120 ;  /* 0x000000381078723c */ /* 0x040ff00000041878 */
[----:B------:R-:W-:Y:S01]  /*1d790*/  HMMA.16816.F32.BF16 R116, R16, R58, R116 ;  /* 0x0000003a1074723c */ /* 0x000fe20000041874 */
[----:B------:R-:W3:Y:S07]  /*1d7a0*/  LDSM.16.M88.4 R56, [R11] ;  /* 0x000000000b38783b */ /* 0x000eee0000000200 */
[----:B--2---:R-:W-:Y:S08]  /*1d7b0*/  HMMA.16816.F32.BF16 R96, R20, R60, R44 ;  /* 0x0000003c1460723c */ /* 0x004ff0000004182c */
[C---:B-----5:R-:W-:Y:S08]  /*1d7c0*/  HMMA.16816.F32.BF16 R108, R16.reuse, R40, R108 ;  /* 0x00000028106c723c */ /* 0x060ff0000004186c */
[----:B------:R-:W-:Y:S08]  /*1d7d0*/  HMMA.16816.F32.BF16 R100, R16, R42, R100 ;  /* 0x0000002a1064723c */ /* 0x000ff00000041864 */
[C---:B-1----:R-:W-:Y:S08]  /*1d7e0*/  HMMA.16816.F32.BF16 R44, R24.reuse, R64, RZ ;  /* 0x00000040182c723c */ /* 0x042ff000000418ff */
[----:B------:R-:W-:Y:S01]  /*1d7f0*/  HMMA.16816.F32.BF16 R40, R24, R66, RZ ;  /* 0x000000421828723c */ /* 0x000fe200000418ff */
[----:B------:R1:W2:Y:S07]  /*1d800*/  LDSM.16.M88.4 R64, [R9] ;  /* 0x000000000940783b */ /* 0x0002ae0000000200 */
[----:B------:R-:W-:Y:S08]  /*1d810*/  HMMA.16816.F32.BF16 R112, R20, R74, R48 ;  /* 0x0000004a1470723c */ /* 0x000ff00000041830 */
[----:B------:R-:W-:Y:S08]  /*1d820*/  HMMA.16816.F32.BF16 R48, R24, R78, RZ ;  /* 0x0000004e1830723c */ /* 0x000ff000000418ff */
[C---:B---3--:R-:W-:Y:S08]  /*1d830*/  HMMA.16816.F32.BF16 R84, R16.reuse, R32, R84 ;  /* 0x000000201054723c */ /* 0x048ff00000041854 */
[C---:B------:R-:W-:Y:S08]  /*1d840*/  HMMA.16816.F32.BF16 R76, R16.reuse, R34, R240 ;  /* 0x00000022104c723c */ /* 0x040ff000000418f0 */
[C---:B----4-:R-:W-:Y:S08]  /*1d850*/  HMMA.16816.F32.BF16 R32, R16.reuse, R12, R244 ;  /* 0x0000000c1020723c */ /* 0x050ff000000418f4 */
[C---:B------:R-:W-:Y:S08]  /*1d860*/  HMMA.16816.F32.BF16 R240, R16.reuse, R14, R236 ;  /* 0x0000000e10f0723c */ /* 0x040ff000000418ec */
[----:B------:R-:W-:Y:S08]  /*1d870*/  HMMA.16816.F32.BF16 R12, R16, R58, R232 ;  /* 0x0000003a100c723c */ /* 0x000ff000000418e8 */
[----:B------:R-:W-:Y:S01]  /*1d880*/  HMMA.16816.F32.BF16 R124, R20, R72, R68 ;  /* 0x00000048147c723c */ /* 0x000fe20000041844 */
[----:B------:R-:W-:-:S02]  /*1d890*/  IMAD.MOV.U32 R11, RZ, RZ, R33 ;  /* 0x000000ffff0b7224 */ /* 0x000fc400078e0021 */
[----:B------:R-:W-:Y:S02]  /*1d8a0*/  IMAD.MOV.U32 R10, RZ, RZ, R34 ;  /* 0x000000ffff0a7224 */ /* 0x000fe400078e0022 */
[----:B-1----:R-:W-:Y:S02]  /*1d8b0*/  IMAD.MOV.U32 R9, RZ, RZ, R35 ;  /* 0x000000ffff097224 */ /* 0x002fe400078e0023 */
[----:B------:R-:W-:Y:S01]  /*1d8c0*/  IMAD.MOV.U32 R5, RZ, RZ, R32 ;  /* 0x000000ffff057224 */ /* 0x000fe200078e0020 */
[----:B------:R-:W-:Y:S01]  /*1d8d0*/  HMMA.16816.F32.BF16 R68, R20, R52, R44 ;  /* 0x000000341444723c */ /* 0x000fe2000004182c */
[----:B------:R-:W1:Y:S01]  /*1d8e0*/  LDSM.16.M88.4 R44, [R248] ;  /* 0x00000000f82c783b */ /* 0x000e620000000200 */
[----:B------:R-:W-:Y:S02]  /*1d8f0*/  IMAD.MOV.U32 R237, RZ, RZ, R10 ;  /* 0x000000ffffed7224 */ /* 0x000fe400078e000a */
[----:B------:R-:W-:Y:S01]  /*1d900*/  IMAD.MOV.U32 R238, RZ, RZ, R9 ;  /* 0x000000ffffee7224 */ /* 0x000fe200078e0009 */
[----:B------:R3:W-:Y:S01]  /*1d910*/  LDSM.16.M88.4 R32, [R224] ;  /* 0x00000000e020783b */ /* 0x0007e20000000200 */
[----:B------:R-:W-:-:S02]  /*1d920*/  IMAD.MOV.U32 R239, RZ, RZ, R5 ;  /* 0x000000ffffef7224 */ /* 0x000fc400078e0005 */
[----:B------:R-:W-:Y:S01]  /*1d930*/  HMMA.16816.F32.BF16 R244, R16, R56, R212 ;  /* 0x0000003810f4723c */ /* 0x000fe200000418d4 */
[----:B------:R-:W-:Y:S01]  /*1d940*/  IMAD.MOV.U32 R232, RZ, RZ, R13 ;  /* 0x000000ffffe87224 */ /* 0x000fe200078e000d */
[----:B------:R-:W-:Y:S05]  /*1d950*/  LDSM.16.M88.4 R56, [R184+0x1000] ;  /* 0x00100000b838783b */ /* 0x000fea0000000200 */
[----:B------:R-:W-:Y:S01]  /*1d960*/  IMAD.MOV.U32 R214, RZ, RZ, R14 ;  /* 0x000000ffffd67224 */ /* 0x000fe200078e000e */
[----:B------:R-:W-:Y:S01]  /*1d970*/  HMMA.16816.F32.BF16 R72, R20, R62, R48 ;  /* 0x0000003e1448723c */ /* 0x000fe20000041830 */
[----:B------:R-:W-:Y:S01]  /*1d980*/  IMAD.MOV.U32 R213, RZ, RZ, R15 ;  /* 0x000000ffffd57224 */ /* 0x000fe200078e000f */
[----:B------:R-:W-:Y:S01]  /*1d990*/  LDSM.16.M88.4 R48, [R184+0x800] ;  /* 0x00080000b830783b */ /* 0x000fe20000000200 */
[----:B------:R-:W-:-:S05]  /*1d9a0*/  IMAD.MOV.U32 R212, RZ, RZ, R12 ;  /* 0x000000ffffd47224 */ /* 0x000fca00078e000c */
[----:B--2---:R-:W-:Y:S01]  /*1d9b0*/  HMMA.16816.F32.BF16 R12, R16, R64, R228 ;  /* 0x00000040100c723c */ /* 0x004fe200000418e4 */
[----:B---3--:R-:W-:-:S07]  /*1d9c0*/  IMAD.MOV.U32 R224, RZ, RZ, R83 ;  /* 0x000000ffffe07224 */ /* 0x008fce00078e0053 */
[----:B------:R-:W-:Y:S01]  /*1d9d0*/  HMMA.16816.F32.BF16 R60, R20, R54, R40 ;  /* 0x00000036143c723c */ /* 0x000fe20000041828 */
[----:B------:R-:W-:Y:S04]  /*1d9e0*/  LDSM.16.M88.4 R40, [R225] ;  /* 0x00000000e128783b */ /* 0x000fe80000000200 */
[----:B------:R-:W-:Y:S03]  /*1d9f0*/  LDSM.16.M88.4 R52, [R139] ;  /* 0x000000008b34783b */ /* 0x000fe60000000200 */
[C---:B------:R-:W-:Y:S08]  /*1da00*/  HMMA.16816.F32.BF16 R204, R16.reuse, R28, R204 ;  /* 0x0000001c10cc723c */ /* 0x040ff000000418cc */
[----:B------:R-:W-:Y:S01]  /*1da10*/  IMAD.MOV.U32 R231, RZ, RZ, R12 ;  /* 0x000000ffffe77224 */ /* 0x000fe200078e000c */
[----:B------:R-:W-:Y:S01]  /*1da20*/  HMMA.16816.F32.BF16 R176, R16, R30, R176 ;  /* 0x0000001e10b0723c */ /* 0x000fe200000418b0 */
[----:B------:R-:W-:Y:S01]  /*1da30*/  IMAD.MOV.U32 R230, RZ, RZ, R13 ;  /* 0x000000ffffe67224 */ /* 0x000fe200078e000d */
[----:B------:R-:W2:Y:S01]  /*1da40*/  LDSM.16.M88.4 R28, [R221] ;  /* 0x00000000dd1c783b */ /* 0x000ea20000000200 */
[----:B------:R-:W-:-:S02]  /*1da50*/  IMAD.MOV.U32 R229, RZ, RZ, R14 ;  /* 0x000000ffffe57224 */ /* 0x000fc400078e000e */
[----:B------:R-:W-:-:S03]  /*1da60*/  IMAD.MOV.U32 R228, RZ, RZ, R15 ;  /* 0x000000ffffe47224 */ /* 0x000fc600078e000f */
[----:B------:R-:W-:Y:S07]  /*1da70*/  HMMA.16816.F32.BF16 R12, R16, R66, R208 ;  /* 0x00000042100c723c */ /* 0x000fee00000418d0 */
[----:B------:R-:W-:Y:S02]  /*1da80*/  IMAD.MOV.U32 R208, RZ, RZ, R82 ;  /* 0x000000ffffd07224 */ /* 0x000fe400078e0052 */
[----:B------:R-:W-:Y:S02]  /*1da90*/  IMAD.MOV.U32 R209, RZ, RZ, R81 ;  /* 0x000000ffffd17224 */ /* 0x000fe400078e0051 */
[----:B------:R-:W-:-:S02]  /*1daa0*/  IMAD.MOV.U32 R210, RZ, RZ, R4 ;  /* 0x000000ffffd27224 */ /* 0x000fc400078e0004 */
[----:B------:R-:W-:Y:S02]  /*1dab0*/  IMAD.MOV.U32 R211, RZ, RZ, R0 ;  /* 0x000000ffffd37224 */ /* 0x000fe400078e0000 */
[----:B------:R-:W-:-:S04]  /*1dac0*/  IMAD.MOV.U32 R0, RZ, RZ, R224 ;  /* 0x000000ffff007224 */ /* 0x000fc800078e00e0 */
[----:B------:R-:W-:Y:S01]  /*1dad0*/  IMAD.MOV.U32 R215, RZ, RZ, R0 ;  /* 0x000000ffffd77224 */ /* 0x000fe200078e0000 */
[C---:B-1----:R-:W-:Y:S04]  /*1dae0*/  HMMA.16816.F32.BF16 R64, R16.reuse, R44, R208 ;  /* 0x0000002c1040723c */ /* 0x042fe800000418d0 */
[----:B------:R-:W-:Y:S02]  /*1daf0*/  IMAD.MOV.U32 R236, RZ, RZ, R13 ;  /* 0x000000ffffec7224 */ /* 0x000fe400078e000d */
[----:B------:R-:W-:Y:S02]  /*1db00*/  IMAD.MOV.U32 R235, RZ, RZ, R14 ;  /* 0x000000ffffeb7224 */ /* 0x000fe400078e000e */
[----:B------:R-:W-:Y:S01]  /*1db10*/  HMMA.16816.F32.BF16 R44, R16, R46, R216 ;  /* 0x0000002e102c723c */ /* 0x000fe200000418d8 */
[----:B------:R-:W-:-:S02]  /*1db20*/  IMAD.MOV.U32 R234, RZ, RZ, R15 ;  /* 0x000000ffffea7224 */ /* 0x000fc400078e000f */
[----:B------:R-:W-:Y:S02]  /*1db30*/  IMAD.MOV.U32 R233, RZ, RZ, R12 ;  /* 0x000000ffffe97224 */ /* 0x000fe400078e000c */
[----:B------:R-:W-:Y:S03]  /*1db40*/  LDSM.16.M88.4 R12, [R187] ;  /* 0x00000000bb0c783b */ /* 0x000fe60000000200 */
[C---:B--2---:R-:W-:Y:S08]  /*1db50*/  HMMA.16816.F32.BF16 R88, R16.reuse, R28, R88 ;  /* 0x0000001c1058723c */ /* 0x044ff00000041858 */
[----:B------:R-:W-:Y:S01]  /*1db60*/  HMMA.16816.F32.BF16 R92, R16, R30, R92 ;  /* 0x0000001e105c723c */ /* 0x000fe2000004185c */
[----:B------:R1:W2:Y:S01]  /*1db70*/  LDSM.16.M88.4 R28, [R195] ;  /* 0x00000000c31c783b */ /* 0x0002a20000000200 */
        /* <DEDUP_REMOVED lines=8> */
[----:B------:R-:W-:-:S06]  /*1dc00*/  IMAD.MOV.U32 R210, RZ, RZ, R67 ;  /* 0x000000ffffd27224 */ /* 0x000fcc00078e0043 */
[----:B------:R-:W-:Y:S02]  /*1dc10*/  IMAD.MOV.U32 R127, RZ, RZ, R11 ;  /* 0x000000ffff7f7224 */ /* 0x000fe400078e000b */
[----:B------:R-:W-:Y:S02]  /*1dc20*/  IMAD.MOV.U32 R126, RZ, RZ, R237 ;  /* 0x000000ffff7e7224 */ /* 0x000fe400078e00ed */
[----:B------:R-:W-:Y:S02]  /*1dc30*/  IMAD.MOV.U32 R125, RZ, RZ, R127 ;  /* 0x000000ffff7d7224 */ /* 0x000fe400078e007f */
[----:B------:R-:W-:Y:S02]  /*1dc40*/  IMAD.MOV.U32 R127, RZ, RZ, R238 ;  /* 0x000000ffff7f7224 */ /* 0x000fe400078e00ee */
[----:B------:R-:W-:-:S09]  /*1dc50*/  IMAD.MOV.U32 R124, RZ, RZ, R239 ;  /* 0x000000ffff7c7224 */ /* 0x000fd200078e00ef */
[----:B------:R-:W-:Y:S02]  /*1dc60*/  IMAD.MOV.U32 R219, RZ, RZ, R45 ;  /* 0x000000ffffdb7224 */ /* 0x000fe400078e002d */
[----:B------:R-:W-:Y:S02]  /*1dc70*/  IMAD.MOV.U32 R218, RZ, RZ, R46 ;  /* 0x000000ffffda7224 */ /* 0x000fe400078e002e */
[----:B------:R-:W-:Y:S02]  /*1dc80*/  IMAD.MOV.U32 R217, RZ, RZ, R44 ;  /* 0x000000ffffd97224 */ /* 0x000fe400078e002c */
[----:B-1----:R-:W-:Y:S02]  /*1dc90*/  IMAD.MOV.U32 R195, RZ, RZ, R47 ;  /* 0x000000ffffc37224 */ /* 0x002fe400078e002f */
[----:B------:R-:W-:Y:S07]  /*1dca0*/  HMMA.16816.F32.BF16 R44, R16, R42, R112 ;  /* 0x0000002a102c723c */ /* 0x000fee0000041870 */
[----:B------:R-:W-:-:S02]  /*1dcb0*/  IMAD.MOV.U32 R115, RZ, RZ, R7 ;  /* 0x000000ffff737224 */ /* 0x000fc400078e0007 */
[----:B------:R-:W-:Y:S02]  /*1dcc0*/  IMAD.MOV.U32 R112, RZ, RZ, R220 ;  /* 0x000000ffff707224 */ /* 0x000fe400078e00dc */
[----:B------:R-:W-:Y:S02]  /*1dcd0*/  IMAD.MOV.U32 R113, RZ, RZ, R194 ;  /* 0x000000ffff717224 */ /* 0x000fe400078e00c2 */
[----:B------:R-:W-:-:S11]  /*1dce0*/  IMAD.MOV.U32 R114, RZ, RZ, R190 ;  /* 0x000000ffff727224 */ /* 0x000fd600078e00be */
[----:B------:R-:W-:Y:S02]  /*1dcf0*/  IMAD.MOV.U32 R42, RZ, RZ, R46 ;  /* 0x000000ffff2a7224 */ /* 0x000fe400078e002e */
[----:B------:R-:W-:Y:S02]  /*1dd00*/  IMAD.MOV.U32 R41, RZ, RZ, R44 ;  /* 0x000000ffff297224 */ /* 0x000fe400078e002c */
[----:B------:R-:W-:Y:S02]  /*1dd10*/  IMAD.MOV.U32 R40, RZ, RZ, R45 ;  /* 0x000000ffff287224 */ /* 0x000fe400078e002d */
[----:B------:R-:W-:Y:S02]  /*1dd20*/  IMAD.MOV.U32 R4, RZ, RZ, R47 ;  /* 0x000000ffff047224 */ /* 0x000fe400078e002f */
        /* <DEDUP_REMOVED lines=13> */
[----:B------:R-:W1:Y:S11]  /*1de00*/  LDSM.16.M88.4 R40, [R184+0x2000] ;  /* 0x00200000b828783b */ /* 0x000e760000000200 */
[----:B------:R-:W-:-:S02]  /*1de10*/  IMAD.MOV.U32 R32, RZ, RZ, R45 ;  /* 0x000000ffff207224 */ /* 0x000fc400078e002d */
[----:B------:R-:W-:Y:S02]  /*1de20*/  IMAD.MOV.U32 R72, RZ, RZ, R46 ;  /* 0x000000ffff487224 */ /* 0x000fe400078e002e */
[----:B------:R-:W-:Y:S02]  /*1de30*/  IMAD.MOV.U32 R67, RZ, RZ, R47 ;  /* 0x000000ffff437224 */ /* 0x000fe400078e002f */
[----:B------:R-:W-:Y:S02]  /*1de40*/  IMAD.MOV.U32 R66, RZ, RZ, R44 ;  /* 0x000000ffff427224 */ /* 0x000fe400078e002c */
[----:B--2---:R-:W-:Y:S07]  /*1de50*/  HMMA.16816.F32.BF16 R44, R16, R28, R68 ;  /* 0x0000001c102c723c */ /* 0x004fee0000041844 */
[----:B------:R-:W-:-:S02]  /*1de60*/  IMAD.MOV.U32 R69, RZ, RZ, R236 ;  /* 0x000000ffff457224 */ /* 0x000fc400078e00ec */
[----:B------:R-:W-:Y:S01]  /*1de70*/  IMAD.MOV.U32 R71, RZ, RZ, R32 ;  /* 0x000000ffff477224 */ /* 0x000fe200078e0020 */
[----:B------:R-:W-:Y:S01]  /*1de80*/  HMMA.16816.F32.BF16 R236, R12, R56, R104 ;  /* 0x000000380cec723c */ /* 0x000fe20000041868 */
[----:B------:R-:W2:Y:S01]  /*1de90*/  LDSM.16.M88.4 R32, [R184+0x2800] ;  /* 0x00280000b820783b */ /* 0x000ea20000000200 */
[----:B------:R-:W-:Y:S02]  /*1dea0*/  IMAD.MOV.U32 R70, RZ, RZ, R235 ;  /* 0x000000ffff467224 */ /* 0x000fe400078e00eb */
[----:B------:R-:W-:-:S03]  /*1deb0*/  IMAD.MOV.U32 R68, RZ, RZ, R233 ;  /* 0x000000ffff447224 */ /* 0x000fc600078e00e9 */
        /* <DEDUP_REMOVED lines=8> */
[----:B------:R-:W-:Y:S01]  /*1df40*/  HMMA.16816.F32.BF16 R44, R16, R30, R60 ;  /* 0x0000001e102c723c */ /* 0x000fe2000004183c */
[----:B------:R-:W-:-:S07]  /*1df50*/  IMAD.MOV.U32 R104, RZ, RZ, R212 ;  /* 0x000000ffff687224 */ /* 0x000fce00078e00d4 */
        /* <DEDUP_REMOVED lines=13> */
[----:B------:R-:W-:Y:S01]  /*1e030*/  IMAD.MOV.U32 R175, RZ, RZ, R60 ;  /* 0x000000ffffaf7224 */ /* 0x000fe200078e003c */
[----:B------:R-:W1:Y:S01]  /*1e040*/  LDSM.16.M88.4 R44, [R184+0x1800] ;  /* 0x00180000b82c783b */ /* 0x000e620000000200 */
[----:B------:R-:W-:-:S02]  /*1e050*/  IMAD.MOV.U32 R174, RZ, RZ, R61 ;  /* 0x000000ffffae7224 */ /* 0x000fc400078e003d */
[----:B------:R-:W-:Y:S02]  /*1e060*/  IMAD.MOV.U32 R37, RZ, RZ, R62 ;  /* 0x000000ffff257224 */ /* 0x000fe400078e003e */
[----:B------:R-:W-:Y:S01]  /*1e070*/  IMAD.MOV.U32 R36, RZ, RZ, R63 ;  /* 0x000000ffff247224 */ /* 0x000fe200078e003f */
[C---:B--2---:R-:W-:Y:S01]  /*1e080*/  HMMA.16816.F32.BF16 R200, R12.reuse, R34, R116 ;  /* 0x000000220cc8723c */ /* 0x044fe20000041874 */
[----:B------:R-:W-:Y:S02]  /*1e090*/  IMAD.MOV.U32 R197, RZ, RZ, R211 ;  /* 0x000000ffffc57224 */ /* 0x000fe400078e00d3 */
[----:B------:R-:W-:Y:S02]  /*1e0a0*/  IMAD.MOV.U32 R198, RZ, RZ, R210 ;  /* 0x000000ffffc67224 */ /* 0x000fe400078e00d2 */
[----:B------:R-:W-:Y:S02]  /*1e0b0*/  IMAD.MOV.U32 R199, RZ, RZ, R209 ;  /* 0x000000ffffc77224 */ /* 0x000fe400078e00d1 */
[----:B------:R-:W-:Y:S01]  /*1e0c0*/  IMAD.MOV.U32 R114, RZ, RZ, R219 ;  /* 0x000000ffff727224 */ /* 0x000fe200078e00db */
[----:B------:R-:W-:Y:S01]  /*1e0d0*/  HMMA.16816.F32.BF16 R60, R12, R48, R108 ;  /* 0x000000300c3c723c */ /* 0x000fe2000004186c */
[----:B------:R2:W-:Y:S01]  /*1e0e0*/  LDSM.16.M88.4 R108, [R80+0x9800] ;  /* 0x00980000506c783b */ /* 0x0005e20000000200 */
[----:B------:R-:W-:-:S02]  /*1e0f0*/  IMAD.MOV.U32 R115, RZ, RZ, R218 ;  /* 0x000000ffff737224 */ /* 0x000fc400078e00da */
[----:B------:R-:W-:Y:S02]  /*1e100*/  IMAD.MOV.U32 R113, RZ, RZ, R217 ;  /* 0x000000ffff717224 */ /* 0x000fe400078e00d9 */
[----:B------:R-:W-:Y:S02]  /*1e110*/  IMAD.MOV.U32 R116, RZ, RZ, R124 ;  /* 0x000000ffff747224 */ /* 0x000fe400078e007c */
[----:B------:R-:W-:Y:S01]  /*1e120*/  HMMA.16816.F32.BF16 R48, R12, R50, R100 ;  /* 0x000000320c30723c */ /* 0x000fe20000041864 */
[----:B------:R-:W-:Y:S01]  /*1e130*/  LDSM.16.M88.4 R100, [R138+0x9800] ;  /* 0x009800008a64783b */ /* 0x000fe20000000200 */
[----:B------:R-:W-:Y:S02]  /*1e140*/  IMAD.MOV.U32 R117, RZ, RZ, R125 ;  /* 0x000000ffff757224 */ /* 0x000fe400078e007d */
[----:B------:R-:W-:Y:S02]  /*1e150*/  IMAD.MOV.U32 R118, RZ, RZ, R126 ;  /* 0x000000ffff767224 */ /* 0x000fe400078e007e */
[----:B------:R-:W-:-:S10]  /*1e160*/  IMAD.MOV.U32 R119, RZ, RZ, R127 ;  /* 0x000000ffff777224 */ /* 0x000fd400078e007f */
[----:B------:R-:W-:Y:S02]  /*1e170*/  IMAD.MOV.U32 R28, RZ, RZ, R60 ;  /* 0x000000ffff1c7224 */ /* 0x000fe400078e003c */
[----:B------:R-:W-:Y:S01]  /*1e180*/  IMAD.MOV.U32 R10, RZ, RZ, R63 ;  /* 0x000000ffff0a7224 */ /* 0x000fe200078e003f */
[C---:B-1----:R-:W-:Y:S01]  /*1e190*/  HMMA.16816.F32.BF16 R228, R12.reuse, R44, R204 ;  /* 0x0000002c0ce4723c */ /* 0x042fe200000418cc */
[----:B------:R-:W-:Y:S02]  /*1e1a0*/  IMAD.MOV.U32 R63, RZ, RZ, R29 ;  /* 0x000000ffff3f7224 */ /* 0x000fe400078e001d */
[----:B------:R-:W-:Y:S02]  /*1e1b0*/  IMAD.MOV.U32 R56, RZ, RZ, R28 ;  /* 0x000000ffff387224 */ /* 0x000fe400078e001c */
[----:B------:R-:W1:Y:S01]  /*1e1c0*/  LDSM.16.M88.4 R28, [R184+0x3000] ;  /* 0x00300000b81c783b */ /* 0x000e620000000200 */
        /* <DEDUP_REMOVED lines=8> */
[----:B------:R-:W-:Y:S01]  /*1e250*/  HMMA.16816.F32.BF16 R216, R12, R46, R176 ;  /* 0x0000002e0cd8723c */ /* 0x000fe200000418b0 */
[----:B------:R-:W-:Y:S02]  /*1e260*/  IMAD.MOV.U32 R123, RZ, RZ, R198 ;  /* 0x000000ffff7b7224 */ /* 0x000fe400078e00c6 */
[----:B------:R-:W-:Y:S02]  /*1e270*/  IMAD.MOV.U32 R121, RZ, RZ, R199 ;  /* 0x000000ffff797224 */ /* 0x000fe400078e00c7 */
[----:B------:R-:W-:Y:S02]  /*1e280*/  IMAD.MOV.U32 R120, RZ, RZ, R56 ;  /* 0x000000ffff787224 */ /* 0x000fe400078e0038 */
[----:B------:R-:W3:Y:S01]  /*1e290*/  LDSM.16.M88.4 R56, [R184] ;  /* 0x00000000b838783b */ /* 0x000ee20000000200 */
[----:B------:R-:W-:-:S02]  /*1e2a0*/  IMAD.MOV.U32 R60, RZ, RZ, R50 ;  /* 0x000000ffff3c7224 */ /* 0x000fc400078e0032 */
[----:B------:R-:W-:Y:S02]  /*1e2b0*/  IMAD.MOV.U32 R9, RZ, RZ, R49 ;  /* 0x000000ffff097224 */ /* 0x000fe400078e0031 */
[----:B------:R-:W-:Y:S02]  /*1e2c0*/  IMAD.MOV.U32 R5, RZ, RZ, R51 ;  /* 0x000000ffff057224 */ /* 0x000fe400078e0033 */
[----:B------:R-:W4:Y:S01]  /*1e2d0*/  LDSM.16.M88.4 R48, [R184+0x3800] ;  /* 0x00380000b830783b */ /* 0x000f220000000200 */
[----:B--2---:R-:W-:Y:S02]  /*1e2e0*/  IMAD.MOV.U32 R80, RZ, RZ, R208 ;  /* 0x000000ffff507224 */ /* 0x004fe400078e00d0 */
[C---:B------:R-:W-:Y:S01]  /*1e2f0*/  HMMA.16816.F32.BF16 R208, R12.reuse, R42, R128 ;  /* 0x0000002a0cd0723c */ /* 0x040fe20000041880 */
[----:B------:R-:W2:Y:S07]  /*1e300*/  LDSM.16.M88.4 R40, [R184+0x4000] ;  /* 0x00400000b828783b */ /* 0x000eae0000000200 */
[C---:B-1----:R-:W-:Y:S01]  /*1e310*/  HMMA.16816.F32.BF16 R196, R12.reuse, R28, R84 ;  /* 0x0000001c0cc4723c */ /* 0x042fe20000041854 */
[----:B------:R-:W-:Y:S04]  /*1e320*/  LDSM.16.M88.4 R84, [R45] ;  /* 0x000000002d54783b */ /* 0x000fe80000000200 */
[----:B------:R-:W1:Y:S03]  /*1e330*/  LDSM.16.M88.4 R44, [R184+0x5000] ;  /* 0x00500000b82c783b */ /* 0x000e660000000200 */
[----:B------:R-:W-:Y:S07]  /*1e340*/  HMMA.16816.F32.BF16 R176, R12, R30, R76 ;  /* 0x0000001e0cb0723c */ /* 0x000fee000004184c */
[----:B------:R-:W-:Y:S01]  /*1e350*/  IMAD.MOV.U32 R76, RZ, RZ, R60 ;  /* 0x000000ffff4c7224 */ /* 0x000fe200078e003c */
[----:B------:R-:W-:Y:S01]  /*1e360*/  HMMA.16816.F32.BF16 R28, R24, R100, RZ ;  /* 0x00000064181c723c */ /* 0x000fe200000418ff */
[----:B------:R-:W-:-:S02]  /*1e370*/  IMAD.MOV.U32 R78, RZ, RZ, R120 ;  /* 0x000000ffff4e7224 */ /* 0x000fc400078e0078 */
[----:B------:R-:W-:Y:S02]  /*1e380*/  IMAD.MOV.U32 R77, RZ, RZ, R63 ;  /* 0x000000ffff4d7224 */ /* 0x000fe400078e003f */
[----:B------:R-:W-:Y:S02]  /*1e390*/  IMAD.MOV.U32 R79, RZ, RZ, R68 ;  /* 0x000000ffff4f7224 */ /* 0x000fe400078e0044 */
[----:B------:R-:W-:Y:S01]  /*1e3a0*/  IMAD.MOV.U32 R101, RZ, RZ, R61 ;  /* 0x000000ffff657224 */ /* 0x000fe200078e003d */
[----:B---3--:R-:W-:Y:S01]  /*1e3b0*/  HMMA.16816.F32.BF16 R52, R12, R58, R52 ;  /* 0x0000003a0c34723c */ /* 0x008fe20000041834 */
[----:B------:R-:W-:Y:S02]  /*1e3c0*/  IMAD.MOV.U32 R61, RZ, RZ, R70 ;  /* 0x000000ffff3d7224 */ /* 0x000fe400078e0046 */
[----:B------:R-:W-:Y:S02]  /*1e3d0*/  IMAD.MOV.U32 R70, RZ, RZ, R195 ;  /* 0x000000ffff467224 */ /* 0x000fe400078e00c3 */
[----:B------:R-:W3:Y:S01]  /*1e3e0*/  S2R R195, SR_TID.X ;  /* 0x0000000000c37919 */ /* 0x000ee20000002100 */
[----:B------:R-:W-:-:S02]  /*1e3f0*/  IMAD.MOV.U32 R100, RZ, RZ, R80 ;  /* 0x000000ffff647224 */ /* 0x000fc400078e0050 */
[----:B------:R-:W-:Y:S01]  /*1e400*/  IMAD.MOV.U32 R60, RZ, RZ, R69 ;  /* 0x000000ffff3c7224 */ /* 0x000fe200078e0045 */
[----:B----4-:R-:W-:Y:S01]  /*1e410*/  HMMA.16816.F32.BF16 R128, R12, R48, R88 ;  /* 0x000000300c80723c */ /* 0x010fe20000041858 */
        /* <DEDUP_REMOVED lines=12> */
[----:B---3--:R-:W-:-:S02]  /*1e4e0*/  IMAD.SHL.U32 R195, R195, 0x2, RZ ;  /* 0x00000002c3c37824 */ /* 0x008fc400078e00ff */
[----:B------:R-:W-:Y:S01]  /*1e4f0*/  IMAD.MOV.U32 R92, RZ, RZ, R79 ;  /* 0x000000ffff5c7224 */ /* 0x000fe200078e004f */
[C---:B--2---:R-:W-:Y:S01]  /*1e500*/  HMMA.16816.F32.BF16 R116, R12.reuse, R40, R116 ;  /* 0x000000280c74723c */ /* 0x044fe20000041874 */
[----:B------:R-:W-:Y:S01]  /*1e510*/  IMAD.MOV.U32 R93, RZ, RZ, R60 ;  /* 0x000000ffff5d7224 */ /* 0x000fe200078e003c */
[----:B------:R-:W-:Y:S01]  /*1e520*/  LOP3.LUT R195, R195, 0x6, RZ, 0xc0, !PT ;  /* 0x00000006c3c37812 */ /* 0x000fe200078ec0ff */
        /* <DEDUP_REMOVED lines=12> */
[----:B------:R-:W-:Y:S01]  /*1e5f0*/  IMAD.SHL.U32 R7, R250, 0x100, RZ ;  /* 0x00000100fa077824 */ /* 0x000fe200078e00ff */
[----:B------:R-:W-:Y:S01]  /*1e600*/  HMMA.16816.F32.BF16 R64, R16, R84, R28 ;  /* 0x000000541040723c */ /* 0x000fe2000004181c */
[----:B------:R-:W1:Y:S01]  /*1e610*/  LDSM.16.M88.4 R28, [R184+0x6000] ;  /* 0x00600000b81c783b */ /* 0x000e620000000200 */
[----:B------:R-:W-:Y:S02]  /*1e620*/  IMAD.MOV.U32 R89, RZ, RZ, R121 ;  /* 0x000000ffff597224 */ /* 0x000fe400078e0079 */
[----:B------:R-:W-:Y:S02]  /*1e630*/  IMAD.MOV.U32 R90, RZ, RZ, R122 ;  /* 0x000000ffff5a7224 */ /* 0x000fe400078e007a */
[----:B------:R-:W-:Y:S02]  /*1e640*/  IMAD.MOV.U32 R91, RZ, RZ, R123 ;  /* 0x000000ffff5b7224 */ /* 0x000fe400078e007b */
[----:B------:R-:W-:Y:S01]  /*1e650*/  IMAD.MOV.U32 R95, RZ, RZ, R62 ;  /* 0x000000ffff5f7224 */ /* 0x000fe200078e003e */
[C---:B------:R-:W-:Y:S01]  /*1e660*/  HMMA.16816.F32.BF16 R120, R12.reuse, R42, R240 ;  /* 0x0000002a0c78723c */ /* 0x040fe200000418f0 */
[----:B------:R-:W-:Y:S01]  /*1e670*/  IMAD.MOV.U32 R62, RZ, RZ, R72 ;  /* 0x000000ffff3e7224 */ /* 0x000fe200078e0048 */
[----:B------:R-:W2:Y:S01]  /*1e680*/  LDSM.16.M88.4 R40, [R184+0x5800] ;  /* 0x00580000b828783b */ /* 0x000ea20000000200 */
[----:B------:R-:W-:Y:S01]  /*1e690*/  IMAD.MOV.U32 R72, RZ, RZ, R2 ;  /* 0x000000ffff487224 */ /* 0x000fe200078e0002 */
[C-C-:B------:R-:W-:Y:S01]  /*1e6a0*/  LOP3.LUT R2, R7.reuse, 0x8, R195.reuse, 0xfe, !PT ;  /* 0x0000000807027812 */ /* 0x140fe200078efec3 */
[----:B------:R-:W-:Y:S01]  /*1e6b0*/  IMAD.MOV.U32 R48, RZ, RZ, R0 ;  /* 0x000000ffff307224 */ /* 0x000fe200078e0000 */
[C---:B------:R-:W-:Y:S01]  /*1e6c0*/  LOP3.LUT R0, R7.reuse, 0x10, R195, 0xfe, !PT ;  /* 0x0000001007007812 */ /* 0x040fe200078efec3 */
[----:B------:R-:W-:Y:S01]  /*1e6d0*/  IMAD.MOV.U32 R50, RZ, RZ, R225 ;  /* 0x000000ffff327224 */ /* 0x000fe200078e00e1 */
[C---:B------:R-:W-:Y:S01]  /*1e6e0*/  ISETP.GE.AND P5, PT, R2.reuse, R8, PT ;  /* 0x000000080200720c */ /* 0x040fe20003fa6270 */
[C---:B------:R-:W-:Y:S01]  /*1e6f0*/  HMMA.16816.F32.BF16 R112, R12.reuse, R32, R244 ;  /* 0x000000200c70723c */ /* 0x040fe200000418f4 */
[-C--:B------:R-:W-:Y:S01]  /*1e700*/  ISETP.GE.AND P4, PT, R2, R6.reuse, PT ;  /* 0x000000060200720c */ /* 0x080fe20003f86270 */
[----:B------:R-:W3:Y:S01]  /*1e710*/  LDSM.16.M88.4 R32, [R184+0x6800] ;  /* 0x00680000b820783b */ /* 0x000ee20000000200 */
[----:B------:R-:W-:Y:S01]  /*1e720*/  LOP3.LUT R2, R7, 0x18, R195, 0xfe, !PT ;  /* 0x0000001807027812 */ /* 0x000fe200078efec3 */
[----:B------:R-:W-:Y:S01]  /*1e730*/  IMAD.MOV.U32 R51, RZ, RZ, R224 ;  /* 0x000000ffff337224 */ /* 0x000fe200078e00e0 */
[----:B------:R-:W-:Y:S01]  /*1e740*/  FSEL R59, R52, -INF , !P5 ;  /* 0xff800000343b7808 */ /* 0x000fe20006800000 */
[----:B------:R-:W-:Y:S01]  /*1e750*/  IMAD.MOV.U32 R240, RZ, RZ, R221 ;  /* 0x000000fffff07224 */ /* 0x000fe200078e00dd */
[----:B------:R-:W-:Y:S01]  /*1e760*/  ISETP.GE.AND P5, PT, R2, R6, PT ;  /* 0x000000060200720c */ /* 0x000fe20003fa6270 */
[C---:B------:R-:W-:Y:S01]  /*1e770*/  HMMA.16816.F32.BF16 R92, R12.reuse, R46, R92 ;  /* 0x0000002e0c5c723c */ /* 0x040fe2000004185c */
[C---:B------:R-:W-:Y:S01]  /*1e780*/  ISETP.GE.AND P6, PT, R0.reuse, R8, PT ;  /* 0x000000080000720c */ /* 0x040fe20003fc6270 */
[----:B------:R-:W-:Y:S01]  /*1e790*/  IMAD.MOV.U32 R241, RZ, RZ, R220 ;  /* 0x000000fffff17224 */ /* 0x000fe200078e00dc */
[----:B------:R-:W-:Y:S01]  /*1e7a0*/  FSEL R85, R49, -INF , !P5 ;  /* 0xff80000031557808 */ /* 0x000fe20006800000 */
[----:B------:R-:W-:Y:S01]  /*1e7b0*/  IMAD.MOV.U32 R49, RZ, RZ, R76 ;  /* 0x000000ffff317224 */ /* 0x000fe200078e004c */
[----:B------:R-:W-:Y:S01]  /*1e7c0*/  ISETP.GE.AND P3, PT, R0, R6, PT ;  /* 0x000000060000720c */ /* 0x000fe20003f66270 */
[----:B------:R-:W-:Y:S01]  /*1e7d0*/  IMAD.MOV.U32 R76, RZ, RZ, R77 ;  /* 0x000000ffff4c7224 */ /* 0x000fe200078e004d */
[C---:B------:R-:W-:Y:S01]  /*1e7e0*/  LOP3.LUT R0, R7.reuse, 0x20, R195, 0xfe, !PT ;  /* 0x0000002007007812 */ /* 0x040fe200078efec3 */
[----:B------:R-:W-:Y:S01]  /*1e7f0*/  IMAD.MOV.U32 R77, RZ, RZ, R78 ;  /* 0x000000ffff4d7224 */ /* 0x000fe200078e004e */
[----:B------:R-:W-:Y:S01]  /*1e800*/  FSEL R58, R54, -INF , !P4 ;  /* 0xff800000363a7808 */ /* 0x000fe20006000000 */
[----:B------:R-:W-:Y:S01]  /*1e810*/  IMAD.MOV.U32 R78, RZ, RZ, R79 ;  /* 0x000000ffff4e7224 */ /* 0x000fe200078e004f */
[----:B------:R-:W-:Y:S01]  /*1e820*/  FSEL R100, R100, -INF , !P6 ;  /* 0xff80000064647808 */ /* 0x000fe20007000000 */
[----:B------:R-:W-:Y:S01]  /*1e830*/  IMAD.MOV.U32 R79, RZ, RZ, R60 ;  /* 0x000000ffff4f7224 */ /* 0x000fe200078e003c */
[-C--:B------:R-:W-:Y:S01]  /*1e840*/  ISETP.GE.AND P2, PT, R2, R8.reuse, PT ;  /* 0x000000080200720c */ /* 0x080fe20003f46270 */
[----:B------:R-:W-:Y:S01]  /*1e850*/  IMAD.MOV.U32 R60, RZ, RZ, R68 ;  /* 0x000000ffff3c7224 */ /* 0x000fe200078e0044 */
[C---:B------:R-:W-:Y:S01]  /*1e860*/  ISETP.GE.AND P4, PT, R0.reuse, R8, PT ;  /* 0x000000080000720c */ /* 0x040fe20003f86270 */
[----:B------:R-:W-:Y:S01]  /*1e870*/  IMAD.MOV.U32 R68, RZ, RZ, R69 ;  /* 0x000000ffff447224 */ /* 0x000fe200078e0045 */
[----:B------:R-:W-:Y:S01]  /*1e880*/  ISETP.GE.AND P6, PT, R0, R6, PT ;  /* 0x000000060000720c */ /* 0x000fe20003fc6270 */
[----:B------:R-:W-:Y:S01]  /*1e890*/  IMAD.MOV.U32 R69, RZ, RZ, R70 ;  /* 0x000000ffff457224 */ /* 0x000fe200078e0046 */
[C---:B------:R-:W-:Y:S01]  /*1e8a0*/  LOP3.LUT R2, R7.reuse, 0x28, R195, 0xfe, !PT ;  /* 0x0000002807027812 */ /* 0x040fe200078efec3 */
[----:B------:R-:W-:Y:S01]  /*1e8b0*/  IMAD.MOV.U32 R70, RZ, RZ, R71 ;  /* 0x000000ffff467224 */ /* 0x000fe200078e0047 */
[----:B------:R-:W-:Y:S01]  /*1e8c0*/  LOP3.LUT R0, R7, 0x30, R195, 0xfe, !PT ;  /* 0x0000003007007812 */ /* 0x000fe200078efec3 */
[----:B------:R-:W-:Y:S01]  /*1e8d0*/  IMAD.MOV.U32 R71, RZ, RZ, R72 ;  /* 0x000000ffff477224 */ /* 0x000fe200078e0048 */
[----:B------:R-:W-:Y:S01]  /*1e8e0*/  FSEL R84, R48, -INF , !P3 ;  /* 0xff80000030547808 */ /* 0x000fe20005800000 */
[----:B------:R-:W-:Y:S01]  /*1e8f0*/  IMAD.MOV.U32 R72, RZ, RZ, R73 ;  /* 0x000000ffff487224 */ /* 0x000fe200078e0049 */
[----:B------:R-:W-:Y:S01]  /*1e900*/  FSEL R101, R101, -INF , !P2 ;  /* 0xff80000065657808 */ /* 0x000fe20005000000 */
[----:B------:R-:W-:Y:S01]  /*1e910*/  IMAD.MOV.U32 R73, RZ, RZ, R74 ;  /* 0x000000ffff497224 */ /* 0x000fe200078e004a */
[----:B------:R-:W-:Y:S01]  /*1e920*/  FSEL R236, R236, -INF , !P4 ;  /* 0xff800000ecec7808 */ /* 0x000fe20006000000 */
[----:B------:R-:W-:Y:S01]  /*1e930*/  IMAD.MOV.U32 R74, RZ, RZ, R75 ;  /* 0x000000ffff4a7224 */ /* 0x000fe200078e004b */
[C---:B-1----:R-:W-:Y:S01]  /*1e940*/  HMMA.16816.F32.BF16 R76, R12.reuse, R28, R76 ;  /* 0x0000001c0c4c723c */ /* 0x042fe2000004184c */
[----:B------:R-:W-:Y:S01]  /*1e950*/  IMAD.MOV.U32 R75, RZ, RZ, R4 ;  /* 0x000000ffff4b7224 */ /* 0x000fe200078e0004 */
[C---:B------:R-:W-:Y:S01]  /*1e960*/  ISETP.GE.AND P3, PT, R2.reuse, R8, PT ;  /* 0x000000080200720c */ /* 0x040fe20003f66270 */
[----:B------:R-:W-:Y:S01]  /*1e970*/  IMAD.MOV.U32 R48, RZ, RZ, R49 ;  /* 0x000000ffff307224 */ /* 0x000fe200078e0031 */
[----:B------:R-:W-:Y:S01]  /*1e980*/  ISETP.GE.AND P2, PT, R2, R6, PT ;  /* 0x000000060200720c */ /* 0x000fe20003f46270 */
[----:B------:R-:W-:Y:S01]  /*1e990*/  IMAD.MOV.U32 R49, RZ, RZ, R248 ;  /* 0x000000ffff317224 */ /* 0x000fe200078e00f8 */
[C---:B------:R-:W-:Y:S01]  /*1e9a0*/  ISETP.GE.AND P5, PT, R0.reuse, R8, PT ;  /* 0x000000080000720c */ /* 0x040fe20003fa6270 */
[----:B------:R-:W-:Y:S01]  /*1e9b0*/  IMAD.MOV.U32 R242, RZ, RZ, R194 ;  /* 0x000000fffff27224 */ /* 0x000fe200078e00c2 */
[C---:B------:R-:W-:Y:S01]  /*1e9c0*/  HMMA.16816.F32.BF16 R72, R12.reuse, R30, R72 ;  /* 0x0000001e0c48723c */ /* 0x040fe20000041848 */
[----:B------:R-:W-:Y:S01]  /*1e9d0*/  ISETP.GE.AND P4, PT, R0, R6, PT ;  /* 0x000000060000720c */ /* 0x000fe20003f86270 */
[----:B------:R-:W1:Y:S01]  /*1e9e0*/  LDSM.16.M88.4 R28, [R184+0x7000] ;  /* 0x00700000b81c783b */ /* 0x000e620000000200 */
[C-C-:B------:R-:W-:Y:S01]  /*1e9f0*/  LOP3.LUT R2, R7.reuse, 0x38, R195.reuse, 0xfe, !PT ;  /* 0x0000003807027812 */ /* 0x140fe200078efec3 */
[----:B------:R-:W-:Y:S01]  /*1ea00*/  IMAD.MOV.U32 R243, RZ, RZ, R190 ;  /* 0x000000fffff37224 */ /* 0x000fe200078e00be */
[----:B------:R-:W-:Y:S01]  /*1ea10*/  LOP3.LUT R0, R7, 0x40, R195, 0xfe, !PT ;  /* 0x0000004007007812 */ /* 0x000fe200078efec3 */
[----:B------:R-:W-:Y:S01]  /*1ea20*/  IMAD.MOV.U32 R244, RZ, RZ, R175 ;  /* 0x000000fffff47224 */ /* 0x000fe200078e00af */
[----:B------:R-:W-:Y:S01]  /*1ea30*/  FSEL R238, R238, -INF , !P6 ;  /* 0xff800000eeee7808 */ /* 0x000fe20007000000 */
[C---:B--2---:R-:W-:Y:S01]  /*1ea40*/  HMMA.16816.F32.BF16 R88, R12.reuse, R40, R88 ;  /* 0x000000280c58723c */ /* 0x044fe20000041858 */
[----:B------:R-:W-:Y:S01]  /*1ea50*/  FSEL R232, R232, -INF , !P3 ;  /* 0xff800000e8e87808 */ /* 0x000fe20005800000 */
[----:B------:R-:W-:Y:S01]  /*1ea60*/  IMAD.MOV.U32 R245, RZ, RZ, R174 ;  /* 0x000000fffff57224 */ /* 0x000fe200078e00ae */
[----:B------:R-:W-:Y:S01]  /*1ea70*/  FSEL R234, R234, -INF , !P2 ;  /* 0xff800000eaea7808 */ /* 0x000fe20005000000 */
[----:B------:R-:W-:Y:S01]  /*1ea80*/  IMAD.MOV.U32 R246, RZ, RZ, R37 ;  /* 0x000000fffff67224 */ /* 0x000fe200078e0025 */
[----:B------:R-:W-:Y:S01]  /*1ea90*/  FSEL R228, R228, -INF , !P5 ;  /* 0xff800000e4e47808 */ /* 0x000fe20006800000 */
[----:B------:R-:W-:Y:S01]  /*1eaa0*/  IMAD.MOV.U32 R247, RZ, RZ, R36 ;  /* 0x000000fffff77224 */ /* 0x000fe200078e0024 */
[C---:B------:R-:W-:Y:S01]  /*1eab0*/  ISETP.GE.AND P6, PT, R2.reuse, R8, PT ;  /* 0x000000080200720c */ /* 0x040fe20003fc6270 */
[----:B------:R-:W-:Y:S01]  /*1eac0*/  HMMA.16816.F32.BF16 R80, R12, R42, R80 ;  /* 0x0000002a0c50723c */ /* 0x000fe20000041850 */
[----:B------:R-:W-:Y:S01]  /*1ead0*/  ISETP.GE.AND P3, PT, R2, R6, PT ;  /* 0x000000060200720c */ /* 0x000fe20003f66270 */
[----:B------:R-:W2:Y:S01]  /*1eae0*/  LDSM.16.M88.4 R40, [R184+0x7800] ;  /* 0x00780000b828783b */ /* 0x000ea20000000200 */
[----:B------:R-:W-:Y:S01]  /*1eaf0*/  ISETP.GE.AND P2, PT, R0, R8, PT ;  /* 0x000000080000720c */ /* 0x000fe20003f46270 */
[----:B------:R-:W-:-:S04]  /*1eb00*/  DEPBAR.LE SB0, 0x0 ;  /* 0x000080000000791a */ /* 0x000fc80000000000 */
[----:B------:R-:W-:Y:S01]  /*1eb10*/  ISETP.GE.AND P5, PT, R0, R6, PT ;  /* 0x000000060000720c */ /* 0x000fe20003fa6270 */
[C---:B---3--:R-:W-:Y:S01]  /*1eb20*/  HMMA.16816.F32.BF16 R68, R12.reuse, R32, R68 ;  /* 0x000000200c44723c */ /* 0x048fe20000041844 */
[C-C-:B------:R-:W-:Y:S01]  /*1eb30*/  LOP3.LUT R0, R7.reuse, 0x48, R195.reuse, 0xfe, !PT ;  /* 0x0000004807007812 */ /* 0x140fe200078efec3 */
[----:B------:R-:W-:Y:S01]  /*1eb40*/  IMAD.MOV.U32 R220, RZ, RZ, R136 ;  /* 0x000000ffffdc7224 */ /* 0x000fe200078e0088 */
[----:B------:R-:W-:Y:S01]  /*1eb50*/  LOP3.LUT R4, R7, 0x50, R195, 0xfe, !PT ;  /* 0x0000005007047812 */ /* 0x000fe200078efec3 */
[----:B------:R-:W-:Y:S01]  /*1eb60*/  IMAD.MOV.U32 R221, RZ, RZ, R137 ;  /* 0x000000ffffdd7224 */ /* 0x000fe200078e0089 */
[----:B------:R-:W-:Y:S02]  /*1eb70*/  FSEL R230, R230, -INF , !P4 ;  /* 0xff800000e6e67808 */ /* 0x000fe40006000000 */
[----:B------:R-:W-:Y:S01]  /*1eb80*/  FSEL R216, R216, -INF , !P6 ;  /* 0xff800000d8d87808 */ /* 0x000fe20007000000 */
[----:B------:R-:W-:Y:S01]  /*1eb90*/  HMMA.16816.F32.BF16 R60, R12, R34, R60 ;  /* 0x000000220c3c723c */ /* 0x000fe2000004183c */
[----:B------:R-:W-:-:S02]  /*1eba0*/  FSEL R218, R218, -INF , !P3 ;  /* 0xff800000dada7808 */ /* 0x000fc40005800000 */
[C---:B------:R-:W-:Y:S02]  /*1ebb0*/  ISETP.GE.AND P4, PT, R0.reuse, R8, PT ;  /* 0x000000080000720c */ /* 0x040fe40003f86270 */
[----:B------:R-:W-:Y:S02]  /*1ebc0*/  ISETP.GE.AND P6, PT, R0, R6, PT ;  /* 0x000000060000720c */ /* 0x000fe40003fc6270 */
[----:B------:R-:W-:Y:S01]  /*1ebd0*/  ISETP.GE.AND P3, PT, R4, R8, PT ;  /* 0x000000080400720c */ /* 0x000fe20003f66270 */
[----:B------:R-:W-:Y:S01]  /*1ebe0*/  HMMA.16816.F32.BF16 R24, R24, R102, RZ ;  /* 0x000000661818723c */ /* 0x000fe200000418ff */
[C-C-:B------:R-:W-:Y:S02]  /*1ebf0*/  LOP3.LUT R2, R7.reuse, 0x58, R195.reuse, 0xfe, !PT ;  /* 0x0000005807027812 */ /* 0x140fe400078efec3 */
[----:B------:R-:W-:Y:S02]  /*1ec00*/  LOP3.LUT R0, R7, 0x60, R195, 0xfe, !PT ;  /* 0x0000006007007812 */ /* 0x000fe400078efec3 */
[----:B------:R-:W-:-:S02]  /*1ec10*/  FSEL R212, R212, -INF , !P2 ;  /* 0xff800000d4d47808 */ /* 0x000fc40005000000 */
[----:B------:R-:W-:Y:S01]  /*1ec20*/  FSEL R214, R214, -INF , !P5 ;  /* 0xff800000d6d67808 */ /* 0x000fe20006800000 */
[C---:B-1----:R-:W-:Y:S01]  /*1ec30*/  HMMA.16816.F32.BF16 R48, R12.reuse, R28, R48 ;  /* 0x0000001c0c30723c */ /* 0x042fe20000041830 */
[----:B------:R-:W-:Y:S02]  /*1ec40*/  FSEL R208, R208, -INF , !P4 ;  /* 0xff800000d0d07808 */ /* 0x000fe40006000000 */
[----:B------:R-:W-:Y:S02]  /*1ec50*/  FSEL R210, R210, -INF , !P6 ;  /* 0xff800000d2d27808 */ /* 0x000fe40007000000 */
[----:B------:R-:W-:Y:S02]  /*1ec60*/  FSEL R204, R204, -INF , !P3 ;  /* 0xff800000cccc7808 */ /* 0x000fe40005800000 */
[----:B------:R-:W-:Y:S01]  /*1ec70*/  ISETP.GE.AND P2, PT, R4, R6, PT ;  /* 0x000000060400720c */ /* 0x000fe20003f46270 */
[----:B------:R-:W-:Y:S01]  /*1ec80*/  HMMA.16816.F32.BF16 R44, R12, R30, R240 ;  /* 0x0000001e0c2c723c */ /* 0x000fe200000418f0 */
[----:B------:R-:W-:-:S02]  /*1ec90*/  ISETP.GE.AND P5, PT, R2, R8, PT ;  /* 0x000000080200720c */ /* 0x000fc40003fa6270 */
[----:B------:R-:W-:Y:S02]  /*1eca0*/  ISETP.GE.AND P4, PT, R2, R6, PT ;  /* 0x000000060200720c */ /* 0x000fe40003f86270 */
[C---:B------:R-:W-:Y:S02]  /*1ecb0*/  ISETP.GE.AND P6, PT, R0.reuse, R8, PT ;  /* 0x000000080000720c */ /* 0x040fe40003fc6270 */
[----:B------:R-:W-:Y:S01]  /*1ecc0*/  ISETP.GE.AND P3, PT, R0, R6, PT ;  /* 0x000000060000720c */ /* 0x000fe20003f66270 */
[----:B--2---:R-:W-:Y:S01]  /*1ecd0*/  HMMA.16816.F32.BF16 R32, R12, R40, R64 ;  /* 0x000000280c20723c */ /* 0x004fe20000041840 */
[C-C-:B------:R-:W-:Y:S02]  /*1ece0*/  LOP3.LUT R2, R7.reuse, 0x68, R195.reuse, 0xfe, !PT ;  /* 0x0000006807027812 */ /* 0x140fe400078efec3 */
[----:B------:R-:W-:Y:S02]  /*1ecf0*/  LOP3.LUT R0, R7, 0x70, R195, 0xfe, !PT ;  /* 0x0000007007007812 */ /* 0x000fe400078efec3 */
[----:B------:R-:W-:-:S02]  /*1ed00*/  FSEL R206, R206, -INF , !P2 ;  /* 0xff800000cece7808 */ /* 0x000fc40005000000 */
[----:B------:R-:W-:Y:S01]  /*1ed10*/  FSEL R200, R200, -INF , !P5 ;  /* 0xff800000c8c87808 */ /* 0x000fe20006800000 */
[----:B------:R-:W-:Y:S01]  /*1ed20*/  HMMA.16816.F32.BF16 R28, R12, R56, R244 ;  /* 0x000000380c1c723c */ /* 0x000fe200000418f4 */
[----:B------:R-:W-:Y:S02]  /*1ed30*/  FSEL R202, R202, -INF , !P4 ;  /* 0xff800000caca7808 */ /* 0x000fe40006000000 */
[----:B------:R-:W-:Y:S01]  /*1ed40*/  FSEL R196, R196, -INF , !P6 ;  /* 0xff800000c4c47808 */ /* 0x000fe20007000000 */
[----:B------:R-:W-:Y:S01]  /*1ed50*/  BAR.SYNC.DEFER_BLOCKING 0x0 ;  /* 0x0000000000007b1d */ /* 0x000fe20000010000 */
[C---:B------:R-:W-:Y:S02]  /*1ed60*/  ISETP.GE.AND P2, PT, R2.reuse, R8, PT ;  /* 0x000000080200720c */ /* 0x040fe40003f46270 */
[----:B------:R-:W-:Y:S01]  /*1ed70*/  ISETP.GE.AND P5, PT, R2, R6, PT ;  /* 0x000000060200720c */ /* 0x000fe20003fa6270 */
[----:B------:R-:W-:Y:S01]  /*1ed80*/  HMMA.16816.F32.BF16 R20, R20, R110, R24 ;  /* 0x0000006e1414723c */ /* 0x000fe20000041818 */
[----:B------:R-:W-:-:S02]  /*1ed90*/  ISETP.GE.AND P4, PT, R0, R8, PT ;  /* 0x000000080000720c */ /* 0x000fc40003f86270 */
[----:B------:R-:W-:Y:S02]  /*1eda0*/  ISETP.GE.AND P6, PT, R0, R6, PT ;  /* 0x000000060000720c */ /* 0x000fe40003fc6270 */
[C-C-:B------:R-:W-:Y:S02]  /*1edb0*/  LOP3.LUT R2, R7.reuse, 0x78, R195.reuse, 0xfe, !PT ;  /* 0x0000007807027812 */ /* 0x140fe400078efec3 */
[----:B------:R-:W-:Y:S02]  /*1edc0*/  LOP3.LUT R0, R7, 0x80, R195, 0xfe, !PT ;  /* 0x0000008007007812 */ /* 0x000fe400078efec3 */
        /* <DEDUP_REMOVED lines=8> */
[----:B------:R-:W-:Y:S01]  /*1ee50*/  HMMA.16816.F32.BF16 R16, R16, R86, R20 ;  /* 0x000000561010723c */ /* 0x000fe20000041814 */
[----:B------:R-:W-:-:S02]  /*1ee60*/  LOP3.LUT R2, R7, 0x88, R195, 0xfe, !PT ;  /* 0x0000008807027812 */ /* 0x000fc400078efec3 */
[----:B------:R-:W-:Y:S02]  /*1ee70*/  LOP3.LUT R0, R7, 0x90, R195, 0xfe, !PT ;  /* 0x0000009007007812 */ /* 0x000fe400078efec3 */
        /* <DEDUP_REMOVED lines=14> */
[C---:B------:R-:W-:Y:S02]  /*1ef60*/  ISETP.GE.AND P4, PT, R0.reuse, R8, PT ;  /* 0x000000080000720c */ /* 0x040fe40003f86270 */
[----:B------:R-:W-:Y:S02]  /*1ef70*/  ISETP.GE.AND P6, PT, R0, R6, PT ;  /* 0x000000060000720c */ /* 0x000fe40003fc6270 */
[----:B------:R-:W-:Y:S02]  /*1ef80*/  ISETP.GE.AND P3, PT, R4, R8, PT ;  /* 0x000000080400720c */ /* 0x000fe40003f66270 */
[----:B------:R-:W-:-:S02]  /*1ef90*/  LOP3.LUT R2, R7, 0xa8, R195, 0xfe, !PT ;  /* 0x000000a807027812 */ /* 0x000fc400078efec3 */
[----:B------:R-:W-:Y:S02]  /*1efa0*/  LOP3.LUT R0, R7, 0xb0, R195, 0xfe, !PT ;  /* 0x000000b007007812 */ /* 0x000fe400078efec3 */
[----:B------:R-:W-:Y:S02]  /*1efb0*/  FSEL R112, R112, -INF , !P2 ;  /* 0xff80000070707808 */ /* 0x000fe40005000000 */
[----:B------:R-:W-:Y:S02]  /*1efc0*/  FSEL R114, R114, -INF , !P5 ;  /* 0xff80000072727808 */ /* 0x000fe40006800000 */
[----:B------:R-:W-:Y:S02]  /*1efd0*/  FSEL R104, R104, -INF , !P4 ;  /* 0xff80000068687808 */ /* 0x000fe40006000000 */
[----:B------:R-:W-:Y:S02]  /*1efe0*/  FSEL R106, R106, -INF , !P6 ;  /* 0xff8000006a6a7808 */ /* 0x000fe40007000000 */
[----:B------:R-:W-:-:S02]  /*1eff0*/  FSEL R96, R96, -INF , !P3 ;  /* 0xff80000060607808 */ /* 0x000fc40005800000 */
[----:B------:R-:W-:Y:S02]  /*1f000*/  ISETP.GE.AND P2, PT, R4, R6, PT ;  /* 0x000000060400720c */ /* 0x000fe40003f46270 */
[C---:B------:R-:W-:Y:S02]  /*1f010*/  ISETP.GE.AND P5, PT, R2.reuse, R8, PT ;  /* 0x000000080200720c */ /* 0x040fe40003fa6270 */
[----:B------:R-:W-:Y:S02]  /*1f020*/  ISETP.GE.AND P4, PT, R2, R6, PT ;  /* 0x000000060200720c */ /* 0x000fe40003f86270 */
[C---:B------:R-:W-:Y:S02]  /*1f030*/  ISETP.GE.AND P6, PT, R0.reuse, R8, PT ;  /* 0x000000080000720c */ /* 0x040fe40003fc6270 */
[----:B------:R-:W-:Y:S02]  /*1f040*/  ISETP.GE.AND P3, PT, R0, R6, PT ;  /* 0x000000060000720c */ /* 0x000fe40003f66270 */
        /* <DEDUP_REMOVED lines=11> */
[----:B------:R-:W-:Y:S02]  /*1f100*/  LOP3.LUT R0, R7, 0xd0, R195, 0xfe, !PT ;  /* 0x000000d007007812 */ /* 0x000fe400078efec3 */
[----:B------:R-:W-:-:S02]  /*1f110*/  FSEL R90, R90, -INF , !P3 ;  /* 0xff8000005a5a7808 */ /* 0x000fc40005800000 */
[----:B------:R-:W-:Y:S02]  /*1f120*/  FSEL R82, R82, -INF , !P5 ;  /* 0xff80000052527808 */ /* 0x000fe40006800000 */
[----:B------:R-:W-:Y:S02]  /*1f130*/  FSEL R175, R76, -INF , !P4 ;  /* 0xff8000004caf7808 */ /* 0x000fe40006000000 */
[-C--:B------:R-:W-:Y:S02]  /*1f140*/  ISETP.GE.AND P3, PT, R2, R8.reuse, PT ;  /* 0x000000080200720c */ /* 0x080fe40003f66270 */
[C---:B------:R-:W-:Y:S02]  /*1f150*/  ISETP.GE.AND P5, PT, R0.reuse, R8, PT ;  /* 0x000000080000720c */ /* 0x040fe40003fa6270 */
[----:B------:R-:W-:Y:S02]  /*1f160*/  ISETP.GE.AND P4, PT, R0, R6, PT ;  /* 0x000000060000720c */ /* 0x000fe40003f86270 */
[----:B------:R-:W-:-:S02]  /*1f170*/  LOP3.LUT R0, R7, 0xd8, R195, 0xfe, !PT ;  /* 0x000000d807007812 */ /* 0x000fc400078efec3 */
[----:B------:R-:W-:Y:S02]  /*1f180*/  FSEL R80, R80, -INF , !P2 ;  /* 0xff80000050507808 */ /* 0x000fe40005000000 */
[----:B------:R-:W-:Y:S02]  /*1f190*/  FSEL R64, R78, -INF , !P6 ;  /* 0xff8000004e407808 */ /* 0x000fe40007000000 */
[----:B------:R-:W-:Y:S02]  /*1f1a0*/  FSEL R190, R72, -INF , !P3 ;  /* 0xff80000048be7808 */ /* 0x000fe40005800000 */
[----:B------:R-:W-:Y:S02]  /*1f1b0*/  ISETP.GE.AND P2, PT, R2, R6, PT ;  /* 0x000000060200720c */ /* 0x000fe40003f46270 */
[C---:B------:R-:W-:Y:S02]  /*1f1c0*/  ISETP.GE.AND P6, PT, R0.reuse, R8, PT ;  /* 0x000000080000720c */ /* 0x040fe40003fc6270 */
[----:B------:R-:W-:-:S02]  /*1f1d0*/  ISETP.GE.AND P3, PT, R0, R6, PT ;  /* 0x000000060000720c */ /* 0x000fc40003f66270 */
[C-C-:B------:R-:W-:Y:S02]  /*1f1e0*/  LOP3.LUT R2, R7.reuse, 0xe0, R195.reuse, 0xfe, !PT ;  /* 0x000000e007027812 */ /* 0x140fe400078efec3 */
[----:B------:R-:W-:Y:S02]  /*1f1f0*/  LOP3.LUT R0, R7, 0xe8, R195, 0xfe, !PT ;  /* 0x000000e807007812 */ /* 0x000fe400078efec3 */
[----:B------:R-:W-:Y:S02]  /*1f200*/  FSEL R174, R74, -INF , !P2 ;  /* 0xff8000004aae7808 */ /* 0x000fe40005000000 */
[----:B------:R-:W-:Y:S02]  /*1f210*/  FSEL R241, R68, -INF , !P5 ;  /* 0xff80000044f17808 */ /* 0x000fe40006800000 */
[----:B------:R-:W-:Y:S02]  /*1f220*/  FSEL R194, R70, -INF , !P4 ;  /* 0xff80000046c27808 */ /* 0x000fe40006000000 */
[----:B------:R-:W-:-:S02]  /*1f230*/  ISETP.GE.AND P2, PT, R2, R8, PT ;  /* 0x000000080200720c */ /* 0x000fc40003f46270 */
[----:B------:R-:W-:Y:S02]  /*1f240*/  ISETP.GE.AND P5, PT, R2, R6, PT ;  /* 0x000000060200720c */ /* 0x000fe40003fa6270 */
[----:B------:R-:W-:Y:S02]  /*1f250*/  ISETP.GE.AND P4, PT, R0, R8, PT ;  /* 0x000000080000720c */ /* 0x000fe40003f86270 */
[----:B------:R-:W-:Y:S02]  /*1f260*/  FSEL R242, R60, -INF , !P6 ;  /* 0xff8000003cf27808 */ /* 0x000fe40007000000 */
[----:B------:R-:W-:Y:S02]  /*1f270*/  ISETP.GE.AND P6, PT, R0, R6, PT ;  /* 0x000000060000720c */ /* 0x000fe40003fc6270 */
[C-C-:B------:R-:W-:Y:S02]  /*1f280*/  LOP3.LUT R2, R7.reuse, 0xf0, R195.reuse, 0xfe, !PT ;  /* 0x000000f007027812 */ /* 0x140fe400078efec3 */
[----:B------:R-:W-:-:S02]  /*1f290*/  LOP3.LUT R4, R7, 0xf8, R195, 0xfe, !PT ;  /* 0x000000f807047812 */ /* 0x000fc400078efec3 */
[----:B------:R-:W-:Y:S02]  /*1f2a0*/  LOP3.LUT R0, R7, R195, RZ, 0xfc, !PT ;  /* 0x000000c307007212 */ /* 0x000fe400078efcff */
        /* <DEDUP_REMOVED lines=153> */
[----:B------:R-:W-:Y:S02]  /*1fc40*/  ISETP.GE.AND P2, PT, R4, R6, PT ;  /* 0x000000060400720c */ /* 0x000fe40003f46270 */
[----:B------:R-:W-:-:S02]  /*1fc50*/  FSEL R108, R61, -INF , !P6 ;  /* 0xff8000003d6c7808 */ /* 0x000fc40007000000 */
[----:B------:R-:W-:Y:S02]  /*1fc60*/  FSEL R240, R47, -INF , !P2 ;  /* 0xff8000002ff07808 */ /* 0x000fe40005000000 */
[----:B------:R-:W-:Y:S02]  /*1fc70*/  ISETP.GE.AND P2, PT, R0, R8, PT ;  /* 0x000000080000720c */ /* 0x000fe40003f46270 */
[----:B------:R-:W-:Y:S02]  /*1fc80*/  FSEL R109, R63, -INF , !P3 ;  /* 0xff8000003f6d7808 */ /* 0x000fe40005800000 */
[----:B------:R-:W-:Y:S02]  /*1fc90*/  FSEL R40, R28, -INF , !P2 ;  /* 0xff8000001c287808 */ /* 0x000fe40005000000 */
[----:B------:R-:W-:Y:S02]  /*1fca0*/  ISETP.GT.AND P2, PT, R250, R39, PT ;  /* 0x00000027fa00720c */ /* 0x000fe40003f44270 */
[----:B------:R-:W-:-:S02]  /*1fcb0*/  ISETP.GE.AND P6, PT, R2, R6, PT ;  /* 0x000000060200720c */ /* 0x000fc40003fc6270 */
[-C--:B------:R-:W-:Y:S02]  /*1fcc0*/  ISETP.GE.AND P3, PT, R4, R8.reuse, PT ;  /* 0x000000080400720c */ /* 0x080fe40003f66270 */
[----:B------:R-:W-:Y:S02]  /*1fcd0*/  IADD3 R2, R0, 0xf1, RZ ;  /* 0x000000f100027810 */ /* 0x000fe40007ffe0ff */
[----:B------:R-:W-:Y:S02]  /*1fce0*/  FSEL R111, R51, -INF , !P6 ;  /* 0xff800000336f7808 */ /* 0x000fe40007000000 */
[----:B------:R-:W-:Y:S02]  /*1fcf0*/  FSEL R225, R45, -INF , !P3 ;  /* 0xff8000002de17808 */ /* 0x000fe40005800000 */
[C---:B------:R-:W-:Y:S02]  /*1fd00*/  ISETP.GE.AND P6, PT, R2.reuse, R8, PT ;  /* 0x000000080200720c */ /* 0x040fe40003fc6270 */
[----:B------:R-:W-:-:S02]  /*1fd10*/  ISETP.GE.AND P3, PT, R2, R6, PT ;  /* 0x000000060200720c */ /* 0x000fc40003f66270 */
[----:B------:R-:W-:Y:S02]  /*1fd20*/  IADD3 R2, R0, 0xf9, RZ ;  /* 0x000000f900027810 */ /* 0x000fe40007ffe0ff */
[----:B------:R-:W-:Y:S02]  /*1fd30*/  FSEL R62, R12, -INF , !P5 ;  /* 0xff8000000c3e7808 */ /* 0x000fe40006800000 */
[----:B------:R-:W-:Y:S02]  /*1fd40*/  FSEL R246, R33, -INF , !P6 ;  /* 0xff80000021f67808 */ /* 0x000fe40007000000 */
[----:B------:R-:W-:Y:S02]  /*1fd50*/  FSEL R243, R35, -INF , !P3 ;  /* 0xff80000023f37808 */ /* 0x000fe40005800000 */
[----:B------:R-:W-:Y:S02]  /*1fd60*/  ISETP.GE.AND P5, PT, R0, R6, PT ;  /* 0x000000060000720c */ /* 0x000fe40003fa6270 */
[----:B------:R-:W-:-:S02]  /*1fd70*/  ISETP.GE.AND P6, PT, R2, R8, PT ;  /* 0x000000080200720c */ /* 0x000fc40003fc6270 */
[----:B------:R-:W-:Y:S02]  /*1fd80*/  ISETP.GE.AND P3, PT, R2, R6, PT ;  /* 0x000000060200720c */ /* 0x000fe40003f66270 */
[----:B------:R-:W-:Y:S02]  /*1fd90*/  FSEL R39, R30, -INF , !P5 ;  /* 0xff8000001e277808 */ /* 0x000fe40006800000 */
        /* <DEDUP_REMOVED lines=18> */
[----:B-1----:R-:W-:Y:S02]  /*1fec0*/  IMAD.MOV R2, RZ, RZ, -R5 ;  /* 0x000000ffff027224 */ /* 0x002fe400078e0a05 */
[----:B------:R-:W-:Y:S02]  /*1fed0*/  IMAD.MOV.U32 R4, RZ, RZ, RZ ;  /* 0x000000ffff047224 */ /* 0x000fe400078e00ff */
[----:B------:R-:W-:-:S04]  /*1fee0*/  IMAD R2, R2, R8, RZ ;  /* 0x0000000802027224 */ /* 0x000fc800078e02ff */
        /* <DEDUP_REMOVED lines=14> */
[----:B------:R-:W-:Y:S02]  /*1ffd0*/  ISETP.GE.U32.AND P5, PT, R5, R8, PT ;  /* 0x000000080500720c */ /* 0x000fe40003fa6070 */
[----:B------:R-:W-:Y:S02]  /*1ffe0*/  LOP3.LUT R5, R10, R0, RZ, 0x3c, !PT ;  /* 0x000000000a057212 */ /* 0x000fe400078e3cff */
[----:B------:R-:W-:Y:S02]  /*1fff0*/  ISETP.GE.U32.AND P6, PT, R6, R8, PT ;  /* 0x000000080600720c */ /* 0x000fe40003fc6070 */
[----:B------:R-:W-:-:S02]  /*20000*/  ISETP.GE.AND P0, PT, R5, RZ, PT ;  /* 0x000000ff0500720c */ /* 0x000fc40003f06270 */
[----:B------:R-:W-:Y:S02]  /*20010*/  ISETP.NE.AND P3, PT, R0, RZ, PT ;  /* 0x000000ff0000720c */ /* 0x000fe40003f65270 */
[----:B------:R-:W-:-:S03]  /*20020*/  LOP3.LUT R5, RZ, R0, RZ, 0x33, !PT ;  /* 0x00000000ff057212 */ /* 0x000fc600078e33ff */
[----:B------:R-:W-:-:S04]  /*20030*/  @P5 IADD3 R2, R2, 0x1, RZ ;  /* 0x0000000102025810 */ /* 0x000fc80007ffe0ff */
[----:B------:R-:W-:Y:S02]  /*20040*/  @P6 IADD3 R4, R4, 0x1, RZ ;  /* 0x0000000104046810 */ /* 0x000fe40007ffe0ff */
[----:B------:R-:W-:Y:S02]  /*20050*/  @!P0 IMAD.MOV R2, RZ, RZ, -R2 ;  /* 0x000000ffff028224 */ /* 0x000fe400078e0a02 */
[----:B------:R-:W-:-:S03]  /*20060*/  @!P4 IADD3 R4, -R4, RZ, RZ ;  /* 0x000000ff0404c210 */ /* 0x000fc60007ffe1ff */
[C---:B------:R-:W-:Y:S02]  /*20070*/  SEL R2, R5.reuse, R2, !P3 ;  /* 0x0000000205027207 */ /* 0x040fe40005800000 */
[----:B------:R-:W-:Y:S02]  /*20080*/  SEL R8, R5, R4, !P3 ;  /* 0x0000000405087207 */ /* 0x000fe40005800000 */
[----:B------:R-:W2:Y:S01]  /*20090*/  LD.E.64 R4, [R134.64+0x38] ;  /* 0x0000380686047980 */ /* 0x000ea2000c101b00 */
[----:B------:R-:W-:-:S04]  /*200a0*/  IMAD.WIDE R10, R2, 0x4, R222 ;  /* 0x00000004020a7825 */ /* 0x000fc800078e02de */
[C---:B------:R-:W-:Y:S02]  /*200b0*/  IMAD.WIDE R6, R8.reuse, 0x4, R222 ;  /* 0x0000000408067825 */ /* 0x040fe400078e02de */
[----:B------:R1:W3:Y:S04]  /*200c0*/  LD.E R11, [R10.64] ;  /* 0x000000060a0b7980 */ /* 0x0002e8000c101900 */
[----:B------:R4:W3:Y:S04]  /*200d0*/  LD.E R9, [R6.64] ;  /* 0x0000000606097980 */ /* 0x0008e8000c101900 */
[----:B----4-:R-:W4:Y:S01]  /*200e0*/  LD.E.64 R6, [R134.64+0x20] ;  /* 0x0000200686067980 */ /* 0x010f22000c101b00 */
[----:B------:R-:W-:-:S04]  /*200f0*/  IMAD.IADD R2, R8, 0x1, -R2 ;  /* 0x0000000108027824 */ /* 0x000fc800078e0a02 */
[----:B------:R-:W-:-:S05]  /*20100*/  IMAD R0, R0, R2, -0x100 ;  /* 0xffffff0000007424 */ /* 0x000fca00078e0202 */
[----:B-1----:R-:W-:Y:S01]  /*20110*/  SHF.R.S32.HI R10, RZ, 0x1f, R0 ;  /* 0x0000001fff0a7819 */ /* 0x002fe20000011400 */
[-C--:B--2---:R-:W-:Y:S01]  /*20120*/  IMAD R2, R5, R0.reuse, RZ ;  /* 0x0000000005027224 */ /* 0x084fe200078e02ff */
[----:B---3--:R-:W-:Y:S01]  /*20130*/  IADD3 R11, -R9, R11, RZ ;  /* 0x0000000b090b7210 */ /* 0x008fe20007ffe1ff */
[----:B------:R-:W-:-:S04]  /*20140*/  IMAD.WIDE.U32 R8, R4, R0, RZ ;  /* 0x0000000004087225 */ /* 0x000fc800078e00ff */
[----:B------:R-:W-:Y:S01]  /*20150*/  IMAD R4, R4, R10, R2 ;  /* 0x0000000a04047224 */ /* 0x000fe200078e0202 */
[----:B------:R-:W-:-:S03]  /*20160*/  SHF.R.S32.HI R0, RZ, 0x1f, R11 ;  /* 0x0000001fff007819 */ /* 0x000fc6000001140b */
[----:B------:R-:W-:Y:S02]  /*20170*/  IMAD.IADD R5, R9, 0x1, R4 ;  /* 0x0000000109057824 */ /* 0x000fe400078e0204 */
[----:B------:R-:W-:Y:S02]  /*20180*/  IMAD.MOV.U32 R4, RZ, RZ, R8 ;  /* 0x000000ffff047224 */ /* 0x000fe400078e0008 */
[----:B----4-:R-:W-:Y:S02]  /*20190*/  IMAD R2, R7, R11, RZ ;  /* 0x0000000b07027224 */ /* 0x010fe400078e02ff */
[----:B------:R-:W-:-:S04]  /*201a0*/  IMAD.WIDE.U32 R4, R11, R6, R4 ;  /* 0x000000060b047225 */ /* 0x000fc800078e0004 */
[----:B------:R-:W-:Y:S02]  /*201b0*/  IMAD R2, R6, R0, R2 ;  /* 0x0000000006027224 */ /* 0x000fe400078e0202 */
[----:B------:R-:W-:-:S03]  /*201c0*/  IMAD.MOV.U32 R0, RZ, RZ, R4 ;  /* 0x000000ffff007224 */ /* 0x000fc600078e0004 */
[----:B------:R-:W-:Y:S01]  /*201d0*/  IADD3 R2, R5, R2, RZ ;  /* 0x0000000205027210 */ /* 0x000fe20007ffe0ff */
[----:B------:R-:W-:Y:S05]  /*201e0*/  BRA `(.L_x_1883) ;  /* 0x0000003000007947 */ /* 0x000fea0003800000 */
.L_x_1882:
[----:B------:R-:W2:Y:S02]  /*201f0*/  LD.E R0, [R134.64+0x38] ;  /* 0x0000380686007980 */ /* 0x000ea4000c101900 */
[----:B--2---:R-:W-:-:S04]  /*20200*/  LEA R0, -R0, RZ, 0x8 ;  /* 0x000000ff00007211 */ /* 0x004fc800078e41ff */
[----:B------:R-:W-:Y:S02]  /*20210*/  SHF.R.S32.HI R2, RZ, 0x1f, R0 ;  /* 0x0000001fff027819 */ /* 0x000fe40000011400 */
.L_x_1883:
[----:B------:R-:W-:Y:S05]  /*20220*/  BSYNC B0 ;  /* 0x0000000000007941 */ /* 0x000fea0003800000 */
.L_x_1881:
[----:B------:R-:W-:Y:S01]  /*20230*/  @!P1 IADD3 R4, P3, R0, R172, RZ ;  /* 0x000000ac00049210 */ /* 0x000fe20007f7e0ff */
        /* <DEDUP_REMOVED lines=174> */
.L_x_1885:
[----:B------:R-:W-:Y:S05]  /*20d20*/  BSYNC B0 ;  /* 0x0000000000007941 */ /* 0x000fea0003800000 */
.L_x_1884:
[----:B------:R-:W0:Y:S01]  /*20d30*/  LDGDEPBAR ;  /* 0x00000000000079af */ /* 0x000e220000000000 */
[----:B------:R-:W-:-:S04]  /*20d40*/  LEA R227, P0, R0, R227, 0x1 ;  /* 0x000000e300e37211 */ /* 0x000fc800078008ff */
[----:B------:R-:W-:-:S04]  /*20d50*/  LEA.HI.X R226, R0, R226, R2, 0x1, P0 ;  /* 0x000000e200e27211 */ /* 0x000fc800000f0c02 */
.L_x_1880:
[----:B------:R-:W-:Y:S05]  /*20d60*/  BSYNC B1 ;  /* 0x0000000000017941 */ /* 0x000fea0003800000 */
.L_x_1879:
[----:B------:R-:W-:Y:S01]  /*20d70*/  FMNMX.FTZ R0, R3, R39, !PT ;  /* 0x0000002703007209 */ /* 0x000fe20007810000 */
[----:B-1----:R-:W-:Y:S01]  /*20d80*/  LDSM.16.MT88.4 R24, [R183+0xa000] ;  /* 0x00a00000b718783b */ /* 0x002fe20000004200 */
[----:B------:R-:W-:Y:S02]  /*20d90*/  MOV R32, R56 ;  /* 0x0000003800207202 */ /* 0x000fe40000000f00 */
[----:B------:R-:W-:Y:S01]  /*20da0*/  FMNMX.FTZ R0, R41, R0, !PT ;  /* 0x0000000029007209 */ /* 0x000fe20007810000 */
[----:B------:R-:W-:Y:S03]  /*20db0*/  LDSM.16.MT88.4 R16, [R181+0xa000] ;  /* 0x00a00000b510783b */ /* 0x000fe60000004200 */
[----:B------:R-:W-:Y:S01]  /*20dc0*/  FMNMX.FTZ R0, R58, R0, !PT ;  /* 0x000000003a007209 */ /* 0x000fe20007810000 */
[----:B------:R-:W-:Y:S03]  /*20dd0*/  LDSM.16.MT88.4 R12, [R180+0xa000] ;  /* 0x00a00000b40c783b */ /* 0x000fe60000004200 */
[----:B------:R-:W-:Y:S01]  /*20de0*/  FMNMX.FTZ R2, R55, R0, !PT ;  /* 0x0000000037027209 */ /* 0x000fe20007810000 */
[----:B------:R-:W-:Y:S03]  /*20df0*/  LDSM.16.MT88.4 R20, [R182+0xa000] ;  /* 0x00a00000b614783b */ /* 0x000fe60000004200 */
[----:B------:R-:W-:Y:S01]  /*20e00*/  FMNMX.FTZ R2, R84, R2, !PT ;  /* 0x0000000254027209 */ /* 0x000fe20007810000 */
[----:B------:R-:W3:Y:S01]  /*20e10*/  LD.E R0, [R134.64+0xdc] ;  /* 0x0000dc0686007980 */ /* 0x000ee2000c101900 */
        /* <DEDUP_REMOVED lines=171> */
[----:B------:R1:W-:Y:S02]  /*218d0*/  MUFU.EX2 R8, R2 ;  /* 0x0000000200087308 */ /* 0x0003e40000000800 */
[----:B-1----:R-:W-:-:S06]  /*218e0*/  FFMA.FTZ R2, R59, R0, -R7 ;  /* 0x000000003b027223 */ /* 0x002fcc0000010807 */
[----:B------:R1:W-:Y:S02]  /*218f0*/  MUFU.EX2 R33, R2 ;  /* 0x0000000200217308 */ /* 0x0003e40000000800 */
[----:B-1----:R-:W-:-:S06]  /*21900*/  FFMA.FTZ R2, R53, R0, -R7 ;  /* 0x0000000035027223 */ /* 0x002fcc0000010807 */
[----:B------:R1:W2:Y:S02]  /*21910*/  MUFU.EX2 R35, R2 ;  /* 0x0000000200237308 */ /* 0x0002a40000000800 */
[----:B-1----:R-:W-:Y:S01]  /*21920*/  FADD.FTZ R2, R38, -R4 ;  /* 0x8000000426027221 */ /* 0x002fe20000010000 */
[----:B--2---:R-:W-:-:S03]  /*21930*/  F2FP.BF16.PACK_AB R10, R35, R33 ;  /* 0x00000021230a723e */ /* 0x004fc600000010ff */
[----:B------:R-:W-:-:S04]  /*21940*/  FMUL.FTZ R2, R0, R2 ;  /* 0x0000000200027220 */ /* 0x000fc80000410000 */
[----:B------:R1:W2:Y:S02]  /*21950*/  MUFU.EX2 R6, R2 ;  /* 0x0000000200067308 */ /* 0x0002a40000000800 */
[----:B-1----:R-:W-:Y:S01]  /*21960*/  FFMA.FTZ R2, R84, R0, -R5 ;  /* 0x0000000054027223 */ /* 0x002fe20000010805 */
[----:B------:R-:W-:Y:S01]  /*21970*/  MOV R84, R8 ;  /* 0x0000000800547202 */ /* 0x000fe20000000f00 */
[----:B--2---:R-:W-:-:S04]  /*21980*/  FMUL.FTZ R156, R156, R6 ;  /* 0x000000069c9c7220 */ /* 0x004fc80000410000 */
[----:B------:R1:W-:Y:S01]  /*21990*/  MUFU.EX2 R4, R2 ;  /* 0x0000000200047308 */ /* 0x0003e20000000800 */
[----:B------:R-:W-:Y:S01]  /*219a0*/  F2FP.BF16.PACK_AB R8, R84, R66 ;  /* 0x000000425408723e */ /* 0x000fe200000010ff */
[-C--:B------:R-:W-:Y:S02]  /*219b0*/  FMUL.FTZ R157, R157, R6.reuse ;  /* 0x000000069d9d7220 */ /* 0x080fe40000410000 */
[-C--:B------:R-:W-:Y:S02]  /*219c0*/  FMUL.FTZ R152, R152, R6.reuse ;  /* 0x0000000698987220 */ /* 0x080fe40000410000 */
[-C--:B------:R-:W-:Y:S02]  /*219d0*/  FMUL.FTZ R153, R153, R6.reuse ;  /* 0x0000000699997220 */ /* 0x080fe40000410000 */
[-C--:B------:R-:W-:Y:S02]  /*219e0*/  FMUL.FTZ R160, R160, R6.reuse ;  /* 0x00000006a0a07220 */ /* 0x080fe40000410000 */
[----:B------:R-:W-:-:S02]  /*219f0*/  FMUL.FTZ R161, R161, R6 ;  /* 0x00000006a1a17220 */ /* 0x000fc40000410000 */
[-C--:B------:R-:W-:Y:S01]  /*21a00*/  FMUL.FTZ R148, R148, R6.reuse ;  /* 0x0000000694947220 */ /* 0x080fe20000410000 */
[C---:B------:R-:W-:Y:S01]  /*21a10*/  HMMA.16816.F32.BF16 R56, R8.reuse, R16, R152 ;  /* 0x000000100838723c */ /* 0x040fe20000041898 */
[----:B------:R-:W-:Y:S02]  /*21a20*/  FMUL.FTZ R149, R149, R6 ;  /* 0x0000000695957220 */ /* 0x000fe40000410000 */
[----:B-1----:R-:W-:Y:S02]  /*21a30*/  FFMA.FTZ R2, R46, R0, -R5 ;  /* 0x000000002e027223 */ /* 0x002fe40000010805 */
[-C--:B------:R-:W-:Y:S02]  /*21a40*/  FMUL.FTZ R168, R168, R6.reuse ;  /* 0x00000006a8a87220 */ /* 0x080fe40000410000 */
[----:B------:R1:W2:Y:S01]  /*21a50*/  MUFU.EX2 R136, R2 ;  /* 0x0000000200887308 */ /* 0x0002a20000000800 */
[-C--:B------:R-:W-:Y:S01]  /*21a60*/  FMUL.FTZ R169, R169, R6.reuse ;  /* 0x00000006a9a97220 */ /* 0x080fe20000410000 */
[C---:B------:R-:W-:Y:S01]  /*21a70*/  HMMA.16816.F32.BF16 R36, R8.reuse, R24, R160 ;  /* 0x000000180824723c */ /* 0x040fe200000418a0 */
[----:B------:R-:W-:Y:S01]  /*21a80*/  FMUL.FTZ R164, R164, R6 ;  /* 0x00000006a4a47220 */ /* 0x000fe20000410000 */
[----:B------:R-:W-:Y:S01]  /*21a90*/  MOV R155, R32 ;  /* 0x00000020009b7202 */ /* 0x000fe20000000f00 */
[----:B------:R-:W-:Y:S01]  /*21aa0*/  FMUL.FTZ R165, R165, R6 ;  /* 0x00000006a5a57220 */ /* 0x000fe20000410000 */
[----:B------:R-:W-:Y:S01]  /*21ab0*/  MOV R154, R70 ;  /* 0x00000046009a7202 */ /* 0x000fe20000000f00 */
[-C--:B------:R-:W-:Y:S01]  /*21ac0*/  FMUL.FTZ R144, R144, R6.reuse ;  /* 0x0000000690907220 */ /* 0x080fe20000410000 */
[----:B------:R-:W-:Y:S01]  /*21ad0*/  MOV R153, R47 ;  /* 0x0000002f00997202 */ /* 0x000fe20000000f00 */
[-C--:B------:R-:W-:Y:S01]  /*21ae0*/  FMUL.FTZ R145, R145, R6.reuse ;  /* 0x0000000691917220 */ /* 0x080fe20000410000 */
[----:B------:R-:W-:Y:S01]  /*21af0*/  HMMA.16816.F32.BF16 R148, R8, R18, R148 ;  /* 0x000000120894723c */ /* 0x000fe20000041894 */
[----:B------:R-:W-:Y:S01]  /*21b00*/  LDSM.16.MT88.4 R16, [R181+0xa800] ;  /* 0x00a80000b510783b */ /* 0x000fe20000004200 */
[----:B------:R-:W-:Y:S01]  /*21b10*/  FMUL.FTZ R140, R140, R6 ;  /* 0x000000068c8c7220 */ /* 0x000fe20000410000 */
[----:B------:R-:W-:Y:S01]  /*21b20*/  MOV R152, R62 ;  /* 0x0000003e00987202 */ /* 0x000fe20000000f00 */
[----:B------:R-:W-:-:S02]  /*21b30*/  FMUL.FTZ R141, R141, R6 ;  /* 0x000000068d8d7220 */ /* 0x000fc40000410000 */
[-CC-:B-1----:R-:W-:Y:S02]  /*21b40*/  FFMA.FTZ R2, R85, R0.reuse, -R5.reuse ;  /* 0x0000000055027223 */ /* 0x182fe40000010805 */
[C---:B------:R-:W-:Y:S02]  /*21b50*/  HMMA.16816.F32.BF16 R28, R8.reuse, R12, R168 ;  /* 0x0000000c081c723c */ /* 0x040fe400000418a8 */
[----:B------:R1:W-:Y:S06]  /*21b60*/  MUFU.EX2 R103, R2 ;  /* 0x0000000200677308 */ /* 0x0003ec0000000800 */
[C---:B------:R-:W-:Y:S01]  /*21b70*/  HMMA.16816.F32.BF16 R40, R8.reuse, R14, R164 ;  /* 0x0000000e0828723c */ /* 0x040fe200000418a4 */
[----:B------:R-:W-:Y:S07]  /*21b80*/  LDSM.16.MT88.4 R12, [R182+0xa800] ;  /* 0x00a80000b60c783b */ /* 0x000fee0000004200 */
[----:B------:R-:W-:Y:S01]  /*21b90*/  HMMA.16816.F32.BF16 R144, R8, R20, R144 ;  /* 0x000000140890723c */ /* 0x000fe20000041890 */
[----:B-1----:R-:W-:-:S04]  /*21ba0*/  FFMA.FTZ R2, R48, R0, -R5 ;  /* 0x0000000030027223 */ /* 0x002fc80000010805 */
[----:B------:R1:W3:Y:S03]  /*21bb0*/  MUFU.EX2 R87, R2 ;  /* 0x0000000200577308 */ /* 0x0002e60000000800 */
[C---:B------:R-:W-:Y:S01]  /*21bc0*/  HMMA.16816.F32.BF16 R48, R8.reuse, R26, R156 ;  /* 0x0000001a0830723c */ /* 0x040fe2000004189c */
[----:B------:R-:W4:Y:S06]  /*21bd0*/  LDSM.16.MT88.4 R24, [R180+0xa800] ;  /* 0x00a80000b418783b */ /* 0x000f2c0000004200 */
[----:B------:R-:W-:Y:S01]  /*21be0*/  MOV R156, R34 ;  /* 0x00000022009c7202 */ /* 0x000fe20000000f00 */
[----:B------:R-:W-:Y:S01]  /*21bf0*/  HMMA.16816.F32.BF16 R20, R8, R22, R140 ;  /* 0x000000160814723c */ /* 0x000fe2000004188c */
[----:B------:R-:W-:Y:S01]  /*21c00*/  MOV R158, R33 ;  /* 0x00000021009e7202 */ /* 0x000fe20000000f00 */
[----:B-1----:R-:W-:Y:S01]  /*21c10*/  FFMA.FTZ R2, R100, R0, -R7 ;  /* 0x0000000064027223 */ /* 0x002fe20000010807 */
[----:B------:R-:W-:-:S02]  /*21c20*/  MOV R100, R35 ;  /* 0x0000002300647202 */ /* 0x000fc40000000f00 */
[----:B------:R-:W1:Y:S01]  /*21c30*/  LDSM.16.MT88.4 R32, [R183+0xa800] ;  /* 0x00a80000b720783b */ /* 0x000e620000004200 */
[----:B------:R5:W-:Y:S01]  /*21c40*/  MUFU.EX2 R137, R2 ;  /* 0x0000000200897308 */ /* 0x000be20000000800 */
[----:B--2---:R-:W-:Y:S02]  /*21c50*/  F2FP.BF16.PACK_AB R9, R136, R4 ;  /* 0x000000048809723e */ /* 0x004fe400000010ff */
[----:B---3--:R-:W-:Y:S02]  /*21c60*/  F2FP.BF16.PACK_AB R11, R87, R103 ;  /* 0x00000067570b723e */ /* 0x008fe400000010ff */
[----:B------:R-:W-:Y:S02]  /*21c70*/  MOV R143, R60 ;  /* 0x0000003c008f7202 */ /* 0x000fe40000000f00 */
[----:B------:R-:W-:Y:S01]  /*21c80*/  MOV R142, R45 ;  /* 0x0000002d008e7202 */ /* 0x000fe20000000f00 */
[----:B-----5:R-:W-:-:S04]  /*21c90*/  FFMA.FTZ R2, R52, R0, -R7 ;  /* 0x0000000034027223 */ /* 0x020fc80000010807 */
[----:B------:R2:W3:Y:S02]  /*21ca0*/  MUFU.EX2 R110, R2 ;  /* 0x00000002006e7308 */ /* 0x0004e40000000800 */
[----:B--2---:R-:W-:Y:S01]  /*21cb0*/  FFMA.FTZ R2, R101, R0, -R7 ;  /* 0x0000000065027223 */ /* 0x004fe20000010807 */
[----:B---3--:R-:W-:Y:S02]  /*21cc0*/  F2FP.BF16.PACK_AB R8, R110, R137 ;  /* 0x000000896e08723e */ /* 0x008fe400000010ff */
[----:B------:R-:W-:-:S03]  /*21cd0*/  MOV R101, R68 ;  /* 0x0000004400657202 */ /* 0x000fc60000000f00 */
[----:B------:R2:W-:Y:S02]  /*21ce0*/  MUFU.EX2 R102, R2 ;  /* 0x0000000200667308 */ /* 0x0005e40000000800 */
[----:B--2---:R-:W-:-:S06]  /*21cf0*/  FFMA.FTZ R2, R54, R0, -R7 ;  /* 0x0000000036027223 */ /* 0x004fcc0000010807 */
        /* <DEDUP_REMOVED lines=14> */
[----:B------:R2:W-:Y:S07]  /*21de0*/  MUFU.EX2 R239, R2 ;  /* 0x0000000200ef7308 */ /* 0x0005ee0000000800 */
[C---:B------:R-:W-:Y:S01]  /*21df0*/  HMMA.16816.F32.BF16 R68, R8.reuse, R18, R148 ;  /* 0x000000120844723c */ /* 0x040fe20000041894 */
[----:B------:R-:W5:Y:S07]  /*21e00*/  LDSM.16.MT88.4 R16, [R181+0xb000] ;  /* 0x00b00000b510783b */ /* 0x000f6e0000004200 */
[----:B------:R-:W-:Y:S01]  /*21e10*/  HMMA.16816.F32.BF16 R144, R8, R12, R144 ;  /* 0x0000000c0890723c */ /* 0x000fe20000041890 */
[----:B--2---:R-:W-:-:S04]  /*21e20*/  FFMA.FTZ R2, R236, R0, -R7 ;  /* 0x00000000ec027223 */ /* 0x004fc80000010807 */
[----:B------:R2:W-:Y:S03]  /*21e30*/  MUFU.EX2 R238, R2 ;  /* 0x0000000200ee7308 */ /* 0x0005e60000000800 */
[----:B------:R-:W-:Y:S01]  /*21e40*/  HMMA.16816.F32.BF16 R20, R8, R14, R20 ;  /* 0x0000000e0814723c */ /* 0x000fe20000041814 */
[----:B------:R-:W1:Y:S06]  /*21e50*/  LDSM.16.MT88.4 R12, [R182+0xb000] ;  /* 0x00b00000b60c783b */ /* 0x000e6c0000004200 */
[----:B----4-:R-:W-:Y:S01]  /*21e60*/  F2FP.BF16.PACK_AB R9, R157, R85 ;  /* 0x000000559d09723e */ /* 0x010fe200000010ff */
[----:B--2---:R-:W-:Y:S01]  /*21e70*/  FFMA.FTZ R2, R237, R0, -R7 ;  /* 0x00000000ed027223 */ /* 0x004fe20000010807 */
[----:B------:R-:W-:-:S03]  /*21e80*/  MOV R237, R153 ;  /* 0x0000009900ed7202 */ /* 0x000fc60000000f00 */
[----:B------:R2:W4:Y:S02]  /*21e90*/  MUFU.EX2 R236, R2 ;  /* 0x0000000200ec7308 */ /* 0x0005240000000800 */
[----:B--2---:R-:W-:Y:S01]  /*21ea0*/  FFMA.FTZ R2, R232, R0, -R7 ;  /* 0x00000000e8027223 */ /* 0x004fe20000010807 */
[----:B----4-:R-:W-:-:S05]  /*21eb0*/  F2FP.BF16.PACK_AB R8, R236, R238 ;  /* 0x000000eeec08723e */ /* 0x010fca00000010ff */
[----:B------:R2:W-:Y:S02]  /*21ec0*/  MUFU.EX2 R234, R2 ;  /* 0x0000000200ea7308 */ /* 0x0005e40000000800 */
[----:B--2---:R-:W-:-:S06]  /*21ed0*/  FFMA.FTZ R2, R233, R0, -R7 ;  /* 0x00000000e9027223 */ /* 0x004fcc0000010807 */
[----:B------:R2:W4:Y:S02]  /*21ee0*/  MUFU.EX2 R233, R2 ;  /* 0x0000000200e97308 */ /* 0x0005240000000800 */
[----:B--2---:R-:W-:Y:S01]  /*21ef0*/  FFMA.FTZ R2, R235, R0, -R5 ;  /* 0x00000000eb027223 */ /* 0x004fe20000010805 */
[----:B----4-:R-:W-:Y:S02]  /*21f00*/  F2FP.BF16.PACK_AB R10, R233, R234 ;  /* 0x000000eae90a723e */ /* 0x010fe400000010ff */
[----:B------:R-:W-:-:S03]  /*21f10*/  MOV R235, R152 ;  /* 0x0000009800eb7202 */ /* 0x000fc60000000f00 */
[----:B------:R2:W4:Y:S02]  /*21f20*/  MUFU.EX2 R232, R2 ;  /* 0x0000000200e87308 */ /* 0x0005240000000800 */
[----:B--2---:R-:W-:Y:S01]  /*21f30*/  FFMA.FTZ R2, R230, R0, -R5 ;  /* 0x00000000e6027223 */ /* 0x004fe20000010805 */
[----:B----4-:R-:W-:-:S05]  /*21f40*/  F2FP.BF16.PACK_AB R11, R232, R239 ;  /* 0x000000efe80b723e */ /* 0x010fca00000010ff */
[----:B------:R2:W-:Y:S02]  /*21f50*/  MUFU.EX2 R173, R2 ;  /* 0x0000000200ad7308 */ /* 0x0005e40000000800 */
[C---:B---3--:R-:W-:Y:S08]  /*21f60*/  HMMA.16816.F32.BF16 R28, R8.reuse, R24, R28 ;  /* 0x00000018081c723c */ /* 0x048ff0000004181c */
        /* <DEDUP_REMOVED lines=9> */
[C---:B-----5:R-:W-:Y:S01]  /*22000*/  HMMA.16816.F32.BF16 R56, R8.reuse, R16, R56 ;  /* 0x000000100838723c */ /* 0x060fe20000041838 */
[----:B------:R-:W-:Y:S01]  /*22010*/  MOV R218, R155 ;  /* 0x0000009b00da7202 */ /* 0x000fe20000000f00 */
[----:B------:R2:W-:Y:S06]  /*22020*/  MUFU.EX2 R172, R2 ;  /* 0x0000000200ac7308 */ /* 0x0005ec0000000800 */
[C---:B------:R-:W-:Y:S01]  /*22030*/  HMMA.16816.F32.BF16 R68, R8.reuse, R18, R68 ;  /* 0x000000120844723c */ /* 0x040fe20000041844 */
[----:B------:R-:W5:Y:S07]  /*22040*/  LDSM.16.MT88.4 R16, [R181+0xb800] ;  /* 0x00b80000b510783b */ /* 0x000f6e0000004200 */
[----:B------:R-:W-:Y:S01]  /*22050*/  HMMA.16816.F32.BF16 R144, R8, R12, R144 ;  /* 0x0000000c0890723c */ /* 0x000fe20000041890 */
[----:B--2---:R-:W-:Y:S01]  /*22060*/  FFMA.FTZ R2, R228, R0, -R7 ;  /* 0x00000000e4027223 */ /* 0x004fe20000010807 */
[----:B------:R-:W-:-:S03]  /*22070*/  MOV R228, R143 ;  /* 0x0000008f00e47202 */ /* 0x000fc60000000f00 */
        /* <DEDUP_REMOVED lines=8> */
[----:B------:R-:W-:Y:S02]  /*22100*/  MOV R216, R157 ;  /* 0x0000009d00d87202 */ /* 0x000fe40000000f00 */
[----:B----4-:R-:W-:-:S03]  /*22110*/  F2FP.BF16.PACK_AB R8, R170, R171 ;  /* 0x000000abaa08723e */ /* 0x010fc600000010ff */
[----:B------:R2:W-:Y:S02]  /*22120*/  MUFU.EX2 R169, R2 ;  /* 0x0000000200a97308 */ /* 0x0005e40000000800 */
[----:B--2---:R-:W-:Y:S01]  /*22130*/  FFMA.FTZ R2, R217, R0, -R7 ;  /* 0x00000000d9027223 */ /* 0x004fe20000010807 */
[----:B------:R-:W-:-:S05]  /*22140*/  MOV R217, R85 ;  /* 0x0000005500d97202 */ /* 0x000fca0000000f00 */
[----:B------:R2:W4:Y:S02]  /*22150*/  MUFU.EX2 R168, R2 ;  /* 0x0000000200a87308 */ /* 0x0005240000000800 */
[----:B--2---:R-:W-:Y:S01]  /*22160*/  FFMA.FTZ R2, R219, R0, -R5 ;  /* 0x00000000db027223 */ /* 0x004fe20000010805 */
[----:B----4-:R-:W-:Y:S02]  /*22170*/  F2FP.BF16.PACK_AB R10, R168, R169 ;  /* 0x000000a9a80a723e */ /* 0x010fe400000010ff */
[----:B------:R-:W-:-:S03]  /*22180*/  MOV R219, R86 ;  /* 0x0000005600db7202 */ /* 0x000fc60000000f00 */
[----:B------:R2:W4:Y:S02]  /*22190*/  MUFU.EX2 R167, R2 ;  /* 0x0000000200a77308 */ /* 0x0005240000000800 */
[----:B--2---:R-:W-:Y:S01]  /*221a0*/  FFMA.FTZ R2, R214, R0, -R5 ;  /* 0x00000000d6027223 */ /* 0x004fe20000010805 */
[----:B----4-:R-:W-:Y:S02]  /*221b0*/  F2FP.BF16.PACK_AB R11, R167, R172 ;  /* 0x000000aca70b723e */ /* 0x010fe400000010ff */
[----:B------:R-:W-:-:S03]  /*221c0*/  MOV R214, R87 ;  /* 0x0000005700d67202 */ /* 0x000fc60000000f00 */
[----:B------:R2:W-:Y:S02]  /*221d0*/  MUFU.EX2 R165, R2 ;  /* 0x0000000200a57308 */ /* 0x0005e40000000800 */
[C---:B---3--:R-:W-:Y:S01]  /*221e0*/  HMMA.16816.F32.BF16 R52, R8.reuse, R24, R28 ;  /* 0x000000180834723c */ /* 0x048fe2000004181c */
[----:B------:R-:W3:Y:S07]  /*221f0*/  LDSM.16.MT88.4 R28, [R180+0xc000] ;  /* 0x00c00000b41c783b */ /* 0x000eee0000004200 */
[----:B------:R-:W-:Y:S01]  /*22200*/  HMMA.16816.F32.BF16 R60, R8, R26, R40 ;  /* 0x0000001a083c723c */ /* 0x000fe20000041828 */
[----:B------:R-:W4:Y:S01]  /*22210*/  LDSM.16.MT88.4 R24, [R183+0xc000] ;  /* 0x00c00000b718783b */ /* 0x000f220000004200 */
[----:B--2---:R-:W-:Y:S01]  /*22220*/  FFMA.FTZ R2, R215, R0, -R5 ;  /* 0x00000000d7027223 */ /* 0x004fe20000010805 */
[----:B------:R-:W-:-:S03]  /*22230*/  MOV R215, R102 ;  /* 0x0000006600d77202 */ /* 0x000fc60000000f00 */
[----:B------:R2:W2:Y:S02]  /*22240*/  MUFU.EX2 R166, R2 ;  /* 0x0000000200a67308 */ /* 0x0004a40000000800 */
[C---:B-1----:R-:W-:Y:S08]  /*22250*/  HMMA.16816.F32.BF16 R44, R8.reuse, R32, R36 ;  /* 0x00000020082c723c */ /* 0x042ff00000041824 */
[----:B------:R-:W-:Y:S01]  /*22260*/  HMMA.16816.F32.BF16 R40, R8, R34, R48 ;  /* 0x000000220828723c */ /* 0x000fe20000041830 */
[----:B--2---:R-:W-:-:S07]  /*22270*/  FFMA.FTZ R2, R210, R0, -R5 ;  /* 0x00000000d2027223 */ /* 0x004fce0000010805 */
[C---:B-----5:R-:W-:Y:S01]  /*22280*/  HMMA.16816.F32.BF16 R36, R8.reuse, R16, R56 ;  /* 0x000000100824723c */ /* 0x060fe20000041838 */
[----:B------:R-:W-:Y:S01]  /*22290*/  MOV R210, R103 ;  /* 0x0000006700d27202 */ /* 0x000fe20000000f00 */
[----:B------:R1:W-:Y:S06]  /*222a0*/  MUFU.EX2 R164, R2 ;  /* 0x0000000200a47308 */ /* 0x0003ec0000000800 */
[C---:B------:R-:W-:Y:S01]  /*222b0*/  HMMA.16816.F32.BF16 R68, R8.reuse, R18, R68 ;  /* 0x000000120844723c */ /* 0x040fe20000041844 */
[----:B------:R-:W2:Y:S07]  /*222c0*/  LDSM.16.MT88.4 R16, [R181+0xc000] ;  /* 0x00c00000b510783b */ /* 0x000eae0000004200 */
[----:B------:R-:W-:Y:S01]  /*222d0*/  HMMA.16816.F32.BF16 R32, R8, R12, R144 ;  /* 0x0000000c0820723c */ /* 0x000fe20000041890 */
[----:B-1----:R-:W-:Y:S01]  /*222e0*/  FFMA.FTZ R2, R212, R0, -R7 ;  /* 0x00000000d4027223 */ /* 0x002fe20000010807 */
[----:B------:R-:W-:-:S03]  /*222f0*/  MOV R212, R110 ;  /* 0x0000006e00d47202 */ /* 0x000fc60000000f00 */
[----:B------:R1:W-:Y:S03]  /*22300*/  MUFU.EX2 R163, R2 ;  /* 0x0000000200a37308 */ /* 0x0003e60000000800 */
[----:B------:R-:W-:Y:S01]  /*22310*/  HMMA.16816.F32.BF16 R20, R8, R14, R20 ;  /* 0x0000000e0814723c */ /* 0x000fe20000041814 */
[----:B------:R-:W5:Y:S06]  /*22320*/  LDSM.16.MT88.4 R12, [R182+0xc000] ;  /* 0x00c00000b60c783b */ /* 0x000f6c0000004200 */
[----:B------:R-:W-:Y:S01]  /*22330*/  F2FP.BF16.PACK_AB R9, R166, R165 ;  /* 0x000000a5a609723e */ /* 0x000fe200000010ff */
[----:B-1----:R-:W-:Y:S01]  /*22340*/  FFMA.FTZ R2, R213, R0, -R7 ;  /* 0x00000000d5027223 */ /* 0x002fe20000010807 */
[----:B------:R-:W-:-:S03]  /*22350*/  MOV R213, R136 ;  /* 0x0000008800d57202 */ /* 0x000fc60000000f00 */
[----:B------:R1:W1:Y:S02]  /*22360*/  MUFU.EX2 R162, R2 ;  /* 0x0000000200a27308 */ /* 0x0002640000000800 */
[----:B-1----:R-:W-:Y:S01]  /*22370*/  FFMA.FTZ R2, R208, R0, -R7 ;  /* 0x00000000d0027223 */ /* 0x002fe20000010807 */
[----:B------:R-:W-:Y:S02]  /*22380*/  F2FP.BF16.PACK_AB R8, R162, R163 ;  /* 0x000000a3a208723e */ /* 0x000fe400000010ff */
[----:B------:R-:W-:-:S03]  /*22390*/  MOV R208, R137 ;  /* 0x0000008900d07202 */ /* 0x000fc60000000f00 */
[----:B------:R1:W-:Y:S02]  /*223a0*/  MUFU.EX2 R161, R2 ;  /* 0x0000000200a17308 */ /* 0x0003e40000000800 */
[----:B-1----:R-:W-:Y:S01]  /*223b0*/  FFMA.FTZ R2, R209, R0, -R7 ;  /* 0x00000000d1027223 */ /* 0x002fe20000010807 */
[----:B------:R-:W-:Y:S01]  /*223c0*/  MOV R209, R4 ;  /* 0x0000000400d17202 */ /* 0x000fe20000000f00 */
[----:B------:R-:W-:-:S04]  /*223d0*/  FFMA.FTZ R4, R251, R3, R65 ;  /* 0x00000003fb047223 */ /* 0x000fc80000010041 */
[----:B------:R1:W1:Y:S02]  /*223e0*/  MUFU.EX2 R160, R2 ;  /* 0x0000000200a07308 */ /* 0x0002640000000800 */
[----:B-1----:R-:W-:Y:S01]  /*223f0*/  FFMA.FTZ R2, R211, R0, -R5 ;  /* 0x00000000d3027223 */ /* 0x002fe20000010805 */
[----:B------:R-:W-:Y:S02]  /*22400*/  F2FP.BF16.PACK_AB R10, R160, R161 ;  /* 0x000000a1a00a723e */ /* 0x000fe400000010ff */
[----:B------:R-:W-:-:S03]  /*22410*/  MOV R211, R100 ;  /* 0x0000006400d37202 */ /* 0x000fc60000000f00 */
[----:B------:R1:W1:Y:S02]  /*22420*/  MUFU.EX2 R159, R2 ;  /* 0x00000002009f7308 */ /* 0x0002640000000800 */
[----:B-1----:R-:W-:Y:S01]  /*22430*/  FFMA.FTZ R2, R206, R0, -R5 ;  /* 0x00000000ce027223 */ /* 0x002fe20000010805 */
[----:B------:R-:W-:Y:S02]  /*22440*/  F2FP.BF16.PACK_AB R11, R159, R164 ;  /* 0x000000a49f0b723e */ /* 0x000fe400000010ff */
[----:B------:R-:W-:-:S03]  /*22450*/  MOV R206, R142 ;  /* 0x0000008e00ce7202 */ /* 0x000fc60000000f00 */
[----:B------:R1:W-:Y:S02]  /*22460*/  MUFU.EX2 R157, R2 ;  /* 0x00000002009d7308 */ /* 0x0003e40000000800 */
[C---:B---3--:R-:W-:Y:S08]  /*22470*/  HMMA.16816.F32.BF16 R48, R8.reuse, R28, R52 ;  /* 0x0000001c0830723c */ /* 0x048ff00000041834 */
[----:B----4-:R-:W-:Y:S01]  /*22480*/  HMMA.16816.F32.BF16 R44, R8, R24, R44 ;  /* 0x00000018082c723c */ /* 0x010fe2000004182c */
[----:B-1----:R-:W-:Y:S01]  /*22490*/  FFMA.FTZ R2, R207, R0, -R5 ;  /* 0x00000000cf027223 */ /* 0x002fe20000010805 */
[----:B------:R-:W-:-:S03]  /*224a0*/  MOV R207, R158 ;  /* 0x0000009e00cf7202 */ /* 0x000fc60000000f00 */
[----:B------:R1:W3:Y:S03]  /*224b0*/  MUFU.EX2 R158, R2 ;  /* 0x00000002009e7308 */ /* 0x0002e60000000800 */
[C---:B------:R-:W-:Y:S01]  /*224c0*/  HMMA.16816.F32.BF16 R52, R8.reuse, R26, R40 ;  /* 0x0000001a0834723c */ /* 0x040fe20000041828 */
[----:B------:R-:W4:Y:S07]  /*224d0*/  LDSM.16.MT88.4 R24, [R183+0xc800] ;  /* 0x00c80000b718783b */ /* 0x000f2e0000004200 */
[----:B--2---:R-:W-:Y:S01]  /*224e0*/  HMMA.16816.F32.BF16 R36, R8, R16, R36 ;  /* 0x000000100824723c */ /* 0x004fe20000041824 */
[----:B-1----:R-:W-:Y:S01]  /*224f0*/  FFMA.FTZ R2, R202, R0, -R5 ;  /* 0x00000000ca027223 */ /* 0x002fe20000010805 */
[----:B------:R-:W-:-:S06]  /*22500*/  MOV R202, R156 ;  /* 0x0000009c00ca7202 */ /* 0x000fcc0000000f00 */
[C---:B------:R-:W-:Y:S01]  /*22510*/  HMMA.16816.F32.BF16 R68, R8.reuse, R18, R68 ;  /* 0x000000120844723c */ /* 0x040fe20000041844 */
[----:B------:R-:W1:Y:S01]  /*22520*/  LDSM.16.MT88.4 R16, [R181+0xc800] ;  /* 0x00c80000b510783b */ /* 0x000e620000004200 */
[----:B------:R2:W-:Y:S06]  /*22530*/  MUFU.EX2 R156, R2 ;  /* 0x00000002009c7308 */ /* 0x0005ec0000000800 */
[C---:B-----5:R-:W-:Y:S08]  /*22540*/  HMMA.16816.F32.BF16 R32, R8.reuse, R12, R32 ;  /* 0x0000000c0820723c */ /* 0x060ff00000041820 */
[----:B------:R-:W-:Y:S01]  /*22550*/  HMMA.16816.F32.BF16 R20, R8, R14, R20 ;  /* 0x0000000e0814723c */ /* 0x000fe20000041814 */
[----:B------:R-:W5:Y:S01]  /*22560*/  LDSM.16.MT88.4 R12, [R182+0xc800] ;  /* 0x00c80000b60c783b */ /* 0x000f620000004200 */
[----:B--2---:R-:W-:Y:S01]  /*22570*/  FFMA.FTZ R2, R204, R0, -R7 ;  /* 0x00000000cc027223 */ /* 0x004fe20000010807 */
[----:B------:R-:W-:-:S03]  /*22580*/  MOV R204, R84 ;  /* 0x0000005400cc7202 */ /* 0x000fc60000000f00 */
[----:B------:R2:W-:Y:S02]  /*22590*/  MUFU.EX2 R155, R2 ;  /* 0x00000002009b7308 */ /* 0x0005e40000000800 */
[----:B------:R-:W-:Y:S01]  /*225a0*/  HMMA.16816.F32.BF16 R60, R8, R30, R60 ;  /* 0x0000001e083c723c */ /* 0x000fe2000004183c */
[----:B------:R-:W1:Y:S06]  /*225b0*/  LDSM.16.MT88.4 R28, [R180+0xc800] ;  /* 0x00c80000b41c783b */ /* 0x000e6c0000004200 */
[----:B---3--:R-:W-:Y:S01]  /*225c0*/  F2FP.BF16.PACK_AB R9, R158, R157 ;  /* 0x0000009d9e09723e */ /* 0x008fe200000010ff */
[----:B--2---:R-:W-:Y:S01]  /*225d0*/  FFMA.FTZ R2, R205, R0, -R7 ;  /* 0x00000000cd027223 */ /* 0x004fe20000010807 */
[----:B------:R-:W-:-:S03]  /*225e0*/  MOV R205, R67 ;  /* 0x0000004300cd7202 */ /* 0x000fc60000000f00 */
[----:B------:R2:W3:Y:S02]  /*225f0*/  MUFU.EX2 R154, R2 ;  /* 0x00000002009a7308 */ /* 0x0004e40000000800 */
[----:B--2---:R-:W-:Y:S01]  /*22600*/  FFMA.FTZ R2, R200, R0, -R7 ;  /* 0x00000000c8027223 */ /* 0x004fe20000010807 */
[----:B---3--:R-:W-:Y:S02]  /*22610*/  F2FP.BF16.PACK_AB R8, R154, R155 ;  /* 0x0000009b9a08723e */ /* 0x008fe400000010ff */
[----:B------:R-:W-:-:S03]  /*22620*/  MOV R200, R66 ;  /* 0x0000004200c87202 */ /* 0x000fc60000000f00 */
[----:B------:R2:W-:Y:S02]  /*22630*/  MUFU.EX2 R153, R2 ;  /* 0x0000000200997308 */ /* 0x0005e40000000800 */
[----:B------:R-:W-:Y:S02]  /*22640*/  FFMA.FTZ R3, R252, R6, R200 ;  /* 0x00000006fc037223 */ /* 0x000fe400000100c8 */
[----:B------:R-:W-:Y:S02]  /*22650*/  FADD.FTZ R6, R205, R4 ;  /* 0x00000004cd067221 */ /* 0x000fe40000010000 */
[----:B------:R-:W-:Y:S02]  /*22660*/  FADD.FTZ R4, R204, R3 ;  /* 0x00000003cc047221 */ /* 0x000fe40000010000 */
[----:B------:R-:W-:Y:S02]  /*22670*/  FADD.FTZ R3, R202, R6 ;  /* 0x00000006ca037221 */ /* 0x000fe40000010000 */
[----:B------:R-:W-:-:S02]  /*22680*/  FADD.FTZ R4, R207, R4 ;  /* 0x00000004cf047221 */ /* 0x000fc40000010000 */
[----:B------:R-:W-:Y:S02]  /*22690*/  FADD.FTZ R3, R206, R3 ;  /* 0x00000003ce037221 */ /* 0x000fe40000010000 */
[-C--:B--2---:R-:W-:Y:S02]  /*226a0*/  FFMA.FTZ R2, R201, R0.reuse, -R7 ;  /* 0x00000000c9027223 */ /* 0x084fe40000010807 */
[----:B------:R-:W-:Y:S02]  /*226b0*/  FADD.FTZ R4, R211, R4 ;  /* 0x00000004d3047221 */ /* 0x000fe40000010000 */
[----:B------:R2:W3:Y:S02]  /*226c0*/  MUFU.EX2 R152, R2 ;  /* 0x0000000200987308 */ /* 0x0004e40000000800 */
[----:B--2---:R-:W-:Y:S01]  /*226d0*/  FFMA.FTZ R2, R203, R0, -R5 ;  /* 0x00000000cb027223 */ /* 0x004fe20000010805 */
[----:B---3--:R-:W-:-:S05]  /*226e0*/  F2FP.BF16.PACK_AB R10, R152, R153 ;  /* 0x00000099980a723e */ /* 0x008fca00000010ff */
        /* <DEDUP_REMOVED lines=13> */
[C---:B-----5:R-:W-:Y:S01]  /*227c0*/  HMMA.16816.F32.BF16 R32, R8.reuse, R12, R32 ;  /* 0x0000000c0820723c */ /* 0x060fe20000041820 */
        /* <DEDUP_REMOVED lines=32> */
[----:B------:R-:W-:Y:S01]  /*229d0*/  LDSM.16.MT88.4 R32, [R180+0xe000] ;  /* 0x00e00000b420783b */ /* 0x000fe20000004200 */
[----:B------:R2:W-:Y:S06]  /*229e0*/  MUFU.EX2 R140, R2 ;  /* 0x00000002008c7308 */ /* 0x0005ec0000000800 */
        /* <DEDUP_REMOVED lines=38> */
[----:B------:R-:W5:Y:S06]  /*22c50*/  LDSM.16.MT88.4 R28, [R183+0xe000] ;  /* 0x00e00000b71c783b */ /* 0x000f6c0000004200 */
        /* <DEDUP_REMOVED lines=27> */
[----:B-----5:R-:W-:Y:S01]  /*22e10*/  HMMA.16816.F32.BF16 R44, R8, R28, R44 ;  /* 0x0000001c082c723c */ /* 0x020fe2000004182c */
[----:B--2---:R-:W-:-:S04]  /*22e20*/  FFMA.FTZ R2, R112, R0, -R7 ;  /* 0x0000000070027223 */ /* 0x004fc80000010807 */
[----:B------:R2:W-:Y:S03]  /*22e30*/  MUFU.EX2 R115, R2 ;  /* 0x0000000200737308 */ /* 0x0005e60000000800 */
[----:B------:R-:W-:Y:S07]  /*22e40*/  HMMA.16816.F32.BF16 R52, R8, R30, R52 ;  /* 0x0000001e0834723c */ /* 0x000fee0000041834 */
[----:B------:R-:W-:Y:S01]  /*22e50*/  F2FP.BF16.PACK_AB R9, R118, R116 ;  /* 0x000000747609723e */ /* 0x000fe200000010ff */
[----:B--2---:R-:W-:-:S04]  /*22e60*/  FFMA.FTZ R2, R113, R0, -R7 ;  /* 0x0000000071027223 */ /* 0x004fc80000010807 */
[----:B------:R2:W5:Y:S02]  /*22e70*/  MUFU.EX2 R114, R2 ;  /* 0x0000000200727308 */ /* 0x0005640000000800 */
[----:B--2---:R-:W-:Y:S01]  /*22e80*/  FFMA.FTZ R2, R104, R0, -R7 ;  /* 0x0000000068027223 */ /* 0x004fe20000010807 */
[----:B-----5:R-:W-:-:S05]  /*22e90*/  F2FP.BF16.PACK_AB R8, R114, R115 ;  /* 0x000000737208723e */ /* 0x020fca00000010ff */
[----:B------:R2:W-:Y:S02]  /*22ea0*/  MUFU.EX2 R113, R2 ;  /* 0x0000000200717308 */ /* 0x0005e40000000800 */
[----:B--2---:R-:W-:-:S06]  /*22eb0*/  FFMA.FTZ R2, R105, R0, -R7 ;  /* 0x0000000069027223 */ /* 0x004fcc0000010807 */
[----:B------:R2:W5:Y:S02]  /*22ec0*/  MUFU.EX2 R112, R2 ;  /* 0x0000000200707308 */ /* 0x0005640000000800 */
[----:B--2---:R-:W-:Y:S01]  /*22ed0*/  FFMA.FTZ R2, R107, R0, -R5 ;  /* 0x000000006b027223 */ /* 0x004fe20000010805 */
[----:B-----5:R-:W-:-:S05]  /*22ee0*/  F2FP.BF16.PACK_AB R10, R112, R113 ;  /* 0x00000071700a723e */ /* 0x020fca00000010ff */
[----:B------:R2:W5:Y:S02]  /*22ef0*/  MUFU.EX2 R110, R2 ;  /* 0x00000002006e7308 */ /* 0x0005640000000800 */
[----:B--2---:R-:W-:Y:S01]  /*22f00*/  FFMA.FTZ R2, R98, R0, -R5 ;  /* 0x0000000062027223 */ /* 0x004fe20000010805 */
[----:B-----5:R-:W-:-:S05]  /*22f10*/  F2FP.BF16.PACK_AB R11, R110, R117 ;  /* 0x000000756e0b723e */ /* 0x020fca00000010ff */
[----:B------:R2:W-:Y:S02]  /*22f20*/  MUFU.EX2 R105, R2 ;  /* 0x0000000200697308 */ /* 0x0005e40000000800 */
[C---:B---3--:R-:W-:Y:S08]  /*22f30*/  HMMA.16816.F32.BF16 R28, R8.reuse, R32, R40 ;  /* 0x00000020081c723c */ /* 0x048ff00000041828 */
[----:B------:R-:W-:Y:S01]  /*22f40*/  HMMA.16816.F32.BF16 R60, R8, R34, R60 ;  /* 0x00000022083c723c */ /* 0x000fe2000004183c */
[----:B------:R-:W3:Y:S01]  /*22f50*/  LDSM.16.MT88.4 R32, [R180+0xf000] ;  /* 0x00f00000b420783b */ /* 0x000ee20000004200 */
[----:B--2---:R-:W-:-:S04]  /*22f60*/  FFMA.FTZ R2, R99, R0, -R5 ;  /* 0x0000000063027223 */ /* 0x004fc80000010805 */
[----:B------:R2:W5:Y:S02]  /*22f70*/  MUFU.EX2 R106, R2 ;  /* 0x00000002006a7308 */ /* 0x0005640000000800 */
[C---:B------:R-:W-:Y:S08]  /*22f80*/  HMMA.16816.F32.BF16 R40, R8.reuse, R36, R44 ;  /* 0x000000240828723c */ /* 0x040ff0000004182c */
[----:B-1----:R-:W-:Y:S01]  /*22f90*/  HMMA.16816.F32.BF16 R56, R8, R16, R48 ;  /* 0x000000100838723c */ /* 0x002fe20000041830 */
[----:B--2---:R-:W-:-:S07]  /*22fa0*/  FFMA.FTZ R2, R94, R0, -R5 ;  /* 0x000000005e027223 */ /* 0x004fce0000010805 */
[C---:B------:R-:W-:Y:S01]  /*22fb0*/  HMMA.16816.F32.BF16 R44, R8.reuse, R38, R52 ;  /* 0x00000026082c723c */ /* 0x040fe20000041834 */
[----:B------:R-:W1:Y:S01]  /*22fc0*/  LDSM.16.MT88.4 R36, [R183+0xf000] ;  /* 0x00f00000b724783b */ /* 0x000e620000004200 */
[----:B------:R2:W-:Y:S03]  /*22fd0*/  MUFU.EX2 R107, R2 ;  /* 0x00000002006b7308 */ /* 0x0005e60000000800 */
[----:B------:R-:W-:Y:S03]  /*22fe0*/  LDSM.16.MT88.4 R52, [R181+0xf800] ;  /* 0x00f80000b534783b */ /* 0x000fe60000004200 */
[C---:B----4-:R-:W-:Y:S01]  /*22ff0*/  HMMA.16816.F32.BF16 R48, R8.reuse, R12, R24 ;  /* 0x0000000c0830723c */ /* 0x050fe20000041818 */
[----:B------:R-:W-:Y:S07]  /*23000*/  LDSM.16.MT88.4 R24, [R180+0xf800] ;  /* 0x00f80000b418783b */ /* 0x000fee0000004200 */
[----:B------:R-:W-:Y:S01]  /*23010*/  HMMA.16816.F32.BF16 R20, R8, R14, R20 ;  /* 0x0000000e0814723c */ /* 0x000fe20000041814 */
[----:B------:R-:W4:Y:S01]  /*23020*/  LDSM.16.MT88.4 R12, [R182+0xf000] ;  /* 0x00f00000b60c783b */ /* 0x000f220000004200 */
[----:B--2---:R-:W-:-:S04]  /*23030*/  FFMA.FTZ R2, R96, R0, -R7 ;  /* 0x0000000060027223 */ /* 0x004fc80000010807 */
[----:B------:R2:W-:Y:S02]  /*23040*/  MUFU.EX2 R103, R2 ;  /* 0x0000000200677308 */ /* 0x0005e40000000800 */
[----:B------:R-:W-:Y:S01]  /*23050*/  HMMA.16816.F32.BF16 R68, R8, R18, R68 ;  /* 0x000000120844723c */ /* 0x000fe20000041844 */
[----:B------:R-:W1:Y:S06]  /*23060*/  LDSM.16.MT88.4 R16, [R181+0xf000] ;  /* 0x00f00000b510783b */ /* 0x000e6c0000004200 */
[----:B-----5:R-:W-:Y:S01]  /*23070*/  F2FP.BF16.PACK_AB R9, R106, R105 ;  /* 0x000000696a09723e */ /* 0x020fe200000010ff */
        /* <DEDUP_REMOVED lines=21> */
[C---:B----4-:R-:W-:Y:S01]  /*231d0*/  HMMA.16816.F32.BF16 R60, R8.reuse, R12, R48 ;  /* 0x0000000c083c723c */ /* 0x050fe20000041830 */
[----:B------:R2:W-:Y:S07]  /*231e0*/  MUFU.EX2 R98, R2 ;  /* 0x0000000200627308 */ /* 0x0005ee0000000800 */
[C---:B------:R-:W-:Y:S01]  /*231f0*/  HMMA.16816.F32.BF16 R48, R8.reuse, R14, R20 ;  /* 0x0000000e0830723c */ /* 0x040fe20000041814 */
[----:B------:R-:W4:Y:S04]  /*23200*/  LDSM.16.MT88.4 R12, [R182+0xf800] ;  /* 0x00f80000b60c783b */ /* 0x000f280000004200 */
[----:B------:R-:W-:Y:S03]  /*23210*/  LDSM.16.MT88.4 R20, [R183+0x10000] ;  /* 0x01000000b714783b */ /* 0x000fe60000004200 */
        /* <DEDUP_REMOVED lines=21> */
[----:B--2---:R-:W-:-:S04]  /*23370*/  FFMA.FTZ R2, R79, R0, -R5 ;  /* 0x000000004f027223 */ /* 0x004fc80000010805 */
[----:B------:R2:W3:Y:S03]  /*23380*/  MUFU.EX2 R91, R2 ;  /* 0x00000002005b7308 */ /* 0x0004e60000000800 */
[C---:B-1----:R-:W-:Y:S08]  /*23390*/  HMMA.16816.F32.BF16 R24, R8.reuse, R36, R40 ;  /* 0x000000240818723c */ /* 0x042ff00000041828 */
[----:B------:R-:W-:Y:S01]  /*233a0*/  HMMA.16816.F32.BF16 R32, R8, R38, R44 ;  /* 0x000000260820723c */ /* 0x000fe2000004182c */
[----:B--2---:R-:W-:-:S07]  /*233b0*/  FFMA.FTZ R2, R174, R0, -R5 ;  /* 0x00000000ae027223 */ /* 0x004fce0000010805 */
[C---:B----4-:R-:W-:Y:S01]  /*233c0*/  HMMA.16816.F32.BF16 R40, R8.reuse, R12, R60 ;  /* 0x0000000c0828723c */ /* 0x050fe2000004183c */
[----:B------:R1:W-:Y:S07]  /*233d0*/  MUFU.EX2 R89, R2 ;  /* 0x0000000200597308 */ /* 0x0003ee0000000800 */
[C---:B------:R-:W-:Y:S01]  /*233e0*/  HMMA.16816.F32.BF16 R48, R8.reuse, R14, R48 ;  /* 0x0000000e0830723c */ /* 0x040fe20000041830 */
[----:B------:R-:W2:Y:S07]  /*233f0*/  LDSM.16.MT88.4 R12, [R181+0x10000] ;  /* 0x01000000b50c783b */ /* 0x000eae0000004200 */
[----:B------:R-:W-:Y:S01]  /*23400*/  HMMA.16816.F32.BF16 R36, R8, R52, R56 ;  /* 0x000000340824723c */ /* 0x000fe20000041838 */
[----:B-1----:R-:W-:-:S04]  /*23410*/  FFMA.FTZ R2, R175, R0, -R7 ;  /* 0x00000000af027223 */ /* 0x002fc80000010807 */
[----:B------:R1:W-:Y:S03]  /*23420*/  MUFU.EX2 R88, R2 ;  /* 0x0000000200587308 */ /* 0x0003e60000000800 */
[----:B------:R-:W-:Y:S07]  /*23430*/  HMMA.16816.F32.BF16 R52, R8, R54, R68 ;  /* 0x000000360834723c */ /* 0x000fee0000041844 */
        /* <DEDUP_REMOVED lines=14> */
[C---:B-----5:R-:W-:Y:S01]  /*23520*/  HMMA.16816.F32.BF16 R56, R8.reuse, R18, R28 ;  /* 0x000000120838723c */ /* 0x060fe2000004181c */
[----:B------:R-:W3:Y:S07]  /*23530*/  LDSM.16.MT88.4 R28, [R182+0x10000] ;  /* 0x01000000b61c783b */ /* 0x000eee0000004200 */
[----:B------:R-:W-:Y:S01]  /*23540*/  HMMA.16816.F32.BF16 R24, R8, R20, R24 ;  /* 0x000000140818723c */ /* 0x000fe20000041818 */
[----:B-1----:R-:W-:-:S04]  /*23550*/  FFMA.FTZ R2, R76, R0, -R5 ;  /* 0x000000004c027223 */ /* 0x002fc80000010805 */
[----:B------:R1:W4:Y:S03]  /*23560*/  MUFU.EX2 R83, R2 ;  /* 0x0000000200537308 */ /* 0x0003260000000800 */
[C---:B------:R-:W-:Y:S01]  /*23570*/  HMMA.16816.F32.BF16 R32, R8.reuse, R22, R32 ;  /* 0x000000160820723c */ /* 0x040fe20000041820 */
[----:B------:R-:W5:Y:S07]  /*23580*/  LDSM.16.MT88.4 R20, [R180+0x10800] ;  /* 0x01080000b414783b */ /* 0x000f6e0000004200 */
[----:B------:R-:W-:Y:S01]  /*23590*/  HMMA.16816.F32.BF16 R44, R8, R16, R64 ;  /* 0x00000010082c723c */ /* 0x000fe20000041840 */
[----:B------:R-:W5:Y:S01]  /*235a0*/  LDSM.16.MT88.4 R16, [R183+0x10800] ;  /* 0x01080000b710783b */ /* 0x000f620000004200 */
[----:B-1----:R-:W-:-:S06]  /*235b0*/  FFMA.FTZ R2, R224, R0, -R5 ;  /* 0x00000000e0027223 */ /* 0x002fcc0000010805 */
[C---:B--2---:R-:W-:Y:S01]  /*235c0*/  HMMA.16816.F32.BF16 R64, R8.reuse, R12, R36 ;  /* 0x0000000c0840723c */ /* 0x044fe20000041824 */
[----:B------:R1:W-:Y:S07]  /*235d0*/  MUFU.EX2 R81, R2 ;  /* 0x0000000200517308 */ /* 0x0003ee0000000800 */
[C---:B------:R-:W-:Y:S01]  /*235e0*/  HMMA.16816.F32.BF16 R52, R8.reuse, R14, R52 ;  /* 0x0000000e0834723c */ /* 0x040fe20000041834 */
[----:B------:R-:W2:Y:S07]  /*235f0*/  LDSM.16.MT88.4 R12, [R181+0x10800] ;  /* 0x01080000b50c783b */ /* 0x000eae0000004200 */
[----:B---3--:R-:W-:Y:S01]  /*23600*/  HMMA.16816.F32.BF16 R60, R8, R28, R40 ;  /* 0x0000001c083c723c */ /* 0x008fe20000041828 */
[----:B-1----:R-:W-:-:S04]  /*23610*/  FFMA.FTZ R2, R241, R0, -R7 ;  /* 0x00000000f1027223 */ /* 0x002fc80000010807 */
[----:B------:R1:W-:Y:S03]  /*23620*/  MUFU.EX2 R80, R2 ;  /* 0x0000000200507308 */ /* 0x0003e60000000800 */
[----:B------:R-:W-:Y:S07]  /*23630*/  HMMA.16816.F32.BF16 R28, R8, R30, R48 ;  /* 0x0000001e081c723c */ /* 0x000fee0000041830 */
        /* <DEDUP_REMOVED lines=36> */
[----:B-----5:R-:W-:Y:S03]  /*23880*/  HMMA.16816.F32.BF16 R44, R8, R20, R44 ;  /* 0x00000014082c723c */ /* 0x020fe6000004182c */
[----:B------:R-:W-:-:S04]  /*23890*/  FADD.FTZ R3, R160, R3 ;  /* 0x00000003a0037221 */ /* 0x000fc80000010000 */
[----:B------:R-:W-:Y:S01]  /*238a0*/  FADD.FTZ R3, R155, R3 ;  /* 0x000000039b037221 */ /* 0x000fe20000010000 */
[C---:B------:R-:W-:Y:S01]  /*238b0*/  HMMA.16816.F32.BF16 R36, R8.reuse, R22, R56 ;  /* 0x000000160824723c */ /* 0x040fe20000041838 */
[----:B------:R-:W3:Y:S02]  /*238c0*/  LDSM.16.MT88.4 R20, [R182+0x10800] ;  /* 0x01080000b614783b */ /* 0x000ee40000004200 */
[----:B------:R-:W-:Y:S02]  /*238d0*/  FADD.FTZ R3, R154, R3 ;  /* 0x000000039a037221 */ /* 0x000fe40000010000 */
[----:B-1----:R-:W-:Y:S02]  /*238e0*/  FADD.FTZ R2, R232, R4 ;  /* 0x00000004e8027221 */ /* 0x002fe40000010000 */
[----:B------:R-:W-:Y:S01]  /*238f0*/  FFMA.FTZ R4, R111, R0, -R5 ;  /* 0x000000006f047223 */ /* 0x000fe20000010805 */
[----:B------:R-:W-:Y:S01]  /*23900*/  HMMA.16816.F32.BF16 R48, R8, R16, R24 ;  /* 0x000000100830723c */ /* 0x000fe20000041818 */
[----:B------:R-:W-:Y:S01]  /*23910*/  FADD.FTZ R2, R173, R2 ;  /* 0x00000002ad027221 */ /* 0x000fe20000010000 */
[----:B------:R-:W1:Y:S01]  /*23920*/  LDSM.16.MT88.4 R24, [R180+0x11000] ;  /* 0x01100000b418783b */ /* 0x000e620000004200 */
[----:B------:R4:W5:Y:S01]  /*23930*/  MUFU.EX2 R74, R4 ;  /* 0x00000004004a7308 */ /* 0x0009620000000800 */
[----:B------:R-:W-:-:S02]  /*23940*/  FADD.FTZ R3, R153, R3 ;  /* 0x0000000399037221 */ /* 0x000fc40000010000 */
[----:B------:R-:W-:Y:S02]  /*23950*/  FADD.FTZ R2, R230, R2 ;  /* 0x00000002e6027221 */ /* 0x000fe40000010000 */
[----:B------:R-:W-:Y:S01]  /*23960*/  FADD.FTZ R3, R152, R3 ;  /* 0x0000000398037221 */ /* 0x000fe20000010000 */
[C---:B------:R-:W-:Y:S01]  /*23970*/  HMMA.16816.F32.BF16 R40, R8.reuse, R18, R32 ;  /* 0x000000120828723c */ /* 0x040fe20000041820 */
[----:B------:R-:W-:Y:S01]  /*23980*/  FADD.FTZ R2, R172, R2 ;  /* 0x00000002ac027221 */ /* 0x000fe20000010000 */
[----:B------:R-:W-:Y:S01]  /*23990*/  LDSM.16.MT88.4 R16, [R181+0x11000] ;  /* 0x01100000b510783b */ /* 0x000fe20000004200 */
[----:B------:R-:W-:Y:S02]  /*239a0*/  FADD.FTZ R3, R147, R3 ;  /* 0x0000000393037221 */ /* 0x000fe40000010000 */
[----:B------:R-:W-:Y:S02]  /*239b0*/  FADD.FTZ R2, R167, R2 ;  /* 0x00000002a7027221 */ /* 0x000fe40000010000 */
[----:B------:R-:W-:Y:S01]  /*239c0*/  FADD.FTZ R3, R145, R3 ;  /* 0x0000000391037221 */ /* 0x000fe20000010000 */
[----:B--2---:R-:W-:Y:S01]  /*239d0*/  HMMA.16816.F32.BF16 R32, R8, R12, R64 ;  /* 0x0000000c0820723c */ /* 0x004fe20000041840 */
[----:B------:R-:W-:-:S02]  /*239e0*/  FADD.FTZ R2, R165, R2 ;  /* 0x00000002a5027221 */ /* 0x000fc40000010000 */
[----:B----4-:R-:W-:Y:S02]  /*239f0*/  FFMA.FTZ R4, R247, R0, -R5 ;  /* 0x00000000f7047223 */ /* 0x010fe40000010805 */
[----:B------:R-:W-:Y:S02]  /*23a00*/  FADD.FTZ R2, R166, R2 ;  /* 0x00000002a6027221 */ /* 0x000fe40000010000 */
[----:B------:R2:W-:Y:S01]  /*23a10*/  MUFU.EX2 R71, R4 ;  /* 0x0000000400477308 */ /* 0x0005e20000000800 */
[----:B------:R-:W-:Y:S01]  /*23a20*/  FADD.FTZ R3, R144, R3 ;  /* 0x0000000390037221 */ /* 0x000fe20000010000 */
[C---:B------:R-:W-:Y:S01]  /*23a30*/  HMMA.16816.F32.BF16 R52, R8.reuse, R14, R52 ;  /* 0x0000000e0834723c */ /* 0x040fe20000041834 */
[----:B------:R-:W-:Y:S01]  /*23a40*/  FADD.FTZ R2, R164, R2 ;  /* 0x00000002a4027221 */ /* 0x000fe20000010000 */
[----:B------:R-:W4:Y:S01]  /*23a50*/  LDSM.16.MT88.4 R12, [R183+0x11000] ;  /* 0x01100000b70c783b */ /* 0x000f220000004200 */
[----:B------:R-:W-:Y:S02]  /*23a60*/  FADD.FTZ R3, R146, R3 ;  /* 0x0000000392037221 */ /* 0x000fe40000010000 */
[----:B------:R-:W-:Y:S01]  /*23a70*/  FADD.FTZ R2, R159, R2 ;  /* 0x000000029f027221 */ /* 0x000fe20000010000 */
[----:B------:R-:W-:Y:S01]  /*23a80*/  LDSM.16.MT88.4 R164, [R180+0x11800] ;  /* 0x01180000b4a4783b */ /* 0x000fe20000004200 */
[----:B------:R-:W-:Y:S01]  /*23a90*/  FADD.FTZ R3, R137, R3 ;  /* 0x0000000389037221 */ /* 0x000fe20000010000 */
[----:B---3--:R-:W-:Y:S01]  /*23aa0*/  HMMA.16816.F32.BF16 R60, R8, R20, R60 ;  /* 0x00000014083c723c */ /* 0x008fe2000004183c */
[----:B------:R-:W-:-:S02]  /*23ab0*/  FADD.FTZ R2, R157, R2 ;  /* 0x000000029d027221 */ /* 0x000fc40000010000 */
[----:B------:R-:W-:Y:S02]  /*23ac0*/  FADD.FTZ R3, R136, R3 ;  /* 0x0000000388037221 */ /* 0x000fe40000010000 */
[----:B------:R-:W-:Y:S02]  /*23ad0*/  FADD.FTZ R2, R158, R2 ;  /* 0x000000029e027221 */ /* 0x000fe40000010000 */
[----:B--2---:R-:W-:Y:S01]  /*23ae0*/  FFMA.FTZ R4, R229, R0, -R7 ;  /* 0x00000000e5047223 */ /* 0x004fe20000010807 */
[----:B------:R-:W-:Y:S01]  /*23af0*/  HMMA.16816.F32.BF16 R28, R8, R22, R28 ;  /* 0x00000016081c723c */ /* 0x000fe2000004181c */
[----:B------:R-:W-:Y:S01]  /*23b00*/  FADD.FTZ R2, R156, R2 ;  /* 0x000000029c027221 */ /* 0x000fe20000010000 */
[----:B------:R-:W2:Y:S01]  /*23b10*/  LDSM.16.MT88.4 R20, [R182+0x11000] ;  /* 0x01100000b614783b */ /* 0x000ea20000004200 */
[----:B------:R3:W-:Y:S01]  /*23b20*/  MUFU.EX2 R70, R4 ;  /* 0x0000000400467308 */ /* 0x0007e20000000800 */
[----:B------:R-:W-:Y:S02]  /*23b30*/  FADD.FTZ R3, R131, R3 ;  /* 0x0000000383037221 */ /* 0x000fe40000010000 */
[----:B------:R-:W-:Y:S01]  /*23b40*/  FADD.FTZ R2, R151, R2 ;  /* 0x0000000297027221 */ /* 0x000fe20000010000 */
[----:B-----5:R-:W-:Y:S01]  /*23b50*/  F2FP.BF16.PACK_AB R9, R74, R75 ;  /* 0x0000004b4a09723e */ /* 0x020fe200000010ff */
[----:B------:R-:W-:Y:S01]  /*23b60*/  FADD.FTZ R3, R130, R3 ;  /* 0x0000000382037221 */ /* 0x000fe20000010000 */
[----:B------:R-:W5:Y:S01]  /*23b70*/  LDSM.16.MT88.4 R156, [R183+0x11800] ;  /* 0x01180000b79c783b */ /* 0x000f620000004200 */
[----:B------:R-:W-:-:S02]  /*23b80*/  FADD.FTZ R2, R150, R2 ;  /* 0x0000000296027221 */ /* 0x000fc40000010000 */
[----:B------:R-:W-:Y:S02]  /*23b90*/  FADD.FTZ R3, R125, R3 ;  /* 0x000000037d037221 */ /* 0x000fe40000010000 */
[----:B------:R-:W-:Y:S02]  /*23ba0*/  FADD.FTZ R2, R149, R2 ;  /* 0x0000000295027221 */ /* 0x000fe40000010000 */
[----:B------:R-:W-:Y:S02]  /*23bb0*/  FADD.FTZ R3, R124, R3 ;  /* 0x000000037c037221 */ /* 0x000fe40000010000 */
[----:B------:R-:W-:Y:S02]  /*23bc0*/  FADD.FTZ R2, R148, R2 ;  /* 0x0000000294027221 */ /* 0x000fe40000010000 */
[----:B---3--:R-:W-:Y:S01]  /*23bd0*/  FFMA.FTZ R4, R195, R0, -R7 ;  /* 0x00000000c3047223 */ /* 0x008fe20000010807 */
[----:B------:R-:W3:Y:S01]  /*23be0*/  LDSM.16.MT88.4 R148, [R181+0x11800] ;  /* 0x01180000b594783b */ /* 0x000ee20000004200 */
[----:B------:R-:W-:-:S02]  /*23bf0*/  FADD.FTZ R2, R143, R2 ;  /* 0x000000028f027221 */ /* 0x000fc40000010000 */
[----:B------:R-:W1:Y:S01]  /*23c00*/  MUFU.EX2 R68, R4 ;  /* 0x0000000400447308 */ /* 0x000e620000000800 */
        /* <DEDUP_REMOVED lines=8> */
[----:B-1----:R-:W-:Y:S01]  /*23c90*/  F2FP.BF16.PACK_AB R8, R68, R70 ;  /* 0x000000464408723e */ /* 0x002fe200000010ff */
[----:B------:R-:W-:Y:S02]  /*23ca0*/  FFMA.FTZ R4, R228, R0, -R7 ;  /* 0x00000000e4047223 */ /* 0x000fe40000010807 */
[----:B------:R-:W-:Y:S02]  /*23cb0*/  FADD.FTZ R2, R127, R2 ;  /* 0x000000027f027221 */ /* 0x000fe40000010000 */
[----:B------:R1:W-:Y:S01]  /*23cc0*/  MUFU.EX2 R69, R4 ;  /* 0x0000000400457308 */ /* 0x0003e20000000800 */
[----:B------:R-:W-:Y:S02]  /*23cd0*/  FADD.FTZ R3, R113, R3 ;  /* 0x0000000371037221 */ /* 0x000fe40000010000 */
[----:B------:R-:W-:-:S04]  /*23ce0*/  FADD.FTZ R2, R128, R2 ;  /* 0x0000000280027221 */ /* 0x000fc80000010000 */
[----:B------:R-:W-:-:S04]  /*23cf0*/  FADD.FTZ R2, R126, R2 ;  /* 0x000000027e027221 */ /* 0x000fc80000010000 */
[----:B------:R-:W-:-:S04]  /*23d00*/  FADD.FTZ R2, R119, R2 ;  /* 0x0000000277027221 */ /* 0x000fc80000010000 */
[----:B------:R-:W-:Y:S02]  /*23d10*/  FADD.FTZ R2, R116, R2 ;  /* 0x0000000274027221 */ /* 0x000fe40000010000 */
[----:B-1----:R-:W-:Y:S02]  /*23d20*/  FFMA.FTZ R4, R225, R0, -R7 ;  /* 0x00000000e1047223 */ /* 0x002fe40000010807 */
[----:B------:R-:W-:Y:S02]  /*23d30*/  FADD.FTZ R2, R118, R2 ;  /* 0x0000000276027221 */ /* 0x000fe40000010000 */
[----:B------:R1:W1:Y:S02]  /*23d40*/  MUFU.EX2 R59, R4 ;  /* 0x00000004003b7308 */ /* 0x0002640000000800 */
[----:B------:R-:W-:-:S04]  /*23d50*/  FADD.FTZ R2, R117, R2 ;  /* 0x0000000275027221 */ /* 0x000fc80000010000 */
[----:B------:R-:W-:Y:S02]  /*23d60*/  FADD.FTZ R2, R110, R2 ;  /* 0x000000026e027221 */ /* 0x000fe40000010000 */
[----:B-1----:R-:W-:Y:S01]  /*23d70*/  FFMA.FTZ R4, R240, R0, -R5 ;  /* 0x00000000f0047223 */ /* 0x002fe20000010805 */
[----:B------:R-:W-:-:S03]  /*23d80*/  F2FP.BF16.PACK_AB R10, R59, R69 ;  /* 0x000000453b0a723e */ /* 0x000fc600000010ff */
[----:B------:R1:W1:Y:S02]  /*23d90*/  MUFU.EX2 R58, R4 ;  /* 0x00000004003a7308 */ /* 0x0002640000000800 */
[----:B-1----:R-:W-:Y:S01]  /*23da0*/  FFMA.FTZ R4, R218, R0, -R5 ;  /* 0x00000000da047223 */ /* 0x002fe20000010805 */
[----:B------:R-:W-:-:S05]  /*23db0*/  F2FP.BF16.PACK_AB R11, R58, R71 ;  /* 0x000000473a0b723e */ /* 0x000fca00000010ff */
[----:B------:R1:W-:Y:S02]  /*23dc0*/  MUFU.EX2 R57, R4 ;  /* 0x0000000400397308 */ /* 0x0003e40000000800 */
[C---:B------:R-:W-:Y:S08]  /*23dd0*/  HMMA.16816.F32.BF16 R44, R8.reuse, R24, R44 ;  /* 0x00000018082c723c */ /* 0x040ff0000004182c */
[----:B----4-:R-:W-:Y:S01]  /*23de0*/  HMMA.16816.F32.BF16 R48, R8, R12, R48 ;  /* 0x0000000c0830723c */ /* 0x010fe20000041830 */
[----:B-1----:R-:W-:-:S04]  /*23df0*/  FFMA.FTZ R4, R243, R0, -R5 ;  /* 0x00000000f3047223 */ /* 0x002fc80000010805 */
[----:B------:R1:W4:Y:S03]  /*23e00*/  MUFU.EX2 R56, R4 ;  /* 0x0000000400387308 */ /* 0x0003260000000800 */
[C---:B------:R-:W-:Y:S08]  /*23e10*/  HMMA.16816.F32.BF16 R32, R8.reuse, R16, R32 ;  /* 0x000000100820723c */ /* 0x040ff00000041820 */
[----:B------:R-:W-:Y:S01]  /*23e20*/  HMMA.16816.F32.BF16 R36, R8, R26, R36 ;  /* 0x0000001a0824723c */ /* 0x000fe20000041824 */
[----:B-1----:R-:W-:-:S07]  /*23e30*/  FFMA.FTZ R4, R244, R0, -R5 ;  /* 0x00000000f4047223 */ /* 0x002fce0000010805 */
[C---:B------:R-:W-:Y:S01]  /*23e40*/  HMMA.16816.F32.BF16 R40, R8.reuse, R14, R40 ;  /* 0x0000000e0828723c */ /* 0x040fe20000041828 */
[----:B----4-:R-:W-:Y:S01]  /*23e50*/  F2FP.BF16.PACK_AB R141, R56, R57 ;  /* 0x00000039388d723e */ /* 0x010fe200000010ff */
[----:B------:R1:W-:Y:S06]  /*23e60*/  MUFU.EX2 R25, R4 ;  /* 0x0000000400197308 */ /* 0x0003ec0000000800 */
[C---:B------:R-:W-:Y:S08]  /*23e70*/  HMMA.16816.F32.BF16 R16, R8.reuse, R18, R52 ;  /* 0x000000120810723c */ /* 0x040ff00000041834 */
[----:B--2---:R-:W-:Y:S01]  /*23e80*/  HMMA.16816.F32.BF16 R144, R8, R20, R60 ;  /* 0x000000140890723c */ /* 0x004fe2000004183c */
[----:B-1----:R-:W-:-:S04]  /*23e90*/  FFMA.FTZ R4, R231, R0, -R7 ;  /* 0x00000000e7047223 */ /* 0x002fc80000010807 */
[----:B------:R1:W-:Y:S03]  /*23ea0*/  MUFU.EX2 R24, R4 ;  /* 0x0000000400187308 */ /* 0x0003e60000000800 */
[----:B------:R-:W-:Y:S01]  /*23eb0*/  HMMA.16816.F32.BF16 R8, R8, R22, R28 ;  /* 0x000000160808723c */ /* 0x000fe2000004181c */
[----:B-1----:R-:W-:-:S04]  /*23ec0*/  FFMA.FTZ R4, R246, R0, -R7 ;  /* 0x00000000f6047223 */ /* 0x002fc80000010807 */
[----:B------:R1:W2:Y:S02]  /*23ed0*/  MUFU.EX2 R13, R4 ;  /* 0x00000004000d7308 */ /* 0x0002a40000000800 */
[--C-:B-1----:R-:W-:Y:S01]  /*23ee0*/  FFMA.FTZ R4, R235, R0, -R7.reuse ;  /* 0x00000000eb047223 */ /* 0x102fe20000010807 */
[----:B--2---:R-:W-:Y:S01]  /*23ef0*/  F2FP.BF16.PACK_AB R140, R13, R24 ;  /* 0x000000180d8c723e */ /* 0x004fe200000010ff */
[----:B------:R-:W-:-:S04]  /*23f00*/  FFMA.FTZ R7, R248, R0, -R7 ;  /* 0x00000000f8077223 */ /* 0x000fc80000010807 */
[----:B------:R1:W-:Y:S08]  /*23f10*/  MUFU.EX2 R12, R4 ;  /* 0x00000004000c7308 */ /* 0x0003f00000000800 */
[----:B------:R2:W4:Y:S01]  /*23f20*/  MUFU.EX2 R252, R7 ;  /* 0x0000000700fc7308 */ /* 0x0005220000000800 */
[----:B-1----:R-:W-:Y:S02]  /*23f30*/  FADD.FTZ R4, R112, R3 ;  /* 0x0000000370047221 */ /* 0x002fe40000010000 */
[----:B------:R-:W-:-:S02]  /*23f40*/  FADD.FTZ R3, R105, R2 ;  /* 0x0000000269037221 */ /* 0x000fc40000010000 */
[----:B------:R-:W-:Y:S02]  /*23f50*/  FFMA.FTZ R2, R237, R0, -R5 ;  /* 0x00000000ed027223 */ /* 0x000fe40000010805 */
[----:B------:R-:W-:Y:S02]  /*23f60*/  FADD.FTZ R0, R103, R4 ;  /* 0x0000000467007221 */ /* 0x000fe40000010000 */
[----:B------:R1:W1:Y:S01]  /*23f70*/  MUFU.EX2 R251, R2 ;  /* 0x0000000200fb7308 */ /* 0x0002620000000800 */
[----:B------:R-:W-:Y:S01]  /*23f80*/  FADD.FTZ R3, R106, R3 ;  /* 0x000000036a037221 */ /* 0x000fe20000010000 */
[----:B--2---:R-:W2:Y:S01]  /*23f90*/  LDSM.16.MT88.4 R4, [R182+0x11800] ;  /* 0x01180000b604783b */ /* 0x004ea20000004200 */
[----:B----4-:R-:W-:Y:S01]  /*23fa0*/  F2FP.BF16.PACK_AB R142, R252, R12 ;  /* 0x0000000cfc8e723e */ /* 0x010fe200000010ff */
[----:B-1----:R-:W-:Y:S01]  /*23fb0*/  FADD.FTZ R2, R104, R0 ;  /* 0x0000000068027221 */ /* 0x002fe20000010000 */
[----:B------:R-:W-:Y:S01]  /*23fc0*/  F2FP.BF16.PACK_AB R143, R251, R25 ;  /* 0x00000019fb8f723e */ /* 0x000fe200000010ff */
        /* <DEDUP_REMOVED lines=10> */
[----:B-----5:R-:W-:Y:S01]  /*24070*/  HMMA.16816.F32.BF16 R160, R140, R156, R48 ;  /* 0x0000009c8ca0723c */ /* 0x020fe20000041830 */
        /* <DEDUP_REMOVED lines=43> */
.L_x_1875:
[----:B------:R-:W-:Y:S05]  /*24330*/  @!P2 BRA `(.L_x_1886) ;  /* 0x000069c00000a947 */ /* 0x000fea0003800000 */
[----:B------:R-:W2:Y:S04]  /*24340*/  LDL R24, [R1+0x4] ;  /* 0x0000040001187983 */ /* 0x000ea80000100800 */
[----:B------:R-:W3:Y:S01]  /*24350*/  LDL R23, [R1] ;  /* 0x0000000001177983 */ /* 0x000ee20000100800 */
[----:B------:R-:W-:Y:S01]  /*24360*/  IMAD.WIDE.U32 R44, R192, 0x30, RZ ;  /* 0x00000030c02c7825 */ /* 0x000fe200078e00ff */
[----:B------:R-:W-:-:S02]  /*24370*/  MOV R137, R38 ;  /* 0x0000002600897202 */ /* 0x000fc40000000f00 */
        /* <DEDUP_REMOVED lines=134> */
.L_x_1895:
[----:B------:R-:W-:Y:S01]  /*24be0*/  ISETP.NE.U32.AND P0, PT, R222, RZ, PT ;  /* 0x000000ffde00720c */ /* 0x000fe20003f05070 */
[----:B------:R-:W-:Y:S04]  /*24bf0*/  DEPBAR.LE SB0, 0x0 ;  /* 0x000080000000791a */ /* 0x000fe80000000000 */
[----:B------:R-:W-:Y:S01]  /*24c00*/  WARPSYNC 0xffffffff ;  /* 0xffffffff00007948 */ /* 0x000fe20003800000 */
[----:B------:R-:W-:Y:S01]  /*24c10*/  BAR.SYNC.DEFER_BLOCKING 0x0 ;  /* 0x0000000000007b1d */ /* 0x000fe20000010000 */
[----:B------:R-:W-:Y:S02]  /*24c20*/  ISETP.NE.AND.EX P0, PT, R223, RZ, PT, P0 ;  /* 0x000000ffdf00720c */ /* 0x000fe40003f05300 */
[----:B------:R-:W-:Y:S03]  /*24c30*/  IADD3 R250, R250, -0x1, RZ ;  /* 0xfffffffffafa7810 */ /* 0x000fe60007ffe0ff */
[----:B------:R-:W-:Y:S08]  /*24c40*/  BSSY B0, `(.L_x_1887) ;  /* 0x0000046000007945 */ /* 0x000ff00003800000 */
[----:B------:R-:W-:-:S05]  /*24c50*/  @!P0 BRA `(.L_x_1888) ;  /* 0x0000040000008947 */ /* 0x000fca0003800000 */
[----:B---3--:R-:W-:Y:S01]  /*24c60*/  IMAD.SHL.U32 R6, R250, 0x100, RZ ;  /* 0x00000100fa067824 */ /* 0x008fe200078e00ff */
[----:B------:R-:W-:Y:S02]  /*24c70*/  ULDC.64 UR4, c[0x0][0x118] ;  /* 0x0000460000047ab9 */ /* 0x000fe40000000a00 */
[----:B------:R-:W2:Y:S02]  /*24c80*/  LD.E R0, [R134.64+0x170] ;  /* 0x0001700486007980 */ /* 0x000ea4000c101900 */
[C---:B------:R-:W-:Y:S02]  /*24c90*/  IADD3 R9, R6.reuse, 0x100, RZ ;  /* 0x0000010006097810 */ /* 0x040fe40007ffe0ff */
[----:B------:R-:W-:Y:S02]  /*24ca0*/  IABS R4, R6 ;  /* 0x0000000600047213 */ /* 0x000fe40000000000 */
[----:B------:R-:W-:Y:S02]  /*24cb0*/  IABS R5, R9 ;  /* 0x0000000900057213 */ /* 0x000fe40000000000 */
[-C--:B--2---:R-:W-:Y:S02]  /*24cc0*/  IABS R7, R0.reuse ;  /* 0x0000000000077213 */ /* 0x084fe40000000000 */
[-C--:B------:R-:W-:Y:S02]  /*24cd0*/  IABS R10, R0.reuse ;  /* 0x00000000000a7213 */ /* 0x080fe40000000000 */
[----:B------:R-:W1:Y:S01]  /*24ce0*/  I2F.RP R2, R7 ;  /* 0x0000000700027306 */ /* 0x000e620000209400 */
[-C--:B------:R-:W-:Y:S02]  /*24cf0*/  LOP3.LUT R6, R6, R0.reuse, RZ, 0x3c, !PT ;  /* 0x0000000006067212 */ /* 0x080fe400078e3cff */
[----:B------:R-:W-:Y:S02]  /*24d00*/  LOP3.LUT R9, R9, R0, RZ, 0x3c, !PT ;  /* 0x0000000009097212 */ /* 0x000fe400078e3cff */
[----:B------:R-:W-:Y:S02]  /*24d10*/  ISETP.GE.AND P0, PT, R6, RZ, PT ;  /* 0x000000ff0600720c */ /* 0x000fe40003f06270 */
[----:B------:R-:W-:Y:S03]  /*24d20*/  ISETP.GE.AND P2, PT, R9, RZ, PT ;  /* 0x000000ff0900720c */ /* 0x000fe60003f46270 */
[----:B-1----:R-:W1:Y:S02]  /*24d30*/  MUFU.RCP R2, R2 ;  /* 0x0000000200027308 */ /* 0x002e640000001000 */
[----:B-1----:R-:W-:Y:S08]  /*24d40*/  IADD3 R2, R2, 0xffffffe, RZ ;  /* 0x0ffffffe02027810 */ /* 0x002ff00007ffe0ff */
[----:B------:R-:W1:Y:S02]  /*24d50*/  F2I.FTZ.U32.TRUNC.NTZ R3, R2 ;  /* 0x0000000200037305 */ /* 0x000e64000021f000 */
[--C-:B-1----:R-:W-:Y:S04]  /*24d60*/  IMAD.MOV R2, RZ, RZ, -R3.reuse ;  /* 0x000000ffff027224 */ /* 0x102fe800078e0a03 */
[----:B------:R-:W-:Y:S02]  /*24d70*/  IMAD R8, R2, R7, RZ ;  /* 0x0000000702087224 */ /* 0x000fe400078e02ff */
[----:B------:R-:W-:Y:S04]  /*24d80*/  IMAD.MOV.U32 R2, RZ, RZ, RZ ;  /* 0x000000ffff027224 */ /* 0x000fe800078e00ff */
[----:B------:R-:W-:Y:S04]  /*24d90*/  IMAD.HI.U32 R3, R3, R8, R2 ;  /* 0x0000000803037227 */ /* 0x000fe800078e0002 */
[----:B------:R-:W-:Y:S02]  /*24da0*/  IMAD.MOV R8, RZ, RZ, -R10 ;  /* 0x000000ffff087224 */ /* 0x000fe400078e0a0a */
        /* <DEDUP_REMOVED lines=12> */
[----:B------:R-:W-:Y:S02]  /*24e70*/  LOP3.LUT R4, RZ, R0, RZ, 0x33, !PT ;  /* 0x00000000ff047212 */ /* 0x000fe400078e33ff */
[----:B------:R-:W-:Y:S07]  /*24e80*/  ISETP.NE.AND P1, PT, R0, RZ, PT ;  /* 0x000000ff0000720c */ /* 0x000fee0003f25270 */
        /* <DEDUP_REMOVED lines=9> */
[-C--:B------:R-:W-:Y:S01]  /*24f20*/  LEA.HI.X.SX32 R9, R2, R223.reuse, 0x2, P1 ;  /* 0x000000df02097211 */ /* 0x080fe200008f16ff */
[C---:B------:R-:W-:Y:S01]  /*24f30*/  IMAD.IADD R2, R3.reuse, 0x1, -R2 ;  /* 0x0000000103027824 */ /* 0x040fe200078e0a02 */
[----:B------:R-:W-:Y:S03]  /*24f40*/  LEA.HI.X.SX32 R7, R3, R223, 0x2, P0 ;  /* 0x000000df03077211 */ /* 0x000fe600000f16ff */
[----:B------:R-:W-:Y:S01]  /*24f50*/  IMAD R0, R0, R2, -0x100 ;  /* 0xffffff0000007424 */ /* 0x000fe200078e0202 */
[----:B------:R1:W3:Y:S04]  /*24f60*/  LD.E R10, [R8.64] ;  /* 0x00000004080a7980 */ /* 0x0002e8000c101900 */
[----:B-1----:R1:W3:Y:S01]  /*24f70*/  LD.E R9, [R6.64] ;  /* 0x0000000406097980 */ /* 0x0022e2000c101900 */
[----:B------:R-:W-:Y:S03]  /*24f80*/  SHF.R.S32.HI R8, RZ, 0x1f, R0 ;  /* 0x0000001fff087819 */ /* 0x000fe60000011400 */
[----:B-1----:R-:W4:Y:S01]  /*24f90*/  LD.E.64 R6, [R134.64+0x28] ;  /* 0x0000280486067980 */ /* 0x002f22000c101b00 */
[-C--:B--2---:R-:W-:Y:S02]  /*24fa0*/  IMAD R5, R5, R0.reuse, RZ ;  /* 0x0000000005057224 */ /* 0x084fe400078e02ff */
[C---:B------:R-:W-:Y:S04]  /*24fb0*/  IMAD.WIDE.U32 R2, R4.reuse, R0, RZ ;  /* 0x0000000004027225 */ /* 0x040fe800078e00ff */
[----:B------:R-:W-:Y:S04]  /*24fc0*/  IMAD R4, R4, R8, R5 ;  /* 0x0000000804047224 */ /* 0x000fe800078e0205 */
        /* <DEDUP_REMOVED lines=9> */
.L_x_1888:
[----:B------:R-:W-:Y:S02]  /*25060*/  ULDC.64 UR4, c[0x0][0x118] ;  /* 0x0000460000047ab9 */ /* 0x000fe40000000a00 */
[----:B---3--:R-:W2:Y:S02]  /*25070*/  LD.E R0, [R134.64+0x40] ;  /* 0x0000400486007980 */ /* 0x008ea4000c101900 */
[----:B--2---:R-:W-:Y:S04]  /*25080*/  LEA R0, -R0, RZ, 0x8 ;  /* 0x000000ff00007211 */ /* 0x004fe800078e41ff */
[----:B------:R-:W-:Y:S02]  /*25090*/  SHF.R.S32.HI R2, RZ, 0x1f, R0 ;  /* 0x0000001fff027819 */ /* 0x000fe40000011400 */
.L_x_1889:
[----:B------:R-:W-:Y:S05]  /*250a0*/  BSYNC B0 ;  /* 0x0000000000007941 */ /* 0x000fea0003800000 */
.L_x_1887:
        /* <DEDUP_REMOVED lines=37> */
[----:B------:R-:W5:Y:S04]  /*25300*/  LDL R204, [R1+0x140] ;  /* 0x0001400001cc7983 */ /* 0x000f680000100800 */
        /* <DEDUP_REMOVED lines=144> */
[----:B------:R-:W-:Y:S03]  /*25c10*/  ISETP.GT.AND P0, PT, R250, R204, PT ;  /* 0x000000ccfa00720c */ /* 0x000fe60003f04270 */
[----:B------:R-:W-:Y:S04]  /*25c20*/  LDSM.16.M88.4 R128, [R185] ;  /* 0x00000000b980783b */ /* 0x000fe80000000200 */
[----:B---3--:R-:W4:Y:S04]  /*25c30*/  LDSM.16.M88.4 R8, [R138+0x2000] ;  /* 0x002000008a08783b */ /* 0x008f280000000200 */
[----:B-1----:R-:W2:Y:S04]  /*25c40*/  LDSM.16.M88.4 R16, [R138+0x2800] ;  /* 0x002800008a10783b */ /* 0x002ea80000000200 */
[----:B------:R-:W1:Y:S04]  /*25c50*/  LDSM.16.M88.4 R24, [R138+0x3000] ;  /* 0x003000008a18783b */ /* 0x000e680000000200 */
[----:B------:R-:W0:Y:S04]  /*25c60*/  LDGDEPBAR ;  /* 0x00000000000079af */ /* 0x000e280000000000 */
[----:B------:R-:W3:Y:S04]  /*25c70*/  LDSM.16.M88.4 R32, [R138+0x3800] ;  /* 0x003800008a20783b */ /* 0x000ee80000000200 */
[----:B------:R-:W5:Y:S04]  /*25c80*/  LDSM.16.M88.4 R40, [R138+0x4000] ;  /* 0x004000008a28783b */ /* 0x000f680000000200 */
        /* <DEDUP_REMOVED lines=216> */
[----:B------:R-:W-:Y:S01]  /*26a10*/  IMAD.SHL.U32 R174, R250, 0x100, RZ ;  /* 0x00000100faae7824 */ /* 0x000fe200078e00ff */
[----:B------:R-:W2:Y:S04]  /*26a20*/  LD.E R0, [R134.64+0x170] ;  /* 0x0001700486007980 */ /* 0x000ea8000c101900 */
[C---:B------:R-:W-:Y:S02]  /*26a30*/  IADD3 R176, R174.reuse, -0x100, RZ ;  /* 0xffffff00aeb07810 */ /* 0x040fe40007ffe0ff */
[----:B------:R-:W-:Y:S02]  /*26a40*/  IABS R173, R174 ;  /* 0x000000ae00ad7213 */ /* 0x000fe40000000000 */
[-C--:B--2---:R-:W-:Y:S02]  /*26a50*/  IABS R175, R0.reuse ;  /* 0x0000000000af7213 */ /* 0x084fe40000000000 */
[-C--:B------:R-:W-:Y:S02]  /*26a60*/  IABS R177, R0.reuse ;  /* 0x0000000000b17213 */ /* 0x080fe40000000000 */
[----:B------:R-:W1:Y:S01]  /*26a70*/  I2F.RP R2, R175 ;  /* 0x000000af00027306 */ /* 0x000e620000209400 */
[-C--:B------:R-:W-:Y:S02]  /*26a80*/  LOP3.LUT R174, R174, R0.reuse, RZ, 0x3c, !PT ;  /* 0x00000000aeae7212 */ /* 0x080fe400078e3cff */
[----:B------:R-:W-:Y:S02]  /*26a90*/  IMAD.MOV R177, RZ, RZ, -R177 ;  /* 0x000000ffffb17224 */ /* 0x000fe400078e0ab1 */
[----:B------:R-:W-:Y:S02]  /*26aa0*/  ISETP.GE.AND P2, PT, R174, RZ, PT ;  /* 0x000000ffae00720c */ /* 0x000fe40003f46270 */
[----:B------:R-:W-:Y:S03]  /*26ab0*/  LOP3.LUT R174, RZ, R0, RZ, 0x33, !PT ;  /* 0x00000000ffae7212 */ /* 0x000fe600078e33ff */
[----:B-1----:R-:W1:Y:S02]  /*26ac0*/  MUFU.RCP R2, R2 ;  /* 0x0000000200027308 */ /* 0x002e640000001000 */
[----:B-1----:R-:W-:Y:S08]  /*26ad0*/  IADD3 R2, R2, 0xffffffe, RZ ;  /* 0x0ffffffe02027810 */ /* 0x002ff00007ffe0ff */
[----:B------:R-:W1:Y:S02]  /*26ae0*/  F2I.FTZ.U32.TRUNC.NTZ R3, R2 ;  /* 0x0000000200037305 */ /* 0x000e64000021f000 */
[--C-:B-1----:R-:W-:Y:S04]  /*26af0*/  IMAD.MOV R2, RZ, RZ, -R3.reuse ;  /* 0x000000ffff027224 */ /* 0x102fe800078e0a03 */
[----:B------:R-:W-:Y:S02]  /*26b00*/  IMAD R172, R2, R175, RZ ;  /* 0x000000af02ac7224 */ /* 0x000fe400078e02ff */
[----:B------:R-:W-:Y:S04]  /*26b10*/  IMAD.MOV.U32 R2, RZ, RZ, RZ ;  /* 0x000000ffff027224 */ /* 0x000fe800078e00ff */
[----:B------:R-:W-:Y:S01]  /*26b20*/  IMAD.HI.U32 R3, R3, R172, R2 ;  /* 0x000000ac03037227 */ /* 0x000fe200078e0002 */
[----:B------:R-:W-:Y:S02]  /*26b30*/  IABS R172, R176 ;  /* 0x000000b000ac7213 */ /* 0x000fe40000000000 */
[----:B------:R-:W-:Y:S03]  /*26b40*/  LOP3.LUT R176, R176, R0, RZ, 0x3c, !PT ;  /* 0x00000000b0b07212 */ /* 0x000fe600078e3cff */
[C---:B------:R-:W-:Y:S01]  /*26b50*/  IMAD.HI.U32 R2, R3.reuse, R172, RZ ;  /* 0x000000ac03027227 */ /* 0x040fe200078e00ff */
[----:B------:R-:W-:Y:S03]  /*26b60*/  ISETP.GE.AND P0, PT, R176, RZ, PT ;  /* 0x000000ffb000720c */ /* 0x000fe60003f06270 */
        /* <DEDUP_REMOVED lines=11> */
[----:B------:R-:W-:Y:S09]  /*26c20*/  ISETP.NE.AND P1, PT, R0, RZ, PT ;  /* 0x000000ff0000720c */ /* 0x000ff20003f25270 */
        /* <DEDUP_REMOVED lines=17> */
[----:B--2---:R-:W-:Y:S04]  /*26d40*/  IMAD R3, R3, R0, RZ ;  /* 0x0000000003037224 */ /* 0x004fe800078e02ff */
        /* <DEDUP_REMOVED lines=11> */
.L_x_1893:
[----:B------:R-:W2:Y:S02]  /*26e00*/  LD.E R0, [R134.64+0x38] ;  /* 0x0000380486007980 */ /* 0x000ea4000c101900 */
[----:B--2---:R-:W-:Y:S04]  /*26e10*/  LEA R0, -R0, RZ, 0x8 ;  /* 0x000000ff00007211 */ /* 0x004fe800078e41ff */
[----:B------:R-:W-:Y:S02]  /*26e20*/  SHF.R.S32.HI R2, RZ, 0x1f, R0 ;  /* 0x0000001fff027819 */ /* 0x000fe40000011400 */
.L_x_1894:
[----:B------:R-:W-:Y:S05]  /*26e30*/  BSYNC B0 ;  /* 0x0000000000007941 */ /* 0x000fea0003800000 */
.L_x_1892:
        /* <DEDUP_REMOVED lines=14> */
[CC--:B------:R-:W-:Y:S01]  /*26f20*/  LEA R172, P1, R0.reuse, R227.reuse, 0x1 ;  /* 0x000000e300ac7211 */ /* 0x0c0fe200078208ff */
[----:B------:R-:W5:Y:S03]  /*26f30*/  LDL R176, [R1+0xdc] ;  /* 0x0000dc0001b07983 */ /* 0x000f660000100800 */
[C---:B------:R-:W-:Y:S01]  /*26f40*/  LEA.HI.X R173, R0.reuse, R226, R2, 0x1, P1 ;  /* 0x000000e200ad7211 */ /* 0x040fe200008f0c02 */
[----:B------:R-:W5:Y:S04]  /*26f50*/  LDL.64 R200, [R1+0x68] ;  /* 0x0000680001c87983 */ /* 0x000f680000100a00 */
[----:B------:R-:W5:Y:S04]  /*26f60*/  LDL R205, [R1+0xcc] ;  /* 0x0000cc0001cd7983 */ /* 0x000f680000100800 */
        /* <DEDUP_REMOVED lines=19> */
[----:B------:R-:W4:Y:S04]  /*270a0*/  LDL R196, [R1+0xd4] ;  /* 0x0000d40001c47983 */ /* 0x000f280000100800 */
[----:B------:R-:W-:Y:S01]  /*270b0*/  @!PT LDS RZ, [RZ] ;  /* 0x00000000fffff984 */ /* 0x000fe20000000800 */
[----:B------:R-:W-:Y:S01]  /*270c0*/  @!PT LDS RZ, [RZ] ;  /* 0x00000000fffff984 */ /* 0x000fe20000000800 */
[----:B------:R-:W-:Y:S01]  /*270d0*/  @!PT LDS RZ, [RZ] ;  /* 0x00000000fffff984 */ /* 0x000fe20000000800 */
[----:B------:R5:W-:Y:S04]  /*270e0*/  @!P0 LDGSTS.E.BYPASS.LTC128B.128 [R191+0x3000], [R174.64] ;  /* 0x03000000aebf8fae */ /* 0x000be8000b901d44 */
[----:B------:R1:W-:Y:S01]  /*270f0*/  @P0 STS.128 [R191+0x3800], RZ ;  /* 0x003800ffbf000388 */ /* 0x0003e20000000c00 */
[----:B-----5:R-:W-:Y:S01]  /*27100*/  @!P0 IMAD.X R175, R2, 0x1, R190, P1 ;  /* 0x0000000102af8824 */ /* 0x020fe200008e06be */
[C---:B------:R-:W-:Y:S02]  /*27110*/  @!P0 LEA R174, P1, R3.reuse, R227, 0x1 ;  /* 0x000000e303ae8211 */ /* 0x040fe400078208ff */
[----:B------:R-:W5:Y:S02]  /*27120*/  LDL R190, [R1+0x110] ;  /* 0x0001100001be7983 */ /* 0x000f640000100800 */
[-C--:B------:R-:W-:Y:S02]  /*27130*/  @!P0 LEA.HI.X R175, R3, R226.reuse, R175, 0x1, P1 ;  /* 0x000000e203af8211 */ /* 0x080fe400008f0caf */
[----:B------:R-:W-:Y:S03]  /*27140*/  @!P0 IADD3 R3, P1, R0, R179, RZ ;  /* 0x000000b300038210 */ /* 0x000fe60007f3e0ff */
        /* <DEDUP_REMOVED lines=29> */
[----:B------:R-:W2:Y:S02]  /*27320*/  LDL.64 R178, [R1+0x50] ;  /* 0x0000500001b27983 */ /* 0x000ea40000100a00 */
[----:B------:R-:W-:Y:S02]  /*27330*/  @!P0 LEA.HI.X R175, R3, R226, R175, 0x1, P1 ;  /* 0x000000e203af8211 */ /* 0x000fe400008f0caf */
[----:B---3--:R-:W3:Y:S01]  /*27340*/  LDL R199, [R1+0xc8] ;  /* 0x0000c80001c77983 */ /* 0x008ee20000100800 */
[----:B------:R-:W-:Y:S03]  /*27350*/  @!P0 IADD3 R3, P1, R0, R198, RZ ;  /* 0x000000c600038210 */ /* 0x000fe60007f3e0ff */
[----:B------:R-:W3:Y:S04]  /*27360*/  LDL R198, [R1+0xc4] ;  /* 0x0000c40001c67983 */ /* 0x000ee80000100800 */
[----:B------:R-:W-:Y:S01]  /*27370*/  @!PT LDS RZ, [RZ] ;  /* 0x00000000fffff984 */ /* 0x000fe20000000800 */
[----:B------:R-:W-:Y:S01]  /*27380*/  @!PT LDS RZ, [RZ] ;  /* 0x00000000fffff984 */ /* 0x000fe20000000800 */
[----:B------:R-:W-:Y:S01]  /*27390*/  @!PT LDS RZ, [RZ] ;  /* 0x00000000fffff984 */ /* 0x000fe20000000800 */
[----:B------:R4:W-:Y:S04]  /*273a0*/  @!P0 LDGSTS.E.BYPASS.LTC128B.128 [R191+0x5000], [R174.64] ;  /* 0x05000000aebf8fae */ /* 0x0009e8000b901d44 */
[----:B------:R1:W-:Y:S01]  /*273b0*/  @P0 STS.128 [R191+0x5800], RZ ;  /* 0x005800ffbf000388 */ /* 0x0003e20000000c00 */
[----:B----4-:R-:W-:Y:S01]  /*273c0*/  @!P0 IMAD.X R175, R2, 0x1, R196, P1 ;  /* 0x0000000102af8824 */ /* 0x010fe200008e06c4 */
[CC--:B------:R-:W-:Y:S02]  /*273d0*/  @!P0 LEA R174, P1, R3.reuse, R227.reuse, 0x1 ;  /* 0x000000e303ae8211 */ /* 0x0c0fe400078208ff */
[----:B------:R-:W4:Y:S02]  /*273e0*/  LDL.64 R196, [R1+0x38] ;  /* 0x0000380001c47983 */ /* 0x000f240000100a00 */
[----:B------:R-:W-:Y:S02]  /*273f0*/  @!P0 LEA.HI.X R175, R3, R226, R175, 0x1, P1 ;  /* 0x000000e203af8211 */ /* 0x000fe400008f0caf */
[----:B-----5:R-:W-:Y:S02]  /*27400*/  @!P0 IADD3 R3, P1, R0, R190, RZ ;  /* 0x000000be00038210 */ /* 0x020fe40007f3e0ff */
        /* <DEDUP_REMOVED lines=8> */
[----:B------:R-:W4:Y:S03]  /*27490*/  LDL R177, [R1+0xbc] ;  /* 0x0000bc0001b17983 */ /* 0x000f260000100800 */
        /* <DEDUP_REMOVED lines=11> */
[----:B------:R-:W-:Y:S05]  /*27550*/  @!P0 LEA.HI.X R175, R3, R226, R175, 0x1, P1 ;  /* 0x000000e203af8211 */ /* 0x000fea00008f0caf */
[----:B------:R-:W-:Y:S01]  /*27560*/  @!PT LDS RZ, [RZ] ;  /* 0x00000000fffff984 */ /* 0x000fe20000000800 */
[----:B------:R-:W-:Y:S01]  /*27570*/  @!PT LDS RZ, [RZ] ;  /* 0x00000000fffff984 */ /* 0x000fe20000000800 */
[----:B------:R-:W-:Y:S01]  /*27580*/  @!PT LDS RZ, [RZ] ;  /* 0x00000000fffff984 */ /* 0x000fe20000000800 */
[----:B------:R1:W-:Y:S04]  /*27590*/  @!P0 LDGSTS.E.BYPASS.LTC128B.128 [R191+0x6800], [R174.64] ;  /* 0x06800000aebf8fae */ /* 0x0003e8000b901d44 */
[----:B------:R1:W-:Y:S01]  /*275a0*/  @P0 STS.128 [R191+0x7000], RZ ;  /* 0x007000ffbf000388 */ /* 0x0003e20000000c00 */
[----:B--2---:R-:W-:Y:S03]  /*275b0*/  @!P0 IADD3 R3, P1, R0, R178, RZ ;  /* 0x000000b200038210 */ /* 0x004fe60007f3e0ff */
[----:B------:R-:W2:Y:S02]  /*275c0*/  LDL.64 R178, [R1+0x28] ;  /* 0x0000280001b27983 */ /* 0x000ea40000100a00 */
        /* <DEDUP_REMOVED lines=38> */
[----:B------:R-:W-:Y:S05]  /*27830*/  @!P0 LEA.HI.X R175, R3, R226, R175, 0x1, P1 ;  /* 0x000000e203af8211 */ /* 0x000fea00008f0caf */
[----:B------:R-:W-:Y:S01]  /*27840*/  @!PT LDS RZ, [RZ] ;  /* 0x00000000fffff984 */ /* 0x000fe20000000800 */
[----:B------:R-:W-:Y:S01]  /*27850*/  @!PT LDS RZ, [RZ] ;  /* 0x00000000fffff984 */ /* 0x000fe20000000800 */
[----:B------:R-:W-:Y:S01]  /*27860*/  @!PT LDS RZ, [RZ] ;  /* 0x00000000fffff984 */ /* 0x000fe20000000800 */
[----:B------:R1:W-:Y:S04]  /*27870*/  @!P0 LDGSTS.E.BYPASS.LTC128B.128 [R191+0x9000], [R174.64] ;  /* 0x09000000aebf8fae */ /* 0x0003e8000b901d44 */
[----:B------:R1:W-:Y:S01]  /*27880*/  @P0 STS.128 [R191+0x9800], RZ ;  /* 0x009800ffbf000388 */ /* 0x0003e20000000c00 */
[----:B--2---:R-:W-:Y:S05]  /*27890*/  @!P0 IADD3 R0, P1, R0, R178, RZ ;  /* 0x000000b200008210 */ /* 0x004fea0007f3e0ff */
        /* <DEDUP_REMOVED lines=10> */
.L_x_1891:
[----:B------:R-:W-:Y:S05]  /*27940*/  BSYNC B1 ;  /* 0x0000000000017941 */ /* 0x000fea0003800000 */
.L_x_1890:
        /* <DEDUP_REMOVED lines=64> */
[----:B-1----:R-:W1:Y:S02]  /*27d50*/  SHFL.BFLY PT, R2, R0, 0x2, 0x1f ;  /* 0x0c401f0000027f89 */ /* 0x002e6400000e0000 */
[----:B-1----:R-:W-:Y:S06]  /*27d60*/  FMNMX.FTZ R0, R0, R2, !PT ;  /* 0x0000000200007209 */ /* 0x002fec0007810000 */
[----:B------:R-:W1:Y:S02]  /*27d70*/  SHFL.BFLY PT, R2, R0, 0x1, 0x1f ;  /* 0x0c201f0000027f89 */ /* 0x000e6400000e0000 */
[----:B-1----:R-:W-:Y:S06]  /*27d80*/  FMNMX.FTZ R3, R0, R2, !PT ;  /* 0x0000000200037209 */ /* 0x002fec0007810000 */
[----:B------:R-:W2:Y:S01]  /*27d90*/  LD.E R0, [R134.64+0xdc] ;  /* 0x0000dc0486007980 */ /* 0x000ea2000c101900 */
[C---:B------:R-:W-:Y:S01]  /*27da0*/  FSETP.NEU.FTZ.AND P0, PT, R3.reuse, -INF , PT ;  /* 0xff8000000300780b */ /* 0x040fe20003f1d000 */
[----:B------:R-:W-:Y:S02]  /*27db0*/  FADD.FTZ R2, -R3, R136 ;  /* 0x0000008803027221 */ /* 0x000fe40000010100 */
[C---:B--2---:R-:W-:Y:S02]  /*27dc0*/  FMUL.FTZ R173, R0.reuse, R3 ;  /* 0x0000000300ad7220 */ /* 0x044fe40000410000 */
[----:B------:R-:W-:Y:S03]  /*27dd0*/  FMUL.FTZ R2, R0, R2 ;  /* 0x0000000200027220 */ /* 0x000fe60000410000 */
[----:B------:R-:W-:Y:S03]  /*27de0*/  FSEL R173, R173, RZ, P0 ;  /* 0x000000ffadad7208 */ /* 0x000fe60000000000 */
[----:B------:R-:W1:Y:S02]  /*27df0*/  MUFU.EX2 R2, R2 ;  /* 0x0000000200027308 */ /* 0x000e640000000800 */
[-CC-:B------:R-:W-:Y:S01]  /*27e00*/  FFMA.FTZ R203, R38, R0.reuse, -R173.reuse ;  /* 0x0000000026cb7223 */ /* 0x180fe200000108ad */
        /* <DEDUP_REMOVED lines=34> */
[C---:B--2---:R-:W-:Y:S02]  /*28030*/  FFMA.FTZ R46, R2.reuse, R251, R47 ;  /* 0x000000fb022e7223 */ /* 0x044fe4000001002f */
        /* <DEDUP_REMOVED lines=20> */
[-CC-:B------:R-:W-:Y:S02]  /*28180*/  FFMA.FTZ R202, R39, R0.reuse, -R173.reuse ;  /* 0x0000000027ca7223 */ /* 0x180fe400000108ad */
[--C-:B------:R-:W-:Y:S01]  /*28190*/  FFMA.FTZ R228, R82, R0, -R173.reuse ;  /* 0x0000000052e47223 */ /* 0x100fe200000108ad */
[----:B------:R-:W-:Y:S01]  /*281a0*/  FMNMX.FTZ R38, R41, R38, !PT ;  /* 0x0000002629267209 */ /* 0x000fe20007810000 */
[-CC-:B------:R-:W-:Y:S02]  /*281b0*/  FFMA.FTZ R201, R42, R0.reuse, -R173.reuse ;  /* 0x000000002ac97223 */ /* 0x180fe400000108ad */
[--C-:B------:R-:W-:Y:S01]  /*281c0*/  FFMA.FTZ R200, R43, R0, -R173.reuse ;  /* 0x000000002bc87223 */ /* 0x100fe200000108ad */
[----:B------:R-:W-:Y:S01]  /*281d0*/  FMNMX.FTZ R38, R44, R38, !PT ;  /* 0x000000262c267209 */ /* 0x000fe20007810000 */
[--C-:B------:R-:W-:Y:S01]  /*281e0*/  FFMA.FTZ R205, R50, R0, -R173.reuse ;  /* 0x0000000032cd7223 */ /* 0x100fe200000108ad */
[----:B------:R-:W-:Y:S01]  /*281f0*/  MOV R43, R204 ;  /* 0x000000cc002b7202 */ /* 0x000fe20000000f00 */
        /* <DEDUP_REMOVED lines=91> */
[----:B------:R-:W-:Y:S04]  /*287b0*/  FMUL.FTZ R2, R0, R2 ;  /* 0x0000000200027220 */ /* 0x000fe80000410000 */
[-CC-:B------:R-:W-:Y:S02]  /*287c0*/  FFMA.FTZ R50, R9, R0.reuse, -R39.reuse ;  /* 0x0000000009327223 */ /* 0x180fe40000010827 */
        /* <DEDUP_REMOVED lines=12> */
[----:B------:R2:W3:Y:S01]  /*28890*/  MUFU.EX2 R41, R172 ;  /* 0x000000ac00297308 */ /* 0x0004e20000000800 */
[-CC-:B------:R-:W-:Y:S02]  /*288a0*/  FFMA.FTZ R98, R49, R0.reuse, -R39.reuse ;  /* 0x0000000031627223 */ /* 0x180fe40000010827 */
[-CC-:B------:R-:W-:Y:S02]  /*288b0*/  FFMA.FTZ R94, R53, R0.reuse, -R39.reuse ;  /* 0x00000000355e7223 */ /* 0x180fe40000010827 */
[-CC-:B------:R-:W-:Y:S02]  /*288c0*/  FFMA.FTZ R90, R56, R0.reuse, -R39.reuse ;  /* 0x00000000385a7223 */ /* 0x180fe40000010827 */
[-CC-:B------:R-:W-:Y:S02]  /*288d0*/  FFMA.FTZ R87, R57, R0.reuse, -R39.reuse ;  /* 0x0000000039577223 */ /* 0x180fe40000010827 */
[-CC-:B------:R-:W-:Y:S01]  /*288e0*/  FFMA.FTZ R61, R61, R0.reuse, -R39.reuse ;  /* 0x000000003d3d7223 */ /* 0x180fe20000010827 */
[----:B------:R-:W-:Y:S01]  /*288f0*/  MUFU.EX2 R151, R55 ;  /* 0x0000003700977308 */ /* 0x000fe20000000800 */
[C---:B-1----:R-:W-:Y:S02]  /*28900*/  FMUL.FTZ R9, R2.reuse, R165 ;  /* 0x000000a502097220 */ /* 0x042fe40000410000 */
[----:B------:R-:W-:Y:S02]  /*28910*/  FMUL.FTZ R17, R2, R157 ;  /* 0x0000009d02117220 */ /* 0x000fe40000410000 */
[-CC-:B------:R-:W-:Y:S02]  /*28920*/  FFMA.FTZ R4, R4, R0.reuse, -R39.reuse ;  /* 0x0000000004047223 */ /* 0x180fe40000010827 */
[-CC-:B------:R-:W-:Y:S02]  /*28930*/  FFMA.FTZ R5, R5, R0.reuse, -R39.reuse ;  /* 0x0000000005057223 */ /* 0x180fe40000010827 */
[-CC-:B------:R-:W-:Y:S01]  /*28940*/  FFMA.FTZ R42, R8, R0.reuse, -R39.reuse ;  /* 0x00000000082a7223 */ /* 0x180fe20000010827 */
[----:B------:R-:W-:Y:S01]  /*28950*/  MUFU.EX2 R150, R59 ;  /* 0x0000003b00967308 */ /* 0x000fe20000000800 */
[-CC-:B------:R-:W-:Y:S02]  /*28960*/  FFMA.FTZ R66, R25, R0.reuse, -R39.reuse ;  /* 0x0000000019427223 */ /* 0x180fe40000010827 */
[-CC-:B------:R-:W-:Y:S01]  /*28970*/  FFMA.FTZ R70, R28, R0.reuse, -R39.reuse ;  /* 0x000000001c467223 */ /* 0x180fe20000010827 */
[----:B--2---:R-:W-:Y:S01]  /*28980*/  MOV R172, R43 ;  /* 0x0000002b00ac7202 */ /* 0x004fe20000000f00 */
[-CC-:B------:R-:W-:Y:S02]  /*28990*/  FFMA.FTZ R67, R29, R0.reuse, -R39.reuse ;  /* 0x000000001d437223 */ /* 0x180fe40000010827 */
[--C-:B------:R-:W-:Y:S01]  /*289a0*/  FFMA.FTZ R71, R32, R0, -R39.reuse ;  /* 0x0000000020477223 */ /* 0x100fe20000010827 */
[----:B------:R-:W-:Y:S01]  /*289b0*/  ISETP.GT.AND P0, PT, R250, R172, PT ;  /* 0x000000acfa00720c */ /* 0x000fe20003f04270 */
        /* <DEDUP_REMOVED lines=19> */
[----:B------:R5:W1:Y:S01]  /*28af0*/  MUFU.EX2 R158, R5 ;  /* 0x00000005009e7308 */ /* 0x000a620000000800 */
        /* <DEDUP_REMOVED lines=30> */
[C---:B---3--:R-:W-:Y:S01]  /*28ce0*/  FADD.FTZ R0, R41.reuse, R46 ;  /* 0x0000002e29007221 */ /* 0x048fe20000010000 */
[----:B------:R-:W-:Y:S01]  /*28cf0*/  F2FP.BF16.PACK_AB R41, R41, R47 ;  /* 0x0000002f2929723e */ /* 0x000fe200000010ff */
[----:B------:R-:W-:Y:S01]  /*28d00*/  FMUL.FTZ R16, R2, R156 ;  /* 0x0000009c02107220 */ /* 0x000fe20000410000 */
[----:B------:R-:W3:Y:S01]  /*28d10*/  LDSM.16.MT88.4 R44, [R180+0xa000] ;  /* 0x00a00000b42c783b */ /* 0x000ee20000004200 */
[----:B-1----:R-:W-:Y:S02]  /*28d20*/  FADD.FTZ R0, R8, R0 ;  /* 0x0000000008007221 */ /* 0x002fe40000010000 */
[C---:B--2---:R-:W-:Y:S02]  /*28d30*/  FMUL.FTZ R4, R2.reuse, R168 ;  /* 0x000000a802047220 */ /* 0x044fe40000410000 */
[C---:B-----5:R-:W-:Y:S01]  /*28d40*/  FMUL.FTZ R5, R2.reuse, R169 ;  /* 0x000000a902057220 */ /* 0x060fe20000410000 */
[----:B------:R-:W1:Y:S01]  /*28d50*/  MUFU.EX2 R156, R50 ;  /* 0x00000032009c7308 */ /* 0x000e620000000800 */
[----:B----4-:R-:W-:Y:S01]  /*28d60*/  FFMA.FTZ R108, R2, R252, R40 ;  /* 0x000000fc026c7223 */ /* 0x010fe20000010028 */
[----:B------:R-:W-:Y:S01]  /*28d70*/  F2FP.BF16.PACK_AB R40, R158, R40 ;  /* 0x000000289e28723e */ /* 0x000fe200000010ff */
[C---:B------:R-:W-:Y:S01]  /*28d80*/  FADD.FTZ R0, R43.reuse, R0 ;  /* 0x000000002b007221 */ /* 0x040fe20000010000 */
[----:B------:R-:W-:Y:S01]  /*28d90*/  F2FP.BF16.PACK_AB R43, R43, R8 ;  /* 0x000000082b2b723e */ /* 0x000fe200000010ff */
[C---:B------:R-:W-:Y:S02]  /*28da0*/  FMUL.FTZ R8, R2.reuse, R164 ;  /* 0x000000a402087220 */ /* 0x040fe40000410000 */
[C---:B------:R-:W-:Y:S01]  /*28db0*/  FMUL.FTZ R12, R2.reuse, R160 ;  /* 0x000000a0020c7220 */ /* 0x040fe20000410000 */
[----:B------:R-:W-:Y:S01]  /*28dc0*/  LDSM.16.MT88.4 R164, [R180+0x11800] ;  /* 0x01180000b4a4783b */ /* 0x000fe20000004200 */
[C---:B------:R-:W-:Y:S01]  /*28dd0*/  FMUL.FTZ R13, R2.reuse, R161 ;  /* 0x000000a1020d7220 */ /* 0x040fe20000410000 */
[----:B------:R-:W-:Y:S01]  /*28de0*/  MUFU.EX2 R147, R63 ;  /* 0x0000003f00937308 */ /* 0x000fe20000000800 */
        /* <DEDUP_REMOVED lines=9> */
[----:B------:R-:W-:Y:S02]  /*28e80*/  FMUL.FTZ R33, R2, R141 ;  /* 0x0000008d02217220 */ /* 0x000fe40000410000 */
[----:B------:R-:W-:Y:S03]  /*28e90*/  FADD.FTZ R0, R36, R0 ;  /* 0x0000000024007221 */ /* 0x000fe60000010000 */
[----:B------:R-:W1:Y:S01]  /*28ea0*/  MUFU.EX2 R2, R177 ;  /* 0x000000b100027308 */ /* 0x000e620000000800 */
[C---:B---3--:R-:W-:Y:S09]  /*28eb0*/  HMMA.16816.F32.BF16 R4, R40.reuse, R44, R4 ;  /* 0x0000002c2804723c */ /* 0x048ff20000041804 */
[----:B------:R2:W3:Y:S01]  /*28ec0*/  MUFU.EX2 R152, R58 ;  /* 0x0000003a00987308 */ /* 0x0004e20000000800 */
[C---:B------:R-:W-:Y:S01]  /*28ed0*/  HMMA.16816.F32.BF16 R8, R40.reuse, R46, R8 ;  /* 0x0000002e2808723c */ /* 0x040fe20000041808 */
[----:B------:R-:W4:Y:S08]  /*28ee0*/  LDSM.16.MT88.4 R44, [R183+0xa000] ;  /* 0x00a00000b72c783b */ /* 0x000f300000004200 */
[----:B------:R-:W-:Y:S03]  /*28ef0*/  MUFU.EX2 R148, R62 ;  /* 0x0000003e00947308 */ /* 0x000fe60000000800 */
[----:B-1----:R-:W-:Y:S04]  /*28f00*/  FADD.FTZ R0, R2, R0 ;  /* 0x0000000002007221 */ /* 0x002fe80000010000 */
[----:B------:R-:W-:Y:S03]  /*28f10*/  FADD.FTZ R0, R48, R0 ;  /* 0x0000000030007221 */ /* 0x000fe60000010000 */
[----:B------:R-:W-:Y:S01]  /*28f20*/  MUFU.EX2 R149, R66 ;  /* 0x0000004200957308 */ /* 0x000fe20000000800 */
[C---:B------:R-:W-:Y:S01]  /*28f30*/  FADD.FTZ R0, R37.reuse, R0 ;  /* 0x0000000025007221 */ /* 0x040fe20000010000 */
[----:B--2---:R-:W-:Y:S08]  /*28f40*/  LDSM.16.MT88.4 R56, [R180+0xb800] ;  /* 0x00b80000b438783b */ /* 0x004ff00000004200 */
[----:B------:R-:W-:Y:S10]  /*28f50*/  MUFU.EX2 R60, R197 ;  /* 0x000000c5003c7308 */ /* 0x000ff40000000800 */
[----:B------:R-:W-:Y:S01]  /*28f60*/  MUFU.EX2 R140, R70 ;  /* 0x00000046008c7308 */ /* 0x000fe20000000800 */
[C---:B----4-:R-:W-:Y:S09]  /*28f70*/  HMMA.16816.F32.BF16 R12, R40.reuse, R44, R12 ;  /* 0x0000002c280c723c */ /* 0x050ff2000004180c */
[----:B------:R-:W-:Y:S01]  /*28f80*/  MUFU.EX2 R145, R67 ;  /* 0x0000004300917308 */ /* 0x000fe20000000800 */
[C---:B------:R-:W-:Y:S01]  /*28f90*/  HMMA.16816.F32.BF16 R16, R40.reuse, R46, R16 ;  /* 0x0000002e2810723c */ /* 0x040fe20000041810 */
[----:B------:R-:W1:Y:S08]  /*28fa0*/  LDSM.16.MT88.4 R44, [R181+0xa000] ;  /* 0x00a00000b52c783b */ /* 0x000e700000004200 */
[----:B------:R-:W-:Y:S10]  /*28fb0*/  MUFU.EX2 R137, R71 ;  /* 0x0000004700897308 */ /* 0x000ff40000000800 */
[----:B------:R-:W-:Y:S10]  /*28fc0*/  MUFU.EX2 R142, R74 ;  /* 0x0000004a008e7308 */ /* 0x000ff40000000800 */
[----:B------:R-:W-:Y:S10]  /*28fd0*/  MUFU.EX2 R131, R90 ;  /* 0x0000005a00837308 */ /* 0x000ff40000000800 */
[----:B------:R-:W-:Y:S01]  /*28fe0*/  MUFU.EX2 R90, R87 ;  /* 0x00000057005a7308 */ /* 0x000fe20000000800 */
[C---:B-1----:R-:W-:Y:S09]  /*28ff0*/  HMMA.16816.F32.BF16 R20, R40.reuse, R44, R20 ;  /* 0x0000002c2814723c */ /* 0x042ff20000041814 */
[----:B------:R-:W-:Y:S01]  /*29000*/  MUFU.EX2 R87, R61 ;  /* 0x0000003d00577308 */ /* 0x000fe20000000800 */
[C---:B------:R-:W-:Y:S01]  /*29010*/  HMMA.16816.F32.BF16 R24, R40.reuse, R46, R24 ;  /* 0x0000002e2818723c */ /* 0x040fe20000041818 */
[----:B------:R-:W1:Y:S08]  /*29020*/  LDSM.16.MT88.4 R44, [R182+0xa000] ;  /* 0x00a00000b62c783b */ /* 0x000e700000004200 */
        /* <DEDUP_REMOVED lines=46> */
[----:B------:R-:W-:Y:S03]  /*29310*/  MUFU.EX2 R93, R93 ;  /* 0x0000005d005d7308 */ /* 0x000fe60000000800 */
[C---:B-1----:R-:W-:Y:S07]  /*29320*/  HMMA.16816.F32.BF16 R4, R40.reuse, R44, R4 ;  /* 0x0000002c2804723c */ /* 0x042fee0000041804 */
[----:B------:R-:W1:Y:S01]  /*29330*/  MUFU.EX2 R36, R199 ;  /* 0x000000c700247308 */ /* 0x000e620000000800 */
[C---:B------:R-:W-:Y:S01]  /*29340*/  HMMA.16816.F32.BF16 R8, R40.reuse, R46, R8 ;  /* 0x0000002e2808723c */ /* 0x040fe20000041808 */
[----:B------:R-:W4:Y:S08]  /*29350*/  LDSM.16.MT88.4 R44, [R182+0xb000] ;  /* 0x00b00000b62c783b */ /* 0x000f300000004200 */
[----:B------:R-:W5:Y:S01]  /*29360*/  MUFU.EX2 R2, R198 ;  /* 0x000000c600027308 */ /* 0x000f620000000800 */
[C---:B--2---:R-:W-:Y:S07]  /*29370*/  HMMA.16816.F32.BF16 R12, R40.reuse, R48, R12 ;  /* 0x00000030280c723c */ /* 0x044fee000004180c */
[----:B------:R-:W-:Y:S01]  /*29380*/  F2FP.BF16.PACK_AB R48, R145, R140 ;  /* 0x0000008c9130723e */ /* 0x000fe200000010ff */
[C---:B------:R-:W-:Y:S01]  /*29390*/  HMMA.16816.F32.BF16 R16, R40.reuse, R50, R16 ;  /* 0x000000322810723c */ /* 0x040fe20000041810 */
[----:B------:R-:W-:Y:S03]  /*293a0*/  MUFU.EX2 R141, R78 ;  /* 0x0000004e008d7308 */ /* 0x000fe60000000800 */
[----:B-1----:R-:W-:Y:S03]  /*293b0*/  FADD.FTZ R0, R36, R0 ;  /* 0x0000000024007221 */ /* 0x002fe60000010000 */
[C---:B------:R-:W-:Y:S01]  /*293c0*/  F2FP.BF16.PACK_AB R51, R37.reuse, R60 ;  /* 0x0000003c2533723e */ /* 0x040fe200000010ff */
[C---:B---3--:R-:W-:Y:S03]  /*293d0*/  HMMA.16816.F32.BF16 R20, R40.reuse, R52, R20 ;  /* 0x000000342814723c */ /* 0x048fe60000041814 */
[----:B------:R-:W1:Y:S01]  /*293e0*/  MUFU.EX2 R146, R75 ;  /* 0x0000004b00927308 */ /* 0x000e620000000800 */
[----:B------:R-:W-:Y:S02]  /*293f0*/  F2FP.BF16.PACK_AB R50, R142, R137 ;  /* 0x000000898e32723e */ /* 0x000fe400000010ff */
[C---:B-----5:R-:W-:Y:S02]  /*29400*/  F2FP.BF16.PACK_AB R49, R2.reuse, R36 ;  /* 0x000000240231723e */ /* 0x060fe400000010ff */
[C---:B------:R-:W-:Y:S01]  /*29410*/  HMMA.16816.F32.BF16 R24, R40.reuse, R54, R24 ;  /* 0x000000362818723c */ /* 0x040fe20000041818 */
[----:B------:R-:W2:Y:S03]  /*29420*/  LDSM.16.MT88.4 R52, [R183+0xb800] ;  /* 0x00b80000b734783b */ /* 0x000ea60000004200 */
[----:B------:R-:W-:Y:S01]  /*29430*/  FADD.FTZ R0, R2, R0 ;  /* 0x0000000002007221 */ /* 0x000fe20000010000 */
[----:B------:R-:W-:Y:S03]  /*29440*/  MUFU.EX2 R143, R79 ;  /* 0x0000004f008f7308 */ /* 0x000fe60000000800 */
[----:B------:R-:W-:Y:S01]  /*29450*/  FADD.FTZ R0, R60, R0 ;  /* 0x000000003c007221 */ /* 0x000fe20000010000 */
[C---:B----4-:R-:W-:Y:S01]  /*29460*/  HMMA.16816.F32.BF16 R28, R40.reuse, R44, R28 ;  /* 0x0000002c281c723c */ /* 0x050fe2000004181c */
[----:B------:R-:W-:Y:S02]  /*29470*/  LDSM.16.MT88.4 R60, [R181+0xc000] ;  /* 0x00c00000b53c783b */ /* 0x000fe40000004200 */
[----:B------:R-:W-:Y:S03]  /*29480*/  FADD.FTZ R0, R37, R0 ;  /* 0x0000000025007221 */ /* 0x000fe60000010000 */
[----:B------:R-:W-:Y:S01]  /*29490*/  MUFU.EX2 R144, R82 ;  /* 0x0000005200907308 */ /* 0x000fe20000000800 */
        /* <DEDUP_REMOVED lines=10> */
[----:B------:R-:W-:Y:S01]  /*29540*/  FADD.FTZ R0, R66, R0 ;  /* 0x0000000042007221 */ /* 0x000fe20000010000 */
[----:B------:R-:W1:Y:S03]  /*29550*/  MUFU.EX2 R2, R214 ;  /* 0x000000d600027308 */ /* 0x000e660000000800 */
[C---:B--2---:R-:W-:Y:S04]  /*29560*/  HMMA.16816.F32.BF16 R12, R48.reuse, R52, R12 ;  /* 0x00000034300c723c */ /* 0x044fe8000004180c */
[----:B------:R-:W-:Y:S03]  /*29570*/  FADD.FTZ R0, R69, R0 ;  /* 0x0000000045007221 */ /* 0x000fe60000010000 */
[----:B------:R-:W2:Y:S01]  /*29580*/  MUFU.EX2 R72, R213 ;  /* 0x000000d500487308 */ /* 0x000ea20000000800 */
[C---:B------:R-:W-:Y:S01]  /*29590*/  HMMA.16816.F32.BF16 R16, R48.reuse, R54, R16 ;  /* 0x000000363010723c */ /* 0x040fe20000041810 */
[----:B------:R-:W2:Y:S03]  /*295a0*/  LDSM.16.MT88.4 R52, [R180+0xc000] ;  /* 0x00c00000b434783b */ /* 0x000ea60000004200 */
[----:B------:R-:W-:Y:S04]  /*295b0*/  FADD.FTZ R0, R68, R0 ;  /* 0x0000000044007221 */ /* 0x000fe80000010000 */
[----:B------:R-:W-:Y:S01]  /*295c0*/  FADD.FTZ R0, R71, R0 ;  /* 0x0000000047007221 */ /* 0x000fe20000010000 */
[C---:B---3--:R-:W-:Y:S01]  /*295d0*/  HMMA.16816.F32.BF16 R20, R48.reuse, R40, R20 ;  /* 0x000000283014723c */ /* 0x048fe20000041814 */
[----:B------:R-:W3:Y:S02]  /*295e0*/  MUFU.EX2 R37, R212 ;  /* 0x000000d400257308 */ /* 0x000ee40000000800 */
[----:B------:R-:W-:Y:S04]  /*295f0*/  FADD.FTZ R0, R70, R0 ;  /* 0x0000000046007221 */ /* 0x000fe80000010000 */
[----:B------:R-:W-:Y:S01]  /*29600*/  F2FP.BF16.PACK_AB R41, R64, R65 ;  /* 0x000000414029723e */ /* 0x000fe200000010ff */
[C---:B------:R-:W-:Y:S03]  /*29610*/  HMMA.16816.F32.BF16 R24, R48.reuse, R42, R24 ;  /* 0x0000002a3018723c */ /* 0x040fe60000041818 */
[----:B------:R-:W-:Y:S01]  /*29620*/  MUFU.EX2 R95, R95 ;  /* 0x0000005f005f7308 */ /* 0x000fe20000000800 */
[----:B-1----:R-:W-:Y:S01]  /*29630*/  F2FP.BF16.PACK_AB R40, R146, R141 ;  /* 0x0000008d9228723e */ /* 0x002fe200000010ff */
[----:B-----5:R-:W-:Y:S02]  /*29640*/  FADD.FTZ R0, R36, R0 ;  /* 0x0000000024007221 */ /* 0x020fe40000010000 */
[----:B------:R-:W-:Y:S01]  /*29650*/  F2FP.BF16.PACK_AB R43, R66, R67 ;  /* 0x00000043422b723e */ /* 0x000fe200000010ff */
[C---:B----4-:R-:W-:Y:S01]  /*29660*/  HMMA.16816.F32.BF16 R28, R48.reuse, R44, R28 ;  /* 0x0000002c301c723c */ /* 0x050fe2000004181c */
[----:B------:R-:W-:Y:S03]  /*29670*/  LDSM.16.MT88.4 R64, [R183+0xc800] ;  /* 0x00c80000b740783b */ /* 0x000fe60000004200 */
[----:B------:R-:W-:Y:S01]  /*29680*/  F2FP.BF16.PACK_AB R42, R144, R143 ;  /* 0x0000008f902a723e */ /* 0x000fe200000010ff */
[----:B------:R-:W-:Y:S01]  /*29690*/  MUFU.EX2 R94, R94 ;  /* 0x0000005e005e7308 */ /* 0x000fe20000000800 */
[----:B------:R-:W-:Y:S02]  /*296a0*/  FADD.FTZ R0, R2, R0 ;  /* 0x0000000002007221 */ /* 0x000fe40000010000 */
[----:B------:R-:W-:Y:S01]  /*296b0*/  HMMA.16816.F32.BF16 R32, R48, R46, R32 ;  /* 0x0000002e3020723c */ /* 0x000fe20000041820 */
[----:B------:R-:W1:Y:S03]  /*296c0*/  LDSM.16.MT88.4 R44, [R182+0xc000] ;  /* 0x00c00000b62c783b */ /* 0x000e660000004200 */
[----:B--2---:R-:W-:Y:S03]  /*296d0*/  FADD.FTZ R0, R72, R0 ;  /* 0x0000000048007221 */ /* 0x004fe60000010000 */
[----:B------:R-:W-:Y:S01]  /*296e0*/  F2FP.BF16.PACK_AB R49, R68, R69 ;  /* 0x000000454431723e */ /* 0x000fe200000010ff */
[C---:B------:R-:W-:Y:S01]  /*296f0*/  HMMA.16816.F32.BF16 R4, R40.reuse, R52, R4 ;  /* 0x000000342804723c */ /* 0x040fe20000041804 */
[----:B------:R-:W-:Y:S04]  /*29700*/  MUFU.EX2 R68, R236 ;  /* 0x000000ec00447308 */ /* 0x000fe80000000800 */
[----:B------:R-:W-:Y:S01]  /*29710*/  F2FP.BF16.PACK_AB R51, R70, R71 ;  /* 0x000000474633723e */ /* 0x000fe200000010ff */
[----:B---3--:R-:W-:Y:S01]  /*29720*/  FADD.FTZ R0, R37, R0 ;  /* 0x0000000025007221 */ /* 0x008fe20000010000 */
[----:B------:R-:W-:Y:S01]  /*29730*/  F2FP.BF16.PACK_AB R48, R129, R136 ;  /* 0x000000888130723e */ /* 0x000fe200000010ff */
[C---:B------:R-:W-:Y:S01]  /*29740*/  HMMA.16816.F32.BF16 R8, R40.reuse, R54, R8 ;  /* 0x000000362808723c */ /* 0x040fe20000041808 */
[----:B------:R-:W2:Y:S02]  /*29750*/  LDSM.16.MT88.4 R52, [R180+0xc800] ;  /* 0x00c80000b434783b */ /* 0x000ea40000004200 */
[----:B------:R-:W-:Y:S01]  /*29760*/  MUFU.EX2 R71, R234 ;  /* 0x000000ea00477308 */ /* 0x000fe20000000800 */
[----:B------:R-:W-:Y:S04]  /*29770*/  F2FP.BF16.PACK_AB R50, R98, R91 ;  /* 0x0000005b6232723e */ /* 0x000fe800000010ff */
[C---:B------:R-:W-:Y:S05]  /*29780*/  HMMA.16816.F32.BF16 R12, R40.reuse, R56, R12 ;  /* 0x00000038280c723c */ /* 0x040fea000004180c */
[----:B------:R-:W-:Y:S03]  /*29790*/  MUFU.EX2 R70, R235 ;  /* 0x000000eb00467308 */ /* 0x000fe60000000800 */
[C---:B------:R-:W-:Y:S01]  /*297a0*/  HMMA.16816.F32.BF16 R16, R40.reuse, R58, R16 ;  /* 0x0000003a2810723c */ /* 0x040fe20000041810 */
[----:B------:R-:W3:Y:S06]  /*297b0*/  LDSM.16.MT88.4 R56, [R181+0xc800] ;  /* 0x00c80000b538783b */ /* 0x000eec0000004200 */
[----:B------:R-:W4:Y:S01]  /*297c0*/  MUFU.EX2 R81, R211 ;  /* 0x000000d300517308 */ /* 0x000f220000000800 */
[C---:B------:R-:W-:Y:S08]  /*297d0*/  HMMA.16816.F32.BF16 R20, R40.reuse, R60, R20 ;  /* 0x0000003c2814723c */ /* 0x040ff00000041814 */
[C---:B------:R-:W-:Y:S01]  /*297e0*/  HMMA.16816.F32.BF16 R24, R40.reuse, R62, R24 ;  /* 0x0000003e2818723c */ /* 0x040fe20000041818 */
[----:B------:R-:W5:Y:S01]  /*297f0*/  LDSM.16.MT88.4 R60, [R182+0xc800] ;  /* 0x00c80000b63c783b */ /* 0x000f620000004200 */
[----:B------:R-:W3:Y:S06]  /*29800*/  MUFU.EX2 R80, R210 ;  /* 0x000000d200507308 */ /* 0x000eec0000000800 */
[C---:B-1----:R-:W-:Y:S04]  /*29810*/  HMMA.16816.F32.BF16 R28, R40.reuse, R44, R28 ;  /* 0x0000002c281c723c */ /* 0x042fe8000004181c */
[----:B------:R-:W1:Y:S01]  /*29820*/  MUFU.EX2 R84, R209 ;  /* 0x000000d100547308 */ /* 0x000e620000000800 */
[----:B----4-:R-:W-:Y:S03]  /*29830*/  FADD.FTZ R0, R81, R0 ;  /* 0x0000000051007221 */ /* 0x010fe60000010000 */
[----:B------:R-:W-:Y:S01]  /*29840*/  HMMA.16816.F32.BF16 R32, R40, R46, R32 ;  /* 0x0000002e2820723c */ /* 0x000fe20000041820 */
[----:B------:R-:W4:Y:S05]  /*29850*/  LDSM.16.MT88.4 R44, [R180+0xd000] ;  /* 0x00d00000b42c783b */ /* 0x000f2a0000004200 */
[----:B------:R-:W5:Y:S01]  /*29860*/  MUFU.EX2 R83, R208 ;  /* 0x000000d000537308 */ /* 0x000f620000000800 */
[----:B------:R-:W-:Y:S01]  /*29870*/  F2FP.BF16.PACK_AB R41, R2, R36 ;  /* 0x000000240229723e */ /* 0x000fe200000010ff */
[C---:B--2---:R-:W-:Y:S05]  /*29880*/  HMMA.16816.F32.BF16 R4, R48.reuse, R52, R4 ;  /* 0x000000343004723c */ /* 0x044fea0000041804 */
[----:B------:R-:W-:Y:S01]  /*29890*/  F2FP.BF16.PACK_AB R43, R37, R72 ;  /* 0x00000048252b723e */ /* 0x000fe200000010ff */
[----:B---3--:R-:W-:Y:S01]  /*298a0*/  FADD.FTZ R0, R80, R0 ;  /* 0x0000000050007221 */ /* 0x008fe20000010000 */
[----:B------:R-:W-:Y:S01]  /*298b0*/  F2FP.BF16.PACK_AB R40, R94, R95 ;  /* 0x0000005f5e28723e */ /* 0x000fe200000010ff */
[C---:B------:R-:W-:Y:S01]  /*298c0*/  HMMA.16816.F32.BF16 R8, R48.reuse, R54, R8 ;  /* 0x000000363008723c */ /* 0x040fe20000041808 */
[----:B------:R-:W2:Y:S01]  /*298d0*/  LDSM.16.MT88.4 R52, [R183+0xd000] ;  /* 0x00d00000b734783b */ /* 0x000ea20000004200 */
[----:B------:R-:W-:Y:S02]  /*298e0*/  MUFU.EX2 R37, R237 ;  /* 0x000000ed00257308 */ /* 0x000fe40000000800 */
[----:B------:R-:W-:Y:S01]  /*298f0*/  F2FP.BF16.PACK_AB R42, R90, R131 ;  /* 0x000000835a2a723e */ /* 0x000fe200000010ff */
[----:B-1----:R-:W-:Y:S03]  /*29900*/  FADD.FTZ R0, R84, R0 ;  /* 0x0000000054007221 */ /* 0x002fe60000010000 */
[C---:B------:R-:W-:Y:S04]  /*29910*/  HMMA.16816.F32.BF16 R12, R48.reuse, R64, R12 ;  /* 0x00000040300c723c */ /* 0x040fe8000004180c */
[----:B------:R-:W1:Y:S01]  /*29920*/  MUFU.EX2 R99, R99 ;  /* 0x0000006300637308 */ /* 0x000e620000000800 */
[----:B-----5:R-:W-:Y:S03]  /*29930*/  FADD.FTZ R0, R83, R0 ;  /* 0x0000000053007221 */ /* 0x020fe60000010000 */
[C---:B------:R-:W-:Y:S01]  /*29940*/  HMMA.16816.F32.BF16 R16, R48.reuse, R66, R16 ;  /* 0x000000423010723c */ /* 0x040fe20000041810 */
[----:B------:R-:W-:Y:S05]  /*29950*/  LDSM.16.MT88.4 R64, [R182+0xd000] ;  /* 0x00d00000b640783b */ /* 0x000fea0000004200 */
[----:B------:R-:W-:Y:S02]  /*29960*/  MUFU.EX2 R102, R102 ;  /* 0x0000006600667308 */ /* 0x000fe40000000800 */
[C---:B------:R-:W-:Y:S08]  /*29970*/  HMMA.16816.F32.BF16 R20, R48.reuse, R56, R20 ;  /* 0x000000383014723c */ /* 0x040ff00000041814 */
[C---:B------:R-:W-:Y:S01]  /*29980*/  HMMA.16816.F32.BF16 R24, R48.reuse, R58, R24 ;  /* 0x0000003a3018723c */ /* 0x040fe20000041818 */
[----:B------:R-:W3:Y:S01]  /*29990*/  LDSM.16.MT88.4 R56, [R181+0xd000] ;  /* 0x00d00000b538783b */ /* 0x000ee20000004200 */
[----:B------:R-:W-:Y:S06]  /*299a0*/  MUFU.EX2 R103, R103 ;  /* 0x0000006700677308 */ /* 0x000fec0000000800 */
[C---:B------:R-:W-:Y:S04]  /*299b0*/  HMMA.16816.F32.BF16 R28, R48.reuse, R60, R28 ;  /* 0x0000003c301c723c */ /* 0x040fe8000004181c */
[----:B------:R-:W5:Y:S04]  /*299c0*/  MUFU.EX2 R82, R216 ;  /* 0x000000d800527308 */ /* 0x000f680000000800 */
[----:B------:R-:W-:Y:S01]  /*299d0*/  HMMA.16816.F32.BF16 R32, R48, R62, R32 ;  /* 0x0000003e3020723c */ /* 0x000fe20000041820 */
[----:B------:R-:W3:Y:S05]  /*299e0*/  LDSM.16.MT88.4 R48, [R180+0xd800] ;  /* 0x00d80000b430783b */ /* 0x000eea0000004200 */
[----:B------:R-:W2:Y:S02]  /*299f0*/  MUFU.EX2 R79, R217 ;  /* 0x000000d9004f7308 */ /* 0x000ea40000000800 */
[C---:B----4-:R-:W-:Y:S01]  /*29a00*/  HMMA.16816.F32.BF16 R4, R40.reuse, R44, R4 ;  /* 0x0000002c2804723c */ /* 0x050fe20000041804 */
[----:B------:R-:W4:Y:S06]  /*29a10*/  LDSM.16.MT88.4 R60, [R183+0xd800] ;  /* 0x00d80000b73c783b */ /* 0x000f2c0000004200 */
[----:B------:R-:W-:Y:S01]  /*29a20*/  F2FP.BF16.PACK_AB R45, R80, R81 ;  /* 0x00000051502d723e */ /* 0x000fe200000010ff */
[C---:B------:R-:W-:Y:S01]  /*29a30*/  HMMA.16816.F32.BF16 R8, R40.reuse, R46, R8 ;  /* 0x0000002e2808723c */ /* 0x040fe20000041808 */
[----:B------:R-:W-:Y:S03]  /*29a40*/  MUFU.EX2 R80, R96 ;  /* 0x0000006000507308 */ /* 0x000fe60000000800 */
[----:B-1----:R-:W-:Y:S01]  /*29a50*/  F2FP.BF16.PACK_AB R44, R87, R99 ;  /* 0x00000063572c723e */ /* 0x002fe200000010ff */
[----:B-----5:R-:W-:Y:S02]  /*29a60*/  FADD.FTZ R0, R82, R0 ;  /* 0x0000000052007221 */ /* 0x020fe40000010000 */
[----:B------:R-:W-:Y:S01]  /*29a70*/  F2FP.BF16.PACK_AB R47, R83, R84 ;  /* 0x00000054532f723e */ /* 0x000fe200000010ff */
[C---:B--2---:R-:W-:Y:S03]  /*29a80*/  HMMA.16816.F32.BF16 R12, R40.reuse, R52, R12 ;  /* 0x00000034280c723c */ /* 0x044fe6000004180c */
[----:B------:R-:W1:Y:S01]  /*29a90*/  MUFU.EX2 R78, R218 ;  /* 0x000000da004e7308 */ /* 0x000e620000000800 */
[----:B------:R-:W-:Y:S01]  /*29aa0*/  F2FP.BF16.PACK_AB R46, R103, R102 ;  /* 0x00000066672e723e */ /* 0x000fe200000010ff */
[----:B------:R-:W-:Y:S03]  /*29ab0*/  FADD.FTZ R0, R79, R0 ;  /* 0x000000004f007221 */ /* 0x000fe60000010000 */
[C---:B------:R-:W-:Y:S01]  /*29ac0*/  HMMA.16816.F32.BF16 R16, R40.reuse, R54, R16 ;  /* 0x000000362810723c */ /* 0x040fe20000041810 */
[----:B------:R-:W2:Y:S04]  /*29ad0*/  LDSM.16.MT88.4 R52, [R181+0xd800] ;  /* 0x00d80000b534783b */ /* 0x000ea80000004200 */
[----:B------:R-:W5:Y:S03]  /*29ae0*/  MUFU.EX2 R77, R219 ;  /* 0x000000db004d7308 */ /* 0x000f660000000800 */
[C---:B---3--:R-:W-:Y:S07]  /*29af0*/  HMMA.16816.F32.BF16 R20, R40.reuse, R56, R20 ;  /* 0x000000382814723c */ /* 0x048fee0000041814 */
[----:B------:R-:W-:Y:S01]  /*29b00*/  MUFU.EX2 R106, R106 ;  /* 0x0000006a006a7308 */ /* 0x000fe20000000800 */
[C---:B------:R-:W-:Y:S01]  /*29b10*/  HMMA.16816.F32.BF16 R24, R40.reuse, R58, R24 ;  /* 0x0000003a2818723c */ /* 0x040fe20000041818 */
[----:B------:R-:W3:Y:S03]  /*29b20*/  LDSM.16.MT88.4 R56, [R182+0xd800] ;  /* 0x00d80000b638783b */ /* 0x000ee60000004200 */
[----:B-1----:R-:W-:Y:S04]  /*29b30*/  FADD.FTZ R0, R78, R0 ;  /* 0x000000004e007221 */ /* 0x002fe80000010000 */
[C---:B------:R-:W-:Y:S01]  /*29b40*/  HMMA.16816.F32.BF16 R28, R40.reuse, R64, R28 ;  /* 0x00000040281c723c */ /* 0x040fe2000004181c */
[----:B------:R-:W1:Y:S03]  /*29b50*/  MUFU.EX2 R107, R107 ;  /* 0x0000006b006b7308 */ /* 0x000e660000000800 */
[----:B-----5:R-:W-:Y:S04]  /*29b60*/  FADD.FTZ R0, R77, R0 ;  /* 0x000000004d007221 */ /* 0x020fe80000010000 */
[----:B------:R-:W-:Y:S01]  /*29b70*/  HMMA.16816.F32.BF16 R32, R40, R66, R32 ;  /* 0x000000422820723c */ /* 0x000fe20000041820 */
[----:B------:R-:W-:Y:S02]  /*29b80*/  LDSM.16.MT88.4 R64, [R182+0xe000] ;  /* 0x00e00000b640783b */ /* 0x000fe40000004200 */
[----:B------:R-:W-:Y:S04]  /*29b90*/  MUFU.EX2 R110, R110 ;  /* 0x0000006e006e7308 */ /* 0x000fe80000000800 */
[----:B------:R-:W-:Y:S01]  /*29ba0*/  F2FP.BF16.PACK_AB R41, R79, R82 ;  /* 0x000000524f29723e */ /* 0x000fe200000010ff */
[C---:B------:R-:W-:Y:S05]  /*29bb0*/  HMMA.16816.F32.BF16 R4, R44.reuse, R48, R4 ;  /* 0x000000302c04723c */ /* 0x040fea0000041804 */
[----:B------:R-:W-:Y:S01]  /*29bc0*/  F2FP.BF16.PACK_AB R43, R77, R78 ;  /* 0x0000004e4d2b723e */ /* 0x000fe200000010ff */
[----:B------:R-:W-:Y:S02]  /*29bd0*/  MUFU.EX2 R79, R97 ;  /* 0x00000061004f7308 */ /* 0x000fe40000000800 */
[C---:B------:R-:W-:Y:S01]  /*29be0*/  HMMA.16816.F32.BF16 R8, R44.reuse, R50, R8 ;  /* 0x000000322c08723c */ /* 0x040fe20000041808 */
[----:B------:R-:W5:Y:S03]  /*29bf0*/  LDSM.16.MT88.4 R48, [R180+0xe000] ;  /* 0x00e00000b430783b */ /* 0x000f660000004200 */
[----:B-1----:R-:W-:Y:S04]  /*29c00*/  F2FP.BF16.PACK_AB R40, R107, R106 ;  /* 0x0000006a6b28723e */ /* 0x002fe800000010ff */
[C---:B----4-:R-:W-:Y:S01]  /*29c10*/  HMMA.16816.F32.BF16 R12, R44.reuse, R60, R12 ;  /* 0x0000003c2c0c723c */ /* 0x050fe2000004180c */
[----:B------:R-:W-:Y:S07]  /*29c20*/  MUFU.EX2 R78, R100 ;  /* 0x00000064004e7308 */ /* 0x000fee0000000800 */
[C---:B------:R-:W-:Y:S01]  /*29c30*/  HMMA.16816.F32.BF16 R16, R44.reuse, R62, R16 ;  /* 0x0000003e2c10723c */ /* 0x040fe20000041810 */
[----:B------:R-:W1:Y:S02]  /*29c40*/  LDSM.16.MT88.4 R60, [R183+0xe000] ;  /* 0x00e00000b73c783b */ /* 0x000e640000004200 */
[----:B------:R-:W-:Y:S05]  /*29c50*/  MUFU.EX2 R77, R101 ;  /* 0x00000065004d7308 */ /* 0x000fea0000000800 */
[C---:B--2---:R-:W-:Y:S05]  /*29c60*/  HMMA.16816.F32.BF16 R20, R44.reuse, R52, R20 ;  /* 0x000000342c14723c */ /* 0x044fea0000041814 */
[----:B------:R-:W2:Y:S03]  /*29c70*/  MUFU.EX2 R86, R73 ;  /* 0x0000004900567308 */ /* 0x000ea60000000800 */
[C---:B------:R-:W-:Y:S01]  /*29c80*/  HMMA.16816.F32.BF16 R24, R44.reuse, R54, R24 ;  /* 0x000000362c18723c */ /* 0x040fe20000041818 */
[----:B------:R-:W4:Y:S06]  /*29c90*/  LDSM.16.MT88.4 R52, [R181+0xe000] ;  /* 0x00e00000b534783b */ /* 0x000f2c0000004200 */
[----:B------:R-:W1:Y:S01]  /*29ca0*/  MUFU.EX2 R76, R224 ;  /* 0x000000e0004c7308 */ /* 0x000e620000000800 */
[C---:B---3--:R-:W-:Y:S08]  /*29cb0*/  HMMA.16816.F32.BF16 R28, R44.reuse, R56, R28 ;  /* 0x000000382c1c723c */ /* 0x048ff0000004181c */
[----:B------:R-:W-:Y:S01]  /*29cc0*/  HMMA.16816.F32.BF16 R32, R44, R58, R32 ;  /* 0x0000003a2c20723c */ /* 0x000fe20000041820 */
[----:B------:R-:W-:Y:S01]  /*29cd0*/  LDSM.16.MT88.4 R56, [R183+0xe800] ;  /* 0x00e80000b738783b */ /* 0x000fe20000004200 */
[----:B------:R-:W3:Y:S02]  /*29ce0*/  MUFU.EX2 R75, R225 ;  /* 0x000000e1004b7308 */ /* 0x000ee40000000800 */
[----:B--2---:R-:W-:Y:S07]  /*29cf0*/  F2FP.BF16.PACK_AB R42, R86, R110 ;  /* 0x0000006e562a723e */ /* 0x004fee00000010ff */
[C---:B-----5:R-:W-:Y:S01]  /*29d00*/  HMMA.16816.F32.BF16 R4, R40.reuse, R48, R4 ;  /* 0x000000302804723c */ /* 0x060fe20000041804 */
[----:B------:R-:W2:Y:S04]  /*29d10*/  MUFU.EX2 R74, R228 ;  /* 0x000000e4004a7308 */ /* 0x000ea80000000800 */
[----:B-1----:R-:W-:Y:S03]  /*29d20*/  FADD.FTZ R0, R76, R0 ;  /* 0x000000004c007221 */ /* 0x002fe60000010000 */
[C---:B------:R-:W-:Y:S01]  /*29d30*/  HMMA.16816.F32.BF16 R8, R40.reuse, R50, R8 ;  /* 0x000000322808723c */ /* 0x040fe20000041808 */
[----:B------:R-:W1:Y:S02]  /*29d40*/  LDSM.16.MT88.4 R48, [R180+0xe800] ;  /* 0x00e80000b430783b */ /* 0x000e640000004200 */
[----:B------:R-:W5:Y:S01]  /*29d50*/  MUFU.EX2 R72, R229 ;  /* 0x000000e500487308 */ /* 0x000f620000000800 */
[C---:B---3--:R-:W-:Y:S01]  /*29d60*/  F2FP.BF16.PACK_AB R45, R75.reuse, R76 ;  /* 0x0000004c4b2d723e */ /* 0x048fe200000010ff */
[----:B------:R-:W-:Y:S03]  /*29d70*/  FADD.FTZ R0, R75, R0 ;  /* 0x000000004b007221 */ /* 0x000fe60000010000 */
[C---:B------:R-:W-:Y:S05]  /*29d80*/  HMMA.16816.F32.BF16 R12, R40.reuse, R60, R12 ;  /* 0x0000003c280c723c */ /* 0x040fea000004180c */
[----:B------:R-:W-:Y:S03]  /*29d90*/  MUFU.EX2 R76, R104 ;  /* 0x00000068004c7308 */ /* 0x000fe60000000800 */
[C---:B------:R-:W-:Y:S01]  /*29da0*/  HMMA.16816.F32.BF16 R16, R40.reuse, R62, R16 ;  /* 0x0000003e2810723c */ /* 0x040fe20000041810 */
[----:B------:R-:W-:Y:S03]  /*29db0*/  LDSM.16.MT88.4 R60, [R182+0xe800] ;  /* 0x00e80000b63c783b */ /* 0x000fe60000004200 */
[----:B--2---:R-:W-:Y:S03]  /*29dc0*/  FADD.FTZ R0, R74, R0 ;  /* 0x000000004a007221 */ /* 0x004fe60000010000 */
[----:B------:R-:W-:Y:S01]  /*29dd0*/  MUFU.EX2 R75, R105 ;  /* 0x00000069004b7308 */ /* 0x000fe20000000800 */
[C---:B----4-:R-:W-:Y:S04]  /*29de0*/  HMMA.16816.F32.BF16 R20, R40.reuse, R52, R20 ;  /* 0x000000342814723c */ /* 0x050fe80000041814 */
[C---:B-----5:R-:W-:Y:S01]  /*29df0*/  F2FP.BF16.PACK_AB R47, R72.reuse, R74 ;  /* 0x0000004a482f723e */ /* 0x060fe200000010ff */
[----:B------:R-:W-:Y:S03]  /*29e00*/  FADD.FTZ R0, R72, R0 ;  /* 0x0000000048007221 */ /* 0x000fe60000010000 */
[C---:B------:R-:W-:Y:S01]  /*29e10*/  HMMA.16816.F32.BF16 R24, R40.reuse, R54, R24 ;  /* 0x000000362818723c */ /* 0x040fe20000041818 */
[----:B------:R-:W-:Y:S01]  /*29e20*/  MUFU.EX2 R111, R111 ;  /* 0x0000006f006f7308 */ /* 0x000fe20000000800 */
[----:B------:R-:W2:Y:S06]  /*29e30*/  LDSM.16.MT88.4 R52, [R181+0xe800] ;  /* 0x00e80000b534783b */ /* 0x000eac0000004200 */
[C---:B------:R-:W-:Y:S03]  /*29e40*/  HMMA.16816.F32.BF16 R28, R40.reuse, R64, R28 ;  /* 0x00000040281c723c */ /* 0x040fe6000004181c */
[----:B------:R-:W3:Y:S05]  /*29e50*/  MUFU.EX2 R114, R114 ;  /* 0x0000007200727308 */ /* 0x000eea0000000800 */
[----:B------:R-:W-:Y:S01]  /*29e60*/  HMMA.16816.F32.BF16 R32, R40, R66, R32 ;  /* 0x000000422820723c */ /* 0x000fe20000041820 */
[----:B------:R-:W-:Y:S04]  /*29e70*/  LDSM.16.MT88.4 R64, [R181+0xf000] ;  /* 0x00f00000b540783b */ /* 0x000fe80000004200 */
[----:B------:R-:W-:Y:S10]  /*29e80*/  MUFU.EX2 R115, R115 ;  /* 0x0000007300737308 */ /* 0x000ff40000000800 */
        /* <DEDUP_REMOVED lines=228> */
[----:B------:R-:W-:Y:S04]  /*2acd0*/  FADD.FTZ R0, R48, R0 ;  /* 0x0000000030007221 */ /* 0x000fe80000010000 */
[----:B------:R-:W-:Y:S01]  /*2ace0*/  FADD.FTZ R252, R39, R0 ;  /* 0x0000000027fc7221 */ /* 0x000fe20000010000 */
[----:B------:R-:W-:-:S05]  /*2acf0*/  @P0 BRA `(.L_x_1895) ;  /* 0xffff9ee000000947 */ /* 0x000fca000383ffff */
.L_x_1886:
[----:B------:R-:W-:Y:S02]  /*2ad00*/  ULDC.64 UR4, c[0x0][0x118] ;  /* 0x0000460000047ab9 */ /* 0x000fe40000000a00 */
[----:B------:R1:W5:Y:S01]  /*2ad10*/  LD.E R54, [R134.64+0xd8] ;  /* 0x0000d80486367980 */ /* 0x000362000c101900 */
[----:B------:R-:W-:-:S02]  /*2ad20*/  MOV R8, 0x1f ;  /* 0x0000001f00087802 */ /* 0x000fc40000000f00 */
[----:B------:R-:W-:Y:S01]  /*2ad30*/  MOV R7, 0xffffffff ;  /* 0xffffffff00077802 */ /* 0x000fe20000000f00 */
[----:B------:R-:W-:Y:S05]  /*2ad40*/  BRA.DIV ~URZ, `(.L_x_1896) ;  /* 0x00000da27f007947 */ /* 0x000fea000b800000 */
[----:B------:R2:W3:Y:S02]  /*2ad50*/  SHFL.BFLY PT, R0, R252, 0x2, 0x1f ;  /* 0x0c401f00fc007f89 */ /* 0x0004e400000e0000 */
.L_x_1900:
[----:B---3--:R-:W-:Y:S01]  /*2ad60*/  FADD.FTZ R0, R0, R252 ;  /* 0x000000fc00007221 */ /* 0x008fe20000010000 */
[----:B------:R-:W-:Y:S05]  /*2ad70*/  BRA.DIV ~URZ, `(.L_x_1897) ;  /* 0x00000dd27f007947 */ /* 0x000fea000b800000 */
[----:B------:R-:W3:Y:S04]  /*2ad80*/  SHFL.BFLY PT, R2, R251, 0x2, 0x1f ;  /* 0x0c401f00fb027f89 */ /* 0x000ee800000e0000 */
[----:B------:R-:W4:Y:S01]  /*2ad90*/  SHFL.BFLY PT, R5, R0, 0x1, 0x1f ;  /* 0x0c201f0000057f89 */ /* 0x000f2200000e0000 */
[----:B---3--:R-:W-:Y:S02]  /*2ada0*/  FADD.FTZ R2, R2, R251 ;  /* 0x000000fb02027221 */ /* 0x008fe40000010000 */
[----:B----4-:R-:W-:-:S03]  /*2adb0*/  FADD.FTZ R9, R0, R5 ;  /* 0x0000000500097221 */ /* 0x010fc60000010000 */
[----:B------:R3:W4:Y:S04]  /*2adc0*/  SHFL.BFLY PT, R4, R2, 0x1, 0x1f ;  /* 0x0c201f0002047f89 */ /* 0x00072800000e0000 */
.L_x_1901:
[----:B------:R-:W1:Y:S01]  /*2add0*/  S2R R56, SR_TID.X ;  /* 0x0000000000387919 */ /* 0x000e620000002100 */
[----:B----4-:R-:W-:Y:S01]  /*2ade0*/  FADD.FTZ R10, R4, R2 ;  /* 0x00000002040a7221 */ /* 0x010fe20000010000 */
[----:B------:R-:W-:Y:S01]  /*2adf0*/  FSETP.NE.FTZ.AND P4, PT, R9, RZ, PT ;  /* 0x000000ff0900720b */ /* 0x000fe20003f95000 */
[----:B------:R-:W-:Y:S01]  /*2ae00*/  IMAD.MOV.U32 R0, RZ, RZ, 0x3f800000 ;  /* 0x3f800000ff007424 */ /* 0x000fe200078e00ff */
[----:B------:R-:W-:Y:S02]  /*2ae10*/  BAR.SYNC.DEFER_BLOCKING 0x0 ;  /* 0x0000000000007b1d */ /* 0x000fe40000010000 */
[----:B------:R-:W-:-:S04]  /*2ae20*/  FSETP.NE.FTZ.AND P3, PT, R10, RZ, PT ;  /* 0x000000ff0a00720b */ /* 0x000fc80003f75000 */
[----:B------:R-:W4:Y:S01]  /*2ae30*/  LDL.LU R60, [R1+0x144] ;  /* 0x00014400013c7983 */ /* 0x000f220000300800 */
[----:B-1----:R-:W-:Y:S02]  /*2ae40*/  SHF.R.S32.HI R11, RZ, 0x1f, R56 ;  /* 0x0000001fff0b7819 */ /* 0x002fe40000011438 */
[----:B------:R-:W-:Y:S02]  /*2ae50*/  MOV R4, 0x3f800000 ;  /* 0x3f80000000047802 */ /* 0x000fe40000000f00 */
[----:B------:R-:W1:Y:S01]  /*2ae60*/  @P4 MUFU.RCP R0, R9 ;  /* 0x0000000900004308 */ /* 0x000e620000001000 */
[----:B------:R-:W-:Y:S01]  /*2ae70*/  LEA.HI R5, R11, R56, RZ, 0x2 ;  /* 0x000000380b057211 */ /* 0x000fe200078f10ff */
[----:B------:R-:W-:Y:S01]  /*2ae80*/  IMAD.MOV.U32 R8, RZ, RZ, 0x40 ;  /* 0x00000040ff087424 */ /* 0x000fe200078e00ff */
[----:B------:R-:W-:Y:S01]  /*2ae90*/  ULDC.64 UR4, c[0x0][0x118] ;  /* 0x0000460000047ab9 */ /* 0x000fe20000000a00 */
[----:B--2---:R-:W2:Y:S01]  /*2aea0*/  LDL.LU R59, [R1+0x148] ;  /* 0x00014800013b7983 */ /* 0x004ea20000300800 */
[----:B------:R-:W-:-:S02]  /*2aeb0*/  SHF.R.S32.HI R6, RZ, 0x2, R5 ;  /* 0x00000002ff067819 */ /* 0x000fc40000011405 */
[----:B---3--:R-:W-:Y:S02]  /*2aec0*/  SHF.R.S32.HI R2, RZ, 0x1f, R5 ;  /* 0x0000001fff027819 */ /* 0x008fe40000011405 */
[----:B------:R-:W-:Y:S01]  /*2aed0*/  LEA.HI R55, R11, R56, RZ, 0x5 ;  /* 0x000000380b377211 */ /* 0x000fe200078f28ff */
[----:B------:R-:W3:Y:S01]  /*2aee0*/  @P3 MUFU.RCP R4, R10 ;  /* 0x0000000a00043308 */ /* 0x000ee20000001000 */
[----:B------:R-:W-:Y:S01]  /*2aef0*/  LEA.HI R2, R2, R6, RZ, 0x3 ;  /* 0x0000000602027211 */ /* 0x000fe200078f18ff */
[----:B------:R2:W5:Y:S01]  /*2af00*/  LDL R58, [R1+0x14c] ;  /* 0x00014c00013a7983 */ /* 0x0005620000100800 */
[----:B------:R-:W-:Y:S02]  /*2af10*/  LOP3.LUT R5, R5, 0x1ffffffc, RZ, 0xc0, !PT ;  /* 0x1ffffffc05057812 */ /* 0x000fe400078ec0ff */
[----:B------:R-:W-:Y:S01]  /*2af20*/  LOP3.LUT R2, R2, 0xfffffff8, RZ, 0xc0, !PT ;  /* 0xfffffff802027812 */ /* 0x000fe200078ec0ff */
[----:B-1----:R-:W-:Y:S01]  /*2af30*/  FMUL.FTZ R168, R0, R168 ;  /* 0x000000a800a87220 */ /* 0x002fe20000410000 */
[----:B------:R-:W-:Y:S01]  /*2af40*/  SHF.R.S32.HI R53, RZ, 0x5, R55 ;  /* 0x00000005ff357819 */ /* 0x000fe20000011437 */
[----:B------:R-:W-:-:S02]  /*2af50*/  IMAD.IADD R5, R56, 0x1, -R5 ;  /* 0x0000000138057824 */ /* 0x000fc400078e0a05 */
[----:B------:R-:W-:Y:S02]  /*2af60*/  IMAD.IADD R2, R6, 0x1, -R2 ;  /* 0x0000000106027824 */ /* 0x000fe400078e0a02 */
[C---:B------:R-:W-:Y:S01]  /*2af70*/  FMUL.FTZ R169, R0.reuse, R169 ;  /* 0x000000a900a97220 */ /* 0x040fe20000410000 */
[----:B------:R-:W-:Y:S01]  /*2af80*/  LEA R5, R53, R5, 0x9 ;  /* 0x0000000535057211 */ /* 0x000fe200078e48ff */
[----:B------:R-:W-:Y:S01]  /*2af90*/  FMUL.FTZ R164, R0, R164 ;  /* 0x000000a400a47220 */ /* 0x000fe20000410000 */
[----:B------:R-:W-:Y:S01]  /*2afa0*/  SHF.L.U32 R6, R2, 0x6, RZ ;  /* 0x0000000602067819 */ /* 0x000fe200000006ff */
[----:B---3--:R-:W-:Y:S01]  /*2afb0*/  FMUL.FTZ R171, R4, R171 ;  /* 0x000000ab04ab7220 */ /* 0x008fe20000410000 */
[----:B------:R-:W-:Y:S01]  /*2afc0*/  LOP3.LUT R7, R2, 0x1, RZ, 0xc0, !PT ;  /* 0x0000000102077812 */ /* 0x000fe200078ec0ff */
[----:B------:R-:W-:Y:S01]  /*2afd0*/  FMUL.FTZ R170, R4, R170 ;  /* 0x000000aa04aa7220 */ /* 0x000fe20000410000 */
[----:B------:R-:W-:Y:S01]  /*2afe0*/  LOP3.LUT R6, R6, 0x1c0, RZ, 0xc0, !PT ;  /* 0x000001c006067812 */ /* 0x000fe200078ec0ff */
[----:B------:R-:W-:Y:S01]  /*2aff0*/  FMUL.FTZ R167, R4, R167 ;  /* 0x000000a704a77220 */ /* 0x000fe20000410000 */
[----:B------:R-:W-:Y:S01]  /*2b000*/  R2P PR, R2, 0x6 ;  /* 0x0000000602007804 */ /* 0x000fe20000000000 */
[----:B------:R-:W-:Y:S01]  /*2b010*/  FMUL.FTZ R166, R4, R166 ;  /* 0x000000a604a67220 */ /* 0x000fe20000410000 */
[----:B------:R-:W-:Y:S01]  /*2b020*/  LEA.HI R6, R6, R6, RZ, 0x1d ;  /* 0x0000000606067211 */ /* 0x000fe200078fe8ff */
[C---:B------:R-:W-:Y:S01]  /*2b030*/  FMUL.FTZ R163, R4.reuse, R163 ;  /* 0x000000a304a37220 */ /* 0x040fe20000410000 */
[----:B------:R-:W-:Y:S01]  /*2b040*/  ISETP.NE.U32.AND P0, PT, R7, 0x1, PT ;  /* 0x000000010700780c */ /* 0x000fe20003f05070 */
[----:B------:R-:W-:Y:S01]  /*2b050*/  FMUL.FTZ R162, R4, R162 ;  /* 0x000000a204a27220 */ /* 0x000fe20000410000 */
[----:B------:R-:W-:Y:S01]  /*2b060*/  MOV R7, 0xffffffe0 ;  /* 0xffffffe000077802 */ /* 0x000fe20000000f00 */
[----:B------:R-:W-:Y:S01]  /*2b070*/  IMAD.U32 R5, R5, 0x2, R6 ;  /* 0x0000000205057824 */ /* 0x000fe200078e0006 */
[----:B------:R-:W-:Y:S01]  /*2b080*/  SEL R8, R8, 0xffffffc0, !P1 ;  /* 0xffffffc008087807 */ /* 0x000fe20004800000 */
[C---:B------:R-:W-:Y:S01]  /*2b090*/  FMUL.FTZ R159, R4.reuse, R159 ;  /* 0x0000009f049f7220 */ /* 0x040fe20000410000 */
[----:B------:R-:W-:Y:S01]  /*2b0a0*/  SEL R7, R7, 0x20, !P0 ;  /* 0x0000002007077807 */ /* 0x000fe20004000000 */
[C---:B------:R-:W-:Y:S01]  /*2b0b0*/  FMUL.FTZ R158, R4.reuse, R158 ;  /* 0x0000009e049e7220 */ /* 0x040fe20000410000 */
[----:B------:R-:W-:Y:S01]  /*2b0c0*/  SHF.L.U32 R2, R5, 0x2, RZ ;  /* 0x0000000205027819 */ /* 0x000fe200000006ff */
[C---:B------:R-:W-:Y:S01]  /*2b0d0*/  FMUL.FTZ R155, R4.reuse, R155 ;  /* 0x0000009b049b7220 */ /* 0x040fe20000410000 */
[----:B------:R-:W-:Y:S01]  /*2b0e0*/  STS.64 [R5.X4], R168 ;  /* 0x000000a805007388 */ /* 0x000fe20000004a00 */
[----:B------:R-:W-:Y:S01]  /*2b0f0*/  FMUL.FTZ R154, R4, R154 ;  /* 0x0000009a049a7220 */ /* 0x000fe20000410000 */
[----:B------:R-:W-:Y:S01]  /*2b100*/  IADD3 R6, R2, R8, RZ ;  /* 0x0000000802067210 */ /* 0x000fe20007ffe0ff */
[C---:B------:R-:W-:Y:S01]  /*2b110*/  FMUL.FTZ R151, R4.reuse, R151 ;  /* 0x0000009704977220 */ /* 0x040fe20000410000 */
[----:B------:R1:W-:Y:S01]  /*2b120*/  STS.64 [R5.X4+0x800], R170 ;  /* 0x000800aa05007388 */ /* 0x0003e20000004a00 */
[----:B------:R-:W-:-:S02]  /*2b130*/  FMUL.FTZ R150, R4, R150 ;  /* 0x0000009604967220 */ /* 0x000fc40000410000 */
[C---:B------:R-:W-:Y:S02]  /*2b140*/  FMUL.FTZ R147, R4.reuse, R147 ;  /* 0x0000009304937220 */ /* 0x040fe40000410000 */
[C---:B------:R-:W-:Y:S02]  /*2b150*/  FMUL.FTZ R146, R4.reuse, R146 ;  /* 0x0000009204927220 */ /* 0x040fe40000410000 */
[C---:B------:R-:W-:Y:S02]  /*2b160*/  FMUL.FTZ R143, R4.reuse, R143 ;  /* 0x0000008f048f7220 */ /* 0x040fe40000410000 */
[----:B------:R-:W-:Y:S02]  /*2b170*/  FMUL.FTZ R142, R4, R142 ;  /* 0x0000008e048e7220 */ /* 0x000fe40000410000 */
[----:B------:R-:W-:Y:S02]  /*2b180*/  IMAD.IADD R4, R2, 0x1, R7 ;  /* 0x0000000102047824 */ /* 0x000fe400078e0207 */
[----:B------:R-:W-:-:S02]  /*2b190*/  FMUL.FTZ R165, R0, R165 ;  /* 0x000000a500a57220 */ /* 0x000fc40000410000 */
[C---:B------:R-:W-:Y:S01]  /*2b1a0*/  FMUL.FTZ R160, R0.reuse, R160 ;  /* 0x000000a000a07220 */ /* 0x040fe20000410000 */
[----:B------:R-:W-:Y:S01]  /*2b1b0*/  STS.64 [R4+0x800], R166 ;  /* 0x000800a604007388 */ /* 0x000fe20000000a00 */
[C---:B------:R-:W-:Y:S02]  /*2b1c0*/  FMUL.FTZ R161, R0.reuse, R161 ;  /* 0x000000a100a17220 */ /* 0x040fe40000410000 */
[C---:B------:R-:W-:Y:S01]  /*2b1d0*/  FMUL.FTZ R156, R0.reuse, R156 ;  /* 0x0000009c009c7220 */ /* 0x040fe20000410000 */
[----:B------:R3:W-:Y:S01]  /*2b1e0*/  STS.64 [R4], R164 ;  /* 0x000000a404007388 */ /* 0x0007e20000000a00 */
[C---:B------:R-:W-:Y:S02]  /*2b1f0*/  FMUL.FTZ R157, R0.reuse, R157 ;  /* 0x0000009d009d7220 */ /* 0x040fe40000410000 */
[C---:B------:R-:W-:Y:S01]  /*2b200*/  FMUL.FTZ R152, R0.reuse, R152 ;  /* 0x0000009800987220 */ /* 0x040fe20000410000 */
[----:B------:R-:W-:Y:S01]  /*2b210*/  STS.64 [R6], R160 ;  /* 0x000000a006007388 */ /* 0x000fe20000000a00 */
[----:B------:R-:W-:-:S02]  /*2b220*/  FMUL.FTZ R153, R0, R153 ;  /* 0x0000009900997220 */ /* 0x000fc40000410000 */
[C---:B------:R-:W-:Y:S01]  /*2b230*/  FMUL.FTZ R148, R0.reuse, R148 ;  /* 0x0000009400947220 */ /* 0x040fe20000410000 */
[----:B------:R-:W-:Y:S01]  /*2b240*/  STS.64 [R6+0x800], R162 ;  /* 0x000800a206007388 */ /* 0x000fe20000000a00 */
[C---:B------:R-:W-:Y:S02]  /*2b250*/  FMUL.FTZ R149, R0.reuse, R149 ;  /* 0x0000009500957220 */ /* 0x040fe40000410000 */
[C---:B------:R-:W-:Y:S02]  /*2b260*/  FMUL.FTZ R144, R0.reuse, R144 ;  /* 0x0000009000907220 */ /* 0x040fe40000410000 */
[C---:B------:R-:W-:Y:S02]  /*2b270*/  FMUL.FTZ R145, R0.reuse, R145 ;  /* 0x0000009100917220 */ /* 0x040fe40000410000 */
[C---:B------:R-:W-:Y:S02]  /*2b280*/  FMUL.FTZ R140, R0.reuse, R140 ;  /* 0x0000008c008c7220 */ /* 0x040fe40000410000 */
[----:B------:R-:W-:Y:S01]  /*2b290*/  FMUL.FTZ R141, R0, R141 ;  /* 0x0000008d008d7220 */ /* 0x000fe20000410000 */
[----:B------:R-:W-:Y:S01]  /*2b2a0*/  IADD3 R0, R2, 0x80, RZ ;  /* 0x0000008002007810 */ /* 0x000fe20007ffe0ff */
[----:B-1----:R-:W-:Y:S01]  /*2b2b0*/  IMAD.IADD R5, R4, 0x1, R8 ;  /* 0x0000000104057824 */ /* 0x002fe200078e0208 */
[----:B------:R-:W-:-:S04]  /*2b2c0*/  @P2 IADD3 R0, R2, -0x80, RZ ;  /* 0xffffff8002002810 */ /* 0x000fc80007ffe0ff */
[----:B------:R-:W-:Y:S01]  /*2b2d0*/  IADD3 R2, R7, R0, RZ ;  /* 0x0000000007027210 */ /* 0x000fe20007ffe0ff */
[----:B------:R-:W-:Y:S01]  /*2b2e0*/  STS.64 [R5], R156 ;  /* 0x0000009c05007388 */ /* 0x000fe20000000a00 */
[----:B---3--:R-:W-:-:S03]  /*2b2f0*/  IMAD.IADD R4, R8, 0x1, R0 ;  /* 0x0000000108047824 */ /* 0x008fc600078e0200 */
[----:B------:R-:W-:Y:S04]  /*2b300*/  STS.64 [R5+0x800], R158 ;  /* 0x0008009e05007388 */ /* 0x000fe80000000a00 */
[----:B------:R-:W-:Y:S04]  /*2b310*/  STS.64 [R0], R152 ;  /* 0x0000009800007388 */ /* 0x000fe80000000a00 */
[----:B------:R1:W-:Y:S04]  /*2b320*/  STS.64 [R0+0x800], R154 ;  /* 0x0008009a00007388 */ /* 0x0003e80000000a00 */
[----:B------:R-:W-:Y:S04]  /*2b330*/  STS.64 [R2], R148 ;  /* 0x0000009402007388 */ /* 0x000fe80000000a00 */
[----:B------:R-:W-:Y:S04]  /*2b340*/  STS.64 [R2+0x800], R150 ;  /* 0x0008009602007388 */ /* 0x000fe80000000a00 */
[----:B------:R-:W-:Y:S04]  /*2b350*/  STS.64 [R4], R144 ;  /* 0x0000009004007388 */ /* 0x000fe80000000a00 */
[----:B------:R-:W-:Y:S01]  /*2b360*/  STS.64 [R4+0x800], R146 ;  /* 0x0008009204007388 */ /* 0x000fe20000000a00 */
[----:B-1----:R-:W-:-:S05]  /*2b370*/  IADD3 R0, R8, R2, RZ ;  /* 0x0000000208007210 */ /* 0x002fca0007ffe0ff */
[----:B------:R-:W-:Y:S04]  /*2b380*/  STS.64 [R0], R140 ;  /* 0x0000008c00007388 */ /* 0x000fe80000000a00 */
[----:B------:R1:W-:Y:S04]  /*2b390*/  STS.64 [R0+0x800], R142 ;  /* 0x0008008e00007388 */ /* 0x0003e80000000a00 */
[----:B------:R-:W4:Y:S04]  /*2b3a0*/  LD.E.64 R36, [R134.64+0xb0] ;  /* 0x0000b00486247980 */ /* 0x000f28000c101b00 */
[----:B------:R-:W2:Y:S04]  /*2b3b0*/  LD.E R39, [R134.64+0x60] ;  /* 0x0000600486277980 */ /* 0x000ea8000c101900 */
[----:B------:R-:W3:Y:S04]  /*2b3c0*/  S2R R5, SR_TID.X ;  /* 0x0000000000057919 */ /* 0x000ee80000002100 */
[----:B------:R2:W5:Y:S04]  /*2b3d0*/  LD.E R52, [R134.64+0xcc] ;  /* 0x0000cc0486347980 */ /* 0x000568000c101900 */
[----:B------:R2:W5:Y:S04]  /*2b3e0*/  LD.E.64 R14, [R134.64+0x78] ;  /* 0x00007804860e7980 */ /* 0x000568000c101b00 */
[----:B------:R2:W5:Y:S01]  /*2b3f0*/  LD.E.64 R12, [R134.64+0xa8] ;  /* 0x0000a804860c7980 */ /* 0x000562000c101b00 */
[----:B------:R-:W-:Y:S01]  /*2b400*/  BSSY B0, `(.L_x_1898) ;  /* 0x0000043000007945 */ /* 0x000fe20003800000 */
[----:B-1----:R-:W-:-:S02]  /*2b410*/  LEA.HI R0, R11, R56, RZ, 0x4 ;  /* 0x000000380b007211 */ /* 0x002fc400078f20ff */
[----:B------:R-:W1:Y:S01]  /*2b420*/  S2R R57, SR_CTAID.X ;  /* 0x0000000000397919 */ /* 0x000e620000002500 */
[----:B------:R-:W-:Y:S01]  /*2b430*/  IMAD.MOV.U32 R11, RZ, RZ, -0x800000 ;  /* 0xff800000ff0b7424 */ /* 0x000fe200078e00ff */
[----:B------:R-:W-:Y:S02]  /*2b440*/  LOP3.LUT R0, R0, 0xfffffff0, RZ, 0xc0, !PT ;  /* 0xfffffff000007812 */ /* 0x000fe400078ec0ff */
[----:B---3--:R-:W-:-:S03]  /*2b450*/  SHF.R.S32.HI R7, RZ, 0x1f, R5 ;  /* 0x0000001fff077819 */ /* 0x008fc60000011405 */
[----:B------:R-:W-:Y:S01]  /*2b460*/  IMAD.IADD R8, R56, 0x1, -R0 ;  /* 0x0000000138087824 */ /* 0x000fe200078e0a00 */
[----:B------:R-:W-:-:S04]  /*2b470*/  LEA.HI R6, R7, R5, RZ, 0x4 ;  /* 0x0000000507067211 */ /* 0x000fc800078f20ff */
[----:B------:R-:W-:Y:S02]  /*2b480*/  LEA.HI R2, R8, R8, RZ, 0x1 ;  /* 0x0000000808027211 */ /* 0x000fe400078f08ff */
[----:B------:R-:W-:-:S03]  /*2b490*/  SHF.R.S32.HI R6, RZ, 0x4, R6 ;  /* 0x00000004ff067819 */ /* 0x000fc60000011406 */
[----:B------:R-:W-:Y:S01]  /*2b4a0*/  IMAD.SHL.U32 R4, R2, 0x4, RZ ;  /* 0x0000000402047824 */ /* 0x000fe200078e00ff */
[----:B------:R-:W-:Y:S02]  /*2b4b0*/  SHF.L.U32 R0, R6, 0x6, RZ ;  /* 0x0000000606007819 */ /* 0x000fe400000006ff */
[----:B------:R-:W-:Y:S02]  /*2b4c0*/  LOP3.LUT R2, R2, 0xffffffe, RZ, 0xc0, !PT ;  /* 0x0ffffffe02027812 */ /* 0x000fe400078ec0ff */
[----:B------:R-:W-:Y:S02]  /*2b4d0*/  LOP3.LUT R0, R0, 0x1c0, RZ, 0xc0, !PT ;  /* 0x000001c000007812 */ /* 0x000fe400078ec0ff */
[----:B------:R-:W-:Y:S02]  /*2b4e0*/  IADD3 R2, R8, -R2, RZ ;  /* 0x8000000208027210 */ /* 0x000fe40007ffe0ff */
[----:B------:R-:W-:Y:S02]  /*2b4f0*/  LOP3.LUT R4, R0, 0x38, R4, 0xf8, !PT ;  /* 0x0000003800047812 */ /* 0x000fe400078ef804 */
[----:B------:R-:W-:-:S04]  /*2b500*/  SHF.R.U32.HI R0, RZ, 0x3, R0 ;  /* 0x00000003ff007819 */ /* 0x000fc80000011600 */
[----:B------:R-:W-:Y:S02]  /*2b510*/  LOP3.LUT R0, R4, R0, RZ, 0x3c, !PT ;  /* 0x0000000004007212 */ /* 0x000fe400078e3cff */
[----:B------:R-:W-:-:S03]  /*2b520*/  SHF.R.S32.HI R4, RZ, 0x1f, R53 ;  /* 0x0000001fff047819 */ /* 0x000fc60000011435 */
[----:B------:R-:W-:Y:S01]  /*2b530*/  IMAD R0, R2, 0x4, R0 ;  /* 0x0000000402007824 */ /* 0x000fe200078e0200 */
[----:B------:R-:W-:Y:S01]  /*2b540*/  BAR.SYNC.DEFER_BLOCKING 0x0 ;  /* 0x0000000000007b1d */ /* 0x000fe20000010000 */
[----:B------:R-:W-:-:S04]  /*2b550*/  LEA.HI R4, R4, R53, RZ, 0x2 ;  /* 0x0000003504047211 */ /* 0x000fc800078f10ff */
[----:B------:R-:W-:Y:S01]  /*2b560*/  LOP3.LUT R4, R4, 0xffffffc, RZ, 0xc0, !PT ;  /* 0x0ffffffc04047812 */ /* 0x000fe200078ec0ff */
[----:B------:R-:W3:Y:S04]  /*2b570*/  @P4 MUFU.LG2 R2, R9 ;  /* 0x0000000900024308 */ /* 0x000ee80000000c00 */
[----:B------:R-:W-:Y:S01]  /*2b580*/  IMAD.IADD R4, R53, 0x1, -R4 ;  /* 0x0000000135047824 */ /* 0x000fe200078e0a04 */
[----:B------:R-:W1:Y:S04]  /*2b590*/  LDS.128 R48, [R0.X4] ;  /* 0x0000000000307984 */ /* 0x000e680000004c00 */
[----:B------:R-:W1:Y:S04]  /*2b5a0*/  LDS.128 R44, [R0.X4+0x800] ;  /* 0x00080000002c7984 */ /* 0x000e680000004c00 */
[----:B------:R-:W1:Y:S04]  /*2b5b0*/  LDS.128 R40, [R0.X4+0x1000] ;  /* 0x0010000000287984 */ /* 0x000e680000004c00 */
[----:B------:R-:W1:Y:S04]  /*2b5c0*/  LDS.128 R32, [R0.X4+0x1800] ;  /* 0x0018000000207984 */ /* 0x000e680000004c00 */
[----:B------:R-:W1:Y:S04]  /*2b5d0*/  LDS.128 R28, [R0.X4+0x2000] ;  /* 0x00200000001c7984 */ /* 0x000e680000004c00 */
[----:B------:R-:W1:Y:S04]  /*2b5e0*/  LDS.128 R24, [R0.X4+0x2800] ;  /* 0x0028000000187984 */ /* 0x000e680000004c00 */
[----:B------:R-:W1:Y:S04]  /*2b5f0*/  LDS.128 R20, [R0.X4+0x3000] ;  /* 0x0030000000147984 */ /* 0x000e680000004c00 */
[----:B------:R3:W1:Y:S02]  /*2b600*/  LDS.128 R16, [R0.X4+0x3800] ;  /* 0x0038000000107984 */ /* 0x0006640000004c00 */
[----:B---3--:R-:W-:-:S02]  /*2b610*/  LEA.HI R0, R7, R5, RZ, 0x5 ;  /* 0x0000000507007211 */ /* 0x008fc400078f28ff */
[----:B------:R-:W3:Y:S02]  /*2b620*/  @P3 MUFU.LG2 R7, R10 ;  /* 0x0000000a00073308 */ /* 0x000ee40000000c00 */
[----:B------:R-:W-:-:S04]  /*2b630*/  LOP3.LUT R0, R0, 0xffffffe0, RZ, 0xc0, !PT ;  /* 0xffffffe000007812 */ /* 0x000fc800078ec0ff */
[----:B------:R-:W-:Y:S01]  /*2b640*/  IADD3 R0, -R0, R5, RZ ;  /* 0x0000000500007210 */ /* 0x000fe20007ffe1ff */
[----:B------:R-:W-:Y:S01]  /*2b650*/  @P4 FMUL.FTZ R5, R2, 0.69314718246459960938 ;  /* 0x3f31721802054820 */ /* 0x000fe20000410000 */
[----:B------:R-:W-:Y:S02]  /*2b660*/  LOP3.LUT R2, R55, 0xffffffe0, RZ, 0xc0, !PT ;  /* 0xffffffe037027812 */ /* 0x000fe400078ec0ff */
[----:B------:R-:W-:Y:S01]  /*2b670*/  SHF.R.S32.HI R9, RZ, 0x1f, R0 ;  /* 0x0000001fff097819 */ /* 0x000fe20000011400 */
[----:B-----5:R-:W-:Y:S01]  /*2b680*/  @P4 FFMA.FTZ R11, R38, R54, R5 ;  /* 0x00000036260b4223 */ /* 0x020fe20000010005 */
[----:B------:R-:W-:Y:S02]  /*2b690*/  IADD3 R5, -R2, R56, RZ ;  /* 0x0000003802057210 */ /* 0x000fe40007ffe1ff */
[----:B------:R-:W-:Y:S01]  /*2b6a0*/  LEA.HI R0, R9, R0, RZ, 0x2 ;  /* 0x0000000009007211 */ /* 0x000fe200078f10ff */
[----:B-1----:R-:W-:Y:S01]  /*2b6b0*/  IMAD.SHL.U32 R9, R57, 0x40, RZ ;  /* 0x0000004039097824 */ /* 0x002fe200078e00ff */
[----:B------:R-:W-:Y:S01]  /*2b6c0*/  LOP3.LUT P0, RZ, R5, 0x3, RZ, 0xc0, !PT ;  /* 0x0000000305ff7812 */ /* 0x000fe2000780c0ff */
[----:B---3--:R-:W-:Y:S01]  /*2b6d0*/  @P3 FMUL.FTZ R7, R7, 0.69314718246459960938 ;  /* 0x3f31721807073820 */ /* 0x008fe20000410000 */
[----:B------:R-:W-:-:S02]  /*2b6e0*/  SHF.R.S32.HI R0, RZ, 0x2, R0 ;  /* 0x00000002ff007819 */ /* 0x000fc40000011400 */
[----:B------:R-:W-:Y:S01]  /*2b6f0*/  MOV R10, 0xff800000 ;  /* 0xff800000000a7802 */ /* 0x000fe20000000f00 */
[----:B------:R-:W-:Y:S01]  /*2b700*/  @P3 FFMA.FTZ R10, R3, R54, R7 ;  /* 0x00000036030a3223 */ /* 0x000fe20000010007 */
[----:B------:R-:W-:Y:S01]  /*2b710*/  LEA R0, R4, R0, 0x4 ;  /* 0x0000000004007211 */ /* 0x000fe200078e20ff */
[----:B------:R-:W-:Y:S02]  /*2b720*/  IMAD.SHL.U32 R4, R8, 0x4, RZ ;  /* 0x0000000408047824 */ /* 0x000fe400078e00ff */
[----:B----4-:R-:W-:-:S04]  /*2b730*/  IMAD R2, R36, UR10, R60 ;  /* 0x0000000a24027c24 */ /* 0x010fc8000f8e023c */
[----:B--2---:R-:W-:-:S04]  /*2b740*/  IMAD R2, R2, R39, R59 ;  /* 0x0000002702027224 */ /* 0x004fc800078e023b */
[----:B------:R-:W-:Y:S01]  /*2b750*/  IMAD R7, R37, R2, R9 ;  /* 0x0000000225077224 */ /* 0x000fe200078e0209 */
[----:B------:R-:W-:Y:S05]  /*2b760*/  @P0 BRA `(.L_x_1899) ;  /* 0x000000c000000947 */ /* 0x000fea0003800000 */
[----:B------:R-:W-:Y:S01]  /*2b770*/  IMAD R2, R57, -0x40, R58 ;  /* 0xffffffc039027824 */ /* 0x000fe200078e023a */
[C---:B------:R-:W-:Y:S01]  /*2b780*/  IADD3 R9, R0.reuse, 0x8, RZ ;  /* 0x0000000800097810 */ /* 0x040fe20007ffe0ff */
[----:B------:R-:W-:Y:S01]  /*2b790*/  ULDC.64 UR4, c[0x0][0x118] ;  /* 0x0000460000047ab9 */ /* 0x000fe20000000a00 */
[----:B------:R-:W-:Y:S02]  /*2b7a0*/  SHF.R.S32.HI R8, RZ, 0x1f, R7 ;  /* 0x0000001fff087819 */ /* 0x000fe40000011407 */
[----:B------:R-:W-:Y:S02]  /*2b7b0*/  IADD3 R3, P0, R7, R0, RZ ;  /* 0x0000000007037210 */ /* 0x000fe40007f1e0ff */
[-C--:B------:R-:W-:Y:S02]  /*2b7c0*/  ISETP.GE.AND P2, PT, R0, R2.reuse, PT ;  /* 0x000000020000720c */ /* 0x080fe40003f46270 */
[----:B------:R-:W-:-:S02]  /*2b7d0*/  ISETP.GE.AND P1, PT, R9, R2, PT ;  /* 0x000000020900720c */ /* 0x000fc40003f26270 */
[----:B------:R-:W-:Y:S02]  /*2b7e0*/  LEA.HI.X.SX32 R0, R0, R8, 0x1, P0 ;  /* 0x0000000800007211 */ /* 0x000fe400000f0eff */
[----:B------:R-:W-:-:S04]  /*2b7f0*/  LEA R2, P0, R3, R12, 0x2 ;  /* 0x0000000c03027211 */ /* 0x000fc800078010ff */
[----:B------:R-:W-:-:S05]  /*2b800*/  LEA.HI.X R3, R3, R13, R0, 0x2, P0 ;  /* 0x0000000d03037211 */ /* 0x000fca00000f1400 */
[----:B------:R1:W-:Y:S04]  /*2b810*/  @!P2 ST.E [R2.64], R11 ;  /* 0x0000000b0200a985 */ /* 0x0003e8000c101904 */
[----:B------:R1:W-:Y:S02]  /*2b820*/  @!P1 ST.E [R2.64+0x20], R10 ;  /* 0x0000200a02009985 */ /* 0x0003e4000c101904 */
.L_x_1899:
[----:B------:R-:W-:Y:S05]  /*2b830*/  BSYNC B0 ;  /* 0x0000000000007941 */ /* 0x000fea0003800000 */
.L_x_1898:
[----:B------:R-:W-:Y:S02]  /*2b840*/  ULDC.64 UR4, c[0x0][0x118] ;  /* 0x0000460000047ab9 */ /* 0x000fe40000000a00 */
[----:B------:R-:W2:Y:S01]  /*2b850*/  LD.E R8, [R134.64+0xc0] ;  /* 0x0000c00486087980 */ /* 0x000ea2000c101900 */
[----:B------:R-:W-:Y:S01]  /*2b860*/  SHF.R.S32.HI R5, RZ, 0x1f, R4 ;  /* 0x0000001fff057819 */ /* 0x000fe20000011404 */
[----:B------:R-:W-:Y:S01]  /*2b870*/  IMAD R0, R7, R52, RZ ;  /* 0x0000003407007224 */ /* 0x000fe200078e02ff */
[----:B------:R-:W-:-:S03]  /*2b880*/  MOV R9, 0x1f0 ;  /* 0x000001f000097802 */ /* 0x000fc60000000f00 */
[----:B-1----:R-:W-:-:S04]  /*2b890*/  IMAD.WIDE R2, R6, 0x40, R4 ;  /* 0x0000004006027825 */ /* 0x002fc800078e0204 */
[----:B------:R-:W-:Y:S01]  /*2b8a0*/  IMAD R5, R57, -0x40, R58 ;  /* 0xffffffc039057824 */ /* 0x000fe200078e023a */
[----:B------:R-:W-:-:S04]  /*2b8b0*/  IADD3 R7, P0, R2, R0, RZ ;  /* 0x0000000002077210 */ /* 0x000fc80007f1e0ff */
[----:B------:R-:W-:Y:S02]  /*2b8c0*/  LEA.HI.X.SX32 R3, R0, R3, 0x1, P0 ;  /* 0x0000000300037211 */ /* 0x000fe400000f0eff */
[----:B------:R-:W-:Y:S02]  /*2b8d0*/  IADD3 R0, R6, 0x10, RZ ;  /* 0x0000001006007810 */ /* 0x000fe40007ffe0ff */
[----:B------:R-:W-:-:S04]  /*2b8e0*/  LEA R2, P0, R7, R14, 0x2 ;  /* 0x0000000e07027211 */ /* 0x000fc800078010ff */
[----:B------:R-:W-:Y:S02]  /*2b8f0*/  LEA.HI.X R3, R7, R15, R3, 0x2, P0 ;  /* 0x0000000f07037211 */ /* 0x000fe400000f1403 */
[----:B------:R-:W-:Y:S02]  /*2b900*/  IADD3 R7, R6, 0x20, RZ ;  /* 0x0000002006077810 */ /* 0x000fe40007ffe0ff */
[----:B--2---:R-:W-:Y:S02]  /*2b910*/  ISETP.GE.AND P6, PT, R4, R8, PT ;  /* 0x000000080400720c */ /* 0x004fe40003fc6270 */
[----:B------:R-:W-:Y:S02]  /*2b920*/  IADD3 R4, R6, 0x8, RZ ;  /* 0x0000000806047810 */ /* 0x000fe40007ffe0ff */
[-C--:B------:R-:W-:Y:S02]  /*2b930*/  ISETP.GE.OR P4, PT, R0, R5.reuse, P6 ;  /* 0x000000050000720c */ /* 0x080fe40003786670 */
[----:B------:R-:W-:-:S02]  /*2b940*/  ISETP.GE.OR P5, PT, R4, R5, P6 ;  /* 0x000000050400720c */ /* 0x000fc400037a6670 */
[C---:B------:R-:W-:Y:S02]  /*2b950*/  IADD3 R0, R6.reuse, 0x30, RZ ;  /* 0x0000003006007810 */ /* 0x040fe40007ffe0ff */
[C---:B------:R-:W-:Y:S02]  /*2b960*/  IADD3 R8, R6.reuse, 0x18, RZ ;  /* 0x0000001806087810 */ /* 0x040fe40007ffe0ff */
[----:B------:R-:W-:Y:S02]  /*2b970*/  IADD3 R4, R6, 0x28, RZ ;  /* 0x0000002806047810 */ /* 0x000fe40007ffe0ff */
[-C--:B------:R-:W-:Y:S02]  /*2b980*/  ISETP.GE.OR P0, PT, R0, R5.reuse, P6 ;  /* 0x000000050000720c */ /* 0x080fe40003706670 */
[----:B------:R-:W-:Y:S01]  /*2b990*/  IADD3 R0, R6, 0x38, RZ ;  /* 0x0000003806007810 */ /* 0x000fe20007ffe0ff */
[----:B------:R1:W-:Y:S01]  /*2b9a0*/  @!P4 ST.E.128 [R2.64+0x1000], R40 ;  /* 0x001000280200c985 */ /* 0x0003e2000c101d04 */
[----:B------:R-:W-:-:S02]  /*2b9b0*/  ISETP.GE.OR P3, PT, R8, R5, P6 ;  /* 0x000000050800720c */ /* 0x000fc40003766670 */
[-C--:B------:R-:W-:Y:S01]  /*2b9c0*/  ISETP.GE.OR P2, PT, R7, R5.reuse, P6 ;  /* 0x000000050700720c */ /* 0x080fe20003746670 */
[----:B------:R1:W-:Y:S01]  /*2b9d0*/  @!P5 ST.E.128 [R2.64+0x800], R44 ;  /* 0x0008002c0200d985 */ /* 0x0003e2000c101d04 */
[-C--:B------:R-:W-:Y:S01]  /*2b9e0*/  ISETP.GE.OR P1, PT, R4, R5.reuse, P6 ;  /* 0x000000050400720c */ /* 0x080fe20003726670 */
[----:B------:R-:W-:Y:S01]  /*2b9f0*/  IMAD.MOV.U32 R4, RZ, RZ, R9 ;  /* 0x000000ffff047224 */ /* 0x000fe200078e0009 */
[-C--:B------:R-:W-:Y:S02]  /*2ba00*/  ISETP.GE.OR P5, PT, R6, R5.reuse, P6 ;  /* 0x000000050600720c */ /* 0x080fe400037a6670 */
[----:B------:R-:W-:Y:S01]  /*2ba10*/  ISETP.GE.OR P6, PT, R0, R5, P6 ;  /* 0x000000050000720c */ /* 0x000fe200037c6670 */
[----:B------:R-:W-:Y:S01]  /*2ba20*/  IMAD.MOV.U32 R5, RZ, RZ, 0x0 ;  /* 0x00000000ff057424 */ /* 0x000fe200078e00ff */
[----:B------:R1:W-:Y:S04]  /*2ba30*/  @!P0 ST.E.128 [R2.64+0x3000], R20 ;  /* 0x0030001402008985 */ /* 0x0003e8000c101d04 */
[----:B------:R1:W-:Y:S04]  /*2ba40*/  @!P3 ST.E.128 [R2.64+0x1800], R32 ;  /* 0x001800200200b985 */ /* 0x0003e8000c101d04 */
[----:B------:R1:W-:Y:S04]  /*2ba50*/  @!P2 ST.E.128 [R2.64+0x2000], R28 ;  /* 0x0020001c0200a985 */ /* 0x0003e8000c101d04 */
[----:B------:R1:W-:Y:S04]  /*2ba60*/  @!P1 ST.E.128 [R2.64+0x2800], R24 ;  /* 0x0028001802009985 */ /* 0x0003e8000c101d04 */
[----:B------:R1:W-:Y:S04]  /*2ba70*/  @!P5 ST.E.64 [R2.64], R48 ;  /* 0x000000300200d985 */ /* 0x0003e8000c101b04 */
[----:B------:R1:W-:Y:S01]  /*2ba80*/  @!P5 ST.E.64 [R2.64+0x8], R50 ;  /* 0x000008320200d985 */ /* 0x0003e2000c101b04 */
[----:B------:R-:W-:Y:S05]  /*2ba90*/  @P6 RET.REL.NODEC R4 `(_ZN5flash24flash_fwd_splitkv_kernelI23Flash_fwd_kernel_traitsILi64ELi64ELi256ELi4ELb0ELb0EN7cutlass10bfloat16_tE19Flash_kernel_traitsILi64ELi64ELi256ELi4ES3_EELb1ELb0ELb0ELb0ELb0ELb0ELb1ELb1EEEvNS_16Flash_fwd_paramsE) ;  /* 0xfffd456004006950 */ /* 0x000fea0003c3ffff */
[----:B------:R-:W-:Y:S02]  /*2baa0*/  ULDC.64 UR4, c[0x0][0x118] ;  /* 0x0000460000047ab9 */ /* 0x000fe40000000a00 */
[----:B------:R2:W-:Y:S02]  /*2bab0*/  ST.E.128 [R2.64+0x3800], R16 ;  /* 0x0038001002007985 */ /* 0x0005e4000c101d04 */
[----:B-12---:R-:W-:-:S02]  /*2bac0*/  MOV R2, R9 ;  /* 0x0000000900027202 */ /* 0x006fc40000000f00 */
[----:B------:R-:W-:-:S04]  /*2bad0*/  MOV R3, 0x0 ;  /* 0x0000000000037802 */ /* 0x000fc80000000f00 */
[----:B------:R-:W-:Y:S05]  /*2bae0*/  RET.REL.NODEC R2 `(_ZN5flash24flash_fwd_splitkv_kernelI23Flash_fwd_kernel_traitsILi64ELi64ELi256ELi4ELb0ELb0EN7cutlass10bfloat16_tE19Flash_kernel_traitsILi64ELi64ELi256ELi4ES3_EELb1ELb0ELb0ELb0ELb0ELb0ELb1ELb1EEEvNS_16Flash_fwd_paramsE) ;  /* 0xfffd451002007950 */ /* 0x000fea0003c3ffff */
.L_x_1896:
[----:B------:R-:W-:Y:S01]  /*2baf0*/  IMAD.MOV.U32 R0, RZ, RZ, R252 ;  /* 0x000000ffff007224 */ /* 0x000fe200078e00fc */
[----:B------:R-:W-:Y:S02]  /*2bb00*/  MOV R5, 0x2 ;  /* 0x0000000200057802 */ /* 0x000fe40000000f00 */
[----:B------:R-:W-:Y:S02]  /*2bb10*/  MOV R4, 0x2bb30 ;  /* 0x0002bb3000047802 */ /* 0x000fe40000000f00 */
[----:B-1---5:R-:W-:Y:S05]  /*2bb20*/  CALL.REL.NOINC `($__internal_16_$__cuda_sm70_shflsync_bfly_p) ;  /* 0x0000011000007944 */ /* 0x022fea0003c00000 */
[----:B------:R-:W-:Y:S01]  /*2bb30*/  MOV R0, R6 ;  /* 0x0000000600007202 */ /* 0x000fe20000000f00 */
[----:B------:R-:W-:Y:S05]  /*2bb40*/  BRA `(.L_x_1900) ;  /* 0xfffff21000007947 */ /* 0x000fea000383ffff */
.L_x_1897:
[----:B------:R-:W-:Y:S02]  /*2bb50*/  MOV R5, 0x1 ;  /* 0x0000000100057802 */ /* 0x000fe40000000f00 */
[----:B------:R-:W-:Y:S02]  /*2bb60*/  MOV R4, 0x2bb80 ;  /* 0x0002bb8000047802 */ /* 0x000fe40000000f00 */
[----:B-12--5:R-:W-:Y:S05]  /*2bb70*/  CALL.REL.NOINC `($__internal_16_$__cuda_sm70_shflsync_bfly_p) ;  /* 0x000000c000007944 */ /* 0x026fea0003c00000 */
[----:B------:R-:W-:Y:S01]  /*2bb80*/  FADD.FTZ R9, R0, R6 ;  /* 0x0000000600097221 */ /* 0x000fe20000010000 */
[----:B------:R-:W-:Y:S02]  /*2bb90*/  MOV R0, R251 ;  /* 0x000000fb00007202 */ /* 0x000fe40000000f00 */
[----:B------:R-:W-:Y:S02]  /*2bba0*/  MOV R5, 0x2 ;  /* 0x0000000200057802 */ /* 0x000fe40000000f00 */
[----:B------:R-:W-:-:S02]  /*2bbb0*/  MOV R4, 0x2bbd0 ;  /* 0x0002bbd000047802 */ /* 0x000fc40000000f00 */
[----:B------:R-:W-:Y:S05]  /*2bbc0*/  CALL.REL.NOINC `($__internal_16_$__cuda_sm70_shflsync_bfly_p) ;  /* 0x0000007000007944 */ /* 0x000fea0003c00000 */
[----:B------:R-:W-:Y:S01]  /*2bbd0*/  FADD.FTZ R2, R251, R6 ;  /* 0x00000006fb027221 */ /* 0x000fe20000010000 */
[----:B------:R-:W-:-:S02]  /*2bbe0*/  MOV R5, 0x1 ;  /* 0x0000000100057802 */ /* 0x000fc40000000f00 */
[----:B------:R-:W-:Y:S02]  /*2bbf0*/  MOV R4, 0x2bc20 ;  /* 0x0002bc2000047802 */ /* 0x000fe40000000f00 */
[----:B------:R-:W-:Y:S02]  /*2bc00*/  MOV R0, R2 ;  /* 0x0000000200007202 */ /* 0x000fe40000000f00 */
[----:B------:R-:W-:Y:S05]  /*2bc10*/  CALL.REL.NOINC `($__internal_16_$__cuda_sm70_shflsync_bfly_p) ;  /* 0x0000002000007944 */ /* 0x000fea0003c00000 */
[----:B------:R-:W-:Y:S01]  /*2bc20*/  MOV R4, R6 ;  /* 0x0000000600047202 */ /* 0x000fe20000000f00 */
[----:B------:R-:W-:Y:S05]  /*2bc30*/  BRA `(.L_x_1901) ;  /* 0xfffff19000007947 */ /* 0x000fea000383ffff */
        .weak           $__internal_16_$__cuda_sm70_shflsync_bfly_p
        .type           $__internal_16_$__cuda_sm70_shflsync_bfly_p,@function
        .size           $__internal_16_$__cuda_sm70_shflsync_bfly_p,(.L_x_7817 - $__internal_16_$__cuda_sm70_shflsync_bfly_p)
$__internal_16_$__cuda_sm70_shflsync_bfly_p:
[----:B------:R-:W-:Y:S04]  /*2bc40*/  WARPSYNC R7 ;  /* 0x0000000700007348 */ /* 0x000fe80003800000 */
[----:B------:R1:W2:Y:S02]  /*2bc50*/  SHFL.BFLY PT, R6, R0, R5, R8 ;  /* 0x0c00000500067389 */ /* 0x0002a400000e0008 */
[----:B-1----:R-:W-:-:S04]  /*2bc60*/  MOV R5, 0x0 ;  /* 0x0000000000057802 */ /* 0x002fc80000000f00 */
[----:B--2---:R-:W-:Y:S05]  /*2bc70*/  RET.REL.NODEC R4 `(_ZN5flash24flash_fwd_splitkv_kernelI23Flash_fwd_kernel_traitsILi64ELi64ELi256ELi4ELb0ELb0EN7cutlass10bfloat16_tE19Flash_kernel_traitsILi64ELi64ELi256ELi4ES3_EELb1ELb0ELb0ELb0ELb0ELb0ELb1ELb1EEEvNS_16Flash_fwd_paramsE) ;  /* 0xfffd438004007950 */ /* 0x004fea0003c3ffff */
.L_x_1902:
        /* <DEDUP_REMOVED lines=16> */
.L_x_7817:


//--------------------- .text._ZN5flash24flash_fwd_splitkv_kernelI23Flash_fwd_kernel_traitsILi64ELi64ELi256ELi4ELb0ELb0EN7cutlass10bfloat16_tE19Flash_kernel_traitsILi64ELi64ELi256ELi4ES3_EELb1ELb0ELb0ELb0ELb0ELb1ELb1ELb1EEEvNS_16Flash_fwd_paramsE --------------------------
	.section	.text._ZN5flash24flash_fwd_splitkv_kernelI23Flash_fwd_kernel_traitsILi64ELi64ELi256ELi4ELb0ELb0EN7cutlass10bfloat16_tE19Flash_kernel_traitsILi64ELi64ELi256ELi4ES3_EELb1ELb0ELb0ELb0ELb0ELb1ELb1ELb1EEEvNS_16Flash_fwd_paramsE,"ax",@progbits
	.sectioninfo	@"SHI_REGISTERS=255"
	.align	128
        .global         _ZN5flash24flash_fwd_splitkv_kernelI23Flash_fwd_kernel_traitsILi64ELi64ELi256ELi4ELb0ELb0EN7cutlass10bfloat16_tE19Flash_kernel_traitsILi64ELi64ELi256ELi4ES3_EELb1ELb0ELb0ELb0ELb0ELb1ELb1ELb1EEEvNS_16Flash_fwd_paramsE
        .type           _ZN5flash24flash_fwd_splitkv_kernelI23Flash_fwd_kernel_traitsILi64ELi64ELi256ELi4ELb0ELb0EN7cutlass10bfloat16_tE19Flash_kernel_traitsILi64ELi64ELi256ELi4ES3_EELb1ELb0ELb0ELb0ELb0ELb1ELb1ELb1EEEvNS_16Flash_fwd_paramsE,@function
        .size           _ZN5flash24flash_fwd_splitkv_kernelI23Flash_fwd_kernel_traitsILi64ELi64ELi256ELi4ELb0ELb0EN7cutlass10bfloat16_tE19Flash_kernel_traitsILi64ELi64ELi256ELi4ES3_EELb1ELb0ELb0ELb0ELb0ELb1ELb1ELb1EEEvNS_16Flash_fwd_paramsE,(.L_x_7819 - _ZN5flash24flash_fwd_splitkv_kernelI23Flash_fwd_kernel_traitsILi64ELi64ELi256ELi4ELb0ELb0EN7cutlass10bfloat16_tE19Flash_kernel_traitsILi64ELi64ELi256ELi4ES3_EELb1ELb0ELb0ELb0ELb0ELb1ELb1ELb1EEEvNS_16Flash_fwd_paramsE)
        .other          _ZN5flash24flash_fwd_splitkv_kernelI23Flash_fwd_kernel_traitsILi64ELi64ELi256ELi4ELb0ELb0EN7cutlass10bfloat16_tE19Flash_kernel_traitsILi64ELi64ELi256ELi4ES3_EELb1ELb0ELb0ELb0ELb0ELb1ELb1ELb1EEEvNS_16Flash_fwd_paramsE,@"STO_CUDA_ENTRY STV_DEFAULT"
_ZN5flash24flash_fwd_splitkv_kernelI23Flash_fwd_kernel_traitsILi64ELi64ELi256ELi4ELb0ELb0EN7cutlass10bfloat16_tE19Flash_kernel_traitsILi64ELi64ELi256ELi4ES3_EELb1ELb0ELb0ELb0ELb0ELb1ELb1ELb1EEEvNS_16Flash_fwd_paramsE:
.text._ZN5flash24flash_fwd_splitkv_kernelI23Flash_fwd_kernel_traitsILi64ELi64ELi256ELi4ELb0ELb0EN7cutlass10bfloat16_tE19Flash_kernel_traitsILi64ELi64ELi256ELi4ES3_EELb1ELb0ELb0ELb0ELb0ELb1ELb1ELb1EEEvNS_16Flash_fwd_paramsE:
        /* <DEDUP_REMOVED lines=30> */
[----:B-1-3--:R-:W-:Y:S05]  /*01e0*/  CALL.REL.NOINC `($_ZN5flash24flash_fwd_splitkv_kernelI23Flash_fwd_kernel_traitsILi64ELi64ELi256ELi4ELb0ELb0EN7cutlass10bfloat16_tE19Flash_kernel_traitsILi64ELi64ELi256ELi4ES3_EELb1ELb0ELb0ELb0ELb0ELb1ELb1ELb1EEEvNS_16Flash_fwd_paramsE$_ZN5flash30compute_attn_1rowblock_splitkvI23Flash_fwd_kernel_traitsILi64ELi64ELi256ELi4ELb0ELb0EN7cutlass10bfloat16_tE19Flash_kernel_traitsILi64ELi64ELi256ELi4ES3_EELb1ELb0ELb0ELb0ELb0ELb1ELb1ELb1ENS_16Flash_fwd_paramsEEEvRKT8_iiiii) ;  /* 0x0000002000007944 */ /* 0x00afea0003c00000 */
[----:B------:R-:W-:Y:S05]  /*01f0*/  BSYNC B3 ;  /* 0x0000000000037941 */ /* 0x000fea0003800000 */
.L_x_1903:
[----:B------:R-:W-:Y:S05]  /*0200*/  EXIT ;  /* 0x000000000000794d */ /* 0x000fea0003800000 */
        .type           $_ZN5flash24flash_fwd_splitkv_kernelI23Flash_fwd_kernel_traitsILi64ELi64ELi256ELi4ELb0ELb0EN7cutlass10bfloat16_tE19Flash_kernel_traitsILi64ELi64ELi256ELi4ES3_EELb1ELb0ELb0ELb0ELb0ELb1ELb1ELb1EEEvNS_16Flash_fwd_paramsE$_ZN5flash30compute_attn_1rowblock_splitkvI23Flash_fwd_kernel_traitsILi64ELi64ELi256ELi4ELb0ELb0EN7cutlass10bfloat16_tE19Flash_kernel_traitsILi64ELi64ELi256ELi4ES3_EELb1ELb0ELb0ELb0ELb0ELb1ELb1ELb1ENS_16Flash_fwd_paramsEEEvRKT8_iiiii,@function
        .size           $_ZN5flash24flash_fwd_splitkv_kernelI23Flash_fwd_kernel_traitsILi64ELi64ELi256ELi4ELb0ELb0EN7cutlass10bfloat16_tE19Flash_kernel_traitsILi64ELi64ELi256ELi4ES3_EELb1ELb0ELb0ELb0ELb0ELb1ELb1ELb1EEEvNS_16Flash_fwd_paramsE$_ZN5flash30compute_attn_1rowblock_splitkvI23Flash_fwd_kernel_traitsILi64ELi64ELi256ELi4ELb0ELb0EN7cutlass10bfloat16_tE19Flash_kernel_traitsILi64ELi64ELi256ELi4ES3_EELb1ELb0ELb0ELb0ELb0ELb1ELb1ELb1ENS_16Flash_fwd_paramsEEEvRKT8_iiiii,($__internal_17_$__cuda_sm70_shflsync_bfly_p - $_ZN5flash24flash_fwd_splitkv_kernelI23Flash_fwd_kernel_traitsILi64ELi64ELi256ELi4ELb0ELb0EN7cutlass10bfloat16_tE19Flash_kernel_traitsILi64ELi64ELi256ELi4ES3_EELb1ELb0ELb0ELb0ELb0ELb1ELb1ELb1EEEvNS_16Flash_fwd_paramsE$_ZN5flash30compute_attn_1rowblock_splitkvI23Flash_fwd_kernel_traitsILi64ELi64ELi256ELi4ELb0ELb0EN7cutlass10bfloat16_tE19Flash_kernel_traitsILi64ELi64ELi256ELi4ES3_EELb1ELb0ELb0ELb0ELb0ELb1ELb1ELb1ENS_16Flash_fwd_paramsEEEvRKT8_iiiii)
$_ZN5flash24flash_fwd_splitkv_kernelI23Flash_fwd_kernel_traitsILi64ELi64ELi256ELi4ELb0ELb0EN7cutlass10bfloat16_tE19Flash_kernel_traitsILi64ELi64ELi256ELi4ES3_EELb1ELb0ELb0ELb0ELb0ELb1ELb1ELb1EEEvNS_16Flash_fwd_paramsE$_ZN5flash30compute_attn_1rowblock_splitkvI23Flash_fwd_kernel_traitsILi64ELi64ELi256ELi4ELb0ELb0EN7cutlass10bfloat16_tE19Flash_kernel_traitsILi64ELi64ELi256ELi4ES3_EELb1ELb0ELb0ELb0ELb0ELb1ELb1ELb1ENS_16Flash_fwd_paramsEEEvRKT8_iiiii:
        /* <DEDUP_REMOVED lines=21> */
.L_x_1905:
[----:B------:R-:W-:Y:S05]  /*0360*/  BSYNC B0 ;  /* 0x0000000000007941 */ /* 0x000fea0003800000 */
.L_x_1904:
        /* <DEDUP_REMOVED lines=18> */
.L_x_1907:
[----:B------:R3:W5:Y:S02]  /*0490*/  LD.E R0, [R18.64+0xb8] ;  /* 0x0000b80612007980 */ /* 0x000764000c101900 */
.L_x_1908:
[----:B------:R-:W-:Y:S05]  /*04a0*/  BSYNC B0 ;  /* 0x0000000000007941 */ /* 0x000fea0003800000 */
.L_x_1906:
        /* <DEDUP_REMOVED lines=10> */
.L_x_1910:
[----:B------:R-:W4:Y:S01]  /*0550*/  LD.E.64 R2, [R18.64+0x108] ;  /* 0x0001080612027980 */ /* 0x000f22000c101b00 */
[----:B------:R-:W-:Y:S01]  /*0560*/  BSSY B0, `(.L_x_1912) ;  /* 0x0000006000007945 */ /* 0x000fe20003800000 */
[----:B------:R-:W-:Y:S01]  /*0570*/  IMAD.MOV.U32 R0, RZ, RZ, RZ ;  /* 0x000000ffff007224 */ /* 0x000fe200078e00ff */
[----:B----4-:R-:W-:-:S04]  /*0580*/  ISETP.NE.U32.AND P0, PT, R2, RZ, PT ;  /* 0x000000ff0200720c */ /* 0x010fc80003f05070 */
[----:B------:R-:W-:-:S13]  /*0590*/  ISETP.NE.AND.EX P0, PT, R3, RZ, PT, P0 ;  /* 0x000000ff0300720c */ /* 0x000fda0003f05300 */
[----:B------:R-:W-:Y:S05]  /*05a0*/  @!P0 BRA `(.L_x_1913) ;  /* 0x0000001000008947 */ /* 0x000fea0003800000 */
[----:B------:R4:W5:Y:S02]  /*05b0*/  LD.E R0, [R18.64+0xbc] ;  /* 0x0000bc0612007980 */ /* 0x000964000c101900 */
.L_x_1913:
[----:B------:R-:W-:Y:S05]  /*05c0*/  BSYNC B0 ;  /* 0x0000000000007941 */ /* 0x000fea0003800000 */
.L_x_1912:
[----:B-----5:R-:W-:Y:S02]  /*05d0*/  IADD3 R212, R166, R0, RZ ;  /* 0x00000000a6d47210 */ /* 0x020fe40007ffe0ff */
.L_x_1911:
[----:B------:R-:W-:Y:S05]  /*05e0*/  BSYNC B1 ;  /* 0x0000000000017941 */ /* 0x000fea0003800000 */
.L_x_1909:
[----:B------:R-:W5:Y:S01]  /*05f0*/  S2R R41, SR_CTAID.X ;  /* 0x0000000000297919 */ /* 0x000f620000002500 */
[----:B------:R-:W-:Y:S01]  /*0600*/  MOV R15, 0x1f0 ;  /* 0x000001f0000f7802 */ /* 0x000fe20000000f00 */
[----:B------:R-:W-:-:S03]  /*0610*/  IMAD.MOV.U32 R3, RZ, RZ, 0x0 ;  /* 0x00000000ff037424 */ /* 0x000fc600078e00ff */
[----:B------:R-:W-:Y:S01]  /*0620*/  MOV R2, R15 ;  /* 0x0000000f00027202 */ /* 0x000fe20000000f00 */
[----:B-----5:R-:W-:-:S05]  /*0630*/  IMAD.SHL.U32 R10, R41, 0x40, RZ ;  /* 0x00000040290a7824 */ /* 0x020fca00078e00ff */
[----:B------:R-:W-:-:S13]  /*0640*/  ISETP.GT.AND P0, PT, R14, R10, PT ;  /* 0x0000000a0e00720c */ /* 0x000fda0003f04270 */
[----:B------:R-:W-:Y:S05]  /*0650*/  @!P0 RET.REL.NODEC R2 `(_ZN5flash24flash_fwd_splitkv_kernelI23Flash_fwd_kernel_traitsILi64ELi64ELi256ELi4ELb0ELb0EN7cutlass10bfloat16_tE19Flash_kernel_traitsILi64ELi64ELi256ELi4ES3_EELb1ELb0ELb0ELb0ELb0ELb1ELb1ELb1EEEvNS_16Flash_fwd_paramsE) ;  /* 0xfffff9a002008950 */ /* 0x000fea0003c3ffff */
        /* <DEDUP_REMOVED lines=13> */
[----:B------:R-:W-:-:S04]  /*0730*/  LEA.HI.SX32 R0, R0, c[0x0][0x10], 0x18 ;  /* 0x0000040000007a11 */ /* 0x000fc800078fc2ff */
[----:B------:R-:W-:Y:S01]  /*0740*/  IADD3 R4, R0, -0x1, RZ ;  /* 0xffffffff00047810 */ /* 0x000fe20007ffe0ff */
[----:B------:R-:W-:Y:S02]  /*0750*/  IMAD R0, R2, R7, RZ ;  /* 0x0000000702007224 */ /* 0x000fe400078e02ff */
[----:B------:R-:W-:Y:S01]  /*0760*/  IMAD.MOV.U32 R2, RZ, RZ, RZ ;  /* 0x000000ffff027224 */ /* 0x000fe200078e00ff */
[----:B------:R-:W-:-:S03]  /*0770*/  IABS R5, R4 ;  /* 0x0000000400057213 */ /* 0x000fc60000000000 */
[----:B------:R-:W-:-:S04]  /*0780*/  IMAD.HI.U32 R0, R3, R0, R2 ;  /* 0x0000000003007227 */ /* 0x000fc800078e0002 */
[----:B------:R-:W-:Y:S02]  /*0790*/  IMAD.MOV.U32 R2, RZ, RZ, R5 ;  /* 0x000000ffff027224 */ /* 0x000fe400078e0005 */
[----:B------:R-:W-:Y:S02]  /*07a0*/  IMAD.MOV R3, RZ, RZ, -R8 ;  /* 0x000000ffff037224 */ /* 0x000fe400078e0a08 */
[----:B------:R-:W-:-:S04]  /*07b0*/  IMAD.HI.U32 R0, R0, R2, RZ ;  /* 0x0000000200007227 */ /* 0x000fc800078e00ff */
[----:B------:R-:W-:Y:S01]  /*07c0*/  IMAD R2, R0, R3, R2 ;  /* 0x0000000300027224 */ /* 0x000fe200078e0202 */
[----:B------:R-:W-:-:S04]  /*07d0*/  IADD3 R3, R212, 0xff, RZ ;  /* 0x000000ffd4037810 */ /* 0x000fc80007ffe0ff */
[----:B------:R-:W-:-:S13]  /*07e0*/  ISETP.GT.U32.AND P1, PT, R7, R2, PT ;  /* 0x000000020700720c */ /* 0x000fda0003f24070 */
[----:B------:R-:W-:Y:S01]  /*07f0*/  @!P1 IMAD.IADD R2, R2, 0x1, -R7 ;  /* 0x0000000102029824 */ /* 0x000fe200078e0a07 */
[----:B------:R-:W-:Y:S02]  /*0800*/  @!P1 IADD3 R0, R0, 0x1, RZ ;  /* 0x0000000100009810 */ /* 0x000fe40007ffe0ff */
[----:B------:R-:W-:Y:S02]  /*0810*/  ISETP.NE.AND P1, PT, RZ, c[0x0][0x10], PT ;  /* 0x00000400ff007a0c */ /* 0x000fe40003f25270 */
[----:B------:R-:W-:Y:S02]  /*0820*/  ISETP.GE.U32.AND P2, PT, R2, R7, PT ;  /* 0x000000070200720c */ /* 0x000fe40003f46070 */
[----:B------:R-:W-:Y:S02]  /*0830*/  LOP3.LUT R2, R4, c[0x0][0x10], RZ, 0x3c, !PT ;  /* 0x0000040004027a12 */ /* 0x000fe400078e3cff */
[----:B------:R-:W-:Y:S02]  /*0840*/  SHF.R.S32.HI R4, RZ, 0x1f, R3 ;  /* 0x0000001fff047819 */ /* 0x000fe40000011403 */
[----:B------:R-:W-:-:S02]  /*0850*/  ISETP.GE.AND P0, PT, R2, RZ, PT ;  /* 0x000000ff0200720c */ /* 0x000fc40003f06270 */
[----:B------:R-:W-:Y:S02]  /*0860*/  IADD3 R2, -R14, 0x13f, R10 ;  /* 0x0000013f0e027810 */ /* 0x000fe40007ffe10a */
[----:B------:R-:W-:Y:S02]  /*0870*/  LEA.HI R4, R4, R3, RZ, 0x8 ;  /* 0x0000000304047211 */ /* 0x000fe400078f40ff */
[----:B--2---:R-:W-:Y:S02]  /*0880*/  IADD3 R2, R6, R2, R212 ;  /* 0x0000000206027210 */ /* 0x004fe40007ffe0d4 */
[----:B------:R-:W-:Y:S02]  /*0890*/  @P2 IADD3 R0, R0, 0x1, RZ ;  /* 0x0000000100002810 */ /* 0x000fe40007ffe0ff */
[----:B------:R-:W-:Y:S02]  /*08a0*/  SHF.R.S32.HI R3, RZ, 0x1f, R2 ;  /* 0x0000001fff037819 */ /* 0x000fe40000011402 */
[----:B------:R-:W-:Y:S01]  /*08b0*/  SHF.R.S32.HI R4, RZ, 0x8, R4 ;  /* 0x00000008ff047819 */ /* 0x000fe20000011404 */
[----:B------:R-:W-:Y:S01]  /*08c0*/  @!P0 IMAD.MOV R0, RZ, RZ, -R0 ;  /* 0x000000ffff008224 */ /* 0x000fe200078e0a00 */
[----:B------:R-:W-:-:S02]  /*08d0*/  @!P1 LOP3.LUT R0, RZ, c[0x0][0x10], RZ, 0x33, !PT ;  /* 0x00000400ff009a12 */ /* 0x000fc400078e33ff */
        /* <DEDUP_REMOVED lines=27> */
[----:B-----5:R-:W-:Y:S01]  /*0a90*/  IMAD R11, R12, R11, RZ ;  /* 0x0000000b0c0b7224 */ /* 0x020fe200078e02ff */
[----:B------:R-:W-:Y:S01]  /*0aa0*/  IADD3 R13, R0, 0x8, RZ ;  /* 0x00000008000d7810 */ /* 0x000fe20007ffe0ff */
[----:B------:R-:W-:-:S02]  /*0ab0*/  IMAD.IADD R10, R14, 0x1, -R10 ;  /* 0x000000010e0a7824 */ /* 0x000fc400078e0a0a */
[C---:B------:R-:W-:Y:S01]  /*0ac0*/  IMAD.WIDE R4, R0.reuse, 0x40, R2 ;  /* 0x0000004000047825 */ /* 0x040fe200078e0202 */
[----:B------:R-:W-:Y:S02]  /*0ad0*/  IADD3 R14, R0, 0x10, RZ ;  /* 0x00000010000e7810 */ /* 0x000fe40007ffe0ff */
[----:B--2---:R-:W-:Y:S02]  /*0ae0*/  ISETP.GE.AND P3, PT, R2, R9, PT ;  /* 0x000000090200720c */ /* 0x004fe40003f66270 */
[----:B------:R-:W-:Y:S02]  /*0af0*/  IADD3 R3, P0, R11, R4, RZ ;  /* 0x000000040b037210 */ /* 0x000fe40007f1e0ff */
[-C--:B------:R-:W-:Y:S02]  /*0b00*/  ISETP.GE.AND P6, PT, R13, R10.reuse, PT ;  /* 0x0000000a0d00720c */ /* 0x080fe40003fc6270 */
[----:B------:R-:W-:Y:S02]  /*0b10*/  IADD3 R13, R0, 0x18, RZ ;  /* 0x00000018000d7810 */ /* 0x000fe40007ffe0ff */
[----:B------:R-:W-:-:S02]  /*0b20*/  ISETP.GE.AND P5, PT, R14, R10, PT ;  /* 0x0000000a0e00720c */ /* 0x000fc40003fa6270 */
[----:B------:R-:W-:Y:S02]  /*0b30*/  ISETP.GE.OR P3, PT, R0, R10, P3 ;  /* 0x0000000a0000720c */ /* 0x000fe40001f66670 */
[----:B------:R-:W-:Y:S02]  /*0b40*/  LEA.HI.X.SX32 R4, R11, R5, 0x1, P0 ;  /* 0x000000050b047211 */ /* 0x000fe400000f0eff */
[----:B------:R-:W-:Y:S02]  /*0b50*/  LEA R6, P0, R3, R6, 0x2 ;  /* 0x0000000603067211 */ /* 0x000fe400078010ff */
[----:B------:R-:W-:Y:S02]  /*0b60*/  ISETP.GE.AND P4, PT, R13, R10, PT ;  /* 0x0000000a0d00720c */ /* 0x000fe40003f86270 */
[CC--:B------:R-:W-:Y:S02]  /*0b70*/  ISETP.GE.OR P2, PT, R2.reuse, R9.reuse, P6 ;  /* 0x000000090200720c */ /* 0x0c0fe40003746670 */
[----:B------:R-:W-:-:S02]  /*0b80*/  ISETP.GE.OR P1, PT, R2, R9, P5 ;  /* 0x000000090200720c */ /* 0x000fc40002f26670 */
        /* <DEDUP_REMOVED lines=54> */
[----:B------:R-:W-:Y:S05]  /*0ef0*/  @P0 RET.REL.NODEC R2 `(_ZN5flash24flash_fwd_splitkv_kernelI23Flash_fwd_kernel_traitsILi64ELi64ELi256ELi4ELb0ELb0EN7cutlass10bfloat16_tE19Flash_kernel_traitsILi64ELi64ELi256ELi4ES3_EELb1ELb0ELb0ELb0ELb0ELb1ELb1ELb1EEEvNS_16Flash_fwd_paramsE) ;  /* 0xfffff10002000950 */ /* 0x000fea0003c3ffff */
[----:B---3--:R-:W-:Y:S02]  /*0f00*/  MOV R0, 0xff800000 ;  /* 0xff80000000007802 */ /* 0x008fe40000000f00 */
[----:B------:R-:W-:Y:S02]  /*0f10*/  MOV R2, R15 ;  /* 0x0000000f00027202 */ /* 0x000fe40000000f00 */
[----:B------:R-:W-:Y:S01]  /*0f20*/  MOV R3, 0x0 ;  /* 0x0000000000037802 */ /* 0x000fe20000000f00 */
[----:B------:R1:W-:Y:S03]  /*0f30*/  ST.E [R4.64+0xe0], R0 ;  /* 0x0000e00004007985 */ /* 0x0003e6000c101906 */
[----:B------:R-:W-:Y:S05]  /*0f40*/  RET.REL.NODEC R2 `(_ZN5flash24flash_fwd_splitkv_kernelI23Flash_fwd_kernel_traitsILi64ELi64ELi256ELi4ELb0ELb0EN7cutlass10bfloat16_tE19Flash_kernel_traitsILi64ELi64ELi256ELi4ES3_EELb1ELb0ELb0ELb0ELb0ELb1ELb1ELb1EEEvNS_16Flash_fwd_paramsE) ;  /* 0xfffff0b002007950 */ /* 0x000fea0003c3ffff */
.L_x_1914:
        /* <DEDUP_REMOVED lines=29> */
[----:B--2---:R-:W2:Y:S04]  /*1120*/  LD.E.64 R22, [R18.64+0x40] ;  /* 0x0000400612167980 */ /* 0x004ea8000c101b00 */
[----:B------:R-:W2:Y:S04]  /*1130*/  LD.E.64 R190, [R18.64+0x38] ;  /* 0x0000380612be7980 */ /* 0x000ea8000c101b00 */
[----:B------:R-:W2:Y:S04]  /*1140*/  LD.E.64 R10, [R18.64+0x50] ;  /* 0x00005006120a7980 */ /* 0x000ea8000c101b00 */
[----:B------:R-:W2:Y:S04]  /*1150*/  LD.E.64 R8, [R18.64+0x28] ;  /* 0x0000280612087980 */ /* 0x000ea8000c101b00 */
[----:B------:R1:W5:Y:S01]  /*1160*/  LD.E.64 R28, [R18.64+0x58] ;  /* 0x00005806121c7980 */ /* 0x000362000c101b00 */
[----:B---3--:R-:W-:-:S04]  /*1170*/  IABS R4, R13 ;  /* 0x0000000d00047213 */ /* 0x008fc80000000000 */
[----:B------:R-:W3:Y:S08]  /*1180*/  I2F.RP R2, R4 ;  /* 0x0000000400027306 */ /* 0x000ef00000209400 */
[----:B---3--:R-:W3:Y:S02]  /*1190*/  MUFU.RCP R2, R2 ;  /* 0x0000000200027308 */ /* 0x008ee40000001000 */
[----:B---3--:R-:W-:-:S06]  /*11a0*/  IADD3 R2, R2, 0xffffffe, RZ ;  /* 0x0ffffffe02027810 */ /* 0x008fcc0007ffe0ff */
[----:B------:R-:W3:Y:S01]  /*11b0*/  F2I.FTZ.U32.TRUNC.NTZ R3, R2 ;  /* 0x0000000200037305 */ /* 0x000ee2000021f000 */
[----:B------:R-:W-:Y:S01]  /*11c0*/  IABS R6, R13 ;  /* 0x0000000d00067213 */ /* 0x000fe20000000000 */
[----:B---3--:R-:W-:Y:S02]  /*11d0*/  IMAD.MOV R0, RZ, RZ, -R3 ;  /* 0x000000ffff007224 */ /* 0x008fe400078e0a03 */
[----:B------:R-:W-:Y:S02]  /*11e0*/  IMAD.MOV.U32 R2, RZ, RZ, RZ ;  /* 0x000000ffff027224 */ /* 0x000fe400078e00ff */
[----:B------:R-:W-:Y:S01]  /*11f0*/  IMAD R5, R0, R4, RZ ;  /* 0x0000000400057224 */ /* 0x000fe200078e02ff */
[----:B------:R-:W-:-:S03]  /*1200*/  IABS R0, R21 ;  /* 0x0000001500007213 */ /* 0x000fc60000000000 */
[----:B------:R-:W-:Y:S01]  /*1210*/  IMAD.HI.U32 R5, R3, R5, R2 ;  /* 0x0000000503057227 */ /* 0x000fe200078e0002 */
[----:B------:R-:W-:-:S03]  /*1220*/  MOV R2, R0 ;  /* 0x0000000000027202 */ /* 0x000fc60000000f00 */
[----:B------:R-:W-:Y:S02]  /*1230*/  IMAD.MOV R0, RZ, RZ, -R6 ;  /* 0x000000ffff007224 */ /* 0x000fe400078e0a06 */
[----:B------:R-:W3:Y:S02]  /*1240*/  LD.E.64 R6, [R18.64+0x20] ;  /* 0x0000200612067980 */ /* 0x000ee4000c101b00 */
        /* <DEDUP_REMOVED lines=15> */
[----:B-----5:R1:W3:Y:S01]  /*1340*/  LD.E R12, [R2.64] ;  /* 0x00000006020c7980 */ /* 0x0202e2000c101900 */
[----:B----4-:R-:W-:-:S04]  /*1350*/  IABS R4, R15 ;  /* 0x0000000f00047213 */ /* 0x010fc80000000000 */
[----:B-1----:R-:W1:Y:S08]  /*1360*/  I2F.RP R2, R4 ;  /* 0x0000000400027306 */ /* 0x002e700000209400 */
[----:B-1----:R-:W1:Y:S02]  /*1370*/  MUFU.RCP R2, R2 ;  /* 0x0000000200027308 */ /* 0x002e640000001000 */
[----:B-1----:R-:W-:-:S06]  /*1380*/  IADD3 R2, R2, 0xffffffe, RZ ;  /* 0x0ffffffe02027810 */ /* 0x002fcc0007ffe0ff */
[----:B------:R-:W1:Y:S01]  /*1390*/  F2I.FTZ.U32.TRUNC.NTZ R3, R2 ;  /* 0x0000000200037305 */ /* 0x000e62000021f000 */
[----:B------:R-:W-:Y:S02]  /*13a0*/  IABS R16, R15 ;  /* 0x0000000f00107213 */ /* 0x000fe40000000000 */
[----:B-1----:R-:W-:Y:S01]  /*13b0*/  IADD3 R0, RZ, -R3, RZ ;  /* 0x80000003ff007210 */ /* 0x002fe20007ffe0ff */
[----:B------:R-:W-:-:S04]  /*13c0*/  IMAD.MOV.U32 R2, RZ, RZ, RZ ;  /* 0x000000ffff027224 */ /* 0x000fc800078e00ff */
[----:B------:R-:W-:Y:S01]  /*13d0*/  IMAD R14, R0, R4, RZ ;  /* 0x00000004000e7224 */ /* 0x000fe200078e02ff */
[----:B------:R-:W-:-:S03]  /*13e0*/  IABS R0, R42 ;  /* 0x0000002a00007213 */ /* 0x000fc60000000000 */
[----:B------:R-:W-:-:S04]  /*13f0*/  IMAD.HI.U32 R14, R3, R14, R2 ;  /* 0x0000000e030e7227 */ /* 0x000fc800078e0002 */
[----:B------:R-:W-:-:S05]  /*1400*/  IMAD.MOV R2, RZ, RZ, -R16 ;  /* 0x000000ffff027224 */ /* 0x000fca00078e0a10 */
[----:B------:R-:W-:Y:S01]  /*1410*/  MOV R3, R2 ;  /* 0x0000000200037202 */ /* 0x000fe20000000f00 */
        /* <DEDUP_REMOVED lines=12> */
[----:B--2---:R1:W-:Y:S01]  /*14e0*/  STL.64 [R1+0x10], R22 ;  /* 0x0000101601007387 */ /* 0x0043e20000100a00 */
        /* <DEDUP_REMOVED lines=8> */
[----:B---3--:R-:W-:Y:S01]  /*1570*/  SHF.R.S32.HI R14, RZ, 0x1f, R12 ;  /* 0x0000001fff0e7819 */ /* 0x008fe2000001140c */
        /* <DEDUP_REMOVED lines=18> */
.L_x_1916:
        /* <DEDUP_REMOVED lines=8> */
[----:B-----5:R-:W-:-:S02]  /*1720*/  @!P3 SHF.R.S32.HI R14, RZ, 0x1f, R12 ;  /* 0x0000001fff0eb819 */ /* 0x020fc4000001140c */
[----:B------:R-:W-:-:S04]  /*1730*/  LEA R21, R36, 0xffffff00, 0x8 ;  /* 0xffffff0024157811 */ /* 0x000fc800078e40ff */
[----:B------:R-:W-:Y:S02]  /*1740*/  SHF.R.S32.HI R24, RZ, 0x1f, R21 ;  /* 0x0000001fff187819 */ /* 0x000fe40000011415 */
[----:B---3--:R-:W-:-:S04]  /*1750*/  IABS R0, R9 ;  /* 0x0000000900007213 */ /* 0x008fc80000000000 */
[----:B------:R-:W-:Y:S01]  /*1760*/  MOV R6, R0 ;  /* 0x0000000000067202 */ /* 0x000fe20000000f00 */
[----:B----4-:R3:W-:Y:S01]  /*1770*/  STL.64 [R1+0x10], R2 ;  /* 0x0000100201007387 */ /* 0x0107e20000100a00 */
        /* <DEDUP_REMOVED lines=9> */
[----:B------:R-:W-:Y:S01]  /*1810*/  IMAD R4, R0, R6, RZ ;  /* 0x0000000600047224 */ /* 0x000fe200078e02ff */
[----:B------:R-:W-:-:S03]  /*1820*/  IABS R0, R42 ;  /* 0x0000002a00007213 */ /* 0x000fc60000000000 */
[----:B------:R-:W-:-:S04]  /*1830*/  IMAD.HI.U32 R4, R3, R4, R2 ;  /* 0x0000000403047227 */ /* 0x000fc800078e0002 */
[----:B------:R-:W-:Y:S02]  /*1840*/  IMAD.MOV R2, RZ, RZ, -R5 ;  /* 0x000000ffff027224 */ /* 0x000fe400078e0a05 */
[----:B------:R-:W-:-:S04]  /*1850*/  IMAD.HI.U32 R8, R4, R0, RZ ;  /* 0x0000000004087227 */ /* 0x000fc800078e00ff */
[----:B------:R-:W-:Y:S01]  /*1860*/  IMAD R0, R8, R2, R0 ;  /* 0x0000000208007224 */ /* 0x000fe200078e0200 */
[----:B------:R-:W-:Y:S01]  /*1870*/  @!P3 SHF.R.S32.HI R5, RZ, 0x1f, R13 ;  /* 0x0000001fff05b819 */ /* 0x000fe2000001140d */
[----:B--2---:R-:W-:-:S03]  /*1880*/  @!P3 IMAD R3, R191, R13, RZ ;  /* 0x0000000dbf03b224 */ /* 0x004fc600078e02ff */
[----:B------:R-:W-:Y:S01]  /*1890*/  ISETP.GT.U32.AND P0, PT, R6, R0, PT ;  /* 0x000000000600720c */ /* 0x000fe20003f04070 */
[----:B------:R-:W-:Y:S01]  /*18a0*/  @!P3 IMAD R5, R5, R190, R3 ;  /* 0x000000be0505b224 */ /* 0x000fe200078e0203 */
[----:B------:R-:W-:Y:S01]  /*18b0*/  @P3 IADD3 R4, R13, R20, RZ ;  /* 0x000000140d043210 */ /* 0x000fe20007ffe0ff */
[----:B------:R-:W-:-:S04]  /*18c0*/  @!P3 IMAD.WIDE.U32 R2, R190, R13, RZ ;  /* 0x0000000dbe02b225 */ /* 0x000fc800078e00ff */
[----:B------:R-:W-:Y:S02]  /*18d0*/  @!P3 IMAD.IADD R3, R3, 0x1, R5 ;  /* 0x000000010303b824 */ /* 0x000fe400078e0205 */
[----:B------:R-:W-:Y:S02]  /*18e0*/  @!P3 IMAD R7, R11, R12, RZ ;  /* 0x0000000c0b07b224 */ /* 0x000fe400078e02ff */
[-C--:B------:R-:W-:Y:S02]  /*18f0*/  @P3 IMAD R15, R191, R4.reuse, RZ ;  /* 0x00000004bf0f3224 */ /* 0x080fe400078e02ff */
[----:B------:R-:W-:-:S04]  /*1900*/  @P3 IMAD.WIDE.U32 R4, R190, R4, RZ ;  /* 0x00000004be043225 */ /* 0x000fc800078e00ff */
[----:B------:R-:W-:Y:S02]  /*1910*/  @!P0 IMAD.IADD R0, R0, 0x1, -R6 ;  /* 0x0000000100008824 */ /* 0x000fe400078e0a06 */
[C---:B------:R-:W-:Y:S02]  /*1920*/  @!P3 IMAD R11, R10.reuse, R14, R7 ;  /* 0x0000000e0a0bb224 */ /* 0x040fe400078e0207 */
[----:B------:R-:W-:Y:S01]  /*1930*/  @!P3 IMAD.WIDE.U32 R2, R10, R12, R2 ;  /* 0x0000000c0a02b225 */ /* 0x000fe200078e0002 */
[----:B------:R-:W-:Y:S02]  /*1940*/  @P3 IADD3 R7, R5, R15, RZ ;  /* 0x0000000f05073210 */ /* 0x000fe40007ffe0ff */
[----:B------:R-:W-:Y:S01]  /*1950*/  ISETP.GE.U32.AND P2, PT, R0, R6, PT ;  /* 0x000000060000720c */ /* 0x000fe20003f46070 */
[----:B------:R-:W-:Y:S01]  /*1960*/  @!P3 IMAD.MOV.U32 R4, RZ, RZ, R2 ;  /* 0x000000ffff04b224 */ /* 0x000fe200078e0002 */
[----:B------:R-:W-:Y:S01]  /*1970*/  @!P3 IADD3 R7, R3, R11, RZ ;  /* 0x0000000b0307b210 */ /* 0x000fe20007ffe0ff */
[----:B------:R-:W-:Y:S01]  /*1980*/  @!P3 IMAD R3, R26, R13, RZ ;  /* 0x0000000d1a03b224 */ /* 0x000fe200078e02ff */
[----:B------:R-:W-:-:S02]  /*1990*/  @!P3 SHF.R.S32.HI R0, RZ, 0x1f, R13 ;  /* 0x0000001fff00b819 */ /* 0x000fc4000001140d */
[----:B------:R-:W-:Y:S01]  /*19a0*/  LOP3.LUT R2, R42, R9, RZ, 0x3c, !PT ;  /* 0x000000092a027212 */ /* 0x000fe200078e3cff */
[----:B------:R-:W-:Y:S02]  /*19b0*/  IMAD R5, R191, R21, RZ ;  /* 0x00000015bf057224 */ /* 0x000fe400078e02ff */
[----:B------:R-:W-:Y:S01]  /*19c0*/  @!P3 IMAD R0, R0, R25, R3 ;  /* 0x000000190000b224 */ /* 0x000fe200078e0203 */
[----:B------:R-:W-:Y:S02]  /*19d0*/  ISETP.GE.AND P1, PT, R2, RZ, PT ;  /* 0x000000ff0200720c */ /* 0x000fe40003f26270 */
[----:B------:R-:W-:Y:S02]  /*19e0*/  MOV R2, R4 ;  /* 0x0000000400027202 */ /* 0x000fe40000000f00 */
[----:B------:R-:W-:Y:S02]  /*19f0*/  MOV R3, R7 ;  /* 0x0000000700037202 */ /* 0x000fe40000000f00 */
        /* <DEDUP_REMOVED lines=13> */
[----:B------:R-:W-:Y:S01]  /*1ad0*/  @!P3 IMAD R7, R17, R12, RZ ;  /* 0x0000000c1107b224 */ /* 0x000fe200078e02ff */
[----:B------:R-:W-:Y:S01]  /*1ae0*/  @!P3 SHF.R.S32.HI R6, RZ, 0x1f, R12 ;  /* 0x0000001fff06b819 */ /* 0x000fe2000001140c */
[----:B------:R-:W-:Y:S01]  /*1af0*/  @P3 IMAD.IADD R8, R13, 0x1, R20 ;  /* 0x000000010d083824 */ /* 0x000fe200078e0214 */
[----:B------:R-:W-:Y:S01]  /*1b00*/  SHF.R.S32.HI R30, RZ, 0x1f, R0 ;  /* 0x0000001fff1e7819 */ /* 0x000fe20000011400 */
[----:B------:R-:W-:-:S02]  /*1b10*/  IMAD R11, R23, R0, RZ ;  /* 0x00000000170b7224 */ /* 0x000fc400078e02ff */
[----:B------:R-:W-:Y:S02]  /*1b20*/  @!P3 IMAD R13, R16, R6, R7 ;  /* 0x00000006100db224 */ /* 0x000fe400078e0207 */
[----:B------:R-:W-:Y:S02]  /*1b30*/  @P3 IMAD R14, R26, R8, RZ ;  /* 0x000000081a0e3224 */ /* 0x000fe400078e02ff */
[----:B------:R-:W-:-:S04]  /*1b40*/  @!P3 IMAD.WIDE.U32 R6, R16, R12, R2 ;  /* 0x0000000c1006b225 */ /* 0x000fc800078e0002 */
[----:B------:R-:W-:-:S04]  /*1b50*/  @P3 IMAD.WIDE.U32 R8, R25, R8, RZ ;  /* 0x0000000819083225 */ /* 0x000fc800078e00ff */
[----:B------:R-:W-:-:S04]  /*1b60*/  IMAD.WIDE.U32 R2, R22, R0, R4 ;  /* 0x0000000016027225 */ /* 0x000fc800078e0004 */
[----:B------:R-:W-:Y:S01]  /*1b70*/  IMAD R4, R22, R30, R11 ;  /* 0x0000001e16047224 */ /* 0x000fe200078e020b */
[----:B------:R-:W-:Y:S01]  /*1b80*/  @P3 IADD3 R14, R9, R14, RZ ;  /* 0x0000000e090e3210 */ /* 0x000fe20007ffe0ff */
[----:B------:R-:W-:Y:S01]  /*1b90*/  @!P3 IMAD.IADD R14, R7, 0x1, R13 ;  /* 0x00000001070eb824 */ /* 0x000fe200078e020d */
[----:B------:R-:W-:Y:S01]  /*1ba0*/  @P3 MOV R10, R8 ;  /* 0x00000008000a3202 */ /* 0x000fe20000000f00 */
[----:B------:R-:W-:Y:S01]  /*1bb0*/  IMAD.IADD R25, R3, 0x1, R4 ;  /* 0x0000000103197824 */ /* 0x000fe200078e0204 */
[----:B------:R-:W-:Y:S02]  /*1bc0*/  @!P3 MOV R10, R6 ;  /* 0x00000006000ab202 */ /* 0x000fe40000000f00 */
[----:B------:R-:W-:Y:S02]  /*1bd0*/  MOV R17, R2 ;  /* 0x0000000200117202 */ /* 0x000fe40000000f00 */
[----:B------:R-:W-:Y:S02]  /*1be0*/  MOV R4, R21 ;  /* 0x0000001500047202 */ /* 0x000fe40000000f00 */
[----:B------:R-:W-:-:S02]  /*1bf0*/  MOV R20, R0 ;  /* 0x0000000000147202 */ /* 0x000fc40000000f00 */
.L_x_1917:
[----:B-1----:R-:W-:Y:S05]  /*1c00*/  BSYNC B0 ;  /* 0x0000000000007941 */ /* 0x002fea0003800000 */
.L_x_1915:
[----:B------:R-:W2:Y:S04]  /*1c10*/  LDL R35, [R1+0x10] ;  /* 0x0000100001237983 */ /* 0x000ea80000100800 */
[----:B------:R-:W3:Y:S01]  /*1c20*/  LDL R37, [R1+0x14] ;  /* 0x0000140001257983 */ /* 0x000ee20000100800 */
[----:B------:R-:W-:-:S03]  /*1c30*/  ISETP.NE.AND P1, PT, R31, -0x1, PT ;  /* 0xffffffff1f00780c */ /* 0x000fc60003f25270 */
[----:B------:R-:W4:Y:S04]  /*1c40*/  LD.E.64 R8, [R18.64+0x30] ;  /* 0x0000300612087980 */ /* 0x000f28000c101b00 */
[----:B------:R-:W4:Y:S04]  /*1c50*/  LD.E R15, [R18.64+0xc0] ;  /* 0x0000c006120f7980 */ /* 0x000f28000c101900 */
[----:B------:R-:W4:Y:S04]  /*1c60*/  LD.E.64 R12, [R18.64+0x48] ;  /* 0x00004806120c7980 */ /* 0x000f28000c101b00 */
[----:B------:R-:W4:Y:S04]  /*1c70*/  @!P1 LD.E.64 R6, [R18.64+0x18] ;  /* 0x0000180612069980 */ /* 0x000f28000c101b00 */
[----:B------:R-:W4:Y:S04]  /*1c80*/  LD.E.64 R26, [R18.64+0x10] ;  /* 0x00001006121a7980 */ /* 0x000f28000c101b00 */
[----:B------:R-:W4:Y:S04]  /*1c90*/  LD.E.64 R22, [R18.64+0x8] ;  /* 0x0000080612167980 */ /* 0x000f28000c101b00 */
[----:B------:R1:W5:Y:S04]  /*1ca0*/  @P4 LD.E R32, [R32.64] ;  /* 0x0000000620204980 */ /* 0x000368000c101900 */
[----:B------:R1:W5:Y:S01]  /*1cb0*/  LD.E.64 R168, [R18.64] ;  /* 0x0000000612a87980 */ /* 0x000362000c101b00 */
[----:B------:R-:W-:-:S04]  /*1cc0*/  SHF.R.S32.HI R34, RZ, 0x1f, R39 ;  /* 0x0000001fff227819 */ /* 0x000fc80000011427 */
[----:B------:R-:W-:-:S04]  /*1cd0*/  LEA.HI R0, R34, R39, RZ, 0x3 ;  /* 0x0000002722007211 */ /* 0x000fc800078f18ff */
[----:B------:R-:W-:-:S05]  /*1ce0*/  LOP3.LUT R2, R0, 0xfffffff8, RZ, 0xc0, !PT ;  /* 0xfffffff800027812 */ /* 0x000fca00078ec0ff */
[----:B------:R-:W-:Y:S01]  /*1cf0*/  IMAD.IADD R218, R39, 0x1, -R2 ;  /* 0x0000000127da7824 */ /* 0x000fe200078e0a02 */
[----:B------:R-:W-:-:S03]  /*1d00*/  SHF.R.S32.HI R80, RZ, 0x3, R0 ;  /* 0x00000003ff507819 */ /* 0x000fc60000011400 */
[----:B------:R-:W-:Y:S02]  /*1d10*/  IMAD.SHL.U32 R132, R218, 0x8, RZ ;  /* 0x00000008da847824 */ /* 0x000fe400078e00ff */
[----:B------:R-:W-:-:S03]  /*1d20*/  IMAD.SHL.U32 R5, R80, 0x40, RZ ;  /* 0x0000004050057824 */ /* 0x000fc600078e00ff */
[----:B------:R-:W-:Y:S02]  /*1d30*/  IADD3 R2, P0, R132, R10, RZ ;  /* 0x0000000a84027210 */ /* 0x000fe40007f1e0ff */
[----:B------:R-:W-:Y:S02]  /*1d40*/  SHF.R.S32.HI R133, RZ, 0x1f, R132 ;  /* 0x0000001fff857819 */ /* 0x000fe40000011484 */
[----:B------:R-:W-:Y:S02]  /*1d50*/  LOP3.LUT R5, R5, 0x1c0, RZ, 0xc0, !PT ;  /* 0x000001c005057812 */ /* 0x000fe400078ec0ff */
[----:B------:R-:W-:Y:S02]  /*1d60*/  IADD3.X R3, R133, R14, RZ, P0, !PT ;  /* 0x0000000e85037210 */ /* 0x000fe400007fe4ff */
[----:B-1----:R-:W-:Y:S02]  /*1d70*/  LEA.HI R33, R34, R39, RZ, 0x4 ;  /* 0x0000002722217211 */ /* 0x002fe400078f20ff */
[----:B------:R-:W-:-:S02]  /*1d80*/  SHF.R.S32.HI R216, RZ, 0x1f, R38 ;  /* 0x0000001fffd87819 */ /* 0x000fc40000011426 */
[----:B------:R-:W-:Y:S01]  /*1d90*/  SHF.R.S32.HI R81, RZ, 0x1f, R80 ;  /* 0x0000001fff517819 */ /* 0x000fe20000011450 */
[----:B------:R-:W-:Y:S01]  /*1da0*/  IMAD.MOV.U32 R187, RZ, RZ, 0x20 ;  /* 0x00000020ffbb7424 */ /* 0x000fe200078e00ff */
[C---:B------:R-:W-:Y:S01]  /*1db0*/  SHF.L.U64.HI R119, R190.reuse, 0x4, R191 ;  /* 0x00000004be777819 */ /* 0x040fe200000102bf */
[----:B------:R-:W-:Y:S01]  /*1dc0*/  IMAD.SHL.U32 R117, R190, 0x10, RZ ;  /* 0x00000010be757824 */ /* 0x000fe200078e00ff */
[----:B------:R-:W-:Y:S01]  /*1dd0*/  SHF.R.S32.HI R223, RZ, 0x4, R33 ;  /* 0x00000004ffdf7819 */ /* 0x000fe20000011421 */
[-C--:B--2---:R-:W-:Y:S02]  /*1de0*/  IMAD R0, R24, R35.reuse, RZ ;  /* 0x0000002318007224 */ /* 0x084fe400078e02ff */
[----:B------:R-:W-:-:S04]  /*1df0*/  IMAD.WIDE.U32 R2, R4, R35, R2 ;  /* 0x0000002304027225 */ /* 0x000fc800078e0002 */
[----:B---3--:R-:W-:Y:S01]  /*1e00*/  IMAD R0, R4, R37, R0 ;  /* 0x0000002504007224 */ /* 0x008fe200078e0200 */
[----:B------:R-:W-:Y:S02]  /*1e10*/  LOP3.LUT R4, R5, 0x38, R132, 0xf8, !PT ;  /* 0x0000003805047812 */ /* 0x000fe400078ef884 */
[----:B------:R-:W-:Y:S01]  /*1e20*/  SHF.R.U32.HI R5, RZ, 0x3, R5 ;  /* 0x00000003ff057819 */ /* 0x000fe20000011605 */
[----:B------:R-:W-:Y:S02]  /*1e30*/  IMAD.IADD R3, R3, 0x1, R0 ;  /* 0x0000000103037824 */ /* 0x000fe400078e0200 */
[----:B------:R-:W-:Y:S01]  /*1e40*/  IMAD R0, R29, R20, RZ ;  /* 0x000000141d007224 */ /* 0x000fe200078e02ff */
[----:B------:R-:W-:Y:S02]  /*1e50*/  LOP3.LUT R24, R4, R5, RZ, 0x3c, !PT ;  /* 0x0000000504187212 */ /* 0x000fe400078e3cff */
[----:B------:R-:W-:Y:S01]  /*1e60*/  LOP3.LUT R4, R33, 0xfffffff0, RZ, 0xc0, !PT ;  /* 0xfffffff021047812 */ /* 0x000fe200078ec0ff */
[----:B------:R-:W-:-:S04]  /*1e70*/  IMAD R16, R30, R28, R0 ;  /* 0x0000001c1e107224 */ /* 0x000fc800078e0200 */
[----:B------:R-:W-:Y:S02]  /*1e80*/  IMAD.IADD R0, R39, 0x1, -R4 ;  /* 0x0000000127007824 */ /* 0x000fe400078e0a04 */
[----:B------:R-:W-:-:S03]  /*1e90*/  IMAD.WIDE.U32 R10, R20, R28, R2 ;  /* 0x0000001c140a7225 */ /* 0x000fc600078e0002 */
[----:B------:R-:W-:Y:S01]  /*1ea0*/  SHF.R.S32.HI R3, RZ, 0x1f, R0 ;  /* 0x0000001fff037819 */ /* 0x000fe20000011400 */
[----:B----4-:R-:W-:-:S03]  /*1eb0*/  @!P1 IMAD R2, R7, R38, RZ ;  /* 0x0000002607029224 */ /* 0x010fc600078e02ff */
[----:B------:R-:W-:Y:S01]  /*1ec0*/  LEA.HI R251, R3, R0, RZ, 0x3 ;  /* 0x0000000003fb7211 */ /* 0x000fe200078f18ff */
[C---:B------:R-:W-:Y:S02]  /*1ed0*/  @!P1 IMAD R14, R6.reuse, R216, R2 ;  /* 0x000000d8060e9224 */ /* 0x040fe400078e0202 */
[----:B------:R-:W-:Y:S01]  /*1ee0*/  @!P1 IMAD.WIDE.U32 R2, R6, R38, RZ ;  /* 0x0000002606029225 */ /* 0x000fe200078e00ff */
[----:B------:R1:W-:Y:S03]  /*1ef0*/  STL [R1], R15 ;  /* 0x0000000f01007387 */ /* 0x0003e60000100800 */
[----:B------:R-:W-:-:S04]  /*1f00*/  @P1 IMAD.WIDE.U32 R4, R8, R31, RZ ;  /* 0x0000001f08041225 */ /* 0x000fc800078e00ff */
[----:B------:R-:W-:Y:S01]  /*1f10*/  @!P1 IMAD.MOV.U32 R4, RZ, RZ, R2 ;  /* 0x000000ffff049224 */ /* 0x000fe200078e0002 */
[----:B------:R-:W-:-:S04]  /*1f20*/  LEA.HI R28, R34, R39, RZ, 0x6 ;  /* 0x00000027221c7211 */ /* 0x000fc800078f30ff */
[----:B------:R-:W-:Y:S02]  /*1f30*/  IADD3 R2, P0, R132, R4, RZ ;  /* 0x0000000484027210 */ /* 0x000fe40007f1e0ff */
[----:B------:R-:W-:Y:S01]  /*1f40*/  LOP3.LUT R6, R251, 0xfffffff8, RZ, 0xc0, !PT ;  /* 0xfffffff8fb067812 */ /* 0x000fe200078ec0ff */
[----:B-1----:R-:W-:-:S05]  /*1f50*/  @P1 IMAD R15, R9, R31, RZ ;  /* 0x0000001f090f1224 */ /* 0x002fca00078e02ff */
[----:B------:R-:W-:Y:S01]  /*1f60*/  @P1 IADD3 R5, R5, R15, RZ ;  /* 0x0000000f05051210 */ /* 0x000fe20007ffe0ff */
[----:B------:R-:W-:Y:S01]  /*1f70*/  @!P1 IMAD.IADD R5, R3, 0x1, R14 ;  /* 0x0000000103059824 */ /* 0x000fe200078e020e */
[----:B------:R-:W-:Y:S01]  /*1f80*/  SHF.R.S32.HI R4, RZ, 0x1f, R42 ;  /* 0x0000001fff047819 */ /* 0x000fe2000001142a */
[----:B------:R-:W-:Y:S02]  /*1f90*/  @P1 IMAD.MOV.U32 R170, RZ, RZ, R8 ;  /* 0x000000ffffaa1224 */ /* 0x000fe400078e0008 */
[----:B------:R-:W-:Y:S02]  /*1fa0*/  IMAD.X R3, R133, 0x1, R5, P0 ;  /* 0x0000000185037824 */ /* 0x000fe400000e0605 */
[----:B------:R-:W-:Y:S02]  /*1fb0*/  @P1 IMAD.MOV.U32 R171, RZ, RZ, R9 ;  /* 0x000000ffffab1224 */ /* 0x000fe400078e0009 */
[----:B------:R-:W-:Y:S02]  /*1fc0*/  IMAD.SHL.U32 R7, R28, 0x8, RZ ;  /* 0x000000081c077824 */ /* 0x000fe400078e00ff */
[----:B------:R-:W-:-:S02]  /*1fd0*/  IMAD.IADD R250, R0, 0x1, -R6 ;  /* 0x0000000100fa7824 */ /* 0x000fc400078e0a06 */
[----:B------:R-:W-:Y:S02]  /*1fe0*/  @!P1 IMAD.MOV.U32 R170, RZ, RZ, R8 ;  /* 0x000000ffffaa9224 */ /* 0x000fe400078e0008 */
[----:B------:R-:W-:Y:S02]  /*1ff0*/  @!P1 IMAD.MOV.U32 R171, RZ, RZ, R9 ;  /* 0x000000ffffab9224 */ /* 0x000fe400078e0009 */
[----:B------:R-:W-:Y:S02]  /*2000*/  IMAD R0, R13, R42, RZ ;  /* 0x0000002a0d007224 */ /* 0x000fe400078e02ff */
[----:B------:R-:W-:Y:S01]  /*2010*/  IMAD.WIDE.U32 R8, R42, R12, R2 ;  /* 0x0000000c2a087225 */ /* 0x000fe200078e0002 */
[----:B------:R-:W-:Y:S02]  /*2020*/  IADD3 R2, P0, R132, R17, RZ ;  /* 0x0000001184027210 */ /* 0x000fe40007f1e0ff */
        /* <DEDUP_REMOVED lines=232> */
[C-C-:B------:R-:W-:Y:S02]  /*2eb0*/  SHF.L.U64.HI R241, R64.reuse, 0x5, R65.reuse ;  /* 0x0000000540f17819 */ /* 0x140fe40000010241 */
        /* <DEDUP_REMOVED lines=42> */
.L_x_2022:
        /* <DEDUP_REMOVED lines=41> */
[C---:B------:R-:W-:Y:S01]  /*33f0*/  @!P3 IMAD.X R5, R77.reuse, 0x1, R188, P1 ;  /* 0x000000014d05b824 */ /* 0x040fe200008e06bc */
[----:B------:R-:W-:Y:S02]  /*3400*/  @!P2 IADD3 R32, P1, R78, R140, RZ ;  /* 0x0000008c4e20a210 */ /* 0x000fe40007f3e0ff */
[----:B------:R-:W-:Y:S02]  /*3410*/  @P3 LOP3.LUT R62, R62, 0x20, RZ, 0xfc, !PT ;  /* 0x000000203e3e3812 */ /* 0x000fe400078efcff */
[-C--:B------:R-:W-:Y:S01]  /*3420*/  ISETP.GE.OR P5, PT, R84, R63.reuse, P0 ;  /* 0x0000003f5400720c */ /* 0x080fe200007a6670 */
[----:B------:R-:W-:Y:S01]  /*3430*/  @!P2 IMAD.X R33, R77, 0x1, R181, P1 ;  /* 0x000000014d21a824 */ /* 0x000fe200008e06b5 */
[----:B------:R-:W-:Y:S02]  /*3440*/  LOP3.LUT R62, R62, 0xffffffef, RZ, 0xc0, !PT ;  /* 0xffffffef3e3e7812 */ /* 0x000fe400078ec0ff */
[CC--:B------:R-:W-:Y:S02]  /*3450*/  ISETP.GE.OR P1, PT, R89.reuse, R63.reuse, P0 ;  /* 0x0000003f5900720c */ /* 0x0c0fe40000726670 */
        /* <DEDUP_REMOVED lines=18> */
[C---:B------:R-:W-:Y:S02]  /*3580*/  ISETP.GE.OR P1, PT, R87.reuse, R63, P0 ;  /* 0x0000003f5700720c */ /* 0x040fe40000726670 */
[----:B------:R-:W-:Y:S02]  /*3590*/  LOP3.LUT R62, R62, 0xfffffffd, RZ, 0xc0, !PT ;  /* 0xfffffffd3e3e7812 */ /* 0x000fe400078ec0ff */
[-C--:B------:R-:W-:Y:S11]  /*35a0*/  ISETP.LT.OR P2, PT, R87, R66.reuse, P1 ;  /* 0x000000425700720c */ /* 0x080ff60000f41670 */
        /* <DEDUP_REMOVED lines=212> */
.L_x_1923:
[----:B------:R-:W-:Y:S05]  /*42f0*/  BSYNC B0 ;  /* 0x0000000000007941 */ /* 0x000fea0003800000 */
.L_x_1922:
        /* <DEDUP_REMOVED lines=61> */
.L_x_1925:
[----:B------:R-:W-:Y:S05]  /*46d0*/  BSYNC B0 ;  /* 0x0000000000007941 */ /* 0x000fea0003800000 */
.L_x_1924:
        /* <DEDUP_REMOVED lines=61> */
.L_x_1927:
[----:B------:R-:W-:Y:S05]  /*4ab0*/  BSYNC B0 ;  /* 0x0000000000007941 */ /* 0x000fea0003800000 */
.L_x_1926:
        /* <DEDUP_REMOVED lines=68> */
.L_x_1929:
[----:B------:R-:W-:Y:S05]  /*4f00*/  BSYNC B0 ;  /* 0x0000000000007941 */ /* 0x000fea0003800000 */
.L_x_1928:
        /* <DEDUP_REMOVED lines=61> */
.L_x_1931:
[----:B------:R-:W-:Y:S05]  /*52e0*/  BSYNC B0 ;  /* 0x0000000000007941 */ /* 0x000fea0003800000 */
.L_x_1930:
        /* <DEDUP_REMOVED lines=68> */
.L_x_1933:
[----:B------:R-:W-:Y:S05]  /*5730*/  BSYNC B0 ;  /* 0x0000000000007941 */ /* 0x000fea0003800000 */
.L_x_1932:
        /* <DEDUP_REMOVED lines=68> */
.L_x_1935:
[----:B------:R-:W-:Y:S05]  /*5b80*/  BSYNC B0 ;  /* 0x0000000000007941 */ /* 0x000fea0003800000 */
.L_x_1934:
        /* <DEDUP_REMOVED lines=68> */
.L_x_1937:
[----:B------:R-:W-:Y:S05]  /*5fd0*/  BSYNC B0 ;  /* 0x0000000000007941 */ /* 0x000fea0003800000 */
.L_x_1936:
        /* <DEDUP_REMOVED lines=61> */
.L_x_1939:
[----:B------:R-:W-:Y:S05]  /*63b0*/  BSYNC B0 ;  /* 0x0000000000007941 */ /* 0x000fea0003800000 */
.L_x_1938:
        /* <DEDUP_REMOVED lines=68> */
.L_x_1941:
[----:B------:R-:W-:Y:S05]  /*6800*/  BSYNC B0 ;  /* 0x0000000000007941 */ /* 0x000fea0003800000 */
.L_x_1940:
        /* <DEDUP_REMOVED lines=68> */
.L_x_1943:
[----:B------:R-:W-:Y:S05]  /*6c50*/  BSYNC B0 ;  /* 0x0000000000007941 */ /* 0x000fea0003800000 */
.L_x_1942:
        /* <DEDUP_REMOVED lines=68> */
.L_x_1945:
[----:B------:R-:W-:Y:S05]  /*70a0*/  BSYNC B0 ;  /* 0x0000000000007941 */ /* 0x000fea0003800000 */
.L_x_1944:
        /* <DEDUP_REMOVED lines=68> */
.L_x_1947:
[----:B------:R-:W-:Y:S05]  /*74f0*/  BSYNC B0 ;  /* 0x0000000000007941 */ /* 0x000fea0003800000 */
.L_x_1946:
        /* <DEDUP_REMOVED lines=68> */
.L_x_1949:
[----:B------:R-:W-:Y:S05]  /*7940*/  BSYNC B0 ;  /* 0x0000000000007941 */ /* 0x000fea0003800000 */
.L_x_1948:
        /* <DEDUP_REMOVED lines=68> */
.L_x_1951:
[----:B------:R-:W-:Y:S05]  /*7d90*/  BSYNC B0 ;  /* 0x0000000000007941 */ /* 0x000fea0003800000 */
.L_x_1950:
        /* <DEDUP_REMOVED lines=68> */
.L_x_1953:
[----:B------:R-:W-:Y:S05]  /*81e0*/  BSYNC B0 ;  /* 0x0000000000007941 */ /* 0x000fea0003800000 */
.L_x_1952:
        /* <DEDUP_REMOVED lines=11> */
.L_x_1921:
        /* <DEDUP_REMOVED lines=94> */
.L_x_1958:
[----:B------:R-:W-:Y:S05]  /*8880*/  BSYNC B0 ;  /* 0x0000000000007941 */ /* 0x000fea0003800000 */
.L_x_1957:
[----:B-1----:R-:W-:Y:S02]  /*8890*/  MOV R2, R68 ;  /* 0x0000004400027202 */ /* 0x002fe40000000f00 */
[----:B------:R-:W-:Y:S05]  /*88a0*/  MOV R3, R67 ;  /* 0x0000004300037202 */ /* 0x000fea0000000f00 */
[----:B-----5:R1:W-:Y:S02]  /*88b0*/  ST.E.128 [R2.64], R8 ;  /* 0x0000000802007985 */ /* 0x0203e4000c101d06 */
.L_x_1956:
[----:B------:R-:W-:Y:S05]  /*88c0*/  BSYNC B1 ;  /* 0x0000000000017941 */ /* 0x000fea0003800000 */
.L_x_1955:
        /* <DEDUP_REMOVED lines=93> */
.L_x_1962:
[----:B------:R-:W-:Y:S05]  /*8ea0*/  BSYNC B0 ;  /* 0x0000000000007941 */ /* 0x000fea0003800000 */
.L_x_1961:
[C---:B-1----:R-:W-:Y:S04]  /*8eb0*/  LEA R2, P0, R117.reuse, R68, 0x1 ;  /* 0x0000004475027211 */ /* 0x042fe800078008ff */
[----:B------:R-:W-:Y:S05]  /*8ec0*/  LEA.HI.X R3, R117, R67, R119, 0x1, P0 ;  /* 0x0000004375037211 */ /* 0x000fea00000f0c77 */
[----:B-----5:R1:W-:Y:S04]  /*8ed0*/  ST.E.128 [R2.64], R8 ;  /* 0x0000000802007985 */ /* 0x0203e8000c101d06 */
.L_x_1960:
[----:B------:R-:W-:Y:S05]  /*8ee0*/  BSYNC B1 ;  /* 0x0000000000017941 */ /* 0x000fea0003800000 */
.L_x_1959:
        /* <DEDUP_REMOVED lines=93> */
.L_x_1966:
[----:B------:R-:W-:Y:S05]  /*94c0*/  BSYNC B0 ;  /* 0x0000000000007941 */ /* 0x000fea0003800000 */
.L_x_1965:
[C---:B-1----:R-:W-:Y:S04]  /*94d0*/  LEA R2, P0, R98.reuse, R68, 0x1 ;  /* 0x0000004462027211 */ /* 0x042fe800078008ff */
[----:B------:R-:W-:Y:S05]  /*94e0*/  LEA.HI.X R3, R98, R67, R116, 0x1, P0 ;  /* 0x0000004362037211 */ /* 0x000fea00000f0c74 */
[----:B-----5:R1:W-:Y:S04]  /*94f0*/  ST.E.128 [R2.64], R8 ;  /* 0x0000000802007985 */ /* 0x0203e8000c101d06 */
.L_x_1964:
[----:B------:R-:W-:Y:S05]  /*9500*/  BSYNC B1 ;  /* 0x0000000000017941 */ /* 0x000fea0003800000 */
.L_x_1963:
        /* <DEDUP_REMOVED lines=96> */
.L_x_1970:
[----:B------:R-:W-:Y:S05]  /*9b10*/  BSYNC B0 ;  /* 0x0000000000007941 */ /* 0x000fea0003800000 */
.L_x_1969:
[----:B-1----:R-:W-:Y:S01]  /*9b20*/  MOV R2, R68 ;  /* 0x0000004400027202 */ /* 0x002fe20000000f00 */
[----:B------:R-:W-:Y:S01]  /*9b30*/  IMAD R0, R191, 0x60, RZ ;  /* 0x00000060bf007824 */ /* 0x000fe200078e02ff */
[----:B------:R-:W-:Y:S05]  /*9b40*/  MOV R3, R67 ;  /* 0x0000004300037202 */ /* 0x000fea0000000f00 */
[----:B------:R-:W-:Y:S05]  /*9b50*/  IMAD.WIDE.U32 R2, R190, 0x60, R2 ;  /* 0x00000060be027825 */ /* 0x000fea00078e0002 */
[----:B------:R-:W-:Y:S05]  /*9b60*/  IADD3 R3, R3, R0, RZ ;  /* 0x0000000003037210 */ /* 0x000fea0007ffe0ff */
[----:B-----5:R1:W-:Y:S02]  /*9b70*/  ST.E.128 [R2.64], R8 ;  /* 0x0000000802007985 */ /* 0x0203e4000c101d06 */
.L_x_1968:
[----:B------:R-:W-:Y:S05]  /*9b80*/  BSYNC B1 ;  /* 0x0000000000017941 */ /* 0x000fea0003800000 */
.L_x_1967:
        /* <DEDUP_REMOVED lines=93> */
.L_x_1974:
[----:B------:R-:W-:Y:S05]  /*a160*/  BSYNC B0 ;  /* 0x0000000000007941 */ /* 0x000fea0003800000 */
.L_x_1973:
[C---:B-1----:R-:W-:Y:S04]  /*a170*/  LEA R2, P0, R97.reuse, R68, 0x1 ;  /* 0x0000004461027211 */ /* 0x042fe800078008ff */
[----:B------:R-:W-:Y:S05]  /*a180*/  LEA.HI.X R3, R97, R67, R115, 0x1, P0 ;  /* 0x0000004361037211 */ /* 0x000fea00000f0c73 */
[----:B-----5:R1:W-:Y:S04]  /*a190*/  ST.E.128 [R2.64], R8 ;  /* 0x0000000802007985 */ /* 0x0203e8000c101d06 */
.L_x_1972:
[----:B------:R-:W-:Y:S05]  /*a1a0*/  BSYNC B1 ;  /* 0x0000000000017941 */ /* 0x000fea0003800000 */
.L_x_1971:
        /* <DEDUP_REMOVED lines=96> */
.L_x_1978:
[----:B------:R-:W-:Y:S05]  /*a7b0*/  BSYNC B0 ;  /* 0x0000000000007941 */ /* 0x000fea0003800000 */
.L_x_1977:
[----:B-1----:R-:W-:Y:S01]  /*a7c0*/  MOV R2, R68 ;  /* 0x0000004400027202 */ /* 0x002fe20000000f00 */
[----:B------:R-:W-:Y:S01]  /*a7d0*/  IMAD R0, R191, 0xa0, RZ ;  /* 0x000000a0bf007824 */ /* 0x000fe200078e02ff */
[----:B------:R-:W-:Y:S05]  /*a7e0*/  MOV R3, R67 ;  /* 0x0000004300037202 */ /* 0x000fea0000000f00 */
[----:B------:R-:W-:Y:S05]  /*a7f0*/  IMAD.WIDE.U32 R2, R190, 0xa0, R2 ;  /* 0x000000a0be027825 */ /* 0x000fea00078e0002 */
[----:B------:R-:W-:Y:S05]  /*a800*/  IADD3 R3, R3, R0, RZ ;  /* 0x0000000003037210 */ /* 0x000fea0007ffe0ff */
[----:B-----5:R1:W-:Y:S02]  /*a810*/  ST.E.128 [R2.64], R8 ;  /* 0x0000000802007985 */ /* 0x0203e4000c101d06 */
.L_x_1976:
[----:B------:R-:W-:Y:S05]  /*a820*/  BSYNC B1 ;  /* 0x0000000000017941 */ /* 0x000fea0003800000 */
.L_x_1975:
        /* <DEDUP_REMOVED lines=96> */
.L_x_1982:
[----:B------:R-:W-:Y:S05]  /*ae30*/  BSYNC B0 ;  /* 0x0000000000007941 */ /* 0x000fea0003800000 */
.L_x_1981:
[----:B-1----:R-:W-:Y:S01]  /*ae40*/  MOV R2, R68 ;  /* 0x0000004400027202 */ /* 0x002fe20000000f00 */
[----:B------:R-:W-:Y:S01]  /*ae50*/  IMAD R0, R191, 0xc0, RZ ;  /* 0x000000c0bf007824 */ /* 0x000fe200078e02ff */
[----:B------:R-:W-:Y:S05]  /*ae60*/  MOV R3, R67 ;  /* 0x0000004300037202 */ /* 0x000fea0000000f00 */
[----:B------:R-:W-:Y:S05]  /*ae70*/  IMAD.WIDE.U32 R2, R190, 0xc0, R2 ;  /* 0x000000c0be027825 */ /* 0x000fea00078e0002 */
[----:B------:R-:W-:Y:S05]  /*ae80*/  IADD3 R3, R3, R0, RZ ;  /* 0x0000000003037210 */ /* 0x000fea0007ffe0ff */
[----:B-----5:R1:W-:Y:S02]  /*ae90*/  ST.E.128 [R2.64], R8 ;  /* 0x0000000802007985 */ /* 0x0203e4000c101d06 */
.L_x_1980:
[----:B------:R-:W-:Y:S05]  /*aea0*/  BSYNC B1 ;  /* 0x0000000000017941 */ /* 0x000fea0003800000 */
.L_x_1979:
        /* <DEDUP_REMOVED lines=96> */
.L_x_1986:
[----:B------:R-:W-:Y:S05]  /*b4b0*/  BSYNC B0 ;  /* 0x0000000000007941 */ /* 0x000fea0003800000 */
.L_x_1985:
[----:B-1----:R-:W-:Y:S01]  /*b4c0*/  MOV R2, R68 ;  /* 0x0000004400027202 */ /* 0x002fe20000000f00 */
[----:B------:R-:W-:Y:S01]  /*b4d0*/  IMAD R0, R191, 0xe0, RZ ;  /* 0x000000e0bf007824 */ /* 0x000fe200078e02ff */
[----:B------:R-:W-:Y:S05]  /*b4e0*/  MOV R3, R67 ;  /* 0x0000004300037202 */ /* 0x000fea0000000f00 */
[----:B------:R-:W-:Y:S05]  /*b4f0*/  IMAD.WIDE.U32 R2, R190, 0xe0, R2 ;  /* 0x000000e0be027825 */ /* 0x000fea00078e0002 */
[----:B------:R-:W-:Y:S05]  /*b500*/  IADD3 R3, R3, R0, RZ ;  /* 0x0000000003037210 */ /* 0x000fea0007ffe0ff */
[----:B-----5:R1:W-:Y:S02]  /*b510*/  ST.E.128 [R2.64], R8 ;  /* 0x0000000802007985 */ /* 0x0203e4000c101d06 */
.L_x_1984:
[----:B------:R-:W-:Y:S05]  /*b520*/  BSYNC B1 ;  /* 0x0000000000017941 */ /* 0x000fea0003800000 */
.L_x_1983:
        /* <DEDUP_REMOVED lines=93> */
.L_x_1990:
[----:B------:R-:W-:Y:S05]  /*bb00*/  BSYNC B0 ;  /* 0x0000000000007941 */ /* 0x000fea0003800000 */
.L_x_1989:
[C---:B-1----:R-:W-:Y:S04]  /*bb10*/  LEA R2, P0, R96.reuse, R68, 0x1 ;  /* 0x0000004460027211 */ /* 0x042fe800078008ff */
[----:B------:R-:W-:Y:S05]  /*bb20*/  LEA.HI.X R3, R96, R67, R114, 0x1, P0 ;  /* 0x0000004360037211 */ /* 0x000fea00000f0c72 */
[----:B-----5:R1:W-:Y:S04]  /*bb30*/  ST.E.128 [R2.64], R8 ;  /* 0x0000000802007985 */ /* 0x0203e8000c101d06 */
.L_x_1988:
[----:B------:R-:W-:Y:S05]  /*bb40*/  BSYNC B1 ;  /* 0x0000000000017941 */ /* 0x000fea0003800000 */
.L_x_1987:
        /* <DEDUP_REMOVED lines=96> */
.L_x_1994:
[----:B------:R-:W-:Y:S05]  /*c150*/  BSYNC B0 ;  /* 0x0000000000007941 */ /* 0x000fea0003800000 */
.L_x_1993:
[----:B-1----:R-:W-:Y:S01]  /*c160*/  MOV R2, R68 ;  /* 0x0000004400027202 */ /* 0x002fe20000000f00 */
[----:B------:R-:W-:Y:S01]  /*c170*/  IMAD R0, R191, 0x120, RZ ;  /* 0x00000120bf007824 */ /* 0x000fe200078e02ff */
[----:B------:R-:W-:Y:S05]  /*c180*/  MOV R3, R67 ;  /* 0x0000004300037202 */ /* 0x000fea0000000f00 */
[----:B------:R-:W-:Y:S05]  /*c190*/  IMAD.WIDE.U32 R2, R190, 0x120, R2 ;  /* 0x00000120be027825 */ /* 0x000fea00078e0002 */
[----:B------:R-:W-:Y:S05]  /*c1a0*/  IADD3 R3, R3, R0, RZ ;  /* 0x0000000003037210 */ /* 0x000fea0007ffe0ff */
[----:B-----5:R1:W-:Y:S02]  /*c1b0*/  ST.E.128 [R2.64], R8 ;  /* 0x0000000802007985 */ /* 0x0203e4000c101d06 */
.L_x_1992:
[----:B------:R-:W-:Y:S05]  /*c1c0*/  BSYNC B1 ;  /* 0x0000000000017941 */ /* 0x000fea0003800000 */
.L_x_1991:
        /* <DEDUP_REMOVED lines=96> */
.L_x_1998:
[----:B------:R-:W-:Y:S05]  /*c7d0*/  BSYNC B0 ;  /* 0x0000000000007941 */ /* 0x000fea0003800000 */
.L_x_1997:
[----:B-1----:R-:W-:Y:S01]  /*c7e0*/  MOV R2, R68 ;  /* 0x0000004400027202 */ /* 0x002fe20000000f00 */
[----:B------:R-:W-:Y:S01]  /*c7f0*/  IMAD R0, R191, 0x140, RZ ;  /* 0x00000140bf007824 */ /* 0x000fe200078e02ff */
[----:B------:R-:W-:Y:S05]  /*c800*/  MOV R3, R67 ;  /* 0x0000004300037202 */ /* 0x000fea0000000f00 */
[----:B------:R-:W-:Y:S05]  /*c810*/  IMAD.WIDE.U32 R2, R190, 0x140, R2 ;  /* 0x00000140be027825 */ /* 0x000fea00078e0002 */
[----:B------:R-:W-:Y:S05]  /*c820*/  IADD3 R3, R3, R0, RZ ;  /* 0x0000000003037210 */ /* 0x000fea0007ffe0ff */
[----:B-----5:R1:W-:Y:S02]  /*c830*/  ST.E.128 [R2.64], R8 ;  /* 0x0000000802007985 */ /* 0x0203e4000c101d06 */
.L_x_1996:
[----:B------:R-:W-:Y:S05]  /*c840*/  BSYNC B1 ;  /* 0x0000000000017941 */ /* 0x000fea0003800000 */
.L_x_1995:
        /* <DEDUP_REMOVED lines=96> */
.L_x_2002:
[----:B------:R-:W-:Y:S05]  /*ce50*/  BSYNC B0 ;  /* 0x0000000000007941 */ /* 0x000fea0003800000 */
.L_x_2001:
[----:B-1----:R-:W-:Y:S01]  /*ce60*/  MOV R2, R68 ;  /* 0x0000004400027202 */ /* 0x002fe20000000f00 */
[----:B------:R-:W-:Y:S01]  /*ce70*/  IMAD R0, R191, 0x160, RZ ;  /* 0x00000160bf007824 */ /* 0x000fe200078e02ff */
[----:B------:R-:W-:Y:S05]  /*ce80*/  MOV R3, R67 ;  /* 0x0000004300037202 */ /* 0x000fea0000000f00 */
[----:B------:R-:W-:Y:S05]  /*ce90*/  IMAD.WIDE.U32 R2, R190, 0x160, R2 ;  /* 0x00000160be027825 */ /* 0x000fea00078e0002 */
[----:B------:R-:W-:Y:S05]  /*cea0*/  IADD3 R3, R3, R0, RZ ;  /* 0x0000000003037210 */ /* 0x000fea0007ffe0ff */
[----:B-----5:R1:W-:Y:S02]  /*ceb0*/  ST.E.128 [R2.64], R8 ;  /* 0x0000000802007985 */ /* 0x0203e4000c101d06 */
.L_x_2000:
[----:B------:R-:W-:Y:S05]  /*cec0*/  BSYNC B1 ;  /* 0x0000000000017941 */ /* 0x000fea0003800000 */
.L_x_1999:
        /* <DEDUP_REMOVED lines=96> */
.L_x_2006:
[----:B------:R-:W-:Y:S05]  /*d4d0*/  BSYNC B0 ;  /* 0x0000000000007941 */ /* 0x000fea0003800000 */
.L_x_2005:
[----:B-1----:R-:W-:Y:S01]  /*d4e0*/  MOV R2, R68 ;  /* 0x0000004400027202 */ /* 0x002fe20000000f00 */
[----:B------:R-:W-:Y:S01]  /*d4f0*/  IMAD R0, R191, 0x180, RZ ;  /* 0x00000180bf007824 */ /* 0x000fe200078e02ff */
[----:B------:R-:W-:Y:S05]  /*d500*/  MOV R3, R67 ;  /* 0x0000004300037202 */ /* 0x000fea0000000f00 */
[----:B------:R-:W-:Y:S05]  /*d510*/  IMAD.WIDE.U32 R2, R190, 0x180, R2 ;  /* 0x00000180be027825 */ /* 0x000fea00078e0002 */
[----:B------:R-:W-:Y:S05]  /*d520*/  IADD3 R3, R3, R0, RZ ;  /* 0x0000000003037210 */ /* 0x000fea0007ffe0ff */
[----:B-----5:R1:W-:Y:S02]  /*d530*/  ST.E.128 [R2.64], R8 ;  /* 0x0000000802007985 */ /* 0x0203e4000c101d06 */
.L_x_2004:
[----:B------:R-:W-:Y:S05]  /*d540*/  BSYNC B1 ;  /* 0x0000000000017941 */ /* 0x000fea0003800000 */
.L_x_2003:
        /* <DEDUP_REMOVED lines=96> */
.L_x_2010:
[----:B------:R-:W-:Y:S05]  /*db50*/  BSYNC B0 ;  /* 0x0000000000007941 */ /* 0x000fea0003800000 */
.L_x_2009:
[----:B-1----:R-:W-:Y:S01]  /*db60*/  MOV R2, R68 ;  /* 0x0000004400027202 */ /* 0x002fe20000000f00 */
[----:B------:R-:W-:Y:S01]  /*db70*/  IMAD R0, R191, 0x1a0, RZ ;  /* 0x000001a0bf007824 */ /* 0x000fe200078e02ff */
[----:B------:R-:W-:Y:S05]  /*db80*/  MOV R3, R67 ;  /* 0x0000004300037202 */ /* 0x000fea0000000f00 */
[----:B------:R-:W-:Y:S05]  /*db90*/  IMAD.WIDE.U32 R2, R190, 0x1a0, R2 ;  /* 0x000001a0be027825 */ /* 0x000fea00078e0002 */
[----:B------:R-:W-:Y:S05]  /*dba0*/  IADD3 R3, R3, R0, RZ ;  /* 0x0000000003037210 */ /* 0x000fea0007ffe0ff */
[----:B-----5:R1:W-:Y:S02]  /*dbb0*/  ST.E.128 [R2.64], R8 ;  /* 0x0000000802007985 */ /* 0x0203e4000c101d06 */
.L_x_2008:
[----:B------:R-:W-:Y:S05]  /*dbc0*/  BSYNC B1 ;  /* 0x0000000000017941 */ /* 0x000fea0003800000 */
.L_x_2007:
        /* <DEDUP_REMOVED lines=96> */
.L_x_2014:
[----:B------:R-:W-:Y:S05]  /*e1d0*/  BSYNC B0 ;  /* 0x0000000000007941 */ /* 0x000fea0003800000 */
.L_x_2013:
[----:B-1----:R-:W-:Y:S01]  /*e1e0*/  MOV R2, R68 ;  /* 0x0000004400027202 */ /* 0x002fe20000000f00 */
[----:B------:R-:W-:Y:S01]  /*e1f0*/  IMAD R0, R191, 0x1c0, RZ ;  /* 0x000001c0bf007824 */ /* 0x000fe200078e02ff */
[----:B------:R-:W-:Y:S05]  /*e200*/  MOV R3, R67 ;  /* 0x0000004300037202 */ /* 0x000fea0000000f00 */
[----:B------:R-:W-:Y:S05]  /*e210*/  IMAD.WIDE.U32 R2, R190, 0x1c0, R2 ;  /* 0x000001c0be027825 */ /* 0x000fea00078e0002 */
[----:B------:R-:W-:Y:S05]  /*e220*/  IADD3 R3, R3, R0, RZ ;  /* 0x0000000003037210 */ /* 0x000fea0007ffe0ff */
[----:B-----5:R1:W-:Y:S02]  /*e230*/  ST.E.128 [R2.64], R8 ;  /* 0x0000000802007985 */ /* 0x0203e4000c101d06 */
.L_x_2012:
[----:B------:R-:W-:Y:S05]  /*e240*/  BSYNC B1 ;  /* 0x0000000000017941 */ /* 0x000fea0003800000 */
.L_x_2011:
        /* <DEDUP_REMOVED lines=95> */
.L_x_2018:
[----:B------:R-:W-:Y:S05]  /*e840*/  BSYNC B0 ;  /* 0x0000000000007941 */ /* 0x000fea0003800000 */
.L_x_2017:
[----:B-1----:R-:W-:Y:S01]  /*e850*/  MOV R2, R68 ;  /* 0x0000004400027202 */ /* 0x002fe20000000f00 */
[----:B------:R-:W-:Y:S01]  /*e860*/  IMAD R0, R191, 0x1e0, RZ ;  /* 0x000001e0bf007824 */ /* 0x000fe200078e02ff */
[----:B------:R-:W-:Y:S05]  /*e870*/  MOV R3, R67 ;  /* 0x0000004300037202 */ /* 0x000fea0000000f00 */
[----:B------:R-:W-:Y:S05]  /*e880*/  IMAD.WIDE.U32 R2, R190, 0x1e0, R2 ;  /* 0x000001e0be027825 */ /* 0x000fea00078e0002 */
[----:B------:R-:W-:Y:S05]  /*e890*/  IADD3 R3, R3, R0, RZ ;  /* 0x0000000003037210 */ /* 0x000fea0007ffe0ff */
[----:B-----5:R1:W-:Y:S02]  /*e8a0*/  ST.E.128 [R2.64], R8 ;  /* 0x0000000802007985 */ /* 0x0203e4000c101d06 */
.L_x_2016:
[----:B------:R-:W-:Y:S05]  /*e8b0*/  BSYNC B1 ;  /* 0x0000000000017941 */ /* 0x000fea0003800000 */
.L_x_2015:
        /* <DEDUP_REMOVED lines=11> */
.L_x_1920:
        /* <DEDUP_REMOVED lines=184> */
.L_x_1954:
[----:B------:R-:W-:Y:S05]  /*f4f0*/  BSYNC B2 ;  /* 0x0000000000027941 */ /* 0x000fea0003800000 */
.L_x_1919:
        /* <DEDUP_REMOVED lines=92> */
.L_x_2020:
        /* <DEDUP_REMOVED lines=12> */
.L_x_2021:
[----:B------:R-:W-:Y:S05]  /*fb80*/  BSYNC B0 ;  /* 0x0000000000007941 */ /* 0x000fea0003800000 */
.L_x_2019:
[----:B------:R-:W-:Y:S04]  /*fb90*/  IADD3 R23, R23, -0x1, RZ ;  /* 0xffffffff17177810 */ /* 0x000fe80007ffe0ff */
[----:B------:R-:W-:Y:S11]  /*fba0*/  ISETP.GT.AND P0, PT, R23, R118, PT ;  /* 0x000000761700720c */ /* 0x000ff60003f04270 */
[----:B------:R-:W-:Y:S02]  /*fbb0*/  @!UPT UIADD3 URZ, URZ, URZ, URZ ;  /* 0x0000003f3f3ff290 */ /* 0x000fe4000fffe03f */
[----:B------:R-:W-:-:S05]  /*fbc0*/  @P0 BRA `(.L_x_2022) ;  /* 0xffff359000000947 */ /* 0x000fca000383ffff */
.L_x_1918:
[----:B------:R-:W-:Y:S01]  /*fbd0*/  WARPSYNC 0xffffffff ;  /* 0xffffffff00007948 */ /* 0x000fe20003800000 */
[----:B------:R-:W-:Y:S06]  /*fbe0*/  BAR.SYNC.DEFER_BLOCKING 0x0 ;  /* 0x0000000000007b1d */ /* 0x000fec0000010000 */
[----:B------:R-:W2:Y:S01]  /*fbf0*/  LD.E R35, [R18.64+0xd0] ;  /* 0x0000d00612237980 */ /* 0x000ea2000c101900 */
[----:B------:R-:W-:Y:S01]  /*fc00*/  BSSY B2, `(.L_x_2023) ;  /* 0x00002ed000027945 */ /* 0x000fe20003800000 */
[----:B------:R-:W-:Y:S01]  /*fc10*/  IMAD.SHL.U32 R189, R252, 0x2, RZ ;  /* 0x00000002fcbd7824 */ /* 0x000fe200078e00ff */
[C---:B------:R-:W-:Y:S01]  /*fc20*/  SHF.L.U64.HI R6, R170.reuse, 0x4, R171 ;  /* 0x00000004aa067819 */ /* 0x040fe200000102ab */
[----:B------:R-:W-:Y:S01]  /*fc30*/  IMAD.SHL.U32 R4, R170, 0x10, RZ ;  /* 0x00000010aa047824 */ /* 0x000fe200078e00ff */
        /* <DEDUP_REMOVED lines=14> */
[----:B------:R2:W3:Y:S04]  /*fd20*/  @P1 LD.E R0, [R2.64] ;  /* 0x0000000602001980 */ /* 0x0004e8000c101900 */
[----:B------:R-:W1:Y:S01]  /*fd30*/  S2R R5, SR_CTAID.X ;  /* 0x0000000000057919 */ /* 0x000e620000002500 */
[----:B------:R-:W-:Y:S02]  /*fd40*/  IMAD.MOV.U32 R216, RZ, RZ, R214 ;  /* 0x000000ffffd87224 */ /* 0x000fe400078e00d6 */
[----:B------:R-:W-:Y:S01]  /*fd50*/  IMAD R10, R171, 0x30, RZ ;  /* 0x00000030ab0a7824 */ /* 0x000fe200078e02ff */
[----:B------:R-:W-:Y:S02]  /*fd60*/  LEA.HI R16, R35, R35, RZ, 0x1 ;  /* 0x0000002323107211 */ /* 0x000fe400078f08ff */
[-C--:B------:R-:W-:Y:S01]  /*fd70*/  IADD3 R4, P1, R4, R214.reuse, RZ ;  /* 0x000000d604047210 */ /* 0x080fe20007f3e0ff */
[----:B------:R-:W-:Y:S01]  /*fd80*/  IMAD.SHL.U32 R15, R218, 0x4, RZ ;  /* 0x00000004da0f7824 */ /* 0x000fe200078e00ff */
[----:B------:R-:W-:Y:S01]  /*fd90*/  SHF.R.S32.HI R16, RZ, 0x1, R16 ;  /* 0x00000001ff107819 */ /* 0x000fe20000011410 */
[----:B-1----:R-:W-:Y:S01]  /*fda0*/  IMAD.SHL.U32 R13, R5, 0x40, RZ ;  /* 0x00000040050d7824 */ /* 0x002fe200078e00ff */
[C---:B------:R-:W-:Y:S01]  /*fdb0*/  LEA R5, P0, R170.reuse, R214, 0x5 ;  /* 0x000000d6aa057211 */ /* 0x040fe200078028ff */
[----:B--2---:R-:W-:-:S03]  /*fdc0*/  IMAD.WIDE.U32 R2, R170, 0x30, R216 ;  /* 0x00000030aa027825 */ /* 0x004fc600078e00d8 */
[----:B------:R-:W-:Y:S02]  /*fdd0*/  LEA.HI.X R7, R170, R217, R171, 0x5, P0 ;  /* 0x000000d9aa077211 */ /* 0x000fe400000f2cab */
[----:B-----5:R-:W-:-:S04]  /*fde0*/  LEA R42, P0, R5, R168, 0x1 ;  /* 0x000000a8052a7211 */ /* 0x020fc800078008ff */
[-C--:B------:R-:W-:Y:S01]  /*fdf0*/  LEA.HI.X R43, R5, R169.reuse, R7, 0x1, P0 ;  /* 0x000000a9052b7211 */ /* 0x080fe200000f0c07 */
[----:B------:R-:W-:Y:S01]  /*fe00*/  IMAD.IADD R5, R3, 0x1, R10 ;  /* 0x0000000103057824 */ /* 0x000fe200078e020a */
[-C--:B------:R-:W-:Y:S01]  /*fe10*/  LEA R48, P0, R2, R168.reuse, 0x1 ;  /* 0x000000a802307211 */ /* 0x080fe200078008ff */
[----:B------:R-:W-:Y:S01]  /*fe20*/  IMAD.X R6, R6, 0x1, R217, P1 ;  /* 0x0000000106067824 */ /* 0x000fe200008e06d9 */
[----:B------:R-:W-:Y:S02]  /*fe30*/  LEA R28, P1, R4, R168, 0x1 ;  /* 0x000000a8041c7211 */ /* 0x000fe400078208ff */
[-C--:B------:R-:W-:Y:S02]  /*fe40*/  LEA.HI.X R49, R2, R169.reuse, R5, 0x1, P0 ;  /* 0x000000a902317211 */ /* 0x080fe400000f0c05 */
[----:B----4-:R-:W-:Y:S02]  /*fe50*/  ISETP.NE.AND P0, PT, R12, RZ, PT ;  /* 0x000000ff0c00720c */ /* 0x010fe40003f05270 */
[----:B------:R-:W-:-:S02]  /*fe60*/  LEA.HI.X R29, R4, R169, R6, 0x1, P1 ;  /* 0x000000a9041d7211 */ /* 0x000fc400008f0c06 */
        /* <DEDUP_REMOVED lines=14> */
[----:B------:R-:W1:Y:S01]  /*ff50*/  S2R R30, SR_TID.X ;  /* 0x00000000001e7919 */ /* 0x000e620000002100 */
        /* <DEDUP_REMOVED lines=55> */
.L_x_2029:
[----:B------:R-:W-:Y:S05]  /*102d0*/  BSYNC B0 ;  /* 0x0000000000007941 */ /* 0x000fea0003800000 */
.L_x_2028:
[----:B-----5:R3:W-:Y:S02]  /*102e0*/  STS.128 [R189], R4 ;  /* 0x00000004bd007388 */ /* 0x0207e40000000c00 */
.L_x_2027:
[----:B------:R-:W-:Y:S05]  /*102f0*/  BSYNC B1 ;  /* 0x0000000000017941 */ /* 0x000fea0003800000 */
.L_x_2026:
        /* <DEDUP_REMOVED lines=58> */
.L_x_2033:
[----:B------:R-:W-:Y:S05]  /*106a0*/  BSYNC B0 ;  /* 0x0000000000007941 */ /* 0x000fea0003800000 */
.L_x_2032:
[----:B-----5:R1:W-:Y:S02]  /*106b0*/  STS.128 [R189+0x800], R4 ;  /* 0x00080004bd007388 */ /* 0x0203e40000000c00 */
.L_x_2031:
[----:B------:R-:W-:Y:S05]  /*106c0*/  BSYNC B1 ;  /* 0x0000000000017941 */ /* 0x000fea0003800000 */
.L_x_2030:
        /* <DEDUP_REMOVED lines=59> */
.L_x_2037:
[----:B------:R-:W-:Y:S05]  /*10a80*/  BSYNC B0 ;  /* 0x0000000000007941 */ /* 0x000fea0003800000 */
.L_x_2036:
[----:B-----5:R3:W-:Y:S02]  /*10a90*/  STS.128 [R189+0x1000], R4 ;  /* 0x00100004bd007388 */ /* 0x0207e40000000c00 */
.L_x_2035:
[----:B------:R-:W-:Y:S05]  /*10aa0*/  BSYNC B1 ;  /* 0x0000000000017941 */ /* 0x000fea0003800000 */
.L_x_2034:
        /* <DEDUP_REMOVED lines=58> */
.L_x_2040:
[----:B------:R-:W-:Y:S05]  /*10e50*/  BSYNC B0 ;  /* 0x0000000000007941 */ /* 0x000fea0003800000 */
.L_x_2039:
[----:B-----5:R1:W-:Y:S01]  /*10e60*/  STS.128 [R189+0x1800], R4 ;  /* 0x00180004bd007388 */ /* 0x0203e20000000c00 */
[----:B------:R-:W-:Y:S05]  /*10e70*/  BRA `(.L_x_2038) ;  /* 0x00001c5000007947 */ /* 0x000fea0003800000 */
.L_x_2025:
        /* <DEDUP_REMOVED lines=91> */
.L_x_2044:
[----:B------:R-:W-:Y:S05]  /*11430*/  BSYNC B0 ;  /* 0x0000000000007941 */ /* 0x000fea0003800000 */
.L_x_2043:
[----:B-----5:R3:W-:Y:S02]  /*11440*/  STS.128 [R189], R4 ;  /* 0x00000004bd007388 */ /* 0x0207e40000000c00 */
.L_x_2042:
[----:B------:R-:W-:Y:S05]  /*11450*/  BSYNC B1 ;  /* 0x0000000000017941 */ /* 0x000fea0003800000 */
.L_x_2041:
        /* <DEDUP_REMOVED lines=93> */
.L_x_2048:
[----:B------:R-:W-:Y:S05]  /*11a30*/  BSYNC B0 ;  /* 0x0000000000007941 */ /* 0x000fea0003800000 */
.L_x_2047:
[----:B-----5:R1:W-:Y:S02]  /*11a40*/  STS.128 [R189+0x800], R4 ;  /* 0x00080004bd007388 */ /* 0x0203e40000000c00 */
.L_x_2046:
[----:B------:R-:W-:Y:S05]  /*11a50*/  BSYNC B1 ;  /* 0x0000000000017941 */ /* 0x000fea0003800000 */
.L_x_2045:
        /* <DEDUP_REMOVED lines=94> */
.L_x_2052:
[----:B------:R-:W-:Y:S05]  /*12040*/  BSYNC B0 ;  /* 0x0000000000007941 */ /* 0x000fea0003800000 */
.L_x_2051:
[----:B-----5:R3:W-:Y:S02]  /*12050*/  STS.128 [R189+0x1000], R4 ;  /* 0x00100004bd007388 */ /* 0x0207e40000000c00 */
.L_x_2050:
[----:B------:R-:W-:Y:S05]  /*12060*/  BSYNC B1 ;  /* 0x0000000000017941 */ /* 0x000fea0003800000 */
.L_x_2049:
        /* <DEDUP_REMOVED lines=93> */
.L_x_2054:
[----:B------:R-:W-:Y:S05]  /*12640*/  BSYNC B0 ;  /* 0x0000000000007941 */ /* 0x000fea0003800000 */
.L_x_2053:
[----:B-----5:R1:W-:Y:S01]  /*12650*/  STS.128 [R189+0x1800], R4 ;  /* 0x00180004bd007388 */ /* 0x0203e20000000c00 */
[----:B------:R-:W-:Y:S05]  /*12660*/  BRA `(.L_x_2038) ;  /* 0x0000046000007947 */ /* 0x000fea0003800000 */
.L_x_2024:
[----:B------:R-:W2:Y:S01]  /*12670*/  LDL R2, [R1+0x15c] ;  /* 0x00015c0001027983 */ /* 0x000ea20000100800 */
[----:B------:R-:W-:Y:S03]  /*12680*/  BSSY B0, `(.L_x_2055) ;  /* 0x0000010000007945 */ /* 0x000fe60003800000 */
[----:B------:R-:W1:Y:S02]  /*12690*/  S2R R0, SR_CTAID.X ;  /* 0x0000000000007919 */ /* 0x000e640000002500 */
[----:B-1----:R-:W-:-:S05]  /*126a0*/  IMAD.SHL.U32 R0, R0, 0x40, RZ ;  /* 0x0000004000007824 */ /* 0x002fca00078e00ff */
        /* <DEDUP_REMOVED lines=13> */
.L_x_2056:
[----:B------:R-:W-:Y:S05]  /*12780*/  BSYNC B0 ;  /* 0x0000000000007941 */ /* 0x000fea0003800000 */
.L_x_2055:
        /* <DEDUP_REMOVED lines=16> */
.L_x_2058:
[----:B------:R-:W-:Y:S05]  /*12890*/  BSYNC B0 ;  /* 0x0000000000007941 */ /* 0x000fea0003800000 */
.L_x_2057:
        /* <DEDUP_REMOVED lines=16> */
.L_x_2060:
[----:B------:R-:W-:Y:S05]  /*129a0*/  BSYNC B0 ;  /* 0x0000000000007941 */ /* 0x000fea0003800000 */
.L_x_2059:
        /* <DEDUP_REMOVED lines=18> */
.L_x_2038:
[----:B------:R-:W-:Y:S05]  /*12ad0*/  BSYNC B2 ;  /* 0x0000000000027941 */ /* 0x000fea0003800000 */
.L_x_2023:
        /* <DEDUP_REMOVED lines=18> */
.L_x_2062:
[----:B------:R-:W-:Y:S05]  /*12c00*/  BSYNC B0 ;  /* 0x0000000000007941 */ /* 0x000fea0003800000 */
.L_x_2061:
        /* <DEDUP_REMOVED lines=13> */
.L_x_2064:
[----:B------:R-:W-:Y:S05]  /*12ce0*/  BSYNC B0 ;  /* 0x0000000000007941 */ /* 0x000fea0003800000 */
.L_x_2063:
        /* <DEDUP_REMOVED lines=13> */
.L_x_2066:
[----:B------:R-:W-:Y:S05]  /*12dc0*/  BSYNC B0 ;  /* 0x0000000000007941 */ /* 0x000fea0003800000 */
.L_x_2065:
        /* <DEDUP_REMOVED lines=16> */
.L_x_2068:
[----:B------:R-:W-:Y:S05]  /*12ed0*/  BSYNC B0 ;  /* 0x0000000000007941 */ /* 0x000fea0003800000 */
.L_x_2067:
        /* <DEDUP_REMOVED lines=14> */
.L_x_2070:
[----:B------:R-:W-:Y:S05]  /*12fc0*/  BSYNC B0 ;  /* 0x0000000000007941 */ /* 0x000fea0003800000 */
.L_x_2069:
        /* <DEDUP_REMOVED lines=17> */
.L_x_2072:
[----:B------:R-:W-:Y:S05]  /*130e0*/  BSYNC B0 ;  /* 0x0000000000007941 */ /* 0x000fea0003800000 */
.L_x_2071:
        /* <DEDUP_REMOVED lines=17> */
.L_x_2074:
[----:B------:R-:W-:Y:S05]  /*13200*/  BSYNC B0 ;  /* 0x0000000000007941 */ /* 0x000fea0003800000 */
.L_x_2073:
        /* <DEDUP_REMOVED lines=17> */
.L_x_2076:
[----:B------:R-:W-:Y:S05]  /*13320*/  BSYNC B0 ;  /* 0x0000000000007941 */ /* 0x000fea0003800000 */
.L_x_2075:
        /* <DEDUP_REMOVED lines=14> */
.L_x_2078:
[----:B------:R-:W-:Y:S05]  /*13410*/  BSYNC B0 ;  /* 0x0000000000007941 */ /* 0x000fea0003800000 */
.L_x_2077:
        /* <DEDUP_REMOVED lines=17> */
.L_x_2080:
[----:B------:R-:W-:Y:S05]  /*13530*/  BSYNC B0 ;  /* 0x0000000000007941 */ /* 0x000fea0003800000 */
.L_x_2079:
        /* <DEDUP_REMOVED lines=17> */
.L_x_2082:
[----:B------:R-:W-:Y:S05]  /*13650*/  BSYNC B0 ;  /* 0x0000000000007941 */ /* 0x000fea0003800000 */
.L_x_2081:
        /* <DEDUP_REMOVED lines=17> */
.L_x_2084:
[----:B------:R-:W-:Y:S05]  /*13770*/  BSYNC B0 ;  /* 0x0000000000007941 */ /* 0x000fea0003800000 */
.L_x_2083:
        /* <DEDUP_REMOVED lines=17> */
.L_x_2086:
[----:B------:R-:W-:Y:S05]  /*13890*/  BSYNC B0 ;  /* 0x0000000000007941 */ /* 0x000fea0003800000 */
.L_x_2085:
        /* <DEDUP_REMOVED lines=17> */
.L_x_2088:
[----:B------:R-:W-:Y:S05]  /*139b0*/  BSYNC B0 ;  /* 0x0000000000007941 */ /* 0x000fea0003800000 */
.L_x_2087:
        /* <DEDUP_REMOVED lines=17> */
.L_x_2090:
[----:B------:R-:W-:Y:S05]  /*13ad0*/  BSYNC B0 ;  /* 0x0000000000007941 */ /* 0x000fea0003800000 */
.L_x_2089:
        /* <DEDUP_REMOVED lines=17> */
.L_x_2092:
[----:B------:R-:W-:Y:S05]  /*13bf0*/  BSYNC B0 ;  /* 0x0000000000007941 */ /* 0x000fea0003800000 */
.L_x_2091:
        /* <DEDUP_REMOVED lines=9> */
[----:B------:R-:W-:Y:S06]  /*13c90*/  BAR.SYNC.DEFER_BLOCKING 0x0 ;  /* 0x0000000000007b1d */ /* 0x000fec0000010000 */
[----:B------:R1:W-:Y:S01]  /*13ca0*/  @P0 STS.128 [R189+0xa000], RZ ;  /* 0x00a000ffbd000388 */ /* 0x0003e20000000c00 */
[----:B------:R-:W-:Y:S05]  /*13cb0*/  @P0 BRA `(.L_x_2094) ;  /* 0x000000a000000947 */ /* 0x000fea0003800000 */
[----:B--23--:R-:W2:Y:S02]  /*13cc0*/  LDL R3, [R1] ;  /* 0x0000000001037983 */ /* 0x00cea40000100800 */
        /* <DEDUP_REMOVED lines=9> */
.L_x_2094:
[----:B--2---:R-:W-:Y:S05]  /*13d60*/  BSYNC B0 ;  /* 0x0000000000007941 */ /* 0x004fea0003800000 */
.L_x_2093:
        /* <DEDUP_REMOVED lines=14> */
.L_x_2096:
[----:B------:R-:W-:Y:S05]  /*13e50*/  BSYNC B0 ;  /* 0x0000000000007941 */ /* 0x000fea0003800000 */
.L_x_2095:
        /* <DEDUP_REMOVED lines=16> */
.L_x_2098:
[----:B------:R-:W-:Y:S05]  /*13f60*/  BSYNC B0 ;  /* 0x0000000000007941 */ /* 0x000fea0003800000 */
.L_x_2097:
        /* <DEDUP_REMOVED lines=20> */
.L_x_2100:
[----:B------:R-:W-:Y:S05]  /*140b0*/  BSYNC B0 ;  /* 0x0000000000007941 */ /* 0x000fea0003800000 */
.L_x_2099:
        /* <DEDUP_REMOVED lines=16> */
.L_x_2102:
[----:B------:R-:W-:Y:S05]  /*141c0*/  BSYNC B0 ;  /* 0x0000000000007941 */ /* 0x000fea0003800000 */
.L_x_2101:
        /* <DEDUP_REMOVED lines=20> */
.L_x_2104:
[----:B------:R-:W-:Y:S05]  /*14310*/  BSYNC B0 ;  /* 0x0000000000007941 */ /* 0x000fea0003800000 */
.L_x_2103:
        /* <DEDUP_REMOVED lines=20> */
.L_x_2106:
[----:B------:R-:W-:Y:S05]  /*14460*/  BSYNC B0 ;  /* 0x0000000000007941 */ /* 0x000fea0003800000 */
.L_x_2105:
        /* <DEDUP_REMOVED lines=20> */
.L_x_2108:
[----:B------:R-:W-:Y:S05]  /*145b0*/  BSYNC B0 ;  /* 0x0000000000007941 */ /* 0x000fea0003800000 */
.L_x_2107:
        /* <DEDUP_REMOVED lines=16> */
.L_x_2110:
[----:B------:R-:W-:Y:S05]  /*146c0*/  BSYNC B0 ;  /* 0x0000000000007941 */ /* 0x000fea0003800000 */
.L_x_2109:
        /* <DEDUP_REMOVED lines=20> */
.L_x_2112:
[----:B------:R-:W-:Y:S05]  /*14810*/  BSYNC B0 ;  /* 0x0000000000007941 */ /* 0x000fea0003800000 */
.L_x_2111:
        /* <DEDUP_REMOVED lines=20> */
.L_x_2114:
[----:B------:R-:W-:Y:S05]  /*14960*/  BSYNC B0 ;  /* 0x0000000000007941 */ /* 0x000fea0003800000 */
.L_x_2113:
        /* <DEDUP_REMOVED lines=20> */
.L_x_2116:
[----:B------:R-:W-:Y:S05]  /*14ab0*/  BSYNC B0 ;  /* 0x0000000000007941 */ /* 0x000fea0003800000 */
.L_x_2115:
        /* <DEDUP_REMOVED lines=20> */
.L_x_2118:
[----:B------:R-:W-:Y:S05]  /*14c00*/  BSYNC B0 ;  /* 0x0000000000007941 */ /* 0x000fea0003800000 */
.L_x_2117:
        /* <DEDUP_REMOVED lines=20> */
.L_x_2120:
[----:B------:R-:W-:Y:S05]  /*14d50*/  BSYNC B0 ;  /* 0x0000000000007941 */ /* 0x000fea0003800000 */
.L_x_2119:
        /* <DEDUP_REMOVED lines=20> */
.L_x_2122:
[----:B------:R-:W-:Y:S05]  /*14ea0*/  BSYNC B0 ;  /* 0x0000000000007941 */ /* 0x000fea0003800000 */
.L_x_2121:
        /* <DEDUP_REMOVED lines=20> */
.L_x_2124:
[----:B------:R-:W-:Y:S05]  /*14ff0*/  BSYNC B0 ;  /* 0x0000000000007941 */ /* 0x000fea0003800000 */
.L_x_2123:
[----:B--2---:R-:W2:Y:S04]  /*15000*/  LDL R28, [R1+0x15c] ;  /* 0x00015c00011c7983 */ /* 0x004ea80000100800 */
[----:B---3--:R-:W3:Y:S01]  /*15010*/  LD.E R3, [R18.64+0x18c] ;  /* 0x00018c0612037980 */ /* 0x008ee2000c101900 */
[----:B------:R-:W-:Y:S01]  /*15020*/  LEA.HI R4, R223, R223, RZ, 0x1 ;  /* 0x000000dfdf047211 */ /* 0x000fe200078f08ff */
[----:B------:R-:W-:Y:S01]  /*15030*/  IMAD.SHL.U32 R0, R218, 0x40, RZ ;  /* 0x00000040da007824 */ /* 0x000fe200078e00ff */
[----:B------:R-:W-:Y:S01]  /*15040*/  SHF.R.S32.HI R172, RZ, 0x1f, R17 ;  /* 0x0000001fffac7819 */ /* 0x000fe20000011411 */
[----:B------:R-:W-:Y:S01]  /*15050*/  IMAD.SHL.U32 R2, R250, 0x40, RZ ;  /* 0x00000040fa027824 */ /* 0x000fe200078e00ff */
[----:B------:R-:W-:Y:S01]  /*15060*/  LOP3.LUT R4, R4, 0xfffffffe, RZ, 0xc0, !PT ;  /* 0xfffffffe04047812 */ /* 0x000fe200078ec0ff */
[----:B------:R-:W-:Y:S01]  /*15070*/  IMAD.SHL.U32 R5, R80, 0x8, RZ ;  /* 0x0000000850057824 */ /* 0x000fe200078e00ff */
[----:B------:R-:W-:Y:S01]  /*15080*/  LOP3.LUT R0, R0, 0x1c0, RZ, 0xc0, !PT ;  /* 0x000001c000007812 */ /* 0x000fe200078ec0ff */
[----:B------:R-:W-:Y:S01]  /*15090*/  IMAD.SHL.U32 R7, R251, 0x40, RZ ;  /* 0x00000040fb077824 */ /* 0x000fe200078e00ff */
[----:B------:R-:W-:Y:S01]  /*150a0*/  LOP3.LUT R2, R2, 0x1c0, RZ, 0xc0, !PT ;  /* 0x000001c002027812 */ /* 0x000fe200078ec0ff */
[----:B------:R-:W-:Y:S01]  /*150b0*/  IMAD.IADD R4, R223, 0x1, -R4 ;  /* 0x00000001df047824 */ /* 0x000fe200078e0a04 */
[----:B------:R-:W-:Y:S01]  /*150c0*/  LEA.HI R172, R172, R17, RZ, 0x5 ;  /* 0x00000011acac7211 */ /* 0x000fe200078f28ff */
[----:B------:R-:W0:Y:S01]  /*150d0*/  LDGDEPBAR ;  /* 0x00000000000079af */ /* 0x000e220000000000 */
[----:B------:R-:W-:Y:S01]  /*150e0*/  LOP3.LUT R8, R0, 0x8, R5, 0xf8, !PT ;  /* 0x0000000800087812 */ /* 0x000fe200078ef805 */
[----:B------:R-:W-:Y:S01]  /*150f0*/  IMAD.SHL.U32 R6, R4, 0x8, RZ ;  /* 0x0000000804067824 */ /* 0x000fe200078e00ff */
[----:B------:R-:W-:-:S02]  /*15100*/  SHF.R.U32.HI R0, RZ, 0x3, R0 ;  /* 0x00000003ff007819 */ /* 0x000fc40000011600 */
[----:B------:R-:W-:Y:S02]  /*15110*/  SHF.R.S32.HI R172, RZ, 0x5, R172 ;  /* 0x00000005ffac7819 */ /* 0x000fe400000114ac */
[----:B------:R-:W-:Y:S02]  /*15120*/  LOP3.LUT R5, R2, 0x8, R6, 0xf8, !PT ;  /* 0x0000000802057812 */ /* 0x000fe400078ef806 */
[----:B------:R-:W-:Y:S02]  /*15130*/  SHF.R.U32.HI R2, RZ, 0x3, R2 ;  /* 0x00000003ff027819 */ /* 0x000fe40000011602 */
[----:B------:R-:W-:Y:S02]  /*15140*/  LOP3.LUT R17, R7, 0xfffffe00, RZ, 0xc0, !PT ;  /* 0xfffffe0007117812 */ /* 0x000fe400078ec0ff */
[----:B------:R-:W-:Y:S02]  /*15150*/  LOP3.LUT R0, R8, R0, RZ, 0x3c, !PT ;  /* 0x0000000008007212 */ /* 0x000fe400078e3cff */
[----:B------:R-:W-:Y:S01]  /*15160*/  LOP3.LUT R16, R5, R2, RZ, 0x3c, !PT ;  /* 0x0000000205107212 */ /* 0x000fe200078e3cff */
[----:B------:R-:W-:Y:S01]  /*15170*/  IMAD R2, R172, 0x400, R17 ;  /* 0x00000400ac027824 */ /* 0x000fe200078e0211 */
[----:B------:R-:W-:Y:S01]  /*15180*/  R2P PR, R218, 0x6 ;  /* 0x00000006da007804 */ /* 0x000fe20000000000 */
[----:B------:R-:W-:-:S02]  /*15190*/  IMAD R0, R4, 0x200, R0 ;  /* 0x0000020004007824 */ /* 0x000fc400078e0200 */
        /* <DEDUP_REMOVED lines=8> */
[----:B------:R-:W1:Y:S01]  /*15220*/  LDSM.16.M88.4 R4, [R183] ;  /* 0x00000000b704783b */ /* 0x000e620000000200 */
[----:B------:R-:W-:-:S02]  /*15230*/  SEL R184, R0, 0xffffffe0, !P1 ;  /* 0xffffffe000b87807 */ /* 0x000fc40004800000 */
[----:B------:R-:W-:Y:S01]  /*15240*/  IADD3 R0, R176, 0x2000, RZ ;  /* 0x00002000b0007810 */ /* 0x000fe20007ffe0ff */
[----:B------:R-:W4:Y:S01]  /*15250*/  LDSM.16.M88.4 R8, [R176+0x2800] ;  /* 0x00280000b008783b */ /* 0x000f220000000200 */
[----:B------:R-:W-:Y:S02]  /*15260*/  IMAD R185, R186, 0x2, R2 ;  /* 0x00000002bab97824 */ /* 0x000fe400078e0202 */
[----:B------:R-:W-:Y:S01]  /*15270*/  IMAD.IADD R104, R176, 0x1, R184 ;  /* 0x00000001b0687824 */ /* 0x000fe200078e02b8 */
[----:B------:R-:W-:Y:S01]  /*15280*/  LDSM.16.M88.4 R20, [R176+0x3000] ;  /* 0x00300000b014783b */ /* 0x000fe20000000200 */
[----:B------:R-:W-:-:S03]  /*15290*/  @P2 IADD3 R177, R0, -0x40, RZ ;  /* 0xffffffc000b12810 */ /* 0x000fc60007ffe0ff */
[----:B------:R-:W-:Y:S02]  /*152a0*/  STL [R1+0x4c], R24 ;  /* 0x00004c1801007387 */ /* 0x000fe40000100800 */
[----:B------:R-:W-:Y:S02]  /*152b0*/  IMAD.IADD R182, R184, 0x1, R177 ;  /* 0x00000001b8b67824 */ /* 0x000fe400078e02b1 */
[----:B------:R-:W-:Y:S04]  /*152c0*/  LDSM.16.M88.4 R24, [R24] ;  /* 0x000000001818783b */ /* 0x000fe80000000200 */
[----:B------:R-:W-:Y:S04]  /*152d0*/  LDSM.16.M88.4 R48, [R104+0x3000] ;  /* 0x003000006830783b */ /* 0x000fe80000000200 */
[----:B------:R-:W4:Y:S04]  /*152e0*/  LDSM.16.M88.4 R44, [R104+0x2000] ;  /* 0x00200000682c783b */ /* 0x000f280000000200 */
[----:B------:R-:W4:Y:S04]  /*152f0*/  LDSM.16.M88.4 R52, [R176+0x3800] ;  /* 0x00380000b034783b */ /* 0x000f280000000200 */
[----:B------:R-:W4:Y:S04]  /*15300*/  LDSM.16.M88.4 R40, [R104+0x2800] ;  /* 0x002800006828783b */ /* 0x000f280000000200 */
[----:B------:R-:W4:Y:S01]  /*15310*/  LDSM.16.M88.4 R68, [R176+0x4000] ;  /* 0x00400000b044783b */ /* 0x000f220000000200 */
[C---:B-1----:R-:W-:Y:S03]  /*15320*/  HMMA.16816.F32.BF16 R36, R4.reuse, R12, RZ ;  /* 0x0000000c0424723c */ /* 0x042fe600000418ff */
[----:B------:R-:W-:Y:S04]  /*15330*/  LDSM.16.M88.4 R64, [R176+0x4800] ;  /* 0x00480000b040783b */ /* 0x000fe80000000200 */
[----:B------:R-:W1:Y:S01]  /*15340*/  LDSM.16.M88.4 R56, [R104+0x3800] ;  /* 0x003800006838783b */ /* 0x000e620000000200 */
[C---:B-----5:R-:W-:Y:S03]  /*15350*/  HMMA.16816.F32.BF16 R32, R4.reuse, R14, RZ ;  /* 0x0000000e0420723c */ /* 0x060fe600000418ff */
[----:B------:R-:W-:Y:S04]  /*15360*/  LDSM.16.M88.4 R60, [R177] ;  /* 0x00000000b13c783b */ /* 0x000fe80000000200 */
[----:B------:R-:W-:Y:S01]  /*15370*/  LDSM.16.M88.4 R72, [R177+0x800] ;  /* 0x00080000b148783b */ /* 0x000fe20000000200 */
[----:B----4-:R-:W-:Y:S08]  /*15380*/  HMMA.16816.F32.BF16 R12, R4, R10, RZ ;  /* 0x0000000a040c723c */ /* 0x010ff000000418ff */
[C---:B------:R-:W-:Y:S08]  /*15390*/  HMMA.16816.F32.BF16 R76, R24.reuse, R44, R36 ;  /* 0x0000002c184c723c */ /* 0x040ff00000041824 */
[----:B------:R-:W-:Y:S08]  /*153a0*/  HMMA.16816.F32.BF16 R80, R24, R46, R32 ;  /* 0x0000002e1850723c */ /* 0x000ff00000041820 */
[----:B------:R-:W-:Y:S08]  /*153b0*/  HMMA.16816.F32.BF16 R44, R4, R52, RZ ;  /* 0x00000034042c723c */ /* 0x000ff000000418ff */
[----:B------:R-:W-:Y:S01]  /*153c0*/  HMMA.16816.F32.BF16 R92, R24, R42, R12 ;  /* 0x0000002a185c723c */ /* 0x000fe2000004180c */
[----:B------:R-:W-:Y:S07]  /*153d0*/  LDSM.16.M88.4 R12, [R185] ;  /* 0x00000000b90c783b */ /* 0x000fee0000000200 */
[C---:B------:R-:W-:Y:S08]  /*153e0*/  HMMA.16816.F32.BF16 R36, R4.reuse, R68, RZ ;  /* 0x000000440424723c */ /* 0x040ff000000418ff */
[----:B------:R-:W-:Y:S01]  /*153f0*/  HMMA.16816.F32.BF16 R32, R4, R70, RZ ;  /* 0x000000460420723c */ /* 0x000fe200000418ff */
[----:B------:R-:W-:Y:S07]  /*15400*/  LDSM.16.M88.4 R68, [R182] ;  /* 0x00000000b644783b */ /* 0x000fee0000000200 */
[----:B-1----:R-:W-:Y:S01]  /*15410*/  HMMA.16816.F32.BF16 R100, R24, R56, R44 ;  /* 0x000000381864723c */ /* 0x002fe2000004182c */
[----:B--2---:R-:W-:-:S07]  /*15420*/  IMAD.MOV.U32 R174, RZ, RZ, R28 ;  /* 0x000000ffffae7224 */ /* 0x004fce00078e001c */
[C---:B------:R-:W-:Y:S08]  /*15430*/  HMMA.16816.F32.BF16 R28, R4.reuse, R8, RZ ;  /* 0x00000008041c723c */ /* 0x040ff000000418ff */
[C---:B------:R-:W-:Y:S08]  /*15440*/  HMMA.16816.F32.BF16 R8, R4.reuse, R20, RZ ;  /* 0x000000140408723c */ /* 0x040ff000000418ff */
[----:B------:R-:W-:Y:S08]  /*15450*/  HMMA.16816.F32.BF16 R20, R4, R22, RZ ;  /* 0x000000160414723c */ /* 0x000ff000000418ff */
[C---:B------:R-:W-:Y:S08]  /*15460*/  HMMA.16816.F32.BF16 R84, R24.reuse, R40, R28 ;  /* 0x000000281854723c */ /* 0x040ff0000004181c */
[C---:B------:R-:W-:Y:S08]  /*15470*/  HMMA.16816.F32.BF16 R124, R24.reuse, R48, R8 ;  /* 0x00000030187c723c */ /* 0x040ff00000041808 */
[----:B------:R-:W-:Y:S01]  /*15480*/  HMMA.16816.F32.BF16 R112, R24, R50, R20 ;  /* 0x000000321870723c */ /* 0x000fe20000041814 */
[----:B------:R-:W1:Y:S04]  /*15490*/  LDSM.16.M88.4 R20, [R2] ;  /* 0x000000000214783b */ /* 0x000e680000000200 */
[----:B------:R-:W2:Y:S03]  /*154a0*/  LDSM.16.M88.4 R48, [R104+0x4800] ;  /* 0x004800006830783b */ /* 0x000ea60000000200 */
[C---:B------:R-:W-:Y:S08]  /*154b0*/  HMMA.16816.F32.BF16 R28, R4.reuse, R64, RZ ;  /* 0x00000040041c723c */ /* 0x040ff000000418ff */
[C---:B------:R-:W-:Y:S01]  /*154c0*/  HMMA.16816.F32.BF16 R8, R4.reuse, R66, RZ ;  /* 0x000000420408723c */ /* 0x040fe200000418ff */
[----:B------:R-:W4:Y:S07]  /*154d0*/  LDSM.16.M88.4 R64, [R176+0x5000] ;  /* 0x00500000b040783b */ /* 0x000f2e0000000200 */
[----:B------:R-:W-:Y:S01]  /*154e0*/  HMMA.16816.F32.BF16 R40, R4, R54, RZ ;  /* 0x000000360428723c */ /* 0x000fe200000418ff */
[----:B------:R-:W3:Y:S07]  /*154f0*/  LDSM.16.M88.4 R52, [R104+0x4000] ;  /* 0x004000006834783b */ /* 0x000eee0000000200 */
[----:B-1----:R-:W-:Y:S08]  /*15500*/  HMMA.16816.F32.BF16 R44, R20, R60, R76 ;  /* 0x0000003c142c723c */ /* 0x002ff0000004184c */
[----:B--2---:R-:W-:Y:S08]  /*15510*/  HMMA.16816.F32.BF16 R128, R24, R48, R28 ;  /* 0x000000301880723c */ /* 0x004ff0000004181c */
[----:B------:R-:W-:Y:S01]  /*15520*/  HMMA.16816.F32.BF16 R28, R20, R62, R80 ;  /* 0x0000003e141c723c */ /* 0x000fe20000041850 */
[----:B------:R-:W-:Y:S07]  /*15530*/  LDSM.16.M88.4 R60, [R182+0x1800] ;  /* 0x00180000b63c783b */ /* 0x000fee0000000200 */
[----:B------:R-:W-:Y:S01]  /*15540*/  HMMA.16816.F32.BF16 R120, R24, R50, R8 ;  /* 0x000000321878723c */ /* 0x000fe20000041808 */
[----:B------:R-:W1:Y:S07]  /*15550*/  LDSM.16.M88.4 R48, [R182+0x800] ;  /* 0x00080000b630783b */ /* 0x000e6e0000000200 */
[----:B------:R-:W-:Y:S08]  /*15560*/  HMMA.16816.F32.BF16 R148, R12, R68, R44 ;  /* 0x000000440c94723c */ /* 0x000ff0000004182c */
[----:B------:R-:W-:Y:S01]  /*15570*/  HMMA.16816.F32.BF16 R88, R24, R58, R40 ;  /* 0x0000003a1858723c */ /* 0x000fe20000041828 */
[----:B------:R-:W2:Y:S04]  /*15580*/  LDSM.16.M88.4 R40, [R104+0x5000] ;  /* 0x005000006828783b */ /* 0x000ea80000000200 */
[----:B------:R-:W1:Y:S03]  /*15590*/  LDSM.16.M88.4 R56, [R177+0x1000] ;  /* 0x00100000b138783b */ /* 0x000e660000000200 */
[----:B------:R-:W-:Y:S08]  /*155a0*/  HMMA.16816.F32.BF16 R8, R20, R72, R84 ;  /* 0x000000481408723c */ /* 0x000ff00000041854 */
[----:B------:R-:W-:Y:S01]  /*155b0*/  HMMA.16816.F32.BF16 R44, R12, R70, R28 ;  /* 0x000000460c2c723c */ /* 0x000fe2000004181c */
[----:B---3--:R-:W-:-:S04]  /*155c0*/  FMUL.FTZ R0, R149, R3 ;  /* 0x0000000395007220 */ /* 0x008fc80000410000 */
[----:B------:R3:W1:Y:S03]  /*155d0*/  MUFU.TANH R175, R0 ;  /* 0x0000000000af7308 */ /* 0x0006660000002400 */
[----:B----4-:R-:W-:Y:S08]  /*155e0*/  HMMA.16816.F32.BF16 R28, R4, R66, RZ ;  /* 0x00000042041c723c */ /* 0x010ff000000418ff */
[----:B------:R-:W-:Y:S01]  /*155f0*/  HMMA.16816.F32.BF16 R108, R24, R54, R32 ;  /* 0x00000036186c723c */ /* 0x000fe20000041820 */
[----:B---3--:R-:W-:-:S07]  /*15600*/  FMUL.FTZ R0, R150, R3 ;  /* 0x0000000396007220 */ /* 0x008fce0000410000 */
[----:B------:R-:W-:Y:S01]  /*15610*/  HMMA.16816.F32.BF16 R32, R4, R64, RZ ;  /* 0x000000400420723c */ /* 0x000fe200000418ff */
[----:B------:R3:W-:Y:S01]  /*15620*/  MUFU.TANH R252, R0 ;  /* 0x0000000000fc7308 */ /* 0x0007e20000002400 */
[----:B------:R-:W-:Y:S06]  /*15630*/  LDSM.16.M88.4 R64, [R182+0x1000] ;  /* 0x00100000b640783b */ /* 0x000fec0000000200 */
[----:B------:R-:W-:Y:S01]  /*15640*/  HMMA.16816.F32.BF16 R96, R24, R52, R36 ;  /* 0x000000341860723c */ /* 0x000fe20000041824 */
[----:B------:R-:W4:Y:S07]  /*15650*/  LDSM.16.M88.4 R52, [R177+0x1800] ;  /* 0x00180000b134783b */ /* 0x000f2e0000000200 */
[----:B------:R-:W-:Y:S01]  /*15660*/  HMMA.16816.F32.BF16 R36, R20, R74, R92 ;  /* 0x0000004a1424723c */ /* 0x000fe2000004185c */
[----:B---3--:R-:W-:-:S04]  /*15670*/  FMUL.FTZ R0, R151, R3 ;  /* 0x0000000397007220 */ /* 0x008fc80000410000 */
[----:B------:R3:W3:Y:S03]  /*15680*/  MUFU.TANH R179, R0 ;  /* 0x0000000000b37308 */ /* 0x0006e60000002400 */
[----:B-1----:R-:W-:Y:S08]  /*15690*/  HMMA.16816.F32.BF16 R8, R12, R48, R8 ;  /* 0x000000300c08723c */ /* 0x002ff00000041808 */
[----:B--2---:R-:W-:Y:S01]  /*156a0*/  HMMA.16816.F32.BF16 R156, R24, R42, R28 ;  /* 0x0000002a189c723c */ /* 0x004fe2000004181c */
[----:B---3--:R-:W-:-:S07]  /*156b0*/  FMUL.FTZ R0, R44, R3 ;  /* 0x000000032c007220 */ /* 0x008fce0000410000 */
[----:B------:R-:W-:Y:S01]  /*156c0*/  HMMA.16816.F32.BF16 R28, R20, R56, R124 ;  /* 0x00000038141c723c */ /* 0x000fe2000004187c */
[----:B------:R1:W2:Y:S07]  /*156d0*/  MUFU.TANH R116, R0 ;  /* 0x0000000000747308 */ /* 0x0002ae0000002400 */
[----:B------:R-:W-:Y:S01]  /*156e0*/  HMMA.16816.F32.BF16 R84, R24, R40, R32 ;  /* 0x000000281854723c */ /* 0x000fe20000041820 */
[----:B------:R-:W3:Y:S04]  /*156f0*/  LDSM.16.M88.4 R32, [R177+0x2000] ;  /* 0x00200000b120783b */ /* 0x000ee80000000200 */
[----:B------:R-:W2:Y:S03]  /*15700*/  LDSM.16.M88.4 R40, [R177+0x2800] ;  /* 0x00280000b128783b */ /* 0x000ea60000000200 */
[----:B------:R-:W-:Y:S01]  /*15710*/  HMMA.16816.F32.BF16 R36, R12, R50, R36 ;  /* 0x000000320c24723c */ /* 0x000fe20000041824 */
[-C--:B-1----:R-:W-:Y:S01]  /*15720*/  FMUL.FTZ R0, R45, R3.reuse ;  /* 0x000000032d007220 */ /* 0x082fe20000410000 */
[----:B------:R-:W-:Y:S03]  /*15730*/  LDSM.16.M88.4 R48, [R176+0x5800] ;  /* 0x00580000b030783b */ /* 0x000fe60000000200 */
[----:B------:R1:W-:Y:S03]  /*15740*/  MUFU.TANH R251, R0 ;  /* 0x0000000000fb7308 */ /* 0x0003e60000002400 */
[C---:B------:R-:W-:Y:S08]  /*15750*/  HMMA.16816.F32.BF16 R76, R20.reuse, R58, R112 ;  /* 0x0000003a144c723c */ /* 0x040ff00000041870 */
[----:B----4-:R-:W-:Y:S01]  /*15760*/  HMMA.16816.F32.BF16 R68, R20, R52, R100 ;  /* 0x000000341444723c */ /* 0x010fe20000041864 */
[----:B-1----:R-:W-:-:S07]  /*15770*/  FMUL.FTZ R0, R46, R3 ;  /* 0x000000032e007220 */ /* 0x002fce0000410000 */
[C---:B------:R-:W-:Y:S01]  /*15780*/  HMMA.16816.F32.BF16 R72, R20.reuse, R54, R88 ;  /* 0x000000361448723c */ /* 0x040fe20000041858 */
[----:B------:R1:W-:Y:S01]  /*15790*/  MUFU.TANH R118, R0 ;  /* 0x0000000000767308 */ /* 0x0003e20000002400 */
[----:B------:R-:W4:Y:S06]  /*157a0*/  LDSM.16.M88.4 R88, [R177+0x3000] ;  /* 0x00300000b158783b */ /* 0x000f2c0000000200 */
[----:B---3--:R-:W-:Y:S01]  /*157b0*/  HMMA.16816.F32.BF16 R80, R20, R32, R96 ;  /* 0x000000201450723c */ /* 0x008fe20000041860 */
[----:B-1----:R-:W-:-:S07]  /*157c0*/  FMUL.FTZ R0, R47, R3 ;  /* 0x000000032f007220 */ /* 0x002fce0000410000 */
[C---:B------:R-:W-:Y:S01]  /*157d0*/  HMMA.16816.F32.BF16 R52, R12.reuse, R60, R68 ;  /* 0x0000003c0c34723c */ /* 0x040fe20000041844 */
[----:B------:R1:W-:Y:S07]  /*157e0*/  MUFU.TANH R250, R0 ;  /* 0x0000000000fa7308 */ /* 0x0003ee0000002400 */
[----:B------:R-:W-:Y:S01]  /*157f0*/  HMMA.16816.F32.BF16 R44, R12, R64, R28 ;  /* 0x000000400c2c723c */ /* 0x000fe2000004181c */
[----:B------:R-:W3:Y:S07]  /*15800*/  LDSM.16.M88.4 R28, [R182+0x2000] ;  /* 0x00200000b61c783b */ /* 0x000eee0000000200 */
[----:B--2---:R-:W-:Y:S01]  /*15810*/  HMMA.16816.F32.BF16 R56, R20, R40, R128 ;  /* 0x000000281438723c */ /* 0x004fe20000041880 */
[----:B-1----:R-:W-:-:S04]  /*15820*/  FMUL.FTZ R0, R8, R3 ;  /* 0x0000000308007220 */ /* 0x002fc80000410000 */
[----:B------:R1:W2:Y:S03]  /*15830*/  MUFU.TANH R249, R0 ;  /* 0x0000000000f97308 */ /* 0x0002a60000002400 */
[----:B------:R-:W-:Y:S08]  /*15840*/  HMMA.16816.F32.BF16 R40, R20, R42, R120 ;  /* 0x0000002a1428723c */ /* 0x000ff00000041878 */
[----:B------:R-:W-:Y:S01]  /*15850*/  HMMA.16816.F32.BF16 R60, R12, R62, R72 ;  /* 0x0000003e0c3c723c */ /* 0x000fe20000041848 */
[----:B-1----:R-:W-:-:S07]  /*15860*/  FMUL.FTZ R0, R9, R3 ;  /* 0x0000000309007220 */ /* 0x002fce0000410000 */
[----:B----4-:R-:W-:Y:S01]  /*15870*/  HMMA.16816.F32.BF16 R112, R20, R88, R84 ;  /* 0x000000581470723c */ /* 0x010fe20000041854 */
[----:B------:R1:W-:Y:S02]  /*15880*/  MUFU.TANH R248, R0 ;  /* 0x0000000000f87308 */ /* 0x0003e40000002400 */
[----:B-1----:R-:W-:-:S06]  /*15890*/  FMUL.FTZ R0, R10, R3 ;  /* 0x000000030a007220 */ /* 0x002fcc0000410000 */
[----:B------:R1:W-:Y:S02]  /*158a0*/  MUFU.TANH R246, R0 ;  /* 0x0000000000f67308 */ /* 0x0003e40000002400 */
[-C--:B-1----:R-:W-:Y:S02]  /*158b0*/  FMUL.FTZ R0, R11, R3.reuse ;  /* 0x000000030b007220 */ /* 0x082fe40000410000 */
[----:B------:R-:W-:Y:S04]  /*158c0*/  HMMA.16816.F32.BF16 R8, R20, R34, R108 ;  /* 0x000000221408723c */ /* 0x000fe8000004186c */
[----:B------:R1:W4:Y:S04]  /*158d0*/  MUFU.TANH R247, R0 ;  /* 0x0000000000f77308 */ /* 0x0003280000002400 */
[C---:B------:R-:W-:Y:S08]  /*158e0*/  HMMA.16816.F32.BF16 R32, R12.reuse, R66, R76 ;  /* 0x000000420c20723c */ /* 0x040ff0000004184c */
[----:B---3--:R-:W-:Y:S01]  /*158f0*/  HMMA.16816.F32.BF16 R64, R12, R28, R80 ;  /* 0x0000001c0c40723c */ /* 0x008fe20000041850 */
[----:B-1----:R-:W-:-:S04]  /*15900*/  FMUL.FTZ R0, R36, R3 ;  /* 0x0000000324007220 */ /* 0x002fc80000410000 */
[----:B------:R1:W3:Y:S03]  /*15910*/  MUFU.TANH R241, R0 ;  /* 0x0000000000f17308 */ /* 0x0002e60000002400 */
[----:B------:R-:W-:Y:S01]  /*15920*/  HMMA.16816.F32.BF16 R68, R12, R30, R8 ;  /* 0x0000001e0c44723c */ /* 0x000fe20000041808 */
[----:B------:R-:W2:Y:S04]  /*15930*/  LDSM.16.M88.4 R28, [R176+0x6800] ;  /* 0x00680000b01c783b */ /* 0x000ea80000000200 */
[----:B------:R-:W3:Y:S03]  /*15940*/  LDSM.16.M88.4 R8, [R176+0x7000] ;  /* 0x00700000b008783b */ /* 0x000ee60000000200 */
[----:B------:R-:W-:Y:S01]  /*15950*/  HMMA.16816.F32.BF16 R76, R4, R50, RZ ;  /* 0x00000032044c723c */ /* 0x000fe200000418ff */
[----:B-1----:R-:W-:-:S04]  /*15960*/  FMUL.FTZ R0, R37, R3 ;  /* 0x0000000325007220 */ /* 0x002fc80000410000 */
[----:B------:R1:W-:Y:S02]  /*15970*/  MUFU.TANH R240, R0 ;  /* 0x0000000000f07308 */ /* 0x0003e40000002400 */
[----:B-1----:R-:W-:-:S06]  /*15980*/  FMUL.FTZ R0, R38, R3 ;  /* 0x0000000326007220 */ /* 0x002fcc0000410000 */
[----:B------:R1:W-:Y:S01]  /*15990*/  MUFU.TANH R236, R0 ;  /* 0x0000000000ec7308 */ /* 0x0003e20000002400 */
[C---:B--2---:R-:W-:Y:S08]  /*159a0*/  HMMA.16816.F32.BF16 R96, R4.reuse, R28, RZ ;  /* 0x0000001c0460723c */ /* 0x044ff000000418ff */
[----:B------:R-:W-:Y:S01]  /*159b0*/  HMMA.16816.F32.BF16 R100, R4, R30, RZ ;  /* 0x0000001e0464723c */ /* 0x000fe200000418ff */
[----:B------:R-:W2:Y:S01]  /*159c0*/  LDSM.16.M88.4 R28, [R176+0x9000] ;  /* 0x00900000b01c783b */ /* 0x000ea20000000200 */
[----:B-1----:R-:W-:-:S03]  /*159d0*/  FMUL.FTZ R0, R39, R3 ;  /* 0x0000000327007220 */ /* 0x002fc60000410000 */
[----:B------:R-:W1:Y:S03]  /*159e0*/  LDSM.16.M88.4 R36, [R182+0x2800] ;  /* 0x00280000b624783b */ /* 0x000e660000000200 */
[C---:B---3--:R-:W-:Y:S01]  /*159f0*/  HMMA.16816.F32.BF16 R108, R4.reuse, R8, RZ ;  /* 0x00000008046c723c */ /* 0x048fe200000418ff */
[----:B------:R3:W1:Y:S07]  /*15a00*/  MUFU.TANH R237, R0 ;  /* 0x0000000000ed7308 */ /* 0x00066e0000002400 */
[----:B------:R-:W-:Y:S01]  /*15a10*/  HMMA.16816.F32.BF16 R120, R4, R10, RZ ;  /* 0x0000000a0478723c */ /* 0x000fe200000418ff */
[----:B------:R-:W4:Y:S01]  /*15a20*/  LDSM.16.M88.4 R8, [R176+0x9800] ;  /* 0x00980000b008783b */ /* 0x000f220000000200 */
[----:B---3--:R-:W-:-:S04]  /*15a30*/  FMUL.FTZ R0, R44, R3 ;  /* 0x000000032c007220 */ /* 0x008fc80000410000 */
[----:B------:R3:W1:Y:S02]  /*15a40*/  MUFU.TANH R235, R0 ;  /* 0x0000000000eb7308 */ /* 0x0006640000002400 */
[----:B--2---:R-:W-:Y:S01]  /*15a50*/  HMMA.16816.F32.BF16 R160, R4, R28, RZ ;  /* 0x0000001c04a0723c */ /* 0x004fe200000418ff */
[----:B---3--:R-:W-:-:S05]  /*15a60*/  FMUL.FTZ R0, R45, R3 ;  /* 0x000000032d007220 */ /* 0x008fca0000410000 */
[----:B------:R2:W-:Y:S02]  /*15a70*/  MUFU.TANH R234, R0 ;  /* 0x0000000000ea7308 */ /* 0x0005e40000002400 */
[C---:B-1----:R-:W-:Y:S01]  /*15a80*/  HMMA.16816.F32.BF16 R84, R12.reuse, R38, R40 ;  /* 0x000000260c54723c */ /* 0x042fe20000041828 */
[----:B------:R-:W1:Y:S07]  /*15a90*/  LDSM.16.M88.4 R40, [R176+0x8000] ;  /* 0x00800000b028783b */ /* 0x000e6e0000000200 */
[----:B------:R-:W-:Y:S01]  /*15aa0*/  HMMA.16816.F32.BF16 R72, R12, R36, R56 ;  /* 0x000000240c48723c */ /* 0x000fe20000041838 */
[----:B------:R-:W3:Y:S01]  /*15ab0*/  LDSM.16.M88.4 R36, [R176+0x8800] ;  /* 0x00880000b024783b */ /* 0x000ee20000000200 */
[----:B--2---:R-:W-:-:S06]  /*15ac0*/  FMUL.FTZ R0, R46, R3 ;  /* 0x000000032e007220 */ /* 0x004fcc0000410000 */
[C---:B------:R-:W-:Y:S01]  /*15ad0*/  HMMA.16816.F32.BF16 R56, R4.reuse, R48, RZ ;  /* 0x000000300438723c */ /* 0x040fe200000418ff */
[----:B------:R-:W-:Y:S01]  /*15ae0*/  LDSM.16.M88.4 R48, [R104+0x6800] ;  /* 0x006800006830783b */ /* 0x000fe20000000200 */
[----:B------:R2:W-:Y:S06]  /*15af0*/  MUFU.TANH R135, R0 ;  /* 0x0000000000877308 */ /* 0x0005ec0000002400 */
[C---:B------:R-:W-:Y:S08]  /*15b00*/  HMMA.16816.F32.BF16 R164, R4.reuse, R30, RZ ;  /* 0x0000001e04a4723c */ /* 0x040ff000000418ff */
[----:B----4-:R-:W-:Y:S01]  /*15b10*/  HMMA.16816.F32.BF16 R168, R4, R8, RZ ;  /* 0x0000000804a8723c */ /* 0x010fe200000418ff */
[----:B--2---:R-:W-:-:S02]  /*15b20*/  FMUL.FTZ R0, R47, R3 ;  /* 0x000000032f007220 */ /* 0x004fc40000410000 */
[----:B------:R-:W2:Y:S02]  /*15b30*/  LDSM.16.M88.4 R44, [R176+0x6000] ;  /* 0x00600000b02c783b */ /* 0x000ea40000000200 */
[----:B------:R4:W2:Y:S03]  /*15b40*/  MUFU.TANH R233, R0 ;  /* 0x0000000000e97308 */ /* 0x0008a60000002400 */
[C---:B------:R-:W-:Y:S08]  /*15b50*/  HMMA.16816.F32.BF16 R192, R4.reuse, R10, RZ ;  /* 0x0000000a04c0723c */ /* 0x040ff000000418ff */
[----:B-1----:R-:W-:Y:S01]  /*15b60*/  HMMA.16816.F32.BF16 R136, R4, R40, RZ ;  /* 0x000000280488723c */ /* 0x002fe200000418ff */
[----:B----4-:R-:W-:-:S07]  /*15b70*/  FMUL.FTZ R0, R32, R3 ;  /* 0x0000000320007220 */ /* 0x010fce0000410000 */
[C---:B------:R-:W-:Y:S01]  /*15b80*/  HMMA.16816.F32.BF16 R140, R4.reuse, R42, RZ ;  /* 0x0000002a048c723c */ /* 0x040fe200000418ff */
[----:B------:R-:W1:Y:S01]  /*15b90*/  LDSM.16.M88.4 R40, [R182+0x3000] ;  /* 0x00300000b628783b */ /* 0x000e620000000200 */
[----:B------:R4:W1:Y:S06]  /*15ba0*/  MUFU.TANH R231, R0 ;  /* 0x0000000000e77308 */ /* 0x00086c0000002400 */
[C---:B---3--:R-:W-:Y:S08]  /*15bb0*/  HMMA.16816.F32.BF16 R144, R4.reuse, R36, RZ ;  /* 0x000000240490723c */ /* 0x048ff000000418ff */
[----:B------:R-:W-:Y:S01]  /*15bc0*/  HMMA.16816.F32.BF16 R152, R4, R38, RZ ;  /* 0x000000260498723c */ /* 0x000fe200000418ff */
[----:B----4-:R-:W-:-:S04]  /*15bd0*/  FMUL.FTZ R0, R33, R3 ;  /* 0x0000000321007220 */ /* 0x010fc80000410000 */
[----:B------:R3:W-:Y:S03]  /*15be0*/  MUFU.TANH R229, R0 ;  /* 0x0000000000e57308 */ /* 0x0007e60000002400 */
[C---:B--2---:R-:W-:Y:S08]  /*15bf0*/  HMMA.16816.F32.BF16 R80, R4.reuse, R44, RZ ;  /* 0x0000002c0450723c */ /* 0x044ff000000418ff */
[----:B------:R-:W-:Y:S01]  /*15c00*/  HMMA.16816.F32.BF16 R92, R4, R46, RZ ;  /* 0x0000002e045c723c */ /* 0x000fe200000418ff */
[----:B------:R-:W-:Y:S01]  /*15c10*/  LDSM.16.M88.4 R44, [R177+0x3800] ;  /* 0x00380000b12c783b */ /* 0x000fe20000000200 */
[----:B---3--:R-:W-:-:S06]  /*15c20*/  FMUL.FTZ R0, R34, R3 ;  /* 0x0000000322007220 */ /* 0x008fcc0000410000 */
[----:B------:R-:W-:Y:S01]  /*15c30*/  HMMA.16816.F32.BF16 R8, R20, R90, R156 ;  /* 0x0000005a1408723c */ /* 0x000fe2000004189c */
[----:B------:R2:W3:Y:S06]  /*15c40*/  MUFU.TANH R134, R0 ;  /* 0x0000000000867308 */ /* 0x0004ec0000002400 */
[----:B------:R-:W-:Y:S01]  /*15c50*/  IMAD.MOV.U32 R157, RZ, RZ, R175 ;  /* 0x000000ffff9d7224 */ /* 0x000fe200078e00af */
[----:B-1----:R-:W-:Y:S01]  /*15c60*/  HMMA.16816.F32.BF16 R36, R12, R40, R112 ;  /* 0x000000280c24723c */ /* 0x002fe20000041870 */
[----:B------:R-:W1:Y:S01]  /*15c70*/  S2R R112, SR_CTAID.X ;  /* 0x0000000000707919 */ /* 0x000e620000002500 */
[----:B------:R-:W-:-:S02]  /*15c80*/  IMAD.MOV.U32 R159, RZ, RZ, R178 ;  /* 0x000000ffff9f7224 */ /* 0x000fc400078e00b2 */
[----:B------:R-:W-:-:S03]  /*15c90*/  IMAD.MOV.U32 R156, RZ, RZ, R174 ;  /* 0x000000ffff9c7224 */ /* 0x000fc600078e00ae */
[----:B------:R-:W-:Y:S02]  /*15ca0*/  IMAD.MOV.U32 R115, RZ, RZ, R179 ;  /* 0x000000ffff737224 */ /* 0x000fe400078e00b3 */
[-C--:B--2---:R-:W-:Y:S02]  /*15cb0*/  FMUL.FTZ R0, R35, R3.reuse ;  /* 0x0000000323007220 */ /* 0x084fe40000410000 */
[----:B------:R-:W2:Y:S02]  /*15cc0*/  LDSM.16.M88.4 R32, [R176+0x7800] ;  /* 0x00780000b020783b */ /* 0x000ea40000000200 */
[----:B------:R4:W2:Y:S01]  /*15cd0*/  MUFU.TANH R215, R0 ;  /* 0x0000000000d77308 */ /* 0x0008a20000002400 */
[----:B-1----:R-:W-:Y:S02]  /*15ce0*/  IMAD.SHL.U32 R114, R112, 0x40, RZ ;  /* 0x0000004070727824 */ /* 0x002fe400078e00ff */
[----:B----4-:R-:W-:-:S05]  /*15cf0*/  FMUL.FTZ R0, R52, R3 ;  /* 0x0000000334007220 */ /* 0x010fca0000410000 */
[----:B------:R1:W4:Y:S02]  /*15d00*/  MUFU.TANH R149, R0 ;  /* 0x0000000000957308 */ /* 0x0003240000002400 */
[-C--:B-1----:R-:W-:Y:S01]  /*15d10*/  FMUL.FTZ R0, R53, R3.reuse ;  /* 0x0000000335007220 */ /* 0x082fe20000410000 */
[C---:B--2---:R-:W-:Y:S05]  /*15d20*/  HMMA.16816.F32.BF16 R124, R4.reuse, R32, RZ ;  /* 0x00000020047c723c */ /* 0x044fea00000418ff */
[----:B------:R1:W-:Y:S03]  /*15d30*/  MUFU.TANH R217, R0 ;  /* 0x0000000000d97308 */ /* 0x0003e60000002400 */
[----:B------:R-:W-:Y:S01]  /*15d40*/  HMMA.16816.F32.BF16 R128, R4, R34, RZ ;  /* 0x000000220480723c */ /* 0x000fe200000418ff */
[----:B------:R-:W2:Y:S01]  /*15d50*/  LDSM.16.M88.4 R32, [R104+0x5800] ;  /* 0x005800006820783b */ /* 0x000ea20000000200 */
[----:B-1----:R-:W-:-:S04]  /*15d60*/  FMUL.FTZ R0, R54, R3 ;  /* 0x0000000336007220 */ /* 0x002fc80000410000 */
[----:B------:R1:W1:Y:S02]  /*15d70*/  MUFU.TANH R150, R0 ;  /* 0x0000000000967308 */ /* 0x0002640000002400 */
[-C--:B-1----:R-:W-:Y:S02]  /*15d80*/  FMUL.FTZ R0, R55, R3.reuse ;  /* 0x0000000337007220 */ /* 0x082fe40000410000 */
[----:B------:R-:W-:Y:S04]  /*15d90*/  LDSM.16.M88.4 R52, [R104+0x6000] ;  /* 0x006000006834783b */ /* 0x000fe80000000200 */
[----:B------:R1:W1:Y:S01]  /*15da0*/  MUFU.TANH R227, R0 ;  /* 0x0000000000e37308 */ /* 0x0002620000002400 */
[C---:B--2---:R-:W-:Y:S01]  /*15db0*/  HMMA.16816.F32.BF16 R4, R24.reuse, R32, R56 ;  /* 0x000000201804723c */ /* 0x044fe20000041838 */
[----:B------:R-:W2:Y:S07]  /*15dc0*/  LDSM.16.M88.4 R56, [R182+0x3800] ;  /* 0x00380000b638783b */ /* 0x000eae0000000200 */
[----:B------:R-:W-:Y:S01]  /*15dd0*/  HMMA.16816.F32.BF16 R28, R24, R34, R76 ;  /* 0x00000022181c723c */ /* 0x000fe2000004184c */
[----:B-1----:R-:W-:-:S04]  /*15de0*/  FMUL.FTZ R0, R60, R3 ;  /* 0x000000033c007220 */ /* 0x002fc80000410000 */
[----:B------:R1:W1:Y:S03]  /*15df0*/  MUFU.TANH R222, R0 ;  /* 0x0000000000de7308 */ /* 0x0002660000002400 */
[----:B------:R-:W-:Y:S01]  /*15e00*/  HMMA.16816.F32.BF16 R32, R12, R42, R8 ;  /* 0x0000002a0c20723c */ /* 0x000fe20000041808 */
[----:B------:R-:W3:Y:S07]  /*15e10*/  LDSM.16.M88.4 R40, [R104+0x8000] ;  /* 0x008000006828783b */ /* 0x000eee0000000200 */
[----:B------:R-:W-:Y:S01]  /*15e20*/  HMMA.16816.F32.BF16 R4, R20, R44, R4 ;  /* 0x0000002c1404723c */ /* 0x000fe20000041804 */
[----:B-1----:R-:W-:-:S07]  /*15e30*/  FMUL.FTZ R0, R61, R3 ;  /* 0x000000033d007220 */ /* 0x002fce0000410000 */
[----:B------:R-:W-:Y:S01]  /*15e40*/  HMMA.16816.F32.BF16 R28, R20, R46, R28 ;  /* 0x0000002e141c723c */ /* 0x000fe2000004181c */
[----:B------:R1:W-:Y:S01]  /*15e50*/  MUFU.TANH R221, R0 ;  /* 0x0000000000dd7308 */ /* 0x0003e20000002400 */
[----:B------:R-:W-:Y:S06]  /*15e60*/  LDSM.16.M88.4 R44, [R104+0x7800] ;  /* 0x00780000682c783b */ /* 0x000fec0000000200 */
[----:B------:R-:W-:Y:S08]  /*15e70*/  HMMA.16816.F32.BF16 R76, R24, R50, R100 ;  /* 0x00000032184c723c */ /* 0x000ff00000041864 */
[----:B--2---:R-:W-:Y:S01]  /*15e80*/  HMMA.16816.F32.BF16 R4, R12, R56, R4 ;  /* 0x000000380c04723c */ /* 0x004fe20000041804 */
[----:B-1----:R-:W-:-:S04]  /*15e90*/  FMUL.FTZ R0, R62, R3 ;  /* 0x000000033e007220 */ /* 0x002fc80000410000 */
[----:B------:R1:W2:Y:S03]  /*15ea0*/  MUFU.TANH R151, R0 ;  /* 0x0000000000977308 */ /* 0x0002a60000002400 */
[----:B------:R-:W-:Y:S01]  /*15eb0*/  HMMA.16816.F32.BF16 R28, R12, R58, R28 ;  /* 0x0000003a0c1c723c */ /* 0x000fe2000004181c */
[----:B------:R-:W-:Y:S07]  /*15ec0*/  LDSM.16.M88.4 R56, [R177+0x4800] ;  /* 0x00480000b138783b */ /* 0x000fee0000000200 */
[----:B---3--:R-:W-:Y:S01]  /*15ed0*/  HMMA.16816.F32.BF16 R88, R24, R40, R136 ;  /* 0x000000281858723c */ /* 0x008fe20000041888 */
[----:B-1----:R-:W-:-:S02]  /*15ee0*/  FMUL.FTZ R0, R63, R3 ;  /* 0x000000033f007220 */ /* 0x002fc40000410000 */
[----:B------:R-:W1:Y:S02]  /*15ef0*/  LDSM.16.M88.4 R60, [R177+0x4000] ;  /* 0x00400000b13c783b */ /* 0x000e640000000200 */
[----:B------:R3:W1:Y:S02]  /*15f00*/  MUFU.TANH R220, R0 ;  /* 0x0000000000dc7308 */ /* 0x0006640000002400 */
[----:B---3--:R-:W-:-:S06]  /*15f10*/  FMUL.FTZ R0, R64, R3 ;  /* 0x0000000340007220 */ /* 0x008fcc0000410000 */
[----:B------:R3:W1:Y:S02]  /*15f20*/  MUFU.TANH R216, R0 ;  /* 0x0000000000d87308 */ /* 0x0006640000002400 */
[----:B---3--:R-:W-:-:S06]  /*15f30*/  FMUL.FTZ R0, R65, R3 ;  /* 0x0000000341007220 */ /* 0x008fcc0000410000 */
[----:B------:R3:W-:Y:S02]  /*15f40*/  MUFU.TANH R230, R0 ;  /* 0x0000000000e67308 */ /* 0x0007e40000002400 */
[----:B---3--:R-:W-:-:S06]  /*15f50*/  FMUL.FTZ R0, R66, R3 ;  /* 0x0000000342007220 */ /* 0x008fcc0000410000 */
[----:B------:R3:W1:Y:S02]  /*15f60*/  MUFU.TANH R224, R0 ;  /* 0x0000000000e07308 */ /* 0x0006640000002400 */
[-C--:B---3--:R-:W-:Y:S02]  /*15f70*/  FMUL.FTZ R0, R67, R3.reuse ;  /* 0x0000000343007220 */ /* 0x088fe40000410000 */
[C---:B------:R-:W-:Y:S04]  /*15f80*/  HMMA.16816.F32.BF16 R64, R24.reuse, R52, R80 ;  /* 0x000000341840723c */ /* 0x040fe80000041850 */
[----:B------:R3:W-:Y:S04]  /*15f90*/  MUFU.TANH R223, R0 ;  /* 0x0000000000df7308 */ /* 0x0007e80000002400 */
[----:B------:R-:W-:Y:S01]  /*15fa0*/  HMMA.16816.F32.BF16 R52, R24, R54, R92 ;  /* 0x000000361834723c */ /* 0x000fe2000004185c */
[----:B---3--:R-:W-:-:S04]  /*15fb0*/  FMUL.FTZ R0, R68, R3 ;  /* 0x0000000344007220 */ /* 0x008fc80000410000 */
[----:B------:R3:W2:Y:S11]  /*15fc0*/  MUFU.TANH R218, R0 ;  /* 0x0000000000da7308 */ /* 0x0006b60000002400 */
[----:B-1----:R-:W-:Y:S08]  /*15fd0*/  HMMA.16816.F32.BF16 R8, R20, R60, R64 ;  /* 0x0000003c1408723c */ /* 0x002ff00000041840 */
[----:B------:R-:W-:Y:S01]  /*15fe0*/  HMMA.16816.F32.BF16 R64, R24, R44, R124 ;  /* 0x0000002c1840723c */ /* 0x000fe2000004187c */
[----:B---3--:R-:W-:-:S04]  /*15ff0*/  FMUL.FTZ R0, R69, R3 ;  /* 0x0000000345007220 */ /* 0x008fc80000410000 */
[----:B------:R1:W-:Y:S02]  /*16000*/  MUFU.TANH R232, R0 ;  /* 0x0000000000e87308 */ /* 0x0003e40000002400 */
[----:B-1----:R-:W-:-:S06]  /*16010*/  FMUL.FTZ R0, R70, R3 ;  /* 0x0000000346007220 */ /* 0x002fcc0000410000 */
[----:B------:R1:W3:Y:S02]  /*16020*/  MUFU.TANH R228, R0 ;  /* 0x0000000000e47308 */ /* 0x0002e40000002400 */
[-C--:B-1----:R-:W-:Y:S02]  /*16030*/  FMUL.FTZ R0, R71, R3.reuse ;  /* 0x0000000347007220 */ /* 0x082fe40000410000 */
[----:B------:R-:W1:Y:S04]  /*16040*/  LDSM.16.M88.4 R68, [R104+0x7000] ;  /* 0x007000006844783b */ /* 0x000e680000000200 */
[----:B------:R2:W1:Y:S02]  /*16050*/  MUFU.TANH R226, R0 ;  /* 0x0000000000e27308 */ /* 0x0004640000002400 */
[----:B--2---:R-:W-:-:S06]  /*16060*/  FMUL.FTZ R0, R72, R3 ;  /* 0x0000000348007220 */ /* 0x004fcc0000410000 */
[----:B------:R2:W-:Y:S02]  /*16070*/  MUFU.TANH R219, R0 ;  /* 0x0000000000db7308 */ /* 0x0005e40000002400 */
[-C--:B--2---:R-:W-:Y:S01]  /*16080*/  FMUL.FTZ R0, R73, R3.reuse ;  /* 0x0000000349007220 */ /* 0x084fe20000410000 */
[C---:B-1----:R-:W-:Y:S05]  /*16090*/  HMMA.16816.F32.BF16 R80, R24.reuse, R68, R108 ;  /* 0x000000441850723c */ /* 0x042fea000004186c */
[----:B------:R1:W-:Y:S03]  /*160a0*/  MUFU.TANH R225, R0 ;  /* 0x0000000000e17308 */ /* 0x0003e60000002400 */
[----:B------:R-:W-:Y:S01]  /*160b0*/  HMMA.16816.F32.BF16 R68, R24, R70, R120 ;  /* 0x000000461844723c */ /* 0x000fe20000041878 */
[----:B-1----:R-:W-:-:S04]  /*160c0*/  FMUL.FTZ R0, R74, R3 ;  /* 0x000000034a007220 */ /* 0x002fc80000410000 */
[----:B------:R1:W-:Y:S02]  /*160d0*/  MUFU.TANH R214, R0 ;  /* 0x0000000000d67308 */ /* 0x0003e40000002400 */
[-C--:B-1----:R-:W-:Y:S02]  /*160e0*/  FMUL.FTZ R0, R75, R3.reuse ;  /* 0x000000034b007220 */ /* 0x082fe40000410000 */
[----:B------:R-:W-:Y:S01]  /*160f0*/  HMMA.16816.F32.BF16 R72, R24, R48, R96 ;  /* 0x000000301848723c */ /* 0x000fe20000041860 */
[----:B------:R-:W1:Y:S03]  /*16100*/  LDSM.16.M88.4 R48, [R182+0x4000] ;  /* 0x00400000b630783b */ /* 0x000e660000000200 */
[----:B------:R2:W1:Y:S02]  /*16110*/  MUFU.TANH R158, R0 ;  /* 0x00000000009e7308 */ /* 0x0004640000002400 */
[----:B--2---:R-:W-:-:S06]  /*16120*/  FMUL.FTZ R0, R84, R3 ;  /* 0x0000000354007220 */ /* 0x004fcc0000410000 */
[----:B------:R2:W-:Y:S02]  /*16130*/  MUFU.TANH R210, R0 ;  /* 0x0000000000d27308 */ /* 0x0005e40000002400 */
[----:B--2---:R-:W-:-:S06]  /*16140*/  FMUL.FTZ R0, R85, R3 ;  /* 0x0000000355007220 */ /* 0x004fcc0000410000 */
[----:B------:R2:W1:Y:S02]  /*16150*/  MUFU.TANH R211, R0 ;  /* 0x0000000000d37308 */ /* 0x0004640000002400 */
[----:B--2---:R-:W-:-:S06]  /*16160*/  FMUL.FTZ R0, R86, R3 ;  /* 0x0000000356007220 */ /* 0x004fcc0000410000 */
[----:B------:R2:W1:Y:S02]  /*16170*/  MUFU.TANH R209, R0 ;  /* 0x0000000000d17308 */ /* 0x0004640000002400 */
[-C--:B--2---:R-:W-:Y:S02]  /*16180*/  FMUL.FTZ R0, R87, R3.reuse ;  /* 0x0000000357007220 */ /* 0x084fe40000410000 */
[----:B------:R-:W-:Y:S01]  /*16190*/  HMMA.16816.F32.BF16 R84, R24, R46, R128 ;  /* 0x0000002e1854723c */ /* 0x000fe20000041880 */
[----:B------:R-:W-:Y:S03]  /*161a0*/  LDSM.16.M88.4 R44, [R177+0x5000] ;  /* 0x00500000b12c783b */ /* 0x000fe60000000200 */
[----:B------:R2:W-:Y:S02]  /*161b0*/  MUFU.TANH R208, R0 ;  /* 0x0000000000d07308 */ /* 0x0005e40000002400 */
[----:B--2---:R-:W-:-:S06]  /*161c0*/  FMUL.FTZ R0, R36, R3 ;  /* 0x0000000324007220 */ /* 0x004fcc0000410000 */
[----:B------:R2:W-:Y:S02]  /*161d0*/  MUFU.TANH R175, R0 ;  /* 0x0000000000af7308 */ /* 0x0005e40000002400 */
[----:B--2---:R-:W-:-:S06]  /*161e0*/  FMUL.FTZ R0, R37, R3 ;  /* 0x0000000325007220 */ /* 0x004fcc0000410000 */
[----:B------:R2:W-:Y:S02]  /*161f0*/  MUFU.TANH R207, R0 ;  /* 0x0000000000cf7308 */ /* 0x0005e40000002400 */
[----:B--2---:R-:W-:-:S06]  /*16200*/  FMUL.FTZ R0, R38, R3 ;  /* 0x0000000326007220 */ /* 0x004fcc0000410000 */
[----:B------:R2:W1:Y:S02]  /*16210*/  MUFU.TANH R206, R0 ;  /* 0x0000000000ce7308 */ /* 0x0004640000002400 */
[-C--:B--2---:R-:W-:Y:S02]  /*16220*/  FMUL.FTZ R0, R39, R3.reuse ;  /* 0x0000000327007220 */ /* 0x084fe40000410000 */
[----:B-1----:R-:W-:Y:S04]  /*16230*/  HMMA.16816.F32.BF16 R36, R12, R48, R8 ;  /* 0x000000300c24723c */ /* 0x002fe80000041808 */
[----:B------:R1:W-:Y:S04]  /*16240*/  MUFU.TANH R205, R0 ;  /* 0x0000000000cd7308 */ /* 0x0003e80000002400 */
[----:B------:R-:W-:Y:S08]  /*16250*/  HMMA.16816.F32.BF16 R8, R20, R56, R72 ;  /* 0x000000381408723c */ /* 0x000ff00000041848 */
[----:B------:R-:W-:Y:S01]  /*16260*/  HMMA.16816.F32.BF16 R72, R24, R42, R140 ;  /* 0x0000002a1848723c */ /* 0x000fe2000004188c */
[----:B-1----:R-:W-:-:S04]  /*16270*/  FMUL.FTZ R0, R32, R3 ;  /* 0x0000000320007220 */ /* 0x002fc80000410000 */
[----:B------:R1:W-:Y:S02]  /*16280*/  MUFU.TANH R203, R0 ;  /* 0x0000000000cb7308 */ /* 0x0003e40000002400 */
[----:B-1----:R-:W-:-:S06]  /*16290*/  FMUL.FTZ R0, R33, R3 ;  /* 0x0000000321007220 */ /* 0x002fcc0000410000 */
[----:B------:R1:W-:Y:S02]  /*162a0*/  MUFU.TANH R204, R0 ;  /* 0x0000000000cc7308 */ /* 0x0003e40000002400 */
[----:B-1----:R-:W-:-:S06]  /*162b0*/  FMUL.FTZ R0, R34, R3 ;  /* 0x0000000322007220 */ /* 0x002fcc0000410000 */
[----:B------:R1:W2:Y:S02]  /*162c0*/  MUFU.TANH R202, R0 ;  /* 0x0000000000ca7308 */ /* 0x0002a40000002400 */
[----:B-1----:R-:W-:-:S06]  /*162d0*/  FMUL.FTZ R0, R35, R3 ;  /* 0x0000000323007220 */ /* 0x002fcc0000410000 */
[----:B------:R1:W1:Y:S02]  /*162e0*/  MUFU.TANH R201, R0 ;  /* 0x0000000000c97308 */ /* 0x0002640000002400 */
[----:B-1----:R-:W-:-:S06]  /*162f0*/  FMUL.FTZ R0, R4, R3 ;  /* 0x0000000304007220 */ /* 0x002fcc0000410000 */
[----:B------:R1:W1:Y:S02]  /*16300*/  MUFU.TANH R197, R0 ;  /* 0x0000000000c57308 */ /* 0x0002640000002400 */
[----:B-1----:R-:W-:-:S06]  /*16310*/  FMUL.FTZ R0, R5, R3 ;  /* 0x0000000305007220 */ /* 0x002fcc0000410000 */
[----:B------:R1:W-:Y:S02]  /*16320*/  MUFU.TANH R200, R0 ;  /* 0x0000000000c87308 */ /* 0x0003e40000002400 */
[----:B-1----:R-:W-:-:S06]  /*16330*/  FMUL.FTZ R0, R6, R3 ;  /* 0x0000000306007220 */ /* 0x002fcc0000410000 */
[----:B------:R1:W1:Y:S02]  /*16340*/  MUFU.TANH R199, R0 ;  /* 0x0000000000c77308 */ /* 0x0002640000002400 */
[-C--:B-1----:R-:W-:Y:S02]  /*16350*/  FMUL.FTZ R0, R7, R3.reuse ;  /* 0x0000000307007220 */ /* 0x082fe40000410000 */
[----:B------:R-:W-:Y:S01]  /*16360*/  HMMA.16816.F32.BF16 R4, R20, R62, R52 ;  /* 0x0000003e1404723c */ /* 0x000fe20000041834 */
[----:B------:R-:W1:Y:S03]  /*16370*/  LDSM.16.M88.4 R60, [R182+0x4800] ;  /* 0x00480000b63c783b */ /* 0x000e660000000200 */
[----:B------:R2:W1:Y:S01]  /*16380*/  MUFU.TANH R181, R0 ;  /* 0x0000000000b57308 */ /* 0x0004620000002400 */
[----:B------:R-:W3:Y:S01]  /*16390*/  LDSM.16.M88.4 R52, [R104+0x8800] ;  /* 0x008800006834783b */ /* 0x000ee20000000200 */
[----:B--2---:R-:W-:-:S06]  /*163a0*/  FMUL.FTZ R0, R28, R3 ;  /* 0x000000031c007220 */ /* 0x004fcc0000410000 */
[----:B------:R2:W1:Y:S11]  /*163b0*/  MUFU.TANH R196, R0 ;  /* 0x0000000000c47308 */ /* 0x0004760000002400 */
[----:B------:R-:W-:Y:S01]  /*163c0*/  @!UPT UIADD3 URZ, URZ, URZ, URZ ;  /* 0x0000003f3f3ff290 */ /* 0x000fe2000fffe03f */
[C---:B------:R-:W-:Y:S01]  /*163d0*/  HMMA.16816.F32.BF16 R32, R12.reuse, R50, R4 ;  /* 0x000000320c20723c */ /* 0x040fe20000041804 */
[----:B------:R-:W-:Y:S06]  /*163e0*/  LDSM.16.M88.4 R48, [R182+0x5000] ;  /* 0x00500000b630783b */ /* 0x000fec0000000200 */
[-C--:B------:R-:W-:Y:S02]  /*163f0*/  FMUL.FTZ R4, R39, R3.reuse ;  /* 0x0000000327047220 */ /* 0x080fe40000410000 */
[-C--:B--2---:R-:W-:Y:S01]  /*16400*/  FMUL.FTZ R0, R29, R3.reuse ;  /* 0x000000031d007220 */ /* 0x084fe20000410000 */
[----:B-1----:R-:W-:Y:S03]  /*16410*/  HMMA.16816.F32.BF16 R40, R12, R60, R8 ;  /* 0x0000003c0c28723c */ /* 0x002fe60000041808 */
[----:B------:R1:W-:Y:S11]  /*16420*/  MUFU.TANH R188, R0 ;  /* 0x0000000000bc7308 */ /* 0x0003f60000002400 */
[-C--:B------:R-:W-:Y:S01]  /*16430*/  FMUL.FTZ R5, R34, R3.reuse ;  /* 0x0000000322057220 */ /* 0x080fe20000410000 */
[----:B---3--:R-:W-:Y:S01]  /*16440*/  HMMA.16816.F32.BF16 R92, R24, R52, R144 ;  /* 0x00000034185c723c */ /* 0x008fe20000041890 */
[----:B-1----:R-:W-:-:S04]  /*16450*/  FMUL.FTZ R0, R30, R3 ;  /* 0x000000031e007220 */ /* 0x002fc80000410000 */
[----:B------:R1:W2:Y:S04]  /*16460*/  MUFU.TANH R180, R0 ;  /* 0x0000000000b47308 */ /* 0x0002a80000002400 */
[----:B------:R-:W-:-:S04]  /*16470*/  FMUL.FTZ R9, R40, R3 ;  /* 0x0000000328097220 */ /* 0x000fc80000410000 */
[----:B------:R3:W-:Y:S01]  /*16480*/  MUFU.TANH R123, R9 ;  /* 0x00000009007b7308 */ /* 0x0007e20000002400 */
[-C--:B-1----:R-:W-:Y:S02]  /*16490*/  FMUL.FTZ R0, R31, R3.reuse ;  /* 0x000000031f007220 */ /* 0x082fe40000410000 */
[----:B------:R-:W-:Y:S01]  /*164a0*/  HMMA.16816.F32.BF16 R28, R20, R58, R76 ;  /* 0x0000003a141c723c */ /* 0x000fe2000004184c */
[----:B------:R-:W-:Y:S04]  /*164b0*/  LDSM.16.M88.4 R56, [R182+0x5800] ;  /* 0x00580000b638783b */ /* 0x000fe80000000200 */
[----:B------:R1:W1:Y:S01]  /*164c0*/  MUFU.TANH R198, R0 ;  /* 0x0000000000c67308 */ /* 0x0002620000002400 */
[-C--:B---3--:R-:W-:Y:S02]  /*164d0*/  FMUL.FTZ R9, R41, R3.reuse ;  /* 0x0000000329097220 */ /* 0x088fe40000410000 */
[----:B------:R-:W-:Y:S01]  /*164e0*/  HMMA.16816.F32.BF16 R76, R24, R54, R152 ;  /* 0x00000036184c723c */ /* 0x000fe20000041898 */
[----:B------:R-:W-:Y:S04]  /*164f0*/  LDSM.16.M88.4 R52, [R104+0x9000] ;  /* 0x009000006834783b */ /* 0x000fe80000000200 */
[----:B------:R3:W-:Y:S01]  /*16500*/  MUFU.TANH R130, R9 ;  /* 0x0000000900827308 */ /* 0x0007e20000002400 */
[----:B-1----:R-:W-:-:S07]  /*16510*/  FMUL.FTZ R0, R36, R3 ;  /* 0x0000000324007220 */ /* 0x002fce0000410000 */
[----:B------:R1:W-:Y:S01]  /*16520*/  MUFU.TANH R178, R0 ;  /* 0x0000000000b27308 */ /* 0x0003e20000002400 */
[-C--:B---3--:R-:W-:Y:S02]  /*16530*/  FMUL.FTZ R9, R42, R3.reuse ;  /* 0x000000032a097220 */ /* 0x088fe40000410000 */
[----:B-1----:R-:W-:-:S05]  /*16540*/  FMUL.FTZ R0, R37, R3 ;  /* 0x0000000325007220 */ /* 0x002fca0000410000 */
[----:B------:R1:W3:Y:S02]  /*16550*/  MUFU.TANH R179, R0 ;  /* 0x0000000000b37308 */ /* 0x0002e40000002400 */
[----:B-1----:R-:W-:Y:S02]  /*16560*/  FMUL.FTZ R0, R38, R3 ;  /* 0x0000000326007220 */ /* 0x002fe40000410000 */
[----:B------:R-:W-:Y:S01]  /*16570*/  HMMA.16816.F32.BF16 R36, R12, R62, R28 ;  /* 0x0000003e0c24723c */ /* 0x000fe2000004181c */
[----:B------:R-:W1:Y:S03]  /*16580*/  LDSM.16.M88.4 R60, [R177+0x5800] ;  /* 0x00580000b13c783b */ /* 0x000e660000000200 */
[----:B------:R2:W-:Y:S02]  /*16590*/  MUFU.TANH R174, R0 ;  /* 0x0000000000ae7308 */ /* 0x0005e40000002400 */
[----:B--2---:R-:W-:-:S06]  /*165a0*/  IMAD R0, R172, 0x10, R106 ;  /* 0x00000010ac007824 */ /* 0x004fcc00078e026a */
[----:B------:R2:W-:Y:S01]  /*165b0*/  MUFU.TANH R172, R4 ;  /* 0x0000000400ac7308 */ /* 0x0005e20000002400 */
[----:B------:R-:W-:Y:S01]  /*165c0*/  IADD3 R0, R0, 0x1, R114 ;  /* 0x0000000100007810 */ /* 0x000fe20007ffe072 */
[----:B------:R-:W-:-:S03]  /*165d0*/  IMAD.MOV.U32 R114, RZ, RZ, R157 ;  /* 0x000000ffff727224 */ /* 0x000fc600078e009d */
[----:B------:R-:W-:Y:S02]  /*165e0*/  IADD3 R0, R212, R0, -R156 ;  /* 0x00000000d4007210 */ /* 0x000fe40007ffe89c */
[----:B------:R-:W1:Y:S03]  /*165f0*/  S2R R156, SR_TID.X ;  /* 0x00000000009c7919 */ /* 0x000e660000002100 */
[----:B------:R-:W-:Y:S02]  /*16600*/  IMAD.IADD R0, R107, 0x1, R0 ;  /* 0x000000016b007824 */ /* 0x000fe400078e0200 */
[----:B--2---:R-:W-:-:S03]  /*16610*/  FMUL.FTZ R4, R32, R3 ;  /* 0x0000000320047220 */ /* 0x004fc60000410000 */
[C---:B------:R-:W-:Y:S02]  /*16620*/  IADD3 R6, R0.reuse, 0x8, RZ ;  /* 0x0000000800067810 */ /* 0x040fe40007ffe0ff */
[-C--:B------:R-:W-:Y:S01]  /*16630*/  IMNMX R8, R0, R212.reuse, PT ;  /* 0x000000d400087217 */ /* 0x080fe20003800200 */
[----:B------:R2:W-:Y:S01]  /*16640*/  MUFU.TANH R157, R4 ;  /* 0x00000004009d7308 */ /* 0x0005e20000002400 */
[----:B------:R-:W-:Y:S02]  /*16650*/  IMNMX R6, R6, R212, PT ;  /* 0x000000d406067217 */ /* 0x000fe40003800200 */
[----:B------:R-:W-:-:S05]  /*16660*/  LOP3.LUT R0, R16, R17, RZ, 0xfc, !PT ;  /* 0x0000001110007212 */ /* 0x000fca00078efcff */
[----:B------:R-:W-:Y:S01]  /*16670*/  MUFU.TANH R17, R5 ;  /* 0x0000000500117308 */ /* 0x000fe20000002400 */
[----:B-1----:R-:W-:Y:S02]  /*16680*/  IMAD.SHL.U32 R113, R156, 0x2, RZ ;  /* 0x000000029c717824 */ /* 0x002fe400078e00ff */
[----:B--2---:R-:W-:Y:S01]  /*16690*/  FMUL.FTZ R4, R33, R3 ;  /* 0x0000000321047220 */ /* 0x004fe20000410000 */
[----:B------:R-:W-:Y:S02]  /*166a0*/  HMMA.16816.F32.BF16 R28, R20, R46, R68 ;  /* 0x0000002e141c723c */ /* 0x000fe40000041844 */
[----:B------:R-:W-:Y:S02]  /*166b0*/  LOP3.LUT R113, R113, 0x6, RZ, 0xc0, !PT ;  /* 0x0000000671717812 */ /* 0x000fe400078ec0ff */
[----:B------:R-:W-:Y:S08]  /*166c0*/  MUFU.TANH R16, R9 ;  /* 0x0000000900107308 */ /* 0x000ff00000002400 */
[----:B------:R1:W2:Y:S02]  /*166d0*/  MUFU.TANH R156, R4 ;  /* 0x00000004009c7308 */ /* 0x0002a40000002400 */
[----:B-1----:R-:W-:-:S05]  /*166e0*/  IMAD.IADD R4, R105, 0x1, R113 ;  /* 0x0000000169047824 */ /* 0x002fca00078e0271 */
[C---:B------:R-:W-:Y:S02]  /*166f0*/  IADD3 R7, R4.reuse, 0x1, RZ ;  /* 0x0000000104077810 */ /* 0x040fe40007ffe0ff */
[C---:B------:R-:W-:Y:S02]  /*16700*/  IADD3 R5, R4.reuse, 0x8, RZ ;  /* 0x0000000804057810 */ /* 0x040fe40007ffe0ff */
[C---:B------:R-:W-:Y:S02]  /*16710*/  ISETP.GE.AND P2, PT, R7.reuse, R8, PT ;  /* 0x000000080700720c */ /* 0x040fe40003f46270 */
[----:B------:R-:W-:Y:S01]  /*16720*/  ISETP.GE.AND P0, PT, R7, R6, PT ;  /* 0x000000060700720c */ /* 0x000fe20003f06270 */
[----:B------:R-:W-:Y:S01]  /*16730*/  FMUL.FTZ R7, R35, R3 ;  /* 0x0000000323077220 */ /* 0x000fe20000410000 */
[C---:B------:R-:W-:Y:S01]  /*16740*/  ISETP.GE.AND P1, PT, R5.reuse, R8, PT ;  /* 0x000000080500720c */ /* 0x040fe20003f26270 */
[----:B------:R-:W-:Y:S01]  /*16750*/  HMMA.16816.F32.BF16 R32, R20, R44, R80 ;  /* 0x0000002c1420723c */ /* 0x000fe20000041850 */
[-C--:B------:R-:W-:Y:S01]  /*16760*/  ISETP.GE.AND P6, PT, R5, R6.reuse, PT ;  /* 0x000000060500720c */ /* 0x080fe20003fc6270 */
[----:B------:R1:W1:Y:S01]  /*16770*/  MUFU.TANH R129, R7 ;  /* 0x0000000700817308 */ /* 0x0002620000002400 */
[----:B------:R-:W-:-:S02]  /*16780*/  ISETP.GE.AND P4, PT, R4, R6, PT ;  /* 0x000000060400720c */ /* 0x000fc40003f86270 */
[----:B------:R-:W-:Y:S02]  /*16790*/  IADD3 R5, R4, 0x10, RZ ;  /* 0x0000001004057810 */ /* 0x000fe40007ffe0ff */
[----:B------:R-:W-:Y:S02]  /*167a0*/  FSEL R109, R252, -INF , !P4 ;  /* 0xff800000fc6d7808 */ /* 0x000fe40006000000 */
[----:B------:R-:W-:Y:S02]  /*167b0*/  FSEL R107, R115, -INF , !P0 ;  /* 0xff800000736b7808 */ /* 0x000fe40004000000 */
[----:B------:R-:W-:Y:S02]  /*167c0*/  FSEL R116, R116, -INF , !P1 ;  /* 0xff80000074747808 */ /* 0x000fe40004800000 */
[----:B------:R-:W-:Y:S01]  /*167d0*/  FSEL R114, R114, -INF , !P2 ;  /* 0xff80000072727808 */ /* 0x000fe20005000000 */
[----:B------:R-:W-:Y:S01]  /*167e0*/  HMMA.16816.F32.BF16 R44, R20, R60, R64 ;  /* 0x0000003c142c723c */ /* 0x000fe20000041840 */
[----:B------:R-:W-:Y:S01]  /*167f0*/  ISETP.GE.AND P4, PT, R5, R8, PT ;  /* 0x000000080500720c */ /* 0x000fe20003f86270 */
[----:B------:R-:W-:Y:S01]  /*16800*/  FMUL.FTZ R9, R43, R3 ;  /* 0x000000032b097220 */ /* 0x000fe20000410000 */
[----:B------:R-:W-:Y:S01]  /*16810*/  ISETP.GE.AND P2, PT, R5, R6, PT ;  /* 0x000000060500720c */ /* 0x000fe20003f46270 */
[----:B------:R-:W-:Y:S01]  /*16820*/  IMAD.MOV.U32 R252, RZ, RZ, R159 ;  /* 0x000000fffffc7224 */ /* 0x000fe200078e009f */
[----:B-1----:R-:W-:-:S02]  /*16830*/  IADD3 R7, R4, 0x9, RZ ;  /* 0x0000000904077810 */ /* 0x002fc40007ffe0ff */
[----:B------:R-:W-:Y:S02]  /*16840*/  FSEL R125, R249, -INF , !P4 ;  /* 0xff800000f97d7808 */ /* 0x000fe40006000000 */
[C---:B------:R-:W-:Y:S02]  /*16850*/  ISETP.GE.AND P5, PT, R7.reuse, R8, PT ;  /* 0x000000080700720c */ /* 0x040fe40003fa6270 */
[----:B------:R-:W-:Y:S02]  /*16860*/  ISETP.GE.AND P3, PT, R7, R6, PT ;  /* 0x000000060700720c */ /* 0x000fe40003f66270 */
[C---:B------:R-:W-:Y:S01]  /*16870*/  IADD3 R7, R4.reuse, 0x11, RZ ;  /* 0x0000001104077810 */ /* 0x040fe20007ffe0ff */
[----:B------:R-:W-:Y:S01]  /*16880*/  HMMA.16816.F32.BF16 R32, R12, R48, R32 ;  /* 0x000000300c20723c */ /* 0x000fe20000041820 */
[----:B------:R-:W-:Y:S02]  /*16890*/  IADD3 R5, R4, 0x18, RZ ;  /* 0x0000001804057810 */ /* 0x000fe40007ffe0ff */
[----:B------:R-:W-:-:S02]  /*168a0*/  ISETP.GE.AND P0, PT, R7, R8, PT ;  /* 0x000000080700720c */ /* 0x000fc40003f06270 */
[----:B------:R-:W-:Y:S02]  /*168b0*/  ISETP.GE.AND P1, PT, R7, R6, PT ;  /* 0x000000060700720c */ /* 0x000fe40003f26270 */
[----:B------:R-:W-:Y:S02]  /*168c0*/  IADD3 R7, R4, 0x19, RZ ;  /* 0x0000001904077810 */ /* 0x000fe40007ffe0ff */
[----:B------:R-:W-:Y:S02]  /*168d0*/  FSEL R110, R250, -INF , !P3 ;  /* 0xff800000fa6e7808 */ /* 0x000fe40005800000 */
[C---:B------:R-:W-:Y:S02]  /*168e0*/  ISETP.GE.AND P3, PT, R7.reuse, R8, PT ;  /* 0x000000080700720c */ /* 0x040fe40003f66270 */
[----:B------:R-:W-:Y:S01]  /*168f0*/  ISETP.GE.AND P4, PT, R7, R6, PT ;  /* 0x000000060700720c */ /* 0x000fe20003f86270 */
[----:B------:R-:W-:Y:S01]  /*16900*/  FMUL.FTZ R7, R36, R3 ;  /* 0x0000000324077220 */ /* 0x000fe20000410000 */
[----:B------:R-:W-:-:S02]  /*16910*/  FSEL R111, R118, -INF , !P6 ;  /* 0xff800000766f7808 */ /* 0x000fc40007000000 */
[----:B------:R-:W-:Y:S01]  /*16920*/  ISETP.GE.AND P6, PT, R5, R8, PT ;  /* 0x000000080500720c */ /* 0x000fe20003fc6270 */
[----:B------:R1:W-:Y:S01]  /*16930*/  MUFU.TANH R113, R7 ;  /* 0x0000000700717308 */ /* 0x0003e20000002400 */
[----:B------:R-:W-:Y:S02]  /*16940*/  FSEL R115, R251, -INF , !P5 ;  /* 0xff800000fb737808 */ /* 0x000fe40006800000 */
[----:B------:R-:W2:Y:S01]  /*16950*/  LDL R251, [R1+0x150] ;  /* 0x0001500001fb7983 */ /* 0x000ea20000100800 */
[----:B------:R-:W-:Y:S01]  /*16960*/  FSEL R120, R247, -INF , !P1 ;  /* 0xff800000f7787808 */ /* 0x000fe20004800000 */
[----:B------:R-:W-:Y:S01]  /*16970*/  HMMA.16816.F32.BF16 R40, R12, R50, R28 ;  /* 0x000000320c28723c */ /* 0x000fe2000004181c */
[----:B------:R-:W-:Y:S01]  /*16980*/  FSEL R124, R241, -INF , !P6 ;  /* 0xff800000f17c7808 */ /* 0x000fe20007000000 */
[----:B------:R-:W-:Y:S01]  /*16990*/  LDSM.16.M88.4 R48, [R182+0x6000] ;  /* 0x00600000b630783b */ /* 0x000fe20000000200 */
[----:B------:R-:W-:Y:S01]  /*169a0*/  ISETP.GE.AND P5, PT, R5, R6, PT ;  /* 0x000000060500720c */ /* 0x000fe20003fa6270 */
[----:B------:R3:W-:Y:S01]  /*169b0*/  MUFU.TANH R118, R9 ;  /* 0x0000000900767308 */ /* 0x0007e20000002400 */
[----:B------:R-:W-:Y:S01]  /*169c0*/  IADD3 R5, R4, 0x20, RZ ;  /* 0x0000002004057810 */ /* 0x000fe20007ffe0ff */
[----:B------:R-:W-:Y:S01]  /*169d0*/  BSSY B1, `(.L_x_2125) ;  /* 0x00002c2000017945 */ /* 0x000fe20003800000 */
[----:B------:R-:W-:Y:S01]  /*169e0*/  FSEL R122, R246, -INF , !P2 ;  /* 0xff800000f67a7808 */ /* 0x000fe20005000000 */
[----:B------:R-:W-:Y:S01]  /*169f0*/  HMMA.16816.F32.BF16 R28, R20, R62, R84 ;  /* 0x0000003e141c723c */ /* 0x000fe20000041854 */
[----:B------:R-:W-:Y:S01]  /*16a00*/  ISETP.GE.AND P2, PT, R5, R8, PT ;  /* 0x000000080500720c */ /* 0x000fe20003f46270 */
[----:B------:R-:W-:Y:S01]  /*16a10*/  LDSM.16.M88.4 R60, [R104+0x9800] ;  /* 0x00980000683c783b */ /* 0x000fe20000000200 */
[----:B-1----:R-:W-:-:S02]  /*16a20*/  IADD3 R7, R4, 0x21, RZ ;  /* 0x0000002104077810 */ /* 0x002fc40007ffe0ff */
[----:B------:R-:W-:Y:S02]  /*16a30*/  FSEL R127, R248, -INF , !P0 ;  /* 0xff800000f87f7808 */ /* 0x000fe40004000000 */
[C---:B------:R-:W-:Y:S01]  /*16a40*/  ISETP.GE.AND P1, PT, R7.reuse, R8, PT ;  /* 0x000000080700720c */ /* 0x040fe20003f26270 */
[C---:B------:R-:W-:Y:S01]  /*16a50*/  HMMA.16816.F32.BF16 R64, R24.reuse, R52, R160 ;  /* 0x000000341840723c */ /* 0x040fe200000418a0 */
[-C--:B------:R-:W-:Y:S01]  /*16a60*/  ISETP.GE.AND P6, PT, R7, R6.reuse, PT ;  /* 0x000000060700720c */ /* 0x080fe20003fc6270 */
[-C--:B------:R-:W-:Y:S01]  /*16a70*/  FMUL.FTZ R7, R38, R3.reuse ;  /* 0x0000000326077220 */ /* 0x080fe20000410000 */
[----:B------:R-:W-:Y:S01]  /*16a80*/  FSEL R126, R237, -INF , !P4 ;  /* 0xff800000ed7e7808 */ /* 0x000fe20006000000 */
[----:B---3--:R-:W-:Y:S01]  /*16a90*/  FMUL.FTZ R9, R37, R3 ;  /* 0x0000000325097220 */ /* 0x008fe20000410000 */
[----:B------:R-:W-:Y:S01]  /*16aa0*/  FSEL R138, R235, -INF , !P2 ;  /* 0xff800000eb8a7808 */ /* 0x000fe20005000000 */
[----:B------:R1:W3:Y:S01]  /*16ab0*/  MUFU.TANH R108, R7 ;  /* 0x00000007006c7308 */ /* 0x0002e20000002400 */
[----:B------:R-:W-:Y:S01]  /*16ac0*/  ISETP.GE.AND P0, PT, R5, R6, PT ;  /* 0x000000060500720c */ /* 0x000fe20003f06270 */
[----:B------:R-:W-:Y:S01]  /*16ad0*/  HMMA.16816.F32.BF16 R68, R24, R54, R164 ;  /* 0x000000361844723c */ /* 0x000fe200000418a4 */
[----:B------:R-:W-:Y:S01]  /*16ae0*/  IADD3 R5, R4, 0x28, RZ ;  /* 0x0000002804057810 */ /* 0x000fe20007ffe0ff */
[----:B------:R-:W-:Y:S01]  /*16af0*/  LDSM.16.M88.4 R52, [R177+0x6800] ;  /* 0x00680000b134783b */ /* 0x000fe20000000200 */
[----:B------:R-:W-:-:S02]  /*16b00*/  FSEL R121, R236, -INF , !P5 ;  /* 0xff800000ec797808 */ /* 0x000fc40006800000 */
[----:B------:R-:W-:Y:S01]  /*16b10*/  ISETP.GE.AND P5, PT, R5, R8, PT ;  /* 0x000000080500720c */ /* 0x000fe20003fa6270 */
[----:B------:R3:W2:Y:S01]  /*16b20*/  MUFU.TANH R112, R9 ;  /* 0x0000000900707308 */ /* 0x0006a20000002400 */
[----:B------:R-:W-:Y:S02]  /*16b30*/  FSEL R131, R233, -INF , !P6 ;  /* 0xff800000e9837808 */ /* 0x000fe40007000000 */
[----:B------:R-:W-:Y:S02]  /*16b40*/  FSEL R140, R231, -INF , !P5 ;  /* 0xff800000e78c7808 */ /* 0x000fe40006800000 */
[----:B------:R-:W-:Y:S02]  /*16b50*/  FSEL R128, R240, -INF , !P3 ;  /* 0xff800000f0807808 */ /* 0x000fe40005800000 */
[----:B------:R-:W-:Y:S02]  /*16b60*/  ISETP.GE.AND P3, PT, R5, R6, PT ;  /* 0x000000060500720c */ /* 0x000fe40003f66270 */
[----:B-1----:R-:W-:-:S02]  /*16b70*/  IADD3 R7, R4, 0x29, RZ ;  /* 0x0000002904077810 */ /* 0x002fc40007ffe0ff */
[----:B------:R-:W-:Y:S02]  /*16b80*/  IADD3 R5, R4, 0x30, RZ ;  /* 0x0000003004057810 */ /* 0x000fe40007ffe0ff */
[C---:B------:R-:W-:Y:S02]  /*16b90*/  ISETP.GE.AND P4, PT, R7.reuse, R8, PT ;  /* 0x000000080700720c */ /* 0x040fe40003f86270 */
[----:B------:R-:W-:Y:S01]  /*16ba0*/  ISETP.GE.AND P2, PT, R7, R6, PT ;  /* 0x000000060700720c */ /* 0x000fe20003f46270 */
[-C--:B------:R-:W-:Y:S01]  /*16bb0*/  FMUL.FTZ R7, R32, R3.reuse ;  /* 0x0000000320077220 */ /* 0x080fe20000410000 */
[----:B------:R-:W-:Y:S01]  /*16bc0*/  FSEL R135, R135, -INF , !P0 ;  /* 0xff80000087877808 */ /* 0x000fe20004000000 */
[----:B---3--:R-:W-:Y:S01]  /*16bd0*/  FMUL.FTZ R9, R39, R3 ;  /* 0x0000000327097220 */ /* 0x008fe20000410000 */
[----:B------:R-:W-:Y:S01]  /*16be0*/  FSEL R137, R234, -INF , !P1 ;  /* 0xff800000ea897808 */ /* 0x000fe20004800000 */
[----:B------:R1:W-:Y:S01]  /*16bf0*/  MUFU.TANH R102, R7 ;  /* 0x0000000700667308 */ /* 0x0003e20000002400 */
[----:B------:R-:W3:Y:S01]  /*16c00*/  LDSM.16.M88.4 R36, [R177+0x6000] ;  /* 0x00600000b124783b */ /* 0x000ee20000000200 */
[----:B------:R-:W-:-:S02]  /*16c10*/  ISETP.GE.AND P0, PT, R5, R8, PT ;  /* 0x000000080500720c */ /* 0x000fc40003f06270 */
[----:B------:R-:W-:Y:S02]  /*16c20*/  ISETP.GE.AND P1, PT, R5, R6, PT ;  /* 0x000000060500720c */ /* 0x000fe40003f26270 */
[----:B------:R-:W-:Y:S02]  /*16c30*/  IADD3 R5, R4, 0x38, RZ ;  /* 0x0000003804057810 */ /* 0x000fe40007ffe0ff */
[----:B------:R4:W2:Y:S01]  /*16c40*/  MUFU.TANH R106, R9 ;  /* 0x00000009006a7308 */ /* 0x0008a20000002400 */
[----:B------:R-:W-:Y:S02]  /*16c50*/  FSEL R134, R134, -INF , !P3 ;  /* 0xff80000086867808 */ /* 0x000fe40005800000 */
[----:B------:R-:W-:Y:S02]  /*16c60*/  FSEL R139, R229, -INF , !P4 ;  /* 0xff800000e58b7808 */ /* 0x000fe40006000000 */
[C---:B------:R-:W-:Y:S02]  /*16c70*/  ISETP.GE.AND P3, PT, R5.reuse, R8, PT ;  /* 0x000000080500720c */ /* 0x040fe40003f66270 */
[----:B------:R-:W-:-:S02]  /*16c80*/  ISETP.GE.AND P4, PT, R5, R6, PT ;  /* 0x000000060500720c */ /* 0x000fc40003f86270 */
[C---:B-1----:R-:W-:Y:S02]  /*16c90*/  IADD3 R7, R4.reuse, 0x31, RZ ;  /* 0x0000003104077810 */ /* 0x042fe40007ffe0ff */
[----:B------:R-:W-:Y:S02]  /*16ca0*/  IADD3 R5, R4, 0x39, RZ ;  /* 0x0000003904057810 */ /* 0x000fe40007ffe0ff */
[C---:B------:R-:W-:Y:S02]  /*16cb0*/  ISETP.GE.AND P6, PT, R7.reuse, R8, PT ;  /* 0x000000080700720c */ /* 0x040fe40003fc6270 */
[----:B------:R-:W-:Y:S01]  /*16cc0*/  ISETP.GE.AND P5, PT, R7, R6, PT ;  /* 0x000000060700720c */ /* 0x000fe20003fa6270 */
[-C--:B------:R-:W-:Y:S01]  /*16cd0*/  FMUL.FTZ R7, R34, R3.reuse ;  /* 0x0000000322077220 */ /* 0x080fe20000410000 */
[----:B------:R-:W-:Y:S01]  /*16ce0*/  FSEL R136, R215, -INF , !P2 ;  /* 0xff800000d7887808 */ /* 0x000fe20005000000 */
[----:B----4-:R-:W-:Y:S01]  /*16cf0*/  FMUL.FTZ R9, R33, R3 ;  /* 0x0000000321097220 */ /* 0x010fe20000410000 */
[----:B------:R-:W-:Y:S01]  /*16d00*/  FSEL R149, R149, -INF , !P0 ;  /* 0xff80000095957808 */ /* 0x000fe20004000000 */
[----:B------:R1:W-:Y:S01]  /*16d10*/  MUFU.TANH R101, R7 ;  /* 0x0000000700657308 */ /* 0x0003e20000002400 */
[----:B------:R-:W-:-:S02]  /*16d20*/  ISETP.GE.AND P2, PT, R5, R8, PT ;  /* 0x000000080500720c */ /* 0x000fc40003f46270 */
[----:B------:R-:W-:Y:S02]  /*16d30*/  ISETP.GE.AND P0, PT, R5, R6, PT ;  /* 0x000000060500720c */ /* 0x000fe40003f06270 */
[----:B------:R-:W-:Y:S02]  /*16d40*/  IADD3 R5, R4, 0x40, RZ ;  /* 0x0000004004057810 */ /* 0x000fe40007ffe0ff */
[----:B------:R-:W-:Y:S01]  /*16d50*/  FSEL R144, R150, -INF , !P1 ;  /* 0xff80000096907808 */ /* 0x000fe20004800000 */
[----:B------:R4:W2:Y:S01]  /*16d60*/  MUFU.TANH R103, R9 ;  /* 0x0000000900677308 */ /* 0x0008a20000002400 */
[----:B------:R-:W-:Y:S02]  /*16d70*/  FSEL R147, R217, -INF , !P6 ;  /* 0xff800000d9937808 */ /* 0x000fe40007000000 */
[----:B------:R-:W-:Y:S02]  /*16d80*/  FSEL R142, R227, -INF , !P5 ;  /* 0xff800000e38e7808 */ /* 0x000fe40006800000 */
[----:B------:R-:W-:-:S02]  /*16d90*/  FSEL R146, R222, -INF , !P3 ;  /* 0xff800000de927808 */ /* 0x000fc40005800000 */
[----:B------:R-:W-:Y:S01]  /*16da0*/  ISETP.GE.AND P1, PT, R5, R8, PT ;  /* 0x000000080500720c */ /* 0x000fe20003f26270 */
[-C--:B-1----:R-:W-:Y:S01]  /*16db0*/  FMUL.FTZ R7, R35, R3.reuse ;  /* 0x0000000323077220 */ /* 0x082fe20000410000 */
[----:B------:R-:W-:Y:S01]  /*16dc0*/  ISETP.GE.AND P6, PT, R5, R6, PT ;  /* 0x000000060500720c */ /* 0x000fe20003fc6270 */
[C---:B------:R-:W-:Y:S01]  /*16dd0*/  HMMA.16816.F32.BF16 R32, R12.reuse, R56, R44 ;  /* 0x000000380c20723c */ /* 0x040fe2000004182c */
[C---:B------:R-:W-:Y:S01]  /*16de0*/  IADD3 R5, R4.reuse, 0x48, RZ ;  /* 0x0000004804057810 */ /* 0x040fe20007ffe0ff */
[----:B------:R1:W1:Y:S01]  /*16df0*/  MUFU.TANH R99, R7 ;  /* 0x0000000700637308 */ /* 0x0002620000002400 */
[----:B------:R-:W-:Y:S02]  /*16e00*/  FSEL R141, R151, -INF , !P4 ;  /* 0xff800000978d7808 */ /* 0x000fe40006000000 */
[----:B------:R-:W-:Y:S01]  /*16e10*/  FSEL R145, R221, -INF , !P2 ;  /* 0xff800000dd917808 */ /* 0x000fe20005000000 */
[----:B----4-:R-:W-:Y:S01]  /*16e20*/  FMUL.FTZ R9, R41, R3 ;  /* 0x0000000329097220 */ /* 0x010fe20000410000 */
[C---:B------:R-:W-:Y:S01]  /*16e30*/  ISETP.GE.AND P4, PT, R5.reuse, R8, PT ;  /* 0x000000080500720c */ /* 0x040fe20003f86270 */
[----:B------:R-:W-:Y:S01]  /*16e40*/  HMMA.16816.F32.BF16 R44, R12, R58, R28 ;  /* 0x0000003a0c2c723c */ /* 0x000fe2000004181c */
[----:B------:R-:W-:Y:S01]  /*16e50*/  ISETP.GE.AND P2, PT, R5, R6, PT ;  /* 0x000000060500720c */ /* 0x000fe20003f46270 */
[----:B------:R4:W2:Y:S01]  /*16e60*/  MUFU.TANH R100, R9 ;  /* 0x0000000900647308 */ /* 0x0008a20000002400 */
[----:B------:R-:W-:Y:S01]  /*16e70*/  IADD3 R5, R4, 0x49, RZ ;  /* 0x0000004904057810 */ /* 0x000fe20007ffe0ff */
[----:B------:R-:W-:Y:S01]  /*16e80*/  LDSM.16.M88.4 R56, [R177+0x7000] ;  /* 0x00700000b138783b */ /* 0x000fe20000000200 */
[----:B------:R-:W-:-:S02]  /*16e90*/  FSEL R143, R220, -INF , !P0 ;  /* 0xff800000dc8f7808 */ /* 0x000fc40004000000 */
[----:B------:R-:W-:Y:S01]  /*16ea0*/  FSEL R154, R216, -INF , !P1 ;  /* 0xff800000d89a7808 */ /* 0x000fe20004800000 */
[C---:B---3--:R-:W-:Y:S01]  /*16eb0*/  HMMA.16816.F32.BF16 R28, R20.reuse, R36, R88 ;  /* 0x00000024141c723c */ /* 0x048fe20000041858 */
[----:B------:R-:W-:Y:S01]  /*16ec0*/  FSEL R151, R224, -INF , !P6 ;  /* 0xff800000e0977808 */ /* 0x000fe20007000000 */
[-C--:B-1----:R-:W-:Y:S01]  /*16ed0*/  FMUL.FTZ R7, R40, R3.reuse ;  /* 0x0000000328077220 */ /* 0x082fe20000410000 */
[C---:B------:R-:W-:Y:S02]  /*16ee0*/  ISETP.GE.AND P0, PT, R5.reuse, R8, PT ;  /* 0x000000080500720c */ /* 0x040fe40003f06270 */
[----:B------:R-:W-:Y:S01]  /*16ef0*/  ISETP.GE.AND P1, PT, R5, R6, PT ;  /* 0x000000060500720c */ /* 0x000fe20003f26270 */
[----:B------:R1:W-:Y:S01]  /*16f00*/  MUFU.TANH R11, R7 ;  /* 0x00000007000b7308 */ /* 0x0003e20000002400 */
[----:B------:R-:W-:Y:S01]  /*16f10*/  IADD3 R5, R4, 0x51, RZ ;  /* 0x0000005104057810 */ /* 0x000fe20007ffe0ff */
[----:B------:R-:W-:Y:S01]  /*16f20*/  HMMA.16816.F32.BF16 R36, R20, R38, R72 ;  /* 0x000000261424723c */ /* 0x000fe20000041848 */
[----:B------:R-:W-:Y:S01]  /*16f30*/  FSEL R153, R218, -INF , !P4 ;  /* 0xff800000da997808 */ /* 0x000fe20006000000 */
[----:B----4-:R-:W-:Y:S01]  /*16f40*/  FMUL.FTZ R9, R43, R3 ;  /* 0x000000032b097220 */ /* 0x010fe20000410000 */
[----:B------:R-:W-:-:S02]  /*16f50*/  FSEL R89, R228, -INF , !P2 ;  /* 0xff800000e4597808 */ /* 0x000fc40005000000 */
[----:B------:R-:W-:Y:S01]  /*16f60*/  FSEL R90, R232, -INF , !P0 ;  /* 0xff800000e85a7808 */ /* 0x000fe20004000000 */
[----:B------:R3:W4:Y:S01]  /*16f70*/  MUFU.TANH R97, R9 ;  /* 0x0000000900617308 */ /* 0x0007220000002400 */
[----:B------:R-:W-:Y:S02]  /*16f80*/  ISETP.GE.AND P4, PT, R5, R6, PT ;  /* 0x000000060500720c */ /* 0x000fe40003f86270 */
[----:B------:R-:W-:Y:S02]  /*16f90*/  FSEL R91, R226, -INF , !P1 ;  /* 0xff800000e25b7808 */ /* 0x000fe40004800000 */
[----:B------:R-:W-:Y:S02]  /*16fa0*/  FSEL R158, R158, -INF , !P4 ;  /* 0xff8000009e9e7808 */ /* 0x000fe40006000000 */
[----:B-1----:R-:W-:-:S03]  /*16fb0*/  IADD3 R7, R4, 0x41, RZ ;  /* 0x0000004104077810 */ /* 0x002fc60007ffe0ff */
[----:B------:R-:W-:Y:S01]  /*16fc0*/  HMMA.16816.F32.BF16 R28, R12, R48, R28 ;  /* 0x000000300c1c723c */ /* 0x000fe2000004181c */
[C---:B------:R-:W-:Y:S02]  /*16fd0*/  ISETP.GE.AND P5, PT, R7.reuse, R8, PT ;  /* 0x000000080700720c */ /* 0x040fe40003fa6270 */
[----:B------:R-:W-:Y:S01]  /*16fe0*/  ISETP.GE.AND P3, PT, R7, R6, PT ;  /* 0x000000060700720c */ /* 0x000fe20003f66270 */
[-C--:B------:R-:W-:Y:S01]  /*16ff0*/  FMUL.FTZ R7, R42, R3.reuse ;  /* 0x000000032a077220 */ /* 0x080fe20000410000 */
[----:B------:R-:W-:Y:S01]  /*17000*/  FSEL R152, R230, -INF , !P5 ;  /* 0xff800000e6987808 */ /* 0x000fe20006800000 */
[----:B---3--:R-:W-:Y:S01]  /*17010*/  FMUL.FTZ R9, R32, R3 ;  /* 0x0000000320097220 */ /* 0x008fe20000410000 */
[----:B------:R-:W-:Y:S01]  /*17020*/  FSEL R150, R223, -INF , !P3 ;  /* 0xff800000df967808 */ /* 0x000fe20005800000 */
[----:B------:R1:W-:Y:S01]  /*17030*/  MUFU.TANH R98, R7 ;  /* 0x0000000700627308 */ /* 0x0003e20000002400 */
[----:B------:R-:W-:Y:S01]  /*17040*/  ISETP.GE.AND P3, PT, R5, R8, PT ;  /* 0x000000080500720c */ /* 0x000fe20003f66270 */
[----:B------:R-:W-:Y:S01]  /*17050*/  HMMA.16816.F32.BF16 R40, R20, R52, R92 ;  /* 0x000000341428723c */ /* 0x000fe2000004185c */
[----:B------:R-:W-:-:S02]  /*17060*/  IADD3 R5, R4, 0x59, RZ ;  /* 0x0000005904057810 */ /* 0x000fc40007ffe0ff */
[----:B------:R-:W-:Y:S02]  /*17070*/  FSEL R160, R225, -INF , !P3 ;  /* 0xff800000e1a07808 */ /* 0x000fe40005800000 */
[----:B------:R-:W-:Y:S01]  /*17080*/  ISETP.GE.AND P1, PT, R5, R8, PT ;  /* 0x000000080500720c */ /* 0x000fe20003f26270 */
[----:B------:R3:W-:Y:S02]  /*17090*/  MUFU.TANH R96, R9 ;  /* 0x0000000900607308 */ /* 0x0007e40000002400 */
[----:B------:R-:W-:Y:S01]  /*170a0*/  HMMA.16816.F32.BF16 R36, R12, R50, R36 ;  /* 0x000000320c24723c */ /* 0x000fe20000041824 */
[----:B------:R-:W-:Y:S01]  /*170b0*/  FSEL R162, R211, -INF , !P1 ;  /* 0xff800000d3a27808 */ /* 0x000fe20004800000 */
[----:B------:R-:W-:Y:S01]  /*170c0*/  LDSM.16.M88.4 R48, [R182+0x7000] ;  /* 0x00700000b630783b */ /* 0x000fe20000000200 */
[----:B-1----:R-:W-:-:S04]  /*170d0*/  IADD3 R7, R4, 0x50, RZ ;  /* 0x0000005004077810 */ /* 0x002fc80007ffe0ff */
[C---:B------:R-:W-:Y:S02]  /*170e0*/  ISETP.GE.AND P6, PT, R7.reuse, R8, PT ;  /* 0x000000080700720c */ /* 0x040fe40003fc6270 */
[----:B------:R-:W-:Y:S01]  /*170f0*/  ISETP.GE.AND P5, PT, R7, R6, PT ;  /* 0x000000060700720c */ /* 0x000fe20003fa6270 */
[----:B---3--:R-:W-:Y:S01]  /*17100*/  FMUL.FTZ R9, R33, R3 ;  /* 0x0000000321097220 */ /* 0x008fe20000410000 */
[----:B------:R-:W-:Y:S02]  /*17110*/  IADD3 R7, R4, 0x58, RZ ;  /* 0x0000005804077810 */ /* 0x000fe40007ffe0ff */
[----:B------:R-:W-:Y:S01]  /*17120*/  FSEL R159, R214, -INF , !P5 ;  /* 0xff800000d69f7808 */ /* 0x000fe20006800000 */
[----:B------:R1:W3:Y:S01]  /*17130*/  MUFU.TANH R88, R9 ;  /* 0x0000000900587308 */ /* 0x0002e20000002400 */
[C---:B------:R-:W-:Y:S02]  /*17140*/  ISETP.GE.AND P2, PT, R7.reuse, R8, PT ;  /* 0x000000080700720c */ /* 0x040fe40003f46270 */
[----:B------:R-:W-:-:S02]  /*17150*/  ISETP.GE.AND P0, PT, R7, R6, PT ;  /* 0x000000060700720c */ /* 0x000fc40003f06270 */
[----:B------:R-:W-:-:S05]  /*17160*/  IADD3 R7, R4, 0x60, RZ ;  /* 0x0000006004077810 */ /* 0x000fca0007ffe0ff */
[-C--:B------:R-:W-:Y:S01]  /*17170*/  FMUL.FTZ R10, R39, R3.reuse ;  /* 0x00000003270a7220 */ /* 0x080fe20000410000 */
[----:B------:R-:W-:Y:S02]  /*17180*/  FSEL R155, R209, -INF , !P0 ;  /* 0xff800000d19b7808 */ /* 0x000fe40004000000 */
[C---:B------:R-:W-:Y:S02]  /*17190*/  ISETP.GE.AND P5, PT, R7.reuse, R8, PT ;  /* 0x000000080700720c */ /* 0x040fe40003fa6270 */
[----:B------:R-:W-:Y:S02]  /*171a0*/  ISETP.GE.AND P3, PT, R7, R6, PT ;  /* 0x000000060700720c */ /* 0x000fe40003f66270 */
[----:B------:R-:W-:Y:S02]  /*171b0*/  IADD3 R7, R4, 0x68, RZ ;  /* 0x0000006804077810 */ /* 0x000fe40007ffe0ff */
[----:B------:R-:W-:Y:S01]  /*171c0*/  FSEL R163, R219, -INF , !P6 ;  /* 0xff800000dba37808 */ /* 0x000fe20007000000 */
[----:B-1----:R-:W-:Y:S01]  /*171d0*/  FMUL.FTZ R9, R34, R3 ;  /* 0x0000000322097220 */ /* 0x002fe20000410000 */
[----:B------:R-:W-:-:S02]  /*171e0*/  ISETP.GE.AND P0, PT, R7, R8, PT ;  /* 0x000000080700720c */ /* 0x000fc40003f06270 */
[-C--:B------:R-:W-:Y:S01]  /*171f0*/  ISETP.GE.AND P1, PT, R7, R6.reuse, PT ;  /* 0x000000060700720c */ /* 0x080fe20003f26270 */
[----:B------:R1:W1:Y:S01]  /*17200*/  MUFU.TANH R87, R9 ;  /* 0x0000000900577308 */ /* 0x0002620000002400 */
[----:B------:R-:W-:Y:S01]  /*17210*/  FMUL.FTZ R7, R46, R3 ;  /* 0x000000032e077220 */ /* 0x000fe20000410000 */
[----:B------:R-:W-:Y:S02]  /*17220*/  ISETP.GE.AND P6, PT, R5, R6, PT ;  /* 0x000000060500720c */ /* 0x000fe40003fc6270 */
[----:B------:R-:W-:Y:S02]  /*17230*/  IADD3 R5, R4, 0x61, RZ ;  /* 0x0000006104057810 */ /* 0x000fe40007ffe0ff */
[----:B------:R-:W-:Y:S02]  /*17240*/  FSEL R164, R210, -INF , !P2 ;  /* 0xff800000d2a47808 */ /* 0x000fe40005000000 */
[----:B------:R-:W-:Y:S01]  /*17250*/  ISETP.GE.AND P4, PT, R5, R8, PT ;  /* 0x000000080500720c */ /* 0x000fe20003f86270 */
[----:B------:R3:W-:Y:S01]  /*17260*/  MUFU.TANH R83, R7 ;  /* 0x0000000700537308 */ /* 0x0007e20000002400 */
[----:B------:R-:W-:-:S02]  /*17270*/  FSEL R94, R206, -INF , !P3 ;  /* 0xff800000ce5e7808 */ /* 0x000fc40005800000 */
[----:B------:R-:W-:Y:S02]  /*17280*/  FSEL R166, R207, -INF , !P4 ;  /* 0xff800000cfa67808 */ /* 0x000fe40006000000 */
[----:B------:R-:W-:Y:S01]  /*17290*/  ISETP.GE.AND P2, PT, R5, R6, PT ;  /* 0x000000060500720c */ /* 0x000fe20003f46270 */
[----:B-1----:R-:W-:Y:S01]  /*172a0*/  FMUL.FTZ R9, R35, R3 ;  /* 0x0000000323097220 */ /* 0x002fe20000410000 */
[----:B------:R-:W-:Y:S01]  /*172b0*/  IADD3 R5, R4, 0x69, RZ ;  /* 0x0000006904057810 */ /* 0x000fe20007ffe0ff */
[----:B------:R-:W-:Y:S01]  /*172c0*/  HMMA.16816.F32.BF16 R32, R20, R54, R76 ;  /* 0x000000361420723c */ /* 0x000fe2000004184c */
[----:B------:R-:W-:Y:S01]  /*172d0*/  FSEL R161, R208, -INF , !P6 ;  /* 0xff800000d0a17808 */ /* 0x000fe20007000000 */
[----:B------:R1:W-:Y:S01]  /*172e0*/  MUFU.TANH R86, R9 ;  /* 0x0000000900567308 */ /* 0x0003e20000002400 */
[----:B------:R-:W-:Y:S01]  /*172f0*/  ISETP.GE.AND P6, PT, R5, R8, PT ;  /* 0x000000080500720c */ /* 0x000fe20003fc6270 */
[----:B------:R-:W-:Y:S01]  /*17300*/  LDSM.16.M88.4 R52, [R177+0x7800] ;  /* 0x00780000b134783b */ /* 0x000fe20000000200 */
[----:B------:R-:W-:-:S02]  /*17310*/  FSEL R175, R175, -INF , !P5 ;  /* 0xff800000afaf7808 */ /* 0x000fc40006800000 */
[----:B---3--:R-:W-:Y:S02]  /*17320*/  IADD3 R7, R4, 0x70, RZ ;  /* 0x0000007004077810 */ /* 0x008fe40007ffe0ff */
[----:B------:R-:W-:Y:S02]  /*17330*/  FSEL R92, R202, -INF , !P1 ;  /* 0xff800000ca5c7808 */ /* 0x000fe40004800000 */
[C---:B------:R-:W-:Y:S02]  /*17340*/  ISETP.GE.AND P3, PT, R7.reuse, R8, PT ;  /* 0x000000080700720c */ /* 0x040fe40003f66270 */
[-C--:B------:R-:W-:Y:S01]  /*17350*/  ISETP.GE.AND P4, PT, R7, R6.reuse, PT ;  /* 0x000000060700720c */ /* 0x080fe20003f86270 */
[-C--:B------:R-:W-:Y:S01]  /*17360*/  FMUL.FTZ R7, R28, R3.reuse ;  /* 0x000000031c077220 */ /* 0x080fe20000410000 */
[----:B------:R-:W-:Y:S02]  /*17370*/  FSEL R165, R204, -INF , !P6 ;  /* 0xff800000cca57808 */ /* 0x000fe40007000000 */
[----:B------:R-:W-:Y:S01]  /*17380*/  ISETP.GE.AND P5, PT, R5, R6, PT ;  /* 0x000000060500720c */ /* 0x000fe20003fa6270 */
[----:B-1----:R-:W-:Y:S01]  /*17390*/  FMUL.FTZ R9, R44, R3 ;  /* 0x000000032c097220 */ /* 0x002fe20000410000 */
[----:B------:R1:W-:Y:S01]  /*173a0*/  MUFU.TANH R80, R7 ;  /* 0x0000000700507308 */ /* 0x0003e20000002400 */
[----:B------:R-:W-:-:S02]  /*173b0*/  IADD3 R5, R4, 0x71, RZ ;  /* 0x0000007104057810 */ /* 0x000fc40007ffe0ff */
[----:B------:R-:W-:Y:S02]  /*173c0*/  FSEL R93, R205, -INF , !P2 ;  /* 0xff800000cd5d7808 */ /* 0x000fe40005000000 */
[----:B------:R-:W-:Y:S02]  /*173d0*/  FSEL R167, R203, -INF , !P0 ;  /* 0xff800000cba77808 */ /* 0x000fe40004000000 */
[C---:B------:R-:W-:Y:S01]  /*173e0*/  ISETP.GE.AND P2, PT, R5.reuse, R8, PT ;  /* 0x000000080500720c */ /* 0x040fe20003f46270 */
[----:B------:R3:W2:Y:S01]  /*173f0*/  MUFU.TANH R85, R9 ;  /* 0x0000000900557308 */ /* 0x0006a20000002400 */
[----:B------:R-:W-:Y:S02]  /*17400*/  ISETP.GE.AND P0, PT, R5, R6, PT ;  /* 0x000000060500720c */ /* 0x000fe40003f06270 */
[----:B------:R-:W-:Y:S02]  /*17410*/  IADD3 R5, R4, 0x79, RZ ;  /* 0x0000007904057810 */ /* 0x000fe40007ffe0ff */
[----:B------:R-:W-:-:S02]  /*17420*/  FSEL R95, R201, -INF , !P5 ;  /* 0xff800000c95f7808 */ /* 0x000fc40006800000 */
[----:B------:R-:W-:Y:S02]  /*17430*/  FSEL R197, R197, -INF , !P3 ;  /* 0xff800000c5c57808 */ /* 0x000fe40005800000 */
[----:B-1----:R-:W-:Y:S02]  /*17440*/  IADD3 R7, R4, 0x78, RZ ;  /* 0x0000007804077810 */ /* 0x002fe40007ffe0ff */
[----:B------:R-:W-:Y:S02]  /*17450*/  FSEL R78, R199, -INF , !P4 ;  /* 0xff800000c74e7808 */ /* 0x000fe40006000000 */
[C---:B------:R-:W-:Y:S02]  /*17460*/  ISETP.GE.AND P1, PT, R7.reuse, R8, PT ;  /* 0x000000080700720c */ /* 0x040fe40003f26270 */
[----:B------:R-:W-:Y:S01]  /*17470*/  ISETP.GE.AND P6, PT, R7, R6, PT ;  /* 0x000000060700720c */ /* 0x000fe20003fc6270 */
[-C--:B---3--:R-:W-:Y:S01]  /*17480*/  FMUL.FTZ R9, R45, R3.reuse ;  /* 0x000000032d097220 */ /* 0x088fe20000410000 */
[----:B------:R-:W-:Y:S01]  /*17490*/  FSEL R79, R200, -INF , !P2 ;  /* 0xff800000c84f7808 */ /* 0x000fe20005000000 */
[----:B------:R-:W-:Y:S01]  /*174a0*/  FMUL.FTZ R7, R30, R3 ;  /* 0x000000031e077220 */ /* 0x000fe20000410000 */
[C---:B------:R-:W-:Y:S01]  /*174b0*/  ISETP.GE.AND P5, PT, R5.reuse, R8, PT ;  /* 0x000000080500720c */ /* 0x040fe20003fa6270 */
[----:B------:R1:W3:Y:S01]  /*174c0*/  MUFU.TANH R84, R9 ;  /* 0x0000000900547308 */ /* 0x0002e20000002400 */
[----:B------:R-:W-:-:S02]  /*174d0*/  ISETP.GE.AND P3, PT, R5, R6, PT ;  /* 0x000000060500720c */ /* 0x000fc40003f66270 */
[----:B------:R-:W-:Y:S02]  /*174e0*/  IADD3 R5, R4, 0x81, RZ ;  /* 0x0000008104057810 */ /* 0x000fe40007ffe0ff */
[----:B------:R-:W-:Y:S02]  /*174f0*/  FSEL R77, R181, -INF , !P0 ;  /* 0xff800000b54d7808 */ /* 0x000fe40004000000 */
[----:B------:R-:W-:Y:S01]  /*17500*/  FSEL R196, R196, -INF , !P1 ;  /* 0xff800000c4c47808 */ /* 0x000fe20004800000 */
[----:B------:R3:W-:Y:S01]  /*17510*/  MUFU.TANH R75, R7 ;  /* 0x00000007004b7308 */ /* 0x0007e20000002400 */
[----:B------:R-:W-:Y:S02]  /*17520*/  FSEL R76, R180, -INF , !P6 ;  /* 0xff800000b44c7808 */ /* 0x000fe40007000000 */
[----:B------:R-:W-:Y:S02]  /*17530*/  FSEL R188, R188, -INF , !P5 ;  /* 0xff800000bcbc7808 */ /* 0x000fe40006800000 */
[----:B------:R-:W-:-:S02]  /*17540*/  ISETP.GE.AND P0, PT, R5, R8, PT ;  /* 0x000000080500720c */ /* 0x000fc40003f06270 */
[----:B------:R-:W-:Y:S01]  /*17550*/  ISETP.GE.AND P1, PT, R5, R6, PT ;  /* 0x000000060500720c */ /* 0x000fe20003f26270 */
[----:B-1----:R-:W-:Y:S01]  /*17560*/  FMUL.FTZ R9, R47, R3 ;  /* 0x000000032f097220 */ /* 0x002fe20000410000 */
[----:B------:R-:W-:Y:S01]  /*17570*/  IADD3 R5, R4, 0x89, RZ ;  /* 0x0000008904057810 */ /* 0x000fe20007ffe0ff */
[----:B------:R-:W1:Y:S01]  /*17580*/  LDSM.16.M88.4 R44, [R182+0x6800] ;  /* 0x00680000b62c783b */ /* 0x000e620000000200 */
[----:B------:R-:W-:Y:S01]  /*17590*/  FSEL R198, R198, -INF , !P3 ;  /* 0xff800000c6c67808 */ /* 0x000fe20005800000 */
[----:B------:R2:W1:Y:S01]  /*175a0*/  MUFU.TANH R82, R9 ;  /* 0x0000000900527308 */ /* 0x0004620000002400 */
[----:B------:R-:W-:Y:S02]  /*175b0*/  FSEL R199, R179, -INF , !P0 ;  /* 0xff800000b3c77808 */ /* 0x000fe40004000000 */
[----:B------:R-:W-:Y:S02]  /*175c0*/  ISETP.GE.AND P3, PT, R5, R8, PT ;  /* 0x000000080500720c */ /* 0x000fe40003f66270 */
[----:B---3--:R-:W-:-:S02]  /*175d0*/  IADD3 R7, R4, 0x80, RZ ;  /* 0x0000008004077810 */ /* 0x008fc40007ffe0ff */
[----:B--2---:R-:W-:Y:S02]  /*175e0*/  FSEL R156, R156, -INF , !P3 ;  /* 0xff8000009c9c7808 */ /* 0x004fe40005800000 */
[C---:B------:R-:W-:Y:S02]  /*175f0*/  ISETP.GE.AND P4, PT, R7.reuse, R8, PT ;  /* 0x000000080700720c */ /* 0x040fe40003f86270 */
[----:B------:R-:W-:Y:S02]  /*17600*/  ISETP.GE.AND P2, PT, R7, R6, PT ;  /* 0x000000060700720c */ /* 0x000fe40003f46270 */
[----:B------:R-:W-:Y:S02]  /*17610*/  IADD3 R7, R4, 0x88, RZ ;  /* 0x0000008804077810 */ /* 0x000fe40007ffe0ff */
[----:B------:R-:W-:Y:S01]  /*17620*/  FSEL R174, R174, -INF , !P2 ;  /* 0xff800000aeae7808 */ /* 0x000fe20005000000 */
[----:B------:R-:W-:Y:S01]  /*17630*/  FMUL.FTZ R9, R29, R3 ;  /* 0x000000031d097220 */ /* 0x000fe20000410000 */
[----:B------:R-:W-:-:S02]  /*17640*/  ISETP.GE.AND P6, PT, R7, R8, PT ;  /* 0x000000080700720c */ /* 0x000fc40003fc6270 */
[----:B------:R-:W-:Y:S01]  /*17650*/  ISETP.GE.AND P5, PT, R7, R6, PT ;  /* 0x000000060700720c */ /* 0x000fe20003fa6270 */
[----:B------:R2:W3:Y:S01]  /*17660*/  MUFU.TANH R81, R9 ;  /* 0x0000000900517308 */ /* 0x0004e20000002400 */
[C---:B------:R-:W-:Y:S02]  /*17670*/  IADD3 R7, R4.reuse, 0x90, RZ ;  /* 0x0000009004077810 */ /* 0x040fe40007ffe0ff */
[----:B------:R-:W-:Y:S02]  /*17680*/  FSEL R200, R157, -INF , !P6 ;  /* 0xff8000009dc87808 */ /* 0x000fe40007000000 */
[C---:B------:R-:W-:Y:S02]  /*17690*/  ISETP.GE.AND P2, PT, R7.reuse, R8, PT ;  /* 0x000000080700720c */ /* 0x040fe40003f46270 */
[----:B------:R-:W-:Y:S02]  /*176a0*/  ISETP.GE.AND P0, PT, R7, R6, PT ;  /* 0x000000060700720c */ /* 0x000fe40003f06270 */
[----:B------:R-:W-:-:S02]  /*176b0*/  IADD3 R7, R4, 0x98, RZ ;  /* 0x0000009804077810 */ /* 0x000fc40007ffe0ff */
[----:B------:R-:W-:Y:S02]  /*176c0*/  FSEL R201, R178, -INF , !P4 ;  /* 0xff800000b2c97808 */ /* 0x000fe40006000000 */
[----:B------:R-:W-:Y:S02]  /*176d0*/  FSEL R157, R17, -INF , !P5 ;  /* 0xff800000119d7808 */ /* 0x000fe40006800000 */
[----:B------:R-:W-:Y:S01]  /*176e0*/  ISETP.GE.AND P4, PT, R5, R6, PT ;  /* 0x000000060500720c */ /* 0x000fe20003f86270 */
[----:B--2---:R-:W-:Y:S01]  /*176f0*/  FMUL.FTZ R9, R31, R3 ;  /* 0x000000031f097220 */ /* 0x004fe20000410000 */
[C---:B------:R-:W-:Y:S01]  /*17700*/  ISETP.GE.AND P5, PT, R7.reuse, R8, PT ;  /* 0x000000080700720c */ /* 0x040fe20003fa6270 */
[----:B-1----:R-:W-:Y:S01]  /*17710*/  HMMA.16816.F32.BF16 R28, R12, R44, R40 ;  /* 0x0000002c0c1c723c */ /* 0x002fe20000041828 */
[----:B------:R-:W-:Y:S01]  /*17720*/  ISETP.GE.AND P3, PT, R7, R6, PT ;  /* 0x000000060700720c */ /* 0x000fe20003f66270 */
[----:B------:R1:W2:Y:S01]  /*17730*/  MUFU.TANH R74, R9 ;  /* 0x00000009004a7308 */ /* 0x0002a20000002400 */
[----:B------:R-:W-:-:S02]  /*17740*/  IADD3 R5, R4, 0x91, RZ ;  /* 0x0000009104057810 */ /* 0x000fc40007ffe0ff */
[----:B------:R-:W-:Y:S02]  /*17750*/  FSEL R172, R172, -INF , !P1 ;  /* 0xff800000acac7808 */ /* 0x000fe40004800000 */
[----:B------:R-:W-:Y:S01]  /*17760*/  ISETP.GE.AND P1, PT, R5, R8, PT ;  /* 0x000000080500720c */ /* 0x000fe20003f26270 */
[----:B------:R-:W-:Y:S01]  /*17770*/  HMMA.16816.F32.BF16 R32, R12, R46, R32 ;  /* 0x0000002e0c20723c */ /* 0x000fe20000041820 */
[----:B------:R-:W-:Y:S01]  /*17780*/  FSEL R202, R123, -INF , !P2 ;  /* 0xff8000007bca7808 */ /* 0x000fe20005000000 */
[----:B------:R-:W2:Y:S01]  /*17790*/  LDSM.16.M88.4 R44, [R182+0x7800] ;  /* 0x00780000b62c783b */ /* 0x000ea20000000200 */
[----:B------:R-:W-:Y:S01]  /*177a0*/  FSEL R123, R16, -INF , !P0 ;  /* 0xff800000107b7808 */ /* 0x000fe20004000000 */
[----:B------:R-:W-:-:S04]  /*177b0*/  DEPBAR.LE SB0, 0x0 ;  /* 0x000080000000791a */ /* 0x000fc80000000000 */
[----:B------:R-:W-:Y:S01]  /*177c0*/  HMMA.16816.F32.BF16 R40, R20, R56, R64 ;  /* 0x000000381428723c */ /* 0x000fe20000041840 */
[----:B------:R-:W-:Y:S01]  /*177d0*/  FSEL R130, R130, -INF , !P1 ;  /* 0xff80000082827808 */ /* 0x000fe20004800000 */
[-C--:B-1----:R-:W-:Y:S01]  /*177e0*/  FMUL.FTZ R9, R36, R3.reuse ;  /* 0x0000000324097220 */ /* 0x082fe20000410000 */
[----:B------:R-:W-:Y:S01]  /*177f0*/  ISETP.GE.AND P6, PT, R5, R6, PT ;  /* 0x000000060500720c */ /* 0x000fe20003fc6270 */
[----:B------:R-:W-:Y:S01]  /*17800*/  MUFU.TANH R65, R10 ;  /* 0x0000000a00417308 */ /* 0x000fe20000002400 */
[----:B------:R-:W-:Y:S02]  /*17810*/  IADD3 R5, R4, 0x99, RZ ;  /* 0x0000009904057810 */ /* 0x000fe40007ffe0ff */
[----:B------:R-:W-:Y:S01]  /*17820*/  FSEL R129, R129, -INF , !P4 ;  /* 0xff80000081817808 */ /* 0x000fe20006000000 */
[----:B------:R-:W-:Y:S01]  /*17830*/  FMUL.FTZ R7, R29, R3 ;  /* 0x000000031d077220 */ /* 0x000fe20000410000 */
[----:B------:R-:W-:Y:S01]  /*17840*/  FSEL R108, R108, -INF , !P3 ;  /* 0xff8000006c6c7808 */ /* 0x000fe20005800000 */
[----:B------:R-:W-:Y:S01]  /*17850*/  BAR.SYNC.DEFER_BLOCKING 0x0 ;  /* 0x0000000000007b1d */ /* 0x000fe20000010000 */
[----:B------:R-:W-:-:S02]  /*17860*/  ISETP.GE.AND P4, PT, R5, R8, PT ;  /* 0x000000080500720c */ /* 0x000fc40003f86270 */
[----:B------:R-:W-:Y:S02]  /*17870*/  ISETP.GE.AND P2, PT, R5, R6, PT ;  /* 0x000000060500720c */ /* 0x000fe40003f46270 */
[----:B------:R-:W-:Y:S01]  /*17880*/  IADD3 R5, R4, 0xa1, RZ ;  /* 0x000000a104057810 */ /* 0x000fe20007ffe0ff */
[----:B------:R1:W1:Y:S01]  /*17890*/  MUFU.TANH R72, R9 ;  /* 0x0000000900487308 */ /* 0x0002620000002400 */
[----:B------:R-:W-:Y:S02]  /*178a0*/  FSEL R118, R118, -INF , !P6 ;  /* 0xff80000076767808 */ /* 0x000fe40007000000 */
[----:B------:R-:W-:Y:S02]  /*178b0*/  FSEL R113, R113, -INF , !P5 ;  /* 0xff80000071717808 */ /* 0x000fe40006800000 */
[----:B------:R-:W-:Y:S02]  /*178c0*/  FSEL R112, R112, -INF , !P4 ;  /* 0xff80000070707808 */ /* 0x000fe40006000000 */
[C---:B------:R-:W-:Y:S01]  /*178d0*/  ISETP.GE.AND P6, PT, R5.reuse, R8, PT ;  /* 0x000000080500720c */ /* 0x040fe20003fc6270 */
[----:B------:R2:W-:Y:S01]  /*178e0*/  MUFU.TANH R64, R7 ;  /* 0x0000000700407308 */ /* 0x0005e20000002400 */
[----:B------:R-:W-:Y:S01]  /*178f0*/  HMMA.16816.F32.BF16 R40, R12, R48, R40 ;  /* 0x000000300c28723c */ /* 0x000fe20000041828 */
[----:B------:R-:W-:-:S02]  /*17900*/  ISETP.GE.AND P5, PT, R5, R6, PT ;  /* 0x000000060500720c */ /* 0x000fc40003fa6270 */
[----:B------:R-:W-:Y:S02]  /*17910*/  IADD3 R5, R4, 0xa9, RZ ;  /* 0x000000a904057810 */ /* 0x000fe40007ffe0ff */
[----:B------:R-:W-:Y:S01]  /*17920*/  FSEL R106, R106, -INF , !P2 ;  /* 0xff8000006a6a7808 */ /* 0x000fe20005000000 */
[----:B-1----:R-:W-:Y:S01]  /*17930*/  FMUL.FTZ R9, R37, R3 ;  /* 0x0000000325097220 */ /* 0x002fe20000410000 */
[----:B------:R-:W-:Y:S02]  /*17940*/  FSEL R103, R103, -INF , !P6 ;  /* 0xff80000067677808 */ /* 0x000fe40007000000 */
[----:B------:R-:W-:Y:S01]  /*17950*/  ISETP.GE.AND P2, PT, R5, R8, PT ;  /* 0x000000080500720c */ /* 0x000fe20003f46270 */
[----:B------:R1:W-:Y:S01]  /*17960*/  MUFU.TANH R73, R9 ;  /* 0x0000000900497308 */ /* 0x0003e20000002400 */
[----:B------:R-:W-:Y:S02]  /*17970*/  FSEL R99, R99, -INF , !P5 ;  /* 0xff80000063637808 */ /* 0x000fe40006800000 */
[----:B------:R-:W-:-:S02]  /*17980*/  FSEL R100, R100, -INF , !P2 ;  /* 0xff80000064647808 */ /* 0x000fc40005000000 */
[----:B--2---:R-:W-:-:S04]  /*17990*/  IADD3 R7, R4, 0xa0, RZ ;  /* 0x000000a004077810 */ /* 0x004fc80007ffe0ff */
[C---:B------:R-:W-:Y:S02]  /*179a0*/  ISETP.GE.AND P0, PT, R7.reuse, R8, PT ;  /* 0x000000080700720c */ /* 0x040fe40003f06270 */
[----:B------:R-:W-:Y:S01]  /*179b0*/  ISETP.GE.AND P1, PT, R7, R6, PT ;  /* 0x000000060700720c */ /* 0x000fe20003f26270 */
[----:B------:R-:W-:-:S03]  /*179c0*/  FMUL.FTZ R7, R31, R3 ;  /* 0x000000031f077220 */ /* 0x000fc60000410000 */
[----:B------:R-:W-:Y:S01]  /*179d0*/  FSEL R101, R101, -INF , !P1 ;  /* 0xff80000065657808 */ /* 0x000fe20004800000 */
[----:B-1----:R-:W-:Y:S02]  /*179e0*/  FMUL.FTZ R9, R38, R3 ;  /* 0x0000000326097220 */ /* 0x002fe40000410000 */
[C---:B------:R-:W-:Y:S01]  /*179f0*/  HMMA.16816.F32.BF16 R36, R24.reuse, R60, R168 ;  /* 0x0000003c1824723c */ /* 0x040fe200000418a8 */
[----:B------:R1:W-:Y:S06]  /*17a00*/  MUFU.TANH R60, R7 ;  /* 0x00000007003c7308 */ /* 0x0003ec0000002400 */
[----:B------:R-:W-:Y:S01]  /*17a10*/  FSEL R168, R102, -INF , !P0 ;  /* 0xff80000066a87808 */ /* 0x000fe20004000000 */
[----:B------:R-:W-:Y:S01]  /*17a20*/  HMMA.16816.F32.BF16 R24, R24, R62, R192 ;  /* 0x0000003e1818723c */ /* 0x000fe200000418c0 */
[----:B------:R2:W2:Y:S01]  /*17a30*/  MUFU.TANH R66, R9 ;  /* 0x0000000900427308 */ /* 0x0004a20000002400 */
[----:B------:R-:W-:-:S02]  /*17a40*/  ISETP.GE.AND P0, PT, R5, R6, PT ;  /* 0x000000060500720c */ /* 0x000fc40003f06270 */
[C---:B------:R-:W-:Y:S02]  /*17a50*/  IADD3 R5, R4.reuse, 0xb1, RZ ;  /* 0x000000b104057810 */ /* 0x040fe40007ffe0ff */
[----:B----4-:R-:W-:Y:S02]  /*17a60*/  FSEL R97, R97, -INF , !P0 ;  /* 0xff80000061617808 */ /* 0x010fe40004000000 */
[-C--:B------:R-:W-:Y:S02]  /*17a70*/  ISETP.GE.AND P5, PT, R5, R8.reuse, PT ;  /* 0x000000080500720c */ /* 0x080fe40003fa6270 */
[----:B-1----:R-:W-:Y:S02]  /*17a80*/  IADD3 R7, R4, 0xa8, RZ ;  /* 0x000000a804077810 */ /* 0x002fe40007ffe0ff */
[----:B------:R-:W-:Y:S02]  /*17a90*/  FSEL R169, R88, -INF , !P5 ;  /* 0xff80000058a97808 */ /* 0x000fe40006800000 */
[----:B------:R-:W-:-:S02]  /*17aa0*/  ISETP.GE.AND P3, PT, R7, R8, PT ;  /* 0x000000080700720c */ /* 0x000fc40003f66270 */
[----:B------:R-:W-:Y:S01]  /*17ab0*/  HMMA.16816.F32.BF16 R36, R20, R52, R36 ;  /* 0x000000341424723c */ /* 0x000fe20000041824 */
[----:B--2---:R-:W-:Y:S01]  /*17ac0*/  FMUL.FTZ R9, R28, R3 ;  /* 0x000000031c097220 */ /* 0x004fe20000410000 */
[----:B------:R-:W-:Y:S02]  /*17ad0*/  FSEL R102, R11, -INF , !P3 ;  /* 0xff8000000b667808 */ /* 0x000fe40005800000 */
[----:B------:R-:W-:Y:S01]  /*17ae0*/  ISETP.GE.AND P4, PT, R7, R6, PT ;  /* 0x000000060700720c */ /* 0x000fe20003f86270 */
[----:B------:R1:W-:Y:S01]  /*17af0*/  MUFU.TANH R17, R9 ;  /* 0x0000000900117308 */ /* 0x0003e20000002400 */
[----:B------:R-:W-:Y:S02]  /*17b00*/  IADD3 R7, R4, 0xb0, RZ ;  /* 0x000000b004077810 */ /* 0x000fe40007ffe0ff */
[----:B------:R-:W-:Y:S02]  /*17b10*/  FSEL R98, R98, -INF , !P4 ;  /* 0xff80000062627808 */ /* 0x000fe40006000000 */
[----:B------:R-:W-:-:S02]  /*17b20*/  ISETP.GE.AND P1, PT, R7, R8, PT ;  /* 0x000000080700720c */ /* 0x000fc40003f26270 */
[----:B------:R-:W-:Y:S02]  /*17b30*/  ISETP.GE.AND P6, PT, R7, R6, PT ;  /* 0x000000060700720c */ /* 0x000fe40003fc6270 */
[----:B------:R-:W-:Y:S02]  /*17b40*/  IADD3 R7, R4, 0xb8, RZ ;  /* 0x000000b804077810 */ /* 0x000fe40007ffe0ff */
[----:B------:R-:W-:Y:S02]  /*17b50*/  FSEL R87, R87, -INF , !P6 ;  /* 0xff80000057577808 */ /* 0x000fe40007000000 */
[C---:B------:R-:W-:Y:S02]  /*17b60*/  ISETP.GE.AND P4, PT, R7.reuse, R8, PT ;  /* 0x000000080700720c */ /* 0x040fe40003f86270 */
[-C--:B------:R-:W-:Y:S01]  /*17b70*/  ISETP.GE.AND P2, PT, R7, R6.reuse, PT ;  /* 0x000000060700720c */ /* 0x080fe20003f46270 */
[----:B-1----:R-:W-:Y:S01]  /*17b80*/  FMUL.FTZ R9, R30, R3 ;  /* 0x000000031e097220 */ /* 0x002fe20000410000 */
[----:B------:R-:W-:Y:S01]  /*17b90*/  IADD3 R7, R4, 0xc0, RZ ;  /* 0x000000c004077810 */ /* 0x000fe20007ffe0ff */
[----:B------:R-:W-:Y:S01]  /*17ba0*/  HMMA.16816.F32.BF16 R28, R20, R58, R68 ;  /* 0x0000003a141c723c */ /* 0x000fe20000041844 */
[----:B------:R-:W-:Y:S01]  /*17bb0*/  ISETP.GE.AND P3, PT, R5, R6, PT ;  /* 0x000000060500720c */ /* 0x000fe20003f66270 */
[----:B------:R1:W2:Y:S01]  /*17bc0*/  MUFU.TANH R16, R9 ;  /* 0x0000000900107308 */ /* 0x0002a20000002400 */
[----:B------:R-:W-:-:S02]  /*17bd0*/  ISETP.GE.AND P6, PT, R7, R8, PT ;  /* 0x000000080700720c */ /* 0x000fc40003fc6270 */
[----:B------:R-:W-:Y:S01]  /*17be0*/  ISETP.GE.AND P5, PT, R7, R6, PT ;  /* 0x000000060700720c */ /* 0x000fe20003fa6270 */
[----:B------:R-:W-:Y:S01]  /*17bf0*/  FMUL.FTZ R7, R42, R3 ;  /* 0x000000032a077220 */ /* 0x000fe20000410000 */
[----:B------:R-:W-:Y:S01]  /*17c00*/  IADD3 R5, R4, 0xb9, RZ ;  /* 0x000000b904057810 */ /* 0x000fe20007ffe0ff */
[----:B------:R-:W-:Y:S01]  /*17c10*/  HMMA.16816.F32.BF16 R20, R20, R54, R24 ;  /* 0x000000361414723c */ /* 0x000fe20000041818 */
[----:B------:R-:W-:Y:S01]  /*17c20*/  FSEL R171, R96, -INF , !P1 ;  /* 0xff80000060ab7808 */ /* 0x000fe20004800000 */
[----:B------:R4:W-:Y:S01]  /*17c30*/  MUFU.TANH R10, R7 ;  /* 0x00000007000a7308 */ /* 0x0009e20000002400 */
[C---:B------:R-:W-:Y:S02]  /*17c40*/  ISETP.GE.AND P0, PT, R5.reuse, R8, PT ;  /* 0x000000080500720c */ /* 0x040fe40003f06270 */
[----:B------:R-:W-:Y:S02]  /*17c50*/  ISETP.GE.AND P1, PT, R5, R6, PT ;  /* 0x000000060500720c */ /* 0x000fe40003f26270 */
[----:B------:R-:W-:-:S02]  /*17c60*/  IADD3 R5, R4, 0xc1, RZ ;  /* 0x000000c104057810 */ /* 0x000fc40007ffe0ff */
[----:B------:R-:W-:Y:S01]  /*17c70*/  FSEL R96, R85, -INF , !P4 ;  /* 0xff80000055607808 */ /* 0x000fe20006000000 */
[----:B-1----:R-:W-:Y:S01]  /*17c80*/  FMUL.FTZ R9, R32, R3 ;  /* 0x0000000320097220 */ /* 0x002fe20000410000 */
[----:B------:R-:W-:Y:S02]  /*17c90*/  FSEL R86, R86, -INF , !P3 ;  /* 0xff80000056567808 */ /* 0x000fe40005800000 */
[----:B------:R-:W-:Y:S01]  /*17ca0*/  FSEL R85, R83, -INF , !P2 ;  /* 0xff80000053557808 */ /* 0x000fe20005000000 */
[----:B------:R1:W1:Y:S01]  /*17cb0*/  MUFU.TANH R57, R9 ;  /* 0x0000000900397308 */ /* 0x0002620000002400 */
[----:B------:R-:W-:Y:S02]  /*17cc0*/  FSEL R84, R84, -INF , !P0 ;  /* 0xff80000054547808 */ /* 0x000fe40004000000 */
[----:B------:R-:W-:Y:S02]  /*17cd0*/  ISETP.GE.AND P3, PT, R5, R8, PT ;  /* 0x000000080500720c */ /* 0x000fe40003f66270 */
[----:B----4-:R-:W-:-:S02]  /*17ce0*/  IADD3 R7, R4, 0xc8, RZ ;  /* 0x000000c804077810 */ /* 0x010fc40007ffe0ff */
[----:B------:R-:W-:Y:S02]  /*17cf0*/  ISETP.GE.AND P4, PT, R5, R6, PT ;  /* 0x000000060500720c */ /* 0x000fe40003f86270 */
[C---:B------:R-:W-:Y:S01]  /*17d00*/  ISETP.GE.AND P2, PT, R7.reuse, R8, PT ;  /* 0x000000080700720c */ /* 0x040fe20003f46270 */
[----:B------:R-:W-:Y:S01]  /*17d10*/  HMMA.16816.F32.BF16 R20, R12, R46, R20 ;  /* 0x0000002e0c14723c */ /* 0x000fe20000041814 */
[----:B------:R-:W-:Y:S02]  /*17d20*/  ISETP.GE.AND P0, PT, R7, R6, PT ;  /* 0x000000060700720c */ /* 0x000fe40003f06270 */
[C---:B------:R-:W-:Y:S02]  /*17d30*/  IADD3 R5, R4.reuse, 0xc9, RZ ;  /* 0x000000c904057810 */ /* 0x040fe40007ffe0ff */
[----:B------:R-:W-:Y:S01]  /*17d40*/  IADD3 R7, R4, 0xd0, RZ ;  /* 0x000000d004077810 */ /* 0x000fe20007ffe0ff */
[----:B-1----:R-:W-:Y:S01]  /*17d50*/  FMUL.FTZ R9, R33, R3 ;  /* 0x0000000321097220 */ /* 0x002fe20000410000 */
[----:B------:R-:W-:-:S02]  /*17d60*/  FSEL R88, R82, -INF , !P1 ;  /* 0xff80000052587808 */ /* 0x000fc40004800000 */
[----:B------:R-:W-:Y:S01]  /*17d70*/  FSEL R205, R80, -INF , !P6 ;  /* 0xff80000050cd7808 */ /* 0x000fe20007000000 */
[----:B------:R1:W-:Y:S01]  /*17d80*/  MUFU.TANH R56, R9 ;  /* 0x0000000900387308 */ /* 0x0003e20000002400 */
[----:B------:R-:W-:Y:S02]  /*17d90*/  FSEL R192, R75, -INF , !P5 ;  /* 0xff8000004bc07808 */ /* 0x000fe40006800000 */
[----:B---3--:R-:W-:Y:S02]  /*17da0*/  FSEL R195, R81, -INF , !P3 ;  /* 0xff80000051c37808 */ /* 0x008fe40005800000 */
[C---:B------:R-:W-:Y:S02]  /*17db0*/  ISETP.GE.AND P1, PT, R5.reuse, R8, PT ;  /* 0x000000080500720c */ /* 0x040fe40003f26270 */
[----:B------:R-:W-:Y:S02]  /*17dc0*/  ISETP.GE.AND P6, PT, R5, R6, PT ;  /* 0x000000060500720c */ /* 0x000fe40003fc6270 */
[----:B------:R-:W-:-:S02]  /*17dd0*/  ISETP.GE.AND P5, PT, R7, R8, PT ;  /* 0x000000080700720c */ /* 0x000fc40003fa6270 */
[----:B------:R-:W-:Y:S02]  /*17de0*/  ISETP.GE.AND P3, PT, R7, R6, PT ;  /* 0x000000060700720c */ /* 0x000fe40003f66270 */
[C---:B------:R-:W-:Y:S02]  /*17df0*/  IADD3 R5, R4.reuse, 0xd1, RZ ;  /* 0x000000d104057810 */ /* 0x040fe40007ffe0ff */
[----:B------:R-:W-:Y:S01]  /*17e00*/  IADD3 R7, R4, 0xd8, RZ ;  /* 0x000000d804077810 */ /* 0x000fe20007ffe0ff */
[----:B-1----:R-:W-:Y:S01]  /*17e10*/  FMUL.FTZ R9, R34, R3 ;  /* 0x0000000322097220 */ /* 0x002fe20000410000 */
[----:B------:R-:W-:Y:S02]  /*17e20*/  FSEL R193, R74, -INF , !P4 ;  /* 0xff8000004ac17808 */ /* 0x000fe40006000000 */
[----:B------:R-:W-:Y:S01]  /*17e30*/  FSEL R203, R72, -INF , !P2 ;  /* 0xff80000048cb7808 */ /* 0x000fe20005000000 */
[----:B------:R1:W-:Y:S01]  /*17e40*/  MUFU.TANH R49, R9 ;  /* 0x0000000900317308 */ /* 0x0003e20000002400 */
[----:B------:R-:W-:-:S02]  /*17e50*/  FSEL R170, R66, -INF , !P0 ;  /* 0xff80000042aa7808 */ /* 0x000fc40004000000 */
[----:B------:R-:W-:Y:S02]  /*17e60*/  FSEL R194, R73, -INF , !P1 ;  /* 0xff80000049c27808 */ /* 0x000fe40004800000 */
[----:B--2---:R-:W-:Y:S02]  /*17e70*/  FSEL R206, R16, -INF , !P3 ;  /* 0xff80000010ce7808 */ /* 0x004fe40005800000 */
[C---:B------:R-:W-:Y:S02]  /*17e80*/  ISETP.GE.AND P4, PT, R5.reuse, R8, PT ;  /* 0x000000080500720c */ /* 0x040fe40003f86270 */
[----:B------:R-:W-:Y:S02]  /*17e90*/  ISETP.GE.AND P2, PT, R5, R6, PT ;  /* 0x000000060500720c */ /* 0x000fe40003f46270 */
[C---:B------:R-:W-:Y:S02]  /*17ea0*/  ISETP.GE.AND P0, PT, R7.reuse, R8, PT ;  /* 0x000000080700720c */ /* 0x040fe40003f06270 */
[----:B------:R-:W-:-:S02]  /*17eb0*/  ISETP.GE.AND P1, PT, R7, R6, PT ;  /* 0x000000060700720c */ /* 0x000fc40003f26270 */
[C---:B------:R-:W-:Y:S01]  /*17ec0*/  IADD3 R5, R4.reuse, 0xd9, RZ ;  /* 0x000000d904057810 */ /* 0x040fe20007ffe0ff */
[----:B-1----:R-:W-:Y:S01]  /*17ed0*/  FMUL.FTZ R9, R35, R3 ;  /* 0x0000000323097220 */ /* 0x002fe20000410000 */
[----:B------:R-:W-:Y:S01]  /*17ee0*/  FSEL R211, R17, -INF , !P5 ;  /* 0xff80000011d37808 */ /* 0x000fe20006800000 */
[C---:B------:R-:W-:Y:S01]  /*17ef0*/  HMMA.16816.F32.BF16 R32, R12.reuse, R50, R28 ;  /* 0x000000320c20723c */ /* 0x040fe2000004181c */
[----:B------:R-:W-:Y:S01]  /*17f00*/  ISETP.GE.AND P5, PT, R5, R6, PT ;  /* 0x000000060500720c */ /* 0x000fe20003fa6270 */
[----:B------:R1:W2:Y:S01]  /*17f10*/  MUFU.TANH R11, R9 ;  /* 0x00000009000b7308 */ /* 0x0002a20000002400 */
[----:B------:R-:W-:Y:S02]  /*17f20*/  FSEL R204, R65, -INF , !P6 ;  /* 0xff80000041cc7808 */ /* 0x000fe40007000000 */
[----:B------:R-:W-:Y:S02]  /*17f30*/  ISETP.GE.AND P6, PT, R5, R8, PT ;  /* 0x000000080500720c */ /* 0x000fe40003fc6270 */
[----:B------:R-:W-:Y:S01]  /*17f40*/  IADD3 R5, R4, 0xe1, RZ ;  /* 0x000000e104057810 */ /* 0x000fe20007ffe0ff */
[----:B------:R-:W-:Y:S01]  /*17f50*/  HMMA.16816.F32.BF16 R28, R12, R44, R36 ;  /* 0x0000002c0c1c723c */ /* 0x000fe20000041824 */
[----:B------:R-:W-:-:S02]  /*17f60*/  FSEL R212, R64, -INF , !P4 ;  /* 0xff80000040d47808 */ /* 0x000fc40006000000 */
[----:B------:R-:W-:Y:S02]  /*17f70*/  FSEL R208, R60, -INF , !P2 ;  /* 0xff8000003cd07808 */ /* 0x000fe40005000000 */
[----:B------:R-:W-:Y:S02]  /*17f80*/  FSEL R214, R57, -INF , !P0 ;  /* 0xff80000039d67808 */ /* 0x000fe40004000000 */
[C---:B------:R-:W-:Y:S02]  /*17f90*/  ISETP.GE.AND P2, PT, R5.reuse, R8, PT ;  /* 0x000000080500720c */ /* 0x040fe40003f46270 */
[----:B------:R-:W-:Y:S01]  /*17fa0*/  ISETP.GE.AND P0, PT, R5, R6, PT ;  /* 0x000000060500720c */ /* 0x000fe20003f06270 */
[-C--:B-1----:R-:W-:Y:S01]  /*17fb0*/  FMUL.FTZ R9, R40, R3.reuse ;  /* 0x0000000328097220 */ /* 0x082fe20000410000 */
[----:B--2---:R-:W-:Y:S02]  /*17fc0*/  FSEL R210, R11, -INF , !P5 ;  /* 0xff8000000bd27808 */ /* 0x004fe40006800000 */
[----:B------:R-:W-:Y:S01]  /*17fd0*/  IADD3 R5, R4, 0xe9, RZ ;  /* 0x000000e904057810 */ /* 0x000fe20007ffe0ff */
[----:B------:R1:W2:Y:S01]  /*17fe0*/  MUFU.TANH R48, R9 ;  /* 0x0000000900307308 */ /* 0x0002a20000002400 */
[----:B------:R-:W-:Y:S01]  /*17ff0*/  FSEL R207, R49, -INF , !P1 ;  /* 0xff80000031cf7808 */ /* 0x000fe20004800000 */
[----:B------:R-:W-:Y:S01]  /*18000*/  FMUL.FTZ R7, R35, R3 ;  /* 0x0000000323077220 */ /* 0x000fe20000410000 */
[----:B------:R-:W-:-:S02]  /*18010*/  FSEL R209, R56, -INF , !P6 ;  /* 0xff80000038d17808 */ /* 0x000fc40007000000 */
[----:B------:R-:W-:-:S03]  /*18020*/  ISETP.GE.AND P5, PT, R5, R8, PT ;  /* 0x000000080500720c */ /* 0x000fc60003fa6270 */
[----:B------:R3:W-:Y:S01]  /*18030*/  MUFU.TANH R17, R7 ;  /* 0x0000000700117308 */ /* 0x0007e20000002400 */
[----:B-1----:R-:W-:-:S07]  /*18040*/  FMUL.FTZ R9, R41, R3 ;  /* 0x0000000329097220 */ /* 0x002fce0000410000 */
[----:B------:R1:W4:Y:S01]  /*18050*/  MUFU.TANH R41, R9 ;  /* 0x0000000900297308 */ /* 0x0003220000002400 */
[----:B---3--:R-:W-:-:S04]  /*18060*/  IADD3 R7, R4, 0xe0, RZ ;  /* 0x000000e004077810 */ /* 0x008fc80007ffe0ff */
[C---:B------:R-:W-:Y:S02]  /*18070*/  ISETP.GE.AND P4, PT, R7.reuse, R6, PT ;  /* 0x000000060700720c */ /* 0x040fe40003f86270 */
[-C--:B------:R-:W-:Y:S02]  /*18080*/  ISETP.GE.AND P3, PT, R7, R8.reuse, PT ;  /* 0x000000080700720c */ /* 0x080fe40003f66270 */
[----:B------:R-:W-:Y:S02]  /*18090*/  IADD3 R7, R4, 0xe8, RZ ;  /* 0x000000e804077810 */ /* 0x000fe40007ffe0ff */
[----:B------:R-:W-:Y:S01]  /*180a0*/  FSEL R216, R10, -INF , !P4 ;  /* 0xff8000000ad87808 */ /* 0x000fe20006000000 */
[----:B-1----:R-:W-:Y:S01]  /*180b0*/  FMUL.FTZ R9, R43, R3 ;  /* 0x000000032b097220 */ /* 0x002fe20000410000 */
[----:B--2---:R-:W-:Y:S02]  /*180c0*/  FSEL R218, R48, -INF , !P3 ;  /* 0xff80000030da7808 */ /* 0x004fe40005800000 */
[----:B------:R-:W-:Y:S01]  /*180d0*/  ISETP.GE.AND P1, PT, R7, R8, PT ;  /* 0x000000080700720c */ /* 0x000fe20003f26270 */
[----:B------:R1:W2:Y:S01]  /*180e0*/  MUFU.TANH R40, R9 ;  /* 0x0000000900287308 */ /* 0x0002a20000002400 */
[----:B------:R-:W-:-:S02]  /*180f0*/  ISETP.GE.AND P3, PT, R5, R6, PT ;  /* 0x000000060500720c */ /* 0x000fc40003f66270 */
[----:B------:R-:W-:Y:S02]  /*18100*/  ISETP.GE.AND P6, PT, R7, R6, PT ;  /* 0x000000060700720c */ /* 0x000fe40003fc6270 */
[C---:B------:R-:W-:Y:S02]  /*18110*/  IADD3 R5, R4.reuse, 0xf1, RZ ;  /* 0x000000f104057810 */ /* 0x040fe40007ffe0ff */
[----:B------:R-:W-:Y:S02]  /*18120*/  IADD3 R7, R4, 0xf0, RZ ;  /* 0x000000f004077810 */ /* 0x000fe40007ffe0ff */
[----:B----4-:R-:W-:Y:S02]  /*18130*/  FSEL R219, R41, -INF , !P2 ;  /* 0xff80000029db7808 */ /* 0x010fe40005000000 */
[C---:B------:R-:W-:Y:S02]  /*18140*/  ISETP.GE.AND P4, PT, R7.reuse, R8, PT ;  /* 0x000000080700720c */ /* 0x040fe40003f86270 */
[----:B------:R-:W-:Y:S01]  /*18150*/  ISETP.GE.AND P2, PT, R7, R6, PT ;  /* 0x000000060700720c */ /* 0x000fe20003f46270 */
[-C--:B------:R-:W-:Y:S01]  /*18160*/  FMUL.FTZ R7, R20, R3.reuse ;  /* 0x0000000314077220 */ /* 0x080fe20000410000 */
[----:B------:R-:W-:Y:S01]  /*18170*/  FSEL R222, R17, -INF , !P3 ;  /* 0xff80000011de7808 */ /* 0x000fe20005800000 */
[----:B-1----:R-:W-:Y:S01]  /*18180*/  FMUL.FTZ R9, R32, R3 ;  /* 0x0000000320097220 */ /* 0x002fe20000410000 */
[----:B--2---:R-:W-:-:S02]  /*18190*/  FSEL R217, R40, -INF , !P0 ;  /* 0xff80000028d97808 */ /* 0x004fc40004000000 */
[----:B------:R-:W-:Y:S01]  /*181a0*/  ISETP.GE.AND P0, PT, R5, R8, PT ;  /* 0x000000080500720c */ /* 0x000fe20003f06270 */
[----:B------:R1:W2:Y:S02]  /*181b0*/  MUFU.TANH R32, R9 ;  /* 0x0000000900207308 */ /* 0x0002a40000002400 */
[----:B-1----:R-:W-:Y:S01]  /*181c0*/  FMUL.FTZ R9, R33, R3 ;  /* 0x0000000321097220 */ /* 0x002fe20000410000 */
[----:B--2---:R-:W-:Y:S02]  /*181d0*/  FSEL R220, R32, -INF , !P1 ;  /* 0xff80000020dc7808 */ /* 0x004fe40004800000 */
[----:B------:R-:W-:-:S03]  /*181e0*/  ISETP.GE.AND P1, PT, R5, R6, PT ;  /* 0x000000060500720c */ /* 0x000fc60003f26270 */
[----:B------:R1:W2:Y:S01]  /*181f0*/  MUFU.TANH R33, R9 ;  /* 0x0000000900217308 */ /* 0x0002a20000002400 */
[----:B------:R-:W-:-:S04]  /*18200*/  IADD3 R5, R4, 0xf8, RZ ;  /* 0x000000f804057810 */ /* 0x000fc80007ffe0ff */
[----:B------:R-:W-:Y:S01]  /*18210*/  ISETP.GE.AND P3, PT, R5, R6, PT ;  /* 0x000000060500720c */ /* 0x000fe20003f66270 */
[-C--:B-1----:R-:W-:Y:S01]  /*18220*/  FMUL.FTZ R9, R34, R3.reuse ;  /* 0x0000000322097220 */ /* 0x082fe20000410000 */
[----:B--2---:R-:W-:Y:S02]  /*18230*/  FSEL R221, R33, -INF , !P5 ;  /* 0xff80000021dd7808 */ /* 0x004fe40006800000 */
[----:B------:R-:W-:Y:S01]  /*18240*/  ISETP.GE.AND P5, PT, R5, R8, PT ;  /* 0x000000080500720c */ /* 0x000fe20003fa6270 */
[----:B------:R1:W2:Y:S01]  /*18250*/  MUFU.TANH R24, R9 ;  /* 0x0000000900187308 */ /* 0x0002a20000002400 */
[----:B------:R-:W-:-:S07]  /*18260*/  FMUL.FTZ R5, R22, R3 ;  /* 0x0000000316057220 */ /* 0x000fce0000410000 */
[----:B------:R-:W3:Y:S01]  /*18270*/  MUFU.TANH R5, R5 ;  /* 0x0000000500057308 */ /* 0x000ee20000002400 */
[----:B-1----:R-:W-:Y:S01]  /*18280*/  FMUL.FTZ R9, R28, R3 ;  /* 0x000000031c097220 */ /* 0x002fe20000410000 */
[----:B--2---:R-:W-:Y:S02]  /*18290*/  FSEL R215, R24, -INF , !P6 ;  /* 0xff80000018d77808 */ /* 0x004fe40007000000 */
[----:B------:R-:W-:-:S04]  /*182a0*/  ISETP.GE.AND P6, PT, R4, R8, PT ;  /* 0x000000080400720c */ /* 0x000fc80003fc6270 */
[----:B------:R1:W2:Y:S01]  /*182b0*/  MUFU.TANH R16, R9 ;  /* 0x0000000900107308 */ /* 0x0002a20000002400 */
[----:B------:R-:W-:Y:S02]  /*182c0*/  IADD3 R4, R4, 0xf9, RZ ;  /* 0x000000f904047810 */ /* 0x000fe40007ffe0ff */
[----:B---3--:R-:W-:Y:S01]  /*182d0*/  FSEL R224, R5, -INF , !P3 ;  /* 0xff80000005e07808 */ /* 0x008fe20005800000 */
[-C--:B-1----:R-:W-:Y:S01]  /*182e0*/  FMUL.FTZ R9, R29, R3.reuse ;  /* 0x000000031d097220 */ /* 0x082fe20000410000 */
[----:B--2---:R-:W-:Y:S02]  /*182f0*/  FSEL R225, R16, -INF , !P4 ;  /* 0xff80000010e17808 */ /* 0x004fe40006000000 */
[----:B------:R-:W-:Y:S01]  /*18300*/  ISETP.GE.AND P4, PT, R4, R8, PT ;  /* 0x000000080400720c */ /* 0x000fe20003f86270 */
[----:B------:R1:W2:Y:S02]  /*18310*/  MUFU.TANH R12, R9 ;  /* 0x00000009000c7308 */ /* 0x0002a40000002400 */
[----:B-1----:R-:W-:Y:S01]  /*18320*/  FMUL.FTZ R9, R30, R3 ;  /* 0x000000031e097220 */ /* 0x002fe20000410000 */
[----:B--2---:R-:W-:-:S02]  /*18330*/  FSEL R226, R12, -INF , !P0 ;  /* 0xff8000000ce27808 */ /* 0x004fc40004000000 */
[----:B------:R-:W-:-:S03]  /*18340*/  IADD3 R12, R177, 0x3800, RZ ;  /* 0x00003800b10c7810 */ /* 0x000fc60007ffe0ff */
[----:B------:R1:W2:Y:S01]  /*18350*/  MUFU.TANH R11, R9 ;  /* 0x00000009000b7308 */ /* 0x0002a20000002400 */
[----:B------:R-:W-:-:S04]  /*18360*/  ISETP.NE.U32.AND P0, PT, R242, RZ, PT ;  /* 0x000000fff200720c */ /* 0x000fc80003f05070 */
[----:B------:R-:W-:Y:S01]  /*18370*/  ISETP.NE.AND.EX P0, PT, R243, RZ, PT, P0 ;  /* 0x000000fff300720c */ /* 0x000fe20003f05300 */
[-C--:B-1----:R-:W-:Y:S01]  /*18380*/  FMUL.FTZ R9, R31, R3.reuse ;  /* 0x000000031f097220 */ /* 0x082fe20000410000 */
[----:B--2---:R-:W-:Y:S02]  /*18390*/  FSEL R223, R11, -INF , !P2 ;  /* 0xff8000000bdf7808 */ /* 0x004fe40005000000 */
[----:B------:R-:W-:Y:S01]  /*183a0*/  ISETP.GE.AND P2, PT, R4, R6, PT ;  /* 0x000000060400720c */ /* 0x000fe20003f46270 */
[----:B------:R-:W1:Y:S01]  /*183b0*/  MUFU.TANH R10, R9 ;  /* 0x00000009000a7308 */ /* 0x000e620000002400 */
[----:B------:R-:W-:Y:S01]  /*183c0*/  FMUL.FTZ R4, R148, R3 ;  /* 0x0000000394047220 */ /* 0x000fe20000410000 */
[----:B------:R-:W-:-:S05]  /*183d0*/  IADD3 R11, R177, 0x800, RZ ;  /* 0x00000800b10b7810 */ /* 0x000fca0007ffe0ff */
[----:B------:R2:W-:Y:S01]  /*183e0*/  STL [R1+0x50], R11 ;  /* 0x0000500b01007387 */ /* 0x0005e20000100800 */
[----:B------:R3:W4:Y:S01]  /*183f0*/  MUFU.TANH R9, R7 ;  /* 0x0000000700097308 */ /* 0x0007220000002400 */
[----:B-1----:R-:W-:-:S07]  /*18400*/  FSEL R148, R10, -INF , !P1 ;  /* 0xff8000000a947808 */ /* 0x002fce0004800000 */
[----:B------:R-:W1:Y:S01]  /*18410*/  MUFU.TANH R4, R4 ;  /* 0x0000000400047308 */ /* 0x000e620000002400 */
[----:B------:R-:W-:Y:S02]  /*18420*/  IADD3 R10, R177, 0x1000, RZ ;  /* 0x00001000b10a7810 */ /* 0x000fe40007ffe0ff */
[----:B------:R-:W-:-:S03]  /*18430*/  ISETP.GT.AND P1, PT, R252, R251, PT ;  /* 0x000000fbfc00720c */ /* 0x000fc60003f24270 */
[----:B------:R1:W-:Y:S01]  /*18440*/  STL [R1+0x54], R10 ;  /* 0x0000540a01007387 */ /* 0x0003e20000100800 */
[-C--:B---3--:R-:W-:Y:S01]  /*18450*/  FMUL.FTZ R7, R21, R3.reuse ;  /* 0x0000000315077220 */ /* 0x088fe20000410000 */
[----:B----4-:R-:W-:Y:S01]  /*18460*/  FSEL R227, R9, -INF , !P5 ;  /* 0xff80000009e37808 */ /* 0x010fe20006800000 */
[----:B------:R-:W-:-:S04]  /*18470*/  FMUL.FTZ R3, R23, R3 ;  /* 0x0000000317037220 */ /* 0x000fc80000410000 */
[----:B------:R-:W3:Y:S01]  /*18480*/  MUFU.TANH R7, R7 ;  /* 0x0000000700077308 */ /* 0x000ee20000002400 */
[----:B--2---:R-:W-:Y:S02]  /*18490*/  IADD3 R11, R177, 0x1800, RZ ;  /* 0x00001800b10b7810 */ /* 0x004fe40007ffe0ff */
[----:B-1----:R-:W-:-:S03]  /*184a0*/  FSEL R48, R4, -INF , !P6 ;  /* 0xff80000004307808 */ /* 0x002fc60007000000 */
[----:B------:R1:W-:Y:S02]  /*184b0*/  STL [R1+0x58], R11 ;  /* 0x0000580b01007387 */ /* 0x0003e40000100800 */
[----:B------:R-:W2:Y:S01]  /*184c0*/  MUFU.TANH R3, R3 ;  /* 0x0000000300037308 */ /* 0x000ea20000002400 */
[----:B---3--:R-:W-:Y:S02]  /*184d0*/  FSEL R228, R7, -INF , !P4 ;  /* 0xff80000007e47808 */ /* 0x008fe40006000000 */
[----:B------:R-:W-:-:S05]  /*184e0*/  IADD3 R10, R177, 0x2000, RZ ;  /* 0x00002000b10a7810 */ /* 0x000fca0007ffe0ff */
[----:B------:R3:W-:Y:S01]  /*184f0*/  STL [R1+0x5c], R10 ;  /* 0x00005c0a01007387 */ /* 0x0007e20000100800 */
[----:B--2---:R-:W-:Y:S02]  /*18500*/  FSEL R229, R3, -INF , !P2 ;  /* 0xff80000003e57808 */ /* 0x004fe40005000000 */
[----:B-1----:R-:W-:-:S05]  /*18510*/  IADD3 R11, R177, 0x2800, RZ ;  /* 0x00002800b10b7810 */ /* 0x002fca0007ffe0ff */
[----:B------:R1:W-:Y:S01]  /*18520*/  STL [R1+0x60], R11 ;  /* 0x0000600b01007387 */ /* 0x0003e20000100800 */
[----:B---3--:R-:W-:-:S05]  /*18530*/  IADD3 R10, R177, 0x3000, RZ ;  /* 0x00003000b10a7810 */ /* 0x008fca0007ffe0ff */
        /* <DEDUP_REMOVED lines=16> */
[----:B--2---:R-:W-:-:S05]  /*18640*/  IADD3 R10, R177, 0x7800, RZ ;  /* 0x00007800b10a7810 */ /* 0x004fca0007ffe0ff */
[----:B------:R3:W-:Y:S01]  /*18650*/  STL [R1+0xd4], R10 ;  /* 0x0000d40a01007387 */ /* 0x0007e20000100800 */
[----:B------:R-:W-:Y:S05]  /*18660*/  @!P1 BRA `(.L_x_2126) ;  /* 0x00000f8000009947 */ /* 0x000fea0003800000 */
[----:B------:R-:W-:Y:S01]  /*18670*/  BSSY B0, `(.L_x_2127) ;  /* 0x0000042000007945 */ /* 0x000fe20003800000 */
[----:B------:R-:W-:Y:S05]  /*18680*/  @!P0 BRA `(.L_x_2128) ;  /* 0x000003d000008947 */ /* 0x000fea0003800000 */
[----:B------:R-:W2:Y:S01]  /*18690*/  LD.E R4, [R18.64+0x170] ;  /* 0x0001700612047980 */ /* 0x000ea2000c101900 */
[----:B------:R-:W-:Y:S02]  /*186a0*/  IABS R7, R105 ;  /* 0x0000006900077213 */ /* 0x000fe40000000000 */
[----:B---3--:R-:W-:-:S04]  /*186b0*/  IADD3 R12, R105, -0x100, RZ ;  /* 0xffffff00690c7810 */ /* 0x008fc80007ffe0ff */
        /* <DEDUP_REMOVED lines=58> */
.L_x_2128:
[----:B------:R-:W2:Y:S02]  /*18a60*/  LD.E R3, [R18.64+0x38] ;  /* 0x0000380612037980 */ /* 0x000ea4000c101900 */
[----:B--2---:R-:W-:-:S04]  /*18a70*/  LEA R3, -R3, RZ, 0x8 ;  /* 0x000000ff03037211 */ /* 0x004fc800078e41ff */
[----:B------:R-:W-:Y:S02]  /*18a80*/  SHF.R.S32.HI R4, RZ, 0x1f, R3 ;  /* 0x0000001fff047819 */ /* 0x000fe40000011403 */
.L_x_2129:
[----:B------:R-:W-:Y:S05]  /*18a90*/  BSYNC B0 ;  /* 0x0000000000007941 */ /* 0x000fea0003800000 */
.L_x_2127:
[----:B------:R-:W2:Y:S01]  /*18aa0*/  LDL R5, [R1] ;  /* 0x0000000001057983 */ /* 0x000ea20000100800 */
[----:B------:R-:W-:Y:S01]  /*18ab0*/  BSSY B0, `(.L_x_2130) ;  /* 0x00000b0000007945 */ /* 0x000fe20003800000 */
[----:B--2---:R-:W-:-:S13]  /*18ac0*/  ISETP.GE.AND P2, PT, R132, R5, PT ;  /* 0x000000058400720c */ /* 0x004fda0003f46270 */
[----:B------:R-:W-:Y:S01]  /*18ad0*/  @!P2 IADD3 R5, P4, R3, R117, RZ ;  /* 0x000000750305a210 */ /* 0x000fe20007f9e0ff */
[----:B---3--:R-:W-:Y:S01]  /*18ae0*/  @!P2 IMAD.MOV.U32 R11, RZ, RZ, R4 ;  /* 0x000000ffff0ba224 */ /* 0x008fe200078e0004 */
        /* <DEDUP_REMOVED lines=172> */
.L_x_2131:
[----:B------:R-:W-:Y:S05]  /*195b0*/  BSYNC B0 ;  /* 0x0000000000007941 */ /* 0x000fea0003800000 */
.L_x_2130:
[----:B------:R-:W0:Y:S01]  /*195c0*/  LDGDEPBAR ;  /* 0x00000000000079af */ /* 0x000e220000000000 */
[----:B------:R-:W-:-:S04]  /*195d0*/  LEA R245, P2, R3, R245, 0x1 ;  /* 0x000000f503f57211 */ /* 0x000fc800078408ff */
[----:B------:R-:W-:-:S04]  /*195e0*/  LEA.HI.X R244, R3, R244, R4, 0x1, P2 ;  /* 0x000000f403f47211 */ /* 0x000fc800010f0c04 */
.L_x_2126:
[----:B------:R-:W-:Y:S05]  /*195f0*/  BSYNC B1 ;  /* 0x0000000000017941 */ /* 0x000fea0003800000 */
.L_x_2125:
[----:B------:R-:W-:Y:S01]  /*19600*/  FMNMX.FTZ R3, R109, R107, !PT ;  /* 0x0000006b6d037209 */ /* 0x000fe20007810000 */
[----:B------:R-:W4:Y:S03]  /*19610*/  LD.E R4, [R18.64+0xdc] ;  /* 0x0000dc0612047980 */ /* 0x000f26000c101900 */
        /* <DEDUP_REMOVED lines=128> */
[----:B------:R-:W5:Y:S01]  /*19e20*/  SHFL.BFLY PT, R7, R3, 0x1, 0x1f ;  /* 0x0c201f0003077f89 */ /* 0x000f6200000e0000 */
[----:B-1----:R-:W-:Y:S02]  /*19e30*/  FMNMX.FTZ R36, R36, R5, !PT ;  /* 0x0000000524247209 */ /* 0x002fe40007810000 */
[----:B-----5:R-:W-:-:S03]  /*19e40*/  FMNMX.FTZ R3, R3, R7, !PT ;  /* 0x0000000703037209 */ /* 0x020fc60007810000 */
[----:B------:R-:W1:Y:S01]  /*19e50*/  SHFL.BFLY PT, R9, R36, 0x1, 0x1f ;  /* 0x0c201f0024097f89 */ /* 0x000e6200000e0000 */
[----:B------:R-:W-:Y:S01]  /*19e60*/  FSETP.NEU.FTZ.AND P2, PT, R3, -INF , PT ;  /* 0xff8000000300780b */ /* 0x000fe20003f5d000 */
[----:B----4-:R-:W-:-:S05]  /*19e70*/  FMUL.FTZ R5, R4, R3 ;  /* 0x0000000304057220 */ /* 0x010fca0000410000 */
[----:B------:R-:W-:-:S05]  /*19e80*/  FSEL R5, R5, RZ, P2 ;  /* 0x000000ff05057208 */ /* 0x000fca0001000000 */
[----:B------:R-:W-:-:S04]  /*19e90*/  FFMA.FTZ R7, R109, R4, -R5 ;  /* 0x000000046d077223 */ /* 0x000fc80000010805 */
[----:B------:R4:W-:Y:S01]  /*19ea0*/  MUFU.EX2 R250, R7 ;  /* 0x0000000700fa7308 */ /* 0x0009e20000000800 */
[----:B-1----:R-:W-:Y:S01]  /*19eb0*/  FMNMX.FTZ R36, R36, R9, !PT ;  /* 0x0000000924247209 */ /* 0x002fe20007810000 */
[----:B----4-:R-:W-:-:S06]  /*19ec0*/  FFMA.FTZ R7, R107, R4, -R5 ;  /* 0x000000046b077223 */ /* 0x010fcc0000010805 */
[----:B---3--:R1:W3:Y:S01]  /*19ed0*/  MUFU.EX2 R10, R7 ;  /* 0x00000007000a7308 */ /* 0x0082e20000000800 */
        /* <DEDUP_REMOVED lines=248> */
[----:B-1----:R-:W-:Y:S01]  /*1ae60*/  FFMA.FTZ R0, R174, R4, -R5 ;  /* 0x00000004ae007223 */ /* 0x002fe20000010805 */
[----:B------:R-:W-:-:S05]  /*1ae70*/  MOV R174, R17 ;  /* 0x0000001100ae7202 */ /* 0x000fca0000000f00 */
        /* <DEDUP_REMOVED lines=17> */
[----:B-1----:R-:W-:Y:S01]  /*1af90*/  FFMA.FTZ R0, R199, R4, -R7 ;  /* 0x00000004c7007223 */ /* 0x002fe20000010807 */
[----:B------:R-:W-:-:S05]  /*1afa0*/  MOV R199, R16 ;  /* 0x0000001000c77202 */ /* 0x000fca0000000f00 */
        /* <DEDUP_REMOVED lines=24> */
[----:B------:R-:W-:Y:S02]  /*1b130*/  MOV R161, R125 ;  /* 0x0000007d00a17202 */ /* 0x000fe40000000f00 */
[----:B------:R-:W-:Y:S01]  /*1b140*/  MOV R162, R122 ;  /* 0x0000007a00a27202 */ /* 0x000fe20000000f00 */
[----:B---3--:R-:W-:-:S04]  /*1b150*/  FFMA.FTZ R0, R118, R4, -R5 ;  /* 0x0000000476007223 */ /* 0x008fc80000010805 */
        /* <DEDUP_REMOVED lines=18> */
[----:B------:R2:W-:Y:S01]  /*1b280*/  MUFU.EX2 R121, R0 ;  /* 0x0000000000797308 */ /* 0x0005e20000000800 */
[----:B------:R-:W-:Y:S01]  /*1b290*/  MOV R164, R120 ;  /* 0x0000007800a47202 */ /* 0x000fe20000000f00 */
[----:B--2---:R-:W-:-:S06]  /*1b2a0*/  FFMA.FTZ R0, R112, R4, -R7 ;  /* 0x0000000470007223 */ /* 0x004fcc0000010807 */
[----:B------:R2:W1:Y:S02]  /*1b2b0*/  MUFU.EX2 R123, R0 ;  /* 0x00000000007b7308 */ /* 0x0004640000000800 */
[----:B--2---:R-:W-:-:S06]  /*1b2c0*/  FFMA.FTZ R0, R106, R4, -R5 ;  /* 0x000000046a007223 */ /* 0x004fcc0000010805 */
[----:B------:R2:W2:Y:S01]  /*1b2d0*/  MUFU.EX2 R120, R0 ;  /* 0x0000000000787308 */ /* 0x0004a20000000800 */
[----:B------:R-:W-:Y:S02]  /*1b2e0*/  MOV R188, R114 ;  /* 0x0000007200bc7202 */ /* 0x000fe40000000f00 */
[----:B----4-:R-:W-:Y:S02]  /*1b2f0*/  F2FP.BF16.PACK_AB R12, R118, R122 ;  /* 0x0000007a760c723e */ /* 0x010fe400000010ff */
[----:B------:R-:W-:Y:S02]  /*1b300*/  F2FP.BF16.PACK_AB R13, R125, R124 ;  /* 0x0000007c7d0d723e */ /* 0x000fe400000010ff */
[----:B-1----:R-:W-:Y:S01]  /*1b310*/  F2FP.BF16.PACK_AB R14, R123, R121 ;  /* 0x000000797b0e723e */ /* 0x002fe200000010ff */
[----:B--2---:R-:W-:Y:S01]  /*1b320*/  FFMA.FTZ R0, R101, R4, -R5 ;  /* 0x0000000465007223 */ /* 0x004fe20000010805 */
[----:B------:R-:W-:-:S03]  /*1b330*/  F2FP.BF16.PACK_AB R15, R120, R126 ;  /* 0x0000007e780f723e */ /* 0x000fc600000010ff */
[----:B------:R1:W-:Y:S01]  /*1b340*/  MUFU.EX2 R114, R0 ;  /* 0x0000000000727308 */ /* 0x0003e20000000800 */
[----:B------:R-:W-:Y:S02]  /*1b350*/  MOV R160, R116 ;  /* 0x0000007400a07202 */ /* 0x000fe40000000f00 */
[----:B------:R-:W-:Y:S01]  /*1b360*/  MOV R166, R115 ;  /* 0x0000007300a67202 */ /* 0x000fe20000000f00 */
        /* <DEDUP_REMOVED lines=44> */
[----:B-1----:R-:W-:-:S07]  /*1b630*/  FFMA.FTZ R0, R85, R4, -R5 ;  /* 0x0000000455007223 */ /* 0x002fce0000010805 */
[C---:B------:R-:W-:Y:S01]  /*1b640*/  HMMA.16816.F32.BF16 R80, R12.reuse, R24, R72 ;  /* 0x000000180c50723c */ /* 0x040fe20000041848 */
[----:B------:R-:W-:Y:S01]  /*1b650*/  FADD.FTZ R10, R250, R10 ;  /* 0x0000000afa0a7221 */ /* 0x000fe20000010000 */
[----:B------:R-:W-:Y:S01]  /*1b660*/  LDSM.16.MT88.4 R24, [R178+0xf800] ;  /* 0x00f80000b218783b */ /* 0x000fe20000004200 */
[----:B------:R1:W-:Y:S05]  /*1b670*/  MUFU.EX2 R106, R0 ;  /* 0x00000000006a7308 */ /* 0x0003ea0000000800 */
[C---:B----4-:R-:W-:Y:S08]  /*1b680*/  HMMA.16816.F32.BF16 R72, R12.reuse, R20, R48 ;  /* 0x000000140c48723c */ /* 0x050ff00000041830 */
[----:B------:R-:W-:Y:S01]  /*1b690*/  HMMA.16816.F32.BF16 R68, R12, R22, R44 ;  /* 0x000000160c44723c */ /* 0x000fe2000004182c */
[----:B------:R-:W2:Y:S01]  /*1b6a0*/  LDSM.16.MT88.4 R20, [R180+0xf000] ;  /* 0x00f00000b414783b */ /* 0x000ea20000004200 */
[----:B-1----:R-:W-:-:S04]  /*1b6b0*/  FFMA.FTZ R0, R171, R4, -R7 ;  /* 0x00000004ab007223 */ /* 0x002fc80000010807 */
[----:B------:R1:W-:Y:S02]  /*1b6c0*/  MUFU.EX2 R102, R0 ;  /* 0x0000000000667308 */ /* 0x0003e40000000800 */
[----:B-1----:R-:W-:-:S06]  /*1b6d0*/  FFMA.FTZ R0, R169, R4, -R7 ;  /* 0x00000004a9007223 */ /* 0x002fcc0000010807 */
[----:B------:R1:W3:Y:S01]  /*1b6e0*/  MUFU.EX2 R103, R0 ;  /* 0x0000000000677308 */ /* 0x0002e20000000800 */
[----:B------:R-:W-:Y:S02]  /*1b6f0*/  FADD.FTZ R10, R247, R10 ;  /* 0x0000000af70a7221 */ /* 0x000fe40000010000 */
[----:B-1----:R-:W-:-:S05]  /*1b700*/  FFMA.FTZ R0, R96, R4, -R7 ;  /* 0x0000000460007223 */ /* 0x002fca0000010807 */
[----:B------:R1:W-:Y:S01]  /*1b710*/  MUFU.EX2 R101, R0 ;  /* 0x0000000000657308 */ /* 0x0003e20000000800 */
[----:B------:R-:W-:Y:S02]  /*1b720*/  FADD.FTZ R9, R236, R11 ;  /* 0x0000000bec097221 */ /* 0x000fe40000010000 */
[----:B-1----:R-:W-:-:S05]  /*1b730*/  FFMA.FTZ R0, R84, R4, -R7 ;  /* 0x0000000454007223 */ /* 0x002fca0000010807 */
[----:B------:R1:W4:Y:S02]  /*1b740*/  MUFU.EX2 R108, R0 ;  /* 0x00000000006c7308 */ /* 0x0003240000000800 */
[----:B-1----:R-:W-:-:S06]  /*1b750*/  FFMA.FTZ R0, R88, R4, -R5 ;  /* 0x0000000458007223 */ /* 0x002fcc0000010805 */
[----:B------:R1:W5:Y:S02]  /*1b760*/  MUFU.EX2 R100, R0 ;  /* 0x0000000000647308 */ /* 0x0003640000000800 */
[----:B-1----:R-:W-:-:S04]  /*1b770*/  FADD.FTZ R0, R251, R10 ;  /* 0x0000000afb007221 */ /* 0x002fc80000010000 */
[----:B------:R-:W-:Y:S02]  /*1b780*/  FADD.FTZ R11, R237, R0 ;  /* 0x00000000ed0b7221 */ /* 0x000fe40000010000 */
[----:B------:R-:W-:-:S04]  /*1b790*/  FFMA.FTZ R0, R192, R4, -R5 ;  /* 0x00000004c0007223 */ /* 0x000fc80000010805 */
[----:B------:R1:W-:Y:S01]  /*1b7a0*/  MUFU.EX2 R99, R0 ;  /* 0x0000000000637308 */ /* 0x0003e20000000800 */
[----:B--2---:R-:W-:Y:S01]  /*1b7b0*/  HMMA.16816.F32.BF16 R48, R12, R20, R64 ;  /* 0x000000140c30723c */ /* 0x004fe20000041840 */
[----:B-1----:R-:W-:-:S06]  /*1b7c0*/  FFMA.FTZ R0, R193, R4, -R5 ;  /* 0x00000004c1007223 */ /* 0x002fcc0000010805 */
        /* <DEDUP_REMOVED lines=14> */
[----:B------:R-:W-:Y:S01]  /*1b8b0*/  FADD.FTZ R9, R248, R9 ;  /* 0x00000009f8097221 */ /* 0x000fe20000010000 */
[----:B------:R-:W-:Y:S01]  /*1b8c0*/  F2FP.BF16.PACK_AB R12, R103, R102 ;  /* 0x00000066670c723e */ /* 0x000fe200000010ff */
[----:B---3--:R-:W-:-:S05]  /*1b8d0*/  FFMA.FTZ R0, R203, R4, -R7 ;  /* 0x00000004cb007223 */ /* 0x008fca0000010807 */
[----:B------:R3:W-:Y:S01]  /*1b8e0*/  MUFU.EX2 R94, R0 ;  /* 0x00000000005e7308 */ /* 0x0007e20000000800 */
[----:B------:R-:W-:Y:S02]  /*1b8f0*/  F2FP.BF16.PACK_AB R13, R105, R107 ;  /* 0x0000006b690d723e */ /* 0x000fe400000010ff */
[----:B----4-:R-:W-:Y:S02]  /*1b900*/  F2FP.BF16.PACK_AB R14, R108, R101 ;  /* 0x000000656c0e723e */ /* 0x010fe400000010ff */
[----:B-----5:R-:W-:Y:S01]  /*1b910*/  F2FP.BF16.PACK_AB R15, R100, R106 ;  /* 0x0000006a640f723e */ /* 0x020fe200000010ff */
[----:B---3--:R-:W-:-:S04]  /*1b920*/  FFMA.FTZ R0, R194, R4, -R7 ;  /* 0x00000004c2007223 */ /* 0x008fc80000010807 */
[----:B------:R3:W4:Y:S01]  /*1b930*/  MUFU.EX2 R93, R0 ;  /* 0x00000000005d7308 */ /* 0x0007220000000800 */
[----:B------:R-:W-:Y:S01]  /*1b940*/  FADD.FTZ R10, R199, R9 ;  /* 0x00000009c70a7221 */ /* 0x000fe20000010000 */
[----:B------:R-:W-:Y:S01]  /*1b950*/  HMMA.16816.F32.BF16 R80, R12, R24, R80 ;  /* 0x000000180c50723c */ /* 0x000fe20000041850 */
[----:B------:R-:W-:Y:S02]  /*1b960*/  FFMA.FTZ R9, R204, R4, -R5 ;  /* 0x00000004cc097223 */ /* 0x000fe40000010805 */
[----:B------:R-:W-:Y:S02]  /*1b970*/  FADD.FTZ R10, R92, R10 ;  /* 0x0000000a5c0a7221 */ /* 0x000fe40000010000 */
[----:B---3--:R-:W-:-:S04]  /*1b980*/  FADD.FTZ R0, R201, R11 ;  /* 0x0000000bc9007221 */ /* 0x008fc80000010000 */
[----:B------:R-:W-:Y:S01]  /*1b990*/  FADD.FTZ R0, R157, R0 ;  /* 0x000000009d007221 */ /* 0x000fe20000010000 */
[C---:B------:R-:W-:Y:S01]  /*1b9a0*/  HMMA.16816.F32.BF16 R76, R12.reuse, R26, R76 ;  /* 0x0000001a0c4c723c */ /* 0x040fe2000004184c */
[----:B------:R-:W3:Y:S02]  /*1b9b0*/  LDSM.16.MT88.4 R24, [R180+0xf800] ;  /* 0x00f80000b418783b */ /* 0x000ee40000004200 */
[----:B------:R-:W-:Y:S01]  /*1b9c0*/  FADD.FTZ R0, R174, R0 ;  /* 0x00000000ae007221 */ /* 0x000fe20000010000 */
[----:B------:R5:W1:Y:S03]  /*1b9d0*/  MUFU.EX2 R92, R9 ;  /* 0x00000009005c7308 */ /* 0x000a660000000800 */
[----:B------:R-:W-:Y:S02]  /*1b9e0*/  FADD.FTZ R11, R252, R0 ;  /* 0x00000000fc0b7221 */ /* 0x000fe40000010000 */
[----:B------:R-:W-:Y:S01]  /*1b9f0*/  FFMA.FTZ R0, R208, R4, -R5 ;  /* 0x00000004d0007223 */ /* 0x000fe20000010805 */
[----:B--2---:R-:W-:Y:S01]  /*1ba00*/  HMMA.16816.F32.BF16 R64, R12, R20, R52 ;  /* 0x000000140c40723c */ /* 0x004fe20000041834 */
[----:B------:R-:W-:-:S02]  /*1ba10*/  MOV R174, R175 ;  /* 0x000000af00ae7202 */ /* 0x000fc40000000f00 */
[----:B------:R-:W-:Y:S01]  /*1ba20*/  MOV R175, R89 ;  /* 0x0000005900af7202 */ /* 0x000fe20000000f00 */
[----:B-----5:R-:W-:Y:S01]  /*1ba30*/  FADD.FTZ R9, R172, R10 ;  /* 0x0000000aac097221 */ /* 0x020fe20000010000 */
[----:B------:R-:W-:Y:S02]  /*1ba40*/  MOV R172, R91 ;  /* 0x0000005b00ac7202 */ /* 0x000fe40000000f00 */
[----:B------:R2:W-:Y:S01]  /*1ba50*/  MUFU.EX2 R91, R0 ;  /* 0x00000000005b7308 */ /* 0x0005e20000000800 */
[C---:B------:R-:W-:Y:S01]  /*1ba60*/  HMMA.16816.F32.BF16 R52, R12.reuse, R22, R32 ;  /* 0x000000160c34723c */ /* 0x040fe20000041820 */
[----:B------:R-:W5:Y:S07]  /*1ba70*/  LDSM.16.MT88.4 R32, [R181+0x10000] ;  /* 0x01000000b520783b */ /* 0x000f6e0000004200 */
[C---:B-1----:R-:W-:Y:S08]  /*1ba80*/  HMMA.16816.F32.BF16 R56, R12.reuse, R28, R72 ;  /* 0x0000001c0c38723c */ /* 0x042ff00000041848 */
[----:B------:R-:W-:Y:S01]  /*1ba90*/  HMMA.16816.F32.BF16 R60, R12, R30, R68 ;  /* 0x0000001e0c3c723c */ /* 0x000fe20000041844 */
[-C--:B--2---:R-:W-:Y:S01]  /*1baa0*/  FFMA.FTZ R0, R207, R4.reuse, -R5 ;  /* 0x00000004cf007223 */ /* 0x084fe20000010805 */
[----:B------:R-:W1:Y:S03]  /*1bab0*/  LDSM.16.MT88.4 R28, [R179+0x10000] ;  /* 0x01000000b31c783b */ /* 0x000e660000004200 */
[----:B------:R2:W-:Y:S01]  /*1bac0*/  MUFU.EX2 R89, R0 ;  /* 0x0000000000597308 */ /* 0x0005e20000000800 */
[----:B------:R-:W-:Y:S01]  /*1bad0*/  FADD.FTZ R10, R198, R9 ;  /* 0x00000009c60a7221 */ /* 0x000fe20000010000 */
[----:B------:R-:W1:Y:S01]  /*1bae0*/  LDSM.16.MT88.4 R20, [R180+0x10000] ;  /* 0x01000000b414783b */ /* 0x000e620000004200 */
[----:B--2---:R-:W-:-:S05]  /*1baf0*/  FFMA.FTZ R0, R211, R4, -R7 ;  /* 0x00000004d3007223 */ /* 0x004fca0000010807 */
[----:B------:R2:W-:Y:S01]  /*1bb00*/  MUFU.EX2 R88, R0 ;  /* 0x0000000000587308 */ /* 0x0005e20000000800 */
[----:B------:R-:W-:Y:S01]  /*1bb10*/  FFMA.FTZ R9, R206, R4, -R5 ;  /* 0x00000004ce097223 */ /* 0x000fe20000010805 */
[----:B------:R-:W-:Y:S02]  /*1bb20*/  MOV R198, R166 ;  /* 0x000000a600c67202 */ /* 0x000fe40000000f00 */
[----:B------:R-:W-:Y:S01]  /*1bb30*/  MOV R166, R90 ;  /* 0x0000005a00a67202 */ /* 0x000fe20000000f00 */
[----:B--2---:R-:W-:-:S04]  /*1bb40*/  FFMA.FTZ R0, R212, R4, -R7 ;  /* 0x00000004d4007223 */ /* 0x004fc80000010807 */
[----:B------:R2:W1:Y:S08]  /*1bb50*/  MUFU.EX2 R87, R0 ;  /* 0x0000000000577308 */ /* 0x0004700000000800 */
[----:B------:R1:W1:Y:S01]  /*1bb60*/  MUFU.EX2 R90, R9 ;  /* 0x00000009005a7308 */ /* 0x0002620000000800 */
[----:B--2---:R-:W-:-:S07]  /*1bb70*/  FFMA.FTZ R0, R214, R4, -R7 ;  /* 0x00000004d6007223 */ /* 0x004fce0000010807 */
[----:B------:R2:W-:Y:S01]  /*1bb80*/  MUFU.EX2 R86, R0 ;  /* 0x0000000000567308 */ /* 0x0005e20000000800 */
[----:B-1----:R-:W-:-:S07]  /*1bb90*/  FFMA.FTZ R9, R210, R4, -R5 ;  /* 0x00000004d2097223 */ /* 0x002fce0000010805 */
[----:B------:R-:W-:Y:S01]  /*1bba0*/  MUFU.EX2 R84, R9 ;  /* 0x0000000900547308 */ /* 0x000fe20000000800 */
[----:B--2---:R-:W-:-:S07]  /*1bbb0*/  FFMA.FTZ R0, R209, R4, -R7 ;  /* 0x00000004d1007223 */ /* 0x004fce0000010807 */
[----:B------:R1:W2:Y:S01]  /*1bbc0*/  MUFU.EX2 R85, R0 ;  /* 0x0000000000557308 */ /* 0x0002a20000000800 */
[C---:B---3--:R-:W-:Y:S01]  /*1bbd0*/  HMMA.16816.F32.BF16 R48, R12.reuse, R24, R48 ;  /* 0x000000180c30723c */ /* 0x048fe20000041830 */
        /* <DEDUP_REMOVED lines=25> */
[----:B------:R-:W4:Y:S01]  /*1bd70*/  LDSM.16.MT88.4 R28, [R181+0x10800] ;  /* 0x01080000b51c783b */ /* 0x000f220000004200 */
[----:B------:R5:W-:Y:S01]  /*1bd80*/  MUFU.EX2 R81, R9 ;  /* 0x0000000900517308 */ /* 0x000be20000000800 */
[----:B---3--:R-:W-:-:S05]  /*1bd90*/  FADD.FTZ R0, R166, R11 ;  /* 0x0000000ba6007221 */ /* 0x008fca0000010000 */
[C---:B------:R-:W-:Y:S01]  /*1bda0*/  HMMA.16816.F32.BF16 R40, R12.reuse, R42, R76 ;  /* 0x0000002a0c28723c */ /* 0x040fe2000004184c */
[----:B-----5:R-:W-:Y:S02]  /*1bdb0*/  FADD.FTZ R9, R161, R0 ;  /* 0x00000000a1097221 */ /* 0x020fe40000010000 */
        /* <DEDUP_REMOVED lines=11> */
[----:B------:R-:W-:Y:S02]  /*1be70*/  FADD.FTZ R9, R231, R9 ;  /* 0x00000009e7097221 */ /* 0x000fe40000010000 */
[----:B------:R-:W-:Y:S01]  /*1be80*/  FADD.FTZ R0, R232, R0 ;  /* 0x00000000e8007221 */ /* 0x000fe20000010000 */
[----:B------:R-:W-:Y:S01]  /*1be90*/  HMMA.16816.F32.BF16 R48, R12, R22, R24 ;  /* 0x000000160c30723c */ /* 0x000fe20000041818 */
[----:B------:R-:W-:Y:S01]  /*1bea0*/  FADD.FTZ R9, R233, R9 ;  /* 0x00000009e9097221 */ /* 0x000fe20000010000 */
[----:B------:R-:W3:Y:S01]  /*1beb0*/  LDSM.16.MT88.4 R20, [R179+0x10800] ;  /* 0x01080000b314783b */ /* 0x000ee20000004200 */
[----:B------:R-:W-:-:S03]  /*1bec0*/  FADD.FTZ R0, R230, R0 ;  /* 0x00000000e6007221 */ /* 0x000fc60000010000 */
[----:B------:R-:W5:Y:S01]  /*1bed0*/  LDSM.16.MT88.4 R24, [R180+0x10800] ;  /* 0x01080000b418783b */ /* 0x000f620000004200 */
[----:B------:R-:W-:Y:S02]  /*1bee0*/  F2FP.BF16.PACK_AB R12, R87, R88 ;  /* 0x00000058570c723e */ /* 0x000fe400000010ff */
[----:B------:R-:W-:Y:S02]  /*1bef0*/  F2FP.BF16.PACK_AB R13, R91, R90 ;  /* 0x0000005a5b0d723e */ /* 0x000fe400000010ff */
[----:B--2---:R-:W-:Y:S02]  /*1bf00*/  F2FP.BF16.PACK_AB R14, R85, R86 ;  /* 0x00000056550e723e */ /* 0x004fe400000010ff */
[----:B------:R-:W-:Y:S01]  /*1bf10*/  F2FP.BF16.PACK_AB R15, R84, R89 ;  /* 0x00000059540f723e */ /* 0x000fe200000010ff */
[----:B------:R-:W-:Y:S02]  /*1bf20*/  FADD.FTZ R9, R39, R9 ;  /* 0x0000000927097221 */ /* 0x000fe40000010000 */
[----:B------:R-:W-:-:S02]  /*1bf30*/  FADD.FTZ R0, R158, R0 ;  /* 0x000000009e007221 */ /* 0x000fc40000010000 */
[----:B------:R-:W-:Y:S02]  /*1bf40*/  FFMA.FTZ R10, R219, R4, -R7 ;  /* 0x00000004db0a7223 */ /* 0x000fe40000010807 */
[----:B-1----:R-:W-:Y:S01]  /*1bf50*/  HMMA.16816.F32.BF16 R72, R12, R32, R44 ;  /* 0x000000200c48723c */ /* 0x002fe2000004182c */
[----:B------:R-:W-:Y:S02]  /*1bf60*/  FADD.FTZ R9, R38, R9 ;  /* 0x0000000926097221 */ /* 0x000fe40000010000 */
[----:B------:R-:W-:-:S05]  /*1bf70*/  FADD.FTZ R0, R159, R0 ;  /* 0x000000009f007221 */ /* 0x000fca0000010000 */
[----:B------:R-:W-:Y:S01]  /*1bf80*/  HMMA.16816.F32.BF16 R64, R12, R34, R40 ;  /* 0x000000220c40723c */ /* 0x000fe20000041828 */
[----:B------:R-:W1:Y:S01]  /*1bf90*/  LDSM.16.MT88.4 R32, [R178+0x11000] ;  /* 0x01100000b220783b */ /* 0x000e620000004200 */
[----:B------:R-:W-:Y:S02]  /*1bfa0*/  FADD.FTZ R9, R153, R9 ;  /* 0x0000000999097221 */ /* 0x000fe40000010000 */
[----:B------:R-:W-:-:S04]  /*1bfb0*/  FADD.FTZ R0, R154, R0 ;  /* 0x000000009a007221 */ /* 0x000fc80000010000 */
[----:B----4-:R-:W-:Y:S01]  /*1bfc0*/  HMMA.16816.F32.BF16 R44, R12, R30, R60 ;  /* 0x0000001e0c2c723c */ /* 0x010fe2000004183c */
[----:B------:R2:W-:Y:S01]  /*1bfd0*/  MUFU.EX2 R61, R10 ;  /* 0x0000000a003d7308 */ /* 0x0005e20000000800 */
[----:B------:R-:W-:Y:S02]  /*1bfe0*/  FADD.FTZ R9, R155, R9 ;  /* 0x000000099b097221 */ /* 0x000fe40000010000 */
[----:B------:R-:W-:Y:S02]  /*1bff0*/  FADD.FTZ R0, R149, R0 ;  /* 0x0000000095007221 */ /* 0x000fe40000010000 */
[----:B------:R-:W-:Y:S02]  /*1c000*/  FADD.FTZ R9, R145, R9 ;  /* 0x0000000991097221 */ /* 0x000fe40000010000 */
[----:B------:R-:W-:Y:S02]  /*1c010*/  FADD.FTZ R0, R151, R0 ;  /* 0x0000000097007221 */ /* 0x000fe40000010000 */
[----:B--2---:R-:W-:-:S04]  /*1c020*/  FFMA.FTZ R10, R220, R4, -R7 ;  /* 0x00000004dc0a7223 */ /* 0x004fc80000010807 */
[----:B------:R2:W-:Y:S01]  /*1c030*/  MUFU.EX2 R60, R10 ;  /* 0x0000000a003c7308 */ /* 0x0005e20000000800 */
[-C--:B------:R-:W-:Y:S02]  /*1c040*/  FFMA.FTZ R11, R218, R4.reuse, -R7 ;  /* 0x00000004da0b7223 */ /* 0x080fe40000010807 */
[----:B------:R-:W-:Y:S02]  /*1c050*/  FADD.FTZ R9, R37, R9 ;  /* 0x0000000925097221 */ /* 0x000fe40000010000 */
[----:B------:R-:W-:Y:S02]  /*1c060*/  FADD.FTZ R0, R152, R0 ;  /* 0x0000000098007221 */ /* 0x000fe40000010000 */
[-C--:B--2---:R-:W-:Y:S01]  /*1c070*/  FFMA.FTZ R10, R221, R4.reuse, -R7 ;  /* 0x00000004dd0a7223 */ /* 0x084fe20000010807 */
[----:B------:R-:W2:Y:S01]  /*1c080*/  MUFU.EX2 R80, R11 ;  /* 0x0000000b00507308 */ /* 0x000ea20000000800 */
[----:B------:R-:W-:Y:S01]  /*1c090*/  FADD.FTZ R9, R146, R9 ;  /* 0x0000000992097221 */ /* 0x000fe20000010000 */
[C---:B------:R-:W-:Y:S01]  /*1c0a0*/  HMMA.16816.F32.BF16 R56, R12.reuse, R28, R56 ;  /* 0x0000001c0c38723c */ /* 0x040fe20000041838 */
[----:B------:R-:W-:Y:S01]  /*1c0b0*/  FADD.FTZ R0, R147, R0 ;  /* 0x0000000093007221 */ /* 0x000fe20000010000 */
[----:B------:R-:W4:Y:S04]  /*1c0c0*/  LDSM.16.MT88.4 R28, [R181+0x11000] ;  /* 0x01100000b51c783b */ /* 0x000f280000004200 */
[----:B------:R1:W1:Y:S01]  /*1c0d0*/  MUFU.EX2 R39, R10 ;  /* 0x0000000a00277308 */ /* 0x0002620000000800 */
[----:B------:R-:W-:Y:S01]  /*1c0e0*/  FADD.FTZ R9, R150, R9 ;  /* 0x0000000996097221 */ /* 0x000fe20000010000 */
[----:B---3--:R-:W-:Y:S01]  /*1c0f0*/  HMMA.16816.F32.BF16 R40, R12, R20, R68 ;  /* 0x000000140c28723c */ /* 0x008fe20000041844 */
[----:B------:R-:W-:Y:S01]  /*1c100*/  FADD.FTZ R0, R143, R0 ;  /* 0x000000008f007221 */ /* 0x000fe20000010000 */
[----:B------:R-:W-:Y:S01]  /*1c110*/  LDSM.16.MT88.4 R152, [R181+0x11800] ;  /* 0x01180000b598783b */ /* 0x000fe20000004200 */
[----:B-1----:R-:W-:-:S04]  /*1c120*/  FFMA.FTZ R10, R222, R4, -R5 ;  /* 0x00000004de0a7223 */ /* 0x002fc80000010805 */
[----:B------:R1:W3:Y:S01]  /*1c130*/  MUFU.EX2 R38, R10 ;  /* 0x0000000a00267308 */ /* 0x0002e20000000800 */
[----:B------:R-:W-:Y:S02]  /*1c140*/  FADD.FTZ R9, R141, R9 ;  /* 0x000000098d097221 */ /* 0x000fe40000010000 */
[----:B------:R-:W-:Y:S01]  /*1c150*/  FADD.FTZ R0, R144, R0 ;  /* 0x0000000090007221 */ /* 0x000fe20000010000 */
[C---:B------:R-:W-:Y:S01]  /*1c160*/  HMMA.16816.F32.BF16 R52, R12.reuse, R22, R52 ;  /* 0x000000160c34723c */ /* 0x040fe20000041834 */
[----:B------:R-:W-:Y:S01]  /*1c170*/  FADD.FTZ R9, R139, R9 ;  /* 0x000000098b097221 */ /* 0x000fe20000010000 */
[----:B------:R-:W4:Y:S01]  /*1c180*/  LDSM.16.MT88.4 R20, [R179+0x11000] ;  /* 0x01100000b314783b */ /* 0x000f220000004200 */
[----:B------:R-:W-:Y:S02]  /*1c190*/  FADD.FTZ R0, R142, R0 ;  /* 0x000000008e007221 */ /* 0x000fe40000010000 */
[----:B------:R-:W-:Y:S01]  /*1c1a0*/  FADD.FTZ R9, R137, R9 ;  /* 0x0000000989097221 */ /* 0x000fe20000010000 */
[----:B------:R-:W-:Y:S02]  /*1c1b0*/  LDSM.16.MT88.4 R144, [R179+0x11800] ;  /* 0x01180000b390783b */ /* 0x000fe40000004200 */
[----:B-----5:R-:W-:Y:S01]  /*1c1c0*/  HMMA.16816.F32.BF16 R76, R12, R24, R76 ;  /* 0x000000180c4c723c */ /* 0x020fe2000004184c */
[----:B-1----:R-:W-:-:S07]  /*1c1d0*/  FFMA.FTZ R10, R223, R4, -R5 ;  /* 0x00000004df0a7223 */ /* 0x002fce0000010805 */
[----:B------:R-:W-:Y:S01]  /*1c1e0*/  HMMA.16816.F32.BF16 R48, R12, R26, R48 ;  /* 0x0000001a0c30723c */ /* 0x000fe20000041830 */
[----:B------:R1:W5:Y:S01]  /*1c1f0*/  MUFU.EX2 R37, R10 ;  /* 0x0000000a00257308 */ /* 0x0003620000000800 */
[----:B------:R-:W-:Y:S01]  /*1c200*/  FADD.FTZ R0, R138, R0 ;  /* 0x000000008a007221 */ /* 0x000fe20000010000 */
[----:B------:R-:W4:Y:S04]  /*1c210*/  LDSM.16.MT88.4 R24, [R180+0x11000] ;  /* 0x01100000b418783b */ /* 0x000f280000004200 */
[----:B--2---:R-:W-:Y:S02]  /*1c220*/  F2FP.BF16.PACK_AB R12, R61, R80 ;  /* 0x000000503d0c723e */ /* 0x004fe400000010ff */
[----:B------:R-:W-:Y:S02]  /*1c230*/  F2FP.BF16.PACK_AB R13, R82, R83 ;  /* 0x00000053520d723e */ /* 0x000fe400000010ff */
[----:B------:R-:W-:-:S02]  /*1c240*/  F2FP.BF16.PACK_AB R14, R39, R60 ;  /* 0x0000003c270e723e */ /* 0x000fc400000010ff */
[----:B---3--:R-:W-:Y:S01]  /*1c250*/  F2FP.BF16.PACK_AB R15, R38, R81 ;  /* 0x00000051260f723e */ /* 0x008fe200000010ff */
[----:B------:R-:W-:Y:S02]  /*1c260*/  FADD.FTZ R9, R140, R9 ;  /* 0x000000098c097221 */ /* 0x000fe40000010000 */
[----:B-1----:R-:W-:Y:S02]  /*1c270*/  FFMA.FTZ R10, R148, R4, -R5 ;  /* 0x00000004940a7223 */ /* 0x002fe40000010805 */
[----:B------:R-:W-:Y:S02]  /*1c280*/  FADD.FTZ R0, R17, R0 ;  /* 0x0000000011007221 */ /* 0x000fe40000010000 */
[----:B------:R-:W-:Y:S01]  /*1c290*/  HMMA.16816.F32.BF16 R72, R12, R32, R72 ;  /* 0x000000200c48723c */ /* 0x000fe20000041848 */
[----:B------:R1:W-:Y:S01]  /*1c2a0*/  MUFU.EX2 R33, R10 ;  /* 0x0000000a00217308 */ /* 0x0003e20000000800 */
[----:B------:R-:W-:Y:S02]  /*1c2b0*/  FADD.FTZ R9, R131, R9 ;  /* 0x0000000983097221 */ /* 0x000fe40000010000 */
[----:B------:R-:W-:-:S02]  /*1c2c0*/  FADD.FTZ R0, R135, R0 ;  /* 0x0000000087007221 */ /* 0x000fc40000010000 */
        /* <DEDUP_REMOVED lines=9> */
[----:B------:R1:W2:Y:S01]  /*1c360*/  MUFU.EX2 R17, R10 ;  /* 0x0000000a00117308 */ /* 0x0002a20000000800 */
[----:B------:R-:W-:Y:S02]  /*1c370*/  FADD.FTZ R9, R122, R9 ;  /* 0x000000097a097221 */ /* 0x000fe40000010000 */
[----:B------:R-:W-:Y:S02]  /*1c380*/  FADD.FTZ R0, R125, R0 ;  /* 0x000000007d007221 */ /* 0x000fe40000010000 */
[----:B-1----:R-:W-:-:S04]  /*1c390*/  FFMA.FTZ R10, R226, R4, -R7 ;  /* 0x00000004e20a7223 */ /* 0x002fc80000010807 */
[----:B------:R1:W3:Y:S01]  /*1c3a0*/  MUFU.EX2 R16, R10 ;  /* 0x0000000a00107308 */ /* 0x0002e20000000800 */
        /* <DEDUP_REMOVED lines=52> */
[----:B----4-:R-:W-:Y:S01]  /*1c6f0*/  HMMA.16816.F32.BF16 R56, R12, R28, R56 ;  /* 0x0000001c0c38723c */ /* 0x010fe20000041838 */
[----:B-----5:R-:W-:-:S07]  /*1c700*/  FADD.FTZ R0, R37, R0 ;  /* 0x0000000025007221 */ /* 0x020fce0000010000 */
[----:B------:R-:W-:Y:S01]  /*1c710*/  HMMA.16816.F32.BF16 R44, R12, R30, R44 ;  /* 0x0000001e0c2c723c */ /* 0x000fe2000004182c */
[----:B--2---:R-:W-:-:S07]  /*1c720*/  FADD.FTZ R4, R17, R4 ;  /* 0x0000000411047221 */ /* 0x004fce0000010000 */
[C---:B------:R-:W-:Y:S08]  /*1c730*/  HMMA.16816.F32.BF16 R40, R12.reuse, R20, R40 ;  /* 0x000000140c28723c */ /* 0x040ff00000041828 */
[C---:B------:R-:W-:Y:S08]  /*1c740*/  HMMA.16816.F32.BF16 R52, R12.reuse, R22, R52 ;  /* 0x000000160c34723c */ /* 0x040ff00000041834 */
[C---:B------:R-:W-:Y:S08]  /*1c750*/  HMMA.16816.F32.BF16 R140, R12.reuse, R24, R76 ;  /* 0x000000180c8c723c */ /* 0x040ff0000004184c */
[----:B------:R-:W-:Y:S01]  /*1c760*/  HMMA.16816.F32.BF16 R48, R12, R26, R48 ;  /* 0x0000001a0c30723c */ /* 0x000fe20000041830 */
[----:B------:R-:W2:Y:S01]  /*1c770*/  LDSM.16.MT88.4 R12, [R180+0x11800] ;  /* 0x01180000b40c783b */ /* 0x000ea20000004200 */
[----:B------:R-:W-:-:S02]  /*1c780*/  FADD.FTZ R0, R33, R0 ;  /* 0x0000000021007221 */ /* 0x000fc40000010000 */
[----:B---3--:R-:W-:Y:S02]  /*1c790*/  FADD.FTZ R4, R16, R4 ;  /* 0x0000000410047221 */ /* 0x008fe40000010000 */
        /* <DEDUP_REMOVED lines=18> */
[----:B------:R-:W-:Y:S07]  /*1c8c0*/  @!UPT UIADD3 URZ, URZ, URZ, URZ ;  /* 0x0000003f3f3ff290 */ /* 0x000fee000fffe03f */
[----:B------:R-:W-:Y:S11]  /*1c8d0*/  @!P1 BRA `(.L_x_2132) ;  /* 0x00009b7000009947 */ /* 0x000ff60003800000 */
[----:B-1----:R-:W2:Y:S01]  /*1c8e0*/  LDL.LU R175, [R1+0x48] ;  /* 0x0000480001af7983 */ /* 0x002ea20000300800 */
        /* <DEDUP_REMOVED lines=69> */
.L_x_2134:
[----:B------:R-:W2:Y:S02]  /*1cd40*/  LD.E R0, [R18.64+0x40] ;  /* 0x0000400612007980 */ /* 0x000ea4000c101900 */
[----:B--2---:R-:W-:-:S04]  /*1cd50*/  LEA R0, -R0, RZ, 0x8 ;  /* 0x000000ff00007211 */ /* 0x004fc800078e41ff */
[----:B------:R-:W-:Y:S02]  /*1cd60*/  SHF.R.S32.HI R4, RZ, 0x1f, R0 ;  /* 0x0000001fff047819 */ /* 0x000fe40000011400 */
.L_x_2135:
[----:B------:R-:W-:Y:S05]  /*1cd70*/  BSYNC B0 ;  /* 0x0000000000007941 */ /* 0x000fea0003800000 */
.L_x_2133:
[----:B------:R-:W2:Y:S04]  /*1cd80*/  LDL.LU R23, [R1+0x4c] ;  /* 0x00004c0001177983 */ /* 0x000ea80000300800 */
[----:B------:R-:W3:Y:S04]  /*1cd90*/  LDL.LU R22, [R1+0xb8] ;  /* 0x0000b80001167983 */ /* 0x000ee80000300800 */
[----:B------:R-:W4:Y:S04]  /*1cda0*/  LDL.LU R21, [R1+0xcc] ;  /* 0x0000cc0001157983 */ /* 0x000f280000300800 */
[----:B------:R-:W5:Y:S04]  /*1cdb0*/  LDL.LU R20, [R1+0xb0] ;  /* 0x0000b00001147983 */ /* 0x000f680000300800 */
        /* <DEDUP_REMOVED lines=16> */
[----:B--2---:R-:W-:Y:S02]  /*1cec0*/  IMAD.MOV.U32 R50, RZ, RZ, R23 ;  /* 0x000000ffff327224 */ /* 0x004fe400078e0017 */
[----:B----4-:R-:W-:Y:S01]  /*1ced0*/  IMAD.MOV.U32 R52, RZ, RZ, R21 ;  /* 0x000000ffff347224 */ /* 0x010fe200078e0015 */
[----:B-----5:R-:W-:Y:S01]  /*1cee0*/  MOV R53, R20 ;  /* 0x0000001400357202 */ /* 0x020fe20000000f00 */
[----:B---3--:R-:W-:Y:S02]  /*1cef0*/  IMAD.MOV.U32 R51, RZ, RZ, R22 ;  /* 0x000000ffff337224 */ /* 0x008fe400078e0016 */
[----:B------:R-:W-:Y:S02]  /*1cf00*/  IMAD.MOV.U32 R54, RZ, RZ, R17 ;  /* 0x000000ffff367224 */ /* 0x000fe400078e0011 */
[----:B------:R-:W-:Y:S02]  /*1cf10*/  IMAD.MOV.U32 R37, RZ, RZ, R14 ;  /* 0x000000ffff257224 */ /* 0x000fe400078e000e */
[----:B------:R-:W-:Y:S01]  /*1cf20*/  IMAD.MOV.U32 R57, RZ, RZ, R13 ;  /* 0x000000ffff397224 */ /* 0x000fe200078e000d */
[----:B------:R-:W-:Y:S01]  /*1cf30*/  MOV R58, R12 ;  /* 0x0000000c003a7202 */ /* 0x000fe20000000f00 */
[----:B------:R-:W-:-:S02]  /*1cf40*/  IMAD.MOV.U32 R59, RZ, RZ, R11 ;  /* 0x000000ffff3b7224 */ /* 0x000fc400078e000b */
[----:B------:R-:W-:Y:S01]  /*1cf50*/  IMAD.MOV.U32 R60, RZ, RZ, R10 ;  /* 0x000000ffff3c7224 */ /* 0x000fe200078e000a */
[----:B------:R-:W-:Y:S01]  /*1cf60*/  ISETP.GE.AND P2, PT, R132, R24, PT ;  /* 0x000000188400720c */ /* 0x000fe20003f46270 */
[----:B------:R-:W-:Y:S02]  /*1cf70*/  IMAD.MOV.U32 R63, RZ, RZ, R5 ;  /* 0x000000ffff3f7224 */ /* 0x000fe400078e0005 */
[----:B------:R-:W-:Y:S02]  /*1cf80*/  IMAD.MOV.U32 R64, RZ, RZ, R25 ;  /* 0x000000ffff407224 */ /* 0x000fe400078e0019 */
[----:B------:R-:W-:Y:S02]  /*1cf90*/  IMAD.MOV.U32 R62, RZ, RZ, R7 ;  /* 0x000000ffff3e7224 */ /* 0x000fe400078e0007 */
[----:B------:R-:W-:-:S06]  /*1cfa0*/  IMAD.MOV.U32 R65, RZ, RZ, R26 ;  /* 0x000000ffff417224 */ /* 0x000fcc00078e001a */
[----:B------:R-:W-:Y:S01]  /*1cfb0*/  @!P2 IADD3 R5, P1, R0, R173, RZ ;  /* 0x000000ad0005a210 */ /* 0x000fe20007f3e0ff */
[----:B------:R-:W-:Y:S02]  /*1cfc0*/  @!P2 IMAD.MOV.U32 R10, RZ, RZ, R0 ;  /* 0x000000ffff0aa224 */ /* 0x000fe400078e0000 */
[----:B------:R-:W-:Y:S01]  /*1cfd0*/  @!P2 IMAD.MOV.U32 R11, RZ, RZ, R4 ;  /* 0x000000ffff0ba224 */ /* 0x000fe200078e0004 */
[----:B------:R-:W-:Y:S01]  /*1cfe0*/  @!P2 IADD3.X R7, R4, R213, RZ, P1, !PT ;  /* 0x000000d50407a210 */ /* 0x000fe20000ffe4ff */
[----:B------:R-:W-:Y:S01]  /*1cff0*/  IMAD.MOV.U32 R61, RZ, RZ, R9 ;  /* 0x000000ffff3d7224 */ /* 0x000fe200078e0009 */
[----:B------:R-:W-:Y:S01]  /*1d000*/  @!P2 LEA R48, P1, R5, R238, 0x1 ;  /* 0x000000ee0530a211 */ /* 0x000fe200078208ff */
[----:B------:R-:W-:Y:S01]  /*1d010*/  @!P2 IMAD R12, R65, 0x30, RZ ;  /* 0x00000030410ca824 */ /* 0x000fe200078e02ff */
[C---:B------:R-:W-:Y:S01]  /*1d020*/  @!P2 LEA R9, P4, R64.reuse, R0, 0x5 ;  /* 0x000000004009a211 */ /* 0x040fe200078828ff */
[----:B------:R-:W-:Y:S01]  /*1d030*/  @!P2 IMAD.WIDE.U32 R10, R64, 0x30, R10 ;  /* 0x00000030400aa825 */ /* 0x000fe200078e000a */
[----:B------:R-:W-:-:S02]  /*1d040*/  @!P2 LEA.HI.X R49, R5, R239, R7, 0x1, P1 ;  /* 0x000000ef0531a211 */ /* 0x000fc400008f0c07 */
[C---:B------:R-:W-:Y:S01]  /*1d050*/  @!P2 LEA R5, P3, R64.reuse, R0, 0x6 ;  /* 0x000000004005a211 */ /* 0x040fe200078630ff */
[----:B------:R-:W-:Y:S01]  /*1d060*/  @!P2 IMAD.IADD R12, R11, 0x1, R12 ;  /* 0x000000010b0ca824 */ /* 0x000fe200078e020c */
[--C-:B------:R-:W-:Y:S02]  /*1d070*/  @!P2 LEA.HI.X R13, R64, R4, R65.reuse, 0x5, P4 ;  /* 0x00000004400da211 */ /* 0x100fe400020f2c41 */
[----:B------:R-:W-:Y:S02]  /*1d080*/  @!P2 LEA R44, P4, R10, R238, 0x1 ;  /* 0x000000ee0a2ca211 */ /* 0x000fe400078808ff */
[C---:B------:R-:W-:Y:S01]  /*1d090*/  @!P2 LEA.HI.X R14, R64.reuse, R4, R65, 0x6, P3 ;  /* 0x00000004400ea211 */ /* 0x040fe200018f3441 */
[----:B------:R-:W-:Y:S01]  /*1d0a0*/  @!P2 IMAD.MOV.U32 R11, RZ, RZ, R4 ;  /* 0x000000ffff0ba224 */ /* 0x000fe200078e0004 */
[----:B------:R-:W-:Y:S02]  /*1d0b0*/  @!P2 LEA R7, P1, R64, R0, 0x7 ;  /* 0x000000004007a211 */ /* 0x000fe400078238ff */
[----:B------:R-:W-:-:S02]  /*1d0c0*/  @!P2 LEA R42, P3, R5, R238, 0x1 ;  /* 0x000000ee052aa211 */ /* 0x000fc400078608ff */
        /* <DEDUP_REMOVED lines=12> */
[----:B------:R-:W-:Y:S01]  /*1d190*/  @!P2 IMAD.MOV.U32 R24, RZ, RZ, R0 ;  /* 0x000000ffff18a224 */ /* 0x000fe200078e0000 */
[----:B------:R-:W-:Y:S01]  /*1d1a0*/  @!P2 LEA.HI.X R41, R7, R239, R15, 0x1, P1 ;  /* 0x000000ef0729a211 */ /* 0x000fe200008f0c0f */
[----:B------:R-:W-:Y:S01]  /*1d1b0*/  @!P2 IMAD.MOV.U32 R25, RZ, RZ, R4 ;  /* 0x000000ffff19a224 */ /* 0x000fe200078e0004 */
[----:B------:R-:W-:Y:S01]  /*1d1c0*/  @!P2 IADD3 R5, R21, R5, RZ ;  /* 0x000000051505a210 */ /* 0x000fe20007ffe0ff */
[----:B------:R-:W-:Y:S01]  /*1d1d0*/  IMAD.MOV.U32 R55, RZ, RZ, R16 ;  /* 0x000000ffff377224 */ /* 0x000fe200078e0010 */
[----:B------:R-:W-:Y:S01]  /*1d1e0*/  @!P2 LEA R38, P1, R20, R238, 0x1 ;  /* 0x000000ee1426a211 */ /* 0x000fe200078208ff */
[----:B------:R-:W-:-:S02]  /*1d1f0*/  @!P2 IMAD.MOV.U32 R22, RZ, RZ, R0 ;  /* 0x000000ffff16a224 */ /* 0x000fc400078e0000 */
[----:B------:R-:W-:Y:S02]  /*1d200*/  @!P2 IMAD.MOV.U32 R23, RZ, RZ, R4 ;  /* 0x000000ffff17a224 */ /* 0x000fe400078e0004 */
[----:B------:R-:W-:Y:S02]  /*1d210*/  @!P2 IMAD R7, R65, 0x60, RZ ;  /* 0x000000604107a824 */ /* 0x000fe400078e02ff */
        /* <DEDUP_REMOVED lines=8> */
[----:B------:R-:W-:Y:S01]  /*1d2a0*/  @!P2 IMAD.WIDE.U32 R12, R64, 0x90, R22 ;  /* 0x00000090400ca825 */ /* 0x000fe200078e0016 */
[----:B------:R-:W-:-:S03]  /*1d2b0*/  @!P2 LEA R28, P1, R10, R238, 0x1 ;  /* 0x000000ee0a1ca211 */ /* 0x000fc600078208ff */
[----:B------:R-:W-:Y:S02]  /*1d2c0*/  @!P2 IMAD.IADD R5, R7, 0x1, R17 ;  /* 0x000000010705a824 */ /* 0x000fe400078e0211 */
[----:B------:R-:W-:Y:S02]  /*1d2d0*/  @!P2 IMAD.IADD R7, R15, 0x1, R9 ;  /* 0x000000010f07a824 */ /* 0x000fe400078e0209 */
[----:B------:R-:W-:Y:S01]  /*1d2e0*/  @!P2 IMAD.IADD R11, R27, 0x1, R11 ;  /* 0x000000011b0ba824 */ /* 0x000fe200078e020b */
[-C--:B------:R-:W-:Y:S01]  /*1d2f0*/  @!P2 LEA R32, P4, R14, R238.reuse, 0x1 ;  /* 0x000000ee0e20a211 */ /* 0x080fe200078808ff */
[----:B------:R-:W-:Y:S01]  /*1d300*/  @!P2 IMAD.IADD R9, R13, 0x1, R26 ;  /* 0x000000010d09a824 */ /* 0x000fe200078e021a */
[----:B------:R-:W-:Y:S01]  /*1d310*/  @!P2 LEA R30, P3, R12, R238, 0x1 ;  /* 0x000000ee0c1ea211 */ /* 0x000fe200078608ff */
[----:B------:R-:W-:Y:S01]  /*1d320*/  @P2 STS.128 [R189+0xa000], RZ ;  /* 0x00a000ffbd002388 */ /* 0x000fe20000000c00 */
[-C--:B------:R-:W-:Y:S01]  /*1d330*/  @!P2 LEA.HI.X R35, R16, R239.reuse, R5, 0x1, P5 ;  /* 0x000000ef1023a211 */ /* 0x080fe200028f0c05 */
[----:B------:R-:W-:Y:S01]  /*1d340*/  @!P2 IMAD.MOV.U32 R16, RZ, RZ, R0 ;  /* 0x000000ffff10a224 */ /* 0x000fe200078e0000 */
[-C--:B------:R-:W-:Y:S01]  /*1d350*/  @!P2 MOV R17, R4.reuse ;  /* 0x000000040011a202 */ /* 0x080fe20000000f00 */
[----:B------:R-:W-:Y:S01]  /*1d360*/  @!PT LDS RZ, [RZ] ;  /* 0x00000000fffff984 */ /* 0x000fe20000000800 */
[----:B------:R-:W-:Y:S01]  /*1d370*/  @!PT LDS RZ, [RZ] ;  /* 0x00000000fffff984 */ /* 0x000fe20000000800 */
[----:B------:R-:W-:Y:S01]  /*1d380*/  @!PT LDS RZ, [RZ] ;  /* 0x00000000fffff984 */ /* 0x000fe20000000800 */
[----:B------:R2:W-:Y:S01]  /*1d390*/  @!P2 LDGSTS.E.BYPASS.LTC128B.128 [R189+0xa000], [R134.64] ;  /* 0x0a00000086bdafae */ /* 0x0005e2000b901d46 */
[-C--:B------:R-:W-:Y:S01]  /*1d3a0*/  @!P2 LEA.HI.X R29, R10, R239.reuse, R11, 0x1, P1 ;  /* 0x000000ef0a1da211 */ /* 0x080fe200008f0c0b */
[--C-:B------:R-:W-:Y:S01]  /*1d3b0*/  @!P2 IMAD.MOV.U32 R15, RZ, RZ, R4.reuse ;  /* 0x000000ffff0fa224 */ /* 0x100fe200078e0004 */
[-C--:B------:R-:W-:Y:S01]  /*1d3c0*/  @!P2 LEA.HI.X R33, R14, R239.reuse, R7, 0x1, P4 ;  /* 0x000000ef0e21a211 */ /* 0x080fe200020f0c07 */
[----:B------:R-:W-:Y:S01]  /*1d3d0*/  @P2 STS.128 [R189+0xa800], RZ ;  /* 0x00a800ffbd002388 */ /* 0x000fe20000000c00 */
[----:B------:R-:W-:Y:S01]  /*1d3e0*/  @!P2 LEA.HI.X R31, R12, R239, R9, 0x1, P3 ;  /* 0x000000ef0c1fa211 */ /* 0x000fe200018f0c09 */
[--C-:B------:R-:W-:Y:S01]  /*1d3f0*/  @!P2 IMAD.MOV.U32 R13, RZ, RZ, R4.reuse ;  /* 0x000000ffff0da224 */ /* 0x100fe200078e0004 */
[----:B------:R-:W-:Y:S01]  /*1d400*/  @!P2 MOV R11, R4 ;  /* 0x00000004000ba202 */ /* 0x000fe20000000f00 */
[----:B------:R-:W-:Y:S01]  /*1d410*/  @!P2 IMAD.MOV.U32 R5, RZ, RZ, R4 ;  /* 0x000000ffff05a224 */ /* 0x000fe200078e0004 */
[----:B------:R-:W-:Y:S01]  /*1d420*/  @!PT LDS RZ, [RZ] ;  /* 0x00000000fffff984 */ /* 0x000fe20000000800 */
[----:B------:R-:W-:Y:S01]  /*1d430*/  @!PT LDS RZ, [RZ] ;  /* 0x00000000fffff984 */ /* 0x000fe20000000800 */
[----:B------:R-:W-:Y:S01]  /*1d440*/  @!PT LDS RZ, [RZ] ;  /* 0x00000000fffff984 */ /* 0x000fe20000000800 */
[----:B------:R3:W-:Y:S01]  /*1d450*/  @!P2 LDGSTS.E.BYPASS.LTC128B.128 [R189+0xa800], [R48.64] ;  /* 0x0a80000030bdafae */ /* 0x0007e2000b901d46 */
[----:B------:R-:W-:-:S02]  /*1d460*/  @!P2 IMAD.MOV.U32 R14, RZ, RZ, R0 ;  /* 0x000000ffff0ea224 */ /* 0x000fc400078e0000 */
[--C-:B------:R-:W-:Y:S01]  /*1d470*/  @!P2 IMAD.MOV.U32 R12, RZ, RZ, R0.reuse ;  /* 0x000000ffff0ca224 */ /* 0x100fe200078e0000 */
[----:B------:R-:W-:Y:S01]  /*1d480*/  @P2 STS.128 [R189+0xb000], RZ ;  /* 0x00b000ffbd002388 */ /* 0x000fe20000000c00 */
[--C-:B------:R-:W-:Y:S02]  /*1d490*/  @!P2 IMAD.MOV.U32 R10, RZ, RZ, R0.reuse ;  /* 0x000000ffff0aa224 */ /* 0x100fe400078e0000 */
[----:B------:R-:W-:Y:S01]  /*1d4a0*/  @!P2 IMAD.MOV.U32 R4, RZ, RZ, R0 ;  /* 0x000000ffff04a224 */ /* 0x000fe200078e0000 */
[----:B------:R-:W-:Y:S01]  /*1d4b0*/  @!PT LDS RZ, [RZ] ;  /* 0x00000000fffff984 */ /* 0x000fe20000000800 */
[----:B------:R-:W-:Y:S01]  /*1d4c0*/  @!PT LDS RZ, [RZ] ;  /* 0x00000000fffff984 */ /* 0x000fe20000000800 */
[----:B------:R-:W-:Y:S01]  /*1d4d0*/  @!PT LDS RZ, [RZ] ;  /* 0x00000000fffff984 */ /* 0x000fe20000000800 */
[----:B------:R4:W-:Y:S01]  /*1d4e0*/  @!P2 LDGSTS.E.BYPASS.LTC128B.128 [R189+0xb000], [R46.64] ;  /* 0x0b0000002ebdafae */ /* 0x0009e2000b901d46 */
[----:B------:R-:W-:Y:S02]  /*1d4f0*/  @!P2 IMAD R0, R65, 0xb0, RZ ;  /* 0x000000b04100a824 */ /* 0x000fe400078e02ff */
[----:B------:R-:W-:Y:S01]  /*1d500*/  @!P2 IMAD.WIDE.U32 R16, R64, 0xb0, R16 ;  /* 0x000000b04010a825 */ /* 0x000fe200078e0010 */
[----:B------:R-:W-:Y:S04]  /*1d510*/  @P2 STS.128 [R189+0xb800], RZ ;  /* 0x00b800ffbd002388 */ /* 0x000fe80000000c00 */
[----:B------:R-:W-:Y:S01]  /*1d520*/  @!PT LDS RZ, [RZ] ;  /* 0x00000000fffff984 */ /* 0x000fe20000000800 */
[----:B------:R-:W-:Y:S01]  /*1d530*/  @!PT LDS RZ, [RZ] ;  /* 0x00000000fffff984 */ /* 0x000fe20000000800 */
[----:B------:R-:W-:Y:S01]  /*1d540*/  @!PT LDS RZ, [RZ] ;  /* 0x00000000fffff984 */ /* 0x000fe20000000800 */
[----:B------:R4:W-:Y:S01]  /*1d550*/  @!P2 LDGSTS.E.BYPASS.LTC128B.128 [R189+0xb800], [R44.64] ;  /* 0x0b8000002cbdafae */ /* 0x0009e2000b901d46 */
[----:B------:R-:W-:Y:S01]  /*1d560*/  @!P2 IMAD.IADD R0, R17, 0x1, R0 ;  /* 0x000000011100a824 */ /* 0x000fe200078e0200 */
[----:B------:R-:W-:-:S02]  /*1d570*/  @!P2 LEA R26, P1, R16, R238, 0x1 ;  /* 0x000000ee101aa211 */ /* 0x000fc400078208ff */
        /* <DEDUP_REMOVED lines=8> */
[----:B------:R-:W-:-:S03]  /*1d600*/  @!P2 IMAD R7, R65, 0xd0, RZ ;  /* 0x000000d04107a824 */ /* 0x000fc600078e02ff */
[----:B------:R-:W-:Y:S01]  /*1d610*/  @!PT LDS RZ, [RZ] ;  /* 0x00000000fffff984 */ /* 0x000fe20000000800 */
[----:B------:R-:W-:Y:S01]  /*1d620*/  @!PT LDS RZ, [RZ] ;  /* 0x00000000fffff984 */ /* 0x000fe20000000800 */
[----:B------:R-:W-:Y:S01]  /*1d630*/  @!PT LDS RZ, [RZ] ;  /* 0x00000000fffff984 */ /* 0x000fe20000000800 */
[----:B------:R1:W-:Y:S01]  /*1d640*/  @!P2 LDGSTS.E.BYPASS.LTC128B.128 [R189+0xc800], [R38.64] ;  /* 0x0c80000026bdafae */ /* 0x0003e2000b901d46 */
[----:B------:R-:W-:Y:S01]  /*1d650*/  @!P2 IMAD.WIDE.U32 R12, R64, 0xd0, R12 ;  /* 0x000000d0400ca825 */ /* 0x000fe200078e000c */
[----:B------:R-:W-:Y:S02]  /*1d660*/  @!P2 LEA.HI.X R27, R16, R239, R0, 0x1, P1 ;  /* 0x000000ef101ba211 */ /* 0x000fe400008f0c00 */
[----:B------:R-:W-:Y:S01]  /*1d670*/  @P2 STS.128 [R189+0xd000], RZ ;  /* 0x00d000ffbd002388 */ /* 0x000fe20000000c00 */
[----:B------:R-:W-:-:S03]  /*1d680*/  @!P2 IMAD R9, R65, 0xe0, RZ ;  /* 0x000000e04109a824 */ /* 0x000fc600078e02ff */
        /* <DEDUP_REMOVED lines=12> */
[----:B------:R-:W-:Y:S01]  /*1d750*/  @!P2 IMAD R21, R65, 0xf0, RZ ;  /* 0x000000f04115a824 */ /* 0x000fe200078e02ff */
[----:B------:R-:W-:Y:S01]  /*1d760*/  @!P2 LEA R22, P4, R12, R238, 0x1 ;  /* 0x000000ee0c16a211 */ /* 0x000fe200078808ff */
[----:B------:R-:W-:Y:S01]  /*1d770*/  @!P2 IMAD.WIDE.U32 R4, R64, 0xf0, R4 ;  /* 0x000000f04004a825 */ /* 0x000fe200078e0004 */
[----:B------:R-:W-:Y:S03]  /*1d780*/  @P2 STS.128 [R189+0xe000], RZ ;  /* 0x00e000ffbd002388 */ /* 0x000fe60000000c00 */
[----:B------:R-:W-:Y:S01]  /*1d790*/  @!P2 IMAD.IADD R7, R13, 0x1, R7 ;  /* 0x000000010d07a824 */ /* 0x000fe200078e0207 */
[----:B------:R-:W-:Y:S01]  /*1d7a0*/  @!PT LDS RZ, [RZ] ;  /* 0x00000000fffff984 */ /* 0x000fe20000000800 */
[----:B------:R-:W-:Y:S01]  /*1d7b0*/  @!PT LDS RZ, [RZ] ;  /* 0x00000000fffff984 */ /* 0x000fe20000000800 */
[----:B------:R-:W-:Y:S01]  /*1d7c0*/  @!PT LDS RZ, [RZ] ;  /* 0x00000000fffff984 */ /* 0x000fe20000000800 */
[----:B------:R5:W-:Y:S01]  /*1d7d0*/  @!P2 LDGSTS.E.BYPASS.LTC128B.128 [R189+0xe000], [R40.64] ;  /* 0x0e00000028bdafae */ /* 0x000be2000b901d46 */
[----:B------:R-:W-:-:S03]  /*1d7e0*/  @!P2 IADD3 R9, R9, R11, RZ ;  /* 0x0000000b0909a210 */ /* 0x000fc60007ffe0ff */
[----:B------:R-:W-:Y:S01]  /*1d7f0*/  @P2 STS.128 [R189+0xe800], RZ ;  /* 0x00e800ffbd002388 */ /* 0x000fe20000000c00 */
[-C--:B------:R-:W-:Y:S01]  /*1d800*/  @!P2 LEA R20, P3, R10, R238.reuse, 0x1 ;  /* 0x000000ee0a14a211 */ /* 0x080fe200078608ff */
[----:B------:R-:W-:Y:S01]  /*1d810*/  @!P2 IMAD.IADD R5, R5, 0x1, R21 ;  /* 0x000000010505a824 */ /* 0x000fe200078e0215 */
[----:B------:R-:W-:Y:S01]  /*1d820*/  @!P2 LEA.HI.X R25, R14, R239, R0, 0x1, P5 ;  /* 0x000000ef0e19a211 */ /* 0x000fe200028f0c00 */
        /* <DEDUP_REMOVED lines=38> */
[----:B------:R-:W2:Y:S01]  /*1da90*/  LD.E R0, [R18.64+0x18c] ;  /* 0x00018c0612007980 */ /* 0x000ea2000c101900 */
[----:B------:R-:W-:Y:S01]  /*1daa0*/  IMAD.MOV.U32 R108, RZ, RZ, R63 ;  /* 0x000000ffff6c7224 */ /* 0x000fe200078e003f */
[----:B------:R-:W-:-:S02]  /*1dab0*/  MOV R105, R62 ;  /* 0x0000003e00697202 */ /* 0x000fc40000000f00 */
[----:B------:R-:W-:Y:S01]  /*1dac0*/  LDSM.16.M88.4 R12, [R183] ;  /* 0x00000000b70c783b */ /* 0x000fe20000000200 */
[----:B------:R-:W-:Y:S01]  /*1dad0*/  IMAD.MOV.U32 R109, RZ, RZ, R61 ;  /* 0x000000ffff6d7224 */ /* 0x000fe200078e003d */
[----:B------:R-:W-:Y:S02]  /*1dae0*/  MOV R113, R57 ;  /* 0x0000003900717202 */ /* 0x000fe40000000f00 */
[----:B------:R-:W3:Y:S01]  /*1daf0*/  LDSM.16.M88.4 R96, [R176+0x3800] ;  /* 0x00380000b060783b */ /* 0x000ee20000000200 */
[----:B------:R-:W-:Y:S01]  /*1db00*/  IMAD.MOV.U32 R110, RZ, RZ, R60 ;  /* 0x000000ffff6e7224 */ /* 0x000fe200078e003c */
[----:B------:R-:W-:Y:S01]  /*1db10*/  MOV R118, R52 ;  /* 0x0000003400767202 */ /* 0x000fe20000000f00 */
[----:B------:R-:W-:Y:S01]  /*1db20*/  IMAD.MOV.U32 R111, RZ, RZ, R59 ;  /* 0x000000ffff6f7224 */ /* 0x000fe200078e003b */
[----:B------:R-:W3:Y:S01]  /*1db30*/  LDSM.16.M88.4 R100, [R176+0x3000] ;  /* 0x00300000b064783b */ /* 0x000ee20000000200 */
[----:B------:R-:W-:Y:S02]  /*1db40*/  IMAD.MOV.U32 R112, RZ, RZ, R58 ;  /* 0x000000ffff707224 */ /* 0x000fe400078e003a */
[----:B------:R-:W-:Y:S01]  /*1db50*/  IMAD.MOV.U32 R114, RZ, RZ, R56 ;  /* 0x000000ffff727224 */ /* 0x000fe200078e0038 */
[----:B------:R-:W3:Y:S01]  /*1db60*/  LDSM.16.M88.4 R92, [R176+0x4000] ;  /* 0x00400000b05c783b */ /* 0x000ee20000000200 */
[----:B------:R-:W-:-:S03]  /*1db70*/  IMAD.MOV.U32 R115, RZ, RZ, R55 ;  /* 0x000000ffff737224 */ /* 0x000fc600078e0037 */
[----:B------:R-:W3:Y:S01]  /*1db80*/  LDSM.16.M88.4 R88, [R176+0x4800] ;  /* 0x00480000b058783b */ /* 0x000ee20000000200 */
[----:B------:R-:W-:-:S03]  /*1db90*/  IMAD.MOV.U32 R116, RZ, RZ, R54 ;  /* 0x000000ffff747224 */ /* 0x000fc600078e0036 */
[----:B------:R-:W3:Y:S01]  /*1dba0*/  LDSM.16.M88.4 R72, [R176+0x6800] ;  /* 0x00680000b048783b */ /* 0x000ee20000000200 */
[----:B------:R-:W-:Y:S02]  /*1dbb0*/  IMAD.MOV.U32 R106, RZ, RZ, R53 ;  /* 0x000000ffff6a7224 */ /* 0x000fe400078e0035 */
[----:B------:R-:W-:Y:S01]  /*1dbc0*/  IMAD.MOV.U32 R107, RZ, RZ, R51 ;  /* 0x000000ffff6b7224 */ /* 0x000fe200078e0033 */
[----:B-1----:R-:W1:Y:S01]  /*1dbd0*/  LDSM.16.M88.4 R20, [R176+0x2000] ;  /* 0x00200000b014783b */ /* 0x002e620000000200 */
[----:B------:R-:W-:-:S03]  /*1dbe0*/  IMAD.MOV.U32 R120, RZ, RZ, R50 ;  /* 0x000000ffff787224 */ /* 0x000fc600078e0032 */
[----:B------:R-:W1:Y:S04]  /*1dbf0*/  LDSM.16.M88.4 R84, [R176+0x5000] ;  /* 0x00500000b054783b */ /* 0x000e680000000200 */
[----:B------:R-:W1:Y:S04]  /*1dc00*/  LDSM.16.M88.4 R76, [R176+0x6000] ;  /* 0x00600000b04c783b */ /* 0x000e680000000200 */
[----:B------:R-:W1:Y:S04]  /*1dc10*/  LDSM.16.M88.4 R64, [R176+0x7800] ;  /* 0x00780000b040783b */ /* 0x000e680000000200 */
[----:B-----5:R-:W5:Y:S04]  /*1dc20*/  LDSM.16.M88.4 R40, [R176+0x2800] ;  /* 0x00280000b028783b */ /* 0x020f680000000200 */
[----:B------:R-:W1:Y:S04]  /*1dc30*/  LDSM.16.M88.4 R80, [R176+0x5800] ;  /* 0x00580000b050783b */ /* 0x000e680000000200 */
[----:B------:R-:W1:Y:S04]  /*1dc40*/  LDSM.16.M88.4 R60, [R176+0x8000] ;  /* 0x00800000b03c783b */ /* 0x000e680000000200 */
[----:B------:R-:W1:Y:S04]  /*1dc50*/  LDSM.16.M88.4 R56, [R176+0x8800] ;  /* 0x00880000b038783b */ /* 0x000e680000000200 */
[----:B------:R-:W1:Y:S04]  /*1dc60*/  LDSM.16.M88.4 R68, [R176+0x7000] ;  /* 0x00700000b044783b */ /* 0x000e680000000200 */
[----:B------:R-:W1:Y:S04]  /*1dc70*/  LDSM.16.M88.4 R52, [R176+0x9000] ;  /* 0x00900000b034783b */ /* 0x000e680000000200 */
[----:B---3--:R-:W3:Y:S04]  /*1dc80*/  LDSM.16.M88.4 R48, [R176+0x9800] ;  /* 0x00980000b030783b */ /* 0x008ee80000000200 */
[----:B------:R1:W-:Y:S04]  /*1dc90*/  LDSM.16.M88.4 R24, [R120] ;  /* 0x000000007818783b */ /* 0x0003e80000000200 */
[----:B----4-:R-:W4:Y:S01]  /*1dca0*/  LDSM.16.M88.4 R44, [R104+0x2000] ;  /* 0x00200000682c783b */ /* 0x010f220000000200 */
[----:B------:R-:W-:Y:S01]  /*1dcb0*/  HMMA.16816.F32.BF16 R124, R12, R96, RZ ;  /* 0x000000600c7c723c */ /* 0x000fe200000418ff */
[----:B------:R-:W-:Y:S01]  /*1dcc0*/  IMAD.MOV.U32 R233, RZ, RZ, R116 ;  /* 0x000000ffffe97224 */ /* 0x000fe200078e0074 */
[----:B------:R-:W-:Y:S01]  /*1dcd0*/  MOV R248, R109 ;  /* 0x0000006d00f87202 */ /* 0x000fe20000000f00 */
[----:B------:R-:W-:Y:S01]  /*1dce0*/  IMAD.MOV.U32 R247, RZ, RZ, R111 ;  /* 0x000000fffff77224 */ /* 0x000fe200078e006f */
[----:B------:R-:W0:Y:S01]  /*1dcf0*/  LDGDEPBAR ;  /* 0x00000000000079af */ /* 0x000e220000000000 */
[----:B------:R-:W-:-:S03]  /*1dd00*/  IMAD.MOV.U32 R116, RZ, RZ, R110 ;  /* 0x000000ffff747224 */ /* 0x000fc600078e006e */
[----:B------:R-:W-:Y:S01]  /*1dd10*/  HMMA.16816.F32.BF16 R196, R12, R98, RZ ;  /* 0x000000620cc4723c */ /* 0x000fe200000418ff */
[----:B------:R-:W-:-:S07]  /*1dd20*/  IMAD.MOV.U32 R246, RZ, RZ, R108 ;  /* 0x000000fffff67224 */ /* 0x000fce00078e006c */
[C---:B------:R-:W-:Y:S08]  /*1dd30*/  HMMA.16816.F32.BF16 R168, R12.reuse, R100, RZ ;  /* 0x000000640ca8723c */ /* 0x040ff000000418ff */
[C---:B------:R-:W-:Y:S08]  /*1dd40*/  HMMA.16816.F32.BF16 R128, R12.reuse, R102, RZ ;  /* 0x000000660c80723c */ /* 0x040ff000000418ff */
[C---:B------:R-:W-:Y:S08]  /*1dd50*/  HMMA.16816.F32.BF16 R204, R12.reuse, R92, RZ ;  /* 0x0000005c0ccc723c */ /* 0x040ff000000418ff */
[C---:B------:R-:W-:Y:S08]  /*1dd60*/  HMMA.16816.F32.BF16 R192, R12.reuse, R94, RZ ;  /* 0x0000005e0cc0723c */ /* 0x040ff000000418ff */
[C---:B-1----:R-:W-:Y:S08]  /*1dd70*/  HMMA.16816.F32.BF16 R120, R12.reuse, R88, RZ ;  /* 0x000000580c78723c */ /* 0x042ff000000418ff */
        /* <DEDUP_REMOVED lines=15> */
[----:B------:R-:W-:Y:S01]  /*1de70*/  HMMA.16816.F32.BF16 R76, R12, R56, RZ ;  /* 0x000000380c4c723c */ /* 0x000fe200000418ff */
[----:B------:R-:W-:-:S07]  /*1de80*/  IMAD.MOV.U32 R234, RZ, RZ, R115 ;  /* 0x000000ffffea7224 */ /* 0x000fce00078e0073 */
[----:B------:R-:W-:Y:S01]  /*1de90*/  HMMA.16816.F32.BF16 R80, R12, R82, RZ ;  /* 0x000000520c50723c */ /* 0x000fe200000418ff */
[----:B------:R-:W-:-:S07]  /*1dea0*/  MOV R235, R114 ;  /* 0x0000007200eb7202 */ /* 0x000fce0000000f00 */
[----:B------:R-:W-:Y:S01]  /*1deb0*/  HMMA.16816.F32.BF16 R200, R12, R68, RZ ;  /* 0x000000440cc8723c */ /* 0x000fe200000418ff */
[----:B------:R-:W-:-:S07]  /*1dec0*/  IMAD.MOV.U32 R236, RZ, RZ, R113 ;  /* 0x000000ffffec7224 */ /* 0x000fce00078e0071 */
[C---:B------:R-:W-:Y:S01]  /*1ded0*/  HMMA.16816.F32.BF16 R172, R12.reuse, R70, RZ ;  /* 0x000000460cac723c */ /* 0x040fe200000418ff */
[----:B------:R-:W-:Y:S02]  /*1dee0*/  IMAD.MOV.U32 R237, RZ, RZ, R112 ;  /* 0x000000ffffed7224 */ /* 0x000fe400078e0070 */
[----:B------:R-:W1:Y:S05]  /*1def0*/  LDSM.16.M88.4 R112, [R104+0x2800] ;  /* 0x002800006870783b */ /* 0x000e6a0000000200 */
[C---:B------:R-:W-:Y:S08]  /*1df00*/  HMMA.16816.F32.BF16 R60, R12.reuse, R62, RZ ;  /* 0x0000003e0c3c723c */ /* 0x040ff000000418ff */
[C---:B------:R-:W-:Y:S08]  /*1df10*/  HMMA.16816.F32.BF16 R56, R12.reuse, R58, RZ ;  /* 0x0000003a0c38723c */ /* 0x040ff000000418ff */
[C---:B------:R-:W-:Y:S08]  /*1df20*/  HMMA.16816.F32.BF16 R228, R12.reuse, R52, RZ ;  /* 0x000000340ce4723c */ /* 0x040ff000000418ff */
[C---:B------:R-:W-:Y:S08]  /*1df30*/  HMMA.16816.F32.BF16 R224, R12.reuse, R54, RZ ;  /* 0x000000360ce0723c */ /* 0x040ff000000418ff */
[C---:B---3--:R-:W-:Y:S08]  /*1df40*/  HMMA.16816.F32.BF16 R40, R12.reuse, R48, RZ ;  /* 0x000000300c28723c */ /* 0x048ff000000418ff */
[----:B------:R-:W-:Y:S08]  /*1df50*/  HMMA.16816.F32.BF16 R12, R12, R50, RZ ;  /* 0x000000320c0c723c */ /* 0x000ff000000418ff */
[C---:B----4-:R-:W-:Y:S01]  /*1df60*/  HMMA.16816.F32.BF16 R48, R24.reuse, R44, R32 ;  /* 0x0000002c1830723c */ /* 0x050fe20000041820 */
[----:B------:R-:W3:Y:S07]  /*1df70*/  LDSM.16.M88.4 R32, [R104+0x3800] ;  /* 0x003800006820783b */ /* 0x000eee0000000200 */
[----:B------:R-:W-:Y:S01]  /*1df80*/  HMMA.16816.F32.BF16 R52, R24, R46, R28 ;  /* 0x0000002e1834723c */ /* 0x000fe2000004181c */
[----:B------:R-:W4:Y:S04]  /*1df90*/  LDSM.16.M88.4 R44, [R104+0x5800] ;  /* 0x00580000682c783b */ /* 0x000f280000000200 */
[----:B------:R-:W-:Y:S03]  /*1dfa0*/  LDSM.16.M88.4 R28, [R104+0x4000] ;  /* 0x00400000681c783b */ /* 0x000fe60000000200 */
[----:B------:R-:W-:-:S02]  /*1dfb0*/  IMAD.MOV.U32 R241, RZ, RZ, R13 ;  /* 0x000000fffff17224 */ /* 0x000fc400078e000d */
[----:B------:R-:W-:Y:S02]  /*1dfc0*/  IMAD.MOV.U32 R240, RZ, RZ, R14 ;  /* 0x000000fffff07224 */ /* 0x000fe400078e000e */
[----:B------:R-:W-:Y:S02]  /*1dfd0*/  IMAD.MOV.U32 R9, RZ, RZ, R15 ;  /* 0x000000ffff097224 */ /* 0x000fe400078e000f */
[----:B------:R-:W-:Y:S02]  /*1dfe0*/  IMAD.MOV.U32 R4, RZ, RZ, R12 ;  /* 0x000000ffff047224 */ /* 0x000fe400078e000c */
[----:B------:R-:W5:Y:S01]  /*1dff0*/  LDSM.16.M88.4 R12, [R104+0x5000] ;  /* 0x00500000680c783b */ /* 0x000f620000000200 */
[----:B-1----:R-:W-:Y:S03]  /*1e000*/  HMMA.16816.F32.BF16 R68, R24, R112, R20 ;  /* 0x000000701844723c */ /* 0x002fe60000041814 */
[----:B------:R-:W1:Y:S01]  /*1e010*/  LDSM.16.M88.4 R20, [R104+0x4800] ;  /* 0x004800006814783b */ /* 0x000e620000000200 */
[----:B------:R-:W-:-:S04]  /*1e020*/  IMAD.MOV.U32 R232, RZ, RZ, R118 ;  /* 0x000000ffffe87224 */ /* 0x000fc800078e0076 */
[----:B------:R-:W-:Y:S01]  /*1e030*/  HMMA.16816.F32.BF16 R112, R24, R114, R108 ;  /* 0x000000721870723c */ /* 0x000fe2000004186c */
[----:B------:R-:W-:Y:S01]  /*1e040*/  MOV R10, R234 ;  /* 0x000000ea000a7202 */ /* 0x000fe20000000f00 */
[----:B------:R-:W-:Y:S02]  /*1e050*/  IMAD.MOV.U32 R7, RZ, RZ, R233 ;  /* 0x000000ffff077224 */ /* 0x000fe400078e00e9 */
[----:B------:R-:W-:-:S04]  /*1e060*/  IMAD.MOV.U32 R252, RZ, RZ, R232 ;  /* 0x000000fffffc7224 */ /* 0x000fc800078e00e8 */
[C---:B---3--:R-:W-:Y:S08]  /*1e070*/  HMMA.16816.F32.BF16 R108, R24.reuse, R34, R196 ;  /* 0x00000022186c723c */ /* 0x048ff000000418c4 */
[----:B----4-:R-:W-:Y:S07]  /*1e080*/  HMMA.16816.F32.BF16 R196, R24, R44, R84 ;  /* 0x0000002c18c4723c */ /* 0x010fee0000041854 */
[----:B------:R-:W-:-:S02]  /*1e090*/  IMAD.MOV.U32 R87, RZ, RZ, R247 ;  /* 0x000000ffff577224 */ /* 0x000fc400078e00f7 */
[----:B------:R-:W-:Y:S02]  /*1e0a0*/  IMAD.MOV.U32 R247, RZ, RZ, R235 ;  /* 0x000000fffff77224 */ /* 0x000fe400078e00eb */
[C---:B------:R-:W-:Y:S01]  /*1e0b0*/  HMMA.16816.F32.BF16 R232, R24.reuse, R46, R80 ;  /* 0x0000002e18e8723c */ /* 0x040fe20000041850 */
[----:B------:R-:W-:Y:S07]  /*1e0c0*/  LDSM.16.M88.4 R44, [R104+0x8800] ;  /* 0x00880000682c783b */ /* 0x000fee0000000200 */
[----:B-----5:R-:W-:Y:S01]  /*1e0d0*/  HMMA.16816.F32.BF16 R92, R24, R12, R92 ;  /* 0x0000000c185c723c */ /* 0x020fe2000004185c */
[----:B------:R-:W-:-:S07]  /*1e0e0*/  IMAD.MOV.U32 R118, RZ, RZ, R41 ;  /* 0x000000ffff767224 */ /* 0x000fce00078e0029 */
[C---:B------:R-:W-:Y:S01]  /*1e0f0*/  HMMA.16816.F32.BF16 R88, R24.reuse, R14, R88 ;  /* 0x0000000e1858723c */ /* 0x040fe20000041858 */
[----:B------:R-:W3:Y:S01]  /*1e100*/  LDSM.16.M88.4 R12, [R104+0x8000] ;  /* 0x00800000680c783b */ /* 0x000ee20000000200 */
[----:B------:R-:W-:Y:S01]  /*1e110*/  IMAD.MOV.U32 R17, RZ, RZ, R42 ;  /* 0x000000ffff117224 */ /* 0x000fe200078e002a */
[----:B------:R-:W-:Y:S01]  /*1e120*/  MOV R5, R40 ;  /* 0x0000002800057202 */ /* 0x000fe20000000f00 */
[----:B------:R-:W-:Y:S02]  /*1e130*/  IMAD.MOV.U32 R16, RZ, RZ, R43 ;  /* 0x000000ffff107224 */ /* 0x000fe400078e002b */
[----:B------:R-:W4:Y:S02]  /*1e140*/  LDSM.16.M88.4 R40, [R104+0x3000] ;  /* 0x003000006828783b */ /* 0x000f240000000200 */
[C---:B-1----:R-:W-:Y:S08]  /*1e150*/  HMMA.16816.F32.BF16 R120, R24.reuse, R20, R120 ;  /* 0x000000141878723c */ /* 0x042ff00000041878 */
[C---:B------:R-:W-:Y:S01]  /*1e160*/  HMMA.16816.F32.BF16 R96, R24.reuse, R22, R96 ;  /* 0x000000161860723c */ /* 0x040fe20000041860 */
[----:B------:R-:W1:Y:S07]  /*1e170*/  LDSM.16.M88.4 R20, [R104+0x7800] ;  /* 0x007800006814783b */ /* 0x000e6e0000000200 */
[C---:B------:R-:W-:Y:S08]  /*1e180*/  HMMA.16816.F32.BF16 R204, R24.reuse, R28, R204 ;  /* 0x0000001c18cc723c */ /* 0x040ff000000418cc */
[----:B------:R-:W-:Y:S01]  /*1e190*/  HMMA.16816.F32.BF16 R192, R24, R30, R192 ;  /* 0x0000001e18c0723c */ /* 0x000fe200000418c0 */
[----:B------:R-:W5:Y:S01]  /*1e1a0*/  LDSM.16.M88.4 R28, [R104+0x7000] ;  /* 0x00700000681c783b */ /* 0x000f620000000200 */
[----:B------:R-:W-:-:S06]  /*1e1b0*/  MOV R38, R248 ;  /* 0x000000f800267202 */ /* 0x000fcc0000000f00 */
[C---:B---3--:R-:W-:Y:S08]  /*1e1c0*/  HMMA.16816.F32.BF16 R248, R24.reuse, R12, R64 ;  /* 0x0000000c18f8723c */ /* 0x048ff00000041840 */
[C---:B------:R-:W-:Y:S08]  /*1e1d0*/  HMMA.16816.F32.BF16 R60, R24.reuse, R14, R60 ;  /* 0x0000000e183c723c */ /* 0x040ff0000004183c */
[C---:B------:R-:W-:Y:S08]  /*1e1e0*/  HMMA.16816.F32.BF16 R12, R24.reuse, R44, R76 ;  /* 0x0000002c180c723c */ /* 0x040ff0000004184c */
[C---:B----4-:R-:W-:Y:S08]  /*1e1f0*/  HMMA.16816.F32.BF16 R168, R24.reuse, R40, R168 ;  /* 0x0000002818a8723c */ /* 0x050ff000000418a8 */
[----:B------:R-:W-:Y:S01]  /*1e200*/  HMMA.16816.F32.BF16 R128, R24, R42, R128 ;  /* 0x0000002a1880723c */ /* 0x000fe20000041880 */
[----:B------:R-:W3:Y:S01]  /*1e210*/  LDSM.16.M88.4 R40, [R104+0x6000] ;  /* 0x006000006828783b */ /* 0x000ee20000000200 */
[----:B------:R-:W-:-:S02]  /*1e220*/  IMAD.MOV.U32 R11, RZ, RZ, R237 ;  /* 0x000000ffff0b7224 */ /* 0x000fc400078e00ed */
[----:B------:R-:W-:Y:S01]  /*1e230*/  IMAD.MOV.U32 R39, RZ, RZ, R236 ;  /* 0x000000ffff277224 */ /* 0x000fe200078e00ec */
[----:B------:R-:W-:Y:S01]  /*1e240*/  MOV R86, R16 ;  /* 0x0000001000567202 */ /* 0x000fe20000000f00 */
[----:B------:R-:W-:Y:S02]  /*1e250*/  IMAD.MOV.U32 R85, RZ, RZ, R17 ;  /* 0x000000ffff557224 */ /* 0x000fe400078e0011 */
[----:B-1----:R-:W-:Y:S01]  /*1e260*/  HMMA.16816.F32.BF16 R100, R24, R20, R100 ;  /* 0x000000141864723c */ /* 0x002fe20000041864 */
[----:B------:R-:W-:Y:S01]  /*1e270*/  MOV R17, R14 ;  /* 0x0000000e00117202 */ /* 0x000fe20000000f00 */
[----:B------:R-:W-:-:S06]  /*1e280*/  IMAD.MOV.U32 R16, RZ, RZ, R15 ;  /* 0x000000ffff107224 */ /* 0x000fcc00078e000f */
[C---:B------:R-:W-:Y:S01]  /*1e290*/  HMMA.16816.F32.BF16 R236, R24.reuse, R22, R72 ;  /* 0x0000001618ec723c */ /* 0x040fe20000041848 */
[----:B------:R1:W-:Y:S06]  /*1e2a0*/  LDSM.16.M88.4 R20, [R2] ;  /* 0x000000000214783b */ /* 0x0003ec0000000200 */
[----:B------:R-:W-:Y:S01]  /*1e2b0*/  IMAD.MOV.U32 R74, RZ, RZ, R37 ;  /* 0x000000ffff4a7224 */ /* 0x000fe200078e0025 */
[C---:B------:R-:W-:Y:S01]  /*1e2c0*/  HMMA.16816.F32.BF16 R124, R24.reuse, R32, R124 ;  /* 0x00000020187c723c */ /* 0x040fe2000004187c */
[----:B------:R-:W-:Y:S01]  /*1e2d0*/  IMAD.MOV.U32 R37, RZ, RZ, R12 ;  /* 0x000000ffff257224 */ /* 0x000fe200078e000c */
[----:B------:R-:W4:Y:S06]  /*1e2e0*/  LDSM.16.M88.4 R32, [R104+0x6800] ;  /* 0x006800006820783b */ /* 0x000f2c0000000200 */
[----:B-----5:R-:W-:Y:S01]  /*1e2f0*/  HMMA.16816.F32.BF16 R200, R24, R28, R200 ;  /* 0x0000001c18c8723c */ /* 0x020fe200000418c8 */
[----:B-1----:R-:W-:-:S07]  /*1e300*/  IMAD.MOV.U32 R2, RZ, RZ, R13 ;  /* 0x000000ffff027224 */ /* 0x002fce00078e000d */
[C---:B------:R-:W-:Y:S01]  /*1e310*/  HMMA.16816.F32.BF16 R172, R24.reuse, R30, R172 ;  /* 0x0000001e18ac723c */ /* 0x040fe200000418ac */
[----:B------:R-:W1:Y:S07]  /*1e320*/  LDSM.16.M88.4 R28, [R177] ;  /* 0x00000000b11c783b */ /* 0x000e6e0000000200 */
[----:B------:R-:W-:Y:S01]  /*1e330*/  HMMA.16816.F32.BF16 R12, R24, R46, R56 ;  /* 0x0000002e180c723c */ /* 0x000fe20000041838 */
[----:B------:R-:W-:Y:S02]  /*1e340*/  IMAD.MOV.U32 R82, RZ, RZ, R10 ;  /* 0x000000ffff527224 */ /* 0x000fe400078e000a */
[----:B------:R-:W-:Y:S01]  /*1e350*/  IMAD.MOV.U32 R84, RZ, RZ, R118 ;  /* 0x000000ffff547224 */ /* 0x000fe200078e0076 */
[----:B------:R-:W-:Y:S01]  /*1e360*/  MOV R118, R63 ;  /* 0x0000003f00767202 */ /* 0x000fe20000000f00 */
[----:B------:R-:W-:-:S02]  /*1e370*/  IMAD.MOV.U32 R83, RZ, RZ, R5 ;  /* 0x000000ffff537224 */ /* 0x000fc400078e0005 */
[----:B------:R-:W-:Y:S01]  /*1e380*/  IMAD.MOV.U32 R10, RZ, RZ, R7 ;  /* 0x000000ffff0a7224 */ /* 0x000fe200078e0007 */
[C---:B---3--:R-:W-:Y:S01]  /*1e390*/  HMMA.16816.F32.BF16 R220, R24.reuse, R40, R220 ;  /* 0x0000002818dc723c */ /* 0x048fe200000418dc */
[----:B------:R-:W-:Y:S02]  /*1e3a0*/  IMAD.MOV.U32 R75, RZ, RZ, R247 ;  /* 0x000000ffff4b7224 */ /* 0x000fe400078e00f7 */
[----:B------:R-:W-:Y:S02]  /*1e3b0*/  IMAD.MOV.U32 R64, RZ, RZ, R61 ;  /* 0x000000ffff407224 */ /* 0x000fe400078e003d */
[----:B------:R-:W-:Y:S01]  /*1e3c0*/  IMAD.MOV.U32 R81, RZ, RZ, R60 ;  /* 0x000000ffff517224 */ /* 0x000fe200078e003c */
[----:B------:R-:W-:Y:S02]  /*1e3d0*/  LDSM.16.M88.4 R44, [R75] ;  /* 0x000000004b2c783b */ /* 0x000fe40000000200 */
[----:B------:R-:W-:Y:S01]  /*1e3e0*/  HMMA.16816.F32.BF16 R216, R24, R42, R216 ;  /* 0x0000002a18d8723c */ /* 0x000fe200000418d8 */
[----:B------:R-:W-:Y:S01]  /*1e3f0*/  IMAD.MOV.U32 R80, RZ, RZ, R62 ;  /* 0x000000ffff507224 */ /* 0x000fe200078e003e */
[----:B------:R3:W-:Y:S04]  /*1e400*/  LDSM.16.M88.4 R40, [R116] ;  /* 0x000000007428783b */ /* 0x0007e80000000200 */
[----:B------:R-:W-:Y:S02]  /*1e410*/  LDSM.16.M88.4 R60, [R182] ;  /* 0x00000000b63c783b */ /* 0x000fe40000000200 */
[----:B------:R-:W-:-:S02]  /*1e420*/  IMAD.MOV.U32 R247, RZ, RZ, R13 ;  /* 0x000000fffff77224 */ /* 0x000fc400078e000d */
[----:B------:R-:W-:Y:S02]  /*1e430*/  IMAD.MOV.U32 R7, RZ, RZ, R15 ;  /* 0x000000ffff077224 */ /* 0x000fe400078e000f */
[----:B------:R-:W-:Y:S01]  /*1e440*/  IMAD.MOV.U32 R5, RZ, RZ, R12 ;  /* 0x000000ffff057224 */ /* 0x000fe200078e000c */
[----:B---3--:R-:W-:Y:S02]  /*1e450*/  MOV R116, R14 ;  /* 0x0000000e00747202 */ /* 0x008fe40000000f00 */
[----:B------:R-:W3:Y:S01]  /*1e460*/  LDSM.16.M88.4 R12, [R185] ;  /* 0x00000000b90c783b */ /* 0x000ee20000000200 */
[C---:B----4-:R-:W-:Y:S08]  /*1e470*/  HMMA.16816.F32.BF16 R212, R24.reuse, R32, R212 ;  /* 0x0000002018d4723c */ /* 0x050ff000000418d4 */
[----:B------:R-:W-:Y:S08]  /*1e480*/  HMMA.16816.F32.BF16 R208, R24, R34, R208 ;  /* 0x0000002218d0723c */ /* 0x000ff000000418d0 */
[C---:B-1----:R-:W-:Y:S01]  /*1e490*/  HMMA.16816.F32.BF16 R32, R20.reuse, R28, R48 ;  /* 0x0000001c1420723c */ /* 0x042fe20000041830 */
[----:B------:R-:W1:Y:S07]  /*1e4a0*/  LDSM.16.M88.4 R48, [R74] ;  /* 0x000000004a30783b */ /* 0x000e6e0000000200 */
[----:B------:R-:W-:Y:S01]  /*1e4b0*/  HMMA.16816.F32.BF16 R52, R20, R30, R52 ;  /* 0x0000001e1434723c */ /* 0x000fe20000041834 */
[----:B------:R-:W4:Y:S11]  /*1e4c0*/  LDSM.16.M88.4 R28, [R104+0x9000] ;  /* 0x00900000681c783b */ /* 0x000f360000000200 */
[----:B------:R-:W-:Y:S04]  /*1e4d0*/  @!UPT UIADD3 URZ, URZ, URZ, URZ ;  /* 0x0000003f3f3ff290 */ /* 0x000fe8000fffe03f */
[----:B---3--:R-:W-:Y:S07]  /*1e4e0*/  HMMA.16816.F32.BF16 R56, R12, R60, R32 ;  /* 0x0000003c0c38723c */ /* 0x008fee0000041820 */
[----:B------:R-:W-:Y:S02]  /*1e4f0*/  IMAD.MOV.U32 R60, RZ, RZ, R64 ;  /* 0x000000ffff3c7224 */ /* 0x000fe400078e0040 */
[----:B------:R-:W3:Y:S01]  /*1e500*/  LDSM.16.M88.4 R64, [R182+0x800] ;  /* 0x00080000b640783b */ /* 0x000ee20000000200 */
[C---:B------:R-:W-:Y:S08]  /*1e510*/  HMMA.16816.F32.BF16 R68, R20.reuse, R40, R68 ;  /* 0x000000281444723c */ /* 0x040ff00000041844 */
[----:B-1----:R-:W-:Y:S08]  /*1e520*/  HMMA.16816.F32.BF16 R76, R20, R50, R128 ;  /* 0x00000032144c723c */ /* 0x002ff00000041880 */
[----:B----4-:R-:W-:Y:S01]  /*1e530*/  HMMA.16816.F32.BF16 R228, R24, R28, R228 ;  /* 0x0000001c18e4723c */ /* 0x010fe200000418e4 */
[----:B------:R-:W-:-:S02]  /*1e540*/  IMAD.MOV.U32 R129, RZ, RZ, R2 ;  /* 0x000000ffff817224 */ /* 0x000fc400078e0002 */
[----:B--2---:R-:W-:-:S05]  /*1e550*/  FMUL.FTZ R2, R56, R0 ;  /* 0x0000000038027220 */ /* 0x004fca0000410000 */
[----:B------:R-:W-:Y:S01]  /*1e560*/  HMMA.16816.F32.BF16 R224, R24, R30, R224 ;  /* 0x0000001e18e0723c */ /* 0x000fe200000418e0 */
[----:B------:R-:W-:-:S07]  /*1e570*/  MOV R130, R17 ;  /* 0x0000001100827202 */ /* 0x000fce0000000f00 */
[----:B------:R-:W-:Y:S01]  /*1e580*/  HMMA.16816.F32.BF16 R28, R12, R62, R52 ;  /* 0x0000003e0c1c723c */ /* 0x000fe20000041834 */
[----:B------:R1:W-:Y:S01]  /*1e590*/  MUFU.TANH R17, R2 ;  /* 0x0000000200117308 */ /* 0x0003e20000002400 */
[----:B------:R-:W-:-:S06]  /*1e5a0*/  IMAD.MOV.U32 R61, RZ, RZ, R82 ;  /* 0x000000ffff3d7224 */ /* 0x000fcc00078e0052 */
[----:B------:R-:W-:Y:S07]  /*1e5b0*/  HMMA.16816.F32.BF16 R72, R20, R48, R168 ;  /* 0x000000301448723c */ /* 0x000fee00000418a8 */
[----:B------:R-:W-:Y:S01]  /*1e5c0*/  MOV R171, R81 ;  /* 0x0000005100ab7202 */ /* 0x000fe20000000f00 */
[----:B-1----:R-:W-:Y:S02]  /*1e5d0*/  FMUL.FTZ R2, R57, R0 ;  /* 0x0000000039027220 */ /* 0x002fe40000410000 */
[----:B------:R-:W-:-:S02]  /*1e5e0*/  IMAD.MOV.U32 R169, RZ, RZ, R80 ;  /* 0x000000ffffa97224 */ /* 0x000fc400078e0050 */
[----:B------:R-:W-:Y:S02]  /*1e5f0*/  IMAD.MOV.U32 R48, RZ, RZ, R83 ;  /* 0x000000ffff307224 */ /* 0x000fe400078e0053 */
[C---:B------:R-:W-:Y:S01]  /*1e600*/  HMMA.16816.F32.BF16 R80, R20.reuse, R44, R124 ;  /* 0x0000002c1450723c */ /* 0x040fe2000004187c */
[----:B------:R1:W-:Y:S07]  /*1e610*/  MUFU.TANH R124, R2 ;  /* 0x00000002007c7308 */ /* 0x0003ee0000002400 */
[----:B------:R-:W-:Y:S01]  /*1e620*/  HMMA.16816.F32.BF16 R32, R20, R42, R112 ;  /* 0x0000002a1420723c */ /* 0x000fe20000041870 */
[----:B-1----:R-:W-:-:S06]  /*1e630*/  FMUL.FTZ R2, R58, R0 ;  /* 0x000000003a027220 */ /* 0x002fcc0000410000 */
[----:B------:R-:W-:Y:S02]  /*1e640*/  IMAD.MOV.U32 R112, RZ, RZ, R16 ;  /* 0x000000ffff707224 */ /* 0x000fe400078e0010 */
[----:B------:R1:W-:Y:S01]  /*1e650*/  MUFU.TANH R16, R2 ;  /* 0x0000000200107308 */ /* 0x0003e20000002400 */
[----:B---3--:R-:W-:Y:S01]  /*1e660*/  HMMA.16816.F32.BF16 R40, R12, R64, R68 ;  /* 0x000000400c28723c */ /* 0x008fe20000041844 */
[----:B------:R-:W-:Y:S01]  /*1e670*/  IMAD.MOV.U32 R49, RZ, RZ, R84 ;  /* 0x000000ffff317224 */ /* 0x000fe200078e0054 */
[----:B------:R-:W-:Y:S01]  /*1e680*/  MOV R131, R86 ;  /* 0x0000005600837202 */ /* 0x000fe20000000f00 */
[----:B------:R-:W-:Y:S02]  /*1e690*/  IMAD.MOV.U32 R168, RZ, RZ, R85 ;  /* 0x000000ffffa87224 */ /* 0x000fe400078e0055 */
[----:B------:R-:W-:-:S03]  /*1e6a0*/  IMAD.MOV.U32 R113, RZ, RZ, R87 ;  /* 0x000000ffff717224 */ /* 0x000fc600078e0057 */
[----:B------:R-:W-:Y:S01]  /*1e6b0*/  HMMA.16816.F32.BF16 R84, R20, R46, R108 ;  /* 0x0000002e1454723c */ /* 0x000fe2000004186c */
[----:B------:R-:W2:Y:S01]  /*1e6c0*/  LDSM.16.M88.4 R44, [R182+0x1000] ;  /* 0x00100000b62c783b */ /* 0x000ea20000000200 */
[----:B-1----:R-:W-:-:S04]  /*1e6d0*/  FMUL.FTZ R2, R59, R0 ;  /* 0x000000003b027220 */ /* 0x002fc80000410000 */
[----:B------:R1:W3:Y:S01]  /*1e6e0*/  MUFU.TANH R114, R2 ;  /* 0x0000000200727308 */ /* 0x0002e20000002400 */
[----:B------:R-:W-:Y:S02]  /*1e6f0*/  IMAD.MOV.U32 R128, RZ, RZ, R38 ;  /* 0x000000ffff807224 */ /* 0x000fe400078e0026 */
[----:B------:R-:W-:Y:S02]  /*1e700*/  IMAD.MOV.U32 R38, RZ, RZ, R39 ;  /* 0x000000ffff267224 */ /* 0x000fe400078e0027 */
[----:B-1----:R-:W-:-:S04]  /*1e710*/  FMUL.FTZ R2, R28, R0 ;  /* 0x000000001c027220 */ /* 0x002fc80000410000 */
[----:B------:R1:W-:Y:S01]  /*1e720*/  MUFU.TANH R126, R2 ;  /* 0x00000002007e7308 */ /* 0x0003e20000002400 */
[----:B------:R-:W-:Y:S02]  /*1e730*/  IMAD.MOV.U32 R115, RZ, RZ, R107 ;  /* 0x000000ffff737224 */ /* 0x000fe400078e006b */
[----:B-1----:R-:W-:-:S05]  /*1e740*/  FMUL.FTZ R2, R29, R0 ;  /* 0x000000001d027220 */ /* 0x002fca0000410000 */
[----:B------:R1:W-:Y:S01]  /*1e750*/  MUFU.TANH R39, R2 ;  /* 0x0000000200277308 */ /* 0x0003e20000002400 */
[----:B------:R-:W-:Y:S02]  /*1e760*/  IMAD.MOV.U32 R125, RZ, RZ, R169 ;  /* 0x000000ffff7d7224 */ /* 0x000fe400078e00a9 */
[----:B------:R-:W-:Y:S02]  /*1e770*/  IMAD.MOV.U32 R169, RZ, RZ, R116 ;  /* 0x000000ffffa97224 */ /* 0x000fe400078e0074 */
[----:B-1----:R-:W-:-:S04]  /*1e780*/  FMUL.FTZ R2, R30, R0 ;  /* 0x000000001e027220 */ /* 0x002fc80000410000 */
[----:B------:R1:W-:Y:S01]  /*1e790*/  MUFU.TANH R170, R2 ;  /* 0x0000000200aa7308 */ /* 0x0003e20000002400 */
[----:B------:R-:W-:Y:S02]  /*1e7a0*/  IMAD.MOV.U32 R111, RZ, RZ, R131 ;  /* 0x000000ffff6f7224 */ /* 0x000fe400078e0083 */
[----:B------:R-:W-:Y:S02]  /*1e7b0*/  IMAD.MOV.U32 R131, RZ, RZ, R5 ;  /* 0x000000ffff837224 */ /* 0x000fe400078e0005 */
[----:B-1----:R-:W-:-:S04]  /*1e7c0*/  FMUL.FTZ R2, R31, R0 ;  /* 0x000000001f027220 */ /* 0x002fc80000410000 */
[----:B------:R1:W-:Y:S01]  /*1e7d0*/  MUFU.TANH R107, R2 ;  /* 0x00000002006b7308 */ /* 0x0003e20000002400 */
[----:B------:R-:W-:Y:S01]  /*1e7e0*/  HMMA.16816.F32.BF16 R28, R12, R66, R32 ;  /* 0x000000420c1c723c */ /* 0x000fe20000041820 */
[----:B------:R-:W-:Y:S01]  /*1e7f0*/  IMAD.MOV.U32 R110, RZ, RZ, R168 ;  /* 0x000000ffff6e7224 */ /* 0x000fe200078e00a8 */
[----:B------:R-:W4:Y:S01]  /*1e800*/  LDSM.16.M88.4 R32, [R128] ;  /* 0x000000008020783b */ /* 0x000f220000000200 */
[----:B-1----:R-:W-:-:S04]  /*1e810*/  FMUL.FTZ R2, R40, R0 ;  /* 0x0000000028027220 */ /* 0x002fc80000410000 */
[----:B------:R1:W-:Y:S01]  /*1e820*/  MUFU.TANH R116, R2 ;  /* 0x0000000200747308 */ /* 0x0003e20000002400 */
[----:B------:R-:W-:Y:S02]  /*1e830*/  IMAD.MOV.U32 R168, RZ, RZ, R247 ;  /* 0x000000ffffa87224 */ /* 0x000fe400078e00f7 */
[----:B-1----:R-:W-:-:S05]  /*1e840*/  FMUL.FTZ R2, R41, R0 ;  /* 0x0000000029027220 */ /* 0x002fca0000410000 */
[----:B------:R1:W-:Y:S01]  /*1e850*/  MUFU.TANH R5, R2 ;  /* 0x0000000200057308 */ /* 0x0003e20000002400 */
[----:B------:R-:W-:Y:S01]  /*1e860*/  IMAD.MOV.U32 R108, RZ, RZ, R48 ;  /* 0x000000ffff6c7224 */ /* 0x000fe200078e0030 */
[----:B------:R-:W-:Y:S01]  /*1e870*/  MOV R109, R49 ;  /* 0x00000031006d7202 */ /* 0x000fe20000000f00 */
[----:B-1----:R-:W-:-:S05]  /*1e880*/  FMUL.FTZ R2, R42, R0 ;  /* 0x000000002a027220 */ /* 0x002fca0000410000 */
[----:B------:R1:W-:Y:S01]  /*1e890*/  MUFU.TANH R247, R2 ;  /* 0x0000000200f77308 */ /* 0x0003e20000002400 */
[C---:B--2---:R-:W-:Y:S01]  /*1e8a0*/  HMMA.16816.F32.BF16 R48, R12.reuse, R44, R72 ;  /* 0x0000002c0c30723c */ /* 0x044fe20000041848 */
[----:B-1----:R-:W-:Y:S02]  /*1e8b0*/  FMUL.FTZ R2, R43, R0 ;  /* 0x000000002b027220 */ /* 0x002fe40000410000 */
[----:B------:R-:W1:Y:S05]  /*1e8c0*/  LDSM.16.M88.4 R40, [R182+0x1800] ;  /* 0x00180000b628783b */ /* 0x000e6a0000000200 */
[----:B------:R-:W-:Y:S01]  /*1e8d0*/  HMMA.16816.F32.BF16 R52, R12, R46, R76 ;  /* 0x0000002e0c34723c */ /* 0x000fe2000004184c */
[----:B------:R2:W5:Y:S01]  /*1e8e0*/  MUFU.TANH R78, R2 ;  /* 0x00000002004e7308 */ /* 0x0005620000002400 */
[----:B------:R-:W-:-:S02]  /*1e8f0*/  IMAD.MOV.U32 R70, RZ, RZ, R10 ;  /* 0x000000ffff467224 */ /* 0x000fc400078e000a */
[----:B------:R-:W-:Y:S02]  /*1e900*/  IMAD.MOV.U32 R10, RZ, RZ, R252 ;  /* 0x000000ffff0a7224 */ /* 0x000fe400078e00fc */
[----:B--2---:R-:W-:-:S04]  /*1e910*/  FMUL.FTZ R2, R28, R0 ;  /* 0x000000001c027220 */ /* 0x004fc80000410000 */
[----:B------:R2:W-:Y:S01]  /*1e920*/  MUFU.TANH R127, R2 ;  /* 0x00000002007f7308 */ /* 0x0005e20000002400 */
[----:B------:R-:W-:Y:S01]  /*1e930*/  IMAD.MOV.U32 R56, RZ, RZ, R171 ;  /* 0x000000ffff387224 */ /* 0x000fe200078e00ab */
[----:B------:R-:W-:Y:S01]  /*1e940*/  MOV R171, R7 ;  /* 0x0000000700ab7202 */ /* 0x000fe20000000f00 */
[----:B--2---:R-:W-:-:S05]  /*1e950*/  FMUL.FTZ R2, R29, R0 ;  /* 0x000000001d027220 */ /* 0x004fca0000410000 */
[----:B------:R2:W1:Y:S01]  /*1e960*/  MUFU.TANH R64, R2 ;  /* 0x0000000200407308 */ /* 0x0004620000002400 */
[----:B------:R-:W-:Y:S02]  /*1e970*/  IMAD.MOV.U32 R57, RZ, RZ, R60 ;  /* 0x000000ffff397224 */ /* 0x000fe400078e003c */
[----:B--2---:R-:W-:-:S05]  /*1e980*/  FMUL.FTZ R2, R30, R0 ;  /* 0x000000001e027220 */ /* 0x004fca0000410000 */
[----:B------:R2:W-:Y:S01]  /*1e990*/  MUFU.TANH R252, R2 ;  /* 0x0000000200fc7308 */ /* 0x0005e20000002400 */
[----:B------:R-:W-:Y:S01]  /*1e9a0*/  MOV R71, R61 ;  /* 0x0000003d00477202 */ /* 0x000fe20000000f00 */
[----:B----4-:R-:W-:Y:S01]  /*1e9b0*/  HMMA.16816.F32.BF16 R44, R20, R32, R204 ;  /* 0x00000020142c723c */ /* 0x010fe200000418cc */
[----:B------:R-:W-:Y:S02]  /*1e9c0*/  IMAD.MOV.U32 R67, RZ, RZ, R57 ;  /* 0x000000ffff437224 */ /* 0x000fe400078e0039 */
[----:B--2---:R-:W-:-:S05]  /*1e9d0*/  FMUL.FTZ R2, R31, R0 ;  /* 0x000000001f027220 */ /* 0x004fca0000410000 */
[----:B------:R-:W-:Y:S01]  /*1e9e0*/  HMMA.16816.F32.BF16 R60, R20, R34, R192 ;  /* 0x00000022143c723c */ /* 0x000fe200000418c0 */
[----:B------:R-:W-:Y:S01]  /*1e9f0*/  IMAD.MOV.U32 R66, RZ, RZ, R56 ;  /* 0x000000ffff427224 */ /* 0x000fe200078e0038 */
[----:B------:R-:W2:Y:S01]  /*1ea00*/  LDSM.16.M88.4 R28, [R70] ;  /* 0x00000000461c783b */ /* 0x000ea20000000200 */
[----:B------:R4:W-:Y:S01]  /*1ea10*/  MUFU.TANH R7, R2 ;  /* 0x0000000200077308 */ /* 0x0009e20000002400 */
[----:B------:R-:W-:-:S04]  /*1ea20*/  IMAD.MOV.U32 R76, RZ, RZ, R246 ;  /* 0x000000ffff4c7224 */ /* 0x000fc800078e00f6 */
[----:B-1----:R-:W-:Y:S01]  /*1ea30*/  HMMA.16816.F32.BF16 R32, R12, R40, R80 ;  /* 0x000000280c20723c */ /* 0x002fe20000041850 */
[----:B----4-:R-:W-:-:S04]  /*1ea40*/  FMUL.FTZ R2, R48, R0 ;  /* 0x0000000030027220 */ /* 0x010fc80000410000 */
[----:B------:R1:W-:Y:S03]  /*1ea50*/  MUFU.TANH R128, R2 ;  /* 0x0000000200807308 */ /* 0x0003e60000002400 */
[----:B------:R-:W-:Y:S01]  /*1ea60*/  HMMA.16816.F32.BF16 R56, R12, R42, R84 ;  /* 0x0000002a0c38723c */ /* 0x000fe20000041854 */
[----:B------:R-:W4:Y:S01]  /*1ea70*/  LDSM.16.M88.4 R40, [R182+0x2000] ;  /* 0x00200000b628783b */ /* 0x000f220000000200 */
[----:B-1----:R-:W-:-:S04]  /*1ea80*/  FMUL.FTZ R2, R49, R0 ;  /* 0x0000000031027220 */ /* 0x002fc80000410000 */
[----:B------:R1:W1:Y:S01]  /*1ea90*/  MUFU.TANH R192, R2 ;  /* 0x0000000200c07308 */ /* 0x0002620000002400 */
[----:B------:R-:W-:Y:S01]  /*1eaa0*/  MOV R73, R129 ;  /* 0x0000008100497202 */ /* 0x000fe20000000f00 */
[----:B-1----:R-:W-:-:S06]  /*1eab0*/  FMUL.FTZ R2, R50, R0 ;  /* 0x0000000032027220 */ /* 0x002fcc0000410000 */
[----:B------:R1:W-:Y:S02]  /*1eac0*/  MUFU.TANH R246, R2 ;  /* 0x0000000200f67308 */ /* 0x0003e40000002400 */
[----:B-1----:R-:W-:-:S06]  /*1ead0*/  FMUL.FTZ R2, R51, R0 ;  /* 0x0000000033027220 */ /* 0x002fcc0000410000 */
[----:B------:R1:W-:Y:S01]  /*1eae0*/  MUFU.TANH R86, R2 ;  /* 0x0000000200567308 */ /* 0x0003e20000002400 */
[----:B------:R-:W-:Y:S02]  /*1eaf0*/  IMAD.MOV.U32 R75, RZ, RZ, R130 ;  /* 0x000000ffff4b7224 */ /* 0x000fe400078e0082 */
[----:B-1----:R-:W-:-:S05]  /*1eb00*/  FMUL.FTZ R2, R52, R0 ;  /* 0x0000000034027220 */ /* 0x002fca0000410000 */
[----:B------:R1:W-:Y:S01]  /*1eb10*/  MUFU.TANH R129, R2 ;  /* 0x0000000200817308 */ /* 0x0003e20000002400 */
[----:B------:R-:W-:Y:S01]  /*1eb20*/  IMAD.MOV.U32 R74, RZ, RZ, R112 ;  /* 0x000000ffff4a7224 */ /* 0x000fe200078e0070 */
[----:B------:R-:W-:Y:S01]  /*1eb30*/  MOV R112, R4 ;  /* 0x0000000400707202 */ /* 0x000fe20000000f00 */
[----:B-1----:R-:W-:-:S05]  /*1eb40*/  FMUL.FTZ R2, R53, R0 ;  /* 0x0000000035027220 */ /* 0x002fca0000410000 */
[----:B------:R1:W1:Y:S01]  /*1eb50*/  MUFU.TANH R80, R2 ;  /* 0x0000000200507308 */ /* 0x0002620000002400 */
[----:B------:R-:W-:Y:S02]  /*1eb60*/  IMAD.MOV.U32 R72, RZ, RZ, R113 ;  /* 0x000000ffff487224 */ /* 0x000fe400078e0071 */
[----:B------:R-:W-:Y:S02]  /*1eb70*/  IMAD.MOV.U32 R113, RZ, RZ, R241 ;  /* 0x000000ffff717224 */ /* 0x000fe400078e00f1 */
[----:B-1----:R-:W-:-:S04]  /*1eb80*/  FMUL.FTZ R2, R54, R0 ;  /* 0x0000000036027220 */ /* 0x002fc80000410000 */
[----:B------:R1:W-:Y:S01]  /*1eb90*/  MUFU.TANH R130, R2 ;  /* 0x0000000200827308 */ /* 0x0003e20000002400 */
[----:B------:R-:W-:Y:S01]  /*1eba0*/  MOV R77, R115 ;  /* 0x00000073004d7202 */ /* 0x000fe20000000f00 */
[----:B------:R-:W-:Y:S02]  /*1ebb0*/  IMAD.MOV.U32 R65, RZ, RZ, R71 ;  /* 0x000000ffff417224 */ /* 0x000fe400078e0047 */
[----:B-1----:R-:W-:-:S04]  /*1ebc0*/  FMUL.FTZ R2, R55, R0 ;  /* 0x0000000037027220 */ /* 0x002fc80000410000 */
[----:B------:R1:W-:Y:S01]  /*1ebd0*/  MUFU.TANH R4, R2 ;  /* 0x0000000200047308 */ /* 0x0003e20000002400 */
[----:B------:R-:W-:Y:S01]  /*1ebe0*/  IMAD.MOV.U32 R115, RZ, RZ, R9 ;  /* 0x000000ffff737224 */ /* 0x000fe200078e0009 */
[----:B--2---:R-:W-:Y:S01]  /*1ebf0*/  HMMA.16816.F32.BF16 R52, R20, R28, R120 ;  /* 0x0000001c1434723c */ /* 0x004fe20000041878 */
[----:B---3--:R-:W-:Y:S02]  /*1ec00*/  IMAD.MOV.U32 R79, RZ, RZ, R114 ;  /* 0x000000ffff4f7224 */ /* 0x008fe400078e0072 */
[----:B-1----:R-:W-:-:S04]  /*1ec10*/  FMUL.FTZ R2, R32, R0 ;  /* 0x0000000020027220 */ /* 0x002fc80000410000 */
[----:B------:R1:W-:Y:S01]  /*1ec20*/  MUFU.TANH R241, R2 ;  /* 0x0000000200f17308 */ /* 0x0003e20000002400 */
[----:B------:R-:W-:Y:S01]  /*1ec30*/  HMMA.16816.F32.BF16 R68, R20, R30, R96 ;  /* 0x0000001e1444723c */ /* 0x000fe20000041860 */
[----:B------:R-:W-:-:S07]  /*1ec40*/  IMAD.MOV.U32 R114, RZ, RZ, R240 ;  /* 0x000000ffff727224 */ /* 0x000fce00078e00f0 */
[----:B----4-:R-:W-:Y:S01]  /*1ec50*/  HMMA.16816.F32.BF16 R28, R12, R40, R44 ;  /* 0x000000280c1c723c */ /* 0x010fe2000004182c */
[----:B------:R-:W-:Y:S01]  /*1ec60*/  LDSM.16.M88.4 R44, [R76] ;  /* 0x000000004c2c783b */ /* 0x000fe20000000200 */
[----:B-1----:R-:W-:-:S06]  /*1ec70*/  FMUL.FTZ R2, R33, R0 ;  /* 0x0000000021027220 */ /* 0x002fcc0000410000 */
[----:B------:R-:W-:Y:S01]  /*1ec80*/  HMMA.16816.F32.BF16 R48, R12, R42, R60 ;  /* 0x0000002a0c30723c */ /* 0x000fe2000004183c */
[----:B------:R-:W1:Y:S01]  /*1ec90*/  LDSM.16.M88.4 R40, [R182+0x2800] ;  /* 0x00280000b628783b */ /* 0x000e620000000200 */
[----:B------:R2:W-:Y:S01]  /*1eca0*/  MUFU.TANH R9, R2 ;  /* 0x0000000200097308 */ /* 0x0005e20000002400 */
[----:B------:R-:W-:Y:S02]  /*1ecb0*/  IMAD.MOV.U32 R87, RZ, RZ, R72 ;  /* 0x000000ffff577224 */ /* 0x000fe400078e0048 */
[----:B------:R-:W-:Y:S01]  /*1ecc0*/  LDSM.16.M88.4 R60, [R104+0x9800] ;  /* 0x00980000683c783b */ /* 0x000fe20000000200 */
[----:B-----5:R-:W-:Y:S02]  /*1ecd0*/  IMAD.MOV.U32 R193, RZ, RZ, R78 ;  /* 0x000000ffffc17224 */ /* 0x020fe400078e004e */
[----:B--2---:R-:W-:-:S04]  /*1ece0*/  FMUL.FTZ R2, R34, R0 ;  /* 0x0000000022027220 */ /* 0x004fc80000410000 */
[----:B------:R2:W-:Y:S01]  /*1ecf0*/  MUFU.TANH R240, R2 ;  /* 0x0000000200f07308 */ /* 0x0005e20000002400 */
[----:B------:R-:W-:Y:S01]  /*1ed00*/  MOV R78, R131 ;  /* 0x00000083004e7202 */ /* 0x000fe20000000f00 */
[----:B--2---:R-:W-:-:S06]  /*1ed10*/  FMUL.FTZ R2, R35, R0 ;  /* 0x0000000023027220 */ /* 0x004fcc0000410000 */
[----:B------:R2:W-:Y:S01]  /*1ed20*/  MUFU.TANH R72, R2 ;  /* 0x0000000200487308 */ /* 0x0005e20000002400 */
[----:B------:R-:W-:Y:S02]  /*1ed30*/  IMAD.MOV.U32 R82, RZ, RZ, R79 ;  /* 0x000000ffff527224 */ /* 0x000fe400078e004f */
[----:B--2---:R-:W-:-:S05]  /*1ed40*/  FMUL.FTZ R2, R56, R0 ;  /* 0x0000000038027220 */ /* 0x004fca0000410000 */
[----:B------:R2:W-:Y:S01]  /*1ed50*/  MUFU.TANH R131, R2 ;  /* 0x0000000200837308 */ /* 0x0005e20000002400 */
[----:B------:R-:W-:Y:S01]  /*1ed60*/  MOV R79, R73 ;  /* 0x00000049004f7202 */ /* 0x000fe20000000f00 */
[----:B------:R-:W-:Y:S01]  /*1ed70*/  IMAD.MOV.U32 R73, RZ, RZ, R75 ;  /* 0x000000ffff497224 */ /* 0x000fe200078e004b */
[----:B------:R-:W-:Y:S01]  /*1ed80*/  MOV R75, R10 ;  /* 0x0000000a004b7202 */ /* 0x000fe20000000f00 */
[----:B--2---:R-:W-:-:S04]  /*1ed90*/  FMUL.FTZ R2, R57, R0 ;  /* 0x0000000039027220 */ /* 0x004fc80000410000 */
[----:B------:R2:W-:Y:S01]  /*1eda0*/  MUFU.TANH R84, R2 ;  /* 0x0000000200547308 */ /* 0x0005e20000002400 */
[----:B------:R-:W-:Y:S02]  /*1edb0*/  IMAD.MOV.U32 R205, RZ, RZ, R77 ;  /* 0x000000ffffcd7224 */ /* 0x000fe400078e004d */
[----:B------:R-:W-:Y:S02]  /*1edc0*/  IMAD.MOV.U32 R77, RZ, RZ, R171 ;  /* 0x000000ffff4d7224 */ /* 0x000fe400078e00ab */
[----:B--2---:R-:W-:-:S04]  /*1edd0*/  FMUL.FTZ R2, R58, R0 ;  /* 0x000000003a027220 */ /* 0x004fc80000410000 */
[----:B------:R2:W-:Y:S01]  /*1ede0*/  MUFU.TANH R206, R2 ;  /* 0x0000000200ce7308 */ /* 0x0005e20000002400 */
[----:B------:R-:W-:Y:S02]  /*1edf0*/  IMAD.MOV.U32 R85, RZ, RZ, R106 ;  /* 0x000000ffff557224 */ /* 0x000fe400078e006a */
[----:B--2---:R-:W-:Y:S02]  /*1ee00*/  FMUL.FTZ R2, R59, R0 ;  /* 0x000000003b027220 */ /* 0x004fe40000410000 */
[----:B------:R-:W2:Y:S03]  /*1ee10*/  LDSM.16.M88.4 R56, [R182+0x3000] ;  /* 0x00300000b638783b */ /* 0x000ea60000000200 */
[----:B------:R3:W-:Y:S01]  /*1ee20*/  MUFU.TANH R10, R2 ;  /* 0x00000002000a7308 */ /* 0x0007e20000002400 */
[----:B-1----:R-:W-:Y:S01]  /*1ee30*/  HMMA.16816.F32.BF16 R32, R12, R40, R52 ;  /* 0x000000280c20723c */ /* 0x002fe20000041834 */
[----:B------:R-:W-:-:S02]  /*1ee40*/  IMAD.MOV.U32 R194, RZ, RZ, R168 ;  /* 0x000000ffffc27224 */ /* 0x000fc400078e00a8 */
[----:B---3--:R-:W-:-:S04]  /*1ee50*/  FMUL.FTZ R2, R28, R0 ;  /* 0x000000001c027220 */ /* 0x008fc80000410000 */
[----:B------:R1:W-:Y:S01]  /*1ee60*/  MUFU.TANH R171, R2 ;  /* 0x0000000200ab7308 */ /* 0x0003e20000002400 */
[----:B------:R-:W-:Y:S01]  /*1ee70*/  HMMA.16816.F32.BF16 R52, R20, R46, R88 ;  /* 0x0000002e1434723c */ /* 0x000fe20000041858 */
[----:B------:R-:W-:Y:S02]  /*1ee80*/  IMAD.MOV.U32 R195, RZ, RZ, R66 ;  /* 0x000000ffffc37224 */ /* 0x000fe400078e0042 */
[----:B------:R-:W-:Y:S02]  /*1ee90*/  IMAD.MOV.U32 R207, RZ, RZ, R67 ;  /* 0x000000ffffcf7224 */ /* 0x000fe400078e0043 */
[----:B-1----:R-:W-:-:S04]  /*1eea0*/  FMUL.FTZ R2, R29, R0 ;  /* 0x000000001d027220 */ /* 0x002fc80000410000 */
[----:B------:R1:W-:Y:S01]  /*1eeb0*/  MUFU.TANH R106, R2 ;  /* 0x00000002006a7308 */ /* 0x0003e20000002400 */
[----:B------:R-:W-:Y:S02]  /*1eec0*/  IMAD.MOV.U32 R81, RZ, RZ, R65 ;  /* 0x000000ffff517224 */ /* 0x000fe400078e0041 */
[----:B------:R-:W-:Y:S02]  /*1eed0*/  IMAD.MOV.U32 R83, RZ, RZ, R64 ;  /* 0x000000ffff537224 */ /* 0x000fe400078e0040 */
[----:B------:R-:W-:Y:S01]  /*1eee0*/  HMMA.16816.F32.BF16 R64, R20, R44, R92 ;  /* 0x0000002c1440723c */ /* 0x000fe2000004185c */
[----:B------:R-:W-:Y:S01]  /*1eef0*/  MOV R99, R205 ;  /* 0x000000cd00637202 */ /* 0x000fe20000000f00 */
[----:B------:R-:W-:Y:S01]  /*1ef00*/  IMAD.MOV.U32 R76, RZ, RZ, R169 ;  /* 0x000000ffff4c7224 */ /* 0x000fe200078e00a9 */
[----:B------:R-:W-:Y:S01]  /*1ef10*/  LDSM.16.M88.4 R44, [R85] ;  /* 0x00000000552c783b */ /* 0x000fe20000000200 */
[----:B-1----:R-:W-:-:S04]  /*1ef20*/  FMUL.FTZ R2, R30, R0 ;  /* 0x000000001e027220 */ /* 0x002fc80000410000 */
[----:B------:R1:W-:Y:S02]  /*1ef30*/  MUFU.TANH R168, R2 ;  /* 0x0000000200a87308 */ /* 0x0003e40000002400 */
[----:B-1----:R-:W-:-:S06]  /*1ef40*/  FMUL.FTZ R2, R31, R0 ;  /* 0x000000001f027220 */ /* 0x002fcc0000410000 */
[----:B------:R1:W-:Y:S01]  /*1ef50*/  MUFU.TANH R93, R2 ;  /* 0x00000002005d7308 */ /* 0x0003e20000002400 */
[----:B------:R-:W-:Y:S01]  /*1ef60*/  MOV R98, R99 ;  /* 0x0000006300627202 */ /* 0x000fe20000000f00 */
[----:B-1----:R-:W-:-:S06]  /*1ef70*/  FMUL.FTZ R2, R48, R0 ;  /* 0x0000000030027220 */ /* 0x002fcc0000410000 */
[----:B------:R1:W-:Y:S02]  /*1ef80*/  MUFU.TANH R204, R2 ;  /* 0x0000000200cc7308 */ /* 0x0003e40000002400 */
[----:B-1----:R-:W-:-:S06]  /*1ef90*/  FMUL.FTZ R2, R49, R0 ;  /* 0x0000000031027220 */ /* 0x002fcc0000410000 */
[----:B------:R1:W-:Y:S02]  /*1efa0*/  MUFU.TANH R92, R2 ;  /* 0x00000002005c7308 */ /* 0x0003e40000002400 */
[----:B-1----:R-:W-:-:S06]  /*1efb0*/  FMUL.FTZ R2, R50, R0 ;  /* 0x0000000032027220 */ /* 0x002fcc0000410000 */
[----:B------:R1:W-:Y:S02]  /*1efc0*/  MUFU.TANH R169, R2 ;  /* 0x0000000200a97308 */ /* 0x0003e40000002400 */
[----:B-1----:R-:W-:Y:S02]  /*1efd0*/  FMUL.FTZ R2, R51, R0 ;  /* 0x0000000033027220 */ /* 0x002fe40000410000 */
[C---:B--2---:R-:W-:Y:S01]  /*1efe0*/  HMMA.16816.F32.BF16 R48, R12.reuse, R58, R52 ;  /* 0x0000003a0c30723c */ /* 0x044fe20000041834 */
[----:B------:R-:W1:Y:S01]  /*1eff0*/  LDSM.16.M88.4 R52, [R98] ;  /* 0x000000006234783b */ /* 0x000e620000000200 */
[----:B------:R-:W-:Y:S02]  /*1f000*/  IMAD.MOV.U32 R122, RZ, RZ, R87 ;  /* 0x000000ffff7a7224 */ /* 0x000fe400078e0057 */
[----:B------:R-:W-:Y:S02]  /*1f010*/  IMAD.MOV.U32 R87, RZ, RZ, R105 ;  /* 0x000000ffff577224 */ /* 0x000fe400078e0069 */
[----:B------:R-:W2:Y:S02]  /*1f020*/  LDL R105, [R1+0x150] ;  /* 0x0001500001697983 */ /* 0x000ea40000100800 */
[----:B------:R-:W-:Y:S08]  /*1f030*/  HMMA.16816.F32.BF16 R40, R12, R42, R68 ;  /* 0x0000002a0c28723c */ /* 0x000ff00000041844 */
[----:B-1----:R-:W-:Y:S07]  /*1f040*/  HMMA.16816.F32.BF16 R68, R20, R54, R216 ;  /* 0x000000361444723c */ /* 0x002fee00000418d8 */
[----:B------:R-:W-:-:S02]  /*1f050*/  IMAD.MOV.U32 R217, RZ, RZ, R118 ;  /* 0x000000ffffd97224 */ /* 0x000fc400078e0076 */
[----:B------:R-:W3:Y:S01]  /*1f060*/  LDL.LU R118, [R1+0xd4] ;  /* 0x0000d40001767983 */ /* 0x000ee20000300800 */
[----:B------:R1:W-:Y:S01]  /*1f070*/  MUFU.TANH R205, R2 ;  /* 0x0000000200cd7308 */ /* 0x0003e20000002400 */
[----:B------:R-:W-:Y:S02]  /*1f080*/  IMAD.MOV.U32 R121, RZ, RZ, R82 ;  /* 0x000000ffff797224 */ /* 0x000fe400078e0052 */
[----:B------:R-:W-:Y:S02]  /*1f090*/  IMAD.MOV.U32 R82, RZ, RZ, R170 ;  /* 0x000000ffff527224 */ /* 0x000fe400078e00aa */
[----:B------:R-:W-:Y:S02]  /*1f0a0*/  IMAD.MOV.U32 R170, RZ, RZ, R188 ;  /* 0x000000ffffaa7224 */ /* 0x000fe400078e00bc */
[----:B-1----:R-:W-:-:S04]  /*1f0b0*/  FMUL.FTZ R2, R32, R0 ;  /* 0x0000000020027220 */ /* 0x002fc80000410000 */
[----:B------:R1:W-:Y:S01]  /*1f0c0*/  MUFU.TANH R188, R2 ;  /* 0x0000000200bc7308 */ /* 0x0003e20000002400 */
[----:B------:R-:W-:Y:S01]  /*1f0d0*/  IMAD.MOV.U32 R120, RZ, RZ, R38 ;  /* 0x000000ffff787224 */ /* 0x000fe200078e0026 */
[----:B------:R-:W-:Y:S01]  /*1f0e0*/  HMMA.16816.F32.BF16 R28, R12, R56, R64 ;  /* 0x000000380c1c723c */ /* 0x000fe20000041840 */
[----:B------:R-:W4:Y:S01]  /*1f0f0*/  LDSM.16.M88.4 R64, [R182+0x3800] ;  /* 0x00380000b640783b */ /* 0x000f220000000200 */
[----:B-1----:R-:W-:-:S04]  /*1f100*/  FMUL.FTZ R2, R33, R0 ;  /* 0x0000000021027220 */ /* 0x002fc80000410000 */
[----:B------:R1:W-:Y:S01]  /*1f110*/  MUFU.TANH R88, R2 ;  /* 0x0000000200587308 */ /* 0x0003e20000002400 */
[----:B------:R-:W-:Y:S02]  /*1f120*/  IMAD.MOV.U32 R85, RZ, RZ, R193 ;  /* 0x000000ffff557224 */ /* 0x000fe400078e00c1 */
[----:B-1----:R-:W-:-:S05]  /*1f130*/  FMUL.FTZ R2, R34, R0 ;  /* 0x0000000022027220 */ /* 0x002fca0000410000 */
[----:B------:R1:W-:Y:S01]  /*1f140*/  MUFU.TANH R38, R2 ;  /* 0x0000000200267308 */ /* 0x0003e20000002400 */
[----:B------:R-:W-:Y:S02]  /*1f150*/  IMAD.MOV.U32 R99, RZ, RZ, R120 ;  /* 0x000000ffff637224 */ /* 0x000fe400078e0078 */
[----:B-1----:R-:W-:-:S05]  /*1f160*/  FMUL.FTZ R2, R35, R0 ;  /* 0x0000000023027220 */ /* 0x002fca0000410000 */
[----:B------:R1:W-:Y:S01]  /*1f170*/  MUFU.TANH R123, R2 ;  /* 0x00000002007b7308 */ /* 0x0003e20000002400 */
[----:B------:R-:W-:Y:S02]  /*1f180*/  IMAD.MOV.U32 R120, RZ, RZ, R87 ;  /* 0x000000ffff787224 */ /* 0x000fe400078e0057 */
[----:B------:R-:W-:Y:S01]  /*1f190*/  IMAD.MOV.U32 R87, RZ, RZ, R81 ;  /* 0x000000ffff577224 */ /* 0x000fe200078e0051 */
[----:B------:R-:W-:Y:S01]  /*1f1a0*/  HMMA.16816.F32.BF16 R32, R20, R44, R196 ;  /* 0x0000002c1420723c */ /* 0x000fe200000418c4 */
[----:B------:R-:W-:Y:S02]  /*1f1b0*/  IMAD.MOV.U32 R81, RZ, RZ, R83 ;  /* 0x000000ffff517224 */ /* 0x000fe400078e0053 */
[----:B-1----:R-:W-:-:S04]  /*1f1c0*/  FMUL.FTZ R2, R40, R0 ;  /* 0x0000000028027220 */ /* 0x002fc80000410000 */
[----:B------:R1:W-:Y:S01]  /*1f1d0*/  MUFU.TANH R193, R2 ;  /* 0x0000000200c17308 */ /* 0x0003e20000002400 */
[----:B------:R-:W-:Y:S01]  /*1f1e0*/  MOV R83, R192 ;  /* 0x000000c000537202 */ /* 0x000fe20000000f00 */
[----:B------:R-:W-:Y:S02]  /*1f1f0*/  IMAD.MOV.U32 R192, RZ, RZ, R39 ;  /* 0x000000ffffc07224 */ /* 0x000fe400078e0027 */
[----:B-1----:R-:W-:-:S04]  /*1f200*/  FMUL.FTZ R2, R41, R0 ;  /* 0x0000000029027220 */ /* 0x002fc80000410000 */
[----:B------:R1:W5:Y:S01]  /*1f210*/  MUFU.TANH R89, R2 ;  /* 0x0000000200597308 */ /* 0x0003620000002400 */
[----:B------:R-:W-:Y:S02]  /*1f220*/  IMAD.MOV.U32 R98, RZ, RZ, R99 ;  /* 0x000000ffff627224 */ /* 0x000fe400078e0063 */
[----:B------:R-:W-:Y:S02]  /*1f230*/  IMAD.MOV.U32 R99, RZ, RZ, R120 ;  /* 0x000000ffff637224 */ /* 0x000fe400078e0078 */
[----:B-1----:R-:W-:-:S04]  /*1f240*/  FMUL.FTZ R2, R42, R0 ;  /* 0x000000002a027220 */ /* 0x002fc80000410000 */
[----:B------:R1:W-:Y:S01]  /*1f250*/  MUFU.TANH R39, R2 ;  /* 0x0000000200277308 */ /* 0x0003e20000002400 */
[----:B------:R-:W-:Y:S01]  /*1f260*/  IMAD.MOV.U32 R120, RZ, RZ, R122 ;  /* 0x000000ffff787224 */ /* 0x000fe200078e007a */
[----:B------:R-:W-:Y:S01]  /*1f270*/  MOV R122, R80 ;  /* 0x00000050007a7202 */ /* 0x000fe20000000f00 */
[----:B------:R-:W-:Y:S01]  /*1f280*/  IMAD.MOV.U32 R80, RZ, RZ, R81 ;  /* 0x000000ffff507224 */ /* 0x000fe200078e0051 */
[----:B------:R-:W-:Y:S01]  /*1f290*/  MOV R97, R98 ;  /* 0x0000006200617202 */ /* 0x000fe20000000f00 */
[----:B------:R-:W-:Y:S02]  /*1f2a0*/  IMAD.MOV.U32 R81, RZ, RZ, R83 ;  /* 0x000000ffff517224 */ /* 0x000fe400078e0053 */
[----:B-1----:R-:W-:Y:S02]  /*1f2b0*/  FMUL.FTZ R2, R43, R0 ;  /* 0x000000002b027220 */ /* 0x002fe40000410000 */
[----:B------:R-:W-:Y:S01]  /*1f2c0*/  IMAD.MOV.U32 R83, RZ, RZ, R192 ;  /* 0x000000ffff537224 */ /* 0x000fe200078e00c0 */
[----:B------:R-:W-:Y:S01]  /*1f2d0*/  HMMA.16816.F32.BF16 R108, R24, R60, R108 ;  /* 0x0000003c186c723c */ /* 0x000fe2000004186c */
[----:B------:R1:W1:Y:S01]  /*1f2e0*/  MUFU.TANH R199, R2 ;  /* 0x0000000200c77308 */ /* 0x0002620000002400 */
[----:B------:R-:W-:Y:S01]  /*1f2f0*/  IMAD.MOV.U32 R98, RZ, RZ, R99 ;  /* 0x000000ffff627224 */ /* 0x000fe200078e0063 */
[----:B------:R4:W-:Y:S01]  /*1f300*/  LDSM.16.M88.4 R40, [R97] ;  /* 0x000000006128783b */ /* 0x0009e20000000200 */
[----:B------:R-:W-:-:S02]  /*1f310*/  IMAD.MOV.U32 R192, RZ, RZ, R11 ;  /* 0x000000ffffc07224 */ /* 0x000fc400078e000b */
[----:B------:R-:W-:Y:S02]  /*1f320*/  IMAD.MOV.U32 R99, RZ, RZ, R120 ;  /* 0x000000ffff637224 */ /* 0x000fe400078e0078 */
[----:B------:R-:W-:Y:S01]  /*1f330*/  IMAD.MOV.U32 R120, RZ, RZ, R122 ;  /* 0x000000ffff787224 */ /* 0x000fe200078e007a */
[----:B------:R-:W-:Y:S01]  /*1f340*/  HMMA.16816.F32.BF16 R112, R24, R62, R112 ;  /* 0x0000003e1870723c */ /* 0x000fe20000041870 */
[-C--:B-1----:R-:W-:Y:S01]  /*1f350*/  FMUL.FTZ R2, R28, R0.reuse ;  /* 0x000000001c027220 */ /* 0x082fe20000410000 */
[----:B------:R1:W1:Y:S03]  /*1f360*/  LDSM.16.M88.4 R56, [R192] ;  /* 0x00000000c038783b */ /* 0x0002660000000200 */
[----:B------:R4:W-:Y:S01]  /*1f370*/  MUFU.TANH R196, R2 ;  /* 0x0000000200c47308 */ /* 0x0009e20000002400 */
[----:B------:R-:W-:Y:S01]  /*1f380*/  IMAD.MOV.U32 R122, RZ, RZ, R80 ;  /* 0x000000ffff7a7224 */ /* 0x000fe200078e0050 */
[----:B------:R-:W-:Y:S01]  /*1f390*/  MOV R80, R81 ;  /* 0x0000005100507202 */ /* 0x000fe20000000f00 */
[----:B------:R-:W-:Y:S01]  /*1f3a0*/  IMAD.MOV.U32 R81, RZ, RZ, R83 ;  /* 0x000000ffff517224 */ /* 0x000fe200078e0053 */
[----:B------:R-:W-:Y:S01]  /*1f3b0*/  HMMA.16816.F32.BF16 R24, R20, R46, R232 ;  /* 0x0000002e1418723c */ /* 0x000fe200000418e8 */
[----:B------:R-:W-:Y:S01]  /*1f3c0*/  IMAD.MOV.U32 R83, RZ, RZ, R194 ;  /* 0x000000ffff537224 */ /* 0x000fe200078e00c2 */
[----:B------:R-:W1:Y:S01]  /*1f3d0*/  LDSM.16.M88.4 R60, [R182+0x4000] ;  /* 0x00400000b63c783b */ /* 0x000e620000000200 */
[----:B----4-:R-:W-:-:S04]  /*1f3e0*/  FMUL.FTZ R2, R29, R0 ;  /* 0x000000001d027220 */ /* 0x010fc80000410000 */
[----:B------:R4:W-:Y:S01]  /*1f3f0*/  MUFU.TANH R11, R2 ;  /* 0x00000002000b7308 */ /* 0x0009e20000002400 */
[----:B------:R-:W-:Y:S02]  /*1f400*/  IMAD.MOV.U32 R97, RZ, RZ, R98 ;  /* 0x000000ffff617224 */ /* 0x000fe400078e0062 */
[----:B------:R-:W-:Y:S01]  /*1f410*/  IMAD.MOV.U32 R98, RZ, RZ, R99 ;  /* 0x000000ffff627224 */ /* 0x000fe200078e0063 */
[----:B------:R-:W-:Y:S01]  /*1f420*/  MOV R99, R120 ;  /* 0x0000007800637202 */ /* 0x000fe20000000f00 */
[-C--:B----4-:R-:W-:Y:S11]  /*1f430*/  FMUL.FTZ R2, R30, R0.reuse ;  /* 0x000000001e027220 */ /* 0x090ff60000410000 */
[----:B------:R-:W-:Y:S01]  /*1f440*/  @!UPT UIADD3 URZ, URZ, URZ, URZ ;  /* 0x0000003f3f3ff290 */ /* 0x000fe2000fffe03f */
[----:B------:R-:W-:Y:S01]  /*1f450*/  HMMA.16816.F32.BF16 R24, R12, R66, R24 ;  /* 0x000000420c18723c */ /* 0x000fe20000041818 */
[----:B------:R-:W-:Y:S01]  /*1f460*/  IMAD.MOV.U32 R91, RZ, RZ, R170 ;  /* 0x000000ffff5b7224 */ /* 0x000fe200078e00aa */
[----:B------:R4:W1:Y:S01]  /*1f470*/  LDSM.16.M88.4 R44, [R97] ;  /* 0x00000000612c783b */ /* 0x0008620000000200 */
[----:B------:R5:W-:Y:S01]  /*1f480*/  MUFU.TANH R194, R2 ;  /* 0x0000000200c27308 */ /* 0x000be20000002400 */
[----:B------:R-:W-:Y:S02]  /*1f490*/  IMAD.MOV.U32 R120, RZ, RZ, R122 ;  /* 0x000000ffff787224 */ /* 0x000fe400078e007a */
[----:B------:R-:W-:Y:S02]  /*1f4a0*/  IMAD.MOV.U32 R122, RZ, RZ, R80 ;  /* 0x000000ffff7a7224 */ /* 0x000fe400078e0050 */
[----:B------:R-:W-:Y:S02]  /*1f4b0*/  IMAD.MOV.U32 R80, RZ, RZ, R81 ;  /* 0x000000ffff507224 */ /* 0x000fe400078e0051 */
[----:B-----5:R-:W-:-:S02]  /*1f4c0*/  FMUL.FTZ R2, R31, R0 ;  /* 0x000000001f027220 */ /* 0x020fc40000410000 */
[----:B------:R-:W-:Y:S02]  /*1f4d0*/  HMMA.16816.F32.BF16 R28, R12, R64, R32 ;  /* 0x000000400c1c723c */ /* 0x000fe40000041820 */
[----:B------:R5:W1:Y:S01]  /*1f4e0*/  MUFU.TANH R104, R2 ;  /* 0x0000000200687308 */ /* 0x000a620000002400 */
[----:B------:R-:W-:Y:S01]  /*1f4f0*/  IMAD.MOV.U32 R81, RZ, RZ, R82 ;  /* 0x000000ffff517224 */ /* 0x000fe200078e0052 */
[----:B------:R-:W-:Y:S01]  /*1f500*/  MOV R82, R83 ;  /* 0x0000005300527202 */ /* 0x000fe20000000f00 */
[----:B------:R-:W-:Y:S02]  /*1f510*/  IMAD.MOV.U32 R83, RZ, RZ, R76 ;  /* 0x000000ffff537224 */ /* 0x000fe400078e004c */
[----:B------:R-:W-:Y:S02]  /*1f520*/  IMAD.MOV.U32 R76, RZ, RZ, R77 ;  /* 0x000000ffff4c7224 */ /* 0x000fe400078e004d */
[----:B------:R-:W-:Y:S02]  /*1f530*/  IMAD.MOV.U32 R77, RZ, RZ, R78 ;  /* 0x000000ffff4d7224 */ /* 0x000fe400078e004e */
[----:B-----5:R-:W-:-:S04]  /*1f540*/  FMUL.FTZ R2, R48, R0 ;  /* 0x0000000030027220 */ /* 0x020fc80000410000 */
[----:B-1----:R1:W-:Y:S01]  /*1f550*/  MUFU.TANH R192, R2 ;  /* 0x0000000200c07308 */ /* 0x0023e20000002400 */
[----:B------:R-:W-:Y:S01]  /*1f560*/  IMAD.MOV.U32 R78, RZ, RZ, R79 ;  /* 0x000000ffff4e7224 */ /* 0x000fe200078e004f */
[----:B------:R-:W-:Y:S01]  /*1f570*/  MOV R79, R73 ;  /* 0x00000049004f7202 */ /* 0x000fe20000000f00 */
[----:B------:R-:W-:Y:S02]  /*1f580*/  IMAD.MOV.U32 R73, RZ, RZ, R74 ;  /* 0x000000ffff497224 */ /* 0x000fe400078e004a */
[----:B------:R-:W-:Y:S02]  /*1f590*/  IMAD.MOV.U32 R74, RZ, RZ, R37 ;  /* 0x000000ffff4a7224 */ /* 0x000fe400078e0025 */
[----:B-1----:R-:W-:-:S04]  /*1f5a0*/  FMUL.FTZ R2, R49, R0 ;  /* 0x0000000031027220 */ /* 0x002fc80000410000 */
[----:B------:R1:W-:Y:S01]  /*1f5b0*/  MUFU.TANH R232, R2 ;  /* 0x0000000200e87308 */ /* 0x0003e20000002400 */
[----:B------:R-:W-:Y:S01]  /*1f5c0*/  HMMA.16816.F32.BF16 R32, R20, R52, R220 ;  /* 0x000000341420723c */ /* 0x000fe200000418dc */
[----:B-1----:R-:W-:-:S06]  /*1f5d0*/  FMUL.FTZ R2, R50, R0 ;  /* 0x0000000032027220 */ /* 0x002fcc0000410000 */
[----:B------:R1:W-:Y:S02]  /*1f5e0*/  MUFU.TANH R37, R2 ;  /* 0x0000000200257308 */ /* 0x0003e40000002400 */
[----:B-1----:R-:W-:-:S06]  /*1f5f0*/  FMUL.FTZ R2, R51, R0 ;  /* 0x0000000033027220 */ /* 0x002fcc0000410000 */
[----:B------:R1:W-:Y:S01]  /*1f600*/  MUFU.TANH R223, R2 ;  /* 0x0000000200df7308 */ /* 0x0003e20000002400 */
[----:B------:R-:W-:Y:S02]  /*1f610*/  IMAD.MOV.U32 R95, RZ, RZ, R17 ;  /* 0x000000ffff5f7224 */ /* 0x000fe400078e0011 */
[----:B-1----:R-:W-:-:S05]  /*1f620*/  FMUL.FTZ R2, R28, R0 ;  /* 0x000000001c027220 */ /* 0x002fca0000410000 */
[----:B------:R1:W5:Y:S01]  /*1f630*/  MUFU.TANH R170, R2 ;  /* 0x0000000200aa7308 */ /* 0x0003620000002400 */
[----:B------:R-:W-:Y:S01]  /*1f640*/  IMAD.MOV.U32 R234, RZ, RZ, R98 ;  /* 0x000000ffffea7224 */ /* 0x000fe200078e0062 */
[----:B------:R-:W-:Y:S01]  /*1f650*/  MOV R197, R120 ;  /* 0x0000007800c57202 */ /* 0x000fe20000000f00 */
[----:B------:R-:W-:Y:S01]  /*1f660*/  IMAD.MOV.U32 R198, RZ, RZ, R89 ;  /* 0x000000ffffc67224 */ /* 0x000fe200078e0059 */
[----:B----4-:R-:W-:Y:S01]  /*1f670*/  MOV R97, R82 ;  /* 0x0000005200617202 */ /* 0x010fe20000000f00 */
[----:B------:R-:W-:Y:S01]  /*1f680*/  IMAD.MOV.U32 R89, RZ, RZ, R122 ;  /* 0x000000ffff597224 */ /* 0x000fe200078e007a */
[----:B------:R-:W-:Y:S01]  /*1f690*/  MOV R94, R72 ;  /* 0x00000048005e7202 */ /* 0x000fe20000000f00 */
[----:B-1----:R-:W-:Y:S01]  /*1f6a0*/  FMUL.FTZ R2, R29, R0 ;  /* 0x000000001d027220 */ /* 0x002fe20000410000 */
[----:B------:R-:W-:Y:S01]  /*1f6b0*/  HMMA.16816.F32.BF16 R64, R20, R56, R212 ;  /* 0x000000381440723c */ /* 0x000fe200000418d4 */
[----:B------:R-:W-:Y:S01]  /*1f6c0*/  IMAD.MOV.U32 R98, RZ, RZ, R83 ;  /* 0x000000ffff627224 */ /* 0x000fe200078e0053 */
[----:B------:R1:W4:Y:S01]  /*1f6d0*/  LDSM.16.M88.4 R52, [R234] ;  /* 0x00000000ea34783b */ /* 0x0003220000000200 */
[----:B------:R2:W-:Y:S01]  /*1f6e0*/  MUFU.TANH R219, R2 ;  /* 0x0000000200db7308 */ /* 0x0005e20000002400 */
[----:B------:R-:W-:Y:S01]  /*1f6f0*/  IMAD.MOV.U32 R120, RZ, RZ, R80 ;  /* 0x000000ffff787224 */ /* 0x000fe200078e0050 */
[----:B------:R-:W-:Y:S01]  /*1f700*/  MOV R82, R79 ;  /* 0x0000004f00527202 */ /* 0x000fe20000000f00 */
[----:B------:R-:W-:-:S02]  /*1f710*/  IMAD.MOV.U32 R235, RZ, RZ, R99 ;  /* 0x000000ffffeb7224 */ /* 0x000fc400078e0063 */
[----:B------:R-:W-:Y:S02]  /*1f720*/  IMAD.MOV.U32 R122, RZ, RZ, R81 ;  /* 0x000000ffff7a7224 */ /* 0x000fe400078e0051 */
[----:B------:R-:W-:Y:S02]  /*1f730*/  IMAD.MOV.U32 R83, RZ, RZ, R73 ;  /* 0x000000ffff537224 */ /* 0x000fe400078e0049 */
[----:B------:R-:W-:Y:S02]  /*1f740*/  IMAD.MOV.U32 R80, RZ, RZ, R74 ;  /* 0x000000ffff507224 */ /* 0x000fe400078e004a */
[----:B--2---:R-:W-:-:S04]  /*1f750*/  FMUL.FTZ R2, R30, R0 ;  /* 0x000000001e027220 */ /* 0x004fc80000410000 */
[----:B------:R2:W1:Y:S01]  /*1f760*/  MUFU.TANH R17, R2 ;  /* 0x0000000200117308 */ /* 0x0004620000002400 */
[----:B------:R-:W-:Y:S02]  /*1f770*/  IMAD.MOV.U32 R90, RZ, RZ, R75 ;  /* 0x000000ffff5a7224 */ /* 0x000fe400078e004b */
[----:B------:R-:W-:Y:S01]  /*1f780*/  IMAD.MOV.U32 R99, RZ, RZ, R76 ;  /* 0x000000ffff637224 */ /* 0x000fe200078e004c */
[----:B------:R-:W-:Y:S01]  /*1f790*/  HMMA.16816.F32.BF16 R72, R20, R58, R208 ;  /* 0x0000003a1448723c */ /* 0x000fe200000418d0 */
[----:B------:R-:W-:Y:S02]  /*1f7a0*/  IMAD.MOV.U32 R96, RZ, RZ, R77 ;  /* 0x000000ffff607224 */ /* 0x000fe400078e004d */
[----:B------:R-:W-:Y:S02]  /*1f7b0*/  IMAD.MOV.U32 R81, RZ, RZ, R78 ;  /* 0x000000ffff517224 */ /* 0x000fe400078e004e */
[----:B------:R-:W-:-:S03]  /*1f7c0*/  IMAD.MOV.U32 R213, RZ, RZ, R195 ;  /* 0x000000ffffd57224 */ /* 0x000fc600078e00c3 */
[----:B------:R-:W-:Y:S01]  /*1f7d0*/  HMMA.16816.F32.BF16 R76, R20, R40, R200 ;  /* 0x00000028144c723c */ /* 0x000fe200000418c8 */
[----:B--2---:R-:W-:-:S04]  /*1f7e0*/  FMUL.FTZ R2, R31, R0 ;  /* 0x000000001f027220 */ /* 0x004fc80000410000 */
[----:B------:R2:W-:Y:S03]  /*1f7f0*/  MUFU.TANH R216, R2 ;  /* 0x0000000200d87308 */ /* 0x0005e60000002400 */
[----:B------:R-:W-:Y:S01]  /*1f800*/  HMMA.16816.F32.BF16 R56, R20, R42, R172 ;  /* 0x0000002a1438723c */ /* 0x000fe200000418ac */
[----:B------:R-:W3:Y:S01]  /*1f810*/  LDSM.16.M88.4 R40, [R182+0x4800] ;  /* 0x00480000b628783b */ /* 0x000ee20000000200 */
[----:B------:R-:W-:-:S06]  /*1f820*/  MOV R195, R16 ;  /* 0x0000001000c37202 */ /* 0x000fcc0000000f00 */
[----:B------:R-:W-:Y:S01]  /*1f830*/  HMMA.16816.F32.BF16 R28, R12, R60, R32 ;  /* 0x0000003c0c1c723c */ /* 0x000fe20000041820 */
[----:B--2---:R-:W-:-:S04]  /*1f840*/  FMUL.FTZ R2, R24, R0 ;  /* 0x0000000018027220 */ /* 0x004fc80000410000 */
[----:B------:R2:W2:Y:S01]  /*1f850*/  MUFU.TANH R16, R2 ;  /* 0x0000000200107308 */ /* 0x0004a20000002400 */
[----:B-1----:R-:W-:Y:S02]  /*1f860*/  IMAD.MOV.U32 R234, RZ, RZ, R198 ;  /* 0x000000ffffea7224 */ /* 0x002fe400078e00c6 */
[----:B------:R-:W-:Y:S02]  /*1f870*/  IMAD.MOV.U32 R48, RZ, RZ, R90 ;  /* 0x000000ffff307224 */ /* 0x000fe400078e005a */
[----:B------:R-:W-:Y:S02]  /*1f880*/  IMAD.MOV.U32 R198, RZ, RZ, R94 ;  /* 0x000000ffffc67224 */ /* 0x000fe400078e005e */
[----:B------:R-:W-:Y:S02]  /*1f890*/  IMAD.MOV.U32 R94, RZ, RZ, R87 ;  /* 0x000000ffff5e7224 */ /* 0x000fe400078e0057 */
[----:B------:R-:W-:Y:S01]  /*1f8a0*/  IMAD.MOV.U32 R215, RZ, RZ, R125 ;  /* 0x000000ffffd77224 */ /* 0x000fe200078e007d */
[----:B------:R-:W-:Y:S01]  /*1f8b0*/  LDSM.16.M88.4 R48, [R48] ;  /* 0x000000003030783b */ /* 0x000fe20000000200 */
[----:B--2---:R-:W-:-:S04]  /*1f8c0*/  FMUL.FTZ R2, R25, R0 ;  /* 0x0000000019027220 */ /* 0x004fc80000410000 */
[----:B------:R1:W-:Y:S01]  /*1f8d0*/  MUFU.TANH R212, R2 ;  /* 0x0000000200d47308 */ /* 0x0003e20000002400 */
[----:B------:R-:W-:Y:S01]  /*1f8e0*/  HMMA.16816.F32.BF16 R32, R12, R62, R68 ;  /* 0x0000003e0c20723c */ /* 0x000fe20000041844 */
[----:B------:R-:W-:Y:S02]  /*1f8f0*/  IMAD.MOV.U32 R218, RZ, RZ, R235 ;  /* 0x000000ffffda7224 */ /* 0x000fe400078e00eb */
[----:B------:R-:W-:Y:S02]  /*1f900*/  IMAD.MOV.U32 R214, RZ, RZ, R207 ;  /* 0x000000ffffd67224 */ /* 0x000fe400078e00cf */
[----:B-1----:R-:W-:-:S04]  /*1f910*/  FMUL.FTZ R2, R26, R0 ;  /* 0x000000001a027220 */ /* 0x002fc80000410000 */
[----:B------:R1:W2:Y:S01]  /*1f920*/  MUFU.TANH R125, R2 ;  /* 0x00000002007d7308 */ /* 0x0002a20000002400 */
[----:B------:R-:W-:Y:S02]  /*1f930*/  IMAD.MOV.U32 R210, RZ, RZ, R215 ;  /* 0x000000ffffd27224 */ /* 0x000fe400078e00d7 */
[----:B------:R-:W-:Y:S02]  /*1f940*/  IMAD.MOV.U32 R211, RZ, RZ, R91 ;  /* 0x000000ffffd37224 */ /* 0x000fe400078e005b */
[----:B------:R-:W-:Y:S02]  /*1f950*/  IMAD.MOV.U32 R215, RZ, RZ, R218 ;  /* 0x000000ffffd77224 */ /* 0x000fe400078e00da */
[----:B-1----:R-:W-:Y:S02]  /*1f960*/  FMUL.FTZ R2, R27, R0 ;  /* 0x000000001b027220 */ /* 0x002fe40000410000 */
[----:B------:R1:W2:Y:S02]  /*1f970*/  LDSM.16.M88.4 R24, [R94] ;  /* 0x000000005e18783b */ /* 0x0002a40000000200 */
[----:B------:R3:W-:Y:S01]  /*1f980*/  MUFU.TANH R207, R2 ;  /* 0x0000000200cf7308 */ /* 0x0007e20000002400 */
[----:B------:R-:W-:Y:S01]  /*1f990*/  IMAD.MOV.U32 R218, RZ, RZ, R124 ;  /* 0x000000ffffda7224 */ /* 0x000fe200078e007c */
[----:B------:R-:W-:Y:S01]  /*1f9a0*/  MOV R235, R89 ;  /* 0x0000005900eb7202 */ /* 0x000fe20000000f00 */
[----:B------:R-:W-:Y:S01]  /*1f9b0*/  IMAD.MOV.U32 R221, RZ, RZ, R88 ;  /* 0x000000ffffdd7224 */ /* 0x000fe200078e0058 */
[----:B------:R-:W-:Y:S01]  /*1f9c0*/  MOV R222, R95 ;  /* 0x0000005f00de7202 */ /* 0x000fe20000000f00 */
[----:B------:R-:W-:Y:S01]  /*1f9d0*/  HMMA.16816.F32.BF16 R88, R20, R46, R236 ;  /* 0x0000002e1458723c */ /* 0x000fe200000418ec */
[----:B------:R-:W-:Y:S01]  /*1f9e0*/  IMAD.MOV.U32 R233, RZ, RZ, R197 ;  /* 0x000000ffffe97224 */ /* 0x000fe200078e00c5 */
[----:B------:R-:W-:Y:S01]  /*1f9f0*/  MOV R95, R84 ;  /* 0x00000054005f7202 */ /* 0x000fe20000000f00 */
[----:B------:R-:W-:-:S02]  /*1fa00*/  IMAD.MOV.U32 R197, RZ, RZ, R121 ;  /* 0x000000ffffc57224 */ /* 0x000fc400078e0079 */
[----:B---3--:R-:W-:Y:S02]  /*1fa10*/  FMUL.FTZ R2, R28, R0 ;  /* 0x000000001c027220 */ /* 0x008fe40000410000 */
[----:B------:R-:W-:Y:S02]  /*1fa20*/  IMAD.MOV.U32 R239, RZ, RZ, R211 ;  /* 0x000000ffffef7224 */ /* 0x000fe400078e00d3 */
[----:B------:R3:W2:Y:S01]  /*1fa30*/  MUFU.TANH R124, R2 ;  /* 0x00000002007c7308 */ /* 0x0006a20000002400 */
[----:B------:R-:W-:Y:S01]  /*1fa40*/  MOV R211, R217 ;  /* 0x000000d900d37202 */ /* 0x000fe20000000f00 */
[----:B------:R-:W-:Y:S02]  /*1fa50*/  IMAD.MOV.U32 R121, RZ, RZ, R86 ;  /* 0x000000ffff797224 */ /* 0x000fe400078e0056 */
[----:B------:R-:W-:Y:S02]  /*1fa60*/  IMAD.MOV.U32 R217, RZ, RZ, R205 ;  /* 0x000000ffffd97224 */ /* 0x000fe400078e00cd */
[----:B-1----:R-:W-:Y:S01]  /*1fa70*/  IMAD.MOV.U32 R94, RZ, RZ, R95 ;  /* 0x000000ffff5e7224 */ /* 0x002fe200078e005f */
[----:B------:R-:W-:Y:S01]  /*1fa80*/  MOV R95, R121 ;  /* 0x00000079005f7202 */ /* 0x000fe20000000f00 */
[----:B------:R-:W-:-:S02]  /*1fa90*/  IMAD.MOV.U32 R208, RZ, RZ, R213 ;  /* 0x000000ffffd07224 */ /* 0x000fc400078e00d5 */
[----:B---3--:R-:W-:-:S04]  /*1faa0*/  FMUL.FTZ R2, R29, R0 ;  /* 0x000000001d027220 */ /* 0x008fc80000410000 */
[----:B------:R1:W-:Y:S01]  /*1fab0*/  MUFU.TANH R205, R2 ;  /* 0x0000000200cd7308 */ /* 0x0003e20000002400 */
[----:B------:R-:W-:Y:S02]  /*1fac0*/  IMAD.MOV.U32 R209, RZ, RZ, R214 ;  /* 0x000000ffffd17224 */ /* 0x000fe400078e00d6 */
[----:B------:R-:W-:Y:S02]  /*1fad0*/  IMAD.MOV.U32 R220, RZ, RZ, R85 ;  /* 0x000000ffffdc7224 */ /* 0x000fe400078e0055 */
[----:B-1----:R-:W-:-:S04]  /*1fae0*/  FMUL.FTZ R2, R30, R0 ;  /* 0x000000001e027220 */ /* 0x002fc80000410000 */
[----:B------:R1:W3:Y:S01]  /*1faf0*/  MUFU.TANH R121, R2 ;  /* 0x0000000200797308 */ /* 0x0002e20000002400 */
[----:B----4-:R-:W-:Y:S01]  /*1fb00*/  HMMA.16816.F32.BF16 R68, R20, R54, R208 ;  /* 0x000000361444723c */ /* 0x010fe200000418d0 */
[----:B------:R-:W-:-:S06]  /*1fb10*/  MOV R214, R221 ;  /* 0x000000dd00d67202 */ /* 0x000fcc0000000f00 */
[----:B------:R-:W-:Y:S01]  /*1fb20*/  IMAD.MOV.U32 R210, RZ, RZ, R215 ;  /* 0x000000ffffd27224 */ /* 0x000fe200078e00d7 */
[----:B------:R-:W-:Y:S01]  /*1fb30*/  HMMA.16816.F32.BF16 R84, R20, R44, R100 ;  /* 0x0000002c1454723c */ /* 0x000fe20000041864 */
[----:B-1----:R-:W-:Y:S01]  /*1fb40*/  FMUL.FTZ R2, R31, R0 ;  /* 0x000000001f027220 */ /* 0x002fe20000410000 */
[----:B------:R-:W1:Y:S06]  /*1fb50*/  LDSM.16.M88.4 R44, [R182+0x5000] ;  /* 0x00500000b62c783b */ /* 0x000e6c0000000200 */
[----:B------:R-:W-:Y:S01]  /*1fb60*/  HMMA.16816.F32.BF16 R28, R12, R40, R64 ;  /* 0x000000280c1c723c */ /* 0x000fe20000041840 */
[----:B------:R4:W-:Y:S01]  /*1fb70*/  MUFU.TANH R202, R2 ;  /* 0x0000000200ca7308 */ /* 0x0009e20000002400 */
[----:B------:R-:W-:-:S02]  /*1fb80*/  IMAD.MOV.U32 R215, RZ, RZ, R198 ;  /* 0x000000ffffd77224 */ /* 0x000fc400078e00c6 */
[----:B------:R-:W-:Y:S01]  /*1fb90*/  IMAD.MOV.U32 R198, RZ, RZ, R10 ;  /* 0x000000ffffc67224 */ /* 0x000fe200078e000a */
[----:B------:R-:W-:Y:S01]  /*1fba0*/  MOV R221, R95 ;  /* 0x0000005f00dd7202 */ /* 0x000fe20000000f00 */
[----:B------:R-:W-:Y:S02]  /*1fbb0*/  IMAD.MOV.U32 R209, RZ, RZ, R217 ;  /* 0x000000ffffd17224 */ /* 0x000fe400078e00d9 */
[----:B------:R-:W-:Y:S02]  /*1fbc0*/  IMAD.MOV.U32 R211, RZ, RZ, R218 ;  /* 0x000000ffffd37224 */ /* 0x000fe400078e00da */
[----:B------:R-:W-:Y:S02]  /*1fbd0*/  IMAD.MOV.U32 R217, RZ, RZ, R92 ;  /* 0x000000ffffd97224 */ /* 0x000fe400078e005c */
[----:B----4-:R-:W-:Y:S02]  /*1fbe0*/  FMUL.FTZ R2, R32, R0 ;  /* 0x0000000020027220 */ /* 0x010fe40000410000 */
[----:B------:R-:W-:-:S02]  /*1fbf0*/  IMAD.MOV.U32 R218, RZ, RZ, R93 ;  /* 0x000000ffffda7224 */ /* 0x000fc400078e005d */
[----:B------:R4:W1:Y:S01]  /*1fc00*/  MUFU.TANH R10, R2 ;  /* 0x00000002000a7308 */ /* 0x0008620000002400 */
[----:B------:R-:W-:Y:S01]  /*1fc10*/  IMAD.MOV.U32 R172, RZ, RZ, R211 ;  /* 0x000000ffffac7224 */ /* 0x000fe200078e00d3 */
[----:B------:R-:W-:Y:S01]  /*1fc20*/  MOV R173, R214 ;  /* 0x000000d600ad7202 */ /* 0x000fe20000000f00 */
[----:B------:R-:W-:Y:S01]  /*1fc30*/  IMAD.MOV.U32 R213, RZ, RZ, R220 ;  /* 0x000000ffffd57224 */ /* 0x000fe200078e00dc */
[----:B------:R-:W-:Y:S01]  /*1fc40*/  MOV R211, R221 ;  /* 0x000000dd00d37202 */ /* 0x000fe20000000f00 */
[----:B------:R-:W-:Y:S02]  /*1fc50*/  IMAD.MOV.U32 R203, RZ, RZ, R217 ;  /* 0x000000ffffcb7224 */ /* 0x000fe400078e00d9 */
[----:B------:R-:W-:Y:S02]  /*1fc60*/  IMAD.MOV.U32 R208, RZ, RZ, R218 ;  /* 0x000000ffffd07224 */ /* 0x000fe400078e00da */
[----:B------:R-:W-:Y:S01]  /*1fc70*/  IMAD.MOV.U32 R214, RZ, RZ, R199 ;  /* 0x000000ffffd67224 */ /* 0x000fe200078e00c7 */
[----:B------:R-:W-:Y:S01]  /*1fc80*/  MOV R199, R107 ;  /* 0x0000006b00c77202 */ /* 0x000fe20000000f00 */
[----:B----4-:R-:W-:Y:S01]  /*1fc90*/  FMUL.FTZ R2, R33, R0 ;  /* 0x0000000021027220 */ /* 0x010fe20000410000 */
[----:B--2---:R-:W-:Y:S01]  /*1fca0*/  HMMA.16816.F32.BF16 R100, R20, R26, R224 ;  /* 0x0000001a1464723c */ /* 0x004fe200000418e0 */
[----:B------:R-:W-:-:S02]  /*1fcb0*/  IMAD.MOV.U32 R220, RZ, RZ, R94 ;  /* 0x000000ffffdc7224 */ /* 0x000fc400078e005e */
[----:B------:R2:W-:Y:S01]  /*1fcc0*/  MUFU.TANH R201, R2 ;  /* 0x0000000200c97308 */ /* 0x0005e20000002400 */
[----:B------:R-:W-:Y:S02]  /*1fcd0*/  IMAD.MOV.U32 R221, RZ, RZ, R104 ;  /* 0x000000ffffdd7224 */ /* 0x000fe400078e0068 */
[----:B------:R-:W-:Y:S02]  /*1fce0*/  IMAD.MOV.U32 R217, RZ, RZ, R106 ;  /* 0x000000ffffd97224 */ /* 0x000fe400078e006a */
[----:B------:R-:W-:Y:S01]  /*1fcf0*/  IMAD.MOV.U32 R218, RZ, RZ, R105 ;  /* 0x000000ffffda7224 */ /* 0x000fe200078e0069 */
[----:B------:R-:W-:Y:S01]  /*1fd00*/  HMMA.16816.F32.BF16 R92, R20, R48, R80 ;  /* 0x00000030145c723c */ /* 0x000fe20000041850 */
[----:B------:R4:W-:Y:S01]  /*1fd10*/  LDSM.16.M88.4 R80, [R118] ;  /* 0x000000007650783b */ /* 0x0009e20000000200 */
[----:B------:R-:W-:-:S06]  /*1fd20*/  IMAD.MOV.U32 R238, RZ, RZ, R209 ;  /* 0x000000ffffee7224 */ /* 0x000fcc00078e00d1 */
[----:B------:R-:W-:Y:S01]  /*1fd30*/  HMMA.16816.F32.BF16 R104, R20, R24, R228 ;  /* 0x000000181468723c */ /* 0x000fe200000418e4 */
[----:B------:R-:W1:Y:S01]  /*1fd40*/  LDSM.16.M88.4 R24, [R182+0x5800] ;  /* 0x00580000b618783b */ /* 0x000e620000000200 */
[----:B--2---:R-:W-:Y:S02]  /*1fd50*/  FMUL.FTZ R2, R34, R0 ;  /* 0x0000000022027220 */ /* 0x004fe40000410000 */
[----:B------:R-:W-:Y:S01]  /*1fd60*/  IMAD.MOV.U32 R200, RZ, RZ, R213 ;  /* 0x000000ffffc87224 */ /* 0x000fe200078e00d5 */
[----:B------:R-:W2:Y:S01]  /*1fd70*/  S2R R209, SR_TID.X ;  /* 0x0000000000d17919 */ /* 0x000ea20000002100 */
[----:B------:R-:W-:Y:S02]  /*1fd80*/  IMAD.MOV.U32 R213, RZ, RZ, R198 ;  /* 0x000000ffffd57224 */ /* 0x000fe400078e00c6 */
[----:B------:R-:W-:Y:S01]  /*1fd90*/  IMAD.MOV.U32 R175, RZ, RZ, R220 ;  /* 0x000000ffffaf7224 */ /* 0x000fe200078e00dc */
[----:B----4-:R4:W1:Y:S01]  /*1fda0*/  MUFU.TANH R118, R2 ;  /* 0x0000000200767308 */ /* 0x0108620000002400 */
[----:B------:R-:W-:-:S02]  /*1fdb0*/  IMAD.MOV.U32 R220, RZ, RZ, R11 ;  /* 0x000000ffffdc7224 */ /* 0x000fc400078e000b */
[----:B------:R-:W-:Y:S02]  /*1fdc0*/  IMAD.MOV.U32 R174, RZ, RZ, R215 ;  /* 0x000000ffffae7224 */ /* 0x000fe400078e00d7 */
[-C--:B----4-:R-:W-:Y:S02]  /*1fdd0*/  FMUL.FTZ R2, R35, R0.reuse ;  /* 0x0000000023027220 */ /* 0x090fe40000410000 */
[----:B------:R-:W-:Y:S01]  /*1fde0*/  IMAD.MOV.U32 R215, RZ, RZ, R195 ;  /* 0x000000ffffd77224 */ /* 0x000fe200078e00c3 */
[----:B------:R-:W4:Y:S01]  /*1fdf0*/  LDSM.16.M88.4 R32, [R182+0x6000] ;  /* 0x00600000b620783b */ /* 0x000f220000000200 */
[----:B------:R1:W-:Y:S01]  /*1fe00*/  MUFU.TANH R198, R2 ;  /* 0x0000000200c67308 */ /* 0x0003e20000002400 */
[----:B------:R-:W-:Y:S02]  /*1fe10*/  IMAD.MOV.U32 R237, RZ, RZ, R4 ;  /* 0x000000ffffed7224 */ /* 0x000fe400078e0004 */
[-C--:B------:R-:W-:Y:S02]  /*1fe20*/  FMUL.FTZ R4, R31, R0.reuse ;  /* 0x000000001f047220 */ /* 0x080fe40000410000 */
[----:B-1----:R-:W-:-:S04]  /*1fe30*/  FMUL.FTZ R2, R28, R0 ;  /* 0x000000001c027220 */ /* 0x002fc80000410000 */
[----:B------:R1:W1:Y:S01]  /*1fe40*/  MUFU.TANH R11, R2 ;  /* 0x00000002000b7308 */ /* 0x0002620000002400 */
[----:B------:R-:W-:Y:S01]  /*1fe50*/  HMMA.16816.F32.BF16 R72, R12, R42, R72 ;  /* 0x0000002a0c48723c */ /* 0x000fe20000041848 */
[----:B-1----:R-:W-:-:S06]  /*1fe60*/  FMUL.FTZ R2, R29, R0 ;  /* 0x000000001d027220 */ /* 0x002fcc0000410000 */
[----:B------:R1:W-:Y:S01]  /*1fe70*/  MUFU.TANH R195, R2 ;  /* 0x0000000200c37308 */ /* 0x0003e20000002400 */
[----:B------:R-:W-:Y:S01]  /*1fe80*/  HMMA.16816.F32.BF16 R96, R20, R50, R96 ;  /* 0x000000321460723c */ /* 0x000fe20000041860 */
[----:B--2---:R-:W-:Y:S02]  /*1fe90*/  IMAD.SHL.U32 R209, R209, 0x2, RZ ;  /* 0x00000002d1d17824 */ /* 0x004fe400078e00ff */
[----:B-1----:R-:W-:Y:S02]  /*1fea0*/  FMUL.FTZ R2, R30, R0 ;  /* 0x000000001e027220 */ /* 0x002fe40000410000 */
[----:B------:R-:W1:Y:S03]  /*1feb0*/  LDSM.16.M88.4 R28, [R182+0x6800] ;  /* 0x00680000b61c783b */ /* 0x000e660000000200 */
[----:B------:R-:W-:Y:S01]  /*1fec0*/  HMMA.16816.F32.BF16 R76, R12, R44, R76 ;  /* 0x0000002c0c4c723c */ /* 0x000fe2000004184c */
[----:B------:R-:W-:-:S07]  /*1fed0*/  LOP3.LUT R209, R209, 0x6, RZ, 0xc0, !PT ;  /* 0x00000006d1d17812 */ /* 0x000fce00078ec0ff */
[----:B------:R-:W-:Y:S08]  /*1fee0*/  HMMA.16816.F32.BF16 R48, R12, R46, R56 ;  /* 0x0000002e0c30723c */ /* 0x000ff00000041838 */
[----:B------:R-:W-:Y:S07]  /*1fef0*/  HMMA.16816.F32.BF16 R60, R20, R52, R248 ;  /* 0x00000034143c723c */ /* 0x000fee00000418f8 */
[----:B------:R-:W-:-:S02]  /*1ff00*/  IMAD.MOV.U32 R250, RZ, RZ, R235 ;  /* 0x000000fffffa7224 */ /* 0x000fc400078e00eb */
[----:B------:R-:W-:Y:S01]  /*1ff10*/  IMAD.MOV.U32 R235, RZ, RZ, R9 ;  /* 0x000000ffffeb7224 */ /* 0x000fe200078e0009 */
[----:B------:R-:W-:Y:S01]  /*1ff20*/  SHF.L.U32 R9, R239, 0x8, RZ ;  /* 0x00000008ef097819 */ /* 0x000fe200000006ff */
[----:B------:R-:W-:Y:S01]  /*1ff30*/  IMAD.MOV.U32 R248, RZ, RZ, R172 ;  /* 0x000000fffff87224 */ /* 0x000fe200078e00ac */
[----:B------:R-:W-:Y:S01]  /*1ff40*/  MOV R53, R116 ;  /* 0x0000007400357202 */ /* 0x000fe20000000f00 */
[----:B------:R-:W-:Y:S01]  /*1ff50*/  IMAD.MOV.U32 R172, RZ, RZ, R174 ;  /* 0x000000ffffac7224 */ /* 0x000fe200078e00ae */
[----:B------:R2:W1:Y:S01]  /*1ff60*/  MUFU.TANH R116, R2 ;  /* 0x0000000200747308 */ /* 0x0004620000002400 */
[----:B------:R-:W-:Y:S01]  /*1ff70*/  MOV R249, R238 ;  /* 0x000000ee00f97202 */ /* 0x000fe20000000f00 */
[----:B------:R-:W-:Y:S01]  /*1ff80*/  IMAD.MOV.U32 R238, RZ, RZ, R175 ;  /* 0x000000ffffee7224 */ /* 0x000fe200078e00af */
[----:B------:R-:W-:Y:S01]  /*1ff90*/  HMMA.16816.F32.BF16 R64, R12, R24, R84 ;  /* 0x000000180c40723c */ /* 0x000fe20000041854 */
[----:B------:R-:W-:-:S04]  /*1ffa0*/  IMAD.MOV.U32 R175, RZ, RZ, R210 ;  /* 0x000000ffffaf7224 */ /* 0x000fc800078e00d2 */
[----:B------:R1:W-:Y:S01]  /*1ffb0*/  MUFU.TANH R174, R4 ;  /* 0x0000000400ae7308 */ /* 0x0003e20000002400 */
[----:B------:R-:W-:Y:S01]  /*1ffc0*/  IMAD.MOV.U32 R236, RZ, RZ, R120 ;  /* 0x000000ffffec7224 */ /* 0x000fe200078e0078 */
[----:B------:R-:W-:Y:S01]  /*1ffd0*/  MOV R210, R233 ;  /* 0x000000e900d27202 */ /* 0x000fe20000000f00 */
[----:B------:R-:W-:Y:S01]  /*1ffe0*/  IMAD.MOV.U32 R120, RZ, RZ, R122 ;  /* 0x000000ffff787224 */ /* 0x000fe200078e007a */
[----:B--2---:R-:W-:Y:S01]  /*1fff0*/  LOP3.LUT R2, R9, 0x8, R209, 0xfe, !PT ;  /* 0x0000000809027812 */ /* 0x004fe200078efed1 */
[----:B------:R-:W-:-:S03]  /*20000*/  IMAD.MOV.U32 R233, RZ, RZ, R5 ;  /* 0x000000ffffe97224 */ /* 0x000fc600078e0005 */
[----:B------:R-:W-:Y:S02]  /*20010*/  ISETP.GE.AND P1, PT, R2, R8, PT ;  /* 0x000000080200720c */ /* 0x000fe40003f26270 */
[C---:B-1----:R-:W-:Y:S01]  /*20020*/  LOP3.LUT R4, R9.reuse, 0x10, R209, 0xfe, !PT ;  /* 0x0000001009047812 */ /* 0x042fe200078efed1 */
[----:B------:R-:W-:Y:S01]  /*20030*/  FMUL.FTZ R5, R72, R0 ;  /* 0x0000000048057220 */ /* 0x000fe20000410000 */
[----:B------:R-:W-:Y:S01]  /*20040*/  ISETP.GE.AND P5, PT, R2, R6, PT ;  /* 0x000000060200720c */ /* 0x000fe20003fa6270 */
[----:B------:R-:W-:Y:S01]  /*20050*/  IMAD.MOV.U32 R228, RZ, RZ, R249 ;  /* 0x000000ffffe47224 */ /* 0x000fe200078e00f9 */
[C---:B------:R-:W-:Y:S02]  /*20060*/  ISETP.GE.AND P6, PT, R4.reuse, R8, PT ;  /* 0x000000080400720c */ /* 0x040fe40003fc6270 */
[----:B------:R-:W-:Y:S01]  /*20070*/  ISETP.GE.AND P4, PT, R4, R6, PT ;  /* 0x000000060400720c */ /* 0x000fe20003f86270 */
[----:B------:R-:W-:Y:S01]  /*20080*/  IMAD.MOV.U32 R249, RZ, RZ, R221 ;  /* 0x000000fffff97224 */ /* 0x000fe200078e00dd */
[----:B------:R-:W-:-:S02]  /*20090*/  LOP3.LUT R2, R9, 0x18, R209, 0xfe, !PT ;  /* 0x0000001809027812 */ /* 0x000fc400078efed1 */
[----:B------:R-:W-:Y:S01]  /*200a0*/  LOP3.LUT R4, R9, 0x20, R209, 0xfe, !PT ;  /* 0x0000002009047812 */ /* 0x000fe200078efed1 */
[----:B------:R-:W-:Y:S01]  /*200b0*/  IMAD.MOV.U32 R251, RZ, RZ, R234 ;  /* 0x000000fffffb7224 */ /* 0x000fe200078e00ea */
[----:B------:R-:W-:Y:S01]  /*200c0*/  FSEL R122, R126, -INF , !P1 ;  /* 0xff8000007e7a7808 */ /* 0x000fe20004800000 */
[----:B------:R-:W1:Y:S01]  /*200d0*/  S2R R221, SR_TID.X ;  /* 0x0000000000dd7919 */ /* 0x000e620000002100 */
[----:B------:R-:W-:Y:S01]  /*200e0*/  IMAD.MOV.U32 R234, RZ, RZ, R7 ;  /* 0x000000ffffea7224 */ /* 0x000fe200078e0007 */
[----:B------:R-:W-:Y:S01]  /*200f0*/  FSEL R120, R120, -INF , !P5 ;  /* 0xff80000078787808 */ /* 0x000fe20006800000 */
[----:B------:R2:W1:Y:S01]  /*20100*/  MUFU.TANH R7, R5 ;  /* 0x0000000500077308 */ /* 0x0004620000002400 */
[----:B------:R-:W-:Y:S02]  /*20110*/  FSEL R126, R53, -INF , !P6 ;  /* 0xff800000357e7808 */ /* 0x000fe40007000000 */
[----:B------:R-:W-:Y:S01]  /*20120*/  ISETP.GE.AND P1, PT, R2, R6, PT ;  /* 0x000000060200720c */ /* 0x000fe20003f26270 */
[----:B------:R-:W-:Y:S01]  /*20130*/  HMMA.16816.F32.BF16 R52, R12, R26, R88 ;  /* 0x0000001a0c34723c */ /* 0x000fe20000041858 */
[C---:B------:R-:W-:Y:S01]  /*20140*/  ISETP.GE.AND P5, PT, R4.reuse, R8, PT ;  /* 0x000000080400720c */ /* 0x040fe20003fa6270 */
[----:B------:R-:W1:Y:S01]  /*20150*/  LDSM.16.M88.4 R24, [R182+0x7000] ;  /* 0x00700000b618783b */ /* 0x000e620000000200 */
[----:B------:R-:W-:-:S02]  /*20160*/  ISETP.GE.AND P6, PT, R4, R6, PT ;  /* 0x000000060400720c */ /* 0x000fc40003fc6270 */
[C-C-:B------:R-:W-:Y:S02]  /*20170*/  LOP3.LUT R4, R9.reuse, 0x30, R209.reuse, 0xfe, !PT ;  /* 0x0000003009047812 */ /* 0x140fe400078efed1 */
[----:B------:R-:W-:Y:S01]  /*20180*/  ISETP.GE.AND P3, PT, R2, R8, PT ;  /* 0x000000080200720c */ /* 0x000fe20003f66270 */
[----:B------:R-:W-:Y:S01]  /*20190*/  HMMA.16816.F32.BF16 R108, R20, R80, R108 ;  /* 0x00000050146c723c */ /* 0x000fe2000004186c */
[----:B------:R-:W-:Y:S01]  /*201a0*/  FSEL R84, R252, -INF , !P1 ;  /* 0xff800000fc547808 */ /* 0x000fe20004800000 */
[----:B--2---:R-:W-:Y:S01]  /*201b0*/  FMUL.FTZ R5, R74, R0 ;  /* 0x000000004a057220 */ /* 0x004fe20000410000 */
[----:B------:R-:W-:Y:S02]  /*201c0*/  FSEL R128, R128, -INF , !P5 ;  /* 0xff80000080807808 */ /* 0x000fe40006800000 */
[----:B------:R-:W-:Y:S01]  /*201d0*/  LOP3.LUT R2, R9, 0x28, R209, 0xfe, !PT ;  /* 0x0000002809027812 */ /* 0x000fe200078efed1 */
[----:B------:R2:W1:Y:S01]  /*201e0*/  MUFU.TANH R81, R5 ;  /* 0x0000000500517308 */ /* 0x0004620000002400 */
[----:B------:R-:W-:-:S02]  /*201f0*/  ISETP.GE.AND P1, PT, R4, R8, PT ;  /* 0x000000080400720c */ /* 0x000fc40003f26270 */
[----:B------:R-:W-:Y:S01]  /*20200*/  ISETP.GE.AND P5, PT, R4, R6, PT ;  /* 0x000000060400720c */ /* 0x000fe20003fa6270 */
[----:B------:R-:W-:Y:S01]  /*20210*/  FMUL.FTZ R4, R48, R0 ;  /* 0x0000000030047220 */ /* 0x000fe20000410000 */
[----:B------:R-:W-:Y:S01]  /*20220*/  FSEL R127, R127, -INF , !P3 ;  /* 0xff8000007f7f7808 */ /* 0x000fe20005800000 */
[----:B----4-:R-:W-:Y:S01]  /*20230*/  HMMA.16816.F32.BF16 R44, R12, R32, R60 ;  /* 0x000000200c2c723c */ /* 0x010fe2000004183c */
[----:B------:R-:W-:Y:S01]  /*20240*/  ISETP.GE.AND P3, PT, R2, R6, PT ;  /* 0x000000060200720c */ /* 0x000fe20003f66270 */
[----:B------:R-:W-:Y:S01]  /*20250*/  IMAD.MOV.U32 R225, RZ, RZ, R123 ;  /* 0x000000ffffe17224 */ /* 0x000fe200078e007b */
[----:B------:R-:W-:Y:S01]  /*20260*/  FSEL R123, R247, -INF , !P4 ;  /* 0xff800000f77b7808 */ /* 0x000fe20006000000 */
[----:B--2---:R-:W-:-:S04]  /*20270*/  FMUL.FTZ R5, R76, R0 ;  /* 0x000000004c057220 */ /* 0x004fc80000410000 */
[----:B------:R-:W-:Y:S01]  /*20280*/  HMMA.16816.F32.BF16 R60, R12, R34, R68 ;  /* 0x000000220c3c723c */ /* 0x000fe20000041844 */
[----:B------:R2:W-:Y:S01]  /*20290*/  MUFU.TANH R76, R4 ;  /* 0x00000004004c7308 */ /* 0x0005e20000002400 */
[----:B------:R-:W-:Y:S02]  /*202a0*/  FSEL R86, R130, -INF , !P3 ;  /* 0xff80000082567808 */ /* 0x000fe40005800000 */
[----:B------:R-:W-:-:S04]  /*202b0*/  ISETP.GE.AND P4, PT, R2, R8, PT ;  /* 0x000000080200720c */ /* 0x000fc80003f86270 */
[----:B------:R-:W-:Y:S01]  /*202c0*/  HMMA.16816.F32.BF16 R40, R12, R28, R92 ;  /* 0x0000001c0c28723c */ /* 0x000fe2000004185c */
[----:B------:R4:W1:Y:S01]  /*202d0*/  MUFU.TANH R80, R5 ;  /* 0x0000000500507308 */ /* 0x0008620000002400 */
[----:B------:R-:W-:-:S06]  /*202e0*/  FSEL R130, R241, -INF , !P1 ;  /* 0xff800000f1827808 */ /* 0x000fcc0004800000 */
[----:B------:R-:W-:Y:S01]  /*202f0*/  HMMA.16816.F32.BF16 R32, R12, R30, R96 ;  /* 0x0000001e0c20723c */ /* 0x000fe20000041860 */
[C-C-:B--2---:R-:W-:Y:S01]  /*20300*/  LOP3.LUT R4, R9.reuse, 0x40, R209.reuse, 0xfe, !PT ;  /* 0x0000004009047812 */ /* 0x144fe200078efed1 */
[----:B------:R-:W2:Y:S01]  /*20310*/  LDSM.16.M88.4 R28, [R182+0x7800] ;  /* 0x00780000b61c783b */ /* 0x000ea20000000200 */
[----:B------:R-:W-:Y:S01]  /*20320*/  LOP3.LUT R2, R9, 0x38, R209, 0xfe, !PT ;  /* 0x0000003809027812 */ /* 0x000fe200078efed1 */
[----:B----4-:R-:W-:Y:S01]  /*20330*/  FMUL.FTZ R5, R78, R0 ;  /* 0x000000004e057220 */ /* 0x010fe20000410000 */
[----:B------:R-:W-:Y:S02]  /*20340*/  ISETP.GE.AND P3, PT, R4, R8, PT ;  /* 0x000000080400720c */ /* 0x000fe40003f66270 */
[----:B------:R-:W-:Y:S01]  /*20350*/  FSEL R85, R246, -INF , !P6 ;  /* 0xff800000f6557808 */ /* 0x000fe20007000000 */
[----:B------:R4:W2:Y:S01]  /*20360*/  MUFU.TANH R78, R5 ;  /* 0x00000005004e7308 */ /* 0x0008a20000002400 */
[----:B------:R-:W-:Y:S01]  /*20370*/  ISETP.GE.AND P1, PT, R4, R6, PT ;  /* 0x000000060400720c */ /* 0x000fe20003f26270 */
[----:B------:R-:W-:Y:S01]  /*20380*/  FMUL.FTZ R4, R64, R0 ;  /* 0x0000000040047220 */ /* 0x000fe20000410000 */
[----:B------:R-:W-:Y:S01]  /*20390*/  FSEL R129, R129, -INF , !P4 ;  /* 0xff80000081817808 */ /* 0x000fe20006000000 */
[----:B-1----:R-:W-:Y:S01]  /*203a0*/  IMAD.SHL.U32 R93, R221, 0x2, RZ ;  /* 0x00000002dd5d7824 */ /* 0x002fe200078e00ff */
[----:B------:R-:W-:-:S02]  /*203b0*/  ISETP.GE.AND P6, PT, R2, R8, PT ;  /* 0x000000080200720c */ /* 0x000fc40003fc6270 */
[----:B------:R-:W-:Y:S01]  /*203c0*/  FSEL R90, R240, -INF , !P5 ;  /* 0xff800000f05a7808 */ /* 0x000fe20006800000 */
[----:B------:R1:W-:Y:S01]  /*203d0*/  MUFU.TANH R72, R4 ;  /* 0x0000000400487308 */ /* 0x0003e20000002400 */
[----:B------:R-:W-:Y:S01]  /*203e0*/  ISETP.GE.AND P4, PT, R2, R6, PT ;  /* 0x000000060200720c */ /* 0x000fe20003f86270 */
[----:B------:R-:W-:Y:S01]  /*203f0*/  IMAD.MOV.U32 R247, RZ, RZ, R173 ;  /* 0x000000fffff77224 */ /* 0x000fe200078e00ad */
[----:B------:R-:W-:Y:S01]  /*20400*/  LOP3.LUT R2, R9, 0x48, R209, 0xfe, !PT ;  /* 0x0000004809027812 */ /* 0x000fe200078efed1 */
[----:B------:R-:W-:Y:S01]  /*20410*/  HMMA.16816.F32.BF16 R20, R20, R82, R112 ;  /* 0x000000521414723c */ /* 0x000fe20000041870 */
[----:B------:R-:W-:-:S07]  /*20420*/  MOV R94, R199 ;  /* 0x000000c7005e7202 */ /* 0x000fce0000000f00 */
[C---:B------:R-:W-:Y:S01]  /*20430*/  HMMA.16816.F32.BF16 R68, R12.reuse, R24, R104 ;  /* 0x000000180c44723c */ /* 0x040fe20000041868 */
[----:B----4-:R-:W-:Y:S01]  /*20440*/  FMUL.FTZ R5, R50, R0 ;  /* 0x0000000032057220 */ /* 0x010fe20000410000 */
[----:B------:R-:W-:Y:S01]  /*20450*/  FSEL R131, R131, -INF , !P6 ;  /* 0xff80000083837808 */ /* 0x000fe20007000000 */
[----:B------:R-:W-:Y:S01]  /*20460*/  IMAD.MOV.U32 R252, RZ, RZ, R203 ;  /* 0x000000fffffc7224 */ /* 0x000fe200078e00cb */
[----:B-1----:R-:W-:Y:S01]  /*20470*/  LOP3.LUT R4, R9, 0x50, R209, 0xfe, !PT ;  /* 0x0000005009047812 */ /* 0x002fe200078efed1 */
[----:B------:R1:W4:Y:S01]  /*20480*/  MUFU.TANH R74, R5 ;  /* 0x00000005004a7308 */ /* 0x0003220000002400 */
[C---:B------:R-:W-:Y:S02]  /*20490*/  ISETP.GE.AND P5, PT, R2.reuse, R8, PT ;  /* 0x000000080200720c */ /* 0x040fe40003fa6270 */
[----:B------:R-:W-:Y:S01]  /*204a0*/  HMMA.16816.F32.BF16 R56, R12, R26, R100 ;  /* 0x0000001a0c38723c */ /* 0x000fe20000041864 */
[----:B------:R-:W-:Y:S01]  /*204b0*/  ISETP.GE.AND P6, PT, R2, R6, PT ;  /* 0x000000060200720c */ /* 0x000fe20003fc6270 */
[----:B------:R-:W-:Y:S01]  /*204c0*/  IMAD.MOV.U32 R230, RZ, RZ, R214 ;  /* 0x000000ffffe67224 */ /* 0x000fe200078e00d6 */
[----:B------:R-:W-:Y:S01]  /*204d0*/  FSEL R91, R206, -INF , !P4 ;  /* 0xff800000ce5b7808 */ /* 0x000fe20006000000 */
[----:B------:R-:W-:Y:S01]  /*204e0*/  IMAD.MOV.U32 R241, RZ, RZ, R238 ;  /* 0x000000fffff17224 */ /* 0x000fe200078e00ee */
[----:B------:R-:W-:-:S02]  /*204f0*/  FSEL R171, R171, -INF , !P3 ;  /* 0xff800000abab7808 */ /* 0x000fc40005800000 */
[----:B------:R-:W-:Y:S01]  /*20500*/  MOV R88, R213 ;  /* 0x000000d500587202 */ /* 0x000fe20000000f00 */
[----:B------:R-:W-:Y:S01]  /*20510*/  IMAD.MOV.U32 R229, RZ, RZ, R248 ;  /* 0x000000ffffe57224 */ /* 0x000fe200078e00f8 */
[C---:B------:R-:W-:Y:S01]  /*20520*/  LOP3.LUT R2, R9.reuse, 0x58, R209, 0xfe, !PT ;  /* 0x0000005809027812 */ /* 0x040fe200078efed1 */
[----:B------:R-:W-:Y:S02]  /*20530*/  IMAD.MOV.U32 R95, RZ, RZ, R211 ;  /* 0x000000ffff5f7224 */ /* 0x000fe400078e00d3 */
[----:B------:R-:W-:Y:S01]  /*20540*/  IMAD.MOV.U32 R87, RZ, RZ, R250 ;  /* 0x000000ffff577224 */ /* 0x000fe200078e00fa */
[----:B------:R-:W-:Y:S01]  /*20550*/  MOV R227, R251 ;  /* 0x000000fb00e37202 */ /* 0x000fe20000000f00 */
[----:B-1----:R-:W-:Y:S01]  /*20560*/  FMUL.FTZ R5, R66, R0 ;  /* 0x0000000042057220 */ /* 0x002fe20000410000 */
[C---:B------:R-:W-:Y:S01]  /*20570*/  ISETP.GE.AND P4, PT, R4.reuse, R8, PT ;  /* 0x000000080400720c */ /* 0x040fe20003f86270 */
[----:B------:R-:W-:Y:S01]  /*20580*/  IMAD.MOV.U32 R89, RZ, RZ, R217 ;  /* 0x000000ffff597224 */ /* 0x000fe200078e00d9 */
[----:B------:R-:W-:Y:S01]  /*20590*/  ISETP.GE.AND P3, PT, R4, R6, PT ;  /* 0x000000060400720c */ /* 0x000fe20003f66270 */
[----:B------:R1:W1:Y:S01]  /*205a0*/  MUFU.TANH R64, R5 ;  /* 0x0000000500407308 */ /* 0x0002620000002400 */
[----:B------:R-:W-:Y:S01]  /*205b0*/  LOP3.LUT R4, R9, 0x60, R209, 0xfe, !PT ;  /* 0x0000006009047812 */ /* 0x000fe200078efed1 */
[----:B------:R-:W-:Y:S01]  /*205c0*/  IMAD.MOV.U32 R240, RZ, RZ, R172 ;  /* 0x000000fffff07224 */ /* 0x000fe200078e00ac */
[----:B------:R-:W-:Y:S01]  /*205d0*/  LOP3.LUT R93, R93, 0x6, RZ, 0xc0, !PT ;  /* 0x000000065d5d7812 */ /* 0x000fe200078ec0ff */
[----:B------:R-:W-:Y:S01]  /*205e0*/  IMAD.MOV.U32 R97, RZ, RZ, R236 ;  /* 0x000000ffff617224 */ /* 0x000fe200078e00ec */
[----:B------:R-:W-:Y:S01]  /*205f0*/  FSEL R168, R168, -INF , !P1 ;  /* 0xff800000a8a87808 */ /* 0x000fe20004800000 */
[----:B------:R-:W-:Y:S01]  /*20600*/  IMAD.MOV.U32 R98, RZ, RZ, R233 ;  /* 0x000000ffff627224 */ /* 0x000fe200078e00e9 */
[----:B------:R-:W-:Y:S01]  /*20610*/  FSEL R172, R204, -INF , !P5 ;  /* 0xff800000ccac7808 */ /* 0x000fe20006800000 */
[----:B------:R-:W-:Y:S01]  /*20620*/  FMUL.FTZ R51, R51, R0 ;  /* 0x0000000033337220 */ /* 0x000fe20000410000 */
[C---:B------:R-:W-:Y:S01]  /*20630*/  ISETP.GE.AND P1, PT, R2.reuse, R8, PT ;  /* 0x000000080200720c */ /* 0x040fe20003f26270 */
[----:B------:R-:W-:Y:S01]  /*20640*/  FMUL.FTZ R65, R65, R0 ;  /* 0x0000000041417220 */ /* 0x000fe20000410000 */
[----:B------:R-:W-:Y:S01]  /*20650*/  ISETP.GE.AND P5, PT, R2, R6, PT ;  /* 0x000000060200720c */ /* 0x000fe20003fa6270 */
[-C--:B------:R-:W-:Y:S01]  /*20660*/  FMUL.FTZ R49, R49, R0.reuse ;  /* 0x0000000031317220 */ /* 0x080fe20000410000 */
[----:B------:R-:W-:Y:S01]  /*20670*/  FSEL R169, R169, -INF , !P6 ;  /* 0xff800000a9a97808 */ /* 0x000fe20007000000 */
[----:B------:R-:W-:Y:S01]  /*20680*/  FMUL.FTZ R67, R67, R0 ;  /* 0x0000000043437220 */ /* 0x000fe20000410000 */
[----:B------:R-:W-:-:S04]  /*20690*/  DEPBAR.LE SB0, 0x0 ;  /* 0x000080000000791a */ /* 0x000fc80000000000 */
[----:B-1----:R-:W-:Y:S01]  /*206a0*/  FMUL.FTZ R5, R52, R0 ;  /* 0x0000000034057220 */ /* 0x002fe20000410000 */
[----:B------:R-:W-:Y:S02]  /*206b0*/  FSEL R188, R188, -INF , !P4 ;  /* 0xff800000bcbc7808 */ /* 0x000fe40006000000 */
[C---:B------:R-:W-:Y:S01]  /*206c0*/  LOP3.LUT R2, R9.reuse, 0x68, R209, 0xfe, !PT ;  /* 0x0000006809027812 */ /* 0x040fe200078efed1 */
[----:B------:R1:W1:Y:S01]  /*206d0*/  MUFU.TANH R48, R5 ;  /* 0x0000000500307308 */ /* 0x0002620000002400 */
[C---:B------:R-:W-:Y:S02]  /*206e0*/  ISETP.GE.AND P6, PT, R4.reuse, R8, PT ;  /* 0x000000080400720c */ /* 0x040fe40003fc6270 */
[----:B------:R-:W-:Y:S02]  /*206f0*/  ISETP.GE.AND P4, PT, R4, R6, PT ;  /* 0x000000060400720c */ /* 0x000fe40003f86270 */
[----:B------:R-:W-:Y:S01]  /*20700*/  LOP3.LUT R4, R9, 0x70, R93, 0xfe, !PT ;  /* 0x0000007009047812 */ /* 0x000fe200078efe5d */
[----:B------:R-:W-:Y:S01]  /*20710*/  IMAD.MOV.U32 R66, RZ, RZ, R175 ;  /* 0x000000ffff427224 */ /* 0x000fe200078e00af */
[----:B------:R-:W-:-:S02]  /*20720*/  FSEL R173, R38, -INF , !P3 ;  /* 0xff80000026ad7808 */ /* 0x000fc40005800000 */
[----:B------:R-:W-:Y:S02]  /*20730*/  ISETP.GE.AND P3, PT, R2, R8, PT ;  /* 0x000000080200720c */ /* 0x000fe40003f66270 */
[----:B------:R-:W-:Y:S02]  /*20740*/  FSEL R193, R193, -INF , !P1 ;  /* 0xff800000c1c17808 */ /* 0x000fe40004800000 */
[----:B------:R-:W-:Y:S01]  /*20750*/  FSEL R175, R39, -INF , !P5 ;  /* 0xff80000027af7808 */ /* 0x000fe20006800000 */
[----:B-1----:R-:W-:Y:S01]  /*20760*/  FMUL.FTZ R5, R54, R0 ;  /* 0x0000000036057220 */ /* 0x002fe20000410000 */
[----:B------:R-:W-:Y:S02]  /*20770*/  FSEL R196, R196, -INF , !P6 ;  /* 0xff800000c4c47808 */ /* 0x000fe40007000000 */
[----:B------:R-:W-:Y:S01]  /*20780*/  ISETP.GE.AND P1, PT, R2, R6, PT ;  /* 0x000000060200720c */ /* 0x000fe20003f26270 */
[----:B------:R1:W-:Y:S01]  /*20790*/  MUFU.TANH R50, R5 ;  /* 0x0000000500327308 */ /* 0x0003e20000002400 */
[----:B------:R-:W-:-:S02]  /*207a0*/  ISETP.GE.AND P5, PT, R4, R8, PT ;  /* 0x000000080400720c */ /* 0x000fc40003fa6270 */
[-C--:B------:R-:W-:Y:S02]  /*207b0*/  ISETP.GE.AND P6, PT, R4, R6.reuse, PT ;  /* 0x000000060400720c */ /* 0x080fe40003fc6270 */
[C-C-:B------:R-:W-:Y:S02]  /*207c0*/  LOP3.LUT R4, R9.reuse, 0x80, R93.reuse, 0xfe, !PT ;  /* 0x0000008009047812 */ /* 0x140fe400078efe5d */
[----:B-----5:R-:W-:Y:S02]  /*207d0*/  FSEL R199, R170, -INF , !P5 ;  /* 0xff800000aac77808 */ /* 0x020fe40006800000 */
[----:B------:R-:W-:Y:S02]  /*207e0*/  ISETP.GE.AND P5, PT, R4, R6, PT ;  /* 0x000000060400720c */ /* 0x000fe40003fa6270 */
[----:B------:R-:W-:Y:S01]  /*207f0*/  LOP3.LUT R2, R9, 0x78, R93, 0xfe, !PT ;  /* 0x0000007809027812 */ /* 0x000fe200078efe5d */
[----:B-1----:R-:W-:Y:S02]  /*20800*/  FMUL.FTZ R5, R44, R0 ;  /* 0x000000002c057220 */ /* 0x002fe40000410000 */
[----:B------:R-:W-:Y:S01]  /*20810*/  IMAD.MOV.U32 R44, RZ, RZ, R197 ;  /* 0x000000ffff2c7224 */ /* 0x000fe200078e00c5 */
[----:B------:R-:W-:Y:S01]  /*20820*/  FSEL R197, R192, -INF , !P3 ;  /* 0xff800000c0c57808 */ /* 0x000fe20005800000 */
[----:B------:R1:W5:Y:S01]  /*20830*/  MUFU.TANH R38, R5 ;  /* 0x0000000500267308 */ /* 0x0003620000002400 */
[----:B------:R-:W-:-:S02]  /*20840*/  FSEL R192, R37, -INF , !P1 ;  /* 0xff80000025c07808 */ /* 0x000fc40004800000 */
[----:B------:R-:W-:Y:S01]  /*20850*/  ISETP.GE.AND P1, PT, R4, R8, PT ;  /* 0x000000080400720c */ /* 0x000fe20003f26270 */
[----:B------:R-:W-:Y:S01]  /*20860*/  FMUL.FTZ R4, R62, R0 ;  /* 0x000000003e047220 */ /* 0x000fe20000410000 */
[----:B------:R-:W-:Y:S02]  /*20870*/  FSEL R194, R194, -INF , !P4 ;  /* 0xff800000c2c27808 */ /* 0x000fe40006000000 */
[----:B------:R-:W-:Y:S02]  /*20880*/  FSEL R170, R17, -INF , !P6 ;  /* 0xff80000011aa7808 */ /* 0x000fe40007000000 */
[C---:B------:R-:W-:Y:S01]  /*20890*/  ISETP.GE.AND P4, PT, R2.reuse, R8, PT ;  /* 0x000000080200720c */ /* 0x040fe20003f86270 */
[----:B------:R2:W-:Y:S01]  /*208a0*/  MUFU.TANH R17, R4 ;  /* 0x0000000400117308 */ /* 0x0005e20000002400 */
[----:B------:R-:W-:Y:S01]  /*208b0*/  ISETP.GE.AND P3, PT, R2, R6, PT ;  /* 0x000000060200720c */ /* 0x000fe20003f66270 */
[----:B-1----:R-:W-:Y:S01]  /*208c0*/  FMUL.FTZ R5, R46, R0 ;  /* 0x000000002e057220 */ /* 0x002fe20000410000 */
[----:B------:R-:W-:-:S05]  /*208d0*/  LOP3.LUT R2, R9, 0x88, R93, 0xfe, !PT ;  /* 0x0000008809027812 */ /* 0x000fca00078efe5d */
[----:B------:R1:W-:Y:S01]  /*208e0*/  MUFU.TANH R39, R5 ;  /* 0x0000000500277308 */ /* 0x0003e20000002400 */
[----:B------:R-:W-:Y:S02]  /*208f0*/  MOV R52, R200 ;  /* 0x000000c800347202 */ /* 0x000fe40000000f00 */
[----:B------:R-:W-:Y:S02]  /*20900*/  FSEL R200, R16, -INF , !P4 ;  /* 0xff80000010c87808 */ /* 0x000fe40006000000 */
[----:B--2---:R-:W-:Y:S02]  /*20910*/  LOP3.LUT R4, R9, 0x90, R93, 0xfe, !PT ;  /* 0x0000009009047812 */ /* 0x004fe400078efe5d */
[----:B------:R-:W-:Y:S02]  /*20920*/  FSEL R125, R125, -INF , !P3 ;  /* 0xff8000007d7d7808 */ /* 0x000fe40005800000 */
[----:B------:R-:W-:Y:S01]  /*20930*/  FSEL R124, R124, -INF , !P1 ;  /* 0xff8000007c7c7808 */ /* 0x000fe20004800000 */
[----:B------:R-:W-:Y:S01]  /*20940*/  HMMA.16816.F32.BF16 R24, R12, R28, R108 ;  /* 0x0000001c0c18723c */ /* 0x000fe2000004186c */
[----:B------:R-:W-:Y:S01]  /*20950*/  ISETP.GE.AND P6, PT, R2, R8, PT ;  /* 0x000000080200720c */ /* 0x000fe20003fc6270 */
[----:B-1----:R-:W-:Y:S01]  /*20960*/  FMUL.FTZ R5, R60, R0 ;  /* 0x000000003c057220 */ /* 0x002fe20000410000 */
[----:B------:R-:W-:-:S02]  /*20970*/  ISETP.GE.AND P4, PT, R2, R6, PT ;  /* 0x000000060200720c */ /* 0x000fc40003f86270 */
[C---:B------:R-:W-:Y:S01]  /*20980*/  ISETP.GE.AND P3, PT, R4.reuse, R8, PT ;  /* 0x000000080400720c */ /* 0x040fe20003f66270 */
[----:B------:R1:W2:Y:S01]  /*20990*/  MUFU.TANH R37, R5 ;  /* 0x0000000500257308 */ /* 0x0002a20000002400 */
[----:B------:R-:W-:Y:S01]  /*209a0*/  ISETP.GE.AND P1, PT, R4, R6, PT ;  /* 0x000000060400720c */ /* 0x000fe20003f26270 */
[----:B------:R-:W-:Y:S01]  /*209b0*/  FMUL.FTZ R4, R42, R0 ;  /* 0x000000002a047220 */ /* 0x000fe20000410000 */
[--C-:B------:R-:W-:Y:S02]  /*209c0*/  LOP3.LUT R2, R9, 0x98, R93.reuse, 0xfe, !PT ;  /* 0x0000009809027812 */ /* 0x100fe400078efe5d */
[----:B---3--:R-:W-:Y:S02]  /*209d0*/  FSEL R121, R121, -INF , !P5 ;  /* 0xff80000079797808 */ /* 0x008fe40006800000 */
[----:B------:R-:W-:Y:S01]  /*209e0*/  FSEL R203, R10, -INF , !P6 ;  /* 0xff8000000acb7808 */ /* 0x000fe20007000000 */
[----:B------:R-:W-:Y:S01]  /*209f0*/  HMMA.16816.F32.BF16 R20, R12, R30, R20 ;  /* 0x0000001e0c14723c */ /* 0x000fe20000041814 */
[C---:B------:R-:W-:Y:S01]  /*20a00*/  ISETP.GE.AND P5, PT, R2.reuse, R8, PT ;  /* 0x000000080200720c */ /* 0x040fe20003fa6270 */
[----:B------:R3:W2:Y:S01]  /*20a10*/  MUFU.TANH R10, R4 ;  /* 0x00000004000a7308 */ /* 0x0006a20000002400 */
[----:B------:R-:W-:Y:S01]  /*20a20*/  ISETP.GE.AND P6, PT, R2, R6, PT ;  /* 0x000000060200720c */ /* 0x000fe20003fc6270 */
[----:B-1----:R-:W-:Y:S01]  /*20a30*/  FMUL.FTZ R5, R40, R0 ;  /* 0x0000000028057220 */ /* 0x002fe20000410000 */
[----:B------:R-:W-:-:S05]  /*20a40*/  LOP3.LUT R2, R9, 0xa8, R93, 0xfe, !PT ;  /* 0x000000a809027812 */ /* 0x000fca00078efe5d */
[----:B------:R1:W1:Y:S01]  /*20a50*/  MUFU.TANH R16, R5 ;  /* 0x0000000500107308 */ /* 0x0002620000002400 */
[----:B------:R-:W-:Y:S02]  /*20a60*/  FSEL R118, R118, -INF , !P4 ;  /* 0xff80000076767808 */ /* 0x000fe40006000000 */
[----:B------:R-:W-:Y:S02]  /*20a70*/  FSEL R204, R11, -INF , !P3 ;  /* 0xff8000000bcc7808 */ /* 0x000fe40005800000 */
[----:B---3--:R-:W-:Y:S02]  /*20a80*/  LOP3.LUT R4, R9, 0xa0, R93, 0xfe, !PT ;  /* 0x000000a009047812 */ /* 0x008fe400078efe5d */
[----:B------:R-:W-:Y:S02]  /*20a90*/  FSEL R116, R116, -INF , !P1 ;  /* 0xff80000074747808 */ /* 0x000fe40004800000 */
[----:B------:R-:W-:Y:S02]  /*20aa0*/  FSEL R206, R7, -INF , !P5 ;  /* 0xff80000007ce7808 */ /* 0x000fe40006800000 */
[----:B------:R-:W-:Y:S01]  /*20ab0*/  ISETP.GE.AND P4, PT, R4, R8, PT ;  /* 0x000000080400720c */ /* 0x000fe20003f86270 */
[----:B-1----:R-:W-:Y:S01]  /*20ac0*/  FMUL.FTZ R5, R32, R0 ;  /* 0x0000000020057220 */ /* 0x002fe20000410000 */
[----:B------:R-:W-:-:S02]  /*20ad0*/  ISETP.GE.AND P3, PT, R4, R6, PT ;  /* 0x000000060400720c */ /* 0x000fc40003f66270 */
[C---:B------:R-:W-:Y:S01]  /*20ae0*/  ISETP.GE.AND P1, PT, R2.reuse, R8, PT ;  /* 0x000000080200720c */ /* 0x040fe20003f26270 */
[----:B------:R1:W-:Y:S01]  /*20af0*/  MUFU.TANH R11, R5 ;  /* 0x00000005000b7308 */ /* 0x0003e20000002400 */
[----:B------:R-:W-:Y:S02]  /*20b00*/  ISETP.GE.AND P5, PT, R2, R6, PT ;  /* 0x000000060200720c */ /* 0x000fe40003fa6270 */
[C-C-:B------:R-:W-:Y:S02]  /*20b10*/  LOP3.LUT R4, R9.reuse, 0xb0, R93.reuse, 0xfe, !PT ;  /* 0x000000b009047812 */ /* 0x140fe400078efe5d */
[----:B------:R-:W-:Y:S01]  /*20b20*/  LOP3.LUT R2, R9, 0xb8, R93, 0xfe, !PT ;  /* 0x000000b809027812 */ /* 0x000fe200078efe5d */
[----:B------:R-:W-:Y:S01]  /*20b30*/  IMAD.MOV.U32 R246, RZ, RZ, R208 ;  /* 0x000000fffff67224 */ /* 0x000fe200078e00d0 */
[----:B------:R-:W-:Y:S02]  /*20b40*/  FSEL R112, R81, -INF , !P6 ;  /* 0xff80000051707808 */ /* 0x000fe40007000000 */
[----:B------:R-:W-:-:S02]  /*20b50*/  FSEL R208, R80, -INF , !P4 ;  /* 0xff80000050d07808 */ /* 0x000fc40006000000 */
[----:B------:R-:W-:Y:S02]  /*20b60*/  FSEL R113, R78, -INF , !P3 ;  /* 0xff8000004e717808 */ /* 0x000fe40005800000 */
[----:B------:R-:W-:Y:S01]  /*20b70*/  FSEL R209, R76, -INF , !P1 ;  /* 0xff8000004cd17808 */ /* 0x000fe20004800000 */
[----:B-1----:R-:W-:Y:S01]  /*20b80*/  FMUL.FTZ R5, R34, R0 ;  /* 0x0000000022057220 */ /* 0x002fe20000410000 */
[C---:B------:R-:W-:Y:S02]  /*20b90*/  ISETP.GE.AND P6, PT, R4.reuse, R8, PT ;  /* 0x000000080400720c */ /* 0x040fe40003fc6270 */
[----:B------:R-:W-:Y:S01]  /*20ba0*/  ISETP.GE.AND P4, PT, R4, R6, PT ;  /* 0x000000060400720c */ /* 0x000fe20003f86270 */
[----:B------:R1:W3:Y:S01]  /*20bb0*/  MUFU.TANH R7, R5 ;  /* 0x0000000500077308 */ /* 0x0002e20000002400 */
[C---:B------:R-:W-:Y:S02]  /*20bc0*/  ISETP.GE.AND P3, PT, R2.reuse, R8, PT ;  /* 0x000000080200720c */ /* 0x040fe40003f66270 */
[----:B------:R-:W-:-:S02]  /*20bd0*/  ISETP.GE.AND P1, PT, R2, R6, PT ;  /* 0x000000060200720c */ /* 0x000fc40003f26270 */
[C-C-:B------:R-:W-:Y:S02]  /*20be0*/  LOP3.LUT R4, R9.reuse, 0xc0, R93.reuse, 0xfe, !PT ;  /* 0x000000c009047812 */ /* 0x140fe400078efe5d */
[----:B------:R-:W-:Y:S01]  /*20bf0*/  LOP3.LUT R2, R9, 0xc8, R93, 0xfe, !PT ;  /* 0x000000c809027812 */ /* 0x000fe200078efe5d */
[----:B------:R-:W-:Y:S01]  /*20c00*/  IMAD.MOV.U32 R54, RZ, RZ, R210 ;  /* 0x000000ffff367224 */ /* 0x000fe200078e00d2 */
[----:B----4-:R-:W-:Y:S02]  /*20c10*/  FSEL R114, R74, -INF , !P5 ;  /* 0xff8000004a727808 */ /* 0x010fe40006800000 */
[----:B------:R-:W-:Y:S02]  /*20c20*/  FSEL R210, R64, -INF , !P4 ;  /* 0xff80000040d27808 */ /* 0x000fe40006000000 */
[----:B------:R-:W-:Y:S01]  /*20c30*/  FSEL R214, R48, -INF , !P3 ;  /* 0xff80000030d67808 */ /* 0x000fe20005800000 */
[----:B-1----:R-:W-:Y:S01]  /*20c40*/  FMUL.FTZ R5, R68, R0 ;  /* 0x0000000044057220 */ /* 0x002fe20000410000 */
[----:B------:R-:W-:-:S02]  /*20c50*/  ISETP.GE.AND P5, PT, R4, R8, PT ;  /* 0x000000080400720c */ /* 0x000fc40003fa6270 */
[C---:B------:R-:W-:Y:S02]  /*20c60*/  ISETP.GE.AND P4, PT, R2.reuse, R8, PT ;  /* 0x000000080200720c */ /* 0x040fe40003f86270 */
[----:B------:R-:W-:Y:S01]  /*20c70*/  ISETP.GE.AND P3, PT, R2, R6, PT ;  /* 0x000000060200720c */ /* 0x000fe20003f66270 */
[----:B------:R-:W1:Y:S01]  /*20c80*/  MUFU.TANH R5, R5 ;  /* 0x0000000500057308 */ /* 0x000e620000002400 */
[----:B------:R-:W-:Y:S02]  /*20c90*/  LOP3.LUT R2, R9, 0xd0, R93, 0xfe, !PT ;  /* 0x000000d009027812 */ /* 0x000fe400078efe5d */
[----:B------:R-:W-:Y:S01]  /*20ca0*/  MOV R238, R218 ;  /* 0x000000da00ee7202 */ /* 0x000fe20000000f00 */
[-C--:B------:R-:W-:Y:S01]  /*20cb0*/  FMUL.FTZ R70, R70, R0.reuse ;  /* 0x0000000046467220 */ /* 0x080fe20000410000 */
[----:B------:R-:W-:Y:S01]  /*20cc0*/  FSEL R213, R72, -INF , !P6 ;  /* 0xff80000048d57808 */ /* 0x000fe20007000000 */
[-C--:B------:R-:W-:Y:S01]  /*20cd0*/  FMUL.FTZ R56, R56, R0.reuse ;  /* 0x0000000038387220 */ /* 0x080fe20000410000 */
[----:B-----5:R-:W-:Y:S01]  /*20ce0*/  FSEL R218, R38, -INF , !P5 ;  /* 0xff80000026da7808 */ /* 0x020fe20006800000 */
[----:B------:R-:W-:Y:S01]  /*20cf0*/  FMUL.FTZ R58, R58, R0 ;  /* 0x000000003a3a7220 */ /* 0x000fe20000410000 */
[----:B------:R-:W-:Y:S01]  /*20d00*/  ISETP.GE.AND P6, PT, R4, R6, PT ;  /* 0x000000060400720c */ /* 0x000fe20003fc6270 */
[----:B------:R-:W-:Y:S01]  /*20d10*/  FMUL.FTZ R24, R24, R0 ;  /* 0x0000000018187220 */ /* 0x000fe20000410000 */
[----:B------:R-:W-:-:S02]  /*20d20*/  ISETP.GE.AND P5, PT, R2, R6, PT ;  /* 0x000000060200720c */ /* 0x000fc40003fa6270 */
[--C-:B------:R-:W-:Y:S01]  /*20d30*/  LOP3.LUT R4, R9, 0xd8, R93.reuse, 0xfe, !PT ;  /* 0x000000d809047812 */ /* 0x100fe200078efe5d */
[----:B------:R-:W-:Y:S01]  /*20d40*/  IMAD.MOV.U32 R248, RZ, RZ, R220 ;  /* 0x000000fffff87224 */ /* 0x000fe200078e00dc */
[----:B------:R-:W-:Y:S01]  /*20d50*/  FSEL R211, R50, -INF , !P1 ;  /* 0xff80000032d37808 */ /* 0x000fe20004800000 */
[----:B------:R-:W-:Y:S01]  /*20d60*/  FMUL.FTZ R26, R26, R0 ;  /* 0x000000001a1a7220 */ /* 0x000fe20000410000 */
[----:B------:R-:W-:Y:S02]  /*20d70*/  ISETP.GE.AND P1, PT, R2, R8, PT ;  /* 0x000000080200720c */ /* 0x000fe40003f26270 */
[----:B--2---:R-:W-:Y:S02]  /*20d80*/  FSEL R220, R37, -INF , !P4 ;  /* 0xff80000025dc7808 */ /* 0x004fe40006000000 */
[----:B------:R-:W-:Y:S01]  /*20d90*/  FSEL R221, R10, -INF , !P5 ;  /* 0xff8000000add7808 */ /* 0x000fe20006800000 */
[----:B------:R-:W-:Y:S01]  /*20da0*/  FMUL.FTZ R10, R20, R0 ;  /* 0x00000000140a7220 */ /* 0x000fe20000410000 */
[----:B------:R-:W-:Y:S01]  /*20db0*/  LOP3.LUT R2, R9, 0xe0, R93, 0xfe, !PT ;  /* 0x000000e009027812 */ /* 0x000fe200078efe5d */
[----:B------:R-:W2:Y:S01]  /*20dc0*/  MUFU.TANH R70, R70 ;  /* 0x0000004600467308 */ /* 0x000ea20000002400 */
[----:B------:R-:W-:Y:S01]  /*20dd0*/  ISETP.GE.AND P4, PT, R4, R6, PT ;  /* 0x000000060400720c */ /* 0x000fe20003f86270 */
[----:B------:R-:W-:Y:S01]  /*20de0*/  IMAD.MOV.U32 R250, RZ, RZ, R222 ;  /* 0x000000fffffa7224 */ /* 0x000fe200078e00de */
[----:B------:R-:W-:-:S02]  /*20df0*/  FSEL R217, R17, -INF , !P3 ;  /* 0xff80000011d97808 */ /* 0x000fc40005800000 */
[----:B------:R-:W-:-:S03]  /*20e00*/  FSEL R224, R16, -INF , !P1 ;  /* 0xff80000010e07808 */ /* 0x000fc60004800000 */
[----:B------:R-:W4:Y:S01]  /*20e10*/  MUFU.TANH R56, R56 ;  /* 0x0000003800387308 */ /* 0x000f220000002400 */
[C---:B------:R-:W-:Y:S02]  /*20e20*/  ISETP.GE.AND P3, PT, R2.reuse, R8, PT ;  /* 0x000000080200720c */ /* 0x040fe40003f66270 */
[----:B------:R-:W-:Y:S02]  /*20e30*/  ISETP.GE.AND P1, PT, R2, R6, PT ;  /* 0x000000060200720c */ /* 0x000fe40003f26270 */
[----:B---3--:R-:W-:-:S03]  /*20e40*/  FSEL R222, R7, -INF , !P4 ;  /* 0xff80000007de7808 */ /* 0x008fc60006000000 */
[----:B------:R-:W3:Y:S01]  /*20e50*/  MUFU.TANH R58, R58 ;  /* 0x0000003a003a7308 */ /* 0x000ee20000002400 */
[----:B------:R-:W-:Y:S01]  /*20e60*/  LOP3.LUT R2, R9, 0xf0, R93, 0xfe, !PT ;  /* 0x000000f009027812 */ /* 0x000fe200078efe5d */
[----:B------:R-:W-:-:S06]  /*20e70*/  FMUL.FTZ R7, R22, R0 ;  /* 0x0000000016077220 */ /* 0x000fcc0000410000 */
[----:B------:R-:W5:Y:S01]  /*20e80*/  MUFU.TANH R24, R24 ;  /* 0x0000001800187308 */ /* 0x000f620000002400 */
[----:B------:R-:W-:Y:S01]  /*20e90*/  IMAD.MOV.U32 R251, RZ, RZ, R215 ;  /* 0x000000fffffb7224 */ /* 0x000fe200078e00d7 */
[----:B------:R-:W-:Y:S02]  /*20ea0*/  FSEL R215, R39, -INF , !P6 ;  /* 0xff80000027d77808 */ /* 0x000fe40007000000 */
[-C--:B------:R-:W-:Y:S02]  /*20eb0*/  ISETP.GE.AND P6, PT, R4, R8.reuse, PT ;  /* 0x000000080400720c */ /* 0x080fe40003fc6270 */
[----:B-1----:R-:W-:Y:S02]  /*20ec0*/  FSEL R231, R5, -INF , !P3 ;  /* 0xff80000005e77808 */ /* 0x002fe40005800000 */
[----:B------:R-:W1:Y:S01]  /*20ed0*/  MUFU.TANH R26, R26 ;  /* 0x0000001a001a7308 */ /* 0x000e620000002400 */
[----:B------:R-:W-:Y:S02]  /*20ee0*/  LOP3.LUT R4, R9, 0xe8, R93, 0xfe, !PT ;  /* 0x000000e809047812 */ /* 0x000fe400078efe5d */
[----:B------:R-:W-:-:S02]  /*20ef0*/  ISETP.GE.AND P4, PT, R2, R8, PT ;  /* 0x000000080200720c */ /* 0x000fc40003f86270 */
[----:B------:R-:W-:-:S03]  /*20f00*/  ISETP.GE.AND P3, PT, R2, R6, PT ;  /* 0x000000060200720c */ /* 0x000fc60003f66270 */
[----:B------:R-:W1:Y:S01]  /*20f10*/  MUFU.TANH R10, R10 ;  /* 0x0000000a000a7308 */ /* 0x000e620000002400 */
[----:B------:R-:W-:Y:S02]  /*20f20*/  LOP3.LUT R2, R9, R93, RZ, 0xfc, !PT ;  /* 0x0000005d09027212 */ /* 0x000fe400078efcff */
[----:B------:R-:W-:Y:S02]  /*20f30*/  FSEL R226, R11, -INF , !P6 ;  /* 0xff8000000be27808 */ /* 0x000fe40007000000 */
[----:B------:R-:W-:-:S03]  /*20f40*/  ISETP.GE.AND P5, PT, R4, R8, PT ;  /* 0x000000080400720c */ /* 0x000fc60003fa6270 */
[----:B------:R-:W1:Y:S01]  /*20f50*/  MUFU.TANH R7, R7 ;  /* 0x0000000700077308 */ /* 0x000e620000002400 */
[----:B------:R-:W-:Y:S01]  /*20f60*/  ISETP.GE.AND P6, PT, R4, R6, PT ;  /* 0x000000060400720c */ /* 0x000fe20003fc6270 */
[----:B------:R-:W-:Y:S01]  /*20f70*/  IMAD.MOV.U32 R92, RZ, RZ, R87 ;  /* 0x000000ffff5c7224 */ /* 0x000fe200078e0057 */
[----:B------:R-:W-:Y:S02]  /*20f80*/  LOP3.LUT R5, R9, 0xf8, R93, 0xfe, !PT ;  /* 0x000000f809057812 */ /* 0x000fe400078efe5d */
[----:B------:R-:W-:Y:S01]  /*20f90*/  IADD3 R4, R2, 0x1, RZ ;  /* 0x0000000102047810 */ /* 0x000fe20007ffe0ff */
[----:B------:R-:W-:Y:S01]  /*20fa0*/  IMAD.MOV.U32 R96, RZ, RZ, R229 ;  /* 0x000000ffff607224 */ /* 0x000fe200078e00e5 */
[----:B------:R-:W-:Y:S02]  /*20fb0*/  MOV R87, R228 ;  /* 0x000000e400577202 */ /* 0x000fe40000000f00 */
[----:B--2---:R-:W-:Y:S02]  /*20fc0*/  FSEL R228, R70, -INF , !P1 ;  /* 0xff80000046e47808 */ /* 0x004fe40004800000 */
[----:B----4-:R-:W-:-:S02]  /*20fd0*/  FSEL R233, R56, -INF , !P5 ;  /* 0xff80000038e97808 */ /* 0x010fc40006800000 */
[----:B---3--:R-:W-:Y:S02]  /*20fe0*/  FSEL R229, R58, -INF , !P6 ;  /* 0xff8000003ae57808 */ /* 0x008fe40007000000 */
[----:B-----5:R-:W-:Y:S02]  /*20ff0*/  FSEL R236, R24, -INF , !P4 ;  /* 0xff80000018ec7808 */ /* 0x020fe40006000000 */
[C---:B------:R-:W-:Y:S02]  /*21000*/  ISETP.GE.AND P1, PT, R5.reuse, R8, PT ;  /* 0x000000080500720c */ /* 0x040fe40003f26270 */
[----:B------:R-:W-:Y:S01]  /*21010*/  ISETP.GE.AND P5, PT, R5, R6, PT ;  /* 0x000000060500720c */ /* 0x000fe20003fa6270 */
[----:B------:R-:W-:Y:S01]  /*21020*/  FMUL.FTZ R5, R73, R0 ;  /* 0x0000000049057220 */ /* 0x000fe20000410000 */
[C---:B------:R-:W-:Y:S02]  /*21030*/  ISETP.GE.AND P6, PT, R4.reuse, R8, PT ;  /* 0x000000080400720c */ /* 0x040fe40003fc6270 */
[----:B------:R-:W-:Y:S01]  /*21040*/  ISETP.GE.AND P4, PT, R4, R6, PT ;  /* 0x000000060400720c */ /* 0x000fe20003f86270 */
[----:B------:R-:W-:Y:S01]  /*21050*/  IMAD.MOV.U32 R46, RZ, RZ, R94 ;  /* 0x000000ffff2e7224 */ /* 0x000fe200078e005e */
[----:B------:R-:W-:Y:S01]  /*21060*/  IADD3 R4, R2, 0x9, RZ ;  /* 0x0000000902047810 */ /* 0x000fe20007ffe0ff */
[----:B------:R-:W-:Y:S01]  /*21070*/  IMAD.MOV.U32 R99, RZ, RZ, R54 ;  /* 0x000000ffff637224 */ /* 0x000fe200078e0036 */
[----:B------:R-:W-:Y:S01]  /*21080*/  MOV R54, R234 ;  /* 0x000000ea00367202 */ /* 0x000fe20000000f00 */
[----:B------:R-:W-:Y:S01]  /*21090*/  IMAD.MOV.U32 R94, RZ, RZ, R237 ;  /* 0x000000ffff5e7224 */ /* 0x000fe200078e00ed */
[----:B-1----:R-:W-:Y:S01]  /*210a0*/  FSEL R234, R26, -INF , !P3 ;  /* 0xff8000001aea7808 */ /* 0x002fe20005800000 */
[----:B------:R1:W2:Y:S01]  /*210b0*/  MUFU.TANH R15, R5 ;  /* 0x00000005000f7308 */ /* 0x0002a20000002400 */
[----:B------:R-:W-:-:S02]  /*210c0*/  FSEL R237, R10, -INF , !P1 ;  /* 0xff8000000aed7808 */ /* 0x000fc40004800000 */
[C---:B------:R-:W-:Y:S02]  /*210d0*/  ISETP.GE.AND P3, PT, R4.reuse, R8, PT ;  /* 0x000000080400720c */ /* 0x040fe40003f66270 */
[----:B------:R-:W-:Y:S01]  /*210e0*/  ISETP.GE.AND P1, PT, R4, R6, PT ;  /* 0x000000060400720c */ /* 0x000fe20003f26270 */
[----:B------:R-:W-:Y:S01]  /*210f0*/  IMAD.MOV.U32 R93, RZ, RZ, R95 ;  /* 0x000000ffff5d7224 */ /* 0x000fe200078e005f */
[----:B------:R-:W-:Y:S01]  /*21100*/  IADD3 R4, R2, 0x19, RZ ;  /* 0x0000001902047810 */ /* 0x000fe20007ffe0ff */
[----:B------:R-:W-:Y:S01]  /*21110*/  IMAD.MOV.U32 R95, RZ, RZ, R235 ;  /* 0x000000ffff5f7224 */ /* 0x000fe200078e00eb */
[----:B------:R-:W-:Y:S02]  /*21120*/  FSEL R235, R7, -INF , !P5 ;  /* 0xff80000007eb7808 */ /* 0x000fe40006800000 */
[----:B------:R-:W-:Y:S02]  /*21130*/  FSEL R48, R96, -INF , !P6 ;  /* 0xff80000060307808 */ /* 0x000fe40007000000 */
[----:B------:R-:W-:-:S02]  /*21140*/  FSEL R44, R44, -INF , !P4 ;  /* 0xff8000002c2c7808 */ /* 0x000fc40006000000 */
[----:B-1----:R-:W-:Y:S02]  /*21150*/  IADD3 R5, R2, 0x11, RZ ;  /* 0x0000001102057810 */ /* 0x002fe40007ffe0ff */
        /* <DEDUP_REMOVED lines=11> */
[C---:B------:R-:W-:Y:S02]  /*21210*/  ISETP.GE.AND P6, PT, R4.reuse, R8, PT ;  /* 0x000000080400720c */ /* 0x040fe40003fc6270 */
[----:B------:R-:W-:Y:S02]  /*21220*/  ISETP.GE.AND P4, PT, R4, R6, PT ;  /* 0x000000060400720c */ /* 0x000fe40003f86270 */
[----:B------:R-:W-:Y:S02]  /*21230*/  IADD3 R4, R2, 0x31, RZ ;  /* 0x0000003102047810 */ /* 0x000fe40007ffe0ff */
[----:B------:R-:W-:Y:S02]  /*21240*/  FSEL R56, R98, -INF , !P5 ;  /* 0xff80000062387808 */ /* 0x000fe40006800000 */
[----:B------:R-:W-:Y:S02]  /*21250*/  FSEL R54, R54, -INF , !P3 ;  /* 0xff80000036367808 */ /* 0x000fe40005800000 */
[----:B------:R-:W-:Y:S01]  /*21260*/  FSEL R64, R92, -INF , !P1 ;  /* 0xff8000005c407808 */ /* 0x000fe20004800000 */
[----:B------:R-:W-:Y:S01]  /*21270*/  FMUL.FTZ R11, R75, R0 ;  /* 0x000000004b0b7220 */ /* 0x000fe20000410000 */
[----:B------:R-:W-:-:S02]  /*21280*/  ISETP.GE.AND P5, PT, R5, R6, PT ;  /* 0x000000060500720c */ /* 0x000fc40003fa6270 */
[C---:B------:R-:W-:Y:S02]  /*21290*/  ISETP.GE.AND P3, PT, R4.reuse, R8, PT ;  /* 0x000000080400720c */ /* 0x040fe40003f66270 */
[----:B------:R-:W-:Y:S02]  /*212a0*/  ISETP.GE.AND P1, PT, R4, R6, PT ;  /* 0x000000060400720c */ /* 0x000fe40003f26270 */
[C---:B------:R-:W-:Y:S02]  /*212b0*/  IADD3 R5, R2.reuse, 0x39, RZ ;  /* 0x0000003902057810 */ /* 0x040fe40007ffe0ff */
[----:B------:R-:W-:Y:S01]  /*212c0*/  IADD3 R4, R2, 0x41, RZ ;  /* 0x0000004102047810 */ /* 0x000fe20007ffe0ff */
[----:B------:R-:W-:Y:S01]  /*212d0*/  FMUL.FTZ R7, R77, R0 ;  /* 0x000000004d077220 */ /* 0x000fe20000410000 */
[----:B------:R-:W-:Y:S02]  /*212e0*/  FSEL R62, R93, -INF , !P5 ;  /* 0xff8000005d3e7808 */ /* 0x000fe40006800000 */
[----:B------:R-:W-:-:S02]  /*212f0*/  FSEL R66, R66, -INF , !P6 ;  /* 0xff80000042427808 */ /* 0x000fc40007000000 */
[----:B------:R-:W-:Y:S02]  /*21300*/  FSEL R68, R94, -INF , !P4 ;  /* 0xff8000005e447808 */ /* 0x000fe40006000000 */
[----:B------:R-:W-:Y:S01]  /*21310*/  FSEL R73, R95, -INF , !P3 ;  /* 0xff8000005f497808 */ /* 0x000fe20005800000 */
[----:B------:R-:W1:Y:S01]  /*21320*/  MUFU.TANH R12, R11 ;  /* 0x0000000b000c7308 */ /* 0x000e620000002400 */
[C---:B------:R-:W-:Y:S02]  /*21330*/  ISETP.GE.AND P5, PT, R5.reuse, R8, PT ;  /* 0x000000080500720c */ /* 0x040fe40003fa6270 */
[----:B------:R-:W-:Y:S02]  /*21340*/  ISETP.GE.AND P6, PT, R5, R6, PT ;  /* 0x000000060500720c */ /* 0x000fe40003fc6270 */
[C---:B------:R-:W-:Y:S02]  /*21350*/  ISETP.GE.AND P4, PT, R4.reuse, R8, PT ;  /* 0x000000080400720c */ /* 0x040fe40003f86270 */
[----:B------:R-:W-:Y:S01]  /*21360*/  ISETP.GE.AND P3, PT, R4, R6, PT ;  /* 0x000000060400720c */ /* 0x000fe20003f66270 */
[----:B------:R3:W4:Y:S01]  /*21370*/  MUFU.TANH R11, R7 ;  /* 0x00000007000b7308 */ /* 0x0007220000002400 */
[----:B------:R-:W-:-:S02]  /*21380*/  IADD3 R5, R2, 0x49, RZ ;  /* 0x0000004902057810 */ /* 0x000fc40007ffe0ff */
[----:B------:R-:W-:Y:S02]  /*21390*/  IADD3 R4, R2, 0x51, RZ ;  /* 0x0000005102047810 */ /* 0x000fe40007ffe0ff */
[----:B------:R-:W-:Y:S02]  /*213a0*/  FSEL R72, R240, -INF , !P1 ;  /* 0xff800000f0487808 */ /* 0x000fe40004800000 */
[----:B------:R-:W-:Y:S02]  /*213b0*/  FSEL R75, R88, -INF , !P6 ;  /* 0xff800000584b7808 */ /* 0x000fe40007000000 */
[-C--:B------:R-:W-:Y:S02]  /*213c0*/  ISETP.GE.AND P1, PT, R5, R8.reuse, PT ;  /* 0x000000080500720c */ /* 0x080fe40003f26270 */
[----:B------:R-:W-:Y:S01]  /*213d0*/  ISETP.GE.AND P6, PT, R4, R8, PT ;  /* 0x000000080400720c */ /* 0x000fe20003fc6270 */
[----:B---3--:R-:W-:Y:S01]  /*213e0*/  FMUL.FTZ R7, R79, R0 ;  /* 0x000000004f077220 */ /* 0x008fe20000410000 */
[----:B------:R-:W-:-:S02]  /*213f0*/  FSEL R79, R89, -INF , !P4 ;  /* 0xff800000594f7808 */ /* 0x000fc40006000000 */
[-C--:B------:R-:W-:Y:S02]  /*21400*/  ISETP.GE.AND P4, PT, R4, R6.reuse, PT ;  /* 0x000000060400720c */ /* 0x080fe40003f86270 */
[----:B------:R-:W-:Y:S02]  /*21410*/  IADD3 R4, R2, 0x59, RZ ;  /* 0x0000005902047810 */ /* 0x000fe40007ffe0ff */
[----:B------:R-:W-:Y:S02]  /*21420*/  FSEL R74, R241, -INF , !P5 ;  /* 0xff800000f14a7808 */ /* 0x000fe40006800000 */
[----:B------:R-:W-:Y:S02]  /*21430*/  ISETP.GE.AND P5, PT, R5, R6, PT ;  /* 0x000000060500720c */ /* 0x000fe40003fa6270 */
[----:B------:R-:W-:Y:S02]  /*21440*/  FSEL R78, R246, -INF , !P3 ;  /* 0xff800000f64e7808 */ /* 0x000fe40005800000 */
[----:B------:R-:W-:-:S02]  /*21450*/  FSEL R80, R252, -INF , !P1 ;  /* 0xff800000fc507808 */ /* 0x000fc40004800000 */
        /* <DEDUP_REMOVED lines=29> */
[----:B------:R-:W-:Y:S01]  /*21630*/  IADD3 R4, R2, 0x91, RZ ;  /* 0x0000009102047810 */ /* 0x000fe20007ffe0ff */
[----:B------:R-:W5:Y:S01]  /*21640*/  MUFU.TANH R51, R51 ;  /* 0x0000003300337308 */ /* 0x000f620000002400 */
[----:B------:R-:W-:Y:S01]  /*21650*/  FMUL.FTZ R53, R53, R0 ;  /* 0x0000000035357220 */ /* 0x000fe20000410000 */
[----:B------:R-:W-:Y:S02]  /*21660*/  FSEL R95, R216, -INF , !P5 ;  /* 0xff800000d85f7808 */ /* 0x000fe40006800000 */
[----:B---3--:R-:W-:-:S04]  /*21670*/  IADD3 R5, R2, 0x89, RZ ;  /* 0x0000008902057810 */ /* 0x008fc80007ffe0ff */
[----:B------:R-:W3:Y:S01]  /*21680*/  MUFU.TANH R65, R65 ;  /* 0x0000004100417308 */ /* 0x000ee20000002400 */
[----:B------:R-:W-:Y:S02]  /*21690*/  FSEL R97, R212, -INF , !P6 ;  /* 0xff800000d4617808 */ /* 0x000fe40007000000 */
[----:B------:R-:W-:Y:S02]  /*216a0*/  FSEL R98, R207, -INF , !P4 ;  /* 0xff800000cf627808 */ /* 0x000fe40006000000 */
[----:B------:R-:W-:Y:S02]  /*216b0*/  FSEL R100, R205, -INF , !P3 ;  /* 0xff800000cd647808 */ /* 0x000fe40005800000 */
[C---:B------:R-:W-:Y:S01]  /*216c0*/  ISETP.GE.AND P5, PT, R5.reuse, R8, PT ;  /* 0x000000080500720c */ /* 0x040fe20003fa6270 */
[----:B------:R1:W1:Y:S01]  /*216d0*/  MUFU.TANH R10, R7 ;  /* 0x00000007000a7308 */ /* 0x0002620000002400 */
[----:B------:R-:W-:Y:S02]  /*216e0*/  ISETP.GE.AND P6, PT, R5, R6, PT ;  /* 0x000000060500720c */ /* 0x000fe40003fc6270 */
[----:B------:R-:W-:-:S02]  /*216f0*/  ISETP.GE.AND P4, PT, R4, R8, PT ;  /* 0x000000080400720c */ /* 0x000fc40003f86270 */
[----:B------:R-:W-:-:S03]  /*21700*/  ISETP.GE.AND P3, PT, R4, R6, PT ;  /* 0x000000060400720c */ /* 0x000fc60003f66270 */
[----:B------:R-:W1:Y:S01]  /*21710*/  MUFU.TANH R49, R49 ;  /* 0x0000003100317308 */ /* 0x000e620000002400 */
[C---:B------:R-:W-:Y:S02]  /*21720*/  IADD3 R5, R2.reuse, 0x99, RZ ;  /* 0x0000009902057810 */ /* 0x040fe40007ffe0ff */
[----:B------:R-:W-:Y:S01]  /*21730*/  IADD3 R4, R2, 0xa1, RZ ;  /* 0x000000a102047810 */ /* 0x000fe20007ffe0ff */
[-C--:B------:R-:W-:Y:S01]  /*21740*/  FMUL.FTZ R55, R55, R0.reuse ;  /* 0x0000000037377220 */ /* 0x080fe20000410000 */
[----:B------:R-:W-:Y:S01]  /*21750*/  FSEL R99, R202, -INF , !P1 ;  /* 0xff800000ca637808 */ /* 0x000fe20004800000 */
[-C--:B------:R-:W-:Y:S01]  /*21760*/  FMUL.FTZ R45, R45, R0.reuse ;  /* 0x000000002d2d7220 */ /* 0x080fe20000410000 */
[----:B------:R-:W-:Y:S01]  /*21770*/  FSEL R101, R201, -INF , !P5 ;  /* 0xff800000c9657808 */ /* 0x000fe20006800000 */
[----:B------:R-:W-:Y:S01]  /*21780*/  FMUL.FTZ R47, R47, R0 ;  /* 0x000000002f2f7220 */ /* 0x000fe20000410000 */
[----:B------:R-:W1:Y:S01]  /*21790*/  MUFU.TANH R67, R67 ;  /* 0x0000004300437308 */ /* 0x000e620000002400 */
[----:B------:R-:W-:-:S02]  /*217a0*/  FSEL R102, R198, -INF , !P6 ;  /* 0xff800000c6667808 */ /* 0x000fc40007000000 */
[----:B------:R-:W-:Y:S02]  /*217b0*/  FSEL R195, R195, -INF , !P4 ;  /* 0xff800000c3c37808 */ /* 0x000fe40006000000 */
[C---:B------:R-:W-:Y:S02]  /*217c0*/  ISETP.GE.AND P1, PT, R5.reuse, R8, PT ;  /* 0x000000080500720c */ /* 0x040fe40003f26270 */
[----:B------:R-:W-:Y:S01]  /*217d0*/  ISETP.GE.AND P5, PT, R5, R6, PT ;  /* 0x000000060500720c */ /* 0x000fe20003fa6270 */
[----:B------:R-:W3:Y:S01]  /*217e0*/  MUFU.TANH R53, R53 ;  /* 0x0000003500357308 */ /* 0x000ee20000002400 */
[C---:B------:R-:W-:Y:S02]  /*217f0*/  ISETP.GE.AND P6, PT, R4.reuse, R8, PT ;  /* 0x000000080400720c */ /* 0x040fe40003fc6270 */
[----:B------:R-:W-:Y:S02]  /*21800*/  ISETP.GE.AND P4, PT, R4, R6, PT ;  /* 0x000000060400720c */ /* 0x000fe40003f86270 */
[----:B------:R-:W-:-:S02]  /*21810*/  IADD3 R4, R2, 0xa9, RZ ;  /* 0x000000a902047810 */ /* 0x000fc40007ffe0ff */
[----:B------:R-:W-:Y:S01]  /*21820*/  IADD3 R5, R2, 0xb1, RZ ;  /* 0x000000b102057810 */ /* 0x000fe20007ffe0ff */
[-C--:B------:R-:W-:Y:S01]  /*21830*/  FMUL.FTZ R41, R41, R0.reuse ;  /* 0x0000000029297220 */ /* 0x080fe20000410000 */
[----:B------:R-:W3:Y:S01]  /*21840*/  MUFU.TANH R55, R55 ;  /* 0x0000003700377308 */ /* 0x000ee20000002400 */
[-C--:B------:R-:W-:Y:S01]  /*21850*/  FMUL.FTZ R43, R43, R0.reuse ;  /* 0x000000002b2b7220 */ /* 0x080fe20000410000 */
[----:B--2---:R-:W-:Y:S01]  /*21860*/  FSEL R103, R15, -INF , !P1 ;  /* 0xff8000000f677808 */ /* 0x004fe20004800000 */
[-C--:B------:R-:W-:Y:S01]  /*21870*/  FMUL.FTZ R33, R33, R0.reuse ;  /* 0x0000000021217220 */ /* 0x080fe20000410000 */
[----:B-1----:R-:W-:Y:S01]  /*21880*/  FSEL R104, R12, -INF , !P5 ;  /* 0xff8000000c687808 */ /* 0x002fe20006800000 */
[----:B------:R-:W-:Y:S01]  /*21890*/  FMUL.FTZ R7, R63, R0 ;  /* 0x000000003f077220 */ /* 0x000fe20000410000 */
[----:B----4-:R-:W-:Y:S02]  /*218a0*/  FSEL R106, R11, -INF , !P6 ;  /* 0xff8000000b6a7808 */ /* 0x010fe40007000000 */
[----:B------:R-:W1:Y:S01]  /*218b0*/  MUFU.TANH R45, R45 ;  /* 0x0000002d002d7308 */ /* 0x000e620000002400 */
[----:B------:R-:W-:-:S02]  /*218c0*/  FSEL R174, R174, -INF , !P3 ;  /* 0xff800000aeae7808 */ /* 0x000fc40005800000 */
[C---:B------:R-:W-:Y:S02]  /*218d0*/  ISETP.GE.AND P1, PT, R4.reuse, R6, PT ;  /* 0x000000060400720c */ /* 0x040fe40003f26270 */
[C---:B------:R-:W-:Y:S02]  /*218e0*/  ISETP.GE.AND P5, PT, R5.reuse, R8, PT ;  /* 0x000000080500720c */ /* 0x040fe40003fa6270 */
[----:B------:R-:W-:Y:S01]  /*218f0*/  ISETP.GE.AND P6, PT, R5, R6, PT ;  /* 0x000000060500720c */ /* 0x000fe20003fc6270 */
[----:B------:R-:W2:Y:S01]  /*21900*/  MUFU.TANH R47, R47 ;  /* 0x0000002f002f7308 */ /* 0x000ea20000002400 */
[----:B------:R-:W-:Y:S02]  /*21910*/  ISETP.GE.AND P3, PT, R4, R8, PT ;  /* 0x000000080400720c */ /* 0x000fe40003f66270 */
[C---:B------:R-:W-:Y:S02]  /*21920*/  IADD3 R5, R2.reuse, 0xc1, RZ ;  /* 0x000000c102057810 */ /* 0x040fe40007ffe0ff */
[----:B------:R-:W-:-:S02]  /*21930*/  IADD3 R4, R2, 0xb9, RZ ;  /* 0x000000b902047810 */ /* 0x000fc40007ffe0ff */
[----:B-----5:R-:W-:Y:S01]  /*21940*/  FSEL R108, R51, -INF , !P1 ;  /* 0xff800000336c7808 */ /* 0x020fe20004800000 */
[----:B------:R4:W5:Y:S01]  /*21950*/  MUFU.TANH R14, R7 ;  /* 0x00000007000e7308 */ /* 0x0009620000002400 */
[----:B---3--:R-:W-:Y:S02]  /*21960*/  FSEL R65, R65, -INF , !P5 ;  /* 0xff80000041417808 */ /* 0x008fe40006800000 */
[----:B------:R-:W-:Y:S02]  /*21970*/  FSEL R105, R10, -INF , !P4 ;  /* 0xff8000000a697808 */ /* 0x000fe40006000000 */
[----:B------:R-:W-:Y:S02]  /*21980*/  FSEL R107, R49, -INF , !P3 ;  /* 0xff800000316b7808 */ /* 0x000fe40005800000 */
[C---:B------:R-:W-:Y:S01]  /*21990*/  ISETP.GE.AND P1, PT, R5.reuse, R8, PT ;  /* 0x000000080500720c */ /* 0x040fe20003f26270 */
[----:B------:R-:W3:Y:S01]  /*219a0*/  MUFU.TANH R41, R41 ;  /* 0x0000002900297308 */ /* 0x000ee20000002400 */
[----:B------:R-:W-:Y:S01]  /*219b0*/  ISETP.GE.AND P5, PT, R5, R6, PT ;  /* 0x000000060500720c */ /* 0x000fe20003fa6270 */
[----:B------:R-:W-:Y:S01]  /*219c0*/  FMUL.FTZ R5, R57, R0 ;  /* 0x0000000039057220 */ /* 0x000fe20000410000 */
[----:B------:R-:W-:-:S02]  /*219d0*/  ISETP.GE.AND P4, PT, R4, R8, PT ;  /* 0x000000080400720c */ /* 0x000fc40003f86270 */
[----:B------:R-:W-:-:S03]  /*219e0*/  ISETP.GE.AND P3, PT, R4, R6, PT ;  /* 0x000000060400720c */ /* 0x000fc60003f66270 */
[----:B------:R-:W1:Y:S01]  /*219f0*/  MUFU.TANH R43, R43 ;  /* 0x0000002b002b7308 */ /* 0x000e620000002400 */
[----:B------:R-:W-:Y:S01]  /*21a00*/  IADD3 R4, R2, 0xc9, RZ ;  /* 0x000000c902047810 */ /* 0x000fe20007ffe0ff */
[----:B------:R-:W-:-:S06]  /*21a10*/  FMUL.FTZ R27, R27, R0 ;  /* 0x000000001b1b7220 */ /* 0x000fcc0000410000 */
[----:B------:R-:W2:Y:S01]  /*21a20*/  MUFU.TANH R33, R33 ;  /* 0x0000002100217308 */ /* 0x000ea20000002400 */
[----:B----4-:R-:W-:Y:S01]  /*21a30*/  FMUL.FTZ R7, R69, R0 ;  /* 0x0000000045077220 */ /* 0x010fe20000410000 */
[----:B------:R-:W-:Y:S02]  /*21a40*/  FSEL R67, R67, -INF , !P6 ;  /* 0xff80000043437808 */ /* 0x000fe40007000000 */
[----:B------:R-:W-:Y:S02]  /*21a50*/  FSEL R109, R53, -INF , !P4 ;  /* 0xff800000356d7808 */ /* 0x000fe40006000000 */
[C---:B------:R-:W-:Y:S02]  /*21a60*/  ISETP.GE.AND P6, PT, R4.reuse, R8, PT ;  /* 0x000000080400720c */ /* 0x040fe40003fc6270 */
[----:B------:R4:W3:Y:S01]  /*21a70*/  MUFU.TANH R10, R5 ;  /* 0x00000005000a7308 */ /* 0x0008e20000002400 */
[----:B------:R-:W-:Y:S02]  /*21a80*/  ISETP.GE.AND P4, PT, R4, R6, PT ;  /* 0x000000060400720c */ /* 0x000fe40003f86270 */
[----:B------:R-:W-:Y:S01]  /*21a90*/  IADD3 R4, R2, 0xd9, RZ ;  /* 0x000000d902047810 */ /* 0x000fe20007ffe0ff */
[----:B------:R-:W-:Y:S01]  /*21aa0*/  FMUL.FTZ R35, R35, R0 ;  /* 0x0000000023237220 */ /* 0x000fe20000410000 */
[----:B------:R-:W-:-:S02]  /*21ab0*/  FSEL R110, R55, -INF , !P3 ;  /* 0xff800000376e7808 */ /* 0x000fc40005800000 */
[----:B-1----:R-:W-:Y:S01]  /*21ac0*/  FSEL R115, R45, -INF , !P1 ;  /* 0xff8000002d737808 */ /* 0x002fe20004800000 */
[----:B------:R1:W-:Y:S01]  /*21ad0*/  MUFU.TANH R11, R7 ;  /* 0x00000007000b7308 */ /* 0x0003e20000002400 */
[----:B--2---:R-:W-:Y:S02]  /*21ae0*/  FSEL R111, R47, -INF , !P5 ;  /* 0xff8000002f6f7808 */ /* 0x004fe40006800000 */
[----:B------:R-:W-:Y:S02]  /*21af0*/  FSEL R201, R13, -INF , !P6 ;  /* 0xff8000000dc97808 */ /* 0x000fe40007000000 */
[----:B----4-:R-:W-:-:S03]  /*21b00*/  IADD3 R5, R2, 0xd1, RZ ;  /* 0x000000d102057810 */ /* 0x010fc60007ffe0ff */
[----:B------:R-:W2:Y:S01]  /*21b10*/  MUFU.TANH R27, R27 ;  /* 0x0000001b001b7308 */ /* 0x000ea20000002400 */
[CC--:B------:R-:W-:Y:S02]  /*21b20*/  ISETP.GE.AND P5, PT, R4.reuse, R8.reuse, PT ;  /* 0x000000080400720c */ /* 0x0c0fe40003fa6270 */
[C---:B------:R-:W-:Y:S02]  /*21b30*/  ISETP.GE.AND P3, PT, R5.reuse, R8, PT ;  /* 0x000000080500720c */ /* 0x040fe40003f66270 */
[----:B------:R-:W-:Y:S01]  /*21b40*/  ISETP.GE.AND P1, PT, R5, R6, PT ;  /* 0x000000060500720c */ /* 0x000fe20003f26270 */
[----:B-1----:R-:W-:Y:S01]  /*21b50*/  FMUL.FTZ R7, R71, R0 ;  /* 0x0000000047077220 */ /* 0x002fe20000410000 */
[----:B------:R-:W-:Y:S02]  /*21b60*/  ISETP.GE.AND P6, PT, R4, R6, PT ;  /* 0x000000060400720c */ /* 0x000fe40003fc6270 */
[C---:B------:R-:W-:Y:S02]  /*21b70*/  IADD3 R5, R2.reuse, 0xe1, RZ ;  /* 0x000000e102057810 */ /* 0x040fe40007ffe0ff */
[----:B------:R-:W-:Y:S01]  /*21b80*/  IADD3 R4, R2, 0xe9, RZ ;  /* 0x000000e902047810 */ /* 0x000fe20007ffe0ff */
[----:B------:R1:W-:Y:S01]  /*21b90*/  MUFU.TANH R12, R7 ;  /* 0x00000007000c7308 */ /* 0x0003e20000002400 */
[----:B------:R-:W-:Y:S01]  /*21ba0*/  FMUL.FTZ R25, R25, R0 ;  /* 0x0000000019197220 */ /* 0x000fe20000410000 */
[----:B-----5:R-:W-:-:S02]  /*21bb0*/  FSEL R198, R14, -INF , !P4 ;  /* 0xff8000000ec67808 */ /* 0x020fc40006000000 */
[----:B---3--:R-:W-:Y:S02]  /*21bc0*/  FSEL R205, R41, -INF , !P3 ;  /* 0xff80000029cd7808 */ /* 0x008fe40005800000 */
[----:B------:R-:W-:Y:S02]  /*21bd0*/  FSEL R202, R43, -INF , !P1 ;  /* 0xff8000002bca7808 */ /* 0x000fe40004800000 */
[----:B------:R-:W-:Y:S01]  /*21be0*/  FSEL R207, R33, -INF , !P5 ;  /* 0xff80000021cf7808 */ /* 0x000fe20006800000 */
[----:B------:R-:W3:Y:S01]  /*21bf0*/  MUFU.TANH R35, R35 ;  /* 0x0000002300237308 */ /* 0x000ee20000002400 */
[C---:B------:R-:W-:Y:S02]  /*21c00*/  ISETP.GE.AND P4, PT, R5.reuse, R8, PT ;  /* 0x000000080500720c */ /* 0x040fe40003f86270 */
[----:B------:R-:W-:Y:S01]  /*21c10*/  ISETP.GE.AND P3, PT, R5, R6, PT ;  /* 0x000000060500720c */ /* 0x000fe20003f66270 */
[----:B------:R-:W-:Y:S01]  /*21c20*/  FMUL.FTZ R5, R21, R0 ;  /* 0x0000000015057220 */ /* 0x000fe20000410000 */
[C---:B------:R-:W-:Y:S01]  /*21c30*/  ISETP.GE.AND P1, PT, R4.reuse, R8, PT ;  /* 0x000000080400720c */ /* 0x040fe20003f26270 */
[----:B-1----:R-:W-:Y:S01]  /*21c40*/  FMUL.FTZ R7, R59, R0 ;  /* 0x000000003b077220 */ /* 0x002fe20000410000 */
[----:B------:R-:W-:Y:S01]  /*21c50*/  ISETP.GE.AND P5, PT, R4, R6, PT ;  /* 0x000000060400720c */ /* 0x000fe20003fa6270 */
[----:B------:R-:W-:Y:S01]  /*21c60*/  FMUL.FTZ R4, R23, R0 ;  /* 0x0000000017047220 */ /* 0x000fe20000410000 */
[----:B------:R-:W-:Y:S01]  /*21c70*/  IADD3 R0, R2, 0xf1, RZ ;  /* 0x000000f102007810 */ /* 0x000fe20007ffe0ff */
[----:B------:R-:W-:Y:S01]  /*21c80*/  MUFU.TANH R25, R25 ;  /* 0x0000001900197308 */ /* 0x000fe20000002400 */
[----:B------:R-:W-:-:S02]  /*21c90*/  FSEL R223, R10, -INF , !P1 ;  /* 0xff8000000adf7808 */ /* 0x000fc40004800000 */
[----:B------:R-:W-:-:S05]  /*21ca0*/  ISETP.GE.AND P1, PT, R0, R6, PT ;  /* 0x000000060000720c */ /* 0x000fca0003f26270 */
[----:B------:R-:W1:Y:S01]  /*21cb0*/  MUFU.TANH R7, R7 ;  /* 0x0000000700077308 */ /* 0x000e620000002400 */
[----:B--2---:R-:W-:Y:S02]  /*21cc0*/  FSEL R227, R27, -INF , !P1 ;  /* 0xff8000001be37808 */ /* 0x004fe40004800000 */
[----:B------:R-:W-:-:S05]  /*21cd0*/  ISETP.GT.AND P1, PT, R239, R238, PT ;  /* 0x000000eeef00720c */ /* 0x000fca0003f24270 */
[----:B------:R-:W2:Y:S01]  /*21ce0*/  MUFU.TANH R5, R5 ;  /* 0x0000000500057308 */ /* 0x000ea20000002400 */
[----:B---3--:R-:W-:-:S07]  /*21cf0*/  FSEL R212, R35, -INF , !P6 ;  /* 0xff80000023d47808 */ /* 0x008fce0007000000 */
[----:B------:R-:W3:Y:S01]  /*21d00*/  MUFU.TANH R4, R4 ;  /* 0x0000000400047308 */ /* 0x000ee20000002400 */
[----:B------:R-:W-:Y:S02]  /*21d10*/  FSEL R219, R11, -INF , !P4 ;  /* 0xff8000000bdb7808 */ /* 0x000fe40006000000 */
[----:B------:R-:W-:Y:S01]  /*21d20*/  FSEL R216, R12, -INF , !P3 ;  /* 0xff8000000cd87808 */ /* 0x000fe20005800000 */
[----:B------:R-:W-:Y:S01]  /*21d30*/  BAR.SYNC.DEFER_BLOCKING 0x0 ;  /* 0x0000000000007b1d */ /* 0x000fe20000010000 */
[C---:B------:R-:W-:Y:S02]  /*21d40*/  ISETP.GE.AND P6, PT, R2.reuse, R8, PT ;  /* 0x000000080200720c */ /* 0x040fe40003fc6270 */
[----:B------:R-:W-:Y:S02]  /*21d50*/  ISETP.GE.AND P4, PT, R2, R6, PT ;  /* 0x000000060200720c */ /* 0x000fe40003f86270 */
[----:B------:R-:W-:Y:S02]  /*21d60*/  ISETP.GE.AND P3, PT, R0, R8, PT ;  /* 0x000000080000720c */ /* 0x000fe40003f66270 */
[----:B------:R-:W-:-:S02]  /*21d70*/  IADD3 R2, R2, 0xf9, RZ ;  /* 0x000000f902027810 */ /* 0x000fc40007ffe0ff */
[----:B-1----:R-:W-:Y:S02]  /*21d80*/  FSEL R225, R7, -INF , !P5 ;  /* 0xff80000007e17808 */ /* 0x002fe40006800000 */
[----:B------:R-:W-:Y:S01]  /*21d90*/  FSEL R230, R25, -INF , !P3 ;  /* 0xff80000019e67808 */ /* 0x000fe20005800000 */
[----:B------:R-:W-:Y:S01]  /*21da0*/  BSSY B1, `(.L_x_2136) ;  /* 0x0000100000017945 */ /* 0x000fe20003800000 */
[C---:B------:R-:W-:Y:S02]  /*21db0*/  ISETP.GE.AND P5, PT, R2.reuse, R8, PT ;  /* 0x000000080200720c */ /* 0x040fe40003fa6270 */
[----:B------:R-:W-:Y:S01]  /*21dc0*/  ISETP.GE.AND P3, PT, R2, R6, PT ;  /* 0x000000060200720c */ /* 0x000fe20003f66270 */
[----:B------:R-:W-:Y:S01]  /*21dd0*/  IMAD.MOV.U32 R238, RZ, RZ, R134 ;  /* 0x000000ffffee7224 */ /* 0x000fe200078e0086 */
[----:B------:R-:W-:Y:S01]  /*21de0*/  FSEL R42, R250, -INF , !P6 ;  /* 0xff800000fa2a7808 */ /* 0x000fe20007000000 */
[----:B------:R-:W-:Y:S01]  /*21df0*/  IMAD.MOV.U32 R239, RZ, RZ, R135 ;  /* 0x000000ffffef7224 */ /* 0x000fe200078e0087 */
[----:B--2---:R-:W-:-:S02]  /*21e00*/  FSEL R134, R5, -INF , !P5 ;  /* 0xff80000005867808 */ /* 0x004fc40006800000 */
[----:B------:R-:W-:Y:S02]  /*21e10*/  FSEL R37, R251, -INF , !P4 ;  /* 0xff800000fb257808 */ /* 0x000fe40006000000 */
[----:B---3--:R-:W-:Y:S01]  /*21e20*/  FSEL R135, R4, -INF , !P3 ;  /* 0xff80000004877808 */ /* 0x008fe20005800000 */
[----:B------:R-:W-:Y:S05]  /*21e30*/  @!P1 BRA `(.L_x_2137) ;  /* 0x00000f6000009947 */ /* 0x000fea0003800000 */
[----:B------:R-:W-:Y:S01]  /*21e40*/  BSSY B0, `(.L_x_2138) ;  /* 0x0000042000007945 */ /* 0x000fe20003800000 */
[----:B------:R-:W-:Y:S05]  /*21e50*/  @!P0 BRA `(.L_x_2139) ;  /* 0x000003d000008947 */ /* 0x000fea0003800000 */
[----:B------:R-:W2:Y:S01]  /*21e60*/  LD.E R2, [R18.64+0x170] ;  /* 0x0001700612027980 */ /* 0x000ea2000c101900 */
        /* <DEDUP_REMOVED lines=43> */
[----:B-1----:R-:W5:Y:S01]  /*22120*/  LD.E.64 R6, [R18.64+0x20] ;  /* 0x0000200612067980 */ /* 0x002f62000c101b00 */
        /* <DEDUP_REMOVED lines=10> */
[----:B-----5:R-:W-:Y:S02]  /*221d0*/  IMAD R2, R7, R11, RZ ;  /* 0x0000000b07027224 */ /* 0x020fe400078e02ff */
[----:B------:R-:W-:-:S04]  /*221e0*/  IMAD.WIDE.U32 R4, R11, R6, R4 ;  /* 0x000000060b047225 */ /* 0x000fc800078e0004 */
[----:B------:R-:W-:Y:S02]  /*221f0*/  IMAD R2, R6, R0, R2 ;  /* 0x0000000006027224 */ /* 0x000fe400078e0202 */
[----:B------:R-:W-:-:S03]  /*22200*/  IMAD.MOV.U32 R0, RZ, RZ, R4 ;  /* 0x000000ffff007224 */ /* 0x000fc600078e0004 */
[----:B------:R-:W-:Y:S01]  /*22210*/  IADD3 R2, R5, R2, RZ ;  /* 0x0000000205027210 */ /* 0x000fe20007ffe0ff */
[----:B------:R-:W-:Y:S05]  /*22220*/  BRA `(.L_x_2140) ;  /* 0x0000003000007947 */ /* 0x000fea0003800000 */
.L_x_2139:
[----:B------:R-:W2:Y:S02]  /*22230*/  LD.E R0, [R18.64+0x38] ;  /* 0x0000380612007980 */ /* 0x000ea4000c101900 */
[----:B--2---:R-:W-:-:S04]  /*22240*/  LEA R0, -R0, RZ, 0x8 ;  /* 0x000000ff00007211 */ /* 0x004fc800078e41ff */
[----:B------:R-:W-:Y:S02]  /*22250*/  SHF.R.S32.HI R2, RZ, 0x1f, R0 ;  /* 0x0000001fff027819 */ /* 0x000fe40000011400 */
.L_x_2140:
[----:B------:R-:W-:Y:S05]  /*22260*/  BSYNC B0 ;  /* 0x0000000000007941 */ /* 0x000fea0003800000 */
.L_x_2138:
        /* <DEDUP_REMOVED lines=175> */
.L_x_2142:
[----:B------:R-:W-:Y:S05]  /*22d60*/  BSYNC B0 ;  /* 0x0000000000007941 */ /* 0x000fea0003800000 */
.L_x_2141:
[----:B------:R-:W0:Y:S01]  /*22d70*/  LDGDEPBAR ;  /* 0x00000000000079af */ /* 0x000e220000000000 */
[----:B------:R-:W-:-:S04]  /*22d80*/  LEA R245, P0, R0, R245, 0x1 ;  /* 0x000000f500f57211 */ /* 0x000fc800078008ff */
[----:B------:R-:W-:-:S04]  /*22d90*/  LEA.HI.X R244, R0, R244, R2, 0x1, P0 ;  /* 0x000000f400f47211 */ /* 0x000fc800000f0c02 */
.L_x_2137:
[----:B------:R-:W-:Y:S05]  /*22da0*/  BSYNC B1 ;  /* 0x0000000000017941 */ /* 0x000fea0003800000 */
.L_x_2136:
[----:B------:R-:W-:Y:S01]  /*22db0*/  FMNMX.FTZ R0, R3, R37, !PT ;  /* 0x0000002503007209 */ /* 0x000fe20007810000 */
[----:B-1----:R-:W3:Y:S03]  /*22dc0*/  LDL.LU R32, [R1+0x8] ;  /* 0x0000080001207983 */ /* 0x002ee60000300800 */
[----:B------:R-:W-:Y:S01]  /*22dd0*/  FMNMX.FTZ R0, R44, R0, !PT ;  /* 0x000000002c007209 */ /* 0x000fe20007810000 */
[----:B------:R-:W4:Y:S03]  /*22de0*/  LDL.LU R33, [R1+0xc] ;  /* 0x00000c0001217983 */ /* 0x000f260000300800 */
[----:B------:R-:W-:Y:S01]  /*22df0*/  FMNMX.FTZ R0, R120, R0, !PT ;  /* 0x0000000078007209 */ /* 0x000fe20007810000 */
[----:B------:R-:W-:Y:S03]  /*22e00*/  LDSM.16.MT88.4 R12, [R178+0xa000] ;  /* 0x00a00000b20c783b */ /* 0x000fe60000004200 */
[----:B------:R-:W-:Y:S01]  /*22e10*/  FMNMX.FTZ R2, R46, R0, !PT ;  /* 0x000000002e027209 */ /* 0x000fe20007810000 */
[----:B------:R-:W-:Y:S03]  /*22e20*/  LDSM.16.MT88.4 R24, [R181+0xa000] ;  /* 0x00a00000b518783b */ /* 0x000fe60000004200 */
[----:B------:R-:W-:Y:S01]  /*22e30*/  FMNMX.FTZ R2, R123, R2, !PT ;  /* 0x000000027b027209 */ /* 0x000fe20007810000 */
[----:B------:R1:W5:Y:S01]  /*22e40*/  LD.E R0, [R18.64+0xdc] ;  /* 0x0000dc0612007980 */ /* 0x000362000c101900 */
        /* <DEDUP_REMOVED lines=128> */
[----:B--2---:R-:W-:Y:S02]  /*23650*/  FMNMX.FTZ R4, R4, R6, !PT ;  /* 0x0000000604047209 */ /* 0x004fe40007810000 */
[----:B---3--:R-:W-:-:S03]  /*23660*/  MOV R55, R32 ;  /* 0x0000002000377202 */ /* 0x008fc60000000f00 */
[----:B------:R-:W2:Y:S01]  /*23670*/  SHFL.BFLY PT, R6, R4, 0x1, 0x1f ;  /* 0x0c201f0004067f89 */ /* 0x000ea200000e0000 */
[----:B----4-:R-:W-:Y:S02]  /*23680*/  MOV R47, R33 ;  /* 0x00000021002f7202 */ /* 0x010fe40000000f00 */
[----:B------:R-:W-:Y:S02]  /*23690*/  MOV R119, R55 ;  /* 0x0000003700777202 */ /* 0x000fe40000000f00 */
[----:B-1----:R-:W-:-:S04]  /*236a0*/  FMNMX.FTZ R77, R2, R5, !PT ;  /* 0x00000005024d7209 */ /* 0x002fc80007810000 */
[----:B------:R-:W-:Y:S01]  /*236b0*/  FSETP.NEU.FTZ.AND P0, PT, R77, -INF , PT ;  /* 0xff8000004d00780b */ /* 0x000fe20003f1d000 */
[----:B-----5:R-:W-:-:S05]  /*236c0*/  FMUL.FTZ R5, R0, R77 ;  /* 0x0000004d00057220 */ /* 0x020fca0000410000 */
        /* <DEDUP_REMOVED lines=20> */
[----:B------:R-:W-:Y:S01]  /*23810*/  FMUL.FTZ R150, R150, R3 ;  /* 0x0000000396967220 */ /* 0x000fe20000410000 */
[----:B------:R-:W-:Y:S01]  /*23820*/  MOV R120, R47 ;  /* 0x0000002f00787202 */ /* 0x000fe20000000f00 */
[----:B------:R1:W-:Y:S01]  /*23830*/  MUFU.EX2 R61, R2 ;  /* 0x00000002003d7308 */ /* 0x0003e20000000800 */
[----:B------:R-:W-:-:S02]  /*23840*/  FMUL.FTZ R151, R151, R3 ;  /* 0x0000000397977220 */ /* 0x000fc40000410000 */
[-C--:B------:R-:W-:Y:S02]  /*23850*/  FMUL.FTZ R142, R142, R3.reuse ;  /* 0x000000038e8e7220 */ /* 0x080fe40000410000 */
[-C--:B------:R-:W-:Y:S02]  /*23860*/  FMUL.FTZ R143, R143, R3.reuse ;  /* 0x000000038f8f7220 */ /* 0x080fe40000410000 */
[-C--:B------:R-:W-:Y:S02]  /*23870*/  FMUL.FTZ R138, R138, R3.reuse ;  /* 0x000000038a8a7220 */ /* 0x080fe40000410000 */
[-C--:B------:R-:W-:Y:S02]  /*23880*/  FMUL.FTZ R139, R139, R3.reuse ;  /* 0x000000038b8b7220 */ /* 0x080fe40000410000 */
[-C--:B------:R-:W-:Y:S02]  /*23890*/  FMUL.FTZ R158, R158, R3.reuse ;  /* 0x000000039e9e7220 */ /* 0x080fe40000410000 */
[----:B------:R-:W-:-:S02]  /*238a0*/  FMUL.FTZ R159, R159, R3 ;  /* 0x000000039f9f7220 */ /* 0x000fc40000410000 */
[-C--:B------:R-:W-:Y:S02]  /*238b0*/  FMUL.FTZ R146, R146, R3.reuse ;  /* 0x0000000392927220 */ /* 0x080fe40000410000 */
[-C--:B-1----:R-:W-:Y:S02]  /*238c0*/  FFMA.FTZ R2, R46, R0.reuse, -R5 ;  /* 0x000000002e027223 */ /* 0x082fe40000010805 */
[-C--:B------:R-:W-:Y:S02]  /*238d0*/  FMUL.FTZ R147, R147, R3.reuse ;  /* 0x0000000393937220 */ /* 0x080fe40000410000 */
[----:B------:R1:W2:Y:S01]  /*238e0*/  MUFU.EX2 R20, R2 ;  /* 0x0000000200147308 */ /* 0x0002a20000000800 */
[-C--:B------:R-:W-:Y:S02]  /*238f0*/  FMUL.FTZ R162, R162, R3.reuse ;  /* 0x00000003a2a27220 */ /* 0x080fe40000410000 */
[----:B------:R-:W-:Y:S02]  /*23900*/  FMUL.FTZ R163, R163, R3 ;  /* 0x00000003a3a37220 */ /* 0x000fe40000410000 */
        /* <DEDUP_REMOVED lines=26> */
[----:B------:R-:W-:Y:S01]  /*23ab0*/  HMMA.16816.F32.BF16 R48, R8, R26, R152 ;  /* 0x0000001a0830723c */ /* 0x000fe20000041898 */
[----:B-1----:R-:W-:Y:S02]  /*23ac0*/  FFMA.FTZ R2, R52, R0, -R5 ;  /* 0x0000000034027223 */ /* 0x002fe40000010805 */
[-C--:B------:R-:W-:Y:S02]  /*23ad0*/  FMUL.FTZ R137, R137, R4.reuse ;  /* 0x0000000489897220 */ /* 0x080fe40000410000 */
[----:B------:R1:W2:Y:S01]  /*23ae0*/  MUFU.EX2 R34, R2 ;  /* 0x0000000200227308 */ /* 0x0002a20000000800 */
[-C--:B------:R-:W-:Y:S02]  /*23af0*/  FMUL.FTZ R156, R156, R4.reuse ;  /* 0x000000049c9c7220 */ /* 0x080fe40000410000 */
[----:B------:R-:W-:-:S02]  /*23b00*/  FMUL.FTZ R157, R157, R4 ;  /* 0x000000049d9d7220 */ /* 0x000fc40000410000 */
[-C--:B------:R-:W-:Y:S02]  /*23b10*/  FMUL.FTZ R144, R144, R4.reuse ;  /* 0x0000000490907220 */ /* 0x080fe40000410000 */
[-C--:B------:R-:W-:Y:S02]  /*23b20*/  FMUL.FTZ R145, R145, R4.reuse ;  /* 0x0000000491917220 */ /* 0x080fe40000410000 */
[-C--:B------:R-:W-:Y:S01]  /*23b30*/  FMUL.FTZ R160, R160, R4.reuse ;  /* 0x00000004a0a07220 */ /* 0x080fe20000410000 */
[----:B------:R-:W-:Y:S01]  /*23b40*/  HMMA.16816.F32.BF16 R36, R8, R24, R156 ;  /* 0x000000180824723c */ /* 0x000fe2000004189c */
[----:B------:R-:W-:Y:S01]  /*23b50*/  FMUL.FTZ R161, R161, R4 ;  /* 0x00000004a1a17220 */ /* 0x000fe20000410000 */
[----:B------:R-:W-:Y:S01]  /*23b60*/  LDSM.16.MT88.4 R24, [R178+0xa800] ;  /* 0x00a80000b218783b */ /* 0x000fe20000004200 */
[----:B-1----:R-:W-:Y:S01]  /*23b70*/  FFMA.FTZ R2, R84, R0, -R5 ;  /* 0x0000000054027223 */ /* 0x002fe20000010805 */
[----:B------:R-:W-:-:S04]  /*23b80*/  MOV R84, R20 ;  /* 0x0000001400547202 */ /* 0x000fc80000000f00 */
[C---:B------:R-:W-:Y:S01]  /*23b90*/  HMMA.16816.F32.BF16 R144, R8.reuse, R18, R144 ;  /* 0x000000120890723c */ /* 0x040fe20000041890 */
[----:B------:R-:W1:Y:S01]  /*23ba0*/  LDSM.16.MT88.4 R20, [R180+0xa000] ;  /* 0x00a00000b414783b */ /* 0x000e620000004200 */
[----:B------:R3:W4:Y:S01]  /*23bb0*/  MUFU.EX2 R12, R2 ;  /* 0x00000002000c7308 */ /* 0x0007220000000800 */
[----:B--2---:R-:W-:Y:S02]  /*23bc0*/  MOV R159, R34 ;  /* 0x00000022009f7202 */ /* 0x004fe40000000f00 */
[----:B------:R-:W2:Y:S01]  /*23bd0*/  LDSM.16.MT88.4 R32, [R181+0xa800] ;  /* 0x00a80000b520783b */ /* 0x000ea20000004200 */
[----:B------:R-:W-:Y:S02]  /*23be0*/  MOV R158, R53 ;  /* 0x00000035009e7202 */ /* 0x000fe40000000f00 */
[----:B------:R-:W-:Y:S01]  /*23bf0*/  HMMA.16816.F32.BF16 R40, R8, R14, R160 ;  /* 0x0000000e0828723c */ /* 0x000fe200000418a0 */
[----:B---3--:R-:W-:Y:S01]  /*23c00*/  FFMA.FTZ R2, R54, R0, -R5 ;  /* 0x0000000036027223 */ /* 0x008fe20000010805 */
[----:B----4-:R-:W-:-:S02]  /*23c10*/  MOV R155, R12 ;  /* 0x0000000c009b7202 */ /* 0x010fc40000000f00 */
[----:B------:R-:W-:Y:S01]  /*23c20*/  LDSM.16.MT88.4 R12, [R180+0xa800] ;  /* 0x00a80000b40c783b */ /* 0x000fe20000004200 */
[----:B------:R3:W4:Y:S02]  /*23c30*/  MUFU.EX2 R123, R2 ;  /* 0x00000002007b7308 */ /* 0x0007240000000800 */
[-CC-:B---3--:R-:W-:Y:S01]  /*23c40*/  FFMA.FTZ R2, R126, R0.reuse, -R7.reuse ;  /* 0x000000007e027223 */ /* 0x188fe20000010807 */
[C---:B-1----:R-:W-:Y:S05]  /*23c50*/  HMMA.16816.F32.BF16 R140, R8.reuse, R20, R140 ;  /* 0x00000014088c723c */ /* 0x042fea000004188c */
[----:B------:R1:W-:Y:S03]  /*23c60*/  MUFU.EX2 R54, R2 ;  /* 0x0000000200367308 */ /* 0x0003e60000000800 */
[----:B------:R-:W-:Y:S01]  /*23c70*/  HMMA.16816.F32.BF16 R20, R8, R22, R136 ;  /* 0x000000160814723c */ /* 0x000fe20000041888 */
[----:B-1----:R-:W-:-:S07]  /*23c80*/  FFMA.FTZ R2, R56, R0, -R7 ;  /* 0x0000000038027223 */ /* 0x002fce0000010807 */
[----:B------:R-:W-:Y:S01]  /*23c90*/  HMMA.16816.F32.BF16 R56, R8, R16, R148 ;  /* 0x000000100838723c */ /* 0x000fe20000041894 */
[----:B------:R-:W1:Y:S01]  /*23ca0*/  LDSM.16.MT88.4 R16, [R179+0xa800] ;  /* 0x00a80000b310783b */ /* 0x000e620000004200 */
[----:B------:R3:W5:Y:S05]  /*23cb0*/  MUFU.EX2 R152, R2 ;  /* 0x0000000200987308 */ /* 0x00076a0000000800 */
[----:B------:R-:W-:Y:S02]  /*23cc0*/  F2FP.BF16.PACK_AB R9, R159, R69 ;  /* 0x000000459f09723e */ /* 0x000fe400000010ff */
[----:B----4-:R-:W-:Y:S01]  /*23cd0*/  F2FP.BF16.PACK_AB R11, R123, R155 ;  /* 0x0000009b7b0b723e */ /* 0x010fe200000010ff */
[----:B---3--:R-:W-:Y:S01]  /*23ce0*/  FFMA.FTZ R2, R127, R0, -R7 ;  /* 0x000000007f027223 */ /* 0x008fe20000010807 */
[----:B-----5:R-:W-:-:S03]  /*23cf0*/  F2FP.BF16.PACK_AB R8, R152, R54 ;  /* 0x000000369808723e */ /* 0x020fc600000010ff */
[----:B------:R3:W-:Y:S02]  /*23d00*/  MUFU.EX2 R126, R2 ;  /* 0x00000002007e7308 */ /* 0x0007e40000000800 */
[----:B---3--:R-:W-:-:S06]  /*23d10*/  FFMA.FTZ R2, R60, R0, -R7 ;  /* 0x000000003c027223 */ /* 0x008fcc0000010807 */
[----:B------:R3:W4:Y:S02]  /*23d20*/  MUFU.EX2 R122, R2 ;  /* 0x00000002007a7308 */ /* 0x0007240000000800 */
[----:B---3--:R-:W-:Y:S01]  /*23d30*/  FFMA.FTZ R2, R85, R0, -R5 ;  /* 0x0000000055027223 */ /* 0x008fe20000010805 */
[----:B----4-:R-:W-:Y:S02]  /*23d40*/  F2FP.BF16.PACK_AB R10, R122, R126 ;  /* 0x0000007e7a0a723e */ /* 0x010fe400000010ff */
[----:B------:R-:W-:-:S03]  /*23d50*/  MOV R85, R70 ;  /* 0x0000004600557202 */ /* 0x000fc60000000f00 */
[----:B------:R3:W-:Y:S02]  /*23d60*/  MUFU.EX2 R148, R2 ;  /* 0x0000000200947308 */ /* 0x0007e40000000800 */
[C---:B------:R-:W-:Y:S08]  /*23d70*/  HMMA.16816.F32.BF16 R28, R8.reuse, R24, R28 ;  /* 0x00000018081c723c */ /* 0x040ff0000004181c */
[----:B------:R-:W-:Y:S01]  /*23d80*/  HMMA.16816.F32.BF16 R40, R8, R26, R40 ;  /* 0x0000001a0828723c */ /* 0x000fe20000041828 */
[----:B------:R-:W4:Y:S01]  /*23d90*/  LDSM.16.MT88.4 R24, [R178+0xb000] ;  /* 0x00b00000b218783b */ /* 0x000f220000004200 */
[----:B---3--:R-:W-:-:S04]  /*23da0*/  FFMA.FTZ R2, R62, R0, -R5 ;  /* 0x000000003e027223 */ /* 0x008fc80000010805 */
[----:B------:R3:W-:Y:S02]  /*23db0*/  MUFU.EX2 R44, R2 ;  /* 0x00000002002c7308 */ /* 0x0007e40000000800 */
[C---:B--2---:R-:W-:Y:S08]  /*23dc0*/  HMMA.16816.F32.BF16 R36, R8.reuse, R32, R36 ;  /* 0x000000200824723c */ /* 0x044ff00000041824 */
[----:B------:R-:W-:Y:S01]  /*23dd0*/  HMMA.16816.F32.BF16 R48, R8, R34, R48 ;  /* 0x000000220830723c */ /* 0x000fe20000041830 */
[----:B------:R-:W2:Y:S01]  /*23de0*/  LDSM.16.MT88.4 R32, [R181+0xb000] ;  /* 0x00b00000b520783b */ /* 0x000ea20000004200 */
[----:B---3--:R-:W-:Y:S01]  /*23df0*/  FFMA.FTZ R2, R86, R0, -R5 ;  /* 0x0000000056027223 */ /* 0x008fe20000010805 */
[----:B------:R-:W-:-:S05]  /*23e00*/  MOV R86, R69 ;  /* 0x0000004500567202 */ /* 0x000fca0000000f00 */
[C---:B-1----:R-:W-:Y:S01]  /*23e10*/  HMMA.16816.F32.BF16 R56, R8.reuse, R16, R56 ;  /* 0x000000100838723c */ /* 0x042fe20000041838 */
[----:B------:R1:W-:Y:S07]  /*23e20*/  MUFU.EX2 R52, R2 ;  /* 0x0000000200347308 */ /* 0x0003ee0000000800 */
[C---:B------:R-:W-:Y:S08]  /*23e30*/  HMMA.16816.F32.BF16 R140, R8.reuse, R12, R140 ;  /* 0x0000000c088c723c */ /* 0x040ff0000004188c */
[----:B------:R-:W-:Y:S01]  /*23e40*/  HMMA.16816.F32.BF16 R20, R8, R14, R20 ;  /* 0x0000000e0814723c */ /* 0x000fe20000041814 */
[----:B------:R-:W-:Y:S01]  /*23e50*/  LDSM.16.MT88.4 R12, [R180+0xb000] ;  /* 0x00b00000b40c783b */ /* 0x000fe20000004200 */
[----:B-1----:R-:W-:-:S04]  /*23e60*/  FFMA.FTZ R2, R128, R0, -R7 ;  /* 0x0000000080027223 */ /* 0x002fc80000010807 */
[----:B------:R1:W-:Y:S02]  /*23e70*/  MUFU.EX2 R136, R2 ;  /* 0x0000000200887308 */ /* 0x0003e40000000800 */
[----:B-1----:R-:W-:-:S06]  /*23e80*/  FFMA.FTZ R2, R64, R0, -R7 ;  /* 0x0000000040027223 */ /* 0x002fcc0000010807 */
[----:B------:R1:W3:Y:S02]  /*23e90*/  MUFU.EX2 R46, R2 ;  /* 0x00000002002e7308 */ /* 0x0002e40000000800 */
[----:B-1----:R-:W-:-:S06]  /*23ea0*/  FFMA.FTZ R2, R129, R0, -R7 ;  /* 0x0000000081027223 */ /* 0x002fcc0000010807 */
[----:B------:R1:W-:Y:S02]  /*23eb0*/  MUFU.EX2 R252, R2 ;  /* 0x0000000200fc7308 */ /* 0x0003e40000000800 */
[----:B-1----:R-:W-:-:S06]  /*23ec0*/  FFMA.FTZ R2, R66, R0, -R7 ;  /* 0x0000000042027223 */ /* 0x002fcc0000010807 */
[----:B------:R1:W5:Y:S02]  /*23ed0*/  MUFU.EX2 R127, R2 ;  /* 0x00000002007f7308 */ /* 0x0003640000000800 */
[----:B-1----:R-:W-:Y:S02]  /*23ee0*/  FFMA.FTZ R2, R68, R0, -R5 ;  /* 0x0000000044027223 */ /* 0x002fe40000010805 */
[----:B------:R-:W-:Y:S01]  /*23ef0*/  HMMA.16816.F32.BF16 R68, R8, R18, R144 ;  /* 0x000000120844723c */ /* 0x000fe20000041890 */
[----:B------:R-:W1:Y:S03]  /*23f00*/  LDSM.16.MT88.4 R16, [R179+0xb000] ;  /* 0x00b00000b310783b */ /* 0x000e660000004200 */
[----:B------:R2:W2:Y:S03]  /*23f10*/  MUFU.EX2 R251, R2 ;  /* 0x0000000200fb7308 */ /* 0x0004a60000000800 */
[----:B---3--:R-:W-:-:S02]  /*23f20*/  F2FP.BF16.PACK_AB R8, R46, R136 ;  /* 0x000000882e08723e */ /* 0x008fc400000010ff */
[----:B------:R-:W-:Y:S02]  /*23f30*/  F2FP.BF16.PACK_AB R9, R44, R148 ;  /* 0x000000942c09723e */ /* 0x000fe400000010ff */
[----:B-----5:R-:W-:Y:S01]  /*23f40*/  F2FP.BF16.PACK_AB R10, R127, R252 ;  /* 0x000000fc7f0a723e */ /* 0x020fe200000010ff */
[----:B--2---:R-:W-:Y:S01]  /*23f50*/  FFMA.FTZ R2, R90, R0, -R5 ;  /* 0x000000005a027223 */ /* 0x004fe20000010805 */
[----:B------:R-:W-:-:S03]  /*23f60*/  F2FP.BF16.PACK_AB R11, R251, R52 ;  /* 0x00000034fb0b723e */ /* 0x000fc600000010ff */
[----:B------:R2:W-:Y:S04]  /*23f70*/  MUFU.EX2 R249, R2 ;  /* 0x0000000200f97308 */ /* 0x0005e80000000800 */
[C---:B----4-:R-:W-:Y:S08]  /*23f80*/  HMMA.16816.F32.BF16 R28, R8.reuse, R24, R28 ;  /* 0x00000018081c723c */ /* 0x050ff0000004181c */
[----:B------:R-:W-:Y:S01]  /*23f90*/  HMMA.16816.F32.BF16 R40, R8, R26, R40 ;  /* 0x0000001a0828723c */ /* 0x000fe20000041828 */
[----:B------:R-:W3:Y:S01]  /*23fa0*/  LDSM.16.MT88.4 R24, [R178+0xb800] ;  /* 0x00b80000b218783b */ /* 0x000ee20000004200 */
[----:B--2---:R-:W-:Y:S01]  /*23fb0*/  FFMA.FTZ R2, R72, R0, -R5 ;  /* 0x0000000048027223 */ /* 0x004fe20000010805 */
[----:B------:R-:W-:-:S03]  /*23fc0*/  MOV R72, R63 ;  /* 0x0000003f00487202 */ /* 0x000fc60000000f00 */
[----:B------:R2:W4:Y:S02]  /*23fd0*/  MUFU.EX2 R250, R2 ;  /* 0x0000000200fa7308 */ /* 0x0005240000000800 */
[C---:B------:R-:W-:Y:S08]  /*23fe0*/  HMMA.16816.F32.BF16 R36, R8.reuse, R32, R36 ;  /* 0x000000200824723c */ /* 0x040ff00000041824 */
[----:B------:R-:W-:Y:S01]  /*23ff0*/  HMMA.16816.F32.BF16 R48, R8, R34, R48 ;  /* 0x000000220830723c */ /* 0x000fe20000041830 */
[----:B------:R-:W5:Y:S01]  /*24000*/  LDSM.16.MT88.4 R32, [R181+0xb800] ;  /* 0x00b80000b520783b */ /* 0x000f620000004200 */
[----:B--2---:R-:W-:-:S06]  /*24010*/  FFMA.FTZ R2, R91, R0, -R5 ;  /* 0x000000005b027223 */ /* 0x004fcc0000010805 */
[C---:B-1----:R-:W-:Y:S01]  /*24020*/  HMMA.16816.F32.BF16 R56, R8.reuse, R16, R56 ;  /* 0x000000100838723c */ /* 0x042fe20000041838 */
[----:B------:R1:W-:Y:S07]  /*24030*/  MUFU.EX2 R248, R2 ;  /* 0x0000000200f87308 */ /* 0x0003ee0000000800 */
[C---:B------:R-:W-:Y:S01]  /*24040*/  HMMA.16816.F32.BF16 R68, R8.reuse, R18, R68 ;  /* 0x000000120844723c */ /* 0x040fe20000041844 */
[----:B------:R-:W2:Y:S07]  /*24050*/  LDSM.16.MT88.4 R16, [R179+0xb800] ;  /* 0x00b80000b310783b */ /* 0x000eae0000004200 */
[----:B------:R-:W-:Y:S01]  /*24060*/  HMMA.16816.F32.BF16 R140, R8, R12, R140 ;  /* 0x0000000c088c723c */ /* 0x000fe2000004188c */
        /* <DEDUP_REMOVED lines=19> */
[----:B----4-:R-:W-:Y:S02]  /*241a0*/  F2FP.BF16.PACK_AB R11, R232, R248 ;  /* 0x000000f8e80b723e */ /* 0x010fe400000010ff */
[----:B------:R-:W-:-:S03]  /*241b0*/  MOV R168, R127 ;  /* 0x0000007f00a87202 */ /* 0x000fc60000000f00 */
        /* <DEDUP_REMOVED lines=8> */
[C---:B-----5:R-:W-:Y:S08]  /*24240*/  HMMA.16816.F32.BF16 R40, R8.reuse, R34, R48 ;  /* 0x000000220828723c */ /* 0x060ff00000041830 */
[----:B--2---:R-:W-:Y:S01]  /*24250*/  HMMA.16816.F32.BF16 R68, R8, R18, R68 ;  /* 0x000000120844723c */ /* 0x004fe20000041844 */
        /* <DEDUP_REMOVED lines=9> */
[----:B------:R-:W2:Y:S07]  /*242f0*/  LDSM.16.MT88.4 R16, [R179+0xc000] ;  /* 0x00c00000b310783b */ /* 0x000eae0000004200 */
[----:B------:R-:W-:Y:S01]  /*24300*/  HMMA.16816.F32.BF16 R32, R8, R12, R140 ;  /* 0x0000000c0820723c */ /* 0x000fe2000004188c */
[----:B-1----:R-:W-:Y:S01]  /*24310*/  FFMA.FTZ R2, R79, R0, -R7 ;  /* 0x000000004f027223 */ /* 0x002fe20000010807 */
[----:B------:R-:W1:Y:S01]  /*24320*/  LDSM.16.MT88.4 R12, [R180+0xc000] ;  /* 0x00c00000b40c783b */ /* 0x000e620000004200 */
[----:B------:R-:W-:-:S02]  /*24330*/  MOV R79, R122 ;  /* 0x0000007a004f7202 */ /* 0x000fc40000000f00 */
[----:B------:R5:W3:Y:S02]  /*24340*/  MUFU.EX2 R163, R2 ;  /* 0x0000000200a37308 */ /* 0x000ae40000000800 */
[----:B------:R-:W-:Y:S01]  /*24350*/  F2FP.BF16.PACK_AB R9, R167, R166 ;  /* 0x000000a6a709723e */ /* 0x000fe200000010ff */
[--C-:B-----5:R-:W-:Y:S01]  /*24360*/  FFMA.FTZ R2, R172, R0, -R7.reuse ;  /* 0x00000000ac027223 */ /* 0x120fe20000010807 */
[----:B---3--:R-:W-:Y:S02]  /*24370*/  F2FP.BF16.PACK_AB R8, R163, R164 ;  /* 0x000000a4a308723e */ /* 0x008fe400000010ff */
[----:B------:R-:W-:Y:S02]  /*24380*/  MOV R172, R136 ;  /* 0x0000008800ac7202 */ /* 0x000fe40000000f00 */
[----:B------:R3:W-:Y:S02]  /*24390*/  MUFU.EX2 R162, R2 ;  /* 0x0000000200a27308 */ /* 0x0007e40000000800 */
[----:B---3--:R-:W-:Y:S01]  /*243a0*/  FFMA.FTZ R2, R80, R0, -R7 ;  /* 0x0000000050027223 */ /* 0x008fe20000010807 */
[----:B------:R-:W-:-:S05]  /*243b0*/  MOV R80, R152 ;  /* 0x0000009800507202 */ /* 0x000fca0000000f00 */
[----:B------:R3:W5:Y:S02]  /*243c0*/  MUFU.EX2 R161, R2 ;  /* 0x0000000200a17308 */ /* 0x0007640000000800 */
[----:B---3--:R-:W-:Y:S01]  /*243d0*/  FFMA.FTZ R2, R81, R0, -R5 ;  /* 0x0000000051027223 */ /* 0x008fe20000010805 */
[----:B------:R-:W-:Y:S02]  /*243e0*/  MOV R81, R148 ;  /* 0x0000009400517202 */ /* 0x000fe40000000f00 */
[----:B-----5:R-:W-:-:S03]  /*243f0*/  F2FP.BF16.PACK_AB R10, R161, R162 ;  /* 0x000000a2a10a723e */ /* 0x020fc600000010ff */
[----:B------:R3:W5:Y:S02]  /*24400*/  MUFU.EX2 R160, R2 ;  /* 0x0000000200a07308 */ /* 0x0007640000000800 */
[----:B---3--:R-:W-:Y:S01]  /*24410*/  FFMA.FTZ R2, R173, R0, -R5 ;  /* 0x00000000ad027223 */ /* 0x008fe20000010805 */
[----:B------:R-:W-:Y:S02]  /*24420*/  MOV R173, R158 ;  /* 0x0000009e00ad7202 */ /* 0x000fe40000000f00 */
[----:B-----5:R-:W-:-:S03]  /*24430*/  F2FP.BF16.PACK_AB R11, R160, R165 ;  /* 0x000000a5a00b723e */ /* 0x020fc600000010ff */
[----:B------:R3:W-:Y:S04]  /*24440*/  MUFU.EX2 R158, R2 ;  /* 0x00000002009e7308 */ /* 0x0007e80000000800 */
[C---:B------:R-:W-:Y:S08]  /*24450*/  HMMA.16816.F32.BF16 R48, R8.reuse, R28, R52 ;  /* 0x0000001c0830723c */ /* 0x040ff00000041834 */
[----:B----4-:R-:W-:Y:S01]  /*24460*/  HMMA.16816.F32.BF16 R44, R8, R24, R44 ;  /* 0x00000018082c723c */ /* 0x010fe2000004182c */
[----:B---3--:R-:W-:Y:S01]  /*24470*/  FFMA.FTZ R2, R82, R0, -R5 ;  /* 0x0000000052027223 */ /* 0x008fe20000010805 */
[----:B------:R-:W-:-:S03]  /*24480*/  MOV R82, R159 ;  /* 0x0000009f00527202 */ /* 0x000fc60000000f00 */
[----:B------:R3:W4:Y:S03]  /*24490*/  MUFU.EX2 R159, R2 ;  /* 0x00000002009f7308 */ /* 0x0007260000000800 */
[C---:B------:R-:W-:Y:S01]  /*244a0*/  HMMA.16816.F32.BF16 R52, R8.reuse, R26, R40 ;  /* 0x0000001a0834723c */ /* 0x040fe20000041828 */
[----:B------:R-:W5:Y:S07]  /*244b0*/  LDSM.16.MT88.4 R24, [R181+0xc800] ;  /* 0x00c80000b518783b */ /* 0x000f6e0000004200 */
[----:B--2---:R-:W-:Y:S01]  /*244c0*/  HMMA.16816.F32.BF16 R36, R8, R16, R36 ;  /* 0x000000100824723c */ /* 0x004fe20000041824 */
[----:B---3--:R-:W-:Y:S01]  /*244d0*/  FFMA.FTZ R2, R175, R0, -R5 ;  /* 0x00000000af027223 */ /* 0x008fe20000010805 */
[----:B------:R-:W-:-:S06]  /*244e0*/  MOV R175, R123 ;  /* 0x0000007b00af7202 */ /* 0x000fcc0000000f00 */
[C---:B------:R-:W-:Y:S01]  /*244f0*/  HMMA.16816.F32.BF16 R68, R8.reuse, R18, R68 ;  /* 0x000000120844723c */ /* 0x040fe20000041844 */
[----:B------:R-:W2:Y:S01]  /*24500*/  LDSM.16.MT88.4 R16, [R179+0xc800] ;  /* 0x00c80000b310783b */ /* 0x000ea20000004200 */
[----:B------:R3:W-:Y:S06]  /*24510*/  MUFU.EX2 R157, R2 ;  /* 0x00000002009d7308 */ /* 0x0007ec0000000800 */
[C---:B-1----:R-:W-:Y:S08]  /*24520*/  HMMA.16816.F32.BF16 R32, R8.reuse, R12, R32 ;  /* 0x0000000c0820723c */ /* 0x042ff00000041820 */
[----:B------:R-:W-:Y:S01]  /*24530*/  HMMA.16816.F32.BF16 R20, R8, R14, R20 ;  /* 0x0000000e0814723c */ /* 0x000fe20000041814 */
[----:B------:R-:W1:Y:S01]  /*24540*/  LDSM.16.MT88.4 R12, [R180+0xc800] ;  /* 0x00c80000b40c783b */ /* 0x000e620000004200 */
[----:B---3--:R-:W-:Y:S01]  /*24550*/  FFMA.FTZ R2, R188, R0, -R7 ;  /* 0x00000000bc027223 */ /* 0x008fe20000010807 */
[----:B------:R-:W-:-:S03]  /*24560*/  MOV R188, R126 ;  /* 0x0000007e00bc7202 */ /* 0x000fc60000000f00 */
[----:B------:R3:W-:Y:S02]  /*24570*/  MUFU.EX2 R156, R2 ;  /* 0x00000002009c7308 */ /* 0x0007e40000000800 */
[----:B------:R-:W-:Y:S01]  /*24580*/  HMMA.16816.F32.BF16 R60, R8, R30, R60 ;  /* 0x0000001e083c723c */ /* 0x000fe2000004183c */
[----:B------:R-:W1:Y:S06]  /*24590*/  LDSM.16.MT88.4 R28, [R178+0xc800] ;  /* 0x00c80000b21c783b */ /* 0x000e6c0000004200 */
[----:B----4-:R-:W-:Y:S01]  /*245a0*/  F2FP.BF16.PACK_AB R9, R159, R158 ;  /* 0x0000009e9f09723e */ /* 0x010fe200000010ff */
[----:B---3--:R-:W-:Y:S01]  /*245b0*/  FFMA.FTZ R2, R83, R0, -R7 ;  /* 0x0000000053027223 */ /* 0x008fe20000010807 */
[----:B------:R-:W-:-:S03]  /*245c0*/  MOV R83, R155 ;  /* 0x0000009b00537202 */ /* 0x000fc60000000f00 */
[----:B------:R3:W4:Y:S02]  /*245d0*/  MUFU.EX2 R155, R2 ;  /* 0x00000002009b7308 */ /* 0x0007240000000800 */
[----:B---3--:R-:W-:Y:S01]  /*245e0*/  FFMA.FTZ R2, R193, R0, -R7 ;  /* 0x00000000c1027223 */ /* 0x008fe20000010807 */
[----:B----4-:R-:W-:Y:S02]  /*245f0*/  F2FP.BF16.PACK_AB R8, R155, R156 ;  /* 0x0000009c9b08723e */ /* 0x010fe400000010ff */
[----:B------:R-:W-:-:S03]  /*24600*/  MOV R193, R120 ;  /* 0x0000007800c17202 */ /* 0x000fc60000000f00 */
[----:B------:R3:W-:Y:S02]  /*24610*/  MUFU.EX2 R154, R2 ;  /* 0x00000002009a7308 */ /* 0x0007e40000000800 */
[----:B---3--:R-:W-:-:S06]  /*24620*/  FFMA.FTZ R2, R87, R0, -R7 ;  /* 0x0000000057027223 */ /* 0x008fcc0000010807 */
[----:B------:R3:W4:Y:S02]  /*24630*/  MUFU.EX2 R153, R2 ;  /* 0x0000000200997308 */ /* 0x0007240000000800 */
[----:B---3--:R-:W-:Y:S01]  /*24640*/  FFMA.FTZ R2, R88, R0, -R5 ;  /* 0x0000000058027223 */ /* 0x008fe20000010805 */
[----:B----4-:R-:W-:-:S05]  /*24650*/  F2FP.BF16.PACK_AB R10, R153, R154 ;  /* 0x0000009a990a723e */ /* 0x010fca00000010ff */
[----:B------:R3:W4:Y:S02]  /*24660*/  MUFU.EX2 R152, R2 ;  /* 0x0000000200987308 */ /* 0x0007240000000800 */
[----:B---3--:R-:W-:Y:S01]  /*24670*/  FFMA.FTZ R2, R194, R0, -R5 ;  /* 0x00000000c2027223 */ /* 0x008fe20000010805 */
[----:B----4-:R-:W-:Y:S02]  /*24680*/  F2FP.BF16.PACK_AB R11, R152, R157 ;  /* 0x0000009d980b723e */ /* 0x010fe400000010ff */
[----:B------:R-:W-:-:S03]  /*24690*/  MOV R194, R6 ;  /* 0x0000000600c27202 */ /* 0x000fc60000000f00 */
[----:B------:R3:W-:Y:S02]  /*246a0*/  MUFU.EX2 R151, R2 ;  /* 0x0000000200977308 */ /* 0x0007e40000000800 */
[C---:B-----5:R-:W-:Y:S01]  /*246b0*/  HMMA.16816.F32.BF16 R44, R8.reuse, R24, R44 ;  /* 0x00000018082c723c */ /* 0x060fe2000004182c */
[----:B------:R-:W-:Y:S01]  /*246c0*/  FFMA.FTZ R4, R193, R4, R194 ;  /* 0x00000004c1047223 */ /* 0x000fe200000100c2 */
[----:B------:R-:W-:Y:S02]  /*246d0*/  MOV R194, R82 ;  /* 0x0000005200c27202 */ /* 0x000fe40000000f00 */
[----:B------:R-:W-:Y:S02]  /*246e0*/  MOV R82, R171 ;  /* 0x000000ab00527202 */ /* 0x000fe40000000f00 */
[----:B------:R-:W-:Y:S02]  /*246f0*/  MOV R193, R83 ;  /* 0x0000005300c17202 */ /* 0x000fe40000000f00 */
[----:B------:R-:W-:Y:S01]  /*24700*/  HMMA.16816.F32.BF16 R52, R8, R26, R52 ;  /* 0x0000001a0834723c */ /* 0x000fe20000041834 */
[----:B------:R-:W4:Y:S01]  /*24710*/  LDSM.16.MT88.4 R24, [R181+0xd000] ;  /* 0x00d00000b518783b */ /* 0x000f220000004200 */
[----:B------:R-:W-:Y:S01]  /*24720*/  FADD.FTZ R4, R82, R4 ;  /* 0x0000000452047221 */ /* 0x000fe20000010000 */
[----:B------:R-:W-:Y:S01]  /*24730*/  MOV R171, R169 ;  /* 0x000000a900ab7202 */ /* 0x000fe20000000f00 */
[----:B---3--:R-:W-:Y:S01]  /*24740*/  FFMA.FTZ R2, R89, R0, -R5 ;  /* 0x0000000059027223 */ /* 0x008fe20000010805 */
[----:B------:R-:W-:-:S02]  /*24750*/  MOV R169, R78 ;  /* 0x0000004e00a97202 */ /* 0x000fc40000000f00 */
[----:B------:R-:W-:Y:S01]  /*24760*/  MOV R78, R75 ;  /* 0x0000004b004e7202 */ /* 0x000fe20000000f00 */
[----:B------:R3:W5:Y:S01]  /*24770*/  MUFU.EX2 R150, R2 ;  /* 0x0000000200967308 */ /* 0x0007620000000800 */
[C---:B--2---:R-:W-:Y:S08]  /*24780*/  HMMA.16816.F32.BF16 R36, R8.reuse, R16, R36 ;  /* 0x000000100824723c */ /* 0x044ff00000041824 */
[----:B------:R-:W-:Y:S01]  /*24790*/  HMMA.16816.F32.BF16 R68, R8, R18, R68 ;  /* 0x000000120844723c */ /* 0x000fe20000041844 */
[----:B------:R-:W2:Y:S01]  /*247a0*/  LDSM.16.MT88.4 R16, [R179+0xd000] ;  /* 0x00d00000b310783b */ /* 0x000ea20000004200 */
[----:B---3--:R-:W-:-:S06]  /*247b0*/  FFMA.FTZ R2, R192, R0, -R5 ;  /* 0x00000000c0027223 */ /* 0x008fcc0000010805 */
[C---:B-1----:R-:W-:Y:S01]  /*247c0*/  HMMA.16816.F32.BF16 R32, R8.reuse, R12, R32 ;  /* 0x0000000c0820723c */ /* 0x042fe20000041820 */
[----:B------:R-:W-:Y:S01]  /*247d0*/  MOV R192, R119 ;  /* 0x0000007700c07202 */ /* 0x000fe20000000f00 */
[----:B------:R1:W-:Y:S06]  /*247e0*/  MUFU.EX2 R149, R2 ;  /* 0x0000000200957308 */ /* 0x0003ec0000000800 */
[C---:B------:R-:W-:Y:S01]  /*247f0*/  HMMA.16816.F32.BF16 R20, R8.reuse, R14, R20 ;  /* 0x0000000e0814723c */ /* 0x040fe20000041814 */
[----:B------:R-:W3:Y:S07]  /*24800*/  LDSM.16.MT88.4 R12, [R180+0xd000] ;  /* 0x00d00000b40c783b */ /* 0x000eee0000004200 */
[----:B------:R-:W-:Y:S01]  /*24810*/  HMMA.16816.F32.BF16 R40, R8, R28, R48 ;  /* 0x0000001c0828723c */ /* 0x000fe20000041830 */
[----:B-1----:R-:W-:Y:S01]  /*24820*/  FFMA.FTZ R2, R196, R0, -R7 ;  /* 0x00000000c4027223 */ /* 0x002fe20000010807 */
[----:B------:R-:W-:-:S03]  /*24830*/  MOV R196, R117 ;  /* 0x0000007500c47202 */ /* 0x000fc60000000f00 */
[----:B------:R1:W-:Y:S03]  /*24840*/  MUFU.EX2 R148, R2 ;  /* 0x0000000200947308 */ /* 0x0003e60000000800 */
[----:B------:R-:W-:Y:S01]  /*24850*/  HMMA.16816.F32.BF16 R60, R8, R30, R60 ;  /* 0x0000001e083c723c */ /* 0x000fe2000004183c */
[----:B------:R-:W2:Y:S01]  /*24860*/  LDSM.16.MT88.4 R28, [R178+0xd000] ;  /* 0x00d00000b21c783b */ /* 0x000ea20000004200 */
[----:B------:R-:W-:Y:S01]  /*24870*/  FFMA.FTZ R3, R192, R3, R196 ;  /* 0x00000003c0037223 */ /* 0x000fe200000100c4 */
[----:B------:R-:W-:Y:S02]  /*24880*/  MOV R196, R86 ;  /* 0x0000005600c47202 */ /* 0x000fe40000000f00 */
[----:B------:R-:W-:Y:S02]  /*24890*/  MOV R192, R74 ;  /* 0x0000004a00c07202 */ /* 0x000fe40000000f00 */
[----:B-----5:R-:W-:Y:S01]  /*248a0*/  F2FP.BF16.PACK_AB R9, R150, R151 ;  /* 0x000000979609723e */ /* 0x020fe200000010ff */
[----:B-1----:R-:W-:-:S04]  /*248b0*/  FFMA.FTZ R2, R92, R0, -R7 ;  /* 0x000000005c027223 */ /* 0x002fc80000010807 */
[----:B------:R1:W5:Y:S02]  /*248c0*/  MUFU.EX2 R146, R2 ;  /* 0x0000000200927308 */ /* 0x0003640000000800 */
[----:B-1----:R-:W-:Y:S01]  /*248d0*/  FFMA.FTZ R2, R197, R0, -R7 ;  /* 0x00000000c5027223 */ /* 0x002fe20000010807 */
[----:B-----5:R-:W-:Y:S02]  /*248e0*/  F2FP.BF16.PACK_AB R8, R146, R148 ;  /* 0x000000949208723e */ /* 0x020fe400000010ff */
[----:B------:R-:W-:-:S03]  /*248f0*/  MOV R197, R84 ;  /* 0x0000005400c57202 */ /* 0x000fc60000000f00 */
[----:B------:R1:W-:Y:S02]  /*24900*/  MUFU.EX2 R145, R2 ;  /* 0x0000000200917308 */ /* 0x0003e40000000800 */
[----:B-1----:R-:W-:-:S06]  /*24910*/  FFMA.FTZ R2, R93, R0, -R7 ;  /* 0x000000005d027223 */ /* 0x002fcc0000010807 */
[----:B------:R1:W5:Y:S02]  /*24920*/  MUFU.EX2 R147, R2 ;  /* 0x0000000200937308 */ /* 0x0003640000000800 */
[----:B-1----:R-:W-:Y:S01]  /*24930*/  FFMA.FTZ R2, R94, R0, -R5 ;  /* 0x000000005e027223 */ /* 0x002fe20000010805 */
[----:B-----5:R-:W-:-:S05]  /*24940*/  F2FP.BF16.PACK_AB R10, R147, R145 ;  /* 0x00000091930a723e */ /* 0x020fca00000010ff */
[----:B------:R1:W5:Y:S02]  /*24950*/  MUFU.EX2 R144, R2 ;  /* 0x0000000200907308 */ /* 0x0003640000000800 */
[----:B-1----:R-:W-:Y:S01]  /*24960*/  FFMA.FTZ R2, R170, R0, -R5 ;  /* 0x00000000aa027223 */ /* 0x002fe20000010805 */
[----:B-----5:R-:W-:Y:S02]  /*24970*/  F2FP.BF16.PACK_AB R11, R144, R149 ;  /* 0x00000095900b723e */ /* 0x020fe400000010ff */
[----:B------:R-:W-:-:S03]  /*24980*/  MOV R170, R72 ;  /* 0x0000004800aa7202 */ /* 0x000fc60000000f00 */
[----:B------:R1:W-:Y:S02]  /*24990*/  MUFU.EX2 R142, R2 ;  /* 0x00000002008e7308 */ /* 0x0003e40000000800 */
[----:B----4-:R-:W-:Y:S01]  /*249a0*/  HMMA.16816.F32.BF16 R44, R8, R24, R44 ;  /* 0x00000018082c723c */ /* 0x010fe2000004182c */
[----:B------:R-:W-:-:S07]  /*249b0*/  FADD.FTZ R4, R170, R4 ;  /* 0x00000004aa047221 */ /* 0x000fce0000010000 */
[----:B------:R-:W-:Y:S01]  /*249c0*/  HMMA.16816.F32.BF16 R52, R8, R26, R52 ;  /* 0x0000001a0834723c */ /* 0x000fe20000041834 */
[----:B------:R-:W4:Y:S01]  /*249d0*/  LDSM.16.MT88.4 R24, [R181+0xd800] ;  /* 0x00d80000b518783b */ /* 0x000f220000004200 */
[----:B-1----:R-:W-:-:S04]  /*249e0*/  FFMA.FTZ R2, R95, R0, -R5 ;  /* 0x000000005f027223 */ /* 0x002fc80000010805 */
[----:B------:R1:W5:Y:S02]  /*249f0*/  MUFU.EX2 R143, R2 ;  /* 0x00000002008f7308 */ /* 0x0003640000000800 */
        /* <DEDUP_REMOVED lines=14> */
[----:B------:R-:W2:Y:S06]  /*24ae0*/  LDSM.16.MT88.4 R28, [R178+0xd800] ;  /* 0x00d80000b21c783b */ /* 0x000eac0000004200 */
[----:B-----5:R-:W-:Y:S01]  /*24af0*/  F2FP.BF16.PACK_AB R9, R143, R142 ;  /* 0x0000008e8f09723e */ /* 0x020fe200000010ff */
[----:B-1----:R-:W-:-:S04]  /*24b00*/  FFMA.FTZ R2, R96, R0, -R7 ;  /* 0x0000000060027223 */ /* 0x002fc80000010807 */
[----:B------:R1:W5:Y:S02]  /*24b10*/  MUFU.EX2 R139, R2 ;  /* 0x00000002008b7308 */ /* 0x0003640000000800 */
[----:B-1----:R-:W-:Y:S01]  /*24b20*/  FFMA.FTZ R2, R200, R0, -R7 ;  /* 0x00000000c8027223 */ /* 0x002fe20000010807 */
[----:B-----5:R-:W-:Y:S02]  /*24b30*/  F2FP.BF16.PACK_AB R8, R139, R140 ;  /* 0x0000008c8b08723e */ /* 0x020fe400000010ff */
[----:B------:R-:W-:-:S03]  /*24b40*/  MOV R200, R173 ;  /* 0x000000ad00c87202 */ /* 0x000fc60000000f00 */
[----:B------:R1:W-:Y:S01]  /*24b50*/  MUFU.EX2 R138, R2 ;  /* 0x00000002008a7308 */ /* 0x0003e20000000800 */
[----:B------:R-:W-:Y:S02]  /*24b60*/  MOV R173, R81 ;  /* 0x0000005100ad7202 */ /* 0x000fe40000000f00 */
[----:B------:R-:W-:Y:S01]  /*24b70*/  MOV R81, R85 ;  /* 0x0000005500517202 */ /* 0x000fe20000000f00 */
[----:B------:R-:W-:-:S04]  /*24b80*/  FADD.FTZ R3, R200, R3 ;  /* 0x00000003c8037221 */ /* 0x000fc80000010000 */
[----:B------:R-:W-:Y:S02]  /*24b90*/  FADD.FTZ R3, R199, R3 ;  /* 0x00000003c7037221 */ /* 0x000fe40000010000 */
[----:B------:R-:W-:Y:S02]  /*24ba0*/  FADD.FTZ R4, R81, R4 ;  /* 0x0000000451047221 */ /* 0x000fe40000010000 */
[----:B------:R-:W-:Y:S02]  /*24bb0*/  FADD.FTZ R3, R197, R3 ;  /* 0x00000003c5037221 */ /* 0x000fe40000010000 */
[----:B-1----:R-:W-:-:S04]  /*24bc0*/  FFMA.FTZ R2, R97, R0, -R7 ;  /* 0x0000000061027223 */ /* 0x002fc80000010807 */
[----:B------:R1:W5:Y:S02]  /*24bd0*/  MUFU.EX2 R137, R2 ;  /* 0x0000000200897308 */ /* 0x0003640000000800 */
[----:B-1----:R-:W-:Y:S01]  /*24be0*/  FFMA.FTZ R2, R98, R0, -R5 ;  /* 0x0000000062027223 */ /* 0x002fe20000010805 */
[----:B-----5:R-:W-:-:S05]  /*24bf0*/  F2FP.BF16.PACK_AB R10, R137, R138 ;  /* 0x0000008a890a723e */ /* 0x020fca00000010ff */
[----:B------:R1:W5:Y:S02]  /*24c00*/  MUFU.EX2 R136, R2 ;  /* 0x0000000200887308 */ /* 0x0003640000000800 */
[----:B-1----:R-:W-:Y:S01]  /*24c10*/  FFMA.FTZ R2, R121, R0, -R5 ;  /* 0x0000000079027223 */ /* 0x002fe20000010805 */
[----:B-----5:R-:W-:-:S05]  /*24c20*/  F2FP.BF16.PACK_AB R11, R136, R141 ;  /* 0x0000008d880b723e */ /* 0x020fca00000010ff */
        /* <DEDUP_REMOVED lines=18> */
[----:B------:R-:W5:Y:S06]  /*24d50*/  LDSM.16.MT88.4 R28, [R181+0xe000] ;  /* 0x00e00000b51c783b */ /* 0x000f6c0000004200 */
        /* <DEDUP_REMOVED lines=27> */
[----:B-----5:R-:W-:Y:S01]  /*24f10*/  HMMA.16816.F32.BF16 R44, R8, R28, R44 ;  /* 0x0000001c082c723c */ /* 0x020fe2000004182c */
[----:B-1----:R-:W-:-:S04]  /*24f20*/  FFMA.FTZ R2, R204, R0, -R7 ;  /* 0x00000000cc027223 */ /* 0x002fc80000010807 */
[----:B------:R1:W-:Y:S03]  /*24f30*/  MUFU.EX2 R120, R2 ;  /* 0x0000000200787308 */ /* 0x0003e60000000800 */
[----:B------:R-:W-:Y:S07]  /*24f40*/  HMMA.16816.F32.BF16 R52, R8, R30, R52 ;  /* 0x0000001e0834723c */ /* 0x000fee0000041834 */
[----:B------:R-:W-:Y:S01]  /*24f50*/  F2FP.BF16.PACK_AB R9, R123, R121 ;  /* 0x000000797b09723e */ /* 0x000fe200000010ff */
[----:B-1----:R-:W-:-:S04]  /*24f60*/  FFMA.FTZ R2, R195, R0, -R7 ;  /* 0x00000000c3027223 */ /* 0x002fc80000010807 */
[----:B------:R1:W5:Y:S02]  /*24f70*/  MUFU.EX2 R119, R2 ;  /* 0x0000000200777308 */ /* 0x0003640000000800 */
[----:B-1----:R-:W-:Y:S01]  /*24f80*/  FFMA.FTZ R2, R206, R0, -R7 ;  /* 0x00000000ce027223 */ /* 0x002fe20000010807 */
[----:B-----5:R-:W-:-:S05]  /*24f90*/  F2FP.BF16.PACK_AB R8, R119, R120 ;  /* 0x000000787708723e */ /* 0x020fca00000010ff */
[----:B------:R1:W-:Y:S02]  /*24fa0*/  MUFU.EX2 R118, R2 ;  /* 0x0000000200767308 */ /* 0x0003e40000000800 */
[----:B-1----:R-:W-:-:S06]  /*24fb0*/  FFMA.FTZ R2, R103, R0, -R7 ;  /* 0x0000000067027223 */ /* 0x002fcc0000010807 */
        /* <DEDUP_REMOVED lines=9> */
[----:B------:R-:W4:Y:S01]  /*25050*/  LDSM.16.MT88.4 R32, [R178+0xf000] ;  /* 0x00f00000b220783b */ /* 0x000f220000004200 */
[----:B-1----:R-:W-:-:S04]  /*25060*/  FFMA.FTZ R2, R105, R0, -R5 ;  /* 0x0000000069027223 */ /* 0x002fc80000010805 */
[----:B------:R1:W5:Y:S02]  /*25070*/  MUFU.EX2 R113, R2 ;  /* 0x0000000200717308 */ /* 0x0003640000000800 */
        /* <DEDUP_REMOVED lines=15> */
[----:B-----5:R-:W-:Y:S01]  /*25170*/  F2FP.BF16.PACK_AB R9, R113, R112 ;  /* 0x000000707109723e */ /* 0x020fe200000010ff */
        /* <DEDUP_REMOVED lines=17> */
[C---:B------:R-:W-:Y:S08]  /*25290*/  HMMA.16816.F32.BF16 R40, R8.reuse, R36, R40 ;  /* 0x000000240828723c */ /* 0x040ff00000041828 */
[----:B------:R-:W-:Y:S01]  /*252a0*/  HMMA.16816.F32.BF16 R44, R8, R38, R44 ;  /* 0x00000026082c723c */ /* 0x000fe2000004182c */
[----:B------:R-:W5:Y:S01]  /*252b0*/  LDSM.16.MT88.4 R36, [R181+0xf800] ;  /* 0x00f80000b524783b */ /* 0x000f620000004200 */
        /* <DEDUP_REMOVED lines=29> */
[C---:B-----5:R-:W-:Y:S08]  /*25490*/  HMMA.16816.F32.BF16 R24, R8.reuse, R36, R40 ;  /* 0x000000240818723c */ /* 0x060ff00000041828 */
[----:B------:R-:W-:Y:S01]  /*254a0*/  HMMA.16816.F32.BF16 R32, R8, R38, R44 ;  /* 0x000000260820723c */ /* 0x000fe2000004182c */
[----:B------:R-:W5:Y:S01]  /*254b0*/  LDSM.16.MT88.4 R36, [R179+0x10000] ;  /* 0x01000000b324783b */ /* 0x000f620000004200 */
        /* <DEDUP_REMOVED lines=29> */
[----:B-----5:R-:W-:Y:S01]  /*25690*/  HMMA.16816.F32.BF16 R56, R8, R38, R52 ;  /* 0x000000260838723c */ /* 0x020fe20000041834 */
        /* <DEDUP_REMOVED lines=89> */
[----:B-----5:R-:W-:Y:S01]  /*25c30*/  FFMA.FTZ R4, R231, R0, -R7 ;  /* 0x00000000e7047223 */ /* 0x020fe20000010807 */
[----:B------:R-:W-:Y:S01]  /*25c40*/  LDSM.16.MT88.4 R152, [R181+0x11800] ;  /* 0x01180000b598783b */ /* 0x000fe20000004200 */
[----:B------:R-:W-:Y:S01]  /*25c50*/  FADD.FTZ R2, R151, R2 ;  /* 0x0000000297027221 */ /* 0x000fe20000010000 */
[----:B--2---:R-:W-:Y:S01]  /*25c60*/  F2FP.BF16.PACK_AB R9, R66, R78 ;  /* 0x0000004e4209723e */ /* 0x004fe200000010ff */
        /* <DEDUP_REMOVED lines=30> */
[----:B------:R2:W5:Y:S02]  /*25e50*/  MUFU.EX2 R61, R4 ;  /* 0x00000004003d7308 */ /* 0x0005640000000800 */
[----:B--2---:R-:W-:Y:S01]  /*25e60*/  FFMA.FTZ R4, R225, R0, -R5 ;  /* 0x00000000e1047223 */ /* 0x004fe20000010805 */
[----:B-----5:R-:W-:-:S05]  /*25e70*/  F2FP.BF16.PACK_AB R10, R61, R63 ;  /* 0x0000003f3d0a723e */ /* 0x020fca00000010ff */
[----:B------:R2:W5:Y:S02]  /*25e80*/  MUFU.EX2 R60, R4 ;  /* 0x00000004003c7308 */ /* 0x0005640000000800 */
[----:B--2---:R-:W-:Y:S01]  /*25e90*/  FFMA.FTZ R4, R234, R0, -R5 ;  /* 0x00000000ea047223 */ /* 0x004fe20000010805 */
[----:B-----5:R-:W-:-:S05]  /*25ea0*/  F2FP.BF16.PACK_AB R11, R60, R65 ;  /* 0x000000413c0b723e */ /* 0x020fca00000010ff */
[----:B------:R2:W-:Y:S02]  /*25eb0*/  MUFU.EX2 R51, R4 ;  /* 0x0000000400337308 */ /* 0x0005e40000000800 */
[C---:B----4-:R-:W-:Y:S08]  /*25ec0*/  HMMA.16816.F32.BF16 R36, R8.reuse, R18, R36 ;  /* 0x000000120824723c */ /* 0x050ff00000041824 */
[----:B------:R-:W-:Y:S01]  /*25ed0*/  HMMA.16816.F32.BF16 R44, R8, R16, R44 ;  /* 0x00000010082c723c */ /* 0x000fe2000004182c */
[----:B--2---:R-:W-:-:S04]  /*25ee0*/  FFMA.FTZ R4, R227, R0, -R5 ;  /* 0x00000000e3047223 */ /* 0x004fc80000010805 */
[----:B------:R2:W4:Y:S03]  /*25ef0*/  MUFU.EX2 R50, R4 ;  /* 0x0000000400327308 */ /* 0x0005260000000800 */
[C---:B-1----:R-:W-:Y:S08]  /*25f00*/  HMMA.16816.F32.BF16 R40, R8.reuse, R20, R40 ;  /* 0x000000140828723c */ /* 0x042ff00000041828 */
[----:B------:R-:W-:Y:S01]  /*25f10*/  HMMA.16816.F32.BF16 R32, R8, R22, R32 ;  /* 0x000000160820723c */ /* 0x000fe20000041820 */
[----:B------:R-:W1:Y:S01]  /*25f20*/  LDSM.16.MT88.4 R20, [R180+0x11000] ;  /* 0x01100000b414783b */ /* 0x000e620000004200 */
[----:B--2---:R-:W-:-:S06]  /*25f30*/  FFMA.FTZ R4, R235, R0, -R5 ;  /* 0x00000000eb047223 */ /* 0x004fcc0000010805 */
[C---:B---3--:R-:W-:Y:S01]  /*25f40*/  HMMA.16816.F32.BF16 R28, R8.reuse, R12, R28 ;  /* 0x0000000c081c723c */ /* 0x048fe2000004181c */
[----:B----4-:R-:W-:Y:S01]  /*25f50*/  F2FP.BF16.PACK_AB R137, R50, R51 ;  /* 0x000000333289723e */ /* 0x010fe200000010ff */
[----:B------:R2:W-:Y:S06]  /*25f60*/  MUFU.EX2 R49, R4 ;  /* 0x0000000400317308 */ /* 0x0005ec0000000800 */
[----:B------:R-:W-:Y:S01]  /*25f70*/  HMMA.16816.F32.BF16 R12, R8, R14, R56 ;  /* 0x0000000e080c723c */ /* 0x000fe20000041838 */
[----:B--2---:R-:W-:-:S04]  /*25f80*/  FFMA.FTZ R4, R236, R0, -R7 ;  /* 0x00000000ec047223 */ /* 0x004fc80000010807 */
[----:B------:R2:W-:Y:S03]  /*25f90*/  MUFU.EX2 R48, R4 ;  /* 0x0000000400307308 */ /* 0x0005e60000000800 */
[----:B-1----:R-:W-:Y:S01]  /*25fa0*/  HMMA.16816.F32.BF16 R140, R8, R20, R52 ;  /* 0x00000014088c723c */ /* 0x002fe20000041834 */
[----:B--2---:R-:W-:-:S07]  /*25fb0*/  FFMA.FTZ R4, R230, R0, -R7 ;  /* 0x00000000e6047223 */ /* 0x004fce0000010807 */
        /* <DEDUP_REMOVED lines=73> */
.L_x_2132:
[----:B-1----:R-:W-:Y:S05]  /*26450*/  @!P1 BRA `(.L_x_2143) ;  /* 0x00007bd000009947 */ /* 0x002fea0003800000 */
[----:B------:R-:W2:Y:S04]  /*26460*/  LDL R24, [R1+0x14] ;  /* 0x0000140001187983 */ /* 0x000ea80000100800 */
[----:B------:R-:W3:Y:S01]  /*26470*/  LDL R23, [R1+0x10] ;  /* 0x0000100001177983 */ /* 0x000ee20000100800 */
        /* <DEDUP_REMOVED lines=136> */
.L_x_2152:
[----:B------:R-:W2:Y:S01]  /*26d00*/  LDL.LU R188, [R1+0x4] ;  /* 0x0000040001bc7983 */ /* 0x000ea20000300800 */
        /* <DEDUP_REMOVED lines=9> */
[----:B------:R-:W-:Y:S01]  /*26da0*/  BAR.SYNC.DEFER_BLOCKING 0x0 ;  /* 0x0000000000007b1d */ /* 0x000fe20000010000 */
[----:B--2---:R-:W-:Y:S05]  /*26db0*/  IADD3 R188, R188, -0x1, RZ ;  /* 0xffffffffbcbc7810 */ /* 0x004fea0007ffe0ff */
[----:B-1----:R1:W-:Y:S01]  /*26dc0*/  STL [R1+0x4], R188 ;  /* 0x000004bc01007387 */ /* 0x0023e20000100800 */
[----:B------:R-:W-:Y:S01]  /*26dd0*/  BSSY B0, `(.L_x_2144) ;  /* 0x0000046000007945 */ /* 0x000fe20003800000 */
[----:B------:R-:W-:-:S05]  /*26de0*/  @!P0 BRA `(.L_x_2145) ;  /* 0x0000040000008947 */ /* 0x000fca0003800000 */
[----:B------:R-:W-:Y:S01]  /*26df0*/  IMAD.SHL.U32 R10, R188, 0x100, RZ ;  /* 0x00000100bc0a7824 */ /* 0x000fe200078e00ff */
[----:B------:R-:W-:Y:S02]  /*26e00*/  ULDC.64 UR4, c[0x0][0x118] ;  /* 0x0000460000047ab9 */ /* 0x000fe40000000a00 */
[----:B------:R-:W2:Y:S02]  /*26e10*/  LD.E R2, [R6.64+0x170] ;  /* 0x0001700406027980 */ /* 0x000ea4000c101900 */
[C---:B------:R-:W-:Y:S02]  /*26e20*/  IADD3 R12, R10.reuse, 0x100, RZ ;  /* 0x000001000a0c7810 */ /* 0x040fe40007ffe0ff */
[----:B------:R-:W-:Y:S02]  /*26e30*/  IABS R11, R10 ;  /* 0x0000000a000b7213 */ /* 0x000fe40000000000 */
[----:B------:R-:W-:Y:S02]  /*26e40*/  IABS R8, R12 ;  /* 0x0000000c00087213 */ /* 0x000fe40000000000 */
[-C--:B--2---:R-:W-:Y:S02]  /*26e50*/  IABS R0, R2.reuse ;  /* 0x0000000200007213 */ /* 0x084fe40000000000 */
[-C--:B------:R-:W-:Y:S02]  /*26e60*/  IABS R9, R2.reuse ;  /* 0x0000000200097213 */ /* 0x080fe40000000000 */
[----:B------:R-:W2:Y:S01]  /*26e70*/  I2F.RP R4, R0 ;  /* 0x0000000000047306 */ /* 0x000ea20000209400 */
[-C--:B------:R-:W-:Y:S02]  /*26e80*/  LOP3.LUT R10, R10, R2.reuse, RZ, 0x3c, !PT ;  /* 0x000000020a0a7212 */ /* 0x080fe400078e3cff */
[----:B------:R-:W-:Y:S01]  /*26e90*/  IMAD.MOV R9, RZ, RZ, -R9 ;  /* 0x000000ffff097224 */ /* 0x000fe200078e0a09 */
[----:B------:R-:W-:Y:S02]  /*26ea0*/  LOP3.LUT R12, R12, R2, RZ, 0x3c, !PT ;  /* 0x000000020c0c7212 */ /* 0x000fe400078e3cff */
[----:B------:R-:W-:Y:S02]  /*26eb0*/  ISETP.GE.AND P0, PT, R10, RZ, PT ;  /* 0x000000ff0a00720c */ /* 0x000fe40003f06270 */
[----:B------:R-:W-:Y:S02]  /*26ec0*/  ISETP.GE.AND P2, PT, R12, RZ, PT ;  /* 0x000000ff0c00720c */ /* 0x000fe40003f46270 */
[----:B--2---:R-:W2:Y:S02]  /*26ed0*/  MUFU.RCP R4, R4 ;  /* 0x0000000400047308 */ /* 0x004ea40000001000 */
[----:B--2---:R-:W-:Y:S08]  /*26ee0*/  IADD3 R4, R4, 0xffffffe, RZ ;  /* 0x0ffffffe04047810 */ /* 0x004ff00007ffe0ff */
[----:B------:R-:W2:Y:S02]  /*26ef0*/  F2I.FTZ.U32.TRUNC.NTZ R5, R4 ;  /* 0x0000000400057305 */ /* 0x000ea4000021f000 */
[--C-:B--2---:R-:W-:Y:S02]  /*26f00*/  IMAD.MOV R3, RZ, RZ, -R5.reuse ;  /* 0x000000ffff037224 */ /* 0x104fe400078e0a05 */
        /* <DEDUP_REMOVED lines=23> */
[----:B------:R2:W3:Y:S01]  /*27080*/  LD.E.64 R4, [R6.64+0x40] ;  /* 0x0000400406047980 */ /* 0x0004e2000c101b00 */
[CC--:B------:R-:W-:Y:S02]  /*27090*/  LEA R10, P1, R3.reuse, R242.reuse, 0x2 ;  /* 0x000000f2030a7211 */ /* 0x0c0fe400078210ff */
[C---:B------:R-:W-:Y:S02]  /*270a0*/  LEA R8, P0, R0.reuse, R242, 0x2 ;  /* 0x000000f200087211 */ /* 0x040fe400078010ff */
[-C--:B------:R-:W-:Y:S02]  /*270b0*/  LEA.HI.X.SX32 R11, R3, R243.reuse, 0x2, P1 ;  /* 0x000000f3030b7211 */ /* 0x080fe400008f16ff */
[C---:B------:R-:W-:Y:S01]  /*270c0*/  LEA.HI.X.SX32 R9, R0.reuse, R243, 0x2, P0 ;  /* 0x000000f300097211 */ /* 0x040fe200000f16ff */
[----:B------:R-:W-:Y:S02]  /*270d0*/  IMAD.IADD R0, R0, 0x1, -R3 ;  /* 0x0000000100007824 */ /* 0x000fe400078e0a03 */
[----:B------:R-:W4:Y:S02]  /*270e0*/  LD.E R10, [R10.64] ;  /* 0x000000040a0a7980 */ /* 0x000f24000c101900 */
[----:B------:R-:W-:Y:S02]  /*270f0*/  IMAD R2, R2, R0, -0x100 ;  /* 0xffffff0002027424 */ /* 0x000fe400078e0200 */
[----:B------:R5:W4:Y:S04]  /*27100*/  LD.E R9, [R8.64] ;  /* 0x0000000408097980 */ /* 0x000b28000c101900 */
[----:B--2---:R-:W2:Y:S01]  /*27110*/  LD.E.64 R6, [R6.64+0x28] ;  /* 0x0000280406067980 */ /* 0x004ea2000c101b00 */
[----:B-----5:R-:W-:Y:S01]  /*27120*/  SHF.R.S32.HI R8, RZ, 0x1f, R2 ;  /* 0x0000001fff087819 */ /* 0x020fe20000011402 */
[-C--:B---3--:R-:W-:Y:S02]  /*27130*/  IMAD R0, R5, R2.reuse, RZ ;  /* 0x0000000205007224 */ /* 0x088fe400078e02ff */
[C---:B------:R-:W-:Y:S04]  /*27140*/  IMAD.WIDE.U32 R2, R4.reuse, R2, RZ ;  /* 0x0000000204027225 */ /* 0x040fe800078e00ff */
[----:B------:R-:W-:Y:S04]  /*27150*/  IMAD R4, R4, R8, R0 ;  /* 0x0000000804047224 */ /* 0x000fe800078e0200 */
[----:B------:R-:W-:Y:S02]  /*27160*/  IMAD.IADD R3, R3, 0x1, R4 ;  /* 0x0000000103037824 */ /* 0x000fe400078e0204 */
[----:B----4-:R-:W-:Y:S05]  /*27170*/  IMAD.IADD R9, R10, 0x1, -R9 ;  /* 0x000000010a097824 */ /* 0x010fea00078e0a09 */
[----:B------:R-:W-:Y:S01]  /*27180*/  SHF.R.S32.HI R4, RZ, 0x1f, R9 ;  /* 0x0000001fff047819 */ /* 0x000fe20000011409 */
[----:B--2---:R-:W-:Y:S04]  /*27190*/  IMAD R0, R7, R9, RZ ;  /* 0x0000000907007224 */ /* 0x004fe800078e02ff */
[----:B------:R-:W-:Y:S02]  /*271a0*/  IMAD R0, R6, R4, R0 ;  /* 0x0000000406007224 */ /* 0x000fe400078e0200 */
[----:B------:R-:W-:Y:S04]  /*271b0*/  IMAD.WIDE.U32 R6, R9, R6, R2 ;  /* 0x0000000609067225 */ /* 0x000fe800078e0002 */
[----:B------:R-:W-:Y:S02]  /*271c0*/  IMAD.IADD R2, R7, 0x1, R0 ;  /* 0x0000000107027824 */ /* 0x000fe400078e0200 */
[----:B------:R-:W-:Y:S01]  /*271d0*/  IMAD.MOV.U32 R0, RZ, RZ, R6 ;  /* 0x000000ffff007224 */ /* 0x000fe200078e0006 */
[----:B------:R-:W-:-:S05]  /*271e0*/  BRA `(.L_x_2146) ;  /* 0x0000004000007947 */ /* 0x000fca0003800000 */
.L_x_2145:
[----:B------:R-:W-:Y:S02]  /*271f0*/  ULDC.64 UR4, c[0x0][0x118] ;  /* 0x0000460000047ab9 */ /* 0x000fe40000000a00 */
[----:B------:R-:W2:Y:S02]  /*27200*/  LD.E R0, [R6.64+0x40] ;  /* 0x0000400406007980 */ /* 0x000ea4000c101900 */
[----:B--2---:R-:W-:Y:S04]  /*27210*/  LEA R0, -R0, RZ, 0x8 ;  /* 0x000000ff00007211 */ /* 0x004fe800078e41ff */
[----:B------:R-:W-:Y:S02]  /*27220*/  SHF.R.S32.HI R2, RZ, 0x1f, R0 ;  /* 0x0000001fff027819 */ /* 0x000fe40000011400 */
.L_x_2146:
[----:B------:R-:W-:Y:S05]  /*27230*/  BSYNC B0 ;  /* 0x0000000000007941 */ /* 0x000fea0003800000 */
.L_x_2144:
        /* <DEDUP_REMOVED lines=9> */
[----:B------:R-:W5:Y:S04]  /*272d0*/  LDL R5, [R1+0x10] ;  /* 0x0000100001057983 */ /* 0x000f680000100800 */
        /* <DEDUP_REMOVED lines=25> */
[C---:B-----5:R-:W-:Y:S02]  /*27470*/  SHF.L.U32 R3, R5.reuse, 0x4, RZ ;  /* 0x0000000405037819 */ /* 0x060fe400000006ff */
[----:B----4-:R-:W-:Y:S02]  /*27480*/  SHF.L.U64.HI R6, R5, 0x4, R6 ;  /* 0x0000000405067819 */ /* 0x010fe40000010206 */
        /* <DEDUP_REMOVED lines=20> */
[----:B------:R-:W5:Y:S01]  /*275d0*/  LDL R12, [R1+0x108] ;  /* 0x00010800010c7983 */ /* 0x000f620000100800 */
[----:B------:R-:W-:Y:S02]  /*275e0*/  @!P0 IADD3.X R7, R2, R19, RZ, P4, !PT ;  /* 0x0000001302078210 */ /* 0x000fe400027fe4ff */
[-C--:B------:R-:W-:Y:S01]  /*275f0*/  @!P0 LEA.HI.X R27, R5, R239.reuse, R8, 0x1, P1 ;  /* 0x000000ef051b8211 */ /* 0x080fe200008f0c08 */
[----:B------:R-:W5:Y:S01]  /*27600*/  LDL R11, [R1+0x104] ;  /* 0x00010400010b7983 */ /* 0x000f620000100800 */
        /* <DEDUP_REMOVED lines=66> */
[C---:B-----5:R-:W-:Y:S02]  /*27a30*/  @!P0 IADD3.X R9, R2.reuse, R12, RZ, P2, !PT ;  /* 0x0000000c02098210 */ /* 0x060fe400017fe4ff */
        /* <DEDUP_REMOVED lines=60> */
[----:B-1----:R-:W2:Y:S01]  /*27e00*/  LDSM.16.M88.4 R16, [R176+0x2800] ;  /* 0x00280000b010783b */ /* 0x002ea20000000200 */
[----:B-----5:R-:W-:Y:S02]  /*27e10*/  MOV R2, UR8 ;  /* 0x0000000800027c02 */ /* 0x020fe40008000f00 */
[----:B------:R-:W-:Y:S05]  /*27e20*/  MOV R3, UR9 ;  /* 0x0000000900037c02 */ /* 0x000fea0008000f00 */
[----:B------:R-:W1:Y:S08]  /*27e30*/  LDSM.16.M88.4 R24, [R176+0x3000] ;  /* 0x00300000b018783b */ /* 0x000e700000000200 */
[----:B------:R-:W3:Y:S08]  /*27e40*/  LDSM.16.M88.4 R32, [R176+0x3800] ;  /* 0x00380000b020783b */ /* 0x000ef00000000200 */
[----:B------:R-:W5:Y:S01]  /*27e50*/  LDSM.16.M88.4 R40, [R176+0x4000] ;  /* 0x00400000b028783b */ /* 0x000f620000000200 */
[C---:B----4-:R-:W-:Y:S07]  /*27e60*/  HMMA.16816.F32.BF16 R4, R128.reuse, R8, RZ ;  /* 0x000000088004723c */ /* 0x050fee00000418ff */
[----:B------:R-:W4:Y:S01]  /*27e70*/  LDSM.16.M88.4 R48, [R176+0x4800] ;  /* 0x00480000b030783b */ /* 0x000f220000000200 */
[C---:B------:R-:W-:Y:S07]  /*27e80*/  HMMA.16816.F32.BF16 R8, R128.reuse, R10, RZ ;  /* 0x0000000a8008723c */ /* 0x040fee00000418ff */
[----:B------:R-:W4:Y:S01]  /*27e90*/  LDSM.16.M88.4 R56, [R176+0x5000] ;  /* 0x00500000b038783b */ /* 0x000f220000000200 */
[C---:B--2---:R-:W-:Y:S07]  /*27ea0*/  HMMA.16816.F32.BF16 R12, R128.reuse, R16, RZ ;  /* 0x00000010800c723c */ /* 0x044fee00000418ff */
[----:B------:R-:W2:Y:S01]  /*27eb0*/  LDSM.16.M88.4 R64, [R176+0x5800] ;  /* 0x00580000b040783b */ /* 0x000ea20000000200 */
[C---:B------:R-:W-:Y:S07]  /*27ec0*/  HMMA.16816.F32.BF16 R16, R128.reuse, R18, RZ ;  /* 0x000000128010723c */ /* 0x040fee00000418ff */
[----:B------:R-:W2:Y:S01]  /*27ed0*/  LDSM.16.M88.4 R72, [R176+0x6000] ;  /* 0x00600000b048783b */ /* 0x000ea20000000200 */
[C---:B-1----:R-:W-:Y:S07]  /*27ee0*/  HMMA.16816.F32.BF16 R20, R128.reuse, R24, RZ ;  /* 0x000000188014723c */ /* 0x042fee00000418ff */
[----:B------:R-:W1:Y:S01]  /*27ef0*/  LDSM.16.M88.4 R80, [R176+0x6800] ;  /* 0x00680000b050783b */ /* 0x000e620000000200 */
[C---:B------:R-:W-:Y:S07]  /*27f00*/  HMMA.16816.F32.BF16 R24, R128.reuse, R26, RZ ;  /* 0x0000001a8018723c */ /* 0x040fee00000418ff */
[----:B------:R-:W1:Y:S01]  /*27f10*/  LDSM.16.M88.4 R88, [R176+0x7000] ;  /* 0x00700000b058783b */ /* 0x000e620000000200 */
[C---:B---3--:R-:W-:Y:S07]  /*27f20*/  HMMA.16816.F32.BF16 R28, R128.reuse, R32, RZ ;  /* 0x00000020801c723c */ /* 0x048fee00000418ff */
[----:B------:R-:W3:Y:S01]  /*27f30*/  LDSM.16.M88.4 R96, [R176+0x7800] ;  /* 0x00780000b060783b */ /* 0x000ee20000000200 */
        /* <DEDUP_REMOVED lines=9> */
[----:B------:R-:W-:Y:S01]  /*27fd0*/  LDSM.16.M88.4 R172, [R172] ;  /* 0x00000000acac783b */ /* 0x000fe20000000200 */
[C---:B------:R-:W-:Y:S07]  /*27fe0*/  HMMA.16816.F32.BF16 R52, R128.reuse, R56, RZ ;  /* 0x000000388034723c */ /* 0x040fee00000418ff */
[----:B------:R-:W0:Y:S01]  /*27ff0*/  LDGDEPBAR ;  /* 0x00000000000079af */ /* 0x000e220000000000 */
[C---:B------:R-:W-:Y:S08]  /*28000*/  HMMA.16816.F32.BF16 R56, R128.reuse, R58, RZ ;  /* 0x0000003a8038723c */ /* 0x040ff000000418ff */
[C---:B--2---:R-:W-:Y:S08]  /*28010*/  HMMA.16816.F32.BF16 R60, R128.reuse, R64, RZ ;  /* 0x00000040803c723c */ /* 0x044ff000000418ff */
[C---:B------:R-:W-:Y:S08]  /*28020*/  HMMA.16816.F32.BF16 R64, R128.reuse, R66, RZ ;  /* 0x000000428040723c */ /* 0x040ff000000418ff */
[C---:B------:R-:W-:Y:S08]  /*28030*/  HMMA.16816.F32.BF16 R68, R128.reuse, R72, RZ ;  /* 0x000000488044723c */ /* 0x040ff000000418ff */
[C---:B------:R-:W-:Y:S08]  /*28040*/  HMMA.16816.F32.BF16 R72, R128.reuse, R74, RZ ;  /* 0x0000004a8048723c */ /* 0x040ff000000418ff */
[C---:B-1----:R-:W-:Y:S08]  /*28050*/  HMMA.16816.F32.BF16 R76, R128.reuse, R80, RZ ;  /* 0x00000050804c723c */ /* 0x042ff000000418ff */
[C---:B------:R-:W-:Y:S08]  /*28060*/  HMMA.16816.F32.BF16 R80, R128.reuse, R82, RZ ;  /* 0x000000528050723c */ /* 0x040ff000000418ff */
[C---:B------:R-:W-:Y:S08]  /*28070*/  HMMA.16816.F32.BF16 R84, R128.reuse, R88, RZ ;  /* 0x000000588054723c */ /* 0x040ff000000418ff */
[C---:B------:R-:W-:Y:S08]  /*28080*/  HMMA.16816.F32.BF16 R88, R128.reuse, R90, RZ ;  /* 0x0000005a8058723c */ /* 0x040ff000000418ff */
[C---:B---3--:R-:W-:Y:S08]  /*28090*/  HMMA.16816.F32.BF16 R92, R128.reuse, R96, RZ ;  /* 0x00000060805c723c */ /* 0x048ff000000418ff */
[C---:B------:R-:W-:Y:S08]  /*280a0*/  HMMA.16816.F32.BF16 R96, R128.reuse, R98, RZ ;  /* 0x000000628060723c */ /* 0x040ff000000418ff */
[C---:B------:R-:W-:Y:S08]  /*280b0*/  HMMA.16816.F32.BF16 R100, R128.reuse, R104, RZ ;  /* 0x000000688064723c */ /* 0x040ff000000418ff */
[C---:B------:R-:W-:Y:S08]  /*280c0*/  HMMA.16816.F32.BF16 R104, R128.reuse, R106, RZ ;  /* 0x0000006a8068723c */ /* 0x040ff000000418ff */
[C---:B-----5:R-:W-:Y:S08]  /*280d0*/  HMMA.16816.F32.BF16 R108, R128.reuse, R112, RZ ;  /* 0x00000070806c723c */ /* 0x060ff000000418ff */
        /* <DEDUP_REMOVED lines=132> */
[----:B------:R-:W2:Y:S01]  /*28920*/  MUFU.TANH R220, R5 ;  /* 0x0000000500dc7308 */ /* 0x000ea20000002400 */
[-C--:B------:R-:W-:Y:S03]  /*28930*/  FMUL.FTZ R15, R15, R0.reuse ;  /* 0x000000000f0f7220 */ /* 0x080fe60000410000 */
        /* <DEDUP_REMOVED lines=11> */
[-C--:B------:R-:W-:Y:S01]  /*289f0*/  FMUL.FTZ R25, R25, R0.reuse ;  /* 0x0000000019197220 */ /* 0x080fe20000410000 */
[C---:B-1----:R-:W-:Y:S03]  /*28a00*/  HMMA.16816.F32.BF16 R28, R168.reuse, R172, R28 ;  /* 0x000000aca81c723c */ /* 0x042fe6000004181c */
[-C--:B------:R-:W-:Y:S02]  /*28a10*/  FMUL.FTZ R26, R26, R0.reuse ;  /* 0x000000001a1a7220 */ /* 0x080fe40000410000 */
[-C--:B------:R-:W-:Y:S03]  /*28a20*/  FMUL.FTZ R27, R27, R0.reuse ;  /* 0x000000001b1b7220 */ /* 0x080fe60000410000 */
[----:B------:R-:W1:Y:S01]  /*28a30*/  MUFU.TANH R213, R17 ;  /* 0x0000001100d57308 */ /* 0x000e620000002400 */
[C---:B------:R-:W-:Y:S01]  /*28a40*/  HMMA.16816.F32.BF16 R32, R168.reuse, R174, R32 ;  /* 0x000000aea820723c */ /* 0x040fe20000041820 */
[----:B------:R-:W5:Y:S02]  /*28a50*/  LDSM.16.M88.4 R172, [R182+0x2000] ;  /* 0x00200000b6ac783b */ /* 0x000f640000000200 */
[-C--:B------:R-:W-:Y:S02]  /*28a60*/  FMUL.FTZ R6, R6, R0.reuse ;  /* 0x0000000006067220 */ /* 0x080fe40000410000 */
[-C--:B------:R-:W-:Y:S02]  /*28a70*/  FMUL.FTZ R7, R7, R0.reuse ;  /* 0x0000000007077220 */ /* 0x080fe40000410000 */
[-C--:B------:R-:W-:Y:S02]  /*28a80*/  FMUL.FTZ R8, R8, R0.reuse ;  /* 0x0000000008087220 */ /* 0x080fe40000410000 */
[----:B------:R-:W1:Y:S03]  /*28a90*/  MUFU.TANH R19, R19 ;  /* 0x0000001300137308 */ /* 0x000e660000002400 */
[-C--:B------:R-:W-:Y:S02]  /*28aa0*/  FMUL.FTZ R9, R9, R0.reuse ;  /* 0x0000000009097220 */ /* 0x080fe40000410000 */
[-C--:B------:R-:W-:Y:S02]  /*28ab0*/  FMUL.FTZ R10, R10, R0.reuse ;  /* 0x000000000a0a7220 */ /* 0x080fe40000410000 */
[-C--:B------:R-:W-:Y:S02]  /*28ac0*/  FMUL.FTZ R28, R28, R0.reuse ;  /* 0x000000001c1c7220 */ /* 0x080fe40000410000 */
[-C--:B------:R-:W-:Y:S01]  /*28ad0*/  FMUL.FTZ R29, R29, R0.reuse ;  /* 0x000000001d1d7220 */ /* 0x080fe20000410000 */
[----:B------:R-:W1:Y:S01]  /*28ae0*/  MUFU.TANH R219, R8 ;  /* 0x0000000800db7308 */ /* 0x000e620000002400 */
[-C--:B------:R-:W-:Y:S02]  /*28af0*/  FMUL.FTZ R30, R30, R0.reuse ;  /* 0x000000001e1e7220 */ /* 0x080fe40000410000 */
        /* <DEDUP_REMOVED lines=11> */
[C---:B-----5:R-:W-:Y:S09]  /*28bb0*/  HMMA.16816.F32.BF16 R36, R168.reuse, R172, R36 ;  /* 0x000000aca824723c */ /* 0x060ff20000041824 */
[----:B------:R-:W1:Y:S01]  /*28bc0*/  MUFU.TANH R216, R13 ;  /* 0x0000000d00d87308 */ /* 0x000e620000002400 */
[C---:B------:R-:W-:Y:S01]  /*28bd0*/  HMMA.16816.F32.BF16 R40, R168.reuse, R174, R40 ;  /* 0x000000aea828723c */ /* 0x040fe20000041828 */
[----:B------:R-:W5:Y:S08]  /*28be0*/  LDSM.16.M88.4 R172, [R182+0x2800] ;  /* 0x00280000b6ac783b */ /* 0x000f700000000200 */
[----:B------:R-:W1:Y:S05]  /*28bf0*/  MUFU.TANH R212, R20 ;  /* 0x0000001400d47308 */ /* 0x000e6a0000002400 */
[-C--:B------:R-:W-:Y:S02]  /*28c00*/  FMUL.FTZ R38, R38, R0.reuse ;  /* 0x0000000026267220 */ /* 0x080fe40000410000 */
[-C--:B------:R-:W-:Y:S03]  /*28c10*/  FMUL.FTZ R36, R36, R0.reuse ;  /* 0x0000000024247220 */ /* 0x080fe60000410000 */
[----:B------:R-:W1:Y:S01]  /*28c20*/  MUFU.TANH R211, R21 ;  /* 0x0000001500d37308 */ /* 0x000e620000002400 */
[-C--:B------:R-:W-:Y:S02]  /*28c30*/  FMUL.FTZ R37, R37, R0.reuse ;  /* 0x0000000025257220 */ /* 0x080fe40000410000 */
[-C--:B------:R-:W-:Y:S02]  /*28c40*/  FMUL.FTZ R39, R39, R0.reuse ;  /* 0x0000000027277220 */ /* 0x080fe40000410000 */
[-C--:B------:R-:W-:Y:S02]  /*28c50*/  FMUL.FTZ R40, R40, R0.reuse ;  /* 0x0000000028287220 */ /* 0x080fe40000410000 */
[-C--:B------:R-:W-:Y:S02]  /*28c60*/  FMUL.FTZ R42, R42, R0.reuse ;  /* 0x000000002a2a7220 */ /* 0x080fe40000410000 */
[-C--:B------:R-:W-:Y:S01]  /*28c70*/  FMUL.FTZ R41, R41, R0.reuse ;  /* 0x0000000029297220 */ /* 0x080fe20000410000 */
[----:B------:R-:W1:Y:S01]  /*28c80*/  MUFU.TANH R22, R22 ;  /* 0x0000001600167308 */ /* 0x000e620000002400 */
[-C--:B------:R-:W-:Y:S09]  /*28c90*/  FMUL.FTZ R43, R43, R0.reuse ;  /* 0x000000002b2b7220 */ /* 0x080ff20000410000 */
        /* <DEDUP_REMOVED lines=14> */
[----:B------:R1:W1:Y:S01]  /*28d80*/  MUFU.TANH R196, R48 ;  /* 0x0000003000c47308 */ /* 0x0002620000002400 */
[----:B------:R-:W-:Y:S09]  /*28d90*/  FMUL.FTZ R51, R51, R0 ;  /* 0x0000000033337220 */ /* 0x000ff20000410000 */
[----:B------:R2:W2:Y:S01]  /*28da0*/  MUFU.TANH R195, R49 ;  /* 0x0000003100c37308 */ /* 0x0004a20000002400 */
[C---:B-----5:R-:W-:Y:S09]  /*28db0*/  HMMA.16816.F32.BF16 R52, R168.reuse, R172, R52 ;  /* 0x000000aca834723c */ /* 0x060ff20000041834 */
[----:B------:R-:W3:Y:S01]  /*28dc0*/  MUFU.TANH R27, R27 ;  /* 0x0000001b001b7308 */ /* 0x000ee20000002400 */
[C---:B------:R-:W-:Y:S01]  /*28dd0*/  HMMA.16816.F32.BF16 R56, R168.reuse, R174, R56 ;  /* 0x000000aea838723c */ /* 0x040fe20000041838 */
[----:B------:R-:W5:Y:S08]  /*28de0*/  LDSM.16.M88.4 R172, [R182+0x3800] ;  /* 0x00380000b6ac783b */ /* 0x000f700000000200 */
[----:B------:R3:W3:Y:S01]  /*28df0*/  MUFU.TANH R208, R28 ;  /* 0x0000001c00d07308 */ /* 0x0006e20000002400 */
[----:B-1----:R-:W3:Y:S02]  /*28e00*/  LDL R48, [R1+0x150] ;  /* 0x0001500001307983 */ /* 0x002ee40000100800 */
[----:B--2---:R-:W-:Y:S02]  /*28e10*/  MOV R49, R188 ;  /* 0x000000bc00317202 */ /* 0x004fe40000000f00 */
        /* <DEDUP_REMOVED lines=12> */
[----:B------:R1:W1:Y:S01]  /*28ee0*/  MUFU.TANH R206, R32 ;  /* 0x0000002000ce7308 */ /* 0x0002620000002400 */
[C---:B------:R-:W-:Y:S01]  /*28ef0*/  HMMA.16816.F32.BF16 R64, R168.reuse, R174, R64 ;  /* 0x000000aea840723c */ /* 0x040fe20000041840 */
[----:B------:R-:W5:Y:S08]  /*28f00*/  LDSM.16.M88.4 R172, [R182+0x4000] ;  /* 0x00400000b6ac783b */ /* 0x000f700000000200 */
[----:B------:R1:W1:Y:S05]  /*28f10*/  MUFU.TANH R205, R33 ;  /* 0x0000002100cd7308 */ /* 0x00026a0000002400 */
        /* <DEDUP_REMOVED lines=10> */
[----:B------:R1:W1:Y:S01]  /*28fc0*/  MUFU.TANH R204, R36 ;  /* 0x0000002400cc7308 */ /* 0x0002620000002400 */
[C---:B-----5:R-:W-:Y:S09]  /*28fd0*/  HMMA.16816.F32.BF16 R68, R168.reuse, R172, R68 ;  /* 0x000000aca844723c */ /* 0x060ff20000041844 */
[----:B------:R1:W1:Y:S01]  /*28fe0*/  MUFU.TANH R201, R37 ;  /* 0x0000002500c97308 */ /* 0x0002620000002400 */
[C---:B------:R-:W-:Y:S01]  /*28ff0*/  HMMA.16816.F32.BF16 R72, R168.reuse, R174, R72 ;  /* 0x000000aea848723c */ /* 0x040fe20000041848 */
[----:B------:R-:W5:Y:S08]  /*29000*/  LDSM.16.M88.4 R172, [R182+0x4800] ;  /* 0x00480000b6ac783b */ /* 0x000f700000000200 */
[----:B------:R-:W1:Y:S05]  /*29010*/  MUFU.TANH R38, R38 ;  /* 0x0000002600267308 */ /* 0x000e6a0000002400 */
        /* <DEDUP_REMOVED lines=44> */
[----:B------:R-:W1:Y:S01]  /*292e0*/  MUFU.TANH R55, R55 ;  /* 0x0000003700377308 */ /* 0x000e620000002400 */
        /* <DEDUP_REMOVED lines=12> */
[----:B------:R-:W-:Y:S09]  /*293b0*/  FMUL.FTZ R99, R99, R0 ;  /* 0x0000000063637220 */ /* 0x000ff20000410000 */
[----:B------:R-:W1:Y:S01]  /*293c0*/  MUFU.TANH R59, R59 ;  /* 0x0000003b003b7308 */ /* 0x000e620000002400 */
[C---:B-----5:R-:W-:Y:S09]  /*293d0*/  HMMA.16816.F32.BF16 R100, R168.reuse, R172, R100 ;  /* 0x000000aca864723c */ /* 0x060ff20000041864 */
[----:B------:R1:W1:Y:S01]  /*293e0*/  MUFU.TANH R45, R61 ;  /* 0x0000003d002d7308 */ /* 0x0002620000002400 */
[C---:B------:R-:W-:Y:S01]  /*293f0*/  HMMA.16816.F32.BF16 R104, R168.reuse, R174, R104 ;  /* 0x000000aea868723c */ /* 0x040fe20000041868 */
[----:B------:R-:W5:Y:S08]  /*29400*/  LDSM.16.M88.4 R172, [R182+0x6800] ;  /* 0x00680000b6ac783b */ /* 0x000f700000000200 */
[----:B------:R1:W1:Y:S01]  /*29410*/  MUFU.TANH R16, R62 ;  /* 0x0000003e00107308 */ /* 0x0002620000002400 */
[----:B---3--:R-:W-:Y:S04]  /*29420*/  ISETP.GT.AND P0, PT, R49, R48, PT ;  /* 0x000000303100720c */ /* 0x008fe80003f04270 */
        /* <DEDUP_REMOVED lines=30> */
[----:B------:R-:W5:Y:S01]  /*29610*/  LDSM.16.M88.4 R172, [R182+0x7800] ;  /* 0x00780000b6ac783b */ /* 0x000f620000000200 */
[----:B------:R-:W-:Y:S07]  /*29620*/  DEPBAR.LE SB0, 0x0 ;  /* 0x000080000000791a */ /* 0x000fee0000000000 */
[----:B------:R3:W1:Y:S01]  /*29630*/  MUFU.TANH R28, R73 ;  /* 0x00000049001c7308 */ /* 0x0006620000002400 */
[----:B------:R-:W-:Y:S04]  /*29640*/  BAR.SYNC.DEFER_BLOCKING 0x0 ;  /* 0x0000000000007b1d */ /* 0x000fe80000010000 */
        /* <DEDUP_REMOVED lines=87> */
[----:B--2-4-:R-:W-:Y:S01]  /*29bc0*/  ISETP.NE.U32.AND P0, PT, R242, RZ, PT ;  /* 0x000000fff200720c */ /* 0x014fe20003f05070 */
[----:B------:R-:W-:Y:S03]  /*29bd0*/  BSSY B0, `(.L_x_2149) ;  /* 0x0000046000007945 */ /* 0x000fe60003800000 */
[----:B------:R-:W-:Y:S11]  /*29be0*/  ISETP.NE.AND.EX P0, PT, R243, RZ, PT, P0 ;  /* 0x000000fff300720c */ /* 0x000ff60003f05300 */
[----:B------:R-:W-:Y:S02]  /*29bf0*/  @!UPT UIADD3 URZ, URZ, URZ, URZ ;  /* 0x0000003f3f3ff290 */ /* 0x000fe4000fffe03f */
[----:B------:R-:W-:-:S05]  /*29c00*/  @!P0 BRA `(.L_x_2150) ;  /* 0x000003f000008947 */ /* 0x000fca0003800000 */
[----:B------:R-:W-:Y:S01]  /*29c10*/  IMAD.SHL.U32 R13, R49, 0x100, RZ ;  /* 0x00000100310d7824 */ /* 0x000fe200078e00ff */
[----:B---3--:R-:W2:Y:S04]  /*29c20*/  LD.E R6, [R2.64+0x170] ;  /* 0x0001700402067980 */ /* 0x008ea8000c101900 */
[C---:B------:R-:W-:Y:S02]  /*29c30*/  IADD3 R14, R13.reuse, -0x100, RZ ;  /* 0xffffff000d0e7810 */ /* 0x040fe40007ffe0ff */
        /* <DEDUP_REMOVED lines=43> */
[----:B------:R3:W4:Y:S01]  /*29ef0*/  LD.E R13, [R12.64] ;  /* 0x000000040c0d7980 */ /* 0x000722000c101900 */
[----:B------:R-:W-:Y:S05]  /*29f00*/  IMAD R6, R6, R0, -0x100 ;  /* 0xffffff0006067424 */ /* 0x000fea00078e0200 */
[----:B------:R-:W-:Y:S01]  /*29f10*/  SHF.R.S32.HI R7, RZ, 0x1f, R6 ;  /* 0x0000001fff077819 */ /* 0x000fe20000011406 */
[----:B---3--:R3:W4:Y:S04]  /*29f20*/  LD.E R12, [R10.64] ;  /* 0x000000040a0c7980 */ /* 0x008728000c101900 */
[----:B---3--:R-:W3:Y:S01]  /*29f30*/  LD.E.64 R10, [R2.64+0x20] ;  /* 0x00002004020a7980 */ /* 0x008ee2000c101b00 */
[-C--:B--2---:R-:W-:Y:S04]  /*29f40*/  IMAD R0, R9, R6.reuse, RZ ;  /* 0x0000000609007224 */ /* 0x084fe800078e02ff */
[C---:B------:R-:W-:Y:S02]  /*29f50*/  IMAD R0, R8.reuse, R7, R0 ;  /* 0x0000000708007224 */ /* 0x040fe400078e0200 */
[----:B------:R-:W-:Y:S04]  /*29f60*/  IMAD.WIDE.U32 R6, R8, R6, RZ ;  /* 0x0000000608067225 */ /* 0x000fe800078e00ff */
[----:B------:R-:W-:Y:S02]  /*29f70*/  IMAD.IADD R7, R7, 0x1, R0 ;  /* 0x0000000107077824 */ /* 0x000fe400078e0200 */
[----:B----4-:R-:W-:Y:S05]  /*29f80*/  IMAD.IADD R12, R13, 0x1, -R12 ;  /* 0x000000010d0c7824 */ /* 0x010fea00078e0a0c */
[----:B------:R-:W-:Y:S01]  /*29f90*/  SHF.R.S32.HI R13, RZ, 0x1f, R12 ;  /* 0x0000001fff0d7819 */ /* 0x000fe2000001140c */
[----:B---3--:R-:W-:Y:S02]  /*29fa0*/  IMAD R0, R11, R12, RZ ;  /* 0x0000000c0b007224 */ /* 0x008fe400078e02ff */
[----:B------:R-:W-:Y:S04]  /*29fb0*/  IMAD.WIDE.U32 R8, R12, R10, R6 ;  /* 0x0000000a0c087225 */ /* 0x000fe800078e0006 */
[----:B------:R-:W-:Y:S02]  /*29fc0*/  IMAD R6, R10, R13, R0 ;  /* 0x0000000d0a067224 */ /* 0x000fe400078e0200 */
[----:B------:R-:W-:Y:S02]  /*29fd0*/  IMAD.MOV.U32 R0, RZ, RZ, R8 ;  /* 0x000000ffff007224 */ /* 0x000fe400078e0008 */
[----:B------:R-:W-:Y:S01]  /*29fe0*/  IMAD.IADD R6, R9, 0x1, R6 ;  /* 0x0000000109067824 */ /* 0x000fe200078e0206 */
[----:B------:R-:W-:-:S05]  /*29ff0*/  BRA `(.L_x_2151) ;  /* 0x0000003000007947 */ /* 0x000fca0003800000 */
.L_x_2150:
[----:B---3--:R-:W2:Y:S02]  /*2a000*/  LD.E R0, [R2.64+0x38] ;  /* 0x0000380402007980 */ /* 0x008ea4000c101900 */
[----:B--2---:R-:W-:Y:S04]  /*2a010*/  LEA R0, -R0, RZ, 0x8 ;  /* 0x000000ff00007211 */ /* 0x004fe800078e41ff */
[----:B------:R-:W-:Y:S02]  /*2a020*/  SHF.R.S32.HI R6, RZ, 0x1f, R0 ;  /* 0x0000001fff067819 */ /* 0x000fe40000011400 */
.L_x_2151:
[----:B------:R-:W-:Y:S05]  /*2a030*/  BSYNC B0 ;  /* 0x0000000000007941 */ /* 0x000fea0003800000 */
.L_x_2149:
[----:B-1----:R-:W2:Y:S01]  /*2a040*/  LDL R36, [R1+0x130] ;  /* 0x0001300001247983 */ /* 0x002ea20000100800 */
        /* <DEDUP_REMOVED lines=175> */
.L_x_2148:
[----:B--2-4-:R-:W-:Y:S05]  /*2ab40*/  BSYNC B1 ;  /* 0x0000000000017941 */ /* 0x014fea0003800000 */
.L_x_2147:
[----:B---3--:R2:W3:Y:S04]  /*2ab50*/  LD.E R0, [R2.64+0xdc] ;  /* 0x0000dc0402007980 */ /* 0x0084e8000c101900 */
[----:B------:R-:W4:Y:S01]  /*2ab60*/  LDL.LU R12, [R1+0x8] ;  /* 0x00000800010c7983 */ /* 0x000f220000300800 */
[----:B-12---:R-:W-:Y:S04]  /*2ab70*/  FMNMX.FTZ R2, R169, R134, !PT ;  /* 0x00000086a9027209 */ /* 0x006fe80007810000 */
        /* <DEDUP_REMOVED lines=68> */
[----:B------:R-:W-:Y:S02]  /*2afc0*/  FADD.FTZ R2, -R3, R134 ;  /* 0x0000008603027221 */ /* 0x000fe40000010100 */
[C---:B---3--:R-:W-:Y:S02]  /*2afd0*/  FMUL.FTZ R7, R0.reuse, R3 ;  /* 0x0000000300077220 */ /* 0x048fe40000410000 */
[----:B------:R-:W-:Y:S03]  /*2afe0*/  FMUL.FTZ R2, R0, R2 ;  /* 0x0000000200027220 */ /* 0x000fe60000410000 */
[----:B------:R-:W-:Y:S03]  /*2aff0*/  FSEL R7, R7, RZ, P0 ;  /* 0x000000ff07077208 */ /* 0x000fe60000000000 */
[----:B------:R-:W1:Y:S02]  /*2b000*/  MUFU.EX2 R2, R2 ;  /* 0x0000000200027308 */ /* 0x000e640000000800 */
[-CC-:B------:R-:W-:Y:S02]  /*2b010*/  FFMA.FTZ R36, R5, R0.reuse, -R7.reuse ;  /* 0x0000000005247223 */ /* 0x180fe40000010807 */
        /* <DEDUP_REMOVED lines=23> */
[----:B------:R2:W4:Y:S01]  /*2b190*/  MUFU.EX2 R13, R6 ;  /* 0x00000006000d7308 */ /* 0x0005220000000800 */
[-CC-:B------:R-:W-:Y:S02]  /*2b1a0*/  FFMA.FTZ R41, R174, R0.reuse, -R7.reuse ;  /* 0x00000000ae297223 */ /* 0x180fe40000010807 */
[-CC-:B------:R-:W-:Y:S02]  /*2b1b0*/  FFMA.FTZ R174, R18, R0.reuse, -R7.reuse ;  /* 0x0000000012ae7223 */ /* 0x180fe40000010807 */
[-CC-:B------:R-:W-:Y:S02]  /*2b1c0*/  FFMA.FTZ R9, R173, R0.reuse, -R7.reuse ;  /* 0x00000000ad097223 */ /* 0x180fe40000010807 */
[-CC-:B------:R-:W-:Y:S02]  /*2b1d0*/  FFMA.FTZ R173, R42, R0.reuse, -R7.reuse ;  /* 0x000000002aad7223 */ /* 0x180fe40000010807 */
[-CC-:B------:R-:W-:Y:S01]  /*2b1e0*/  FFMA.FTZ R43, R172, R0.reuse, -R7.reuse ;  /* 0x00000000ac2b7223 */ /* 0x180fe20000010807 */
[----:B------:R-:W3:Y:S01]  /*2b1f0*/  MUFU.EX2 R41, R41 ;  /* 0x0000002900297308 */ /* 0x000ee20000000800 */
        /* <DEDUP_REMOVED lines=16> */
[-CC-:B------:R-:W-:Y:S02]  /*2b300*/  FFMA.FTZ R233, R71, R0.reuse, -R7.reuse ;  /* 0x0000000047e97223 */ /* 0x180fe40000010807 */
[-CC-:B------:R-:W-:Y:S02]  /*2b310*/  FFMA.FTZ R234, R74, R0.reuse, -R7.reuse ;  /* 0x000000004aea7223 */ /* 0x180fe40000010807 */
[-CC-:B------:R-:W-:Y:S02]  /*2b320*/  FFMA.FTZ R235, R75, R0.reuse, -R7.reuse ;  /* 0x000000004beb7223 */ /* 0x180fe40000010807 */
[-CC-:B------:R-:W-:Y:S01]  /*2b330*/  FFMA.FTZ R236, R78, R0.reuse, -R7.reuse ;  /* 0x000000004eec7223 */ /* 0x180fe20000010807 */
[----:B------:R-:W-:Y:S01]  /*2b340*/  MOV R78, R49 ;  /* 0x00000031004e7202 */ /* 0x000fe20000000f00 */
[--C-:B------:R-:W-:Y:S01]  /*2b350*/  FFMA.FTZ R237, R79, R0, -R7.reuse ;  /* 0x000000004fed7223 */ /* 0x100fe20000010807 */
[----:B------:R-:W-:Y:S01]  /*2b360*/  MOV R79, R48 ;  /* 0x00000030004f7202 */ /* 0x000fe20000000f00 */
        /* <DEDUP_REMOVED lines=15> */
[----:B------:R-:W-:Y:S02]  /*2b460*/  FFMA.FTZ R37, R4, R0, -R7 ;  /* 0x0000000004257223 */ /* 0x000fe40000010807 */
[C---:B-1----:R-:W-:Y:S01]  /*2b470*/  FMUL.FTZ R7, R2.reuse, R167 ;  /* 0x000000a702077220 */ /* 0x042fe20000410000 */
[----:B------:R-:W-:Y:S01]  /*2b480*/  MOV R167, R36 ;  /* 0x0000002400a77202 */ /* 0x000fe20000000f00 */
[C---:B------:R-:W-:Y:S01]  /*2b490*/  FMUL.FTZ R34, R2.reuse, R138 ;  /* 0x0000008a02227220 */ /* 0x040fe20000410000 */
[----:B------:R-:W-:Y:S01]  /*2b4a0*/  FMNMX.FTZ R36, R215, R135, !PT ;  /* 0x00000087d7247209 */ /* 0x000fe20007810000 */
[----:B------:R-:W5:Y:S01]  /*2b4b0*/  LDL.LU R138, [R1+0xc] ;  /* 0x00000c00018a7983 */ /* 0x000f620000300800 */
[C---:B--2---:R-:W-:Y:S01]  /*2b4c0*/  FMUL.FTZ R6, R2.reuse, R166 ;  /* 0x000000a602067220 */ /* 0x044fe20000410000 */
[----:B------:R-:W-:Y:S01]  /*2b4d0*/  MOV R166, R37 ;  /* 0x0000002500a67202 */ /* 0x000fe20000000f00 */
[----:B------:R-:W-:Y:S01]  /*2b4e0*/  FMUL.FTZ R10, R2, R162 ;  /* 0x000000a2020a7220 */ /* 0x000fe20000410000 */
        /* <DEDUP_REMOVED lines=9> */
[C---:B------:R-:W-:Y:S01]  /*2b580*/  FMUL.FTZ R19, R2.reuse, R155 ;  /* 0x0000009b02137220 */ /* 0x040fe20000410000 */
[----:B------:R-:W-:Y:S01]  /*2b590*/  MOV R167, R78 ;  /* 0x0000004e00a77202 */ /* 0x000fe20000000f00 */
[C---:B------:R-:W-:Y:S01]  /*2b5a0*/  FMUL.FTZ R22, R2.reuse, R150 ;  /* 0x0000009602167220 */ /* 0x040fe20000410000 */
[----:B------:R-:W-:Y:S01]  /*2b5b0*/  MUFU.EX2 R78, R203 ;  /* 0x000000cb004e7308 */ /* 0x000fe20000000800 */
[----:B------:R-:W-:Y:S01]  /*2b5c0*/  FMNMX.FTZ R36, R217, R36, !PT ;  /* 0x00000024d9247209 */ /* 0x000fe20007810000 */
[C---:B------:R-:W-:Y:S02]  /*2b5d0*/  FMUL.FTZ R23, R2.reuse, R151 ;  /* 0x0000009702177220 */ /* 0x040fe40000410000 */
[----:B------:R-:W-:Y:S01]  /*2b5e0*/  FMUL.FTZ R26, R2, R146 ;  /* 0x00000092021a7220 */ /* 0x000fe20000410000 */
[----:B------:R-:W-:Y:S01]  /*2b5f0*/  FMNMX.FTZ R36, R216, R36, !PT ;  /* 0x00000024d8247209 */ /* 0x000fe20007810000 */
[C---:B------:R-:W-:Y:S02]  /*2b600*/  FMUL.FTZ R27, R2.reuse, R147 ;  /* 0x00000093021b7220 */ /* 0x040fe40000410000 */
[----:B------:R-:W-:Y:S01]  /*2b610*/  FMUL.FTZ R30, R2, R142 ;  /* 0x0000008e021e7220 */ /* 0x000fe20000410000 */
[----:B------:R-:W-:Y:S01]  /*2b620*/  FMNMX.FTZ R36, R214, R36, !PT ;  /* 0x00000024d6247209 */ /* 0x000fe20007810000 */
[C---:B------:R-:W-:Y:S02]  /*2b630*/  FMUL.FTZ R31, R2.reuse, R143 ;  /* 0x0000008f021f7220 */ /* 0x040fe40000410000 */
[C---:B------:R-:W-:Y:S01]  /*2b640*/  FMUL.FTZ R35, R2.reuse, R139 ;  /* 0x0000008b02237220 */ /* 0x040fe20000410000 */
[----:B------:R-:W-:Y:S01]  /*2b650*/  FMNMX.FTZ R36, R213, R36, !PT ;  /* 0x00000024d5247209 */ /* 0x000fe20007810000 */
[----:B----4-:R-:W-:Y:S03]  /*2b660*/  FFMA.FTZ R12, R2, R12, R13 ;  /* 0x0000000c020c7223 */ /* 0x010fe6000001000d */
        /* <DEDUP_REMOVED lines=62> */
[C---:B------:R-:W-:Y:S02]  /*2ba50*/  FMUL.FTZ R5, R0.reuse, R36 ;  /* 0x0000002400057220 */ /* 0x040fe40000410000 */
[----:B------:R-:W-:Y:S03]  /*2ba60*/  FMUL.FTZ R2, R0, R2 ;  /* 0x0000000200027220 */ /* 0x000fe60000410000 */
[----:B------:R-:W-:Y:S03]  /*2ba70*/  FSEL R5, R5, RZ, P0 ;  /* 0x000000ff05057208 */ /* 0x000fe60000000000 */
[----:B------:R-:W1:Y:S02]  /*2ba80*/  MUFU.EX2 R2, R2 ;  /* 0x0000000200027308 */ /* 0x000e640000000800 */
[-CC-:B------:R-:W-:Y:S02]  /*2ba90*/  FFMA.FTZ R81, R45, R0.reuse, -R5.reuse ;  /* 0x000000002d517223 */ /* 0x180fe40000010805 */
[-CC-:B------:R-:W-:Y:S02]  /*2baa0*/  FFMA.FTZ R82, R44, R0.reuse, -R5.reuse ;  /* 0x000000002c527223 */ /* 0x180fe40000010805 */
[--C-:B------:R-:W-:Y:S01]  /*2bab0*/  FFMA.FTZ R8, R220, R0, -R5.reuse ;  /* 0x00000000dc087223 */ /* 0x100fe20000010805 */
[----:B------:R-:W-:Y:S01]  /*2bac0*/  MOV R220, R46 ;  /* 0x0000002e00dc7202 */ /* 0x000fe20000000f00 */
[-CC-:B------:R-:W-:Y:S01]  /*2bad0*/  FFMA.FTZ R37, R219, R0.reuse, -R5.reuse ;  /* 0x00000000db257223 */ /* 0x180fe20000010805 */
[----:B------:R-:W-:Y:S01]  /*2bae0*/  MOV R219, R47 ;  /* 0x0000002f00db7202 */ /* 0x000fe20000000f00 */
[----:B------:R2:W-:Y:S01]  /*2baf0*/  MUFU.EX2 R159, R8 ;  /* 0x00000008009f7308 */ /* 0x0005e20000000800 */
[----:B------:R-:W4:Y:S01]  /*2bb00*/  LDSM.16.MT88.4 R44, [R178+0xa000] ;  /* 0x00a00000b22c783b */ /* 0x000f220000004200 */
[-CC-:B------:R-:W-:Y:S01]  /*2bb10*/  FFMA.FTZ R4, R215, R0.reuse, -R5.reuse ;  /* 0x00000000d7047223 */ /* 0x180fe20000010805 */
[----:B------:R-:W-:Y:S01]  /*2bb20*/  MOV R215, R67 ;  /* 0x0000004300d77202 */ /* 0x000fe20000000f00 */
[--C-:B------:R-:W-:Y:S01]  /*2bb30*/  FFMA.FTZ R38, R218, R0, -R5.reuse ;  /* 0x00000000da267223 */ /* 0x100fe20000010805 */
[----:B------:R-:W-:Y:S01]  /*2bb40*/  MOV R218, R162 ;  /* 0x000000a200da7202 */ /* 0x000fe20000000f00 */
[--C-:B------:R-:W-:Y:S01]  /*2bb50*/  FFMA.FTZ R49, R217, R0, -R5.reuse ;  /* 0x00000000d9317223 */ /* 0x100fe20000010805 */
[----:B------:R-:W-:Y:S01]  /*2bb60*/  MOV R162, R166 ;  /* 0x000000a600a27202 */ /* 0x000fe20000000f00 */
[--C-:B------:R-:W-:Y:S01]  /*2bb70*/  FFMA.FTZ R48, R216, R0, -R5.reuse ;  /* 0x00000000d8307223 */ /* 0x100fe20000010805 */
[----:B------:R-:W-:Y:S01]  /*2bb80*/  MOV R217, R66 ;  /* 0x0000004200d97202 */ /* 0x000fe20000000f00 */
[----:B------:R-:W-:Y:S01]  /*2bb90*/  MUFU.EX2 R158, R38 ;  /* 0x00000026009e7308 */ /* 0x000fe20000000800 */
[-CC-:B------:R-:W-:Y:S01]  /*2bba0*/  FFMA.FTZ R50, R214, R0.reuse, -R5.reuse ;  /* 0x00000000d6327223 */ /* 0x180fe20000010805 */
[----:B------:R-:W-:Y:S01]  /*2bbb0*/  MOV R166, R79 ;  /* 0x0000004f00a67202 */ /* 0x000fe20000000f00 */
[--C-:B------:R-:W-:Y:S01]  /*2bbc0*/  FFMA.FTZ R51, R213, R0, -R5.reuse ;  /* 0x00000000d5337223 */ /* 0x100fe20000010805 */
[----:B------:R-:W-:Y:S01]  /*2bbd0*/  MOV R216, R42 ;  /* 0x0000002a00d87202 */ /* 0x000fe20000000f00 */
        /* <DEDUP_REMOVED lines=27> */
[----:B------:R1:W5:Y:S01]  /*2bd90*/  MUFU.EX2 R40, R4 ;  /* 0x0000000400287308 */ /* 0x0003620000000800 */
        /* <DEDUP_REMOVED lines=36> */
[----:B------:R-:W-:Y:S02]  /*2bfe0*/  FFMA.FTZ R129, R129, R0, -R5 ;  /* 0x0000000081817223 */ /* 0x000fe40000010805 */
[C---:B---3--:R-:W-:Y:S01]  /*2bff0*/  FADD.FTZ R0, R41.reuse, R12 ;  /* 0x0000000c29007221 */ /* 0x048fe20000010000 */
[----:B------:R-:W-:Y:S01]  /*2c000*/  F2FP.BF16.PACK_AB R41, R41, R13 ;  /* 0x0000000d2929723e */ /* 0x000fe200000010ff */
[C---:B-1----:R-:W-:Y:S02]  /*2c010*/  FMUL.FTZ R13, R2.reuse, R157 ;  /* 0x0000009d020d7220 */ /* 0x042fe40000410000 */
[C---:B--2---:R-:W-:Y:S02]  /*2c020*/  FMUL.FTZ R8, R2.reuse, R160 ;  /* 0x000000a002087220 */ /* 0x044fe40000410000 */
[----:B------:R-:W-:Y:S01]  /*2c030*/  FADD.FTZ R0, R9, R0 ;  /* 0x0000000009007221 */ /* 0x000fe20000010000 */
[----:B------:R-:W1:Y:S01]  /*2c040*/  MUFU.EX2 R157, R37 ;  /* 0x00000025009d7308 */ /* 0x000e620000000800 */
[C---:B------:R-:W-:Y:S02]  /*2c050*/  FMUL.FTZ R4, R2.reuse, R164 ;  /* 0x000000a402047220 */ /* 0x040fe40000410000 */
[C---:B------:R-:W-:Y:S02]  /*2c060*/  FMUL.FTZ R5, R2.reuse, R165 ;  /* 0x000000a502057220 */ /* 0x040fe40000410000 */
[C---:B-----5:R-:W-:Y:S01]  /*2c070*/  FFMA.FTZ R108, R2.reuse, R138, R40 ;  /* 0x0000008a026c7223 */ /* 0x060fe20000010028 */
[----:B------:R-:W-:Y:S01]  /*2c080*/  F2FP.BF16.PACK_AB R40, R159, R40 ;  /* 0x000000289f28723e */ /* 0x000fe200000010ff */
[C---:B------:R-:W-:Y:S01]  /*2c090*/  FADD.FTZ R0, R43.reuse, R0 ;  /* 0x000000002b007221 */ /* 0x040fe20000010000 */
[----:B------:R-:W-:Y:S01]  /*2c0a0*/  F2FP.BF16.PACK_AB R43, R43, R9 ;  /* 0x000000092b2b723e */ /* 0x000fe200000010ff */
        /* <DEDUP_REMOVED lines=13> */
[C---:B------:R-:W-:Y:S01]  /*2c180*/  FMUL.FTZ R32, R2.reuse, R136 ;  /* 0x0000008802207220 */ /* 0x040fe20000410000 */
[----:B------:R1:W-:Y:S01]  /*2c190*/  MUFU.EX2 R153, R50 ;  /* 0x0000003200997308 */ /* 0x0003e20000000800 */
[C---:B----4-:R-:W-:Y:S05]  /*2c1a0*/  HMMA.16816.F32.BF16 R4, R40.reuse, R44, R4 ;  /* 0x0000002c2804723c */ /* 0x050fea0000041804 */
[----:B------:R-:W-:Y:S02]  /*2c1b0*/  FMUL.FTZ R33, R2, R137 ;  /* 0x0000008902217220 */ /* 0x000fe40000410000 */
[----:B--2---:R-:W-:Y:S01]  /*2c1c0*/  FADD.FTZ R0, R37, R0 ;  /* 0x0000000025007221 */ /* 0x004fe20000010000 */
        /* <DEDUP_REMOVED lines=76> */
[----:B------:R-:W3:Y:S01]  /*2c690*/  MUFU.EX2 R38, R168 ;  /* 0x000000a800267308 */ /* 0x000ee20000000800 */
[C---:B--2---:R-:W-:Y:S03]  /*2c6a0*/  HMMA.16816.F32.BF16 R12, R40.reuse, R48, R12 ;  /* 0x00000030280c723c */ /* 0x044fe6000004180c */
[C---:B----4-:R-:W-:Y:S04]  /*2c6b0*/  FADD.FTZ R0, R2.reuse, R0 ;  /* 0x0000000002007221 */ /* 0x050fe80000010000 */
[----:B------:R-:W-:Y:S01]  /*2c6c0*/  F2FP.BF16.PACK_AB R48, R147, R142 ;  /* 0x0000008e9330723e */ /* 0x000fe200000010ff */
[C---:B------:R-:W-:Y:S01]  /*2c6d0*/  HMMA.16816.F32.BF16 R16, R40.reuse, R50, R16 ;  /* 0x000000322810723c */ /* 0x040fe20000041810 */
[----:B------:R-:W-:Y:S03]  /*2c6e0*/  MUFU.EX2 R138, R73 ;  /* 0x00000049008a7308 */ /* 0x000fe60000000800 */
[----:B------:R-:W-:Y:S01]  /*2c6f0*/  F2FP.BF16.PACK_AB R49, R2, R37 ;  /* 0x000000250231723e */ /* 0x000fe200000010ff */
[----:B-1----:R-:W-:Y:S02]  /*2c700*/  FADD.FTZ R0, R39, R0 ;  /* 0x0000000027007221 */ /* 0x002fe40000010000 */
[----:B------:R-:W-:Y:S01]  /*2c710*/  F2FP.BF16.PACK_AB R50, R144, R141 ;  /* 0x0000008d9032723e */ /* 0x000fe200000010ff */
[C---:B------:R-:W-:Y:S03]  /*2c720*/  HMMA.16816.F32.BF16 R20, R40.reuse, R52, R20 ;  /* 0x000000342814723c */ /* 0x040fe60000041814 */
[----:B------:R-:W1:Y:S01]  /*2c730*/  MUFU.EX2 R37, R231 ;  /* 0x000000e700257308 */ /* 0x000e620000000800 */
[C---:B---3--:R-:W-:Y:S04]  /*2c740*/  F2FP.BF16.PACK_AB R51, R38.reuse, R39 ;  /* 0x000000272633723e */ /* 0x048fe800000010ff */
[C---:B------:R-:W-:Y:S01]  /*2c750*/  HMMA.16816.F32.BF16 R24, R40.reuse, R54, R24 ;  /* 0x000000362818723c */ /* 0x040fe20000041818 */
[----:B------:R-:W2:Y:S03]  /*2c760*/  LDSM.16.MT88.4 R52, [R181+0xb800] ;  /* 0x00b80000b534783b */ /* 0x000ea60000004200 */
[----:B------:R-:W-:Y:S01]  /*2c770*/  FADD.FTZ R0, R38, R0 ;  /* 0x0000000026007221 */ /* 0x000fe20000010000 */
[----:B------:R-:W3:Y:S03]  /*2c780*/  MUFU.EX2 R2, R230 ;  /* 0x000000e600027308 */ /* 0x000ee60000000800 */
[----:B------:R-:W-:Y:S01]  /*2c790*/  FADD.FTZ R0, R65, R0 ;  /* 0x0000000041007221 */ /* 0x000fe20000010000 */
[C---:B-----5:R-:W-:Y:S03]  /*2c7a0*/  HMMA.16816.F32.BF16 R28, R40.reuse, R44, R28 ;  /* 0x0000002c281c723c */ /* 0x060fe6000004181c */
[----:B------:R-:W-:Y:S03]  /*2c7b0*/  FADD.FTZ R0, R64, R0 ;  /* 0x0000000040007221 */ /* 0x000fe60000010000 */
[----:B------:R-:W4:Y:S01]  /*2c7c0*/  MUFU.EX2 R39, R229 ;  /* 0x000000e500277308 */ /* 0x000f220000000800 */
[----:B------:R-:W-:Y:S01]  /*2c7d0*/  FADD.FTZ R0, R67, R0 ;  /* 0x0000000043007221 */ /* 0x000fe20000010000 */
[----:B------:R-:W-:Y:S01]  /*2c7e0*/  HMMA.16816.F32.BF16 R32, R40, R46, R32 ;  /* 0x0000002e2820723c */ /* 0x000fe20000041820 */
[----:B------:R-:W5:Y:S03]  /*2c7f0*/  LDSM.16.MT88.4 R40, [R179+0xb800] ;  /* 0x00b80000b328783b */ /* 0x000f660000004200 */
[----:B------:R-:W-:Y:S04]  /*2c800*/  FADD.FTZ R0, R66, R0 ;  /* 0x0000000042007221 */ /* 0x000fe80000010000 */
[C---:B------:R-:W-:Y:S01]  /*2c810*/  HMMA.16816.F32.BF16 R4, R48.reuse, R56, R4 ;  /* 0x000000383004723c */ /* 0x040fe20000041804 */
[----:B------:R-:W3:Y:S01]  /*2c820*/  LDSM.16.MT88.4 R44, [R180+0xb800] ;  /* 0x00b80000b42c783b */ /* 0x000ee20000004200 */
[----:B------:R-:W1:Y:S03]  /*2c830*/  MUFU.EX2 R38, R228 ;  /* 0x000000e400267308 */ /* 0x000e660000000800 */
[----:B------:R-:W-:Y:S03]  /*2c840*/  FADD.FTZ R0, R69, R0 ;  /* 0x0000000045007221 */ /* 0x000fe60000010000 */
[C---:B------:R-:W-:Y:S01]  /*2c850*/  HMMA.16816.F32.BF16 R8, R48.reuse, R58, R8 ;  /* 0x0000003a3008723c */ /* 0x040fe20000041808 */
[----:B------:R-:W-:Y:S03]  /*2c860*/  LDSM.16.MT88.4 R56, [R181+0xc000] ;  /* 0x00c00000b538783b */ /* 0x000fe60000004200 */
[----:B------:R-:W1:Y:S01]  /*2c870*/  MUFU.EX2 R85, R227 ;  /* 0x000000e300557308 */ /* 0x000e620000000800 */
[----:B------:R-:W-:Y:S03]  /*2c880*/  FADD.FTZ R0, R68, R0 ;  /* 0x0000000044007221 */ /* 0x000fe60000010000 */
[C---:B--2---:R-:W-:Y:S04]  /*2c890*/  HMMA.16816.F32.BF16 R12, R48.reuse, R52, R12 ;  /* 0x00000034300c723c */ /* 0x044fe8000004180c */
[----:B------:R-:W-:Y:S02]  /*2c8a0*/  FADD.FTZ R0, R79, R0 ;  /* 0x000000004f007221 */ /* 0x000fe40000010000 */
[----:B------:R-:W2:Y:S02]  /*2c8b0*/  MUFU.EX2 R84, R226 ;  /* 0x000000e200547308 */ /* 0x000ea40000000800 */
[C---:B------:R-:W-:Y:S01]  /*2c8c0*/  HMMA.16816.F32.BF16 R16, R48.reuse, R54, R16 ;  /* 0x000000363010723c */ /* 0x040fe20000041810 */
[----:B------:R-:W2:Y:S03]  /*2c8d0*/  LDSM.16.MT88.4 R52, [R178+0xc000] ;  /* 0x00c00000b234783b */ /* 0x000ea60000004200 */
[----:B------:R-:W-:Y:S04]  /*2c8e0*/  FADD.FTZ R0, R78, R0 ;  /* 0x000000004e007221 */ /* 0x000fe80000010000 */
[----:B------:R-:W2:Y:S01]  /*2c8f0*/  MUFU.EX2 R89, R225 ;  /* 0x000000e100597308 */ /* 0x000ea20000000800 */
[C---:B-----5:R-:W-:Y:S03]  /*2c900*/  HMMA.16816.F32.BF16 R20, R48.reuse, R40, R20 ;  /* 0x000000283014723c */ /* 0x060fe60000041814 */
[----:B-1----:R-:W-:Y:S04]  /*2c910*/  FADD.FTZ R0, R37, R0 ;  /* 0x0000000025007221 */ /* 0x002fe80000010000 */
[----:B------:R-:W-:Y:S01]  /*2c920*/  F2FP.BF16.PACK_AB R41, R64, R65 ;  /* 0x000000414029723e */ /* 0x000fe200000010ff */
[C---:B------:R-:W-:Y:S01]  /*2c930*/  HMMA.16816.F32.BF16 R24, R48.reuse, R42, R24 ;  /* 0x0000002a3018723c */ /* 0x040fe20000041818 */
[----:B------:R-:W1:Y:S03]  /*2c940*/  MUFU.EX2 R88, R224 ;  /* 0x000000e000587308 */ /* 0x000e660000000800 */
[----:B------:R-:W-:Y:S01]  /*2c950*/  F2FP.BF16.PACK_AB R40, R148, R143 ;  /* 0x0000008f9428723e */ /* 0x000fe200000010ff */
[----:B---3--:R-:W-:Y:S02]  /*2c960*/  FADD.FTZ R0, R2, R0 ;  /* 0x0000000002007221 */ /* 0x008fe40000010000 */
[----:B------:R-:W-:Y:S01]  /*2c970*/  F2FP.BF16.PACK_AB R43, R66, R67 ;  /* 0x00000043422b723e */ /* 0x000fe200000010ff */
[C---:B------:R-:W-:Y:S01]  /*2c980*/  HMMA.16816.F32.BF16 R28, R48.reuse, R44, R28 ;  /* 0x0000002c301c723c */ /* 0x040fe2000004181c */
[----:B------:R-:W-:Y:S02]  /*2c990*/  LDSM.16.MT88.4 R64, [R181+0xc800] ;  /* 0x00c80000b540783b */ /* 0x000fe40000004200 */
[----:B------:R-:W-:Y:S01]  /*2c9a0*/  MUFU.EX2 R136, R80 ;  /* 0x0000005000887308 */ /* 0x000fe20000000800 */
[----:B------:R-:W-:Y:S01]  /*2c9b0*/  F2FP.BF16.PACK_AB R42, R146, R145 ;  /* 0x00000091922a723e */ /* 0x000fe200000010ff */
[----:B----4-:R-:W-:Y:S03]  /*2c9c0*/  FADD.FTZ R0, R39, R0 ;  /* 0x0000000027007221 */ /* 0x010fe60000010000 */
[----:B------:R-:W-:Y:S01]  /*2c9d0*/  HMMA.16816.F32.BF16 R32, R48, R46, R32 ;  /* 0x0000002e3020723c */ /* 0x000fe20000041820 */
[----:B------:R-:W3:Y:S03]  /*2c9e0*/  LDSM.16.MT88.4 R44, [R180+0xc000] ;  /* 0x00c00000b42c783b */ /* 0x000ee60000004200 */
[----:B------:R-:W-:Y:S01]  /*2c9f0*/  FADD.FTZ R0, R38, R0 ;  /* 0x0000000026007221 */ /* 0x000fe20000010000 */
[----:B------:R-:W-:Y:S02]  /*2ca00*/  MUFU.EX2 R81, R81 ;  /* 0x0000005100517308 */ /* 0x000fe40000000800 */
[----:B------:R-:W-:Y:S01]  /*2ca10*/  F2FP.BF16.PACK_AB R49, R68, R69 ;  /* 0x000000454431723e */ /* 0x000fe200000010ff */
[C---:B--2---:R-:W-:Y:S05]  /*2ca20*/  HMMA.16816.F32.BF16 R4, R40.reuse, R52, R4 ;  /* 0x000000342804723c */ /* 0x044fea0000041804 */
[----:B------:R-:W-:Y:S01]  /*2ca30*/  F2FP.BF16.PACK_AB R51, R78, R79 ;  /* 0x0000004f4e33723e */ /* 0x000fe200000010ff */
[----:B------:R-:W-:Y:S01]  /*2ca40*/  FADD.FTZ R0, R85, R0 ;  /* 0x0000000055007221 */ /* 0x000fe20000010000 */
[----:B------:R-:W-:Y:S01]  /*2ca50*/  F2FP.BF16.PACK_AB R48, R135, R140 ;  /* 0x0000008c8730723e */ /* 0x000fe200000010ff */
[C---:B------:R-:W-:Y:S01]  /*2ca60*/  HMMA.16816.F32.BF16 R8, R40.reuse, R54, R8 ;  /* 0x000000362808723c */ /* 0x040fe20000041808 */
[----:B------:R-:W2:Y:S01]  /*2ca70*/  LDSM.16.MT88.4 R52, [R178+0xc800] ;  /* 0x00c80000b234783b */ /* 0x000ea20000004200 */
[----:B------:R-:W-:Y:S02]  /*2ca80*/  MUFU.EX2 R69, R251 ;  /* 0x000000fb00457308 */ /* 0x000fe40000000800 */
[----:B------:R-:W-:Y:S01]  /*2ca90*/  F2FP.BF16.PACK_AB R50, R134, R130 ;  /* 0x000000828632723e */ /* 0x000fe200000010ff */
[----:B------:R-:W-:Y:S03]  /*2caa0*/  FADD.FTZ R0, R84, R0 ;  /* 0x0000000054007221 */ /* 0x000fe60000010000 */
[C---:B------:R-:W-:Y:S04]  /*2cab0*/  HMMA.16816.F32.BF16 R12, R40.reuse, R56, R12 ;  /* 0x00000038280c723c */ /* 0x040fe8000004180c */
[----:B------:R-:W-:Y:S01]  /*2cac0*/  MUFU.EX2 R68, R252 ;  /* 0x000000fc00447308 */ /* 0x000fe20000000800 */
[----:B------:R-:W-:Y:S03]  /*2cad0*/  FADD.FTZ R0, R89, R0 ;  /* 0x0000000059007221 */ /* 0x000fe60000010000 */
[C---:B------:R-:W-:Y:S01]  /*2cae0*/  HMMA.16816.F32.BF16 R16, R40.reuse, R58, R16 ;  /* 0x0000003a2810723c */ /* 0x040fe20000041810 */
[----:B------:R-:W4:Y:S03]  /*2caf0*/  LDSM.16.MT88.4 R56, [R179+0xc800] ;  /* 0x00c80000b338783b */ /* 0x000f260000004200 */
[----:B-1----:R-:W-:Y:S02]  /*2cb00*/  FADD.FTZ R0, R88, R0 ;  /* 0x0000000058007221 */ /* 0x002fe40000010000 */
[----:B------:R-:W-:Y:S02]  /*2cb10*/  MUFU.EX2 R79, R96 ;  /* 0x00000060004f7308 */ /* 0x000fe40000000800 */
[C---:B------:R-:W-:Y:S08]  /*2cb20*/  HMMA.16816.F32.BF16 R20, R40.reuse, R60, R20 ;  /* 0x0000003c2814723c */ /* 0x040ff00000041814 */
[C---:B------:R-:W-:Y:S01]  /*2cb30*/  HMMA.16816.F32.BF16 R24, R40.reuse, R62, R24 ;  /* 0x0000003e2818723c */ /* 0x040fe20000041818 */
[----:B------:R-:W1:Y:S01]  /*2cb40*/  LDSM.16.MT88.4 R60, [R180+0xc800] ;  /* 0x00c80000b43c783b */ /* 0x000e620000004200 */
[----:B------:R-:W-:Y:S06]  /*2cb50*/  MUFU.EX2 R78, R97 ;  /* 0x00000061004e7308 */ /* 0x000fec0000000800 */
[C---:B---3--:R-:W-:Y:S04]  /*2cb60*/  HMMA.16816.F32.BF16 R28, R40.reuse, R44, R28 ;  /* 0x0000002c281c723c */ /* 0x048fe8000004181c */
[----:B------:R-:W-:Y:S04]  /*2cb70*/  MUFU.EX2 R82, R82 ;  /* 0x0000005200527308 */ /* 0x000fe80000000800 */
[----:B------:R-:W-:Y:S01]  /*2cb80*/  HMMA.16816.F32.BF16 R32, R40, R46, R32 ;  /* 0x0000002e2820723c */ /* 0x000fe20000041820 */
[----:B------:R-:W3:Y:S05]  /*2cb90*/  LDSM.16.MT88.4 R44, [R178+0xd000] ;  /* 0x00d00000b22c783b */ /* 0x000eea0000004200 */
[----:B------:R-:W-:Y:S01]  /*2cba0*/  MUFU.EX2 R83, R83 ;  /* 0x0000005300537308 */ /* 0x000fe20000000800 */
[----:B------:R-:W-:Y:S01]  /*2cbb0*/  F2FP.BF16.PACK_AB R41, R2, R37 ;  /* 0x000000250229723e */ /* 0x000fe200000010ff */
[C---:B--2---:R-:W-:Y:S05]  /*2cbc0*/  HMMA.16816.F32.BF16 R4, R48.reuse, R52, R4 ;  /* 0x000000343004723c */ /* 0x044fea0000041804 */
[----:B------:R-:W-:Y:S02]  /*2cbd0*/  F2FP.BF16.PACK_AB R43, R38, R39 ;  /* 0x00000027262b723e */ /* 0x000fe400000010ff */
[----:B------:R-:W-:Y:S01]  /*2cbe0*/  F2FP.BF16.PACK_AB R40, R137, R131 ;  /* 0x000000838928723e */ /* 0x000fe200000010ff */
[C---:B------:R-:W-:Y:S01]  /*2cbf0*/  HMMA.16816.F32.BF16 R8, R48.reuse, R54, R8 ;  /* 0x000000363008723c */ /* 0x040fe20000041808 */
[----:B------:R-:W2:Y:S01]  /*2cc00*/  LDSM.16.MT88.4 R52, [R181+0xd000] ;  /* 0x00d00000b534783b */ /* 0x000ea20000004200 */
[----:B------:R-:W-:Y:S02]  /*2cc10*/  MUFU.EX2 R38, R216 ;  /* 0x000000d800267308 */ /* 0x000fe40000000800 */
[----:B------:R-:W-:Y:S04]  /*2cc20*/  F2FP.BF16.PACK_AB R42, R138, R139 ;  /* 0x0000008b8a2a723e */ /* 0x000fe800000010ff */
[C---:B------:R-:W-:Y:S04]  /*2cc30*/  HMMA.16816.F32.BF16 R12, R48.reuse, R64, R12 ;  /* 0x00000040300c723c */ /* 0x040fe8000004180c */
[----:B------:R-:W5:Y:S04]  /*2cc40*/  MUFU.EX2 R80, R232 ;  /* 0x000000e800507308 */ /* 0x000f680000000800 */
[C---:B------:R-:W-:Y:S01]  /*2cc50*/  HMMA.16816.F32.BF16 R16, R48.reuse, R66, R16 ;  /* 0x000000423010723c */ /* 0x040fe20000041810 */
[----:B------:R-:W-:Y:S05]  /*2cc60*/  LDSM.16.MT88.4 R64, [R180+0xd000] ;  /* 0x00d00000b440783b */ /* 0x000fea0000004200 */
[----:B------:R-:W2:Y:S02]  /*2cc70*/  MUFU.EX2 R77, R233 ;  /* 0x000000e9004d7308 */ /* 0x000ea40000000800 */
[C---:B----4-:R-:W-:Y:S08]  /*2cc80*/  HMMA.16816.F32.BF16 R20, R48.reuse, R56, R20 ;  /* 0x000000383014723c */ /* 0x050ff00000041814 */
[C---:B------:R-:W-:Y:S01]  /*2cc90*/  HMMA.16816.F32.BF16 R24, R48.reuse, R58, R24 ;  /* 0x0000003a3018723c */ /* 0x040fe20000041818 */
[----:B------:R-:W4:Y:S01]  /*2cca0*/  LDSM.16.MT88.4 R56, [R179+0xd000] ;  /* 0x00d00000b338783b */ /* 0x000f220000004200 */
[----:B------:R-:W3:Y:S02]  /*2ccb0*/  MUFU.EX2 R76, R234 ;  /* 0x000000ea004c7308 */ /* 0x000ee40000000800 */
[----:B-----5:R-:W-:Y:S04]  /*2ccc0*/  FADD.FTZ R0, R80, R0 ;  /* 0x0000000050007221 */ /* 0x020fe80000010000 */
[C---:B-1----:R-:W-:Y:S04]  /*2ccd0*/  HMMA.16816.F32.BF16 R28, R48.reuse, R60, R28 ;  /* 0x0000003c301c723c */ /* 0x042fe8000004181c */
[----:B------:R-:W1:Y:S01]  /*2cce0*/  MUFU.EX2 R71, R235 ;  /* 0x000000eb00477308 */ /* 0x000e620000000800 */
[----:B--2---:R-:W-:Y:S03]  /*2ccf0*/  FADD.FTZ R0, R77, R0 ;  /* 0x000000004d007221 */ /* 0x004fe60000010000 */
[----:B------:R-:W-:Y:S01]  /*2cd00*/  HMMA.16816.F32.BF16 R32, R48, R62, R32 ;  /* 0x0000003e3020723c */ /* 0x000fe20000041820 */
[----:B------:R-:W2:Y:S05]  /*2cd10*/  LDSM.16.MT88.4 R48, [R178+0xd800] ;  /* 0x00d80000b230783b */ /* 0x000eaa0000004200 */
[----:B------:R-:W-:Y:S02]  /*2cd20*/  MUFU.EX2 R86, R86 ;  /* 0x0000005600567308 */ /* 0x000fe40000000800 */
[C---:B---3--:R-:W-:Y:S01]  /*2cd30*/  HMMA.16816.F32.BF16 R4, R40.reuse, R44, R4 ;  /* 0x0000002c2804723c */ /* 0x048fe20000041804 */
[----:B------:R-:W3:Y:S04]  /*2cd40*/  LDSM.16.MT88.4 R60, [R181+0xd800] ;  /* 0x00d80000b53c783b */ /* 0x000ee80000004200 */
[----:B------:R-:W-:Y:S02]  /*2cd50*/  FADD.FTZ R0, R76, R0 ;  /* 0x000000004c007221 */ /* 0x000fe40000010000 */
[----:B------:R-:W-:Y:S01]  /*2cd60*/  F2FP.BF16.PACK_AB R45, R84, R85 ;  /* 0x00000055542d723e */ /* 0x000fe200000010ff */
[C---:B------:R-:W-:Y:S01]  /*2cd70*/  HMMA.16816.F32.BF16 R8, R40.reuse, R46, R8 ;  /* 0x0000002e2808723c */ /* 0x040fe20000041808 */
[----:B------:R-:W5:Y:S03]  /*2cd80*/  MUFU.EX2 R87, R87 ;  /* 0x0000005700577308 */ /* 0x000f660000000800 */
[----:B------:R-:W-:Y:S01]  /*2cd90*/  F2FP.BF16.PACK_AB R44, R81, R136 ;  /* 0x00000088512c723e */ /* 0x000fe200000010ff */
[----:B-1----:R-:W-:Y:S02]  /*2cda0*/  FADD.FTZ R0, R71, R0 ;  /* 0x0000000047007221 */ /* 0x002fe40000010000 */
[----:B------:R-:W-:Y:S01]  /*2cdb0*/  F2FP.BF16.PACK_AB R47, R88, R89 ;  /* 0x00000059582f723e */ /* 0x000fe200000010ff */
[C---:B------:R-:W-:Y:S03]  /*2cdc0*/  HMMA.16816.F32.BF16 R12, R40.reuse, R52, R12 ;  /* 0x00000034280c723c */ /* 0x040fe6000004180c */
[----:B------:R-:W-:Y:S01]  /*2cdd0*/  MUFU.EX2 R90, R90 ;  /* 0x0000005a005a7308 */ /* 0x000fe20000000800 */
[----:B------:R-:W-:Y:S04]  /*2cde0*/  F2FP.BF16.PACK_AB R46, R83, R82 ;  /* 0x00000052532e723e */ /* 0x000fe800000010ff */
[C---:B------:R-:W-:Y:S01]  /*2cdf0*/  HMMA.16816.F32.BF16 R16, R40.reuse, R54, R16 ;  /* 0x000000362810723c */ /* 0x040fe20000041810 */
[----:B------:R-:W1:Y:S04]  /*2ce00*/  LDSM.16.MT88.4 R52, [R179+0xd800] ;  /* 0x00d80000b334783b */ /* 0x000e680000004200 */
[----:B------:R-:W1:Y:S03]  /*2ce10*/  MUFU.EX2 R91, R91 ;  /* 0x0000005b005b7308 */ /* 0x000e660000000800 */
[C---:B----4-:R-:W-:Y:S07]  /*2ce20*/  HMMA.16816.F32.BF16 R20, R40.reuse, R56, R20 ;  /* 0x000000382814723c */ /* 0x050fee0000041814 */
[----:B------:R-:W4:Y:S01]  /*2ce30*/  MUFU.EX2 R75, R236 ;  /* 0x000000ec004b7308 */ /* 0x000f220000000800 */
[C---:B------:R-:W-:Y:S01]  /*2ce40*/  HMMA.16816.F32.BF16 R24, R40.reuse, R58, R24 ;  /* 0x0000003a2818723c */ /* 0x040fe20000041818 */
[----:B------:R-:W3:Y:S07]  /*2ce50*/  LDSM.16.MT88.4 R56, [R180+0xd800] ;  /* 0x00d80000b438783b */ /* 0x000eee0000004200 */
[C---:B------:R-:W-:Y:S01]  /*2ce60*/  HMMA.16816.F32.BF16 R28, R40.reuse, R64, R28 ;  /* 0x00000040281c723c */ /* 0x040fe2000004181c */
[----:B------:R-:W1:Y:S07]  /*2ce70*/  MUFU.EX2 R74, R237 ;  /* 0x000000ed004a7308 */ /* 0x000e6e0000000800 */
[----:B------:R-:W-:Y:S01]  /*2ce80*/  HMMA.16816.F32.BF16 R32, R40, R66, R32 ;  /* 0x000000422820723c */ /* 0x000fe20000041820 */
[----:B------:R-:W-:Y:S02]  /*2ce90*/  LDSM.16.MT88.4 R64, [R180+0xe000] ;  /* 0x00e00000b440783b */ /* 0x000fe40000004200 */
[----:B------:R-:W3:Y:S04]  /*2cea0*/  MUFU.EX2 R73, R240 ;  /* 0x000000f000497308 */ /* 0x000ee80000000800 */
[----:B------:R-:W-:Y:S01]  /*2ceb0*/  F2FP.BF16.PACK_AB R41, R77, R80 ;  /* 0x000000504d29723e */ /* 0x000fe200000010ff */
[C---:B--2---:R-:W-:Y:S05]  /*2cec0*/  HMMA.16816.F32.BF16 R4, R44.reuse, R48, R4 ;  /* 0x000000302c04723c */ /* 0x044fea0000041804 */
[----:B------:R-:W-:Y:S01]  /*2ced0*/  F2FP.BF16.PACK_AB R43, R71, R76 ;  /* 0x0000004c472b723e */ /* 0x000fe200000010ff */
[----:B------:R-:W-:Y:S01]  /*2cee0*/  MUFU.EX2 R77, R100 ;  /* 0x00000064004d7308 */ /* 0x000fe20000000800 */
[----:B-----5:R-:W-:Y:S01]  /*2cef0*/  F2FP.BF16.PACK_AB R40, R87, R86 ;  /* 0x000000565728723e */ /* 0x020fe200000010ff */
[C---:B------:R-:W-:Y:S01]  /*2cf00*/  HMMA.16816.F32.BF16 R8, R44.reuse, R50, R8 ;  /* 0x000000322c08723c */ /* 0x040fe20000041808 */
[----:B------:R-:W2:Y:S03]  /*2cf10*/  LDSM.16.MT88.4 R48, [R178+0xe000] ;  /* 0x00e00000b230783b */ /* 0x000ea60000004200 */
[----:B-1----:R-:W-:Y:S01]  /*2cf20*/  F2FP.BF16.PACK_AB R42, R91, R90 ;  /* 0x0000005a5b2a723e */ /* 0x002fe200000010ff */
[----:B----4-:R-:W-:Y:S03]  /*2cf30*/  FADD.FTZ R0, R75, R0 ;  /* 0x000000004b007221 */ /* 0x010fe60000010000 */
[C---:B---3--:R-:W-:Y:S01]  /*2cf40*/  HMMA.16816.F32.BF16 R12, R44.reuse, R60, R12 ;  /* 0x0000003c2c0c723c */ /* 0x048fe2000004180c */
[----:B------:R-:W-:Y:S03]  /*2cf50*/  MUFU.EX2 R71, R250 ;  /* 0x000000fa00477308 */ /* 0x000fe60000000800 */
[----:B------:R-:W-:Y:S04]  /*2cf60*/  FADD.FTZ R0, R74, R0 ;  /* 0x000000004a007221 */ /* 0x000fe80000010000 */
[C---:B------:R-:W-:Y:S01]  /*2cf70*/  HMMA.16816.F32.BF16 R16, R44.reuse, R62, R16 ;  /* 0x0000003e2c10723c */ /* 0x040fe20000041810 */
[----:B------:R-:W1:Y:S02]  /*2cf80*/  LDSM.16.MT88.4 R60, [R181+0xe000] ;  /* 0x00e00000b53c783b */ /* 0x000e640000004200 */
        /* <DEDUP_REMOVED lines=13> */
[C---:B--2---:R-:W-:Y:S04]  /*2d060*/  HMMA.16816.F32.BF16 R4, R40.reuse, R48, R4 ;  /* 0x000000302804723c */ /* 0x044fe80000041804 */
[----:B------:R-:W-:Y:S01]  /*2d070*/  MUFU.EX2 R75, R104 ;  /* 0x00000068004b7308 */ /* 0x000fe20000000800 */
[----:B------:R-:W-:Y:S03]  /*2d080*/  F2FP.BF16.PACK_AB R47, R70, R73 ;  /* 0x00000049462f723e */ /* 0x000fe600000010ff */
[C---:B------:R-:W-:Y:S01]  /*2d090*/  HMMA.16816.F32.BF16 R8, R40.reuse, R50, R8 ;  /* 0x000000322808723c */ /* 0x040fe20000041808 */
[----:B------:R-:W2:Y:S05]  /*2d0a0*/  LDSM.16.MT88.4 R48, [R178+0xe800] ;  /* 0x00e80000b230783b */ /* 0x000eaa0000004200 */
[----:B------:R-:W-:Y:S02]  /*2d0b0*/  MUFU.EX2 R70, R217 ;  /* 0x000000d900467308 */ /* 0x000fe40000000800 */
[C---:B-1----:R-:W-:Y:S04]  /*2d0c0*/  HMMA.16816.F32.BF16 R12, R40.reuse, R60, R12 ;  /* 0x0000003c280c723c */ /* 0x042fe8000004180c */
[----:B-----5:R-:W-:Y:S04]  /*2d0d0*/  F2FP.BF16.PACK_AB R44, R95, R94 ;  /* 0x0000005e5f2c723e */ /* 0x020fe800000010ff */
[C---:B------:R-:W-:Y:S01]  /*2d0e0*/  HMMA.16816.F32.BF16 R16, R40.reuse, R62, R16 ;  /* 0x0000003e2810723c */ /* 0x040fe20000041810 */
[----:B------:R-:W-:Y:S01]  /*2d0f0*/  LDSM.16.MT88.4 R60, [R180+0xe800] ;  /* 0x00e80000b43c783b */ /* 0x000fe20000004200 */
[----:B------:R-:W-:Y:S06]  /*2d100*/  MUFU.EX2 R74, R105 ;  /* 0x00000069004a7308 */ /* 0x000fec0000000800 */
[C---:B----4-:R-:W-:Y:S04]  /*2d110*/  HMMA.16816.F32.BF16 R20, R40.reuse, R52, R20 ;  /* 0x000000342814723c */ /* 0x050fe80000041814 */
[----:B------:R-:W-:Y:S04]  /*2d120*/  MUFU.EX2 R98, R98 ;  /* 0x0000006200627308 */ /* 0x000fe80000000800 */
[C---:B------:R-:W-:Y:S01]  /*2d130*/  HMMA.16816.F32.BF16 R24, R40.reuse, R54, R24 ;  /* 0x000000362818723c */ /* 0x040fe20000041818 */
[----:B------:R-:W1:Y:S05]  /*2d140*/  LDSM.16.MT88.4 R52, [R179+0xe800] ;  /* 0x00e80000b334783b */ /* 0x000e6a0000004200 */
[----:B------:R-:W3:Y:S02]  /*2d150*/  MUFU.EX2 R99, R99 ;  /* 0x0000006300637308 */ /* 0x000ee40000000800 */
[C---:B------:R-:W-:Y:S08]  /*2d160*/  HMMA.16816.F32.BF16 R28, R40.reuse, R64, R28 ;  /* 0x00000040281c723c */ /* 0x040ff0000004181c */
[----:B------:R-:W-:Y:S01]  /*2d170*/  HMMA.16816.F32.BF16 R32, R40, R66, R32 ;  /* 0x000000422820723c */ /* 0x000fe20000041820 */
[----:B------:R-:W-:Y:S01]  /*2d180*/  LDSM.16.MT88.4 R64, [R179+0xf000] ;  /* 0x00f00000b340783b */ /* 0x000fe20000004200 */
[----:B------:R-:W-:Y:S10]  /*2d190*/  MUFU.EX2 R73, R110 ;  /* 0x0000006e00497308 */ /* 0x000ff40000000800 */
[----:B------:R-:W4:Y:S01]  /*2d1a0*/  MUFU.EX2 R72, R246 ;  /* 0x000000f600487308 */ /* 0x000f220000000800 */
[----:B---3--:R-:W-:Y:S07]  /*2d1b0*/  F2FP.BF16.PACK_AB R46, R99, R98 ;  /* 0x00000062632e723e */ /* 0x008fee00000010ff */
[C---:B--2---:R-:W-:Y:S02]  /*2d1c0*/  HMMA.16816.F32.BF16 R4, R44.reuse, R48, R4 ;  /* 0x000000302c04723c */ /* 0x044fe40000041804 */
[----:B------:R-:W2:Y:S06]  /*2d1d0*/  MUFU.EX2 R39, R247 ;  /* 0x000000f700277308 */ /* 0x000eac0000000800 */
[C---:B------:R-:W-:Y:S01]  /*2d1e0*/  HMMA.16816.F32.BF16 R8, R44.reuse, R50, R8 ;  /* 0x000000322c08723c */ /* 0x040fe20000041808 */
[----:B------:R-:W3:Y:S03]  /*2d1f0*/  LDSM.16.MT88.4 R48, [R178+0xf000] ;  /* 0x00f00000b230783b */ /* 0x000ee60000004200 */
[----:B------:R-:W5:Y:S01]  /*2d200*/  MUFU.EX2 R37, R248 ;  /* 0x000000f800257308 */ /* 0x000f620000000800 */
[----:B----4-:R-:W-:Y:S03]  /*2d210*/  FADD.FTZ R0, R72, R0 ;  /* 0x0000000048007221 */ /* 0x010fe60000010000 */
[C---:B------:R-:W-:Y:S06]  /*2d220*/  HMMA.16816.F32.BF16 R12, R44.reuse, R56, R12 ;  /* 0x000000382c0c723c */ /* 0x040fec000004180c */
[----:B------:R-:W4:Y:S02]  /*2d230*/  MUFU.EX2 R2, R249 ;  /* 0x000000f900027308 */ /* 0x000f240000000800 */
[C---:B------:R-:W-:Y:S01]  /*2d240*/  HMMA.16816.F32.BF16 R16, R44.reuse, R58, R16 ;  /* 0x0000003a2c10723c */ /* 0x040fe20000041810 */
[----:B------:R-:W3:Y:S03]  /*2d250*/  LDSM.16.MT88.4 R56, [R181+0xf000] ;  /* 0x00f00000b538783b */ /* 0x000ee60000004200 */
[C---:B--2---:R-:W-:Y:S01]  /*2d260*/  F2FP.BF16.PACK_AB R41, R39.reuse, R72 ;  /* 0x000000482729723e */ /* 0x044fe200000010ff */
[----:B------:R-:W-:Y:S03]  /*2d270*/  FADD.FTZ R0, R39, R0 ;  /* 0x0000000027007221 */ /* 0x000fe60000010000 */
[----:B------:R-:W-:Y:S01]  /*2d280*/  MUFU.EX2 R39, R219 ;  /* 0x000000db00277308 */ /* 0x000fe20000000800 */
[C---:B-1----:R-:W-:Y:S03]  /*2d290*/  HMMA.16816.F32.BF16 R20, R44.reuse, R52, R20 ;  /* 0x000000342c14723c */ /* 0x042fe60000041814 */
[----:B-----5:R-:W-:Y:S05]  /*2d2a0*/  FADD.FTZ R0, R37, R0 ;  /* 0x0000000025007221 */ /* 0x020fea0000010000 */
[C---:B------:R-:W-:Y:S01]  /*2d2b0*/  HMMA.16816.F32.BF16 R24, R44.reuse, R54, R24 ;  /* 0x000000362c18723c */ /* 0x040fe20000041818 */
[----:B------:R-:W-:Y:S01]  /*2d2c0*/  MUFU.EX2 R102, R102 ;  /* 0x0000006600667308 */ /* 0x000fe20000000800 */
[----:B------:R-:W1:Y:S02]  /*2d2d0*/  LDSM.16.MT88.4 R52, [R180+0xf000] ;  /* 0x00f00000b434783b */ /* 0x000e640000004200 */
[C---:B----4-:R-:W-:Y:S01]  /*2d2e0*/  F2FP.BF16.PACK_AB R43, R2.reuse, R37 ;  /* 0x00000025022b723e */ /* 0x050fe200000010ff */
[----:B------:R-:W-:Y:S03]  /*2d2f0*/  FADD.FTZ R0, R2, R0 ;  /* 0x0000000002007221 */ /* 0x000fe60000010000 */
[C---:B------:R-:W-:Y:S03]  /*2d300*/  HMMA.16816.F32.BF16 R28, R44.reuse, R60, R28 ;  /* 0x0000003c2c1c723c */ /* 0x040fe6000004181c */
[----:B------:R-:W2:Y:S01]  /*2d310*/  MUFU.EX2 R103, R103 ;  /* 0x0000006700677308 */ /* 0x000ea20000000800 */
[----:B------:R-:W-:Y:S04]  /*2d320*/  FADD.FTZ R0, R71, R0 ;  /* 0x0000000047007221 */ /* 0x000fe80000010000 */
[----:B------:R-:W-:Y:S01]  /*2d330*/  HMMA.16816.F32.BF16 R32, R44, R62, R32 ;  /* 0x0000003e2c20723c */ /* 0x000fe20000041820 */
[----:B------:R-:W-:Y:S03]  /*2d340*/  LDSM.16.MT88.4 R60, [R179+0xf800] ;  /* 0x00f80000b33c783b */ /* 0x000fe60000004200 */
[C---:B------:R-:W-:Y:S01]  /*2d350*/  FADD.FTZ R0, R69.reuse, R0 ;  /* 0x0000000045007221 */ /* 0x040fe20000010000 */
[----:B------:R-:W-:Y:S02]  /*2d360*/  MUFU.EX2 R106, R106 ;  /* 0x0000006a006a7308 */ /* 0x000fe40000000800 */
[----:B------:R-:W-:Y:S01]  /*2d370*/  F2FP.BF16.PACK_AB R45, R69, R71 ;  /* 0x00000047452d723e */ /* 0x000fe200000010ff */
[----:B------:R-:W-:Y:S01]  /*2d380*/  FADD.FTZ R0, R68, R0 ;  /* 0x0000000044007221 */ /* 0x000fe20000010000 */
[C---:B------:R-:W-:Y:S03]  /*2d390*/  F2FP.BF16.PACK_AB R47, R38.reuse, R68 ;  /* 0x00000044262f723e */ /* 0x040fe600000010ff */
[----:B------:R-:W-:Y:S01]  /*2d3a0*/  F2FP.BF16.PACK_AB R44, R93, R92 ;  /* 0x0000005c5d2c723e */ /* 0x000fe200000010ff */
[----:B------:R-:W-:Y:S01]  /*2d3b0*/  FADD.FTZ R0, R38, R0 ;  /* 0x0000000026007221 */ /* 0x000fe20000010000 */
[----:B------:R-:W-:Y:S01]  /*2d3c0*/  F2FP.BF16.PACK_AB R46, R78, R79 ;  /* 0x0000004f4e2e723e */ /* 0x000fe200000010ff */
[----:B------:R-:W4:Y:S02]  /*2d3d0*/  MUFU.EX2 R107, R107 ;  /* 0x0000006b006b7308 */ /* 0x000f240000000800 */
[----:B------:R-:W-:Y:S01]  /*2d3e0*/  FADD.FTZ R0, R70, R0 ;  /* 0x0000000046007221 */ /* 0x000fe20000010000 */
[----:B--2---:R-:W-:Y:S07]  /*2d3f0*/  F2FP.BF16.PACK_AB R40, R103, R102 ;  /* 0x000000666728723e */ /* 0x004fee00000010ff */
[----:B------:R-:W2:Y:S10]  /*2d400*/  MUFU.EX2 R37, R218 ;  /* 0x000000da00257308 */ /* 0x000eb40000000800 */
[----:B------:R5:W1:Y:S01]  /*2d410*/  MUFU.EX2 R2, R220 ;  /* 0x000000dc00027308 */ /* 0x000a620000000800 */
[----:B----4-:R-:W-:Y:S09]  /*2d420*/  F2FP.BF16.PACK_AB R42, R107, R106 ;  /* 0x0000006a6b2a723e */ /* 0x010ff200000010ff */
[----:B------:R4:W1:Y:S01]  /*2d430*/  MUFU.EX2 R69, R215 ;  /* 0x000000d700457308 */ /* 0x0008620000000800 */
[C---:B---3--:R-:W-:Y:S05]  /*2d440*/  HMMA.16816.F32.BF16 R4, R40.reuse, R48, R4 ;  /* 0x000000302804723c */ /* 0x048fea0000041804 */
[----:B--2---:R-:W-:Y:S03]  /*2d450*/  FADD.FTZ R0, R37, R0 ;  /* 0x0000000025007221 */ /* 0x004fe60000010000 */
[C---:B------:R-:W-:Y:S01]  /*2d460*/  HMMA.16816.F32.BF16 R8, R40.reuse, R50, R8 ;  /* 0x000000322808723c */ /* 0x040fe20000041808 */
[----:B------:R-:W2:Y:S01]  /*2d470*/  LDSM.16.MT88.4 R48, [R178+0xf800] ;  /* 0x00f80000b230783b */ /* 0x000ea20000004200 */
[----:B------:R-:W3:Y:S02]  /*2d480*/  MUFU.EX2 R68, R111 ;  /* 0x0000006f00447308 */ /* 0x000ee40000000800 */
[----:B------:R-:W-:Y:S01]  /*2d490*/  FADD.FTZ R0, R39, R0 ;  /* 0x0000000027007221 */ /* 0x000fe20000010000 */
[----:B-----5:R-:W-:Y:S03]  /*2d4a0*/  MOV R220, R166 ;  /* 0x000000a600dc7202 */ /* 0x020fe60000000f00 */
[C---:B------:R-:W-:Y:S04]  /*2d4b0*/  HMMA.16816.F32.BF16 R12, R40.reuse, R56, R12 ;  /* 0x00000038280c723c */ /* 0x040fe8000004180c */
[----:B------:R-:W-:Y:S01]  /*2d4c0*/  MUFU.EX2 R38, R115 ;  /* 0x0000007300267308 */ /* 0x000fe20000000800 */
[----:B----4-:R-:W-:Y:S03]  /*2d4d0*/  MOV R215, R167 ;  /* 0x000000a700d77202 */ /* 0x010fe60000000f00 */
[C---:B------:R-:W-:Y:S01]  /*2d4e0*/  HMMA.16816.F32.BF16 R16, R40.reuse, R58, R16 ;  /* 0x0000003a2810723c */ /* 0x040fe20000041810 */
[----:B------:R-:W4:Y:S02]  /*2d4f0*/  LDSM.16.MT88.4 R56, [R181+0xf800] ;  /* 0x00f80000b538783b */ /* 0x000f240000004200 */
[----:B------:R-:W-:Y:S03]  /*2d500*/  ISETP.GT.AND P0, PT, R215, R220, PT ;  /* 0x000000dcd700720c */ /* 0x000fe60003f04270 */
[----:B------:R-:W-:Y:S02]  /*2d510*/  MUFU.EX2 R72, R109 ;  /* 0x0000006d00487308 */ /* 0x000fe40000000800 */
[C---:B------:R-:W-:Y:S08]  /*2d520*/  HMMA.16816.F32.BF16 R20, R40.reuse, R64, R20 ;  /* 0x000000402814723c */ /* 0x040ff00000041814 */
[C---:B------:R-:W-:Y:S01]  /*2d530*/  HMMA.16816.F32.BF16 R24, R40.reuse, R66, R24 ;  /* 0x000000422818723c */ /* 0x040fe20000041818 */
[----:B------:R-:W5:Y:S01]  /*2d540*/  LDSM.16.MT88.4 R64, [R180+0xf800] ;  /* 0x00f80000b440783b */ /* 0x000f620000004200 */
[----:B------:R-:W-:Y:S06]  /*2d550*/  MUFU.EX2 R71, R112 ;  /* 0x0000007000477308 */ /* 0x000fec0000000800 */
[C---:B-1----:R-:W-:Y:S08]  /*2d560*/  HMMA.16816.F32.BF16 R28, R40.reuse, R52, R28 ;  /* 0x00000034281c723c */ /* 0x042ff0000004181c */
[----:B------:R-:W-:Y:S01]  /*2d570*/  HMMA.16816.F32.BF16 R32, R40, R54, R32 ;  /* 0x000000362820723c */ /* 0x000fe20000041820 */
[----:B------:R-:W1:Y:S06]  /*2d580*/  LDSM.16.MT88.4 R52, [R178+0x10000] ;  /* 0x01000000b234783b */ /* 0x000e6c0000004200 */
[----:B------:R-:W-:Y:S01]  /*2d590*/  F2FP.BF16.PACK_AB R41, R37, R70 ;  /* 0x000000462529723e */ /* 0x000fe200000010ff */
[C---:B--2---:R-:W-:Y:S01]  /*2d5a0*/  HMMA.16816.F32.BF16 R4, R44.reuse, R48, R4 ;  /* 0x000000302c04723c */ /* 0x044fe20000041804 */
[----:B------:R-:W-:Y:S04]  /*2d5b0*/  MUFU.EX2 R70, R113 ;  /* 0x0000007100467308 */ /* 0x000fe80000000800 */
[C---:B------:R-:W-:Y:S01]  /*2d5c0*/  F2FP.BF16.PACK_AB R43, R2.reuse, R39 ;  /* 0x00000027022b723e */ /* 0x040fe200000010ff */
[----:B------:R-:W-:Y:S01]  /*2d5d0*/  FADD.FTZ R37, R2, R0 ;  /* 0x0000000002257221 */ /* 0x000fe20000010000 */
[----:B------:R-:W-:Y:S01]  /*2d5e0*/  F2FP.BF16.PACK_AB R40, R76, R77 ;  /* 0x0000004d4c28723e */ /* 0x000fe200000010ff */
[C---:B------:R-:W-:Y:S01]  /*2d5f0*/  HMMA.16816.F32.BF16 R8, R44.reuse, R50, R8 ;  /* 0x000000322c08723c */ /* 0x040fe20000041808 */
[----:B------:R-:W2:Y:S02]  /*2d600*/  LDSM.16.MT88.4 R48, [R181+0x10000] ;  /* 0x01000000b530783b */ /* 0x000ea40000004200 */
[----:B------:R-:W-:Y:S01]  /*2d610*/  MUFU.EX2 R39, R123 ;  /* 0x0000007b00277308 */ /* 0x000fe20000000800 */
[----:B------:R-:W-:Y:S01]  /*2d620*/  F2FP.BF16.PACK_AB R42, R74, R75 ;  /* 0x0000004b4a2a723e */ /* 0x000fe200000010ff */
[----:B------:R-:W-:Y:S03]  /*2d630*/  FADD.FTZ R0, R159, R108 ;  /* 0x0000006c9f007221 */ /* 0x000fe60000010000 */
[C---:B----4-:R-:W-:Y:S04]  /*2d640*/  HMMA.16816.F32.BF16 R12, R44.reuse, R56, R12 ;  /* 0x000000382c0c723c */ /* 0x050fe8000004180c */
[----:B------:R-:W-:Y:S04]  /*2d650*/  FADD.FTZ R0, R157, R0 ;  /* 0x000000009d007221 */ /* 0x000fe80000010000 */
[C---:B------:R-:W-:Y:S01]  /*2d660*/  HMMA.16816.F32.BF16 R16, R44.reuse, R58, R16 ;  /* 0x0000003a2c10723c */ /* 0x040fe20000041810 */
[----:B------:R-:W-:Y:S03]  /*2d670*/  LDSM.16.MT88.4 R56, [R181+0x10800] ;  /* 0x01080000b538783b */ /* 0x000fe60000004200 */
[----:B------:R-:W-:Y:S04]  /*2d680*/  FADD.FTZ R0, R158, R0 ;  /* 0x000000009e007221 */ /* 0x000fe80000010000 */
[C---:B------:R-:W-:Y:S01]  /*2d690*/  HMMA.16816.F32.BF16 R20, R44.reuse, R60, R20 ;  /* 0x0000003c2c14723c */ /* 0x040fe20000041814 */
[----:B------:R-:W4:Y:S03]  /*2d6a0*/  MUFU.EX2 R61, R114 ;  /* 0x00000072003d7308 */ /* 0x000f260000000800 */
[----:B------:R-:W-:Y:S04]  /*2d6b0*/  FADD.FTZ R0, R155, R0 ;  /* 0x000000009b007221 */ /* 0x000fe80000010000 */
[C---:B------:R-:W-:Y:S03]  /*2d6c0*/  HMMA.16816.F32.BF16 R24, R44.reuse, R62, R24 ;  /* 0x0000003e2c18723c */ /* 0x040fe60000041818 */
[----:B------:R-:W-:Y:S01]  /*2d6d0*/  MUFU.EX2 R63, R118 ;  /* 0x00000076003f7308 */ /* 0x000fe20000000800 */
[----:B------:R-:W-:Y:S04]  /*2d6e0*/  FADD.FTZ R0, R156, R0 ;  /* 0x000000009c007221 */ /* 0x000fe80000010000 */
[C---:B-----5:R-:W-:Y:S04]  /*2d6f0*/  HMMA.16816.F32.BF16 R28, R44.reuse, R64, R28 ;  /* 0x000000402c1c723c */ /* 0x060fe8000004181c */
[----:B------:R-:W-:Y:S01]  /*2d700*/  FADD.FTZ R0, R153, R0 ;  /* 0x0000000099007221 */ /* 0x000fe20000010000 */
[----:B------:R-:W5:Y:S03]  /*2d710*/  MUFU.EX2 R62, R119 ;  /* 0x00000077003e7308 */ /* 0x000f660000000800 */
[----:B------:R-:W-:Y:S01]  /*2d720*/  HMMA.16816.F32.BF16 R32, R44, R66, R32 ;  /* 0x000000422c20723c */ /* 0x000fe20000041820 */
[----:B------:R-:W3:Y:S03]  /*2d730*/  LDSM.16.MT88.4 R44, [R179+0x10000] ;  /* 0x01000000b32c783b */ /* 0x000ee60000004200 */
[----:B------:R-:W-:Y:S03]  /*2d740*/  FADD.FTZ R0, R154, R0 ;  /* 0x000000009a007221 */ /* 0x000fe60000010000 */
[----:B------:R-:W3:Y:S01]  /*2d750*/  MUFU.EX2 R60, R122 ;  /* 0x0000007a003c7308 */ /* 0x000ee20000000800 */
[C---:B-1----:R-:W-:Y:S05]  /*2d760*/  HMMA.16816.F32.BF16 R4, R40.reuse, R52, R4 ;  /* 0x000000342804723c */ /* 0x042fea0000041804 */
[----:B------:R-:W-:Y:S03]  /*2d770*/  FADD.FTZ R0, R150, R0 ;  /* 0x0000000096007221 */ /* 0x000fe60000010000 */
[C---:B------:R-:W-:Y:S01]  /*2d780*/  HMMA.16816.F32.BF16 R8, R40.reuse, R54, R8 ;  /* 0x000000362808723c */ /* 0x040fe20000041808 */
[----:B------:R-:W1:Y:S01]  /*2d790*/  LDSM.16.MT88.4 R52, [R180+0x10000] ;  /* 0x01000000b434783b */ /* 0x000e620000004200 */
[----:B------:R-:W-:Y:S02]  /*2d7a0*/  MUFU.EX2 R67, R117 ;  /* 0x0000007500437308 */ /* 0x000fe40000000800 */
[----:B------:R-:W-:Y:S04]  /*2d7b0*/  FADD.FTZ R0, R152, R0 ;  /* 0x0000000098007221 */ /* 0x000fe80000010000 */
[C---:B--2---:R-:W-:Y:S01]  /*2d7c0*/  HMMA.16816.F32.BF16 R12, R40.reuse, R48, R12 ;  /* 0x00000030280c723c */ /* 0x044fe2000004180c */
[----:B------:R-:W-:Y:S03]  /*2d7d0*/  LDSM.16.MT88.4 R152, [R181+0x11800] ;  /* 0x01180000b598783b */ /* 0x000fe60000004200 */
[----:B------:R-:W-:Y:S01]  /*2d7e0*/  FADD.FTZ R0, R149, R0 ;  /* 0x0000000095007221 */ /* 0x000fe20000010000 */
[----:B------:R-:W-:Y:S03]  /*2d7f0*/  MUFU.EX2 R66, R120 ;  /* 0x0000007800427308 */ /* 0x000fe60000000800 */
[C---:B------:R-:W-:Y:S01]  /*2d800*/  HMMA.16816.F32.BF16 R16, R40.reuse, R50, R16 ;  /* 0x000000322810723c */ /* 0x040fe20000041810 */
[----:B------:R-:W2:Y:S03]  /*2d810*/  LDSM.16.MT88.4 R48, [R178+0x10800] ;  /* 0x01080000b230783b */ /* 0x000ea60000004200 */
[----:B------:R-:W-:Y:S03]  /*2d820*/  FADD.FTZ R0, R151, R0 ;  /* 0x0000000097007221 */ /* 0x000fe60000010000 */
[----:B------:R-:W-:Y:S01]  /*2d830*/  MUFU.EX2 R65, R121 ;  /* 0x0000007900417308 */ /* 0x000fe20000000800 */
[----:B------:R-:W-:Y:S01]  /*2d840*/  FADD.FTZ R2, R142, R0 ;  /* 0x000000008e027221 */ /* 0x000fe20000010000 */
[C---:B---3--:R-:W-:Y:S03]  /*2d850*/  HMMA.16816.F32.BF16 R20, R40.reuse, R44, R20 ;  /* 0x0000002c2814723c */ /* 0x048fe60000041814 */
        /* <DEDUP_REMOVED lines=8> */
[----:B----4-:R-:W-:Y:S01]  /*2d8e0*/  F2FP.BF16.PACK_AB R47, R38, R61 ;  /* 0x0000003d262f723e */ /* 0x010fe200000010ff */
[C---:B-1----:R-:W-:Y:S03]  /*2d8f0*/  HMMA.16816.F32.BF16 R28, R40.reuse, R52, R28 ;  /* 0x00000034281c723c */ /* 0x042fe6000004181c */
[----:B------:R-:W1:Y:S01]  /*2d900*/  MUFU.EX2 R68, R116 ;  /* 0x0000007400447308 */ /* 0x000e620000000800 */
[----:B------:R-:W-:Y:S01]  /*2d910*/  FADD.FTZ R0, R61, R0 ;  /* 0x000000003d007221 */ /* 0x000fe20000010000 */
[----:B------:R-:W-:Y:S02]  /*2d920*/  F2FP.BF16.PACK_AB R44, R72, R73 ;  /* 0x00000049482c723e */ /* 0x000fe400000010ff */
[----:B------:R-:W-:Y:S01]  /*2d930*/  F2FP.BF16.PACK_AB R46, R70, R71 ;  /* 0x00000047462e723e */ /* 0x000fe200000010ff */
[----:B------:R-:W-:Y:S01]  /*2d940*/  HMMA.16816.F32.BF16 R32, R40, R54, R32 ;  /* 0x000000362820723c */ /* 0x000fe20000041820 */
[----:B------:R-:W3:Y:S03]  /*2d950*/  LDSM.16.MT88.4 R40, [R179+0x10800] ;  /* 0x01080000b328783b */ /* 0x000ee60000004200 */
[----:B------:R-:W-:Y:S02]  /*2d960*/  FADD.FTZ R37, R38, R0 ;  /* 0x0000000026257221 */ /* 0x000fe40000010000 */
[----:B------:R-:W-:Y:S01]  /*2d970*/  FADD.FTZ R0, R143, R2 ;  /* 0x000000028f007221 */ /* 0x000fe20000010000 */
[----:B------:R-:W-:Y:S01]  /*2d980*/  MUFU.EX2 R38, R163 ;  /* 0x000000a300267308 */ /* 0x000fe20000000800 */
[C---:B--2---:R-:W-:Y:S01]  /*2d990*/  HMMA.16816.F32.BF16 R4, R44.reuse, R48, R4 ;  /* 0x000000302c04723c */ /* 0x044fe20000041804 */
[----:B------:R-:W2:Y:S04]  /*2d9a0*/  LDSM.16.MT88.4 R52, [R180+0x10800] ;  /* 0x01080000b434783b */ /* 0x000ea80000004200 */
[----:B------:R-:W-:Y:S03]  /*2d9b0*/  FADD.FTZ R0, R148, R0 ;  /* 0x0000000094007221 */ /* 0x000fe60000010000 */
[C---:B------:R-:W-:Y:S01]  /*2d9c0*/  HMMA.16816.F32.BF16 R8, R44.reuse, R50, R8 ;  /* 0x000000322c08723c */ /* 0x040fe20000041808 */
[----:B------:R-:W4:Y:S03]  /*2d9d0*/  LDSM.16.MT88.4 R48, [R178+0x11000] ;  /* 0x01100000b230783b */ /* 0x000f260000004200 */
[----:B------:R-:W-:Y:S04]  /*2d9e0*/  FADD.FTZ R0, R145, R0 ;  /* 0x0000000091007221 */ /* 0x000fe80000010000 */
[C---:B------:R-:W-:Y:S04]  /*2d9f0*/  HMMA.16816.F32.BF16 R12, R44.reuse, R56, R12 ;  /* 0x000000382c0c723c */ /* 0x040fe8000004180c */
[----:B------:R-:W-:Y:S02]  /*2da00*/  FADD.FTZ R0, R146, R0 ;  /* 0x0000000092007221 */ /* 0x000fe40000010000 */
[----:B------:R-:W-:Y:S02]  /*2da10*/  LDSM.16.MT88.4 R144, [R179+0x11800] ;  /* 0x01180000b390783b */ /* 0x000fe40000004200 */
[C---:B------:R-:W-:Y:S04]  /*2da20*/  HMMA.16816.F32.BF16 R16, R44.reuse, R58, R16 ;  /* 0x0000003a2c10723c */ /* 0x040fe80000041810 */
[----:B------:R-:W-:Y:S02]  /*2da30*/  FADD.FTZ R0, R140, R0 ;  /* 0x000000008c007221 */ /* 0x000fe40000010000 */
[----:B------:R-:W4:Y:S02]  /*2da40*/  LDSM.16.MT88.4 R56, [R181+0x11000] ;  /* 0x01100000b538783b */ /* 0x000f240000004200 */
[----:B------:R-:W-:Y:S01]  /*2da50*/  FADD.FTZ R0, R135, R0 ;  /* 0x0000000087007221 */ /* 0x000fe20000010000 */
[C---:B---3--:R-:W-:Y:S03]  /*2da60*/  HMMA.16816.F32.BF16 R20, R44.reuse, R40, R20 ;  /* 0x000000282c14723c */ /* 0x048fe60000041814 */
[----:B------:R-:W-:Y:S01]  /*2da70*/  FADD.FTZ R0, R130, R0 ;  /* 0x0000000082007221 */ /* 0x000fe20000010000 */
[----:B------:R-:W-:Y:S03]  /*2da80*/  MOV R135, R36 ;  /* 0x0000002400877202 */ /* 0x000fe60000000f00 */
[----:B------:R-:W-:Y:S01]  /*2da90*/  FADD.FTZ R0, R134, R0 ;  /* 0x0000000086007221 */ /* 0x000fe20000010000 */
[C---:B------:R-:W-:Y:S04]  /*2daa0*/  HMMA.16816.F32.BF16 R24, R44.reuse, R42, R24 ;  /* 0x0000002a2c18723c */ /* 0x040fe80000041818 */
[----:B------:R-:W-:Y:S01]  /*2dab0*/  FADD.FTZ R0, R131, R0 ;  /* 0x0000000083007221 */ /* 0x000fe20000010000 */
[----:B-----5:R-:W-:Y:S02]  /*2dac0*/  F2FP.BF16.PACK_AB R41, R62, R63 ;  /* 0x0000003f3e29723e */ /* 0x020fe400000010ff */
[----:B------:R-:W-:Y:S01]  /*2dad0*/  F2FP.BF16.PACK_AB R43, R39, R60 ;  /* 0x0000003c272b723e */ /* 0x000fe200000010ff */
[C---:B--2---:R-:W-:Y:S01]  /*2dae0*/  HMMA.16816.F32.BF16 R28, R44.reuse, R52, R28 ;  /* 0x000000342c1c723c */ /* 0x044fe2000004181c */
        /* <DEDUP_REMOVED lines=9> */
[C---:B----4-:R-:W-:Y:S05]  /*2db80*/  HMMA.16816.F32.BF16 R4, R40.reuse, R48, R4 ;  /* 0x000000302804723c */ /* 0x050fea0000041804 */
[----:B------:R-:W-:Y:S01]  /*2db90*/  FADD.FTZ R2, R138, R0 ;  /* 0x000000008a027221 */ /* 0x000fe20000010000 */
[----:B------:R1:W-:Y:S01]  /*2dba0*/  MUFU.EX2 R139, R162 ;  /* 0x000000a2008b7308 */ /* 0x0003e20000000800 */
[----:B------:R-:W-:Y:S01]  /*2dbb0*/  FADD.FTZ R0, R63, R37 ;  /* 0x000000253f007221 */ /* 0x000fe20000010000 */
[C---:B------:R-:W-:Y:S04]  /*2dbc0*/  HMMA.16816.F32.BF16 R8, R40.reuse, R50, R8 ;  /* 0x000000322808723c */ /* 0x040fe80000041808 */
[----:B------:R-:W-:Y:S02]  /*2dbd0*/  FADD.FTZ R2, R136, R2 ;  /* 0x0000000288027221 */ /* 0x000fe40000010000 */
[----:B------:R-:W-:Y:S02]  /*2dbe0*/  FADD.FTZ R0, R62, R0 ;  /* 0x000000003e007221 */ /* 0x000fe40000010000 */
[C---:B------:R-:W-:Y:S01]  /*2dbf0*/  HMMA.16816.F32.BF16 R12, R40.reuse, R56, R12 ;  /* 0x00000038280c723c */ /* 0x040fe2000004180c */
[----:B------:R-:W2:Y:S03]  /*2dc00*/  MUFU.EX2 R49, R125 ;  /* 0x0000007d00317308 */ /* 0x000ea60000000800 */
[----:B------:R-:W-:Y:S02]  /*2dc10*/  FADD.FTZ R2, R81, R2 ;  /* 0x0000000251027221 */ /* 0x000fe40000010000 */
[----:B------:R-:W-:Y:S02]  /*2dc20*/  FADD.FTZ R0, R60, R0 ;  /* 0x000000003c007221 */ /* 0x000fe40000010000 */
[C---:B------:R-:W-:Y:S01]  /*2dc30*/  HMMA.16816.F32.BF16 R16, R40.reuse, R58, R16 ;  /* 0x0000003a2810723c */ /* 0x040fe20000041810 */
[----:B------:R-:W3:Y:S02]  /*2dc40*/  LDSM.16.MT88.4 R60, [R179+0x11000] ;  /* 0x01100000b33c783b */ /* 0x000ee40000004200 */
[----:B------:R-:W-:Y:S01]  /*2dc50*/  MUFU.EX2 R48, R128 ;  /* 0x0000008000307308 */ /* 0x000fe20000000800 */
[----:B------:R-:W-:Y:S02]  /*2dc60*/  FADD.FTZ R2, R82, R2 ;  /* 0x0000000252027221 */ /* 0x000fe40000010000 */
[----:B------:R-:W-:Y:S02]  /*2dc70*/  FADD.FTZ R37, R39, R0 ;  /* 0x0000000027257221 */ /* 0x000fe40000010000 */
[----:B------:R-:W-:Y:S01]  /*2dc80*/  FADD.FTZ R0, R83, R2 ;  /* 0x0000000253007221 */ /* 0x000fe20000010000 */
[----:B-1----:R-:W1:Y:S03]  /*2dc90*/  LDSM.16.MT88.4 R160, [R178+0x11800] ;  /* 0x01180000b2a0783b */ /* 0x002e660000004200 */
[----:B------:R-:W-:Y:S01]  /*2dca0*/  FADD.FTZ R0, R86, R0 ;  /* 0x0000000056007221 */ /* 0x000fe20000010000 */
[----:B------:R-:W4:Y:S03]  /*2dcb0*/  MUFU.EX2 R39, R129 ;  /* 0x0000008100277308 */ /* 0x000f260000000800 */
[----:B------:R-:W-:Y:S01]  /*2dcc0*/  FADD.FTZ R0, R87, R0 ;  /* 0x0000000057007221 */ /* 0x000fe20000010000 */
[----:B--2---:R-:W-:Y:S03]  /*2dcd0*/  F2FP.BF16.PACK_AB R136, R49, R52 ;  /* 0x000000343188723e */ /* 0x004fe600000010ff */
[----:B------:R-:W-:Y:S04]  /*2dce0*/  FADD.FTZ R0, R90, R0 ;  /* 0x000000005a007221 */ /* 0x000fe80000010000 */
[----:B------:R-:W-:Y:S04]  /*2dcf0*/  FADD.FTZ R0, R91, R0 ;  /* 0x000000005b007221 */ /* 0x000fe80000010000 */
[----:B------:R-:W-:Y:S04]  /*2dd00*/  FADD.FTZ R0, R94, R0 ;  /* 0x000000005e007221 */ /* 0x000fe80000010000 */
[----:B------:R-:W-:Y:S04]  /*2dd10*/  FADD.FTZ R0, R95, R0 ;  /* 0x000000005f007221 */ /* 0x000fe80000010000 */
[----:B------:R-:W-:Y:S01]  /*2dd20*/  FADD.FTZ R0, R98, R0 ;  /* 0x0000000062007221 */ /* 0x000fe20000010000 */
[----:B----4-:R-:W-:Y:S03]  /*2dd30*/  F2FP.BF16.PACK_AB R138, R39, R48 ;  /* 0x00000030278a723e */ /* 0x010fe600000010ff */
[----:B------:R-:W-:Y:S01]  /*2dd40*/  FADD.FTZ R0, R99, R0 ;  /* 0x0000000063007221 */ /* 0x000fe20000010000 */
[C---:B---3--:R-:W-:Y:S03]  /*2dd50*/  HMMA.16816.F32.BF16 R20, R40.reuse, R60, R20 ;  /* 0x0000003c2814723c */ /* 0x048fe60000041814 */
        /* <DEDUP_REMOVED lines=14> */
[C---:B-1----:R-:W-:Y:S01]  /*2de40*/  HMMA.16816.F32.BF16 R164, R136.reuse, R160, R4 ;  /* 0x000000a088a4723c */ /* 0x042fe20000041804 */
[----:B------:R-:W1:Y:S07]  /*2de50*/  LDSM.16.MT88.4 R4, [R180+0x11800] ;  /* 0x01180000b404783b */ /* 0x000e6e0000004200 */
[C---:B------:R-:W-:Y:S08]  /*2de60*/  HMMA.16816.F32.BF16 R160, R136.reuse, R162, R8 ;  /* 0x000000a288a0723c */ /* 0x040ff00000041808 */
[C---:B------:R-:W-:Y:S04]  /*2de70*/  HMMA.16816.F32.BF16 R156, R136.reuse, R152, R12 ;  /* 0x00000098889c723c */ /* 0x040fe8000004180c */
[----:B--2---:R-:W-:Y:S04]  /*2de80*/  FADD.FTZ R0, R92, R2 ;  /* 0x000000025c007221 */ /* 0x004fe80000010000 */
        /* <DEDUP_REMOVED lines=9> */
[C---:B-1----:R-:W-:Y:S03]  /*2df20*/  HMMA.16816.F32.BF16 R140, R136.reuse, R4, R28 ;  /* 0x00000004888c723c */ /* 0x042fe6000004181c */
        /* <DEDUP_REMOVED lines=13> */
[----:B------:R-:W-:Y:S05]  /*2e000*/  FADD.FTZ R0, R39, R0 ;  /* 0x0000000027007221 */ /* 0x000fea0000010000 */
[----:B------:R1:W-:Y:S01]  /*2e010*/  STL [R1+0xc], R0 ;  /* 0x00000c0001007387 */ /* 0x0003e20000100800 */
[----:B------:R-:W-:-:S05]  /*2e020*/  @P0 BRA `(.L_x_2152) ;  /* 0xffff8cd000000947 */ /* 0x000fca000383ffff */
.L_x_2143:
        /* <DEDUP_REMOVED lines=10> */
[----:B------:R-:W3:Y:S04]  /*2e0d0*/  LDL R2, [R1+0xc] ;  /* 0x00000c0001027983 */ /* 0x000ee80000100800 */
[----:B-1-3--:R1:W3:Y:S02]  /*2e0e0*/  SHFL.BFLY PT, R0, R2, 0x2, 0x1f ;  /* 0x0c401f0002007f89 */ /* 0x00a2e400000e0000 */
.L_x_2157:
        /* <DEDUP_REMOVED lines=9> */
.L_x_2158:
[----:B------:R-:W4:Y:S01]  /*2e180*/  S2R R57, SR_TID.X ;  /* 0x0000000000397919 */ /* 0x000f220000002100 */
[----:B---3--:R-:W-:Y:S01]  /*2e190*/  FADD.FTZ R9, R4, R2 ;  /* 0x0000000204097221 */ /* 0x008fe20000010000 */
[----:B------:R-:W-:Y:S01]  /*2e1a0*/  FSETP.NE.FTZ.AND P4, PT, R10, RZ, PT ;  /* 0x000000ff0a00720b */ /* 0x000fe20003f95000 */
[----:B------:R-:W-:Y:S01]  /*2e1b0*/  IMAD.MOV.U32 R0, RZ, RZ, 0x3f800000 ;  /* 0x3f800000ff007424 */ /* 0x000fe200078e00ff */
[----:B------:R-:W-:Y:S02]  /*2e1c0*/  BAR.SYNC.DEFER_BLOCKING 0x0 ;  /* 0x0000000000007b1d */ /* 0x000fe40000010000 */
[----:B------:R-:W-:-:S04]  /*2e1d0*/  FSETP.NE.FTZ.AND P3, PT, R9, RZ, PT ;  /* 0x000000ff0900720b */ /* 0x000fc80003f75000 */
[----:B------:R-:W3:Y:S01]  /*2e1e0*/  LDL.LU R63, [R1+0x154] ;  /* 0x00015400013f7983 */ /* 0x000ee20000300800 */
[----:B----4-:R-:W-:Y:S02]  /*2e1f0*/  SHF.R.S32.HI R20, RZ, 0x1f, R57 ;  /* 0x0000001fff147819 */ /* 0x010fe40000011439 */
[----:B-1----:R-:W-:Y:S02]  /*2e200*/  MOV R2, 0x3f800000 ;  /* 0x3f80000000027802 */ /* 0x002fe40000000f00 */
[----:B------:R-:W1:Y:S01]  /*2e210*/  @P4 MUFU.RCP R0, R10 ;  /* 0x0000000a00004308 */ /* 0x000e620000001000 */
[----:B------:R-:W-:Y:S01]  /*2e220*/  LEA.HI R5, R20, R57, RZ, 0x2 ;  /* 0x0000003914057211 */ /* 0x000fe200078f10ff */
[----:B------:R-:W-:Y:S01]  /*2e230*/  IMAD.MOV.U32 R8, RZ, RZ, 0x40 ;  /* 0x00000040ff087424 */ /* 0x000fe200078e00ff */
[----:B------:R-:W-:Y:S01]  /*2e240*/  ULDC.64 UR4, c[0x0][0x118] ;  /* 0x0000460000047ab9 */ /* 0x000fe20000000a00 */
[----:B------:R-:W4:Y:S01]  /*2e250*/  LDL.LU R62, [R1+0x158] ;  /* 0x00015800013e7983 */ /* 0x000f220000300800 */
[----:B------:R-:W-:-:S02]  /*2e260*/  SHF.R.S32.HI R6, RZ, 0x2, R5 ;  /* 0x00000002ff067819 */ /* 0x000fc40000011405 */
[----:B------:R-:W-:Y:S02]  /*2e270*/  SHF.R.S32.HI R4, RZ, 0x1f, R5 ;  /* 0x0000001fff047819 */ /* 0x000fe40000011405 */
[----:B------:R-:W-:Y:S01]  /*2e280*/  LEA.HI R56, R20, R57, RZ, 0x5 ;  /* 0x0000003914387211 */ /* 0x000fe200078f28ff */
[----:B------:R-:W2:Y:S01]  /*2e290*/  @P3 MUFU.RCP R2, R9 ;  /* 0x0000000900023308 */ /* 0x000ea20000001000 */
        /* <DEDUP_REMOVED lines=12> */
[----:B--2---:R-:W-:Y:S01]  /*2e360*/  FMUL.FTZ R167, R2, R167 ;  /* 0x000000a702a77220 */ /* 0x004fe20000410000 */
        /* <DEDUP_REMOVED lines=49> */
[----:B------:R-:W-:Y:S01]  /*2e680*/  STS.64 [R5], R152 ;  /* 0x0000009805007388 */ /* 0x000fe20000000a00 */
[C---:B------:R-:W-:Y:S01]  /*2e690*/  IMAD.IADD R4, R8.reuse, 0x1, R0 ;  /* 0x0000000108047824 */ /* 0x040fe200078e0200 */
[----:B--2---:R-:W-:Y:S02]  /*2e6a0*/  IADD3 R2, R7, R0, RZ ;  /* 0x0000000007027210 */ /* 0x004fe40007ffe0ff */
        /* <DEDUP_REMOVED lines=10> */
[----:B------:R-:W3:Y:S04]  /*2e750*/  LD.E.64 R18, [R12.64+0xb0] ;  /* 0x0000b0040c127980 */ /* 0x000ee8000c101b00 */
[----:B------:R-:W4:Y:S04]  /*2e760*/  LD.E R37, [R12.64+0x60] ;  /* 0x000060040c257980 */ /* 0x000f28000c101900 */
[----:B------:R-:W2:Y:S04]  /*2e770*/  S2R R58, SR_TID.X ;  /* 0x00000000003a7919 */ /* 0x000ea80000002100 */
[----:B------:R3:W5:Y:S04]  /*2e780*/  LD.E R38, [R12.64+0xcc] ;  /* 0x0000cc040c267980 */ /* 0x000768000c101900 */
[----:B------:R3:W5:Y:S04]  /*2e790*/  LD.E.64 R16, [R12.64+0x78] ;  /* 0x000078040c107980 */ /* 0x000768000c101b00 */
[----:B------:R3:W5:Y:S01]  /*2e7a0*/  LD.E.64 R14, [R12.64+0xa8] ;  /* 0x0000a8040c0e7980 */ /* 0x000762000c101b00 */
[----:B------:R-:W2:Y:S01]  /*2e7b0*/  @P4 MUFU.LG2 R6, R10 ;  /* 0x0000000a00064308 */ /* 0x000ea20000000c00 */
[----:B------:R-:W-:Y:S01]  /*2e7c0*/  BSSY B0, `(.L_x_2155) ;  /* 0x0000042000007945 */ /* 0x000fe20003800000 */
[----:B-1----:R-:W-:Y:S01]  /*2e7d0*/  LEA.HI R0, R20, R57, RZ, 0x4 ;  /* 0x0000003914007211 */ /* 0x002fe200078f20ff */
[----:B------:R-:W1:Y:S03]  /*2e7e0*/  S2R R60, SR_CTAID.X ;  /* 0x00000000003c7919 */ /* 0x000e660000002500 */
[----:B------:R-:W-:-:S02]  /*2e7f0*/  LOP3.LUT R0, R0, 0xfffffff0, RZ, 0xc0, !PT ;  /* 0xfffffff000007812 */ /* 0x000fc400078ec0ff */
[----:B------:R-:W1:Y:S01]  /*2e800*/  @P3 MUFU.LG2 R9, R9 ;  /* 0x0000000900093308 */ /* 0x000e620000000c00 */
[----:B--2---:R-:W-:Y:S02]  /*2e810*/  SHF.R.S32.HI R59, RZ, 0x1f, R58 ;  /* 0x0000001fff3b7819 */ /* 0x004fe4000001143a */
[----:B------:R-:W-:Y:S02]  /*2e820*/  IMAD.IADD R8, R57, 0x1, -R0 ;  /* 0x0000000139087824 */ /* 0x000fe400078e0a00 */
[----:B------:R-:W-:Y:S01]  /*2e830*/  LEA.HI R7, R59, R58, RZ, 0x4 ;  /* 0x0000003a3b077211 */ /* 0x000fe200078f20ff */
[----:B------:R-:W-:Y:S02]  /*2e840*/  @P4 FMUL.FTZ R6, R6, 0.69314718246459960938 ;  /* 0x3f31721806064820 */ /* 0x000fe40000410000 */
[----:B------:R-:W-:Y:S02]  /*2e850*/  LEA.HI R4, R8, R8, RZ, 0x1 ;  /* 0x0000000808047211 */ /* 0x000fe400078f08ff */
[----:B------:R-:W-:-:S02]  /*2e860*/  SHF.R.S32.HI R7, RZ, 0x4, R7 ;  /* 0x00000004ff077819 */ /* 0x000fc40000011407 */
[----:B------:R-:W-:Y:S01]  /*2e870*/  MOV R10, 0xff800000 ;  /* 0xff800000000a7802 */ /* 0x000fe20000000f00 */
[----:B------:R-:W-:Y:S01]  /*2e880*/  IMAD.SHL.U32 R2, R4, 0x4, RZ ;  /* 0x0000000404027824 */ /* 0x000fe200078e00ff */
[----:B------:R-:W-:Y:S01]  /*2e890*/  SHF.L.U32 R0, R7, 0x6, RZ ;  /* 0x0000000607007819 */ /* 0x000fe200000006ff */
[----:B-1----:R-:W-:-:S03]  /*2e8a0*/  @P3 FMUL.FTZ R9, R9, 0.69314718246459960938 ;  /* 0x3f31721809093820 */ /* 0x002fc60000410000 */
[----:B------:R-:W-:Y:S01]  /*2e8b0*/  LOP3.LUT R0, R0, 0x1c0, RZ, 0xc0, !PT ;  /* 0x000001c000007812 */ /* 0x000fe200078ec0ff */
[----:B-----5:R-:W-:-:S03]  /*2e8c0*/  @P3 FFMA.FTZ R10, R3, R39, R9 ;  /* 0x00000027030a3223 */ /* 0x020fc60000010009 */
[----:B------:R-:W-:Y:S02]  /*2e8d0*/  LOP3.LUT R5, R0, 0x38, R2, 0xf8, !PT ;  /* 0x0000003800057812 */ /* 0x000fe400078ef802 */
[----:B------:R-:W-:Y:S02]  /*2e8e0*/  SHF.R.U32.HI R0, RZ, 0x3, R0 ;  /* 0x00000003ff007819 */ /* 0x000fe40000011600 */
[----:B------:R-:W-:Y:S02]  /*2e8f0*/  LOP3.LUT R2, R4, 0xffffffe, RZ, 0xc0, !PT ;  /* 0x0ffffffe04027812 */ /* 0x000fe400078ec0ff */
[----:B------:R-:W-:Y:S02]  /*2e900*/  LOP3.LUT R0, R5, R0, RZ, 0x3c, !PT ;  /* 0x0000000005007212 */ /* 0x000fe400078e3cff */
[----:B------:R-:W-:Y:S02]  /*2e910*/  IADD3 R2, R8, -R2, RZ ;  /* 0x8000000208027210 */ /* 0x000fe40007ffe0ff */
[----:B------:R-:W-:-:S03]  /*2e920*/  SHF.R.S32.HI R4, RZ, 0x1f, R11 ;  /* 0x0000001fff047819 */ /* 0x000fc6000001140b */
[----:B------:R-:W-:Y:S01]  /*2e930*/  IMAD R0, R2, 0x4, R0 ;  /* 0x0000000402007824 */ /* 0x000fe200078e0200 */
[----:B------:R-:W-:Y:S01]  /*2e940*/  BAR.SYNC.DEFER_BLOCKING 0x0 ;  /* 0x0000000000007b1d */ /* 0x000fe20000010000 */
[----:B------:R-:W-:Y:S02]  /*2e950*/  LOP3.LUT R2, R56, 0xffffffe0, RZ, 0xc0, !PT ;  /* 0xffffffe038027812 */ /* 0x000fe400078ec0ff */
[----:B------:R-:W-:-:S03]  /*2e960*/  LEA.HI R4, R4, R11, RZ, 0x2 ;  /* 0x0000000b04047211 */ /* 0x000fc600078f10ff */
[----:B------:R-:W-:Y:S01]  /*2e970*/  IMAD.IADD R2, R57, 0x1, -R2 ;  /* 0x0000000139027824 */ /* 0x000fe200078e0a02 */
[----:B------:R-:W-:-:S04]  /*2e980*/  LOP3.LUT R4, R4, 0xffffffc, RZ, 0xc0, !PT ;  /* 0x0ffffffc04047812 */ /* 0x000fc800078ec0ff */
[----:B------:R-:W-:Y:S02]  /*2e990*/  LOP3.LUT P0, RZ, R2, 0x3, RZ, 0xc0, !PT ;  /* 0x0000000302ff7812 */ /* 0x000fe4000780c0ff */
[----:B------:R-:W-:Y:S01]  /*2e9a0*/  IADD3 R4, R11, -R4, RZ ;  /* 0x800000040b047210 */ /* 0x000fe20007ffe0ff */
[----:B------:R-:W-:Y:S01]  /*2e9b0*/  IMAD.SHL.U32 R11, R60, 0x40, RZ ;  /* 0x000000403c0b7824 */ /* 0x000fe200078e00ff */
[----:B------:R-:W1:Y:S04]  /*2e9c0*/  LDS.128 R52, [R0.X4] ;  /* 0x0000000000347984 */ /* 0x000e680000004c00 */
[----:B------:R-:W2:Y:S04]  /*2e9d0*/  LDS.128 R48, [R0.X4+0x800] ;  /* 0x0008000000307984 */ /* 0x000ea80000004c00 */
[----:B------:R-:W1:Y:S04]  /*2e9e0*/  LDS.128 R44, [R0.X4+0x1000] ;  /* 0x00100000002c7984 */ /* 0x000e680000004c00 */
[----:B------:R-:W1:Y:S04]  /*2e9f0*/  LDS.128 R40, [R0.X4+0x1800] ;  /* 0x0018000000287984 */ /* 0x000e680000004c00 */
[----:B------:R-:W1:Y:S04]  /*2ea00*/  LDS.128 R32, [R0.X4+0x2000] ;  /* 0x0020000000207984 */ /* 0x000e680000004c00 */
[----:B------:R-:W1:Y:S04]  /*2ea10*/  LDS.128 R28, [R0.X4+0x2800] ;  /* 0x00280000001c7984 */ /* 0x000e680000004c00 */
[----:B------:R-:W1:Y:S04]  /*2ea20*/  LDS.128 R24, [R0.X4+0x3000] ;  /* 0x0030000000187984 */ /* 0x000e680000004c00 */
[----:B------:R2:W1:Y:S02]  /*2ea30*/  LDS.128 R20, [R0.X4+0x3800] ;  /* 0x0038000000147984 */ /* 0x0004640000004c00 */
[----:B--2---:R-:W-:-:S04]  /*2ea40*/  LEA.HI R0, R59, R58, RZ, 0x5 ;  /* 0x0000003a3b007211 */ /* 0x004fc800078f28ff */
[----:B------:R-:W-:-:S04]  /*2ea50*/  LOP3.LUT R0, R0, 0xffffffe0, RZ, 0xc0, !PT ;  /* 0xffffffe000007812 */ /* 0x000fc800078ec0ff */
[----:B------:R-:W-:-:S04]  /*2ea60*/  IADD3 R0, -R0, R58, RZ ;  /* 0x0000003a00007210 */ /* 0x000fc80007ffe1ff */
[----:B------:R-:W-:-:S04]  /*2ea70*/  SHF.R.S32.HI R5, RZ, 0x1f, R0 ;  /* 0x0000001fff057819 */ /* 0x000fc80000011400 */
[----:B------:R-:W-:Y:S01]  /*2ea80*/  LEA.HI R0, R5, R0, RZ, 0x2 ;  /* 0x0000000005007211 */ /* 0x000fe200078f10ff */
[----:B------:R-:W-:Y:S02]  /*2ea90*/  IMAD.MOV.U32 R5, RZ, RZ, -0x800000 ;  /* 0xff800000ff057424 */ /* 0x000fe400078e00ff */
[----:B------:R-:W-:Y:S01]  /*2eaa0*/  @P4 FFMA.FTZ R5, R36, R39, R6 ;  /* 0x0000002724054223 */ /* 0x000fe20000010006 */
[----:B------:R-:W-:-:S04]  /*2eab0*/  SHF.R.S32.HI R0, RZ, 0x2, R0 ;  /* 0x00000002ff007819 */ /* 0x000fc80000011400 */
[----:B------:R-:W-:Y:S01]  /*2eac0*/  LEA R0, R4, R0, 0x4 ;  /* 0x0000000004007211 */ /* 0x000fe200078e20ff */
[----:B------:R-:W-:Y:S02]  /*2ead0*/  IMAD.SHL.U32 R4, R8, 0x4, RZ ;  /* 0x0000000408047824 */ /* 0x000fe400078e00ff */
[----:B---3--:R-:W-:-:S04]  /*2eae0*/  IMAD R2, R18, UR10, R63 ;  /* 0x0000000a12027c24 */ /* 0x008fc8000f8e023f */
[----:B----4-:R-:W-:-:S04]  /*2eaf0*/  IMAD R2, R2, R37, R62 ;  /* 0x0000002502027224 */ /* 0x010fc800078e023e */
[----:B------:R-:W-:Y:S01]  /*2eb00*/  IMAD R6, R19, R2, R11 ;  /* 0x0000000213067224 */ /* 0x000fe200078e020b */
[----:B------:R-:W-:Y:S05]  /*2eb10*/  @P0 BRA `(.L_x_2156) ;  /* 0x000000c000000947 */ /* 0x000fea0003800000 */
[----:B-1----:R-:W-:Y:S01]  /*2eb20*/  IMAD R2, R60, -0x40, R61 ;  /* 0xffffffc03c027824 */ /* 0x002fe200078e023d */
[----:B------:R-:W-:Y:S01]  /*2eb30*/  IADD3 R9, R0, 0x8, RZ ;  /* 0x0000000800097810 */ /* 0x000fe20007ffe0ff */
        /* <DEDUP_REMOVED lines=10> */
.L_x_2156:
[----:B-1----:R-:W-:Y:S05]  /*2ebe0*/  BSYNC B0 ;  /* 0x0000000000007941 */ /* 0x002fea0003800000 */
.L_x_2155:
[----:B------:R-:W-:Y:S02]  /*2ebf0*/  ULDC.64 UR4, c[0x0][0x118] ;  /* 0x0000460000047ab9 */ /* 0x000fe40000000a00 */
[----:B------:R-:W2:Y:S01]  /*2ec00*/  LD.E R8, [R12.64+0xc0] ;  /* 0x0000c0040c087980 */ /* 0x000ea2000c101900 */
[----:B------:R-:W-:Y:S01]  /*2ec10*/  SHF.R.S32.HI R5, RZ, 0x1f, R4 ;  /* 0x0000001fff057819 */ /* 0x000fe20000011404 */
[----:B------:R-:W-:Y:S01]  /*2ec20*/  IMAD R0, R6, R38, RZ ;  /* 0x0000002606007224 */ /* 0x000fe200078e02ff */
[----:B------:R-:W-:-:S03]  /*2ec30*/  MOV R9, 0x1f0 ;  /* 0x000001f000097802 */ /* 0x000fc60000000f00 */
[----:B------:R-:W-:-:S04]  /*2ec40*/  IMAD.WIDE R2, R7, 0x40, R4 ;  /* 0x0000004007027825 */ /* 0x000fc800078e0204 */
[----:B------:R-:W-:Y:S01]  /*2ec50*/  IMAD R5, R60, -0x40, R61 ;  /* 0xffffffc03c057824 */ /* 0x000fe200078e023d */
[----:B------:R-:W-:-:S04]  /*2ec60*/  IADD3 R6, P0, R2, R0, RZ ;  /* 0x0000000002067210 */ /* 0x000fc80007f1e0ff */
[----:B------:R-:W-:Y:S02]  /*2ec70*/  LEA.HI.X.SX32 R3, R0, R3, 0x1, P0 ;  /* 0x0000000300037211 */ /* 0x000fe400000f0eff */
[----:B------:R-:W-:Y:S02]  /*2ec80*/  IADD3 R0, R7, 0x10, RZ ;  /* 0x0000001007007810 */ /* 0x000fe40007ffe0ff */
[----:B------:R-:W-:-:S04]  /*2ec90*/  LEA R2, P0, R6, R16, 0x2 ;  /* 0x0000001006027211 */ /* 0x000fc800078010ff */
[----:B------:R-:W-:Y:S02]  /*2eca0*/  LEA.HI.X R3, R6, R17, R3, 0x2, P0 ;  /* 0x0000001106037211 */ /* 0x000fe400000f1403 */
[C---:B------:R-:W-:Y:S02]  /*2ecb0*/  IADD3 R6, R7.reuse, 0x20, RZ ;  /* 0x0000002007067810 */ /* 0x040fe40007ffe0ff */
[----:B--2---:R-:W-:Y:S02]  /*2ecc0*/  ISETP.GE.AND P6, PT, R4, R8, PT ;  /* 0x000000080400720c */ /* 0x004fe40003fc6270 */
[----:B------:R-:W-:Y:S02]  /*2ecd0*/  IADD3 R4, R7, 0x8, RZ ;  /* 0x0000000807047810 */ /* 0x000fe40007ffe0ff */
[-C--:B------:R-:W-:Y:S02]  /*2ece0*/  ISETP.GE.OR P4, PT, R0, R5.reuse, P6 ;  /* 0x000000050000720c */ /* 0x080fe40003786670 */
[----:B------:R-:W-:-:S02]  /*2ecf0*/  ISETP.GE.OR P5, PT, R4, R5, P6 ;  /* 0x000000050400720c */ /* 0x000fc400037a6670 */
[C---:B------:R-:W-:Y:S02]  /*2ed00*/  IADD3 R0, R7.reuse, 0x30, RZ ;  /* 0x0000003007007810 */ /* 0x040fe40007ffe0ff */
[C---:B------:R-:W-:Y:S02]  /*2ed10*/  IADD3 R8, R7.reuse, 0x18, RZ ;  /* 0x0000001807087810 */ /* 0x040fe40007ffe0ff */
[C---:B------:R-:W-:Y:S02]  /*2ed20*/  IADD3 R4, R7.reuse, 0x28, RZ ;  /* 0x0000002807047810 */ /* 0x040fe40007ffe0ff */
        /* <DEDUP_REMOVED lines=17> */
[----:B------:R-:W-:Y:S05]  /*2ee40*/  @P6 RET.REL.NODEC R4 `(_ZN5flash24flash_fwd_splitkv_kernelI23Flash_fwd_kernel_traitsILi64ELi64ELi256ELi4ELb0ELb0EN7cutlass10bfloat16_tE19Flash_kernel_traitsILi64ELi64ELi256ELi4ES3_EELb1ELb0ELb0ELb0ELb0ELb1ELb1ELb1EEEvNS_16Flash_fwd_paramsE) ;  /* 0xfffd11b004006950 */ /* 0x000fea0003c3ffff */
[----:B------:R-:W-:Y:S02]  /*2ee50*/  ULDC.64 UR4, c[0x0][0x118] ;  /* 0x0000460000047ab9 */ /* 0x000fe40000000a00 */
[----:B------:R2:W-:Y:S02]  /*2ee60*/  ST.E.128 [R2.64+0x3800], R20 ;  /* 0x0038001402007985 */ /* 0x0005e4000c101d04 */
[----:B-12---:R-:W-:-:S02]  /*2ee70*/  MOV R2, R9 ;  /* 0x0000000900027202 */ /* 0x006fc40000000f00 */
[----:B------:R-:W-:-:S04]  /*2ee80*/  MOV R3, 0x0 ;  /* 0x0000000000037802 */ /* 0x000fc80000000f00 */
[----:B------:R-:W-:Y:S05]  /*2ee90*/  RET.REL.NODEC R2 `(_ZN5flash24flash_fwd_splitkv_kernelI23Flash_fwd_kernel_traitsILi64ELi64ELi256ELi4ELb0ELb0EN7cutlass10bfloat16_tE19Flash_kernel_traitsILi64ELi64ELi256ELi4ES3_EELb1ELb0ELb0ELb0ELb0ELb1ELb1ELb1EEEvNS_16Flash_fwd_paramsE) ;  /* 0xfffd116002007950 */ /* 0x000fea0003c3ffff */
.L_x_2153:
[----:B-1----:R1:W5:Y:S01]  /*2eea0*/  LDL R0, [R1+0xc] ;  /* 0x00000c0001007983 */ /* 0x0023620000100800 */
[----:B------:R-:W-:Y:S02]  /*2eeb0*/  MOV R5, 0x2 ;  /* 0x0000000200057802 */ /* 0x000fe40000000f00 */
[----:B------:R-:W-:Y:S02]  /*2eec0*/  MOV R4, 0x2eee0 ;  /* 0x0002eee000047802 */ /* 0x000fe40000000f00 */
[----:B-12--5:R-:W-:Y:S05]  /*2eed0*/  CALL.REL.NOINC `($__internal_17_$__cuda_sm70_shflsync_bfly_p) ;  /* 0x0000012000007944 */ /* 0x026fea0003c00000 */
[----:B------:R-:W-:Y:S01]  /*2eee0*/  MOV R0, R6 ;  /* 0x0000000600007202 */ /* 0x000fe20000000f00 */
[----:B------:R-:W-:Y:S05]  /*2eef0*/  BRA `(.L_x_2157) ;  /* 0xfffff1f000007947 */ /* 0x000fea000383ffff */
.L_x_2154:
[----:B------:R-:W-:Y:S02]  /*2ef00*/  MOV R5, 0x1 ;  /* 0x0000000100057802 */ /* 0x000fe40000000f00 */
[----:B------:R-:W-:Y:S02]  /*2ef10*/  MOV R4, 0x2ef30 ;  /* 0x0002ef3000047802 */ /* 0x000fe40000000f00 */
[----:B--2--5:R-:W-:Y:S05]  /*2ef20*/  CALL.REL.NOINC `($__internal_17_$__cuda_sm70_shflsync_bfly_p) ;  /* 0x000000d000007944 */ /* 0x024fea0003c00000 */
[----:B------:R-:W-:Y:S02]  /*2ef30*/  FADD.FTZ R10, R0, R6 ;  /* 0x00000006000a7221 */ /* 0x000fe40000010000 */
[----:B------:R1:W5:Y:S01]  /*2ef40*/  LDL R0, [R1+0x8] ;  /* 0x0000080001007983 */ /* 0x0003620000100800 */
[----:B------:R-:W-:Y:S02]  /*2ef50*/  MOV R5, 0x2 ;  /* 0x0000000200057802 */ /* 0x000fe40000000f00 */
[----:B------:R-:W-:-:S02]  /*2ef60*/  MOV R4, 0x2ef80 ;  /* 0x0002ef8000047802 */ /* 0x000fc40000000f00 */
[----:B-1---5:R-:W-:Y:S05]  /*2ef70*/  CALL.REL.NOINC `($__internal_17_$__cuda_sm70_shflsync_bfly_p) ;  /* 0x0000008000007944 */ /* 0x022fea0003c00000 */
[----:B------:R-:W2:Y:S01]  /*2ef80*/  LDL.LU R0, [R1+0x8] ;  /* 0x0000080001007983 */ /* 0x000ea20000300800 */
[----:B------:R-:W-:-:S02]  /*2ef90*/  MOV R5, 0x1 ;  /* 0x0000000100057802 */ /* 0x000fc40000000f00 */
[----:B------:R-:W-:Y:S01]  /*2efa0*/  MOV R4, 0x2efe0 ;  /* 0x0002efe000047802 */ /* 0x000fe20000000f00 */
[----:B--2---:R-:W-:-:S05]  /*2efb0*/  FADD.FTZ R2, R0, R6 ;  /* 0x0000000600027221 */ /* 0x004fca0000010000 */
[----:B------:R-:W-:Y:S02]  /*2efc0*/  MOV R0, R2 ;  /* 0x0000000200007202 */ /* 0x000fe40000000f00 */
[----:B------:R-:W-:Y:S05]  /*2efd0*/  CALL.REL.NOINC `($__internal_17_$__cuda_sm70_shflsync_bfly_p) ;  /* 0x0000002000007944 */ /* 0x000fea0003c00000 */
[----:B------:R-:W-:Y:S01]  /*2efe0*/  MOV R4, R6 ;  /* 0x0000000600047202 */ /* 0x000fe20000000f00 */
[----:B------:R-:W-:Y:S05]  /*2eff0*/  BRA `(.L_x_2158) ;  /* 0xfffff18000007947 */ /* 0x000fea000383ffff */
        .weak           $__internal_17_$__cuda_sm70_shflsync_bfly_p
        .type           $__internal_17_$__cuda_sm70_shflsync_bfly_p,@function
        .size           $__internal_17_$__cuda_sm70_shflsync_bfly_p,(.L_x_7819 - $__internal_17_$__cuda_sm70_shflsync_bfly_p)
$__internal_17_$__cuda_sm70_shflsync_bfly_p:
[----:B------:R-:W-:Y:S04]  /*2f000*/  WARPSYNC R7 ;  /* 0x0000000700007348 */ /* 0x000fe80003800000 */
[----:B------:R1:W2:Y:S02]  /*2f010*/  SHFL.BFLY PT, R6, R0, R5, R8 ;  /* 0x0c00000500067389 */ /* 0x0002a400000e0008 */
[----:B-1----:R-:W-:-:S04]  /*2f020*/  MOV R5, 0x0 ;  /* 0x0000000000057802 */ /* 0x002fc80000000f00 */
[----:B--2---:R-:W-:Y:S05]  /*2f030*/  RET.REL.NODEC R4 `(_ZN5flash24flash_fwd_splitkv_kernelI23Flash_fwd_kernel_traitsILi64ELi64ELi256ELi4ELb0ELb0EN7cutlass10bfloat16_tE19Flash_kernel_traitsILi64ELi64ELi256ELi4ES3_EELb1ELb0ELb0ELb0ELb0ELb1ELb1ELb1EEEvNS_16Flash_fwd_paramsE) ;  /* 0xfffd0fc004007950 */ /* 0x004fea0003c3ffff */
.L_x_2159:
        /* <DEDUP_REMOVED lines=12> */
.L_x_7819:


//--------------------- .text._ZN5flash24flash_fwd_splitkv_kernelI23Flash_fwd_kernel_traitsILi64ELi64ELi256ELi4ELb0ELb0EN7cutlass10bfloat16_tE19Flash_kernel_traitsILi64ELi64ELi256ELi4ES3_EELb1ELb0ELb0ELb1ELb1ELb0ELb0ELb0EEEvNS_16Flash_fwd_paramsE --------------------------
	.section	.text._ZN5flash24flash_fwd_splitkv_kernelI23Flash_fwd_kernel_traitsILi64ELi64ELi256ELi4ELb0ELb0EN7cutlass10bfloat16_tE19Flash_kernel_traitsILi64ELi64ELi256ELi4ES3_EELb1ELb0ELb0ELb1ELb1ELb0ELb0ELb0EEEvNS_16Flash_fwd_paramsE,"ax",@progbits
	.sectioninfo	@"SHI_REGISTERS=255"
	.align	128
        .global         _ZN5flash24flash_fwd_splitkv_kernelI23Flash_fwd_kernel_traitsILi64ELi64ELi256ELi4ELb0ELb0EN7cutlass10bfloat16_tE19Flash_kernel_traitsILi64ELi64ELi256ELi4ES3_EELb1ELb0ELb0ELb1ELb1ELb0ELb0ELb0EEEvNS_16Flash_fwd_paramsE
        .type           _ZN5flash24flash_fwd_splitkv_kernelI23Flash_fwd_kernel_traitsILi64ELi64ELi256ELi4ELb0ELb0EN7cutlass10bfloat16_tE19Flash_kernel_traitsILi64ELi64ELi256ELi4ES3_EELb1ELb0ELb0ELb1ELb1ELb0ELb0ELb0EEEvNS_16Flash_fwd_paramsE,@function
        .size           _ZN5flash24flash_fwd_splitkv_kernelI23Flash_fwd_kernel_traitsILi64ELi64ELi256ELi4ELb0ELb0EN7cutlass10bfloat16_tE19Flash_kernel_traitsILi64ELi64ELi256ELi4ES3_EELb1ELb0ELb0ELb1ELb1ELb0ELb0ELb0EEEvNS_16Flash_fwd_paramsE,(.L_x_7872 - _ZN5flash24flash_fwd_splitkv_kernelI23Flash_fwd_kernel_traitsILi64ELi64ELi256ELi4ELb0ELb0EN7cutlass10bfloat16_tE19Flash_kernel_traitsILi64ELi64ELi256ELi4ES3_EELb1ELb0ELb0ELb1ELb1ELb0ELb0ELb0EEEvNS_16Flash_fwd_paramsE)
        .other          _ZN5flash24flash_fwd_splitkv_kernelI23Flash_fwd_kernel_traitsILi64ELi64ELi256ELi4ELb0ELb0EN7cutlass10bfloat16_tE19Flash_kernel_traitsILi64ELi64ELi256ELi4ES3_EELb1ELb0ELb0ELb1ELb1ELb0ELb0ELb0EEEvNS_16Flash_fwd_paramsE,@"STO_CUDA_ENTRY STV_DEFAULT"
_ZN5flash24flash_fwd_splitkv_kernelI23Flash_fwd_kernel_traitsILi64ELi64ELi256ELi4ELb0ELb0EN7cutlass10bfloat16_tE19Flash_kernel_traitsILi64ELi64ELi256ELi4ES3_EELb1ELb0ELb0ELb1ELb1ELb0ELb0ELb0EEEvNS_16Flash_fwd_paramsE:
.text._ZN5flash24flash_fwd_splitkv_kernelI23Flash_fwd_kernel_traitsILi64ELi64ELi256ELi4ELb0ELb0EN7cutlass10bfloat16_tE19Flash_kernel_traitsILi64ELi64ELi256ELi4ES3_EELb1ELb0ELb0ELb1ELb1ELb0ELb0ELb0EEEvNS_16Flash_fwd_paramsE:
[----:B------:R-:W-:Y:S02]  /*0000*/  MOV R1, c[0x0][0x28] ;  /* 0x00000a0000017a02 */ /* 0x000fe40000000f00 */
[----:B------:R-:W1:Y:S01]  /*0010*/  S2R R25, SR_CTAID.Y ;  /* 0x0000000000197919 */ /* 0x000e620000002600 */
[----:B------:R-:W-:Y:S01]  /*0020*/  ISETP.NE.U32.AND P2, PT, RZ, c[0x0][0x258], PT ;  /* 0x00009600ff007a0c */ /* 0x000fe20003f45070 */
[----:B------:R-:W-:Y:S01]  /*0030*/  IMAD.MOV.U32 R8, RZ, RZ, RZ ;  /* 0x000000ffff087224 */ /* 0x000fe200078e00ff */
[----:B------:R-:W-:Y:S01]  /*0040*/  ISETP.NE.U32.AND P0, PT, RZ, c[0x0][0x250], PT ;  /* 0x00009400ff007a0c */ /* 0x000fe20003f05070 */
[----:B------:R-:W-:Y:S01]  /*0050*/  ULDC.64 UR10, c[0x0][0x118] ;  /* 0x00004600000a7ab9 */ /* 0x000fe20000000a00 */
[----:B------:R-:W-:Y:S02]  /*0060*/  ISETP.NE.AND.EX P2, PT, RZ, c[0x0][0x25c], PT, P2 ;  /* 0x00009700ff007a0c */ /* 0x000fe40003f45320 */
[----:B------:R-:W-:Y:S02]  /*0070*/  ISETP.NE.AND.EX P0, PT, RZ, c[0x0][0x254], PT, P0 ;  /* 0x00009500ff007a0c */ /* 0x000fe40003f05300 */
[----:B------:R-:W-:-:S09]  /*0080*/  IADD3 R1, R1, -0x10, RZ ;  /* 0xfffffff001017810 */ /* 0x000fd20007ffe0ff */
[----:B------:R-:W-:Y:S02]  /*0090*/  @P2 IMAD.MOV.U32 R2, RZ, RZ, 0x4 ;  /* 0x00000004ff022424 */ /* 0x000fe400078e00ff */
[----:B------:R-:W-:Y:S02]  /*00a0*/  @P0 IMAD.MOV.U32 R0, RZ, RZ, 0x4 ;  /* 0x00000004ff000424 */ /* 0x000fe400078e00ff */
[----:B-1----:R-:W-:-:S04]  /*00b0*/  @P2 IMAD.WIDE R2, R25, R2, c[0x0][0x258] ;  /* 0x0000960019022625 */ /* 0x002fc800078e0202 */
[----:B------:R-:W-:Y:S02]  /*00c0*/  @P0 IMAD.WIDE R4, R25, R0, c[0x0][0x250] ;  /* 0x0000940019040625 */ /* 0x000fe400078e0200 */
[----:B------:R-:W2:Y:S04]  /*00d0*/  @P2 LDG.E R2, [R2.64] ;  /* 0x0000000a02022981 */ /* 0x000ea8000c1e1900 */
[----:B------:R-:W2:Y:S04]  /*00e0*/  @P0 LDG.E R8, [R4.64] ;  /* 0x0000000a04080981 */ /* 0x000ea8000c1e1900 */
[----:B------:R-:W1:Y:S01]  /*00f0*/  S2R R18, SR_CTAID.X ;  /* 0x0000000000127919 */ /* 0x000e620000002500 */
[----:B------:R-:W-:-:S04]  /*0100*/  @!P2 ISETP.NE.U32.AND P1, PT, RZ, c[0x0][0x268], PT ;  /* 0x00009a00ff00aa0c */ /* 0x000fc80003f25070 */
[----:B------:R-:W-:Y:S01]  /*0110*/  @!P2 ISETP.NE.AND.EX P1, PT, RZ, c[0x0][0x26c], PT, P1 ;  /* 0x00009b00ff00aa0c */ /* 0x000fe20003f25310 */
[----:B-1----:R-:W-:-:S05]  /*0120*/  IMAD.SHL.U32 R241, R18, 0x40, RZ ;  /* 0x0000004012f17824 */ /* 0x002fca00078e00ff */
[----:B------:R-:W-:Y:S02]  /*0130*/  ISETP.GE.AND P0, PT, R241, c[0x0][0x214], PT ;  /* 0x00008500f1007a0c */ /* 0x000fe40003f06270 */
[----:B------:R-:W-:Y:S01]  /*0140*/  @!P2 SEL R0, RZ, c[0x0][0x21c], !P1 ;  /* 0x00008700ff00aa07 */ /* 0x000fe20004800000 */
[----:B--2---:R-:W-:-:S03]  /*0150*/  @P2 IMAD.IADD R128, R2, 0x1, -R8 ;  /* 0x0000000102802824 */ /* 0x004fc600078e0a08 */
[----:B------:R-:W-:-:S07]  /*0160*/  @!P2 IADD3 R128, R0, c[0x0][0x218], -R8 ;  /* 0x000086000080aa10 */ /* 0x000fce0007ffe808 */
[----:B------:R-:W-:Y:S05]  /*0170*/  @P0 EXIT ;  /* 0x000000000000094d */ /* 0x000fea0003800000 */
[----:B------:R-:W-:Y:S01]  /*0180*/  UMOV UR5, 0xff ;  /* 0x000000ff00057882 */ /* 0x000fe20000000000 */
[----:B------:R-:W-:Y:S01]  /*0190*/  IADD3 R2, R241, 0x13f, RZ ;  /* 0x0000013ff1027810 */ /* 0x000fe20007ffe0ff */
[----:B------:R-:W-:Y:S01]  /*01a0*/  ULDC UR4, c[0x0][0x218] ;  /* 0x0000860000047ab9 */ /* 0x000fe20000000800 */
[C---:B------:R-:W-:Y:S01]  /*01b0*/  IADD3 R0, R128.reuse, 0xff, RZ ;  /* 0x000000ff80007810 */ /* 0x040fe20007ffe0ff */
[----:B------:R-:W-:Y:S01]  /*01c0*/  UIADD3 UR5, UR5, UR4, URZ ;  /* 0x0000000405057290 */ /* 0x000fe2000fffe03f */
[----:B------:R-:W-:Y:S01]  /*01d0*/  IADD3 R2, R128, -c[0x0][0x214], R2 ;  /* 0x8000850080027a10 */ /* 0x000fe20007ffe002 */
[----:B------:R-:W1:Y:S01]  /*01e0*/  S2R R26, SR_CTAID.Z ;  /* 0x00000000001a7919 */ /* 0x000e620000002700 */
[----:B------:R-:W-:Y:S01]  /*01f0*/  SHF.R.S32.HI R3, RZ, 0x1f, R0 ;  /* 0x0000001fff037819 */ /* 0x000fe20000011400 */
[----:B------:R-:W-:Y:S01]  /*0200*/  USHF.R.S32.HI UR4, URZ, 0x1f, UR5 ;  /* 0x0000001f3f047899 */ /* 0x000fe20008011405 */
[----:B------:R-:W-:Y:S01]  /*0210*/  IADD3 R4, R2, c[0x0][0x2e8], RZ ;  /* 0x0000ba0002047a10 */ /* 0x000fe20007ffe0ff */
[----:B------:R-:W2:Y:S01]  /*0220*/  S2R R131, SR_TID.X ;  /* 0x0000000000837919 */ /* 0x000ea20000002100 */
[----:B------:R-:W-:Y:S01]  /*0230*/  LEA.HI R0, R3, R0, RZ, 0x8 ;  /* 0x0000000003007211 */ /* 0x000fe200078f40ff */
[----:B------:R-:W-:Y:S01]  /*0240*/  ULEA.HI UR4, UR4, UR5, URZ, 0x8 ;  /* 0x0000000504047291 */ /* 0x000fe2000f8f403f */
[----:B------:R-:W-:Y:S01]  /*0250*/  SHF.R.S32.HI R2, RZ, 0x1f, R4 ;  /* 0x0000001fff027819 */ /* 0x000fe20000011404 */
[----:B------:R-:W-:Y:S01]  /*0260*/  IMAD.MOV.U32 R48, RZ, RZ, 0x20 ;  /* 0x00000020ff307424 */ /* 0x000fe200078e00ff */
[----:B------:R-:W-:Y:S01]  /*0270*/  SHF.R.S32.HI R0, RZ, 0x8, R0 ;  /* 0x00000008ff007819 */ /* 0x000fe20000011400 */
[----:B------:R-:W-:Y:S01]  /*0280*/  USHF.R.S32.HI UR4, URZ, 0x8, UR4 ;  /* 0x000000083f047899 */ /* 0x000fe20008011404 */
[----:B------:R-:W-:-:S04]  /*0290*/  LEA.HI R2, R2, R4, RZ, 0x8 ;  /* 0x0000000402027211 */ /* 0x000fc800078f40ff */
[----:B------:R-:W-:Y:S02]  /*02a0*/  SHF.R.S32.HI R2, RZ, 0x8, R2 ;  /* 0x00000008ff027819 */ /* 0x000fe40000011402 */
[----:B------:R-:W-:-:S04]  /*02b0*/  IMNMX R0, R0, UR4, PT ;  /* 0x0000000400007c17 */ /* 0x000fc8000b800200 */
[----:B------:R-:W-:-:S04]  /*02c0*/  IMNMX R242, R0, R2, PT ;  /* 0x0000000200f27217 */ /* 0x000fc80003800200 */
[----:B------:R-:W-:-:S13]  /*02d0*/  ISETP.GT.AND P0, PT, R242, RZ, PT ;  /* 0x000000fff200720c */ /* 0x000fda0003f04270 */
[----:B------:R-:W-:Y:S05]  /*02e0*/  @P0 BRA `(.L_x_2160) ;  /* 0x0000043000000947 */ /* 0x000fea0003800000 */
[----:B-12---:R-:W-:Y:S01]  /*02f0*/  SHF.R.S32.HI R4, RZ, 0x1f, R131 ;  /* 0x0000001fff047819 */ /* 0x006fe20000011483 */
[C---:B------:R-:W-:Y:S01]  /*0300*/  IMAD R11, R48.reuse, c[0x0][0x1ec], RZ ;  /* 0x00007b00300b7a24 */ /* 0x040fe200078e02ff */
[----:B------:R-:W-:Y:S01]  /*0310*/  SHF.R.S32.HI R0, RZ, 0x1f, R241 ;  /* 0x0000001fff007819 */ /* 0x000fe200000114f1 */
[----:B------:R-:W-:Y:S01]  /*0320*/  IMAD.WIDE.U32 R14, R48, c[0x0][0x1e8], RZ ;  /* 0x00007a00300e7a25 */ /* 0x000fe200078e00ff */
[----:B------:R-:W-:Y:S02]  /*0330*/  LEA.HI R4, R4, R131, RZ, 0x3 ;  /* 0x0000008304047211 */ /* 0x000fe400078f18ff */
[----:B------:R-:W-:Y:S01]  /*0340*/  SHF.R.S32.HI R5, RZ, 0x1f, R25 ;  /* 0x0000001fff057819 */ /* 0x000fe20000011419 */
[----:B------:R-:W-:Y:S01]  /*0350*/  IMAD R0, R0, c[0x0][0x1e8], RZ ;  /* 0x00007a0000007a24 */ /* 0x000fe200078e02ff */
[----:B------:R-:W-:Y:S02]  /*0360*/  LOP3.LUT R2, R4, 0x1ffffff8, RZ, 0xc0, !PT ;  /* 0x1ffffff804027812 */ /* 0x000fe400078ec0ff */
[----:B------:R-:W-:Y:S01]  /*0370*/  SHF.R.S32.HI R6, RZ, 0x1f, R26 ;  /* 0x0000001fff067819 */ /* 0x000fe2000001141a */
[----:B------:R-:W-:Y:S01]  /*0380*/  IMAD R0, R241, c[0x0][0x1ec], R0 ;  /* 0x00007b00f1007a24 */ /* 0x000fe200078e0200 */
[C---:B------:R-:W-:Y:S01]  /*0390*/  LOP3.LUT P5, RZ, R131.reuse, 0x7, RZ, 0xc0, !PT ;  /* 0x0000000783ff7812 */ /* 0x040fe200078ac0ff */
[----:B------:R-:W-:Y:S01]  /*03a0*/  IMAD.IADD R2, R131, 0x1, -R2 ;  /* 0x0000000183027824 */ /* 0x000fe200078e0a02 */
[----:B------:R-:W-:Y:S01]  /*03b0*/  IADD3 R12, -R241, c[0x0][0x214], RZ ;  /* 0x00008500f10c7a10 */ /* 0x000fe20007ffe1ff */
[----:B------:R-:W-:Y:S01]  /*03c0*/  IMAD R5, R5, c[0x0][0x1e0], RZ ;  /* 0x0000780005057a24 */ /* 0x000fe200078e02ff */
[----:B------:R-:W-:Y:S01]  /*03d0*/  IADD3 R11, R15, R11, RZ ;  /* 0x0000000b0f0b7210 */ /* 0x000fe20007ffe0ff */
[----:B------:R-:W-:-:S05]  /*03e0*/  IMAD.SHL.U32 R2, R2, 0x8, RZ ;  /* 0x0000000802027824 */ /* 0x000fca00078e00ff */
[----:B------:R-:W-:-:S05]  /*03f0*/  SHF.R.S32.HI R3, RZ, 0x1f, R2 ;  /* 0x0000001fff037819 */ /* 0x000fca0000011402 */
[----:B------:R-:W-:-:S04]  /*0400*/  IMAD.WIDE.U32 R2, R241, c[0x0][0x1e8], R2 ;  /* 0x00007a00f1027a25 */ /* 0x000fc800078e0002 */
[----:B------:R-:W-:Y:S02]  /*0410*/  IMAD.IADD R3, R3, 0x1, R0 ;  /* 0x0000000103037824 */ /* 0x000fe400078e0200 */
[C---:B------:R-:W-:Y:S02]  /*0420*/  IMAD R0, R25.reuse, c[0x0][0x1e4], R5 ;  /* 0x0000790019007a24 */ /* 0x040fe400078e0205 */
[----:B------:R-:W-:-:S04]  /*0430*/  IMAD.WIDE.U32 R2, R25, c[0x0][0x1e0], R2 ;  /* 0x0000780019027a25 */ /* 0x000fc800078e0002 */
[----:B------:R-:W-:Y:S01]  /*0440*/  IMAD.IADD R3, R3, 0x1, R0 ;  /* 0x0000000103037824 */ /* 0x000fe200078e0200 */
[----:B------:R-:W-:Y:S01]  /*0450*/  SHF.R.S32.HI R0, RZ, 0x3, R4 ;  /* 0x00000003ff007819 */ /* 0x000fe20000011404 */
[----:B------:R-:W-:Y:S02]  /*0460*/  IMAD R5, R6, c[0x0][0x1f0], RZ ;  /* 0x00007c0006057a24 */ /* 0x000fe400078e02ff */
[----:B------:R-:W-:Y:S01]  /*0470*/  IMAD.WIDE.U32 R2, R26, c[0x0][0x1f0], R2 ;  /* 0x00007c001a027a25 */ /* 0x000fe200078e0002 */
[----:B------:R-:W-:Y:S02]  /*0480*/  SHF.R.S32.HI R7, RZ, 0x1f, R0 ;  /* 0x0000001fff077819 */ /* 0x000fe40000011400 */
[----:B------:R-:W-:Y:S01]  /*0490*/  IADD3 R6, R0, 0x10, RZ ;  /* 0x0000001000067810 */ /* 0x000fe20007ffe0ff */
[----:B------:R-:W-:Y:S01]  /*04a0*/  IMAD R4, R26, c[0x0][0x1f4], R5 ;  /* 0x00007d001a047a24 */ /* 0x000fe200078e0205 */
[-C--:B------:R-:W-:Y:S01]  /*04b0*/  ISETP.GE.OR P4, PT, R0, R12.reuse, P5 ;  /* 0x0000000c0000720c */ /* 0x080fe20002f86670 */
[----:B------:R-:W-:Y:S01]  /*04c0*/  IMAD R5, R7, c[0x0][0x1e8], RZ ;  /* 0x00007a0007057a24 */ /* 0x000fe200078e02ff */
[----:B------:R-:W-:Y:S01]  /*04d0*/  ISETP.GE.OR P3, PT, R6, R12, P5 ;  /* 0x0000000c0600720c */ /* 0x000fe20002f66670 */
[----:B------:R-:W-:-:S02]  /*04e0*/  IMAD.IADD R3, R3, 0x1, R4 ;  /* 0x0000000103037824 */ /* 0x000fc400078e0204 */
[----:B------:R-:W-:Y:S02]  /*04f0*/  IMAD R4, R25, c[0x0][0x1c0], R26 ;  /* 0x0000700019047a24 */ /* 0x000fe400078e021a */
[C---:B------:R-:W-:Y:S02]  /*0500*/  IMAD R5, R0.reuse, c[0x0][0x1ec], R5 ;  /* 0x00007b0000057a24 */ /* 0x040fe400078e0205 */
[----:B------:R-:W-:-:S04]  /*0510*/  IMAD.WIDE.U32 R2, R0, c[0x0][0x1e8], R2 ;  /* 0x00007a0000027a25 */ /* 0x000fc800078e0002 */
[----:B------:R-:W-:Y:S01]  /*0520*/  IMAD R4, R4, c[0x0][0x214], R241 ;  /* 0x0000850004047a24 */ /* 0x000fe200078e02f1 */
[----:B------:R-:W-:Y:S01]  /*0530*/  LEA R8, P0, R2, c[0x0][0x1d0], 0x1 ;  /* 0x0000740002087a11 */ /* 0x000fe200078008ff */
[----:B------:R-:W-:-:S03]  /*0540*/  IMAD.IADD R5, R3, 0x1, R5 ;  /* 0x0000000103057824 */ /* 0x000fc600078e0205 */
[----:B------:R-:W-:Y:S02]  /*0550*/  IADD3 R10, P1, R4, R0, RZ ;  /* 0x00000000040a7210 */ /* 0x000fe40007f3e0ff */
[----:B------:R-:W-:Y:S02]  /*0560*/  LEA.HI.X R9, R2, c[0x0][0x1d4], R5, 0x1, P0 ;  /* 0x0000750002097a11 */ /* 0x000fe400000f0c05 */
[----:B------:R-:W-:Y:S02]  /*0570*/  IADD3 R6, P2, R8, R14, RZ ;  /* 0x0000000e08067210 */ /* 0x000fe40007f5e0ff */
[----:B------:R-:W-:Y:S01]  /*0580*/  IADD3 R5, R0, 0x20, RZ ;  /* 0x0000002000057810 */ /* 0x000fe20007ffe0ff */
[----:B------:R-:W-:Y:S01]  /*0590*/  STG.E.128 [R8.64], RZ ;  /* 0x000000ff08007986 */ /* 0x000fe2000c101d0a */
[----:B------:R-:W-:Y:S01]  /*05a0*/  LEA.HI.X.SX32 R3, R4, R7, 0x1, P1 ;  /* 0x0000000704037211 */ /* 0x000fe200008f0eff */
[----:B------:R-:W-:Y:S01]  /*05b0*/  IMAD.X R7, R11, 0x1, R9, P2 ;  /* 0x000000010b077824 */ /* 0x000fe200010e0609 */
[----:B------:R-:W-:-:S02]  /*05c0*/  ISETP.GE.OR P2, PT, R5, R12, P5 ;  /* 0x0000000c0500720c */ /* 0x000fc40002f46670 */
[----:B------:R-:W-:Y:S02]  /*05d0*/  LEA R2, P0, R10, c[0x0][0x200], 0x2 ;  /* 0x000080000a027a11 */ /* 0x000fe400078010ff */
[----:B------:R-:W-:Y:S01]  /*05e0*/  IADD3 R4, P1, R6, R14, RZ ;  /* 0x0000000e06047210 */ /* 0x000fe20007f3e0ff */
[----:B------:R1:W-:Y:S01]  /*05f0*/  STG.E.128 [R6.64], RZ ;  /* 0x000000ff06007986 */ /* 0x0003e2000c101d0a */
[----:B------:R-:W-:Y:S02]  /*0600*/  IADD3 R0, R0, 0x30, RZ ;  /* 0x0000003000007810 */ /* 0x000fe40007ffe0ff */
[----:B------:R-:W-:Y:S01]  /*0610*/  LEA.HI.X R3, R10, c[0x0][0x204], R3, 0x2, P0 ;  /* 0x000081000a037a11 */ /* 0x000fe200000f1403 */
[----:B------:R-:W-:Y:S01]  /*0620*/  IMAD.X R5, R7, 0x1, R11, P1 ;  /* 0x0000000107057824 */ /* 0x000fe200008e060b */
[----:B------:R-:W-:Y:S02]  /*0630*/  ISETP.GE.OR P5, PT, R0, R12, P5 ;  /* 0x0000000c0000720c */ /* 0x000fe40002fa6670 */
[----:B------:R-:W-:-:S02]  /*0640*/  IADD3 R10, P0, R4, R14, RZ ;  /* 0x0000000e040a7210 */ /* 0x000fc40007f1e0ff */
[----:B------:R2:W-:Y:S03]  /*0650*/  STG.E.128 [R4.64], RZ ;  /* 0x000000ff04007986 */ /* 0x0005e6000c101d0a */
[----:B------:R-:W-:-:S05]  /*0660*/  IMAD.X R11, R5, 0x1, R11, P0 ;  /* 0x00000001050b7824 */ /* 0x000fca00000e060b */
[----:B------:R3:W-:Y:S01]  /*0670*/  STG.E.128 [R10.64], RZ ;  /* 0x000000ff0a007986 */ /* 0x0007e2000c101d0a */
[----:B-1----:R-:W-:-:S05]  /*0680*/  @!P4 MOV R6, 0x7f800000 ;  /* 0x7f8000000006c802 */ /* 0x002fca0000000f00 */
[----:B------:R3:W-:Y:S01]  /*0690*/  @!P4 STG.E [R2.64], R6 ;  /* 0x000000060200c986 */ /* 0x0007e2000c10190a */
[----:B--2---:R-:W-:Y:S02]  /*06a0*/  @!P3 IMAD.MOV.U32 R5, RZ, RZ, 0x7f800000 ;  /* 0x7f800000ff05b424 */ /* 0x004fe400078e00ff */
[----:B------:R-:W-:-:S03]  /*06b0*/  @!P2 IMAD.MOV.U32 R4, RZ, RZ, 0x7f800000 ;  /* 0x7f800000ff04a424 */ /* 0x000fc600078e00ff */
[----:B------:R3:W-:Y:S04]  /*06c0*/  @!P3 STG.E [R2.64+0x40], R5 ;  /* 0x000040050200b986 */ /* 0x0007e8000c10190a */
[----:B------:R3:W-:Y:S01]  /*06d0*/  @!P2 STG.E [R2.64+0x80], R4 ;  /* 0x000080040200a986 */ /* 0x0007e2000c10190a */
[----:B------:R-:W-:Y:S05]  /*06e0*/  @P5 EXIT ;  /* 0x000000000000594d */ /* 0x000fea0003800000 */
[----:B------:R-:W-:-:S05]  /*06f0*/  MOV R0, 0x7f800000 ;  /* 0x7f80000000007802 */ /* 0x000fca0000000f00 */
[----:B------:R-:W-:Y:S01]  /*0700*/  STG.E [R2.64+0xc0], R0 ;  /* 0x0000c00002007986 */ /* 0x000fe2000c10190a */
[----:B------:R-:W-:Y:S05]  /*0710*/  EXIT ;  /* 0x000000000000794d */ /* 0x000fea0003800000 */
.L_x_2160:
[----:B-12---:R-:W-:Y:S01]  /*0720*/  ISETP.NE.U32.AND P0, PT, RZ, c[0x0][0x2b8], PT ;  /* 0x0000ae00ff007a0c */ /* 0x006fe20003f05070 */
[----:B------:R-:W-:-:S03]  /*0730*/  IMAD.MOV.U32 R10, RZ, RZ, R25 ;  /* 0x000000ffff0a7224 */ /* 0x000fc600078e0019 */
[----:B------:R-:W-:-:S13]  /*0740*/  ISETP.NE.AND.EX P0, PT, RZ, c[0x0][0x2bc], PT, P0 ;  /* 0x0000af00ff007a0c */ /* 0x000fda0003f05300 */
[----:B------:R-:W-:-:S04]  /*0750*/  @P0 IMAD.MOV.U32 R2, RZ, RZ, 0x4 ;  /* 0x00000004ff020424 */ /* 0x000fc800078e00ff */
[----:B------:R-:W-:-:S05]  /*0760*/  @P0 IMAD.WIDE R2, R25, R2, c[0x0][0x2b8] ;  /* 0x0000ae0019020625 */ /* 0x000fca00078e0202 */
[----:B------:R1:W5:Y:S01]  /*0770*/  @P0 LDG.E R10, [R2.64] ;  /* 0x0000000a020a0981 */ /* 0x000362000c1e1900 */
[----:B------:R-:W-:Y:S01]  /*0780*/  ISETP.NE.U32.AND P0, PT, RZ, c[0x0][0x2c0], PT ;  /* 0x0000b000ff007a0c */ /* 0x000fe20003f05070 */
[----:B------:R-:W-:Y:S01]  /*0790*/  IMAD.MOV.U32 R0, RZ, RZ, RZ ;  /* 0x000000ffff007224 */ /* 0x000fe200078e00ff */
[----:B------:R-:W-:Y:S02]  /*07a0*/  PLOP3.LUT P6, PT, PT, PT, PT, 0x80, 0x0 ;  /* 0x000000000000781c */ /* 0x000fe40003fcf070 */
[----:B------:R-:W-:Y:S01]  /*07b0*/  ISETP.NE.AND.EX P0, PT, RZ, c[0x0][0x2c4], PT, P0 ;  /* 0x0000b100ff007a0c */ /* 0x000fe20003f05300 */
[----:B-1----:R-:W-:-:S12]  /*07c0*/  IMAD.MOV.U32 R2, RZ, RZ, RZ ;  /* 0x000000ffff027224 */ /* 0x002fd800078e00ff */
[----:B------:R-:W-:Y:S05]  /*07d0*/  @!P0 BRA `(.L_x_2161) ;  /* 0x0000008000008947 */ /* 0x000fea0003800000 */
[----:B------:R-:W-:Y:S01]  /*07e0*/  SHF.R.S32.HI R0, RZ, 0x1f, R25 ;  /* 0x0000001fff007819 */ /* 0x000fe20000011419 */
[----:B------:R-:W-:Y:S01]  /*07f0*/  IMAD.WIDE.U32 R4, R25, c[0x0][0x2c8], RZ ;  /* 0x0000b20019047a25 */ /* 0x000fe200078e00ff */
[----:B------:R-:W-:-:S03]  /*0800*/  PLOP3.LUT P6, PT, PT, PT, PT, 0x8, 0x0 ;  /* 0x000000000000781c */ /* 0x000fc60003fce170 */
[----:B------:R-:W-:Y:S01]  /*0810*/  IMAD R0, R0, c[0x0][0x2c8], RZ ;  /* 0x0000b20000007a24 */ /* 0x000fe200078e02ff */
[----:B------:R-:W-:-:S03]  /*0820*/  LEA R2, P0, R4, c[0x0][0x2c0], 0x2 ;  /* 0x0000b00004027a11 */ /* 0x000fc600078010ff */
[----:B------:R-:W-:-:S05]  /*0830*/  IMAD R0, R25, c[0x0][0x2cc], R0 ;  /* 0x0000b30019007a24 */ /* 0x000fca00078e0200 */
[----:B------:R-:W-:-:S04]  /*0840*/  IADD3 R0, R5, R0, RZ ;  /* 0x0000000005007210 */ /* 0x000fc80007ffe0ff */
[----:B------:R-:W-:-:S04]  /*0850*/  LEA.HI.X R0, R4, c[0x0][0x2c4], R0, 0x2, P0 ;  /* 0x0000b10004007a11 */ /* 0x000fc800000f1400 */
.L_x_2161:
[----:B------:R-:W-:Y:S01]  /*0860*/  IABS R3, c[0x0][0x2d0] ;  /* 0x0000b40000037a13 */ /* 0x000fe20000000000 */
[----:B------:R-:W-:Y:S01]  /*0870*/  IMAD.MOV.U32 R245, RZ, RZ, R0 ;  /* 0x000000fffff57224 */ /* 0x000fe200078e0000 */
[----:B------:R-:W-:-:S03]  /*0880*/  MOV R244, R2 ;  /* 0x0000000200f47202 */ /* 0x000fc60000000f00 */
[----:B------:R-:W-:Y:S01]  /*0890*/  IMAD.MOV.U32 R246, RZ, RZ, R3 ;  /* 0x000000fffff67224 */ /* 0x000fe200078e0003 */
[----:B------:R-:W-:Y:S05]  /*08a0*/  @P6 BRA `(.L_x_2162) ;  /* 0x000004c000006947 */ /* 0x000fea0003800000 */
[----:B------:R-:W1:Y:S01]  /*08b0*/  I2F.RP R2, R246 ;  /* 0x000000f600027306 */ /* 0x000e620000209400 */
[----:B------:R-:W-:-:S04]  /*08c0*/  LEA R14, R242, 0xffffff00, 0x8 ;  /* 0xffffff00f20e7811 */ /* 0x000fc800078e40ff */
[----:B------:R-:W-:-:S03]  /*08d0*/  IABS R4, R14 ;  /* 0x0000000e00047213 */ /* 0x000fc60000000000 */
        /* <DEDUP_REMOVED lines=12> */
[-C--:B------:R-:W-:Y:S02]  /*09a0*/  @!P1 IADD3 R2, R2, -R246.reuse, RZ ;  /* 0x800000f602029210 */ /* 0x080fe40007ffe0ff */
[----:B------:R-:W-:Y:S02]  /*09b0*/  @!P1 IADD3 R0, R0, 0x1, RZ ;  /* 0x0000000100009810 */ /* 0x000fe40007ffe0ff */
[----:B------:R-:W-:Y:S02]  /*09c0*/  ISETP.GE.U32.AND P2, PT, R2, R246, PT ;  /* 0x000000f60200720c */ /* 0x000fe40003f46070 */
[----:B------:R-:W-:Y:S02]  /*09d0*/  LOP3.LUT R2, R14, c[0x0][0x2d0], RZ, 0x3c, !PT ;  /* 0x0000b4000e027a12 */ /* 0x000fe400078e3cff */
[----:B------:R-:W-:Y:S02]  /*09e0*/  ISETP.NE.AND P1, PT, RZ, c[0x0][0x2d0], PT ;  /* 0x0000b400ff007a0c */ /* 0x000fe40003f25270 */
[----:B------:R-:W-:-:S07]  /*09f0*/  ISETP.GE.AND P0, PT, R2, RZ, PT ;  /* 0x000000ff0200720c */ /* 0x000fce0003f06270 */
[----:B------:R-:W-:-:S05]  /*0a00*/  @P2 IADD3 R0, R0, 0x1, RZ ;  /* 0x0000000100002810 */ /* 0x000fca0007ffe0ff */
[----:B------:R-:W-:-:S05]  /*0a10*/  IMAD.MOV.U32 R4, RZ, RZ, R0 ;  /* 0x000000ffff047224 */ /* 0x000fca00078e0000 */
[----:B------:R-:W-:Y:S02]  /*0a20*/  @!P0 IADD3 R4, -R4, RZ, RZ ;  /* 0x000000ff04048210 */ /* 0x000fe40007ffe1ff */
[----:B------:R-:W-:-:S05]  /*0a30*/  @!P1 LOP3.LUT R4, RZ, c[0x0][0x2d0], RZ, 0x33, !PT ;  /* 0x0000b400ff049a12 */ /* 0x000fca00078e33ff */
[----:B------:R-:W-:-:S05]  /*0a40*/  IMAD.WIDE R2, R4, 0x4, R244 ;  /* 0x0000000404027825 */ /* 0x000fca00078e02f4 */
[----:B------:R1:W2:Y:S01]  /*0a50*/  LDG.E R5, [R2.64] ;  /* 0x0000000a02057981 */ /* 0x0002a2000c1e1900 */
[----:B------:R-:W-:Y:S02]  /*0a60*/  IABS R6, c[0x0][0x1c8] ;  /* 0x0000720000067a13 */ /* 0x000fe40000000000 */
[----:B------:R-:W-:Y:S02]  /*0a70*/  IABS R7, R26 ;  /* 0x0000001a00077213 */ /* 0x000fe40000000000 */
[----:B-1----:R-:W1:Y:S08]  /*0a80*/  I2F.RP R2, R6 ;  /* 0x0000000600027306 */ /* 0x002e700000209400 */
        /* <DEDUP_REMOVED lines=10> */
[----:B------:R-:W-:Y:S01]  /*0b30*/  IMAD R2, R6, R2, R3 ;  /* 0x0000000206027224 */ /* 0x000fe200078e0203 */
[----:B------:R-:W-:-:S04]  /*0b40*/  LOP3.LUT R3, R26, c[0x0][0x1c8], RZ, 0x3c, !PT ;  /* 0x000072001a037a12 */ /* 0x000fc800078e3cff */
[----:B------:R-:W-:-:S13]  /*0b50*/  ISETP.GT.U32.AND P0, PT, R6, R2, PT ;  /* 0x000000020600720c */ /* 0x000fda0003f04070 */
[----:B------:R-:W-:Y:S01]  /*0b60*/  @!P0 IMAD.IADD R2, R2, 0x1, -R6 ;  /* 0x0000000102028824 */ /* 0x000fe200078e0a06 */
[----:B------:R-:W-:Y:S02]  /*0b70*/  @!P0 IADD3 R0, R0, 0x1, RZ ;  /* 0x0000000100008810 */ /* 0x000fe40007ffe0ff */
[----:B------:R-:W-:Y:S02]  /*0b80*/  ISETP.GE.AND P0, PT, R3, RZ, PT ;  /* 0x000000ff0300720c */ /* 0x000fe40003f06270 */
[----:B------:R-:W-:Y:S02]  /*0b90*/  ISETP.GE.U32.AND P1, PT, R2, R6, PT ;  /* 0x000000060200720c */ /* 0x000fe40003f26070 */
[----:B------:R-:W-:-:S05]  /*0ba0*/  IADD3 R2, -R4, RZ, RZ ;  /* 0x000000ff04027210 */ /* 0x000fca0007ffe1ff */
[----:B------:R-:W-:-:S05]  /*0bb0*/  IMAD R14, R2, c[0x0][0x2d0], R14 ;  /* 0x0000b400020e7a24 */ /* 0x000fca00078e020e */
[----:B------:R-:W-:Y:S02]  /*0bc0*/  SHF.R.S32.HI R20, RZ, 0x1f, R14 ;  /* 0x0000001fff147819 */ /* 0x000fe4000001140e */
[----:B------:R-:W-:Y:S02]  /*0bd0*/  @P1 IADD3 R0, R0, 0x1, RZ ;  /* 0x0000000100001810 */ /* 0x000fe40007ffe0ff */
[----:B------:R-:W-:Y:S01]  /*0be0*/  ISETP.NE.AND P1, PT, RZ, c[0x0][0x1c8], PT ;  /* 0x00007200ff007a0c */ /* 0x000fe20003f25270 */
[----:B------:R-:W-:Y:S02]  /*0bf0*/  IMAD R4, R20, c[0x0][0x198], RZ ;  /* 0x0000660014047a24 */ /* 0x000fe400078e02ff */
[----:B------:R-:W-:Y:S02]  /*0c00*/  @!P0 IMAD.MOV R0, RZ, RZ, -R0 ;  /* 0x000000ffff008224 */ /* 0x000fe400078e0a00 */
[----:B------:R-:W-:-:S08]  /*0c10*/  IMAD R4, R14, c[0x0][0x19c], R4 ;  /* 0x000067000e047a24 */ /* 0x000fd000078e0204 */
[----:B------:R-:W-:-:S04]  /*0c20*/  @!P1 LOP3.LUT R0, RZ, c[0x0][0x1c8], RZ, 0x33, !PT ;  /* 0x00007200ff009a12 */ /* 0x000fc800078e33ff */
[----:B------:R-:W-:Y:S02]  /*0c30*/  SHF.R.S32.HI R16, RZ, 0x1f, R0 ;  /* 0x0000001fff107819 */ /* 0x000fe40000011400 */
[----:B-----5:R-:W-:Y:S02]  /*0c40*/  MOV R10, R0 ;  /* 0x00000000000a7202 */ /* 0x020fe40000000f00 */
[----:B--2---:R-:W-:Y:S01]  /*0c50*/  SHF.R.S32.HI R8, RZ, 0x1f, R5 ;  /* 0x0000001fff087819 */ /* 0x004fe20000011405 */
[----:B------:R-:W-:-:S04]  /*0c60*/  IMAD.WIDE.U32 R6, R5, c[0x0][0x180], RZ ;  /* 0x0000600005067a25 */ /* 0x000fc800078e00ff */
[----:B------:R-:W-:-:S04]  /*0c70*/  IMAD R2, R8, c[0x0][0x180], RZ ;  /* 0x0000600008027a24 */ /* 0x000fc800078e02ff */
[----:B------:R-:W-:-:S05]  /*0c80*/  IMAD R2, R5, c[0x0][0x184], R2 ;  /* 0x0000610005027a24 */ /* 0x000fca00078e0202 */
[----:B------:R-:W-:Y:S01]  /*0c90*/  IADD3 R3, R7, R2, RZ ;  /* 0x0000000207037210 */ /* 0x000fe20007ffe0ff */
[----:B------:R-:W-:Y:S02]  /*0ca0*/  IMAD.MOV.U32 R2, RZ, RZ, R6 ;  /* 0x000000ffff027224 */ /* 0x000fe400078e0006 */
[----:B------:R-:W-:Y:S02]  /*0cb0*/  IMAD R6, R8, c[0x0][0x188], RZ ;  /* 0x0000620008067a24 */ /* 0x000fe400078e02ff */
[----:B------:R-:W-:-:S04]  /*0cc0*/  IMAD.WIDE.U32 R2, R14, c[0x0][0x198], R2 ;  /* 0x000066000e027a25 */ /* 0x000fc800078e0002 */
[----:B------:R-:W-:Y:S01]  /*0cd0*/  IMAD R8, R5, c[0x0][0x18c], R6 ;  /* 0x0000630005087a24 */ /* 0x000fe200078e0206 */
[----:B------:R-:W-:Y:S01]  /*0ce0*/  IADD3 R3, R3, R4, RZ ;  /* 0x0000000403037210 */ /* 0x000fe20007ffe0ff */
[----:B------:R-:W-:Y:S02]  /*0cf0*/  IMAD R4, R16, c[0x0][0x1b0], RZ ;  /* 0x00006c0010047a24 */ /* 0x000fe400078e02ff */
[----:B------:R-:W-:-:S04]  /*0d00*/  IMAD.WIDE.U32 R6, R5, c[0x0][0x188], RZ ;  /* 0x0000620005067a25 */ /* 0x000fc800078e00ff */
[C---:B------:R-:W-:Y:S02]  /*0d10*/  IMAD R4, R0.reuse, c[0x0][0x1b4], R4 ;  /* 0x00006d0000047a24 */ /* 0x040fe400078e0204 */
[----:B------:R-:W-:-:S04]  /*0d20*/  IMAD.WIDE.U32 R2, R0, c[0x0][0x1b0], R2 ;  /* 0x00006c0000027a25 */ /* 0x000fc800078e0002 */
[----:B------:R-:W-:Y:S01]  /*0d30*/  IMAD.IADD R7, R7, 0x1, R8 ;  /* 0x0000000107077824 */ /* 0x000fe200078e0208 */
[----:B------:R-:W-:Y:S01]  /*0d40*/  IADD3 R8, R3, R4, RZ ;  /* 0x0000000403087210 */ /* 0x000fe20007ffe0ff */
[----:B------:R-:W-:Y:S01]  /*0d50*/  IMAD.MOV.U32 R12, RZ, RZ, R2 ;  /* 0x000000ffff0c7224 */ /* 0x000fe200078e0002 */
[----:B------:R-:W-:Y:S05]  /*0d60*/  BRA `(.L_x_2163) ;  /* 0x0000038000007947 */ /* 0x000fea0003800000 */
.L_x_2162:
[----:B------:R-:W-:Y:S02]  /*0d70*/  IABS R5, c[0x0][0x1c8] ;  /* 0x0000720000057a13 */ /* 0x000fe40000000000 */
[----:B------:R-:W-:Y:S02]  /*0d80*/  IABS R4, R26 ;  /* 0x0000001a00047213 */ /* 0x000fe40000000000 */
[----:B------:R-:W1:Y:S01]  /*0d90*/  I2F.RP R2, R5 ;  /* 0x0000000500027306 */ /* 0x000e620000209400 */
[----:B------:R-:W-:Y:S02]  /*0da0*/  LEA R14, R242, 0xffffff00, 0x8 ;  /* 0xffffff00f20e7811 */ /* 0x000fe400078e40ff */
[----:B-----5:R-:W-:-:S02]  /*0db0*/  SHF.R.S32.HI R11, RZ, 0x1f, R10 ;  /* 0x0000001fff0b7819 */ /* 0x020fc4000001140a */
[----:B------:R-:W-:-:S03]  /*0dc0*/  SHF.R.S32.HI R20, RZ, 0x1f, R14 ;  /* 0x0000001fff147819 */ /* 0x000fc6000001140e */
[----:B------:R-:W-:Y:S01]  /*0dd0*/  IMAD R6, R11, c[0x0][0x180], RZ ;  /* 0x000060000b067a24 */ /* 0x000fe200078e02ff */
[----:B-1----:R-:W1:Y:S02]  /*0de0*/  MUFU.RCP R2, R2 ;  /* 0x0000000200027308 */ /* 0x002e640000001000 */
[----:B-1----:R-:W-:-:S06]  /*0df0*/  IADD3 R2, R2, 0xffffffe, RZ ;  /* 0x0ffffffe02027810 */ /* 0x002fcc0007ffe0ff */
[----:B------:R-:W1:Y:S02]  /*0e00*/  F2I.FTZ.U32.TRUNC.NTZ R3, R2 ;  /* 0x0000000200037305 */ /* 0x000e64000021f000 */
[----:B-1----:R-:W-:Y:S01]  /*0e10*/  IADD3 R0, RZ, -R3, RZ ;  /* 0x80000003ff007210 */ /* 0x002fe20007ffe0ff */
[----:B------:R-:W-:-:S04]  /*0e20*/  IMAD.MOV.U32 R2, RZ, RZ, RZ ;  /* 0x000000ffff027224 */ /* 0x000fc800078e00ff */
[----:B------:R-:W-:-:S04]  /*0e30*/  IMAD R0, R0, R5, RZ ;  /* 0x0000000500007224 */ /* 0x000fc800078e02ff */
[----:B------:R-:W-:Y:S01]  /*0e40*/  IMAD.HI.U32 R0, R3, R0, R2 ;  /* 0x0000000003007227 */ /* 0x000fe200078e0002 */
[----:B------:R-:W-:Y:S02]  /*0e50*/  MOV R3, R4 ;  /* 0x0000000400037202 */ /* 0x000fe40000000f00 */
[----:B------:R-:W-:-:S03]  /*0e60*/  SHF.R.S32.HI R4, RZ, 0x1f, R8 ;  /* 0x0000001fff047819 */ /* 0x000fc60000011408 */
[----:B------:R-:W-:-:S04]  /*0e70*/  IMAD.HI.U32 R0, R0, R3, RZ ;  /* 0x0000000300007227 */ /* 0x000fc800078e00ff */
[----:B------:R-:W-:-:S04]  /*0e80*/  IMAD.MOV R2, RZ, RZ, -R0 ;  /* 0x000000ffff027224 */ /* 0x000fc800078e0a00 */
[----:B------:R-:W-:Y:S01]  /*0e90*/  IMAD R2, R5, R2, R3 ;  /* 0x0000000205027224 */ /* 0x000fe200078e0203 */
[----:B------:R-:W-:-:S04]  /*0ea0*/  IADD3 R3, P1, R8, R14, RZ ;  /* 0x0000000e08037210 */ /* 0x000fc80007f3e0ff */
[----:B------:R-:W-:Y:S01]  /*0eb0*/  ISETP.GT.U32.AND P0, PT, R5, R2, PT ;  /* 0x000000020500720c */ /* 0x000fe20003f04070 */
[----:B------:R-:W-:-:S12]  /*0ec0*/  IMAD.WIDE.U32 R12, R3, c[0x0][0x198], RZ ;  /* 0x00006600030c7a25 */ /* 0x000fd800078e00ff */
[-C--:B------:R-:W-:Y:S02]  /*0ed0*/  @!P0 IADD3 R2, R2, -R5.reuse, RZ ;  /* 0x8000000502028210 */ /* 0x080fe40007ffe0ff */
[----:B------:R-:W-:Y:S02]  /*0ee0*/  @!P0 IADD3 R0, R0, 0x1, RZ ;  /* 0x0000000100008810 */ /* 0x000fe40007ffe0ff */
[----:B------:R-:W-:Y:S01]  /*0ef0*/  ISETP.GE.U32.AND P2, PT, R2, R5, PT ;  /* 0x000000050200720c */ /* 0x000fe20003f46070 */
[----:B------:R-:W-:Y:S01]  /*0f00*/  IMAD.X R2, R4, 0x1, R20, P1 ;  /* 0x0000000104027824 */ /* 0x000fe200008e0614 */
[----:B------:R-:W-:Y:S01]  /*0f10*/  LOP3.LUT R5, R26, c[0x0][0x1c8], RZ, 0x3c, !PT ;  /* 0x000072001a057a12 */ /* 0x000fe200078e3cff */
[----:B------:R-:W-:Y:S01]  /*0f20*/  IMAD R4, R4, c[0x0][0x1a0], RZ ;  /* 0x0000680004047a24 */ /* 0x000fe200078e02ff */
[----:B------:R-:W-:Y:S01]  /*0f30*/  ISETP.NE.AND P0, PT, RZ, c[0x0][0x1c8], PT ;  /* 0x00007200ff007a0c */ /* 0x000fe20003f05270 */
[----:B------:R-:W-:Y:S01]  /*0f40*/  IMAD R2, R2, c[0x0][0x198], RZ ;  /* 0x0000660002027a24 */ /* 0x000fe200078e02ff */
[----:B------:R-:W-:Y:S01]  /*0f50*/  ISETP.GE.AND P1, PT, R5, RZ, PT ;  /* 0x000000ff0500720c */ /* 0x000fe20003f26270 */
[----:B------:R-:W-:-:S02]  /*0f60*/  IMAD R7, R8, c[0x0][0x1a4], R4 ;  /* 0x0000690008077a24 */ /* 0x000fc400078e0204 */
[----:B------:R-:W-:Y:S02]  /*0f70*/  IMAD R2, R3, c[0x0][0x19c], R2 ;  /* 0x0000670003027a24 */ /* 0x000fe400078e0202 */
[----:B------:R-:W-:Y:S02]  /*0f80*/  IMAD.WIDE.U32 R4, R8, c[0x0][0x1a0], RZ ;  /* 0x0000680008047a25 */ /* 0x000fe400078e00ff */
[----:B------:R-:W-:Y:S02]  /*0f90*/  @P2 IADD3 R0, R0, 0x1, RZ ;  /* 0x0000000100002810 */ /* 0x000fe40007ffe0ff */
[----:B------:R-:W-:Y:S02]  /*0fa0*/  IADD3 R3, R13, R2, RZ ;  /* 0x000000020d037210 */ /* 0x000fe40007ffe0ff */
[----:B------:R-:W-:Y:S01]  /*0fb0*/  MOV R2, R12 ;  /* 0x0000000c00027202 */ /* 0x000fe20000000f00 */
[C---:B------:R-:W-:Y:S02]  /*0fc0*/  IMAD R12, R10.reuse, c[0x0][0x184], R6 ;  /* 0x000061000a0c7a24 */ /* 0x040fe400078e0206 */
[----:B------:R-:W-:Y:S01]  /*0fd0*/  @!P1 IMAD.MOV R0, RZ, RZ, -R0 ;  /* 0x000000ffff009224 */ /* 0x000fe200078e0a00 */
[----:B------:R-:W-:Y:S01]  /*0fe0*/  @!P0 LOP3.LUT R0, RZ, c[0x0][0x1c8], RZ, 0x33, !PT ;  /* 0x00007200ff008a12 */ /* 0x000fe200078e33ff */
[----:B------:R-:W-:-:S03]  /*0ff0*/  IMAD.WIDE.U32 R8, R10, c[0x0][0x180], R2 ;  /* 0x000060000a087a25 */ /* 0x000fc600078e0002 */
[----:B------:R-:W-:Y:S01]  /*1000*/  SHF.R.S32.HI R16, RZ, 0x1f, R0 ;  /* 0x0000001fff107819 */ /* 0x000fe20000011400 */
[----:B------:R-:W-:Y:S01]  /*1010*/  IMAD.IADD R3, R5, 0x1, R7 ;  /* 0x0000000105037824 */ /* 0x000fe200078e0207 */
[----:B------:R-:W-:Y:S01]  /*1020*/  IADD3 R5, R9, R12, RZ ;  /* 0x0000000c09057210 */ /* 0x000fe20007ffe0ff */
[----:B------:R-:W-:Y:S02]  /*1030*/  IMAD R6, R11, c[0x0][0x188], RZ ;  /* 0x000062000b067a24 */ /* 0x000fe400078e02ff */
[----:B------:R-:W-:Y:S01]  /*1040*/  IMAD.MOV.U32 R2, RZ, RZ, R4 ;  /* 0x000000ffff027224 */ /* 0x000fe200078e0004 */
[----:B------:R-:W-:Y:S01]  /*1050*/  MOV R4, R8 ;  /* 0x0000000800047202 */ /* 0x000fe20000000f00 */
[----:B------:R-:W-:Y:S02]  /*1060*/  IMAD R9, R16, c[0x0][0x1b0], RZ ;  /* 0x00006c0010097a24 */ /* 0x000fe400078e02ff */
[C---:B------:R-:W-:Y:S02]  /*1070*/  IMAD R11, R10.reuse, c[0x0][0x18c], R6 ;  /* 0x000063000a0b7a24 */ /* 0x040fe400078e0206 */
[----:B------:R-:W-:Y:S01]  /*1080*/  IMAD.WIDE.U32 R6, R10, c[0x0][0x188], R2 ;  /* 0x000062000a067a25 */ /* 0x000fe200078e0002 */
[----:B------:R-:W-:-:S03]  /*1090*/  MOV R10, R0 ;  /* 0x00000000000a7202 */ /* 0x000fc60000000f00 */
[----:B------:R-:W-:Y:S01]  /*10a0*/  IMAD.WIDE.U32 R2, R0, c[0x0][0x1b0], R4 ;  /* 0x00006c0000027a25 */ /* 0x000fe200078e0004 */
[----:B------:R-:W-:-:S03]  /*10b0*/  IADD3 R7, R7, R11, RZ ;  /* 0x0000000b07077210 */ /* 0x000fc60007ffe0ff */
[----:B------:R-:W-:Y:S02]  /*10c0*/  IMAD R4, R0, c[0x0][0x1b4], R9 ;  /* 0x00006d0000047a24 */ /* 0x000fe400078e0209 */
[----:B------:R-:W-:-:S03]  /*10d0*/  IMAD.MOV.U32 R12, RZ, RZ, R2 ;  /* 0x000000ffff0c7224 */ /* 0x000fc600078e0002 */
[----:B------:R-:W-:Y:S02]  /*10e0*/  IADD3 R8, R3, R4, RZ ;  /* 0x0000000403087210 */ /* 0x000fe40007ffe0ff */
.L_x_2163:
[----:B------:R-:W-:Y:S01]  /*10f0*/  SHF.R.S32.HI R24, RZ, 0x1f, R131 ;  /* 0x0000001fff187819 */ /* 0x000fe20000011483 */
[----:B------:R-:W-:Y:S01]  /*1100*/  ULDC.64 UR4, c[0x0][0x198] ;  /* 0x0000660000047ab9 */ /* 0x000fe20000000a00 */
[----:B------:R-:W-:Y:S01]  /*1110*/  SHF.R.S32.HI R17, RZ, 0x1f, R25 ;  /* 0x0000001fff117819 */ /* 0x000fe20000011419 */
[----:B------:R-:W-:Y:S01]  /*1120*/  USHF.L.U32 UR9, UR4, 0x5, URZ ;  /* 0x0000000504097899 */ /* 0x000fe2000800063f */
[CC--:B------:R-:W-:Y:S01]  /*1130*/  LEA.HI R23, R24.reuse, R131.reuse, RZ, 0x3 ;  /* 0x0000008318177211 */ /* 0x0c0fe200078f18ff */
[----:B------:R-:W-:Y:S01]  /*1140*/  UMOV UR8, 0x5 ;  /* 0x0000000500087882 */ /* 0x000fe20000000000 */
[-C--:B------:R-:W-:Y:S01]  /*1150*/  LEA.HI R22, R24, R131.reuse, RZ, 0x4 ;  /* 0x0000008318167211 */ /* 0x080fe200078f20ff */
[----:B------:R-:W-:Y:S01]  /*1160*/  IMAD R17, R17, c[0x0][0x178], RZ ;  /* 0x00005e0011117a24 */ /* 0x000fe200078e02ff */
[----:B------:R-:W-:Y:S01]  /*1170*/  SHF.R.S32.HI R2, RZ, 0x3, R23 ;  /* 0x00000003ff027819 */ /* 0x000fe20000011417 */
[----:B------:R-:W-:Y:S01]  /*1180*/  USHF.L.U64.HI UR5, UR4, UR8, UR5 ;  /* 0x0000000804057299 */ /* 0x000fe20008010205 */
[----:B------:R-:W-:Y:S01]  /*1190*/  LOP3.LUT R3, R23, 0xfffffff8, RZ, 0xc0, !PT ;  /* 0xfffffff817037812 */ /* 0x000fe200078ec0ff */
[----:B------:R-:W-:Y:S01]  /*11a0*/  IMAD R17, R25, c[0x0][0x17c], R17 ;  /* 0x00005f0019117a24 */ /* 0x000fe200078e0211 */
[----:B------:R-:W-:Y:S01]  /*11b0*/  LOP3.LUT R9, R22, 0xfffffff0, RZ, 0xc0, !PT ;  /* 0xfffffff016097812 */ /* 0x000fe200078ec0ff */
[----:B------:R-:W-:Y:S01]  /*11c0*/  IMAD.SHL.U32 R0, R2, 0x40, RZ ;  /* 0x0000004002007824 */ /* 0x000fe200078e00ff */
[----:B------:R-:W-:Y:S01]  /*11d0*/  LEA.HI R11, R24, R131, RZ, 0x6 ;  /* 0x00000083180b7211 */ /* 0x000fe200078f30ff */
[----:B------:R-:W-:Y:S01]  /*11e0*/  IMAD.IADD R72, R131, 0x1, -R3 ;  /* 0x0000000183487824 */ /* 0x000fe200078e0a03 */
[----:B------:R-:W-:Y:S01]  /*11f0*/  SHF.R.S32.HI R3, RZ, 0x1f, R2 ;  /* 0x0000001fff037819 */ /* 0x000fe20000011402 */
[----:B------:R-:W-:Y:S01]  /*1200*/  ULDC.64 UR6, c[0x0][0x190] ;  /* 0x0000640000067ab9 */ /* 0x000fe20000000a00 */
[----:B------:R-:W-:Y:S01]  /*1210*/  LOP3.LUT R0, R0, 0x1c0, RZ, 0xc0, !PT ;  /* 0x000001c000007812 */ /* 0x000fe200078ec0ff */
[----:B------:R-:W-:Y:S01]  /*1220*/  IMAD.SHL.U32 R4, R72, 0x8, RZ ;  /* 0x0000000848047824 */ /* 0x000fe200078e00ff */
[----:B------:R-:W-:Y:S01]  /*1230*/  USHF.L.U32 UR12, UR6, 0x5, URZ ;  /* 0x00000005060c7899 */ /* 0x000fe2000800063f */
[----:B------:R-:W-:Y:S01]  /*1240*/  IMAD.SHL.U32 R11, R11, 0x8, RZ ;  /* 0x000000080b0b7824 */ /* 0x000fe200078e00ff */
[----:B------:R-:W-:Y:S01]  /*1250*/  SHF.R.U32.HI R15, RZ, 0x3, R0 ;  /* 0x00000003ff0f7819 */ /* 0x000fe20000011600 */
[----:B------:R-:W-:Y:S01]  /*1260*/  IMAD.WIDE R18, R18, 0x40, R2 ;  /* 0x0000004012127825 */ /* 0x000fe200078e0202 */
[----:B------:R-:W-:Y:S01]  /*1270*/  LOP3.LUT R5, R0, 0x38, R4, 0xf8, !PT ;  /* 0x0000003800057812 */ /* 0x000fe200078ef804 */
[----:B------:R-:W-:Y:S01]  /*1280*/  USHF.L.U64.HI UR7, UR6, UR8, UR7 ;  /* 0x0000000806077299 */ /* 0x000fe20008010207 */
[----:B------:R-:W-:Y:S01]  /*1290*/  IADD3 R12, P1, R4, R12, RZ ;  /* 0x0000000c040c7210 */ /* 0x000fe20007f3e0ff */
[----:B------:R-:W-:Y:S01]  /*12a0*/  IMAD.IADD R0, R131, 0x1, -R9 ;  /* 0x0000000183007824 */ /* 0x000fe200078e0a09 */
[----:B------:R-:W-:-:S02]  /*12b0*/  LOP3.LUT R15, R5, R15, RZ, 0x3c, !PT ;  /* 0x0000000f050f7212 */ /* 0x000fc400078e3cff */
[----:B------:R-:W-:Y:S02]  /*12c0*/  SHF.R.S32.HI R5, RZ, 0x1f, R4 ;  /* 0x0000001fff057819 */ /* 0x000fe40000011404 */
[----:B------:R-:W-:Y:S02]  /*12d0*/  SHF.R.S32.HI R9, RZ, 0x1f, R0 ;  /* 0x0000001fff097819 */ /* 0x000fe40000011400 */
[----:B------:R-:W-:Y:S01]  /*12e0*/  IADD3 R6, P0, R4, R6, RZ ;  /* 0x0000000604067210 */ /* 0x000fe20007f1e0ff */
[----:B------:R-:W-:Y:S01]  /*12f0*/  IMAD.X R13, R5, 0x1, R8, P1 ;  /* 0x00000001050d7824 */ /* 0x000fe200008e0608 */
[----:B------:R-:W-:Y:S01]  /*1300*/  LEA.HI R21, R9, R0, RZ, 0x3 ;  /* 0x0000000009157211 */ /* 0x000fe200078f18ff */
[----:B------:R-:W-:Y:S01]  /*1310*/  IMAD R8, R16, c[0x0][0x1b8], RZ ;  /* 0x00006e0010087a24 */ /* 0x000fe200078e02ff */
[----:B------:R-:W-:Y:S01]  /*1320*/  LOP3.LUT R243, R15, 0x7ffffe00, R11, 0xf8, !PT ;  /* 0x7ffffe000ff37812 */ /* 0x000fe200078ef80b */
[----:B------:R-:W-:Y:S01]  /*1330*/  IMAD.X R7, R5, 0x1, R7, P0 ;  /* 0x0000000105077824 */ /* 0x000fe200000e0607 */
[----:B------:R-:W-:Y:S01]  /*1340*/  LOP3.LUT R9, R21, 0xfffffff8, RZ, 0xc0, !PT ;  /* 0xfffffff815097812 */ /* 0x000fe200078ec0ff */
[----:B------:R-:W-:Y:S01]  /*1350*/  IMAD.WIDE.U32 R4, R25, c[0x0][0x178], R4 ;  /* 0x00005e0019047a25 */ /* 0x000fe200078e0004 */
[----:B------:R-:W-:-:S02]  /*1360*/  IADD3 R14, P0, R2, R14, RZ ;  /* 0x0000000e020e7210 */ /* 0x000fc40007f1e0ff */
[----:B------:R-:W-:Y:S01]  /*1370*/  SHF.R.S32.HI R15, RZ, 0x1f, R26 ;  /* 0x0000001fff0f7819 */ /* 0x000fe2000001141a */
[----:B------:R-:W-:Y:S01]  /*1380*/  IMAD R16, R10, c[0x0][0x1bc], R8 ;  /* 0x00006f000a107a24 */ /* 0x000fe200078e0208 */
[----:B------:R-:W-:Y:S01]  /*1390*/  LEA.HI R130, R24, R131, RZ, 0x5 ;  /* 0x0000008318827211 */ /* 0x000fe200078f28ff */
[----:B------:R-:W-:Y:S02]  /*13a0*/  IMAD.IADD R5, R5, 0x1, R17 ;  /* 0x0000000105057824 */ /* 0x000fe400078e0211 */
[----:B------:R-:W-:Y:S01]  /*13b0*/  IMAD.WIDE.U32 R10, R10, c[0x0][0x1b8], R6 ;  /* 0x00006e000a0a7a25 */ /* 0x000fe200078e0006 */
[----:B------:R-:W-:-:S03]  /*13c0*/  SHF.R.S32.HI R129, RZ, 0x5, R130 ;  /* 0x00000005ff817819 */ /* 0x000fc60000011482 */
[----:B------:R-:W-:Y:S02]  /*13d0*/  IMAD.IADD R73, R0, 0x1, -R9 ;  /* 0x0000000100497824 */ /* 0x000fe400078e0a09 */
[C---:B------:R-:W-:Y:S02]  /*13e0*/  IMAD.X R6, R3.reuse, 0x1, R20, P0 ;  /* 0x0000000103067824 */ /* 0x040fe400000e0614 */
[----:B------:R-:W-:Y:S02]  /*13f0*/  IMAD R0, R3, c[0x0][0x198], RZ ;  /* 0x0000660003007a24 */ /* 0x000fe400078e02ff */
[----:B------:R-:W-:Y:S02]  /*1400*/  IMAD R15, R15, c[0x0][0x1a8], RZ ;  /* 0x00006a000f0f7a24 */ /* 0x000fe400078e02ff */
[----:B------:R-:W-:-:S04]  /*1410*/  IMAD.WIDE.U32 R8, R26, c[0x0][0x1a8], R4 ;  /* 0x00006a001a087a25 */ /* 0x000fc800078e0004 */
[----:B------:R-:W-:Y:S02]  /*1420*/  IMAD R17, R6, c[0x0][0x1a0], RZ ;  /* 0x0000680006117a24 */ /* 0x000fe400078e02ff */
[----:B------:R-:W-:Y:S02]  /*1430*/  IMAD.IADD R5, R11, 0x1, R16 ;  /* 0x000000010b057824 */ /* 0x000fe400078e0210 */
[C---:B------:R-:W-:Y:S02]  /*1440*/  IMAD R11, R2.reuse, c[0x0][0x19c], R0 ;  /* 0x00006700020b7a24 */ /* 0x040fe400078e0200 */
[----:B------:R-:W-:-:S04]  /*1450*/  IMAD.WIDE.U32 R6, R2, c[0x0][0x198], R12 ;  /* 0x0000660002067a25 */ /* 0x000fc800078e000c */
[----:B------:R-:W-:Y:S01]  /*1460*/  IMAD R15, R26, c[0x0][0x1ac], R15 ;  /* 0x00006b001a0f7a24 */ /* 0x000fe200078e020f */
[C---:B------:R-:W-:Y:S01]  /*1470*/  LEA R250, P0, R6.reuse, c[0x0][0x168], 0x1 ;  /* 0x00005a0006fa7a11 */ /* 0x040fe200078008ff */
[----:B------:R-:W-:Y:S02]  /*1480*/  IMAD.IADD R7, R7, 0x1, R11 ;  /* 0x0000000107077824 */ /* 0x000fe400078e020b */
[----:B------:R-:W-:Y:S02]  /*1490*/  IMAD.MOV.U32 R4, RZ, RZ, R10 ;  /* 0x000000ffff047224 */ /* 0x000fe400078e000a */
[----:B------:R-:W-:Y:S01]  /*14a0*/  IMAD.IADD R3, R9, 0x1, R15 ;  /* 0x0000000109037824 */ /* 0x000fe200078e020f */
[----:B------:R-:W-:Y:S01]  /*14b0*/  LEA.HI.X R249, R6, c[0x0][0x16c], R7, 0x1, P0 ;  /* 0x00005b0006f97a11 */ /* 0x000fe200000f0c07 */
[----:B------:R-:W-:Y:S02]  /*14c0*/  IMAD.MOV.U32 R2, RZ, RZ, R8 ;  /* 0x000000ffff027224 */ /* 0x000fe400078e0008 */
[----:B------:R-:W-:-:S02]  /*14d0*/  IMAD R0, R19, c[0x0][0x190], RZ ;  /* 0x0000640013007a24 */ /* 0x000fc400078e02ff */
[C---:B------:R-:W-:Y:S02]  /*14e0*/  IMAD R9, R14.reuse, c[0x0][0x1a4], R17 ;  /* 0x000069000e097a24 */ /* 0x040fe400078e0211 */
[----:B------:R-:W-:Y:S01]  /*14f0*/  IMAD.WIDE.U32 R4, R14, c[0x0][0x1a0], R4 ;  /* 0x000068000e047a25 */ /* 0x000fe200078e0004 */
[----:B------:R-:W-:-:S03]  /*1500*/  IADD3 R14, P0, R250, UR9, RZ ;  /* 0x00000009fa0e7c10 */ /* 0x000fc6000ff1e0ff */
[----:B------:R-:W-:Y:S01]  /*1510*/  IMAD R0, R18, c[0x0][0x194], R0 ;  /* 0x0000650012007a24 */ /* 0x000fe200078e0200 */
[----:B------:R-:W-:Y:S01]  /*1520*/  LEA R28, P1, R4, c[0x0][0x170], 0x1 ;  /* 0x00005c00041c7a11 */ /* 0x000fe200078208ff */
[----:B------:R-:W-:Y:S01]  /*1530*/  IMAD.WIDE.U32 R2, R18, c[0x0][0x190], R2 ;  /* 0x0000640012027a25 */ /* 0x000fe200078e0002 */
[----:B------:R-:W-:Y:S02]  /*1540*/  IADD3.X R15, R249, UR5, RZ, P0, !PT ;  /* 0x00000005f90f7c10 */ /* 0x000fe400087fe4ff */
[----:B------:R-:W-:Y:S01]  /*1550*/  IADD3 R12, P0, R14, UR9, RZ ;  /* 0x000000090e0c7c10 */ /* 0x000fe2000ff1e0ff */
[----:B------:R-:W-:Y:S01]  /*1560*/  IMAD.IADD R5, R5, 0x1, R9 ;  /* 0x0000000105057824 */ /* 0x000fe200078e0209 */
[----:B------:R-:W-:Y:S01]  /*1570*/  LEA R6, P2, R2, c[0x0][0x160], 0x1 ;  /* 0x0000580002067a11 */ /* 0x000fe200078408ff */
[----:B------:R-:W-:Y:S01]  /*1580*/  IMAD.IADD R0, R3, 0x1, R0 ;  /* 0x0000000103007824 */ /* 0x000fe200078e0200 */
[----:B------:R-:W-:Y:S01]  /*1590*/  IADD3.X R13, R15, UR5, RZ, P0, !PT ;  /* 0x000000050f0d7c10 */ /* 0x000fe200087fe4ff */
[----:B------:R-:W-:Y:S01]  /*15a0*/  IMAD.SHL.U32 R243, R243, 0x2, RZ ;  /* 0x00000002f3f37824 */ /* 0x000fe200078e00ff */
[----:B------:R-:W-:-:S02]  /*15b0*/  LEA.HI.X R29, R4, c[0x0][0x174], R5, 0x1, P1 ;  /* 0x00005d00041d7a11 */ /* 0x000fc400008f0c05 */
[----:B------:R-:W-:Y:S02]  /*15c0*/  LEA.HI.X R7, R2, c[0x0][0x164], R0, 0x1, P2 ;  /* 0x0000590002077a11 */ /* 0x000fe400010f0c00 */
[----:B------:R-:W-:Y:S01]  /*15d0*/  IADD3 R4, P1, R6, UR12, RZ ;  /* 0x0000000c06047c10 */ /* 0x000fe2000ff3e0ff */
[----:B------:R-:W-:Y:S01]  /*15e0*/  STL.64 [R1], R28 ;  /* 0x0000001c01007387 */ /* 0x000fe20000100a00 */
[----:B------:R-:W-:Y:S02]  /*15f0*/  IADD3 R10, P0, R12, UR9, RZ ;  /* 0x000000090c0a7c10 */ /* 0x000fe4000ff1e0ff */
[----:B------:R-:W-:Y:S01]  /*1600*/  IADD3.X R5, R7, UR7, RZ, P1, !PT ;  /* 0x0000000707057c10 */ /* 0x000fe20008ffe4ff */
[----:B------:R-:W-:Y:S01]  /*1610*/  @!PT LDS RZ, [RZ] ;  /* 0x00000000fffff984 */ /* 0x000fe20000000800 */
[----:B------:R-:W-:Y:S01]  /*1620*/  @!PT LDS RZ, [RZ] ;  /* 0x00000000fffff984 */ /* 0x000fe20000000800 */
[----:B------:R-:W-:Y:S01]  /*1630*/  @!PT LDS RZ, [RZ] ;  /* 0x00000000fffff984 */ /* 0x000fe20000000800 */
[----:B------:R1:W-:Y:S01]  /*1640*/  LDGSTS.E.BYPASS.LTC128B.128 [R243], [R6.64] ;  /* 0x0000000006f37fae */ /* 0x0003e2000b901d4a */
[----:B------:R-:W-:Y:S02]  /*1650*/  IADD3 R2, P1, R4, UR12, RZ ;  /* 0x0000000c04027c10 */ /* 0x000fe4000ff3e0ff */
[----:B------:R-:W-:Y:S01]  /*1660*/  IADD3.X R11, R13, UR5, RZ, P0, !PT ;  /* 0x000000050d0b7c10 */ /* 0x000fe200087fe4ff */
[----:B------:R2:W-:Y:S01]  /*1670*/  LDGSTS.E.BYPASS.LTC128B.128 [R243+0x800], [R4.64] ;  /* 0x0080000004f37fae */ /* 0x0005e2000b901d4a */
[----:B------:R-:W-:-:S02]  /*1680*/  IADD3 R8, P0, R10, UR9, RZ ;  /* 0x000000090a087c10 */ /* 0x000fc4000ff1e0ff */
[----:B------:R-:W-:Y:S02]  /*1690*/  IADD3.X R3, R5, UR7, RZ, P1, !PT ;  /* 0x0000000705037c10 */ /* 0x000fe40008ffe4ff */
[----:B------:R-:W-:Y:S02]  /*16a0*/  IADD3 R16, P1, R2, UR12, RZ ;  /* 0x0000000c02107c10 */ /* 0x000fe4000ff3e0ff */
[----:B------:R-:W-:Y:S01]  /*16b0*/  IADD3.X R9, R11, UR5, RZ, P0, !PT ;  /* 0x000000050b097c10 */ /* 0x000fe200087fe4ff */
[----:B------:R3:W-:Y:S01]  /*16c0*/  LDGSTS.E.BYPASS.LTC128B.128 [R243+0x1000], [R2.64] ;  /* 0x0100000002f37fae */ /* 0x0007e2000b901d4a */
[----:B------:R-:W-:Y:S01]  /*16d0*/  IADD3.X R17, R3, UR7, RZ, P1, !PT ;  /* 0x0000000703117c10 */ /* 0x000fe20008ffe4ff */
[----:B------:R-:W-:Y:S01]  /*16e0*/  ULDC.64 UR6, c[0x0][0x1a0] ;  /* 0x0000680000067ab9 */ /* 0x000fe20000000a00 */
[----:B------:R-:W-:Y:S01]  /*16f0*/  LOP3.LUT P1, RZ, R73, 0x2, RZ, 0xc0, !PT ;  /* 0x0000000249ff7812 */ /* 0x000fe2000782c0ff */
[----:B------:R-:W-:Y:S02]  /*1700*/  USHF.L.U32 UR12, UR6, 0x5, URZ ;  /* 0x00000005060c7899 */ /* 0x000fe4000800063f */
[----:B------:R4:W-:Y:S01]  /*1710*/  LDGSTS.E.BYPASS.LTC128B.128 [R243+0x1800], [R16.64] ;  /* 0x0180000010f37fae */ /* 0x0009e2000b901d4a */
[----:B------:R-:W-:Y:S01]  /*1720*/  USHF.L.U64.HI UR7, UR6, UR8, UR7 ;  /* 0x0000000806077299 */ /* 0x000fe20008010207 */
[----:B-1----:R-:W-:-:S04]  /*1730*/  IADD3 R6, P0, R8, UR9, RZ ;  /* 0x0000000908067c10 */ /* 0x002fc8000ff1e0ff */
[----:B------:R-:W-:Y:S01]  /*1740*/  IADD3.X R7, R9, UR5, RZ, P0, !PT ;  /* 0x0000000509077c10 */ /* 0x000fe200087fe4ff */
[----:B--2---:R-:W-:Y:S02]  /*1750*/  IMAD.MOV.U32 R4, RZ, RZ, R250 ;  /* 0x000000ffff047224 */ /* 0x004fe400078e00fa */
[----:B------:R-:W-:Y:S01]  /*1760*/  IMAD.MOV.U32 R5, RZ, RZ, R249 ;  /* 0x000000ffff057224 */ /* 0x000fe200078e00f9 */
[----:B---3--:R-:W-:-:S04]  /*1770*/  IADD3 R2, P0, R6, UR9, RZ ;  /* 0x0000000906027c10 */ /* 0x008fc8000ff1e0ff */
[----:B------:R1:W-:Y:S01]  /*1780*/  LDGSTS.E.BYPASS.LTC128B.128 [R243+0x2000], [R4.64] ;  /* 0x0200000004f37fae */ /* 0x0003e2000b901d4a */
[----:B------:R-:W-:-:S03]  /*1790*/  IADD3.X R3, R7, UR5, RZ, P0, !PT ;  /* 0x0000000507037c10 */ /* 0x000fc600087fe4ff */
[----:B------:R2:W-:Y:S04]  /*17a0*/  LDGSTS.E.BYPASS.LTC128B.128 [R243+0x2800], [R14.64] ;  /* 0x028000000ef37fae */ /* 0x0005e8000b901d4a */
[----:B------:R3:W-:Y:S04]  /*17b0*/  LDGSTS.E.BYPASS.LTC128B.128 [R243+0x3000], [R12.64] ;  /* 0x030000000cf37fae */ /* 0x0007e8000b901d4a */
[----:B------:R5:W-:Y:S04]  /*17c0*/  LDGSTS.E.BYPASS.LTC128B.128 [R243+0x3800], [R10.64] ;  /* 0x038000000af37fae */ /* 0x000be8000b901d4a */
[----:B------:R3:W-:Y:S04]  /*17d0*/  LDGSTS.E.BYPASS.LTC128B.128 [R243+0x4000], [R8.64] ;  /* 0x0400000008f37fae */ /* 0x0007e8000b901d4a */
[----:B------:R4:W-:Y:S04]  /*17e0*/  LDGSTS.E.BYPASS.LTC128B.128 [R243+0x4800], [R6.64] ;  /* 0x0480000006f37fae */ /* 0x0009e8000b901d4a */
[----:B------:R4:W-:Y:S01]  /*17f0*/  LDGSTS.E.BYPASS.LTC128B.128 [R243+0x5000], [R2.64] ;  /* 0x0500000002f37fae */ /* 0x0009e2000b901d4a */
[----:B-1----:R-:W-:-:S04]  /*1800*/  IADD3 R4, P0, R2, UR9, RZ ;  /* 0x0000000902047c10 */ /* 0x002fc8000ff1e0ff */
[----:B------:R-:W-:Y:S02]  /*1810*/  IADD3.X R5, R3, UR5, RZ, P0, !PT ;  /* 0x0000000503057c10 */ /* 0x000fe400087fe4ff */
[----:B--2---:R-:W-:-:S03]  /*1820*/  IADD3 R14, P0, R4, UR9, RZ ;  /* 0x00000009040e7c10 */ /* 0x004fc6000ff1e0ff */
[----:B------:R1:W-:Y:S01]  /*1830*/  LDGSTS.E.BYPASS.LTC128B.128 [R243+0x5800], [R4.64] ;  /* 0x0580000004f37fae */ /* 0x0003e2000b901d4a */
[----:B------:R-:W-:Y:S02]  /*1840*/  IADD3.X R15, R5, UR5, RZ, P0, !PT ;  /* 0x00000005050f7c10 */ /* 0x000fe400087fe4ff */
[----:B-----5:R-:W-:-:S03]  /*1850*/  IADD3 R10, P0, R14, UR9, RZ ;  /* 0x000000090e0a7c10 */ /* 0x020fc6000ff1e0ff */
[----:B------:R2:W-:Y:S01]  /*1860*/  LDGSTS.E.BYPASS.LTC128B.128 [R243+0x6000], [R14.64] ;  /* 0x060000000ef37fae */ /* 0x0005e2000b901d4a */
[----:B------:R-:W-:Y:S02]  /*1870*/  IADD3.X R11, R15, UR5, RZ, P0, !PT ;  /* 0x000000050f0b7c10 */ /* 0x000fe400087fe4ff */
[----:B---3--:R-:W-:-:S03]  /*1880*/  IADD3 R8, P0, R10, UR9, RZ ;  /* 0x000000090a087c10 */ /* 0x008fc6000ff1e0ff */
[----:B------:R3:W-:Y:S01]  /*1890*/  LDGSTS.E.BYPASS.LTC128B.128 [R243+0x6800], [R10.64] ;  /* 0x068000000af37fae */ /* 0x0007e2000b901d4a */
[----:B------:R-:W-:Y:S02]  /*18a0*/  IADD3.X R9, R11, UR5, RZ, P0, !PT ;  /* 0x000000050b097c10 */ /* 0x000fe400087fe4ff */
[----:B----4-:R-:W-:-:S03]  /*18b0*/  IADD3 R6, P0, R8, UR9, RZ ;  /* 0x0000000908067c10 */ /* 0x010fc6000ff1e0ff */
[----:B------:R4:W-:Y:S01]  /*18c0*/  LDGSTS.E.BYPASS.LTC128B.128 [R243+0x7000], [R8.64] ;  /* 0x0700000008f37fae */ /* 0x0009e2000b901d4a */
[----:B------:R-:W-:-:S05]  /*18d0*/  IADD3.X R7, R9, UR5, RZ, P0, !PT ;  /* 0x0000000509077c10 */ /* 0x000fca00087fe4ff */
[----:B------:R5:W-:Y:S01]  /*18e0*/  LDGSTS.E.BYPASS.LTC128B.128 [R243+0x7800], [R6.64] ;  /* 0x0780000006f37fae */ /* 0x000be2000b901d4a */
[----:B-1----:R-:W-:-:S04]  /*18f0*/  IADD3 R4, P0, R6, UR9, RZ ;  /* 0x0000000906047c10 */ /* 0x002fc8000ff1e0ff */
[----:B------:R-:W-:Y:S02]  /*1900*/  IADD3.X R5, R7, UR5, RZ, P0, !PT ;  /* 0x0000000507057c10 */ /* 0x000fe400087fe4ff */
[----:B------:R-:W-:-:S03]  /*1910*/  IADD3 R2, P0, R4, UR9, RZ ;  /* 0x0000000904027c10 */ /* 0x000fc6000ff1e0ff */
[----:B------:R1:W-:Y:S01]  /*1920*/  LDGSTS.E.BYPASS.LTC128B.128 [R243+0x8000], [R4.64] ;  /* 0x0800000004f37fae */ /* 0x0003e2000b901d4a */
[----:B------:R-:W-:-:S05]  /*1930*/  IADD3.X R3, R5, UR5, RZ, P0, !PT ;  /* 0x0000000505037c10 */ /* 0x000fca00087fe4ff */
[----:B------:R2:W-:Y:S01]  /*1940*/  LDGSTS.E.BYPASS.LTC128B.128 [R243+0x8800], [R2.64] ;  /* 0x0880000002f37fae */ /* 0x0005e2000b901d4a */
[----:B-----5:R-:W-:-:S04]  /*1950*/  IADD3 R6, P0, R2, UR9, RZ ;  /* 0x0000000902067c10 */ /* 0x020fc8000ff1e0ff */
[----:B------:R-:W-:-:S05]  /*1960*/  IADD3.X R7, R3, UR5, RZ, P0, !PT ;  /* 0x0000000503077c10 */ /* 0x000fca00087fe4ff */
[----:B------:R5:W-:Y:S01]  /*1970*/  LDGSTS.E.BYPASS.LTC128B.128 [R243+0x9000], [R6.64] ;  /* 0x0900000006f37fae */ /* 0x000be2000b901d4a */
[----:B-1----:R-:W-:Y:S01]  /*1980*/  SHF.R.S32.HI R4, RZ, 0x4, R22 ;  /* 0x00000004ff047819 */ /* 0x002fe20000011416 */
[----:B------:R-:W-:-:S03]  /*1990*/  IMAD.SHL.U32 R5, R72, 0x40, RZ ;  /* 0x0000004048057824 */ /* 0x000fc600078e00ff */
[----:B------:R-:W-:Y:S02]  /*19a0*/  LEA.HI R0, R22, R4, RZ, 0x1 ;  /* 0x0000000416007211 */ /* 0x000fe400078f08ff */
[----:B--2---:R-:W-:-:S04]  /*19b0*/  IADD3 R2, P0, R6, UR9, RZ ;  /* 0x0000000906027c10 */ /* 0x004fc8000ff1e0ff */
[----:B------:R-:W-:-:S05]  /*19c0*/  IADD3.X R3, R7, UR5, RZ, P0, !PT ;  /* 0x0000000507037c10 */ /* 0x000fca00087fe4ff */
[----:B------:R1:W-:Y:S04]  /*19d0*/  LDGSTS.E.BYPASS.LTC128B.128 [R243+0x9800], [R2.64] ;  /* 0x0980000002f37fae */ /* 0x0003e8000b901d4a */
[----:B------:R-:W0:Y:S01]  /*19e0*/  LDGDEPBAR ;  /* 0x00000000000079af */ /* 0x000e220000000000 */
[----:B-----5:R-:W-:-:S04]  /*19f0*/  IADD3 R6, P0, R28, UR12, RZ ;  /* 0x0000000c1c067c10 */ /* 0x020fc8000ff1e0ff */
[----:B------:R-:W-:Y:S02]  /*1a00*/  IADD3.X R7, R29, UR7, RZ, P0, !PT ;  /* 0x000000071d077c10 */ /* 0x000fe400087fe4ff */
[----:B-1----:R-:W-:Y:S01]  /*1a10*/  LOP3.LUT R2, R0, 0xfffffffe, RZ, 0xc0, !PT ;  /* 0xfffffffe00027812 */ /* 0x002fe200078ec0ff */
[----:B------:R-:W-:-:S04]  /*1a20*/  DEPBAR.LE SB0, 0x0 ;  /* 0x000080000000791a */ /* 0x000fc80000000000 */
[----:B------:R-:W-:Y:S01]  /*1a30*/  IMAD.IADD R3, R4, 0x1, -R2 ;  /* 0x0000000104037824 */ /* 0x000fe200078e0a02 */
[----:B------:R-:W-:Y:S01]  /*1a40*/  BAR.SYNC.DEFER_BLOCKING 0x0 ;  /* 0x0000000000007b1d */ /* 0x000fe20000010000 */
[----:B------:R-:W-:Y:S01]  /*1a50*/  LOP3.LUT R0, R5, 0x1c0, RZ, 0xc0, !PT ;  /* 0x000001c005007812 */ /* 0x000fe200078ec0ff */
[----:B------:R-:W-:Y:S01]  /*1a60*/  IMAD.SHL.U32 R2, R73, 0x40, RZ ;  /* 0x0000004049027824 */ /* 0x000fe200078e00ff */
[----:B------:R-:W-:Y:S01]  /*1a70*/  IADD3 R4, P0, R6, UR12, RZ ;  /* 0x0000000c06047c10 */ /* 0x000fe2000ff1e0ff */
[----:B---3--:R-:W-:Y:S01]  /*1a80*/  IMAD.SHL.U32 R11, R3, 0x8, RZ ;  /* 0x00000008030b7824 */ /* 0x008fe200078e00ff */
[----:B------:R-:W-:Y:S02]  /*1a90*/  LOP3.LUT R10, R0, 0x8, R23, 0xf8, !PT ;  /* 0x00000008000a7812 */ /* 0x000fe400078ef817 */
[----:B----4-:R-:W-:Y:S02]  /*1aa0*/  SHF.R.U32.HI R9, RZ, 0x3, R0 ;  /* 0x00000003ff097819 */ /* 0x010fe40000011600 */
[----:B------:R-:W-:-:S02]  /*1ab0*/  IADD3.X R5, R7, UR7, RZ, P0, !PT ;  /* 0x0000000707057c10 */ /* 0x000fc400087fe4ff */
[----:B------:R-:W-:Y:S02]  /*1ac0*/  IADD3 R8, P0, R4, UR12, RZ ;  /* 0x0000000c04087c10 */ /* 0x000fe4000ff1e0ff */
[----:B------:R-:W-:Y:S02]  /*1ad0*/  LOP3.LUT R0, R2, 0x1c0, RZ, 0xc0, !PT ;  /* 0x000001c002007812 */ /* 0x000fe400078ec0ff */
[----:B------:R-:W-:Y:S02]  /*1ae0*/  LOP3.LUT R2, R10, R9, RZ, 0x3c, !PT ;  /* 0x000000090a027212 */ /* 0x000fe400078e3cff */
[----:B------:R-:W-:Y:S02]  /*1af0*/  IADD3.X R9, R5, UR7, RZ, P0, !PT ;  /* 0x0000000705097c10 */ /* 0x000fe400087fe4ff */
[----:B------:R-:W-:Y:S01]  /*1b00*/  IADD3 R12, P0, R8, UR12, RZ ;  /* 0x0000000c080c7c10 */ /* 0x000fe2000ff1e0ff */
[----:B------:R-:W-:Y:S01]  /*1b10*/  IMAD R3, R3, 0x200, R2 ;  /* 0x0000020003037824 */ /* 0x000fe200078e0202 */
[----:B------:R-:W-:-:S02]  /*1b20*/  LOP3.LUT R11, R0, 0x8, R11, 0xf8, !PT ;  /* 0x00000008000b7812 */ /* 0x000fc400078ef80b */
[----:B------:R-:W-:Y:S01]  /*1b30*/  SHF.R.U32.HI R0, RZ, 0x3, R0 ;  /* 0x00000003ff007819 */ /* 0x000fe20000011600 */
[----:B------:R-:W-:Y:S01]  /*1b40*/  @!PT LDS RZ, [RZ] ;  /* 0x00000000fffff984 */ /* 0x000fe20000000800 */
[----:B------:R-:W-:Y:S01]  /*1b50*/  @!PT LDS RZ, [RZ] ;  /* 0x00000000fffff984 */ /* 0x000fe20000000800 */
[----:B------:R-:W-:Y:S01]  /*1b60*/  @!PT LDS RZ, [RZ] ;  /* 0x00000000fffff984 */ /* 0x000fe20000000800 */
[----:B------:R1:W-:Y:S01]  /*1b70*/  LDGSTS.E.BYPASS.LTC128B.128 [R243+0xa000], [R28.64] ;  /* 0x0a0000001cf37fae */ /* 0x0003e2000b901d4a */
[----:B------:R-:W-:Y:S02]  /*1b80*/  IADD3.X R13, R9, UR7, RZ, P0, !PT ;  /* 0x00000007090d7c10 */ /* 0x000fe400087fe4ff */
[----:B------:R-:W-:Y:S01]  /*1b90*/  IADD3 R10, P0, R12, UR12, RZ ;  /* 0x0000000c0c0a7c10 */ /* 0x000fe2000ff1e0ff */
[----:B------:R2:W-:Y:S01]  /*1ba0*/  LDGSTS.E.BYPASS.LTC128B.128 [R243+0xa800], [R6.64] ;  /* 0x0a80000006f37fae */ /* 0x0005e2000b901d4a */
[----:B------:R-:W-:Y:S01]  /*1bb0*/  LOP3.LUT R240, R11, R0, RZ, 0x3c, !PT ;  /* 0x000000000bf07212 */ /* 0x000fe200078e3cff */
[----:B------:R-:W-:Y:S01]  /*1bc0*/  IMAD.SHL.U32 R0, R21, 0x40, RZ ;  /* 0x0000004015007824 */ /* 0x000fe200078e00ff */
[----:B------:R-:W-:Y:S01]  /*1bd0*/  IADD3.X R11, R13, UR7, RZ, P0, !PT ;  /* 0x000000070d0b7c10 */ /* 0x000fe200087fe4ff */
[----:B------:R3:W-:Y:S01]  /*1be0*/  LDGSTS.E.BYPASS.LTC128B.128 [R243+0xb000], [R4.64] ;  /* 0x0b00000004f37fae */ /* 0x0007e2000b901d4a */
[----:B------:R-:W-:-:S02]  /*1bf0*/  IADD3 R14, P0, R10, UR12, RZ ;  /* 0x0000000c0a0e7c10 */ /* 0x000fc4000ff1e0ff */
[----:B------:R-:W-:Y:S01]  /*1c00*/  LOP3.LUT R227, R0, 0xfffffe00, RZ, 0xc0, !PT ;  /* 0xfffffe0000e37812 */ /* 0x000fe200078ec0ff */
[----:B------:R4:W-:Y:S01]  /*1c10*/  LDGSTS.E.BYPASS.LTC128B.128 [R243+0xb800], [R8.64] ;  /* 0x0b80000008f37fae */ /* 0x0009e2000b901d4a */
[----:B------:R-:W-:Y:S02]  /*1c20*/  IADD3.X R15, R11, UR7, RZ, P0, !PT ;  /* 0x000000070b0f7c10 */ /* 0x000fe400087fe4ff */
[----:B------:R-:W-:Y:S01]  /*1c30*/  LEA R221, R3, 0x2000, 0x1 ;  /* 0x0000200003dd7811 */ /* 0x000fe200078e08ff */
[----:B------:R5:W-:Y:S01]  /*1c40*/  LDGSTS.E.BYPASS.LTC128B.128 [R243+0xc000], [R12.64] ;  /* 0x0c0000000cf37fae */ /* 0x000be2000b901d4a */
[----:B------:R-:W-:Y:S02]  /*1c50*/  IMAD R0, R129, 0x400, R227 ;  /* 0x0000040081007824 */ /* 0x000fe400078e02e3 */
[----:B------:R-:W-:Y:S01]  /*1c60*/  IADD3 R222, R221, 0x40, RZ ;  /* 0x00000040ddde7810 */ /* 0x000fe20007ffe0ff */
[----:B------:R1:W-:Y:S01]  /*1c70*/  LDGSTS.E.BYPASS.LTC128B.128 [R243+0xc800], [R10.64] ;  /* 0x0c8000000af37fae */ /* 0x0003e2000b901d4a */
[----:B------:R-:W-:-:S03]  /*1c80*/  IMAD.IADD R0, R0, 0x1, R240 ;  /* 0x0000000100007824 */ /* 0x000fc600078e02f0 */
[----:B------:R5:W-:Y:S01]  /*1c90*/  LDGSTS.E.BYPASS.LTC128B.128 [R243+0xd000], [R14.64] ;  /* 0x0d0000000ef37fae */ /* 0x000be2000b901d4a */
[----:B------:R-:W-:Y:S01]  /*1ca0*/  IMAD.SHL.U32 R223, R0, 0x2, RZ ;  /* 0x0000000200df7824 */ /* 0x000fe200078e00ff */
[----:B------:R-:W-:Y:S02]  /*1cb0*/  SEL R0, R48, 0xffffffe0, !P1 ;  /* 0xffffffe030007807 */ /* 0x000fe40004800000 */
[----:B------:R-:W-:Y:S02]  /*1cc0*/  LOP3.LUT P1, RZ, R73, 0x4, RZ, 0xc0, !PT ;  /* 0x0000000449ff7812 */ /* 0x000fe4000782c0ff */
[----:B--2---:R-:W-:Y:S01]  /*1cd0*/  IADD3 R6, P0, R14, UR12, RZ ;  /* 0x0000000c0e067c10 */ /* 0x004fe2000ff1e0ff */
[----:B------:R-:W-:-:S03]  /*1ce0*/  IMAD.IADD R226, R223, 0x1, R0 ;  /* 0x00000001dfe27824 */ /* 0x000fc600078e0200 */
[----:B------:R-:W-:Y:S02]  /*1cf0*/  IADD3.X R7, R15, UR7, RZ, P0, !PT ;  /* 0x000000070f077c10 */ /* 0x000fe400087fe4ff */
[----:B---3--:R-:W-:-:S03]  /*1d00*/  IADD3 R4, P0, R6, UR12, RZ ;  /* 0x0000000c06047c10 */ /* 0x008fc6000ff1e0ff */
[----:B------:R2:W-:Y:S01]  /*1d10*/  LDGSTS.E.BYPASS.LTC128B.128 [R243+0xd800], [R6.64] ;  /* 0x0d80000006f37fae */ /* 0x0005e2000b901d4a */
[----:B------:R-:W-:Y:S02]  /*1d20*/  IADD3.X R5, R7, UR7, RZ, P0, !PT ;  /* 0x0000000707057c10 */ /* 0x000fe400087fe4ff */
[----:B----4-:R-:W-:-:S03]  /*1d30*/  IADD3 R8, P0, R4, UR12, RZ ;  /* 0x0000000c04087c10 */ /* 0x010fc6000ff1e0ff */
[----:B------:R3:W-:Y:S01]  /*1d40*/  LDGSTS.E.BYPASS.LTC128B.128 [R243+0xe000], [R4.64] ;  /* 0x0e00000004f37fae */ /* 0x0007e2000b901d4a */
[----:B------:R-:W-:Y:S02]  /*1d50*/  IADD3.X R9, R5, UR7, RZ, P0, !PT ;  /* 0x0000000705097c10 */ /* 0x000fe400087fe4ff */
[----:B-1----:R-:W-:-:S03]  /*1d60*/  IADD3 R10, P0, R8, UR12, RZ ;  /* 0x0000000c080a7c10 */ /* 0x002fc6000ff1e0ff */
[----:B------:R1:W-:Y:S01]  /*1d70*/  LDGSTS.E.BYPASS.LTC128B.128 [R243+0xe800], [R8.64] ;  /* 0x0e80000008f37fae */ /* 0x0003e2000b901d4a */
[----:B------:R-:W-:-:S05]  /*1d80*/  IADD3.X R11, R9, UR7, RZ, P0, !PT ;  /* 0x00000007090b7c10 */ /* 0x000fca00087fe4ff */
[----:B------:R4:W-:Y:S01]  /*1d90*/  LDGSTS.E.BYPASS.LTC128B.128 [R243+0xf000], [R10.64] ;  /* 0x0f0000000af37fae */ /* 0x0009e2000b901d4a */
[----:B--2---:R-:W-:-:S04]  /*1da0*/  IADD3 R6, P0, R10, UR12, RZ ;  /* 0x0000000c0a067c10 */ /* 0x004fc8000ff1e0ff */
[----:B------:R-:W-:Y:S02]  /*1db0*/  IADD3.X R7, R11, UR7, RZ, P0, !PT ;  /* 0x000000070b077c10 */ /* 0x000fe400087fe4ff */
[----:B---3--:R-:W-:-:S03]  /*1dc0*/  IADD3 R4, P0, R6, UR12, RZ ;  /* 0x0000000c06047c10 */ /* 0x008fc6000ff1e0ff */
        /* <DEDUP_REMOVED lines=8> */
[----:B-1----:R-:W-:-:S03]  /*1e50*/  IADD3 R4, P0, R6, UR12, RZ ;  /* 0x0000000c06047c10 */ /* 0x002fc6000ff1e0ff */
[----:B------:R1:W-:Y:S01]  /*1e60*/  LDGSTS.E.BYPASS.LTC128B.128 [R243+0x11000], [R6.64] ;  /* 0x1100000006f37fae */ /* 0x0003e2000b901d4a */
[----:B------:R-:W-:Y:S01]  /*1e70*/  IADD3.X R5, R7, UR7, RZ, P0, !PT ;  /* 0x0000000707057c10 */ /* 0x000fe200087fe4ff */
[----:B---3--:R-:W-:Y:S01]  /*1e80*/  IMAD.SHL.U32 R8, R3, 0x2, RZ ;  /* 0x0000000203087824 */ /* 0x008fe200078e00ff */
[----:B------:R-:W-:-:S03]  /*1e90*/  LOP3.LUT P0, RZ, R72, 0x2, RZ, 0xc0, !PT ;  /* 0x0000000248ff7812 */ /* 0x000fc6000780c0ff */
[----:B------:R1:W-:Y:S01]  /*1ea0*/  LDGSTS.E.BYPASS.LTC128B.128 [R243+0x11800], [R4.64] ;  /* 0x1180000004f37fae */ /* 0x0003e2000b901d4a */
[----:B------:R-:W-:-:S03]  /*1eb0*/  SEL R2, R48, 0xffffffe0, !P0 ;  /* 0xffffffe030027807 */ /* 0x000fc60004000000 */
[----:B------:R-:W-:Y:S01]  /*1ec0*/  LDSM.16.M88.4 R36, [R8+0x2000] ;  /* 0x002000000824783b */ /* 0x000fe20000000200 */
[----:B------:R-:W-:Y:S01]  /*1ed0*/  LOP3.LUT P0, RZ, R72, 0x4, RZ, 0xc0, !PT ;  /* 0x0000000448ff7812 */ /* 0x000fe2000780c0ff */
[C---:B------:R-:W-:Y:S02]  /*1ee0*/  IMAD.IADD R220, R221.reuse, 0x1, R2 ;  /* 0x00000001dddc7824 */ /* 0x040fe400078e0202 */
[----:B------:R-:W-:Y:S04]  /*1ef0*/  LDSM.16.M88.4 R32, [R8+0x2800] ;  /* 0x002800000820783b */ /* 0x000fe80000000200 */
[----:B------:R-:W-:Y:S04]  /*1f00*/  LDSM.16.M88.4 R28, [R8+0x3000] ;  /* 0x00300000081c783b */ /* 0x000fe80000000200 */
[----:B------:R-:W-:Y:S02]  /*1f10*/  LDSM.16.M88.4 R24, [R8+0x3800] ;  /* 0x003800000818783b */ /* 0x000fe40000000200 */
[----:B------:R-:W-:-:S02]  /*1f20*/  @P0 IADD3 R222, R221, -0x40, RZ ;  /* 0xffffffc0ddde0810 */ /* 0x000fc40007ffe0ff */
[----:B------:R-:W-:Y:S04]  /*1f30*/  LDSM.16.M88.4 R20, [R8+0x4000] ;  /* 0x004000000814783b */ /* 0x000fe80000000200 */
[----:B------:R-:W-:Y:S04]  /*1f40*/  LDSM.16.M88.4 R16, [R8+0x4800] ;  /* 0x004800000810783b */ /* 0x000fe80000000200 */
[----:B-1----:R-:W1:Y:S04]  /*1f50*/  LDSM.16.M88.4 R4, [R223] ;  /* 0x00000000df04783b */ /* 0x002e680000000200 */
[----:B-----5:R-:W2:Y:S04]  /*1f60*/  LDSM.16.M88.4 R12, [R8+0x5000] ;  /* 0x00500000080c783b */ /* 0x020ea80000000200 */
[----:B------:R-:W3:Y:S04]  /*1f70*/  LDSM.16.M88.4 R44, [R8+0x6000] ;  /* 0x00600000082c783b */ /* 0x000ee80000000200 */
[----:B------:R-:W5:Y:S04]  /*1f80*/  LDSM.16.M88.4 R40, [R8+0x5800] ;  /* 0x005800000828783b */ /* 0x000f680000000200 */
[----:B------:R-:W-:Y:S04]  /*1f90*/  LDSM.16.M88.4 R48, [R220+0x800] ;  /* 0x00080000dc30783b */ /* 0x000fe80000000200 */
[----:B------:R-:W-:Y:S04]  /*1fa0*/  LDSM.16.M88.4 R52, [R220+0x1000] ;  /* 0x00100000dc34783b */ /* 0x000fe80000000200 */
[----:B------:R-:W0:Y:S01]  /*1fb0*/  LDGDEPBAR ;  /* 0x00000000000079af */ /* 0x000e220000000000 */
[C---:B-1----:R-:W-:Y:S08]  /*1fc0*/  HMMA.16816.F32.BF16 R104, R4.reuse, R36, RZ ;  /* 0x000000240468723c */ /* 0x042ff000000418ff */
[C---:B------:R-:W-:Y:S01]  /*1fd0*/  HMMA.16816.F32.BF16 R116, R4.reuse, R38, RZ ;  /* 0x000000260474723c */ /* 0x040fe200000418ff */
[----:B------:R-:W1:Y:S07]  /*1fe0*/  LDSM.16.M88.4 R36, [R8+0x6800] ;  /* 0x006800000824783b */ /* 0x000e6e0000000200 */
        /* <DEDUP_REMOVED lines=15> */
[C---:B--2---:R-:W-:Y:S08]  /*20e0*/  HMMA.16816.F32.BF16 R124, R4.reuse, R12, RZ ;  /* 0x0000000c047c723c */ /* 0x044ff000000418ff */
[C---:B------:R-:W-:Y:S01]  /*20f0*/  HMMA.16816.F32.BF16 R112, R4.reuse, R14, RZ ;  /* 0x0000000e0470723c */ /* 0x040fe200000418ff */
[----:B------:R-:W2:Y:S04]  /*2100*/  LDSM.16.M88.4 R12, [R8+0x9800] ;  /* 0x00980000080c783b */ /* 0x000ea80000000200 */
[----:B----4-:R-:W-:Y:S03]  /*2110*/  LDSM.16.M88.4 R8, [R226] ;  /* 0x00000000e208783b */ /* 0x010fe60000000200 */
[C---:B---3--:R-:W-:Y:S08]  /*2120*/  HMMA.16816.F32.BF16 R96, R4.reuse, R44, RZ ;  /* 0x0000002c0460723c */ /* 0x048ff000000418ff */
[C---:B------:R-:W-:Y:S01]  /*2130*/  HMMA.16816.F32.BF16 R92, R4.reuse, R46, RZ ;  /* 0x0000002e045c723c */ /* 0x040fe200000418ff */
[----:B------:R-:W3:Y:S07]  /*2140*/  LDSM.16.M88.4 R44, [R220] ;  /* 0x00000000dc2c783b */ /* 0x000eee0000000200 */
[C---:B-----5:R-:W-:Y:S08]  /*2150*/  HMMA.16816.F32.BF16 R120, R4.reuse, R40, RZ ;  /* 0x000000280478723c */ /* 0x060ff000000418ff */
[C---:B------:R-:W-:Y:S01]  /*2160*/  HMMA.16816.F32.BF16 R108, R4.reuse, R42, RZ ;  /* 0x0000002a046c723c */ /* 0x040fe200000418ff */
[----:B------:R-:W-:Y:S07]  /*2170*/  LDSM.16.M88.4 R40, [R220+0x1800] ;  /* 0x00180000dc28783b */ /* 0x000fee0000000200 */
[C---:B-1----:R-:W-:Y:S08]  /*2180*/  HMMA.16816.F32.BF16 R88, R4.reuse, R36, RZ ;  /* 0x000000240458723c */ /* 0x042ff000000418ff */
[C---:B------:R-:W-:Y:S01]  /*2190*/  HMMA.16816.F32.BF16 R84, R4.reuse, R38, RZ ;  /* 0x000000260454723c */ /* 0x040fe200000418ff */
[----:B------:R-:W-:Y:S07]  /*21a0*/  LDSM.16.M88.4 R36, [R220+0x2000] ;  /* 0x00200000dc24783b */ /* 0x000fee0000000200 */
[C---:B------:R-:W-:Y:S08]  /*21b0*/  HMMA.16816.F32.BF16 R80, R4.reuse, R32, RZ ;  /* 0x000000200450723c */ /* 0x040ff000000418ff */
        /* <DEDUP_REMOVED lines=14> */
[C---:B--2---:R-:W-:Y:S08]  /*22a0*/  HMMA.16816.F32.BF16 R208, R4.reuse, R12, RZ ;  /* 0x0000000c04d0723c */ /* 0x044ff000000418ff */
[----:B------:R-:W-:Y:S01]  /*22b0*/  HMMA.16816.F32.BF16 R232, R4, R14, RZ ;  /* 0x0000000e04e8723c */ /* 0x000fe200000418ff */
[----:B------:R-:W1:Y:S04]  /*22c0*/  LDSM.16.M88.4 R4, [R220+0x5800] ;  /* 0x00580000dc04783b */ /* 0x000e680000000200 */
[----:B------:R-:W2:Y:S03]  /*22d0*/  LDSM.16.M88.4 R12, [R220+0x5000] ;  /* 0x00500000dc0c783b */ /* 0x000ea60000000200 */
[C---:B---3--:R-:W-:Y:S08]  /*22e0*/  HMMA.16816.F32.BF16 R176, R8.reuse, R44, R104 ;  /* 0x0000002c08b0723c */ /* 0x048ff00000041868 */
[C---:B------:R-:W-:Y:S08]  /*22f0*/  HMMA.16816.F32.BF16 R204, R8.reuse, R48, R100 ;  /* 0x0000003008cc723c */ /* 0x040ff00000041864 */
[C---:B------:R-:W-:Y:S01]  /*2300*/  HMMA.16816.F32.BF16 R100, R8.reuse, R50, R144 ;  /* 0x000000320864723c */ /* 0x040fe20000041890 */
[----:B------:R-:W3:Y:S07]  /*2310*/  LDSM.16.M88.4 R48, [R220+0x6000] ;  /* 0x00600000dc30783b */ /* 0x000eee0000000200 */
[----:B------:R-:W-:Y:S01]  /*2320*/  IMAD.MOV.U32 R45, RZ, RZ, R177 ;  /* 0x000000ffff2d7224 */ /* 0x000fe200078e00b1 */
[----:B------:R-:W-:Y:S01]  /*2330*/  HMMA.16816.F32.BF16 R196, R8, R52, R160 ;  /* 0x0000003408c4723c */ /* 0x000fe200000418a0 */
[----:B------:R-:W-:-:S02]  /*2340*/  IMAD.MOV.U32 R44, RZ, RZ, R178 ;  /* 0x000000ffff2c7224 */ /* 0x000fc400078e00b2 */
[----:B------:R-:W-:Y:S02]  /*2350*/  IMAD.MOV.U32 R74, RZ, RZ, R176 ;  /* 0x000000ffff4a7224 */ /* 0x000fe400078e00b0 */
[----:B------:R-:W-:Y:S02]  /*2360*/  IMAD.MOV.U32 R3, RZ, RZ, R179 ;  /* 0x000000ffff037224 */ /* 0x000fe400078e00b3 */
[----:B------:R-:W-:Y:S01]  /*2370*/  IMAD.MOV.U32 R53, RZ, RZ, R45 ;  /* 0x000000ffff357224 */ /* 0x000fe200078e002d */
[----:B-1----:R-:W-:Y:S01]  /*2380*/  HMMA.16816.F32.BF16 R104, R8, R4, R64 ;  /* 0x000000040868723c */ /* 0x002fe20000041840 */
[----:B------:R-:W-:-:S06]  /*2390*/  IMAD.MOV.U32 R52, RZ, RZ, R74 ;  /* 0x000000ffff347224 */ /* 0x000fcc00078e004a */
[----:B------:R-:W-:Y:S01]  /*23a0*/  IMAD.MOV.U32 R4, RZ, RZ, 0x40 ;  /* 0x00000040ff047424 */ /* 0x000fe200078e00ff */
[----:B------:R-:W-:Y:S04]  /*23b0*/  HMMA.16816.F32.BF16 R188, R8, R54, R168 ;  /* 0x0000003608bc723c */ /* 0x000fe800000418a8 */
[----:B------:R-:W-:-:S03]  /*23c0*/  SEL R4, R4, 0xffffffc0, !P1 ;  /* 0xffffffc004047807 */ /* 0x000fc60004800000 */
[----:B------:R-:W-:Y:S01]  /*23d0*/  IMAD.MOV.U32 R54, RZ, RZ, R44 ;  /* 0x000000ffff367224 */ /* 0x000fe200078e002c */
[----:B------:R-:W-:Y:S01]  /*23e0*/  HMMA.16816.F32.BF16 R176, R8, R40, R156 ;  /* 0x0000002808b0723c */ /* 0x000fe2000004189c */
[----:B------:R-:W-:Y:S02]  /*23f0*/  IMAD.IADD R224, R223, 0x1, R4 ;  /* 0x00000001dfe07824 */ /* 0x000fe400078e0204 */
[----:B------:R-:W-:Y:S02]  /*2400*/  IMAD.MOV.U32 R55, RZ, RZ, R3 ;  /* 0x000000ffff377224 */ /* 0x000fe400078e0003 */
[----:B------:R-:W-:-:S03]  /*2410*/  IMAD.IADD R225, R0, 0x1, R224 ;  /* 0x0000000100e17824 */ /* 0x000fc600078e02e0 */
[C---:B------:R-:W-:Y:S01]  /*2420*/  HMMA.16816.F32.BF16 R228, R8.reuse, R46, R116 ;  /* 0x0000002e08e4723c */ /* 0x040fe20000041874 */
[----:B------:R-:W1:Y:S07]  /*2430*/  LDSM.16.M88.4 R44, [R220+0x6800] ;  /* 0x00680000dc2c783b */ /* 0x000e6e0000000200 */
[C---:B------:R-:W-:Y:S01]  /*2440*/  HMMA.16816.F32.BF16 R160, R8.reuse, R42, R152 ;  /* 0x0000002a08a0723c */ /* 0x040fe20000041898 */
[----:B------:R-:W4:Y:S07]  /*2450*/  LDSM.16.M88.4 R40, [R220+0x7000] ;  /* 0x00700000dc28783b */ /* 0x000f2e0000000200 */
[C---:B------:R-:W-:Y:S08]  /*2460*/  HMMA.16816.F32.BF16 R156, R8.reuse, R28, R124 ;  /* 0x0000001c089c723c */ /* 0x040ff0000004187c */
[C---:B------:R-:W-:Y:S01]  /*2470*/  HMMA.16816.F32.BF16 R144, R8.reuse, R30, R112 ;  /* 0x0000001e0890723c */ /* 0x040fe20000041870 */
[----:B------:R-:W-:Y:S07]  /*2480*/  LDSM.16.M88.4 R28, [R222+0x800] ;  /* 0x00080000de1c783b */ /* 0x000fee0000000200 */
[C---:B------:R-:W-:Y:S08]  /*2490*/  HMMA.16816.F32.BF16 R152, R8.reuse, R36, R148 ;  /* 0x000000240898723c */ /* 0x040ff00000041894 */
[C---:B------:R-:W-:Y:S08]  /*24a0*/  HMMA.16816.F32.BF16 R124, R8.reuse, R16, R88 ;  /* 0x00000010087c723c */ /* 0x040ff00000041858 */
[C---:B------:R-:W-:Y:S01]  /*24b0*/  HMMA.16816.F32.BF16 R116, R8.reuse, R18, R84 ;  /* 0x000000120874723c */ /* 0x040fe20000041854 */
[----:B------:R-:W-:Y:S07]  /*24c0*/  LDSM.16.M88.4 R16, [R222+0x2000] ;  /* 0x00200000de10783b */ /* 0x000fee0000000200 */
[C---:B--2---:R-:W-:Y:S08]  /*24d0*/  HMMA.16816.F32.BF16 R112, R8.reuse, R12, R80 ;  /* 0x0000000c0870723c */ /* 0x044ff00000041850 */
[C---:B------:R-:W-:Y:S01]  /*24e0*/  HMMA.16816.F32.BF16 R236, R8.reuse, R14, R76 ;  /* 0x0000000e08ec723c */ /* 0x040fe2000004184c */
[----:B------:R-:W2:Y:S07]  /*24f0*/  LDSM.16.M88.4 R12, [R224] ;  /* 0x00000000e00c783b */ /* 0x000eae0000000200 */
[C---:B------:R-:W-:Y:S01]  /*2500*/  HMMA.16816.F32.BF16 R148, R8.reuse, R38, R140 ;  /* 0x000000260894723c */ /* 0x040fe2000004188c */
[----:B------:R-:W5:Y:S07]  /*2510*/  LDSM.16.M88.4 R36, [R220+0x7800] ;  /* 0x00780000dc24783b */ /* 0x000f6e0000000200 */
[C---:B------:R-:W-:Y:S08]  /*2520*/  HMMA.16816.F32.BF16 R96, R8.reuse, R20, R96 ;  /* 0x000000140860723c */ /* 0x040ff00000041860 */
[C---:B------:R-:W-:Y:S08]  /*2530*/  HMMA.16816.F32.BF16 R168, R8.reuse, R32, R136 ;  /* 0x0000002008a8723c */ /* 0x040ff00000041888 */
[C---:B------:R-:W-:Y:S01]  /*2540*/  HMMA.16816.F32.BF16 R184, R8.reuse, R34, R132 ;  /* 0x0000002208b8723c */ /* 0x040fe20000041884 */
[----:B------:R-:W2:Y:S07]  /*2550*/  LDSM.16.M88.4 R32, [R222] ;  /* 0x00000000de20783b */ /* 0x000eae0000000200 */
[----:B---3--:R-:W-:Y:S01]  /*2560*/  HMMA.16816.F32.BF16 R84, R8, R48, R60 ;  /* 0x000000300854723c */ /* 0x008fe2000004183c */
[----:B------:R-:W-:-:S07]  /*2570*/  IMAD.MOV.U32 R3, RZ, RZ, R99 ;  /* 0x000000ffff037224 */ /* 0x000fce00078e0063 */
[C---:B------:R-:W-:Y:S01]  /*2580*/  HMMA.16816.F32.BF16 R80, R8.reuse, R50, R68 ;  /* 0x000000320850723c */ /* 0x040fe20000041844 */
[----:B------:R-:W3:Y:S07]  /*2590*/  LDSM.16.M88.4 R48, [R222+0x3800] ;  /* 0x00380000de30783b */ /* 0x000eee0000000200 */
[C---:B------:R-:W-:Y:S07]  /*25a0*/  HMMA.16816.F32.BF16 R216, R8.reuse, R26, R108 ;  /* 0x0000001a08d8723c */ /* 0x040fee000004186c */
[----:B------:R-:W-:Y:S01]  /*25b0*/  IMAD.MOV.U32 R110, RZ, RZ, R96 ;  /* 0x000000ffff6e7224 */ /* 0x000fe200078e0060 */
[----:B------:R-:W-:Y:S01]  /*25c0*/  HMMA.16816.F32.BF16 R192, R8, R24, R120 ;  /* 0x0000001808c0723c */ /* 0x000fe20000041878 */
[----:B------:R-:W-:Y:S01]  /*25d0*/  IMAD.MOV.U32 R109, RZ, RZ, R97 ;  /* 0x000000ffff6d7224 */ /* 0x000fe200078e0061 */
[----:B------:R-:W2:Y:S01]  /*25e0*/  LDSM.16.M88.4 R24, [R222+0x1000] ;  /* 0x00100000de18783b */ /* 0x000ea20000000200 */
[----:B------:R-:W-:-:S05]  /*25f0*/  IMAD.MOV.U32 R108, RZ, RZ, R98 ;  /* 0x000000ffff6c7224 */ /* 0x000fca00078e0062 */
[C---:B-1----:R-:W-:Y:S08]  /*2600*/  HMMA.16816.F32.BF16 R76, R8.reuse, R44, R164 ;  /* 0x0000002c084c723c */ /* 0x042ff000000418a4 */
[C---:B------:R-:W-:Y:S01]  /*2610*/  HMMA.16816.F32.BF16 R72, R8.reuse, R46, R172 ;  /* 0x0000002e0848723c */ /* 0x040fe200000418ac */
[----:B------:R-:W1:Y:S06]  /*2620*/  LDSM.16.M88.4 R44, [R222+0x2800] ;  /* 0x00280000de2c783b */ /* 0x000e6c0000000200 */
[----:B------:R-:W-:Y:S01]  /*2630*/  IMAD.MOV.U32 R172, RZ, RZ, R110 ;  /* 0x000000ffffac7224 */ /* 0x000fe200078e006e */
[----:B------:R-:W-:Y:S01]  /*2640*/  HMMA.16816.F32.BF16 R212, R8, R22, R92 ;  /* 0x0000001608d4723c */ /* 0x000fe2000004185c */
[----:B------:R-:W1:Y:S01]  /*2650*/  LDSM.16.M88.4 R20, [R222+0x1800] ;  /* 0x00180000de14783b */ /* 0x000e620000000200 */
[----:B------:R-:W-:-:S02]  /*2660*/  IMAD.MOV.U32 R173, RZ, RZ, R109 ;  /* 0x000000ffffad7224 */ /* 0x000fc400078e006d */
[----:B------:R-:W-:Y:S02]  /*2670*/  IMAD.MOV.U32 R174, RZ, RZ, R108 ;  /* 0x000000ffffae7224 */ /* 0x000fe400078e006c */
[----:B------:R-:W-:Y:S02]  /*2680*/  IMAD.MOV.U32 R175, RZ, RZ, R3 ;  /* 0x000000ffffaf7224 */ /* 0x000fe400078e0003 */
[C---:B------:R-:W-:Y:S08]  /*2690*/  HMMA.16816.F32.BF16 R96, R8.reuse, R6, R56 ;  /* 0x000000060860723c */ /* 0x040ff00000041838 */
[C---:B----4-:R-:W-:Y:S08]  /*26a0*/  HMMA.16816.F32.BF16 R68, R8.reuse, R40, R180 ;  /* 0x000000280844723c */ /* 0x050ff000000418b4 */
[----:B------:R-:W-:Y:S01]  /*26b0*/  HMMA.16816.F32.BF16 R64, R8, R42, R200 ;  /* 0x0000002a0840723c */ /* 0x000fe200000418c8 */
[----:B------:R-:W4:Y:S07]  /*26c0*/  LDSM.16.M88.4 R40, [R222+0x3000] ;  /* 0x00300000de28783b */ /* 0x000f2e0000000200 */
[C---:B--2---:R-:W-:Y:S08]  /*26d0*/  HMMA.16816.F32.BF16 R140, R12.reuse, R16, R152 ;  /* 0x000000100c8c723c */ /* 0x044ff00000041898 */
[----:B------:R-:W-:Y:S01]  /*26e0*/  HMMA.16816.F32.BF16 R148, R12, R18, R148 ;  /* 0x000000120c94723c */ /* 0x000fe20000041894 */
[----:B------:R-:W2:Y:S07]  /*26f0*/  LDSM.16.M88.4 R16, [R222+0x4000] ;  /* 0x00400000de10783b */ /* 0x000eae0000000200 */
[C---:B-----5:R-:W-:Y:S08]  /*2700*/  HMMA.16816.F32.BF16 R60, R8.reuse, R36, R208 ;  /* 0x00000024083c723c */ /* 0x060ff000000418d0 */
[----:B------:R-:W-:Y:S01]  /*2710*/  HMMA.16816.F32.BF16 R56, R8, R38, R232 ;  /* 0x000000260838723c */ /* 0x000fe200000418e8 */
[----:B------:R-:W5:Y:S04]  /*2720*/  LDSM.16.M88.4 R8, [R222+0x4800] ;  /* 0x00480000de08783b */ /* 0x000f680000000200 */
[----:B------:R-:W-:Y:S02]  /*2730*/  LDSM.16.M88.4 R36, [R222+0x5800] ;  /* 0x00580000de24783b */ /* 0x000fe40000000200 */
[C---:B------:R-:W-:Y:S01]  /*2740*/  IADD3 R235, R222.reuse, 0x3800, RZ ;  /* 0x00003800deeb7810 */ /* 0x040fe20007ffe0ff */
[----:B------:R-:W-:Y:S01]  /*2750*/  HMMA.16816.F32.BF16 R92, R12, R28, R204 ;  /* 0x0000001c0c5c723c */ /* 0x000fe200000418cc */
[----:B------:R-:W-:-:S02]  /*2760*/  IADD3 R234, R222, 0x4000, RZ ;  /* 0x00004000deea7810 */ /* 0x000fc40007ffe0ff */
[C---:B------:R-:W-:Y:S02]  /*2770*/  IADD3 R233, R222.reuse, 0x4800, RZ ;  /* 0x00004800dee97810 */ /* 0x040fe40007ffe0ff */
[----:B------:R-:W-:-:S03]  /*2780*/  IADD3 R232, R222, 0x5000, RZ ;  /* 0x00005000dee87810 */ /* 0x000fc60007ffe0ff */
[C---:B------:R-:W-:Y:S01]  /*2790*/  HMMA.16816.F32.BF16 R100, R12.reuse, R30, R100 ;  /* 0x0000001e0c64723c */ /* 0x040fe20000041864 */
[----:B------:R-:W1:Y:S07]  /*27a0*/  LDSM.16.M88.4 R28, [R222+0x6800] ;  /* 0x00680000de1c783b */ /* 0x000e6e0000000200 */
[C---:B------:R-:W-:Y:S08]  /*27b0*/  HMMA.16816.F32.BF16 R52, R12.reuse, R32, R52 ;  /* 0x000000200c34723c */ /* 0x040ff00000041834 */
[C---:B------:R-:W-:Y:S01]  /*27c0*/  HMMA.16816.F32.BF16 R88, R12.reuse, R34, R228 ;  /* 0x000000220c58723c */ /* 0x040fe200000418e4 */
[----:B------:R-:W2:Y:S06]  /*27d0*/  LDSM.16.M88.4 R32, [R222+0x6000] ;  /* 0x00600000de20783b */ /* 0x000eac0000000200 */
[C---:B------:R-:W-:Y:S01]  /*27e0*/  IADD3 R231, R222.reuse, 0x5800, RZ ;  /* 0x00005800dee77810 */ /* 0x040fe20007ffe0ff */
[----:B---3--:R-:W-:Y:S01]  /*27f0*/  HMMA.16816.F32.BF16 R164, R12, R50, R216 ;  /* 0x000000320ca4723c */ /* 0x008fe200000418d8 */
[----:B------:R-:W-:-:S02]  /*2800*/  IADD3 R230, R222, 0x6000, RZ ;  /* 0x00006000dee67810 */ /* 0x000fc40007ffe0ff */
[C---:B------:R-:W-:Y:S02]  /*2810*/  IADD3 R229, R222.reuse, 0x6800, RZ ;  /* 0x00006800dee57810 */ /* 0x040fe40007ffe0ff */
[----:B------:R-:W-:Y:S02]  /*2820*/  IADD3 R228, R222, 0x7000, RZ ;  /* 0x00007000dee47810 */ /* 0x000fe40007ffe0ff */
[----:B------:R-:W-:Y:S01]  /*2830*/  IMAD.IADD R219, R2, 0x1, R222 ;  /* 0x0000000102db7824 */ /* 0x000fe200078e02de */
[----:B------:R-:W-:Y:S01]  /*2840*/  HMMA.16816.F32.BF16 R108, R12, R24, R196 ;  /* 0x000000180c6c723c */ /* 0x000fe200000418c4 */
[----:B------:R-:W-:-:S05]  /*2850*/  LOP3.LUT R2, R130, 0xffffffe0, RZ, 0xc0, !PT ;  /* 0xffffffe082027812 */ /* 0x000fca00078ec0ff */
[C---:B------:R-:W-:Y:S02]  /*2860*/  IMAD.IADD R2, R131.reuse, 0x1, -R2 ;  /* 0x0000000183027824 */ /* 0x040fe400078e0a02 */
[----:B------:R-:W-:Y:S01]  /*2870*/  HMMA.16816.F32.BF16 R120, R12, R26, R188 ;  /* 0x0000001a0c78723c */ /* 0x000fe200000418bc */
[----:B------:R-:W3:Y:S01]  /*2880*/  LDSM.16.M88.4 R24, [R222+0x7000] ;  /* 0x00700000de18783b */ /* 0x000ee20000000200 */
[----:B------:R-:W-:Y:S01]  /*2890*/  IMAD.SHL.U32 R131, R131, 0x2, RZ ;  /* 0x0000000283837824 */ /* 0x000fe200078e00ff */
[----:B------:R-:W-:-:S04]  /*28a0*/  SHF.R.S32.HI R3, RZ, 0x1f, R2 ;  /* 0x0000001fff037819 */ /* 0x000fc80000011402 */
[----:B------:R-:W-:Y:S01]  /*28b0*/  LEA.HI R2, R3, R2, RZ, 0x2 ;  /* 0x0000000203027211 */ /* 0x000fe200078f10ff */
[----:B-1----:R-:W-:Y:S01]  /*28c0*/  HMMA.16816.F32.BF16 R152, R12, R44, R168 ;  /* 0x0000002c0c98723c */ /* 0x002fe200000418a8 */
[----:B------:R-:W-:Y:S01]  /*28d0*/  IMAD R3, R129, 0x10, R241 ;  /* 0x0000001081037824 */ /* 0x000fe200078e02f1 */
[----:B------:R-:W-:Y:S02]  /*28e0*/  IADD3 R241, R222, 0x800, RZ ;  /* 0x00000800def17810 */ /* 0x000fe40007ffe0ff */
[----:B------:R-:W-:-:S04]  /*28f0*/  SHF.R.S32.HI R5, RZ, 0x2, R2 ;  /* 0x00000002ff057819 */ /* 0x000fc80000011402 */
[C---:B------:R-:W-:Y:S01]  /*2900*/  HMMA.16816.F32.BF16 R132, R12.reuse, R20, R176 ;  /* 0x000000140c84723c */ /* 0x040fe200000418b0 */
[----:B------:R-:W-:Y:S01]  /*2910*/  IADD3 R2, R3, 0x1, R5 ;  /* 0x0000000103027810 */ /* 0x000fe20007ffe005 */
[----:B------:R1:W-:Y:S01]  /*2920*/  STL [R1+0x8], R5 ;  /* 0x0000080501007387 */ /* 0x0003e20000100800 */
[----:B------:R-:W-:Y:S02]  /*2930*/  SHF.R.S32.HI R3, RZ, 0x1f, R130 ;  /* 0x0000001fff037819 */ /* 0x000fe40000011482 */
[----:B------:R-:W-:Y:S02]  /*2940*/  IADD3 R2, R128, -c[0x0][0x214], R2 ;  /* 0x8000850080027a10 */ /* 0x000fe40007ffe002 */
[----:B------:R-:W-:Y:S01]  /*2950*/  LEA.HI R3, R3, R129, RZ, 0x2 ;  /* 0x0000008103037211 */ /* 0x000fe200078f10ff */
[----:B------:R-:W-:Y:S01]  /*2960*/  HMMA.16816.F32.BF16 R136, R12, R22, R160 ;  /* 0x000000160c88723c */ /* 0x000fe200000418a0 */
[----:B------:R-:W3:Y:S02]  /*2970*/  LDSM.16.M88.4 R20, [R222+0x5000] ;  /* 0x00500000de14783b */ /* 0x000ee40000000200 */
[----:B------:R-:W-:-:S05]  /*2980*/  LOP3.LUT R7, R3, 0xfffffffc, RZ, 0xc0, !PT ;  /* 0xfffffffc03077812 */ /* 0x000fca00078ec0ff */
[----:B----4-:R-:W-:Y:S01]  /*2990*/  HMMA.16816.F32.BF16 R156, R12, R40, R156 ;  /* 0x000000280c9c723c */ /* 0x010fe2000004189c */
[----:B------:R-:W-:-:S05]  /*29a0*/  IMAD.IADD R7, R129, 0x1, -R7 ;  /* 0x0000000181077824 */ /* 0x000fca00078e0a07 */
[----:B------:R-:W-:Y:S02]  /*29b0*/  STL [R1+0xc], R7 ;  /* 0x00000c0701007387 */ /* 0x000fe40000100800 */
[----:B------:R-:W-:Y:S02]  /*29c0*/  HMMA.16816.F32.BF16 R144, R12, R42, R144 ;  /* 0x0000002a0c90723c */ /* 0x000fe40000041890 */
[----:B------:R-:W4:Y:S01]  /*29d0*/  LDSM.16.M88.4 R40, [R222+0x7800] ;  /* 0x00780000de28783b */ /* 0x000f220000000200 */
[----:B-1----:R-:W-:-:S04]  /*29e0*/  IADD3 R5, R2, c[0x0][0x2e8], RZ ;  /* 0x0000ba0002057a10 */ /* 0x002fc80007ffe0ff */
[C---:B------:R-:W-:Y:S01]  /*29f0*/  IADD3 R6, R5.reuse, 0x8, RZ ;  /* 0x0000000805067810 */ /* 0x040fe20007ffe0ff */
[----:B--2---:R-:W-:Y:S01]  /*2a00*/  HMMA.16816.F32.BF16 R168, R12, R16, R172 ;  /* 0x000000100ca8723c */ /* 0x004fe200000418ac */
[-C--:B------:R-:W-:Y:S02]  /*2a10*/  IMNMX R5, R5, R128.reuse, PT ;  /* 0x0000008005057217 */ /* 0x080fe40003800200 */
[----:B------:R-:W-:-:S05]  /*2a20*/  IMNMX R3, R6, R128, PT ;  /* 0x0000008006037217 */ /* 0x000fca0003800200 */
[C---:B------:R-:W-:Y:S01]  /*2a30*/  HMMA.16816.F32.BF16 R172, R12.reuse, R18, R212 ;  /* 0x000000120cac723c */ /* 0x040fe200000418d4 */
[----:B------:R-:W-:Y:S07]  /*2a40*/  LDSM.16.M88.4 R16, [R219] ;  /* 0x00000000db10783b */ /* 0x000fee0000000200 */
[C---:B-----5:R-:W-:Y:S08]  /*2a50*/  HMMA.16816.F32.BF16 R124, R12.reuse, R8, R124 ;  /* 0x000000080c7c723c */ /* 0x060ff0000004187c */
[C---:B------:R-:W-:Y:S01]  /*2a60*/  HMMA.16816.F32.BF16 R116, R12.reuse, R10, R116 ;  /* 0x0000000a0c74723c */ /* 0x040fe20000041874 */
[----:B------:R-:W1:Y:S07]  /*2a70*/  LDSM.16.M88.4 R8, [R225] ;  /* 0x00000000e108783b */ /* 0x000e6e0000000200 */
[C---:B------:R-:W-:Y:S08]  /*2a80*/  HMMA.16816.F32.BF16 R76, R12.reuse, R28, R76 ;  /* 0x0000001c0c4c723c */ /* 0x040ff0000004184c */
[C---:B------:R-:W-:Y:S01]  /*2a90*/  HMMA.16816.F32.BF16 R180, R12.reuse, R30, R72 ;  /* 0x0000001e0cb4723c */ /* 0x040fe20000041848 */
[----:B------:R-:W2:Y:S07]  /*2aa0*/  LDSM.16.M88.4 R28, [R219+0x800] ;  /* 0x00080000db1c783b */ /* 0x000eae0000000200 */
[C---:B------:R-:W-:Y:S08]  /*2ab0*/  HMMA.16816.F32.BF16 R84, R12.reuse, R32, R84 ;  /* 0x000000200c54723c */ /* 0x040ff00000041854 */
[C---:B------:R-:W-:Y:S01]  /*2ac0*/  HMMA.16816.F32.BF16 R80, R12.reuse, R34, R80 ;  /* 0x000000220c50723c */ /* 0x040fe20000041850 */
[----:B------:R-:W5:Y:S07]  /*2ad0*/  LDSM.16.M88.4 R32, [R219+0x1000] ;  /* 0x00100000db20783b */ /* 0x000f6e0000000200 */
[C---:B---3--:R-:W-:Y:S08]  /*2ae0*/  HMMA.16816.F32.BF16 R176, R12.reuse, R24, R68 ;  /* 0x000000180cb0723c */ /* 0x048ff00000041844 */
[C---:B------:R-:W-:Y:S08]  /*2af0*/  HMMA.16816.F32.BF16 R112, R12.reuse, R20, R112 ;  /* 0x000000140c70723c */ /* 0x040ff00000041870 */
[C---:B------:R-:W-:Y:S08]  /*2b00*/  HMMA.16816.F32.BF16 R236, R12.reuse, R22, R236 ;  /* 0x000000160cec723c */ /* 0x040ff000000418ec */
[C---:B----4-:R-:W-:Y:S08]  /*2b10*/  HMMA.16816.F32.BF16 R68, R12.reuse, R40, R60 ;  /* 0x000000280c44723c */ /* 0x050ff0000004183c */
[----:B------:R-:W-:Y:S01]  /*2b20*/  HMMA.16816.F32.BF16 R56, R12, R42, R56 ;  /* 0x0000002a0c38723c */ /* 0x000fe20000041838 */
[----:B------:R-:W-:Y:S07]  /*2b30*/  LDSM.16.M88.4 R40, [R219+0x1800] ;  /* 0x00180000db28783b */ /* 0x000fee0000000200 */
[C---:B-1----:R-:W-:Y:S08]  /*2b40*/  HMMA.16816.F32.BF16 R20, R8.reuse, R16, R52 ;  /* 0x000000100814723c */ /* 0x042ff00000041834 */
[----:B------:R-:W-:Y:S08]  /*2b50*/  HMMA.16816.F32.BF16 R16, R8, R18, R88 ;  /* 0x000000120810723c */ /* 0x000ff00000041858 */
[C---:B------:R-:W-:Y:S07]  /*2b60*/  HMMA.16816.F32.BF16 R160, R12.reuse, R48, R192 ;  /* 0x000000300ca0723c */ /* 0x040fee00000418c0 */
[----:B------:R-:W-:Y:S01]  /*2b70*/  IMAD.SHL.U32 R48, R242, 0x100, RZ ;  /* 0x00000100f2307824 */ /* 0x000fe200078e00ff */
[----:B------:R-:W-:Y:S04]  /*2b80*/  HMMA.16816.F32.BF16 R72, R12, R26, R64 ;  /* 0x0000001a0c48723c */ /* 0x000fe80000041840 */
[----:B------:R-:W-:-:S04]  /*2b90*/  LOP3.LUT R2, R48, 0x6, R131, 0xf8, !PT ;  /* 0x0000000630027812 */ /* 0x000fc800078ef883 */
[C---:B------:R-:W-:Y:S01]  /*2ba0*/  HMMA.16816.F32.BF16 R104, R12.reuse, R36, R104 ;  /* 0x000000240c68723c */ /* 0x040fe20000041868 */
[C---:B------:R-:W-:Y:S02]  /*2bb0*/  IADD3 R6, R2.reuse, -0x100, RZ ;  /* 0xffffff0002067810 */ /* 0x040fe40007ffe0ff */
[----:B------:R-:W-:Y:S02]  /*2bc0*/  IADD3 R7, R2, -0xf8, RZ ;  /* 0xffffff0802077810 */ /* 0x000fe40007ffe0ff */
[C---:B------:R-:W-:Y:S02]  /*2bd0*/  ISETP.GE.AND P5, PT, R6.reuse, R5, PT ;  /* 0x000000050600720c */ /* 0x040fe40003fa6270 */
[----:B------:R-:W-:Y:S01]  /*2be0*/  ISETP.GE.AND P1, PT, R6, R3, PT ;  /* 0x000000030600720c */ /* 0x000fe20003f26270 */
[----:B------:R-:W-:Y:S01]  /*2bf0*/  HMMA.16816.F32.BF16 R96, R12, R38, R96 ;  /* 0x000000260c60723c */ /* 0x000fe20000041860 */
[----:B------:R-:W1:Y:S01]  /*2c00*/  LDSM.16.M88.4 R36, [R219+0x2000] ;  /* 0x00200000db24783b */ /* 0x000e620000000200 */
[----:B------:R-:W-:-:S02]  /*2c10*/  IADD3 R6, R2, -0xf7, RZ ;  /* 0xffffff0902067810 */ /* 0x000fc40007ffe0ff */
[----:B------:R-:W-:Y:S02]  /*2c20*/  FSEL R52, R20, -INF , !P5 ;  /* 0xff80000014347808 */ /* 0x000fe40006800000 */
[----:B------:R-:W-:Y:S02]  /*2c30*/  FSEL R54, R22, -INF , !P1 ;  /* 0xff80000016367808 */ /* 0x000fe40004800000 */
[C---:B--2---:R-:W-:Y:S01]  /*2c40*/  HMMA.16816.F32.BF16 R24, R8.reuse, R28, R92 ;  /* 0x0000001c0818723c */ /* 0x044fe2000004185c */
[C---:B------:R-:W-:Y:S02]  /*2c50*/  ISETP.GE.AND P2, PT, R7.reuse, R5, PT ;  /* 0x000000050700720c */ /* 0x040fe40003f46270 */
[----:B------:R-:W-:Y:S02]  /*2c60*/  ISETP.GE.AND P0, PT, R7, R3, PT ;  /* 0x000000030700720c */ /* 0x000fe40003f06270 */
[C---:B------:R-:W-:Y:S02]  /*2c70*/  ISETP.GE.AND P5, PT, R6.reuse, R5, PT ;  /* 0x000000050600720c */ /* 0x040fe40003fa6270 */
[----:B------:R-:W-:Y:S01]  /*2c80*/  ISETP.GE.AND P1, PT, R6, R3, PT ;  /* 0x000000030600720c */ /* 0x000fe20003f26270 */
[----:B------:R-:W-:Y:S01]  /*2c90*/  HMMA.16816.F32.BF16 R28, R8, R30, R100 ;  /* 0x0000001e081c723c */ /* 0x000fe20000041864 */
[----:B------:R-:W-:-:S02]  /*2ca0*/  IADD3 R7, R2, -0xf0, RZ ;  /* 0xffffff1002077810 */ /* 0x000fc40007ffe0ff */
[----:B------:R-:W-:Y:S02]  /*2cb0*/  IADD3 R6, R2, -0xef, RZ ;  /* 0xffffff1102067810 */ /* 0x000fe40007ffe0ff */
[----:B------:R-:W-:Y:S02]  /*2cc0*/  FSEL R53, R16, -INF , !P2 ;  /* 0xff80000010357808 */ /* 0x000fe40005000000 */
[----:B------:R-:W-:Y:S01]  /*2cd0*/  FSEL R64, R18, -INF , !P0 ;  /* 0xff80000012407808 */ /* 0x000fe20004000000 */
[----:B------:R-:W-:Y:S01]  /*2ce0*/  HMMA.16816.F32.BF16 R44, R12, R46, R184 ;  /* 0x0000002e0c2c723c */ /* 0x000fe200000418b8 */
[C---:B------:R-:W-:Y:S02]  /*2cf0*/  ISETP.GE.AND P2, PT, R6.reuse, R5, PT ;  /* 0x000000050600720c */ /* 0x040fe40003f46270 */
[----:B------:R-:W-:Y:S02]  /*2d00*/  ISETP.GE.AND P0, PT, R6, R3, PT ;  /* 0x000000030600720c */ /* 0x000fe40003f06270 */
[----:B------:R-:W-:-:S02]  /*2d10*/  IADD3 R6, R2, -0xe7, RZ ;  /* 0xffffff1902067810 */ /* 0x000fc40007ffe0ff */
[----:B------:R-:W-:Y:S02]  /*2d20*/  IADD3 R12, R2, -0xff, RZ ;  /* 0xffffff01020c7810 */ /* 0x000fe40007ffe0ff */
[----:B------:R-:W-:Y:S02]  /*2d30*/  FSEL R50, R17, -INF , !P5 ;  /* 0xff80000011327808 */ /* 0x000fe40006800000 */
[C---:B------:R-:W-:Y:S02]  /*2d40*/  ISETP.GE.AND P4, PT, R12.reuse, R5, PT ;  /* 0x000000050c00720c */ /* 0x040fe40003f86270 */
[----:B------:R-:W-:Y:S02]  /*2d50*/  ISETP.GE.AND P3, PT, R12, R3, PT ;  /* 0x000000030c00720c */ /* 0x000fe40003f66270 */
[----:B------:R-:W-:Y:S01]  /*2d60*/  FSEL R49, R21, -INF , !P4 ;  /* 0xff80000015317808 */ /* 0x000fe20006000000 */
[----:B-----5:R-:W-:Y:S01]  /*2d70*/  HMMA.16816.F32.BF16 R12, R8, R34, R120 ;  /* 0x00000022080c723c */ /* 0x020fe20000041878 */
[----:B------:R-:W-:-:S02]  /*2d80*/  FSEL R51, R23, -INF , !P3 ;  /* 0xff80000017337808 */ /* 0x000fc40005800000 */
[C---:B------:R-:W-:Y:S02]  /*2d90*/  ISETP.GE.AND P4, PT, R7.reuse, R5, PT ;  /* 0x000000050700720c */ /* 0x040fe40003f86270 */
[----:B------:R-:W-:Y:S02]  /*2da0*/  ISETP.GE.AND P3, PT, R7, R3, PT ;  /* 0x000000030700720c */ /* 0x000fe40003f66270 */
[----:B------:R-:W-:Y:S01]  /*2db0*/  IADD3 R7, R2, -0xe8, RZ ;  /* 0xffffff1802077810 */ /* 0x000fe20007ffe0ff */
[----:B------:R-:W-:Y:S01]  /*2dc0*/  HMMA.16816.F32.BF16 R20, R8, R32, R108 ;  /* 0x000000200814723c */ /* 0x000fe2000004186c */
[----:B------:R-:W2:Y:S01]  /*2dd0*/  LDSM.16.M88.4 R32, [R219+0x2800] ;  /* 0x00280000db20783b */ /* 0x000ea20000000200 */
[----:B------:R-:W-:Y:S02]  /*2de0*/  FSEL R61, R19, -INF , !P1 ;  /* 0xff800000133d7808 */ /* 0x000fe40004800000 */
[----:B------:R-:W-:Y:S02]  /*2df0*/  FSEL R62, R24, -INF , !P4 ;  /* 0xff800000183e7808 */ /* 0x000fe40006000000 */
[----:B------:R-:W-:-:S02]  /*2e00*/  FSEL R66, R26, -INF , !P3 ;  /* 0xff8000001a427808 */ /* 0x000fc40005800000 */
[C---:B------:R-:W-:Y:S01]  /*2e10*/  ISETP.GE.AND P5, PT, R7.reuse, R5, PT ;  /* 0x000000050700720c */ /* 0x040fe20003fa6270 */
[----:B-1----:R-:W-:Y:S01]  /*2e20*/  HMMA.16816.F32.BF16 R16, R8, R36, R140 ;  /* 0x000000240810723c */ /* 0x002fe2000004188c */
[----:B------:R-:W-:Y:S02]  /*2e30*/  ISETP.GE.AND P1, PT, R7, R3, PT ;  /* 0x000000030700720c */ /* 0x000fe40003f26270 */
[C---:B------:R-:W-:Y:S02]  /*2e40*/  ISETP.GE.AND P4, PT, R6.reuse, R5, PT ;  /* 0x000000050600720c */ /* 0x040fe40003f86270 */
[----:B------:R-:W-:Y:S02]  /*2e50*/  ISETP.GE.AND P3, PT, R6, R3, PT ;  /* 0x000000030600720c */ /* 0x000fe40003f66270 */
[----:B------:R-:W-:Y:S02]  /*2e60*/  FSEL R55, R25, -INF , !P2 ;  /* 0xff80000019377808 */ /* 0x000fe40005000000 */
[----:B------:R-:W-:-:S02]  /*2e70*/  FSEL R65, R27, -INF , !P0 ;  /* 0xff8000001b417808 */ /* 0x000fc40004000000 */
[----:B------:R-:W-:Y:S01]  /*2e80*/  FSEL R63, R28, -INF , !P5 ;  /* 0xff8000001c3f7808 */ /* 0x000fe20006800000 */
[C---:B------:R-:W-:Y:S01]  /*2e90*/  HMMA.16816.F32.BF16 R24, R8.reuse, R40, R132 ;  /* 0x000000280818723c */ /* 0x040fe20000041884 */
[----:B------:R-:W-:Y:S02]  /*2ea0*/  FSEL R88, R30, -INF , !P1 ;  /* 0xff8000001e587808 */ /* 0x000fe40004800000 */
[----:B------:R-:W-:Y:S02]  /*2eb0*/  FSEL R60, R29, -INF , !P4 ;  /* 0xff8000001d3c7808 */ /* 0x000fe40006000000 */
[----:B------:R-:W-:Y:S02]  /*2ec0*/  FSEL R67, R31, -INF , !P3 ;  /* 0xff8000001f437808 */ /* 0x000fe40005800000 */
[C---:B------:R-:W-:Y:S01]  /*2ed0*/  IADD3 R7, R2.reuse, -0xe0, RZ ;  /* 0xffffff2002077810 */ /* 0x040fe20007ffe0ff */
[----:B------:R-:W-:Y:S01]  /*2ee0*/  HMMA.16816.F32.BF16 R28, R8, R42, R136 ;  /* 0x0000002a081c723c */ /* 0x000fe20000041888 */
[----:B------:R-:W1:Y:S01]  /*2ef0*/  LDSM.16.M88.4 R40, [R219+0x3000] ;  /* 0x00300000db28783b */ /* 0x000e620000000200 */
[----:B------:R-:W-:-:S02]  /*2f00*/  IADD3 R6, R2, -0xdf, RZ ;  /* 0xffffff2102067810 */ /* 0x000fc40007ffe0ff */
[C---:B------:R-:W-:Y:S02]  /*2f10*/  ISETP.GE.AND P2, PT, R7.reuse, R5, PT ;  /* 0x000000050700720c */ /* 0x040fe40003f46270 */
[----:B------:R-:W-:Y:S02]  /*2f20*/  ISETP.GE.AND P0, PT, R7, R3, PT ;  /* 0x000000030700720c */ /* 0x000fe40003f06270 */
[C---:B------:R-:W-:Y:S02]  /*2f30*/  ISETP.GE.AND P5, PT, R6.reuse, R5, PT ;  /* 0x000000050600720c */ /* 0x040fe40003fa6270 */
[----:B------:R-:W-:Y:S02]  /*2f40*/  ISETP.GE.AND P1, PT, R6, R3, PT ;  /* 0x000000030600720c */ /* 0x000fe40003f26270 */
[C---:B------:R-:W-:Y:S02]  /*2f50*/  IADD3 R7, R2.reuse, -0xd8, RZ ;  /* 0xffffff2802077810 */ /* 0x040fe40007ffe0ff */
[----:B------:R-:W-:-:S02]  /*2f60*/  IADD3 R6, R2, -0xd7, RZ ;  /* 0xffffff2902067810 */ /* 0x000fc40007ffe0ff */
        /* <DEDUP_REMOVED lines=11> */
[C---:B------:R-:W-:Y:S01]  /*3020*/  IADD3 R7, R2.reuse, -0xd0, RZ ;  /* 0xffffff3002077810 */ /* 0x040fe20007ffe0ff */
[----:B------:R-:W3:Y:S01]  /*3030*/  LDSM.16.M88.4 R36, [R219+0x3800] ;  /* 0x00380000db24783b */ /* 0x000ee20000000200 */
[----:B------:R-:W-:-:S02]  /*3040*/  IADD3 R6, R2, -0xcf, RZ ;  /* 0xffffff3102067810 */ /* 0x000fc40007ffe0ff */
[----:B------:R-:W-:Y:S02]  /*3050*/  FSEL R90, R21, -INF , !P5 ;  /* 0xff800000155a7808 */ /* 0x000fe40006800000 */
[----:B------:R-:W-:Y:S02]  /*3060*/  FSEL R95, R23, -INF , !P1 ;  /* 0xff800000175f7808 */ /* 0x000fe40004800000 */
[C---:B------:R-:W-:Y:S01]  /*3070*/  ISETP.GE.AND P5, PT, R7.reuse, R5, PT ;  /* 0x000000050700720c */ /* 0x040fe20003fa6270 */
[----:B--2---:R-:W-:Y:S01]  /*3080*/  HMMA.16816.F32.BF16 R20, R8, R32, R152 ;  /* 0x000000200814723c */ /* 0x004fe20000041898 */
[----:B------:R-:W-:Y:S02]  /*3090*/  ISETP.GE.AND P1, PT, R7, R3, PT ;  /* 0x000000030700720c */ /* 0x000fe40003f26270 */
[C---:B------:R-:W-:Y:S02]  /*30a0*/  ISETP.GE.AND P4, PT, R6.reuse, R5, PT ;  /* 0x000000050600720c */ /* 0x040fe40003f86270 */
[----:B------:R-:W-:-:S02]  /*30b0*/  ISETP.GE.AND P3, PT, R6, R3, PT ;  /* 0x000000030600720c */ /* 0x000fc40003f66270 */
[C---:B------:R-:W-:Y:S02]  /*30c0*/  IADD3 R7, R2.reuse, -0xc8, RZ ;  /* 0xffffff3802077810 */ /* 0x040fe40007ffe0ff */
[----:B------:R-:W-:Y:S02]  /*30d0*/  IADD3 R6, R2, -0xc7, RZ ;  /* 0xffffff3902067810 */ /* 0x000fe40007ffe0ff */
[----:B------:R-:W-:Y:S02]  /*30e0*/  FSEL R101, R24, -INF , !P5 ;  /* 0xff80000018657808 */ /* 0x000fe40006800000 */
[----:B------:R-:W-:Y:S02]  /*30f0*/  FSEL R120, R26, -INF , !P1 ;  /* 0xff8000001a787808 */ /* 0x000fe40004800000 */
[C---:B------:R-:W-:Y:S02]  /*3100*/  ISETP.GE.AND P2, PT, R7.reuse, R5, PT ;  /* 0x000000050700720c */ /* 0x040fe40003f46270 */
[----:B------:R-:W-:-:S02]  /*3110*/  ISETP.GE.AND P0, PT, R7, R3, PT ;  /* 0x000000030700720c */ /* 0x000fc40003f06270 */
[C---:B------:R-:W-:Y:S02]  /*3120*/  ISETP.GE.AND P5, PT, R6.reuse, R5, PT ;  /* 0x000000050600720c */ /* 0x040fe40003fa6270 */
[----:B------:R-:W-:Y:S02]  /*3130*/  ISETP.GE.AND P1, PT, R6, R3, PT ;  /* 0x000000030600720c */ /* 0x000fe40003f26270 */
[C---:B------:R-:W-:Y:S02]  /*3140*/  IADD3 R7, R2.reuse, -0xc0, RZ ;  /* 0xffffff4002077810 */ /* 0x040fe40007ffe0ff */
[----:B------:R-:W-:Y:S02]  /*3150*/  IADD3 R6, R2, -0xbf, RZ ;  /* 0xffffff4102067810 */ /* 0x000fe40007ffe0ff */
[----:B------:R-:W-:Y:S02]  /*3160*/  FSEL R102, R25, -INF , !P4 ;  /* 0xff80000019667808 */ /* 0x000fe40006000000 */
[----:B------:R-:W-:-:S02]  /*3170*/  FSEL R111, R27, -INF , !P3 ;  /* 0xff8000001b6f7808 */ /* 0x000fc40005800000 */
[----:B------:R-:W-:Y:S01]  /*3180*/  FSEL R108, R28, -INF , !P2 ;  /* 0xff8000001c6c7808 */ /* 0x000fe20005000000 */
[----:B------:R-:W-:Y:S01]  /*3190*/  HMMA.16816.F32.BF16 R24, R8, R34, R44 ;  /* 0x000000220818723c */ /* 0x000fe2000004182c */
[----:B------:R-:W-:Y:S01]  /*31a0*/  FSEL R110, R30, -INF , !P0 ;  /* 0xff8000001e6e7808 */ /* 0x000fe20004000000 */
[----:B------:R-:W-:Y:S01]  /*31b0*/  LDSM.16.M88.4 R32, [R219+0x5800] ;  /* 0x00580000db20783b */ /* 0x000fe20000000200 */
[C---:B------:R-:W-:Y:S02]  /*31c0*/  ISETP.GE.AND P4, PT, R7.reuse, R5, PT ;  /* 0x000000050700720c */ /* 0x040fe40003f86270 */
[----:B------:R-:W-:Y:S01]  /*31d0*/  ISETP.GE.AND P3, PT, R7, R3, PT ;  /* 0x000000030700720c */ /* 0x000fe20003f66270 */
[----:B------:R-:W-:Y:S01]  /*31e0*/  LDSM.16.M88.4 R44, [R219+0x6000] ;  /* 0x00600000db2c783b */ /* 0x000fe20000000200 */
[C---:B------:R-:W-:Y:S02]  /*31f0*/  ISETP.GE.AND P2, PT, R6.reuse, R5, PT ;  /* 0x000000050600720c */ /* 0x040fe40003f46270 */
[----:B------:R-:W-:-:S02]  /*3200*/  ISETP.GE.AND P0, PT, R6, R3, PT ;  /* 0x000000030600720c */ /* 0x000fc40003f06270 */
[----:B------:R-:W-:Y:S02]  /*3210*/  FSEL R103, R29, -INF , !P5 ;  /* 0xff8000001d677808 */ /* 0x000fe40006800000 */
[----:B------:R-:W-:Y:S02]  /*3220*/  FSEL R109, R31, -INF , !P1 ;  /* 0xff8000001f6d7808 */ /* 0x000fe40004800000 */
[C---:B------:R-:W-:Y:S01]  /*3230*/  IADD3 R7, R2.reuse, -0xb8, RZ ;  /* 0xffffff4802077810 */ /* 0x040fe20007ffe0ff */
[----:B------:R-:W2:Y:S01]  /*3240*/  LDSM.16.M88.4 R28, [R219+0x4000] ;  /* 0x00400000db1c783b */ /* 0x000ea20000000200 */
[----:B------:R-:W-:Y:S02]  /*3250*/  IADD3 R6, R2, -0xb7, RZ ;  /* 0xffffff4902067810 */ /* 0x000fe40007ffe0ff */
        /* <DEDUP_REMOVED lines=8> */
[----:B------:R-:W-:Y:S01]  /*32e0*/  FSEL R128, R12, -INF , !P5 ;  /* 0xff8000000c807808 */ /* 0x000fe20006800000 */
[C---:B-1----:R-:W-:Y:S01]  /*32f0*/  HMMA.16816.F32.BF16 R16, R8.reuse, R40, R156 ;  /* 0x000000280810723c */ /* 0x042fe2000004189c */
        /* <DEDUP_REMOVED lines=21> */
[----:B------:R-:W-:Y:S01]  /*3450*/  FSEL R136, R24, -INF , !P4 ;  /* 0xff80000018887808 */ /* 0x000fe20006000000 */
[----:B---3--:R-:W-:Y:S01]  /*3460*/  HMMA.16816.F32.BF16 R20, R8, R36, R160 ;  /* 0x000000240814723c */ /* 0x008fe200000418a0 */
[----:B------:R-:W-:Y:S02]  /*3470*/  FSEL R138, R26, -INF , !P3 ;  /* 0xff8000001a8a7808 */ /* 0x000fe40005800000 */
[----:B------:R-:W-:Y:S02]  /*3480*/  FSEL R135, R25, -INF , !P2 ;  /* 0xff80000019877808 */ /* 0x000fe40005000000 */
[----:B------:R-:W-:-:S02]  /*3490*/  FSEL R137, R27, -INF , !P0 ;  /* 0xff8000001b897808 */ /* 0x000fc40004000000 */
[C---:B------:R-:W-:Y:S01]  /*34a0*/  IADD3 R7, R2.reuse, -0xa0, RZ ;  /* 0xffffff6002077810 */ /* 0x040fe20007ffe0ff */
[----:B------:R-:W-:Y:S01]  /*34b0*/  HMMA.16816.F32.BF16 R24, R8, R38, R164 ;  /* 0x000000260818723c */ /* 0x000fe200000418a4 */
[----:B------:R-:W3:Y:S01]  /*34c0*/  LDSM.16.M88.4 R36, [R219+0x5000] ;  /* 0x00500000db24783b */ /* 0x000ee20000000200 */
[----:B------:R-:W-:Y:S02]  /*34d0*/  IADD3 R6, R2, -0x9f, RZ ;  /* 0xffffff6102067810 */ /* 0x000fe40007ffe0ff */
[C---:B------:R-:W-:Y:S02]  /*34e0*/  ISETP.GE.AND P5, PT, R7.reuse, R5, PT ;  /* 0x000000050700720c */ /* 0x040fe40003fa6270 */
[----:B------:R-:W-:Y:S02]  /*34f0*/  ISETP.GE.AND P1, PT, R7, R3, PT ;  /* 0x000000030700720c */ /* 0x000fe40003f26270 */
[C---:B------:R-:W-:Y:S02]  /*3500*/  ISETP.GE.AND P4, PT, R6.reuse, R5, PT ;  /* 0x000000050600720c */ /* 0x040fe40003f86270 */
[----:B------:R-:W-:-:S02]  /*3510*/  ISETP.GE.AND P3, PT, R6, R3, PT ;  /* 0x000000030600720c */ /* 0x000fc40003f66270 */
[C---:B------:R-:W-:Y:S02]  /*3520*/  IADD3 R7, R2.reuse, -0x98, RZ ;  /* 0xffffff6802077810 */ /* 0x040fe40007ffe0ff */
[----:B------:R-:W-:Y:S02]  /*3530*/  IADD3 R6, R2, -0x97, RZ ;  /* 0xffffff6902067810 */ /* 0x000fe40007ffe0ff */
        /* <DEDUP_REMOVED lines=9> */
[C---:B------:R-:W-:Y:S02]  /*35d0*/  IADD3 R7, R2.reuse, -0x90, RZ ;  /* 0xffffff7002077810 */ /* 0x040fe40007ffe0ff */
[----:B------:R-:W-:-:S02]  /*35e0*/  IADD3 R6, R2, -0x8f, RZ ;  /* 0xffffff7102067810 */ /* 0x000fc40007ffe0ff */
[----:B------:R-:W-:Y:S02]  /*35f0*/  FSEL R145, R12, -INF , !P2 ;  /* 0xff8000000c917808 */ /* 0x000fe40005000000 */
[----:B------:R-:W-:Y:S02]  /*3600*/  FSEL R148, R14, -INF , !P0 ;  /* 0xff8000000e947808 */ /* 0x000fe40004000000 */
[----:B------:R-:W-:Y:S02]  /*3610*/  FSEL R143, R13, -INF , !P5 ;  /* 0xff8000000d8f7808 */ /* 0x000fe40006800000 */
[----:B------:R-:W-:Y:S02]  /*3620*/  FSEL R146, R15, -INF , !P1 ;  /* 0xff8000000f927808 */ /* 0x000fe40004800000 */
[C---:B------:R-:W-:Y:S01]  /*3630*/  ISETP.GE.AND P4, PT, R7.reuse, R5, PT ;  /* 0x000000050700720c */ /* 0x040fe20003f86270 */
[----:B------:R-:W-:Y:S01]  /*3640*/  HMMA.16816.F32.BF16 R12, R8, R30, R172 ;  /* 0x0000001e080c723c */ /* 0x000fe200000418ac */
[----:B------:R-:W-:-:S02]  /*3650*/  ISETP.GE.AND P3, PT, R7, R3, PT ;  /* 0x000000030700720c */ /* 0x000fc40003f66270 */
[C---:B------:R-:W-:Y:S02]  /*3660*/  ISETP.GE.AND P2, PT, R6.reuse, R5, PT ;  /* 0x000000050600720c */ /* 0x040fe40003f46270 */
[----:B------:R-:W-:Y:S02]  /*3670*/  ISETP.GE.AND P0, PT, R6, R3, PT ;  /* 0x000000030600720c */ /* 0x000fe40003f06270 */
[----:B------:R-:W-:Y:S01]  /*3680*/  FSEL R151, R20, -INF , !P4 ;  /* 0xff80000014977808 */ /* 0x000fe20006000000 */
[----:B-1----:R-:W-:Y:S01]  /*3690*/  HMMA.16816.F32.BF16 R28, R8, R42, R116 ;  /* 0x0000002a081c723c */ /* 0x002fe20000041874 */
[----:B------:R-:W-:Y:S02]  /*36a0*/  FSEL R156, R22, -INF , !P3 ;  /* 0xff800000169c7808 */ /* 0x000fe40005800000 */
[----:B------:R-:W-:Y:S02]  /*36b0*/  FSEL R152, R21, -INF , !P2 ;  /* 0xff80000015987808 */ /* 0x000fe40005000000 */
[----:B------:R-:W-:-:S02]  /*36c0*/  FSEL R155, R23, -INF , !P0 ;  /* 0xff800000179b7808 */ /* 0x000fc40004000000 */
[C---:B------:R-:W-:Y:S01]  /*36d0*/  IADD3 R7, R2.reuse, -0x88, RZ ;  /* 0xffffff7802077810 */ /* 0x040fe20007ffe0ff */
[----:B------:R-:W-:Y:S01]  /*36e0*/  HMMA.16816.F32.BF16 R20, R8, R40, R124 ;  /* 0x000000280814723c */ /* 0x000fe2000004187c */
[----:B------:R-:W-:Y:S01]  /*36f0*/  IADD3 R6, R2, -0x87, RZ ;  /* 0xffffff7902067810 */ /* 0x000fe20007ffe0ff */
[----:B------:R-:W1:Y:S01]  /*3700*/  LDSM.16.M88.4 R40, [R219+0x6800] ;  /* 0x00680000db28783b */ /* 0x000e620000000200 */
        /* <DEDUP_REMOVED lines=18> */
[----:B------:R-:W-:Y:S02]  /*3830*/  FSEL R127, R18, -INF , !P0 ;  /* 0xff800000127f7808 */ /* 0x000fe40004000000 */
[C---:B------:R-:W-:Y:S02]  /*3840*/  ISETP.GE.AND P4, PT, R7.reuse, R5, PT ;  /* 0x000000050700720c */ /* 0x040fe40003f86270 */
[----:B------:R-:W-:Y:S02]  /*3850*/  ISETP.GE.AND P3, PT, R7, R3, PT ;  /* 0x000000030700720c */ /* 0x000fe40003f66270 */
[C---:B------:R-:W-:Y:S02]  /*3860*/  ISETP.GE.AND P2, PT, R6.reuse, R5, PT ;  /* 0x000000050600720c */ /* 0x040fe40003f46270 */
[----:B------:R-:W-:-:S02]  /*3870*/  ISETP.GE.AND P0, PT, R6, R3, PT ;  /* 0x000000030600720c */ /* 0x000fc40003f06270 */
[----:B------:R-:W-:Y:S02]  /*3880*/  FSEL R116, R17, -INF , !P5 ;  /* 0xff80000011747808 */ /* 0x000fe40006800000 */
[----:B------:R-:W-:Y:S02]  /*3890*/  FSEL R119, R19, -INF , !P1 ;  /* 0xff80000013777808 */ /* 0x000fe40004800000 */
[C---:B------:R-:W-:Y:S01]  /*38a0*/  IADD3 R7, R2.reuse, -0x70, RZ ;  /* 0xffffff9002077810 */ /* 0x040fe20007ffe0ff */
[----:B---3--:R-:W-:Y:S01]  /*38b0*/  HMMA.16816.F32.BF16 R16, R8, R36, R112 ;  /* 0x000000240810723c */ /* 0x008fe20000041870 */
[----:B------:R-:W-:Y:S02]  /*38c0*/  IADD3 R6, R2, -0x6f, RZ ;  /* 0xffffff9102067810 */ /* 0x000fe40007ffe0ff */
[----:B------:R-:W-:Y:S02]  /*38d0*/  FSEL R117, R12, -INF , !P4 ;  /* 0xff8000000c757808 */ /* 0x000fe40006000000 */
[----:B------:R-:W-:-:S02]  /*38e0*/  FSEL R118, R14, -INF , !P3 ;  /* 0xff8000000e767808 */ /* 0x000fc40005800000 */
[----:B------:R-:W-:Y:S02]  /*38f0*/  FSEL R112, R13, -INF , !P2 ;  /* 0xff8000000d707808 */ /* 0x000fe40005000000 */
[----:B------:R-:W-:Y:S02]  /*3900*/  FSEL R113, R15, -INF , !P0 ;  /* 0xff8000000f717808 */ /* 0x000fe40004000000 */
[C---:B------:R-:W-:Y:S01]  /*3910*/  ISETP.GE.AND P5, PT, R7.reuse, R5, PT ;  /* 0x000000050700720c */ /* 0x040fe20003fa6270 */
[----:B------:R-:W-:Y:S01]  /*3920*/  HMMA.16816.F32.BF16 R12, R8, R38, R236 ;  /* 0x00000026080c723c */ /* 0x000fe200000418ec */
[----:B------:R-:W-:Y:S01]  /*3930*/  ISETP.GE.AND P1, PT, R7, R3, PT ;  /* 0x000000030700720c */ /* 0x000fe20003f26270 */
[----:B------:R-:W2:Y:S01]  /*3940*/  LDSM.16.M88.4 R36, [R219+0x7000] ;  /* 0x00700000db24783b */ /* 0x000ea20000000200 */
        /* <DEDUP_REMOVED lines=10> */
[----:B------:R-:W-:Y:S02]  /*39f0*/  FSEL R157, R28, -INF , !P2 ;  /* 0xff8000001c9d7808 */ /* 0x000fe40005000000 */
[----:B------:R-:W-:Y:S02]  /*3a00*/  FSEL R158, R30, -INF , !P0 ;  /* 0xff8000001e9e7808 */ /* 0x000fe40004000000 */
[----:B------:R-:W-:Y:S02]  /*3a10*/  FSEL R104, R29, -INF , !P5 ;  /* 0xff8000001d687808 */ /* 0x000fe40006800000 */
[----:B------:R-:W-:-:S02]  /*3a20*/  FSEL R105, R31, -INF , !P1 ;  /* 0xff8000001f697808 */ /* 0x000fc40004800000 */
[----:B------:R-:W-:Y:S01]  /*3a30*/  HMMA.16816.F32.BF16 R28, R8, R34, R96 ;  /* 0x00000022081c723c */ /* 0x000fe20000041860 */
[----:B------:R-:W3:Y:S01]  /*3a40*/  LDSM.16.M88.4 R32, [R219+0x7800] ;  /* 0x00780000db20783b */ /* 0x000ee20000000200 */
[----:B------:R-:W-:Y:S01]  /*3a50*/  IADD3 R7, R2, -0x60, RZ ;  /* 0xffffffa002077810 */ /* 0x000fe20007ffe0ff */
[----:B------:R-:W-:-:S04]  /*3a60*/  DEPBAR.LE SB0, 0x0 ;  /* 0x000080000000791a */ /* 0x000fc80000000000 */
[----:B------:R-:W-:Y:S02]  /*3a70*/  IADD3 R6, R2, -0x5f, RZ ;  /* 0xffffffa102067810 */ /* 0x000fe40007ffe0ff */
[----:B------:R-:W-:Y:S02]  /*3a80*/  FSEL R115, R21, -INF , !P4 ;  /* 0xff80000015737808 */ /* 0x000fe40006000000 */
[----:B------:R-:W-:Y:S02]  /*3a90*/  FSEL R159, R23, -INF , !P3 ;  /* 0xff800000179f7808 */ /* 0x000fe40005800000 */
[C---:B------:R-:W-:Y:S01]  /*3aa0*/  ISETP.GE.AND P4, PT, R7.reuse, R5, PT ;  /* 0x000000050700720c */ /* 0x040fe20003f86270 */
[----:B------:R-:W-:Y:S01]  /*3ab0*/  HMMA.16816.F32.BF16 R20, R8, R44, R84 ;  /* 0x0000002c0814723c */ /* 0x000fe20000041854 */
[----:B------:R-:W-:Y:S02]  /*3ac0*/  ISETP.GE.AND P3, PT, R7, R3, PT ;  /* 0x000000030700720c */ /* 0x000fe40003f66270 */
[----:B------:R-:W-:-:S02]  /*3ad0*/  ISETP.GE.AND P2, PT, R6, R5, PT ;  /* 0x000000050600720c */ /* 0x000fc40003f46270 */
[----:B------:R-:W-:Y:S02]  /*3ae0*/  ISETP.GE.AND P0, PT, R6, R3, PT ;  /* 0x000000030600720c */ /* 0x000fe40003f06270 */
[C---:B------:R-:W-:Y:S02]  /*3af0*/  IADD3 R7, R2.reuse, -0x58, RZ ;  /* 0xffffffa802077810 */ /* 0x040fe40007ffe0ff */
[----:B------:R-:W-:Y:S02]  /*3b00*/  IADD3 R6, R2, -0x57, RZ ;  /* 0xffffffa902067810 */ /* 0x000fe40007ffe0ff */
[----:B------:R-:W-:Y:S02]  /*3b10*/  FSEL R106, R16, -INF , !P4 ;  /* 0xff800000106a7808 */ /* 0x000fe40006000000 */
[----:B------:R-:W-:Y:S02]  /*3b20*/  FSEL R107, R18, -INF , !P3 ;  /* 0xff800000126b7808 */ /* 0x000fe40005800000 */
[----:B------:R-:W-:-:S02]  /*3b30*/  ISETP.GE.AND P5, PT, R7, R5, PT ;  /* 0x000000050700720c */ /* 0x000fc40003fa6270 */
[----:B------:R-:W-:Y:S02]  /*3b40*/  ISETP.GE.AND P1, PT, R7, R3, PT ;  /* 0x000000030700720c */ /* 0x000fe40003f26270 */
[C---:B------:R-:W-:Y:S02]  /*3b50*/  ISETP.GE.AND P4, PT, R6.reuse, R5, PT ;  /* 0x000000050600720c */ /* 0x040fe40003f86270 */
[----:B------:R-:W-:Y:S02]  /*3b60*/  ISETP.GE.AND P3, PT, R6, R3, PT ;  /* 0x000000030600720c */ /* 0x000fe40003f66270 */
[C---:B------:R-:W-:Y:S02]  /*3b70*/  IADD3 R7, R2.reuse, -0x50, RZ ;  /* 0xffffffb002077810 */ /* 0x040fe40007ffe0ff */
[----:B------:R-:W-:Y:S02]  /*3b80*/  IADD3 R6, R2, -0x4f, RZ ;  /* 0xffffffb102067810 */ /* 0x000fe40007ffe0ff */
[----:B------:R-:W-:-:S02]  /*3b90*/  FSEL R96, R17, -INF , !P2 ;  /* 0xff80000011607808 */ /* 0x000fc40005000000 */
[----:B------:R-:W-:Y:S02]  /*3ba0*/  FSEL R99, R19, -INF , !P0 ;  /* 0xff80000013637808 */ /* 0x000fe40004000000 */
[----:B------:R-:W-:Y:S01]  /*3bb0*/  FSEL R97, R12, -INF , !P5 ;  /* 0xff8000000c617808 */ /* 0x000fe20006800000 */
[----:B------:R-:W-:Y:S01]  /*3bc0*/  HMMA.16816.F32.BF16 R16, R8, R46, R80 ;  /* 0x0000002e0810723c */ /* 0x000fe20000041850 */
[----:B------:R-:W-:Y:S02]  /*3bd0*/  FSEL R98, R14, -INF , !P1 ;  /* 0xff8000000e627808 */ /* 0x000fe40004800000 */
[C---:B------:R-:W-:Y:S02]  /*3be0*/  ISETP.GE.AND P2, PT, R7.reuse, R5, PT ;  /* 0x000000050700720c */ /* 0x040fe40003f46270 */
[----:B------:R-:W-:Y:S02]  /*3bf0*/  ISETP.GE.AND P0, PT, R7, R3, PT ;  /* 0x000000030700720c */ /* 0x000fe40003f06270 */
[----:B------:R-:W-:-:S02]  /*3c00*/  ISETP.GE.AND P5, PT, R6, R5, PT ;  /* 0x000000050600720c */ /* 0x000fc40003fa6270 */
[----:B------:R-:W-:Y:S02]  /*3c10*/  ISETP.GE.AND P1, PT, R6, R3, PT ;  /* 0x000000030600720c */ /* 0x000fe40003f26270 */
[C---:B------:R-:W-:Y:S02]  /*3c20*/  IADD3 R7, R2.reuse, -0x48, RZ ;  /* 0xffffffb802077810 */ /* 0x040fe40007ffe0ff */
[----:B------:R-:W-:Y:S02]  /*3c30*/  IADD3 R6, R2, -0x47, RZ ;  /* 0xffffffb902067810 */ /* 0x000fe40007ffe0ff */
[----:B------:R-:W-:Y:S02]  /*3c40*/  FSEL R84, R13, -INF , !P4 ;  /* 0xff8000000d547808 */ /* 0x000fe40006000000 */
[----:B------:R-:W-:Y:S02]  /*3c50*/  FSEL R85, R15, -INF , !P3 ;  /* 0xff8000000f557808 */ /* 0x000fe40005800000 */
[----:B------:R-:W-:Y:S01]  /*3c60*/  FSEL R86, R24, -INF , !P2 ;  /* 0xff80000018567808 */ /* 0x000fe20005000000 */
[----:B-1----:R-:W-:Y:S01]  /*3c70*/  HMMA.16816.F32.BF16 R12, R8, R40, R76 ;  /* 0x00000028080c723c */ /* 0x002fe2000004184c */
        /* <DEDUP_REMOVED lines=10> */
[C---:B------:R-:W-:Y:S02]  /*3d20*/  IADD3 R7, R2.reuse, -0x40, RZ ;  /* 0xffffffc002077810 */ /* 0x040fe40007ffe0ff */
[----:B------:R-:W-:Y:S02]  /*3d30*/  IADD3 R6, R2, -0x3f, RZ ;  /* 0xffffffc102067810 */ /* 0x000fe40007ffe0ff */
        /* <DEDUP_REMOVED lines=18> */
[C---:B------:R-:W-:Y:S02]  /*3e60*/  IADD3 R7, R2.reuse, -0x30, RZ ;  /* 0xffffffd002077810 */ /* 0x040fe40007ffe0ff */
[----:B------:R-:W-:Y:S02]  /*3e70*/  IADD3 R6, R2, -0x2f, RZ ;  /* 0xffffffd102067810 */ /* 0x000fe40007ffe0ff */
        /* <DEDUP_REMOVED lines=16> */
[----:B------:R-:W-:Y:S01]  /*3f80*/  HMMA.16816.F32.BF16 R12, R8, R34, R56 ;  /* 0x00000022080c723c */ /* 0x000fe20000041838 */
[----:B------:R-:W-:Y:S02]  /*3f90*/  ISETP.GE.AND P1, PT, R7, R3, PT ;  /* 0x000000030700720c */ /* 0x000fe40003f26270 */
[C---:B------:R-:W-:Y:S02]  /*3fa0*/  ISETP.GE.AND P4, PT, R6.reuse, R5, PT ;  /* 0x000000050600720c */ /* 0x040fe40003f86270 */
[----:B------:R-:W-:Y:S02]  /*3fb0*/  ISETP.GE.AND P3, PT, R6, R3, PT ;  /* 0x000000030600720c */ /* 0x000fe40003f66270 */
[C---:B------:R-:W-:Y:S02]  /*3fc0*/  IADD3 R7, R2.reuse, -0x20, RZ ;  /* 0xffffffe002077810 */ /* 0x040fe40007ffe0ff */
[----:B------:R-:W-:-:S02]  /*3fd0*/  IADD3 R6, R2, -0x1f, RZ ;  /* 0xffffffe102067810 */ /* 0x000fc40007ffe0ff */
[----:B------:R-:W-:Y:S02]  /*3fe0*/  FSEL R169, R28, -INF , !P5 ;  /* 0xff8000001ca97808 */ /* 0x000fe40006800000 */
[----:B------:R-:W-:Y:S02]  /*3ff0*/  FSEL R173, R30, -INF , !P1 ;  /* 0xff8000001ead7808 */ /* 0x000fe40004800000 */
[-C--:B------:R-:W-:Y:S02]  /*4000*/  ISETP.GE.AND P0, PT, R7, R5.reuse, PT ;  /* 0x000000050700720c */ /* 0x080fe40003f06270 */
[C---:B------:R-:W-:Y:S02]  /*4010*/  ISETP.GE.AND P5, PT, R6.reuse, R5, PT ;  /* 0x000000050600720c */ /* 0x040fe40003fa6270 */
[----:B------:R-:W-:Y:S02]  /*4020*/  ISETP.GE.AND P1, PT, R6, R3, PT ;  /* 0x000000030600720c */ /* 0x000fe40003f26270 */
[----:B------:R-:W-:-:S02]  /*4030*/  IADD3 R6, R2, -0x17, RZ ;  /* 0xffffffe902067810 */ /* 0x000fc40007ffe0ff */
[----:B------:R-:W-:Y:S02]  /*4040*/  ISETP.GE.AND P2, PT, R7, R3, PT ;  /* 0x000000030700720c */ /* 0x000fe40003f46270 */
[----:B------:R-:W-:Y:S02]  /*4050*/  FSEL R175, R24, -INF , !P0 ;  /* 0xff80000018af7808 */ /* 0x000fe40004000000 */
[----:B------:R-:W-:Y:S02]  /*4060*/  IADD3 R7, R2, -0x18, RZ ;  /* 0xffffffe802077810 */ /* 0x000fe40007ffe0ff */
[----:B------:R-:W-:Y:S02]  /*4070*/  ISETP.GE.AND P0, PT, R6, R5, PT ;  /* 0x000000050600720c */ /* 0x000fe40003f06270 */
[----:B------:R-:W-:Y:S02]  /*4080*/  IADD3 R8, R2, -0x10, RZ ;  /* 0xfffffff002087810 */ /* 0x000fe40007ffe0ff */
[----:B------:R-:W-:-:S02]  /*4090*/  FSEL R170, R29, -INF , !P4 ;  /* 0xff8000001daa7808 */ /* 0x000fc40006000000 */
[----:B------:R-:W-:Y:S02]  /*40a0*/  FSEL R174, R31, -INF , !P3 ;  /* 0xff8000001fae7808 */ /* 0x000fe40005800000 */
[----:B------:R-:W-:Y:S02]  /*40b0*/  FSEL R180, R26, -INF , !P2 ;  /* 0xff8000001ab47808 */ /* 0x000fe40005000000 */
[C---:B------:R-:W-:Y:S02]  /*40c0*/  ISETP.GE.AND P4, PT, R7.reuse, R5, PT ;  /* 0x000000050700720c */ /* 0x040fe40003f86270 */
[-C--:B------:R-:W-:Y:S02]  /*40d0*/  ISETP.GE.AND P3, PT, R7, R3.reuse, PT ;  /* 0x000000030700720c */ /* 0x080fe40003f66270 */
[----:B------:R-:W-:Y:S02]  /*40e0*/  ISETP.GE.AND P2, PT, R6, R3, PT ;  /* 0x000000030600720c */ /* 0x000fe40003f46270 */
[----:B------:R-:W-:-:S02]  /*40f0*/  FSEL R178, R21, -INF , !P0 ;  /* 0xff80000015b27808 */ /* 0x000fc40004000000 */
[C---:B------:R-:W-:Y:S02]  /*4100*/  IADD3 R7, R2.reuse, -0xf, RZ ;  /* 0xfffffff102077810 */ /* 0x040fe40007ffe0ff */
[----:B------:R-:W-:Y:S02]  /*4110*/  IADD3 R6, R2, -0x8, RZ ;  /* 0xfffffff802067810 */ /* 0x000fe40007ffe0ff */
[-C--:B------:R-:W-:Y:S02]  /*4120*/  ISETP.GE.AND P0, PT, R8, R3.reuse, PT ;  /* 0x000000030800720c */ /* 0x080fe40003f06270 */
[----:B------:R-:W-:Y:S02]  /*4130*/  IADD3 R2, R2, -0x7, RZ ;  /* 0xfffffff902027810 */ /* 0x000fe40007ffe0ff */
[----:B------:R-:W-:Y:S02]  /*4140*/  FSEL R187, R18, -INF , !P0 ;  /* 0xff80000012bb7808 */ /* 0x000fe40004000000 */
[----:B------:R-:W-:-:S02]  /*4150*/  ISETP.GE.AND P0, PT, R2, R3, PT ;  /* 0x000000030200720c */ /* 0x000fc40003f06270 */
[----:B------:R-:W-:Y:S02]  /*4160*/  FSEL R179, R27, -INF , !P1 ;  /* 0xff8000001bb37808 */ /* 0x000fe40004800000 */
[----:B------:R-:W-:Y:S02]  /*4170*/  FSEL R190, R15, -INF , !P0 ;  /* 0xff8000000fbe7808 */ /* 0x000fe40004000000 */
[----:B------:R-:W-:Y:S02]  /*4180*/  ISETP.GE.AND P0, PT, R242, 0x2, PT ;  /* 0x00000002f200780c */ /* 0x000fe40003f06270 */
[----:B------:R-:W-:Y:S02]  /*4190*/  ISETP.GE.AND P1, PT, R8, R5, PT ;  /* 0x000000050800720c */ /* 0x000fe40003f26270 */
[----:B------:R-:W-:Y:S02]  /*41a0*/  FSEL R176, R25, -INF , !P5 ;  /* 0xff80000019b07808 */ /* 0x000fe40006800000 */
[----:B------:R-:W-:-:S02]  /*41b0*/  FSEL R177, R20, -INF , !P4 ;  /* 0xff80000014b17808 */ /* 0x000fc40006000000 */
[----:B------:R-:W-:Y:S02]  /*41c0*/  FSEL R181, R22, -INF , !P3 ;  /* 0xff80000016b57808 */ /* 0x000fe40005800000 */
[----:B------:R-:W-:Y:S02]  /*41d0*/  FSEL R182, R23, -INF , !P2 ;  /* 0xff80000017b67808 */ /* 0x000fe40005000000 */
[----:B------:R-:W-:Y:S02]  /*41e0*/  FSEL R183, R16, -INF , !P1 ;  /* 0xff80000010b77808 */ /* 0x000fe40004800000 */
[-C--:B------:R-:W-:Y:S02]  /*41f0*/  ISETP.GE.AND P5, PT, R7, R5.reuse, PT ;  /* 0x000000050700720c */ /* 0x080fe40003fa6270 */
[-C--:B------:R-:W-:Y:S02]  /*4200*/  ISETP.GE.AND P4, PT, R6, R5.reuse, PT ;  /* 0x000000050600720c */ /* 0x080fe40003f86270 */
[----:B------:R-:W-:-:S02]  /*4210*/  ISETP.GE.AND P3, PT, R2, R5, PT ;  /* 0x000000050200720c */ /* 0x000fc40003f66270 */
[-C--:B------:R-:W-:Y:S02]  /*4220*/  ISETP.GE.AND P2, PT, R7, R3.reuse, PT ;  /* 0x000000030700720c */ /* 0x080fe40003f46270 */
[----:B------:R-:W-:Y:S02]  /*4230*/  ISETP.GE.AND P1, PT, R6, R3, PT ;  /* 0x000000030600720c */ /* 0x000fe40003f26270 */
[----:B------:R-:W-:Y:S02]  /*4240*/  LOP3.LUT R2, R240, R227, RZ, 0xfc, !PT ;  /* 0x000000e3f0027212 */ /* 0x000fe400078efcff */
[----:B------:R-:W-:Y:S02]  /*4250*/  FSEL R184, R17, -INF , !P5 ;  /* 0xff80000011b87808 */ /* 0x000fe40006800000 */
[----:B------:R-:W-:Y:S02]  /*4260*/  FSEL R188, R19, -INF , !P2 ;  /* 0xff80000013bc7808 */ /* 0x000fe40005000000 */
[----:B------:R-:W-:-:S02]  /*4270*/  FSEL R185, R12, -INF , !P4 ;  /* 0xff8000000cb97808 */ /* 0x000fc40006000000 */
[----:B------:R-:W-:Y:S02]  /*4280*/  FSEL R186, R13, -INF , !P3 ;  /* 0xff8000000dba7808 */ /* 0x000fe40005800000 */
[----:B------:R-:W-:Y:S02]  /*4290*/  FSEL R189, R14, -INF , !P1 ;  /* 0xff8000000ebd7808 */ /* 0x000fe40004800000 */
[C---:B------:R-:W-:Y:S02]  /*42a0*/  IADD3 R240, R222.reuse, 0x1000, RZ ;  /* 0x00001000def07810 */ /* 0x040fe40007ffe0ff */
[C---:B------:R-:W-:Y:S02]  /*42b0*/  IADD3 R239, R222.reuse, 0x1800, RZ ;  /* 0x00001800deef7810 */ /* 0x040fe40007ffe0ff */
[C---:B------:R-:W-:Y:S02]  /*42c0*/  IADD3 R238, R222.reuse, 0x2000, RZ ;  /* 0x00002000deee7810 */ /* 0x040fe40007ffe0ff */
[----:B------:R-:W-:-:S02]  /*42d0*/  IADD3 R237, R222, 0x2800, RZ ;  /* 0x00002800deed7810 */ /* 0x000fc40007ffe0ff */
[C---:B------:R-:W-:Y:S02]  /*42e0*/  IADD3 R236, R222.reuse, 0x3000, RZ ;  /* 0x00003000deec7810 */ /* 0x040fe40007ffe0ff */
[----:B------:R-:W-:Y:S01]  /*42f0*/  IADD3 R227, R222, 0x7800, RZ ;  /* 0x00007800dee37810 */ /* 0x000fe20007ffe0ff */
[----:B------:R-:W-:Y:S06]  /*4300*/  BAR.SYNC.DEFER_BLOCKING 0x0 ;  /* 0x0000000000007b1d */ /* 0x000fec0000010000 */
[----:B------:R-:W-:Y:S05]  /*4310*/  @!P0 BRA `(.L_x_2164) ;  /* 0x0000077000008947 */ /* 0x000fea0003800000 */
[----:B------:R-:W-:Y:S05]  /*4320*/  @P6 BRA `(.L_x_2165) ;  /* 0x000003c000006947 */ /* 0x000fea0003800000 */
[----:B------:R-:W1:Y:S01]  /*4330*/  I2F.RP R6, R246 ;  /* 0x000000f600067306 */ /* 0x000e620000209400 */
[----:B------:R-:W-:-:S02]  /*4340*/  IADD3 R11, R48, -0x100, RZ ;  /* 0xffffff00300b7810 */ /* 0x000fc40007ffe0ff */
[----:B------:R-:W-:Y:S02]  /*4350*/  IADD3 R10, R48, -0x200, RZ ;  /* 0xfffffe00300a7810 */ /* 0x000fe40007ffe0ff */
[----:B------:R-:W-:Y:S02]  /*4360*/  IABS R5, R11 ;  /* 0x0000000b00057213 */ /* 0x000fe40000000000 */
[----:B------:R-:W-:Y:S02]  /*4370*/  IABS R8, R10 ;  /* 0x0000000a00087213 */ /* 0x000fe40000000000 */
[----:B------:R-:W-:-:S04]  /*4380*/  LOP3.LUT R11, R11, c[0x0][0x2d0], RZ, 0x3c, !PT ;  /* 0x0000b4000b0b7a12 */ /* 0x000fc800078e3cff */
[----:B------:R-:W-:Y:S01]  /*4390*/  ISETP.GE.AND P3, PT, R11, RZ, PT ;  /* 0x000000ff0b00720c */ /* 0x000fe20003f66270 */
        /* <DEDUP_REMOVED lines=8> */
[----:B------:R-:W-:-:S04]  /*4420*/  IMAD.MOV.U32 R7, RZ, RZ, R5 ;  /* 0x000000ffff077224 */ /* 0x000fc800078e0005 */
[----:B------:R-:W-:-:S04]  /*4430*/  IMAD.HI.U32 R5, R3, R7, RZ ;  /* 0x0000000703057227 */ /* 0x000fc800078e00ff */
[----:B------:R-:W-:-:S04]  /*4440*/  IMAD.HI.U32 R3, R3, R6, RZ ;  /* 0x0000000603037227 */ /* 0x000fc800078e00ff */
[----:B------:R-:W-:Y:S02]  /*4450*/  IMAD.MOV R8, RZ, RZ, -R5 ;  /* 0x000000ffff087224 */ /* 0x000fe400078e0a05 */
[----:B------:R-:W-:Y:S02]  /*4460*/  IMAD.MOV R9, RZ, RZ, -R3 ;  /* 0x000000ffff097224 */ /* 0x000fe400078e0a03 */
[C---:B------:R-:W-:Y:S02]  /*4470*/  IMAD R7, R246.reuse, R8, R7 ;  /* 0x00000008f6077224 */ /* 0x040fe400078e0207 */
        /* <DEDUP_REMOVED lines=8> */
[----:B------:R-:W-:Y:S02]  /*4500*/  LOP3.LUT R6, R10, c[0x0][0x2d0], RZ, 0x3c, !PT ;  /* 0x0000b4000a067a12 */ /* 0x000fe400078e3cff */
[----:B------:R-:W-:-:S02]  /*4510*/  @!P2 IADD3 R3, R3, 0x1, RZ ;  /* 0x000000010303a810 */ /* 0x000fc40007ffe0ff */
[----:B------:R-:W-:Y:S02]  /*4520*/  ISETP.GE.AND P1, PT, R6, RZ, PT ;  /* 0x000000ff0600720c */ /* 0x000fe40003f26270 */
[----:B------:R-:W-:Y:S02]  /*4530*/  ISETP.NE.AND P2, PT, RZ, c[0x0][0x2d0], PT ;  /* 0x0000b400ff007a0c */ /* 0x000fe40003f45270 */
[----:B------:R-:W-:Y:S02]  /*4540*/  LOP3.LUT R6, RZ, c[0x0][0x2d0], RZ, 0x33, !PT ;  /* 0x0000b400ff067a12 */ /* 0x000fe400078e33ff */
[----:B------:R-:W-:Y:S02]  /*4550*/  @P5 IADD3 R5, R5, 0x1, RZ ;  /* 0x0000000105055810 */ /* 0x000fe40007ffe0ff */
[----:B------:R-:W-:-:S03]  /*4560*/  @P4 IADD3 R3, R3, 0x1, RZ ;  /* 0x0000000103034810 */ /* 0x000fc60007ffe0ff */
[----:B------:R-:W-:Y:S02]  /*4570*/  @!P3 IMAD.MOV R5, RZ, RZ, -R5 ;  /* 0x000000ffff05b224 */ /* 0x000fe400078e0a05 */
[----:B------:R-:W-:-:S03]  /*4580*/  @!P1 IADD3 R3, -R3, RZ, RZ ;  /* 0x000000ff03039210 */ /* 0x000fc60007ffe1ff */
[C---:B------:R-:W-:Y:S02]  /*4590*/  SEL R5, R6.reuse, R5, !P2 ;  /* 0x0000000506057207 */ /* 0x040fe40005000000 */
[----:B------:R-:W-:-:S03]  /*45a0*/  SEL R3, R6, R3, !P2 ;  /* 0x0000000306037207 */ /* 0x000fc60005000000 */
[----:B------:R-:W-:-:S04]  /*45b0*/  IMAD.WIDE R6, R5, 0x4, R244 ;  /* 0x0000000405067825 */ /* 0x000fc800078e02f4 */
[----:B------:R-:W-:Y:S02]  /*45c0*/  IMAD.WIDE R8, R3, 0x4, R244 ;  /* 0x0000000403087825 */ /* 0x000fe400078e02f4 */
[----:B------:R-:W2:Y:S04]  /*45d0*/  LDG.E R6, [R6.64] ;  /* 0x0000000a06067981 */ /* 0x000ea8000c1e1900 */
[----:B------:R-:W2:Y:S01]  /*45e0*/  LDG.E R8, [R8.64] ;  /* 0x0000000a08087981 */ /* 0x000ea2000c1e1900 */
[----:B------:R-:W-:Y:S02]  /*45f0*/  IMAD.IADD R3, R5, 0x1, -R3 ;  /* 0x0000000105037824 */ /* 0x000fe400078e0a03 */
[----:B------:R-:W-:-:S04]  /*4600*/  IMAD.MOV.U32 R5, RZ, RZ, c[0x0][0x2d0] ;  /* 0x0000b400ff057624 */ /* 0x000fc800078e00ff */
[----:B------:R-:W-:-:S05]  /*4610*/  IMAD R3, R3, R5, -0x100 ;  /* 0xffffff0003037424 */ /* 0x000fca00078e0205 */
[----:B------:R-:W-:-:S05]  /*4620*/  SHF.R.S32.HI R5, RZ, 0x1f, R3 ;  /* 0x0000001fff057819 */ /* 0x000fca0000011403 */
[----:B------:R-:W-:Y:S01]  /*4630*/  IMAD R5, R5, c[0x0][0x198], RZ ;  /* 0x0000660005057a24 */ /* 0x000fe200078e02ff */
[----:B--2---:R-:W-:Y:S01]  /*4640*/  IADD3 R8, -R6, R8, RZ ;  /* 0x0000000806087210 */ /* 0x004fe20007ffe1ff */
[----:B------:R-:W-:-:S03]  /*4650*/  IMAD.WIDE.U32 R6, R3, c[0x0][0x198], RZ ;  /* 0x0000660003067a25 */ /* 0x000fc600078e00ff */
[----:B------:R-:W-:Y:S01]  /*4660*/  SHF.R.S32.HI R9, RZ, 0x1f, R8 ;  /* 0x0000001fff097819 */ /* 0x000fe20000011408 */
[----:B------:R-:W-:-:S04]  /*4670*/  IMAD R3, R3, c[0x0][0x19c], R5 ;  /* 0x0000670003037a24 */ /* 0x000fc800078e0205 */
[----:B------:R-:W-:Y:S02]  /*4680*/  IMAD.IADD R7, R7, 0x1, R3 ;  /* 0x0000000107077824 */ /* 0x000fe400078e0203 */
[----:B------:R-:W-:Y:S02]  /*4690*/  IMAD R5, R9, c[0x0][0x180], RZ ;  /* 0x0000600009057a24 */ /* 0x000fe400078e02ff */
[----:B------:R-:W-:-:S04]  /*46a0*/  IMAD.WIDE.U32 R6, R8, c[0x0][0x180], R6 ;  /* 0x0000600008067a25 */ /* 0x000fc800078e0006 */
[----:B------:R-:W-:Y:S01]  /*46b0*/  IMAD R5, R8, c[0x0][0x184], R5 ;  /* 0x0000610008057a24 */ /* 0x000fe200078e0205 */
[----:B------:R-:W-:-:S03]  /*46c0*/  MOV R3, R6 ;  /* 0x0000000600037202 */ /* 0x000fc60000000f00 */
[----:B------:R-:W-:Y:S01]  /*46d0*/  IMAD.IADD R5, R7, 0x1, R5 ;  /* 0x0000000107057824 */ /* 0x000fe200078e0205 */
[----:B------:R-:W-:Y:S05]  /*46e0*/  BRA `(.L_x_2166) ;  /* 0x0000004000007947 */ /* 0x000fea0003800000 */
.L_x_2165:
[----:B------:R-:W-:-:S04]  /*46f0*/  ULEA UR4, -UR4, URZ, 0x8 ;  /* 0x0000003f04047291 */ /* 0x000fc8000f8e413f */
[----:B------:R-:W-:Y:S02]  /*4700*/  USHF.R.S32.HI UR6, URZ, 0x1f, UR4 ;  /* 0x0000001f3f067899 */ /* 0x000fe40008011404 */
[----:B------:R-:W-:-:S04]  /*4710*/  MOV R3, UR4 ;  /* 0x0000000400037c02 */ /* 0x000fc80008000f00 */
[----:B------:R-:W-:Y:S02]  /*4720*/  MOV R5, UR6 ;  /* 0x0000000600057c02 */ /* 0x000fe40008000f00 */
.L_x_2166:
[----:B------:R-:W-:-:S04]  /*4730*/  LEA R250, P1, R3, R250, 0x1 ;  /* 0x000000fa03fa7211 */ /* 0x000fc800078208ff */
[----:B------:R-:W-:Y:S01]  /*4740*/  LEA.HI.X R249, R3, R249, R5, 0x1, P1 ;  /* 0x000000f903f97211 */ /* 0x000fe200008f0c05 */
[----:B------:R-:W-:Y:S01]  /*4750*/  IMAD.MOV.U32 R14, RZ, RZ, R250 ;  /* 0x000000ffff0e7224 */ /* 0x000fe200078e00fa */
[----:B------:R-:W-:-:S03]  /*4760*/  IADD3 R12, P1, R250, UR9, RZ ;  /* 0x00000009fa0c7c10 */ /* 0x000fc6000ff3e0ff */
[----:B------:R-:W-:Y:S01]  /*4770*/  IMAD.MOV.U32 R15, RZ, RZ, R249 ;  /* 0x000000ffff0f7224 */ /* 0x000fe200078e00f9 */
[----:B------:R-:W-:Y:S02]  /*4780*/  IADD3.X R13, R249, UR5, RZ, P1, !PT ;  /* 0x00000005f90d7c10 */ /* 0x000fe40008ffe4ff */
[----:B------:R-:W-:Y:S02]  /*4790*/  IADD3 R10, P1, R12, UR9, RZ ;  /* 0x000000090c0a7c10 */ /* 0x000fe4000ff3e0ff */
[----:B------:R-:W-:Y:S01]  /*47a0*/  @!PT LDS RZ, [RZ] ;  /* 0x00000000fffff984 */ /* 0x000fe20000000800 */
[----:B------:R-:W-:Y:S01]  /*47b0*/  @!PT LDS RZ, [RZ] ;  /* 0x00000000fffff984 */ /* 0x000fe20000000800 */
[----:B------:R-:W-:Y:S01]  /*47c0*/  @!PT LDS RZ, [RZ] ;  /* 0x00000000fffff984 */ /* 0x000fe20000000800 */
[----:B------:R1:W-:Y:S02]  /*47d0*/  LDGSTS.E.BYPASS.LTC128B.128 [R243+0x2000], [R14.64] ;  /* 0x020000000ef37fae */ /* 0x0003e4000b901d4a */
[----:B------:R-:W-:Y:S02]  /*47e0*/  IADD3.X R11, R13, UR5, RZ, P1, !PT ;  /* 0x000000050d0b7c10 */ /* 0x000fe40008ffe4ff */
[----:B------:R-:W-:Y:S01]  /*47f0*/  IADD3 R8, P1, R10, UR9, RZ ;  /* 0x000000090a087c10 */ /* 0x000fe2000ff3e0ff */
[----:B------:R2:W-:Y:S03]  /*4800*/  LDGSTS.E.BYPASS.LTC128B.128 [R243+0x2800], [R12.64] ;  /* 0x028000000cf37fae */ /* 0x0005e6000b901d4a */
[----:B------:R-:W-:Y:S01]  /*4810*/  IADD3.X R9, R11, UR5, RZ, P1, !PT ;  /* 0x000000050b097c10 */ /* 0x000fe20008ffe4ff */
[----:B------:R3:W-:Y:S01]  /*4820*/  LDGSTS.E.BYPASS.LTC128B.128 [R243+0x3000], [R10.64] ;  /* 0x030000000af37fae */ /* 0x0007e2000b901d4a */
[----:B------:R-:W-:-:S03]  /*4830*/  IADD3 R6, P1, R8, UR9, RZ ;  /* 0x0000000908067c10 */ /* 0x000fc6000ff3e0ff */
[----:B------:R4:W-:Y:S01]  /*4840*/  LDGSTS.E.BYPASS.LTC128B.128 [R243+0x3800], [R8.64] ;  /* 0x0380000008f37fae */ /* 0x0009e2000b901d4a */
[----:B------:R-:W-:Y:S02]  /*4850*/  IADD3.X R7, R9, UR5, RZ, P1, !PT ;  /* 0x0000000509077c10 */ /* 0x000fe40008ffe4ff */
        /* <DEDUP_REMOVED lines=15> */
[----:B-1----:R-:W-:-:S03]  /*4950*/  IADD3 R14, P1, R20, UR9, RZ ;  /* 0x00000009140e7c10 */ /* 0x002fc6000ff3e0ff */
[----:B------:R1:W-:Y:S01]  /*4960*/  LDGSTS.E.BYPASS.LTC128B.128 [R243+0x6800], [R20.64] ;  /* 0x0680000014f37fae */ /* 0x0003e2000b901d4a */
[----:B------:R-:W-:Y:S02]  /*4970*/  IADD3.X R15, R21, UR5, RZ, P1, !PT ;  /* 0x00000005150f7c10 */ /* 0x000fe40008ffe4ff */
[----:B--2---:R-:W-:-:S03]  /*4980*/  IADD3 R12, P1, R14, UR9, RZ ;  /* 0x000000090e0c7c10 */ /* 0x004fc6000ff3e0ff */
[----:B------:R2:W-:Y:S01]  /*4990*/  LDGSTS.E.BYPASS.LTC128B.128 [R243+0x7000], [R14.64] ;  /* 0x070000000ef37fae */ /* 0x0005e2000b901d4a */
[----:B------:R-:W-:Y:S02]  /*49a0*/  IADD3.X R13, R15, UR5, RZ, P1, !PT ;  /* 0x000000050f0d7c10 */ /* 0x000fe40008ffe4ff */
[----:B---3--:R-:W-:-:S03]  /*49b0*/  IADD3 R10, P1, R12, UR9, RZ ;  /* 0x000000090c0a7c10 */ /* 0x008fc6000ff3e0ff */
[----:B------:R1:W-:Y:S01]  /*49c0*/  LDGSTS.E.BYPASS.LTC128B.128 [R243+0x7800], [R12.64] ;  /* 0x078000000cf37fae */ /* 0x0003e2000b901d4a */
[----:B------:R-:W-:Y:S02]  /*49d0*/  IADD3.X R11, R13, UR5, RZ, P1, !PT ;  /* 0x000000050d0b7c10 */ /* 0x000fe40008ffe4ff */
[----:B----4-:R-:W-:-:S03]  /*49e0*/  IADD3 R8, P1, R10, UR9, RZ ;  /* 0x000000090a087c10 */ /* 0x010fc6000ff3e0ff */
[----:B------:R1:W-:Y:S01]  /*49f0*/  LDGSTS.E.BYPASS.LTC128B.128 [R243+0x8000], [R10.64] ;  /* 0x080000000af37fae */ /* 0x0003e2000b901d4a */
[----:B------:R-:W-:Y:S02]  /*4a00*/  IADD3.X R9, R11, UR5, RZ, P1, !PT ;  /* 0x000000050b097c10 */ /* 0x000fe40008ffe4ff */
[----:B-----5:R-:W-:-:S03]  /*4a10*/  IADD3 R6, P1, R8, UR9, RZ ;  /* 0x0000000908067c10 */ /* 0x020fc6000ff3e0ff */
[----:B------:R1:W-:Y:S01]  /*4a20*/  LDGSTS.E.BYPASS.LTC128B.128 [R243+0x8800], [R8.64] ;  /* 0x0880000008f37fae */ /* 0x0003e2000b901d4a */
[----:B------:R-:W-:-:S05]  /*4a30*/  IADD3.X R7, R9, UR5, RZ, P1, !PT ;  /* 0x0000000509077c10 */ /* 0x000fca0008ffe4ff */
[----:B------:R1:W-:Y:S01]  /*4a40*/  LDGSTS.E.BYPASS.LTC128B.128 [R243+0x9000], [R6.64] ;  /* 0x0900000006f37fae */ /* 0x0003e2000b901d4a */
[----:B--2---:R-:W-:-:S04]  /*4a50*/  IADD3 R14, P1, R6, UR9, RZ ;  /* 0x00000009060e7c10 */ /* 0x004fc8000ff3e0ff */
[----:B------:R-:W-:-:S05]  /*4a60*/  IADD3.X R15, R7, UR5, RZ, P1, !PT ;  /* 0x00000005070f7c10 */ /* 0x000fca0008ffe4ff */
[----:B------:R1:W-:Y:S04]  /*4a70*/  LDGSTS.E.BYPASS.LTC128B.128 [R243+0x9800], [R14.64] ;  /* 0x098000000ef37fae */ /* 0x0003e8000b901d4a */
[----:B------:R-:W0:Y:S02]  /*4a80*/  LDGDEPBAR ;  /* 0x00000000000079af */ /* 0x000e240000000000 */
.L_x_2164:
[----:B------:R-:W-:Y:S02]  /*4a90*/  FMNMX.FTZ R3, R52, R49, !PT ;  /* 0x0000003134037209 */ /* 0x000fe40007810000 */
[----:B------:R-:W-:Y:S02]  /*4aa0*/  SHF.L.U32 R147, R2, 0x1, RZ ;  /* 0x0000000102937819 */ /* 0x000fe400000006ff */
[----:B------:R-:W-:Y:S02]  /*4ab0*/  FMNMX.FTZ R3, R53, R3, !PT ;  /* 0x0000000335037209 */ /* 0x000fe40007810000 */
[----:B------:R-:W-:Y:S01]  /*4ac0*/  IADD3 R216, R4, R147, RZ ;  /* 0x0000009304d87210 */ /* 0x000fe20007ffe0ff */
[----:B------:R-:W-:Y:S01]  /*4ad0*/  LDSM.16.MT88.4 R24, [R147+0xa000] ;  /* 0x00a000009318783b */ /* 0x000fe20000004200 */
[----:B------:R-:W-:-:S02]  /*4ae0*/  FMNMX.FTZ R3, R50, R3, !PT ;  /* 0x0000000332037209 */ /* 0x000fc40007810000 */
[----:B------:R-:W-:Y:S01]  /*4af0*/  IADD3 R218, R0, R147, RZ ;  /* 0x0000009300da7210 */ /* 0x000fe20007ffe0ff */
[----:B------:R-:W-:Y:S01]  /*4b00*/  LDSM.16.MT88.4 R16, [R216+0xa000] ;  /* 0x00a00000d810783b */ /* 0x000fe20000004200 */
[----:B------:R-:W-:Y:S02]  /*4b10*/  FMNMX.FTZ R3, R62, R3, !PT ;  /* 0x000000033e037209 */ /* 0x000fe40007810000 */
[----:B------:R-:W-:Y:S01]  /*4b20*/  IADD3 R217, R0, R216, RZ ;  /* 0x000000d800d97210 */ /* 0x000fe20007ffe0ff */
[----:B-1----:R-:W-:Y:S01]  /*4b30*/  LDSM.16.MT88.4 R20, [R218+0xa000] ;  /* 0x00a00000da14783b */ /* 0x002fe20000004200 */
[----:B------:R-:W-:Y:S02]  /*4b40*/  FMNMX.FTZ R5, R55, R3, !PT ;  /* 0x0000000337057209 */ /* 0x000fe40007810000 */
[----:B------:R-:W-:Y:S01]  /*4b50*/  FMNMX.FTZ R3, R54, R51, !PT ;  /* 0x0000003336037209 */ /* 0x000fe20007810000 */
[----:B------:R-:W-:Y:S01]  /*4b60*/  LDSM.16.MT88.4 R12, [R217+0xa000] ;  /* 0x00a00000d90c783b */ /* 0x000fe20000004200 */
        /* <DEDUP_REMOVED lines=115> */
[----:B------:R-:W-:-:S03]  /*52a0*/  FMNMX.FTZ R3, R182, R3, !PT ;  /* 0x00000003b6037209 */ /* 0x000fc60007810000 */
[----:B------:R-:W1:Y:S01]  /*52b0*/  SHFL.BFLY PT, R6, R144, 0x2, 0x1f ;  /* 0x0c401f0090067f89 */ /* 0x000e6200000e0000 */
[----:B------:R-:W-:-:S04]  /*52c0*/  FMNMX.FTZ R3, R187, R3, !PT ;  /* 0x00000003bb037209 */ /* 0x000fc80007810000 */
        /* <DEDUP_REMOVED lines=15> */
[----:B------:R1:W-:Y:S01]  /*53c0*/  MUFU.EX2 R8, R5 ;  /* 0x0000000500087308 */ /* 0x0003e20000000800 */
[----:B------:R-:W-:Y:S02]  /*53d0*/  FFMA.FTZ R7, R53, c[0x0][0x23c], -R6 ;  /* 0x00008f0035077a23 */ /* 0x000fe40000010806 */
[----:B------:R-:W-:-:S05]  /*53e0*/  FSETP.NEU.FTZ.AND P1, PT, R3, -INF , PT ;  /* 0xff8000000300780b */ /* 0x000fca0003f3d000 */
[----:B------:R2:W-:Y:S01]  /*53f0*/  MUFU.EX2 R195, R0 ;  /* 0x0000000000c37308 */ /* 0x0005e20000000800 */
[----:B-1----:R-:W-:-:S07]  /*5400*/  FFMA.FTZ R5, R49, c[0x0][0x23c], -R6 ;  /* 0x00008f0031057a23 */ /* 0x002fce0000010806 */
[----:B------:R1:W-:Y:S01]  /*5410*/  MUFU.EX2 R72, R7 ;  /* 0x0000000700487308 */ /* 0x0003e20000000800 */
[----:B--2---:R-:W-:-:S07]  /*5420*/  FFMA.FTZ R0, R60, c[0x0][0x23c], -R6 ;  /* 0x00008f003c007a23 */ /* 0x004fce0000010806 */
[----:B------:R2:W3:Y:S08]  /*5430*/  MUFU.EX2 R10, R5 ;  /* 0x00000005000a7308 */ /* 0x0004f00000000800 */
[----:B------:R4:W-:Y:S01]  /*5440*/  MUFU.EX2 R193, R0 ;  /* 0x0000000000c17308 */ /* 0x0009e20000000800 */
[----:B-1----:R-:W-:Y:S02]  /*5450*/  FFMA.FTZ R7, R50, c[0x0][0x23c], -R6 ;  /* 0x00008f0032077a23 */ /* 0x002fe40000010806 */
[----:B--2---:R-:W-:-:S05]  /*5460*/  FMUL.FTZ R5, R3, c[0x0][0x23c] ;  /* 0x00008f0003057a20 */ /* 0x004fca0000410000 */
[----:B------:R1:W-:Y:S01]  /*5470*/  MUFU.EX2 R196, R7 ;  /* 0x0000000700c47308 */ /* 0x0003e20000000800 */
[----:B------:R-:W-:-:S05]  /*5480*/  FSEL R5, R5, RZ, P1 ;  /* 0x000000ff05057208 */ /* 0x000fca0000800000 */
[--C-:B----4-:R-:W-:Y:S02]  /*5490*/  FFMA.FTZ R0, R66, c[0x0][0x23c], -R5.reuse ;  /* 0x00008f0042007a23 */ /* 0x110fe40000010805 */
[--C-:B------:R-:W-:Y:S02]  /*54a0*/  FFMA.FTZ R2, R51, c[0x0][0x23c], -R5.reuse ;  /* 0x00008f0033027a23 */ /* 0x100fe40000010805 */
[----:B------:R2:W-:Y:S01]  /*54b0*/  MUFU.EX2 R252, R0 ;  /* 0x0000000000fc7308 */ /* 0x0005e20000000800 */
[----:B-1----:R-:W-:-:S07]  /*54c0*/  FFMA.FTZ R7, R54, c[0x0][0x23c], -R5 ;  /* 0x00008f0036077a23 */ /* 0x002fce0000010805 */
[----:B------:R1:W-:Y:S01]  /*54d0*/  MUFU.EX2 R197, R2 ;  /* 0x0000000200c57308 */ /* 0x0003e20000000800 */
[----:B--2---:R-:W-:-:S07]  /*54e0*/  FFMA.FTZ R0, R65, c[0x0][0x23c], -R5 ;  /* 0x00008f0041007a23 */ /* 0x004fce0000010805 */
[----:B------:R3:W2:Y:S01]  /*54f0*/  MUFU.EX2 R9, R7 ;  /* 0x0000000700097308 */ /* 0x0006a20000000800 */
[----:B-1----:R-:W-:-:S07]  /*5500*/  FFMA.FTZ R2, R64, c[0x0][0x23c], -R5 ;  /* 0x00008f0040027a23 */ /* 0x002fce0000010805 */
[----:B------:R1:W-:Y:S08]  /*5510*/  MUFU.EX2 R251, R0 ;  /* 0x0000000000fb7308 */ /* 0x0003f00000000800 */
[----:B------:R4:W-:Y:S01]  /*5520*/  MUFU.EX2 R198, R2 ;  /* 0x0000000200c67308 */ /* 0x0009e20000000800 */
[----:B---3--:R-:W-:Y:S02]  /*5530*/  MOV R7, R10 ;  /* 0x0000000a00077202 */ /* 0x008fe40000000f00 */
[----:B--2---:R-:W-:-:S02]  /*5540*/  MOV R4, R9 ;  /* 0x0000000900047202 */ /* 0x004fc40000000f00 */
[----:B------:R-:W-:Y:S02]  /*5550*/  F2FP.BF16.PACK_AB R10, R196, R72 ;  /* 0x00000048c40a723e */ /* 0x000fe400000010ff */
[----:B------:R-:W-:Y:S01]  /*5560*/  F2FP.BF16.PACK_AB R9, R197, R4 ;  /* 0x00000004c509723e */ /* 0x000fe200000010ff */
[----:B-1----:R-:W-:-:S04]  /*5570*/  FFMA.FTZ R0, R88, c[0x0][0x23c], -R5 ;  /* 0x00008f0058007a23 */ /* 0x002fc80000010805 */
[----:B------:R1:W-:Y:S01]  /*5580*/  MUFU.EX2 R194, R0 ;  /* 0x0000000000c27308 */ /* 0x0003e20000000800 */
[----:B----4-:R-:W-:-:S07]  /*5590*/  FFMA.FTZ R2, R61, c[0x0][0x23c], -R5 ;  /* 0x00008f003d027a23 */ /* 0x010fce0000010805 */
[----:B------:R2:W3:Y:S01]  /*55a0*/  MUFU.EX2 R75, R2 ;  /* 0x00000002004b7308 */ /* 0x0004e20000000800 */
[----:B-1----:R-:W-:-:S07]  /*55b0*/  FFMA.FTZ R0, R67, c[0x0][0x23c], -R5 ;  /* 0x00008f0043007a23 */ /* 0x002fce0000010805 */
[----:B------:R1:W-:Y:S01]  /*55c0*/  MUFU.EX2 R192, R0 ;  /* 0x0000000000c07308 */ /* 0x0003e20000000800 */
[----:B--2---:R-:W-:Y:S01]  /*55d0*/  FFMA.FTZ R2, R62, c[0x0][0x23c], -R6 ;  /* 0x00008f003e027a23 */ /* 0x004fe20000010806 */
[----:B---3--:R-:W-:-:S06]  /*55e0*/  F2FP.BF16.PACK_AB R11, R75, R198 ;  /* 0x000000c64b0b723e */ /* 0x008fcc00000010ff */
[----:B------:R2:W-:Y:S01]  /*55f0*/  MUFU.EX2 R73, R2 ;  /* 0x0000000200497308 */ /* 0x0005e20000000800 */
[----:B-1----:R-:W-:Y:S01]  /*5600*/  FFMA.FTZ R0, R89, c[0x0][0x23c], -R6 ;  /* 0x00008f0059007a23 */ /* 0x002fe20000010806 */
[----:B------:R-:W-:-:S06]  /*5610*/  MOV R89, R197 ;  /* 0x000000c500597202 */ /* 0x000fcc0000000f00 */
[----:B------:R1:W-:Y:S01]  /*5620*/  MUFU.EX2 R191, R0 ;  /* 0x0000000000bf7308 */ /* 0x0003e20000000800 */
[----:B--2---:R-:W-:-:S07]  /*5630*/  FFMA.FTZ R2, R55, c[0x0][0x23c], -R6 ;  /* 0x00008f0037027a23 */ /* 0x004fce0000010806 */
[----:B------:R2:W-:Y:S01]  /*5640*/  MUFU.EX2 R199, R2 ;  /* 0x0000000200c77308 */ /* 0x0005e20000000800 */
[----:B-1----:R-:W-:Y:S01]  /*5650*/  FFMA.FTZ R0, R90, c[0x0][0x23c], -R6 ;  /* 0x00008f005a007a23 */ /* 0x002fe20000010806 */
[----:B------:R-:W-:-:S06]  /*5660*/  MOV R90, R72 ;  /* 0x00000048005a7202 */ /* 0x000fcc0000000f00 */
[----:B------:R1:W-:Y:S01]  /*5670*/  MUFU.EX2 R88, R0 ;  /* 0x0000000000587308 */ /* 0x0003e20000000800 */
[----:B--2---:R-:W-:-:S04]  /*5680*/  MOV R2, R8 ;  /* 0x0000000800027202 */ /* 0x004fc80000000f00 */
[----:B------:R-:W-:-:S07]  /*5690*/  F2FP.BF16.PACK_AB R8, R7, R2 ;  /* 0x000000020708723e */ /* 0x000fce00000010ff */
[----:B------:R-:W-:Y:S01]  /*56a0*/  HMMA.16816.F32.BF16 R32, R8, R24, RZ ;  /* 0x000000180820723c */ /* 0x000fe200000418ff */
[----:B-1----:R-:W-:Y:S01]  /*56b0*/  FFMA.FTZ R0, R92, c[0x0][0x23c], -R6 ;  /* 0x00008f005c007a23 */ /* 0x002fe20000010806 */
[----:B------:R-:W-:-:S03]  /*56c0*/  MOV R92, R198 ;  /* 0x000000c6005c7202 */ /* 0x000fc60000000f00 */
[----:B------:R1:W2:Y:S03]  /*56d0*/  MUFU.EX2 R64, R0 ;  /* 0x0000000000407308 */ /* 0x0002a60000000800 */
[C---:B------:R-:W-:Y:S01]  /*56e0*/  HMMA.16816.F32.BF16 R44, R8.reuse, R26, RZ ;  /* 0x0000001a082c723c */ /* 0x040fe200000418ff */
[----:B------:R-:W3:Y:S07]  /*56f0*/  LDSM.16.MT88.4 R24, [R147+0xa800] ;  /* 0x00a800009318783b */ /* 0x000eee0000004200 */
[----:B------:R-:W-:Y:S01]  /*5700*/  HMMA.16816.F32.BF16 R52, R8, R12, RZ ;  /* 0x0000000c0834723c */ /* 0x000fe200000418ff */
[----:B-1----:R-:W-:Y:S01]  /*5710*/  FFMA.FTZ R0, R91, c[0x0][0x23c], -R6 ;  /* 0x00008f005b007a23 */ /* 0x002fe20000010806 */
[----:B------:R-:W-:-:S06]  /*5720*/  MOV R91, R196 ;  /* 0x000000c4005b7202 */ /* 0x000fcc0000000f00 */
[C---:B------:R-:W-:Y:S01]  /*5730*/  HMMA.16816.F32.BF16 R48, R8.reuse, R14, RZ ;  /* 0x0000000e0830723c */ /* 0x040fe200000418ff */
[----:B------:R1:W4:Y:S01]  /*5740*/  MUFU.EX2 R74, R0 ;  /* 0x00000000004a7308 */ /* 0x0003220000000800 */
[----:B------:R-:W5:Y:S06]  /*5750*/  LDSM.16.MT88.4 R12, [R217+0xa800] ;  /* 0x00a80000d90c783b */ /* 0x000f6c0000004200 */
[C---:B------:R-:W-:Y:S08]  /*5760*/  HMMA.16816.F32.BF16 R28, R8.reuse, R20, RZ ;  /* 0x00000014081c723c */ /* 0x040ff000000418ff */
[----:B------:R-:W-:Y:S01]  /*5770*/  HMMA.16816.F32.BF16 R40, R8, R22, RZ ;  /* 0x000000160828723c */ /* 0x000fe200000418ff */
[----:B-1----:R-:W-:Y:S01]  /*5780*/  FFMA.FTZ R0, R100, c[0x0][0x23c], -R5 ;  /* 0x00008f0064007a23 */ /* 0x002fe20000010805 */
[----:B------:R-:W1:Y:S01]  /*5790*/  LDSM.16.MT88.4 R20, [R218+0xa800] ;  /* 0x00a80000da14783b */ /* 0x000e620000004200 */
[----:B--2---:R-:W-:-:S02]  /*57a0*/  MOV R100, R64 ;  /* 0x0000004000647202 */ /* 0x004fc40000000f00 */
[----:B------:R2:W-:Y:S03]  /*57b0*/  MUFU.EX2 R246, R0 ;  /* 0x0000000000f67308 */ /* 0x0005e60000000800 */
[C---:B------:R-:W-:Y:S08]  /*57c0*/  HMMA.16816.F32.BF16 R36, R8.reuse, R16, RZ ;  /* 0x000000100824723c */ /* 0x040ff000000418ff */
[----:B------:R-:W-:Y:S01]  /*57d0*/  HMMA.16816.F32.BF16 R56, R8, R18, RZ ;  /* 0x000000120838723c */ /* 0x000fe200000418ff */
[----:B------:R-:W1:Y:S01]  /*57e0*/  LDSM.16.MT88.4 R16, [R216+0xa800] ;  /* 0x00a80000d810783b */ /* 0x000e620000004200 */
[----:B--2---:R-:W-:Y:S01]  /*57f0*/  FFMA.FTZ R0, R95, c[0x0][0x23c], -R5 ;  /* 0x00008f005f007a23 */ /* 0x004fe20000010805 */
[----:B------:R-:W-:-:S04]  /*5800*/  MOV R95, R75 ;  /* 0x0000004b005f7202 */ /* 0x000fc80000000f00 */
[----:B------:R-:W-:Y:S01]  /*5810*/  F2FP.BF16.PACK_AB R8, R199, R73 ;  /* 0x00000049c708723e */ /* 0x000fe200000010ff */
[----:B------:R2:W1:Y:S01]  /*5820*/  MUFU.EX2 R215, R0 ;  /* 0x0000000000d77308 */ /* 0x0004620000000800 */
[----:B------:R-:W-:Y:S02]  /*5830*/  F2FP.BF16.PACK_AB R9, R251, R252 ;  /* 0x000000fcfb09723e */ /* 0x000fe400000010ff */
[----:B------:R-:W-:Y:S02]  /*5840*/  F2FP.BF16.PACK_AB R10, R193, R195 ;  /* 0x000000c3c10a723e */ /* 0x000fe400000010ff */
[----:B------:R-:W-:-:S07]  /*5850*/  F2FP.BF16.PACK_AB R11, R192, R194 ;  /* 0x000000c2c00b723e */ /* 0x000fce00000010ff */
[----:B---3--:R-:W-:Y:S01]  /*5860*/  HMMA.16816.F32.BF16 R60, R8, R24, R32 ;  /* 0x00000018083c723c */ /* 0x008fe20000041820 */
[----:B--2---:R-:W-:Y:S01]  /*5870*/  FFMA.FTZ R0, R94, c[0x0][0x23c], -R5 ;  /* 0x00008f005e007a23 */ /* 0x004fe20000010805 */
[----:B----4-:R-:W-:-:S03]  /*5880*/  MOV R94, R74 ;  /* 0x0000004a005e7202 */ /* 0x010fc60000000f00 */
[----:B------:R2:W-:Y:S03]  /*5890*/  MUFU.EX2 R248, R0 ;  /* 0x0000000000f87308 */ /* 0x0005e60000000800 */
[C---:B-----5:R-:W-:Y:S07]  /*58a0*/  HMMA.16816.F32.BF16 R32, R8.reuse, R12, R52 ;  /* 0x0000000c0820723c */ /* 0x060fee0000041834 */
[----:B------:R-:W-:Y:S01]  /*58b0*/  MOV R55, R199 ;  /* 0x000000c700377202 */ /* 0x000fe20000000f00 */
[----:B------:R-:W-:Y:S01]  /*58c0*/  HMMA.16816.F32.BF16 R68, R8, R26, R44 ;  /* 0x0000001a0844723c */ /* 0x000fe2000004182c */
[----:B------:R-:W-:Y:S01]  /*58d0*/  LDSM.16.MT88.4 R24, [R218+0xb000] ;  /* 0x00b00000da18783b */ /* 0x000fe20000004200 */
[----:B------:R-:W-:-:S02]  /*58e0*/  MOV R54, R195 ;  /* 0x000000c300367202 */ /* 0x000fc40000000f00 */
[----:B------:R-:W-:Y:S02]  /*58f0*/  MOV R53, R194 ;  /* 0x000000c200357202 */ /* 0x000fe40000000f00 */
[----:B------:R-:W-:Y:S01]  /*5900*/  MOV R52, R193 ;  /* 0x000000c100347202 */ /* 0x000fe20000000f00 */
[----:B--2---:R-:W-:Y:S01]  /*5910*/  FFMA.FTZ R0, R93, c[0x0][0x23c], -R5 ;  /* 0x00008f005d007a23 */ /* 0x004fe20000010805 */
[C---:B-1----:R-:W-:Y:S01]  /*5920*/  HMMA.16816.F32.BF16 R44, R8.reuse, R20, R28 ;  /* 0x00000014082c723c */ /* 0x042fe2000004181c */
[----:B------:R-:W-:Y:S01]  /*5930*/  MOV R93, R73 ;  /* 0x00000049005d7202 */ /* 0x000fe20000000f00 */
[----:B------:R-:W1:Y:S01]  /*5940*/  LDSM.16.MT88.4 R28, [R147+0xb000] ;  /* 0x00b00000931c783b */ /* 0x000e620000004200 */
[----:B------:R2:W3:Y:S05]  /*5950*/  MUFU.EX2 R247, R0 ;  /* 0x0000000000f77308 */ /* 0x0004ea0000000800 */
[C---:B------:R-:W-:Y:S08]  /*5960*/  HMMA.16816.F32.BF16 R64, R8.reuse, R22, R40 ;  /* 0x000000160840723c */ /* 0x040ff00000041828 */
[----:B------:R-:W-:Y:S01]  /*5970*/  HMMA.16816.F32.BF16 R36, R8, R16, R36 ;  /* 0x000000100824723c */ /* 0x000fe20000041824 */
[----:B--2---:R-:W-:Y:S01]  /*5980*/  FFMA.FTZ R0, R101, c[0x0][0x23c], -R6 ;  /* 0x00008f0065007a23 */ /* 0x004fe20000010806 */
[----:B------:R-:W-:-:S03]  /*5990*/  MOV R101, R192 ;  /* 0x000000c000657202 */ /* 0x000fc60000000f00 */
[----:B------:R2:W-:Y:S03]  /*59a0*/  MUFU.EX2 R211, R0 ;  /* 0x0000000000d37308 */ /* 0x0005e60000000800 */
[C---:B------:R-:W-:Y:S01]  /*59b0*/  HMMA.16816.F32.BF16 R72, R8.reuse, R18, R56 ;  /* 0x000000120848723c */ /* 0x040fe20000041838 */
[----:B------:R-:W4:Y:S07]  /*59c0*/  LDSM.16.MT88.4 R16, [R216+0xb000] ;  /* 0x00b00000d810783b */ /* 0x000f2e0000004200 */
[----:B------:R-:W-:Y:S01]  /*59d0*/  HMMA.16816.F32.BF16 R20, R8, R14, R48 ;  /* 0x0000000e0814723c */ /* 0x000fe20000041830 */
[----:B------:R-:W5:Y:S01]  /*59e0*/  LDSM.16.MT88.4 R12, [R217+0xb000] ;  /* 0x00b00000d90c783b */ /* 0x000f620000004200 */
[----:B--2---:R-:W-:-:S05]  /*59f0*/  FFMA.FTZ R0, R102, c[0x0][0x23c], -R6 ;  /* 0x00008f0066007a23 */ /* 0x004fca0000010806 */
[-C--:B------:R-:W-:Y:S02]  /*5a00*/  F2FP.BF16.PACK_AB R8, R88, R191.reuse ;  /* 0x000000bf5808723e */ /* 0x080fe400000010ff */
[----:B------:R-:W-:Y:S01]  /*5a10*/  F2FP.BF16.PACK_AB R9, R215, R246 ;  /* 0x000000f6d709723e */ /* 0x000fe200000010ff */
[----:B------:R2:W2:Y:S01]  /*5a20*/  MUFU.EX2 R212, R0 ;  /* 0x0000000000d47308 */ /* 0x0004a20000000800 */
[----:B------:R-:W-:Y:S02]  /*5a30*/  F2FP.BF16.PACK_AB R10, R94, R100 ;  /* 0x000000645e0a723e */ /* 0x000fe400000010ff */
[----:B---3--:R-:W-:Y:S02]  /*5a40*/  F2FP.BF16.PACK_AB R11, R247, R248 ;  /* 0x000000f8f70b723e */ /* 0x008fe400000010ff */
[----:B------:R-:W-:-:S05]  /*5a50*/  MOV R102, R191 ;  /* 0x000000bf00667202 */ /* 0x000fca0000000f00 */
[----:B-1----:R-:W-:Y:S01]  /*5a60*/  HMMA.16816.F32.BF16 R40, R8, R28, R60 ;  /* 0x0000001c0828723c */ /* 0x002fe2000004183c */
[----:B--2---:R-:W-:-:S07]  /*5a70*/  FFMA.FTZ R0, R108, c[0x0][0x23c], -R6 ;  /* 0x00008f006c007a23 */ /* 0x004fce0000010806 */
[C---:B------:R-:W-:Y:S01]  /*5a80*/  HMMA.16816.F32.BF16 R56, R8.reuse, R30, R68 ;  /* 0x0000001e0838723c */ /* 0x040fe20000041844 */
[----:B------:R-:W-:Y:S01]  /*5a90*/  LDSM.16.MT88.4 R28, [R147+0xb800] ;  /* 0x00b80000931c783b */ /* 0x000fe20000004200 */
[----:B------:R1:W-:Y:S06]  /*5aa0*/  MUFU.EX2 R214, R0 ;  /* 0x0000000000d67308 */ /* 0x0003ec0000000800 */
        /* <DEDUP_REMOVED lines=8> */
[----:B-1----:R-:W-:-:S05]  /*5b30*/  FFMA.FTZ R0, R120, c[0x0][0x23c], -R5 ;  /* 0x00008f0078007a23 */ /* 0x002fca0000010805 */
[----:B------:R-:W-:Y:S01]  /*5b40*/  MOV R75, R101 ;  /* 0x00000065004b7202 */ /* 0x000fe20000000f00 */
[----:B-----5:R-:W-:Y:S01]  /*5b50*/  HMMA.16816.F32.BF16 R32, R8, R12, R32 ;  /* 0x0000000c0820723c */ /* 0x020fe20000041820 */
[----:B------:R-:W-:Y:S01]  /*5b60*/  MOV R74, R52 ;  /* 0x00000034004a7202 */ /* 0x000fe20000000f00 */
[----:B------:R1:W-:Y:S01]  /*5b70*/  MUFU.EX2 R210, R0 ;  /* 0x0000000000d27308 */ /* 0x0003e20000000800 */
[----:B------:R-:W-:Y:S02]  /*5b80*/  MOV R73, R53 ;  /* 0x0000003500497202 */ /* 0x000fe40000000f00 */
[----:B------:R-:W-:-:S03]  /*5b90*/  MOV R72, R54 ;  /* 0x0000003600487202 */ /* 0x000fc60000000f00 */
[----:B------:R-:W-:Y:S01]  /*5ba0*/  HMMA.16816.F32.BF16 R20, R8, R14, R20 ;  /* 0x0000000e0814723c */ /* 0x000fe20000041814 */
[----:B------:R-:W5:Y:S06]  /*5bb0*/  LDSM.16.MT88.4 R12, [R217+0xb800] ;  /* 0x00b80000d90c783b */ /* 0x000f6c0000004200 */
[----:B------:R-:W-:Y:S02]  /*5bc0*/  F2FP.BF16.PACK_AB R8, R212, R211 ;  /* 0x000000d3d408723e */ /* 0x000fe400000010ff */
[----:B---3--:R-:W-:Y:S01]  /*5bd0*/  F2FP.BF16.PACK_AB R10, R213, R214 ;  /* 0x000000d6d50a723e */ /* 0x008fe200000010ff */
[----:B-1----:R-:W-:-:S04]  /*5be0*/  FFMA.FTZ R0, R111, c[0x0][0x23c], -R5 ;  /* 0x00008f006f007a23 */ /* 0x002fc80000010805 */
        /* <DEDUP_REMOVED lines=94> */
[----:B------:R-:W-:-:S02]  /*61d0*/  F2FP.BF16.PACK_AB R10, R143, R145 ;  /* 0x000000918f0a723e */ /* 0x000fc400000010ff */
        /* <DEDUP_REMOVED lines=18> */
[----:B------:R-:W2:Y:S01]  /*6300*/  LDSM.16.MT88.4 R24, [R218+0xd800] ;  /* 0x00d80000da18783b */ /* 0x000ea20000004200 */
[----:B-1----:R-:W-:Y:S01]  /*6310*/  FFMA.FTZ R0, R152, c[0x0][0x23c], -R6 ;  /* 0x00008f0098007a23 */ /* 0x002fe20000010806 */
[----:B------:R-:W-:-:S03]  /*6320*/  MOV R152, R93 ;  /* 0x0000005d00987202 */ /* 0x000fc60000000f00 */
[----:B------:R1:W3:Y:S02]  /*6330*/  MUFU.EX2 R136, R0 ;  /* 0x0000000000887308 */ /* 0x0002e40000000800 */
[C---:B----4-:R-:W-:Y:S08]  /*6340*/  HMMA.16816.F32.BF16 R48, R8.reuse, R16, R48 ;  /* 0x000000100830723c */ /* 0x050ff00000041830 */
[----:B------:R-:W-:Y:S01]  /*6350*/  HMMA.16816.F32.BF16 R68, R8, R18, R68 ;  /* 0x000000120844723c */ /* 0x000fe20000041844 */
[----:B------:R-:W4:Y:S01]  /*6360*/  LDSM.16.MT88.4 R16, [R216+0xd800] ;  /* 0x00d80000d810783b */ /* 0x000f220000004200 */
[----:B-1----:R-:W-:-:S06]  /*6370*/  FFMA.FTZ R0, R153, c[0x0][0x23c], -R6 ;  /* 0x00008f0099007a23 */ /* 0x002fcc0000010806 */
[C---:B-----5:R-:W-:Y:S01]  /*6380*/  HMMA.16816.F32.BF16 R36, R8.reuse, R12, R36 ;  /* 0x0000000c0824723c */ /* 0x060fe20000041824 */
[----:B------:R-:W-:Y:S01]  /*6390*/  MOV R153, R95 ;  /* 0x0000005f00997202 */ /* 0x000fe20000000f00 */
        /* <DEDUP_REMOVED lines=45> */
[----:B-----5:R-:W-:-:S02]  /*6670*/  F2FP.BF16.PACK_AB R10, R124, R125 ;  /* 0x0000007d7c0a723e */ /* 0x020fc400000010ff */
[----:B------:R-:W-:Y:S01]  /*6680*/  MOV R127, R89 ;  /* 0x00000059007f7202 */ /* 0x000fe20000000f00 */
[----:B------:R1:W-:Y:S04]  /*6690*/  MUFU.EX2 R123, R0 ;  /* 0x00000000007b7308 */ /* 0x0003e80000000800 */
[----:B------:R-:W-:-:S04]  /*66a0*/  FADD.FTZ R4, R4, R127 ;  /* 0x0000007f04047221 */ /* 0x000fc80000010000 */
[----:B------:R-:W-:-:S04]  /*66b0*/  FADD.FTZ R4, R155, R4 ;  /* 0x000000049b047221 */ /* 0x000fc80000010000 */
[----:B------:R-:W-:Y:S02]  /*66c0*/  FADD.FTZ R4, R153, R4 ;  /* 0x0000000499047221 */ /* 0x000fe40000010000 */
[--C-:B-1----:R-:W-:Y:S02]  /*66d0*/  FFMA.FTZ R0, R119, c[0x0][0x23c], -R5.reuse ;  /* 0x00008f0077007a23 */ /* 0x102fe40000010805 */
[----:B------:R-:W-:Y:S02]  /*66e0*/  FADD.FTZ R4, R252, R4 ;  /* 0x00000004fc047221 */ /* 0x000fe40000010000 */
        /* <DEDUP_REMOVED lines=14> */
[C---:B----4-:R-:W-:Y:S08]  /*67d0*/  HMMA.16816.F32.BF16 R24, R8.reuse, R12, R24 ;  /* 0x0000000c0818723c */ /* 0x050ff00000041818 */
[----:B------:R-:W-:Y:S01]  /*67e0*/  HMMA.16816.F32.BF16 R20, R8, R14, R20 ;  /* 0x0000000e0814723c */ /* 0x000fe20000041814 */
[----:B------:R-:W4:Y:S01]  /*67f0*/  LDSM.16.MT88.4 R12, [R217+0xe800] ;  /* 0x00e80000d90c783b */ /* 0x000f220000004200 */
[----:B-1----:R-:W-:Y:S01]  /*6800*/  FFMA.FTZ R0, R157, c[0x0][0x23c], -R6 ;  /* 0x00008f009d007a23 */ /* 0x002fe20000010806 */
[----:B------:R-:W-:-:S05]  /*6810*/  MOV R157, R7 ;  /* 0x00000007009d7202 */ /* 0x000fca0000000f00 */
[----:B------:R-:W-:Y:S01]  /*6820*/  HMMA.16816.F32.BF16 R40, R8, R32, R40 ;  /* 0x000000200828723c */ /* 0x000fe20000041828 */
[----:B------:R1:W-:Y:S01]  /*6830*/  MUFU.EX2 R117, R0 ;  /* 0x0000000000757308 */ /* 0x0003e20000000800 */
[----:B------:R-:W-:-:S06]  /*6840*/  FADD.FTZ R2, R2, R157 ;  /* 0x0000009d02027221 */ /* 0x000fcc0000010000 */
[----:B------:R-:W-:Y:S01]  /*6850*/  HMMA.16816.F32.BF16 R56, R8, R34, R56 ;  /* 0x000000220838723c */ /* 0x000fe20000041838 */
[----:B------:R-:W-:-:S04]  /*6860*/  FADD.FTZ R2, R154, R2 ;  /* 0x000000029a027221 */ /* 0x000fc80000010000 */
[----:B------:R-:W-:-:S03]  /*6870*/  FADD.FTZ R2, R156, R2 ;  /* 0x000000029c027221 */ /* 0x000fc60000010000 */
[C---:B------:R-:W-:Y:S01]  /*6880*/  HMMA.16816.F32.BF16 R44, R8.reuse, R28, R44 ;  /* 0x0000001c082c723c */ /* 0x040fe2000004182c */
[----:B------:R-:W-:Y:S02]  /*6890*/  FADD.FTZ R2, R152, R2 ;  /* 0x0000000298027221 */ /* 0x000fe40000010000 */
[----:B-1----:R-:W-:Y:S01]  /*68a0*/  FFMA.FTZ R0, R104, c[0x0][0x23c], -R6 ;  /* 0x00008f0068007a23 */ /* 0x002fe20000010806 */
[----:B------:R-:W-:Y:S01]  /*68b0*/  LDSM.16.MT88.4 R152, [R147+0x11800] ;  /* 0x011800009398783b */ /* 0x000fe20000004200 */
[----:B------:R-:W-:Y:S02]  /*68c0*/  FADD.FTZ R2, R151, R2 ;  /* 0x0000000297027221 */ /* 0x000fe40000010000 */
[----:B------:R1:W5:Y:S01]  /*68d0*/  MUFU.EX2 R116, R0 ;  /* 0x0000000000747308 */ /* 0x0003620000000800 */
[----:B------:R-:W-:Y:S01]  /*68e0*/  HMMA.16816.F32.BF16 R60, R8, R30, R60 ;  /* 0x0000001e083c723c */ /* 0x000fe2000004183c */
[----:B------:R-:W2:Y:S01]  /*68f0*/  LDSM.16.MT88.4 R28, [R218+0xe800] ;  /* 0x00e80000da1c783b */ /* 0x000ea20000004200 */
[----:B------:R-:W-:-:S04]  /*6900*/  FADD.FTZ R2, R72, R2 ;  /* 0x0000000248027221 */ /* 0x000fc80000010000 */
[----:B------:R-:W-:Y:S01]  /*6910*/  FADD.FTZ R2, R74, R2 ;  /* 0x000000024a027221 */ /* 0x000fe20000010000 */
[----:B---3--:R-:W-:Y:S01]  /*6920*/  F2FP.BF16.PACK_AB R8, R119, R118 ;  /* 0x000000767708723e */ /* 0x008fe200000010ff */
[----:B-1----:R-:W-:Y:S01]  /*6930*/  FFMA.FTZ R0, R160, c[0x0][0x23c], -R5 ;  /* 0x00008f00a0007a23 */ /* 0x002fe20000010805 */
[----:B-----5:R-:W-:-:S03]  /*6940*/  F2FP.BF16.PACK_AB R10, R116, R117 ;  /* 0x00000075740a723e */ /* 0x020fc600000010ff */
        /* <DEDUP_REMOVED lines=11> */
[C---:B------:R-:W-:Y:S08]  /*6a00*/  HMMA.16816.F32.BF16 R32, R8.reuse, R36, R40 ;  /* 0x000000240820723c */ /* 0x040ff00000041828 */
[----:B------:R-:W-:Y:S01]  /*6a10*/  HMMA.16816.F32.BF16 R48, R8, R38, R56 ;  /* 0x000000260830723c */ /* 0x000fe20000041838 */
[----:B------:R-:W3:Y:S01]  /*6a20*/  LDSM.16.MT88.4 R36, [R147+0xf000] ;  /* 0x00f000009324783b */ /* 0x000ee20000004200 */
[----:B-1----:R-:W-:-:S04]  /*6a30*/  FFMA.FTZ R0, R96, c[0x0][0x23c], -R6 ;  /* 0x00008f0060007a23 */ /* 0x002fc80000010806 */
[----:B------:R1:W5:Y:S02]  /*6a40*/  MUFU.EX2 R111, R0 ;  /* 0x00000000006f7308 */ /* 0x0003640000000800 */
[C---:B--2---:R-:W-:Y:S08]  /*6a50*/  HMMA.16816.F32.BF16 R56, R8.reuse, R16, R52 ;  /* 0x000000100838723c */ /* 0x044ff00000041834 */
[----:B----4-:R-:W-:Y:S01]  /*6a60*/  HMMA.16816.F32.BF16 R52, R8, R12, R24 ;  /* 0x0000000c0834723c */ /* 0x010fe20000041818 */
[----:B------:R-:W-:Y:S01]  /*6a70*/  LDSM.16.MT88.4 R24, [R218+0xf800] ;  /* 0x00f80000da18783b */ /* 0x000fe20000004200 */
[----:B-1----:R-:W-:-:S06]  /*6a80*/  FFMA.FTZ R0, R97, c[0x0][0x23c], -R6 ;  /* 0x00008f0061007a23 */ /* 0x002fcc0000010806 */
[C---:B------:R-:W-:Y:S01]  /*6a90*/  HMMA.16816.F32.BF16 R20, R8.reuse, R14, R20 ;  /* 0x0000000e0814723c */ /* 0x040fe20000041814 */
[----:B------:R-:W1:Y:S01]  /*6aa0*/  LDSM.16.MT88.4 R12, [R217+0xf000] ;  /* 0x00f00000d90c783b */ /* 0x000e620000004200 */
[----:B------:R2:W-:Y:S06]  /*6ab0*/  MUFU.EX2 R110, R0 ;  /* 0x00000000006e7308 */ /* 0x0005ec0000000800 */
[C---:B------:R-:W-:Y:S01]  /*6ac0*/  HMMA.16816.F32.BF16 R40, R8.reuse, R28, R44 ;  /* 0x0000001c0828723c */ /* 0x040fe2000004182c */
[----:B------:R-:W4:Y:S07]  /*6ad0*/  LDSM.16.MT88.4 R44, [R218+0xf000] ;  /* 0x00f00000da2c783b */ /* 0x000f2e0000004200 */
[----:B------:R-:W-:Y:S01]  /*6ae0*/  HMMA.16816.F32.BF16 R68, R8, R18, R68 ;  /* 0x000000120844723c */ /* 0x000fe20000041844 */
[----:B------:R-:W1:Y:S01]  /*6af0*/  LDSM.16.MT88.4 R16, [R216+0xf000] ;  /* 0x00f00000d810783b */ /* 0x000e620000004200 */
[----:B--2---:R-:W-:-:S04]  /*6b00*/  FFMA.FTZ R0, R84, c[0x0][0x23c], -R6 ;  /* 0x00008f0054007a23 */ /* 0x004fc80000010806 */
[----:B------:R2:W2:Y:S02]  /*6b10*/  MUFU.EX2 R109, R0 ;  /* 0x00000000006d7308 */ /* 0x0004a40000000800 */
[----:B------:R-:W-:Y:S01]  /*6b20*/  HMMA.16816.F32.BF16 R60, R8, R30, R60 ;  /* 0x0000001e083c723c */ /* 0x000fe2000004183c */
[----:B------:R-:W1:Y:S06]  /*6b30*/  LDSM.16.MT88.4 R28, [R147+0xf800] ;  /* 0x00f80000931c783b */ /* 0x000e6c0000004200 */
[----:B-----5:R-:W-:Y:S01]  /*6b40*/  F2FP.BF16.PACK_AB R8, R111, R108 ;  /* 0x0000006c6f08723e */ /* 0x020fe200000010ff */
[----:B--2---:R-:W-:Y:S01]  /*6b50*/  FFMA.FTZ R0, R107, c[0x0][0x23c], -R5 ;  /* 0x00008f006b007a23 */ /* 0x004fe20000010805 */
[----:B------:R-:W-:-:S03]  /*6b60*/  F2FP.BF16.PACK_AB R10, R109, R110 ;  /* 0x0000006e6d0a723e */ /* 0x000fc600000010ff */
[----:B------:R2:W-:Y:S02]  /*6b70*/  MUFU.EX2 R107, R0 ;  /* 0x00000000006b7308 */ /* 0x0005e40000000800 */
[----:B--2---:R-:W-:-:S06]  /*6b80*/  FFMA.FTZ R0, R99, c[0x0][0x23c], -R5 ;  /* 0x00008f0063007a23 */ /* 0x004fcc0000010805 */
[----:B------:R2:W5:Y:S02]  /*6b90*/  MUFU.EX2 R106, R0 ;  /* 0x00000000006a7308 */ /* 0x0005640000000800 */
[----:B--2---:R-:W-:Y:S01]  /*6ba0*/  FFMA.FTZ R0, R98, c[0x0][0x23c], -R5 ;  /* 0x00008f0062007a23 */ /* 0x004fe20000010805 */
[----:B-----5:R-:W-:-:S05]  /*6bb0*/  F2FP.BF16.PACK_AB R9, R106, R107 ;  /* 0x0000006b6a09723e */ /* 0x020fca00000010ff */
[----:B------:R2:W-:Y:S02]  /*6bc0*/  MUFU.EX2 R104, R0 ;  /* 0x0000000000687308 */ /* 0x0005e40000000800 */
[----:B--2---:R-:W-:-:S06]  /*6bd0*/  FFMA.FTZ R0, R85, c[0x0][0x23c], -R5 ;  /* 0x00008f0055007a23 */ /* 0x004fcc0000010805 */
[----:B------:R2:W5:Y:S02]  /*6be0*/  MUFU.EX2 R105, R0 ;  /* 0x0000000000697308 */ /* 0x0005640000000800 */
[----:B--2---:R-:W-:Y:S01]  /*6bf0*/  FFMA.FTZ R0, R86, c[0x0][0x23c], -R6 ;  /* 0x00008f0056007a23 */ /* 0x004fe20000010806 */
[----:B-----5:R-:W-:-:S05]  /*6c00*/  F2FP.BF16.PACK_AB R11, R105, R104 ;  /* 0x00000068690b723e */ /* 0x020fca00000010ff */
[----:B------:R2:W-:Y:S02]  /*6c10*/  MUFU.EX2 R102, R0 ;  /* 0x0000000000667308 */ /* 0x0005e40000000800 */
[C---:B---3--:R-:W-:Y:S08]  /*6c20*/  HMMA.16816.F32.BF16 R32, R8.reuse, R36, R32 ;  /* 0x000000240820723c */ /* 0x048ff00000041820 */
[----:B------:R-:W-:Y:S01]  /*6c30*/  HMMA.16816.F32.BF16 R36, R8, R38, R48 ;  /* 0x000000260824723c */ /* 0x000fe20000041830 */
[----:B--2---:R-:W-:-:S04]  /*6c40*/  FFMA.FTZ R0, R80, c[0x0][0x23c], -R6 ;  /* 0x00008f0050007a23 */ /* 0x004fc80000010806 */
[----:B------:R2:W3:Y:S03]  /*6c50*/  MUFU.EX2 R103, R0 ;  /* 0x0000000000677308 */ /* 0x0004e60000000800 */
[C---:B-1----:R-:W-:Y:S01]  /*6c60*/  HMMA.16816.F32.BF16 R64, R8.reuse, R12, R52 ;  /* 0x0000000c0840723c */ /* 0x042fe20000041834 */
[----:B------:R-:W1:Y:S07]  /*6c70*/  LDSM.16.MT88.4 R52, [R216+0xf800] ;  /* 0x00f80000d834783b */ /* 0x000e6e0000004200 */
[----:B------:R-:W-:Y:S01]  /*6c80*/  HMMA.16816.F32.BF16 R48, R8, R14, R20 ;  /* 0x0000000e0830723c */ /* 0x000fe20000041814 */
[----:B------:R-:W5:Y:S04]  /*6c90*/  LDSM.16.MT88.4 R12, [R217+0xf800] ;  /* 0x00f80000d90c783b */ /* 0x000f680000004200 */
[----:B------:R-:W1:Y:S01]  /*6ca0*/  LDSM.16.MT88.4 R20, [R147+0x10000] ;  /* 0x010000009314783b */ /* 0x000e620000004200 */
[----:B--2---:R-:W-:-:S02]  /*6cb0*/  FFMA.FTZ R0, R81, c[0x0][0x23c], -R6 ;  /* 0x00008f0051007a23 */ /* 0x004fc40000010806 */
[C---:B----4-:R-:W-:Y:S02]  /*6cc0*/  HMMA.16816.F32.BF16 R40, R8.reuse, R44, R40 ;  /* 0x0000002c0828723c */ /* 0x050fe40000041828 */
[----:B------:R2:W-:Y:S06]  /*6cd0*/  MUFU.EX2 R100, R0 ;  /* 0x0000000000647308 */ /* 0x0005ec0000000800 */
[C---:B------:R-:W-:Y:S08]  /*6ce0*/  HMMA.16816.F32.BF16 R44, R8.reuse, R46, R60 ;  /* 0x0000002e082c723c */ /* 0x040ff0000004183c */
[----:B------:R-:W-:Y:S01]  /*6cf0*/  HMMA.16816.F32.BF16 R56, R8, R16, R56 ;  /* 0x000000100838723c */ /* 0x000fe20000041838 */
[----:B--2---:R-:W-:-:S04]  /*6d00*/  FFMA.FTZ R0, R76, c[0x0][0x23c], -R6 ;  /* 0x00008f004c007a23 */ /* 0x004fc80000010806 */
[----:B------:R2:W4:Y:S03]  /*6d10*/  MUFU.EX2 R101, R0 ;  /* 0x0000000000657308 */ /* 0x0005260000000800 */
[----:B------:R-:W-:Y:S01]  /*6d20*/  HMMA.16816.F32.BF16 R68, R8, R18, R68 ;  /* 0x000000120844723c */ /* 0x000fe20000041844 */
[----:B------:R-:W1:Y:S06]  /*6d30*/  LDSM.16.MT88.4 R16, [R218+0x10000] ;  /* 0x01000000da10783b */ /* 0x000e6c0000004200 */
[----:B---3--:R-:W-:Y:S01]  /*6d40*/  F2FP.BF16.PACK_AB R8, R103, R102 ;  /* 0x000000666708723e */ /* 0x008fe200000010ff */
[----:B--2---:R-:W-:Y:S01]  /*6d50*/  FFMA.FTZ R0, R87, c[0x0][0x23c], -R5 ;  /* 0x00008f0057007a23 */ /* 0x004fe20000010805 */
[----:B----4-:R-:W-:-:S03]  /*6d60*/  F2FP.BF16.PACK_AB R10, R101, R100 ;  /* 0x00000064650a723e */ /* 0x010fc600000010ff */
        /* <DEDUP_REMOVED lines=23> */
[----:B------:R1:W2:Y:S03]  /*6ee0*/  MUFU.EX2 R93, R0 ;  /* 0x00000000005d7308 */ /* 0x0002a60000000800 */
[----:B------:R-:W-:Y:S01]  /*6ef0*/  HMMA.16816.F32.BF16 R48, R8, R14, R48 ;  /* 0x0000000e0830723c */ /* 0x000fe20000041830 */
[----:B------:R-:W4:Y:S06]  /*6f00*/  LDSM.16.MT88.4 R12, [R216+0x10000] ;  /* 0x01000000d80c783b */ /* 0x000f2c0000004200 */
[----:B---3--:R-:W-:Y:S01]  /*6f10*/  F2FP.BF16.PACK_AB R8, R96, R95 ;  /* 0x0000005f6008723e */ /* 0x008fe200000010ff */
[----:B-1----:R-:W-:Y:S01]  /*6f20*/  FFMA.FTZ R0, R164, c[0x0][0x23c], -R5 ;  /* 0x00008f00a4007a23 */ /* 0x002fe20000010805 */
[----:B--2---:R-:W-:-:S03]  /*6f30*/  F2FP.BF16.PACK_AB R10, R93, R94 ;  /* 0x0000005e5d0a723e */ /* 0x004fc600000010ff */
        /* <DEDUP_REMOVED lines=14> */
[----:B-1----:R-:W-:-:S03]  /*7020*/  FFMA.FTZ R0, R168, c[0x0][0x23c], -R6 ;  /* 0x00008f00a8007a23 */ /* 0x002fc60000010806 */
[----:B------:R-:W1:Y:S01]  /*7030*/  LDSM.16.MT88.4 R28, [R147+0x10800] ;  /* 0x01080000931c783b */ /* 0x000e620000004200 */
[----:B------:R3:W5:Y:S02]  /*7040*/  MUFU.EX2 R88, R0 ;  /* 0x0000000000587308 */ /* 0x0007640000000800 */
[C---:B------:R-:W-:Y:S01]  /*7050*/  HMMA.16816.F32.BF16 R68, R8.reuse, R18, R24 ;  /* 0x000000120844723c */ /* 0x040fe20000041818 */
[----:B------:R-:W1:Y:S07]  /*7060*/  LDSM.16.MT88.4 R24, [R218+0x10800] ;  /* 0x01080000da18783b */ /* 0x000e6e0000004200 */
[----:B------:R-:W-:Y:S01]  /*7070*/  HMMA.16816.F32.BF16 R56, R8, R16, R32 ;  /* 0x000000100838723c */ /* 0x000fe20000041820 */
[----:B------:R-:W1:Y:S01]  /*7080*/  LDSM.16.MT88.4 R16, [R216+0x10800] ;  /* 0x01080000d810783b */ /* 0x000e620000004200 */
[----:B---3--:R-:W-:-:S06]  /*7090*/  FFMA.FTZ R0, R169, c[0x0][0x23c], -R6 ;  /* 0x00008f00a9007a23 */ /* 0x008fcc0000010806 */
[C---:B----4-:R-:W-:Y:S01]  /*70a0*/  HMMA.16816.F32.BF16 R76, R8.reuse, R12, R36 ;  /* 0x0000000c084c723c */ /* 0x050fe20000041824 */
[----:B------:R3:W-:Y:S07]  /*70b0*/  MUFU.EX2 R86, R0 ;  /* 0x0000000000567308 */ /* 0x0007ee0000000800 */
[C---:B------:R-:W-:Y:S01]  /*70c0*/  HMMA.16816.F32.BF16 R64, R8.reuse, R14, R40 ;  /* 0x0000000e0840723c */ /* 0x040fe20000041828 */
[----:B------:R-:W4:Y:S07]  /*70d0*/  LDSM.16.MT88.4 R12, [R217+0x10800] ;  /* 0x01080000d90c783b */ /* 0x000f2e0000004200 */
[----:B--2---:R-:W-:Y:S01]  /*70e0*/  HMMA.16816.F32.BF16 R32, R8, R22, R48 ;  /* 0x000000160820723c */ /* 0x004fe20000041830 */
[----:B---3--:R-:W-:-:S04]  /*70f0*/  FFMA.FTZ R0, R170, c[0x0][0x23c], -R6 ;  /* 0x00008f00aa007a23 */ /* 0x008fc80000010806 */
[----:B------:R2:W-:Y:S02]  /*7100*/  MUFU.EX2 R85, R0 ;  /* 0x0000000000557308 */ /* 0x0005e40000000800 */
[----:B--2---:R-:W-:-:S06]  /*7110*/  FFMA.FTZ R0, R172, c[0x0][0x23c], -R5 ;  /* 0x00008f00ac007a23 */ /* 0x004fcc0000010805 */
[----:B------:R2:W-:Y:S02]  /*7120*/  MUFU.EX2 R84, R0 ;  /* 0x0000000000547308 */ /* 0x0005e40000000800 */
[----:B--2---:R-:W-:-:S06]  /*7130*/  FFMA.FTZ R0, R171, c[0x0][0x23c], -R5 ;  /* 0x00008f00ab007a23 */ /* 0x004fcc0000010805 */
[----:B------:R2:W3:Y:S02]  /*7140*/  MUFU.EX2 R83, R0 ;  /* 0x0000000000537308 */ /* 0x0004e40000000800 */
[----:B--2---:R-:W-:-:S06]  /*7150*/  FFMA.FTZ R0, R173, c[0x0][0x23c], -R5 ;  /* 0x00008f00ad007a23 */ /* 0x004fcc0000010805 */
[----:B------:R2:W-:Y:S02]  /*7160*/  MUFU.EX2 R82, R0 ;  /* 0x0000000000527308 */ /* 0x0005e40000000800 */
[----:B--2---:R-:W-:Y:S02]  /*7170*/  FADD.FTZ R0, R251, R4 ;  /* 0x00000004fb007221 */ /* 0x004fe40000010000 */
[----:B------:R-:W-:Y:S02]  /*7180*/  FFMA.FTZ R4, R174, c[0x0][0x23c], -R5 ;  /* 0x00008f00ae047a23 */ /* 0x000fe40000010805 */
[----:B------:R-:W-:Y:S02]  /*7190*/  FADD.FTZ R0, R73, R0 ;  /* 0x0000000049007221 */ /* 0x000fe40000010000 */
[----:B------:R2:W1:Y:S02]  /*71a0*/  MUFU.EX2 R81, R4 ;  /* 0x0000000400517308 */ /* 0x0004640000000800 */
[----:B------:R-:W-:-:S02]  /*71b0*/  FADD.FTZ R0, R75, R0 ;  /* 0x000000004b007221 */ /* 0x000fc40000010000 */
[----:B------:R-:W-:Y:S01]  /*71c0*/  HMMA.16816.F32.BF16 R72, R8, R20, R44 ;  /* 0x000000140848723c */ /* 0x000fe2000004182c */
[----:B------:R-:W4:Y:S01]  /*71d0*/  LDSM.16.MT88.4 R20, [R147+0x11000] ;  /* 0x011000009314783b */ /* 0x000f220000004200 */
[----:B------:R-:W-:-:S04]  /*71e0*/  FADD.FTZ R0, R246, R0 ;  /* 0x00000000f6007221 */ /* 0x000fc80000010000 */
[----:B------:R-:W-:Y:S01]  /*71f0*/  FADD.FTZ R0, R215, R0 ;  /* 0x00000000d7007221 */ /* 0x000fe20000010000 */
[----:B-----5:R-:W-:Y:S02]  /*7200*/  F2FP.BF16.PACK_AB R8, R88, R87 ;  /* 0x000000575808723e */ /* 0x020fe400000010ff */
[----:B---3--:R-:W-:Y:S01]  /*7210*/  F2FP.BF16.PACK_AB R9, R83, R84 ;  /* 0x000000545309723e */ /* 0x008fe200000010ff */
[----:B------:R-:W-:Y:S01]  /*7220*/  FADD.FTZ R0, R248, R0 ;  /* 0x00000000f8007221 */ /* 0x000fe20000010000 */
[----:B------:R-:W-:Y:S01]  /*7230*/  F2FP.BF16.PACK_AB R10, R85, R86 ;  /* 0x00000056550a723e */ /* 0x000fe200000010ff */
[----:B--2---:R-:W-:Y:S01]  /*7240*/  FADD.FTZ R4, R146, R2 ;  /* 0x0000000292047221 */ /* 0x004fe20000010000 */
[----:B-1----:R-:W-:Y:S01]  /*7250*/  F2FP.BF16.PACK_AB R11, R81, R82 ;  /* 0x00000052510b723e */ /* 0x002fe200000010ff */
[----:B------:R-:W-:Y:S02]  /*7260*/  FFMA.FTZ R2, R175, c[0x0][0x23c], -R6 ;  /* 0x00008f00af027a23 */ /* 0x000fe40000010806 */
[----:B------:R-:W-:-:S02]  /*7270*/  FADD.FTZ R4, R148, R4 ;  /* 0x0000000494047221 */ /* 0x000fc40000010000 */
[----:B------:R1:W-:Y:S01]  /*7280*/  MUFU.EX2 R80, R2 ;  /* 0x0000000200507308 */ /* 0x0003e20000000800 */
[----:B------:R-:W-:Y:S01]  /*7290*/  FADD.FTZ R0, R247, R0 ;  /* 0x00000000f7007221 */ /* 0x000fe20000010000 */
[----:B------:R-:W-:Y:S03]  /*72a0*/  HMMA.16816.F32.BF16 R40, R8, R28, R60 ;  /* 0x0000001c0828723c */ /* 0x000fe6000004183c */
[----:B------:R-:W-:-:S04]  /*72b0*/  FADD.FTZ R0, R210, R0 ;  /* 0x00000000d2007221 */ /* 0x000fc80000010000 */
[----:B------:R-:W-:Y:S01]  /*72c0*/  FADD.FTZ R0, R209, R0 ;  /* 0x00000000d1007221 */ /* 0x000fe20000010000 */
[C---:B------:R-:W-:Y:S03]  /*72d0*/  HMMA.16816.F32.BF16 R44, R8.reuse, R24, R56 ;  /* 0x00000018082c723c */ /* 0x040fe60000041838 */
[----:B------:R-:W-:Y:S02]  /*72e0*/  FADD.FTZ R0, R208, R0 ;  /* 0x00000000d0007221 */ /* 0x000fe40000010000 */
[----:B-1----:R-:W-:Y:S02]  /*72f0*/  FADD.FTZ R2, R149, R4 ;  /* 0x0000000495027221 */ /* 0x002fe40000010000 */
        /* <DEDUP_REMOVED lines=22> */
[----:B----4-:R-:W-:Y:S01]  /*7460*/  HMMA.16816.F32.BF16 R72, R8, R12, R72 ;  /* 0x0000000c0848723c */ /* 0x010fe20000041848 */
[----:B------:R-:W-:Y:S02]  /*7470*/  FADD.FTZ R2, R205, R2 ;  /* 0x00000002cd027221 */ /* 0x000fe40000010000 */
[----:B------:R-:W-:Y:S02]  /*7480*/  FADD.FTZ R0, R139, R0 ;  /* 0x000000008b007221 */ /* 0x000fe40000010000 */
[----:B------:R-:W-:-:S02]  /*7490*/  FADD.FTZ R2, R196, R2 ;  /* 0x00000002c4027221 */ /* 0x000fc40000010000 */
[----:B------:R-:W-:Y:S01]  /*74a0*/  FADD.FTZ R0, R137, R0 ;  /* 0x0000000089007221 */ /* 0x000fe20000010000 */
[----:B------:R-:W-:Y:S01]  /*74b0*/  HMMA.16816.F32.BF16 R32, R8, R14, R32 ;  /* 0x0000000e0820723c */ /* 0x000fe20000041820 */
[----:B------:R-:W-:Y:S01]  /*74c0*/  FADD.FTZ R2, R198, R2 ;  /* 0x00000002c6027221 */ /* 0x000fe20000010000 */
[----:B------:R-:W2:Y:S01]  /*74d0*/  LDSM.16.MT88.4 R12, [R216+0x11000] ;  /* 0x01100000d80c783b */ /* 0x000ea20000004200 */
        /* <DEDUP_REMOVED lines=12> */
[----:B------:R-:W-:Y:S02]  /*75a0*/  FFMA.FTZ R4, R176, c[0x0][0x23c], -R6 ;  /* 0x00008f00b0047a23 */ /* 0x000fe40000010806 */
[----:B------:R-:W-:Y:S02]  /*75b0*/  FADD.FTZ R2, R135, R2 ;  /* 0x0000000287027221 */ /* 0x000fe40000010000 */
[----:B------:R-:W-:Y:S01]  /*75c0*/  FADD.FTZ R0, R123, R0 ;  /* 0x000000007b007221 */ /* 0x000fe20000010000 */
[----:B------:R-:W3:Y:S01]  /*75d0*/  MUFU.EX2 R61, R4 ;  /* 0x00000004003d7308 */ /* 0x000ee20000000800 */
[----:B------:R-:W-:-:S02]  /*75e0*/  FADD.FTZ R2, R136, R2 ;  /* 0x0000000288027221 */ /* 0x000fc40000010000 */
[----:B------:R-:W-:Y:S01]  /*75f0*/  FADD.FTZ R0, R122, R0 ;  /* 0x000000007a007221 */ /* 0x000fe20000010000 */
[----:B------:R-:W-:Y:S01]  /*7600*/  LDSM.16.MT88.4 R136, [R216+0x11800] ;  /* 0x01180000d888783b */ /* 0x000fe20000004200 */
[----:B------:R-:W-:Y:S02]  /*7610*/  FADD.FTZ R2, R134, R2 ;  /* 0x0000000286027221 */ /* 0x000fe40000010000 */
[----:B------:R-:W-:Y:S02]  /*7620*/  FADD.FTZ R0, R121, R0 ;  /* 0x0000000079007221 */ /* 0x000fe40000010000 */
[----:B------:R-:W-:Y:S02]  /*7630*/  FADD.FTZ R2, R133, R2 ;  /* 0x0000000285027221 */ /* 0x000fe40000010000 */
[----:B------:R-:W-:Y:S01]  /*7640*/  FADD.FTZ R0, R120, R0 ;  /* 0x0000000078007221 */ /* 0x000fe20000010000 */
[----:B------:R-:W-:Y:S01]  /*7650*/  LDSM.16.MT88.4 R132, [R218+0x11800] ;  /* 0x01180000da84783b */ /* 0x000fe20000004200 */
[----:B------:R-:W-:-:S02]  /*7660*/  FADD.FTZ R2, R126, R2 ;  /* 0x000000027e027221 */ /* 0x000fc40000010000 */
[----:B------:R-:W-:Y:S01]  /*7670*/  FADD.FTZ R0, R115, R0 ;  /* 0x0000000073007221 */ /* 0x000fe20000010000 */
[----:B---3--:R-:W-:Y:S01]  /*7680*/  F2FP.BF16.PACK_AB R8, R61, R80 ;  /* 0x000000503d08723e */ /* 0x008fe200000010ff */
        /* <DEDUP_REMOVED lines=11> */
[----:B---3--:R-:W-:-:S02]  /*7740*/  FFMA.FTZ R4, R178, c[0x0][0x23c], -R6 ;  /* 0x00008f00b2047a23 */ /* 0x008fc40000010806 */
[----:B------:R-:W-:Y:S02]  /*7750*/  FADD.FTZ R2, R117, R2 ;  /* 0x0000000275027221 */ /* 0x000fe40000010000 */
[----:B------:R-:W3:Y:S01]  /*7760*/  MUFU.EX2 R59, R4 ;  /* 0x00000004003b7308 */ /* 0x000ee20000000800 */
        /* <DEDUP_REMOVED lines=8> */
[----:B---3--:R-:W-:Y:S01]  /*77f0*/  F2FP.BF16.PACK_AB R10, R59, R60 ;  /* 0x0000003c3b0a723e */ /* 0x008fe200000010ff */
[----:B------:R-:W-:Y:S02]  /*7800*/  FFMA.FTZ R4, R180, c[0x0][0x23c], -R5 ;  /* 0x00008f00b4047a23 */ /* 0x000fe40000010805 */
[----:B------:R-:W-:Y:S02]  /*7810*/  FADD.FTZ R2, R109, R2 ;  /* 0x000000026d027221 */ /* 0x000fe40000010000 */
[----:B------:R3:W-:Y:S01]  /*7820*/  MUFU.EX2 R57, R4 ;  /* 0x0000000400397308 */ /* 0x0007e20000000800 */
        /* <DEDUP_REMOVED lines=8> */
[----:B---3--:R-:W-:Y:S02]  /*78b0*/  FFMA.FTZ R4, R179, c[0x0][0x23c], -R5 ;  /* 0x00008f00b3047a23 */ /* 0x008fe40000010805 */
[----:B------:R-:W-:Y:S02]  /*78c0*/  FADD.FTZ R2, R95, R2 ;  /* 0x000000025f027221 */ /* 0x000fe40000010000 */
        /* <DEDUP_REMOVED lines=9> */
[----:B---3--:R-:W-:Y:S01]  /*7960*/  F2FP.BF16.PACK_AB R9, R58, R57 ;  /* 0x000000393a09723e */ /* 0x008fe200000010ff */
[----:B------:R-:W-:-:S02]  /*7970*/  FFMA.FTZ R4, R181, c[0x0][0x23c], -R5 ;  /* 0x00008f00b5047a23 */ /* 0x000fc40000010805 */
[----:B------:R-:W-:Y:S02]  /*7980*/  FADD.FTZ R2, R88, R2 ;  /* 0x0000000258027221 */ /* 0x000fe40000010000 */
[----:B------:R3:W4:Y:S01]  /*7990*/  MUFU.EX2 R56, R4 ;  /* 0x0000000400387308 */ /* 0x0007220000000800 */
        /* <DEDUP_REMOVED lines=8> */
[----:B---3--:R-:W-:Y:S02]  /*7a20*/  FFMA.FTZ R4, R182, c[0x0][0x23c], -R5 ;  /* 0x00008f00b6047a23 */ /* 0x008fe40000010805 */
[----:B------:R-:W-:Y:S02]  /*7a30*/  FADD.FTZ R0, R58, R0 ;  /* 0x000000003a007221 */ /* 0x000fe40000010000 */
[----:B------:R-:W3:Y:S01]  /*7a40*/  MUFU.EX2 R55, R4 ;  /* 0x0000000400377308 */ /* 0x000ee20000000800 */
[----:B------:R-:W-:-:S02]  /*7a50*/  FADD.FTZ R2, R60, R2 ;  /* 0x000000023c027221 */ /* 0x000fc40000010000 */
[----:B----4-:R-:W-:Y:S02]  /*7a60*/  FADD.FTZ R0, R56, R0 ;  /* 0x0000000038007221 */ /* 0x010fe40000010000 */
[----:B------:R-:W-:Y:S01]  /*7a70*/  FADD.FTZ R2, R59, R2 ;  /* 0x000000023b027221 */ /* 0x000fe20000010000 */
[----:B---3--:R-:W-:Y:S01]  /*7a80*/  F2FP.BF16.PACK_AB R11, R55, R56 ;  /* 0x00000038370b723e */ /* 0x008fe200000010ff */
[----:B------:R-:W-:Y:S02]  /*7a90*/  FFMA.FTZ R4, R183, c[0x0][0x23c], -R6 ;  /* 0x00008f00b7047a23 */ /* 0x000fe40000010806 */
[----:B------:R-:W-:Y:S02]  /*7aa0*/  FADD.FTZ R0, R55, R0 ;  /* 0x0000000037007221 */ /* 0x000fe40000010000 */
[----:B------:R3:W4:Y:S02]  /*7ab0*/  MUFU.EX2 R54, R4 ;  /* 0x0000000400367308 */ /* 0x0007240000000800 */
[C---:B------:R-:W-:Y:S08]  /*7ac0*/  HMMA.16816.F32.BF16 R40, R8.reuse, R20, R40 ;  /* 0x000000140828723c */ /* 0x040ff00000041828 */
[----:B------:R-:W-:Y:S01]  /*7ad0*/  HMMA.16816.F32.BF16 R28, R8, R22, R28 ;  /* 0x00000016081c723c */ /* 0x000fe2000004181c */
[----:B------:R-:W5:Y:S01]  /*7ae0*/  LDSM.16.MT88.4 R20, [R217+0x11000] ;  /* 0x01100000d914783b */ /* 0x000f620000004200 */
[----:B---3--:R-:W-:-:S06]  /*7af0*/  FFMA.FTZ R4, R184, c[0x0][0x23c], -R6 ;  /* 0x00008f00b8047a23 */ /* 0x008fcc0000010806 */
[C---:B-1----:R-:W-:Y:S01]  /*7b00*/  HMMA.16816.F32.BF16 R36, R8.reuse, R18, R36 ;  /* 0x000000120824723c */ /* 0x042fe20000041824 */
[----:B----4-:R-:W-:Y:S01]  /*7b10*/  FADD.FTZ R2, R54, R2 ;  /* 0x0000000236027221 */ /* 0x010fe20000010000 */
[----:B------:R1:W3:Y:S06]  /*7b20*/  MUFU.EX2 R53, R4 ;  /* 0x0000000400357308 */ /* 0x0002ec0000000800 */
[C---:B------:R-:W-:Y:S08]  /*7b30*/  HMMA.16816.F32.BF16 R44, R8.reuse, R16, R44 ;  /* 0x00000010082c723c */ /* 0x040ff0000004182c */
[----:B--2---:R-:W-:Y:S01]  /*7b40*/  HMMA.16816.F32.BF16 R24, R8, R12, R24 ;  /* 0x0000000c0818723c */ /* 0x004fe20000041818 */
[--C-:B-1----:R-:W-:Y:S01]  /*7b50*/  FFMA.FTZ R4, R185, c[0x0][0x23c], -R6.reuse ;  /* 0x00008f00b9047a23 */ /* 0x102fe20000010806 */
[----:B---3--:R-:W-:Y:S01]  /*7b60*/  F2FP.BF16.PACK_AB R164, R53, R54 ;  /* 0x0000003635a4723e */ /* 0x008fe200000010ff */
[----:B------:R-:W-:-:S02]  /*7b70*/  FFMA.FTZ R6, R186, c[0x0][0x23c], -R6 ;  /* 0x00008f00ba067a23 */ /* 0x000fc40000010806 */
[----:B------:R1:W2:Y:S01]  /*7b80*/  MUFU.EX2 R52, R4 ;  /* 0x0000000400347308 */ /* 0x0002a20000000800 */
[----:B------:R-:W-:Y:S02]  /*7b90*/  FADD.FTZ R2, R53, R2 ;  /* 0x0000000235027221 */ /* 0x000fe40000010000 */
[C---:B------:R-:W-:Y:S05]  /*7ba0*/  HMMA.16816.F32.BF16 R12, R8.reuse, R14, R48 ;  /* 0x0000000e080c723c */ /* 0x040fea0000041830 */
[----:B------:R-:W3:Y:S03]  /*7bb0*/  MUFU.EX2 R248, R6 ;  /* 0x0000000600f87308 */ /* 0x000ee60000000800 */
[----:B-----5:R-:W-:Y:S01]  /*7bc0*/  HMMA.16816.F32.BF16 R140, R8, R20, R72 ;  /* 0x00000014088c723c */ /* 0x020fe20000041848 */
[----:B-1----:R-:W-:-:S02]  /*7bd0*/  FFMA.FTZ R4, R187, c[0x0][0x23c], -R5 ;  /* 0x00008f00bb047a23 */ /* 0x002fc40000010805 */
[----:B--2---:R-:W-:-:S05]  /*7be0*/  FADD.FTZ R2, R52, R2 ;  /* 0x0000000234027221 */ /* 0x004fca0000010000 */
[----:B------:R-:W-:Y:S01]  /*7bf0*/  HMMA.16816.F32.BF16 R8, R8, R22, R32 ;  /* 0x000000160808723c */ /* 0x000fe20000041820 */
[----:B------:R1:W2:Y:S01]  /*7c00*/  MUFU.EX2 R18, R4 ;  /* 0x0000000400127308 */ /* 0x0002a20000000800 */
[C---:B---3--:R-:W-:Y:S01]  /*7c10*/  F2FP.BF16.PACK_AB R166, R248.reuse, R52 ;  /* 0x00000034f8a6723e */ /* 0x048fe200000010ff */
[----:B------:R-:W-:Y:S02]  /*7c20*/  FADD.FTZ R248, R248, R2 ;  /* 0x00000002f8f87221 */ /* 0x000fe40000010000 */
[--C-:B-1----:R-:W-:Y:S02]  /*7c30*/  FFMA.FTZ R4, R188, c[0x0][0x23c], -R5.reuse ;  /* 0x00008f00bc047a23 */ /* 0x102fe40000010805 */
[----:B--2---:R-:W-:Y:S02]  /*7c40*/  FADD.FTZ R0, R18, R0 ;  /* 0x0000000012007221 */ /* 0x004fe40000010000 */
[----:B------:R1:W2:Y:S02]  /*7c50*/  MUFU.EX2 R17, R4 ;  /* 0x0000000400117308 */ /* 0x0002a40000000800 */
[--C-:B-1----:R-:W-:Y:S01]  /*7c60*/  FFMA.FTZ R4, R189, c[0x0][0x23c], -R5.reuse ;  /* 0x00008f00bd047a23 */ /* 0x102fe20000010805 */
[----:B--2---:R-:W-:Y:S01]  /*7c70*/  F2FP.BF16.PACK_AB R165, R17, R18 ;  /* 0x0000001211a5723e */ /* 0x004fe200000010ff */
[----:B------:R-:W-:-:S04]  /*7c80*/  FFMA.FTZ R5, R190, c[0x0][0x23c], -R5 ;  /* 0x00008f00be057a23 */ /* 0x000fc80000010805 */
[----:B------:R-:W1:Y:S01]  /*7c90*/  MUFU.EX2 R16, R4 ;  /* 0x0000000400107308 */ /* 0x000e620000000800 */
[----:B------:R-:W-:-:S07]  /*7ca0*/  FADD.FTZ R0, R17, R0 ;  /* 0x0000000011007221 */ /* 0x000fce0000010000 */
[----:B------:R2:W3:Y:S01]  /*7cb0*/  MUFU.EX2 R251, R5 ;  /* 0x0000000500fb7308 */ /* 0x0004e20000000800 */
[----:B-1----:R-:W-:Y:S01]  /*7cc0*/  FADD.FTZ R0, R16, R0 ;  /* 0x0000000010007221 */ /* 0x002fe20000010000 */
[----:B--2---:R-:W1:Y:S01]  /*7cd0*/  LDSM.16.MT88.4 R4, [R217+0x11800] ;  /* 0x01180000d904783b */ /* 0x004e620000004200 */
[C---:B---3--:R-:W-:Y:S02]  /*7ce0*/  F2FP.BF16.PACK_AB R167, R251.reuse, R16 ;  /* 0x00000010fba7723e */ /* 0x048fe400000010ff */
[----:B------:R-:W-:-:S05]  /*7cf0*/  FADD.FTZ R251, R251, R0 ;  /* 0x00000000fbfb7221 */ /* 0x000fca0000010000 */
        /* <DEDUP_REMOVED lines=8> */
[----:B------:R-:W-:Y:S07]  /*7d80*/  @!P0 BRA `(.L_x_2167) ;  /* 0x00004fd000008947 */ /* 0x000fee0003800000 */
[----:B------:R-:W2:Y:S01]  /*7d90*/  LDL.LU.64 R168, [R1] ;  /* 0x0000000001a87983 */ /* 0x000ea20000300a00 */
[----:B------:R-:W-:Y:S01]  /*7da0*/  ULDC UR4, c[0x0][0x1a0] ;  /* 0x0000680000047ab9 */ /* 0x000fe20000000800 */
[----:B------:R-:W-:Y:S01]  /*7db0*/  IADD3 R242, R242, -0x2, RZ ;  /* 0xfffffffef2f27810 */ /* 0x000fe20007ffe0ff */
[----:B------:R-:W-:Y:S01]  /*7dc0*/  ULEA UR4, -UR4, URZ, 0x8 ;  /* 0x0000003f04047291 */ /* 0x000fe2000f8e413f */
[----:B------:R-:W-:Y:S01]  /*7dd0*/  MOV R146, R3 ;  /* 0x0000000300927202 */ /* 0x000fe20000000f00 */
[----:B------:R-:W-:-:S02]  /*7de0*/  IMAD.MOV.U32 R145, RZ, RZ, R144 ;  /* 0x000000ffff917224 */ /* 0x000fc400078e0090 */
[----:B------:R-:W-:Y:S02]  /*7df0*/  USHF.R.S32.HI UR6, URZ, 0x1f, UR4 ;  /* 0x0000001f3f067899 */ /* 0x000fe40008011404 */
[----:B------:R-:W-:-:S04]  /*7e00*/  MOV R0, UR4 ;  /* 0x0000000400007c02 */ /* 0x000fc80008000f00 */
[----:B------:R-:W-:Y:S01]  /*7e10*/  MOV R252, UR6 ;  /* 0x0000000600fc7c02 */ /* 0x000fe20008000f00 */
[----:B--2---:R-:W-:Y:S02]  /*7e20*/  IMAD.MOV.U32 R247, RZ, RZ, R168 ;  /* 0x000000fffff77224 */ /* 0x004fe400078e00a8 */
[----:B------:R-:W-:Y:S02]  /*7e30*/  IMAD.MOV.U32 R246, RZ, RZ, R169 ;  /* 0x000000fffff67224 */ /* 0x000fe400078e00a9 */
.L_x_2171:
[----:B------:R-:W-:Y:S04]  /*7e40*/  DEPBAR.LE SB0, 0x0 ;  /* 0x000080000000791a */ /* 0x000fe80000000000 */
[----:B------:R-:W-:Y:S06]  /*7e50*/  BAR.SYNC.DEFER_BLOCKING 0x0 ;  /* 0x0000000000007b1d */ /* 0x000fec0000010000 */
[----:B------:R-:W-:Y:S02]  /*7e60*/  ULDC UR6, c[0x0][0x1a0] ;  /* 0x0000680000067ab9 */ /* 0x000fe40000000800 */
[----:B------:R-:W-:Y:S06]  /*7e70*/  ULEA UR4, -UR6, URZ, 0x8 ;  /* 0x0000003f06047291 */ /* 0x000fec000f8e413f */
[----:B------:R-:W-:Y:S04]  /*7e80*/  MOV R0, UR4 ;  /* 0x0000000400007c02 */ /* 0x000fe80008000f00 */
[----:B------:R-:W-:Y:S02]  /*7e90*/  MOV R2, R0 ;  /* 0x0000000000027202 */ /* 0x000fe40000000f00 */
[----:B------:R-:W-:Y:S01]  /*7ea0*/  MOV R0, R252 ;  /* 0x000000fc00007202 */ /* 0x000fe20000000f00 */
[----:B------:R-:W-:-:S05]  /*7eb0*/  @P6 BRA `(.L_x_2168) ;  /* 0x000003b000006947 */ /* 0x000fca0003800000 */
[----:B------:R-:W-:Y:S01]  /*7ec0*/  IMAD.SHL.U32 R5, R242, 0x100, RZ ;  /* 0x00000100f2057824 */ /* 0x000fe200078e00ff */
[----:B------:R-:W-:Y:S04]  /*7ed0*/  IABS R9, c[0x0][0x2d0] ;  /* 0x0000b40000097a13 */ /* 0x000fe80000000000 */
[----:B------:R-:W1:Y:S01]  /*7ee0*/  I2F.RP R2, R9 ;  /* 0x0000000900027306 */ /* 0x000e620000209400 */
[C---:B------:R-:W-:Y:S02]  /*7ef0*/  IADD3 R7, R5.reuse, 0x100, RZ ;  /* 0x0000010005077810 */ /* 0x040fe40007ffe0ff */
[----:B------:R-:W-:Y:S02]  /*7f00*/  IABS R6, R5 ;  /* 0x0000000500067213 */ /* 0x000fe40000000000 */
[----:B------:R-:W-:Y:S02]  /*7f10*/  IABS R4, R7 ;  /* 0x0000000700047213 */ /* 0x000fe40000000000 */
[----:B------:R-:W-:Y:S02]  /*7f20*/  LOP3.LUT R5, R5, c[0x0][0x2d0], RZ, 0x3c, !PT ;  /* 0x0000b40005057a12 */ /* 0x000fe400078e3cff */
[----:B------:R-:W-:Y:S02]  /*7f30*/  LOP3.LUT R7, R7, c[0x0][0x2d0], RZ, 0x3c, !PT ;  /* 0x0000b40007077a12 */ /* 0x000fe400078e3cff */
[----:B------:R-:W-:Y:S02]  /*7f40*/  ISETP.GE.AND P0, PT, R5, RZ, PT ;  /* 0x000000ff0500720c */ /* 0x000fe40003f06270 */
[----:B------:R-:W-:Y:S01]  /*7f50*/  ISETP.GE.AND P2, PT, R7, RZ, PT ;  /* 0x000000ff0700720c */ /* 0x000fe20003f46270 */
        /* <DEDUP_REMOVED lines=9> */
[----:B------:R-:W-:Y:S02]  /*7ff0*/  IMAD.MOV R3, RZ, RZ, -R0 ;  /* 0x000000ffff037224 */ /* 0x000fe400078e0a00 */
[----:B------:R-:W-:Y:S02]  /*8000*/  IMAD.MOV R8, RZ, RZ, -R2 ;  /* 0x000000ffff087224 */ /* 0x000fe400078e0a02 */
[C---:B------:R-:W-:Y:S02]  /*8010*/  IMAD R3, R9.reuse, R3, R6 ;  /* 0x0000000309037224 */ /* 0x040fe400078e0206 */
[C---:B------:R-:W-:Y:S03]  /*8020*/  IMAD R4, R9.reuse, R8, R4 ;  /* 0x0000000809047224 */ /* 0x040fe600078e0204 */
        /* <DEDUP_REMOVED lines=8> */
[----:B------:R-:W-:Y:S02]  /*80b0*/  ISETP.NE.AND P1, PT, RZ, c[0x0][0x2d0], PT ;  /* 0x0000b400ff007a0c */ /* 0x000fe40003f25270 */
[----:B------:R-:W-:Y:S07]  /*80c0*/  LOP3.LUT R3, RZ, c[0x0][0x2d0], RZ, 0x33, !PT ;  /* 0x0000b400ff037a12 */ /* 0x000fee00078e33ff */
[----:B------:R-:W-:Y:S02]  /*80d0*/  @P4 IADD3 R0, R0, 0x1, RZ ;  /* 0x0000000100004810 */ /* 0x000fe40007ffe0ff */
[----:B------:R-:W-:Y:S03]  /*80e0*/  @P5 IADD3 R2, R2, 0x1, RZ ;  /* 0x0000000102025810 */ /* 0x000fe60007ffe0ff */
[----:B------:R-:W-:Y:S02]  /*80f0*/  @!P0 IMAD.MOV R0, RZ, RZ, -R0 ;  /* 0x000000ffff008224 */ /* 0x000fe400078e0a00 */
[----:B------:R-:W-:Y:S03]  /*8100*/  @!P2 IMAD.MOV R2, RZ, RZ, -R2 ;  /* 0x000000ffff02a224 */ /* 0x000fe600078e0a02 */
[C---:B------:R-:W-:Y:S02]  /*8110*/  SEL R6, R3.reuse, R0, !P1 ;  /* 0x0000000003067207 */ /* 0x040fe40004800000 */
[----:B------:R-:W-:Y:S02]  /*8120*/  SEL R0, R3, R2, !P1 ;  /* 0x0000000203007207 */ /* 0x000fe40004800000 */
[-C--:B------:R-:W-:Y:S02]  /*8130*/  LEA R4, P1, R6, R244.reuse, 0x2 ;  /* 0x000000f406047211 */ /* 0x080fe400078210ff */
[----:B------:R-:W-:Y:S02]  /*8140*/  LEA R2, P0, R0, R244, 0x2 ;  /* 0x000000f400027211 */ /* 0x000fe400078010ff */
[-C--:B------:R-:W-:Y:S02]  /*8150*/  LEA.HI.X.SX32 R5, R6, R245.reuse, 0x2, P1 ;  /* 0x000000f506057211 */ /* 0x080fe400008f16ff */
[C---:B------:R-:W-:Y:S01]  /*8160*/  LEA.HI.X.SX32 R3, R0.reuse, R245, 0x2, P0 ;  /* 0x000000f500037211 */ /* 0x040fe200000f16ff */
[----:B------:R-:W-:Y:S02]  /*8170*/  IMAD.IADD R0, R0, 0x1, -R6 ;  /* 0x0000000100007824 */ /* 0x000fe400078e0a06 */
[----:B------:R1:W2:Y:S04]  /*8180*/  LDG.E R7, [R4.64] ;  /* 0x0000000a04077981 */ /* 0x0002a8000c1e1900 */
[----:B-1----:R1:W2:Y:S02]  /*8190*/  LDG.E R5, [R2.64] ;  /* 0x0000000a02057981 */ /* 0x0022a4000c1e1900 */
[----:B-1----:R-:W-:Y:S04]  /*81a0*/  IMAD.MOV.U32 R2, RZ, RZ, c[0x0][0x2d0] ;  /* 0x0000b400ff027624 */ /* 0x002fe800078e00ff */
[----:B------:R-:W-:Y:S05]  /*81b0*/  IMAD R0, R0, R2, -0x100 ;  /* 0xffffff0000007424 */ /* 0x000fea00078e0202 */
[----:B------:R-:W-:Y:S05]  /*81c0*/  SHF.R.S32.HI R2, RZ, 0x1f, R0 ;  /* 0x0000001fff027819 */ /* 0x000fea0000011400 */
[----:B------:R-:W-:Y:S02]  /*81d0*/  IMAD R4, R2, c[0x0][0x1a0], RZ ;  /* 0x0000680002047a24 */ /* 0x000fe400078e02ff */
[C---:B------:R-:W-:Y:S04]  /*81e0*/  IMAD.WIDE.U32 R2, R0.reuse, c[0x0][0x1a0], RZ ;  /* 0x0000680000027a25 */ /* 0x040fe800078e00ff */
[----:B------:R-:W-:Y:S04]  /*81f0*/  IMAD R0, R0, c[0x0][0x1a4], R4 ;  /* 0x0000690000007a24 */ /* 0x000fe800078e0204 */
[----:B------:R-:W-:Y:S02]  /*8200*/  IMAD.IADD R3, R3, 0x1, R0 ;  /* 0x0000000103037824 */ /* 0x000fe400078e0200 */
[----:B--2---:R-:W-:Y:S04]  /*8210*/  IMAD.IADD R5, R7, 0x1, -R5 ;  /* 0x0000000107057824 */ /* 0x004fe800078e0a05 */
[C---:B------:R-:W-:Y:S01]  /*8220*/  IMAD.WIDE.U32 R2, R5.reuse, c[0x0][0x188], R2 ;  /* 0x0000620005027a25 */ /* 0x040fe200078e0002 */
[----:B------:R-:W-:Y:S05]  /*8230*/  SHF.R.S32.HI R4, RZ, 0x1f, R5 ;  /* 0x0000001fff047819 */ /* 0x000fea0000011405 */
[----:B------:R-:W-:Y:S04]  /*8240*/  IMAD R0, R4, c[0x0][0x188], RZ ;  /* 0x0000620004007a24 */ /* 0x000fe800078e02ff */
[----:B------:R-:W-:Y:S04]  /*8250*/  IMAD R0, R5, c[0x0][0x18c], R0 ;  /* 0x0000630005007a24 */ /* 0x000fe800078e0200 */
[----:B------:R-:W-:Y:S02]  /*8260*/  IMAD.IADD R0, R3, 0x1, R0 ;  /* 0x0000000103007824 */ /* 0x000fe400078e0200 */
.L_x_2168:
[C---:B------:R-:W-:Y:S04]  /*8270*/  LEA R247, P0, R2.reuse, R247, 0x1 ;  /* 0x000000f702f77211 */ /* 0x040fe800078008ff */
[----:B------:R-:W-:Y:S01]  /*8280*/  LEA.HI.X R246, R2, R246, R0, 0x1, P0 ;  /* 0x000000f602f67211 */ /* 0x000fe200000f0c00 */
[----:B------:R-:W-:Y:S01]  /*8290*/  IMAD.MOV.U32 R10, RZ, RZ, R247 ;  /* 0x000000ffff0a7224 */ /* 0x000fe200078e00f7 */
[----:B------:R-:W-:Y:S03]  /*82a0*/  IADD3 R8, P0, R247, UR12, RZ ;  /* 0x0000000cf7087c10 */ /* 0x000fe6000ff1e0ff */
        /* <DEDUP_REMOVED lines=10> */
[----:B------:R-:W-:Y:S02]  /*8350*/  IADD3.X R5, R7, UR7, RZ, P0, !PT ;  /* 0x0000000707057c10 */ /* 0x000fe400087fe4ff */
[----:B------:R3:W-:Y:S01]  /*8360*/  LDGSTS.E.BYPASS.LTC128B.128 [R243+0xb000], [R6.64] ;  /* 0x0b00000006f37fae */ /* 0x0007e2000b901d4a */
[----:B------:R-:W-:Y:S04]  /*8370*/  IADD3 R2, P0, R4, UR12, RZ ;  /* 0x0000000c04027c10 */ /* 0x000fe8000ff1e0ff */
[----:B------:R4:W-:Y:S01]  /*8380*/  LDGSTS.E.BYPASS.LTC128B.128 [R243+0xb800], [R4.64] ;  /* 0x0b80000004f37fae */ /* 0x0009e2000b901d4a */
[----:B------:R-:W-:Y:S02]  /*8390*/  IADD3.X R3, R5, UR7, RZ, P0, !PT ;  /* 0x0000000705037c10 */ /* 0x000fe400087fe4ff */
[----:B------:R-:W-:Y:S03]  /*83a0*/  IADD3 R14, P0, R2, UR12, RZ ;  /* 0x0000000c020e7c10 */ /* 0x000fe6000ff1e0ff */
        /* <DEDUP_REMOVED lines=14> */
[----:B-1----:R-:W-:Y:S03]  /*8490*/  IADD3 R10, P0, R16, UR12, RZ ;  /* 0x0000000c100a7c10 */ /* 0x002fe6000ff1e0ff */
[----:B------:R1:W-:Y:S01]  /*84a0*/  LDGSTS.E.BYPASS.LTC128B.128 [R243+0xe800], [R16.64] ;  /* 0x0e80000010f37fae */ /* 0x0003e2000b901d4a */
[----:B------:R-:W-:Y:S02]  /*84b0*/  IADD3.X R11, R17, UR7, RZ, P0, !PT ;  /* 0x00000007110b7c10 */ /* 0x000fe400087fe4ff */
[----:B--2---:R-:W-:Y:S03]  /*84c0*/  IADD3 R8, P0, R10, UR12, RZ ;  /* 0x0000000c0a087c10 */ /* 0x004fe6000ff1e0ff */
[----:B------:R2:W-:Y:S01]  /*84d0*/  LDGSTS.E.BYPASS.LTC128B.128 [R243+0xf000], [R10.64] ;  /* 0x0f0000000af37fae */ /* 0x0005e2000b901d4a */
[----:B------:R-:W-:Y:S02]  /*84e0*/  IADD3.X R9, R11, UR7, RZ, P0, !PT ;  /* 0x000000070b097c10 */ /* 0x000fe400087fe4ff */
[----:B---3--:R-:W-:Y:S03]  /*84f0*/  IADD3 R6, P0, R8, UR12, RZ ;  /* 0x0000000c08067c10 */ /* 0x008fe6000ff1e0ff */
[----:B------:R3:W-:Y:S01]  /*8500*/  LDGSTS.E.BYPASS.LTC128B.128 [R243+0xf800], [R8.64] ;  /* 0x0f80000008f37fae */ /* 0x0007e2000b901d4a */
[----:B------:R-:W-:Y:S02]  /*8510*/  IADD3.X R7, R9, UR7, RZ, P0, !PT ;  /* 0x0000000709077c10 */ /* 0x000fe400087fe4ff */
[----:B----4-:R-:W-:Y:S03]  /*8520*/  IADD3 R4, P0, R6, UR12, RZ ;  /* 0x0000000c06047c10 */ /* 0x010fe6000ff1e0ff */
[----:B------:R4:W-:Y:S01]  /*8530*/  LDGSTS.E.BYPASS.LTC128B.128 [R243+0x10000], [R6.64] ;  /* 0x1000000006f37fae */ /* 0x0009e2000b901d4a */
[----:B------:R-:W-:Y:S02]  /*8540*/  IADD3.X R5, R7, UR7, RZ, P0, !PT ;  /* 0x0000000707057c10 */ /* 0x000fe400087fe4ff */
[----:B-----5:R-:W-:Y:S03]  /*8550*/  IADD3 R2, P0, R4, UR12, RZ ;  /* 0x0000000c04027c10 */ /* 0x020fe6000ff1e0ff */
[----:B------:R4:W-:Y:S01]  /*8560*/  LDGSTS.E.BYPASS.LTC128B.128 [R243+0x10800], [R4.64] ;  /* 0x1080000004f37fae */ /* 0x0009e2000b901d4a */
[----:B------:R-:W-:Y:S05]  /*8570*/  IADD3.X R3, R5, UR7, RZ, P0, !PT ;  /* 0x0000000705037c10 */ /* 0x000fea00087fe4ff */
[----:B------:R3:W-:Y:S01]  /*8580*/  LDGSTS.E.BYPASS.LTC128B.128 [R243+0x11000], [R2.64] ;  /* 0x1100000002f37fae */ /* 0x0007e2000b901d4a */
[----:B--2---:R-:W-:Y:S04]  /*8590*/  IADD3 R10, P0, R2, UR12, RZ ;  /* 0x0000000c020a7c10 */ /* 0x004fe8000ff1e0ff */
[----:B------:R-:W-:Y:S02]  /*85a0*/  IADD3.X R11, R3, UR7, RZ, P0, !PT ;  /* 0x00000007030b7c10 */ /* 0x000fe400087fe4ff */
[----:B------:R-:W-:Y:S03]  /*85b0*/  ISETP.GE.AND P0, PT, R242, 0x1, PT ;  /* 0x00000001f200780c */ /* 0x000fe60003f06270 */
[----:B------:R3:W-:Y:S05]  /*85c0*/  LDGSTS.E.BYPASS.LTC128B.128 [R243+0x11800], [R10.64] ;  /* 0x118000000af37fae */ /* 0x0007ea000b901d4a */
[----:B------:R-:W-:Y:S05]  /*85d0*/  LDSM.16.M88.4 R128, [R223] ;  /* 0x00000000df80783b */ /* 0x000fea0000000200 */
[----:B-1----:R-:W-:Y:S05]  /*85e0*/  LDSM.16.M88.4 R16, [R221+0x800] ;  /* 0x00080000dd10783b */ /* 0x002fea0000000200 */
[----:B------:R-:W-:Y:S05]  /*85f0*/  LDSM.16.M88.4 R24, [R221+0x1000] ;  /* 0x00100000dd18783b */ /* 0x000fea0000000200 */
[----:B------:R-:W-:Y:S05]  /*8600*/  LDSM.16.M88.4 R32, [R221+0x1800] ;  /* 0x00180000dd20783b */ /* 0x000fea0000000200 */
[----:B------:R-:W0:Y:S05]  /*8610*/  LDGDEPBAR ;  /* 0x00000000000079af */ /* 0x000e2a0000000000 */
[----:B---3--:R-:W4:Y:S05]  /*8620*/  LDSM.16.M88.4 R8, [R221] ;  /* 0x00000000dd08783b */ /* 0x008f2a0000000200 */
[----:B------:R-:W1:Y:S05]  /*8630*/  LDSM.16.M88.4 R40, [R221+0x2000] ;  /* 0x00200000dd28783b */ /* 0x000e6a0000000200 */
[----:B------:R-:W2:Y:S05]  /*8640*/  LDSM.16.M88.4 R48, [R221+0x2800] ;  /* 0x00280000dd30783b */ /* 0x000eaa0000000200 */
[----:B------:R-:W3:Y:S05]  /*8650*/  LDSM.16.M88.4 R56, [R221+0x3000] ;  /* 0x00300000dd38783b */ /* 0x000eea0000000200 */
[----:B------:R-:W5:Y:S05]  /*8660*/  LDSM.16.M88.4 R64, [R221+0x3800] ;  /* 0x00380000dd40783b */ /* 0x000f6a0000000200 */
[----:B------:R-:W1:Y:S05]  /*8670*/  LDSM.16.M88.4 R72, [R221+0x4000] ;  /* 0x00400000dd48783b */ /* 0x000e6a0000000200 */
[----:B------:R-:W1:Y:S05]  /*8680*/  LDSM.16.M88.4 R80, [R221+0x4800] ;  /* 0x00480000dd50783b */ /* 0x000e6a0000000200 */
[----:B------:R-:W1:Y:S01]  /*8690*/  LDSM.16.M88.4 R88, [R221+0x5000] ;  /* 0x00500000dd58783b */ /* 0x000e620000000200 */
[C---:B----4-:R-:W-:Y:S04]  /*86a0*/  HMMA.16816.F32.BF16 R4, R128.reuse, R8, RZ ;  /* 0x000000088004723c */ /* 0x050fe800000418ff */
[----:B------:R-:W4:Y:S05]  /*86b0*/  LDSM.16.M88.4 R96, [R221+0x5800] ;  /* 0x00580000dd60783b */ /* 0x000f2a0000000200 */
[----:B------:R-:W1:Y:S01]  /*86c0*/  LDSM.16.M88.4 R104, [R221+0x6000] ;  /* 0x00600000dd68783b */ /* 0x000e620000000200 */
[C---:B------:R-:W-:Y:S04]  /*86d0*/  HMMA.16816.F32.BF16 R8, R128.reuse, R10, RZ ;  /* 0x0000000a8008723c */ /* 0x040fe800000418ff */
[----:B------:R-:W1:Y:S04]  /*86e0*/  LDSM.16.M88.4 R112, [R221+0x6800] ;  /* 0x00680000dd70783b */ /* 0x000e680000000200 */
[C---:B------:R-:W-:Y:S01]  /*86f0*/  HMMA.16816.F32.BF16 R12, R128.reuse, R16, RZ ;  /* 0x00000010800c723c */ /* 0x040fe200000418ff */
[----:B------:R-:W1:Y:S05]  /*8700*/  LDSM.16.M88.4 R120, [R221+0x7000] ;  /* 0x00700000dd78783b */ /* 0x000e6a0000000200 */
[----:B------:R-:W1:Y:S02]  /*8710*/  LDSM.16.M88.4 R168, [R221+0x7800] ;  /* 0x00780000dda8783b */ /* 0x000e640000000200 */
[C---:B------:R-:W-:Y:S03]  /*8720*/  HMMA.16816.F32.BF16 R16, R128.reuse, R18, RZ ;  /* 0x000000128010723c */ /* 0x040fe600000418ff */
[----:B------:R-:W-:Y:S05]  /*8730*/  LDSM.16.M88.4 R172, [R226] ;  /* 0x00000000e2ac783b */ /* 0x000fea0000000200 */
[C---:B------:R-:W-:Y:S01]  /*8740*/  HMMA.16816.F32.BF16 R20, R128.reuse, R24, RZ ;  /* 0x000000188014723c */ /* 0x040fe200000418ff */
[----:B------:R-:W2:Y:S05]  /*8750*/  LDSM.16.M88.4 R176, [R220] ;  /* 0x00000000dcb0783b */ /* 0x000eaa0000000200 */
[----:B------:R-:W2:Y:S02]  /*8760*/  LDSM.16.M88.4 R180, [R220+0x800] ;  /* 0x00080000dcb4783b */ /* 0x000ea40000000200 */
[C---:B------:R-:W-:Y:S03]  /*8770*/  HMMA.16816.F32.BF16 R24, R128.reuse, R26, RZ ;  /* 0x0000001a8018723c */ /* 0x040fe600000418ff */
[----:B------:R-:W3:Y:S05]  /*8780*/  LDSM.16.M88.4 R184, [R220+0x1000] ;  /* 0x00100000dcb8783b */ /* 0x000eea0000000200 */
[C---:B------:R-:W-:Y:S01]  /*8790*/  HMMA.16816.F32.BF16 R28, R128.reuse, R32, RZ ;  /* 0x00000020801c723c */ /* 0x040fe200000418ff */
[----:B------:R-:W3:Y:S05]  /*87a0*/  LDSM.16.M88.4 R188, [R220+0x1800] ;  /* 0x00180000dcbc783b */ /* 0x000eea0000000200 */
[----:B------:R-:W3:Y:S02]  /*87b0*/  LDSM.16.M88.4 R192, [R220+0x2000] ;  /* 0x00200000dcc0783b */ /* 0x000ee40000000200 */
[C---:B------:R-:W-:Y:S03]  /*87c0*/  HMMA.16816.F32.BF16 R32, R128.reuse, R34, RZ ;  /* 0x000000228020723c */ /* 0x040fe600000418ff */
[----:B------:R-:W-:Y:S05]  /*87d0*/  LDSM.16.M88.4 R196, [R220+0x3800] ;  /* 0x00380000dcc4783b */ /* 0x000fea0000000200 */
[C---:B-1----:R-:W-:Y:S01]  /*87e0*/  HMMA.16816.F32.BF16 R36, R128.reuse, R40, RZ ;  /* 0x000000288024723c */ /* 0x042fe200000418ff */
[----:B------:R-:W-:Y:S05]  /*87f0*/  LDSM.16.M88.4 R200, [R224] ;  /* 0x00000000e0c8783b */ /* 0x000fea0000000200 */
[----:B------:R-:W-:Y:S02]  /*8800*/  LDSM.16.M88.4 R204, [R222] ;  /* 0x00000000decc783b */ /* 0x000fe40000000200 */
[C---:B------:R-:W-:Y:S03]  /*8810*/  HMMA.16816.F32.BF16 R40, R128.reuse, R42, RZ ;  /* 0x0000002a8028723c */ /* 0x040fe600000418ff */
[----:B------:R-:W-:Y:S05]  /*8820*/  LDSM.16.M88.4 R208, [R219+0x7000] ;  /* 0x00700000dbd0783b */ /* 0x000fea0000000200 */
[C---:B--2---:R-:W-:Y:S01]  /*8830*/  HMMA.16816.F32.BF16 R44, R128.reuse, R48, RZ ;  /* 0x00000030802c723c */ /* 0x044fe200000418ff */
[----:B------:R-:W-:Y:S07]  /*8840*/  LDSM.16.M88.4 R212, [R219+0x7800] ;  /* 0x00780000dbd4783b */ /* 0x000fee0000000200 */
        /* <DEDUP_REMOVED lines=49> */
[C---:B----4-:R-:W-:Y:S08]  /*8b60*/  HMMA.16816.F32.BF16 R76, R172.reuse, R184, R76 ;  /* 0x000000b8ac4c723c */ /* 0x050ff0000004184c */
[C---:B------:R-:W-:Y:S01]  /*8b70*/  HMMA.16816.F32.BF16 R80, R172.reuse, R186, R80 ;  /* 0x000000baac50723c */ /* 0x040fe20000041850 */
[----:B------:R-:W-:Y:S07]  /*8b80*/  LDSM.16.M88.4 R184, [R239] ;  /* 0x00000000efb8783b */ /* 0x000fee0000000200 */
[C---:B-1----:R-:W-:Y:S08]  /*8b90*/  HMMA.16816.F32.BF16 R84, R172.reuse, R168, R84 ;  /* 0x000000a8ac54723c */ /* 0x042ff00000041854 */
[C---:B------:R-:W-:Y:S01]  /*8ba0*/  HMMA.16816.F32.BF16 R88, R172.reuse, R170, R88 ;  /* 0x000000aaac58723c */ /* 0x040fe20000041858 */
[----:B------:R-:W1:Y:S07]  /*8bb0*/  LDSM.16.M88.4 R168, [R241] ;  /* 0x00000000f1a8783b */ /* 0x000e6e0000000200 */
[C---:B--2---:R-:W-:Y:S08]  /*8bc0*/  HMMA.16816.F32.BF16 R92, R172.reuse, R176, R92 ;  /* 0x000000b0ac5c723c */ /* 0x044ff0000004185c */
[C---:B------:R-:W-:Y:S01]  /*8bd0*/  HMMA.16816.F32.BF16 R96, R172.reuse, R178, R96 ;  /* 0x000000b2ac60723c */ /* 0x040fe20000041860 */
[----:B------:R-:W2:Y:S07]  /*8be0*/  LDSM.16.M88.4 R176, [R240] ;  /* 0x00000000f0b0783b */ /* 0x000eae0000000200 */
[C---:B------:R-:W-:Y:S08]  /*8bf0*/  HMMA.16816.F32.BF16 R100, R172.reuse, R188, R100 ;  /* 0x000000bcac64723c */ /* 0x040ff00000041864 */
[C---:B------:R-:W-:Y:S01]  /*8c00*/  HMMA.16816.F32.BF16 R104, R172.reuse, R190, R104 ;  /* 0x000000beac68723c */ /* 0x040fe20000041868 */
[----:B------:R-:W-:Y:S07]  /*8c10*/  LDSM.16.M88.4 R188, [R236] ;  /* 0x00000000ecbc783b */ /* 0x000fee0000000200 */
[C---:B------:R-:W-:Y:S08]  /*8c20*/  HMMA.16816.F32.BF16 R108, R172.reuse, R192, R108 ;  /* 0x000000c0ac6c723c */ /* 0x040ff0000004186c */
[C---:B------:R-:W-:Y:S01]  /*8c30*/  HMMA.16816.F32.BF16 R112, R172.reuse, R194, R112 ;  /* 0x000000c2ac70723c */ /* 0x040fe20000041870 */
[----:B------:R-:W-:Y:S07]  /*8c40*/  LDSM.16.M88.4 R192, [R235] ;  /* 0x00000000ebc0783b */ /* 0x000fee0000000200 */
[C---:B-----5:R-:W-:Y:S08]  /*8c50*/  HMMA.16816.F32.BF16 R116, R172.reuse, R196, R116 ;  /* 0x000000c4ac74723c */ /* 0x060ff00000041874 */
[C---:B------:R-:W-:Y:S01]  /*8c60*/  HMMA.16816.F32.BF16 R120, R172.reuse, R198, R120 ;  /* 0x000000c6ac78723c */ /* 0x040fe20000041878 */
[----:B------:R-:W-:Y:S07]  /*8c70*/  LDSM.16.M88.4 R196, [R234] ;  /* 0x00000000eac4783b */ /* 0x000fee0000000200 */
[C---:B---3--:R-:W-:Y:S08]  /*8c80*/  HMMA.16816.F32.BF16 R124, R172.reuse, R180, R124 ;  /* 0x000000b4ac7c723c */ /* 0x048ff0000004187c */
[----:B------:R-:W-:Y:S01]  /*8c90*/  HMMA.16816.F32.BF16 R128, R172, R182, R128 ;  /* 0x000000b6ac80723c */ /* 0x000fe20000041880 */
[----:B------:R-:W3:Y:S05]  /*8ca0*/  LDSM.16.M88.4 R172, [R238] ;  /* 0x00000000eeac783b */ /* 0x000eea0000000200 */
[----:B------:R-:W4:Y:S02]  /*8cb0*/  LDSM.16.M88.4 R180, [R237] ;  /* 0x00000000edb4783b */ /* 0x000f240000000200 */
[C---:B------:R-:W-:Y:S08]  /*8cc0*/  HMMA.16816.F32.BF16 R4, R200.reuse, R204, R4 ;  /* 0x000000ccc804723c */ /* 0x040ff00000041804 */
        /* <DEDUP_REMOVED lines=11> */
[C---:B---3--:R-:W-:Y:S08]  /*8d80*/  HMMA.16816.F32.BF16 R36, R200.reuse, R172, R36 ;  /* 0x000000acc824723c */ /* 0x048ff00000041824 */
[C---:B------:R-:W-:Y:S01]  /*8d90*/  HMMA.16816.F32.BF16 R40, R200.reuse, R174, R40 ;  /* 0x000000aec828723c */ /* 0x040fe20000041828 */
[----:B------:R-:W3:Y:S07]  /*8da0*/  LDSM.16.M88.4 R172, [R230] ;  /* 0x00000000e6ac783b */ /* 0x000eee0000000200 */
[C---:B----4-:R-:W-:Y:S08]  /*8db0*/  HMMA.16816.F32.BF16 R44, R200.reuse, R180, R44 ;  /* 0x000000b4c82c723c */ /* 0x050ff0000004182c */
        /* <DEDUP_REMOVED lines=30> */
[----:B------:R-:W-:Y:S01]  /*8fa0*/  HMMA.16816.F32.BF16 R128, R200, R182, R128 ;  /* 0x000000b6c880723c */ /* 0x000fe20000041880 */
[----:B------:R-:W5:Y:S05]  /*8fb0*/  LDSM.16.M88.4 R180, [R219+0x3800] ;  /* 0x00380000dbb4783b */ /* 0x000f6a0000000200 */
[----:B------:R-:W-:Y:S02]  /*8fc0*/  LDSM.16.M88.4 R200, [R219+0x6000] ;  /* 0x00600000dbc8783b */ /* 0x000fe40000000200 */
        /* <DEDUP_REMOVED lines=9> */
[C---:B----4-:R-:W-:Y:S08]  /*9060*/  HMMA.16816.F32.BF16 R28, R184.reuse, R204, R28 ;  /* 0x000000ccb81c723c */ /* 0x050ff0000004181c */
[C---:B------:R-:W-:Y:S01]  /*9070*/  HMMA.16816.F32.BF16 R32, R184.reuse, R206, R32 ;  /* 0x000000ceb820723c */ /* 0x040fe20000041820 */
[----:B------:R-:W-:Y:S07]  /*9080*/  LDSM.16.M88.4 R204, [R219+0x6800] ;  /* 0x00680000dbcc783b */ /* 0x000fee0000000200 */
[C---:B---3--:R-:W-:Y:S08]  /*9090*/  HMMA.16816.F32.BF16 R36, R184.reuse, R172, R36 ;  /* 0x000000acb824723c */ /* 0x048ff00000041824 */
[C---:B------:R-:W-:Y:S01]  /*90a0*/  HMMA.16816.F32.BF16 R40, R184.reuse, R174, R40 ;  /* 0x000000aeb828723c */ /* 0x040fe20000041828 */
[----:B------:R-:W3:Y:S01]  /*90b0*/  LDSM.16.M88.4 R172, [R219+0x5800] ;  /* 0x00580000dbac783b */ /* 0x000ee20000000200 */
[----:B------:R-:W-:Y:S04]  /*90c0*/  DEPBAR.LE SB0, 0x0 ;  /* 0x000080000000791a */ /* 0x000fe80000000000 */
[----:B------:R-:W-:Y:S02]  /*90d0*/  BAR.SYNC.DEFER_BLOCKING 0x0 ;  /* 0x0000000000007b1d */ /* 0x000fe40000010000 */
[C---:B-1----:R-:W-:Y:S08]  /*90e0*/  HMMA.16816.F32.BF16 R44, R184.reuse, R168, R44 ;  /* 0x000000a8b82c723c */ /* 0x042ff0000004182c */
[C---:B------:R-:W-:Y:S08]  /*90f0*/  HMMA.16816.F32.BF16 R48, R184.reuse, R170, R48 ;  /* 0x000000aab830723c */ /* 0x040ff00000041830 */
[C---:B--2---:R-:W-:Y:S08]  /*9100*/  HMMA.16816.F32.BF16 R52, R184.reuse, R176, R52 ;  /* 0x000000b0b834723c */ /* 0x044ff00000041834 */
[C---:B------:R-:W-:Y:S08]  /*9110*/  HMMA.16816.F32.BF16 R56, R184.reuse, R178, R56 ;  /* 0x000000b2b838723c */ /* 0x040ff00000041838 */
[C---:B-----5:R-:W-:Y:S08]  /*9120*/  HMMA.16816.F32.BF16 R60, R184.reuse, R180, R60 ;  /* 0x000000b4b83c723c */ /* 0x060ff0000004183c */
        /* <DEDUP_REMOVED lines=18> */
[----:B------:R-:W-:Y:S02]  /*9250*/  ULDC UR6, c[0x0][0x198] ;  /* 0x0000660000067ab9 */ /* 0x000fe40000000800 */
[----:B------:R-:W-:Y:S04]  /*9260*/  ULEA UR6, -UR6, URZ, 0x8 ;  /* 0x0000003f06067291 */ /* 0x000fe8000f8e413f */
[----:B------:R-:W-:Y:S02]  /*9270*/  USHF.R.S32.HI UR4, URZ, 0x1f, UR6 ;  /* 0x0000001f3f047899 */ /* 0x000fe40008011406 */
[----:B------:R-:W-:Y:S04]  /*9280*/  MOV R2, UR6 ;  /* 0x0000000600027c02 */ /* 0x000fe80008000f00 */
[----:B------:R-:W-:Y:S01]  /*9290*/  MOV R0, UR4 ;  /* 0x0000000400007c02 */ /* 0x000fe20008000f00 */
[----:B------:R-:W-:-:S05]  /*92a0*/  @P6 BRA `(.L_x_2170) ;  /* 0x000003b000006947 */ /* 0x000fca0003800000 */
[----:B------:R-:W-:Y:S01]  /*92b0*/  IMAD.SHL.U32 R168, R242, 0x100, RZ ;  /* 0x00000100f2a87824 */ /* 0x000fe200078e00ff */
[----:B------:R-:W-:Y:S04]  /*92c0*/  IABS R172, c[0x0][0x2d0] ;  /* 0x0000b40000ac7a13 */ /* 0x000fe80000000000 */
[----:B------:R-:W1:Y:S01]  /*92d0*/  I2F.RP R2, R172 ;  /* 0x000000ac00027306 */ /* 0x000e620000209400 */
[----:B------:R-:W-:Y:S02]  /*92e0*/  IADD3 R170, R168, -0x100, RZ ;  /* 0xffffff00a8aa7810 */ /* 0x000fe40007ffe0ff */
        /* <DEDUP_REMOVED lines=39> */
[----:B------:R-:W-:Y:S03]  /*9560*/  IMAD.IADD R0, R0, 0x1, -R144 ;  /* 0x0000000100007824 */ /* 0x000fe600078e0a90 */
        /* <DEDUP_REMOVED lines=10> */
[----:B------:R-:W-:Y:S01]  /*9610*/  IMAD.WIDE.U32 R2, R168, c[0x0][0x180], R2 ;  /* 0x00006000a8027a25 */ /* 0x000fe200078e0002 */
[----:B------:R-:W-:Y:S05]  /*9620*/  SHF.R.S32.HI R144, RZ, 0x1f, R168 ;  /* 0x0000001fff907819 */ /* 0x000fea00000114a8 */
[----:B------:R-:W-:Y:S04]  /*9630*/  IMAD R0, R144, c[0x0][0x180], RZ ;  /* 0x0000600090007a24 */ /* 0x000fe800078e02ff */
[----:B------:R-:W-:Y:S04]  /*9640*/  IMAD R0, R168, c[0x0][0x184], R0 ;  /* 0x00006100a8007a24 */ /* 0x000fe800078e0200 */
[----:B------:R-:W-:Y:S02]  /*9650*/  IMAD.IADD R0, R3, 0x1, R0 ;  /* 0x0000000103007824 */ /* 0x000fe400078e0200 */
.L_x_2170:
        /* <DEDUP_REMOVED lines=12> */
[----:B------:R2:W-:Y:S01]  /*9720*/  LDGSTS.E.BYPASS.LTC128B.128 [R243+0x2800], [R172.64] ;  /* 0x02800000acf37fae */ /* 0x0005e2000b901d4a */
        /* <DEDUP_REMOVED lines=38> */
[----:B------:R-:W-:Y:S05]  /*9990*/  IADD3.X R175, R3, UR5, RZ, P0, !PT ;  /* 0x0000000503af7c10 */ /* 0x000fea00087fe4ff */
[----:B------:R1:W-:Y:S04]  /*99a0*/  LDGSTS.E.BYPASS.LTC128B.128 [R243+0x9800], [R174.64] ;  /* 0x09800000aef37fae */ /* 0x0003e8000b901d4a */
[----:B------:R-:W0:Y:S02]  /*99b0*/  LDGDEPBAR ;  /* 0x00000000000079af */ /* 0x000e240000000000 */
.L_x_2169:
[----:B------:R-:W-:Y:S01]  /*99c0*/  FMNMX.FTZ R0, R4, R145, !PT ;  /* 0x0000009104007209 */ /* 0x000fe20007810000 */
[----:B-1----:R-:W-:Y:S03]  /*99d0*/  LDSM.16.MT88.4 R172, [R218+0xa000] ;  /* 0x00a00000daac783b */ /* 0x002fe60000004200 */
        /* <DEDUP_REMOVED lines=127> */
[----:B------:R-:W-:Y:S07]  /*a1d0*/  FMNMX.FTZ R0, R131, R0, !PT ;  /* 0x0000000083007209 */ /* 0x000fee0007810000 */
[----:B------:R-:W1:Y:S02]  /*a1e0*/  SHFL.BFLY PT, R2, R0, 0x2, 0x1f ;  /* 0x0c401f0000027f89 */ /* 0x000e6400000e0000 */
[----:B-1----:R-:W-:Y:S02]  /*a1f0*/  FMNMX.FTZ R0, R0, R2, !PT ;  /* 0x0000000200007209 */ /* 0x002fe40007810000 */
[----:B------:R-:W-:Y:S04]  /*a200*/  FMNMX.FTZ R144, R144, R3, !PT ;  /* 0x0000000390907209 */ /* 0x000fe80007810000 */
[----:B------:R-:W1:Y:S08]  /*a210*/  SHFL.BFLY PT, R3, R0, 0x1, 0x1f ;  /* 0x0c201f0000037f89 */ /* 0x000e7000000e0000 */
[----:B------:R-:W2:Y:S01]  /*a220*/  SHFL.BFLY PT, R168, R144, 0x1, 0x1f ;  /* 0x0c201f0090a87f89 */ /* 0x000ea200000e0000 */
[----:B-1----:R-:W-:Y:S02]  /*a230*/  FMNMX.FTZ R3, R0, R3, !PT ;  /* 0x0000000300037209 */ /* 0x002fe40007810000 */
[----:B--2---:R-:W-:Y:S05]  /*a240*/  FMNMX.FTZ R144, R144, R168, !PT ;  /* 0x000000a890907209 */ /* 0x004fea0007810000 */
[----:B------:R-:W1:Y:S01]  /*a250*/  LDSM.16.MT88.4 R168, [R147+0xa000] ;  /* 0x00a0000093a8783b */ /* 0x000e620000004200 */
[C---:B------:R-:W-:Y:S01]  /*a260*/  FSETP.NEU.FTZ.AND P0, PT, R144.reuse, -INF , PT ;  /* 0xff8000009000780b */ /* 0x040fe20003f1d000 */
[C---:B------:R-:W-:Y:S02]  /*a270*/  FADD.FTZ R2, -R144.reuse, R145 ;  /* 0x0000009190027221 */ /* 0x040fe40000010100 */
[----:B------:R-:W-:Y:S02]  /*a280*/  FMUL.FTZ R145, R144, c[0x0][0x23c] ;  /* 0x00008f0090917a20 */ /* 0x000fe40000410000 */
[----:B------:R-:W-:Y:S03]  /*a290*/  FMUL.FTZ R0, R2, c[0x0][0x23c] ;  /* 0x00008f0002007a20 */ /* 0x000fe60000410000 */
[----:B------:R-:W-:Y:S01]  /*a2a0*/  FSEL R145, R145, RZ, P0 ;  /* 0x000000ff91917208 */ /* 0x000fe20000000000 */
[----:B------:R-:W2:Y:S01]  /*a2b0*/  MUFU.EX2 R2, R0 ;  /* 0x0000000000027308 */ /* 0x000ea20000000800 */
[----:B------:R-:W-:Y:S03]  /*a2c0*/  FSETP.NEU.FTZ.AND P0, PT, R3, -INF , PT ;  /* 0xff8000000300780b */ /* 0x000fe60003f1d000 */
[--C-:B------:R-:W-:Y:S02]  /*a2d0*/  FFMA.FTZ R28, R28, c[0x0][0x23c], -R145.reuse ;  /* 0x00008f001c1c7a23 */ /* 0x100fe40000010891 */
        /* <DEDUP_REMOVED lines=9> */
[----:B------:R3:W-:Y:S01]  /*a370*/  MUFU.EX2 R188, R8 ;  /* 0x0000000800bc7308 */ /* 0x0007e20000000800 */
[--C-:B------:R-:W-:Y:S02]  /*a380*/  FFMA.FTZ R12, R12, c[0x0][0x23c], -R145.reuse ;  /* 0x00008f000c0c7a23 */ /* 0x100fe40000010891 */
[--C-:B------:R-:W-:Y:S02]  /*a390*/  FFMA.FTZ R13, R13, c[0x0][0x23c], -R145.reuse ;  /* 0x00008f000d0d7a23 */ /* 0x100fe40000010891 */
[--C-:B------:R-:W-:Y:S02]  /*a3a0*/  FFMA.FTZ R16, R16, c[0x0][0x23c], -R145.reuse ;  /* 0x00008f0010107a23 */ /* 0x100fe40000010891 */
[--C-:B------:R-:W-:Y:S02]  /*a3b0*/  FFMA.FTZ R17, R17, c[0x0][0x23c], -R145.reuse ;  /* 0x00008f0011117a23 */ /* 0x100fe40000010891 */
[--C-:B------:R-:W-:Y:S01]  /*a3c0*/  FFMA.FTZ R20, R20, c[0x0][0x23c], -R145.reuse ;  /* 0x00008f0014147a23 */ /* 0x100fe20000010891 */
[----:B------:R4:W-:Y:S01]  /*a3d0*/  MUFU.EX2 R189, R9 ;  /* 0x0000000900bd7308 */ /* 0x0009e20000000800 */
[--C-:B------:R-:W-:Y:S02]  /*a3e0*/  FFMA.FTZ R21, R21, c[0x0][0x23c], -R145.reuse ;  /* 0x00008f0015157a23 */ /* 0x100fe40000010891 */
[C---:B--2---:R-:W-:Y:S02]  /*a3f0*/  FMUL.FTZ R136, R2.reuse, R136 ;  /* 0x0000008802887220 */ /* 0x044fe40000410000 */
[C---:B------:R-:W-:Y:S02]  /*a400*/  FMUL.FTZ R137, R2.reuse, R137 ;  /* 0x0000008902897220 */ /* 0x040fe40000410000 */
[C---:B------:R-:W-:Y:S02]  /*a410*/  FMUL.FTZ R140, R2.reuse, R140 ;  /* 0x0000008c028c7220 */ /* 0x040fe40000410000 */
[C---:B------:R-:W-:Y:S01]  /*a420*/  FMUL.FTZ R141, R2.reuse, R141 ;  /* 0x0000008d028d7220 */ /* 0x040fe20000410000 */
[----:B------:R2:W-:Y:S01]  /*a430*/  MUFU.EX2 R194, R12 ;  /* 0x0000000c00c27308 */ /* 0x0005e20000000800 */
[C---:B------:R-:W-:Y:S02]  /*a440*/  FMUL.FTZ R132, R2.reuse, R132 ;  /* 0x0000008402847220 */ /* 0x040fe40000410000 */
[C---:B------:R-:W-:Y:S02]  /*a450*/  FMUL.FTZ R133, R2.reuse, R133 ;  /* 0x0000008502857220 */ /* 0x040fe40000410000 */
[----:B---3--:R-:W-:Y:S02]  /*a460*/  FMUL.FTZ R8, R2, R152 ;  /* 0x0000009802087220 */ /* 0x008fe40000410000 */
[--C-:B------:R-:W-:Y:S02]  /*a470*/  FFMA.FTZ R24, R24, c[0x0][0x23c], -R145.reuse ;  /* 0x00008f0018187a23 */ /* 0x100fe40000010891 */
[--C-:B------:R-:W-:Y:S01]  /*a480*/  FFMA.FTZ R25, R25, c[0x0][0x23c], -R145.reuse ;  /* 0x00008f0019197a23 */ /* 0x100fe20000010891 */
[----:B------:R3:W-:Y:S01]  /*a490*/  MUFU.EX2 R195, R13 ;  /* 0x0000000d00c37308 */ /* 0x0007e20000000800 */
[--C-:B------:R-:W-:Y:S02]  /*a4a0*/  FFMA.FTZ R48, R48, c[0x0][0x23c], -R145.reuse ;  /* 0x00008f0030307a23 */ /* 0x100fe40000010891 */
[--C-:B------:R-:W-:Y:S02]  /*a4b0*/  FFMA.FTZ R49, R49, c[0x0][0x23c], -R145.reuse ;  /* 0x00008f0031317a23 */ /* 0x100fe40000010891 */
[----:B----4-:R-:W-:Y:S02]  /*a4c0*/  FMUL.FTZ R9, R2, R153 ;  /* 0x0000009902097220 */ /* 0x010fe40000410000 */
[--C-:B------:R-:W-:Y:S02]  /*a4d0*/  FFMA.FTZ R116, R116, c[0x0][0x23c], -R145.reuse ;  /* 0x00008f0074747a23 */ /* 0x100fe40000010891 */
[--C-:B------:R-:W-:Y:S01]  /*a4e0*/  FFMA.FTZ R117, R117, c[0x0][0x23c], -R145.reuse ;  /* 0x00008f0075757a23 */ /* 0x100fe20000010891 */
[----:B------:R4:W-:Y:S01]  /*a4f0*/  MUFU.EX2 R190, R16 ;  /* 0x0000001000be7308 */ /* 0x0009e20000000800 */
[--C-:B------:R-:W-:Y:S02]  /*a500*/  FFMA.FTZ R120, R120, c[0x0][0x23c], -R145.reuse ;  /* 0x00008f0078787a23 */ /* 0x100fe40000010891 */
[--C-:B------:R-:W-:Y:S02]  /*a510*/  FFMA.FTZ R121, R121, c[0x0][0x23c], -R145.reuse ;  /* 0x00008f0079797a23 */ /* 0x100fe40000010891 */
[----:B--2---:R-:W-:Y:S02]  /*a520*/  FMUL.FTZ R12, R2, R156 ;  /* 0x0000009c020c7220 */ /* 0x004fe40000410000 */
[C---:B------:R-:W-:Y:S02]  /*a530*/  FADD.FTZ R0, -R3.reuse, R146 ;  /* 0x0000009203007221 */ /* 0x040fe40000010100 */
[----:B------:R-:W-:Y:S01]  /*a540*/  FMUL.FTZ R146, R3, c[0x0][0x23c] ;  /* 0x00008f0003927a20 */ /* 0x000fe20000410000 */
[----:B------:R2:W-:Y:S01]  /*a550*/  MUFU.EX2 R191, R17 ;  /* 0x0000001100bf7308 */ /* 0x0005e20000000800 */
[----:B------:R-:W-:Y:S02]  /*a560*/  FMUL.FTZ R0, R0, c[0x0][0x23c] ;  /* 0x00008f0000007a20 */ /* 0x000fe40000410000 */
[--C-:B------:R-:W-:Y:S01]  /*a570*/  FFMA.FTZ R4, R4, c[0x0][0x23c], -R145.reuse ;  /* 0x00008f0004047a23 */ /* 0x100fe20000010891 */
[----:B------:R-:W-:Y:S01]  /*a580*/  FSEL R146, R146, RZ, P0 ;  /* 0x000000ff92927208 */ /* 0x000fe20000000000 */
[----:B---3--:R-:W-:Y:S01]  /*a590*/  FMUL.FTZ R13, R2, R157 ;  /* 0x0000009d020d7220 */ /* 0x008fe20000410000 */
[----:B------:R-:W-:Y:S01]  /*a5a0*/  ISETP.GT.AND P0, PT, R242, RZ, PT ;  /* 0x000000fff200720c */ /* 0x000fe20003f04270 */
[--C-:B------:R-:W-:Y:S02]  /*a5b0*/  FFMA.FTZ R5, R5, c[0x0][0x23c], -R145.reuse ;  /* 0x00008f0005057a23 */ /* 0x100fe40000010891 */
[--C-:B------:R-:W-:Y:S01]  /*a5c0*/  FFMA.FTZ R30, R30, c[0x0][0x23c], -R146.reuse ;  /* 0x00008f001e1e7a23 */ /* 0x100fe20000010892 */
[----:B------:R-:W3:Y:S01]  /*a5d0*/  MUFU.EX2 R0, R0 ;  /* 0x0000000000007308 */ /* 0x000ee20000000800 */
        /* <DEDUP_REMOVED lines=9> */
[--C-:B------:R-:W-:Y:S02]  /*a670*/  FFMA.FTZ R43, R43, c[0x0][0x23c], -R146.reuse ;  /* 0x00008f002b2b7a23 */ /* 0x100fe40000010892 */
[--C-:B------:R-:W-:Y:S01]  /*a680*/  FFMA.FTZ R10, R10, c[0x0][0x23c], -R146.reuse ;  /* 0x00008f000a0a7a23 */ /* 0x100fe20000010892 */
[----:B------:R-:W2:Y:S01]  /*a690*/  MUFU.EX2 R179, R5 ;  /* 0x0000000500b37308 */ /* 0x000ea20000000800 */
[--C-:B------:R-:W-:Y:S02]  /*a6a0*/  FFMA.FTZ R11, R11, c[0x0][0x23c], -R146.reuse ;  /* 0x00008f000b0b7a23 */ /* 0x100fe40000010892 */
[--C-:B------:R-:W-:Y:S02]  /*a6b0*/  FFMA.FTZ R14, R14, c[0x0][0x23c], -R146.reuse ;  /* 0x00008f000e0e7a23 */ /* 0x100fe40000010892 */
[--C-:B------:R-:W-:Y:S02]  /*a6c0*/  FFMA.FTZ R15, R15, c[0x0][0x23c], -R146.reuse ;  /* 0x00008f000f0f7a23 */ /* 0x100fe40000010892 */
[--C-:B------:R-:W-:Y:S02]  /*a6d0*/  FFMA.FTZ R18, R18, c[0x0][0x23c], -R146.reuse ;  /* 0x00008f0012127a23 */ /* 0x100fe40000010892 */
[--C-:B------:R-:W-:Y:S01]  /*a6e0*/  FFMA.FTZ R19, R19, c[0x0][0x23c], -R146.reuse ;  /* 0x00008f0013137a23 */ /* 0x100fe20000010892 */
[----:B------:R5:W-:Y:S01]  /*a6f0*/  MUFU.EX2 R186, R10 ;  /* 0x0000000a00ba7308 */ /* 0x000be20000000800 */
[--C-:B------:R-:W-:Y:S02]  /*a700*/  FFMA.FTZ R22, R22, c[0x0][0x23c], -R146.reuse ;  /* 0x00008f0016167a23 */ /* 0x100fe40000010892 */
[--C-:B------:R-:W-:Y:S02]  /*a710*/  FFMA.FTZ R23, R23, c[0x0][0x23c], -R146.reuse ;  /* 0x00008f0017177a23 */ /* 0x100fe40000010892 */
[C---:B---3--:R-:W-:Y:S02]  /*a720*/  FMUL.FTZ R138, R0.reuse, R138 ;  /* 0x0000008a008a7220 */ /* 0x048fe40000410000 */
[C---:B------:R-:W-:Y:S02]  /*a730*/  FMUL.FTZ R139, R0.reuse, R139 ;  /* 0x0000008b008b7220 */ /* 0x040fe40000410000 */
[C---:B------:R-:W-:Y:S01]  /*a740*/  FMUL.FTZ R142, R0.reuse, R142 ;  /* 0x0000008e008e7220 */ /* 0x040fe20000410000 */
[----:B------:R3:W-:Y:S01]  /*a750*/  MUFU.EX2 R187, R11 ;  /* 0x0000000b00bb7308 */ /* 0x0007e20000000800 */
[----:B------:R-:W-:Y:S02]  /*a760*/  FMUL.FTZ R143, R0, R143 ;  /* 0x0000008f008f7220 */ /* 0x000fe40000410000 */
[C---:B----4-:R-:W-:Y:S01]  /*a770*/  FMUL.FTZ R4, R2.reuse, R148 ;  /* 0x0000009402047220 */ /* 0x050fe20000410000 */
[----:B--2---:R-:W-:Y:S01]  /*a780*/  F2FP.BF16.PACK_AB R148, R179, R176 ;  /* 0x000000b0b394723e */ /* 0x004fe200000010ff */
[----:B------:R-:W-:Y:S02]  /*a790*/  FMUL.FTZ R5, R2, R149 ;  /* 0x0000009502057220 */ /* 0x000fe40000410000 */
[C---:B------:R-:W-:Y:S02]  /*a7a0*/  FMUL.FTZ R134, R0.reuse, R134 ;  /* 0x0000008600867220 */ /* 0x040fe40000410000 */
[----:B------:R-:W-:Y:S01]  /*a7b0*/  FMUL.FTZ R135, R0, R135 ;  /* 0x0000008700877220 */ /* 0x000fe20000410000 */
[----:B------:R2:W-:Y:S01]  /*a7c0*/  MUFU.EX2 R193, R14 ;  /* 0x0000000e00c17308 */ /* 0x0005e20000000800 */
[--C-:B------:R-:W-:Y:S02]  /*a7d0*/  FFMA.FTZ R26, R26, c[0x0][0x23c], -R146.reuse ;  /* 0x00008f001a1a7a23 */ /* 0x100fe40000010892 */
[--C-:B------:R-:W-:Y:S02]  /*a7e0*/  FFMA.FTZ R27, R27, c[0x0][0x23c], -R146.reuse ;  /* 0x00008f001b1b7a23 */ /* 0x100fe40000010892 */
[----:B-----5:R-:W-:Y:S02]  /*a7f0*/  FMUL.FTZ R10, R0, R154 ;  /* 0x0000009a000a7220 */ /* 0x020fe40000410000 */
[--C-:B------:R-:W-:Y:S02]  /*a800*/  FFMA.FTZ R118, R118, c[0x0][0x23c], -R146.reuse ;  /* 0x00008f0076767a23 */ /* 0x100fe40000010892 */
[--C-:B------:R-:W-:Y:S01]  /*a810*/  FFMA.FTZ R119, R119, c[0x0][0x23c], -R146.reuse ;  /* 0x00008f0077777a23 */ /* 0x100fe20000010892 */
[----:B------:R4:W-:Y:S01]  /*a820*/  MUFU.EX2 R192, R15 ;  /* 0x0000000f00c07308 */ /* 0x0009e20000000800 */
[--C-:B------:R-:W-:Y:S02]  /*a830*/  FFMA.FTZ R122, R122, c[0x0][0x23c], -R146.reuse ;  /* 0x00008f007a7a7a23 */ /* 0x100fe40000010892 */
[--C-:B------:R-:W-:Y:S02]  /*a840*/  FFMA.FTZ R123, R123, c[0x0][0x23c], -R146.reuse ;  /* 0x00008f007b7b7a23 */ /* 0x100fe40000010892 */
[----:B---3--:R-:W-:Y:S02]  /*a850*/  FMUL.FTZ R11, R0, R155 ;  /* 0x0000009b000b7220 */ /* 0x008fe40000410000 */
[----:B------:R-:W3:Y:S01]  /*a860*/  LDSM.16.MT88.4 R152, [R216+0xa000] ;  /* 0x00a00000d898783b */ /* 0x000ee20000004200 */
[--C-:B------:R-:W-:Y:S02]  /*a870*/  FFMA.FTZ R6, R6, c[0x0][0x23c], -R146.reuse ;  /* 0x00008f0006067a23 */ /* 0x100fe40000010892 */
[----:B------:R5:W-:Y:S01]  /*a880*/  MUFU.EX2 R185, R18 ;  /* 0x0000001200b97308 */ /* 0x000be20000000800 */
[--C-:B------:R-:W-:Y:S02]  /*a890*/  FFMA.FTZ R7, R7, c[0x0][0x23c], -R146.reuse ;  /* 0x00008f0007077a23 */ /* 0x100fe40000010892 */
[--C-:B------:R-:W-:Y:S02]  /*a8a0*/  FFMA.FTZ R44, R44, c[0x0][0x23c], -R145.reuse ;  /* 0x00008f002c2c7a23 */ /* 0x100fe40000010891 */
[----:B--2---:R-:W-:Y:S02]  /*a8b0*/  FMUL.FTZ R14, R0, R158 ;  /* 0x0000009e000e7220 */ /* 0x004fe40000410000 */
[--C-:B------:R-:W-:Y:S02]  /*a8c0*/  FFMA.FTZ R45, R45, c[0x0][0x23c], -R145.reuse ;  /* 0x00008f002d2d7a23 */ /* 0x100fe40000010891 */
[--C-:B------:R-:W-:Y:S01]  /*a8d0*/  FFMA.FTZ R46, R46, c[0x0][0x23c], -R146.reuse ;  /* 0x00008f002e2e7a23 */ /* 0x100fe20000010892 */
[----:B------:R2:W-:Y:S01]  /*a8e0*/  MUFU.EX2 R177, R6 ;  /* 0x0000000600b17308 */ /* 0x0005e20000000800 */
[--C-:B------:R-:W-:Y:S02]  /*a8f0*/  FFMA.FTZ R47, R47, c[0x0][0x23c], -R146.reuse ;  /* 0x00008f002f2f7a23 */ /* 0x100fe40000010892 */
[--C-:B------:R-:W-:Y:S02]  /*a900*/  FFMA.FTZ R50, R50, c[0x0][0x23c], -R146.reuse ;  /* 0x00008f0032327a23 */ /* 0x100fe40000010892 */
[----:B----4-:R-:W-:Y:S02]  /*a910*/  FMUL.FTZ R15, R0, R159 ;  /* 0x0000009f000f7220 */ /* 0x010fe40000410000 */
[----:B------:R-:W4:Y:S01]  /*a920*/  LDSM.16.MT88.4 R156, [R217+0xa000] ;  /* 0x00a00000d99c783b */ /* 0x000f220000004200 */
[--C-:B------:R-:W-:Y:S02]  /*a930*/  FFMA.FTZ R51, R51, c[0x0][0x23c], -R146.reuse ;  /* 0x00008f0033337a23 */ /* 0x100fe40000010892 */
[----:B------:R-:W1:Y:S01]  /*a940*/  MUFU.EX2 R178, R7 ;  /* 0x0000000700b27308 */ /* 0x000e620000000800 */
        /* <DEDUP_REMOVED lines=8> */
[----:B--2---:R-:W-:Y:S01]  /*a9d0*/  FMUL.FTZ R6, R0, R150 ;  /* 0x0000009600067220 */ /* 0x004fe20000410000 */
[----:B------:R-:W-:Y:S01]  /*a9e0*/  F2FP.BF16.PACK_AB R150, R189, R188 ;  /* 0x000000bcbd96723e */ /* 0x000fe200000010ff */
[--C-:B------:R-:W-:Y:S02]  /*a9f0*/  FFMA.FTZ R58, R58, c[0x0][0x23c], -R146.reuse ;  /* 0x00008f003a3a7a23 */ /* 0x100fe40000010892 */
[--C-:B------:R-:W-:Y:S01]  /*aa00*/  FFMA.FTZ R59, R59, c[0x0][0x23c], -R146.reuse ;  /* 0x00008f003b3b7a23 */ /* 0x100fe20000010892 */
[----:B------:R2:W-:Y:S01]  /*aa10*/  MUFU.EX2 R182, R20 ;  /* 0x0000001400b67308 */ /* 0x0005e20000000800 */
[--C-:B------:R-:W-:Y:S02]  /*aa20*/  FFMA.FTZ R60, R60, c[0x0][0x23c], -R145.reuse ;  /* 0x00008f003c3c7a23 */ /* 0x100fe40000010891 */
[--C-:B------:R-:W-:Y:S01]  /*aa30*/  FFMA.FTZ R61, R61, c[0x0][0x23c], -R145.reuse ;  /* 0x00008f003d3d7a23 */ /* 0x100fe20000010891 */
[----:B-1----:R-:W-:Y:S01]  /*aa40*/  F2FP.BF16.PACK_AB R149, R178, R177 ;  /* 0x000000b1b295723e */ /* 0x002fe200000010ff */
[----:B------:R-:W-:Y:S01]  /*aa50*/  FMUL.FTZ R7, R0, R151 ;  /* 0x0000009700077220 */ /* 0x000fe20000410000 */
[----:B------:R-:W-:Y:S01]  /*aa60*/  F2FP.BF16.PACK_AB R151, R187, R186 ;  /* 0x000000babb97723e */ /* 0x000fe200000010ff */
[--C-:B------:R-:W-:Y:S02]  /*aa70*/  FFMA.FTZ R62, R62, c[0x0][0x23c], -R146.reuse ;  /* 0x00008f003e3e7a23 */ /* 0x100fe40000010892 */
[--C-:B------:R-:W-:Y:S01]  /*aa80*/  FFMA.FTZ R63, R63, c[0x0][0x23c], -R146.reuse ;  /* 0x00008f003f3f7a23 */ /* 0x100fe20000010892 */
[----:B------:R1:W1:Y:S01]  /*aa90*/  MUFU.EX2 R183, R21 ;  /* 0x0000001500b77308 */ /* 0x0002620000000800 */
[--C-:B------:R-:W-:Y:S02]  /*aaa0*/  FFMA.FTZ R64, R64, c[0x0][0x23c], -R145.reuse ;  /* 0x00008f0040407a23 */ /* 0x100fe40000010891 */
[C---:B------:R-:W-:Y:S05]  /*aab0*/  HMMA.16816.F32.BF16 R4, R148.reuse, R168, R4 ;  /* 0x000000a89404723c */ /* 0x040fea0000041804 */
[----:B-----5:R-:W-:Y:S02]  /*aac0*/  FMUL.FTZ R19, R0, R163 ;  /* 0x000000a300137220 */ /* 0x020fe40000410000 */
[----:B------:R5:W-:Y:S01]  /*aad0*/  MUFU.EX2 R180, R22 ;  /* 0x0000001600b47308 */ /* 0x000be20000000800 */
[C---:B------:R-:W-:Y:S01]  /*aae0*/  HMMA.16816.F32.BF16 R8, R148.reuse, R170, R8 ;  /* 0x000000aa9408723c */ /* 0x040fe20000041808 */
[----:B------:R-:W4:Y:S03]  /*aaf0*/  LDSM.16.MT88.4 R160, [R147+0xa800] ;  /* 0x00a8000093a0783b */ /* 0x000f260000004200 */
[----:B--2---:R-:W-:Y:S02]  /*ab00*/  FMUL.FTZ R20, R2, R164 ;  /* 0x000000a402147220 */ /* 0x004fe40000410000 */
[--C-:B------:R-:W-:Y:S02]  /*ab10*/  FFMA.FTZ R65, R65, c[0x0][0x23c], -R145.reuse ;  /* 0x00008f0041417a23 */ /* 0x100fe40000010891 */
[C---:B------:R-:W-:Y:S01]  /*ab20*/  HMMA.16816.F32.BF16 R12, R148.reuse, R172, R12 ;  /* 0x000000ac940c723c */ /* 0x040fe2000004180c */
[----:B------:R2:W2:Y:S03]  /*ab30*/  MUFU.EX2 R181, R23 ;  /* 0x0000001700b57308 */ /* 0x0004a60000000800 */
[--C-:B------:R-:W-:Y:S02]  /*ab40*/  FFMA.FTZ R66, R66, c[0x0][0x23c], -R146.reuse ;  /* 0x00008f0042427a23 */ /* 0x100fe40000010892 */
[----:B-1----:R-:W-:Y:S02]  /*ab50*/  FMUL.FTZ R21, R2, R165 ;  /* 0x000000a502157220 */ /* 0x002fe40000410000 */
[C---:B------:R-:W-:Y:S03]  /*ab60*/  HMMA.16816.F32.BF16 R132, R148.reuse, R174, R132 ;  /* 0x000000ae9484723c */ /* 0x040fe60000041884 */
[----:B------:R1:W-:Y:S01]  /*ab70*/  MUFU.EX2 R174, R24 ;  /* 0x0000001800ae7308 */ /* 0x0003e20000000800 */
[--C-:B------:R-:W-:Y:S02]  /*ab80*/  FFMA.FTZ R67, R67, c[0x0][0x23c], -R146.reuse ;  /* 0x00008f0043437a23 */ /* 0x100fe40000010892 */
[--C-:B------:R-:W-:Y:S02]  /*ab90*/  FFMA.FTZ R68, R68, c[0x0][0x23c], -R145.reuse ;  /* 0x00008f0044447a23 */ /* 0x100fe40000010891 */
[C---:B---3--:R-:W-:Y:S04]  /*aba0*/  HMMA.16816.F32.BF16 R16, R148.reuse, R152, R16 ;  /* 0x000000989410723c */ /* 0x048fe80000041810 */
[C---:B-----5:R-:W-:Y:S01]  /*abb0*/  FMUL.FTZ R22, R0.reuse, R166 ;  /* 0x000000a600167220 */ /* 0x060fe20000410000 */
[----:B------:R3:W5:Y:S01]  /*abc0*/  MUFU.EX2 R175, R25 ;  /* 0x0000001900af7308 */ /* 0x0007620000000800 */
[--C-:B------:R-:W-:Y:S02]  /*abd0*/  FFMA.FTZ R69, R69, c[0x0][0x23c], -R145.reuse ;  /* 0x00008f0045457a23 */ /* 0x100fe40000010891 */
[C---:B------:R-:W-:Y:S01]  /*abe0*/  HMMA.16816.F32.BF16 R136, R148.reuse, R154, R136 ;  /* 0x0000009a9488723c */ /* 0x040fe20000041888 */
[----:B------:R-:W5:Y:S03]  /*abf0*/  LDSM.16.MT88.4 R152, [R218+0xa800] ;  /* 0x00a80000da98783b */ /* 0x000f660000004200 */
[----:B--2---:R-:W-:Y:S02]  /*ac00*/  FMUL.FTZ R23, R0, R167 ;  /* 0x000000a700177220 */ /* 0x004fe40000410000 */
[--C-:B------:R-:W-:Y:S01]  /*ac10*/  FFMA.FTZ R70, R70, c[0x0][0x23c], -R146.reuse ;  /* 0x00008f0046467a23 */ /* 0x100fe20000010892 */
[----:B------:R5:W-:Y:S01]  /*ac20*/  MUFU.EX2 R173, R26 ;  /* 0x0000001a00ad7308 */ /* 0x000be20000000800 */
[C---:B----4-:R-:W-:Y:S01]  /*ac30*/  HMMA.16816.F32.BF16 R140, R148.reuse, R156, R140 ;  /* 0x0000009c948c723c */ /* 0x050fe2000004188c */
[----:B------:R-:W-:Y:S03]  /*ac40*/  LDSM.16.MT88.4 R164, [R217+0xa800] ;  /* 0x00a80000d9a4783b */ /* 0x000fe60000004200 */
[----:B-1----:R-:W-:Y:S01]  /*ac50*/  F2FP.BF16.PACK_AB R24, R183, R182 ;  /* 0x000000b6b718723e */ /* 0x002fe200000010ff */
[--C-:B------:R-:W-:Y:S02]  /*ac60*/  FFMA.FTZ R71, R71, c[0x0][0x23c], -R146.reuse ;  /* 0x00008f0047477a23 */ /* 0x100fe40000010892 */
[--C-:B------:R-:W-:Y:S01]  /*ac70*/  FFMA.FTZ R72, R72, c[0x0][0x23c], -R145.reuse ;  /* 0x00008f0048487a23 */ /* 0x100fe20000010891 */
[----:B------:R-:W-:Y:S01]  /*ac80*/  HMMA.16816.F32.BF16 R20, R148, R158, R20 ;  /* 0x0000009e9414723c */ /* 0x000fe20000041814 */
[----:B------:R-:W1:Y:S01]  /*ac90*/  MUFU.EX2 R172, R27 ;  /* 0x0000001b00ac7308 */ /* 0x000e620000000800 */
[----:B------:R-:W2:Y:S02]  /*aca0*/  LDSM.16.MT88.4 R156, [R216+0xa800] ;  /* 0x00a80000d89c783b */ /* 0x000ea40000004200 */
[--C-:B------:R-:W-:Y:S01]  /*acb0*/  FFMA.FTZ R73, R73, c[0x0][0x23c], -R145.reuse ;  /* 0x00008f0049497a23 */ /* 0x100fe20000010891 */
[----:B---3--:R-:W-:Y:S01]  /*acc0*/  F2FP.BF16.PACK_AB R25, R181, R180 ;  /* 0x000000b4b519723e */ /* 0x008fe200000010ff */
[--C-:B------:R-:W-:Y:S01]  /*acd0*/  FFMA.FTZ R74, R74, c[0x0][0x23c], -R146.reuse ;  /* 0x00008f004a4a7a23 */ /* 0x100fe20000010892 */
[----:B------:R-:W-:Y:S01]  /*ace0*/  F2FP.BF16.PACK_AB R148, R195, R194 ;  /* 0x000000c2c394723e */ /* 0x000fe200000010ff */
[--C-:B------:R-:W-:Y:S01]  /*acf0*/  FFMA.FTZ R75, R75, c[0x0][0x23c], -R146.reuse ;  /* 0x00008f004b4b7a23 */ /* 0x100fe20000010892 */
[----:B------:R-:W-:Y:S02]  /*ad00*/  F2FP.BF16.PACK_AB R149, R192, R193 ;  /* 0x000000c1c095723e */ /* 0x000fe400000010ff */
[----:B------:R-:W-:Y:S01]  /*ad10*/  MUFU.EX2 R171, R28 ;  /* 0x0000001c00ab7308 */ /* 0x000fe20000000800 */
[----:B------:R-:W-:Y:S01]  /*ad20*/  F2FP.BF16.PACK_AB R150, R191, R190 ;  /* 0x000000bebf96723e */ /* 0x000fe200000010ff */
[--C-:B------:R-:W-:Y:S01]  /*ad30*/  FFMA.FTZ R76, R76, c[0x0][0x23c], -R145.reuse ;  /* 0x00008f004c4c7a23 */ /* 0x100fe20000010891 */
[----:B------:R-:W-:Y:S01]  /*ad40*/  F2FP.BF16.PACK_AB R151, R184, R185 ;  /* 0x000000b9b897723e */ /* 0x000fe200000010ff */
[--C-:B------:R-:W-:Y:S01]  /*ad50*/  FFMA.FTZ R77, R77, c[0x0][0x23c], -R145.reuse ;  /* 0x00008f004d4d7a23 */ /* 0x100fe20000010891 */
[----:B-----5:R-:W-:Y:S01]  /*ad60*/  F2FP.BF16.PACK_AB R26, R175, R174 ;  /* 0x000000aeaf1a723e */ /* 0x020fe200000010ff */
[--C-:B------:R-:W-:Y:S02]  /*ad70*/  FFMA.FTZ R78, R78, c[0x0][0x23c], -R146.reuse ;  /* 0x00008f004e4e7a23 */ /* 0x100fe40000010892 */
[--C-:B------:R-:W-:Y:S02]  /*ad80*/  FFMA.FTZ R79, R79, c[0x0][0x23c], -R146.reuse ;  /* 0x00008f004f4f7a23 */ /* 0x100fe40000010892 */
[----:B------:R-:W3:Y:S01]  /*ad90*/  MUFU.EX2 R170, R29 ;  /* 0x0000001d00aa7308 */ /* 0x000ee20000000800 */
[C---:B------:R-:W-:Y:S03]  /*ada0*/  HMMA.16816.F32.BF16 R4, R148.reuse, R160, R4 ;  /* 0x000000a09404723c */ /* 0x040fe60000041804 */
[----:B-1----:R-:W-:Y:S01]  /*adb0*/  F2FP.BF16.PACK_AB R27, R172, R173 ;  /* 0x000000adac1b723e */ /* 0x002fe200000010ff */
[--C-:B------:R-:W-:Y:S02]  /*adc0*/  FFMA.FTZ R80, R80, c[0x0][0x23c], -R145.reuse ;  /* 0x00008f0050507a23 */ /* 0x100fe40000010891 */
[--C-:B------:R-:W-:Y:S02]  /*add0*/  FFMA.FTZ R81, R81, c[0x0][0x23c], -R145.reuse ;  /* 0x00008f0051517a23 */ /* 0x100fe40000010891 */
[C---:B------:R-:W-:Y:S01]  /*ade0*/  HMMA.16816.F32.BF16 R8, R148.reuse, R162, R8 ;  /* 0x000000a29408723c */ /* 0x040fe20000041808 */
[----:B------:R-:W-:Y:S01]  /*adf0*/  MUFU.EX2 R168, R30 ;  /* 0x0000001e00a87308 */ /* 0x000fe20000000800 */
[----:B------:R-:W1:Y:S02]  /*ae00*/  LDSM.16.MT88.4 R160, [R147+0xb000] ;  /* 0x00b0000093a0783b */ /* 0x000e640000004200 */
[--C-:B------:R-:W-:Y:S02]  /*ae10*/  FFMA.FTZ R82, R82, c[0x0][0x23c], -R146.reuse ;  /* 0x00008f0052527a23 */ /* 0x100fe40000010892 */
[--C-:B------:R-:W-:Y:S02]  /*ae20*/  FFMA.FTZ R83, R83, c[0x0][0x23c], -R146.reuse ;  /* 0x00008f0053537a23 */ /* 0x100fe40000010892 */
[C---:B------:R-:W-:Y:S03]  /*ae30*/  HMMA.16816.F32.BF16 R12, R148.reuse, R152, R12 ;  /* 0x00000098940c723c */ /* 0x040fe6000004180c */
[----:B------:R4:W5:Y:S01]  /*ae40*/  MUFU.EX2 R169, R31 ;  /* 0x0000001f00a97308 */ /* 0x0009620000000800 */
[--C-:B------:R-:W-:Y:S02]  /*ae50*/  FFMA.FTZ R84, R84, c[0x0][0x23c], -R145.reuse ;  /* 0x00008f0054547a23 */ /* 0x100fe40000010891 */
[--C-:B------:R-:W-:Y:S02]  /*ae60*/  FFMA.FTZ R85, R85, c[0x0][0x23c], -R145.reuse ;  /* 0x00008f0055557a23 */ /* 0x100fe40000010891 */
[C---:B------:R-:W-:Y:S01]  /*ae70*/  HMMA.16816.F32.BF16 R132, R148.reuse, R154, R132 ;  /* 0x0000009a9484723c */ /* 0x040fe20000041884 */
[----:B------:R-:W3:Y:S03]  /*ae80*/  LDSM.16.MT88.4 R152, [R218+0xb000] ;  /* 0x00b00000da98783b */ /* 0x000ee60000004200 */
[--C-:B------:R-:W-:Y:S01]  /*ae90*/  FFMA.FTZ R86, R86, c[0x0][0x23c], -R146.reuse ;  /* 0x00008f0056567a23 */ /* 0x100fe20000010892 */
[----:B------:R-:W-:Y:S01]  /*aea0*/  MUFU.EX2 R44, R44 ;  /* 0x0000002c002c7308 */ /* 0x000fe20000000800 */
[--C-:B------:R-:W-:Y:S02]  /*aeb0*/  FFMA.FTZ R87, R87, c[0x0][0x23c], -R146.reuse ;  /* 0x00008f0057577a23 */ /* 0x100fe40000010892 */
[C---:B--2---:R-:W-:Y:S04]  /*aec0*/  HMMA.16816.F32.BF16 R16, R148.reuse, R156, R16 ;  /* 0x0000009c9410723c */ /* 0x044fe80000041810 */
[--C-:B------:R-:W-:Y:S02]  /*aed0*/  FFMA.FTZ R88, R88, c[0x0][0x23c], -R145.reuse ;  /* 0x00008f0058587a23 */ /* 0x100fe40000010891 */
[--C-:B------:R-:W-:Y:S01]  /*aee0*/  FFMA.FTZ R89, R89, c[0x0][0x23c], -R145.reuse ;  /* 0x00008f0059597a23 */ /* 0x100fe20000010891 */
[----:B------:R-:W-:Y:S01]  /*aef0*/  MUFU.EX2 R157, R39 ;  /* 0x00000027009d7308 */ /* 0x000fe20000000800 */
[C---:B------:R-:W-:Y:S01]  /*af00*/  HMMA.16816.F32.BF16 R136, R148.reuse, R158, R136 ;  /* 0x0000009e9488723c */ /* 0x040fe20000041888 */
[----:B----4-:R-:W2:Y:S03]  /*af10*/  LDSM.16.MT88.4 R28, [R216+0xb000] ;  /* 0x00b00000d81c783b */ /* 0x010ea60000004200 */
[--C-:B------:R-:W-:Y:S02]  /*af20*/  FFMA.FTZ R90, R90, c[0x0][0x23c], -R146.reuse ;  /* 0x00008f005a5a7a23 */ /* 0x100fe40000010892 */
[--C-:B------:R-:W-:Y:S02]  /*af30*/  FFMA.FTZ R91, R91, c[0x0][0x23c], -R146.reuse ;  /* 0x00008f005b5b7a23 */ /* 0x100fe40000010892 */
[C---:B------:R-:W-:Y:S01]  /*af40*/  HMMA.16816.F32.BF16 R140, R148.reuse, R164, R140 ;  /* 0x000000a4948c723c */ /* 0x040fe2000004188c */
[----:B------:R-:W-:Y:S03]  /*af50*/  MUFU.EX2 R164, R32 ;  /* 0x0000002000a47308 */ /* 0x000fe60000000800 */
[--C-:B------:R-:W-:Y:S02]  /*af60*/  FFMA.FTZ R92, R92, c[0x0][0x23c], -R145.reuse ;  /* 0x00008f005c5c7a23 */ /* 0x100fe40000010891 */
[--C-:B------:R-:W-:Y:S02]  /*af70*/  FFMA.FTZ R93, R93, c[0x0][0x23c], -R145.reuse ;  /* 0x00008f005d5d7a23 */ /* 0x100fe40000010891 */
[----:B------:R-:W-:Y:S01]  /*af80*/  HMMA.16816.F32.BF16 R20, R148, R166, R20 ;  /* 0x000000a69414723c */ /* 0x000fe20000041814 */
[----:B------:R-:W4:Y:S02]  /*af90*/  LDSM.16.MT88.4 R148, [R217+0xb000] ;  /* 0x00b00000d994783b */ /* 0x000f240000004200 */
[----:B------:R-:W2:Y:S01]  /*afa0*/  MUFU.EX2 R165, R33 ;  /* 0x0000002100a57308 */ /* 0x000ea20000000800 */
[--C-:B------:R-:W-:Y:S02]  /*afb0*/  FFMA.FTZ R94, R94, c[0x0][0x23c], -R146.reuse ;  /* 0x00008f005e5e7a23 */ /* 0x100fe40000010892 */
[--C-:B------:R-:W-:Y:S02]  /*afc0*/  FFMA.FTZ R95, R95, c[0x0][0x23c], -R146.reuse ;  /* 0x00008f005f5f7a23 */ /* 0x100fe40000010892 */
[C---:B-1----:R-:W-:Y:S05]  /*afd0*/  HMMA.16816.F32.BF16 R4, R24.reuse, R160, R4 ;  /* 0x000000a01804723c */ /* 0x042fea0000041804 */
[----:B------:R-:W-:Y:S01]  /*afe0*/  MUFU.EX2 R159, R34 ;  /* 0x00000022009f7308 */ /* 0x000fe20000000800 */
[--C-:B------:R-:W-:Y:S02]  /*aff0*/  FFMA.FTZ R96, R96, c[0x0][0x23c], -R145.reuse ;  /* 0x00008f0060607a23 */ /* 0x100fe40000010891 */
[C---:B------:R-:W-:Y:S04]  /*b000*/  HMMA.16816.F32.BF16 R8, R24.reuse, R162, R8 ;  /* 0x000000a21808723c */ /* 0x040fe80000041808 */
[--C-:B------:R-:W-:Y:S02]  /*b010*/  FFMA.FTZ R97, R97, c[0x0][0x23c], -R145.reuse ;  /* 0x00008f0061617a23 */ /* 0x100fe40000010891 */
[--C-:B------:R-:W-:Y:S01]  /*b020*/  FFMA.FTZ R98, R98, c[0x0][0x23c], -R146.reuse ;  /* 0x00008f0062627a23 */ /* 0x100fe20000010892 */
[----:B------:R1:W1:Y:S01]  /*b030*/  MUFU.EX2 R162, R35 ;  /* 0x0000002300a27308 */ /* 0x0002620000000800 */
[C---:B---3--:R-:W-:Y:S04]  /*b040*/  HMMA.16816.F32.BF16 R12, R24.reuse, R152, R12 ;  /* 0x00000098180c723c */ /* 0x048fe8000004180c */
[--C-:B------:R-:W-:Y:S02]  /*b050*/  FFMA.FTZ R99, R99, c[0x0][0x23c], -R146.reuse ;  /* 0x00008f0063637a23 */ /* 0x100fe40000010892 */
[--C-:B------:R-:W-:Y:S02]  /*b060*/  FFMA.FTZ R100, R100, c[0x0][0x23c], -R145.reuse ;  /* 0x00008f0064647a23 */ /* 0x100fe40000010891 */
[C---:B------:R-:W-:Y:S01]  /*b070*/  HMMA.16816.F32.BF16 R132, R24.reuse, R154, R132 ;  /* 0x0000009a1884723c */ /* 0x040fe20000041884 */
[----:B------:R-:W-:Y:S01]  /*b080*/  MUFU.EX2 R161, R36 ;  /* 0x0000002400a17308 */ /* 0x000fe20000000800 */
[----:B------:R-:W-:Y:S02]  /*b090*/  LDSM.16.MT88.4 R152, [R218+0xb800] ;  /* 0x00b80000da98783b */ /* 0x000fe40000004200 */
[--C-:B------:R-:W-:Y:S02]  /*b0a0*/  FFMA.FTZ R101, R101, c[0x0][0x23c], -R145.reuse ;  /* 0x00008f0065657a23 */ /* 0x100fe40000010891 */
[--C-:B------:R-:W-:Y:S02]  /*b0b0*/  FFMA.FTZ R102, R102, c[0x0][0x23c], -R146.reuse ;  /* 0x00008f0066667a23 */ /* 0x100fe40000010892 */
[C---:B--2---:R-:W-:Y:S03]  /*b0c0*/  HMMA.16816.F32.BF16 R16, R24.reuse, R28, R16 ;  /* 0x0000001c1810723c */ /* 0x044fe60000041810 */
[----:B------:R-:W2:Y:S01]  /*b0d0*/  MUFU.EX2 R160, R37 ;  /* 0x0000002500a07308 */ /* 0x000ea20000000800 */
[--C-:B------:R-:W-:Y:S02]  /*b0e0*/  FFMA.FTZ R103, R103, c[0x0][0x23c], -R146.reuse ;  /* 0x00008f0067677a23 */ /* 0x100fe40000010892 */
[--C-:B------:R-:W-:Y:S01]  /*b0f0*/  FFMA.FTZ R104, R104, c[0x0][0x23c], -R145.reuse ;  /* 0x00008f0068687a23 */ /* 0x100fe20000010891 */
[----:B-1----:R-:W1:Y:S01]  /*b100*/  LDSM.16.MT88.4 R32, [R147+0xb800] ;  /* 0x00b800009320783b */ /* 0x002e620000004200 */
[C---:B------:R-:W-:Y:S04]  /*b110*/  HMMA.16816.F32.BF16 R136, R24.reuse, R30, R136 ;  /* 0x0000001e1888723c */ /* 0x040fe80000041888 */
[--C-:B------:R-:W-:Y:S01]  /*b120*/  FFMA.FTZ R105, R105, c[0x0][0x23c], -R145.reuse ;  /* 0x00008f0069697a23 */ /* 0x100fe20000010891 */
[----:B------:R3:W1:Y:S01]  /*b130*/  MUFU.EX2 R158, R38 ;  /* 0x00000026009e7308 */ /* 0x0006620000000800 */
[--C-:B------:R-:W-:Y:S01]  /*b140*/  FFMA.FTZ R106, R106, c[0x0][0x23c], -R146.reuse ;  /* 0x00008f006a6a7a23 */ /* 0x100fe20000010892 */
[----:B------:R-:W2:Y:S01]  /*b150*/  LDSM.16.MT88.4 R28, [R216+0xb800] ;  /* 0x00b80000d81c783b */ /* 0x000ea20000004200 */
[C---:B----4-:R-:W-:Y:S04]  /*b160*/  HMMA.16816.F32.BF16 R140, R24.reuse, R148, R140 ;  /* 0x00000094188c723c */ /* 0x050fe8000004188c */
[--C-:B------:R-:W-:Y:S02]  /*b170*/  FFMA.FTZ R107, R107, c[0x0][0x23c], -R146.reuse ;  /* 0x00008f006b6b7a23 */ /* 0x100fe40000010892 */
[--C-:B------:R-:W-:Y:S01]  /*b180*/  FFMA.FTZ R108, R108, c[0x0][0x23c], -R145.reuse ;  /* 0x00008f006c6c7a23 */ /* 0x100fe20000010891 */
[----:B------:R-:W-:Y:S01]  /*b190*/  MUFU.EX2 R156, R40 ;  /* 0x00000028009c7308 */ /* 0x000fe20000000800 */
[----:B------:R-:W-:Y:S04]  /*b1a0*/  HMMA.16816.F32.BF16 R20, R24, R150, R20 ;  /* 0x000000961814723c */ /* 0x000fe80000041814 */
[--C-:B------:R-:W-:Y:S02]  /*b1b0*/  FFMA.FTZ R109, R109, c[0x0][0x23c], -R145.reuse ;  /* 0x00008f006d6d7a23 */ /* 0x100fe40000010891 */
[--C-:B------:R-:W-:Y:S01]  /*b1c0*/  FFMA.FTZ R110, R110, c[0x0][0x23c], -R146.reuse ;  /* 0x00008f006e6e7a23 */ /* 0x100fe20000010892 */
[----:B------:R-:W-:Y:S01]  /*b1d0*/  F2FP.BF16.PACK_AB R24, R170, R171 ;  /* 0x000000abaa18723e */ /* 0x000fe200000010ff */
[--C-:B------:R-:W-:Y:S01]  /*b1e0*/  FFMA.FTZ R111, R111, c[0x0][0x23c], -R146.reuse ;  /* 0x00008f006f6f7a23 */ /* 0x100fe20000010892 */
[----:B------:R-:W4:Y:S03]  /*b1f0*/  MUFU.EX2 R150, R41 ;  /* 0x0000002900967308 */ /* 0x000f260000000800 */
[----:B-----5:R-:W-:Y:S01]  /*b200*/  F2FP.BF16.PACK_AB R25, R169, R168 ;  /* 0x000000a8a919723e */ /* 0x020fe200000010ff */
[----:B---3--:R-:W3:Y:S01]  /*b210*/  LDSM.16.MT88.4 R36, [R217+0xb800] ;  /* 0x00b80000d924783b */ /* 0x008ee20000004200 */
[----:B------:R-:W-:Y:S01]  /*b220*/  F2FP.BF16.PACK_AB R26, R165, R164 ;  /* 0x000000a4a51a723e */ /* 0x000fe200000010ff */
[--C-:B------:R-:W-:Y:S01]  /*b230*/  FFMA.FTZ R112, R112, c[0x0][0x23c], -R145.reuse ;  /* 0x00008f0070707a23 */ /* 0x100fe20000010891 */
[----:B------:R-:W-:Y:S01]  /*b240*/  F2FP.BF16.PACK_AB R27, R162, R159 ;  /* 0x0000009fa21b723e */ /* 0x000fe200000010ff */
[--C-:B------:R-:W-:Y:S02]  /*b250*/  FFMA.FTZ R113, R113, c[0x0][0x23c], -R145.reuse ;  /* 0x00008f0071717a23 */ /* 0x100fe40000010891 */
[----:B------:R-:W-:Y:S01]  /*b260*/  MUFU.EX2 R148, R42 ;  /* 0x0000002a00947308 */ /* 0x000fe20000000800 */
[--C-:B------:R-:W-:Y:S02]  /*b270*/  FFMA.FTZ R114, R114, c[0x0][0x23c], -R146.reuse ;  /* 0x00008f0072727a23 */ /* 0x100fe40000010892 */
[--C-:B------:R-:W-:Y:S01]  /*b280*/  FFMA.FTZ R115, R115, c[0x0][0x23c], -R146.reuse ;  /* 0x00008f0073737a23 */ /* 0x100fe20000010892 */
[C---:B-1----:R-:W-:Y:S03]  /*b290*/  HMMA.16816.F32.BF16 R4, R24.reuse, R32, R4 ;  /* 0x000000201804723c */ /* 0x042fe60000041804 */
[--C-:B------:R-:W-:Y:S02]  /*b2a0*/  FFMA.FTZ R124, R124, c[0x0][0x23c], -R145.reuse ;  /* 0x00008f007c7c7a23 */ /* 0x100fe40000010891 */
[--C-:B------:R-:W-:Y:S01]  /*b2b0*/  FFMA.FTZ R125, R125, c[0x0][0x23c], -R145.reuse ;  /* 0x00008f007d7d7a23 */ /* 0x100fe20000010891 */
[----:B------:R1:W5:Y:S01]  /*b2c0*/  MUFU.EX2 R149, R43 ;  /* 0x0000002b00957308 */ /* 0x0003620000000800 */
[--C-:B------:R-:W-:Y:S01]  /*b2d0*/  FFMA.FTZ R126, R126, c[0x0][0x23c], -R146.reuse ;  /* 0x00008f007e7e7a23 */ /* 0x100fe20000010892 */
[C---:B------:R-:W-:Y:S01]  /*b2e0*/  HMMA.16816.F32.BF16 R8, R24.reuse, R34, R8 ;  /* 0x000000221808723c */ /* 0x040fe20000041808 */
[----:B------:R-:W3:Y:S03]  /*b2f0*/  LDSM.16.MT88.4 R32, [R147+0xc000] ;  /* 0x00c000009320783b */ /* 0x000ee60000004200 */
[--C-:B------:R-:W-:Y:S02]  /*b300*/  FFMA.FTZ R127, R127, c[0x0][0x23c], -R146.reuse ;  /* 0x00008f007f7f7a23 */ /* 0x100fe40000010892 */
[--C-:B------:R-:W-:Y:S02]  /*b310*/  FFMA.FTZ R128, R128, c[0x0][0x23c], -R145.reuse ;  /* 0x00008f0080807a23 */ /* 0x100fe40000010891 */
[----:B------:R-:W3:Y:S01]  /*b320*/  MUFU.EX2 R45, R45 ;  /* 0x0000002d002d7308 */ /* 0x000ee20000000800 */
[C---:B------:R-:W-:Y:S03]  /*b330*/  HMMA.16816.F32.BF16 R12, R24.reuse, R152, R12 ;  /* 0x00000098180c723c */ /* 0x040fe6000004180c */
[----:B------:R-:W-:Y:S02]  /*b340*/  FFMA.FTZ R145, R129, c[0x0][0x23c], -R145 ;  /* 0x00008f0081917a23 */ /* 0x000fe40000010891 */
[--C-:B------:R-:W-:Y:S02]  /*b350*/  FFMA.FTZ R130, R130, c[0x0][0x23c], -R146.reuse ;  /* 0x00008f0082827a23 */ /* 0x100fe40000010892 */
[----:B------:R-:W-:Y:S01]  /*b360*/  FFMA.FTZ R146, R131, c[0x0][0x23c], -R146 ;  /* 0x00008f0083927a23 */ /* 0x000fe20000010892 */
[C---:B------:R-:W-:Y:S01]  /*b370*/  HMMA.16816.F32.BF16 R132, R24.reuse, R154, R132 ;  /* 0x0000009a1884723c */ /* 0x040fe20000041884 */
[----:B------:R-:W-:Y:S01]  /*b380*/  MUFU.EX2 R46, R46 ;  /* 0x0000002e002e7308 */ /* 0x000fe20000000800 */
[----:B------:R-:W-:Y:S02]  /*b390*/  LDSM.16.MT88.4 R152, [R147+0x11800] ;  /* 0x011800009398783b */ /* 0x000fe40000004200 */
[----:B------:R-:W-:Y:S02]  /*b3a0*/  FFMA.FTZ R0, R0, R251, R177 ;  /* 0x000000fb00007223 */ /* 0x000fe400000100b1 */
[----:B------:R-:W-:Y:S02]  /*b3b0*/  FFMA.FTZ R2, R2, R248, R176 ;  /* 0x000000f802027223 */ /* 0x000fe400000100b0 */
[C---:B--2---:R-:W-:Y:S02]  /*b3c0*/  HMMA.16816.F32.BF16 R16, R24.reuse, R28, R16 ;  /* 0x0000001c1810723c */ /* 0x044fe40000041810 */
[----:B-1----:R-:W-:Y:S01]  /*b3d0*/  LDSM.16.MT88.4 R40, [R217+0xc000] ;  /* 0x00c00000d928783b */ /* 0x002fe20000004200 */
[----:B------:R-:W1:Y:S01]  /*b3e0*/  MUFU.EX2 R47, R47 ;  /* 0x0000002f002f7308 */ /* 0x000e620000000800 */
[----:B------:R-:W-:Y:S02]  /*b3f0*/  FADD.FTZ R0, R178, R0 ;  /* 0x00000000b2007221 */ /* 0x000fe40000010000 */
[----:B------:R-:W-:Y:S02]  /*b400*/  FADD.FTZ R2, R179, R2 ;  /* 0x00000002b3027221 */ /* 0x000fe40000010000 */
[C---:B------:R-:W-:Y:S02]  /*b410*/  HMMA.16816.F32.BF16 R136, R24.reuse, R30, R136 ;  /* 0x0000001e1888723c */ /* 0x040fe40000041888 */
[----:B------:R-:W2:Y:S02]  /*b420*/  LDSM.16.MT88.4 R28, [R218+0xc000] ;  /* 0x00c00000da1c783b */ /* 0x000ea40000004200 */
[----:B------:R-:W-:Y:S01]  /*b430*/  FADD.FTZ R0, R186, R0 ;  /* 0x00000000ba007221 */ /* 0x000fe20000010000 */
[----:B------:R-:W-:Y:S01]  /*b440*/  MUFU.EX2 R48, R48 ;  /* 0x0000003000307308 */ /* 0x000fe20000000800 */
[----:B------:R-:W-:Y:S02]  /*b450*/  FADD.FTZ R2, R188, R2 ;  /* 0x00000002bc027221 */ /* 0x000fe40000010000 */
[C---:B---3--:R-:W-:Y:S04]  /*b460*/  HMMA.16816.F32.BF16 R140, R24.reuse, R36, R140 ;  /* 0x00000024188c723c */ /* 0x048fe8000004188c */
[----:B------:R-:W-:Y:S02]  /*b470*/  FADD.FTZ R0, R187, R0 ;  /* 0x00000000bb007221 */ /* 0x000fe40000010000 */
[----:B------:R-:W-:Y:S01]  /*b480*/  FADD.FTZ R2, R189, R2 ;  /* 0x00000002bd027221 */ /* 0x000fe20000010000 */
[----:B------:R-:W3:Y:S01]  /*b490*/  MUFU.EX2 R49, R49 ;  /* 0x0000003100317308 */ /* 0x000ee20000000800 */
[----:B------:R-:W-:Y:S01]  /*b4a0*/  HMMA.16816.F32.BF16 R20, R24, R38, R20 ;  /* 0x000000261814723c */ /* 0x000fe20000041814 */
[----:B------:R-:W1:Y:S03]  /*b4b0*/  LDSM.16.MT88.4 R36, [R216+0xc000] ;  /* 0x00c00000d824783b */ /* 0x000e660000004200 */
[----:B------:R-:W-:Y:S02]  /*b4c0*/  FADD.FTZ R0, R193, R0 ;  /* 0x00000000c1007221 */ /* 0x000fe40000010000 */
[----:B------:R-:W-:Y:S01]  /*b4d0*/  FADD.FTZ R2, R194, R2 ;  /* 0x00000002c2027221 */ /* 0x000fe20000010000 */
[----:B------:R-:W-:Y:S01]  /*b4e0*/  F2FP.BF16.PACK_AB R24, R160, R161 ;  /* 0x000000a1a018723e */ /* 0x000fe200000010ff */
[----:B------:R-:W-:Y:S01]  /*b4f0*/  FADD.FTZ R0, R192, R0 ;  /* 0x00000000c0007221 */ /* 0x000fe20000010000 */
[----:B------:R-:W-:Y:S03]  /*b500*/  MUFU.EX2 R50, R50 ;  /* 0x0000003200327308 */ /* 0x000fe60000000800 */
[----:B------:R-:W-:Y:S01]  /*b510*/  F2FP.BF16.PACK_AB R25, R157, R158 ;  /* 0x0000009e9d19723e */ /* 0x000fe200000010ff */
[----:B------:R-:W-:Y:S01]  /*b520*/  FADD.FTZ R0, R185, R0 ;  /* 0x00000000b9007221 */ /* 0x000fe20000010000 */
[----:B----4-:R-:W-:Y:S01]  /*b530*/  F2FP.BF16.PACK_AB R26, R150, R156 ;  /* 0x0000009c961a723e */ /* 0x010fe200000010ff */
[----:B------:R-:W-:Y:S01]  /*b540*/  FADD.FTZ R2, R195, R2 ;  /* 0x00000002c3027221 */ /* 0x000fe20000010000 */
[----:B-----5:R-:W-:Y:S01]  /*b550*/  F2FP.BF16.PACK_AB R27, R149, R148 ;  /* 0x00000094951b723e */ /* 0x020fe200000010ff */
[----:B------:R-:W-:Y:S02]  /*b560*/  FADD.FTZ R0, R184, R0 ;  /* 0x00000000b8007221 */ /* 0x000fe40000010000 */
[----:B------:R-:W4:Y:S01]  /*b570*/  MUFU.EX2 R51, R51 ;  /* 0x0000003300337308 */ /* 0x000f220000000800 */
[----:B------:R-:W-:Y:S03]  /*b580*/  FADD.FTZ R2, R190, R2 ;  /* 0x00000002be027221 */ /* 0x000fe60000010000 */
[C---:B------:R-:W-:Y:S03]  /*b590*/  HMMA.16816.F32.BF16 R4, R24.reuse, R32, R4 ;  /* 0x000000201804723c */ /* 0x040fe60000041804 */
[----:B------:R-:W-:Y:S03]  /*b5a0*/  FADD.FTZ R2, R191, R2 ;  /* 0x00000002bf027221 */ /* 0x000fe60000010000 */
[----:B------:R-:W-:Y:S01]  /*b5b0*/  MUFU.EX2 R52, R52 ;  /* 0x0000003400347308 */ /* 0x000fe20000000800 */
[----:B------:R-:W-:Y:S01]  /*b5c0*/  FADD.FTZ R2, R182, R2 ;  /* 0x00000002b6027221 */ /* 0x000fe20000010000 */
[C---:B------:R-:W-:Y:S01]  /*b5d0*/  HMMA.16816.F32.BF16 R8, R24.reuse, R34, R8 ;  /* 0x000000221808723c */ /* 0x040fe20000041808 */
[----:B------:R-:W5:Y:S07]  /*b5e0*/  LDSM.16.MT88.4 R32, [R147+0xc800] ;  /* 0x00c800009320783b */ /* 0x000f6e0000004200 */
[----:B------:R-:W3:Y:S01]  /*b5f0*/  MUFU.EX2 R53, R53 ;  /* 0x0000003500357308 */ /* 0x000ee20000000800 */
[C---:B--2---:R-:W-:Y:S08]  /*b600*/  HMMA.16816.F32.BF16 R12, R24.reuse, R28, R12 ;  /* 0x0000001c180c723c */ /* 0x044ff0000004180c */
[C---:B------:R-:W-:Y:S01]  /*b610*/  HMMA.16816.F32.BF16 R132, R24.reuse, R30, R132 ;  /* 0x0000001e1884723c */ /* 0x040fe20000041884 */
[----:B------:R-:W-:Y:S01]  /*b620*/  MUFU.EX2 R54, R54 ;  /* 0x0000003600367308 */ /* 0x000fe20000000800 */
[----:B------:R-:W2:Y:S06]  /*b630*/  LDSM.16.MT88.4 R28, [R218+0xc800] ;  /* 0x00c80000da1c783b */ /* 0x000eac0000004200 */
[C---:B-1----:R-:W-:Y:S03]  /*b640*/  HMMA.16816.F32.BF16 R16, R24.reuse, R36, R16 ;  /* 0x000000241810723c */ /* 0x042fe60000041810 */
[----:B------:R-:W1:Y:S05]  /*b650*/  MUFU.EX2 R55, R55 ;  /* 0x0000003700377308 */ /* 0x000e6a0000000800 */
[C---:B------:R-:W-:Y:S01]  /*b660*/  HMMA.16816.F32.BF16 R136, R24.reuse, R38, R136 ;  /* 0x000000261888723c */ /* 0x040fe20000041888 */
[----:B------:R-:W1:Y:S04]  /*b670*/  LDSM.16.MT88.4 R36, [R216+0xc800] ;  /* 0x00c80000d824783b */ /* 0x000e680000004200 */
[----:B------:R-:W-:Y:S03]  /*b680*/  MUFU.EX2 R56, R56 ;  /* 0x0000003800387308 */ /* 0x000fe60000000800 */
[C---:B------:R-:W-:Y:S07]  /*b690*/  HMMA.16816.F32.BF16 R140, R24.reuse, R40, R140 ;  /* 0x00000028188c723c */ /* 0x040fee000004188c */
[----:B------:R-:W1:Y:S01]  /*b6a0*/  MUFU.EX2 R57, R57 ;  /* 0x0000003900397308 */ /* 0x000e620000000800 */
[----:B------:R-:W-:Y:S01]  /*b6b0*/  HMMA.16816.F32.BF16 R20, R24, R42, R20 ;  /* 0x0000002a1814723c */ /* 0x000fe20000041814 */
[----:B------:R-:W1:Y:S06]  /*b6c0*/  LDSM.16.MT88.4 R40, [R217+0xc800] ;  /* 0x00c80000d928783b */ /* 0x000e6c0000004200 */
[----:B------:R-:W-:Y:S02]  /*b6d0*/  F2FP.BF16.PACK_AB R24, R45, R44 ;  /* 0x0000002c2d18723e */ /* 0x000fe400000010ff */
[----:B------:R-:W-:Y:S03]  /*b6e0*/  MUFU.EX2 R58, R58 ;  /* 0x0000003a003a7308 */ /* 0x000fe60000000800 */
[----:B------:R-:W-:Y:S02]  /*b6f0*/  F2FP.BF16.PACK_AB R25, R47, R46 ;  /* 0x0000002e2f19723e */ /* 0x000fe400000010ff */
[----:B---3--:R-:W-:Y:S02]  /*b700*/  F2FP.BF16.PACK_AB R26, R49, R48 ;  /* 0x00000030311a723e */ /* 0x008fe400000010ff */
[----:B----4-:R-:W-:Y:S03]  /*b710*/  F2FP.BF16.PACK_AB R27, R51, R50 ;  /* 0x00000032331b723e */ /* 0x010fe600000010ff */
[----:B------:R-:W3:Y:S04]  /*b720*/  MUFU.EX2 R59, R59 ;  /* 0x0000003b003b7308 */ /* 0x000ee80000000800 */
[C---:B-----5:R-:W-:Y:S06]  /*b730*/  HMMA.16816.F32.BF16 R4, R24.reuse, R32, R4 ;  /* 0x000000201804723c */ /* 0x060fec0000041804 */
[----:B------:R-:W-:Y:S02]  /*b740*/  MUFU.EX2 R60, R60 ;  /* 0x0000003c003c7308 */ /* 0x000fe40000000800 */
[C---:B------:R-:W-:Y:S01]  /*b750*/  HMMA.16816.F32.BF16 R8, R24.reuse, R34, R8 ;  /* 0x000000221808723c */ /* 0x040fe20000041808 */
[----:B------:R-:W-:Y:S07]  /*b760*/  LDSM.16.MT88.4 R32, [R218+0xd000] ;  /* 0x00d00000da20783b */ /* 0x000fee0000004200 */
[----:B------:R-:W4:Y:S01]  /*b770*/  MUFU.EX2 R61, R61 ;  /* 0x0000003d003d7308 */ /* 0x000f220000000800 */
[C---:B--2---:R-:W-:Y:S08]  /*b780*/  HMMA.16816.F32.BF16 R12, R24.reuse, R28, R12 ;  /* 0x0000001c180c723c */ /* 0x044ff0000004180c */
[C---:B------:R-:W-:Y:S01]  /*b790*/  HMMA.16816.F32.BF16 R132, R24.reuse, R30, R132 ;  /* 0x0000001e1884723c */ /* 0x040fe20000041884 */
[----:B------:R-:W-:Y:S01]  /*b7a0*/  MUFU.EX2 R62, R62 ;  /* 0x0000003e003e7308 */ /* 0x000fe20000000800 */
[----:B------:R-:W2:Y:S06]  /*b7b0*/  LDSM.16.MT88.4 R28, [R147+0xd000] ;  /* 0x00d00000931c783b */ /* 0x000eac0000004200 */
[C---:B-1----:R-:W-:Y:S03]  /*b7c0*/  HMMA.16816.F32.BF16 R16, R24.reuse, R36, R16 ;  /* 0x000000241810723c */ /* 0x042fe60000041810 */
[----:B------:R-:W1:Y:S05]  /*b7d0*/  MUFU.EX2 R63, R63 ;  /* 0x0000003f003f7308 */ /* 0x000e6a0000000800 */
[C---:B------:R-:W-:Y:S01]  /*b7e0*/  HMMA.16816.F32.BF16 R136, R24.reuse, R38, R136 ;  /* 0x000000261888723c */ /* 0x040fe20000041888 */
[----:B------:R-:W5:Y:S04]  /*b7f0*/  LDSM.16.MT88.4 R36, [R216+0xd000] ;  /* 0x00d00000d824783b */ /* 0x000f680000004200 */
        /* <DEDUP_REMOVED lines=8> */
[----:B------:R-:W-:Y:S02]  /*b880*/  F2FP.BF16.PACK_AB R26, R57, R56 ;  /* 0x00000038391a723e */ /* 0x000fe400000010ff */
[----:B---3--:R-:W-:Y:S03]  /*b890*/  F2FP.BF16.PACK_AB R27, R59, R58 ;  /* 0x0000003a3b1b723e */ /* 0x008fe600000010ff */
[----:B------:R-:W3:Y:S04]  /*b8a0*/  MUFU.EX2 R67, R67 ;  /* 0x0000004300437308 */ /* 0x000ee80000000800 */
[C---:B--2---:R-:W-:Y:S06]  /*b8b0*/  HMMA.16816.F32.BF16 R4, R24.reuse, R28, R4 ;  /* 0x0000001c1804723c */ /* 0x044fec0000041804 */
[----:B------:R-:W-:Y:S02]  /*b8c0*/  MUFU.EX2 R68, R68 ;  /* 0x0000004400447308 */ /* 0x000fe40000000800 */
[C---:B------:R-:W-:Y:S01]  /*b8d0*/  HMMA.16816.F32.BF16 R8, R24.reuse, R30, R8 ;  /* 0x0000001e1808723c */ /* 0x040fe20000041808 */
[----:B------:R-:W2:Y:S07]  /*b8e0*/  LDSM.16.MT88.4 R28, [R147+0xd800] ;  /* 0x00d80000931c783b */ /* 0x000eae0000004200 */
[----:B------:R-:W1:Y:S01]  /*b8f0*/  MUFU.EX2 R69, R69 ;  /* 0x0000004500457308 */ /* 0x000e620000000800 */
[C---:B------:R-:W-:Y:S08]  /*b900*/  HMMA.16816.F32.BF16 R12, R24.reuse, R32, R12 ;  /* 0x00000020180c723c */ /* 0x040ff0000004180c */
[C---:B------:R-:W-:Y:S01]  /*b910*/  HMMA.16816.F32.BF16 R132, R24.reuse, R34, R132 ;  /* 0x000000221884723c */ /* 0x040fe20000041884 */
[----:B------:R-:W-:Y:S01]  /*b920*/  MUFU.EX2 R70, R70 ;  /* 0x0000004600467308 */ /* 0x000fe20000000800 */
[----:B------:R-:W2:Y:S06]  /*b930*/  LDSM.16.MT88.4 R32, [R218+0xd800] ;  /* 0x00d80000da20783b */ /* 0x000eac0000004200 */
[C---:B-----5:R-:W-:Y:S03]  /*b940*/  HMMA.16816.F32.BF16 R16, R24.reuse, R36, R16 ;  /* 0x000000241810723c */ /* 0x060fe60000041810 */
[----:B------:R-:W5:Y:S05]  /*b950*/  MUFU.EX2 R71, R71 ;  /* 0x0000004700477308 */ /* 0x000f6a0000000800 */
[C---:B------:R-:W-:Y:S01]  /*b960*/  HMMA.16816.F32.BF16 R136, R24.reuse, R38, R136 ;  /* 0x000000261888723c */ /* 0x040fe20000041888 */
[----:B------:R-:W5:Y:S04]  /*b970*/  LDSM.16.MT88.4 R36, [R216+0xd800] ;  /* 0x00d80000d824783b */ /* 0x000f680000004200 */
[----:B------:R-:W-:Y:S03]  /*b980*/  MUFU.EX2 R72, R72 ;  /* 0x0000004800487308 */ /* 0x000fe60000000800 */
[C---:B-1----:R-:W-:Y:S07]  /*b990*/  HMMA.16816.F32.BF16 R140, R24.reuse, R40, R140 ;  /* 0x00000028188c723c */ /* 0x042fee000004188c */
[----:B------:R-:W1:Y:S01]  /*b9a0*/  MUFU.EX2 R73, R73 ;  /* 0x0000004900497308 */ /* 0x000e620000000800 */
[----:B------:R-:W-:Y:S01]  /*b9b0*/  HMMA.16816.F32.BF16 R20, R24, R42, R20 ;  /* 0x0000002a1814723c */ /* 0x000fe20000041814 */
[----:B------:R-:W1:Y:S06]  /*b9c0*/  LDSM.16.MT88.4 R40, [R217+0xd800] ;  /* 0x00d80000d928783b */ /* 0x000e6c0000004200 */
[----:B----4-:R-:W-:Y:S02]  /*b9d0*/  F2FP.BF16.PACK_AB R24, R61, R60 ;  /* 0x0000003c3d18723e */ /* 0x010fe400000010ff */
[----:B------:R-:W-:Y:S03]  /*b9e0*/  MUFU.EX2 R74, R74 ;  /* 0x0000004a004a7308 */ /* 0x000fe60000000800 */
[----:B------:R-:W-:Y:S02]  /*b9f0*/  F2FP.BF16.PACK_AB R25, R63, R62 ;  /* 0x0000003e3f19723e */ /* 0x000fe400000010ff */
[----:B------:R-:W-:Y:S02]  /*ba00*/  F2FP.BF16.PACK_AB R26, R65, R64 ;  /* 0x00000040411a723e */ /* 0x000fe400000010ff */
[----:B---3--:R-:W-:Y:S03]  /*ba10*/  F2FP.BF16.PACK_AB R27, R67, R66 ;  /* 0x00000042431b723e */ /* 0x008fe600000010ff */
[----:B------:R-:W-:Y:S04]  /*ba20*/  MUFU.EX2 R116, R116 ;  /* 0x0000007400747308 */ /* 0x000fe80000000800 */
[C---:B--2---:R-:W-:Y:S06]  /*ba30*/  HMMA.16816.F32.BF16 R4, R24.reuse, R28, R4 ;  /* 0x0000001c1804723c */ /* 0x044fec0000041804 */
[----:B------:R-:W-:Y:S02]  /*ba40*/  MUFU.EX2 R117, R117 ;  /* 0x0000007500757308 */ /* 0x000fe40000000800 */
[C---:B------:R-:W-:Y:S01]  /*ba50*/  HMMA.16816.F32.BF16 R8, R24.reuse, R30, R8 ;  /* 0x0000001e1808723c */ /* 0x040fe20000041808 */
[----:B------:R-:W2:Y:S07]  /*ba60*/  LDSM.16.MT88.4 R28, [R147+0xe000] ;  /* 0x00e00000931c783b */ /* 0x000eae0000004200 */
[C---:B------:R-:W-:Y:S01]  /*ba70*/  HMMA.16816.F32.BF16 R12, R24.reuse, R32, R12 ;  /* 0x00000020180c723c */ /* 0x040fe2000004180c */
[----:B------:R-:W-:Y:S07]  /*ba80*/  MUFU.EX2 R118, R118 ;  /* 0x0000007600767308 */ /* 0x000fee0000000800 */
[C---:B------:R-:W-:Y:S01]  /*ba90*/  HMMA.16816.F32.BF16 R132, R24.reuse, R34, R132 ;  /* 0x000000221884723c */ /* 0x040fe20000041884 */
[----:B------:R-:W3:Y:S02]  /*baa0*/  LDSM.16.MT88.4 R32, [R218+0xe000] ;  /* 0x00e00000da20783b */ /* 0x000ee40000004200 */
[----:B------:R-:W-:Y:S05]  /*bab0*/  MUFU.EX2 R119, R119 ;  /* 0x0000007700777308 */ /* 0x000fea0000000800 */
[C---:B-----5:R-:W-:Y:S05]  /*bac0*/  HMMA.16816.F32.BF16 R16, R24.reuse, R36, R16 ;  /* 0x000000241810723c */ /* 0x060fea0000041810 */
[----:B------:R-:W4:Y:S03]  /*bad0*/  MUFU.EX2 R75, R75 ;  /* 0x0000004b004b7308 */ /* 0x000f260000000800 */
[C---:B------:R-:W-:Y:S01]  /*bae0*/  HMMA.16816.F32.BF16 R136, R24.reuse, R38, R136 ;  /* 0x000000261888723c */ /* 0x040fe20000041888 */
[----:B------:R-:W5:Y:S06]  /*baf0*/  LDSM.16.MT88.4 R36, [R216+0xe000] ;  /* 0x00e00000d824783b */ /* 0x000f6c0000004200 */
[----:B------:R-:W-:Y:S01]  /*bb00*/  MUFU.EX2 R120, R120 ;  /* 0x0000007800787308 */ /* 0x000fe20000000800 */
[C---:B-1----:R-:W-:Y:S08]  /*bb10*/  HMMA.16816.F32.BF16 R140, R24.reuse, R40, R140 ;  /* 0x00000028188c723c */ /* 0x042ff0000004188c */
[----:B------:R-:W-:Y:S01]  /*bb20*/  HMMA.16816.F32.BF16 R20, R24, R42, R20 ;  /* 0x0000002a1814723c */ /* 0x000fe20000041814 */
[----:B------:R-:W1:Y:S01]  /*bb30*/  LDSM.16.MT88.4 R40, [R217+0xe000] ;  /* 0x00e00000d928783b */ /* 0x000e620000004200 */
[----:B------:R-:W-:Y:S05]  /*bb40*/  MUFU.EX2 R76, R76 ;  /* 0x0000004c004c7308 */ /* 0x000fea0000000800 */
[----:B------:R-:W-:Y:S02]  /*bb50*/  F2FP.BF16.PACK_AB R24, R69, R68 ;  /* 0x000000444518723e */ /* 0x000fe400000010ff */
[----:B------:R-:W-:Y:S03]  /*bb60*/  F2FP.BF16.PACK_AB R25, R71, R70 ;  /* 0x000000464719723e */ /* 0x000fe600000010ff */
[----:B------:R-:W-:Y:S01]  /*bb70*/  F2FP.BF16.PACK_AB R26, R73, R72 ;  /* 0x00000048491a723e */ /* 0x000fe200000010ff */
[----:B------:R-:W1:Y:S01]  /*bb80*/  MUFU.EX2 R77, R77 ;  /* 0x0000004d004d7308 */ /* 0x000e620000000800 */
[----:B----4-:R-:W-:Y:S07]  /*bb90*/  F2FP.BF16.PACK_AB R27, R75, R74 ;  /* 0x0000004a4b1b723e */ /* 0x010fee00000010ff */
[C---:B--2---:R-:W-:Y:S02]  /*bba0*/  HMMA.16816.F32.BF16 R4, R24.reuse, R28, R4 ;  /* 0x0000001c1804723c */ /* 0x044fe40000041804 */
[----:B------:R-:W-:Y:S06]  /*bbb0*/  MUFU.EX2 R121, R121 ;  /* 0x0000007900797308 */ /* 0x000fec0000000800 */
[C---:B------:R-:W-:Y:S01]  /*bbc0*/  HMMA.16816.F32.BF16 R8, R24.reuse, R30, R8 ;  /* 0x0000001e1808723c */ /* 0x040fe20000041808 */
[----:B------:R-:W2:Y:S03]  /*bbd0*/  LDSM.16.MT88.4 R28, [R147+0xe800] ;  /* 0x00e80000931c783b */ /* 0x000ea60000004200 */
[----:B------:R-:W-:Y:S04]  /*bbe0*/  MUFU.EX2 R122, R122 ;  /* 0x0000007a007a7308 */ /* 0x000fe80000000800 */
[C---:B---3--:R-:W-:Y:S06]  /*bbf0*/  HMMA.16816.F32.BF16 R12, R24.reuse, R32, R12 ;  /* 0x00000020180c723c */ /* 0x048fec000004180c */
[----:B------:R-:W-:Y:S02]  /*bc00*/  MUFU.EX2 R123, R123 ;  /* 0x0000007b007b7308 */ /* 0x000fe40000000800 */
[C---:B------:R-:W-:Y:S01]  /*bc10*/  HMMA.16816.F32.BF16 R132, R24.reuse, R34, R132 ;  /* 0x000000221884723c */ /* 0x040fe20000041884 */
[----:B------:R-:W3:Y:S07]  /*bc20*/  LDSM.16.MT88.4 R32, [R218+0xe800] ;  /* 0x00e80000da20783b */ /* 0x000eee0000004200 */
[C---:B-----5:R-:W-:Y:S01]  /*bc30*/  HMMA.16816.F32.BF16 R16, R24.reuse, R36, R16 ;  /* 0x000000241810723c */ /* 0x060fe20000041810 */
[----:B------:R-:W-:Y:S07]  /*bc40*/  MUFU.EX2 R78, R78 ;  /* 0x0000004e004e7308 */ /* 0x000fee0000000800 */
[C---:B------:R-:W-:Y:S01]  /*bc50*/  HMMA.16816.F32.BF16 R136, R24.reuse, R38, R136 ;  /* 0x000000261888723c */ /* 0x040fe20000041888 */
[----:B------:R-:W4:Y:S02]  /*bc60*/  LDSM.16.MT88.4 R36, [R216+0xe800] ;  /* 0x00e80000d824783b */ /* 0x000f240000004200 */
[----:B------:R-:W5:Y:S05]  /*bc70*/  MUFU.EX2 R79, R79 ;  /* 0x0000004f004f7308 */ /* 0x000f6a0000000800 */
[C---:B-1----:R-:W-:Y:S05]  /*bc80*/  HMMA.16816.F32.BF16 R140, R24.reuse, R40, R140 ;  /* 0x00000028188c723c */ /* 0x042fea000004188c */
[----:B------:R-:W-:Y:S03]  /*bc90*/  MUFU.EX2 R80, R80 ;  /* 0x0000005000507308 */ /* 0x000fe60000000800 */
[----:B------:R-:W-:Y:S01]  /*bca0*/  HMMA.16816.F32.BF16 R20, R24, R42, R20 ;  /* 0x0000002a1814723c */ /* 0x000fe20000041814 */
[----:B------:R-:W1:Y:S06]  /*bcb0*/  LDSM.16.MT88.4 R40, [R217+0xe800] ;  /* 0x00e80000d928783b */ /* 0x000e6c0000004200 */
[----:B------:R-:W2:Y:S01]  /*bcc0*/  MUFU.EX2 R81, R81 ;  /* 0x0000005100517308 */ /* 0x000ea20000000800 */
[----:B------:R-:W-:Y:S04]  /*bcd0*/  F2FP.BF16.PACK_AB R24, R77, R76 ;  /* 0x0000004c4d18723e */ /* 0x000fe800000010ff */
[----:B-----5:R-:W-:Y:S05]  /*bce0*/  F2FP.BF16.PACK_AB R25, R79, R78 ;  /* 0x0000004e4f19723e */ /* 0x020fea00000010ff */
[----:B------:R-:W-:Y:S10]  /*bcf0*/  MUFU.EX2 R82, R82 ;  /* 0x0000005200527308 */ /* 0x000ff40000000800 */
[----:B------:R-:W5:Y:S01]  /*bd00*/  MUFU.EX2 R83, R83 ;  /* 0x0000005300537308 */ /* 0x000f620000000800 */
[----:B--2---:R-:W-:Y:S09]  /*bd10*/  F2FP.BF16.PACK_AB R26, R81, R80 ;  /* 0x00000050511a723e */ /* 0x004ff200000010ff */
[----:B------:R-:W-:Y:S10]  /*bd20*/  MUFU.EX2 R84, R84 ;  /* 0x0000005400547308 */ /* 0x000ff40000000800 */
[----:B------:R-:W2:Y:S01]  /*bd30*/  MUFU.EX2 R85, R85 ;  /* 0x0000005500557308 */ /* 0x000ea20000000800 */
[----:B-----5:R-:W-:Y:S09]  /*bd40*/  F2FP.BF16.PACK_AB R27, R83, R82 ;  /* 0x00000052531b723e */ /* 0x020ff200000010ff */
[----:B------:R-:W-:Y:S01]  /*bd50*/  MUFU.EX2 R86, R86 ;  /* 0x0000005600567308 */ /* 0x000fe20000000800 */
[C---:B------:R-:W-:Y:S08]  /*bd60*/  HMMA.16816.F32.BF16 R4, R24.reuse, R28, R4 ;  /* 0x0000001c1804723c */ /* 0x040ff00000041804 */
[C---:B------:R-:W-:Y:S01]  /*bd70*/  HMMA.16816.F32.BF16 R8, R24.reuse, R30, R8 ;  /* 0x0000001e1808723c */ /* 0x040fe20000041808 */
[----:B------:R-:W5:Y:S01]  /*bd80*/  LDSM.16.MT88.4 R28, [R147+0xf000] ;  /* 0x00f00000931c783b */ /* 0x000f620000004200 */
[----:B------:R-:W1:Y:S06]  /*bd90*/  MUFU.EX2 R87, R87 ;  /* 0x0000005700577308 */ /* 0x000e6c0000000800 */
[C---:B---3--:R-:W-:Y:S04]  /*bda0*/  HMMA.16816.F32.BF16 R12, R24.reuse, R32, R12 ;  /* 0x00000020180c723c */ /* 0x048fe8000004180c */
[----:B------:R-:W-:Y:S04]  /*bdb0*/  MUFU.EX2 R88, R88 ;  /* 0x0000005800587308 */ /* 0x000fe80000000800 */
[C---:B------:R-:W-:Y:S01]  /*bdc0*/  HMMA.16816.F32.BF16 R132, R24.reuse, R34, R132 ;  /* 0x000000221884723c */ /* 0x040fe20000041884 */
[----:B------:R-:W3:Y:S05]  /*bdd0*/  LDSM.16.MT88.4 R32, [R218+0xf000] ;  /* 0x00f00000da20783b */ /* 0x000eea0000004200 */
[----:B------:R-:W2:Y:S02]  /*bde0*/  MUFU.EX2 R89, R89 ;  /* 0x0000005900597308 */ /* 0x000ea40000000800 */
[C---:B----4-:R-:W-:Y:S08]  /*bdf0*/  HMMA.16816.F32.BF16 R16, R24.reuse, R36, R16 ;  /* 0x000000241810723c */ /* 0x050ff00000041810 */
[C---:B------:R-:W-:Y:S01]  /*be00*/  HMMA.16816.F32.BF16 R136, R24.reuse, R38, R136 ;  /* 0x000000261888723c */ /* 0x040fe20000041888 */
[----:B------:R-:W-:Y:S01]  /*be10*/  MUFU.EX2 R90, R90 ;  /* 0x0000005a005a7308 */ /* 0x000fe20000000800 */
[----:B------:R-:W4:Y:S06]  /*be20*/  LDSM.16.MT88.4 R36, [R216+0xf000] ;  /* 0x00f00000d824783b */ /* 0x000f2c0000004200 */
[C---:B-1----:R-:W-:Y:S03]  /*be30*/  HMMA.16816.F32.BF16 R140, R24.reuse, R40, R140 ;  /* 0x00000028188c723c */ /* 0x042fe6000004188c */
[----:B------:R-:W1:Y:S05]  /*be40*/  MUFU.EX2 R91, R91 ;  /* 0x0000005b005b7308 */ /* 0x000e6a0000000800 */
[----:B------:R-:W-:Y:S01]  /*be50*/  HMMA.16816.F32.BF16 R20, R24, R42, R20 ;  /* 0x0000002a1814723c */ /* 0x000fe20000041814 */
[----:B------:R-:W3:Y:S04]  /*be60*/  LDSM.16.MT88.4 R40, [R217+0xf000] ;  /* 0x00f00000d928783b */ /* 0x000ee80000004200 */
[----:B------:R-:W-:Y:S02]  /*be70*/  MUFU.EX2 R92, R92 ;  /* 0x0000005c005c7308 */ /* 0x000fe40000000800 */
[----:B--2---:R-:W-:Y:S02]  /*be80*/  F2FP.BF16.PACK_AB R24, R85, R84 ;  /* 0x000000545518723e */ /* 0x004fe400000010ff */
[----:B------:R-:W-:Y:S03]  /*be90*/  F2FP.BF16.PACK_AB R25, R87, R86 ;  /* 0x000000565719723e */ /* 0x000fe600000010ff */
[----:B------:R-:W-:Y:S03]  /*bea0*/  F2FP.BF16.PACK_AB R26, R89, R88 ;  /* 0x00000058591a723e */ /* 0x000fe600000010ff */
[----:B------:R-:W2:Y:S01]  /*beb0*/  MUFU.EX2 R93, R93 ;  /* 0x0000005d005d7308 */ /* 0x000ea20000000800 */
[----:B-1----:R-:W-:Y:S09]  /*bec0*/  F2FP.BF16.PACK_AB R27, R91, R90 ;  /* 0x0000005a5b1b723e */ /* 0x002ff200000010ff */
[----:B------:R-:W-:Y:S01]  /*bed0*/  MUFU.EX2 R94, R94 ;  /* 0x0000005e005e7308 */ /* 0x000fe20000000800 */
[C---:B-----5:R-:W-:Y:S08]  /*bee0*/  HMMA.16816.F32.BF16 R4, R24.reuse, R28, R4 ;  /* 0x0000001c1804723c */ /* 0x060ff00000041804 */
[C---:B------:R-:W-:Y:S01]  /*bef0*/  HMMA.16816.F32.BF16 R8, R24.reuse, R30, R8 ;  /* 0x0000001e1808723c */ /* 0x040fe20000041808 */
[----:B------:R-:W1:Y:S01]  /*bf00*/  LDSM.16.MT88.4 R28, [R147+0xf800] ;  /* 0x00f80000931c783b */ /* 0x000e620000004200 */
[----:B------:R-:W5:Y:S06]  /*bf10*/  MUFU.EX2 R95, R95 ;  /* 0x0000005f005f7308 */ /* 0x000f6c0000000800 */
[C---:B---3--:R-:W-:Y:S04]  /*bf20*/  HMMA.16816.F32.BF16 R12, R24.reuse, R32, R12 ;  /* 0x00000020180c723c */ /* 0x048fe8000004180c */
[----:B------:R-:W-:Y:S04]  /*bf30*/  MUFU.EX2 R96, R96 ;  /* 0x0000006000607308 */ /* 0x000fe80000000800 */
[C---:B------:R-:W-:Y:S01]  /*bf40*/  HMMA.16816.F32.BF16 R132, R24.reuse, R34, R132 ;  /* 0x000000221884723c */ /* 0x040fe20000041884 */
[----:B------:R-:W3:Y:S05]  /*bf50*/  LDSM.16.MT88.4 R32, [R218+0xf800] ;  /* 0x00f80000da20783b */ /* 0x000eea0000004200 */
[----:B------:R-:W1:Y:S02]  /*bf60*/  MUFU.EX2 R97, R97 ;  /* 0x0000006100617308 */ /* 0x000e640000000800 */
[C---:B----4-:R-:W-:Y:S08]  /*bf70*/  HMMA.16816.F32.BF16 R16, R24.reuse, R36, R16 ;  /* 0x000000241810723c */ /* 0x050ff00000041810 */
[C---:B------:R-:W-:Y:S01]  /*bf80*/  HMMA.16816.F32.BF16 R136, R24.reuse, R38, R136 ;  /* 0x000000261888723c */ /* 0x040fe20000041888 */
[----:B------:R-:W-:Y:S01]  /*bf90*/  MUFU.EX2 R98, R98 ;  /* 0x0000006200627308 */ /* 0x000fe20000000800 */
[----:B------:R-:W4:Y:S06]  /*bfa0*/  LDSM.16.MT88.4 R36, [R216+0xf800] ;  /* 0x00f80000d824783b */ /* 0x000f2c0000004200 */
[C---:B------:R-:W-:Y:S03]  /*bfb0*/  HMMA.16816.F32.BF16 R140, R24.reuse, R40, R140 ;  /* 0x00000028188c723c */ /* 0x040fe6000004188c */
[----:B------:R-:W3:Y:S05]  /*bfc0*/  MUFU.EX2 R99, R99 ;  /* 0x0000006300637308 */ /* 0x000eea0000000800 */
[----:B------:R-:W-:Y:S01]  /*bfd0*/  HMMA.16816.F32.BF16 R20, R24, R42, R20 ;  /* 0x0000002a1814723c */ /* 0x000fe20000041814 */
[----:B------:R-:W4:Y:S04]  /*bfe0*/  LDSM.16.MT88.4 R40, [R217+0xf800] ;  /* 0x00f80000d928783b */ /* 0x000f280000004200 */
[----:B------:R-:W-:Y:S02]  /*bff0*/  MUFU.EX2 R100, R100 ;  /* 0x0000006400647308 */ /* 0x000fe40000000800 */
[----:B--2---:R-:W-:Y:S02]  /*c000*/  F2FP.BF16.PACK_AB R24, R93, R92 ;  /* 0x0000005c5d18723e */ /* 0x004fe400000010ff */
[----:B-----5:R-:W-:Y:S03]  /*c010*/  F2FP.BF16.PACK_AB R25, R95, R94 ;  /* 0x0000005e5f19723e */ /* 0x020fe600000010ff */
[----:B-1----:R-:W-:Y:S03]  /*c020*/  F2FP.BF16.PACK_AB R26, R97, R96 ;  /* 0x00000060611a723e */ /* 0x002fe600000010ff */
[----:B------:R-:W1:Y:S01]  /*c030*/  MUFU.EX2 R101, R101 ;  /* 0x0000006500657308 */ /* 0x000e620000000800 */
[----:B---3--:R-:W-:Y:S09]  /*c040*/  F2FP.BF16.PACK_AB R27, R99, R98 ;  /* 0x00000062631b723e */ /* 0x008ff200000010ff */
[----:B------:R-:W-:Y:S01]  /*c050*/  MUFU.EX2 R102, R102 ;  /* 0x0000006600667308 */ /* 0x000fe20000000800 */
[C---:B------:R-:W-:Y:S08]  /*c060*/  HMMA.16816.F32.BF16 R4, R24.reuse, R28, R4 ;  /* 0x0000001c1804723c */ /* 0x040ff00000041804 */
[C---:B------:R-:W-:Y:S01]  /*c070*/  HMMA.16816.F32.BF16 R8, R24.reuse, R30, R8 ;  /* 0x0000001e1808723c */ /* 0x040fe20000041808 */
[----:B------:R-:W2:Y:S01]  /*c080*/  LDSM.16.MT88.4 R28, [R147+0x10000] ;  /* 0x01000000931c783b */ /* 0x000ea20000004200 */
[----:B------:R-:W3:Y:S06]  /*c090*/  MUFU.EX2 R103, R103 ;  /* 0x0000006700677308 */ /* 0x000eec0000000800 */
[C---:B------:R-:W-:Y:S04]  /*c0a0*/  HMMA.16816.F32.BF16 R12, R24.reuse, R32, R12 ;  /* 0x00000020180c723c */ /* 0x040fe8000004180c */
[----:B------:R-:W-:Y:S04]  /*c0b0*/  MUFU.EX2 R104, R104 ;  /* 0x0000006800687308 */ /* 0x000fe80000000800 */
[C---:B------:R-:W-:Y:S01]  /*c0c0*/  HMMA.16816.F32.BF16 R132, R24.reuse, R34, R132 ;  /* 0x000000221884723c */ /* 0x040fe20000041884 */
[----:B------:R-:W5:Y:S05]  /*c0d0*/  LDSM.16.MT88.4 R32, [R218+0x10000] ;  /* 0x01000000da20783b */ /* 0x000f6a0000004200 */
[----:B------:R-:W1:Y:S02]  /*c0e0*/  MUFU.EX2 R105, R105 ;  /* 0x0000006900697308 */ /* 0x000e640000000800 */
[C---:B----4-:R-:W-:Y:S08]  /*c0f0*/  HMMA.16816.F32.BF16 R16, R24.reuse, R36, R16 ;  /* 0x000000241810723c */ /* 0x050ff00000041810 */
[C---:B------:R-:W-:Y:S01]  /*c100*/  HMMA.16816.F32.BF16 R136, R24.reuse, R38, R136 ;  /* 0x000000261888723c */ /* 0x040fe20000041888 */
[----:B------:R-:W-:Y:S01]  /*c110*/  MUFU.EX2 R106, R106 ;  /* 0x0000006a006a7308 */ /* 0x000fe20000000800 */
[----:B------:R-:W4:Y:S06]  /*c120*/  LDSM.16.MT88.4 R36, [R216+0x10000] ;  /* 0x01000000d824783b */ /* 0x000f2c0000004200 */
[C---:B------:R-:W-:Y:S03]  /*c130*/  HMMA.16816.F32.BF16 R140, R24.reuse, R40, R140 ;  /* 0x00000028188c723c */ /* 0x040fe6000004188c */
[----:B------:R-:W2:Y:S05]  /*c140*/  MUFU.EX2 R107, R107 ;  /* 0x0000006b006b7308 */ /* 0x000eaa0000000800 */
[----:B------:R-:W-:Y:S01]  /*c150*/  HMMA.16816.F32.BF16 R20, R24, R42, R20 ;  /* 0x0000002a1814723c */ /* 0x000fe20000041814 */
[----:B------:R-:W4:Y:S04]  /*c160*/  LDSM.16.MT88.4 R40, [R217+0x10000] ;  /* 0x01000000d928783b */ /* 0x000f280000004200 */
[----:B------:R-:W-:Y:S02]  /*c170*/  MUFU.EX2 R108, R108 ;  /* 0x0000006c006c7308 */ /* 0x000fe40000000800 */
[----:B-1----:R-:W-:Y:S02]  /*c180*/  F2FP.BF16.PACK_AB R24, R101, R100 ;  /* 0x000000646518723e */ /* 0x002fe400000010ff */
[----:B---3--:R-:W-:Y:S03]  /*c190*/  F2FP.BF16.PACK_AB R25, R103, R102 ;  /* 0x000000666719723e */ /* 0x008fe600000010ff */
[----:B------:R-:W-:Y:S03]  /*c1a0*/  F2FP.BF16.PACK_AB R26, R105, R104 ;  /* 0x00000068691a723e */ /* 0x000fe600000010ff */
[----:B------:R-:W1:Y:S01]  /*c1b0*/  MUFU.EX2 R109, R109 ;  /* 0x0000006d006d7308 */ /* 0x000e620000000800 */
[----:B--2---:R-:W-:Y:S09]  /*c1c0*/  F2FP.BF16.PACK_AB R27, R107, R106 ;  /* 0x0000006a6b1b723e */ /* 0x004ff200000010ff */
[----:B------:R-:W-:Y:S01]  /*c1d0*/  MUFU.EX2 R110, R110 ;  /* 0x0000006e006e7308 */ /* 0x000fe20000000800 */
[C---:B------:R-:W-:Y:S08]  /*c1e0*/  HMMA.16816.F32.BF16 R4, R24.reuse, R28, R4 ;  /* 0x0000001c1804723c */ /* 0x040ff00000041804 */
[C---:B------:R-:W-:Y:S01]  /*c1f0*/  HMMA.16816.F32.BF16 R8, R24.reuse, R30, R8 ;  /* 0x0000001e1808723c */ /* 0x040fe20000041808 */
[----:B------:R-:W2:Y:S01]  /*c200*/  LDSM.16.MT88.4 R28, [R147+0x10800] ;  /* 0x01080000931c783b */ /* 0x000ea20000004200 */
[----:B------:R-:W3:Y:S06]  /*c210*/  MUFU.EX2 R111, R111 ;  /* 0x0000006f006f7308 */ /* 0x000eec0000000800 */
[C---:B-----5:R-:W-:Y:S04]  /*c220*/  HMMA.16816.F32.BF16 R12, R24.reuse, R32, R12 ;  /* 0x00000020180c723c */ /* 0x060fe8000004180c */
[----:B------:R-:W-:Y:S03]  /*c230*/  MUFU.EX2 R112, R112 ;  /* 0x0000007000707308 */ /* 0x000fe60000000800 */
[----:B------:R-:W-:Y:S01]  /*c240*/  FADD.FTZ R32, R180, R0 ;  /* 0x00000000b4207221 */ /* 0x000fe20000010000 */
[C---:B------:R-:W-:Y:S04]  /*c250*/  HMMA.16816.F32.BF16 R132, R24.reuse, R34, R132 ;  /* 0x000000221884723c */ /* 0x040fe80000041884 */
[----:B------:R-:W-:Y:S02]  /*c260*/  FADD.FTZ R0, R183, R2 ;  /* 0x00000002b7007221 */ /* 0x000fe40000010000 */
[----:B------:R-:W-:Y:S01]  /*c270*/  FADD.FTZ R2, R181, R32 ;  /* 0x00000020b5027221 */ /* 0x000fe20000010000 */
[----:B------:R-:W5:Y:S01]  /*c280*/  MUFU.EX2 R113, R113 ;  /* 0x0000007100717308 */ /* 0x000f620000000800 */
[C---:B----4-:R-:W-:Y:S04]  /*c290*/  HMMA.16816.F32.BF16 R16, R24.reuse, R36, R16 ;  /* 0x000000241810723c */ /* 0x050fe80000041810 */
[----:B------:R-:W-:Y:S02]  /*c2a0*/  FADD.FTZ R32, R174, R0 ;  /* 0x00000000ae207221 */ /* 0x000fe40000010000 */
[----:B------:R-:W-:Y:S02]  /*c2b0*/  FADD.FTZ R0, R173, R2 ;  /* 0x00000002ad007221 */ /* 0x000fe40000010000 */
[C---:B------:R-:W-:Y:S01]  /*c2c0*/  HMMA.16816.F32.BF16 R136, R24.reuse, R38, R136 ;  /* 0x000000261888723c */ /* 0x040fe20000041888 */
[----:B------:R-:W-:Y:S03]  /*c2d0*/  MUFU.EX2 R114, R114 ;  /* 0x0000007200727308 */ /* 0x000fe60000000800 */
[----:B------:R-:W-:Y:S02]  /*c2e0*/  FADD.FTZ R32, R175, R32 ;  /* 0x00000020af207221 */ /* 0x000fe40000010000 */
[----:B------:R-:W-:Y:S02]  /*c2f0*/  FADD.FTZ R2, R172, R0 ;  /* 0x00000000ac027221 */ /* 0x000fe40000010000 */
[C---:B------:R-:W-:Y:S03]  /*c300*/  HMMA.16816.F32.BF16 R140, R24.reuse, R40, R140 ;  /* 0x00000028188c723c */ /* 0x040fe6000004188c */
[----:B------:R-:W4:Y:S01]  /*c310*/  MUFU.EX2 R115, R115 ;  /* 0x0000007300737308 */ /* 0x000f220000000800 */
[----:B------:R-:W-:Y:S02]  /*c320*/  FADD.FTZ R0, R171, R32 ;  /* 0x00000020ab007221 */ /* 0x000fe40000010000 */
[----:B------:R-:W-:Y:S01]  /*c330*/  FADD.FTZ R36, R168, R2 ;  /* 0x00000002a8247221 */ /* 0x000fe20000010000 */
[----:B------:R-:W2:Y:S01]  /*c340*/  LDSM.16.MT88.4 R32, [R218+0x10800] ;  /* 0x01080000da20783b */ /* 0x000ea20000004200 */
[----:B------:R-:W-:Y:S01]  /*c350*/  FADD.FTZ R2, R170, R0 ;  /* 0x00000000aa027221 */ /* 0x000fe20000010000 */
[----:B------:R-:W-:Y:S03]  /*c360*/  HMMA.16816.F32.BF16 R20, R24, R42, R20 ;  /* 0x0000002a1814723c */ /* 0x000fe60000041814 */
[----:B------:R-:W-:Y:S01]  /*c370*/  FADD.FTZ R0, R169, R36 ;  /* 0x00000024a9007221 */ /* 0x000fe20000010000 */
[----:B------:R-:W-:Y:S01]  /*c380*/  MUFU.EX2 R124, R124 ;  /* 0x0000007c007c7308 */ /* 0x000fe20000000800 */
[----:B------:R-:W-:Y:S01]  /*c390*/  FADD.FTZ R2, R164, R2 ;  /* 0x00000002a4027221 */ /* 0x000fe20000010000 */
[----:B------:R-:W2:Y:S01]  /*c3a0*/  LDSM.16.MT88.4 R36, [R216+0x10800] ;  /* 0x01080000d824783b */ /* 0x000ea20000004200 */
[----:B------:R-:W-:Y:S01]  /*c3b0*/  FADD.FTZ R0, R159, R0 ;  /* 0x000000009f007221 */ /* 0x000fe20000010000 */
[----:B-1----:R-:W-:Y:S01]  /*c3c0*/  F2FP.BF16.PACK_AB R24, R109, R108 ;  /* 0x0000006c6d18723e */ /* 0x002fe200000010ff */
[----:B------:R-:W-:Y:S03]  /*c3d0*/  FADD.FTZ R2, R165, R2 ;  /* 0x00000002a5027221 */ /* 0x000fe60000010000 */
[----:B------:R-:W-:Y:S01]  /*c3e0*/  FADD.FTZ R0, R162, R0 ;  /* 0x00000000a2007221 */ /* 0x000fe20000010000 */
[----:B---3--:R-:W-:Y:S01]  /*c3f0*/  F2FP.BF16.PACK_AB R25, R111, R110 ;  /* 0x0000006e6f19723e */ /* 0x008fe200000010ff */
[----:B------:R-:W-:Y:S01]  /*c400*/  FADD.FTZ R2, R161, R2 ;  /* 0x00000002a1027221 */ /* 0x000fe20000010000 */
[----:B-----5:R-:W-:Y:S01]  /*c410*/  F2FP.BF16.PACK_AB R26, R113, R112 ;  /* 0x00000070711a723e */ /* 0x020fe200000010ff */
[----:B------:R-:W-:Y:S01]  /*c420*/  FADD.FTZ R0, R158, R0 ;  /* 0x000000009e007221 */ /* 0x000fe20000010000 */
[----:B------:R-:W1:Y:S01]  /*c430*/  MUFU.EX2 R125, R125 ;  /* 0x0000007d007d7308 */ /* 0x000e620000000800 */
[----:B----4-:R-:W-:Y:S01]  /*c440*/  F2FP.BF16.PACK_AB R27, R115, R114 ;  /* 0x00000072731b723e */ /* 0x010fe200000010ff */
        /* <DEDUP_REMOVED lines=10> */
[----:B------:R-:W-:Y:S01]  /*c4f0*/  FADD.FTZ R40, R44, R2 ;  /* 0x000000022c287221 */ /* 0x000fe20000010000 */
[----:B------:R-:W3:Y:S01]  /*c500*/  MUFU.EX2 R127, R127 ;  /* 0x0000007f007f7308 */ /* 0x000ee20000000800 */
[----:B------:R-:W-:Y:S02]  /*c510*/  FADD.FTZ R2, R46, R0 ;  /* 0x000000002e027221 */ /* 0x000fe40000010000 */
[C---:B------:R-:W-:Y:S04]  /*c520*/  HMMA.16816.F32.BF16 R12, R24.reuse, R32, R12 ;  /* 0x00000020180c723c */ /* 0x040fe8000004180c */
[----:B------:R-:W-:Y:S01]  /*c530*/  FADD.FTZ R0, R45, R40 ;  /* 0x000000282d007221 */ /* 0x000fe20000010000 */
[----:B-1----:R-:W-:Y:S01]  /*c540*/  F2FP.BF16.PACK_AB R164, R125, R124 ;  /* 0x0000007c7da4723e */ /* 0x002fe200000010ff */
[----:B------:R-:W-:Y:S01]  /*c550*/  FADD.FTZ R2, R47, R2 ;  /* 0x000000022f027221 */ /* 0x000fe20000010000 */
[----:B------:R-:W-:Y:S01]  /*c560*/  MUFU.EX2 R128, R128 ;  /* 0x0000008000807308 */ /* 0x000fe20000000800 */
[C---:B------:R-:W-:Y:S04]  /*c570*/  HMMA.16816.F32.BF16 R132, R24.reuse, R34, R132 ;  /* 0x000000221884723c */ /* 0x040fe80000041884 */
[----:B------:R-:W-:Y:S02]  /*c580*/  FADD.FTZ R32, R48, R0 ;  /* 0x0000000030207221 */ /* 0x000fe40000010000 */
[----:B------:R-:W-:Y:S02]  /*c590*/  FADD.FTZ R0, R50, R2 ;  /* 0x0000000232007221 */ /* 0x000fe40000010000 */
[----:B------:R-:W-:Y:S01]  /*c5a0*/  FADD.FTZ R2, R49, R32 ;  /* 0x0000002031027221 */ /* 0x000fe20000010000 */
[C---:B------:R-:W-:Y:S01]  /*c5b0*/  HMMA.16816.F32.BF16 R16, R24.reuse, R36, R16 ;  /* 0x000000241810723c */ /* 0x040fe20000041810 */
[----:B------:R-:W1:Y:S01]  /*c5c0*/  LDSM.16.MT88.4 R32, [R147+0x11000] ;  /* 0x011000009320783b */ /* 0x000e620000004200 */
[----:B------:R-:W4:Y:S01]  /*c5d0*/  MUFU.EX2 R145, R145 ;  /* 0x0000009100917308 */ /* 0x000f220000000800 */
[----:B------:R-:W-:Y:S01]  /*c5e0*/  FADD.FTZ R0, R51, R0 ;  /* 0x0000000033007221 */ /* 0x000fe20000010000 */
[----:B---3--:R-:W-:Y:S01]  /*c5f0*/  F2FP.BF16.PACK_AB R165, R127, R126 ;  /* 0x0000007e7fa5723e */ /* 0x008fe200000010ff */
[----:B------:R-:W-:Y:S02]  /*c600*/  FADD.FTZ R2, R52, R2 ;  /* 0x0000000234027221 */ /* 0x000fe40000010000 */
[----:B------:R-:W-:Y:S01]  /*c610*/  FADD.FTZ R0, R54, R0 ;  /* 0x0000000036007221 */ /* 0x000fe20000010000 */
[C---:B------:R-:W-:Y:S01]  /*c620*/  HMMA.16816.F32.BF16 R136, R24.reuse, R38, R136 ;  /* 0x000000261888723c */ /* 0x040fe20000041888 */
[----:B------:R-:W3:Y:S03]  /*c630*/  LDSM.16.MT88.4 R36, [R218+0x11000] ;  /* 0x01100000da24783b */ /* 0x000ee60000004200 */
[----:B------:R-:W-:Y:S01]  /*c640*/  FADD.FTZ R2, R53, R2 ;  /* 0x0000000235027221 */ /* 0x000fe20000010000 */
[----:B------:R-:W-:Y:S01]  /*c650*/  MUFU.EX2 R130, R130 ;  /* 0x0000008200827308 */ /* 0x000fe20000000800 */
[----:B------:R-:W-:Y:S02]  /*c660*/  FADD.FTZ R0, R55, R0 ;  /* 0x0000000037007221 */ /* 0x000fe40000010000 */
[----:B------:R-:W-:Y:S01]  /*c670*/  FADD.FTZ R2, R56, R2 ;  /* 0x0000000238027221 */ /* 0x000fe20000010000 */
[C---:B--2---:R-:W-:Y:S03]  /*c680*/  HMMA.16816.F32.BF16 R140, R24.reuse, R28, R140 ;  /* 0x0000001c188c723c */ /* 0x044fe6000004188c */
[----:B------:R-:W-:Y:S02]  /*c690*/  FADD.FTZ R0, R58, R0 ;  /* 0x000000003a007221 */ /* 0x000fe40000010000 */
[----:B------:R-:W-:Y:S01]  /*c6a0*/  FADD.FTZ R2, R57, R2 ;  /* 0x0000000239027221 */ /* 0x000fe20000010000 */
[----:B------:R-:W2:Y:S01]  /*c6b0*/  MUFU.EX2 R146, R146 ;  /* 0x0000009200927308 */ /* 0x000ea20000000800 */
[----:B------:R-:W-:Y:S01]  /*c6c0*/  FADD.FTZ R0, R59, R0 ;  /* 0x000000003b007221 */ /* 0x000fe20000010000 */
[----:B------:R-:W-:Y:S01]  /*c6d0*/  HMMA.16816.F32.BF16 R20, R24, R30, R20 ;  /* 0x0000001e1814723c */ /* 0x000fe20000041814 */
[----:B------:R-:W5:Y:S03]  /*c6e0*/  LDSM.16.MT88.4 R28, [R216+0x11000] ;  /* 0x01100000d81c783b */ /* 0x000f660000004200 */
[----:B------:R-:W-:Y:S01]  /*c6f0*/  FADD.FTZ R2, R60, R2 ;  /* 0x000000023c027221 */ /* 0x000fe20000010000 */
[----:B----4-:R-:W-:Y:S01]  /*c700*/  F2FP.BF16.PACK_AB R166, R145, R128 ;  /* 0x0000008091a6723e */ /* 0x010fe200000010ff */
[----:B------:R-:W-:Y:S01]  /*c710*/  FADD.FTZ R0, R62, R0 ;  /* 0x000000003e007221 */ /* 0x000fe20000010000 */
[----:B------:R-:W-:Y:S01]  /*c720*/  F2FP.BF16.PACK_AB R24, R117, R116 ;  /* 0x000000747518723e */ /* 0x000fe200000010ff */
[----:B------:R-:W-:Y:S01]  /*c730*/  FADD.FTZ R40, R61, R2 ;  /* 0x000000023d287221 */ /* 0x000fe20000010000 */
[----:B------:R-:W-:Y:S03]  /*c740*/  F2FP.BF16.PACK_AB R25, R119, R118 ;  /* 0x000000767719723e */ /* 0x000fe600000010ff */
[----:B------:R-:W-:Y:S01]  /*c750*/  FADD.FTZ R2, R63, R0 ;  /* 0x000000003f027221 */ /* 0x000fe20000010000 */
[----:B------:R-:W-:Y:S01]  /*c760*/  F2FP.BF16.PACK_AB R26, R121, R120 ;  /* 0x00000078791a723e */ /* 0x000fe200000010ff */
[----:B------:R-:W-:Y:S01]  /*c770*/  FADD.FTZ R0, R64, R40 ;  /* 0x0000002840007221 */ /* 0x000fe20000010000 */
[----:B------:R-:W-:Y:S01]  /*c780*/  F2FP.BF16.PACK_AB R27, R123, R122 ;  /* 0x0000007a7b1b723e */ /* 0x000fe200000010ff */
[----:B------:R-:W-:Y:S02]  /*c790*/  FADD.FTZ R2, R66, R2 ;  /* 0x0000000242027221 */ /* 0x000fe40000010000 */
[----:B------:R-:W-:Y:S02]  /*c7a0*/  FADD.FTZ R40, R65, R0 ;  /* 0x0000000041287221 */ /* 0x000fe40000010000 */
[----:B------:R-:W-:Y:S02]  /*c7b0*/  FADD.FTZ R0, R67, R2 ;  /* 0x0000000243007221 */ /* 0x000fe40000010000 */
[C---:B-1----:R-:W-:Y:S03]  /*c7c0*/  HMMA.16816.F32.BF16 R4, R24.reuse, R32, R4 ;  /* 0x000000201804723c */ /* 0x042fe60000041804 */
[----:B------:R-:W-:Y:S01]  /*c7d0*/  FADD.FTZ R2, R68, R40 ;  /* 0x0000002844027221 */ /* 0x000fe20000010000 */
[----:B--2---:R-:W-:Y:S01]  /*c7e0*/  F2FP.BF16.PACK_AB R167, R146, R130 ;  /* 0x0000008292a7723e */ /* 0x004fe200000010ff */
[----:B------:R-:W-:Y:S02]  /*c7f0*/  FADD.FTZ R0, R70, R0 ;  /* 0x0000000046007221 */ /* 0x000fe40000010000 */
[----:B------:R-:W-:Y:S01]  /*c800*/  FADD.FTZ R2, R69, R2 ;  /* 0x0000000245027221 */ /* 0x000fe20000010000 */
[C---:B------:R-:W-:Y:S01]  /*c810*/  HMMA.16816.F32.BF16 R8, R24.reuse, R34, R8 ;  /* 0x000000221808723c */ /* 0x040fe20000041808 */
[----:B------:R-:W1:Y:S03]  /*c820*/  LDSM.16.MT88.4 R32, [R217+0x11000] ;  /* 0x01100000d920783b */ /* 0x000e660000004200 */
[----:B------:R-:W-:Y:S02]  /*c830*/  FADD.FTZ R0, R71, R0 ;  /* 0x0000000047007221 */ /* 0x000fe40000010000 */
[----:B------:R-:W-:Y:S02]  /*c840*/  FADD.FTZ R2, R72, R2 ;  /* 0x0000000248027221 */ /* 0x000fe40000010000 */
[----:B------:R-:W-:Y:S01]  /*c850*/  FADD.FTZ R0, R74, R0 ;  /* 0x000000004a007221 */ /* 0x000fe20000010000 */
[C---:B---3--:R-:W-:Y:S03]  /*c860*/  HMMA.16816.F32.BF16 R12, R24.reuse, R36, R12 ;  /* 0x00000024180c723c */ /* 0x048fe6000004180c */
[----:B------:R-:W-:Y:S02]  /*c870*/  FADD.FTZ R2, R73, R2 ;  /* 0x0000000249027221 */ /* 0x000fe40000010000 */
[----:B------:R-:W-:Y:S02]  /*c880*/  FADD.FTZ R0, R75, R0 ;  /* 0x000000004b007221 */ /* 0x000fe40000010000 */
[----:B------:R-:W-:Y:S01]  /*c890*/  FADD.FTZ R2, R76, R2 ;  /* 0x000000024c027221 */ /* 0x000fe20000010000 */
[C---:B------:R-:W-:Y:S04]  /*c8a0*/  HMMA.16816.F32.BF16 R132, R24.reuse, R38, R132 ;  /* 0x000000261884723c */ /* 0x040fe80000041884 */
[----:B------:R-:W-:Y:S02]  /*c8b0*/  FADD.FTZ R0, R78, R0 ;  /* 0x000000004e007221 */ /* 0x000fe40000010000 */
[----:B------:R-:W-:Y:S02]  /*c8c0*/  FADD.FTZ R2, R77, R2 ;  /* 0x000000024d027221 */ /* 0x000fe40000010000 */
[----:B------:R-:W-:Y:S01]  /*c8d0*/  FADD.FTZ R0, R79, R0 ;  /* 0x000000004f007221 */ /* 0x000fe20000010000 */
[C---:B-----5:R-:W-:Y:S03]  /*c8e0*/  HMMA.16816.F32.BF16 R16, R24.reuse, R28, R16 ;  /* 0x0000001c1810723c */ /* 0x060fe60000041810 */
[----:B------:R-:W-:Y:S02]  /*c8f0*/  FADD.FTZ R2, R80, R2 ;  /* 0x0000000250027221 */ /* 0x000fe40000010000 */
[----:B------:R-:W-:Y:S02]  /*c900*/  FADD.FTZ R0, R82, R0 ;  /* 0x0000000052007221 */ /* 0x000fe40000010000 */
[----:B------:R-:W-:Y:S01]  /*c910*/  FADD.FTZ R2, R81, R2 ;  /* 0x0000000251027221 */ /* 0x000fe20000010000 */
[C---:B------:R-:W-:Y:S01]  /*c920*/  HMMA.16816.F32.BF16 R136, R24.reuse, R30, R136 ;  /* 0x0000001e1888723c */ /* 0x040fe20000041888 */
[----:B------:R-:W2:Y:S03]  /*c930*/  LDSM.16.MT88.4 R28, [R218+0x11800] ;  /* 0x01180000da1c783b */ /* 0x000ea60000004200 */
[----:B------:R-:W-:Y:S02]  /*c940*/  FADD.FTZ R0, R83, R0 ;  /* 0x0000000053007221 */ /* 0x000fe40000010000 */
[----:B------:R-:W-:Y:S02]  /*c950*/  FADD.FTZ R2, R84, R2 ;  /* 0x0000000254027221 */ /* 0x000fe40000010000 */
[----:B------:R-:W-:Y:S01]  /*c960*/  FADD.FTZ R0, R86, R0 ;  /* 0x0000000056007221 */ /* 0x000fe20000010000 */
[C---:B-1----:R-:W-:Y:S03]  /*c970*/  HMMA.16816.F32.BF16 R140, R24.reuse, R32, R140 ;  /* 0x00000020188c723c */ /* 0x042fe6000004188c */
[----:B------:R-:W-:Y:S02]  /*c980*/  FADD.FTZ R2, R85, R2 ;  /* 0x0000000255027221 */ /* 0x000fe40000010000 */
[----:B------:R-:W-:Y:S02]  /*c990*/  FADD.FTZ R0, R87, R0 ;  /* 0x0000000057007221 */ /* 0x000fe40000010000 */
[----:B------:R-:W-:Y:S01]  /*c9a0*/  FADD.FTZ R2, R88, R2 ;  /* 0x0000000258027221 */ /* 0x000fe20000010000 */
[----:B------:R-:W-:Y:S01]  /*c9b0*/  HMMA.16816.F32.BF16 R20, R24, R34, R20 ;  /* 0x000000221814723c */ /* 0x000fe20000041814 */
[----:B------:R-:W1:Y:S03]  /*c9c0*/  LDSM.16.MT88.4 R24, [R216+0x11800] ;  /* 0x01180000d818783b */ /* 0x000e660000004200 */
[----:B------:R-:W-:Y:S02]  /*c9d0*/  FADD.FTZ R0, R90, R0 ;  /* 0x000000005a007221 */ /* 0x000fe40000010000 */
[----:B------:R-:W-:Y:S02]  /*c9e0*/  FADD.FTZ R2, R89, R2 ;  /* 0x0000000259027221 */ /* 0x000fe40000010000 */
[----:B------:R-:W-:Y:S01]  /*c9f0*/  FADD.FTZ R0, R91, R0 ;  /* 0x000000005b007221 */ /* 0x000fe20000010000 */
[C---:B------:R-:W-:Y:S01]  /*ca00*/  HMMA.16816.F32.BF16 R148, R164.reuse, R152, R4 ;  /* 0x00000098a494723c */ /* 0x040fe20000041804 */
[----:B------:R-:W3:Y:S04]  /*ca10*/  LDSM.16.MT88.4 R4, [R217+0x11800] ;  /* 0x01180000d904783b */ /* 0x000ee80000004200 */
[----:B------:R-:W-:Y:S02]  /*ca20*/  FADD.FTZ R32, R92, R2 ;  /* 0x000000025c207221 */ /* 0x000fe40000010000 */
[----:B------:R-:W-:Y:S01]  /*ca30*/  FADD.FTZ R2, R94, R0 ;  /* 0x000000005e027221 */ /* 0x000fe20000010000 */
[C---:B------:R-:W-:Y:S04]  /*ca40*/  HMMA.16816.F32.BF16 R152, R164.reuse, R154, R8 ;  /* 0x0000009aa498723c */ /* 0x040fe80000041808 */
[----:B------:R-:W-:Y:S02]  /*ca50*/  FADD.FTZ R0, R93, R32 ;  /* 0x000000205d007221 */ /* 0x000fe40000010000 */
[----:B------:R-:W-:Y:S02]  /*ca60*/  FADD.FTZ R2, R95, R2 ;  /* 0x000000025f027221 */ /* 0x000fe40000010000 */
[----:B------:R-:W-:Y:S01]  /*ca70*/  FADD.FTZ R32, R96, R0 ;  /* 0x0000000060207221 */ /* 0x000fe20000010000 */
[C---:B--2---:R-:W-:Y:S03]  /*ca80*/  HMMA.16816.F32.BF16 R156, R164.reuse, R28, R12 ;  /* 0x0000001ca49c723c */ /* 0x044fe6000004180c */
        /* <DEDUP_REMOVED lines=11> */
[C---:B------:R-:W-:Y:S04]  /*cb40*/  HMMA.16816.F32.BF16 R136, R164.reuse, R26, R136 ;  /* 0x0000001aa488723c */ /* 0x040fe80000041888 */
[----:B------:R-:W-:Y:S02]  /*cb50*/  FADD.FTZ R2, R105, R2 ;  /* 0x0000000269027221 */ /* 0x000fe40000010000 */
[----:B------:R-:W-:Y:S02]  /*cb60*/  FADD.FTZ R0, R107, R0 ;  /* 0x000000006b007221 */ /* 0x000fe40000010000 */
[----:B------:R-:W-:Y:S01]  /*cb70*/  FADD.FTZ R2, R108, R2 ;  /* 0x000000026c027221 */ /* 0x000fe20000010000 */
[C---:B---3--:R-:W-:Y:S03]  /*cb80*/  HMMA.16816.F32.BF16 R140, R164.reuse, R4, R140 ;  /* 0x00000004a48c723c */ /* 0x048fe6000004188c */
        /* <DEDUP_REMOVED lines=22> */
[----:B------:R-:W-:Y:S01]  /*ccf0*/  IADD3 R0, R242, -0x1, RZ ;  /* 0xfffffffff2007810 */ /* 0x000fe20007ffe0ff */
[----:B------:R-:W-:Y:S01]  /*cd00*/  FADD.FTZ R248, R145, R4 ;  /* 0x0000000491f87221 */ /* 0x000fe20000010000 */
[----:B------:R-:W-:Y:S01]  /*cd10*/  MOV R145, R144 ;  /* 0x0000009000917202 */ /* 0x000fe20000000f00 */
[----:B------:R-:W-:Y:S01]  /*cd20*/  FADD.FTZ R251, R146, R2 ;  /* 0x0000000292fb7221 */ /* 0x000fe20000010000 */
[----:B------:R-:W-:Y:S02]  /*cd30*/  MOV R242, R0 ;  /* 0x0000000000f27202 */ /* 0x000fe40000000f00 */
[----:B------:R-:W-:Y:S01]  /*cd40*/  MOV R146, R3 ;  /* 0x0000000300927202 */ /* 0x000fe20000000f00 */
[----:B------:R-:W-:-:S05]  /*cd50*/  @P0 BRA `(.L_x_2171) ;  /* 0xffffb0e000000947 */ /* 0x000fca000383ffff */
.L_x_2167:
[----:B------:R-:W2:Y:S04]  /*cd60*/  LDL.LU R37, [R1+0x8] ;  /* 0x0000080001257983 */ /* 0x000ea80000300800 */
[----:B------:R-:W2:Y:S01]  /*cd70*/  LDL.LU R36, [R1+0xc] ;  /* 0x00000c0001247983 */ /* 0x000ea20000300800 */
[----:B------:R-:W-:Y:S01]  /*cd80*/  ULDC.U8 UR4, c[0x0][0x328] ;  /* 0x0000ca0000047ab9 */ /* 0x000fe20000000000 */
[----:B------:R-:W-:Y:S02]  /*cd90*/  BSSY B0, `(.L_x_2172) ;  /* 0x000009b000007945 */ /* 0x000fe40003800000 */
[----:B------:R-:W1:Y:S04]  /*cda0*/  SHFL.BFLY PT, R2, R248, 0x2, 0x1f ;  /* 0x0c401f00f8027f89 */ /* 0x000e6800000e0000 */
[----:B------:R-:W3:Y:S04]  /*cdb0*/  SHFL.BFLY PT, R0, R251, 0x2, 0x1f ;  /* 0x0c401f00fb007f89 */ /* 0x000ee800000e0000 */
[----:B------:R-:W4:Y:S01]  /*cdc0*/  S2R R26, SR_TID.X ;  /* 0x00000000001a7919 */ /* 0x000f220000002100 */
[----:B-1----:R-:W-:-:S02]  /*cdd0*/  FADD.FTZ R2, R2, R248 ;  /* 0x000000f802027221 */ /* 0x002fc40000010000 */
[----:B---3--:R-:W-:-:S03]  /*cde0*/  FADD.FTZ R0, R0, R251 ;  /* 0x000000fb00007221 */ /* 0x008fc60000010000 */
[----:B------:R-:W1:Y:S01]  /*cdf0*/  SHFL.BFLY PT, R5, R2, 0x1, 0x1f ;  /* 0x0c201f0002057f89 */ /* 0x000e6200000e0000 */
[----:B----4-:R-:W-:-:S03]  /*ce00*/  SHF.R.S32.HI R27, RZ, 0x1f, R26 ;  /* 0x0000001fff1b7819 */ /* 0x010fc6000001141a */
[----:B------:R-:W3:Y:S01]  /*ce10*/  SHFL.BFLY PT, R4, R0, 0x1, 0x1f ;  /* 0x0c201f0000047f89 */ /* 0x000ee200000e0000 */
[CC--:B------:R-:W-:Y:S02]  /*ce20*/  LEA.HI R8, R27.reuse, R26.reuse, RZ, 0x2 ;  /* 0x0000001a1b087211 */ /* 0x0c0fe400078f10ff */
[----:B------:R-:W-:Y:S01]  /*ce30*/  LEA.HI R25, R27, R26, RZ, 0x5 ;  /* 0x0000001a1b197211 */ /* 0x000fe200078f28ff */
[----:B-1----:R-:W-:Y:S01]  /*ce40*/  FADD.FTZ R24, R2, R5 ;  /* 0x0000000502187221 */ /* 0x002fe20000010000 */
[----:B------:R-:W-:Y:S02]  /*ce50*/  MOV R2, 0x3f800000 ;  /* 0x3f80000000027802 */ /* 0x000fe40000000f00 */
[----:B------:R-:W-:Y:S01]  /*ce60*/  SHF.R.S32.HI R5, RZ, 0x5, R25 ;  /* 0x00000005ff057819 */ /* 0x000fe20000011419 */
[----:B---3--:R-:W-:Y:S01]  /*ce70*/  FADD.FTZ R23, R0, R4 ;  /* 0x0000000400177221 */ /* 0x008fe20000010000 */
[----:B------:R-:W-:Y:S02]  /*ce80*/  FSETP.NE.FTZ.AND P4, PT, R24, RZ, PT ;  /* 0x000000ff1800720b */ /* 0x000fe40003f95000 */
[----:B------:R-:W-:-:S02]  /*ce90*/  MOV R0, 0x3f800000 ;  /* 0x3f80000000007802 */ /* 0x000fc40000000f00 */
[----:B------:R-:W-:Y:S02]  /*cea0*/  FSETP.NE.FTZ.AND P3, PT, R23, RZ, PT ;  /* 0x000000ff1700720b */ /* 0x000fe40003f75000 */
[----:B------:R-:W-:-:S05]  /*ceb0*/  LOP3.LUT R4, R8, 0x3ffffffc, RZ, 0xc0, !PT ;  /* 0x3ffffffc08047812 */ /* 0x000fca00078ec0ff */
[----:B------:R-:W-:Y:S02]  /*cec0*/  IMAD.IADD R4, R26, 0x1, -R4 ;  /* 0x000000011a047824 */ /* 0x000fe400078e0a04 */
[----:B------:R-:W1:Y:S02]  /*ced0*/  @P4 MUFU.RCP R0, R24 ;  /* 0x0000001800004308 */ /* 0x000e640000001000 */
[----:B------:R-:W-:Y:S01]  /*cee0*/  IMAD R5, R5, 0x200, R4 ;  /* 0x0000020005057824 */ /* 0x000fe200078e0204 */
[----:B------:R-:W-:-:S05]  /*cef0*/  SHF.R.S32.HI R4, RZ, 0x2, R8 ;  /* 0x00000002ff047819 */ /* 0x000fca0000011408 */
[----:B------:R-:W3:Y:S01]  /*cf00*/  @P3 MUFU.RCP R2, R23 ;  /* 0x0000001700023308 */ /* 0x000ee20000001000 */
[C---:B-1----:R-:W-:Y:S02]  /*cf10*/  FMUL.FTZ R148, R0.reuse, R148 ;  /* 0x0000009400947220 */ /* 0x042fe40000410000 */
[C---:B------:R-:W-:Y:S02]  /*cf20*/  FMUL.FTZ R7, R0.reuse, R149 ;  /* 0x0000009500077220 */ /* 0x040fe40000410000 */
        /* <DEDUP_REMOVED lines=20> */
[----:B------:R-:W-:Y:S01]  /*d070*/  SHF.R.S32.HI R0, RZ, 0x1f, R8 ;  /* 0x0000001fff007819 */ /* 0x000fe20000011408 */
[C---:B---3--:R-:W-:Y:S01]  /*d080*/  FMUL.FTZ R151, R2.reuse, R151 ;  /* 0x0000009702977220 */ /* 0x048fe20000410000 */
[----:B------:R-:W-:Y:S01]  /*d090*/  MOV R8, 0xfffffff0 ;  /* 0xfffffff000087802 */ /* 0x000fe20000000f00 */
        /* <DEDUP_REMOVED lines=10> */
[----:B------:R-:W-:Y:S01]  /*d140*/  FMUL.FTZ R135, R2, R135 ;  /* 0x0000008702877220 */ /* 0x000fe20000410000 */
        /* <DEDUP_REMOVED lines=14> */
[----:B------:R-:W-:Y:S02]  /*d230*/  IADD3 R2, R4, -R0, RZ ;  /* 0x8000000004027210 */ /* 0x000fe40007ffe0ff */
[----:B------:R-:W-:Y:S02]  /*d240*/  F2FP.BF16.PACK_AB R16, R143, R16 ;  /* 0x000000108f10723e */ /* 0x000fe400000010ff */
[C---:B------:R-:W-:Y:S01]  /*d250*/  LOP3.LUT R4, R2.reuse, 0x1, RZ, 0xc0, !PT ;  /* 0x0000000102047812 */ /* 0x040fe200078ec0ff */
[----:B------:R-:W-:Y:S01]  /*d260*/  IMAD.SHL.U32 R0, R2, 0x40, RZ ;  /* 0x0000004002007824 */ /* 0x000fe200078e00ff */
[----:B------:R-:W-:Y:S02]  /*d270*/  F2FP.BF16.PACK_AB R9, R167, R9 ;  /* 0x00000009a709723e */ /* 0x000fe400000010ff */
[----:B------:R-:W-:Y:S02]  /*d280*/  ISETP.NE.U32.AND P0, PT, R4, 0x1, PT ;  /* 0x000000010400780c */ /* 0x000fe40003f05070 */
[----:B------:R-:W-:-:S02]  /*d290*/  LOP3.LUT R0, R0, 0x1c0, RZ, 0xc0, !PT ;  /* 0x000001c000007812 */ /* 0x000fc400078ec0ff */
[----:B------:R-:W-:Y:S02]  /*d2a0*/  R2P PR, R2, 0x6 ;  /* 0x0000000602007804 */ /* 0x000fe40000000000 */
[----:B------:R-:W-:Y:S02]  /*d2b0*/  LEA.HI R0, R0, R0, RZ, 0x1d ;  /* 0x0000000000007211 */ /* 0x000fe400078fe8ff */
[----:B------:R-:W-:Y:S02]  /*d2c0*/  MOV R4, 0x20 ;  /* 0x0000002000047802 */ /* 0x000fe40000000f00 */
[----:B------:R-:W-:Y:S01]  /*d2d0*/  SEL R8, R8, 0x10, !P0 ;  /* 0x0000001008087807 */ /* 0x000fe20004000000 */
[----:B------:R-:W-:Y:S01]  /*d2e0*/  IMAD.U32 R0, R5, 0x2, R0 ;  /* 0x0000000205007824 */ /* 0x000fe200078e0000 */
[----:B------:R-:W-:Y:S02]  /*d2f0*/  SEL R4, R4, 0xffffffe0, !P1 ;  /* 0xffffffe004047807 */ /* 0x000fe40004800000 */
[----:B------:R-:W-:Y:S01]  /*d300*/  ISETP.NE.AND P0, PT, RZ, UR4, PT ;  /* 0x00000004ff007c0c */ /* 0x000fe2000bf05270 */
[----:B------:R-:W-:-:S05]  /*d310*/  IMAD.SHL.U32 R0, R0, 0x2, RZ ;  /* 0x0000000200007824 */ /* 0x000fca00078e00ff */
[C---:B------:R-:W-:Y:S01]  /*d320*/  IADD3 R5, R0.reuse, R8, RZ ;  /* 0x0000000800057210 */ /* 0x040fe20007ffe0ff */
[----:B------:R1:W-:Y:S01]  /*d330*/  STS [R0+0x400], R6 ;  /* 0x0004000600007388 */ /* 0x0003e20000000800 */
[C---:B------:R-:W-:Y:S02]  /*d340*/  IADD3 R2, R0.reuse, 0x40, RZ ;  /* 0x0000004000027810 */ /* 0x040fe40007ffe0ff */
[C---:B------:R-:W-:Y:S01]  /*d350*/  @P2 IADD3 R2, R0.reuse, -0x40, RZ ;  /* 0xffffffc000022810 */ /* 0x040fe20007ffe0ff */
[----:B------:R3:W-:Y:S04]  /*d360*/  STS [R0], R7 ;  /* 0x0000000700007388 */ /* 0x0007e80000000800 */
[----:B------:R-:W-:Y:S04]  /*d370*/  STS [R5], R11 ;  /* 0x0000000b05007388 */ /* 0x000fe80000000800 */
[----:B------:R4:W-:Y:S01]  /*d380*/  STS [R5+0x400], R15 ;  /* 0x0004000f05007388 */ /* 0x0009e20000000800 */
[----:B-1----:R-:W-:Y:S01]  /*d390*/  IADD3 R6, R0, R4, RZ ;  /* 0x0000000400067210 */ /* 0x002fe20007ffe0ff */
[----:B---3--:R-:W-:-:S04]  /*d3a0*/  IMAD.IADD R7, R5, 0x1, R4 ;  /* 0x0000000105077824 */ /* 0x008fc800078e0204 */
[----:B------:R-:W-:Y:S04]  /*d3b0*/  STS [R6], R14 ;  /* 0x0000000e06007388 */ /* 0x000fe80000000800 */
[----:B------:R1:W-:Y:S01]  /*d3c0*/  STS [R6+0x400], R13 ;  /* 0x0004000d06007388 */ /* 0x0003e20000000800 */
[----:B----4-:R-:W-:-:S03]  /*d3d0*/  IADD3 R5, R8, R2, RZ ;  /* 0x0000000208057210 */ /* 0x010fc60007ffe0ff */
[----:B------:R-:W-:Y:S02]  /*d3e0*/  STS [R7], R12 ;  /* 0x0000000c07007388 */ /* 0x000fe40000000800 */
[C---:B------:R-:W-:Y:S02]  /*d3f0*/  IMAD.IADD R0, R4.reuse, 0x1, R5 ;  /* 0x0000000104007824 */ /* 0x040fe400078e0205 */
[----:B------:R-:W-:Y:S04]  /*d400*/  STS [R7+0x400], R18 ;  /* 0x0004001207007388 */ /* 0x000fe80000000800 */
[----:B------:R-:W-:Y:S04]  /*d410*/  STS [R2], R17 ;  /* 0x0000001102007388 */ /* 0x000fe80000000800 */
[----:B------:R-:W-:Y:S04]  /*d420*/  STS [R2+0x400], R22 ;  /* 0x0004001602007388 */ /* 0x000fe80000000800 */
[----:B------:R-:W-:Y:S01]  /*d430*/  STS [R5], R21 ;  /* 0x0000001505007388 */ /* 0x000fe20000000800 */
[----:B-1----:R-:W-:-:S03]  /*d440*/  IADD3 R6, R4, R2, RZ ;  /* 0x0000000204067210 */ /* 0x002fc60007ffe0ff */
[----:B------:R1:W-:Y:S04]  /*d450*/  STS [R5+0x400], R20 ;  /* 0x0004001405007388 */ /* 0x0003e80000000800 */
[----:B------:R-:W-:Y:S04]  /*d460*/  STS [R6], R19 ;  /* 0x0000001306007388 */ /* 0x000fe80000000800 */
[----:B------:R3:W-:Y:S04]  /*d470*/  STS [R6+0x400], R16 ;  /* 0x0004001006007388 */ /* 0x0007e80000000800 */
[----:B------:R-:W-:Y:S04]  /*d480*/  STS [R0], R10 ;  /* 0x0000000a00007388 */ /* 0x000fe80000000800 */
[----:B------:R4:W-:Y:S04]  /*d490*/  STS [R0+0x400], R9 ;  /* 0x0004000900007388 */ /* 0x0009e80000000800 */
[----:B------:R-:W-:Y:S06]  /*d4a0*/  BAR.SYNC.DEFER_BLOCKING 0x0 ;  /* 0x0000000000007b1d */ /* 0x000fec0000010000 */
[----:B------:R-:W5:Y:S01]  /*d4b0*/  S2R R8, SR_CTAID.Z ;  /* 0x0000000000087919 */ /* 0x000f620000002700 */
[----:B-1----:R-:W1:Y:S03]  /*d4c0*/  @P3 MUFU.LG2 R5, R23 ;  /* 0x0000001700053308 */ /* 0x002e660000000c00 */
[----:B------:R-:W2:Y:S05]  /*d4d0*/  S2R R4, SR_CTAID.Y ;  /* 0x0000000000047919 */ /* 0x000eaa0000002600 */
[----:B---3--:R-:W3:Y:S01]  /*d4e0*/  @P4 MUFU.LG2 R6, R24 ;  /* 0x0000001800064308 */ /* 0x008ee20000000c00 */
[----:B----4-:R-:W-:Y:S01]  /*d4f0*/  LOP3.LUT R0, R25, 0xffffffe0, RZ, 0xc0, !PT ;  /* 0xffffffe019007812 */ /* 0x010fe200078ec0ff */
[----:B-1----:R-:W-:Y:S01]  /*d500*/  @P3 FMUL.FTZ R5, R5, 0.69314718246459960938 ;  /* 0x3f31721805053820 */ /* 0x002fe20000410000 */
[----:B------:R1:W4:Y:S01]  /*d510*/  LDS.128 R32, [R243] ;  /* 0x00000000f3207984 */ /* 0x0003220000000c00 */
[----:B------:R-:W-:-:S02]  /*d520*/  MOV R9, 0x7f800000 ;  /* 0x7f80000000097802 */ /* 0x000fc40000000f00 */
[----:B------:R-:W-:Y:S01]  /*d530*/  IMAD.IADD R0, R26, 0x1, -R0 ;  /* 0x000000011a007824 */ /* 0x000fe200078e0a00 */
[----:B------:R1:W1:Y:S01]  /*d540*/  LDS.128 R28, [R243+0x800] ;  /* 0x00080000f31c7984 */ /* 0x0002620000000c00 */
[----:B------:R-:W-:Y:S01]  /*d550*/  @P3 FFMA.FTZ R9, R3, c[0x0][0x238], R5 ;  /* 0x00008e0003093a23 */ /* 0x000fe20000010005 */
[----:B-----5:R-:W-:Y:S01]  /*d560*/  @P0 MOV R10, R8 ;  /* 0x00000008000a0202 */ /* 0x020fe20000000f00 */
[----:B---3--:R-:W-:Y:S01]  /*d570*/  @P4 FMUL.FTZ R6, R6, 0.69314718246459960938 ;  /* 0x3f31721806064820 */ /* 0x008fe20000410000 */
[----:B------:R3:W1:Y:S01]  /*d580*/  LDS.128 R16, [R243+0x1000] ;  /* 0x00100000f3107984 */ /* 0x0006620000000c00 */
[----:B------:R-:W-:Y:S02]  /*d590*/  LOP3.LUT P1, RZ, R0, 0x3, RZ, 0xc0, !PT ;  /* 0x0000000300ff7812 */ /* 0x000fe4000782c0ff */
[----:B--2---:R-:W-:Y:S01]  /*d5a0*/  @P0 MOV R7, R4 ;  /* 0x0000000400070202 */ /* 0x004fe20000000f00 */
[----:B------:R3:W2:Y:S01]  /*d5b0*/  LDS.128 R12, [R243+0x1800] ;  /* 0x00180000f30c7984 */ /* 0x0006a20000000c00 */
[----:B------:R-:W-:Y:S01]  /*d5c0*/  @P0 IMAD R2, R10, c[0x0][0x234], RZ ;  /* 0x00008d000a020a24 */ /* 0x000fe200078e02ff */
[----:B------:R-:W-:Y:S01]  /*d5d0*/  @!P0 MOV R10, R8 ;  /* 0x00000008000a8202 */ /* 0x000fe20000000f00 */
[----:B------:R-:W-:Y:S01]  /*d5e0*/  IMAD.MOV.U32 R8, RZ, RZ, 0x7f800000 ;  /* 0x7f800000ff087424 */ /* 0x000fe200078e00ff */
[----:B------:R-:W-:Y:S01]  /*d5f0*/  LEA R0, R36, R37, 0x4 ;  /* 0x0000002524007211 */ /* 0x000fe200078e20ff */
[----:B------:R-:W-:Y:S01]  /*d600*/  @P0 IMAD R2, R7, c[0x0][0x214], R2 ;  /* 0x0000850007020a24 */ /* 0x000fe200078e0202 */
[----:B------:R-:W-:Y:S01]  /*d610*/  @!P0 MOV R7, R4 ;  /* 0x0000000400078202 */ /* 0x000fe20000000f00 */
[----:B------:R-:W-:-:S04]  /*d620*/  @P4 FFMA.FTZ R8, R144, c[0x0][0x238], R6 ;  /* 0x00008e0090084a23 */ /* 0x000fc80000010006 */
[----:B------:R-:W-:-:S04]  /*d630*/  @!P0 IMAD R4, R7, c[0x0][0x1c0], R10 ;  /* 0x0000700007048a24 */ /* 0x000fc800078e020a */
[----:B------:R-:W-:Y:S01]  /*d640*/  @!P0 IMAD R2, R4, c[0x0][0x214], RZ ;  /* 0x0000850004028a24 */ /* 0x000fe200078e02ff */
[----:B------:R-:W-:Y:S05]  /*d650*/  @P1 BRA `(.L_x_2173) ;  /* 0x000000e000001947 */ /* 0x000fea0003800000 */
[----:B------:R-:W5:Y:S01]  /*d660*/  S2R R6, SR_CTAID.X ;  /* 0x0000000000067919 */ /* 0x000f620000002500 */
[----:B------:R-:W-:Y:S01]  /*d670*/  IMAD.MOV.U32 R3, RZ, RZ, -0x40 ;  /* 0xffffffc0ff037424 */ /* 0x000fe200078e00ff */
[----:B------:R-:W-:Y:S01]  /*d680*/  IADD3 R4, R0, 0x8, RZ ;  /* 0x0000000800047810 */ /* 0x000fe20007ffe0ff */
[C---:B-----5:R-:W-:Y:S02]  /*d690*/  IMAD R2, R6.reuse, 0x40, R2 ;  /* 0x0000004006027824 */ /* 0x060fe400078e0202 */
[----:B------:R-:W-:-:S03]  /*d6a0*/  IMAD R6, R6, R3, c[0x0][0x214] ;  /* 0x0000850006067624 */ /* 0x000fc600078e0203 */
[----:B------:R-:W-:Y:S02]  /*d6b0*/  SHF.R.S32.HI R5, RZ, 0x1f, R2 ;  /* 0x0000001fff057819 */ /* 0x000fe40000011402 */
[C---:B------:R-:W-:Y:S02]  /*d6c0*/  IADD3 R3, P0, R0.reuse, R2, RZ ;  /* 0x0000000200037210 */ /* 0x040fe40007f1e0ff */
[-C--:B------:R-:W-:Y:S02]  /*d6d0*/  ISETP.GE.AND P2, PT, R0, R6.reuse, PT ;  /* 0x000000060000720c */ /* 0x080fe40003f46270 */
[----:B------:R-:W-:Y:S02]  /*d6e0*/  ISETP.GE.AND P1, PT, R4, R6, PT ;  /* 0x000000060400720c */ /* 0x000fe40003f26270 */
[----:B------:R-:W-:Y:S02]  /*d6f0*/  LEA.HI.X.SX32 R0, R0, R5, 0x1, P0 ;  /* 0x0000000500007211 */ /* 0x000fe400000f0eff */
[----:B------:R-:W-:-:S04]  /*d700*/  LEA R2, P0, R3, c[0x0][0x200], 0x2 ;  /* 0x0000800003027a11 */ /* 0x000fc800078010ff */
[----:B------:R-:W-:-:S05]  /*d710*/  LEA.HI.X R3, R3, c[0x0][0x204], R0, 0x2, P0 ;  /* 0x0000810003037a11 */ /* 0x000fca00000f1400 */
[----:B------:R3:W-:Y:S04]  /*d720*/  @!P2 STG.E [R2.64], R8 ;  /* 0x000000080200a986 */ /* 0x0007e8000c10190a */
[----:B------:R3:W-:Y:S02]  /*d730*/  @!P1 STG.E [R2.64+0x20], R9 ;  /* 0x0000200902009986 */ /* 0x0007e4000c10190a */
.L_x_2173:
[----:B------:R-:W-:Y:S05]  /*d740*/  BSYNC B0 ;  /* 0x0000000000007941 */ /* 0x000fea0003800000 */
.L_x_2172:
[----:B------:R-:W5:Y:S01]  /*d750*/  S2R R0, SR_TID.X ;  /* 0x0000000000007919 */ /* 0x000f620000002100 */
[----:B------:R-:W-:Y:S01]  /*d760*/  LEA.HI R6, R27, R26, RZ, 0x3 ;  /* 0x0000001a1b067211 */ /* 0x000fe200078f18ff */
[----:B------:R-:W-:Y:S02]  /*d770*/  ULDC.64 UR4, c[0x0][0x1e8] ;  /* 0x00007a0000047ab9 */ /* 0x000fe40000000a00 */
[----:B------:R-:W3:Y:S01]  /*d780*/  S2R R5, SR_CTAID.X ;  /* 0x0000000000057919 */ /* 0x000ee20000002500 */
[----:B------:R-:W-:Y:S02]  /*d790*/  USHF.L.U32 UR7, UR4, 0x5, URZ ;  /* 0x0000000504077899 */ /* 0x000fe4000800063f */
[----:B------:R-:W-:-:S02]  /*d7a0*/  UMOV UR6, 0x5 ;  /* 0x0000000500067882 */ /* 0x000fc40000000000 */
[----:B------:R-:W-:Y:S01]  /*d7b0*/  USHF.L.U64.HI UR5, UR4, UR6, UR5 ;  /* 0x0000000604057299 */ /* 0x000fe20008010205 */
[----:B---3-5:R-:W-:-:S04]  /*d7c0*/  SHF.R.S32.HI R2, RZ, 0x1f, R0 ;  /* 0x0000001fff027819 */ /* 0x028fc80000011400 */
[----:B------:R-:W-:Y:S01]  /*d7d0*/  LEA.HI R2, R2, R0, RZ, 0x3 ;  /* 0x0000000002027211 */ /* 0x000fe200078f18ff */
[----:B------:R-:W-:-:S03]  /*d7e0*/  IMAD.SHL.U32 R5, R5, 0x40, RZ ;  /* 0x0000004005057824 */ /* 0x000fc600078e00ff */
[----:B------:R-:W-:-:S05]  /*d7f0*/  LOP3.LUT R2, R2, 0xfffffff8, RZ, 0xc0, !PT ;  /* 0xfffffff802027812 */ /* 0x000fca00078ec0ff */
[----:B------:R-:W-:Y:S01]  /*d800*/  IMAD.IADD R2, R0, 0x1, -R2 ;  /* 0x0000000100027824 */ /* 0x000fe200078e0a02 */
[----:B------:R-:W-:-:S03]  /*d810*/  SHF.R.S32.HI R0, RZ, 0x1f, R5 ;  /* 0x0000001fff007819 */ /* 0x000fc60000011405 */
[----:B------:R-:W-:Y:S02]  /*d820*/  IMAD.SHL.U32 R2, R2, 0x8, RZ ;  /* 0x0000000802027824 */ /* 0x000fe400078e00ff */
[----:B------:R-:W-:-:S03]  /*d830*/  IMAD R0, R0, c[0x0][0x1e8], RZ ;  /* 0x00007a0000007a24 */ /* 0x000fc600078e02ff */
[----:B------:R-:W-:Y:S01]  /*d840*/  SHF.R.S32.HI R3, RZ, 0x1f, R2 ;  /* 0x0000001fff037819 */ /* 0x000fe20000011402 */
[----:B------:R-:W-:Y:S01]  /*d850*/  IMAD R4, R5, c[0x0][0x1ec], R0 ;  /* 0x00007b0005047a24 */ /* 0x000fe200078e0200 */
[----:B------:R-:W-:-:S03]  /*d860*/  SHF.R.S32.HI R0, RZ, 0x1f, R7 ;  /* 0x0000001fff007819 */ /* 0x000fc60000011407 */
[----:B------:R-:W-:-:S04]  /*d870*/  IMAD.WIDE.U32 R2, R5, c[0x0][0x1e8], R2 ;  /* 0x00007a0005027a25 */ /* 0x000fc800078e0002 */
[----:B------:R-:W-:Y:S01]  /*d880*/  IMAD R0, R0, c[0x0][0x1e0], RZ ;  /* 0x0000780000007a24 */ /* 0x000fe200078e02ff */
[----:B------:R-:W-:Y:S02]  /*d890*/  IADD3 R3, R4, R3, RZ ;  /* 0x0000000304037210 */ /* 0x000fe40007ffe0ff */
[----:B------:R-:W-:Y:S01]  /*d8a0*/  SHF.R.S32.HI R4, RZ, 0x1f, R10 ;  /* 0x0000001fff047819 */ /* 0x000fe2000001140a */
[C---:B------:R-:W-:Y:S01]  /*d8b0*/  IMAD R5, R7.reuse, c[0x0][0x1e4], R0 ;  /* 0x0000790007057a24 */ /* 0x040fe200078e0200 */
[----:B------:R-:W-:Y:S01]  /*d8c0*/  SHF.R.S32.HI R0, RZ, 0x3, R6 ;  /* 0x00000003ff007819 */ /* 0x000fe20000011406 */
[----:B------:R-:W-:-:S04]  /*d8d0*/  IMAD.WIDE.U32 R2, R7, c[0x0][0x1e0], R2 ;  /* 0x0000780007027a25 */ /* 0x000fc800078e0002 */
[----:B------:R-:W-:Y:S02]  /*d8e0*/  IMAD R4, R4, c[0x0][0x1f0], RZ ;  /* 0x00007c0004047a24 */ /* 0x000fe400078e02ff */
[----:B------:R-:W-:Y:S02]  /*d8f0*/  IMAD.IADD R3, R5, 0x1, R3 ;  /* 0x0000000105037824 */ /* 0x000fe400078e0203 */
[C---:B------:R-:W-:Y:S01]  /*d900*/  IMAD R5, R10.reuse, c[0x0][0x1f4], R4 ;  /* 0x00007d000a057a24 */ /* 0x040fe200078e0204 */
[----:B------:R-:W-:Y:S01]  /*d910*/  SHF.R.S32.HI R4, RZ, 0x1f, R0 ;  /* 0x0000001fff047819 */ /* 0x000fe20000011400 */
[----:B------:R-:W-:-:S04]  /*d920*/  IMAD.WIDE.U32 R2, R10, c[0x0][0x1f0], R2 ;  /* 0x00007c000a027a25 */ /* 0x000fc800078e0002 */
[----:B------:R-:W-:Y:S02]  /*d930*/  IMAD R4, R4, c[0x0][0x1e8], RZ ;  /* 0x00007a0004047a24 */ /* 0x000fe400078e02ff */
[----:B------:R-:W-:Y:S02]  /*d940*/  IMAD.IADD R3, R5, 0x1, R3 ;  /* 0x0000000105037824 */ /* 0x000fe400078e0203 */
[C---:B------:R-:W-:Y:S02]  /*d950*/  IMAD R4, R0.reuse, c[0x0][0x1ec], R4 ;  /* 0x00007b0000047a24 */ /* 0x040fe400078e0204 */
[----:B------:R-:W-:-:S05]  /*d960*/  IMAD.WIDE.U32 R2, R0, c[0x0][0x1e8], R2 ;  /* 0x00007a0000027a25 */ /* 0x000fca00078e0002 */
[----:B------:R-:W-:Y:S02]  /*d970*/  IADD3 R0, R4, R3, RZ ;  /* 0x0000000304007210 */ /* 0x000fe40007ffe0ff */
[----:B------:R-:W-:-:S04]  /*d980*/  LEA R6, P0, R2, c[0x0][0x1d0], 0x1 ;  /* 0x0000740002067a11 */ /* 0x000fc800078008ff */
[----:B------:R-:W-:Y:S02]  /*d990*/  LEA.HI.X R7, R2, c[0x0][0x1d4], R0, 0x1, P0 ;  /* 0x0000750002077a11 */ /* 0x000fe400000f0c00 */
[----:B------:R-:W-:-:S03]  /*d9a0*/  IADD3 R4, P0, R6, UR7, RZ ;  /* 0x0000000706047c10 */ /* 0x000fc6000ff1e0ff */
[----:B----4-:R-:W-:Y:S01]  /*d9b0*/  STG.E.128 [R6.64], R32 ;  /* 0x0000002006007986 */ /* 0x010fe2000c101d0a */
[----:B------:R-:W-:Y:S02]  /*d9c0*/  IADD3.X R5, R7, UR5, RZ, P0, !PT ;  /* 0x0000000507057c10 */ /* 0x000fe400087fe4ff */
[----:B------:R-:W-:-:S03]  /*d9d0*/  IADD3 R2, P0, R4, UR7, RZ ;  /* 0x0000000704027c10 */ /* 0x000fc6000ff1e0ff */
[----:B-1----:R-:W-:Y:S01]  /*d9e0*/  STG.E.128 [R4.64], R28 ;  /* 0x0000001c04007986 */ /* 0x002fe2000c101d0a */
[----:B------:R-:W-:Y:S02]  /*d9f0*/  IADD3.X R3, R5, UR5, RZ, P0, !PT ;  /* 0x0000000505037c10 */ /* 0x000fe400087fe4ff */
[----:B------:R-:W-:-:S03]  /*da00*/  IADD3 R8, P0, R2, UR7, RZ ;  /* 0x0000000702087c10 */ /* 0x000fc6000ff1e0ff */
[----:B------:R-:W-:Y:S01]  /*da10*/  STG.E.128 [R2.64], R16 ;  /* 0x0000001002007986 */ /* 0x000fe2000c101d0a */
[----:B------:R-:W-:-:S05]  /*da20*/  IADD3.X R9, R3, UR5, RZ, P0, !PT ;  /* 0x0000000503097c10 */ /* 0x000fca00087fe4ff */
[----:B--2---:R-:W-:Y:S01]  /*da30*/  STG.E.128 [R8.64], R12 ;  /* 0x0000000c08007986 */ /* 0x004fe2000c101d0a */
[----:B------:R-:W-:Y:S05]  /*da40*/  EXIT ;  /* 0x000000000000794d */ /* 0x000fea0003800000 */
.L_x_2174:
        /* <DEDUP_REMOVED lines=11> */
.L_x_7872:


//--------------------- .text._ZN5flash24flash_fwd_splitkv_kernelI23Flash_fwd_kernel_traitsILi64ELi64ELi256ELi4ELb0ELb0EN7cutlass10bfloat16_tE19Flash_kernel_traitsILi64ELi64ELi256ELi4ES3_EELb1ELb0ELb0ELb1ELb1ELb1ELb0ELb0EEEvNS_16Flash_fwd_paramsE --------------------------
	.section	.text._ZN5flash24flash_fwd_splitkv_kernelI23Flash_fwd_kernel_traitsILi64ELi64ELi256ELi4ELb0ELb0EN7cutlass10bfloat16_tE19Flash_kernel_traitsILi64ELi64ELi256ELi4ES3_EELb1ELb0ELb0ELb1ELb1ELb1ELb0ELb0EEEvNS_16Flash_fwd_paramsE,"ax",@progbits
	.sectioninfo	@"SHI_REGISTERS=255"
	.align	128
        .global         _ZN5flash24flash_fwd_splitkv_kernelI23Flash_fwd_kernel_traitsILi64ELi64ELi256ELi4ELb0ELb0EN7cutlass10bfloat16_tE19Flash_kernel_traitsILi64ELi64ELi256ELi4ES3_EELb1ELb0ELb0ELb1ELb1ELb1ELb0ELb0EEEvNS_16Flash_fwd_paramsE
        .type           _ZN5flash24flash_fwd_splitkv_kernelI23Flash_fwd_kernel_traitsILi64ELi64ELi256ELi4ELb0ELb0EN7cutlass10bfloat16_tE19Flash_kernel_traitsILi64ELi64ELi256ELi4ES3_EELb1ELb0ELb0ELb1ELb1ELb1ELb0ELb0EEEvNS_16Flash_fwd_paramsE,@function
        .size           _ZN5flash24flash_fwd_splitkv_kernelI23Flash_fwd_kernel_traitsILi64ELi64ELi256ELi4ELb0ELb0EN7cutlass10bfloat16_tE19Flash_kernel_traitsILi64ELi64ELi256ELi4ES3_EELb1ELb0ELb0ELb1ELb1ELb1ELb0ELb0EEEvNS_16Flash_fwd_paramsE,(.L_x_7873 - _ZN5flash24flash_fwd_splitkv_kernelI23Flash_fwd_kernel_traitsILi64ELi64ELi256ELi4ELb0ELb0EN7cutlass10bfloat16_tE19Flash_kernel_traitsILi64ELi64ELi256ELi4ES3_EELb1ELb0ELb0ELb1ELb1ELb1ELb0ELb0EEEvNS_16Flash_fwd_paramsE)
        .other          _ZN5flash24flash_fwd_splitkv_kernelI23Flash_fwd_kernel_traitsILi64ELi64ELi256ELi4ELb0ELb0EN7cutlass10bfloat16_tE19Flash_kernel_traitsILi64ELi64ELi256ELi4ES3_EELb1ELb0ELb0ELb1ELb1ELb1ELb0ELb0EEEvNS_16Flash_fwd_paramsE,@"STO_CUDA_ENTRY STV_DEFAULT"
_ZN5flash24flash_fwd_splitkv_kernelI23Flash_fwd_kernel_traitsILi64ELi64ELi256ELi4ELb0ELb0EN7cutlass10bfloat16_tE19Flash_kernel_traitsILi64ELi64ELi256ELi4ES3_EELb1ELb0ELb0ELb1ELb1ELb1ELb0ELb0EEEvNS_16Flash_fwd_paramsE:
.text._ZN5flash24flash_fwd_splitkv_kernelI23Flash_fwd_kernel_traitsILi64ELi64ELi256ELi4ELb0ELb0EN7cutlass10bfloat16_tE19Flash_kernel_traitsILi64ELi64ELi256ELi4ES3_EELb1ELb0ELb0ELb1ELb1ELb1ELb0ELb0EEEvNS_16Flash_fwd_paramsE:
        /* <DEDUP_REMOVED lines=114> */
.L_x_2175:
        /* <DEDUP_REMOVED lines=20> */
.L_x_2176:
[----:B------:R-:W-:Y:S01]  /*0860*/  MOV R6, R2 ;  /* 0x0000000200067202 */ /* 0x000fe20000000f00 */
[----:B------:R-:W-:Y:S01]  /*0870*/  IMAD.MOV.U32 R7, RZ, RZ, R0 ;  /* 0x000000ffff077224 */ /* 0x000fe200078e0000 */
[----:B------:R-:W-:-:S04]  /*0880*/  IABS R3, c[0x0][0x2d0] ;  /* 0x0000b40000037a13 */ /* 0x000fc80000000000 */
[----:B------:R1:W-:Y:S01]  /*0890*/  STL.64 [R1+0x8], R6 ;  /* 0x0000080601007387 */ /* 0x0003e20000100a00 */
[----:B------:R-:W-:Y:S01]  /*08a0*/  IMAD.MOV.U32 R249, RZ, RZ, R3 ;  /* 0x000000fffff97224 */ /* 0x000fe200078e0003 */
[----:B------:R-:W-:Y:S05]  /*08b0*/  @P6 BRA `(.L_x_2177) ;  /* 0x000004c000006947 */ /* 0x000fea0003800000 */
[----:B------:R-:W2:Y:S01]  /*08c0*/  I2F.RP R2, R249 ;  /* 0x000000f900027306 */ /* 0x000ea20000209400 */
[----:B------:R-:W-:-:S04]  /*08d0*/  LEA R14, R188, 0xffffff00, 0x8 ;  /* 0xffffff00bc0e7811 */ /* 0x000fc800078e40ff */
[----:B------:R-:W-:-:S03]  /*08e0*/  IABS R4, R14 ;  /* 0x0000000e00047213 */ /* 0x000fc60000000000 */
[----:B--2---:R-:W2:Y:S02]  /*08f0*/  MUFU.RCP R2, R2 ;  /* 0x0000000200027308 */ /* 0x004ea40000001000 */
[----:B--2---:R-:W-:-:S06]  /*0900*/  IADD3 R2, R2, 0xffffffe, RZ ;  /* 0x0ffffffe02027810 */ /* 0x004fcc0007ffe0ff */
[----:B------:R-:W2:Y:S02]  /*0910*/  F2I.FTZ.U32.TRUNC.NTZ R3, R2 ;  /* 0x0000000200037305 */ /* 0x000ea4000021f000 */
[----:B--2---:R-:W-:Y:S02]  /*0920*/  IMAD.MOV R0, RZ, RZ, -R3 ;  /* 0x000000ffff007224 */ /* 0x004fe400078e0a03 */
        /* <DEDUP_REMOVED lines=19> */
[----:B------:R2:W3:Y:S01]  /*0a60*/  LDG.E R5, [R2.64] ;  /* 0x0000000a02057981 */ /* 0x0004e2000c1e1900 */
[----:B-1----:R-:W-:Y:S02]  /*0a70*/  IABS R6, c[0x0][0x1c8] ;  /* 0x0000720000067a13 */ /* 0x002fe40000000000 */
[----:B------:R-:W-:Y:S02]  /*0a80*/  IABS R7, R26 ;  /* 0x0000001a00077213 */ /* 0x000fe40000000000 */
[----:B--2---:R-:W1:Y:S08]  /*0a90*/  I2F.RP R2, R6 ;  /* 0x0000000600027306 */ /* 0x004e700000209400 */
        /* <DEDUP_REMOVED lines=28> */
[----:B---3--:R-:W-:Y:S01]  /*0c60*/  SHF.R.S32.HI R8, RZ, 0x1f, R5 ;  /* 0x0000001fff087819 */ /* 0x008fe20000011405 */
        /* <DEDUP_REMOVED lines=17> */
.L_x_2177:
[----:B------:R-:W-:Y:S02]  /*0d80*/  IABS R5, c[0x0][0x1c8] ;  /* 0x0000720000057a13 */ /* 0x000fe40000000000 */
[----:B------:R-:W-:Y:S02]  /*0d90*/  IABS R4, R26 ;  /* 0x0000001a00047213 */ /* 0x000fe40000000000 */
[----:B------:R-:W2:Y:S01]  /*0da0*/  I2F.RP R2, R5 ;  /* 0x0000000500027306 */ /* 0x000ea20000209400 */
[----:B------:R-:W-:Y:S02]  /*0db0*/  LEA R14, R188, 0xffffff00, 0x8 ;  /* 0xffffff00bc0e7811 */ /* 0x000fe400078e40ff */
[----:B-----5:R-:W-:-:S02]  /*0dc0*/  SHF.R.S32.HI R11, RZ, 0x1f, R10 ;  /* 0x0000001fff0b7819 */ /* 0x020fc4000001140a */
[----:B------:R-:W-:-:S03]  /*0dd0*/  SHF.R.S32.HI R20, RZ, 0x1f, R14 ;  /* 0x0000001fff147819 */ /* 0x000fc6000001140e */
[----:B-1----:R-:W-:Y:S01]  /*0de0*/  IMAD R6, R11, c[0x0][0x180], RZ ;  /* 0x000060000b067a24 */ /* 0x002fe200078e02ff */
[----:B--2---:R-:W1:Y:S02]  /*0df0*/  MUFU.RCP R2, R2 ;  /* 0x0000000200027308 */ /* 0x004e640000001000 */
        /* <DEDUP_REMOVED lines=48> */
.L_x_2178:
        /* <DEDUP_REMOVED lines=49> */
[----:B------:R-:W-:-:S04]  /*1410*/  IMAD.WIDE.U32 R8, R26, c[0x0][0x1a8], R4 ;  /* 0x00006a001a087a25 */ /* 0x000fc800078e0004 */
[----:B------:R-:W-:Y:S02]  /*1420*/  IMAD R17, R6, c[0x0][0x1a0], RZ ;  /* 0x0000680006117a24 */ /* 0x000fe400078e02ff */
[----:B------:R-:W-:Y:S02]  /*1430*/  IMAD.IADD R5, R11, 0x1, R16 ;  /* 0x000000010b057824 */ /* 0x000fe400078e0210 */
[C---:B------:R-:W-:Y:S02]  /*1440*/  IMAD R11, R2.reuse, c[0x0][0x19c], R0 ;  /* 0x00006700020b7a24 */ /* 0x040fe400078e0200 */
[----:B------:R-:W-:-:S04]  /*1450*/  IMAD.WIDE.U32 R6, R2, c[0x0][0x198], R12 ;  /* 0x0000660002067a25 */ /* 0x000fc800078e000c */
[----:B------:R-:W-:Y:S01]  /*1460*/  IMAD R15, R15, c[0x0][0x1a8], RZ ;  /* 0x00006a000f0f7a24 */ /* 0x000fe200078e02ff */
[----:B------:R-:W-:Y:S01]  /*1470*/  LEA R28, P0, R6, c[0x0][0x168], 0x1 ;  /* 0x00005a00061c7a11 */ /* 0x000fe200078008ff */
[----:B------:R-:W-:Y:S02]  /*1480*/  IMAD.IADD R7, R7, 0x1, R11 ;  /* 0x0000000107077824 */ /* 0x000fe400078e020b */
[----:B------:R-:W-:Y:S02]  /*1490*/  IMAD R15, R26, c[0x0][0x1ac], R15 ;  /* 0x00006b001a0f7a24 */ /* 0x000fe400078e020f */
[----:B------:R-:W-:Y:S01]  /*14a0*/  IMAD.MOV.U32 R4, RZ, RZ, R10 ;  /* 0x000000ffff047224 */ /* 0x000fe200078e000a */
[----:B------:R-:W-:Y:S01]  /*14b0*/  LEA.HI.X R6, R6, c[0x0][0x16c], R7, 0x1, P0 ;  /* 0x00005b0006067a11 */ /* 0x000fe200000f0c07 */
[----:B------:R-:W-:Y:S01]  /*14c0*/  IMAD.MOV.U32 R250, RZ, RZ, R28 ;  /* 0x000000fffffa7224 */ /* 0x000fe200078e001c */
[----:B------:R-:W-:Y:S01]  /*14d0*/  STL [R1+0x24], R28 ;  /* 0x0000241c01007387 */ /* 0x000fe20000100800 */
[----:B------:R-:W-:-:S02]  /*14e0*/  IMAD.IADD R3, R9, 0x1, R15 ;  /* 0x0000000109037824 */ /* 0x000fc400078e020f */
[----:B------:R-:W-:Y:S01]  /*14f0*/  IMAD.MOV.U32 R2, RZ, RZ, R8 ;  /* 0x000000ffff027224 */ /* 0x000fe200078e0008 */
[----:B------:R1:W-:Y:S01]  /*1500*/  STL [R1+0x20], R6 ;  /* 0x0000200601007387 */ /* 0x0003e20000100800 */
[----:B------:R-:W-:Y:S02]  /*1510*/  IMAD R0, R19, c[0x0][0x190], RZ ;  /* 0x0000640013007a24 */ /* 0x000fe400078e02ff */
[C---:B------:R-:W-:Y:S02]  /*1520*/  IMAD R9, R14.reuse, c[0x0][0x1a4], R17 ;  /* 0x000069000e097a24 */ /* 0x040fe400078e0211 */
[----:B------:R-:W-:Y:S01]  /*1530*/  IMAD.WIDE.U32 R4, R14, c[0x0][0x1a0], R4 ;  /* 0x000068000e047a25 */ /* 0x000fe200078e0004 */
[----:B------:R-:W-:-:S03]  /*1540*/  IADD3 R14, P0, R250, UR9, RZ ;  /* 0x00000009fa0e7c10 */ /* 0x000fc6000ff1e0ff */
[----:B------:R-:W-:Y:S01]  /*1550*/  IMAD.MOV.U32 R251, RZ, RZ, R6 ;  /* 0x000000fffffb7224 */ /* 0x000fe200078e0006 */
[----:B------:R-:W-:Y:S01]  /*1560*/  LEA R178, P1, R4, c[0x0][0x170], 0x1 ;  /* 0x00005c0004b27a11 */ /* 0x000fe200078208ff */
[C---:B------:R-:W-:Y:S02]  /*1570*/  IMAD R0, R18.reuse, c[0x0][0x194], R0 ;  /* 0x0000650012007a24 */ /* 0x040fe400078e0200 */
[----:B------:R-:W-:Y:S01]  /*1580*/  IMAD.WIDE.U32 R2, R18, c[0x0][0x190], R2 ;  /* 0x0000640012027a25 */ /* 0x000fe200078e0002 */
[----:B------:R-:W-:Y:S02]  /*1590*/  IADD3.X R15, R251, UR5, RZ, P0, !PT ;  /* 0x00000005fb0f7c10 */ /* 0x000fe400087fe4ff */
[----:B------:R-:W-:Y:S01]  /*15a0*/  IADD3 R12, P0, R14, UR9, RZ ;  /* 0x000000090e0c7c10 */ /* 0x000fe2000ff1e0ff */
[----:B------:R-:W-:Y:S02]  /*15b0*/  IMAD.IADD R5, R5, 0x1, R9 ;  /* 0x0000000105057824 */ /* 0x000fe400078e0209 */
[----:B------:R-:W-:Y:S01]  /*15c0*/  IMAD.IADD R0, R3, 0x1, R0 ;  /* 0x0000000103007824 */ /* 0x000fe200078e0200 */
[----:B------:R-:W-:Y:S01]  /*15d0*/  IADD3.X R13, R15, UR5, RZ, P0, !PT ;  /* 0x000000050f0d7c10 */ /* 0x000fe200087fe4ff */
[----:B------:R-:W-:Y:S01]  /*15e0*/  IMAD.SHL.U32 R241, R241, 0x2, RZ ;  /* 0x00000002f1f17824 */ /* 0x000fe200078e00ff */
[----:B------:R-:W-:-:S02]  /*15f0*/  LEA.HI.X R179, R4, c[0x0][0x174], R5, 0x1, P1 ;  /* 0x00005d0004b37a11 */ /* 0x000fc400008f0c05 */
[----:B------:R-:W-:Y:S02]  /*1600*/  IADD3 R10, P0, R12, UR9, RZ ;  /* 0x000000090c0a7c10 */ /* 0x000fe4000ff1e0ff */
[C---:B-1----:R-:W-:Y:S02]  /*1610*/  LEA R6, P2, R2.reuse, c[0x0][0x160], 0x1 ;  /* 0x0000580002067a11 */ /* 0x042fe400078408ff */
[----:B------:R-:W-:Y:S02]  /*1620*/  IADD3.X R11, R13, UR5, RZ, P0, !PT ;  /* 0x000000050d0b7c10 */ /* 0x000fe400087fe4ff */
[----:B------:R-:W-:Y:S02]  /*1630*/  LEA.HI.X R7, R2, c[0x0][0x164], R0, 0x1, P2 ;  /* 0x0000590002077a11 */ /* 0x000fe400010f0c00 */
[----:B------:R-:W-:Y:S02]  /*1640*/  IADD3 R4, P1, R6, UR12, RZ ;  /* 0x0000000c06047c10 */ /* 0x000fe4000ff3e0ff */
[----:B------:R-:W-:Y:S01]  /*1650*/  IADD3 R8, P0, R10, UR9, RZ ;  /* 0x000000090a087c10 */ /* 0x000fe2000ff1e0ff */
[----:B------:R-:W-:Y:S01]  /*1660*/  @!PT LDS RZ, [RZ] ;  /* 0x00000000fffff984 */ /* 0x000fe20000000800 */
[----:B------:R-:W-:Y:S01]  /*1670*/  @!PT LDS RZ, [RZ] ;  /* 0x00000000fffff984 */ /* 0x000fe20000000800 */
[----:B------:R-:W-:Y:S01]  /*1680*/  @!PT LDS RZ, [RZ] ;  /* 0x00000000fffff984 */ /* 0x000fe20000000800 */
[----:B------:R1:W-:Y:S01]  /*1690*/  LDGSTS.E.BYPASS.LTC128B.128 [R241], [R6.64] ;  /* 0x0000000006f17fae */ /* 0x0003e2000b901d4a */
[----:B------:R-:W-:-:S02]  /*16a0*/  IADD3.X R5, R7, UR7, RZ, P1, !PT ;  /* 0x0000000707057c10 */ /* 0x000fc40008ffe4ff */
[----:B------:R-:W-:Y:S02]  /*16b0*/  IADD3 R2, P1, R4, UR12, RZ ;  /* 0x0000000c04027c10 */ /* 0x000fe4000ff3e0ff */
[----:B------:R-:W-:Y:S01]  /*16c0*/  IADD3.X R9, R11, UR5, RZ, P0, !PT ;  /* 0x000000050b097c10 */ /* 0x000fe200087fe4ff */
[----:B------:R2:W-:Y:S01]  /*16d0*/  LDGSTS.E.BYPASS.LTC128B.128 [R241+0x800], [R4.64] ;  /* 0x0080000004f17fae */ /* 0x0005e2000b901d4a */
[----:B------:R-:W-:Y:S02]  /*16e0*/  IADD3.X R3, R5, UR7, RZ, P1, !PT ;  /* 0x0000000705037c10 */ /* 0x000fe40008ffe4ff */
[----:B------:R-:W-:-:S03]  /*16f0*/  IADD3 R16, P1, R2, UR12, RZ ;  /* 0x0000000c02107c10 */ /* 0x000fc6000ff3e0ff */
        /* <DEDUP_REMOVED lines=8> */
[----:B------:R-:W-:Y:S02]  /*1780*/  IADD3.X R7, R9, UR5, RZ, P0, !PT ;  /* 0x0000000509077c10 */ /* 0x000fe400087fe4ff */
[----:B--2---:R-:W-:-:S04]  /*1790*/  IADD3 R4, P0, R6, UR9, RZ ;  /* 0x0000000906047c10 */ /* 0x004fc8000ff1e0ff */
[----:B------:R-:W-:Y:S01]  /*17a0*/  IADD3.X R5, R7, UR5, RZ, P0, !PT ;  /* 0x0000000507057c10 */ /* 0x000fe200087fe4ff */
[----:B---3--:R-:W-:Y:S02]  /*17b0*/  IMAD.MOV.U32 R2, RZ, RZ, R250 ;  /* 0x000000ffff027224 */ /* 0x008fe400078e00fa */
[----:B------:R-:W-:-:S05]  /*17c0*/  IMAD.MOV.U32 R3, RZ, RZ, R251 ;  /* 0x000000ffff037224 */ /* 0x000fca00078e00fb */
[----:B------:R1:W-:Y:S04]  /*17d0*/  LDGSTS.E.BYPASS.LTC128B.128 [R241+0x2000], [R2.64] ;  /* 0x0200000002f17fae */ /* 0x0003e8000b901d4a */
        /* <DEDUP_REMOVED lines=20> */
[----:B------:R-:W-:-:S03]  /*1920*/  IADD3 R4, P0, R6, UR9, RZ ;  /* 0x0000000906047c10 */ /* 0x000fc6000ff1e0ff */
[----:B------:R5:W-:Y:S01]  /*1930*/  LDGSTS.E.BYPASS.LTC128B.128 [R241+0x7800], [R6.64] ;  /* 0x0780000006f17fae */ /* 0x000be2000b901d4a */
[----:B------:R-:W-:Y:S02]  /*1940*/  IADD3.X R5, R7, UR5, RZ, P0, !PT ;  /* 0x0000000507057c10 */ /* 0x000fe400087fe4ff */
[----:B-1----:R-:W-:-:S03]  /*1950*/  IADD3 R2, P0, R4, UR9, RZ ;  /* 0x0000000904027c10 */ /* 0x002fc6000ff1e0ff */
[----:B------:R1:W-:Y:S01]  /*1960*/  LDGSTS.E.BYPASS.LTC128B.128 [R241+0x8000], [R4.64] ;  /* 0x0800000004f17fae */ /* 0x0003e2000b901d4a */
[----:B------:R-:W-:-:S05]  /*1970*/  IADD3.X R3, R5, UR5, RZ, P0, !PT ;  /* 0x0000000505037c10 */ /* 0x000fca00087fe4ff */
[----:B------:R2:W-:Y:S01]  /*1980*/  LDGSTS.E.BYPASS.LTC128B.128 [R241+0x8800], [R2.64] ;  /* 0x0880000002f17fae */ /* 0x0005e2000b901d4a */
[----:B-----5:R-:W-:-:S04]  /*1990*/  IADD3 R6, P0, R2, UR9, RZ ;  /* 0x0000000902067c10 */ /* 0x020fc8000ff1e0ff */
[----:B------:R-:W-:Y:S02]  /*19a0*/  IADD3.X R7, R3, UR5, RZ, P0, !PT ;  /* 0x0000000503077c10 */ /* 0x000fe400087fe4ff */
[----:B-1----:R-:W-:Y:S01]  /*19b0*/  SHF.R.S32.HI R4, RZ, 0x4, R22 ;  /* 0x00000004ff047819 */ /* 0x002fe20000011416 */
[----:B------:R-:W-:Y:S02]  /*19c0*/  IMAD.SHL.U32 R5, R48, 0x40, RZ ;  /* 0x0000004030057824 */ /* 0x000fe400078e00ff */
[----:B------:R1:W-:Y:S01]  /*19d0*/  LDGSTS.E.BYPASS.LTC128B.128 [R241+0x9000], [R6.64] ;  /* 0x0900000006f17fae */ /* 0x0003e2000b901d4a */
[----:B------:R-:W-:Y:S02]  /*19e0*/  LEA.HI R0, R22, R4, RZ, 0x1 ;  /* 0x0000000416007211 */ /* 0x000fe400078f08ff */
[----:B--2---:R-:W-:-:S04]  /*19f0*/  IADD3 R2, P0, R6, UR9, RZ ;  /* 0x0000000906027c10 */ /* 0x004fc8000ff1e0ff */
[----:B------:R-:W-:-:S05]  /*1a00*/  IADD3.X R3, R7, UR5, RZ, P0, !PT ;  /* 0x0000000507037c10 */ /* 0x000fca00087fe4ff */
[----:B------:R2:W-:Y:S04]  /*1a10*/  LDGSTS.E.BYPASS.LTC128B.128 [R241+0x9800], [R2.64] ;  /* 0x0980000002f17fae */ /* 0x0005e8000b901d4a */
[----:B------:R-:W0:Y:S01]  /*1a20*/  LDGDEPBAR ;  /* 0x00000000000079af */ /* 0x000e220000000000 */
[----:B-1----:R-:W-:-:S04]  /*1a30*/  IADD3 R6, P0, R178, UR12, RZ ;  /* 0x0000000cb2067c10 */ /* 0x002fc8000ff1e0ff */
[----:B------:R-:W-:Y:S02]  /*1a40*/  IADD3.X R7, R179, UR7, RZ, P0, !PT ;  /* 0x00000007b3077c10 */ /* 0x000fe400087fe4ff */
[----:B--2---:R-:W-:Y:S01]  /*1a50*/  LOP3.LUT R2, R0, 0xfffffffe, RZ, 0xc0, !PT ;  /* 0xfffffffe00027812 */ /* 0x004fe200078ec0ff */
        /* <DEDUP_REMOVED lines=67> */
[----:B----4-:R-:W-:Y:S01]  /*1e90*/  IADD3 R10, P0, R6, UR12, RZ ;  /* 0x0000000c060a7c10 */ /* 0x010fe2000ff1e0ff */
[----:B-1----:R-:W-:Y:S01]  /*1ea0*/  IMAD.SHL.U32 R5, R3, 0x2, RZ ;  /* 0x0000000203057824 */ /* 0x002fe200078e00ff */
[----:B------:R-:W-:Y:S01]  /*1eb0*/  LOP3.LUT R3, R126, 0xffffffe0, RZ, 0xc0, !PT ;  /* 0xffffffe07e037812 */ /* 0x000fe200078ec0ff */
[----:B------:R1:W-:Y:S01]  /*1ec0*/  LDGSTS.E.BYPASS.LTC128B.128 [R241+0x11000], [R6.64] ;  /* 0x1100000006f17fae */ /* 0x0003e2000b901d4a */
[----:B------:R-:W-:Y:S01]  /*1ed0*/  IADD3.X R11, R7, UR7, RZ, P0, !PT ;  /* 0x00000007070b7c10 */ /* 0x000fe200087fe4ff */
[----:B------:R-:W-:Y:S01]  /*1ee0*/  IMAD.MOV.U32 R4, RZ, RZ, 0x40 ;  /* 0x00000040ff047424 */ /* 0x000fe200078e00ff */
[----:B------:R-:W-:-:S03]  /*1ef0*/  LOP3.LUT P0, RZ, R48, 0x2, RZ, 0xc0, !PT ;  /* 0x0000000230ff7812 */ /* 0x000fc6000780c0ff */
[----:B------:R3:W-:Y:S01]  /*1f00*/  LDGSTS.E.BYPASS.LTC128B.128 [R241+0x11800], [R10.64] ;  /* 0x118000000af17fae */ /* 0x0007e2000b901d4a */
[----:B------:R-:W-:Y:S02]  /*1f10*/  SEL R2, R27, 0xffffffe0, !P0 ;  /* 0xffffffe01b027807 */ /* 0x000fe40004000000 */
[----:B------:R-:W-:Y:S01]  /*1f20*/  LOP3.LUT P0, RZ, R48, 0x4, RZ, 0xc0, !PT ;  /* 0x0000000430ff7812 */ /* 0x000fe2000780c0ff */
[----:B------:R-:W-:Y:S01]  /*1f30*/  LDSM.16.M88.4 R20, [R222] ;  /* 0x00000000de14783b */ /* 0x000fe20000000200 */
[----:B------:R-:W-:Y:S01]  /*1f40*/  SEL R4, R4, 0xffffffc0, !P1 ;  /* 0xffffffc004047807 */ /* 0x000fe20004800000 */
[----:B------:R-:W-:Y:S02]  /*1f50*/  IMAD.IADD R219, R220, 0x1, R2 ;  /* 0x00000001dcdb7824 */ /* 0x000fe400078e0202 */
[----:B-----5:R-:W2:Y:S02]  /*1f60*/  LDSM.16.M88.4 R12, [R5+0x2000] ;  /* 0x00200000050c783b */ /* 0x020ea40000000200 */
[----:B------:R-:W-:-:S02]  /*1f70*/  IMAD.IADD R223, R222, 0x1, R4 ;  /* 0x00000001dedf7824 */ /* 0x000fc400078e0204 */
[----:B------:R-:W-:Y:S02]  /*1f80*/  LDSM.16.M88.4 R16, [R225] ;  /* 0x00000000e110783b */ /* 0x000fe40000000200 */
[----:B------:R-:W-:Y:S02]  /*1f90*/  IMAD.IADD R224, R0, 0x1, R223 ;  /* 0x0000000100e07824 */ /* 0x000fe400078e02df */
[----:B------:R-:W-:Y:S01]  /*1fa0*/  LDSM.16.M88.4 R36, [R219+0x800] ;  /* 0x00080000db24783b */ /* 0x000fe20000000200 */
[----:B------:R-:W-:-:S03]  /*1fb0*/  @P0 IADD3 R221, R220, -0x40, RZ ;  /* 0xffffffc0dcdd0810 */ /* 0x000fc60007ffe0ff */
[----:B------:R-:W-:Y:S02]  /*1fc0*/  LDSM.16.M88.4 R44, [R5+0x3000] ;  /* 0x00300000052c783b */ /* 0x000fe40000000200 */
[----:B------:R-:W-:Y:S02]  /*1fd0*/  IMAD.IADD R218, R2, 0x1, R221 ;  /* 0x0000000102da7824 */ /* 0x000fe400078e02dd */
[----:B------:R-:W-:Y:S04]  /*1fe0*/  LDSM.16.M88.4 R40, [R219] ;  /* 0x00000000db28783b */ /* 0x000fe80000000200 */
[----:B---3--:R-:W3:Y:S04]  /*1ff0*/  LDSM.16.M88.4 R8, [R5+0x2800] ;  /* 0x002800000508783b */ /* 0x008ee80000000200 */
[----:B------:R-:W4:Y:S04]  /*2000*/  LDSM.16.M88.4 R56, [R219+0x1000] ;  /* 0x00100000db38783b */ /* 0x000f280000000200 */
[----:B------:R-:W-:Y:S04]  /*2010*/  LDSM.16.M88.4 R52, [R5+0x3800] ;  /* 0x003800000534783b */ /* 0x000fe80000000200 */
[----:B------:R-:W-:Y:S04]  /*2020*/  LDSM.16.M88.4 R48, [R219+0x1800] ;  /* 0x00180000db30783b */ /* 0x000fe80000000200 */
[----:B------:R-:W-:Y:S01]  /*2030*/  LDSM.16.M88.4 R60, [R5+0x4800] ;  /* 0x00480000053c783b */ /* 0x000fe20000000200 */
[C---:B--2---:R-:W-:Y:S03]  /*2040*/  HMMA.16816.F32.BF16 R32, R20.reuse, R12, RZ ;  /* 0x0000000c1420723c */ /* 0x044fe600000418ff */
[----:B------:R-:W-:Y:S04]  /*2050*/  LDSM.16.M88.4 R64, [R218] ;  /* 0x00000000da40783b */ /* 0x000fe80000000200 */
[----:B------:R-:W-:Y:S01]  /*2060*/  LDSM.16.M88.4 R116, [R5+0x5000] ;  /* 0x005000000574783b */ /* 0x000fe20000000200 */
[C---:B------:R-:W-:Y:S03]  /*2070*/  HMMA.16816.F32.BF16 R28, R20.reuse, R14, RZ ;  /* 0x0000000e141c723c */ /* 0x040fe600000418ff */
[----:B------:R-:W-:Y:S04]  /*2080*/  LDSM.16.M88.4 R120, [R219+0x3000] ;  /* 0x00300000db78783b */ /* 0x000fe80000000200 */
[----:B------:R-:W0:Y:S01]  /*2090*/  LDGDEPBAR ;  /* 0x00000000000079af */ /* 0x000e220000000000 */
[C---:B---3--:R-:W-:Y:S08]  /*20a0*/  HMMA.16816.F32.BF16 R24, R20.reuse, R8, RZ ;  /* 0x000000081418723c */ /* 0x048ff000000418ff */
[C---:B------:R-:W-:Y:S08]  /*20b0*/  HMMA.16816.F32.BF16 R12, R20.reuse, R10, RZ ;  /* 0x0000000a140c723c */ /* 0x040ff000000418ff */
[----:B------:R-:W-:Y:S08]  /*20c0*/  HMMA.16816.F32.BF16 R8, R20, R44, RZ ;  /* 0x0000002c1408723c */ /* 0x000ff000000418ff */
[C---:B------:R-:W-:Y:S01]  /*20d0*/  HMMA.16816.F32.BF16 R92, R16.reuse, R36, R24 ;  /* 0x00000024105c723c */ /* 0x040fe20000041818 */
[----:B------:R-:W2:Y:S07]  /*20e0*/  LDSM.16.M88.4 R24, [R5+0x4000] ;  /* 0x004000000518783b */ /* 0x000eae0000000200 */
[C---:B------:R-:W-:Y:S08]  /*20f0*/  HMMA.16816.F32.BF16 R72, R16.reuse, R40, R32 ;  /* 0x000000281048723c */ /* 0x040ff00000041820 */
[C---:B------:R-:W-:Y:S01]  /*2100*/  HMMA.16816.F32.BF16 R68, R16.reuse, R42, R28 ;  /* 0x0000002a1044723c */ /* 0x040fe2000004181c */
[----:B------:R-:W3:Y:S07]  /*2110*/  LDSM.16.M88.4 R40, [R219+0x2000] ;  /* 0x00200000db28783b */ /* 0x000eee0000000200 */
[C---:B----4-:R-:W-:Y:S08]  /*2120*/  HMMA.16816.F32.BF16 R104, R16.reuse, R56, R8 ;  /* 0x000000381068723c */ /* 0x050ff00000041808 */
[----:B------:R-:W-:Y:S01]  /*2130*/  HMMA.16816.F32.BF16 R108, R16, R38, R12 ;  /* 0x00000026106c723c */ /* 0x000fe2000004180c */
[----:B------:R-:W-:Y:S07]  /*2140*/  LDSM.16.M88.4 R12, [R223] ;  /* 0x00000000df0c783b */ /* 0x000fee0000000200 */
[C---:B------:R-:W-:Y:S01]  /*2150*/  HMMA.16816.F32.BF16 R8, R20.reuse, R46, RZ ;  /* 0x0000002e1408723c */ /* 0x040fe200000418ff */
[----:B------:R-:W4:Y:S07]  /*2160*/  LDSM.16.M88.4 R44, [R221] ;  /* 0x00000000dd2c783b */ /* 0x000f2e0000000200 */
[C---:B--2---:R-:W-:Y:S08]  /*2170*/  HMMA.16816.F32.BF16 R28, R20.reuse, R24, RZ ;  /* 0x00000018141c723c */ /* 0x044ff000000418ff */
[----:B------:R-:W-:Y:S08]  /*2180*/  HMMA.16816.F32.BF16 R24, R20, R26, RZ ;  /* 0x0000001a1418723c */ /* 0x000ff000000418ff */
[----:B------:R-:W-:Y:S01]  /*2190*/  HMMA.16816.F32.BF16 R76, R16, R58, R8 ;  /* 0x0000003a104c723c */ /* 0x000fe20000041808 */
[----:B------:R-:W2:Y:S04]  /*21a0*/  LDSM.16.M88.4 R8, [R224] ;  /* 0x00000000e008783b */ /* 0x000ea80000000200 */
[----:B------:R-:W-:Y:S03]  /*21b0*/  LDSM.16.M88.4 R56, [R221+0x1000] ;  /* 0x00100000dd38783b */ /* 0x000fe60000000200 */
[C---:B------:R-:W-:Y:S08]  /*21c0*/  HMMA.16816.F32.BF16 R32, R20.reuse, R52, RZ ;  /* 0x000000341420723c */ /* 0x040ff000000418ff */
[----:B------:R-:W-:Y:S01]  /*21d0*/  HMMA.16816.F32.BF16 R36, R20, R54, RZ ;  /* 0x000000361424723c */ /* 0x000fe200000418ff */
[----:B------:R-:W5:Y:S07]  /*21e0*/  LDSM.16.M88.4 R52, [R219+0x2800] ;  /* 0x00280000db34783b */ /* 0x000f6e0000000200 */
[C---:B---3--:R-:W-:Y:S08]  /*21f0*/  HMMA.16816.F32.BF16 R96, R16.reuse, R40, R28 ;  /* 0x000000281060723c */ /* 0x048ff0000004181c */
[----:B------:R-:W-:Y:S08]  /*2200*/  HMMA.16816.F32.BF16 R112, R16, R42, R24 ;  /* 0x0000002a1070723c */ /* 0x000ff00000041818 */
[C---:B----4-:R-:W-:Y:S08]  /*2210*/  HMMA.16816.F32.BF16 R24, R12.reuse, R44, R72 ;  /* 0x0000002c0c18723c */ /* 0x050ff00000041848 */
[----:B------:R-:W-:Y:S01]  /*2220*/  HMMA.16816.F32.BF16 R40, R12, R46, R68 ;  /* 0x0000002e0c28723c */ /* 0x000fe20000041844 */
[----:B------:R-:W3:Y:S07]  /*2230*/  LDSM.16.M88.4 R44, [R221+0x800] ;  /* 0x00080000dd2c783b */ /* 0x000eee0000000200 */
[----:B------:R-:W-:Y:S08]  /*2240*/  HMMA.16816.F32.BF16 R80, R16, R48, R32 ;  /* 0x000000301050723c */ /* 0x000ff00000041820 */
[----:B------:R-:W-:Y:S08]  /*2250*/  HMMA.16816.F32.BF16 R32, R20, R62, RZ ;  /* 0x0000003e1420723c */ /* 0x000ff000000418ff */
[----:B------:R-:W-:Y:S08]  /*2260*/  HMMA.16816.F32.BF16 R100, R16, R50, R36 ;  /* 0x000000321064723c */ /* 0x000ff00000041824 */
[----:B------:R-:W-:Y:S01]  /*2270*/  HMMA.16816.F32.BF16 R36, R20, R60, RZ ;  /* 0x0000003c1424723c */ /* 0x000fe200000418ff */
[----:B------:R-:W4:Y:S07]  /*2280*/  LDSM.16.M88.4 R60, [R218+0x800] ;  /* 0x00080000da3c783b */ /* 0x000f2e0000000200 */
[----:B--2---:R-:W-:Y:S08]  /*2290*/  HMMA.16816.F32.BF16 R48, R8, R64, R24 ;  /* 0x000000400830723c */ /* 0x004ff00000041818 */
[----:B------:R-:W-:Y:S08]  /*22a0*/  HMMA.16816.F32.BF16 R28, R20, R116, RZ ;  /* 0x00000074141c723c */ /* 0x000ff000000418ff */
[----:B-----5:R-:W-:Y:S08]  /*22b0*/  HMMA.16816.F32.BF16 R84, R16, R54, R32 ;  /* 0x000000361054723c */ /* 0x020ff00000041820 */
[----:B---3--:R-:W-:Y:S01]  /*22c0*/  HMMA.16816.F32.BF16 R32, R12, R44, R92 ;  /* 0x0000002c0c20723c */ /* 0x008fe2000004185c */
[----:B------:R-:W-:-:S04]  /*22d0*/  FMUL.FTZ R2, R48, c[0x0][0x2ec] ;  /* 0x0000bb0030027a20 */ /* 0x000fc80000410000 */
[----:B------:R2:W3:Y:S03]  /*22e0*/  MUFU.TANH R162, R2 ;  /* 0x0000000200a27308 */ /* 0x0004e60000002400 */
[----:B------:R-:W-:Y:S08]  /*22f0*/  HMMA.16816.F32.BF16 R24, R8, R66, R40 ;  /* 0x000000420818723c */ /* 0x000ff00000041828 */
[----:B------:R-:W-:Y:S01]  /*2300*/  HMMA.16816.F32.BF16 R144, R16, R120, R28 ;  /* 0x000000781090723c */ /* 0x000fe2000004181c */
[----:B--2---:R-:W-:-:S07]  /*2310*/  FMUL.FTZ R2, R49, c[0x0][0x2ec] ;  /* 0x0000bb0031027a20 */ /* 0x004fce0000410000 */
[----:B------:R-:W-:Y:S01]  /*2320*/  HMMA.16816.F32.BF16 R28, R12, R46, R108 ;  /* 0x0000002e0c1c723c */ /* 0x000fe2000004186c */
[----:B------:R2:W-:Y:S01]  /*2330*/  MUFU.TANH R248, R2 ;  /* 0x0000000200f87308 */ /* 0x0005e20000002400 */
[----:B------:R-:W-:Y:S06]  /*2340*/  LDSM.16.M88.4 R44, [R218+0x1000] ;  /* 0x00100000da2c783b */ /* 0x000fec0000000200 */
[----:B------:R-:W-:Y:S01]  /*2350*/  HMMA.16816.F32.BF16 R88, R16, R52, R36 ;  /* 0x000000341058723c */ /* 0x000fe20000041824 */
[----:B------:R-:W5:Y:S04]  /*2360*/  LDSM.16.M88.4 R52, [R221+0x1800] ;  /* 0x00180000dd34783b */ /* 0x000f680000000200 */
[----:B------:R-:W1:Y:S03]  /*2370*/  LDSM.16.M88.4 R36, [R221+0x2000] ;  /* 0x00200000dd24783b */ /* 0x000e660000000200 */
[----:B----4-:R-:W-:Y:S01]  /*2380*/  HMMA.16816.F32.BF16 R40, R8, R60, R32 ;  /* 0x0000003c0828723c */ /* 0x010fe20000041820 */
[----:B--2---:R-:W-:Y:S01]  /*2390*/  FMUL.FTZ R2, R50, c[0x0][0x2ec] ;  /* 0x0000bb0032027a20 */ /* 0x004fe20000410000 */
[----:B------:R-:W-:Y:S03]  /*23a0*/  LDSM.16.M88.4 R32, [R218+0x2000] ;  /* 0x00200000da20783b */ /* 0x000fe60000000200 */
[----:B------:R2:W4:Y:S03]  /*23b0*/  MUFU.TANH R247, R2 ;  /* 0x0000000200f77308 */ /* 0x0005260000002400 */
[C---:B------:R-:W-:Y:S08]  /*23c0*/  HMMA.16816.F32.BF16 R72, R12.reuse, R56, R104 ;  /* 0x000000380c48723c */ /* 0x040ff00000041868 */
[----:B------:R-:W-:Y:S01]  /*23d0*/  HMMA.16816.F32.BF16 R76, R12, R58, R76 ;  /* 0x0000003a0c4c723c */ /* 0x000fe2000004184c */
[----:B------:R-:W-:Y:S01]  /*23e0*/  LDSM.16.M88.4 R56, [R218+0x1800] ;  /* 0x00180000da38783b */ /* 0x000fe20000000200 */
[----:B--2---:R-:W-:-:S03]  /*23f0*/  FMUL.FTZ R2, R51, c[0x0][0x2ec] ;  /* 0x0000bb0033027a20 */ /* 0x004fc60000410000 */
[----:B------:R-:W2:Y:S01]  /*2400*/  LDSM.16.M88.4 R48, [R221+0x2800] ;  /* 0x00280000dd30783b */ /* 0x000ea20000000200 */
[----:B------:R1:W-:Y:S02]  /*2410*/  MUFU.TANH R245, R2 ;  /* 0x0000000200f57308 */ /* 0x0003e40000002400 */
[----:B-----5:R-:W-:Y:S01]  /*2420*/  HMMA.16816.F32.BF16 R64, R12, R52, R80 ;  /* 0x000000340c40723c */ /* 0x020fe20000041850 */
[----:B-1----:R-:W-:-:S07]  /*2430*/  FMUL.FTZ R2, R24, c[0x0][0x2ec] ;  /* 0x0000bb0018027a20 */ /* 0x002fce0000410000 */
[C---:B------:R-:W-:Y:S01]  /*2440*/  HMMA.16816.F32.BF16 R80, R12.reuse, R36, R96 ;  /* 0x000000240c50723c */ /* 0x040fe20000041860 */
[----:B------:R1:W5:Y:S07]  /*2450*/  MUFU.TANH R246, R2 ;  /* 0x0000000200f67308 */ /* 0x00036e0000002400 */
[----:B------:R-:W-:Y:S01]  /*2460*/  HMMA.16816.F32.BF16 R68, R12, R54, R100 ;  /* 0x000000360c44723c */ /* 0x000fe20000041864 */
[----:B-1----:R-:W-:-:S07]  /*2470*/  FMUL.FTZ R2, R25, c[0x0][0x2ec] ;  /* 0x0000bb0019027a20 */ /* 0x002fce0000410000 */
[C---:B--2---:R-:W-:Y:S01]  /*2480*/  HMMA.16816.F32.BF16 R52, R12.reuse, R48, R88 ;  /* 0x000000300c34723c */ /* 0x044fe20000041858 */
[----:B------:R1:W-:Y:S07]  /*2490*/  MUFU.TANH R244, R2 ;  /* 0x0000000200f47308 */ /* 0x0003ee0000002400 */
[----:B------:R-:W-:Y:S01]  /*24a0*/  HMMA.16816.F32.BF16 R104, R12, R50, R84 ;  /* 0x000000320c68723c */ /* 0x000fe20000041854 */
[----:B------:R-:W2:Y:S07]  /*24b0*/  LDSM.16.M88.4 R84, [R218+0x2800] ;  /* 0x00280000da54783b */ /* 0x000eae0000000200 */
[----:B------:R-:W-:Y:S01]  /*24c0*/  HMMA.16816.F32.BF16 R48, R8, R46, R76 ;  /* 0x0000002e0830723c */ /* 0x000fe2000004184c */
[----:B-1----:R-:W-:-:S04]  /*24d0*/  FMUL.FTZ R2, R26, c[0x0][0x2ec] ;  /* 0x0000bb001a027a20 */ /* 0x002fc80000410000 */
[----:B------:R1:W1:Y:S03]  /*24e0*/  MUFU.TANH R161, R2 ;  /* 0x0000000200a17308 */ /* 0x0002660000002400 */
[C---:B------:R-:W-:Y:S08]  /*24f0*/  HMMA.16816.F32.BF16 R68, R8.reuse, R58, R68 ;  /* 0x0000003a0844723c */ /* 0x040ff00000041844 */
[----:B------:R-:W-:Y:S01]  /*2500*/  HMMA.16816.F32.BF16 R80, R8, R32, R80 ;  /* 0x000000200850723c */ /* 0x000fe20000041850 */
[----:B-1----:R-:W-:-:S07]  /*2510*/  FMUL.FTZ R2, R27, c[0x0][0x2ec] ;  /* 0x0000bb001b027a20 */ /* 0x002fce0000410000 */
[----:B------:R-:W-:Y:S01]  /*2520*/  HMMA.16816.F32.BF16 R24, R8, R62, R28 ;  /* 0x0000003e0818723c */ /* 0x000fe2000004181c */
[----:B------:R1:W1:Y:S07]  /*2530*/  MUFU.TANH R243, R2 ;  /* 0x0000000200f37308 */ /* 0x00026e0000002400 */
[----:B------:R-:W-:Y:S08]  /*2540*/  HMMA.16816.F32.BF16 R28, R12, R38, R112 ;  /* 0x000000260c1c723c */ /* 0x000ff00000041870 */
[----:B------:R-:W-:Y:S01]  /*2550*/  HMMA.16816.F32.BF16 R36, R8, R44, R72 ;  /* 0x0000002c0824723c */ /* 0x000fe20000041848 */
[----:B------:R-:W3:Y:S01]  /*2560*/  LDSM.16.M88.4 R44, [R5+0x6000] ;  /* 0x00600000052c783b */ /* 0x000ee20000000200 */
[----:B-1----:R-:W-:-:S04]  /*2570*/  FMUL.FTZ R2, R40, c[0x0][0x2ec] ;  /* 0x0000bb0028027a20 */ /* 0x002fc80000410000 */
[----:B------:R1:W-:Y:S02]  /*2580*/  MUFU.TANH R242, R2 ;  /* 0x0000000200f27308 */ /* 0x0003e40000002400 */
[C---:B------:R-:W-:Y:S08]  /*2590*/  HMMA.16816.F32.BF16 R60, R8.reuse, R56, R64 ;  /* 0x00000038083c723c */ /* 0x040ff00000041840 */
[----:B------:R-:W-:Y:S01]  /*25a0*/  HMMA.16816.F32.BF16 R56, R8, R34, R28 ;  /* 0x000000220838723c */ /* 0x000fe2000004181c */
[----:B------:R-:W4:Y:S04]  /*25b0*/  LDSM.16.M88.4 R28, [R5+0x6800] ;  /* 0x00680000051c783b */ /* 0x000f280000000200 */
[----:B------:R-:W5:Y:S01]  /*25c0*/  LDSM.16.M88.4 R32, [R5+0x8800] ;  /* 0x008800000520783b */ /* 0x000f620000000200 */
[----:B-1----:R-:W-:-:S02]  /*25d0*/  FMUL.FTZ R2, R41, c[0x0][0x2ec] ;  /* 0x0000bb0029027a20 */ /* 0x002fc40000410000 */
[----:B--2---:R-:W-:Y:S02]  /*25e0*/  HMMA.16816.F32.BF16 R76, R8, R84, R52 ;  /* 0x00000054084c723c */ /* 0x004fe40000041834 */
[----:B------:R1:W-:Y:S06]  /*25f0*/  MUFU.TANH R240, R2 ;  /* 0x0000000200f07308 */ /* 0x0003ec0000002400 */
[C---:B------:R-:W-:Y:S08]  /*2600*/  HMMA.16816.F32.BF16 R52, R20.reuse, R118, RZ ;  /* 0x000000761434723c */ /* 0x040ff000000418ff */
[----:B---3--:R-:W-:Y:S01]  /*2610*/  HMMA.16816.F32.BF16 R88, R20, R44, RZ ;  /* 0x0000002c1458723c */ /* 0x008fe200000418ff */
[----:B-1----:R-:W-:-:S04]  /*2620*/  FMUL.FTZ R2, R42, c[0x0][0x2ec] ;  /* 0x0000bb002a027a20 */ /* 0x002fc80000410000 */
[----:B------:R1:W-:Y:S03]  /*2630*/  MUFU.TANH R236, R2 ;  /* 0x0000000200ec7308 */ /* 0x0003e60000002400 */
[C---:B------:R-:W-:Y:S01]  /*2640*/  HMMA.16816.F32.BF16 R92, R20.reuse, R46, RZ ;  /* 0x0000002e145c723c */ /* 0x040fe200000418ff */
[----:B------:R-:W-:Y:S07]  /*2650*/  LDSM.16.M88.4 R44, [R219+0x4000] ;  /* 0x00400000db2c783b */ /* 0x000fee0000000200 */
[----:B----4-:R-:W-:Y:S01]  /*2660*/  HMMA.16816.F32.BF16 R96, R20, R28, RZ ;  /* 0x0000001c1460723c */ /* 0x010fe200000418ff */
[----:B-1----:R-:W-:-:S02]  /*2670*/  FMUL.FTZ R2, R43, c[0x0][0x2ec] ;  /* 0x0000bb002b027a20 */ /* 0x002fc40000410000 */
[----:B------:R-:W1:Y:S05]  /*2680*/  LDSM.16.M88.4 R40, [R5+0x5800] ;  /* 0x005800000528783b */ /* 0x000e6a0000000200 */
[C---:B------:R-:W-:Y:S01]  /*2690*/  HMMA.16816.F32.BF16 R100, R20.reuse, R30, RZ ;  /* 0x0000001e1464723c */ /* 0x040fe200000418ff */
[----:B------:R2:W-:Y:S01]  /*26a0*/  MUFU.TANH R238, R2 ;  /* 0x0000000200ee7308 */ /* 0x0005e20000002400 */
[----:B------:R-:W3:Y:S06]  /*26b0*/  LDSM.16.M88.4 R28, [R5+0x9000] ;  /* 0x00900000051c783b */ /* 0x000eec0000000200 */
[C---:B-----5:R-:W-:Y:S08]  /*26c0*/  HMMA.16816.F32.BF16 R140, R20.reuse, R32, RZ ;  /* 0x00000020148c723c */ /* 0x060ff000000418ff */
[----:B------:R-:W-:Y:S01]  /*26d0*/  HMMA.16816.F32.BF16 R148, R20, R34, RZ ;  /* 0x000000221494723c */ /* 0x000fe200000418ff */
[----:B--2---:R-:W-:-:S04]  /*26e0*/  FMUL.FTZ R2, R24, c[0x0][0x2ec] ;  /* 0x0000bb0018027a20 */ /* 0x004fc80000410000 */
[----:B------:R2:W4:Y:S03]  /*26f0*/  MUFU.TANH R239, R2 ;  /* 0x0000000200ef7308 */ /* 0x0005260000002400 */
[----:B------:R-:W-:Y:S01]  /*2700*/  HMMA.16816.F32.BF16 R32, R8, R86, R104 ;  /* 0x000000560820723c */ /* 0x000fe20000041868 */
[----:B--2---:R-:W-:-:S07]  /*2710*/  FMUL.FTZ R2, R25, c[0x0][0x2ec] ;  /* 0x0000bb0019027a20 */ /* 0x004fce0000410000 */
[C---:B-1----:R-:W-:Y:S01]  /*2720*/  HMMA.16816.F32.BF16 R64, R20.reuse, R40, RZ ;  /* 0x000000281440723c */ /* 0x042fe200000418ff */
[----:B------:R1:W-:Y:S07]  /*2730*/  MUFU.TANH R237, R2 ;  /* 0x0000000200ed7308 */ /* 0x0003ee0000002400 */
[C---:B------:R-:W-:Y:S01]  /*2740*/  HMMA.16816.F32.BF16 R72, R20.reuse, R42, RZ ;  /* 0x0000002a1448723c */ /* 0x040fe200000418ff */
[----:B------:R-:W2:Y:S07]  /*2750*/  LDSM.16.M88.4 R40, [R5+0x8000] ;  /* 0x008000000528783b */ /* 0x000eae0000000200 */
[----:B---3--:R-:W-:Y:S01]  /*2760*/  HMMA.16816.F32.BF16 R152, R20, R28, RZ ;  /* 0x0000001c1498723c */ /* 0x008fe200000418ff */
[----:B-1----:R-:W-:-:S04]  /*2770*/  FMUL.FTZ R2, R26, c[0x0][0x2ec] ;  /* 0x0000bb001a027a20 */ /* 0x002fc80000410000 */
[----:B------:R1:W3:Y:S03]  /*2780*/  MUFU.TANH R234, R2 ;  /* 0x0000000200ea7308 */ /* 0x0002e60000002400 */
[C---:B------:R-:W-:Y:S01]  /*2790*/  HMMA.16816.F32.BF16 R156, R20.reuse, R30, RZ ;  /* 0x0000001e149c723c */ /* 0x040fe200000418ff */
[----:B-1----:R-:W-:Y:S02]  /*27a0*/  FMUL.FTZ R2, R27, c[0x0][0x2ec] ;  /* 0x0000bb001b027a20 */ /* 0x002fe40000410000 */
[----:B------:R-:W1:Y:S02]  /*27b0*/  LDSM.16.M88.4 R24, [R5+0x7000] ;  /* 0x007000000518783b */ /* 0x000e640000000200 */
[----:B------:R5:W1:Y:S03]  /*27c0*/  MUFU.TANH R231, R2 ;  /* 0x0000000200e77308 */ /* 0x000a660000002400 */
[C---:B--2---:R-:W-:Y:S08]  /*27d0*/  HMMA.16816.F32.BF16 R132, R20.reuse, R40, RZ ;  /* 0x000000281484723c */ /* 0x044ff000000418ff */
[C---:B------:R-:W-:Y:S01]  /*27e0*/  HMMA.16816.F32.BF16 R136, R20.reuse, R42, RZ ;  /* 0x0000002a1488723c */ /* 0x040fe200000418ff */
[----:B-----5:R-:W-:Y:S01]  /*27f0*/  FMUL.FTZ R2, R36, c[0x0][0x2ec] ;  /* 0x0000bb0024027a20 */ /* 0x020fe20000410000 */
[----:B------:R-:W-:Y:S03]  /*2800*/  LDSM.16.M88.4 R40, [R221+0x3000] ;  /* 0x00300000dd28783b */ /* 0x000fe60000000200 */
[----:B------:R2:W-:Y:S02]  /*2810*/  MUFU.TANH R230, R2 ;  /* 0x0000000200e67308 */ /* 0x0005e40000002400 */
[----:B--2---:R-:W-:Y:S01]  /*2820*/  FMUL.FTZ R2, R37, c[0x0][0x2ec] ;  /* 0x0000bb0025027a20 */ /* 0x004fe20000410000 */
[C---:B-1----:R-:W-:Y:S05]  /*2830*/  HMMA.16816.F32.BF16 R108, R20.reuse, R24, RZ ;  /* 0x00000018146c723c */ /* 0x042fea00000418ff */
[----:B------:R1:W-:Y:S03]  /*2840*/  MUFU.TANH R235, R2 ;  /* 0x0000000200eb7308 */ /* 0x0003e60000002400 */
[----:B------:R-:W-:Y:S01]  /*2850*/  HMMA.16816.F32.BF16 R112, R20, R26, RZ ;  /* 0x0000001a1470723c */ /* 0x000fe200000418ff */
[----:B------:R-:W2:Y:S01]  /*2860*/  LDSM.16.M88.4 R24, [R5+0x9800] ;  /* 0x009800000518783b */ /* 0x000ea20000000200 */
[----:B-1----:R-:W-:-:S04]  /*2870*/  FMUL.FTZ R2, R38, c[0x0][0x2ec] ;  /* 0x0000bb0026027a20 */ /* 0x002fc80000410000 */
[----:B------:R1:W5:Y:S02]  /*2880*/  MUFU.TANH R120, R2 ;  /* 0x0000000200787308 */ /* 0x0003640000002400 */
[----:B-1----:R-:W-:Y:S02]  /*2890*/  FMUL.FTZ R2, R39, c[0x0][0x2ec] ;  /* 0x0000bb0027027a20 */ /* 0x002fe40000410000 */
[----:B------:R-:W1:Y:S04]  /*28a0*/  LDSM.16.M88.4 R36, [R5+0x7800] ;  /* 0x007800000524783b */ /* 0x000e680000000200 */
[----:B------:R3:W-:Y:S01]  /*28b0*/  MUFU.TANH R127, R2 ;  /* 0x00000002007f7308 */ /* 0x0007e20000002400 */
[C---:B--2---:R-:W-:Y:S08]  /*28c0*/  HMMA.16816.F32.BF16 R164, R20.reuse, R24, RZ ;  /* 0x0000001814a4723c */ /* 0x044ff000000418ff */
[----:B------:R-:W-:Y:S01]  /*28d0*/  HMMA.16816.F32.BF16 R184, R20, R26, RZ ;  /* 0x0000001a14b8723c */ /* 0x000fe200000418ff */
[----:B---3--:R-:W-:-:S04]  /*28e0*/  FMUL.FTZ R2, R48, c[0x0][0x2ec] ;  /* 0x0000bb0030027a20 */ /* 0x008fc80000410000 */
[----:B------:R2:W-:Y:S03]  /*28f0*/  MUFU.TANH R215, R2 ;  /* 0x0000000200d77308 */ /* 0x0005e60000002400 */
[----:B------:R-:W-:Y:S01]  /*2900*/  HMMA.16816.F32.BF16 R24, R12, R40, R144 ;  /* 0x000000280c18723c */ /* 0x000fe20000041890 */
[----:B--2---:R-:W-:-:S07]  /*2910*/  FMUL.FTZ R2, R49, c[0x0][0x2ec] ;  /* 0x0000bb0031027a20 */ /* 0x004fce0000410000 */
[C---:B-1----:R-:W-:Y:S01]  /*2920*/  HMMA.16816.F32.BF16 R116, R20.reuse, R36, RZ ;  /* 0x000000241474723c */ /* 0x042fe200000418ff */
[----:B------:R1:W-:Y:S07]  /*2930*/  MUFU.TANH R233, R2 ;  /* 0x0000000200e97308 */ /* 0x0003ee0000002400 */
[----:B------:R-:W-:Y:S01]  /*2940*/  HMMA.16816.F32.BF16 R128, R20, R38, RZ ;  /* 0x000000261480723c */ /* 0x000fe200000418ff */
[----:B------:R-:W2:Y:S07]  /*2950*/  LDSM.16.M88.4 R36, [R218+0x3000] ;  /* 0x00300000da24783b */ /* 0x000eae0000000200 */
[----:B------:R-:W-:Y:S01]  /*2960*/  HMMA.16816.F32.BF16 R20, R16, R122, R52 ;  /* 0x0000007a1014723c */ /* 0x000fe20000041834 */
[----:B------:R-:W-:Y:S01]  /*2970*/  LDSM.16.M88.4 R52, [R221+0x3800] ;  /* 0x00380000dd34783b */ /* 0x000fe20000000200 */
[----:B-1----:R-:W-:-:S04]  /*2980*/  FMUL.FTZ R2, R50, c[0x0][0x2ec] ;  /* 0x0000bb0032027a20 */ /* 0x002fc80000410000 */
[----:B------:R1:W3:Y:S02]  /*2990*/  MUFU.TANH R121, R2 ;  /* 0x0000000200797308 */ /* 0x0002e40000002400 */
[----:B-1----:R-:W-:Y:S02]  /*29a0*/  FMUL.FTZ R2, R51, c[0x0][0x2ec] ;  /* 0x0000bb0033027a20 */ /* 0x002fe40000410000 */
[----:B------:R-:W1:Y:S11]  /*29b0*/  LDSM.16.M88.4 R48, [R219+0x3800] ;  /* 0x00380000db30783b */ /* 0x000e760000000200 */
[----:B------:R-:W-:Y:S03]  /*29c0*/  @!UPT UIADD3 URZ, URZ, URZ, URZ ;  /* 0x0000003f3f3ff290 */ /* 0x000fe6000fffe03f */
[----:B------:R-:W-:Y:S01]  /*29d0*/  HMMA.16816.F32.BF16 R20, R12, R42, R20 ;  /* 0x0000002a0c14723c */ /* 0x000fe20000041814 */
[----:B------:R3:W1:Y:S07]  /*29e0*/  MUFU.TANH R229, R2 ;  /* 0x0000000200e57308 */ /* 0x00066e0000002400 */
[----:B--2---:R-:W-:Y:S01]  /*29f0*/  HMMA.16816.F32.BF16 R40, R8, R36, R24 ;  /* 0x000000240828723c */ /* 0x004fe20000041818 */
[----:B---3--:R-:W-:-:S04]  /*2a00*/  FMUL.FTZ R2, R60, c[0x0][0x2ec] ;  /* 0x0000bb003c027a20 */ /* 0x008fc80000410000 */
[----:B------:R2:W-:Y:S11]  /*2a10*/  MUFU.TANH R226, R2 ;  /* 0x0000000200e27308 */ /* 0x0005f60000002400 */
[----:B------:R-:W-:Y:S01]  /*2a20*/  HMMA.16816.F32.BF16 R20, R8, R38, R20 ;  /* 0x000000260814723c */ /* 0x000fe20000041814 */
[----:B--2---:R-:W-:-:S07]  /*2a30*/  FMUL.FTZ R2, R61, c[0x0][0x2ec] ;  /* 0x0000bb003d027a20 */ /* 0x004fce0000410000 */
[C---:B-1----:R-:W-:Y:S01]  /*2a40*/  HMMA.16816.F32.BF16 R28, R16.reuse, R48, R64 ;  /* 0x00000030101c723c */ /* 0x042fe20000041840 */
[----:B------:R1:W2:Y:S07]  /*2a50*/  MUFU.TANH R232, R2 ;  /* 0x0000000200e87308 */ /* 0x0002ae0000002400 */
[C---:B------:R-:W-:Y:S01]  /*2a60*/  HMMA.16816.F32.BF16 R64, R16.reuse, R50, R72 ;  /* 0x000000321040723c */ /* 0x040fe20000041848 */
[----:B------:R-:W3:Y:S07]  /*2a70*/  LDSM.16.M88.4 R48, [R219+0x5000] ;  /* 0x00500000db30783b */ /* 0x000eee0000000200 */
[----:B------:R-:W-:Y:S01]  /*2a80*/  HMMA.16816.F32.BF16 R72, R16, R46, R92 ;  /* 0x0000002e1048723c */ /* 0x000fe2000004185c */
[----:B-1----:R-:W-:-:S04]  /*2a90*/  FMUL.FTZ R2, R62, c[0x0][0x2ec] ;  /* 0x0000bb003e027a20 */ /* 0x002fc80000410000 */
[----:B------:R1:W-:Y:S03]  /*2aa0*/  MUFU.TANH R209, R2 ;  /* 0x0000000200d17308 */ /* 0x0003e60000002400 */
[C---:B------:R-:W-:Y:S08]  /*2ab0*/  HMMA.16816.F32.BF16 R28, R12.reuse, R52, R28 ;  /* 0x000000340c1c723c */ /* 0x040ff0000004181c */
[----:B------:R-:W-:Y:S01]  /*2ac0*/  HMMA.16816.F32.BF16 R24, R12, R54, R64 ;  /* 0x000000360c18723c */ /* 0x000fe20000041840 */
[----:B------:R-:W-:Y:S01]  /*2ad0*/  LDSM.16.M88.4 R52, [R218+0x4000] ;  /* 0x00400000da34783b */ /* 0x000fe20000000200 */
[----:B-1----:R-:W-:-:S03]  /*2ae0*/  FMUL.FTZ R2, R63, c[0x0][0x2ec] ;  /* 0x0000bb003f027a20 */ /* 0x002fc60000410000 */
[----:B------:R-:W-:Y:S01]  /*2af0*/  LDSM.16.M88.4 R60, [R219+0x4800] ;  /* 0x00480000db3c783b */ /* 0x000fe20000000200 */
[----:B------:R1:W1:Y:S02]  /*2b00*/  MUFU.TANH R217, R2 ;  /* 0x0000000200d97308 */ /* 0x0002640000002400 */
[C---:B---3--:R-:W-:Y:S08]  /*2b10*/  HMMA.16816.F32.BF16 R64, R16.reuse, R48, R108 ;  /* 0x000000301040723c */ /* 0x048ff0000004186c */
[----:B------:R-:W-:Y:S01]  /*2b20*/  HMMA.16816.F32.BF16 R84, R16, R50, R112 ;  /* 0x000000321054723c */ /* 0x000fe20000041870 */
[----:B-1----:R-:W-:Y:S01]  /*2b30*/  FMUL.FTZ R2, R68, c[0x0][0x2ec] ;  /* 0x0000bb0044027a20 */ /* 0x002fe20000410000 */
[----:B------:R-:W-:Y:S03]  /*2b40*/  LDSM.16.M88.4 R48, [R221+0x5000] ;  /* 0x00500000dd30783b */ /* 0x000fe60000000200 */
[----:B------:R1:W-:Y:S02]  /*2b50*/  MUFU.TANH R213, R2 ;  /* 0x0000000200d57308 */ /* 0x0003e40000002400 */
[----:B-1----:R-:W-:-:S06]  /*2b60*/  FMUL.FTZ R2, R69, c[0x0][0x2ec] ;  /* 0x0000bb0045027a20 */ /* 0x002fcc0000410000 */
[----:B------:R1:W3:Y:S02]  /*2b70*/  MUFU.TANH R228, R2 ;  /* 0x0000000200e47308 */ /* 0x0002e40000002400 */
[----:B-1----:R-:W-:-:S06]  /*2b80*/  FMUL.FTZ R2, R70, c[0x0][0x2ec] ;  /* 0x0000bb0046027a20 */ /* 0x002fcc0000410000 */
[----:B------:R1:W-:Y:S02]  /*2b90*/  MUFU.TANH R208, R2 ;  /* 0x0000000200d07308 */ /* 0x0003e40000002400 */
[----:B-1----:R-:W-:Y:S02]  /*2ba0*/  FMUL.FTZ R2, R71, c[0x0][0x2ec] ;  /* 0x0000bb0047027a20 */ /* 0x002fe40000410000 */
[----:B------:R-:W-:Y:S01]  /*2bb0*/  HMMA.16816.F32.BF16 R68, R16, R44, R88 ;  /* 0x0000002c1044723c */ /* 0x000fe20000041858 */
[----:B------:R-:W1:Y:S03]  /*2bc0*/  LDSM.16.M88.4 R44, [R219+0x5800] ;  /* 0x00580000db2c783b */ /* 0x000e660000000200 */
[----:B------:R2:W1:Y:S02]  /*2bd0*/  MUFU.TANH R212, R2 ;  /* 0x0000000200d47308 */ /* 0x0004640000002400 */
[----:B--2---:R-:W-:-:S06]  /*2be0*/  FMUL.FTZ R2, R80, c[0x0][0x2ec] ;  /* 0x0000bb0050027a20 */ /* 0x004fcc0000410000 */
[----:B------:R2:W-:Y:S02]  /*2bf0*/  MUFU.TANH R210, R2 ;  /* 0x0000000200d27308 */ /* 0x0005e40000002400 */
[----:B--2---:R-:W-:Y:S01]  /*2c00*/  FMUL.FTZ R2, R81, c[0x0][0x2ec] ;  /* 0x0000bb0051027a20 */ /* 0x004fe20000410000 */
[----:B-1----:R-:W-:Y:S05]  /*2c10*/  HMMA.16816.F32.BF16 R88, R16, R46, R128 ;  /* 0x0000002e1058723c */ /* 0x002fea0000041880 */
[----:B------:R1:W2:Y:S02]  /*2c20*/  MUFU.TANH R216, R2 ;  /* 0x0000000200d87308 */ /* 0x0002a40000002400 */
[----:B-1----:R-:W-:-:S06]  /*2c30*/  FMUL.FTZ R2, R82, c[0x0][0x2ec] ;  /* 0x0000bb0052027a20 */ /* 0x002fcc0000410000 */
[----:B------:R1:W-:Y:S02]  /*2c40*/  MUFU.TANH R207, R2 ;  /* 0x0000000200cf7308 */ /* 0x0003e40000002400 */
[----:B-1----:R-:W-:Y:S02]  /*2c50*/  FMUL.FTZ R2, R83, c[0x0][0x2ec] ;  /* 0x0000bb0053027a20 */ /* 0x002fe40000410000 */
[----:B------:R-:W-:Y:S04]  /*2c60*/  HMMA.16816.F32.BF16 R80, R16, R62, R100 ;  /* 0x0000003e1050723c */ /* 0x000fe80000041864 */
[----:B------:R1:W1:Y:S02]  /*2c70*/  MUFU.TANH R214, R2 ;  /* 0x0000000200d67308 */ /* 0x0002640000002400 */
[----:B-1----:R-:W-:-:S06]  /*2c80*/  FMUL.FTZ R2, R56, c[0x0][0x2ec] ;  /* 0x0000bb0038027a20 */ /* 0x002fcc0000410000 */
[----:B------:R1:W-:Y:S02]  /*2c90*/  MUFU.TANH R211, R2 ;  /* 0x0000000200d37308 */ /* 0x0003e40000002400 */
[----:B-1----:R-:W-:-:S06]  /*2ca0*/  FMUL.FTZ R2, R57, c[0x0][0x2ec] ;  /* 0x0000bb0039027a20 */ /* 0x002fcc0000410000 */
[----:B------:R1:W1:Y:S02]  /*2cb0*/  MUFU.TANH R227, R2 ;  /* 0x0000000200e37308 */ /* 0x0002640000002400 */
[----:B-1----:R-:W-:-:S06]  /*2cc0*/  FMUL.FTZ R2, R58, c[0x0][0x2ec] ;  /* 0x0000bb003a027a20 */ /* 0x002fcc0000410000 */
[----:B------:R1:W-:Y:S02]  /*2cd0*/  MUFU.TANH R205, R2 ;  /* 0x0000000200cd7308 */ /* 0x0003e40000002400 */
[----:B-1----:R-:W-:Y:S02]  /*2ce0*/  FMUL.FTZ R2, R59, c[0x0][0x2ec] ;  /* 0x0000bb003b027a20 */ /* 0x002fe40000410000 */
[----:B------:R-:W1:Y:S04]  /*2cf0*/  LDSM.16.M88.4 R56, [R218+0x3800] ;  /* 0x00380000da38783b */ /* 0x000e680000000200 */
[----:B------:R2:W1:Y:S02]  /*2d00*/  MUFU.TANH R145, R2 ;  /* 0x0000000200917308 */ /* 0x0004640000002400 */
[----:B--2---:R-:W-:-:S06]  /*2d10*/  FMUL.FTZ R2, R76, c[0x0][0x2ec] ;  /* 0x0000bb004c027a20 */ /* 0x004fcc0000410000 */
[----:B------:R2:W1:Y:S02]  /*2d20*/  MUFU.TANH R204, R2 ;  /* 0x0000000200cc7308 */ /* 0x0004640000002400 */
[----:B--2---:R-:W-:Y:S01]  /*2d30*/  FMUL.FTZ R2, R77, c[0x0][0x2ec] ;  /* 0x0000bb004d027a20 */ /* 0x004fe20000410000 */
[----:B-1----:R-:W-:Y:S05]  /*2d40*/  HMMA.16816.F32.BF16 R28, R8, R56, R28 ;  /* 0x00000038081c723c */ /* 0x002fea000004181c */
[----:B------:R1:W-:Y:S02]  /*2d50*/  MUFU.TANH R206, R2 ;  /* 0x0000000200ce7308 */ /* 0x0003e40000002400 */
[----:B-1----:R-:W-:-:S06]  /*2d60*/  FMUL.FTZ R2, R78, c[0x0][0x2ec] ;  /* 0x0000bb004e027a20 */ /* 0x002fcc0000410000 */
[----:B------:R1:W2:Y:S02]  /*2d70*/  MUFU.TANH R202, R2 ;  /* 0x0000000200ca7308 */ /* 0x0002a40000002400 */
[----:B-1----:R-:W-:Y:S02]  /*2d80*/  FMUL.FTZ R2, R79, c[0x0][0x2ec] ;  /* 0x0000bb004f027a20 */ /* 0x002fe40000410000 */
[----:B------:R-:W-:Y:S01]  /*2d90*/  HMMA.16816.F32.BF16 R76, R16, R60, R96 ;  /* 0x0000003c104c723c */ /* 0x000fe20000041860 */
[----:B------:R-:W1:Y:S03]  /*2da0*/  LDSM.16.M88.4 R60, [R219+0x6800] ;  /* 0x00680000db3c783b */ /* 0x000e660000000200 */
        /* <DEDUP_REMOVED lines=9> */
[----:B------:R-:W1:Y:S04]  /*2e40*/  LDSM.16.M88.4 R32, [R221+0x4000] ;  /* 0x00400000dd20783b */ /* 0x000e680000000200 */
[----:B------:R2:W1:Y:S02]  /*2e50*/  MUFU.TANH R198, R2 ;  /* 0x0000000200c67308 */ /* 0x0004640000002400 */
[----:B--2---:R-:W-:-:S06]  /*2e60*/  FMUL.FTZ R2, R40, c[0x0][0x2ec] ;  /* 0x0000bb0028027a20 */ /* 0x004fcc0000410000 */
[----:B------:R2:W-:Y:S02]  /*2e70*/  MUFU.TANH R195, R2 ;  /* 0x0000000200c37308 */ /* 0x0005e40000002400 */
[----:B--2---:R-:W-:Y:S01]  /*2e80*/  FMUL.FTZ R2, R41, c[0x0][0x2ec] ;  /* 0x0000bb0029027a20 */ /* 0x004fe20000410000 */
[----:B-1----:R-:W-:Y:S05]  /*2e90*/  HMMA.16816.F32.BF16 R36, R12, R32, R68 ;  /* 0x000000200c24723c */ /* 0x002fea0000041844 */
[----:B------:R1:W-:Y:S03]  /*2ea0*/  MUFU.TANH R199, R2 ;  /* 0x0000000200c77308 */ /* 0x0003e60000002400 */
[----:B------:R-:W-:Y:S01]  /*2eb0*/  HMMA.16816.F32.BF16 R68, R16, R44, R116 ;  /* 0x0000002c1044723c */ /* 0x000fe20000041874 */
[----:B-1----:R-:W-:-:S04]  /*2ec0*/  FMUL.FTZ R2, R42, c[0x0][0x2ec] ;  /* 0x0000bb002a027a20 */ /* 0x002fc80000410000 */
[----:B------:R1:W-:Y:S02]  /*2ed0*/  MUFU.TANH R191, R2 ;  /* 0x0000000200bf7308 */ /* 0x0003e40000002400 */
[----:B-1----:R-:W-:Y:S02]  /*2ee0*/  FMUL.FTZ R2, R43, c[0x0][0x2ec] ;  /* 0x0000bb002b027a20 */ /* 0x002fe40000410000 */
[----:B------:R-:W1:Y:S04]  /*2ef0*/  LDSM.16.M88.4 R40, [R219+0x6000] ;  /* 0x00600000db28783b */ /* 0x000e680000000200 */
        /* <DEDUP_REMOVED lines=9> */
[----:B------:R-:W-:Y:S01]  /*2f90*/  HMMA.16816.F32.BF16 R20, R8, R58, R24 ;  /* 0x0000003a0814723c */ /* 0x000fe20000041818 */
[----:B------:R-:W-:Y:S03]  /*2fa0*/  LDSM.16.M88.4 R56, [R218+0x4800] ;  /* 0x00480000da38783b */ /* 0x000fe60000000200 */
[----:B------:R1:W1:Y:S04]  /*2fb0*/  MUFU.TANH R189, R2 ;  /* 0x0000000200bd7308 */ /* 0x0002680000002400 */
[----:B------:R-:W-:Y:S01]  /*2fc0*/  HMMA.16816.F32.BF16 R24, R12, R34, R72 ;  /* 0x000000220c18723c */ /* 0x000fe20000041848 */
[----:B------:R-:W2:Y:S07]  /*2fd0*/  LDSM.16.M88.4 R32, [R221+0x4800] ;  /* 0x00480000dd20783b */ /* 0x000eae0000000200 */
[----:B------:R-:W-:Y:S01]  /*2fe0*/  HMMA.16816.F32.BF16 R72, R16, R40, R132 ;  /* 0x000000281048723c */ /* 0x000fe20000041884 */
[----:B------:R-:W3:Y:S01]  /*2ff0*/  LDSM.16.M88.4 R40, [R219+0x7000] ;  /* 0x00700000db28783b */ /* 0x000ee20000000200 */
[----:B-1----:R-:W-:-:S04]  /*3000*/  FMUL.FTZ R2, R28, c[0x0][0x2ec] ;  /* 0x0000bb001c027a20 */ /* 0x002fc80000410000 */
[----:B------:R1:W-:Y:S02]  /*3010*/  MUFU.TANH R181, R2 ;  /* 0x0000000200b57308 */ /* 0x0003e40000002400 */
[----:B-1----:R-:W-:-:S06]  /*3020*/  FMUL.FTZ R2, R29, c[0x0][0x2ec] ;  /* 0x0000bb001d027a20 */ /* 0x002fcc0000410000 */
[----:B------:R1:W1:Y:S01]  /*3030*/  MUFU.TANH R183, R2 ;  /* 0x0000000200b77308 */ /* 0x0002620000002400 */
[----:B--2---:R-:W-:Y:S07]  /*3040*/  HMMA.16816.F32.BF16 R44, R12, R34, R80 ;  /* 0x000000220c2c723c */ /* 0x004fee0000041850 */
[----:B------:R-:W-:Y:S02]  /*3050*/  IMAD.SHL.U32 R83, R188, 0x100, RZ ;  /* 0x00000100bc537824 */ /* 0x000fe400078e00ff */
[----:B-1----:R-:W-:-:S04]  /*3060*/  FMUL.FTZ R2, R30, c[0x0][0x2ec] ;  /* 0x0000bb001e027a20 */ /* 0x002fc80000410000 */
[----:B------:R1:W-:Y:S02]  /*3070*/  MUFU.TANH R168, R2 ;  /* 0x0000000200a87308 */ /* 0x0003e40000002400 */
[----:B-1----:R-:W-:Y:S02]  /*3080*/  FMUL.FTZ R2, R31, c[0x0][0x2ec] ;  /* 0x0000bb001f027a20 */ /* 0x002fe40000410000 */
[C---:B------:R-:W-:Y:S04]  /*3090*/  HMMA.16816.F32.BF16 R28, R8.reuse, R52, R36 ;  /* 0x00000034081c723c */ /* 0x040fe80000041824 */
[----:B------:R1:W2:Y:S04]  /*30a0*/  MUFU.TANH R180, R2 ;  /* 0x0000000200b47308 */ /* 0x0002a80000002400 */
[----:B------:R-:W-:Y:S01]  /*30b0*/  HMMA.16816.F32.BF16 R36, R8, R54, R24 ;  /* 0x000000360824723c */ /* 0x000fe20000041818 */
[----:B-1----:R-:W-:-:S04]  /*30c0*/  FMUL.FTZ R2, R20, c[0x0][0x2ec] ;  /* 0x0000bb0014027a20 */ /* 0x002fc80000410000 */
[----:B------:R1:W1:Y:S11]  /*30d0*/  MUFU.TANH R176, R2 ;  /* 0x0000000200b07308 */ /* 0x0002760000002400 */
[----:B------:R-:W-:-:S04]  /*30e0*/  FMUL.FTZ R6, R31, c[0x0][0x2ec] ;  /* 0x0000bb001f067a20 */ /* 0x000fc80000410000 */
[----:B------:R-:W-:Y:S04]  /*30f0*/  MUFU.TANH R173, R6 ;  /* 0x0000000600ad7308 */ /* 0x000fe80000002400 */
[----:B------:R-:W-:Y:S02]  /*3100*/  FMUL.FTZ R24, R36, c[0x0][0x2ec] ;  /* 0x0000bb0024187a20 */ /* 0x000fe40000410000 */
[----:B-1----:R-:W-:-:S04]  /*3110*/  FMUL.FTZ R2, R21, c[0x0][0x2ec] ;  /* 0x0000bb0015027a20 */ /* 0x002fc80000410000 */
[----:B------:R1:W-:Y:S02]  /*3120*/  MUFU.TANH R177, R2 ;  /* 0x0000000200b17308 */ /* 0x0003e40000002400 */
[----:B-1----:R-:W-:-:S06]  /*3130*/  FMUL.FTZ R2, R22, c[0x0][0x2ec] ;  /* 0x0000bb0016027a20 */ /* 0x002fcc0000410000 */
[----:B------:R1:W1:Y:S02]  /*3140*/  MUFU.TANH R163, R2 ;  /* 0x0000000200a37308 */ /* 0x0002640000002400 */
[----:B-1----:R-:W-:Y:S02]  /*3150*/  FMUL.FTZ R2, R23, c[0x0][0x2ec] ;  /* 0x0000bb0017027a20 */ /* 0x002fe40000410000 */
[----:B------:R-:W-:Y:S01]  /*3160*/  HMMA.16816.F32.BF16 R20, R12, R32, R76 ;  /* 0x000000200c14723c */ /* 0x000fe2000004184c */
[----:B------:R-:W1:Y:S03]  /*3170*/  LDSM.16.M88.4 R32, [R218+0x5000] ;  /* 0x00500000da20783b */ /* 0x000e660000000200 */
[----:B------:R2:W1:Y:S04]  /*3180*/  MUFU.TANH R175, R2 ;  /* 0x0000000200af7308 */ /* 0x0004680000002400 */
[C---:B------:R-:W-:Y:S08]  /*3190*/  HMMA.16816.F32.BF16 R76, R16.reuse, R62, R148 ;  /* 0x0000003e104c723c */ /* 0x040ff00000041894 */
[----:B---3--:R-:W-:Y:S01]  /*31a0*/  HMMA.16816.F32.BF16 R60, R16, R42, R156 ;  /* 0x0000002a103c723c */ /* 0x008fe2000004189c */
[----:B--2---:R-:W-:-:S02]  /*31b0*/  IMAD.IADD R2, R160, 0x1, -R3 ;  /* 0x00000001a0027824 */ /* 0x004fc400078e0a03 */
[----:B------:R-:W-:Y:S02]  /*31c0*/  FMUL.FTZ R3, R28, c[0x0][0x2ec] ;  /* 0x0000bb001c037a20 */ /* 0x000fe40000410000 */
[----:B------:R-:W-:Y:S01]  /*31d0*/  IMAD.SHL.U32 R160, R160, 0x2, RZ ;  /* 0x00000002a0a07824 */ /* 0x000fe200078e00ff */
[----:B------:R-:W-:Y:S01]  /*31e0*/  SHF.R.S32.HI R5, RZ, 0x1f, R2 ;  /* 0x0000001fff057819 */ /* 0x000fe20000011402 */
[----:B------:R2:W-:Y:S01]  /*31f0*/  MUFU.TANH R169, R3 ;  /* 0x0000000300a97308 */ /* 0x0005e20000002400 */
[----:B------:R-:W-:Y:S01]  /*3200*/  HMMA.16816.F32.BF16 R20, R8, R56, R20 ;  /* 0x000000380814723c */ /* 0x000fe20000041814 */
[----:B------:R-:W-:Y:S01]  /*3210*/  FMUL.FTZ R28, R39, c[0x0][0x2ec] ;  /* 0x0000bb00271c7a20 */ /* 0x000fe20000410000 */
[----:B------:R-:W-:Y:S01]  /*3220*/  LEA.HI R2, R5, R2, RZ, 0x2 ;  /* 0x0000000205027211 */ /* 0x000fe200078f10ff */
[----:B------:R-:W-:-:S03]  /*3230*/  IMAD R5, R125, 0x10, R170 ;  /* 0x000000107d057824 */ /* 0x000fc600078e02aa */
[----:B------:R-:W-:-:S04]  /*3240*/  SHF.R.S32.HI R171, RZ, 0x2, R2 ;  /* 0x00000002ffab7819 */ /* 0x000fc80000011402 */
[----:B------:R-:W-:Y:S01]  /*3250*/  IADD3 R2, R5, 0x1, R171 ;  /* 0x0000000105027810 */ /* 0x000fe20007ffe0ab */
[----:B------:R3:W-:Y:S03]  /*3260*/  STL [R1+0x28], R171 ;  /* 0x000028ab01007387 */ /* 0x0007e60000100800 */
[----:B------:R-:W-:Y:S01]  /*3270*/  IADD3 R2, R124, -c[0x0][0x214], R2 ;  /* 0x800085007c027a10 */ /* 0x000fe20007ffe002 */
[----:B--2---:R-:W-:-:S03]  /*3280*/  FMUL.FTZ R3, R29, c[0x0][0x2ec] ;  /* 0x0000bb001d037a20 */ /* 0x004fc60000410000 */
[----:B------:R-:W-:Y:S01]  /*3290*/  IADD3 R5, R2, c[0x0][0x2e8], RZ ;  /* 0x0000ba0002057a10 */ /* 0x000fe20007ffe0ff */
[----:B------:R2:W-:Y:S01]  /*32a0*/  MUFU.TANH R174, R3 ;  /* 0x0000000300ae7308 */ /* 0x0005e20000002400 */
[----:B------:R-:W-:Y:S02]  /*32b0*/  LOP3.LUT R2, R83, 0x6, R160, 0xf8, !PT ;  /* 0x0000000653027812 */ /* 0x000fe400078ef8a0 */
[C---:B------:R-:W-:Y:S02]  /*32c0*/  IADD3 R7, R5.reuse, 0x8, RZ ;  /* 0x0000000805077810 */ /* 0x040fe40007ffe0ff */
[----:B------:R-:W-:Y:S01]  /*32d0*/  IMNMX R5, R5, R124, PT ;  /* 0x0000007c05057217 */ /* 0x000fe20003800200 */
[----:B------:R-:W-:Y:S02]  /*32e0*/  FMUL.FTZ R21, R21, c[0x0][0x2ec] ;  /* 0x0000bb0015157a20 */ /* 0x000fe40000410000 */
[----:B--2---:R-:W-:Y:S01]  /*32f0*/  FMUL.FTZ R3, R30, c[0x0][0x2ec] ;  /* 0x0000bb001e037a20 */ /* 0x004fe20000410000 */
[----:B---3--:R2:W-:Y:S08]  /*3300*/  MUFU.TANH R171, R24 ;  /* 0x0000001800ab7308 */ /* 0x0085f00000002400 */
[----:B------:R3:W1:Y:S01]  /*3310*/  MUFU.TANH R170, R3 ;  /* 0x0000000300aa7308 */ /* 0x0006620000002400 */
[----:B--2---:R-:W-:-:S07]  /*3320*/  FMUL.FTZ R24, R37, c[0x0][0x2ec] ;  /* 0x0000bb0025187a20 */ /* 0x004fce0000410000 */
[----:B------:R2:W-:Y:S01]  /*3330*/  MUFU.TANH R172, R24 ;  /* 0x0000001800ac7308 */ /* 0x0005e20000002400 */
[----:B---3--:R-:W-:-:S04]  /*3340*/  SHF.R.S32.HI R3, RZ, 0x1f, R126 ;  /* 0x0000001fff037819 */ /* 0x008fc8000001147e */
[----:B------:R-:W-:Y:S02]  /*3350*/  LEA.HI R6, R3, R125, RZ, 0x2 ;  /* 0x0000007d03067211 */ /* 0x000fe400078f10ff */
[----:B------:R-:W-:Y:S02]  /*3360*/  IMNMX R3, R7, R124, PT ;  /* 0x0000007c07037217 */ /* 0x000fe40003800200 */
[----:B------:R-:W-:Y:S02]  /*3370*/  LOP3.LUT R7, R6, 0xfffffffc, RZ, 0xc0, !PT ;  /* 0xfffffffc06077812 */ /* 0x000fe400078ec0ff */
[----:B------:R-:W-:Y:S01]  /*3380*/  IADD3 R6, R2, -0x100, RZ ;  /* 0xffffff0002067810 */ /* 0x000fe20007ffe0ff */
[----:B--2---:R-:W-:Y:S02]  /*3390*/  FMUL.FTZ R24, R38, c[0x0][0x2ec] ;  /* 0x0000bb0026187a20 */ /* 0x004fe40000410000 */
[----:B------:R-:W-:Y:S01]  /*33a0*/  IMAD.IADD R7, R125, 0x1, -R7 ;  /* 0x000000017d077824 */ /* 0x000fe200078e0a07 */
[C---:B------:R-:W-:Y:S01]  /*33b0*/  ISETP.GE.AND P0, PT, R6.reuse, R5, PT ;  /* 0x000000050600720c */ /* 0x040fe20003f06270 */
[----:B------:R2:W3:Y:S01]  /*33c0*/  MUFU.TANH R160, R24 ;  /* 0x0000001800a07308 */ /* 0x0004e20000002400 */
[----:B------:R-:W-:Y:S01]  /*33d0*/  ISETP.GE.AND P5, PT, R6, R3, PT ;  /* 0x000000030600720c */ /* 0x000fe20003fa6270 */
[----:B------:R-:W-:Y:S01]  /*33e0*/  LDSM.16.M88.4 R36, [R218+0x5800] ;  /* 0x00580000da24783b */ /* 0x000fe20000000200 */
[----:B------:R-:W-:-:S02]  /*33f0*/  FSEL R102, R162, -INF , !P0 ;  /* 0xff800000a2667808 */ /* 0x000fc40004000000 */
[----:B------:R-:W-:Y:S01]  /*3400*/  FSEL R104, R247, -INF , !P5 ;  /* 0xff800000f7687808 */ /* 0x000fe20006800000 */
[----:B------:R1:W-:Y:S01]  /*3410*/  STL [R1+0x2c], R7 ;  /* 0x00002c0701007387 */ /* 0x0003e20000100800 */
[----:B------:R-:W-:Y:S01]  /*3420*/  IADD3 R6, R2, -0xf8, RZ ;  /* 0xffffff0802067810 */ /* 0x000fe20007ffe0ff */
[----:B------:R3:W1:Y:S03]  /*3430*/  MUFU.TANH R162, R28 ;  /* 0x0000001c00a27308 */ /* 0x0006660000002400 */
[C---:B------:R-:W-:Y:S02]  /*3440*/  ISETP.GE.AND P1, PT, R6.reuse, R5, PT ;  /* 0x000000050600720c */ /* 0x040fe40003f26270 */
[----:B------:R-:W-:Y:S02]  /*3450*/  ISETP.GE.AND P2, PT, R6, R3, PT ;  /* 0x000000030600720c */ /* 0x000fe40003f46270 */
[----:B------:R-:W-:Y:S01]  /*3460*/  FSEL R106, R246, -INF , !P1 ;  /* 0xff800000f66a7808 */ /* 0x000fe20004800000 */
[----:B--2---:R-:W-:Y:S01]  /*3470*/  HMMA.16816.F32.BF16 R24, R12, R48, R64 ;  /* 0x000000300c18723c */ /* 0x004fe20000041840 */
[----:B------:R-:W-:-:S02]  /*3480*/  FSEL R111, R161, -INF , !P2 ;  /* 0xff800000a16f7808 */ /* 0x000fc40005000000 */
[----:B------:R-:W-:Y:S01]  /*3490*/  MUFU.TANH R161, R21 ;  /* 0x0000001500a17308 */ /* 0x000fe20000002400 */
[----:B------:R-:W-:-:S04]  /*34a0*/  IADD3 R6, R2, -0xf0, RZ ;  /* 0xffffff1002067810 */ /* 0x000fc80007ffe0ff */
[----:B---3--:R-:W-:Y:S01]  /*34b0*/  HMMA.16816.F32.BF16 R28, R8, R58, R44 ;  /* 0x0000003a081c723c */ /* 0x008fe2000004182c */
[----:B------:R-:W-:Y:S04]  /*34c0*/  LDSM.16.M88.4 R44, [R221+0x6000] ;  /* 0x00600000dd2c783b */ /* 0x000fe80000000200 */
[----:B------:R-:W2:Y:S01]  /*34d0*/  LDSM.16.M88.4 R56, [R219+0x7800] ;  /* 0x00780000db38783b */ /* 0x000ea20000000200 */
[----:B-1----:R-:W-:Y:S02]  /*34e0*/  IADD3 R7, R2, -0xff, RZ ;  /* 0xffffff0102077810 */ /* 0x002fe40007ffe0ff */
[----:B------:R-:W-:Y:S01]  /*34f0*/  HMMA.16816.F32.BF16 R64, R16, R40, R152 ;  /* 0x000000281040723c */ /* 0x000fe20000041898 */
[----:B------:R-:W-:Y:S01]  /*3500*/  LDSM.16.M88.4 R40, [R218+0x6000] ;  /* 0x00600000da28783b */ /* 0x000fe20000000200 */
[----:B------:R-:W-:-:S02]  /*3510*/  ISETP.GE.AND P4, PT, R7, R5, PT ;  /* 0x000000050700720c */ /* 0x000fc40003f86270 */
[----:B------:R-:W-:Y:S02]  /*3520*/  ISETP.GE.AND P3, PT, R7, R3, PT ;  /* 0x000000030700720c */ /* 0x000fe40003f66270 */
[----:B------:R-:W-:Y:S02]  /*3530*/  IADD3 R7, R2, -0xf7, RZ ;  /* 0xffffff0902077810 */ /* 0x000fe40007ffe0ff */
[----:B------:R-:W-:Y:S01]  /*3540*/  HMMA.16816.F32.BF16 R24, R8, R32, R24 ;  /* 0x000000200818723c */ /* 0x000fe20000041818 */
[----:B------:R-:W-:Y:S02]  /*3550*/  FSEL R101, R248, -INF , !P4 ;  /* 0xff800000f8657808 */ /* 0x000fe40006000000 */
[C---:B------:R-:W-:Y:S02]  /*3560*/  ISETP.GE.AND P0, PT, R7.reuse, R5, PT ;  /* 0x000000050700720c */ /* 0x040fe40003f06270 */
[----:B------:R-:W-:Y:S01]  /*3570*/  ISETP.GE.AND P5, PT, R7, R3, PT ;  /* 0x000000030700720c */ /* 0x000fe20003fa6270 */
[----:B------:R-:W-:Y:S01]  /*3580*/  FMUL.FTZ R7, R20, c[0x0][0x2ec] ;  /* 0x0000bb0014077a20 */ /* 0x000fe20000410000 */
[----:B------:R-:W-:Y:S01]  /*3590*/  FSEL R103, R245, -INF , !P3 ;  /* 0xff800000f5677808 */ /* 0x000fe20005800000 */
[----:B------:R-:W-:Y:S01]  /*35a0*/  FMUL.FTZ R29, R29, c[0x0][0x2ec] ;  /* 0x0000bb001d1d7a20 */ /* 0x000fe20000410000 */
[C---:B------:R-:W-:Y:S01]  /*35b0*/  ISETP.GE.AND P4, PT, R6.reuse, R5, PT ;  /* 0x000000050600720c */ /* 0x040fe20003f86270 */
[----:B------:R1:W3:Y:S01]  /*35c0*/  MUFU.TANH R150, R7 ;  /* 0x0000000700967308 */ /* 0x0002e20000002400 */
[----:B------:R-:W-:Y:S01]  /*35d0*/  ISETP.GE.AND P3, PT, R6, R3, PT ;  /* 0x000000030600720c */ /* 0x000fe20003f66270 */
[----:B------:R-:W-:Y:S01]  /*35e0*/  FMUL.FTZ R31, R31, c[0x0][0x2ec] ;  /* 0x0000bb001f1f7a20 */ /* 0x000fe20000410000 */
[----:B------:R-:W-:-:S02]  /*35f0*/  IADD3 R6, R2, -0xe8, RZ ;  /* 0xffffff1802067810 */ /* 0x000fc40007ffe0ff */
[----:B------:R-:W-:Y:S02]  /*3600*/  FSEL R105, R244, -INF , !P0 ;  /* 0xff800000f4697808 */ /* 0x000fe40004000000 */
[----:B------:R-:W-:Y:S01]  /*3610*/  FSEL R112, R243, -INF , !P5 ;  /* 0xff800000f3707808 */ /* 0x000fe20006800000 */
[----:B------:R-:W-:Y:S01]  /*3620*/  MUFU.TANH R134, R29 ;  /* 0x0000001d00867308 */ /* 0x000fe20000002400 */
[C---:B------:R-:W-:Y:S02]  /*3630*/  ISETP.GE.AND P0, PT, R6.reuse, R5, PT ;  /* 0x000000050600720c */ /* 0x040fe40003f06270 */
[----:B------:R-:W-:Y:S02]  /*3640*/  ISETP.GE.AND P5, PT, R6, R3, PT ;  /* 0x000000030600720c */ /* 0x000fe40003fa6270 */
[----:B----4-:R-:W-:Y:S01]  /*3650*/  FSEL R107, R239, -INF , !P0 ;  /* 0xff800000ef6b7808 */ /* 0x010fe20004000000 */
[----:B------:R-:W-:Y:S01]  /*3660*/  FMUL.FTZ R25, R25, c[0x0][0x2ec] ;  /* 0x0000bb0019197a20 */ /* 0x000fe20000410000 */
[----:B------:R-:W-:Y:S01]  /*3670*/  FSEL R115, R234, -INF , !P5 ;  /* 0xff800000ea737808 */ /* 0x000fe20006800000 */
[----:B------:R-:W-:Y:S01]  /*3680*/  MUFU.TANH R123, R31 ;  /* 0x0000001f007b7308 */ /* 0x000fe20000002400 */
[----:B-1----:R-:W-:Y:S01]  /*3690*/  IADD3 R7, R2, -0xef, RZ ;  /* 0xffffff1102077810 */ /* 0x002fe20007ffe0ff */
[----:B------:R-:W-:Y:S01]  /*36a0*/  FMUL.FTZ R26, R26, c[0x0][0x2ec] ;  /* 0x0000bb001a1a7a20 */ /* 0x000fe20000410000 */
[----:B------:R-:W-:Y:S01]  /*36b0*/  IADD3 R6, R2, -0xe7, RZ ;  /* 0xffffff1902067810 */ /* 0x000fe20007ffe0ff */
[----:B------:R-:W-:Y:S01]  /*36c0*/  FMUL.FTZ R27, R27, c[0x0][0x2ec] ;  /* 0x0000bb001b1b7a20 */ /* 0x000fe20000410000 */
[C---:B------:R-:W-:Y:S01]  /*36d0*/  ISETP.GE.AND P1, PT, R7.reuse, R5, PT ;  /* 0x000000050700720c */ /* 0x040fe20003f26270 */
[----:B--2---:R-:W-:Y:S01]  /*36e0*/  HMMA.16816.F32.BF16 R52, R16, R56, R164 ;  /* 0x000000381034723c */ /* 0x004fe200000418a4 */
[----:B------:R-:W-:Y:S01]  /*36f0*/  ISETP.GE.AND P2, PT, R7, R3, PT ;  /* 0x000000030700720c */ /* 0x000fe20003f46270 */
[----:B------:R-:W-:Y:S01]  /*3700*/  FMUL.FTZ R7, R22, c[0x0][0x2ec] ;  /* 0x0000bb0016077a20 */ /* 0x000fe20000410000 */
[----:B------:R-:W-:Y:S01]  /*3710*/  FSEL R110, R242, -INF , !P4 ;  /* 0xff800000f26e7808 */ /* 0x000fe20006000000 */
[----:B------:R-:W-:Y:S01]  /*3720*/  MUFU.TANH R113, R25 ;  /* 0x0000001900717308 */ /* 0x000fe20000002400 */
[----:B------:R-:W-:-:S02]  /*3730*/  FSEL R117, R236, -INF , !P3 ;  /* 0xff800000ec757808 */ /* 0x000fc40005800000 */
[C---:B------:R-:W-:Y:S01]  /*3740*/  ISETP.GE.AND P4, PT, R6.reuse, R5, PT ;  /* 0x000000050600720c */ /* 0x040fe20003f86270 */
[----:B------:R-:W-:Y:S01]  /*3750*/  HMMA.16816.F32.BF16 R16, R16, R58, R184 ;  /* 0x0000003a1010723c */ /* 0x000fe200000418b8 */
[----:B------:R-:W-:Y:S02]  /*3760*/  ISETP.GE.AND P3, PT, R6, R3, PT ;  /* 0x000000030600720c */ /* 0x000fe40003f66270 */
[----:B------:R-:W-:Y:S01]  /*3770*/  IADD3 R6, R2, -0xe0, RZ ;  /* 0xffffff2002067810 */ /* 0x000fe20007ffe0ff */
[----:B------:R1:W2:Y:S01]  /*3780*/  MUFU.TANH R135, R7 ;  /* 0x0000000700877308 */ /* 0x0002a20000002400 */
[----:B------:R-:W-:Y:S02]  /*3790*/  FSEL R108, R240, -INF , !P1 ;  /* 0xff800000f06c7808 */ /* 0x000fe40004800000 */
[----:B------:R-:W-:Y:S02]  /*37a0*/  FSEL R116, R238, -INF , !P2 ;  /* 0xff800000ee747808 */ /* 0x000fe40005000000 */
[----:B------:R-:W-:-:S02]  /*37b0*/  ISETP.GE.AND P1, PT, R6, R5, PT ;  /* 0x000000050600720c */ /* 0x000fc40003f26270 */
[----:B------:R-:W-:Y:S01]  /*37c0*/  ISETP.GE.AND P2, PT, R6, R3, PT ;  /* 0x000000030600720c */ /* 0x000fe20003f46270 */
[----:B------:R-:W-:Y:S01]  /*37d0*/  MUFU.TANH R100, R26 ;  /* 0x0000001a00647308 */ /* 0x000fe20000002400 */
[----:B------:R-:W-:Y:S02]  /*37e0*/  IADD3 R6, R2, -0xd8, RZ ;  /* 0xffffff2802067810 */ /* 0x000fe40007ffe0ff */
[----:B------:R-:W-:Y:S02]  /*37f0*/  FSEL R109, R237, -INF , !P4 ;  /* 0xff800000ed6d7808 */ /* 0x000fe40006000000 */
[----:B------:R-:W-:Y:S02]  /*3800*/  FSEL R118, R231, -INF , !P3 ;  /* 0xff800000e7767808 */ /* 0x000fe40005800000 */
[C---:B------:R-:W-:Y:S01]  /*3810*/  ISETP.GE.AND P4, PT, R6.reuse, R5, PT ;  /* 0x000000050600720c */ /* 0x040fe20003f86270 */
[----:B-1----:R-:W-:Y:S01]  /*3820*/  FMUL.FTZ R7, R23, c[0x0][0x2ec] ;  /* 0x0000bb0017077a20 */ /* 0x002fe20000410000 */
[----:B------:R-:W-:Y:S01]  /*3830*/  ISETP.GE.AND P3, PT, R6, R3, PT ;  /* 0x000000030600720c */ /* 0x000fe20003f66270 */
[----:B------:R-:W-:Y:S01]  /*3840*/  HMMA.16816.F32.BF16 R20, R12, R50, R84 ;  /* 0x000000320c14723c */ /* 0x000fe20000041854 */
[----:B------:R-:W1:Y:S01]  /*3850*/  LDSM.16.M88.4 R48, [R221+0x5800] ;  /* 0x00580000dd30783b */ /* 0x000e620000000200 */
[----:B------:R4:W1:Y:S01]  /*3860*/  MUFU.TANH R144, R7 ;  /* 0x0000000700907308 */ /* 0x0008620000002400 */
[----:B------:R-:W-:-:S02]  /*3870*/  IADD3 R6, R2, -0xd7, RZ ;  /* 0xffffff2902067810 */ /* 0x000fc40007ffe0ff */
[----:B-----5:R-:W-:Y:S02]  /*3880*/  FSEL R128, R120, -INF , !P2 ;  /* 0xff80000078807808 */ /* 0x020fe40005000000 */
[----:B------:R-:W-:Y:S02]  /*3890*/  FSEL R119, R230, -INF , !P1 ;  /* 0xff800000e6777808 */ /* 0x000fe40004800000 */
[C---:B------:R-:W-:Y:S02]  /*38a0*/  ISETP.GE.AND P1, PT, R6.reuse, R5, PT ;  /* 0x000000050600720c */ /* 0x040fe40003f26270 */
[----:B------:R-:W-:Y:S02]  /*38b0*/  ISETP.GE.AND P2, PT, R6, R3, PT ;  /* 0x000000030600720c */ /* 0x000fe40003f46270 */
[----:B------:R-:W-:Y:S02]  /*38c0*/  IADD3 R6, R2, -0xcf, RZ ;  /* 0xffffff3102067810 */ /* 0x000fe40007ffe0ff */
[----:B------:R-:W-:-:S02]  /*38d0*/  FSEL R126, R121, -INF , !P3 ;  /* 0xff800000797e7808 */ /* 0x000fc40005800000 */
[----:B------:R-:W-:Y:S01]  /*38e0*/  FSEL R122, R215, -INF , !P4 ;  /* 0xff800000d77a7808 */ /* 0x000fe20006000000 */
[----:B----4-:R-:W-:Y:S01]  /*38f0*/  FMUL.FTZ R7, R28, c[0x0][0x2ec] ;  /* 0x0000bb001c077a20 */ /* 0x010fe20000410000 */
[----:B------:R-:W-:Y:S02]  /*3900*/  FSEL R121, R233, -INF , !P1 ;  /* 0xff800000e9797808 */ /* 0x000fe40004800000 */
[----:B------:R-:W-:Y:S01]  /*3910*/  FSEL R125, R229, -INF , !P2 ;  /* 0xff800000e57d7808 */ /* 0x000fe20005000000 */
[----:B------:R4:W-:Y:S01]  /*3920*/  MUFU.TANH R133, R7 ;  /* 0x0000000700857308 */ /* 0x0009e20000002400 */
[C---:B------:R-:W-:Y:S01]  /*3930*/  ISETP.GE.AND P4, PT, R6.reuse, R5, PT ;  /* 0x000000050600720c */ /* 0x040fe20003f86270 */
[----:B------:R-:W-:Y:S01]  /*3940*/  HMMA.16816.F32.BF16 R32, R8, R34, R20 ;  /* 0x000000220820723c */ /* 0x000fe20000041814 */
[----:B------:R-:W-:Y:S02]  /*3950*/  ISETP.GE.AND P3, PT, R6, R3, PT ;  /* 0x000000030600720c */ /* 0x000fe40003f66270 */
[----:B------:R-:W-:-:S02]  /*3960*/  IADD3 R6, R2, -0xc7, RZ ;  /* 0xffffff3902067810 */ /* 0x000fc40007ffe0ff */
[----:B------:R-:W-:Y:S02]  /*3970*/  FSEL R130, R232, -INF , !P4 ;  /* 0xff800000e8827808 */ /* 0x000fe40006000000 */
[----:B------:R-:W-:Y:S01]  /*3980*/  FMUL.FTZ R20, R24, c[0x0][0x2ec] ;  /* 0x0000bb0018147a20 */ /* 0x000fe20000410000 */
[----:B------:R-:W-:Y:S02]  /*3990*/  FSEL R138, R217, -INF , !P3 ;  /* 0xff800000d98a7808 */ /* 0x000fe40005800000 */
[C---:B------:R-:W-:Y:S01]  /*39a0*/  IADD3 R240, R221.reuse, 0x800, RZ ;  /* 0x00000800ddf07810 */ /* 0x040fe20007ffe0ff */
[----:B------:R5:W-:Y:S01]  /*39b0*/  MUFU.TANH R114, R20 ;  /* 0x0000001400727308 */ /* 0x000be20000002400 */
[C---:B------:R-:W-:Y:S02]  /*39c0*/  IADD3 R239, R221.reuse, 0x1000, RZ ;  /* 0x00001000ddef7810 */ /* 0x040fe40007ffe0ff */
[----:B----4-:R-:W-:Y:S02]  /*39d0*/  IADD3 R7, R2, -0xdf, RZ ;  /* 0xffffff2102077810 */ /* 0x010fe40007ffe0ff */
[----:B------:R-:W-:-:S02]  /*39e0*/  IADD3 R238, R221, 0x1800, RZ ;  /* 0x00001800ddee7810 */ /* 0x000fc40007ffe0ff */
[C---:B------:R-:W-:Y:S02]  /*39f0*/  ISETP.GE.AND P0, PT, R7.reuse, R5, PT ;  /* 0x000000050700720c */ /* 0x040fe40003f06270 */
[----:B------:R-:W-:Y:S01]  /*3a00*/  ISETP.GE.AND P5, PT, R7, R3, PT ;  /* 0x000000030700720c */ /* 0x000fe20003fa6270 */
[----:B------:R-:W-:Y:S01]  /*3a10*/  FMUL.FTZ R7, R30, c[0x0][0x2ec] ;  /* 0x0000bb001e077a20 */ /* 0x000fe20000410000 */
[----:B------:R-:W-:Y:S01]  /*3a20*/  FSEL R120, R235, -INF , !P0 ;  /* 0xff800000eb787808 */ /* 0x000fe20004000000 */
[----:B-1----:R-:W-:Y:S01]  /*3a30*/  HMMA.16816.F32.BF16 R28, R12, R50, R88 ;  /* 0x000000320c1c723c */ /* 0x002fe20000041858 */
[----:B------:R-:W-:Y:S01]  /*3a40*/  FSEL R127, R127, -INF , !P5 ;  /* 0xff8000007f7f7808 */ /* 0x000fe20006800000 */
[----:B------:R1:W4:Y:S01]  /*3a50*/  MUFU.TANH R124, R7 ;  /* 0x00000007007c7308 */ /* 0x0003220000002400 */
[----:B------:R-:W-:Y:S01]  /*3a60*/  FMUL.FTZ R24, R32, c[0x0][0x2ec] ;  /* 0x0000bb0020187a20 */ /* 0x000fe20000410000 */
[----:B------:R-:W-:Y:S01]  /*3a70*/  IADD3 R237, R221, 0x2000, RZ ;  /* 0x00002000dded7810 */ /* 0x000fe20007ffe0ff */
[----:B------:R-:W-:Y:S01]  /*3a80*/  FMUL.FTZ R35, R35, c[0x0][0x2ec] ;  /* 0x0000bb0023237a20 */ /* 0x000fe20000410000 */
[----:B------:R-:W-:-:S02]  /*3a90*/  IADD3 R236, R221, 0x2800, RZ ;  /* 0x00002800ddec7810 */ /* 0x000fc40007ffe0ff */
[----:B-----5:R-:W-:Y:S01]  /*3aa0*/  HMMA.16816.F32.BF16 R20, R12, R48, R68 ;  /* 0x000000300c14723c */ /* 0x020fe20000041844 */
[----:B------:R-:W5:Y:S01]  /*3ab0*/  LDSM.16.M88.4 R48, [R221+0x6800] ;  /* 0x00680000dd30783b */ /* 0x000f620000000200 */
[----:B------:R2:W-:Y:S01]  /*3ac0*/  MUFU.TANH R89, R24 ;  /* 0x0000001800597308 */ /* 0x0005e20000002400 */
[C---:B------:R-:W-:Y:S02]  /*3ad0*/  IADD3 R235, R221.reuse, 0x3000, RZ ;  /* 0x00003000ddeb7810 */ /* 0x040fe40007ffe0ff */
[C---:B------:R-:W-:Y:S02]  /*3ae0*/  IADD3 R234, R221.reuse, 0x3800, RZ ;  /* 0x00003800ddea7810 */ /* 0x040fe40007ffe0ff */
[C---:B------:R-:W-:Y:S02]  /*3af0*/  IADD3 R233, R221.reuse, 0x4000, RZ ;  /* 0x00004000dde97810 */ /* 0x040fe40007ffe0ff */
[----:B------:R-:W-:Y:S01]  /*3b00*/  IADD3 R232, R221, 0x4800, RZ ;  /* 0x00004800dde87810 */ /* 0x000fe20007ffe0ff */
[----:B------:R-:W-:Y:S01]  /*3b10*/  MUFU.TANH R88, R35 ;  /* 0x0000002300587308 */ /* 0x000fe20000002400 */
[----:B-1----:R-:W-:-:S02]  /*3b20*/  IADD3 R7, R2, -0xd0, RZ ;  /* 0xffffff3002077810 */ /* 0x002fc40007ffe0ff */
[----:B------:R-:W-:Y:S02]  /*3b30*/  IADD3 R231, R221, 0x5000, RZ ;  /* 0x00005000dde77810 */ /* 0x000fe40007ffe0ff */
[C---:B------:R-:W-:Y:S01]  /*3b40*/  ISETP.GE.AND P0, PT, R7.reuse, R5, PT ;  /* 0x000000050700720c */ /* 0x040fe20003f06270 */
[C---:B------:R-:W-:Y:S01]  /*3b50*/  HMMA.16816.F32.BF16 R28, R8.reuse, R38, R28 ;  /* 0x00000026081c723c */ /* 0x040fe2000004181c */
[----:B------:R-:W-:Y:S01]  /*3b60*/  ISETP.GE.AND P5, PT, R7, R3, PT ;  /* 0x000000030700720c */ /* 0x000fe20003fa6270 */
[----:B--2---:R-:W-:Y:S01]  /*3b70*/  FMUL.FTZ R24, R33, c[0x0][0x2ec] ;  /* 0x0000bb0021187a20 */ /* 0x004fe20000410000 */
[----:B------:R-:W-:Y:S01]  /*3b80*/  IADD3 R7, R2, -0xc8, RZ ;  /* 0xffffff3802077810 */ /* 0x000fe20007ffe0ff */
[----:B------:R-:W1:Y:S01]  /*3b90*/  MUFU.TANH R90, R27 ;  /* 0x0000001b005a7308 */ /* 0x000e620000002400 */
[----:B------:R-:W-:Y:S02]  /*3ba0*/  FSEL R129, R226, -INF , !P0 ;  /* 0xff800000e2817808 */ /* 0x000fe40004000000 */
[C---:B------:R-:W-:Y:S01]  /*3bb0*/  ISETP.GE.AND P1, PT, R7.reuse, R5, PT ;  /* 0x000000050700720c */ /* 0x040fe20003f26270 */
[----:B------:R-:W-:Y:S01]  /*3bc0*/  HMMA.16816.F32.BF16 R20, R8, R36, R20 ;  /* 0x000000240814723c */ /* 0x000fe20000041814 */
[----:B------:R-:W-:-:S02]  /*3bd0*/  ISETP.GE.AND P2, PT, R7, R3, PT ;  /* 0x000000030700720c */ /* 0x000fc40003f46270 */
[----:B------:R-:W-:Y:S01]  /*3be0*/  IADD3 R7, R2, -0xc0, RZ ;  /* 0xffffff4002077810 */ /* 0x000fe20007ffe0ff */
[----:B------:R2:W-:Y:S01]  /*3bf0*/  MUFU.TANH R91, R24 ;  /* 0x00000018005b7308 */ /* 0x0005e20000002400 */
[----:B------:R-:W-:Y:S02]  /*3c00*/  FSEL R139, R209, -INF , !P5 ;  /* 0xff800000d18b7808 */ /* 0x000fe40006800000 */
[C---:B------:R-:W-:Y:S02]  /*3c10*/  ISETP.GE.AND P0, PT, R6.reuse, R5, PT ;  /* 0x000000050600720c */ /* 0x040fe40003f06270 */
[----:B------:R-:W-:Y:S02]  /*3c20*/  ISETP.GE.AND P5, PT, R6, R3, PT ;  /* 0x000000030600720c */ /* 0x000fe40003fa6270 */
[C---:B------:R-:W-:Y:S02]  /*3c30*/  ISETP.GE.AND P4, PT, R7.reuse, R5, PT ;  /* 0x000000050700720c */ /* 0x040fe40003f86270 */
[----:B------:R-:W-:-:S02]  /*3c40*/  ISETP.GE.AND P3, PT, R7, R3, PT ;  /* 0x000000030700720c */ /* 0x000fc40003f66270 */
[----:B------:R-:W-:Y:S01]  /*3c50*/  IADD3 R7, R2, -0xb8, RZ ;  /* 0xffffff4802077810 */ /* 0x000fe20007ffe0ff */
[----:B------:R-:W-:Y:S01]  /*3c60*/  FMUL.FTZ R30, R30, c[0x0][0x2ec] ;  /* 0x0000bb001e1e7a20 */ /* 0x000fe20000410000 */
[----:B------:R-:W-:Y:S01]  /*3c70*/  FSEL R131, R228, -INF , !P0 ;  /* 0xff800000e4837808 */ /* 0x000fe20004000000 */
[----:B------:R-:W-:Y:S01]  /*3c80*/  FMUL.FTZ R31, R31, c[0x0][0x2ec] ;  /* 0x0000bb001f1f7a20 */ /* 0x000fe20000410000 */
[----:B------:R-:W-:Y:S01]  /*3c90*/  FSEL R136, R212, -INF , !P5 ;  /* 0xff800000d4887808 */ /* 0x000fe20006800000 */
[C---:B--2---:R-:W-:Y:S01]  /*3ca0*/  HMMA.16816.F32.BF16 R24, R12.reuse, R44, R72 ;  /* 0x0000002c0c18723c */ /* 0x044fe20000041848 */
[C---:B------:R-:W-:Y:S01]  /*3cb0*/  ISETP.GE.AND P0, PT, R7.reuse, R5, PT ;  /* 0x000000050700720c */ /* 0x040fe20003f06270 */
[----:B------:R-:W-:Y:S01]  /*3cc0*/  MUFU.TANH R73, R30 ;  /* 0x0000001e00497308 */ /* 0x000fe20000002400 */
[----:B------:R-:W-:Y:S01]  /*3cd0*/  ISETP.GE.AND P5, PT, R7, R3, PT ;  /* 0x000000030700720c */ /* 0x000fe20003fa6270 */
[----:B------:R-:W-:Y:S01]  /*3ce0*/  FMUL.FTZ R7, R34, c[0x0][0x2ec] ;  /* 0x0000bb0022077a20 */ /* 0x000fe20000410000 */
[----:B------:R-:W-:Y:S01]  /*3cf0*/  IADD3 R6, R2, -0xbf, RZ ;  /* 0xffffff4102067810 */ /* 0x000fe20007ffe0ff */
[----:B------:R-:W-:Y:S01]  /*3d00*/  FMUL.FTZ R21, R21, c[0x0][0x2ec] ;  /* 0x0000bb0015157a20 */ /* 0x000fe20000410000 */
[----:B------:R-:W-:Y:S01]  /*3d10*/  FSEL R132, R213, -INF , !P1 ;  /* 0xff800000d5847808 */ /* 0x000fe20004800000 */
[----:B------:R-:W-:Y:S01]  /*3d20*/  HMMA.16816.F32.BF16 R32, R12, R46, R92 ;  /* 0x0000002e0c20723c */ /* 0x000fe2000004185c */
[----:B------:R-:W-:Y:S01]  /*3d30*/  FSEL R137, R208, -INF , !P2 ;  /* 0xff800000d0897808 */ /* 0x000fe20005000000 */
[----:B------:R2:W1:Y:S01]  /*3d40*/  MUFU.TANH R85, R7 ;  /* 0x0000000700557308 */ /* 0x0004620000002400 */
[C---:B------:R-:W-:Y:S01]  /*3d50*/  ISETP.GE.AND P1, PT, R6.reuse, R5, PT ;  /* 0x000000050600720c */ /* 0x040fe20003f26270 */
[----:B------:R-:W1:Y:S01]  /*3d60*/  LDSM.16.M88.4 R44, [R218+0x6800] ;  /* 0x00680000da2c783b */ /* 0x000e620000000200 */
[----:B------:R-:W-:Y:S01]  /*3d70*/  ISETP.GE.AND P2, PT, R6, R3, PT ;  /* 0x000000030600720c */ /* 0x000fe20003f46270 */
[----:B------:R-:W-:Y:S01]  /*3d80*/  FMUL.FTZ R23, R23, c[0x0][0x2ec] ;  /* 0x0000bb0017177a20 */ /* 0x000fe20000410000 */
[----:B------:R-:W-:-:S02]  /*3d90*/  FSEL R141, R216, -INF , !P1 ;  /* 0xff800000d88d7808 */ /* 0x000fc40004800000 */
[----:B------:R-:W-:Y:S01]  /*3da0*/  FSEL R147, R214, -INF , !P2 ;  /* 0xff800000d6937808 */ /* 0x000fe20005000000 */
[----:B------:R-:W-:Y:S01]  /*3db0*/  MUFU.TANH R86, R21 ;  /* 0x0000001500567308 */ /* 0x000fe20000002400 */
[----:B------:R-:W-:Y:S02]  /*3dc0*/  IADD3 R6, R2, -0xb7, RZ ;  /* 0xffffff4902067810 */ /* 0x000fe40007ffe0ff */
[----:B------:R-:W-:Y:S02]  /*3dd0*/  FSEL R140, R210, -INF , !P4 ;  /* 0xff800000d28c7808 */ /* 0x000fe40006000000 */
[----:B------:R-:W-:Y:S01]  /*3de0*/  FSEL R148, R207, -INF , !P3 ;  /* 0xff800000cf947808 */ /* 0x000fe20005800000 */
[----:B------:R-:W-:Y:S01]  /*3df0*/  HMMA.16816.F32.BF16 R24, R8, R40, R24 ;  /* 0x000000280818723c */ /* 0x000fe20000041818 */
[----:B------:R-:W-:Y:S01]  /*3e00*/  ISETP.GE.AND P4, PT, R6, R5, PT ;  /* 0x000000050600720c */ /* 0x000fe20003f86270 */
[----:B------:R-:W-:Y:S01]  /*3e10*/  MUFU.TANH R84, R23 ;  /* 0x0000001700547308 */ /* 0x000fe20000002400 */
[----:B--2---:R-:W-:-:S02]  /*3e20*/  IADD3 R7, R2, -0xb0, RZ ;  /* 0xffffff5002077810 */ /* 0x004fc40007ffe0ff */
[----:B------:R-:W-:Y:S02]  /*3e30*/  ISETP.GE.AND P3, PT, R6, R3, PT ;  /* 0x000000030600720c */ /* 0x000fe40003f66270 */
[C---:B------:R-:W-:Y:S02]  /*3e40*/  ISETP.GE.AND P1, PT, R7.reuse, R5, PT ;  /* 0x000000050700720c */ /* 0x040fe40003f26270 */
[----:B------:R-:W-:Y:S01]  /*3e50*/  ISETP.GE.AND P2, PT, R7, R3, PT ;  /* 0x000000030700720c */ /* 0x000fe20003f46270 */
[----:B------:R-:W-:Y:S01]  /*3e60*/  FMUL.FTZ R7, R20, c[0x0][0x2ec] ;  /* 0x0000bb0014077a20 */ /* 0x000fe20000410000 */
[----:B------:R-:W-:Y:S01]  /*3e70*/  FSEL R142, R227, -INF , !P4 ;  /* 0xff800000e38e7808 */ /* 0x000fe20006000000 */
[----:B------:R-:W-:Y:S01]  /*3e80*/  FMUL.FTZ R20, R28, c[0x0][0x2ec] ;  /* 0x0000bb001c147a20 */ /* 0x000fe20000410000 */
[----:B------:R-:W-:Y:S01]  /*3e90*/  FSEL R145, R145, -INF , !P3 ;  /* 0xff80000091917808 */ /* 0x000fe20005800000 */
[----:B------:R2:W-:Y:S01]  /*3ea0*/  MUFU.TANH R87, R7 ;  /* 0x0000000700577308 */ /* 0x0005e20000002400 */
[----:B------:R-:W-:-:S02]  /*3eb0*/  IADD3 R6, R2, -0xaf, RZ ;  /* 0xffffff5102067810 */ /* 0x000fc40007ffe0ff */
[----:B------:R-:W-:Y:S02]  /*3ec0*/  FSEL R143, R211, -INF , !P0 ;  /* 0xff800000d38f7808 */ /* 0x000fe40004000000 */
[----:B------:R-:W-:Y:S02]  /*3ed0*/  FSEL R146, R205, -INF , !P5 ;  /* 0xff800000cd927808 */ /* 0x000fe40006800000 */
[C---:B------:R-:W-:Y:S01]  /*3ee0*/  ISETP.GE.AND P0, PT, R6.reuse, R5, PT ;  /* 0x000000050600720c */ /* 0x040fe20003f06270 */
[----:B------:R1:W-:Y:S01]  /*3ef0*/  MUFU.TANH R80, R20 ;  /* 0x0000001400507308 */ /* 0x0003e20000002400 */
[----:B------:R-:W-:Y:S01]  /*3f00*/  ISETP.GE.AND P5, PT, R6, R3, PT ;  /* 0x000000030600720c */ /* 0x000fe20003fa6270 */
[----:B------:R-:W-:Y:S01]  /*3f10*/  FMUL.FTZ R24, R24, c[0x0][0x2ec] ;  /* 0x0000bb0018187a20 */ /* 0x000fe20000410000 */
[----:B------:R-:W-:Y:S01]  /*3f20*/  IADD3 R6, R2, -0xa7, RZ ;  /* 0xffffff5902067810 */ /* 0x000fe20007ffe0ff */
[----:B------:R-:W-:Y:S01]  /*3f30*/  FMUL.FTZ R26, R26, c[0x0][0x2ec] ;  /* 0x0000bb001a1a7a20 */ /* 0x000fe20000410000 */
[----:B------:R-:W-:-:S02]  /*3f40*/  FSEL R149, R204, -INF , !P1 ;  /* 0xff800000cc957808 */ /* 0x000fc40004800000 */
[----:B------:R-:W-:Y:S01]  /*3f50*/  FSEL R153, R202, -INF , !P2 ;  /* 0xff800000ca997808 */ /* 0x000fe20005000000 */
[----:B------:R3:W-:Y:S01]  /*3f60*/  MUFU.TANH R75, R31 ;  /* 0x0000001f004b7308 */ /* 0x0007e20000002400 */
[----:B--2---:R-:W-:Y:S02]  /*3f70*/  IADD3 R7, R2, -0xa8, RZ ;  /* 0xffffff5802077810 */ /* 0x004fe40007ffe0ff */
[----:B------:R-:W-:Y:S02]  /*3f80*/  FSEL R92, R206, -INF , !P0 ;  /* 0xff800000ce5c7808 */ /* 0x000fe40004000000 */
[C---:B------:R-:W-:Y:S02]  /*3f90*/  ISETP.GE.AND P4, PT, R7.reuse, R5, PT ;  /* 0x000000050700720c */ /* 0x040fe40003f86270 */
[----:B------:R-:W-:Y:S01]  /*3fa0*/  ISETP.GE.AND P3, PT, R7, R3, PT ;  /* 0x000000030700720c */ /* 0x000fe20003f66270 */
[----:B-1----:R-:W-:Y:S01]  /*3fb0*/  FMUL.FTZ R20, R29, c[0x0][0x2ec] ;  /* 0x0000bb001d147a20 */ /* 0x002fe20000410000 */
[----:B------:R-:W-:Y:S01]  /*3fc0*/  FSEL R152, R203, -INF , !P5 ;  /* 0xff800000cb987808 */ /* 0x000fe20006800000 */
[----:B------:R-:W-:Y:S01]  /*3fd0*/  FMUL.FTZ R7, R22, c[0x0][0x2ec] ;  /* 0x0000bb0016077a20 */ /* 0x000fe20000410000 */
[C---:B------:R-:W-:Y:S01]  /*3fe0*/  ISETP.GE.AND P1, PT, R6.reuse, R5, PT ;  /* 0x000000050600720c */ /* 0x040fe20003f26270 */
[----:B------:R5:W-:Y:S01]  /*3ff0*/  MUFU.TANH R82, R20 ;  /* 0x0000001400527308 */ /* 0x000be20000002400 */
[----:B------:R-:W-:-:S02]  /*4000*/  ISETP.GE.AND P2, PT, R6, R3, PT ;  /* 0x000000030600720c */ /* 0x000fc40003f46270 */
[----:B------:R-:W-:Y:S01]  /*4010*/  IADD3 R6, R2, -0x9f, RZ ;  /* 0xffffff6102067810 */ /* 0x000fe20007ffe0ff */
[----:B---3--:R-:W-:Y:S01]  /*4020*/  HMMA.16816.F32.BF16 R28, R8, R42, R32 ;  /* 0x0000002a081c723c */ /* 0x008fe20000041820 */
[----:B------:R-:W-:Y:S01]  /*4030*/  FSEL R94, R200, -INF , !P4 ;  /* 0xff800000c85e7808 */ /* 0x000fe20006000000 */
[----:B------:R-:W1:Y:S01]  /*4040*/  LDSM.16.M88.4 R32, [R221+0x7000] ;  /* 0x00700000dd20783b */ /* 0x000e620000000200 */
[----:B------:R-:W-:Y:S01]  /*4050*/  FSEL R151, R196, -INF , !P3 ;  /* 0xff800000c4977808 */ /* 0x000fe20005800000 */
[----:B------:R2:W3:Y:S01]  /*4060*/  MUFU.TANH R81, R7 ;  /* 0x0000000700517308 */ /* 0x0004e20000002400 */
[----:B------:R-:W-:Y:S01]  /*4070*/  FSEL R93, R201, -INF , !P1 ;  /* 0xff800000c95d7808 */ /* 0x000fe20004800000 */
[----:B------:R-:W1:Y:S01]  /*4080*/  LDSM.16.M88.4 R40, [R218+0x7000] ;  /* 0x00700000da28783b */ /* 0x000e620000000200 */
[----:B------:R-:W-:Y:S02]  /*4090*/  FSEL R95, R198, -INF , !P2 ;  /* 0xff800000c65f7808 */ /* 0x000fe40005000000 */
[----:B------:R-:W-:-:S02]  /*40a0*/  ISETP.GE.AND P4, PT, R6, R5, PT ;  /* 0x000000050600720c */ /* 0x000fc40003f86270 */
[----:B------:R-:W-:Y:S01]  /*40b0*/  ISETP.GE.AND P3, PT, R6, R3, PT ;  /* 0x000000030600720c */ /* 0x000fe20003f66270 */
[----:B-----5:R-:W-:Y:S01]  /*40c0*/  HMMA.16816.F32.BF16 R20, R12, R48, R96 ;  /* 0x000000300c14723c */ /* 0x020fe20000041860 */
[----:B------:R-:W-:Y:S01]  /*40d0*/  IADD3 R6, R2, -0x97, RZ ;  /* 0xffffff6902067810 */ /* 0x000fe20007ffe0ff */
[----:B------:R5:W1:Y:S01]  /*40e0*/  MUFU.TANH R72, R24 ;  /* 0x0000001800487308 */ /* 0x000a620000002400 */
[----:B------:R-:W-:Y:S02]  /*40f0*/  FSEL R156, R194, -INF , !P3 ;  /* 0xff800000c29c7808 */ /* 0x000fe40005800000 */
[----:B------:R-:W-:Y:S02]  /*4100*/  IADD3 R230, R221, 0x5800, RZ ;  /* 0x00005800dde67810 */ /* 0x000fe40007ffe0ff */
[----:B------:R-:W-:Y:S02]  /*4110*/  FSEL R96, R199, -INF , !P4 ;  /* 0xff800000c7607808 */ /* 0x000fe40006000000 */
[----:B--2---:R-:W-:Y:S01]  /*4120*/  IADD3 R7, R2, -0xa0, RZ ;  /* 0xffffff6002077810 */ /* 0x004fe20007ffe0ff */
[----:B------:R-:W2:Y:S01]  /*4130*/  MUFU.TANH R71, R26 ;  /* 0x0000001a00477308 */ /* 0x000ea20000002400 */
[----:B------:R-:W-:Y:S01]  /*4140*/  IADD3 R229, R221, 0x6000, RZ ;  /* 0x00006000dde57810 */ /* 0x000fe20007ffe0ff */
[----:B------:R-:W-:Y:S01]  /*4150*/  FMUL.FTZ R31, R31, c[0x0][0x2ec] ;  /* 0x0000bb001f1f7a20 */ /* 0x000fe20000410000 */
[----:B------:R-:W-:-:S02]  /*4160*/  ISETP.GE.AND P0, PT, R7, R5, PT ;  /* 0x000000050700720c */ /* 0x000fc40003f06270 */
[----:B------:R-:W-:Y:S02]  /*4170*/  ISETP.GE.AND P5, PT, R7, R3, PT ;  /* 0x000000030700720c */ /* 0x000fe40003fa6270 */
[C---:B------:R-:W-:Y:S01]  /*4180*/  IADD3 R7, R2.reuse, -0x98, RZ ;  /* 0xffffff6802077810 */ /* 0x040fe20007ffe0ff */
[----:B-----5:R-:W-:Y:S01]  /*4190*/  FMUL.FTZ R24, R29, c[0x0][0x2ec] ;  /* 0x0000bb001d187a20 */ /* 0x020fe20000410000 */
[----:B------:R-:W-:Y:S01]  /*41a0*/  FSEL R154, R195, -INF , !P0 ;  /* 0xff800000c39a7808 */ /* 0x000fe20004000000 */
[----:B------:R-:W-:Y:S01]  /*41b0*/  MUFU.TANH R56, R31 ;  /* 0x0000001f00387308 */ /* 0x000fe20000002400 */
[C---:B------:R-:W-:Y:S02]  /*41c0*/  ISETP.GE.AND P1, PT, R7.reuse, R5, PT ;  /* 0x000000050700720c */ /* 0x040fe40003f26270 */
[----:B------:R-:W-:Y:S01]  /*41d0*/  ISETP.GE.AND P2, PT, R7, R3, PT ;  /* 0x000000030700720c */ /* 0x000fe20003f46270 */
[----:B------:R-:W-:Y:S01]  /*41e0*/  HMMA.16816.F32.BF16 R36, R8, R44, R20 ;  /* 0x0000002c0824723c */ /* 0x000fe20000041814 */
[----:B------:R-:W-:-:S02]  /*41f0*/  IADD3 R7, R2, -0x90, RZ ;  /* 0xffffff7002077810 */ /* 0x000fc40007ffe0ff */
[----:B------:R-:W-:Y:S01]  /*4200*/  FSEL R157, R191, -INF , !P5 ;  /* 0xff800000bf9d7808 */ /* 0x000fe20006800000 */
[----:B------:R5:W-:Y:S01]  /*4210*/  MUFU.TANH R68, R24 ;  /* 0x0000001800447308 */ /* 0x000be20000002400 */
[----:B------:R-:W-:Y:S02]  /*4220*/  ISETP.GE.AND P0, PT, R6, R5, PT ;  /* 0x000000050600720c */ /* 0x000fe40003f06270 */
[----:B------:R-:W-:Y:S01]  /*4230*/  FMUL.FTZ R20, R28, c[0x0][0x2ec] ;  /* 0x0000bb001c147a20 */ /* 0x000fe20000410000 */
[----:B------:R-:W-:Y:S02]  /*4240*/  ISETP.GE.AND P5, PT, R6, R3, PT ;  /* 0x000000030600720c */ /* 0x000fe40003fa6270 */
[C---:B------:R-:W-:Y:S02]  /*4250*/  ISETP.GE.AND P4, PT, R7.reuse, R5, PT ;  /* 0x000000050700720c */ /* 0x040fe40003f86270 */
[----:B------:R1:W-:Y:S01]  /*4260*/  MUFU.TANH R69, R20 ;  /* 0x0000001400457308 */ /* 0x0003e20000002400 */
[----:B------:R-:W-:-:S02]  /*4270*/  ISETP.GE.AND P3, PT, R7, R3, PT ;  /* 0x000000030700720c */ /* 0x000fc40003f66270 */
[----:B------:R-:W-:Y:S02]  /*4280*/  IADD3 R7, R2, -0x88, RZ ;  /* 0xffffff7802077810 */ /* 0x000fe40007ffe0ff */
[----:B------:R-:W-:Y:S02]  /*4290*/  FSEL R97, R193, -INF , !P0 ;  /* 0xff800000c1617808 */ /* 0x000fe40004000000 */
[----:B------:R-:W-:Y:S01]  /*42a0*/  FSEL R99, R189, -INF , !P5 ;  /* 0xff800000bd637808 */ /* 0x000fe20006800000 */
[----:B-----5:R-:W-:Y:S01]  /*42b0*/  FMUL.FTZ R24, R30, c[0x0][0x2ec] ;  /* 0x0000bb001e187a20 */ /* 0x020fe20000410000 */
[C---:B------:R-:W-:Y:S02]  /*42c0*/  ISETP.GE.AND P0, PT, R7.reuse, R5, PT ;  /* 0x000000050700720c */ /* 0x040fe40003f06270 */
[----:B------:R-:W-:Y:S01]  /*42d0*/  ISETP.GE.AND P5, PT, R7, R3, PT ;  /* 0x000000030700720c */ /* 0x000fe20003fa6270 */
[----:B------:R-:W-:Y:S01]  /*42e0*/  FMUL.FTZ R7, R25, c[0x0][0x2ec] ;  /* 0x0000bb0019077a20 */ /* 0x000fe20000410000 */
[----:B------:R-:W-:Y:S01]  /*42f0*/  IADD3 R6, R2, -0x8f, RZ ;  /* 0xffffff7102067810 */ /* 0x000fe20007ffe0ff */
[----:B------:R-:W-:Y:S01]  /*4300*/  FMUL.FTZ R28, R36, c[0x0][0x2ec] ;  /* 0x0000bb00241c7a20 */ /* 0x000fe20000410000 */
[----:B------:R-:W-:Y:S01]  /*4310*/  FSEL R98, R190, -INF , !P1 ;  /* 0xff800000be627808 */ /* 0x000fe20004800000 */
[----:B-1----:R-:W-:Y:S01]  /*4320*/  HMMA.16816.F32.BF16 R20, R12, R50, R76 ;  /* 0x000000320c14723c */ /* 0x002fe2000004184c */
[----:B------:R-:W-:Y:S01]  /*4330*/  FSEL R155, R182, -INF , !P2 ;  /* 0xff800000b69b7808 */ /* 0x000fe20005000000 */
[----:B------:R1:W5:Y:S01]  /*4340*/  MUFU.TANH R74, R7 ;  /* 0x00000007004a7308 */ /* 0x0003620000002400 */
[----:B------:R-:W-:-:S02]  /*4350*/  ISETP.GE.AND P1, PT, R6, R5, PT ;  /* 0x000000050600720c */ /* 0x000fc40003f26270 */
[----:B------:R-:W-:Y:S02]  /*4360*/  ISETP.GE.AND P2, PT, R6, R3, PT ;  /* 0x000000030600720c */ /* 0x000fe40003f46270 */
[----:B------:R-:W-:Y:S02]  /*4370*/  FSEL R159, R183, -INF , !P1 ;  /* 0xff800000b79f7808 */ /* 0x000fe40004800000 */
[----:B------:R-:W-:Y:S01]  /*4380*/  FSEL R167, R180, -INF , !P2 ;  /* 0xff800000b4a77808 */ /* 0x000fe20005000000 */
[----:B------:R2:W-:Y:S01]  /*4390*/  MUFU.TANH R51, R28 ;  /* 0x0000001c00337308 */ /* 0x0005e20000002400 */
[----:B------:R-:W-:Y:S02]  /*43a0*/  IADD3 R6, R2, -0x87, RZ ;  /* 0xffffff7902067810 */ /* 0x000fe40007ffe0ff */
[----:B------:R-:W-:Y:S02]  /*43b0*/  FSEL R158, R181, -INF , !P4 ;  /* 0xff800000b59e7808 */ /* 0x000fe40006000000 */
[----:B------:R-:W-:-:S02]  /*43c0*/  FSEL R168, R168, -INF , !P3 ;  /* 0xff800000a8a87808 */ /* 0x000fc40005800000 */
[----:B------:R-:W-:Y:S01]  /*43d0*/  ISETP.GE.AND P4, PT, R6, R5, PT ;  /* 0x000000050600720c */ /* 0x000fe20003f86270 */
[----:B------:R3:W-:Y:S01]  /*43e0*/  MUFU.TANH R57, R24 ;  /* 0x0000001800397308 */ /* 0x0007e20000002400 */
[----:B-1----:R-:W-:Y:S02]  /*43f0*/  IADD3 R7, R2, -0x80, RZ ;  /* 0xffffff8002077810 */ /* 0x002fe40007ffe0ff */
[----:B------:R-:W-:Y:S02]  /*4400*/  ISETP.GE.AND P3, PT, R6, R3, PT ;  /* 0x000000030600720c */ /* 0x000fe40003f66270 */
[C---:B------:R-:W-:Y:S01]  /*4410*/  ISETP.GE.AND P1, PT, R7.reuse, R5, PT ;  /* 0x000000050700720c */ /* 0x040fe20003f26270 */
[----:B------:R-:W-:Y:S01]  /*4420*/  HMMA.16816.F32.BF16 R20, R8, R46, R20 ;  /* 0x0000002e0814723c */ /* 0x000fe20000041814 */
[----:B------:R-:W-:Y:S01]  /*4430*/  ISETP.GE.AND P2, PT, R7, R3, PT ;  /* 0x000000030700720c */ /* 0x000fe20003f46270 */
[----:B------:R-:W-:Y:S01]  /*4440*/  FMUL.FTZ R7, R27, c[0x0][0x2ec] ;  /* 0x0000bb001b077a20 */ /* 0x000fe20000410000 */
[----:B------:R-:W-:Y:S01]  /*4450*/  IADD3 R6, R2, -0x7f, RZ ;  /* 0xffffff8102067810 */ /* 0x000fe20007ffe0ff */
[----:B------:R-:W1:Y:S01]  /*4460*/  LDSM.16.M88.4 R44, [R221+0x7800] ;  /* 0x00780000dd2c783b */ /* 0x000e620000000200 */
[----:B------:R-:W-:Y:S01]  /*4470*/  FSEL R164, R176, -INF , !P0 ;  /* 0xff800000b0a47808 */ /* 0x000fe20004000000 */
[----:B------:R4:W1:Y:S01]  /*4480*/  MUFU.TANH R70, R7 ;  /* 0x0000000700467308 */ /* 0x0008620000002400 */
[----:B------:R-:W-:Y:S01]  /*4490*/  FSEL R166, R163, -INF , !P5 ;  /* 0xff800000a3a67808 */ /* 0x000fe20006800000 */
[----:B--2---:R-:W-:Y:S01]  /*44a0*/  FMUL.FTZ R28, R37, c[0x0][0x2ec] ;  /* 0x0000bb00251c7a20 */ /* 0x004fe20000410000 */
[----:B------:R-:W-:Y:S01]  /*44b0*/  ISETP.GE.AND P0, PT, R6, R5, PT ;  /* 0x000000050600720c */ /* 0x000fe20003f06270 */
[----:B---3--:R-:W-:Y:S01]  /*44c0*/  HMMA.16816.F32.BF16 R24, R12, R32, R64 ;  /* 0x000000200c18723c */ /* 0x008fe20000041840 */
[----:B------:R-:W-:-:S02]  /*44d0*/  FSEL R163, R177, -INF , !P4 ;  /* 0xff800000b1a37808 */ /* 0x000fc40006000000 */
[----:B------:R-:W-:Y:S01]  /*44e0*/  FSEL R165, R175, -INF , !P3 ;  /* 0xff800000afa57808 */ /* 0x000fe20005800000 */
[----:B------:R2:W3:Y:S01]  /*44f0*/  MUFU.TANH R50, R28 ;  /* 0x0000001c00327308 */ /* 0x0004e20000002400 */
[----:B------:R-:W-:Y:S02]  /*4500*/  ISETP.GE.AND P5, PT, R6, R3, PT ;  /* 0x000000030600720c */ /* 0x000fe40003fa6270 */
[----:B------:R-:W-:Y:S01]  /*4510*/  IADD3 R6, R2, -0x77, RZ ;  /* 0xffffff8902067810 */ /* 0x000fe20007ffe0ff */
[----:B------:R-:W-:Y:S01]  /*4520*/  HMMA.16816.F32.BF16 R32, R12, R34, R60 ;  /* 0x000000220c20723c */ /* 0x000fe2000004183c */
[----:B------:R-:W-:Y:S02]  /*4530*/  FSEL R175, R170, -INF , !P2 ;  /* 0xff800000aaaf7808 */ /* 0x000fe40005000000 */
[----:B------:R-:W-:Y:S02]  /*4540*/  FSEL R170, R174, -INF , !P0 ;  /* 0xff800000aeaa7808 */ /* 0x000fe40004000000 */
[----:B----4-:R-:W-:Y:S01]  /*4550*/  IADD3 R7, R2, -0x78, RZ ;  /* 0xffffff8802077810 */ /* 0x010fe20007ffe0ff */
[----:B------:R-:W-:Y:S01]  /*4560*/  FMUL.FTZ R21, R21, c[0x0][0x2ec] ;  /* 0x0000bb0015157a20 */ /* 0x000fe20000410000 */
[----:B------:R-:W-:Y:S01]  /*4570*/  FSEL R169, R169, -INF , !P1 ;  /* 0xff800000a9a97808 */ /* 0x000fe20004800000 */
[----:B------:R-:W-:Y:S01]  /*4580*/  FMUL.FTZ R36, R23, c[0x0][0x2ec] ;  /* 0x0000bb0017247a20 */ /* 0x000fe20000410000 */
[----:B------:R-:W-:-:S02]  /*4590*/  ISETP.GE.AND P4, PT, R7, R5, PT ;  /* 0x000000050700720c */ /* 0x000fc40003f86270 */
[----:B------:R-:W-:Y:S01]  /*45a0*/  ISETP.GE.AND P3, PT, R7, R3, PT ;  /* 0x000000030700720c */ /* 0x000fe20003f66270 */
[----:B--2---:R-:W-:Y:S01]  /*45b0*/  FMUL.FTZ R28, R38, c[0x0][0x2ec] ;  /* 0x0000bb00261c7a20 */ /* 0x004fe20000410000 */
[----:B------:R-:W-:Y:S01]  /*45c0*/  IADD3 R7, R2, -0x70, RZ ;  /* 0xffffff9002077810 */ /* 0x000fe20007ffe0ff */
[----:B------:R-:W-:Y:S01]  /*45d0*/  MUFU.TANH R36, R36 ;  /* 0x0000002400247308 */ /* 0x000fe20000002400 */
[----:B------:R-:W-:Y:S02]  /*45e0*/  FSEL R174, R173, -INF , !P5 ;  /* 0xff800000adae7808 */ /* 0x000fe40006800000 */
[C---:B------:R-:W-:Y:S02]  /*45f0*/  ISETP.GE.AND P1, PT, R6.reuse, R5, PT ;  /* 0x000000050600720c */ /* 0x040fe40003f26270 */
[----:B------:R-:W-:Y:S02]  /*4600*/  ISETP.GE.AND P2, PT, R6, R3, PT ;  /* 0x000000030600720c */ /* 0x000fe40003f46270 */
[C---:B------:R-:W-:Y:S01]  /*4610*/  ISETP.GE.AND P0, PT, R7.reuse, R5, PT ;  /* 0x000000050700720c */ /* 0x040fe20003f06270 */
[----:B------:R2:W-:Y:S01]  /*4620*/  MUFU.TANH R49, R28 ;  /* 0x0000001c00317308 */ /* 0x0005e20000002400 */
[----:B------:R-:W-:Y:S01]  /*4630*/  ISETP.GE.AND P5, PT, R7, R3, PT ;  /* 0x000000030700720c */ /* 0x000fe20003fa6270 */
[----:B------:R-:W-:Y:S01]  /*4640*/  HMMA.16816.F32.BF16 R32, R8, R42, R32 ;  /* 0x0000002a0820723c */ /* 0x000fe20000041820 */
[----:B------:R-:W-:-:S02]  /*4650*/  IADD3 R6, R2, -0x6f, RZ ;  /* 0xffffff9102067810 */ /* 0x000fc40007ffe0ff */
[----:B------:R-:W-:Y:S02]  /*4660*/  IADD3 R7, R2, -0x68, RZ ;  /* 0xffffff9802077810 */ /* 0x000fe40007ffe0ff */
[----:B------:R-:W-:Y:S02]  /*4670*/  FSEL R173, R160, -INF , !P3 ;  /* 0xff800000a0ad7808 */ /* 0x000fe40005800000 */
[----:B------:R-:W-:Y:S02]  /*4680*/  FSEL R171, R171, -INF , !P4 ;  /* 0xff800000abab7808 */ /* 0x000fe40006000000 */
[----:B------:R-:W-:Y:S02]  /*4690*/  FSEL R160, R172, -INF , !P1 ;  /* 0xff800000aca07808 */ /* 0x000fe40004800000 */
[----:B------:R-:W-:Y:S02]  /*46a0*/  FSEL R162, R162, -INF , !P2 ;  /* 0xff800000a2a27808 */ /* 0x000fe40005000000 */
[C---:B------:R-:W-:Y:S01]  /*46b0*/  ISETP.GE.AND P4, PT, R6.reuse, R5, PT ;  /* 0x000000050600720c */ /* 0x040fe20003f86270 */
[----:B--2---:R-:W-:Y:S01]  /*46c0*/  FMUL.FTZ R28, R39, c[0x0][0x2ec] ;  /* 0x0000bb00271c7a20 */ /* 0x004fe20000410000 */
[----:B------:R-:W-:Y:S01]  /*46d0*/  ISETP.GE.AND P3, PT, R6, R3, PT ;  /* 0x000000030600720c */ /* 0x000fe20003f66270 */
[----:B------:R-:W-:Y:S01]  /*46e0*/  MUFU.TANH R39, R21 ;  /* 0x0000001500277308 */ /* 0x000fe20000002400 */
[----:B------:R-:W-:-:S02]  /*46f0*/  ISETP.GE.AND P1, PT, R7, R5, PT ;  /* 0x000000050700720c */ /* 0x000fc40003f26270 */
[----:B------:R-:W-:Y:S02]  /*4700*/  ISETP.GE.AND P2, PT, R7, R3, PT ;  /* 0x000000030700720c */ /* 0x000fe40003f46270 */
[C---:B------:R-:W-:Y:S02]  /*4710*/  IADD3 R6, R2.reuse, -0x67, RZ ;  /* 0xffffff9902067810 */ /* 0x040fe40007ffe0ff */
[----:B------:R-:W-:Y:S01]  /*4720*/  IADD3 R7, R2, -0x60, RZ ;  /* 0xffffffa002077810 */ /* 0x000fe20007ffe0ff */
[----:B------:R2:W4:Y:S01]  /*4730*/  MUFU.TANH R48, R28 ;  /* 0x0000001c00307308 */ /* 0x0005220000002400 */
[----:B------:R-:W-:Y:S01]  /*4740*/  FSEL R150, R150, -INF , !P0 ;  /* 0xff80000096967808 */ /* 0x000fe20004000000 */
[----:B------:R-:W-:Y:S01]  /*4750*/  FMUL.FTZ R33, R33, c[0x0][0x2ec] ;  /* 0x0000bb0021217a20 */ /* 0x000fe20000410000 */
[----:B------:R-:W-:Y:S01]  /*4760*/  FSEL R176, R135, -INF , !P5 ;  /* 0xff80000087b07808 */ /* 0x000fe20006800000 */
[----:B------:R-:W-:Y:S01]  /*4770*/  FMUL.FTZ R32, R32, c[0x0][0x2ec] ;  /* 0x0000bb0020207a20 */ /* 0x000fe20000410000 */
[----:B------:R-:W-:-:S02]  /*4780*/  FSEL R161, R161, -INF , !P4 ;  /* 0xff800000a1a17808 */ /* 0x000fc40006000000 */
[----:B------:R-:W-:Y:S01]  /*4790*/  FSEL R172, R144, -INF , !P3 ;  /* 0xff80000090ac7808 */ /* 0x000fe20005800000 */
[----:B------:R-:W-:Y:S01]  /*47a0*/  MUFU.TANH R33, R33 ;  /* 0x0000002100217308 */ /* 0x000fe20000002400 */
[C---:B------:R-:W-:Y:S02]  /*47b0*/  ISETP.GE.AND P0, PT, R6.reuse, R5, PT ;  /* 0x000000050600720c */ /* 0x040fe40003f06270 */
[----:B------:R-:W-:Y:S02]  /*47c0*/  ISETP.GE.AND P5, PT, R6, R3, PT ;  /* 0x000000030600720c */ /* 0x000fe40003fa6270 */
[C---:B------:R-:W-:Y:S02]  /*47d0*/  ISETP.GE.AND P4, PT, R7.reuse, R5, PT ;  /* 0x000000050700720c */ /* 0x040fe40003f86270 */
[----:B------:R-:W-:Y:S01]  /*47e0*/  ISETP.GE.AND P3, PT, R7, R3, PT ;  /* 0x000000030700720c */ /* 0x000fe20003f66270 */
[----:B--2---:R-:W-:Y:S01]  /*47f0*/  HMMA.16816.F32.BF16 R28, R8, R40, R24 ;  /* 0x00000028081c723c */ /* 0x004fe20000041818 */
[----:B------:R-:W-:Y:S01]  /*4800*/  IADD3 R7, R2, -0x58, RZ ;  /* 0xffffffa802077810 */ /* 0x000fe20007ffe0ff */
[----:B------:R-:W-:Y:S01]  /*4810*/  MUFU.TANH R32, R32 ;  /* 0x0000002000207308 */ /* 0x000fe20000002400 */
[----:B------:R-:W-:-:S02]  /*4820*/  FSEL R144, R124, -INF , !P2 ;  /* 0xff8000007c907808 */ /* 0x000fc40005000000 */
[----:B------:R-:W-:Y:S02]  /*4830*/  FSEL R124, R134, -INF , !P0 ;  /* 0xff800000867c7808 */ /* 0x000fe40004000000 */
[----:B------:R-:W-:Y:S01]  /*4840*/  FSEL R123, R123, -INF , !P5 ;  /* 0xff8000007b7b7808 */ /* 0x000fe20006800000 */
[C---:B-1----:R-:W-:Y:S01]  /*4850*/  HMMA.16816.F32.BF16 R24, R12.reuse, R44, R52 ;  /* 0x0000002c0c18723c */ /* 0x042fe20000041834 */
[----:B------:R-:W-:Y:S02]  /*4860*/  IADD3 R6, R2, -0x5f, RZ ;  /* 0xffffffa102067810 */ /* 0x000fe40007ffe0ff */
[C---:B------:R-:W-:Y:S02]  /*4870*/  ISETP.GE.AND P0, PT, R7.reuse, R5, PT ;  /* 0x000000050700720c */ /* 0x040fe40003f06270 */
[----:B------:R-:W-:Y:S01]  /*4880*/  ISETP.GE.AND P5, PT, R7, R3, PT ;  /* 0x000000030700720c */ /* 0x000fe20003fa6270 */
[----:B------:R-:W-:Y:S01]  /*4890*/  FMUL.FTZ R7, R20, c[0x0][0x2ec] ;  /* 0x0000bb0014077a20 */ /* 0x000fe20000410000 */
[----:B------:R-:W-:Y:S01]  /*48a0*/  FSEL R133, R133, -INF , !P1 ;  /* 0xff80000085857808 */ /* 0x000fe20004800000 */
[----:B------:R-:W-:Y:S01]  /*48b0*/  HMMA.16816.F32.BF16 R12, R12, R46, R16 ;  /* 0x0000002e0c0c723c */ /* 0x000fe20000041810 */
[C---:B------:R-:W-:Y:S01]  /*48c0*/  ISETP.GE.AND P1, PT, R6.reuse, R5, PT ;  /* 0x000000050600720c */ /* 0x040fe20003f26270 */
[----:B------:R1:W2:Y:S01]  /*48d0*/  MUFU.TANH R38, R7 ;  /* 0x0000000700267308 */ /* 0x0002a20000002400 */
[----:B------:R-:W-:-:S02]  /*48e0*/  ISETP.GE.AND P2, PT, R6, R3, PT ;  /* 0x000000030600720c */ /* 0x000fc40003f46270 */
[----:B------:R-:W-:Y:S02]  /*48f0*/  FSEL R177, R100, -INF , !P3 ;  /* 0xff80000064b17808 */ /* 0x000fe40005800000 */
[----:B------:R-:W-:Y:S01]  /*4900*/  FSEL R100, R113, -INF , !P1 ;  /* 0xff80000071647808 */ /* 0x000fe20004800000 */
[----:B------:R-:W-:Y:S01]  /*4910*/  FMUL.FTZ R28, R28, c[0x0][0x2ec] ;  /* 0x0000bb001c1c7a20 */ /* 0x000fe20000410000 */
[----:B------:R-:W-:Y:S01]  /*4920*/  FSEL R113, R90, -INF , !P2 ;  /* 0xff8000005a717808 */ /* 0x000fe20005000000 */
[----:B------:R-:W-:Y:S01]  /*4930*/  FMUL.FTZ R29, R29, c[0x0][0x2ec] ;  /* 0x0000bb001d1d7a20 */ /* 0x000fe20000410000 */
[----:B------:R-:W-:Y:S01]  /*4940*/  IADD3 R6, R2, -0x57, RZ ;  /* 0xffffffa902067810 */ /* 0x000fe20007ffe0ff */
[----:B------:R-:W-:Y:S01]  /*4950*/  FMUL.FTZ R16, R34, c[0x0][0x2ec] ;  /* 0x0000bb0022107a20 */ /* 0x000fe20000410000 */
[----:B------:R-:W-:Y:S01]  /*4960*/  FSEL R114, R114, -INF , !P4 ;  /* 0xff80000072727808 */ /* 0x000fe20006000000 */
[----:B------:R-:W-:Y:S01]  /*4970*/  MUFU.TANH R28, R28 ;  /* 0x0000001c001c7308 */ /* 0x000fe20000002400 */
[----:B------:R-:W-:Y:S01]  /*4980*/  ISETP.GE.AND P4, PT, R6, R5, PT ;  /* 0x000000050600720c */ /* 0x000fe20003f86270 */
[----:B------:R-:W-:Y:S01]  /*4990*/  FMUL.FTZ R30, R30, c[0x0][0x2ec] ;  /* 0x0000bb001e1e7a20 */ /* 0x000fe20000410000 */
[----:B------:R-:W-:Y:S01]  /*49a0*/  ISETP.GE.AND P3, PT, R6, R3, PT ;  /* 0x000000030600720c */ /* 0x000fe20003f66270 */
[----:B------:R-:W-:Y:S01]  /*49b0*/  FMUL.FTZ R31, R31, c[0x0][0x2ec] ;  /* 0x0000bb001f1f7a20 */ /* 0x000fe20000410000 */
[----:B-1----:R-:W-:-:S02]  /*49c0*/  IADD3 R7, R2, -0x50, RZ ;  /* 0xffffffb002077810 */ /* 0x002fc40007ffe0ff */
[----:B------:R-:W-:Y:S01]  /*49d0*/  IADD3 R6, R2, -0x4f, RZ ;  /* 0xffffffb102067810 */ /* 0x000fe20007ffe0ff */
[----:B------:R1:W-:Y:S01]  /*49e0*/  MUFU.TANH R18, R16 ;  /* 0x0000001000127308 */ /* 0x0003e20000002400 */
[C---:B------:R-:W-:Y:S02]  /*49f0*/  ISETP.GE.AND P1, PT, R7.reuse, R5, PT ;  /* 0x000000050700720c */ /* 0x040fe40003f26270 */
[----:B------:R-:W-:Y:S01]  /*4a00*/  ISETP.GE.AND P2, PT, R7, R3, PT ;  /* 0x000000030700720c */ /* 0x000fe20003f46270 */
[----:B------:R-:W-:Y:S01]  /*4a10*/  FMUL.FTZ R7, R22, c[0x0][0x2ec] ;  /* 0x0000bb0016077a20 */ /* 0x000fe20000410000 */
[----:B------:R-:W-:Y:S01]  /*4a20*/  FSEL R90, R85, -INF , !P5 ;  /* 0xff800000555a7808 */ /* 0x000fe20006800000 */
[----:B------:R-:W2:Y:S01]  /*4a30*/  LDSM.16.M88.4 R20, [R218+0x7800] ;  /* 0x00780000da14783b */ /* 0x000ea20000000200 */
[----:B------:R-:W-:Y:S01]  /*4a40*/  FSEL R89, R89, -INF , !P0 ;  /* 0xff80000059597808 */ /* 0x000fe20004000000 */
[----:B------:R3:W2:Y:S01]  /*4a50*/  MUFU.TANH R37, R7 ;  /* 0x0000000700257308 */ /* 0x0006a20000002400 */
[----:B------:R-:W-:Y:S01]  /*4a60*/  FSEL R85, R91, -INF , !P4 ;  /* 0xff8000005b557808 */ /* 0x000fe20006000000 */
[----:B------:R-:W-:-:S04]  /*4a70*/  DEPBAR.LE SB0, 0x0 ;  /* 0x000080000000791a */ /* 0x000fc80000000000 */
[----:B------:R-:W-:Y:S02]  /*4a80*/  FSEL R88, R88, -INF , !P3 ;  /* 0xff80000058587808 */ /* 0x000fe40005800000 */
[C---:B------:R-:W-:Y:S01]  /*4a90*/  ISETP.GE.AND P0, PT, R6.reuse, R5, PT ;  /* 0x000000050600720c */ /* 0x040fe20003f06270 */
[----:B-1----:R-:W-:Y:S01]  /*4aa0*/  FMUL.FTZ R16, R35, c[0x0][0x2ec] ;  /* 0x0000bb0023107a20 */ /* 0x002fe20000410000 */
[----:B------:R-:W-:Y:S01]  /*4ab0*/  ISETP.GE.AND P5, PT, R6, R3, PT ;  /* 0x000000030600720c */ /* 0x000fe20003fa6270 */
[----:B------:R-:W1:Y:S01]  /*4ac0*/  MUFU.TANH R29, R29 ;  /* 0x0000001d001d7308 */ /* 0x000e620000002400 */
[C---:B------:R-:W-:Y:S02]  /*4ad0*/  IADD3 R6, R2.reuse, -0x47, RZ ;  /* 0xffffffb902067810 */ /* 0x040fe40007ffe0ff */
[----:B------:R-:W-:Y:S02]  /*4ae0*/  FSEL R182, R81, -INF , !P2 ;  /* 0xff80000051b67808 */ /* 0x000fe40005000000 */
[----:B---3--:R-:W-:-:S02]  /*4af0*/  IADD3 R7, R2, -0x48, RZ ;  /* 0xffffffb802077810 */ /* 0x008fc40007ffe0ff */
[----:B------:R-:W-:Y:S01]  /*4b00*/  FSEL R87, R87, -INF , !P1 ;  /* 0xff80000057577808 */ /* 0x000fe20004800000 */
[----:B------:R-:W-:Y:S01]  /*4b10*/  MUFU.TANH R17, R16 ;  /* 0x0000001000117308 */ /* 0x000fe20000002400 */
[C---:B------:R-:W-:Y:S02]  /*4b20*/  ISETP.GE.AND P4, PT, R7.reuse, R5, PT ;  /* 0x000000050700720c */ /* 0x040fe40003f86270 */
[----:B------:R-:W-:Y:S02]  /*4b30*/  ISETP.GE.AND P3, PT, R7, R3, PT ;  /* 0x000000030700720c */ /* 0x000fe40003f66270 */
[----:B------:R-:W-:Y:S02]  /*4b40*/  IADD3 R7, R2, -0x40, RZ ;  /* 0xffffffc002077810 */ /* 0x000fe40007ffe0ff */
[----:B------:R-:W-:Y:S01]  /*4b50*/  FSEL R81, R86, -INF , !P0 ;  /* 0xff80000056517808 */ /* 0x000fe20004000000 */
[----:B------:R-:W-:Y:S01]  /*4b60*/  MUFU.TANH R30, R30 ;  /* 0x0000001e001e7308 */ /* 0x000fe20000002400 */
[----:B------:R-:W-:-:S02]  /*4b70*/  FSEL R91, R84, -INF , !P5 ;  /* 0xff800000545b7808 */ /* 0x000fc40006800000 */
[C---:B------:R-:W-:Y:S02]  /*4b80*/  ISETP.GE.AND P1, PT, R6.reuse, R5, PT ;  /* 0x000000050600720c */ /* 0x040fe40003f26270 */
[----:B------:R-:W-:Y:S02]  /*4b90*/  ISETP.GE.AND P2, PT, R6, R3, PT ;  /* 0x000000030600720c */ /* 0x000fe40003f46270 */
[C---:B------:R-:W-:Y:S01]  /*4ba0*/  ISETP.GE.AND P0, PT, R7.reuse, R5, PT ;  /* 0x000000050700720c */ /* 0x040fe20003f06270 */
[----:B------:R-:W-:Y:S01]  /*4bb0*/  MUFU.TANH R31, R31 ;  /* 0x0000001f001f7308 */ /* 0x000fe20000002400 */
[----:B------:R-:W-:Y:S01]  /*4bc0*/  ISETP.GE.AND P5, PT, R7, R3, PT ;  /* 0x000000030700720c */ /* 0x000fe20003fa6270 */
[----:B--2---:R-:W-:Y:S01]  /*4bd0*/  HMMA.16816.F32.BF16 R24, R8, R20, R24 ;  /* 0x000000140818723c */ /* 0x004fe20000041818 */
[C---:B------:R-:W-:Y:S02]  /*4be0*/  IADD3 R6, R2.reuse, -0x3f, RZ ;  /* 0xffffffc102067810 */ /* 0x040fe40007ffe0ff */
[----:B------:R-:W-:-:S02]  /*4bf0*/  IADD3 R7, R2, -0x38, RZ ;  /* 0xffffffc802077810 */ /* 0x000fc40007ffe0ff */
[----:B------:R-:W-:Y:S02]  /*4c00*/  FSEL R80, R80, -INF , !P4 ;  /* 0xff80000050507808 */ /* 0x000fe40006000000 */
[----:B------:R-:W-:Y:S01]  /*4c10*/  FSEL R86, R73, -INF , !P3 ;  /* 0xff80000049567808 */ /* 0x000fe20005800000 */
[----:B------:R-:W-:Y:S01]  /*4c20*/  HMMA.16816.F32.BF16 R12, R8, R22, R12 ;  /* 0x00000016080c723c */ /* 0x000fe2000004180c */
[----:B------:R-:W-:Y:S02]  /*4c30*/  FSEL R82, R82, -INF , !P1 ;  /* 0xff80000052527808 */ /* 0x000fe40004800000 */
[----:B------:R-:W-:Y:S02]  /*4c40*/  FSEL R84, R75, -INF , !P2 ;  /* 0xff8000004b547808 */ /* 0x000fe40005000000 */
[C---:B------:R-:W-:Y:S02]  /*4c50*/  ISETP.GE.AND P4, PT, R6.reuse, R5, PT ;  /* 0x000000050600720c */ /* 0x040fe40003f86270 */
[----:B------:R-:W-:-:S02]  /*4c60*/  ISETP.GE.AND P3, PT, R6, R3, PT ;  /* 0x000000030600720c */ /* 0x000fc40003f66270 */
[C---:B------:R-:W-:Y:S02]  /*4c70*/  ISETP.GE.AND P1, PT, R7.reuse, R5, PT ;  /* 0x000000050700720c */ /* 0x040fe40003f26270 */
[----:B------:R-:W-:Y:S02]  /*4c80*/  ISETP.GE.AND P2, PT, R7, R3, PT ;  /* 0x000000030700720c */ /* 0x000fe40003f46270 */
[C---:B------:R-:W-:Y:S02]  /*4c90*/  IADD3 R6, R2.reuse, -0x37, RZ ;  /* 0xffffffc902067810 */ /* 0x040fe40007ffe0ff */
[----:B------:R-:W-:Y:S01]  /*4ca0*/  IADD3 R7, R2, -0x30, RZ ;  /* 0xffffffd002077810 */ /* 0x000fe20007ffe0ff */
[----:B------:R-:W-:Y:S01]  /*4cb0*/  FMUL.FTZ R10, R26, c[0x0][0x2ec] ;  /* 0x0000bb001a0a7a20 */ /* 0x000fe20000410000 */
[----:B------:R-:W-:Y:S01]  /*4cc0*/  FSEL R181, R72, -INF , !P0 ;  /* 0xff80000048b57808 */ /* 0x000fe20004000000 */
[----:B------:R-:W-:Y:S01]  /*4cd0*/  FMUL.FTZ R24, R24, c[0x0][0x2ec] ;  /* 0x0000bb0018187a20 */ /* 0x000fe20000410000 */
[----:B------:R-:W-:Y:S01]  /*4ce0*/  FSEL R189, R71, -INF , !P5 ;  /* 0xff80000047bd7808 */ /* 0x000fe20006800000 */
[----:B------:R-:W-:Y:S01]  /*4cf0*/  FMUL.FTZ R11, R27, c[0x0][0x2ec] ;  /* 0x0000bb001b0b7a20 */ /* 0x000fe20000410000 */
[----:B-----5:R-:W-:Y:S01]  /*4d00*/  FSEL R183, R74, -INF , !P4 ;  /* 0xff8000004ab77808 */ /* 0x020fe20006000000 */
[----:B------:R-:W2:Y:S01]  /*4d10*/  MUFU.TANH R10, R10 ;  /* 0x0000000a000a7308 */ /* 0x000ea20000002400 */
[----:B------:R-:W-:Y:S01]  /*4d20*/  FSEL R186, R70, -INF , !P3 ;  /* 0xff80000046ba7808 */ /* 0x000fe20005800000 */
[----:B------:R-:W-:Y:S01]  /*4d30*/  FMUL.FTZ R12, R12, c[0x0][0x2ec] ;  /* 0x0000bb000c0c7a20 */ /* 0x000fe20000410000 */
[C---:B------:R-:W-:Y:S01]  /*4d40*/  ISETP.GE.AND P0, PT, R6.reuse, R5, PT ;  /* 0x000000050600720c */ /* 0x040fe20003f06270 */
[----:B------:R-:W-:Y:S01]  /*4d50*/  FMUL.FTZ R13, R13, c[0x0][0x2ec] ;  /* 0x0000bb000d0d7a20 */ /* 0x000fe20000410000 */
[----:B------:R-:W-:Y:S01]  /*4d60*/  ISETP.GE.AND P5, PT, R6, R3, PT ;  /* 0x000000030600720c */ /* 0x000fe20003fa6270 */
[----:B------:R-:W-:Y:S01]  /*4d70*/  FMUL.FTZ R14, R14, c[0x0][0x2ec] ;  /* 0x0000bb000e0e7a20 */ /* 0x000fe20000410000 */
[----:B------:R-:W-:Y:S01]  /*4d80*/  ISETP.GE.AND P4, PT, R7, R5, PT ;  /* 0x000000050700720c */ /* 0x000fe20003f86270 */
[----:B------:R-:W-:Y:S01]  /*4d90*/  FMUL.FTZ R15, R15, c[0x0][0x2ec] ;  /* 0x0000bb000f0f7a20 */ /* 0x000fe20000410000 */
[----:B------:R-:W-:Y:S01]  /*4da0*/  ISETP.GE.AND P3, PT, R7, R3, PT ;  /* 0x000000030700720c */ /* 0x000fe20003f66270 */
[----:B------:R-:W-:Y:S01]  /*4db0*/  MUFU.TANH R24, R24 ;  /* 0x0000001800187308 */ /* 0x000fe20000002400 */
[----:B------:R-:W-:-:S02]  /*4dc0*/  IADD3 R6, R2, -0x2f, RZ ;  /* 0xffffffd102067810 */ /* 0x000fc40007ffe0ff */
[----:B------:R-:W-:Y:S02]  /*4dd0*/  IADD3 R7, R2, -0x28, RZ ;  /* 0xffffffd802077810 */ /* 0x000fe40007ffe0ff */
[----:B------:R-:W-:Y:S02]  /*4de0*/  FSEL R184, R69, -INF , !P1 ;  /* 0xff80000045b87808 */ /* 0x000fe40004800000 */
[----:B------:R-:W-:Y:S01]  /*4df0*/  FSEL R190, R57, -INF , !P2 ;  /* 0xff80000039be7808 */ /* 0x000fe20005000000 */
[----:B------:R-:W-:Y:S01]  /*4e00*/  MUFU.TANH R11, R11 ;  /* 0x0000000b000b7308 */ /* 0x000fe20000002400 */
[----:B------:R-:W-:Y:S02]  /*4e10*/  FSEL R180, R68, -INF , !P0 ;  /* 0xff80000044b47808 */ /* 0x000fe40004000000 */
[----:B------:R-:W-:Y:S02]  /*4e20*/  FSEL R185, R56, -INF , !P5 ;  /* 0xff80000038b97808 */ /* 0x000fe40006800000 */
[----:B------:R-:W-:-:S02]  /*4e30*/  ISETP.GE.AND P1, PT, R6, R5, PT ;  /* 0x000000050600720c */ /* 0x000fc40003f26270 */
[----:B------:R-:W-:Y:S01]  /*4e40*/  ISETP.GE.AND P2, PT, R6, R3, PT ;  /* 0x000000030600720c */ /* 0x000fe20003f46270 */
[----:B------:R-:W-:Y:S01]  /*4e50*/  MUFU.TANH R12, R12 ;  /* 0x0000000c000c7308 */ /* 0x000fe20000002400 */
[C---:B------:R-:W-:Y:S02]  /*4e60*/  ISETP.GE.AND P0, PT, R7.reuse, R5, PT ;  /* 0x000000050700720c */ /* 0x040fe40003f06270 */
[----:B------:R-:W-:Y:S02]  /*4e70*/  ISETP.GE.AND P5, PT, R7, R3, PT ;  /* 0x000000030700720c */ /* 0x000fe40003fa6270 */
[C---:B------:R-:W-:Y:S02]  /*4e80*/  IADD3 R7, R2.reuse, -0x20, RZ ;  /* 0xffffffe002077810 */ /* 0x040fe40007ffe0ff */
[----:B------:R-:W-:Y:S01]  /*4e90*/  IADD3 R6, R2, -0x27, RZ ;  /* 0xffffffd902067810 */ /* 0x000fe20007ffe0ff */
[----:B------:R-:W-:Y:S01]  /*4ea0*/  MUFU.TANH R13, R13 ;  /* 0x0000000d000d7308 */ /* 0x000fe20000002400 */
[----:B------:R-:W-:-:S02]  /*4eb0*/  FSEL R191, R50, -INF , !P1 ;  /* 0xff80000032bf7808 */ /* 0x000fc40004800000 */
[----:B----4-:R-:W-:Y:S02]  /*4ec0*/  FSEL R194, R48, -INF , !P2 ;  /* 0xff80000030c27808 */ /* 0x010fe40005000000 */
[C---:B------:R-:W-:Y:S02]  /*4ed0*/  ISETP.GE.AND P1, PT, R7.reuse, R5, PT ;  /* 0x000000050700720c */ /* 0x040fe40003f26270 */
[----:B------:R-:W-:Y:S01]  /*4ee0*/  ISETP.GE.AND P2, PT, R7, R3, PT ;  /* 0x000000030700720c */ /* 0x000fe20003f46270 */
[----:B------:R-:W-:Y:S01]  /*4ef0*/  FMUL.FTZ R7, R25, c[0x0][0x2ec] ;  /* 0x0000bb0019077a20 */ /* 0x000fe20000410000 */
[----:B------:R-:W-:Y:S01]  /*4f00*/  FSEL R187, R51, -INF , !P4 ;  /* 0xff80000033bb7808 */ /* 0x000fe20006000000 */
[----:B------:R-:W-:Y:S01]  /*4f10*/  MUFU.TANH R14, R14 ;  /* 0x0000000e000e7308 */ /* 0x000fe20000002400 */
[----:B------:R-:W-:Y:S02]  /*4f20*/  FSEL R193, R49, -INF , !P3 ;  /* 0xff80000031c17808 */ /* 0x000fe40005800000 */
[----:B------:R-:W-:-:S02]  /*4f30*/  ISETP.GE.AND P4, PT, R6, R5, PT ;  /* 0x000000050600720c */ /* 0x000fc40003f86270 */
[----:B------:R-:W-:Y:S02]  /*4f40*/  ISETP.GE.AND P3, PT, R6, R3, PT ;  /* 0x000000030600720c */ /* 0x000fe40003f66270 */
[C---:B------:R-:W-:Y:S01]  /*4f50*/  IADD3 R6, R2.reuse, -0x1f, RZ ;  /* 0xffffffe102067810 */ /* 0x040fe20007ffe0ff */
[----:B------:R3:W4:Y:S01]  /*4f60*/  MUFU.TANH R16, R7 ;  /* 0x0000000700107308 */ /* 0x0007220000002400 */
[----:B------:R-:W-:Y:S02]  /*4f70*/  IADD3 R9, R2, -0x17, RZ ;  /* 0xffffffe902097810 */ /* 0x000fe40007ffe0ff */
[----:B------:R-:W-:Y:S02]  /*4f80*/  FSEL R38, R38, -INF , !P0 ;  /* 0xff80000026267808 */ /* 0x000fe40004000000 */
[----:B------:R-:W-:Y:S02]  /*4f90*/  FSEL R195, R37, -INF , !P5 ;  /* 0xff80000025c37808 */ /* 0x000fe40006800000 */
[C---:B------:R-:W-:Y:S01]  /*4fa0*/  ISETP.GE.AND P0, PT, R6.reuse, R5, PT ;  /* 0x000000050600720c */ /* 0x040fe20003f06270 */
[----:B------:R-:W5:Y:S01]  /*4fb0*/  MUFU.TANH R15, R15 ;  /* 0x0000000f000f7308 */ /* 0x000f620000002400 */
[----:B------:R-:W-:-:S02]  /*4fc0*/  ISETP.GE.AND P5, PT, R6, R3, PT ;  /* 0x000000030600720c */ /* 0x000fc40003fa6270 */
[----:B------:R-:W-:Y:S02]  /*4fd0*/  FSEL R196, R28, -INF , !P1 ;  /* 0xff8000001cc47808 */ /* 0x000fe40004800000 */
[C---:B------:R-:W-:Y:S02]  /*4fe0*/  IADD3 R6, R2.reuse, -0x18, RZ ;  /* 0xffffffe802067810 */ /* 0x040fe40007ffe0ff */
[----:B------:R-:W-:Y:S02]  /*4ff0*/  ISETP.GE.AND P1, PT, R9, R5, PT ;  /* 0x000000050900720c */ /* 0x000fe40003f26270 */
[----:B------:R-:W-:Y:S02]  /*5000*/  IADD3 R8, R2, -0x10, RZ ;  /* 0xfffffff002087810 */ /* 0x000fe40007ffe0ff */
[----:B------:R-:W-:Y:S02]  /*5010*/  FSEL R39, R39, -INF , !P4 ;  /* 0xff80000027277808 */ /* 0x000fe40006000000 */
[----:B------:R-:W-:-:S02]  /*5020*/  FSEL R37, R36, -INF , !P3 ;  /* 0xff80000024257808 */ /* 0x000fc40005800000 */
[C---:B------:R-:W-:Y:S02]  /*5030*/  ISETP.GE.AND P4, PT, R6.reuse, R5, PT ;  /* 0x000000050600720c */ /* 0x040fe40003f86270 */
[-C--:B------:R-:W-:Y:S02]  /*5040*/  ISETP.GE.AND P3, PT, R6, R3.reuse, PT ;  /* 0x000000030600720c */ /* 0x080fe40003f66270 */
[C---:B---3--:R-:W-:Y:S02]  /*5050*/  IADD3 R7, R2.reuse, -0xf, RZ ;  /* 0xfffffff102077810 */ /* 0x048fe40007ffe0ff */
[----:B------:R-:W-:Y:S02]  /*5060*/  FSEL R200, R33, -INF , !P1 ;  /* 0xff80000021c87808 */ /* 0x000fe40004800000 */
[----:B------:R-:W-:Y:S02]  /*5070*/  IADD3 R6, R2, -0x8, RZ ;  /* 0xfffffff802067810 */ /* 0x000fe40007ffe0ff */
[----:B------:R-:W-:-:S02]  /*5080*/  ISETP.GE.AND P1, PT, R8, R3, PT ;  /* 0x000000030800720c */ /* 0x000fc40003f26270 */
[----:B------:R-:W-:Y:S02]  /*5090*/  IADD3 R2, R2, -0x7, RZ ;  /* 0xfffffff902027810 */ /* 0x000fe40007ffe0ff */
[----:B-1----:R-:W-:Y:S02]  /*50a0*/  FSEL R198, R29, -INF , !P0 ;  /* 0xff8000001dc67808 */ /* 0x002fe40004000000 */
[-C--:B------:R-:W-:Y:S02]  /*50b0*/  ISETP.GE.AND P0, PT, R7, R5.reuse, PT ;  /* 0x000000050700720c */ /* 0x080fe40003f06270 */
[----:B------:R-:W-:Y:S02]  /*50c0*/  FSEL R199, R32, -INF , !P4 ;  /* 0xff80000020c77808 */ /* 0x000fe40006000000 */
[----:B--2---:R-:W-:Y:S02]  /*50d0*/  FSEL R208, R10, -INF , !P1 ;  /* 0xff8000000ad07808 */ /* 0x004fe40004800000 */
[----:B------:R-:W-:-:S02]  /*50e0*/  ISETP.GE.AND P4, PT, R2, R5, PT ;  /* 0x000000050200720c */ /* 0x000fc40003f86270 */
[----:B------:R-:W-:Y:S02]  /*50f0*/  ISETP.GE.AND P1, PT, R2, R3, PT ;  /* 0x000000030200720c */ /* 0x000fe40003f26270 */
[----:B------:R-:W-:Y:S02]  /*5100*/  LOP3.LUT R2, R197, R192, RZ, 0xfc, !PT ;  /* 0x000000c0c5027212 */ /* 0x000fe400078efcff */
[----:B----4-:R-:W-:Y:S02]  /*5110*/  FSEL R192, R16, -INF , !P0 ;  /* 0xff80000010c07808 */ /* 0x010fe40004000000 */
[----:B------:R-:W-:Y:S02]  /*5120*/  ISETP.GE.AND P0, PT, R188, 0x2, PT ;  /* 0x00000002bc00780c */ /* 0x000fe40003f06270 */
[----:B------:R-:W-:Y:S02]  /*5130*/  FSEL R201, R30, -INF , !P2 ;  /* 0xff8000001ec97808 */ /* 0x000fe40005000000 */
[----:B------:R-:W-:-:S02]  /*5140*/  FSEL R203, R18, -INF , !P3 ;  /* 0xff80000012cb7808 */ /* 0x000fc40005800000 */
[----:B------:R-:W-:Y:S02]  /*5150*/  ISETP.GE.AND P2, PT, R8, R5, PT ;  /* 0x000000050800720c */ /* 0x000fe40003f46270 */
[----:B------:R-:W-:Y:S02]  /*5160*/  ISETP.GE.AND P3, PT, R9, R3, PT ;  /* 0x000000030900720c */ /* 0x000fe40003f66270 */
[----:B------:R-:W-:Y:S02]  /*5170*/  FSEL R202, R31, -INF , !P5 ;  /* 0xff8000001fca7808 */ /* 0x000fe40006800000 */
[----:B------:R-:W-:Y:S02]  /*5180*/  FSEL R204, R17, -INF , !P3 ;  /* 0xff80000011cc7808 */ /* 0x000fe40005800000 */
[----:B------:R-:W-:Y:S02]  /*5190*/  FSEL R205, R24, -INF , !P2 ;  /* 0xff80000018cd7808 */ /* 0x000fe40005000000 */
[----:B------:R-:W-:-:S02]  /*51a0*/  ISETP.GE.AND P5, PT, R6, R5, PT ;  /* 0x000000050600720c */ /* 0x000fc40003fa6270 */
[-C--:B------:R-:W-:Y:S02]  /*51b0*/  ISETP.GE.AND P3, PT, R7, R3.reuse, PT ;  /* 0x000000030700720c */ /* 0x080fe40003f66270 */
[----:B------:R-:W-:Y:S02]  /*51c0*/  ISETP.GE.AND P2, PT, R6, R3, PT ;  /* 0x000000030600720c */ /* 0x000fe40003f46270 */
[C---:B------:R-:W-:Y:S02]  /*51d0*/  IADD3 R228, R221.reuse, 0x6800, RZ ;  /* 0x00006800dde47810 */ /* 0x040fe40007ffe0ff */
[C---:B------:R-:W-:Y:S02]  /*51e0*/  IADD3 R227, R221.reuse, 0x7000, RZ ;  /* 0x00007000dde37810 */ /* 0x040fe40007ffe0ff */
[----:B------:R-:W-:Y:S02]  /*51f0*/  IADD3 R226, R221, 0x7800, RZ ;  /* 0x00007800dde27810 */ /* 0x000fe40007ffe0ff */
[----:B------:R-:W-:-:S02]  /*5200*/  FSEL R207, R11, -INF , !P3 ;  /* 0xff8000000bcf7808 */ /* 0x000fc40005800000 */
[----:B------:R-:W-:Y:S02]  /*5210*/  FSEL R197, R12, -INF , !P5 ;  /* 0xff8000000cc57808 */ /* 0x000fe40006800000 */
[----:B------:R-:W-:Y:S02]  /*5220*/  FSEL R206, R13, -INF , !P4 ;  /* 0xff8000000dce7808 */ /* 0x000fe40006000000 */
[----:B------:R-:W-:Y:S02]  /*5230*/  FSEL R209, R14, -INF , !P2 ;  /* 0xff8000000ed17808 */ /* 0x000fe40005000000 */
[----:B-----5:R-:W-:Y:S01]  /*5240*/  FSEL R210, R15, -INF , !P1 ;  /* 0xff8000000fd27808 */ /* 0x020fe20004800000 */
[----:B------:R-:W-:Y:S06]  /*5250*/  BAR.SYNC.DEFER_BLOCKING 0x0 ;  /* 0x0000000000007b1d */ /* 0x000fec0000010000 */
[----:B------:R-:W-:Y:S05]  /*5260*/  @!P0 BRA `(.L_x_2179) ;  /* 0x000007a000008947 */ /* 0x000fea0003800000 */
[----:B------:R-:W-:Y:S05]  /*5270*/  @P6 BRA `(.L_x_2180) ;  /* 0x000003d000006947 */ /* 0x000fea0003800000 */
[----:B------:R-:W2:Y:S01]  /*5280*/  LDL.64 R246, [R1+0x8] ;  /* 0x0000080001f67983 */ /* 0x000ea20000100a00 */
        /* <DEDUP_REMOVED lines=40> */
[----:B--2---:R-:W-:-:S04]  /*5510*/  IMAD.WIDE R6, R5, 0x4, R246 ;  /* 0x0000000405067825 */ /* 0x004fc800078e02f6 */
        /* <DEDUP_REMOVED lines=19> */
.L_x_2180:
[----:B------:R-:W-:-:S04]  /*5650*/  ULEA UR4, -UR4, URZ, 0x8 ;  /* 0x0000003f04047291 */ /* 0x000fc8000f8e413f */
[----:B------:R-:W-:Y:S02]  /*5660*/  USHF.R.S32.HI UR6, URZ, 0x1f, UR4 ;  /* 0x0000001f3f067899 */ /* 0x000fe40008011404 */
[----:B------:R-:W-:-:S04]  /*5670*/  MOV R3, UR4 ;  /* 0x0000000400037c02 */ /* 0x000fc80008000f00 */
[----:B------:R-:W-:Y:S02]  /*5680*/  MOV R5, UR6 ;  /* 0x0000000600057c02 */ /* 0x000fe40008000f00 */
.L_x_2181:
[----:B------:R-:W-:-:S04]  /*5690*/  LEA R250, P1, R3, R250, 0x1 ;  /* 0x000000fa03fa7211 */ /* 0x000fc800078208ff */
[----:B------:R-:W-:Y:S01]  /*56a0*/  LEA.HI.X R251, R3, R251, R5, 0x1, P1 ;  /* 0x000000fb03fb7211 */ /* 0x000fe200008f0c05 */
[----:B------:R-:W-:Y:S01]  /*56b0*/  IMAD.MOV.U32 R14, RZ, RZ, R250 ;  /* 0x000000ffff0e7224 */ /* 0x000fe200078e00fa */
[----:B------:R-:W-:Y:S01]  /*56c0*/  IADD3 R12, P1, R250, UR9, RZ ;  /* 0x00000009fa0c7c10 */ /* 0x000fe2000ff3e0ff */
[----:B------:R1:W-:Y:S02]  /*56d0*/  STL [R1+0x24], R250 ;  /* 0x000024fa01007387 */ /* 0x0003e40000100800 */
[----:B------:R-:W-:Y:S01]  /*56e0*/  IMAD.MOV.U32 R15, RZ, RZ, R251 ;  /* 0x000000ffff0f7224 */ /* 0x000fe200078e00fb */
[----:B------:R-:W-:Y:S01]  /*56f0*/  IADD3.X R13, R251, UR5, RZ, P1, !PT ;  /* 0x00000005fb0d7c10 */ /* 0x000fe20008ffe4ff */
[----:B------:R1:W-:Y:S01]  /*5700*/  STL [R1+0x20], R251 ;  /* 0x000020fb01007387 */ /* 0x0003e20000100800 */
[----:B------:R-:W-:-:S03]  /*5710*/  IADD3 R10, P1, R12, UR9, RZ ;  /* 0x000000090c0a7c10 */ /* 0x000fc6000ff3e0ff */
[----:B------:R-:W-:Y:S01]  /*5720*/  @!PT LDS RZ, [RZ] ;  /* 0x00000000fffff984 */ /* 0x000fe20000000800 */
[----:B------:R-:W-:Y:S01]  /*5730*/  @!PT LDS RZ, [RZ] ;  /* 0x00000000fffff984 */ /* 0x000fe20000000800 */
[----:B------:R-:W-:Y:S01]  /*5740*/  @!PT LDS RZ, [RZ] ;  /* 0x00000000fffff984 */ /* 0x000fe20000000800 */
[----:B------:R2:W-:Y:S01]  /*5750*/  LDGSTS.E.BYPASS.LTC128B.128 [R241+0x2000], [R14.64] ;  /* 0x020000000ef17fae */ /* 0x0005e2000b901d4a */
        /* <DEDUP_REMOVED lines=34> */
[----:B------:R-:W-:Y:S02]  /*5980*/  IADD3.X R9, R11, UR5, RZ, P1, !PT ;  /* 0x000000050b097c10 */ /* 0x000fe40008ffe4ff */
[----:B-1----:R-:W-:-:S03]  /*5990*/  IADD3 R6, P1, R8, UR9, RZ ;  /* 0x0000000908067c10 */ /* 0x002fc6000ff3e0ff */
[----:B------:R2:W-:Y:S01]  /*59a0*/  LDGSTS.E.BYPASS.LTC128B.128 [R241+0x8800], [R8.64] ;  /* 0x0880000008f17fae */ /* 0x0005e2000b901d4a */
[----:B------:R-:W-:-:S05]  /*59b0*/  IADD3.X R7, R9, UR5, RZ, P1, !PT ;  /* 0x0000000509077c10 */ /* 0x000fca0008ffe4ff */
[----:B------:R2:W-:Y:S01]  /*59c0*/  LDGSTS.E.BYPASS.LTC128B.128 [R241+0x9000], [R6.64] ;  /* 0x0900000006f17fae */ /* 0x0005e2000b901d4a */
[----:B---3--:R-:W-:-:S04]  /*59d0*/  IADD3 R14, P1, R6, UR9, RZ ;  /* 0x00000009060e7c10 */ /* 0x008fc8000ff3e0ff */
[----:B------:R-:W-:-:S05]  /*59e0*/  IADD3.X R15, R7, UR5, RZ, P1, !PT ;  /* 0x00000005070f7c10 */ /* 0x000fca0008ffe4ff */
[----:B------:R2:W-:Y:S04]  /*59f0*/  LDGSTS.E.BYPASS.LTC128B.128 [R241+0x9800], [R14.64] ;  /* 0x098000000ef17fae */ /* 0x0005e8000b901d4a */
[----:B------:R-:W0:Y:S02]  /*5a00*/  LDGDEPBAR ;  /* 0x00000000000079af */ /* 0x000e240000000000 */
.L_x_2179:
        /* <DEDUP_REMOVED lines=10> */
[----:B--2---:R-:W-:Y:S01]  /*5ab0*/  LDSM.16.MT88.4 R20, [R217+0xa000] ;  /* 0x00a00000d914783b */ /* 0x004fe20000004200 */
        /* <DEDUP_REMOVED lines=143> */
[----:B------:R2:W-:Y:S08]  /*63b0*/  MUFU.EX2 R102, R5 ;  /* 0x0000000500667308 */ /* 0x0005f00000000800 */
[----:B------:R-:W3:Y:S01]  /*63c0*/  MUFU.EX2 R101, R7 ;  /* 0x0000000700657308 */ /* 0x000ee20000000800 */
[----:B-1----:R-:W-:Y:S02]  /*63d0*/  FFMA.FTZ R0, R109, c[0x0][0x23c], -R6 ;  /* 0x00008f006d007a23 */ /* 0x002fe40000010806 */
[----:B--2---:R-:W-:-:S05]  /*63e0*/  FMUL.FTZ R5, R3, c[0x0][0x23c] ;  /* 0x00008f0003057a20 */ /* 0x004fca0000410000 */
[----:B------:R1:W-:Y:S01]  /*63f0*/  MUFU.EX2 R211, R0 ;  /* 0x0000000000d37308 */ /* 0x0003e20000000800 */
[----:B------:R-:W-:Y:S02]  /*6400*/  FSEL R5, R5, RZ, P1 ;  /* 0x000000ff05057208 */ /* 0x000fe40000800000 */
[----:B---3--:R-:W-:-:S03]  /*6410*/  F2FP.BF16.PACK_AB R10, R101, R213 ;  /* 0x000000d5650a723e */ /* 0x008fc600000010ff */
[--C-:B------:R-:W-:Y:S02]  /*6420*/  FFMA.FTZ R2, R103, c[0x0][0x23c], -R5.reuse ;  /* 0x00008f0067027a23 */ /* 0x100fe40000010805 */
[--C-:B------:R-:W-:Y:S02]  /*6430*/  FFMA.FTZ R7, R104, c[0x0][0x23c], -R5.reuse ;  /* 0x00008f0068077a23 */ /* 0x100fe40000010805 */
[----:B------:R2:W-:Y:S01]  /*6440*/  MUFU.EX2 R83, R2 ;  /* 0x0000000200537308 */ /* 0x0005e20000000800 */
[----:B-1----:R-:W-:-:S07]  /*6450*/  FFMA.FTZ R0, R117, c[0x0][0x23c], -R5 ;  /* 0x00008f0075007a23 */ /* 0x002fce0000010805 */
[----:B------:R-:W1:Y:S01]  /*6460*/  MUFU.EX2 R9, R7 ;  /* 0x0000000700097308 */ /* 0x000e620000000800 */
[----:B--2---:R-:W-:-:S07]  /*6470*/  FFMA.FTZ R2, R111, c[0x0][0x23c], -R5 ;  /* 0x00008f006f027a23 */ /* 0x004fce0000010805 */
[----:B------:R2:W-:Y:S01]  /*6480*/  MUFU.EX2 R117, R0 ;  /* 0x0000000000757308 */ /* 0x0005e20000000800 */
[----:B-1----:R-:W-:-:S07]  /*6490*/  MOV R4, R9 ;  /* 0x0000000900047202 */ /* 0x002fce0000000f00 */
[----:B------:R1:W-:Y:S01]  /*64a0*/  MUFU.EX2 R212, R2 ;  /* 0x0000000200d47308 */ /* 0x0003e20000000800 */
[----:B------:R-:W-:Y:S01]  /*64b0*/  F2FP.BF16.PACK_AB R9, R83, R4 ;  /* 0x000000045309723e */ /* 0x000fe200000010ff */
[----:B------:R-:W-:Y:S02]  /*64c0*/  FADD.FTZ R4, R4, R83 ;  /* 0x0000005304047221 */ /* 0x000fe40000010000 */
[--C-:B--2---:R-:W-:Y:S02]  /*64d0*/  FFMA.FTZ R0, R116, c[0x0][0x23c], -R5.reuse ;  /* 0x00008f0074007a23 */ /* 0x104fe40000010805 */
[----:B-1----:R-:W-:-:S04]  /*64e0*/  FFMA.FTZ R2, R112, c[0x0][0x23c], -R5 ;  /* 0x00008f0070027a23 */ /* 0x002fc80000010805 */
[----:B------:R1:W2:Y:S02]  /*64f0*/  MUFU.EX2 R106, R2 ;  /* 0x00000002006a7308 */ /* 0x0002a40000000800 */
[----:B-1----:R-:W-:Y:S01]  /*6500*/  FFMA.FTZ R2, R110, c[0x0][0x23c], -R6 ;  /* 0x00008f006e027a23 */ /* 0x002fe20000010806 */
[----:B--2---:R-:W-:-:S05]  /*6510*/  F2FP.BF16.PACK_AB R11, R106, R212 ;  /* 0x000000d46a0b723e */ /* 0x004fca00000010ff */
[----:B------:R1:W-:Y:S08]  /*6520*/  MUFU.EX2 R110, R0 ;  /* 0x00000000006e7308 */ /* 0x0003f00000000800 */
[----:B------:R2:W-:Y:S01]  /*6530*/  MUFU.EX2 R111, R2 ;  /* 0x00000002006f7308 */ /* 0x0005e20000000800 */
[----:B-1----:R-:W-:-:S07]  /*6540*/  FFMA.FTZ R0, R115, c[0x0][0x23c], -R5 ;  /* 0x00008f0073007a23 */ /* 0x002fce0000010805 */
[----:B------:R1:W-:Y:S01]  /*6550*/  MUFU.EX2 R214, R0 ;  /* 0x0000000000d67308 */ /* 0x0003e20000000800 */
[----:B--2---:R-:W-:-:S07]  /*6560*/  FFMA.FTZ R2, R108, c[0x0][0x23c], -R6 ;  /* 0x00008f006c027a23 */ /* 0x004fce0000010806 */
[----:B------:R-:W2:Y:S01]  /*6570*/  MUFU.EX2 R7, R2 ;  /* 0x0000000200077308 */ /* 0x000ea20000000800 */
[----:B-1----:R-:W-:Y:S01]  /*6580*/  FFMA.FTZ R0, R118, c[0x0][0x23c], -R5 ;  /* 0x00008f0076007a23 */ /* 0x002fe20000010805 */
[----:B--2---:R-:W-:-:S06]  /*6590*/  MOV R116, R7 ;  /* 0x0000000700747202 */ /* 0x004fcc0000000f00 */
[----:B------:R1:W2:Y:S01]  /*65a0*/  MUFU.EX2 R7, R0 ;  /* 0x0000000000077308 */ /* 0x0002a20000000800 */
[----:B------:R-:W-:-:S04]  /*65b0*/  MOV R2, R8 ;  /* 0x0000000800027202 */ /* 0x000fc80000000f00 */
[----:B------:R-:W-:-:S07]  /*65c0*/  F2FP.BF16.PACK_AB R8, R102, R2 ;  /* 0x000000026608723e */ /* 0x000fce00000010ff */
[----:B------:R-:W-:Y:S01]  /*65d0*/  HMMA.16816.F32.BF16 R32, R8, R24, RZ ;  /* 0x000000180820723c */ /* 0x000fe200000418ff */
[----:B-1----:R-:W-:Y:S01]  /*65e0*/  FFMA.FTZ R0, R119, c[0x0][0x23c], -R6 ;  /* 0x00008f0077007a23 */ /* 0x002fe20000010806 */
[----:B------:R-:W-:-:S03]  /*65f0*/  MOV R119, R52 ;  /* 0x0000003400777202 */ /* 0x000fc60000000f00 */
[----:B------:R1:W-:Y:S03]  /*6600*/  MUFU.EX2 R105, R0 ;  /* 0x0000000000697308 */ /* 0x0003e60000000800 */
[C---:B------:R-:W-:Y:S01]  /*6610*/  HMMA.16816.F32.BF16 R48, R8.reuse, R26, RZ ;  /* 0x0000001a0830723c */ /* 0x040fe200000418ff */
[----:B------:R-:W3:Y:S07]  /*6620*/  LDSM.16.MT88.4 R24, [R134+0xa800] ;  /* 0x00a800008618783b */ /* 0x000eee0000004200 */
[----:B------:R-:W-:Y:S01]  /*6630*/  HMMA.16816.F32.BF16 R56, R8, R12, RZ ;  /* 0x0000000c0838723c */ /* 0x000fe200000418ff */
[----:B-1----:R-:W-:-:S07]  /*6640*/  FFMA.FTZ R0, R120, c[0x0][0x23c], -R6 ;  /* 0x00008f0078007a23 */ /* 0x002fce0000010806 */
[C---:B------:R-:W-:Y:S01]  /*6650*/  HMMA.16816.F32.BF16 R52, R8.reuse, R14, RZ ;  /* 0x0000000e0834723c */ /* 0x040fe200000418ff */
[----:B------:R-:W1:Y:S01]  /*6660*/  LDSM.16.MT88.4 R12, [R216+0xa800] ;  /* 0x00a80000d80c783b */ /* 0x000e620000004200 */
[----:B------:R4:W-:Y:S06]  /*6670*/  MUFU.EX2 R112, R0 ;  /* 0x0000000000707308 */ /* 0x0009ec0000000800 */
[C---:B------:R-:W-:Y:S08]  /*6680*/  HMMA.16816.F32.BF16 R28, R8.reuse, R20, RZ ;  /* 0x00000014081c723c */ /* 0x040ff000000418ff */
[----:B------:R-:W-:Y:S01]  /*6690*/  HMMA.16816.F32.BF16 R44, R8, R22, RZ ;  /* 0x00000016082c723c */ /* 0x000fe200000418ff */
[----:B------:R-:W5:Y:S01]  /*66a0*/  LDSM.16.MT88.4 R20, [R217+0xa800] ;  /* 0x00a80000d914783b */ /* 0x000f620000004200 */
[----:B----4-:R-:W-:-:S04]  /*66b0*/  FFMA.FTZ R0, R122, c[0x0][0x23c], -R6 ;  /* 0x00008f007a007a23 */ /* 0x010fc80000010806 */
[----:B------:R4:W-:Y:S02]  /*66c0*/  MUFU.EX2 R120, R0 ;  /* 0x0000000000787308 */ /* 0x0009e40000000800 */
[C---:B------:R-:W-:Y:S08]  /*66d0*/  HMMA.16816.F32.BF16 R40, R8.reuse, R16, RZ ;  /* 0x000000100828723c */ /* 0x040ff000000418ff */
[----:B------:R-:W-:Y:S01]  /*66e0*/  HMMA.16816.F32.BF16 R60, R8, R18, RZ ;  /* 0x00000012083c723c */ /* 0x000fe200000418ff */
[----:B------:R-:W5:Y:S01]  /*66f0*/  LDSM.16.MT88.4 R16, [R135+0xa800] ;  /* 0x00a800008710783b */ /* 0x000f620000004200 */
[----:B----4-:R-:W-:-:S05]  /*6700*/  FFMA.FTZ R0, R121, c[0x0][0x23c], -R6 ;  /* 0x00008f0079007a23 */ /* 0x010fca0000010806 */
[----:B------:R-:W-:Y:S02]  /*6710*/  F2FP.BF16.PACK_AB R8, R116, R111 ;  /* 0x0000006f7408723e */ /* 0x000fe400000010ff */
[----:B------:R-:W-:Y:S01]  /*6720*/  F2FP.BF16.PACK_AB R9, R110, R117 ;  /* 0x000000756e09723e */ /* 0x000fe200000010ff */
[----:B------:R4:W1:Y:S01]  /*6730*/  MUFU.EX2 R68, R0 ;  /* 0x0000000000447308 */ /* 0x0008620000000800 */
[----:B------:R-:W-:Y:S02]  /*6740*/  F2FP.BF16.PACK_AB R10, R211, R119 ;  /* 0x00000077d30a723e */ /* 0x000fe400000010ff */
[----:B--2---:R-:W-:-:S07]  /*6750*/  F2FP.BF16.PACK_AB R11, R7, R214 ;  /* 0x000000d6070b723e */ /* 0x004fce00000010ff */
[----:B---3--:R-:W-:Y:S01]  /*6760*/  HMMA.16816.F32.BF16 R64, R8, R24, R32 ;  /* 0x000000180840723c */ /* 0x008fe20000041820 */
[----:B----4-:R-:W-:Y:S01]  /*6770*/  FFMA.FTZ R0, R128, c[0x0][0x23c], -R5 ;  /* 0x00008f0080007a23 */ /* 0x010fe20000010805 */
[----:B-1----:R-:W-:-:S06]  /*6780*/  MOV R128, R68 ;  /* 0x0000004400807202 */ /* 0x002fcc0000000f00 */
[C---:B------:R-:W-:Y:S01]  /*6790*/  HMMA.16816.F32.BF16 R32, R8.reuse, R12, R56 ;  /* 0x0000000c0820723c */ /* 0x040fe20000041838 */
[----:B------:R1:W-:Y:S07]  /*67a0*/  MUFU.EX2 R108, R0 ;  /* 0x00000000006c7308 */ /* 0x0003ee0000000800 */
[C---:B------:R-:W-:Y:S01]  /*67b0*/  HMMA.16816.F32.BF16 R72, R8.reuse, R26, R48 ;  /* 0x0000001a0848723c */ /* 0x040fe20000041830 */
[----:B------:R-:W-:Y:S07]  /*67c0*/  LDSM.16.MT88.4 R24, [R217+0xb000] ;  /* 0x00b00000d918783b */ /* 0x000fee0000004200 */
[----:B-----5:R-:W-:Y:S01]  /*67d0*/  HMMA.16816.F32.BF16 R48, R8, R20, R28 ;  /* 0x000000140830723c */ /* 0x020fe2000004181c */
[----:B------:R-:W2:Y:S01]  /*67e0*/  LDSM.16.MT88.4 R28, [R134+0xb000] ;  /* 0x00b00000861c783b */ /* 0x000ea20000004200 */
[----:B-1----:R-:W-:-:S04]  /*67f0*/  FFMA.FTZ R0, R127, c[0x0][0x23c], -R5 ;  /* 0x00008f007f007a23 */ /* 0x002fc80000010805 */
[----:B------:R1:W3:Y:S02]  /*6800*/  MUFU.EX2 R109, R0 ;  /* 0x00000000006d7308 */ /* 0x0002e40000000800 */
[C---:B------:R-:W-:Y:S08]  /*6810*/  HMMA.16816.F32.BF16 R40, R8.reuse, R16, R40 ;  /* 0x000000100828723c */ /* 0x040ff00000041828 */
[----:B------:R-:W-:Y:S01]  /*6820*/  HMMA.16816.F32.BF16 R76, R8, R18, R60 ;  /* 0x00000012084c723c */ /* 0x000fe2000004183c */
[----:B------:R-:W4:Y:S01]  /*6830*/  LDSM.16.MT88.4 R16, [R135+0xb000] ;  /* 0x00b000008710783b */ /* 0x000f220000004200 */
[----:B-1----:R-:W-:-:S06]  /*6840*/  FFMA.FTZ R0, R126, c[0x0][0x23c], -R5 ;  /* 0x00008f007e007a23 */ /* 0x002fcc0000010805 */
[C---:B------:R-:W-:Y:S01]  /*6850*/  HMMA.16816.F32.BF16 R68, R8.reuse, R22, R44 ;  /* 0x000000160844723c */ /* 0x040fe2000004182c */
[----:B------:R1:W-:Y:S07]  /*6860*/  MUFU.EX2 R121, R0 ;  /* 0x0000000000797308 */ /* 0x0003ee0000000800 */
[----:B------:R-:W-:Y:S01]  /*6870*/  HMMA.16816.F32.BF16 R20, R8, R14, R52 ;  /* 0x0000000e0814723c */ /* 0x000fe20000041834 */
[----:B------:R-:W5:Y:S06]  /*6880*/  LDSM.16.MT88.4 R12, [R216+0xb000] ;  /* 0x00b00000d80c783b */ /* 0x000f6c0000004200 */
[----:B------:R-:W-:-:S02]  /*6890*/  F2FP.BF16.PACK_AB R8, R112, R105 ;  /* 0x000000697008723e */ /* 0x000fc400000010ff */
[----:B---3--:R-:W-:Y:S01]  /*68a0*/  F2FP.BF16.PACK_AB R9, R109, R108 ;  /* 0x0000006c6d09723e */ /* 0x008fe200000010ff */
[----:B-1----:R-:W-:Y:S01]  /*68b0*/  FFMA.FTZ R0, R125, c[0x0][0x23c], -R5 ;  /* 0x00008f007d007a23 */ /* 0x002fe20000010805 */
[----:B------:R-:W-:Y:S02]  /*68c0*/  F2FP.BF16.PACK_AB R10, R128, R120 ;  /* 0x00000078800a723e */ /* 0x000fe400000010ff */
[----:B------:R-:W-:Y:S01]  /*68d0*/  MOV R125, R211 ;  /* 0x000000d3007d7202 */ /* 0x000fe20000000f00 */
[----:B------:R1:W3:Y:S02]  /*68e0*/  MUFU.EX2 R126, R0 ;  /* 0x00000000007e7308 */ /* 0x0002e40000000800 */
[----:B-1----:R-:W-:Y:S01]  /*68f0*/  FFMA.FTZ R0, R129, c[0x0][0x23c], -R6 ;  /* 0x00008f0081007a23 */ /* 0x002fe20000010806 */
[----:B---3--:R-:W-:-:S05]  /*6900*/  F2FP.BF16.PACK_AB R11, R126, R121 ;  /* 0x000000797e0b723e */ /* 0x008fca00000010ff */
[----:B------:R1:W-:Y:S02]  /*6910*/  MUFU.EX2 R127, R0 ;  /* 0x00000000007f7308 */ /* 0x0003e40000000800 */
[C---:B--2---:R-:W-:Y:S08]  /*6920*/  HMMA.16816.F32.BF16 R60, R8.reuse, R30, R72 ;  /* 0x0000001e083c723c */ /* 0x044ff00000041848 */
[----:B----4-:R-:W-:Y:S01]  /*6930*/  HMMA.16816.F32.BF16 R72, R8, R18, R76 ;  /* 0x000000120848723c */ /* 0x010fe2000004184c */
[----:B-1----:R-:W-:-:S06]  /*6940*/  FFMA.FTZ R0, R130, c[0x0][0x23c], -R6 ;  /* 0x00008f0082007a23 */ /* 0x002fcc0000010806 */
[----:B------:R-:W-:Y:S01]  /*6950*/  MOV R78, R7 ;  /* 0x00000007004e7202 */ /* 0x000fe20000000f00 */
[----:B------:R1:W2:Y:S01]  /*6960*/  MUFU.EX2 R118, R0 ;  /* 0x0000000000767308 */ /* 0x0002a20000000800 */
[C---:B------:R-:W-:Y:S01]  /*6970*/  HMMA.16816.F32.BF16 R44, R8.reuse, R28, R64 ;  /* 0x0000001c082c723c */ /* 0x040fe20000041840 */
[----:B------:R-:W-:Y:S07]  /*6980*/  LDSM.16.MT88.4 R28, [R134+0xb800] ;  /* 0x00b80000861c783b */ /* 0x000fee0000004200 */
[----:B------:R-:W-:Y:S01]  /*6990*/  HMMA.16816.F32.BF16 R48, R8, R24, R48 ;  /* 0x000000180830723c */ /* 0x000fe20000041830 */
[----:B-1----:R-:W-:Y:S01]  /*69a0*/  FFMA.FTZ R0, R132, c[0x0][0x23c], -R6 ;  /* 0x00008f0084007a23 */ /* 0x002fe20000010806 */
[----:B--2---:R-:W-:-:S06]  /*69b0*/  MOV R77, R118 ;  /* 0x00000076004d7202 */ /* 0x004fcc0000000f00 */
[C---:B------:R-:W-:Y:S01]  /*69c0*/  HMMA.16816.F32.BF16 R64, R8.reuse, R26, R68 ;  /* 0x0000001a0840723c */ /* 0x040fe20000041844 */
[----:B------:R-:W-:Y:S01]  /*69d0*/  MOV R118, R212 ;  /* 0x000000d400767202 */ /* 0x000fe20000000f00 */
[----:B------:R1:W-:Y:S01]  /*69e0*/  MUFU.EX2 R104, R0 ;  /* 0x0000000000687308 */ /* 0x0003e20000000800 */
[----:B------:R-:W2:Y:S05]  /*69f0*/  LDSM.16.MT88.4 R24, [R217+0xb800] ;  /* 0x00b80000d918783b */ /* 0x000eaa0000004200 */
[C---:B------:R-:W-:Y:S01]  /*6a00*/  HMMA.16816.F32.BF16 R40, R8.reuse, R16, R40 ;  /* 0x000000100828723c */ /* 0x040fe20000041828 */
[----:B------:R-:W3:Y:S07]  /*6a10*/  LDSM.16.MT88.4 R16, [R135+0xb800] ;  /* 0x00b800008710783b */ /* 0x000eee0000004200 */
[----:B-----5:R-:W-:Y:S01]  /*6a20*/  HMMA.16816.F32.BF16 R32, R8, R12, R32 ;  /* 0x0000000c0820723c */ /* 0x020fe20000041820 */
[----:B-1----:R-:W-:-:S04]  /*6a30*/  FFMA.FTZ R0, R131, c[0x0][0x23c], -R6 ;  /* 0x00008f0083007a23 */ /* 0x002fc80000010806 */
[----:B------:R1:W4:Y:S03]  /*6a40*/  MUFU.EX2 R107, R0 ;  /* 0x00000000006b7308 */ /* 0x0003260000000800 */
[----:B------:R-:W-:Y:S01]  /*6a50*/  HMMA.16816.F32.BF16 R20, R8, R14, R20 ;  /* 0x0000000e0814723c */ /* 0x000fe20000041814 */
[----:B------:R-:W5:Y:S06]  /*6a60*/  LDSM.16.MT88.4 R12, [R216+0xb800] ;  /* 0x00b80000d80c783b */ /* 0x000f6c0000004200 */
[----:B------:R-:W-:Y:S01]  /*6a70*/  F2FP.BF16.PACK_AB R8, R77, R127 ;  /* 0x0000007f4d08723e */ /* 0x000fe200000010ff */
[----:B-1----:R-:W-:Y:S01]  /*6a80*/  FFMA.FTZ R0, R139, c[0x0][0x23c], -R5 ;  /* 0x00008f008b007a23 */ /* 0x002fe20000010805 */
[----:B----4-:R-:W-:-:S03]  /*6a90*/  F2FP.BF16.PACK_AB R10, R107, R104 ;  /* 0x000000686b0a723e */ /* 0x010fc600000010ff */
[----:B------:R1:W4:Y:S02]  /*6aa0*/  MUFU.EX2 R122, R0 ;  /* 0x00000000007a7308 */ /* 0x0003240000000800 */
[----:B-1----:R-:W-:Y:S01]  /*6ab0*/  FFMA.FTZ R0, R138, c[0x0][0x23c], -R5 ;  /* 0x00008f008a007a23 */ /* 0x002fe20000010805 */
[----:B----4-:R-:W-:Y:S02]  /*6ac0*/  MOV R76, R122 ;  /* 0x0000007a004c7202 */ /* 0x010fe40000000f00 */
[----:B------:R-:W-:-:S03]  /*6ad0*/  MOV R122, R214 ;  /* 0x000000d6007a7202 */ /* 0x000fc60000000f00 */
[----:B------:R1:W4:Y:S02]  /*6ae0*/  MUFU.EX2 R115, R0 ;  /* 0x0000000000737308 */ /* 0x0003240000000800 */
[----:B-1----:R-:W-:Y:S01]  /*6af0*/  FFMA.FTZ R0, R137, c[0x0][0x23c], -R5 ;  /* 0x00008f0089007a23 */ /* 0x002fe20000010805 */
[----:B----4-:R-:W-:Y:S02]  /*6b00*/  MOV R79, R115 ;  /* 0x00000073004f7202 */ /* 0x010fe40000000f00 */
[----:B------:R-:W-:-:S03]  /*6b10*/  MOV R115, R213 ;  /* 0x000000d500737202 */ /* 0x000fc60000000f00 */
[----:B------:R1:W-:Y:S01]  /*6b20*/  MUFU.EX2 R103, R0 ;  /* 0x0000000000677308 */ /* 0x0003e20000000800 */
[----:B------:R-:W-:Y:S01]  /*6b30*/  F2FP.BF16.PACK_AB R9, R79, R76 ;  /* 0x0000004c4f09723e */ /* 0x000fe200000010ff */
[----:B-1----:R-:W-:-:S06]  /*6b40*/  FFMA.FTZ R0, R136, c[0x0][0x23c], -R5 ;  /* 0x00008f0088007a23 */ /* 0x002fcc0000010805 */
[----:B------:R1:W4:Y:S02]  /*6b50*/  MUFU.EX2 R56, R0 ;  /* 0x0000000000387308 */ /* 0x0003240000000800 */
[----:B-1----:R-:W-:Y:S01]  /*6b60*/  FFMA.FTZ R0, R140, c[0x0][0x23c], -R6 ;  /* 0x00008f008c007a23 */ /* 0x002fe20000010806 */
[----:B----4-:R-:W-:-:S05]  /*6b70*/  F2FP.BF16.PACK_AB R11, R56, R103 ;  /* 0x00000067380b723e */ /* 0x010fca00000010ff */
[----:B------:R1:W-:Y:S02]  /*6b80*/  MUFU.EX2 R251, R0 ;  /* 0x0000000000fb7308 */ /* 0x0003e40000000800 */
[C---:B--2---:R-:W-:Y:S08]  /*6b90*/  HMMA.16816.F32.BF16 R48, R8.reuse, R24, R48 ;  /* 0x000000180830723c */ /* 0x044ff00000041830 */
[----:B------:R-:W-:Y:S01]  /*6ba0*/  HMMA.16816.F32.BF16 R64, R8, R26, R64 ;  /* 0x0000001a0840723c */ /* 0x000fe20000041840 */
[----:B------:R-:W2:Y:S01]  /*6bb0*/  LDSM.16.MT88.4 R24, [R217+0xc000] ;  /* 0x00c00000d918783b */ /* 0x000ea20000004200 */
[----:B-1----:R-:W-:-:S04]  /*6bc0*/  FFMA.FTZ R0, R141, c[0x0][0x23c], -R6 ;  /* 0x00008f008d007a23 */ /* 0x002fc80000010806 */
[----:B------:R1:W4:Y:S02]  /*6bd0*/  MUFU.EX2 R57, R0 ;  /* 0x0000000000397308 */ /* 0x0003240000000800 */
[C---:B---3--:R-:W-:Y:S08]  /*6be0*/  HMMA.16816.F32.BF16 R52, R8.reuse, R16, R40 ;  /* 0x000000100834723c */ /* 0x048ff00000041828 */
[----:B------:R-:W-:Y:S01]  /*6bf0*/  HMMA.16816.F32.BF16 R72, R8, R18, R72 ;  /* 0x000000120848723c */ /* 0x000fe20000041848 */
[----:B------:R-:W3:Y:S01]  /*6c00*/  LDSM.16.MT88.4 R16, [R135+0xc000] ;  /* 0x00c000008710783b */ /* 0x000ee20000004200 */
        /* <DEDUP_REMOVED lines=77> */
[----:B------:R-:W-:-:S02]  /*70e0*/  F2FP.BF16.PACK_AB R10, R154, R211 ;  /* 0x000000d39a0a723e */ /* 0x000fc400000010ff */
[----:B------:R-:W-:Y:S01]  /*70f0*/  MOV R157, R57 ;  /* 0x00000039009d7202 */ /* 0x000fe20000000f00 */
[----:B------:R1:W-:Y:S02]  /*7100*/  MUFU.EX2 R149, R0 ;  /* 0x0000000000957308 */ /* 0x0003e40000000800 */
[----:B-1----:R-:W-:Y:S01]  /*7110*/  FFMA.FTZ R0, R156, c[0x0][0x23c], -R5 ;  /* 0x00008f009c007a23 */ /* 0x002fe20000010805 */
[----:B------:R-:W-:-:S05]  /*7120*/  MOV R156, R56 ;  /* 0x00000038009c7202 */ /* 0x000fca0000000f00 */
[----:B------:R1:W4:Y:S02]  /*7130*/  MUFU.EX2 R147, R0 ;  /* 0x0000000000937308 */ /* 0x0003240000000800 */
[----:B-1----:R-:W-:Y:S01]  /*7140*/  FFMA.FTZ R0, R155, c[0x0][0x23c], -R5 ;  /* 0x00008f009b007a23 */ /* 0x002fe20000010805 */
[----:B----4-:R-:W-:Y:S02]  /*7150*/  F2FP.BF16.PACK_AB R9, R147, R149 ;  /* 0x000000959309723e */ /* 0x010fe400000010ff */
[----:B------:R-:W-:-:S03]  /*7160*/  MOV R155, R107 ;  /* 0x0000006b009b7202 */ /* 0x000fc60000000f00 */
[----:B------:R1:W-:Y:S02]  /*7170*/  MUFU.EX2 R151, R0 ;  /* 0x0000000000977308 */ /* 0x0003e40000000800 */
[----:B-1----:R-:W-:-:S06]  /*7180*/  FFMA.FTZ R0, R99, c[0x0][0x23c], -R5 ;  /* 0x00008f0063007a23 */ /* 0x002fcc0000010805 */
[----:B------:R1:W4:Y:S02]  /*7190*/  MUFU.EX2 R148, R0 ;  /* 0x0000000000947308 */ /* 0x0003240000000800 */
[----:B-1----:R-:W-:Y:S01]  /*71a0*/  FFMA.FTZ R0, R158, c[0x0][0x23c], -R6 ;  /* 0x00008f009e007a23 */ /* 0x002fe20000010806 */
[----:B----4-:R-:W-:Y:S02]  /*71b0*/  F2FP.BF16.PACK_AB R11, R148, R151 ;  /* 0x00000097940b723e */ /* 0x010fe400000010ff */
[----:B------:R-:W-:-:S03]  /*71c0*/  MOV R158, R103 ;  /* 0x00000067009e7202 */ /* 0x000fc60000000f00 */
[----:B------:R1:W-:Y:S02]  /*71d0*/  MUFU.EX2 R145, R0 ;  /* 0x0000000000917308 */ /* 0x0003e40000000800 */
[C---:B--2---:R-:W-:Y:S08]  /*71e0*/  HMMA.16816.F32.BF16 R48, R8.reuse, R24, R48 ;  /* 0x000000180830723c */ /* 0x044ff00000041830 */
[----:B------:R-:W-:Y:S01]  /*71f0*/  HMMA.16816.F32.BF16 R64, R8, R26, R64 ;  /* 0x0000001a0840723c */ /* 0x000fe20000041840 */
[----:B------:R-:W2:Y:S01]  /*7200*/  LDSM.16.MT88.4 R24, [R217+0xd800] ;  /* 0x00d80000d918783b */ /* 0x000ea20000004200 */
[----:B-1----:R-:W-:Y:S01]  /*7210*/  FFMA.FTZ R0, R159, c[0x0][0x23c], -R6 ;  /* 0x00008f009f007a23 */ /* 0x002fe20000010806 */
[----:B------:R-:W-:-:S03]  /*7220*/  MOV R159, R104 ;  /* 0x00000068009f7202 */ /* 0x000fc60000000f00 */
[----:B------:R1:W4:Y:S02]  /*7230*/  MUFU.EX2 R146, R0 ;  /* 0x0000000000927308 */ /* 0x0003240000000800 */
[C---:B---3--:R-:W-:Y:S08]  /*7240*/  HMMA.16816.F32.BF16 R52, R8.reuse, R16, R52 ;  /* 0x000000100834723c */ /* 0x048ff00000041834 */
[----:B------:R-:W-:Y:S01]  /*7250*/  HMMA.16816.F32.BF16 R72, R8, R18, R72 ;  /* 0x000000120848723c */ /* 0x000fe20000041848 */
[----:B------:R-:W3:Y:S01]  /*7260*/  LDSM.16.MT88.4 R16, [R135+0xd800] ;  /* 0x00d800008710783b */ /* 0x000ee20000004200 */
[----:B-1----:R-:W-:Y:S01]  /*7270*/  FFMA.FTZ R0, R164, c[0x0][0x23c], -R6 ;  /* 0x00008f00a4007a23 */ /* 0x002fe20000010806 */
[----:B------:R-:W-:-:S05]  /*7280*/  MOV R164, R125 ;  /* 0x0000007d00a47202 */ /* 0x000fca0000000f00 */
[C---:B-----5:R-:W-:Y:S01]  /*7290*/  HMMA.16816.F32.BF16 R40, R8.reuse, R12, R40 ;  /* 0x0000000c0828723c */ /* 0x060fe20000041828 */
[----:B------:R1:W-:Y:S07]  /*72a0*/  MUFU.EX2 R143, R0 ;  /* 0x00000000008f7308 */ /* 0x0003ee0000000800 */
[C---:B------:R-:W-:Y:S01]  /*72b0*/  HMMA.16816.F32.BF16 R20, R8.reuse, R14, R20 ;  /* 0x0000000e0814723c */ /* 0x040fe20000041814 */
[----:B------:R-:W5:Y:S07]  /*72c0*/  LDSM.16.MT88.4 R12, [R216+0xd800] ;  /* 0x00d80000d80c783b */ /* 0x000f6e0000004200 */
        /* <DEDUP_REMOVED lines=8> */
[----:B------:R-:W-:-:S02]  /*7350*/  MOV R168, R127 ;  /* 0x0000007f00a87202 */ /* 0x000fc40000000f00 */
[----:B------:R-:W-:Y:S01]  /*7360*/  F2FP.BF16.PACK_AB R10, R142, R143 ;  /* 0x0000008f8e0a723e */ /* 0x000fe200000010ff */
[----:B------:R1:W-:Y:S02]  /*7370*/  MUFU.EX2 R141, R0 ;  /* 0x00000000008d7308 */ /* 0x0003e40000000800 */
[----:B-1----:R-:W-:Y:S01]  /*7380*/  FFMA.FTZ R0, R167, c[0x0][0x23c], -R5 ;  /* 0x00008f00a7007a23 */ /* 0x002fe20000010805 */
[----:B------:R-:W-:-:S05]  /*7390*/  MOV R167, R128 ;  /* 0x0000008000a77202 */ /* 0x000fca0000000f00 */
[----:B------:R1:W4:Y:S02]  /*73a0*/  MUFU.EX2 R140, R0 ;  /* 0x00000000008c7308 */ /* 0x0003240000000800 */
[----:B-1----:R-:W-:Y:S01]  /*73b0*/  FFMA.FTZ R0, R166, c[0x0][0x23c], -R5 ;  /* 0x00008f00a6007a23 */ /* 0x002fe20000010805 */
[----:B------:R-:W-:Y:S02]  /*73c0*/  MOV R166, R121 ;  /* 0x0000007900a67202 */ /* 0x000fe40000000f00 */
[----:B----4-:R-:W-:-:S03]  /*73d0*/  F2FP.BF16.PACK_AB R9, R140, R141 ;  /* 0x0000008d8c09723e */ /* 0x010fc600000010ff */
[----:B------:R1:W-:Y:S02]  /*73e0*/  MUFU.EX2 R138, R0 ;  /* 0x00000000008a7308 */ /* 0x0003e40000000800 */
[----:B-1----:R-:W-:Y:S01]  /*73f0*/  FFMA.FTZ R0, R165, c[0x0][0x23c], -R5 ;  /* 0x00008f00a5007a23 */ /* 0x002fe20000010805 */
[----:B------:R-:W-:-:S05]  /*7400*/  MOV R165, R122 ;  /* 0x0000007a00a57202 */ /* 0x000fca0000000f00 */
[----:B------:R1:W4:Y:S02]  /*7410*/  MUFU.EX2 R139, R0 ;  /* 0x00000000008b7308 */ /* 0x0003240000000800 */
[----:B-1----:R-:W-:Y:S01]  /*7420*/  FFMA.FTZ R0, R169, c[0x0][0x23c], -R6 ;  /* 0x00008f00a9007a23 */ /* 0x002fe20000010806 */
[----:B------:R-:W-:Y:S02]  /*7430*/  MOV R169, R120 ;  /* 0x0000007800a97202 */ /* 0x000fe40000000f00 */
[----:B----4-:R-:W-:-:S03]  /*7440*/  F2FP.BF16.PACK_AB R11, R139, R138 ;  /* 0x0000008a8b0b723e */ /* 0x010fc600000010ff */
[----:B------:R1:W-:Y:S04]  /*7450*/  MUFU.EX2 R136, R0 ;  /* 0x0000000000887308 */ /* 0x0003e80000000800 */
[C---:B--2---:R-:W-:Y:S08]  /*7460*/  HMMA.16816.F32.BF16 R48, R8.reuse, R24, R48 ;  /* 0x000000180830723c */ /* 0x044ff00000041830 */
[----:B------:R-:W-:Y:S01]  /*7470*/  HMMA.16816.F32.BF16 R64, R8, R26, R64 ;  /* 0x0000001a0840723c */ /* 0x000fe20000041840 */
[----:B-1----:R-:W-:Y:S01]  /*7480*/  FFMA.FTZ R0, R170, c[0x0][0x23c], -R6 ;  /* 0x00008f00aa007a23 */ /* 0x002fe20000010806 */
[----:B------:R-:W-:-:S03]  /*7490*/  MOV R170, R119 ;  /* 0x0000007700aa7202 */ /* 0x000fc60000000f00 */
[----:B------:R1:W2:Y:S03]  /*74a0*/  MUFU.EX2 R137, R0 ;  /* 0x0000000000897308 */ /* 0x0002a60000000800 */
[C---:B---3--:R-:W-:Y:S08]  /*74b0*/  HMMA.16816.F32.BF16 R52, R8.reuse, R16, R52 ;  /* 0x000000100834723c */ /* 0x048ff00000041834 */
[----:B------:R-:W-:Y:S01]  /*74c0*/  HMMA.16816.F32.BF16 R72, R8, R18, R72 ;  /* 0x000000120848723c */ /* 0x000fe20000041848 */
[----:B------:R-:W3:Y:S01]  /*74d0*/  LDSM.16.MT88.4 R16, [R135+0xe000] ;  /* 0x00e000008710783b */ /* 0x000ee20000004200 */
[----:B-1----:R-:W-:Y:S01]  /*74e0*/  FFMA.FTZ R0, R171, c[0x0][0x23c], -R6 ;  /* 0x00008f00ab007a23 */ /* 0x002fe20000010806 */
[----:B------:R-:W-:-:S05]  /*74f0*/  MOV R171, R109 ;  /* 0x0000006d00ab7202 */ /* 0x000fca0000000f00 */
[C---:B-----5:R-:W-:Y:S01]  /*7500*/  HMMA.16816.F32.BF16 R24, R8.reuse, R12, R40 ;  /* 0x0000000c0818723c */ /* 0x060fe20000041828 */
[----:B------:R-:W-:Y:S01]  /*7510*/  LDSM.16.MT88.4 R40, [R134+0xe800] ;  /* 0x00e800008628783b */ /* 0x000fe20000004200 */
[----:B------:R1:W-:Y:S06]  /*7520*/  MUFU.EX2 R132, R0 ;  /* 0x0000000000847308 */ /* 0x0003ec0000000800 */
[C---:B------:R-:W-:Y:S01]  /*7530*/  HMMA.16816.F32.BF16 R20, R8.reuse, R14, R20 ;  /* 0x0000000e0814723c */ /* 0x040fe20000041814 */
[----:B------:R-:W4:Y:S07]  /*7540*/  LDSM.16.MT88.4 R12, [R216+0xe000] ;  /* 0x00e00000d80c783b */ /* 0x000f2e0000004200 */
[----:B------:R-:W-:Y:S01]  /*7550*/  HMMA.16816.F32.BF16 R44, R8, R28, R44 ;  /* 0x0000001c082c723c */ /* 0x000fe2000004182c */
[----:B-1----:R-:W-:Y:S01]  /*7560*/  FFMA.FTZ R0, R160, c[0x0][0x23c], -R6 ;  /* 0x00008f00a0007a23 */ /* 0x002fe20000010806 */
[----:B------:R-:W-:-:S03]  /*7570*/  MOV R160, R112 ;  /* 0x0000007000a07202 */ /* 0x000fc60000000f00 */
[----:B------:R1:W5:Y:S03]  /*7580*/  MUFU.EX2 R131, R0 ;  /* 0x0000000000837308 */ /* 0x0003660000000800 */
[----:B------:R-:W-:Y:S01]  /*7590*/  HMMA.16816.F32.BF16 R60, R8, R30, R60 ;  /* 0x0000001e083c723c */ /* 0x000fe2000004183c */
[----:B------:R-:W3:Y:S06]  /*75a0*/  LDSM.16.MT88.4 R28, [R217+0xe000] ;  /* 0x00e00000d91c783b */ /* 0x000eec0000004200 */
[----:B--2---:R-:W-:Y:S01]  /*75b0*/  F2FP.BF16.PACK_AB R8, R137, R136 ;  /* 0x000000888908723e */ /* 0x004fe200000010ff */
[----:B-1----:R-:W-:Y:S01]  /*75c0*/  FFMA.FTZ R0, R175, c[0x0][0x23c], -R5 ;  /* 0x00008f00af007a23 */ /* 0x002fe20000010805 */
[----:B------:R-:W-:-:S02]  /*75d0*/  MOV R175, R108 ;  /* 0x0000006c00af7202 */ /* 0x000fc40000000f00 */
[----:B-----5:R-:W-:Y:S01]  /*75e0*/  F2FP.BF16.PACK_AB R10, R131, R132 ;  /* 0x00000084830a723e */ /* 0x020fe200000010ff */
[----:B------:R1:W-:Y:S02]  /*75f0*/  MUFU.EX2 R130, R0 ;  /* 0x0000000000827308 */ /* 0x0003e40000000800 */
[----:B-1----:R-:W-:Y:S01]  /*7600*/  FFMA.FTZ R0, R174, c[0x0][0x23c], -R5 ;  /* 0x00008f00ae007a23 */ /* 0x002fe20000010805 */
[----:B------:R-:W-:-:S05]  /*7610*/  MOV R174, R105 ;  /* 0x0000006900ae7202 */ /* 0x000fca0000000f00 */
[----:B------:R1:W2:Y:S02]  /*7620*/  MUFU.EX2 R129, R0 ;  /* 0x0000000000817308 */ /* 0x0002a40000000800 */
[----:B-1----:R-:W-:Y:S01]  /*7630*/  FFMA.FTZ R0, R173, c[0x0][0x23c], -R5 ;  /* 0x00008f00ad007a23 */ /* 0x002fe20000010805 */
[----:B------:R-:W-:Y:S02]  /*7640*/  MOV R173, R110 ;  /* 0x0000006e00ad7202 */ /* 0x000fe40000000f00 */
[----:B--2---:R-:W-:-:S03]  /*7650*/  F2FP.BF16.PACK_AB R9, R129, R130 ;  /* 0x000000828109723e */ /* 0x004fc600000010ff */
[----:B------:R1:W-:Y:S02]  /*7660*/  MUFU.EX2 R128, R0 ;  /* 0x0000000000807308 */ /* 0x0003e40000000800 */
[----:B-1----:R-:W-:Y:S01]  /*7670*/  FFMA.FTZ R0, R162, c[0x0][0x23c], -R5 ;  /* 0x00008f00a2007a23 */ /* 0x002fe20000010805 */
[----:B------:R-:W-:-:S05]  /*7680*/  MOV R162, R116 ;  /* 0x0000007400a27202 */ /* 0x000fca0000000f00 */
[----:B------:R1:W2:Y:S02]  /*7690*/  MUFU.EX2 R127, R0 ;  /* 0x00000000007f7308 */ /* 0x0002a40000000800 */
[----:B-1----:R-:W-:Y:S01]  /*76a0*/  FFMA.FTZ R0, R150, c[0x0][0x23c], -R6 ;  /* 0x00008f0096007a23 */ /* 0x002fe20000010806 */
[----:B------:R-:W-:Y:S02]  /*76b0*/  MOV R150, R117 ;  /* 0x0000007500967202 */ /* 0x000fe40000000f00 */
[----:B--2---:R-:W-:-:S03]  /*76c0*/  F2FP.BF16.PACK_AB R11, R127, R128 ;  /* 0x000000807f0b723e */ /* 0x004fc600000010ff */
[----:B------:R1:W-:Y:S04]  /*76d0*/  MUFU.EX2 R125, R0 ;  /* 0x00000000007d7308 */ /* 0x0003e80000000800 */
[C---:B---3--:R-:W-:Y:S08]  /*76e0*/  HMMA.16816.F32.BF16 R56, R8.reuse, R16, R52 ;  /* 0x000000100838723c */ /* 0x048ff00000041834 */
        /* <DEDUP_REMOVED lines=8> */
[----:B-1----:R-:W-:Y:S01]  /*7770*/  FFMA.FTZ R0, R133, c[0x0][0x23c], -R6 ;  /* 0x00008f0085007a23 */ /* 0x002fe20000010806 */
[----:B------:R-:W-:-:S05]  /*7780*/  MOV R133, R106 ;  /* 0x0000006a00857202 */ /* 0x000fca0000000f00 */
[C---:B------:R-:W-:Y:S01]  /*7790*/  HMMA.16816.F32.BF16 R44, R8.reuse, R32, R44 ;  /* 0x00000020082c723c */ /* 0x040fe2000004182c */
[----:B------:R1:W-:Y:S07]  /*77a0*/  MUFU.EX2 R122, R0 ;  /* 0x00000000007a7308 */ /* 0x0003ee0000000800 */
[C---:B------:R-:W-:Y:S08]  /*77b0*/  HMMA.16816.F32.BF16 R60, R8.reuse, R34, R60 ;  /* 0x00000022083c723c */ /* 0x040ff0000004183c */
[----:B------:R-:W-:Y:S01]  /*77c0*/  HMMA.16816.F32.BF16 R48, R8, R28, R48 ;  /* 0x0000001c0830723c */ /* 0x000fe20000041830 */
[----:B-1----:R-:W-:Y:S01]  /*77d0*/  FFMA.FTZ R0, R124, c[0x0][0x23c], -R6 ;  /* 0x00008f007c007a23 */ /* 0x002fe20000010806 */
[----:B------:R-:W-:-:S03]  /*77e0*/  MOV R124, R101 ;  /* 0x00000065007c7202 */ /* 0x000fc60000000f00 */
[----:B------:R1:W5:Y:S03]  /*77f0*/  MUFU.EX2 R121, R0 ;  /* 0x0000000000797308 */ /* 0x0003660000000800 */
[----:B------:R-:W-:Y:S01]  /*7800*/  HMMA.16816.F32.BF16 R64, R8, R30, R64 ;  /* 0x0000001e0840723c */ /* 0x000fe20000041840 */
[----:B------:R-:W2:Y:S06]  /*7810*/  LDSM.16.MT88.4 R28, [R217+0xe800] ;  /* 0x00e80000d91c783b */ /* 0x000eac0000004200 */
[----:B---3--:R-:W-:Y:S01]  /*7820*/  F2FP.BF16.PACK_AB R8, R126, R125 ;  /* 0x0000007d7e08723e */ /* 0x008fe200000010ff */
[----:B-1----:R-:W-:Y:S01]  /*7830*/  FFMA.FTZ R0, R176, c[0x0][0x23c], -R5 ;  /* 0x00008f00b0007a23 */ /* 0x002fe20000010805 */
[----:B------:R-:W-:-:S02]  /*7840*/  MOV R176, R118 ;  /* 0x0000007600b07202 */ /* 0x000fc40000000f00 */
[----:B-----5:R-:W-:Y:S01]  /*7850*/  F2FP.BF16.PACK_AB R10, R121, R122 ;  /* 0x0000007a790a723e */ /* 0x020fe200000010ff */
[----:B------:R1:W-:Y:S02]  /*7860*/  MUFU.EX2 R120, R0 ;  /* 0x0000000000787308 */ /* 0x0003e40000000800 */
[----:B------:R-:W-:-:S04]  /*7870*/  FADD.FTZ R4, R176, R4 ;  /* 0x00000004b0047221 */ /* 0x000fc80000010000 */
[----:B------:R-:W-:-:S04]  /*7880*/  FADD.FTZ R4, R133, R4 ;  /* 0x0000000485047221 */ /* 0x000fc80000010000 */
[----:B------:R-:W-:Y:S02]  /*7890*/  FADD.FTZ R4, R150, R4 ;  /* 0x0000000496047221 */ /* 0x000fe40000010000 */
[----:B-1----:R-:W-:Y:S01]  /*78a0*/  FFMA.FTZ R0, R172, c[0x0][0x23c], -R5 ;  /* 0x00008f00ac007a23 */ /* 0x002fe20000010805 */
[----:B------:R-:W-:-:S03]  /*78b0*/  MOV R172, R115 ;  /* 0x0000007300ac7202 */ /* 0x000fc60000000f00 */
[----:B------:R1:W3:Y:S02]  /*78c0*/  MUFU.EX2 R119, R0 ;  /* 0x0000000000777308 */ /* 0x0002e40000000800 */
[----:B-1----:R-:W-:Y:S01]  /*78d0*/  FFMA.FTZ R0, R144, c[0x0][0x23c], -R5 ;  /* 0x00008f0090007a23 */ /* 0x002fe20000010805 */
[----:B------:R-:W-:Y:S02]  /*78e0*/  MOV R144, R102 ;  /* 0x0000006600907202 */ /* 0x000fe40000000f00 */
[----:B---3--:R-:W-:-:S03]  /*78f0*/  F2FP.BF16.PACK_AB R9, R119, R120 ;  /* 0x000000787709723e */ /* 0x008fc600000010ff */
[----:B------:R1:W-:Y:S01]  /*7900*/  MUFU.EX2 R118, R0 ;  /* 0x0000000000767308 */ /* 0x0003e20000000800 */
[----:B------:R-:W-:-:S04]  /*7910*/  FADD.FTZ R2, R2, R144 ;  /* 0x0000009002027221 */ /* 0x000fc80000010000 */
[----:B------:R-:W-:-:S04]  /*7920*/  FADD.FTZ R2, R172, R2 ;  /* 0x00000002ac027221 */ /* 0x000fc80000010000 */
[----:B------:R-:W-:-:S04]  /*7930*/  FADD.FTZ R2, R124, R2 ;  /* 0x000000027c027221 */ /* 0x000fc80000010000 */
[----:B------:R-:W-:Y:S02]  /*7940*/  FADD.FTZ R2, R161, R2 ;  /* 0x00000002a1027221 */ /* 0x000fe40000010000 */
[----:B-1----:R-:W-:Y:S02]  /*7950*/  FFMA.FTZ R0, R123, c[0x0][0x23c], -R5 ;  /* 0x00008f007b007a23 */ /* 0x002fe40000010805 */
[----:B------:R-:W-:Y:S02]  /*7960*/  FADD.FTZ R2, R162, R2 ;  /* 0x00000002a2027221 */ /* 0x000fe40000010000 */
[----:B------:R1:W3:Y:S02]  /*7970*/  MUFU.EX2 R117, R0 ;  /* 0x0000000000757308 */ /* 0x0002e40000000800 */
[----:B------:R-:W-:Y:S01]  /*7980*/  FADD.FTZ R2, R170, R2 ;  /* 0x00000002aa027221 */ /* 0x000fe20000010000 */
[----:B------:R-:W-:Y:S02]  /*7990*/  MOV R170, R169 ;  /* 0x000000a900aa7202 */ /* 0x000fe40000000f00 */
[----:B------:R-:W-:Y:S01]  /*79a0*/  MOV R169, R166 ;  /* 0x000000a600a97202 */ /* 0x000fe20000000f00 */
[----:B------:R-:W-:Y:S01]  /*79b0*/  FADD.FTZ R2, R164, R2 ;  /* 0x00000002a4027221 */ /* 0x000fe20000010000 */
[----:B------:R-:W-:-:S02]  /*79c0*/  MOV R166, R163 ;  /* 0x000000a300a67202 */ /* 0x000fc40000000f00 */
[----:B------:R-:W-:Y:S02]  /*79d0*/  MOV R164, R79 ;  /* 0x0000004f00a47202 */ /* 0x000fe40000000f00 */
[----:B------:R-:W-:Y:S01]  /*79e0*/  MOV R163, R77 ;  /* 0x0000004d00a37202 */ /* 0x000fe20000000f00 */
[----:B-1----:R-:W-:Y:S01]  /*79f0*/  FFMA.FTZ R0, R114, c[0x0][0x23c], -R6 ;  /* 0x00008f0072007a23 */ /* 0x002fe20000010806 */
[----:B---3--:R-:W-:-:S03]  /*7a00*/  F2FP.BF16.PACK_AB R11, R117, R118 ;  /* 0x00000076750b723e */ /* 0x008fc600000010ff */
[----:B------:R1:W-:Y:S04]  /*7a10*/  MUFU.EX2 R112, R0 ;  /* 0x0000000000707308 */ /* 0x0003e80000000800 */
        /* <DEDUP_REMOVED lines=121> */
[----:B------:R-:W-:Y:S01]  /*81b0*/  FADD.FTZ R0, R165, R0 ;  /* 0x00000000a5007221 */ /* 0x000fe20000010000 */
[----:B------:R-:W-:Y:S01]  /*81c0*/  MOV R165, R167 ;  /* 0x000000a700a57202 */ /* 0x000fe20000000f00 */
[----:B------:R2:W1:Y:S01]  /*81d0*/  MUFU.EX2 R85, R4 ;  /* 0x0000000400557308 */ /* 0x0004620000000800 */
[----:B------:R-:W-:Y:S01]  /*81e0*/  MOV R167, R168 ;  /* 0x000000a800a77202 */ /* 0x000fe20000000f00 */
[----:B------:R-:W-:Y:S01]  /*81f0*/  FADD.FTZ R0, R78, R0 ;  /* 0x000000004e007221 */ /* 0x000fe20000010000 */
[----:B------:R-:W-:-:S02]  /*8200*/  MOV R168, R76 ;  /* 0x0000004c00a87202 */ /* 0x000fc40000000f00 */
[----:B------:R-:W-:Y:S01]  /*8210*/  HMMA.16816.F32.BF16 R76, R8, R20, R48 ;  /* 0x00000014084c723c */ /* 0x000fe20000041830 */
[----:B------:R-:W-:Y:S01]  /*8220*/  FADD.FTZ R0, R175, R0 ;  /* 0x00000000af007221 */ /* 0x000fe20000010000 */
[----:B------:R-:W4:Y:S03]  /*8230*/  LDSM.16.MT88.4 R20, [R134+0x11000] ;  /* 0x011000008614783b */ /* 0x000f260000004200 */
[----:B------:R-:W-:Y:S02]  /*8240*/  FADD.FTZ R0, R171, R0 ;  /* 0x00000000ab007221 */ /* 0x000fe40000010000 */
[----:B-----5:R-:W-:Y:S02]  /*8250*/  F2FP.BF16.PACK_AB R8, R92, R91 ;  /* 0x0000005b5c08723e */ /* 0x020fe400000010ff */
[----:B------:R-:W-:Y:S01]  /*8260*/  FADD.FTZ R0, R169, R0 ;  /* 0x00000000a9007221 */ /* 0x000fe20000010000 */
[----:B---3--:R-:W-:Y:S01]  /*8270*/  F2FP.BF16.PACK_AB R9, R87, R88 ;  /* 0x000000585709723e */ /* 0x008fe200000010ff */
[----:B--2---:R-:W-:Y:S01]  /*8280*/  FADD.FTZ R4, R174, R2 ;  /* 0x00000002ae047221 */ /* 0x004fe20000010000 */
[----:B------:R-:W-:Y:S01]  /*8290*/  F2FP.BF16.PACK_AB R10, R89, R90 ;  /* 0x0000005a590a723e */ /* 0x000fe200000010ff */
[----:B------:R-:W-:Y:S01]  /*82a0*/  FFMA.FTZ R2, R196, c[0x0][0x23c], -R6 ;  /* 0x00008f00c4027a23 */ /* 0x000fe20000010806 */
[----:B-1----:R-:W-:Y:S01]  /*82b0*/  F2FP.BF16.PACK_AB R11, R85, R86 ;  /* 0x00000056550b723e */ /* 0x002fe200000010ff */
[----:B------:R-:W-:-:S02]  /*82c0*/  FADD.FTZ R4, R160, R4 ;  /* 0x00000004a0047221 */ /* 0x000fc40000010000 */
[----:B------:R1:W-:Y:S01]  /*82d0*/  MUFU.EX2 R84, R2 ;  /* 0x0000000200547308 */ /* 0x0003e20000000800 */
[----:B------:R-:W-:-:S03]  /*82e0*/  FADD.FTZ R0, R166, R0 ;  /* 0x00000000a6007221 */ /* 0x000fc60000010000 */
[----:B------:R-:W-:Y:S01]  /*82f0*/  HMMA.16816.F32.BF16 R44, R8, R28, R64 ;  /* 0x0000001c082c723c */ /* 0x000fe20000041840 */
[----:B------:R-:W-:-:S04]  /*8300*/  FADD.FTZ R0, R168, R0 ;  /* 0x00000000a8007221 */ /* 0x000fc80000010000 */
[----:B------:R-:W-:-:S03]  /*8310*/  FADD.FTZ R0, R164, R0 ;  /* 0x00000000a4007221 */ /* 0x000fc60000010000 */
[C---:B------:R-:W-:Y:S01]  /*8320*/  HMMA.16816.F32.BF16 R48, R8.reuse, R24, R60 ;  /* 0x000000180830723c */ /* 0x040fe2000004183c */
[----:B------:R-:W-:Y:S02]  /*8330*/  FADD.FTZ R0, R158, R0 ;  /* 0x000000009e007221 */ /* 0x000fe40000010000 */
[----:B-1----:R-:W-:Y:S02]  /*8340*/  FADD.FTZ R2, R170, R4 ;  /* 0x00000004aa027221 */ /* 0x002fe40000010000 */
[----:B------:R-:W-:Y:S02]  /*8350*/  FADD.FTZ R0, R156, R0 ;  /* 0x000000009c007221 */ /* 0x000fe40000010000 */
        /* <DEDUP_REMOVED lines=16> */
[C---:B------:R-:W-:Y:S01]  /*8460*/  HMMA.16816.F32.BF16 R52, R8.reuse, R18, R68 ;  /* 0x000000120834723c */ /* 0x040fe20000041844 */
[----:B------:R-:W-:Y:S01]  /*8470*/  FADD.FTZ R0, R212, R0 ;  /* 0x00000000d4007221 */ /* 0x000fe20000010000 */
[----:B------:R-:W1:Y:S01]  /*8480*/  LDSM.16.MT88.4 R16, [R217+0x11000] ;  /* 0x01100000d910783b */ /* 0x000e620000004200 */
[----:B------:R-:W-:Y:S02]  /*8490*/  FADD.FTZ R2, R250, R2 ;  /* 0x00000002fa027221 */ /* 0x000fe40000010000 */
[----:B------:R-:W-:Y:S01]  /*84a0*/  FADD.FTZ R0, R213, R0 ;  /* 0x00000000d5007221 */ /* 0x000fe20000010000 */
[----:B------:R-:W-:Y:S01]  /*84b0*/  LDSM.16.MT88.4 R156, [R135+0x11800] ;  /* 0x01180000879c783b */ /* 0x000fe20000004200 */
[----:B------:R-:W-:Y:S01]  /*84c0*/  FADD.FTZ R2, R252, R2 ;  /* 0x00000002fc027221 */ /* 0x000fe20000010000 */
[----:B----4-:R-:W-:Y:S01]  /*84d0*/  HMMA.16816.F32.BF16 R76, R8, R12, R76 ;  /* 0x0000000c084c723c */ /* 0x010fe2000004184c */
[----:B------:R-:W-:-:S02]  /*84e0*/  FADD.FTZ R0, R149, R0 ;  /* 0x0000000095007221 */ /* 0x000fc40000010000 */
[----:B------:R-:W-:Y:S02]  /*84f0*/  FADD.FTZ R2, R243, R2 ;  /* 0x00000002f3027221 */ /* 0x000fe40000010000 */
[----:B------:R-:W-:Y:S02]  /*8500*/  FADD.FTZ R0, R147, R0 ;  /* 0x0000000093007221 */ /* 0x000fe40000010000 */
[----:B------:R-:W-:Y:S01]  /*8510*/  FADD.FTZ R2, R245, R2 ;  /* 0x00000002f5027221 */ /* 0x000fe20000010000 */
[----:B------:R-:W-:Y:S01]  /*8520*/  HMMA.16816.F32.BF16 R32, R8, R14, R32 ;  /* 0x0000000e0820723c */ /* 0x000fe20000041820 */
[----:B------:R-:W-:Y:S01]  /*8530*/  FADD.FTZ R0, R151, R0 ;  /* 0x0000000097007221 */ /* 0x000fe20000010000 */
[----:B------:R-:W2:Y:S01]  /*8540*/  LDSM.16.MT88.4 R12, [R135+0x11000] ;  /* 0x01100000870c783b */ /* 0x000ea20000004200 */
[----:B------:R-:W-:Y:S02]  /*8550*/  FADD.FTZ R2, R242, R2 ;  /* 0x00000002f2027221 */ /* 0x000fe40000010000 */
[----:B------:R-:W-:-:S02]  /*8560*/  FADD.FTZ R0, R148, R0 ;  /* 0x0000000094007221 */ /* 0x000fc40000010000 */
[----:B------:R-:W-:Y:S01]  /*8570*/  FADD.FTZ R2, R244, R2 ;  /* 0x00000002f4027221 */ /* 0x000fe20000010000 */
[----:B------:R-:W-:Y:S01]  /*8580*/  LDSM.16.MT88.4 R148, [R217+0x11800] ;  /* 0x01180000d994783b */ /* 0x000fe20000004200 */
        /* <DEDUP_REMOVED lines=59> */
[----:B------:R3:W4:Y:S01]  /*8940*/  MUFU.EX2 R59, R4 ;  /* 0x00000004003b7308 */ /* 0x0007220000000800 */
        /* <DEDUP_REMOVED lines=13> */
[----:B----4-:R-:W-:-:S02]  /*8a20*/  FADD.FTZ R0, R59, R0 ;  /* 0x000000003b007221 */ /* 0x010fc40000010000 */
[----:B------:R-:W-:-:S04]  /*8a30*/  FADD.FTZ R2, R84, R2 ;  /* 0x0000000254027221 */ /* 0x000fc80000010000 */
[----:B------:R-:W-:-:S04]  /*8a40*/  FADD.FTZ R2, R65, R2 ;  /* 0x0000000241027221 */ /* 0x000fc80000010000 */
[----:B------:R-:W-:Y:S01]  /*8a50*/  FADD.FTZ R2, R64, R2 ;  /* 0x0000000240027221 */ /* 0x000fe20000010000 */
[C---:B---3--:R-:W-:Y:S01]  /*8a60*/  F2FP.BF16.PACK_AB R9, R60.reuse, R59 ;  /* 0x0000003b3c09723e */ /* 0x048fe200000010ff */
[--C-:B------:R-:W-:Y:S02]  /*8a70*/  FFMA.FTZ R4, R203, c[0x0][0x23c], -R5.reuse ;  /* 0x00008f00cb047a23 */ /* 0x100fe40000010805 */
[----:B------:R-:W-:Y:S02]  /*8a80*/  FADD.FTZ R0, R60, R0 ;  /* 0x000000003c007221 */ /* 0x000fe40000010000 */
[----:B------:R3:W4:Y:S01]  /*8a90*/  MUFU.EX2 R58, R4 ;  /* 0x00000004003a7308 */ /* 0x0007220000000800 */
[----:B------:R-:W-:Y:S02]  /*8aa0*/  FADD.FTZ R2, R61, R2 ;  /* 0x000000023d027221 */ /* 0x000fe40000010000 */
[----:B---3--:R-:W-:Y:S02]  /*8ab0*/  FFMA.FTZ R4, R204, c[0x0][0x23c], -R5 ;  /* 0x00008f00cc047a23 */ /* 0x008fe40000010805 */
[----:B----4-:R-:W-:-:S03]  /*8ac0*/  FADD.FTZ R0, R58, R0 ;  /* 0x000000003a007221 */ /* 0x010fc60000010000 */
[----:B------:R-:W3:Y:S02]  /*8ad0*/  MUFU.EX2 R57, R4 ;  /* 0x0000000400397308 */ /* 0x000ee40000000800 */
[----:B---3--:R-:W-:Y:S01]  /*8ae0*/  F2FP.BF16.PACK_AB R11, R57, R58 ;  /* 0x0000003a390b723e */ /* 0x008fe200000010ff */
[----:B------:R-:W-:Y:S02]  /*8af0*/  FFMA.FTZ R4, R205, c[0x0][0x23c], -R6 ;  /* 0x00008f00cd047a23 */ /* 0x000fe40000010806 */
[----:B------:R-:W-:-:S03]  /*8b00*/  FADD.FTZ R0, R57, R0 ;  /* 0x0000000039007221 */ /* 0x000fc60000010000 */
[----:B------:R3:W4:Y:S01]  /*8b10*/  MUFU.EX2 R56, R4 ;  /* 0x0000000400387308 */ /* 0x0007220000000800 */
        /* <DEDUP_REMOVED lines=21> */
[C---:B---3--:R-:W-:Y:S01]  /*8c70*/  FADD.FTZ R2, R37.reuse, R2 ;  /* 0x0000000225027221 */ /* 0x048fe20000010000 */
[----:B------:R-:W-:Y:S01]  /*8c80*/  F2FP.BF16.PACK_AB R166, R37, R38 ;  /* 0x0000002625a6723e */ /* 0x000fe200000010ff */
[----:B-1----:R-:W-:Y:S02]  /*8c90*/  FFMA.FTZ R4, R207, c[0x0][0x23c], -R5 ;  /* 0x00008f00cf047a23 */ /* 0x002fe40000010805 */
[----:B--2---:R-:W-:-:S03]  /*8ca0*/  FADD.FTZ R0, R19, R0 ;  /* 0x0000000013007221 */ /* 0x004fc60000010000 */
        /* <DEDUP_REMOVED lines=8> */
[----:B--2---:R-:W1:Y:S03]  /*8d30*/  LDSM.16.MT88.4 R4, [R216+0x11800] ;  /* 0x01180000d804783b */ /* 0x004e660000004200 */
[C---:B---3--:R-:W-:Y:S01]  /*8d40*/  FADD.FTZ R0, R16.reuse, R0 ;  /* 0x0000000010007221 */ /* 0x048fe20000010000 */
[----:B------:R-:W-:-:S04]  /*8d50*/  F2FP.BF16.PACK_AB R167, R16, R17 ;  /* 0x0000001110a7723e */ /* 0x000fc800000010ff */
[----:B------:R2:W-:Y:S03]  /*8d60*/  STL [R1+0x1c], R0 ;  /* 0x00001c0001007387 */ /* 0x0005e60000100800 */
[C---:B------:R-:W-:Y:S01]  /*8d70*/  HMMA.16816.F32.BF16 R136, R164.reuse, R140, R44 ;  /* 0x0000008ca488723c */ /* 0x040fe2000004182c */
[----:B------:R2:W-:Y:S07]  /*8d80*/  STL [R1+0x18], R2 ;  /* 0x0000180201007387 */ /* 0x0005ee0000100800 */
        /* <DEDUP_REMOVED lines=8> */
[----:B--2---:R-:W-:Y:S01]  /*8e10*/  IADD3 R0, R188, -0x2, RZ ;  /* 0xfffffffebc007810 */ /* 0x004fe20007ffe0ff */
[----:B------:R-:W-:Y:S01]  /*8e20*/  ULDC UR4, c[0x0][0x1a0] ;  /* 0x0000680000047ab9 */ /* 0x000fe20000000800 */
[----:B------:R-:W-:Y:S01]  /*8e30*/  IMAD.MOV.U32 R133, RZ, RZ, R3 ;  /* 0x000000ffff857224 */ /* 0x000fe200078e0003 */
[----:B------:R-:W-:Y:S01]  /*8e40*/  ULEA UR4, -UR4, URZ, 0x8 ;  /* 0x0000003f04047291 */ /* 0x000fe2000f8e413f */
[----:B------:R-:W-:Y:S01]  /*8e50*/  IMAD.MOV.U32 R132, RZ, RZ, R36 ;  /* 0x000000ffff847224 */ /* 0x000fe200078e0024 */
[----:B------:R1:W-:Y:S02]  /*8e60*/  STL [R1], R0 ;  /* 0x0000000001007387 */ /* 0x0003e40000100800 */
[----:B------:R-:W-:-:S02]  /*8e70*/  USHF.R.S32.HI UR6, URZ, 0x1f, UR4 ;  /* 0x0000001f3f067899 */ /* 0x000fc40008011404 */
[----:B------:R2:W-:Y:S01]  /*8e80*/  STL [R1+0x14], R178 ;  /* 0x000014b201007387 */ /* 0x0005e20000100800 */
[----:B------:R-:W-:-:S03]  /*8e90*/  MOV R2, UR4 ;  /* 0x0000000400027c02 */ /* 0x000fc60008000f00 */
[----:B------:R2:W-:Y:S01]  /*8ea0*/  STL [R1+0x10], R179 ;  /* 0x000010b301007387 */ /* 0x0005e20000100800 */
[----:B-1----:R-:W-:-:S03]  /*8eb0*/  MOV R0, UR6 ;  /* 0x0000000600007c02 */ /* 0x002fc60008000f00 */
.L_x_2186:
[----:B------:R-:W-:Y:S01]  /*8ec0*/  ULDC UR8, c[0x0][0x1a0] ;  /* 0x0000680000087ab9 */ /* 0x000fe20000000800 */
[----:B-1----:R1:W5:Y:S01]  /*8ed0*/  LDL R242, [R1] ;  /* 0x0000000001f27983 */ /* 0x0023620000100800 */
[----:B------:R-:W-:Y:S01]  /*8ee0*/  ULEA UR6, -UR8, URZ, 0x8 ;  /* 0x0000003f08067291 */ /* 0x000fe2000f8e413f */
[----:B------:R-:W-:Y:S04]  /*8ef0*/  DEPBAR.LE SB0, 0x0 ;  /* 0x000080000000791a */ /* 0x000fe80000000000 */
[----:B------:R-:W-:Y:S01]  /*8f00*/  ULDC UR14, c[0x0][0x1a0] ;  /* 0x00006800000e7ab9 */ /* 0x000fe20000000800 */
[----:B------:R-:W-:Y:S01]  /*8f10*/  BAR.SYNC.DEFER_BLOCKING 0x0 ;  /* 0x0000000000007b1d */ /* 0x000fe20000010000 */
[----:B------:R-:W-:Y:S02]  /*8f20*/  USHF.R.S32.HI UR4, URZ, 0x1f, UR6 ;  /* 0x0000001f3f047899 */ /* 0x000fe40008011406 */
[----:B------:R-:W-:Y:S04]  /*8f30*/  ULEA UR13, -UR14, URZ, 0x8 ;  /* 0x0000003f0e0d7291 */ /* 0x000fe8000f8e413f */
[----:B------:R-:W-:Y:S02]  /*8f40*/  MOV R0, UR4 ;  /* 0x0000000400007c02 */ /* 0x000fe40008000f00 */
[----:B------:R-:W-:Y:S01]  /*8f50*/  MOV R2, UR13 ;  /* 0x0000000d00027c02 */ /* 0x000fe20008000f00 */
[----:B------:R-:W-:-:S05]  /*8f60*/  @P6 BRA `(.L_x_2183) ;  /* 0x000003c000006947 */ /* 0x000fca0003800000 */
[----:B-----5:R-:W-:Y:S01]  /*8f70*/  IMAD.SHL.U32 R5, R242, 0x100, RZ ;  /* 0x00000100f2057824 */ /* 0x020fe200078e00ff */
[----:B------:R-:W3:Y:S01]  /*8f80*/  LDL.64 R10, [R1+0x8] ;  /* 0x00000800010a7983 */ /* 0x000ee20000100a00 */
[----:B------:R-:W-:Y:S03]  /*8f90*/  IABS R9, c[0x0][0x2d0] ;  /* 0x0000b40000097a13 */ /* 0x000fe60000000000 */
[C---:B------:R-:W-:Y:S01]  /*8fa0*/  IADD3 R7, R5.reuse, 0x100, RZ ;  /* 0x0000010005077810 */ /* 0x040fe20007ffe0ff */
[----:B------:R-:W4:Y:S01]  /*8fb0*/  I2F.RP R2, R9 ;  /* 0x0000000900027306 */ /* 0x000f220000209400 */
[----:B------:R-:W-:Y:S02]  /*8fc0*/  IABS R6, R5 ;  /* 0x0000000500067213 */ /* 0x000fe40000000000 */
[----:B------:R-:W-:Y:S02]  /*8fd0*/  IABS R4, R7 ;  /* 0x0000000700047213 */ /* 0x000fe40000000000 */
[----:B------:R-:W-:Y:S02]  /*8fe0*/  LOP3.LUT R5, R5, c[0x0][0x2d0], RZ, 0x3c, !PT ;  /* 0x0000b40005057a12 */ /* 0x000fe400078e3cff */
[----:B------:R-:W-:Y:S02]  /*8ff0*/  LOP3.LUT R7, R7, c[0x0][0x2d0], RZ, 0x3c, !PT ;  /* 0x0000b40007077a12 */ /* 0x000fe400078e3cff */
[----:B------:R-:W-:Y:S02]  /*9000*/  ISETP.GE.AND P0, PT, R5, RZ, PT ;  /* 0x000000ff0500720c */ /* 0x000fe40003f06270 */
[----:B------:R-:W-:Y:S01]  /*9010*/  ISETP.GE.AND P2, PT, R7, RZ, PT ;  /* 0x000000ff0700720c */ /* 0x000fe20003f46270 */
[----:B----4-:R-:W4:Y:S02]  /*9020*/  MUFU.RCP R2, R2 ;  /* 0x0000000200027308 */ /* 0x010f240000001000 */
[----:B----4-:R-:W-:Y:S08]  /*9030*/  IADD3 R2, R2, 0xffffffe, RZ ;  /* 0x0ffffffe02027810 */ /* 0x010ff00007ffe0ff */
[----:B------:R-:W4:Y:S02]  /*9040*/  F2I.FTZ.U32.TRUNC.NTZ R3, R2 ;  /* 0x0000000200037305 */ /* 0x000f24000021f000 */
[--C-:B----4-:R-:W-:Y:S02]  /*9050*/  IMAD.MOV R0, RZ, RZ, -R3.reuse ;  /* 0x000000ffff007224 */ /* 0x110fe400078e0a03 */
        /* <DEDUP_REMOVED lines=25> */
[-C--:B---3--:R-:W-:Y:S02]  /*91f0*/  LEA R4, P1, R6, R10.reuse, 0x2 ;  /* 0x0000000a06047211 */ /* 0x088fe400078210ff */
[----:B------:R-:W-:Y:S02]  /*9200*/  LEA R2, P0, R0, R10, 0x2 ;  /* 0x0000000a00027211 */ /* 0x000fe400078010ff */
[-C--:B------:R-:W-:Y:S02]  /*9210*/  LEA.HI.X.SX32 R5, R6, R11.reuse, 0x2, P1 ;  /* 0x0000000b06057211 */ /* 0x080fe400008f16ff */
[C---:B------:R-:W-:Y:S01]  /*9220*/  LEA.HI.X.SX32 R3, R0.reuse, R11, 0x2, P0 ;  /* 0x0000000b00037211 */ /* 0x040fe200000f16ff */
[----:B------:R-:W-:Y:S02]  /*9230*/  IMAD.IADD R0, R0, 0x1, -R6 ;  /* 0x0000000100007824 */ /* 0x000fe400078e0a06 */
[----:B------:R3:W4:Y:S04]  /*9240*/  LDG.E R7, [R4.64] ;  /* 0x0000000a04077981 */ /* 0x000728000c1e1900 */
[----:B---3--:R3:W4:Y:S02]  /*9250*/  LDG.E R5, [R2.64] ;  /* 0x0000000a02057981 */ /* 0x008724000c1e1900 */
[----:B---3--:R-:W-:Y:S04]  /*9260*/  IMAD.MOV.U32 R2, RZ, RZ, c[0x0][0x2d0] ;  /* 0x0000b400ff027624 */ /* 0x008fe800078e00ff */
[----:B------:R-:W-:Y:S05]  /*9270*/  IMAD R0, R0, R2, -0x100 ;  /* 0xffffff0000007424 */ /* 0x000fea00078e0202 */
[----:B------:R-:W-:Y:S05]  /*9280*/  SHF.R.S32.HI R2, RZ, 0x1f, R0 ;  /* 0x0000001fff027819 */ /* 0x000fea0000011400 */
[----:B------:R-:W-:Y:S02]  /*9290*/  IMAD R4, R2, c[0x0][0x1a0], RZ ;  /* 0x0000680002047a24 */ /* 0x000fe400078e02ff */
[C---:B------:R-:W-:Y:S04]  /*92a0*/  IMAD.WIDE.U32 R2, R0.reuse, c[0x0][0x1a0], RZ ;  /* 0x0000680000027a25 */ /* 0x040fe800078e00ff */
[----:B------:R-:W-:Y:S04]  /*92b0*/  IMAD R0, R0, c[0x0][0x1a4], R4 ;  /* 0x0000690000007a24 */ /* 0x000fe800078e0204 */
[----:B------:R-:W-:Y:S02]  /*92c0*/  IMAD.IADD R3, R3, 0x1, R0 ;  /* 0x0000000103037824 */ /* 0x000fe400078e0200 */
[----:B----4-:R-:W-:Y:S04]  /*92d0*/  IMAD.IADD R5, R7, 0x1, -R5 ;  /* 0x0000000107057824 */ /* 0x010fe800078e0a05 */
[C---:B------:R-:W-:Y:S01]  /*92e0*/  IMAD.WIDE.U32 R2, R5.reuse, c[0x0][0x188], R2 ;  /* 0x0000620005027a25 */ /* 0x040fe200078e0002 */
[----:B------:R-:W-:Y:S05]  /*92f0*/  SHF.R.S32.HI R4, RZ, 0x1f, R5 ;  /* 0x0000001fff047819 */ /* 0x000fea0000011405 */
[----:B------:R-:W-:Y:S04]  /*9300*/  IMAD R0, R4, c[0x0][0x188], RZ ;  /* 0x0000620004007a24 */ /* 0x000fe800078e02ff */
[----:B------:R-:W-:Y:S04]  /*9310*/  IMAD R0, R5, c[0x0][0x18c], R0 ;  /* 0x0000630005007a24 */ /* 0x000fe800078e0200 */
[----:B------:R-:W-:Y:S02]  /*9320*/  IMAD.IADD R0, R3, 0x1, R0 ;  /* 0x0000000103007824 */ /* 0x000fe400078e0200 */
.L_x_2183:
[----:B------:R-:W3:Y:S04]  /*9330*/  LDL.LU R11, [R1+0x10] ;  /* 0x00001000010b7983 */ /* 0x000ee80000300800 */
[----:B------:R-:W4:Y:S02]  /*9340*/  LDL.LU R10, [R1+0x14] ;  /* 0x00001400010a7983 */ /* 0x000f240000300800 */
[C---:B----4-:R-:W-:Y:S04]  /*9350*/  LEA R10, P0, R2.reuse, R10, 0x1 ;  /* 0x0000000a020a7211 */ /* 0x050fe800078008ff */
[----:B---3--:R-:W-:Y:S01]  /*9360*/  LEA.HI.X R11, R2, R11, R0, 0x1, P0 ;  /* 0x0000000b020b7211 */ /* 0x008fe200000f0c00 */
[----:B------:R3:W-:Y:S01]  /*9370*/  STL [R1+0x14], R10 ;  /* 0x0000140a01007387 */ /* 0x0007e20000100800 */
[----:B------:R-:W-:Y:S03]  /*9380*/  IADD3 R8, P0, R10, UR12, RZ ;  /* 0x0000000c0a087c10 */ /* 0x000fe6000ff1e0ff */
[----:B------:R-:W-:Y:S01]  /*9390*/  @!PT LDS RZ, [RZ] ;  /* 0x00000000fffff984 */ /* 0x000fe20000000800 */
[----:B------:R-:W-:Y:S01]  /*93a0*/  @!PT LDS RZ, [RZ] ;  /* 0x00000000fffff984 */ /* 0x000fe20000000800 */
[----:B------:R-:W-:Y:S01]  /*93b0*/  @!PT LDS RZ, [RZ] ;  /* 0x00000000fffff984 */ /* 0x000fe20000000800 */
[----:B------:R3:W-:Y:S01]  /*93c0*/  LDGSTS.E.BYPASS.LTC128B.128 [R241+0xa000], [R10.64] ;  /* 0x0a0000000af17fae */ /* 0x0007e2000b901d4a */
[----:B------:R-:W-:Y:S02]  /*93d0*/  IADD3.X R9, R11, UR7, RZ, P0, !PT ;  /* 0x000000070b097c10 */ /* 0x000fe400087fe4ff */
[----:B------:R-:W-:Y:S04]  /*93e0*/  IADD3 R6, P0, R8, UR12, RZ ;  /* 0x0000000c08067c10 */ /* 0x000fe8000ff1e0ff */
[----:B------:R-:W-:Y:S01]  /*93f0*/  IADD3.X R7, R9, UR7, RZ, P0, !PT ;  /* 0x0000000709077c10 */ /* 0x000fe200087fe4ff */
[----:B------:R4:W-:Y:S01]  /*9400*/  LDGSTS.E.BYPASS.LTC128B.128 [R241+0xa800], [R8.64] ;  /* 0x0a80000008f17fae */ /* 0x0009e2000b901d4a */
[----:B------:R-:W-:Y:S04]  /*9410*/  IADD3 R4, P0, R6, UR12, RZ ;  /* 0x0000000c06047c10 */ /* 0x000fe8000ff1e0ff */
[----:B------:R-:W-:Y:S02]  /*9420*/  IADD3.X R5, R7, UR7, RZ, P0, !PT ;  /* 0x0000000707057c10 */ /* 0x000fe400087fe4ff */
[----:B------:R-:W-:Y:S01]  /*9430*/  IADD3 R2, P0, R4, UR12, RZ ;  /* 0x0000000c04027c10 */ /* 0x000fe2000ff1e0ff */
[----:B------:R1:W-:Y:S03]  /*9440*/  LDGSTS.E.BYPASS.LTC128B.128 [R241+0xb000], [R6.64] ;  /* 0x0b00000006f17fae */ /* 0x0003e6000b901d4a */
[----:B------:R-:W-:Y:S02]  /*9450*/  IADD3.X R3, R5, UR7, RZ, P0, !PT ;  /* 0x0000000705037c10 */ /* 0x000fe400087fe4ff */
[----:B------:R-:W-:Y:S03]  /*9460*/  IADD3 R14, P0, R2, UR12, RZ ;  /* 0x0000000c020e7c10 */ /* 0x000fe6000ff1e0ff */
        /* <DEDUP_REMOVED lines=13> */
[----:B---3--:R-:W-:Y:S05]  /*9540*/  IADD3 R10, P0, R16, UR12, RZ ;  /* 0x0000000c100a7c10 */ /* 0x008fea000ff1e0ff */
[----:B------:R3:W-:Y:S04]  /*9550*/  STL [R1+0x10], R11 ;  /* 0x0000100b01007387 */ /* 0x0007e80000100800 */
[----:B------:R1:W-:Y:S08]  /*9560*/  LDGSTS.E.BYPASS.LTC128B.128 [R241+0xd800], [R18.64] ;  /* 0x0d80000012f17fae */ /* 0x0003f0000b901d4a */
[----:B------:R2:W-:Y:S08]  /*9570*/  LDGSTS.E.BYPASS.LTC128B.128 [R241+0xe000], [R20.64] ;  /* 0x0e00000014f17fae */ /* 0x0005f0000b901d4a */
[----:B------:R2:W-:Y:S01]  /*9580*/  LDGSTS.E.BYPASS.LTC128B.128 [R241+0xe800], [R16.64] ;  /* 0x0e80000010f17fae */ /* 0x0005e2000b901d4a */
[----:B---3--:R-:W-:Y:S02]  /*9590*/  IADD3.X R11, R17, UR7, RZ, P0, !PT ;  /* 0x00000007110b7c10 */ /* 0x008fe400087fe4ff */
[----:B----4-:R-:W-:Y:S05]  /*95a0*/  IADD3 R8, P0, R10, UR12, RZ ;  /* 0x0000000c0a087c10 */ /* 0x010fea000ff1e0ff */
[----:B------:R3:W-:Y:S01]  /*95b0*/  LDGSTS.E.BYPASS.LTC128B.128 [R241+0xf000], [R10.64] ;  /* 0x0f0000000af17fae */ /* 0x0007e2000b901d4a */
[----:B------:R-:W-:Y:S02]  /*95c0*/  IADD3.X R9, R11, UR7, RZ, P0, !PT ;  /* 0x000000070b097c10 */ /* 0x000fe400087fe4ff */
[----:B-1----:R-:W-:Y:S04]  /*95d0*/  IADD3 R6, P0, R8, UR12, RZ ;  /* 0x0000000c08067c10 */ /* 0x002fe8000ff1e0ff */
[----:B------:R-:W-:Y:S01]  /*95e0*/  IADD3.X R7, R9, UR7, RZ, P0, !PT ;  /* 0x0000000709077c10 */ /* 0x000fe200087fe4ff */
[----:B------:R1:W-:Y:S01]  /*95f0*/  LDGSTS.E.BYPASS.LTC128B.128 [R241+0xf800], [R8.64] ;  /* 0x0f80000008f17fae */ /* 0x0003e2000b901d4a */
[----:B--2---:R-:W-:Y:S04]  /*9600*/  IADD3 R4, P0, R6, UR12, RZ ;  /* 0x0000000c06047c10 */ /* 0x004fe8000ff1e0ff */
[----:B------:R-:W-:Y:S02]  /*9610*/  IADD3.X R5, R7, UR7, RZ, P0, !PT ;  /* 0x0000000707057c10 */ /* 0x000fe400087fe4ff */
[----:B------:R-:W-:Y:S01]  /*9620*/  IADD3 R2, P0, R4, UR12, RZ ;  /* 0x0000000c04027c10 */ /* 0x000fe2000ff1e0ff */
[----:B------:R2:W-:Y:S03]  /*9630*/  LDGSTS.E.BYPASS.LTC128B.128 [R241+0x10000], [R6.64] ;  /* 0x1000000006f17fae */ /* 0x0005e6000b901d4a */
[----:B------:R-:W-:Y:S05]  /*9640*/  IADD3.X R3, R5, UR7, RZ, P0, !PT ;  /* 0x0000000705037c10 */ /* 0x000fea00087fe4ff */
[----:B------:R2:W-:Y:S01]  /*9650*/  LDGSTS.E.BYPASS.LTC128B.128 [R241+0x10800], [R4.64] ;  /* 0x1080000004f17fae */ /* 0x0005e2000b901d4a */
[----:B---3--:R-:W-:Y:S04]  /*9660*/  IADD3 R10, P0, R2, UR12, RZ ;  /* 0x0000000c020a7c10 */ /* 0x008fe8000ff1e0ff */
[----:B------:R-:W-:Y:S03]  /*9670*/  IADD3.X R11, R3, UR7, RZ, P0, !PT ;  /* 0x00000007030b7c10 */ /* 0x000fe600087fe4ff */
[----:B------:R3:W-:Y:S08]  /*9680*/  LDGSTS.E.BYPASS.LTC128B.128 [R241+0x11000], [R2.64] ;  /* 0x1100000002f17fae */ /* 0x0007f0000b901d4a */
[----:B------:R1:W-:Y:S08]  /*9690*/  LDGSTS.E.BYPASS.LTC128B.128 [R241+0x11800], [R10.64] ;  /* 0x118000000af17fae */ /* 0x0003f0000b901d4a */
[----:B------:R-:W-:Y:S08]  /*96a0*/  LDSM.16.M88.4 R128, [R222] ;  /* 0x00000000de80783b */ /* 0x000ff00000000200 */
[----:B------:R-:W0:Y:S08]  /*96b0*/  LDGDEPBAR ;  /* 0x00000000000079af */ /* 0x000e300000000000 */
[----:B------:R-:W-:Y:S08]  /*96c0*/  LDSM.16.M88.4 R16, [R220+0x800] ;  /* 0x00080000dc10783b */ /* 0x000ff00000000200 */
[----:B-1----:R-:W2:Y:S08]  /*96d0*/  LDSM.16.M88.4 R8, [R220] ;  /* 0x00000000dc08783b */ /* 0x002eb00000000200 */
[----:B------:R-:W1:Y:S08]  /*96e0*/  LDSM.16.M88.4 R24, [R220+0x1000] ;  /* 0x00100000dc18783b */ /* 0x000e700000000200 */
[----:B------:R-:W4:Y:S08]  /*96f0*/  LDSM.16.M88.4 R32, [R220+0x1800] ;  /* 0x00180000dc20783b */ /* 0x000f300000000200 */
[----:B------:R-:W1:Y:S08]  /*9700*/  LDSM.16.M88.4 R40, [R220+0x2000] ;  /* 0x00200000dc28783b */ /* 0x000e700000000200 */
[----:B------:R-:W1:Y:S08]  /*9710*/  LDSM.16.M88.4 R48, [R220+0x2800] ;  /* 0x00280000dc30783b */ /* 0x000e700000000200 */
[----:B------:R-:W3:Y:S01]  /*9720*/  LDSM.16.M88.4 R56, [R220+0x3000] ;  /* 0x00300000dc38783b */ /* 0x000ee20000000200 */
[C---:B--2---:R-:W-:Y:S07]  /*9730*/  HMMA.16816.F32.BF16 R4, R128.reuse, R8, RZ ;  /* 0x000000088004723c */ /* 0x044fee00000418ff */
[----:B------:R-:W2:Y:S01]  /*9740*/  LDSM.16.M88.4 R64, [R220+0x3800] ;  /* 0x00380000dc40783b */ /* 0x000ea20000000200 */
[C---:B------:R-:W-:Y:S07]  /*9750*/  HMMA.16816.F32.BF16 R8, R128.reuse, R10, RZ ;  /* 0x0000000a8008723c */ /* 0x040fee00000418ff */
[----:B------:R-:W2:Y:S01]  /*9760*/  LDSM.16.M88.4 R72, [R220+0x4000] ;  /* 0x00400000dc48783b */ /* 0x000ea20000000200 */
[C---:B------:R-:W-:Y:S07]  /*9770*/  HMMA.16816.F32.BF16 R12, R128.reuse, R16, RZ ;  /* 0x00000010800c723c */ /* 0x040fee00000418ff */
[----:B------:R-:W2:Y:S01]  /*9780*/  LDSM.16.M88.4 R80, [R220+0x4800] ;  /* 0x00480000dc50783b */ /* 0x000ea20000000200 */
[C---:B------:R-:W-:Y:S07]  /*9790*/  HMMA.16816.F32.BF16 R16, R128.reuse, R18, RZ ;  /* 0x000000128010723c */ /* 0x040fee00000418ff */
[----:B------:R-:W2:Y:S01]  /*97a0*/  LDSM.16.M88.4 R88, [R220+0x5000] ;  /* 0x00500000dc58783b */ /* 0x000ea20000000200 */
[C---:B-1----:R-:W-:Y:S07]  /*97b0*/  HMMA.16816.F32.BF16 R20, R128.reuse, R24, RZ ;  /* 0x000000188014723c */ /* 0x042fee00000418ff */
[----:B------:R-:W1:Y:S01]  /*97c0*/  LDSM.16.M88.4 R96, [R220+0x5800] ;  /* 0x00580000dc60783b */ /* 0x000e620000000200 */
[C---:B------:R-:W-:Y:S07]  /*97d0*/  HMMA.16816.F32.BF16 R24, R128.reuse, R26, RZ ;  /* 0x0000001a8018723c */ /* 0x040fee00000418ff */
[----:B------:R-:W1:Y:S01]  /*97e0*/  LDSM.16.M88.4 R104, [R220+0x6000] ;  /* 0x00600000dc68783b */ /* 0x000e620000000200 */
[C---:B----4-:R-:W-:Y:S07]  /*97f0*/  HMMA.16816.F32.BF16 R28, R128.reuse, R32, RZ ;  /* 0x00000020801c723c */ /* 0x050fee00000418ff */
[----:B------:R-:W4:Y:S01]  /*9800*/  LDSM.16.M88.4 R112, [R220+0x6800] ;  /* 0x00680000dc70783b */ /* 0x000f220000000200 */
[C---:B------:R-:W-:Y:S07]  /*9810*/  HMMA.16816.F32.BF16 R32, R128.reuse, R34, RZ ;  /* 0x000000228020723c */ /* 0x040fee00000418ff */
[----:B------:R-:W1:Y:S01]  /*9820*/  LDSM.16.M88.4 R120, [R220+0x7000] ;  /* 0x00700000dc78783b */ /* 0x000e620000000200 */
[C---:B------:R-:W-:Y:S07]  /*9830*/  HMMA.16816.F32.BF16 R36, R128.reuse, R40, RZ ;  /* 0x000000288024723c */ /* 0x040fee00000418ff */
[----:B------:R-:W1:Y:S01]  /*9840*/  LDSM.16.M88.4 R168, [R220+0x7800] ;  /* 0x00780000dca8783b */ /* 0x000e620000000200 */
[C---:B------:R-:W-:Y:S07]  /*9850*/  HMMA.16816.F32.BF16 R40, R128.reuse, R42, RZ ;  /* 0x0000002a8028723c */ /* 0x040fee00000418ff */
[----:B------:R-:W-:Y:S01]  /*9860*/  LDSM.16.M88.4 R172, [R225] ;  /* 0x00000000e1ac783b */ /* 0x000fe20000000200 */
[C---:B------:R-:W-:Y:S07]  /*9870*/  HMMA.16816.F32.BF16 R44, R128.reuse, R48, RZ ;  /* 0x00000030802c723c */ /* 0x040fee00000418ff */
[----:B------:R-:W1:Y:S01]  /*9880*/  LDSM.16.M88.4 R176, [R219] ;  /* 0x00000000dbb0783b */ /* 0x000e620000000200 */
[C---:B------:R-:W-:Y:S07]  /*9890*/  HMMA.16816.F32.BF16 R48, R128.reuse, R50, RZ ;  /* 0x000000328030723c */ /* 0x040fee00000418ff */
[----:B------:R-:W1:Y:S01]  /*98a0*/  LDSM.16.M88.4 R180, [R219+0x800] ;  /* 0x00080000dbb4783b */ /* 0x000e620000000200 */
[C---:B---3--:R-:W-:Y:S07]  /*98b0*/  HMMA.16816.F32.BF16 R52, R128.reuse, R56, RZ ;  /* 0x000000388034723c */ /* 0x048fee00000418ff */
[----:B------:R-:W3:Y:S01]  /*98c0*/  LDSM.16.M88.4 R184, [R219+0x1000] ;  /* 0x00100000dbb8783b */ /* 0x000ee20000000200 */
[C---:B------:R-:W-:Y:S07]  /*98d0*/  HMMA.16816.F32.BF16 R56, R128.reuse, R58, RZ ;  /* 0x0000003a8038723c */ /* 0x040fee00000418ff */
[----:B------:R-:W1:Y:S01]  /*98e0*/  LDSM.16.M88.4 R188, [R219+0x1800] ;  /* 0x00180000dbbc783b */ /* 0x000e620000000200 */
[C---:B--2---:R-:W-:Y:S07]  /*98f0*/  HMMA.16816.F32.BF16 R60, R128.reuse, R64, RZ ;  /* 0x00000040803c723c */ /* 0x044fee00000418ff */
[----:B------:R-:W-:Y:S01]  /*9900*/  LDSM.16.M88.4 R192, [R219+0x2800] ;  /* 0x00280000dbc0783b */ /* 0x000fe20000000200 */
[C---:B------:R-:W-:Y:S07]  /*9910*/  HMMA.16816.F32.BF16 R64, R128.reuse, R66, RZ ;  /* 0x000000428040723c */ /* 0x040fee00000418ff */
[----:B------:R-:W-:Y:S01]  /*9920*/  LDSM.16.M88.4 R196, [R219+0x4000] ;  /* 0x00400000dbc4783b */ /* 0x000fe20000000200 */
[C---:B------:R-:W-:Y:S07]  /*9930*/  HMMA.16816.F32.BF16 R68, R128.reuse, R72, RZ ;  /* 0x000000488044723c */ /* 0x040fee00000418ff */
[----:B------:R-:W-:Y:S01]  /*9940*/  LDSM.16.M88.4 R200, [R219+0x4800] ;  /* 0x00480000dbc8783b */ /* 0x000fe20000000200 */
[C---:B------:R-:W-:Y:S07]  /*9950*/  HMMA.16816.F32.BF16 R72, R128.reuse, R74, RZ ;  /* 0x0000004a8048723c */ /* 0x040fee00000418ff */
[----:B------:R-:W-:Y:S01]  /*9960*/  LDSM.16.M88.4 R204, [R219+0x5800] ;  /* 0x00580000dbcc783b */ /* 0x000fe20000000200 */
[C---:B------:R-:W-:Y:S07]  /*9970*/  HMMA.16816.F32.BF16 R76, R128.reuse, R80, RZ ;  /* 0x00000050804c723c */ /* 0x040fee00000418ff */
[----:B------:R-:W-:Y:S01]  /*9980*/  LDSM.16.M88.4 R208, [R236] ;  /* 0x00000000ecd0783b */ /* 0x000fe20000000200 */
[C---:B------:R-:W-:Y:S07]  /*9990*/  HMMA.16816.F32.BF16 R80, R128.reuse, R82, RZ ;  /* 0x000000528050723c */ /* 0x040fee00000418ff */
[----:B------:R-:W-:Y:S01]  /*99a0*/  LDSM.16.M88.4 R212, [R235] ;  /* 0x00000000ebd4783b */ /* 0x000fe20000000200 */
[C---:B------:R-:W-:Y:S08]  /*99b0*/  HMMA.16816.F32.BF16 R84, R128.reuse, R88, RZ ;  /* 0x000000588054723c */ /* 0x040ff000000418ff */
[C---:B------:R-:W-:Y:S08]  /*99c0*/  HMMA.16816.F32.BF16 R88, R128.reuse, R90, RZ ;  /* 0x0000005a8058723c */ /* 0x040ff000000418ff */
[C---:B-1----:R-:W-:Y:S08]  /*99d0*/  HMMA.16816.F32.BF16 R92, R128.reuse, R96, RZ ;  /* 0x00000060805c723c */ /* 0x042ff000000418ff */
        /* <DEDUP_REMOVED lines=27> */
[----:B------:R-:W-:Y:S07]  /*9b90*/  LDSM.16.M88.4 R192, [R221] ;  /* 0x00000000ddc0783b */ /* 0x000fee0000000200 */
[C---:B--2---:R-:W-:Y:S08]  /*9ba0*/  HMMA.16816.F32.BF16 R52, R172.reuse, R176, R52 ;  /* 0x000000b0ac34723c */ /* 0x044ff00000041834 */
[C---:B------:R-:W-:Y:S01]  /*9bb0*/  HMMA.16816.F32.BF16 R56, R172.reuse, R178, R56 ;  /* 0x000000b2ac38723c */ /* 0x040fe20000041838 */
[----:B------:R-:W2:Y:S07]  /*9bc0*/  LDSM.16.M88.4 R176, [R219+0x7000] ;  /* 0x00700000dbb0783b */ /* 0x000eae0000000200 */
[C---:B----4-:R-:W-:Y:S08]  /*9bd0*/  HMMA.16816.F32.BF16 R60, R172.reuse, R180, R60 ;  /* 0x000000b4ac3c723c */ /* 0x050ff0000004183c */
[C---:B------:R-:W-:Y:S01]  /*9be0*/  HMMA.16816.F32.BF16 R64, R172.reuse, R182, R64 ;  /* 0x000000b6ac40723c */ /* 0x040fe20000041840 */
[----:B------:R-:W4:Y:S07]  /*9bf0*/  LDSM.16.M88.4 R180, [R219+0x7800] ;  /* 0x00780000dbb4783b */ /* 0x000f2e0000000200 */
[C---:B------:R-:W-:Y:S08]  /*9c00*/  HMMA.16816.F32.BF16 R68, R172.reuse, R196, R68 ;  /* 0x000000c4ac44723c */ /* 0x040ff00000041844 */
[C---:B------:R-:W-:Y:S01]  /*9c10*/  HMMA.16816.F32.BF16 R72, R172.reuse, R198, R72 ;  /* 0x000000c6ac48723c */ /* 0x040fe20000041848 */
[----:B------:R-:W-:Y:S07]  /*9c20*/  LDSM.16.M88.4 R196, [R240] ;  /* 0x00000000f0c4783b */ /* 0x000fee0000000200 */
[C---:B------:R-:W-:Y:S08]  /*9c30*/  HMMA.16816.F32.BF16 R76, R172.reuse, R200, R76 ;  /* 0x000000c8ac4c723c */ /* 0x040ff0000004184c */
[C---:B------:R-:W-:Y:S01]  /*9c40*/  HMMA.16816.F32.BF16 R80, R172.reuse, R202, R80 ;  /* 0x000000caac50723c */ /* 0x040fe20000041850 */
[----:B------:R-:W-:Y:S07]  /*9c50*/  LDSM.16.M88.4 R200, [R238] ;  /* 0x00000000eec8783b */ /* 0x000fee0000000200 */
[C---:B---3--:R-:W-:Y:S08]  /*9c60*/  HMMA.16816.F32.BF16 R84, R172.reuse, R184, R84 ;  /* 0x000000b8ac54723c */ /* 0x048ff00000041854 */
[C---:B------:R-:W-:Y:S01]  /*9c70*/  HMMA.16816.F32.BF16 R88, R172.reuse, R186, R88 ;  /* 0x000000baac58723c */ /* 0x040fe20000041858 */
[----:B------:R-:W3:Y:S07]  /*9c80*/  LDSM.16.M88.4 R184, [R223] ;  /* 0x00000000dfb8783b */ /* 0x000eee0000000200 */
[C---:B------:R-:W-:Y:S08]  /*9c90*/  HMMA.16816.F32.BF16 R92, R172.reuse, R204, R92 ;  /* 0x000000ccac5c723c */ /* 0x040ff0000004185c */
[C---:B------:R-:W-:Y:S01]  /*9ca0*/  HMMA.16816.F32.BF16 R96, R172.reuse, R206, R96 ;  /* 0x000000ceac60723c */ /* 0x040fe20000041860 */
[----:B------:R-:W-:Y:S07]  /*9cb0*/  LDSM.16.M88.4 R204, [R237] ;  /* 0x00000000edcc783b */ /* 0x000fee0000000200 */
[C---:B------:R-:W-:Y:S08]  /*9cc0*/  HMMA.16816.F32.BF16 R100, R172.reuse, R188, R100 ;  /* 0x000000bcac64723c */ /* 0x040ff00000041864 */
[C---:B------:R-:W-:Y:S01]  /*9cd0*/  HMMA.16816.F32.BF16 R104, R172.reuse, R190, R104 ;  /* 0x000000beac68723c */ /* 0x040fe20000041868 */
[----:B------:R-:W3:Y:S07]  /*9ce0*/  LDSM.16.M88.4 R188, [R239] ;  /* 0x00000000efbc783b */ /* 0x000eee0000000200 */
[C---:B-1----:R-:W-:Y:S08]  /*9cf0*/  HMMA.16816.F32.BF16 R108, R172.reuse, R168, R108 ;  /* 0x000000a8ac6c723c */ /* 0x042ff0000004186c */
[C---:B------:R-:W-:Y:S01]  /*9d00*/  HMMA.16816.F32.BF16 R112, R172.reuse, R170, R112 ;  /* 0x000000aaac70723c */ /* 0x040fe20000041870 */
[----:B------:R-:W1:Y:S07]  /*9d10*/  LDSM.16.M88.4 R168, [R234] ;  /* 0x00000000eaa8783b */ /* 0x000e6e0000000200 */
[C---:B--2---:R-:W-:Y:S08]  /*9d20*/  HMMA.16816.F32.BF16 R116, R172.reuse, R176, R116 ;  /* 0x000000b0ac74723c */ /* 0x044ff00000041874 */
[C---:B------:R-:W-:Y:S01]  /*9d30*/  HMMA.16816.F32.BF16 R120, R172.reuse, R178, R120 ;  /* 0x000000b2ac78723c */ /* 0x040fe20000041878 */
[----:B------:R-:W-:Y:S07]  /*9d40*/  LDSM.16.M88.4 R176, [R232] ;  /* 0x00000000e8b0783b */ /* 0x000fee0000000200 */
[C---:B----4-:R-:W-:Y:S08]  /*9d50*/  HMMA.16816.F32.BF16 R124, R172.reuse, R180, R124 ;  /* 0x000000b4ac7c723c */ /* 0x050ff0000004187c */
[----:B------:R-:W-:Y:S01]  /*9d60*/  HMMA.16816.F32.BF16 R128, R172, R182, R128 ;  /* 0x000000b6ac80723c */ /* 0x000fe20000041880 */
[----:B------:R-:W2:Y:S07]  /*9d70*/  LDSM.16.M88.4 R172, [R233] ;  /* 0x00000000e9ac783b */ /* 0x000eae0000000200 */
[C---:B---3--:R-:W-:Y:S01]  /*9d80*/  HMMA.16816.F32.BF16 R4, R184.reuse, R192, R4 ;  /* 0x000000c0b804723c */ /* 0x048fe20000041804 */
[----:B------:R-:W3:Y:S07]  /*9d90*/  LDSM.16.M88.4 R180, [R231] ;  /* 0x00000000e7b4783b */ /* 0x000eee0000000200 */
[C---:B------:R-:W-:Y:S01]  /*9da0*/  HMMA.16816.F32.BF16 R8, R184.reuse, R194, R8 ;  /* 0x000000c2b808723c */ /* 0x040fe20000041808 */
[----:B------:R-:W-:Y:S07]  /*9db0*/  LDSM.16.M88.4 R192, [R229] ;  /* 0x00000000e5c0783b */ /* 0x000fee0000000200 */
[C---:B------:R-:W-:Y:S08]  /*9dc0*/  HMMA.16816.F32.BF16 R12, R184.reuse, R196, R12 ;  /* 0x000000c4b80c723c */ /* 0x040ff0000004180c */
[C---:B------:R-:W-:Y:S01]  /*9dd0*/  HMMA.16816.F32.BF16 R16, R184.reuse, R198, R16 ;  /* 0x000000c6b810723c */ /* 0x040fe20000041810 */
[----:B------:R-:W-:Y:S07]  /*9de0*/  LDSM.16.M88.4 R196, [R228] ;  /* 0x00000000e4c4783b */ /* 0x000fee0000000200 */
[C---:B------:R-:W-:Y:S08]  /*9df0*/  HMMA.16816.F32.BF16 R20, R184.reuse, R188, R20 ;  /* 0x000000bcb814723c */ /* 0x040ff00000041814 */
[C---:B------:R-:W-:Y:S01]  /*9e00*/  HMMA.16816.F32.BF16 R24, R184.reuse, R190, R24 ;  /* 0x000000beb818723c */ /* 0x040fe20000041818 */
[----:B------:R-:W4:Y:S07]  /*9e10*/  LDSM.16.M88.4 R188, [R230] ;  /* 0x00000000e6bc783b */ /* 0x000f2e0000000200 */
[C---:B------:R-:W-:Y:S08]  /*9e20*/  HMMA.16816.F32.BF16 R28, R184.reuse, R200, R28 ;  /* 0x000000c8b81c723c */ /* 0x040ff0000004181c */
[C---:B------:R-:W-:Y:S01]  /*9e30*/  HMMA.16816.F32.BF16 R32, R184.reuse, R202, R32 ;  /* 0x000000cab820723c */ /* 0x040fe20000041820 */
[----:B------:R-:W1:Y:S07]  /*9e40*/  LDSM.16.M88.4 R200, [R227] ;  /* 0x00000000e3c8783b */ /* 0x000e6e0000000200 */
[C---:B------:R-:W-:Y:S08]  /*9e50*/  HMMA.16816.F32.BF16 R36, R184.reuse, R204, R36 ;  /* 0x000000ccb824723c */ /* 0x040ff00000041824 */
[C---:B------:R-:W-:Y:S01]  /*9e60*/  HMMA.16816.F32.BF16 R40, R184.reuse, R206, R40 ;  /* 0x000000ceb828723c */ /* 0x040fe20000041828 */
[----:B------:R-:W2:Y:S07]  /*9e70*/  LDSM.16.M88.4 R204, [R226] ;  /* 0x00000000e2cc783b */ /* 0x000eae0000000200 */
        /* <DEDUP_REMOVED lines=8> */
[----:B------:R-:W1:Y:S07]  /*9f00*/  LDSM.16.M88.4 R168, [R218+0x800] ;  /* 0x00080000daa8783b */ /* 0x000e6e0000000200 */
[C---:B--2---:R-:W-:Y:S08]  /*9f10*/  HMMA.16816.F32.BF16 R68, R184.reuse, R172, R68 ;  /* 0x000000acb844723c */ /* 0x044ff00000041844 */
[C---:B------:R-:W-:Y:S08]  /*9f20*/  HMMA.16816.F32.BF16 R72, R184.reuse, R174, R72 ;  /* 0x000000aeb848723c */ /* 0x040ff00000041848 */
[C---:B------:R-:W-:Y:S08]  /*9f30*/  HMMA.16816.F32.BF16 R76, R184.reuse, R176, R76 ;  /* 0x000000b0b84c723c */ /* 0x040ff0000004184c */
[C---:B------:R-:W-:Y:S08]  /*9f40*/  HMMA.16816.F32.BF16 R80, R184.reuse, R178, R80 ;  /* 0x000000b2b850723c */ /* 0x040ff00000041850 */
[C---:B---3--:R-:W-:Y:S08]  /*9f50*/  HMMA.16816.F32.BF16 R84, R184.reuse, R180, R84 ;  /* 0x000000b4b854723c */ /* 0x048ff00000041854 */
[C---:B------:R-:W-:Y:S08]  /*9f60*/  HMMA.16816.F32.BF16 R88, R184.reuse, R182, R88 ;  /* 0x000000b6b858723c */ /* 0x040ff00000041858 */
[C---:B----4-:R-:W-:Y:S08]  /*9f70*/  HMMA.16816.F32.BF16 R92, R184.reuse, R188, R92 ;  /* 0x000000bcb85c723c */ /* 0x050ff0000004185c */
        /* <DEDUP_REMOVED lines=38> */
[----:B------:R-:W2:Y:S10]  /*a1e0*/  MUFU.TANH R168, R12 ;  /* 0x0000000c00a87308 */ /* 0x000eb40000002400 */
[----:B------:R-:W2:Y:S01]  /*a1f0*/  MUFU.TANH R169, R13 ;  /* 0x0000000d00a97308 */ /* 0x000ea20000002400 */
[----:B-1----:R-:W1:Y:S01]  /*a200*/  LDSM.16.M88.4 R8, [R218+0x1800] ;  /* 0x00180000da08783b */ /* 0x002e620000000200 */
[C---:B----4-:R-:W-:Y:S08]  /*a210*/  HMMA.16816.F32.BF16 R20, R208.reuse, R4, R20 ;  /* 0x00000004d014723c */ /* 0x050ff00000041814 */
[----:B------:R-:W4:Y:S01]  /*a220*/  MUFU.TANH R170, R14 ;  /* 0x0000000e00aa7308 */ /* 0x000f220000002400 */
[C---:B------:R-:W-:Y:S01]  /*a230*/  HMMA.16816.F32.BF16 R24, R208.reuse, R6, R24 ;  /* 0x00000006d018723c */ /* 0x040fe20000041818 */
[----:B------:R-:W2:Y:S08]  /*a240*/  LDSM.16.M88.4 R4, [R218+0x2000] ;  /* 0x00200000da04783b */ /* 0x000eb00000000200 */
[----:B------:R-:W1:Y:S06]  /*a250*/  MUFU.TANH R171, R15 ;  /* 0x0000000f00ab7308 */ /* 0x000e6c0000002400 */
[----:B------:R-:W-:Y:S04]  /*a260*/  FMUL.FTZ R23, R23, c[0x0][0x2ec] ;  /* 0x0000bb0017177a20 */ /* 0x000fe80000410000 */
[----:B------:R-:W2:Y:S01]  /*a270*/  MUFU.TANH R181, R16 ;  /* 0x0000001000b57308 */ /* 0x000ea20000002400 */
[----:B------:R-:W-:Y:S02]  /*a280*/  FMUL.FTZ R22, R22, c[0x0][0x2ec] ;  /* 0x0000bb0016167a20 */ /* 0x000fe40000410000 */
[----:B------:R-:W-:Y:S02]  /*a290*/  FMUL.FTZ R20, R20, c[0x0][0x2ec] ;  /* 0x0000bb0014147a20 */ /* 0x000fe40000410000 */
[----:B------:R-:W-:Y:S02]  /*a2a0*/  FMUL.FTZ R21, R21, c[0x0][0x2ec] ;  /* 0x0000bb0015157a20 */ /* 0x000fe40000410000 */
[----:B------:R-:W-:Y:S02]  /*a2b0*/  FMUL.FTZ R24, R24, c[0x0][0x2ec] ;  /* 0x0000bb0018187a20 */ /* 0x000fe40000410000 */
[----:B------:R-:W-:Y:S01]  /*a2c0*/  FMUL.FTZ R25, R25, c[0x0][0x2ec] ;  /* 0x0000bb0019197a20 */ /* 0x000fe20000410000 */
[----:B------:R3:W3:Y:S01]  /*a2d0*/  MUFU.TANH R187, R23 ;  /* 0x0000001700bb7308 */ /* 0x0006e20000002400 */
[----:B------:R-:W-:Y:S02]  /*a2e0*/  FMUL.FTZ R26, R26, c[0x0][0x2ec] ;  /* 0x0000bb001a1a7a20 */ /* 0x000fe40000410000 */
[----:B------:R-:W-:Y:S01]  /*a2f0*/  FMUL.FTZ R27, R27, c[0x0][0x2ec] ;  /* 0x0000bb001b1b7a20 */ /* 0x000fe20000410000 */
[C---:B-1----:R-:W-:Y:S06]  /*a300*/  HMMA.16816.F32.BF16 R28, R208.reuse, R8, R28 ;  /* 0x00000008d01c723c */ /* 0x042fec000004181c */
[----:B------:R-:W1:Y:S02]  /*a310*/  MUFU.TANH R180, R17 ;  /* 0x0000001100b47308 */ /* 0x000e640000002400 */
[C---:B------:R-:W-:Y:S01]  /*a320*/  HMMA.16816.F32.BF16 R32, R208.reuse, R10, R32 ;  /* 0x0000000ad020723c */ /* 0x040fe20000041820 */
[----:B------:R-:W1:Y:S07]  /*a330*/  LDSM.16.M88.4 R8, [R218+0x2800] ;  /* 0x00280000da08783b */ /* 0x000e6e0000000200 */
[----:B------:R-:W1:Y:S01]  /*a340*/  MUFU.TANH R182, R18 ;  /* 0x0000001200b67308 */ /* 0x000e620000002400 */
[C---:B--2---:R-:W-:Y:S03]  /*a350*/  HMMA.16816.F32.BF16 R36, R208.reuse, R4, R36 ;  /* 0x00000004d024723c */ /* 0x044fe60000041824 */
[----:B---3-5:R-:W-:Y:S04]  /*a360*/  MOV R23, R242 ;  /* 0x000000f200177202 */ /* 0x028fe80000000f00 */
[----:B------:R-:W-:Y:S01]  /*a370*/  FMUL.FTZ R28, R28, c[0x0][0x2ec] ;  /* 0x0000bb001c1c7a20 */ /* 0x000fe20000410000 */
[C---:B------:R-:W-:Y:S01]  /*a380*/  HMMA.16816.F32.BF16 R40, R208.reuse, R6, R40 ;  /* 0x00000006d028723c */ /* 0x040fe20000041828 */
[----:B------:R-:W2:Y:S01]  /*a390*/  MUFU.TANH R183, R19 ;  /* 0x0000001300b77308 */ /* 0x000ea20000002400 */
[----:B------:R-:W3:Y:S01]  /*a3a0*/  LDSM.16.M88.4 R4, [R218+0x3000] ;  /* 0x00300000da04783b */ /* 0x000ee20000000200 */
[----:B------:R-:W-:Y:S01]  /*a3b0*/  ISETP.GE.AND P0, PT, R23, 0x1, PT ;  /* 0x000000011700780c */ /* 0x000fe20003f06270 */
[----:B------:R-:W-:Y:S02]  /*a3c0*/  FMUL.FTZ R29, R29, c[0x0][0x2ec] ;  /* 0x0000bb001d1d7a20 */ /* 0x000fe40000410000 */
[----:B------:R-:W-:Y:S02]  /*a3d0*/  FMUL.FTZ R30, R30, c[0x0][0x2ec] ;  /* 0x0000bb001e1e7a20 */ /* 0x000fe40000410000 */
[----:B------:R-:W-:Y:S03]  /*a3e0*/  FMUL.FTZ R31, R31, c[0x0][0x2ec] ;  /* 0x0000bb001f1f7a20 */ /* 0x000fe60000410000 */
[----:B------:R-:W2:Y:S01]  /*a3f0*/  MUFU.TANH R184, R20 ;  /* 0x0000001400b87308 */ /* 0x000ea20000002400 */
[----:B------:R-:W-:Y:S02]  /*a400*/  FMUL.FTZ R32, R32, c[0x0][0x2ec] ;  /* 0x0000bb0020207a20 */ /* 0x000fe40000410000 */
[----:B------:R-:W-:Y:S02]  /*a410*/  FMUL.FTZ R33, R33, c[0x0][0x2ec] ;  /* 0x0000bb0021217a20 */ /* 0x000fe40000410000 */
[----:B------:R-:W-:Y:S02]  /*a420*/  FMUL.FTZ R37, R37, c[0x0][0x2ec] ;  /* 0x0000bb0025257a20 */ /* 0x000fe40000410000 */
[----:B------:R-:W-:Y:S02]  /*a430*/  FMUL.FTZ R38, R38, c[0x0][0x2ec] ;  /* 0x0000bb0026267a20 */ /* 0x000fe40000410000 */
[----:B------:R-:W-:Y:S01]  /*a440*/  FMUL.FTZ R34, R34, c[0x0][0x2ec] ;  /* 0x0000bb0022227a20 */ /* 0x000fe20000410000 */
[----:B------:R2:W2:Y:S01]  /*a450*/  MUFU.TANH R201, R37 ;  /* 0x0000002500c97308 */ /* 0x0004a20000002400 */
[----:B------:R-:W-:Y:S01]  /*a460*/  FMUL.FTZ R35, R35, c[0x0][0x2ec] ;  /* 0x0000bb0023237a20 */ /* 0x000fe20000410000 */
[C---:B-1----:R-:W-:Y:S03]  /*a470*/  HMMA.16816.F32.BF16 R44, R208.reuse, R8, R44 ;  /* 0x00000008d02c723c */ /* 0x042fe6000004182c */
[----:B------:R-:W-:Y:S02]  /*a480*/  FMUL.FTZ R36, R36, c[0x0][0x2ec] ;  /* 0x0000bb0024247a20 */ /* 0x000fe40000410000 */
[----:B------:R-:W-:Y:S03]  /*a490*/  FMUL.FTZ R39, R39, c[0x0][0x2ec] ;  /* 0x0000bb0027277a20 */ /* 0x000fe60000410000 */
[----:B------:R1:W1:Y:S01]  /*a4a0*/  MUFU.TANH R185, R21 ;  /* 0x0000001500b97308 */ /* 0x0002620000002400 */
[C---:B------:R-:W-:Y:S01]  /*a4b0*/  HMMA.16816.F32.BF16 R48, R208.reuse, R10, R48 ;  /* 0x0000000ad030723c */ /* 0x040fe20000041830 */
[----:B------:R-:W1:Y:S02]  /*a4c0*/  LDSM.16.M88.4 R8, [R218+0x3800] ;  /* 0x00380000da08783b */ /* 0x000e640000000200 */
[----:B------:R-:W-:Y:S02]  /*a4d0*/  FMUL.FTZ R40, R40, c[0x0][0x2ec] ;  /* 0x0000bb0028287a20 */ /* 0x000fe40000410000 */
[----:B------:R-:W-:Y:S02]  /*a4e0*/  FMUL.FTZ R41, R41, c[0x0][0x2ec] ;  /* 0x0000bb0029297a20 */ /* 0x000fe40000410000 */
[----:B------:R-:W-:Y:S02]  /*a4f0*/  FMUL.FTZ R42, R42, c[0x0][0x2ec] ;  /* 0x0000bb002a2a7a20 */ /* 0x000fe40000410000 */
[----:B------:R1:W1:Y:S01]  /*a500*/  MUFU.TANH R186, R22 ;  /* 0x0000001600ba7308 */ /* 0x0002620000002400 */
[C---:B---3--:R-:W-:Y:S03]  /*a510*/  HMMA.16816.F32.BF16 R52, R208.reuse, R4, R52 ;  /* 0x00000004d034723c */ /* 0x048fe60000041834 */
[----:B------:R-:W-:Y:S02]  /*a520*/  FMUL.FTZ R43, R43, c[0x0][0x2ec] ;  /* 0x0000bb002b2b7a20 */ /* 0x000fe40000410000 */
[----:B------:R-:W-:Y:S03]  /*a530*/  FMUL.FTZ R44, R44, c[0x0][0x2ec] ;  /* 0x0000bb002c2c7a20 */ /* 0x000fe60000410000 */
[C---:B------:R-:W-:Y:S01]  /*a540*/  HMMA.16816.F32.BF16 R56, R208.reuse, R6, R56 ;  /* 0x00000006d038723c */ /* 0x040fe20000041838 */
[----:B------:R3:W2:Y:S01]  /*a550*/  MUFU.TANH R188, R24 ;  /* 0x0000001800bc7308 */ /* 0x0006a20000002400 */
        /* <DEDUP_REMOVED lines=10> */
[----:B------:R3:W3:Y:S01]  /*a600*/  MUFU.TANH R190, R26 ;  /* 0x0000001a00be7308 */ /* 0x0006e20000002400 */
[----:B------:R-:W-:Y:S01]  /*a610*/  FMUL.FTZ R53, R53, c[0x0][0x2ec] ;  /* 0x0000bb0035357a20 */ /* 0x000fe20000410000 */
[C---:B-1----:R-:W-:Y:S03]  /*a620*/  HMMA.16816.F32.BF16 R60, R208.reuse, R8, R60 ;  /* 0x00000008d03c723c */ /* 0x042fe6000004183c */
[----:B------:R-:W-:Y:S02]  /*a630*/  FMUL.FTZ R54, R54, c[0x0][0x2ec] ;  /* 0x0000bb0036367a20 */ /* 0x000fe40000410000 */
[----:B------:R-:W-:Y:S02]  /*a640*/  FMUL.FTZ R55, R55, c[0x0][0x2ec] ;  /* 0x0000bb0037377a20 */ /* 0x000fe40000410000 */
[----:B------:R-:W-:Y:S01]  /*a650*/  FMUL.FTZ R56, R56, c[0x0][0x2ec] ;  /* 0x0000bb0038387a20 */ /* 0x000fe20000410000 */
[----:B------:R1:W1:Y:S01]  /*a660*/  MUFU.TANH R191, R27 ;  /* 0x0000001b00bf7308 */ /* 0x0002620000002400 */
[C---:B------:R-:W-:Y:S01]  /*a670*/  HMMA.16816.F32.BF16 R64, R208.reuse, R10, R64 ;  /* 0x0000000ad040723c */ /* 0x040fe20000041840 */
[----:B------:R-:W1:Y:S02]  /*a680*/  LDSM.16.M88.4 R8, [R218+0x4800] ;  /* 0x00480000da08783b */ /* 0x000e640000000200 */
[----:B------:R-:W-:Y:S02]  /*a690*/  FMUL.FTZ R57, R57, c[0x0][0x2ec] ;  /* 0x0000bb0039397a20 */ /* 0x000fe40000410000 */
        /* <DEDUP_REMOVED lines=28> */
[----:B------:R-:W-:Y:S04]  /*a860*/  FMUL.FTZ R61, R61, c[0x0][0x2ec] ;  /* 0x0000bb003d3d7a20 */ /* 0x000fe80000410000 */
        /* <DEDUP_REMOVED lines=51> */
[----:B------:R-:W1:Y:S01]  /*aba0*/  LDSM.16.M88.4 R8, [R218+0x7800] ;  /* 0x00780000da08783b */ /* 0x000e620000000200 */
[----:B------:R-:W-:Y:S04]  /*abb0*/  DEPBAR.LE SB0, 0x0 ;  /* 0x000080000000791a */ /* 0x000fe80000000000 */
[----:B------:R-:W-:Y:S02]  /*abc0*/  FMUL.FTZ R106, R106, c[0x0][0x2ec] ;  /* 0x0000bb006a6a7a20 */ /* 0x000fe40000410000 */
[----:B------:R-:W-:Y:S01]  /*abd0*/  FMUL.FTZ R107, R107, c[0x0][0x2ec] ;  /* 0x0000bb006b6b7a20 */ /* 0x000fe20000410000 */
[----:B------:R1:W1:Y:S01]  /*abe0*/  MUFU.TANH R207, R44 ;  /* 0x0000002c00cf7308 */ /* 0x0002620000002400 */
[----:B------:R-:W-:Y:S01]  /*abf0*/  BAR.SYNC.DEFER_BLOCKING 0x0 ;  /* 0x0000000000007b1d */ /* 0x000fe20000010000 */
[C---:B--2---:R-:W-:Y:S05]  /*ac00*/  HMMA.16816.F32.BF16 R116, R208.reuse, R4, R116 ;  /* 0x00000004d074723c */ /* 0x044fea0000041874 */
[----:B------:R-:W-:Y:S02]  /*ac10*/  FMUL.FTZ R108, R108, c[0x0][0x2ec] ;  /* 0x0000bb006c6c7a20 */ /* 0x000fe40000410000 */
[----:B------:R-:W-:Y:S01]  /*ac20*/  FMUL.FTZ R109, R109, c[0x0][0x2ec] ;  /* 0x0000bb006d6d7a20 */ /* 0x000fe20000410000 */
[----:B------:R2:W2:Y:S01]  /*ac30*/  MUFU.TANH R213, R45 ;  /* 0x0000002d00d57308 */ /* 0x0004a20000002400 */
[C---:B------:R-:W-:Y:S03]  /*ac40*/  HMMA.16816.F32.BF16 R120, R208.reuse, R6, R120 ;  /* 0x00000006d078723c */ /* 0x040fe60000041878 */
[----:B------:R-:W-:Y:S02]  /*ac50*/  FMUL.FTZ R110, R110, c[0x0][0x2ec] ;  /* 0x0000bb006e6e7a20 */ /* 0x000fe40000410000 */
[----:B------:R-:W-:Y:S02]  /*ac60*/  FMUL.FTZ R111, R111, c[0x0][0x2ec] ;  /* 0x0000bb006f6f7a20 */ /* 0x000fe40000410000 */
[----:B------:R-:W-:Y:S02]  /*ac70*/  FMUL.FTZ R112, R112, c[0x0][0x2ec] ;  /* 0x0000bb0070707a20 */ /* 0x000fe40000410000 */
[----:B------:R2:W2:Y:S03]  /*ac80*/  MUFU.TANH R214, R46 ;  /* 0x0000002e00d67308 */ /* 0x0004a60000002400 */
        /* <DEDUP_REMOVED lines=105> */
[----:B------:R1:W1:Y:S01]  /*b320*/  MUFU.TANH R38, R0 ;  /* 0x0000000000267308 */ /* 0x0002620000002400 */
[----:B------:R-:W-:-:S05]  /*b330*/  @!P0 BRA `(.L_x_2184) ;  /* 0x000007a000008947 */ /* 0x000fca0003800000 */
[----:B--234-:R-:W-:Y:S02]  /*b340*/  ULDC UR6, c[0x0][0x198] ;  /* 0x0000660000067ab9 */ /* 0x01cfe40000000800 */
[----:B------:R-:W-:Y:S04]  /*b350*/  ULEA UR6, -UR6, URZ, 0x8 ;  /* 0x0000003f06067291 */ /* 0x000fe8000f8e413f */
[----:B------:R-:W-:Y:S02]  /*b360*/  USHF.R.S32.HI UR4, URZ, 0x1f, UR6 ;  /* 0x0000001f3f047899 */ /* 0x000fe40008011406 */
[----:B------:R-:W-:Y:S04]  /*b370*/  MOV R2, UR6 ;  /* 0x0000000600027c02 */ /* 0x000fe80008000f00 */
[----:B-1----:R-:W-:Y:S01]  /*b380*/  MOV R0, UR4 ;  /* 0x0000000400007c02 */ /* 0x002fe20008000f00 */
[----:B------:R-:W-:-:S05]  /*b390*/  @P6 BRA `(.L_x_2185) ;  /* 0x000003c000006947 */ /* 0x000fca0003800000 */
[----:B------:R-:W-:Y:S01]  /*b3a0*/  IMAD.SHL.U32 R6, R23, 0x100, RZ ;  /* 0x0000010017067824 */ /* 0x000fe200078e00ff */
[----:B------:R-:W2:Y:S01]  /*b3b0*/  LDL.64 R12, [R1+0x8] ;  /* 0x00000800010c7983 */ /* 0x000ea20000100a00 */
[----:B------:R-:W-:Y:S03]  /*b3c0*/  IABS R9, c[0x0][0x2d0] ;  /* 0x0000b40000097a13 */ /* 0x000fe60000000000 */
[C---:B------:R-:W-:Y:S01]  /*b3d0*/  IADD3 R7, R6.reuse, -0x100, RZ ;  /* 0xffffff0006077810 */ /* 0x040fe20007ffe0ff */
[----:B------:R-:W1:Y:S01]  /*b3e0*/  I2F.RP R2, R9 ;  /* 0x0000000900027306 */ /* 0x000e620000209400 */
        /* <DEDUP_REMOVED lines=35> */
[-C--:B--2---:R-:W-:Y:S02]  /*b620*/  LEA R4, P1, R6, R12.reuse, 0x2 ;  /* 0x0000000c06047211 */ /* 0x084fe400078210ff */
        /* <DEDUP_REMOVED lines=19> */
.L_x_2185:
[----:B------:R-:W2:Y:S04]  /*b760*/  LDL.LU R11, [R1+0x20] ;  /* 0x00002000010b7983 */ /* 0x000ea80000300800 */
[----:B------:R-:W3:Y:S02]  /*b770*/  LDL.LU R10, [R1+0x24] ;  /* 0x00002400010a7983 */ /* 0x000ee40000300800 */
[C---:B---3--:R-:W-:Y:S04]  /*b780*/  LEA R10, P0, R2.reuse, R10, 0x1 ;  /* 0x0000000a020a7211 */ /* 0x048fe800078008ff */
[----:B--2---:R-:W-:Y:S01]  /*b790*/  LEA.HI.X R11, R2, R11, R0, 0x1, P0 ;  /* 0x0000000b020b7211 */ /* 0x004fe200000f0c00 */
[----:B------:R1:W-:Y:S01]  /*b7a0*/  STL [R1+0x24], R10 ;  /* 0x0000240a01007387 */ /* 0x0003e20000100800 */
[----:B------:R-:W-:Y:S03]  /*b7b0*/  IADD3 R8, P0, R10, UR9, RZ ;  /* 0x000000090a087c10 */ /* 0x000fe6000ff1e0ff */
[----:B------:R-:W-:Y:S01]  /*b7c0*/  @!PT LDS RZ, [RZ] ;  /* 0x00000000fffff984 */ /* 0x000fe20000000800 */
[----:B------:R-:W-:Y:S01]  /*b7d0*/  @!PT LDS RZ, [RZ] ;  /* 0x00000000fffff984 */ /* 0x000fe20000000800 */
[----:B------:R-:W-:Y:S01]  /*b7e0*/  @!PT LDS RZ, [RZ] ;  /* 0x00000000fffff984 */ /* 0x000fe20000000800 */
[----:B------:R1:W-:Y:S01]  /*b7f0*/  LDGSTS.E.BYPASS.LTC128B.128 [R241+0x2000], [R10.64] ;  /* 0x020000000af17fae */ /* 0x0003e2000b901d4a */
[----:B------:R-:W-:Y:S02]  /*b800*/  IADD3.X R9, R11, UR5, RZ, P0, !PT ;  /* 0x000000050b097c10 */ /* 0x000fe400087fe4ff */
[----:B------:R-:W-:Y:S01]  /*b810*/  IADD3 R6, P0, R8, UR9, RZ ;  /* 0x0000000908067c10 */ /* 0x000fe2000ff1e0ff */
[----:B------:R2:W-:Y:S03]  /*b820*/  STL [R1+0x20], R11 ;  /* 0x0000200b01007387 */ /* 0x0005e60000100800 */
[----:B------:R-:W-:Y:S01]  /*b830*/  IADD3.X R7, R9, UR5, RZ, P0, !PT ;  /* 0x0000000509077c10 */ /* 0x000fe200087fe4ff */
        /* <DEDUP_REMOVED lines=24> */
[----:B--2---:R-:W-:Y:S02]  /*b9c0*/  IADD3.X R11, R17, UR5, RZ, P0, !PT ;  /* 0x00000005110b7c10 */ /* 0x004fe400087fe4ff */
        /* <DEDUP_REMOVED lines=8> */
[----:B------:R-:W-:Y:S02]  /*ba50*/  IADD3.X R5, R7, UR5, RZ, P0, !PT ;  /* 0x0000000507057c10 */ /* 0x000fe400087fe4ff */
[----:B------:R-:W-:Y:S03]  /*ba60*/  IADD3 R2, P0, R4, UR9, RZ ;  /* 0x0000000904027c10 */ /* 0x000fe6000ff1e0ff */
[----:B------:R1:W-:Y:S01]  /*ba70*/  LDGSTS.E.BYPASS.LTC128B.128 [R241+0x8800], [R4.64] ;  /* 0x0880000004f17fae */ /* 0x0003e2000b901d4a */
[----:B------:R-:W-:Y:S05]  /*ba80*/  IADD3.X R3, R5, UR5, RZ, P0, !PT ;  /* 0x0000000505037c10 */ /* 0x000fea00087fe4ff */
[----:B------:R1:W-:Y:S01]  /*ba90*/  LDGSTS.E.BYPASS.LTC128B.128 [R241+0x9000], [R2.64] ;  /* 0x0900000002f17fae */ /* 0x0003e2000b901d4a */
[----:B--2---:R-:W-:Y:S04]  /*baa0*/  IADD3 R10, P0, R2, UR9, RZ ;  /* 0x00000009020a7c10 */ /* 0x004fe8000ff1e0ff */
[----:B------:R-:W-:Y:S05]  /*bab0*/  IADD3.X R11, R3, UR5, RZ, P0, !PT ;  /* 0x00000005030b7c10 */ /* 0x000fea00087fe4ff */
[----:B------:R1:W-:Y:S04]  /*bac0*/  LDGSTS.E.BYPASS.LTC128B.128 [R241+0x9800], [R10.64] ;  /* 0x098000000af17fae */ /* 0x0003e8000b901d4a */
[----:B------:R-:W0:Y:S02]  /*bad0*/  LDGDEPBAR ;  /* 0x00000000000079af */ /* 0x000e240000000000 */
.L_x_2184:
[----:B-1234-:R-:W-:Y:S01]  /*bae0*/  FMNMX.FTZ R0, R173, R132, !PT ;  /* 0x00000084ad007209 */ /* 0x01efe20007810000 */
[----:B------:R-:W-:Y:S01]  /*baf0*/  LDSM.16.MT88.4 R12, [R134+0xa000] ;  /* 0x00a00000860c783b */ /* 0x000fe20000004200 */
[----:B------:R-:W-:Y:S02]  /*bb00*/  MOV R130, R28 ;  /* 0x0000001c00827202 */ /* 0x000fe40000000f00 */
        /* <DEDUP_REMOVED lines=149> */
[----:B------:R-:W-:Y:S01]  /*c460*/  FSEL R60, R60, RZ, P0 ;  /* 0x000000ff3c3c7208 */ /* 0x000fe20000000000 */
[--C-:B------:R-:W-:Y:S01]  /*c470*/  FFMA.FTZ R5, R179, c[0x0][0x23c], -R39.reuse ;  /* 0x00008f00b3057a23 */ /* 0x100fe20000010827 */
[----:B------:R-:W-:Y:S01]  /*c480*/  MOV R173, R27 ;  /* 0x0000001b00ad7202 */ /* 0x000fe20000000f00 */
[--C-:B------:R-:W-:Y:S01]  /*c490*/  FFMA.FTZ R16, R181, c[0x0][0x23c], -R39.reuse ;  /* 0x00008f00b5107a23 */ /* 0x100fe20000010827 */
[----:B------:R-:W-:Y:S01]  /*c4a0*/  MOV R179, R26 ;  /* 0x0000001a00b37202 */ /* 0x000fe20000000f00 */
[--C-:B------:R-:W-:Y:S02]  /*c4b0*/  FFMA.FTZ R8, R176, c[0x0][0x23c], -R60.reuse ;  /* 0x00008f00b0087a23 */ /* 0x100fe4000001083c */
[--C-:B------:R-:W-:Y:S01]  /*c4c0*/  FFMA.FTZ R10, R170, c[0x0][0x23c], -R60.reuse ;  /* 0x00008f00aa0a7a23 */ /* 0x100fe2000001083c */
[----:B------:R3:W-:Y:S01]  /*c4d0*/  MUFU.EX2 R61, R4 ;  /* 0x00000004003d7308 */ /* 0x0007e20000000800 */
[----:B------:R-:W-:Y:S02]  /*c4e0*/  FFMA.FTZ R32, R185, c[0x0][0x23c], -R39 ;  /* 0x00008f00b9207a23 */ /* 0x000fe40000010827 */
[--C-:B------:R-:W-:Y:S02]  /*c4f0*/  FFMA.FTZ R34, R186, c[0x0][0x23c], -R60.reuse ;  /* 0x00008f00ba227a23 */ /* 0x100fe4000001083c */
[--C-:B------:R-:W-:Y:S05]  /*c500*/  FFMA.FTZ R37, R37, c[0x0][0x23c], -R60.reuse ;  /* 0x00008f0025257a23 */ /* 0x100fea000001083c */
[----:B------:R-:W4:Y:S01]  /*c510*/  MUFU.EX2 R5, R5 ;  /* 0x0000000500057308 */ /* 0x000f220000000800 */
[----:B-1----:R-:W-:Y:S01]  /*c520*/  FADD.FTZ R0, -R3, R133 ;  /* 0x0000008503007221 */ /* 0x002fe20000010100 */
[----:B------:R-:W-:Y:S01]  /*c530*/  MOV R133, R22 ;  /* 0x0000001600857202 */ /* 0x000fe20000000f00 */
[----:B--2---:R-:W-:Y:S02]  /*c540*/  FMUL.FTZ R33, R2, R165 ;  /* 0x000000a502217220 */ /* 0x004fe40000410000 */
[----:B------:R-:W-:Y:S05]  /*c550*/  FMUL.FTZ R0, R0, c[0x0][0x23c] ;  /* 0x00008f0000007a20 */ /* 0x000fea0000410000 */
[----:B------:R1:W-:Y:S01]  /*c560*/  MUFU.EX2 R125, R8 ;  /* 0x00000008007d7308 */ /* 0x0003e20000000800 */
[C---:B------:R-:W-:Y:S02]  /*c570*/  FMUL.FTZ R9, R2.reuse, R141 ;  /* 0x0000008d02097220 */ /* 0x040fe40000410000 */
[----:B------:R-:W-:Y:S02]  /*c580*/  FMUL.FTZ R17, R2, R149 ;  /* 0x0000009502117220 */ /* 0x000fe40000410000 */
[--C-:B---3--:R-:W-:Y:S01]  /*c590*/  FFMA.FTZ R4, R172, c[0x0][0x23c], -R60.reuse ;  /* 0x00008f00ac047a23 */ /* 0x108fe2000001083c */
[----:B------:R-:W-:Y:S01]  /*c5a0*/  MOV R172, R25 ;  /* 0x0000001900ac7202 */ /* 0x000fe20000000f00 */
[----:B------:R-:W-:Y:S03]  /*c5b0*/  FMUL.FTZ R25, R2, R157 ;  /* 0x0000009d02197220 */ /* 0x000fe60000410000 */
[----:B------:R2:W-:Y:S01]  /*c5c0*/  MUFU.EX2 R211, R4 ;  /* 0x0000000400d37308 */ /* 0x0005e20000000800 */
[----:B------:R-:W-:Y:S09]  /*c5d0*/  MOV R149, R172 ;  /* 0x000000ac00957202 */ /* 0x000ff20000000f00 */
[----:B------:R-:W3:Y:S01]  /*c5e0*/  MUFU.EX2 R0, R0 ;  /* 0x0000000000007308 */ /* 0x000ee20000000800 */
[--C-:B-1----:R-:W-:Y:S09]  /*c5f0*/  FFMA.FTZ R8, R169, c[0x0][0x23c], -R39.reuse ;  /* 0x00008f00a9087a23 */ /* 0x102ff20000010827 */
[----:B------:R1:W-:Y:S01]  /*c600*/  MUFU.EX2 R131, R8 ;  /* 0x0000000800837308 */ /* 0x0003e20000000800 */
[--C-:B--2---:R-:W-:Y:S01]  /*c610*/  FFMA.FTZ R4, R178, c[0x0][0x23c], -R60.reuse ;  /* 0x00008f00b2047a23 */ /* 0x104fe2000001083c */
[----:B----4-:R-:W-:Y:S04]  /*c620*/  MOV R178, R5 ;  /* 0x0000000500b27202 */ /* 0x010fe80000000f00 */
[----:B------:R-:W-:Y:S04]  /*c630*/  F2FP.BF16.PACK_AB R40, R178, R61 ;  /* 0x0000003db228723e */ /* 0x000fe800000010ff */
[----:B------:R2:W4:Y:S01]  /*c640*/  MUFU.EX2 R5, R4 ;  /* 0x0000000400057308 */ /* 0x0005220000000800 */
[C---:B---3--:R-:W-:Y:S02]  /*c650*/  FMUL.FTZ R6, R0.reuse, R138 ;  /* 0x0000008a00067220 */ /* 0x048fe40000410000 */
[C---:B------:R-:W-:Y:S02]  /*c660*/  FMUL.FTZ R7, R0.reuse, R139 ;  /* 0x0000008b00077220 */ /* 0x040fe40000410000 */
[C---:B------:R-:W-:Y:S05]  /*c670*/  FMUL.FTZ R26, R0.reuse, R158 ;  /* 0x0000009e001a7220 */ /* 0x040fea0000410000 */
[----:B------:R3:W-:Y:S01]  /*c680*/  MUFU.EX2 R127, R10 ;  /* 0x0000000a007f7308 */ /* 0x0007e20000000800 */
[C---:B------:R-:W-:Y:S02]  /*c690*/  FMUL.FTZ R11, R0.reuse, R143 ;  /* 0x0000008f000b7220 */ /* 0x040fe40000410000 */
[----:B------:R-:W-:Y:S01]  /*c6a0*/  FMUL.FTZ R18, R0, R150 ;  /* 0x0000009600127220 */ /* 0x000fe20000410000 */
[----:B------:R-:W-:Y:S01]  /*c6b0*/  MOV R150, R179 ;  /* 0x000000b300967202 */ /* 0x000fe20000000f00 */
[----:B-1----:R-:W-:Y:S02]  /*c6c0*/  FMUL.FTZ R8, R2, R140 ;  /* 0x0000008c02087220 */ /* 0x002fe40000410000 */
[C---:B------:R-:W-:Y:S01]  /*c6d0*/  FMUL.FTZ R19, R0.reuse, R151 ;  /* 0x0000009700137220 */ /* 0x040fe20000410000 */
[----:B------:R-:W-:Y:S01]  /*c6e0*/  MOV R151, R173 ;  /* 0x000000ad00977202 */ /* 0x000fe20000000f00 */
[C---:B------:R-:W-:Y:S02]  /*c6f0*/  FMUL.FTZ R27, R0.reuse, R159 ;  /* 0x0000009f001b7220 */ /* 0x040fe40000410000 */
[----:B------:R-:W-:Y:S02]  /*c700*/  FMUL.FTZ R35, R0, R167 ;  /* 0x000000a700237220 */ /* 0x000fe40000410000 */
[--C-:B--2---:R-:W-:Y:S01]  /*c710*/  FFMA.FTZ R4, R177, c[0x0][0x23c], -R39.reuse ;  /* 0x00008f00b1047a23 */ /* 0x104fe20000010827 */
[----:B----4-:R-:W-:Y:S01]  /*c720*/  MOV R177, R5 ;  /* 0x0000000500b17202 */ /* 0x010fe20000000f00 */
[----:B------:R-:W-:Y:S02]  /*c730*/  FMUL.FTZ R5, R2, R137 ;  /* 0x0000008902057220 */ /* 0x000fe40000410000 */
[----:B------:R1:W-:Y:S01]  /*c740*/  MUFU.EX2 R120, R4 ;  /* 0x0000000400787308 */ /* 0x0003e20000000800 */
[----:B------:R-:W-:Y:S01]  /*c750*/  F2FP.BF16.PACK_AB R41, R177, R211 ;  /* 0x000000d3b129723e */ /* 0x000fe200000010ff */
[----:B---3--:R-:W-:Y:S08]  /*c760*/  FMUL.FTZ R10, R0, R142 ;  /* 0x0000008e000a7220 */ /* 0x008ff00000410000 */
[----:B------:R2:W-:Y:S01]  /*c770*/  MUFU.EX2 R137, R16 ;  /* 0x0000001000897308 */ /* 0x0005e20000000800 */
[--C-:B-1----:R-:W-:Y:S01]  /*c780*/  FFMA.FTZ R4, R175, c[0x0][0x23c], -R39.reuse ;  /* 0x00008f00af047a23 */ /* 0x102fe20000010827 */
[----:B------:R-:W-:Y:S01]  /*c790*/  MOV R175, R24 ;  /* 0x0000001800af7202 */ /* 0x000fe20000000f00 */
[--C-:B------:R-:W-:Y:S07]  /*c7a0*/  FFMA.FTZ R24, R182, c[0x0][0x23c], -R60.reuse ;  /* 0x00008f00b6187a23 */ /* 0x100fee000001083c */
[----:B------:R1:W3:Y:S01]  /*c7b0*/  MUFU.EX2 R124, R4 ;  /* 0x00000004007c7308 */ /* 0x0002e20000000800 */
[----:B------:R-:W-:Y:S01]  /*c7c0*/  MOV R143, R175 ;  /* 0x000000af008f7202 */ /* 0x000fe20000000f00 */
[----:B--2---:R-:W-:Y:S01]  /*c7d0*/  FMUL.FTZ R16, R2, R148 ;  /* 0x0000009402107220 */ /* 0x004fe20000410000 */
[----:B------:R-:W-:Y:S07]  /*c7e0*/  MOV R148, R178 ;  /* 0x000000b200947202 */ /* 0x000fee0000000f00 */
[----:B------:R2:W-:Y:S01]  /*c7f0*/  MUFU.EX2 R138, R24 ;  /* 0x00000018008a7308 */ /* 0x0005e20000000800 */
[--C-:B-1----:R-:W-:Y:S01]  /*c800*/  FFMA.FTZ R4, R174, c[0x0][0x23c], -R60.reuse ;  /* 0x00008f00ae047a23 */ /* 0x102fe2000001083c */
[----:B------:R-:W-:Y:S02]  /*c810*/  MOV R174, R23 ;  /* 0x0000001700ae7202 */ /* 0x000fe40000000f00 */
[----:B------:R-:W1:Y:S06]  /*c820*/  LDSM.16.MT88.4 R20, [R217+0xa000] ;  /* 0x00a00000d914783b */ /* 0x000e6c0000004200 */
[----:B------:R4:W5:Y:S01]  /*c830*/  MUFU.EX2 R119, R4 ;  /* 0x0000000400777308 */ /* 0x0009620000000800 */
[----:B---3--:R-:W-:Y:S01]  /*c840*/  F2FP.BF16.PACK_AB R42, R124, R120 ;  /* 0x000000787c2a723e */ /* 0x008fe200000010ff */
[--C-:B--2---:R-:W-:Y:S08]  /*c850*/  FFMA.FTZ R24, R183, c[0x0][0x23c], -R60.reuse ;  /* 0x00008f00b7187a23 */ /* 0x104ff0000001083c */
[----:B------:R2:W-:Y:S01]  /*c860*/  MUFU.EX2 R142, R24 ;  /* 0x00000018008e7308 */ /* 0x0005e20000000800 */
[--C-:B----4-:R-:W-:Y:S01]  /*c870*/  FFMA.FTZ R4, R168, c[0x0][0x23c], -R39.reuse ;  /* 0x00008f00a8047a23 */ /* 0x110fe20000010827 */
[----:B-----5:R-:W-:Y:S08]  /*c880*/  F2FP.BF16.PACK_AB R43, R125, R119 ;  /* 0x000000777d2b723e */ /* 0x020ff000000010ff */
[----:B------:R3:W4:Y:S01]  /*c890*/  MUFU.EX2 R126, R4 ;  /* 0x00000004007e7308 */ /* 0x0007220000000800 */
[C---:B--2---:R-:W-:Y:S02]  /*c8a0*/  FMUL.FTZ R24, R2.reuse, R156 ;  /* 0x0000009c02187220 */ /* 0x044fe40000410000 */
[C---:B---3--:R-:W-:Y:S01]  /*c8b0*/  FMUL.FTZ R4, R2.reuse, R136 ;  /* 0x0000008802047220 */ /* 0x048fe20000410000 */
[----:B------:R-:W-:Y:S06]  /*c8c0*/  MOV R136, R174 ;  /* 0x000000ae00887202 */ /* 0x000fec0000000f00 */
[C---:B------:R-:W-:Y:S07]  /*c8d0*/  HMMA.16816.F32.BF16 R4, R40.reuse, R12, R4 ;  /* 0x0000000c2804723c */ /* 0x040fee0000041804 */
[--C-:B------:R-:W-:Y:S01]  /*c8e0*/  FFMA.FTZ R12, R171, c[0x0][0x23c], -R60.reuse ;  /* 0x00008f00ab0c7a23 */ /* 0x100fe2000001083c */
[C---:B------:R-:W-:Y:S03]  /*c8f0*/  HMMA.16816.F32.BF16 R8, R40.reuse, R14, R8 ;  /* 0x0000000e2808723c */ /* 0x040fe60000041808 */
[----:B------:R2:W3:Y:S01]  /*c900*/  MUFU.EX2 R132, R12 ;  /* 0x0000000c00847308 */ /* 0x0004e20000000800 */
[----:B------:R-:W-:Y:S03]  /*c910*/  FMUL.FTZ R13, R2, R145 ;  /* 0x00000091020d7220 */ /* 0x000fe60000410000 */
[C---:B------:R-:W-:Y:S02]  /*c920*/  FMUL.FTZ R14, R0.reuse, R146 ;  /* 0x00000092000e7220 */ /* 0x040fe40000410000 */
[----:B------:R-:W-:Y:S03]  /*c930*/  FMUL.FTZ R15, R0, R147 ;  /* 0x00000093000f7220 */ /* 0x000fe60000410000 */
[----:B------:R-:W-:Y:S01]  /*c940*/  MOV R147, R177 ;  /* 0x000000b100937202 */ /* 0x000fe20000000f00 */
[----:B------:R5:W-:Y:S10]  /*c950*/  MUFU.EX2 R145, R32 ;  /* 0x0000002000917308 */ /* 0x000bf40000000800 */
[----:B------:R3:W-:Y:S01]  /*c960*/  MUFU.EX2 R146, R34 ;  /* 0x0000002200927308 */ /* 0x0007e20000000800 */
[C---:B--2---:R-:W-:Y:S07]  /*c970*/  FMUL.FTZ R12, R2.reuse, R144 ;  /* 0x00000090020c7220 */ /* 0x044fee0000410000 */
[C---:B-1----:R-:W-:Y:S03]  /*c980*/  HMMA.16816.F32.BF16 R12, R40.reuse, R20, R12 ;  /* 0x00000014280c723c */ /* 0x042fe6000004180c */
[----:B-----5:R-:W-:Y:S04]  /*c990*/  FMUL.FTZ R32, R2, R164 ;  /* 0x000000a402207220 */ /* 0x020fe80000410000 */
[--C-:B------:R-:W-:Y:S01]  /*c9a0*/  FFMA.FTZ R20, R180, c[0x0][0x23c], -R39.reuse ;  /* 0x00008f00b4147a23 */ /* 0x100fe20000010827 */
[C---:B------:R-:W-:Y:S03]  /*c9b0*/  HMMA.16816.F32.BF16 R16, R40.reuse, R22, R16 ;  /* 0x000000162810723c */ /* 0x040fe60000041810 */
[----:B------:R1:W2:Y:S01]  /*c9c0*/  MUFU.EX2 R139, R20 ;  /* 0x00000014008b7308 */ /* 0x0002a20000000800 */
[----:B------:R-:W-:Y:S02]  /*c9d0*/  FMUL.FTZ R21, R2, R153 ;  /* 0x0000009902157220 */ /* 0x000fe40000410000 */
[C---:B---3--:R-:W-:Y:S02]  /*c9e0*/  FMUL.FTZ R34, R0.reuse, R166 ;  /* 0x000000a600227220 */ /* 0x048fe40000410000 */
[C---:B------:R-:W-:Y:S04]  /*c9f0*/  FMUL.FTZ R22, R0.reuse, R154 ;  /* 0x0000009a00167220 */ /* 0x040fe80000410000 */
[----:B------:R-:W-:Y:S02]  /*ca00*/  FMUL.FTZ R23, R0, R155 ;  /* 0x0000009b00177220 */ /* 0x000fe40000410000 */
[----:B-1----:R-:W-:Y:S07]  /*ca10*/  FMUL.FTZ R20, R2, R152 ;  /* 0x0000009802147220 */ /* 0x002fee0000410000 */
[C---:B------:R-:W-:Y:S07]  /*ca20*/  HMMA.16816.F32.BF16 R20, R40.reuse, R28, R20 ;  /* 0x0000001c2814723c */ /* 0x040fee0000041814 */
[--C-:B------:R-:W-:Y:S01]  /*ca30*/  FFMA.FTZ R28, R184, c[0x0][0x23c], -R39.reuse ;  /* 0x00008f00b81c7a23 */ /* 0x100fe20000010827 */
[C---:B------:R-:W-:Y:S03]  /*ca40*/  HMMA.16816.F32.BF16 R24, R40.reuse, R30, R24 ;  /* 0x0000001e2818723c */ /* 0x040fe60000041818 */
[----:B------:R1:W-:Y:S01]  /*ca50*/  MUFU.EX2 R144, R28 ;  /* 0x0000001c00907308 */ /* 0x0003e20000000800 */
[----:B------:R-:W-:Y:S03]  /*ca60*/  FMUL.FTZ R29, R2, R161 ;  /* 0x000000a1021d7220 */ /* 0x000fe60000410000 */
[C---:B------:R-:W-:Y:S02]  /*ca70*/  FMUL.FTZ R30, R0.reuse, R162 ;  /* 0x000000a2001e7220 */ /* 0x040fe40000410000 */
[----:B------:R-:W-:Y:S03]  /*ca80*/  FMUL.FTZ R31, R0, R163 ;  /* 0x000000a3001f7220 */ /* 0x000fe60000410000 */
[----:B-1----:R-:W-:Y:S07]  /*ca90*/  FMUL.FTZ R28, R2, R160 ;  /* 0x000000a0021c7220 */ /* 0x002fee0000410000 */
[C---:B------:R-:W-:Y:S07]  /*caa0*/  HMMA.16816.F32.BF16 R28, R40.reuse, R44, R28 ;  /* 0x0000002c281c723c */ /* 0x040fee000004181c */
[--C-:B------:R-:W-:Y:S01]  /*cab0*/  FFMA.FTZ R44, R187, c[0x0][0x23c], -R60.reuse ;  /* 0x00008f00bb2c7a23 */ /* 0x100fe2000001083c */
[----:B------:R-:W-:Y:S03]  /*cac0*/  HMMA.16816.F32.BF16 R32, R40, R46, R32 ;  /* 0x0000002e2820723c */ /* 0x000fe60000041820 */
[----:B------:R1:W-:Y:S04]  /*cad0*/  MUFU.EX2 R141, R44 ;  /* 0x0000002c008d7308 */ /* 0x0003e80000000800 */
[----:B----4-:R-:W-:Y:S02]  /*cae0*/  F2FP.BF16.PACK_AB R40, R131, R126 ;  /* 0x0000007e8328723e */ /* 0x010fe400000010ff */
[----:B------:R-:W-:Y:S03]  /*caf0*/  F2FP.BF16.PACK_AB R41, R132, R127 ;  /* 0x0000007f8429723e */ /* 0x000fe600000010ff */
[----:B--2---:R-:W-:Y:S02]  /*cb00*/  F2FP.BF16.PACK_AB R42, R139, R137 ;  /* 0x000000898b2a723e */ /* 0x004fe400000010ff */
[----:B------:R-:W-:Y:S07]  /*cb10*/  F2FP.BF16.PACK_AB R43, R142, R138 ;  /* 0x0000008a8e2b723e */ /* 0x000fee00000010ff */
[C---:B------:R-:W-:Y:S03]  /*cb20*/  HMMA.16816.F32.BF16 R4, R40.reuse, R48, R4 ;  /* 0x000000302804723c */ /* 0x040fe60000041804 */
[--C-:B-1----:R-:W-:Y:S04]  /*cb30*/  FFMA.FTZ R44, R188, c[0x0][0x23c], -R39.reuse ;  /* 0x00008f00bc2c7a23 */ /* 0x102fe80000010827 */
[--C-:B------:R-:W-:Y:S01]  /*cb40*/  FFMA.FTZ R48, R189, c[0x0][0x23c], -R39.reuse ;  /* 0x00008f00bd307a23 */ /* 0x100fe20000010827 */
[C---:B------:R-:W-:Y:S01]  /*cb50*/  HMMA.16816.F32.BF16 R8, R40.reuse, R50, R8 ;  /* 0x000000322808723c */ /* 0x040fe20000041808 */
[----:B------:R1:W-:Y:S07]  /*cb60*/  MUFU.EX2 R140, R44 ;  /* 0x0000002c008c7308 */ /* 0x0003ee0000000800 */
[C---:B------:R-:W-:Y:S03]  /*cb70*/  HMMA.16816.F32.BF16 R12, R40.reuse, R52, R12 ;  /* 0x00000034280c723c */ /* 0x040fe6000004180c */
[----:B------:R2:W3:Y:S04]  /*cb80*/  MUFU.EX2 R168, R48 ;  /* 0x0000003000a87308 */ /* 0x0004e80000000800 */
        /* <DEDUP_REMOVED lines=9> */
[--C-:B--2---:R-:W-:Y:S01]  /*cc20*/  FFMA.FTZ R48, R190, c[0x0][0x23c], -R60.reuse ;  /* 0x00008f00be307a23 */ /* 0x104fe2000001083c */
[----:B------:R-:W-:Y:S08]  /*cc30*/  MOV R194, R143 ;  /* 0x0000008f00c27202 */ /* 0x000ff00000000f00 */
[----:B------:R2:W2:Y:S01]  /*cc40*/  MUFU.EX2 R176, R48 ;  /* 0x0000003000b07308 */ /* 0x0004a20000000800 */
[--C-:B----4-:R-:W-:Y:S01]  /*cc50*/  FFMA.FTZ R52, R193, c[0x0][0x23c], -R39.reuse ;  /* 0x00008f00c1347a23 */ /* 0x110fe20000010827 */
[----:B------:R-:W-:Y:S08]  /*cc60*/  MOV R193, R133 ;  /* 0x0000008500c17202 */ /* 0x000ff00000000f00 */
[----:B------:R4:W-:Y:S01]  /*cc70*/  MUFU.EX2 R189, R52 ;  /* 0x0000003400bd7308 */ /* 0x0009e20000000800 */
[----:B-----5:R-:W-:Y:S01]  /*cc80*/  LDSM.16.MT88.4 R56, [R135+0xb000] ;  /* 0x00b000008738783b */ /* 0x020fe20000004200 */
[C---:B-1----:R-:W-:Y:S03]  /*cc90*/  HMMA.16816.F32.BF16 R28, R40.reuse, R44, R28 ;  /* 0x0000002c281c723c */ /* 0x042fe6000004181c */
[--C-:B--2---:R-:W-:Y:S01]  /*cca0*/  FFMA.FTZ R48, R191, c[0x0][0x23c], -R60.reuse ;  /* 0x00008f00bf307a23 */ /* 0x104fe2000001083c */
[----:B------:R-:W-:Y:S03]  /*ccb0*/  MOV R191, R136 ;  /* 0x0000008800bf7202 */ /* 0x000fe60000000f00 */
[--C-:B------:R-:W-:Y:S01]  /*ccc0*/  FFMA.FTZ R44, R195, c[0x0][0x23c], -R60.reuse ;  /* 0x00008f00c32c7a23 */ /* 0x100fe2000001083c */
[----:B------:R1:W2:Y:S01]  /*ccd0*/  MUFU.EX2 R190, R48 ;  /* 0x0000003000be7308 */ /* 0x0002a20000000800 */
[----:B------:R-:W-:Y:S03]  /*cce0*/  HMMA.16816.F32.BF16 R32, R40, R46, R32 ;  /* 0x0000002e2820723c */ /* 0x000fe60000041820 */
[----:B---3--:R-:W-:Y:S01]  /*ccf0*/  MOV R195, R168 ;  /* 0x000000a800c37202 */ /* 0x008fe20000000f00 */
[----:B----4-:R-:W-:Y:S01]  /*cd00*/  LDSM.16.MT88.4 R52, [R217+0xb000] ;  /* 0x00b00000d934783b */ /* 0x010fe20000004200 */
[----:B------:R-:W-:Y:S02]  /*cd10*/  ISETP.GT.AND P0, PT, R191, RZ, PT ;  /* 0x000000ffbf00720c */ /* 0x000fe40003f04270 */
[----:B------:R-:W-:Y:S02]  /*cd20*/  F2FP.BF16.PACK_AB R40, R145, R144 ;  /* 0x000000909128723e */ /* 0x000fe400000010ff */
[----:B------:R3:W4:Y:S03]  /*cd30*/  MUFU.EX2 R186, R44 ;  /* 0x0000002c00ba7308 */ /* 0x0007260000000800 */
[----:B------:R-:W-:Y:S02]  /*cd40*/  F2FP.BF16.PACK_AB R41, R141, R146 ;  /* 0x000000928d29723e */ /* 0x000fe400000010ff */
[----:B------:R-:W-:Y:S01]  /*cd50*/  F2FP.BF16.PACK_AB R42, R195, R140 ;  /* 0x0000008cc32a723e */ /* 0x000fe200000010ff */
[----:B-1----:R-:W1:Y:S01]  /*cd60*/  LDSM.16.MT88.4 R48, [R134+0xb000] ;  /* 0x00b000008630783b */ /* 0x002e620000004200 */
[--C-:B---3--:R-:W-:Y:S01]  /*cd70*/  FFMA.FTZ R44, R196, c[0x0][0x23c], -R39.reuse ;  /* 0x00008f00c42c7a23 */ /* 0x108fe20000010827 */
[----:B------:R-:W-:Y:S03]  /*cd80*/  MOV R196, R176 ;  /* 0x000000b000c47202 */ /* 0x000fe60000000f00 */
[----:B------:R3:W-:Y:S01]  /*cd90*/  MUFU.EX2 R184, R44 ;  /* 0x0000002c00b87308 */ /* 0x0007e20000000800 */
[----:B--2---:R-:W-:Y:S02]  /*cda0*/  F2FP.BF16.PACK_AB R43, R190, R196 ;  /* 0x000000c4be2b723e */ /* 0x004fe400000010ff */
[----:B---3--:R-:W2:Y:S05]  /*cdb0*/  LDSM.16.MT88.4 R44, [R216+0xb000] ;  /* 0x00b00000d82c783b */ /* 0x008eaa0000004200 */
        /* <DEDUP_REMOVED lines=10> */
[C---:B------:R-:W-:Y:S04]  /*ce60*/  HMMA.16816.F32.BF16 R20, R40.reuse, R56, R20 ;  /* 0x000000382814723c */ /* 0x040fe80000041814 */
[--C-:B-1----:R-:W-:Y:S01]  /*ce70*/  FFMA.FTZ R48, R198, c[0x0][0x23c], -R60.reuse ;  /* 0x00008f00c6307a23 */ /* 0x102fe2000001083c */
[----:B------:R-:W-:Y:S02]  /*ce80*/  MOV R198, R141 ;  /* 0x0000008d00c67202 */ /* 0x000fe40000000f00 */
[--C-:B------:R-:W-:Y:S01]  /*ce90*/  FFMA.FTZ R56, R202, c[0x0][0x23c], -R60.reuse ;  /* 0x00008f00ca387a23 */ /* 0x100fe2000001083c */
[----:B------:R1:W-:Y:S01]  /*cea0*/  MUFU.EX2 R181, R48 ;  /* 0x0000003000b57308 */ /* 0x0003e20000000800 */
[C---:B------:R-:W-:Y:S03]  /*ceb0*/  HMMA.16816.F32.BF16 R24, R40.reuse, R58, R24 ;  /* 0x0000003a2818723c */ /* 0x040fe60000041818 */
[----:B------:R-:W-:Y:S05]  /*cec0*/  MOV R202, R139 ;  /* 0x0000008b00ca7202 */ /* 0x000fea0000000f00 */
[C---:B--2---:R-:W-:Y:S01]  /*ced0*/  HMMA.16816.F32.BF16 R28, R40.reuse, R44, R28 ;  /* 0x0000002c281c723c */ /* 0x044fe2000004181c */
[----:B------:R2:W-:Y:S03]  /*cee0*/  MUFU.EX2 R177, R56 ;  /* 0x0000003800b17308 */ /* 0x0005e60000000800 */
[--C-:B-----5:R-:W-:Y:S01]  /*cef0*/  FFMA.FTZ R52, R201, c[0x0][0x23c], -R39.reuse ;  /* 0x00008f00c9347a23 */ /* 0x120fe20000010827 */
[----:B------:R-:W-:Y:S02]  /*cf00*/  MOV R201, R144 ;  /* 0x0000009000c97202 */ /* 0x000fe40000000f00 */
[--C-:B------:R-:W-:Y:S01]  /*cf10*/  FFMA.FTZ R44, R203, c[0x0][0x23c], -R60.reuse ;  /* 0x00008f00cb2c7a23 */ /* 0x100fe2000001083c */
[----:B------:R-:W-:Y:S03]  /*cf20*/  HMMA.16816.F32.BF16 R32, R40, R46, R32 ;  /* 0x0000002e2820723c */ /* 0x000fe60000041820 */
[----:B------:R5:W-:Y:S01]  /*cf30*/  MUFU.EX2 R180, R52 ;  /* 0x0000003400b47308 */ /* 0x000be20000000800 */
[----:B------:R-:W-:Y:S01]  /*cf40*/  MOV R203, R142 ;  /* 0x0000008e00cb7202 */ /* 0x000fe20000000f00 */
[--C-:B-1----:R-:W-:Y:S02]  /*cf50*/  FFMA.FTZ R48, R199, c[0x0][0x23c], -R60.reuse ;  /* 0x00008f00c7307a23 */ /* 0x102fe4000001083c */
[----:B------:R-:W-:Y:S02]  /*cf60*/  F2FP.BF16.PACK_AB R40, R189, R188 ;  /* 0x000000bcbd28723e */ /* 0x000fe400000010ff */
[----:B----4-:R-:W-:Y:S04]  /*cf70*/  F2FP.BF16.PACK_AB R41, R186, R187 ;  /* 0x000000bbba29723e */ /* 0x010fe800000010ff */
[----:B------:R1:W4:Y:S01]  /*cf80*/  MUFU.EX2 R183, R48 ;  /* 0x0000003000b77308 */ /* 0x0003220000000800 */
[----:B---3--:R-:W-:Y:S02]  /*cf90*/  F2FP.BF16.PACK_AB R42, R185, R184 ;  /* 0x000000b8b92a723e */ /* 0x008fe400000010ff */
[----:B------:R-:W-:Y:S01]  /*cfa0*/  MOV R199, R145 ;  /* 0x0000009100c77202 */ /* 0x000fe20000000f00 */
[--C-:B--2---:R-:W-:Y:S01]  /*cfb0*/  FFMA.FTZ R56, R204, c[0x0][0x23c], -R39.reuse ;  /* 0x00008f00cc387a23 */ /* 0x104fe20000010827 */
[----:B------:R-:W-:Y:S05]  /*cfc0*/  MOV R204, R138 ;  /* 0x0000008a00cc7202 */ /* 0x000fea0000000f00 */
[----:B------:R2:W3:Y:S01]  /*cfd0*/  MUFU.EX2 R179, R44 ;  /* 0x0000002c00b37308 */ /* 0x0004e20000000800 */
[----:B-----5:R-:W-:Y:S09]  /*cfe0*/  LDSM.16.MT88.4 R52, [R217+0xb800] ;  /* 0x00b80000d934783b */ /* 0x020ff20000004200 */
[----:B------:R5:W-:Y:S01]  /*cff0*/  MUFU.EX2 R176, R56 ;  /* 0x0000003800b07308 */ /* 0x000be20000000800 */
[----:B-1----:R-:W1:Y:S01]  /*d000*/  LDSM.16.MT88.4 R48, [R134+0xb800] ;  /* 0x00b800008630783b */ /* 0x002e620000004200 */
[----:B----4-:R-:W-:Y:S07]  /*d010*/  F2FP.BF16.PACK_AB R43, R183, R181 ;  /* 0x000000b5b72b723e */ /* 0x010fee00000010ff */
[----:B--2---:R-:W2:Y:S08]  /*d020*/  LDSM.16.MT88.4 R44, [R135+0xb800] ;  /* 0x00b80000872c783b */ /* 0x004eb00000004200 */
[----:B-----5:R-:W4:Y:S01]  /*d030*/  LDSM.16.MT88.4 R56, [R216+0xb800] ;  /* 0x00b80000d838783b */ /* 0x020f220000004200 */
        /* <DEDUP_REMOVED lines=17> */
[C---:B----4-:R-:W-:Y:S01]  /*d150*/  HMMA.16816.F32.BF16 R28, R40.reuse, R56, R28 ;  /* 0x00000038281c723c */ /* 0x050fe2000004181c */
[----:B------:R4:W-:Y:S03]  /*d160*/  MUFU.EX2 R172, R44 ;  /* 0x0000002c00ac7308 */ /* 0x0009e60000000800 */
[--C-:B---3--:R-:W-:Y:S01]  /*d170*/  FFMA.FTZ R52, R207, c[0x0][0x23c], -R39.reuse ;  /* 0x00008f00cf347a23 */ /* 0x108fe20000010827 */
[----:B------:R-:W-:Y:S02]  /*d180*/  MOV R207, R127 ;  /* 0x0000007f00cf7202 */ /* 0x000fe40000000f00 */
[--C-:B------:R-:W-:Y:S01]  /*d190*/  FFMA.FTZ R56, R215, c[0x0][0x23c], -R60.reuse ;  /* 0x00008f00d7387a23 */ /* 0x100fe2000001083c */
[----:B------:R-:W-:Y:S03]  /*d1a0*/  HMMA.16816.F32.BF16 R32, R40, R58, R32 ;  /* 0x0000003a2820723c */ /* 0x000fe60000041820 */
[----:B------:R3:W3:Y:S01]  /*d1b0*/  MUFU.EX2 R173, R52 ;  /* 0x0000003400ad7308 */ /* 0x0006e20000000800 */
[----:B------:R-:W-:Y:S01]  /*d1c0*/  MOV R215, R124 ;  /* 0x0000007c00d77202 */ /* 0x000fe20000000f00 */
[----:B-1----:R-:W1:Y:S02]  /*d1d0*/  LDSM.16.MT88.4 R48, [R134+0xc000] ;  /* 0x00c000008630783b */ /* 0x002e640000004200 */
[----:B------:R-:W-:Y:S02]  /*d1e0*/  F2FP.BF16.PACK_AB R40, R180, R182 ;  /* 0x000000b6b428723e */ /* 0x000fe400000010ff */
[----:B------:R-:W-:Y:S04]  /*d1f0*/  F2FP.BF16.PACK_AB R41, R177, R179 ;  /* 0x000000b3b129723e */ /* 0x000fe800000010ff */
[----:B------:R1:W-:Y:S01]  /*d200*/  MUFU.EX2 R170, R56 ;  /* 0x0000003800aa7308 */ /* 0x0003e20000000800 */
[----:B-----5:R-:W-:Y:S02]  /*d210*/  F2FP.BF16.PACK_AB R42, R178, R176 ;  /* 0x000000b0b22a723e */ /* 0x020fe400000010ff */
[----:B--2---:R-:W-:Y:S01]  /*d220*/  F2FP.BF16.PACK_AB R43, R174, R175 ;  /* 0x000000afae2b723e */ /* 0x004fe200000010ff */
[--C-:B----4-:R-:W-:Y:S01]  /*d230*/  FFMA.FTZ R44, R214, c[0x0][0x23c], -R60.reuse ;  /* 0x00008f00d62c7a23 */ /* 0x110fe2000001083c */
[----:B------:R-:W-:Y:S05]  /*d240*/  MOV R214, R125 ;  /* 0x0000007d00d67202 */ /* 0x000fea0000000f00 */
[----:B------:R2:W4:Y:S01]  /*d250*/  MUFU.EX2 R171, R44 ;  /* 0x0000002c00ab7308 */ /* 0x0005220000000800 */
[----:B---3--:R-:W3:Y:S01]  /*d260*/  LDSM.16.MT88.4 R52, [R217+0xc000] ;  /* 0x00c00000d934783b */ /* 0x008ee20000004200 */
        /* <DEDUP_REMOVED lines=10> */
[C---:B---3--:R-:W-:Y:S07]  /*d310*/  HMMA.16816.F32.BF16 R12, R40.reuse, R52, R12 ;  /* 0x00000034280c723c */ /* 0x048fee000004180c */
[--C-:B------:R-:W-:Y:S01]  /*d320*/  FFMA.FTZ R52, R246, c[0x0][0x23c], -R39.reuse ;  /* 0x00008f00f6347a23 */ /* 0x100fe20000010827 */
[C---:B------:R-:W-:Y:S01]  /*d330*/  HMMA.16816.F32.BF16 R16, R40.reuse, R54, R16 ;  /* 0x000000362810723c */ /* 0x040fe20000041810 */
[----:B------:R-:W3:Y:S02]  /*d340*/  LDL.LU R246, [R1+0x18] ;  /* 0x0000180001f67983 */ /* 0x000ee40000300800 */
[----:B------:R4:W-:Y:S01]  /*d350*/  MUFU.EX2 R165, R52 ;  /* 0x0000003400a57308 */ /* 0x0009e20000000800 */
[--C-:B-----5:R-:W-:Y:S01]  /*d360*/  FFMA.FTZ R48, R244, c[0x0][0x23c], -R60.reuse ;  /* 0x00008f00f4307a23 */ /* 0x120fe2000001083c */
[----:B------:R-:W-:Y:S08]  /*d370*/  MOV R244, R147 ;  /* 0x0000009300f47202 */ /* 0x000ff00000000f00 */
[----:B------:R5:W-:Y:S01]  /*d380*/  MUFU.EX2 R167, R48 ;  /* 0x0000003000a77308 */ /* 0x000be20000000800 */
[C---:B--2---:R-:W-:Y:S07]  /*d390*/  HMMA.16816.F32.BF16 R20, R40.reuse, R44, R20 ;  /* 0x0000002c2814723c */ /* 0x044fee0000041814 */
[--C-:B------:R-:W-:Y:S01]  /*d3a0*/  FFMA.FTZ R44, R247, c[0x0][0x23c], -R39.reuse ;  /* 0x00008f00f72c7a23 */ /* 0x100fe20000010827 */
[C---:B------:R-:W-:Y:S03]  /*d3b0*/  HMMA.16816.F32.BF16 R24, R40.reuse, R46, R24 ;  /* 0x0000002e2818723c */ /* 0x040fe60000041818 */
[----:B------:R2:W-:Y:S01]  /*d3c0*/  MUFU.EX2 R164, R44 ;  /* 0x0000002c00a47308 */ /* 0x0005e20000000800 */
[----:B----4-:R-:W-:Y:S04]  /*d3d0*/  LDSM.16.MT88.4 R52, [R217+0xc800] ;  /* 0x00c80000d934783b */ /* 0x010fe80000004200 */
[C---:B-1----:R-:W-:Y:S04]  /*d3e0*/  HMMA.16816.F32.BF16 R28, R40.reuse, R56, R28 ;  /* 0x00000038281c723c */ /* 0x042fe8000004181c */
[--C-:B-----5:R-:W-:Y:S04]  /*d3f0*/  FFMA.FTZ R48, R245, c[0x0][0x23c], -R60.reuse ;  /* 0x00008f00f5307a23 */ /* 0x120fe8000001083c */
[----:B------:R-:W-:Y:S01]  /*d400*/  HMMA.16816.F32.BF16 R32, R40, R58, R32 ;  /* 0x0000003a2820723c */ /* 0x000fe20000041820 */
[----:B------:R1:W4:Y:S03]  /*d410*/  MUFU.EX2 R166, R48 ;  /* 0x0000003000a67308 */ /* 0x0003260000000800 */
[--C-:B------:R-:W-:Y:S01]  /*d420*/  FFMA.FTZ R56, R250, c[0x0][0x23c], -R39.reuse ;  /* 0x00008f00fa387a23 */ /* 0x100fe20000010827 */
[----:B------:R-:W-:Y:S02]  /*d430*/  MOV R245, R148 ;  /* 0x0000009400f57202 */ /* 0x000fe40000000f00 */
[----:B------:R-:W-:Y:S02]  /*d440*/  F2FP.BF16.PACK_AB R40, R172, R173 ;  /* 0x000000adac28723e */ /* 0x000fe400000010ff */
[----:B------:R-:W-:Y:S03]  /*d450*/  F2FP.BF16.PACK_AB R41, R170, R171 ;  /* 0x000000abaa29723e */ /* 0x000fe600000010ff */
[----:B------:R-:W-:Y:S01]  /*d460*/  F2FP.BF16.PACK_AB R42, R168, R169 ;  /* 0x000000a9a82a723e */ /* 0x000fe200000010ff */
[----:B------:R5:W-:Y:S01]  /*d470*/  MUFU.EX2 R161, R56 ;  /* 0x0000003800a17308 */ /* 0x000be20000000800 */
[--C-:B--2---:R-:W-:Y:S09]  /*d480*/  FFMA.FTZ R44, R248, c[0x0][0x23c], -R60.reuse ;  /* 0x00008f00f82c7a23 */ /* 0x104ff2000001083c */
[----:B------:R2:W-:Y:S01]  /*d490*/  MUFU.EX2 R163, R44 ;  /* 0x0000002c00a37308 */ /* 0x0005e20000000800 */
[----:B-1----:R-:W1:Y:S01]  /*d4a0*/  LDSM.16.MT88.4 R48, [R134+0xc800] ;  /* 0x00c800008630783b */ /* 0x002e620000004200 */
[----:B----4-:R-:W-:Y:S07]  /*d4b0*/  F2FP.BF16.PACK_AB R43, R166, R167 ;  /* 0x000000a7a62b723e */ /* 0x010fee00000010ff */
[----:B-----5:R-:W-:Y:S01]  /*d4c0*/  LDSM.16.MT88.4 R56, [R216+0xc800] ;  /* 0x00c80000d838783b */ /* 0x020fe20000004200 */
[--C-:B--2---:R-:W-:Y:S04]  /*d4d0*/  FFMA.FTZ R44, R249, c[0x0][0x23c], -R60.reuse ;  /* 0x00008f00f92c7a23 */ /* 0x104fe8000001083c */
[----:B------:R2:W4:Y:S01]  /*d4e0*/  MUFU.EX2 R162, R44 ;  /* 0x0000002c00a27308 */ /* 0x0005220000000800 */
[C---:B-1----:R-:W-:Y:S07]  /*d4f0*/  HMMA.16816.F32.BF16 R4, R40.reuse, R48, R4 ;  /* 0x000000302804723c */ /* 0x042fee0000041804 */
[--C-:B------:R-:W-:Y:S01]  /*d500*/  FFMA.FTZ R48, R251, c[0x0][0x23c], -R39.reuse ;  /* 0x00008f00fb307a23 */ /* 0x100fe20000010827 */
[----:B--2---:R-:W1:Y:S01]  /*d510*/  LDSM.16.MT88.4 R44, [R135+0xc800] ;  /* 0x00c80000872c783b */ /* 0x004e620000004200 */
[C---:B------:R-:W-:Y:S02]  /*d520*/  HMMA.16816.F32.BF16 R8, R40.reuse, R50, R8 ;  /* 0x000000322808723c */ /* 0x040fe40000041808 */
[----:B------:R2:W5:Y:S06]  /*d530*/  MUFU.EX2 R160, R48 ;  /* 0x0000003000a07308 */ /* 0x00056c0000000800 */
[C---:B------:R-:W-:Y:S07]  /*d540*/  HMMA.16816.F32.BF16 R12, R40.reuse, R52, R12 ;  /* 0x00000034280c723c */ /* 0x040fee000004180c */
[--C-:B------:R-:W-:Y:S01]  /*d550*/  FFMA.FTZ R52, R150, c[0x0][0x23c], -R39.reuse ;  /* 0x00008f0096347a23 */ /* 0x100fe20000010827 */
[C---:B------:R-:W-:Y:S03]  /*d560*/  HMMA.16816.F32.BF16 R16, R40.reuse, R54, R16 ;  /* 0x000000362810723c */ /* 0x040fe60000041810 */
[----:B------:R4:W-:Y:S01]  /*d570*/  MUFU.EX2 R157, R52 ;  /* 0x00000034009d7308 */ /* 0x0009e20000000800 */
[--C-:B--2---:R-:W-:Y:S09]  /*d580*/  FFMA.FTZ R48, R252, c[0x0][0x23c], -R60.reuse ;  /* 0x00008f00fc307a23 */ /* 0x104ff2000001083c */
[----:B------:R2:W-:Y:S01]  /*d590*/  MUFU.EX2 R159, R48 ;  /* 0x00000030009f7308 */ /* 0x0005e20000000800 */
[C---:B-1----:R-:W-:Y:S03]  /*d5a0*/  HMMA.16816.F32.BF16 R20, R40.reuse, R44, R20 ;  /* 0x0000002c2814723c */ /* 0x042fe60000041814 */
[--C-:B----4-:R-:W-:Y:S02]  /*d5b0*/  FFMA.FTZ R52, R62, c[0x0][0x23c], -R60.reuse ;  /* 0x00008f003e347a23 */ /* 0x110fe4000001083c */
[----:B------:R-:W4:Y:S02]  /*d5c0*/  LDL.LU R62, [R1+0x1c] ;  /* 0x00001c00013e7983 */ /* 0x000f240000300800 */
[--C-:B------:R-:W-:Y:S02]  /*d5d0*/  FFMA.FTZ R44, R149, c[0x0][0x23c], -R39.reuse ;  /* 0x00008f00952c7a23 */ /* 0x100fe40000010827 */
[----:B------:R1:W-:Y:S01]  /*d5e0*/  MUFU.EX2 R154, R52 ;  /* 0x00000034009a7308 */ /* 0x0003e20000000800 */
[C---:B------:R-:W-:Y:S03]  /*d5f0*/  HMMA.16816.F32.BF16 R24, R40.reuse, R46, R24 ;  /* 0x0000002e2818723c */ /* 0x040fe60000041818 */
[--C-:B--2---:R-:W-:Y:S06]  /*d600*/  FFMA.FTZ R48, R151, c[0x0][0x23c], -R60.reuse ;  /* 0x00008f0097307a23 */ /* 0x104fec000001083c */
[----:B------:R2:W-:Y:S01]  /*d610*/  MUFU.EX2 R156, R44 ;  /* 0x0000002c009c7308 */ /* 0x0005e20000000800 */
[C---:B------:R-:W-:Y:S07]  /*d620*/  HMMA.16816.F32.BF16 R28, R40.reuse, R56, R28 ;  /* 0x00000038281c723c */ /* 0x040fee000004181c */
[--C-:B------:R-:W-:Y:S01]  /*d630*/  FFMA.FTZ R56, R63, c[0x0][0x23c], -R60.reuse ;  /* 0x00008f003f387a23 */ /* 0x100fe2000001083c */
[----:B------:R-:W-:Y:S01]  /*d640*/  HMMA.16816.F32.BF16 R32, R40, R58, R32 ;  /* 0x0000003a2820723c */ /* 0x000fe20000041820 */
[----:B------:R2:W2:Y:S01]  /*d650*/  MUFU.EX2 R158, R48 ;  /* 0x00000030009e7308 */ /* 0x0004a20000000800 */
[----:B-1----:R-:W-:Y:S05]  /*d660*/  LDSM.16.MT88.4 R52, [R135+0xd000] ;  /* 0x00d000008734783b */ /* 0x002fea0000004200 */
[----:B------:R-:W-:Y:S02]  /*d670*/  F2FP.BF16.PACK_AB R40, R164, R165 ;  /* 0x000000a5a428723e */ /* 0x000fe400000010ff */
[----:B------:R-:W-:Y:S02]  /*d680*/  F2FP.BF16.PACK_AB R41, R162, R163 ;  /* 0x000000a3a229723e */ /* 0x000fe400000010ff */
[----:B------:R1:W-:Y:S01]  /*d690*/  MUFU.EX2 R152, R56 ;  /* 0x0000003800987308 */ /* 0x0003e20000000800 */
[----:B-----5:R-:W-:Y:S01]  /*d6a0*/  F2FP.BF16.PACK_AB R42, R160, R161 ;  /* 0x000000a1a02a723e */ /* 0x020fe200000010ff */
[----:B--2---:R-:W-:Y:S08]  /*d6b0*/  LDSM.16.MT88.4 R44, [R217+0xd000] ;  /* 0x00d00000d92c783b */ /* 0x004ff00000004200 */
[----:B------:R-:W2:Y:S01]  /*d6c0*/  LDSM.16.MT88.4 R48, [R134+0xd000] ;  /* 0x00d000008630783b */ /* 0x000ea20000004200 */
[----:B------:R-:W-:Y:S01]  /*d6d0*/  F2FP.BF16.PACK_AB R43, R158, R159 ;  /* 0x0000009f9e2b723e */ /* 0x000fe200000010ff */
[--C-:B-1----:R-:W-:Y:S04]  /*d6e0*/  FFMA.FTZ R56, R64, c[0x0][0x23c], -R39.reuse ;  /* 0x00008f0040387a23 */ /* 0x102fe80000010827 */
[----:B------:R1:W-:Y:S02]  /*d6f0*/  MUFU.EX2 R155, R56 ;  /* 0x00000038009b7308 */ /* 0x0003e40000000800 */
        /* <DEDUP_REMOVED lines=16> */
[----:B-----5:R-:W-:Y:S03]  /*d800*/  FFMA.FTZ R44, R68, c[0x0][0x23c], -R39 ;  /* 0x00008f00442c7a23 */ /* 0x020fe60000010827 */
[--C-:B------:R-:W-:Y:S01]  /*d810*/  FFMA.FTZ R56, R71, c[0x0][0x23c], -R60.reuse ;  /* 0x00008f0047387a23 */ /* 0x100fe2000001083c */
[----:B------:R-:W-:Y:S03]  /*d820*/  HMMA.16816.F32.BF16 R32, R40, R58, R32 ;  /* 0x0000003a2820723c */ /* 0x000fe60000041820 */
[----:B------:R5:W5:Y:S01]  /*d830*/  MUFU.EX2 R149, R44 ;  /* 0x0000002c00957308 */ /* 0x000b620000000800 */
[----:B---3--:R-:W-:Y:S02]  /*d840*/  FFMA.FTZ R61, R2, R246, R61 ;  /* 0x000000f6023d7223 */ /* 0x008fe4000001003d */
[--C-:B------:R-:W-:Y:S01]  /*d850*/  FFMA.FTZ R2, R96, c[0x0][0x23c], -R39.reuse ;  /* 0x00008f0060027a23 */ /* 0x100fe20000010827 */
[----:B--2---:R-:W2:Y:S01]  /*d860*/  LDSM.16.MT88.4 R48, [R134+0xd800] ;  /* 0x00d800008630783b */ /* 0x004ea20000004200 */
[----:B------:R-:W-:Y:S04]  /*d870*/  F2FP.BF16.PACK_AB R40, R156, R157 ;  /* 0x0000009d9c28723e */ /* 0x000fe800000010ff */
[----:B------:R-:W-:Y:S01]  /*d880*/  F2FP.BF16.PACK_AB R43, R150, R151 ;  /* 0x00000097962b723e */ /* 0x000fe200000010ff */
[----:B------:R3:W-:Y:S01]  /*d890*/  MUFU.EX2 R146, R56 ;  /* 0x0000003800927308 */ /* 0x0007e20000000800 */
[----:B------:R-:W-:Y:S02]  /*d8a0*/  F2FP.BF16.PACK_AB R41, R152, R154 ;  /* 0x0000009a9829723e */ /* 0x000fe400000010ff */
[----:B------:R-:W-:Y:S01]  /*d8b0*/  F2FP.BF16.PACK_AB R42, R153, R155 ;  /* 0x0000009b992a723e */ /* 0x000fe200000010ff */
[--C-:B-1----:R-:W-:Y:S06]  /*d8c0*/  FFMA.FTZ R52, R70, c[0x0][0x23c], -R60.reuse ;  /* 0x00008f0046347a23 */ /* 0x102fec000001083c */
[----:B------:R1:W-:Y:S01]  /*d8d0*/  MUFU.EX2 R147, R52 ;  /* 0x0000003400937308 */ /* 0x0003e20000000800 */
[----:B-----5:R-:W5:Y:S01]  /*d8e0*/  LDSM.16.MT88.4 R44, [R217+0xd800] ;  /* 0x00d80000d92c783b */ /* 0x020f620000004200 */
[--C-:B---3--:R-:W-:Y:S08]  /*d8f0*/  FFMA.FTZ R56, R72, c[0x0][0x23c], -R39.reuse ;  /* 0x00008f0048387a23 */ /* 0x108ff00000010827 */
[----:B------:R3:W-:Y:S01]  /*d900*/  MUFU.EX2 R145, R56 ;  /* 0x0000003800917308 */ /* 0x0007e20000000800 */
[C---:B--2---:R-:W-:Y:S01]  /*d910*/  HMMA.16816.F32.BF16 R4, R40.reuse, R48, R4 ;  /* 0x000000302804723c */ /* 0x044fe20000041804 */
[----:B-1----:R-:W1:Y:S06]  /*d920*/  LDSM.16.MT88.4 R52, [R135+0xd800] ;  /* 0x00d800008734783b */ /* 0x002e6c0000004200 */
[--C-:B------:R-:W-:Y:S01]  /*d930*/  FFMA.FTZ R48, R73, c[0x0][0x23c], -R39.reuse ;  /* 0x00008f0049307a23 */ /* 0x100fe20000010827 */
[C---:B------:R-:W-:Y:S03]  /*d940*/  HMMA.16816.F32.BF16 R8, R40.reuse, R50, R8 ;  /* 0x000000322808723c */ /* 0x040fe60000041808 */
[----:B------:R2:W-:Y:S01]  /*d950*/  MUFU.EX2 R144, R48 ;  /* 0x0000003000907308 */ /* 0x0005e20000000800 */
[----:B---3--:R-:W3:Y:S04]  /*d960*/  LDSM.16.MT88.4 R56, [R216+0xd800] ;  /* 0x00d80000d838783b */ /* 0x008ee80000004200 */
        /* <DEDUP_REMOVED lines=11> */
[C---:B---3--:R-:W-:Y:S04]  /*da20*/  HMMA.16816.F32.BF16 R28, R40.reuse, R56, R28 ;  /* 0x00000038281c723c */ /* 0x048fe8000004181c */
        /* <DEDUP_REMOVED lines=9> */
[----:B-1----:R-:W-:Y:S08]  /*dac0*/  FFMA.FTZ R52, R79, c[0x0][0x23c], -R60 ;  /* 0x00008f004f347a23 */ /* 0x002ff0000001083c */
[----:B------:R1:W-:Y:S01]  /*dad0*/  MUFU.EX2 R138, R52 ;  /* 0x00000034008a7308 */ /* 0x0003e20000000800 */
[--C-:B--2---:R-:W-:Y:S01]  /*dae0*/  FFMA.FTZ R48, R77, c[0x0][0x23c], -R39.reuse ;  /* 0x00008f004d307a23 */ /* 0x104fe20000010827 */
[C---:B-----5:R-:W-:Y:S08]  /*daf0*/  HMMA.16816.F32.BF16 R4, R40.reuse, R44, R4 ;  /* 0x0000002c2804723c */ /* 0x060ff00000041804 */
[----:B------:R2:W5:Y:S01]  /*db00*/  MUFU.EX2 R140, R48 ;  /* 0x00000030008c7308 */ /* 0x0005620000000800 */
[----:B------:R-:W-:Y:S01]  /*db10*/  FFMA.FTZ R44, R81, c[0x0][0x23c], -R39 ;  /* 0x00008f00512c7a23 */ /* 0x000fe20000010827 */
[----:B---3--:R-:W-:Y:S01]  /*db20*/  LDSM.16.MT88.4 R56, [R216+0xe000] ;  /* 0x00e00000d838783b */ /* 0x008fe20000004200 */
[C---:B------:R-:W-:Y:S07]  /*db30*/  HMMA.16816.F32.BF16 R8, R40.reuse, R46, R8 ;  /* 0x0000002e2808723c */ /* 0x040fee0000041808 */
[----:B------:R3:W3:Y:S01]  /*db40*/  MUFU.EX2 R136, R44 ;  /* 0x0000002c00887308 */ /* 0x0006e20000000800 */
[----:B----4-:R-:W-:Y:S04]  /*db50*/  FFMA.FTZ R0, R0, R62, R211 ;  /* 0x0000003e00007223 */ /* 0x010fe800000100d3 */
[----:B------:R-:W-:Y:S01]  /*db60*/  FADD.FTZ R62, R245, R61 ;  /* 0x0000003df53e7221 */ /* 0x000fe20000010000 */
[----:B-1----:R-:W-:Y:S01]  /*db70*/  LDSM.16.MT88.4 R52, [R135+0xe000] ;  /* 0x00e000008734783b */ /* 0x002fe20000004200 */
[----:B------:R-:W-:Y:S02]  /*db80*/  FADD.FTZ R61, R244, R0 ;  /* 0x00000000f43d7221 */ /* 0x000fe40000010000 */
[--C-:B------:R-:W-:Y:S04]  /*db90*/  FFMA.FTZ R0, R104, c[0x0][0x23c], -R39.reuse ;  /* 0x00008f0068007a23 */ /* 0x100fe80000010827 */
[----:B------:R1:W-:Y:S01]  /*dba0*/  MUFU.EX2 R81, R0 ;  /* 0x0000000000517308 */ /* 0x0003e20000000800 */
[----:B--2---:R-:W2:Y:S01]  /*dbb0*/  LDSM.16.MT88.4 R48, [R217+0xe000] ;  /* 0x00e00000d930783b */ /* 0x004ea20000004200 */
[--C-:B---3--:R-:W-:Y:S08]  /*dbc0*/  FFMA.FTZ R44, R82, c[0x0][0x23c], -R60.reuse ;  /* 0x00008f00522c7a23 */ /* 0x108ff0000001083c */
[----:B------:R3:W-:Y:S01]  /*dbd0*/  MUFU.EX2 R133, R44 ;  /* 0x0000002c00857308 */ /* 0x0007e20000000800 */
[--C-:B-1----:R-:W-:Y:S09]  /*dbe0*/  FFMA.FTZ R0, R105, c[0x0][0x23c], -R39.reuse ;  /* 0x00008f0069007a23 */ /* 0x102ff20000010827 */
[----:B------:R1:W-:Y:S01]  /*dbf0*/  MUFU.EX2 R80, R0 ;  /* 0x0000000000507308 */ /* 0x0003e20000000800 */
[--C-:B---3--:R-:W-:Y:S01]  /*dc00*/  FFMA.FTZ R44, R83, c[0x0][0x23c], -R60.reuse ;  /* 0x00008f00532c7a23 */ /* 0x108fe2000001083c */
[C---:B--2---:R-:W-:Y:S08]  /*dc10*/  HMMA.16816.F32.BF16 R12, R40.reuse, R48, R12 ;  /* 0x00000030280c723c */ /* 0x044ff0000004180c */
[----:B------:R2:W3:Y:S01]  /*dc20*/  MUFU.EX2 R132, R44 ;  /* 0x0000002c00847308 */ /* 0x0004e20000000800 */
[--C-:B------:R-:W-:Y:S01]  /*dc30*/  FFMA.FTZ R48, R84, c[0x0][0x23c], -R39.reuse ;  /* 0x00008f0054307a23 */ /* 0x100fe20000010827 */
[C---:B------:R-:W-:Y:S08]  /*dc40*/  HMMA.16816.F32.BF16 R16, R40.reuse, R50, R16 ;  /* 0x000000322810723c */ /* 0x040ff00000041810 */
[----:B------:R4:W-:Y:S01]  /*dc50*/  MUFU.EX2 R131, R48 ;  /* 0x0000003000837308 */ /* 0x0009e20000000800 */
[--C-:B-1----:R-:W-:Y:S01]  /*dc60*/  FFMA.FTZ R0, R106, c[0x0][0x23c], -R60.reuse ;  /* 0x00008f006a007a23 */ /* 0x102fe2000001083c */
[C---:B------:R-:W-:Y:S08]  /*dc70*/  HMMA.16816.F32.BF16 R20, R40.reuse, R52, R20 ;  /* 0x000000342814723c */ /* 0x040ff00000041814 */
[----:B------:R1:W-:Y:S01]  /*dc80*/  MUFU.EX2 R79, R0 ;  /* 0x00000000004f7308 */ /* 0x0003e20000000800 */
[--C-:B------:R-:W-:Y:S01]  /*dc90*/  FFMA.FTZ R52, R86, c[0x0][0x23c], -R60.reuse ;  /* 0x00008f0056347a23 */ /* 0x100fe2000001083c */
[C---:B------:R-:W-:Y:S01]  /*dca0*/  HMMA.16816.F32.BF16 R24, R40.reuse, R54, R24 ;  /* 0x000000362818723c */ /* 0x040fe20000041818 */
[----:B--2---:R-:W2:Y:S07]  /*dcb0*/  LDSM.16.MT88.4 R44, [R134+0xe800] ;  /* 0x00e80000862c783b */ /* 0x004eae0000004200 */
[C---:B------:R-:W-:Y:S01]  /*dcc0*/  HMMA.16816.F32.BF16 R28, R40.reuse, R56, R28 ;  /* 0x00000038281c723c */ /* 0x040fe2000004181c */
[----:B------:R3:W-:Y:S03]  /*dcd0*/  MUFU.EX2 R127, R52 ;  /* 0x00000034007f7308 */ /* 0x0007e60000000800 */
[--C-:B----4-:R-:W-:Y:S03]  /*dce0*/  FFMA.FTZ R48, R85, c[0x0][0x23c], -R39.reuse ;  /* 0x00008f0055307a23 */ /* 0x110fe60000010827 */
[--C-:B------:R-:W-:Y:S01]  /*dcf0*/  FFMA.FTZ R56, R87, c[0x0][0x23c], -R60.reuse ;  /* 0x00008f0057387a23 */ /* 0x100fe2000001083c */
[----:B------:R-:W-:Y:S03]  /*dd00*/  HMMA.16816.F32.BF16 R32, R40, R58, R32 ;  /* 0x0000003a2820723c */ /* 0x000fe60000041820 */
[----:B------:R4:W4:Y:S01]  /*dd10*/  MUFU.EX2 R130, R48 ;  /* 0x0000003000827308 */ /* 0x0009220000000800 */
[--C-:B-1----:R-:W-:Y:S03]  /*dd20*/  FFMA.FTZ R0, R107, c[0x0][0x23c], -R60.reuse ;  /* 0x00008f006b007a23 */ /* 0x102fe6000001083c */
[----:B-----5:R-:W-:Y:S02]  /*dd30*/  F2FP.BF16.PACK_AB R40, R140, R141 ;  /* 0x0000008d8c28723e */ /* 0x020fe400000010ff */
[----:B------:R-:W-:Y:S03]  /*dd40*/  F2FP.BF16.PACK_AB R41, R138, R139 ;  /* 0x0000008b8a29723e */ /* 0x000fe600000010ff */
[----:B------:R-:W-:Y:S01]  /*dd50*/  F2FP.BF16.PACK_AB R42, R136, R137 ;  /* 0x00000089882a723e */ /* 0x000fe200000010ff */
[----:B------:R1:W5:Y:S01]  /*dd60*/  MUFU.EX2 R124, R56 ;  /* 0x00000038007c7308 */ /* 0x0003620000000800 */
[----:B---3--:R-:W-:Y:S01]  /*dd70*/  F2FP.BF16.PACK_AB R43, R132, R133 ;  /* 0x00000085842b723e */ /* 0x008fe200000010ff */
[----:B------:R-:W-:Y:S08]  /*dd80*/  LDSM.16.MT88.4 R52, [R135+0xe800] ;  /* 0x00e800008734783b */ /* 0x000ff00000004200 */
[----:B------:R3:W-:Y:S01]  /*dd90*/  MUFU.EX2 R78, R0 ;  /* 0x00000000004e7308 */ /* 0x0007e20000000800 */
[C---:B--2---:R-:W-:Y:S01]  /*dda0*/  HMMA.16816.F32.BF16 R4, R40.reuse, R44, R4 ;  /* 0x0000002c2804723c */ /* 0x044fe20000041804 */
[----:B----4-:R-:W2:Y:S06]  /*ddb0*/  LDSM.16.MT88.4 R48, [R217+0xe800] ;  /* 0x00e80000d930783b */ /* 0x010eac0000004200 */
[--C-:B------:R-:W-:Y:S01]  /*ddc0*/  FFMA.FTZ R44, R89, c[0x0][0x23c], -R39.reuse ;  /* 0x00008f00592c7a23 */ /* 0x100fe20000010827 */
[C---:B------:R-:W-:Y:S01]  /*ddd0*/  HMMA.16816.F32.BF16 R8, R40.reuse, R46, R8 ;  /* 0x0000002e2808723c */ /* 0x040fe20000041808 */
[----:B------:R4:W-:Y:S03]  /*dde0*/  MUFU.EX2 R89, R2 ;  /* 0x0000000200597308 */ /* 0x0009e60000000800 */
[--C-:B-1----:R-:W-:Y:S07]  /*ddf0*/  FFMA.FTZ R56, R88, c[0x0][0x23c], -R39.reuse ;  /* 0x00008f0058387a23 */ /* 0x102fee0000010827 */
[----:B------:R1:W-:Y:S01]  /*de00*/  MUFU.EX2 R125, R44 ;  /* 0x0000002c007d7308 */ /* 0x0003e20000000800 */
[--C-:B---3--:R-:W-:Y:S09]  /*de10*/  FFMA.FTZ R0, R108, c[0x0][0x23c], -R39.reuse ;  /* 0x00008f006c007a23 */ /* 0x108ff20000010827 */
[----:B------:R3:W3:Y:S01]  /*de20*/  MUFU.EX2 R126, R56 ;  /* 0x00000038007e7308 */ /* 0x0006e20000000800 */
[--C-:B----4-:R-:W-:Y:S09]  /*de30*/  FFMA.FTZ R2, R97, c[0x0][0x23c], -R39.reuse ;  /* 0x00008f0061027a23 */ /* 0x110ff20000010827 */
[----:B------:R4:W-:Y:S01]  /*de40*/  MUFU.EX2 R88, R2 ;  /* 0x0000000200587308 */ /* 0x0009e20000000800 */
[C---:B--2---:R-:W-:Y:S03]  /*de50*/  HMMA.16816.F32.BF16 R12, R40.reuse, R48, R12 ;  /* 0x00000030280c723c */ /* 0x044fe6000004180c */
[--C-:B-1----:R-:W-:Y:S04]  /*de60*/  FFMA.FTZ R44, R90, c[0x0][0x23c], -R60.reuse ;  /* 0x00008f005a2c7a23 */ /* 0x102fe8000001083c */
[--C-:B------:R-:W-:Y:S01]  /*de70*/  FFMA.FTZ R48, R91, c[0x0][0x23c], -R60.reuse ;  /* 0x00008f005b307a23 */ /* 0x100fe2000001083c */
[C---:B------:R-:W-:Y:S01]  /*de80*/  HMMA.16816.F32.BF16 R16, R40.reuse, R50, R16 ;  /* 0x000000322810723c */ /* 0x040fe20000041810 */
[----:B------:R1:W-:Y:S01]  /*de90*/  MUFU.EX2 R120, R44 ;  /* 0x0000002c00787308 */ /* 0x0003e20000000800 */
[----:B---3--:R-:W2:Y:S06]  /*dea0*/  LDSM.16.MT88.4 R56, [R216+0xe800] ;  /* 0x00e80000d838783b */ /* 0x008eac0000004200 */
[C---:B------:R-:W-:Y:S03]  /*deb0*/  HMMA.16816.F32.BF16 R20, R40.reuse, R52, R20 ;  /* 0x000000342814723c */ /* 0x040fe60000041814 */
[----:B------:R3:W2:Y:S01]  /*dec0*/  MUFU.EX2 R119, R48 ;  /* 0x0000003000777308 */ /* 0x0006a20000000800 */
[--C-:B----4-:R-:W-:Y:S04]  /*ded0*/  FFMA.FTZ R2, R98, c[0x0][0x23c], -R60.reuse ;  /* 0x00008f0062027a23 */ /* 0x110fe8000001083c */
[C---:B------:R-:W-:Y:S04]  /*dee0*/  HMMA.16816.F32.BF16 R24, R40.reuse, R54, R24 ;  /* 0x000000362818723c */ /* 0x040fe80000041818 */
[--C-:B------:R-:W-:Y:S01]  /*def0*/  FFMA.FTZ R52, R93, c[0x0][0x23c], -R39.reuse ;  /* 0x00008f005d347a23 */ /* 0x100fe20000010827 */
[----:B------:R4:W-:Y:S01]  /*df00*/  MUFU.EX2 R87, R2 ;  /* 0x0000000200577308 */ /* 0x0009e20000000800 */
[----:B-1----:R-:W1:Y:S09]  /*df10*/  LDSM.16.MT88.4 R44, [R134+0xf000] ;  /* 0x00f00000862c783b */ /* 0x002e720000004200 */
[----:B------:R5:W-:Y:S01]  /*df20*/  MUFU.EX2 R93, R52 ;  /* 0x00000034005d7308 */ /* 0x000be20000000800 */
[--C-:B---3--:R-:W-:Y:S09]  /*df30*/  FFMA.FTZ R48, R92, c[0x0][0x23c], -R39.reuse ;  /* 0x00008f005c307a23 */ /* 0x108ff20000010827 */
[----:B------:R3:W1:Y:S01]  /*df40*/  MUFU.EX2 R92, R48 ;  /* 0x00000030005c7308 */ /* 0x0006620000000800 */
[C---:B--2---:R-:W-:Y:S03]  /*df50*/  HMMA.16816.F32.BF16 R28, R40.reuse, R56, R28 ;  /* 0x00000038281c723c */ /* 0x044fe6000004181c */
[--C-:B----4-:R-:W-:Y:S04]  /*df60*/  FFMA.FTZ R2, R99, c[0x0][0x23c], -R60.reuse ;  /* 0x00008f0063027a23 */ /* 0x110fe8000001083c */
[--C-:B------:R-:W-:Y:S01]  /*df70*/  FFMA.FTZ R56, R95, c[0x0][0x23c], -R60.reuse ;  /* 0x00008f005f387a23 */ /* 0x100fe2000001083c */
[----:B------:R-:W-:Y:S01]  /*df80*/  HMMA.16816.F32.BF16 R32, R40, R58, R32 ;  /* 0x0000003a2820723c */ /* 0x000fe20000041820 */
[----:B------:R2:W-:Y:S03]  /*df90*/  MUFU.EX2 R86, R2 ;  /* 0x0000000200567308 */ /* 0x0005e60000000800 */
[--C-:B-----5:R-:W-:Y:S03]  /*dfa0*/  FFMA.FTZ R52, R94, c[0x0][0x23c], -R60.reuse ;  /* 0x00008f005e347a23 */ /* 0x120fe6000001083c */
[----:B------:R-:W-:Y:S02]  /*dfb0*/  F2FP.BF16.PACK_AB R40, R130, R131 ;  /* 0x000000838228723e */ /* 0x000fe400000010ff */
[----:B------:R-:W-:Y:S02]  /*dfc0*/  F2FP.BF16.PACK_AB R41, R124, R127 ;  /* 0x0000007f7c29723e */ /* 0x000fe400000010ff */
[----:B------:R4:W-:Y:S01]  /*dfd0*/  MUFU.EX2 R91, R52 ;  /* 0x00000034005b7308 */ /* 0x0009e20000000800 */
[----:B------:R-:W-:Y:S01]  /*dfe0*/  F2FP.BF16.PACK_AB R42, R125, R126 ;  /* 0x0000007e7d2a723e */ /* 0x000fe200000010ff */
[----:B---3--:R-:W3:Y:S01]  /*dff0*/  LDSM.16.MT88.4 R48, [R217+0xf000] ;  /* 0x00f00000d930783b */ /* 0x008ee20000004200 */
[----:B------:R-:W-:Y:S07]  /*e000*/  F2FP.BF16.PACK_AB R43, R119, R120 ;  /* 0x00000078772b723e */ /* 0x000fee00000010ff */
[C---:B-1----:R-:W-:Y:S01]  /*e010*/  HMMA.16816.F32.BF16 R4, R40.reuse, R44, R4 ;  /* 0x0000002c2804723c */ /* 0x042fe20000041804 */
[----:B------:R1:W5:Y:S02]  /*e020*/  MUFU.EX2 R90, R56 ;  /* 0x00000038005a7308 */ /* 0x0003640000000800 */
[--C-:B--2---:R-:W-:Y:S05]  /*e030*/  FFMA.FTZ R2, R100, c[0x0][0x23c], -R39.reuse ;  /* 0x00008f0064027a23 */ /* 0x104fea0000010827 */
[C---:B------:R-:W-:Y:S01]  /*e040*/  HMMA.16816.F32.BF16 R8, R40.reuse, R46, R8 ;  /* 0x0000002e2808723c */ /* 0x040fe20000041808 */
[----:B------:R-:W-:Y:S02]  /*e050*/  LDSM.16.MT88.4 R44, [R134+0xf800] ;  /* 0x00f80000862c783b */ /* 0x000fe40000004200 */
[----:B------:R2:W-:Y:S06]  /*e060*/  MUFU.EX2 R84, R2 ;  /* 0x0000000200547308 */ /* 0x0005ec0000000800 */
[----:B----4-:R-:W4:Y:S04]  /*e070*/  LDSM.16.MT88.4 R52, [R135+0xf000] ;  /* 0x00f000008734783b */ /* 0x010f280000004200 */
[----:B------:R5:W-:Y:S04]  /*e080*/  MUFU.EX2 R77, R0 ;  /* 0x00000000004d7308 */ /* 0x000be80000000800 */
[----:B-1----:R-:W1:Y:S01]  /*e090*/  LDSM.16.MT88.4 R56, [R216+0xf000] ;  /* 0x00f00000d838783b */ /* 0x002e620000004200 */
[C---:B---3--:R-:W-:Y:S03]  /*e0a0*/  HMMA.16816.F32.BF16 R12, R40.reuse, R48, R12 ;  /* 0x00000030280c723c */ /* 0x048fe6000004180c */
[--C-:B--2---:R-:W-:Y:S04]  /*e0b0*/  FFMA.FTZ R2, R101, c[0x0][0x23c], -R39.reuse ;  /* 0x00008f0065027a23 */ /* 0x104fe80000010827 */
[----:B------:R2:W3:Y:S01]  /*e0c0*/  MUFU.EX2 R85, R2 ;  /* 0x0000000200557308 */ /* 0x0004e20000000800 */
[C---:B------:R-:W-:Y:S01]  /*e0d0*/  HMMA.16816.F32.BF16 R16, R40.reuse, R50, R16 ;  /* 0x000000322810723c */ /* 0x040fe20000041810 */
[----:B------:R-:W3:Y:S03]  /*e0e0*/  LDSM.16.MT88.4 R48, [R217+0xf800] ;  /* 0x00f80000d930783b */ /* 0x000ee60000004200 */
[----:B-----5:R-:W-:Y:S05]  /*e0f0*/  FFMA.FTZ R0, R109, c[0x0][0x23c], -R39 ;  /* 0x00008f006d007a23 */ /* 0x020fea0000010827 */
[----:B------:R5:W-:Y:S01]  /*e100*/  MUFU.EX2 R76, R0 ;  /* 0x00000000004c7308 */ /* 0x000be20000000800 */
[C---:B----4-:R-:W-:Y:S03]  /*e110*/  HMMA.16816.F32.BF16 R20, R40.reuse, R52, R20 ;  /* 0x000000342814723c */ /* 0x050fe60000041814 */
[--C-:B--2---:R-:W-:Y:S05]  /*e120*/  FFMA.FTZ R2, R102, c[0x0][0x23c], -R60.reuse ;  /* 0x00008f0066027a23 */ /* 0x104fea000001083c */
[C---:B------:R-:W-:Y:S01]  /*e130*/  HMMA.16816.F32.BF16 R24, R40.reuse, R54, R24 ;  /* 0x000000362818723c */ /* 0x040fe20000041818 */
[----:B------:R-:W2:Y:S01]  /*e140*/  LDSM.16.MT88.4 R52, [R135+0xf800] ;  /* 0x00f800008734783b */ /* 0x000ea20000004200 */
[----:B------:R4:W-:Y:S06]  /*e150*/  MUFU.EX2 R83, R2 ;  /* 0x0000000200537308 */ /* 0x0009ec0000000800 */
[C---:B-1----:R-:W-:Y:S04]  /*e160*/  HMMA.16816.F32.BF16 R28, R40.reuse, R56, R28 ;  /* 0x00000038281c723c */ /* 0x042fe8000004181c */
[--C-:B-----5:R-:W-:Y:S04]  /*e170*/  FFMA.FTZ R0, R110, c[0x0][0x23c], -R60.reuse ;  /* 0x00008f006e007a23 */ /* 0x120fe8000001083c */
[----:B------:R-:W-:Y:S01]  /*e180*/  HMMA.16816.F32.BF16 R32, R40, R58, R32 ;  /* 0x0000003a2820723c */ /* 0x000fe20000041820 */
[----:B------:R-:W1:Y:S01]  /*e190*/  LDSM.16.MT88.4 R56, [R216+0xf800] ;  /* 0x00f80000d838783b */ /* 0x000e620000004200 */
[----:B------:R5:W-:Y:S05]  /*e1a0*/  MUFU.EX2 R75, R0 ;  /* 0x00000000004b7308 */ /* 0x000bea0000000800 */
[----:B------:R-:W-:Y:S02]  /*e1b0*/  F2FP.BF16.PACK_AB R40, R93, R92 ;  /* 0x0000005c5d28723e */ /* 0x000fe400000010ff */
[----:B------:R-:W-:Y:S03]  /*e1c0*/  F2FP.BF16.PACK_AB R41, R90, R91 ;  /* 0x0000005b5a29723e */ /* 0x000fe600000010ff */
[----:B------:R-:W-:Y:S01]  /*e1d0*/  F2FP.BF16.PACK_AB R42, R88, R89 ;  /* 0x00000059582a723e */ /* 0x000fe200000010ff */
[----:B----4-:R-:W-:Y:S01]  /*e1e0*/  FFMA.FTZ R2, R103, c[0x0][0x23c], -R60 ;  /* 0x00008f0067027a23 */ /* 0x010fe2000001083c */
[----:B------:R-:W-:Y:S03]  /*e1f0*/  F2FP.BF16.PACK_AB R43, R86, R87 ;  /* 0x00000057562b723e */ /* 0x000fe600000010ff */
[----:B------:R4:W1:Y:S04]  /*e200*/  MUFU.EX2 R82, R2 ;  /* 0x0000000200527308 */ /* 0x0008680000000800 */
[C---:B------:R-:W-:Y:S03]  /*e210*/  HMMA.16816.F32.BF16 R4, R40.reuse, R44, R4 ;  /* 0x0000002c2804723c */ /* 0x040fe60000041804 */
[----:B-----5:R-:W-:Y:S05]  /*e220*/  FADD.FTZ R0, R242, R61 ;  /* 0x0000003df2007221 */ /* 0x020fea0000010000 */
[C---:B------:R-:W-:Y:S01]  /*e230*/  HMMA.16816.F32.BF16 R8, R40.reuse, R46, R8 ;  /* 0x0000002e2808723c */ /* 0x040fe20000041808 */
[----:B------:R-:W5:Y:S07]  /*e240*/  LDSM.16.MT88.4 R44, [R134+0x10000] ;  /* 0x01000000862c783b */ /* 0x000f6e0000004200 */
[C---:B---3--:R-:W-:Y:S04]  /*e250*/  HMMA.16816.F32.BF16 R12, R40.reuse, R48, R12 ;  /* 0x00000030280c723c */ /* 0x048fe8000004180c */
[----:B----4-:R-:W-:Y:S04]  /*e260*/  FADD.FTZ R2, R243, R62 ;  /* 0x0000003ef3027221 */ /* 0x010fe80000010000 */
[C---:B------:R-:W-:Y:S01]  /*e270*/  HMMA.16816.F32.BF16 R16, R40.reuse, R50, R16 ;  /* 0x000000322810723c */ /* 0x040fe20000041810 */
[----:B------:R-:W3:Y:S07]  /*e280*/  LDSM.16.MT88.4 R48, [R217+0x10000] ;  /* 0x01000000d930783b */ /* 0x000eee0000004200 */
[C---:B--2---:R-:W-:Y:S08]  /*e290*/  HMMA.16816.F32.BF16 R20, R40.reuse, R52, R20 ;  /* 0x000000342814723c */ /* 0x044ff00000041814 */
[C---:B------:R-:W-:Y:S01]  /*e2a0*/  HMMA.16816.F32.BF16 R24, R40.reuse, R54, R24 ;  /* 0x000000362818723c */ /* 0x040fe20000041818 */
[----:B------:R-:W2:Y:S07]  /*e2b0*/  LDSM.16.MT88.4 R52, [R135+0x10000] ;  /* 0x010000008734783b */ /* 0x000eae0000004200 */
[C---:B-1----:R-:W-:Y:S07]  /*e2c0*/  HMMA.16816.F32.BF16 R28, R40.reuse, R56, R28 ;  /* 0x00000038281c723c */ /* 0x042fee000004181c */
[----:B------:R-:W-:Y:S01]  /*e2d0*/  FADD.FTZ R56, R214, R0 ;  /* 0x00000000d6387221 */ /* 0x000fe20000010000 */
[----:B------:R-:W-:Y:S04]  /*e2e0*/  HMMA.16816.F32.BF16 R32, R40, R58, R32 ;  /* 0x0000003a2820723c */ /* 0x000fe80000041820 */
[--C-:B------:R-:W-:Y:S02]  /*e2f0*/  FFMA.FTZ R0, R112, c[0x0][0x23c], -R39.reuse ;  /* 0x00008f0070007a23 */ /* 0x100fe40000010827 */
[----:B------:R-:W-:Y:S01]  /*e300*/  FADD.FTZ R57, R215, R2 ;  /* 0x00000002d7397221 */ /* 0x000fe20000010000 */
[----:B------:R-:W-:Y:S01]  /*e310*/  F2FP.BF16.PACK_AB R40, R85, R84 ;  /* 0x000000545528723e */ /* 0x000fe200000010ff */
[--C-:B------:R-:W-:Y:S01]  /*e320*/  FFMA.FTZ R2, R111, c[0x0][0x23c], -R60.reuse ;  /* 0x00008f006f027a23 */ /* 0x100fe2000001083c */
[----:B------:R1:W-:Y:S03]  /*e330*/  MUFU.EX2 R74, R0 ;  /* 0x00000000004a7308 */ /* 0x0003e60000000800 */
[----:B------:R-:W-:Y:S02]  /*e340*/  F2FP.BF16.PACK_AB R41, R82, R83 ;  /* 0x000000535229723e */ /* 0x000fe400000010ff */
[----:B------:R-:W-:Y:S02]  /*e350*/  F2FP.BF16.PACK_AB R42, R80, R81 ;  /* 0x00000051502a723e */ /* 0x000fe400000010ff */
[----:B------:R-:W-:Y:S03]  /*e360*/  F2FP.BF16.PACK_AB R43, R78, R79 ;  /* 0x0000004f4e2b723e */ /* 0x000fe600000010ff */
[----:B------:R4:W2:Y:S04]  /*e370*/  MUFU.EX2 R73, R2 ;  /* 0x0000000200497308 */ /* 0x0008a80000000800 */
[C---:B-----5:R-:W-:Y:S08]  /*e380*/  HMMA.16816.F32.BF16 R4, R40.reuse, R44, R4 ;  /* 0x0000002c2804723c */ /* 0x060ff00000041804 */
[C---:B------:R-:W-:Y:S01]  /*e390*/  HMMA.16816.F32.BF16 R8, R40.reuse, R46, R8 ;  /* 0x0000002e2808723c */ /* 0x040fe20000041808 */
[----:B------:R-:W5:Y:S03]  /*e3a0*/  LDSM.16.MT88.4 R44, [R216+0x10000] ;  /* 0x01000000d82c783b */ /* 0x000f660000004200 */
[----:B-1----:R-:W-:Y:S04]  /*e3b0*/  FFMA.FTZ R0, R113, c[0x0][0x23c], -R39 ;  /* 0x00008f0071007a23 */ /* 0x002fe80000010827 */
[C---:B---3--:R-:W-:Y:S01]  /*e3c0*/  HMMA.16816.F32.BF16 R12, R40.reuse, R48, R12 ;  /* 0x00000030280c723c */ /* 0x048fe2000004180c */
[----:B------:R1:W3:Y:S03]  /*e3d0*/  MUFU.EX2 R72, R0 ;  /* 0x0000000000487308 */ /* 0x0002e60000000800 */
[----:B----4-:R-:W-:Y:S02]  /*e3e0*/  FADD.FTZ R2, R213, R57 ;  /* 0x00000039d5027221 */ /* 0x010fe40000010000 */
[--C-:B------:R-:W-:Y:S02]  /*e3f0*/  FFMA.FTZ R57, R114, c[0x0][0x23c], -R60.reuse ;  /* 0x00008f0072397a23 */ /* 0x100fe4000001083c */
[----:B------:R-:W-:Y:S01]  /*e400*/  FFMA.FTZ R49, R115, c[0x0][0x23c], -R60 ;  /* 0x00008f0073317a23 */ /* 0x000fe2000001083c */
[C---:B------:R-:W-:Y:S02]  /*e410*/  HMMA.16816.F32.BF16 R16, R40.reuse, R50, R16 ;  /* 0x000000322810723c */ /* 0x040fe40000041810 */
[----:B------:R-:W-:Y:S06]  /*e420*/  MUFU.EX2 R71, R57 ;  /* 0x0000003900477308 */ /* 0x000fec0000000800 */
[C---:B--2---:R-:W-:Y:S04]  /*e430*/  HMMA.16816.F32.BF16 R20, R40.reuse, R52, R20 ;  /* 0x000000342814723c */ /* 0x044fe80000041814 */
[----:B------:R2:W4:Y:S03]  /*e440*/  MUFU.EX2 R70, R49 ;  /* 0x0000003100467308 */ /* 0x0005260000000800 */
[--C-:B------:R-:W-:Y:S01]  /*e450*/  FFMA.FTZ R52, R116, c[0x0][0x23c], -R39.reuse ;  /* 0x00008f0074347a23 */ /* 0x100fe20000010827 */
[C---:B------:R-:W-:Y:S04]  /*e460*/  HMMA.16816.F32.BF16 R24, R40.reuse, R54, R24 ;  /* 0x000000362818723c */ /* 0x040fe80000041818 */
[----:B-1----:R-:W-:Y:S02]  /*e470*/  FADD.FTZ R0, R207, R56 ;  /* 0x00000038cf007221 */ /* 0x002fe40000010000 */
[----:B------:R-:W-:Y:S01]  /*e480*/  FADD.FTZ R56, R212, R2 ;  /* 0x00000002d4387221 */ /* 0x000fe20000010000 */
[----:B------:R1:W-:Y:S01]  /*e490*/  MUFU.EX2 R69, R52 ;  /* 0x0000003400457308 */ /* 0x0003e20000000800 */
[----:B------:R-:W-:Y:S01]  /*e4a0*/  FADD.FTZ R2, R206, R0 ;  /* 0x00000000ce027221 */ /* 0x000fe20000010000 */
[C---:B-----5:R-:W-:Y:S03]  /*e4b0*/  HMMA.16816.F32.BF16 R28, R40.reuse, R44, R28 ;  /* 0x0000002c281c723c */ /* 0x060fe6000004181c */
[----:B------:R-:W-:Y:S02]  /*e4c0*/  FADD.FTZ R0, R205, R56 ;  /* 0x00000038cd007221 */ /* 0x000fe40000010000 */
[----:B------:R-:W-:Y:S02]  /*e4d0*/  FADD.FTZ R2, R204, R2 ;  /* 0x00000002cc027221 */ /* 0x000fe40000010000 */
[----:B------:R-:W-:Y:S01]  /*e4e0*/  FADD.FTZ R48, R202, R0 ;  /* 0x00000000ca307221 */ /* 0x000fe20000010000 */
[----:B------:R-:W-:Y:S04]  /*e4f0*/  HMMA.16816.F32.BF16 R32, R40, R46, R32 ;  /* 0x0000002e2820723c */ /* 0x000fe80000041820 */
[----:B------:R-:W-:Y:S02]  /*e500*/  FADD.FTZ R0, R203, R2 ;  /* 0x00000002cb007221 */ /* 0x000fe40000010000 */
[----:B------:R-:W-:Y:S01]  /*e510*/  FADD.FTZ R2, R201, R48 ;  /* 0x00000030c9027221 */ /* 0x000fe20000010000 */
[----:B------:R-:W-:Y:S01]  /*e520*/  F2FP.BF16.PACK_AB R40, R76, R77 ;  /* 0x0000004d4c28723e */ /* 0x000fe200000010ff */
[----:B------:R-:W-:Y:S01]  /*e530*/  FFMA.FTZ R44, R118, c[0x0][0x23c], -R60 ;  /* 0x00008f00762c7a23 */ /* 0x000fe2000001083c */
[----:B--2---:R-:W2:Y:S03]  /*e540*/  LDSM.16.MT88.4 R48, [R134+0x10800] ;  /* 0x010800008630783b */ /* 0x004ea60000004200 */
[----:B------:R-:W-:Y:S01]  /*e550*/  FADD.FTZ R2, R199, R2 ;  /* 0x00000002c7027221 */ /* 0x000fe20000010000 */
[----:B------:R5:W-:Y:S01]  /*e560*/  MUFU.EX2 R67, R44 ;  /* 0x0000002c00437308 */ /* 0x000be20000000800 */
[----:B------:R-:W-:Y:S01]  /*e570*/  FADD.FTZ R0, R200, R0 ;  /* 0x00000000c8007221 */ /* 0x000fe20000010000 */
[----:B------:R-:W-:Y:S01]  /*e580*/  F2FP.BF16.PACK_AB R41, R73, R75 ;  /* 0x0000004b4929723e */ /* 0x000fe200000010ff */
[----:B------:R-:W-:Y:S01]  /*e590*/  FADD.FTZ R2, R197, R2 ;  /* 0x00000002c5027221 */ /* 0x000fe20000010000 */
[----:B---3--:R-:W-:Y:S01]  /*e5a0*/  F2FP.BF16.PACK_AB R42, R72, R74 ;  /* 0x0000004a482a723e */ /* 0x008fe200000010ff */
[----:B------:R-:W-:Y:S01]  /*e5b0*/  FADD.FTZ R0, R198, R0 ;  /* 0x00000000c6007221 */ /* 0x000fe20000010000 */
[----:B----4-:R-:W-:Y:S01]  /*e5c0*/  F2FP.BF16.PACK_AB R43, R70, R71 ;  /* 0x00000047462b723e */ /* 0x010fe200000010ff */
[----:B-1----:R-:W-:Y:S02]  /*e5d0*/  FADD.FTZ R52, R195, R2 ;  /* 0x00000002c3347221 */ /* 0x002fe40000010000 */
[----:B------:R-:W-:Y:S02]  /*e5e0*/  FFMA.FTZ R2, R117, c[0x0][0x23c], -R39 ;  /* 0x00008f0075027a23 */ /* 0x000fe40000010827 */
[----:B------:R-:W-:Y:S02]  /*e5f0*/  FADD.FTZ R56, R188, R52 ;  /* 0x00000034bc387221 */ /* 0x000fe40000010000 */
[----:B------:R-:W-:Y:S01]  /*e600*/  FADD.FTZ R0, R196, R0 ;  /* 0x00000000c4007221 */ /* 0x000fe20000010000 */
[----:B------:R1:W3:Y:S01]  /*e610*/  MUFU.EX2 R68, R2 ;  /* 0x0000000200447308 */ /* 0x0002e20000000800 */
[----:B------:R-:W4:Y:S02]  /*e620*/  LDSM.16.MT88.4 R52, [R217+0x10800] ;  /* 0x01080000d934783b */ /* 0x000f240000004200 */
[----:B------:R-:W-:Y:S04]  /*e630*/  FADD.FTZ R0, R190, R0 ;  /* 0x00000000be007221 */ /* 0x000fe80000010000 */
[----:B------:R-:W-:Y:S02]  /*e640*/  FADD.FTZ R0, R187, R0 ;  /* 0x00000000bb007221 */ /* 0x000fe40000010000 */
[----:B-----5:R-:W5:Y:S02]  /*e650*/  LDSM.16.MT88.4 R44, [R135+0x10800] ;  /* 0x01080000872c783b */ /* 0x020f640000004200 */
[----:B------:R-:W-:Y:S01]  /*e660*/  FADD.FTZ R0, R186, R0 ;  /* 0x00000000ba007221 */ /* 0x000fe20000010000 */
[C---:B--2---:R-:W-:Y:S03]  /*e670*/  HMMA.16816.F32.BF16 R4, R40.reuse, R48, R4 ;  /* 0x000000302804723c */ /* 0x044fe60000041804 */
[----:B-1----:R-:W-:Y:S02]  /*e680*/  FADD.FTZ R2, R189, R56 ;  /* 0x00000038bd027221 */ /* 0x002fe40000010000 */
[----:B------:R-:W-:Y:S02]  /*e690*/  FADD.FTZ R56, R181, R0 ;  /* 0x00000000b5387221 */ /* 0x000fe40000010000 */
[----:B------:R-:W-:Y:S01]  /*e6a0*/  FADD.FTZ R57, R184, R2 ;  /* 0x00000002b8397221 */ /* 0x000fe20000010000 */
[C---:B------:R-:W-:Y:S04]  /*e6b0*/  HMMA.16816.F32.BF16 R8, R40.reuse, R50, R8 ;  /* 0x000000322808723c */ /* 0x040fe80000041808 */
[--C-:B------:R-:W-:Y:S02]  /*e6c0*/  FFMA.FTZ R2, R194, c[0x0][0x23c], -R60.reuse ;  /* 0x00008f00c2027a23 */ /* 0x100fe4000001083c */
[----:B------:R-:W-:Y:S02]  /*e6d0*/  FADD.FTZ R0, R185, R57 ;  /* 0x00000039b9007221 */ /* 0x000fe40000010000 */
[--C-:B------:R-:W-:Y:S01]  /*e6e0*/  FFMA.FTZ R48, R193, c[0x0][0x23c], -R39.reuse ;  /* 0x00008f00c1307a23 */ /* 0x100fe20000010827 */
[----:B------:R1:W2:Y:S01]  /*e6f0*/  MUFU.EX2 R66, R2 ;  /* 0x0000000200427308 */ /* 0x0002a20000000800 */
[C---:B----4-:R-:W-:Y:S07]  /*e700*/  HMMA.16816.F32.BF16 R12, R40.reuse, R52, R12 ;  /* 0x00000034280c723c */ /* 0x050fee000004180c */
[----:B------:R-:W-:Y:S01]  /*e710*/  FFMA.FTZ R52, R122, c[0x0][0x23c], -R60 ;  /* 0x00008f007a347a23 */ /* 0x000fe2000001083c */
[C---:B------:R-:W-:Y:S01]  /*e720*/  HMMA.16816.F32.BF16 R16, R40.reuse, R54, R16 ;  /* 0x000000362810723c */ /* 0x040fe20000041810 */
[----:B------:R4:W-:Y:S07]  /*e730*/  MUFU.EX2 R65, R48 ;  /* 0x0000003000417308 */ /* 0x0009ee0000000800 */
[C---:B-----5:R-:W-:Y:S03]  /*e740*/  HMMA.16816.F32.BF16 R20, R40.reuse, R44, R20 ;  /* 0x0000002c2814723c */ /* 0x060fe60000041814 */
[----:B------:R5:W-:Y:S01]  /*e750*/  MUFU.EX2 R63, R52 ;  /* 0x00000034003f7308 */ /* 0x000be20000000800 */
[----:B-1----:R-:W-:Y:S02]  /*e760*/  FADD.FTZ R2, R183, R56 ;  /* 0x00000038b7027221 */ /* 0x002fe40000010000 */
[----:B------:R-:W-:Y:S02]  /*e770*/  FADD.FTZ R56, R182, R0 ;  /* 0x00000000b6387221 */ /* 0x000fe40000010000 */
[C---:B------:R-:W-:Y:S04]  /*e780*/  HMMA.16816.F32.BF16 R24, R40.reuse, R46, R24 ;  /* 0x0000002e2818723c */ /* 0x040fe80000041818 */
[----:B------:R-:W-:Y:S02]  /*e790*/  FADD.FTZ R0, R179, R2 ;  /* 0x00000002b3007221 */ /* 0x000fe40000010000 */
[----:B------:R-:W-:Y:S02]  /*e7a0*/  FADD.FTZ R2, R180, R56 ;  /* 0x00000038b4027221 */ /* 0x000fe40000010000 */
[----:B------:R-:W-:Y:S01]  /*e7b0*/  FADD.FTZ R0, R177, R0 ;  /* 0x00000000b1007221 */ /* 0x000fe20000010000 */
[----:B----4-:R-:W1:Y:S03]  /*e7c0*/  LDSM.16.MT88.4 R48, [R216+0x10800] ;  /* 0x01080000d830783b */ /* 0x010e660000004200 */
[--C-:B------:R-:W-:Y:S02]  /*e7d0*/  FFMA.FTZ R56, R121, c[0x0][0x23c], -R39.reuse ;  /* 0x00008f0079387a23 */ /* 0x100fe40000010827 */
[----:B------:R-:W-:Y:S02]  /*e7e0*/  FADD.FTZ R0, R175, R0 ;  /* 0x00000000af007221 */ /* 0x000fe40000010000 */
[----:B------:R4:W1:Y:S01]  /*e7f0*/  MUFU.EX2 R64, R56 ;  /* 0x0000003800407308 */ /* 0x0008620000000800 */
[----:B------:R-:W-:Y:S02]  /*e800*/  FADD.FTZ R2, R176, R2 ;  /* 0x00000002b0027221 */ /* 0x000fe40000010000 */
[----:B------:R-:W-:Y:S02]  /*e810*/  FADD.FTZ R0, R174, R0 ;  /* 0x00000000ae007221 */ /* 0x000fe40000010000 */
[----:B------:R-:W-:Y:S02]  /*e820*/  FADD.FTZ R2, R178, R2 ;  /* 0x00000002b2027221 */ /* 0x000fe40000010000 */
[----:B------:R-:W-:Y:S02]  /*e830*/  FADD.FTZ R0, R171, R0 ;  /* 0x00000000ab007221 */ /* 0x000fe40000010000 */
[--C-:B------:R-:W-:Y:S02]  /*e840*/  FFMA.FTZ R44, R192, c[0x0][0x23c], -R39.reuse ;  /* 0x00008f00c02c7a23 */ /* 0x100fe40000010827 */
[----:B-----5:R-:W-:Y:S02]  /*e850*/  FADD.FTZ R52, R170, R0 ;  /* 0x00000000aa347221 */ /* 0x020fe40000010000 */
[----:B------:R-:W-:Y:S01]  /*e860*/  FFMA.FTZ R0, R123, c[0x0][0x23c], -R60 ;  /* 0x00008f007b007a23 */ /* 0x000fe2000001083c */
[----:B------:R-:W-:Y:S01]  /*e870*/  MUFU.EX2 R61, R44 ;  /* 0x0000002c003d7308 */ /* 0x000fe20000000800 */
[----:B------:R-:W-:Y:S04]  /*e880*/  FADD.FTZ R2, R173, R2 ;  /* 0x00000002ad027221 */ /* 0x000fe80000010000 */
[----:B------:R-:W-:Y:S04]  /*e890*/  FADD.FTZ R2, R172, R2 ;  /* 0x00000002ac027221 */ /* 0x000fe80000010000 */
[----:B----4-:R-:W-:Y:S01]  /*e8a0*/  FADD.FTZ R56, R169, R2 ;  /* 0x00000002a9387221 */ /* 0x010fe20000010000 */
[----:B------:R4:W5:Y:S01]  /*e8b0*/  MUFU.EX2 R62, R0 ;  /* 0x00000000003e7308 */ /* 0x0009620000000800 */
[----:B------:R-:W-:Y:S02]  /*e8c0*/  FADD.FTZ R2, R167, R52 ;  /* 0x00000034a7027221 */ /* 0x000fe40000010000 */
[----:B------:R-:W-:Y:S01]  /*e8d0*/  FADD.FTZ R56, R168, R56 ;  /* 0x00000038a8387221 */ /* 0x000fe20000010000 */
[----:B------:R-:W5:Y:S01]  /*e8e0*/  LDSM.16.MT88.4 R52, [R134+0x11000] ;  /* 0x011000008634783b */ /* 0x000f620000004200 */
[C---:B-1----:R-:W-:Y:S07]  /*e8f0*/  HMMA.16816.F32.BF16 R28, R40.reuse, R48, R28 ;  /* 0x00000030281c723c */ /* 0x042fee000004181c */
[----:B------:R-:W-:Y:S01]  /*e900*/  FFMA.FTZ R48, R209, c[0x0][0x23c], -R60 ;  /* 0x00008f00d1307a23 */ /* 0x000fe2000001083c */
[----:B------:R-:W-:Y:S03]  /*e910*/  HMMA.16816.F32.BF16 R32, R40, R50, R32 ;  /* 0x000000322820723c */ /* 0x000fe60000041820 */
[----:B------:R1:W-:Y:S01]  /*e920*/  MUFU.EX2 R58, R48 ;  /* 0x00000030003a7308 */ /* 0x0003e20000000800 */
[----:B----4-:R-:W-:Y:S03]  /*e930*/  FADD.FTZ R0, R166, R2 ;  /* 0x00000002a6007221 */ /* 0x010fe60000010000 */
[----:B---3--:R-:W-:Y:S01]  /*e940*/  F2FP.BF16.PACK_AB R40, R68, R69 ;  /* 0x000000454428723e */ /* 0x008fe200000010ff */
[----:B------:R-:W-:Y:S01]  /*e950*/  FADD.FTZ R2, R165, R56 ;  /* 0x00000038a5027221 */ /* 0x000fe20000010000 */
[----:B--2---:R-:W-:Y:S03]  /*e960*/  F2FP.BF16.PACK_AB R41, R66, R67 ;  /* 0x000000434229723e */ /* 0x004fe600000010ff */
[----:B------:R-:W-:Y:S01]  /*e970*/  FADD.FTZ R2, R164, R2 ;  /* 0x00000002a4027221 */ /* 0x000fe20000010000 */
[----:B------:R-:W-:Y:S01]  /*e980*/  F2FP.BF16.PACK_AB R42, R64, R65 ;  /* 0x00000041402a723e */ /* 0x000fe200000010ff */
[----:B------:R-:W-:Y:S01]  /*e990*/  FADD.FTZ R0, R163, R0 ;  /* 0x00000000a3007221 */ /* 0x000fe20000010000 */
[----:B-----5:R-:W-:Y:S01]  /*e9a0*/  F2FP.BF16.PACK_AB R43, R62, R63 ;  /* 0x0000003f3e2b723e */ /* 0x020fe200000010ff */
[----:B------:R-:W-:Y:S02]  /*e9b0*/  FADD.FTZ R44, R161, R2 ;  /* 0x00000002a12c7221 */ /* 0x000fe40000010000 */
[--C-:B------:R-:W-:Y:S02]  /*e9c0*/  FFMA.FTZ R2, R208, c[0x0][0x23c], -R39.reuse ;  /* 0x00008f00d0027a23 */ /* 0x100fe40000010827 */
[----:B------:R-:W-:Y:S02]  /*e9d0*/  FADD.FTZ R0, R162, R0 ;  /* 0x00000000a2007221 */ /* 0x000fe40000010000 */
[----:B------:R-:W-:Y:S01]  /*e9e0*/  FADD.FTZ R56, R160, R44 ;  /* 0x0000002ca0387221 */ /* 0x000fe20000010000 */
[----:B------:R2:W3:Y:S01]  /*e9f0*/  MUFU.EX2 R59, R2 ;  /* 0x00000002003b7308 */ /* 0x0004e20000000800 */
[----:B------:R-:W-:Y:S01]  /*ea00*/  FADD.FTZ R0, R159, R0 ;  /* 0x000000009f007221 */ /* 0x000fe20000010000 */
[----:B------:R-:W4:Y:S01]  /*ea10*/  LDSM.16.MT88.4 R44, [R217+0x11000] ;  /* 0x01100000d92c783b */ /* 0x000f220000004200 */
[C---:B------:R-:W-:Y:S03]  /*ea20*/  HMMA.16816.F32.BF16 R4, R40.reuse, R52, R4 ;  /* 0x000000342804723c */ /* 0x040fe60000041804 */
[----:B------:R-:W-:Y:S04]  /*ea30*/  FADD.FTZ R0, R158, R0 ;  /* 0x000000009e007221 */ /* 0x000fe80000010000 */
[----:B------:R-:W-:Y:S01]  /*ea40*/  FADD.FTZ R0, R154, R0 ;  /* 0x000000009a007221 */ /* 0x000fe20000010000 */
[----:B-1----:R-:W1:Y:S01]  /*ea50*/  LDSM.16.MT88.4 R48, [R135+0x11000] ;  /* 0x011000008730783b */ /* 0x002e620000004200 */
[--C-:B------:R-:W-:Y:S01]  /*ea60*/  FFMA.FTZ R52, R128, c[0x0][0x23c], -R39.reuse ;  /* 0x00008f0080347a23 */ /* 0x100fe20000010827 */
[C---:B------:R-:W-:Y:S03]  /*ea70*/  HMMA.16816.F32.BF16 R8, R40.reuse, R54, R8 ;  /* 0x000000362808723c */ /* 0x040fe60000041808 */
[----:B------:R-:W-:Y:S02]  /*ea80*/  FFMA.FTZ R39, R129, c[0x0][0x23c], -R39 ;  /* 0x00008f0081277a23 */ /* 0x000fe40000010827 */
[----:B--2---:R-:W-:Y:S01]  /*ea90*/  FADD.FTZ R2, R157, R56 ;  /* 0x000000389d027221 */ /* 0x004fe20000010000 */
[----:B---3--:R-:W-:Y:S01]  /*eaa0*/  F2FP.BF16.PACK_AB R164, R59, R61 ;  /* 0x0000003d3ba4723e */ /* 0x008fe200000010ff */
[----:B------:R-:W-:Y:S02]  /*eab0*/  FADD.FTZ R56, R152, R0 ;  /* 0x0000000098387221 */ /* 0x000fe40000010000 */
[----:B------:R-:W-:Y:S03]  /*eac0*/  FADD.FTZ R57, R156, R2 ;  /* 0x000000029c397221 */ /* 0x000fe60000010000 */
[----:B------:R-:W-:Y:S01]  /*ead0*/  FFMA.FTZ R2, R210, c[0x0][0x23c], -R60 ;  /* 0x00008f00d2027a23 */ /* 0x000fe2000001083c */
[----:B------:R-:W-:Y:S01]  /*eae0*/  LDSM.16.MT88.4 R156, [R135+0x11800] ;  /* 0x01180000879c783b */ /* 0x000fe20000004200 */
[----:B------:R-:W-:Y:S02]  /*eaf0*/  FADD.FTZ R0, R155, R57 ;  /* 0x000000399b007221 */ /* 0x000fe40000010000 */
[----:B------:R-:W-:Y:S01]  /*eb00*/  FADD.FTZ R56, R151, R56 ;  /* 0x0000003897387221 */ /* 0x000fe20000010000 */
[----:B------:R2:W3:Y:S01]  /*eb10*/  MUFU.EX2 R57, R2 ;  /* 0x0000000200397308 */ /* 0x0004e20000000800 */
[----:B------:R-:W-:Y:S01]  /*eb20*/  FFMA.FTZ R60, R38, c[0x0][0x23c], -R60 ;  /* 0x00008f00263c7a23 */ /* 0x000fe2000001083c */
[C---:B----4-:R-:W-:Y:S08]  /*eb30*/  HMMA.16816.F32.BF16 R12, R40.reuse, R44, R12 ;  /* 0x0000002c280c723c */ /* 0x050ff0000004180c */
[----:B------:R-:W-:Y:S01]  /*eb40*/  MUFU.EX2 R44, R39 ;  /* 0x00000027002c7308 */ /* 0x000fe20000000800 */
[C---:B------:R-:W-:Y:S09]  /*eb50*/  HMMA.16816.F32.BF16 R16, R40.reuse, R46, R16 ;  /* 0x0000002e2810723c */ /* 0x040ff20000041810 */
[----:B------:R-:W-:Y:S01]  /*eb60*/  MUFU.EX2 R60, R60 ;  /* 0x0000003c003c7308 */ /* 0x000fe20000000800 */
[C---:B-1----:R-:W-:Y:S03]  /*eb70*/  HMMA.16816.F32.BF16 R20, R40.reuse, R48, R20 ;  /* 0x000000302814723c */ /* 0x042fe60000041814 */
[----:B--2---:R-:W-:Y:S01]  /*eb80*/  FADD.FTZ R2, R153, R0 ;  /* 0x0000000099027221 */ /* 0x004fe20000010000 */
[----:B---3--:R-:W-:Y:S01]  /*eb90*/  F2FP.BF16.PACK_AB R165, R57, R58 ;  /* 0x0000003a39a5723e */ /* 0x008fe200000010ff */
[----:B------:R-:W-:Y:S02]  /*eba0*/  FADD.FTZ R0, R150, R56 ;  /* 0x0000003896007221 */ /* 0x000fe40000010000 */
[----:B------:R-:W-:Y:S02]  /*ebb0*/  FADD.FTZ R2, R149, R2 ;  /* 0x0000000295027221 */ /* 0x000fe40000010000 */
[----:B------:R1:W2:Y:S01]  /*ebc0*/  MUFU.EX2 R56, R52 ;  /* 0x0000003400387308 */ /* 0x0002a20000000800 */
[C---:B------:R-:W-:Y:S03]  /*ebd0*/  HMMA.16816.F32.BF16 R24, R40.reuse, R50, R24 ;  /* 0x000000322818723c */ /* 0x040fe60000041818 */
[----:B------:R-:W-:Y:S02]  /*ebe0*/  FADD.FTZ R0, R147, R0 ;  /* 0x0000000093007221 */ /* 0x000fe40000010000 */
[----:B------:R-:W-:Y:S02]  /*ebf0*/  FADD.FTZ R2, R148, R2 ;  /* 0x0000000294027221 */ /* 0x000fe40000010000 */
[----:B------:R-:W-:Y:S01]  /*ec00*/  FADD.FTZ R0, R146, R0 ;  /* 0x0000000092007221 */ /* 0x000fe20000010000 */
[----:B------:R-:W-:Y:S01]  /*ec10*/  LDSM.16.MT88.4 R148, [R217+0x11800] ;  /* 0x01180000d994783b */ /* 0x000fe20000004200 */
[----:B------:R-:W-:Y:S01]  /*ec20*/  FADD.FTZ R2, R145, R2 ;  /* 0x0000000291027221 */ /* 0x000fe20000010000 */
[----:B------:R-:W3:Y:S02]  /*ec30*/  MUFU.EX2 R39, R37 ;  /* 0x0000002500277308 */ /* 0x000ee40000000800 */
[----:B------:R-:W-:Y:S02]  /*ec40*/  FADD.FTZ R0, R143, R0 ;  /* 0x000000008f007221 */ /* 0x000fe40000010000 */
[----:B------:R-:W-:Y:S02]  /*ec50*/  FADD.FTZ R2, R144, R2 ;  /* 0x0000000290027221 */ /* 0x000fe40000010000 */
[----:B------:R-:W-:Y:S02]  /*ec60*/  FADD.FTZ R0, R142, R0 ;  /* 0x000000008e007221 */ /* 0x000fe40000010000 */
[----:B------:R-:W-:Y:S02]  /*ec70*/  FADD.FTZ R2, R141, R2 ;  /* 0x000000028d027221 */ /* 0x000fe40000010000 */
[----:B------:R-:W-:Y:S02]  /*ec80*/  FADD.FTZ R0, R139, R0 ;  /* 0x000000008b007221 */ /* 0x000fe40000010000 */
[----:B------:R-:W-:Y:S01]  /*ec90*/  FADD.FTZ R2, R140, R2 ;  /* 0x000000028c027221 */ /* 0x000fe20000010000 */
[----:B-1----:R-:W1:Y:S01]  /*eca0*/  LDSM.16.MT88.4 R52, [R216+0x11000] ;  /* 0x01100000d834783b */ /* 0x002e620000004200 */
[----:B------:R-:W-:Y:S01]  /*ecb0*/  FADD.FTZ R0, R138, R0 ;  /* 0x000000008a007221 */ /* 0x000fe20000010000 */
[----:B--2---:R-:W-:Y:S01]  /*ecc0*/  F2FP.BF16.PACK_AB R166, R44, R56 ;  /* 0x000000382ca6723e */ /* 0x004fe200000010ff */
[----:B------:R-:W-:Y:S02]  /*ecd0*/  FADD.FTZ R2, R137, R2 ;  /* 0x0000000289027221 */ /* 0x000fe40000010000 */
[----:B------:R-:W-:Y:S01]  /*ece0*/  FADD.FTZ R0, R133, R0 ;  /* 0x0000000085007221 */ /* 0x000fe20000010000 */
[----:B------:R-:W-:Y:S01]  /*ecf0*/  MOV R133, R3 ;  /* 0x0000000300857202 */ /* 0x000fe20000000f00 */
[----:B------:R-:W-:Y:S01]  /*ed00*/  FADD.FTZ R2, R136, R2 ;  /* 0x0000000288027221 */ /* 0x000fe20000010000 */
[----:B------:R-:W2:Y:S01]  /*ed10*/  LDSM.16.MT88.4 R140, [R134+0x11800] ;  /* 0x01180000868c783b */ /* 0x000ea20000004200 */
[----:B------:R-:W-:Y:S01]  /*ed20*/  FADD.FTZ R0, R132, R0 ;  /* 0x0000000084007221 */ /* 0x000fe20000010000 */
[----:B------:R-:W-:Y:S01]  /*ed30*/  MOV R132, R36 ;  /* 0x0000002400847202 */ /* 0x000fe20000000f00 */
        /* <DEDUP_REMOVED lines=23> */
[C---:B--2---:R-:W-:Y:S01]  /*eeb0*/  HMMA.16816.F32.BF16 R136, R164.reuse, R140, R4 ;  /* 0x0000008ca488723c */ /* 0x044fe20000041804 */
        /* <DEDUP_REMOVED lines=22> */
[C---:B-1----:R-:W-:Y:S04]  /*f020*/  HMMA.16816.F32.BF16 R160, R164.reuse, R4, R28 ;  /* 0x00000004a4a0723c */ /* 0x042fe8000004181c */
[----:B------:R-:W-:Y:S02]  /*f030*/  FADD.FTZ R0, R66, R0 ;  /* 0x0000000042007221 */ /* 0x000fe40000010000 */
[----:B------:R-:W-:Y:S02]  /*f040*/  FADD.FTZ R2, R64, R2 ;  /* 0x0000000240027221 */ /* 0x000fe40000010000 */
[----:B------:R-:W-:Y:S01]  /*f050*/  FADD.FTZ R0, R63, R0 ;  /* 0x000000003f007221 */ /* 0x000fe20000010000 */
[----:B------:R-:W-:Y:S03]  /*f060*/  HMMA.16816.F32.BF16 R164, R164, R6, R32 ;  /* 0x00000006a4a4723c */ /* 0x000fe60000041820 */
[----:B------:R-:W-:Y:S02]  /*f070*/  FADD.FTZ R2, R61, R2 ;  /* 0x000000023d027221 */ /* 0x000fe40000010000 */
[----:B------:R-:W-:Y:S02]  /*f080*/  FADD.FTZ R0, R62, R0 ;  /* 0x000000003e007221 */ /* 0x000fe40000010000 */
[----:B------:R-:W-:Y:S02]  /*f090*/  FADD.FTZ R2, R59, R2 ;  /* 0x000000023b027221 */ /* 0x000fe40000010000 */
[----:B------:R-:W-:Y:S03]  /*f0a0*/  FADD.FTZ R0, R58, R0 ;  /* 0x000000003a007221 */ /* 0x000fe60000010000 */
[----:B------:R-:W-:Y:S02]  /*f0b0*/  FADD.FTZ R4, R56, R2 ;  /* 0x0000000238047221 */ /* 0x000fe40000010000 */
[----:B------:R-:W-:Y:S02]  /*f0c0*/  FADD.FTZ R0, R57, R0 ;  /* 0x0000000039007221 */ /* 0x000fe40000010000 */
[----:B------:R-:W-:Y:S02]  /*f0d0*/  FADD.FTZ R4, R44, R4 ;  /* 0x000000042c047221 */ /* 0x000fe40000010000 */
[----:B------:R-:W-:Y:S01]  /*f0e0*/  FADD.FTZ R2, R39, R0 ;  /* 0x0000000027027221 */ /* 0x000fe20000010000 */
[----:B------:R-:W-:Y:S02]  /*f0f0*/  IADD3 R0, R191, -0x1, RZ ;  /* 0xffffffffbf007810 */ /* 0x000fe40007ffe0ff */
[----:B------:R1:W-:Y:S01]  /*f100*/  STL [R1+0x18], R4 ;  /* 0x0000180401007387 */ /* 0x0003e20000100800 */
[----:B------:R-:W-:Y:S03]  /*f110*/  FADD.FTZ R2, R60, R2 ;  /* 0x000000023c027221 */ /* 0x000fe60000010000 */
[----:B------:R1:W-:Y:S04]  /*f120*/  STL [R1], R0 ;  /* 0x0000000001007387 */ /* 0x0003e80000100800 */
[----:B------:R1:W-:Y:S01]  /*f130*/  STL [R1+0x1c], R2 ;  /* 0x00001c0201007387 */ /* 0x0003e20000100800 */
[----:B------:R-:W-:-:S05]  /*f140*/  @P0 BRA `(.L_x_2186) ;  /* 0xffff9d7000000947 */ /* 0x000fca000383ffff */
.L_x_2182:
[----:B--2---:R-:W2:Y:S04]  /*f150*/  LDL.LU R5, [R1+0x18] ;  /* 0x0000180001057983 */ /* 0x004ea80000300800 */
[----:B-1----:R-:W3:Y:S04]  /*f160*/  LDL.LU R4, [R1+0x1c] ;  /* 0x00001c0001047983 */ /* 0x002ee80000300800 */
[----:B------:R-:W4:Y:S04]  /*f170*/  LDL.LU R38, [R1+0x28] ;  /* 0x0000280001267983 */ /* 0x000f280000300800 */
[----:B------:R-:W4:Y:S04]  /*f180*/  LDL.LU R37, [R1+0x2c] ;  /* 0x00002c0001257983 */ /* 0x000f280000300800 */
[----:B------:R-:W1:Y:S02]  /*f190*/  S2R R26, SR_TID.X ;  /* 0x00000000001a7919 */ /* 0x000e640000002100 */
[----:B-1----:R-:W-:-:S04]  /*f1a0*/  SHF.R.S32.HI R27, RZ, 0x1f, R26 ;  /* 0x0000001fff1b7819 */ /* 0x002fc8000001141a */
[CC--:B------:R-:W-:Y:S02]  /*f1b0*/  LEA.HI R8, R27.reuse, R26.reuse, RZ, 0x2 ;  /* 0x0000001a1b087211 */ /* 0x0c0fe400078f10ff */
[----:B------:R-:W-:Y:S01]  /*f1c0*/  LEA.HI R25, R27, R26, RZ, 0x5 ;  /* 0x0000001a1b197211 */ /* 0x000fe200078f28ff */
[----:B------:R-:W-:Y:S01]  /*f1d0*/  ULDC.U8 UR4, c[0x0][0x328] ;  /* 0x0000ca0000047ab9 */ /* 0x000fe20000000000 */
[----:B------:R-:W-:Y:S01]  /*f1e0*/  BSSY B0, `(.L_x_2187) ;  /* 0x0000097000007945 */ /* 0x000fe20003800000 */
[----:B--2---:R-:W1:Y:S04]  /*f1f0*/  SHFL.BFLY PT, R2, R5, 0x2, 0x1f ;  /* 0x0c401f0005027f89 */ /* 0x004e6800000e0000 */
[----:B---3--:R-:W2:Y:S01]  /*f200*/  SHFL.BFLY PT, R0, R4, 0x2, 0x1f ;  /* 0x0c401f0004007f89 */ /* 0x008ea200000e0000 */
[----:B-1----:R-:W-:-:S02]  /*f210*/  FADD.FTZ R2, R2, R5 ;  /* 0x0000000502027221 */ /* 0x002fc40000010000 */
[----:B--2---:R-:W-:-:S03]  /*f220*/  FADD.FTZ R0, R0, R4 ;  /* 0x0000000400007221 */ /* 0x004fc60000010000 */
[----:B------:R-:W1:Y:S04]  /*f230*/  SHFL.BFLY PT, R5, R2, 0x1, 0x1f ;  /* 0x0c201f0002057f89 */ /* 0x000e6800000e0000 */
[----:B------:R-:W2:Y:S01]  /*f240*/  SHFL.BFLY PT, R4, R0, 0x1, 0x1f ;  /* 0x0c201f0000047f89 */ /* 0x000ea200000e0000 */
[----:B-1----:R-:W-:-:S05]  /*f250*/  FADD.FTZ R24, R2, R5 ;  /* 0x0000000502187221 */ /* 0x002fca0000010000 */
[----:B------:R-:W-:Y:S01]  /*f260*/  FSETP.NE.FTZ.AND P4, PT, R24, RZ, PT ;  /* 0x000000ff1800720b */ /* 0x000fe20003f95000 */
[----:B--2---:R-:W-:Y:S01]  /*f270*/  FADD.FTZ R23, R0, R4 ;  /* 0x0000000400177221 */ /* 0x004fe20000010000 */
[----:B------:R-:W-:-:S04]  /*f280*/  MOV R0, 0x3f800000 ;  /* 0x3f80000000007802 */ /* 0x000fc80000000f00 */
[----:B------:R-:W-:-:S07]  /*f290*/  FSETP.NE.FTZ.AND P3, PT, R23, RZ, PT ;  /* 0x000000ff1700720b */ /* 0x000fce0003f75000 */
[----:B------:R-:W1:Y:S01]  /*f2a0*/  @P4 MUFU.RCP R0, R24 ;  /* 0x0000001800004308 */ /* 0x000e620000001000 */
[----:B------:R-:W-:Y:S02]  /*f2b0*/  MOV R2, 0x3f800000 ;  /* 0x3f80000000027802 */ /* 0x000fe40000000f00 */
[----:B------:R-:W-:Y:S02]  /*f2c0*/  LOP3.LUT R4, R8, 0x3ffffffc, RZ, 0xc0, !PT ;  /* 0x3ffffffc08047812 */ /* 0x000fe400078ec0ff */
[----:B------:R-:W-:-:S03]  /*f2d0*/  SHF.R.S32.HI R5, RZ, 0x5, R25 ;  /* 0x00000005ff057819 */ /* 0x000fc60000011419 */
[----:B------:R-:W-:Y:S01]  /*f2e0*/  IMAD.IADD R4, R26, 0x1, -R4 ;  /* 0x000000011a047824 */ /* 0x000fe200078e0a04 */
[----:B------:R-:W2:Y:S03]  /*f2f0*/  @P3 MUFU.RCP R2, R23 ;  /* 0x0000001700023308 */ /* 0x000ea60000001000 */
[----:B------:R-:W-:Y:S01]  /*f300*/  IMAD R5, R5, 0x200, R4 ;  /* 0x0000020005057824 */ /* 0x000fe200078e0204 */
[----:B------:R-:W-:Y:S01]  /*f310*/  SHF.R.S32.HI R4, RZ, 0x2, R8 ;  /* 0x00000002ff047819 */ /* 0x000fe20000011408 */
[C---:B-1----:R-:W-:Y:S02]  /*f320*/  FMUL.FTZ R136, R0.reuse, R136 ;  /* 0x0000008800887220 */ /* 0x042fe40000410000 */
        /* <DEDUP_REMOVED lines=14> */
[----:B------:R-:W-:Y:S01]  /*f410*/  FMUL.FTZ R10, R0, R165 ;  /* 0x000000a5000a7220 */ /* 0x000fe20000410000 */
[----:B------:R-:W-:-:S04]  /*f420*/  SHF.R.S32.HI R0, RZ, 0x1f, R8 ;  /* 0x0000001fff007819 */ /* 0x000fc80000011408 */
[----:B------:R-:W-:Y:S01]  /*f430*/  LEA.HI R0, R0, R4, RZ, 0x3 ;  /* 0x0000000400007211 */ /* 0x000fe200078f18ff */
[----:B--2---:R-:W-:-:S03]  /*f440*/  FMUL.FTZ R139, R2, R139 ;  /* 0x0000008b028b7220 */ /* 0x004fc60000410000 */
[----:B------:R-:W-:Y:S01]  /*f450*/  LOP3.LUT R0, R0, 0xfffffff8, RZ, 0xc0, !PT ;  /* 0xfffffff800007812 */ /* 0x000fe200078ec0ff */
        /* <DEDUP_REMOVED lines=15> */
[----:B------:R-:W-:-:S05]  /*f550*/  IADD3 R2, R4, -R0, RZ ;  /* 0x8000000004027210 */ /* 0x000fca0007ffe0ff */
[C---:B------:R-:W-:Y:S01]  /*f560*/  IMAD.SHL.U32 R0, R2.reuse, 0x40, RZ ;  /* 0x0000004002007824 */ /* 0x040fe200078e00ff */
[----:B------:R-:W-:-:S04]  /*f570*/  LOP3.LUT R4, R2, 0x1, RZ, 0xc0, !PT ;  /* 0x0000000102047812 */ /* 0x000fc800078ec0ff */
[----:B------:R-:W-:Y:S02]  /*f580*/  LOP3.LUT R0, R0, 0x1c0, RZ, 0xc0, !PT ;  /* 0x000001c000007812 */ /* 0x000fe400078ec0ff */
[----:B------:R-:W-:Y:S02]  /*f590*/  ISETP.NE.U32.AND P0, PT, R4, 0x1, PT ;  /* 0x000000010400780c */ /* 0x000fe40003f05070 */
[----:B------:R-:W-:Y:S02]  /*f5a0*/  LEA.HI R0, R0, R0, RZ, 0x1d ;  /* 0x0000000000007211 */ /* 0x000fe400078fe8ff */
[----:B------:R-:W-:Y:S02]  /*f5b0*/  R2P PR, R2, 0x6 ;  /* 0x0000000602007804 */ /* 0x000fe40000000000 */
[----:B------:R-:W-:Y:S01]  /*f5c0*/  MOV R8, 0xfffffff0 ;  /* 0xfffffff000087802 */ /* 0x000fe20000000f00 */
[----:B------:R-:W-:Y:S01]  /*f5d0*/  IMAD.U32 R0, R5, 0x2, R0 ;  /* 0x0000000205007824 */ /* 0x000fe200078e0000 */
[----:B------:R-:W-:-:S02]  /*f5e0*/  MOV R4, 0x20 ;  /* 0x0000002000047802 */ /* 0x000fc40000000f00 */
[----:B------:R-:W-:Y:S01]  /*f5f0*/  SEL R8, R8, 0x10, !P0 ;  /* 0x0000001008087807 */ /* 0x000fe20004000000 */
[----:B------:R-:W-:Y:S01]  /*f600*/  IMAD.SHL.U32 R0, R0, 0x2, RZ ;  /* 0x0000000200007824 */ /* 0x000fe200078e00ff */
[----:B------:R-:W-:Y:S02]  /*f610*/  F2FP.BF16.PACK_AB R6, R139, R6 ;  /* 0x000000068b06723e */ /* 0x000fe400000010ff */
[----:B------:R-:W-:Y:S02]  /*f620*/  F2FP.BF16.PACK_AB R7, R7, R136 ;  /* 0x000000880707723e */ /* 0x000fe400000010ff */
[----:B------:R-:W-:Y:S02]  /*f630*/  F2FP.BF16.PACK_AB R11, R11, R140 ;  /* 0x0000008c0b0b723e */ /* 0x000fe400000010ff */
[----:B------:R-:W-:Y:S02]  /*f640*/  F2FP.BF16.PACK_AB R15, R143, R15 ;  /* 0x0000000f8f0f723e */ /* 0x000fe400000010ff */
[----:B------:R-:W-:-:S02]  /*f650*/  SEL R4, R4, 0xffffffe0, !P1 ;  /* 0xffffffe004047807 */ /* 0x000fc40004800000 */
[C---:B------:R-:W-:Y:S02]  /*f660*/  IADD3 R5, R0.reuse, R8, RZ ;  /* 0x0000000800057210 */ /* 0x040fe40007ffe0ff */
[C---:B------:R-:W-:Y:S01]  /*f670*/  IADD3 R2, R0.reuse, 0x40, RZ ;  /* 0x0000004000027810 */ /* 0x040fe20007ffe0ff */
[----:B------:R1:W-:Y:S01]  /*f680*/  STS [R0+0x400], R6 ;  /* 0x0004000600007388 */ /* 0x0003e20000000800 */
[----:B------:R-:W-:Y:S02]  /*f690*/  @P2 IADD3 R2, R0, -0x40, RZ ;  /* 0xffffffc000022810 */ /* 0x000fe40007ffe0ff */
[----:B------:R-:W-:Y:S01]  /*f6a0*/  F2FP.BF16.PACK_AB R14, R14, R144 ;  /* 0x000000900e0e723e */ /* 0x000fe200000010ff */
[----:B------:R2:W-:Y:S01]  /*f6b0*/  STS [R0], R7 ;  /* 0x0000000700007388 */ /* 0x0005e20000000800 */
[----:B------:R-:W-:-:S03]  /*f6c0*/  F2FP.BF16.PACK_AB R13, R147, R13 ;  /* 0x0000000d930d723e */ /* 0x000fc600000010ff */
[----:B------:R-:W-:Y:S01]  /*f6d0*/  STS [R5], R11 ;  /* 0x0000000b05007388 */ /* 0x000fe20000000800 */
[----:B------:R-:W-:-:S03]  /*f6e0*/  F2FP.BF16.PACK_AB R12, R12, R148 ;  /* 0x000000940c0c723e */ /* 0x000fc600000010ff */
[----:B------:R3:W-:Y:S01]  /*f6f0*/  STS [R5+0x400], R15 ;  /* 0x0004000f05007388 */ /* 0x0007e20000000800 */
[----:B------:R-:W-:Y:S02]  /*f700*/  F2FP.BF16.PACK_AB R18, R151, R18 ;  /* 0x000000129712723e */ /* 0x000fe400000010ff */
[----:B------:R-:W-:Y:S02]  /*f710*/  F2FP.BF16.PACK_AB R17, R17, R152 ;  /* 0x000000981111723e */ /* 0x000fe400000010ff */
[----:B------:R-:W-:Y:S02]  /*f720*/  F2FP.BF16.PACK_AB R22, R155, R22 ;  /* 0x000000169b16723e */ /* 0x000fe400000010ff */
[----:B------:R-:W-:Y:S02]  /*f730*/  F2FP.BF16.PACK_AB R21, R21, R156 ;  /* 0x0000009c1515723e */ /* 0x000fe400000010ff */
[----:B-1----:R-:W-:Y:S01]  /*f740*/  IADD3 R6, R0, R4, RZ ;  /* 0x0000000400067210 */ /* 0x002fe20007ffe0ff */
[----:B--2---:R-:W-:Y:S01]  /*f750*/  IMAD.IADD R7, R5, 0x1, R4 ;  /* 0x0000000105077824 */ /* 0x004fe200078e0204 */
[----:B------:R-:W-:-:S03]  /*f760*/  F2FP.BF16.PACK_AB R20, R159, R20 ;  /* 0x000000149f14723e */ /* 0x000fc600000010ff */
[----:B------:R-:W-:Y:S01]  /*f770*/  STS [R6], R14 ;  /* 0x0000000e06007388 */ /* 0x000fe20000000800 */
[----:B------:R-:W-:Y:S02]  /*f780*/  F2FP.BF16.PACK_AB R19, R19, R160 ;  /* 0x000000a01313723e */ /* 0x000fe400000010ff */
[----:B---3--:R-:W-:Y:S01]  /*f790*/  IADD3 R5, R8, R2, RZ ;  /* 0x0000000208057210 */ /* 0x008fe20007ffe0ff */
[----:B------:R1:W-:Y:S01]  /*f7a0*/  STS [R6+0x400], R13 ;  /* 0x0004000d06007388 */ /* 0x0003e20000000800 */
[----:B------:R-:W-:Y:S02]  /*f7b0*/  F2FP.BF16.PACK_AB R16, R163, R16 ;  /* 0x00000010a310723e */ /* 0x000fe400000010ff */
[----:B------:R-:W-:Y:S01]  /*f7c0*/  F2FP.BF16.PACK_AB R10, R10, R164 ;  /* 0x000000a40a0a723e */ /* 0x000fe200000010ff */
[C---:B------:R-:W-:Y:S01]  /*f7d0*/  IMAD.IADD R0, R4.reuse, 0x1, R5 ;  /* 0x0000000104007824 */ /* 0x040fe200078e0205 */
[----:B------:R-:W-:Y:S01]  /*f7e0*/  F2FP.BF16.PACK_AB R9, R167, R9 ;  /* 0x00000009a709723e */ /* 0x000fe200000010ff */
[----:B------:R-:W-:Y:S04]  /*f7f0*/  STS [R7], R12 ;  /* 0x0000000c07007388 */ /* 0x000fe80000000800 */
[----:B------:R-:W-:Y:S04]  /*f800*/  STS [R7+0x400], R18 ;  /* 0x0004001207007388 */ /* 0x000fe80000000800 */
[----:B------:R-:W-:Y:S04]  /*f810*/  STS [R2], R17 ;  /* 0x0000001102007388 */ /* 0x000fe80000000800 */
[----:B------:R-:W-:Y:S01]  /*f820*/  STS [R2+0x400], R22 ;  /* 0x0004001602007388 */ /* 0x000fe20000000800 */
[----:B-1----:R-:W-:-:S03]  /*f830*/  IADD3 R6, R4, R2, RZ ;  /* 0x0000000204067210 */ /* 0x002fc60007ffe0ff */
[----:B------:R-:W-:Y:S04]  /*f840*/  STS [R5], R21 ;  /* 0x0000001505007388 */ /* 0x000fe80000000800 */
[----:B------:R-:W-:Y:S04]  /*f850*/  STS [R5+0x400], R20 ;  /* 0x0004001405007388 */ /* 0x000fe80000000800 */
[----:B------:R-:W-:Y:S04]  /*f860*/  STS [R6], R19 ;  /* 0x0000001306007388 */ /* 0x000fe80000000800 */
[----:B------:R-:W-:Y:S04]  /*f870*/  STS [R6+0x400], R16 ;  /* 0x0004001006007388 */ /* 0x000fe80000000800 */
[----:B------:R-:W-:Y:S04]  /*f880*/  STS [R0], R10 ;  /* 0x0000000a00007388 */ /* 0x000fe80000000800 */
[----:B------:R1:W-:Y:S04]  /*f890*/  STS [R0+0x400], R9 ;  /* 0x0004000900007388 */ /* 0x0003e80000000800 */
[----:B------:R-:W-:Y:S06]  /*f8a0*/  BAR.SYNC.DEFER_BLOCKING 0x0 ;  /* 0x0000000000007b1d */ /* 0x000fec0000010000 */
[----:B------:R-:W2:Y:S04]  /*f8b0*/  S2R R8, SR_CTAID.Z ;  /* 0x0000000000087919 */ /* 0x000ea80000002700 */
[----:B------:R-:W3:Y:S01]  /*f8c0*/  S2R R4, SR_CTAID.Y ;  /* 0x0000000000047919 */ /* 0x000ee20000002600 */
[----:B------:R-:W-:-:S03]  /*f8d0*/  ISETP.NE.AND P0, PT, RZ, UR4, PT ;  /* 0x00000004ff007c0c */ /* 0x000fc6000bf05270 */
[----:B------:R3:W4:Y:S04]  /*f8e0*/  LDS.128 R32, [R241] ;  /* 0x00000000f1207984 */ /* 0x0007280000000c00 */
[----:B------:R4:W4:Y:S04]  /*f8f0*/  LDS.128 R28, [R241+0x800] ;  /* 0x00080000f11c7984 */ /* 0x0009280000000c00 */
[----:B------:R4:W4:Y:S04]  /*f900*/  LDS.128 R16, [R241+0x1000] ;  /* 0x00100000f1107984 */ /* 0x0009280000000c00 */
[----:B------:R4:W4:Y:S01]  /*f910*/  LDS.128 R12, [R241+0x1800] ;  /* 0x00180000f10c7984 */ /* 0x0009220000000c00 */
[----:B-1----:R-:W-:Y:S01]  /*f920*/  LOP3.LUT R0, R25, 0xffffffe0, RZ, 0xc0, !PT ;  /* 0xffffffe019007812 */ /* 0x002fe200078ec0ff */
[----:B------:R-:W1:Y:S01]  /*f930*/  @P4 MUFU.LG2 R6, R24 ;  /* 0x0000001800064308 */ /* 0x000e620000000c00 */
[----:B--2---:R-:W-:-:S03]  /*f940*/  @P0 MOV R10, R8 ;  /* 0x00000008000a0202 */ /* 0x004fc60000000f00 */
[----:B------:R-:W-:-:S04]  /*f950*/  IMAD.IADD R0, R26, 0x1, -R0 ;  /* 0x000000011a007824 */ /* 0x000fc800078e0a00 */
[----:B------:R-:W2:Y:S01]  /*f960*/  @P3 MUFU.LG2 R5, R23 ;  /* 0x0000001700053308 */ /* 0x000ea20000000c00 */
[----:B---3--:R-:W-:Y:S01]  /*f970*/  @P0 MOV R7, R4 ;  /* 0x0000000400070202 */ /* 0x008fe20000000f00 */
[----:B------:R-:W-:Y:S01]  /*f980*/  @P0 IMAD R2, R10, c[0x0][0x234], RZ ;  /* 0x00008d000a020a24 */ /* 0x000fe200078e02ff */
[----:B------:R-:W-:Y:S02]  /*f990*/  LOP3.LUT P1, RZ, R0, 0x3, RZ, 0xc0, !PT ;  /* 0x0000000300ff7812 */ /* 0x000fe4000782c0ff */
[----:B------:R-:W-:Y:S01]  /*f9a0*/  @!P0 MOV R10, R8 ;  /* 0x00000008000a8202 */ /* 0x000fe20000000f00 */
[----:B------:R-:W-:Y:S01]  /*f9b0*/  @P0 IMAD R2, R7, c[0x0][0x214], R2 ;  /* 0x0000850007020a24 */ /* 0x000fe200078e0202 */
[----:B------:R-:W-:Y:S01]  /*f9c0*/  @!P0 MOV R7, R4 ;  /* 0x0000000400078202 */ /* 0x000fe20000000f00 */
[----:B-1----:R-:W-:Y:S01]  /*f9d0*/  @P4 FMUL.FTZ R6, R6, 0.69314718246459960938 ;  /* 0x3f31721806064820 */ /* 0x002fe20000410000 */
[----:B------:R-:W-:-:S03]  /*f9e0*/  MOV R9, 0x7f800000 ;  /* 0x7f80000000097802 */ /* 0x000fc60000000f00 */
[----:B------:R-:W-:Y:S02]  /*f9f0*/  @!P0 IMAD R4, R7, c[0x0][0x1c0], R10 ;  /* 0x0000700007048a24 */ /* 0x000fe400078e020a */
[----:B--2---:R-:W-:Y:S01]  /*fa00*/  @P3 FMUL.FTZ R5, R5, 0.69314718246459960938 ;  /* 0x3f31721805053820 */ /* 0x004fe20000410000 */
[----:B----4-:R-:W-:Y:S01]  /*fa10*/  LEA R0, R37, R38, 0x4 ;  /* 0x0000002625007211 */ /* 0x010fe200078e20ff */
[----:B------:R-:W-:Y:S02]  /*fa20*/  IMAD.MOV.U32 R8, RZ, RZ, 0x7f800000 ;  /* 0x7f800000ff087424 */ /* 0x000fe400078e00ff */
[----:B------:R-:W-:Y:S02]  /*fa30*/  @P4 FFMA.FTZ R8, R36, c[0x0][0x238], R6 ;  /* 0x00008e0024084a23 */ /* 0x000fe40000010006 */
[----:B------:R-:W-:Y:S02]  /*fa40*/  @P3 FFMA.FTZ R9, R3, c[0x0][0x238], R5 ;  /* 0x00008e0003093a23 */ /* 0x000fe40000010005 */
[----:B------:R-:W-:Y:S01]  /*fa50*/  @!P0 IMAD R2, R4, c[0x0][0x214], RZ ;  /* 0x0000850004028a24 */ /* 0x000fe200078e02ff */
[----:B------:R-:W-:Y:S05]  /*fa60*/  @P1 BRA `(.L_x_2188) ;  /* 0x000000e000001947 */ /* 0x000fea0003800000 */
[----:B------:R-:W1:Y:S01]  /*fa70*/  S2R R6, SR_CTAID.X ;  /* 0x0000000000067919 */ /* 0x000e620000002500 */
[----:B------:R-:W-:Y:S01]  /*fa80*/  IMAD.MOV.U32 R3, RZ, RZ, -0x40 ;  /* 0xffffffc0ff037424 */ /* 0x000fe200078e00ff */
[----:B------:R-:W-:Y:S01]  /*fa90*/  IADD3 R4, R0, 0x8, RZ ;  /* 0x0000000800047810 */ /* 0x000fe20007ffe0ff */
[----:B-1----:R-:W-:-:S02]  /*faa0*/  IMAD R2, R6, 0x40, R2 ;  /* 0x0000004006027824 */ /* 0x002fc400078e0202 */
        /* <DEDUP_REMOVED lines=10> */
.L_x_2188:
[----:B------:R-:W-:Y:S05]  /*fb50*/  BSYNC B0 ;  /* 0x0000000000007941 */ /* 0x000fea0003800000 */
.L_x_2187:
[----:B------:R-:W2:Y:S01]  /*fb60*/  S2R R0, SR_TID.X ;  /* 0x0000000000007919 */ /* 0x000ea20000002100 */
[----:B------:R-:W-:Y:S01]  /*fb70*/  LEA.HI R6, R27, R26, RZ, 0x3 ;  /* 0x0000001a1b067211 */ /* 0x000fe200078f18ff */
[----:B------:R-:W-:Y:S02]  /*fb80*/  ULDC.64 UR4, c[0x0][0x1e8] ;  /* 0x00007a0000047ab9 */ /* 0x000fe40000000a00 */
[----:B------:R-:W3:Y:S01]  /*fb90*/  S2R R5, SR_CTAID.X ;  /* 0x0000000000057919 */ /* 0x000ee20000002500 */
[----:B------:R-:W-:Y:S02]  /*fba0*/  USHF.L.U32 UR7, UR4, 0x5, URZ ;  /* 0x0000000504077899 */ /* 0x000fe4000800063f */
[----:B------:R-:W-:-:S02]  /*fbb0*/  UMOV UR6, 0x5 ;  /* 0x0000000500067882 */ /* 0x000fc40000000000 */
[----:B------:R-:W-:Y:S01]  /*fbc0*/  USHF.L.U64.HI UR5, UR4, UR6, UR5 ;  /* 0x0000000604057299 */ /* 0x000fe20008010205 */
[----:B-12---:R-:W-:-:S04]  /*fbd0*/  SHF.R.S32.HI R2, RZ, 0x1f, R0 ;  /* 0x0000001fff027819 */ /* 0x006fc80000011400 */
[----:B------:R-:W-:Y:S01]  /*fbe0*/  LEA.HI R2, R2, R0, RZ, 0x3 ;  /* 0x0000000002027211 */ /* 0x000fe200078f18ff */
[----:B---3--:R-:W-:-:S03]  /*fbf0*/  IMAD.SHL.U32 R5, R5, 0x40, RZ ;  /* 0x0000004005057824 */ /* 0x008fc600078e00ff */
        /* <DEDUP_REMOVED lines=28> */
[----:B------:R-:W-:Y:S01]  /*fdc0*/  STG.E.128 [R6.64], R32 ;  /* 0x0000002006007986 */ /* 0x000fe2000c101d0a */
[----:B------:R-:W-:Y:S02]  /*fdd0*/  IADD3.X R5, R7, UR5, RZ, P0, !PT ;  /* 0x0000000507057c10 */ /* 0x000fe400087fe4ff */
[----:B------:R-:W-:-:S03]  /*fde0*/  IADD3 R2, P0, R4, UR7, RZ ;  /* 0x0000000704027c10 */ /* 0x000fc6000ff1e0ff */
[----:B------:R-:W-:Y:S01]  /*fdf0*/  STG.E.128 [R4.64], R28 ;  /* 0x0000001c04007986 */ /* 0x000fe2000c101d0a */
[----:B------:R-:W-:Y:S02]  /*fe00*/  IADD3.X R3, R5, UR5, RZ, P0, !PT ;  /* 0x0000000505037c10 */ /* 0x000fe400087fe4ff */
[----:B------:R-:W-:-:S03]  /*fe10*/  IADD3 R8, P0, R2, UR7, RZ ;  /* 0x0000000702087c10 */ /* 0x000fc6000ff1e0ff */
[----:B------:R-:W-:Y:S01]  /*fe20*/  STG.E.128 [R2.64], R16 ;  /* 0x0000001002007986 */ /* 0x000fe2000c101d0a */
[----:B------:R-:W-:-:S05]  /*fe30*/  IADD3.X R9, R3, UR5, RZ, P0, !PT ;  /* 0x0000000503097c10 */ /* 0x000fca00087fe4ff */
[----:B------:R-:W-:Y:S01]  /*fe40*/  STG.E.128 [R8.64], R12 ;  /* 0x0000000c08007986 */ /* 0x000fe2000c101d0a */
[----:B------:R-:W-:Y:S05]  /*fe50*/  EXIT ;  /* 0x000000000000794d */ /* 0x000fea0003800000 */
.L_x_2189:
        /* <DEDUP_REMOVED lines=10> */
.L_x_7873:


//--------------------- .text._ZN5flash24flash_fwd_splitkv_kernelI23Flash_fwd_kernel_traitsILi64ELi64ELi256ELi4ELb0ELb0EN7cutlass10bfloat16_tE19Flash_kernel_traitsILi64ELi64ELi256ELi4ES3_EELb1ELb0ELb0ELb1ELb1ELb0ELb1ELb0EEEvNS_16Flash_fwd_paramsE --------------------------
	.section	.text._ZN5flash24flash_fwd_splitkv_kernelI23Flash_fwd_kernel_traitsILi64ELi64ELi256ELi4ELb0ELb0EN7cutlass10bfloat16_tE19Flash_kernel_traitsILi64ELi64ELi256ELi4ES3_EELb1ELb0ELb0ELb1ELb1ELb0ELb1ELb0EEEvNS_16Flash_fwd_paramsE,"ax",@progbits
	.sectioninfo	@"SHI_REGISTERS=255"
	.align	128
        .global         _ZN5flash24flash_fwd_splitkv_kernelI23Flash_fwd_kernel_traitsILi64ELi64ELi256ELi4ELb0ELb0EN7cutlass10bfloat16_tE19Flash_kernel_traitsILi64ELi64ELi256ELi4ES3_EELb1ELb0ELb0ELb1ELb1ELb0ELb1ELb0EEEvNS_16Flash_fwd_paramsE
        .type           _ZN5flash24flash_fwd_splitkv_kernelI23Flash_fwd_kernel_traitsILi64ELi64ELi256ELi4ELb0ELb0EN7cutlass10bfloat16_tE19Flash_kernel_traitsILi64ELi64ELi256ELi4ES3_EELb1ELb0ELb0ELb1ELb1ELb0ELb1ELb0EEEvNS_16Flash_fwd_paramsE,@function
        .size           _ZN5flash24flash_fwd_splitkv_kernelI23Flash_fwd_kernel_traitsILi64ELi64ELi256ELi4ELb0ELb0EN7cutlass10bfloat16_tE19Flash_kernel_traitsILi64ELi64ELi256ELi4ES3_EELb1ELb0ELb0ELb1ELb1ELb0ELb1ELb0EEEvNS_16Flash_fwd_paramsE,(.L_x_7874 - _ZN5flash24flash_fwd_splitkv_kernelI23Flash_fwd_kernel_traitsILi64ELi64ELi256ELi4ELb0ELb0EN7cutlass10bfloat16_tE19Flash_kernel_traitsILi64ELi64ELi256ELi4ES3_EELb1ELb0ELb0ELb1ELb1ELb0ELb1ELb0EEEvNS_16Flash_fwd_paramsE)
        .other          _ZN5flash24flash_fwd_splitkv_kernelI23Flash_fwd_kernel_traitsILi64ELi64ELi256ELi4ELb0ELb0EN7cutlass10bfloat16_tE19Flash_kernel_traitsILi64ELi64ELi256ELi4ES3_EELb1ELb0ELb0ELb1ELb1ELb0ELb1ELb0EEEvNS_16Flash_fwd_paramsE,@"STO_CUDA_ENTRY STV_DEFAULT"
_ZN5flash24flash_fwd_splitkv_kernelI23Flash_fwd_kernel_traitsILi64ELi64ELi256ELi4ELb0ELb0EN7cutlass10bfloat16_tE19Flash_kernel_traitsILi64ELi64ELi256ELi4ES3_EELb1ELb0ELb0ELb1ELb1ELb0ELb1ELb0EEEvNS_16Flash_fwd_paramsE:
.text._ZN5flash24flash_fwd_splitkv_kernelI23Flash_fwd_kernel_traitsILi64ELi64ELi256ELi4ELb0ELb0EN7cutlass10bfloat16_tE19Flash_kernel_traitsILi64ELi64ELi256ELi4ES3_EELb1ELb0ELb0ELb1ELb1ELb0ELb1ELb0EEEvNS_16Flash_fwd_paramsE:
[----:B------:R-:W-:Y:S02]  /*0000*/  MOV R1, c[0x0][0x28] ;  /* 0x00000a0000017a02 */ /* 0x000fe40000000f00 */
[----:B------:R-:W1:Y:S01]  /*0010*/  I2F.U32.RP R4, c[0x0][0x1c0] ;  /* 0x0000700000047b06 */ /* 0x000e620000209000 */
[----:B------:R-:W2:Y:S01]  /*0020*/  S2R R2, SR_CTAID.Z ;  /* 0x0000000000027919 */ /* 0x000ea20000002700 */
[----:B------:R-:W-:Y:S01]  /*0030*/  ISETP.NE.U32.AND P1, PT, RZ, c[0x0][0x250], PT ;  /* 0x00009400ff007a0c */ /* 0x000fe20003f25070 */
[----:B------:R-:W-:Y:S01]  /*0040*/  ULDC.64 UR10, c[0x0][0x118] ;  /* 0x00004600000a7ab9 */ /* 0x000fe20000000a00 */
[----:B------:R-:W-:Y:S02]  /*0050*/  ISETP.NE.U32.AND P0, PT, RZ, c[0x0][0x258], PT ;  /* 0x00009600ff007a0c */ /* 0x000fe40003f05070 */
[----:B------:R-:W-:Y:S02]  /*0060*/  ISETP.NE.U32.AND P2, PT, RZ, c[0x0][0x1c0], PT ;  /* 0x00007000ff007a0c */ /* 0x000fe40003f45070 */
[----:B------:R-:W-:Y:S02]  /*0070*/  ISETP.NE.AND.EX P1, PT, RZ, c[0x0][0x254], PT, P1 ;  /* 0x00009500ff007a0c */ /* 0x000fe40003f25310 */
[----:B------:R-:W-:Y:S01]  /*0080*/  ISETP.NE.AND.EX P0, PT, RZ, c[0x0][0x25c], PT, P0 ;  /* 0x00009700ff007a0c */ /* 0x000fe20003f05300 */
[----:B-1----:R-:W1:Y:S10]  /*0090*/  MUFU.RCP R4, R4 ;  /* 0x0000000400047308 */ /* 0x002e740000001000 */
[----:B------:R-:W-:Y:S01]  /*00a0*/  @P1 IMAD.MOV.U32 R3, RZ, RZ, 0x4 ;  /* 0x00000004ff031424 */ /* 0x000fe200078e00ff */
[----:B-1----:R-:W-:-:S04]  /*00b0*/  IADD3 R4, R4, 0xffffffe, RZ ;  /* 0x0ffffffe04047810 */ /* 0x002fc80007ffe0ff */
        /* <DEDUP_REMOVED lines=11> */
[----:B------:R-:W-:Y:S01]  /*0170*/  ISETP.GE.U32.AND P3, PT, R0, c[0x0][0x1c0], PT ;  /* 0x0000700000007a0c */ /* 0x000fe20003f66070 */
[----:B------:R-:W-:-:S12]  /*0180*/  @P0 IMAD.MOV.U32 R0, RZ, RZ, 0x4 ;  /* 0x00000004ff000424 */ /* 0x000fd800078e00ff */
[----:B------:R-:W-:Y:S02]  /*0190*/  @P3 IADD3 R243, R243, 0x1, RZ ;  /* 0x00000001f3f33810 */ /* 0x000fe40007ffe0ff */
[----:B------:R-:W-:-:S05]  /*01a0*/  @!P2 LOP3.LUT R243, RZ, c[0x0][0x1c0], RZ, 0x33, !PT ;  /* 0x00007000fff3aa12 */ /* 0x000fca00078e33ff */
[----:B------:R-:W-:-:S04]  /*01b0*/  @P1 IMAD.WIDE R6, R243, R3, c[0x0][0x250] ;  /* 0x00009400f3061625 */ /* 0x000fc800078e0203 */
[----:B------:R-:W-:Y:S01]  /*01c0*/  @P0 IMAD.WIDE R8, R243, R0, c[0x0][0x258] ;  /* 0x00009600f3080625 */ /* 0x000fe200078e0200 */
[----:B------:R-:W2:Y:S04]  /*01d0*/  @P1 LDG.E R4, [R6.64] ;  /* 0x0000000a06041981 */ /* 0x000ea8000c1e1900 */
[----:B------:R1:W2:Y:S01]  /*01e0*/  @P0 LDG.E R185, [R8.64] ;  /* 0x0000000a08b90981 */ /* 0x0002a2000c1e1900 */
[----:B------:R-:W-:-:S03]  /*01f0*/  @!P0 ISETP.NE.U32.AND P2, PT, RZ, c[0x0][0x268], PT ;  /* 0x00009a00ff008a0c */ /* 0x000fc60003f45070 */
[----:B------:R-:W3:Y:S01]  /*0200*/  S2R R12, SR_CTAID.X ;  /* 0x00000000000c7919 */ /* 0x000ee20000002500 */
[----:B------:R-:W-:-:S04]  /*0210*/  @!P0 ISETP.NE.AND.EX P2, PT, RZ, c[0x0][0x26c], PT, P2 ;  /* 0x00009b00ff008a0c */ /* 0x000fc80003f45320 */
[----:B------:R-:W-:Y:S01]  /*0220*/  @!P0 SEL R0, RZ, c[0x0][0x21c], !P2 ;  /* 0x00008700ff008a07 */ /* 0x000fe20005000000 */
[----:B-1----:R-:W-:Y:S02]  /*0230*/  IMAD.MOV R9, RZ, RZ, -R243 ;  /* 0x000000ffff097224 */ /* 0x002fe400078e0af3 */
[----:B---3--:R-:W-:Y:S02]  /*0240*/  IMAD.SHL.U32 R188, R12, 0x40, RZ ;  /* 0x000000400cbc7824 */ /* 0x008fe400078e00ff */
[----:B------:R-:W-:-:S03]  /*0250*/  IMAD R9, R9, c[0x0][0x1c0], R2 ;  /* 0x0000700009097a24 */ /* 0x000fc600078e0202 */
[----:B------:R-:W-:Y:S01]  /*0260*/  ISETP.GE.AND P1, PT, R188, c[0x0][0x214], PT ;  /* 0x00008500bc007a0c */ /* 0x000fe20003f26270 */
[--C-:B--2---:R-:W-:Y:S01]  /*0270*/  @P0 IMAD.IADD R185, R185, 0x1, -R4.reuse ;  /* 0x00000001b9b90824 */ /* 0x104fe200078e0a04 */
[----:B------:R-:W-:-:S11]  /*0280*/  @!P0 IADD3 R185, R0, c[0x0][0x218], -R4 ;  /* 0x0000860000b98a10 */ /* 0x000fd60007ffe804 */
[----:B------:R-:W-:Y:S05]  /*0290*/  @P1 EXIT ;  /* 0x000000000000194d */ /* 0x000fea0003800000 */
[----:B------:R-:W-:Y:S01]  /*02a0*/  IABS R3, c[0x0][0x10] ;  /* 0x0000040000037a13 */ /* 0x000fe20000000000 */
[----:B------:R-:W-:Y:S01]  /*02b0*/  IMAD.MOV.U32 R0, RZ, RZ, c[0x0][0x218] ;  /* 0x00008600ff007624 */ /* 0x000fe200078e00ff */
[----:B------:R-:W1:Y:S02]  /*02c0*/  S2R R187, SR_TID.X ;  /* 0x0000000000bb7919 */ /* 0x000e640000002100 */
[----:B------:R-:W2:Y:S02]  /*02d0*/  I2F.RP R6, R3 ;  /* 0x0000000300067306 */ /* 0x000ea40000209400 */
[----:B------:R-:W-:-:S04]  /*02e0*/  IADD3 R0, R0, 0xff, RZ ;  /* 0x000000ff00007810 */ /* 0x000fc80007ffe0ff */
[----:B------:R-:W-:-:S04]  /*02f0*/  SHF.R.S32.HI R5, RZ, 0x1f, R0 ;  /* 0x0000001fff057819 */ /* 0x000fc80000011400 */
[----:B------:R-:W-:-:S04]  /*0300*/  LEA.HI R5, R5, R0, RZ, 0x8 ;  /* 0x0000000005057211 */ /* 0x000fc800078f40ff */
[----:B------:R-:W-:Y:S01]  /*0310*/  LEA.HI.SX32 R5, R5, c[0x0][0x10], 0x18 ;  /* 0x0000040005057a11 */ /* 0x000fe200078fc2ff */
[----:B--2---:R-:W2:Y:S03]  /*0320*/  MUFU.RCP R6, R6 ;  /* 0x0000000600067308 */ /* 0x004ea60000001000 */
[----:B------:R-:W-:-:S04]  /*0330*/  IADD3 R5, R5, -0x1, RZ ;  /* 0xffffffff05057810 */ /* 0x000fc80007ffe0ff */
[----:B------:R-:W-:Y:S02]  /*0340*/  IABS R0, R5 ;  /* 0x0000000500007213 */ /* 0x000fe40000000000 */
[----:B------:R-:W-:-:S04]  /*0350*/  LOP3.LUT R5, R5, c[0x0][0x10], RZ, 0x3c, !PT ;  /* 0x0000040005057a12 */ /* 0x000fc800078e3cff */
[----:B------:R-:W-:Y:S02]  /*0360*/  ISETP.GE.AND P0, PT, R5, RZ, PT ;  /* 0x000000ff0500720c */ /* 0x000fe40003f06270 */
[----:B------:R-:W-:Y:S02]  /*0370*/  IADD3 R5, R188, 0x13f, RZ ;  /* 0x0000013fbc057810 */ /* 0x000fe40007ffe0ff */
[----:B--2---:R-:W-:Y:S02]  /*0380*/  IADD3 R6, R6, 0xffffffe, RZ ;  /* 0x0ffffffe06067810 */ /* 0x004fe40007ffe0ff */
[----:B------:R-:W-:Y:S02]  /*0390*/  IADD3 R5, R185, -c[0x0][0x214], R5 ;  /* 0x80008500b9057a10 */ /* 0x000fe40007ffe005 */
[----:B------:R-:W2:Y:S02]  /*03a0*/  F2I.FTZ.U32.TRUNC.NTZ R7, R6 ;  /* 0x0000000600077305 */ /* 0x000ea4000021f000 */
[----:B------:R-:W-:-:S04]  /*03b0*/  IADD3 R5, R5, c[0x0][0x2e8], RZ ;  /* 0x0000ba0005057a10 */ /* 0x000fc80007ffe0ff */
[----:B------:R-:W-:-:S04]  /*03c0*/  SHF.R.S32.HI R180, RZ, 0x1f, R5 ;  /* 0x0000001fffb47819 */ /* 0x000fc80000011405 */
[----:B------:R-:W-:-:S04]  /*03d0*/  LEA.HI R180, R180, R5, RZ, 0x8 ;  /* 0x00000005b4b47211 */ /* 0x000fc800078f40ff */
[----:B------:R-:W-:Y:S01]  /*03e0*/  SHF.R.S32.HI R180, RZ, 0x8, R180 ;  /* 0x00000008ffb47819 */ /* 0x000fe200000114b4 */
[----:B--2---:R-:W-:Y:S02]  /*03f0*/  IMAD.MOV R2, RZ, RZ, -R7 ;  /* 0x000000ffff027224 */ /* 0x004fe400078e0a07 */
[----:B------:R-:W-:Y:S02]  /*0400*/  IMAD.MOV.U32 R6, RZ, RZ, RZ ;  /* 0x000000ffff067224 */ /* 0x000fe400078e00ff */
[----:B------:R-:W-:-:S04]  /*0410*/  IMAD R2, R2, R3, RZ ;  /* 0x0000000302027224 */ /* 0x000fc800078e02ff */
[----:B------:R-:W-:-:S04]  /*0420*/  IMAD.HI.U32 R2, R7, R2, R6 ;  /* 0x0000000207027227 */ /* 0x000fc800078e0006 */
[----:B------:R-:W-:-:S04]  /*0430*/  IMAD.MOV.U32 R6, RZ, RZ, R0 ;  /* 0x000000ffff067224 */ /* 0x000fc800078e0000 */
[----:B------:R-:W-:-:S04]  /*0440*/  IMAD.HI.U32 R2, R2, R6, RZ ;  /* 0x0000000602027227 */ /* 0x000fc800078e00ff */
[----:B------:R-:W-:-:S04]  /*0450*/  IMAD.MOV R0, RZ, RZ, -R2 ;  /* 0x000000ffff007224 */ /* 0x000fc800078e0a02 */
[----:B------:R-:W-:Y:S01]  /*0460*/  IMAD R0, R3, R0, R6 ;  /* 0x0000000003007224 */ /* 0x000fe200078e0206 */
[----:B------:R-:W-:-:S04]  /*0470*/  IADD3 R6, R185, 0xff, RZ ;  /* 0x000000ffb9067810 */ /* 0x000fc80007ffe0ff */
[----:B------:R-:W-:-:S13]  /*0480*/  ISETP.GT.U32.AND P1, PT, R3, R0, PT ;  /* 0x000000000300720c */ /* 0x000fda0003f24070 */
[----:B------:R-:W-:Y:S01]  /*0490*/  @!P1 IMAD.IADD R0, R0, 0x1, -R3 ;  /* 0x0000000100009824 */ /* 0x000fe200078e0a03 */
[----:B------:R-:W-:Y:S02]  /*04a0*/  @!P1 IADD3 R2, R2, 0x1, RZ ;  /* 0x0000000102029810 */ /* 0x000fe40007ffe0ff */
[----:B------:R-:W-:Y:S02]  /*04b0*/  ISETP.NE.AND P1, PT, RZ, c[0x0][0x10], PT ;  /* 0x00000400ff007a0c */ /* 0x000fe40003f25270 */
[----:B------:R-:W-:Y:S02]  /*04c0*/  ISETP.GE.U32.AND P2, PT, R0, R3, PT ;  /* 0x000000030000720c */ /* 0x000fe40003f46070 */
[----:B------:R-:W2:Y:S01]  /*04d0*/  S2R R0, SR_CTAID.Y ;  /* 0x0000000000007919 */ /* 0x000ea20000002600 */
[----:B------:R-:W-:-:S04]  /*04e0*/  SHF.R.S32.HI R3, RZ, 0x1f, R6 ;  /* 0x0000001fff037819 */ /* 0x000fc80000011406 */
[----:B------:R-:W-:-:S04]  /*04f0*/  LEA.HI R3, R3, R6, RZ, 0x8 ;  /* 0x0000000603037211 */ /* 0x000fc800078f40ff */
[----:B------:R-:W-:Y:S02]  /*0500*/  SHF.R.S32.HI R3, RZ, 0x8, R3 ;  /* 0x00000008ff037819 */ /* 0x000fe40000011403 */
[----:B------:R-:W-:-:S05]  /*0510*/  @P2 IADD3 R2, R2, 0x1, RZ ;  /* 0x0000000102022810 */ /* 0x000fca0007ffe0ff */
[----:B------:R-:W-:Y:S01]  /*0520*/  @!P0 IMAD.MOV R2, RZ, RZ, -R2 ;  /* 0x000000ffff028224 */ /* 0x000fe200078e0a02 */
[----:B------:R-:W-:-:S05]  /*0530*/  @!P1 LOP3.LUT R2, RZ, c[0x0][0x10], RZ, 0x33, !PT ;  /* 0x00000400ff029a12 */ /* 0x000fca00078e33ff */
[----:B--2---:R-:W-:-:S04]  /*0540*/  IMAD R237, R2, R0, RZ ;  /* 0x0000000002ed7224 */ /* 0x004fc800078e02ff */
[----:B------:R-:W-:-:S05]  /*0550*/  IMAD.IADD R2, R2, 0x1, R237 ;  /* 0x0000000102027824 */ /* 0x000fca00078e02ed */
[----:B------:R-:W-:-:S04]  /*0560*/  IMNMX R2, R3, R2, PT ;  /* 0x0000000203027217 */ /* 0x000fc80003800200 */
[----:B------:R-:W-:-:S04]  /*0570*/  IMNMX R180, R2, R180, PT ;  /* 0x000000b402b47217 */ /* 0x000fc80003800200 */
[----:B------:R-:W-:-:S13]  /*0580*/  ISETP.GE.AND P0, PT, R237, R180, PT ;  /* 0x000000b4ed00720c */ /* 0x000fda0003f06270 */
[----:B------:R-:W-:Y:S05]  /*0590*/  @!P0 BRA `(.L_x_2190) ;  /* 0x0000040000008947 */ /* 0x000fea0003800000 */
[----:B-1----:R-:W-:Y:S01]  /*05a0*/  SHF.R.S32.HI R2, RZ, 0x1f, R187 ;  /* 0x0000001fff027819 */ /* 0x002fe200000114bb */
[----:B------:R-:W-:Y:S01]  /*05b0*/  IMAD R0, R0, c[0x0][0x210], R243 ;  /* 0x0000840000007a24 */ /* 0x000fe200078e02f3 */
[----:B------:R-:W-:Y:S02]  /*05c0*/  LOP3.LUT P6, RZ, R187, 0xf, RZ, 0xc0, !PT ;  /* 0x0000000fbbff7812 */ /* 0x000fe400078cc0ff */
[----:B------:R-:W-:-:S04]  /*05d0*/  LEA.HI R2, R2, R187, RZ, 0x4 ;  /* 0x000000bb02027211 */ /* 0x000fc800078f20ff */
[----:B------:R-:W-:-:S05]  /*05e0*/  LOP3.LUT R3, R2, 0x3ffffff0, RZ, 0xc0, !PT ;  /* 0x3ffffff002037812 */ /* 0x000fca00078ec0ff */
[----:B------:R-:W-:Y:S02]  /*05f0*/  IMAD.IADD R6, R187, 0x1, -R3 ;  /* 0x00000001bb067824 */ /* 0x000fe400078e0a03 */
[----:B------:R-:W-:Y:S01]  /*0600*/  IMAD R3, R0, c[0x0][0x1c0], R9 ;  /* 0x0000700000037a24 */ /* 0x000fe200078e0209 */
[----:B------:R-:W-:Y:S01]  /*0610*/  SHF.R.S32.HI R0, RZ, 0x4, R2 ;  /* 0x00000004ff007819 */ /* 0x000fe20000011402 */
[----:B------:R-:W-:Y:S02]  /*0620*/  IMAD.SHL.U32 R6, R6, 0x4, RZ ;  /* 0x0000000406067824 */ /* 0x000fe400078e00ff */
[----:B------:R-:W-:Y:S01]  /*0630*/  IMAD R3, R3, c[0x0][0x214], R188 ;  /* 0x0000850003037a24 */ /* 0x000fe200078e02bc */
[----:B------:R-:W-:Y:S02]  /*0640*/  IADD3 R188, -R188, c[0x0][0x214], RZ ;  /* 0x00008500bcbc7a10 */ /* 0x000fe40007ffe1ff */
[----:B------:R-:W-:Y:S01]  /*0650*/  SHF.R.S32.HI R7, RZ, 0x1f, R6 ;  /* 0x0000001fff077819 */ /* 0x000fe20000011406 */
[----:B------:R-:W-:Y:S01]  /*0660*/  IMAD R4, R3, c[0x0][0x22c], RZ ;  /* 0x00008b0003047a24 */ /* 0x000fe200078e02ff */
[----:B------:R-:W-:-:S02]  /*0670*/  IADD3 R2, R0, 0x10, RZ ;  /* 0x0000001000027810 */ /* 0x000fc40007ffe0ff */
[CC--:B------:R-:W-:Y:S01]  /*0680*/  ISETP.GE.OR P5, PT, R0.reuse, R188.reuse, P6 ;  /* 0x000000bc0000720c */ /* 0x0c0fe200037a6670 */
[----:B------:R-:W-:Y:S01]  /*0690*/  IMAD.WIDE R6, R0, 0x40, R6 ;  /* 0x0000004000067825 */ /* 0x000fe200078e0206 */
[----:B------:R-:W-:Y:S02]  /*06a0*/  ISETP.GE.OR P3, PT, R2, R188, P6 ;  /* 0x000000bc0200720c */ /* 0x000fe40003766670 */
[----:B------:R-:W-:Y:S02]  /*06b0*/  SHF.R.S32.HI R2, RZ, 0x1f, R3 ;  /* 0x0000001fff027819 */ /* 0x000fe40000011403 */
[----:B------:R-:W-:Y:S02]  /*06c0*/  IADD3 R5, P0, R4, R6, RZ ;  /* 0x0000000604057210 */ /* 0x000fe40007f1e0ff */
[----:B------:R-:W-:Y:S02]  /*06d0*/  IADD3 R8, R0, 0x8, RZ ;  /* 0x0000000800087810 */ /* 0x000fe40007ffe0ff */
[----:B------:R-:W-:-:S02]  /*06e0*/  LEA.HI.X.SX32 R4, R4, R7, 0x1, P0 ;  /* 0x0000000704047211 */ /* 0x000fc400000f0eff */
[----:B------:R-:W-:Y:S02]  /*06f0*/  IADD3 R3, P0, R3, R0, RZ ;  /* 0x0000000003037210 */ /* 0x000fe40007f1e0ff */
[----:B------:R-:W-:Y:S02]  /*0700*/  ISETP.GE.OR P4, PT, R8, R188, P6 ;  /* 0x000000bc0800720c */ /* 0x000fe40003786670 */
[----:B------:R-:W-:Y:S02]  /*0710*/  LEA.HI.X.SX32 R2, R0, R2, 0x1, P0 ;  /* 0x0000000200027211 */ /* 0x000fe400000f0eff */
[----:B------:R-:W-:Y:S02]  /*0720*/  LEA R10, P1, R5, c[0x0][0x1d8], 0x2 ;  /* 0x00007600050a7a11 */ /* 0x000fe400078210ff */
[----:B------:R-:W-:Y:S02]  /*0730*/  LEA R8, P0, R3, c[0x0][0x208], 0x2 ;  /* 0x0000820003087a11 */ /* 0x000fe400078010ff */
[----:B------:R-:W-:-:S02]  /*0740*/  LEA.HI.X R11, R5, c[0x0][0x1dc], R4, 0x2, P1 ;  /* 0x00007700050b7a11 */ /* 0x000fc400008f1404 */
[----:B------:R-:W-:Y:S01]  /*0750*/  LEA.HI.X R9, R3, c[0x0][0x20c], R2, 0x2, P0 ;  /* 0x0000830003097a11 */ /* 0x000fe200000f1402 */
[----:B------:R-:W-:Y:S01]  /*0760*/  @!P5 IMAD.MOV.U32 R2, RZ, RZ, -0x800000 ;  /* 0xff800000ff02d424 */ /* 0x000fe200078e00ff */
[C---:B------:R-:W-:Y:S01]  /*0770*/  IADD3 R6, R0.reuse, 0x18, RZ ;  /* 0x0000001800067810 */ /* 0x040fe20007ffe0ff */
[----:B------:R-:W-:Y:S01]  /*0780*/  STG.E.128 [R10.64], RZ ;  /* 0x000000ff0a007986 */ /* 0x000fe2000c101d0a */
[C---:B------:R-:W-:Y:S02]  /*0790*/  IADD3 R5, R0.reuse, 0x20, RZ ;  /* 0x0000002000057810 */ /* 0x040fe40007ffe0ff */
[C---:B------:R-:W-:Y:S01]  /*07a0*/  IADD3 R4, R0.reuse, 0x28, RZ ;  /* 0x0000002800047810 */ /* 0x040fe20007ffe0ff */
[----:B------:R-:W-:Y:S01]  /*07b0*/  STG.E.128 [R10.64+0x800], RZ ;  /* 0x000800ff0a007986 */ /* 0x000fe2000c101d0a */
[----:B------:R-:W-:Y:S02]  /*07c0*/  IADD3 R3, R0, 0x30, RZ ;  /* 0x0000003000037810 */ /* 0x000fe40007ffe0ff */
[-C--:B------:R-:W-:Y:S01]  /*07d0*/  ISETP.GE.OR P2, PT, R6, R188.reuse, P6 ;  /* 0x000000bc0600720c */ /* 0x080fe20003746670 */
[----:B------:R-:W-:Y:S01]  /*07e0*/  STG.E.128 [R10.64+0x1000], RZ ;  /* 0x001000ff0a007986 */ /* 0x000fe2000c101d0a */
[-C--:B------:R-:W-:Y:S01]  /*07f0*/  ISETP.GE.OR P1, PT, R5, R188.reuse, P6 ;  /* 0x000000bc0500720c */ /* 0x080fe20003726670 */
[----:B------:R-:W-:Y:S01]  /*0800*/  @!P3 IMAD.MOV.U32 R6, RZ, RZ, -0x800000 ;  /* 0xff800000ff06b424 */ /* 0x000fe200078e00ff */
[----:B------:R-:W-:Y:S01]  /*0810*/  ISETP.GE.OR P0, PT, R4, R188, P6 ;  /* 0x000000bc0400720c */ /* 0x000fe20003706670 */
[----:B------:R-:W-:Y:S01]  /*0820*/  STG.E.128 [R10.64+0x1800], RZ ;  /* 0x001800ff0a007986 */ /* 0x000fe2000c101d0a */
[----:B------:R-:W-:-:S03]  /*0830*/  IADD3 R0, R0, 0x38, RZ ;  /* 0x0000003800007810 */ /* 0x000fc60007ffe0ff */
[----:B------:R-:W-:Y:S04]  /*0840*/  STG.E.128 [R10.64+0x2000], RZ ;  /* 0x002000ff0a007986 */ /* 0x000fe8000c101d0a */
[----:B------:R-:W-:Y:S01]  /*0850*/  STG.E.128 [R10.64+0x2800], RZ ;  /* 0x002800ff0a007986 */ /* 0x000fe2000c101d0a */
[----:B------:R-:W-:Y:S02]  /*0860*/  @!P2 IMAD.MOV.U32 R5, RZ, RZ, -0x800000 ;  /* 0xff800000ff05a424 */ /* 0x000fe400078e00ff */
[----:B------:R-:W-:Y:S01]  /*0870*/  @!P1 IMAD.MOV.U32 R4, RZ, RZ, -0x800000 ;  /* 0xff800000ff049424 */ /* 0x000fe200078e00ff */
[----:B------:R-:W-:Y:S04]  /*0880*/  STG.E.128 [R10.64+0x3000], RZ ;  /* 0x003000ff0a007986 */ /* 0x000fe8000c101d0a */
[----:B------:R-:W-:Y:S04]  /*0890*/  STG.E.128 [R10.64+0x3800], RZ ;  /* 0x003800ff0a007986 */ /* 0x000fe8000c101d0a */
[----:B------:R1:W-:Y:S01]  /*08a0*/  @!P5 STG.E [R8.64], R2 ;  /* 0x000000020800d986 */ /* 0x0003e2000c10190a */
[-C--:B------:R-:W-:Y:S01]  /*08b0*/  ISETP.GE.OR P5, PT, R3, R188.reuse, P6 ;  /* 0x000000bc0300720c */ /* 0x080fe200037a6670 */
[----:B------:R-:W-:Y:S01]  /*08c0*/  @!P0 IMAD.MOV.U32 R3, RZ, RZ, -0x800000 ;  /* 0xff800000ff038424 */ /* 0x000fe200078e00ff */
[----:B------:R-:W-:Y:S01]  /*08d0*/  ISETP.GE.OR P6, PT, R0, R188, P6 ;  /* 0x000000bc0000720c */ /* 0x000fe200037c6670 */
[----:B------:R-:W-:Y:S04]  /*08e0*/  @!P3 STG.E [R8.64+0x40], R6 ;  /* 0x000040060800b986 */ /* 0x000fe8000c10190a */
[----:B------:R-:W-:Y:S04]  /*08f0*/  @!P2 STG.E [R8.64+0x60], R5 ;  /* 0x000060050800a986 */ /* 0x000fe8000c10190a */
[----:B------:R-:W-:Y:S04]  /*0900*/  @!P1 STG.E [R8.64+0x80], R4 ;  /* 0x0000800408009986 */ /* 0x000fe8000c10190a */
[----:B------:R-:W-:Y:S01]  /*0910*/  @!P0 STG.E [R8.64+0xa0], R3 ;  /* 0x0000a00308008986 */ /* 0x000fe2000c10190a */
[----:B-1----:R-:W-:-:S05]  /*0920*/  @!P4 IMAD.MOV.U32 R2, RZ, RZ, -0x800000 ;  /* 0xff800000ff02c424 */ /* 0x002fca00078e00ff */
[----:B------:R1:W-:Y:S02]  /*0930*/  @!P4 STG.E [R8.64+0x20], R2 ;  /* 0x000020020800c986 */ /* 0x0003e4000c10190a */
[----:B-1----:R-:W-:-:S05]  /*0940*/  @!P5 IMAD.MOV.U32 R2, RZ, RZ, -0x800000 ;  /* 0xff800000ff02d424 */ /* 0x002fca00078e00ff */
[----:B------:R1:W-:Y:S01]  /*0950*/  @!P5 STG.E [R8.64+0xc0], R2 ;  /* 0x0000c0020800d986 */ /* 0x0003e2000c10190a */
[----:B------:R-:W-:Y:S05]  /*0960*/  @P6 EXIT ;  /* 0x000000000000694d */ /* 0x000fea0003800000 */
[----:B------:R-:W-:-:S05]  /*0970*/  MOV R0, 0xff800000 ;  /* 0xff80000000007802 */ /* 0x000fca0000000f00 */
[----:B------:R-:W-:Y:S01]  /*0980*/  STG.E [R8.64+0xe0], R0 ;  /* 0x0000e00008007986 */ /* 0x000fe2000c10190a */
[----:B------:R-:W-:Y:S05]  /*0990*/  EXIT ;  /* 0x000000000000794d */ /* 0x000fea0003800000 */
.L_x_2190:
[----:B-1----:R-:W-:Y:S01]  /*09a0*/  ISETP.NE.U32.AND P0, PT, RZ, c[0x0][0x2b8], PT ;  /* 0x0000ae00ff007a0c */ /* 0x002fe20003f05070 */
[----:B------:R-:W-:-:S03]  /*09b0*/  IMAD.MOV.U32 R2, RZ, RZ, R243 ;  /* 0x000000ffff027224 */ /* 0x000fc600078e00f3 */
[----:B------:R-:W-:-:S13]  /*09c0*/  ISETP.NE.AND.EX P0, PT, RZ, c[0x0][0x2bc], PT, P0 ;  /* 0x0000af00ff007a0c */ /* 0x000fda0003f05300 */
[----:B------:R-:W-:-:S04]  /*09d0*/  @P0 IMAD.MOV.U32 R0, RZ, RZ, 0x4 ;  /* 0x00000004ff000424 */ /* 0x000fc800078e00ff */
[----:B------:R-:W-:-:S05]  /*09e0*/  @P0 IMAD.WIDE R6, R243, R0, c[0x0][0x2b8] ;  /* 0x0000ae00f3060625 */ /* 0x000fca00078e0200 */
[----:B------:R1:W5:Y:S01]  /*09f0*/  @P0 LDG.E R2, [R6.64] ;  /* 0x0000000a06020981 */ /* 0x000362000c1e1900 */
[----:B------:R-:W-:Y:S01]  /*0a00*/  ISETP.NE.U32.AND P0, PT, RZ, c[0x0][0x2c0], PT ;  /* 0x0000b000ff007a0c */ /* 0x000fe20003f05070 */
[----:B------:R-:W-:Y:S01]  /*0a10*/  CS2R R244, SRZ ;  /* 0x0000000000f47805 */ /* 0x000fe2000001ff00 */
[----:B------:R-:W-:Y:S02]  /*0a20*/  PLOP3.LUT P6, PT, PT, PT, PT, 0x80, 0x0 ;  /* 0x000000000000781c */ /* 0x000fe40003fcf070 */
[----:B------:R-:W-:-:S13]  /*0a30*/  ISETP.NE.AND.EX P0, PT, RZ, c[0x0][0x2c4], PT, P0 ;  /* 0x0000b100ff007a0c */ /* 0x000fda0003f05300 */
[----:B------:R-:W-:Y:S05]  /*0a40*/  @!P0 BRA `(.L_x_2191) ;  /* 0x0000008000008947 */ /* 0x000fea0003800000 */
[----:B------:R-:W-:Y:S01]  /*0a50*/  SHF.R.S32.HI R0, RZ, 0x1f, R243 ;  /* 0x0000001fff007819 */ /* 0x000fe200000114f3 */
[----:B-1----:R-:W-:Y:S01]  /*0a60*/  IMAD.WIDE.U32 R6, R243, c[0x0][0x2c8], RZ ;  /* 0x0000b200f3067a25 */ /* 0x002fe200078e00ff */
[----:B------:R-:W-:-:S03]  /*0a70*/  PLOP3.LUT P6, PT, PT, PT, PT, 0x8, 0x0 ;  /* 0x000000000000781c */ /* 0x000fc60003fce170 */
[----:B------:R-:W-:Y:S01]  /*0a80*/  IMAD R0, R0, c[0x0][0x2c8], RZ ;  /* 0x0000b20000007a24 */ /* 0x000fe200078e02ff */
[----:B------:R-:W-:-:S03]  /*0a90*/  LEA R244, P0, R6, c[0x0][0x2c0], 0x2 ;  /* 0x0000b00006f47a11 */ /* 0x000fc600078010ff */
[----:B------:R-:W-:-:S05]  /*0aa0*/  IMAD R0, R243, c[0x0][0x2cc], R0 ;  /* 0x0000b300f3007a24 */ /* 0x000fca00078e0200 */
[----:B------:R-:W-:-:S04]  /*0ab0*/  IADD3 R0, R7, R0, RZ ;  /* 0x0000000007007210 */ /* 0x000fc80007ffe0ff */
[----:B------:R-:W-:Y:S02]  /*0ac0*/  LEA.HI.X R245, R6, c[0x0][0x2c4], R0, 0x2, P0 ;  /* 0x0000b10006f57a11 */ /* 0x000fe400000f1400 */
.L_x_2191:
[----:B------:R-:W-:Y:S01]  /*0ad0*/  IABS R181, c[0x0][0x2d0] ;  /* 0x0000b40000b57a13 */ /* 0x000fe20000000000 */
[----:B------:R-:W-:Y:S05]  /*0ae0*/  @P6 BRA `(.L_x_2192) ;  /* 0x0000049000006947 */ /* 0x000fea0003800000 */
[----:B------:R-:W2:Y:S01]  /*0af0*/  I2F.RP R4, R181 ;  /* 0x000000b500047306 */ /* 0x000ea20000209400 */
[----:B-1----:R-:W-:-:S04]  /*0b00*/  LEA R7, R180, 0xffffff00, 0x8 ;  /* 0xffffff00b4077811 */ /* 0x002fc800078e40ff */
[----:B------:R-:W-:-:S03]  /*0b10*/  IABS R0, R7 ;  /* 0x0000000700007213 */ /* 0x000fc60000000000 */
[----:B--2---:R-:W1:Y:S02]  /*0b20*/  MUFU.RCP R4, R4 ;  /* 0x0000000400047308 */ /* 0x004e640000001000 */
[----:B-1----:R-:W-:-:S06]  /*0b30*/  IADD3 R4, R4, 0xffffffe, RZ ;  /* 0x0ffffffe04047810 */ /* 0x002fcc0007ffe0ff */
[----:B------:R-:W1:Y:S02]  /*0b40*/  F2I.FTZ.U32.TRUNC.NTZ R5, R4 ;  /* 0x0000000400057305 */ /* 0x000e64000021f000 */
[----:B-1---5:R-:W-:Y:S02]  /*0b50*/  IMAD.MOV R2, RZ, RZ, -R5 ;  /* 0x000000ffff027224 */ /* 0x022fe400078e0a05 */
        /* <DEDUP_REMOVED lines=14> */
[----:B------:R-:W-:-:S06]  /*0c40*/  @P2 IADD3 R3, R3, 0x1, RZ ;  /* 0x0000000103032810 */ /* 0x000fcc0007ffe0ff */
[----:B------:R-:W-:Y:S01]  /*0c50*/  @!P0 IMAD.MOV R3, RZ, RZ, -R3 ;  /* 0x000000ffff038224 */ /* 0x000fe200078e0a03 */
[----:B------:R-:W-:-:S05]  /*0c60*/  @!P1 LOP3.LUT R3, RZ, c[0x0][0x2d0], RZ, 0x33, !PT ;  /* 0x0000b400ff039a12 */ /* 0x000fca00078e33ff */
[----:B------:R-:W-:-:S05]  /*0c70*/  IMAD.WIDE R4, R3, 0x4, R244 ;  /* 0x0000000403047825 */ /* 0x000fca00078e02f4 */
[----:B------:R1:W2:Y:S01]  /*0c80*/  LDG.E R2, [R4.64] ;  /* 0x0000000a04027981 */ /* 0x0002a2000c1e1900 */
[----:B------:R-:W-:Y:S01]  /*0c90*/  IABS R0, c[0x0][0x1c8] ;  /* 0x0000720000007a13 */ /* 0x000fe20000000000 */
[----:B------:R-:W-:-:S03]  /*0ca0*/  IMAD.MOV R3, RZ, RZ, -R3 ;  /* 0x000000ffff037224 */ /* 0x000fc600078e0a03 */
[----:B------:R-:W3:Y:S01]  /*0cb0*/  I2F.RP R10, R0 ;  /* 0x00000000000a7306 */ /* 0x000ee20000209400 */
[----:B------:R-:W-:-:S05]  /*0cc0*/  IMAD R7, R3, c[0x0][0x2d0], R7 ;  /* 0x0000b40003077a24 */ /* 0x000fca00078e0207 */
[----:B------:R-:W-:Y:S02]  /*0cd0*/  SHF.R.S32.HI R6, RZ, 0x1f, R7 ;  /* 0x0000001fff067819 */ /* 0x000fe40000011407 */
[----:B---3--:R-:W3:Y:S02]  /*0ce0*/  MUFU.RCP R10, R10 ;  /* 0x0000000a000a7308 */ /* 0x008ee40000001000 */
[----:B---3--:R-:W-:-:S06]  /*0cf0*/  IADD3 R10, R10, 0xffffffe, RZ ;  /* 0x0ffffffe0a0a7810 */ /* 0x008fcc0007ffe0ff */
[----:B------:R-:W1:Y:S02]  /*0d00*/  F2I.FTZ.U32.TRUNC.NTZ R11, R10 ;  /* 0x0000000a000b7305 */ /* 0x000e64000021f000 */
[----:B-1----:R-:W-:Y:S01]  /*0d10*/  IADD3 R4, RZ, -R11, RZ ;  /* 0x8000000bff047210 */ /* 0x002fe20007ffe0ff */
[----:B------:R-:W-:-:S04]  /*0d20*/  IMAD.MOV.U32 R10, RZ, RZ, RZ ;  /* 0x000000ffff0a7224 */ /* 0x000fc800078e00ff */
[----:B------:R-:W-:Y:S01]  /*0d30*/  IMAD R5, R4, R0, RZ ;  /* 0x0000000004057224 */ /* 0x000fe200078e02ff */
[----:B------:R-:W-:-:S03]  /*0d40*/  IABS R4, R9 ;  /* 0x0000000900047213 */ /* 0x000fc60000000000 */
        /* <DEDUP_REMOVED lines=9> */
[----:B------:R-:W-:-:S04]  /*0de0*/  LOP3.LUT R0, R9, c[0x0][0x1c8], RZ, 0x3c, !PT ;  /* 0x0000720009007a12 */ /* 0x000fc800078e3cff */
[----:B------:R-:W-:Y:S01]  /*0df0*/  ISETP.GE.AND P0, PT, R0, RZ, PT ;  /* 0x000000ff0000720c */ /* 0x000fe20003f06270 */
[----:B------:R-:W-:-:S04]  /*0e00*/  IMAD R0, R6, c[0x0][0x198], RZ ;  /* 0x0000660006007a24 */ /* 0x000fc800078e02ff */
[----:B------:R-:W-:Y:S02]  /*0e10*/  IMAD R0, R7, c[0x0][0x19c], R0 ;  /* 0x0000670007007a24 */ /* 0x000fe400078e0200 */
[----:B------:R-:W-:Y:S02]  /*0e20*/  @P1 IADD3 R8, R8, 0x1, RZ ;  /* 0x0000000108081810 */ /* 0x000fe40007ffe0ff */
[----:B------:R-:W-:-:S04]  /*0e30*/  ISETP.NE.AND P1, PT, RZ, c[0x0][0x1c8], PT ;  /* 0x00007200ff007a0c */ /* 0x000fc80003f25270 */
[----:B------:R-:W-:-:S09]  /*0e40*/  @!P0 IADD3 R8, -R8, RZ, RZ ;  /* 0x000000ff08088210 */ /* 0x000fd20007ffe1ff */
[----:B------:R-:W-:Y:S02]  /*0e50*/  @!P1 LOP3.LUT R8, RZ, c[0x0][0x1c8], RZ, 0x33, !PT ;  /* 0x00007200ff089a12 */ /* 0x000fe400078e33ff */
[----:B--2---:R-:W-:Y:S01]  /*0e60*/  SHF.R.S32.HI R11, RZ, 0x1f, R2 ;  /* 0x0000001fff0b7819 */ /* 0x004fe20000011402 */
[----:B------:R-:W-:-:S04]  /*0e70*/  IMAD.WIDE.U32 R4, R2, c[0x0][0x180], RZ ;  /* 0x0000600002047a25 */ /* 0x000fc800078e00ff */
[C---:B------:R-:W-:Y:S02]  /*0e80*/  IMAD R3, R11.reuse, c[0x0][0x180], RZ ;  /* 0x000060000b037a24 */ /* 0x040fe400078e02ff */
[----:B------:R-:W-:Y:S02]  /*0e90*/  IMAD R11, R11, c[0x0][0x188], RZ ;  /* 0x000062000b0b7a24 */ /* 0x000fe400078e02ff */
[C---:B------:R-:W-:Y:S02]  /*0ea0*/  IMAD R3, R2.reuse, c[0x0][0x184], R3 ;  /* 0x0000610002037a24 */ /* 0x040fe400078e0203 */
[C---:B------:R-:W-:Y:S02]  /*0eb0*/  IMAD R11, R2.reuse, c[0x0][0x18c], R11 ;  /* 0x00006300020b7a24 */ /* 0x040fe400078e020b */
[----:B------:R-:W-:Y:S02]  /*0ec0*/  IMAD.IADD R5, R5, 0x1, R3 ;  /* 0x0000000105057824 */ /* 0x000fe400078e0203 */
[----:B------:R-:W-:-:S04]  /*0ed0*/  IMAD.WIDE.U32 R2, R2, c[0x0][0x188], RZ ;  /* 0x0000620002027a25 */ /* 0x000fc800078e00ff */
[----:B------:R-:W-:Y:S01]  /*0ee0*/  IMAD.WIDE.U32 R14, R7, c[0x0][0x198], R4 ;  /* 0x00006600070e7a25 */ /* 0x000fe200078e0004 */
[----:B------:R-:W-:Y:S02]  /*0ef0*/  SHF.R.S32.HI R5, RZ, 0x1f, R8 ;  /* 0x0000001fff057819 */ /* 0x000fe40000011408 */
[----:B------:R-:W-:Y:S01]  /*0f00*/  IADD3 R11, R3, R11, RZ ;  /* 0x0000000b030b7210 */ /* 0x000fe20007ffe0ff */
[----:B------:R-:W-:Y:S01]  /*0f10*/  IMAD.MOV.U32 R18, RZ, RZ, R2 ;  /* 0x000000ffff127224 */ /* 0x000fe200078e0002 */
[----:B------:R-:W-:Y:S01]  /*0f20*/  IADD3 R15, R15, R0, RZ ;  /* 0x000000000f0f7210 */ /* 0x000fe20007ffe0ff */
[----:B------:R-:W-:-:S04]  /*0f30*/  IMAD R10, R5, c[0x0][0x1b0], RZ ;  /* 0x00006c00050a7a24 */ /* 0x000fc800078e02ff */
[C---:B------:R-:W-:Y:S02]  /*0f40*/  IMAD R10, R8.reuse, c[0x0][0x1b4], R10 ;  /* 0x00006d00080a7a24 */ /* 0x040fe400078e020a */
[----:B------:R-:W-:-:S04]  /*0f50*/  IMAD.WIDE.U32 R14, R8, c[0x0][0x1b0], R14 ;  /* 0x00006c00080e7a25 */ /* 0x000fc800078e000e */
[----:B------:R-:W-:Y:S01]  /*0f60*/  IMAD.IADD R10, R15, 0x1, R10 ;  /* 0x000000010f0a7824 */ /* 0x000fe200078e020a */
[----:B------:R-:W-:Y:S05]  /*0f70*/  BRA `(.L_x_2193) ;  /* 0x0000037000007947 */ /* 0x000fea0003800000 */
.L_x_2192:
[----:B------:R-:W-:Y:S02]  /*0f80*/  IABS R3, c[0x0][0x1c8] ;  /* 0x0000720000037a13 */ /* 0x000fe40000000000 */
[----:B------:R-:W-:Y:S02]  /*0f90*/  SHF.R.S32.HI R14, RZ, 0x1f, R4 ;  /* 0x0000001fff0e7819 */ /* 0x000fe40000011404 */
[----:B-1----:R-:W1:Y:S01]  /*0fa0*/  I2F.RP R6, R3 ;  /* 0x0000000300067306 */ /* 0x002e620000209400 */
[----:B-----5:R-:W-:-:S07]  /*0fb0*/  SHF.R.S32.HI R11, RZ, 0x1f, R2 ;  /* 0x0000001fff0b7819 */ /* 0x020fce0000011402 */
[----:B-1----:R-:W1:Y:S02]  /*0fc0*/  MUFU.RCP R6, R6 ;  /* 0x0000000600067308 */ /* 0x002e640000001000 */
[----:B-1----:R-:W-:-:S06]  /*0fd0*/  IADD3 R6, R6, 0xffffffe, RZ ;  /* 0x0ffffffe06067810 */ /* 0x002fcc0007ffe0ff */
[----:B------:R-:W1:Y:S02]  /*0fe0*/  F2I.FTZ.U32.TRUNC.NTZ R7, R6 ;  /* 0x0000000600077305 */ /* 0x000e64000021f000 */
[----:B-1----:R-:W-:Y:S01]  /*0ff0*/  IADD3 R0, RZ, -R7, RZ ;  /* 0x80000007ff007210 */ /* 0x002fe20007ffe0ff */
[----:B------:R-:W-:-:S04]  /*1000*/  IMAD.MOV.U32 R6, RZ, RZ, RZ ;  /* 0x000000ffff067224 */ /* 0x000fc800078e00ff */
[----:B------:R-:W-:Y:S01]  /*1010*/  IMAD R5, R0, R3, RZ ;  /* 0x0000000300057224 */ /* 0x000fe200078e02ff */
[----:B------:R-:W-:-:S03]  /*1020*/  IABS R0, R9 ;  /* 0x0000000900007213 */ /* 0x000fc60000000000 */
[----:B------:R-:W-:Y:S01]  /*1030*/  IMAD.HI.U32 R6, R7, R5, R6 ;  /* 0x0000000507067227 */ /* 0x000fe200078e0006 */
[----:B------:R-:W-:Y:S02]  /*1040*/  MOV R5, R0 ;  /* 0x0000000000057202 */ /* 0x000fe40000000f00 */
[----:B------:R-:W-:-:S03]  /*1050*/  LEA R7, R180, 0xffffff00, 0x8 ;  /* 0xffffff00b4077811 */ /* 0x000fc600078e40ff */
[----:B------:R-:W-:Y:S01]  /*1060*/  IMAD.HI.U32 R8, R6, R5, RZ ;  /* 0x0000000506087227 */ /* 0x000fe200078e00ff */
[----:B------:R-:W-:Y:S02]  /*1070*/  SHF.R.S32.HI R6, RZ, 0x1f, R7 ;  /* 0x0000001fff067819 */ /* 0x000fe40000011407 */
[----:B------:R-:W-:Y:S01]  /*1080*/  IADD3 R16, P1, R4, R7, RZ ;  /* 0x0000000704107210 */ /* 0x000fe20007f3e0ff */
[----:B------:R-:W-:-:S04]  /*1090*/  IMAD.MOV R0, RZ, RZ, -R8 ;  /* 0x000000ffff007224 */ /* 0x000fc800078e0a08 */
[----:B------:R-:W-:-:S05]  /*10a0*/  IMAD R0, R3, R0, R5 ;  /* 0x0000000003007224 */ /* 0x000fca00078e0205 */
[----:B------:R-:W-:-:S13]  /*10b0*/  ISETP.GT.U32.AND P0, PT, R3, R0, PT ;  /* 0x000000000300720c */ /* 0x000fda0003f04070 */
[-C--:B------:R-:W-:Y:S02]  /*10c0*/  @!P0 IADD3 R0, R0, -R3.reuse, RZ ;  /* 0x8000000300008210 */ /* 0x080fe40007ffe0ff */
[----:B------:R-:W-:Y:S02]  /*10d0*/  @!P0 IADD3 R8, R8, 0x1, RZ ;  /* 0x0000000108088810 */ /* 0x000fe40007ffe0ff */
[----:B------:R-:W-:Y:S01]  /*10e0*/  ISETP.GE.U32.AND P2, PT, R0, R3, PT ;  /* 0x000000030000720c */ /* 0x000fe20003f46070 */
[C---:B------:R-:W-:Y:S01]  /*10f0*/  IMAD.X R3, R14.reuse, 0x1, R6, P1 ;  /* 0x000000010e037824 */ /* 0x040fe200008e0606 */
[----:B------:R-:W-:Y:S01]  /*1100*/  LOP3.LUT R0, R9, c[0x0][0x1c8], RZ, 0x3c, !PT ;  /* 0x0000720009007a12 */ /* 0x000fe200078e3cff */
[----:B------:R-:W-:Y:S01]  /*1110*/  IMAD R14, R14, c[0x0][0x1a0], RZ ;  /* 0x000068000e0e7a24 */ /* 0x000fe200078e02ff */
[----:B------:R-:W-:Y:S01]  /*1120*/  ISETP.NE.AND P0, PT, RZ, c[0x0][0x1c8], PT ;  /* 0x00007200ff007a0c */ /* 0x000fe20003f05270 */
[----:B------:R-:W-:Y:S01]  /*1130*/  IMAD R3, R3, c[0x0][0x198], RZ ;  /* 0x0000660003037a24 */ /* 0x000fe200078e02ff */
[----:B------:R-:W-:Y:S01]  /*1140*/  ISETP.GE.AND P1, PT, R0, RZ, PT ;  /* 0x000000ff0000720c */ /* 0x000fe20003f26270 */
[----:B------:R-:W-:-:S02]  /*1150*/  IMAD R14, R4, c[0x0][0x1a4], R14 ;  /* 0x00006900040e7a24 */ /* 0x000fc400078e020e */
[C---:B------:R-:W-:Y:S02]  /*1160*/  IMAD R0, R16.reuse, c[0x0][0x19c], R3 ;  /* 0x0000670010007a24 */ /* 0x040fe400078e0203 */
[----:B------:R-:W-:Y:S02]  /*1170*/  IMAD.WIDE.U32 R16, R16, c[0x0][0x198], RZ ;  /* 0x0000660010107a25 */ /* 0x000fe400078e00ff */
[----:B------:R-:W-:Y:S02]  /*1180*/  @P2 IADD3 R8, R8, 0x1, RZ ;  /* 0x0000000108082810 */ /* 0x000fe40007ffe0ff */
[----:B------:R-:W-:Y:S01]  /*1190*/  IMAD.WIDE.U32 R4, R4, c[0x0][0x1a0], RZ ;  /* 0x0000680004047a25 */ /* 0x000fe200078e00ff */
[----:B------:R-:W-:-:S03]  /*11a0*/  IADD3 R17, R17, R0, RZ ;  /* 0x0000000011117210 */ /* 0x000fc60007ffe0ff */
[----:B------:R-:W-:Y:S01]  /*11b0*/  @!P1 IMAD.MOV R8, RZ, RZ, -R8 ;  /* 0x000000ffff089224 */ /* 0x000fe200078e0a08 */
[----:B------:R-:W-:Y:S01]  /*11c0*/  @!P0 LOP3.LUT R8, RZ, c[0x0][0x1c8], RZ, 0x33, !PT ;  /* 0x00007200ff088a12 */ /* 0x000fe200078e33ff */
[----:B------:R-:W-:Y:S01]  /*11d0*/  IMAD R0, R11, c[0x0][0x180], RZ ;  /* 0x000060000b007a24 */ /* 0x000fe200078e02ff */
[----:B------:R-:W-:Y:S01]  /*11e0*/  IADD3 R15, R5, R14, RZ ;  /* 0x0000000e050f7210 */ /* 0x000fe20007ffe0ff */
[C---:B------:R-:W-:Y:S01]  /*11f0*/  IMAD.WIDE.U32 R16, R2.reuse, c[0x0][0x180], R16 ;  /* 0x0000600002107a25 */ /* 0x040fe200078e0010 */
[----:B------:R-:W-:Y:S02]  /*1200*/  MOV R14, R4 ;  /* 0x00000004000e7202 */ /* 0x000fe40000000f00 */
[----:B------:R-:W-:Y:S01]  /*1210*/  SHF.R.S32.HI R5, RZ, 0x1f, R8 ;  /* 0x0000001fff057819 */ /* 0x000fe20000011408 */
[----:B------:R-:W-:Y:S02]  /*1220*/  IMAD R0, R2, c[0x0][0x184], R0 ;  /* 0x0000610002007a24 */ /* 0x000fe400078e0200 */
[----:B------:R-:W-:-:S02]  /*1230*/  IMAD R11, R11, c[0x0][0x188], RZ ;  /* 0x000062000b0b7a24 */ /* 0x000fc400078e02ff */
[----:B------:R-:W-:Y:S02]  /*1240*/  IMAD.IADD R3, R17, 0x1, R0 ;  /* 0x0000000111037824 */ /* 0x000fe400078e0200 */
[C---:B------:R-:W-:Y:S02]  /*1250*/  IMAD R11, R2.reuse, c[0x0][0x18c], R11 ;  /* 0x00006300020b7a24 */ /* 0x040fe400078e020b */
[----:B------:R-:W-:-:S04]  /*1260*/  IMAD.WIDE.U32 R14, R2, c[0x0][0x188], R14 ;  /* 0x00006200020e7a25 */ /* 0x000fc800078e000e */
[----:B------:R-:W-:Y:S01]  /*1270*/  IMAD R0, R5, c[0x0][0x1b0], RZ ;  /* 0x00006c0005007a24 */ /* 0x000fe200078e02ff */
[----:B------:R-:W-:Y:S01]  /*1280*/  IADD3 R11, R15, R11, RZ ;  /* 0x0000000b0f0b7210 */ /* 0x000fe20007ffe0ff */
[----:B------:R-:W-:Y:S02]  /*1290*/  IMAD.MOV.U32 R2, RZ, RZ, R16 ;  /* 0x000000ffff027224 */ /* 0x000fe400078e0010 */
[C---:B------:R-:W-:Y:S02]  /*12a0*/  IMAD R0, R8.reuse, c[0x0][0x1b4], R0 ;  /* 0x00006d0008007a24 */ /* 0x040fe400078e0200 */
[----:B------:R-:W-:-:S04]  /*12b0*/  IMAD.WIDE.U32 R2, R8, c[0x0][0x1b0], R2 ;  /* 0x00006c0008027a25 */ /* 0x000fc800078e0002 */
[----:B------:R-:W-:Y:S01]  /*12c0*/  IMAD.MOV.U32 R18, RZ, RZ, R14 ;  /* 0x000000ffff127224 */ /* 0x000fe200078e000e */
[----:B------:R-:W-:Y:S02]  /*12d0*/  MOV R14, R2 ;  /* 0x00000002000e7202 */ /* 0x000fe40000000f00 */
[----:B------:R-:W-:Y:S02]  /*12e0*/  IADD3 R10, R3, R0, RZ ;  /* 0x00000000030a7210 */ /* 0x000fe40007ffe0ff */
.L_x_2193:
[----:B------:R-:W-:Y:S01]  /*12f0*/  SHF.R.S32.HI R186, RZ, 0x1f, R187 ;  /* 0x0000001fffba7819 */ /* 0x000fe200000114bb */
[----:B------:R-:W-:Y:S01]  /*1300*/  IMAD R5, R5, c[0x0][0x1b8], RZ ;  /* 0x00006e0005057a24 */ /* 0x000fe200078e02ff */
[----:B------:R-:W-:Y:S02]  /*1310*/  ULDC.64 UR4, c[0x0][0x198] ;  /* 0x0000660000047ab9 */ /* 0x000fe40000000a00 */
[-C--:B------:R-:W-:Y:S01]  /*1320*/  LEA.HI R3, R186, R187.reuse, RZ, 0x3 ;  /* 0x000000bbba037211 */ /* 0x080fe200078f18ff */
[----:B------:R-:W-:Y:S01]  /*1330*/  IMAD R5, R8, c[0x0][0x1bc], R5 ;  /* 0x00006f0008057a24 */ /* 0x000fe200078e0205 */
[CC--:B------:R-:W-:Y:S01]  /*1340*/  LEA.HI R2, R186.reuse, R187.reuse, RZ, 0x4 ;  /* 0x000000bbba027211 */ /* 0x0c0fe200078f20ff */
[----:B------:R-:W-:Y:S01]  /*1350*/  USHF.L.U32 UR9, UR4, 0x5, URZ ;  /* 0x0000000504097899 */ /* 0x000fe2000800063f */
[----:B------:R-:W-:Y:S01]  /*1360*/  SHF.R.S32.HI R16, RZ, 0x3, R3 ;  /* 0x00000003ff107819 */ /* 0x000fe20000011403 */
[----:B------:R-:W-:Y:S01]  /*1370*/  UMOV UR8, 0x5 ;  /* 0x0000000500087882 */ /* 0x000fe20000000000 */
[----:B------:R-:W-:Y:S01]  /*1380*/  LOP3.LUT R177, R3, 0xfffffff8, RZ, 0xc0, !PT ;  /* 0xfffffff803b17812 */ /* 0x000fe200078ec0ff */
[----:B------:R-:W-:Y:S01]  /*1390*/  ULDC.64 UR6, c[0x0][0x190] ;  /* 0x0000640000067ab9 */ /* 0x000fe20000000a00 */
[----:B------:R-:W-:Y:S01]  /*13a0*/  LEA.HI R0, R186, R187, RZ, 0x6 ;  /* 0x000000bbba007211 */ /* 0x000fe200078f30ff */
[----:B------:R-:W-:Y:S01]  /*13b0*/  IMAD.SHL.U32 R242, R16, 0x40, RZ ;  /* 0x0000004010f27824 */ /* 0x000fe200078e00ff */
[----:B------:R-:W-:Y:S01]  /*13c0*/  LOP3.LUT R176, R2, 0xfffffff0, RZ, 0xc0, !PT ;  /* 0xfffffff002b07812 */ /* 0x000fe200078ec0ff */
[----:B------:R-:W-:Y:S01]  /*13d0*/  IMAD.IADD R177, R187, 0x1, -R177 ;  /* 0x00000001bbb17824 */ /* 0x000fe200078e0ab1 */
[----:B------:R-:W-:Y:S01]  /*13e0*/  SHF.R.S32.HI R17, RZ, 0x1f, R16 ;  /* 0x0000001fff117819 */ /* 0x000fe20000011410 */
[----:B------:R-:W-:Y:S01]  /*13f0*/  IMAD.SHL.U32 R0, R0, 0x8, RZ ;  /* 0x0000000800007824 */ /* 0x000fe200078e00ff */
[----:B------:R-:W-:Y:S01]  /*1400*/  LOP3.LUT R242, R242, 0x1c0, RZ, 0xc0, !PT ;  /* 0x000001c0f2f27812 */ /* 0x000fe200078ec0ff */
[----:B------:R-:W-:Y:S01]  /*1410*/  IMAD.SHL.U32 R20, R177, 0x8, RZ ;  /* 0x00000008b1147824 */ /* 0x000fe200078e00ff */
[----:B------:R-:W-:Y:S01]  /*1420*/  USHF.L.U64.HI UR5, UR4, UR8, UR5 ;  /* 0x0000000804057299 */ /* 0x000fe20008010205 */
[----:B------:R-:W-:Y:S01]  /*1430*/  IMAD.IADD R176, R187, 0x1, -R176 ;  /* 0x00000001bbb07824 */ /* 0x000fe200078e0ab0 */
[----:B------:R-:W-:Y:S01]  /*1440*/  USHF.L.U32 UR12, UR6, 0x5, URZ ;  /* 0x00000005060c7899 */ /* 0x000fe2000800063f */
[----:B------:R-:W-:Y:S01]  /*1450*/  IMAD.WIDE R12, R12, 0x40, R16 ;  /* 0x000000400c0c7825 */ /* 0x000fe200078e0210 */
[----:B------:R-:W-:Y:S01]  /*1460*/  LOP3.LUT R4, R242, 0x38, R20, 0xf8, !PT ;  /* 0x00000038f2047812 */ /* 0x000fe200078ef814 */
[----:B------:R-:W-:Y:S01]  /*1470*/  USHF.L.U64.HI UR7, UR6, UR8, UR7 ;  /* 0x0000000806077299 */ /* 0x000fe20008010207 */
[----:B------:R-:W-:-:S02]  /*1480*/  SHF.R.U32.HI R242, RZ, 0x3, R242 ;  /* 0x00000003fff27819 */ /* 0x000fc400000116f2 */
[----:B------:R-:W-:Y:S02]  /*1490*/  SHF.R.S32.HI R21, RZ, 0x1f, R20 ;  /* 0x0000001fff157819 */ /* 0x000fe40000011414 */
[----:B------:R-:W-:Y:S02]  /*14a0*/  LOP3.LUT R242, R4, R242, RZ, 0x3c, !PT ;  /* 0x000000f204f27212 */ /* 0x000fe400078e3cff */
[----:B------:R-:W-:Y:S02]  /*14b0*/  SHF.R.S32.HI R4, RZ, 0x1f, R243 ;  /* 0x0000001fff047819 */ /* 0x000fe400000114f3 */
[C---:B------:R-:W-:Y:S02]  /*14c0*/  IADD3 R14, P1, R20.reuse, R14, RZ ;  /* 0x0000000e140e7210 */ /* 0x040fe40007f3e0ff */
[----:B------:R-:W-:Y:S01]  /*14d0*/  IADD3 R18, P0, R20, R18, RZ ;  /* 0x0000001214127210 */ /* 0x000fe20007f1e0ff */
[----:B------:R-:W-:Y:S01]  /*14e0*/  IMAD R4, R4, c[0x0][0x178], RZ ;  /* 0x00005e0004047a24 */ /* 0x000fe200078e02ff */
[----:B------:R-:W-:Y:S01]  /*14f0*/  LOP3.LUT R242, R242, 0x7ffffe00, R0, 0xf8, !PT ;  /* 0x7ffffe00f2f27812 */ /* 0x000fe200078ef800 */
[C---:B------:R-:W-:Y:S01]  /*1500*/  IMAD.X R15, R21.reuse, 0x1, R10, P1 ;  /* 0x00000001150f7824 */ /* 0x040fe200008e060a */
[----:B------:R-:W-:Y:S01]  /*1510*/  SHF.R.S32.HI R0, RZ, 0x1f, R176 ;  /* 0x0000001fff007819 */ /* 0x000fe200000114b0 */
[----:B------:R-:W-:Y:S01]  /*1520*/  IMAD.X R19, R21, 0x1, R11, P0 ;  /* 0x0000000115137824 */ /* 0x000fe200000e060b */
[----:B------:R-:W-:Y:S01]  /*1530*/  SHF.R.S32.HI R10, RZ, 0x1f, R9 ;  /* 0x0000001fff0a7819 */ /* 0x000fe20000011409 */
[C---:B------:R-:W-:Y:S01]  /*1540*/  IMAD R4, R243.reuse, c[0x0][0x17c], R4 ;  /* 0x00005f00f3047a24 */ /* 0x040fe200078e0204 */
[----:B------:R-:W-:Y:S01]  /*1550*/  LEA.HI R0, R0, R176, RZ, 0x3 ;  /* 0x000000b000007211 */ /* 0x000fe200078f18ff */
[----:B------:R-:W-:Y:S01]  /*1560*/  IMAD.WIDE.U32 R20, R243, c[0x0][0x178], R20 ;  /* 0x00005e00f3147a25 */ /* 0x000fe200078e0014 */
[----:B------:R-:W-:-:S02]  /*1570*/  IADD3 R7, P0, R16, R7, RZ ;  /* 0x0000000710077210 */ /* 0x000fc40007f1e0ff */
[----:B------:R-:W-:Y:S01]  /*1580*/  LOP3.LUT R11, R0, 0xfffffff8, RZ, 0xc0, !PT ;  /* 0xfffffff8000b7812 */ /* 0x000fe200078ec0ff */
[----:B------:R-:W-:Y:S01]  /*1590*/  IMAD.IADD R21, R21, 0x1, R4 ;  /* 0x0000000115157824 */ /* 0x000fe200078e0204 */
[----:B------:R-:W-:Y:S01]  /*15a0*/  LEA.HI R186, R186, R187, RZ, 0x5 ;  /* 0x000000bbbaba7211 */ /* 0x000fe200078f28ff */
[----:B------:R-:W-:Y:S02]  /*15b0*/  IMAD R10, R10, c[0x0][0x1a8], RZ ;  /* 0x00006a000a0a7a24 */ /* 0x000fe400078e02ff */
[----:B------:R-:W-:Y:S01]  /*15c0*/  IMAD.WIDE.U32 R18, R8, c[0x0][0x1b8], R18 ;  /* 0x00006e0008127a25 */ /* 0x000fe200078e0012 */
[----:B------:R-:W-:-:S03]  /*15d0*/  SHF.R.S32.HI R184, RZ, 0x5, R186 ;  /* 0x00000005ffb87819 */ /* 0x000fc600000114ba */
[----:B------:R-:W-:Y:S02]  /*15e0*/  IMAD R10, R9, c[0x0][0x1ac], R10 ;  /* 0x00006b00090a7a24 */ /* 0x000fe400078e020a */
[----:B------:R-:W-:Y:S02]  /*15f0*/  IMAD R4, R17, c[0x0][0x198], RZ ;  /* 0x0000660011047a24 */ /* 0x000fe400078e02ff */
[----:B------:R-:W-:-:S04]  /*1600*/  IMAD.WIDE.U32 R20, R9, c[0x0][0x1a8], R20 ;  /* 0x00006a0009147a25 */ /* 0x000fc800078e0014 */
[----:B------:R-:W-:Y:S02]  /*1610*/  IMAD.X R6, R17, 0x1, R6, P0 ;  /* 0x0000000111067824 */ /* 0x000fe400000e0606 */
[----:B------:R-:W-:Y:S02]  /*1620*/  IMAD.IADD R176, R176, 0x1, -R11 ;  /* 0x00000001b0b07824 */ /* 0x000fe400078e0a0b */
[----:B------:R-:W-:Y:S02]  /*1630*/  IMAD.IADD R19, R19, 0x1, R5 ;  /* 0x0000000113137824 */ /* 0x000fe400078e0205 */
[C---:B------:R-:W-:Y:S02]  /*1640*/  IMAD R4, R16.reuse, c[0x0][0x19c], R4 ;  /* 0x0000670010047a24 */ /* 0x040fe400078e0204 */
[----:B------:R-:W-:-:S04]  /*1650*/  IMAD.WIDE.U32 R14, R16, c[0x0][0x198], R14 ;  /* 0x00006600100e7a25 */ /* 0x000fc800078e000e */
[----:B------:R-:W-:Y:S01]  /*1660*/  IMAD.IADD R11, R21, 0x1, R10 ;  /* 0x00000001150b7824 */ /* 0x000fe200078e020a */
[----:B------:R-:W-:Y:S01]  /*1670*/  LEA R241, P0, R14, c[0x0][0x168], 0x1 ;  /* 0x00005a000ef17a11 */ /* 0x000fe200078008ff */
[----:B------:R-:W-:Y:S02]  /*1680*/  IMAD R6, R6, c[0x0][0x1a0], RZ ;  /* 0x0000680006067a24 */ /* 0x000fe400078e02ff */
[----:B------:R-:W-:Y:S02]  /*1690*/  IMAD.MOV.U32 R10, RZ, RZ, R20 ;  /* 0x000000ffff0a7224 */ /* 0x000fe400078e0014 */
[----:B------:R-:W-:Y:S02]  /*16a0*/  IMAD R5, R13, c[0x0][0x190], RZ ;  /* 0x000064000d057a24 */ /* 0x000fe400078e02ff */
[----:B------:R-:W-:Y:S02]  /*16b0*/  IMAD.IADD R240, R15, 0x1, R4 ;  /* 0x000000010ff07824 */ /* 0x000fe400078e0204 */
[----:B------:R-:W-:-:S02]  /*16c0*/  IMAD R6, R7, c[0x0][0x1a4], R6 ;  /* 0x0000690007067a24 */ /* 0x000fc400078e0206 */
[----:B------:R-:W-:Y:S01]  /*16d0*/  IMAD.WIDE.U32 R238, R7, c[0x0][0x1a0], R18 ;  /* 0x0000680007ee7a25 */ /* 0x000fe200078e0012 */
[----:B------:R-:W-:Y:S02]  /*16e0*/  LEA.HI.X R240, R14, c[0x0][0x16c], R240, 0x1, P0 ;  /* 0x00005b000ef07a11 */ /* 0x000fe400000f0cf0 */
[----:B------:R-:W-:Y:S01]  /*16f0*/  IADD3 R8, P0, R241, UR9, RZ ;  /* 0x00000009f1087c10 */ /* 0x000fe2000ff1e0ff */
[C---:B------:R-:W-:Y:S02]  /*1700*/  IMAD R4, R12.reuse, c[0x0][0x194], R5 ;  /* 0x000065000c047a24 */ /* 0x040fe400078e0205 */
[----:B------:R-:W-:Y:S01]  /*1710*/  IMAD.WIDE.U32 R10, R12, c[0x0][0x190], R10 ;  /* 0x000064000c0a7a25 */ /* 0x000fe200078e000a */
[----:B------:R-:W-:-:S03]  /*1720*/  IADD3.X R9, R240, UR5, RZ, P0, !PT ;  /* 0x00000005f0097c10 */ /* 0x000fc600087fe4ff */
[----:B------:R-:W-:Y:S01]  /*1730*/  IMAD.IADD R6, R239, 0x1, R6 ;  /* 0x00000001ef067824 */ /* 0x000fe200078e0206 */
[----:B------:R-:W-:Y:S01]  /*1740*/  LEA R239, P1, R238, c[0x0][0x170], 0x1 ;  /* 0x00005c00eeef7a11 */ /* 0x000fe200078208ff */
[----:B------:R-:W-:Y:S01]  /*1750*/  IMAD.IADD R4, R11, 0x1, R4 ;  /* 0x000000010b047824 */ /* 0x000fe200078e0204 */
[----:B------:R-:W-:Y:S01]  /*1760*/  LEA R12, P2, R10, c[0x0][0x160], 0x1 ;  /* 0x000058000a0c7a11 */ /* 0x000fe200078408ff */
[----:B------:R-:W-:Y:S01]  /*1770*/  IMAD.SHL.U32 R242, R242, 0x2, RZ ;  /* 0x00000002f2f27824 */ /* 0x000fe200078e00ff */
[----:B------:R-:W-:Y:S01]  /*1780*/  LEA.HI.X R238, R238, c[0x0][0x174], R6, 0x1, P1 ;  /* 0x00005d00eeee7a11 */ /* 0x000fe200008f0c06 */
[----:B------:R-:W-:Y:S01]  /*1790*/  IMAD.SHL.U32 R183, R0, 0x40, RZ ;  /* 0x0000004000b77824 */ /* 0x000fe200078e00ff */
[----:B------:R-:W-:Y:S01]  /*17a0*/  LEA.HI.X R13, R10, c[0x0][0x164], R4, 0x1, P2 ;  /* 0x000059000a0d7a11 */ /* 0x000fe200010f0c04 */
[----:B------:R-:W-:Y:S01]  /*17b0*/  IMAD.MOV.U32 R0, RZ, RZ, 0x20 ;  /* 0x00000020ff007424 */ /* 0x000fe200078e00ff */
[----:B------:R-:W-:Y:S02]  /*17c0*/  IADD3 R10, P1, R12, UR12, RZ ;  /* 0x0000000c0c0a7c10 */ /* 0x000fe4000ff3e0ff */
[----:B------:R-:W-:Y:S01]  /*17d0*/  IADD3 R4, P0, R8, UR9, RZ ;  /* 0x0000000908047c10 */ /* 0x000fe2000ff1e0ff */
[----:B------:R-:W-:Y:S01]  /*17e0*/  @!PT LDS RZ, [RZ] ;  /* 0x00000000fffff984 */ /* 0x000fe20000000800 */
[----:B------:R-:W-:Y:S01]  /*17f0*/  @!PT LDS RZ, [RZ] ;  /* 0x00000000fffff984 */ /* 0x000fe20000000800 */
[----:B------:R-:W-:Y:S01]  /*1800*/  @!PT LDS RZ, [RZ] ;  /* 0x00000000fffff984 */ /* 0x000fe20000000800 */
[----:B------:R1:W-:Y:S01]  /*1810*/  LDGSTS.E.BYPASS.LTC128B.128 [R242], [R12.64] ;  /* 0x000000000cf27fae */ /* 0x0003e2000b901d4a */
[----:B------:R-:W-:-:S02]  /*1820*/  IADD3.X R11, R13, UR7, RZ, P1, !PT ;  /* 0x000000070d0b7c10 */ /* 0x000fc40008ffe4ff */
[----:B------:R-:W-:Y:S02]  /*1830*/  IADD3.X R5, R9, UR5, RZ, P0, !PT ;  /* 0x0000000509057c10 */ /* 0x000fe400087fe4ff */
[----:B------:R-:W-:Y:S01]  /*1840*/  IADD3 R16, P1, R10, UR12, RZ ;  /* 0x0000000c0a107c10 */ /* 0x000fe2000ff3e0ff */
[----:B------:R2:W-:Y:S01]  /*1850*/  LDGSTS.E.BYPASS.LTC128B.128 [R242+0x800], [R10.64] ;  /* 0x008000000af27fae */ /* 0x0005e2000b901d4a */
[----:B------:R-:W-:Y:S02]  /*1860*/  IADD3 R6, P0, R4, UR9, RZ ;  /* 0x0000000904067c10 */ /* 0x000fe4000ff1e0ff */
[----:B------:R-:W-:Y:S02]  /*1870*/  IADD3.X R17, R11, UR7, RZ, P1, !PT ;  /* 0x000000070b117c10 */ /* 0x000fe40008ffe4ff */
[----:B------:R-:W-:Y:S02]  /*1880*/  IADD3.X R7, R5, UR5, RZ, P0, !PT ;  /* 0x0000000505077c10 */ /* 0x000fe400087fe4ff */
[----:B------:R-:W-:Y:S01]  /*1890*/  IADD3 R14, P1, R16, UR12, RZ ;  /* 0x0000000c100e7c10 */ /* 0x000fe2000ff3e0ff */
[----:B------:R3:W-:Y:S01]  /*18a0*/  LDGSTS.E.BYPASS.LTC128B.128 [R242+0x1000], [R16.64] ;  /* 0x0100000010f27fae */ /* 0x0007e2000b901d4a */
[----:B------:R-:W-:-:S02]  /*18b0*/  LOP3.LUT R183, R183, 0xfffffe00, RZ, 0xc0, !PT ;  /* 0xfffffe00b7b77812 */ /* 0x000fc400078ec0ff */
[----:B------:R-:W-:Y:S01]  /*18c0*/  IADD3.X R15, R17, UR7, RZ, P1, !PT ;  /* 0x00000007110f7c10 */ /* 0x000fe20008ffe4ff */
[----:B------:R-:W-:Y:S01]  /*18d0*/  ULDC.64 UR6, c[0x0][0x1a0] ;  /* 0x0000680000067ab9 */ /* 0x000fe20000000a00 */
[----:B------:R-:W-:Y:S01]  /*18e0*/  LOP3.LUT P1, RZ, R176, 0x2, RZ, 0xc0, !PT ;  /* 0x00000002b0ff7812 */ /* 0x000fe2000782c0ff */
[----:B------:R-:W-:Y:S01]  /*18f0*/  USHF.L.U32 UR12, UR6, 0x5, URZ ;  /* 0x00000005060c7899 */ /* 0x000fe2000800063f */
[----:B------:R-:W-:Y:S01]  /*1900*/  IMAD R236, R184, 0x400, R183 ;  /* 0x00000400b8ec7824 */ /* 0x000fe200078e02b7 */
[----:B------:R4:W-:Y:S01]  /*1910*/  LDGSTS.E.BYPASS.LTC128B.128 [R242+0x1800], [R14.64] ;  /* 0x018000000ef27fae */ /* 0x0009e2000b901d4a */
[----:B------:R-:W-:Y:S01]  /*1920*/  USHF.L.U64.HI UR7, UR6, UR8, UR7 ;  /* 0x0000000806077299 */ /* 0x000fe20008010207 */
[----:B-1----:R-:W-:-:S04]  /*1930*/  IADD3 R12, P0, R6, UR9, RZ ;  /* 0x00000009060c7c10 */ /* 0x002fc8000ff1e0ff */
[----:B------:R-:W-:Y:S02]  /*1940*/  IADD3.X R13, R7, UR5, RZ, P0, !PT ;  /* 0x00000005070d7c10 */ /* 0x000fe400087fe4ff */
[----:B--2---:R-:W-:-:S04]  /*1950*/  IADD3 R10, P0, R12, UR9, RZ ;  /* 0x000000090c0a7c10 */ /* 0x004fc8000ff1e0ff */
[----:B------:R-:W-:Y:S02]  /*1960*/  IADD3.X R11, R13, UR5, RZ, P0, !PT ;  /* 0x000000050d0b7c10 */ /* 0x000fe400087fe4ff */
[----:B---3--:R-:W-:-:S04]  /*1970*/  IADD3 R16, P0, R10, UR9, RZ ;  /* 0x000000090a107c10 */ /* 0x008fc8000ff1e0ff */
[----:B------:R-:W-:Y:S01]  /*1980*/  IADD3.X R17, R11, UR5, RZ, P0, !PT ;  /* 0x000000050b117c10 */ /* 0x000fe200087fe4ff */
[----:B----4-:R-:W-:Y:S02]  /*1990*/  IMAD.MOV.U32 R14, RZ, RZ, R241 ;  /* 0x000000ffff0e7224 */ /* 0x010fe400078e00f1 */
        /* <DEDUP_REMOVED lines=22> */
[----:B------:R-:W-:-:S03]  /*1b00*/  IADD3 R12, P0, R10, UR9, RZ ;  /* 0x000000090a0c7c10 */ /* 0x000fc6000ff1e0ff */
[----:B------:R5:W-:Y:S01]  /*1b10*/  LDGSTS.E.BYPASS.LTC128B.128 [R242+0x7800], [R10.64] ;  /* 0x078000000af27fae */ /* 0x000be2000b901d4a */
[----:B------:R-:W-:-:S05]  /*1b20*/  IADD3.X R13, R11, UR5, RZ, P0, !PT ;  /* 0x000000050b0d7c10 */ /* 0x000fca00087fe4ff */
[----:B------:R1:W-:Y:S01]  /*1b30*/  LDGSTS.E.BYPASS.LTC128B.128 [R242+0x8000], [R12.64] ;  /* 0x080000000cf27fae */ /* 0x0003e2000b901d4a */
[----:B---3--:R-:W-:-:S04]  /*1b40*/  IADD3 R4, P0, R12, UR9, RZ ;  /* 0x000000090c047c10 */ /* 0x008fc8000ff1e0ff */
[----:B------:R-:W-:Y:S02]  /*1b50*/  IADD3.X R5, R13, UR5, RZ, P0, !PT ;  /* 0x000000050d057c10 */ /* 0x000fe400087fe4ff */
[----:B----4-:R-:W-:-:S03]  /*1b60*/  IADD3 R6, P0, R4, UR9, RZ ;  /* 0x0000000904067c10 */ /* 0x010fc6000ff1e0ff */
[----:B------:R3:W-:Y:S01]  /*1b70*/  LDGSTS.E.BYPASS.LTC128B.128 [R242+0x8800], [R4.64] ;  /* 0x0880000004f27fae */ /* 0x0007e2000b901d4a */
[----:B------:R-:W-:Y:S02]  /*1b80*/  IADD3.X R7, R5, UR5, RZ, P0, !PT ;  /* 0x0000000505077c10 */ /* 0x000fe400087fe4ff */
[----:B--2---:R-:W-:-:S03]  /*1b90*/  IADD3 R8, P0, R6, UR9, RZ ;  /* 0x0000000906087c10 */ /* 0x004fc6000ff1e0ff */
[----:B------:R2:W-:Y:S01]  /*1ba0*/  LDGSTS.E.BYPASS.LTC128B.128 [R242+0x9000], [R6.64] ;  /* 0x0900000006f27fae */ /* 0x0005e2000b901d4a */
[----:B------:R-:W-:-:S05]  /*1bb0*/  IADD3.X R9, R7, UR5, RZ, P0, !PT ;  /* 0x0000000507097c10 */ /* 0x000fca00087fe4ff */
[----:B------:R4:W-:Y:S04]  /*1bc0*/  LDGSTS.E.BYPASS.LTC128B.128 [R242+0x9800], [R8.64] ;  /* 0x0980000008f27fae */ /* 0x0009e8000b901d4a */
[----:B------:R-:W0:Y:S01]  /*1bd0*/  LDGDEPBAR ;  /* 0x00000000000079af */ /* 0x000e220000000000 */
[----:B---3--:R-:W-:Y:S02]  /*1be0*/  SHF.R.S32.HI R5, RZ, 0x4, R2 ;  /* 0x00000004ff057819 */ /* 0x008fe40000011402 */
[----:B------:R-:W-:Y:S02]  /*1bf0*/  IADD3 R4, P0, R239, UR12, RZ ;  /* 0x0000000cef047c10 */ /* 0x000fe4000ff1e0ff */
[----:B------:R-:W-:Y:S01]  /*1c00*/  LEA.HI R2, R2, R5, RZ, 0x1 ;  /* 0x0000000502027211 */ /* 0x000fe200078f08ff */
[----:B--2---:R-:W-:-:S03]  /*1c10*/  IMAD.SHL.U32 R7, R177, 0x40, RZ ;  /* 0x00000040b1077824 */ /* 0x004fc600078e00ff */
[----:B------:R-:W-:Y:S02]  /*1c20*/  LOP3.LUT R2, R2, 0xfffffffe, RZ, 0xc0, !PT ;  /* 0xfffffffe02027812 */ /* 0x000fe400078ec0ff */
[----:B------:R-:W-:Y:S01]  /*1c30*/  LOP3.LUT R7, R7, 0x1c0, RZ, 0xc0, !PT ;  /* 0x000001c007077812 */ /* 0x000fe200078ec0ff */
[----:B----4-:R-:W-:Y:S01]  /*1c40*/  IMAD.SHL.U32 R8, R176, 0x40, RZ ;  /* 0x00000040b0087824 */ /* 0x010fe200078e00ff */
[----:B------:R-:W-:-:S04]  /*1c50*/  DEPBAR.LE SB0, 0x0 ;  /* 0x000080000000791a */ /* 0x000fc80000000000 */
[----:B------:R-:W-:Y:S01]  /*1c60*/  IMAD.IADD R2, R5, 0x1, -R2 ;  /* 0x0000000105027824 */ /* 0x000fe200078e0a02 */
[----:B------:R-:W-:Y:S01]  /*1c70*/  IADD3.X R5, R238, UR7, RZ, P0, !PT ;  /* 0x00000007ee057c10 */ /* 0x000fe200087fe4ff */
[----:B------:R-:W-:Y:S01]  /*1c80*/  IMAD.MOV.U32 R9, RZ, RZ, R238 ;  /* 0x000000ffff097224 */ /* 0x000fe200078e00ee */
[----:B------:R-:W-:Y:S01]  /*1c90*/  BAR.SYNC.DEFER_BLOCKING 0x0 ;  /* 0x0000000000007b1d */ /* 0x000fe20000010000 */
[----:B-1----:R-:W-:Y:S02]  /*1ca0*/  IADD3 R12, P0, R4, UR12, RZ ;  /* 0x0000000c040c7c10 */ /* 0x002fe4000ff1e0ff */
[----:B------:R-:W-:Y:S02]  /*1cb0*/  LOP3.LUT R6, R7, 0x8, R3, 0xf8, !PT ;  /* 0x0000000807067812 */ /* 0x000fe400078ef803 */
[----:B------:R-:W-:Y:S01]  /*1cc0*/  SHF.R.U32.HI R3, RZ, 0x3, R7 ;  /* 0x00000003ff037819 */ /* 0x000fe20000011607 */
[----:B------:R-:W-:Y:S01]  /*1cd0*/  IMAD.SHL.U32 R7, R2, 0x8, RZ ;  /* 0x0000000802077824 */ /* 0x000fe200078e00ff */
[----:B------:R-:W-:-:S02]  /*1ce0*/  IADD3.X R13, R5, UR7, RZ, P0, !PT ;  /* 0x00000007050d7c10 */ /* 0x000fc400087fe4ff */
[----:B------:R-:W-:Y:S02]  /*1cf0*/  LOP3.LUT R8, R8, 0x1c0, RZ, 0xc0, !PT ;  /* 0x000001c008087812 */ /* 0x000fe400078ec0ff */
[----:B-----5:R-:W-:Y:S02]  /*1d00*/  IADD3 R10, P0, R12, UR12, RZ ;  /* 0x0000000c0c0a7c10 */ /* 0x020fe4000ff1e0ff */
[----:B------:R-:W-:Y:S02]  /*1d10*/  LOP3.LUT R3, R6, R3, RZ, 0x3c, !PT ;  /* 0x0000000306037212 */ /* 0x000fe400078e3cff */
[----:B------:R-:W-:Y:S02]  /*1d20*/  LOP3.LUT R7, R8, 0x8, R7, 0xf8, !PT ;  /* 0x0000000808077812 */ /* 0x000fe400078ef807 */
[----:B------:R-:W-:Y:S01]  /*1d30*/  SHF.R.U32.HI R182, RZ, 0x3, R8 ;  /* 0x00000003ffb67819 */ /* 0x000fe20000011608 */
[----:B------:R-:W-:Y:S01]  /*1d40*/  IMAD.MOV.U32 R8, RZ, RZ, R239 ;  /* 0x000000ffff087224 */ /* 0x000fe200078e00ef */
[----:B------:R-:W-:Y:S01]  /*1d50*/  IADD3.X R11, R13, UR7, RZ, P0, !PT ;  /* 0x000000070d0b7c10 */ /* 0x000fe200087fe4ff */
[----:B------:R-:W-:Y:S01]  /*1d60*/  IMAD R2, R2, 0x200, R3 ;  /* 0x0000020002027824 */ /* 0x000fe200078e0203 */
[----:B------:R-:W-:-:S02]  /*1d70*/  IADD3 R6, P0, R10, UR12, RZ ;  /* 0x0000000c0a067c10 */ /* 0x000fc4000ff1e0ff */
[----:B------:R-:W-:Y:S01]  /*1d80*/  LOP3.LUT R182, R7, R182, RZ, 0x3c, !PT ;  /* 0x000000b607b67212 */ /* 0x000fe200078e3cff */
[----:B------:R-:W-:Y:S01]  /*1d90*/  @!PT LDS RZ, [RZ] ;  /* 0x00000000fffff984 */ /* 0x000fe20000000800 */
[----:B------:R-:W-:Y:S01]  /*1da0*/  @!PT LDS RZ, [RZ] ;  /* 0x00000000fffff984 */ /* 0x000fe20000000800 */
[----:B------:R-:W-:Y:S01]  /*1db0*/  @!PT LDS RZ, [RZ] ;  /* 0x00000000fffff984 */ /* 0x000fe20000000800 */
[----:B------:R1:W-:Y:S01]  /*1dc0*/  LDGSTS.E.BYPASS.LTC128B.128 [R242+0xa000], [R8.64] ;  /* 0x0a00000008f27fae */ /* 0x0003e2000b901d4a */
[----:B------:R-:W-:Y:S01]  /*1dd0*/  IADD3.X R7, R11, UR7, RZ, P0, !PT ;  /* 0x000000070b077c10 */ /* 0x000fe200087fe4ff */
[----:B------:R-:W-:Y:S01]  /*1de0*/  IMAD.SHL.U32 R60, R2, 0x2, RZ ;  /* 0x00000002023c7824 */ /* 0x000fe200078e00ff */
[----:B------:R-:W-:Y:S01]  /*1df0*/  IADD3 R14, P0, R6, UR12, RZ ;  /* 0x0000000c060e7c10 */ /* 0x000fe2000ff1e0ff */
[----:B------:R2:W-:Y:S01]  /*1e00*/  LDGSTS.E.BYPASS.LTC128B.128 [R242+0xa800], [R4.64] ;  /* 0x0a80000004f27fae */ /* 0x0005e2000b901d4a */
[----:B------:R-:W-:Y:S01]  /*1e10*/  IMAD.IADD R236, R236, 0x1, R182 ;  /* 0x00000001ecec7824 */ /* 0x000fe200078e02b6 */
[----:B------:R-:W-:Y:S02]  /*1e20*/  SEL R3, R0, 0xffffffe0, !P1 ;  /* 0xffffffe000037807 */ /* 0x000fe40004800000 */
[----:B------:R-:W-:Y:S01]  /*1e30*/  IADD3.X R15, R7, UR7, RZ, P0, !PT ;  /* 0x00000007070f7c10 */ /* 0x000fe200087fe4ff */
[----:B------:R3:W-:Y:S01]  /*1e40*/  LDGSTS.E.BYPASS.LTC128B.128 [R242+0xb000], [R12.64] ;  /* 0x0b0000000cf27fae */ /* 0x0007e2000b901d4a */
[----:B------:R-:W-:Y:S01]  /*1e50*/  IMAD.SHL.U32 R236, R236, 0x2, RZ ;  /* 0x00000002ecec7824 */ /* 0x000fe200078e00ff */
[----:B------:R-:W-:Y:S01]  /*1e60*/  LEA R235, R2, 0x2000, 0x1 ;  /* 0x0000200002eb7811 */ /* 0x000fe200078e08ff */
[----:B------:R-:W-:Y:S01]  /*1e70*/  IMAD.SHL.U32 R2, R187, 0x2, RZ ;  /* 0x00000002bb027824 */ /* 0x000fe200078e00ff */
[----:B------:R4:W-:Y:S01]  /*1e80*/  LDGSTS.E.BYPASS.LTC128B.128 [R242+0xb800], [R10.64] ;  /* 0x0b8000000af27fae */ /* 0x0009e2000b901d4a */
[----:B------:R-:W-:Y:S01]  /*1e90*/  IMAD.IADD R234, R236, 0x1, R3 ;  /* 0x00000001ecea7824 */ /* 0x000fe200078e0203 */
[----:B------:R-:W-:-:S02]  /*1ea0*/  LOP3.LUT P1, RZ, R176, 0x4, RZ, 0xc0, !PT ;  /* 0x00000004b0ff7812 */ /* 0x000fc4000782c0ff */
[----:B------:R5:W-:Y:S01]  /*1eb0*/  LDGSTS.E.BYPASS.LTC128B.128 [R242+0xc000], [R6.64] ;  /* 0x0c00000006f27fae */ /* 0x000be2000b901d4a */
[----:B------:R-:W-:-:S03]  /*1ec0*/  IADD3 R231, R235, 0x40, RZ ;  /* 0x00000040ebe77810 */ /* 0x000fc60007ffe0ff */
[----:B------:R5:W-:Y:S01]  /*1ed0*/  LDGSTS.E.BYPASS.LTC128B.128 [R242+0xc800], [R14.64] ;  /* 0x0c8000000ef27fae */ /* 0x000be2000b901d4a */
[----:B-1----:R-:W-:-:S04]  /*1ee0*/  IADD3 R8, P0, R14, UR12, RZ ;  /* 0x0000000c0e087c10 */ /* 0x002fc8000ff1e0ff */
[----:B------:R-:W-:Y:S02]  /*1ef0*/  IADD3.X R9, R15, UR7, RZ, P0, !PT ;  /* 0x000000070f097c10 */ /* 0x000fe400087fe4ff */
[----:B--2---:R-:W-:-:S03]  /*1f00*/  IADD3 R4, P0, R8, UR12, RZ ;  /* 0x0000000c08047c10 */ /* 0x004fc6000ff1e0ff */
[----:B------:R1:W-:Y:S01]  /*1f10*/  LDGSTS.E.BYPASS.LTC128B.128 [R242+0xd000], [R8.64] ;  /* 0x0d00000008f27fae */ /* 0x0003e2000b901d4a */
[----:B------:R-:W-:Y:S02]  /*1f20*/  IADD3.X R5, R9, UR7, RZ, P0, !PT ;  /* 0x0000000709057c10 */ /* 0x000fe400087fe4ff */
[----:B----4-:R-:W-:-:S03]  /*1f30*/  IADD3 R10, P0, R4, UR12, RZ ;  /* 0x0000000c040a7c10 */ /* 0x010fc6000ff1e0ff */
[----:B------:R2:W-:Y:S01]  /*1f40*/  LDGSTS.E.BYPASS.LTC128B.128 [R242+0xd800], [R4.64] ;  /* 0x0d80000004f27fae */ /* 0x0005e2000b901d4a */
[----:B------:R-:W-:Y:S02]  /*1f50*/  IADD3.X R11, R5, UR7, RZ, P0, !PT ;  /* 0x00000007050b7c10 */ /* 0x000fe400087fe4ff */
[----:B---3--:R-:W-:-:S03]  /*1f60*/  IADD3 R12, P0, R10, UR12, RZ ;  /* 0x0000000c0a0c7c10 */ /* 0x008fc6000ff1e0ff */
[----:B------:R3:W-:Y:S01]  /*1f70*/  LDGSTS.E.BYPASS.LTC128B.128 [R242+0xe000], [R10.64] ;  /* 0x0e0000000af27fae */ /* 0x0007e2000b901d4a */
[----:B------:R-:W-:-:S05]  /*1f80*/  IADD3.X R13, R11, UR7, RZ, P0, !PT ;  /* 0x000000070b0d7c10 */ /* 0x000fca00087fe4ff */
[----:B------:R4:W-:Y:S01]  /*1f90*/  LDGSTS.E.BYPASS.LTC128B.128 [R242+0xe800], [R12.64] ;  /* 0x0e8000000cf27fae */ /* 0x0009e2000b901d4a */
[----:B-1----:R-:W-:-:S04]  /*1fa0*/  IADD3 R8, P0, R12, UR12, RZ ;  /* 0x0000000c0c087c10 */ /* 0x002fc8000ff1e0ff */
[----:B------:R-:W-:Y:S02]  /*1fb0*/  IADD3.X R9, R13, UR7, RZ, P0, !PT ;  /* 0x000000070d097c10 */ /* 0x000fe400087fe4ff */
[----:B-----5:R-:W-:-:S03]  /*1fc0*/  IADD3 R6, P0, R8, UR12, RZ ;  /* 0x0000000c08067c10 */ /* 0x020fc6000ff1e0ff */
[----:B------:R1:W-:Y:S01]  /*1fd0*/  LDGSTS.E.BYPASS.LTC128B.128 [R242+0xf000], [R8.64] ;  /* 0x0f00000008f27fae */ /* 0x0003e2000b901d4a */
[----:B------:R-:W-:Y:S02]  /*1fe0*/  IADD3.X R7, R9, UR7, RZ, P0, !PT ;  /* 0x0000000709077c10 */ /* 0x000fe400087fe4ff */
[----:B--2---:R-:W-:-:S03]  /*1ff0*/  IADD3 R4, P0, R6, UR12, RZ ;  /* 0x0000000c06047c10 */ /* 0x004fc6000ff1e0ff */
[----:B------:R2:W-:Y:S01]  /*2000*/  LDGSTS.E.BYPASS.LTC128B.128 [R242+0xf800], [R6.64] ;  /* 0x0f80000006f27fae */ /* 0x0005e2000b901d4a */
[----:B------:R-:W-:-:S05]  /*2010*/  IADD3.X R5, R7, UR7, RZ, P0, !PT ;  /* 0x0000000707057c10 */ /* 0x000fca00087fe4ff */
        /* <DEDUP_REMOVED lines=9> */
[----:B------:R-:W-:-:S03]  /*20b0*/  LOP3.LUT P0, RZ, R177, 0x2, RZ, 0xc0, !PT ;  /* 0x00000002b1ff7812 */ /* 0x000fc6000780c0ff */
[----:B------:R1:W-:Y:S01]  /*20c0*/  LDGSTS.E.BYPASS.LTC128B.128 [R242+0x11800], [R4.64] ;  /* 0x1180000004f27fae */ /* 0x0003e2000b901d4a */
[----:B------:R-:W-:Y:S02]  /*20d0*/  SEL R0, R0, 0xffffffe0, !P0 ;  /* 0xffffffe000007807 */ /* 0x000fe40004000000 */
[----:B------:R-:W-:Y:S01]  /*20e0*/  LOP3.LUT P0, RZ, R177, 0x4, RZ, 0xc0, !PT ;  /* 0x00000004b1ff7812 */ /* 0x000fe2000780c0ff */
[----:B------:R-:W-:Y:S02]  /*20f0*/  LDSM.16.M88.4 R168, [R236] ;  /* 0x00000000eca8783b */ /* 0x000fe40000000200 */
[C---:B------:R-:W-:Y:S02]  /*2100*/  IMAD.IADD R233, R235.reuse, 0x1, R0 ;  /* 0x00000001ebe97824 */ /* 0x040fe400078e0200 */
[----:B------:R-:W2:Y:S04]  /*2110*/  LDSM.16.M88.4 R128, [R60+0x2000] ;  /* 0x002000003c80783b */ /* 0x000ea80000000200 */
[----:B------:R-:W-:Y:S04]  /*2120*/  LDSM.16.M88.4 R172, [R234] ;  /* 0x00000000eaac783b */ /* 0x000fe80000000200 */
[----:B------:R-:W5:Y:S01]  /*2130*/  LDSM.16.M88.4 R64, [R60+0x6000] ;  /* 0x006000003c40783b */ /* 0x000f620000000200 */
[----:B------:R-:W-:-:S03]  /*2140*/  @P0 IADD3 R231, R235, -0x40, RZ ;  /* 0xffffffc0ebe70810 */ /* 0x000fc60007ffe0ff */
[----:B------:R-:W-:Y:S01]  /*2150*/  LDSM.16.M88.4 R120, [R60+0x2800] ;  /* 0x002800003c78783b */ /* 0x000fe20000000200 */
[C---:B------:R-:W-:Y:S02]  /*2160*/  IADD3 R225, R231.reuse, 0x800, RZ ;  /* 0x00000800e7e17810 */ /* 0x040fe40007ffe0ff */
[C---:B------:R-:W-:Y:S01]  /*2170*/  IADD3 R224, R231.reuse, 0x1000, RZ ;  /* 0x00001000e7e07810 */ /* 0x040fe20007ffe0ff */
[----:B------:R-:W-:Y:S01]  /*2180*/  LDSM.16.M88.4 R112, [R60+0x3000] ;  /* 0x003000003c70783b */ /* 0x000fe20000000200 */
[C---:B------:R-:W-:Y:S02]  /*2190*/  IADD3 R223, R231.reuse, 0x1800, RZ ;  /* 0x00001800e7df7810 */ /* 0x040fe40007ffe0ff */
[C---:B------:R-:W-:Y:S01]  /*21a0*/  IADD3 R222, R231.reuse, 0x2000, RZ ;  /* 0x00002000e7de7810 */ /* 0x040fe20007ffe0ff */
[----:B-1----:R-:W1:Y:S01]  /*21b0*/  LDSM.16.M88.4 R4, [R233] ;  /* 0x00000000e904783b */ /* 0x002e620000000200 */
[C---:B------:R-:W-:Y:S02]  /*21c0*/  IADD3 R221, R231.reuse, 0x2800, RZ ;  /* 0x00002800e7dd7810 */ /* 0x040fe40007ffe0ff */
[C---:B------:R-:W-:Y:S01]  /*21d0*/  IADD3 R220, R231.reuse, 0x3000, RZ ;  /* 0x00003000e7dc7810 */ /* 0x040fe20007ffe0ff */
[----:B------:R-:W1:Y:S01]  /*21e0*/  LDSM.16.M88.4 R104, [R60+0x3800] ;  /* 0x003800003c68783b */ /* 0x000e620000000200 */
[----:B------:R-:W-:-:S02]  /*21f0*/  IADD3 R219, R231, 0x3800, RZ ;  /* 0x00003800e7db7810 */ /* 0x000fc40007ffe0ff */
[C---:B------:R-:W-:Y:S01]  /*2200*/  IADD3 R218, R231.reuse, 0x4000, RZ ;  /* 0x00004000e7da7810 */ /* 0x040fe20007ffe0ff */
[----:B------:R-:W3:Y:S01]  /*2210*/  LDSM.16.M88.4 R96, [R60+0x4000] ;  /* 0x004000003c60783b */ /* 0x000ee20000000200 */
[C---:B------:R-:W-:Y:S02]  /*2220*/  IADD3 R217, R231.reuse, 0x4800, RZ ;  /* 0x00004800e7d97810 */ /* 0x040fe40007ffe0ff */
[C---:B------:R-:W-:Y:S01]  /*2230*/  IADD3 R216, R231.reuse, 0x5000, RZ ;  /* 0x00005000e7d87810 */ /* 0x040fe20007ffe0ff */
[----:B------:R-:W3:Y:S01]  /*2240*/  LDSM.16.M88.4 R88, [R60+0x4800] ;  /* 0x004800003c58783b */ /* 0x000ee20000000200 */
[C---:B------:R-:W-:Y:S02]  /*2250*/  IADD3 R215, R231.reuse, 0x5800, RZ ;  /* 0x00005800e7d77810 */ /* 0x040fe40007ffe0ff */
[C---:B------:R-:W-:Y:S01]  /*2260*/  IADD3 R214, R231.reuse, 0x6000, RZ ;  /* 0x00006000e7d67810 */ /* 0x040fe20007ffe0ff */
[----:B------:R-:W3:Y:S01]  /*2270*/  LDSM.16.M88.4 R80, [R60+0x5000] ;  /* 0x005000003c50783b */ /* 0x000ee20000000200 */
[----:B------:R-:W-:-:S02]  /*2280*/  IADD3 R213, R231, 0x6800, RZ ;  /* 0x00006800e7d57810 */ /* 0x000fc40007ffe0ff */
[----:B------:R-:W-:Y:S01]  /*2290*/  IADD3 R212, R231, 0x7000, RZ ;  /* 0x00007000e7d47810 */ /* 0x000fe20007ffe0ff */
[----:B------:R-:W3:Y:S01]  /*22a0*/  LDSM.16.M88.4 R72, [R60+0x5800] ;  /* 0x005800003c48783b */ /* 0x000ee20000000200 */
[C---:B--2---:R-:W-:Y:S03]  /*22b0*/  HMMA.16816.F32.BF16 R132, R168.reuse, R128, RZ ;  /* 0x00000080a884723c */ /* 0x044fe600000418ff */
[----:B------:R-:W2:Y:S04]  /*22c0*/  LDSM.16.M88.4 R52, [R60+0x6800] ;  /* 0x006800003c34783b */ /* 0x000ea80000000200 */
[----:B------:R-:W2:Y:S01]  /*22d0*/  LDSM.16.M88.4 R44, [R60+0x7000] ;  /* 0x007000003c2c783b */ /* 0x000ea20000000200 */
[C---:B------:R-:W-:Y:S03]  /*22e0*/  HMMA.16816.F32.BF16 R128, R168.reuse, R130, RZ ;  /* 0x00000082a880723c */ /* 0x040fe600000418ff */
[----:B------:R-:W2:Y:S04]  /*22f0*/  LDSM.16.M88.4 R36, [R60+0x7800] ;  /* 0x007800003c24783b */ /* 0x000ea80000000200 */
[----:B------:R-:W2:Y:S01]  /*2300*/  LDSM.16.M88.4 R28, [R60+0x8000] ;  /* 0x008000003c1c783b */ /* 0x000ea20000000200 */
[----:B-----5:R-:W-:Y:S03]  /*2310*/  HMMA.16816.F32.BF16 R68, R168, R64, RZ ;  /* 0x00000040a844723c */ /* 0x020fe600000418ff */
[----:B------:R-:W5:Y:S04]  /*2320*/  LDSM.16.M88.4 R20, [R60+0x8800] ;  /* 0x008800003c14783b */ /* 0x000f680000000200 */
[----:B----4-:R-:W4:Y:S01]  /*2330*/  LDSM.16.M88.4 R12, [R60+0x9000] ;  /* 0x009000003c0c783b */ /* 0x010f220000000200 */
[C---:B-1----:R-:W-:Y:S03]  /*2340*/  HMMA.16816.F32.BF16 R132, R172.reuse, R4, R132 ;  /* 0x00000004ac84723c */ /* 0x042fe60000041884 */
[----:B------:R-:W1:Y:S04]  /*2350*/  LDSM.16.M88.4 R60, [R60+0x9800] ;  /* 0x009800003c3c783b */ /* 0x000e680000000200 */
[----:B------:R-:W1:Y:S01]  /*2360*/  LDSM.16.M88.4 R136, [R233+0x4000] ;  /* 0x00400000e988783b */ /* 0x000e620000000200 */
[----:B------:R-:W-:Y:S03]  /*2370*/  HMMA.16816.F32.BF16 R128, R172, R6, R128 ;  /* 0x00000006ac80723c */ /* 0x000fe60000041880 */
[----:B------:R-:W1:Y:S04]  /*2380*/  LDSM.16.M88.4 R148, [R233+0x2000] ;  /* 0x00200000e994783b */ /* 0x000e680000000200 */
[----:B------:R-:W1:Y:S01]  /*2390*/  LDSM.16.M88.4 R144, [R233+0x3000] ;  /* 0x00300000e990783b */ /* 0x000e620000000200 */
[C---:B------:R-:W-:Y:S03]  /*23a0*/  HMMA.16816.F32.BF16 R64, R168.reuse, R66, RZ ;  /* 0x00000042a840723c */ /* 0x040fe600000418ff */
[----:B------:R-:W1:Y:S04]  /*23b0*/  LDSM.16.M88.4 R140, [R233+0x3800] ;  /* 0x00380000e98c783b */ /* 0x000e680000000200 */
[----:B------:R-:W1:Y:S01]  /*23c0*/  LDSM.16.M88.4 R4, [R233+0x5000] ;  /* 0x00500000e904783b */ /* 0x000e620000000200 */
[C---:B------:R-:W-:Y:S03]  /*23d0*/  HMMA.16816.F32.BF16 R124, R168.reuse, R120, RZ ;  /* 0x00000078a87c723c */ /* 0x040fe600000418ff */
[----:B------:R-:W1:Y:S04]  /*23e0*/  LDSM.16.M88.4 R156, [R233+0x1800] ;  /* 0x00180000e99c783b */ /* 0x000e680000000200 */
[----:B------:R-:W-:Y:S01]  /*23f0*/  LDSM.16.M88.4 R160, [R233+0x1000] ;  /* 0x00100000e9a0783b */ /* 0x000fe20000000200 */
[C---:B------:R-:W-:Y:S03]  /*2400*/  HMMA.16816.F32.BF16 R116, R168.reuse, R112, RZ ;  /* 0x00000070a874723c */ /* 0x040fe600000418ff */
[----:B------:R-:W-:Y:S04]  /*2410*/  LDSM.16.M88.4 R152, [R233+0x2800] ;  /* 0x00280000e998783b */ /* 0x000fe80000000200 */
[----:B------:R-:W-:Y:S01]  /*2420*/  LDSM.16.M88.4 R164, [R233+0x800] ;  /* 0x00080000e9a4783b */ /* 0x000fe20000000200 */
[C---:B------:R-:W-:Y:S03]  /*2430*/  HMMA.16816.F32.BF16 R108, R168.reuse, R104, RZ ;  /* 0x00000068a86c723c */ /* 0x040fe600000418ff */
[----:B------:R-:W-:Y:S04]  /*2440*/  LDSM.16.M88.4 R176, [R233+0x7800] ;  /* 0x00780000e9b0783b */ /* 0x000fe80000000200 */
[----:B------:R-:W0:Y:S01]  /*2450*/  LDGDEPBAR ;  /* 0x00000000000079af */ /* 0x000e220000000000 */
[C---:B---3--:R-:W-:Y:S08]  /*2460*/  HMMA.16816.F32.BF16 R100, R168.reuse, R96, RZ ;  /* 0x00000060a864723c */ /* 0x048ff000000418ff */
[C---:B------:R-:W-:Y:S08]  /*2470*/  HMMA.16816.F32.BF16 R92, R168.reuse, R88, RZ ;  /* 0x00000058a85c723c */ /* 0x040ff000000418ff */
[C---:B------:R-:W-:Y:S08]  /*2480*/  HMMA.16816.F32.BF16 R84, R168.reuse, R80, RZ ;  /* 0x00000050a854723c */ /* 0x040ff000000418ff */
[C---:B------:R-:W-:Y:S08]  /*2490*/  HMMA.16816.F32.BF16 R76, R168.reuse, R72, RZ ;  /* 0x00000048a84c723c */ /* 0x040ff000000418ff */
[C---:B--2---:R-:W-:Y:S08]  /*24a0*/  HMMA.16816.F32.BF16 R56, R168.reuse, R52, RZ ;  /* 0x00000034a838723c */ /* 0x044ff000000418ff */
[C---:B------:R-:W-:Y:S08]  /*24b0*/  HMMA.16816.F32.BF16 R48, R168.reuse, R44, RZ ;  /* 0x0000002ca830723c */ /* 0x040ff000000418ff */
[C---:B------:R-:W-:Y:S08]  /*24c0*/  HMMA.16816.F32.BF16 R40, R168.reuse, R36, RZ ;  /* 0x00000024a828723c */ /* 0x040ff000000418ff */
[C---:B------:R-:W-:Y:S08]  /*24d0*/  HMMA.16816.F32.BF16 R32, R168.reuse, R28, RZ ;  /* 0x0000001ca820723c */ /* 0x040ff000000418ff */
[C---:B-----5:R-:W-:Y:S08]  /*24e0*/  HMMA.16816.F32.BF16 R24, R168.reuse, R20, RZ ;  /* 0x00000014a818723c */ /* 0x060ff000000418ff */
        /* <DEDUP_REMOVED lines=14> */
[C---:B-1----:R-:W-:Y:S08]  /*25d0*/  HMMA.16816.F32.BF16 R8, R168.reuse, R60, RZ ;  /* 0x0000003ca808723c */ /* 0x042ff000000418ff */
        /* <DEDUP_REMOVED lines=14> */
[C---:B------:R-:W-:Y:S07]  /*26c0*/  HMMA.16816.F32.BF16 R48, R172.reuse, R4, R48 ;  /* 0x00000004ac30723c */ /* 0x040fee0000041830 */
[----:B------:R-:W-:Y:S01]  /*26d0*/  IMAD.MOV.U32 R4, RZ, RZ, 0x40 ;  /* 0x00000040ff047424 */ /* 0x000fe200078e00ff */
[----:B------:R-:W-:Y:S01]  /*26e0*/  HMMA.16816.F32.BF16 R108, R172, R156, R108 ;  /* 0x0000009cac6c723c */ /* 0x000fe2000004186c */
[----:B------:R-:W-:-:S03]  /*26f0*/  SHF.R.S32.HI R5, RZ, 0x1f, R186 ;  /* 0x0000001fff057819 */ /* 0x000fc600000114ba */
[----:B------:R-:W-:Y:S02]  /*2700*/  SEL R4, R4, 0xffffffc0, !P1 ;  /* 0xffffffc004047807 */ /* 0x000fe40004800000 */
[----:B------:R-:W-:Y:S02]  /*2710*/  LEA.HI R5, R5, R184, RZ, 0x2 ;  /* 0x000000b805057211 */ /* 0x000fe400078f10ff */
[----:B------:R-:W-:Y:S01]  /*2720*/  HMMA.16816.F32.BF16 R104, R172, R158, R104 ;  /* 0x0000009eac68723c */ /* 0x000fe20000041868 */
[----:B------:R-:W-:Y:S01]  /*2730*/  IMAD.IADD R232, R236, 0x1, R4 ;  /* 0x00000001ece87824 */ /* 0x000fe200078e0204 */
[----:B------:R-:W-:Y:S01]  /*2740*/  LDSM.16.M88.4 R156, [R231+0x1000] ;  /* 0x00100000e79c783b */ /* 0x000fe20000000200 */
[----:B------:R-:W-:Y:S02]  /*2750*/  LOP3.LUT R247, R5, 0xfffffffc, RZ, 0xc0, !PT ;  /* 0xfffffffc05f77812 */ /* 0x000fe400078ec0ff */
[----:B------:R-:W-:-:S03]  /*2760*/  IMAD.IADD R230, R3, 0x1, R232 ;  /* 0x0000000103e67824 */ /* 0x000fc600078e02e8 */
[----:B-1----:R-:W-:Y:S01]  /*2770*/  HMMA.16816.F32.BF16 R56, R172, R60, R56 ;  /* 0x0000003cac38723c */ /* 0x002fe20000041838 */
[----:B------:R-:W-:-:S07]  /*2780*/  IMAD.IADD R247, R184, 0x1, -R247 ;  /* 0x00000001b8f77824 */ /* 0x000fce00078e0af7 */
[C---:B------:R-:W-:Y:S01]  /*2790*/  HMMA.16816.F32.BF16 R52, R172.reuse, R62, R52 ;  /* 0x0000003eac34723c */ /* 0x040fe20000041834 */
[----:B------:R-:W1:Y:S07]  /*27a0*/  LDSM.16.M88.4 R60, [R232] ;  /* 0x00000000e83c783b */ /* 0x000e6e0000000200 */
[C---:B--2---:R-:W-:Y:S08]  /*27b0*/  HMMA.16816.F32.BF16 R16, R172.reuse, R136, R16 ;  /* 0x00000088ac10723c */ /* 0x044ff00000041810 */
[C---:B------:R-:W-:Y:S01]  /*27c0*/  HMMA.16816.F32.BF16 R12, R172.reuse, R138, R12 ;  /* 0x0000008aac0c723c */ /* 0x040fe2000004180c */
[----:B------:R-:W2:Y:S07]  /*27d0*/  LDSM.16.M88.4 R136, [R231+0x3800] ;  /* 0x00380000e788783b */ /* 0x000eae0000000200 */
[C---:B------:R-:W-:Y:S08]  /*27e0*/  HMMA.16816.F32.BF16 R116, R172.reuse, R160, R116 ;  /* 0x000000a0ac74723c */ /* 0x040ff00000041874 */
[C---:B------:R-:W-:Y:S01]  /*27f0*/  HMMA.16816.F32.BF16 R112, R172.reuse, R162, R112 ;  /* 0x000000a2ac70723c */ /* 0x040fe20000041870 */
[----:B------:R-:W1:Y:S07]  /*2800*/  LDSM.16.M88.4 R160, [R231+0x800] ;  /* 0x00080000e7a0783b */ /* 0x000e6e0000000200 */
[C---:B------:R-:W-:Y:S08]  /*2810*/  HMMA.16816.F32.BF16 R92, R172.reuse, R152, R92 ;  /* 0x00000098ac5c723c */ /* 0x040ff0000004185c */
[C---:B------:R-:W-:Y:S01]  /*2820*/  HMMA.16816.F32.BF16 R88, R172.reuse, R154, R88 ;  /* 0x0000009aac58723c */ /* 0x040fe20000041858 */
[----:B------:R-:W1:Y:S07]  /*2830*/  LDSM.16.M88.4 R152, [R231+0x1800] ;  /* 0x00180000e798783b */ /* 0x000e6e0000000200 */
[C---:B---3--:R-:W-:Y:S08]  /*2840*/  HMMA.16816.F32.BF16 R40, R172.reuse, R148, R40 ;  /* 0x00000094ac28723c */ /* 0x048ff00000041828 */
[C---:B------:R-:W-:Y:S01]  /*2850*/  HMMA.16816.F32.BF16 R36, R172.reuse, R150, R36 ;  /* 0x00000096ac24723c */ /* 0x040fe20000041824 */
[----:B------:R-:W3:Y:S07]  /*2860*/  LDSM.16.M88.4 R148, [R231+0x2000] ;  /* 0x00200000e794783b */ /* 0x000eee0000000200 */
[C---:B----4-:R-:W-:Y:S08]  /*2870*/  HMMA.16816.F32.BF16 R32, R172.reuse, R144, R32 ;  /* 0x00000090ac20723c */ /* 0x050ff00000041820 */
[C---:B------:R-:W-:Y:S01]  /*2880*/  HMMA.16816.F32.BF16 R28, R172.reuse, R146, R28 ;  /* 0x00000092ac1c723c */ /* 0x040fe2000004181c */
[----:B------:R-:W4:Y:S07]  /*2890*/  LDSM.16.M88.4 R144, [R231+0x2800] ;  /* 0x00280000e790783b */ /* 0x000f2e0000000200 */
[C---:B-----5:R-:W-:Y:S08]  /*28a0*/  HMMA.16816.F32.BF16 R24, R172.reuse, R140, R24 ;  /* 0x0000008cac18723c */ /* 0x060ff00000041818 */
[C---:B------:R-:W-:Y:S01]  /*28b0*/  HMMA.16816.F32.BF16 R20, R172.reuse, R142, R20 ;  /* 0x0000008eac14723c */ /* 0x040fe20000041814 */
[----:B------:R-:W5:Y:S07]  /*28c0*/  LDSM.16.M88.4 R140, [R231+0x3000] ;  /* 0x00300000e78c783b */ /* 0x000f6e0000000200 */
[C---:B------:R-:W-:Y:S08]  /*28d0*/  HMMA.16816.F32.BF16 R124, R172.reuse, R164, R124 ;  /* 0x000000a4ac7c723c */ /* 0x040ff0000004187c */
[----:B------:R-:W-:Y:S01]  /*28e0*/  HMMA.16816.F32.BF16 R120, R172, R166, R120 ;  /* 0x000000a6ac78723c */ /* 0x000fe20000041878 */
[----:B------:R-:W3:Y:S07]  /*28f0*/  LDSM.16.M88.4 R164, [R231] ;  /* 0x00000000e7a4783b */ /* 0x000eee0000000200 */
[C---:B-1----:R-:W-:Y:S08]  /*2900*/  HMMA.16816.F32.BF16 R116, R60.reuse, R156, R116 ;  /* 0x0000009c3c74723c */ /* 0x042ff00000041874 */
[C---:B------:R-:W-:Y:S01]  /*2910*/  HMMA.16816.F32.BF16 R112, R60.reuse, R158, R112 ;  /* 0x0000009e3c70723c */ /* 0x040fe20000041870 */
[----:B------:R-:W1:Y:S07]  /*2920*/  LDSM.16.M88.4 R156, [R231+0x4000] ;  /* 0x00400000e79c783b */ /* 0x000e6e0000000200 */
[C---:B--2---:R-:W-:Y:S08]  /*2930*/  HMMA.16816.F32.BF16 R76, R60.reuse, R136, R76 ;  /* 0x000000883c4c723c */ /* 0x044ff0000004184c */
[----:B------:R-:W-:Y:S01]  /*2940*/  HMMA.16816.F32.BF16 R72, R60, R138, R72 ;  /* 0x0000008a3c48723c */ /* 0x000fe20000041848 */
[----:B------:R-:W2:Y:S07]  /*2950*/  LDSM.16.M88.4 R136, [R231+0x7000] ;  /* 0x00700000e788783b */ /* 0x000eae0000000200 */
[C---:B------:R-:W-:Y:S07]  /*2960*/  HMMA.16816.F32.BF16 R44, R172.reuse, R6, R44 ;  /* 0x00000006ac2c723c */ /* 0x040fee000004182c */
[----:B------:R-:W-:Y:S01]  /*2970*/  IADD3 R6, R180, -0x1, RZ ;  /* 0xffffffffb4067810 */ /* 0x000fe20007ffe0ff */
[----:B------:R-:W-:Y:S03]  /*2980*/  HMMA.16816.F32.BF16 R8, R172, R176, R8 ;  /* 0x000000b0ac08723c */ /* 0x000fe60000041808 */
[----:B------:R-:W-:-:S05]  /*2990*/  ISETP.GT.AND P0, PT, R6, R237, PT ;  /* 0x000000ed0600720c */ /* 0x000fca0003f04270 */
[----:B------:R-:W-:Y:S01]  /*29a0*/  HMMA.16816.F32.BF16 R168, R172, R178, R168 ;  /* 0x000000b2aca8723c */ /* 0x000fe200000418a8 */
[----:B------:R-:W-:Y:S07]  /*29b0*/  LDSM.16.M88.4 R172, [R231+0x7800] ;  /* 0x00780000e7ac783b */ /* 0x000fee0000000200 */
        /* <DEDUP_REMOVED lines=8> */
[----:B------:R-:W-:Y:S07]  /*2a40*/  LDSM.16.M88.4 R148, [R231+0x6000] ;  /* 0x00600000e794783b */ /* 0x000fee0000000200 */
[C---:B----4-:R-:W-:Y:S08]  /*2a50*/  HMMA.16816.F32.BF16 R92, R60.reuse, R144, R92 ;  /* 0x000000903c5c723c */ /* 0x050ff0000004185c */
[C---:B------:R-:W-:Y:S01]  /*2a60*/  HMMA.16816.F32.BF16 R88, R60.reuse, R146, R88 ;  /* 0x000000923c58723c */ /* 0x040fe20000041858 */
[----:B------:R-:W3:Y:S07]  /*2a70*/  LDSM.16.M88.4 R144, [R231+0x4800] ;  /* 0x00480000e790783b */ /* 0x000eee0000000200 */
[C---:B-----5:R-:W-:Y:S08]  /*2a80*/  HMMA.16816.F32.BF16 R84, R60.reuse, R140, R84 ;  /* 0x0000008c3c54723c */ /* 0x060ff00000041854 */
[C---:B------:R-:W-:Y:S01]  /*2a90*/  HMMA.16816.F32.BF16 R80, R60.reuse, R142, R80 ;  /* 0x0000008e3c50723c */ /* 0x040fe20000041850 */
[----:B------:R-:W4:Y:S07]  /*2aa0*/  LDSM.16.M88.4 R140, [R231+0x6800] ;  /* 0x00680000e78c783b */ /* 0x000f2e0000000200 */
[C---:B------:R-:W-:Y:S07]  /*2ab0*/  HMMA.16816.F32.BF16 R128, R60.reuse, R166, R128 ;  /* 0x000000a63c80723c */ /* 0x040fee0000041880 */
[----:B------:R-:W-:Y:S01]  /*2ac0*/  IMAD.IADD R166, R0, 0x1, R231 ;  /* 0x0000000100a67824 */ /* 0x000fe200078e02e7 */
[----:B-1----:R-:W-:Y:S01]  /*2ad0*/  HMMA.16816.F32.BF16 R68, R60, R156, R68 ;  /* 0x0000009c3c44723c */ /* 0x002fe20000041844 */
[----:B------:R-:W-:-:S03]  /*2ae0*/  LOP3.LUT R0, R186, 0xffffffe0, RZ, 0xc0, !PT ;  /* 0xffffffe0ba007812 */ /* 0x000fc600078ec0ff */
[----:B------:R-:W-:Y:S02]  /*2af0*/  LDSM.16.M88.4 R176, [R166] ;  /* 0x00000000a6b0783b */ /* 0x000fe40000000200 */
[----:B------:R-:W-:Y:S02]  /*2b00*/  IMAD.IADD R0, R187, 0x1, -R0 ;  /* 0x00000001bb007824 */ /* 0x000fe400078e0a00 */
[----:B------:R-:W-:Y:S01]  /*2b10*/  HMMA.16816.F32.BF16 R64, R60, R158, R64 ;  /* 0x0000009e3c40723c */ /* 0x000fe20000041840 */
[----:B------:R-:W1:Y:S02]  /*2b20*/  LDSM.16.M88.4 R156, [R230] ;  /* 0x00000000e69c783b */ /* 0x000e640000000200 */
[----:B------:R-:W-:-:S04]  /*2b30*/  SHF.R.S32.HI R246, RZ, 0x1f, R0 ;  /* 0x0000001ffff67819 */ /* 0x000fc80000011400 */
[----:B------:R-:W-:Y:S01]  /*2b40*/  LEA.HI R246, R246, R0, RZ, 0x2 ;  /* 0x00000000f6f67211 */ /* 0x000fe200078f10ff */
[----:B--2---:R-:W-:Y:S01]  /*2b50*/  HMMA.16816.F32.BF16 R16, R60, R136, R16 ;  /* 0x000000883c10723c */ /* 0x004fe20000041810 */
[----:B------:R-:W-:Y:S02]  /*2b60*/  IMAD R0, R184, 0x10, R188 ;  /* 0x00000010b8007824 */ /* 0x000fe400078e02bc */
[----:B------:R-:W-:-:S04]  /*2b70*/  SHF.R.S32.HI R246, RZ, 0x2, R246 ;  /* 0x00000002fff67819 */ /* 0x000fc800000114f6 */
[----:B------:R-:W-:Y:S01]  /*2b80*/  IADD3 R0, R0, 0x1, R246 ;  /* 0x0000000100007810 */ /* 0x000fe20007ffe0f6 */
[----:B------:R-:W-:Y:S01]  /*2b90*/  HMMA.16816.F32.BF16 R12, R60, R138, R12 ;  /* 0x0000008a3c0c723c */ /* 0x000fe2000004180c */
[----:B------:R-:W2:Y:S02]  /*2ba0*/  LDSM.16.M88.4 R136, [R166+0x800] ;  /* 0x00080000a688783b */ /* 0x000ea40000000200 */
[----:B------:R-:W-:Y:S01]  /*2bb0*/  IADD3 R167, R185, -c[0x0][0x214], R0 ;  /* 0x80008500b9a77a10 */ /* 0x000fe20007ffe000 */
[----:B------:R-:W-:-:S03]  /*2bc0*/  IMAD.SHL.U32 R0, R6, 0x100, RZ ;  /* 0x0000010006007824 */ /* 0x000fc600078e00ff */
[----:B------:R-:W-:Y:S01]  /*2bd0*/  IADD3 R167, R167, c[0x0][0x2e8], RZ ;  /* 0x0000ba00a7a77a10 */ /* 0x000fe20007ffe0ff */
[----:B------:R-:W-:Y:S01]  /*2be0*/  HMMA.16816.F32.BF16 R132, R60, R164, R132 ;  /* 0x000000a43c84723c */ /* 0x000fe20000041884 */
[----:B------:R-:W-:-:S04]  /*2bf0*/  LOP3.LUT R2, R0, 0x6, R2, 0xf8, !PT ;  /* 0x0000000600027812 */ /* 0x000fc800078ef802 */
[C---:B------:R-:W-:Y:S02]  /*2c00*/  LOP3.LUT R7, R2.reuse, 0x1, RZ, 0xfc, !PT ;  /* 0x0000000102077812 */ /* 0x040fe400078efcff */
[----:B------:R-:W-:Y:S01]  /*2c10*/  LOP3.LUT R6, R2, 0x8, RZ, 0xfc, !PT ;  /* 0x0000000802067812 */ /* 0x000fe200078efcff */
        /* <DEDUP_REMOVED lines=8> */
[C---:B----4-:R-:W-:Y:S07]  /*2ca0*/  HMMA.16816.F32.BF16 R24, R60.reuse, R140, R24 ;  /* 0x0000008c3c18723c */ /* 0x050fee0000041818 */
[C---:B------:R-:W-:Y:S01]  /*2cb0*/  IADD3 R140, R167.reuse, 0x8, RZ ;  /* 0x00000008a78c7810 */ /* 0x040fe20007ffe0ff */
[----:B------:R-:W-:Y:S01]  /*2cc0*/  HMMA.16816.F32.BF16 R20, R60, R142, R20 ;  /* 0x0000008e3c14723c */ /* 0x000fe20000041814 */
[----:B------:R-:W-:-:S02]  /*2cd0*/  IMNMX R167, R167, R185, PT ;  /* 0x000000b9a7a77217 */ /* 0x000fc40003800200 */
[----:B------:R-:W-:Y:S02]  /*2ce0*/  IMNMX R5, R140, R185, PT ;  /* 0x000000b98c057217 */ /* 0x000fe40003800200 */
[C---:B------:R-:W-:Y:S01]  /*2cf0*/  ISETP.GE.AND P2, PT, R7.reuse, R167, PT ;  /* 0x000000a70700720c */ /* 0x040fe20003f46270 */
[----:B------:R-:W3:Y:S01]  /*2d00*/  LDSM.16.M88.4 R140, [R166+0x1800] ;  /* 0x00180000a68c783b */ /* 0x000ee20000000200 */
[-C--:B------:R-:W-:Y:S01]  /*2d10*/  ISETP.GE.AND P1, PT, R7, R5.reuse, PT ;  /* 0x000000050700720c */ /* 0x080fe20003f26270 */
[----:B------:R-:W-:Y:S01]  /*2d20*/  HMMA.16816.F32.BF16 R8, R60, R172, R8 ;  /* 0x000000ac3c08723c */ /* 0x000fe20000041808 */
[C---:B------:R-:W-:Y:S02]  /*2d30*/  ISETP.GE.AND P3, PT, R2.reuse, R5, PT ;  /* 0x000000050200720c */ /* 0x040fe40003f66270 */
[----:B------:R-:W-:Y:S02]  /*2d40*/  LOP3.LUT R7, R2, 0x9, RZ, 0xfc, !PT ;  /* 0x0000000902077812 */ /* 0x000fe400078efcff */
[----:B------:R-:W-:-:S02]  /*2d50*/  ISETP.GE.AND P5, PT, R6, R167, PT ;  /* 0x000000a70600720c */ /* 0x000fc40003fa6270 */
[----:B------:R-:W-:Y:S01]  /*2d60*/  ISETP.GE.AND P4, PT, R6, R5, PT ;  /* 0x000000050600720c */ /* 0x000fe20003f86270 */
[----:B------:R-:W-:Y:S01]  /*2d70*/  HMMA.16816.F32.BF16 R168, R60, R174, R168 ;  /* 0x000000ae3ca8723c */ /* 0x000fe200000418a8 */
[----:B------:R-:W4:Y:S07]  /*2d80*/  LDSM.16.M88.4 R60, [R166+0x1000] ;  /* 0x00100000a63c783b */ /* 0x000f2e0000000200 */
[C---:B-1----:R-:W-:Y:S08]  /*2d90*/  HMMA.16816.F32.BF16 R132, R156.reuse, R176, R132 ;  /* 0x000000b09c84723c */ /* 0x042ff00000041884 */
[C---:B------:R-:W-:Y:S08]  /*2da0*/  HMMA.16816.F32.BF16 R128, R156.reuse, R178, R128 ;  /* 0x000000b29c80723c */ /* 0x040ff00000041880 */
[C---:B--2---:R-:W-:Y:S08]  /*2db0*/  HMMA.16816.F32.BF16 R124, R156.reuse, R136, R124 ;  /* 0x000000889c7c723c */ /* 0x044ff0000004187c */
[----:B------:R-:W-:Y:S01]  /*2dc0*/  HMMA.16816.F32.BF16 R120, R156, R138, R120 ;  /* 0x0000008a9c78723c */ /* 0x000fe20000041878 */
[----:B------:R-:W-:-:S02]  /*2dd0*/  FSEL R6, R134, -INF , !P3 ;  /* 0xff80000086067808 */ /* 0x000fc40005800000 */
[----:B------:R-:W-:Y:S02]  /*2de0*/  FSEL R211, R133, -INF , !P2 ;  /* 0xff80000085d37808 */ /* 0x000fe40005000000 */
[C---:B------:R-:W-:Y:S02]  /*2df0*/  ISETP.GE.AND P3, PT, R7.reuse, R167, PT ;  /* 0x000000a70700720c */ /* 0x040fe40003f66270 */
[----:B------:R-:W-:Y:S01]  /*2e00*/  ISETP.GE.AND P2, PT, R7, R5, PT ;  /* 0x000000050700720c */ /* 0x000fe20003f46270 */
[----:B---3--:R-:W-:Y:S01]  /*2e10*/  HMMA.16816.F32.BF16 R108, R156, R140, R108 ;  /* 0x0000008c9c6c723c */ /* 0x008fe2000004186c */
[C---:B------:R-:W-:Y:S02]  /*2e20*/  LOP3.LUT R7, R2.reuse, 0x10, RZ, 0xfc, !PT ;  /* 0x0000001002077812 */ /* 0x040fe400078efcff */
[----:B------:R-:W-:Y:S02]  /*2e30*/  LOP3.LUT R133, R2, 0x11, RZ, 0xfc, !PT ;  /* 0x0000001102857812 */ /* 0x000fe400078efcff */
[----:B------:R-:W-:-:S02]  /*2e40*/  FSEL R226, R135, -INF , !P1 ;  /* 0xff80000087e27808 */ /* 0x000fc40004800000 */
[----:B------:R-:W-:Y:S01]  /*2e50*/  FSEL R228, R128, -INF , !P5 ;  /* 0xff80000080e47808 */ /* 0x000fe20006800000 */
[C---:B----4-:R-:W-:Y:S01]  /*2e60*/  HMMA.16816.F32.BF16 R116, R156.reuse, R60, R116 ;  /* 0x0000003c9c74723c */ /* 0x050fe20000041874 */
[C---:B------:R-:W-:Y:S02]  /*2e70*/  ISETP.GE.AND P1, PT, R7.reuse, R167, PT ;  /* 0x000000a70700720c */ /* 0x040fe40003f26270 */
[----:B------:R-:W-:Y:S02]  /*2e80*/  ISETP.GE.AND P5, PT, R7, R5, PT ;  /* 0x000000050700720c */ /* 0x000fe40003fa6270 */
[----:B------:R-:W-:Y:S02]  /*2e90*/  FSEL R7, R130, -INF , !P4 ;  /* 0xff80000082077808 */ /* 0x000fe40006000000 */
[----:B------:R-:W-:Y:S01]  /*2ea0*/  ISETP.GE.AND P4, PT, R133, R167, PT ;  /* 0x000000a78500720c */ /* 0x000fe20003f86270 */
[----:B------:R-:W-:Y:S01]  /*2eb0*/  HMMA.16816.F32.BF16 R112, R156, R62, R112 ;  /* 0x0000003e9c70723c */ /* 0x000fe20000041870 */
[----:B------:R-:W-:-:S02]  /*2ec0*/  LOP3.LUT R128, R2, 0x18, RZ, 0xfc, !PT ;  /* 0x0000001802807812 */ /* 0x000fc400078efcff */
[----:B------:R-:W-:Y:S02]  /*2ed0*/  LOP3.LUT R60, R2, 0x19, RZ, 0xfc, !PT ;  /* 0x00000019023c7812 */ /* 0x000fe400078efcff */
[----:B------:R-:W-:Y:S02]  /*2ee0*/  FSEL R227, R129, -INF , !P3 ;  /* 0xff80000081e37808 */ /* 0x000fe40005800000 */
[----:B------:R-:W-:Y:S01]  /*2ef0*/  FSEL R210, R131, -INF , !P2 ;  /* 0xff80000083d27808 */ /* 0x000fe20005000000 */
[----:B------:R-:W-:Y:S01]  /*2f00*/  HMMA.16816.F32.BF16 R104, R156, R142, R104 ;  /* 0x0000008e9c68723c */ /* 0x000fe20000041868 */
[----:B------:R-:W-:Y:S02]  /*2f10*/  FSEL R209, R124, -INF , !P1 ;  /* 0xff8000007cd17808 */ /* 0x000fe40004800000 */
[----:B------:R-:W-:Y:S02]  /*2f20*/  FSEL R206, R126, -INF , !P5 ;  /* 0xff8000007ece7808 */ /* 0x000fe40006800000 */
[----:B------:R-:W-:-:S02]  /*2f30*/  FSEL R208, R125, -INF , !P4 ;  /* 0xff8000007dd07808 */ /* 0x000fc40006000000 */
[----:B------:R-:W-:Y:S02]  /*2f40*/  ISETP.GE.AND P3, PT, R133, R5, PT ;  /* 0x000000058500720c */ /* 0x000fe40003f66270 */
[C---:B------:R-:W-:Y:S02]  /*2f50*/  ISETP.GE.AND P2, PT, R128.reuse, R167, PT ;  /* 0x000000a78000720c */ /* 0x040fe40003f46270 */
[----:B------:R-:W-:Y:S02]  /*2f60*/  ISETP.GE.AND P1, PT, R128, R5, PT ;  /* 0x000000058000720c */ /* 0x000fe40003f26270 */
[C---:B------:R-:W-:Y:S01]  /*2f70*/  ISETP.GE.AND P5, PT, R60.reuse, R167, PT ;  /* 0x000000a73c00720c */ /* 0x040fe20003fa6270 */
[----:B------:R-:W1:Y:S01]  /*2f80*/  LDSM.16.M88.4 R128, [R166+0x2000] ;  /* 0x00200000a680783b */ /* 0x000e620000000200 */
[----:B------:R-:W-:Y:S02]  /*2f90*/  ISETP.GE.AND P4, PT, R60, R5, PT ;  /* 0x000000053c00720c */ /* 0x000fe40003f86270 */
[----:B------:R-:W-:-:S02]  /*2fa0*/  LOP3.LUT R60, R2, 0x20, RZ, 0xfc, !PT ;  /* 0x00000020023c7812 */ /* 0x000fc400078efcff */
[----:B------:R-:W-:Y:S02]  /*2fb0*/  FSEL R205, R127, -INF , !P3 ;  /* 0xff8000007fcd7808 */ /* 0x000fe40005800000 */
[----:B------:R-:W-:Y:S02]  /*2fc0*/  FSEL R207, R120, -INF , !P2 ;  /* 0xff80000078cf7808 */ /* 0x000fe40005000000 */
[C---:B------:R-:W-:Y:S02]  /*2fd0*/  ISETP.GE.AND P3, PT, R60.reuse, R167, PT ;  /* 0x000000a73c00720c */ /* 0x040fe40003f66270 */
[----:B------:R-:W-:Y:S02]  /*2fe0*/  ISETP.GE.AND P2, PT, R60, R5, PT ;  /* 0x000000053c00720c */ /* 0x000fe40003f46270 */
[C---:B------:R-:W-:Y:S02]  /*2ff0*/  LOP3.LUT R61, R2.reuse, 0x21, RZ, 0xfc, !PT ;  /* 0x00000021023d7812 */ /* 0x040fe400078efcff */
[----:B------:R-:W-:-:S02]  /*3000*/  LOP3.LUT R60, R2, 0x28, RZ, 0xfc, !PT ;  /* 0x00000028023c7812 */ /* 0x000fc400078efcff */
        /* <DEDUP_REMOVED lines=8> */
[----:B------:R-:W2:Y:S01]  /*3090*/  LDSM.16.M88.4 R60, [R166+0x2800] ;  /* 0x00280000a63c783b */ /* 0x000ea20000000200 */
[----:B------:R-:W-:Y:S02]  /*30a0*/  FSEL R125, R118, -INF , !P2 ;  /* 0xff800000767d7808 */ /* 0x000fe40005000000 */
[C---:B------:R-:W-:Y:S02]  /*30b0*/  LOP3.LUT R121, R2.reuse, 0x29, RZ, 0xfc, !PT ;  /* 0x0000002902797812 */ /* 0x040fe400078efcff */
[----:B------:R-:W-:Y:S01]  /*30c0*/  FSEL R118, R117, -INF , !P1 ;  /* 0xff80000075767808 */ /* 0x000fe20004800000 */
[----:B-1----:R-:W-:Y:S01]  /*30d0*/  HMMA.16816.F32.BF16 R100, R156, R128, R100 ;  /* 0x000000809c64723c */ /* 0x002fe20000041864 */
[----:B------:R-:W-:-:S02]  /*30e0*/  LOP3.LUT R116, R2, 0x30, RZ, 0xfc, !PT ;  /* 0x0000003002747812 */ /* 0x000fc400078efcff */
[----:B------:R-:W-:Y:S02]  /*30f0*/  LOP3.LUT R117, R2, 0x31, RZ, 0xfc, !PT ;  /* 0x0000003102757812 */ /* 0x000fe400078efcff */
[----:B------:R-:W-:Y:S02]  /*3100*/  FSEL R126, R119, -INF , !P5 ;  /* 0xff800000777e7808 */ /* 0x000fe40006800000 */
[----:B------:R-:W-:Y:S01]  /*3110*/  FSEL R123, R112, -INF , !P4 ;  /* 0xff800000707b7808 */ /* 0x000fe20006000000 */
[----:B------:R-:W-:Y:S01]  /*3120*/  HMMA.16816.F32.BF16 R96, R156, R130, R96 ;  /* 0x000000829c60723c */ /* 0x000fe20000041860 */
[C---:B------:R-:W-:Y:S02]  /*3130*/  ISETP.GE.AND P2, PT, R121.reuse, R167, PT ;  /* 0x000000a77900720c */ /* 0x040fe40003f46270 */
[----:B------:R-:W-:Y:S02]  /*3140*/  ISETP.GE.AND P1, PT, R121, R5, PT ;  /* 0x000000057900720c */ /* 0x000fe40003f26270 */
[----:B------:R-:W-:-:S02]  /*3150*/  ISETP.GE.AND P5, PT, R116, R167, PT ;  /* 0x000000a77400720c */ /* 0x000fc40003fa6270 */
[----:B------:R-:W-:Y:S02]  /*3160*/  FSEL R127, R114, -INF , !P3 ;  /* 0xff800000727f7808 */ /* 0x000fe40005800000 */
[----:B------:R-:W-:Y:S02]  /*3170*/  LOP3.LUT R112, R2, 0x38, RZ, 0xfc, !PT ;  /* 0x0000003802707812 */ /* 0x000fe400078efcff */
[----:B------:R-:W-:Y:S02]  /*3180*/  ISETP.GE.AND P3, PT, R117, R167, PT ;  /* 0x000000a77500720c */ /* 0x000fe40003f66270 */
[----:B------:R-:W-:Y:S02]  /*3190*/  FSEL R124, R113, -INF , !P2 ;  /* 0xff800000717c7808 */ /* 0x000fe40005000000 */
[----:B------:R-:W-:Y:S02]  /*31a0*/  FSEL R128, R115, -INF , !P1 ;  /* 0xff80000073807808 */ /* 0x000fe40004800000 */
[----:B------:R-:W-:-:S02]  /*31b0*/  FSEL R201, R108, -INF , !P5 ;  /* 0xff8000006cc97808 */ /* 0x000fc40006800000 */
[-C--:B------:R-:W-:Y:S02]  /*31c0*/  ISETP.GE.AND P4, PT, R116, R5.reuse, PT ;  /* 0x000000057400720c */ /* 0x080fe40003f86270 */
[----:B------:R-:W-:Y:S02]  /*31d0*/  ISETP.GE.AND P2, PT, R117, R5, PT ;  /* 0x000000057500720c */ /* 0x000fe40003f46270 */
[C---:B------:R-:W-:Y:S01]  /*31e0*/  ISETP.GE.AND P1, PT, R112.reuse, R167, PT ;  /* 0x000000a77000720c */ /* 0x040fe20003f26270 */
[----:B--2---:R-:W-:Y:S01]  /*31f0*/  HMMA.16816.F32.BF16 R92, R156, R60, R92 ;  /* 0x0000003c9c5c723c */ /* 0x004fe2000004185c */
[----:B------:R-:W-:Y:S02]  /*3200*/  ISETP.GE.AND P5, PT, R112, R5, PT ;  /* 0x000000057000720c */ /* 0x000fe40003fa6270 */
[----:B------:R-:W-:Y:S01]  /*3210*/  FSEL R199, R109, -INF , !P3 ;  /* 0xff8000006dc77808 */ /* 0x000fe20005800000 */
[----:B------:R-:W1:Y:S01]  /*3220*/  LDSM.16.M88.4 R112, [R166+0x3000] ;  /* 0x00300000a670783b */ /* 0x000e620000000200 */
[----:B------:R-:W-:-:S02]  /*3230*/  LOP3.LUT R116, R2, 0x39, RZ, 0xfc, !PT ;  /* 0x0000003902747812 */ /* 0x000fc400078efcff */
[C---:B------:R-:W-:Y:S01]  /*3240*/  LOP3.LUT R108, R2.reuse, 0x40, RZ, 0xfc, !PT ;  /* 0x00000040026c7812 */ /* 0x040fe200078efcff */
[----:B------:R-:W-:Y:S01]  /*3250*/  HMMA.16816.F32.BF16 R88, R156, R62, R88 ;  /* 0x0000003e9c58723c */ /* 0x000fe20000041858 */
[----:B------:R-:W-:Y:S02]  /*3260*/  LOP3.LUT R109, R2, 0x41, RZ, 0xfc, !PT ;  /* 0x00000041026d7812 */ /* 0x000fe400078efcff */
        /* <DEDUP_REMOVED lines=8> */
[----:B------:R-:W-:Y:S02]  /*32f0*/  ISETP.GE.AND P5, PT, R109, R167, PT ;  /* 0x000000a76d00720c */ /* 0x000fe40003fa6270 */
[----:B------:R-:W-:-:S02]  /*3300*/  LOP3.LUT R104, R2, 0x48, RZ, 0xfc, !PT ;  /* 0x0000004802687812 */ /* 0x000fc400078efcff */
[----:B------:R-:W-:Y:S02]  /*3310*/  LOP3.LUT R60, R2, 0x49, RZ, 0xfc, !PT ;  /* 0x00000049023c7812 */ /* 0x000fe400078efcff */
[----:B------:R-:W-:Y:S02]  /*3320*/  FSEL R133, R105, -INF , !P4 ;  /* 0xff80000069857808 */ /* 0x000fe40006000000 */
[----:B------:R-:W-:Y:S02]  /*3330*/  FSEL R137, R107, -INF , !P3 ;  /* 0xff8000006b897808 */ /* 0x000fe40005800000 */
[----:B------:R-:W-:Y:S02]  /*3340*/  FSEL R143, R100, -INF , !P2 ;  /* 0xff800000648f7808 */ /* 0x000fe40005000000 */
[----:B------:R-:W-:Y:S02]  /*3350*/  FSEL R146, R102, -INF , !P1 ;  /* 0xff80000066927808 */ /* 0x000fe40004800000 */
[----:B------:R-:W-:-:S02]  /*3360*/  FSEL R142, R101, -INF , !P5 ;  /* 0xff800000658e7808 */ /* 0x000fc40006800000 */
[----:B------:R-:W-:Y:S01]  /*3370*/  ISETP.GE.AND P4, PT, R109, R5, PT ;  /* 0x000000056d00720c */ /* 0x000fe20003f86270 */
[C---:B-1----:R-:W-:Y:S01]  /*3380*/  HMMA.16816.F32.BF16 R84, R156.reuse, R112, R84 ;  /* 0x000000709c54723c */ /* 0x042fe20000041854 */
[C---:B------:R-:W-:Y:S02]  /*3390*/  ISETP.GE.AND P3, PT, R104.reuse, R167, PT ;  /* 0x000000a76800720c */ /* 0x040fe40003f66270 */
[----:B------:R-:W-:Y:S02]  /*33a0*/  ISETP.GE.AND P2, PT, R104, R5, PT ;  /* 0x000000056800720c */ /* 0x000fe40003f46270 */
[C---:B------:R-:W-:Y:S01]  /*33b0*/  ISETP.GE.AND P1, PT, R60.reuse, R167, PT ;  /* 0x000000a73c00720c */ /* 0x040fe20003f26270 */
[----:B------:R-:W1:Y:S01]  /*33c0*/  LDSM.16.M88.4 R104, [R166+0x3800] ;  /* 0x00380000a668783b */ /* 0x000e620000000200 */
[----:B------:R-:W-:Y:S01]  /*33d0*/  ISETP.GE.AND P5, PT, R60, R5, PT ;  /* 0x000000053c00720c */ /* 0x000fe20003fa6270 */
[----:B------:R-:W-:Y:S01]  /*33e0*/  HMMA.16816.F32.BF16 R80, R156, R114, R80 ;  /* 0x000000729c50723c */ /* 0x000fe20000041850 */
        /* <DEDUP_REMOVED lines=16> */
[----:B------:R-:W-:Y:S02]  /*34f0*/  LOP3.LUT R96, R2, 0x59, RZ, 0xfc, !PT ;  /* 0x0000005902607812 */ /* 0x000fe400078efcff */
[----:B------:R-:W-:Y:S02]  /*3500*/  FSEL R198, R94, -INF , !P3 ;  /* 0xff8000005ec67808 */ /* 0x000fe40005800000 */
[----:B------:R-:W-:Y:S02]  /*3510*/  ISETP.GE.AND P3, PT, R96, R167, PT ;  /* 0x000000a76000720c */ /* 0x000fe40003f66270 */
[----:B------:R-:W-:Y:S01]  /*3520*/  FSEL R150, R93, -INF , !P2 ;  /* 0xff8000005d967808 */ /* 0x000fe20005000000 */
[----:B-1----:R-:W-:Y:S01]  /*3530*/  HMMA.16816.F32.BF16 R72, R156, R106, R72 ;  /* 0x0000006a9c48723c */ /* 0x002fe20000041848 */
[----:B------:R-:W-:-:S02]  /*3540*/  LOP3.LUT R92, R2, 0x60, RZ, 0xfc, !PT ;  /* 0x00000060025c7812 */ /* 0x000fc400078efcff */
[----:B------:R-:W-:Y:S02]  /*3550*/  LOP3.LUT R93, R2, 0x61, RZ, 0xfc, !PT ;  /* 0x00000061025d7812 */ /* 0x000fe400078efcff */
[----:B------:R-:W-:Y:S02]  /*3560*/  FSEL R196, R95, -INF , !P1 ;  /* 0xff8000005fc47808 */ /* 0x000fe40004800000 */
[----:B------:R-:W-:Y:S02]  /*3570*/  FSEL R154, R88, -INF , !P5 ;  /* 0xff800000589a7808 */ /* 0x000fe40006800000 */
[----:B------:R-:W-:Y:S02]  /*3580*/  FSEL R197, R90, -INF , !P4 ;  /* 0xff8000005ac57808 */ /* 0x000fe40006000000 */
[----:B------:R-:W-:Y:S02]  /*3590*/  FSEL R155, R89, -INF , !P3 ;  /* 0xff800000599b7808 */ /* 0x000fe40005800000 */
[----:B------:R-:W-:-:S02]  /*35a0*/  ISETP.GE.AND P1, PT, R92, R167, PT ;  /* 0x000000a75c00720c */ /* 0x000fc40003f26270 */
[----:B------:R-:W-:Y:S02]  /*35b0*/  ISETP.GE.AND P5, PT, R92, R5, PT ;  /* 0x000000055c00720c */ /* 0x000fe40003fa6270 */
[C---:B------:R-:W-:Y:S02]  /*35c0*/  ISETP.GE.AND P4, PT, R93.reuse, R167, PT ;  /* 0x000000a75d00720c */ /* 0x040fe40003f86270 */
[-C--:B------:R-:W-:Y:S02]  /*35d0*/  ISETP.GE.AND P3, PT, R93, R5.reuse, PT ;  /* 0x000000055d00720c */ /* 0x080fe40003f66270 */
[----:B------:R-:W-:Y:S01]  /*35e0*/  HMMA.16816.F32.BF16 R92, R156, R104, R76 ;  /* 0x000000689c5c723c */ /* 0x000fe2000004184c */
[----:B------:R-:W-:Y:S01]  /*35f0*/  ISETP.GE.AND P2, PT, R96, R5, PT ;  /* 0x000000056000720c */ /* 0x000fe20003f46270 */
[----:B------:R-:W1:Y:S01]  /*3600*/  LDSM.16.M88.4 R76, [R166+0x4800] ;  /* 0x00480000a64c783b */ /* 0x000e620000000200 */
[----:B------:R-:W-:Y:S02]  /*3610*/  LOP3.LUT R88, R2, 0x68, RZ, 0xfc, !PT ;  /* 0x0000006802587812 */ /* 0x000fe400078efcff */
[----:B------:R-:W-:-:S02]  /*3620*/  FSEL R195, R91, -INF , !P2 ;  /* 0xff8000005bc37808 */ /* 0x000fc40005000000 */
[----:B------:R-:W-:Y:S02]  /*3630*/  FSEL R194, R84, -INF , !P1 ;  /* 0xff80000054c27808 */ /* 0x000fe40004800000 */
[C---:B------:R-:W-:Y:S01]  /*3640*/  ISETP.GE.AND P2, PT, R88.reuse, R167, PT ;  /* 0x000000a75800720c */ /* 0x040fe20003f46270 */
[C---:B--2---:R-:W-:Y:S01]  /*3650*/  HMMA.16816.F32.BF16 R160, R156.reuse, R60, R68 ;  /* 0x0000003c9ca0723c */ /* 0x044fe20000041844 */
[----:B------:R-:W-:Y:S01]  /*3660*/  ISETP.GE.AND P1, PT, R88, R5, PT ;  /* 0x000000055800720c */ /* 0x000fe20003f26270 */
[----:B------:R-:W2:Y:S01]  /*3670*/  LDSM.16.M88.4 R68, [R166+0x5000] ;  /* 0x00500000a644783b */ /* 0x000ea20000000200 */
[----:B------:R-:W-:Y:S02]  /*3680*/  FSEL R192, R85, -INF , !P4 ;  /* 0xff80000055c07808 */ /* 0x000fe40006000000 */
[C---:B------:R-:W-:Y:S02]  /*3690*/  LOP3.LUT R89, R2.reuse, 0x69, RZ, 0xfc, !PT ;  /* 0x0000006902597812 */ /* 0x040fe400078efcff */
[C---:B------:R-:W-:Y:S01]  /*36a0*/  LOP3.LUT R84, R2.reuse, 0x70, RZ, 0xfc, !PT ;  /* 0x0000007002547812 */ /* 0x040fe200078efcff */
[----:B------:R-:W-:Y:S01]  /*36b0*/  HMMA.16816.F32.BF16 R64, R156, R62, R64 ;  /* 0x0000003e9c40723c */ /* 0x000fe20000041840 */
[----:B------:R-:W-:-:S02]  /*36c0*/  LOP3.LUT R85, R2, 0x71, RZ, 0xfc, !PT ;  /* 0x0000007102557812 */ /* 0x000fc400078efcff */
[----:B------:R-:W-:Y:S02]  /*36d0*/  FSEL R175, R86, -INF , !P5 ;  /* 0xff80000056af7808 */ /* 0x000fe40006800000 */
[----:B------:R-:W-:Y:S02]  /*36e0*/  FSEL R193, R80, -INF , !P2 ;  /* 0xff80000050c17808 */ /* 0x000fe40005000000 */
[----:B------:R-:W-:Y:S02]  /*36f0*/  FSEL R178, R82, -INF , !P1 ;  /* 0xff80000052b27808 */ /* 0x000fe40004800000 */
[C---:B------:R-:W-:Y:S02]  /*3700*/  ISETP.GE.AND P5, PT, R89.reuse, R167, PT ;  /* 0x000000a75900720c */ /* 0x040fe40003fa6270 */
[-C--:B------:R-:W-:Y:S02]  /*3710*/  ISETP.GE.AND P4, PT, R89, R5.reuse, PT ;  /* 0x000000055900720c */ /* 0x080fe40003f86270 */
[----:B------:R-:W-:-:S02]  /*3720*/  ISETP.GE.AND P2, PT, R84, R5, PT ;  /* 0x000000055400720c */ /* 0x000fc40003f46270 */
[----:B------:R-:W-:Y:S02]  /*3730*/  ISETP.GE.AND P1, PT, R85, R167, PT ;  /* 0x000000a75500720c */ /* 0x000fe40003f26270 */
[C---:B------:R-:W-:Y:S02]  /*3740*/  LOP3.LUT R80, R2.reuse, 0x78, RZ, 0xfc, !PT ;  /* 0x0000007802507812 */ /* 0x040fe400078efcff */
[----:B------:R-:W-:Y:S02]  /*3750*/  LOP3.LUT R60, R2, 0x79, RZ, 0xfc, !PT ;  /* 0x00000079023c7812 */ /* 0x000fe400078efcff */
[----:B------:R-:W-:Y:S02]  /*3760*/  FSEL R191, R81, -INF , !P5 ;  /* 0xff80000051bf7808 */ /* 0x000fe40006800000 */
[----:B------:R-:W-:Y:S01]  /*3770*/  FSEL R190, R83, -INF , !P4 ;  /* 0xff80000053be7808 */ /* 0x000fe20006000000 */
[----:B-1----:R-:W-:Y:S01]  /*3780*/  HMMA.16816.F32.BF16 R56, R156, R76, R56 ;  /* 0x0000004c9c38723c */ /* 0x002fe20000041838 */
[----:B------:R-:W-:-:S02]  /*3790*/  FSEL R185, R94, -INF , !P2 ;  /* 0xff8000005eb97808 */ /* 0x000fc40005000000 */
[----:B------:R-:W-:Y:S02]  /*37a0*/  FSEL R188, R93, -INF , !P1 ;  /* 0xff8000005dbc7808 */ /* 0x000fe40004800000 */
[----:B------:R-:W-:Y:S02]  /*37b0*/  FSEL R176, R87, -INF , !P3 ;  /* 0xff80000057b07808 */ /* 0x000fe40005800000 */
[----:B------:R-:W-:Y:S01]  /*37c0*/  ISETP.GE.AND P5, PT, R85, R5, PT ;  /* 0x000000055500720c */ /* 0x000fe20003fa6270 */
[----:B------:R-:W-:Y:S01]  /*37d0*/  HMMA.16816.F32.BF16 R52, R156, R78, R52 ;  /* 0x0000004e9c34723c */ /* 0x000fe20000041834 */
[-C--:B------:R-:W-:Y:S02]  /*37e0*/  ISETP.GE.AND P4, PT, R80, R167.reuse, PT ;  /* 0x000000a75000720c */ /* 0x080fe40003f86270 */
[C---:B------:R-:W-:Y:S02]  /*37f0*/  ISETP.GE.AND P2, PT, R60.reuse, R167, PT ;  /* 0x000000a73c00720c */ /* 0x040fe40003f46270 */
[----:B------:R-:W-:-:S02]  /*3800*/  ISETP.GE.AND P1, PT, R60, R5, PT ;  /* 0x000000053c00720c */ /* 0x000fc40003f26270 */
[-C--:B------:R-:W-:Y:S01]  /*3810*/  ISETP.GE.AND P3, PT, R84, R167.reuse, PT ;  /* 0x000000a75400720c */ /* 0x080fe20003f66270 */
[----:B--2---:R-:W-:Y:S01]  /*3820*/  HMMA.16816.F32.BF16 R44, R156, R70, R44 ;  /* 0x000000469c2c723c */ /* 0x004fe2000004182c */
[----:B------:R-:W-:Y:S02]  /*3830*/  LOP3.LUT R60, R2, 0x80, RZ, 0xfc, !PT ;  /* 0x00000080023c7812 */ /* 0x000fe400078efcff */
[----:B------:R-:W-:Y:S02]  /*3840*/  FSEL R184, R95, -INF , !P5 ;  /* 0xff8000005fb87808 */ /* 0x000fe40006800000 */
[----:B------:R-:W-:Y:S02]  /*3850*/  FSEL R187, R72, -INF , !P4 ;  /* 0xff80000048bb7808 */ /* 0x000fe40006000000 */
[----:B------:R-:W-:Y:S02]  /*3860*/  FSEL R189, R92, -INF , !P3 ;  /* 0xff8000005cbd7808 */ /* 0x000fe40005800000 */
[----:B------:R-:W-:-:S02]  /*3870*/  ISETP.GE.AND P5, PT, R60, R167, PT ;  /* 0x000000a73c00720c */ /* 0x000fc40003fa6270 */
[-C--:B------:R-:W-:Y:S02]  /*3880*/  ISETP.GE.AND P4, PT, R60, R5.reuse, PT ;  /* 0x000000053c00720c */ /* 0x080fe40003f86270 */
[----:B------:R-:W-:Y:S02]  /*3890*/  ISETP.GE.AND P3, PT, R80, R5, PT ;  /* 0x000000055000720c */ /* 0x000fe40003f66270 */
[C---:B------:R-:W-:Y:S02]  /*38a0*/  LOP3.LUT R61, R2.reuse, 0x81, RZ, 0xfc, !PT ;  /* 0x00000081023d7812 */ /* 0x040fe400078efcff */
[----:B------:R-:W-:Y:S02]  /*38b0*/  LOP3.LUT R60, R2, 0x88, RZ, 0xfc, !PT ;  /* 0x00000088023c7812 */ /* 0x000fe400078efcff */
        /* <DEDUP_REMOVED lines=8> */
[----:B------:R-:W1:Y:S01]  /*3940*/  LDSM.16.M88.4 R60, [R166+0x5800] ;  /* 0x00580000a63c783b */ /* 0x000e620000000200 */
[----:B------:R-:W-:Y:S02]  /*3950*/  LOP3.LUT R72, R2, 0x89, RZ, 0xfc, !PT ;  /* 0x0000008902487812 */ /* 0x000fe400078efcff */
[----:B------:R-:W-:Y:S02]  /*3960*/  FSEL R164, R162, -INF , !P4 ;  /* 0xff800000a2a47808 */ /* 0x000fe40006000000 */
[----:B------:R-:W-:Y:S02]  /*3970*/  FSEL R173, R161, -INF , !P3 ;  /* 0xff800000a1ad7808 */ /* 0x000fe40005800000 */
[C---:B------:R-:W-:Y:S02]  /*3980*/  ISETP.GE.AND P4, PT, R72.reuse, R167, PT ;  /* 0x000000a74800720c */ /* 0x040fe40003f86270 */
[----:B------:R-:W-:Y:S02]  /*3990*/  ISETP.GE.AND P3, PT, R72, R5, PT ;  /* 0x000000054800720c */ /* 0x000fe40003f66270 */
        /* <DEDUP_REMOVED lines=10> */
[----:B------:R-:W-:Y:S01]  /*3a40*/  HMMA.16816.F32.BF16 R72, R156, R68, R48 ;  /* 0x000000449c48723c */ /* 0x000fe20000041830 */
[----:B------:R-:W2:Y:S01]  /*3a50*/  LDSM.16.M88.4 R48, [R166+0x6000] ;  /* 0x00600000a630783b */ /* 0x000ea20000000200 */
[C---:B------:R-:W-:Y:S02]  /*3a60*/  LOP3.LUT R64, R2.reuse, 0x98, RZ, 0xfc, !PT ;  /* 0x0000009802407812 */ /* 0x040fe400078efcff */
[----:B------:R-:W-:-:S02]  /*3a70*/  LOP3.LUT R65, R2, 0x99, RZ, 0xfc, !PT ;  /* 0x0000009902417812 */ /* 0x000fc400078efcff */
[----:B------:R-:W-:Y:S02]  /*3a80*/  FSEL R161, R67, -INF , !P3 ;  /* 0xff80000043a17808 */ /* 0x000fe40005800000 */
[----:B------:R-:W-:Y:S01]  /*3a90*/  FSEL R160, R56, -INF , !P2 ;  /* 0xff80000038a07808 */ /* 0x000fe20005000000 */
[C---:B-1----:R-:W-:Y:S01]  /*3aa0*/  HMMA.16816.F32.BF16 R68, R156.reuse, R60, R40 ;  /* 0x0000003c9c44723c */ /* 0x042fe20000041828 */
[----:B------:R-:W1:Y:S01]  /*3ab0*/  LDSM.16.M88.4 R40, [R166+0x6800] ;  /* 0x00680000a628783b */ /* 0x000e620000000200 */
[C---:B------:R-:W-:Y:S02]  /*3ac0*/  ISETP.GE.AND P3, PT, R64.reuse, R167, PT ;  /* 0x000000a74000720c */ /* 0x040fe40003f66270 */
[----:B------:R-:W-:Y:S02]  /*3ad0*/  ISETP.GE.AND P2, PT, R64, R5, PT ;  /* 0x000000054000720c */ /* 0x000fe40003f46270 */
[----:B------:R-:W-:Y:S02]  /*3ae0*/  FSEL R140, R58, -INF , !P1 ;  /* 0xff8000003a8c7808 */ /* 0x000fe40004800000 */
[----:B------:R-:W-:Y:S01]  /*3af0*/  FSEL R153, R57, -INF , !P5 ;  /* 0xff80000039997808 */ /* 0x000fe20006800000 */
[----:B------:R-:W-:Y:S01]  /*3b00*/  HMMA.16816.F32.BF16 R36, R156, R62, R36 ;  /* 0x0000003e9c24723c */ /* 0x000fe20000041824 */
[----:B------:R-:W-:-:S02]  /*3b10*/  ISETP.GE.AND P1, PT, R65, R167, PT ;  /* 0x000000a74100720c */ /* 0x000fc40003f26270 */
[C---:B------:R-:W-:Y:S02]  /*3b20*/  LOP3.LUT R56, R2.reuse, 0xa0, RZ, 0xfc, !PT ;  /* 0x000000a002387812 */ /* 0x040fe400078efcff */
[----:B------:R-:W-:Y:S02]  /*3b30*/  LOP3.LUT R57, R2, 0xa1, RZ, 0xfc, !PT ;  /* 0x000000a102397812 */ /* 0x000fe400078efcff */
[----:B------:R-:W-:Y:S02]  /*3b40*/  FSEL R139, R59, -INF , !P4 ;  /* 0xff8000003b8b7808 */ /* 0x000fe40006000000 */
[----:B------:R-:W-:Y:S02]  /*3b50*/  FSEL R152, R52, -INF , !P3 ;  /* 0xff80000034987808 */ /* 0x000fe40005800000 */
[----:B------:R-:W-:Y:S02]  /*3b60*/  FSEL R138, R54, -INF , !P2 ;  /* 0xff800000368a7808 */ /* 0x000fe40005000000 */
[----:B------:R-:W-:-:S02]  /*3b70*/  ISETP.GE.AND P5, PT, R65, R5, PT ;  /* 0x000000054100720c */ /* 0x000fc40003fa6270 */
[C---:B------:R-:W-:Y:S02]  /*3b80*/  ISETP.GE.AND P4, PT, R56.reuse, R167, PT ;  /* 0x000000a73800720c */ /* 0x040fe40003f86270 */
[----:B------:R-:W-:Y:S02]  /*3b90*/  ISETP.GE.AND P3, PT, R56, R5, PT ;  /* 0x000000053800720c */ /* 0x000fe40003f66270 */
[----:B------:R-:W-:Y:S02]  /*3ba0*/  ISETP.GE.AND P2, PT, R57, R167, PT ;  /* 0x000000a73900720c */ /* 0x000fe40003f46270 */
[----:B------:R-:W-:Y:S02]  /*3bb0*/  FSEL R141, R53, -INF , !P1 ;  /* 0xff800000358d7808 */ /* 0x000fe40004800000 */
[C---:B------:R-:W-:Y:S01]  /*3bc0*/  LOP3.LUT R52, R2.reuse, 0xa8, RZ, 0xfc, !PT ;  /* 0x000000a802347812 */ /* 0x040fe200078efcff */
[----:B--2---:R-:W-:Y:S01]  /*3bd0*/  HMMA.16816.F32.BF16 R28, R156, R50, R28 ;  /* 0x000000329c1c723c */ /* 0x004fe2000004181c */
[----:B------:R-:W-:-:S02]  /*3be0*/  LOP3.LUT R53, R2, 0xa9, RZ, 0xfc, !PT ;  /* 0x000000a902357812 */ /* 0x000fc400078efcff */
[----:B------:R-:W-:Y:S02]  /*3bf0*/  ISETP.GE.AND P1, PT, R57, R5, PT ;  /* 0x000000053900720c */ /* 0x000fe40003f26270 */
[----:B------:R-:W-:Y:S02]  /*3c00*/  FSEL R129, R55, -INF , !P5 ;  /* 0xff80000037817808 */ /* 0x000fe40006800000 */
[----:B------:R-:W-:Y:S01]  /*3c10*/  FSEL R58, R72, -INF , !P4 ;  /* 0xff800000483a7808 */ /* 0x000fe20006000000 */
[----:B-1----:R-:W-:Y:S01]  /*3c20*/  HMMA.16816.F32.BF16 R20, R156, R42, R20 ;  /* 0x0000002a9c14723c */ /* 0x002fe20000041814 */
[----:B------:R-:W-:Y:S02]  /*3c30*/  FSEL R56, R74, -INF , !P3 ;  /* 0xff8000004a387808 */ /* 0x000fe40005800000 */
[----:B------:R-:W-:Y:S02]  /*3c40*/  FSEL R57, R73, -INF , !P2 ;  /* 0xff80000049397808 */ /* 0x000fe40005000000 */
[----:B------:R-:W-:-:S02]  /*3c50*/  ISETP.GE.AND P5, PT, R52, R167, PT ;  /* 0x000000a73400720c */ /* 0x000fc40003fa6270 */
[----:B------:R-:W-:Y:S02]  /*3c60*/  ISETP.GE.AND P4, PT, R52, R5, PT ;  /* 0x000000053400720c */ /* 0x000fe40003f86270 */
[C---:B------:R-:W-:Y:S02]  /*3c70*/  ISETP.GE.AND P3, PT, R53.reuse, R167, PT ;  /* 0x000000a73500720c */ /* 0x040fe40003f66270 */
[----:B------:R-:W-:Y:S02]  /*3c80*/  ISETP.GE.AND P2, PT, R53, R5, PT ;  /* 0x000000053500720c */ /* 0x000fe40003f46270 */
[C---:B------:R-:W-:Y:S02]  /*3c90*/  LOP3.LUT R52, R2.reuse, 0xb0, RZ, 0xfc, !PT ;  /* 0x000000b002347812 */ /* 0x040fe400078efcff */
[----:B------:R-:W-:Y:S02]  /*3ca0*/  LOP3.LUT R53, R2, 0xb1, RZ, 0xfc, !PT ;  /* 0x000000b102357812 */ /* 0x000fe400078efcff */
        /* <DEDUP_REMOVED lines=8> */
[C---:B------:R-:W-:Y:S01]  /*3d30*/  LOP3.LUT R44, R2.reuse, 0xb8, RZ, 0xfc, !PT ;  /* 0x000000b8022c7812 */ /* 0x040fe200078efcff */
[----:B------:R-:W-:Y:S01]  /*3d40*/  HMMA.16816.F32.BF16 R52, R156, R48, R32 ;  /* 0x000000309c34723c */ /* 0x000fe20000041820 */
[----:B------:R-:W-:Y:S01]  /*3d50*/  LOP3.LUT R45, R2, 0xb9, RZ, 0xfc, !PT ;  /* 0x000000b9022d7812 */ /* 0x000fe200078efcff */
[----:B------:R-:W1:Y:S01]  /*3d60*/  LDSM.16.M88.4 R32, [R166+0x7000] ;  /* 0x00700000a620783b */ /* 0x000e620000000200 */
        /* <DEDUP_REMOVED lines=20> */
[----:B------:R-:W-:Y:S01]  /*3eb0*/  LOP3.LUT R36, R2, 0xc8, RZ, 0xfc, !PT ;  /* 0x000000c802247812 */ /* 0x000fe200078efcff */
[----:B------:R-:W-:-:S04]  /*3ec0*/  DEPBAR.LE SB0, 0x0 ;  /* 0x000080000000791a */ /* 0x000fc80000000000 */
[----:B------:R-:W-:Y:S01]  /*3ed0*/  LOP3.LUT R37, R2, 0xc9, RZ, 0xfc, !PT ;  /* 0x000000c902257812 */ /* 0x000fe200078efcff */
[C---:B-1----:R-:W-:Y:S01]  /*3ee0*/  HMMA.16816.F32.BF16 R16, R156.reuse, R32, R16 ;  /* 0x000000209c10723c */ /* 0x042fe20000041810 */
[----:B------:R-:W-:Y:S02]  /*3ef0*/  FSEL R72, R39, -INF , !P4 ;  /* 0xff80000027487808 */ /* 0x000fe40006000000 */
[----:B------:R-:W-:Y:S02]  /*3f00*/  FSEL R74, R52, -INF , !P3 ;  /* 0xff800000344a7808 */ /* 0x000fe40005800000 */
[----:B------:R-:W-:Y:S02]  /*3f10*/  FSEL R71, R54, -INF , !P2 ;  /* 0xff80000036477808 */ /* 0x000fe40005000000 */
[----:B------:R-:W-:Y:S01]  /*3f20*/  FSEL R73, R53, -INF , !P1 ;  /* 0xff80000035497808 */ /* 0x000fe20004800000 */
[----:B------:R-:W-:Y:S01]  /*3f30*/  HMMA.16816.F32.BF16 R12, R156, R34, R12 ;  /* 0x000000229c0c723c */ /* 0x000fe2000004180c */
[----:B------:R-:W-:Y:S01]  /*3f40*/  BAR.SYNC.DEFER_BLOCKING 0x0 ;  /* 0x0000000000007b1d */ /* 0x000fe20000010000 */
        /* <DEDUP_REMOVED lines=9> */
[C---:B------:R-:W-:Y:S02]  /*3fe0*/  ISETP.GE.AND P5, PT, R36.reuse, R167, PT ;  /* 0x000000a72400720c */ /* 0x040fe40003fa6270 */
[----:B------:R-:W-:Y:S02]  /*3ff0*/  ISETP.GE.AND P4, PT, R36, R5, PT ;  /* 0x000000052400720c */ /* 0x000fe40003f86270 */
[----:B------:R-:W-:Y:S01]  /*4000*/  ISETP.GE.AND P3, PT, R37, R167, PT ;  /* 0x000000a72500720c */ /* 0x000fe20003f66270 */
[----:B--2---:R-:W-:Y:S01]  /*4010*/  HMMA.16816.F32.BF16 R8, R156, R24, R8 ;  /* 0x000000189c08723c */ /* 0x004fe20000041808 */
[----:B------:R-:W-:-:S02]  /*4020*/  FSEL R77, R29, -INF , !P2 ;  /* 0xff8000001d4d7808 */ /* 0x000fc40005000000 */
[C---:B------:R-:W-:Y:S02]  /*4030*/  LOP3.LUT R28, R2.reuse, 0xd8, RZ, 0xfc, !PT ;  /* 0x000000d8021c7812 */ /* 0x040fe400078efcff */
[----:B------:R-:W-:Y:S02]  /*4040*/  LOP3.LUT R29, R2, 0xd9, RZ, 0xfc, !PT ;  /* 0x000000d9021d7812 */ /* 0x000fe400078efcff */
        /* <DEDUP_REMOVED lines=15> */
[C---:B------:R-:W-:Y:S02]  /*4140*/  ISETP.GE.AND P2, PT, R28.reuse, R167, PT ;  /* 0x000000a71c00720c */ /* 0x040fe40003f46270 */
[----:B------:R-:W-:-:S02]  /*4150*/  ISETP.GE.AND P1, PT, R28, R5, PT ;  /* 0x000000051c00720c */ /* 0x000fc40003f26270 */
[----:B------:R-:W-:Y:S02]  /*4160*/  ISETP.GE.AND P5, PT, R29, R167, PT ;  /* 0x000000a71d00720c */ /* 0x000fe40003fa6270 */
[----:B------:R-:W-:Y:S02]  /*4170*/  FSEL R85, R21, -INF , !P4 ;  /* 0xff80000015557808 */ /* 0x000fe40006000000 */
[C---:B------:R-:W-:Y:S02]  /*4180*/  LOP3.LUT R20, R2.reuse, 0xe8, RZ, 0xfc, !PT ;  /* 0x000000e802147812 */ /* 0x040fe400078efcff */
[----:B------:R-:W-:Y:S02]  /*4190*/  LOP3.LUT R21, R2, 0xe9, RZ, 0xfc, !PT ;  /* 0x000000e902157812 */ /* 0x000fe400078efcff */
[----:B------:R-:W-:Y:S02]  /*41a0*/  FSEL R89, R23, -INF , !P3 ;  /* 0xff80000017597808 */ /* 0x000fe40005800000 */
[----:B------:R-:W-:-:S02]  /*41b0*/  FSEL R92, R16, -INF , !P2 ;  /* 0xff800000105c7808 */ /* 0x000fc40005000000 */
[----:B------:R-:W-:Y:S02]  /*41c0*/  FSEL R88, R18, -INF , !P1 ;  /* 0xff80000012587808 */ /* 0x000fe40004800000 */
[----:B------:R-:W-:Y:S02]  /*41d0*/  FSEL R91, R17, -INF , !P5 ;  /* 0xff800000115b7808 */ /* 0x000fe40006800000 */
[----:B------:R-:W-:Y:S02]  /*41e0*/  ISETP.GE.AND P4, PT, R29, R5, PT ;  /* 0x000000051d00720c */ /* 0x000fe40003f86270 */
[C---:B------:R-:W-:Y:S02]  /*41f0*/  ISETP.GE.AND P3, PT, R20.reuse, R167, PT ;  /* 0x000000a71400720c */ /* 0x040fe40003f66270 */
[----:B------:R-:W-:Y:S02]  /*4200*/  ISETP.GE.AND P2, PT, R20, R5, PT ;  /* 0x000000051400720c */ /* 0x000fe40003f46270 */
[----:B------:R-:W-:-:S02]  /*4210*/  ISETP.GE.AND P1, PT, R21, R167, PT ;  /* 0x000000a71500720c */ /* 0x000fc40003f26270 */
[----:B------:R-:W-:Y:S02]  /*4220*/  ISETP.GE.AND P5, PT, R21, R5, PT ;  /* 0x000000051500720c */ /* 0x000fe40003fa6270 */
[C---:B------:R-:W-:Y:S02]  /*4230*/  LOP3.LUT R20, R2.reuse, 0xf0, RZ, 0xfc, !PT ;  /* 0x000000f002147812 */ /* 0x040fe400078efcff */
[----:B------:R-:W-:Y:S02]  /*4240*/  LOP3.LUT R16, R2, 0xf1, RZ, 0xfc, !PT ;  /* 0x000000f102107812 */ /* 0x000fe400078efcff */
[----:B------:R-:W-:Y:S02]  /*4250*/  FSEL R87, R19, -INF , !P4 ;  /* 0xff80000013577808 */ /* 0x000fe40006000000 */
        /* <DEDUP_REMOVED lines=8> */
[C---:B------:R-:W-:Y:S02]  /*42e0*/  LOP3.LUT R12, R2.reuse, 0xf8, RZ, 0xfc, !PT ;  /* 0x000000f8020c7812 */ /* 0x040fe400078efcff */
[C---:B------:R-:W-:Y:S02]  /*42f0*/  ISETP.GE.AND P5, PT, R2.reuse, R167, PT ;  /* 0x000000a70200720c */ /* 0x040fe40003fa6270 */
[----:B------:R-:W-:Y:S02]  /*4300*/  LOP3.LUT R2, R2, 0xf9, RZ, 0xfc, !PT ;  /* 0x000000f902027812 */ /* 0x000fe400078efcff */
[----:B------:R-:W-:Y:S02]  /*4310*/  FSEL R98, R8, -INF , !P4 ;  /* 0xff80000008627808 */ /* 0x000fe40006000000 */
[----:B------:R-:W-:Y:S02]  /*4320*/  FSEL R94, R10, -INF , !P3 ;  /* 0xff8000000a5e7808 */ /* 0x000fe40005800000 */
[----:B------:R-:W-:-:S02]  /*4330*/  FSEL R97, R9, -INF , !P2 ;  /* 0xff80000009617808 */ /* 0x000fc40005000000 */
[----:B------:R-:W-:Y:S02]  /*4340*/  FSEL R93, R11, -INF , !P1 ;  /* 0xff8000000b5d7808 */ /* 0x000fe40004800000 */
[-C--:B------:R-:W-:Y:S02]  /*4350*/  ISETP.GE.AND P4, PT, R12, R167.reuse, PT ;  /* 0x000000a70c00720c */ /* 0x080fe40003f86270 */
[----:B------:R-:W-:Y:S02]  /*4360*/  ISETP.GE.AND P3, PT, R2, R167, PT ;  /* 0x000000a70200720c */ /* 0x000fe40003f66270 */
[-C--:B------:R-:W-:Y:S02]  /*4370*/  ISETP.GE.AND P2, PT, R12, R5.reuse, PT ;  /* 0x000000050c00720c */ /* 0x080fe40003f46270 */
[----:B------:R-:W-:Y:S02]  /*4380*/  ISETP.GE.AND P1, PT, R2, R5, PT ;  /* 0x000000050200720c */ /* 0x000fe40003f26270 */
[----:B------:R-:W-:-:S02]  /*4390*/  LOP3.LUT R5, R182, R183, RZ, 0xfc, !PT ;  /* 0x000000b7b6057212 */ /* 0x000fc400078efcff */
[----:B------:R-:W-:Y:S02]  /*43a0*/  FSEL R132, R132, -INF , !P5 ;  /* 0xff80000084847808 */ /* 0x000fe40006800000 */
[----:B------:R-:W-:Y:S02]  /*43b0*/  FSEL R103, R168, -INF , !P4 ;  /* 0xff800000a8677808 */ /* 0x000fe40006000000 */
[----:B------:R-:W-:Y:S02]  /*43c0*/  FSEL R101, R170, -INF , !P2 ;  /* 0xff800000aa657808 */ /* 0x000fe40005000000 */
[----:B------:R-:W-:Y:S02]  /*43d0*/  FSEL R102, R169, -INF , !P3 ;  /* 0xff800000a9667808 */ /* 0x000fe40005800000 */
[----:B------:R-:W-:Y:S02]  /*43e0*/  FSEL R100, R171, -INF , !P1 ;  /* 0xff800000ab647808 */ /* 0x000fe40004800000 */
[----:B------:R-:W-:Y:S01]  /*43f0*/  IADD3 R167, R231, 0x7800, RZ ;  /* 0x00007800e7a77810 */ /* 0x000fe20007ffe0ff */
[----:B------:R-:W-:Y:S05]  /*4400*/  @!P0 BRA `(.L_x_2194) ;  /* 0x0000074000008947 */ /* 0x000fea0003800000 */
[----:B------:R-:W-:Y:S05]  /*4410*/  @P6 BRA `(.L_x_2195) ;  /* 0x0000039000006947 */ /* 0x000fea0003800000 */
[----:B------:R-:W1:Y:S01]  /*4420*/  I2F.RP R14, R181 ;  /* 0x000000b5000e7306 */ /* 0x000e620000209400 */
[----:B------:R-:W-:-:S02]  /*4430*/  IABS R10, R0 ;  /* 0x00000000000a7213 */ /* 0x000fc40000000000 */
[C---:B------:R-:W-:Y:S02]  /*4440*/  IADD3 R12, R0.reuse, -0x100, RZ ;  /* 0xffffff00000c7810 */ /* 0x040fe40007ffe0ff */
[----:B------:R-:W-:Y:S02]  /*4450*/  LOP3.LUT R0, R0, c[0x0][0x2d0], RZ, 0x3c, !PT ;  /* 0x0000b40000007a12 */ /* 0x000fe400078e3cff */
[----:B------:R-:W-:Y:S02]  /*4460*/  IABS R8, R12 ;  /* 0x0000000c00087213 */ /* 0x000fe40000000000 */
[----:B------:R-:W-:Y:S02]  /*4470*/  LOP3.LUT R12, R12, c[0x0][0x2d0], RZ, 0x3c, !PT ;  /* 0x0000b4000c0c7a12 */ /* 0x000fe400078e3cff */
[----:B------:R-:W-:Y:S01]  /*4480*/  ISETP.GE.AND P3, PT, R0, RZ, PT ;  /* 0x000000ff0000720c */ /* 0x000fe20003f66270 */
[----:B-1----:R-:W1:Y:S02]  /*4490*/  MUFU.RCP R14, R14 ;  /* 0x0000000e000e7308 */ /* 0x002e640000001000 */
[----:B-1----:R-:W-:-:S06]  /*44a0*/  IADD3 R14, R14, 0xffffffe, RZ ;  /* 0x0ffffffe0e0e7810 */ /* 0x002fcc0007ffe0ff */
[----:B------:R-:W1:Y:S02]  /*44b0*/  F2I.FTZ.U32.TRUNC.NTZ R15, R14 ;  /* 0x0000000e000f7305 */ /* 0x000e64000021f000 */
[----:B-1----:R-:W-:Y:S02]  /*44c0*/  IMAD.MOV R11, RZ, RZ, -R15 ;  /* 0x000000ffff0b7224 */ /* 0x002fe400078e0a0f */
[----:B------:R-:W-:Y:S02]  /*44d0*/  IMAD.MOV.U32 R14, RZ, RZ, RZ ;  /* 0x000000ffff0e7224 */ /* 0x000fe400078e00ff */
[----:B------:R-:W-:-:S04]  /*44e0*/  IMAD R11, R11, R181, RZ ;  /* 0x000000b50b0b7224 */ /* 0x000fc800078e02ff */
[----:B------:R-:W-:-:S06]  /*44f0*/  IMAD.HI.U32 R11, R15, R11, R14 ;  /* 0x0000000b0f0b7227 */ /* 0x000fcc00078e000e */
[----:B------:R-:W-:-:S04]  /*4500*/  IMAD.HI.U32 R13, R11, R10, RZ ;  /* 0x0000000a0b0d7227 */ /* 0x000fc800078e00ff */
[----:B------:R-:W-:Y:S01]  /*4510*/  IMAD.HI.U32 R11, R11, R8, RZ ;  /* 0x000000080b0b7227 */ /* 0x000fe200078e00ff */
[----:B------:R-:W-:-:S03]  /*4520*/  IADD3 R9, -R13, RZ, RZ ;  /* 0x000000ff0d097210 */ /* 0x000fc60007ffe1ff */
[----:B------:R-:W-:Y:S02]  /*4530*/  IMAD.MOV R2, RZ, RZ, -R11 ;  /* 0x000000ffff027224 */ /* 0x000fe400078e0a0b */
[C---:B------:R-:W-:Y:S02]  /*4540*/  IMAD R9, R181.reuse, R9, R10 ;  /* 0x00000009b5097224 */ /* 0x040fe400078e020a */
[C---:B------:R-:W-:Y:S01]  /*4550*/  IMAD R2, R181.reuse, R2, R8 ;  /* 0x00000002b5027224 */ /* 0x040fe200078e0208 */
[----:B------:R-:W-:Y:S02]  /*4560*/  LOP3.LUT R8, RZ, c[0x0][0x2d0], RZ, 0x33, !PT ;  /* 0x0000b400ff087a12 */ /* 0x000fe400078e33ff */
[C---:B------:R-:W-:Y:S02]  /*4570*/  ISETP.GT.U32.AND P1, PT, R181.reuse, R9, PT ;  /* 0x00000009b500720c */ /* 0x040fe40003f24070 */
[----:B------:R-:W-:-:S11]  /*4580*/  ISETP.GT.U32.AND P2, PT, R181, R2, PT ;  /* 0x00000002b500720c */ /* 0x000fd60003f44070 */
[----:B------:R-:W-:Y:S01]  /*4590*/  @!P1 IMAD.IADD R9, R9, 0x1, -R181 ;  /* 0x0000000109099824 */ /* 0x000fe200078e0ab5 */
[----:B------:R-:W-:Y:S02]  /*45a0*/  @!P1 IADD3 R13, R13, 0x1, RZ ;  /* 0x000000010d0d9810 */ /* 0x000fe40007ffe0ff */
[-C--:B------:R-:W-:Y:S02]  /*45b0*/  @!P2 IADD3 R2, R2, -R181.reuse, RZ ;  /* 0x800000b50202a210 */ /* 0x080fe40007ffe0ff */
[-C--:B------:R-:W-:Y:S02]  /*45c0*/  ISETP.GE.U32.AND P5, PT, R9, R181.reuse, PT ;  /* 0x000000b50900720c */ /* 0x080fe40003fa6070 */
[----:B------:R-:W-:Y:S02]  /*45d0*/  ISETP.GE.U32.AND P4, PT, R2, R181, PT ;  /* 0x000000b50200720c */ /* 0x000fe40003f86070 */
[----:B------:R-:W-:Y:S02]  /*45e0*/  ISETP.GE.AND P1, PT, R12, RZ, PT ;  /* 0x000000ff0c00720c */ /* 0x000fe40003f26270 */
[----:B------:R-:W-:-:S02]  /*45f0*/  @!P2 IADD3 R11, R11, 0x1, RZ ;  /* 0x000000010b0ba810 */ /* 0x000fc40007ffe0ff */
[----:B------:R-:W-:-:S05]  /*4600*/  ISETP.NE.AND P2, PT, RZ, c[0x0][0x2d0], PT ;  /* 0x0000b400ff007a0c */ /* 0x000fca0003f45270 */
[----:B------:R-:W-:Y:S02]  /*4610*/  @P5 IADD3 R13, R13, 0x1, RZ ;  /* 0x000000010d0d5810 */ /* 0x000fe40007ffe0ff */
[----:B------:R-:W-:-:S03]  /*4620*/  @P4 IADD3 R11, R11, 0x1, RZ ;  /* 0x000000010b0b4810 */ /* 0x000fc60007ffe0ff */
[----:B------:R-:W-:Y:S01]  /*4630*/  IMAD.MOV.U32 R0, RZ, RZ, R13 ;  /* 0x000000ffff007224 */ /* 0x000fe200078e000d */
[----:B------:R-:W-:-:S03]  /*4640*/  @!P1 IADD3 R11, -R11, RZ, RZ ;  /* 0x000000ff0b0b9210 */ /* 0x000fc60007ffe1ff */
[----:B------:R-:W-:-:S05]  /*4650*/  @!P3 IMAD.MOV R0, RZ, RZ, -R0 ;  /* 0x000000ffff00b224 */ /* 0x000fca00078e0a00 */
[C---:B------:R-:W-:Y:S02]  /*4660*/  SEL R0, R8.reuse, R0, !P2 ;  /* 0x0000000008007207 */ /* 0x040fe40005000000 */
[----:B------:R-:W-:-:S03]  /*4670*/  SEL R8, R8, R11, !P2 ;  /* 0x0000000b08087207 */ /* 0x000fc60005000000 */
[----:B------:R-:W-:-:S04]  /*4680*/  IMAD.WIDE R12, R0, 0x4, R244 ;  /* 0x00000004000c7825 */ /* 0x000fc800078e02f4 */
[----:B------:R-:W-:Y:S01]  /*4690*/  IMAD.WIDE R10, R8, 0x4, R244 ;  /* 0x00000004080a7825 */ /* 0x000fe200078e02f4 */
[----:B------:R-:W2:Y:S04]  /*46a0*/  LDG.E R2, [R12.64] ;  /* 0x0000000a0c027981 */ /* 0x000ea8000c1e1900 */
[----:B------:R1:W2:Y:S01]  /*46b0*/  LDG.E R9, [R10.64] ;  /* 0x0000000a0a097981 */ /* 0x0002a2000c1e1900 */
[----:B------:R-:W-:Y:S02]  /*46c0*/  IMAD.IADD R0, R0, 0x1, -R8 ;  /* 0x0000000100007824 */ /* 0x000fe400078e0a08 */
[----:B------:R-:W-:-:S04]  /*46d0*/  IMAD.MOV.U32 R8, RZ, RZ, c[0x0][0x2d0] ;  /* 0x0000b400ff087624 */ /* 0x000fc800078e00ff */
[----:B------:R-:W-:-:S05]  /*46e0*/  IMAD R8, R0, R8, -0x100 ;  /* 0xffffff0000087424 */ /* 0x000fca00078e0208 */
[----:B------:R-:W-:-:S05]  /*46f0*/  SHF.R.S32.HI R0, RZ, 0x1f, R8 ;  /* 0x0000001fff007819 */ /* 0x000fca0000011408 */
[----:B------:R-:W-:-:S04]  /*4700*/  IMAD R0, R0, c[0x0][0x198], RZ ;  /* 0x0000660000007a24 */ /* 0x000fc800078e02ff */
[C---:B------:R-:W-:Y:S02]  /*4710*/  IMAD R0, R8.reuse, c[0x0][0x19c], R0 ;  /* 0x0000670008007a24 */ /* 0x040fe400078e0200 */
[----:B-1----:R-:W-:-:S04]  /*4720*/  IMAD.WIDE.U32 R10, R8, c[0x0][0x198], RZ ;  /* 0x00006600080a7a25 */ /* 0x002fc800078e00ff */
[----:B------:R-:W-:Y:S01]  /*4730*/  IMAD.IADD R11, R11, 0x1, R0 ;  /* 0x000000010b0b7824 */ /* 0x000fe200078e0200 */
[----:B--2---:R-:W-:-:S04]  /*4740*/  IADD3 R9, -R2, R9, RZ ;  /* 0x0000000902097210 */ /* 0x004fc80007ffe1ff */
[----:B------:R-:W-:Y:S01]  /*4750*/  SHF.R.S32.HI R2, RZ, 0x1f, R9 ;  /* 0x0000001fff027819 */ /* 0x000fe20000011409 */
[----:B------:R-:W-:-:S04]  /*4760*/  IMAD.WIDE.U32 R10, R9, c[0x0][0x180], R10 ;  /* 0x00006000090a7a25 */ /* 0x000fc800078e000a */
[----:B------:R-:W-:-:S04]  /*4770*/  IMAD R2, R2, c[0x0][0x180], RZ ;  /* 0x0000600002027a24 */ /* 0x000fc800078e02ff */
[----:B------:R-:W-:-:S05]  /*4780*/  IMAD R2, R9, c[0x0][0x184], R2 ;  /* 0x0000610009027a24 */ /* 0x000fca00078e0202 */
[----:B------:R-:W-:Y:S01]  /*4790*/  IADD3 R2, R11, R2, RZ ;  /* 0x000000020b027210 */ /* 0x000fe20007ffe0ff */
[----:B------:R-:W-:Y:S05]  /*47a0*/  BRA `(.L_x_2196) ;  /* 0x0000004000007947 */ /* 0x000fea0003800000 */
.L_x_2195:
[----:B------:R-:W-:-:S04]  /*47b0*/  ULEA UR4, -UR4, URZ, 0x8 ;  /* 0x0000003f04047291 */ /* 0x000fc8000f8e413f */
[----:B------:R-:W-:Y:S02]  /*47c0*/  USHF.R.S32.HI UR6, URZ, 0x1f, UR4 ;  /* 0x0000001f3f067899 */ /* 0x000fe40008011404 */
[----:B------:R-:W-:-:S04]  /*47d0*/  MOV R10, UR4 ;  /* 0x00000004000a7c02 */ /* 0x000fc80008000f00 */
[----:B------:R-:W-:Y:S02]  /*47e0*/  MOV R2, UR6 ;  /* 0x0000000600027c02 */ /* 0x000fe40008000f00 */
.L_x_2196:
        /* <DEDUP_REMOVED lines=47> */
[----:B----4-:R-:W-:-:S04]  /*4ae0*/  IADD3 R8, P1, R12, UR9, RZ ;  /* 0x000000090c087c10 */ /* 0x010fc8000ff3e0ff */
[----:B------:R-:W-:Y:S02]  /*4af0*/  IADD3.X R9, R13, UR5, RZ, P1, !PT ;  /* 0x000000050d097c10 */ /* 0x000fe40008ffe4ff */
[----:B--2---:R-:W-:-:S03]  /*4b00*/  IADD3 R10, P1, R8, UR9, RZ ;  /* 0x00000009080a7c10 */ /* 0x004fc6000ff3e0ff */
[----:B------:R3:W-:Y:S01]  /*4b10*/  LDGSTS.E.BYPASS.LTC128B.128 [R242+0x9000], [R8.64] ;  /* 0x0900000008f27fae */ /* 0x0007e2000b901d4a */
[----:B------:R-:W-:-:S05]  /*4b20*/  IADD3.X R11, R9, UR5, RZ, P1, !PT ;  /* 0x00000005090b7c10 */ /* 0x000fca0008ffe4ff */
[----:B------:R3:W-:Y:S04]  /*4b30*/  LDGSTS.E.BYPASS.LTC128B.128 [R242+0x9800], [R10.64] ;  /* 0x098000000af27fae */ /* 0x0007e8000b901d4a */
[----:B------:R-:W0:Y:S02]  /*4b40*/  LDGDEPBAR ;  /* 0x00000000000079af */ /* 0x000e240000000000 */
.L_x_2194:
        /* <DEDUP_REMOVED lines=126> */
[----:B------:R-:W-:Y:S01]  /*5330*/  SHF.L.U32 R229, R5, 0x1, RZ ;  /* 0x0000000105e57819 */ /* 0x000fe200000006ff */
[----:B---3--:R-:W1:Y:S04]  /*5340*/  SHFL.BFLY PT, R9, R2, 0x2, 0x1f ;  /* 0x0c401f0002097f89 */ /* 0x008e6800000e0000 */
[----:B------:R-:W2:Y:S04]  /*5350*/  SHFL.BFLY PT, R8, R0, 0x2, 0x1f ;  /* 0x0c401f0000087f89 */ /* 0x000ea800000e0000 */
[----:B------:R-:W-:Y:S04]  /*5360*/  LDSM.16.MT88.4 R20, [R229+0xa000] ;  /* 0x00a00000e514783b */ /* 0x000fe80000004200 */
[----:B------:R-:W-:Y:S01]  /*5370*/  LDSM.16.MT88.4 R32, [R229+0xa800] ;  /* 0x00a80000e520783b */ /* 0x000fe20000004200 */
[----:B-1----:R-:W-:-:S02]  /*5380*/  FMNMX.FTZ R9, R2, R9, !PT ;  /* 0x0000000902097209 */ /* 0x002fc40007810000 */
[----:B--2---:R-:W-:-:S03]  /*5390*/  FMNMX.FTZ R8, R0, R8, !PT ;  /* 0x0000000800087209 */ /* 0x004fc60007810000 */
[----:B------:R-:W1:Y:S04]  /*53a0*/  SHFL.BFLY PT, R2, R9, 0x1, 0x1f ;  /* 0x0c201f0009027f89 */ /* 0x000e6800000e0000 */
[----:B------:R-:W2:Y:S01]  /*53b0*/  SHFL.BFLY PT, R0, R8, 0x1, 0x1f ;  /* 0x0c201f0008007f89 */ /* 0x000ea200000e0000 */
[----:B-1----:R-:W-:-:S04]  /*53c0*/  FMNMX.FTZ R2, R9, R2, !PT ;  /* 0x0000000209027209 */ /* 0x002fc80007810000 */
[C---:B------:R-:W-:Y:S01]  /*53d0*/  FSETP.NEU.FTZ.AND P1, PT, R2.reuse, -INF , PT ;  /* 0xff8000000200780b */ /* 0x040fe20003f3d000 */
[----:B------:R-:W-:Y:S01]  /*53e0*/  FMUL.FTZ R109, R2, c[0x0][0x23c] ;  /* 0x00008f00026d7a20 */ /* 0x000fe20000410000 */
[----:B--2---:R-:W-:-:S04]  /*53f0*/  FMNMX.FTZ R0, R8, R0, !PT ;  /* 0x0000000008007209 */ /* 0x004fc80007810000 */
[----:B------:R-:W-:Y:S01]  /*5400*/  FSEL R109, R109, RZ, P1 ;  /* 0x000000ff6d6d7208 */ /* 0x000fe20000800000 */
[C---:B------:R-:W-:Y:S01]  /*5410*/  FMUL.FTZ R104, R0.reuse, c[0x0][0x23c] ;  /* 0x00008f0000687a20 */ /* 0x040fe20000410000 */
[----:B------:R-:W-:-:S03]  /*5420*/  FSETP.NEU.FTZ.AND P1, PT, R0, -INF , PT ;  /* 0xff8000000000780b */ /* 0x000fc60003f3d000 */
[--C-:B------:R-:W-:Y:S01]  /*5430*/  FFMA.FTZ R106, R228, c[0x0][0x23c], -R109.reuse ;  /* 0x00008f00e46a7a23 */ /* 0x100fe2000001086d */
[-C--:B------:R-:W-:Y:S01]  /*5440*/  IADD3 R228, R3, R229.reuse, RZ ;  /* 0x000000e503e47210 */ /* 0x080fe20007ffe0ff */
[--C-:B------:R-:W-:Y:S01]  /*5450*/  FFMA.FTZ R105, R227, c[0x0][0x23c], -R109.reuse ;  /* 0x00008f00e3697a23 */ /* 0x100fe2000001086d */
[----:B------:R-:W-:Y:S01]  /*5460*/  FSEL R104, R104, RZ, P1 ;  /* 0x000000ff68687208 */ /* 0x000fe20000800000 */
[--C-:B------:R-:W-:Y:S01]  /*5470*/  FFMA.FTZ R108, R132, c[0x0][0x23c], -R109.reuse ;  /* 0x00008f00846c7a23 */ /* 0x100fe2000001086d */
[----:B------:R-:W-:Y:S01]  /*5480*/  IADD3 R227, R4, R229, RZ ;  /* 0x000000e504e37210 */ /* 0x000fe20007ffe0ff */
[----:B------:R-:W1:Y:S01]  /*5490*/  LDSM.16.MT88.4 R12, [R228+0xa000] ;  /* 0x00a00000e40c783b */ /* 0x000e620000004200 */
[----:B------:R-:W-:Y:S01]  /*54a0*/  FFMA.FTZ R107, R211, c[0x0][0x23c], -R109 ;  /* 0x00008f00d36b7a23 */ /* 0x000fe2000001086d */
[----:B------:R-:W-:Y:S01]  /*54b0*/  MUFU.EX2 R106, R106 ;  /* 0x0000006a006a7308 */ /* 0x000fe20000000800 */
[--C-:B------:R-:W-:Y:S01]  /*54c0*/  FFMA.FTZ R112, R226, c[0x0][0x23c], -R104.reuse ;  /* 0x00008f00e2707a23 */ /* 0x100fe20000010868 */
[----:B------:R-:W-:Y:S01]  /*54d0*/  IADD3 R226, R3, R227, RZ ;  /* 0x000000e303e27210 */ /* 0x000fe20007ffe0ff */
[--C-:B------:R-:W-:Y:S01]  /*54e0*/  FFMA.FTZ R113, R6, c[0x0][0x23c], -R104.reuse ;  /* 0x00008f0006717a23 */ /* 0x100fe20000010868 */
[----:B------:R-:W-:Y:S01]  /*54f0*/  LDSM.16.MT88.4 R28, [R228+0xa800] ;  /* 0x00a80000e41c783b */ /* 0x000fe20000004200 */
[----:B------:R-:W-:-:S02]  /*5500*/  FFMA.FTZ R111, R7, c[0x0][0x23c], -R104 ;  /* 0x00008f00076f7a23 */ /* 0x000fc40000010868 */
[----:B------:R-:W-:Y:S01]  /*5510*/  FFMA.FTZ R110, R210, c[0x0][0x23c], -R104 ;  /* 0x00008f00d26e7a23 */ /* 0x000fe20000010868 */
[----:B------:R-:W2:Y:S01]  /*5520*/  LDSM.16.MT88.4 R4, [R227+0xa000] ;  /* 0x00a00000e304783b */ /* 0x000ea20000004200 */
[----:B------:R-:W-:Y:S01]  /*5530*/  MUFU.EX2 R108, R108 ;  /* 0x0000006c006c7308 */ /* 0x000fe20000000800 */
[--C-:B------:R-:W-:Y:S02]  /*5540*/  FFMA.FTZ R114, R209, c[0x0][0x23c], -R109.reuse ;  /* 0x00008f00d1727a23 */ /* 0x100fe4000001086d */
[----:B------:R-:W3:Y:S01]  /*5550*/  LDSM.16.MT88.4 R44, [R226+0xa000] ;  /* 0x00a00000e22c783b */ /* 0x000ee20000004200 */
[--C-:B------:R-:W-:Y:S02]  /*5560*/  FFMA.FTZ R122, R208, c[0x0][0x23c], -R109.reuse ;  /* 0x00008f00d07a7a23 */ /* 0x100fe4000001086d */
[--C-:B------:R-:W-:Y:S01]  /*5570*/  FFMA.FTZ R121, R207, c[0x0][0x23c], -R109.reuse ;  /* 0x00008f00cf797a23 */ /* 0x100fe2000001086d */
[----:B------:R-:W4:Y:S01]  /*5580*/  LDSM.16.MT88.4 R52, [R227+0xa800] ;  /* 0x00a80000e334783b */ /* 0x000f220000004200 */
[----:B------:R-:W5:Y:S01]  /*5590*/  MUFU.EX2 R107, R107 ;  /* 0x0000006b006b7308 */ /* 0x000f620000000800 */
[----:B------:R-:W-:-:S02]  /*55a0*/  FFMA.FTZ R120, R120, c[0x0][0x23c], -R109 ;  /* 0x00008f0078787a23 */ /* 0x000fc4000001086d */
[--C-:B------:R-:W-:Y:S01]  /*55b0*/  FFMA.FTZ R117, R206, c[0x0][0x23c], -R104.reuse ;  /* 0x00008f00ce757a23 */ /* 0x100fe20000010868 */
[----:B------:R-:W1:Y:S01]  /*55c0*/  LDSM.16.MT88.4 R48, [R226+0xa800] ;  /* 0x00a80000e230783b */ /* 0x000e620000004200 */
[--C-:B------:R-:W-:Y:S02]  /*55d0*/  FFMA.FTZ R116, R205, c[0x0][0x23c], -R104.reuse ;  /* 0x00008f00cd747a23 */ /* 0x100fe40000010868 */
[--C-:B------:R-:W-:Y:S01]  /*55e0*/  FFMA.FTZ R115, R204, c[0x0][0x23c], -R104.reuse ;  /* 0x00008f00cc737a23 */ /* 0x100fe20000010868 */
[----:B------:R-:W2:Y:S01]  /*55f0*/  MUFU.EX2 R105, R105 ;  /* 0x0000006900697308 */ /* 0x000ea20000000800 */
[----:B------:R-:W-:Y:S02]  /*5600*/  FFMA.FTZ R3, R203, c[0x0][0x23c], -R104 ;  /* 0x00008f00cb037a23 */ /* 0x000fe40000010868 */
[--C-:B------:R-:W-:Y:S02]  /*5610*/  FFMA.FTZ R119, R202, c[0x0][0x23c], -R109.reuse ;  /* 0x00008f00ca777a23 */ /* 0x100fe4000001086d */
[----:B------:R-:W-:-:S02]  /*5620*/  FFMA.FTZ R118, R118, c[0x0][0x23c], -R109 ;  /* 0x00008f0076767a23 */ /* 0x000fc4000001086d */
[--C-:B------:R-:W-:Y:S01]  /*5630*/  FFMA.FTZ R123, R123, c[0x0][0x23c], -R109.reuse ;  /* 0x00008f007b7b7a23 */ /* 0x100fe2000001086d */
[----:B------:R-:W-:Y:S01]  /*5640*/  MUFU.EX2 R113, R113 ;  /* 0x0000007100717308 */ /* 0x000fe20000000800 */
[----:B-----5:R-:W-:Y:S01]  /*5650*/  F2FP.BF16.PACK_AB R36, R107, R108 ;  /* 0x0000006c6b24723e */ /* 0x020fe200000010ff */
[----:B------:R-:W-:Y:S02]  /*5660*/  FFMA.FTZ R124, R124, c[0x0][0x23c], -R109 ;  /* 0x00008f007c7c7a23 */ /* 0x000fe4000001086d */
[--C-:B------:R-:W-:Y:S02]  /*5670*/  FFMA.FTZ R125, R125, c[0x0][0x23c], -R104.reuse ;  /* 0x00008f007d7d7a23 */ /* 0x100fe40000010868 */
[--C-:B------:R-:W-:Y:S02]  /*5680*/  FFMA.FTZ R126, R126, c[0x0][0x23c], -R104.reuse ;  /* 0x00008f007e7e7a23 */ /* 0x100fe40000010868 */
[----:B------:R-:W5:Y:S01]  /*5690*/  MUFU.EX2 R112, R112 ;  /* 0x0000007000707308 */ /* 0x000f620000000800 */
[----:B--2---:R-:W-:Y:S01]  /*56a0*/  F2FP.BF16.PACK_AB R38, R105, R106 ;  /* 0x0000006a6926723e */ /* 0x004fe200000010ff */
[----:B------:R-:W-:-:S02]  /*56b0*/  FFMA.FTZ R127, R127, c[0x0][0x23c], -R104 ;  /* 0x00008f007f7f7a23 */ /* 0x000fc40000010868 */
[--C-:B------:R-:W-:Y:S02]  /*56c0*/  FFMA.FTZ R128, R128, c[0x0][0x23c], -R104.reuse ;  /* 0x00008f0080807a23 */ /* 0x100fe40000010868 */
[--C-:B------:R-:W-:Y:S02]  /*56d0*/  FFMA.FTZ R131, R201, c[0x0][0x23c], -R109.reuse ;  /* 0x00008f00c9837a23 */ /* 0x100fe4000001086d */
[----:B------:R-:W-:Y:S01]  /*56e0*/  MUFU.EX2 R111, R111 ;  /* 0x0000006f006f7308 */ /* 0x000fe20000000800 */
[--C-:B------:R-:W-:Y:S02]  /*56f0*/  FFMA.FTZ R130, R199, c[0x0][0x23c], -R109.reuse ;  /* 0x00008f00c7827a23 */ /* 0x100fe4000001086d */
[--C-:B------:R-:W-:Y:S02]  /*5700*/  FFMA.FTZ R132, R200, c[0x0][0x23c], -R109.reuse ;  /* 0x00008f00c8847a23 */ /* 0x100fe4000001086d */
[----:B------:R-:W-:Y:S02]  /*5710*/  FFMA.FTZ R133, R133, c[0x0][0x23c], -R109 ;  /* 0x00008f0085857a23 */ /* 0x000fe4000001086d */
[--C-:B------:R-:W-:Y:S01]  /*5720*/  FFMA.FTZ R134, R134, c[0x0][0x23c], -R104.reuse ;  /* 0x00008f0086867a23 */ /* 0x100fe20000010868 */
[----:B------:R-:W2:Y:S01]  /*5730*/  MUFU.EX2 R110, R110 ;  /* 0x0000006e006e7308 */ /* 0x000ea20000000800 */
[----:B-----5:R-:W-:Y:S01]  /*5740*/  F2FP.BF16.PACK_AB R37, R112, R113 ;  /* 0x000000717025723e */ /* 0x020fe200000010ff */
        /* <DEDUP_REMOVED lines=8> */
[----:B--2---:R-:W-:Y:S01]  /*57d0*/  F2FP.BF16.PACK_AB R39, R110, R111 ;  /* 0x0000006f6e27723e */ /* 0x004fe200000010ff */
[----:B------:R-:W2:Y:S01]  /*57e0*/  MUFU.EX2 R122, R122 ;  /* 0x0000007a007a7308 */ /* 0x000ea20000000800 */
[----:B------:R-:W-:-:S02]  /*57f0*/  FFMA.FTZ R146, R146, c[0x0][0x23c], -R104 ;  /* 0x00008f0092927a23 */ /* 0x000fc40000010868 */
[--C-:B------:R-:W-:Y:S02]  /*5800*/  FFMA.FTZ R147, R147, c[0x0][0x23c], -R104.reuse ;  /* 0x00008f0093937a23 */ /* 0x100fe40000010868 */
[--C-:B------:R-:W-:Y:S01]  /*5810*/  FFMA.FTZ R148, R148, c[0x0][0x23c], -R104.reuse ;  /* 0x00008f0094947a23 */ /* 0x100fe20000010868 */
[C---:B-1----:R-:W-:Y:S01]  /*5820*/  HMMA.16816.F32.BF16 R16, R36.reuse, R12, RZ ;  /* 0x0000000c2410723c */ /* 0x042fe200000418ff */
[--C-:B------:R-:W-:Y:S01]  /*5830*/  FFMA.FTZ R149, R149, c[0x0][0x23c], -R104.reuse ;  /* 0x00008f0095957a23 */ /* 0x100fe20000010868 */
[----:B------:R-:W-:Y:S01]  /*5840*/  MUFU.EX2 R121, R121 ;  /* 0x0000007900797308 */ /* 0x000fe20000000800 */
[--C-:B------:R-:W-:Y:S02]  /*5850*/  FFMA.FTZ R151, R151, c[0x0][0x23c], -R109.reuse ;  /* 0x00008f0097977a23 */ /* 0x100fe4000001086d */
[--C-:B------:R-:W-:Y:S02]  /*5860*/  FFMA.FTZ R150, R150, c[0x0][0x23c], -R109.reuse ;  /* 0x00008f0096967a23 */ /* 0x100fe4000001086d */
[--C-:B------:R-:W-:Y:S01]  /*5870*/  FFMA.FTZ R154, R154, c[0x0][0x23c], -R109.reuse ;  /* 0x00008f009a9a7a23 */ /* 0x100fe2000001086d */
[----:B------:R-:W-:Y:S01]  /*5880*/  HMMA.16816.F32.BF16 R12, R36, R14, RZ ;  /* 0x0000000e240c723c */ /* 0x000fe200000418ff */
[----:B------:R-:W-:Y:S01]  /*5890*/  FFMA.FTZ R155, R155, c[0x0][0x23c], -R109 ;  /* 0x00008f009b9b7a23 */ /* 0x000fe2000001086d */
[----:B------:R-:W-:Y:S01]  /*58a0*/  MUFU.EX2 R120, R120 ;  /* 0x0000007800787308 */ /* 0x000fe20000000800 */
[----:B------:R-:W-:-:S02]  /*58b0*/  FFMA.FTZ R156, R198, c[0x0][0x23c], -R104 ;  /* 0x00008f00c69c7a23 */ /* 0x000fc40000010868 */
[--C-:B------:R-:W-:Y:S02]  /*58c0*/  FFMA.FTZ R157, R196, c[0x0][0x23c], -R104.reuse ;  /* 0x00008f00c49d7a23 */ /* 0x100fe40000010868 */
[--C-:B------:R-:W-:Y:S01]  /*58d0*/  FFMA.FTZ R158, R197, c[0x0][0x23c], -R104.reuse ;  /* 0x00008f00c59e7a23 */ /* 0x100fe20000010868 */
[C---:B------:R-:W-:Y:S01]  /*58e0*/  HMMA.16816.F32.BF16 R24, R36.reuse, R20, RZ ;  /* 0x000000142418723c */ /* 0x040fe200000418ff */
[--C-:B------:R-:W-:Y:S01]  /*58f0*/  FFMA.FTZ R159, R195, c[0x0][0x23c], -R104.reuse ;  /* 0x00008f00c39f7a23 */ /* 0x100fe20000010868 */
[----:B------:R-:W-:Y:S01]  /*5900*/  MUFU.EX2 R117, R117 ;  /* 0x0000007500757308 */ /* 0x000fe20000000800 */
[--C-:B------:R-:W-:Y:S02]  /*5910*/  FFMA.FTZ R169, R194, c[0x0][0x23c], -R109.reuse ;  /* 0x00008f00c2a97a23 */ /* 0x100fe4000001086d */
[--C-:B------:R-:W-:Y:S02]  /*5920*/  FFMA.FTZ R168, R192, c[0x0][0x23c], -R109.reuse ;  /* 0x00008f00c0a87a23 */ /* 0x100fe4000001086d */
[--C-:B------:R-:W-:Y:S01]  /*5930*/  FFMA.FTZ R170, R193, c[0x0][0x23c], -R109.reuse ;  /* 0x00008f00c1aa7a23 */ /* 0x100fe2000001086d */
[----:B------:R-:W-:Y:S01]  /*5940*/  HMMA.16816.F32.BF16 R8, R36, R4, RZ ;  /* 0x000000042408723c */ /* 0x000fe200000418ff */
[----:B------:R-:W-:Y:S01]  /*5950*/  FFMA.FTZ R171, R191, c[0x0][0x23c], -R109 ;  /* 0x00008f00bfab7a23 */ /* 0x000fe2000001086d */
[----:B------:R-:W1:Y:S01]  /*5960*/  MUFU.EX2 R116, R116 ;  /* 0x0000007400747308 */ /* 0x000e620000000800 */
        /* <DEDUP_REMOVED lines=11> */
[----:B------:R-:W5:Y:S01]  /*5a20*/  MUFU.EX2 R3, R3 ;  /* 0x0000000300037308 */ /* 0x000f620000000800 */
[----:B------:R-:W-:-:S02]  /*5a30*/  FFMA.FTZ R185, R185, c[0x0][0x23c], -R104 ;  /* 0x00008f00b9b97a23 */ /* 0x000fc40000010868 */
[--C-:B------:R-:W-:Y:S02]  /*5a40*/  FFMA.FTZ R184, R184, c[0x0][0x23c], -R104.reuse ;  /* 0x00008f00b8b87a23 */ /* 0x100fe40000010868 */
[--C-:B------:R-:W-:Y:S01]  /*5a50*/  FFMA.FTZ R179, R179, c[0x0][0x23c], -R104.reuse ;  /* 0x00008f00b3b37a23 */ /* 0x100fe20000010868 */
[C---:B---3--:R-:W-:Y:S01]  /*5a60*/  HMMA.16816.F32.BF16 R40, R36.reuse, R44, RZ ;  /* 0x0000002c2428723c */ /* 0x048fe200000418ff */
[----:B------:R-:W-:Y:S01]  /*5a70*/  FFMA.FTZ R177, R177, c[0x0][0x23c], -R104 ;  /* 0x00008f00b1b17a23 */ /* 0x000fe20000010868 */
[----:B------:R-:W-:Y:S01]  /*5a80*/  MUFU.EX2 R119, R119 ;  /* 0x0000007700777308 */ /* 0x000fe20000000800 */
[--C-:B------:R-:W-:Y:S02]  /*5a90*/  FFMA.FTZ R174, R174, c[0x0][0x23c], -R109.reuse ;  /* 0x00008f00aeae7a23 */ /* 0x100fe4000001086d */
        /* <DEDUP_REMOVED lines=9> */
[----:B-----5:R-:W-:Y:S01]  /*5b30*/  F2FP.BF16.PACK_AB R47, R3, R115 ;  /* 0x00000073032f723e */ /* 0x020fe200000010ff */
        /* <DEDUP_REMOVED lines=10> */
[C---:B------:R-:W-:Y:S01]  /*5be0*/  HMMA.16816.F32.BF16 R12, R44.reuse, R30, R12 ;  /* 0x0000001e2c0c723c */ /* 0x040fe2000004180c */
[----:B------:R-:W2:Y:S01]  /*5bf0*/  LDSM.16.MT88.4 R28, [R228+0xb000] ;  /* 0x00b00000e41c783b */ /* 0x000ea20000004200 */
[----:B------:R-:W-:Y:S01]  /*5c00*/  MUFU.EX2 R125, R125 ;  /* 0x0000007d007d7308 */ /* 0x000fe20000000800 */
[--C-:B------:R-:W-:Y:S02]  /*5c10*/  FFMA.FTZ R140, R140, c[0x0][0x23c], -R104.reuse ;  /* 0x00008f008c8c7a23 */ /* 0x100fe40000010868 */
[--C-:B------:R-:W-:Y:S02]  /*5c20*/  FFMA.FTZ R139, R139, c[0x0][0x23c], -R104.reuse ;  /* 0x00008f008b8b7a23 */ /* 0x100fe40000010868 */
[--C-:B------:R-:W-:Y:S01]  /*5c30*/  FFMA.FTZ R138, R138, c[0x0][0x23c], -R104.reuse ;  /* 0x00008f008a8a7a23 */ /* 0x100fe20000010868 */
[----:B------:R-:W-:Y:S01]  /*5c40*/  HMMA.16816.F32.BF16 R24, R44, R32, R24 ;  /* 0x000000202c18723c */ /* 0x000fe20000041818 */
[----:B------:R-:W-:Y:S01]  /*5c50*/  FFMA.FTZ R129, R129, c[0x0][0x23c], -R104 ;  /* 0x00008f0081817a23 */ /* 0x000fe20000010868 */
[----:B------:R-:W3:Y:S01]  /*5c60*/  MUFU.EX2 R126, R126 ;  /* 0x0000007e007e7308 */ /* 0x000ee20000000800 */
[----:B------:R-:W-:-:S02]  /*5c70*/  FFMA.FTZ R58, R58, c[0x0][0x23c], -R109 ;  /* 0x00008f003a3a7a23 */ /* 0x000fc4000001086d */
[--C-:B------:R-:W-:Y:S02]  /*5c80*/  FFMA.FTZ R57, R57, c[0x0][0x23c], -R109.reuse ;  /* 0x00008f0039397a23 */ /* 0x100fe4000001086d */
[--C-:B------:R-:W-:Y:S01]  /*5c90*/  FFMA.FTZ R62, R62, c[0x0][0x23c], -R109.reuse ;  /* 0x00008f003e3e7a23 */ /* 0x100fe2000001086d */
[C---:B------:R-:W-:Y:S01]  /*5ca0*/  HMMA.16816.F32.BF16 R20, R44.reuse, R34, R20 ;  /* 0x000000222c14723c */ /* 0x040fe20000041814 */
[----:B------:R-:W5:Y:S01]  /*5cb0*/  LDSM.16.MT88.4 R32, [R229+0xb000] ;  /* 0x00b00000e520783b */ /* 0x000f620000004200 */
[----:B------:R-:W-:Y:S01]  /*5cc0*/  MUFU.EX2 R127, R127 ;  /* 0x0000007f007f7308 */ /* 0x000fe20000000800 */
[----:B------:R-:W-:Y:S02]  /*5cd0*/  FFMA.FTZ R61, R61, c[0x0][0x23c], -R109 ;  /* 0x00008f003d3d7a23 */ /* 0x000fe4000001086d */
[--C-:B------:R-:W-:Y:S02]  /*5ce0*/  FFMA.FTZ R56, R56, c[0x0][0x23c], -R104.reuse ;  /* 0x00008f0038387a23 */ /* 0x100fe40000010868 */
[--C-:B------:R-:W-:Y:S01]  /*5cf0*/  FFMA.FTZ R60, R60, c[0x0][0x23c], -R104.reuse ;  /* 0x00008f003c3c7a23 */ /* 0x100fe20000010868 */
[----:B----4-:R-:W-:Y:S01]  /*5d00*/  HMMA.16816.F32.BF16 R8, R44, R52, R8 ;  /* 0x000000342c08723c */ /* 0x010fe20000041808 */
[--C-:B------:R-:W-:Y:S01]  /*5d10*/  FFMA.FTZ R59, R59, c[0x0][0x23c], -R104.reuse ;  /* 0x00008f003b3b7a23 */ /* 0x100fe20000010868 */
[----:B------:R-:W4:Y:S01]  /*5d20*/  MUFU.EX2 R128, R128 ;  /* 0x0000008000807308 */ /* 0x000f220000000800 */
[----:B------:R-:W-:-:S02]  /*5d30*/  FFMA.FTZ R64, R64, c[0x0][0x23c], -R104 ;  /* 0x00008f0040407a23 */ /* 0x000fc40000010868 */
[--C-:B------:R-:W-:Y:S02]  /*5d40*/  FFMA.FTZ R66, R66, c[0x0][0x23c], -R109.reuse ;  /* 0x00008f0042427a23 */ /* 0x100fe4000001086d */
[--C-:B------:R-:W-:Y:S01]  /*5d50*/  FFMA.FTZ R65, R65, c[0x0][0x23c], -R109.reuse ;  /* 0x00008f0041417a23 */ /* 0x100fe2000001086d */
[C---:B------:R-:W-:Y:S01]  /*5d60*/  HMMA.16816.F32.BF16 R4, R44.reuse, R54, R4 ;  /* 0x000000362c04723c */ /* 0x040fe20000041804 */
[----:B------:R-:W5:Y:S01]  /*5d70*/  LDSM.16.MT88.4 R52, [R227+0xb000] ;  /* 0x00b00000e334783b */ /* 0x000f620000004200 */
[----:B------:R-:W1:Y:S01]  /*5d80*/  MUFU.EX2 R131, R131 ;  /* 0x0000008300837308 */ /* 0x000e620000000800 */
[--C-:B------:R-:W-:Y:S02]  /*5d90*/  FFMA.FTZ R70, R70, c[0x0][0x23c], -R109.reuse ;  /* 0x00008f0046467a23 */ /* 0x100fe4000001086d */
[----:B------:R-:W-:Y:S02]  /*5da0*/  FFMA.FTZ R69, R69, c[0x0][0x23c], -R109 ;  /* 0x00008f0045457a23 */ /* 0x000fe4000001086d */
[--C-:B------:R-:W-:Y:S01]  /*5db0*/  FFMA.FTZ R63, R63, c[0x0][0x23c], -R104.reuse ;  /* 0x00008f003f3f7a23 */ /* 0x100fe20000010868 */
[----:B------:R-:W-:Y:S01]  /*5dc0*/  HMMA.16816.F32.BF16 R40, R44, R48, R40 ;  /* 0x000000302c28723c */ /* 0x000fe20000041828 */
[--C-:B------:R-:W-:Y:S01]  /*5dd0*/  FFMA.FTZ R68, R68, c[0x0][0x23c], -R104.reuse ;  /* 0x00008f0044447a23 */ /* 0x100fe20000010868 */
[----:B------:R-:W2:Y:S01]  /*5de0*/  MUFU.EX2 R130, R130 ;  /* 0x0000008200827308 */ /* 0x000ea20000000800 */
[----:B------:R-:W-:-:S02]  /*5df0*/  FFMA.FTZ R67, R67, c[0x0][0x23c], -R104 ;  /* 0x00008f0043437a23 */ /* 0x000fc40000010868 */
[----:B------:R-:W-:Y:S02]  /*5e00*/  FFMA.FTZ R72, R72, c[0x0][0x23c], -R104 ;  /* 0x00008f0048487a23 */ /* 0x000fe40000010868 */
[----:B------:R-:W-:Y:S01]  /*5e10*/  FADD.FTZ R107, R108, R107 ;  /* 0x0000006b6c6b7221 */ /* 0x000fe20000010000 */
[----:B------:R-:W-:Y:S01]  /*5e20*/  HMMA.16816.F32.BF16 R36, R44, R50, R36 ;  /* 0x000000322c24723c */ /* 0x000fe20000041824 */
[----:B------:R-:W5:Y:S01]  /*5e30*/  LDSM.16.MT88.4 R48, [R226+0xb000] ;  /* 0x00b00000e230783b */ /* 0x000f620000004200 */
[----:B------:R-:W-:Y:S01]  /*5e40*/  MUFU.EX2 R132, R132 ;  /* 0x0000008400847308 */ /* 0x000fe20000000800 */
[----:B------:R-:W-:Y:S02]  /*5e50*/  FADD.FTZ R112, R113, R112 ;  /* 0x0000007071707221 */ /* 0x000fe40000010000 */
[----:B------:R-:W-:Y:S02]  /*5e60*/  FADD.FTZ R107, R106, R107 ;  /* 0x0000006b6a6b7221 */ /* 0x000fe40000010000 */
[----:B-1----:R-:W-:Y:S01]  /*5e70*/  F2FP.BF16.PACK_AB R44, R118, R119 ;  /* 0x00000077762c723e */ /* 0x002fe200000010ff */
[----:B------:R-:W-:Y:S01]  /*5e80*/  FADD.FTZ R112, R111, R112 ;  /* 0x000000706f707221 */ /* 0x000fe20000010000 */
[----:B---3--:R-:W-:Y:S01]  /*5e90*/  F2FP.BF16.PACK_AB R45, R126, R125 ;  /* 0x0000007d7e2d723e */ /* 0x008fe200000010ff */
[----:B------:R-:W-:Y:S01]  /*5ea0*/  MUFU.EX2 R133, R133 ;  /* 0x0000008500857308 */ /* 0x000fe20000000800 */
[----:B------:R-:W-:Y:S01]  /*5eb0*/  F2FP.BF16.PACK_AB R46, R124, R123 ;  /* 0x0000007b7c2e723e */ /* 0x000fe200000010ff */
[----:B------:R-:W-:Y:S01]  /*5ec0*/  FADD.FTZ R105, R105, R107 ;  /* 0x0000006b69697221 */ /* 0x000fe20000010000 */
[----:B----4-:R-:W-:Y:S01]  /*5ed0*/  F2FP.BF16.PACK_AB R47, R128, R127 ;  /* 0x0000007f802f723e */ /* 0x010fe200000010ff */
[----:B------:R-:W-:-:S02]  /*5ee0*/  FADD.FTZ R110, R110, R112 ;  /* 0x000000706e6e7221 */ /* 0x000fc40000010000 */
[----:B------:R-:W-:Y:S02]  /*5ef0*/  FADD.FTZ R105, R114, R105 ;  /* 0x0000006972697221 */ /* 0x000fe40000010000 */
[----:B------:R-:W-:Y:S01]  /*5f00*/  MUFU.EX2 R134, R134 ;  /* 0x0000008600867308 */ /* 0x000fe20000000800 */
[----:B------:R-:W-:Y:S01]  /*5f10*/  FADD.FTZ R110, R117, R110 ;  /* 0x0000006e756e7221 */ /* 0x000fe20000010000 */
[C---:B--2---:R-:W-:Y:S01]  /*5f20*/  HMMA.16816.F32.BF16 R16, R44.reuse, R28, R16 ;  /* 0x0000001c2c10723c */ /* 0x044fe20000041810 */
[----:B------:R-:W-:Y:S02]  /*5f30*/  FADD.FTZ R122, R122, R105 ;  /* 0x000000697a7a7221 */ /* 0x000fe40000010000 */
[----:B------:R-:W-:Y:S02]  /*5f40*/  FADD.FTZ R116, R116, R110 ;  /* 0x0000006e74747221 */ /* 0x000fe40000010000 */
[--C-:B------:R-:W-:Y:S01]  /*5f50*/  FFMA.FTZ R74, R74, c[0x0][0x23c], -R109.reuse ;  /* 0x00008f004a4a7a23 */ /* 0x100fe2000001086d */
[----:B------:R-:W1:Y:S01]  /*5f60*/  MUFU.EX2 R135, R135 ;  /* 0x0000008700877308 */ /* 0x000e620000000800 */
[--C-:B------:R-:W-:Y:S01]  /*5f70*/  FFMA.FTZ R73, R73, c[0x0][0x23c], -R109.reuse ;  /* 0x00008f0049497a23 */ /* 0x100fe2000001086d */
[----:B------:R-:W-:Y:S01]  /*5f80*/  HMMA.16816.F32.BF16 R12, R44, R30, R12 ;  /* 0x0000001e2c0c723c */ /* 0x000fe2000004180c */
[----:B------:R-:W2:Y:S01]  /*5f90*/  LDSM.16.MT88.4 R28, [R228+0xb800] ;  /* 0x00b80000e41c783b */ /* 0x000ea20000004200 */
[----:B------:R-:W-:-:S02]  /*5fa0*/  FFMA.FTZ R78, R78, c[0x0][0x23c], -R109 ;  /* 0x00008f004e4e7a23 */ /* 0x000fc4000001086d */
[----:B------:R-:W-:Y:S02]  /*5fb0*/  FFMA.FTZ R77, R77, c[0x0][0x23c], -R109 ;  /* 0x00008f004d4d7a23 */ /* 0x000fe4000001086d */
[----:B------:R-:W-:Y:S01]  /*5fc0*/  MUFU.EX2 R136, R136 ;  /* 0x0000008800887308 */ /* 0x000fe20000000800 */
[--C-:B------:R-:W-:Y:S01]  /*5fd0*/  FFMA.FTZ R71, R71, c[0x0][0x23c], -R104.reuse ;  /* 0x00008f0047477a23 */ /* 0x100fe20000010868 */
[C---:B-----5:R-:W-:Y:S01]  /*5fe0*/  HMMA.16816.F32.BF16 R24, R44.reuse, R32, R24 ;  /* 0x000000202c18723c */ /* 0x060fe20000041818 */
[--C-:B------:R-:W-:Y:S02]  /*5ff0*/  FFMA.FTZ R76, R76, c[0x0][0x23c], -R104.reuse ;  /* 0x00008f004c4c7a23 */ /* 0x100fe40000010868 */
[--C-:B------:R-:W-:Y:S02]  /*6000*/  FFMA.FTZ R75, R75, c[0x0][0x23c], -R104.reuse ;  /* 0x00008f004b4b7a23 */ /* 0x100fe40000010868 */
[----:B------:R-:W-:Y:S01]  /*6010*/  FFMA.FTZ R80, R80, c[0x0][0x23c], -R104 ;  /* 0x00008f0050507a23 */ /* 0x000fe20000010868 */
[----:B------:R-:W3:Y:S01]  /*6020*/  MUFU.EX2 R137, R137 ;  /* 0x0000008900897308 */ /* 0x000ee20000000800 */
[----:B------:R-:W-:Y:S01]  /*6030*/  FADD.FTZ R122, R121, R122 ;  /* 0x0000007a797a7221 */ /* 0x000fe20000010000 */
[----:B------:R-:W-:Y:S01]  /*6040*/  HMMA.16816.F32.BF16 R20, R44, R34, R20 ;  /* 0x000000222c14723c */ /* 0x000fe20000041814 */
[----:B------:R-:W4:Y:S01]  /*6050*/  LDSM.16.MT88.4 R32, [R229+0xb800] ;  /* 0x00b80000e520783b */ /* 0x000f220000004200 */
        /* <DEDUP_REMOVED lines=8> */
[----:B------:R-:W5:Y:S01]  /*60e0*/  MUFU.EX2 R142, R142 ;  /* 0x0000008e008e7308 */ /* 0x000f620000000800 */
        /* <DEDUP_REMOVED lines=12> */
[----:B------:R-:W-:Y:S01]  /*61b0*/  FFMA.FTZ R3, R92, c[0x0][0x23c], -R109 ;  /* 0x00008f005c037a23 */ /* 0x000fe2000001086d */
[----:B------:R-:W-:Y:S01]  /*61c0*/  HMMA.16816.F32.BF16 R36, R44, R50, R36 ;  /* 0x000000322c24723c */ /* 0x000fe20000041824 */
[----:B------:R-:W5:Y:S01]  /*61d0*/  LDSM.16.MT88.4 R48, [R226+0xb800] ;  /* 0x00b80000e230783b */ /* 0x000f620000004200 */
[----:B------:R-:W-:-:S02]  /*61e0*/  FFMA.FTZ R88, R88, c[0x0][0x23c], -R104 ;  /* 0x00008f0058587a23 */ /* 0x000fc40000010868 */
[----:B------:R-:W-:Y:S02]  /*61f0*/  FFMA.FTZ R87, R87, c[0x0][0x23c], -R104 ;  /* 0x00008f0057577a23 */ /* 0x000fe40000010868 */
[----:B------:R-:W-:Y:S01]  /*6200*/  MUFU.EX2 R146, R146 ;  /* 0x0000009200927308 */ /* 0x000fe20000000800 */
[C---:B------:R-:W-:Y:S01]  /*6210*/  F2FP.BF16.PACK_AB R44, R130.reuse, R131 ;  /* 0x00000083822c723e */ /* 0x040fe200000010ff */
[----:B------:R-:W-:Y:S01]  /*6220*/  FADD.FTZ R130, R130, R124 ;  /* 0x0000007c82827221 */ /* 0x000fe20000010000 */
[----:B-1----:R-:W-:Y:S01]  /*6230*/  F2FP.BF16.PACK_AB R45, R135, R134 ;  /* 0x00000086872d723e */ /* 0x002fe200000010ff */
        /* <DEDUP_REMOVED lines=8> */
[C---:B--2---:R-:W-:Y:S01]  /*62c0*/  HMMA.16816.F32.BF16 R16, R44.reuse, R28, R16 ;  /* 0x0000001c2c10723c */ /* 0x044fe20000041810 */
[--C-:B------:R-:W-:Y:S01]  /*62d0*/  FFMA.FTZ R92, R97, c[0x0][0x23c], -R109.reuse ;  /* 0x00008f00615c7a23 */ /* 0x100fe2000001086d */
[----:B------:R-:W-:Y:S01]  /*62e0*/  MUFU.EX2 R148, R148 ;  /* 0x0000009400947308 */ /* 0x000fe20000000800 */
[----:B------:R-:W-:Y:S01]  /*62f0*/  FADD.FTZ R136, R137, R136 ;  /* 0x0000008889887221 */ /* 0x000fe20000010000 */
[----:B------:R-:W-:Y:S01]  /*6300*/  LDSM.16.MT88.4 R132, [R228+0x11800] ;  /* 0x01180000e484783b */ /* 0x000fe20000004200 */
[----:B------:R-:W-:Y:S02]  /*6310*/  FFMA.FTZ R252, R102, c[0x0][0x23c], -R109 ;  /* 0x00008f0066fc7a23 */ /* 0x000fe4000001086d */
[----:B------:R-:W-:Y:S01]  /*6320*/  FFMA.FTZ R251, R100, c[0x0][0x23c], -R104 ;  /* 0x00008f0064fb7a23 */ /* 0x000fe20000010868 */
[C---:B------:R-:W-:Y:S01]  /*6330*/  HMMA.16816.F32.BF16 R12, R44.reuse, R30, R12 ;  /* 0x0000001e2c0c723c */ /* 0x040fe2000004180c */
[----:B------:R-:W2:Y:S01]  /*6340*/  LDSM.16.MT88.4 R28, [R228+0xc000] ;  /* 0x00c00000e41c783b */ /* 0x000ea20000004200 */
[----:B------:R-:W3:Y:S06]  /*6350*/  MUFU.EX2 R149, R149 ;  /* 0x0000009500957308 */ /* 0x000eec0000000800 */
[C---:B----4-:R-:W-:Y:S02]  /*6360*/  HMMA.16816.F32.BF16 R24, R44.reuse, R32, R24 ;  /* 0x000000202c18723c */ /* 0x050fe40000041818 */
[----:B------:R-:W-:Y:S06]  /*6370*/  MUFU.EX2 R151, R151 ;  /* 0x0000009700977308 */ /* 0x000fec0000000800 */
[C---:B------:R-:W-:Y:S01]  /*6380*/  HMMA.16816.F32.BF16 R20, R44.reuse, R34, R20 ;  /* 0x000000222c14723c */ /* 0x040fe20000041814 */
[----:B------:R-:W4:Y:S01]  /*6390*/  LDSM.16.MT88.4 R32, [R229+0xc000] ;  /* 0x00c00000e520783b */ /* 0x000f220000004200 */
[----:B------:R-:W1:Y:S06]  /*63a0*/  MUFU.EX2 R150, R150 ;  /* 0x0000009600967308 */ /* 0x000e6c0000000800 */
[C---:B------:R-:W-:Y:S02]  /*63b0*/  HMMA.16816.F32.BF16 R8, R44.reuse, R52, R8 ;  /* 0x000000342c08723c */ /* 0x040fe40000041808 */
[----:B------:R-:W-:Y:S06]  /*63c0*/  MUFU.EX2 R154, R154 ;  /* 0x0000009a009a7308 */ /* 0x000fec0000000800 */
[C---:B------:R-:W-:Y:S01]  /*63d0*/  HMMA.16816.F32.BF16 R4, R44.reuse, R54, R4 ;  /* 0x000000362c04723c */ /* 0x040fe20000041804 */
[----:B------:R-:W4:Y:S01]  /*63e0*/  LDSM.16.MT88.4 R52, [R227+0xc000] ;  /* 0x00c00000e334783b */ /* 0x000f220000004200 */
[----:B------:R-:W-:Y:S06]  /*63f0*/  MUFU.EX2 R155, R155 ;  /* 0x0000009b009b7308 */ /* 0x000fec0000000800 */
[C---:B-----5:R-:W-:Y:S02]  /*6400*/  HMMA.16816.F32.BF16 R40, R44.reuse, R48, R40 ;  /* 0x000000302c28723c */ /* 0x060fe40000041828 */
[----:B------:R-:W-:Y:S06]  /*6410*/  MUFU.EX2 R156, R156 ;  /* 0x0000009c009c7308 */ /* 0x000fec0000000800 */
[----:B------:R-:W-:Y:S01]  /*6420*/  HMMA.16816.F32.BF16 R36, R44, R50, R36 ;  /* 0x000000322c24723c */ /* 0x000fe20000041824 */
[----:B------:R-:W5:Y:S01]  /*6430*/  LDSM.16.MT88.4 R48, [R226+0xc000] ;  /* 0x00c00000e230783b */ /* 0x000f620000004200 */
[----:B------:R-:W2:Y:S05]  /*6440*/  MUFU.EX2 R157, R157 ;  /* 0x0000009d009d7308 */ /* 0x000eaa0000000800 */
[----:B------:R-:W-:Y:S01]  /*6450*/  F2FP.BF16.PACK_AB R44, R142, R143 ;  /* 0x0000008f8e2c723e */ /* 0x000fe200000010ff */
[----:B------:R-:W-:Y:S01]  /*6460*/  FADD.FTZ R143, R143, R130 ;  /* 0x000000828f8f7221 */ /* 0x000fe20000010000 */
[----:B-1----:R-:W-:Y:S01]  /*6470*/  F2FP.BF16.PACK_AB R45, R147, R146 ;  /* 0x00000092932d723e */ /* 0x002fe200000010ff */
[----:B------:R-:W-:Y:S01]  /*6480*/  MUFU.EX2 R158, R158 ;  /* 0x0000009e009e7308 */ /* 0x000fe20000000800 */
[----:B------:R-:W-:Y:S01]  /*6490*/  F2FP.BF16.PACK_AB R46, R145, R144 ;  /* 0x00000090912e723e */ /* 0x000fe200000010ff */
[----:B------:R-:W-:Y:S01]  /*64a0*/  FADD.FTZ R146, R146, R136 ;  /* 0x0000008892927221 */ /* 0x000fe20000010000 */
[----:B---3--:R-:W-:Y:S01]  /*64b0*/  F2FP.BF16.PACK_AB R47, R149, R148 ;  /* 0x00000094952f723e */ /* 0x008fe200000010ff */
[----:B------:R-:W-:-:S02]  /*64c0*/  FADD.FTZ R143, R142, R143 ;  /* 0x0000008f8e8f7221 */ /* 0x000fc40000010000 */
[----:B------:R-:W-:Y:S02]  /*64d0*/  FADD.FTZ R146, R147, R146 ;  /* 0x0000009293927221 */ /* 0x000fe40000010000 */
[----:B------:R-:W1:Y:S01]  /*64e0*/  MUFU.EX2 R159, R159 ;  /* 0x0000009f009f7308 */ /* 0x000e620000000800 */
[----:B------:R-:W-:Y:S01]  /*64f0*/  FADD.FTZ R144, R144, R143 ;  /* 0x0000008f90907221 */ /* 0x000fe20000010000 */
[C---:B--2---:R-:W-:Y:S01]  /*6500*/  HMMA.16816.F32.BF16 R16, R44.reuse, R28, R16 ;  /* 0x0000001c2c10723c */ /* 0x044fe20000041810 */
[----:B------:R-:W-:Y:S02]  /*6510*/  FADD.FTZ R148, R148, R146 ;  /* 0x0000009294947221 */ /* 0x000fe40000010000 */
[----:B------:R-:W-:Y:S02]  /*6520*/  FADD.FTZ R144, R145, R144 ;  /* 0x0000009091907221 */ /* 0x000fe40000010000 */
        /* <DEDUP_REMOVED lines=9> */
[----:B------:R-:W-:Y:S02]  /*65c0*/  MUFU.EX2 R171, R171 ;  /* 0x000000ab00ab7308 */ /* 0x000fe40000000800 */
        /* <DEDUP_REMOVED lines=10> */
[----:B------:R-:W-:Y:S01]  /*6670*/  F2FP.BF16.PACK_AB R44, R150, R151 ;  /* 0x00000097962c723e */ /* 0x000fe200000010ff */
[----:B------:R-:W-:Y:S01]  /*6680*/  FADD.FTZ R151, R151, R144 ;  /* 0x0000009097977221 */ /* 0x000fe20000010000 */
[----:B------:R-:W-:Y:S01]  /*6690*/  F2FP.BF16.PACK_AB R45, R157, R156 ;  /* 0x0000009c9d2d723e */ /* 0x000fe200000010ff */
[----:B------:R-:W-:Y:S01]  /*66a0*/  FADD.FTZ R156, R156, R148 ;  /* 0x000000949c9c7221 */ /* 0x000fe20000010000 */
[----:B------:R-:W-:Y:S01]  /*66b0*/  F2FP.BF16.PACK_AB R46, R155, R154 ;  /* 0x0000009a9b2e723e */ /* 0x000fe200000010ff */
[----:B------:R-:W-:Y:S01]  /*66c0*/  FADD.FTZ R151, R150, R151 ;  /* 0x0000009796977221 */ /* 0x000fe20000010000 */
[----:B-1----:R-:W-:Y:S01]  /*66d0*/  F2FP.BF16.PACK_AB R47, R159, R158 ;  /* 0x0000009e9f2f723e */ /* 0x002fe200000010ff */
[----:B------:R-:W-:Y:S01]  /*66e0*/  MUFU.EX2 R183, R183 ;  /* 0x000000b700b77308 */ /* 0x000fe20000000800 */
[----:B------:R-:W-:-:S02]  /*66f0*/  FADD.FTZ R156, R157, R156 ;  /* 0x0000009c9d9c7221 */ /* 0x000fc40000010000 */
[----:B------:R-:W-:Y:S02]  /*6700*/  FADD.FTZ R154, R154, R151 ;  /* 0x000000979a9a7221 */ /* 0x000fe40000010000 */
[----:B------:R-:W-:Y:S01]  /*6710*/  FADD.FTZ R158, R158, R156 ;  /* 0x0000009c9e9e7221 */ /* 0x000fe20000010000 */
[----:B--2---:R-:W-:Y:S01]  /*6720*/  HMMA.16816.F32.BF16 R16, R44, R28, R16 ;  /* 0x0000001c2c10723c */ /* 0x004fe20000041810 */
[----:B------:R-:W-:Y:S01]  /*6730*/  FADD.FTZ R154, R155, R154 ;  /* 0x0000009a9b9a7221 */ /* 0x000fe20000010000 */
[----:B------:R-:W1:Y:S01]  /*6740*/  MUFU.EX2 R182, R182 ;  /* 0x000000b600b67308 */ /* 0x000e620000000800 */
[----:B------:R-:W-:-:S05]  /*6750*/  FADD.FTZ R158, R159, R158 ;  /* 0x0000009e9f9e7221 */ /* 0x000fca0000010000 */
[C---:B------:R-:W-:Y:S01]  /*6760*/  HMMA.16816.F32.BF16 R12, R44.reuse, R30, R12 ;  /* 0x0000001e2c0c723c */ /* 0x040fe2000004180c */
[----:B------:R-:W2:Y:S01]  /*6770*/  LDSM.16.MT88.4 R28, [R228+0xd000] ;  /* 0x00d00000e41c783b */ /* 0x000ea20000004200 */
[----:B------:R-:W-:Y:S06]  /*6780*/  MUFU.EX2 R187, R187 ;  /* 0x000000bb00bb7308 */ /* 0x000fec0000000800 */
[C---:B----4-:R-:W-:Y:S02]  /*6790*/  HMMA.16816.F32.BF16 R24, R44.reuse, R32, R24 ;  /* 0x000000202c18723c */ /* 0x050fe40000041818 */
[----:B------:R-:W-:Y:S06]  /*67a0*/  MUFU.EX2 R186, R186 ;  /* 0x000000ba00ba7308 */ /* 0x000fec0000000800 */
[C---:B------:R-:W-:Y:S01]  /*67b0*/  HMMA.16816.F32.BF16 R20, R44.reuse, R34, R20 ;  /* 0x000000222c14723c */ /* 0x040fe20000041814 */
[----:B------:R-:W4:Y:S01]  /*67c0*/  LDSM.16.MT88.4 R32, [R229+0xd000] ;  /* 0x00d00000e520783b */ /* 0x000f220000004200 */
        /* <DEDUP_REMOVED lines=9> */
[----:B------:R-:W1:Y:S01]  /*6860*/  LDSM.16.MT88.4 R48, [R226+0xd000] ;  /* 0x00d00000e230783b */ /* 0x000e620000004200 */
[----:B------:R-:W1:Y:S05]  /*6870*/  MUFU.EX2 R174, R174 ;  /* 0x000000ae00ae7308 */ /* 0x000e6a0000000800 */
[----:B------:R-:W-:Y:S01]  /*6880*/  F2FP.BF16.PACK_AB R44, R168, R169 ;  /* 0x000000a9a82c723e */ /* 0x000fe200000010ff */
[----:B------:R-:W-:Y:S01]  /*6890*/  FADD.FTZ R169, R169, R154 ;  /* 0x0000009aa9a97221 */ /* 0x000fe20000010000 */
[----:B------:R-:W-:Y:S01]  /*68a0*/  F2FP.BF16.PACK_AB R45, R176, R175 ;  /* 0x000000afb02d723e */ /* 0x000fe200000010ff */
[----:B------:R-:W1:Y:S01]  /*68b0*/  MUFU.EX2 R173, R173 ;  /* 0x000000ad00ad7308 */ /* 0x000e620000000800 */
[----:B------:R-:W-:Y:S01]  /*68c0*/  F2FP.BF16.PACK_AB R46, R171, R170 ;  /* 0x000000aaab2e723e */ /* 0x000fe200000010ff */
[----:B------:R-:W-:Y:S01]  /*68d0*/  FADD.FTZ R175, R175, R158 ;  /* 0x0000009eafaf7221 */ /* 0x000fe20000010000 */
[----:B------:R-:W-:Y:S01]  /*68e0*/  F2FP.BF16.PACK_AB R47, R181, R178 ;  /* 0x000000b2b52f723e */ /* 0x000fe200000010ff */
[----:B------:R-:W-:Y:S01]  /*68f0*/  FADD.FTZ R169, R168, R169 ;  /* 0x000000a9a8a97221 */ /* 0x000fe20000010000 */
[----:B------:R-:W-:Y:S01]  /*6900*/  LDSM.16.MT88.4 R156, [R229+0x11800] ;  /* 0x01180000e59c783b */ /* 0x000fe20000004200 */
[----:B------:R-:W-:-:S02]  /*6910*/  FADD.FTZ R175, R176, R175 ;  /* 0x000000afb0af7221 */ /* 0x000fc40000010000 */
[----:B------:R-:W-:Y:S01]  /*6920*/  MUFU.EX2 R172, R172 ;  /* 0x000000ac00ac7308 */ /* 0x000fe20000000800 */
        /* <DEDUP_REMOVED lines=8> */
[----:B------:R-:W-:Y:S02]  /*69b0*/  MUFU.EX2 R164, R164 ;  /* 0x000000a400a47308 */ /* 0x000fe40000000800 */
[C---:B----4-:R-:W-:Y:S06]  /*69c0*/  HMMA.16816.F32.BF16 R24, R44.reuse, R32, R24 ;  /* 0x000000202c18723c */ /* 0x050fec0000041818 */
[----:B------:R-:W4:Y:S02]  /*69d0*/  MUFU.EX2 R163, R163 ;  /* 0x000000a300a37308 */ /* 0x000f240000000800 */
[C---:B------:R-:W-:Y:S01]  /*69e0*/  HMMA.16816.F32.BF16 R20, R44.reuse, R34, R20 ;  /* 0x000000222c14723c */ /* 0x040fe20000041814 */
[----:B------:R-:W2:Y:S05]  /*69f0*/  LDSM.16.MT88.4 R32, [R229+0xd800] ;  /* 0x00d80000e520783b */ /* 0x000eaa0000004200 */
[----:B------:R-:W-:Y:S02]  /*6a00*/  MUFU.EX2 R162, R162 ;  /* 0x000000a200a27308 */ /* 0x000fe40000000800 */
[C---:B-1----:R-:W-:Y:S06]  /*6a10*/  HMMA.16816.F32.BF16 R8, R44.reuse, R52, R8 ;  /* 0x000000342c08723c */ /* 0x042fec0000041808 */
[----:B------:R-:W1:Y:S02]  /*6a20*/  MUFU.EX2 R161, R161 ;  /* 0x000000a100a17308 */ /* 0x000e640000000800 */
[C---:B------:R-:W-:Y:S01]  /*6a30*/  HMMA.16816.F32.BF16 R4, R44.reuse, R54, R4 ;  /* 0x000000362c04723c */ /* 0x040fe20000041804 */
[----:B------:R-:W1:Y:S05]  /*6a40*/  LDSM.16.MT88.4 R52, [R227+0xd800] ;  /* 0x00d80000e334783b */ /* 0x000e6a0000004200 */
[----:B------:R-:W1:Y:S02]  /*6a50*/  MUFU.EX2 R160, R160 ;  /* 0x000000a000a07308 */ /* 0x000e640000000800 */
[C---:B------:R-:W-:Y:S06]  /*6a60*/  HMMA.16816.F32.BF16 R40, R44.reuse, R48, R40 ;  /* 0x000000302c28723c */ /* 0x040fec0000041828 */
[----:B------:R-:W-:Y:S02]  /*6a70*/  MUFU.EX2 R153, R153 ;  /* 0x0000009900997308 */ /* 0x000fe40000000800 */
[----:B------:R-:W-:Y:S01]  /*6a80*/  HMMA.16816.F32.BF16 R36, R44, R50, R36 ;  /* 0x000000322c24723c */ /* 0x000fe20000041824 */
[----:B------:R-:W1:Y:S05]  /*6a90*/  LDSM.16.MT88.4 R48, [R226+0xd800] ;  /* 0x00d80000e230783b */ /* 0x000e6a0000004200 */
[----:B------:R-:W-:Y:S01]  /*6aa0*/  MUFU.EX2 R152, R152 ;  /* 0x0000009800987308 */ /* 0x000fe20000000800 */
[----:B------:R-:W-:Y:S01]  /*6ab0*/  F2FP.BF16.PACK_AB R44, R182, R183 ;  /* 0x000000b7b62c723e */ /* 0x000fe200000010ff */
[----:B------:R-:W-:Y:S01]  /*6ac0*/  FADD.FTZ R183, R183, R170 ;  /* 0x000000aab7b77221 */ /* 0x000fe20000010000 */
[----:B---3--:R-:W-:Y:S01]  /*6ad0*/  F2FP.BF16.PACK_AB R45, R184, R185 ;  /* 0x000000b9b82d723e */ /* 0x008fe200000010ff */
[----:B------:R-:W-:Y:S01]  /*6ae0*/  FADD.FTZ R185, R185, R178 ;  /* 0x000000b2b9b97221 */ /* 0x000fe20000010000 */
[----:B------:R-:W-:Y:S01]  /*6af0*/  F2FP.BF16.PACK_AB R46, R186, R187 ;  /* 0x000000bbba2e723e */ /* 0x000fe200000010ff */
[----:B------:R-:W-:Y:S01]  /*6b00*/  FADD.FTZ R183, R182, R183 ;  /* 0x000000b7b6b77221 */ /* 0x000fe20000010000 */
[----:B-----5:R-:W-:Y:S01]  /*6b10*/  F2FP.BF16.PACK_AB R47, R177, R179 ;  /* 0x000000b3b12f723e */ /* 0x020fe200000010ff */
[----:B------:R-:W-:Y:S01]  /*6b20*/  MUFU.EX2 R141, R141 ;  /* 0x0000008d008d7308 */ /* 0x000fe20000000800 */
[----:B------:R-:W-:-:S02]  /*6b30*/  FADD.FTZ R185, R184, R185 ;  /* 0x000000b9b8b97221 */ /* 0x000fc40000010000 */
[----:B------:R-:W-:Y:S02]  /*6b40*/  FADD.FTZ R187, R187, R183 ;  /* 0x000000b7bbbb7221 */ /* 0x000fe40000010000 */
[----:B------:R-:W-:Y:S01]  /*6b50*/  FADD.FTZ R179, R179, R185 ;  /* 0x000000b9b3b37221 */ /* 0x000fe20000010000 */
[----:B--2---:R-:W-:Y:S01]  /*6b60*/  HMMA.16816.F32.BF16 R16, R44, R28, R16 ;  /* 0x0000001c2c10723c */ /* 0x004fe20000041810 */
[----:B------:R-:W-:Y:S01]  /*6b70*/  FADD.FTZ R186, R186, R187 ;  /* 0x000000bbbaba7221 */ /* 0x000fe20000010000 */
[----:B------:R-:W2:Y:S01]  /*6b80*/  MUFU.EX2 R140, R140 ;  /* 0x0000008c008c7308 */ /* 0x000ea20000000800 */
[----:B------:R-:W-:Y:S02]  /*6b90*/  FADD.FTZ R179, R177, R179 ;  /* 0x000000b3b1b37221 */ /* 0x000fe40000010000 */
[----:B------:R-:W-:-:S03]  /*6ba0*/  FADD.FTZ R186, R174, R186 ;  /* 0x000000baaeba7221 */ /* 0x000fc60000010000 */
[C---:B------:R-:W-:Y:S01]  /*6bb0*/  HMMA.16816.F32.BF16 R12, R44.reuse, R30, R12 ;  /* 0x0000001e2c0c723c */ /* 0x040fe2000004180c */
[----:B------:R-:W3:Y:S01]  /*6bc0*/  LDSM.16.MT88.4 R28, [R228+0xe000] ;  /* 0x00e00000e41c783b */ /* 0x000ee20000004200 */
[----:B------:R-:W5:Y:S06]  /*6bd0*/  MUFU.EX2 R139, R139 ;  /* 0x0000008b008b7308 */ /* 0x000f6c0000000800 */
[C---:B------:R-:W-:Y:S02]  /*6be0*/  HMMA.16816.F32.BF16 R24, R44.reuse, R32, R24 ;  /* 0x000000202c18723c */ /* 0x040fe40000041818 */
[----:B------:R-:W-:Y:S06]  /*6bf0*/  MUFU.EX2 R138, R138 ;  /* 0x0000008a008a7308 */ /* 0x000fec0000000800 */
[C---:B------:R-:W-:Y:S01]  /*6c00*/  HMMA.16816.F32.BF16 R20, R44.reuse, R34, R20 ;  /* 0x000000222c14723c */ /* 0x040fe20000041814 */
[----:B------:R-:W2:Y:S01]  /*6c10*/  LDSM.16.MT88.4 R32, [R229+0xe000] ;  /* 0x00e00000e520783b */ /* 0x000ea20000004200 */
[----:B------:R-:W2:Y:S06]  /*6c20*/  MUFU.EX2 R129, R129 ;  /* 0x0000008100817308 */ /* 0x000eac0000000800 */
[C---:B-1----:R-:W-:Y:S02]  /*6c30*/  HMMA.16816.F32.BF16 R8, R44.reuse, R52, R8 ;  /* 0x000000342c08723c */ /* 0x042fe40000041808 */
[----:B------:R-:W-:Y:S06]  /*6c40*/  MUFU.EX2 R58, R58 ;  /* 0x0000003a003a7308 */ /* 0x000fec0000000800 */
[C---:B------:R-:W-:Y:S01]  /*6c50*/  HMMA.16816.F32.BF16 R4, R44.reuse, R54, R4 ;  /* 0x000000362c04723c */ /* 0x040fe20000041804 */
[----:B------:R-:W1:Y:S01]  /*6c60*/  LDSM.16.MT88.4 R52, [R227+0xe000] ;  /* 0x00e00000e334783b */ /* 0x000e620000004200 */
[----:B------:R-:W-:Y:S06]  /*6c70*/  MUFU.EX2 R57, R57 ;  /* 0x0000003900397308 */ /* 0x000fec0000000800 */
[C---:B------:R-:W-:Y:S02]  /*6c80*/  HMMA.16816.F32.BF16 R40, R44.reuse, R48, R40 ;  /* 0x000000302c28723c */ /* 0x040fe40000041828 */
[----:B------:R-:W-:Y:S05]  /*6c90*/  MUFU.EX2 R62, R62 ;  /* 0x0000003e003e7308 */ /* 0x000fea0000000800 */
[----:B------:R-:W-:Y:S01]  /*6ca0*/  F2FP.BF16.PACK_AB R48, R173, R174 ;  /* 0x000000aead30723e */ /* 0x000fe200000010ff */
[----:B------:R-:W-:Y:S01]  /*6cb0*/  HMMA.16816.F32.BF16 R36, R44, R50, R36 ;  /* 0x000000322c24723c */ /* 0x000fe20000041824 */
[----:B----4-:R-:W-:Y:S01]  /*6cc0*/  F2FP.BF16.PACK_AB R49, R163, R164 ;  /* 0x000000a4a331723e */ /* 0x010fe200000010ff */
[----:B------:R-:W4:Y:S01]  /*6cd0*/  LDSM.16.MT88.4 R44, [R226+0xe000] ;  /* 0x00e00000e22c783b */ /* 0x000f220000004200 */
[----:B------:R-:W-:Y:S01]  /*6ce0*/  MUFU.EX2 R61, R61 ;  /* 0x0000003d003d7308 */ /* 0x000fe20000000800 */
[----:B------:R-:W-:-:S02]  /*6cf0*/  FADD.FTZ R164, R164, R179 ;  /* 0x000000b3a4a47221 */ /* 0x000fc40000010000 */
[----:B------:R-:W-:Y:S01]  /*6d00*/  FADD.FTZ R173, R173, R186 ;  /* 0x000000baadad7221 */ /* 0x000fe20000010000 */
[----:B------:R-:W-:Y:S01]  /*6d10*/  F2FP.BF16.PACK_AB R50, R165, R172 ;  /* 0x000000aca532723e */ /* 0x000fe200000010ff */
[----:B------:R-:W-:Y:S01]  /*6d20*/  FADD.FTZ R164, R163, R164 ;  /* 0x000000a4a3a47221 */ /* 0x000fe20000010000 */
[----:B------:R-:W-:Y:S01]  /*6d30*/  F2FP.BF16.PACK_AB R51, R161, R162 ;  /* 0x000000a2a133723e */ /* 0x000fe200000010ff */
[----:B------:R-:W-:Y:S01]  /*6d40*/  FADD.FTZ R173, R172, R173 ;  /* 0x000000adacad7221 */ /* 0x000fe20000010000 */
[----:B------:R-:W1:Y:S01]  /*6d50*/  MUFU.EX2 R56, R56 ;  /* 0x0000003800387308 */ /* 0x000e620000000800 */
[----:B------:R-:W-:Y:S02]  /*6d60*/  FADD.FTZ R162, R162, R164 ;  /* 0x000000a4a2a27221 */ /* 0x000fe40000010000 */
[----:B------:R-:W-:Y:S02]  /*6d70*/  FADD.FTZ R165, R165, R173 ;  /* 0x000000ada5a57221 */ /* 0x000fe40000010000 */
[----:B---3--:R-:W-:Y:S01]  /*6d80*/  HMMA.16816.F32.BF16 R16, R48, R28, R16 ;  /* 0x0000001c3010723c */ /* 0x008fe20000041810 */
[----:B------:R-:W-:-:S02]  /*6d90*/  FADD.FTZ R162, R161, R162 ;  /* 0x000000a2a1a27221 */ /* 0x000fc40000010000 */
[----:B------:R-:W3:Y:S01]  /*6da0*/  MUFU.EX2 R60, R60 ;  /* 0x0000003c003c7308 */ /* 0x000ee20000000800 */
[----:B------:R-:W-:Y:S02]  /*6db0*/  FADD.FTZ R165, R160, R165 ;  /* 0x000000a5a0a57221 */ /* 0x000fe40000010000 */
[----:B--2---:R-:W-:Y:S02]  /*6dc0*/  FADD.FTZ R162, R140, R162 ;  /* 0x000000a28ca27221 */ /* 0x004fe40000010000 */
[C---:B------:R-:W-:Y:S01]  /*6dd0*/  HMMA.16816.F32.BF16 R12, R48.reuse, R30, R12 ;  /* 0x0000001e300c723c */ /* 0x040fe2000004180c */
[----:B------:R-:W2:Y:S01]  /*6de0*/  LDSM.16.MT88.4 R28, [R228+0xe800] ;  /* 0x00e80000e41c783b */ /* 0x000ea20000004200 */
[C---:B------:R-:W-:Y:S01]  /*6df0*/  FADD.FTZ R165, R153.reuse, R165 ;  /* 0x000000a599a57221 */ /* 0x040fe20000010000 */
[----:B------:R-:W-:Y:S05]  /*6e00*/  MUFU.EX2 R59, R59 ;  /* 0x0000003b003b7308 */ /* 0x000fea0000000800 */
[C---:B------:R-:W-:Y:S03]  /*6e10*/  HMMA.16816.F32.BF16 R24, R48.reuse, R32, R24 ;  /* 0x000000203018723c */ /* 0x040fe60000041818 */
[----:B------:R-:W2:Y:S05]  /*6e20*/  MUFU.EX2 R64, R64 ;  /* 0x0000004000407308 */ /* 0x000eaa0000000800 */
[C---:B------:R-:W-:Y:S01]  /*6e30*/  HMMA.16816.F32.BF16 R20, R48.reuse, R34, R20 ;  /* 0x000000223014723c */ /* 0x040fe20000041814 */
[----:B------:R-:W2:Y:S02]  /*6e40*/  LDSM.16.MT88.4 R32, [R229+0xe800] ;  /* 0x00e80000e520783b */ /* 0x000ea40000004200 */
[----:B------:R-:W-:Y:S05]  /*6e50*/  MUFU.EX2 R66, R66 ;  /* 0x0000004200427308 */ /* 0x000fea0000000800 */
[C---:B-1----:R-:W-:Y:S03]  /*6e60*/  HMMA.16816.F32.BF16 R8, R48.reuse, R52, R8 ;  /* 0x000000343008723c */ /* 0x042fe60000041808 */
[----:B------:R-:W1:Y:S05]  /*6e70*/  MUFU.EX2 R65, R65 ;  /* 0x0000004100417308 */ /* 0x000e6a0000000800 */
[C---:B------:R-:W-:Y:S01]  /*6e80*/  HMMA.16816.F32.BF16 R4, R48.reuse, R54, R4 ;  /* 0x000000363004723c */ /* 0x040fe20000041804 */
[----:B------:R-:W-:Y:S02]  /*6e90*/  LDSM.16.MT88.4 R52, [R226+0xe800] ;  /* 0x00e80000e234783b */ /* 0x000fe40000004200 */
[----:B------:R-:W-:Y:S05]  /*6ea0*/  MUFU.EX2 R70, R70 ;  /* 0x0000004600467308 */ /* 0x000fea0000000800 */
[C---:B----4-:R-:W-:Y:S03]  /*6eb0*/  HMMA.16816.F32.BF16 R40, R48.reuse, R44, R40 ;  /* 0x0000002c3028723c */ /* 0x050fe60000041828 */
[----:B------:R-:W-:Y:S05]  /*6ec0*/  MUFU.EX2 R69, R69 ;  /* 0x0000004500457308 */ /* 0x000fea0000000800 */
[----:B------:R-:W-:Y:S01]  /*6ed0*/  HMMA.16816.F32.BF16 R36, R48, R46, R36 ;  /* 0x0000002e3024723c */ /* 0x000fe20000041824 */
[----:B------:R-:W4:Y:S02]  /*6ee0*/  LDSM.16.MT88.4 R44, [R227+0xe800] ;  /* 0x00e80000e32c783b */ /* 0x000f240000004200 */
[----:B------:R-:W-:Y:S04]  /*6ef0*/  MUFU.EX2 R63, R63 ;  /* 0x0000003f003f7308 */ /* 0x000fe80000000800 */
[----:B------:R-:W-:-:S02]  /*6f00*/  F2FP.BF16.PACK_AB R48, R153, R160 ;  /* 0x000000a09930723e */ /* 0x000fc400000010ff */
[C---:B-----5:R-:W-:Y:S01]  /*6f10*/  F2FP.BF16.PACK_AB R49, R139.reuse, R140 ;  /* 0x0000008c8b31723e */ /* 0x060fe200000010ff */
[----:B------:R-:W-:Y:S01]  /*6f20*/  FADD.FTZ R139, R139, R162 ;  /* 0x000000a28b8b7221 */ /* 0x000fe20000010000 */
[----:B------:R-:W-:Y:S01]  /*6f30*/  F2FP.BF16.PACK_AB R50, R141, R152 ;  /* 0x000000988d32723e */ /* 0x000fe200000010ff */
[----:B------:R-:W5:Y:S01]  /*6f40*/  MUFU.EX2 R68, R68 ;  /* 0x0000004400447308 */ /* 0x000f620000000800 */
[----:B------:R-:W-:Y:S01]  /*6f50*/  F2FP.BF16.PACK_AB R51, R129, R138 ;  /* 0x0000008a8133723e */ /* 0x000fe200000010ff */
[----:B------:R-:W-:Y:S02]  /*6f60*/  FADD.FTZ R152, R152, R165 ;  /* 0x000000a598987221 */ /* 0x000fe40000010000 */
[----:B------:R-:W-:Y:S02]  /*6f70*/  FADD.FTZ R139, R138, R139 ;  /* 0x0000008b8a8b7221 */ /* 0x000fe40000010000 */
[----:B------:R-:W-:Y:S02]  /*6f80*/  FADD.FTZ R152, R141, R152 ;  /* 0x000000988d987221 */ /* 0x000fe40000010000 */
[----:B--2---:R-:W-:Y:S01]  /*6f90*/  HMMA.16816.F32.BF16 R16, R48, R28, R16 ;  /* 0x0000001c3010723c */ /* 0x004fe20000041810 */
[----:B------:R-:W-:Y:S01]  /*6fa0*/  MUFU.EX2 R67, R67 ;  /* 0x0000004300437308 */ /* 0x000fe20000000800 */
[----:B------:R-:W-:-:S02]  /*6fb0*/  FADD.FTZ R129, R129, R139 ;  /* 0x0000008b81817221 */ /* 0x000fc40000010000 */
[----:B------:R-:W-:Y:S02]  /*6fc0*/  LDSM.16.MT88.4 R136, [R227+0x11800] ;  /* 0x01180000e388783b */ /* 0x000fe40000004200 */
[----:B------:R-:W-:Y:S02]  /*6fd0*/  FADD.FTZ R129, R56, R129 ;  /* 0x0000008138817221 */ /* 0x000fe40000010000 */
[C---:B------:R-:W-:Y:S01]  /*6fe0*/  HMMA.16816.F32.BF16 R12, R48.reuse, R30, R12 ;  /* 0x0000001e300c723c */ /* 0x040fe2000004180c */
[----:B------:R-:W2:Y:S01]  /*6ff0*/  LDSM.16.MT88.4 R28, [R228+0xf000] ;  /* 0x00f00000e41c783b */ /* 0x000ea20000004200 */
[----:B------:R-:W1:Y:S06]  /*7000*/  MUFU.EX2 R72, R72 ;  /* 0x0000004800487308 */ /* 0x000e6c0000000800 */
[C---:B------:R-:W-:Y:S02]  /*7010*/  HMMA.16816.F32.BF16 R24, R48.reuse, R32, R24 ;  /* 0x000000203018723c */ /* 0x040fe40000041818 */
[----:B------:R-:W-:Y:S06]  /*7020*/  MUFU.EX2 R74, R74 ;  /* 0x0000004a004a7308 */ /* 0x000fec0000000800 */
[C---:B------:R-:W-:Y:S01]  /*7030*/  HMMA.16816.F32.BF16 R20, R48.reuse, R34, R20 ;  /* 0x000000223014723c */ /* 0x040fe20000041814 */
[----:B------:R-:W1:Y:S01]  /*7040*/  LDSM.16.MT88.4 R32, [R229+0xf000] ;  /* 0x00f00000e520783b */ /* 0x000e620000004200 */
[----:B------:R-:W1:Y:S06]  /*7050*/  MUFU.EX2 R73, R73 ;  /* 0x0000004900497308 */ /* 0x000e6c0000000800 */
[C---:B----4-:R-:W-:Y:S02]  /*7060*/  HMMA.16816.F32.BF16 R8, R48.reuse, R44, R8 ;  /* 0x0000002c3008723c */ /* 0x050fe40000041808 */
[----:B------:R-:W-:Y:S06]  /*7070*/  MUFU.EX2 R78, R78 ;  /* 0x0000004e004e7308 */ /* 0x000fec0000000800 */
[C---:B------:R-:W-:Y:S01]  /*7080*/  HMMA.16816.F32.BF16 R4, R48.reuse, R46, R4 ;  /* 0x0000002e3004723c */ /* 0x040fe20000041804 */
[----:B------:R-:W4:Y:S01]  /*7090*/  LDSM.16.MT88.4 R44, [R227+0xf000] ;  /* 0x00f00000e32c783b */ /* 0x000f220000004200 */
[----:B------:R-:W-:Y:S06]  /*70a0*/  MUFU.EX2 R77, R77 ;  /* 0x0000004d004d7308 */ /* 0x000fec0000000800 */
[C---:B------:R-:W-:Y:S02]  /*70b0*/  HMMA.16816.F32.BF16 R40, R48.reuse, R52, R40 ;  /* 0x000000343028723c */ /* 0x040fe40000041828 */
[----:B------:R-:W-:Y:S06]  /*70c0*/  MUFU.EX2 R71, R71 ;  /* 0x0000004700477308 */ /* 0x000fec0000000800 */
[----:B------:R-:W-:Y:S01]  /*70d0*/  HMMA.16816.F32.BF16 R36, R48, R54, R36 ;  /* 0x000000363024723c */ /* 0x000fe20000041824 */
[----:B------:R-:W4:Y:S01]  /*70e0*/  LDSM.16.MT88.4 R52, [R226+0xf000] ;  /* 0x00f00000e234783b */ /* 0x000f220000004200 */
[----:B------:R-:W1:Y:S05]  /*70f0*/  MUFU.EX2 R76, R76 ;  /* 0x0000004c004c7308 */ /* 0x000e6a0000000800 */
[----:B------:R-:W-:Y:S01]  /*7100*/  F2FP.BF16.PACK_AB R48, R57, R58 ;  /* 0x0000003a3930723e */ /* 0x000fe200000010ff */
[----:B------:R-:W-:Y:S01]  /*7110*/  FADD.FTZ R58, R58, R152 ;  /* 0x000000983a3a7221 */ /* 0x000fe20000010000 */
[----:B---3--:R-:W-:Y:S01]  /*7120*/  F2FP.BF16.PACK_AB R49, R60, R56 ;  /* 0x000000383c31723e */ /* 0x008fe200000010ff */
[----:B------:R-:W-:Y:S01]  /*7130*/  MUFU.EX2 R75, R75 ;  /* 0x0000004b004b7308 */ /* 0x000fe20000000800 */
[----:B------:R-:W-:Y:S01]  /*7140*/  F2FP.BF16.PACK_AB R50, R61, R62 ;  /* 0x0000003e3d32723e */ /* 0x000fe200000010ff */
[----:B------:R-:W-:Y:S01]  /*7150*/  FADD.FTZ R58, R57, R58 ;  /* 0x0000003a393a7221 */ /* 0x000fe20000010000 */
[----:B------:R-:W-:Y:S01]  /*7160*/  F2FP.BF16.PACK_AB R51, R64, R59 ;  /* 0x0000003b4033723e */ /* 0x000fe200000010ff */
[----:B------:R-:W-:-:S02]  /*7170*/  FADD.FTZ R60, R60, R129 ;  /* 0x000000813c3c7221 */ /* 0x000fc40000010000 */
[----:B------:R-:W-:Y:S02]  /*7180*/  FADD.FTZ R62, R62, R58 ;  /* 0x0000003a3e3e7221 */ /* 0x000fe40000010000 */
[----:B------:R-:W3:Y:S01]  /*7190*/  MUFU.EX2 R80, R80 ;  /* 0x0000005000507308 */ /* 0x000ee20000000800 */
[----:B------:R-:W-:Y:S01]  /*71a0*/  FADD.FTZ R60, R59, R60 ;  /* 0x0000003c3b3c7221 */ /* 0x000fe20000010000 */
[----:B--2---:R-:W-:Y:S01]  /*71b0*/  HMMA.16816.F32.BF16 R16, R48, R28, R16 ;  /* 0x0000001c3010723c */ /* 0x004fe20000041810 */
[----:B------:R-:W-:Y:S02]  /*71c0*/  FADD.FTZ R62, R61, R62 ;  /* 0x0000003e3d3e7221 */ /* 0x000fe40000010000 */
[----:B------:R-:W-:-:S03]  /*71d0*/  FADD.FTZ R60, R64, R60 ;  /* 0x0000003c403c7221 */ /* 0x000fc60000010000 */
        /* <DEDUP_REMOVED lines=9> */
[C---:B----4-:R-:W-:Y:S06]  /*7270*/  HMMA.16816.F32.BF16 R8, R48.reuse, R44, R8 ;  /* 0x0000002c3008723c */ /* 0x050fec0000041808 */
[----:B------:R-:W-:Y:S02]  /*7280*/  MUFU.EX2 R92, R92 ;  /* 0x0000005c005c7308 */ /* 0x000fe40000000800 */
[C---:B------:R-:W-:Y:S01]  /*7290*/  HMMA.16816.F32.BF16 R4, R48.reuse, R46, R4 ;  /* 0x0000002e3004723c */ /* 0x040fe20000041804 */
[----:B------:R-:W4:Y:S05]  /*72a0*/  LDSM.16.MT88.4 R44, [R227+0xf800] ;  /* 0x00f80000e32c783b */ /* 0x000f2a0000004200 */
[----:B------:R-:W-:Y:S02]  /*72b0*/  MUFU.EX2 R252, R252 ;  /* 0x000000fc00fc7308 */ /* 0x000fe40000000800 */
[C---:B------:R-:W-:Y:S06]  /*72c0*/  HMMA.16816.F32.BF16 R40, R48.reuse, R52, R40 ;  /* 0x000000343028723c */ /* 0x040fec0000041828 */
[----:B------:R-:W-:Y:S02]  /*72d0*/  MUFU.EX2 R251, R251 ;  /* 0x000000fb00fb7308 */ /* 0x000fe40000000800 */
[----:B------:R-:W-:Y:S01]  /*72e0*/  HMMA.16816.F32.BF16 R36, R48, R54, R36 ;  /* 0x000000363024723c */ /* 0x000fe20000041824 */
[----:B------:R-:W3:Y:S06]  /*72f0*/  LDSM.16.MT88.4 R52, [R226+0xf800] ;  /* 0x00f80000e234783b */ /* 0x000eec0000004200 */
[----:B------:R-:W-:Y:S01]  /*7300*/  F2FP.BF16.PACK_AB R48, R65, R66 ;  /* 0x000000424130723e */ /* 0x000fe200000010ff */
[----:B------:R-:W-:Y:S01]  /*7310*/  FADD.FTZ R66, R66, R62 ;  /* 0x0000003e42427221 */ /* 0x000fe20000010000 */
[----:B-----5:R-:W-:Y:S01]  /*7320*/  F2FP.BF16.PACK_AB R49, R68, R63 ;  /* 0x0000003f4431723e */ /* 0x020fe200000010ff */
[----:B------:R-:W-:Y:S01]  /*7330*/  FADD.FTZ R63, R63, R60 ;  /* 0x0000003c3f3f7221 */ /* 0x000fe20000010000 */
[----:B------:R-:W-:Y:S01]  /*7340*/  F2FP.BF16.PACK_AB R50, R69, R70 ;  /* 0x000000464532723e */ /* 0x000fe200000010ff */
[----:B------:R-:W-:Y:S01]  /*7350*/  FADD.FTZ R66, R65, R66 ;  /* 0x0000004241427221 */ /* 0x000fe20000010000 */
[----:B------:R-:W-:Y:S01]  /*7360*/  F2FP.BF16.PACK_AB R51, R72, R67 ;  /* 0x000000434833723e */ /* 0x000fe200000010ff */
[----:B------:R-:W-:-:S02]  /*7370*/  FADD.FTZ R63, R68, R63 ;  /* 0x0000003f443f7221 */ /* 0x000fc40000010000 */
[----:B------:R-:W-:Y:S02]  /*7380*/  FADD.FTZ R70, R70, R66 ;  /* 0x0000004246467221 */ /* 0x000fe40000010000 */
[----:B------:R-:W-:Y:S02]  /*7390*/  FADD.FTZ R67, R67, R63 ;  /* 0x0000003f43437221 */ /* 0x000fe40000010000 */
[----:B--2---:R-:W-:Y:S01]  /*73a0*/  HMMA.16816.F32.BF16 R16, R48, R28, R16 ;  /* 0x0000001c3010723c */ /* 0x004fe20000041810 */
[----:B------:R-:W-:Y:S02]  /*73b0*/  FADD.FTZ R70, R69, R70 ;  /* 0x0000004645467221 */ /* 0x000fe40000010000 */
[----:B------:R-:W-:-:S05]  /*73c0*/  FADD.FTZ R67, R72, R67 ;  /* 0x0000004348437221 */ /* 0x000fca0000010000 */
[C---:B------:R-:W-:Y:S01]  /*73d0*/  HMMA.16816.F32.BF16 R12, R48.reuse, R30, R12 ;  /* 0x0000001e300c723c */ /* 0x040fe2000004180c */
[----:B------:R-:W2:Y:S07]  /*73e0*/  LDSM.16.MT88.4 R28, [R229+0x10000] ;  /* 0x01000000e51c783b */ /* 0x000eae0000004200 */
[C---:B-1----:R-:W-:Y:S08]  /*73f0*/  HMMA.16816.F32.BF16 R24, R48.reuse, R32, R24 ;  /* 0x000000203018723c */ /* 0x042ff00000041818 */
[C---:B------:R-:W-:Y:S01]  /*7400*/  HMMA.16816.F32.BF16 R20, R48.reuse, R34, R20 ;  /* 0x000000223014723c */ /* 0x040fe20000041814 */
[----:B------:R-:W1:Y:S07]  /*7410*/  LDSM.16.MT88.4 R32, [R228+0x10000] ;  /* 0x01000000e420783b */ /* 0x000e6e0000004200 */
[C---:B----4-:R-:W-:Y:S08]  /*7420*/  HMMA.16816.F32.BF16 R8, R48.reuse, R44, R8 ;  /* 0x0000002c3008723c */ /* 0x050ff00000041808 */
[C---:B------:R-:W-:Y:S01]  /*7430*/  HMMA.16816.F32.BF16 R4, R48.reuse, R46, R4 ;  /* 0x0000002e3004723c */ /* 0x040fe20000041804 */
[----:B------:R-:W4:Y:S07]  /*7440*/  LDSM.16.MT88.4 R44, [R227+0x10000] ;  /* 0x01000000e32c783b */ /* 0x000f2e0000004200 */
[C---:B---3--:R-:W-:Y:S07]  /*7450*/  HMMA.16816.F32.BF16 R40, R48.reuse, R52, R40 ;  /* 0x000000343028723c */ /* 0x048fee0000041828 */
[--C-:B------:R-:W-:Y:S01]  /*7460*/  FFMA.FTZ R53, R82, c[0x0][0x23c], -R109.reuse ;  /* 0x00008f0052357a23 */ /* 0x100fe2000001086d */
[----:B------:R-:W-:Y:S01]  /*7470*/  HMMA.16816.F32.BF16 R36, R48, R54, R36 ;  /* 0x000000363024723c */ /* 0x000fe20000041824 */
[----:B------:R-:W-:-:S02]  /*7480*/  FFMA.FTZ R52, R81, c[0x0][0x23c], -R109 ;  /* 0x00008f0051347a23 */ /* 0x000fc4000001086d */
[--C-:B------:R-:W-:Y:S02]  /*7490*/  FFMA.FTZ R82, R83, c[0x0][0x23c], -R104.reuse ;  /* 0x00008f0053527a23 */ /* 0x100fe40000010868 */
[--C-:B------:R-:W-:Y:S01]  /*74a0*/  FFMA.FTZ R81, R84, c[0x0][0x23c], -R104.reuse ;  /* 0x00008f0054517a23 */ /* 0x100fe20000010868 */
[----:B------:R-:W-:Y:S01]  /*74b0*/  MUFU.EX2 R53, R53 ;  /* 0x0000003500357308 */ /* 0x000fe20000000800 */
[----:B------:R-:W-:Y:S01]  /*74c0*/  F2FP.BF16.PACK_AB R48, R73, R74 ;  /* 0x0000004a4930723e */ /* 0x000fe200000010ff */
[--C-:B------:R-:W-:Y:S01]  /*74d0*/  FFMA.FTZ R54, R86, c[0x0][0x23c], -R109.reuse ;  /* 0x00008f0056367a23 */ /* 0x100fe2000001086d */
[----:B------:R-:W-:Y:S01]  /*74e0*/  F2FP.BF16.PACK_AB R49, R76, R71 ;  /* 0x000000474c31723e */ /* 0x000fe200000010ff */
[--C-:B------:R-:W-:Y:S01]  /*74f0*/  FFMA.FTZ R55, R85, c[0x0][0x23c], -R109.reuse ;  /* 0x00008f0055377a23 */ /* 0x100fe2000001086d */
[----:B------:R-:W-:Y:S01]  /*7500*/  F2FP.BF16.PACK_AB R50, R77, R78 ;  /* 0x0000004e4d32723e */ /* 0x000fe200000010ff */
[----:B------:R-:W-:Y:S01]  /*7510*/  FFMA.FTZ R83, R89, c[0x0][0x23c], -R104 ;  /* 0x00008f0059537a23 */ /* 0x000fe20000010868 */
[----:B------:R-:W-:Y:S01]  /*7520*/  F2FP.BF16.PACK_AB R51, R80, R75 ;  /* 0x0000004b5033723e */ /* 0x000fe200000010ff */
[----:B------:R-:W3:Y:S01]  /*7530*/  MUFU.EX2 R52, R52 ;  /* 0x0000003400347308 */ /* 0x000ee20000000800 */
[----:B------:R-:W-:-:S02]  /*7540*/  FFMA.FTZ R85, R90, c[0x0][0x23c], -R109 ;  /* 0x00008f005a557a23 */ /* 0x000fc4000001086d */
[--C-:B------:R-:W-:Y:S02]  /*7550*/  FFMA.FTZ R84, R91, c[0x0][0x23c], -R109.reuse ;  /* 0x00008f005b547a23 */ /* 0x100fe4000001086d */
[--C-:B------:R-:W-:Y:S01]  /*7560*/  FFMA.FTZ R86, R99, c[0x0][0x23c], -R109.reuse ;  /* 0x00008f0063567a23 */ /* 0x100fe2000001086d */
[C---:B--2---:R-:W-:Y:S01]  /*7570*/  HMMA.16816.F32.BF16 R24, R48.reuse, R28, R24 ;  /* 0x0000001c3018723c */ /* 0x044fe20000041818 */
[--C-:B------:R-:W-:Y:S01]  /*7580*/  FFMA.FTZ R89, R96, c[0x0][0x23c], -R104.reuse ;  /* 0x00008f0060597a23 */ /* 0x100fe20000010868 */
[----:B------:R-:W-:Y:S01]  /*7590*/  MUFU.EX2 R54, R54 ;  /* 0x0000003600367308 */ /* 0x000fe20000000800 */
[----:B------:R-:W-:Y:S02]  /*75a0*/  FFMA.FTZ R90, R95, c[0x0][0x23c], -R104 ;  /* 0x00008f005f5a7a23 */ /* 0x000fe40000010868 */
[--C-:B------:R-:W-:Y:S02]  /*75b0*/  FFMA.FTZ R91, R98, c[0x0][0x23c], -R109.reuse ;  /* 0x00008f00625b7a23 */ /* 0x100fe4000001086d */
[----:B------:R-:W-:Y:S01]  /*75c0*/  FFMA.FTZ R95, R103, c[0x0][0x23c], -R109 ;  /* 0x00008f00675f7a23 */ /* 0x000fe2000001086d */
[----:B------:R-:W-:Y:S01]  /*75d0*/  HMMA.16816.F32.BF16 R20, R48, R30, R20 ;  /* 0x0000001e3014723c */ /* 0x000fe20000041814 */
[----:B------:R-:W2:Y:S01]  /*75e0*/  LDSM.16.MT88.4 R28, [R226+0x10000] ;  /* 0x01000000e21c783b */ /* 0x000ea20000004200 */
[----:B------:R-:W-:Y:S01]  /*75f0*/  MUFU.EX2 R55, R55 ;  /* 0x0000003700377308 */ /* 0x000fe20000000800 */
        /* <DEDUP_REMOVED lines=8> */
[----:B------:R-:W-:Y:S01]  /*7680*/  FADD.FTZ R78, R77, R78 ;  /* 0x0000004e4d4e7221 */ /* 0x000fe20000010000 */
[----:B------:R-:W-:Y:S01]  /*7690*/  HMMA.16816.F32.BF16 R12, R48, R34, R12 ;  /* 0x00000022300c723c */ /* 0x000fe2000004180c */
[----:B------:R-:W5:Y:S01]  /*76a0*/  LDSM.16.MT88.4 R32, [R229+0x10800] ;  /* 0x01080000e520783b */ /* 0x000f620000004200 */
[----:B------:R-:W-:Y:S01]  /*76b0*/  MUFU.EX2 R82, R82 ;  /* 0x0000005200527308 */ /* 0x000fe20000000800 */
[----:B------:R-:W-:-:S05]  /*76c0*/  FADD.FTZ R75, R80, R75 ;  /* 0x0000004b504b7221 */ /* 0x000fca0000010000 */
[C---:B----4-:R-:W-:Y:S02]  /*76d0*/  HMMA.16816.F32.BF16 R8, R48.reuse, R44, R8 ;  /* 0x0000002c3008723c */ /* 0x050fe40000041808 */
[----:B------:R-:W4:Y:S06]  /*76e0*/  MUFU.EX2 R83, R83 ;  /* 0x0000005300537308 */ /* 0x000f2c0000000800 */
[C---:B------:R-:W-:Y:S01]  /*76f0*/  HMMA.16816.F32.BF16 R4, R48.reuse, R46, R4 ;  /* 0x0000002e3004723c */ /* 0x040fe20000041804 */
[----:B------:R-:W5:Y:S01]  /*7700*/  LDSM.16.MT88.4 R44, [R228+0x10800] ;  /* 0x01080000e42c783b */ /* 0x000f620000004200 */
[----:B------:R-:W-:Y:S06]  /*7710*/  MUFU.EX2 R84, R84 ;  /* 0x0000005400547308 */ /* 0x000fec0000000800 */
[C---:B--2---:R-:W-:Y:S02]  /*7720*/  HMMA.16816.F32.BF16 R40, R48.reuse, R28, R40 ;  /* 0x0000001c3028723c */ /* 0x044fe40000041828 */
[----:B------:R-:W-:Y:S06]  /*7730*/  MUFU.EX2 R85, R85 ;  /* 0x0000005500557308 */ /* 0x000fec0000000800 */
[----:B------:R-:W-:Y:S01]  /*7740*/  HMMA.16816.F32.BF16 R36, R48, R30, R36 ;  /* 0x0000001e3024723c */ /* 0x000fe20000041824 */
[----:B------:R-:W2:Y:S01]  /*7750*/  LDSM.16.MT88.4 R28, [R227+0x10800] ;  /* 0x01080000e31c783b */ /* 0x000ea20000004200 */
[----:B------:R-:W-:Y:S05]  /*7760*/  MUFU.EX2 R86, R86 ;  /* 0x0000005600567308 */ /* 0x000fea0000000800 */
[C---:B---3--:R-:W-:Y:S01]  /*7770*/  F2FP.BF16.PACK_AB R48, R52.reuse, R53 ;  /* 0x000000353430723e */ /* 0x048fe200000010ff */
[----:B------:R-:W-:Y:S01]  /*7780*/  FADD.FTZ R53, R53, R78 ;  /* 0x0000004e35357221 */ /* 0x000fe20000010000 */
[----:B-1----:R-:W-:Y:S01]  /*7790*/  F2FP.BF16.PACK_AB R49, R81, R79 ;  /* 0x0000004f5131723e */ /* 0x002fe200000010ff */
        /* <DEDUP_REMOVED lines=8> */
[C---:B-----5:R-:W-:Y:S01]  /*7820*/  HMMA.16816.F32.BF16 R24, R48.reuse, R32, R24 ;  /* 0x000000203018723c */ /* 0x060fe20000041818 */
[----:B------:R-:W-:Y:S02]  /*7830*/  FADD.FTZ R82, R82, R79 ;  /* 0x0000004f52527221 */ /* 0x000fe40000010000 */
[----:B------:R-:W-:Y:S02]  /*7840*/  FADD.FTZ R54, R55, R54 ;  /* 0x0000003637367221 */ /* 0x000fe40000010000 */
[----:B------:R-:W-:Y:S01]  /*7850*/  FADD.FTZ R82, R83, R82 ;  /* 0x0000005253527221 */ /* 0x000fe20000010000 */
[----:B------:R-:W1:Y:S02]  /*7860*/  MUFU.EX2 R91, R91 ;  /* 0x0000005b005b7308 */ /* 0x000e640000000800 */
[C---:B------:R-:W-:Y:S01]  /*7870*/  HMMA.16816.F32.BF16 R20, R48.reuse, R34, R20 ;  /* 0x000000223014723c */ /* 0x040fe20000041814 */
[----:B------:R-:W3:Y:S05]  /*7880*/  LDSM.16.MT88.4 R32, [R226+0x10800] ;  /* 0x01080000e220783b */ /* 0x000eea0000004200 */
[----:B------:R-:W4:Y:S02]  /*7890*/  MUFU.EX2 R95, R95 ;  /* 0x0000005f005f7308 */ /* 0x000f240000000800 */
[----:B------:R-:W-:Y:S01]  /*78a0*/  HMMA.16816.F32.BF16 R16, R48, R44, R16 ;  /* 0x0000002c3010723c */ /* 0x000fe20000041810 */
[----:B-1----:R-:W-:-:S07]  /*78b0*/  F2FP.BF16.PACK_AB R144, R92, R91 ;  /* 0x0000005b5c90723e */ /* 0x002fce00000010ff */
[----:B--2---:R-:W-:Y:S01]  /*78c0*/  HMMA.16816.F32.BF16 R8, R48, R28, R8 ;  /* 0x0000001c3008723c */ /* 0x004fe20000041808 */
[----:B----4-:R-:W-:-:S07]  /*78d0*/  F2FP.BF16.PACK_AB R146, R252, R95 ;  /* 0x0000005ffc92723e */ /* 0x010fce00000010ff */
[C---:B------:R-:W-:Y:S01]  /*78e0*/  HMMA.16816.F32.BF16 R4, R48.reuse, R30, R4 ;  /* 0x0000001e3004723c */ /* 0x040fe20000041804 */
[----:B------:R-:W1:Y:S07]  /*78f0*/  LDSM.16.MT88.4 R28, [R228+0x11000] ;  /* 0x01100000e41c783b */ /* 0x000e6e0000004200 */
[C---:B------:R-:W-:Y:S01]  /*7900*/  HMMA.16816.F32.BF16 R12, R48.reuse, R46, R12 ;  /* 0x0000002e300c723c */ /* 0x040fe2000004180c */
[----:B------:R-:W2:Y:S07]  /*7910*/  LDSM.16.MT88.4 R44, [R229+0x11000] ;  /* 0x01100000e52c783b */ /* 0x000eae0000004200 */
[C---:B---3--:R-:W-:Y:S08]  /*7920*/  HMMA.16816.F32.BF16 R40, R48.reuse, R32, R40 ;  /* 0x000000203028723c */ /* 0x048ff00000041828 */
[----:B------:R-:W-:Y:S01]  /*7930*/  HMMA.16816.F32.BF16 R36, R48, R34, R36 ;  /* 0x000000223024723c */ /* 0x000fe20000041824 */
[----:B------:R-:W3:Y:S06]  /*7940*/  LDSM.16.MT88.4 R32, [R227+0x11000] ;  /* 0x01100000e320783b */ /* 0x000eec0000004200 */
[----:B------:R-:W-:Y:S01]  /*7950*/  F2FP.BF16.PACK_AB R48, R84, R3 ;  /* 0x000000035430723e */ /* 0x000fe200000010ff */
[----:B------:R-:W-:Y:S01]  /*7960*/  FADD.FTZ R3, R3, R54 ;  /* 0x0000003603037221 */ /* 0x000fe20000010000 */
[C---:B------:R-:W-:Y:S01]  /*7970*/  F2FP.BF16.PACK_AB R49, R87.reuse, R88 ;  /* 0x000000585731723e */ /* 0x040fe200000010ff */
[----:B------:R-:W-:Y:S01]  /*7980*/  FADD.FTZ R88, R88, R82 ;  /* 0x0000005258587221 */ /* 0x000fe20000010000 */
[----:B------:R-:W-:Y:S01]  /*7990*/  F2FP.BF16.PACK_AB R50, R86, R85 ;  /* 0x000000555632723e */ /* 0x000fe200000010ff */
[----:B------:R-:W-:Y:S01]  /*79a0*/  FADD.FTZ R3, R84, R3 ;  /* 0x0000000354037221 */ /* 0x000fe20000010000 */
[----:B------:R-:W-:Y:S01]  /*79b0*/  F2FP.BF16.PACK_AB R51, R90, R89 ;  /* 0x000000595a33723e */ /* 0x000fe200000010ff */
[----:B------:R-:W-:-:S02]  /*79c0*/  FADD.FTZ R88, R87, R88 ;  /* 0x0000005857587221 */ /* 0x000fc40000010000 */
[----:B------:R-:W-:Y:S02]  /*79d0*/  FADD.FTZ R85, R85, R3 ;  /* 0x0000000355557221 */ /* 0x000fe40000010000 */
[----:B------:R-:W-:Y:S02]  /*79e0*/  FADD.FTZ R89, R89, R88 ;  /* 0x0000005859597221 */ /* 0x000fe40000010000 */
[C---:B-1----:R-:W-:Y:S01]  /*79f0*/  HMMA.16816.F32.BF16 R16, R48.reuse, R28, R16 ;  /* 0x0000001c3010723c */ /* 0x042fe20000041810 */
[----:B------:R-:W-:Y:S02]  /*7a00*/  FADD.FTZ R85, R86, R85 ;  /* 0x0000005556557221 */ /* 0x000fe40000010000 */
[----:B------:R-:W-:Y:S02]  /*7a10*/  FADD.FTZ R89, R90, R89 ;  /* 0x000000595a597221 */ /* 0x000fe40000010000 */
[----:B------:R-:W-:Y:S02]  /*7a20*/  FADD.FTZ R85, R91, R85 ;  /* 0x000000555b557221 */ /* 0x000fe40000010000 */
[--C-:B------:R-:W-:Y:S01]  /*7a30*/  FFMA.FTZ R28, R94, c[0x0][0x23c], -R104.reuse ;  /* 0x00008f005e1c7a23 */ /* 0x100fe20000010868 */
[----:B------:R-:W-:Y:S01]  /*7a40*/  HMMA.16816.F32.BF16 R12, R48, R30, R12 ;  /* 0x0000001e300c723c */ /* 0x000fe2000004180c */
[----:B------:R-:W-:-:S02]  /*7a50*/  FFMA.FTZ R29, R93, c[0x0][0x23c], -R104 ;  /* 0x00008f005d1d7a23 */ /* 0x000fc40000010868 */
        /* <DEDUP_REMOVED lines=29> */
[----:B------:R-:W-:Y:S07]  /*7c30*/  @!P0 BRA `(.L_x_2197) ;  /* 0x00004f7000008947 */ /* 0x000fee0003800000 */
[----:B------:R-:W-:Y:S01]  /*7c40*/  ULDC UR4, c[0x0][0x1a0] ;  /* 0x0000680000047ab9 */ /* 0x000fe20000000800 */
[----:B------:R-:W-:Y:S01]  /*7c50*/  IADD3 R250, R180, -0x2, RZ ;  /* 0xfffffffeb4fa7810 */ /* 0x000fe20007ffe0ff */
[----:B------:R-:W-:Y:S01]  /*7c60*/  ULEA UR4, -UR4, URZ, 0x8 ;  /* 0x0000003f04047291 */ /* 0x000fe2000f8e413f */
[----:B------:R-:W-:-:S02]  /*7c70*/  IMAD.MOV.U32 R3, RZ, RZ, R0 ;  /* 0x000000ffff037224 */ /* 0x000fc400078e0000 */
[----:B------:R-:W-:Y:S01]  /*7c80*/  IMAD.MOV.U32 R164, RZ, RZ, R2 ;  /* 0x000000ffffa47224 */ /* 0x000fe200078e0002 */
[----:B------:R-:W-:Y:S02]  /*7c90*/  USHF.R.S32.HI UR6, URZ, 0x1f, UR4 ;  /* 0x0000001f3f067899 */ /* 0x000fe40008011404 */
[----:B------:R-:W-:-:S04]  /*7ca0*/  MOV R249, UR4 ;  /* 0x0000000400f97c02 */ /* 0x000fc80008000f00 */
[----:B------:R-:W-:-:S04]  /*7cb0*/  MOV R248, UR6 ;  /* 0x0000000600f87c02 */ /* 0x000fc80008000f00 */
.L_x_2201:
[----:B------:R-:W-:Y:S01]  /*7cc0*/  MOV R6, R249 ;  /* 0x000000f900067202 */ /* 0x000fe20000000f00 */
[----:B------:R-:W-:Y:S04]  /*7cd0*/  DEPBAR.LE SB0, 0x0 ;  /* 0x000080000000791a */ /* 0x000fe80000000000 */
[----:B------:R-:W-:Y:S01]  /*7ce0*/  BAR.SYNC.DEFER_BLOCKING 0x0 ;  /* 0x0000000000007b1d */ /* 0x000fe20000010000 */
[----:B------:R-:W-:Y:S05]  /*7cf0*/  MOV R2, R248 ;  /* 0x000000f800027202 */ /* 0x000fea0000000f00 */
[----:B------:R-:W-:-:S05]  /*7d00*/  @P6 BRA `(.L_x_2198) ;  /* 0x000003b000006947 */ /* 0x000fca0003800000 */
[----:B------:R-:W-:Y:S01]  /*7d10*/  IMAD.SHL.U32 R2, R250, 0x100, RZ ;  /* 0x00000100fa027824 */ /* 0x000fe200078e00ff */
[----:B------:R-:W-:Y:S04]  /*7d20*/  IABS R0, c[0x0][0x2d0] ;  /* 0x0000b40000007a13 */ /* 0x000fe80000000000 */
[----:B------:R-:W1:Y:S01]  /*7d30*/  I2F.RP R8, R0 ;  /* 0x0000000000087306 */ /* 0x000e620000209400 */
[----:B------:R-:W-:Y:S02]  /*7d40*/  IABS R5, R2 ;  /* 0x0000000200057213 */ /* 0x000fe40000000000 */
[C---:B------:R-:W-:Y:S02]  /*7d50*/  IADD3 R10, R2.reuse, 0x100, RZ ;  /* 0x00000100020a7810 */ /* 0x040fe40007ffe0ff */
[----:B------:R-:W-:Y:S02]  /*7d60*/  LOP3.LUT R2, R2, c[0x0][0x2d0], RZ, 0x3c, !PT ;  /* 0x0000b40002027a12 */ /* 0x000fe400078e3cff */
[----:B------:R-:W-:Y:S02]  /*7d70*/  IABS R7, R10 ;  /* 0x0000000a00077213 */ /* 0x000fe40000000000 */
[----:B------:R-:W-:Y:S01]  /*7d80*/  ISETP.GE.AND P0, PT, R2, RZ, PT ;  /* 0x000000ff0200720c */ /* 0x000fe20003f06270 */
[----:B------:R-:W-:Y:S01]  /*7d90*/  IMAD.MOV.U32 R2, RZ, RZ, c[0x0][0x2d0] ;  /* 0x0000b400ff027624 */ /* 0x000fe200078e00ff */
[----:B------:R-:W-:Y:S04]  /*7da0*/  LOP3.LUT R10, R10, c[0x0][0x2d0], RZ, 0x3c, !PT ;  /* 0x0000b4000a0a7a12 */ /* 0x000fe800078e3cff */
        /* <DEDUP_REMOVED lines=35> */
[----:B------:R1:W2:Y:S02]  /*7fe0*/  LDG.E R4, [R4.64] ;  /* 0x0000000a04047981 */ /* 0x0002a4000c1e1900 */
[----:B------:R-:W-:Y:S05]  /*7ff0*/  IMAD R2, R0, R2, -0x100 ;  /* 0xffffff0000027424 */ /* 0x000fea00078e0202 */
[----:B------:R-:W-:Y:S05]  /*8000*/  SHF.R.S32.HI R0, RZ, 0x1f, R2 ;  /* 0x0000001fff007819 */ /* 0x000fea0000011402 */
[----:B------:R-:W-:Y:S04]  /*8010*/  IMAD R0, R0, c[0x0][0x1a0], RZ ;  /* 0x0000680000007a24 */ /* 0x000fe800078e02ff */
[C---:B------:R-:W-:Y:S01]  /*8020*/  IMAD R0, R2.reuse, c[0x0][0x1a4], R0 ;  /* 0x0000690002007a24 */ /* 0x040fe200078e0200 */
[----:B-1----:R1:W2:Y:S02]  /*8030*/  LDG.E R5, [R6.64] ;  /* 0x0000000a06057981 */ /* 0x0022a4000c1e1900 */
[----:B-1----:R-:W-:Y:S04]  /*8040*/  IMAD.WIDE.U32 R6, R2, c[0x0][0x1a0], RZ ;  /* 0x0000680002067a25 */ /* 0x002fe800078e00ff */
[----:B------:R-:W-:Y:S02]  /*8050*/  IMAD.IADD R7, R7, 0x1, R0 ;  /* 0x0000000107077824 */ /* 0x000fe400078e0200 */
[----:B--2---:R-:W-:Y:S04]  /*8060*/  IMAD.IADD R4, R4, 0x1, -R5 ;  /* 0x0000000104047824 */ /* 0x004fe800078e0a05 */
[----:B------:R-:W-:Y:S01]  /*8070*/  IMAD.WIDE.U32 R6, R4, c[0x0][0x188], R6 ;  /* 0x0000620004067a25 */ /* 0x000fe200078e0006 */
[----:B------:R-:W-:Y:S05]  /*8080*/  SHF.R.S32.HI R2, RZ, 0x1f, R4 ;  /* 0x0000001fff027819 */ /* 0x000fea0000011404 */
[----:B------:R-:W-:Y:S04]  /*8090*/  IMAD R2, R2, c[0x0][0x188], RZ ;  /* 0x0000620002027a24 */ /* 0x000fe800078e02ff */
[----:B------:R-:W-:Y:S04]  /*80a0*/  IMAD R2, R4, c[0x0][0x18c], R2 ;  /* 0x0000630004027a24 */ /* 0x000fe800078e0202 */
[----:B------:R-:W-:Y:S02]  /*80b0*/  IMAD.IADD R2, R7, 0x1, R2 ;  /* 0x0000000107027824 */ /* 0x000fe400078e0202 */
.L_x_2198:
        /* <DEDUP_REMOVED lines=40> */
[----:B---3--:R-:W-:Y:S03]  /*8340*/  IADD3 R10, P0, R14, UR12, RZ ;  /* 0x0000000c0e0a7c10 */ /* 0x008fe6000ff1e0ff */
[----:B------:R3:W-:Y:S01]  /*8350*/  LDGSTS.E.BYPASS.LTC128B.128 [R242+0xf800], [R14.64] ;  /* 0x0f8000000ef27fae */ /* 0x0007e2000b901d4a */
[----:B------:R-:W-:Y:S02]  /*8360*/  IADD3.X R11, R15, UR7, RZ, P0, !PT ;  /* 0x000000070f0b7c10 */ /* 0x000fe400087fe4ff */
[----:B-1----:R-:W-:Y:S03]  /*8370*/  IADD3 R8, P0, R10, UR12, RZ ;  /* 0x0000000c0a087c10 */ /* 0x002fe6000ff1e0ff */
[----:B------:R1:W-:Y:S01]  /*8380*/  LDGSTS.E.BYPASS.LTC128B.128 [R242+0x10000], [R10.64] ;  /* 0x100000000af27fae */ /* 0x0003e2000b901d4a */
[----:B------:R-:W-:Y:S05]  /*8390*/  IADD3.X R9, R11, UR7, RZ, P0, !PT ;  /* 0x000000070b097c10 */ /* 0x000fea00087fe4ff */
[----:B------:R1:W-:Y:S01]  /*83a0*/  LDGSTS.E.BYPASS.LTC128B.128 [R242+0x10800], [R8.64] ;  /* 0x1080000008f27fae */ /* 0x0003e2000b901d4a */
[----:B----4-:R-:W-:Y:S04]  /*83b0*/  IADD3 R4, P0, R8, UR12, RZ ;  /* 0x0000000c08047c10 */ /* 0x010fe8000ff1e0ff */
[----:B------:R-:W-:Y:S02]  /*83c0*/  IADD3.X R5, R9, UR7, RZ, P0, !PT ;  /* 0x0000000709057c10 */ /* 0x000fe400087fe4ff */
[----:B--2---:R-:W-:Y:S03]  /*83d0*/  IADD3 R6, P0, R4, UR12, RZ ;  /* 0x0000000c04067c10 */ /* 0x004fe6000ff1e0ff */
[----:B------:R2:W-:Y:S01]  /*83e0*/  LDGSTS.E.BYPASS.LTC128B.128 [R242+0x11000], [R4.64] ;  /* 0x1100000004f27fae */ /* 0x0005e2000b901d4a */
[----:B------:R-:W-:Y:S02]  /*83f0*/  IADD3.X R7, R5, UR7, RZ, P0, !PT ;  /* 0x0000000705077c10 */ /* 0x000fe400087fe4ff */
[----:B------:R-:W-:Y:S03]  /*8400*/  ISETP.GT.AND P0, PT, R250, R237, PT ;  /* 0x000000edfa00720c */ /* 0x000fe60003f04270 */
[----:B------:R2:W-:Y:S05]  /*8410*/  LDGSTS.E.BYPASS.LTC128B.128 [R242+0x11800], [R6.64] ;  /* 0x1180000006f27fae */ /* 0x0005ea000b901d4a */
[----:B------:R-:W-:Y:S05]  /*8420*/  LDSM.16.M88.4 R128, [R236] ;  /* 0x00000000ec80783b */ /* 0x000fea0000000200 */
[----:B-1----:R-:W2:Y:S05]  /*8430*/  LDSM.16.M88.4 R8, [R235] ;  /* 0x00000000eb08783b */ /* 0x002eaa0000000200 */
[----:B-----5:R-:W3:Y:S05]  /*8440*/  LDSM.16.M88.4 R16, [R235+0x800] ;  /* 0x00080000eb10783b */ /* 0x020eea0000000200 */
[----:B------:R-:W1:Y:S05]  /*8450*/  LDSM.16.M88.4 R24, [R235+0x1000] ;  /* 0x00100000eb18783b */ /* 0x000e6a0000000200 */
[----:B------:R-:W0:Y:S05]  /*8460*/  LDGDEPBAR ;  /* 0x00000000000079af */ /* 0x000e2a0000000000 */
[----:B------:R-:W4:Y:S05]  /*8470*/  LDSM.16.M88.4 R32, [R235+0x1800] ;  /* 0x00180000eb20783b */ /* 0x000f2a0000000200 */
[----:B------:R-:W5:Y:S05]  /*8480*/  LDSM.16.M88.4 R40, [R235+0x2000] ;  /* 0x00200000eb28783b */ /* 0x000f6a0000000200 */
[----:B------:R-:W1:Y:S05]  /*8490*/  LDSM.16.M88.4 R48, [R235+0x2800] ;  /* 0x00280000eb30783b */ /* 0x000e6a0000000200 */
[----:B------:R-:W4:Y:S01]  /*84a0*/  LDSM.16.M88.4 R56, [R235+0x3000] ;  /* 0x00300000eb38783b */ /* 0x000f220000000200 */
[C---:B--2---:R-:W-:Y:S04]  /*84b0*/  HMMA.16816.F32.BF16 R4, R128.reuse, R8, RZ ;  /* 0x000000088004723c */ /* 0x044fe800000418ff */
[----:B------:R-:W2:Y:S05]  /*84c0*/  LDSM.16.M88.4 R64, [R235+0x3800] ;  /* 0x00380000eb40783b */ /* 0x000eaa0000000200 */
[----:B------:R-:W2:Y:S01]  /*84d0*/  LDSM.16.M88.4 R72, [R235+0x4000] ;  /* 0x00400000eb48783b */ /* 0x000ea20000000200 */
[C---:B------:R-:W-:Y:S04]  /*84e0*/  HMMA.16816.F32.BF16 R8, R128.reuse, R10, RZ ;  /* 0x0000000a8008723c */ /* 0x040fe800000418ff */
[----:B------:R-:W2:Y:S04]  /*84f0*/  LDSM.16.M88.4 R80, [R235+0x4800] ;  /* 0x00480000eb50783b */ /* 0x000ea80000000200 */
[C---:B---3--:R-:W-:Y:S01]  /*8500*/  HMMA.16816.F32.BF16 R12, R128.reuse, R16, RZ ;  /* 0x00000010800c723c */ /* 0x048fe200000418ff */
[----:B------:R-:W3:Y:S05]  /*8510*/  LDSM.16.M88.4 R88, [R235+0x5000] ;  /* 0x00500000eb58783b */ /* 0x000eea0000000200 */
[----:B------:R-:W2:Y:S02]  /*8520*/  LDSM.16.M88.4 R96, [R235+0x5800] ;  /* 0x00580000eb60783b */ /* 0x000ea40000000200 */
[C---:B------:R-:W-:Y:S03]  /*8530*/  HMMA.16816.F32.BF16 R16, R128.reuse, R18, RZ ;  /* 0x000000128010723c */ /* 0x040fe600000418ff */
[----:B------:R-:W2:Y:S05]  /*8540*/  LDSM.16.M88.4 R104, [R235+0x6000] ;  /* 0x00600000eb68783b */ /* 0x000eaa0000000200 */
[C---:B-1----:R-:W-:Y:S01]  /*8550*/  HMMA.16816.F32.BF16 R20, R128.reuse, R24, RZ ;  /* 0x000000188014723c */ /* 0x042fe200000418ff */
[----:B------:R-:W1:Y:S05]  /*8560*/  LDSM.16.M88.4 R112, [R235+0x6800] ;  /* 0x00680000eb70783b */ /* 0x000e6a0000000200 */
[----:B------:R-:W1:Y:S02]  /*8570*/  LDSM.16.M88.4 R120, [R235+0x7000] ;  /* 0x00700000eb78783b */ /* 0x000e640000000200 */
[C---:B------:R-:W-:Y:S03]  /*8580*/  HMMA.16816.F32.BF16 R24, R128.reuse, R26, RZ ;  /* 0x0000001a8018723c */ /* 0x040fe600000418ff */
[----:B------:R-:W1:Y:S05]  /*8590*/  LDSM.16.M88.4 R168, [R235+0x7800] ;  /* 0x00780000eba8783b */ /* 0x000e6a0000000200 */
[C---:B----4-:R-:W-:Y:S01]  /*85a0*/  HMMA.16816.F32.BF16 R28, R128.reuse, R32, RZ ;  /* 0x00000020801c723c */ /* 0x050fe200000418ff */
[----:B------:R-:W-:Y:S05]  /*85b0*/  LDSM.16.M88.4 R172, [R234] ;  /* 0x00000000eaac783b */ /* 0x000fea0000000200 */
[----:B------:R-:W4:Y:S02]  /*85c0*/  LDSM.16.M88.4 R176, [R233] ;  /* 0x00000000e9b0783b */ /* 0x000f240000000200 */
[C---:B------:R-:W-:Y:S03]  /*85d0*/  HMMA.16816.F32.BF16 R32, R128.reuse, R34, RZ ;  /* 0x000000228020723c */ /* 0x040fe600000418ff */
[----:B------:R-:W1:Y:S05]  /*85e0*/  LDSM.16.M88.4 R180, [R233+0x800] ;  /* 0x00080000e9b4783b */ /* 0x000e6a0000000200 */
[C---:B-----5:R-:W-:Y:S01]  /*85f0*/  HMMA.16816.F32.BF16 R36, R128.reuse, R40, RZ ;  /* 0x000000288024723c */ /* 0x060fe200000418ff */
[----:B------:R-:W5:Y:S05]  /*8600*/  LDSM.16.M88.4 R184, [R233+0x1000] ;  /* 0x00100000e9b8783b */ /* 0x000f6a0000000200 */
[----:B------:R-:W1:Y:S02]  /*8610*/  LDSM.16.M88.4 R188, [R233+0x1800] ;  /* 0x00180000e9bc783b */ /* 0x000e640000000200 */
[C---:B------:R-:W-:Y:S03]  /*8620*/  HMMA.16816.F32.BF16 R40, R128.reuse, R42, RZ ;  /* 0x0000002a8028723c */ /* 0x040fe600000418ff */
[----:B------:R-:W1:Y:S05]  /*8630*/  LDSM.16.M88.4 R192, [R233+0x2000] ;  /* 0x00200000e9c0783b */ /* 0x000e6a0000000200 */
[C---:B------:R-:W-:Y:S01]  /*8640*/  HMMA.16816.F32.BF16 R44, R128.reuse, R48, RZ ;  /* 0x00000030802c723c */ /* 0x040fe200000418ff */
[----:B------:R-:W1:Y:S05]  /*8650*/  LDSM.16.M88.4 R196, [R233+0x2800] ;  /* 0x00280000e9c4783b */ /* 0x000e6a0000000200 */
[----:B------:R-:W-:Y:S02]  /*8660*/  LDSM.16.M88.4 R200, [R233+0x6000] ;  /* 0x00600000e9c8783b */ /* 0x000fe40000000200 */
[C---:B------:R-:W-:Y:S03]  /*8670*/  HMMA.16816.F32.BF16 R48, R128.reuse, R50, RZ ;  /* 0x000000328030723c */ /* 0x040fe600000418ff */
[----:B------:R-:W-:Y:S05]  /*8680*/  LDSM.16.M88.4 R204, [R233+0x7000] ;  /* 0x00700000e9cc783b */ /* 0x000fea0000000200 */
[C---:B------:R-:W-:Y:S01]  /*8690*/  HMMA.16816.F32.BF16 R52, R128.reuse, R56, RZ ;  /* 0x000000388034723c */ /* 0x040fe200000418ff */
[----:B------:R-:W-:Y:S07]  /*86a0*/  LDSM.16.M88.4 R208, [R231] ;  /* 0x00000000e7d0783b */ /* 0x000fee0000000200 */
[C---:B------:R-:W-:Y:S08]  /*86b0*/  HMMA.16816.F32.BF16 R56, R128.reuse, R58, RZ ;  /* 0x0000003a8038723c */ /* 0x040ff000000418ff */
[C---:B--2---:R-:W-:Y:S08]  /*86c0*/  HMMA.16816.F32.BF16 R60, R128.reuse, R64, RZ ;  /* 0x00000040803c723c */ /* 0x044ff000000418ff */
[C---:B------:R-:W-:Y:S08]  /*86d0*/  HMMA.16816.F32.BF16 R64, R128.reuse, R66, RZ ;  /* 0x000000428040723c */ /* 0x040ff000000418ff */
[C---:B------:R-:W-:Y:S08]  /*86e0*/  HMMA.16816.F32.BF16 R68, R128.reuse, R72, RZ ;  /* 0x000000488044723c */ /* 0x040ff000000418ff */
        /* <DEDUP_REMOVED lines=21> */
[----:B------:R-:W3:Y:S07]  /*8840*/  LDSM.16.M88.4 R180, [R233+0x4000] ;  /* 0x00400000e9b4783b */ /* 0x000eee0000000200 */
[C---:B-----5:R-:W-:Y:S08]  /*8850*/  HMMA.16816.F32.BF16 R20, R172.reuse, R184, R20 ;  /* 0x000000b8ac14723c */ /* 0x060ff00000041814 */
[C---:B------:R-:W-:Y:S01]  /*8860*/  HMMA.16816.F32.BF16 R24, R172.reuse, R186, R24 ;  /* 0x000000baac18723c */ /* 0x040fe20000041818 */
[----:B------:R-:W4:Y:S07]  /*8870*/  LDSM.16.M88.4 R184, [R233+0x4800] ;  /* 0x00480000e9b8783b */ /* 0x000f2e0000000200 */
[C---:B------:R-:W-:Y:S08]  /*8880*/  HMMA.16816.F32.BF16 R28, R172.reuse, R188, R28 ;  /* 0x000000bcac1c723c */ /* 0x040ff0000004181c */
[C---:B------:R-:W-:Y:S01]  /*8890*/  HMMA.16816.F32.BF16 R32, R172.reuse, R190, R32 ;  /* 0x000000beac20723c */ /* 0x040fe20000041820 */
[----:B------:R-:W5:Y:S07]  /*88a0*/  LDSM.16.M88.4 R188, [R233+0x5000] ;  /* 0x00500000e9bc783b */ /* 0x000f6e0000000200 */
[C---:B------:R-:W-:Y:S08]  /*88b0*/  HMMA.16816.F32.BF16 R36, R172.reuse, R192, R36 ;  /* 0x000000c0ac24723c */ /* 0x040ff00000041824 */
[C---:B------:R-:W-:Y:S01]  /*88c0*/  HMMA.16816.F32.BF16 R40, R172.reuse, R194, R40 ;  /* 0x000000c2ac28723c */ /* 0x040fe20000041828 */
[----:B------:R-:W3:Y:S07]  /*88d0*/  LDSM.16.M88.4 R192, [R233+0x5800] ;  /* 0x00580000e9c0783b */ /* 0x000eee0000000200 */
[C---:B------:R-:W-:Y:S08]  /*88e0*/  HMMA.16816.F32.BF16 R44, R172.reuse, R196, R44 ;  /* 0x000000c4ac2c723c */ /* 0x040ff0000004182c */
[C---:B------:R-:W-:Y:S01]  /*88f0*/  HMMA.16816.F32.BF16 R48, R172.reuse, R198, R48 ;  /* 0x000000c6ac30723c */ /* 0x040fe20000041830 */
[----:B------:R-:W4:Y:S07]  /*8900*/  LDSM.16.M88.4 R196, [R233+0x6800] ;  /* 0x00680000e9c4783b */ /* 0x000f2e0000000200 */
[C---:B-1----:R-:W-:Y:S08]  /*8910*/  HMMA.16816.F32.BF16 R52, R172.reuse, R168, R52 ;  /* 0x000000a8ac34723c */ /* 0x042ff00000041834 */
[C---:B------:R-:W-:Y:S01]  /*8920*/  HMMA.16816.F32.BF16 R56, R172.reuse, R170, R56 ;  /* 0x000000aaac38723c */ /* 0x040fe20000041838 */
[----:B------:R-:W1:Y:S07]  /*8930*/  LDSM.16.M88.4 R168, [R233+0x7800] ;  /* 0x00780000e9a8783b */ /* 0x000e6e0000000200 */
        /* <DEDUP_REMOVED lines=11> */
[----:B------:R-:W5:Y:S07]  /*89f0*/  LDSM.16.M88.4 R188, [R223] ;  /* 0x00000000dfbc783b */ /* 0x000f6e0000000200 */
[C---:B------:R-:W-:Y:S08]  /*8a00*/  HMMA.16816.F32.BF16 R92, R172.reuse, R192, R92 ;  /* 0x000000c0ac5c723c */ /* 0x040ff0000004185c */
[C---:B------:R-:W-:Y:S01]  /*8a10*/  HMMA.16816.F32.BF16 R96, R172.reuse, R194, R96 ;  /* 0x000000c2ac60723c */ /* 0x040fe20000041860 */
[----:B------:R-:W1:Y:S07]  /*8a20*/  LDSM.16.M88.4 R192, [R222] ;  /* 0x00000000dec0783b */ /* 0x000e6e0000000200 */
[C---:B------:R-:W-:Y:S08]  /*8a30*/  HMMA.16816.F32.BF16 R100, R172.reuse, R200, R100 ;  /* 0x000000c8ac64723c */ /* 0x040ff00000041864 */
[C---:B------:R-:W-:Y:S01]  /*8a40*/  HMMA.16816.F32.BF16 R104, R172.reuse, R202, R104 ;  /* 0x000000caac68723c */ /* 0x040fe20000041868 */
[----:B------:R-:W-:Y:S07]  /*8a50*/  LDSM.16.M88.4 R200, [R218] ;  /* 0x00000000dac8783b */ /* 0x000fee0000000200 */
[C---:B------:R-:W-:Y:S08]  /*8a60*/  HMMA.16816.F32.BF16 R108, R172.reuse, R196, R108 ;  /* 0x000000c4ac6c723c */ /* 0x040ff0000004186c */
[C---:B------:R-:W-:Y:S01]  /*8a70*/  HMMA.16816.F32.BF16 R112, R172.reuse, R198, R112 ;  /* 0x000000c6ac70723c */ /* 0x040fe20000041870 */
[----:B------:R-:W3:Y:S07]  /*8a80*/  LDSM.16.M88.4 R196, [R221] ;  /* 0x00000000ddc4783b */ /* 0x000eee0000000200 */
[C---:B------:R-:W-:Y:S08]  /*8a90*/  HMMA.16816.F32.BF16 R116, R172.reuse, R204, R116 ;  /* 0x000000ccac74723c */ /* 0x040ff00000041874 */
[C---:B------:R-:W-:Y:S01]  /*8aa0*/  HMMA.16816.F32.BF16 R120, R172.reuse, R206, R120 ;  /* 0x000000ceac78723c */ /* 0x040fe20000041878 */
[----:B------:R-:W-:Y:S07]  /*8ab0*/  LDSM.16.M88.4 R204, [R217] ;  /* 0x00000000d9cc783b */ /* 0x000fee0000000200 */
[C---:B-1----:R-:W-:Y:S08]  /*8ac0*/  HMMA.16816.F32.BF16 R124, R172.reuse, R168, R124 ;  /* 0x000000a8ac7c723c */ /* 0x042ff0000004187c */
[----:B------:R-:W-:Y:S01]  /*8ad0*/  HMMA.16816.F32.BF16 R128, R172, R170, R128 ;  /* 0x000000aaac80723c */ /* 0x000fe20000041880 */
[----:B------:R-:W1:Y:S05]  /*8ae0*/  LDSM.16.M88.4 R168, [R220] ;  /* 0x00000000dca8783b */ /* 0x000e6a0000000200 */
[----:B------:R-:W1:Y:S02]  /*8af0*/  LDSM.16.M88.4 R172, [R219] ;  /* 0x00000000dbac783b */ /* 0x000e640000000200 */
        /* <DEDUP_REMOVED lines=21> */
[C---:B------:R-:W-:Y:S08]  /*8c50*/  HMMA.16816.F32.BF16 R60, R176.reuse, R172, R60 ;  /* 0x000000acb03c723c */ /* 0x040ff0000004183c */
[C---:B------:R-:W-:Y:S01]  /*8c60*/  HMMA.16816.F32.BF16 R64, R176.reuse, R174, R64 ;  /* 0x000000aeb040723c */ /* 0x040fe20000041840 */
[----:B------:R-:W5:Y:S07]  /*8c70*/  LDSM.16.M88.4 R172, [R212] ;  /* 0x00000000d4ac783b */ /* 0x000f6e0000000200 */
[C---:B------:R-:W-:Y:S08]  /*8c80*/  HMMA.16816.F32.BF16 R68, R176.reuse, R200, R68 ;  /* 0x000000c8b044723c */ /* 0x040ff00000041844 */
[C---:B------:R-:W-:Y:S01]  /*8c90*/  HMMA.16816.F32.BF16 R72, R176.reuse, R202, R72 ;  /* 0x000000cab048723c */ /* 0x040fe20000041848 */
[----:B------:R-:W1:Y:S07]  /*8ca0*/  LDSM.16.M88.4 R200, [R166+0x800] ;  /* 0x00080000a6c8783b */ /* 0x000e6e0000000200 */
[C---:B------:R-:W-:Y:S08]  /*8cb0*/  HMMA.16816.F32.BF16 R76, R176.reuse, R204, R76 ;  /* 0x000000ccb04c723c */ /* 0x040ff0000004184c */
[C---:B------:R-:W-:Y:S01]  /*8cc0*/  HMMA.16816.F32.BF16 R80, R176.reuse, R206, R80 ;  /* 0x000000ceb050723c */ /* 0x040fe20000041850 */
[----:B------:R-:W1:Y:S07]  /*8cd0*/  LDSM.16.M88.4 R204, [R166+0x1000] ;  /* 0x00100000a6cc783b */ /* 0x000e6e0000000200 */
[C---:B--2---:R-:W-:Y:S08]  /*8ce0*/  HMMA.16816.F32.BF16 R84, R176.reuse, R208, R84 ;  /* 0x000000d0b054723c */ /* 0x044ff00000041854 */
[C---:B------:R-:W-:Y:S01]  /*8cf0*/  HMMA.16816.F32.BF16 R88, R176.reuse, R210, R88 ;  /* 0x000000d2b058723c */ /* 0x040fe20000041858 */
[----:B------:R-:W2:Y:S07]  /*8d00*/  LDSM.16.M88.4 R208, [R166+0x1800] ;  /* 0x00180000a6d0783b */ /* 0x000eae0000000200 */
[C---:B---3--:R-:W-:Y:S08]  /*8d10*/  HMMA.16816.F32.BF16 R92, R176.reuse, R180, R92 ;  /* 0x000000b4b05c723c */ /* 0x048ff0000004185c */
[C---:B------:R-:W-:Y:S01]  /*8d20*/  HMMA.16816.F32.BF16 R96, R176.reuse, R182, R96 ;  /* 0x000000b6b060723c */ /* 0x040fe20000041860 */
[----:B------:R-:W3:Y:S07]  /*8d30*/  LDSM.16.M88.4 R180, [R166+0x2000] ;  /* 0x00200000a6b4783b */ /* 0x000eee0000000200 */
[C---:B----4-:R-:W-:Y:S08]  /*8d40*/  HMMA.16816.F32.BF16 R100, R176.reuse, R184, R100 ;  /* 0x000000b8b064723c */ /* 0x050ff00000041864 */
[C---:B------:R-:W-:Y:S01]  /*8d50*/  HMMA.16816.F32.BF16 R104, R176.reuse, R186, R104 ;  /* 0x000000bab068723c */ /* 0x040fe20000041868 */
[----:B------:R-:W4:Y:S07]  /*8d60*/  LDSM.16.M88.4 R184, [R166+0x2800] ;  /* 0x00280000a6b8783b */ /* 0x000f2e0000000200 */
[C---:B-1----:R-:W-:Y:S08]  /*8d70*/  HMMA.16816.F32.BF16 R108, R176.reuse, R168, R108 ;  /* 0x000000a8b06c723c */ /* 0x042ff0000004186c */
[C---:B------:R-:W-:Y:S01]  /*8d80*/  HMMA.16816.F32.BF16 R112, R176.reuse, R170, R112 ;  /* 0x000000aab070723c */ /* 0x040fe20000041870 */
[----:B------:R-:W1:Y:S07]  /*8d90*/  LDSM.16.M88.4 R168, [R166+0x3000] ;  /* 0x00300000a6a8783b */ /* 0x000e6e0000000200 */
[C---:B-----5:R-:W-:Y:S08]  /*8da0*/  HMMA.16816.F32.BF16 R116, R176.reuse, R172, R116 ;  /* 0x000000acb074723c */ /* 0x060ff00000041874 */
[C---:B------:R-:W-:Y:S01]  /*8db0*/  HMMA.16816.F32.BF16 R120, R176.reuse, R174, R120 ;  /* 0x000000aeb078723c */ /* 0x040fe20000041878 */
[----:B------:R-:W5:Y:S07]  /*8dc0*/  LDSM.16.M88.4 R172, [R166+0x3800] ;  /* 0x00380000a6ac783b */ /* 0x000f6e0000000200 */
[C---:B------:R-:W-:Y:S08]  /*8dd0*/  HMMA.16816.F32.BF16 R124, R176.reuse, R188, R124 ;  /* 0x000000bcb07c723c */ /* 0x040ff0000004187c */
[----:B------:R-:W-:Y:S01]  /*8de0*/  HMMA.16816.F32.BF16 R128, R176, R190, R128 ;  /* 0x000000beb080723c */ /* 0x000fe20000041880 */
[----:B------:R-:W1:Y:S05]  /*8df0*/  LDSM.16.M88.4 R176, [R166+0x4000] ;  /* 0x00400000a6b0783b */ /* 0x000e6a0000000200 */
[----:B------:R-:W-:Y:S02]  /*8e00*/  LDSM.16.M88.4 R188, [R166+0x5000] ;  /* 0x00500000a6bc783b */ /* 0x000fe40000000200 */
[C---:B------:R-:W-:Y:S08]  /*8e10*/  HMMA.16816.F32.BF16 R4, R192.reuse, R196, R4 ;  /* 0x000000c4c004723c */ /* 0x040ff00000041804 */
[C---:B------:R-:W-:Y:S01]  /*8e20*/  HMMA.16816.F32.BF16 R8, R192.reuse, R198, R8 ;  /* 0x000000c6c008723c */ /* 0x040fe20000041808 */
[----:B------:R-:W-:Y:S07]  /*8e30*/  LDSM.16.M88.4 R196, [R166+0x5800] ;  /* 0x00580000a6c4783b */ /* 0x000fee0000000200 */
[C---:B------:R-:W-:Y:S08]  /*8e40*/  HMMA.16816.F32.BF16 R12, R192.reuse, R200, R12 ;  /* 0x000000c8c00c723c */ /* 0x040ff0000004180c */
[C---:B------:R-:W-:Y:S01]  /*8e50*/  HMMA.16816.F32.BF16 R16, R192.reuse, R202, R16 ;  /* 0x000000cac010723c */ /* 0x040fe20000041810 */
[----:B------:R-:W-:Y:S07]  /*8e60*/  LDSM.16.M88.4 R200, [R166+0x6000] ;  /* 0x00600000a6c8783b */ /* 0x000fee0000000200 */
[C---:B------:R-:W-:Y:S08]  /*8e70*/  HMMA.16816.F32.BF16 R20, R192.reuse, R204, R20 ;  /* 0x000000ccc014723c */ /* 0x040ff00000041814 */
[C---:B------:R-:W-:Y:S01]  /*8e80*/  HMMA.16816.F32.BF16 R24, R192.reuse, R206, R24 ;  /* 0x000000cec018723c */ /* 0x040fe20000041818 */
[----:B------:R-:W-:Y:S07]  /*8e90*/  LDSM.16.M88.4 R204, [R166+0x6800] ;  /* 0x00680000a6cc783b */ /* 0x000fee0000000200 */
[C---:B--2---:R-:W-:Y:S08]  /*8ea0*/  HMMA.16816.F32.BF16 R28, R192.reuse, R208, R28 ;  /* 0x000000d0c01c723c */ /* 0x044ff0000004181c */
[C---:B------:R-:W-:Y:S01]  /*8eb0*/  HMMA.16816.F32.BF16 R32, R192.reuse, R210, R32 ;  /* 0x000000d2c020723c */ /* 0x040fe20000041820 */
[----:B------:R-:W-:Y:S07]  /*8ec0*/  LDSM.16.M88.4 R208, [R166+0x7000] ;  /* 0x00700000a6d0783b */ /* 0x000fee0000000200 */
[C---:B---3--:R-:W-:Y:S08]  /*8ed0*/  HMMA.16816.F32.BF16 R36, R192.reuse, R180, R36 ;  /* 0x000000b4c024723c */ /* 0x048ff00000041824 */
[C---:B------:R-:W-:Y:S01]  /*8ee0*/  HMMA.16816.F32.BF16 R40, R192.reuse, R182, R40 ;  /* 0x000000b6c028723c */ /* 0x040fe20000041828 */
[----:B------:R-:W2:Y:S07]  /*8ef0*/  LDSM.16.M88.4 R180, [R166+0x4800] ;  /* 0x00480000a6b4783b */ /* 0x000eae0000000200 */
[C---:B----4-:R-:W-:Y:S08]  /*8f00*/  HMMA.16816.F32.BF16 R44, R192.reuse, R184, R44 ;  /* 0x000000b8c02c723c */ /* 0x050ff0000004182c */
[C---:B------:R-:W-:Y:S01]  /*8f10*/  HMMA.16816.F32.BF16 R48, R192.reuse, R186, R48 ;  /* 0x000000bac030723c */ /* 0x040fe20000041830 */
[----:B------:R-:W3:Y:S01]  /*8f20*/  LDSM.16.M88.4 R184, [R166+0x7800] ;  /* 0x00780000a6b8783b */ /* 0x000ee20000000200 */
[----:B------:R-:W-:Y:S04]  /*8f30*/  DEPBAR.LE SB0, 0x0 ;  /* 0x000080000000791a */ /* 0x000fe80000000000 */
[----:B------:R-:W-:Y:S02]  /*8f40*/  BAR.SYNC.DEFER_BLOCKING 0x0 ;  /* 0x0000000000007b1d */ /* 0x000fe40000010000 */
        /* <DEDUP_REMOVED lines=37> */
[----:B------:R-:W-:Y:S01]  /*91a0*/  IMAD.MOV.U32 R2, RZ, RZ, c[0x0][0x2d0] ;  /* 0x0000b400ff027624 */ /* 0x000fe200078e00ff */
        /* <DEDUP_REMOVED lines=29> */
[CC--:B------:R-:W-:Y:S02]  /*9380*/  LEA R172, P1, R171.reuse, R244.reuse, 0x2 ;  /* 0x000000f4abac7211 */ /* 0x0c0fe400078210ff */
[C---:B------:R-:W-:Y:S02]  /*9390*/  LEA R168, P0, R0.reuse, R244, 0x2 ;  /* 0x000000f400a87211 */ /* 0x040fe400078010ff */
[-C--:B------:R-:W-:Y:S02]  /*93a0*/  LEA.HI.X.SX32 R173, R171, R245.reuse, 0x2, P1 ;  /* 0x000000f5abad7211 */ /* 0x080fe400008f16ff */
[C---:B------:R-:W-:Y:S01]  /*93b0*/  LEA.HI.X.SX32 R169, R0.reuse, R245, 0x2, P0 ;  /* 0x000000f500a97211 */ /* 0x040fe200000f16ff */
[----:B------:R-:W-:Y:S02]  /*93c0*/  IMAD.IADD R0, R0, 0x1, -R171 ;  /* 0x0000000100007824 */ /* 0x000fe400078e0aab */
[----:B------:R-:W2:Y:S02]  /*93d0*/  LDG.E R165, [R172.64] ;  /* 0x0000000aaca57981 */ /* 0x000ea4000c1e1900 */
[----:B------:R-:W-:Y:S02]  /*93e0*/  IMAD R2, R0, R2, -0x100 ;  /* 0xffffff0000027424 */ /* 0x000fe400078e0202 */
[----:B------:R-:W2:Y:S02]  /*93f0*/  LDG.E R168, [R168.64] ;  /* 0x0000000aa8a87981 */ /* 0x000ea4000c1e1900 */
[----:B------:R-:W-:Y:S01]  /*9400*/  IMAD.WIDE.U32 R170, R2, c[0x0][0x198], RZ ;  /* 0x0000660002aa7a25 */ /* 0x000fe200078e00ff */
[----:B------:R-:W-:Y:S05]  /*9410*/  SHF.R.S32.HI R0, RZ, 0x1f, R2 ;  /* 0x0000001fff007819 */ /* 0x000fea0000011402 */
[----:B------:R-:W-:Y:S04]  /*9420*/  IMAD R0, R0, c[0x0][0x198], RZ ;  /* 0x0000660000007a24 */ /* 0x000fe800078e02ff */
        /* <DEDUP_REMOVED lines=8> */
.L_x_2200:
        /* <DEDUP_REMOVED lines=51> */
[----:B------:R-:W-:Y:S05]  /*97e0*/  IADD3.X R171, R169, UR5, RZ, P0, !PT ;  /* 0x00000005a9ab7c10 */ /* 0x000fea00087fe4ff */
[----:B------:R3:W-:Y:S04]  /*97f0*/  LDGSTS.E.BYPASS.LTC128B.128 [R242+0x9800], [R170.64] ;  /* 0x09800000aaf27fae */ /* 0x0007e8000b901d4a */
[----:B------:R-:W0:Y:S02]  /*9800*/  LDGDEPBAR ;  /* 0x00000000000079af */ /* 0x000e240000000000 */
.L_x_2199:
[----:B---3--:R-:W-:Y:S01]  /*9810*/  FMNMX.FTZ R168, R4, R164, !PT ;  /* 0x000000a404a87209 */ /* 0x008fe20007810000 */
        /* <DEDUP_REMOVED lines=150> */
[----:B------:R-:W-:Y:S01]  /*a180*/  ISETP.GT.AND P0, PT, R250, R237, PT ;  /* 0x000000edfa00720c */ /* 0x000fe20003f04270 */
        /* <DEDUP_REMOVED lines=10> */
[C---:B------:R-:W-:Y:S02]  /*a230*/  FMUL.FTZ R11, R3.reuse, R159 ;  /* 0x0000009f030b7220 */ /* 0x040fe40000410000 */
[C---:B------:R-:W-:Y:S01]  /*a240*/  FMUL.FTZ R14, R3.reuse, R154 ;  /* 0x0000009a030e7220 */ /* 0x040fe20000410000 */
[----:B------:R-:W2:Y:S01]  /*a250*/  MUFU.EX2 R180, R180 ;  /* 0x000000b400b47308 */ /* 0x000ea20000000800 */
[----:B------:R-:W-:Y:S02]  /*a260*/  FMUL.FTZ R15, R3, R155 ;  /* 0x0000009b030f7220 */ /* 0x000fe40000410000 */
[--C-:B------:R-:W-:Y:S02]  /*a270*/  FFMA.FTZ R18, R18, c[0x0][0x23c], -R165.reuse ;  /* 0x00008f0012127a23 */ /* 0x100fe400000108a5 */
[C---:B---3--:R-:W-:Y:S02]  /*a280*/  FMUL.FTZ R8, R164.reuse, R156 ;  /* 0x0000009ca4087220 */ /* 0x048fe40000410000 */
[C---:B------:R-:W-:Y:S02]  /*a290*/  FMUL.FTZ R9, R164.reuse, R157 ;  /* 0x0000009da4097220 */ /* 0x040fe40000410000 */
[----:B------:R-:W3:Y:S01]  /*a2a0*/  LDSM.16.MT88.4 R156, [R227+0xa000] ;  /* 0x00a00000e39c783b */ /* 0x000ee20000004200 */
[----:B------:R-:W-:Y:S01]  /*a2b0*/  MUFU.EX2 R190, R190 ;  /* 0x000000be00be7308 */ /* 0x000fe20000000800 */
[C---:B------:R-:W-:Y:S02]  /*a2c0*/  FMUL.FTZ R12, R164.reuse, R152 ;  /* 0x00000098a40c7220 */ /* 0x040fe40000410000 */
[----:B------:R-:W-:Y:S02]  /*a2d0*/  FMUL.FTZ R13, R164, R153 ;  /* 0x00000099a40d7220 */ /* 0x000fe40000410000 */
[--C-:B------:R-:W-:Y:S02]  /*a2e0*/  FFMA.FTZ R179, R16, c[0x0][0x23c], -R176.reuse ;  /* 0x00008f0010b37a23 */ /* 0x100fe400000108b0 */
[----:B------:R-:W4:Y:S01]  /*a2f0*/  LDSM.16.MT88.4 R152, [R226+0xa000] ;  /* 0x00a00000e298783b */ /* 0x000f220000004200 */
[C---:B------:R-:W-:Y:S02]  /*a300*/  FMUL.FTZ R16, R164.reuse, R148 ;  /* 0x00000094a4107220 */ /* 0x040fe40000410000 */
[----:B------:R-:W5:Y:S01]  /*a310*/  MUFU.EX2 R181, R181 ;  /* 0x000000b500b57308 */ /* 0x000f620000000800 */
[--C-:B------:R-:W-:Y:S02]  /*a320*/  FFMA.FTZ R182, R17, c[0x0][0x23c], -R176.reuse ;  /* 0x00008f0011b67a23 */ /* 0x100fe400000108b0 */
[C---:B------:R-:W-:Y:S02]  /*a330*/  FMUL.FTZ R17, R164.reuse, R149 ;  /* 0x00000095a4117220 */ /* 0x040fe40000410000 */
[C---:B------:R-:W-:Y:S02]  /*a340*/  FMUL.FTZ R136, R164.reuse, R136 ;  /* 0x00000088a4887220 */ /* 0x040fe40000410000 */
[C---:B------:R-:W-:Y:S02]  /*a350*/  FMUL.FTZ R137, R164.reuse, R137 ;  /* 0x00000089a4897220 */ /* 0x040fe40000410000 */
[C---:B------:R-:W-:Y:S01]  /*a360*/  FMUL.FTZ R138, R3.reuse, R138 ;  /* 0x0000008a038a7220 */ /* 0x040fe20000410000 */
[----:B------:R-:W-:Y:S01]  /*a370*/  MUFU.EX2 R183, R183 ;  /* 0x000000b700b77308 */ /* 0x000fe20000000800 */
[C---:B------:R-:W-:Y:S02]  /*a380*/  FMUL.FTZ R139, R3.reuse, R139 ;  /* 0x0000008b038b7220 */ /* 0x040fe40000410000 */
[C---:B------:R-:W-:Y:S02]  /*a390*/  FMUL.FTZ R140, R164.reuse, R140 ;  /* 0x0000008ca48c7220 */ /* 0x040fe40000410000 */
[----:B------:R-:W-:Y:S02]  /*a3a0*/  FMUL.FTZ R141, R164, R141 ;  /* 0x0000008da48d7220 */ /* 0x000fe40000410000 */
[C---:B------:R-:W-:Y:S02]  /*a3b0*/  FMUL.FTZ R142, R3.reuse, R142 ;  /* 0x0000008e038e7220 */ /* 0x040fe40000410000 */
[----:B------:R-:W-:Y:S01]  /*a3c0*/  FMUL.FTZ R143, R3, R143 ;  /* 0x0000008f038f7220 */ /* 0x000fe20000410000 */
[----:B------:R-:W-:Y:S01]  /*a3d0*/  MUFU.EX2 R177, R177 ;  /* 0x000000b100b17308 */ /* 0x000fe20000000800 */
[--C-:B------:R-:W-:Y:S02]  /*a3e0*/  FFMA.FTZ R193, R4, c[0x0][0x23c], -R176.reuse ;  /* 0x00008f0004c17a23 */ /* 0x100fe400000108b0 */
[C---:B------:R-:W-:Y:S02]  /*a3f0*/  FMUL.FTZ R4, R164.reuse, R160 ;  /* 0x000000a0a4047220 */ /* 0x040fe40000410000 */
[--C-:B------:R-:W-:Y:S02]  /*a400*/  FFMA.FTZ R187, R5, c[0x0][0x23c], -R176.reuse ;  /* 0x00008f0005bb7a23 */ /* 0x100fe400000108b0 */
[----:B------:R-:W-:Y:S02]  /*a410*/  FMUL.FTZ R5, R164, R161 ;  /* 0x000000a1a4057220 */ /* 0x000fe40000410000 */
[--C-:B------:R-:W-:Y:S01]  /*a420*/  FFMA.FTZ R194, R6, c[0x0][0x23c], -R165.reuse ;  /* 0x00008f0006c27a23 */ /* 0x100fe200000108a5 */
[----:B------:R-:W-:Y:S01]  /*a430*/  MUFU.EX2 R193, R193 ;  /* 0x000000c100c17308 */ /* 0x000fe20000000800 */
[----:B------:R-:W-:Y:S01]  /*a440*/  FMUL.FTZ R6, R3, R162 ;  /* 0x000000a203067220 */ /* 0x000fe20000410000 */
[----:B--2---:R-:W-:Y:S01]  /*a450*/  F2FP.BF16.PACK_AB R162, R180, R189 ;  /* 0x000000bdb4a2723e */ /* 0x004fe200000010ff */
[--C-:B------:R-:W-:Y:S02]  /*a460*/  FFMA.FTZ R188, R7, c[0x0][0x23c], -R165.reuse ;  /* 0x00008f0007bc7a23 */ /* 0x100fe400000108a5 */
[----:B------:R-:W-:Y:S01]  /*a470*/  FMUL.FTZ R7, R3, R163 ;  /* 0x000000a303077220 */ /* 0x000fe20000410000 */
[----:B-----5:R-:W-:Y:S01]  /*a480*/  F2FP.BF16.PACK_AB R163, R181, R190 ;  /* 0x000000beb5a3723e */ /* 0x020fe200000010ff */
[C---:B------:R-:W-:Y:S02]  /*a490*/  FMUL.FTZ R132, R164.reuse, R132 ;  /* 0x00000084a4847220 */ /* 0x040fe40000410000 */
[----:B------:R-:W-:Y:S01]  /*a4a0*/  FMUL.FTZ R133, R164, R133 ;  /* 0x00000085a4857220 */ /* 0x000fe20000410000 */
[----:B------:R-:W2:Y:S01]  /*a4b0*/  MUFU.EX2 R187, R187 ;  /* 0x000000bb00bb7308 */ /* 0x000ea20000000800 */
[C---:B------:R-:W-:Y:S02]  /*a4c0*/  FMUL.FTZ R134, R3.reuse, R134 ;  /* 0x0000008603867220 */ /* 0x040fe40000410000 */
[C---:B------:R-:W-:Y:S02]  /*a4d0*/  FMUL.FTZ R135, R3.reuse, R135 ;  /* 0x0000008703877220 */ /* 0x040fe40000410000 */
[--C-:B------:R-:W-:Y:S02]  /*a4e0*/  FFMA.FTZ R186, R22, c[0x0][0x23c], -R165.reuse ;  /* 0x00008f0016ba7a23 */ /* 0x100fe400000108a5 */
[----:B------:R-:W-:Y:S02]  /*a4f0*/  FMUL.FTZ R22, R3, R146 ;  /* 0x0000009203167220 */ /* 0x000fe40000410000 */
[--C-:B------:R-:W-:Y:S01]  /*a500*/  FFMA.FTZ R185, R23, c[0x0][0x23c], -R165.reuse ;  /* 0x00008f0017b97a23 */ /* 0x100fe200000108a5 */
[----:B------:R-:W-:Y:S01]  /*a510*/  MUFU.EX2 R194, R194 ;  /* 0x000000c200c27308 */ /* 0x000fe20000000800 */
[----:B------:R-:W-:Y:S02]  /*a520*/  FMUL.FTZ R23, R3, R147 ;  /* 0x0000009303177220 */ /* 0x000fe40000410000 */
[--C-:B------:R-:W-:Y:S02]  /*a530*/  FFMA.FTZ R191, R24, c[0x0][0x23c], -R176.reuse ;  /* 0x00008f0018bf7a23 */ /* 0x100fe400000108b0 */
[--C-:B------:R-:W-:Y:S02]  /*a540*/  FFMA.FTZ R118, R118, c[0x0][0x23c], -R165.reuse ;  /* 0x00008f0076767a23 */ /* 0x100fe400000108a5 */
[--C-:B------:R-:W-:Y:S02]  /*a550*/  FFMA.FTZ R122, R122, c[0x0][0x23c], -R165.reuse ;  /* 0x00008f007a7a7a23 */ /* 0x100fe400000108a5 */
[--C-:B------:R-:W-:Y:S01]  /*a560*/  FFMA.FTZ R44, R44, c[0x0][0x23c], -R176.reuse ;  /* 0x00008f002c2c7a23 */ /* 0x100fe200000108b0 */
[----:B------:R-:W5:Y:S01]  /*a570*/  MUFU.EX2 R188, R188 ;  /* 0x000000bc00bc7308 */ /* 0x000f620000000800 */
[--C-:B------:R-:W-:Y:S02]  /*a580*/  FFMA.FTZ R45, R45, c[0x0][0x23c], -R176.reuse ;  /* 0x00008f002d2d7a23 */ /* 0x100fe400000108b0 */
[--C-:B------:R-:W-:Y:S01]  /*a590*/  FFMA.FTZ R46, R46, c[0x0][0x23c], -R165.reuse ;  /* 0x00008f002e2e7a23 */ /* 0x100fe200000108a5 */
[----:B--2---:R-:W-:Y:S01]  /*a5a0*/  F2FP.BF16.PACK_AB R160, R187, R193 ;  /* 0x000000c1bba0723e */ /* 0x004fe200000010ff */
[--C-:B------:R-:W-:Y:S02]  /*a5b0*/  FFMA.FTZ R47, R47, c[0x0][0x23c], -R165.reuse ;  /* 0x00008f002f2f7a23 */ /* 0x100fe400000108a5 */
[--C-:B------:R-:W-:Y:S02]  /*a5c0*/  FFMA.FTZ R48, R48, c[0x0][0x23c], -R176.reuse ;  /* 0x00008f0030307a23 */ /* 0x100fe400000108b0 */
[--C-:B------:R-:W-:Y:S01]  /*a5d0*/  FFMA.FTZ R49, R49, c[0x0][0x23c], -R176.reuse ;  /* 0x00008f0031317a23 */ /* 0x100fe200000108b0 */
[----:B------:R-:W-:Y:S01]  /*a5e0*/  MUFU.EX2 R184, R184 ;  /* 0x000000b800b87308 */ /* 0x000fe20000000800 */
[--C-:B------:R-:W-:Y:S02]  /*a5f0*/  FFMA.FTZ R50, R50, c[0x0][0x23c], -R165.reuse ;  /* 0x00008f0032327a23 */ /* 0x100fe400000108a5 */
[--C-:B------:R-:W-:Y:S02]  /*a600*/  FFMA.FTZ R51, R51, c[0x0][0x23c], -R165.reuse ;  /* 0x00008f0033337a23 */ /* 0x100fe400000108a5 */
[--C-:B------:R-:W-:Y:S02]  /*a610*/  FFMA.FTZ R52, R52, c[0x0][0x23c], -R176.reuse ;  /* 0x00008f0034347a23 */ /* 0x100fe400000108b0 */
[----:B------:R-:W-:Y:S02]  /*a620*/  FFMA.FTZ R53, R53, c[0x0][0x23c], -R176 ;  /* 0x00008f0035357a23 */ /* 0x000fe400000108b0 */
[--C-:B------:R-:W-:Y:S01]  /*a630*/  FFMA.FTZ R54, R54, c[0x0][0x23c], -R165.reuse ;  /* 0x00008f0036367a23 */ /* 0x100fe200000108a5 */
[----:B------:R-:W-:Y:S01]  /*a640*/  MUFU.EX2 R178, R178 ;  /* 0x000000b200b27308 */ /* 0x000fe20000000800 */
[--C-:B------:R-:W-:Y:S02]  /*a650*/  FFMA.FTZ R55, R55, c[0x0][0x23c], -R165.reuse ;  /* 0x00008f0037377a23 */ /* 0x100fe400000108a5 */
[--C-:B------:R-:W-:Y:S01]  /*a660*/  FFMA.FTZ R63, R63, c[0x0][0x23c], -R165.reuse ;  /* 0x00008f003f3f7a23 */ /* 0x100fe200000108a5 */
[----:B-----5:R-:W-:Y:S01]  /*a670*/  F2FP.BF16.PACK_AB R161, R188, R194 ;  /* 0x000000c2bca1723e */ /* 0x020fe200000010ff */
[--C-:B------:R-:W-:Y:S02]  /*a680*/  FFMA.FTZ R79, R79, c[0x0][0x23c], -R165.reuse ;  /* 0x00008f004f4f7a23 */ /* 0x100fe400000108a5 */
[----:B------:R-:W-:Y:S02]  /*a690*/  FFMA.FTZ R95, R95, c[0x0][0x23c], -R165 ;  /* 0x00008f005f5f7a23 */ /* 0x000fe400000108a5 */
[----:B------:R-:W-:Y:S01]  /*a6a0*/  FFMA.FTZ R194, R3, R251, R194 ;  /* 0x000000fb03c27223 */ /* 0x000fe200000100c2 */
[----:B------:R-:W-:Y:S01]  /*a6b0*/  MUFU.EX2 R179, R179 ;  /* 0x000000b300b37308 */ /* 0x000fe20000000800 */
[C---:B-1----:R-:W-:Y:S05]  /*a6c0*/  HMMA.16816.F32.BF16 R4, R160.reuse, R168, R4 ;  /* 0x000000a8a004723c */ /* 0x042fea0000041804 */
[----:B------:R-:W-:Y:S02]  /*a6d0*/  FFMA.FTZ R92, R92, c[0x0][0x23c], -R176 ;  /* 0x00008f005c5c7a23 */ /* 0x000fe400000108b0 */
[----:B------:R-:W-:Y:S01]  /*a6e0*/  FADD.FTZ R194, R188, R194 ;  /* 0x000000c2bcc27221 */ /* 0x000fe20000010000 */
[C---:B------:R-:W-:Y:S01]  /*a6f0*/  HMMA.16816.F32.BF16 R8, R160.reuse, R170, R8 ;  /* 0x000000aaa008723c */ /* 0x040fe20000041808 */
[----:B------:R-:W1:Y:S01]  /*a700*/  MUFU.EX2 R182, R182 ;  /* 0x000000b600b67308 */ /* 0x000e620000000800 */
[----:B------:R-:W-:Y:S02]  /*a710*/  LDSM.16.MT88.4 R168, [R227+0xa800] ;  /* 0x00a80000e3a8783b */ /* 0x000fe40000004200 */
[----:B------:R-:W-:Y:S02]  /*a720*/  FADD.FTZ R190, R190, R194 ;  /* 0x000000c2bebe7221 */ /* 0x000fe40000010000 */
[----:B------:R-:W-:Y:S02]  /*a730*/  FFMA.FTZ R193, R164, R252, R193 ;  /* 0x000000fca4c17223 */ /* 0x000fe400000100c1 */
[C---:B------:R-:W-:Y:S03]  /*a740*/  HMMA.16816.F32.BF16 R12, R160.reuse, R172, R12 ;  /* 0x000000aca00c723c */ /* 0x040fe6000004180c */
[----:B------:R2:W-:Y:S01]  /*a750*/  MUFU.EX2 R172, R18 ;  /* 0x0000001200ac7308 */ /* 0x0005e20000000800 */
[----:B------:R-:W-:Y:S02]  /*a760*/  FADD.FTZ R190, R181, R190 ;  /* 0x000000beb5be7221 */ /* 0x000fe40000010000 */
[----:B------:R-:W-:Y:S02]  /*a770*/  FADD.FTZ R193, R187, R193 ;  /* 0x000000c1bbc17221 */ /* 0x000fe40000010000 */
[----:B------:R-:W-:Y:S01]  /*a780*/  FFMA.FTZ R173, R19, c[0x0][0x23c], -R165 ;  /* 0x00008f0013ad7a23 */ /* 0x000fe200000108a5 */
[C---:B------:R-:W-:Y:S03]  /*a790*/  HMMA.16816.F32.BF16 R132, R160.reuse, R174, R132 ;  /* 0x000000aea084723c */ /* 0x040fe60000041884 */
[----:B------:R-:W-:Y:S01]  /*a7a0*/  FMUL.FTZ R19, R3, R151 ;  /* 0x0000009703137220 */ /* 0x000fe20000410000 */
[----:B------:R-:W-:Y:S01]  /*a7b0*/  MUFU.EX2 R186, R186 ;  /* 0x000000ba00ba7308 */ /* 0x000fe20000000800 */
[----:B------:R-:W-:Y:S02]  /*a7c0*/  FADD.FTZ R189, R189, R193 ;  /* 0x000000c1bdbd7221 */ /* 0x000fe40000010000 */
[--C-:B------:R-:W-:Y:S01]  /*a7d0*/  FFMA.FTZ R174, R20, c[0x0][0x23c], -R176.reuse ;  /* 0x00008f0014ae7a23 */ /* 0x100fe200000108b0 */
[----:B-1----:R-:W-:Y:S01]  /*a7e0*/  F2FP.BF16.PACK_AB R146, R182, R179 ;  /* 0x000000b3b692723e */ /* 0x002fe200000010ff */
[C---:B------:R-:W-:Y:S03]  /*a7f0*/  FMUL.FTZ R20, R164.reuse, R144 ;  /* 0x00000090a4147220 */ /* 0x040fe60000410000 */
[----:B------:R-:W-:Y:S01]  /*a800*/  F2FP.BF16.PACK_AB R144, R177, R183 ;  /* 0x000000b7b190723e */ /* 0x000fe200000010ff */
[----:B------:R-:W-:Y:S01]  /*a810*/  FFMA.FTZ R175, R21, c[0x0][0x23c], -R176 ;  /* 0x00008f0015af7a23 */ /* 0x000fe200000108b0 */
[----:B------:R-:W1:Y:S01]  /*a820*/  MUFU.EX2 R173, R173 ;  /* 0x000000ad00ad7308 */ /* 0x000e620000000800 */
[----:B------:R-:W-:Y:S01]  /*a830*/  FMUL.FTZ R21, R164, R145 ;  /* 0x00000091a4157220 */ /* 0x000fe20000410000 */
[----:B------:R-:W-:Y:S01]  /*a840*/  F2FP.BF16.PACK_AB R145, R178, R184 ;  /* 0x000000b8b291723e */ /* 0x000fe200000010ff */
[----:B------:R-:W-:Y:S01]  /*a850*/  FADD.FTZ R184, R184, R190 ;  /* 0x000000beb8b87221 */ /* 0x000fe20000010000 */
[----:B------:R-:W-:Y:S01]  /*a860*/  MOV R164, R2 ;  /* 0x0000000200a47202 */ /* 0x000fe20000000f00 */
[----:B--2---:R-:W-:Y:S02]  /*a870*/  FMUL.FTZ R18, R3, R150 ;  /* 0x0000009603127220 */ /* 0x004fe40000410000 */
[----:B------:R-:W2:Y:S01]  /*a880*/  LDSM.16.MT88.4 R148, [R229+0xa800] ;  /* 0x00a80000e594783b */ /* 0x000ea20000004200 */
[----:B------:R-:W-:Y:S02]  /*a890*/  FADD.FTZ R184, R178, R184 ;  /* 0x000000b8b2b87221 */ /* 0x000fe40000010000 */
[----:B------:R-:W-:Y:S01]  /*a8a0*/  MUFU.EX2 R174, R174 ;  /* 0x000000ae00ae7308 */ /* 0x000fe20000000800 */
[----:B------:R-:W-:Y:S01]  /*a8b0*/  FADD.FTZ R189, R180, R189 ;  /* 0x000000bdb4bd7221 */ /* 0x000fe20000010000 */
[C---:B---3--:R-:W-:Y:S03]  /*a8c0*/  HMMA.16816.F32.BF16 R16, R160.reuse, R156, R16 ;  /* 0x0000009ca010723c */ /* 0x048fe60000041810 */
[----:B------:R-:W-:Y:S04]  /*a8d0*/  FADD.FTZ R183, R183, R189 ;  /* 0x000000bdb7b77221 */ /* 0x000fe80000010000 */
[----:B------:R-:W-:Y:S01]  /*a8e0*/  FADD.FTZ R183, R177, R183 ;  /* 0x000000b7b1b77221 */ /* 0x000fe20000010000 */
[----:B------:R-:W3:Y:S01]  /*a8f0*/  MUFU.EX2 R175, R175 ;  /* 0x000000af00af7308 */ /* 0x000ee20000000800 */
[C---:B------:R-:W-:Y:S01]  /*a900*/  HMMA.16816.F32.BF16 R136, R160.reuse, R158, R136 ;  /* 0x0000009ea088723c */ /* 0x040fe20000041888 */
[----:B------:R-:W5:Y:S02]  /*a910*/  LDSM.16.MT88.4 R156, [R228+0xa800] ;  /* 0x00a80000e49c783b */ /* 0x000f640000004200 */
[----:B-1----:R-:W-:Y:S01]  /*a920*/  F2FP.BF16.PACK_AB R147, R173, R172 ;  /* 0x000000acad93723e */ /* 0x002fe200000010ff */
[----:B------:R-:W-:Y:S02]  /*a930*/  FADD.FTZ R172, R172, R184 ;  /* 0x000000b8acac7221 */ /* 0x000fe40000010000 */
[----:B------:R-:W-:Y:S02]  /*a940*/  FADD.FTZ R179, R179, R183 ;  /* 0x000000b7b3b37221 */ /* 0x000fe40000010000 */
[C---:B----4-:R-:W-:Y:S01]  /*a950*/  HMMA.16816.F32.BF16 R140, R160.reuse, R152, R140 ;  /* 0x00000098a08c723c */ /* 0x050fe2000004188c */
[----:B------:R-:W1:Y:S03]  /*a960*/  MUFU.EX2 R185, R185 ;  /* 0x000000b900b97308 */ /* 0x000e660000000800 */
[----:B------:R-:W-:Y:S02]  /*a970*/  FADD.FTZ R172, R173, R172 ;  /* 0x000000acadac7221 */ /* 0x000fe40000010000 */
[----:B------:R-:W-:Y:S02]  /*a980*/  FADD.FTZ R179, R182, R179 ;  /* 0x000000b3b6b37221 */ /* 0x000fe40000010000 */
[----:B------:R-:W-:Y:S01]  /*a990*/  HMMA.16816.F32.BF16 R20, R160, R154, R20 ;  /* 0x0000009aa014723c */ /* 0x000fe20000041814 */
[----:B------:R-:W4:Y:S02]  /*a9a0*/  LDSM.16.MT88.4 R152, [R226+0xa800] ;  /* 0x00a80000e298783b */ /* 0x000f240000004200 */
[----:B------:R-:W-:Y:S04]  /*a9b0*/  MUFU.EX2 R191, R191 ;  /* 0x000000bf00bf7308 */ /* 0x000fe80000000800 */
[--C-:B------:R-:W-:Y:S01]  /*a9c0*/  FFMA.FTZ R163, R28, c[0x0][0x23c], -R176.reuse ;  /* 0x00008f001ca37a23 */ /* 0x100fe200000108b0 */
[----:B---3--:R-:W-:Y:S01]  /*a9d0*/  F2FP.BF16.PACK_AB R24, R175, R174 ;  /* 0x000000aeaf18723e */ /* 0x008fe200000010ff */
[----:B------:R-:W-:Y:S01]  /*a9e0*/  FFMA.FTZ R160, R25, c[0x0][0x23c], -R176 ;  /* 0x00008f0019a07a23 */ /* 0x000fe200000108b0 */
[C---:B--2---:R-:W-:Y:S03]  /*a9f0*/  HMMA.16816.F32.BF16 R4, R144.reuse, R148, R4 ;  /* 0x000000949004723c */ /* 0x044fe60000041804 */
[----:B------:R-:W-:Y:S02]  /*aa00*/  MUFU.EX2 R163, R163 ;  /* 0x000000a300a37308 */ /* 0x000fe40000000800 */
[--C-:B------:R-:W-:Y:S01]  /*aa10*/  FFMA.FTZ R161, R26, c[0x0][0x23c], -R165.reuse ;  /* 0x00008f001aa17a23 */ /* 0x100fe200000108a5 */
[----:B-1----:R-:W-:Y:S02]  /*aa20*/  F2FP.BF16.PACK_AB R25, R185, R186 ;  /* 0x000000bab919723e */ /* 0x002fe400000010ff */
[C---:B------:R-:W-:Y:S01]  /*aa30*/  HMMA.16816.F32.BF16 R8, R144.reuse, R150, R8 ;  /* 0x000000969008723c */ /* 0x040fe20000041808 */
[----:B------:R-:W1:Y:S03]  /*aa40*/  LDSM.16.MT88.4 R148, [R229+0xb000] ;  /* 0x00b00000e594783b */ /* 0x000e660000004200 */
[----:B------:R-:W-:Y:S01]  /*aa50*/  FFMA.FTZ R162, R27, c[0x0][0x23c], -R165 ;  /* 0x00008f001ba27a23 */ /* 0x000fe200000108a5 */
[----:B------:R-:W2:Y:S01]  /*aa60*/  MUFU.EX2 R160, R160 ;  /* 0x000000a000a07308 */ /* 0x000ea20000000800 */
[----:B------:R-:W-:Y:S02]  /*aa70*/  FADD.FTZ R186, R186, R172 ;  /* 0x000000acbaba7221 */ /* 0x000fe40000010000 */
[C---:B-----5:R-:W-:Y:S04]  /*aa80*/  HMMA.16816.F32.BF16 R12, R144.reuse, R156, R12 ;  /* 0x0000009c900c723c */ /* 0x060fe8000004180c */
[----:B------:R-:W-:Y:S02]  /*aa90*/  FADD.FTZ R186, R185, R186 ;  /* 0x000000bab9ba7221 */ /* 0x000fe40000010000 */
[----:B------:R-:W-:Y:S01]  /*aaa0*/  FADD.FTZ R174, R174, R179 ;  /* 0x000000b3aeae7221 */ /* 0x000fe20000010000 */
[----:B------:R-:W3:Y:S01]  /*aab0*/  MUFU.EX2 R161, R161 ;  /* 0x000000a100a17308 */ /* 0x000ee20000000800 */
[C---:B------:R-:W-:Y:S01]  /*aac0*/  HMMA.16816.F32.BF16 R132, R144.reuse, R158, R132 ;  /* 0x0000009e9084723c */ /* 0x040fe20000041884 */
[----:B------:R-:W5:Y:S03]  /*aad0*/  LDSM.16.MT88.4 R156, [R228+0xb000] ;  /* 0x00b00000e49c783b */ /* 0x000f660000004200 */
[----:B------:R-:W-:Y:S04]  /*aae0*/  FADD.FTZ R174, R175, R174 ;  /* 0x000000aeafae7221 */ /* 0x000fe80000010000 */
[C---:B------:R-:W-:Y:S01]  /*aaf0*/  HMMA.16816.F32.BF16 R16, R144.reuse, R168, R16 ;  /* 0x000000a89010723c */ /* 0x040fe20000041810 */
[----:B------:R-:W1:Y:S03]  /*ab00*/  MUFU.EX2 R162, R162 ;  /* 0x000000a200a27308 */ /* 0x000e660000000800 */
[----:B--2---:R-:W-:Y:S01]  /*ab10*/  F2FP.BF16.PACK_AB R26, R160, R191 ;  /* 0x000000bfa01a723e */ /* 0x004fe200000010ff */
[----:B------:R-:W-:Y:S03]  /*ab20*/  FADD.FTZ R191, R191, R174 ;  /* 0x000000aebfbf7221 */ /* 0x000fe60000010000 */
[C---:B------:R-:W-:Y:S03]  /*ab30*/  HMMA.16816.F32.BF16 R136, R144.reuse, R170, R136 ;  /* 0x000000aa9088723c */ /* 0x040fe60000041888 */
[----:B------:R-:W2:Y:S01]  /*ab40*/  MUFU.EX2 R192, R192 ;  /* 0x000000c000c07308 */ /* 0x000ea20000000800 */
[--C-:B------:R-:W-:Y:S02]  /*ab50*/  FFMA.FTZ R168, R30, c[0x0][0x23c], -R165.reuse ;  /* 0x00008f001ea87a23 */ /* 0x100fe400000108a5 */
[----:B------:R-:W-:Y:S02]  /*ab60*/  FFMA.FTZ R169, R34, c[0x0][0x23c], -R165 ;  /* 0x00008f0022a97a23 */ /* 0x000fe400000108a5 */
[C---:B----4-:R-:W-:Y:S04]  /*ab70*/  HMMA.16816.F32.BF16 R140, R144.reuse, R152, R140 ;  /* 0x00000098908c723c */ /* 0x050fe8000004188c */
[----:B------:R-:W-:Y:S01]  /*ab80*/  FADD.FTZ R191, R160, R191 ;  /* 0x000000bfa0bf7221 */ /* 0x000fe20000010000 */
[----:B------:R-:W-:Y:S01]  /*ab90*/  MUFU.EX2 R168, R168 ;  /* 0x000000a800a87308 */ /* 0x000fe20000000800 */
[----:B---3--:R-:W-:Y:S02]  /*aba0*/  FADD.FTZ R186, R161, R186 ;  /* 0x000000baa1ba7221 */ /* 0x008fe40000010000 */
[----:B------:R-:W-:Y:S01]  /*abb0*/  FFMA.FTZ R152, R31, c[0x0][0x23c], -R165 ;  /* 0x00008f001f987a23 */ /* 0x000fe200000108a5 */
[----:B------:R-:W-:Y:S01]  /*abc0*/  HMMA.16816.F32.BF16 R20, R144, R154, R20 ;  /* 0x0000009a9014723c */ /* 0x000fe20000041814 */
[----:B------:R-:W3:Y:S02]  /*abd0*/  LDSM.16.MT88.4 R28, [R227+0xb000] ;  /* 0x00b00000e31c783b */ /* 0x000ee40000004200 */
[--C-:B------:R-:W-:Y:S01]  /*abe0*/  FFMA.FTZ R153, R32, c[0x0][0x23c], -R176.reuse ;  /* 0x00008f0020997a23 */ /* 0x100fe200000108b0 */
[C---:B-1----:R-:W-:Y:S01]  /*abf0*/  F2FP.BF16.PACK_AB R27, R162.reuse, R161 ;  /* 0x000000a1a21b723e */ /* 0x042fe200000010ff */
[----:B------:R-:W-:Y:S01]  /*ac00*/  FADD.FTZ R191, R163, R191 ;  /* 0x000000bfa3bf7221 */ /* 0x000fe20000010000 */
[----:B------:R-:W1:Y:S01]  /*ac10*/  MUFU.EX2 R152, R152 ;  /* 0x0000009800987308 */ /* 0x000e620000000800 */
[----:B------:R-:W-:Y:S02]  /*ac20*/  FFMA.FTZ R154, R33, c[0x0][0x23c], -R176 ;  /* 0x00008f00219a7a23 */ /* 0x000fe400000108b0 */
[----:B------:R-:W4:Y:S02]  /*ac30*/  LDSM.16.MT88.4 R144, [R226+0xb000] ;  /* 0x00b00000e290783b */ /* 0x000f240000004200 */
[C---:B------:R-:W-:Y:S05]  /*ac40*/  HMMA.16816.F32.BF16 R4, R24.reuse, R148, R4 ;  /* 0x000000941804723c */ /* 0x040fea0000041804 */
[----:B------:R-:W-:Y:S01]  /*ac50*/  MUFU.EX2 R153, R153 ;  /* 0x0000009900997308 */ /* 0x000fe20000000800 */
[--C-:B------:R-:W-:Y:S02]  /*ac60*/  FFMA.FTZ R155, R35, c[0x0][0x23c], -R165.reuse ;  /* 0x00008f00239b7a23 */ /* 0x100fe400000108a5 */
[----:B------:R-:W1:Y:S01]  /*ac70*/  LDSM.16.MT88.4 R32, [R229+0xb800] ;  /* 0x00b80000e520783b */ /* 0x000e620000004200 */
[C---:B------:R-:W-:Y:S03]  /*ac80*/  HMMA.16816.F32.BF16 R8, R24.reuse, R150, R8 ;  /* 0x000000961808723c */ /* 0x040fe60000041808 */
[----:B------:R-:W-:Y:S03]  /*ac90*/  FADD.FTZ R162, R162, R186 ;  /* 0x000000baa2a27221 */ /* 0x000fe60000010000 */
[----:B------:R-:W1:Y:S01]  /*aca0*/  MUFU.EX2 R154, R154 ;  /* 0x0000009a009a7308 */ /* 0x000e620000000800 */
[----:B------:R-:W1:Y:S01]  /*acb0*/  LDSM.16.MT88.4 R148, [R228+0xb800] ;  /* 0x00b80000e494783b */ /* 0x000e620000004200 */
[C---:B-----5:R-:W-:Y:S07]  /*acc0*/  HMMA.16816.F32.BF16 R12, R24.reuse, R156, R12 ;  /* 0x0000009c180c723c */ /* 0x060fee000004180c */
[--C-:B------:R-:W-:Y:S01]  /*acd0*/  FFMA.FTZ R156, R36, c[0x0][0x23c], -R176.reuse ;  /* 0x00008f00249c7a23 */ /* 0x100fe200000108b0 */
[----:B------:R-:W-:Y:S01]  /*ace0*/  MUFU.EX2 R169, R169 ;  /* 0x000000a900a97308 */ /* 0x000fe20000000800 */
[--C-:B------:R-:W-:Y:S01]  /*acf0*/  FFMA.FTZ R157, R37, c[0x0][0x23c], -R176.reuse ;  /* 0x00008f00259d7a23 */ /* 0x100fe200000108b0 */
[C---:B------:R-:W-:Y:S07]  /*ad00*/  HMMA.16816.F32.BF16 R132, R24.reuse, R158, R132 ;  /* 0x0000009e1884723c */ /* 0x040fee0000041884 */
[--C-:B------:R-:W-:Y:S01]  /*ad10*/  FFMA.FTZ R158, R38, c[0x0][0x23c], -R165.reuse ;  /* 0x00008f00269e7a23 */ /* 0x100fe200000108a5 */
[----:B------:R-:W5:Y:S01]  /*ad20*/  MUFU.EX2 R155, R155 ;  /* 0x0000009b009b7308 */ /* 0x000f620000000800 */
[C---:B---3--:R-:W-:Y:S03]  /*ad30*/  HMMA.16816.F32.BF16 R16, R24.reuse, R28, R16 ;  /* 0x0000001c1810723c */ /* 0x048fe60000041810 */
[--C-:B------:R-:W-:Y:S02]  /*ad40*/  FFMA.FTZ R159, R39, c[0x0][0x23c], -R165.reuse ;  /* 0x00008f00279f7a23 */ /* 0x100fe400000108a5 */
[----:B------:R-:W-:Y:S03]  /*ad50*/  LDSM.16.MT88.4 R36, [R226+0xb800] ;  /* 0x00b80000e224783b */ /* 0x000fe60000004200 */
[C---:B------:R-:W-:Y:S01]  /*ad60*/  HMMA.16816.F32.BF16 R136, R24.reuse, R30, R136 ;  /* 0x0000001e1888723c */ /* 0x040fe20000041888 */
[----:B------:R-:W3:Y:S04]  /*ad70*/  MUFU.EX2 R156, R156 ;  /* 0x0000009c009c7308 */ /* 0x000ee80000000800 */
[----:B------:R-:W3:Y:S03]  /*ad80*/  LDSM.16.MT88.4 R28, [R227+0xb800] ;  /* 0x00b80000e31c783b */ /* 0x000ee60000004200 */
[C---:B----4-:R-:W-:Y:S03]  /*ad90*/  HMMA.16816.F32.BF16 R140, R24.reuse, R144, R140 ;  /* 0x00000090188c723c */ /* 0x050fe6000004188c */
[----:B------:R-:W4:Y:S04]  /*ada0*/  MUFU.EX2 R157, R157 ;  /* 0x0000009d009d7308 */ /* 0x000f280000000800 */
[--C-:B------:R-:W-:Y:S01]  /*adb0*/  FFMA.FTZ R145, R40, c[0x0][0x23c], -R176.reuse ;  /* 0x00008f0028917a23 */ /* 0x100fe200000108b0 */
[----:B------:R-:W-:Y:S04]  /*adc0*/  HMMA.16816.F32.BF16 R20, R24, R146, R20 ;  /* 0x000000921814723c */ /* 0x000fe80000041814 */
[----:B------:R-:W-:Y:S01]  /*add0*/  FFMA.FTZ R144, R41, c[0x0][0x23c], -R176 ;  /* 0x00008f0029907a23 */ /* 0x000fe200000108b0 */
[----:B------:R-:W-:Y:S02]  /*ade0*/  MUFU.EX2 R158, R158 ;  /* 0x0000009e009e7308 */ /* 0x000fe40000000800 */
[--C-:B------:R-:W-:Y:S01]  /*adf0*/  FFMA.FTZ R147, R42, c[0x0][0x23c], -R165.reuse ;  /* 0x00008f002a937a23 */ /* 0x100fe200000108a5 */
[----:B--2---:R-:W-:Y:S01]  /*ae00*/  F2FP.BF16.PACK_AB R24, R192, R163 ;  /* 0x000000a3c018723e */ /* 0x004fe200000010ff */
[----:B------:R-:W-:Y:S02]  /*ae10*/  FFMA.FTZ R146, R43, c[0x0][0x23c], -R165 ;  /* 0x00008f002b927a23 */ /* 0x000fe400000108a5 */
[----:B------:R-:W-:Y:S01]  /*ae20*/  LDSM.16.MT88.4 R40, [R228+0xc000] ;  /* 0x00c00000e428783b */ /* 0x000fe20000004200 */
[----:B-1----:R-:W-:Y:S01]  /*ae30*/  F2FP.BF16.PACK_AB R25, R152, R168 ;  /* 0x000000a89819723e */ /* 0x002fe200000010ff */
[----:B------:R-:W-:Y:S01]  /*ae40*/  FADD.FTZ R168, R168, R162 ;  /* 0x000000a2a8a87221 */ /* 0x000fe20000010000 */
[----:B------:R-:W-:Y:S01]  /*ae50*/  F2FP.BF16.PACK_AB R26, R154, R153 ;  /* 0x000000999a1a723e */ /* 0x000fe200000010ff */
[----:B------:R-:W1:Y:S01]  /*ae60*/  MUFU.EX2 R159, R159 ;  /* 0x0000009f009f7308 */ /* 0x000e620000000800 */
[----:B-----5:R-:W-:Y:S01]  /*ae70*/  F2FP.BF16.PACK_AB R27, R155, R169 ;  /* 0x000000a99b1b723e */ /* 0x020fe200000010ff */
[----:B------:R-:W-:Y:S02]  /*ae80*/  FADD.FTZ R192, R192, R191 ;  /* 0x000000bfc0c07221 */ /* 0x000fe40000010000 */
[----:B------:R-:W-:Y:S02]  /*ae90*/  FADD.FTZ R168, R152, R168 ;  /* 0x000000a898a87221 */ /* 0x000fe40000010000 */
[----:B------:R-:W-:Y:S02]  /*aea0*/  FADD.FTZ R192, R153, R192 ;  /* 0x000000c099c07221 */ /* 0x000fe40000010000 */
[C---:B------:R-:W-:Y:S02]  /*aeb0*/  HMMA.16816.F32.BF16 R4, R24.reuse, R32, R4 ;  /* 0x000000201804723c */ /* 0x040fe40000041804 */
[----:B------:R-:W-:Y:S01]  /*aec0*/  MUFU.EX2 R145, R145 ;  /* 0x0000009100917308 */ /* 0x000fe20000000800 */
[----:B------:R-:W-:Y:S02]  /*aed0*/  FADD.FTZ R154, R154, R192 ;  /* 0x000000c09a9a7221 */ /* 0x000fe40000010000 */
[----:B------:R-:W-:Y:S02]  /*aee0*/  FADD.FTZ R169, R169, R168 ;  /* 0x000000a8a9a97221 */ /* 0x000fe40000010000 */
[----:B---3--:R-:W-:Y:S01]  /*aef0*/  FADD.FTZ R154, R156, R154 ;  /* 0x0000009a9c9a7221 */ /* 0x008fe20000010000 */
[C---:B------:R-:W-:Y:S01]  /*af00*/  HMMA.16816.F32.BF16 R8, R24.reuse, R34, R8 ;  /* 0x000000221808723c */ /* 0x040fe20000041808 */
[----:B------:R-:W2:Y:S03]  /*af10*/  LDSM.16.MT88.4 R32, [R229+0xc000] ;  /* 0x00c00000e520783b */ /* 0x000ea60000004200 */
[----:B------:R-:W3:Y:S01]  /*af20*/  MUFU.EX2 R144, R144 ;  /* 0x0000009000907308 */ /* 0x000ee20000000800 */
[----:B----4-:R-:W-:Y:S02]  /*af30*/  FADD.FTZ R154, R157, R154 ;  /* 0x0000009a9d9a7221 */ /* 0x010fe40000010000 */
[----:B------:R-:W-:Y:S01]  /*af40*/  FADD.FTZ R169, R155, R169 ;  /* 0x000000a99ba97221 */ /* 0x000fe20000010000 */
[C---:B------:R-:W-:Y:S06]  /*af50*/  HMMA.16816.F32.BF16 R12, R24.reuse, R148, R12 ;  /* 0x00000094180c723c */ /* 0x040fec000004180c */
[----:B------:R-:W-:Y:S01]  /*af60*/  MUFU.EX2 R147, R147 ;  /* 0x0000009300937308 */ /* 0x000fe20000000800 */
[--C-:B------:R-:W-:Y:S01]  /*af70*/  FFMA.FTZ R148, R56, c[0x0][0x23c], -R176.reuse ;  /* 0x00008f0038947a23 */ /* 0x100fe200000108b0 */
[C---:B------:R-:W-:Y:S04]  /*af80*/  HMMA.16816.F32.BF16 R132, R24.reuse, R150, R132 ;  /* 0x000000961884723c */ /* 0x040fe80000041884 */
[--C-:B------:R-:W-:Y:S02]  /*af90*/  FFMA.FTZ R56, R57, c[0x0][0x23c], -R176.reuse ;  /* 0x00008f0039387a23 */ /* 0x100fe400000108b0 */
[--C-:B------:R-:W-:Y:S02]  /*afa0*/  FFMA.FTZ R57, R58, c[0x0][0x23c], -R165.reuse ;  /* 0x00008f003a397a23 */ /* 0x100fe400000108a5 */
[----:B------:R-:W4:Y:S01]  /*afb0*/  MUFU.EX2 R146, R146 ;  /* 0x0000009200927308 */ /* 0x000f220000000800 */
[C---:B------:R-:W-:Y:S03]  /*afc0*/  HMMA.16816.F32.BF16 R16, R24.reuse, R28, R16 ;  /* 0x0000001c1810723c */ /* 0x040fe60000041810 */
[--C-:B------:R-:W-:Y:S02]  /*afd0*/  FFMA.FTZ R58, R59, c[0x0][0x23c], -R165.reuse ;  /* 0x00008f003b3a7a23 */ /* 0x100fe400000108a5 */
[--C-:B------:R-:W-:Y:S02]  /*afe0*/  FFMA.FTZ R59, R60, c[0x0][0x23c], -R176.reuse ;  /* 0x00008f003c3b7a23 */ /* 0x100fe400000108b0 */
[--C-:B------:R-:W-:Y:S01]  /*aff0*/  FFMA.FTZ R60, R61, c[0x0][0x23c], -R176.reuse ;  /* 0x00008f003d3c7a23 */ /* 0x100fe200000108b0 */
[C---:B------:R-:W-:Y:S01]  /*b000*/  HMMA.16816.F32.BF16 R136, R24.reuse, R30, R136 ;  /* 0x0000001e1888723c */ /* 0x040fe20000041888 */
[----:B------:R-:W-:Y:S01]  /*b010*/  MUFU.EX2 R44, R44 ;  /* 0x0000002c002c7308 */ /* 0x000fe20000000800 */
[----:B------:R-:W5:Y:S02]  /*b020*/  LDSM.16.MT88.4 R28, [R227+0xc000] ;  /* 0x00c00000e31c783b */ /* 0x000f640000004200 */
[--C-:B------:R-:W-:Y:S02]  /*b030*/  FFMA.FTZ R61, R62, c[0x0][0x23c], -R165.reuse ;  /* 0x00008f003e3d7a23 */ /* 0x100fe400000108a5 */
[--C-:B------:R-:W-:Y:S02]  /*b040*/  FFMA.FTZ R62, R64, c[0x0][0x23c], -R176.reuse ;  /* 0x00008f00403e7a23 */ /* 0x100fe400000108b0 */
[C---:B------:R-:W-:Y:S03]  /*b050*/  HMMA.16816.F32.BF16 R140, R24.reuse, R36, R140 ;  /* 0x00000024188c723c */ /* 0x040fe6000004188c */
[----:B------:R-:W2:Y:S01]  /*b060*/  MUFU.EX2 R45, R45 ;  /* 0x0000002d002d7308 */ /* 0x000ea20000000800 */
[--C-:B------:R-:W-:Y:S02]  /*b070*/  FFMA.FTZ R64, R65, c[0x0][0x23c], -R176.reuse ;  /* 0x00008f0041407a23 */ /* 0x100fe400000108b0 */
[--C-:B------:R-:W-:Y:S02]  /*b080*/  FFMA.FTZ R65, R66, c[0x0][0x23c], -R165.reuse ;  /* 0x00008f0042417a23 */ /* 0x100fe400000108a5 */
[----:B------:R-:W-:Y:S01]  /*b090*/  HMMA.16816.F32.BF16 R20, R24, R38, R20 ;  /* 0x000000261814723c */ /* 0x000fe20000041814 */
[----:B------:R-:W5:Y:S03]  /*b0a0*/  LDSM.16.MT88.4 R36, [R226+0xc000] ;  /* 0x00c00000e224783b */ /* 0x000f660000004200 */
[----:B------:R-:W-:Y:S01]  /*b0b0*/  FFMA.FTZ R66, R67, c[0x0][0x23c], -R165 ;  /* 0x00008f0043427a23 */ /* 0x000fe200000108a5 */
[----:B------:R-:W-:Y:S01]  /*b0c0*/  MUFU.EX2 R46, R46 ;  /* 0x0000002e002e7308 */ /* 0x000fe20000000800 */
[--C-:B------:R-:W-:Y:S01]  /*b0d0*/  FFMA.FTZ R67, R68, c[0x0][0x23c], -R176.reuse ;  /* 0x00008f0044437a23 */ /* 0x100fe200000108b0 */
[----:B------:R-:W-:Y:S01]  /*b0e0*/  F2FP.BF16.PACK_AB R24, R157, R156 ;  /* 0x0000009c9d18723e */ /* 0x000fe200000010ff */
[----:B------:R-:W-:Y:S01]  /*b0f0*/  FFMA.FTZ R68, R69, c[0x0][0x23c], -R176 ;  /* 0x00008f0045447a23 */ /* 0x000fe200000108b0 */
[----:B-1----:R-:W-:Y:S03]  /*b100*/  F2FP.BF16.PACK_AB R25, R159, R158 ;  /* 0x0000009e9f19723e */ /* 0x002fe600000010ff */
[----:B---3--:R-:W-:Y:S01]  /*b110*/  F2FP.BF16.PACK_AB R26, R144, R145 ;  /* 0x00000091901a723e */ /* 0x008fe200000010ff */
[----:B------:R-:W-:Y:S01]  /*b120*/  FADD.FTZ R158, R158, R169 ;  /* 0x000000a99e9e7221 */ /* 0x000fe20000010000 */
[----:B----4-:R-:W-:Y:S01]  /*b130*/  F2FP.BF16.PACK_AB R27, R146, R147 ;  /* 0x00000093921b723e */ /* 0x010fe200000010ff */
[----:B------:R-:W1:Y:S01]  /*b140*/  MUFU.EX2 R47, R47 ;  /* 0x0000002f002f7308 */ /* 0x000e620000000800 */
[----:B------:R-:W-:Y:S02]  /*b150*/  FADD.FTZ R145, R145, R154 ;  /* 0x0000009a91917221 */ /* 0x000fe40000010000 */
[----:B------:R-:W-:Y:S02]  /*b160*/  FADD.FTZ R158, R159, R158 ;  /* 0x0000009e9f9e7221 */ /* 0x000fe40000010000 */
[--C-:B------:R-:W-:Y:S01]  /*b170*/  FFMA.FTZ R69, R70, c[0x0][0x23c], -R165.reuse ;  /* 0x00008f0046457a23 */ /* 0x100fe200000108a5 */
        /* <DEDUP_REMOVED lines=9> */
[--C-:B------:R-:W-:Y:S01]  /*b210*/  FFMA.FTZ R71, R72, c[0x0][0x23c], -R176.reuse ;  /* 0x00008f0048477a23 */ /* 0x100fe200000108b0 */
[C---:B------:R-:W-:Y:S04]  /*b220*/  HMMA.16816.F32.BF16 R12, R24.reuse, R40, R12 ;  /* 0x00000028180c723c */ /* 0x040fe8000004180c */
        /* <DEDUP_REMOVED lines=8> */
[C---:B-----5:R-:W-:Y:S01]  /*b2b0*/  HMMA.16816.F32.BF16 R16, R24.reuse, R28, R16 ;  /* 0x0000001c1810723c */ /* 0x060fe20000041810 */
[----:B------:R-:W4:Y:S03]  /*b2c0*/  MUFU.EX2 R51, R51 ;  /* 0x0000003300337308 */ /* 0x000f260000000800 */
[--C-:B------:R-:W-:Y:S02]  /*b2d0*/  FFMA.FTZ R77, R78, c[0x0][0x23c], -R165.reuse ;  /* 0x00008f004e4d7a23 */ /* 0x100fe400000108a5 */
[--C-:B------:R-:W-:Y:S02]  /*b2e0*/  FFMA.FTZ R78, R80, c[0x0][0x23c], -R176.reuse ;  /* 0x00008f00504e7a23 */ /* 0x100fe400000108b0 */
[C---:B------:R-:W-:Y:S01]  /*b2f0*/  HMMA.16816.F32.BF16 R136, R24.reuse, R30, R136 ;  /* 0x0000001e1888723c */ /* 0x040fe20000041888 */
[----:B------:R-:W5:Y:S02]  /*b300*/  LDSM.16.MT88.4 R28, [R228+0xc800] ;  /* 0x00c80000e41c783b */ /* 0x000f640000004200 */
        /* <DEDUP_REMOVED lines=8> */
[----:B------:R-:W5:Y:S03]  /*b390*/  LDSM.16.MT88.4 R36, [R227+0xc800] ;  /* 0x00c80000e324783b */ /* 0x000f660000004200 */
[--C-:B------:R-:W-:Y:S02]  /*b3a0*/  FFMA.FTZ R84, R85, c[0x0][0x23c], -R176.reuse ;  /* 0x00008f0055547a23 */ /* 0x100fe400000108b0 */
[--C-:B------:R-:W-:Y:S01]  /*b3b0*/  FFMA.FTZ R85, R86, c[0x0][0x23c], -R165.reuse ;  /* 0x00008f0056557a23 */ /* 0x100fe200000108a5 */
[----:B------:R-:W-:Y:S01]  /*b3c0*/  MUFU.EX2 R54, R54 ;  /* 0x0000003600367308 */ /* 0x000fe20000000800 */
[----:B------:R-:W-:Y:S01]  /*b3d0*/  F2FP.BF16.PACK_AB R24, R45, R44 ;  /* 0x0000002c2d18723e */ /* 0x000fe200000010ff */
[----:B------:R-:W-:Y:S03]  /*b3e0*/  FFMA.FTZ R86, R87, c[0x0][0x23c], -R165 ;  /* 0x00008f0057567a23 */ /* 0x000fe600000108a5 */
[----:B-1----:R-:W-:Y:S01]  /*b3f0*/  F2FP.BF16.PACK_AB R25, R47, R46 ;  /* 0x0000002e2f19723e */ /* 0x002fe200000010ff */
[----:B------:R-:W-:Y:S01]  /*b400*/  FADD.FTZ R46, R46, R147 ;  /* 0x000000932e2e7221 */ /* 0x000fe20000010000 */
[----:B---3--:R-:W-:Y:S01]  /*b410*/  F2FP.BF16.PACK_AB R26, R49, R48 ;  /* 0x00000030311a723e */ /* 0x008fe200000010ff */
[--C-:B------:R-:W-:Y:S01]  /*b420*/  FFMA.FTZ R87, R88, c[0x0][0x23c], -R176.reuse ;  /* 0x00008f0058577a23 */ /* 0x100fe200000108b0 */
[----:B----4-:R-:W-:Y:S01]  /*b430*/  F2FP.BF16.PACK_AB R27, R51, R50 ;  /* 0x00000032331b723e */ /* 0x010fe200000010ff */
[----:B------:R-:W1:Y:S01]  /*b440*/  MUFU.EX2 R55, R55 ;  /* 0x0000003700377308 */ /* 0x000e620000000800 */
[--C-:B------:R-:W-:Y:S02]  /*b450*/  FFMA.FTZ R88, R89, c[0x0][0x23c], -R176.reuse ;  /* 0x00008f0059587a23 */ /* 0x100fe400000108b0 */
[--C-:B------:R-:W-:Y:S02]  /*b460*/  FFMA.FTZ R89, R90, c[0x0][0x23c], -R165.reuse ;  /* 0x00008f005a597a23 */ /* 0x100fe400000108a5 */
[--C-:B------:R-:W-:Y:S01]  /*b470*/  FFMA.FTZ R90, R91, c[0x0][0x23c], -R165.reuse ;  /* 0x00008f005b5a7a23 */ /* 0x100fe200000108a5 */
[C---:B--2---:R-:W-:Y:S03]  /*b480*/  HMMA.16816.F32.BF16 R4, R24.reuse, R32, R4 ;  /* 0x000000201804723c */ /* 0x044fe60000041804 */
[--C-:B------:R-:W-:Y:S01]  /*b490*/  FFMA.FTZ R91, R93, c[0x0][0x23c], -R176.reuse ;  /* 0x00008f005d5b7a23 */ /* 0x100fe200000108b0 */
[----:B------:R-:W-:Y:S01]  /*b4a0*/  MUFU.EX2 R148, R148 ;  /* 0x0000009400947308 */ /* 0x000fe20000000800 */
[--C-:B------:R-:W-:Y:S02]  /*b4b0*/  FFMA.FTZ R93, R94, c[0x0][0x23c], -R165.reuse ;  /* 0x00008f005e5d7a23 */ /* 0x100fe400000108a5 */
[--C-:B------:R-:W-:Y:S01]  /*b4c0*/  FFMA.FTZ R94, R96, c[0x0][0x23c], -R176.reuse ;  /* 0x00008f00605e7a23 */ /* 0x100fe200000108b0 */
[C---:B------:R-:W-:Y:S01]  /*b4d0*/  HMMA.16816.F32.BF16 R8, R24.reuse, R34, R8 ;  /* 0x000000221808723c */ /* 0x040fe20000041808 */
[----:B------:R-:W-:Y:S03]  /*b4e0*/  LDSM.16.MT88.4 R32, [R228+0xd000] ;  /* 0x00d00000e420783b */ /* 0x000fe60000004200 */
[--C-:B------:R-:W-:Y:S02]  /*b4f0*/  FFMA.FTZ R96, R98, c[0x0][0x23c], -R165.reuse ;  /* 0x00008f0062607a23 */ /* 0x100fe400000108a5 */
[----:B------:R-:W2:Y:S01]  /*b500*/  MUFU.EX2 R56, R56 ;  /* 0x0000003800387308 */ /* 0x000ea20000000800 */
[--C-:B------:R-:W-:Y:S01]  /*b510*/  FFMA.FTZ R98, R101, c[0x0][0x23c], -R176.reuse ;  /* 0x00008f0065627a23 */ /* 0x100fe200000108b0 */
[C---:B-----5:R-:W-:Y:S04]  /*b520*/  HMMA.16816.F32.BF16 R12, R24.reuse, R28, R12 ;  /* 0x0000001c180c723c */ /* 0x060fe8000004180c */
[--C-:B------:R-:W-:Y:S02]  /*b530*/  FFMA.FTZ R101, R103, c[0x0][0x23c], -R165.reuse ;  /* 0x00008f0067657a23 */ /* 0x100fe400000108a5 */
[--C-:B------:R-:W-:Y:S02]  /*b540*/  FFMA.FTZ R103, R105, c[0x0][0x23c], -R176.reuse ;  /* 0x00008f0069677a23 */ /* 0x100fe400000108b0 */
[----:B------:R-:W-:Y:S01]  /*b550*/  MUFU.EX2 R57, R57 ;  /* 0x0000003900397308 */ /* 0x000fe20000000800 */
[C---:B------:R-:W-:Y:S01]  /*b560*/  HMMA.16816.F32.BF16 R132, R24.reuse, R30, R132 ;  /* 0x0000001e1884723c */ /* 0x040fe20000041884 */
[----:B------:R-:W3:Y:S02]  /*b570*/  LDSM.16.MT88.4 R28, [R229+0xd000] ;  /* 0x00d00000e51c783b */ /* 0x000ee40000004200 */
[--C-:B------:R-:W-:Y:S02]  /*b580*/  FFMA.FTZ R105, R107, c[0x0][0x23c], -R165.reuse ;  /* 0x00008f006b697a23 */ /* 0x100fe400000108a5 */
[--C-:B------:R-:W-:Y:S02]  /*b590*/  FFMA.FTZ R107, R109, c[0x0][0x23c], -R176.reuse ;  /* 0x00008f006d6b7a23 */ /* 0x100fe400000108b0 */
[--C-:B------:R-:W-:Y:S01]  /*b5a0*/  FFMA.FTZ R109, R111, c[0x0][0x23c], -R165.reuse ;  /* 0x00008f006f6d7a23 */ /* 0x100fe200000108a5 */
[C---:B------:R-:W-:Y:S01]  /*b5b0*/  HMMA.16816.F32.BF16 R16, R24.reuse, R36, R16 ;  /* 0x000000241810723c */ /* 0x040fe20000041810 */
[----:B------:R-:W4:Y:S03]  /*b5c0*/  MUFU.EX2 R58, R58 ;  /* 0x0000003a003a7308 */ /* 0x000f260000000800 */
[--C-:B------:R-:W-:Y:S02]  /*b5d0*/  FFMA.FTZ R111, R113, c[0x0][0x23c], -R176.reuse ;  /* 0x00008f00716f7a23 */ /* 0x100fe400000108b0 */
[----:B------:R-:W-:Y:S02]  /*b5e0*/  FFMA.FTZ R113, R115, c[0x0][0x23c], -R165 ;  /* 0x00008f0073717a23 */ /* 0x000fe400000108a5 */
[C---:B------:R-:W-:Y:S01]  /*b5f0*/  HMMA.16816.F32.BF16 R136, R24.reuse, R38, R136 ;  /* 0x000000261888723c */ /* 0x040fe20000041888 */
[----:B------:R-:W5:Y:S02]  /*b600*/  LDSM.16.MT88.4 R36, [R227+0xd000] ;  /* 0x00d00000e324783b */ /* 0x000f640000004200 */
[----:B------:R-:W-:Y:S01]  /*b610*/  MUFU.EX2 R59, R59 ;  /* 0x0000003b003b7308 */ /* 0x000fe20000000800 */
[----:B------:R-:W-:Y:S02]  /*b620*/  FFMA.FTZ R115, R117, c[0x0][0x23c], -R176 ;  /* 0x00008f0075737a23 */ /* 0x000fe400000108b0 */
[----:B------:R-:W-:Y:S02]  /*b630*/  FADD.FTZ R46, R47, R46 ;  /* 0x0000002e2f2e7221 */ /* 0x000fe40000010000 */
[C---:B------:R-:W-:Y:S04]  /*b640*/  HMMA.16816.F32.BF16 R140, R24.reuse, R40, R140 ;  /* 0x00000028188c723c */ /* 0x040fe8000004188c */
[----:B------:R-:W-:Y:S01]  /*b650*/  FFMA.FTZ R47, R125, c[0x0][0x23c], -R176 ;  /* 0x00008f007d2f7a23 */ /* 0x000fe200000108b0 */
[----:B------:R-:W-:Y:S01]  /*b660*/  MUFU.EX2 R60, R60 ;  /* 0x0000003c003c7308 */ /* 0x000fe20000000800 */
[----:B------:R-:W-:Y:S02]  /*b670*/  FADD.FTZ R46, R50, R46 ;  /* 0x0000002e322e7221 */ /* 0x000fe40000010000 */
[----:B------:R-:W-:Y:S01]  /*b680*/  HMMA.16816.F32.BF16 R20, R24, R42, R20 ;  /* 0x0000002a1814723c */ /* 0x000fe20000041814 */
[----:B------:R-:W5:Y:S03]  /*b690*/  LDSM.16.MT88.4 R40, [R226+0xd000] ;  /* 0x00d00000e228783b */ /* 0x000f660000004200 */
[----:B------:R-:W-:Y:S02]  /*b6a0*/  FFMA.FTZ R50, R128, c[0x0][0x23c], -R176 ;  /* 0x00008f0080327a23 */ /* 0x000fe400000108b0 */
[----:B------:R-:W-:Y:S01]  /*b6b0*/  FADD.FTZ R51, R51, R46 ;  /* 0x0000002e33337221 */ /* 0x000fe20000010000 */
[----:B------:R-:W5:Y:S01]  /*b6c0*/  MUFU.EX2 R61, R61 ;  /* 0x0000003d003d7308 */ /* 0x000f620000000800 */
[----:B------:R-:W-:Y:S01]  /*b6d0*/  F2FP.BF16.PACK_AB R24, R53, R52 ;  /* 0x000000343518723e */ /* 0x000fe200000010ff */
[----:B------:R-:W-:Y:S03]  /*b6e0*/  FFMA.FTZ R46, R124, c[0x0][0x23c], -R176 ;  /* 0x00008f007c2e7a23 */ /* 0x000fe600000108b0 */
[C---:B-1----:R-:W-:Y:S01]  /*b6f0*/  F2FP.BF16.PACK_AB R25, R55.reuse, R54 ;  /* 0x000000363719723e */ /* 0x042fe200000010ff */
[----:B------:R-:W-:Y:S01]  /*b700*/  FADD.FTZ R51, R54, R51 ;  /* 0x0000003336337221 */ /* 0x000fe20000010000 */
[----:B--2---:R-:W-:Y:S02]  /*b710*/  F2FP.BF16.PACK_AB R26, R56, R148 ;  /* 0x00000094381a723e */ /* 0x004fe400000010ff */
[C---:B----4-:R-:W-:Y:S01]  /*b720*/  F2FP.BF16.PACK_AB R27, R58.reuse, R57 ;  /* 0x000000393a1b723e */ /* 0x050fe200000010ff */
[----:B------:R-:W1:Y:S01]  /*b730*/  MUFU.EX2 R63, R63 ;  /* 0x0000003f003f7308 */ /* 0x000e620000000800 */
[----:B------:R-:W-:Y:S04]  /*b740*/  FADD.FTZ R55, R55, R51 ;  /* 0x0000003337377221 */ /* 0x000fe80000010000 */
[----:B------:R-:W-:Y:S01]  /*b750*/  FADD.FTZ R55, R57, R55 ;  /* 0x0000003739377221 */ /* 0x000fe20000010000 */
[C---:B---3--:R-:W-:Y:S03]  /*b760*/  HMMA.16816.F32.BF16 R4, R24.reuse, R28, R4 ;  /* 0x0000001c1804723c */ /* 0x048fe60000041804 */
[----:B------:R-:W-:Y:S01]  /*b770*/  FADD.FTZ R58, R58, R55 ;  /* 0x000000373a3a7221 */ /* 0x000fe20000010000 */
[----:B------:R-:W-:Y:S04]  /*b780*/  MUFU.EX2 R62, R62 ;  /* 0x0000003e003e7308 */ /* 0x000fe80000000800 */
[C---:B------:R-:W-:Y:S01]  /*b790*/  HMMA.16816.F32.BF16 R8, R24.reuse, R30, R8 ;  /* 0x0000001e1808723c */ /* 0x040fe20000041808 */
[----:B------:R-:W2:Y:S03]  /*b7a0*/  LDSM.16.MT88.4 R28, [R229+0xd800] ;  /* 0x00d80000e51c783b */ /* 0x000ea60000004200 */
[----:B-----5:R-:W-:Y:S02]  /*b7b0*/  FADD.FTZ R58, R61, R58 ;  /* 0x0000003a3d3a7221 */ /* 0x020fe40000010000 */
[----:B------:R-:W3:Y:S02]  /*b7c0*/  MUFU.EX2 R64, R64 ;  /* 0x0000004000407308 */ /* 0x000ee40000000800 */
[C---:B------:R-:W-:Y:S08]  /*b7d0*/  HMMA.16816.F32.BF16 R12, R24.reuse, R32, R12 ;  /* 0x00000020180c723c */ /* 0x040ff0000004180c */
[----:B------:R-:W-:Y:S01]  /*b7e0*/  MUFU.EX2 R65, R65 ;  /* 0x0000004100417308 */ /* 0x000fe20000000800 */
[C---:B------:R-:W-:Y:S01]  /*b7f0*/  HMMA.16816.F32.BF16 R132, R24.reuse, R34, R132 ;  /* 0x000000221884723c */ /* 0x040fe20000041884 */
[----:B------:R-:W4:Y:S07]  /*b800*/  LDSM.16.MT88.4 R32, [R228+0xd800] ;  /* 0x00d80000e420783b */ /* 0x000f2e0000004200 */
[C---:B------:R-:W-:Y:S01]  /*b810*/  HMMA.16816.F32.BF16 R16, R24.reuse, R36, R16 ;  /* 0x000000241810723c */ /* 0x040fe20000041810 */
[----:B------:R-:W5:Y:S07]  /*b820*/  MUFU.EX2 R66, R66 ;  /* 0x0000004200427308 */ /* 0x000f6e0000000800 */
[C---:B------:R-:W-:Y:S01]  /*b830*/  HMMA.16816.F32.BF16 R136, R24.reuse, R38, R136 ;  /* 0x000000261888723c */ /* 0x040fe20000041888 */
[----:B------:R-:W4:Y:S02]  /*b840*/  LDSM.16.MT88.4 R36, [R227+0xd800] ;  /* 0x00d80000e324783b */ /* 0x000f240000004200 */
[----:B------:R-:W-:Y:S05]  /*b850*/  MUFU.EX2 R67, R67 ;  /* 0x0000004300437308 */ /* 0x000fea0000000800 */
[C---:B------:R-:W-:Y:S05]  /*b860*/  HMMA.16816.F32.BF16 R140, R24.reuse, R40, R140 ;  /* 0x00000028188c723c */ /* 0x040fea000004188c */
[----:B------:R-:W2:Y:S03]  /*b870*/  MUFU.EX2 R68, R68 ;  /* 0x0000004400447308 */ /* 0x000ea60000000800 */
[----:B------:R-:W-:Y:S01]  /*b880*/  HMMA.16816.F32.BF16 R20, R24, R42, R20 ;  /* 0x0000002a1814723c */ /* 0x000fe20000041814 */
[----:B------:R-:W4:Y:S06]  /*b890*/  LDSM.16.MT88.4 R40, [R226+0xd800] ;  /* 0x00d80000e228783b */ /* 0x000f2c0000004200 */
[----:B------:R-:W-:Y:S01]  /*b8a0*/  MUFU.EX2 R69, R69 ;  /* 0x0000004500457308 */ /* 0x000fe20000000800 */
[----:B------:R-:W-:Y:S04]  /*b8b0*/  F2FP.BF16.PACK_AB R24, R60, R59 ;  /* 0x0000003b3c18723e */ /* 0x000fe800000010ff */
[C---:B-1----:R-:W-:Y:S01]  /*b8c0*/  F2FP.BF16.PACK_AB R25, R63.reuse, R61 ;  /* 0x0000003d3f19723e */ /* 0x042fe200000010ff */
[----:B------:R-:W-:Y:S01]  /*b8d0*/  FADD.FTZ R63, R63, R58 ;  /* 0x0000003a3f3f7221 */ /* 0x000fe20000010000 */
[----:B---3--:R-:W-:Y:S02]  /*b8e0*/  F2FP.BF16.PACK_AB R26, R64, R62 ;  /* 0x0000003e401a723e */ /* 0x008fe400000010ff */
[C---:B-----5:R-:W-:Y:S01]  /*b8f0*/  F2FP.BF16.PACK_AB R27, R66.reuse, R65 ;  /* 0x00000041421b723e */ /* 0x060fe200000010ff */
[----:B------:R-:W1:Y:S01]  /*b900*/  MUFU.EX2 R70, R70 ;  /* 0x0000004600467308 */ /* 0x000e620000000800 */
[----:B------:R-:W-:Y:S04]  /*b910*/  FADD.FTZ R63, R65, R63 ;  /* 0x0000003f413f7221 */ /* 0x000fe80000010000 */
[----:B------:R-:W-:Y:S01]  /*b920*/  FADD.FTZ R63, R66, R63 ;  /* 0x0000003f423f7221 */ /* 0x000fe20000010000 */
[C---:B--2---:R-:W-:Y:S04]  /*b930*/  HMMA.16816.F32.BF16 R4, R24.reuse, R28, R4 ;  /* 0x0000001c1804723c */ /* 0x044fe80000041804 */
[----:B------:R-:W-:Y:S04]  /*b940*/  MUFU.EX2 R71, R71 ;  /* 0x0000004700477308 */ /* 0x000fe80000000800 */
[C---:B------:R-:W-:Y:S01]  /*b950*/  HMMA.16816.F32.BF16 R8, R24.reuse, R30, R8 ;  /* 0x0000001e1808723c */ /* 0x040fe20000041808 */
[----:B------:R-:W2:Y:S05]  /*b960*/  LDSM.16.MT88.4 R28, [R229+0xe000] ;  /* 0x00e00000e51c783b */ /* 0x000eaa0000004200 */
[----:B------:R-:W3:Y:S02]  /*b970*/  MUFU.EX2 R72, R72 ;  /* 0x0000004800487308 */ /* 0x000ee40000000800 */
[C---:B----4-:R-:W-:Y:S08]  /*b980*/  HMMA.16816.F32.BF16 R12, R24.reuse, R32, R12 ;  /* 0x00000020180c723c */ /* 0x050ff0000004180c */
        /* <DEDUP_REMOVED lines=14> */
[----:B-1----:R-:W-:Y:S01]  /*ba70*/  F2FP.BF16.PACK_AB R25, R70, R69 ;  /* 0x000000454619723e */ /* 0x002fe200000010ff */
[----:B------:R-:W-:Y:S01]  /*ba80*/  FADD.FTZ R69, R69, R63 ;  /* 0x0000003f45457221 */ /* 0x000fe20000010000 */
[----:B---3--:R-:W-:Y:S02]  /*ba90*/  F2FP.BF16.PACK_AB R26, R72, R71 ;  /* 0x00000047481a723e */ /* 0x008fe400000010ff */
[----:B-----5:R-:W-:Y:S01]  /*baa0*/  F2FP.BF16.PACK_AB R27, R74, R73 ;  /* 0x000000494a1b723e */ /* 0x020fe200000010ff */
[----:B------:R-:W1:Y:S01]  /*bab0*/  MUFU.EX2 R79, R79 ;  /* 0x0000004f004f7308 */ /* 0x000e620000000800 */
[----:B------:R-:W-:Y:S04]  /*bac0*/  FADD.FTZ R69, R70, R69 ;  /* 0x0000004546457221 */ /* 0x000fe80000010000 */
[----:B------:R-:W-:Y:S01]  /*bad0*/  FADD.FTZ R73, R73, R69 ;  /* 0x0000004549497221 */ /* 0x000fe20000010000 */
[C---:B--2---:R-:W-:Y:S03]  /*bae0*/  HMMA.16816.F32.BF16 R4, R24.reuse, R28, R4 ;  /* 0x0000001c1804723c */ /* 0x044fe60000041804 */
[----:B------:R-:W-:Y:S01]  /*baf0*/  FADD.FTZ R73, R74, R73 ;  /* 0x000000494a497221 */ /* 0x000fe20000010000 */
        /* <DEDUP_REMOVED lines=22> */
[C---:B-----5:R-:W-:Y:S01]  /*bc60*/  F2FP.BF16.PACK_AB R27, R82.reuse, R81 ;  /* 0x00000051521b723e */ /* 0x060fe200000010ff */
        /* <DEDUP_REMOVED lines=8> */
[----:B------:R-:W-:Y:S02]  /*bcf0*/  MUFU.EX2 R115, R115 ;  /* 0x0000007300737308 */ /* 0x000fe40000000800 */
[C---:B----4-:R-:W-:Y:S08]  /*bd00*/  HMMA.16816.F32.BF16 R12, R24.reuse, R32, R12 ;  /* 0x00000020180c723c */ /* 0x050ff0000004180c */
[C---:B------:R-:W-:Y:S01]  /*bd10*/  HMMA.16816.F32.BF16 R132, R24.reuse, R34, R132 ;  /* 0x000000221884723c */ /* 0x040fe20000041884 */
[----:B------:R-:W3:Y:S01]  /*bd20*/  MUFU.EX2 R88, R88 ;  /* 0x0000005800587308 */ /* 0x000ee20000000800 */
[----:B------:R-:W4:Y:S06]  /*bd30*/  LDSM.16.MT88.4 R32, [R228+0xf000] ;  /* 0x00f00000e420783b */ /* 0x000f2c0000004200 */
[C---:B------:R-:W-:Y:S03]  /*bd40*/  HMMA.16816.F32.BF16 R16, R24.reuse, R36, R16 ;  /* 0x000000241810723c */ /* 0x040fe60000041810 */
[----:B------:R-:W-:Y:S05]  /*bd50*/  MUFU.EX2 R89, R89 ;  /* 0x0000005900597308 */ /* 0x000fea0000000800 */
[C---:B------:R-:W-:Y:S01]  /*bd60*/  HMMA.16816.F32.BF16 R136, R24.reuse, R38, R136 ;  /* 0x000000261888723c */ /* 0x040fe20000041888 */
[----:B------:R-:W5:Y:S04]  /*bd70*/  LDSM.16.MT88.4 R36, [R227+0xf000] ;  /* 0x00f00000e324783b */ /* 0x000f680000004200 */
[----:B------:R-:W2:Y:S03]  /*bd80*/  MUFU.EX2 R90, R90 ;  /* 0x0000005a005a7308 */ /* 0x000ea60000000800 */
[C---:B------:R-:W-:Y:S07]  /*bd90*/  HMMA.16816.F32.BF16 R140, R24.reuse, R40, R140 ;  /* 0x00000028188c723c */ /* 0x040fee000004188c */
[----:B------:R4:W-:Y:S01]  /*bda0*/  MUFU.EX2 R3, R95 ;  /* 0x0000005f00037308 */ /* 0x0009e20000000800 */
[----:B------:R-:W-:Y:S01]  /*bdb0*/  HMMA.16816.F32.BF16 R20, R24, R42, R20 ;  /* 0x0000002a1814723c */ /* 0x000fe20000041814 */
[----:B------:R-:W5:Y:S06]  /*bdc0*/  LDSM.16.MT88.4 R40, [R226+0xf000] ;  /* 0x00f00000e228783b */ /* 0x000f6c0000004200 */
[----:B------:R-:W-:Y:S02]  /*bdd0*/  F2FP.BF16.PACK_AB R24, R84, R83 ;  /* 0x000000535418723e */ /* 0x000fe400000010ff */
[----:B-1----:R-:W-:Y:S01]  /*bde0*/  F2FP.BF16.PACK_AB R25, R86, R85 ;  /* 0x000000555619723e */ /* 0x002fe200000010ff */
[----:B------:R-:W-:Y:S02]  /*bdf0*/  MUFU.EX2 R92, R92 ;  /* 0x0000005c005c7308 */ /* 0x000fe40000000800 */
[----:B---3--:R-:W-:Y:S01]  /*be00*/  F2FP.BF16.PACK_AB R26, R88, R87 ;  /* 0x00000057581a723e */ /* 0x008fe200000010ff */
[----:B------:R-:W-:Y:S01]  /*be10*/  FADD.FTZ R85, R85, R81 ;  /* 0x0000005155557221 */ /* 0x000fe20000010000 */
[----:B--2---:R-:W-:Y:S03]  /*be20*/  F2FP.BF16.PACK_AB R27, R90, R89 ;  /* 0x000000595a1b723e */ /* 0x004fe600000010ff */
[----:B------:R-:W-:Y:S03]  /*be30*/  FADD.FTZ R85, R86, R85 ;  /* 0x0000005556557221 */ /* 0x000fe60000010000 */
[----:B------:R-:W1:Y:S01]  /*be40*/  MUFU.EX2 R91, R91 ;  /* 0x0000005b005b7308 */ /* 0x000e620000000800 */
[C---:B------:R-:W-:Y:S03]  /*be50*/  HMMA.16816.F32.BF16 R4, R24.reuse, R28, R4 ;  /* 0x0000001c1804723c */ /* 0x040fe60000041804 */
[--C-:B----4-:R-:W-:Y:S02]  /*be60*/  FFMA.FTZ R95, R97, c[0x0][0x23c], -R176.reuse ;  /* 0x00008f00615f7a23 */ /* 0x110fe400000108b0 */
[--C-:B------:R-:W-:Y:S02]  /*be70*/  FFMA.FTZ R97, R99, c[0x0][0x23c], -R165.reuse ;  /* 0x00008f0063617a23 */ /* 0x100fe400000108a5 */
[--C-:B------:R-:W-:Y:S01]  /*be80*/  FFMA.FTZ R99, R100, c[0x0][0x23c], -R176.reuse ;  /* 0x00008f0064637a23 */ /* 0x100fe200000108b0 */
[C---:B------:R-:W-:Y:S01]  /*be90*/  HMMA.16816.F32.BF16 R8, R24.reuse, R30, R8 ;  /* 0x0000001e1808723c */ /* 0x040fe20000041808 */
[----:B------:R-:W2:Y:S01]  /*bea0*/  LDSM.16.MT88.4 R28, [R229+0xf800] ;  /* 0x00f80000e51c783b */ /* 0x000ea20000004200 */
[----:B------:R-:W3:Y:S02]  /*beb0*/  MUFU.EX2 R93, R93 ;  /* 0x0000005d005d7308 */ /* 0x000ee40000000800 */
[--C-:B------:R-:W-:Y:S02]  /*bec0*/  FFMA.FTZ R100, R102, c[0x0][0x23c], -R165.reuse ;  /* 0x00008f0066647a23 */ /* 0x100fe400000108a5 */
[--C-:B------:R-:W-:Y:S02]  /*bed0*/  FFMA.FTZ R102, R104, c[0x0][0x23c], -R176.reuse ;  /* 0x00008f0068667a23 */ /* 0x100fe400000108b0 */
[C---:B------:R-:W-:Y:S04]  /*bee0*/  HMMA.16816.F32.BF16 R12, R24.reuse, R32, R12 ;  /* 0x00000020180c723c */ /* 0x040fe8000004180c */
[----:B------:R-:W-:Y:S01]  /*bef0*/  MUFU.EX2 R94, R94 ;  /* 0x0000005e005e7308 */ /* 0x000fe20000000800 */
[--C-:B------:R-:W-:Y:S02]  /*bf00*/  FFMA.FTZ R104, R106, c[0x0][0x23c], -R165.reuse ;  /* 0x00008f006a687a23 */ /* 0x100fe400000108a5 */
[--C-:B------:R-:W-:Y:S01]  /*bf10*/  FFMA.FTZ R106, R108, c[0x0][0x23c], -R176.reuse ;  /* 0x00008f006c6a7a23 */ /* 0x100fe200000108b0 */
[C---:B------:R-:W-:Y:S01]  /*bf20*/  HMMA.16816.F32.BF16 R132, R24.reuse, R34, R132 ;  /* 0x000000221884723c */ /* 0x040fe20000041884 */
[----:B------:R-:W4:Y:S03]  /*bf30*/  LDSM.16.MT88.4 R32, [R228+0xf800] ;  /* 0x00f80000e420783b */ /* 0x000f260000004200 */
[--C-:B------:R-:W-:Y:S02]  /*bf40*/  FFMA.FTZ R108, R110, c[0x0][0x23c], -R165.reuse ;  /* 0x00008f006e6c7a23 */ /* 0x100fe400000108a5 */
[----:B------:R-:W1:Y:S01]  /*bf50*/  MUFU.EX2 R95, R95 ;  /* 0x0000005f005f7308 */ /* 0x000e620000000800 */
[--C-:B------:R-:W-:Y:S01]  /*bf60*/  FFMA.FTZ R110, R112, c[0x0][0x23c], -R176.reuse ;  /* 0x00008f00706e7a23 */ /* 0x100fe200000108b0 */
[C---:B-----5:R-:W-:Y:S04]  /*bf70*/  HMMA.16816.F32.BF16 R16, R24.reuse, R36, R16 ;  /* 0x000000241810723c */ /* 0x060fe80000041810 */
[----:B------:R-:W-:Y:S02]  /*bf80*/  FFMA.FTZ R112, R114, c[0x0][0x23c], -R165 ;  /* 0x00008f0072707a23 */ /* 0x000fe400000108a5 */
[----:B------:R-:W-:Y:S02]  /*bf90*/  FFMA.FTZ R114, R116, c[0x0][0x23c], -R176 ;  /* 0x00008f0074727a23 */ /* 0x000fe400000108b0 */
[C---:B------:R-:W-:Y:S01]  /*bfa0*/  HMMA.16816.F32.BF16 R136, R24.reuse, R38, R136 ;  /* 0x000000261888723c */ /* 0x040fe20000041888 */
[----:B------:R-:W-:Y:S01]  /*bfb0*/  MUFU.EX2 R96, R96 ;  /* 0x0000006000607308 */ /* 0x000fe20000000800 */
[----:B------:R-:W5:Y:S02]  /*bfc0*/  LDSM.16.MT88.4 R36, [R227+0xf800] ;  /* 0x00f80000e324783b */ /* 0x000f640000004200 */
[----:B------:R-:W-:Y:S02]  /*bfd0*/  FADD.FTZ R116, R144, R145 ;  /* 0x0000009190747221 */ /* 0x000fe40000010000 */
[----:B------:R-:W-:Y:S02]  /*bfe0*/  FADD.FTZ R89, R89, R85 ;  /* 0x0000005559597221 */ /* 0x000fe40000010000 */
[C---:B------:R-:W-:Y:S03]  /*bff0*/  HMMA.16816.F32.BF16 R140, R24.reuse, R40, R140 ;  /* 0x00000028188c723c */ /* 0x040fe6000004188c */
[----:B------:R-:W2:Y:S01]  /*c000*/  MUFU.EX2 R97, R97 ;  /* 0x0000006100617308 */ /* 0x000ea20000000800 */
[----:B------:R-:W-:Y:S02]  /*c010*/  FADD.FTZ R116, R44, R116 ;  /* 0x000000742c747221 */ /* 0x000fe40000010000 */
[----:B------:R-:W-:Y:S02]  /*c020*/  FADD.FTZ R89, R90, R89 ;  /* 0x000000595a597221 */ /* 0x000fe40000010000 */
[----:B------:R-:W-:Y:S01]  /*c030*/  HMMA.16816.F32.BF16 R20, R24, R42, R20 ;  /* 0x0000002a1814723c */ /* 0x000fe20000041814 */
[----:B------:R-:W4:Y:S03]  /*c040*/  LDSM.16.MT88.4 R40, [R226+0xf800] ;  /* 0x00f80000e228783b */ /* 0x000f260000004200 */
[----:B------:R-:W-:Y:S01]  /*c050*/  FADD.FTZ R116, R45, R116 ;  /* 0x000000742d747221 */ /* 0x000fe20000010000 */
[----:B------:R-:W-:Y:S01]  /*c060*/  MUFU.EX2 R114, R114 ;  /* 0x0000007200727308 */ /* 0x000fe20000000800 */
[--C-:B------:R-:W-:Y:S01]  /*c070*/  FFMA.FTZ R45, R123, c[0x0][0x23c], -R165.reuse ;  /* 0x00008f007b2d7a23 */ /* 0x100fe200000108a5 */
[----:B-1----:R-:W-:Y:S01]  /*c080*/  F2FP.BF16.PACK_AB R24, R91, R92 ;  /* 0x0000005c5b18723e */ /* 0x002fe200000010ff */
[----:B------:R-:W-:Y:S01]  /*c090*/  FADD.FTZ R48, R48, R116 ;  /* 0x0000007430307221 */ /* 0x000fe20000010000 */
[----:B---3--:R-:W-:Y:S03]  /*c0a0*/  F2FP.BF16.PACK_AB R25, R3, R93 ;  /* 0x0000005d0319723e */ /* 0x008fe600000010ff */
[----:B------:R-:W-:Y:S01]  /*c0b0*/  F2FP.BF16.PACK_AB R26, R95, R94 ;  /* 0x0000005e5f1a723e */ /* 0x000fe200000010ff */
[----:B------:R-:W-:Y:S02]  /*c0c0*/  FADD.FTZ R48, R49, R48 ;  /* 0x0000003031307221 */ /* 0x000fe40000010000 */
[----:B------:R-:W-:Y:S01]  /*c0d0*/  MUFU.EX2 R44, R122 ;  /* 0x0000007a002c7308 */ /* 0x000fe20000000800 */
[--C-:B------:R-:W-:Y:S02]  /*c0e0*/  FFMA.FTZ R49, R127, c[0x0][0x23c], -R165.reuse ;  /* 0x00008f007f317a23 */ /* 0x100fe400000108a5 */
[----:B------:R-:W-:Y:S01]  /*c0f0*/  FADD.FTZ R52, R52, R48 ;  /* 0x0000003034347221 */ /* 0x000fe20000010000 */
[----:B--2---:R-:W-:Y:S01]  /*c100*/  F2FP.BF16.PACK_AB R27, R97, R96 ;  /* 0x00000060611b723e */ /* 0x004fe200000010ff */
[----:B------:R-:W-:Y:S02]  /*c110*/  FFMA.FTZ R48, R126, c[0x0][0x23c], -R165 ;  /* 0x00008f007e307a23 */ /* 0x000fe400000108a5 */
[----:B------:R-:W-:Y:S02]  /*c120*/  FADD.FTZ R52, R53, R52 ;  /* 0x0000003435347221 */ /* 0x000fe40000010000 */
[----:B------:R-:W-:Y:S01]  /*c130*/  FADD.FTZ R93, R93, R89 ;  /* 0x000000595d5d7221 */ /* 0x000fe20000010000 */
[----:B------:R-:W-:Y:S01]  /*c140*/  MUFU.EX2 R45, R45 ;  /* 0x0000002d002d7308 */ /* 0x000fe20000000800 */
[C---:B------:R-:W-:Y:S03]  /*c150*/  HMMA.16816.F32.BF16 R4, R24.reuse, R28, R4 ;  /* 0x0000001c1804723c */ /* 0x040fe60000041804 */
[----:B------:R-:W-:Y:S02]  /*c160*/  FADD.FTZ R148, R148, R52 ;  /* 0x0000003494947221 */ /* 0x000fe40000010000 */
[----:B------:R-:W-:Y:S01]  /*c170*/  FADD.FTZ R93, R3, R93 ;  /* 0x0000005d035d7221 */ /* 0x000fe20000010000 */
[----:B------:R-:W-:Y:S01]  /*c180*/  IADD3 R3, R250, -0x1, RZ ;  /* 0xfffffffffa037810 */ /* 0x000fe20007ffe0ff */
[----:B------:R-:W-:Y:S01]  /*c190*/  FADD.FTZ R148, R56, R148 ;  /* 0x0000009438947221 */ /* 0x000fe20000010000 */
[C---:B------:R-:W-:Y:S01]  /*c1a0*/  HMMA.16816.F32.BF16 R8, R24.reuse, R30, R8 ;  /* 0x0000001e1808723c */ /* 0x040fe20000041808 */
[----:B------:R-:W1:Y:S01]  /*c1b0*/  LDSM.16.MT88.4 R28, [R229+0x10000] ;  /* 0x01000000e51c783b */ /* 0x000e620000004200 */
[----:B------:R-:W-:Y:S02]  /*c1c0*/  MUFU.EX2 R99, R99 ;  /* 0x0000006300637308 */ /* 0x000fe40000000800 */
[----:B------:R-:W-:Y:S01]  /*c1d0*/  FADD.FTZ R148, R59, R148 ;  /* 0x000000943b947221 */ /* 0x000fe20000010000 */
[----:B------:R-:W-:Y:S01]  /*c1e0*/  MOV R250, R3 ;  /* 0x0000000300fa7202 */ /* 0x000fe20000000f00 */
[----:B------:R-:W-:Y:S01]  /*c1f0*/  FADD.FTZ R93, R96, R93 ;  /* 0x0000005d605d7221 */ /* 0x000fe20000010000 */
[----:B------:R-:W-:Y:S01]  /*c200*/  MOV R3, R0 ;  /* 0x0000000000037202 */ /* 0x000fe20000000f00 */
[C---:B----4-:R-:W-:Y:S04]  /*c210*/  HMMA.16816.F32.BF16 R12, R24.reuse, R32, R12 ;  /* 0x00000020180c723c */ /* 0x050fe8000004180c */
[----:B------:R-:W-:Y:S01]  /*c220*/  MUFU.EX2 R98, R98 ;  /* 0x0000006200627308 */ /* 0x000fe20000000800 */
[----:B------:R-:W-:Y:S02]  /*c230*/  FADD.FTZ R60, R60, R148 ;  /* 0x000000943c3c7221 */ /* 0x000fe40000010000 */
[----:B------:R-:W-:Y:S01]  /*c240*/  FADD.FTZ R97, R97, R93 ;  /* 0x0000005d61617221 */ /* 0x000fe20000010000 */
[C---:B------:R-:W-:Y:S01]  /*c250*/  HMMA.16816.F32.BF16 R132, R24.reuse, R34, R132 ;  /* 0x000000221884723c */ /* 0x040fe20000041884 */
[----:B------:R-:W2:Y:S03]  /*c260*/  LDSM.16.MT88.4 R32, [R228+0x10000] ;  /* 0x01000000e420783b */ /* 0x000ea60000004200 */
[----:B------:R-:W-:Y:S02]  /*c270*/  FADD.FTZ R60, R62, R60 ;  /* 0x0000003c3e3c7221 */ /* 0x000fe40000010000 */
[----:B------:R-:W3:Y:S02]  /*c280*/  MUFU.EX2 R100, R100 ;  /* 0x0000006400647308 */ /* 0x000ee40000000800 */
[C---:B-----5:R-:W-:Y:S04]  /*c290*/  HMMA.16816.F32.BF16 R16, R24.reuse, R36, R16 ;  /* 0x000000241810723c */ /* 0x060fe80000041810 */
[----:B------:R-:W-:Y:S04]  /*c2a0*/  FADD.FTZ R64, R64, R60 ;  /* 0x0000003c40407221 */ /* 0x000fe80000010000 */
[C---:B------:R-:W-:Y:S01]  /*c2b0*/  HMMA.16816.F32.BF16 R136, R24.reuse, R38, R136 ;  /* 0x000000261888723c */ /* 0x040fe20000041888 */
[----:B------:R-:W4:Y:S01]  /*c2c0*/  MUFU.EX2 R101, R101 ;  /* 0x0000006500657308 */ /* 0x000f220000000800 */
[----:B------:R-:W5:Y:S02]  /*c2d0*/  LDSM.16.MT88.4 R36, [R227+0x10000] ;  /* 0x01000000e324783b */ /* 0x000f640000004200 */
[----:B------:R-:W-:Y:S04]  /*c2e0*/  FADD.FTZ R64, R67, R64 ;  /* 0x0000004043407221 */ /* 0x000fe80000010000 */
[C---:B------:R-:W-:Y:S03]  /*c2f0*/  HMMA.16816.F32.BF16 R140, R24.reuse, R40, R140 ;  /* 0x00000028188c723c */ /* 0x040fe6000004188c */
[----:B------:R-:W-:Y:S01]  /*c300*/  MUFU.EX2 R102, R102 ;  /* 0x0000006600667308 */ /* 0x000fe20000000800 */
[----:B------:R-:W-:Y:S02]  /*c310*/  FADD.FTZ R68, R68, R64 ;  /* 0x0000004044447221 */ /* 0x000fe40000010000 */
[----:B---3--:R-:W-:Y:S02]  /*c320*/  FADD.FTZ R97, R100, R97 ;  /* 0x0000006164617221 */ /* 0x008fe40000010000 */
[----:B------:R-:W-:Y:S01]  /*c330*/  HMMA.16816.F32.BF16 R20, R24, R42, R20 ;  /* 0x0000002a1814723c */ /* 0x000fe20000041814 */
[----:B------:R-:W3:Y:S03]  /*c340*/  LDSM.16.MT88.4 R40, [R226+0x10000] ;  /* 0x01000000e228783b */ /* 0x000ee60000004200 */
[----:B------:R-:W-:Y:S01]  /*c350*/  FADD.FTZ R68, R71, R68 ;  /* 0x0000004447447221 */ /* 0x000fe20000010000 */
[----:B------:R-:W1:Y:S02]  /*c360*/  MUFU.EX2 R103, R103 ;  /* 0x0000006700677308 */ /* 0x000e640000000800 */
[----:B------:R-:W-:Y:S01]  /*c370*/  F2FP.BF16.PACK_AB R24, R98, R99 ;  /* 0x000000636218723e */ /* 0x000fe200000010ff */
[----:B------:R-:W-:Y:S01]  /*c380*/  FADD.FTZ R72, R72, R68 ;  /* 0x0000004448487221 */ /* 0x000fe20000010000 */
[----:B----4-:R-:W-:Y:S03]  /*c390*/  F2FP.BF16.PACK_AB R25, R101, R100 ;  /* 0x000000646519723e */ /* 0x010fe600000010ff */
[----:B------:R-:W-:Y:S02]  /*c3a0*/  FADD.FTZ R72, R75, R72 ;  /* 0x000000484b487221 */ /* 0x000fe40000010000 */
[----:B------:R-:W-:Y:S01]  /*c3b0*/  FADD.FTZ R101, R101, R97 ;  /* 0x0000006165657221 */ /* 0x000fe20000010000 */
[----:B------:R-:W4:Y:S01]  /*c3c0*/  MUFU.EX2 R104, R104 ;  /* 0x0000006800687308 */ /* 0x000f220000000800 */
[----:B------:R-:W-:Y:S04]  /*c3d0*/  FADD.FTZ R76, R76, R72 ;  /* 0x000000484c4c7221 */ /* 0x000fe80000010000 */
[----:B------:R-:W-:Y:S04]  /*c3e0*/  FADD.FTZ R76, R78, R76 ;  /* 0x0000004c4e4c7221 */ /* 0x000fe80000010000 */
[----:B------:R-:W-:Y:S01]  /*c3f0*/  FADD.FTZ R76, R80, R76 ;  /* 0x0000004c504c7221 */ /* 0x000fe20000010000 */
[----:B------:R-:W2:Y:S03]  /*c400*/  MUFU.EX2 R105, R105 ;  /* 0x0000006900697308 */ /* 0x000ea60000000800 */
[----:B------:R-:W-:Y:S01]  /*c410*/  FADD.FTZ R83, R83, R76 ;  /* 0x0000004c53537221 */ /* 0x000fe20000010000 */
[----:B-1----:R-:W-:Y:S03]  /*c420*/  F2FP.BF16.PACK_AB R26, R103, R102 ;  /* 0x00000066671a723e */ /* 0x002fe600000010ff */
[----:B------:R-:W-:Y:S03]  /*c430*/  FADD.FTZ R83, R84, R83 ;  /* 0x0000005354537221 */ /* 0x000fe60000010000 */
[----:B------:R-:W-:Y:S01]  /*c440*/  MUFU.EX2 R106, R106 ;  /* 0x0000006a006a7308 */ /* 0x000fe20000000800 */
[----:B------:R-:W-:Y:S02]  /*c450*/  FADD.FTZ R87, R87, R83 ;  /* 0x0000005357577221 */ /* 0x000fe40000010000 */
[----:B----4-:R-:W-:Y:S02]  /*c460*/  FADD.FTZ R101, R104, R101 ;  /* 0x0000006568657221 */ /* 0x010fe40000010000 */
[----:B------:R-:W-:Y:S05]  /*c470*/  FADD.FTZ R87, R88, R87 ;  /* 0x0000005758577221 */ /* 0x000fea0000010000 */
[----:B------:R-:W-:Y:S01]  /*c480*/  MUFU.EX2 R107, R107 ;  /* 0x0000006b006b7308 */ /* 0x000fe20000000800 */
[----:B------:R-:W-:Y:S01]  /*c490*/  FADD.FTZ R92, R92, R87 ;  /* 0x000000575c5c7221 */ /* 0x000fe20000010000 */
[----:B--2---:R-:W-:Y:S03]  /*c4a0*/  F2FP.BF16.PACK_AB R27, R105, R104 ;  /* 0x00000068691b723e */ /* 0x004fe600000010ff */
[----:B------:R-:W-:Y:S02]  /*c4b0*/  FADD.FTZ R92, R91, R92 ;  /* 0x0000005c5b5c7221 */ /* 0x000fe40000010000 */
[----:B------:R-:W-:Y:S02]  /*c4c0*/  FADD.FTZ R105, R105, R101 ;  /* 0x0000006569697221 */ /* 0x000fe40000010000 */
[----:B------:R-:W-:Y:S01]  /*c4d0*/  FADD.FTZ R94, R94, R92 ;  /* 0x0000005c5e5e7221 */ /* 0x000fe20000010000 */
[----:B------:R-:W1:Y:S01]  /*c4e0*/  MUFU.EX2 R108, R108 ;  /* 0x0000006c006c7308 */ /* 0x000e620000000800 */
[C---:B------:R-:W-:Y:S03]  /*c4f0*/  HMMA.16816.F32.BF16 R4, R24.reuse, R28, R4 ;  /* 0x0000001c1804723c */ /* 0x040fe60000041804 */
[----:B------:R-:W-:Y:S04]  /*c500*/  FADD.FTZ R94, R95, R94 ;  /* 0x0000005e5f5e7221 */ /* 0x000fe80000010000 */
[----:B------:R-:W-:Y:S01]  /*c510*/  FADD.FTZ R99, R99, R94 ;  /* 0x0000005e63637221 */ /* 0x000fe20000010000 */
[C---:B------:R-:W-:Y:S01]  /*c520*/  HMMA.16816.F32.BF16 R8, R24.reuse, R30, R8 ;  /* 0x0000001e1808723c */ /* 0x040fe20000041808 */
[----:B------:R-:W2:Y:S01]  /*c530*/  LDSM.16.MT88.4 R28, [R229+0x10800] ;  /* 0x01080000e51c783b */ /* 0x000ea20000004200 */
[----:B------:R-:W4:Y:S02]  /*c540*/  MUFU.EX2 R109, R109 ;  /* 0x0000006d006d7308 */ /* 0x000f240000000800 */
[----:B------:R-:W-:Y:S04]  /*c550*/  FADD.FTZ R99, R98, R99 ;  /* 0x0000006362637221 */ /* 0x000fe80000010000 */
[C---:B------:R-:W-:Y:S04]  /*c560*/  HMMA.16816.F32.BF16 R12, R24.reuse, R32, R12 ;  /* 0x00000020180c723c */ /* 0x040fe8000004180c */
[----:B------:R-:W-:Y:S01]  /*c570*/  MUFU.EX2 R110, R110 ;  /* 0x0000006e006e7308 */ /* 0x000fe20000000800 */
[----:B------:R-:W-:Y:S02]  /*c580*/  FADD.FTZ R102, R102, R99 ;  /* 0x0000006366667221 */ /* 0x000fe40000010000 */
[----:B-1----:R-:W-:Y:S01]  /*c590*/  FADD.FTZ R105, R108, R105 ;  /* 0x000000696c697221 */ /* 0x002fe20000010000 */
[C---:B------:R-:W-:Y:S01]  /*c5a0*/  HMMA.16816.F32.BF16 R132, R24.reuse, R34, R132 ;  /* 0x000000221884723c */ /* 0x040fe20000041884 */
[----:B------:R-:W1:Y:S03]  /*c5b0*/  LDSM.16.MT88.4 R32, [R228+0x10800] ;  /* 0x01080000e420783b */ /* 0x000e660000004200 */
[----:B------:R-:W-:Y:S02]  /*c5c0*/  FADD.FTZ R102, R103, R102 ;  /* 0x0000006667667221 */ /* 0x000fe40000010000 */
[----:B------:R-:W1:Y:S02]  /*c5d0*/  MUFU.EX2 R111, R111 ;  /* 0x0000006f006f7308 */ /* 0x000e640000000800 */
[C---:B-----5:R-:W-:Y:S08]  /*c5e0*/  HMMA.16816.F32.BF16 R16, R24.reuse, R36, R16 ;  /* 0x000000241810723c */ /* 0x060ff00000041810 */
[C---:B------:R-:W-:Y:S01]  /*c5f0*/  HMMA.16816.F32.BF16 R136, R24.reuse, R38, R136 ;  /* 0x000000261888723c */ /* 0x040fe20000041888 */
[----:B------:R-:W-:Y:S01]  /*c600*/  MUFU.EX2 R112, R112 ;  /* 0x0000007000707308 */ /* 0x000fe20000000800 */
[----:B------:R-:W5:Y:S06]  /*c610*/  LDSM.16.MT88.4 R36, [R227+0x10800] ;  /* 0x01080000e324783b */ /* 0x000f6c0000004200 */
[C---:B---3--:R-:W-:Y:S03]  /*c620*/  HMMA.16816.F32.BF16 R140, R24.reuse, R40, R140 ;  /* 0x00000028188c723c */ /* 0x048fe6000004188c */
[----:B------:R-:W3:Y:S04]  /*c630*/  MUFU.EX2 R113, R113 ;  /* 0x0000007100717308 */ /* 0x000ee80000000800 */
[----:B------:R-:W-:Y:S01]  /*c640*/  FFMA.FTZ R41, R119, c[0x0][0x23c], -R165 ;  /* 0x00008f0077297a23 */ /* 0x000fe200000108a5 */
[----:B------:R-:W-:Y:S05]  /*c650*/  HMMA.16816.F32.BF16 R20, R24, R42, R20 ;  /* 0x0000002a1814723c */ /* 0x000fea0000041814 */
[----:B------:R-:W5:Y:S02]  /*c660*/  MUFU.EX2 R40, R118 ;  /* 0x0000007600287308 */ /* 0x000f640000000800 */
[----:B------:R-:W-:Y:S01]  /*c670*/  F2FP.BF16.PACK_AB R24, R107, R106 ;  /* 0x0000006a6b18723e */ /* 0x000fe200000010ff */
[--C-:B------:R-:W-:Y:S01]  /*c680*/  FFMA.FTZ R42, R120, c[0x0][0x23c], -R176.reuse ;  /* 0x00008f00782a7a23 */ /* 0x100fe200000108b0 */
[----:B----4-:R-:W-:Y:S03]  /*c690*/  F2FP.BF16.PACK_AB R25, R109, R108 ;  /* 0x0000006c6d19723e */ /* 0x010fe600000010ff */
[----:B-1----:R-:W-:Y:S01]  /*c6a0*/  F2FP.BF16.PACK_AB R26, R111, R110 ;  /* 0x0000006e6f1a723e */ /* 0x002fe200000010ff */
[--C-:B------:R-:W-:Y:S02]  /*c6b0*/  FFMA.FTZ R43, R121, c[0x0][0x23c], -R176.reuse ;  /* 0x00008f00792b7a23 */ /* 0x100fe400000108b0 */
[----:B------:R-:W-:Y:S01]  /*c6c0*/  MUFU.EX2 R41, R41 ;  /* 0x0000002900297308 */ /* 0x000fe20000000800 */
[----:B------:R-:W-:Y:S02]  /*c6d0*/  FFMA.FTZ R176, R129, c[0x0][0x23c], -R176 ;  /* 0x00008f0081b07a23 */ /* 0x000fe400000108b0 */
[----:B------:R-:W-:Y:S01]  /*c6e0*/  FADD.FTZ R106, R106, R102 ;  /* 0x000000666a6a7221 */ /* 0x000fe20000010000 */
[----:B---3--:R-:W-:Y:S01]  /*c6f0*/  F2FP.BF16.PACK_AB R27, R113, R112 ;  /* 0x00000070711b723e */ /* 0x008fe200000010ff */
        /* <DEDUP_REMOVED lines=10> */
[----:B------:R-:W-:Y:S02]  /*c7a0*/  MUFU.EX2 R43, R43 ;  /* 0x0000002b002b7308 */ /* 0x000fe40000000800 */
[----:B-----5:R-:W-:Y:S04]  /*c7b0*/  FADD.FTZ R113, R40, R113 ;  /* 0x0000007128717221 */ /* 0x020fe80000010000 */
[C---:B------:R-:W-:Y:S04]  /*c7c0*/  HMMA.16816.F32.BF16 R12, R24.reuse, R32, R12 ;  /* 0x00000020180c723c */ /* 0x040fe8000004180c */
[----:B------:R-:W-:Y:S04]  /*c7d0*/  MUFU.EX2 R46, R46 ;  /* 0x0000002e002e7308 */ /* 0x000fe80000000800 */
[C---:B------:R-:W-:Y:S01]  /*c7e0*/  HMMA.16816.F32.BF16 R132, R24.reuse, R34, R132 ;  /* 0x000000221884723c */ /* 0x040fe20000041884 */
[----:B------:R-:W2:Y:S05]  /*c7f0*/  LDSM.16.MT88.4 R32, [R229+0x11000] ;  /* 0x01100000e520783b */ /* 0x000eaa0000004200 */
[----:B------:R-:W3:Y:S02]  /*c800*/  MUFU.EX2 R47, R47 ;  /* 0x0000002f002f7308 */ /* 0x000ee40000000800 */
[C---:B------:R-:W-:Y:S08]  /*c810*/  HMMA.16816.F32.BF16 R16, R24.reuse, R36, R16 ;  /* 0x000000241810723c */ /* 0x040ff00000041810 */
[C---:B------:R-:W-:Y:S01]  /*c820*/  HMMA.16816.F32.BF16 R136, R24.reuse, R38, R136 ;  /* 0x000000261888723c */ /* 0x040fe20000041888 */
[----:B------:R-:W4:Y:S01]  /*c830*/  LDSM.16.MT88.4 R36, [R228+0x11000] ;  /* 0x01100000e424783b */ /* 0x000f220000004200 */
[----:B------:R-:W-:Y:S06]  /*c840*/  MUFU.EX2 R48, R48 ;  /* 0x0000003000307308 */ /* 0x000fec0000000800 */
[C---:B-1----:R-:W-:Y:S04]  /*c850*/  HMMA.16816.F32.BF16 R140, R24.reuse, R28, R140 ;  /* 0x0000001c188c723c */ /* 0x042fe8000004188c */
[----:B------:R-:W1:Y:S01]  /*c860*/  MUFU.EX2 R49, R49 ;  /* 0x0000003100317308 */ /* 0x000e620000000800 */
[----:B---3--:R-:W-:Y:S03]  /*c870*/  F2FP.BF16.PACK_AB R144, R47, R46 ;  /* 0x0000002e2f90723e */ /* 0x008fe600000010ff */
[----:B------:R-:W-:Y:S01]  /*c880*/  HMMA.16816.F32.BF16 R20, R24, R30, R20 ;  /* 0x0000001e1814723c */ /* 0x000fe20000041814 */
[----:B------:R-:W3:Y:S05]  /*c890*/  LDSM.16.MT88.4 R28, [R227+0x11000] ;  /* 0x01100000e31c783b */ /* 0x000eea0000004200 */
[----:B------:R-:W-:Y:S01]  /*c8a0*/  MUFU.EX2 R50, R50 ;  /* 0x0000003200327308 */ /* 0x000fe20000000800 */
[----:B------:R-:W-:Y:S01]  /*c8b0*/  F2FP.BF16.PACK_AB R24, R115, R114 ;  /* 0x000000727318723e */ /* 0x000fe200000010ff */
[----:B------:R-:W-:Y:S01]  /*c8c0*/  FADD.FTZ R114, R114, R110 ;  /* 0x0000006e72727221 */ /* 0x000fe20000010000 */
[----:B------:R-:W-:Y:S03]  /*c8d0*/  F2FP.BF16.PACK_AB R25, R41, R40 ;  /* 0x000000282919723e */ /* 0x000fe600000010ff */
[----:B------:R-:W-:Y:S01]  /*c8e0*/  F2FP.BF16.PACK_AB R26, R43, R42 ;  /* 0x0000002a2b1a723e */ /* 0x000fe200000010ff */
[----:B------:R-:W-:Y:S01]  /*c8f0*/  FADD.FTZ R114, R115, R114 ;  /* 0x0000007273727221 */ /* 0x000fe20000010000 */
[----:B------:R-:W-:Y:S02]  /*c900*/  F2FP.BF16.PACK_AB R27, R45, R44 ;  /* 0x0000002c2d1b723e */ /* 0x000fe400000010ff */
[----:B------:R-:W5:Y:S01]  /*c910*/  MUFU.EX2 R176, R176 ;  /* 0x000000b000b07308 */ /* 0x000f620000000800 */
[----:B------:R-:W-:Y:S02]  /*c920*/  FADD.FTZ R41, R41, R113 ;  /* 0x0000007129297221 */ /* 0x000fe40000010000 */
[----:B------:R-:W-:Y:S01]  /*c930*/  FADD.FTZ R42, R42, R114 ;  /* 0x000000722a2a7221 */ /* 0x000fe20000010000 */
[----:B-1----:R-:W-:Y:S01]  /*c940*/  F2FP.BF16.PACK_AB R145, R49, R48 ;  /* 0x000000303191723e */ /* 0x002fe200000010ff */
[----:B------:R-:W-:Y:S01]  /*c950*/  FADD.FTZ R41, R44, R41 ;  /* 0x000000292c297221 */ /* 0x000fe20000010000 */
[C---:B--2---:R-:W-:Y:S03]  /*c960*/  HMMA.16816.F32.BF16 R4, R24.reuse, R32, R4 ;  /* 0x000000201804723c */ /* 0x044fe60000041804 */
[----:B------:R-:W-:Y:S02]  /*c970*/  FADD.FTZ R42, R43, R42 ;  /* 0x0000002a2b2a7221 */ /* 0x000fe40000010000 */
[----:B------:R-:W-:Y:S02]  /*c980*/  FADD.FTZ R45, R45, R41 ;  /* 0x000000292d2d7221 */ /* 0x000fe40000010000 */
[----:B------:R-:W-:Y:S01]  /*c990*/  FADD.FTZ R46, R46, R42 ;  /* 0x0000002a2e2e7221 */ /* 0x000fe20000010000 */
[C---:B------:R-:W-:Y:S01]  /*c9a0*/  HMMA.16816.F32.BF16 R8, R24.reuse, R34, R8 ;  /* 0x000000221808723c */ /* 0x040fe20000041808 */
[----:B------:R-:W1:Y:S03]  /*c9b0*/  LDSM.16.MT88.4 R32, [R226+0x11000] ;  /* 0x01100000e220783b */ /* 0x000e660000004200 */
[----:B------:R-:W-:Y:S02]  /*c9c0*/  FADD.FTZ R45, R48, R45 ;  /* 0x0000002d302d7221 */ /* 0x000fe40000010000 */
[----:B------:R-:W-:Y:S02]  /*c9d0*/  FADD.FTZ R46, R47, R46 ;  /* 0x0000002e2f2e7221 */ /* 0x000fe40000010000 */
[C---:B----4-:R-:W-:Y:S04]  /*c9e0*/  HMMA.16816.F32.BF16 R12, R24.reuse, R36, R12 ;  /* 0x00000024180c723c */ /* 0x050fe8000004180c */
[----:B-----5:R-:W-:Y:S01]  /*c9f0*/  F2FP.BF16.PACK_AB R146, R176, R50 ;  /* 0x00000032b092723e */ /* 0x020fe200000010ff */
[----:B------:R-:W-:Y:S02]  /*ca00*/  FADD.FTZ R45, R49, R45 ;  /* 0x0000002d312d7221 */ /* 0x000fe40000010000 */
[--C-:B------:R-:W-:Y:S01]  /*ca10*/  FFMA.FTZ R36, R130, c[0x0][0x23c], -R165.reuse ;  /* 0x00008f0082247a23 */ /* 0x100fe200000108a5 */
[C---:B------:R-:W-:Y:S04]  /*ca20*/  HMMA.16816.F32.BF16 R132, R24.reuse, R38, R132 ;  /* 0x000000261884723c */ /* 0x040fe80000041884 */
[----:B------:R-:W-:Y:S01]  /*ca30*/  FFMA.FTZ R165, R131, c[0x0][0x23c], -R165 ;  /* 0x00008f0083a57a23 */ /* 0x000fe200000108a5 */
[----:B------:R-:W2:Y:S01]  /*ca40*/  MUFU.EX2 R36, R36 ;  /* 0x0000002400247308 */ /* 0x000ea20000000800 */
[----:B------:R-:W-:Y:S02]  /*ca50*/  FADD.FTZ R46, R50, R46 ;  /* 0x0000002e322e7221 */ /* 0x000fe40000010000 */
[C---:B---3--:R-:W-:Y:S04]  /*ca60*/  HMMA.16816.F32.BF16 R16, R24.reuse, R28, R16 ;  /* 0x0000001c1810723c */ /* 0x048fe80000041810 */
[----:B------:R-:W-:Y:S03]  /*ca70*/  FADD.FTZ R252, R176, R46 ;  /* 0x0000002eb0fc7221 */ /* 0x000fe60000010000 */
[----:B------:R-:W3:Y:S01]  /*ca80*/  MUFU.EX2 R165, R165 ;  /* 0x000000a500a57308 */ /* 0x000ee20000000800 */
[C---:B------:R-:W-:Y:S01]  /*ca90*/  HMMA.16816.F32.BF16 R136, R24.reuse, R30, R136 ;  /* 0x0000001e1888723c */ /* 0x040fe20000041888 */
[----:B------:R-:W4:Y:S07]  /*caa0*/  LDSM.16.MT88.4 R28, [R228+0x11800] ;  /* 0x01180000e41c783b */ /* 0x000f2e0000004200 */
[C---:B-1----:R-:W-:Y:S04]  /*cab0*/  HMMA.16816.F32.BF16 R140, R24.reuse, R32, R140 ;  /* 0x00000020188c723c */ /* 0x042fe8000004188c */
[----:B--2---:R-:W-:Y:S04]  /*cac0*/  FADD.FTZ R45, R36, R45 ;  /* 0x0000002d242d7221 */ /* 0x004fe80000010000 */
[----:B------:R-:W-:Y:S01]  /*cad0*/  HMMA.16816.F32.BF16 R20, R24, R34, R20 ;  /* 0x000000221814723c */ /* 0x000fe20000041814 */
[----:B------:R-:W1:Y:S03]  /*cae0*/  LDSM.16.MT88.4 R24, [R227+0x11800] ;  /* 0x01180000e318783b */ /* 0x000e660000004200 */
[C---:B---3--:R-:W-:Y:S01]  /*caf0*/  F2FP.BF16.PACK_AB R147, R165.reuse, R36 ;  /* 0x00000024a593723e */ /* 0x048fe200000010ff */
[----:B------:R-:W-:Y:S06]  /*cb00*/  FADD.FTZ R251, R165, R45 ;  /* 0x0000002da5fb7221 */ /* 0x000fec0000010000 */
[C---:B------:R-:W-:Y:S01]  /*cb10*/  HMMA.16816.F32.BF16 R160, R144.reuse, R156, R4 ;  /* 0x0000009c90a0723c */ /* 0x040fe20000041804 */
[----:B------:R-:W2:Y:S07]  /*cb20*/  LDSM.16.MT88.4 R4, [R226+0x11800] ;  /* 0x01180000e204783b */ /* 0x000eae0000004200 */
[C---:B------:R-:W-:Y:S08]  /*cb30*/  HMMA.16816.F32.BF16 R156, R144.reuse, R158, R8 ;  /* 0x0000009e909c723c */ /* 0x040ff00000041808 */
[C---:B----4-:R-:W-:Y:S08]  /*cb40*/  HMMA.16816.F32.BF16 R152, R144.reuse, R28, R12 ;  /* 0x0000001c9098723c */ /* 0x050ff0000004180c */
[C---:B------:R-:W-:Y:S08]  /*cb50*/  HMMA.16816.F32.BF16 R132, R144.reuse, R30, R132 ;  /* 0x0000001e9084723c */ /* 0x040ff00000041884 */
[C---:B-1----:R-:W-:Y:S08]  /*cb60*/  HMMA.16816.F32.BF16 R148, R144.reuse, R24, R16 ;  /* 0x000000189094723c */ /* 0x042ff00000041810 */
[C---:B------:R-:W-:Y:S08]  /*cb70*/  HMMA.16816.F32.BF16 R136, R144.reuse, R26, R136 ;  /* 0x0000001a9088723c */ /* 0x040ff00000041888 */
[C---:B--2---:R-:W-:Y:S08]  /*cb80*/  HMMA.16816.F32.BF16 R140, R144.reuse, R4, R140 ;  /* 0x00000004908c723c */ /* 0x044ff0000004188c */
[----:B------:R-:W-:Y:S01]  /*cb90*/  HMMA.16816.F32.BF16 R144, R144, R6, R20 ;  /* 0x000000069090723c */ /* 0x000fe20000041814 */
[----:B------:R-:W-:-:S07]  /*cba0*/  @P0 BRA `(.L_x_2201) ;  /* 0xffffb11000000947 */ /* 0x000fce000383ffff */
.L_x_2197:
[----:B------:R-:W1:Y:S01]  /*cbb0*/  SHFL.BFLY PT, R3, R252, 0x2, 0x1f ;  /* 0x0c401f00fc037f89 */ /* 0x000e6200000e0000 */
[----:B------:R-:W-:Y:S01]  /*cbc0*/  MOV R11, 0x3f800000 ;  /* 0x3f800000000b7802 */ /* 0x000fe20000000f00 */
[----:B------:R-:W-:Y:S01]  /*cbd0*/  BSSY B0, `(.L_x_2202) ;  /* 0x000009b000007945 */ /* 0x000fe20003800000 */
[----:B------:R-:W-:Y:S01]  /*cbe0*/  MOV R9, 0x3f800000 ;  /* 0x3f80000000097802 */ /* 0x000fe20000000f00 */
[----:B------:R-:W2:Y:S01]  /*cbf0*/  SHFL.BFLY PT, R4, R251, 0x2, 0x1f ;  /* 0x0c401f00fb047f89 */ /* 0x000ea200000e0000 */
[----:B------:R-:W-:-:S03]  /*cc00*/  LEA R247, R247, R246, 0x4 ;  /* 0x000000f6f7f77211 */ /* 0x000fc600078e20ff */
[----:B------:R-:W-:Y:S06]  /*cc10*/  BAR.SYNC.DEFER_BLOCKING 0x0 ;  /* 0x0000000000007b1d */ /* 0x000fec0000010000 */
[----:B------:R-:W3:Y:S01]  /*cc20*/  S2R R44, SR_CTAID.Z ;  /* 0x00000000002c7919 */ /* 0x000ee20000002700 */
[----:B-1----:R-:W-:-:S03]  /*cc30*/  FADD.FTZ R252, R3, R252 ;  /* 0x000000fc03fc7221 */ /* 0x002fc60000010000 */
[----:B------:R-:W1:Y:S01]  /*cc40*/  S2R R3, SR_TID.X ;  /* 0x0000000000037919 */ /* 0x000e620000002100 */
[----:B--2---:R-:W-:-:S03]  /*cc50*/  FADD.FTZ R251, R4, R251 ;  /* 0x000000fb04fb7221 */ /* 0x004fc60000010000 */
[----:B------:R-:W2:Y:S04]  /*cc60*/  SHFL.BFLY PT, R6, R252, 0x1, 0x1f ;  /* 0x0c201f00fc067f89 */ /* 0x000ea800000e0000 */
[----:B------:R-:W4:Y:S01]  /*cc70*/  SHFL.BFLY PT, R5, R251, 0x1, 0x1f ;  /* 0x0c201f00fb057f89 */ /* 0x000f2200000e0000 */
[----:B-1----:R-:W-:Y:S01]  /*cc80*/  SHF.R.S32.HI R10, RZ, 0x1f, R3 ;  /* 0x0000001fff0a7819 */ /* 0x002fe20000011403 */
[----:B--2---:R-:W-:-:S03]  /*cc90*/  FADD.FTZ R6, R252, R6 ;  /* 0x00000006fc067221 */ /* 0x004fc60000010000 */
[CC--:B------:R-:W-:Y:S02]  /*cca0*/  LEA.HI R13, R10.reuse, R3.reuse, RZ, 0x2 ;  /* 0x000000030a0d7211 */ /* 0x0c0fe400078f10ff */
[----:B------:R-:W-:Y:S01]  /*ccb0*/  LEA.HI R4, R10, R3, RZ, 0x5 ;  /* 0x000000030a047211 */ /* 0x000fe200078f28ff */
[----:B----4-:R-:W-:Y:S01]  /*ccc0*/  FADD.FTZ R5, R251, R5 ;  /* 0x00000005fb057221 */ /* 0x010fe20000010000 */
[----:B------:R-:W-:Y:S02]  /*ccd0*/  FSETP.NE.FTZ.AND P4, PT, R6, RZ, PT ;  /* 0x000000ff0600720b */ /* 0x000fe40003f95000 */
[--C-:B------:R-:W-:Y:S02]  /*cce0*/  SHF.R.S32.HI R12, RZ, 0x2, R13.reuse ;  /* 0x00000002ff0c7819 */ /* 0x100fe4000001140d */
[----:B------:R-:W-:Y:S02]  /*ccf0*/  FSETP.NE.FTZ.AND P3, PT, R5, RZ, PT ;  /* 0x000000ff0500720b */ /* 0x000fe40003f75000 */
[----:B------:R-:W-:-:S02]  /*cd00*/  SHF.R.S32.HI R8, RZ, 0x1f, R13 ;  /* 0x0000001fff087819 */ /* 0x000fc4000001140d */
[----:B------:R-:W-:Y:S02]  /*cd10*/  LEA.HI R10, R10, R3, RZ, 0x4 ;  /* 0x000000030a0a7211 */ /* 0x000fe400078f20ff */
[----:B------:R-:W-:Y:S02]  /*cd20*/  LEA.HI R8, R8, R12, RZ, 0x3 ;  /* 0x0000000c08087211 */ /* 0x000fe400078f18ff */
[----:B------:R-:W-:Y:S01]  /*cd30*/  LOP3.LUT R13, R13, 0x1ffffffc, RZ, 0xc0, !PT ;  /* 0x1ffffffc0d0d7812 */ /* 0x000fe200078ec0ff */
[----:B------:R-:W1:Y:S01]  /*cd40*/  @P4 MUFU.RCP R11, R6 ;  /* 0x00000006000b4308 */ /* 0x000e620000001000 */
[----:B------:R-:W-:Y:S02]  /*cd50*/  LOP3.LUT R8, R8, 0xfffffff8, RZ, 0xc0, !PT ;  /* 0xfffffff808087812 */ /* 0x000fe400078ec0ff */
[----:B------:R-:W-:Y:S02]  /*cd60*/  SHF.R.S32.HI R7, RZ, 0x5, R4 ;  /* 0x00000005ff077819 */ /* 0x000fe40000011404 */
[----:B------:R-:W-:-:S02]  /*cd70*/  IADD3 R8, R12, -R8, RZ ;  /* 0x800000080c087210 */ /* 0x000fc40007ffe0ff */
[----:B------:R-:W-:Y:S01]  /*cd80*/  LOP3.LUT R12, R10, 0xfffffff0, RZ, 0xc0, !PT ;  /* 0xfffffff00a0c7812 */ /* 0x000fe200078ec0ff */
[----:B------:R-:W2:Y:S01]  /*cd90*/  @P3 MUFU.RCP R9, R5 ;  /* 0x0000000500093308 */ /* 0x000ea20000001000 */
[----:B------:R-:W-:Y:S02]  /*cda0*/  IADD3 R13, -R13, R3, RZ ;  /* 0x000000030d0d7210 */ /* 0x000fe40007ffe1ff */
[C---:B------:R-:W-:Y:S02]  /*cdb0*/  SHF.L.U32 R14, R8.reuse, 0x6, RZ ;  /* 0x00000006080e7819 */ /* 0x040fe400000006ff */
[----:B------:R-:W-:Y:S01]  /*cdc0*/  R2P PR, R8, 0x6 ;  /* 0x0000000608007804 */ /* 0x000fe20000000000 */
[----:B------:R-:W-:Y:S01]  /*cdd0*/  IMAD R7, R7, 0x200, R13 ;  /* 0x0000020007077824 */ /* 0x000fe200078e020d */
[----:B------:R-:W-:Y:S01]  /*cde0*/  LOP3.LUT R14, R14, 0x1c0, RZ, 0xc0, !PT ;  /* 0x000001c00e0e7812 */ /* 0x000fe200078ec0ff */
[C---:B-1----:R-:W-:Y:S01]  /*cdf0*/  FMUL.FTZ R160, R11.reuse, R160 ;  /* 0x000000a00ba07220 */ /* 0x042fe20000410000 */
[----:B------:R-:W-:Y:S01]  /*ce00*/  LOP3.LUT R8, R8, 0x1, RZ, 0xc0, !PT ;  /* 0x0000000108087812 */ /* 0x000fe200078ec0ff */
[C---:B------:R-:W-:Y:S01]  /*ce10*/  FMUL.FTZ R161, R11.reuse, R161 ;  /* 0x000000a10ba17220 */ /* 0x040fe20000410000 */
[----:B------:R-:W-:Y:S01]  /*ce20*/  LEA.HI R14, R14, R14, RZ, 0x1d ;  /* 0x0000000e0e0e7211 */ /* 0x000fe200078fe8ff */
[C---:B------:R-:W-:Y:S01]  /*ce30*/  FMUL.FTZ R156, R11.reuse, R156 ;  /* 0x0000009c0b9c7220 */ /* 0x040fe20000410000 */
[----:B------:R-:W-:Y:S01]  /*ce40*/  ISETP.NE.U32.AND P0, PT, R8, 0x1, PT ;  /* 0x000000010800780c */ /* 0x000fe20003f05070 */
[----:B------:R-:W-:Y:S01]  /*ce50*/  FMUL.FTZ R157, R11, R157 ;  /* 0x0000009d0b9d7220 */ /* 0x000fe20000410000 */
[----:B------:R-:W-:Y:S01]  /*ce60*/  LEA R14, R7, R14, 0x1 ;  /* 0x0000000e070e7211 */ /* 0x000fe200078e08ff */
[C---:B------:R-:W-:Y:S01]  /*ce70*/  FMUL.FTZ R152, R11.reuse, R152 ;  /* 0x000000980b987220 */ /* 0x040fe20000410000 */
[----:B------:R-:W-:Y:S01]  /*ce80*/  LOP3.LUT R4, R4, 0xffffffe0, RZ, 0xc0, !PT ;  /* 0xffffffe004047812 */ /* 0x000fe200078ec0ff */
[C---:B------:R-:W-:Y:S01]  /*ce90*/  FMUL.FTZ R153, R11.reuse, R153 ;  /* 0x000000990b997220 */ /* 0x040fe20000410000 */
[----:B------:R-:W1:Y:S01]  /*cea0*/  @P3 MUFU.LG2 R5, R5 ;  /* 0x0000000500053308 */ /* 0x000e620000000c00 */
[C---:B------:R-:W-:Y:S01]  /*ceb0*/  FMUL.FTZ R132, R11.reuse, R132 ;  /* 0x000000840b847220 */ /* 0x040fe20000410000 */
[----:B------:R-:W-:Y:S01]  /*cec0*/  STS.64 [R14.X4], R160 ;  /* 0x000000a00e007388 */ /* 0x000fe20000004a00 */
[C---:B------:R-:W-:Y:S01]  /*ced0*/  FMUL.FTZ R133, R11.reuse, R133 ;  /* 0x000000850b857220 */ /* 0x040fe20000410000 */
[----:B------:R-:W-:Y:S01]  /*cee0*/  IADD3 R4, -R4, R3, RZ ;  /* 0x0000000304047210 */ /* 0x000fe20007ffe1ff */
        /* <DEDUP_REMOVED lines=8> */
[----:B------:R-:W-:Y:S01]  /*cf70*/  SHF.R.S32.HI R11, RZ, 0x4, R10 ;  /* 0x00000004ff0b7819 */ /* 0x000fe2000001140a */
[C---:B--2---:R-:W-:Y:S01]  /*cf80*/  FMUL.FTZ R163, R9.reuse, R163 ;  /* 0x000000a309a37220 */ /* 0x044fe20000410000 */
[----:B------:R-:W-:Y:S01]  /*cf90*/  IADD3 R10, -R12, R3, RZ ;  /* 0x000000030c0a7210 */ /* 0x000fe20007ffe1ff */
[----:B------:R-:W-:Y:S01]  /*cfa0*/  FMUL.FTZ R162, R9, R162 ;  /* 0x000000a209a27220 */ /* 0x000fe20000410000 */
[----:B------:R-:W-:Y:S01]  /*cfb0*/  MOV R3, 0xff800000 ;  /* 0xff80000000037802 */ /* 0x000fe20000000f00 */
[----:B------:R-:W-:Y:S01]  /*cfc0*/  IMAD.SHL.U32 R12, R11, 0x40, RZ ;  /* 0x000000400b0c7824 */ /* 0x000fe200078e00ff */
[----:B------:R-:W-:Y:S01]  /*cfd0*/  LEA.HI R13, R10, R10, RZ, 0x1 ;  /* 0x0000000a0a0d7211 */ /* 0x000fe200078f08ff */
[C---:B------:R-:W-:Y:S01]  /*cfe0*/  FMUL.FTZ R159, R9.reuse, R159 ;  /* 0x0000009f099f7220 */ /* 0x040fe20000410000 */
[----:B------:R2:W-:Y:S01]  /*cff0*/  STS.64 [R14.X4+0x800], R162 ;  /* 0x000800a20e007388 */ /* 0x0005e20000004a00 */
[C---:B------:R-:W-:Y:S01]  /*d000*/  FMUL.FTZ R158, R9.reuse, R158 ;  /* 0x0000009e099e7220 */ /* 0x040fe20000410000 */
[----:B------:R-:W-:Y:S01]  /*d010*/  LOP3.LUT R12, R12, 0x1c0, RZ, 0xc0, !PT ;  /* 0x000001c00c0c7812 */ /* 0x000fe200078ec0ff */
        /* <DEDUP_REMOVED lines=11> */
[----:B------:R-:W-:Y:S01]  /*d0d0*/  FMUL.FTZ R146, R9, R146 ;  /* 0x0000009209927220 */ /* 0x000fe20000410000 */
[C---:B------:R-:W-:Y:S01]  /*d0e0*/  SHF.L.U32 R9, R13.reuse, 0x2, RZ ;  /* 0x000000020d097819 */ /* 0x040fe200000006ff */
[----:B------:R-:W-:Y:S01]  /*d0f0*/  IMAD.MOV.U32 R8, RZ, RZ, -0x20 ;  /* 0xffffffe0ff087424 */ /* 0x000fe200078e00ff */
[----:B------:R-:W-:Y:S01]  /*d100*/  LOP3.LUT R13, R13, 0xffffffe, RZ, 0xc0, !PT ;  /* 0x0ffffffe0d0d7812 */ /* 0x000fe200078ec0ff */
[----:B-1----:R-:W-:Y:S01]  /*d110*/  @P3 FMUL.FTZ R5, R5, 0.69314718246459960938 ;  /* 0x3f31721805053820 */ /* 0x002fe20000410000 */
[----:B------:R-:W-:-:S02]  /*d120*/  LOP3.LUT R9, R12, 0x38, R9, 0xf8, !PT ;  /* 0x000000380c097812 */ /* 0x000fc400078ef809 */
[----:B------:R-:W-:Y:S02]  /*d130*/  SHF.R.U32.HI R12, RZ, 0x3, R12 ;  /* 0x00000003ff0c7819 */ /* 0x000fe4000001160c */
[----:B------:R-:W-:Y:S02]  /*d140*/  IADD3 R7, R10, -R13, RZ ;  /* 0x8000000d0a077210 */ /* 0x000fe40007ffe0ff */
[----:B------:R-:W-:Y:S01]  /*d150*/  LOP3.LUT R9, R9, R12, RZ, 0x3c, !PT ;  /* 0x0000000c09097212 */ /* 0x000fe200078e3cff */
[----:B------:R-:W-:Y:S01]  /*d160*/  IMAD.MOV.U32 R12, RZ, RZ, 0x40 ;  /* 0x00000040ff0c7424 */ /* 0x000fe200078e00ff */
[----:B------:R-:W-:Y:S02]  /*d170*/  SHF.L.U32 R13, R14, 0x2, RZ ;  /* 0x000000020e0d7819 */ /* 0x000fe400000006ff */
[----:B------:R-:W-:Y:S02]  /*d180*/  SEL R8, R8, 0x20, !P0 ;  /* 0x0000002008087807 */ /* 0x000fe40004000000 */
[----:B------:R-:W-:-:S02]  /*d190*/  SEL R12, R12, 0xffffffc0, !P1 ;  /* 0xffffffc00c0c7807 */ /* 0x000fc40004800000 */
[----:B--2---:R-:W-:Y:S02]  /*d1a0*/  IADD3 R14, R13, 0x80, RZ ;  /* 0x000000800d0e7810 */ /* 0x004fe40007ffe0ff */
[----:B------:R-:W-:Y:S01]  /*d1b0*/  LEA R7, R7, R9, 0x2 ;  /* 0x0000000907077211 */ /* 0x000fe200078e10ff */
[C---:B------:R-:W-:Y:S01]  /*d1c0*/  IMAD.IADD R15, R13.reuse, 0x1, R12 ;  /* 0x000000010d0f7824 */ /* 0x040fe200078e020c */
[C---:B------:R-:W-:Y:S02]  /*d1d0*/  @P2 IADD3 R14, R13.reuse, -0x80, RZ ;  /* 0xffffff800d0e2810 */ /* 0x040fe40007ffe0ff */
[----:B------:R-:W-:Y:S02]  /*d1e0*/  IADD3 R9, R13, R8, RZ ;  /* 0x000000080d097210 */ /* 0x000fe40007ffe0ff */
[----:B------:R-:W-:Y:S02]  /*d1f0*/  IADD3 R8, R8, R14, RZ ;  /* 0x0000000e08087210 */ /* 0x000fe40007ffe0ff */
[----:B------:R-:W-:Y:S01]  /*d200*/  IADD3 R16, R9, R12, RZ ;  /* 0x0000000c09107210 */ /* 0x000fe20007ffe0ff */
[----:B------:R-:W-:Y:S01]  /*d210*/  STS.64 [R9], R156 ;  /* 0x0000009c09007388 */ /* 0x000fe20000000a00 */
[----:B------:R-:W-:Y:S01]  /*d220*/  LOP3.LUT P0, RZ, R4, 0x3, RZ, 0xc0, !PT ;  /* 0x0000000304ff7812 */ /* 0x000fe2000780c0ff */
[----:B------:R-:W-:-:S02]  /*d230*/  IMAD.MOV.U32 R4, RZ, RZ, -0x800000 ;  /* 0xff800000ff047424 */ /* 0x000fc400078e00ff */
[----:B------:R1:W-:Y:S01]  /*d240*/  STS.64 [R9+0x800], R158 ;  /* 0x0008009e09007388 */ /* 0x0003e20000000a00 */
[----:B------:R-:W-:-:S03]  /*d250*/  @P3 FFMA.FTZ R4, R0, c[0x0][0x238], R5 ;  /* 0x00008e0000043a23 */ /* 0x000fc60000010005 */
[----:B------:R-:W-:Y:S04]  /*d260*/  STS.64 [R15], R152 ;  /* 0x000000980f007388 */ /* 0x000fe80000000a00 */
[----:B------:R-:W-:Y:S04]  /*d270*/  STS.64 [R15+0x800], R154 ;  /* 0x0008009a0f007388 */ /* 0x000fe80000000a00 */
[----:B------:R-:W-:Y:S04]  /*d280*/  STS.64 [R16], R132 ;  /* 0x0000008410007388 */ /* 0x000fe80000000a00 */
[----:B------:R-:W-:Y:S04]  /*d290*/  STS.64 [R16+0x800], R134 ;  /* 0x0008008610007388 */ /* 0x000fe80000000a00 */
[----:B------:R-:W-:Y:S04]  /*d2a0*/  STS.64 [R14], R148 ;  /* 0x000000940e007388 */ /* 0x000fe80000000a00 */
[----:B------:R-:W-:Y:S01]  /*d2b0*/  STS.64 [R14+0x800], R150 ;  /* 0x000800960e007388 */ /* 0x000fe20000000a00 */
[C---:B-1----:R-:W-:Y:S01]  /*d2c0*/  IADD3 R9, R12.reuse, R14, RZ ;  /* 0x0000000e0c097210 */ /* 0x042fe20007ffe0ff */
[----:B------:R-:W-:-:S02]  /*d2d0*/  IMAD.IADD R12, R12, 0x1, R8 ;  /* 0x000000010c0c7824 */ /* 0x000fc400078e0208 */
[----:B------:R-:W-:Y:S04]  /*d2e0*/  STS.64 [R8], R136 ;  /* 0x0000008808007388 */ /* 0x000fe80000000a00 */
[----:B------:R1:W-:Y:S04]  /*d2f0*/  STS.64 [R8+0x800], R138 ;  /* 0x0008008a08007388 */ /* 0x0003e80000000a00 */
[----:B------:R-:W-:Y:S04]  /*d300*/  STS.64 [R9], R140 ;  /* 0x0000008c09007388 */ /* 0x000fe80000000a00 */
[----:B------:R2:W-:Y:S04]  /*d310*/  STS.64 [R9+0x800], R142 ;  /* 0x0008008e09007388 */ /* 0x0005e80000000a00 */
[----:B------:R-:W-:Y:S04]  /*d320*/  STS.64 [R12], R144 ;  /* 0x000000900c007388 */ /* 0x000fe80000000a00 */
[----:B------:R-:W-:Y:S04]  /*d330*/  STS.64 [R12+0x800], R146 ;  /* 0x000800920c007388 */ /* 0x000fe80000000a00 */
[----:B------:R-:W-:Y:S06]  /*d340*/  BAR.SYNC.DEFER_BLOCKING 0x0 ;  /* 0x0000000000007b1d */ /* 0x000fec0000010000 */
[----:B-1----:R-:W1:Y:S04]  /*d350*/  S2R R8, SR_CTAID.Y ;  /* 0x0000000000087919 */ /* 0x002e680000002600 */
[----:B--2---:R-:W2:Y:S04]  /*d360*/  S2R R9, SR_CTAID.X ;  /* 0x0000000000097919 */ /* 0x004ea80000002500 */
[----:B------:R-:W4:Y:S04]  /*d370*/  LDS.128 R36, [R7.X4] ;  /* 0x0000000007247984 */ /* 0x000f280000004c00 */
[----:B------:R-:W2:Y:S01]  /*d380*/  LDS.128 R32, [R7.X4+0x800] ;  /* 0x0008000007207984 */ /* 0x000ea20000004c00 */
[----:B-1----:R-:W-:-:S03]  /*d390*/  IMAD R8, R8, c[0x0][0x210], R243 ;  /* 0x0000840008087a24 */ /* 0x002fc600078e02f3 */
[----:B------:R-:W1:Y:S04]  /*d3a0*/  LDS.128 R28, [R7.X4+0x1000] ;  /* 0x00100000071c7984 */ /* 0x000e680000004c00 */
[----:B------:R-:W1:Y:S04]  /*d3b0*/  LDS.128 R24, [R7.X4+0x1800] ;  /* 0x0018000007187984 */ /* 0x000e680000004c00 */
[----:B------:R-:W1:Y:S04]  /*d3c0*/  LDS.128 R20, [R7.X4+0x2000] ;  /* 0x0020000007147984 */ /* 0x000e680000004c00 */
[----:B------:R-:W1:Y:S04]  /*d3d0*/  LDS.128 R16, [R7.X4+0x2800] ;  /* 0x0028000007107984 */ /* 0x000e680000004c00 */
[----:B------:R-:W1:Y:S04]  /*d3e0*/  LDS.128 R12, [R7.X4+0x3000] ;  /* 0x00300000070c7984 */ /* 0x000e680000004c00 */
[----:B------:R5:W1:Y:S02]  /*d3f0*/  LDS.128 R40, [R7.X4+0x3800] ;  /* 0x0038000007287984 */ /* 0x000a640000004c00 */
[----:B-----5:R5:W1:Y:S02]  /*d400*/  @P4 MUFU.LG2 R7, R6 ;  /* 0x0000000600074308 */ /* 0x020a640000000c00 */
[----:B-----5:R-:W-:Y:S01]  /*d410*/  IADD3 R6, -R243, RZ, RZ ;  /* 0x000000fff3067210 */ /* 0x020fe20007ffe1ff */
[----:B-1----:R-:W-:-:S04]  /*d420*/  @P4 FMUL.FTZ R7, R7, 0.69314718246459960938 ;  /* 0x3f31721807074820 */ /* 0x002fc80000410000 */
[----:B---3--:R-:W-:Y:S01]  /*d430*/  IMAD R6, R6, c[0x0][0x1c0], R44 ;  /* 0x0000700006067a24 */ /* 0x008fe200078e022c */
[----:B------:R-:W-:Y:S01]  /*d440*/  SHF.L.U32 R44, R10, 0x2, RZ ;  /* 0x000000020a2c7819 */ /* 0x000fe200000006ff */
[----:B------:R-:W-:Y:S02]  /*d450*/  @P4 FFMA.FTZ R3, R2, c[0x0][0x238], R7 ;  /* 0x00008e0002034a23 */ /* 0x000fe40000010007 */
[----:B------:R-:W-:Y:S01]  /*d460*/  IMAD R6, R8, c[0x0][0x1c0], R6 ;  /* 0x0000700008067a24 */ /* 0x000fe200078e0206 */
[----:B--2---:R-:W-:Y:S02]  /*d470*/  SHF.L.U32 R8, R9, 0x6, RZ ;  /* 0x0000000609087819 */ /* 0x004fe400000006ff */
[----:B------:R-:W-:-:S03]  /*d480*/  SHF.R.S32.HI R45, RZ, 0x1f, R44 ;  /* 0x0000001fff2d7819 */ /* 0x000fc6000001142c */
[----:B------:R-:W-:Y:S02]  /*d490*/  IMAD R6, R6, c[0x0][0x214], R8 ;  /* 0x0000850006067a24 */ /* 0x000fe400078e0208 */
[----:B------:R-:W-:Y:S01]  /*d4a0*/  IMAD.WIDE R44, R11, 0x40, R44 ;  /* 0x000000400b2c7825 */ /* 0x000fe200078e022c */
[----:B------:R-:W-:Y:S05]  /*d4b0*/  @P0 BRA `(.L_x_2203) ;  /* 0x000000c000000947 */ /* 0x000fea0003800000 */
[----:B----4-:R-:W-:Y:S01]  /*d4c0*/  IMAD.MOV.U32 R0, RZ, RZ, -0x40 ;  /* 0xffffffc0ff007424 */ /* 0x010fe200078e00ff */
[----:B------:R-:W-:Y:S02]  /*d4d0*/  IADD3 R5, R247, 0x8, RZ ;  /* 0x00000008f7057810 */ /* 0x000fe40007ffe0ff */
[----:B------:R-:W-:Y:S01]  /*d4e0*/  SHF.R.S32.HI R2, RZ, 0x1f, R247 ;  /* 0x0000001fff027819 */ /* 0x000fe200000114f7 */
[----:B------:R-:W-:Y:S01]  /*d4f0*/  IMAD R9, R9, R0, c[0x0][0x214] ;  /* 0x0000850009097624 */ /* 0x000fe200078e0200 */
[----:B------:R-:W-:-:S04]  /*d500*/  IADD3 R0, P0, R6, R247, RZ ;  /* 0x000000f706007210 */ /* 0x000fc80007f1e0ff */
[-C--:B------:R-:W-:Y:S02]  /*d510*/  ISETP.GE.AND P2, PT, R247, R9.reuse, PT ;  /* 0x00000009f700720c */ /* 0x080fe40003f46270 */
[----:B------:R-:W-:Y:S02]  /*d520*/  ISETP.GE.AND P1, PT, R5, R9, PT ;  /* 0x000000090500720c */ /* 0x000fe40003f26270 */
[----:B------:R-:W-:Y:S02]  /*d530*/  LEA.HI.X.SX32 R2, R6, R2, 0x1, P0 ;  /* 0x0000000206027211 */ /* 0x000fe400000f0eff */
[----:B------:R-:W-:-:S04]  /*d540*/  LEA R8, P0, R0, c[0x0][0x208], 0x2 ;  /* 0x0000820000087a11 */ /* 0x000fc800078010ff */
[----:B------:R-:W-:-:S05]  /*d550*/  LEA.HI.X R9, R0, c[0x0][0x20c], R2, 0x2, P0 ;  /* 0x0000830000097a11 */ /* 0x000fca00000f1402 */
[----:B------:R1:W-:Y:S04]  /*d560*/  @!P2 STG.E [R8.64], R3 ;  /* 0x000000030800a986 */ /* 0x0003e8000c10190a */
[----:B------:R1:W-:Y:S02]  /*d570*/  @!P1 STG.E [R8.64+0x20], R4 ;  /* 0x0000200408009986 */ /* 0x0003e4000c10190a */
.L_x_2203:
[----:B----4-:R-:W-:Y:S05]  /*d580*/  BSYNC B0 ;  /* 0x0000000000007941 */ /* 0x010fea0003800000 */
.L_x_2202:
[----:B------:R-:W-:-:S05]  /*d590*/  IMAD R6, R6, c[0x0][0x22c], RZ ;  /* 0x00008b0006067a24 */ /* 0x000fca00078e02ff */
[----:B------:R-:W-:-:S04]  /*d5a0*/  IADD3 R0, P0, R6, R44, RZ ;  /* 0x0000002c06007210 */ /* 0x000fc80007f1e0ff */
[----:B------:R-:W-:Y:S02]  /*d5b0*/  LEA.HI.X.SX32 R6, R6, R45, 0x1, P0 ;  /* 0x0000002d06067211 */ /* 0x000fe400000f0eff */
[----:B------:R-:W-:-:S04]  /*d5c0*/  LEA R2, P0, R0, c[0x0][0x1d8], 0x2 ;  /* 0x0000760000027a11 */ /* 0x000fc800078010ff */
[----:B-1----:R-:W-:-:S05]  /*d5d0*/  LEA.HI.X R3, R0, c[0x0][0x1dc], R6, 0x2, P0 ;  /* 0x0000770000037a11 */ /* 0x002fca00000f1406 */
[----:B------:R-:W-:Y:S04]  /*d5e0*/  STG.E.128 [R2.64], R36 ;  /* 0x0000002402007986 */ /* 0x000fe8000c101d0a */
[----:B------:R-:W-:Y:S04]  /*d5f0*/  STG.E.128 [R2.64+0x800], R32 ;  /* 0x0008002002007986 */ /* 0x000fe8000c101d0a */
[----:B------:R-:W-:Y:S04]  /*d600*/  STG.E.128 [R2.64+0x1000], R28 ;  /* 0x0010001c02007986 */ /* 0x000fe8000c101d0a */
[----:B------:R-:W-:Y:S04]  /*d610*/  STG.E.128 [R2.64+0x1800], R24 ;  /* 0x0018001802007986 */ /* 0x000fe8000c101d0a */
[----:B------:R-:W-:Y:S04]  /*d620*/  STG.E.128 [R2.64+0x2000], R20 ;  /* 0x0020001402007986 */ /* 0x000fe8000c101d0a */
[----:B------:R-:W-:Y:S04]  /*d630*/  STG.E.128 [R2.64+0x2800], R16 ;  /* 0x0028001002007986 */ /* 0x000fe8000c101d0a */
[----:B------:R-:W-:Y:S04]  /*d640*/  STG.E.128 [R2.64+0x3000], R12 ;  /* 0x0030000c02007986 */ /* 0x000fe8000c101d0a */
[----:B------:R-:W-:Y:S01]  /*d650*/  STG.E.128 [R2.64+0x3800], R40 ;  /* 0x0038002802007986 */ /* 0x000fe2000c101d0a */
[----:B------:R-:W-:Y:S05]  /*d660*/  EXIT ;  /* 0x000000000000794d */ /* 0x000fea0003800000 */
.L_x_2204:
        /* <DEDUP_REMOVED lines=9> */
.L_x_7874:


//--------------------- .text._ZN5flash24flash_fwd_splitkv_kernelI23Flash_fwd_kernel_traitsILi64ELi64ELi256ELi4ELb0ELb0EN7cutlass10bfloat16_tE19Flash_kernel_traitsILi64ELi64ELi256ELi4ES3_EELb1ELb0ELb0ELb1ELb1ELb1ELb1ELb0EEEvNS_16Flash_fwd_paramsE --------------------------
	.section	.text._ZN5flash24flash_fwd_splitkv_kernelI23Flash_fwd_kernel_traitsILi64ELi64ELi256ELi4ELb0ELb0EN7cutlass10bfloat16_tE19Flash_kernel_traitsILi64ELi64ELi256ELi4ES3_EELb1ELb0ELb0ELb1ELb1ELb1ELb1ELb0EEEvNS_16Flash_fwd_paramsE,"ax",@progbits
	.sectioninfo	@"SHI_REGISTERS=255"
	.align	128
        .global         _ZN5flash24flash_fwd_splitkv_kernelI23Flash_fwd_kernel_traitsILi64ELi64ELi256ELi4ELb0ELb0EN7cutlass10bfloat16_tE19Flash_kernel_traitsILi64ELi64ELi256ELi4ES3_EELb1ELb0ELb0ELb1ELb1ELb1ELb1ELb0EEEvNS_16Flash_fwd_paramsE
        .type           _ZN5flash24flash_fwd_splitkv_kernelI23Flash_fwd_kernel_traitsILi64ELi64ELi256ELi4ELb0ELb0EN7cutlass10bfloat16_tE19Flash_kernel_traitsILi64ELi64ELi256ELi4ES3_EELb1ELb0ELb0ELb1ELb1ELb1ELb1ELb0EEEvNS_16Flash_fwd_paramsE,@function
        .size           _ZN5flash24flash_fwd_splitkv_kernelI23Flash_fwd_kernel_traitsILi64ELi64ELi256ELi4ELb0ELb0EN7cutlass10bfloat16_tE19Flash_kernel_traitsILi64ELi64ELi256ELi4ES3_EELb1ELb0ELb0ELb1ELb1ELb1ELb1ELb0EEEvNS_16Flash_fwd_paramsE,(.L_x_7875 - _ZN5flash24flash_fwd_splitkv_kernelI23Flash_fwd_kernel_traitsILi64ELi64ELi256ELi4ELb0ELb0EN7cutlass10bfloat16_tE19Flash_kernel_traitsILi64ELi64ELi256ELi4ES3_EELb1ELb0ELb0ELb1ELb1ELb1ELb1ELb0EEEvNS_16Flash_fwd_paramsE)
        .other          _ZN5flash24flash_fwd_splitkv_kernelI23Flash_fwd_kernel_traitsILi64ELi64ELi256ELi4ELb0ELb0EN7cutlass10bfloat16_tE19Flash_kernel_traitsILi64ELi64ELi256ELi4ES3_EELb1ELb0ELb0ELb1ELb1ELb1ELb1ELb0EEEvNS_16Flash_fwd_paramsE,@"STO_CUDA_ENTRY STV_DEFAULT"
_ZN5flash24flash_fwd_splitkv_kernelI23Flash_fwd_kernel_traitsILi64ELi64ELi256ELi4ELb0ELb0EN7cutlass10bfloat16_tE19Flash_kernel_traitsILi64ELi64ELi256ELi4ES3_EELb1ELb0ELb0ELb1ELb1ELb1ELb1ELb0EEEvNS_16Flash_fwd_paramsE:
.text._ZN5flash24flash_fwd_splitkv_kernelI23Flash_fwd_kernel_traitsILi64ELi64ELi256ELi4ELb0ELb0EN7cutlass10bfloat16_tE19Flash_kernel_traitsILi64ELi64ELi256ELi4ES3_EELb1ELb0ELb0ELb1ELb1ELb1ELb1ELb0EEEvNS_16Flash_fwd_paramsE:
[----:B------:R-:W-:Y:S02]  /*0000*/  MOV R1, c[0x0][0x28] ;  /* 0x00000a0000017a02 */ /* 0x000fe40000000f00 */
[----:B------:R-:W1:Y:S01]  /*0010*/  I2F.U32.RP R2, c[0x0][0x1c0] ;  /* 0x0000700000027b06 */ /* 0x000e620000209000 */
[----:B------:R-:W2:Y:S01]  /*0020*/  S2R R20, SR_CTAID.Z ;  /* 0x0000000000147919 */ /* 0x000ea20000002700 */
[----:B------:R-:W-:Y:S01]  /*0030*/  ISETP.NE.U32.AND P0, PT, RZ, c[0x0][0x258], PT ;  /* 0x00009600ff007a0c */ /* 0x000fe20003f05070 */
[----:B------:R-:W-:Y:S01]  /*0040*/  IMAD.MOV.U32 R12, RZ, RZ, RZ ;  /* 0x000000ffff0c7224 */ /* 0x000fe200078e00ff */
[----:B------:R-:W-:Y:S01]  /*0050*/  ISETP.NE.U32.AND P1, PT, RZ, c[0x0][0x250], PT ;  /* 0x00009400ff007a0c */ /* 0x000fe20003f25070 */
[----:B------:R-:W-:Y:S01]  /*0060*/  ULDC.64 UR10, c[0x0][0x118] ;  /* 0x00004600000a7ab9 */ /* 0x000fe20000000a00 */
[----:B------:R-:W-:Y:S02]  /*0070*/  ISETP.NE.U32.AND P2, PT, RZ, c[0x0][0x1c0], PT ;  /* 0x00007000ff007a0c */ /* 0x000fe40003f45070 */
[----:B------:R-:W-:Y:S02]  /*0080*/  ISETP.NE.AND.EX P0, PT, RZ, c[0x0][0x25c], PT, P0 ;  /* 0x00009700ff007a0c */ /* 0x000fe40003f05300 */
[----:B------:R-:W-:-:S02]  /*0090*/  ISETP.NE.AND.EX P1, PT, RZ, c[0x0][0x254], PT, P1 ;  /* 0x00009500ff007a0c */ /* 0x000fc40003f25310 */
[----:B------:R-:W-:Y:S01]  /*00a0*/  IADD3 R1, R1, -0x38, RZ ;  /* 0xffffffc801017810 */ /* 0x000fe20007ffe0ff */
        /* <DEDUP_REMOVED lines=8> */
[----:B------:R-:W-:Y:S02]  /*0130*/  IMAD.MOV R0, RZ, RZ, -R16 ;  /* 0x000000ffff007224 */ /* 0x000fe400078e0a10 */
[----:B------:R-:W-:Y:S02]  /*0140*/  @P0 IMAD.MOV.U32 R2, RZ, RZ, 0x4 ;  /* 0x00000004ff020424 */ /* 0x000fe400078e00ff */
        /* <DEDUP_REMOVED lines=8> */
[C---:B------:R-:W-:Y:S01]  /*01d0*/  @P0 IMAD.WIDE R2, R16.reuse, R2, c[0x0][0x258] ;  /* 0x0000960010020625 */ /* 0x040fe200078e0202 */
[----:B------:R-:W1:Y:S03]  /*01e0*/  S2R R18, SR_CTAID.X ;  /* 0x0000000000127919 */ /* 0x000e660000002500 */
[----:B------:R-:W-:Y:S01]  /*01f0*/  @P1 IMAD.WIDE R4, R16, R0, c[0x0][0x250] ;  /* 0x0000940010041625 */ /* 0x000fe200078e0200 */
[----:B------:R2:W-:Y:S04]  /*0200*/  STL [R1+0x2c], R16 ;  /* 0x00002c1001007387 */ /* 0x0005e80000100800 */
[----:B------:R-:W3:Y:S04]  /*0210*/  @P1 LDG.E R12, [R4.64] ;  /* 0x0000000a040c1981 */ /* 0x000ee8000c1e1900 */
[----:B------:R-:W3:Y:S01]  /*0220*/  @P0 LDG.E R3, [R2.64] ;  /* 0x0000000a02030981 */ /* 0x000ee2000c1e1900 */
[----:B------:R-:W-:Y:S01]  /*0230*/  @!P0 ISETP.NE.U32.AND P2, PT, RZ, c[0x0][0x268], PT ;  /* 0x00009a00ff008a0c */ /* 0x000fe20003f45070 */
[----:B------:R-:W-:-:S03]  /*0240*/  IMAD.MOV R0, RZ, RZ, -R16 ;  /* 0x000000ffff007224 */ /* 0x000fc600078e0a10 */
[----:B------:R-:W-:Y:S01]  /*0250*/  @!P0 ISETP.NE.AND.EX P2, PT, RZ, c[0x0][0x26c], PT, P2 ;  /* 0x00009b00ff008a0c */ /* 0x000fe20003f45320 */
[----:B------:R-:W-:Y:S02]  /*0260*/  IMAD R20, R0, c[0x0][0x1c0], R20 ;  /* 0x0000700000147a24 */ /* 0x000fe400078e0214 */
[----:B-1----:R-:W-:-:S05]  /*0270*/  IMAD.SHL.U32 R169, R18, 0x40, RZ ;  /* 0x0000004012a97824 */ /* 0x002fca00078e00ff */
[----:B------:R-:W-:Y:S02]  /*0280*/  ISETP.GE.AND P1, PT, R169, c[0x0][0x214], PT ;  /* 0x00008500a9007a0c */ /* 0x000fe40003f26270 */
[----:B------:R-:W-:Y:S01]  /*0290*/  @!P0 SEL R2, RZ, c[0x0][0x21c], !P2 ;  /* 0x00008700ff028a07 */ /* 0x000fe20005000000 */
[----:B---3--:R-:W-:-:S03]  /*02a0*/  @P0 IMAD.IADD R128, R3, 0x1, -R12 ;  /* 0x0000000103800824 */ /* 0x008fc600078e0a0c */
[----:B------:R-:W-:-:S07]  /*02b0*/  @!P0 IADD3 R128, R2, c[0x0][0x218], -R12 ;  /* 0x0000860002808a10 */ /* 0x000fce0007ffe80c */
[----:B------:R-:W-:Y:S05]  /*02c0*/  @P1 EXIT ;  /* 0x000000000000194d */ /* 0x000fea0003800000 */
[----:B--2---:R-:W-:Y:S01]  /*02d0*/  IABS R6, c[0x0][0x10] ;  /* 0x0000040000067a13 */ /* 0x004fe20000000000 */
[----:B------:R-:W-:Y:S01]  /*02e0*/  IMAD.MOV.U32 R0, RZ, RZ, c[0x0][0x218] ;  /* 0x00008600ff007624 */ /* 0x000fe200078e00ff */
[----:B------:R-:W1:Y:S02]  /*02f0*/  S2R R168, SR_TID.X ;  /* 0x0000000000a87919 */ /* 0x000e640000002100 */
[----:B------:R-:W2:Y:S02]  /*0300*/  I2F.RP R2, R6 ;  /* 0x0000000600027306 */ /* 0x000ea40000209400 */
[----:B------:R-:W-:-:S06]  /*0310*/  IADD3 R0, R0, 0xff, RZ ;  /* 0x000000ff00007810 */ /* 0x000fcc0007ffe0ff */
[----:B--2---:R-:W2:Y:S02]  /*0320*/  MUFU.RCP R2, R2 ;  /* 0x0000000200027308 */ /* 0x004ea40000001000 */
[----:B--2---:R-:W-:-:S06]  /*0330*/  IADD3 R2, R2, 0xffffffe, RZ ;  /* 0x0ffffffe02027810 */ /* 0x004fcc0007ffe0ff */
[----:B------:R2:W3:Y:S02]  /*0340*/  F2I.FTZ.U32.TRUNC.NTZ R3, R2 ;  /* 0x0000000200037305 */ /* 0x0004e4000021f000 */
[----:B--2---:R-:W-:-:S04]  /*0350*/  SHF.R.S32.HI R2, RZ, 0x1f, R0 ;  /* 0x0000001fff027819 */ /* 0x004fc80000011400 */
[----:B------:R-:W-:Y:S01]  /*0360*/  LEA.HI R0, R2, R0, RZ, 0x8 ;  /* 0x0000000002007211 */ /* 0x000fe200078f40ff */
[----:B---3--:R-:W-:-:S03]  /*0370*/  IMAD.MOV R2, RZ, RZ, -R3 ;  /* 0x000000ffff027224 */ /* 0x008fc600078e0a03 */
[----:B------:R-:W-:-:S04]  /*0380*/  LEA.HI.SX32 R0, R0, c[0x0][0x10], 0x18 ;  /* 0x0000040000007a11 */ /* 0x000fc800078fc2ff */
[----:B------:R-:W-:Y:S01]  /*0390*/  IADD3 R4, R0, -0x1, RZ ;  /* 0xffffffff00047810 */ /* 0x000fe20007ffe0ff */
[----:B------:R-:W-:Y:S02]  /*03a0*/  IMAD R0, R2, R6, RZ ;  /* 0x0000000602007224 */ /* 0x000fe400078e02ff */
[----:B------:R-:W-:Y:S01]  /*03b0*/  IMAD.MOV.U32 R2, RZ, RZ, RZ ;  /* 0x000000ffff027224 */ /* 0x000fe200078e00ff */
[----:B------:R-:W-:-:S03]  /*03c0*/  IABS R5, R4 ;  /* 0x0000000400057213 */ /* 0x000fc60000000000 */
[----:B------:R-:W-:-:S04]  /*03d0*/  IMAD.HI.U32 R0, R3, R0, R2 ;  /* 0x0000000003007227 */ /* 0x000fc800078e0002 */
[----:B------:R-:W-:-:S04]  /*03e0*/  IMAD.MOV.U32 R2, RZ, RZ, R5 ;  /* 0x000000ffff027224 */ /* 0x000fc800078e0005 */
[----:B------:R-:W-:-:S04]  /*03f0*/  IMAD.HI.U32 R0, R0, R2, RZ ;  /* 0x0000000200007227 */ /* 0x000fc800078e00ff */
[----:B------:R-:W-:-:S04]  /*0400*/  IMAD.MOV R3, RZ, RZ, -R0 ;  /* 0x000000ffff037224 */ /* 0x000fc800078e0a00 */
[----:B------:R-:W-:Y:S01]  /*0410*/  IMAD R2, R6, R3, R2 ;  /* 0x0000000306027224 */ /* 0x000fe200078e0202 */
[----:B------:R-:W-:-:S04]  /*0420*/  IADD3 R3, R169, 0x13f, RZ ;  /* 0x0000013fa9037810 */ /* 0x000fc80007ffe0ff */
[----:B------:R-:W-:Y:S02]  /*0430*/  ISETP.GT.U32.AND P1, PT, R6, R2, PT ;  /* 0x000000020600720c */ /* 0x000fe40003f24070 */
[----:B------:R-:W-:-:S04]  /*0440*/  IADD3 R3, R128, -c[0x0][0x214], R3 ;  /* 0x8000850080037a10 */ /* 0x000fc80007ffe003 */
[----:B------:R-:W-:-:S04]  /*0450*/  IADD3 R5, R3, c[0x0][0x2e8], RZ ;  /* 0x0000ba0003057a10 */ /* 0x000fc80007ffe0ff */
[----:B------:R-:W-:-:S03]  /*0460*/  SHF.R.S32.HI R3, RZ, 0x1f, R5 ;  /* 0x0000001fff037819 */ /* 0x000fc60000011405 */
[----:B------:R-:W-:Y:S01]  /*0470*/  @!P1 IMAD.IADD R2, R2, 0x1, -R6 ;  /* 0x0000000102029824 */ /* 0x000fe200078e0a06 */
[----:B------:R-:W-:Y:S02]  /*0480*/  @!P1 IADD3 R0, R0, 0x1, RZ ;  /* 0x0000000100009810 */ /* 0x000fe40007ffe0ff */
[----:B------:R-:W-:Y:S02]  /*0490*/  ISETP.NE.AND P1, PT, RZ, c[0x0][0x10], PT ;  /* 0x00000400ff007a0c */ /* 0x000fe40003f25270 */
[----:B------:R-:W-:Y:S02]  /*04a0*/  ISETP.GE.U32.AND P2, PT, R2, R6, PT ;  /* 0x000000060200720c */ /* 0x000fe40003f46070 */
[----:B------:R-:W2:Y:S01]  /*04b0*/  S2R R6, SR_CTAID.Y ;  /* 0x0000000000067919 */ /* 0x000ea20000002600 */
[----:B------:R-:W-:Y:S02]  /*04c0*/  LOP3.LUT R2, R4, c[0x0][0x10], RZ, 0x3c, !PT ;  /* 0x0000040004027a12 */ /* 0x000fe400078e3cff */
[----:B------:R-:W-:-:S02]  /*04d0*/  LEA.HI R3, R3, R5, RZ, 0x8 ;  /* 0x0000000503037211 */ /* 0x000fc400078f40ff */
[----:B------:R-:W-:Y:S02]  /*04e0*/  ISETP.GE.AND P0, PT, R2, RZ, PT ;  /* 0x000000ff0200720c */ /* 0x000fe40003f06270 */
[----:B------:R-:W-:Y:S02]  /*04f0*/  IADD3 R2, R128, 0xff, RZ ;  /* 0x000000ff80027810 */ /* 0x000fe40007ffe0ff */
[----:B------:R-:W-:Y:S02]  /*0500*/  SHF.R.S32.HI R3, RZ, 0x8, R3 ;  /* 0x00000008ff037819 */ /* 0x000fe40000011403 */
[----:B------:R-:W-:Y:S02]  /*0510*/  @P2 IADD3 R0, R0, 0x1, RZ ;  /* 0x0000000100002810 */ /* 0x000fe40007ffe0ff */
[----:B------:R-:W-:-:S04]  /*0520*/  SHF.R.S32.HI R4, RZ, 0x1f, R2 ;  /* 0x0000001fff047819 */ /* 0x000fc80000011402 */
[----:B------:R-:W-:Y:S01]  /*0530*/  LEA.HI R2, R4, R2, RZ, 0x8 ;  /* 0x0000000204027211 */ /* 0x000fe200078f40ff */
[----:B------:R-:W-:Y:S01]  /*0540*/  @!P0 IMAD.MOV R0, RZ, RZ, -R0 ;  /* 0x000000ffff008224 */ /* 0x000fe200078e0a00 */
[----:B------:R-:W-:Y:S02]  /*0550*/  @!P1 LOP3.LUT R0, RZ, c[0x0][0x10], RZ, 0x33, !PT ;  /* 0x00000400ff009a12 */ /* 0x000fe400078e33ff */
[----:B------:R-:W-:-:S03]  /*0560*/  SHF.R.S32.HI R2, RZ, 0x8, R2 ;  /* 0x00000008ff027819 */ /* 0x000fc60000011402 */
[----:B--2---:R-:W-:-:S04]  /*0570*/  IMAD R252, R0, R6, RZ ;  /* 0x0000000600fc7224 */ /* 0x004fc800078e02ff */
[----:B------:R-:W-:Y:S01]  /*0580*/  IMAD.IADD R0, R0, 0x1, R252 ;  /* 0x0000000100007824 */ /* 0x000fe200078e02fc */
[----:B------:R2:W-:Y:S04]  /*0590*/  STL [R1+0x28], R252 ;  /* 0x000028fc01007387 */ /* 0x0005e80000100800 */
[----:B------:R-:W-:-:S04]  /*05a0*/  IMNMX R0, R2, R0, PT ;  /* 0x0000000002007217 */ /* 0x000fc80003800200 */
[----:B------:R-:W-:-:S04]  /*05b0*/  IMNMX R207, R0, R3, PT ;  /* 0x0000000300cf7217 */ /* 0x000fc80003800200 */
[----:B------:R-:W-:-:S13]  /*05c0*/  ISETP.GE.AND P0, PT, R252, R207, PT ;  /* 0x000000cffc00720c */ /* 0x000fda0003f06270 */
[----:B------:R-:W-:Y:S05]  /*05d0*/  @!P0 BRA `(.L_x_2205) ;  /* 0x0000040000008947 */ /* 0x000fea0003800000 */
[----:B-12---:R-:W-:Y:S01]  /*05e0*/  SHF.R.S32.HI R4, RZ, 0x1f, R168 ;  /* 0x0000001fff047819 */ /* 0x006fe200000114a8 */
[----:B------:R-:W-:Y:S01]  /*05f0*/  IMAD R0, R6, c[0x0][0x210], R16 ;  /* 0x0000840006007a24 */ /* 0x000fe200078e0210 */
[----:B------:R-:W-:Y:S02]  /*0600*/  LOP3.LUT P6, RZ, R168, 0xf, RZ, 0xc0, !PT ;  /* 0x0000000fa8ff7812 */ /* 0x000fe400078cc0ff */
[----:B------:R-:W-:Y:S01]  /*0610*/  LEA.HI R4, R4, R168, RZ, 0x4 ;  /* 0x000000a804047211 */ /* 0x000fe200078f20ff */
[----:B------:R-:W-:Y:S01]  /*0620*/  IMAD R0, R0, c[0x0][0x1c0], R20 ;  /* 0x0000700000007a24 */ /* 0x000fe200078e0214 */
[----:B------:R-:W-:Y:S02]  /*0630*/  IADD3 R10, -R169, c[0x0][0x214], RZ ;  /* 0x00008500a90a7a10 */ /* 0x000fe40007ffe1ff */
[----:B------:R-:W-:Y:S01]  /*0640*/  LOP3.LUT R2, R4, 0x3ffffff0, RZ, 0xc0, !PT ;  /* 0x3ffffff004027812 */ /* 0x000fe200078ec0ff */
[----:B------:R-:W-:Y:S01]  /*0650*/  IMAD R7, R0, c[0x0][0x214], R169 ;  /* 0x0000850000077a24 */ /* 0x000fe200078e02a9 */
[----:B------:R-:W-:-:S03]  /*0660*/  SHF.R.S32.HI R0, RZ, 0x4, R4 ;  /* 0x00000004ff007819 */ /* 0x000fc60000011404 */
[----:B------:R-:W-:Y:S01]  /*0670*/  IMAD.IADD R2, R168, 0x1, -R2 ;  /* 0x00000001a8027824 */ /* 0x000fe200078e0a02 */
[C---:B------:R-:W-:Y:S01]  /*0680*/  IADD3 R6, R0.reuse, 0x8, RZ ;  /* 0x0000000800067810 */ /* 0x040fe20007ffe0ff */
[----:B------:R-:W-:Y:S01]  /*0690*/  IMAD R5, R7, c[0x0][0x22c], RZ ;  /* 0x00008b0007057a24 */ /* 0x000fe200078e02ff */
[----:B------:R-:W-:Y:S01]  /*06a0*/  IADD3 R4, R0, 0x10, RZ ;  /* 0x0000001000047810 */ /* 0x000fe20007ffe0ff */
[----:B------:R-:W-:Y:S01]  /*06b0*/  IMAD.SHL.U32 R2, R2, 0x4, RZ ;  /* 0x0000000402027824 */ /* 0x000fe200078e00ff */
[-C--:B------:R-:W-:Y:S02]  /*06c0*/  ISETP.GE.OR P5, PT, R0, R10.reuse, P6 ;  /* 0x0000000a0000720c */ /* 0x080fe400037a6670 */
[-C--:B------:R-:W-:Y:S02]  /*06d0*/  ISETP.GE.OR P4, PT, R6, R10.reuse, P6 ;  /* 0x0000000a0600720c */ /* 0x080fe40003786670 */
[----:B------:R-:W-:Y:S02]  /*06e0*/  SHF.R.S32.HI R3, RZ, 0x1f, R2 ;  /* 0x0000001fff037819 */ /* 0x000fe40000011402 */
[----:B------:R-:W-:-:S02]  /*06f0*/  ISETP.GE.OR P3, PT, R4, R10, P6 ;  /* 0x0000000a0400720c */ /* 0x000fc40003766670 */
[----:B------:R-:W-:Y:S01]  /*0700*/  SHF.R.S32.HI R6, RZ, 0x1f, R7 ;  /* 0x0000001fff067819 */ /* 0x000fe20000011407 */
[C---:B------:R-:W-:Y:S01]  /*0710*/  IMAD.WIDE R2, R0.reuse, 0x40, R2 ;  /* 0x0000004000027825 */ /* 0x040fe200078e0202 */
[C---:B------:R-:W-:Y:S02]  /*0720*/  IADD3 R9, R0.reuse, 0x18, RZ ;  /* 0x0000001800097810 */ /* 0x040fe40007ffe0ff */
[----:B------:R-:W-:Y:S02]  /*0730*/  IADD3 R8, R0, 0x20, RZ ;  /* 0x0000002000087810 */ /* 0x000fe40007ffe0ff */
[----:B------:R-:W-:Y:S02]  /*0740*/  IADD3 R2, P0, R5, R2, RZ ;  /* 0x0000000205027210 */ /* 0x000fe40007f1e0ff */
[----:B------:R-:W-:Y:S02]  /*0750*/  ISETP.GE.OR P2, PT, R9, R10, P6 ;  /* 0x0000000a0900720c */ /* 0x000fe40003746670 */
[----:B------:R-:W-:-:S02]  /*0760*/  LEA.HI.X.SX32 R5, R5, R3, 0x1, P0 ;  /* 0x0000000305057211 */ /* 0x000fc400000f0eff */
[C---:B------:R-:W-:Y:S02]  /*0770*/  LEA R4, P1, R2.reuse, c[0x0][0x1d8], 0x2 ;  /* 0x0000760002047a11 */ /* 0x040fe400078210ff */
[----:B------:R-:W-:Y:S02]  /*0780*/  IADD3 R3, P0, R7, R0, RZ ;  /* 0x0000000007037210 */ /* 0x000fe40007f1e0ff */
[----:B------:R-:W-:Y:S02]  /*0790*/  LEA.HI.X R5, R2, c[0x0][0x1dc], R5, 0x2, P1 ;  /* 0x0000770002057a11 */ /* 0x000fe400008f1405 */
[C---:B------:R-:W-:Y:S02]  /*07a0*/  LEA.HI.X.SX32 R6, R0.reuse, R6, 0x1, P0 ;  /* 0x0000000600067211 */ /* 0x040fe400000f0eff */
[----:B------:R-:W-:Y:S01]  /*07b0*/  LEA R2, P0, R3, c[0x0][0x208], 0x2 ;  /* 0x0000820003027a11 */ /* 0x000fe200078010ff */
[----:B------:R-:W-:Y:S01]  /*07c0*/  STG.E.128 [R4.64], RZ ;  /* 0x000000ff04007986 */ /* 0x000fe2000c101d0a */
[----:B------:R-:W-:-:S02]  /*07d0*/  IADD3 R7, R0, 0x28, RZ ;  /* 0x0000002800077810 */ /* 0x000fc40007ffe0ff */
[----:B------:R-:W-:Y:S01]  /*07e0*/  LEA.HI.X R3, R3, c[0x0][0x20c], R6, 0x2, P0 ;  /* 0x0000830003037a11 */ /* 0x000fe200000f1406 */
[----:B------:R-:W-:Y:S01]  /*07f0*/  @!P5 IMAD.MOV.U32 R6, RZ, RZ, -0x800000 ;  /* 0xff800000ff06d424 */ /* 0x000fe200078e00ff */
[-C--:B------:R-:W-:Y:S01]  /*0800*/  ISETP.GE.OR P0, PT, R7, R10.reuse, P6 ;  /* 0x0000000a0700720c */ /* 0x080fe20003706670 */
[----:B------:R-:W-:Y:S01]  /*0810*/  STG.E.128 [R4.64+0x800], RZ ;  /* 0x000800ff04007986 */ /* 0x000fe2000c101d0a */
[----:B------:R-:W-:Y:S02]  /*0820*/  IADD3 R7, R0, 0x30, RZ ;  /* 0x0000003000077810 */ /* 0x000fe40007ffe0ff */
[-C--:B------:R-:W-:Y:S01]  /*0830*/  ISETP.GE.OR P1, PT, R8, R10.reuse, P6 ;  /* 0x0000000a0800720c */ /* 0x080fe20003726670 */
[----:B------:R-:W-:Y:S01]  /*0840*/  STG.E.128 [R4.64+0x1000], RZ ;  /* 0x001000ff04007986 */ /* 0x000fe2000c101d0a */
[----:B------:R-:W-:Y:S01]  /*0850*/  IADD3 R0, R0, 0x38, RZ ;  /* 0x0000003800007810 */ /* 0x000fe20007ffe0ff */
[----:B------:R-:W-:Y:S02]  /*0860*/  @!P3 IMAD.MOV.U32 R8, RZ, RZ, -0x800000 ;  /* 0xff800000ff08b424 */ /* 0x000fe400078e00ff */
[----:B------:R-:W-:Y:S04]  /*0870*/  STG.E.128 [R4.64+0x1800], RZ ;  /* 0x001800ff04007986 */ /* 0x000fe8000c101d0a */
[----:B------:R-:W-:Y:S04]  /*0880*/  STG.E.128 [R4.64+0x2000], RZ ;  /* 0x002000ff04007986 */ /* 0x000fe8000c101d0a */
[----:B------:R-:W-:Y:S04]  /*0890*/  STG.E.128 [R4.64+0x2800], RZ ;  /* 0x002800ff04007986 */ /* 0x000fe8000c101d0a */
[----:B------:R-:W-:Y:S04]  /*08a0*/  STG.E.128 [R4.64+0x3000], RZ ;  /* 0x003000ff04007986 */ /* 0x000fe8000c101d0a */
[----:B------:R1:W-:Y:S04]  /*08b0*/  STG.E.128 [R4.64+0x3800], RZ ;  /* 0x003800ff04007986 */ /* 0x0003e8000c101d0a */
[----:B------:R2:W-:Y:S01]  /*08c0*/  @!P5 STG.E [R2.64], R6 ;  /* 0x000000060200d986 */ /* 0x0005e2000c10190a */
[-C--:B------:R-:W-:Y:S01]  /*08d0*/  ISETP.GE.OR P5, PT, R7, R10.reuse, P6 ;  /* 0x0000000a0700720c */ /* 0x080fe200037a6670 */
[----:B------:R-:W-:Y:S01]  /*08e0*/  @!P2 IMAD.MOV.U32 R7, RZ, RZ, -0x800000 ;  /* 0xff800000ff07a424 */ /* 0x000fe200078e00ff */
[----:B------:R-:W-:Y:S01]  /*08f0*/  ISETP.GE.OR P6, PT, R0, R10, P6 ;  /* 0x0000000a0000720c */ /* 0x000fe200037c6670 */
[----:B------:R-:W-:Y:S04]  /*0900*/  @!P3 STG.E [R2.64+0x40], R8 ;  /* 0x000040080200b986 */ /* 0x000fe8000c10190a */
[----:B------:R-:W-:Y:S01]  /*0910*/  @!P2 STG.E [R2.64+0x60], R7 ;  /* 0x000060070200a986 */ /* 0x000fe2000c10190a */
[----:B-1----:R-:W-:-:S02]  /*0920*/  @!P4 IMAD.MOV.U32 R4, RZ, RZ, -0x800000 ;  /* 0xff800000ff04c424 */ /* 0x002fc400078e00ff */
[----:B------:R-:W-:-:S03]  /*0930*/  @!P0 IMAD.MOV.U32 R5, RZ, RZ, -0x800000 ;  /* 0xff800000ff058424 */ /* 0x000fc600078e00ff */
[----:B------:R1:W-:Y:S01]  /*0940*/  @!P4 STG.E [R2.64+0x20], R4 ;  /* 0x000020040200c986 */ /* 0x0003e2000c10190a */
[----:B--2---:R-:W-:-:S03]  /*0950*/  @!P1 IMAD.MOV.U32 R6, RZ, RZ, -0x800000 ;  /* 0xff800000ff069424 */ /* 0x004fc600078e00ff */
[----:B------:R2:W-:Y:S04]  /*0960*/  @!P0 STG.E [R2.64+0xa0], R5 ;  /* 0x0000a00502008986 */ /* 0x0005e8000c10190a */
[----:B------:R2:W-:Y:S01]  /*0970*/  @!P1 STG.E [R2.64+0x80], R6 ;  /* 0x0000800602009986 */ /* 0x0005e2000c10190a */
[----:B-1----:R-:W-:-:S05]  /*0980*/  @!P5 IMAD.MOV.U32 R4, RZ, RZ, -0x800000 ;  /* 0xff800000ff04d424 */ /* 0x002fca00078e00ff */
[----:B------:R2:W-:Y:S01]  /*0990*/  @!P5 STG.E [R2.64+0xc0], R4 ;  /* 0x0000c0040200d986 */ /* 0x0005e2000c10190a */
[----:B------:R-:W-:Y:S05]  /*09a0*/  @P6 EXIT ;  /* 0x000000000000694d */ /* 0x000fea0003800000 */
[----:B------:R-:W-:-:S05]  /*09b0*/  MOV R0, 0xff800000 ;  /* 0xff80000000007802 */ /* 0x000fca0000000f00 */
[----:B------:R-:W-:Y:S01]  /*09c0*/  STG.E [R2.64+0xe0], R0 ;  /* 0x0000e00002007986 */ /* 0x000fe2000c10190a */
[----:B------:R-:W-:Y:S05]  /*09d0*/  EXIT ;  /* 0x000000000000794d */ /* 0x000fea0003800000 */
.L_x_2205:
        /* <DEDUP_REMOVED lines=8> */
[----:B------:R-:W-:Y:S01]  /*0a60*/  PLOP3.LUT P6, PT, PT, PT, PT, 0x80, 0x0 ;  /* 0x000000000000781c */ /* 0x000fe20003fcf070 */
[----:B------:R-:W-:Y:S01]  /*0a70*/  IMAD.MOV.U32 R0, RZ, RZ, RZ ;  /* 0x000000ffff007224 */ /* 0x000fe200078e00ff */
        /* <DEDUP_REMOVED lines=9> */
[----:B------:R-:W-:-:S04]  /*0b10*/  LEA.HI.X R0, R2, c[0x0][0x2c4], R0, 0x2, P0 ;  /* 0x0000b10002007a11 */ /* 0x000fc800000f1400 */
.L_x_2206:
[----:B------:R-:W-:Y:S01]  /*0b20*/  MOV R6, R4 ;  /* 0x0000000400067202 */ /* 0x000fe20000000f00 */
[----:B------:R-:W-:Y:S01]  /*0b30*/  IMAD.MOV.U32 R7, RZ, RZ, R0 ;  /* 0x000000ffff077224 */ /* 0x000fe200078e0000 */
[----:B-1----:R-:W-:-:S04]  /*0b40*/  IABS R2, c[0x0][0x2d0] ;  /* 0x0000b40000027a13 */ /* 0x002fc80000000000 */
        /* <DEDUP_REMOVED lines=29> */
[----:B-1----:R1:W2:Y:S01]  /*0d20*/  LDG.E R6, [R2.64] ;  /* 0x0000000a02067981 */ /* 0x0022a2000c1e1900 */
        /* <DEDUP_REMOVED lines=29> */
[--C-:B------:R-:W-:Y:S01]  /*0f00*/  SHF.R.S32.HI R13, RZ, 0x1f, R0.reuse ;  /* 0x0000001fff0d7819 */ /* 0x100fe20000011400 */
[----:B------:R-:W-:Y:S01]  /*0f10*/  IMAD.MOV.U32 R10, RZ, RZ, R0 ;  /* 0x000000ffff0a7224 */ /* 0x000fe200078e0000 */
[----:B--2---:R-:W-:Y:S01]  /*0f20*/  SHF.R.S32.HI R5, RZ, 0x1f, R6 ;  /* 0x0000001fff057819 */ /* 0x004fe20000011406 */
[----:B------:R-:W-:-:S04]  /*0f30*/  IMAD.WIDE.U32 R8, R6, c[0x0][0x180], RZ ;  /* 0x0000600006087a25 */ /* 0x000fc800078e00ff */
[C---:B------:R-:W-:Y:S02]  /*0f40*/  IMAD R2, R5.reuse, c[0x0][0x180], RZ ;  /* 0x0000600005027a24 */ /* 0x040fe400078e02ff */
[----:B------:R-:W-:Y:S02]  /*0f50*/  IMAD R5, R5, c[0x0][0x188], RZ ;  /* 0x0000620005057a24 */ /* 0x000fe400078e02ff */
[C---:B------:R-:W-:Y:S02]  /*0f60*/  IMAD R2, R6.reuse, c[0x0][0x184], R2 ;  /* 0x0000610006027a24 */ /* 0x040fe400078e0202 */
[C---:B------:R-:W-:Y:S02]  /*0f70*/  IMAD R5, R6.reuse, c[0x0][0x18c], R5 ;  /* 0x0000630006057a24 */ /* 0x040fe400078e0205 */
[----:B------:R-:W-:Y:S01]  /*0f80*/  IMAD.WIDE.U32 R6, R6, c[0x0][0x188], RZ ;  /* 0x0000620006067a25 */ /* 0x000fe200078e00ff */
[----:B------:R-:W-:-:S03]  /*0f90*/  IADD3 R3, R9, R2, RZ ;  /* 0x0000000209037210 */ /* 0x000fc60007ffe0ff */
[----:B------:R-:W-:Y:S01]  /*0fa0*/  IMAD.MOV.U32 R2, RZ, RZ, R8 ;  /* 0x000000ffff027224 */ /* 0x000fe200078e0008 */
[----:B-----5:R-:W-:Y:S01]  /*0fb0*/  IADD3 R11, R7, R5, RZ ;  /* 0x00000005070b7210 */ /* 0x020fe20007ffe0ff */
[----:B------:R-:W-:Y:S02]  /*0fc0*/  IMAD.MOV.U32 R8, RZ, RZ, R6 ;  /* 0x000000ffff087224 */ /* 0x000fe400078e0006 */
[----:B------:R-:W-:-:S05]  /*0fd0*/  IMAD.WIDE.U32 R2, R15, c[0x0][0x198], R2 ;  /* 0x000066000f027a25 */ /* 0x000fca00078e0002 */
[----:B------:R-:W-:Y:S01]  /*0fe0*/  IADD3 R3, R3, R4, RZ ;  /* 0x0000000403037210 */ /* 0x000fe20007ffe0ff */
[----:B------:R-:W-:-:S04]  /*0ff0*/  IMAD R4, R13, c[0x0][0x1b0], RZ ;  /* 0x00006c000d047a24 */ /* 0x000fc800078e02ff */
[----:B------:R-:W-:-:S04]  /*1000*/  IMAD.WIDE.U32 R2, R0, c[0x0][0x1b0], R2 ;  /* 0x00006c0000027a25 */ /* 0x000fc800078e0002 */
[----:B------:R-:W-:Y:S01]  /*1010*/  IMAD R4, R0, c[0x0][0x1b4], R4 ;  /* 0x00006d0000047a24 */ /* 0x000fe200078e0204 */
[----:B------:R-:W-:-:S03]  /*1020*/  MOV R12, R2 ;  /* 0x00000002000c7202 */ /* 0x000fc60000000f00 */
[----:B------:R-:W-:Y:S01]  /*1030*/  IMAD.IADD R9, R3, 0x1, R4 ;  /* 0x0000000103097824 */ /* 0x000fe200078e0204 */
[----:B------:R-:W-:Y:S05]  /*1040*/  BRA `(.L_x_2208) ;  /* 0x0000039000007947 */ /* 0x000fea0003800000 */
.L_x_2207:
[----:B------:R-:W-:Y:S02]  /*1050*/  IABS R5, c[0x0][0x1c8] ;  /* 0x0000720000057a13 */ /* 0x000fe40000000000 */
[----:B------:R-:W-:Y:S02]  /*1060*/  IABS R4, R20 ;  /* 0x0000001400047213 */ /* 0x000fe40000000000 */
[----:B------:R-:W2:Y:S01]  /*1070*/  I2F.RP R2, R5 ;  /* 0x0000000500027306 */ /* 0x000ea20000209400 */
[----:B------:R-:W-:Y:S02]  /*1080*/  LEA R15, R207, 0xffffff00, 0x8 ;  /* 0xffffff00cf0f7811 */ /* 0x000fe400078e40ff */
[----:B-----5:R-:W-:Y:S02]  /*1090*/  SHF.R.S32.HI R10, RZ, 0x1f, R11 ;  /* 0x0000001fff0a7819 */ /* 0x020fe4000001140b */
        /* <DEDUP_REMOVED lines=30> */
[----:B------:R-:W-:Y:S01]  /*1280*/  IADD3 R3, R9, R2, RZ ;  /* 0x0000000209037210 */ /* 0x000fe20007ffe0ff */
[C---:B------:R-:W-:Y:S01]  /*1290*/  IMAD R12, R11.reuse, c[0x0][0x184], R6 ;  /* 0x000061000b0c7a24 */ /* 0x040fe200078e0206 */
[----:B------:R-:W-:Y:S01]  /*12a0*/  MOV R2, R8 ;  /* 0x0000000800027202 */ /* 0x000fe20000000f00 */
[----:B------:R-:W-:Y:S02]  /*12b0*/  IMAD R6, R10, c[0x0][0x188], RZ ;  /* 0x000062000a067a24 */ /* 0x000fe400078e02ff */
[----:B------:R-:W-:Y:S01]  /*12c0*/  @!P1 IMAD.MOV R0, RZ, RZ, -R0 ;  /* 0x000000ffff009224 */ /* 0x000fe200078e0a00 */
[----:B------:R-:W-:Y:S01]  /*12d0*/  @!P0 LOP3.LUT R0, RZ, c[0x0][0x1c8], RZ, 0x33, !PT ;  /* 0x00007200ff008a12 */ /* 0x000fe200078e33ff */
[----:B------:R-:W-:-:S03]  /*12e0*/  IMAD.WIDE.U32 R8, R11, c[0x0][0x180], R2 ;  /* 0x000060000b087a25 */ /* 0x000fc600078e0002 */
[----:B------:R-:W-:Y:S01]  /*12f0*/  SHF.R.S32.HI R13, RZ, 0x1f, R0 ;  /* 0x0000001fff0d7819 */ /* 0x000fe20000011400 */
[----:B------:R-:W-:Y:S01]  /*1300*/  IMAD.IADD R3, R5, 0x1, R7 ;  /* 0x0000000105037824 */ /* 0x000fe200078e0207 */
[----:B------:R-:W-:Y:S01]  /*1310*/  IADD3 R5, R9, R12, RZ ;  /* 0x0000000c09057210 */ /* 0x000fe20007ffe0ff */
[----:B------:R-:W-:Y:S01]  /*1320*/  IMAD.MOV.U32 R2, RZ, RZ, R4 ;  /* 0x000000ffff027224 */ /* 0x000fe200078e0004 */
[----:B------:R-:W-:Y:S01]  /*1330*/  MOV R4, R8 ;  /* 0x0000000800047202 */ /* 0x000fe20000000f00 */
[----:B------:R-:W-:Y:S02]  /*1340*/  IMAD R9, R13, c[0x0][0x1b0], RZ ;  /* 0x00006c000d097a24 */ /* 0x000fe400078e02ff */
[C---:B------:R-:W-:Y:S02]  /*1350*/  IMAD R10, R11.reuse, c[0x0][0x18c], R6 ;  /* 0x000063000b0a7a24 */ /* 0x040fe400078e0206 */
[----:B------:R-:W-:-:S04]  /*1360*/  IMAD.WIDE.U32 R6, R11, c[0x0][0x188], R2 ;  /* 0x000062000b067a25 */ /* 0x000fc800078e0002 */
[----:B------:R-:W-:Y:S01]  /*1370*/  IMAD.WIDE.U32 R2, R0, c[0x0][0x1b0], R4 ;  /* 0x00006c0000027a25 */ /* 0x000fe200078e0004 */
[----:B------:R-:W-:-:S03]  /*1380*/  MOV R8, R6 ;  /* 0x0000000600087202 */ /* 0x000fc60000000f00 */
[----:B------:R-:W-:Y:S02]  /*1390*/  IMAD R4, R0, c[0x0][0x1b4], R9 ;  /* 0x00006d0000047a24 */ /* 0x000fe400078e0209 */
[----:B------:R-:W-:Y:S01]  /*13a0*/  IMAD.IADD R11, R7, 0x1, R10 ;  /* 0x00000001070b7824 */ /* 0x000fe200078e020a */
[----:B------:R-:W-:Y:S01]  /*13b0*/  MOV R10, R0 ;  /* 0x00000000000a7202 */ /* 0x000fe20000000f00 */
[----:B------:R-:W-:Y:S01]  /*13c0*/  IMAD.MOV.U32 R12, RZ, RZ, R2 ;  /* 0x000000ffff0c7224 */ /* 0x000fe200078e0002 */
[----:B------:R-:W-:Y:S02]  /*13d0*/  IADD3 R9, R3, R4, RZ ;  /* 0x0000000403097210 */ /* 0x000fe40007ffe0ff */
.L_x_2208:
[----:B------:R-:W-:Y:S01]  /*13e0*/  SHF.R.S32.HI R24, RZ, 0x1f, R168 ;  /* 0x0000001fff187819 */ /* 0x000fe200000114a8 */
[----:B------:R-:W-:Y:S01]  /*13f0*/  IMAD R14, R13, c[0x0][0x1b8], RZ ;  /* 0x00006e000d0e7a24 */ /* 0x000fe200078e02ff */
[----:B------:R-:W-:Y:S02]  /*1400*/  ULDC.64 UR4, c[0x0][0x198] ;  /* 0x0000660000047ab9 */ /* 0x000fe40000000a00 */
[CC--:B------:R-:W-:Y:S01]  /*1410*/  LEA.HI R23, R24.reuse, R168.reuse, RZ, 0x3 ;  /* 0x000000a818177211 */ /* 0x0c0fe200078f18ff */
[----:B------:R-:W-:Y:S01]  /*1420*/  USHF.L.U32 UR9, UR4, 0x5, URZ ;  /* 0x0000000504097899 */ /* 0x000fe2000800063f */
[CC--:B------:R-:W-:Y:S01]  /*1430*/  LEA.HI R22, R24.reuse, R168.reuse, RZ, 0x4 ;  /* 0x000000a818167211 */ /* 0x0c0fe200078f20ff */
[----:B------:R-:W-:Y:S01]  /*1440*/  UMOV UR8, 0x5 ;  /* 0x0000000500087882 */ /* 0x000fe20000000000 */
[----:B------:R-:W-:Y:S01]  /*1450*/  SHF.R.S32.HI R2, RZ, 0x3, R23 ;  /* 0x00000003ff027819 */ /* 0x000fe20000011417 */
[----:B------:R-:W-:Y:S01]  /*1460*/  USHF.L.U64.HI UR5, UR4, UR8, UR5 ;  /* 0x0000000804057299 */ /* 0x000fe20008010205 */
[----:B------:R-:W-:Y:S01]  /*1470*/  LOP3.LUT R3, R23, 0xfffffff8, RZ, 0xc0, !PT ;  /* 0xfffffff817037812 */ /* 0x000fe200078ec0ff */
[----:B------:R-:W-:Y:S01]  /*1480*/  ULDC.64 UR6, c[0x0][0x190] ;  /* 0x0000640000067ab9 */ /* 0x000fe20000000a00 */
[-C--:B------:R-:W-:Y:S01]  /*1490*/  LEA.HI R7, R24, R168.reuse, RZ, 0x6 ;  /* 0x000000a818077211 */ /* 0x080fe200078f30ff */
[----:B------:R-:W-:Y:S01]  /*14a0*/  IMAD.SHL.U32 R0, R2, 0x40, RZ ;  /* 0x0000004002007824 */ /* 0x000fe200078e00ff */
[----:B------:R-:W-:Y:S01]  /*14b0*/  USHF.L.U32 UR12, UR6, 0x5, URZ ;  /* 0x00000005060c7899 */ /* 0x000fe2000800063f */
[----:B------:R-:W-:Y:S01]  /*14c0*/  IMAD.IADD R44, R168, 0x1, -R3 ;  /* 0x00000001a82c7824 */ /* 0x000fe200078e0a03 */
[--C-:B------:R-:W-:Y:S01]  /*14d0*/  SHF.R.S32.HI R3, RZ, 0x1f, R2.reuse ;  /* 0x0000001fff037819 */ /* 0x100fe20000011402 */
[----:B------:R-:W-:Y:S01]  /*14e0*/  IMAD.SHL.U32 R7, R7, 0x8, RZ ;  /* 0x0000000807077824 */ /* 0x000fe200078e00ff */
[----:B------:R-:W-:Y:S01]  /*14f0*/  LOP3.LUT R0, R0, 0x1c0, RZ, 0xc0, !PT ;  /* 0x000001c000007812 */ /* 0x000fe200078ec0ff */
[----:B------:R-:W-:Y:S01]  /*1500*/  IMAD.SHL.U32 R4, R44, 0x8, RZ ;  /* 0x000000082c047824 */ /* 0x000fe200078e00ff */
[----:B------:R-:W-:Y:S01]  /*1510*/  USHF.L.U64.HI UR7, UR6, UR8, UR7 ;  /* 0x0000000806077299 */ /* 0x000fe20008010207 */
[----:B------:R-:W-:Y:S01]  /*1520*/  IMAD.WIDE R18, R18, 0x40, R2 ;  /* 0x0000004012127825 */ /* 0x000fe200078e0202 */
[----:B------:R-:W-:-:S02]  /*1530*/  LEA.HI R130, R24, R168, RZ, 0x5 ;  /* 0x000000a818827211 */ /* 0x000fc400078f28ff */
[----:B------:R-:W-:Y:S02]  /*1540*/  LOP3.LUT R5, R0, 0x38, R4, 0xf8, !PT ;  /* 0x0000003800057812 */ /* 0x000fe400078ef804 */
[----:B------:R-:W-:Y:S02]  /*1550*/  SHF.R.U32.HI R0, RZ, 0x3, R0 ;  /* 0x00000003ff007819 */ /* 0x000fe40000011600 */
[----:B------:R-:W-:Y:S02]  /*1560*/  IADD3 R12, P1, R4, R12, RZ ;  /* 0x0000000c040c7210 */ /* 0x000fe40007f3e0ff */
[----:B------:R-:W-:Y:S02]  /*1570*/  LOP3.LUT R6, R5, R0, RZ, 0x3c, !PT ;  /* 0x0000000005067212 */ /* 0x000fe400078e3cff */
[----:B------:R-:W-:Y:S02]  /*1580*/  LOP3.LUT R0, R22, 0xfffffff0, RZ, 0xc0, !PT ;  /* 0xfffffff016007812 */ /* 0x000fe400078ec0ff */
[----:B------:R-:W-:-:S02]  /*1590*/  SHF.R.S32.HI R5, RZ, 0x1f, R16 ;  /* 0x0000001fff057819 */ /* 0x000fc40000011410 */
[----:B------:R-:W-:Y:S01]  /*15a0*/  LOP3.LUT R237, R6, 0x7ffffe00, R7, 0xf8, !PT ;  /* 0x7ffffe0006ed7812 */ /* 0x000fe200078ef807 */
[----:B------:R-:W-:Y:S01]  /*15b0*/  IMAD.IADD R0, R168, 0x1, -R0 ;  /* 0x00000001a8007824 */ /* 0x000fe200078e0a00 */
[----:B------:R-:W-:Y:S01]  /*15c0*/  IADD3 R6, P0, R4, R8, RZ ;  /* 0x0000000804067210 */ /* 0x000fe20007f1e0ff */
[----:B------:R-:W-:Y:S01]  /*15d0*/  IMAD R7, R5, c[0x0][0x178], RZ ;  /* 0x00005e0005077a24 */ /* 0x000fe200078e02ff */
[----:B------:R-:W-:Y:S01]  /*15e0*/  SHF.R.S32.HI R5, RZ, 0x1f, R4 ;  /* 0x0000001fff057819 */ /* 0x000fe20000011404 */
[----:B------:R-:W-:Y:S01]  /*15f0*/  IMAD.SHL.U32 R237, R237, 0x2, RZ ;  /* 0x00000002eded7824 */ /* 0x000fe200078e00ff */
[----:B------:R-:W-:Y:S01]  /*1600*/  SHF.R.S32.HI R13, RZ, 0x1f, R0 ;  /* 0x0000001fff0d7819 */ /* 0x000fe20000011400 */
[C---:B------:R-:W-:Y:S01]  /*1610*/  IMAD R8, R16.reuse, c[0x0][0x17c], R7 ;  /* 0x00005f0010087a24 */ /* 0x040fe200078e0207 */
[----:B------:R-:W-:Y:S01]  /*1620*/  SHF.R.S32.HI R129, RZ, 0x5, R130 ;  /* 0x00000005ff817819 */ /* 0x000fe20000011482 */
[----:B------:R-:W-:Y:S01]  /*1630*/  IMAD.X R7, R5, 0x1, R11, P0 ;  /* 0x0000000105077824 */ /* 0x000fe200000e060b */
[----:B------:R-:W-:Y:S01]  /*1640*/  LEA.HI R21, R13, R0, RZ, 0x3 ;  /* 0x000000000d157211 */ /* 0x000fe200078f18ff */
[----:B------:R-:W-:Y:S01]  /*1650*/  IMAD.X R13, R5, 0x1, R9, P1 ;  /* 0x00000001050d7824 */ /* 0x000fe200008e0609 */
[----:B------:R-:W-:Y:S01]  /*1660*/  SHF.R.S32.HI R9, RZ, 0x1f, R20 ;  /* 0x0000001fff097819 */ /* 0x000fe20000011414 */
[----:B------:R-:W-:Y:S01]  /*1670*/  IMAD.WIDE.U32 R4, R16, c[0x0][0x178], R4 ;  /* 0x00005e0010047a25 */ /* 0x000fe200078e0004 */
[----:B------:R-:W-:-:S02]  /*1680*/  LOP3.LUT R11, R21, 0xfffffff8, RZ, 0xc0, !PT ;  /* 0xfffffff8150b7812 */ /* 0x000fc400078ec0ff */
[----:B------:R-:W-:Y:S01]  /*1690*/  IADD3 R15, P0, R2, R15, RZ ;  /* 0x0000000f020f7210 */ /* 0x000fe20007f1e0ff */
[----:B------:R-:W-:Y:S02]  /*16a0*/  IMAD R16, R10, c[0x0][0x1bc], R14 ;  /* 0x00006f000a107a24 */ /* 0x000fe400078e020e */
[----:B------:R-:W-:Y:S02]  /*16b0*/  IMAD.IADD R45, R0, 0x1, -R11 ;  /* 0x00000001002d7824 */ /* 0x000fe400078e0a0b */
[----:B------:R-:W-:Y:S02]  /*16c0*/  IMAD R0, R9, c[0x0][0x1a8], RZ ;  /* 0x00006a0009007a24 */ /* 0x000fe400078e02ff */
[----:B------:R-:W-:Y:S02]  /*16d0*/  IMAD.IADD R5, R5, 0x1, R8 ;  /* 0x0000000105057824 */ /* 0x000fe400078e0208 */
[----:B------:R-:W-:-:S04]  /*16e0*/  IMAD.WIDE.U32 R10, R10, c[0x0][0x1b8], R6 ;  /* 0x00006e000a0a7a25 */ /* 0x000fc800078e0006 */
[C---:B------:R-:W-:Y:S02]  /*16f0*/  IMAD.X R6, R3.reuse, 0x1, R17, P0 ;  /* 0x0000000103067824 */ /* 0x040fe400000e0611 */
[C---:B------:R-:W-:Y:S02]  /*1700*/  IMAD R14, R20.reuse, c[0x0][0x1ac], R0 ;  /* 0x00006b00140e7a24 */ /* 0x040fe400078e0200 */
[----:B------:R-:W-:Y:S02]  /*1710*/  IMAD R0, R3, c[0x0][0x198], RZ ;  /* 0x0000660003007a24 */ /* 0x000fe400078e02ff */
[----:B------:R-:W-:-:S04]  /*1720*/  IMAD.WIDE.U32 R8, R20, c[0x0][0x1a8], R4 ;  /* 0x00006a0014087a25 */ /* 0x000fc800078e0004 */
[----:B------:R-:W-:Y:S02]  /*1730*/  IMAD R17, R6, c[0x0][0x1a0], RZ ;  /* 0x0000680006117a24 */ /* 0x000fe400078e02ff */
[----:B------:R-:W-:Y:S02]  /*1740*/  IMAD.IADD R5, R11, 0x1, R16 ;  /* 0x000000010b057824 */ /* 0x000fe400078e0210 */
[C---:B------:R-:W-:Y:S02]  /*1750*/  IMAD R11, R2.reuse, c[0x0][0x19c], R0 ;  /* 0x00006700020b7a24 */ /* 0x040fe400078e0200 */
[----:B------:R-:W-:-:S04]  /*1760*/  IMAD.WIDE.U32 R6, R2, c[0x0][0x198], R12 ;  /* 0x0000660002067a25 */ /* 0x000fc800078e000c */
[----:B------:R-:W-:Y:S01]  /*1770*/  IMAD.IADD R7, R7, 0x1, R11 ;  /* 0x0000000107077824 */ /* 0x000fe200078e020b */
[C---:B------:R-:W-:Y:S01]  /*1780*/  LEA R25, P0, R6.reuse, c[0x0][0x168], 0x1 ;  /* 0x00005a0006197a11 */ /* 0x040fe200078008ff */
[----:B------:R-:W-:Y:S02]  /*1790*/  IMAD.MOV.U32 R4, RZ, RZ, R10 ;  /* 0x000000ffff047224 */ /* 0x000fe400078e000a */
[----:B------:R-:W-:Y:S01]  /*17a0*/  IMAD.IADD R3, R9, 0x1, R14 ;  /* 0x0000000109037824 */ /* 0x000fe200078e020e */
[----:B------:R-:W-:Y:S01]  /*17b0*/  LEA.HI.X R6, R6, c[0x0][0x16c], R7, 0x1, P0 ;  /* 0x00005b0006067a11 */ /* 0x000fe200000f0c07 */
[----:B------:R-:W-:Y:S01]  /*17c0*/  IMAD.MOV.U32 R250, RZ, RZ, R25 ;  /* 0x000000fffffa7224 */ /* 0x000fe200078e0019 */
[----:B------:R-:W-:Y:S01]  /*17d0*/  STL [R1+0x1c], R25 ;  /* 0x00001c1901007387 */ /* 0x000fe20000100800 */
[----:B------:R-:W-:Y:S02]  /*17e0*/  IMAD.MOV.U32 R2, RZ, RZ, R8 ;  /* 0x000000ffff027224 */ /* 0x000fe400078e0008 */
[----:B------:R-:W-:Y:S01]  /*17f0*/  IMAD R0, R19, c[0x0][0x190], RZ ;  /* 0x0000640013007a24 */ /* 0x000fe200078e02ff */
[----:B------:R-:W-:Y:S01]  /*1800*/  IADD3 R14, P0, R250, UR9, RZ ;  /* 0x00000009fa0e7c10 */ /* 0x000fe2000ff1e0ff */
[C---:B------:R-:W-:Y:S01]  /*1810*/  IMAD R9, R15.reuse, c[0x0][0x1a4], R17 ;  /* 0x000069000f097a24 */ /* 0x040fe200078e0211 */
[----:B------:R1:W-:Y:S01]  /*1820*/  STL [R1+0x18], R6 ;  /* 0x0000180601007387 */ /* 0x0003e20000100800 */
[----:B------:R-:W-:-:S04]  /*1830*/  IMAD.WIDE.U32 R4, R15, c[0x0][0x1a0], R4 ;  /* 0x000068000f047a25 */ /* 0x000fc800078e0004 */
[----:B------:R-:W-:Y:S02]  /*1840*/  IMAD.MOV.U32 R251, RZ, RZ, R6 ;  /* 0x000000fffffb7224 */ /* 0x000fe400078e0006 */
[C---:B------:R-:W-:Y:S02]  /*1850*/  IMAD R0, R18.reuse, c[0x0][0x194], R0 ;  /* 0x0000650012007a24 */ /* 0x040fe400078e0200 */
[----:B------:R-:W-:Y:S01]  /*1860*/  IMAD.WIDE.U32 R2, R18, c[0x0][0x190], R2 ;  /* 0x0000640012027a25 */ /* 0x000fe200078e0002 */
[----:B------:R-:W-:Y:S02]  /*1870*/  LEA R18, P1, R4, c[0x0][0x170], 0x1 ;  /* 0x00005c0004127a11 */ /* 0x000fe400078208ff */
[----:B------:R-:W-:Y:S01]  /*1880*/  IADD3.X R15, R251, UR5, RZ, P0, !PT ;  /* 0x00000005fb0f7c10 */ /* 0x000fe200087fe4ff */
[----:B------:R-:W-:Y:S01]  /*1890*/  IMAD.IADD R5, R5, 0x1, R9 ;  /* 0x0000000105057824 */ /* 0x000fe200078e0209 */
[----:B------:R-:W-:Y:S01]  /*18a0*/  IADD3 R12, P0, R14, UR9, RZ ;  /* 0x000000090e0c7c10 */ /* 0x000fe2000ff1e0ff */
[----:B------:R-:W-:Y:S01]  /*18b0*/  IMAD.IADD R0, R3, 0x1, R0 ;  /* 0x0000000103007824 */ /* 0x000fe200078e0200 */
[----:B------:R-:W-:Y:S02]  /*18c0*/  STL [R1+0x24], R18 ;  /* 0x0000241201007387 */ /* 0x000fe40000100800 */
[----:B------:R-:W-:-:S02]  /*18d0*/  LEA.HI.X R19, R4, c[0x0][0x174], R5, 0x1, P1 ;  /* 0x00005d0004137a11 */ /* 0x000fc400008f0c05 */
[----:B------:R-:W-:Y:S02]  /*18e0*/  IADD3.X R13, R15, UR5, RZ, P0, !PT ;  /* 0x000000050f0d7c10 */ /* 0x000fe400087fe4ff */
[----:B------:R-:W-:Y:S01]  /*18f0*/  IADD3 R10, P0, R12, UR9, RZ ;  /* 0x000000090c0a7c10 */ /* 0x000fe2000ff1e0ff */
[----:B------:R-:W-:Y:S01]  /*1900*/  STL [R1+0x20], R19 ;  /* 0x0000201301007387 */ /* 0x000fe20000100800 */
[C---:B-1----:R-:W-:Y:S02]  /*1910*/  LEA R6, P2, R2.reuse, c[0x0][0x160], 0x1 ;  /* 0x0000580002067a11 */ /* 0x042fe400078408ff */
[----:B------:R-:W-:Y:S02]  /*1920*/  IADD3.X R11, R13, UR5, RZ, P0, !PT ;  /* 0x000000050d0b7c10 */ /* 0x000fe400087fe4ff */
[----:B------:R-:W-:Y:S02]  /*1930*/  LEA.HI.X R7, R2, c[0x0][0x164], R0, 0x1, P2 ;  /* 0x0000590002077a11 */ /* 0x000fe400010f0c00 */
[----:B------:R-:W-:-:S02]  /*1940*/  IADD3 R4, P1, R6, UR12, RZ ;  /* 0x0000000c06047c10 */ /* 0x000fc4000ff3e0ff */
[----:B------:R-:W-:Y:S01]  /*1950*/  IADD3 R8, P0, R10, UR9, RZ ;  /* 0x000000090a087c10 */ /* 0x000fe2000ff1e0ff */
[----:B------:R-:W-:Y:S01]  /*1960*/  @!PT LDS RZ, [RZ] ;  /* 0x00000000fffff984 */ /* 0x000fe20000000800 */
[----:B------:R-:W-:Y:S01]  /*1970*/  @!PT LDS RZ, [RZ] ;  /* 0x00000000fffff984 */ /* 0x000fe20000000800 */
[----:B------:R-:W-:Y:S01]  /*1980*/  @!PT LDS RZ, [RZ] ;  /* 0x00000000fffff984 */ /* 0x000fe20000000800 */
[----:B------:R1:W-:Y:S01]  /*1990*/  LDGSTS.E.BYPASS.LTC128B.128 [R237], [R6.64] ;  /* 0x0000000006ed7fae */ /* 0x0003e2000b901d4a */
[----:B------:R-:W-:Y:S02]  /*19a0*/  IADD3.X R5, R7, UR7, RZ, P1, !PT ;  /* 0x0000000707057c10 */ /* 0x000fe40008ffe4ff */
        /* <DEDUP_REMOVED lines=44> */
[----:B------:R-:W-:Y:S01]  /*1c70*/  IADD3.X R3, R5, UR5, RZ, P0, !PT ;  /* 0x0000000505037c10 */ /* 0x000fe200087fe4ff */
[----:B--2---:R-:W-:Y:S02]  /*1c80*/  IMAD.MOV.U32 R14, RZ, RZ, R18 ;  /* 0x000000ffff0e7224 */ /* 0x004fe400078e0012 */
[----:B------:R-:W-:Y:S02]  /*1c90*/  IMAD.MOV.U32 R15, RZ, RZ, R19 ;  /* 0x000000ffff0f7224 */ /* 0x000fe400078e0013 */
        /* <DEDUP_REMOVED lines=15> */
[----:B------:R-:W-:Y:S01]  /*1d90*/  BAR.SYNC.DEFER_BLOCKING 0x0 ;  /* 0x0000000000007b1d */ /* 0x000fe20000010000 */
[----:B------:R-:W-:Y:S01]  /*1da0*/  IMAD.IADD R3, R4, 0x1, -R2 ;  /* 0x0000000104037824 */ /* 0x000fe200078e0a02 */
        /* <DEDUP_REMOVED lines=26> */
[----:B------:R-:W-:-:S02]  /*1f50*/  LEA R216, R3, 0x2000, 0x1 ;  /* 0x0000200003d87811 */ /* 0x000fc400078e08ff */
[----:B------:R-:W-:Y:S01]  /*1f60*/  LOP3.LUT R195, R0, 0xfffffe00, RZ, 0xc0, !PT ;  /* 0xfffffe0000c37812 */ /* 0x000fe200078ec0ff */
[----:B------:R4:W-:Y:S01]  /*1f70*/  LDGSTS.E.BYPASS.LTC128B.128 [R237+0xb800], [R8.64] ;  /* 0x0b80000008ed7fae */ /* 0x0009e2000b901d4a */
[----:B------:R-:W-:-:S03]  /*1f80*/  IADD3 R217, R216, 0x40, RZ ;  /* 0x00000040d8d97810 */ /* 0x000fc60007ffe0ff */
[----:B------:R5:W-:Y:S01]  /*1f90*/  LDGSTS.E.BYPASS.LTC128B.128 [R237+0xc000], [R12.64] ;  /* 0x0c0000000ced7fae */ /* 0x000be2000b901d4a */
[----:B------:R-:W-:-:S03]  /*1fa0*/  IMAD R0, R129, 0x400, R195 ;  /* 0x0000040081007824 */ /* 0x000fc600078e02c3 */
[----:B------:R5:W-:Y:S01]  /*1fb0*/  LDGSTS.E.BYPASS.LTC128B.128 [R237+0xc800], [R10.64] ;  /* 0x0c8000000aed7fae */ /* 0x000be2000b901d4a */
[----:B------:R-:W-:-:S04]  /*1fc0*/  IMAD.IADD R0, R0, 0x1, R199 ;  /* 0x0000000100007824 */ /* 0x000fc800078e02c7 */
[----:B------:R-:W-:Y:S01]  /*1fd0*/  IMAD.SHL.U32 R218, R0, 0x2, RZ ;  /* 0x0000000200da7824 */ /* 0x000fe200078e00ff */
[----:B-1----:R-:W-:Y:S01]  /*1fe0*/  IADD3 R14, P0, R10, UR12, RZ ;  /* 0x0000000c0a0e7c10 */ /* 0x002fe2000ff1e0ff */
[----:B------:R-:W-:-:S03]  /*1ff0*/  IMAD.MOV.U32 R0, RZ, RZ, 0x20 ;  /* 0x00000020ff007424 */ /* 0x000fc600078e00ff */
        /* <DEDUP_REMOVED lines=23> */
[----:B--2---:R-:W-:-:S04]  /*2170*/  IADD3 R6, P0, R8, UR12, RZ ;  /* 0x0000000c08067c10 */ /* 0x004fc8000ff1e0ff */
[----:B------:R-:W-:Y:S02]  /*2180*/  IADD3.X R7, R9, UR7, RZ, P0, !PT ;  /* 0x0000000709077c10 */ /* 0x000fe400087fe4ff */
[----:B-----5:R-:W-:Y:S01]  /*2190*/  IADD3 R10, P0, R6, UR12, RZ ;  /* 0x0000000c060a7c10 */ /* 0x020fe2000ff1e0ff */
[----:B---3--:R-:W-:Y:S02]  /*21a0*/  IMAD.SHL.U32 R5, R3, 0x2, RZ ;  /* 0x0000000203057824 */ /* 0x008fe400078e00ff */
[----:B------:R2:W-:Y:S01]  /*21b0*/  LDGSTS.E.BYPASS.LTC128B.128 [R237+0x11000], [R6.64] ;  /* 0x1100000006ed7fae */ /* 0x0005e2000b901d4a */
[----:B------:R-:W-:Y:S01]  /*21c0*/  IADD3.X R11, R7, UR7, RZ, P0, !PT ;  /* 0x00000007070b7c10 */ /* 0x000fe200087fe4ff */
[----:B------:R-:W-:Y:S01]  /*21d0*/  IMAD.MOV.U32 R4, RZ, RZ, 0x40 ;  /* 0x00000040ff047424 */ /* 0x000fe200078e00ff */
[----:B------:R-:W-:-:S03]  /*21e0*/  LOP3.LUT P0, RZ, R44, 0x2, RZ, 0xc0, !PT ;  /* 0x000000022cff7812 */ /* 0x000fc6000780c0ff */
[----:B------:R4:W-:Y:S01]  /*21f0*/  LDGSTS.E.BYPASS.LTC128B.128 [R237+0x11800], [R10.64] ;  /* 0x118000000aed7fae */ /* 0x0009e2000b901d4a */
[C---:B------:R-:W-:Y:S02]  /*2200*/  SEL R2, R0.reuse, 0xffffffe0, !P0 ;  /* 0xffffffe000027807 */ /* 0x040fe40004000000 */
[----:B------:R-:W-:Y:S01]  /*2210*/  SEL R0, R0, 0xffffffe0, !P1 ;  /* 0xffffffe000007807 */ /* 0x000fe20004800000 */
[----:B------:R-:W-:Y:S01]  /*2220*/  LDSM.16.M88.4 R20, [R218] ;  /* 0x00000000da14783b */ /* 0x000fe20000000200 */
[----:B------:R-:W-:Y:S01]  /*2230*/  LOP3.LUT P0, RZ, R44, 0x4, RZ, 0xc0, !PT ;  /* 0x000000042cff7812 */ /* 0x000fe2000780c0ff */
[----:B------:R-:W-:Y:S01]  /*2240*/  IMAD.IADD R215, R216, 0x1, R2 ;  /* 0x00000001d8d77824 */ /* 0x000fe200078e0202 */
[----:B------:R-:W-:Y:S01]  /*2250*/  LOP3.LUT P1, RZ, R45, 0x4, RZ, 0xc0, !PT ;  /* 0x000000042dff7812 */ /* 0x000fe2000782c0ff */
[----:B-1----:R-:W-:Y:S01]  /*2260*/  LDSM.16.M88.4 R12, [R5+0x2800] ;  /* 0x00280000050c783b */ /* 0x002fe20000000200 */
[----:B------:R-:W-:Y:S02]  /*2270*/  IMAD.IADD R221, R218, 0x1, R0 ;  /* 0x00000001dadd7824 */ /* 0x000fe400078e0200 */
[----:B------:R-:W-:Y:S01]  /*2280*/  SEL R4, R4, 0xffffffc0, !P1 ;  /* 0xffffffc004047807 */ /* 0x000fe20004800000 */
[----:B------:R-:W-:Y:S04]  /*2290*/  LDSM.16.M88.4 R36, [R215+0x800] ;  /* 0x00080000d724783b */ /* 0x000fe80000000200 */
[----:B------:R-:W-:Y:S01]  /*22a0*/  LDSM.16.M88.4 R16, [R221] ;  /* 0x00000000dd10783b */ /* 0x000fe20000000200 */
[----:B------:R-:W-:Y:S01]  /*22b0*/  IMAD.IADD R219, R218, 0x1, R4 ;  /* 0x00000001dadb7824 */ /* 0x000fe200078e0204 */
[----:B------:R-:W-:-:S02]  /*22c0*/  @P0 IADD3 R217, R216, -0x40, RZ ;  /* 0xffffffc0d8d90810 */ /* 0x000fc40007ffe0ff */
[----:B------:R-:W-:Y:S01]  /*22d0*/  LDSM.16.M88.4 R32, [R215] ;  /* 0x00000000d720783b */ /* 0x000fe20000000200 */
[----:B------:R-:W-:Y:S02]  /*22e0*/  IMAD.IADD R220, R0, 0x1, R219 ;  /* 0x0000000100dc7824 */ /* 0x000fe400078e02db */
[----:B------:R-:W-:Y:S01]  /*22f0*/  IMAD.IADD R214, R2, 0x1, R217 ;  /* 0x0000000102d67824 */ /* 0x000fe200078e02d9 */
[----:B------:R-:W-:Y:S01]  /*2300*/  LDSM.16.M88.4 R40, [R5+0x3000] ;  /* 0x003000000528783b */ /* 0x000fe20000000200 */
[----:B--2---:R-:W-:-:S03]  /*2310*/  IMAD R6, R129, 0x10, R169 ;  /* 0x0000001081067824 */ /* 0x004fc600078e02a9 */
[----:B----4-:R-:W1:Y:S04]  /*2320*/  LDSM.16.M88.4 R8, [R5+0x2000] ;  /* 0x002000000508783b */ /* 0x010e680000000200 */
[----:B------:R-:W2:Y:S04]  /*2330*/  LDSM.16.M88.4 R48, [R5+0x3800] ;  /* 0x003800000530783b */ /* 0x000ea80000000200 */
[----:B------:R-:W3:Y:S04]  /*2340*/  LDSM.16.M88.4 R60, [R5+0x4000] ;  /* 0x00400000053c783b */ /* 0x000ee80000000200 */
[----:B------:R-:W-:Y:S04]  /*2350*/  LDSM.16.M88.4 R68, [R217] ;  /* 0x00000000d944783b */ /* 0x000fe80000000200 */
[----:B------:R-:W-:Y:S04]  /*2360*/  LDSM.16.M88.4 R120, [R5+0x4800] ;  /* 0x004800000578783b */ /* 0x000fe80000000200 */
[----:B------:R-:W-:Y:S04]  /*2370*/  LDSM.16.M88.4 R44, [R215+0x1000] ;  /* 0x00100000d72c783b */ /* 0x000fe80000000200 */
[----:B------:R-:W-:Y:S04]  /*2380*/  LDSM.16.M88.4 R52, [R215+0x2000] ;  /* 0x00200000d734783b */ /* 0x000fe80000000200 */
[----:B------:R-:W-:Y:S04]  /*2390*/  LDSM.16.M88.4 R112, [R214] ;  /* 0x00000000d670783b */ /* 0x000fe80000000200 */
[----:B------:R-:W-:Y:S04]  /*23a0*/  LDSM.16.M88.4 R72, [R217+0x800] ;  /* 0x00080000d948783b */ /* 0x000fe80000000200 */
[----:B------:R-:W-:Y:S01]  /*23b0*/  LDSM.16.M88.4 R124, [R215+0x2800] ;  /* 0x00280000d77c783b */ /* 0x000fe20000000200 */
[C---:B-1----:R-:W-:Y:S03]  /*23c0*/  HMMA.16816.F32.BF16 R28, R20.reuse, R8, RZ ;  /* 0x00000008141c723c */ /* 0x042fe600000418ff */
[----:B------:R-:W-:Y:S04]  /*23d0*/  LDSM.16.M88.4 R116, [R217+0x2000] ;  /* 0x00200000d974783b */ /* 0x000fe80000000200 */
[----:B------:R-:W-:Y:S01]  /*23e0*/  LDSM.16.M88.4 R100, [R217+0x1000] ;  /* 0x00100000d964783b */ /* 0x000fe20000000200 */
[C---:B------:R-:W-:Y:S03]  /*23f0*/  HMMA.16816.F32.BF16 R24, R20.reuse, R10, RZ ;  /* 0x0000000a1418723c */ /* 0x040fe600000418ff */
[----:B------:R-:W-:Y:S04]  /*2400*/  LDSM.16.M88.4 R108, [R217+0x1800] ;  /* 0x00180000d96c783b */ /* 0x000fe80000000200 */
[----:B------:R-:W0:Y:S01]  /*2410*/  LDGDEPBAR ;  /* 0x00000000000079af */ /* 0x000e220000000000 */
[C---:B------:R-:W-:Y:S08]  /*2420*/  HMMA.16816.F32.BF16 R8, R20.reuse, R12, RZ ;  /* 0x0000000c1408723c */ /* 0x040ff000000418ff */
[----:B------:R-:W-:Y:S08]  /*2430*/  HMMA.16816.F32.BF16 R12, R20, R14, RZ ;  /* 0x0000000e140c723c */ /* 0x000ff000000418ff */
[C---:B------:R-:W-:Y:S08]  /*2440*/  HMMA.16816.F32.BF16 R80, R16.reuse, R32, R28 ;  /* 0x000000201050723c */ /* 0x040ff0000004181c */
[C---:B------:R-:W-:Y:S08]  /*2450*/  HMMA.16816.F32.BF16 R104, R16.reuse, R34, R24 ;  /* 0x000000221068723c */ /* 0x040ff00000041818 */
[C---:B------:R-:W-:Y:S01]  /*2460*/  HMMA.16816.F32.BF16 R92, R16.reuse, R38, R12 ;  /* 0x00000026105c723c */ /* 0x040fe2000004180c */
[----:B------:R-:W1:Y:S07]  /*2470*/  LDSM.16.M88.4 R12, [R219] ;  /* 0x00000000db0c783b */ /* 0x000e6e0000000200 */
[----:B------:R-:W-:Y:S01]  /*2480*/  HMMA.16816.F32.BF16 R96, R16, R36, R8 ;  /* 0x000000241060723c */ /* 0x000fe20000041808 */
[----:B------:R-:W-:Y:S07]  /*2490*/  LDSM.16.M88.4 R8, [R220] ;  /* 0x00000000dc08783b */ /* 0x000fee0000000200 */
[C---:B------:R-:W-:Y:S08]  /*24a0*/  HMMA.16816.F32.BF16 R36, R20.reuse, R40, RZ ;  /* 0x000000281424723c */ /* 0x040ff000000418ff */
[C---:B------:R-:W-:Y:S01]  /*24b0*/  HMMA.16816.F32.BF16 R32, R20.reuse, R42, RZ ;  /* 0x0000002a1420723c */ /* 0x040fe200000418ff */
[----:B------:R-:W4:Y:S07]  /*24c0*/  LDSM.16.M88.4 R40, [R215+0x1800] ;  /* 0x00180000d728783b */ /* 0x000f2e0000000200 */
[C---:B--2---:R-:W-:Y:S08]  /*24d0*/  HMMA.16816.F32.BF16 R28, R20.reuse, R48, RZ ;  /* 0x00000030141c723c */ /* 0x044ff000000418ff */
[C---:B------:R-:W-:Y:S08]  /*24e0*/  HMMA.16816.F32.BF16 R24, R20.reuse, R50, RZ ;  /* 0x000000321418723c */ /* 0x040ff000000418ff */
[----:B---3--:R-:W-:Y:S08]  /*24f0*/  HMMA.16816.F32.BF16 R48, R20, R60, RZ ;  /* 0x0000003c1430723c */ /* 0x008ff000000418ff */
[----:B-1----:R-:W-:Y:S08]  /*2500*/  HMMA.16816.F32.BF16 R80, R12, R68, R80 ;  /* 0x000000440c50723c */ /* 0x002ff00000041850 */
[----:B------:R-:W-:Y:S08]  /*2510*/  HMMA.16816.F32.BF16 R56, R20, R120, RZ ;  /* 0x000000781438723c */ /* 0x000ff000000418ff */
[C---:B------:R-:W-:Y:S08]  /*2520*/  HMMA.16816.F32.BF16 R88, R16.reuse, R46, R32 ;  /* 0x0000002e1058723c */ /* 0x040ff00000041820 */
[C---:B----4-:R-:W-:Y:S08]  /*2530*/  HMMA.16816.F32.BF16 R64, R16.reuse, R40, R28 ;  /* 0x000000281040723c */ /* 0x050ff0000004181c */
[C---:B------:R-:W-:Y:S08]  /*2540*/  HMMA.16816.F32.BF16 R32, R16.reuse, R42, R24 ;  /* 0x0000002a1020723c */ /* 0x040ff00000041818 */
[----:B------:R-:W-:Y:S08]  /*2550*/  HMMA.16816.F32.BF16 R28, R16, R52, R48 ;  /* 0x00000034101c723c */ /* 0x000ff00000041830 */
[----:B------:R-:W-:Y:S08]  /*2560*/  HMMA.16816.F32.BF16 R24, R12, R70, R104 ;  /* 0x000000460c18723c */ /* 0x000ff00000041868 */
[----:B------:R-:W-:Y:S01]  /*2570*/  HMMA.16816.F32.BF16 R76, R16, R44, R36 ;  /* 0x0000002c104c723c */ /* 0x000fe20000041824 */
[----:B------:R-:W1:Y:S07]  /*2580*/  LDSM.16.M88.4 R44, [R214+0x800] ;  /* 0x00080000d62c783b */ /* 0x000e6e0000000200 */
[----:B------:R-:W-:Y:S01]  /*2590*/  HMMA.16816.F32.BF16 R40, R8, R112, R80 ;  /* 0x000000700828723c */ /* 0x000fe20000041850 */
[----:B------:R-:W-:Y:S07]  /*25a0*/  LDSM.16.M88.4 R80, [R214+0x2000] ;  /* 0x00200000d650783b */ /* 0x000fee0000000200 */
[----:B------:R-:W-:Y:S08]  /*25b0*/  HMMA.16816.F32.BF16 R36, R12, R72, R96 ;  /* 0x000000480c24723c */ /* 0x000ff00000041860 */
[----:B------:R-:W-:Y:S08]  /*25c0*/  HMMA.16816.F32.BF16 R144, R16, R124, R56 ;  /* 0x0000007c1090723c */ /* 0x000ff00000041838 */
[----:B------:R-:W-:Y:S01]  /*25d0*/  HMMA.16816.F32.BF16 R56, R12, R116, R28 ;  /* 0x000000740c38723c */ /* 0x000fe2000004181c */
[----:B------:R-:W-:-:S04]  /*25e0*/  FMUL.FTZ R2, R40, c[0x0][0x2ec] ;  /* 0x0000bb0028027a20 */ /* 0x000fc80000410000 */
[----:B------:R2:W-:Y:S03]  /*25f0*/  MUFU.TANH R248, R2 ;  /* 0x0000000200f87308 */ /* 0x0005e60000002400 */
[----:B------:R-:W-:Y:S08]  /*2600*/  HMMA.16816.F32.BF16 R28, R8, R114, R24 ;  /* 0x00000072081c723c */ /* 0x000ff00000041818 */
[----:B------:R-:W-:Y:S01]  /*2610*/  HMMA.16816.F32.BF16 R48, R12, R74, R92 ;  /* 0x0000004a0c30723c */ /* 0x000fe2000004185c */
[----:B------:R-:W3:Y:S01]  /*2620*/  LDSM.16.M88.4 R72, [R214+0x1000] ;  /* 0x00100000d648783b */ /* 0x000ee20000000200 */
[----:B--2---:R-:W-:-:S06]  /*2630*/  FMUL.FTZ R2, R41, c[0x0][0x2ec] ;  /* 0x0000bb0029027a20 */ /* 0x004fcc0000410000 */
[----:B-1----:R-:W-:Y:S01]  /*2640*/  HMMA.16816.F32.BF16 R24, R8, R44, R36 ;  /* 0x0000002c0818723c */ /* 0x002fe20000041824 */
[----:B------:R1:W-:Y:S01]  /*2650*/  MUFU.TANH R247, R2 ;  /* 0x0000000200f77308 */ /* 0x0003e20000002400 */
[----:B------:R-:W2:Y:S06]  /*2660*/  LDSM.16.M88.4 R36, [R5+0x5800] ;  /* 0x005800000524783b */ /* 0x000eac0000000200 */
[----:B------:R-:W-:Y:S08]  /*2670*/  HMMA.16816.F32.BF16 R60, R20, R62, RZ ;  /* 0x0000003e143c723c */ /* 0x000ff000000418ff */
[----:B------:R-:W-:Y:S01]  /*2680*/  HMMA.16816.F32.BF16 R68, R12, R100, R76 ;  /* 0x000000640c44723c */ /* 0x000fe2000004184c */
[----:B-1----:R-:W-:-:S04]  /*2690*/  FMUL.FTZ R2, R42, c[0x0][0x2ec] ;  /* 0x0000bb002a027a20 */ /* 0x002fc80000410000 */
[----:B------:R1:W-:Y:S03]  /*26a0*/  MUFU.TANH R245, R2 ;  /* 0x0000000200f57308 */ /* 0x0003e60000002400 */
[----:B------:R-:W-:Y:S01]  /*26b0*/  HMMA.16816.F32.BF16 R48, R8, R46, R48 ;  /* 0x0000002e0830723c */ /* 0x000fe20000041830 */
[----:B------:R-:W-:Y:S07]  /*26c0*/  LDSM.16.M88.4 R44, [R5+0x6800] ;  /* 0x00680000052c783b */ /* 0x000fee0000000200 */
[----:B------:R-:W-:Y:S01]  /*26d0*/  HMMA.16816.F32.BF16 R76, R12, R102, R88 ;  /* 0x000000660c4c723c */ /* 0x000fe20000041858 */
[----:B-1----:R-:W-:-:S02]  /*26e0*/  FMUL.FTZ R2, R43, c[0x0][0x2ec] ;  /* 0x0000bb002b027a20 */ /* 0x002fc40000410000 */
[----:B------:R-:W-:Y:S05]  /*26f0*/  LDSM.16.M88.4 R40, [R5+0x8000] ;  /* 0x008000000528783b */ /* 0x000fea0000000200 */
[----:B------:R-:W-:Y:S01]  /*2700*/  HMMA.16816.F32.BF16 R84, R16, R54, R60 ;  /* 0x000000361054723c */ /* 0x000fe2000004183c */
[----:B------:R1:W4:Y:S01]  /*2710*/  MUFU.TANH R246, R2 ;  /* 0x0000000200f67308 */ /* 0x0003220000002400 */
[----:B------:R-:W5:Y:S06]  /*2720*/  LDSM.16.M88.4 R52, [R214+0x1800] ;  /* 0x00180000d634783b */ /* 0x000f6c0000000200 */
[----:B---3--:R-:W-:Y:S08]  /*2730*/  HMMA.16816.F32.BF16 R68, R8, R72, R68 ;  /* 0x000000480844723c */ /* 0x008ff00000041844 */
[C---:B------:R-:W-:Y:S01]  /*2740*/  HMMA.16816.F32.BF16 R60, R12.reuse, R110, R32 ;  /* 0x0000006e0c3c723c */ /* 0x040fe20000041820 */
[----:B-1----:R-:W-:Y:S01]  /*2750*/  FMUL.FTZ R2, R28, c[0x0][0x2ec] ;  /* 0x0000bb001c027a20 */ /* 0x002fe20000410000 */
[----:B------:R-:W1:Y:S03]  /*2760*/  LDSM.16.M88.4 R32, [R5+0x5000] ;  /* 0x005000000520783b */ /* 0x000e660000000200 */
[----:B------:R3:W-:Y:S03]  /*2770*/  MUFU.TANH R244, R2 ;  /* 0x0000000200f47308 */ /* 0x0007e60000002400 */
[----:B------:R-:W-:Y:S08]  /*2780*/  HMMA.16816.F32.BF16 R64, R12, R108, R64 ;  /* 0x0000006c0c40723c */ /* 0x000ff00000041840 */
[----:B------:R-:W-:Y:S01]  /*2790*/  HMMA.16816.F32.BF16 R76, R8, R74, R76 ;  /* 0x0000004a084c723c */ /* 0x000fe2000004184c */
[----:B---3--:R-:W-:-:S07]  /*27a0*/  FMUL.FTZ R2, R29, c[0x0][0x2ec] ;  /* 0x0000bb001d027a20 */ /* 0x008fce0000410000 */
[C---:B--2---:R-:W-:Y:S01]  /*27b0*/  HMMA.16816.F32.BF16 R88, R20.reuse, R36, RZ ;  /* 0x000000241458723c */ /* 0x044fe200000418ff */
[----:B------:R2:W-:Y:S07]  /*27c0*/  MUFU.TANH R243, R2 ;  /* 0x0000000200f37308 */ /* 0x0005ee0000002400 */
[----:B------:R-:W-:Y:S01]  /*27d0*/  HMMA.16816.F32.BF16 R92, R20, R38, RZ ;  /* 0x00000026145c723c */ /* 0x000fe200000418ff */
[----:B------:R-:W-:Y:S07]  /*27e0*/  LDSM.16.M88.4 R36, [R5+0x8800] ;  /* 0x008800000524783b */ /* 0x000fee0000000200 */
[----:B-----5:R-:W-:Y:S01]  /*27f0*/  HMMA.16816.F32.BF16 R64, R8, R52, R64 ;  /* 0x000000340840723c */ /* 0x020fe20000041840 */
[----:B--2---:R-:W-:-:S04]  /*2800*/  FMUL.FTZ R2, R30, c[0x0][0x2ec] ;  /* 0x0000bb001e027a20 */ /* 0x004fc80000410000 */
[----:B------:R2:W-:Y:S03]  /*2810*/  MUFU.TANH R236, R2 ;  /* 0x0000000200ec7308 */ /* 0x0005e60000002400 */
[----:B------:R-:W-:Y:S08]  /*2820*/  HMMA.16816.F32.BF16 R116, R12, R118, R84 ;  /* 0x000000760c74723c */ /* 0x000ff00000041854 */
[----:B------:R-:W-:Y:S01]  /*2830*/  HMMA.16816.F32.BF16 R60, R8, R54, R60 ;  /* 0x00000036083c723c */ /* 0x000fe2000004183c */
[----:B--2---:R-:W-:-:S02]  /*2840*/  FMUL.FTZ R2, R31, c[0x0][0x2ec] ;  /* 0x0000bb001f027a20 */ /* 0x004fc40000410000 */
[----:B------:R-:W2:Y:S05]  /*2850*/  LDSM.16.M88.4 R28, [R5+0x6000] ;  /* 0x00600000051c783b */ /* 0x000eaa0000000200 */
[----:B------:R-:W-:Y:S01]  /*2860*/  HMMA.16816.F32.BF16 R84, R8, R80, R56 ;  /* 0x000000500854723c */ /* 0x000fe20000041838 */
[----:B------:R3:W5:Y:S07]  /*2870*/  MUFU.TANH R240, R2 ;  /* 0x0000000200f07308 */ /* 0x00076e0000002400 */
[C---:B------:R-:W-:Y:S08]  /*2880*/  HMMA.16816.F32.BF16 R52, R20.reuse, R122, RZ ;  /* 0x0000007a1434723c */ /* 0x040ff000000418ff */
[----:B-1----:R-:W-:Y:S01]  /*2890*/  HMMA.16816.F32.BF16 R56, R20, R32, RZ ;  /* 0x000000201438723c */ /* 0x002fe200000418ff */
[----:B---3--:R-:W-:-:S04]  /*28a0*/  FMUL.FTZ R2, R24, c[0x0][0x2ec] ;  /* 0x0000bb0018027a20 */ /* 0x008fc80000410000 */
[----:B------:R1:W-:Y:S03]  /*28b0*/  MUFU.TANH R235, R2 ;  /* 0x0000000200eb7308 */ /* 0x0003e60000002400 */
[C---:B------:R-:W-:Y:S01]  /*28c0*/  HMMA.16816.F32.BF16 R72, R20.reuse, R34, RZ ;  /* 0x000000221448723c */ /* 0x040fe200000418ff */
[----:B------:R-:W3:Y:S07]  /*28d0*/  LDSM.16.M88.4 R32, [R5+0x7800] ;  /* 0x007800000520783b */ /* 0x000eee0000000200 */
[----:B------:R-:W-:Y:S01]  /*28e0*/  HMMA.16816.F32.BF16 R140, R20, R40, RZ ;  /* 0x00000028148c723c */ /* 0x000fe200000418ff */
[----:B-1----:R-:W-:-:S07]  /*28f0*/  FMUL.FTZ R2, R25, c[0x0][0x2ec] ;  /* 0x0000bb0019027a20 */ /* 0x002fce0000410000 */
[C---:B--2---:R-:W-:Y:S01]  /*2900*/  HMMA.16816.F32.BF16 R96, R20.reuse, R28, RZ ;  /* 0x0000001c1460723c */ /* 0x044fe200000418ff */
[----:B------:R1:W-:Y:S07]  /*2910*/  MUFU.TANH R231, R2 ;  /* 0x0000000200e77308 */ /* 0x0003ee0000002400 */
[C---:B------:R-:W-:Y:S01]  /*2920*/  HMMA.16816.F32.BF16 R100, R20.reuse, R30, RZ ;  /* 0x0000001e1464723c */ /* 0x040fe200000418ff */
[----:B------:R-:W2:Y:S07]  /*2930*/  LDSM.16.M88.4 R28, [R5+0x9000] ;  /* 0x00900000051c783b */ /* 0x000eae0000000200 */
[C---:B------:R-:W-:Y:S01]  /*2940*/  HMMA.16816.F32.BF16 R148, R20.reuse, R42, RZ ;  /* 0x0000002a1494723c */ /* 0x040fe200000418ff */
[----:B-1----:R-:W-:Y:S01]  /*2950*/  FMUL.FTZ R2, R26, c[0x0][0x2ec] ;  /* 0x0000bb001a027a20 */ /* 0x002fe20000410000 */
[----:B------:R-:W-:Y:S03]  /*2960*/  LDSM.16.M88.4 R40, [R217+0x2800] ;  /* 0x00280000d928783b */ /* 0x000fe60000000200 */
[----:B------:R1:W-:Y:S03]  /*2970*/  MUFU.TANH R125, R2 ;  /* 0x00000002007d7308 */ /* 0x0003e60000002400 */
[C---:B------:R-:W-:Y:S08]  /*2980*/  HMMA.16816.F32.BF16 R152, R20.reuse, R36, RZ ;  /* 0x000000241498723c */ /* 0x040ff000000418ff */
[----:B------:R-:W-:Y:S01]  /*2990*/  HMMA.16816.F32.BF16 R156, R20, R38, RZ ;  /* 0x00000026149c723c */ /* 0x000fe200000418ff */
[----:B------:R-:W-:Y:S01]  /*29a0*/  LDSM.16.M88.4 R36, [R214+0x2800] ;  /* 0x00280000d624783b */ /* 0x000fe20000000200 */
[----:B-1----:R-:W-:-:S03]  /*29b0*/  FMUL.FTZ R2, R27, c[0x0][0x2ec] ;  /* 0x0000bb001b027a20 */ /* 0x002fc60000410000 */
[----:B------:R-:W1:Y:S03]  /*29c0*/  LDSM.16.M88.4 R24, [R5+0x7000] ;  /* 0x007000000518783b */ /* 0x000e660000000200 */
[C---:B------:R-:W-:Y:S01]  /*29d0*/  HMMA.16816.F32.BF16 R104, R20.reuse, R44, RZ ;  /* 0x0000002c1468723c */ /* 0x040fe200000418ff */
[----:B------:R2:W1:Y:S07]  /*29e0*/  MUFU.TANH R234, R2 ;  /* 0x0000000200ea7308 */ /* 0x00046e0000002400 */
[C---:B------:R-:W-:Y:S01]  /*29f0*/  HMMA.16816.F32.BF16 R108, R20.reuse, R46, RZ ;  /* 0x0000002e146c723c */ /* 0x040fe200000418ff */
[----:B------:R-:W-:Y:S07]  /*2a00*/  LDSM.16.M88.4 R44, [R215+0x3800] ;  /* 0x00380000d72c783b */ /* 0x000fee0000000200 */
[----:B---3--:R-:W-:Y:S01]  /*2a10*/  HMMA.16816.F32.BF16 R132, R20, R32, RZ ;  /* 0x000000201484723c */ /* 0x008fe200000418ff */
[----:B--2---:R-:W-:-:S04]  /*2a20*/  FMUL.FTZ R2, R48, c[0x0][0x2ec] ;  /* 0x0000bb0030027a20 */ /* 0x004fc80000410000 */
[----:B------:R2:W-:Y:S03]  /*2a30*/  MUFU.TANH R226, R2 ;  /* 0x0000000200e27308 */ /* 0x0005e60000002400 */
[C---:B------:R-:W-:Y:S08]  /*2a40*/  HMMA.16816.F32.BF16 R136, R20.reuse, R34, RZ ;  /* 0x000000221488723c */ /* 0x040ff000000418ff */
[----:B------:R-:W-:Y:S01]  /*2a50*/  HMMA.16816.F32.BF16 R160, R20, R28, RZ ;  /* 0x0000001c14a0723c */ /* 0x000fe200000418ff */
[----:B--2---:R-:W-:-:S07]  /*2a60*/  FMUL.FTZ R2, R49, c[0x0][0x2ec] ;  /* 0x0000bb0031027a20 */ /* 0x004fce0000410000 */
[C---:B-1----:R-:W-:Y:S01]  /*2a70*/  HMMA.16816.F32.BF16 R112, R20.reuse, R24, RZ ;  /* 0x000000181470723c */ /* 0x042fe200000418ff */
[----:B------:R1:W-:Y:S07]  /*2a80*/  MUFU.TANH R225, R2 ;  /* 0x0000000200e17308 */ /* 0x0003ee0000002400 */
[C---:B------:R-:W-:Y:S01]  /*2a90*/  HMMA.16816.F32.BF16 R120, R20.reuse, R26, RZ ;  /* 0x0000001a1478723c */ /* 0x040fe200000418ff */
[----:B------:R-:W2:Y:S07]  /*2aa0*/  LDSM.16.M88.4 R24, [R5+0x9800] ;  /* 0x009800000518783b */ /* 0x000eae0000000200 */
[----:B------:R-:W-:Y:S01]  /*2ab0*/  HMMA.16816.F32.BF16 R164, R20, R30, RZ ;  /* 0x0000001e14a4723c */ /* 0x000fe200000418ff */
[----:B-1----:R-:W-:-:S04]  /*2ac0*/  FMUL.FTZ R2, R50, c[0x0][0x2ec] ;  /* 0x0000bb0032027a20 */ /* 0x002fc80000410000 */
[----:B------:R1:W-:Y:S03]  /*2ad0*/  MUFU.TANH R124, R2 ;  /* 0x00000002007c7308 */ /* 0x0003e60000002400 */
[----:B------:R-:W-:Y:S01]  /*2ae0*/  HMMA.16816.F32.BF16 R28, R12, R40, R144 ;  /* 0x000000280c1c723c */ /* 0x000fe20000041890 */
[----:B-1----:R-:W-:Y:S02]  /*2af0*/  FMUL.FTZ R2, R51, c[0x0][0x2ec] ;  /* 0x0000bb0033027a20 */ /* 0x002fe40000410000 */
[----:B------:R-:W1:Y:S02]  /*2b00*/  LDSM.16.M88.4 R48, [R215+0x3000] ;  /* 0x00300000d730783b */ /* 0x000e640000000200 */
[----:B------:R3:W1:Y:S03]  /*2b10*/  MUFU.TANH R239, R2 ;  /* 0x0000000200ef7308 */ /* 0x0006660000002400 */
[----:B--2---:R-:W-:Y:S01]  /*2b20*/  HMMA.16816.F32.BF16 R172, R20, R24, RZ ;  /* 0x0000001814ac723c */ /* 0x004fe200000418ff */
[----:B---3--:R-:W-:-:S07]  /*2b30*/  FMUL.FTZ R2, R68, c[0x0][0x2ec] ;  /* 0x0000bb0044027a20 */ /* 0x008fce0000410000 */
[----:B------:R-:W-:Y:S01]  /*2b40*/  HMMA.16816.F32.BF16 R188, R20, R26, RZ ;  /* 0x0000001a14bc723c */ /* 0x000fe200000418ff */
[----:B------:R2:W-:Y:S07]  /*2b50*/  MUFU.TANH R230, R2 ;  /* 0x0000000200e67308 */ /* 0x0005ee0000002400 */
[----:B------:R-:W-:Y:S01]  /*2b60*/  HMMA.16816.F32.BF16 R20, R16, R126, R52 ;  /* 0x0000007e1014723c */ /* 0x000fe20000041834 */
[----:B------:R-:W3:Y:S07]  /*2b70*/  LDSM.16.M88.4 R52, [R217+0x3000] ;  /* 0x00300000d934783b */ /* 0x000eee0000000200 */
[----:B------:R-:W-:Y:S01]  /*2b80*/  HMMA.16816.F32.BF16 R24, R8, R82, R116 ;  /* 0x000000520818723c */ /* 0x000fe20000041874 */
[----:B--2---:R-:W-:-:S04]  /*2b90*/  FMUL.FTZ R2, R69, c[0x0][0x2ec] ;  /* 0x0000bb0045027a20 */ /* 0x004fc80000410000 */
[----:B------:R2:W-:Y:S03]  /*2ba0*/  MUFU.TANH R229, R2 ;  /* 0x0000000200e57308 */ /* 0x0005e60000002400 */
[----:B-1----:R-:W-:Y:S01]  /*2bb0*/  HMMA.16816.F32.BF16 R32, R16, R48, R56 ;  /* 0x000000301020723c */ /* 0x002fe20000041838 */
[----:B------:R-:W1:Y:S07]  /*2bc0*/  LDSM.16.M88.4 R56, [R214+0x3000] ;  /* 0x00300000d638783b */ /* 0x000e6e0000000200 */
[----:B------:R-:W-:Y:S01]  /*2bd0*/  HMMA.16816.F32.BF16 R20, R12, R42, R20 ;  /* 0x0000002a0c14723c */ /* 0x000fe20000041814 */
[----:B--2---:R-:W-:-:S07]  /*2be0*/  FMUL.FTZ R2, R70, c[0x0][0x2ec] ;  /* 0x0000bb0046027a20 */ /* 0x004fce0000410000 */
[----:B------:R-:W-:Y:S01]  /*2bf0*/  HMMA.16816.F32.BF16 R40, R8, R36, R28 ;  /* 0x000000240828723c */ /* 0x000fe2000004181c */
[----:B------:R2:W-:Y:S07]  /*2c00*/  MUFU.TANH R131, R2 ;  /* 0x0000000200837308 */ /* 0x0005ee0000002400 */
[----:B---3--:R-:W-:Y:S01]  /*2c10*/  HMMA.16816.F32.BF16 R28, R12, R52, R32 ;  /* 0x000000340c1c723c */ /* 0x008fe20000041820 */
[----:B------:R-:W3:Y:S07]  /*2c20*/  LDSM.16.M88.4 R32, [R217+0x3800] ;  /* 0x00380000d920783b */ /* 0x000eee0000000200 */
[----:B------:R-:W-:Y:S01]  /*2c30*/  HMMA.16816.F32.BF16 R20, R8, R38, R20 ;  /* 0x000000260814723c */ /* 0x000fe20000041814 */
[----:B--2---:R-:W-:-:S04]  /*2c40*/  FMUL.FTZ R2, R71, c[0x0][0x2ec] ;  /* 0x0000bb0047027a20 */ /* 0x004fc80000410000 */
[----:B------:R2:W2:Y:S03]  /*2c50*/  MUFU.TANH R242, R2 ;  /* 0x0000000200f27308 */ /* 0x0004a60000002400 */
[----:B------:R-:W-:Y:S08]  /*2c60*/  HMMA.16816.F32.BF16 R68, R16, R44, R88 ;  /* 0x0000002c1044723c */ /* 0x000ff00000041858 */
[----:B-1----:R-:W-:Y:S01]  /*2c70*/  HMMA.16816.F32.BF16 R36, R8, R56, R28 ;  /* 0x000000380824723c */ /* 0x002fe2000004181c */
[----:B--2---:R-:W-:-:S04]  /*2c80*/  FMUL.FTZ R2, R76, c[0x0][0x2ec] ;  /* 0x0000bb004c027a20 */ /* 0x004fc80000410000 */
[----:B------:R1:W-:Y:S11]  /*2c90*/  MUFU.TANH R238, R2 ;  /* 0x0000000200ee7308 */ /* 0x0003f60000002400 */
[----:B---3--:R-:W-:Y:S01]  /*2ca0*/  HMMA.16816.F32.BF16 R28, R12, R32, R68 ;  /* 0x000000200c1c723c */ /* 0x008fe20000041844 */
[----:B-1----:R-:W-:-:S04]  /*2cb0*/  FMUL.FTZ R2, R77, c[0x0][0x2ec] ;  /* 0x0000bb004d027a20 */ /* 0x002fc80000410000 */
[----:B------:R1:W-:Y:S02]  /*2cc0*/  MUFU.TANH R228, R2 ;  /* 0x0000000200e47308 */ /* 0x0003e40000002400 */
[----:B-1----:R-:W-:-:S06]  /*2cd0*/  FMUL.FTZ R2, R78, c[0x0][0x2ec] ;  /* 0x0000bb004e027a20 */ /* 0x002fcc0000410000 */
[----:B------:R1:W-:Y:S02]  /*2ce0*/  MUFU.TANH R222, R2 ;  /* 0x0000000200de7308 */ /* 0x0003e40000002400 */
[----:B-1----:R-:W-:Y:S02]  /*2cf0*/  FMUL.FTZ R2, R79, c[0x0][0x2ec] ;  /* 0x0000bb004f027a20 */ /* 0x002fe40000410000 */
[----:B------:R-:W-:Y:S01]  /*2d00*/  HMMA.16816.F32.BF16 R76, R16, R46, R92 ;  /* 0x0000002e104c723c */ /* 0x000fe2000004185c */
[----:B------:R-:W1:Y:S03]  /*2d10*/  LDSM.16.M88.4 R44, [R215+0x5000] ;  /* 0x00500000d72c783b */ /* 0x000e660000000200 */
[----:B------:R2:W3:Y:S02]  /*2d20*/  MUFU.TANH R233, R2 ;  /* 0x0000000200e97308 */ /* 0x0004e40000002400 */
[----:B--2---:R-:W-:-:S06]  /*2d30*/  FMUL.FTZ R2, R64, c[0x0][0x2ec] ;  /* 0x0000bb0040027a20 */ /* 0x004fcc0000410000 */
[----:B------:R2:W-:Y:S11]  /*2d40*/  MUFU.TANH R227, R2 ;  /* 0x0000000200e37308 */ /* 0x0005f60000002400 */
[----:B------:R-:W-:Y:S01]  /*2d50*/  @!UPT UIADD3 URZ, URZ, URZ, URZ ;  /* 0x0000003f3f3ff290 */ /* 0x000fe2000fffe03f */
[----:B------:R-:W-:Y:S01]  /*2d60*/  HMMA.16816.F32.BF16 R32, R12, R34, R76 ;  /* 0x000000220c20723c */ /* 0x000fe2000004184c */
[----:B--2---:R-:W-:-:S07]  /*2d70*/  FMUL.FTZ R2, R65, c[0x0][0x2ec] ;  /* 0x0000bb0041027a20 */ /* 0x004fce0000410000 */
[----:B-1----:R-:W-:Y:S01]  /*2d80*/  HMMA.16816.F32.BF16 R68, R16, R44, R112 ;  /* 0x0000002c1044723c */ /* 0x002fe20000041870 */
[----:B------:R1:W2:Y:S02]  /*2d90*/  MUFU.TANH R224, R2 ;  /* 0x0000000200e07308 */ /* 0x0002a40000002400 */
[----:B-1----:R-:W-:-:S06]  /*2da0*/  FMUL.FTZ R2, R66, c[0x0][0x2ec] ;  /* 0x0000bb0042027a20 */ /* 0x002fcc0000410000 */
[----:B------:R1:W-:Y:S02]  /*2db0*/  MUFU.TANH R213, R2 ;  /* 0x0000000200d57308 */ /* 0x0003e40000002400 */
[----:B-1----:R-:W-:Y:S02]  /*2dc0*/  FMUL.FTZ R2, R67, c[0x0][0x2ec] ;  /* 0x0000bb0043027a20 */ /* 0x002fe40000410000 */
[----:B------:R-:W-:Y:S01]  /*2dd0*/  HMMA.16816.F32.BF16 R64, R16, R50, R72 ;  /* 0x000000321040723c */ /* 0x000fe20000041848 */
[----:B------:R-:W-:Y:S03]  /*2de0*/  LDSM.16.M88.4 R48, [R215+0x4800] ;  /* 0x00480000d730783b */ /* 0x000fe60000000200 */
[----:B------:R1:W1:Y:S02]  /*2df0*/  MUFU.TANH R241, R2 ;  /* 0x0000000200f17308 */ /* 0x0002640000002400 */
[----:B-1----:R-:W-:-:S06]  /*2e00*/  FMUL.FTZ R2, R60, c[0x0][0x2ec] ;  /* 0x0000bb003c027a20 */ /* 0x002fcc0000410000 */
[----:B------:R1:W1:Y:S02]  /*2e10*/  MUFU.TANH R232, R2 ;  /* 0x0000000200e87308 */ /* 0x0002640000002400 */
[----:B-1----:R-:W-:-:S06]  /*2e20*/  FMUL.FTZ R2, R61, c[0x0][0x2ec] ;  /* 0x0000bb003d027a20 */ /* 0x002fcc0000410000 */
[----:B------:R1:W-:Y:S02]  /*2e30*/  MUFU.TANH R223, R2 ;  /* 0x0000000200df7308 */ /* 0x0003e40000002400 */
        /* <DEDUP_REMOVED lines=8> */
[C---:B-1----:R-:W-:Y:S05]  /*2ec0*/  HMMA.16816.F32.BF16 R72, R16.reuse, R60, R96 ;  /* 0x0000003c1048723c */ /* 0x042fea0000041860 */
[----:B------:R1:W-:Y:S03]  /*2ed0*/  MUFU.TANH R209, R2 ;  /* 0x0000000200d17308 */ /* 0x0003e60000002400 */
[C---:B------:R-:W-:Y:S08]  /*2ee0*/  HMMA.16816.F32.BF16 R80, R16.reuse, R62, R100 ;  /* 0x0000003e1050723c */ /* 0x040ff00000041864 */
[----:B------:R-:W-:Y:S01]  /*2ef0*/  HMMA.16816.F32.BF16 R60, R16, R48, R104 ;  /* 0x00000030103c723c */ /* 0x000fe20000041868 */
[----:B-1----:R-:W-:-:S04]  /*2f00*/  FMUL.FTZ R2, R86, c[0x0][0x2ec] ;  /* 0x0000bb0056027a20 */ /* 0x002fc80000410000 */
[----:B------:R1:W2:Y:S02]  /*2f10*/  MUFU.TANH R145, R2 ;  /* 0x0000000200917308 */ /* 0x0002a40000002400 */
[----:B-1----:R-:W-:Y:S02]  /*2f20*/  FMUL.FTZ R2, R87, c[0x0][0x2ec] ;  /* 0x0000bb0057027a20 */ /* 0x002fe40000410000 */
[----:B------:R-:W-:Y:S01]  /*2f30*/  HMMA.16816.F32.BF16 R84, R16, R46, R120 ;  /* 0x0000002e1054723c */ /* 0x000fe20000041878 */
[----:B------:R-:W-:Y:S03]  /*2f40*/  LDSM.16.M88.4 R44, [R214+0x4000] ;  /* 0x00400000d62c783b */ /* 0x000fe60000000200 */
[----:B------:R1:W-:Y:S02]  /*2f50*/  MUFU.TANH R208, R2 ;  /* 0x0000000200d07308 */ /* 0x0003e40000002400 */
[----:B-1----:R-:W-:-:S06]  /*2f60*/  FMUL.FTZ R2, R24, c[0x0][0x2ec] ;  /* 0x0000bb0018027a20 */ /* 0x002fcc0000410000 */
[----:B------:R1:W1:Y:S02]  /*2f70*/  MUFU.TANH R144, R2 ;  /* 0x0000000200907308 */ /* 0x0002640000002400 */
[----:B-1----:R-:W-:-:S06]  /*2f80*/  FMUL.FTZ R2, R25, c[0x0][0x2ec] ;  /* 0x0000bb0019027a20 */ /* 0x002fcc0000410000 */
[----:B------:R1:W-:Y:S02]  /*2f90*/  MUFU.TANH R206, R2 ;  /* 0x0000000200ce7308 */ /* 0x0003e40000002400 */
[----:B-1----:R-:W-:-:S06]  /*2fa0*/  FMUL.FTZ R2, R26, c[0x0][0x2ec] ;  /* 0x0000bb001a027a20 */ /* 0x002fcc0000410000 */
[----:B------:R1:W1:Y:S02]  /*2fb0*/  MUFU.TANH R146, R2 ;  /* 0x0000000200927308 */ /* 0x0002640000002400 */
[----:B-1----:R-:W-:Y:S02]  /*2fc0*/  FMUL.FTZ R2, R27, c[0x0][0x2ec] ;  /* 0x0000bb001b027a20 */ /* 0x002fe40000410000 */
[----:B------:R-:W-:Y:S01]  /*2fd0*/  HMMA.16816.F32.BF16 R24, R12, R54, R64 ;  /* 0x000000360c18723c */ /* 0x000fe20000041840 */
[----:B------:R-:W1:Y:S03]  /*2fe0*/  LDSM.16.M88.4 R52, [R214+0x3800] ;  /* 0x00380000d634783b */ /* 0x000e660000000200 */
[----:B------:R2:W-:Y:S04]  /*2ff0*/  MUFU.TANH R147, R2 ;  /* 0x0000000200937308 */ /* 0x0005e80000002400 */
[----:B------:R-:W-:Y:S01]  /*3000*/  HMMA.16816.F32.BF16 R64, R16, R50, R108 ;  /* 0x000000321040723c */ /* 0x000fe2000004186c */
[----:B------:R-:W3:Y:S01]  /*3010*/  LDSM.16.M88.4 R48, [R215+0x6000] ;  /* 0x00600000d730783b */ /* 0x000ee20000000200 */
[----:B--2---:R-:W-:-:S04]  /*3020*/  FMUL.FTZ R2, R40, c[0x0][0x2ec] ;  /* 0x0000bb0028027a20 */ /* 0x004fc80000410000 */
[----:B------:R2:W-:Y:S02]  /*3030*/  MUFU.TANH R204, R2 ;  /* 0x0000000200cc7308 */ /* 0x0005e40000002400 */
[----:B--2---:R-:W-:Y:S01]  /*3040*/  FMUL.FTZ R2, R41, c[0x0][0x2ec] ;  /* 0x0000bb0029027a20 */ /* 0x004fe20000410000 */
[C---:B-1----:R-:W-:Y:S05]  /*3050*/  HMMA.16816.F32.BF16 R28, R8.reuse, R52, R28 ;  /* 0x00000034081c723c */ /* 0x042fea000004181c */
[----:B------:R1:W-:Y:S03]  /*3060*/  MUFU.TANH R205, R2 ;  /* 0x0000000200cd7308 */ /* 0x0003e60000002400 */
[----:B------:R-:W-:Y:S01]  /*3070*/  HMMA.16816.F32.BF16 R32, R8, R54, R32 ;  /* 0x000000360820723c */ /* 0x000fe20000041820 */
[----:B------:R-:W-:Y:S07]  /*3080*/  LDSM.16.M88.4 R52, [R215+0x7000] ;  /* 0x00700000d734783b */ /* 0x000fee0000000200 */
[----:B---3--:R-:W-:Y:S01]  /*3090*/  HMMA.16816.F32.BF16 R92, R16, R50, R148 ;  /* 0x00000032105c723c */ /* 0x008fe20000041894 */
[----:B-1----:R-:W-:-:S04]  /*30a0*/  FMUL.FTZ R2, R42, c[0x0][0x2ec] ;  /* 0x0000bb002a027a20 */ /* 0x002fc80000410000 */
[----:B------:R1:W2:Y:S02]  /*30b0*/  MUFU.TANH R203, R2 ;  /* 0x0000000200cb7308 */ /* 0x0002a40000002400 */
[----:B-1----:R-:W-:Y:S02]  /*30c0*/  FMUL.FTZ R2, R43, c[0x0][0x2ec] ;  /* 0x0000bb002b027a20 */ /* 0x002fe40000410000 */
[----:B------:R-:W1:Y:S04]  /*30d0*/  LDSM.16.M88.4 R40, [R215+0x5800] ;  /* 0x00580000d728783b */ /* 0x000e680000000200 */
[----:B------:R3:W1:Y:S02]  /*30e0*/  MUFU.TANH R202, R2 ;  /* 0x0000000200ca7308 */ /* 0x0006640000002400 */
[----:B---3--:R-:W-:-:S06]  /*30f0*/  FMUL.FTZ R2, R20, c[0x0][0x2ec] ;  /* 0x0000bb0014027a20 */ /* 0x008fcc0000410000 */
[----:B------:R3:W1:Y:S02]  /*3100*/  MUFU.TANH R200, R2 ;  /* 0x0000000200c87308 */ /* 0x0006640000002400 */
[----:B---3--:R-:W-:Y:S01]  /*3110*/  FMUL.FTZ R2, R21, c[0x0][0x2ec] ;  /* 0x0000bb0015027a20 */ /* 0x008fe20000410000 */
[C---:B-1----:R-:W-:Y:S05]  /*3120*/  HMMA.16816.F32.BF16 R76, R16.reuse, R40, R132 ;  /* 0x00000028104c723c */ /* 0x042fea0000041884 */
[----:B------:R1:W-:Y:S03]  /*3130*/  MUFU.TANH R201, R2 ;  /* 0x0000000200c97308 */ /* 0x0003e60000002400 */
[----:B------:R-:W-:Y:S01]  /*3140*/  HMMA.16816.F32.BF16 R88, R16, R42, R136 ;  /* 0x0000002a1058723c */ /* 0x000fe20000041888 */
[----:B------:R-:W-:Y:S01]  /*3150*/  LDSM.16.M88.4 R40, [R217+0x4800] ;  /* 0x00480000d928783b */ /* 0x000fe20000000200 */
[----:B-1----:R-:W-:-:S04]  /*3160*/  FMUL.FTZ R2, R22, c[0x0][0x2ec] ;  /* 0x0000bb0016027a20 */ /* 0x002fc80000410000 */
[----:B------:R1:W3:Y:S02]  /*3170*/  MUFU.TANH R198, R2 ;  /* 0x0000000200c67308 */ /* 0x0002e40000002400 */
        /* <DEDUP_REMOVED lines=8> */
[----:B------:R1:W-:Y:S03]  /*3200*/  MUFU.TANH R196, R2 ;  /* 0x0000000200c47308 */ /* 0x0003e60000002400 */
[----:B------:R-:W-:Y:S01]  /*3210*/  HMMA.16816.F32.BF16 R72, R16, R48, R140 ;  /* 0x000000301048723c */ /* 0x000fe2000004188c */
[----:B------:R-:W-:Y:S01]  /*3220*/  LDSM.16.M88.4 R48, [R214+0x4800] ;  /* 0x00480000d630783b */ /* 0x000fe20000000200 */
[----:B-1----:R-:W-:-:S04]  /*3230*/  FMUL.FTZ R2, R38, c[0x0][0x2ec] ;  /* 0x0000bb0026027a20 */ /* 0x002fc80000410000 */
[----:B------:R1:W2:Y:S10]  /*3240*/  MUFU.TANH R193, R2 ;  /* 0x0000000200c17308 */ /* 0x0002b40000002400 */
[----:B------:R-:W-:Y:S01]  /*3250*/  HMMA.16816.F32.BF16 R24, R8, R44, R24 ;  /* 0x0000002c0818723c */ /* 0x000fe20000041818 */
[----:B-1----:R-:W-:-:S02]  /*3260*/  FMUL.FTZ R2, R39, c[0x0][0x2ec] ;  /* 0x0000bb0027027a20 */ /* 0x002fc40000410000 */
[----:B------:R-:W1:Y:S02]  /*3270*/  LDSM.16.M88.4 R36, [R215+0x6800] ;  /* 0x00680000d724783b */ /* 0x000e640000000200 */
[----:B------:R2:W1:Y:S11]  /*3280*/  MUFU.TANH R192, R2 ;  /* 0x0000000200c07308 */ /* 0x0004760000002400 */
[----:B------:R-:W-:Y:S08]  /*3290*/  @!UPT UIADD3 URZ, URZ, URZ, URZ ;  /* 0x0000003f3f3ff290 */ /* 0x000ff0000fffe03f */
[----:B------:R-:W-:-:S04]  /*32a0*/  FMUL.FTZ R3, R24, c[0x0][0x2ec] ;  /* 0x0000bb0018037a20 */ /* 0x000fc80000410000 */
[----:B------:R3:W-:Y:S01]  /*32b0*/  MUFU.TANH R171, R3 ;  /* 0x0000000300ab7308 */ /* 0x0007e20000002400 */
[----:B--2---:R-:W-:-:S07]  /*32c0*/  FMUL.FTZ R2, R20, c[0x0][0x2ec] ;  /* 0x0000bb0014027a20 */ /* 0x004fce0000410000 */
[----:B------:R2:W1:Y:S01]  /*32d0*/  MUFU.TANH R186, R2 ;  /* 0x0000000200ba7308 */ /* 0x0004620000002400 */
[----:B---3--:R-:W-:-:S07]  /*32e0*/  FMUL.FTZ R3, R25, c[0x0][0x2ec] ;  /* 0x0000bb0019037a20 */ /* 0x008fce0000410000 */
[----:B------:R-:W-:Y:S01]  /*32f0*/  MUFU.TANH R170, R3 ;  /* 0x0000000300aa7308 */ /* 0x000fe20000002400 */
[----:B--2---:R-:W-:Y:S01]  /*3300*/  FMUL.FTZ R2, R21, c[0x0][0x2ec] ;  /* 0x0000bb0015027a20 */ /* 0x004fe20000410000 */
[----:B-1----:R-:W-:Y:S06]  /*3310*/  HMMA.16816.F32.BF16 R96, R16, R36, R152 ;  /* 0x000000241060723c */ /* 0x002fec0000041898 */
[----:B------:R1:W-:Y:S02]  /*3320*/  MUFU.TANH R187, R2 ;  /* 0x0000000200bb7308 */ /* 0x0003e40000002400 */
[----:B-1----:R-:W-:-:S06]  /*3330*/  FMUL.FTZ R2, R22, c[0x0][0x2ec] ;  /* 0x0000bb0016027a20 */ /* 0x002fcc0000410000 */
[----:B------:R1:W2:Y:S02]  /*3340*/  MUFU.TANH R184, R2 ;  /* 0x0000000200b87308 */ /* 0x0002a40000002400 */
[----:B-1----:R-:W-:Y:S02]  /*3350*/  FMUL.FTZ R2, R23, c[0x0][0x2ec] ;  /* 0x0000bb0017027a20 */ /* 0x002fe40000410000 */
[----:B------:R-:W-:Y:S01]  /*3360*/  HMMA.16816.F32.BF16 R20, R12, R58, R80 ;  /* 0x0000003a0c14723c */ /* 0x000fe20000041850 */
[----:B------:R-:W1:Y:S03]  /*3370*/  LDSM.16.M88.4 R56, [R215+0x7800] ;  /* 0x00780000d738783b */ /* 0x000e660000000200 */
[----:B------:R3:W-:Y:S04]  /*3380*/  MUFU.TANH R185, R2 ;  /* 0x0000000200b97308 */ /* 0x0007e80000002400 */
[----:B------:R-:W-:Y:S01]  /*3390*/  HMMA.16816.F32.BF16 R80, R16, R38, R156 ;  /* 0x000000261050723c */ /* 0x000fe2000004189c */
[----:B------:R-:W-:Y:S01]  /*33a0*/  LDSM.16.M88.4 R36, [R214+0x5000] ;  /* 0x00500000d624783b */ /* 0x000fe20000000200 */
[----:B---3--:R-:W-:-:S04]  /*33b0*/  FMUL.FTZ R2, R28, c[0x0][0x2ec] ;  /* 0x0000bb001c027a20 */ /* 0x008fc80000410000 */
[----:B------:R3:W1:Y:S02]  /*33c0*/  MUFU.TANH R183, R2 ;  /* 0x0000000200b77308 */ /* 0x0006640000002400 */
[----:B---3--:R-:W-:-:S06]  /*33d0*/  FMUL.FTZ R2, R29, c[0x0][0x2ec] ;  /* 0x0000bb001d027a20 */ /* 0x008fcc0000410000 */
[----:B------:R3:W-:Y:S02]  /*33e0*/  MUFU.TANH R182, R2 ;  /* 0x0000000200b67308 */ /* 0x0007e40000002400 */
[----:B---3--:R-:W-:-:S06]  /*33f0*/  FMUL.FTZ R2, R30, c[0x0][0x2ec] ;  /* 0x0000bb001e027a20 */ /* 0x008fcc0000410000 */
[----:B------:R3:W1:Y:S02]  /*3400*/  MUFU.TANH R180, R2 ;  /* 0x0000000200b47308 */ /* 0x0006640000002400 */
[----:B---3--:R-:W-:Y:S02]  /*3410*/  FMUL.FTZ R2, R31, c[0x0][0x2ec] ;  /* 0x0000bb001f027a20 */ /* 0x008fe40000410000 */
[----:B------:R-:W-:Y:S04]  /*3420*/  HMMA.16816.F32.BF16 R28, R8, R46, R20 ;  /* 0x0000002e081c723c */ /* 0x000fe80000041814 */
[----:B------:R3:W1:Y:S04]  /*3430*/  MUFU.TANH R181, R2 ;  /* 0x0000000200b57308 */ /* 0x0006680000002400 */
[----:B------:R-:W-:Y:S01]  /*3440*/  HMMA.16816.F32.BF16 R44, R12, R42, R64 ;  /* 0x0000002a0c2c723c */ /* 0x000fe20000041840 */
[----:B---3--:R-:W-:-:S04]  /*3450*/  FMUL.FTZ R2, R32, c[0x0][0x2ec] ;  /* 0x0000bb0020027a20 */ /* 0x008fc80000410000 */
[----:B------:R3:W-:Y:S11]  /*3460*/  MUFU.TANH R179, R2 ;  /* 0x0000000200b37308 */ /* 0x0007f60000002400 */
[----:B------:R-:W-:-:S02]  /*3470*/  FMUL.FTZ R22, R28, c[0x0][0x2ec] ;  /* 0x0000bb001c167a20 */ /* 0x000fc40000410000 */
[----:B------:R-:W-:Y:S02]  /*3480*/  FMUL.FTZ R31, R31, c[0x0][0x2ec] ;  /* 0x0000bb001f1f7a20 */ /* 0x000fe40000410000 */
[----:B------:R-:W-:Y:S02]  /*3490*/  FMUL.FTZ R24, R29, c[0x0][0x2ec] ;  /* 0x0000bb001d187a20 */ /* 0x000fe40000410000 */
[----:B------:R-:W-:Y:S01]  /*34a0*/  MUFU.TANH R156, R31 ;  /* 0x0000001f009c7308 */ /* 0x000fe20000002400 */
[----:B---3--:R-:W-:-:S07]  /*34b0*/  FMUL.FTZ R2, R33, c[0x0][0x2ec] ;  /* 0x0000bb0021027a20 */ /* 0x008fce0000410000 */
[----:B------:R-:W-:Y:S08]  /*34c0*/  MUFU.TANH R66, R24 ;  /* 0x0000001800427308 */ /* 0x000ff00000002400 */
[----:B------:R3:W1:Y:S02]  /*34d0*/  MUFU.TANH R178, R2 ;  /* 0x0000000200b27308 */ /* 0x0006640000002400 */
[----:B---3--:R-:W-:-:S06]  /*34e0*/  FMUL.FTZ R2, R34, c[0x0][0x2ec] ;  /* 0x0000bb0022027a20 */ /* 0x008fcc0000410000 */
[----:B------:R3:W-:Y:S02]  /*34f0*/  MUFU.TANH R176, R2 ;  /* 0x0000000200b07308 */ /* 0x0007e40000002400 */
[----:B---3--:R-:W-:Y:S02]  /*3500*/  FMUL.FTZ R2, R35, c[0x0][0x2ec] ;  /* 0x0000bb0023027a20 */ /* 0x008fe40000410000 */
[----:B------:R-:W-:Y:S01]  /*3510*/  HMMA.16816.F32.BF16 R32, R12, R40, R60 ;  /* 0x000000280c20723c */ /* 0x000fe2000004183c */
[----:B------:R-:W3:Y:S03]  /*3520*/  LDSM.16.M88.4 R40, [R217+0x5000] ;  /* 0x00500000d928783b */ /* 0x000ee60000000200 */
[----:B------:R2:W-:Y:S04]  /*3530*/  MUFU.TANH R177, R2 ;  /* 0x0000000200b17308 */ /* 0x0005e80000002400 */
[----:B-1----:R-:W-:Y:S01]  /*3540*/  HMMA.16816.F32.BF16 R60, R16, R56, R172 ;  /* 0x00000038103c723c */ /* 0x002fe200000418ac */
[----:B--2---:R-:W-:-:S05]  /*3550*/  LOP3.LUT R2, R130, 0xffffffe0, RZ, 0xc0, !PT ;  /* 0xffffffe082027812 */ /* 0x004fca00078ec0ff */
[C---:B------:R-:W-:Y:S02]  /*3560*/  IMAD.IADD R2, R168.reuse, 0x1, -R2 ;  /* 0x00000001a8027824 */ /* 0x040fe400078e0a02 */
[----:B------:R-:W-:-:S03]  /*3570*/  IMAD.SHL.U32 R168, R168, 0x2, RZ ;  /* 0x00000002a8a87824 */ /* 0x000fc600078e00ff */
[----:B------:R-:W-:-:S04]  /*3580*/  SHF.R.S32.HI R5, RZ, 0x1f, R2 ;  /* 0x0000001fff057819 */ /* 0x000fc80000011402 */
[----:B------:R-:W-:Y:S01]  /*3590*/  LEA.HI R2, R5, R2, RZ, 0x2 ;  /* 0x0000000205027211 */ /* 0x000fe200078f10ff */
[----:B------:R-:W-:-:S03]  /*35a0*/  FMUL.FTZ R5, R26, c[0x0][0x2ec] ;  /* 0x0000bb001a057a20 */ /* 0x000fc60000410000 */
[----:B------:R-:W-:Y:S01]  /*35b0*/  SHF.R.S32.HI R7, RZ, 0x2, R2 ;  /* 0x00000002ff077819 */ /* 0x000fe20000011402 */
[----:B------:R1:W-:Y:S01]  /*35c0*/  MUFU.TANH R67, R5 ;  /* 0x0000000500437308 */ /* 0x0003e20000002400 */
[----:B------:R-:W-:Y:S02]  /*35d0*/  IADD3 R2, R207, -0x1, RZ ;  /* 0xffffffffcf027810 */ /* 0x000fe40007ffe0ff */
[----:B------:R-:W-:Y:S01]  /*35e0*/  IADD3 R3, R6, 0x1, R7 ;  /* 0x0000000106037810 */ /* 0x000fe20007ffe007 */
[----:B------:R2:W-:Y:S01]  /*35f0*/  STL [R1+0x30], R7 ;  /* 0x0000300701007387 */ /* 0x0005e20000100800 */
[C---:B------:R-:W-:Y:S01]  /*3600*/  ISETP.GT.AND P0, PT, R2.reuse, R252, PT ;  /* 0x000000fc0200720c */ /* 0x040fe20003f04270 */
[----:B------:R-:W-:Y:S01]  /*3610*/  IMAD.SHL.U32 R64, R2, 0x100, RZ ;  /* 0x0000010002407824 */ /* 0x000fe200078e00ff */
[----:B------:R-:W-:Y:S01]  /*3620*/  IADD3 R3, R128, -c[0x0][0x214], R3 ;  /* 0x8000850080037a10 */ /* 0x000fe20007ffe003 */
[----:B------:R-:W-:Y:S02]  /*3630*/  FMUL.FTZ R6, R27, c[0x0][0x2ec] ;  /* 0x0000bb001b067a20 */ /* 0x000fe40000410000 */
[----:B---3--:R-:W-:Y:S01]  /*3640*/  HMMA.16816.F32.BF16 R24, R12, R40, R68 ;  /* 0x000000280c18723c */ /* 0x008fe20000041844 */
[----:B------:R-:W-:Y:S01]  /*3650*/  IADD3 R20, R3, c[0x0][0x2e8], RZ ;  /* 0x0000ba0003147a10 */ /* 0x000fe20007ffe0ff */
[----:B------:R3:W2:Y:S01]  /*3660*/  MUFU.TANH R169, R6 ;  /* 0x0000000600a97308 */ /* 0x0006a20000002400 */
[----:B------:R-:W-:-:S02]  /*3670*/  LOP3.LUT R2, R64, 0x6, R168, 0xf8, !PT ;  /* 0x0000000640027812 */ /* 0x000fc400078ef8a8 */
[C---:B------:R-:W-:Y:S02]  /*3680*/  IADD3 R21, R20.reuse, 0x8, RZ ;  /* 0x0000000814157810 */ /* 0x040fe40007ffe0ff */
[----:B-1----:R-:W-:Y:S01]  /*3690*/  SHF.R.S32.HI R5, RZ, 0x1f, R130 ;  /* 0x0000001fff057819 */ /* 0x002fe20000011482 */
[----:B------:R-:W-:Y:S02]  /*36a0*/  HMMA.16816.F32.BF16 R68, R16, R52, R160 ;  /* 0x000000341044723c */ /* 0x000fe400000418a0 */
[----:B------:R1:W1:Y:S01]  /*36b0*/  MUFU.TANH R168, R22 ;  /* 0x0000001600a87308 */ /* 0x0002620000002400 */
[----:B------:R-:W-:Y:S02]  /*36c0*/  LEA.HI R3, R5, R129, RZ, 0x2 ;  /* 0x0000008105037211 */ /* 0x000fe400078f10ff */
[----:B------:R-:W-:-:S03]  /*36d0*/  IMNMX R5, R20, R128, PT ;  /* 0x0000008014057217 */ /* 0x000fc60003800200 */
[----:B------:R-:W-:Y:S01]  /*36e0*/  HMMA.16816.F32.BF16 R52, R16, R54, R164 ;  /* 0x000000361034723c */ /* 0x000fe200000418a4 */
[----:B---3--:R-:W-:Y:S02]  /*36f0*/  LOP3.LUT R6, R2, 0x1, RZ, 0xfc, !PT ;  /* 0x0000000102067812 */ /* 0x008fe400078efcff */
[----:B--2---:R-:W-:Y:S02]  /*3700*/  LOP3.LUT R7, R3, 0xfffffffc, RZ, 0xc0, !PT ;  /* 0xfffffffc03077812 */ /* 0x004fe400078ec0ff */
[----:B------:R-:W-:Y:S02]  /*3710*/  IMNMX R3, R21, R128, PT ;  /* 0x0000008015037217 */ /* 0x000fe40003800200 */
[C---:B------:R-:W-:Y:S01]  /*3720*/  ISETP.GE.AND P5, PT, R6.reuse, R5, PT ;  /* 0x000000050600720c */ /* 0x040fe20003fa6270 */
[----:B------:R-:W-:Y:S01]  /*3730*/  IMAD.IADD R7, R129, 0x1, -R7 ;  /* 0x0000000181077824 */ /* 0x000fe200078e0a07 */
[----:B-1----:R-:W-:Y:S01]  /*3740*/  HMMA.16816.F32.BF16 R20, R8, R48, R32 ;  /* 0x000000300814723c */ /* 0x002fe20000041820 */
[----:B------:R-:W-:-:S02]  /*3750*/  ISETP.GE.AND P2, PT, R6, R3, PT ;  /* 0x000000030600720c */ /* 0x000fc40003f46270 */
[----:B------:R-:W-:Y:S01]  /*3760*/  LOP3.LUT R6, R2, 0x9, RZ, 0xfc, !PT ;  /* 0x0000000902067812 */ /* 0x000fe200078efcff */
[----:B------:R1:W-:Y:S01]  /*3770*/  STL [R1+0x34], R7 ;  /* 0x0000340701007387 */ /* 0x0003e20000100800 */
[----:B----4-:R-:W-:Y:S02]  /*3780*/  FSEL R104, R246, -INF , !P2 ;  /* 0xff800000f6687808 */ /* 0x010fe40005000000 */
[----:B------:R-:W-:Y:S01]  /*3790*/  FSEL R106, R247, -INF , !P5 ;  /* 0xff800000f76a7808 */ /* 0x000fe20006800000 */
[----:B------:R-:W-:Y:S01]  /*37a0*/  HMMA.16816.F32.BF16 R32, R12, R42, R84 ;  /* 0x0000002a0c20723c */ /* 0x000fe20000041854 */
[-C--:B------:R-:W-:Y:S01]  /*37b0*/  ISETP.GE.AND P1, PT, R2, R3.reuse, PT ;  /* 0x000000030200720c */ /* 0x080fe20003f26270 */
[----:B------:R-:W-:Y:S01]  /*37c0*/  LDSM.16.M88.4 R40, [R217+0x6000] ;  /* 0x00600000d928783b */ /* 0x000fe20000000200 */
[----:B------:R-:W-:Y:S02]  /*37d0*/  ISETP.GE.AND P5, PT, R6, R3, PT ;  /* 0x000000030600720c */ /* 0x000fe40003fa6270 */
[----:B------:R-:W-:-:S02]  /*37e0*/  FSEL R108, R245, -INF , !P1 ;  /* 0xff800000f56c7808 */ /* 0x000fc40004800000 */
[----:B-----5:R-:W-:Y:S01]  /*37f0*/  FSEL R111, R240, -INF , !P5 ;  /* 0xff800000f06f7808 */ /* 0x020fe20006800000 */
[----:B------:R-:W-:Y:S01]  /*3800*/  HMMA.16816.F32.BF16 R16, R16, R58, R188 ;  /* 0x0000003a1010723c */ /* 0x000fe200000418bc */
[----:B------:R-:W-:Y:S02]  /*3810*/  ISETP.GE.AND P1, PT, R6, R5, PT ;  /* 0x000000050600720c */ /* 0x000fe40003f26270 */
[----:B------:R-:W-:Y:S02]  /*3820*/  LOP3.LUT R6, R2, 0x11, RZ, 0xfc, !PT ;  /* 0x0000001102067812 */ /* 0x000fe400078efcff */
[----:B------:R-:W-:Y:S02]  /*3830*/  FSEL R109, R243, -INF , !P1 ;  /* 0xff800000f36d7808 */ /* 0x000fe40004800000 */
[----:B------:R-:W-:Y:S01]  /*3840*/  ISETP.GE.AND P1, PT, R6, R3, PT ;  /* 0x000000030600720c */ /* 0x000fe20003f26270 */
[----:B------:R-:W-:Y:S02]  /*3850*/  FMUL.FTZ R21, R21, c[0x0][0x2ec] ;  /* 0x0000bb0015157a20 */ /* 0x000fe40000410000 */
[----:B------:R-:W-:Y:S01]  /*3860*/  FMUL.FTZ R23, R23, c[0x0][0x2ec] ;  /* 0x0000bb0017177a20 */ /* 0x000fe20000410000 */
[----:B------:R-:W-:Y:S01]  /*3870*/  FSEL R117, R234, -INF , !P1 ;  /* 0xff800000ea757808 */ /* 0x000fe20004800000 */
[----:B------:R-:W-:Y:S01]  /*3880*/  MUFU.TANH R135, R21 ;  /* 0x0000001500877308 */ /* 0x000fe20000002400 */
[----:B-1----:R-:W-:-:S02]  /*3890*/  LOP3.LUT R7, R2, 0x8, RZ, 0xfc, !PT ;  /* 0x0000000802077812 */ /* 0x002fc400078efcff */
[----:B------:R-:W-:Y:S02]  /*38a0*/  IADD3 R234, R217, 0x1800, RZ ;  /* 0x00001800d9ea7810 */ /* 0x000fe40007ffe0ff */
[C---:B------:R-:W-:Y:S02]  /*38b0*/  ISETP.GE.AND P4, PT, R7.reuse, R5, PT ;  /* 0x000000050700720c */ /* 0x040fe40003f86270 */
[----:B------:R-:W-:Y:S01]  /*38c0*/  ISETP.GE.AND P3, PT, R7, R3, PT ;  /* 0x000000030700720c */ /* 0x000fe20003f66270 */
[----:B------:R-:W-:Y:S01]  /*38d0*/  FMUL.FTZ R7, R30, c[0x0][0x2ec] ;  /* 0x0000bb001e077a20 */ /* 0x000fe20000410000 */
[----:B------:R-:W-:Y:S01]  /*38e0*/  FSEL R110, R244, -INF , !P4 ;  /* 0xff800000f46e7808 */ /* 0x000fe20006000000 */
[----:B------:R-:W-:Y:S01]  /*38f0*/  HMMA.16816.F32.BF16 R28, R8, R50, R44 ;  /* 0x00000032081c723c */ /* 0x000fe2000004182c */
[----:B------:R-:W1:Y:S01]  /*3900*/  LDSM.16.M88.4 R48, [R217+0x5800] ;  /* 0x00580000d930783b */ /* 0x000e620000000200 */
[----:B------:R2:W3:Y:S01]  /*3910*/  MUFU.TANH R65, R7 ;  /* 0x0000000700417308 */ /* 0x0004e20000002400 */
[----:B------:R-:W-:-:S02]  /*3920*/  FSEL R113, R236, -INF , !P3 ;  /* 0xff800000ec717808 */ /* 0x000fc40005800000 */
[----:B------:R-:W4:Y:S01]  /*3930*/  LDSM.16.M88.4 R44, [R214+0x5800] ;  /* 0x00580000d62c783b */ /* 0x000f220000000200 */
[----:B------:R-:W-:Y:S02]  /*3940*/  ISETP.GE.AND P3, PT, R6, R5, PT ;  /* 0x000000050600720c */ /* 0x000fe40003f66270 */
[----:B------:R-:W-:Y:S02]  /*3950*/  LOP3.LUT R6, R2, 0x19, RZ, 0xfc, !PT ;  /* 0x0000001902067812 */ /* 0x000fe400078efcff */
[----:B------:R-:W-:Y:S01]  /*3960*/  FSEL R114, R231, -INF , !P3 ;  /* 0xff800000e7727808 */ /* 0x000fe20005800000 */
[----:B------:R-:W-:Y:S01]  /*3970*/  MUFU.TANH R134, R23 ;  /* 0x0000001700867308 */ /* 0x000fe20000002400 */
[----:B------:R-:W-:Y:S02]  /*3980*/  ISETP.GE.AND P3, PT, R6, R3, PT ;  /* 0x000000030600720c */ /* 0x000fe40003f66270 */
[----:B------:R-:W-:Y:S02]  /*3990*/  IADD3 R236, R217, 0x800, RZ ;  /* 0x00000800d9ec7810 */ /* 0x000fe40007ffe0ff */
[----:B------:R-:W-:-:S02]  /*39a0*/  FSEL R119, R239, -INF , !P3 ;  /* 0xff800000ef777808 */ /* 0x000fc40005800000 */
[----:B--2---:R-:W-:Y:S02]  /*39b0*/  LOP3.LUT R7, R2, 0x10, RZ, 0xfc, !PT ;  /* 0x0000001002077812 */ /* 0x004fe400078efcff */
[----:B------:R-:W-:Y:S02]  /*39c0*/  IADD3 R231, R217, 0x3000, RZ ;  /* 0x00003000d9e77810 */ /* 0x000fe40007ffe0ff */
[C---:B------:R-:W-:Y:S02]  /*39d0*/  ISETP.GE.AND P2, PT, R7.reuse, R5, PT ;  /* 0x000000050700720c */ /* 0x040fe40003f46270 */
[----:B------:R-:W-:Y:S01]  /*39e0*/  ISETP.GE.AND P4, PT, R7, R3, PT ;  /* 0x000000030700720c */ /* 0x000fe20003f86270 */
[----:B------:R-:W-:Y:S01]  /*39f0*/  FMUL.FTZ R7, R20, c[0x0][0x2ec] ;  /* 0x0000bb0014077a20 */ /* 0x000fe20000410000 */
[----:B------:R-:W-:Y:S01]  /*3a00*/  FSEL R112, R235, -INF , !P2 ;  /* 0xff800000eb707808 */ /* 0x000fe20005000000 */
[----:B------:R-:W-:Y:S01]  /*3a10*/  FMUL.FTZ R28, R28, c[0x0][0x2ec] ;  /* 0x0000bb001c1c7a20 */ /* 0x000fe20000410000 */
[----:B------:R-:W-:Y:S01]  /*3a20*/  FSEL R118, R125, -INF , !P4 ;  /* 0xff8000007d767808 */ /* 0x000fe20006000000 */
[----:B------:R2:W5:Y:S01]  /*3a30*/  MUFU.TANH R154, R7 ;  /* 0x00000007009a7308 */ /* 0x0005620000002400 */
[----:B------:R-:W-:Y:S01]  /*3a40*/  FMUL.FTZ R31, R31, c[0x0][0x2ec] ;  /* 0x0000bb001f1f7a20 */ /* 0x000fe20000410000 */
[----:B------:R-:W-:-:S02]  /*3a50*/  ISETP.GE.AND P4, PT, R6, R5, PT ;  /* 0x000000050600720c */ /* 0x000fc40003f86270 */
[----:B------:R-:W-:Y:S02]  /*3a60*/  LOP3.LUT R6, R2, 0x21, RZ, 0xfc, !PT ;  /* 0x0000002102067812 */ /* 0x000fe400078efcff */
[----:B------:R-:W-:Y:S02]  /*3a70*/  FSEL R116, R225, -INF , !P4 ;  /* 0xff800000e1747808 */ /* 0x000fe40006000000 */
[----:B------:R-:W-:Y:S01]  /*3a80*/  MUFU.TANH R127, R28 ;  /* 0x0000001c007f7308 */ /* 0x000fe20000002400 */
[----:B------:R-:W-:Y:S02]  /*3a90*/  ISETP.GE.AND P4, PT, R6, R3, PT ;  /* 0x000000030600720c */ /* 0x000fe40003f86270 */
[C---:B------:R-:W-:Y:S02]  /*3aa0*/  IADD3 R235, R217.reuse, 0x1000, RZ ;  /* 0x00001000d9eb7810 */ /* 0x040fe40007ffe0ff */
[----:B------:R-:W-:Y:S02]  /*3ab0*/  FSEL R130, R242, -INF , !P4 ;  /* 0xff800000f2827808 */ /* 0x000fe40006000000 */
[----:B------:R-:W-:Y:S01]  /*3ac0*/  IADD3 R225, R217, 0x6000, RZ ;  /* 0x00006000d9e17810 */ /* 0x000fe20007ffe0ff */
[----:B------:R-:W-:Y:S01]  /*3ad0*/  MUFU.TANH R121, R31 ;  /* 0x0000001f00797308 */ /* 0x000fe20000002400 */
[----:B--2---:R-:W-:-:S04]  /*3ae0*/  LOP3.LUT R7, R2, 0x18, RZ, 0xfc, !PT ;  /* 0x0000001802077812 */ /* 0x004fc800078efcff */
[C---:B------:R-:W-:Y:S02]  /*3af0*/  ISETP.GE.AND P5, PT, R7.reuse, R5, PT ;  /* 0x000000050700720c */ /* 0x040fe40003fa6270 */
[----:B------:R-:W-:Y:S01]  /*3b00*/  ISETP.GE.AND P2, PT, R7, R3, PT ;  /* 0x000000030700720c */ /* 0x000fe20003f46270 */
[----:B------:R-:W-:Y:S01]  /*3b10*/  FMUL.FTZ R7, R22, c[0x0][0x2ec] ;  /* 0x0000bb0016077a20 */ /* 0x000fe20000410000 */
[----:B------:R-:W-:Y:S01]  /*3b20*/  FSEL R115, R226, -INF , !P5 ;  /* 0xff800000e2737808 */ /* 0x000fe20006800000 */
[----:B------:R-:W-:Y:S01]  /*3b30*/  HMMA.16816.F32.BF16 R20, R8, R36, R24 ;  /* 0x000000240814723c */ /* 0x000fe20000041818 */
[----:B------:R-:W-:Y:S01]  /*3b40*/  FSEL R120, R124, -INF , !P2 ;  /* 0xff8000007c787808 */ /* 0x000fe20005000000 */
[----:B------:R2:W1:Y:S01]  /*3b50*/  MUFU.TANH R132, R7 ;  /* 0x0000000700847308 */ /* 0x0004620000002400 */
[----:B------:R-:W-:Y:S02]  /*3b60*/  ISETP.GE.AND P2, PT, R6, R5, PT ;  /* 0x000000050600720c */ /* 0x000fe40003f46270 */
[----:B------:R-:W-:-:S02]  /*3b70*/  LOP3.LUT R6, R2, 0x29, RZ, 0xfc, !PT ;  /* 0x0000002902067812 */ /* 0x000fc400078efcff */
[----:B------:R-:W-:Y:S01]  /*3b80*/  FMUL.FTZ R24, R29, c[0x0][0x2ec] ;  /* 0x0000bb001d187a20 */ /* 0x000fe20000410000 */
[----:B------:R-:W-:Y:S02]  /*3b90*/  FSEL R125, R229, -INF , !P2 ;  /* 0xff800000e57d7808 */ /* 0x000fe40005000000 */
[----:B------:R-:W-:Y:S01]  /*3ba0*/  ISETP.GE.AND P2, PT, R6, R3, PT ;  /* 0x000000030600720c */ /* 0x000fe20003f46270 */
[----:B------:R1:W-:Y:S01]  /*3bb0*/  MUFU.TANH R123, R24 ;  /* 0x00000018007b7308 */ /* 0x0003e20000002400 */
[----:B------:R-:W-:Y:S02]  /*3bc0*/  IADD3 R229, R217, 0x4000, RZ ;  /* 0x00004000d9e57810 */ /* 0x000fe40007ffe0ff */
[----:B------:R-:W-:Y:S02]  /*3bd0*/  FSEL R128, R233, -INF , !P2 ;  /* 0xff800000e9807808 */ /* 0x000fe40005000000 */
[----:B------:R-:W-:Y:S02]  /*3be0*/  IADD3 R233, R217, 0x2000, RZ ;  /* 0x00002000d9e97810 */ /* 0x000fe40007ffe0ff */
[----:B--2---:R-:W-:-:S02]  /*3bf0*/  LOP3.LUT R7, R2, 0x20, RZ, 0xfc, !PT ;  /* 0x0000002002077812 */ /* 0x004fc400078efcff */
[----:B------:R-:W-:Y:S02]  /*3c00*/  IADD3 R226, R217, 0x5800, RZ ;  /* 0x00005800d9e27810 */ /* 0x000fe40007ffe0ff */
[C---:B------:R-:W-:Y:S02]  /*3c10*/  ISETP.GE.AND P1, PT, R7.reuse, R5, PT ;  /* 0x000000050700720c */ /* 0x040fe40003f26270 */
[----:B------:R-:W-:Y:S01]  /*3c20*/  ISETP.GE.AND P5, PT, R7, R3, PT ;  /* 0x000000030700720c */ /* 0x000fe20003fa6270 */
[----:B------:R-:W-:Y:S01]  /*3c30*/  FMUL.FTZ R20, R20, c[0x0][0x2ec] ;  /* 0x0000bb0014147a20 */ /* 0x000fe20000410000 */
[----:B------:R-:W-:Y:S01]  /*3c40*/  LOP3.LUT R7, R2, 0x28, RZ, 0xfc, !PT ;  /* 0x0000002802077812 */ /* 0x000fe200078efcff */
[----:B-1----:R-:W-:Y:S01]  /*3c50*/  HMMA.16816.F32.BF16 R24, R12, R48, R76 ;  /* 0x000000300c18723c */ /* 0x002fe2000004184c */
[----:B------:R-:W-:Y:S01]  /*3c60*/  FSEL R122, R230, -INF , !P1 ;  /* 0xff800000e67a7808 */ /* 0x000fe20004800000 */
[----:B------:R-:W-:Y:S01]  /*3c70*/  MUFU.TANH R103, R20 ;  /* 0x0000001400677308 */ /* 0x000fe20000002400 */
[----:B------:R-:W-:Y:S01]  /*3c80*/  ISETP.GE.AND P3, PT, R7, R5, PT ;  /* 0x000000050700720c */ /* 0x000fe20003f66270 */
[----:B------:R-:W-:Y:S01]  /*3c90*/  FMUL.FTZ R21, R21, c[0x0][0x2ec] ;  /* 0x0000bb0015157a20 */ /* 0x000fe20000410000 */
[----:B------:R-:W-:Y:S01]  /*3ca0*/  ISETP.GE.AND P1, PT, R7, R3, PT ;  /* 0x000000030700720c */ /* 0x000fe20003f26270 */
[----:B------:R-:W-:Y:S01]  /*3cb0*/  FMUL.FTZ R7, R30, c[0x0][0x2ec] ;  /* 0x0000bb001e077a20 */ /* 0x000fe20000410000 */
[----:B------:R-:W-:Y:S01]  /*3cc0*/  FSEL R131, R131, -INF , !P5 ;  /* 0xff80000083837808 */ /* 0x000fe20006800000 */
[----:B------:R-:W-:Y:S01]  /*3cd0*/  HMMA.16816.F32.BF16 R28, R8, R38, R32 ;  /* 0x00000026081c723c */ /* 0x000fe20000041820 */
[----:B------:R-:W-:Y:S01]  /*3ce0*/  FSEL R124, R238, -INF , !P3 ;  /* 0xff800000ee7c7808 */ /* 0x000fe20005800000 */
[----:B------:R1:W2:Y:S01]  /*3cf0*/  MUFU.TANH R107, R7 ;  /* 0x00000007006b7308 */ /* 0x0002a20000002400 */
[----:B------:R-:W-:Y:S01]  /*3d00*/  ISETP.GE.AND P5, PT, R6, R5, PT ;  /* 0x000000050600720c */ /* 0x000fe20003fa6270 */
[----:B------:R-:W-:Y:S01]  /*3d10*/  FMUL.FTZ R23, R23, c[0x0][0x2ec] ;  /* 0x0000bb0017177a20 */ /* 0x000fe20000410000 */
[----:B------:R-:W-:Y:S01]  /*3d20*/  LOP3.LUT R6, R2, 0x31, RZ, 0xfc, !PT ;  /* 0x0000003102067812 */ /* 0x000fe200078efcff */
[----:B------:R-:W2:Y:S01]  /*3d30*/  LDSM.16.M88.4 R36, [R214+0x6000] ;  /* 0x00600000d624783b */ /* 0x000ea20000000200 */
[----:B------:R-:W-:-:S02]  /*3d40*/  FSEL R129, R222, -INF , !P1 ;  /* 0xff800000de817808 */ /* 0x000fc40004800000 */
[----:B------:R-:W-:Y:S01]  /*3d50*/  FSEL R126, R228, -INF , !P5 ;  /* 0xff800000e47e7808 */ /* 0x000fe20006800000 */
[----:B------:R-:W2:Y:S01]  /*3d60*/  MUFU.TANH R102, R21 ;  /* 0x0000001500667308 */ /* 0x000ea20000002400 */
[C---:B------:R-:W-:Y:S02]  /*3d70*/  ISETP.GE.AND P1, PT, R6.reuse, R5, PT ;  /* 0x000000050600720c */ /* 0x040fe40003f26270 */
[----:B------:R-:W-:Y:S02]  /*3d80*/  ISETP.GE.AND P5, PT, R6, R3, PT ;  /* 0x000000030600720c */ /* 0x000fe40003fa6270 */
[----:B------:R-:W-:Y:S01]  /*3d90*/  LOP3.LUT R6, R2, 0x39, RZ, 0xfc, !PT ;  /* 0x0000003902067812 */ /* 0x000fe200078efcff */
[----:B----4-:R-:W-:Y:S01]  /*3da0*/  HMMA.16816.F32.BF16 R32, R8, R44, R24 ;  /* 0x0000002c0820723c */ /* 0x010fe20000041818 */
[----:B------:R-:W-:Y:S01]  /*3db0*/  FSEL R137, R224, -INF , !P1 ;  /* 0xff800000e0897808 */ /* 0x000fe20004800000 */
[----:B------:R-:W-:Y:S01]  /*3dc0*/  MUFU.TANH R105, R23 ;  /* 0x0000001700697308 */ /* 0x000fe20000002400 */
[----:B-1----:R-:W-:-:S02]  /*3dd0*/  LOP3.LUT R7, R2, 0x30, RZ, 0xfc, !PT ;  /* 0x0000003002077812 */ /* 0x002fc400078efcff */
[----:B------:R-:W-:Y:S02]  /*3de0*/  FSEL R141, R241, -INF , !P5 ;  /* 0xff800000f18d7808 */ /* 0x000fe40006800000 */
[C---:B------:R-:W-:Y:S01]  /*3df0*/  ISETP.GE.AND P4, PT, R7.reuse, R5, PT ;  /* 0x000000050700720c */ /* 0x040fe20003f86270 */
[----:B------:R-:W-:Y:S01]  /*3e00*/  FMUL.FTZ R20, R28, c[0x0][0x2ec] ;  /* 0x0000bb001c147a20 */ /* 0x000fe20000410000 */
[----:B------:R-:W-:Y:S01]  /*3e10*/  ISETP.GE.AND P3, PT, R7, R3, PT ;  /* 0x000000030700720c */ /* 0x000fe20003f66270 */
[----:B------:R-:W-:Y:S01]  /*3e20*/  FMUL.FTZ R24, R30, c[0x0][0x2ec] ;  /* 0x0000bb001e187a20 */ /* 0x000fe20000410000 */
[----:B------:R-:W-:Y:S01]  /*3e30*/  LOP3.LUT R7, R2, 0x38, RZ, 0xfc, !PT ;  /* 0x0000003802077812 */ /* 0x000fe200078efcff */
[----:B------:R1:W-:Y:S01]  /*3e40*/  MUFU.TANH R101, R20 ;  /* 0x0000001400657308 */ /* 0x0003e20000002400 */
[----:B------:R-:W-:Y:S02]  /*3e50*/  FSEL R133, R227, -INF , !P4 ;  /* 0xff800000e3857808 */ /* 0x000fe40006000000 */
[----:B------:R-:W-:-:S02]  /*3e60*/  ISETP.GE.AND P2, PT, R7, R5, PT ;  /* 0x000000050700720c */ /* 0x000fc40003f46270 */
[----:B------:R-:W-:Y:S02]  /*3e70*/  ISETP.GE.AND P4, PT, R7, R3, PT ;  /* 0x000000030700720c */ /* 0x000fe40003f86270 */
[----:B------:R-:W-:Y:S02]  /*3e80*/  LOP3.LUT R7, R2, 0x40, RZ, 0xfc, !PT ;  /* 0x0000004002077812 */ /* 0x000fe400078efcff */
[----:B------:R-:W-:Y:S02]  /*3e90*/  FSEL R142, R213, -INF , !P3 ;  /* 0xff800000d58e7808 */ /* 0x000fe40005800000 */
[----:B------:R-:W-:Y:S01]  /*3ea0*/  FSEL R136, R232, -INF , !P2 ;  /* 0xff800000e8887808 */ /* 0x000fe20005000000 */
[----:B------:R-:W-:Y:S01]  /*3eb0*/  FMUL.FTZ R32, R32, c[0x0][0x2ec] ;  /* 0x0000bb0020207a20 */ /* 0x000fe20000410000 */
[C---:B------:R-:W-:Y:S02]  /*3ec0*/  ISETP.GE.AND P3, PT, R6.reuse, R5, PT ;  /* 0x000000050600720c */ /* 0x040fe40003f66270 */
[----:B------:R-:W-:Y:S01]  /*3ed0*/  ISETP.GE.AND P1, PT, R6, R3, PT ;  /* 0x000000030600720c */ /* 0x000fe20003f26270 */
[----:B------:R-:W-:Y:S01]  /*3ee0*/  FMUL.FTZ R6, R22, c[0x0][0x2ec] ;  /* 0x0000bb0016067a20 */ /* 0x000fe20000410000 */
[C---:B------:R-:W-:Y:S01]  /*3ef0*/  ISETP.GE.AND P5, PT, R7.reuse, R5, PT ;  /* 0x000000050700720c */ /* 0x040fe20003fa6270 */
[----:B-1----:R-:W-:Y:S01]  /*3f00*/  HMMA.16816.F32.BF16 R20, R12, R50, R88 ;  /* 0x000000320c14723c */ /* 0x002fe20000041858 */
[----:B------:R-:W-:Y:S01]  /*3f10*/  ISETP.GE.AND P2, PT, R7, R3, PT ;  /* 0x000000030700720c */ /* 0x000fe20003f46270 */
[----:B------:R1:W4:Y:S01]  /*3f20*/  MUFU.TANH R100, R6 ;  /* 0x0000000600647308 */ /* 0x0003220000002400 */
[----:B------:R-:W-:Y:S01]  /*3f30*/  LOP3.LUT R7, R2, 0x48, RZ, 0xfc, !PT ;  /* 0x0000004802077812 */ /* 0x000fe200078efcff */
[----:B------:R-:W-:Y:S01]  /*3f40*/  LDSM.16.M88.4 R48, [R217+0x7000] ;  /* 0x00700000d930783b */ /* 0x000fe20000000200 */
[----:B------:R-:W-:-:S02]  /*3f50*/  FSEL R139, R212, -INF , !P1 ;  /* 0xff800000d48b7808 */ /* 0x000fc40004800000 */
[----:B------:R-:W-:Y:S02]  /*3f60*/  FSEL R143, R210, -INF , !P5 ;  /* 0xff800000d28f7808 */ /* 0x000fe40006800000 */
[C---:B------:R-:W-:Y:S01]  /*3f70*/  ISETP.GE.AND P1, PT, R7.reuse, R5, PT ;  /* 0x000000050700720c */ /* 0x040fe20003f26270 */
[----:B------:R2:W-:Y:S01]  /*3f80*/  MUFU.TANH R90, R24 ;  /* 0x00000018005a7308 */ /* 0x0005e20000002400 */
[----:B------:R-:W-:Y:S01]  /*3f90*/  ISETP.GE.AND P5, PT, R7, R3, PT ;  /* 0x000000030700720c */ /* 0x000fe20003fa6270 */
[----:B------:R-:W-:Y:S01]  /*3fa0*/  FMUL.FTZ R7, R29, c[0x0][0x2ec] ;  /* 0x0000bb001d077a20 */ /* 0x000fe20000410000 */
[----:B------:R-:W-:Y:S02]  /*3fb0*/  FSEL R140, R211, -INF , !P4 ;  /* 0xff800000d38c7808 */ /* 0x000fe40006000000 */
[----:B------:R-:W-:Y:S02]  /*3fc0*/  FSEL R138, R223, -INF , !P3 ;  /* 0xff800000df8a7808 */ /* 0x000fe40005800000 */
[----:B------:R-:W-:Y:S01]  /*3fd0*/  FSEL R150, R145, -INF , !P2 ;  /* 0xff80000091967808 */ /* 0x000fe20005000000 */
[----:B------:R3:W-:Y:S01]  /*3fe0*/  MUFU.TANH R91, R7 ;  /* 0x00000007005b7308 */ /* 0x0007e20000002400 */
[----:B-1----:R-:W-:-:S02]  /*3ff0*/  LOP3.LUT R6, R2, 0x41, RZ, 0xfc, !PT ;  /* 0x0000004102067812 */ /* 0x002fc400078efcff */
[----:B------:R-:W-:Y:S02]  /*4000*/  FSEL R144, R144, -INF , !P1 ;  /* 0xff80000090907808 */ /* 0x000fe40004800000 */
[C---:B------:R-:W-:Y:S02]  /*4010*/  ISETP.GE.AND P4, PT, R6.reuse, R5, PT ;  /* 0x000000050600720c */ /* 0x040fe40003f86270 */
[----:B------:R-:W-:Y:S01]  /*4020*/  ISETP.GE.AND P3, PT, R6, R3, PT ;  /* 0x000000030600720c */ /* 0x000fe20003f66270 */
[----:B--2---:R-:W-:Y:S01]  /*4030*/  HMMA.16816.F32.BF16 R24, R8, R46, R20 ;  /* 0x0000002e0818723c */ /* 0x004fe20000041814 */
[----:B------:R-:W-:Y:S01]  /*4040*/  LOP3.LUT R6, R2, 0x49, RZ, 0xfc, !PT ;  /* 0x0000004902067812 */ /* 0x000fe200078efcff */
[----:B------:R-:W-:Y:S01]  /*4050*/  MUFU.TANH R88, R32 ;  /* 0x0000002000587308 */ /* 0x000fe20000002400 */
[----:B------:R-:W-:Y:S01]  /*4060*/  FSEL R145, R209, -INF , !P4 ;  /* 0xff800000d1917808 */ /* 0x000fe20006000000 */
[----:B------:R-:W-:Y:S01]  /*4070*/  LDSM.16.M88.4 R44, [R214+0x7000] ;  /* 0x00700000d62c783b */ /* 0x000fe20000000200 */
[----:B------:R-:W-:-:S02]  /*4080*/  FSEL R149, R208, -INF , !P3 ;  /* 0xff800000d0957808 */ /* 0x000fc40005800000 */
[----:B------:R-:W-:Y:S01]  /*4090*/  ISETP.GE.AND P2, PT, R6, R5, PT ;  /* 0x000000050600720c */ /* 0x000fe20003f46270 */
[----:B------:R-:W-:Y:S01]  /*40a0*/  FMUL.FTZ R20, R33, c[0x0][0x2ec] ;  /* 0x0000bb0021147a20 */ /* 0x000fe20000410000 */
[----:B---3--:R-:W-:Y:S02]  /*40b0*/  LOP3.LUT R7, R2, 0x50, RZ, 0xfc, !PT ;  /* 0x0000005002077812 */ /* 0x008fe400078efcff */
[----:B------:R-:W-:Y:S01]  /*40c0*/  ISETP.GE.AND P4, PT, R6, R3, PT ;  /* 0x000000030600720c */ /* 0x000fe20003f86270 */
[----:B------:R1:W-:Y:S01]  /*40d0*/  MUFU.TANH R87, R20 ;  /* 0x0000001400577308 */ /* 0x0003e20000002400 */
[C---:B------:R-:W-:Y:S02]  /*40e0*/  ISETP.GE.AND P3, PT, R7.reuse, R5, PT ;  /* 0x000000050700720c */ /* 0x040fe40003f66270 */
[----:B------:R-:W-:Y:S01]  /*40f0*/  ISETP.GE.AND P1, PT, R7, R3, PT ;  /* 0x000000030700720c */ /* 0x000fe20003f26270 */
[----:B------:R-:W-:Y:S01]  /*4100*/  FMUL.FTZ R7, R31, c[0x0][0x2ec] ;  /* 0x0000bb001f077a20 */ /* 0x000fe20000410000 */
[----:B------:R-:W-:Y:S01]  /*4110*/  LOP3.LUT R6, R2, 0x51, RZ, 0xfc, !PT ;  /* 0x0000005102067812 */ /* 0x000fe200078efcff */
[----:B------:R-:W-:Y:S01]  /*4120*/  HMMA.16816.F32.BF16 R28, R12, R40, R72 ;  /* 0x000000280c1c723c */ /* 0x000fe20000041848 */
[----:B------:R-:W-:Y:S01]  /*4130*/  FSEL R148, R146, -INF , !P5 ;  /* 0xff80000092947808 */ /* 0x000fe20006800000 */
[----:B------:R2:W3:Y:S01]  /*4140*/  MUFU.TANH R89, R7 ;  /* 0x0000000700597308 */ /* 0x0004e20000002400 */
[----:B------:R-:W-:-:S02]  /*4150*/  ISETP.GE.AND P5, PT, R6, R5, PT ;  /* 0x000000050600720c */ /* 0x000fc40003fa6270 */
[----:B------:R-:W-:Y:S01]  /*4160*/  FSEL R157, R203, -INF , !P1 ;  /* 0xff800000cb9d7808 */ /* 0x000fe20004800000 */
[----:B------:R-:W-:Y:S01]  /*4170*/  FMUL.FTZ R25, R25, c[0x0][0x2ec] ;  /* 0x0000bb0019197a20 */ /* 0x000fe20000410000 */
[----:B------:R-:W-:Y:S01]  /*4180*/  FSEL R152, R205, -INF , !P5 ;  /* 0xff800000cd987808 */ /* 0x000fe20006800000 */
[----:B------:R-:W-:Y:S01]  /*4190*/  FMUL.FTZ R27, R27, c[0x0][0x2ec] ;  /* 0x0000bb001b1b7a20 */ /* 0x000fe20000410000 */
[----:B------:R-:W-:Y:S01]  /*41a0*/  FSEL R146, R206, -INF , !P2 ;  /* 0xff800000ce927808 */ /* 0x000fe20005000000 */
[----:B-1----:R-:W-:Y:S01]  /*41b0*/  HMMA.16816.F32.BF16 R20, R12, R42, R92 ;  /* 0x0000002a0c14723c */ /* 0x002fe2000004185c */
[----:B------:R-:W-:Y:S01]  /*41c0*/  LDSM.16.M88.4 R40, [R214+0x6800] ;  /* 0x00680000d628783b */ /* 0x000fe20000000200 */
[----:B------:R-:W-:Y:S01]  /*41d0*/  ISETP.GE.AND P2, PT, R6, R3, PT ;  /* 0x000000030600720c */ /* 0x000fe20003f46270 */
[----:B------:R-:W-:Y:S01]  /*41e0*/  MUFU.TANH R79, R25 ;  /* 0x00000019004f7308 */ /* 0x000fe20000002400 */
[----:B------:R-:W-:Y:S02]  /*41f0*/  LOP3.LUT R6, R2, 0x58, RZ, 0xfc, !PT ;  /* 0x0000005802067812 */ /* 0x000fe400078efcff */
[----:B------:R-:W-:-:S02]  /*4200*/  FSEL R147, R147, -INF , !P4 ;  /* 0xff80000093937808 */ /* 0x000fc40006000000 */
[----:B--2---:R-:W-:Y:S02]  /*4210*/  LOP3.LUT R7, R2, 0x59, RZ, 0xfc, !PT ;  /* 0x0000005902077812 */ /* 0x004fe400078efcff */
[----:B------:R-:W-:Y:S01]  /*4220*/  FSEL R151, R204, -INF , !P3 ;  /* 0xff800000cc977808 */ /* 0x000fe20005800000 */
[----:B------:R-:W-:Y:S01]  /*4230*/  MUFU.TANH R77, R27 ;  /* 0x0000001b004d7308 */ /* 0x000fe20000002400 */
[C---:B------:R-:W-:Y:S02]  /*4240*/  ISETP.GE.AND P1, PT, R7.reuse, R5, PT ;  /* 0x000000050700720c */ /* 0x040fe40003f26270 */
[----:B------:R-:W-:Y:S01]  /*4250*/  ISETP.GE.AND P5, PT, R7, R3, PT ;  /* 0x000000030700720c */ /* 0x000fe20003fa6270 */
[----:B------:R-:W-:Y:S01]  /*4260*/  FMUL.FTZ R7, R34, c[0x0][0x2ec] ;  /* 0x0000bb0022077a20 */ /* 0x000fe20000410000 */
[----:B------:R-:W-:Y:S01]  /*4270*/  HMMA.16816.F32.BF16 R28, R8, R36, R28 ;  /* 0x00000024081c723c */ /* 0x000fe2000004181c */
[C---:B------:R-:W-:Y:S02]  /*4280*/  ISETP.GE.AND P4, PT, R6.reuse, R5, PT ;  /* 0x000000050600720c */ /* 0x040fe40003f86270 */
[----:B------:R1:W2:Y:S01]  /*4290*/  MUFU.TANH R85, R7 ;  /* 0x0000000700557308 */ /* 0x0002a20000002400 */
[----:B------:R-:W-:-:S02]  /*42a0*/  ISETP.GE.AND P3, PT, R6, R3, PT ;  /* 0x000000030600720c */ /* 0x000fc40003f66270 */
[----:B------:R-:W-:Y:S02]  /*42b0*/  LOP3.LUT R6, R2, 0x60, RZ, 0xfc, !PT ;  /* 0x0000006002067812 */ /* 0x000fe400078efcff */
[----:B------:R-:W-:Y:S01]  /*42c0*/  HMMA.16816.F32.BF16 R36, R8, R38, R20 ;  /* 0x000000260824723c */ /* 0x000fe20000041814 */
[----:B------:R-:W-:Y:S02]  /*42d0*/  FSEL R159, R202, -INF , !P2 ;  /* 0xff800000ca9f7808 */ /* 0x000fe40005000000 */
[----:B------:R-:W-:Y:S02]  /*42e0*/  FSEL R153, R200, -INF , !P4 ;  /* 0xff800000c8997808 */ /* 0x000fe40006000000 */
[C---:B------:R-:W-:Y:S02]  /*42f0*/  ISETP.GE.AND P2, PT, R6.reuse, R5, PT ;  /* 0x000000050600720c */ /* 0x040fe40003f46270 */
[----:B------:R-:W-:Y:S02]  /*4300*/  ISETP.GE.AND P4, PT, R6, R3, PT ;  /* 0x000000030600720c */ /* 0x000fe40003f86270 */
[----:B------:R-:W-:Y:S01]  /*4310*/  LOP3.LUT R6, R2, 0x61, RZ, 0xfc, !PT ;  /* 0x0000006102067812 */ /* 0x000fe200078efcff */
[----:B-1----:R-:W-:Y:S01]  /*4320*/  FMUL.FTZ R7, R35, c[0x0][0x2ec] ;  /* 0x0000bb0023077a20 */ /* 0x002fe20000410000 */
[----:B------:R-:W-:Y:S01]  /*4330*/  FSEL R158, R198, -INF , !P3 ;  /* 0xff800000c69e7808 */ /* 0x000fe20005800000 */
[----:B------:R-:W1:Y:S01]  /*4340*/  LDSM.16.M88.4 R32, [R217+0x6800] ;  /* 0x00680000d920783b */ /* 0x000e620000000200 */
[----:B------:R-:W-:Y:S01]  /*4350*/  FSEL R155, R201, -INF , !P1 ;  /* 0xff800000c99b7808 */ /* 0x000fe20004800000 */
[----:B------:R2:W1:Y:S02]  /*4360*/  MUFU.TANH R86, R7 ;  /* 0x0000000700567308 */ /* 0x0004640000002400 */
[----:B------:R-:W-:Y:S01]  /*4370*/  FMUL.FTZ R20, R28, c[0x0][0x2ec] ;  /* 0x0000bb001c147a20 */ /* 0x000fe20000410000 */
[C---:B------:R-:W-:Y:S01]  /*4380*/  ISETP.GE.AND P3, PT, R6.reuse, R5, PT ;  /* 0x000000050600720c */ /* 0x040fe20003f66270 */
[----:B------:R-:W-:Y:S01]  /*4390*/  FMUL.FTZ R31, R31, c[0x0][0x2ec] ;  /* 0x0000bb001f1f7a20 */ /* 0x000fe20000410000 */
[----:B------:R-:W-:-:S02]  /*43a0*/  ISETP.GE.AND P1, PT, R6, R3, PT ;  /* 0x000000030600720c */ /* 0x000fc40003f26270 */
[----:B------:R-:W-:Y:S01]  /*43b0*/  LOP3.LUT R6, R2, 0x68, RZ, 0xfc, !PT ;  /* 0x0000006802067812 */ /* 0x000fe200078efcff */
[----:B------:R-:W-:Y:S01]  /*43c0*/  MUFU.TANH R76, R20 ;  /* 0x00000014004c7308 */ /* 0x000fe20000002400 */
[----:B------:R-:W-:Y:S01]  /*43d0*/  FSEL R92, R197, -INF , !P5 ;  /* 0xff800000c55c7808 */ /* 0x000fe20006800000 */
[----:B------:R-:W-:Y:S01]  /*43e0*/  FMUL.FTZ R28, R36, c[0x0][0x2ec] ;  /* 0x0000bb00241c7a20 */ /* 0x000fe20000410000 */
[----:B------:R-:W-:Y:S02]  /*43f0*/  FSEL R93, R194, -INF , !P2 ;  /* 0xff800000c25d7808 */ /* 0x000fe40005000000 */
[----:B------:R-:W-:Y:S02]  /*4400*/  FSEL R161, R193, -INF , !P4 ;  /* 0xff800000c1a17808 */ /* 0x000fe40006000000 */
[----:B------:R-:W-:Y:S01]  /*4410*/  FSEL R94, R196, -INF , !P3 ;  /* 0xff800000c45e7808 */ /* 0x000fe20005800000 */
[----:B--2---:R-:W-:Y:S01]  /*4420*/  FMUL.FTZ R7, R24, c[0x0][0x2ec] ;  /* 0x0000bb0018077a20 */ /* 0x004fe20000410000 */
[C---:B------:R-:W-:Y:S01]  /*4430*/  ISETP.GE.AND P5, PT, R6.reuse, R5, PT ;  /* 0x000000050600720c */ /* 0x040fe20003fa6270 */
[----:B------:R-:W-:Y:S01]  /*4440*/  FMUL.FTZ R24, R29, c[0x0][0x2ec] ;  /* 0x0000bb001d187a20 */ /* 0x000fe20000410000 */
[----:B------:R-:W-:Y:S01]  /*4450*/  ISETP.GE.AND P2, PT, R6, R3, PT ;  /* 0x000000030600720c */ /* 0x000fe20003f46270 */
[----:B------:R2:W1:Y:S01]  /*4460*/  MUFU.TANH R84, R7 ;  /* 0x0000000700547308 */ /* 0x0004620000002400 */
[----:B------:R-:W-:-:S02]  /*4470*/  LOP3.LUT R6, R2, 0x70, RZ, 0xfc, !PT ;  /* 0x0000007002067812 */ /* 0x000fc400078efcff */
[----:B------:R-:W-:Y:S02]  /*4480*/  FSEL R164, R192, -INF , !P1 ;  /* 0xff800000c0a47808 */ /* 0x000fe40004800000 */
[----:B------:R-:W-:Y:S02]  /*4490*/  FSEL R95, R186, -INF , !P5 ;  /* 0xff800000ba5f7808 */ /* 0x000fe40006800000 */
[C---:B------:R-:W-:Y:S01]  /*44a0*/  ISETP.GE.AND P1, PT, R6.reuse, R5, PT ;  /* 0x000000050600720c */ /* 0x040fe20003f26270 */
[----:B------:R3:W-:Y:S01]  /*44b0*/  MUFU.TANH R75, R24 ;  /* 0x00000018004b7308 */ /* 0x0007e20000002400 */
[----:B------:R-:W-:Y:S02]  /*44c0*/  ISETP.GE.AND P5, PT, R6, R3, PT ;  /* 0x000000030600720c */ /* 0x000fe40003fa6270 */
[----:B------:R-:W-:Y:S02]  /*44d0*/  LOP3.LUT R6, R2, 0x71, RZ, 0xfc, !PT ;  /* 0x0000007102067812 */ /* 0x000fe400078efcff */
[----:B------:R-:W-:-:S02]  /*44e0*/  FSEL R163, R184, -INF , !P2 ;  /* 0xff800000b8a37808 */ /* 0x000fc40005000000 */
[----:B------:R-:W-:Y:S01]  /*44f0*/  FSEL R165, R183, -INF , !P1 ;  /* 0xff800000b7a57808 */ /* 0x000fe20004800000 */
[----:B------:R4:W-:Y:S01]  /*4500*/  MUFU.TANH R73, R28 ;  /* 0x0000001c00497308 */ /* 0x0009e20000002400 */
[----:B--2---:R-:W-:Y:S01]  /*4510*/  LOP3.LUT R7, R2, 0x69, RZ, 0xfc, !PT ;  /* 0x0000006902077812 */ /* 0x004fe200078efcff */
[----:B-1----:R-:W-:Y:S01]  /*4520*/  HMMA.16816.F32.BF16 R20, R12, R32, R96 ;  /* 0x000000200c14723c */ /* 0x002fe20000041860 */
[-C--:B------:R-:W-:Y:S02]  /*4530*/  ISETP.GE.AND P2, PT, R6, R5.reuse, PT ;  /* 0x000000050600720c */ /* 0x080fe40003f46270 */
[C---:B------:R-:W-:Y:S02]  /*4540*/  ISETP.GE.AND P4, PT, R7.reuse, R5, PT ;  /* 0x000000050700720c */ /* 0x040fe40003f86270 */
[-C--:B------:R-:W-:Y:S01]  /*4550*/  ISETP.GE.AND P3, PT, R7, R3.reuse, PT ;  /* 0x000000030700720c */ /* 0x080fe20003f66270 */
[----:B---3--:R-:W-:Y:S01]  /*4560*/  FMUL.FTZ R24, R30, c[0x0][0x2ec] ;  /* 0x0000bb001e187a20 */ /* 0x008fe20000410000 */
[----:B------:R-:W-:Y:S01]  /*4570*/  FSEL R160, R187, -INF , !P4 ;  /* 0xff800000bba07808 */ /* 0x000fe20006000000 */
[----:B------:R-:W-:Y:S01]  /*4580*/  FMUL.FTZ R7, R26, c[0x0][0x2ec] ;  /* 0x0000bb001a077a20 */ /* 0x000fe20000410000 */
[----:B------:R-:W-:Y:S01]  /*4590*/  FSEL R162, R185, -INF , !P3 ;  /* 0xff800000b9a27808 */ /* 0x000fe20005800000 */
[----:B------:R1:W-:Y:S01]  /*45a0*/  MUFU.TANH R72, R24 ;  /* 0x0000001800487308 */ /* 0x0003e20000002400 */
[----:B------:R-:W-:-:S02]  /*45b0*/  ISETP.GE.AND P4, PT, R6, R3, PT ;  /* 0x000000030600720c */ /* 0x000fc40003f86270 */
[----:B------:R-:W-:Y:S01]  /*45c0*/  LOP3.LUT R6, R2, 0x79, RZ, 0xfc, !PT ;  /* 0x0000007902067812 */ /* 0x000fe200078efcff */
[----:B----4-:R-:W-:Y:S01]  /*45d0*/  FMUL.FTZ R28, R37, c[0x0][0x2ec] ;  /* 0x0000bb00251c7a20 */ /* 0x010fe20000410000 */
[----:B------:R-:W-:Y:S02]  /*45e0*/  FSEL R167, R180, -INF , !P5 ;  /* 0xff800000b4a77808 */ /* 0x000fe40006800000 */
[----:B------:R-:W-:Y:S01]  /*45f0*/  FSEL R166, R182, -INF , !P2 ;  /* 0xff800000b6a67808 */ /* 0x000fe20005000000 */
[----:B------:R2:W3:Y:S01]  /*4600*/  MUFU.TANH R78, R7 ;  /* 0x00000007004e7308 */ /* 0x0004e20000002400 */
[----:B------:R-:W-:Y:S02]  /*4610*/  FSEL R99, R181, -INF , !P4 ;  /* 0xff800000b5637808 */ /* 0x000fe40006000000 */
[C---:B------:R-:W-:Y:S02]  /*4620*/  ISETP.GE.AND P5, PT, R6.reuse, R5, PT ;  /* 0x000000050600720c */ /* 0x040fe40003fa6270 */
[----:B------:R-:W-:Y:S01]  /*4630*/  ISETP.GE.AND P2, PT, R6, R3, PT ;  /* 0x000000030600720c */ /* 0x000fe20003f46270 */
[----:B------:R-:W-:Y:S01]  /*4640*/  HMMA.16816.F32.BF16 R20, R8, R40, R20 ;  /* 0x000000280814723c */ /* 0x000fe20000041814 */
[----:B------:R-:W-:Y:S01]  /*4650*/  LOP3.LUT R6, R2, 0x81, RZ, 0xfc, !PT ;  /* 0x0000008102067812 */ /* 0x000fe200078efcff */
[----:B------:R-:W4:Y:S01]  /*4660*/  MUFU.TANH R74, R31 ;  /* 0x0000001f004a7308 */ /* 0x000f220000002400 */
[----:B------:R-:W-:-:S02]  /*4670*/  FSEL R97, R178, -INF , !P5 ;  /* 0xff800000b2617808 */ /* 0x000fc40006800000 */
[----:B------:R-:W-:Y:S02]  /*4680*/  ISETP.GE.AND P5, PT, R6, R3, PT ;  /* 0x000000030600720c */ /* 0x000fe40003fa6270 */
[----:B------:R-:W-:Y:S01]  /*4690*/  IADD3 R232, R217, 0x2800, RZ ;  /* 0x00002800d9e87810 */ /* 0x000fe20007ffe0ff */
[C---:B-1----:R-:W-:Y:S01]  /*46a0*/  HMMA.16816.F32.BF16 R24, R12.reuse, R34, R80 ;  /* 0x000000220c18723c */ /* 0x042fe20000041850 */
[----:B------:R-:W-:Y:S02]  /*46b0*/  FSEL R169, R169, -INF , !P5 ;  /* 0xff800000a9a97808 */ /* 0x000fe40006800000 */
[----:B--2---:R-:W-:Y:S02]  /*46c0*/  LOP3.LUT R7, R2, 0x78, RZ, 0xfc, !PT ;  /* 0x0000007802077812 */ /* 0x004fe400078efcff */
[----:B------:R-:W-:Y:S02]  /*46d0*/  IADD3 R230, R217, 0x3800, RZ ;  /* 0x00003800d9e67810 */ /* 0x000fe40007ffe0ff */
[C---:B------:R-:W-:Y:S01]  /*46e0*/  ISETP.GE.AND P3, PT, R7.reuse, R5, PT ;  /* 0x000000050700720c */ /* 0x040fe20003f66270 */
[----:B------:R-:W-:Y:S01]  /*46f0*/  HMMA.16816.F32.BF16 R32, R12, R48, R68 ;  /* 0x000000300c20723c */ /* 0x000fe20000041844 */
[----:B------:R-:W-:-:S02]  /*4700*/  ISETP.GE.AND P1, PT, R7, R3, PT ;  /* 0x000000030700720c */ /* 0x000fc40003f26270 */
[C---:B------:R-:W-:Y:S02]  /*4710*/  LOP3.LUT R7, R2.reuse, 0x80, RZ, 0xfc, !PT ;  /* 0x0000008002077812 */ /* 0x040fe400078efcff */
[----:B------:R-:W-:Y:S02]  /*4720*/  FSEL R96, R179, -INF , !P3 ;  /* 0xff800000b3607808 */ /* 0x000fe40005800000 */
[----:B------:R-:W-:Y:S01]  /*4730*/  ISETP.GE.AND P4, PT, R7, R5, PT ;  /* 0x000000050700720c */ /* 0x000fe20003f86270 */
[----:B------:R-:W-:Y:S01]  /*4740*/  FMUL.FTZ R21, R21, c[0x0][0x2ec] ;  /* 0x0000bb0015157a20 */ /* 0x000fe20000410000 */
[----:B------:R-:W-:Y:S01]  /*4750*/  ISETP.GE.AND P3, PT, R7, R3, PT ;  /* 0x000000030700720c */ /* 0x000fe20003f66270 */
[----:B------:R-:W-:Y:S01]  /*4760*/  FMUL.FTZ R23, R23, c[0x0][0x2ec] ;  /* 0x0000bb0017177a20 */ /* 0x000fe20000410000 */
[----:B------:R-:W-:Y:S01]  /*4770*/  LOP3.LUT R7, R2, 0x88, RZ, 0xfc, !PT ;  /* 0x0000008802077812 */ /* 0x000fe200078efcff */
[----:B------:R-:W-:Y:S01]  /*4780*/  MUFU.TANH R56, R21 ;  /* 0x0000001500387308 */ /* 0x000fe20000002400 */
[----:B------:R-:W-:-:S02]  /*4790*/  FSEL R98, R176, -INF , !P1 ;  /* 0xff800000b0627808 */ /* 0x000fc40004800000 */
[----:B------:R-:W-:Y:S02]  /*47a0*/  FSEL R80, R177, -INF , !P2 ;  /* 0xff800000b1507808 */ /* 0x000fe40005000000 */
[----:B------:R-:W-:Y:S02]  /*47b0*/  FSEL R81, R171, -INF , !P4 ;  /* 0xff800000ab517808 */ /* 0x000fe40006000000 */
[-C--:B------:R-:W-:Y:S01]  /*47c0*/  ISETP.GE.AND P1, PT, R6, R5.reuse, PT ;  /* 0x000000050600720c */ /* 0x080fe20003f26270 */
[----:B------:R-:W-:Y:S01]  /*47d0*/  MUFU.TANH R49, R23 ;  /* 0x0000001700317308 */ /* 0x000fe20000002400 */
[C---:B------:R-:W-:Y:S02]  /*47e0*/  ISETP.GE.AND P2, PT, R7.reuse, R5, PT ;  /* 0x000000050700720c */ /* 0x040fe40003f46270 */
[----:B------:R-:W-:Y:S01]  /*47f0*/  ISETP.GE.AND P4, PT, R7, R3, PT ;  /* 0x000000030700720c */ /* 0x000fe20003f86270 */
[----:B------:R-:W-:Y:S01]  /*4800*/  HMMA.16816.F32.BF16 R32, R8, R44, R32 ;  /* 0x0000002c0820723c */ /* 0x000fe20000041820 */
[----:B------:R-:W-:-:S02]  /*4810*/  FSEL R171, R67, -INF , !P3 ;  /* 0xff80000043ab7808 */ /* 0x000fc40005800000 */
[C---:B------:R-:W-:Y:S01]  /*4820*/  LOP3.LUT R6, R2.reuse, 0x89, RZ, 0xfc, !PT ;  /* 0x0000008902067812 */ /* 0x040fe200078efcff */
[----:B------:R1:W-:Y:S01]  /*4830*/  MUFU.TANH R67, R28 ;  /* 0x0000001c00437308 */ /* 0x0003e20000002400 */
[----:B------:R-:W-:Y:S02]  /*4840*/  LOP3.LUT R7, R2, 0x90, RZ, 0xfc, !PT ;  /* 0x0000009002077812 */ /* 0x000fe400078efcff */
[----:B------:R-:W-:Y:S02]  /*4850*/  FSEL R82, R168, -INF , !P2 ;  /* 0xff800000a8527808 */ /* 0x000fe40005000000 */
[-C--:B------:R-:W-:Y:S02]  /*4860*/  ISETP.GE.AND P3, PT, R6, R5.reuse, PT ;  /* 0x000000050600720c */ /* 0x080fe40003f66270 */
[C---:B------:R-:W-:Y:S02]  /*4870*/  ISETP.GE.AND P5, PT, R7.reuse, R5, PT ;  /* 0x000000050700720c */ /* 0x040fe40003fa6270 */
[----:B------:R-:W-:Y:S01]  /*4880*/  ISETP.GE.AND P2, PT, R7, R3, PT ;  /* 0x000000030700720c */ /* 0x000fe20003f46270 */
[----:B------:R-:W-:Y:S01]  /*4890*/  FMUL.FTZ R7, R38, c[0x0][0x2ec] ;  /* 0x0000bb0026077a20 */ /* 0x000fe20000410000 */
[----:B------:R-:W-:-:S02]  /*48a0*/  FSEL R168, R65, -INF , !P4 ;  /* 0xff80000041a87808 */ /* 0x000fc40006000000 */
[----:B------:R-:W-:Y:S02]  /*48b0*/  FSEL R170, R170, -INF , !P1 ;  /* 0xff800000aaaa7808 */ /* 0x000fe40004800000 */
[----:B------:R-:W-:Y:S01]  /*48c0*/  FSEL R83, R66, -INF , !P3 ;  /* 0xff80000042537808 */ /* 0x000fe20005800000 */
[----:B-1----:R-:W-:Y:S01]  /*48d0*/  FMUL.FTZ R28, R39, c[0x0][0x2ec] ;  /* 0x0000bb00271c7a20 */ /* 0x002fe20000410000 */
[----:B------:R-:W-:Y:S01]  /*48e0*/  ISETP.GE.AND P1, PT, R6, R3, PT ;  /* 0x000000030600720c */ /* 0x000fe20003f26270 */
[----:B------:R1:W2:Y:S01]  /*48f0*/  MUFU.TANH R66, R7 ;  /* 0x0000000700427308 */ /* 0x0002a20000002400 */
[----:B------:R-:W-:Y:S01]  /*4900*/  LOP3.LUT R6, R2, 0x91, RZ, 0xfc, !PT ;  /* 0x0000009102067812 */ /* 0x000fe200078efcff */
[----:B------:R-:W2:Y:S01]  /*4910*/  LDSM.16.M88.4 R36, [R217+0x7800] ;  /* 0x00780000d924783b */ /* 0x000ea20000000200 */
[----:B------:R-:W-:Y:S01]  /*4920*/  FSEL R156, R156, -INF , !P1 ;  /* 0xff8000009c9c7808 */ /* 0x000fe20004800000 */
[----:B------:R-:W-:Y:S01]  /*4930*/  FMUL.FTZ R34, R34, c[0x0][0x2ec] ;  /* 0x0000bb0022227a20 */ /* 0x000fe20000410000 */
[----:B-----5:R-:W-:Y:S01]  /*4940*/  FSEL R154, R154, -INF , !P5 ;  /* 0xff8000009a9a7808 */ /* 0x020fe20006800000 */
[----:B------:R-:W-:Y:S01]  /*4950*/  FMUL.FTZ R35, R35, c[0x0][0x2ec] ;  /* 0x0000bb0023237a20 */ /* 0x000fe20000410000 */
[C---:B------:R-:W-:Y:S01]  /*4960*/  ISETP.GE.AND P4, PT, R6.reuse, R5, PT ;  /* 0x000000050600720c */ /* 0x040fe20003f86270 */
[----:B------:R5:W2:Y:S01]  /*4970*/  MUFU.TANH R65, R28 ;  /* 0x0000001c00417308 */ /* 0x000aa20000002400 */
[----:B------:R-:W-:-:S02]  /*4980*/  ISETP.GE.AND P3, PT, R6, R3, PT ;  /* 0x000000030600720c */ /* 0x000fc40003f66270 */
[----:B------:R-:W-:Y:S02]  /*4990*/  LOP3.LUT R6, R2, 0x99, RZ, 0xfc, !PT ;  /* 0x0000009902067812 */ /* 0x000fe400078efcff */
[----:B------:R-:W-:Y:S02]  /*49a0*/  FSEL R174, R132, -INF , !P2 ;  /* 0xff80000084ae7808 */ /* 0x000fe40005000000 */
[----:B------:R-:W-:Y:S01]  /*49b0*/  FSEL R132, R135, -INF , !P4 ;  /* 0xff80000087847808 */ /* 0x000fe20006000000 */
[----:B------:R-:W-:Y:S01]  /*49c0*/  MUFU.TANH R34, R34 ;  /* 0x0000002200227308 */ /* 0x000fe20000002400 */
[----:B-1----:R-:W-:Y:S02]  /*49d0*/  LOP3.LUT R7, R2, 0x98, RZ, 0xfc, !PT ;  /* 0x0000009802077812 */ /* 0x002fe400078efcff */
[-C--:B------:R-:W-:Y:S02]  /*49e0*/  ISETP.GE.AND P2, PT, R6, R5.reuse, PT ;  /* 0x000000050600720c */ /* 0x080fe40003f46270 */
[----:B------:R-:W-:-:S02]  /*49f0*/  ISETP.GE.AND P1, PT, R7, R5, PT ;  /* 0x000000050700720c */ /* 0x000fc40003f26270 */
[-C--:B------:R-:W-:Y:S01]  /*4a00*/  ISETP.GE.AND P5, PT, R7, R3.reuse, PT ;  /* 0x000000030700720c */ /* 0x080fe20003fa6270 */
[----:B-----5:R-:W-:Y:S01]  /*4a10*/  HMMA.16816.F32.BF16 R28, R8, R42, R24 ;  /* 0x0000002a081c723c */ /* 0x020fe20000041818 */
[----:B------:R-:W-:Y:S01]  /*4a20*/  FMUL.FTZ R7, R20, c[0x0][0x2ec] ;  /* 0x0000bb0014077a20 */ /* 0x000fe20000410000 */
[----:B------:R-:W-:Y:S01]  /*4a30*/  ISETP.GE.AND P4, PT, R6, R3, PT ;  /* 0x000000030600720c */ /* 0x000fe20003f86270 */
[----:B------:R-:W-:Y:S01]  /*4a40*/  MUFU.TANH R35, R35 ;  /* 0x0000002300237308 */ /* 0x000fe20000002400 */
[----:B------:R-:W-:Y:S02]  /*4a50*/  LOP3.LUT R6, R2, 0xa1, RZ, 0xfc, !PT ;  /* 0x000000a102067812 */ /* 0x000fe400078efcff */
[----:B------:R-:W-:Y:S02]  /*4a60*/  FSEL R172, R107, -INF , !P5 ;  /* 0xff8000006bac7808 */ /* 0x000fe40006800000 */
[----:B------:R-:W-:Y:S01]  /*4a70*/  FSEL R173, R134, -INF , !P3 ;  /* 0xff80000086ad7808 */ /* 0x000fe20005800000 */
[----:B------:R-:W-:Y:S01]  /*4a80*/  HMMA.16816.F32.BF16 R24, R12, R50, R52 ;  /* 0x000000320c18723c */ /* 0x000fe20000041834 */
[----:B------:R-:W-:Y:S01]  /*4a90*/  FSEL R127, R127, -INF , !P1 ;  /* 0xff8000007f7f7808 */ /* 0x000fe20004800000 */
[----:B------:R1:W5:Y:S01]  /*4aa0*/  MUFU.TANH R57, R7 ;  /* 0x0000000700397308 */ /* 0x0003620000002400 */
[----:B------:R-:W-:-:S02]  /*4ab0*/  FSEL R107, R123, -INF , !P2 ;  /* 0xff8000007b6b7808 */ /* 0x000fc40005000000 */
[C---:B------:R-:W-:Y:S02]  /*4ac0*/  ISETP.GE.AND P5, PT, R6.reuse, R5, PT ;  /* 0x000000050600720c */ /* 0x040fe40003fa6270 */
[----:B------:R-:W-:Y:S01]  /*4ad0*/  ISETP.GE.AND P2, PT, R6, R3, PT ;  /* 0x000000030600720c */ /* 0x000fe20003f46270 */
[----:B------:R-:W-:Y:S01]  /*4ae0*/  FMUL.FTZ R6, R22, c[0x0][0x2ec] ;  /* 0x0000bb0016067a20 */ /* 0x000fe20000410000 */
[----:B------:R-:W-:Y:S02]  /*4af0*/  FSEL R121, R121, -INF , !P4 ;  /* 0xff80000079797808 */ /* 0x000fe40006000000 */
[----:B------:R-:W-:Y:S01]  /*4b00*/  FSEL R102, R102, -INF , !P5 ;  /* 0xff80000066667808 */ /* 0x000fe20006800000 */
[----:B------:R2:W2:Y:S01]  /*4b10*/  MUFU.TANH R48, R6 ;  /* 0x0000000600307308 */ /* 0x0004a20000002400 */
[C---:B------:R-:W-:Y:S02]  /*4b20*/  IADD3 R228, R217.reuse, 0x4800, RZ ;  /* 0x00004800d9e47810 */ /* 0x040fe40007ffe0ff */
[----:B------:R-:W-:Y:S01]  /*4b30*/  FMUL.FTZ R20, R28, c[0x0][0x2ec] ;  /* 0x0000bb001c147a20 */ /* 0x000fe20000410000 */
[----:B------:R-:W-:-:S02]  /*4b40*/  IADD3 R227, R217, 0x5000, RZ ;  /* 0x00005000d9e37810 */ /* 0x000fc40007ffe0ff */
[C---:B-1----:R-:W-:Y:S02]  /*4b50*/  LOP3.LUT R7, R2.reuse, 0xa0, RZ, 0xfc, !PT ;  /* 0x000000a002077812 */ /* 0x042fe400078efcff */
[----:B------:R1:W-:Y:S01]  /*4b60*/  MUFU.TANH R44, R20 ;  /* 0x00000014002c7308 */ /* 0x0003e20000002400 */
[----:B------:R-:W-:Y:S02]  /*4b70*/  IADD3 R224, R217, 0x6800, RZ ;  /* 0x00006800d9e07810 */ /* 0x000fe40007ffe0ff */
[C---:B------:R-:W-:Y:S01]  /*4b80*/  ISETP.GE.AND P3, PT, R7.reuse, R5, PT ;  /* 0x000000050700720c */ /* 0x040fe20003f66270 */
[----:B------:R-:W-:Y:S01]  /*4b90*/  HMMA.16816.F32.BF16 R24, R8, R46, R24 ;  /* 0x0000002e0818723c */ /* 0x000fe20000041818 */
[----:B------:R-:W-:Y:S02]  /*4ba0*/  ISETP.GE.AND P1, PT, R7, R3, PT ;  /* 0x000000030700720c */ /* 0x000fe40003f26270 */
[----:B------:R-:W-:Y:S02]  /*4bb0*/  LOP3.LUT R7, R2, 0xa8, RZ, 0xfc, !PT ;  /* 0x000000a802077812 */ /* 0x000fe400078efcff */
[----:B------:R-:W-:-:S02]  /*4bc0*/  FSEL R103, R103, -INF , !P3 ;  /* 0xff80000067677808 */ /* 0x000fc40005800000 */
[C---:B------:R-:W-:Y:S02]  /*4bd0*/  ISETP.GE.AND P4, PT, R7.reuse, R5, PT ;  /* 0x000000050700720c */ /* 0x040fe40003f86270 */
[----:B------:R-:W-:Y:S02]  /*4be0*/  ISETP.GE.AND P3, PT, R7, R3, PT ;  /* 0x000000030700720c */ /* 0x000fe40003f66270 */
[C---:B--2---:R-:W-:Y:S01]  /*4bf0*/  LOP3.LUT R6, R2.reuse, 0xa9, RZ, 0xfc, !PT ;  /* 0x000000a902067812 */ /* 0x044fe200078efcff */
[----:B-1----:R-:W-:Y:S01]  /*4c00*/  FMUL.FTZ R20, R29, c[0x0][0x2ec] ;  /* 0x0000bb001d147a20 */ /* 0x002fe20000410000 */
[----:B------:R-:W-:Y:S02]  /*4c10*/  LOP3.LUT R7, R2, 0xb0, RZ, 0xfc, !PT ;  /* 0x000000b002077812 */ /* 0x000fe400078efcff */
[----:B------:R-:W-:Y:S01]  /*4c20*/  FSEL R123, R100, -INF , !P1 ;  /* 0xff800000647b7808 */ /* 0x000fe20004800000 */
[----:B------:R1:W-:Y:S01]  /*4c30*/  MUFU.TANH R43, R20 ;  /* 0x00000014002b7308 */ /* 0x0003e20000002400 */
[----:B------:R-:W-:-:S02]  /*4c40*/  FSEL R100, R105, -INF , !P2 ;  /* 0xff80000069647808 */ /* 0x000fc40005000000 */
[----:B------:R-:W-:Y:S02]  /*4c50*/  FSEL R101, R101, -INF , !P4 ;  /* 0xff80000065657808 */ /* 0x000fe40006000000 */
[----:B------:R-:W-:Y:S02]  /*4c60*/  ISETP.GE.AND P5, PT, R6, R3, PT ;  /* 0x000000030600720c */ /* 0x000fe40003fa6270 */
[C---:B------:R-:W-:Y:S01]  /*4c70*/  ISETP.GE.AND P2, PT, R7.reuse, R5, PT ;  /* 0x000000050700720c */ /* 0x040fe20003f46270 */
[----:B------:R-:W-:Y:S01]  /*4c80*/  FMUL.FTZ R24, R24, c[0x0][0x2ec] ;  /* 0x0000bb0018187a20 */ /* 0x000fe20000410000 */
[----:B------:R-:W-:Y:S01]  /*4c90*/  ISETP.GE.AND P4, PT, R7, R3, PT ;  /* 0x000000030700720c */ /* 0x000fe20003f86270 */
[----:B------:R-:W-:Y:S01]  /*4ca0*/  FMUL.FTZ R25, R25, c[0x0][0x2ec] ;  /* 0x0000bb0019197a20 */ /* 0x000fe20000410000 */
[----:B------:R-:W-:Y:S01]  /*4cb0*/  LOP3.LUT R7, R2, 0xb8, RZ, 0xfc, !PT ;  /* 0x000000b802077812 */ /* 0x000fe200078efcff */
[----:B------:R-:W-:Y:S01]  /*4cc0*/  FMUL.FTZ R26, R26, c[0x0][0x2ec] ;  /* 0x0000bb001a1a7a20 */ /* 0x000fe20000410000 */
[----:B------:R-:W-:Y:S01]  /*4cd0*/  FSEL R89, R89, -INF , !P5 ;  /* 0xff80000059597808 */ /* 0x000fe20006800000 */
[----:B------:R-:W-:Y:S01]  /*4ce0*/  MUFU.TANH R24, R24 ;  /* 0x0000001800187308 */ /* 0x000fe20000002400 */
[----:B------:R-:W-:Y:S01]  /*4cf0*/  FSEL R88, R88, -INF , !P2 ;  /* 0xff80000058587808 */ /* 0x000fe20005000000 */
[----:B-1----:R-:W-:Y:S01]  /*4d00*/  FMUL.FTZ R20, R30, c[0x0][0x2ec] ;  /* 0x0000bb001e147a20 */ /* 0x002fe20000410000 */
[----:B------:R-:W-:Y:S01]  /*4d10*/  ISETP.GE.AND P5, PT, R7, R5, PT ;  /* 0x000000050700720c */ /* 0x000fe20003fa6270 */
[----:B------:R-:W-:Y:S01]  /*4d20*/  FMUL.FTZ R27, R27, c[0x0][0x2ec] ;  /* 0x0000bb001b1b7a20 */ /* 0x000fe20000410000 */
[----:B------:R-:W-:Y:S01]  /*4d30*/  ISETP.GE.AND P2, PT, R7, R3, PT ;  /* 0x000000030700720c */ /* 0x000fe20003f46270 */
[----:B------:R-:W-:Y:S01]  /*4d40*/  FMUL.FTZ R7, R31, c[0x0][0x2ec] ;  /* 0x0000bb001f077a20 */ /* 0x000fe20000410000 */
[----:B------:R-:W-:Y:S01]  /*4d50*/  ISETP.GE.AND P1, PT, R6, R5, PT ;  /* 0x000000050600720c */ /* 0x000fe20003f26270 */
[----:B------:R-:W1:Y:S01]  /*4d60*/  LDSM.16.M88.4 R28, [R214+0x7800] ;  /* 0x00780000d61c783b */ /* 0x000e620000000200 */
[----:B------:R2:W1:Y:S01]  /*4d70*/  MUFU.TANH R41, R20 ;  /* 0x0000001400297308 */ /* 0x0004620000002400 */
[----:B------:R-:W-:Y:S01]  /*4d80*/  LOP3.LUT R6, R2, 0xb1, RZ, 0xfc, !PT ;  /* 0x000000b102067812 */ /* 0x000fe200078efcff */
[----:B------:R-:W-:-:S04]  /*4d90*/  DEPBAR.LE SB0, 0x0 ;  /* 0x000080000000791a */ /* 0x000fc80000000000 */
[----:B------:R-:W-:Y:S02]  /*4da0*/  FSEL R90, R90, -INF , !P3 ;  /* 0xff8000005a5a7808 */ /* 0x000fe40005800000 */
[----:B------:R-:W-:Y:S01]  /*4db0*/  FSEL R91, R91, -INF , !P1 ;  /* 0xff8000005b5b7808 */ /* 0x000fe20004800000 */
[----:B------:R3:W1:Y:S01]  /*4dc0*/  MUFU.TANH R42, R7 ;  /* 0x00000007002a7308 */ /* 0x0006620000002400 */
[C---:B------:R-:W-:Y:S02]  /*4dd0*/  ISETP.GE.AND P3, PT, R6.reuse, R5, PT ;  /* 0x000000050600720c */ /* 0x040fe40003f66270 */
[----:B------:R-:W-:Y:S02]  /*4de0*/  ISETP.GE.AND P1, PT, R6, R3, PT ;  /* 0x000000030600720c */ /* 0x000fe40003f26270 */
[----:B------:R-:W-:Y:S01]  /*4df0*/  LOP3.LUT R6, R2, 0xb9, RZ, 0xfc, !PT ;  /* 0x000000b902067812 */ /* 0x000fe200078efcff */
[----:B--2---:R-:W-:Y:S01]  /*4e00*/  FMUL.FTZ R20, R32, c[0x0][0x2ec] ;  /* 0x0000bb0020147a20 */ /* 0x004fe20000410000 */
[----:B------:R-:W-:Y:S01]  /*4e10*/  FSEL R175, R85, -INF , !P4 ;  /* 0xff80000055af7808 */ /* 0x000fe20006000000 */
[----:B------:R-:W-:Y:S01]  /*4e20*/  MUFU.TANH R25, R25 ;  /* 0x0000001900197308 */ /* 0x000fe20000002400 */
[----:B------:R-:W-:-:S02]  /*4e30*/  FSEL R87, R87, -INF , !P3 ;  /* 0xff80000057577808 */ /* 0x000fc40005800000 */
[----:B------:R-:W-:Y:S02]  /*4e40*/  FSEL R105, R86, -INF , !P1 ;  /* 0xff80000056697808 */ /* 0x000fe40004800000 */
[----:B------:R-:W-:Y:S02]  /*4e50*/  FSEL R84, R84, -INF , !P5 ;  /* 0xff80000054547808 */ /* 0x000fe40006800000 */
[----:B---3--:R-:W-:Y:S01]  /*4e60*/  LOP3.LUT R7, R2, 0xc0, RZ, 0xfc, !PT ;  /* 0x000000c002077812 */ /* 0x008fe200078efcff */
[----:B------:R2:W3:Y:S01]  /*4e70*/  MUFU.TANH R40, R20 ;  /* 0x0000001400287308 */ /* 0x0004e20000002400 */
[C---:B------:R-:W-:Y:S02]  /*4e80*/  ISETP.GE.AND P4, PT, R6.reuse, R5, PT ;  /* 0x000000050600720c */ /* 0x040fe40003f86270 */
[----:B------:R-:W-:Y:S02]  /*4e90*/  ISETP.GE.AND P3, PT, R6, R3, PT ;  /* 0x000000030600720c */ /* 0x000fe40003f66270 */
[----:B------:R-:W-:-:S02]  /*4ea0*/  ISETP.GE.AND P1, PT, R7, R5, PT ;  /* 0x000000050700720c */ /* 0x000fc40003f26270 */
[----:B------:R-:W-:Y:S01]  /*4eb0*/  ISETP.GE.AND P5, PT, R7, R3, PT ;  /* 0x000000030700720c */ /* 0x000fe20003fa6270 */
[----:B------:R-:W-:Y:S01]  /*4ec0*/  FMUL.FTZ R7, R33, c[0x0][0x2ec] ;  /* 0x0000bb0021077a20 */ /* 0x000fe20000410000 */
[----:B------:R-:W-:Y:S01]  /*4ed0*/  LOP3.LUT R6, R2, 0xc1, RZ, 0xfc, !PT ;  /* 0x000000c102067812 */ /* 0x000fe200078efcff */
[----:B------:R-:W-:Y:S01]  /*4ee0*/  MUFU.TANH R26, R26 ;  /* 0x0000001a001a7308 */ /* 0x000fe20000002400 */
[----:B------:R-:W-:Y:S02]  /*4ef0*/  FSEL R86, R78, -INF , !P2 ;  /* 0xff8000004e567808 */ /* 0x000fe40005000000 */
[----:B------:R-:W-:Y:S02]  /*4f00*/  FSEL R85, R79, -INF , !P4 ;  /* 0xff8000004f557808 */ /* 0x000fe40006000000 */
[C---:B------:R-:W-:Y:S01]  /*4f10*/  ISETP.GE.AND P2, PT, R6.reuse, R5, PT ;  /* 0x000000050600720c */ /* 0x040fe20003f46270 */
[----:B--2---:R-:W-:Y:S01]  /*4f20*/  HMMA.16816.F32.BF16 R20, R12, R36, R60 ;  /* 0x000000240c14723c */ /* 0x004fe2000004183c */
[----:B------:R-:W-:Y:S01]  /*4f30*/  ISETP.GE.AND P4, PT, R6, R3, PT ;  /* 0x000000030600720c */ /* 0x000fe20003f86270 */
[----:B------:R2:W1:Y:S01]  /*4f40*/  MUFU.TANH R32, R7 ;  /* 0x0000000700207308 */ /* 0x0004620000002400 */
[----:B------:R-:W-:-:S02]  /*4f50*/  LOP3.LUT R6, R2, 0xc9, RZ, 0xfc, !PT ;  /* 0x000000c902067812 */ /* 0x000fc400078efcff */
[----:B------:R-:W-:Y:S02]  /*4f60*/  FSEL R176, R76, -INF , !P1 ;  /* 0xff8000004cb07808 */ /* 0x000fe40004800000 */
[----:B------:R-:W-:Y:S01]  /*4f70*/  FSEL R37, R77, -INF , !P3 ;  /* 0xff8000004d257808 */ /* 0x000fe20005800000 */
[----:B------:R-:W-:Y:S01]  /*4f80*/  HMMA.16816.F32.BF16 R12, R12, R38, R16 ;  /* 0x000000260c0c723c */ /* 0x000fe20000041810 */
[----:B------:R-:W-:Y:S01]  /*4f90*/  FSEL R181, R72, -INF , !P5 ;  /* 0xff80000048b57808 */ /* 0x000fe20006800000 */
[----:B------:R-:W-:Y:S01]  /*4fa0*/  MUFU.TANH R27, R27 ;  /* 0x0000001b001b7308 */ /* 0x000fe20000002400 */
[----:B------:R-:W-:Y:S01]  /*4fb0*/  FSEL R177, R75, -INF , !P2 ;  /* 0xff8000004bb17808 */ /* 0x000fe20005000000 */
[----:B------:R-:W-:Y:S01]  /*4fc0*/  BAR.SYNC.DEFER_BLOCKING 0x0 ;  /* 0x0000000000007b1d */ /* 0x000fe20000010000 */
[C---:B------:R-:W-:Y:S02]  /*4fd0*/  ISETP.GE.AND P5, PT, R6.reuse, R5, PT ;  /* 0x000000050600720c */ /* 0x040fe40003fa6270 */
[----:B------:R-:W-:-:S02]  /*4fe0*/  ISETP.GE.AND P2, PT, R6, R3, PT ;  /* 0x000000030600720c */ /* 0x000fc40003f46270 */
[C---:B------:R-:W-:Y:S02]  /*4ff0*/  LOP3.LUT R6, R2.reuse, 0xd1, RZ, 0xfc, !PT ;  /* 0x000000d102067812 */ /* 0x040fe400078efcff */
[----:B--2---:R-:W-:Y:S02]  /*5000*/  LOP3.LUT R7, R2, 0xc8, RZ, 0xfc, !PT ;  /* 0x000000c802077812 */ /* 0x004fe400078efcff */
[----:B----4-:R-:W-:Y:S02]  /*5010*/  FSEL R179, R74, -INF , !P4 ;  /* 0xff8000004ab37808 */ /* 0x010fe40006000000 */
[C---:B------:R-:W-:Y:S01]  /*5020*/  ISETP.GE.AND P3, PT, R7.reuse, R5, PT ;  /* 0x000000050700720c */ /* 0x040fe20003f66270 */
[----:B-1----:R-:W-:Y:S01]  /*5030*/  HMMA.16816.F32.BF16 R16, R8, R28, R20 ;  /* 0x0000001c0810723c */ /* 0x002fe20000041814 */
[----:B------:R-:W-:Y:S02]  /*5040*/  ISETP.GE.AND P1, PT, R7, R3, PT ;  /* 0x000000030700720c */ /* 0x000fe40003f26270 */
[----:B------:R-:W-:-:S02]  /*5050*/  LOP3.LUT R7, R2, 0xd0, RZ, 0xfc, !PT ;  /* 0x000000d002077812 */ /* 0x000fc400078efcff */
        /* <DEDUP_REMOVED lines=8> */
[C---:B------:R-:W-:Y:S02]  /*50e0*/  LOP3.LUT R7, R2.reuse, 0xd8, RZ, 0xfc, !PT ;  /* 0x000000d802077812 */ /* 0x040fe400078efcff */
[----:B------:R-:W-:Y:S02]  /*50f0*/  LOP3.LUT R6, R2, 0xd9, RZ, 0xfc, !PT ;  /* 0x000000d902067812 */ /* 0x000fe400078efcff */
[----:B------:R-:W-:Y:S01]  /*5100*/  FSEL R178, R65, -INF , !P2 ;  /* 0xff80000041b27808 */ /* 0x000fe20005000000 */
[----:B------:R-:W-:Y:S01]  /*5110*/  FMUL.FTZ R18, R18, c[0x0][0x2ec] ;  /* 0x0000bb0012127a20 */ /* 0x000fe20000410000 */
[----:B-----5:R-:W-:Y:S01]  /*5120*/  FSEL R182, R57, -INF , !P4 ;  /* 0xff80000039b67808 */ /* 0x020fe20006000000 */
[----:B------:R-:W-:Y:S01]  /*5130*/  FMUL.FTZ R17, R17, c[0x0][0x2ec] ;  /* 0x0000bb0011117a20 */ /* 0x000fe20000410000 */
[----:B------:R-:W-:Y:S01]  /*5140*/  FSEL R186, R48, -INF , !P3 ;  /* 0xff80000030ba7808 */ /* 0x000fe20005800000 */
[----:B------:R-:W-:Y:S01]  /*5150*/  FMUL.FTZ R19, R19, c[0x0][0x2ec] ;  /* 0x0000bb0013137a20 */ /* 0x000fe20000410000 */
[----:B------:R-:W-:Y:S01]  /*5160*/  FSEL R183, R56, -INF , !P1 ;  /* 0xff80000038b77808 */ /* 0x000fe20004800000 */
[----:B------:R-:W1:Y:S01]  /*5170*/  MUFU.TANH R18, R18 ;  /* 0x0000001200127308 */ /* 0x000e620000002400 */
[C---:B------:R-:W-:Y:S01]  /*5180*/  ISETP.GE.AND P2, PT, R7.reuse, R5, PT ;  /* 0x000000050700720c */ /* 0x040fe20003f46270 */
[----:B------:R-:W-:Y:S01]  /*5190*/  FMUL.FTZ R16, R16, c[0x0][0x2ec] ;  /* 0x0000bb0010107a20 */ /* 0x000fe20000410000 */
[----:B------:R-:W-:Y:S01]  /*51a0*/  ISETP.GE.AND P4, PT, R7, R3, PT ;  /* 0x000000030700720c */ /* 0x000fe20003f86270 */
[----:B------:R-:W-:Y:S01]  /*51b0*/  FMUL.FTZ R8, R8, c[0x0][0x2ec] ;  /* 0x0000bb0008087a20 */ /* 0x000fe20000410000 */
[C---:B------:R-:W-:Y:S01]  /*51c0*/  ISETP.GE.AND P3, PT, R6.reuse, R5, PT ;  /* 0x000000050600720c */ /* 0x040fe20003f66270 */
[----:B------:R-:W-:Y:S01]  /*51d0*/  FMUL.FTZ R9, R9, c[0x0][0x2ec] ;  /* 0x0000bb0009097a20 */ /* 0x000fe20000410000 */
[----:B------:R-:W-:Y:S01]  /*51e0*/  ISETP.GE.AND P1, PT, R6, R3, PT ;  /* 0x000000030600720c */ /* 0x000fe20003f26270 */
[----:B------:R-:W-:Y:S01]  /*51f0*/  FMUL.FTZ R10, R10, c[0x0][0x2ec] ;  /* 0x0000bb000a0a7a20 */ /* 0x000fe20000410000 */
[C---:B------:R-:W-:Y:S01]  /*5200*/  LOP3.LUT R7, R2.reuse, 0xe0, RZ, 0xfc, !PT ;  /* 0x000000e002077812 */ /* 0x040fe200078efcff */
[----:B------:R-:W-:Y:S01]  /*5210*/  FMUL.FTZ R11, R11, c[0x0][0x2ec] ;  /* 0x0000bb000b0b7a20 */ /* 0x000fe20000410000 */
[----:B------:R-:W-:Y:S01]  /*5220*/  LOP3.LUT R6, R2, 0xe1, RZ, 0xfc, !PT ;  /* 0x000000e102067812 */ /* 0x000fe200078efcff */
[----:B------:R-:W2:Y:S01]  /*5230*/  MUFU.TANH R12, R16 ;  /* 0x00000010000c7308 */ /* 0x000ea20000002400 */
[----:B------:R-:W-:-:S02]  /*5240*/  FSEL R187, R49, -INF , !P5 ;  /* 0xff80000031bb7808 */ /* 0x000fc40006800000 */
[----:B------:R-:W-:Y:S02]  /*5250*/  FSEL R189, R41, -INF , !P4 ;  /* 0xff80000029bd7808 */ /* 0x000fe40006000000 */
[----:B------:R-:W-:Y:S02]  /*5260*/  FSEL R185, R43, -INF , !P3 ;  /* 0xff8000002bb97808 */ /* 0x000fe40005800000 */
[-C--:B------:R-:W-:Y:S01]  /*5270*/  ISETP.GE.AND P5, PT, R7, R5.reuse, PT ;  /* 0x000000050700720c */ /* 0x080fe20003fa6270 */
[----:B------:R-:W4:Y:S01]  /*5280*/  MUFU.TANH R17, R17 ;  /* 0x0000001100117308 */ /* 0x000f220000002400 */
[C---:B------:R-:W-:Y:S02]  /*5290*/  ISETP.GE.AND P4, PT, R6.reuse, R5, PT ;  /* 0x000000050600720c */ /* 0x040fe40003f86270 */
[----:B------:R-:W-:Y:S02]  /*52a0*/  ISETP.GE.AND P3, PT, R6, R3, PT ;  /* 0x000000030600720c */ /* 0x000fe40003f66270 */
[----:B------:R-:W-:-:S02]  /*52b0*/  LOP3.LUT R6, R2, 0xe8, RZ, 0xfc, !PT ;  /* 0x000000e802067812 */ /* 0x000fc400078efcff */
[----:B------:R-:W-:Y:S01]  /*52c0*/  FSEL R184, R44, -INF , !P2 ;  /* 0xff8000002cb87808 */ /* 0x000fe20005000000 */
[----:B------:R-:W5:Y:S01]  /*52d0*/  MUFU.TANH R19, R19 ;  /* 0x0000001300137308 */ /* 0x000f620000002400 */
[----:B------:R-:W-:Y:S02]  /*52e0*/  FSEL R188, R42, -INF , !P1 ;  /* 0xff8000002abc7808 */ /* 0x000fe40004800000 */
[----:B---3--:R-:W-:Y:S02]  /*52f0*/  FSEL R190, R40, -INF , !P5 ;  /* 0xff80000028be7808 */ /* 0x008fe40006800000 */
[----:B------:R-:W-:Y:S02]  /*5300*/  ISETP.GE.AND P2, PT, R7, R3, PT ;  /* 0x000000030700720c */ /* 0x000fe40003f46270 */
[C---:B------:R-:W-:Y:S01]  /*5310*/  ISETP.GE.AND P1, PT, R6.reuse, R5, PT ;  /* 0x000000050600720c */ /* 0x040fe20003f26270 */
[----:B------:R-:W3:Y:S01]  /*5320*/  MUFU.TANH R8, R8 ;  /* 0x0000000800087308 */ /* 0x000ee20000002400 */
[----:B------:R-:W-:-:S02]  /*5330*/  ISETP.GE.AND P5, PT, R6, R3, PT ;  /* 0x000000030600720c */ /* 0x000fc40003fa6270 */
[C---:B------:R-:W-:Y:S02]  /*5340*/  LOP3.LUT R7, R2.reuse, 0xe9, RZ, 0xfc, !PT ;  /* 0x000000e902077812 */ /* 0x040fe400078efcff */
[----:B------:R-:W-:Y:S02]  /*5350*/  LOP3.LUT R6, R2, 0xf0, RZ, 0xfc, !PT ;  /* 0x000000f002067812 */ /* 0x000fe400078efcff */
[----:B------:R-:W-:Y:S01]  /*5360*/  FSEL R194, R34, -INF , !P2 ;  /* 0xff80000022c27808 */ /* 0x000fe20005000000 */
[----:B------:R-:W-:Y:S01]  /*5370*/  MUFU.TANH R9, R9 ;  /* 0x0000000900097308 */ /* 0x000fe20000002400 */
[----:B------:R-:W-:Y:S02]  /*5380*/  FSEL R191, R32, -INF , !P4 ;  /* 0xff80000020bf7808 */ /* 0x000fe40006000000 */
[----:B------:R-:W-:Y:S02]  /*5390*/  FSEL R192, R24, -INF , !P1 ;  /* 0xff80000018c07808 */ /* 0x000fe40004800000 */
[----:B------:R-:W-:-:S02]  /*53a0*/  ISETP.GE.AND P2, PT, R7, R5, PT ;  /* 0x000000050700720c */ /* 0x000fc40003f46270 */
[-C--:B------:R-:W-:Y:S01]  /*53b0*/  ISETP.GE.AND P4, PT, R7, R3.reuse, PT ;  /* 0x000000030700720c */ /* 0x080fe20003f86270 */
[----:B------:R-:W2:Y:S01]  /*53c0*/  MUFU.TANH R10, R10 ;  /* 0x0000000a000a7308 */ /* 0x000ea20000002400 */
[----:B------:R-:W-:Y:S02]  /*53d0*/  ISETP.GE.AND P1, PT, R6, R3, PT ;  /* 0x000000030600720c */ /* 0x000fe40003f26270 */
[----:B------:R-:W-:Y:S02]  /*53e0*/  LOP3.LUT R7, R2, 0xf1, RZ, 0xfc, !PT ;  /* 0x000000f102077812 */ /* 0x000fe400078efcff */
[----:B------:R-:W-:Y:S02]  /*53f0*/  FSEL R196, R35, -INF , !P3 ;  /* 0xff80000023c47808 */ /* 0x000fe40005800000 */
[----:B------:R-:W-:Y:S01]  /*5400*/  ISETP.GE.AND P3, PT, R6, R5, PT ;  /* 0x000000050600720c */ /* 0x000fe20003f66270 */
[----:B------:R-:W2:Y:S01]  /*5410*/  MUFU.TANH R11, R11 ;  /* 0x0000000b000b7308 */ /* 0x000ea20000002400 */
[----:B------:R-:W-:-:S02]  /*5420*/  FSEL R197, R26, -INF , !P5 ;  /* 0xff8000001ac57808 */ /* 0x000fc40006800000 */
[----:B------:R-:W-:Y:S02]  /*5430*/  FSEL R193, R25, -INF , !P2 ;  /* 0xff80000019c17808 */ /* 0x000fe40005000000 */
[----:B-1----:R-:W-:Y:S02]  /*5440*/  FSEL R202, R18, -INF , !P1 ;  /* 0xff80000012ca7808 */ /* 0x002fe40004800000 */
[C---:B------:R-:W-:Y:S02]  /*5450*/  LOP3.LUT R6, R2.reuse, 0xf8, RZ, 0xfc, !PT ;  /* 0x000000f802067812 */ /* 0x040fe400078efcff */
[-C--:B------:R-:W-:Y:S02]  /*5460*/  ISETP.GE.AND P5, PT, R2, R5.reuse, PT ;  /* 0x000000050200720c */ /* 0x080fe40003fa6270 */
[C---:B------:R-:W-:Y:S02]  /*5470*/  ISETP.GE.AND P2, PT, R7.reuse, R5, PT ;  /* 0x000000050700720c */ /* 0x040fe40003f46270 */
[----:B------:R-:W-:-:S02]  /*5480*/  ISETP.GE.AND P1, PT, R7, R3, PT ;  /* 0x000000030700720c */ /* 0x000fc40003f26270 */
[----:B------:R-:W-:Y:S02]  /*5490*/  LOP3.LUT R2, R2, 0xf9, RZ, 0xfc, !PT ;  /* 0x000000f902027812 */ /* 0x000fe400078efcff */
[----:B------:R-:W-:Y:S02]  /*54a0*/  FSEL R198, R27, -INF , !P4 ;  /* 0xff8000001bc67808 */ /* 0x000fe40006000000 */
[----:B--2---:R-:W-:Y:S02]  /*54b0*/  FSEL R200, R12, -INF , !P3 ;  /* 0xff8000000cc87808 */ /* 0x004fe40005800000 */
[----:B----4-:R-:W-:Y:S02]  /*54c0*/  FSEL R201, R17, -INF , !P2 ;  /* 0xff80000011c97808 */ /* 0x010fe40005000000 */
[----:B-----5:R-:W-:Y:S02]  /*54d0*/  FSEL R204, R19, -INF , !P1 ;  /* 0xff80000013cc7808 */ /* 0x020fe40004800000 */
[----:B------:R-:W-:-:S02]  /*54e0*/  ISETP.GE.AND P4, PT, R6, R5, PT ;  /* 0x000000050600720c */ /* 0x000fc40003f86270 */
[----:B------:R-:W-:Y:S02]  /*54f0*/  ISETP.GE.AND P3, PT, R2, R5, PT ;  /* 0x000000050200720c */ /* 0x000fe40003f66270 */
[-C--:B------:R-:W-:Y:S02]  /*5500*/  ISETP.GE.AND P2, PT, R6, R3.reuse, PT ;  /* 0x000000030600720c */ /* 0x080fe40003f46270 */
[----:B------:R-:W-:Y:S02]  /*5510*/  ISETP.GE.AND P1, PT, R2, R3, PT ;  /* 0x000000030200720c */ /* 0x000fe40003f26270 */
[----:B------:R-:W-:Y:S02]  /*5520*/  LOP3.LUT R2, R199, R195, RZ, 0xfc, !PT ;  /* 0x000000c3c7027212 */ /* 0x000fe400078efcff */
[C---:B------:R-:W-:Y:S02]  /*5530*/  IADD3 R223, R217.reuse, 0x7000, RZ ;  /* 0x00007000d9df7810 */ /* 0x040fe40007ffe0ff */
[----:B------:R-:W-:-:S02]  /*5540*/  IADD3 R222, R217, 0x7800, RZ ;  /* 0x00007800d9de7810 */ /* 0x000fc40007ffe0ff */
[----:B---3--:R-:W-:Y:S02]  /*5550*/  FSEL R195, R8, -INF , !P4 ;  /* 0xff80000008c37808 */ /* 0x008fe40006000000 */
[----:B------:R-:W-:Y:S02]  /*5560*/  FSEL R203, R10, -INF , !P2 ;  /* 0xff8000000acb7808 */ /* 0x000fe40005000000 */
[----:B------:R-:W-:Y:S02]  /*5570*/  FSEL R26, R248, -INF , !P5 ;  /* 0xff800000f81a7808 */ /* 0x000fe40006800000 */
[----:B------:R-:W-:Y:S02]  /*5580*/  FSEL R199, R9, -INF , !P3 ;  /* 0xff80000009c77808 */ /* 0x000fe40005800000 */
[----:B------:R-:W-:Y:S01]  /*5590*/  FSEL R205, R11, -INF , !P1 ;  /* 0xff8000000bcd7808 */ /* 0x000fe20004800000 */
[----:B------:R-:W-:Y:S05]  /*55a0*/  @!P0 BRA `(.L_x_2209) ;  /* 0x0000079000008947 */ /* 0x000fea0003800000 */
[----:B------:R-:W-:Y:S05]  /*55b0*/  @P6 BRA `(.L_x_2210) ;  /* 0x000003c000006947 */ /* 0x000fea0003800000 */
[----:B------:R-:W2:Y:S01]  /*55c0*/  LDL.64 R246, [R1+0x8] ;  /* 0x0000080001f67983 */ /* 0x000ea20000100a00 */
[----:B------:R-:W1:Y:S01]  /*55d0*/  I2F.RP R6, R249 ;  /* 0x000000f900067306 */ /* 0x000e620000209400 */
[----:B------:R-:W-:-:S02]  /*55e0*/  IADD3 R8, R64, -0x100, RZ ;  /* 0xffffff0040087810 */ /* 0x000fc40007ffe0ff */
[----:B------:R-:W-:Y:S02]  /*55f0*/  IABS R5, R64 ;  /* 0x0000004000057213 */ /* 0x000fe40000000000 */
[----:B------:R-:W-:Y:S02]  /*5600*/  IABS R9, R8 ;  /* 0x0000000800097213 */ /* 0x000fe40000000000 */
[----:B------:R-:W-:Y:S01]  /*5610*/  LOP3.LUT R8, R8, c[0x0][0x2d0], RZ, 0x3c, !PT ;  /* 0x0000b40008087a12 */ /* 0x000fe200078e3cff */
        /* <DEDUP_REMOVED lines=8> */
[----:B------:R-:W-:Y:S02]  /*56a0*/  IMAD.MOV.U32 R6, RZ, RZ, R9 ;  /* 0x000000ffff067224 */ /* 0x000fe400078e0009 */
[----:B------:R-:W-:-:S04]  /*56b0*/  IMAD.HI.U32 R5, R3, R7, RZ ;  /* 0x0000000703057227 */ /* 0x000fc800078e00ff */
[----:B------:R-:W-:-:S04]  /*56c0*/  IMAD.HI.U32 R3, R3, R6, RZ ;  /* 0x0000000603037227 */ /* 0x000fc800078e00ff */
[----:B------:R-:W-:Y:S01]  /*56d0*/  IMAD.MOV R9, RZ, RZ, -R5 ;  /* 0x000000ffff097224 */ /* 0x000fe200078e0a05 */
[----:B------:R-:W-:-:S03]  /*56e0*/  IADD3 R10, -R3, RZ, RZ ;  /* 0x000000ff030a7210 */ /* 0x000fc60007ffe1ff */
[C---:B------:R-:W-:Y:S02]  /*56f0*/  IMAD R7, R249.reuse, R9, R7 ;  /* 0x00000009f9077224 */ /* 0x040fe400078e0207 */
[----:B------:R-:W-:-:S03]  /*5700*/  IMAD R6, R249, R10, R6 ;  /* 0x0000000af9067224 */ /* 0x000fc600078e0206 */
[C---:B------:R-:W-:Y:S02]  /*5710*/  ISETP.GT.U32.AND P1, PT, R249.reuse, R7, PT ;  /* 0x00000007f900720c */ /* 0x040fe40003f24070 */
[----:B------:R-:W-:-:S11]  /*5720*/  ISETP.GT.U32.AND P2, PT, R249, R6, PT ;  /* 0x00000006f900720c */ /* 0x000fd60003f44070 */
[--C-:B------:R-:W-:Y:S01]  /*5730*/  @!P1 IMAD.IADD R7, R7, 0x1, -R249.reuse ;  /* 0x0000000107079824 */ /* 0x100fe200078e0af9 */
[----:B------:R-:W-:Y:S01]  /*5740*/  @!P1 IADD3 R5, R5, 0x1, RZ ;  /* 0x0000000105059810 */ /* 0x000fe20007ffe0ff */
[----:B------:R-:W-:Y:S01]  /*5750*/  @!P2 IMAD.IADD R6, R6, 0x1, -R249 ;  /* 0x000000010606a824 */ /* 0x000fe200078e0af9 */
[----:B------:R-:W-:Y:S02]  /*5760*/  ISETP.GE.AND P1, PT, R8, RZ, PT ;  /* 0x000000ff0800720c */ /* 0x000fe40003f26270 */
        /* <DEDUP_REMOVED lines=8> */
[----:B------:R-:W-:-:S05]  /*57f0*/  @P4 IADD3 R3, R3, 0x1, RZ ;  /* 0x0000000103034810 */ /* 0x000fca0007ffe0ff */
[----:B------:R-:W-:Y:S01]  /*5800*/  @!P1 IMAD.MOV R3, RZ, RZ, -R3 ;  /* 0x000000ffff039224 */ /* 0x000fe200078e0a03 */
[----:B------:R-:W-:-:S04]  /*5810*/  @!P3 IADD3 R5, -R5, RZ, RZ ;  /* 0x000000ff0505b210 */ /* 0x000fc80007ffe1ff */
[C---:B------:R-:W-:Y:S02]  /*5820*/  SEL R5, R6.reuse, R5, !P2 ;  /* 0x0000000506057207 */ /* 0x040fe40005000000 */
[----:B------:R-:W-:-:S03]  /*5830*/  SEL R3, R6, R3, !P2 ;  /* 0x0000000306037207 */ /* 0x000fc60005000000 */
[----:B--2---:R-:W-:-:S04]  /*5840*/  IMAD.WIDE R6, R5, 0x4, R246 ;  /* 0x0000000405067825 */ /* 0x004fc800078e02f6 */
[----:B------:R-:W-:Y:S02]  /*5850*/  IMAD.WIDE R8, R3, 0x4, R246 ;  /* 0x0000000403087825 */ /* 0x000fe400078e02f6 */
[----:B------:R-:W2:Y:S04]  /*5860*/  LDG.E R6, [R6.64] ;  /* 0x0000000a06067981 */ /* 0x000ea8000c1e1900 */
[----:B------:R-:W2:Y:S01]  /*5870*/  LDG.E R8, [R8.64] ;  /* 0x0000000a08087981 */ /* 0x000ea2000c1e1900 */
[----:B------:R-:W-:Y:S01]  /*5880*/  MOV R10, c[0x0][0x2d0] ;  /* 0x0000b400000a7a02 */ /* 0x000fe20000000f00 */
[----:B------:R-:W-:-:S04]  /*5890*/  IMAD.IADD R3, R5, 0x1, -R3 ;  /* 0x0000000105037824 */ /* 0x000fc800078e0a03 */
[----:B------:R-:W-:-:S05]  /*58a0*/  IMAD R3, R3, R10, -0x100 ;  /* 0xffffff0003037424 */ /* 0x000fca00078e020a */
[----:B------:R-:W-:-:S05]  /*58b0*/  SHF.R.S32.HI R5, RZ, 0x1f, R3 ;  /* 0x0000001fff057819 */ /* 0x000fca0000011403 */
[----:B------:R-:W-:Y:S02]  /*58c0*/  IMAD R5, R5, c[0x0][0x198], RZ ;  /* 0x0000660005057a24 */ /* 0x000fe400078e02ff */
[----:B--2---:R-:W-:Y:S02]  /*58d0*/  IMAD.IADD R8, R8, 0x1, -R6 ;  /* 0x0000000108087824 */ /* 0x004fe400078e0a06 */
[----:B------:R-:W-:-:S03]  /*58e0*/  IMAD.WIDE.U32 R6, R3, c[0x0][0x198], RZ ;  /* 0x0000660003067a25 */ /* 0x000fc600078e00ff */
[----:B------:R-:W-:Y:S01]  /*58f0*/  SHF.R.S32.HI R9, RZ, 0x1f, R8 ;  /* 0x0000001fff097819 */ /* 0x000fe20000011408 */
[----:B------:R-:W-:-:S04]  /*5900*/  IMAD R3, R3, c[0x0][0x19c], R5 ;  /* 0x0000670003037a24 */ /* 0x000fc800078e0205 */
[----:B------:R-:W-:Y:S01]  /*5910*/  IMAD R5, R9, c[0x0][0x180], RZ ;  /* 0x0000600009057a24 */ /* 0x000fe200078e02ff */
[----:B------:R-:W-:-:S03]  /*5920*/  IADD3 R7, R7, R3, RZ ;  /* 0x0000000307077210 */ /* 0x000fc60007ffe0ff */
[C---:B------:R-:W-:Y:S02]  /*5930*/  IMAD R5, R8.reuse, c[0x0][0x184], R5 ;  /* 0x0000610008057a24 */ /* 0x040fe400078e0205 */
[----:B------:R-:W-:-:S04]  /*5940*/  IMAD.WIDE.U32 R6, R8, c[0x0][0x180], R6 ;  /* 0x0000600008067a25 */ /* 0x000fc800078e0006 */
[----:B------:R-:W-:Y:S01]  /*5950*/  IMAD.IADD R5, R7, 0x1, R5 ;  /* 0x0000000107057824 */ /* 0x000fe200078e0205 */
[----:B------:R-:W-:Y:S01]  /*5960*/  MOV R3, R6 ;  /* 0x0000000600037202 */ /* 0x000fe20000000f00 */
[----:B------:R-:W-:Y:S05]  /*5970*/  BRA `(.L_x_2211) ;  /* 0x0000004000007947 */ /* 0x000fea0003800000 */
.L_x_2210:
[----:B------:R-:W-:-:S04]  /*5980*/  ULEA UR4, -UR4, URZ, 0x8 ;  /* 0x0000003f04047291 */ /* 0x000fc8000f8e413f */
[----:B------:R-:W-:Y:S02]  /*5990*/  USHF.R.S32.HI UR6, URZ, 0x1f, UR4 ;  /* 0x0000001f3f067899 */ /* 0x000fe40008011404 */
[----:B------:R-:W-:-:S04]  /*59a0*/  MOV R3, UR4 ;  /* 0x0000000400037c02 */ /* 0x000fc80008000f00 */
[----:B------:R-:W-:Y:S02]  /*59b0*/  MOV R5, UR6 ;  /* 0x0000000600057c02 */ /* 0x000fe40008000f00 */
.L_x_2211:
        /* <DEDUP_REMOVED lines=56> */
.L_x_2209:
[----:B------:R-:W-:Y:S02]  /*5d40*/  FMNMX.FTZ R3, R26, R106, !PT ;  /* 0x0000006a1a037209 */ /* 0x000fe40007810000 */
[----:B------:R-:W-:Y:S02]  /*5d50*/  SHF.L.U32 R134, R2, 0x1, RZ ;  /* 0x0000000102867819 */ /* 0x000fe400000006ff */
[----:B------:R-:W-:Y:S02]  /*5d60*/  FMNMX.FTZ R3, R110, R3, !PT ;  /* 0x000000036e037209 */ /* 0x000fe40007810000 */
[----:B------:R-:W-:-:S02]  /*5d70*/  IADD3 R135, R4, R134, RZ ;  /* 0x0000008604877210 */ /* 0x000fc40007ffe0ff */
[----:B------:R-:W-:Y:S02]  /*5d80*/  FMNMX.FTZ R3, R109, R3, !PT ;  /* 0x000000036d037209 */ /* 0x000fe40007810000 */
        /* <DEDUP_REMOVED lines=142> */
[----:B------:R-:W-:Y:S01]  /*6670*/  FFMA.FTZ R7, R110, c[0x0][0x23c], -R6 ;  /* 0x00008f006e077a23 */ /* 0x000fe20000010806 */
[----:B------:R-:W2:Y:S01]  /*6680*/  LDSM.16.MT88.4 R24, [R134+0xa000] ;  /* 0x00a000008618783b */ /* 0x000ea20000004200 */
[----:B------:R-:W-:-:S05]  /*6690*/  FSETP.NEU.FTZ.AND P1, PT, R3, -INF , PT ;  /* 0xff8000000300780b */ /* 0x000fca0003f3d000 */
[----:B------:R3:W4:Y:S01]  /*66a0*/  MUFU.EX2 R10, R7 ;  /* 0x00000007000a7308 */ /* 0x0007220000000800 */
[----:B-1----:R-:W-:-:S07]  /*66b0*/  FFMA.FTZ R5, R106, c[0x0][0x23c], -R6 ;  /* 0x00008f006a057a23 */ /* 0x002fce0000010806 */
[----:B------:R1:W-:Y:S01]  /*66c0*/  MUFU.EX2 R206, R0 ;  /* 0x0000000000ce7308 */ /* 0x0003e20000000800 */
[----:B---3--:R-:W-:-:S07]  /*66d0*/  FFMA.FTZ R7, R109, c[0x0][0x23c], -R6 ;  /* 0x00008f006d077a23 */ /* 0x008fce0000010806 */
[----:B------:R3:W-:Y:S08]  /*66e0*/  MUFU.EX2 R106, R5 ;  /* 0x00000005006a7308 */ /* 0x0007f00000000800 */
[----:B------:R5:W2:Y:S01]  /*66f0*/  MUFU.EX2 R208, R7 ;  /* 0x0000000700d07308 */ /* 0x000aa20000000800 */
[----:B-1----:R-:W-:Y:S02]  /*6700*/  FFMA.FTZ R0, R116, c[0x0][0x23c], -R6 ;  /* 0x00008f0074007a23 */ /* 0x002fe40000010806 */
[----:B---3--:R-:W-:-:S05]  /*6710*/  FMUL.FTZ R5, R3, c[0x0][0x23c] ;  /* 0x00008f0003057a20 */ /* 0x008fca0000410000 */
[----:B------:R-:W-:-:S05]  /*6720*/  FSEL R5, R5, RZ, P1 ;  /* 0x000000ff05057208 */ /* 0x000fca0000800000 */
[--C-:B------:R-:W-:Y:S02]  /*6730*/  FFMA.FTZ R2, R104, c[0x0][0x23c], -R5.reuse ;  /* 0x00008f0068027a23 */ /* 0x100fe40000010805 */
[--C-:B-----5:R-:W-:Y:S02]  /*6740*/  FFMA.FTZ R7, R108, c[0x0][0x23c], -R5.reuse ;  /* 0x00008f006c077a23 */ /* 0x120fe40000010805 */
[----:B------:R1:W-:Y:S08]  /*6750*/  MUFU.EX2 R110, R2 ;  /* 0x00000002006e7308 */ /* 0x0003f00000000800 */
[----:B------:R-:W3:Y:S01]  /*6760*/  MUFU.EX2 R9, R7 ;  /* 0x0000000700097308 */ /* 0x000ee20000000800 */
[----:B-1----:R-:W-:Y:S01]  /*6770*/  FFMA.FTZ R2, R113, c[0x0][0x23c], -R5 ;  /* 0x00008f0071027a23 */ /* 0x002fe20000010805 */
[----:B----4-:R-:W-:-:S06]  /*6780*/  MOV R113, R10 ;  /* 0x0000000a00717202 */ /* 0x010fcc0000000f00 */
[----:B------:R1:W4:Y:S01]  /*6790*/  MUFU.EX2 R7, R2 ;  /* 0x0000000200077308 */ /* 0x0003220000000800 */
[----:B--2---:R-:W-:Y:S02]  /*67a0*/  F2FP.BF16.PACK_AB R10, R208, R113 ;  /* 0x00000071d00a723e */ /* 0x004fe400000010ff */
[----:B---3--:R-:W-:-:S04]  /*67b0*/  MOV R4, R9 ;  /* 0x0000000900047202 */ /* 0x008fc80000000f00 */
[----:B------:R-:W-:Y:S01]  /*67c0*/  F2FP.BF16.PACK_AB R9, R110, R4 ;  /* 0x000000046e09723e */ /* 0x000fe200000010ff */
[----:B-1----:R-:W-:-:S04]  /*67d0*/  FFMA.FTZ R2, R111, c[0x0][0x23c], -R5 ;  /* 0x00008f006f027a23 */ /* 0x002fc80000010805 */
[----:B------:R1:W2:Y:S02]  /*67e0*/  MUFU.EX2 R209, R2 ;  /* 0x0000000200d17308 */ /* 0x0002a40000000800 */
[----:B-1----:R-:W-:-:S06]  /*67f0*/  FFMA.FTZ R2, R112, c[0x0][0x23c], -R6 ;  /* 0x00008f0070027a23 */ /* 0x002fcc0000010806 */
[----:B------:R1:W3:Y:S02]  /*6800*/  MUFU.EX2 R40, R2 ;  /* 0x0000000200287308 */ /* 0x0002e40000000800 */
[----:B-1----:R-:W-:Y:S01]  /*6810*/  FFMA.FTZ R2, R114, c[0x0][0x23c], -R6 ;  /* 0x00008f0072027a23 */ /* 0x002fe20000010806 */
[----:B----4-:R-:W-:-:S05]  /*6820*/  MOV R114, R7 ;  /* 0x0000000700727202 */ /* 0x010fca0000000f00 */
[----:B------:R1:W-:Y:S01]  /*6830*/  MUFU.EX2 R7, R0 ;  /* 0x0000000000077308 */ /* 0x0003e20000000800 */
[----:B--2---:R-:W-:-:S07]  /*6840*/  F2FP.BF16.PACK_AB R11, R209, R114 ;  /* 0x00000072d10b723e */ /* 0x004fce00000010ff */
[----:B------:R2:W-:Y:S01]  /*6850*/  MUFU.EX2 R210, R2 ;  /* 0x0000000200d27308 */ /* 0x0005e20000000800 */
[----:B-1----:R-:W-:-:S07]  /*6860*/  FFMA.FTZ R0, R118, c[0x0][0x23c], -R5 ;  /* 0x00008f0076007a23 */ /* 0x002fce0000010805 */
[----:B------:R1:W4:Y:S01]  /*6870*/  MUFU.EX2 R52, R0 ;  /* 0x0000000000347308 */ /* 0x0003220000000800 */
[----:B--2---:R-:W-:-:S04]  /*6880*/  MOV R2, R8 ;  /* 0x0000000800027202 */ /* 0x004fc80000000f00 */
[----:B------:R-:W-:-:S07]  /*6890*/  F2FP.BF16.PACK_AB R8, R106, R2 ;  /* 0x000000026a08723e */ /* 0x000fce00000010ff */
[----:B------:R-:W-:Y:S01]  /*68a0*/  HMMA.16816.F32.BF16 R32, R8, R24, RZ ;  /* 0x000000180820723c */ /* 0x000fe200000418ff */
[----:B-1----:R-:W-:Y:S01]  /*68b0*/  FFMA.FTZ R0, R117, c[0x0][0x23c], -R5 ;  /* 0x00008f0075007a23 */ /* 0x002fe20000010805 */
[----:B---3--:R-:W-:-:S03]  /*68c0*/  MOV R117, R40 ;  /* 0x0000002800757202 */ /* 0x008fc60000000f00 */
[----:B------:R1:W2:Y:S03]  /*68d0*/  MUFU.EX2 R115, R0 ;  /* 0x0000000000737308 */ /* 0x0002a60000000800 */
[C---:B------:R-:W-:Y:S01]  /*68e0*/  HMMA.16816.F32.BF16 R48, R8.reuse, R26, RZ ;  /* 0x0000001a0830723c */ /* 0x040fe200000418ff */
[----:B------:R-:W3:Y:S07]  /*68f0*/  LDSM.16.MT88.4 R24, [R134+0xa800] ;  /* 0x00a800008618783b */ /* 0x000eee0000004200 */
[----:B------:R-:W-:Y:S01]  /*6900*/  HMMA.16816.F32.BF16 R28, R8, R20, RZ ;  /* 0x00000014081c723c */ /* 0x000fe200000418ff */
[----:B-1----:R-:W-:-:S07]  /*6910*/  FFMA.FTZ R0, R120, c[0x0][0x23c], -R5 ;  /* 0x00008f0078007a23 */ /* 0x002fce0000010805 */
[C---:B------:R-:W-:Y:S01]  /*6920*/  HMMA.16816.F32.BF16 R44, R8.reuse, R22, RZ ;  /* 0x00000016082c723c */ /* 0x040fe200000418ff */
[----:B------:R1:W-:Y:S01]  /*6930*/  MUFU.EX2 R116, R0 ;  /* 0x0000000000747308 */ /* 0x0003e20000000800 */
[----:B------:R-:W5:Y:S06]  /*6940*/  LDSM.16.MT88.4 R20, [R213+0xa800] ;  /* 0x00a80000d514783b */ /* 0x000f6c0000004200 */
[C---:B------:R-:W-:Y:S08]  /*6950*/  HMMA.16816.F32.BF16 R40, R8.reuse, R16, RZ ;  /* 0x000000100828723c */ /* 0x040ff000000418ff */
[C---:B------:R-:W-:Y:S01]  /*6960*/  HMMA.16816.F32.BF16 R60, R8.reuse, R18, RZ ;  /* 0x00000012083c723c */ /* 0x040fe200000418ff */
[----:B-1----:R-:W-:Y:S01]  /*6970*/  FFMA.FTZ R0, R119, c[0x0][0x23c], -R5 ;  /* 0x00008f0077007a23 */ /* 0x002fe20000010805 */
[----:B------:R-:W1:Y:S03]  /*6980*/  LDSM.16.MT88.4 R16, [R135+0xa800] ;  /* 0x00a800008710783b */ /* 0x000e660000004200 */
[----:B------:R2:W2:Y:S03]  /*6990*/  MUFU.EX2 R108, R0 ;  /* 0x00000000006c7308 */ /* 0x0004a60000000800 */
[----:B------:R-:W-:Y:S01]  /*69a0*/  HMMA.16816.F32.BF16 R56, R8, R12, RZ ;  /* 0x0000000c0838723c */ /* 0x000fe200000418ff */
[----:B--2---:R-:W-:Y:S01]  /*69b0*/  FFMA.FTZ R0, R122, c[0x0][0x23c], -R6 ;  /* 0x00008f007a007a23 */ /* 0x004fe20000010806 */
[----:B----4-:R-:W-:-:S06]  /*69c0*/  MOV R122, R52 ;  /* 0x00000034007a7202 */ /* 0x010fcc0000000f00 */
[----:B------:R-:W-:Y:S01]  /*69d0*/  HMMA.16816.F32.BF16 R52, R8, R14, RZ ;  /* 0x0000000e0834723c */ /* 0x000fe200000418ff */
[----:B------:R2:W-:Y:S01]  /*69e0*/  MUFU.EX2 R109, R0 ;  /* 0x00000000006d7308 */ /* 0x0005e20000000800 */
[----:B------:R-:W4:Y:S05]  /*69f0*/  LDSM.16.MT88.4 R12, [R212+0xa800] ;  /* 0x00a80000d40c783b */ /* 0x000f2a0000004200 */
[----:B------:R-:W-:Y:S02]  /*6a00*/  F2FP.BF16.PACK_AB R8, R210, R117 ;  /* 0x00000075d208723e */ /* 0x000fe400000010ff */
[----:B------:R-:W-:Y:S02]  /*6a10*/  F2FP.BF16.PACK_AB R9, R115, R122 ;  /* 0x0000007a7309723e */ /* 0x000fe400000010ff */
[----:B------:R-:W-:-:S02]  /*6a20*/  F2FP.BF16.PACK_AB R10, R7, R206 ;  /* 0x000000ce070a723e */ /* 0x000fc400000010ff */
[----:B------:R-:W-:Y:S01]  /*6a30*/  F2FP.BF16.PACK_AB R11, R108, R116 ;  /* 0x000000746c0b723e */ /* 0x000fe200000010ff */
[----:B--2---:R-:W-:-:S06]  /*6a40*/  FFMA.FTZ R0, R125, c[0x0][0x23c], -R6 ;  /* 0x00008f007d007a23 */ /* 0x004fcc0000010806 */
[C---:B---3--:R-:W-:Y:S01]  /*6a50*/  HMMA.16816.F32.BF16 R72, R8.reuse, R26, R48 ;  /* 0x0000001a0848723c */ /* 0x048fe20000041830 */
[----:B------:R2:W3:Y:S07]  /*6a60*/  MUFU.EX2 R111, R0 ;  /* 0x00000000006f7308 */ /* 0x0004ee0000000800 */
[C---:B-----5:R-:W-:Y:S01]  /*6a70*/  HMMA.16816.F32.BF16 R48, R8.reuse, R20, R28 ;  /* 0x000000140830723c */ /* 0x060fe2000004181c */
[----:B------:R-:W5:Y:S07]  /*6a80*/  LDSM.16.MT88.4 R28, [R134+0xb000] ;  /* 0x00b00000861c783b */ /* 0x000f6e0000004200 */
[----:B-1----:R-:W-:Y:S01]  /*6a90*/  HMMA.16816.F32.BF16 R40, R8, R16, R40 ;  /* 0x000000100828723c */ /* 0x002fe20000041828 */
[----:B--2---:R-:W-:Y:S01]  /*6aa0*/  FFMA.FTZ R0, R124, c[0x0][0x23c], -R6 ;  /* 0x00008f007c007a23 */ /* 0x004fe20000010806 */
[----:B------:R-:W-:-:S03]  /*6ab0*/  MOV R124, R210 ;  /* 0x000000d2007c7202 */ /* 0x000fc60000000f00 */
[----:B------:R1:W-:Y:S03]  /*6ac0*/  MUFU.EX2 R118, R0 ;  /* 0x0000000000767308 */ /* 0x0003e60000000800 */
[C---:B------:R-:W-:Y:S01]  /*6ad0*/  HMMA.16816.F32.BF16 R76, R8.reuse, R18, R60 ;  /* 0x00000012084c723c */ /* 0x040fe2000004183c */
[----:B------:R-:W2:Y:S07]  /*6ae0*/  LDSM.16.MT88.4 R16, [R135+0xb000] ;  /* 0x00b000008710783b */ /* 0x000eae0000004200 */
[----:B------:R-:W-:Y:S01]  /*6af0*/  HMMA.16816.F32.BF16 R64, R8, R24, R32 ;  /* 0x000000180840723c */ /* 0x000fe20000041820 */
[----:B------:R-:W2:Y:S01]  /*6b00*/  LDSM.16.MT88.4 R24, [R213+0xb000] ;  /* 0x00b00000d518783b */ /* 0x000ea20000004200 */
[----:B-1----:R-:W-:Y:S01]  /*6b10*/  FFMA.FTZ R0, R126, c[0x0][0x23c], -R6 ;  /* 0x00008f007e007a23 */ /* 0x002fe20000010806 */
[----:B------:R-:W-:-:S05]  /*6b20*/  MOV R126, R115 ;  /* 0x00000073007e7202 */ /* 0x000fca0000000f00 */
[----:B------:R-:W-:Y:S01]  /*6b30*/  HMMA.16816.F32.BF16 R68, R8, R22, R44 ;  /* 0x000000160844723c */ /* 0x000fe2000004182c */
[----:B------:R1:W1:Y:S01]  /*6b40*/  MUFU.EX2 R119, R0 ;  /* 0x0000000000777308 */ /* 0x0002620000000800 */
[----:B------:R-:W-:-:S06]  /*6b50*/  MOV R115, R208 ;  /* 0x000000d000737202 */ /* 0x000fcc0000000f00 */
[C---:B----4-:R-:W-:Y:S08]  /*6b60*/  HMMA.16816.F32.BF16 R32, R8.reuse, R12, R56 ;  /* 0x0000000c0820723c */ /* 0x050ff00000041838 */
[----:B------:R-:W-:Y:S01]  /*6b70*/  HMMA.16816.F32.BF16 R20, R8, R14, R52 ;  /* 0x0000000e0814723c */ /* 0x000fe20000041834 */
[----:B-1----:R-:W-:Y:S01]  /*6b80*/  FFMA.FTZ R0, R131, c[0x0][0x23c], -R5 ;  /* 0x00008f0083007a23 */ /* 0x002fe20000010805 */
[----:B------:R-:W-:Y:S01]  /*6b90*/  MOV R131, R206 ;  /* 0x000000ce00837202 */ /* 0x000fe20000000f00 */
[----:B------:R-:W1:Y:S02]  /*6ba0*/  LDSM.16.MT88.4 R12, [R212+0xb000] ;  /* 0x00b00000d40c783b */ /* 0x000e640000004200 */
[----:B------:R4:W-:Y:S02]  /*6bb0*/  MUFU.EX2 R104, R0 ;  /* 0x0000000000687308 */ /* 0x0009e40000000800 */
[----:B---3--:R-:W-:-:S02]  /*6bc0*/  F2FP.BF16.PACK_AB R8, R111, R109 ;  /* 0x0000006d6f08723e */ /* 0x008fc400000010ff */
[----:B------:R-:W-:Y:S01]  /*6bd0*/  F2FP.BF16.PACK_AB R10, R119, R118 ;  /* 0x00000076770a723e */ /* 0x000fe200000010ff */
[----:B----4-:R-:W-:-:S04]  /*6be0*/  FFMA.FTZ R0, R130, c[0x0][0x23c], -R5 ;  /* 0x00008f0082007a23 */ /* 0x010fc80000010805 */
[----:B------:R3:W4:Y:S02]  /*6bf0*/  MUFU.EX2 R112, R0 ;  /* 0x0000000000707308 */ /* 0x0007240000000800 */
[----:B---3--:R-:W-:Y:S01]  /*6c00*/  FFMA.FTZ R0, R129, c[0x0][0x23c], -R5 ;  /* 0x00008f0081007a23 */ /* 0x008fe20000010805 */
[----:B----4-:R-:W-:-:S05]  /*6c10*/  F2FP.BF16.PACK_AB R9, R112, R104 ;  /* 0x000000687009723e */ /* 0x010fca00000010ff */
[----:B------:R3:W-:Y:S02]  /*6c20*/  MUFU.EX2 R120, R0 ;  /* 0x0000000000787308 */ /* 0x0007e40000000800 */
[----:B---3--:R-:W-:-:S06]  /*6c30*/  FFMA.FTZ R0, R128, c[0x0][0x23c], -R5 ;  /* 0x00008f0080007a23 */ /* 0x008fcc0000010805 */
[----:B------:R3:W4:Y:S02]  /*6c40*/  MUFU.EX2 R125, R0 ;  /* 0x00000000007d7308 */ /* 0x0007240000000800 */
[----:B---3--:R-:W-:Y:S01]  /*6c50*/  FFMA.FTZ R0, R133, c[0x0][0x23c], -R6 ;  /* 0x00008f0085007a23 */ /* 0x008fe20000010806 */
[----:B----4-:R-:W-:-:S05]  /*6c60*/  F2FP.BF16.PACK_AB R11, R125, R120 ;  /* 0x000000787d0b723e */ /* 0x010fca00000010ff */
[----:B------:R3:W-:Y:S02]  /*6c70*/  MUFU.EX2 R250, R0 ;  /* 0x0000000000fa7308 */ /* 0x0007e40000000800 */
[C---:B-----5:R-:W-:Y:S08]  /*6c80*/  HMMA.16816.F32.BF16 R60, R8.reuse, R30, R72 ;  /* 0x0000001e083c723c */ /* 0x060ff00000041848 */
[----:B--2---:R-:W-:Y:S01]  /*6c90*/  HMMA.16816.F32.BF16 R72, R8, R18, R76 ;  /* 0x000000120848723c */ /* 0x004fe2000004184c */
[----:B---3--:R-:W-:-:S06]  /*6ca0*/  FFMA.FTZ R0, R137, c[0x0][0x23c], -R6 ;  /* 0x00008f0089007a23 */ /* 0x008fcc0000010806 */
[----:B------:R-:W-:Y:S01]  /*6cb0*/  MOV R76, R116 ;  /* 0x00000074004c7202 */ /* 0x000fe20000000f00 */
[----:B------:R2:W-:Y:S01]  /*6cc0*/  MUFU.EX2 R251, R0 ;  /* 0x0000000000fb7308 */ /* 0x0005e20000000800 */
[----:B------:R-:W-:Y:S01]  /*6cd0*/  MOV R116, R209 ;  /* 0x000000d100747202 */ /* 0x000fe20000000f00 */
[----:B------:R-:W-:Y:S01]  /*6ce0*/  HMMA.16816.F32.BF16 R44, R8, R28, R64 ;  /* 0x0000001c082c723c */ /* 0x000fe20000041840 */
[----:B------:R-:W-:Y:S01]  /*6cf0*/  LDSM.16.MT88.4 R28, [R134+0xb800] ;  /* 0x00b80000861c783b */ /* 0x000fe20000004200 */
[----:B------:R-:W-:Y:S02]  /*6d00*/  MOV R79, R108 ;  /* 0x0000006c004f7202 */ /* 0x000fe40000000f00 */
[----:B------:R-:W-:-:S04]  /*6d10*/  MOV R77, R7 ;  /* 0x00000007004d7202 */ /* 0x000fc80000000f00 */
[----:B------:R-:W-:Y:S01]  /*6d20*/  HMMA.16816.F32.BF16 R48, R8, R24, R48 ;  /* 0x000000180830723c */ /* 0x000fe20000041830 */
[----:B--2---:R-:W-:-:S07]  /*6d30*/  FFMA.FTZ R0, R136, c[0x0][0x23c], -R6 ;  /* 0x00008f0088007a23 */ /* 0x004fce0000010806 */
[C---:B------:R-:W-:Y:S01]  /*6d40*/  HMMA.16816.F32.BF16 R64, R8.reuse, R26, R68 ;  /* 0x0000001a0840723c */ /* 0x040fe20000041844 */
[----:B------:R-:W2:Y:S01]  /*6d50*/  LDSM.16.MT88.4 R24, [R213+0xb800] ;  /* 0x00b80000d518783b */ /* 0x000ea20000004200 */
[----:B------:R3:W4:Y:S06]  /*6d60*/  MUFU.EX2 R211, R0 ;  /* 0x0000000000d37308 */ /* 0x00072c0000000800 */
[C---:B------:R-:W-:Y:S01]  /*6d70*/  HMMA.16816.F32.BF16 R40, R8.reuse, R16, R40 ;  /* 0x000000100828723c */ /* 0x040fe20000041828 */
[----:B------:R-:W5:Y:S07]  /*6d80*/  LDSM.16.MT88.4 R16, [R135+0xb800] ;  /* 0x00b800008710783b */ /* 0x000f6e0000004200 */
[----:B-1----:R-:W-:Y:S01]  /*6d90*/  HMMA.16816.F32.BF16 R32, R8, R12, R32 ;  /* 0x0000000c0820723c */ /* 0x002fe20000041820 */
[----:B---3--:R-:W-:Y:S01]  /*6da0*/  FFMA.FTZ R0, R138, c[0x0][0x23c], -R6 ;  /* 0x00008f008a007a23 */ /* 0x008fe20000010806 */
[----:B----4-:R-:W-:-:S03]  /*6db0*/  MOV R78, R211 ;  /* 0x000000d3004e7202 */ /* 0x010fc60000000f00 */
[----:B------:R1:W3:Y:S03]  /*6dc0*/  MUFU.EX2 R252, R0 ;  /* 0x0000000000fc7308 */ /* 0x0002e60000000800 */
[----:B------:R-:W-:Y:S01]  /*6dd0*/  HMMA.16816.F32.BF16 R20, R8, R14, R20 ;  /* 0x0000000e0814723c */ /* 0x000fe20000041814 */
[----:B------:R-:W4:Y:S06]  /*6de0*/  LDSM.16.MT88.4 R12, [R212+0xb800] ;  /* 0x00b80000d40c783b */ /* 0x000f2c0000004200 */
[----:B------:R-:W-:Y:S01]  /*6df0*/  F2FP.BF16.PACK_AB R8, R251, R250 ;  /* 0x000000fafb08723e */ /* 0x000fe200000010ff */
[----:B-1----:R-:W-:Y:S01]  /*6e00*/  FFMA.FTZ R0, R142, c[0x0][0x23c], -R5 ;  /* 0x00008f008e007a23 */ /* 0x002fe20000010805 */
[----:B---3--:R-:W-:-:S03]  /*6e10*/  F2FP.BF16.PACK_AB R10, R252, R78 ;  /* 0x0000004efc0a723e */ /* 0x008fc600000010ff */
        /* <DEDUP_REMOVED lines=16> */
[C---:B-----5:R-:W-:Y:S08]  /*6f20*/  HMMA.16816.F32.BF16 R52, R8.reuse, R16, R40 ;  /* 0x000000100834723c */ /* 0x060ff00000041828 */
[----:B------:R-:W-:Y:S01]  /*6f30*/  HMMA.16816.F32.BF16 R72, R8, R18, R72 ;  /* 0x000000120848723c */ /* 0x000fe20000041848 */
[----:B------:R-:W5:Y:S01]  /*6f40*/  LDSM.16.MT88.4 R16, [R135+0xc000] ;  /* 0x00c000008710783b */ /* 0x000f620000004200 */
[----:B-1----:R-:W-:-:S06]  /*6f50*/  FFMA.FTZ R0, R144, c[0x0][0x23c], -R6 ;  /* 0x00008f0090007a23 */ /* 0x002fcc0000010806 */
[C---:B----4-:R-:W-:Y:S01]  /*6f60*/  HMMA.16816.F32.BF16 R32, R8.reuse, R12, R32 ;  /* 0x0000000c0820723c */ /* 0x050fe20000041820 */
[----:B------:R1:W-:Y:S07]  /*6f70*/  MUFU.EX2 R242, R0 ;  /* 0x0000000000f27308 */ /* 0x0003ee0000000800 */
[C---:B------:R-:W-:Y:S01]  /*6f80*/  HMMA.16816.F32.BF16 R20, R8.reuse, R14, R20 ;  /* 0x0000000e0814723c */ /* 0x040fe20000041814 */
[----:B------:R-:W4:Y:S07]  /*6f90*/  LDSM.16.MT88.4 R12, [R212+0xc000] ;  /* 0x00c00000d40c783b */ /* 0x000f2e0000004200 */
        /* <DEDUP_REMOVED lines=29> */
[----:B------:R-:W-:Y:S01]  /*7170*/  LDSM.16.MT88.4 R32, [R134+0xe000] ;  /* 0x00e000008620783b */ /* 0x000fe20000004200 */
[----:B------:R1:W-:Y:S06]  /*7180*/  MUFU.EX2 R208, R0 ;  /* 0x0000000000d07308 */ /* 0x0003ec0000000800 */
        /* <DEDUP_REMOVED lines=35> */
[----:B-1----:R-:W-:Y:S01]  /*73c0*/  FFMA.FTZ R0, R160, c[0x0][0x23c], -R6 ;  /* 0x00008f00a0007a23 */ /* 0x002fe20000010806 */
[----:B------:R-:W-:-:S03]  /*73d0*/  MOV R160, R131 ;  /* 0x0000008300a07202 */ /* 0x000fc60000000f00 */
[----:B------:R1:W1:Y:S03]  /*73e0*/  MUFU.EX2 R153, R0 ;  /* 0x0000000000997308 */ /* 0x0002660000000800 */
[----:B------:R-:W-:Y:S01]  /*73f0*/  HMMA.16816.F32.BF16 R60, R8, R30, R60 ;  /* 0x0000001e083c723c */ /* 0x000fe2000004183c */
[----:B------:R-:W2:Y:S06]  /*7400*/  LDSM.16.MT88.4 R28, [R134+0xd000] ;  /* 0x00d00000861c783b */ /* 0x000eac0000004200 */
[----:B---3--:R-:W-:Y:S01]  /*7410*/  F2FP.BF16.PACK_AB R8, R152, R151 ;  /* 0x000000979808723e */ /* 0x008fe200000010ff */
[----:B-1----:R-:W-:Y:S01]  /*7420*/  FFMA.FTZ R0, R161, c[0x0][0x23c], -R5 ;  /* 0x00008f00a1007a23 */ /* 0x002fe20000010805 */
[----:B------:R-:W-:-:S02]  /*7430*/  MOV R161, R125 ;  /* 0x0000007d00a17202 */ /* 0x000fc40000000f00 */
[----:B------:R-:W-:Y:S01]  /*7440*/  F2FP.BF16.PACK_AB R10, R153, R155 ;  /* 0x0000009b990a723e */ /* 0x000fe200000010ff */
[----:B------:R1:W-:Y:S02]  /*7450*/  MUFU.EX2 R149, R0 ;  /* 0x0000000000957308 */ /* 0x0003e40000000800 */
[----:B-1----:R-:W-:Y:S01]  /*7460*/  FFMA.FTZ R0, R164, c[0x0][0x23c], -R5 ;  /* 0x00008f00a4007a23 */ /* 0x002fe20000010805 */
[----:B------:R-:W-:-:S05]  /*7470*/  MOV R164, R119 ;  /* 0x0000007700a47202 */ /* 0x000fca0000000f00 */
[----:B------:R1:W3:Y:S02]  /*7480*/  MUFU.EX2 R147, R0 ;  /* 0x0000000000937308 */ /* 0x0002e40000000800 */
[----:B-1----:R-:W-:Y:S01]  /*7490*/  FFMA.FTZ R0, R163, c[0x0][0x23c], -R5 ;  /* 0x00008f00a3007a23 */ /* 0x002fe20000010805 */
[----:B------:R-:W-:Y:S02]  /*74a0*/  MOV R163, R120 ;  /* 0x0000007800a37202 */ /* 0x000fe40000000f00 */
[----:B---3--:R-:W-:-:S03]  /*74b0*/  F2FP.BF16.PACK_AB R9, R147, R149 ;  /* 0x000000959309723e */ /* 0x008fc600000010ff */
        /* <DEDUP_REMOVED lines=32> */
[----:B-1----:R-:W-:-:S06]  /*76c0*/  FFMA.FTZ R0, R99, c[0x0][0x23c], -R5 ;  /* 0x00008f0063007a23 */ /* 0x002fcc0000010805 */
[----:B------:R1:W3:Y:S02]  /*76d0*/  MUFU.EX2 R141, R0 ;  /* 0x00000000008d7308 */ /* 0x0002e40000000800 */
[----:B-1----:R-:W-:Y:S01]  /*76e0*/  FFMA.FTZ R0, R98, c[0x0][0x23c], -R5 ;  /* 0x00008f0062007a23 */ /* 0x002fe20000010805 */
[----:B---3--:R-:W-:-:S05]  /*76f0*/  F2FP.BF16.PACK_AB R9, R141, R142 ;  /* 0x0000008e8d09723e */ /* 0x008fca00000010ff */
[----:B------:R1:W-:Y:S02]  /*7700*/  MUFU.EX2 R139, R0 ;  /* 0x00000000008b7308 */ /* 0x0003e40000000800 */
[----:B-1----:R-:W-:Y:S01]  /*7710*/  FFMA.FTZ R0, R80, c[0x0][0x23c], -R5 ;  /* 0x00008f0050007a23 */ /* 0x002fe20000010805 */
[----:B------:R-:W-:-:S05]  /*7720*/  MOV R80, R116 ;  /* 0x0000007400507202 */ /* 0x000fca0000000f00 */
[----:B------:R1:W3:Y:S02]  /*7730*/  MUFU.EX2 R140, R0 ;  /* 0x00000000008c7308 */ /* 0x0002e40000000800 */
[----:B-1----:R-:W-:Y:S01]  /*7740*/  FFMA.FTZ R0, R81, c[0x0][0x23c], -R6 ;  /* 0x00008f0051007a23 */ /* 0x002fe20000010806 */
[----:B------:R-:W-:Y:S02]  /*7750*/  MOV R81, R115 ;  /* 0x0000007300517202 */ /* 0x000fe40000000f00 */
[----:B---3--:R-:W-:-:S03]  /*7760*/  F2FP.BF16.PACK_AB R11, R140, R139 ;  /* 0x0000008b8c0b723e */ /* 0x008fc600000010ff */
[----:B------:R1:W-:Y:S04]  /*7770*/  MUFU.EX2 R137, R0 ;  /* 0x0000000000897308 */ /* 0x0003e80000000800 */
[C---:B--2---:R-:W-:Y:S08]  /*7780*/  HMMA.16816.F32.BF16 R48, R8.reuse, R24, R48 ;  /* 0x000000180830723c */ /* 0x044ff00000041830 */
[----:B------:R-:W-:Y:S01]  /*7790*/  HMMA.16816.F32.BF16 R64, R8, R26, R64 ;  /* 0x0000001a0840723c */ /* 0x000fe20000041840 */
[----:B-1----:R-:W-:Y:S01]  /*77a0*/  FFMA.FTZ R0, R170, c[0x0][0x23c], -R6 ;  /* 0x00008f00aa007a23 */ /* 0x002fe20000010806 */
[----:B------:R-:W-:-:S03]  /*77b0*/  MOV R170, R109 ;  /* 0x0000006d00aa7202 */ /* 0x000fc60000000f00 */
[----:B------:R1:W2:Y:S03]  /*77c0*/  MUFU.EX2 R138, R0 ;  /* 0x00000000008a7308 */ /* 0x0002a60000000800 */
[C---:B-----5:R-:W-:Y:S08]  /*77d0*/  HMMA.16816.F32.BF16 R52, R8.reuse, R16, R52 ;  /* 0x000000100834723c */ /* 0x060ff00000041834 */
[----:B------:R-:W-:Y:S01]  /*77e0*/  HMMA.16816.F32.BF16 R72, R8, R18, R72 ;  /* 0x000000120848723c */ /* 0x000fe20000041848 */
[----:B------:R-:W3:Y:S01]  /*77f0*/  LDSM.16.MT88.4 R16, [R135+0xe000] ;  /* 0x00e000008710783b */ /* 0x000ee20000004200 */
[----:B-1----:R-:W-:Y:S01]  /*7800*/  FFMA.FTZ R0, R82, c[0x0][0x23c], -R6 ;  /* 0x00008f0052007a23 */ /* 0x002fe20000010806 */
[----:B------:R-:W-:-:S05]  /*7810*/  MOV R82, R114 ;  /* 0x0000007200527202 */ /* 0x000fca0000000f00 */
[C---:B----4-:R-:W-:Y:S01]  /*7820*/  HMMA.16816.F32.BF16 R24, R8.reuse, R12, R40 ;  /* 0x0000000c0818723c */ /* 0x050fe20000041828 */
        /* <DEDUP_REMOVED lines=28> */
[----:B------:R1:W-:Y:S01]  /*79f0*/  MUFU.EX2 R125, R0 ;  /* 0x00000000007d7308 */ /* 0x0003e20000000800 */
[----:B------:R-:W-:-:S03]  /*7a00*/  FADD.FTZ R4, R4, R154 ;  /* 0x0000009a04047221 */ /* 0x000fc60000010000 */
[----:B---3--:R-:W-:Y:S01]  /*7a10*/  HMMA.16816.F32.BF16 R56, R8, R16, R52 ;  /* 0x000000100838723c */ /* 0x008fe20000041834 */
[----:B------:R-:W-:-:S04]  /*7a20*/  FADD.FTZ R4, R82, R4 ;  /* 0x0000000452047221 */ /* 0x000fc80000010000 */
[----:B------:R-:W-:-:S03]  /*7a30*/  FADD.FTZ R4, R80, R4 ;  /* 0x0000000450047221 */ /* 0x000fc60000010000 */
[C---:B------:R-:W-:Y:S01]  /*7a40*/  HMMA.16816.F32.BF16 R72, R8.reuse, R18, R72 ;  /* 0x000000120848723c */ /* 0x040fe20000041848 */
[----:B------:R-:W2:Y:S01]  /*7a50*/  LDSM.16.MT88.4 R16, [R135+0xe800] ;  /* 0x00e800008710783b */ /* 0x000ea20000004200 */
[----:B-1----:R-:W-:Y:S01]  /*7a60*/  FFMA.FTZ R0, R132, c[0x0][0x23c], -R6 ;  /* 0x00008f0084007a23 */ /* 0x002fe20000010806 */
[----:B------:R-:W-:Y:S01]  /*7a70*/  MOV R132, R106 ;  /* 0x0000006a00847202 */ /* 0x000fe20000000f00 */
[----:B------:R-:W-:Y:S02]  /*7a80*/  FADD.FTZ R4, R168, R4 ;  /* 0x00000004a8047221 */ /* 0x000fe40000010000 */
[----:B------:R1:W3:Y:S02]  /*7a90*/  MUFU.EX2 R126, R0 ;  /* 0x00000000007e7308 */ /* 0x0002e40000000800 */
[----:B----4-:R-:W-:Y:S01]  /*7aa0*/  HMMA.16816.F32.BF16 R24, R8, R12, R24 ;  /* 0x0000000c0818723c */ /* 0x010fe20000041818 */
[----:B------:R-:W-:-:S04]  /*7ab0*/  FADD.FTZ R2, R2, R132 ;  /* 0x0000008402027221 */ /* 0x000fc80000010000 */
[----:B------:R-:W-:-:S03]  /*7ac0*/  FADD.FTZ R2, R83, R2 ;  /* 0x0000000253027221 */ /* 0x000fc60000010000 */
[----:B------:R-:W-:Y:S01]  /*7ad0*/  HMMA.16816.F32.BF16 R20, R8, R14, R20 ;  /* 0x0000000e0814723c */ /* 0x000fe20000041814 */
[----:B------:R-:W4:Y:S01]  /*7ae0*/  LDSM.16.MT88.4 R12, [R212+0xe800] ;  /* 0x00e80000d40c783b */ /* 0x000f220000004200 */
[----:B------:R-:W-:Y:S02]  /*7af0*/  FADD.FTZ R2, R81, R2 ;  /* 0x0000000251027221 */ /* 0x000fe40000010000 */
[----:B-1----:R-:W-:-:S04]  /*7b00*/  FFMA.FTZ R0, R127, c[0x0][0x23c], -R6 ;  /* 0x00008f007f007a23 */ /* 0x002fc80000010806 */
[----:B------:R-:W-:Y:S01]  /*7b10*/  HMMA.16816.F32.BF16 R44, R8, R32, R44 ;  /* 0x00000020082c723c */ /* 0x000fe2000004182c */
[----:B------:R-:W-:Y:S01]  /*7b20*/  FADD.FTZ R2, R156, R2 ;  /* 0x000000029c027221 */ /* 0x000fe20000010000 */
[----:B------:R1:W-:Y:S03]  /*7b30*/  MUFU.EX2 R124, R0 ;  /* 0x00000000007c7308 */ /* 0x0003e60000000800 */
[----:B------:R-:W-:-:S03]  /*7b40*/  FADD.FTZ R2, R169, R2 ;  /* 0x00000002a9027221 */ /* 0x000fc60000010000 */
[----:B------:R-:W-:Y:S01]  /*7b50*/  HMMA.16816.F32.BF16 R60, R8, R34, R60 ;  /* 0x00000022083c723c */ /* 0x000fe2000004183c */
[----:B------:R-:W-:Y:S01]  /*7b60*/  FADD.FTZ R2, R160, R2 ;  /* 0x00000002a0027221 */ /* 0x000fe20000010000 */
[----:B------:R-:W-:-:S03]  /*7b70*/  MOV R160, R78 ;  /* 0x0000004e00a07202 */ /* 0x000fc60000000f00 */
[----:B------:R-:W-:-:S03]  /*7b80*/  FADD.FTZ R2, R77, R2 ;  /* 0x000000024d027221 */ /* 0x000fc60000010000 */
        /* <DEDUP_REMOVED lines=181> */
[----:B------:R-:W1:Y:S01]  /*86e0*/  LDSM.16.MT88.4 R16, [R213+0x11000] ;  /* 0x01100000d510783b */ /* 0x000e620000004200 */
[----:B------:R-:W-:-:S02]  /*86f0*/  FADD.FTZ R0, R157, R0 ;  /* 0x000000009d007221 */ /* 0x000fc40000010000 */
[----:B------:R-:W-:Y:S02]  /*8700*/  FADD.FTZ R2, R242, R2 ;  /* 0x00000002f2027221 */ /* 0x000fe40000010000 */
[----:B------:R-:W-:Y:S01]  /*8710*/  FADD.FTZ R0, R158, R0 ;  /* 0x000000009e007221 */ /* 0x000fe20000010000 */
[C---:B----4-:R-:W-:Y:S01]  /*8720*/  HMMA.16816.F32.BF16 R76, R8.reuse, R12, R76 ;  /* 0x0000000c084c723c */ /* 0x050fe2000004184c */
[----:B------:R-:W-:Y:S01]  /*8730*/  FADD.FTZ R2, R244, R2 ;  /* 0x00000002f4027221 */ /* 0x000fe20000010000 */
[----:B------:R-:W-:Y:S01]  /*8740*/  LDSM.16.MT88.4 R156, [R135+0x11800] ;  /* 0x01180000879c783b */ /* 0x000fe20000004200 */
[----:B------:R-:W-:Y:S02]  /*8750*/  FADD.FTZ R0, R149, R0 ;  /* 0x0000000095007221 */ /* 0x000fe40000010000 */
[----:B------:R-:W-:Y:S02]  /*8760*/  FADD.FTZ R2, R209, R2 ;  /* 0x00000002d1027221 */ /* 0x000fe40000010000 */
[----:B------:R-:W-:Y:S01]  /*8770*/  FADD.FTZ R0, R147, R0 ;  /* 0x0000000093007221 */ /* 0x000fe20000010000 */
[----:B------:R-:W-:Y:S01]  /*8780*/  HMMA.16816.F32.BF16 R32, R8, R14, R32 ;  /* 0x0000000e0820723c */ /* 0x000fe20000041820 */
[----:B------:R-:W-:Y:S01]  /*8790*/  FADD.FTZ R2, R211, R2 ;  /* 0x00000002d3027221 */ /* 0x000fe20000010000 */
[----:B------:R-:W2:Y:S01]  /*87a0*/  LDSM.16.MT88.4 R12, [R135+0x11000] ;  /* 0x01100000870c783b */ /* 0x000ea20000004200 */
        /* <DEDUP_REMOVED lines=26> */
[----:B------:R-:W-:Y:S02]  /*8950*/  FFMA.FTZ R4, R191, c[0x0][0x23c], -R6 ;  /* 0x00008f00bf047a23 */ /* 0x000fe40000010806 */
[----:B------:R-:W-:-:S02]  /*8960*/  FADD.FTZ R2, R136, R2 ;  /* 0x0000000288027221 */ /* 0x000fc40000010000 */
[----:B------:R-:W-:Y:S01]  /*8970*/  FADD.FTZ R0, R118, R0 ;  /* 0x0000000076007221 */ /* 0x000fe20000010000 */
        /* <DEDUP_REMOVED lines=48> */
[----:B------:R-:W-:Y:S02]  /*8c80*/  FADD.FTZ R2, R89, R2 ;  /* 0x0000000259027221 */ /* 0x000fe40000010000 */
[----:B----4-:R-:W-:Y:S02]  /*8c90*/  FADD.FTZ R0, R59, R0 ;  /* 0x000000003b007221 */ /* 0x010fe40000010000 */
        /* <DEDUP_REMOVED lines=11> */
[C---:B---3--:R-:W-:Y:S01]  /*8d50*/  F2FP.BF16.PACK_AB R11, R57.reuse, R58 ;  /* 0x0000003a390b723e */ /* 0x048fe200000010ff */
        /* <DEDUP_REMOVED lines=50> */
[----:B--2---:R-:W-:Y:S01]  /*9080*/  ULDC UR4, c[0x0][0x1a0] ;  /* 0x0000680000047ab9 */ /* 0x004fe20000000800 */
[----:B------:R-:W-:Y:S01]  /*9090*/  IADD3 R0, R207, -0x2, RZ ;  /* 0xfffffffecf007810 */ /* 0x000fe20007ffe0ff */
[----:B------:R-:W-:Y:S01]  /*90a0*/  ULEA UR4, -UR4, URZ, 0x8 ;  /* 0x0000003f04047291 */ /* 0x000fe2000f8e413f */
[----:B------:R-:W-:-:S02]  /*90b0*/  IMAD.MOV.U32 R133, RZ, RZ, R3 ;  /* 0x000000ffff857224 */ /* 0x000fc400078e0003 */
[----:B------:R-:W-:Y:S01]  /*90c0*/  IMAD.MOV.U32 R132, RZ, RZ, R36 ;  /* 0x000000ffff847224 */ /* 0x000fe200078e0024 */
[----:B------:R-:W-:Y:S01]  /*90d0*/  USHF.R.S32.HI UR6, URZ, 0x1f, UR4 ;  /* 0x0000001f3f067899 */ /* 0x000fe20008011404 */
[----:B------:R1:W-:Y:S01]  /*90e0*/  STL [R1], R0 ;  /* 0x0000000001007387 */ /* 0x0003e20000100800 */
[----:B------:R-:W-:-:S04]  /*90f0*/  MOV R2, UR4 ;  /* 0x0000000400027c02 */ /* 0x000fc80008000f00 */
[----:B-1----:R-:W-:-:S04]  /*9100*/  MOV R0, UR6 ;  /* 0x0000000600007c02 */ /* 0x002fc80008000f00 */
.L_x_2216:
        /* <DEDUP_REMOVED lines=12> */
[----:B------:R-:W2:Y:S01]  /*91d0*/  LDL.64 R10, [R1+0x8] ;  /* 0x00000800010a7983 */ /* 0x000ea20000100a00 */
[----:B------:R-:W-:Y:S03]  /*91e0*/  IABS R9, c[0x0][0x2d0] ;  /* 0x0000b40000097a13 */ /* 0x000fe60000000000 */
[C---:B------:R-:W-:Y:S01]  /*91f0*/  IADD3 R7, R5.reuse, 0x100, RZ ;  /* 0x0000010005077810 */ /* 0x040fe20007ffe0ff */
[----:B------:R-:W3:Y:S01]  /*9200*/  I2F.RP R2, R9 ;  /* 0x0000000900027306 */ /* 0x000ee20000209400 */
[----:B------:R-:W-:Y:S02]  /*9210*/  IABS R6, R5 ;  /* 0x0000000500067213 */ /* 0x000fe40000000000 */
[----:B------:R-:W-:Y:S02]  /*9220*/  IABS R4, R7 ;  /* 0x0000000700047213 */ /* 0x000fe40000000000 */
[----:B------:R-:W-:Y:S02]  /*9230*/  LOP3.LUT R5, R5, c[0x0][0x2d0], RZ, 0x3c, !PT ;  /* 0x0000b40005057a12 */ /* 0x000fe400078e3cff */
[----:B------:R-:W-:Y:S02]  /*9240*/  LOP3.LUT R7, R7, c[0x0][0x2d0], RZ, 0x3c, !PT ;  /* 0x0000b40007077a12 */ /* 0x000fe400078e3cff */
[----:B------:R-:W-:Y:S02]  /*9250*/  ISETP.GE.AND P0, PT, R5, RZ, PT ;  /* 0x000000ff0500720c */ /* 0x000fe40003f06270 */
[----:B------:R-:W-:Y:S01]  /*9260*/  ISETP.GE.AND P2, PT, R7, RZ, PT ;  /* 0x000000ff0700720c */ /* 0x000fe20003f46270 */
[----:B---3--:R-:W3:Y:S02]  /*9270*/  MUFU.RCP R2, R2 ;  /* 0x0000000200027308 */ /* 0x008ee40000001000 */
[----:B---3--:R-:W-:Y:S08]  /*9280*/  IADD3 R2, R2, 0xffffffe, RZ ;  /* 0x0ffffffe02027810 */ /* 0x008ff00007ffe0ff */
[----:B------:R-:W3:Y:S02]  /*9290*/  F2I.FTZ.U32.TRUNC.NTZ R3, R2 ;  /* 0x0000000200037305 */ /* 0x000ee4000021f000 */
[--C-:B---3--:R-:W-:Y:S02]  /*92a0*/  IMAD.MOV R0, RZ, RZ, -R3.reuse ;  /* 0x000000ffff007224 */ /* 0x108fe400078e0a03 */
        /* <DEDUP_REMOVED lines=30> */
[----:B------:R2:W3:Y:S04]  /*9490*/  LDG.E R7, [R4.64] ;  /* 0x0000000a04077981 */ /* 0x0004e8000c1e1900 */
[----:B--2---:R2:W3:Y:S02]  /*94a0*/  LDG.E R5, [R2.64] ;  /* 0x0000000a02057981 */ /* 0x0044e4000c1e1900 */
[----:B--2---:R-:W-:Y:S04]  /*94b0*/  IMAD.MOV.U32 R2, RZ, RZ, c[0x0][0x2d0] ;  /* 0x0000b400ff027624 */ /* 0x004fe800078e00ff */
[----:B------:R-:W-:Y:S05]  /*94c0*/  IMAD R0, R0, R2, -0x100 ;  /* 0xffffff0000007424 */ /* 0x000fea00078e0202 */
[----:B------:R-:W-:Y:S05]  /*94d0*/  SHF.R.S32.HI R2, RZ, 0x1f, R0 ;  /* 0x0000001fff027819 */ /* 0x000fea0000011400 */
[----:B------:R-:W-:Y:S02]  /*94e0*/  IMAD R4, R2, c[0x0][0x1a0], RZ ;  /* 0x0000680002047a24 */ /* 0x000fe400078e02ff */
[C---:B------:R-:W-:Y:S04]  /*94f0*/  IMAD.WIDE.U32 R2, R0.reuse, c[0x0][0x1a0], RZ ;  /* 0x0000680000027a25 */ /* 0x040fe800078e00ff */
[----:B------:R-:W-:Y:S04]  /*9500*/  IMAD R0, R0, c[0x0][0x1a4], R4 ;  /* 0x0000690000007a24 */ /* 0x000fe800078e0204 */
[----:B------:R-:W-:Y:S02]  /*9510*/  IMAD.IADD R3, R3, 0x1, R0 ;  /* 0x0000000103037824 */ /* 0x000fe400078e0200 */
[----:B---3--:R-:W-:Y:S04]  /*9520*/  IMAD.IADD R5, R7, 0x1, -R5 ;  /* 0x0000000107057824 */ /* 0x008fe800078e0a05 */
[C---:B------:R-:W-:Y:S01]  /*9530*/  IMAD.WIDE.U32 R2, R5.reuse, c[0x0][0x188], R2 ;  /* 0x0000620005027a25 */ /* 0x040fe200078e0002 */
[----:B------:R-:W-:Y:S05]  /*9540*/  SHF.R.S32.HI R4, RZ, 0x1f, R5 ;  /* 0x0000001fff047819 */ /* 0x000fea0000011405 */
[----:B------:R-:W-:Y:S04]  /*9550*/  IMAD R0, R4, c[0x0][0x188], RZ ;  /* 0x0000620004007a24 */ /* 0x000fe800078e02ff */
[----:B------:R-:W-:Y:S04]  /*9560*/  IMAD R0, R5, c[0x0][0x18c], R0 ;  /* 0x0000630005007a24 */ /* 0x000fe800078e0200 */
[----:B------:R-:W-:Y:S02]  /*9570*/  IMAD.IADD R0, R3, 0x1, R0 ;  /* 0x0000000103007824 */ /* 0x000fe400078e0200 */
.L_x_2213:
        /* <DEDUP_REMOVED lines=33> */
[----:B--2---:R-:W-:Y:S05]  /*9790*/  IADD3 R10, P0, R16, UR12, RZ ;  /* 0x0000000c100a7c10 */ /* 0x004fea000ff1e0ff */
[----:B------:R2:W-:Y:S04]  /*97a0*/  STL [R1+0x20], R11 ;  /* 0x0000200b01007387 */ /* 0x0005e80000100800 */
[----:B------:R1:W-:Y:S08]  /*97b0*/  LDGSTS.E.BYPASS.LTC128B.128 [R237+0xd800], [R18.64] ;  /* 0x0d80000012ed7fae */ /* 0x0003f0000b901d4a */
[----:B------:R1:W-:Y:S08]  /*97c0*/  LDGSTS.E.BYPASS.LTC128B.128 [R237+0xe000], [R20.64] ;  /* 0x0e00000014ed7fae */ /* 0x0003f0000b901d4a */
[----:B------:R1:W-:Y:S01]  /*97d0*/  LDGSTS.E.BYPASS.LTC128B.128 [R237+0xe800], [R16.64] ;  /* 0x0e80000010ed7fae */ /* 0x0003e2000b901d4a */
[----:B--2---:R-:W-:Y:S02]  /*97e0*/  IADD3.X R11, R17, UR7, RZ, P0, !PT ;  /* 0x00000007110b7c10 */ /* 0x004fe400087fe4ff */
[----:B---3--:R-:W-:Y:S05]  /*97f0*/  IADD3 R8, P0, R10, UR12, RZ ;  /* 0x0000000c0a087c10 */ /* 0x008fea000ff1e0ff */
[----:B------:R2:W-:Y:S01]  /*9800*/  LDGSTS.E.BYPASS.LTC128B.128 [R237+0xf000], [R10.64] ;  /* 0x0f0000000aed7fae */ /* 0x0005e2000b901d4a */
[----:B------:R-:W-:Y:S02]  /*9810*/  IADD3.X R9, R11, UR7, RZ, P0, !PT ;  /* 0x000000070b097c10 */ /* 0x000fe400087fe4ff */
[----:B----4-:R-:W-:Y:S04]  /*9820*/  IADD3 R6, P0, R8, UR12, RZ ;  /* 0x0000000c08067c10 */ /* 0x010fe8000ff1e0ff */
[----:B------:R-:W-:Y:S01]  /*9830*/  IADD3.X R7, R9, UR7, RZ, P0, !PT ;  /* 0x0000000709077c10 */ /* 0x000fe200087fe4ff */
[----:B------:R3:W-:Y:S01]  /*9840*/  LDGSTS.E.BYPASS.LTC128B.128 [R237+0xf800], [R8.64] ;  /* 0x0f80000008ed7fae */ /* 0x0007e2000b901d4a */
[----:B-1----:R-:W-:Y:S04]  /*9850*/  IADD3 R4, P0, R6, UR12, RZ ;  /* 0x0000000c06047c10 */ /* 0x002fe8000ff1e0ff */
[----:B------:R-:W-:Y:S02]  /*9860*/  IADD3.X R5, R7, UR7, RZ, P0, !PT ;  /* 0x0000000707057c10 */ /* 0x000fe400087fe4ff */
[----:B------:R-:W-:Y:S01]  /*9870*/  IADD3 R2, P0, R4, UR12, RZ ;  /* 0x0000000c04027c10 */ /* 0x000fe2000ff1e0ff */
[----:B------:R1:W-:Y:S03]  /*9880*/  LDGSTS.E.BYPASS.LTC128B.128 [R237+0x10000], [R6.64] ;  /* 0x1000000006ed7fae */ /* 0x0003e6000b901d4a */
[----:B------:R-:W-:Y:S05]  /*9890*/  IADD3.X R3, R5, UR7, RZ, P0, !PT ;  /* 0x0000000705037c10 */ /* 0x000fea00087fe4ff */
[----:B------:R1:W-:Y:S01]  /*98a0*/  LDGSTS.E.BYPASS.LTC128B.128 [R237+0x10800], [R4.64] ;  /* 0x1080000004ed7fae */ /* 0x0003e2000b901d4a */
[----:B--2---:R-:W-:Y:S04]  /*98b0*/  IADD3 R10, P0, R2, UR12, RZ ;  /* 0x0000000c020a7c10 */ /* 0x004fe8000ff1e0ff */
[----:B------:R-:W-:Y:S03]  /*98c0*/  IADD3.X R11, R3, UR7, RZ, P0, !PT ;  /* 0x00000007030b7c10 */ /* 0x000fe600087fe4ff */
[----:B------:R2:W-:Y:S08]  /*98d0*/  LDGSTS.E.BYPASS.LTC128B.128 [R237+0x11000], [R2.64] ;  /* 0x1100000002ed7fae */ /* 0x0005f0000b901d4a */
[----:B------:R3:W-:Y:S08]  /*98e0*/  LDGSTS.E.BYPASS.LTC128B.128 [R237+0x11800], [R10.64] ;  /* 0x118000000aed7fae */ /* 0x0007f0000b901d4a */
[----:B------:R-:W-:Y:S08]  /*98f0*/  LDSM.16.M88.4 R128, [R218] ;  /* 0x00000000da80783b */ /* 0x000ff00000000200 */
[----:B------:R-:W0:Y:S01]  /*9900*/  LDGDEPBAR ;  /* 0x00000000000079af */ /* 0x000e220000000000 */
[----:B--2--5:R-:W-:Y:S07]  /*9910*/  MOV R3, R22 ;  /* 0x0000001600037202 */ /* 0x024fee0000000f00 */
[----:B------:R-:W-:Y:S08]  /*9920*/  LDSM.16.M88.4 R16, [R216+0x800] ;  /* 0x00080000d810783b */ /* 0x000ff00000000200 */
[----:B---3--:R-:W1:Y:S08]  /*9930*/  LDSM.16.M88.4 R8, [R216] ;  /* 0x00000000d808783b */ /* 0x008e700000000200 */
[----:B------:R-:W2:Y:S08]  /*9940*/  LDSM.16.M88.4 R24, [R216+0x1000] ;  /* 0x00100000d818783b */ /* 0x000eb00000000200 */
[----:B------:R-:W3:Y:S08]  /*9950*/  LDSM.16.M88.4 R32, [R216+0x1800] ;  /* 0x00180000d820783b */ /* 0x000ef00000000200 */
[----:B------:R-:W4:Y:S08]  /*9960*/  LDSM.16.M88.4 R40, [R216+0x2000] ;  /* 0x00200000d828783b */ /* 0x000f300000000200 */
[----:B------:R-:W2:Y:S08]  /*9970*/  LDSM.16.M88.4 R48, [R216+0x2800] ;  /* 0x00280000d830783b */ /* 0x000eb00000000200 */
        /* <DEDUP_REMOVED lines=17> */
[C---:B----4-:R-:W-:Y:S07]  /*9a90*/  HMMA.16816.F32.BF16 R36, R128.reuse, R40, RZ ;  /* 0x000000288024723c */ /* 0x050fee00000418ff */
[----:B------:R-:W4:Y:S01]  /*9aa0*/  LDSM.16.M88.4 R168, [R216+0x7800] ;  /* 0x00780000d8a8783b */ /* 0x000f220000000200 */
[C---:B------:R-:W-:Y:S07]  /*9ab0*/  HMMA.16816.F32.BF16 R40, R128.reuse, R42, RZ ;  /* 0x0000002a8028723c */ /* 0x040fee00000418ff */
[----:B------:R-:W-:Y:S01]  /*9ac0*/  LDSM.16.M88.4 R172, [R221] ;  /* 0x00000000ddac783b */ /* 0x000fe20000000200 */
[C---:B------:R-:W-:Y:S07]  /*9ad0*/  HMMA.16816.F32.BF16 R44, R128.reuse, R48, RZ ;  /* 0x00000030802c723c */ /* 0x040fee00000418ff */
[----:B------:R-:W2:Y:S01]  /*9ae0*/  LDSM.16.M88.4 R176, [R215] ;  /* 0x00000000d7b0783b */ /* 0x000ea20000000200 */
[C---:B------:R-:W-:Y:S07]  /*9af0*/  HMMA.16816.F32.BF16 R48, R128.reuse, R50, RZ ;  /* 0x000000328030723c */ /* 0x040fee00000418ff */
[----:B------:R-:W2:Y:S01]  /*9b00*/  LDSM.16.M88.4 R180, [R215+0x800] ;  /* 0x00080000d7b4783b */ /* 0x000ea20000000200 */
[C---:B------:R-:W-:Y:S07]  /*9b10*/  HMMA.16816.F32.BF16 R52, R128.reuse, R56, RZ ;  /* 0x000000388034723c */ /* 0x040fee00000418ff */
[----:B------:R-:W2:Y:S01]  /*9b20*/  LDSM.16.M88.4 R184, [R215+0x1000] ;  /* 0x00100000d7b8783b */ /* 0x000ea20000000200 */
[C---:B------:R-:W-:Y:S07]  /*9b30*/  HMMA.16816.F32.BF16 R56, R128.reuse, R58, RZ ;  /* 0x0000003a8038723c */ /* 0x040fee00000418ff */
[----:B------:R-:W2:Y:S01]  /*9b40*/  LDSM.16.M88.4 R188, [R215+0x1800] ;  /* 0x00180000d7bc783b */ /* 0x000ea20000000200 */
[C---:B-1----:R-:W-:Y:S07]  /*9b50*/  HMMA.16816.F32.BF16 R60, R128.reuse, R64, RZ ;  /* 0x00000040803c723c */ /* 0x042fee00000418ff */
        /* <DEDUP_REMOVED lines=8> */
[----:B------:R-:W-:Y:S01]  /*9be0*/  LDSM.16.M88.4 R208, [R215+0x6000] ;  /* 0x00600000d7d0783b */ /* 0x000fe20000000200 */
        /* <DEDUP_REMOVED lines=11> */
[C---:B----4-:R-:W-:Y:S08]  /*9ca0*/  HMMA.16816.F32.BF16 R124, R128.reuse, R168, RZ ;  /* 0x000000a8807c723c */ /* 0x050ff000000418ff */
        /* <DEDUP_REMOVED lines=19> */
[----:B------:R-:W2:Y:S07]  /*9de0*/  LDSM.16.M88.4 R176, [R215+0x7800] ;  /* 0x00780000d7b0783b */ /* 0x000eae0000000200 */
[C---:B---3--:R-:W-:Y:S08]  /*9df0*/  HMMA.16816.F32.BF16 R52, R172.reuse, R180, R52 ;  /* 0x000000b4ac34723c */ /* 0x048ff00000041834 */
[C---:B------:R-:W-:Y:S01]  /*9e00*/  HMMA.16816.F32.BF16 R56, R172.reuse, R182, R56 ;  /* 0x000000b6ac38723c */ /* 0x040fe20000041838 */
[----:B------:R-:W-:Y:S07]  /*9e10*/  LDSM.16.M88.4 R180, [R219] ;  /* 0x00000000dbb4783b */ /* 0x000fee0000000200 */
[C---:B----4-:R-:W-:Y:S08]  /*9e20*/  HMMA.16816.F32.BF16 R60, R172.reuse, R184, R60 ;  /* 0x000000b8ac3c723c */ /* 0x050ff0000004183c */
[C---:B------:R-:W-:Y:S01]  /*9e30*/  HMMA.16816.F32.BF16 R64, R172.reuse, R186, R64 ;  /* 0x000000baac40723c */ /* 0x040fe20000041840 */
[----:B------:R-:W3:Y:S07]  /*9e40*/  LDSM.16.M88.4 R184, [R217] ;  /* 0x00000000d9b8783b */ /* 0x000eee0000000200 */
[C---:B------:R-:W-:Y:S08]  /*9e50*/  HMMA.16816.F32.BF16 R68, R172.reuse, R192, R68 ;  /* 0x000000c0ac44723c */ /* 0x040ff00000041844 */
        /* <DEDUP_REMOVED lines=17> */
[C---:B-1----:R-:W-:Y:S08]  /*9f70*/  HMMA.16816.F32.BF16 R116, R172.reuse, R168, R116 ;  /* 0x000000a8ac74723c */ /* 0x042ff00000041874 */
[C---:B------:R-:W-:Y:S01]  /*9f80*/  HMMA.16816.F32.BF16 R120, R172.reuse, R170, R120 ;  /* 0x000000aaac78723c */ /* 0x040fe20000041878 */
[----:B------:R-:W1:Y:S07]  /*9f90*/  LDSM.16.M88.4 R168, [R230] ;  /* 0x00000000e6a8783b */ /* 0x000e6e0000000200 */
[C---:B--2---:R-:W-:Y:S08]  /*9fa0*/  HMMA.16816.F32.BF16 R124, R172.reuse, R176, R124 ;  /* 0x000000b0ac7c723c */ /* 0x044ff0000004187c */
[----:B------:R-:W-:Y:S01]  /*9fb0*/  HMMA.16816.F32.BF16 R128, R172, R178, R128 ;  /* 0x000000b2ac80723c */ /* 0x000fe20000041880 */
[----:B------:R-:W2:Y:S07]  /*9fc0*/  LDSM.16.M88.4 R172, [R229] ;  /* 0x00000000e5ac783b */ /* 0x000eae0000000200 */
[C---:B---3--:R-:W-:Y:S01]  /*9fd0*/  HMMA.16816.F32.BF16 R4, R180.reuse, R184, R4 ;  /* 0x000000b8b404723c */ /* 0x048fe20000041804 */
[----:B------:R-:W3:Y:S07]  /*9fe0*/  LDSM.16.M88.4 R176, [R228] ;  /* 0x00000000e4b0783b */ /* 0x000eee0000000200 */
[C---:B------:R-:W-:Y:S01]  /*9ff0*/  HMMA.16816.F32.BF16 R8, R180.reuse, R186, R8 ;  /* 0x000000bab408723c */ /* 0x040fe20000041808 */
[----:B------:R-:W1:Y:S07]  /*a000*/  LDSM.16.M88.4 R184, [R227] ;  /* 0x00000000e3b8783b */ /* 0x000e6e0000000200 */
[C---:B----4-:R-:W-:Y:S08]  /*a010*/  HMMA.16816.F32.BF16 R12, R180.reuse, R188, R12 ;  /* 0x000000bcb40c723c */ /* 0x050ff0000004180c */
[C---:B------:R-:W-:Y:S01]  /*a020*/  HMMA.16816.F32.BF16 R16, R180.reuse, R190, R16 ;  /* 0x000000beb410723c */ /* 0x040fe20000041810 */
[----:B------:R-:W4:Y:S07]  /*a030*/  LDSM.16.M88.4 R188, [R226] ;  /* 0x00000000e2bc783b */ /* 0x000f2e0000000200 */
[C---:B------:R-:W-:Y:S08]  /*a040*/  HMMA.16816.F32.BF16 R20, R180.reuse, R192, R20 ;  /* 0x000000c0b414723c */ /* 0x040ff00000041814 */
[C---:B------:R-:W-:Y:S01]  /*a050*/  HMMA.16816.F32.BF16 R24, R180.reuse, R194, R24 ;  /* 0x000000c2b418723c */ /* 0x040fe20000041818 */
[----:B------:R-:W1:Y:S07]  /*a060*/  LDSM.16.M88.4 R192, [R225] ;  /* 0x00000000e1c0783b */ /* 0x000e6e0000000200 */
        /* <DEDUP_REMOVED lines=31> */
[----:B------:R-:W1:Y:S07]  /*a260*/  LDSM.16.M88.4 R168, [R214+0x800] ;  /* 0x00080000d6a8783b */ /* 0x000e6e0000000200 */
[C---:B------:R-:W-:Y:S08]  /*a270*/  HMMA.16816.F32.BF16 R4, R204.reuse, R208, R4 ;  /* 0x000000d0cc04723c */ /* 0x040ff00000041804 */
[C---:B------:R-:W-:Y:S11]  /*a280*/  HMMA.16816.F32.BF16 R8, R204.reuse, R210, R8 ;  /* 0x000000d2cc08723c */ /* 0x040ff60000041808 */
[----:B------:R-:W-:Y:S05]  /*a290*/  @!UPT UIADD3 URZ, URZ, URZ, URZ ;  /* 0x0000003f3f3ff290 */ /* 0x000fea000fffe03f */
[----:B------:R-:W-:Y:S02]  /*a2a0*/  FMUL.FTZ R4, R4, c[0x0][0x2ec] ;  /* 0x0000bb0004047a20 */ /* 0x000fe40000410000 */
[----:B------:R-:W-:Y:S02]  /*a2b0*/  FMUL.FTZ R5, R5, c[0x0][0x2ec] ;  /* 0x0000bb0005057a20 */ /* 0x000fe40000410000 */
[----:B------:R-:W2:Y:S01]  /*a2c0*/  MUFU.TANH R181, R4 ;  /* 0x0000000400b57308 */ /* 0x000ea20000002400 */
[----:B------:R-:W-:Y:S02]  /*a2d0*/  FMUL.FTZ R6, R6, c[0x0][0x2ec] ;  /* 0x0000bb0006067a20 */ /* 0x000fe40000410000 */
[----:B------:R-:W-:Y:S02]  /*a2e0*/  FMUL.FTZ R7, R7, c[0x0][0x2ec] ;  /* 0x0000bb0007077a20 */ /* 0x000fe40000410000 */
[----:B------:R-:W-:Y:S01]  /*a2f0*/  FMUL.FTZ R8, R8, c[0x0][0x2ec] ;  /* 0x0000bb0008087a20 */ /* 0x000fe20000410000 */
[C---:B-1----:R-:W-:Y:S03]  /*a300*/  HMMA.16816.F32.BF16 R12, R204.reuse, R168, R12 ;  /* 0x000000a8cc0c723c */ /* 0x042fe6000004180c */
[----:B------:R-:W-:Y:S01]  /*a310*/  FMUL.FTZ R9, R9, c[0x0][0x2ec] ;  /* 0x0000bb0009097a20 */ /* 0x000fe20000410000 */
[----:B------:R-:W1:Y:S01]  /*a320*/  MUFU.TANH R188, R5 ;  /* 0x0000000500bc7308 */ /* 0x000e620000002400 */
[----:B------:R-:W-:Y:S02]  /*a330*/  FMUL.FTZ R10, R10, c[0x0][0x2ec] ;  /* 0x0000bb000a0a7a20 */ /* 0x000fe40000410000 */
[----:B------:R-:W-:Y:S01]  /*a340*/  FMUL.FTZ R11, R11, c[0x0][0x2ec] ;  /* 0x0000bb000b0b7a20 */ /* 0x000fe20000410000 */
[C---:B------:R-:W-:Y:S06]  /*a350*/  HMMA.16816.F32.BF16 R16, R204.reuse, R170, R16 ;  /* 0x000000aacc10723c */ /* 0x040fec0000041810 */
[----:B------:R-:W3:Y:S10]  /*a360*/  MUFU.TANH R180, R6 ;  /* 0x0000000600b47308 */ /* 0x000ef40000002400 */
[----:B------:R4:W1:Y:S01]  /*a370*/  MUFU.TANH R187, R7 ;  /* 0x0000000700bb7308 */ /* 0x0008620000002400 */
[----:B------:R-:W-:Y:S02]  /*a380*/  FMUL.FTZ R12, R12, c[0x0][0x2ec] ;  /* 0x0000bb000c0c7a20 */ /* 0x000fe40000410000 */
[----:B------:R-:W-:Y:S02]  /*a390*/  FMUL.FTZ R13, R13, c[0x0][0x2ec] ;  /* 0x0000bb000d0d7a20 */ /* 0x000fe40000410000 */
[----:B------:R-:W-:Y:S02]  /*a3a0*/  FMUL.FTZ R14, R14, c[0x0][0x2ec] ;  /* 0x0000bb000e0e7a20 */ /* 0x000fe40000410000 */
[----:B------:R-:W-:Y:S02]  /*a3b0*/  FMUL.FTZ R15, R15, c[0x0][0x2ec] ;  /* 0x0000bb000f0f7a20 */ /* 0x000fe40000410000 */
[----:B------:R-:W-:Y:S01]  /*a3c0*/  FMUL.FTZ R16, R16, c[0x0][0x2ec] ;  /* 0x0000bb0010107a20 */ /* 0x000fe20000410000 */
[----:B------:R-:W1:Y:S01]  /*a3d0*/  MUFU.TANH R186, R8 ;  /* 0x0000000800ba7308 */ /* 0x000e620000002400 */
[----:B------:R-:W-:Y:S02]  /*a3e0*/  FMUL.FTZ R17, R17, c[0x0][0x2ec] ;  /* 0x0000bb0011117a20 */ /* 0x000fe40000410000 */
[----:B------:R-:W-:Y:S02]  /*a3f0*/  FMUL.FTZ R18, R18, c[0x0][0x2ec] ;  /* 0x0000bb0012127a20 */ /* 0x000fe40000410000 */
[----:B------:R-:W-:Y:S05]  /*a400*/  FMUL.FTZ R19, R19, c[0x0][0x2ec] ;  /* 0x0000bb0013137a20 */ /* 0x000fea0000410000 */
        /* <DEDUP_REMOVED lines=21> */
[----:B------:R-:W-:Y:S01]  /*a560*/  FMUL.FTZ R27, R27, c[0x0][0x2ec] ;  /* 0x0000bb001b1b7a20 */ /* 0x000fe20000410000 */
[C---:B-1----:R-:W-:Y:S06]  /*a570*/  HMMA.16816.F32.BF16 R28, R204.reuse, R8, R28 ;  /* 0x00000008cc1c723c */ /* 0x042fec000004181c */
[----:B------:R-:W1:Y:S02]  /*a580*/  MUFU.TANH R173, R18 ;  /* 0x0000001200ad7308 */ /* 0x000e640000002400 */
[C---:B------:R-:W-:Y:S01]  /*a590*/  HMMA.16816.F32.BF16 R32, R204.reuse, R10, R32 ;  /* 0x0000000acc20723c */ /* 0x040fe20000041820 */
[----:B------:R-:W1:Y:S07]  /*a5a0*/  LDSM.16.M88.4 R8, [R214+0x2800] ;  /* 0x00280000d608783b */ /* 0x000e6e0000000200 */
[----:B------:R-:W1:Y:S01]  /*a5b0*/  MUFU.TANH R172, R19 ;  /* 0x0000001300ac7308 */ /* 0x000e620000002400 */
[C---:B--2---:R-:W-:Y:S07]  /*a5c0*/  HMMA.16816.F32.BF16 R36, R204.reuse, R4, R36 ;  /* 0x00000004cc24723c */ /* 0x044fee0000041824 */
[----:B------:R-:W-:Y:S01]  /*a5d0*/  FMUL.FTZ R28, R28, c[0x0][0x2ec] ;  /* 0x0000bb001c1c7a20 */ /* 0x000fe20000410000 */
[C---:B------:R-:W-:Y:S01]  /*a5e0*/  HMMA.16816.F32.BF16 R40, R204.reuse, R6, R40 ;  /* 0x00000006cc28723c */ /* 0x040fe20000041828 */
[----:B------:R-:W2:Y:S01]  /*a5f0*/  MUFU.TANH R169, R20 ;  /* 0x0000001400a97308 */ /* 0x000ea20000002400 */
[----:B------:R-:W2:Y:S02]  /*a600*/  LDSM.16.M88.4 R4, [R214+0x3000] ;  /* 0x00300000d604783b */ /* 0x000ea40000000200 */
        /* <DEDUP_REMOVED lines=21> */
[C---:B--2---:R-:W-:Y:S01]  /*a760*/  HMMA.16816.F32.BF16 R52, R204.reuse, R4, R52 ;  /* 0x00000004cc34723c */ /* 0x044fe20000041834 */
[----:B---3--:R-:W2:Y:S02]  /*a770*/  LDL R32, [R1+0x28] ;  /* 0x0000280001207983 */ /* 0x008ea40000100800 */
[----:B------:R-:W-:Y:S02]  /*a780*/  FMUL.FTZ R43, R43, c[0x0][0x2ec] ;  /* 0x0000bb002b2b7a20 */ /* 0x000fe40000410000 */
[----:B------:R-:W-:Y:S03]  /*a790*/  FMUL.FTZ R44, R44, c[0x0][0x2ec] ;  /* 0x0000bb002c2c7a20 */ /* 0x000fe60000410000 */
[C---:B------:R-:W-:Y:S01]  /*a7a0*/  HMMA.16816.F32.BF16 R56, R204.reuse, R6, R56 ;  /* 0x00000006cc38723c */ /* 0x040fe20000041838 */
[----:B------:R3:W2:Y:S01]  /*a7b0*/  MUFU.TANH R174, R23 ;  /* 0x0000001700ae7308 */ /* 0x0006a20000002400 */
[----:B------:R-:W3:Y:S02]  /*a7c0*/  LDSM.16.M88.4 R4, [R214+0x4000] ;  /* 0x00400000d604783b */ /* 0x000ee40000000200 */
        /* <DEDUP_REMOVED lines=9> */
[----:B------:R-:W2:Y:S01]  /*a860*/  MUFU.TANH R25, R25 ;  /* 0x0000001900197308 */ /* 0x000ea20000002400 */
[----:B------:R-:W-:Y:S01]  /*a870*/  FMUL.FTZ R53, R53, c[0x0][0x2ec] ;  /* 0x0000bb0035357a20 */ /* 0x000fe20000410000 */
[C---:B-1----:R-:W-:Y:S03]  /*a880*/  HMMA.16816.F32.BF16 R60, R204.reuse, R8, R60 ;  /* 0x00000008cc3c723c */ /* 0x042fe6000004183c */
[----:B------:R-:W-:Y:S02]  /*a890*/  FMUL.FTZ R54, R54, c[0x0][0x2ec] ;  /* 0x0000bb0036367a20 */ /* 0x000fe40000410000 */
[----:B------:R-:W-:Y:S02]  /*a8a0*/  FMUL.FTZ R55, R55, c[0x0][0x2ec] ;  /* 0x0000bb0037377a20 */ /* 0x000fe40000410000 */
[----:B------:R-:W-:Y:S01]  /*a8b0*/  FMUL.FTZ R56, R56, c[0x0][0x2ec] ;  /* 0x0000bb0038387a20 */ /* 0x000fe20000410000 */
[----:B------:R-:W1:Y:S01]  /*a8c0*/  MUFU.TANH R26, R26 ;  /* 0x0000001a001a7308 */ /* 0x000e620000002400 */
[C---:B------:R-:W-:Y:S01]  /*a8d0*/  HMMA.16816.F32.BF16 R64, R204.reuse, R10, R64 ;  /* 0x0000000acc40723c */ /* 0x040fe20000041840 */
[----:B------:R-:W1:Y:S02]  /*a8e0*/  LDSM.16.M88.4 R8, [R214+0x4800] ;  /* 0x00480000d608783b */ /* 0x000e640000000200 */
[----:B------:R-:W-:Y:S02]  /*a8f0*/  FMUL.FTZ R57, R57, c[0x0][0x2ec] ;  /* 0x0000bb0039397a20 */ /* 0x000fe40000410000 */
[----:B------:R-:W-:Y:S02]  /*a900*/  FMUL.FTZ R58, R58, c[0x0][0x2ec] ;  /* 0x0000bb003a3a7a20 */ /* 0x000fe40000410000 */
[----:B------:R-:W-:Y:S02]  /*a910*/  FMUL.FTZ R59, R59, c[0x0][0x2ec] ;  /* 0x0000bb003b3b7a20 */ /* 0x000fe40000410000 */
[----:B------:R-:W1:Y:S01]  /*a920*/  MUFU.TANH R27, R27 ;  /* 0x0000001b001b7308 */ /* 0x000e620000002400 */
[C---:B---3--:R-:W-:Y:S05]  /*a930*/  HMMA.16816.F32.BF16 R68, R204.reuse, R4, R68 ;  /* 0x00000004cc44723c */ /* 0x048fea0000041844 */
[----:B------:R-:W-:Y:S02]  /*a940*/  FMUL.FTZ R63, R63, c[0x0][0x2ec] ;  /* 0x0000bb003f3f7a20 */ /* 0x000fe40000410000 */
[----:B------:R-:W-:Y:S01]  /*a950*/  FMUL.FTZ R60, R60, c[0x0][0x2ec] ;  /* 0x0000bb003c3c7a20 */ /* 0x000fe20000410000 */
[C---:B------:R-:W-:Y:S01]  /*a960*/  HMMA.16816.F32.BF16 R72, R204.reuse, R6, R72 ;  /* 0x00000006cc48723c */ /* 0x040fe20000041848 */
[----:B------:R3:W2:Y:S01]  /*a970*/  MUFU.TANH R185, R28 ;  /* 0x0000001c00b97308 */ /* 0x0006a20000002400 */
[----:B------:R-:W3:Y:S02]  /*a980*/  LDSM.16.M88.4 R4, [R214+0x5000] ;  /* 0x00500000d604783b */ /* 0x000ee40000000200 */
        /* <DEDUP_REMOVED lines=77> */
[C---:B---3--:R-:W-:Y:S05]  /*ae60*/  HMMA.16816.F32.BF16 R116, R204.reuse, R4, R116 ;  /* 0x00000004cc74723c */ /* 0x048fea0000041874 */
        /* <DEDUP_REMOVED lines=33> */
[----:B------:R-:W-:Y:S01]  /*b080*/  FMUL.FTZ R0, R131, c[0x0][0x2ec] ;  /* 0x0000bb0083007a20 */ /* 0x000fe20000410000 */
[----:B------:R-:W-:Y:S08]  /*b090*/  MOV R131, R3 ;  /* 0x0000000300837202 */ /* 0x000ff00000000f00 */
[----:B------:R3:W1:Y:S10]  /*b0a0*/  MUFU.TANH R242, R52 ;  /* 0x0000003400f27308 */ /* 0x0006740000002400 */
[----:B------:R3:W1:Y:S10]  /*b0b0*/  MUFU.TANH R243, R53 ;  /* 0x0000003500f37308 */ /* 0x0006740000002400 */
[----:B------:R3:W1:Y:S01]  /*b0c0*/  MUFU.TANH R244, R54 ;  /* 0x0000003600f47308 */ /* 0x0006620000002400 */
[----:B--2---:R-:W-:Y:S09]  /*b0d0*/  ISETP.GT.AND P0, PT, R131, R32, PT ;  /* 0x000000208300720c */ /* 0x004ff20003f04270 */
[----:B------:R3:W2:Y:S10]  /*b0e0*/  MUFU.TANH R245, R55 ;  /* 0x0000003700f57308 */ /* 0x0006b40000002400 */
        /* <DEDUP_REMOVED lines=75> */
[----:B------:R3:W1:Y:S01]  /*b5a0*/  MUFU.TANH R38, R0 ;  /* 0x0000000000267308 */ /* 0x0006620000002400 */
[----:B------:R-:W-:-:S05]  /*b5b0*/  @!P0 BRA `(.L_x_2214) ;  /* 0x000007a000008947 */ /* 0x000fca0003800000 */
[----:B--2-4-:R-:W-:Y:S02]  /*b5c0*/  ULDC UR6, c[0x0][0x198] ;  /* 0x0000660000067ab9 */ /* 0x014fe40000000800 */
[----:B------:R-:W-:Y:S04]  /*b5d0*/  ULEA UR6, -UR6, URZ, 0x8 ;  /* 0x0000003f06067291 */ /* 0x000fe8000f8e413f */
[----:B------:R-:W-:Y:S02]  /*b5e0*/  USHF.R.S32.HI UR4, URZ, 0x1f, UR6 ;  /* 0x0000001f3f047899 */ /* 0x000fe40008011406 */
[----:B------:R-:W-:Y:S04]  /*b5f0*/  MOV R2, UR6 ;  /* 0x0000000600027c02 */ /* 0x000fe80008000f00 */
[----:B---3--:R-:W-:Y:S01]  /*b600*/  MOV R0, UR4 ;  /* 0x0000000400007c02 */ /* 0x008fe20008000f00 */
[----:B------:R-:W-:-:S05]  /*b610*/  @P6 BRA `(.L_x_2215) ;  /* 0x000003c000006947 */ /* 0x000fca0003800000 */
[----:B------:R-:W-:Y:S01]  /*b620*/  IMAD.SHL.U32 R6, R131, 0x100, RZ ;  /* 0x0000010083067824 */ /* 0x000fe200078e00ff */
[----:B------:R-:W2:Y:S01]  /*b630*/  LDL.64 R12, [R1+0x8] ;  /* 0x00000800010c7983 */ /* 0x000ea20000100a00 */
[----:B------:R-:W-:Y:S03]  /*b640*/  IABS R9, c[0x0][0x2d0] ;  /* 0x0000b40000097a13 */ /* 0x000fe60000000000 */
[C---:B------:R-:W-:Y:S01]  /*b650*/  IADD3 R7, R6.reuse, -0x100, RZ ;  /* 0xffffff0006077810 */ /* 0x040fe20007ffe0ff */
        /* <DEDUP_REMOVED lines=56> */
.L_x_2215:
        /* <DEDUP_REMOVED lines=36> */
[----:B--2---:R-:W-:Y:S03]  /*bc20*/  IADD3 R10, P0, R16, UR9, RZ ;  /* 0x00000009100a7c10 */ /* 0x004fe6000ff1e0ff */
[----:B------:R2:W-:Y:S01]  /*bc30*/  LDGSTS.E.BYPASS.LTC128B.128 [R237+0x6800], [R16.64] ;  /* 0x0680000010ed7fae */ /* 0x0005e2000b901d4a */
[----:B---3--:R-:W-:Y:S02]  /*bc40*/  IADD3.X R11, R17, UR5, RZ, P0, !PT ;  /* 0x00000005110b7c10 */ /* 0x008fe400087fe4ff */
[----:B----4-:R-:W-:Y:S03]  /*bc50*/  IADD3 R8, P0, R10, UR9, RZ ;  /* 0x000000090a087c10 */ /* 0x010fe6000ff1e0ff */
[----:B------:R3:W-:Y:S01]  /*bc60*/  LDGSTS.E.BYPASS.LTC128B.128 [R237+0x7000], [R10.64] ;  /* 0x070000000aed7fae */ /* 0x0007e2000b901d4a */
[----:B------:R-:W-:Y:S02]  /*bc70*/  IADD3.X R9, R11, UR5, RZ, P0, !PT ;  /* 0x000000050b097c10 */ /* 0x000fe400087fe4ff */
[----:B-----5:R-:W-:Y:S03]  /*bc80*/  IADD3 R6, P0, R8, UR9, RZ ;  /* 0x0000000908067c10 */ /* 0x020fe6000ff1e0ff */
[----:B------:R2:W-:Y:S01]  /*bc90*/  LDGSTS.E.BYPASS.LTC128B.128 [R237+0x7800], [R8.64] ;  /* 0x0780000008ed7fae */ /* 0x0005e2000b901d4a */
[----:B------:R-:W-:Y:S02]  /*bca0*/  IADD3.X R7, R9, UR5, RZ, P0, !PT ;  /* 0x0000000509077c10 */ /* 0x000fe400087fe4ff */
[----:B-1----:R-:W-:Y:S03]  /*bcb0*/  IADD3 R4, P0, R6, UR9, RZ ;  /* 0x0000000906047c10 */ /* 0x002fe6000ff1e0ff */
[----:B------:R2:W-:Y:S01]  /*bcc0*/  LDGSTS.E.BYPASS.LTC128B.128 [R237+0x8000], [R6.64] ;  /* 0x0800000006ed7fae */ /* 0x0005e2000b901d4a */
[----:B------:R-:W-:Y:S02]  /*bcd0*/  IADD3.X R5, R7, UR5, RZ, P0, !PT ;  /* 0x0000000507057c10 */ /* 0x000fe400087fe4ff */
[----:B------:R-:W-:Y:S03]  /*bce0*/  IADD3 R2, P0, R4, UR9, RZ ;  /* 0x0000000904027c10 */ /* 0x000fe6000ff1e0ff */
[----:B------:R2:W-:Y:S01]  /*bcf0*/  LDGSTS.E.BYPASS.LTC128B.128 [R237+0x8800], [R4.64] ;  /* 0x0880000004ed7fae */ /* 0x0005e2000b901d4a */
[----:B------:R-:W-:Y:S05]  /*bd00*/  IADD3.X R3, R5, UR5, RZ, P0, !PT ;  /* 0x0000000505037c10 */ /* 0x000fea00087fe4ff */
[----:B------:R2:W-:Y:S01]  /*bd10*/  LDGSTS.E.BYPASS.LTC128B.128 [R237+0x9000], [R2.64] ;  /* 0x0900000002ed7fae */ /* 0x0005e2000b901d4a */
[----:B---3--:R-:W-:Y:S04]  /*bd20*/  IADD3 R10, P0, R2, UR9, RZ ;  /* 0x00000009020a7c10 */ /* 0x008fe8000ff1e0ff */
[----:B------:R-:W-:Y:S05]  /*bd30*/  IADD3.X R11, R3, UR5, RZ, P0, !PT ;  /* 0x00000005030b7c10 */ /* 0x000fea00087fe4ff */
[----:B------:R2:W-:Y:S04]  /*bd40*/  LDGSTS.E.BYPASS.LTC128B.128 [R237+0x9800], [R10.64] ;  /* 0x098000000aed7fae */ /* 0x0005e8000b901d4a */
[----:B------:R-:W0:Y:S02]  /*bd50*/  LDGDEPBAR ;  /* 0x00000000000079af */ /* 0x000e240000000000 */
.L_x_2214:
[----:B--234-:R-:W-:Y:S01]  /*bd60*/  FMNMX.FTZ R0, R181, R132, !PT ;  /* 0x00000084b5007209 */ /* 0x01cfe20007810000 */
[----:B------:R-:W-:Y:S01]  /*bd70*/  LDSM.16.MT88.4 R12, [R134+0xa000] ;  /* 0x00a00000860c783b */ /* 0x000fe20000004200 */
[----:B-1----:R-:W-:Y:S02]  /*bd80*/  MOV R130, R22 ;  /* 0x0000001600827202 */ /* 0x002fe40000000f00 */
        /* <DEDUP_REMOVED lines=144> */
[----:B------:R-:W-:Y:S01]  /*c690*/  FADD.FTZ R2, -R36, R132 ;  /* 0x0000008424027221 */ /* 0x000fe20000010100 */
[----:B------:R-:W-:Y:S02]  /*c6a0*/  MOV R132, R32 ;  /* 0x0000002000847202 */ /* 0x000fe40000000f00 */
[----:B------:R-:W-:Y:S01]  /*c6b0*/  FSEL R39, R39, RZ, P0 ;  /* 0x000000ff27277208 */ /* 0x000fe20000000000 */
[----:B------:R-:W-:Y:S01]  /*c6c0*/  FMUL.FTZ R0, R2, c[0x0][0x23c] ;  /* 0x00008f0002007a20 */ /* 0x000fe20000410000 */
[----:B------:R-:W-:Y:S03]  /*c6d0*/  FSETP.NEU.FTZ.AND P0, PT, R3, -INF , PT ;  /* 0xff8000000300780b */ /* 0x000fe60003f1d000 */
[----:B------:R1:W2:Y:S01]  /*c6e0*/  MUFU.EX2 R2, R0 ;  /* 0x0000000000027308 */ /* 0x0002a20000000800 */
[--C-:B------:R-:W-:Y:S01]  /*c6f0*/  FFMA.FTZ R4, R181, c[0x0][0x23c], -R39.reuse ;  /* 0x00008f00b5047a23 */ /* 0x100fe20000010827 */
[----:B------:R-:W-:Y:S01]  /*c700*/  FSEL R60, R60, RZ, P0 ;  /* 0x000000ff3c3c7208 */ /* 0x000fe20000000000 */
[--C-:B------:R-:W-:Y:S02]  /*c710*/  FFMA.FTZ R7, R186, c[0x0][0x23c], -R39.reuse ;  /* 0x00008f00ba077a23 */ /* 0x100fe40000010827 */
[--C-:B------:R-:W-:Y:S02]  /*c720*/  FFMA.FTZ R6, R179, c[0x0][0x23c], -R39.reuse ;  /* 0x00008f00b3067a23 */ /* 0x100fe40000010827 */
[--C-:B------:R-:W-:Y:S02]  /*c730*/  FFMA.FTZ R32, R190, c[0x0][0x23c], -R60.reuse ;  /* 0x00008f00be207a23 */ /* 0x100fe4000001083c */
[----:B------:R-:W-:Y:S01]  /*c740*/  FFMA.FTZ R61, R193, c[0x0][0x23c], -R39 ;  /* 0x00008f00c13d7a23 */ /* 0x000fe20000010827 */
[----:B------:R3:W-:Y:S01]  /*c750*/  MUFU.EX2 R181, R4 ;  /* 0x0000000400b57308 */ /* 0x0007e20000000800 */
[----:B------:R-:W-:Y:S01]  /*c760*/  MOV R193, R131 ;  /* 0x0000008300c17202 */ /* 0x000fe20000000f00 */
[--C-:B------:R-:W-:Y:S08]  /*c770*/  FFMA.FTZ R37, R37, c[0x0][0x23c], -R60.reuse ;  /* 0x00008f0025257a23 */ /* 0x100ff0000001083c */
[----:B------:R4:W-:Y:S01]  /*c780*/  MUFU.EX2 R16, R6 ;  /* 0x0000000600107308 */ /* 0x0009e20000000800 */
[----:B-1----:R-:W-:Y:S01]  /*c790*/  FADD.FTZ R0, -R3, R133 ;  /* 0x0000008503007221 */ /* 0x002fe20000010100 */
[----:B------:R-:W-:Y:S01]  /*c7a0*/  MOV R133, R33 ;  /* 0x0000002100857202 */ /* 0x000fe20000000f00 */
[----:B--2---:R-:W-:Y:S02]  /*c7b0*/  FMUL.FTZ R33, R2, R165 ;  /* 0x000000a502217220 */ /* 0x004fe40000410000 */
[----:B------:R-:W-:Y:S05]  /*c7c0*/  FMUL.FTZ R0, R0, c[0x0][0x23c] ;  /* 0x00008f0000007a20 */ /* 0x000fea0000410000 */
[----:B------:R1:W-:Y:S01]  /*c7d0*/  MUFU.EX2 R207, R32 ;  /* 0x0000002000cf7308 */ /* 0x0003e20000000800 */
[--C-:B---3--:R-:W-:Y:S09]  /*c7e0*/  FFMA.FTZ R4, R188, c[0x0][0x23c], -R39.reuse ;  /* 0x00008f00bc047a23 */ /* 0x108ff20000010827 */
[----:B------:R2:W3:Y:S01]  /*c7f0*/  MUFU.EX2 R188, R4 ;  /* 0x0000000400bc7308 */ /* 0x0004e20000000800 */
[--C-:B----4-:R-:W-:Y:S09]  /*c800*/  FFMA.FTZ R6, R173, c[0x0][0x23c], -R60.reuse ;  /* 0x00008f00ad067a23 */ /* 0x110ff2000001083c */
[----:B------:R-:W4:Y:S01]  /*c810*/  MUFU.EX2 R0, R0 ;  /* 0x0000000000007308 */ /* 0x000f220000000800 */
[----:B-1----:R-:W-:Y:S09]  /*c820*/  FMUL.FTZ R32, R2, R164 ;  /* 0x000000a402207220 */ /* 0x002ff20000410000 */
[----:B------:R1:W-:Y:S01]  /*c830*/  MUFU.EX2 R10, R6 ;  /* 0x00000006000a7308 */ /* 0x0003e20000000800 */
[--C-:B--2---:R-:W-:Y:S01]  /*c840*/  FFMA.FTZ R4, R180, c[0x0][0x23c], -R60.reuse ;  /* 0x00008f00b4047a23 */ /* 0x104fe2000001083c */
[----:B---3--:R-:W-:Y:S08]  /*c850*/  F2FP.BF16.PACK_AB R40, R188, R181 ;  /* 0x000000b5bc28723e */ /* 0x008ff000000010ff */
[----:B------:R2:W-:Y:S01]  /*c860*/  MUFU.EX2 R62, R4 ;  /* 0x00000004003e7308 */ /* 0x0005e20000000800 */
[C---:B----4-:R-:W-:Y:S02]  /*c870*/  FMUL.FTZ R18, R0.reuse, R150 ;  /* 0x0000009600127220 */ /* 0x050fe40000410000 */
[C---:B------:R-:W-:Y:S02]  /*c880*/  FMUL.FTZ R19, R0.reuse, R151 ;  /* 0x0000009700137220 */ /* 0x040fe40000410000 */
[C---:B------:R-:W-:Y:S05]  /*c890*/  FMUL.FTZ R35, R0.reuse, R167 ;  /* 0x000000a700237220 */ /* 0x040fea0000410000 */
[----:B------:R-:W-:Y:S01]  /*c8a0*/  MUFU.EX2 R180, R7 ;  /* 0x0000000700b47308 */ /* 0x000fe20000000800 */
[----:B-1----:R-:W-:Y:S02]  /*c8b0*/  FMUL.FTZ R6, R0, R138 ;  /* 0x0000008a00067220 */ /* 0x002fe40000410000 */
[--C-:B--2---:R-:W-:Y:S07]  /*c8c0*/  FFMA.FTZ R4, R187, c[0x0][0x23c], -R60.reuse ;  /* 0x00008f00bb047a23 */ /* 0x104fee000001083c */
[----:B------:R1:W2:Y:S02]  /*c8d0*/  MUFU.EX2 R187, R4 ;  /* 0x0000000400bb7308 */ /* 0x0002a40000000800 */
[--C-:B-1----:R-:W-:Y:S01]  /*c8e0*/  FFMA.FTZ R4, R184, c[0x0][0x23c], -R39.reuse ;  /* 0x00008f00b8047a23 */ /* 0x102fe20000010827 */
[----:B--2---:R-:W-:Y:S07]  /*c8f0*/  F2FP.BF16.PACK_AB R41, R187, R62 ;  /* 0x0000003ebb29723e */ /* 0x004fee00000010ff */
[----:B------:R1:W2:Y:S02]  /*c900*/  MUFU.EX2 R5, R4 ;  /* 0x0000000400057308 */ /* 0x0002a40000000800 */
[--C-:B-1----:R-:W-:Y:S01]  /*c910*/  FFMA.FTZ R4, R183, c[0x0][0x23c], -R60.reuse ;  /* 0x00008f00b7047a23 */ /* 0x102fe2000001083c */
[----:B--2---:R-:W-:Y:S01]  /*c920*/  MOV R179, R5 ;  /* 0x0000000500b37202 */ /* 0x004fe20000000f00 */
[--C-:B------:R-:W-:Y:S06]  /*c930*/  FFMA.FTZ R5, R178, c[0x0][0x23c], -R39.reuse ;  /* 0x00008f00b2057a23 */ /* 0x100fec0000010827 */
[----:B------:R1:W-:Y:S01]  /*c940*/  MUFU.EX2 R183, R4 ;  /* 0x0000000400b77308 */ /* 0x0003e20000000800 */
[----:B------:R-:W-:Y:S09]  /*c950*/  F2FP.BF16.PACK_AB R42, R179, R180 ;  /* 0x000000b4b32a723e */ /* 0x000ff200000010ff */
[----:B------:R2:W-:Y:S01]  /*c960*/  MUFU.EX2 R11, R5 ;  /* 0x00000005000b7308 */ /* 0x0005e20000000800 */
[--C-:B-1----:R-:W-:Y:S09]  /*c970*/  FFMA.FTZ R4, R182, c[0x0][0x23c], -R60.reuse ;  /* 0x00008f00b6047a23 */ /* 0x102ff2000001083c */
[----:B------:R1:W3:Y:S01]  /*c980*/  MUFU.EX2 R8, R4 ;  /* 0x0000000400087308 */ /* 0x0002e20000000800 */
[----:B--2---:R-:W-:Y:S02]  /*c990*/  FMUL.FTZ R5, R2, R137 ;  /* 0x0000008902057220 */ /* 0x004fe40000410000 */
[--C-:B-1----:R-:W-:Y:S01]  /*c9a0*/  FFMA.FTZ R4, R177, c[0x0][0x23c], -R60.reuse ;  /* 0x00008f00b1047a23 */ /* 0x102fe2000001083c */
[----:B---3--:R-:W-:Y:S01]  /*c9b0*/  MOV R178, R8 ;  /* 0x0000000800b27202 */ /* 0x008fe20000000f00 */
[--C-:B------:R-:W-:Y:S01]  /*c9c0*/  FFMA.FTZ R8, R169, c[0x0][0x23c], -R39.reuse ;  /* 0x00008f00a9087a23 */ /* 0x100fe20000010827 */
[----:B------:R-:W-:Y:S04]  /*c9d0*/  MOV R177, R34 ;  /* 0x0000002200b17202 */ /* 0x000fe80000000f00 */
[----:B------:R1:W-:Y:S01]  /*c9e0*/  MUFU.EX2 R17, R4 ;  /* 0x0000000400117308 */ /* 0x0003e20000000800 */
[----:B------:R-:W-:Y:S01]  /*c9f0*/  F2FP.BF16.PACK_AB R43, R178, R183 ;  /* 0x000000b7b22b723e */ /* 0x000fe200000010ff */
[--C-:B------:R-:W-:Y:S08]  /*ca00*/  FFMA.FTZ R34, R191, c[0x0][0x23c], -R60.reuse ;  /* 0x00008f00bf227a23 */ /* 0x100ff0000001083c */
[----:B------:R2:W-:Y:S10]  /*ca10*/  MUFU.EX2 R121, R8 ;  /* 0x0000000800797308 */ /* 0x0005f40000000800 */
[----:B------:R3:W-:Y:S01]  /*ca20*/  MUFU.EX2 R191, R34 ;  /* 0x0000002200bf7308 */ /* 0x0007e20000000800 */
[--C-:B-1----:R-:W-:Y:S09]  /*ca30*/  FFMA.FTZ R4, R176, c[0x0][0x23c], -R60.reuse ;  /* 0x00008f00b0047a23 */ /* 0x102ff2000001083c */
[----:B------:R1:W4:Y:S01]  /*ca40*/  MUFU.EX2 R9, R4 ;  /* 0x0000000400097308 */ /* 0x0003220000000800 */
[--C-:B--2---:R-:W-:Y:S09]  /*ca50*/  FFMA.FTZ R8, R170, c[0x0][0x23c], -R60.reuse ;  /* 0x00008f00aa087a23 */ /* 0x104ff2000001083c */
[----:B------:R2:W-:Y:S01]  /*ca60*/  MUFU.EX2 R118, R8 ;  /* 0x0000000800767308 */ /* 0x0005e20000000800 */
[----:B---3--:R-:W-:Y:S02]  /*ca70*/  FMUL.FTZ R34, R0, R166 ;  /* 0x000000a600227220 */ /* 0x008fe40000410000 */
[--C-:B-1----:R-:W-:Y:S07]  /*ca80*/  FFMA.FTZ R4, R175, c[0x0][0x23c], -R39.reuse ;  /* 0x00008f00af047a23 */ /* 0x102fee0000010827 */
[----:B------:R1:W3:Y:S01]  /*ca90*/  MUFU.EX2 R7, R4 ;  /* 0x0000000400077308 */ /* 0x0002e20000000800 */
[C---:B--2---:R-:W-:Y:S01]  /*caa0*/  FMUL.FTZ R8, R2.reuse, R140 ;  /* 0x0000008c02087220 */ /* 0x044fe20000410000 */
[----:B----4-:R-:W-:Y:S01]  /*cab0*/  MOV R140, R9 ;  /* 0x00000009008c7202 */ /* 0x010fe20000000f00 */
[----:B------:R-:W-:Y:S01]  /*cac0*/  FMUL.FTZ R9, R2, R141 ;  /* 0x0000008d02097220 */ /* 0x000fe20000410000 */
[----:B------:R-:W-:Y:S01]  /*cad0*/  MOV R141, R11 ;  /* 0x0000000b008d7202 */ /* 0x000fe20000000f00 */
[C---:B------:R-:W-:Y:S02]  /*cae0*/  FMUL.FTZ R11, R0.reuse, R143 ;  /* 0x0000008f000b7220 */ /* 0x040fe40000410000 */
[--C-:B-1----:R-:W-:Y:S01]  /*caf0*/  FFMA.FTZ R4, R171, c[0x0][0x23c], -R39.reuse ;  /* 0x00008f00ab047a23 */ /* 0x102fe20000010827 */
[----:B---3--:R-:W-:Y:S01]  /*cb00*/  MOV R137, R7 ;  /* 0x0000000700897202 */ /* 0x008fe20000000f00 */
[----:B------:R-:W-:Y:S02]  /*cb10*/  FMUL.FTZ R7, R0, R139 ;  /* 0x0000008b00077220 */ /* 0x000fe40000410000 */
[----:B------:R1:W2:Y:S02]  /*cb20*/  MUFU.EX2 R129, R4 ;  /* 0x0000000400817308 */ /* 0x0002a40000000800 */
[--C-:B-1----:R-:W-:Y:S08]  /*cb30*/  FFMA.FTZ R4, R172, c[0x0][0x23c], -R60.reuse ;  /* 0x00008f00ac047a23 */ /* 0x102ff0000001083c */
[----:B------:R1:W3:Y:S02]  /*cb40*/  MUFU.EX2 R122, R4 ;  /* 0x00000004007a7308 */ /* 0x0002e40000000800 */
[--C-:B-1----:R-:W-:Y:S08]  /*cb50*/  FFMA.FTZ R4, R168, c[0x0][0x23c], -R39.reuse ;  /* 0x00008f00a8047a23 */ /* 0x102ff00000010827 */
[----:B------:R1:W-:Y:S02]  /*cb60*/  MUFU.EX2 R127, R4 ;  /* 0x00000004007f7308 */ /* 0x0003e40000000800 */
[----:B-1----:R-:W-:Y:S01]  /*cb70*/  FMUL.FTZ R4, R2, R136 ;  /* 0x0000008802047220 */ /* 0x002fe20000410000 */
[----:B------:R-:W-:Y:S01]  /*cb80*/  MOV R136, R10 ;  /* 0x0000000a00887202 */ /* 0x000fe20000000f00 */
[--C-:B------:R-:W-:Y:S06]  /*cb90*/  FFMA.FTZ R10, R174, c[0x0][0x23c], -R60.reuse ;  /* 0x00008f00ae0a7a23 */ /* 0x100fec000001083c */
[----:B------:R1:W-:Y:S01]  /*cba0*/  MUFU.EX2 R128, R10 ;  /* 0x0000000a00807308 */ /* 0x0003e20000000800 */
[C---:B------:R-:W-:Y:S07]  /*cbb0*/  HMMA.16816.F32.BF16 R4, R40.reuse, R12, R4 ;  /* 0x0000000c2804723c */ /* 0x040fee0000041804 */
[--C-:B------:R-:W-:Y:S02]  /*cbc0*/  FFMA.FTZ R12, R24, c[0x0][0x23c], -R39.reuse ;  /* 0x00008f00180c7a23 */ /* 0x100fe40000010827 */
[C---:B------:R-:W-:Y:S02]  /*cbd0*/  FMUL.FTZ R13, R2.reuse, R145 ;  /* 0x00000091020d7220 */ /* 0x040fe40000410000 */
[----:B------:R4:W-:Y:S01]  /*cbe0*/  MUFU.EX2 R138, R12 ;  /* 0x0000000c008a7308 */ /* 0x0009e20000000800 */
[--C-:B------:R-:W-:Y:S01]  /*cbf0*/  FFMA.FTZ R24, R27, c[0x0][0x23c], -R60.reuse ;  /* 0x00008f001b187a23 */ /* 0x100fe2000001083c */
[----:B------:R-:W-:Y:S01]  /*cc00*/  MOV R145, R17 ;  /* 0x0000001100917202 */ /* 0x000fe20000000f00 */
[----:B------:R-:W-:Y:S02]  /*cc10*/  FMUL.FTZ R17, R2, R149 ;  /* 0x0000009502117220 */ /* 0x000fe40000410000 */
[C---:B------:R-:W-:Y:S05]  /*cc20*/  FMUL.FTZ R27, R0.reuse, R159 ;  /* 0x0000009f001b7220 */ /* 0x040fea0000410000 */
[----:B------:R5:W2:Y:S01]  /*cc30*/  MUFU.EX2 R143, R24 ;  /* 0x00000018008f7308 */ /* 0x000aa20000000800 */
[----:B-1----:R-:W-:Y:S07]  /*cc40*/  FMUL.FTZ R10, R0, R142 ;  /* 0x0000008e000a7220 */ /* 0x002fee0000410000 */
[C---:B------:R-:W-:Y:S03]  /*cc50*/  HMMA.16816.F32.BF16 R8, R40.reuse, R14, R8 ;  /* 0x0000000e2808723c */ /* 0x040fe60000041808 */
[----:B----4-:R-:W-:Y:S04]  /*cc60*/  FMUL.FTZ R12, R2, R144 ;  /* 0x00000090020c7220 */ /* 0x010fe80000410000 */
[C---:B------:R-:W-:Y:S01]  /*cc70*/  FMUL.FTZ R14, R0.reuse, R146 ;  /* 0x00000092000e7220 */ /* 0x040fe20000410000 */
[----:B------:R-:W-:Y:S01]  /*cc80*/  MOV R146, R16 ;  /* 0x0000001000927202 */ /* 0x000fe20000000f00 */
[----:B------:R-:W-:Y:S03]  /*cc90*/  FMUL.FTZ R15, R0, R147 ;  /* 0x00000093000f7220 */ /* 0x000fe60000410000 */
[--C-:B------:R-:W-:Y:S01]  /*cca0*/  FFMA.FTZ R16, R25, c[0x0][0x23c], -R39.reuse ;  /* 0x00008f0019107a23 */ /* 0x100fe20000010827 */
[----:B------:R-:W-:Y:S01]  /*ccb0*/  MOV R147, R178 ;  /* 0x000000b200937202 */ /* 0x000fe20000000f00 */
[----:B------:R-:W-:Y:S02]  /*ccc0*/  FMUL.FTZ R25, R2, R157 ;  /* 0x0000009d02197220 */ /* 0x000fe40000410000 */
[----:B------:R1:W-:Y:S01]  /*ccd0*/  MUFU.EX2 R142, R16 ;  /* 0x00000010008e7308 */ /* 0x0003e20000000800 */
[C---:B------:R-:W-:Y:S03]  /*cce0*/  HMMA.16816.F32.BF16 R12, R40.reuse, R20, R12 ;  /* 0x00000014280c723c */ /* 0x040fe6000004180c */
[--C-:B-----5:R-:W-:Y:S04]  /*ccf0*/  FFMA.FTZ R24, R185, c[0x0][0x23c], -R39.reuse ;  /* 0x00008f00b9187a23 */ /* 0x120fe80000010827 */
[--C-:B------:R-:W-:Y:S02]  /*cd00*/  FFMA.FTZ R20, R26, c[0x0][0x23c], -R60.reuse ;  /* 0x00008f001a147a23 */ /* 0x100fe4000001083c */
[----:B------:R4:W-:Y:S03]  /*cd10*/  MUFU.EX2 R144, R24 ;  /* 0x0000001800907308 */ /* 0x0009e60000000800 */
[----:B------:R-:W-:Y:S02]  /*cd20*/  FMUL.FTZ R21, R2, R153 ;  /* 0x0000009902157220 */ /* 0x000fe40000410000 */
[----:B------:R-:W-:Y:S05]  /*cd30*/  FMUL.FTZ R26, R0, R158 ;  /* 0x0000009e001a7220 */ /* 0x000fea0000410000 */
[----:B------:R5:W-:Y:S01]  /*cd40*/  MUFU.EX2 R139, R20 ;  /* 0x00000014008b7308 */ /* 0x000be20000000800 */
[C---:B-1----:R-:W-:Y:S01]  /*cd50*/  FMUL.FTZ R16, R2.reuse, R148 ;  /* 0x0000009402107220 */ /* 0x042fe20000410000 */
[----:B------:R-:W-:Y:S06]  /*cd60*/  MOV R148, R179 ;  /* 0x000000b300947202 */ /* 0x000fec0000000f00 */
[C---:B------:R-:W-:Y:S03]  /*cd70*/  HMMA.16816.F32.BF16 R16, R40.reuse, R22, R16 ;  /* 0x000000162810723c */ /* 0x040fe60000041810 */
[----:B----4-:R-:W-:Y:S04]  /*cd80*/  FMUL.FTZ R24, R2, R156 ;  /* 0x0000009c02187220 */ /* 0x010fe80000410000 */
[C---:B------:R-:W-:Y:S02]  /*cd90*/  FMUL.FTZ R22, R0.reuse, R154 ;  /* 0x0000009a00167220 */ /* 0x040fe40000410000 */
[----:B------:R-:W-:Y:S03]  /*cda0*/  FMUL.FTZ R23, R0, R155 ;  /* 0x0000009b00177220 */ /* 0x000fe60000410000 */
[C---:B-----5:R-:W-:Y:S07]  /*cdb0*/  FMUL.FTZ R20, R2.reuse, R152 ;  /* 0x0000009802147220 */ /* 0x060fee0000410000 */
        /* <DEDUP_REMOVED lines=8> */
[C---:B------:R-:W-:Y:S07]  /*ce40*/  HMMA.16816.F32.BF16 R28, R40.reuse, R44, R28 ;  /* 0x0000002c281c723c */ /* 0x040fee000004181c */
[--C-:B------:R-:W-:Y:S01]  /*ce50*/  FFMA.FTZ R44, R192, c[0x0][0x23c], -R39.reuse ;  /* 0x00008f00c02c7a23 */ /* 0x100fe20000010827 */
[----:B------:R-:W-:Y:S01]  /*ce60*/  HMMA.16816.F32.BF16 R32, R40, R46, R32 ;  /* 0x0000002e2820723c */ /* 0x000fe20000041820 */
[----:B------:R1:W-:Y:S06]  /*ce70*/  MUFU.EX2 R192, R61 ;  /* 0x0000003d00c07308 */ /* 0x0003ec0000000800 */
[----:B------:R-:W-:Y:S02]  /*ce80*/  F2FP.BF16.PACK_AB R40, R141, R146 ;  /* 0x000000928d28723e */ /* 0x000fe400000010ff */
[----:B------:R-:W-:Y:S02]  /*ce90*/  F2FP.BF16.PACK_AB R41, R140, R145 ;  /* 0x000000918c29723e */ /* 0x000fe400000010ff */
[----:B------:R5:W4:Y:S01]  /*cea0*/  MUFU.EX2 R190, R44 ;  /* 0x0000002c00be7308 */ /* 0x000b220000000800 */
[----:B--2---:R-:W-:Y:S02]  /*ceb0*/  F2FP.BF16.PACK_AB R42, R129, R137 ;  /* 0x00000089812a723e */ /* 0x004fe400000010ff */
[----:B---3--:R-:W-:Y:S07]  /*cec0*/  F2FP.BF16.PACK_AB R43, R122, R136 ;  /* 0x000000887a2b723e */ /* 0x008fee00000010ff */
[C---:B------:R-:W-:Y:S03]  /*ced0*/  HMMA.16816.F32.BF16 R4, R40.reuse, R48, R4 ;  /* 0x000000302804723c */ /* 0x040fe60000041804 */
[--C-:B-1----:R-:W-:Y:S01]  /*cee0*/  FFMA.FTZ R61, R202, c[0x0][0x23c], -R39.reuse ;  /* 0x00008f00ca3d7a23 */ /* 0x102fe20000010827 */
[----:B------:R-:W-:Y:S03]  /*cef0*/  MOV R202, R143 ;  /* 0x0000008f00ca7202 */ /* 0x000fe60000000f00 */
[--C-:B------:R-:W-:Y:S01]  /*cf00*/  FFMA.FTZ R48, R194, c[0x0][0x23c], -R60.reuse ;  /* 0x00008f00c2307a23 */ /* 0x100fe2000001083c */
[C---:B------:R-:W-:Y:S03]  /*cf10*/  HMMA.16816.F32.BF16 R8, R40.reuse, R50, R8 ;  /* 0x000000322808723c */ /* 0x040fe60000041808 */
[----:B------:R1:W-:Y:S01]  /*cf20*/  MUFU.EX2 R185, R48 ;  /* 0x0000003000b97308 */ /* 0x0003e20000000800 */
[----:B------:R-:W-:Y:S01]  /*cf30*/  MOV R194, R132 ;  /* 0x0000008400c27202 */ /* 0x000fe20000000f00 */
[----:B-----5:R-:W2:Y:S03]  /*cf40*/  LDSM.16.MT88.4 R44, [R212+0xa800] ;  /* 0x00a80000d42c783b */ /* 0x020ea60000004200 */
[C---:B------:R-:W-:Y:S03]  /*cf50*/  HMMA.16816.F32.BF16 R12, R40.reuse, R52, R12 ;  /* 0x00000034280c723c */ /* 0x040fe6000004180c */
[----:B------:R-:W-:Y:S04]  /*cf60*/  ISETP.GT.AND P0, PT, R193, R194, PT ;  /* 0x000000c2c100720c */ /* 0x000fe80003f04270 */
[--C-:B------:R-:W-:Y:S01]  /*cf70*/  FFMA.FTZ R52, R196, c[0x0][0x23c], -R39.reuse ;  /* 0x00008f00c4347a23 */ /* 0x100fe20000010827 */
[C---:B------:R-:W-:Y:S03]  /*cf80*/  HMMA.16816.F32.BF16 R16, R40.reuse, R54, R16 ;  /* 0x000000362810723c */ /* 0x040fe60000041810 */
[----:B------:R3:W-:Y:S05]  /*cf90*/  MUFU.EX2 R186, R52 ;  /* 0x0000003400ba7308 */ /* 0x0007ea0000000800 */
[C---:B------:R-:W-:Y:S04]  /*cfa0*/  HMMA.16816.F32.BF16 R20, R40.reuse, R56, R20 ;  /* 0x000000382814723c */ /* 0x040fe80000041814 */
[--C-:B-1----:R-:W-:Y:S01]  /*cfb0*/  FFMA.FTZ R48, R195, c[0x0][0x23c], -R60.reuse ;  /* 0x00008f00c3307a23 */ /* 0x102fe2000001083c */
[----:B------:R-:W-:Y:S02]  /*cfc0*/  MOV R195, R130 ;  /* 0x0000008200c37202 */ /* 0x000fe40000000f00 */
[--C-:B------:R-:W-:Y:S01]  /*cfd0*/  FFMA.FTZ R56, R198, c[0x0][0x23c], -R60.reuse ;  /* 0x00008f00c6387a23 */ /* 0x100fe2000001083c */
[----:B------:R1:W5:Y:S01]  /*cfe0*/  MUFU.EX2 R189, R48 ;  /* 0x0000003000bd7308 */ /* 0x0003620000000800 */
[C---:B------:R-:W-:Y:S03]  /*cff0*/  HMMA.16816.F32.BF16 R24, R40.reuse, R58, R24 ;  /* 0x0000003a2818723c */ /* 0x040fe60000041818 */
[----:B----4-:R-:W-:Y:S06]  /*d000*/  MOV R198, R168 ;  /* 0x000000a800c67202 */ /* 0x010fec0000000f00 */
[----:B------:R4:W-:Y:S03]  /*d010*/  MUFU.EX2 R182, R56 ;  /* 0x0000003800b67308 */ /* 0x0009e60000000800 */
[--C-:B---3--:R-:W-:Y:S01]  /*d020*/  FFMA.FTZ R52, R197, c[0x0][0x23c], -R39.reuse ;  /* 0x00008f00c5347a23 */ /* 0x108fe20000010827 */
[C---:B--2---:R-:W-:Y:S03]  /*d030*/  HMMA.16816.F32.BF16 R28, R40.reuse, R44, R28 ;  /* 0x0000002c281c723c */ /* 0x044fe6000004181c */
[----:B------:R-:W-:Y:S03]  /*d040*/  MOV R197, R133 ;  /* 0x0000008500c57202 */ /* 0x000fe60000000f00 */
[----:B------:R2:W3:Y:S01]  /*d050*/  MUFU.EX2 R184, R52 ;  /* 0x0000003400b87308 */ /* 0x0004e20000000800 */
[--C-:B------:R-:W-:Y:S01]  /*d060*/  FFMA.FTZ R44, R199, c[0x0][0x23c], -R60.reuse ;  /* 0x00008f00c72c7a23 */ /* 0x100fe2000001083c */
[----:B------:R-:W-:Y:S01]  /*d070*/  HMMA.16816.F32.BF16 R32, R40, R46, R32 ;  /* 0x0000002e2820723c */ /* 0x000fe20000041820 */
[----:B-1----:R-:W1:Y:S03]  /*d080*/  LDSM.16.MT88.4 R48, [R134+0xb000] ;  /* 0x00b000008630783b */ /* 0x002e660000004200 */
[----:B------:R-:W-:Y:S02]  /*d090*/  MOV R199, R144 ;  /* 0x0000009000c77202 */ /* 0x000fe40000000f00 */
[----:B------:R-:W-:Y:S02]  /*d0a0*/  MOV R144, R177 ;  /* 0x000000b100907202 */ /* 0x000fe40000000f00 */
[----:B------:R3:W1:Y:S01]  /*d0b0*/  MUFU.EX2 R178, R44 ;  /* 0x0000002c00b27308 */ /* 0x0006620000000800 */
[----:B------:R-:W-:Y:S03]  /*d0c0*/  F2FP.BF16.PACK_AB R40, R127, R121 ;  /* 0x000000797f28723e */ /* 0x000fe600000010ff */
[----:B------:R-:W-:Y:S01]  /*d0d0*/  F2FP.BF16.PACK_AB R41, R128, R118 ;  /* 0x000000768029723e */ /* 0x000fe200000010ff */
[----:B----4-:R-:W-:Y:S01]  /*d0e0*/  LDSM.16.MT88.4 R56, [R135+0xb000] ;  /* 0x00b000008738783b */ /* 0x010fe20000004200 */
[----:B------:R-:W-:Y:S02]  /*d0f0*/  F2FP.BF16.PACK_AB R42, R142, R138 ;  /* 0x0000008a8e2a723e */ /* 0x000fe400000010ff */
[----:B------:R-:W-:Y:S02]  /*d100*/  F2FP.BF16.PACK_AB R43, R143, R139 ;  /* 0x0000008b8f2b723e */ /* 0x000fe400000010ff */
[----:B------:R4:W-:Y:S01]  /*d110*/  MUFU.EX2 R177, R61 ;  /* 0x0000003d00b17308 */ /* 0x0009e20000000800 */
[----:B------:R-:W-:Y:S02]  /*d120*/  MOV R196, R144 ;  /* 0x0000009000c47202 */ /* 0x000fe40000000f00 */
[----:B--2---:R-:W2:Y:S08]  /*d130*/  LDSM.16.MT88.4 R52, [R213+0xb000] ;  /* 0x00b00000d534783b */ /* 0x004eb00000004200 */
[----:B---3--:R-:W3:Y:S01]  /*d140*/  LDSM.16.MT88.4 R44, [R212+0xb000] ;  /* 0x00b00000d42c783b */ /* 0x008ee20000004200 */
[C---:B-1----:R-:W-:Y:S03]  /*d150*/  HMMA.16816.F32.BF16 R4, R40.reuse, R48, R4 ;  /* 0x000000302804723c */ /* 0x042fe60000041804 */
[--C-:B----4-:R-:W-:Y:S01]  /*d160*/  FFMA.FTZ R61, R238, c[0x0][0x23c], -R60.reuse ;  /* 0x00008f00ee3d7a23 */ /* 0x110fe2000001083c */
[----:B------:R-:W-:Y:S03]  /*d170*/  MOV R238, R121 ;  /* 0x0000007900ee7202 */ /* 0x000fe60000000f00 */
[----:B------:R1:W-:Y:S01]  /*d180*/  MUFU.EX2 R172, R61 ;  /* 0x0000003d00ac7308 */ /* 0x0003e20000000800 */
[--C-:B------:R-:W-:Y:S01]  /*d190*/  FFMA.FTZ R48, R200, c[0x0][0x23c], -R39.reuse ;  /* 0x00008f00c8307a23 */ /* 0x100fe20000010827 */
[C---:B------:R-:W-:Y:S03]  /*d1a0*/  HMMA.16816.F32.BF16 R8, R40.reuse, R50, R8 ;  /* 0x000000322808723c */ /* 0x040fe60000041808 */
[----:B------:R-:W-:Y:S05]  /*d1b0*/  MOV R200, R142 ;  /* 0x0000008e00c87202 */ /* 0x000fea0000000f00 */
[----:B------:R4:W3:Y:S01]  /*d1c0*/  MUFU.EX2 R179, R48 ;  /* 0x0000003000b37308 */ /* 0x0008e20000000800 */
[C---:B--2---:R-:W-:Y:S07]  /*d1d0*/  HMMA.16816.F32.BF16 R12, R40.reuse, R52, R12 ;  /* 0x00000034280c723c */ /* 0x044fee000004180c */
[--C-:B------:R-:W-:Y:S01]  /*d1e0*/  FFMA.FTZ R52, R208, c[0x0][0x23c], -R60.reuse ;  /* 0x00008f00d0347a23 */ /* 0x100fe2000001083c */
[C---:B------:R-:W-:Y:S03]  /*d1f0*/  HMMA.16816.F32.BF16 R16, R40.reuse, R54, R16 ;  /* 0x000000362810723c */ /* 0x040fe60000041810 */
[----:B------:R2:W-:Y:S01]  /*d200*/  MUFU.EX2 R175, R52 ;  /* 0x0000003400af7308 */ /* 0x0005e20000000800 */
[--C-:B-1----:R-:W-:Y:S01]  /*d210*/  FFMA.FTZ R61, R244, c[0x0][0x23c], -R60.reuse ;  /* 0x00008f00f43d7a23 */ /* 0x102fe2000001083c */
[----:B------:R-:W-:Y:S02]  /*d220*/  MOV R244, R145 ;  /* 0x0000009100f47202 */ /* 0x000fe40000000f00 */
[----:B------:R-:W-:Y:S01]  /*d230*/  MOV R208, R138 ;  /* 0x0000008a00d07202 */ /* 0x000fe20000000f00 */
[C---:B------:R-:W-:Y:S05]  /*d240*/  HMMA.16816.F32.BF16 R20, R40.reuse, R56, R20 ;  /* 0x000000382814723c */ /* 0x040fea0000041814 */
[----:B------:R1:W-:Y:S01]  /*d250*/  MUFU.EX2 R164, R61 ;  /* 0x0000003d00a47308 */ /* 0x0003e20000000800 */
[--C-:B----4-:R-:W-:Y:S01]  /*d260*/  FFMA.FTZ R48, R201, c[0x0][0x23c], -R60.reuse ;  /* 0x00008f00c9307a23 */ /* 0x110fe2000001083c */
[----:B------:R-:W-:Y:S01]  /*d270*/  MOV R201, R139 ;  /* 0x0000008b00c97202 */ /* 0x000fe20000000f00 */
[C---:B------:R-:W-:Y:S04]  /*d280*/  HMMA.16816.F32.BF16 R24, R40.reuse, R58, R24 ;  /* 0x0000003a2818723c */ /* 0x040fe80000041818 */
[--C-:B------:R-:W-:Y:S01]  /*d290*/  FFMA.FTZ R56, R209, c[0x0][0x23c], -R39.reuse ;  /* 0x00008f00d1387a23 */ /* 0x100fe20000010827 */
[----:B------:R-:W-:Y:S02]  /*d2a0*/  MOV R209, R127 ;  /* 0x0000007f00d17202 */ /* 0x000fe40000000f00 */
[----:B------:R4:W4:Y:S01]  /*d2b0*/  MUFU.EX2 R176, R48 ;  /* 0x0000003000b07308 */ /* 0x0009220000000800 */
[C---:B---3--:R-:W-:Y:S04]  /*d2c0*/  HMMA.16816.F32.BF16 R28, R40.reuse, R44, R28 ;  /* 0x0000002c281c723c */ /* 0x048fe8000004181c */
[--C-:B--2---:R-:W-:Y:S01]  /*d2d0*/  FFMA.FTZ R52, R203, c[0x0][0x23c], -R39.reuse ;  /* 0x00008f00cb347a23 */ /* 0x104fe20000010827 */
[----:B------:R-:W-:Y:S02]  /*d2e0*/  MOV R203, R128 ;  /* 0x0000008000cb7202 */ /* 0x000fe40000000f00 */
[--C-:B------:R-:W-:Y:S01]  /*d2f0*/  FFMA.FTZ R44, R210, c[0x0][0x23c], -R60.reuse ;  /* 0x00008f00d22c7a23 */ /* 0x100fe2000001083c */
[----:B------:R-:W-:Y:S01]  /*d300*/  HMMA.16816.F32.BF16 R32, R40, R46, R32 ;  /* 0x0000002e2820723c */ /* 0x000fe20000041820 */
[----:B------:R2:W-:Y:S03]  /*d310*/  MUFU.EX2 R174, R52 ;  /* 0x0000003400ae7308 */ /* 0x0005e60000000800 */
[----:B------:R-:W-:Y:S01]  /*d320*/  MOV R210, R118 ;  /* 0x0000007600d27202 */ /* 0x000fe20000000f00 */
[--C-:B-1----:R-:W-:Y:S02]  /*d330*/  FFMA.FTZ R61, R251, c[0x0][0x23c], -R39.reuse ;  /* 0x00008f00fb3d7a23 */ /* 0x102fe40000010827 */
[----:B------:R-:W-:Y:S02]  /*d340*/  F2FP.BF16.PACK_AB R40, R198, R199 ;  /* 0x000000c7c628723e */ /* 0x000fe400000010ff */
[----:B------:R-:W-:Y:S02]  /*d350*/  F2FP.BF16.PACK_AB R41, R191, R207 ;  /* 0x000000cfbf29723e */ /* 0x000fe400000010ff */
[----:B------:R1:W3:Y:S01]  /*d360*/  MUFU.EX2 R173, R56 ;  /* 0x0000003800ad7308 */ /* 0x0002e20000000800 */
[----:B------:R-:W-:Y:S02]  /*d370*/  F2FP.BF16.PACK_AB R42, R192, R190 ;  /* 0x000000bec02a723e */ /* 0x000fe400000010ff */
[----:B-----5:R-:W-:Y:S01]  /*d380*/  F2FP.BF16.PACK_AB R43, R189, R185 ;  /* 0x000000b9bd2b723e */ /* 0x020fe200000010ff */
[----:B----4-:R-:W4:Y:S06]  /*d390*/  LDSM.16.MT88.4 R48, [R134+0xb800] ;  /* 0x00b800008630783b */ /* 0x010f2c0000004200 */
[----:B------:R5:W3:Y:S02]  /*d3a0*/  MUFU.EX2 R171, R44 ;  /* 0x0000002c00ab7308 */ /* 0x000ae40000000800 */
[----:B--2---:R-:W2:Y:S08]  /*d3b0*/  LDSM.16.MT88.4 R52, [R213+0xb800] ;  /* 0x00b80000d534783b */ /* 0x004eb00000004200 */
[----:B------:R3:W-:Y:S01]  /*d3c0*/  MUFU.EX2 R158, R61 ;  /* 0x0000003d009e7308 */ /* 0x0007e20000000800 */
[----:B-1----:R-:W1:Y:S08]  /*d3d0*/  LDSM.16.MT88.4 R56, [R135+0xb800] ;  /* 0x00b800008738783b */ /* 0x002e700000004200 */
[----:B-----5:R-:W5:Y:S01]  /*d3e0*/  LDSM.16.MT88.4 R44, [R212+0xb800] ;  /* 0x00b80000d42c783b */ /* 0x020f620000004200 */
[C---:B----4-:R-:W-:Y:S03]  /*d3f0*/  HMMA.16816.F32.BF16 R4, R40.reuse, R48, R4 ;  /* 0x000000302804723c */ /* 0x050fe60000041804 */
[--C-:B---3--:R-:W-:Y:S04]  /*d400*/  FFMA.FTZ R61, R68, c[0x0][0x23c], -R39.reuse ;  /* 0x00008f00443d7a23 */ /* 0x108fe80000010827 */
[--C-:B------:R-:W-:Y:S01]  /*d410*/  FFMA.FTZ R48, R239, c[0x0][0x23c], -R39.reuse ;  /* 0x00008f00ef307a23 */ /* 0x100fe20000010827 */
[C---:B------:R-:W-:Y:S01]  /*d420*/  HMMA.16816.F32.BF16 R8, R40.reuse, R50, R8 ;  /* 0x000000322808723c */ /* 0x040fe20000041808 */
[----:B------:R3:W-:Y:S03]  /*d430*/  MUFU.EX2 R150, R61 ;  /* 0x0000003d00967308 */ /* 0x0007e60000000800 */
[----:B------:R-:W-:Y:S04]  /*d440*/  MOV R239, R122 ;  /* 0x0000007a00ef7202 */ /* 0x000fe80000000f00 */
[C---:B--2---:R-:W-:Y:S03]  /*d450*/  HMMA.16816.F32.BF16 R12, R40.reuse, R52, R12 ;  /* 0x00000034280c723c */ /* 0x044fe6000004180c */
[----:B------:R2:W-:Y:S04]  /*d460*/  MUFU.EX2 R170, R48 ;  /* 0x0000003000aa7308 */ /* 0x0005e80000000800 */
[--C-:B------:R-:W-:Y:S01]  /*d470*/  FFMA.FTZ R52, R240, c[0x0][0x23c], -R60.reuse ;  /* 0x00008f00f0347a23 */ /* 0x100fe2000001083c */
[C---:B------:R-:W-:Y:S04]  /*d480*/  HMMA.16816.F32.BF16 R16, R40.reuse, R54, R16 ;  /* 0x000000362810723c */ /* 0x040fe80000041810 */
[----:B------:R-:W-:Y:S01]  /*d490*/  MOV R240, R136 ;  /* 0x0000008800f07202 */ /* 0x000fe20000000f00 */
[----:B------:R4:W-:Y:S03]  /*d4a0*/  MUFU.EX2 R168, R52 ;  /* 0x0000003400a87308 */ /* 0x0009e60000000800 */
[C---:B-1----:R-:W-:Y:S04]  /*d4b0*/  HMMA.16816.F32.BF16 R20, R40.reuse, R56, R20 ;  /* 0x000000382814723c */ /* 0x042fe80000041814 */
[--C-:B---3--:R-:W-:Y:S03]  /*d4c0*/  FFMA.FTZ R61, R75, c[0x0][0x23c], -R60.reuse ;  /* 0x00008f004b3d7a23 */ /* 0x108fe6000001083c */
[--C-:B------:R-:W-:Y:S01]  /*d4d0*/  FFMA.FTZ R56, R242, c[0x0][0x23c], -R39.reuse ;  /* 0x00008f00f2387a23 */ /* 0x100fe20000010827 */
[C---:B------:R-:W-:Y:S01]  /*d4e0*/  HMMA.16816.F32.BF16 R24, R40.reuse, R58, R24 ;  /* 0x0000003a2818723c */ /* 0x040fe20000041818 */
[----:B------:R1:W-:Y:S03]  /*d4f0*/  MUFU.EX2 R144, R61 ;  /* 0x0000003d00907308 */ /* 0x0003e60000000800 */
[--C-:B--2---:R-:W-:Y:S01]  /*d500*/  FFMA.FTZ R48, R211, c[0x0][0x23c], -R39.reuse ;  /* 0x00008f00d3307a23 */ /* 0x104fe20000010827 */
[----:B------:R-:W-:Y:S02]  /*d510*/  MOV R242, R140 ;  /* 0x0000008c00f27202 */ /* 0x000fe40000000f00 */
[----:B------:R-:W-:Y:S01]  /*d520*/  MOV R211, R129 ;  /* 0x0000008100d37202 */ /* 0x000fe20000000f00 */
[C---:B-----5:R-:W-:Y:S03]  /*d530*/  HMMA.16816.F32.BF16 R28, R40.reuse, R44, R28 ;  /* 0x0000002c281c723c */ /* 0x060fe6000004181c */
[----:B------:R2:W3:Y:S01]  /*d540*/  MUFU.EX2 R169, R48 ;  /* 0x0000003000a97308 */ /* 0x0004e20000000800 */
[--C-:B----4-:R-:W-:Y:S01]  /*d550*/  FFMA.FTZ R52, R241, c[0x0][0x23c], -R60.reuse ;  /* 0x00008f00f1347a23 */ /* 0x110fe2000001083c */
[----:B------:R-:W-:Y:S02]  /*d560*/  MOV R241, R137 ;  /* 0x0000008900f17202 */ /* 0x000fe40000000f00 */
[--C-:B------:R-:W-:Y:S01]  /*d570*/  FFMA.FTZ R44, R243, c[0x0][0x23c], -R39.reuse ;  /* 0x00008f00f32c7a23 */ /* 0x100fe20000010827 */
[----:B------:R-:W-:Y:S04]  /*d580*/  HMMA.16816.F32.BF16 R32, R40, R46, R32 ;  /* 0x0000002e2820723c */ /* 0x000fe80000041820 */
[----:B------:R-:W-:Y:S01]  /*d590*/  MOV R243, R141 ;  /* 0x0000008d00f37202 */ /* 0x000fe20000000f00 */
[----:B------:R4:W5:Y:S02]  /*d5a0*/  MUFU.EX2 R167, R52 ;  /* 0x0000003400a77308 */ /* 0x0009640000000800 */
[----:B------:R-:W-:Y:S02]  /*d5b0*/  F2FP.BF16.PACK_AB R40, R184, R186 ;  /* 0x000000bab828723e */ /* 0x000fe400000010ff */
[----:B------:R-:W-:Y:S03]  /*d5c0*/  F2FP.BF16.PACK_AB R41, R178, R182 ;  /* 0x000000b6b229723e */ /* 0x000fe600000010ff */
[----:B------:R-:W-:Y:S01]  /*d5d0*/  F2FP.BF16.PACK_AB R42, R179, R177 ;  /* 0x000000b1b32a723e */ /* 0x000fe200000010ff */
[--C-:B-1----:R-:W-:Y:S01]  /*d5e0*/  FFMA.FTZ R61, R82, c[0x0][0x23c], -R60.reuse ;  /* 0x00008f00523d7a23 */ /* 0x102fe2000001083c */
[----:B------:R-:W-:Y:S01]  /*d5f0*/  F2FP.BF16.PACK_AB R43, R175, R176 ;  /* 0x000000b0af2b723e */ /* 0x000fe200000010ff */
[----:B------:R1:W-:Y:S01]  /*d600*/  MUFU.EX2 R166, R56 ;  /* 0x0000003800a67308 */ /* 0x0003e20000000800 */
[----:B--2---:R-:W2:Y:S09]  /*d610*/  LDSM.16.MT88.4 R48, [R134+0xc000] ;  /* 0x00c000008630783b */ /* 0x004eb20000004200 */
[----:B------:R3:W-:Y:S01]  /*d620*/  MUFU.EX2 R165, R44 ;  /* 0x0000002c00a57308 */ /* 0x0007e20000000800 */
[----:B----4-:R-:W4:Y:S09]  /*d630*/  LDSM.16.MT88.4 R52, [R213+0xc000] ;  /* 0x00c00000d534783b */ /* 0x010f320000004200 */
[----:B------:R-:W-:Y:S01]  /*d640*/  MUFU.EX2 R136, R61 ;  /* 0x0000003d00887308 */ /* 0x000fe20000000800 */
[----:B-1----:R-:W1:Y:S08]  /*d650*/  LDSM.16.MT88.4 R56, [R135+0xc000] ;  /* 0x00c000008738783b */ /* 0x002e700000004200 */
[----:B---3--:R-:W3:Y:S01]  /*d660*/  LDSM.16.MT88.4 R44, [R212+0xc000] ;  /* 0x00c00000d42c783b */ /* 0x008ee20000004200 */
[C---:B--2---:R-:W-:Y:S07]  /*d670*/  HMMA.16816.F32.BF16 R4, R40.reuse, R48, R4 ;  /* 0x000000302804723c */ /* 0x044fee0000041804 */
[--C-:B------:R-:W-:Y:S01]  /*d680*/  FFMA.FTZ R48, R245, c[0x0][0x23c], -R60.reuse ;  /* 0x00008f00f5307a23 */ /* 0x100fe2000001083c */
[C---:B------:R-:W-:Y:S03]  /*d690*/  HMMA.16816.F32.BF16 R8, R40.reuse, R50, R8 ;  /* 0x000000322808723c */ /* 0x040fe60000041808 */
[----:B------:R2:W-:Y:S01]  /*d6a0*/  MUFU.EX2 R163, R48 ;  /* 0x0000003000a37308 */ /* 0x0005e20000000800 */
[----:B------:R-:W-:Y:S04]  /*d6b0*/  MOV R245, R146 ;  /* 0x0000009200f57202 */ /* 0x000fe80000000f00 */
[C---:B----4-:R-:W-:Y:S07]  /*d6c0*/  HMMA.16816.F32.BF16 R12, R40.reuse, R52, R12 ;  /* 0x00000034280c723c */ /* 0x050fee000004180c */
        /* <DEDUP_REMOVED lines=8> */
[C---:B------:R-:W-:Y:S01]  /*d750*/  HMMA.16816.F32.BF16 R24, R40.reuse, R58, R24 ;  /* 0x0000003a2818723c */ /* 0x040fe20000041818 */
[----:B------:R1:W-:Y:S07]  /*d760*/  MUFU.EX2 R162, R48 ;  /* 0x0000003000a27308 */ /* 0x0003ee0000000800 */
[C---:B---3--:R-:W-:Y:S03]  /*d770*/  HMMA.16816.F32.BF16 R28, R40.reuse, R44, R28 ;  /* 0x0000002c281c723c */ /* 0x048fe6000004181c */
[----:B------:R2:W-:Y:S01]  /*d780*/  MUFU.EX2 R159, R56 ;  /* 0x00000038009f7308 */ /* 0x0005e20000000800 */
[--C-:B----4-:R-:W-:Y:S02]  /*d790*/  FFMA.FTZ R52, R248, c[0x0][0x23c], -R60.reuse ;  /* 0x00008f00f8347a23 */ /* 0x110fe4000001083c */
[----:B------:R-:W3:Y:S01]  /*d7a0*/  LDL.LU R248, [R1+0x14] ;  /* 0x0000140001f87983 */ /* 0x000ee20000300800 */
[--C-:B------:R-:W-:Y:S01]  /*d7b0*/  FFMA.FTZ R44, R250, c[0x0][0x23c], -R39.reuse ;  /* 0x00008f00fa2c7a23 */ /* 0x100fe20000010827 */
[----:B------:R-:W-:Y:S02]  /*d7c0*/  HMMA.16816.F32.BF16 R32, R40, R46, R32 ;  /* 0x0000002e2820723c */ /* 0x000fe40000041820 */
[----:B------:R-:W4:Y:S03]  /*d7d0*/  LDL.LU R249, [R1+0x10] ;  /* 0x0000100001f97983 */ /* 0x000f260000300800 */
[----:B------:R2:W2:Y:S02]  /*d7e0*/  MUFU.EX2 R160, R52 ;  /* 0x0000003400a07308 */ /* 0x0004a40000000800 */
[----:B------:R-:W-:Y:S01]  /*d7f0*/  F2FP.BF16.PACK_AB R40, R173, R174 ;  /* 0x000000aead28723e */ /* 0x000fe200000010ff */
[----:B-1----:R-:W1:Y:S01]  /*d800*/  LDSM.16.MT88.4 R48, [R134+0xc800] ;  /* 0x00c800008630783b */ /* 0x002e620000004200 */
[----:B------:R-:W-:Y:S03]  /*d810*/  F2FP.BF16.PACK_AB R41, R172, R171 ;  /* 0x000000abac29723e */ /* 0x000fe600000010ff */
[----:B------:R-:W-:Y:S03]  /*d820*/  F2FP.BF16.PACK_AB R42, R169, R170 ;  /* 0x000000aaa92a723e */ /* 0x000fe600000010ff */
[----:B------:R1:W1:Y:S01]  /*d830*/  MUFU.EX2 R157, R44 ;  /* 0x0000002c009d7308 */ /* 0x0002620000000800 */
[----:B-----5:R-:W-:Y:S01]  /*d840*/  F2FP.BF16.PACK_AB R43, R167, R168 ;  /* 0x000000a8a72b723e */ /* 0x020fe200000010ff */
[----:B--2---:R-:W-:Y:S08]  /*d850*/  LDSM.16.MT88.4 R56, [R135+0xc800] ;  /* 0x00c800008738783b */ /* 0x004ff00000004200 */
[----:B------:R-:W2:Y:S08]  /*d860*/  LDSM.16.MT88.4 R52, [R213+0xc800] ;  /* 0x00c80000d534783b */ /* 0x000eb00000004200 */
[----:B-1----:R-:W1:Y:S01]  /*d870*/  LDSM.16.MT88.4 R44, [R212+0xc800] ;  /* 0x00c80000d42c783b */ /* 0x002e620000004200 */
[C---:B------:R-:W-:Y:S07]  /*d880*/  HMMA.16816.F32.BF16 R4, R40.reuse, R48, R4 ;  /* 0x000000302804723c */ /* 0x040fee0000041804 */
[--C-:B------:R-:W-:Y:S01]  /*d890*/  FFMA.FTZ R48, R252, c[0x0][0x23c], -R60.reuse ;  /* 0x00008f00fc307a23 */ /* 0x100fe2000001083c */
[C---:B------:R-:W-:Y:S03]  /*d8a0*/  HMMA.16816.F32.BF16 R8, R40.reuse, R50, R8 ;  /* 0x000000322808723c */ /* 0x040fe60000041808 */
[----:B------:R5:W-:Y:S05]  /*d8b0*/  MUFU.EX2 R155, R48 ;  /* 0x00000030009b7308 */ /* 0x000bea0000000800 */
[C---:B--2---:R-:W-:Y:S07]  /*d8c0*/  HMMA.16816.F32.BF16 R12, R40.reuse, R52, R12 ;  /* 0x00000034280c723c */ /* 0x044fee000004180c */
[--C-:B------:R-:W-:Y:S01]  /*d8d0*/  FFMA.FTZ R52, R64, c[0x0][0x23c], -R39.reuse ;  /* 0x00008f0040347a23 */ /* 0x100fe20000010827 */
[C---:B------:R-:W-:Y:S03]  /*d8e0*/  HMMA.16816.F32.BF16 R16, R40.reuse, R54, R16 ;  /* 0x000000362810723c */ /* 0x040fe60000041810 */
[----:B------:R2:W-:Y:S01]  /*d8f0*/  MUFU.EX2 R156, R52 ;  /* 0x00000034009c7308 */ /* 0x0005e20000000800 */
[--C-:B-----5:R-:W-:Y:S04]  /*d900*/  FFMA.FTZ R48, R63, c[0x0][0x23c], -R60.reuse ;  /* 0x00008f003f307a23 */ /* 0x120fe8000001083c */
[C---:B------:R-:W-:Y:S05]  /*d910*/  HMMA.16816.F32.BF16 R20, R40.reuse, R56, R20 ;  /* 0x000000382814723c */ /* 0x040fea0000041814 */
[----:B------:R5:W-:Y:S02]  /*d920*/  MUFU.EX2 R154, R48 ;  /* 0x00000030009a7308 */ /* 0x000be40000000800 */
[--C-:B------:R-:W-:Y:S01]  /*d930*/  FFMA.FTZ R56, R66, c[0x0][0x23c], -R60.reuse ;  /* 0x00008f0042387a23 */ /* 0x100fe2000001083c */
[C---:B------:R-:W-:Y:S07]  /*d940*/  HMMA.16816.F32.BF16 R24, R40.reuse, R58, R24 ;  /* 0x0000003a2818723c */ /* 0x040fee0000041818 */
[----:B------:R5:W-:Y:S01]  /*d950*/  MUFU.EX2 R152, R56 ;  /* 0x0000003800987308 */ /* 0x000be20000000800 */
[C---:B-1----:R-:W-:Y:S04]  /*d960*/  HMMA.16816.F32.BF16 R28, R40.reuse, R44, R28 ;  /* 0x0000002c281c723c */ /* 0x042fe8000004181c */
[--C-:B--2---:R-:W-:Y:S03]  /*d970*/  FFMA.FTZ R52, R65, c[0x0][0x23c], -R39.reuse ;  /* 0x00008f0041347a23 */ /* 0x104fe60000010827 */
[--C-:B------:R-:W-:Y:S01]  /*d980*/  FFMA.FTZ R44, R67, c[0x0][0x23c], -R60.reuse ;  /* 0x00008f00432c7a23 */ /* 0x100fe2000001083c */
[----:B------:R-:W-:Y:S01]  /*d990*/  HMMA.16816.F32.BF16 R32, R40, R46, R32 ;  /* 0x0000002e2820723c */ /* 0x000fe20000041820 */
[----:B------:R1:W2:Y:S01]  /*d9a0*/  MUFU.EX2 R153, R52 ;  /* 0x0000003400997308 */ /* 0x0002a20000000800 */
[----:B-----5:R-:W5:Y:S05]  /*d9b0*/  LDSM.16.MT88.4 R48, [R134+0xd000] ;  /* 0x00d000008630783b */ /* 0x020f6a0000004200 */
[----:B------:R-:W-:Y:S02]  /*d9c0*/  F2FP.BF16.PACK_AB R43, R159, R160 ;  /* 0x000000a09f2b723e */ /* 0x000fe400000010ff */
[----:B------:R-:W-:Y:S02]  /*d9d0*/  F2FP.BF16.PACK_AB R40, R165, R166 ;  /* 0x000000a6a528723e */ /* 0x000fe400000010ff */
[----:B------:R2:W2:Y:S01]  /*d9e0*/  MUFU.EX2 R151, R44 ;  /* 0x0000002c00977308 */ /* 0x0004a20000000800 */
[----:B------:R-:W-:Y:S02]  /*d9f0*/  F2FP.BF16.PACK_AB R41, R163, R164 ;  /* 0x000000a4a329723e */ /* 0x000fe400000010ff */
[----:B------:R-:W-:Y:S01]  /*da00*/  F2FP.BF16.PACK_AB R42, R161, R162 ;  /* 0x000000a2a12a723e */ /* 0x000fe200000010ff */
[----:B------:R-:W-:Y:S08]  /*da10*/  LDSM.16.MT88.4 R56, [R135+0xd000] ;  /* 0x00d000008738783b */ /* 0x000ff00000004200 */
[----:B-1----:R-:W1:Y:S08]  /*da20*/  LDSM.16.MT88.4 R52, [R213+0xd000] ;  /* 0x00d00000d534783b */ /* 0x002e700000004200 */
[----:B--2---:R-:W2:Y:S01]  /*da30*/  LDSM.16.MT88.4 R44, [R212+0xd000] ;  /* 0x00d00000d42c783b */ /* 0x004ea20000004200 */
[C---:B-----5:R-:W-:Y:S07]  /*da40*/  HMMA.16816.F32.BF16 R4, R40.reuse, R48, R4 ;  /* 0x000000302804723c */ /* 0x060fee0000041804 */
[--C-:B------:R-:W-:Y:S01]  /*da50*/  FFMA.FTZ R48, R69, c[0x0][0x23c], -R39.reuse ;  /* 0x00008f0045307a23 */ /* 0x100fe20000010827 */
[C---:B------:R-:W-:Y:S03]  /*da60*/  HMMA.16816.F32.BF16 R8, R40.reuse, R50, R8 ;  /* 0x000000322808723c */ /* 0x040fe60000041808 */
[----:B------:R5:W2:Y:S05]  /*da70*/  MUFU.EX2 R149, R48 ;  /* 0x0000003000957308 */ /* 0x000aaa0000000800 */
[C---:B-1----:R-:W-:Y:S07]  /*da80*/  HMMA.16816.F32.BF16 R12, R40.reuse, R52, R12 ;  /* 0x00000034280c723c */ /* 0x042fee000004180c */
[--C-:B------:R-:W-:Y:S01]  /*da90*/  FFMA.FTZ R52, R71, c[0x0][0x23c], -R60.reuse ;  /* 0x00008f0047347a23 */ /* 0x100fe2000001083c */
[C---:B------:R-:W-:Y:S03]  /*daa0*/  HMMA.16816.F32.BF16 R16, R40.reuse, R54, R16 ;  /* 0x000000362810723c */ /* 0x040fe60000041810 */
[----:B------:R1:W-:Y:S01]  /*dab0*/  MUFU.EX2 R148, R52 ;  /* 0x0000003400947308 */ /* 0x0003e20000000800 */
[--C-:B-----5:R-:W-:Y:S04]  /*dac0*/  FFMA.FTZ R48, R70, c[0x0][0x23c], -R60.reuse ;  /* 0x00008f0046307a23 */ /* 0x120fe8000001083c */
[C---:B------:R-:W-:Y:S05]  /*dad0*/  HMMA.16816.F32.BF16 R20, R40.reuse, R56, R20 ;  /* 0x000000382814723c */ /* 0x040fea0000041814 */
[----:B------:R5:W3:Y:S02]  /*dae0*/  MUFU.EX2 R147, R48 ;  /* 0x0000003000937308 */ /* 0x000ae40000000800 */
[--C-:B------:R-:W-:Y:S01]  /*daf0*/  FFMA.FTZ R56, R73, c[0x0][0x23c], -R39.reuse ;  /* 0x00008f0049387a23 */ /* 0x100fe20000010827 */
[C---:B------:R-:W-:Y:S07]  /*db00*/  HMMA.16816.F32.BF16 R24, R40.reuse, R58, R24 ;  /* 0x0000003a2818723c */ /* 0x040fee0000041818 */
[----:B------:R5:W-:Y:S01]  /*db10*/  MUFU.EX2 R145, R56 ;  /* 0x0000003800917308 */ /* 0x000be20000000800 */
[C---:B--2---:R-:W-:Y:S04]  /*db20*/  HMMA.16816.F32.BF16 R28, R40.reuse, R44, R28 ;  /* 0x0000002c281c723c */ /* 0x044fe8000004181c */
[--C-:B-1----:R-:W-:Y:S03]  /*db30*/  FFMA.FTZ R52, R72, c[0x0][0x23c], -R39.reuse ;  /* 0x00008f0048347a23 */ /* 0x102fe60000010827 */
[--C-:B------:R-:W-:Y:S01]  /*db40*/  FFMA.FTZ R44, R74, c[0x0][0x23c], -R60.reuse ;  /* 0x00008f004a2c7a23 */ /* 0x100fe2000001083c */
[----:B------:R-:W-:Y:S01]  /*db50*/  HMMA.16816.F32.BF16 R32, R40, R46, R32 ;  /* 0x0000002e2820723c */ /* 0x000fe20000041820 */
[----:B------:R1:W-:Y:S01]  /*db60*/  MUFU.EX2 R146, R52 ;  /* 0x0000003400927308 */ /* 0x0003e20000000800 */
[----:B-----5:R-:W2:Y:S05]  /*db70*/  LDSM.16.MT88.4 R48, [R134+0xd800] ;  /* 0x00d800008630783b */ /* 0x020eaa0000004200 */
[----:B------:R-:W-:Y:S02]  /*db80*/  F2FP.BF16.PACK_AB R40, R158, R157 ;  /* 0x0000009d9e28723e */ /* 0x000fe400000010ff */
[----:B------:R-:W-:Y:S02]  /*db90*/  F2FP.BF16.PACK_AB R42, R153, R156 ;  /* 0x0000009c992a723e */ /* 0x000fe400000010ff */
[----:B------:R5:W2:Y:S01]  /*dba0*/  MUFU.EX2 R143, R44 ;  /* 0x0000002c008f7308 */ /* 0x000aa20000000800 */
[----:B------:R-:W-:Y:S02]  /*dbb0*/  F2FP.BF16.PACK_AB R43, R151, R152 ;  /* 0x00000098972b723e */ /* 0x000fe400000010ff */
[----:B------:R-:W-:Y:S01]  /*dbc0*/  F2FP.BF16.PACK_AB R41, R154, R155 ;  /* 0x0000009b9a29723e */ /* 0x000fe200000010ff */
[----:B------:R-:W-:Y:S08]  /*dbd0*/  LDSM.16.MT88.4 R56, [R135+0xd800] ;  /* 0x00d800008738783b */ /* 0x000ff00000004200 */
[----:B-1----:R-:W1:Y:S08]  /*dbe0*/  LDSM.16.MT88.4 R52, [R213+0xd800] ;  /* 0x00d80000d534783b */ /* 0x002e700000004200 */
[----:B-----5:R-:W5:Y:S01]  /*dbf0*/  LDSM.16.MT88.4 R44, [R212+0xd800] ;  /* 0x00d80000d42c783b */ /* 0x020f620000004200 */
[C---:B--2---:R-:W-:Y:S07]  /*dc00*/  HMMA.16816.F32.BF16 R4, R40.reuse, R48, R4 ;  /* 0x000000302804723c */ /* 0x044fee0000041804 */
[--C-:B------:R-:W-:Y:S01]  /*dc10*/  FFMA.FTZ R48, R76, c[0x0][0x23c], -R39.reuse ;  /* 0x00008f004c307a23 */ /* 0x100fe20000010827 */
[C---:B------:R-:W-:Y:S03]  /*dc20*/  HMMA.16816.F32.BF16 R8, R40.reuse, R50, R8 ;  /* 0x000000322808723c */ /* 0x040fe60000041808 */
[----:B------:R2:W-:Y:S05]  /*dc30*/  MUFU.EX2 R142, R48 ;  /* 0x00000030008e7308 */ /* 0x0005ea0000000800 */
[C---:B-1----:R-:W-:Y:S07]  /*dc40*/  HMMA.16816.F32.BF16 R12, R40.reuse, R52, R12 ;  /* 0x00000034280c723c */ /* 0x042fee000004180c */
[----:B------:R-:W-:Y:S01]  /*dc50*/  FFMA.FTZ R52, R78, c[0x0][0x23c], -R60 ;  /* 0x00008f004e347a23 */ /* 0x000fe2000001083c */
[C---:B------:R-:W-:Y:S03]  /*dc60*/  HMMA.16816.F32.BF16 R16, R40.reuse, R54, R16 ;  /* 0x000000362810723c */ /* 0x040fe60000041810 */
[----:B------:R1:W-:Y:S01]  /*dc70*/  MUFU.EX2 R140, R52 ;  /* 0x00000034008c7308 */ /* 0x0003e20000000800 */
[--C-:B--2---:R-:W-:Y:S04]  /*dc80*/  FFMA.FTZ R48, R77, c[0x0][0x23c], -R39.reuse ;  /* 0x00008f004d307a23 */ /* 0x104fe80000010827 */
[C---:B------:R-:W-:Y:S04]  /*dc90*/  HMMA.16816.F32.BF16 R20, R40.reuse, R56, R20 ;  /* 0x000000382814723c */ /* 0x040fe80000041814 */
[----:B---3--:R-:W-:Y:S01]  /*dca0*/  FFMA.FTZ R62, R0, R248, R62 ;  /* 0x000000f8003e7223 */ /* 0x008fe2000001003e */
[----:B------:R2:W3:Y:S01]  /*dcb0*/  MUFU.EX2 R141, R48 ;  /* 0x00000030008d7308 */ /* 0x0004e20000000800 */
[--C-:B------:R-:W-:Y:S02]  /*dcc0*/  FFMA.FTZ R0, R96, c[0x0][0x23c], -R39.reuse ;  /* 0x00008f0060007a23 */ /* 0x100fe40000010827 */
[C---:B------:R-:W-:Y:S04]  /*dcd0*/  HMMA.16816.F32.BF16 R24, R40.reuse, R58, R24 ;  /* 0x0000003a2818723c */ /* 0x040fe80000041818 */
[----:B------:R-:W-:Y:S02]  /*dce0*/  FFMA.FTZ R56, R80, c[0x0][0x23c], -R39 ;  /* 0x00008f0050387a23 */ /* 0x000fe40000010827 */
[----:B----4-:R-:W-:Y:S02]  /*dcf0*/  FFMA.FTZ R61, R2, R249, R181 ;  /* 0x000000f9023d7223 */ /* 0x010fe400000100b5 */
[C---:B-----5:R-:W-:Y:S01]  /*dd00*/  HMMA.16816.F32.BF16 R28, R40.reuse, R44, R28 ;  /* 0x0000002c281c723c */ /* 0x060fe2000004181c */
[----:B------:R4:W-:Y:S03]  /*dd10*/  MUFU.EX2 R138, R56 ;  /* 0x00000038008a7308 */ /* 0x0009e60000000800 */
[--C-:B-1----:R-:W-:Y:S02]  /*dd20*/  FFMA.FTZ R52, R79, c[0x0][0x23c], -R60.reuse ;  /* 0x00008f004f347a23 */ /* 0x102fe4000001083c */
[--C-:B------:R-:W-:Y:S02]  /*dd30*/  FFMA.FTZ R2, R95, c[0x0][0x23c], -R60.reuse ;  /* 0x00008f005f027a23 */ /* 0x100fe4000001083c */
[----:B------:R-:W-:Y:S03]  /*dd40*/  HMMA.16816.F32.BF16 R32, R40, R46, R32 ;  /* 0x0000002e2820723c */ /* 0x000fe60000041820 */
[----:B------:R1:W5:Y:S01]  /*dd50*/  MUFU.EX2 R139, R52 ;  /* 0x00000034008b7308 */ /* 0x0003620000000800 */
[--C-:B------:R-:W-:Y:S01]  /*dd60*/  FFMA.FTZ R44, R81, c[0x0][0x23c], -R39.reuse ;  /* 0x00008f00512c7a23 */ /* 0x100fe20000010827 */
[----:B--2---:R-:W2:Y:S02]  /*dd70*/  LDSM.16.MT88.4 R48, [R134+0xe000] ;  /* 0x00e000008630783b */ /* 0x004ea40000004200 */
[----:B------:R-:W-:Y:S02]  /*dd80*/  F2FP.BF16.PACK_AB R40, R149, R150 ;  /* 0x000000969528723e */ /* 0x000fe400000010ff */
[----:B------:R-:W-:Y:S03]  /*dd90*/  F2FP.BF16.PACK_AB R41, R148, R147 ;  /* 0x000000939429723e */ /* 0x000fe600000010ff */
[----:B------:R-:W-:Y:S01]  /*dda0*/  F2FP.BF16.PACK_AB R43, R144, R143 ;  /* 0x0000008f902b723e */ /* 0x000fe200000010ff */
[----:B------:R3:W2:Y:S01]  /*ddb0*/  MUFU.EX2 R137, R44 ;  /* 0x0000002c00897308 */ /* 0x0006a20000000800 */
[----:B------:R-:W-:Y:S01]  /*ddc0*/  F2FP.BF16.PACK_AB R42, R145, R146 ;  /* 0x00000092912a723e */ /* 0x000fe200000010ff */
[----:B----4-:R-:W-:Y:S08]  /*ddd0*/  LDSM.16.MT88.4 R56, [R135+0xe000] ;  /* 0x00e000008738783b */ /* 0x010ff00000004200 */
[----:B-1----:R-:W1:Y:S08]  /*dde0*/  LDSM.16.MT88.4 R52, [R213+0xe000] ;  /* 0x00e00000d534783b */ /* 0x002e700000004200 */
[----:B---3--:R-:W3:Y:S01]  /*ddf0*/  LDSM.16.MT88.4 R44, [R212+0xe000] ;  /* 0x00e00000d42c783b */ /* 0x008ee20000004200 */
[C---:B--2---:R-:W-:Y:S07]  /*de00*/  HMMA.16816.F32.BF16 R4, R40.reuse, R48, R4 ;  /* 0x000000302804723c */ /* 0x044fee0000041804 */
[--C-:B------:R-:W-:Y:S01]  /*de10*/  FFMA.FTZ R48, R83, c[0x0][0x23c], -R60.reuse ;  /* 0x00008f0053307a23 */ /* 0x100fe2000001083c */
[C---:B------:R-:W-:Y:S03]  /*de20*/  HMMA.16816.F32.BF16 R8, R40.reuse, R50, R8 ;  /* 0x000000322808723c */ /* 0x040fe60000041808 */
[----:B------:R2:W4:Y:S05]  /*de30*/  MUFU.EX2 R133, R48 ;  /* 0x0000003000857308 */ /* 0x00052a0000000800 */
[C---:B-1----:R-:W-:Y:S07]  /*de40*/  HMMA.16816.F32.BF16 R12, R40.reuse, R52, R12 ;  /* 0x00000034280c723c */ /* 0x042fee000004180c */
[--C-:B------:R-:W-:Y:S01]  /*de50*/  FFMA.FTZ R52, R85, c[0x0][0x23c], -R39.reuse ;  /* 0x00008f0055347a23 */ /* 0x100fe20000010827 */
[C---:B------:R-:W-:Y:S03]  /*de60*/  HMMA.16816.F32.BF16 R16, R40.reuse, R54, R16 ;  /* 0x000000362810723c */ /* 0x040fe60000041810 */
[----:B------:R1:W-:Y:S01]  /*de70*/  MUFU.EX2 R131, R52 ;  /* 0x0000003400837308 */ /* 0x0003e20000000800 */
[--C-:B--2---:R-:W-:Y:S04]  /*de80*/  FFMA.FTZ R48, R84, c[0x0][0x23c], -R39.reuse ;  /* 0x00008f0054307a23 */ /* 0x104fe80000010827 */
[C---:B------:R-:W-:Y:S05]  /*de90*/  HMMA.16816.F32.BF16 R20, R40.reuse, R56, R20 ;  /* 0x000000382814723c */ /* 0x040fea0000041814 */
[----:B------:R2:W2:Y:S02]  /*dea0*/  MUFU.EX2 R132, R48 ;  /* 0x0000003000847308 */ /* 0x0004a40000000800 */
[--C-:B------:R-:W-:Y:S01]  /*deb0*/  FFMA.FTZ R56, R87, c[0x0][0x23c], -R60.reuse ;  /* 0x00008f0057387a23 */ /* 0x100fe2000001083c */
[C---:B------:R-:W-:Y:S07]  /*dec0*/  HMMA.16816.F32.BF16 R24, R40.reuse, R58, R24 ;  /* 0x0000003a2818723c */ /* 0x040fee0000041818 */
[----:B------:R4:W-:Y:S01]  /*ded0*/  MUFU.EX2 R129, R56 ;  /* 0x0000003800817308 */ /* 0x0009e20000000800 */
[C---:B---3--:R-:W-:Y:S04]  /*dee0*/  HMMA.16816.F32.BF16 R28, R40.reuse, R44, R28 ;  /* 0x0000002c281c723c */ /* 0x048fe8000004181c */
[--C-:B-1----:R-:W-:Y:S03]  /*def0*/  FFMA.FTZ R52, R86, c[0x0][0x23c], -R60.reuse ;  /* 0x00008f0056347a23 */ /* 0x102fe6000001083c */
[--C-:B------:R-:W-:Y:S01]  /*df00*/  FFMA.FTZ R44, R88, c[0x0][0x23c], -R39.reuse ;  /* 0x00008f00582c7a23 */ /* 0x100fe20000010827 */
[----:B------:R-:W-:Y:S01]  /*df10*/  HMMA.16816.F32.BF16 R32, R40, R46, R32 ;  /* 0x0000002e2820723c */ /* 0x000fe20000041820 */
[----:B------:R1:W3:Y:S01]  /*df20*/  MUFU.EX2 R130, R52 ;  /* 0x0000003400827308 */ /* 0x0002e20000000800 */
[----:B--2---:R-:W2:Y:S05]  /*df30*/  LDSM.16.MT88.4 R48, [R134+0xe800] ;  /* 0x00e800008630783b */ /* 0x004eaa0000004200 */
[----:B------:R-:W-:Y:S02]  /*df40*/  F2FP.BF16.PACK_AB R40, R141, R142 ;  /* 0x0000008e8d28723e */ /* 0x000fe400000010ff */
[----:B-----5:R-:W-:Y:S02]  /*df50*/  F2FP.BF16.PACK_AB R41, R139, R140 ;  /* 0x0000008c8b29723e */ /* 0x020fe400000010ff */
[----:B------:R5:W-:Y:S01]  /*df60*/  MUFU.EX2 R128, R44 ;  /* 0x0000002c00807308 */ /* 0x000be20000000800 */
[----:B------:R-:W-:Y:S02]  /*df70*/  F2FP.BF16.PACK_AB R42, R137, R138 ;  /* 0x0000008a892a723e */ /* 0x000fe400000010ff */
[----:B----4-:R-:W-:Y:S01]  /*df80*/  F2FP.BF16.PACK_AB R43, R133, R136 ;  /* 0x00000088852b723e */ /* 0x010fe200000010ff */
[----:B------:R-:W-:Y:S08]  /*df90*/  LDSM.16.MT88.4 R56, [R135+0xe800] ;  /* 0x00e800008738783b */ /* 0x000ff00000004200 */
[----:B-1----:R-:W1:Y:S01]  /*dfa0*/  LDSM.16.MT88.4 R52, [R213+0xe800] ;  /* 0x00e80000d534783b */ /* 0x002e620000004200 */
[--C-:B-----5:R-:W-:Y:S02]  /*dfb0*/  FFMA.FTZ R44, R89, c[0x0][0x23c], -R39.reuse ;  /* 0x00008f00592c7a23 */ /* 0x120fe40000010827 */
[----:B------:R4:W-:Y:S01]  /*dfc0*/  MUFU.EX2 R89, R0 ;  /* 0x0000000000597308 */ /* 0x0009e20000000800 */
[C---:B--2---:R-:W-:Y:S09]  /*dfd0*/  HMMA.16816.F32.BF16 R4, R40.reuse, R48, R4 ;  /* 0x000000302804723c */ /* 0x044ff20000041804 */
[----:B------:R2:W5:Y:S03]  /*dfe0*/  MUFU.EX2 R127, R44 ;  /* 0x0000002c007f7308 */ /* 0x0005660000000800 */
[--C-:B------:R-:W-:Y:S01]  /*dff0*/  FFMA.FTZ R48, R90, c[0x0][0x23c], -R60.reuse ;  /* 0x00008f005a307a23 */ /* 0x100fe2000001083c */
[C---:B------:R-:W-:Y:S06]  /*e000*/  HMMA.16816.F32.BF16 R8, R40.reuse, R50, R8 ;  /* 0x000000322808723c */ /* 0x040fec0000041808 */
[----:B------:R3:W-:Y:S01]  /*e010*/  MUFU.EX2 R122, R48 ;  /* 0x00000030007a7308 */ /* 0x0007e20000000800 */
[--C-:B----4-:R-:W-:Y:S01]  /*e020*/  FFMA.FTZ R0, R97, c[0x0][0x23c], -R39.reuse ;  /* 0x00008f0061007a23 */ /* 0x110fe20000010827 */
[C---:B-1----:R-:W-:Y:S08]  /*e030*/  HMMA.16816.F32.BF16 R12, R40.reuse, R52, R12 ;  /* 0x00000034280c723c */ /* 0x042ff0000004180c */
[----:B------:R1:W-:Y:S01]  /*e040*/  MUFU.EX2 R88, R0 ;  /* 0x0000000000587308 */ /* 0x0003e20000000800 */
[----:B--2---:R-:W2:Y:S03]  /*e050*/  LDSM.16.MT88.4 R44, [R212+0xe800] ;  /* 0x00e80000d42c783b */ /* 0x004ea60000004200 */
[--C-:B------:R-:W-:Y:S01]  /*e060*/  FFMA.FTZ R52, R92, c[0x0][0x23c], -R39.reuse ;  /* 0x00008f005c347a23 */ /* 0x100fe20000010827 */
[C---:B------:R-:W-:Y:S05]  /*e070*/  HMMA.16816.F32.BF16 R16, R40.reuse, R54, R16 ;  /* 0x000000362810723c */ /* 0x040fea0000041810 */
[----:B------:R4:W-:Y:S03]  /*e080*/  MUFU.EX2 R118, R52 ;  /* 0x0000003400767308 */ /* 0x0009e60000000800 */
[C---:B------:R-:W-:Y:S04]  /*e090*/  HMMA.16816.F32.BF16 R20, R40.reuse, R56, R20 ;  /* 0x000000382814723c */ /* 0x040fe80000041814 */
[--C-:B---3--:R-:W-:Y:S03]  /*e0a0*/  FFMA.FTZ R48, R91, c[0x0][0x23c], -R60.reuse ;  /* 0x00008f005b307a23 */ /* 0x108fe6000001083c */
[----:B------:R3:W-:Y:S01]  /*e0b0*/  MUFU.EX2 R90, R2 ;  /* 0x00000002005a7308 */ /* 0x0007e20000000800 */
[--C-:B------:R-:W-:Y:S01]  /*e0c0*/  FFMA.FTZ R56, R94, c[0x0][0x23c], -R60.reuse ;  /* 0x00008f005e387a23 */ /* 0x100fe2000001083c */
[C---:B------:R-:W-:Y:S03]  /*e0d0*/  HMMA.16816.F32.BF16 R24, R40.reuse, R58, R24 ;  /* 0x0000003a2818723c */ /* 0x040fe60000041818 */
[--C-:B-1----:R-:W-:Y:S05]  /*e0e0*/  FFMA.FTZ R0, R98, c[0x0][0x23c], -R60.reuse ;  /* 0x00008f0062007a23 */ /* 0x102fea000001083c */
[----:B------:R1:W-:Y:S01]  /*e0f0*/  MUFU.EX2 R87, R0 ;  /* 0x0000000000577308 */ /* 0x0003e20000000800 */
[--C-:B----4-:R-:W-:Y:S09]  /*e100*/  FFMA.FTZ R52, R93, c[0x0][0x23c], -R39.reuse ;  /* 0x00008f005d347a23 */ /* 0x110ff20000010827 */
[----:B------:R4:W4:Y:S01]  /*e110*/  MUFU.EX2 R121, R48 ;  /* 0x0000003000797308 */ /* 0x0009220000000800 */
[C---:B--2---:R-:W-:Y:S03]  /*e120*/  HMMA.16816.F32.BF16 R28, R40.reuse, R44, R28 ;  /* 0x0000002c281c723c */ /* 0x044fe6000004181c */
[--C-:B---3--:R-:W-:Y:S06]  /*e130*/  FFMA.FTZ R2, R103, c[0x0][0x23c], -R60.reuse ;  /* 0x00008f0067027a23 */ /* 0x108fec000001083c */
[----:B------:R2:W3:Y:S01]  /*e140*/  MUFU.EX2 R92, R52 ;  /* 0x00000034005c7308 */ /* 0x0004e20000000800 */
[----:B------:R-:W-:Y:S01]  /*e150*/  HMMA.16816.F32.BF16 R32, R40, R46, R32 ;  /* 0x0000002e2820723c */ /* 0x000fe20000041820 */
[----:B------:R-:W-:Y:S02]  /*e160*/  LDSM.16.MT88.4 R44, [R212+0xf000] ;  /* 0x00f00000d42c783b */ /* 0x000fe40000004200 */
[--C-:B-1----:R-:W-:Y:S04]  /*e170*/  FFMA.FTZ R0, R99, c[0x0][0x23c], -R60.reuse ;  /* 0x00008f0063007a23 */ /* 0x102fe8000001083c */
[----:B------:R-:W-:Y:S02]  /*e180*/  F2FP.BF16.PACK_AB R40, R131, R132 ;  /* 0x000000848328723e */ /* 0x000fe400000010ff */
[----:B------:R1:W-:Y:S03]  /*e190*/  MUFU.EX2 R86, R0 ;  /* 0x0000000000567308 */ /* 0x0003e60000000800 */
[----:B------:R-:W-:Y:S01]  /*e1a0*/  F2FP.BF16.PACK_AB R41, R129, R130 ;  /* 0x000000828129723e */ /* 0x000fe200000010ff */
[----:B----4-:R-:W4:Y:S01]  /*e1b0*/  LDSM.16.MT88.4 R48, [R134+0xf000] ;  /* 0x00f000008630783b */ /* 0x010f220000004200 */
[----:B-----5:R-:W-:Y:S02]  /*e1c0*/  F2FP.BF16.PACK_AB R42, R127, R128 ;  /* 0x000000807f2a723e */ /* 0x020fe400000010ff */
[----:B------:R-:W-:Y:S03]  /*e1d0*/  F2FP.BF16.PACK_AB R43, R121, R122 ;  /* 0x0000007a792b723e */ /* 0x000fe600000010ff */
[----:B------:R5:W3:Y:S02]  /*e1e0*/  MUFU.EX2 R91, R56 ;  /* 0x00000038005b7308 */ /* 0x000ae40000000800 */
[----:B--2---:R-:W2:Y:S08]  /*e1f0*/  LDSM.16.MT88.4 R52, [R213+0xf000] ;  /* 0x00f00000d534783b */ /* 0x004eb00000004200 */
[----:B------:R-:W-:Y:S01]  /*e200*/  MUFU.EX2 R82, R2 ;  /* 0x0000000200527308 */ /* 0x000fe20000000800 */
[--C-:B-1----:R-:W-:Y:S09]  /*e210*/  FFMA.FTZ R0, R100, c[0x0][0x23c], -R39.reuse ;  /* 0x00008f0064007a23 */ /* 0x102ff20000010827 */
[----:B------:R1:W-:Y:S01]  /*e220*/  MUFU.EX2 R84, R0 ;  /* 0x0000000000547308 */ /* 0x0003e20000000800 */
[----:B-----5:R-:W5:Y:S01]  /*e230*/  LDSM.16.MT88.4 R56, [R135+0xf000] ;  /* 0x00f000008738783b */ /* 0x020f620000004200 */
[C---:B----4-:R-:W-:Y:S08]  /*e240*/  HMMA.16816.F32.BF16 R4, R40.reuse, R48, R4 ;  /* 0x000000302804723c */ /* 0x050ff00000041804 */
[C---:B------:R-:W-:Y:S01]  /*e250*/  HMMA.16816.F32.BF16 R8, R40.reuse, R50, R8 ;  /* 0x000000322808723c */ /* 0x040fe20000041808 */
[----:B------:R-:W4:Y:S03]  /*e260*/  LDSM.16.MT88.4 R48, [R134+0xf800] ;  /* 0x00f800008630783b */ /* 0x000f260000004200 */
[----:B-1----:R-:W-:Y:S04]  /*e270*/  FFMA.FTZ R0, R101, c[0x0][0x23c], -R39 ;  /* 0x00008f0065007a23 */ /* 0x002fe80000010827 */
[C---:B--2---:R-:W-:Y:S01]  /*e280*/  HMMA.16816.F32.BF16 R12, R40.reuse, R52, R12 ;  /* 0x00000034280c723c */ /* 0x044fe2000004180c */
[----:B------:R1:W2:Y:S07]  /*e290*/  MUFU.EX2 R85, R0 ;  /* 0x0000000000557308 */ /* 0x0002ae0000000800 */
[C---:B------:R-:W-:Y:S01]  /*e2a0*/  HMMA.16816.F32.BF16 R16, R40.reuse, R54, R16 ;  /* 0x000000362810723c */ /* 0x040fe20000041810 */
[----:B------:R-:W2:Y:S07]  /*e2b0*/  LDSM.16.MT88.4 R52, [R213+0xf800] ;  /* 0x00f80000d534783b */ /* 0x000eae0000004200 */
[C---:B-----5:R-:W-:Y:S07]  /*e2c0*/  HMMA.16816.F32.BF16 R20, R40.reuse, R56, R20 ;  /* 0x000000382814723c */ /* 0x060fee0000041814 */
[----:B------:R-:W-:Y:S01]  /*e2d0*/  FADD.FTZ R56, R188, R61 ;  /* 0x0000003dbc387221 */ /* 0x000fe20000010000 */
[C---:B------:R-:W-:Y:S04]  /*e2e0*/  HMMA.16816.F32.BF16 R24, R40.reuse, R58, R24 ;  /* 0x0000003a2818723c */ /* 0x040fe80000041818 */
[----:B-1----:R-:W-:Y:S04]  /*e2f0*/  FFMA.FTZ R0, R102, c[0x0][0x23c], -R60 ;  /* 0x00008f0066007a23 */ /* 0x002fe8000001083c */
[C---:B------:R-:W-:Y:S01]  /*e300*/  HMMA.16816.F32.BF16 R28, R40.reuse, R44, R28 ;  /* 0x0000002c281c723c */ /* 0x040fe2000004181c */
[----:B------:R1:W5:Y:S07]  /*e310*/  MUFU.EX2 R83, R0 ;  /* 0x0000000000537308 */ /* 0x00036e0000000800 */
[----:B------:R-:W-:Y:S01]  /*e320*/  HMMA.16816.F32.BF16 R32, R40, R46, R32 ;  /* 0x0000002e2820723c */ /* 0x000fe20000041820 */
[----:B------:R-:W-:Y:S06]  /*e330*/  LDSM.16.MT88.4 R44, [R212+0xf800] ;  /* 0x00f80000d42c783b */ /* 0x000fec0000004200 */
[----:B---3--:R-:W-:Y:S02]  /*e340*/  F2FP.BF16.PACK_AB R40, R92, R118 ;  /* 0x000000765c28723e */ /* 0x008fe400000010ff */
[----:B------:R-:W-:Y:S03]  /*e350*/  F2FP.BF16.PACK_AB R41, R90, R91 ;  /* 0x0000005b5a29723e */ /* 0x000fe600000010ff */
[----:B------:R-:W-:Y:S02]  /*e360*/  F2FP.BF16.PACK_AB R42, R88, R89 ;  /* 0x00000059582a723e */ /* 0x000fe400000010ff */
[----:B------:R-:W-:Y:S01]  /*e370*/  F2FP.BF16.PACK_AB R43, R86, R87 ;  /* 0x00000057562b723e */ /* 0x000fe200000010ff */
[----:B-1----:R-:W-:Y:S02]  /*e380*/  FADD.FTZ R0, R187, R62 ;  /* 0x0000003ebb007221 */ /* 0x002fe40000010000 */
[----:B------:R-:W-:Y:S04]  /*e390*/  FADD.FTZ R62, R180, R56 ;  /* 0x00000038b43e7221 */ /* 0x000fe80000010000 */
[C---:B----4-:R-:W-:Y:S01]  /*e3a0*/  HMMA.16816.F32.BF16 R4, R40.reuse, R48, R4 ;  /* 0x000000302804723c */ /* 0x050fe20000041804 */
[----:B------:R-:W1:Y:S02]  /*e3b0*/  LDSM.16.MT88.4 R56, [R135+0xf800] ;  /* 0x00f800008738783b */ /* 0x000e640000004200 */
[----:B------:R-:W-:Y:S02]  /*e3c0*/  FADD.FTZ R61, R183, R0 ;  /* 0x00000000b73d7221 */ /* 0x000fe40000010000 */
[--C-:B------:R-:W-:Y:S02]  /*e3d0*/  FFMA.FTZ R0, R104, c[0x0][0x23c], -R39.reuse ;  /* 0x00008f0068007a23 */ /* 0x100fe40000010827 */
[----:B------:R-:W-:Y:S01]  /*e3e0*/  FADD.FTZ R2, R247, R62 ;  /* 0x0000003ef7027221 */ /* 0x000fe20000010000 */
[C---:B------:R-:W-:Y:S01]  /*e3f0*/  HMMA.16816.F32.BF16 R8, R40.reuse, R50, R8 ;  /* 0x000000322808723c */ /* 0x040fe20000041808 */
[----:B------:R3:W-:Y:S01]  /*e400*/  MUFU.EX2 R81, R0 ;  /* 0x0000000000517308 */ /* 0x0007e20000000800 */
[----:B------:R-:W4:Y:S06]  /*e410*/  LDSM.16.MT88.4 R48, [R134+0x10000] ;  /* 0x010000008630783b */ /* 0x000f2c0000004200 */
[C---:B--2---:R-:W-:Y:S08]  /*e420*/  HMMA.16816.F32.BF16 R12, R40.reuse, R52, R12 ;  /* 0x00000034280c723c */ /* 0x044ff0000004180c */
[C---:B------:R-:W-:Y:S01]  /*e430*/  HMMA.16816.F32.BF16 R16, R40.reuse, R54, R16 ;  /* 0x000000362810723c */ /* 0x040fe20000041810 */
[----:B------:R-:W2:Y:S03]  /*e440*/  LDSM.16.MT88.4 R52, [R213+0x10000] ;  /* 0x01000000d534783b */ /* 0x000ea60000004200 */
[--C-:B---3--:R-:W-:Y:S04]  /*e450*/  FFMA.FTZ R0, R105, c[0x0][0x23c], -R39.reuse ;  /* 0x00008f0069007a23 */ /* 0x108fe80000010827 */
[----:B------:R3:W2:Y:S01]  /*e460*/  MUFU.EX2 R80, R0 ;  /* 0x0000000000507308 */ /* 0x0006a20000000800 */
[C---:B-1----:R-:W-:Y:S07]  /*e470*/  HMMA.16816.F32.BF16 R20, R40.reuse, R56, R20 ;  /* 0x000000382814723c */ /* 0x042fee0000041814 */
[----:B------:R-:W-:Y:S01]  /*e480*/  FADD.FTZ R57, R245, R2 ;  /* 0x00000002f5397221 */ /* 0x000fe20000010000 */
[C---:B------:R-:W-:Y:S04]  /*e490*/  HMMA.16816.F32.BF16 R24, R40.reuse, R58, R24 ;  /* 0x0000003a2818723c */ /* 0x040fe80000041818 */
[--C-:B------:R-:W-:Y:S04]  /*e4a0*/  FFMA.FTZ R2, R111, c[0x0][0x23c], -R60.reuse ;  /* 0x00008f006f027a23 */ /* 0x100fe8000001083c */
[C---:B------:R-:W-:Y:S01]  /*e4b0*/  HMMA.16816.F32.BF16 R28, R40.reuse, R44, R28 ;  /* 0x0000002c281c723c */ /* 0x040fe2000004181c */
[----:B------:R1:W-:Y:S03]  /*e4c0*/  MUFU.EX2 R73, R2 ;  /* 0x0000000200497308 */ /* 0x0003e60000000800 */
[--C-:B---3--:R-:W-:Y:S04]  /*e4d0*/  FFMA.FTZ R0, R106, c[0x0][0x23c], -R60.reuse ;  /* 0x00008f006a007a23 */ /* 0x108fe8000001083c */
[----:B------:R-:W-:Y:S01]  /*e4e0*/  HMMA.16816.F32.BF16 R32, R40, R46, R32 ;  /* 0x0000002e2820723c */ /* 0x000fe20000041820 */
[----:B------:R-:W3:Y:S02]  /*e4f0*/  LDSM.16.MT88.4 R44, [R135+0x10000] ;  /* 0x01000000872c783b */ /* 0x000ee40000004200 */
[----:B------:R4:W-:Y:S04]  /*e500*/  MUFU.EX2 R79, R0 ;  /* 0x00000000004f7308 */ /* 0x0009e80000000800 */
[----:B------:R-:W-:Y:S02]  /*e510*/  F2FP.BF16.PACK_AB R40, R85, R84 ;  /* 0x000000545528723e */ /* 0x000fe400000010ff */
[----:B-----5:R-:W-:Y:S03]  /*e520*/  F2FP.BF16.PACK_AB R41, R82, R83 ;  /* 0x000000535229723e */ /* 0x020fe600000010ff */
[----:B--2---:R-:W-:Y:S01]  /*e530*/  F2FP.BF16.PACK_AB R42, R80, R81 ;  /* 0x00000051502a723e */ /* 0x004fe200000010ff */
[--C-:B-1----:R-:W-:Y:S04]  /*e540*/  FFMA.FTZ R2, R114, c[0x0][0x23c], -R60.reuse ;  /* 0x00008f0072027a23 */ /* 0x102fe8000001083c */
[----:B------:R-:W-:Y:S01]  /*e550*/  MUFU.EX2 R71, R2 ;  /* 0x0000000200477308 */ /* 0x000fe20000000800 */
[--C-:B----4-:R-:W-:Y:S09]  /*e560*/  FFMA.FTZ R0, R107, c[0x0][0x23c], -R60.reuse ;  /* 0x00008f006b007a23 */ /* 0x110ff2000001083c */
[----:B------:R1:W2:Y:S02]  /*e570*/  MUFU.EX2 R78, R0 ;  /* 0x00000000004e7308 */ /* 0x0002a40000000800 */
[--C-:B-1----:R-:W-:Y:S01]  /*e580*/  FFMA.FTZ R0, R108, c[0x0][0x23c], -R39.reuse ;  /* 0x00008f006c007a23 */ /* 0x102fe20000010827 */
[----:B--2---:R-:W-:Y:S07]  /*e590*/  F2FP.BF16.PACK_AB R43, R78, R79 ;  /* 0x0000004f4e2b723e */ /* 0x004fee00000010ff */
[----:B------:R1:W-:Y:S01]  /*e5a0*/  MUFU.EX2 R77, R0 ;  /* 0x00000000004d7308 */ /* 0x0003e20000000800 */
[C---:B------:R-:W-:Y:S08]  /*e5b0*/  HMMA.16816.F32.BF16 R4, R40.reuse, R48, R4 ;  /* 0x000000302804723c */ /* 0x040ff00000041804 */
[C---:B------:R-:W-:Y:S01]  /*e5c0*/  HMMA.16816.F32.BF16 R8, R40.reuse, R50, R8 ;  /* 0x000000322808723c */ /* 0x040fe20000041808 */
[----:B------:R-:W2:Y:S07]  /*e5d0*/  LDSM.16.MT88.4 R48, [R212+0x10000] ;  /* 0x01000000d430783b */ /* 0x000eae0000004200 */
[C---:B------:R-:W-:Y:S04]  /*e5e0*/  HMMA.16816.F32.BF16 R12, R40.reuse, R52, R12 ;  /* 0x00000034280c723c */ /* 0x040fe8000004180c */
[--C-:B-1----:R-:W-:Y:S03]  /*e5f0*/  FFMA.FTZ R0, R109, c[0x0][0x23c], -R39.reuse ;  /* 0x00008f006d007a23 */ /* 0x102fe60000010827 */
[--C-:B------:R-:W-:Y:S01]  /*e600*/  FFMA.FTZ R53, R115, c[0x0][0x23c], -R60.reuse ;  /* 0x00008f0073357a23 */ /* 0x100fe2000001083c */
[----:B------:R1:W4:Y:S01]  /*e610*/  MUFU.EX2 R76, R0 ;  /* 0x00000000004c7308 */ /* 0x0003220000000800 */
[C---:B------:R-:W-:Y:S08]  /*e620*/  HMMA.16816.F32.BF16 R16, R40.reuse, R54, R16 ;  /* 0x000000362810723c */ /* 0x040ff00000041810 */
[C---:B---3--:R-:W-:Y:S01]  /*e630*/  HMMA.16816.F32.BF16 R20, R40.reuse, R44, R20 ;  /* 0x0000002c2814723c */ /* 0x048fe20000041814 */
[----:B------:R-:W3:Y:S06]  /*e640*/  MUFU.EX2 R70, R53 ;  /* 0x0000003500467308 */ /* 0x000eec0000000800 */
[----:B------:R-:W-:Y:S01]  /*e650*/  FFMA.FTZ R44, R116, c[0x0][0x23c], -R39 ;  /* 0x00008f00742c7a23 */ /* 0x000fe20000010827 */
[C---:B------:R-:W-:Y:S03]  /*e660*/  HMMA.16816.F32.BF16 R24, R40.reuse, R46, R24 ;  /* 0x0000002e2818723c */ /* 0x040fe60000041818 */
[----:B------:R-:W-:Y:S01]  /*e670*/  MUFU.EX2 R69, R44 ;  /* 0x0000002c00457308 */ /* 0x000fe20000000800 */
[--C-:B-1----:R-:W-:Y:S04]  /*e680*/  FFMA.FTZ R0, R110, c[0x0][0x23c], -R60.reuse ;  /* 0x00008f006e007a23 */ /* 0x102fe8000001083c */
[C---:B--2---:R-:W-:Y:S05]  /*e690*/  HMMA.16816.F32.BF16 R28, R40.reuse, R48, R28 ;  /* 0x00000030281c723c */ /* 0x044fea000004181c */
[----:B------:R1:W2:Y:S02]  /*e6a0*/  MUFU.EX2 R75, R0 ;  /* 0x00000000004b7308 */ /* 0x0002a40000000800 */
[----:B------:R-:W-:Y:S01]  /*e6b0*/  FFMA.FTZ R48, R197, c[0x0][0x23c], -R60 ;  /* 0x00008f00c5307a23 */ /* 0x000fe2000001083c */
[----:B------:R-:W-:Y:S07]  /*e6c0*/  HMMA.16816.F32.BF16 R32, R40, R50, R32 ;  /* 0x000000322820723c */ /* 0x000fee0000041820 */
[----:B------:R5:W-:Y:S01]  /*e6d0*/  MUFU.EX2 R67, R48 ;  /* 0x0000003000437308 */ /* 0x000be20000000800 */
[----:B----4-:R-:W-:Y:S04]  /*e6e0*/  F2FP.BF16.PACK_AB R40, R76, R77 ;  /* 0x0000004d4c28723e */ /* 0x010fe800000010ff */
[----:B---3--:R-:W-:Y:S01]  /*e6f0*/  F2FP.BF16.PACK_AB R43, R70, R71 ;  /* 0x00000047462b723e */ /* 0x008fe200000010ff */
[----:B-1----:R-:W-:Y:S01]  /*e700*/  FADD.FTZ R0, R246, R61 ;  /* 0x0000003df6007221 */ /* 0x002fe20000010000 */
[----:B--2---:R-:W-:Y:S03]  /*e710*/  F2FP.BF16.PACK_AB R41, R73, R75 ;  /* 0x0000004b4929723e */ /* 0x004fe600000010ff */
[----:B------:R-:W-:Y:S02]  /*e720*/  FADD.FTZ R56, R244, R0 ;  /* 0x00000000f4387221 */ /* 0x000fe40000010000 */
[--C-:B------:R-:W-:Y:S02]  /*e730*/  FFMA.FTZ R0, R112, c[0x0][0x23c], -R39.reuse ;  /* 0x00008f0070007a23 */ /* 0x100fe40000010827 */
[----:B------:R-:W-:Y:S02]  /*e740*/  FADD.FTZ R56, R242, R56 ;  /* 0x00000038f2387221 */ /* 0x000fe40000010000 */
[----:B------:R1:W-:Y:S01]  /*e750*/  MUFU.EX2 R74, R0 ;  /* 0x00000000004a7308 */ /* 0x0003e20000000800 */
[----:B-----5:R-:W-:Y:S01]  /*e760*/  LDSM.16.MT88.4 R48, [R135+0x10800] ;  /* 0x010800008730783b */ /* 0x020fe20000004200 */
[----:B------:R-:W-:Y:S02]  /*e770*/  FADD.FTZ R2, R240, R56 ;  /* 0x00000038f0027221 */ /* 0x000fe40000010000 */
[----:B-1----:R-:W-:Y:S06]  /*e780*/  FFMA.FTZ R0, R113, c[0x0][0x23c], -R39 ;  /* 0x00008f0071007a23 */ /* 0x002fec0000010827 */
[----:B------:R1:W2:Y:S02]  /*e790*/  MUFU.EX2 R72, R0 ;  /* 0x0000000000487308 */ /* 0x0002a40000000800 */
[----:B-1----:R-:W-:Y:S01]  /*e7a0*/  FADD.FTZ R0, R243, R57 ;  /* 0x00000039f3007221 */ /* 0x002fe20000010000 */
[----:B--2---:R-:W-:Y:S03]  /*e7b0*/  F2FP.BF16.PACK_AB R42, R72, R74 ;  /* 0x0000004a482a723e */ /* 0x004fe600000010ff */
[----:B------:R-:W-:Y:S04]  /*e7c0*/  FADD.FTZ R0, R241, R0 ;  /* 0x00000000f1007221 */ /* 0x000fe80000010000 */
[----:B------:R-:W-:Y:S02]  /*e7d0*/  FADD.FTZ R52, R211, R0 ;  /* 0x00000000d3347221 */ /* 0x000fe40000010000 */
[----:B------:R-:W-:Y:S02]  /*e7e0*/  FADD.FTZ R0, R239, R2 ;  /* 0x00000002ef007221 */ /* 0x000fe40000010000 */
[----:B------:R-:W-:Y:S02]  /*e7f0*/  FADD.FTZ R2, R238, R52 ;  /* 0x00000034ee027221 */ /* 0x000fe40000010000 */
[----:B------:R-:W-:Y:S01]  /*e800*/  FADD.FTZ R0, R210, R0 ;  /* 0x00000000d2007221 */ /* 0x000fe20000010000 */
[----:B------:R-:W1:Y:S01]  /*e810*/  LDSM.16.MT88.4 R52, [R134+0x10800] ;  /* 0x010800008634783b */ /* 0x000e620000004200 */
[----:B------:R-:W-:Y:S02]  /*e820*/  FADD.FTZ R2, R209, R2 ;  /* 0x00000002d1027221 */ /* 0x000fe40000010000 */
[----:B------:R-:W-:Y:S02]  /*e830*/  FADD.FTZ R0, R203, R0 ;  /* 0x00000000cb007221 */ /* 0x000fe40000010000 */
[----:B------:R-:W-:Y:S02]  /*e840*/  FADD.FTZ R2, R208, R2 ;  /* 0x00000002d0027221 */ /* 0x000fe40000010000 */
[----:B------:R-:W-:Y:S02]  /*e850*/  FADD.FTZ R0, R201, R0 ;  /* 0x00000000c9007221 */ /* 0x000fe40000010000 */
[----:B------:R-:W-:Y:S02]  /*e860*/  FADD.FTZ R44, R200, R2 ;  /* 0x00000002c82c7221 */ /* 0x000fe40000010000 */
[----:B------:R-:W-:Y:S02]  /*e870*/  FFMA.FTZ R2, R117, c[0x0][0x23c], -R39 ;  /* 0x00008f0075027a23 */ /* 0x000fe40000010827 */
[----:B------:R-:W-:Y:S02]  /*e880*/  FADD.FTZ R56, R199, R44 ;  /* 0x0000002cc7387221 */ /* 0x000fe40000010000 */
[----:B------:R-:W-:Y:S01]  /*e890*/  FADD.FTZ R0, R202, R0 ;  /* 0x00000000ca007221 */ /* 0x000fe20000010000 */
[----:B------:R2:W3:Y:S01]  /*e8a0*/  MUFU.EX2 R68, R2 ;  /* 0x0000000200447308 */ /* 0x0004e20000000800 */
[----:B------:R-:W4:Y:S02]  /*e8b0*/  LDSM.16.MT88.4 R44, [R213+0x10800] ;  /* 0x01080000d52c783b */ /* 0x000f240000004200 */
[----:B------:R-:W-:Y:S04]  /*e8c0*/  FADD.FTZ R0, R207, R0 ;  /* 0x00000000cf007221 */ /* 0x000fe80000010000 */
[----:B------:R-:W-:Y:S02]  /*e8d0*/  FADD.FTZ R0, R191, R0 ;  /* 0x00000000bf007221 */ /* 0x000fe40000010000 */
[----:B--2---:R-:W-:Y:S01]  /*e8e0*/  FADD.FTZ R2, R198, R56 ;  /* 0x00000038c6027221 */ /* 0x004fe20000010000 */
[C---:B-1----:R-:W-:Y:S03]  /*e8f0*/  HMMA.16816.F32.BF16 R4, R40.reuse, R52, R4 ;  /* 0x000000342804723c */ /* 0x042fe60000041804 */
[----:B------:R-:W-:Y:S02]  /*e900*/  FADD.FTZ R57, R190, R2 ;  /* 0x00000002be397221 */ /* 0x000fe40000010000 */
[----:B------:R-:W-:Y:S02]  /*e910*/  FFMA.FTZ R2, R119, c[0x0][0x23c], -R60 ;  /* 0x00008f0077027a23 */ /* 0x000fe4000001083c */
[----:B------:R-:W-:Y:S01]  /*e920*/  FADD.FTZ R56, R185, R0 ;  /* 0x00000000b9387221 */ /* 0x000fe20000010000 */
[C---:B------:R-:W-:Y:S01]  /*e930*/  HMMA.16816.F32.BF16 R8, R40.reuse, R54, R8 ;  /* 0x000000362808723c */ /* 0x040fe20000041808 */
[----:B------:R1:W2:Y:S03]  /*e940*/  MUFU.EX2 R66, R2 ;  /* 0x0000000200427308 */ /* 0x0002a60000000800 */
[----:B------:R-:W-:Y:S02]  /*e950*/  FADD.FTZ R0, R192, R57 ;  /* 0x00000039c0007221 */ /* 0x000fe40000010000 */
[--C-:B------:R-:W-:Y:S02]  /*e960*/  FFMA.FTZ R52, R120, c[0x0][0x23c], -R39.reuse ;  /* 0x00008f0078347a23 */ /* 0x100fe40000010827 */
[C---:B----4-:R-:W-:Y:S03]  /*e970*/  HMMA.16816.F32.BF16 R12, R40.reuse, R44, R12 ;  /* 0x0000002c280c723c */ /* 0x050fe6000004180c */
[----:B------:R4:W-:Y:S04]  /*e980*/  MUFU.EX2 R65, R52 ;  /* 0x0000003400417308 */ /* 0x0009e80000000800 */
[----:B------:R-:W-:Y:S01]  /*e990*/  FFMA.FTZ R44, R195, c[0x0][0x23c], -R60 ;  /* 0x00008f00c32c7a23 */ /* 0x000fe2000001083c */
[C---:B------:R-:W-:Y:S05]  /*e9a0*/  HMMA.16816.F32.BF16 R16, R40.reuse, R46, R16 ;  /* 0x0000002e2810723c */ /* 0x040fea0000041810 */
[----:B------:R5:W-:Y:S03]  /*e9b0*/  MUFU.EX2 R63, R44 ;  /* 0x0000002c003f7308 */ /* 0x000be60000000800 */
[C---:B------:R-:W-:Y:S04]  /*e9c0*/  HMMA.16816.F32.BF16 R20, R40.reuse, R48, R20 ;  /* 0x000000302814723c */ /* 0x040fe80000041814 */
[----:B-1----:R-:W-:Y:S02]  /*e9d0*/  FADD.FTZ R2, R189, R56 ;  /* 0x00000038bd027221 */ /* 0x002fe40000010000 */
[----:B------:R-:W-:Y:S02]  /*e9e0*/  FADD.FTZ R56, R186, R0 ;  /* 0x00000000ba387221 */ /* 0x000fe40000010000 */
[----:B------:R-:W-:Y:S01]  /*e9f0*/  FADD.FTZ R0, R182, R2 ;  /* 0x00000002b6007221 */ /* 0x000fe20000010000 */
[C---:B------:R-:W-:Y:S01]  /*ea00*/  HMMA.16816.F32.BF16 R24, R40.reuse, R50, R24 ;  /* 0x000000322818723c */ /* 0x040fe20000041818 */
[----:B----4-:R-:W1:Y:S02]  /*ea10*/  LDSM.16.MT88.4 R52, [R212+0x10800] ;  /* 0x01080000d434783b */ /* 0x010e640000004200 */
[----:B------:R-:W-:Y:S02]  /*ea20*/  FADD.FTZ R0, R178, R0 ;  /* 0x00000000b2007221 */ /* 0x000fe40000010000 */
[----:B------:R-:W-:Y:S02]  /*ea30*/  FADD.FTZ R2, R184, R56 ;  /* 0x00000038b8027221 */ /* 0x000fe40000010000 */
[----:B------:R-:W-:Y:S02]  /*ea40*/  FADD.FTZ R0, R176, R0 ;  /* 0x00000000b0007221 */ /* 0x000fe40000010000 */
[--C-:B------:R-:W-:Y:S03]  /*ea50*/  FFMA.FTZ R56, R196, c[0x0][0x23c], -R39.reuse ;  /* 0x00008f00c4387a23 */ /* 0x100fe60000010827 */
[----:B------:R-:W-:Y:S01]  /*ea60*/  FADD.FTZ R0, R175, R0 ;  /* 0x00000000af007221 */ /* 0x000fe20000010000 */
[----:B------:R4:W1:Y:S01]  /*ea70*/  MUFU.EX2 R64, R56 ;  /* 0x0000003800407308 */ /* 0x0008620000000800 */
[----:B------:R-:W-:Y:S02]  /*ea80*/  FADD.FTZ R2, R177, R2 ;  /* 0x00000002b1027221 */ /* 0x000fe40000010000 */
[----:B------:R-:W-:Y:S02]  /*ea90*/  FADD.FTZ R0, R171, R0 ;  /* 0x00000000ab007221 */ /* 0x000fe40000010000 */
[----:B------:R-:W-:Y:S02]  /*eaa0*/  FADD.FTZ R2, R179, R2 ;  /* 0x00000002b3027221 */ /* 0x000fe40000010000 */
[----:B-----5:R-:W-:Y:S02]  /*eab0*/  FADD.FTZ R44, R172, R0 ;  /* 0x00000000ac2c7221 */ /* 0x020fe40000010000 */
[----:B------:R-:W-:Y:S02]  /*eac0*/  FFMA.FTZ R0, R123, c[0x0][0x23c], -R60 ;  /* 0x00008f007b007a23 */ /* 0x000fe4000001083c */
[--C-:B------:R-:W-:Y:S02]  /*ead0*/  FFMA.FTZ R48, R124, c[0x0][0x23c], -R39.reuse ;  /* 0x00008f007c307a23 */ /* 0x100fe40000010827 */
[----:B------:R-:W-:Y:S01]  /*eae0*/  FADD.FTZ R2, R174, R2 ;  /* 0x00000002ae027221 */ /* 0x000fe20000010000 */
[----:B------:R5:W2:Y:S03]  /*eaf0*/  MUFU.EX2 R62, R0 ;  /* 0x00000000003e7308 */ /* 0x000aa60000000800 */
[----:B------:R-:W-:Y:S04]  /*eb00*/  FADD.FTZ R2, R173, R2 ;  /* 0x00000002ad027221 */ /* 0x000fe80000010000 */
[----:B----4-:R-:W-:Y:S03]  /*eb10*/  FADD.FTZ R56, R170, R2 ;  /* 0x00000002aa387221 */ /* 0x010fe60000010000 */
[----:B------:R4:W-:Y:S01]  /*eb20*/  MUFU.EX2 R61, R48 ;  /* 0x00000030003d7308 */ /* 0x0009e20000000800 */
[----:B------:R-:W-:Y:S02]  /*eb30*/  FADD.FTZ R2, R168, R44 ;  /* 0x0000002ca8027221 */ /* 0x000fe40000010000 */
[----:B------:R-:W-:Y:S01]  /*eb40*/  FADD.FTZ R56, R169, R56 ;  /* 0x00000038a9387221 */ /* 0x000fe20000010000 */
[----:B------:R-:W4:Y:S01]  /*eb50*/  LDSM.16.MT88.4 R44, [R134+0x11000] ;  /* 0x01100000862c783b */ /* 0x000f220000004200 */
[C---:B-1----:R-:W-:Y:S07]  /*eb60*/  HMMA.16816.F32.BF16 R28, R40.reuse, R52, R28 ;  /* 0x00000034281c723c */ /* 0x042fee000004181c */
[----:B------:R-:W-:Y:S01]  /*eb70*/  FFMA.FTZ R52, R126, c[0x0][0x23c], -R60 ;  /* 0x00008f007e347a23 */ /* 0x000fe2000001083c */
[----:B------:R-:W-:Y:S03]  /*eb80*/  HMMA.16816.F32.BF16 R32, R40, R54, R32 ;  /* 0x000000362820723c */ /* 0x000fe60000041820 */
[----:B------:R1:W-:Y:S01]  /*eb90*/  MUFU.EX2 R58, R52 ;  /* 0x00000034003a7308 */ /* 0x0003e20000000800 */
[----:B-----5:R-:W-:Y:S02]  /*eba0*/  FADD.FTZ R0, R167, R2 ;  /* 0x00000002a7007221 */ /* 0x020fe40000010000 */
[----:B------:R-:W-:Y:S01]  /*ebb0*/  FADD.FTZ R2, R166, R56 ;  /* 0x00000038a6027221 */ /* 0x000fe20000010000 */
[----:B---3--:R-:W-:Y:S01]  /*ebc0*/  F2FP.BF16.PACK_AB R40, R68, R69 ;  /* 0x000000454428723e */ /* 0x008fe200000010ff */
[----:B------:R-:W-:Y:S01]  /*ebd0*/  FADD.FTZ R0, R164, R0 ;  /* 0x00000000a4007221 */ /* 0x000fe20000010000 */
[----:B--2---:R-:W-:Y:S03]  /*ebe0*/  F2FP.BF16.PACK_AB R41, R66, R67 ;  /* 0x000000434229723e */ /* 0x004fe600000010ff */
[----:B------:R-:W-:Y:S01]  /*ebf0*/  FADD.FTZ R2, R165, R2 ;  /* 0x00000002a5027221 */ /* 0x000fe20000010000 */
[----:B------:R-:W-:Y:S01]  /*ec00*/  F2FP.BF16.PACK_AB R42, R64, R65 ;  /* 0x00000041402a723e */ /* 0x000fe200000010ff */
[----:B------:R-:W-:Y:S01]  /*ec10*/  FADD.FTZ R0, R163, R0 ;  /* 0x00000000a3007221 */ /* 0x000fe20000010000 */
[----:B------:R-:W-:Y:S01]  /*ec20*/  F2FP.BF16.PACK_AB R43, R62, R63 ;  /* 0x0000003f3e2b723e */ /* 0x000fe200000010ff */
[----:B----4-:R-:W-:Y:S02]  /*ec30*/  FADD.FTZ R48, R162, R2 ;  /* 0x00000002a2307221 */ /* 0x010fe40000010000 */
[--C-:B------:R-:W-:Y:S02]  /*ec40*/  FFMA.FTZ R2, R125, c[0x0][0x23c], -R39.reuse ;  /* 0x00008f007d027a23 */ /* 0x100fe40000010827 */
[----:B------:R-:W-:Y:S02]  /*ec50*/  FADD.FTZ R0, R160, R0 ;  /* 0x00000000a0007221 */ /* 0x000fe40000010000 */
[----:B------:R-:W-:Y:S01]  /*ec60*/  FADD.FTZ R56, R161, R48 ;  /* 0x00000030a1387221 */ /* 0x000fe20000010000 */
[----:B------:R2:W3:Y:S01]  /*ec70*/  MUFU.EX2 R59, R2 ;  /* 0x00000002003b7308 */ /* 0x0004e20000000800 */
[----:B------:R-:W-:Y:S01]  /*ec80*/  FADD.FTZ R0, R159, R0 ;  /* 0x000000009f007221 */ /* 0x000fe20000010000 */
[----:B------:R-:W4:Y:S03]  /*ec90*/  LDSM.16.MT88.4 R48, [R213+0x11000] ;  /* 0x01100000d530783b */ /* 0x000f260000004200 */
[----:B------:R-:W-:Y:S01]  /*eca0*/  FADD.FTZ R0, R155, R0 ;  /* 0x000000009b007221 */ /* 0x000fe20000010000 */
[C---:B------:R-:W-:Y:S04]  /*ecb0*/  HMMA.16816.F32.BF16 R4, R40.reuse, R44, R4 ;  /* 0x0000002c2804723c */ /* 0x040fe80000041804 */
[----:B-1----:R-:W1:Y:S03]  /*ecc0*/  LDSM.16.MT88.4 R52, [R135+0x11000] ;  /* 0x011000008734783b */ /* 0x002e660000004200 */
[--C-:B------:R-:W-:Y:S01]  /*ecd0*/  FFMA.FTZ R44, R205, c[0x0][0x23c], -R39.reuse ;  /* 0x00008f00cd2c7a23 */ /* 0x100fe20000010827 */
[C---:B------:R-:W-:Y:S04]  /*ece0*/  HMMA.16816.F32.BF16 R8, R40.reuse, R46, R8 ;  /* 0x0000002e2808723c */ /* 0x040fe80000041808 */
[----:B------:R-:W-:Y:S02]  /*ecf0*/  FFMA.FTZ R39, R206, c[0x0][0x23c], -R39 ;  /* 0x00008f00ce277a23 */ /* 0x000fe40000010827 */
[----:B--2---:R-:W-:Y:S01]  /*ed00*/  FADD.FTZ R2, R157, R56 ;  /* 0x000000389d027221 */ /* 0x004fe20000010000 */
[----:B---3--:R-:W-:Y:S05]  /*ed10*/  F2FP.BF16.PACK_AB R164, R59, R61 ;  /* 0x0000003d3ba4723e */ /* 0x008fea00000010ff */
[----:B------:R-:W-:Y:S02]  /*ed20*/  FADD.FTZ R57, R158, R2 ;  /* 0x000000029e397221 */ /* 0x000fe40000010000 */
[----:B------:R-:W-:Y:S02]  /*ed30*/  FFMA.FTZ R2, R204, c[0x0][0x23c], -R60 ;  /* 0x00008f00cc027a23 */ /* 0x000fe4000001083c */
[----:B------:R-:W-:Y:S02]  /*ed40*/  FADD.FTZ R56, R154, R0 ;  /* 0x000000009a387221 */ /* 0x000fe40000010000 */
[----:B------:R-:W-:Y:S02]  /*ed50*/  FADD.FTZ R0, R156, R57 ;  /* 0x000000399c007221 */ /* 0x000fe40000010000 */
[----:B------:R-:W-:Y:S01]  /*ed60*/  FADD.FTZ R56, R152, R56 ;  /* 0x0000003898387221 */ /* 0x000fe20000010000 */
[----:B------:R2:W3:Y:S01]  /*ed70*/  MUFU.EX2 R57, R2 ;  /* 0x0000000200397308 */ /* 0x0004e20000000800 */
[----:B------:R-:W-:Y:S01]  /*ed80*/  FFMA.FTZ R60, R38, c[0x0][0x23c], -R60 ;  /* 0x00008f00263c7a23 */ /* 0x000fe2000001083c */
[----:B------:R-:W-:Y:S01]  /*ed90*/  LDSM.16.MT88.4 R156, [R135+0x11800] ;  /* 0x01180000879c783b */ /* 0x000fe20000004200 */
[C---:B----4-:R-:W-:Y:S07]  /*eda0*/  HMMA.16816.F32.BF16 R12, R40.reuse, R48, R12 ;  /* 0x00000030280c723c */ /* 0x050fee000004180c */
        /* <DEDUP_REMOVED lines=12> */
[----:B------:R-:W-:Y:S02]  /*ee70*/  FADD.FTZ R0, R148, R0 ;  /* 0x0000000094007221 */ /* 0x000fe40000010000 */
[----:B------:R-:W-:Y:S01]  /*ee80*/  FADD.FTZ R2, R146, R2 ;  /* 0x0000000292027221 */ /* 0x000fe20000010000 */
[----:B------:R-:W-:Y:S01]  /*ee90*/  LDSM.16.MT88.4 R148, [R213+0x11800] ;  /* 0x01180000d594783b */ /* 0x000fe20000004200 */
[----:B------:R-:W3:Y:S01]  /*eea0*/  MUFU.EX2 R39, R37 ;  /* 0x0000002500277308 */ /* 0x000ee20000000800 */
        /* <DEDUP_REMOVED lines=10> */
[----:B------:R-:W-:Y:S02]  /*ef50*/  FADD.FTZ R0, R136, R0 ;  /* 0x0000000088007221 */ /* 0x000fe40000010000 */
[----:B------:R-:W-:Y:S01]  /*ef60*/  FADD.FTZ R2, R137, R2 ;  /* 0x0000000289027221 */ /* 0x000fe20000010000 */
[----:B------:R-:W2:Y:S01]  /*ef70*/  LDSM.16.MT88.4 R140, [R134+0x11800] ;  /* 0x01180000868c783b */ /* 0x000ea20000004200 */
[----:B------:R-:W-:Y:S01]  /*ef80*/  FADD.FTZ R0, R133, R0 ;  /* 0x0000000085007221 */ /* 0x000fe20000010000 */
[----:B------:R-:W-:Y:S01]  /*ef90*/  MOV R133, R3 ;  /* 0x0000000300857202 */ /* 0x000fe20000000f00 */
[----:B------:R-:W-:Y:S01]  /*efa0*/  FADD.FTZ R2, R132, R2 ;  /* 0x0000000284027221 */ /* 0x000fe20000010000 */
[----:B---3--:R-:W-:Y:S01]  /*efb0*/  F2FP.BF16.PACK_AB R167, R60, R39 ;  /* 0x000000273ca7723e */ /* 0x008fe200000010ff */
[----:B------:R-:W-:Y:S01]  /*efc0*/  FADD.FTZ R0, R130, R0 ;  /* 0x0000000082007221 */ /* 0x000fe20000010000 */
[----:B------:R-:W-:Y:S01]  /*efd0*/  MOV R132, R36 ;  /* 0x0000002400847202 */ /* 0x000fe20000000f00 */
        /* <DEDUP_REMOVED lines=62> */
.L_x_2212:
[----:B--2---:R-:W2:Y:S04]  /*f3c0*/  LDL.LU R5, [R1+0x10] ;  /* 0x0000100001057983 */ /* 0x004ea80000300800 */
[----:B-1----:R-:W3:Y:S04]  /*f3d0*/  LDL.LU R4, [R1+0x14] ;  /* 0x0000140001047983 */ /* 0x002ee80000300800 */
[----:B------:R-:W4:Y:S04]  /*f3e0*/  LDL.LU R50, [R1+0x2c] ;  /* 0x00002c0001327983 */ /* 0x000f280000300800 */
[----:B------:R-:W5:Y:S04]  /*f3f0*/  LDL.LU R49, [R1+0x30] ;  /* 0x0000300001317983 */ /* 0x000f680000300800 */
[----:B------:R-:W5:Y:S04]  /*f400*/  LDL.LU R48, [R1+0x34] ;  /* 0x0000340001307983 */ /* 0x000f680000300800 */
[----:B------:R-:W1:Y:S02]  /*f410*/  S2R R46, SR_TID.X ;  /* 0x00000000002e7919 */ /* 0x000e640000002100 */
[----:B-1----:R-:W-:-:S04]  /*f420*/  SHF.R.S32.HI R6, RZ, 0x1f, R46 ;  /* 0x0000001fff067819 */ /* 0x002fc8000001142e */
[----:B------:R-:W-:-:S04]  /*f430*/  LEA.HI R45, R6, R46, RZ, 0x5 ;  /* 0x0000002e062d7211 */ /* 0x000fc800078f28ff */
[----:B------:R-:W-:Y:S01]  /*f440*/  SHF.R.S32.HI R8, RZ, 0x5, R45 ;  /* 0x00000005ff087819 */ /* 0x000fe2000001142d */
[----:B------:R-:W-:Y:S01]  /*f450*/  IMAD.MOV.U32 R9, RZ, RZ, -0x20 ;  /* 0xffffffe0ff097424 */ /* 0x000fe200078e00ff */
[----:B------:R-:W1:Y:S01]  /*f460*/  S2R R47, SR_CTAID.X ;  /* 0x00000000002f7919 */ /* 0x000e620000002500 */
[----:B------:R-:W-:Y:S03]  /*f470*/  BSSY B0, `(.L_x_2217) ;  /* 0x0000097000007945 */ /* 0x000fe60003800000 */
[----:B------:R-:W-:Y:S06]  /*f480*/  BAR.SYNC.DEFER_BLOCKING 0x0 ;  /* 0x0000000000007b1d */ /* 0x000fec0000010000 */
[----:B--2---:R-:W2:Y:S04]  /*f490*/  SHFL.BFLY PT, R0, R5, 0x2, 0x1f ;  /* 0x0c401f0005007f89 */ /* 0x004ea800000e0000 */
[----:B---3--:R-:W3:Y:S01]  /*f4a0*/  SHFL.BFLY PT, R2, R4, 0x2, 0x1f ;  /* 0x0c401f0004027f89 */ /* 0x008ee200000e0000 */
[----:B--2---:R-:W-:-:S02]  /*f4b0*/  FADD.FTZ R0, R0, R5 ;  /* 0x0000000500007221 */ /* 0x004fc40000010000 */
[----:B---3--:R-:W-:-:S03]  /*f4c0*/  FADD.FTZ R2, R2, R4 ;  /* 0x0000000402027221 */ /* 0x008fc60000010000 */
[----:B------:R-:W2:Y:S04]  /*f4d0*/  SHFL.BFLY PT, R5, R0, 0x1, 0x1f ;  /* 0x0c201f0000057f89 */ /* 0x000ea800000e0000 */
[----:B------:R-:W3:Y:S01]  /*f4e0*/  SHFL.BFLY PT, R4, R2, 0x1, 0x1f ;  /* 0x0c201f0002047f89 */ /* 0x000ee200000e0000 */
[----:B--2---:R-:W-:-:S05]  /*f4f0*/  FADD.FTZ R37, R0, R5 ;  /* 0x0000000500257221 */ /* 0x004fca0000010000 */
[----:B------:R-:W-:Y:S01]  /*f500*/  FSETP.NE.FTZ.AND P4, PT, R37, RZ, PT ;  /* 0x000000ff2500720b */ /* 0x000fe20003f95000 */
[----:B---3--:R-:W-:Y:S01]  /*f510*/  FADD.FTZ R39, R2, R4 ;  /* 0x0000000402277221 */ /* 0x008fe20000010000 */
[----:B------:R-:W-:Y:S02]  /*f520*/  LEA.HI R5, R6, R46, RZ, 0x2 ;  /* 0x0000002e06057211 */ /* 0x000fe400078f10ff */
[----:B------:R-:W-:Y:S02]  /*f530*/  MOV R0, 0x3f800000 ;  /* 0x3f80000000007802 */ /* 0x000fe40000000f00 */
[--C-:B------:R-:W-:Y:S02]  /*f540*/  SHF.R.S32.HI R7, RZ, 0x2, R5.reuse ;  /* 0x00000002ff077819 */ /* 0x100fe40000011405 */
[----:B------:R-:W-:Y:S02]  /*f550*/  SHF.R.S32.HI R2, RZ, 0x1f, R5 ;  /* 0x0000001fff027819 */ /* 0x000fe40000011405 */
[----:B------:R-:W-:-:S02]  /*f560*/  FSETP.NE.FTZ.AND P3, PT, R39, RZ, PT ;  /* 0x000000ff2700720b */ /* 0x000fc40003f75000 */
[----:B------:R-:W-:Y:S01]  /*f570*/  LOP3.LUT R4, R5, 0x1ffffffc, RZ, 0xc0, !PT ;  /* 0x1ffffffc05047812 */ /* 0x000fe200078ec0ff */
[----:B------:R-:W2:Y:S01]  /*f580*/  @P4 MUFU.RCP R0, R37 ;  /* 0x0000002500004308 */ /* 0x000ea20000001000 */
[----:B------:R-:W-:Y:S02]  /*f590*/  LEA.HI R2, R2, R7, RZ, 0x3 ;  /* 0x0000000702027211 */ /* 0x000fe400078f18ff */
[----:B------:R-:W-:Y:S02]  /*f5a0*/  IADD3 R5, -R4, R46, RZ ;  /* 0x0000002e04057210 */ /* 0x000fe40007ffe1ff */
[----:B------:R-:W-:Y:S02]  /*f5b0*/  LOP3.LUT R4, R2, 0xfffffff8, RZ, 0xc0, !PT ;  /* 0xfffffff802047812 */ /* 0x000fe400078ec0ff */
[----:B------:R-:W-:Y:S02]  /*f5c0*/  MOV R2, 0x3f800000 ;  /* 0x3f80000000027802 */ /* 0x000fe40000000f00 */
[----:B------:R-:W-:-:S02]  /*f5d0*/  IADD3 R7, R7, -R4, RZ ;  /* 0x8000000407077210 */ /* 0x000fc40007ffe0ff */
[----:B------:R-:W-:Y:S02]  /*f5e0*/  LEA.HI R4, R6, R46, RZ, 0x4 ;  /* 0x0000002e06047211 */ /* 0x000fe400078f20ff */
[----:B------:R-:W3:Y:S01]  /*f5f0*/  @P3 MUFU.RCP R2, R39 ;  /* 0x0000002700023308 */ /* 0x000ee20000001000 */
[C---:B--2---:R-:W-:Y:S02]  /*f600*/  FMUL.FTZ R136, R0.reuse, R136 ;  /* 0x0000008800887220 */ /* 0x044fe40000410000 */
        /* <DEDUP_REMOVED lines=15> */
[----:B------:R-:W-:Y:S02]  /*f700*/  LOP3.LUT R0, R4, 0xfffffff0, RZ, 0xc0, !PT ;  /* 0xfffffff004007812 */ /* 0x000fe400078ec0ff */
[----:B------:R-:W-:-:S02]  /*f710*/  SHF.R.S32.HI R44, RZ, 0x4, R4 ;  /* 0x00000004ff2c7819 */ /* 0x000fc40000011404 */
[----:B------:R-:W-:Y:S01]  /*f720*/  IADD3 R38, -R0, R46, RZ ;  /* 0x0000002e00267210 */ /* 0x000fe20007ffe1ff */
[----:B------:R-:W-:Y:S02]  /*f730*/  IMAD R8, R8, 0x200, R5 ;  /* 0x0000020008087824 */ /* 0x000fe400078e0205 */
[----:B------:R-:W-:Y:S01]  /*f740*/  IMAD.SHL.U32 R0, R44, 0x40, RZ ;  /* 0x000000402c007824 */ /* 0x000fe200078e00ff */
[----:B------:R-:W-:Y:S02]  /*f750*/  LEA.HI R5, R38, R38, RZ, 0x1 ;  /* 0x0000002626057211 */ /* 0x000fe400078f08ff */
[----:B------:R-:W-:Y:S01]  /*f760*/  SHF.L.U32 R4, R7, 0x6, RZ ;  /* 0x0000000607047819 */ /* 0x000fe200000006ff */
[----:B---3--:R-:W-:Y:S01]  /*f770*/  FMUL.FTZ R139, R2, R139 ;  /* 0x0000008b028b7220 */ /* 0x008fe20000410000 */
[----:B------:R-:W-:Y:S01]  /*f780*/  LOP3.LUT R0, R0, 0x1c0, RZ, 0xc0, !PT ;  /* 0x000001c000007812 */ /* 0x000fe200078ec0ff */
        /* <DEDUP_REMOVED lines=15> */
[----:B------:R-:W-:Y:S02]  /*f880*/  SHF.L.U32 R2, R5, 0x2, RZ ;  /* 0x0000000205027819 */ /* 0x000fe400000006ff */
[----:B------:R-:W-:Y:S02]  /*f890*/  LOP3.LUT R4, R4, 0x1c0, RZ, 0xc0, !PT ;  /* 0x000001c004047812 */ /* 0x000fe400078ec0ff */
[----:B------:R-:W-:Y:S02]  /*f8a0*/  LOP3.LUT R6, R0, 0x38, R2, 0xf8, !PT ;  /* 0x0000003800067812 */ /* 0x000fe400078ef802 */
[----:B------:R-:W-:Y:S02]  /*f8b0*/  R2P PR, R7, 0x6 ;  /* 0x0000000607007804 */ /* 0x000fe40000000000 */
[----:B------:R-:W-:Y:S02]  /*f8c0*/  SHF.R.U32.HI R0, RZ, 0x3, R0 ;  /* 0x00000003ff007819 */ /* 0x000fe40000011600 */
[----:B------:R-:W-:-:S02]  /*f8d0*/  LEA.HI R2, R4, R4, RZ, 0x1d ;  /* 0x0000000404027211 */ /* 0x000fc400078fe8ff */
[----:B------:R-:W-:Y:S02]  /*f8e0*/  LOP3.LUT R4, R5, 0xffffffe, RZ, 0xc0, !PT ;  /* 0x0ffffffe05047812 */ /* 0x000fe400078ec0ff */
[----:B------:R-:W-:Y:S02]  /*f8f0*/  LOP3.LUT R7, R7, 0x1, RZ, 0xc0, !PT ;  /* 0x0000000107077812 */ /* 0x000fe400078ec0ff */
[----:B------:R-:W-:Y:S02]  /*f900*/  LOP3.LUT R6, R6, R0, RZ, 0x3c, !PT ;  /* 0x0000000006067212 */ /* 0x000fe400078e3cff */
[----:B------:R-:W-:Y:S02]  /*f910*/  LEA R2, R8, R2, 0x1 ;  /* 0x0000000208027211 */ /* 0x000fe400078e08ff */
[----:B------:R-:W-:Y:S01]  /*f920*/  IADD3 R0, R38, -R4, RZ ;  /* 0x8000000426007210 */ /* 0x000fe20007ffe0ff */
[----:B------:R-:W-:Y:S01]  /*f930*/  IMAD.MOV.U32 R4, RZ, RZ, 0x40 ;  /* 0x00000040ff047424 */ /* 0x000fe200078e00ff */
[----:B------:R-:W-:-:S02]  /*f940*/  ISETP.NE.U32.AND P0, PT, R7, 0x1, PT ;  /* 0x000000010700780c */ /* 0x000fc40003f05070 */
[----:B------:R-:W-:Y:S01]  /*f950*/  SHF.L.U32 R5, R2, 0x2, RZ ;  /* 0x0000000202057819 */ /* 0x000fe200000006ff */
[----:B------:R-:W-:Y:S01]  /*f960*/  STS.64 [R2.X4], R136 ;  /* 0x0000008802007388 */ /* 0x000fe20000004a00 */
[----:B------:R-:W-:Y:S02]  /*f970*/  SEL R9, R9, 0x20, !P0 ;  /* 0x0000002009097807 */ /* 0x000fe40004000000 */
[----:B------:R-:W-:Y:S01]  /*f980*/  SEL R4, R4, 0xffffffc0, !P1 ;  /* 0xffffffc004047807 */ /* 0x000fe20004800000 */
[----:B------:R2:W-:Y:S01]  /*f990*/  STS.64 [R2.X4+0x800], R138 ;  /* 0x0008008a02007388 */ /* 0x0005e20000004a00 */
[----:B------:R-:W-:Y:S02]  /*f9a0*/  LEA R0, R0, R6, 0x2 ;  /* 0x0000000600007211 */ /* 0x000fe400078e10ff */
[C---:B------:R-:W-:Y:S01]  /*f9b0*/  IADD3 R6, R5.reuse, R9, RZ ;  /* 0x0000000905067210 */ /* 0x040fe20007ffe0ff */
[----:B------:R-:W-:-:S03]  /*f9c0*/  IMAD.IADD R8, R5, 0x1, R4 ;  /* 0x0000000105087824 */ /* 0x000fc600078e0204 */
[----:B------:R-:W-:Y:S01]  /*f9d0*/  IADD3 R7, R6, R4, RZ ;  /* 0x0000000406077210 */ /* 0x000fe20007ffe0ff */
[----:B------:R-:W-:Y:S04]  /*f9e0*/  STS.64 [R6], R140 ;  /* 0x0000008c06007388 */ /* 0x000fe80000000a00 */
[----:B------:R3:W-:Y:S04]  /*f9f0*/  STS.64 [R6+0x800], R142 ;  /* 0x0008008e06007388 */ /* 0x0007e80000000a00 */
[----:B------:R-:W-:Y:S01]  /*fa00*/  STS.64 [R8], R144 ;  /* 0x0000009008007388 */ /* 0x000fe20000000a00 */
[----:B--2---:R-:W-:-:S02]  /*fa10*/  IADD3 R2, R5, 0x80, RZ ;  /* 0x0000008005027810 */ /* 0x004fc40007ffe0ff */
[----:B------:R-:W-:-:S04]  /*fa20*/  @P2 IADD3 R2, R5, -0x80, RZ ;  /* 0xffffff8005022810 */ /* 0x000fc80007ffe0ff */
[-C--:B------:R-:W-:Y:S01]  /*fa30*/  IADD3 R5, R9, R2.reuse, RZ ;  /* 0x0000000209057210 */ /* 0x080fe20007ffe0ff */
[----:B------:R-:W-:Y:S01]  /*fa40*/  STS.64 [R8+0x800], R146 ;  /* 0x0008009208007388 */ /* 0x000fe20000000a00 */
[----:B---3--:R-:W-:-:S03]  /*fa50*/  IADD3 R6, R4, R2, RZ ;  /* 0x0000000204067210 */ /* 0x008fc60007ffe0ff */
[----:B------:R-:W-:Y:S01]  /*fa60*/  IMAD.IADD R4, R4, 0x1, R5 ;  /* 0x0000000104047824 */ /* 0x000fe200078e0205 */
[----:B------:R-:W-:Y:S04]  /*fa70*/  STS.64 [R7], R148 ;  /* 0x0000009407007388 */ /* 0x000fe80000000a00 */
[----:B------:R-:W-:Y:S04]  /*fa80*/  STS.64 [R7+0x800], R150 ;  /* 0x0008009607007388 */ /* 0x000fe80000000a00 */
[----:B------:R-:W-:Y:S04]  /*fa90*/  STS.64 [R2], R152 ;  /* 0x0000009802007388 */ /* 0x000fe80000000a00 */
[----:B------:R2:W-:Y:S04]  /*faa0*/  STS.64 [R2+0x800], R154 ;  /* 0x0008009a02007388 */ /* 0x0005e80000000a00 */
[----:B------:R-:W-:Y:S04]  /*fab0*/  STS.64 [R5], R156 ;  /* 0x0000009c05007388 */ /* 0x000fe80000000a00 */
[----:B------:R-:W-:Y:S04]  /*fac0*/  STS.64 [R5+0x800], R158 ;  /* 0x0008009e05007388 */ /* 0x000fe80000000a00 */
[----:B------:R-:W-:Y:S04]  /*fad0*/  STS.64 [R6], R160 ;  /* 0x000000a006007388 */ /* 0x000fe80000000a00 */
[----:B------:R3:W-:Y:S04]  /*fae0*/  STS.64 [R6+0x800], R162 ;  /* 0x000800a206007388 */ /* 0x0007e80000000a00 */
[----:B------:R-:W-:Y:S04]  /*faf0*/  STS.64 [R4], R164 ;  /* 0x000000a404007388 */ /* 0x000fe80000000a00 */
[----:B------:R1:W-:Y:S04]  /*fb00*/  STS.64 [R4+0x800], R166 ;  /* 0x000800a604007388 */ /* 0x0003e80000000a00 */
[----:B------:R-:W-:Y:S06]  /*fb10*/  BAR.SYNC.DEFER_BLOCKING 0x0 ;  /* 0x0000000000007b1d */ /* 0x000fec0000010000 */
[----:B--2---:R-:W2:Y:S04]  /*fb20*/  S2R R2, SR_CTAID.Z ;  /* 0x0000000000027919 */ /* 0x004ea80000002700 */
[----:B---3--:R-:W3:Y:S01]  /*fb30*/  S2R R6, SR_CTAID.Y ;  /* 0x0000000000067919 */ /* 0x008ee20000002600 */
[----:B------:R-:W2:Y:S01]  /*fb40*/  @P4 MUFU.LG2 R5, R37 ;  /* 0x0000002500054308 */ /* 0x000ea20000000c00 */
[----:B-1----:R-:W-:-:S07]  /*fb50*/  LOP3.LUT R4, R45, 0xffffffe0, RZ, 0xc0, !PT ;  /* 0xffffffe02d047812 */ /* 0x002fce00078ec0ff */
[----:B------:R-:W1:Y:S01]  /*fb60*/  @P3 MUFU.LG2 R39, R39 ;  /* 0x0000002700273308 */ /* 0x000e620000000c00 */
[----:B------:R-:W1:Y:S01]  /*fb70*/  LDS.128 R40, [R0.X4] ;  /* 0x0000000000287984 */ /* 0x000e620000004c00 */
[----:B------:R-:W-:-:S03]  /*fb80*/  IADD3 R4, -R4, R46, RZ ;  /* 0x0000002e04047210 */ /* 0x000fc60007ffe1ff */
[----:B------:R-:W1:Y:S01]  /*fb90*/  LDS.128 R32, [R0.X4+0x800] ;  /* 0x0008000000207984 */ /* 0x000e620000004c00 */
[----:B------:R-:W-:-:S03]  /*fba0*/  LOP3.LUT P0, RZ, R4, 0x3, RZ, 0xc0, !PT ;  /* 0x0000000304ff7812 */ /* 0x000fc6000780c0ff */
[----:B------:R-:W1:Y:S04]  /*fbb0*/  LDS.128 R28, [R0.X4+0x1000] ;  /* 0x00100000001c7984 */ /* 0x000e680000004c00 */
[----:B------:R-:W1:Y:S04]  /*fbc0*/  LDS.128 R24, [R0.X4+0x1800] ;  /* 0x0018000000187984 */ /* 0x000e680000004c00 */
[----:B------:R-:W1:Y:S04]  /*fbd0*/  LDS.128 R20, [R0.X4+0x2000] ;  /* 0x0020000000147984 */ /* 0x000e680000004c00 */
[----:B------:R-:W1:Y:S04]  /*fbe0*/  LDS.128 R16, [R0.X4+0x2800] ;  /* 0x0028000000107984 */ /* 0x000e680000004c00 */
[----:B------:R-:W1:Y:S04]  /*fbf0*/  LDS.128 R12, [R0.X4+0x3000] ;  /* 0x00300000000c7984 */ /* 0x000e680000004c00 */
[----:B------:R4:W5:Y:S01]  /*fc00*/  LDS.128 R8, [R0.X4+0x3800] ;  /* 0x0038000000087984 */ /* 0x0009620000004c00 */
[----:B------:R-:W-:Y:S01]  /*fc10*/  SHF.L.U32 R4, R38, 0x2, RZ ;  /* 0x0000000226047819 */ /* 0x000fe200000006ff */
[----:B--2---:R-:W-:Y:S01]  /*fc20*/  @P4 FMUL.FTZ R38, R5, 0.69314718246459960938 ;  /* 0x3f31721805264820 */ /* 0x004fe20000410000 */
[----:B------:R-:W-:-:S02]  /*fc30*/  SHF.L.U32 R45, R47, 0x6, RZ ;  /* 0x000000062f2d7819 */ /* 0x000fc400000006ff */
[----:B------:R-:W-:Y:S01]  /*fc40*/  SHF.R.S32.HI R5, RZ, 0x1f, R4 ;  /* 0x0000001fff057819 */ /* 0x000fe20000011404 */
[----:B------:R-:W-:Y:S01]  /*fc50*/  IMAD.MOV.U32 R37, RZ, RZ, -0x800000 ;  /* 0xff800000ff257424 */ /* 0x000fe200078e00ff */
[----:B------:R-:W-:Y:S01]  /*fc60*/  MOV R7, 0xff800000 ;  /* 0xff80000000077802 */ /* 0x000fe20000000f00 */
[----:B------:R-:W-:Y:S01]  /*fc70*/  @P4 FFMA.FTZ R7, R36, c[0x0][0x238], R38 ;  /* 0x00008e0024074a23 */ /* 0x000fe20000010026 */
[----:B----4-:R-:W-:-:S05]  /*fc80*/  IADD3 R0, -R50, RZ, RZ ;  /* 0x000000ff32007210 */ /* 0x010fca0007ffe1ff */
[----:B------:R-:W-:Y:S02]  /*fc90*/  IMAD R2, R0, c[0x0][0x1c0], R2 ;  /* 0x0000700000027a24 */ /* 0x000fe400078e0202 */
[----:B---3--:R-:W-:-:S04]  /*fca0*/  IMAD R0, R6, c[0x0][0x210], R50 ;  /* 0x0000840006007a24 */ /* 0x008fc800078e0232 */
[----:B------:R-:W-:Y:S02]  /*fcb0*/  IMAD R6, R0, c[0x0][0x1c0], R2 ;  /* 0x0000700000067a24 */ /* 0x000fe400078e0202 */
[----:B-1----:R-:W-:Y:S01]  /*fcc0*/  @P3 FMUL.FTZ R2, R39, 0.69314718246459960938 ;  /* 0x3f31721827023820 */ /* 0x002fe20000410000 */
[----:B-----5:R-:W-:Y:S01]  /*fcd0*/  LEA R0, R48, R49, 0x4 ;  /* 0x0000003130007211 */ /* 0x020fe200078e20ff */
[----:B------:R-:W-:Y:S02]  /*fce0*/  IMAD R6, R6, c[0x0][0x214], R45 ;  /* 0x0000850006067a24 */ /* 0x000fe400078e022d */
[----:B------:R-:W-:Y:S02]  /*fcf0*/  @P3 FFMA.FTZ R37, R3, c[0x0][0x238], R2 ;  /* 0x00008e0003253a23 */ /* 0x000fe40000010002 */
[----:B------:R-:W-:Y:S01]  /*fd00*/  IMAD.WIDE R4, R44, 0x40, R4 ;  /* 0x000000402c047825 */ /* 0x000fe200078e0204 */
[----:B------:R-:W-:Y:S05]  /*fd10*/  @P0 BRA `(.L_x_2218) ;  /* 0x000000c000000947 */ /* 0x000fea0003800000 */
[----:B------:R-:W-:Y:S01]  /*fd20*/  IMAD.MOV.U32 R38, RZ, RZ, -0x40 ;  /* 0xffffffc0ff267424 */ /* 0x000fe200078e00ff */
[----:B------:R-:W-:-:S02]  /*fd30*/  IADD3 R36, R0, 0x8, RZ ;  /* 0x0000000800247810 */ /* 0x000fc40007ffe0ff */
        /* <DEDUP_REMOVED lines=10> */
.L_x_2218:
[----:B------:R-:W-:Y:S05]  /*fde0*/  BSYNC B0 ;  /* 0x0000000000007941 */ /* 0x000fea0003800000 */
.L_x_2217:
[----:B------:R-:W-:-:S05]  /*fdf0*/  IMAD R0, R6, c[0x0][0x22c], RZ ;  /* 0x00008b0006007a24 */ /* 0x000fca00078e02ff */
[----:B-1----:R-:W-:-:S04]  /*fe00*/  IADD3 R3, P0, R0, R4, RZ ;  /* 0x0000000400037210 */ /* 0x002fc80007f1e0ff */
[----:B------:R-:W-:Y:S02]  /*fe10*/  LEA.HI.X.SX32 R0, R0, R5, 0x1, P0 ;  /* 0x0000000500007211 */ /* 0x000fe400000f0eff */
[----:B------:R-:W-:-:S04]  /*fe20*/  LEA R2, P0, R3, c[0x0][0x1d8], 0x2 ;  /* 0x0000760003027a11 */ /* 0x000fc800078010ff */
[----:B------:R-:W-:-:S05]  /*fe30*/  LEA.HI.X R3, R3, c[0x0][0x1dc], R0, 0x2, P0 ;  /* 0x0000770003037a11 */ /* 0x000fca00000f1400 */
        /* <DEDUP_REMOVED lines=9> */
.L_x_2219:
        /* <DEDUP_REMOVED lines=11> */
.L_x_7875:


//--------------------- .text._ZN5flash24flash_fwd_splitkv_kernelI23Flash_fwd_kernel_traitsILi64ELi64ELi256ELi4ELb0ELb0EN7cutlass10bfloat16_tE19Flash_kernel_traitsILi64ELi64ELi256ELi4ES3_EELb1ELb0ELb0ELb0ELb1ELb0ELb0ELb0EEEvNS_16Flash_fwd_paramsE --------------------------
	.section	.text._ZN5flash24flash_fwd_splitkv_kernelI23Flash_fwd_kernel_traitsILi64ELi64ELi256ELi4ELb0ELb0EN7cutlass10bfloat16_tE19Flash_kernel_traitsILi64ELi64ELi256ELi4ES3_EELb1ELb0ELb0ELb0ELb1ELb0ELb0ELb0EEEvNS_16Flash_fwd_paramsE,"ax",@progbits
	.sectioninfo	@"SHI_REGISTERS=255"
	.align	128
        .global         _ZN5flash24flash_fwd_splitkv_kernelI23Flash_fwd_kernel_traitsILi64ELi64ELi256ELi4ELb0ELb0EN7cutlass10bfloat16_tE19Flash_kernel_traitsILi64ELi64ELi256ELi4ES3_EELb1ELb0ELb0ELb0ELb1ELb0ELb0ELb0EEEvNS_16Flash_fwd_paramsE
        .type           _ZN5flash24flash_fwd_splitkv_kernelI23Flash_fwd_kernel_traitsILi64ELi64ELi256ELi4ELb0ELb0EN7cutlass10bfloat16_tE19Flash_kernel_traitsILi64ELi64ELi256ELi4ES3_EELb1ELb0ELb0ELb0ELb1ELb0ELb0ELb0EEEvNS_16Flash_fwd_paramsE,@function
        .size           _ZN5flash24flash_fwd_splitkv_kernelI23Flash_fwd_kernel_traitsILi64ELi64ELi256ELi4ELb0ELb0EN7cutlass10bfloat16_tE19Flash_kernel_traitsILi64ELi64ELi256ELi4ES3_EELb1ELb0ELb0ELb0ELb1ELb0ELb0ELb0EEEvNS_16Flash_fwd_paramsE,(.L_x_7876 - _ZN5flash24flash_fwd_splitkv_kernelI23Flash_fwd_kernel_traitsILi64ELi64ELi256ELi4ELb0ELb0EN7cutlass10bfloat16_tE19Flash_kernel_traitsILi64ELi64ELi256ELi4ES3_EELb1ELb0ELb0ELb0ELb1ELb0ELb0ELb0EEEvNS_16Flash_fwd_paramsE)
        .other          _ZN5flash24flash_fwd_splitkv_kernelI23Flash_fwd_kernel_traitsILi64ELi64ELi256ELi4ELb0ELb0EN7cutlass10bfloat16_tE19Flash_kernel_traitsILi64ELi64ELi256ELi4ES3_EELb1ELb0ELb0ELb0ELb1ELb0ELb0ELb0EEEvNS_16Flash_fwd_paramsE,@"STO_CUDA_ENTRY STV_DEFAULT"
_ZN5flash24flash_fwd_splitkv_kernelI23Flash_fwd_kernel_traitsILi64ELi64ELi256ELi4ELb0ELb0EN7cutlass10bfloat16_tE19Flash_kernel_traitsILi64ELi64ELi256ELi4ES3_EELb1ELb0ELb0ELb0ELb1ELb0ELb0ELb0EEEvNS_16Flash_fwd_paramsE:
.text._ZN5flash24flash_fwd_splitkv_kernelI23Flash_fwd_kernel_traitsILi64ELi64ELi256ELi4ELb0ELb0EN7cutlass10bfloat16_tE19Flash_kernel_traitsILi64ELi64ELi256ELi4ES3_EELb1ELb0ELb0ELb0ELb1ELb0ELb0ELb0EEEvNS_16Flash_fwd_paramsE:
[----:B------:R-:W-:Y:S02]  /*0000*/  MOV R1, c[0x0][0x28] ;  /* 0x00000a0000017a02 */ /* 0x000fe40000000f00 */
[----:B------:R-:W1:Y:S01]  /*0010*/  LDC.U8 R0, c[0x0][0x312] ;  /* 0x0000c480ff007b82 */ /* 0x000e620000000000 */
[----:B------:R-:W2:Y:S01]  /*0020*/  S2R R5, SR_CTAID.Y ;  /* 0x0000000000057919 */ /* 0x000ea20000002600 */
[----:B------:R-:W-:Y:S01]  /*0030*/  ISETP.NE.U32.AND P2, PT, RZ, c[0x0][0x240], PT ;  /* 0x00009000ff007a0c */ /* 0x000fe20003f45070 */
[----:B------:R-:W-:Y:S01]  /*0040*/  IMAD.MOV.U32 R2, RZ, RZ, 0x4 ;  /* 0x00000004ff027424 */ /* 0x000fe200078e00ff */
[----:B------:R-:W-:Y:S01]  /*0050*/  ISETP.EQ.U32.AND P1, PT, RZ, c[0x0][0x248], PT ;  /* 0x00009200ff007a0c */ /* 0x000fe20003f22070 */
[----:B------:R-:W-:Y:S01]  /*0060*/  IMAD.MOV.U32 R244, RZ, RZ, -0x1 ;  /* 0xfffffffffff47424 */ /* 0x000fe200078e00ff */
[----:B------:R-:W-:Y:S01]  /*0070*/  ISETP.NE.AND.EX P2, PT, RZ, c[0x0][0x244], PT, P2 ;  /* 0x00009100ff007a0c */ /* 0x000fe20003f45320 */
[----:B------:R-:W-:Y:S01]  /*0080*/  ULDC.64 UR12, c[0x0][0x118] ;  /* 0x00004600000c7ab9 */ /* 0x000fe20000000a00 */
[----:B------:R-:W-:Y:S01]  /*0090*/  IMAD.MOV.U32 R3, RZ, RZ, -0x1 ;  /* 0xffffffffff037424 */ /* 0x000fe200078e00ff */
[----:B------:R-:W-:Y:S02]  /*00a0*/  ISETP.NE.U32.AND P0, PT, RZ, c[0x0][0x250], PT ;  /* 0x00009400ff007a0c */ /* 0x000fe40003f05070 */
[----:B------:R-:W-:-:S02]  /*00b0*/  IADD3 R1, R1, -0x38, RZ ;  /* 0xffffffc801017810 */ /* 0x000fc40007ffe0ff */
[----:B------:R-:W-:Y:S02]  /*00c0*/  ISETP.NE.AND.EX P0, PT, RZ, c[0x0][0x254], PT, P0 ;  /* 0x00009500ff007a0c */ /* 0x000fe40003f05300 */
[----:B-1----:R-:W-:Y:S01]  /*00d0*/  ISETP.NE.AND P3, PT, R0, RZ, PT ;  /* 0x000000ff0000720c */ /* 0x002fe20003f65270 */
[----:B--2---:R-:W-:-:S03]  /*00e0*/  IMAD.WIDE R6, R5, R2, c[0x0][0x240] ;  /* 0x0000900005067625 */ /* 0x004fc600078e0202 */
[----:B------:R-:W-:Y:S01]  /*00f0*/  ISETP.EQ.OR.EX P1, PT, RZ, c[0x0][0x24c], !P3, P1 ;  /* 0x00009300ff007a0c */ /* 0x000fe20005f22710 */
[----:B------:R-:W-:Y:S01]  /*0100*/  IMAD.WIDE R8, R5, R2, c[0x0][0x248] ;  /* 0x0000920005087625 */ /* 0x000fe200078e0202 */
[----:B------:R1:W2:Y:S04]  /*0110*/  @P2 LDG.E R244, [R6.64] ;  /* 0x0000000c06f42981 */ /* 0x0002a8000c1e1900 */
[----:B------:R1:W2:Y:S01]  /*0120*/  @P2 LDG.E R197, [R6.64+0x4] ;  /* 0x0000040c06c52981 */ /* 0x0002a2000c1e1900 */
[----:B------:R-:W-:-:S06]  /*0130*/  IMAD.MOV.U32 R4, RZ, RZ, RZ ;  /* 0x000000ffff047224 */ /* 0x000fcc00078e00ff */
[----:B------:R3:W5:Y:S04]  /*0140*/  @!P1 LDG.E R3, [R8.64] ;  /* 0x0000000c08039981 */ /* 0x000768000c1e1900 */
[----:B------:R-:W4:Y:S01]  /*0150*/  S2R R34, SR_CTAID.X ;  /* 0x0000000000227919 */ /* 0x000f220000002500 */
[----:B-1----:R-:W-:-:S05]  /*0160*/  @P0 IMAD.WIDE R6, R5, R2, c[0x0][0x250] ;  /* 0x0000940005060625 */ /* 0x002fca00078e0202 */
[----:B------:R1:W5:Y:S01]  /*0170*/  @P0 LDG.E R4, [R6.64] ;  /* 0x0000000c06040981 */ /* 0x000362000c1e1900 */
[----:B------:R-:W-:-:S04]  /*0180*/  ISETP.NE.U32.AND P0, PT, RZ, c[0x0][0x248], PT ;  /* 0x00009200ff007a0c */ /* 0x000fc80003f05070 */
[----:B------:R-:W-:Y:S01]  /*0190*/  ISETP.NE.AND.EX P0, PT, RZ, c[0x0][0x24c], PT, P0 ;  /* 0x00009300ff007a0c */ /* 0x000fe20003f05300 */
[----:B-1----:R-:W1:Y:S01]  /*01a0*/  S2R R6, SR_CTAID.Z ;  /* 0x0000000000067919 */ /* 0x002e620000002700 */
[----:B--2---:R-:W-:Y:S02]  /*01b0*/  @P2 IMAD.IADD R197, R197, 0x1, -R244 ;  /* 0x00000001c5c52824 */ /* 0x004fe400078e0af4 */
[----:B------:R-:W-:-:S09]  /*01c0*/  @!P2 IMAD.MOV.U32 R197, RZ, RZ, c[0x0][0x214] ;  /* 0x00008500ffc5a624 */ /* 0x000fd200078e00ff */
[----:B------:R-:W-:Y:S05]  /*01d0*/  @!P0 BRA `(.L_x_2220) ;  /* 0x0000004000008947 */ /* 0x000fea0003800000 */
[----:B-1-34-:R-:W2:Y:S02]  /*01e0*/  @P3 LDG.E R7, [R8.64+0x4] ;  /* 0x0000040c08073981 */ /* 0x01aea4000c1e1900 */
[----:B--2--5:R-:W-:-:S06]  /*01f0*/  @P3 IADD3 R7, R7, -R3, RZ ;  /* 0x8000000307073210 */ /* 0x024fcc0007ffe0ff */
[----:B------:R1:W5:Y:S01]  /*0200*/  @!P3 LDG.E R7, [R8.64] ;  /* 0x0000000c0807b981 */ /* 0x000362000c1e1900 */
[----:B------:R-:W-:Y:S05]  /*0210*/  BRA `(.L_x_2221) ;  /* 0x0000001000007947 */ /* 0x000fea0003800000 */
.L_x_2220:
[----:B-1-34-:R-:W-:Y:S02]  /*0220*/  MOV R7, c[0x0][0x218] ;  /* 0x0000860000077a02 */ /* 0x01afe40000000f00 */
.L_x_2221:
[----:B------:R-:W-:-:S04]  /*0230*/  ISETP.NE.U32.AND P2, PT, RZ, c[0x0][0x258], PT ;  /* 0x00009600ff007a0c */ /* 0x000fc80003f45070 */
[----:B------:R-:W-:-:S13]  /*0240*/  ISETP.NE.AND.EX P2, PT, RZ, c[0x0][0x25c], PT, P2 ;  /* 0x00009700ff007a0c */ /* 0x000fda0003f45320 */
[----:B-1----:R-:W-:-:S05]  /*0250*/  @P2 IMAD.WIDE R8, R5, R2, c[0x0][0x258] ;  /* 0x0000960005082625 */ /* 0x002fca00078e0202 */
[----:B------:R-:W2:Y:S01]  /*0260*/  @P2 LDG.E R196, [R8.64] ;  /* 0x0000000c08c42981 */ /* 0x000ea2000c1e1900 */
[----:B------:R-:W-:Y:S01]  /*0270*/  IMAD.SHL.U32 R199, R34, 0x40, RZ ;  /* 0x0000004022c77824 */ /* 0x000fe200078e00ff */
[----:B------:R-:W-:-:S04]  /*0280*/  @!P2 ISETP.NE.U32.AND P1, PT, RZ, c[0x0][0x268], PT ;  /* 0x00009a00ff00aa0c */ /* 0x000fc80003f25070 */
[----:B------:R-:W-:Y:S02]  /*0290*/  ISETP.GT.AND P0, PT, R197, R199, PT ;  /* 0x000000c7c500720c */ /* 0x000fe40003f04270 */
[----:B------:R-:W-:-:S04]  /*02a0*/  @!P2 ISETP.NE.AND.EX P1, PT, RZ, c[0x0][0x26c], PT, P1 ;  /* 0x00009b00ff00aa0c */ /* 0x000fc80003f25310 */
[----:B------:R-:W-:Y:S01]  /*02b0*/  @!P2 SEL R0, RZ, c[0x0][0x21c], !P1 ;  /* 0x00008700ff00aa07 */ /* 0x000fe20004800000 */
[----:B--2--5:R-:W-:-:S03]  /*02c0*/  @P2 IMAD.IADD R196, R196, 0x1, -R4 ;  /* 0x00000001c4c42824 */ /* 0x024fc600078e0a04 */
[----:B------:R-:W-:-:S03]  /*02d0*/  @!P2 IADD3 R196, R0, R7, -R4 ;  /* 0x0000000700c4a210 */ /* 0x000fc60007ffe804 */
[----:B------:R-:W-:Y:S05]  /*02e0*/  @!P0 EXIT ;  /* 0x000000000000894d */ /* 0x000fea0003800000 */
[----:B------:R-:W-:Y:S01]  /*02f0*/  ULDC UR5, c[0x0][0x218] ;  /* 0x0000860000057ab9 */ /* 0x000fe20000000800 */
[----:B------:R-:W-:Y:S01]  /*0300*/  IADD3 R7, -R197, 0x13f, R199 ;  /* 0x0000013fc5077810 */ /* 0x000fe20007ffe1c7 */
[----:B------:R-:W-:Y:S01]  /*0310*/  UIADD3 UR5, UR5, 0xff, URZ ;  /* 0x000000ff05057890 */ /* 0x000fe2000fffe03f */
[----:B------:R-:W-:Y:S01]  /*0320*/  IADD3 R9, R196, 0xff, RZ ;  /* 0x000000ffc4097810 */ /* 0x000fe20007ffe0ff */
[----:B------:R-:W1:Y:S01]  /*0330*/  S2R R167, SR_TID.X ;  /* 0x0000000000a77919 */ /* 0x000e620000002100 */
[----:B------:R-:W-:Y:S01]  /*0340*/  IADD3 R7, R7, c[0x0][0x2e8], R196 ;  /* 0x0000ba0007077a10 */ /* 0x000fe20007ffe0c4 */
[----:B------:R-:W-:Y:S01]  /*0350*/  USHF.R.S32.HI UR4, URZ, 0x1f, UR5 ;  /* 0x0000001f3f047899 */ /* 0x000fe20008011405 */
[----:B------:R-:W-:Y:S02]  /*0360*/  SHF.R.S32.HI R8, RZ, 0x1f, R9 ;  /* 0x0000001fff087819 */ /* 0x000fe40000011409 */
[----:B------:R-:W-:Y:S01]  /*0370*/  SHF.R.S32.HI R0, RZ, 0x1f, R7 ;  /* 0x0000001fff007819 */ /* 0x000fe20000011407 */
[----:B------:R-:W-:Y:S01]  /*0380*/  ULEA.HI UR4, UR4, UR5, URZ, 0x8 ;  /* 0x0000000504047291 */ /* 0x000fe2000f8f403f */
[----:B------:R-:W-:-:S02]  /*0390*/  LEA.HI R8, R8, R9, RZ, 0x8 ;  /* 0x0000000908087211 */ /* 0x000fc400078f40ff */
[----:B------:R-:W-:Y:S01]  /*03a0*/  LEA.HI R0, R0, R7, RZ, 0x8 ;  /* 0x0000000700007211 */ /* 0x000fe200078f40ff */
[----:B------:R-:W-:Y:S01]  /*03b0*/  USHF.R.S32.HI UR4, URZ, 0x8, UR4 ;  /* 0x000000083f047899 */ /* 0x000fe20008011404 */
[----:B------:R-:W-:Y:S02]  /*03c0*/  SHF.R.S32.HI R8, RZ, 0x8, R8 ;  /* 0x00000008ff087819 */ /* 0x000fe40000011408 */
[----:B------:R-:W-:-:S03]  /*03d0*/  SHF.R.S32.HI R0, RZ, 0x8, R0 ;  /* 0x00000008ff007819 */ /* 0x000fc60000011400 */
[----:B------:R-:W-:-:S04]  /*03e0*/  IMNMX R8, R8, UR4, PT ;  /* 0x0000000408087c17 */ /* 0x000fc8000b800200 */
[----:B------:R-:W-:-:S04]  /*03f0*/  IMNMX R207, R8, R0, PT ;  /* 0x0000000008cf7217 */ /* 0x000fc80003800200 */
[----:B------:R-:W-:-:S13]  /*0400*/  ISETP.GT.AND P0, PT, R207, RZ, PT ;  /* 0x000000ffcf00720c */ /* 0x000fda0003f04270 */
[----:B------:R-:W-:Y:S05]  /*0410*/  @P0 BRA `(.L_x_2222) ;  /* 0x000006e000000947 */ /* 0x000fea0003800000 */
[----:B-1----:R-:W-:Y:S01]  /*0420*/  SHF.R.S32.HI R2, RZ, 0x1f, R167 ;  /* 0x0000001fff027819 */ /* 0x002fe200000114a7 */
[----:B------:R-:W-:Y:S01]  /*0430*/  BSSY B0, `(.L_x_2223) ;  /* 0x000002a000007945 */ /* 0x000fe20003800000 */
[----:B------:R-:W-:Y:S02]  /*0440*/  ISETP.NE.AND P0, PT, R244, -0x1, PT ;  /* 0xfffffffff400780c */ /* 0x000fe40003f05270 */
[----:B------:R-:W-:Y:S02]  /*0450*/  LEA.HI R2, R2, R167, RZ, 0x3 ;  /* 0x000000a702027211 */ /* 0x000fe400078f18ff */
[----:B------:R-:W-:Y:S02]  /*0460*/  SHF.R.S32.HI R0, RZ, 0x1f, R199 ;  /* 0x0000001fff007819 */ /* 0x000fe400000114c7 */
[----:B------:R-:W-:Y:S02]  /*0470*/  LOP3.LUT R8, R2, 0x1ffffff8, RZ, 0xc0, !PT ;  /* 0x1ffffff802087812 */ /* 0x000fe400078ec0ff */
[----:B------:R-:W-:Y:S01]  /*0480*/  IADD3 R197, -R199, R197, RZ ;  /* 0x000000c5c7c57210 */ /* 0x000fe20007ffe1ff */
[----:B------:R-:W-:Y:S01]  /*0490*/  IMAD R0, R0, c[0x0][0x1e8], RZ ;  /* 0x00007a0000007a24 */ /* 0x000fe200078e02ff */
[----:B------:R-:W-:-:S02]  /*04a0*/  IADD3 R8, -R8, R167, RZ ;  /* 0x000000a708087210 */ /* 0x000fc40007ffe1ff */
[----:B------:R-:W-:Y:S01]  /*04b0*/  SHF.R.S32.HI R2, RZ, 0x3, R2 ;  /* 0x00000003ff027819 */ /* 0x000fe20000011402 */
[----:B------:R-:W-:Y:S01]  /*04c0*/  @P0 IMAD.WIDE.U32 R10, R244, c[0x0][0x1e8], RZ ;  /* 0x00007a00f40a0a25 */ /* 0x000fe200078e00ff */
[----:B------:R-:W-:Y:S02]  /*04d0*/  @!P0 SHF.R.S32.HI R3, RZ, 0x1f, R5 ;  /* 0x0000001fff038819 */ /* 0x000fe40000011405 */
[----:B------:R-:W-:Y:S01]  /*04e0*/  SHF.L.U32 R8, R8, 0x3, RZ ;  /* 0x0000000308087819 */ /* 0x000fe200000006ff */
[----:B------:R-:W-:Y:S02]  /*04f0*/  @P0 IMAD R244, R244, c[0x0][0x1ec], R11 ;  /* 0x00007b00f4f40a24 */ /* 0x000fe400078e020b */
[----:B------:R-:W-:Y:S01]  /*0500*/  @P0 IMAD.MOV.U32 R4, RZ, RZ, R10 ;  /* 0x000000ffff040224 */ /* 0x000fe200078e000a */
[----:B------:R-:W-:Y:S01]  /*0510*/  SHF.R.S32.HI R9, RZ, 0x1f, R8 ;  /* 0x0000001fff097819 */ /* 0x000fe20000011408 */
[----:B------:R-:W-:Y:S02]  /*0520*/  @!P0 IMAD R3, R3, c[0x0][0x1e0], RZ ;  /* 0x0000780003038a24 */ /* 0x000fe400078e02ff */
[----:B------:R-:W-:-:S04]  /*0530*/  @!P0 IMAD.WIDE.U32 R10, R5, c[0x0][0x1e0], RZ ;  /* 0x00007800050a8a25 */ /* 0x000fc800078e00ff */
[----:B------:R-:W-:Y:S01]  /*0540*/  @!P0 IMAD R3, R5, c[0x0][0x1e4], R3 ;  /* 0x0000790005038a24 */ /* 0x000fe200078e0203 */
[----:B------:R-:W-:Y:S01]  /*0550*/  @!P0 MOV R4, R10 ;  /* 0x0000000a00048202 */ /* 0x000fe20000000f00 */
[----:B------:R-:W-:-:S04]  /*0560*/  IMAD.WIDE.U32 R8, R199, c[0x0][0x1e8], R8 ;  /* 0x00007a00c7087a25 */ /* 0x000fc800078e0008 */
[----:B------:R-:W-:Y:S01]  /*0570*/  @!P0 IMAD.IADD R244, R11, 0x1, R3 ;  /* 0x000000010bf48824 */ /* 0x000fe200078e0203 */
[----:B------:R-:W-:Y:S01]  /*0580*/  IADD3 R8, P0, R4, R8, RZ ;  /* 0x0000000804087210 */ /* 0x000fe20007f1e0ff */
[----:B------:R-:W-:Y:S01]  /*0590*/  IMAD R0, R199, c[0x0][0x1ec], R0 ;  /* 0x00007b00c7007a24 */ /* 0x000fe200078e0200 */
[--C-:B------:R-:W-:Y:S01]  /*05a0*/  SHF.R.S32.HI R3, RZ, 0x1f, R6.reuse ;  /* 0x0000001fff037819 */ /* 0x100fe20000011406 */
[----:B------:R-:W-:Y:S01]  /*05b0*/  IMAD R5, R5, c[0x0][0x1c0], R6 ;  /* 0x0000700005057a24 */ /* 0x000fe200078e0206 */
[----:B------:R-:W-:Y:S02]  /*05c0*/  SHF.R.S32.HI R4, RZ, 0x1f, R2 ;  /* 0x0000001fff047819 */ /* 0x000fe40000011402 */
[----:B------:R-:W-:Y:S01]  /*05d0*/  IADD3.X R9, R244, R9, R0, P0, !PT ;  /* 0x00000009f4097210 */ /* 0x000fe200007fe400 */
[----:B------:R-:W-:Y:S01]  /*05e0*/  IMAD R3, R3, c[0x0][0x1f0], RZ ;  /* 0x00007c0003037a24 */ /* 0x000fe200078e02ff */
[----:B------:R-:W-:Y:S01]  /*05f0*/  ISETP.GE.AND P0, PT, R2, R197, PT ;  /* 0x000000c50200720c */ /* 0x000fe20003f06270 */
[----:B------:R-:W-:-:S02]  /*0600*/  IMAD R199, R5, c[0x0][0x214], R199 ;  /* 0x0000850005c77a24 */ /* 0x000fc400078e02c7 */
[C---:B------:R-:W-:Y:S02]  /*0610*/  IMAD R3, R6.reuse, c[0x0][0x1f4], R3 ;  /* 0x00007d0006037a24 */ /* 0x040fe400078e0203 */
[----:B------:R-:W-:-:S04]  /*0620*/  IMAD.WIDE.U32 R6, R6, c[0x0][0x1f0], R8 ;  /* 0x00007c0006067a25 */ /* 0x000fc800078e0008 */
[----:B------:R-:W-:-:S04]  /*0630*/  IMAD.IADD R13, R7, 0x1, R3 ;  /* 0x00000001070d7824 */ /* 0x000fc800078e0203 */
        /* <DEDUP_REMOVED lines=9> */
.L_x_2224:
[----:B------:R-:W-:Y:S05]  /*06d0*/  BSYNC B0 ;  /* 0x0000000000007941 */ /* 0x000fea0003800000 */
.L_x_2223:
[----:B------:R-:W-:Y:S01]  /*06e0*/  IADD3 R8, R2, 0x10, RZ ;  /* 0x0000001002087810 */ /* 0x000fe20007ffe0ff */
[----:B------:R-:W-:Y:S03]  /*06f0*/  BSSY B0, `(.L_x_2225) ;  /* 0x000000e000007945 */ /* 0x000fe60003800000 */
[----:B------:R-:W-:-:S13]  /*0700*/  ISETP.GE.AND P0, PT, R8, R197, PT ;  /* 0x000000c50800720c */ /* 0x000fda0003f06270 */
[----:B------:R-:W-:Y:S05]  /*0710*/  @P0 BRA `(.L_x_2226) ;  /* 0x000000b000000947 */ /* 0x000fea0003800000 */
[----:B------:R-:W-:Y:S01]  /*0720*/  IADD3 R3, P0, R2, 0x10, RZ ;  /* 0x0000001002037810 */ /* 0x000fe20007f1e0ff */
[----:B-1----:R-:W-:Y:S01]  /*0730*/  IMAD.MOV.U32 R10, RZ, RZ, R6 ;  /* 0x000000ffff0a7224 */ /* 0x002fe200078e0006 */
        /* <DEDUP_REMOVED lines=8> */
[----:B------:R1:W-:Y:S02]  /*07c0*/  STG.E.128 [R14.64], RZ ;  /* 0x000000ff0e007986 */ /* 0x0003e4000c101d0c */
.L_x_2226:
[----:B------:R-:W-:Y:S05]  /*07d0*/  BSYNC B0 ;  /* 0x0000000000007941 */ /* 0x000fea0003800000 */
.L_x_2225:
        /* <DEDUP_REMOVED lines=15> */
.L_x_2228:
[----:B------:R-:W-:Y:S05]  /*08d0*/  BSYNC B0 ;  /* 0x0000000000007941 */ /* 0x000fea0003800000 */
.L_x_2227:
[----:B------:R-:W-:Y:S01]  /*08e0*/  IADD3 R9, R2, 0x30, RZ ;  /* 0x0000003002097810 */ /* 0x000fe20007ffe0ff */
[----:B------:R-:W-:Y:S03]  /*08f0*/  BSSY B0, `(.L_x_2229) ;  /* 0x000000d000007945 */ /* 0x000fe60003800000 */
[----:B------:R-:W-:-:S13]  /*0900*/  ISETP.GE.AND P0, PT, R9, R197, PT ;  /* 0x000000c50900720c */ /* 0x000fda0003f06270 */
[----:B------:R-:W-:Y:S05]  /*0910*/  @P0 BRA `(.L_x_2230) ;  /* 0x000000a000000947 */ /* 0x000fea0003800000 */
[----:B------:R-:W-:Y:S02]  /*0920*/  IADD3 R3, P0, R2, 0x30, RZ ;  /* 0x0000003002037810 */ /* 0x000fe40007f1e0ff */
[----:B------:R-:W-:Y:S02]  /*0930*/  MOV R7, R13 ;  /* 0x0000000d00077202 */ /* 0x000fe40000000f00 */
[----:B------:R-:W-:-:S03]  /*0940*/  IADD3.X R0, RZ, R4, RZ, P0, !PT ;  /* 0x00000004ff007210 */ /* 0x000fc600007fe4ff */
[----:B------:R-:W-:-:S04]  /*0950*/  IMAD.WIDE.U32 R6, R3, c[0x0][0x1e8], R6 ;  /* 0x00007a0003067a25 */ /* 0x000fc800078e0006 */
[----:B------:R-:W-:Y:S01]  /*0960*/  IMAD R0, R0, c[0x0][0x1e8], RZ ;  /* 0x00007a0000007a24 */ /* 0x000fe200078e02ff */
[----:B-1----:R-:W-:-:S03]  /*0970*/  LEA R10, P0, R6, c[0x0][0x1d0], 0x1 ;  /* 0x00007400060a7a11 */ /* 0x002fc600078008ff */
[----:B------:R-:W-:-:S05]  /*0980*/  IMAD R0, R3, c[0x0][0x1ec], R0 ;  /* 0x00007b0003007a24 */ /* 0x000fca00078e0200 */
[----:B------:R-:W-:-:S04]  /*0990*/  IADD3 R0, R7, R0, RZ ;  /* 0x0000000007007210 */ /* 0x000fc80007ffe0ff */
[----:B------:R-:W-:-:S05]  /*09a0*/  LEA.HI.X R11, R6, c[0x0][0x1d4], R0, 0x1, P0 ;  /* 0x00007500060b7a11 */ /* 0x000fca00000f0c00 */
[----:B------:R1:W-:Y:S02]  /*09b0*/  STG.E.128 [R10.64], RZ ;  /* 0x000000ff0a007986 */ /* 0x0003e4000c101d0c */
.L_x_2230:
[----:B------:R-:W-:Y:S05]  /*09c0*/  BSYNC B0 ;  /* 0x0000000000007941 */ /* 0x000fea0003800000 */
.L_x_2229:
[----:B------:R-:W-:-:S04]  /*09d0*/  LOP3.LUT P4, RZ, R167, 0x7, RZ, 0xc0, !PT ;  /* 0x00000007a7ff7812 */ /* 0x000fc8000788c0ff */
[-C--:B------:R-:W-:Y:S02]  /*09e0*/  ISETP.GE.OR P3, PT, R2, R197.reuse, P4 ;  /* 0x000000c50200720c */ /* 0x080fe40002766670 */
[-C--:B------:R-:W-:Y:S02]  /*09f0*/  ISETP.GE.OR P2, PT, R8, R197.reuse, P4 ;  /* 0x000000c50800720c */ /* 0x080fe40002746670 */
[-C--:B------:R-:W-:Y:S02]  /*0a00*/  ISETP.GE.OR P1, PT, R5, R197.reuse, P4 ;  /* 0x000000c50500720c */ /* 0x080fe40002726670 */
[----:B------:R-:W-:Y:S02]  /*0a10*/  IADD3 R2, P0, R199, R2, RZ ;  /* 0x00000002c7027210 */ /* 0x000fe40007f1e0ff */
[----:B------:R-:W-:Y:S02]  /*0a20*/  ISETP.GE.OR P4, PT, R9, R197, P4 ;  /* 0x000000c50900720c */ /* 0x000fe40002786670 */
[----:B------:R-:W-:-:S02]  /*0a30*/  LEA.HI.X.SX32 R199, R199, R4, 0x1, P0 ;  /* 0x00000004c7c77211 */ /* 0x000fc400000f0eff */
[----:B------:R-:W-:Y:S01]  /*0a40*/  LEA R4, P0, R2, c[0x0][0x200], 0x2 ;  /* 0x0000800002047a11 */ /* 0x000fe200078010ff */
[----:B------:R-:W-:-:S03]  /*0a50*/  @!P3 IMAD.MOV.U32 R3, RZ, RZ, 0x7f800000 ;  /* 0x7f800000ff03b424 */ /* 0x000fc600078e00ff */
[----:B------:R-:W-:Y:S01]  /*0a60*/  LEA.HI.X R5, R2, c[0x0][0x204], R199, 0x2, P0 ;  /* 0x0000810002057a11 */ /* 0x000fe200000f14c7 */
[----:B------:R-:W-:Y:S02]  /*0a70*/  @!P2 IMAD.MOV.U32 R2, RZ, RZ, 0x7f800000 ;  /* 0x7f800000ff02a424 */ /* 0x000fe400078e00ff */
[----:B------:R-:W-:Y:S02]  /*0a80*/  @!P1 IMAD.MOV.U32 R0, RZ, RZ, 0x7f800000 ;  /* 0x7f800000ff009424 */ /* 0x000fe400078e00ff */
[----:B------:R2:W-:Y:S04]  /*0a90*/  @!P3 STG.E [R4.64], R3 ;  /* 0x000000030400b986 */ /* 0x0005e8000c10190c */
[----:B------:R2:W-:Y:S04]  /*0aa0*/  @!P2 STG.E [R4.64+0x40], R2 ;  /* 0x000040020400a986 */ /* 0x0005e8000c10190c */
[----:B------:R2:W-:Y:S01]  /*0ab0*/  @!P1 STG.E [R4.64+0x80], R0 ;  /* 0x0000800004009986 */ /* 0x0005e2000c10190c */
[----:B------:R-:W-:Y:S05]  /*0ac0*/  @P4 EXIT ;  /* 0x000000000000494d */ /* 0x000fea0003800000 */
[----:B--2---:R-:W-:-:S05]  /*0ad0*/  MOV R0, 0x7f800000 ;  /* 0x7f80000000007802 */ /* 0x004fca0000000f00 */
[----:B------:R-:W-:Y:S01]  /*0ae0*/  STG.E [R4.64+0xc0], R0 ;  /* 0x0000c00004007986 */ /* 0x000fe2000c10190c */
[----:B------:R-:W-:Y:S05]  /*0af0*/  EXIT ;  /* 0x000000000000794d */ /* 0x000fea0003800000 */
.L_x_2222:
[----:B-1----:R-:W-:Y:S01]  /*0b00*/  ISETP.NE.U32.AND P0, PT, RZ, c[0x0][0x2b8], PT ;  /* 0x0000ae00ff007a0c */ /* 0x002fe20003f05070 */
[----:B------:R-:W-:Y:S01]  /*0b10*/  IMAD.MOV.U32 R0, RZ, RZ, R5 ;  /* 0x000000ffff007224 */ /* 0x000fe200078e0005 */
[----:B------:R-:W-:Y:S02]  /*0b20*/  ISETP.NE.U32.AND P2, PT, RZ, c[0x0][0x2c0], PT ;  /* 0x0000b000ff007a0c */ /* 0x000fe40003f45070 */
[----:B------:R-:W-:Y:S02]  /*0b30*/  ISETP.NE.AND.EX P0, PT, RZ, c[0x0][0x2bc], PT, P0 ;  /* 0x0000af00ff007a0c */ /* 0x000fe40003f05300 */
[----:B------:R-:W-:-:S11]  /*0b40*/  ISETP.NE.AND.EX P2, PT, RZ, c[0x0][0x2c4], PT, P2 ;  /* 0x0000b100ff007a0c */ /* 0x000fd60003f45320 */
[----:B------:R-:W-:Y:S02]  /*0b50*/  @P0 IMAD.WIDE R8, R5, R2, c[0x0][0x2b8] ;  /* 0x0000ae0005080625 */ /* 0x000fe400078e0202 */
[----:B------:R-:W-:-:S03]  /*0b60*/  @P2 SHF.R.S32.HI R2, RZ, 0x1f, R5 ;  /* 0x0000001fff022819 */ /* 0x000fc60000011405 */
[----:B------:R1:W5:Y:S01]  /*0b70*/  @P0 LDG.E R0, [R8.64] ;  /* 0x0000000c08000981 */ /* 0x000362000c1e1900 */
[----:B------:R-:W-:Y:S01]  /*0b80*/  CS2R R248, SRZ ;  /* 0x0000000000f87805 */ /* 0x000fe2000001ff00 */
[----:B------:R-:W-:Y:S01]  /*0b90*/  @P2 IMAD R2, R2, c[0x0][0x2c8], RZ ;  /* 0x0000b20002022a24 */ /* 0x000fe200078e02ff */
[----:B------:R-:W-:Y:S02]  /*0ba0*/  PLOP3.LUT P0, PT, PT, PT, PT, 0x8, 0x0 ;  /* 0x000000000000781c */ /* 0x000fe40003f0e170 */
[----:B------:R-:W-:Y:S01]  /*0bb0*/  IABS R192, c[0x0][0x2d0] ;  /* 0x0000b40000c07a13 */ /* 0x000fe20000000000 */
[C---:B------:R-:W-:Y:S02]  /*0bc0*/  @P2 IMAD R2, R5.reuse, c[0x0][0x2cc], R2 ;  /* 0x0000b30005022a24 */ /* 0x040fe400078e0202 */
[----:B-1----:R-:W-:-:S04]  /*0bd0*/  @P2 IMAD.WIDE.U32 R8, R5, c[0x0][0x2c8], RZ ;  /* 0x0000b20005082a25 */ /* 0x002fc800078e00ff */
[----:B------:R-:W-:Y:S01]  /*0be0*/  @P2 IMAD.IADD R2, R9, 0x1, R2 ;  /* 0x0000000109022824 */ /* 0x000fe200078e0202 */
[----:B------:R-:W-:-:S04]  /*0bf0*/  @P2 LEA R248, P1, R8, c[0x0][0x2c0], 0x2 ;  /* 0x0000b00008f82a11 */ /* 0x000fc800078210ff */
[----:B------:R-:W-:-:S04]  /*0c00*/  @P2 SHF.L.U64.HI R2, R8, 0x2, R2 ;  /* 0x0000000208022819 */ /* 0x000fc80000010202 */
[----:B------:R-:W-:Y:S02]  /*0c10*/  @P2 IADD3.X R249, R2, c[0x0][0x2c4], RZ, P1, !PT ;  /* 0x0000b10002f92a10 */ /* 0x000fe40000ffe4ff */
[----:B------:R-:W-:-:S04]  /*0c20*/  @P2 ISETP.NE.U32.AND P1, PT, R248, RZ, PT ;  /* 0x000000fff800220c */ /* 0x000fc80003f25070 */
[----:B------:R-:W-:-:S13]  /*0c30*/  @P2 ISETP.NE.AND.EX P0, PT, R249, RZ, PT, P1 ;  /* 0x000000fff900220c */ /* 0x000fda0003f05310 */
[----:B------:R-:W-:Y:S05]  /*0c40*/  @!P0 BRA `(.L_x_2231) ;  /* 0x000004a000008947 */ /* 0x000fea0003800000 */
[----:B------:R-:W1:Y:S01]  /*0c50*/  I2F.RP R8, R192 ;  /* 0x000000c000087306 */ /* 0x000e620000209400 */
[----:B------:R-:W-:-:S04]  /*0c60*/  LEA R23, R207, 0xffffff00, 0x8 ;  /* 0xffffff00cf177811 */ /* 0x000fc800078e40ff */
[----:B-----5:R-:W-:-:S03]  /*0c70*/  IABS R0, R23 ;  /* 0x0000001700007213 */ /* 0x020fc60000000000 */
        /* <DEDUP_REMOVED lines=22> */
[----:B------:R-:W-:-:S06]  /*0de0*/  IMAD.WIDE R8, R2, 0x4, R248 ;  /* 0x0000000402087825 */ /* 0x000fcc00078e02f8 */
[----:B------:R-:W2:Y:S01]  /*0df0*/  LDG.E R8, [R8.64] ;  /* 0x0000000c08087981 */ /* 0x000ea2000c1e1900 */
[----:B------:R-:W-:Y:S02]  /*0e00*/  IABS R0, c[0x0][0x1c8] ;  /* 0x0000720000007a13 */ /* 0x000fe40000000000 */
[----:B------:R-:W-:Y:S02]  /*0e10*/  IADD3 R2, -R2, RZ, RZ ;  /* 0x000000ff02027210 */ /* 0x000fe40007ffe1ff */
[----:B------:R-:W1:Y:S03]  /*0e20*/  I2F.RP R10, R0 ;  /* 0x00000000000a7306 */ /* 0x000e660000209400 */
[----:B------:R-:W-:-:S05]  /*0e30*/  IMAD R23, R2, c[0x0][0x2d0], R23 ;  /* 0x0000b40002177a24 */ /* 0x000fca00078e0217 */
[----:B------:R-:W-:Y:S01]  /*0e40*/  SHF.R.S32.HI R22, RZ, 0x1f, R23 ;  /* 0x0000001fff167819 */ /* 0x000fe20000011417 */
[----:B-1----:R-:W1:Y:S02]  /*0e50*/  MUFU.RCP R10, R10 ;  /* 0x0000000a000a7308 */ /* 0x002e640000001000 */
[----:B-1----:R-:W-:-:S06]  /*0e60*/  IADD3 R10, R10, 0xffffffe, RZ ;  /* 0x0ffffffe0a0a7810 */ /* 0x002fcc0007ffe0ff */
[----:B------:R-:W1:Y:S02]  /*0e70*/  F2I.FTZ.U32.TRUNC.NTZ R11, R10 ;  /* 0x0000000a000b7305 */ /* 0x000e64000021f000 */
[----:B-1----:R-:W-:Y:S01]  /*0e80*/  IMAD.MOV R3, RZ, RZ, -R11 ;  /* 0x000000ffff037224 */ /* 0x002fe200078e0a0b */
[----:B------:R-:W-:-:S03]  /*0e90*/  MOV R10, RZ ;  /* 0x000000ff000a7202 */ /* 0x000fc60000000f00 */
        /* <DEDUP_REMOVED lines=9> */
[----:B------:R-:W-:-:S04]  /*0f30*/  @!P1 IADD3 R21, R21, 0x1, RZ ;  /* 0x0000000115159810 */ /* 0x000fc80007ffe0ff */
[----:B------:R-:W-:Y:S02]  /*0f40*/  ISETP.GE.U32.AND P2, PT, R3, R0, PT ;  /* 0x000000000300720c */ /* 0x000fe40003f46070 */
[----:B------:R-:W-:-:S04]  /*0f50*/  LOP3.LUT R0, R6, c[0x0][0x1c8], RZ, 0x3c, !PT ;  /* 0x0000720006007a12 */ /* 0x000fc800078e3cff */
[----:B------:R-:W-:Y:S01]  /*0f60*/  ISETP.GE.AND P1, PT, R0, RZ, PT ;  /* 0x000000ff0000720c */ /* 0x000fe20003f26270 */
[----:B------:R-:W-:-:S04]  /*0f70*/  IMAD R0, R22, c[0x0][0x198], RZ ;  /* 0x0000660016007a24 */ /* 0x000fc800078e02ff */
[----:B------:R-:W-:Y:S02]  /*0f80*/  IMAD R0, R23, c[0x0][0x19c], R0 ;  /* 0x0000670017007a24 */ /* 0x000fe400078e0200 */
[----:B------:R-:W-:Y:S02]  /*0f90*/  @P2 IADD3 R21, R21, 0x1, RZ ;  /* 0x0000000115152810 */ /* 0x000fe40007ffe0ff */
[----:B------:R-:W-:-:S04]  /*0fa0*/  ISETP.NE.AND P2, PT, RZ, c[0x0][0x1c8], PT ;  /* 0x00007200ff007a0c */ /* 0x000fc80003f45270 */
[----:B------:R-:W-:-:S09]  /*0fb0*/  @!P1 IMAD.MOV R21, RZ, RZ, -R21 ;  /* 0x000000ffff159224 */ /* 0x000fd200078e0a15 */
[----:B------:R-:W-:-:S04]  /*0fc0*/  @!P2 LOP3.LUT R21, RZ, c[0x0][0x1c8], RZ, 0x33, !PT ;  /* 0x00007200ff15aa12 */ /* 0x000fc800078e33ff */
[----:B------:R-:W-:Y:S02]  /*0fd0*/  SHF.R.S32.HI R20, RZ, 0x1f, R21 ;  /* 0x0000001fff147819 */ /* 0x000fe40000011415 */
        /* <DEDUP_REMOVED lines=8> */
[----:B------:R-:W-:Y:S01]  /*1060*/  IMAD R2, R20, c[0x0][0x1b0], RZ ;  /* 0x00006c0014027a24 */ /* 0x000fe200078e02ff */
[----:B------:R-:W-:Y:S01]  /*1070*/  MOV R28, R8 ;  /* 0x00000008001c7202 */ /* 0x000fe20000000f00 */
[----:B------:R-:W-:-:S04]  /*1080*/  IMAD.WIDE.U32 R12, R23, c[0x0][0x198], R10 ;  /* 0x00006600170c7a25 */ /* 0x000fc800078e000a */
[----:B------:R-:W-:Y:S02]  /*1090*/  IMAD.IADD R13, R13, 0x1, R0 ;  /* 0x000000010d0d7824 */ /* 0x000fe400078e0200 */
[C---:B------:R-:W-:Y:S02]  /*10a0*/  IMAD R2, R21.reuse, c[0x0][0x1b4], R2 ;  /* 0x00006d0015027a24 */ /* 0x040fe400078e0202 */
[----:B------:R-:W-:-:S04]  /*10b0*/  IMAD.WIDE.U32 R12, R21, c[0x0][0x1b0], R12 ;  /* 0x00006c00150c7a25 */ /* 0x000fc800078e000c */
[----:B------:R-:W-:Y:S01]  /*10c0*/  IMAD.IADD R3, R9, 0x1, R3 ;  /* 0x0000000109037824 */ /* 0x000fe200078e0203 */
[----:B------:R-:W-:Y:S01]  /*10d0*/  IADD3 R2, R13, R2, RZ ;  /* 0x000000020d027210 */ /* 0x000fe20007ffe0ff */
[----:B------:R-:W-:Y:S05]  /*10e0*/  BRA `(.L_x_2232) ;  /* 0x0000043000007947 */ /* 0x000fea0003800000 */
.L_x_2231:
[----:B------:R-:W-:-:S13]  /*10f0*/  ISETP.NE.AND P4, PT, R3, -0x1, PT ;  /* 0xffffffff0300780c */ /* 0x000fda0003f85270 */
[----:B------:R-:W-:-:S05]  /*1100*/  @P4 IADD3 R7, R4, R3, RZ ;  /* 0x0000000304074210 */ /* 0x000fca0007ffe0ff */
[----:B------:R-:W-:-:S04]  /*1110*/  @P4 IMAD.WIDE.U32 R8, R7, c[0x0][0x198], RZ ;  /* 0x0000660007084a25 */ /* 0x000fc800078e00ff */
[----:B------:R-:W-:Y:S01]  /*1120*/  @P4 IMAD R7, R7, c[0x0][0x19c], R9 ;  /* 0x0000670007074a24 */ /* 0x000fe200078e0209 */
[----:B------:R-:W-:Y:S05]  /*1130*/  @P4 BRA `(.L_x_2233) ;  /* 0x000000a000004947 */ /* 0x000fea0003800000 */
[----:B------:R-:W-:Y:S01]  /*1140*/  SHF.R.S32.HI R7, RZ, 0x1f, R4 ;  /* 0x0000001fff077819 */ /* 0x000fe20000011404 */
[----:B------:R-:W-:Y:S01]  /*1150*/  IMAD.WIDE.U32 R8, R4, c[0x0][0x198], RZ ;  /* 0x0000660004087a25 */ /* 0x000fe200078e00ff */
[----:B-----5:R-:W-:-:S03]  /*1160*/  SHF.R.S32.HI R2, RZ, 0x1f, R0 ;  /* 0x0000001fff027819 */ /* 0x020fc60000011400 */
[----:B------:R-:W-:Y:S02]  /*1170*/  IMAD R7, R7, c[0x0][0x198], RZ ;  /* 0x0000660007077a24 */ /* 0x000fe400078e02ff */
[----:B------:R-:W-:Y:S02]  /*1180*/  IMAD R2, R2, c[0x0][0x180], RZ ;  /* 0x0000600002027a24 */ /* 0x000fe400078e02ff */
[----:B------:R-:W-:Y:S02]  /*1190*/  IMAD R7, R4, c[0x0][0x19c], R7 ;  /* 0x0000670004077a24 */ /* 0x000fe400078e0207 */
[----:B------:R-:W-:-:S03]  /*11a0*/  IMAD R2, R0, c[0x0][0x184], R2 ;  /* 0x0000610000027a24 */ /* 0x000fc600078e0202 */
[----:B------:R-:W-:-:S05]  /*11b0*/  IADD3 R9, R9, R7, RZ ;  /* 0x0000000709097210 */ /* 0x000fca0007ffe0ff */
[----:B------:R-:W-:-:S05]  /*11c0*/  IMAD.WIDE.U32 R8, R0, c[0x0][0x180], R8 ;  /* 0x0000600000087a25 */ /* 0x000fca00078e0008 */
[----:B------:R-:W-:Y:S02]  /*11d0*/  IADD3 R7, R9, R2, RZ ;  /* 0x0000000209077210 */ /* 0x000fe40007ffe0ff */
.L_x_2233:
[----:B------:R-:W-:Y:S02]  /*11e0*/  IABS R10, c[0x0][0x1c8] ;  /* 0x00007200000a7a13 */ /* 0x000fe40000000000 */
[----:B------:R-:W-:Y:S02]  /*11f0*/  LEA R23, R207, 0xffffff00, 0x8 ;  /* 0xffffff00cf177811 */ /* 0x000fe400078e40ff */
[----:B------:R-:W1:Y:S01]  /*1200*/  I2F.RP R12, R10 ;  /* 0x0000000a000c7306 */ /* 0x000e620000209400 */
[----:B------:R-:W-:Y:S02]  /*1210*/  @P4 IADD3 R3, R4, R3, RZ ;  /* 0x0000000304034210 */ /* 0x000fe40007ffe0ff */
[----:B------:R-:W-:-:S03]  /*1220*/  SHF.R.S32.HI R22, RZ, 0x1f, R23 ;  /* 0x0000001fff167819 */ /* 0x000fc60000011417 */
[----:B------:R-:W-:-:S04]  /*1230*/  @P4 IMAD.WIDE.U32 R28, R3, c[0x0][0x1a0], RZ ;  /* 0x00006800031c4a25 */ /* 0x000fc800078e00ff */
[----:B------:R-:W-:Y:S01]  /*1240*/  @P4 IMAD R3, R3, c[0x0][0x1a4], R29 ;  /* 0x0000690003034a24 */ /* 0x000fe200078e021d */
        /* <DEDUP_REMOVED lines=11> */
[----:B------:R-:W-:Y:S02]  /*1300*/  IMAD R2, R10, R2, R9 ;  /* 0x000000020a027224 */ /* 0x000fe400078e0209 */
[----:B------:R-:W-:-:S03]  /*1310*/  IMAD.MOV.U32 R9, RZ, RZ, R7 ;  /* 0x000000ffff097224 */ /* 0x000fc600078e0007 */
[----:B------:R-:W-:Y:S01]  /*1320*/  ISETP.GT.U32.AND P1, PT, R10, R2, PT ;  /* 0x000000020a00720c */ /* 0x000fe20003f24070 */
[----:B------:R-:W-:-:S12]  /*1330*/  IMAD.WIDE.U32 R8, R23, c[0x0][0x198], R8 ;  /* 0x0000660017087a25 */ /* 0x000fd800078e0008 */
[----:B------:R-:W-:Y:S01]  /*1340*/  @!P1 IMAD.IADD R2, R2, 0x1, -R10 ;  /* 0x0000000102029824 */ /* 0x000fe200078e0a0a */
[----:B------:R-:W-:Y:S02]  /*1350*/  @!P1 IADD3 R21, R21, 0x1, RZ ;  /* 0x0000000115159810 */ /* 0x000fe40007ffe0ff */
[----:B------:R-:W-:Y:S02]  /*1360*/  ISETP.NE.AND P1, PT, RZ, c[0x0][0x1c8], PT ;  /* 0x00007200ff007a0c */ /* 0x000fe40003f25270 */
[----:B------:R-:W-:Y:S02]  /*1370*/  ISETP.GE.U32.AND P3, PT, R2, R10, PT ;  /* 0x0000000a0200720c */ /* 0x000fe40003f66070 */
[----:B------:R-:W-:-:S04]  /*1380*/  LOP3.LUT R2, R6, c[0x0][0x1c8], RZ, 0x3c, !PT ;  /* 0x0000720006027a12 */ /* 0x000fc800078e3cff */
[----:B------:R-:W-:Y:S01]  /*1390*/  ISETP.GE.AND P2, PT, R2, RZ, PT ;  /* 0x000000ff0200720c */ /* 0x000fe20003f46270 */
[----:B------:R-:W-:-:S04]  /*13a0*/  IMAD R2, R22, c[0x0][0x198], RZ ;  /* 0x0000660016027a24 */ /* 0x000fc800078e02ff */
[----:B------:R-:W-:Y:S02]  /*13b0*/  IMAD R2, R23, c[0x0][0x19c], R2 ;  /* 0x0000670017027a24 */ /* 0x000fe400078e0202 */
[----:B------:R-:W-:Y:S02]  /*13c0*/  @P3 IADD3 R21, R21, 0x1, RZ ;  /* 0x0000000115153810 */ /* 0x000fe40007ffe0ff */
[----:B------:R-:W-:-:S04]  /*13d0*/  IMAD.IADD R9, R9, 0x1, R2 ;  /* 0x0000000109097824 */ /* 0x000fc800078e0202 */
[----:B------:R-:W-:Y:S02]  /*13e0*/  @!P2 IADD3 R21, -R21, RZ, RZ ;  /* 0x000000ff1515a210 */ /* 0x000fe40007ffe1ff */
[----:B------:R-:W-:-:S04]  /*13f0*/  @!P1 LOP3.LUT R21, RZ, c[0x0][0x1c8], RZ, 0x33, !PT ;  /* 0x00007200ff159a12 */ /* 0x000fc800078e33ff */
[----:B------:R-:W-:Y:S01]  /*1400*/  SHF.R.S32.HI R20, RZ, 0x1f, R21 ;  /* 0x0000001fff147819 */ /* 0x000fe20000011415 */
[----:B------:R-:W-:-:S04]  /*1410*/  IMAD.WIDE.U32 R8, R21, c[0x0][0x1b0], R8 ;  /* 0x00006c0015087a25 */ /* 0x000fc800078e0008 */
[----:B------:R-:W-:Y:S01]  /*1420*/  IMAD R2, R20, c[0x0][0x1b0], RZ ;  /* 0x00006c0014027a24 */ /* 0x000fe200078e02ff */
[----:B------:R-:W-:-:S03]  /*1430*/  MOV R12, R8 ;  /* 0x00000008000c7202 */ /* 0x000fc60000000f00 */
[----:B------:R-:W-:-:S04]  /*1440*/  IMAD R2, R21, c[0x0][0x1b4], R2 ;  /* 0x00006d0015027a24 */ /* 0x000fc800078e0202 */
[----:B------:R-:W-:Y:S01]  /*1450*/  IMAD.IADD R2, R9, 0x1, R2 ;  /* 0x0000000109027824 */ /* 0x000fe200078e0202 */
        /* <DEDUP_REMOVED lines=11> */
[----:B------:R-:W-:Y:S02]  /*1510*/  MOV R28, R8 ;  /* 0x00000008001c7202 */ /* 0x000fe40000000f00 */
.L_x_2232:
[----:B------:R-:W-:Y:S01]  /*1520*/  ISETP.NE.AND P1, PT, R244, -0x1, PT ;  /* 0xfffffffff400780c */ /* 0x000fe20003f25270 */
[----:B------:R-:W-:Y:S01]  /*1530*/  IMAD.IADD R241, R197, 0x1, -R199 ;  /* 0x00000001c5f17824 */ /* 0x000fe200078e0ac7 */
[----:B------:R-:W-:Y:S01]  /*1540*/  SHF.R.S32.HI R200, RZ, 0x1f, R167 ;  /* 0x0000001fffc87819 */ /* 0x000fe200000114a7 */
[----:B------:R-:W-:Y:S01]  /*1550*/  IMAD.MOV.U32 R193, RZ, RZ, c[0x0][0x198] ;  /* 0x00006600ffc17624 */ /* 0x000fe200078e00ff */
[----:B------:R-:W-:Y:S01]  /*1560*/  IADD3 R245, R207, -0x1, RZ ;  /* 0xffffffffcff57810 */ /* 0x000fe20007ffe0ff */
[----:B------:R-:W-:Y:S01]  /*1570*/  IMAD R20, R20, c[0x0][0x1b8], RZ ;  /* 0x00006e0014147a24 */ /* 0x000fe200078e02ff */
[----:B------:R-:W-:Y:S01]  /*1580*/  LEA.HI R176, R200, R167, RZ, 0x3 ;  /* 0x000000a7c8b07211 */ /* 0x000fe200078f18ff */
[----:B------:R-:W-:Y:S02]  /*1590*/  IMAD.MOV.U32 R166, RZ, RZ, 0x20 ;  /* 0x00000020ffa67424 */ /* 0x000fe400078e00ff */
[----:B------:R-:W-:Y:S01]  /*15a0*/  IMAD R20, R21, c[0x0][0x1bc], R20 ;  /* 0x00006f0015147a24 */ /* 0x000fe200078e0214 */
[----:B------:R-:W-:Y:S01]  /*15b0*/  SHF.R.S32.HI R14, RZ, 0x3, R176 ;  /* 0x00000003ff0e7819 */ /* 0x000fe200000114b0 */
[----:B------:R-:W-:Y:S01]  /*15c0*/  IMAD.SHL.U32 R206, R167, 0x2, RZ ;  /* 0x00000002a7ce7824 */ /* 0x000fe200078e00ff */
[----:B------:R-:W-:Y:S01]  /*15d0*/  LOP3.LUT R176, R176, 0xfffffff8, RZ, 0xc0, !PT ;  /* 0xfffffff8b0b07812 */ /* 0x000fe200078ec0ff */
[----:B------:R-:W-:Y:S01]  /*15e0*/  @P1 IMAD.WIDE.U32 R10, R244, c[0x0][0x190], RZ ;  /* 0x00006400f40a1a25 */ /* 0x000fe200078e00ff */
[----:B-----5:R-:W-:-:S02]  /*15f0*/  @!P1 SHF.R.S32.HI R0, RZ, 0x1f, R5 ;  /* 0x0000001fff009819 */ /* 0x020fc40000011405 */
[C---:B------:R-:W-:Y:S01]  /*1600*/  IADD3 R17, R14.reuse, 0x20, RZ ;  /* 0x000000200e117810 */ /* 0x040fe20007ffe0ff */
[----:B------:R-:W-:Y:S01]  /*1610*/  @!P1 IMAD.WIDE.U32 R8, R5, c[0x0][0x178], RZ ;  /* 0x00005e0005089a25 */ /* 0x000fe200078e00ff */
[----:B------:R-:W-:Y:S02]  /*1620*/  IADD3 R18, R14, 0x10, RZ ;  /* 0x000000100e127810 */ /* 0x000fe40007ffe0ff */
[-C--:B------:R-:W-:Y:S01]  /*1630*/  ISETP.GE.AND P3, PT, R17, R241.reuse, PT ;  /* 0x000000f11100720c */ /* 0x080fe20003f66270 */
[----:B------:R-:W-:Y:S01]  /*1640*/  @!P1 IMAD R0, R0, c[0x0][0x178], RZ ;  /* 0x00005e0000009a24 */ /* 0x000fe200078e02ff */
[----:B------:R-:W-:Y:S01]  /*1650*/  SHF.R.S32.HI R15, RZ, 0x1f, R14 ;  /* 0x0000001fff0f7819 */ /* 0x000fe2000001140e */
[----:B------:R-:W-:Y:S01]  /*1660*/  IMAD.IADD R176, R167, 0x1, -R176 ;  /* 0x00000001a7b07824 */ /* 0x000fe200078e0ab0 */
[C---:B------:R-:W-:Y:S01]  /*1670*/  IADD3 R16, R14.reuse, 0x30, RZ ;  /* 0x000000300e107810 */ /* 0x040fe20007ffe0ff */
[----:B------:R-:W-:Y:S01]  /*1680*/  @!P1 IMAD R0, R5, c[0x0][0x17c], R0 ;  /* 0x00005f0005009a24 */ /* 0x000fe200078e0200 */
[-C--:B------:R-:W-:Y:S01]  /*1690*/  ISETP.GE.AND P2, PT, R14, R241.reuse, PT ;  /* 0x000000f10e00720c */ /* 0x080fe20003f46270 */
[----:B------:R-:W-:Y:S01]  /*16a0*/  @P1 IMAD R4, R244, c[0x0][0x194], R11 ;  /* 0x00006500f4041a24 */ /* 0x000fe200078e020b */
[----:B------:R-:W-:Y:S01]  /*16b0*/  LOP3.LUT R206, R206, 0x6, RZ, 0xc0, !PT ;  /* 0x00000006cece7812 */ /* 0x000fe200078ec0ff */
[----:B------:R-:W-:Y:S01]  /*16c0*/  @!P1 IMAD.IADD R4, R9, 0x1, R0 ;  /* 0x0000000109049824 */ /* 0x000fe200078e0200 */
[----:B------:R-:W-:Y:S01]  /*16d0*/  SHF.R.S32.HI R0, RZ, 0x1f, R6 ;  /* 0x0000001fff007819 */ /* 0x000fe20000011406 */
[----:B------:R-:W-:Y:S01]  /*16e0*/  @!P1 IMAD.MOV.U32 R10, RZ, RZ, R8 ;  /* 0x000000ffff0a9224 */ /* 0x000fe200078e0008 */
[----:B------:R-:W-:Y:S01]  /*16f0*/  ISETP.GE.AND P1, PT, R18, R241, PT ;  /* 0x000000f11200720c */ /* 0x000fe20003f26270 */
[----:B------:R-:W-:Y:S01]  /*1700*/  IMAD.SHL.U32 R7, R14, 0x40, RZ ;  /* 0x000000400e077824 */ /* 0x000fe200078e00ff */
[----:B------:R-:W-:Y:S01]  /*1710*/  LEA.HI R8, R200, R167, RZ, 0x6 ;  /* 0x000000a7c8087211 */ /* 0x000fe200078f30ff */
[----:B------:R-:W-:-:S02]  /*1720*/  IMAD.SHL.U32 R9, R176, 0x8, RZ ;  /* 0x00000008b0097824 */ /* 0x000fc400078e00ff */
[----:B------:R-:W-:Y:S01]  /*1730*/  IMAD.WIDE R34, R34, 0x40, R14 ;  /* 0x0000004022227825 */ /* 0x000fe200078e020e */
[----:B------:R-:W-:Y:S02]  /*1740*/  LOP3.LUT R7, R7, 0x1c0, RZ, 0xc0, !PT ;  /* 0x000001c007077812 */ /* 0x000fe400078ec0ff */
[C---:B------:R-:W-:Y:S01]  /*1750*/  IADD3 R10, P5, R9.reuse, R10, RZ ;  /* 0x0000000a090a7210 */ /* 0x040fe20007fbe0ff */
[----:B------:R-:W-:Y:S01]  /*1760*/  IMAD R0, R0, c[0x0][0x1a8], RZ ;  /* 0x00006a0000007a24 */ /* 0x000fe200078e02ff */
[--C-:B------:R-:W-:Y:S01]  /*1770*/  SHF.R.S32.HI R5, RZ, 0x1f, R9.reuse ;  /* 0x0000001fff057819 */ /* 0x100fe20000011409 */
[----:B------:R-:W-:Y:S01]  /*1780*/  IMAD.SHL.U32 R8, R8, 0x8, RZ ;  /* 0x0000000808087824 */ /* 0x000fe200078e00ff */
[C---:B------:R-:W-:Y:S01]  /*1790*/  IADD3 R28, P4, R9.reuse, R28, RZ ;  /* 0x0000001c091c7210 */ /* 0x040fe20007f9e0ff */
[----:B------:R-:W-:Y:S01]  /*17a0*/  IMAD R0, R6, c[0x0][0x1ac], R0 ;  /* 0x00006b0006007a24 */ /* 0x000fe200078e0200 */
[----:B------:R-:W-:Y:S01]  /*17b0*/  IADD3 R12, P6, R9, R12, RZ ;  /* 0x0000000c090c7210 */ /* 0x000fe20007fde0ff */
[----:B------:R-:W-:Y:S01]  /*17c0*/  IMAD R164, R15, c[0x0][0x198], RZ ;  /* 0x000066000fa47a24 */ /* 0x000fe200078e02ff */
[----:B------:R-:W-:Y:S01]  /*17d0*/  LOP3.LUT R9, R7, 0x38, R9, 0xf8, !PT ;  /* 0x0000003807097812 */ /* 0x000fe200078ef809 */
[C---:B------:R-:W-:Y:S01]  /*17e0*/  IMAD.X R29, R5.reuse, 0x1, R3, P4 ;  /* 0x00000001051d7824 */ /* 0x040fe200020e0603 */
[C---:B------:R-:W-:Y:S01]  /*17f0*/  IADD3.X R11, R5.reuse, R4, RZ, P5, !PT ;  /* 0x00000004050b7210 */ /* 0x040fe20002ffe4ff */
[----:B------:R-:W-:Y:S01]  /*1800*/  IMAD.X R13, R5, 0x1, R2, P6 ;  /* 0x00000001050d7824 */ /* 0x000fe200030e0602 */
[----:B------:R-:W-:Y:S01]  /*1810*/  SHF.R.U32.HI R7, RZ, 0x3, R7 ;  /* 0x00000003ff077819 */ /* 0x000fe20000011607 */
[----:B------:R-:W-:Y:S01]  /*1820*/  @!P2 IMAD R2, R35, c[0x0][0x190], RZ ;  /* 0x000064002302aa24 */ /* 0x000fe200078e02ff */
[----:B------:R-:W-:Y:S01]  /*1830*/  ISETP.GE.AND P5, PT, R16, R241, PT ;  /* 0x000000f11000720c */ /* 0x000fe20003fa6270 */
[----:B------:R-:W-:Y:S01]  /*1840*/  IMAD.WIDE.U32 R10, R6, c[0x0][0x1a8], R10 ;  /* 0x00006a00060a7a25 */ /* 0x000fe200078e000a */
[----:B------:R-:W-:-:S02]  /*1850*/  LOP3.LUT R7, R9, R7, RZ, 0x3c, !PT ;  /* 0x0000000709077212 */ /* 0x000fc400078e3cff */
[C---:B------:R-:W-:Y:S01]  /*1860*/  @!P3 IADD3 R24, P6, R34.reuse, 0x20, RZ ;  /* 0x000000202218b810 */ /* 0x040fe20007fde0ff */
[C---:B------:R-:W-:Y:S01]  /*1870*/  @!P2 IMAD R2, R34.reuse, c[0x0][0x194], R2 ;  /* 0x000065002202aa24 */ /* 0x040fe200078e0202 */
[----:B------:R-:W-:Y:S01]  /*1880*/  @!P1 IADD3 R26, P4, R34, 0x10, RZ ;  /* 0x00000010221a9810 */ /* 0x000fe20007f9e0ff */
[----:B------:R-:W-:Y:S01]  /*1890*/  @!P1 IMAD.MOV.U32 R32, RZ, RZ, R10 ;  /* 0x000000ffff209224 */ /* 0x000fe200078e000a */
[----:B------:R-:W-:Y:S01]  /*18a0*/  LOP3.LUT R246, R7, 0xfffffe00, R8, 0xf8, !PT ;  /* 0xfffffe0007f67812 */ /* 0x000fe200078ef808 */
[----:B------:R-:W-:Y:S01]  /*18b0*/  IMAD.IADD R7, R11, 0x1, R0 ;  /* 0x000000010b077824 */ /* 0x000fe200078e0200 */
[----:B------:R-:W-:Y:S01]  /*18c0*/  @!P2 MOV R6, R10 ;  /* 0x0000000a0006a202 */ /* 0x000fe20000000f00 */
[--C-:B------:R-:W-:Y:S01]  /*18d0*/  @!P3 IMAD.X R5, RZ, RZ, R35.reuse, P6 ;  /* 0x000000ffff05b224 */ /* 0x100fe200030e0623 */
[----:B------:R-:W-:Y:S01]  /*18e0*/  IADD3 R23, P6, R14, R23, RZ ;  /* 0x000000170e177210 */ /* 0x000fe20007fde0ff */
[----:B------:R-:W-:Y:S01]  /*18f0*/  @!P1 IMAD.X R3, RZ, RZ, R35, P4 ;  /* 0x000000ffff039224 */ /* 0x000fe200020e0623 */
[----:B------:R-:W-:Y:S01]  /*1900*/  @!P5 IADD3 R8, P4, R34, 0x30, RZ ;  /* 0x000000302208d810 */ /* 0x000fe20007f9e0ff */
[--C-:B------:R-:W-:Y:S01]  /*1910*/  @!P1 IMAD.MOV.U32 R33, RZ, RZ, R7.reuse ;  /* 0x000000ffff219224 */ /* 0x100fe200078e0007 */
[----:B------:R-:W-:Y:S01]  /*1920*/  SHF.L.U32 R246, R246, 0x1, RZ ;  /* 0x00000001f6f67819 */ /* 0x000fe200000006ff */
[----:B------:R-:W-:-:S02]  /*1930*/  @!P3 IMAD.MOV.U32 R11, RZ, RZ, R7 ;  /* 0x000000ffff0bb224 */ /* 0x000fc400078e0007 */
[--C-:B------:R-:W-:Y:S02]  /*1940*/  @!P5 IMAD.MOV.U32 R31, RZ, RZ, R7.reuse ;  /* 0x000000ffff1fd224 */ /* 0x100fe400078e0007 */
[----:B------:R-:W-:Y:S02]  /*1950*/  @!P3 IMAD R5, R5, c[0x0][0x190], RZ ;  /* 0x000064000505ba24 */ /* 0x000fe400078e02ff */
[----:B------:R-:W-:Y:S02]  /*1960*/  @!P1 IMAD R3, R3, c[0x0][0x190], RZ ;  /* 0x0000640003039a24 */ /* 0x000fe400078e02ff */
[----:B------:R-:W-:-:S04]  /*1970*/  @!P2 IMAD.WIDE.U32 R6, R34, c[0x0][0x190], R6 ;  /* 0x000064002206aa25 */ /* 0x000fc800078e0006 */
[----:B------:R-:W-:Y:S01]  /*1980*/  @!P3 IMAD R5, R24, c[0x0][0x194], R5 ;  /* 0x000065001805ba24 */ /* 0x000fe200078e0205 */
[----:B------:R-:W-:Y:S01]  /*1990*/  @!P2 IADD3 R2, R7, R2, RZ ;  /* 0x000000020702a210 */ /* 0x000fe20007ffe0ff */
[--C-:B------:R-:W-:Y:S02]  /*19a0*/  @!P5 IMAD.MOV.U32 R30, RZ, RZ, R10.reuse ;  /* 0x000000ffff1ed224 */ /* 0x100fe400078e000a */
[----:B------:R-:W-:Y:S02]  /*19b0*/  @!P5 IMAD.X R0, RZ, RZ, R35, P4 ;  /* 0x000000ffff00d224 */ /* 0x000fe400020e0623 */
[----:B------:R-:W-:Y:S02]  /*19c0*/  @!P1 IMAD R3, R26, c[0x0][0x194], R3 ;  /* 0x000065001a039a24 */ /* 0x000fe400078e0203 */
[----:B------:R-:W-:Y:S01]  /*19d0*/  @!P3 IMAD.WIDE.U32 R24, R24, c[0x0][0x190], R10 ;  /* 0x000064001818ba25 */ /* 0x000fe200078e000a */
[----:B------:R-:W-:-:S03]  /*19e0*/  @!P2 LEA R10, P4, R6, c[0x0][0x160], 0x1 ;  /* 0x00005800060aaa11 */ /* 0x000fc600078808ff */
[----:B------:R-:W-:Y:S01]  /*19f0*/  @!P1 IMAD.WIDE.U32 R26, R26, c[0x0][0x190], R32 ;  /* 0x000064001a1a9a25 */ /* 0x000fe200078e0020 */
[----:B------:R-:W-:Y:S02]  /*1a00*/  @!P2 LEA.HI.X R11, R6, c[0x0][0x164], R2, 0x1, P4 ;  /* 0x00005900060baa11 */ /* 0x000fe400020f0c02 */
[----:B------:R-:W-:Y:S01]  /*1a10*/  @!P3 LEA R4, P4, R24, c[0x0][0x160], 0x1 ;  /* 0x000058001804ba11 */ /* 0x000fe200078808ff */
[----:B------:R-:W-:Y:S01]  /*1a20*/  IMAD.X R22, R15, 0x1, R22, P6 ;  /* 0x000000010f167824 */ /* 0x000fe200030e0616 */
[C---:B------:R-:W-:Y:S01]  /*1a30*/  @!P1 LEA R6, P6, R26.reuse, c[0x0][0x160], 0x1 ;  /* 0x000058001a069a11 */ /* 0x040fe200078c08ff */
[----:B------:R-:W-:Y:S01]  /*1a40*/  @!P1 IMAD.IADD R3, R27, 0x1, R3 ;  /* 0x000000011b039824 */ /* 0x000fe200078e0203 */
[----:B------:R-:W-:Y:S01]  /*1a50*/  @!PT LDS RZ, [RZ] ;  /* 0x00000000fffff984 */ /* 0x000fe20000000800 */
[----:B------:R-:W-:Y:S01]  /*1a60*/  @!PT LDS RZ, [RZ] ;  /* 0x00000000fffff984 */ /* 0x000fe20000000800 */
[----:B------:R-:W-:Y:S01]  /*1a70*/  @!PT LDS RZ, [RZ] ;  /* 0x00000000fffff984 */ /* 0x000fe20000000800 */
[----:B------:R1:W-:Y:S01]  /*1a80*/  @!P2 LDGSTS.E.BYPASS.LTC128B.128 [R246], [R10.64] ;  /* 0x000000000af6afae */ /* 0x0003e2000b901d4c */
[----:B------:R-:W-:Y:S02]  /*1a90*/  IMAD.SHL.U32 R2, R245, 0x100, RZ ;  /* 0x00000100f5027824 */ /* 0x000fe400078e00ff */
[----:B------:R-:W-:Y:S01]  /*1aa0*/  @!P3 IMAD.IADD R5, R25, 0x1, R5 ;  /* 0x000000011905b824 */ /* 0x000fe200078e0205 */
[----:B------:R-:W-:Y:S01]  /*1ab0*/  @!P1 LEA.HI.X R7, R26, c[0x0][0x164], R3, 0x1, P6 ;  /* 0x000059001a079a11 */ /* 0x000fe200030f0c03 */
[----:B------:R-:W-:-:S02]  /*1ac0*/  IMAD.IADD R3, R196, 0x1, -R2 ;  /* 0x00000001c4037824 */ /* 0x000fc400078e0a02 */
[----:B------:R-:W-:Y:S01]  /*1ad0*/  @!P5 IMAD R0, R0, c[0x0][0x190], RZ ;  /* 0x000064000000da24 */ /* 0x000fe200078e02ff */
[----:B------:R-:W-:Y:S01]  /*1ae0*/  @!P3 LEA.HI.X R5, R24, c[0x0][0x164], R5, 0x1, P4 ;  /* 0x000059001805ba11 */ /* 0x000fe200020f0c05 */
[----:B------:R-:W-:Y:S01]  /*1af0*/  IMAD.WIDE.U32 R24, R14, c[0x0][0x198], R12 ;  /* 0x000066000e187a25 */ /* 0x000fe200078e000c */
[-C--:B------:R-:W-:Y:S01]  /*1b00*/  ISETP.GE.AND P4, PT, R18, R3.reuse, PT ;  /* 0x000000031200720c */ /* 0x080fe20003f86270 */
[----:B------:R2:W-:Y:S01]  /*1b10*/  @!P1 LDGSTS.E.BYPASS.LTC128B.128 [R246+0x800], [R6.64] ;  /* 0x0080000006f69fae */ /* 0x0005e2000b901d4c */
[-C--:B------:R-:W-:Y:S01]  /*1b20*/  ISETP.GE.AND P2, PT, R17, R3.reuse, PT ;  /* 0x000000031100720c */ /* 0x080fe20003f46270 */
[C---:B------:R-:W-:Y:S02]  /*1b30*/  @!P5 IMAD R0, R8.reuse, c[0x0][0x194], R0 ;  /* 0x000065000800da24 */ /* 0x040fe400078e0200 */
[----:B------:R-:W-:Y:S01]  /*1b40*/  @!P5 IMAD.WIDE.U32 R8, R8, c[0x0][0x190], R30 ;  /* 0x000064000808da25 */ /* 0x000fe200078e001e */
[----:B------:R3:W-:Y:S01]  /*1b50*/  @!P3 LDGSTS.E.BYPASS.LTC128B.128 [R246+0x1000], [R4.64] ;  /* 0x0100000004f6bfae */ /* 0x0007e2000b901d4c */
[----:B------:R-:W-:-:S02]  /*1b60*/  ISETP.GE.AND P3, PT, R14, R3, PT ;  /* 0x000000030e00720c */ /* 0x000fc40003f66270 */
[----:B------:R-:W-:Y:S01]  /*1b70*/  @!P5 IMAD.IADD R0, R9, 0x1, R0 ;  /* 0x000000010900d824 */ /* 0x000fe200078e0200 */
[----:B------:R-:W-:Y:S01]  /*1b80*/  @!P5 LEA R12, P6, R8, c[0x0][0x160], 0x1 ;  /* 0x00005800080cda11 */ /* 0x000fe200078c08ff */
[----:B------:R-:W-:Y:S02]  /*1b90*/  IMAD R164, R14, c[0x0][0x19c], R164 ;  /* 0x000067000ea47a24 */ /* 0x000fe400078e02a4 */
[----:B------:R-:W-:Y:S01]  /*1ba0*/  IMAD.MOV.U32 R165, RZ, RZ, R24 ;  /* 0x000000ffffa57224 */ /* 0x000fe200078e0018 */
[----:B------:R-:W-:Y:S01]  /*1bb0*/  @!P5 LEA.HI.X R13, R8, c[0x0][0x164], R0, 0x1, P6 ;  /* 0x00005900080dda11 */ /* 0x000fe200030f0c00 */
[----:B------:R-:W-:Y:S02]  /*1bc0*/  IMAD.IADD R164, R25, 0x1, R164 ;  /* 0x0000000119a47824 */ /* 0x000fe400078e02a4 */
[----:B------:R-:W-:Y:S01]  /*1bd0*/  IMAD.MOV.U32 R15, RZ, RZ, c[0x0][0x19c] ;  /* 0x00006700ff0f7624 */ /* 0x000fe200078e00ff */
[----:B------:R-:W-:Y:S01]  /*1be0*/  @!P4 LEA R0, P1, R193, R165, 0x4 ;  /* 0x000000a5c100c211 */ /* 0x000fe200078220ff */
[----:B------:R4:W-:Y:S01]  /*1bf0*/  @!P5 LDGSTS.E.BYPASS.LTC128B.128 [R246+0x1800], [R12.64] ;  /* 0x018000000cf6dfae */ /* 0x0009e2000b901d4c */
[----:B------:R-:W-:Y:S01]  /*1c00*/  @!P3 LEA R24, P5, R165, c[0x0][0x168], 0x1 ;  /* 0x00005a00a518ba11 */ /* 0x000fe200078a08ff */
[----:B------:R-:W-:Y:S01]  /*1c10*/  IMAD.WIDE.U32 R28, R21, c[0x0][0x1b8], R28 ;  /* 0x00006e00151c7a25 */ /* 0x000fe200078e001c */
[----:B------:R-:W-:-:S02]  /*1c20*/  @!P4 LEA R8, P6, R0, c[0x0][0x168], 0x1 ;  /* 0x00005a000008ca11 */ /* 0x000fc400078c08ff */
[----:B------:R-:W-:Y:S01]  /*1c30*/  @!P3 LEA.HI.X R25, R165, c[0x0][0x16c], R164, 0x1, P5 ;  /* 0x00005b00a519ba11 */ /* 0x000fe200028f0ca4 */
[----:B------:R-:W-:Y:S02]  /*1c40*/  IMAD.IADD R29, R29, 0x1, R20 ;  /* 0x000000011d1d7824 */ /* 0x000fe400078e0214 */
[----:B------:R-:W-:Y:S02]  /*1c50*/  IMAD R22, R22, c[0x0][0x1a0], RZ ;  /* 0x0000680016167a24 */ /* 0x000fe400078e02ff */
[C---:B--2---:R-:W-:Y:S01]  /*1c60*/  IMAD.WIDE.U32 R6, R193.reuse, 0x20, RZ ;  /* 0x00000020c1067825 */ /* 0x044fe200078e00ff */
[----:B------:R2:W-:Y:S01]  /*1c70*/  @!P3 LDGSTS.E.BYPASS.LTC128B.128 [R246+0x2000], [R24.64] ;  /* 0x0200000018f6bfae */ /* 0x0005e2000b901d4c */
[----:B---3--:R-:W-:Y:S02]  /*1c80*/  @!P4 LEA.HI.X R5, R193, R164, R15, 0x4, P1 ;  /* 0x000000a4c105c211 */ /* 0x008fe400008f240f */
[----:B------:R-:W-:Y:S01]  /*1c90*/  IMAD.SHL.U32 R4, R15, 0x20, RZ ;  /* 0x000000200f047824 */ /* 0x000fe200078e00ff */
[----:B------:R-:W-:Y:S01]  /*1ca0*/  @!P2 IADD3 R6, P1, R165, R6, RZ ;  /* 0x00000006a506a210 */ /* 0x000fe20007f3e0ff */
[C---:B------:R-:W-:Y:S01]  /*1cb0*/  IMAD R22, R23.reuse, c[0x0][0x1a4], R22 ;  /* 0x0000690017167a24 */ /* 0x040fe200078e0216 */
[----:B------:R-:W-:Y:S01]  /*1cc0*/  @!P4 LEA.HI.X R9, R0, c[0x0][0x16c], R5, 0x1, P6 ;  /* 0x00005b000009ca11 */ /* 0x000fe200030f0c05 */
[----:B------:R-:W-:Y:S01]  /*1cd0*/  IMAD.WIDE.U32 R28, R23, c[0x0][0x1a0], R28 ;  /* 0x00006800171c7a25 */ /* 0x000fe200078e001c */
[----:B------:R-:W-:-:S02]  /*1ce0*/  ISETP.GE.AND P6, PT, R16, R3, PT ;  /* 0x000000031000720c */ /* 0x000fc40003fc6270 */
[----:B------:R-:W-:Y:S01]  /*1cf0*/  @!P2 IADD3.X R4, R164, R7, R4, P1, !PT ;  /* 0x00000007a404a210 */ /* 0x000fe20000ffe404 */
[----:B------:R3:W-:Y:S01]  /*1d00*/  @!P4 LDGSTS.E.BYPASS.LTC128B.128 [R246+0x2800], [R8.64] ;  /* 0x0280000008f6cfae */ /* 0x0007e2000b901d4c */
[----:B-1----:R-:W-:Y:S01]  /*1d10*/  @!P2 LEA R10, P1, R6, c[0x0][0x168], 0x1 ;  /* 0x00005a00060aaa11 */ /* 0x002fe200078208ff */
[----:B------:R-:W-:Y:S01]  /*1d20*/  IMAD.IADD R22, R29, 0x1, R22 ;  /* 0x000000011d167824 */ /* 0x000fe200078e0216 */
[C---:B----4-:R-:W-:Y:S02]  /*1d30*/  IADD3 R12, R14.reuse, 0x50, RZ ;  /* 0x000000500e0c7810 */ /* 0x050fe40007ffe0ff */
[----:B------:R-:W-:Y:S02]  /*1d40*/  IADD3 R13, R14, 0x40, RZ ;  /* 0x000000400e0d7810 */ /* 0x000fe40007ffe0ff */
[----:B------:R-:W-:-:S03]  /*1d50*/  @!P2 LEA.HI.X R11, R6, c[0x0][0x16c], R4, 0x1, P1 ;  /* 0x00005b00060baa11 */ /* 0x000fc600008f0c04 */
[----:B------:R-:W-:Y:S01]  /*1d60*/  @!P6 MOV R5, R164 ;  /* 0x000000a40005e202 */ /* 0x000fe20000000f00 */
[----:B------:R-:W-:Y:S01]  /*1d70*/  @!P6 IMAD.MOV.U32 R4, RZ, RZ, R165 ;  /* 0x000000ffff04e224 */ /* 0x000fe200078e00a5 */
[-C--:B------:R-:W-:Y:S01]  /*1d80*/  ISETP.GE.AND P3, PT, R12, R3.reuse, PT ;  /* 0x000000030c00720c */ /* 0x080fe20003f66270 */
[----:B------:R-:W-:Y:S01]  /*1d90*/  @!P6 IMAD R0, R15, 0x30, RZ ;  /* 0x000000300f00e824 */ /* 0x000fe200078e02ff */
[----:B------:R-:W-:Y:S01]  /*1da0*/  ISETP.GE.AND P5, PT, R13, R3, PT ;  /* 0x000000030d00720c */ /* 0x000fe20003fa6270 */
[----:B------:R-:W-:Y:S01]  /*1db0*/  @!P6 IMAD.WIDE.U32 R4, R193, 0x30, R4 ;  /* 0x00000030c104e825 */ /* 0x000fe200078e0004 */
[----:B------:R1:W-:Y:S03]  /*1dc0*/  @!P2 LDGSTS.E.BYPASS.LTC128B.128 [R246+0x3000], [R10.64] ;  /* 0x030000000af6afae */ /* 0x0003e6000b901d4c */
[----:B------:R-:W-:Y:S01]  /*1dd0*/  @!P6 IMAD.IADD R0, R5, 0x1, R0 ;  /* 0x000000010500e824 */ /* 0x000fe200078e0200 */
[----:B--2---:R-:W-:-:S04]  /*1de0*/  @!P6 LEA R24, P1, R4, c[0x0][0x168], 0x1 ;  /* 0x00005a000418ea11 */ /* 0x004fc800078208ff */
[----:B------:R-:W-:Y:S01]  /*1df0*/  @!P6 LEA.HI.X R25, R4, c[0x0][0x16c], R0, 0x1, P1 ;  /* 0x00005b000419ea11 */ /* 0x000fe200008f0c00 */
[----:B------:R-:W-:Y:S02]  /*1e00*/  @!P3 IMAD.MOV.U32 R6, RZ, RZ, R165 ;  /* 0x000000ffff06b224 */ /* 0x000fe400078e00a5 */
[----:B------:R-:W-:Y:S01]  /*1e10*/  @!P3 IMAD.MOV.U32 R7, RZ, RZ, R164 ;  /* 0x000000ffff07b224 */ /* 0x000fe200078e00a4 */
[----:B------:R-:W-:Y:S01]  /*1e20*/  @!P5 LEA R4, P1, R193, R165, 0x6 ;  /* 0x000000a5c104d211 */ /* 0x000fe200078230ff */
[----:B------:R-:W-:Y:S01]  /*1e30*/  @!P3 IMAD R5, R15, 0x50, RZ ;  /* 0x000000500f05b824 */ /* 0x000fe200078e02ff */
[----:B------:R2:W-:Y:S01]  /*1e40*/  @!P6 LDGSTS.E.BYPASS.LTC128B.128 [R246+0x3800], [R24.64] ;  /* 0x0380000018f6efae */ /* 0x0005e2000b901d4c */
[C---:B---3--:R-:W-:Y:S01]  /*1e50*/  @!P3 IMAD.WIDE.U32 R8, R193.reuse, 0x50, R6 ;  /* 0x00000050c108b825 */ /* 0x048fe200078e0006 */
[----:B------:R-:W-:Y:S02]  /*1e60*/  @!P5 LEA.HI.X R0, R193, R164, R15, 0x6, P1 ;  /* 0x000000a4c100d211 */ /* 0x000fe400008f340f */
[----:B------:R-:W-:Y:S01]  /*1e70*/  @!P5 LEA R6, P2, R4, c[0x0][0x168], 0x1 ;  /* 0x00005a000406da11 */ /* 0x000fe200078408ff */
[----:B------:R-:W-:Y:S01]  /*1e80*/  @!P3 IMAD.IADD R5, R9, 0x1, R5 ;  /* 0x000000010905b824 */ /* 0x000fe200078e0205 */
[----:B------:R-:W-:-:S02]  /*1e90*/  @!P3 LEA R26, P1, R8, c[0x0][0x168], 0x1 ;  /* 0x00005a00081aba11 */ /* 0x000fc400078208ff */
[----:B------:R-:W-:Y:S02]  /*1ea0*/  @!P5 LEA.HI.X R7, R4, c[0x0][0x16c], R0, 0x1, P2 ;  /* 0x00005b000407da11 */ /* 0x000fe400010f0c00 */
[----:B------:R-:W-:Y:S02]  /*1eb0*/  @!P3 LEA.HI.X R27, R8, c[0x0][0x16c], R5, 0x1, P1 ;  /* 0x00005b00081bba11 */ /* 0x000fe400008f0c05 */
[C---:B------:R-:W-:Y:S01]  /*1ec0*/  IADD3 R9, R14.reuse, 0x80, RZ ;  /* 0x000000800e097810 */ /* 0x040fe20007ffe0ff */
[----:B------:R3:W-:Y:S01]  /*1ed0*/  @!P5 LDGSTS.E.BYPASS.LTC128B.128 [R246+0x4000], [R6.64] ;  /* 0x0400000006f6dfae */ /* 0x0007e2000b901d4c */
[C---:B-1----:R-:W-:Y:S02]  /*1ee0*/  IADD3 R11, R14.reuse, 0x60, RZ ;  /* 0x000000600e0b7810 */ /* 0x042fe40007ffe0ff */
[----:B------:R-:W-:Y:S01]  /*1ef0*/  IADD3 R10, R14, 0x70, RZ ;  /* 0x000000700e0a7810 */ /* 0x000fe20007ffe0ff */
[----:B------:R1:W-:Y:S01]  /*1f00*/  @!P3 LDGSTS.E.BYPASS.LTC128B.128 [R246+0x4800], [R26.64] ;  /* 0x048000001af6bfae */ /* 0x0003e2000b901d4c */
[----:B------:R-:W-:-:S02]  /*1f10*/  ISETP.GE.AND P4, PT, R11, R3, PT ;  /* 0x000000030b00720c */ /* 0x000fc40003f86270 */
[-C--:B------:R-:W-:Y:S02]  /*1f20*/  ISETP.GE.AND P2, PT, R10, R3.reuse, PT ;  /* 0x000000030a00720c */ /* 0x080fe40003f46270 */
[----:B------:R-:W-:Y:S02]  /*1f30*/  IADD3 R8, R14, 0x90, RZ ;  /* 0x000000900e087810 */ /* 0x000fe40007ffe0ff */
[-C--:B------:R-:W-:Y:S02]  /*1f40*/  ISETP.GE.AND P6, PT, R9, R3.reuse, PT ;  /* 0x000000030900720c */ /* 0x080fe40003fc6270 */
[----:B------:R-:W-:-:S05]  /*1f50*/  ISETP.GE.AND P5, PT, R8, R3, PT ;  /* 0x000000030800720c */ /* 0x000fca0003fa6270 */
[C---:B------:R-:W-:Y:S02]  /*1f60*/  @!P4 IMAD R4, R15.reuse, 0x60, RZ ;  /* 0x000000600f04c824 */ /* 0x040fe400078e02ff */
[----:B------:R-:W-:Y:S01]  /*1f70*/  @!P2 IMAD R0, R15, 0x70, RZ ;  /* 0x000000700f00a824 */ /* 0x000fe200078e02ff */
[----:B---3--:R-:W-:Y:S01]  /*1f80*/  @!P4 MOV R7, R164 ;  /* 0x000000a40007c202 */ /* 0x008fe20000000f00 */
[----:B------:R-:W-:-:S04]  /*1f90*/  @!P4 IMAD.MOV.U32 R6, RZ, RZ, R165 ;  /* 0x000000ffff06c224 */ /* 0x000fc800078e00a5 */
[----:B--2---:R-:W-:-:S04]  /*1fa0*/  @!P4 IMAD.WIDE.U32 R24, R193, 0x60, R6 ;  /* 0x00000060c118c825 */ /* 0x004fc800078e0006 */
[----:B------:R-:W-:Y:S01]  /*1fb0*/  @!P2 IMAD.MOV.U32 R6, RZ, RZ, R165 ;  /* 0x000000ffff06a224 */ /* 0x000fe200078e00a5 */
[----:B------:R-:W-:Y:S01]  /*1fc0*/  @!P4 LEA R30, P1, R24, c[0x0][0x168], 0x1 ;  /* 0x00005a00181eca11 */ /* 0x000fe200078208ff */
[----:B------:R-:W-:Y:S02]  /*1fd0*/  @!P2 IMAD.MOV.U32 R7, RZ, RZ, R164 ;  /* 0x000000ffff07a224 */ /* 0x000fe400078e00a4 */
[----:B------:R-:W-:Y:S01]  /*1fe0*/  @!P4 IMAD.IADD R4, R25, 0x1, R4 ;  /* 0x000000011904c824 */ /* 0x000fe200078e0204 */
[----:B------:R-:W-:Y:S01]  /*1ff0*/  @!P5 MOV R25, R164 ;  /* 0x000000a40019d202 */ /* 0x000fe20000000f00 */
[----:B------:R-:W-:-:S03]  /*2000*/  @!P2 IMAD.WIDE.U32 R6, R193, 0x70, R6 ;  /* 0x00000070c106a825 */ /* 0x000fc600078e0006 */
[----:B------:R-:W-:Y:S01]  /*2010*/  @!P4 LEA.HI.X R31, R24, c[0x0][0x16c], R4, 0x1, P1 ;  /* 0x00005b00181fca11 */ /* 0x000fe200008f0c04 */
[----:B------:R-:W-:Y:S01]  /*2020*/  @!P2 IMAD.IADD R0, R7, 0x1, R0 ;  /* 0x000000010700a824 */ /* 0x000fe200078e0200 */
[----:B-1----:R-:W-:Y:S01]  /*2030*/  @!P2 LEA R26, P3, R6, c[0x0][0x168], 0x1 ;  /* 0x00005a00061aaa11 */ /* 0x002fe200078608ff */
[----:B------:R-:W-:Y:S01]  /*2040*/  @!P5 IMAD.MOV.U32 R24, RZ, RZ, R165 ;  /* 0x000000ffff18d224 */ /* 0x000fe200078e00a5 */
[----:B------:R-:W-:Y:S01]  /*2050*/  IADD3 R7, R14, 0xa0, RZ ;  /* 0x000000a00e077810 */ /* 0x000fe20007ffe0ff */
[----:B------:R1:W-:Y:S01]  /*2060*/  @!P4 LDGSTS.E.BYPASS.LTC128B.128 [R246+0x5000], [R30.64] ;  /* 0x050000001ef6cfae */ /* 0x0003e2000b901d4c */
[C---:B------:R-:W-:Y:S01]  /*2070*/  @!P6 LEA R5, P1, R193.reuse, R165, 0x7 ;  /* 0x000000a5c105e211 */ /* 0x040fe200078238ff */
[----:B------:R-:W-:Y:S01]  /*2080*/  @!P5 IMAD.WIDE.U32 R24, R193, 0x90, R24 ;  /* 0x00000090c118d825 */ /* 0x000fe200078e0018 */
[----:B------:R-:W-:Y:S02]  /*2090*/  @!P2 LEA.HI.X R27, R6, c[0x0][0x16c], R0, 0x1, P3 ;  /* 0x00005b00061baa11 */ /* 0x000fe400018f0c00 */
[----:B------:R-:W-:Y:S01]  /*20a0*/  IADD3 R6, R14, 0xb0, RZ ;  /* 0x000000b00e067810 */ /* 0x000fe20007ffe0ff */
[----:B------:R-:W-:Y:S01]  /*20b0*/  @!P5 IMAD R0, R15, 0x90, RZ ;  /* 0x000000900f00d824 */ /* 0x000fe200078e02ff */
[----:B------:R-:W-:Y:S01]  /*20c0*/  ISETP.GE.AND P3, PT, R7, R3, PT ;  /* 0x000000030700720c */ /* 0x000fe20003f66270 */
[----:B------:R2:W-:Y:S01]  /*20d0*/  @!P2 LDGSTS.E.BYPASS.LTC128B.128 [R246+0x5800], [R26.64] ;  /* 0x058000001af6afae */ /* 0x0005e2000b901d4c */
[----:B------:R-:W-:Y:S01]  /*20e0*/  @!P6 LEA.HI.X R4, R193, R164, R15, 0x7, P1 ;  /* 0x000000a4c104e211 */ /* 0x000fe200008f3c0f */
[----:B------:R-:W-:Y:S01]  /*20f0*/  @!P5 IMAD.IADD R0, R25, 0x1, R0 ;  /* 0x000000011900d824 */ /* 0x000fe200078e0200 */
[----:B------:R-:W-:-:S02]  /*2100*/  @!P6 LEA R34, P1, R5, c[0x0][0x168], 0x1 ;  /* 0x00005a000522ea11 */ /* 0x000fc400078208ff */
[----:B------:R-:W-:Y:S02]  /*2110*/  ISETP.GE.AND P4, PT, R6, R3, PT ;  /* 0x000000030600720c */ /* 0x000fe40003f86270 */
[----:B------:R-:W-:Y:S02]  /*2120*/  @!P6 LEA.HI.X R35, R5, c[0x0][0x16c], R4, 0x1, P1 ;  /* 0x00005b000523ea11 */ /* 0x000fe400008f0c04 */
[----:B------:R-:W-:-:S03]  /*2130*/  IADD3 R5, R14, 0xc0, RZ ;  /* 0x000000c00e057810 */ /* 0x000fc60007ffe0ff */
[----:B------:R-:W-:Y:S01]  /*2140*/  @!P3 IMAD.MOV.U32 R25, RZ, RZ, R164 ;  /* 0x000000ffff19b224 */ /* 0x000fe200078e00a4 */
[----:B------:R-:W-:Y:S01]  /*2150*/  ISETP.GE.AND P2, PT, R5, R3, PT ;  /* 0x000000030500720c */ /* 0x000fe20003f46270 */
[----:B------:R-:W-:Y:S01]  /*2160*/  @!P3 IMAD R4, R15, 0xa0, RZ ;  /* 0x000000a00f04b824 */ /* 0x000fe200078e02ff */
[----:B------:R3:W-:Y:S01]  /*2170*/  @!P6 LDGSTS.E.BYPASS.LTC128B.128 [R246+0x6000], [R34.64] ;  /* 0x0600000022f6efae */ /* 0x0007e2000b901d4c */
[----:B-1----:R-:W-:-:S04]  /*2180*/  @!P5 LEA R30, P1, R24, c[0x0][0x168], 0x1 ;  /* 0x00005a00181eda11 */ /* 0x002fc800078208ff */
[----:B------:R-:W-:Y:S01]  /*2190*/  @!P5 LEA.HI.X R31, R24, c[0x0][0x16c], R0, 0x1, P1 ;  /* 0x00005b00181fda11 */ /* 0x000fe200008f0c00 */
[----:B------:R-:W-:Y:S02]  /*21a0*/  @!P3 IMAD.MOV.U32 R24, RZ, RZ, R165 ;  /* 0x000000ffff18b224 */ /* 0x000fe400078e00a5 */
[----:B------:R-:W-:Y:S02]  /*21b0*/  @!P4 IMAD R0, R15, 0xb0, RZ ;  /* 0x000000b00f00c824 */ /* 0x000fe400078e02ff */
[----:B------:R-:W-:Y:S01]  /*21c0*/  @!P3 IMAD.WIDE.U32 R24, R193, 0xa0, R24 ;  /* 0x000000a0c118b825 */ /* 0x000fe200078e0018 */
[----:B------:R1:W-:Y:S03]  /*21d0*/  @!P5 LDGSTS.E.BYPASS.LTC128B.128 [R246+0x6800], [R30.64] ;  /* 0x068000001ef6dfae */ /* 0x0003e6000b901d4c */
[----:B--2---:R-:W-:Y:S01]  /*21e0*/  @!P4 IMAD.MOV.U32 R26, RZ, RZ, R165 ;  /* 0x000000ffff1ac224 */ /* 0x004fe200078e00a5 */
[----:B------:R-:W-:Y:S01]  /*21f0*/  @!P3 IADD3 R4, R25, R4, RZ ;  /* 0x000000041904b210 */ /* 0x000fe20007ffe0ff */
[----:B------:R-:W-:-:S02]  /*2200*/  @!P4 IMAD.MOV.U32 R27, RZ, RZ, R164 ;  /* 0x000000ffff1bc224 */ /* 0x000fc400078e00a4 */
[----:B------:R-:W-:Y:S02]  /*2210*/  @!P2 IMAD R19, R15, 0xc0, RZ ;  /* 0x000000c00f13a824 */ /* 0x000fe400078e02ff */
[----:B------:R-:W-:Y:S01]  /*2220*/  @!P4 IMAD.WIDE.U32 R32, R193, 0xb0, R26 ;  /* 0x000000b0c120c825 */ /* 0x000fe200078e001a */
[----:B------:R-:W-:-:S03]  /*2230*/  @!P3 LEA R26, P1, R24, c[0x0][0x168], 0x1 ;  /* 0x00005a00181aba11 */ /* 0x000fc600078208ff */
[----:B------:R-:W-:Y:S01]  /*2240*/  @!P4 IMAD.IADD R0, R33, 0x1, R0 ;  /* 0x000000012100c824 */ /* 0x000fe200078e0200 */
[----:B------:R-:W-:Y:S01]  /*2250*/  @!P3 LEA.HI.X R27, R24, c[0x0][0x16c], R4, 0x1, P1 ;  /* 0x00005b00181bba11 */ /* 0x000fe200008f0c04 */
[----:B------:R-:W-:Y:S01]  /*2260*/  @!P2 IMAD.MOV.U32 R33, RZ, RZ, R164 ;  /* 0x000000ffff21a224 */ /* 0x000fe200078e00a4 */
[----:B------:R-:W-:Y:S02]  /*2270*/  @!P4 LEA R24, P1, R32, c[0x0][0x168], 0x1 ;  /* 0x00005a002018ca11 */ /* 0x000fe400078208ff */
[----:B------:R-:W-:Y:S01]  /*2280*/  IADD3 R4, R14, 0xe0, RZ ;  /* 0x000000e00e047810 */ /* 0x000fe20007ffe0ff */
[----:B------:R2:W-:Y:S01]  /*2290*/  @!P3 LDGSTS.E.BYPASS.LTC128B.128 [R246+0x7000], [R26.64] ;  /* 0x070000001af6bfae */ /* 0x0005e2000b901d4c */
[----:B------:R-:W-:Y:S01]  /*22a0*/  @!P4 LEA.HI.X R25, R32, c[0x0][0x16c], R0, 0x1, P1 ;  /* 0x00005b002019ca11 */ /* 0x000fe200008f0c00 */
[----:B------:R-:W-:Y:S01]  /*22b0*/  @!P2 IMAD.MOV.U32 R32, RZ, RZ, R165 ;  /* 0x000000ffff20a224 */ /* 0x000fe200078e00a5 */
[----:B------:R-:W-:Y:S02]  /*22c0*/  IADD3 R0, R14, 0xd0, RZ ;  /* 0x000000d00e007810 */ /* 0x000fe40007ffe0ff */
[-C--:B------:R-:W-:Y:S01]  /*22d0*/  ISETP.GE.AND P3, PT, R18, R3.reuse, PT ;  /* 0x000000031200720c */ /* 0x080fe20003f66270 */
[----:B------:R-:W-:Y:S01]  /*22e0*/  @!P2 IMAD.WIDE.U32 R32, R193, 0xc0, R32 ;  /* 0x000000c0c120a825 */ /* 0x000fe200078e0020 */
[-C--:B------:R-:W-:Y:S01]  /*22f0*/  ISETP.GE.AND P6, PT, R0, R3.reuse, PT ;  /* 0x000000030000720c */ /* 0x080fe20003fc6270 */
[----:B------:R4:W-:Y:S01]  /*2300*/  @!P4 LDGSTS.E.BYPASS.LTC128B.128 [R246+0x7800], [R24.64] ;  /* 0x0780000018f6cfae */ /* 0x0009e2000b901d4c */
[----:B------:R-:W-:Y:S01]  /*2310*/  ISETP.GE.AND P5, PT, R4, R3, PT ;  /* 0x000000030400720c */ /* 0x000fe20003fa6270 */
[----:B------:R-:W-:Y:S01]  /*2320*/  @!P2 IMAD.IADD R19, R33, 0x1, R19 ;  /* 0x000000012113a824 */ /* 0x000fe200078e0213 */
[----:B------:R-:W-:-:S02]  /*2330*/  IADD3 R18, R14, 0xf0, RZ ;  /* 0x000000f00e127810 */ /* 0x000fc40007ffe0ff */
[----:B-1----:R-:W-:Y:S02]  /*2340*/  @!P2 LEA R30, P1, R32, c[0x0][0x168], 0x1 ;  /* 0x00005a00201eaa11 */ /* 0x002fe400078208ff */
[-C--:B------:R-:W-:Y:S02]  /*2350*/  ISETP.GE.AND P4, PT, R18, R3.reuse, PT ;  /* 0x000000031200720c */ /* 0x080fe40003f86270 */
[----:B------:R-:W-:Y:S02]  /*2360*/  @!P2 LEA.HI.X R31, R32, c[0x0][0x16c], R19, 0x1, P1 ;  /* 0x00005b00201faa11 */ /* 0x000fe400008f0c13 */
[----:B------:R-:W-:Y:S01]  /*2370*/  ISETP.GE.AND P1, PT, R17, R3, PT ;  /* 0x000000031100720c */ /* 0x000fe20003f26270 */
[C---:B------:R-:W-:Y:S02]  /*2380*/  @!P6 IMAD R17, R15.reuse, 0xd0, RZ ;  /* 0x000000d00f11e824 */ /* 0x040fe400078e02ff */
[----:B------:R1:W-:Y:S01]  /*2390*/  @!P2 LDGSTS.E.BYPASS.LTC128B.128 [R246+0x8000], [R30.64] ;  /* 0x080000001ef6afae */ /* 0x0003e2000b901d4c */
[----:B------:R-:W-:-:S02]  /*23a0*/  @!P5 IMAD R19, R15, 0xe0, RZ ;  /* 0x000000e00f13d824 */ /* 0x000fc400078e02ff */
[----:B--2---:R-:W-:-:S03]  /*23b0*/  @!P5 IMAD.MOV.U32 R26, RZ, RZ, R165 ;  /* 0x000000ffff1ad224 */ /* 0x004fc600078e00a5 */
[-C--:B------:R-:W-:Y:S01]  /*23c0*/  @!P4 MOV R33, R164.reuse ;  /* 0x000000a40021c202 */ /* 0x080fe20000000f00 */
[----:B------:R-:W-:Y:S02]  /*23d0*/  @!P5 IMAD.MOV.U32 R27, RZ, RZ, R164 ;  /* 0x000000ffff1bd224 */ /* 0x000fe400078e00a4 */
[----:B------:R-:W-:Y:S02]  /*23e0*/  @!P4 IMAD.MOV.U32 R32, RZ, RZ, R165 ;  /* 0x000000ffff20c224 */ /* 0x000fe400078e00a5 */
[----:B------:R-:W-:Y:S01]  /*23f0*/  @!P5 IMAD.WIDE.U32 R26, R193, 0xe0, R26 ;  /* 0x000000e0c11ad825 */ /* 0x000fe200078e001a */
[----:B----4-:R-:W-:-:S03]  /*2400*/  @!P6 MOV R25, R164 ;  /* 0x000000a40019e202 */ /* 0x010fc60000000f00 */
[----:B------:R-:W-:Y:S02]  /*2410*/  @!P6 IMAD.MOV.U32 R24, RZ, RZ, R165 ;  /* 0x000000ffff18e224 */ /* 0x000fe400078e00a5 */
[----:B------:R-:W-:Y:S02]  /*2420*/  @!P5 IMAD.IADD R19, R27, 0x1, R19 ;  /* 0x000000011b13d824 */ /* 0x000fe400078e0213 */
[----:B------:R-:W-:-:S04]  /*2430*/  @!P6 IMAD.WIDE.U32 R24, R193, 0xd0, R24 ;  /* 0x000000d0c118e825 */ /* 0x000fc800078e0018 */
[----:B------:R-:W-:Y:S02]  /*2440*/  @!P6 IMAD.IADD R17, R25, 0x1, R17 ;  /* 0x000000011911e824 */ /* 0x000fe400078e0211 */
[----:B------:R-:W-:Y:S01]  /*2450*/  @!P4 IMAD R15, R15, 0xf0, RZ ;  /* 0x000000f00f0fc824 */ /* 0x000fe200078e02ff */
[----:B-1----:R-:W-:Y:S01]  /*2460*/  @!P6 LEA R30, P2, R24, c[0x0][0x168], 0x1 ;  /* 0x00005a00181eea11 */ /* 0x002fe200078408ff */
[----:B------:R-:W-:-:S03]  /*2470*/  @!P4 IMAD.WIDE.U32 R32, R193, 0xf0, R32 ;  /* 0x000000f0c120c825 */ /* 0x000fc600078e0020 */
[----:B------:R-:W-:Y:S01]  /*2480*/  @!P6 LEA.HI.X R31, R24, c[0x0][0x16c], R17, 0x1, P2 ;  /* 0x00005b00181fea11 */ /* 0x000fe200010f0c11 */
[----:B------:R-:W-:Y:S01]  /*2490*/  @!P4 IMAD.IADD R15, R33, 0x1, R15 ;  /* 0x00000001210fc824 */ /* 0x000fe200078e020f */
[----:B------:R-:W-:-:S03]  /*24a0*/  @!P5 LEA R24, P2, R26, c[0x0][0x168], 0x1 ;  /* 0x00005a001a18da11 */ /* 0x000fc600078408ff */
[----:B------:R1:W-:Y:S01]  /*24b0*/  @!P6 LDGSTS.E.BYPASS.LTC128B.128 [R246+0x8800], [R30.64] ;  /* 0x088000001ef6efae */ /* 0x0003e2000b901d4c */
[----:B------:R-:W-:Y:S02]  /*24c0*/  @!P5 LEA.HI.X R25, R26, c[0x0][0x16c], R19, 0x1, P2 ;  /* 0x00005b001a19da11 */ /* 0x000fe400010f0c13 */
[----:B------:R-:W-:Y:S02]  /*24d0*/  @!P4 LEA R20, P2, R32, c[0x0][0x168], 0x1 ;  /* 0x00005a002014ca11 */ /* 0x000fe400078408ff */
[-C--:B------:R-:W-:Y:S01]  /*24e0*/  ISETP.GE.AND P6, PT, R16, R3.reuse, PT ;  /* 0x000000031000720c */ /* 0x080fe20003fc6270 */
[----:B------:R2:W-:Y:S01]  /*24f0*/  @!P5 LDGSTS.E.BYPASS.LTC128B.128 [R246+0x9000], [R24.64] ;  /* 0x0900000018f6dfae */ /* 0x0005e2000b901d4c */
[----:B------:R-:W-:Y:S01]  /*2500*/  @!P4 LEA.HI.X R21, R32, c[0x0][0x16c], R15, 0x1, P2 ;  /* 0x00005b002015ca11 */ /* 0x000fe200010f0c0f */
[----:B------:R-:W-:Y:S01]  /*2510*/  IMAD R16, R166, c[0x0][0x1a4], RZ ;  /* 0x00006900a6107a24 */ /* 0x000fe200078e02ff */
[----:B------:R-:W-:Y:S02]  /*2520*/  LEA R243, P2, R28, c[0x0][0x170], 0x1 ;  /* 0x00005c001cf37a11 */ /* 0x000fe400078408ff */
[-C--:B------:R-:W-:Y:S01]  /*2530*/  ISETP.GE.AND P5, PT, R13, R3.reuse, PT ;  /* 0x000000030d00720c */ /* 0x080fe20003fa6270 */
[----:B------:R4:W-:Y:S01]  /*2540*/  @!P4 LDGSTS.E.BYPASS.LTC128B.128 [R246+0x9800], [R20.64] ;  /* 0x0980000014f6cfae */ /* 0x0009e2000b901d4c */
[C---:B------:R-:W-:Y:S01]  /*2550*/  ISETP.GE.AND P4, PT, R14.reuse, R3, PT ;  /* 0x000000030e00720c */ /* 0x040fe20003f86270 */
[----:B------:R-:W-:Y:S01]  /*2560*/  IMAD.SHL.U32 R14, R14, 0x8, RZ ;  /* 0x000000080e0e7824 */ /* 0x000fe200078e00ff */
[----:B------:R-:W-:Y:S01]  /*2570*/  LEA.HI.X R242, R28, c[0x0][0x174], R22, 0x1, P2 ;  /* 0x00005d001cf27a11 */ /* 0x000fe200010f0c16 */
[----:B------:R-:W0:Y:S02]  /*2580*/  LDGDEPBAR ;  /* 0x00000000000079af */ /* 0x000e240000000000 */
[----:B------:R-:W-:Y:S01]  /*2590*/  @!P6 IMAD.MOV.U32 R15, RZ, RZ, c[0x0][0x1a0] ;  /* 0x00006800ff0fe624 */ /* 0x000fe200078e00ff */
[----:B------:R-:W-:Y:S01]  /*25a0*/  @!P6 MOV R13, c[0x0][0x1a4] ;  /* 0x00006900000dea02 */ /* 0x000fe20000000f00 */
[----:B------:R-:W-:-:S02]  /*25b0*/  @!P6 IMAD.MOV.U32 R22, RZ, RZ, R243 ;  /* 0x000000ffff16e224 */ /* 0x000fc400078e00f3 */
[----:B------:R-:W-:Y:S02]  /*25c0*/  @!P6 IMAD.MOV.U32 R23, RZ, RZ, R242 ;  /* 0x000000ffff17e224 */ /* 0x000fe400078e00f2 */
[----:B------:R-:W-:Y:S02]  /*25d0*/  @!P6 IMAD R13, R13, 0x60, RZ ;  /* 0x000000600d0de824 */ /* 0x000fe400078e02ff */
[----:B------:R-:W-:Y:S01]  /*25e0*/  @!P6 IMAD.WIDE.U32 R22, R15, 0x60, R22 ;  /* 0x000000600f16e825 */ /* 0x000fe200078e0016 */
[----:B------:R-:W-:-:S03]  /*25f0*/  @!P4 MOV R27, R242 ;  /* 0x000000f2001bc202 */ /* 0x000fc60000000f00 */
[----:B------:R-:W-:Y:S02]  /*2600*/  @!P4 IMAD.MOV.U32 R26, RZ, RZ, R243 ;  /* 0x000000ffff1ac224 */ /* 0x000fe400078e00f3 */
[----:B------:R-:W-:Y:S02]  /*2610*/  @!P1 IMAD.MOV.U32 R15, RZ, RZ, c[0x0][0x1a4] ;  /* 0x00006900ff0f9624 */ /* 0x000fe400078e00ff */
[----:B------:R-:W-:Y:S02]  /*2620*/  @!P6 IMAD.IADD R23, R23, 0x1, R13 ;  /* 0x000000011717e824 */ /* 0x000fe400078e020d */
[----:B----4-:R-:W-:Y:S01]  /*2630*/  IMAD.WIDE.U32 R20, R166, c[0x0][0x1a0], RZ ;  /* 0x00006800a6147a25 */ /* 0x010fe200078e00ff */
[----:B------:R-:W-:-:S04]  /*2640*/  DEPBAR.LE SB0, 0x0 ;  /* 0x000080000000791a */ /* 0x000fc80000000000 */
[----:B------:R-:W-:Y:S01]  /*2650*/  BAR.SYNC.DEFER_BLOCKING 0x0 ;  /* 0x0000000000007b1d */ /* 0x000fe20000010000 */
[----:B------:R-:W-:-:S04]  /*2660*/  @!P3 IADD3 R20, P2, R243, R20, RZ ;  /* 0x00000014f314b210 */ /* 0x000fc80007f5e0ff */
[----:B------:R-:W-:Y:S01]  /*2670*/  @!P3 IADD3.X R21, R242, R21, R16, P2, !PT ;  /* 0x00000015f215b210 */ /* 0x000fe200017fe410 */
[----:B------:R-:W-:-:S05]  /*2680*/  @!P1 IMAD.MOV.U32 R16, RZ, RZ, c[0x0][0x1a0] ;  /* 0x00006800ff109624 */ /* 0x000fca00078e00ff */
[----:B--2---:R-:W-:-:S04]  /*2690*/  @!P1 LEA R24, P2, R16, R243, 0x6 ;  /* 0x000000f310189211 */ /* 0x004fc800078430ff */
[----:B------:R-:W-:Y:S02]  /*26a0*/  @!P1 LEA.HI.X R25, R16, R242, R15, 0x6, P2 ;  /* 0x000000f210199211 */ /* 0x000fe400010f340f */
[-C--:B------:R-:W-:Y:S01]  /*26b0*/  ISETP.GE.AND P2, PT, R10, R3.reuse, PT ;  /* 0x000000030a00720c */ /* 0x080fe20003f46270 */
[----:B------:R-:W-:Y:S01]  /*26c0*/  @!P5 IMAD.MOV.U32 R10, RZ, RZ, c[0x0][0x1a0] ;  /* 0x00006800ff0ad624 */ /* 0x000fe200078e00ff */
[----:B------:R-:W-:Y:S04]  /*26d0*/  @P4 STS.128 [R246+0xa000], RZ ;  /* 0x00a000fff6004388 */ /* 0x000fe80000000c00 */
[----:B------:R-:W-:Y:S01]  /*26e0*/  @!PT LDS RZ, [RZ] ;  /* 0x00000000fffff984 */ /* 0x000fe20000000800 */
[----:B------:R-:W-:Y:S01]  /*26f0*/  @!PT LDS RZ, [RZ] ;  /* 0x00000000fffff984 */ /* 0x000fe20000000800 */
[----:B------:R-:W-:Y:S01]  /*2700*/  @!PT LDS RZ, [RZ] ;  /* 0x00000000fffff984 */ /* 0x000fe20000000800 */
[----:B------:R2:W-:Y:S01]  /*2710*/  @!P4 LDGSTS.E.BYPASS.LTC128B.128 [R246+0xa000], [R26.64] ;  /* 0x0a0000001af6cfae */ /* 0x0005e2000b901d4c */
[----:B------:R-:W-:-:S03]  /*2720*/  ISETP.GE.AND P4, PT, R12, R3, PT ;  /* 0x000000030c00720c */ /* 0x000fc60003f86270 */
[----:B------:R-:W-:Y:S04]  /*2730*/  @P3 STS.128 [R246+0xa800], RZ ;  /* 0x00a800fff6003388 */ /* 0x000fe80000000c00 */
[----:B------:R-:W-:Y:S01]  /*2740*/  @!PT LDS RZ, [RZ] ;  /* 0x00000000fffff984 */ /* 0x000fe20000000800 */
[----:B------:R-:W-:Y:S01]  /*2750*/  @!PT LDS RZ, [RZ] ;  /* 0x00000000fffff984 */ /* 0x000fe20000000800 */
[----:B------:R-:W-:Y:S01]  /*2760*/  @!PT LDS RZ, [RZ] ;  /* 0x00000000fffff984 */ /* 0x000fe20000000800 */
[----:B------:R4:W-:Y:S01]  /*2770*/  @!P3 LDGSTS.E.BYPASS.LTC128B.128 [R246+0xa800], [R20.64] ;  /* 0x0a80000014f6bfae */ /* 0x0009e2000b901d4c */
[----:B------:R-:W-:Y:S01]  /*2780*/  ISETP.GE.AND P3, PT, R11, R3, PT ;  /* 0x000000030b00720c */ /* 0x000fe20003f66270 */
[----:B------:R-:W-:Y:S02]  /*2790*/  @!P5 IMAD.MOV.U32 R11, RZ, RZ, c[0x0][0x1a4] ;  /* 0x00006900ff0bd624 */ /* 0x000fe400078e00ff */
[----:B------:R-:W-:Y:S04]  /*27a0*/  @P1 STS.128 [R246+0xb000], RZ ;  /* 0x00b000fff6001388 */ /* 0x000fe80000000c00 */
[----:B------:R-:W-:Y:S01]  /*27b0*/  @!PT LDS RZ, [RZ] ;  /* 0x00000000fffff984 */ /* 0x000fe20000000800 */
[----:B------:R-:W-:Y:S01]  /*27c0*/  @!PT LDS RZ, [RZ] ;  /* 0x00000000fffff984 */ /* 0x000fe20000000800 */
[----:B------:R-:W-:Y:S01]  /*27d0*/  @!PT LDS RZ, [RZ] ;  /* 0x00000000fffff984 */ /* 0x000fe20000000800 */
[----:B------:R1:W-:Y:S01]  /*27e0*/  @!P1 LDGSTS.E.BYPASS.LTC128B.128 [R246+0xb000], [R24.64] ;  /* 0x0b00000018f69fae */ /* 0x0003e2000b901d4c */
[----:B------:R-:W-:-:S03]  /*27f0*/  @!P5 LEA R12, P1, R10, R243, 0x7 ;  /* 0x000000f30a0cd211 */ /* 0x000fc600078238ff */
[----:B------:R-:W-:Y:S01]  /*2800*/  @P6 STS.128 [R246+0xb800], RZ ;  /* 0x00b800fff6006388 */ /* 0x000fe20000000c00 */
[----:B------:R-:W-:Y:S01]  /*2810*/  @!P5 LEA.HI.X R13, R10, R242, R11, 0x7, P1 ;  /* 0x000000f20a0dd211 */ /* 0x000fe200008f3c0b */
[----:B------:R-:W-:Y:S01]  /*2820*/  @!P3 IMAD.MOV.U32 R16, RZ, RZ, c[0x0][0x1a0] ;  /* 0x00006800ff10b624 */ /* 0x000fe200078e00ff */
[-C--:B------:R-:W-:Y:S01]  /*2830*/  ISETP.GE.AND P1, PT, R8, R3.reuse, PT ;  /* 0x000000030800720c */ /* 0x080fe20003f26270 */
[----:B------:R-:W-:Y:S01]  /*2840*/  @!PT LDS RZ, [RZ] ;  /* 0x00000000fffff984 */ /* 0x000fe20000000800 */
[----:B------:R-:W-:Y:S01]  /*2850*/  @!PT LDS RZ, [RZ] ;  /* 0x00000000fffff984 */ /* 0x000fe20000000800 */
[----:B------:R-:W-:Y:S01]  /*2860*/  @!PT LDS RZ, [RZ] ;  /* 0x00000000fffff984 */ /* 0x000fe20000000800 */
[----:B------:R1:W-:Y:S01]  /*2870*/  @!P6 LDGSTS.E.BYPASS.LTC128B.128 [R246+0xb800], [R22.64] ;  /* 0x0b80000016f6efae */ /* 0x0003e2000b901d4c */
[----:B------:R-:W-:Y:S01]  /*2880*/  ISETP.GE.AND P6, PT, R9, R3, PT ;  /* 0x000000030900720c */ /* 0x000fe20003fc6270 */
[----:B------:R-:W-:Y:S01]  /*2890*/  @!P4 IMAD.MOV.U32 R9, RZ, RZ, R242 ;  /* 0x000000ffff09c224 */ /* 0x000fe200078e00f2 */
[----:B------:R-:W-:Y:S01]  /*28a0*/  @!P4 MOV R8, R243 ;  /* 0x000000f30008c202 */ /* 0x000fe20000000f00 */
[----:B------:R-:W-:Y:S01]  /*28b0*/  @P5 STS.128 [R246+0xc000], RZ ;  /* 0x00c000fff6005388 */ /* 0x000fe20000000c00 */
[----:B------:R-:W-:Y:S01]  /*28c0*/  @!P3 MOV R10, c[0x0][0x1a4] ;  /* 0x00006900000aba02 */ /* 0x000fe20000000f00 */
[----:B------:R-:W-:-:S02]  /*28d0*/  @!P4 IMAD.MOV.U32 R11, RZ, RZ, c[0x0][0x1a4] ;  /* 0x00006900ff0bc624 */ /* 0x000fc400078e00ff */
[----:B------:R-:W-:Y:S01]  /*28e0*/  @!PT LDS RZ, [RZ] ;  /* 0x00000000fffff984 */ /* 0x000fe20000000800 */
[----:B------:R-:W-:Y:S01]  /*28f0*/  @!PT LDS RZ, [RZ] ;  /* 0x00000000fffff984 */ /* 0x000fe20000000800 */
[----:B------:R-:W-:Y:S01]  /*2900*/  @!PT LDS RZ, [RZ] ;  /* 0x00000000fffff984 */ /* 0x000fe20000000800 */
[----:B------:R1:W-:Y:S01]  /*2910*/  @!P5 LDGSTS.E.BYPASS.LTC128B.128 [R246+0xc000], [R12.64] ;  /* 0x0c0000000cf6dfae */ /* 0x0003e2000b901d4c */
[----:B------:R-:W-:Y:S01]  /*2920*/  ISETP.GE.AND P5, PT, R7, R3, PT ;  /* 0x000000030700720c */ /* 0x000fe20003fa6270 */
[----:B------:R-:W-:Y:S01]  /*2930*/  @!P3 IMAD R10, R10, 0xc0, RZ ;  /* 0x000000c00a0ab824 */ /* 0x000fe200078e02ff */
[CC--:B------:R-:W-:Y:S01]  /*2940*/  LEA.HI R7, R200.reuse, R167.reuse, RZ, 0x4 ;  /* 0x000000a7c8077211 */ /* 0x0c0fe200078f20ff */
[----:B----4-:R-:W-:Y:S01]  /*2950*/  @!P4 IMAD.MOV.U32 R20, RZ, RZ, c[0x0][0x1a0] ;  /* 0x00006800ff14c624 */ /* 0x010fe200078e00ff */
[----:B------:R-:W-:Y:S01]  /*2960*/  @P4 STS.128 [R246+0xc800], RZ ;  /* 0x00c800fff6004388 */ /* 0x000fe20000000c00 */
[----:B------:R-:W-:Y:S01]  /*2970*/  @!P4 IMAD R11, R11, 0xa0, RZ ;  /* 0x000000a00b0bc824 */ /* 0x000fe200078e02ff */
[----:B------:R-:W-:Y:S01]  /*2980*/  LEA.HI R200, R200, R167, RZ, 0x5 ;  /* 0x000000a7c8c87211 */ /* 0x000fe200078f28ff */
[----:B------:R-:W-:-:S03]  /*2990*/  @!P4 IMAD.WIDE.U32 R20, R20, 0xa0, R8 ;  /* 0x000000a01414c825 */ /* 0x000fc600078e0008 */
[----:B------:R-:W-:Y:S01]  /*29a0*/  SHF.R.S32.HI R198, RZ, 0x5, R200 ;  /* 0x00000005ffc67819 */ /* 0x000fe200000114c8 */
[----:B------:R-:W-:Y:S02]  /*29b0*/  @!P3 IMAD.MOV.U32 R8, RZ, RZ, R243 ;  /* 0x000000ffff08b224 */ /* 0x000fe400078e00f3 */
[----:B------:R-:W-:Y:S02]  /*29c0*/  @!P3 IMAD.MOV.U32 R9, RZ, RZ, R242 ;  /* 0x000000ffff09b224 */ /* 0x000fe400078e00f2 */
[----:B------:R-:W-:Y:S02]  /*29d0*/  @!P4 IMAD.IADD R21, R21, 0x1, R11 ;  /* 0x000000011515c824 */ /* 0x000fe400078e020b */
[----:B------:R-:W-:-:S03]  /*29e0*/  @!P3 IMAD.WIDE.U32 R16, R16, 0xc0, R8 ;  /* 0x000000c01010b825 */ /* 0x000fc600078e0008 */
[----:B------:R-:W-:Y:S01]  /*29f0*/  @!PT LDS RZ, [RZ] ;  /* 0x00000000fffff984 */ /* 0x000fe20000000800 */
[----:B------:R-:W-:Y:S01]  /*2a00*/  @!PT LDS RZ, [RZ] ;  /* 0x00000000fffff984 */ /* 0x000fe20000000800 */
[----:B------:R-:W-:Y:S01]  /*2a10*/  @!PT LDS RZ, [RZ] ;  /* 0x00000000fffff984 */ /* 0x000fe20000000800 */
[----:B------:R4:W-:Y:S01]  /*2a20*/  @!P4 LDGSTS.E.BYPASS.LTC128B.128 [R246+0xc800], [R20.64] ;  /* 0x0c80000014f6cfae */ /* 0x0009e2000b901d4c */
[----:B------:R-:W-:Y:S01]  /*2a30*/  @!P3 IMAD.IADD R17, R17, 0x1, R10 ;  /* 0x000000011111b824 */ /* 0x000fe200078e020a */
[----:B------:R-:W-:Y:S01]  /*2a40*/  LOP3.LUT R10, R7, 0xfffffff0, RZ, 0xc0, !PT ;  /* 0xfffffff0070a7812 */ /* 0x000fe200078ec0ff */
[----:B------:R-:W-:Y:S01]  /*2a50*/  @!P2 IMAD.MOV.U32 R9, RZ, RZ, c[0x0][0x1a0] ;  /* 0x00006800ff09a624 */ /* 0x000fe200078e00ff */
[-C--:B------:R-:W-:Y:S01]  /*2a60*/  ISETP.GE.AND P4, PT, R6, R3.reuse, PT ;  /* 0x000000030600720c */ /* 0x080fe20003f86270 */
[----:B------:R-:W-:Y:S01]  /*2a70*/  @!P2 IMAD.MOV.U32 R8, RZ, RZ, c[0x0][0x1a4] ;  /* 0x00006900ff08a624 */ /* 0x000fe200078e00ff */
[----:B------:R-:W-:Y:S01]  /*2a80*/  @P3 STS.128 [R246+0xd000], RZ ;  /* 0x00d000fff6003388 */ /* 0x000fe20000000c00 */
[----:B-1----:R-:W-:Y:S02]  /*2a90*/  @!P2 IMAD.MOV.U32 R22, RZ, RZ, R243 ;  /* 0x000000ffff16a224 */ /* 0x002fe400078e00f3 */
[----:B------:R-:W-:Y:S01]  /*2aa0*/  @!P2 IMAD.MOV.U32 R23, RZ, RZ, R242 ;  /* 0x000000ffff17a224 */ /* 0x000fe200078e00f2 */
[----:B------:R-:W-:Y:S01]  /*2ab0*/  @!PT LDS RZ, [RZ] ;  /* 0x00000000fffff984 */ /* 0x000fe20000000800 */
[----:B------:R-:W-:Y:S01]  /*2ac0*/  @!PT LDS RZ, [RZ] ;  /* 0x00000000fffff984 */ /* 0x000fe20000000800 */
[----:B------:R-:W-:Y:S01]  /*2ad0*/  @!PT LDS RZ, [RZ] ;  /* 0x00000000fffff984 */ /* 0x000fe20000000800 */
[----:B------:R1:W-:Y:S01]  /*2ae0*/  @!P3 LDGSTS.E.BYPASS.LTC128B.128 [R246+0xd000], [R16.64] ;  /* 0x0d00000010f6bfae */ /* 0x0003e2000b901d4c */
[----:B------:R-:W-:Y:S01]  /*2af0*/  @!P2 IMAD R8, R8, 0xe0, RZ ;  /* 0x000000e00808a824 */ /* 0x000fe200078e02ff */
[----:B------:R-:W-:Y:S01]  /*2b00*/  ISETP.GE.AND P3, PT, R5, R3, PT ;  /* 0x000000030500720c */ /* 0x000fe20003f66270 */
[----:B------:R-:W-:Y:S01]  /*2b10*/  @!P2 IMAD.WIDE.U32 R22, R9, 0xe0, R22 ;  /* 0x000000e00916a825 */ /* 0x000fe200078e0016 */
[----:B------:R-:W-:Y:S01]  /*2b20*/  SHF.R.S32.HI R9, RZ, 0x4, R7 ;  /* 0x00000004ff097819 */ /* 0x000fe20000011407 */
[----:B------:R-:W-:Y:S02]  /*2b30*/  @P2 STS.128 [R246+0xd800], RZ ;  /* 0x00d800fff6002388 */ /* 0x000fe40000000c00 */
[----:B------:R-:W-:Y:S01]  /*2b40*/  IMAD.IADD R10, R167, 0x1, -R10 ;  /* 0x00000001a70a7824 */ /* 0x000fe200078e0a0a */
[----:B------:R-:W-:Y:S01]  /*2b50*/  @!P2 IADD3 R23, R23, R8, RZ ;  /* 0x000000081717a210 */ /* 0x000fe20007ffe0ff */
[----:B------:R-:W-:Y:S01]  /*2b60*/  @!P6 IMAD.MOV.U32 R8, RZ, RZ, c[0x0][0x1a0] ;  /* 0x00006800ff08e624 */ /* 0x000fe200078e00ff */
[----:B------:R-:W-:Y:S01]  /*2b70*/  LEA.HI R11, R7, R9, RZ, 0x1 ;  /* 0x00000009070b7211 */ /* 0x000fe200078f08ff */
[----:B------:R-:W-:Y:S01]  /*2b80*/  @!P6 IMAD.MOV.U32 R7, RZ, RZ, c[0x0][0x1a4] ;  /* 0x00006900ff07e624 */ /* 0x000fe200078e00ff */
[----:B------:R-:W-:Y:S01]  /*2b90*/  SHF.R.S32.HI R6, RZ, 0x1f, R10 ;  /* 0x0000001fff067819 */ /* 0x000fe2000001140a */
[----:B------:R-:W-:Y:S01]  /*2ba0*/  @!PT LDS RZ, [RZ] ;  /* 0x00000000fffff984 */ /* 0x000fe20000000800 */
[----:B------:R-:W-:Y:S01]  /*2bb0*/  @!PT LDS RZ, [RZ] ;  /* 0x00000000fffff984 */ /* 0x000fe20000000800 */
[----:B------:R-:W-:Y:S01]  /*2bc0*/  @!PT LDS RZ, [RZ] ;  /* 0x00000000fffff984 */ /* 0x000fe20000000800 */
[----:B------:R2:W-:Y:S01]  /*2bd0*/  @!P2 LDGSTS.E.BYPASS.LTC128B.128 [R246+0xd800], [R22.64] ;  /* 0x0d80000016f6afae */ /* 0x0005e2000b901d4c */
[----:B------:R-:W-:-:S02]  /*2be0*/  @!P6 LEA R12, P2, R8, R243, 0x8 ;  /* 0x000000f3080ce211 */ /* 0x000fc400078440ff */
[----:B------:R-:W-:Y:S01]  /*2bf0*/  LEA.HI R6, R6, R10, RZ, 0x3 ;  /* 0x0000000a06067211 */ /* 0x000fe200078f18ff */
[----:B------:R-:W-:Y:S01]  /*2c00*/  @P6 STS.128 [R246+0xe000], RZ ;  /* 0x00e000fff6006388 */ /* 0x000fe20000000c00 */
[----:B------:R-:W-:Y:S01]  /*2c10*/  LOP3.LUT R11, R11, 0xfffffffe, RZ, 0xc0, !PT ;  /* 0xfffffffe0b0b7812 */ /* 0x000fe200078ec0ff */
[----:B----4-:R-:W-:Y:S01]  /*2c20*/  @!P3 IMAD.MOV.U32 R20, RZ, RZ, c[0x0][0x1a0] ;  /* 0x00006800ff14b624 */ /* 0x010fe200078e00ff */
[----:B------:R-:W-:Y:S02]  /*2c30*/  LOP3.LUT R5, R6, 0xfffffff8, RZ, 0xc0, !PT ;  /* 0xfffffff806057812 */ /* 0x000fe400078ec0ff */
[----:B------:R-:W-:Y:S01]  /*2c40*/  @!P6 LEA.HI.X R13, R8, R242, R7, 0x8, P2 ;  /* 0x000000f2080de211 */ /* 0x000fe200010f4407 */
[----:B------:R-:W-:Y:S01]  /*2c50*/  @!P1 IMAD.MOV.U32 R7, RZ, RZ, c[0x0][0x1a0] ;  /* 0x00006800ff079624 */ /* 0x000fe200078e00ff */
[----:B------:R-:W-:Y:S01]  /*2c60*/  ISETP.GE.AND P2, PT, R0, R3, PT ;  /* 0x000000030000720c */ /* 0x000fe20003f46270 */
[----:B------:R-:W-:Y:S01]  /*2c70*/  IMAD.SHL.U32 R8, R176, 0x40, RZ ;  /* 0x00000040b0087824 */ /* 0x000fe200078e00ff */
[----:B------:R-:W-:Y:S01]  /*2c80*/  IADD3 R0, R10, -R5, RZ ;  /* 0x800000050a007210 */ /* 0x000fe20007ffe0ff */
[----:B-1----:R-:W-:Y:S01]  /*2c90*/  @!P1 IMAD.MOV.U32 R16, RZ, RZ, R243 ;  /* 0x000000ffff109224 */ /* 0x002fe200078e00f3 */
[----:B------:R-:W-:Y:S01]  /*2ca0*/  @!PT LDS RZ, [RZ] ;  /* 0x00000000fffff984 */ /* 0x000fe20000000800 */
[----:B------:R-:W-:Y:S01]  /*2cb0*/  @!PT LDS RZ, [RZ] ;  /* 0x00000000fffff984 */ /* 0x000fe20000000800 */
[----:B------:R-:W-:Y:S01]  /*2cc0*/  @!PT LDS RZ, [RZ] ;  /* 0x00000000fffff984 */ /* 0x000fe20000000800 */
[----:B------:R1:W-:Y:S01]  /*2cd0*/  @!P6 LDGSTS.E.BYPASS.LTC128B.128 [R246+0xe000], [R12.64] ;  /* 0x0e0000000cf6efae */ /* 0x0003e2000b901d4c */
[----:B------:R-:W-:Y:S01]  /*2ce0*/  @!P1 IMAD.MOV.U32 R17, RZ, RZ, R242 ;  /* 0x000000ffff119224 */ /* 0x000fe200078e00f2 */
[----:B------:R-:W-:Y:S01]  /*2cf0*/  ISETP.GE.AND P6, PT, R4, R3, PT ;  /* 0x000000030400720c */ /* 0x000fe20003fc6270 */
[----:B------:R-:W-:Y:S01]  /*2d00*/  IMAD.IADD R11, R9, 0x1, -R11 ;  /* 0x00000001090b7824 */ /* 0x000fe200078e0a0b */
[----:B------:R-:W-:Y:S01]  /*2d10*/  LOP3.LUT R8, R8, 0x1c0, RZ, 0xc0, !PT ;  /* 0x000001c008087812 */ /* 0x000fe200078ec0ff */
[----:B------:R-:W-:Y:S01]  /*2d20*/  @!P1 IMAD.WIDE.U32 R16, R7, 0x120, R16 ;  /* 0x0000012007109825 */ /* 0x000fe200078e0010 */
[----:B------:R-:W-:Y:S01]  /*2d30*/  SHF.L.U32 R7, R0, 0x6, RZ ;  /* 0x0000000600077819 */ /* 0x000fe200000006ff */
[----:B------:R-:W-:Y:S01]  /*2d40*/  @P1 STS.128 [R246+0xe800], RZ ;  /* 0x00e800fff6001388 */ /* 0x000fe20000000c00 */
[----:B------:R-:W-:Y:S01]  /*2d50*/  LOP3.LUT R14, R8, 0x8, R14, 0xf8, !PT ;  /* 0x00000008080e7812 */ /* 0x000fe200078ef80e */
[----:B------:R-:W-:Y:S01]  /*2d60*/  IMAD.SHL.U32 R4, R11, 0x8, RZ ;  /* 0x000000080b047824 */ /* 0x000fe200078e00ff */
[----:B------:R-:W-:Y:S01]  /*2d70*/  LOP3.LUT R7, R7, 0x1c0, RZ, 0xc0, !PT ;  /* 0x000001c007077812 */ /* 0x000fe200078ec0ff */
[----:B------:R-:W-:Y:S01]  /*2d80*/  @!P1 IMAD.MOV.U32 R5, RZ, RZ, c[0x0][0x1a4] ;  /* 0x00006900ff059624 */ /* 0x000fe200078e00ff */
[----:B------:R-:W-:Y:S01]  /*2d90*/  SHF.R.U32.HI R8, RZ, 0x3, R8 ;  /* 0x00000003ff087819 */ /* 0x000fe20000011608 */
[----:B------:R-:W-:Y:S01]  /*2da0*/  @!P5 IMAD.MOV.U32 R9, RZ, RZ, c[0x0][0x1a0] ;  /* 0x00006800ff09d624 */ /* 0x000fe200078e00ff */
[----:B------:R-:W-:Y:S01]  /*2db0*/  LOP3.LUT R4, R7, 0x8, R4, 0xf8, !PT ;  /* 0x0000000807047812 */ /* 0x000fe200078ef804 */
[----:B------:R-:W-:Y:S01]  /*2dc0*/  @!P1 IMAD R5, R5, 0x120, RZ ;  /* 0x0000012005059824 */ /* 0x000fe200078e02ff */
[----:B------:R-:W-:Y:S01]  /*2dd0*/  SHF.R.U32.HI R194, RZ, 0x3, R7 ;  /* 0x00000003ffc27819 */ /* 0x000fe20000011607 */
[----:B--2---:R-:W-:Y:S01]  /*2de0*/  @!P4 IMAD.MOV.U32 R22, RZ, RZ, c[0x0][0x1a0] ;  /* 0x00006800ff16c624 */ /* 0x004fe200078e00ff */
[----:B------:R-:W-:Y:S01]  /*2df0*/  LOP3.LUT R8, R14, R8, RZ, 0x3c, !PT ;  /* 0x000000080e087212 */ /* 0x000fe200078e3cff */
[----:B------:R-:W-:Y:S01]  /*2e00*/  @!P1 IMAD.IADD R17, R17, 0x1, R5 ;  /* 0x0000000111119824 */ /* 0x000fe200078e0205 */
[----:B------:R-:W-:Y:S01]  /*2e10*/  LOP3.LUT R194, R4, R194, RZ, 0x3c, !PT ;  /* 0x000000c204c27212 */ /* 0x000fe200078e3cff */
[----:B------:R-:W-:Y:S01]  /*2e20*/  @!P5 IMAD.MOV.U32 R5, RZ, RZ, R242 ;  /* 0x000000ffff05d224 */ /* 0x000fe200078e00f2 */
[----:B------:R-:W-:Y:S01]  /*2e30*/  @!P5 MOV R4, R243 ;  /* 0x000000f30004d202 */ /* 0x000fe20000000f00 */
[----:B------:R-:W-:Y:S01]  /*2e40*/  IMAD R239, R11, 0x200, R8 ;  /* 0x000002000bef7824 */ /* 0x000fe200078e0208 */
[----:B------:R-:W-:Y:S01]  /*2e50*/  @!PT LDS RZ, [RZ] ;  /* 0x00000000fffff984 */ /* 0x000fe20000000800 */
[----:B------:R-:W-:Y:S01]  /*2e60*/  @!PT LDS RZ, [RZ] ;  /* 0x00000000fffff984 */ /* 0x000fe20000000800 */
[----:B------:R-:W-:Y:S01]  /*2e70*/  @!PT LDS RZ, [RZ] ;  /* 0x00000000fffff984 */ /* 0x000fe20000000800 */
[----:B------:R2:W-:Y:S01]  /*2e80*/  @!P1 LDGSTS.E.BYPASS.LTC128B.128 [R246+0xe800], [R16.64] ;  /* 0x0e80000010f69fae */ /* 0x0005e2000b901d4c */
[----:B------:R-:W-:Y:S01]  /*2e90*/  @!P5 IMAD.MOV.U32 R14, RZ, RZ, c[0x0][0x1a4] ;  /* 0x00006900ff0ed624 */ /* 0x000fe200078e00ff */
[----:B------:R-:W-:Y:S01]  /*2ea0*/  ISETP.GE.AND P1, PT, R18, R3, PT ;  /* 0x000000031200720c */ /* 0x000fe20003f26270 */
[----:B------:R-:W-:Y:S01]  /*2eb0*/  @!P5 IMAD.WIDE.U32 R8, R9, 0x140, R4 ;  /* 0x000001400908d825 */ /* 0x000fe200078e0004 */
[----:B------:R-:W-:Y:S01]  /*2ec0*/  @!P2 MOV R18, c[0x0][0x1a0] ;  /* 0x000068000012aa02 */ /* 0x000fe20000000f00 */
[----:B------:R-:W-:Y:S01]  /*2ed0*/  @P5 STS.128 [R246+0xf000], RZ ;  /* 0x00f000fff6005388 */ /* 0x000fe20000000c00 */
[----:B------:R-:W-:Y:S01]  /*2ee0*/  SHF.L.U32 R195, R6, 0x6, RZ ;  /* 0x0000000606c37819 */ /* 0x000fe200000006ff */
[----:B------:R-:W-:-:S02]  /*2ef0*/  @!P4 IMAD.MOV.U32 R4, RZ, RZ, R243 ;  /* 0x000000ffff04c224 */ /* 0x000fc400078e00f3 */
[----:B------:R-:W-:Y:S01]  /*2f00*/  @!P4 IMAD.MOV.U32 R5, RZ, RZ, R242 ;  /* 0x000000ffff05c224 */ /* 0x000fe200078e00f2 */
[----:B------:R-:W-:Y:S01]  /*2f10*/  LOP3.LUT R195, R195, 0xfffffe00, RZ, 0xc0, !PT ;  /* 0xfffffe00c3c37812 */ /* 0x000fe200078ec0ff */
[----:B------:R-:W-:Y:S02]  /*2f20*/  @!P5 IMAD R14, R14, 0x140, RZ ;  /* 0x000001400e0ed824 */ /* 0x000fe400078e02ff */
[----:B------:R-:W-:Y:S02]  /*2f30*/  @!P4 IMAD.WIDE.U32 R22, R22, 0x160, R4 ;  /* 0x000001601616c825 */ /* 0x000fe400078e0004 */
[----:B------:R-:W-:Y:S02]  /*2f40*/  @!P1 MOV R24, R243 ;  /* 0x000000f300189202 */ /* 0x000fe40000000f00 */
[----:B------:R-:W-:Y:S02]  /*2f50*/  @!P3 IMAD.MOV.U32 R4, RZ, RZ, R243 ;  /* 0x000000ffff04b224 */ /* 0x000fe400078e00f3 */
[----:B------:R-:W-:-:S02]  /*2f60*/  @!P3 IMAD.MOV.U32 R5, RZ, RZ, R242 ;  /* 0x000000ffff05b224 */ /* 0x000fc400078e00f2 */
[----:B-1----:R-:W-:Y:S02]  /*2f70*/  @!P4 IMAD.MOV.U32 R12, RZ, RZ, c[0x0][0x1a4] ;  /* 0x00006900ff0cc624 */ /* 0x002fe400078e00ff */
[----:B------:R-:W-:-:S04]  /*2f80*/  @!P3 IMAD.WIDE.U32 R20, R20, 0x180, R4 ;  /* 0x000001801414b825 */ /* 0x000fc800078e0004 */
[----:B------:R-:W-:Y:S02]  /*2f90*/  @!P2 IMAD.MOV.U32 R4, RZ, RZ, R243 ;  /* 0x000000ffff04a224 */ /* 0x000fe400078e00f3 */
[----:B------:R-:W-:Y:S02]  /*2fa0*/  @!P2 IMAD.MOV.U32 R5, RZ, RZ, R242 ;  /* 0x000000ffff05a224 */ /* 0x000fe400078e00f2 */
[----:B------:R-:W-:Y:S02]  /*2fb0*/  @!P3 IMAD.MOV.U32 R10, RZ, RZ, c[0x0][0x1a4] ;  /* 0x00006900ff0ab624 */ /* 0x000fe400078e00ff */
[----:B------:R-:W-:Y:S01]  /*2fc0*/  @!P2 IMAD.WIDE.U32 R18, R18, 0x1a0, R4 ;  /* 0x000001a01212a825 */ /* 0x000fe200078e0004 */
[----:B------:R-:W-:-:S03]  /*2fd0*/  @!P6 MOV R4, R243 ;  /* 0x000000f30004e202 */ /* 0x000fc60000000f00 */
[----:B------:R-:W-:Y:S02]  /*2fe0*/  @!P5 IMAD.IADD R15, R9, 0x1, R14 ;  /* 0x00000001090fd824 */ /* 0x000fe400078e020e */
[----:B------:R-:W-:Y:S02]  /*2ff0*/  @!P5 IMAD.MOV.U32 R14, RZ, RZ, R8 ;  /* 0x000000ffff0ed224 */ /* 0x000fe400078e0008 */
[----:B--2---:R-:W-:Y:S02]  /*3000*/  @!P6 IMAD.MOV.U32 R16, RZ, RZ, c[0x0][0x1a0] ;  /* 0x00006800ff10e624 */ /* 0x004fe400078e00ff */
[----:B------:R-:W-:Y:S01]  /*3010*/  @!P6 IMAD.MOV.U32 R5, RZ, RZ, R242 ;  /* 0x000000ffff05e224 */ /* 0x000fe200078e00f2 */
[----:B------:R-:W-:Y:S01]  /*3020*/  @!PT LDS RZ, [RZ] ;  /* 0x00000000fffff984 */ /* 0x000fe20000000800 */
[----:B------:R-:W-:Y:S01]  /*3030*/  @!PT LDS RZ, [RZ] ;  /* 0x00000000fffff984 */ /* 0x000fe20000000800 */
[----:B------:R-:W-:Y:S01]  /*3040*/  @!PT LDS RZ, [RZ] ;  /* 0x00000000fffff984 */ /* 0x000fe20000000800 */
[----:B------:R1:W-:Y:S01]  /*3050*/  @!P5 LDGSTS.E.BYPASS.LTC128B.128 [R246+0xf000], [R14.64] ;  /* 0x0f0000000ef6dfae */ /* 0x0003e2000b901d4c */
[----:B------:R-:W-:Y:S02]  /*3060*/  @!P4 IMAD R12, R12, 0x160, RZ ;  /* 0x000001600c0cc824 */ /* 0x000fe400078e02ff */
[----:B------:R-:W-:Y:S01]  /*3070*/  @!P2 IMAD.MOV.U32 R8, RZ, RZ, c[0x0][0x1a4] ;  /* 0x00006900ff08a624 */ /* 0x000fe200078e00ff */
[----:B------:R-:W-:Y:S01]  /*3080*/  @P4 STS.128 [R246+0xf800], RZ ;  /* 0x00f800fff6004388 */ /* 0x000fe20000000c00 */
[----:B------:R-:W-:-:S02]  /*3090*/  @!P3 IMAD R10, R10, 0x180, RZ ;  /* 0x000001800a0ab824 */ /* 0x000fc400078e02ff */
[----:B------:R-:W-:Y:S02]  /*30a0*/  @!P6 IMAD.MOV.U32 R7, RZ, RZ, c[0x0][0x1a4] ;  /* 0x00006900ff07e624 */ /* 0x000fe400078e00ff */
[----:B------:R-:W-:Y:S01]  /*30b0*/  @!P6 IMAD.WIDE.U32 R16, R16, 0x1c0, R4 ;  /* 0x000001c01010e825 */ /* 0x000fe200078e0004 */
[----:B------:R-:W-:-:S03]  /*30c0*/  @!P3 IADD3 R11, R21, R10, RZ ;  /* 0x0000000a150bb210 */ /* 0x000fc60007ffe0ff */
[----:B------:R-:W-:Y:S02]  /*30d0*/  @!P4 IMAD.IADD R13, R23, 0x1, R12 ;  /* 0x00000001170dc824 */ /* 0x000fe400078e020c */
[----:B------:R-:W-:Y:S02]  /*30e0*/  @!P2 IMAD R8, R8, 0x1a0, RZ ;  /* 0x000001a00808a824 */ /* 0x000fe400078e02ff */
[----:B------:R-:W-:Y:S02]  /*30f0*/  @!P1 IMAD.MOV.U32 R4, RZ, RZ, c[0x0][0x1a0] ;  /* 0x00006800ff049624 */ /* 0x000fe400078e00ff */
[----:B------:R-:W-:Y:S02]  /*3100*/  @!P1 IMAD.MOV.U32 R25, RZ, RZ, R242 ;  /* 0x000000ffff199224 */ /* 0x000fe400078e00f2 */
[----:B------:R-:W-:Y:S02]  /*3110*/  @!P1 IMAD.MOV.U32 R3, RZ, RZ, c[0x0][0x1a4] ;  /* 0x00006900ff039624 */ /* 0x000fe400078e00ff */
[----:B------:R-:W-:-:S02]  /*3120*/  @!P4 IMAD.MOV.U32 R12, RZ, RZ, R22 ;  /* 0x000000ffff0cc224 */ /* 0x000fc400078e0016 */
[----:B------:R-:W-:Y:S02]  /*3130*/  IMAD R240, R198, 0x400, R195 ;  /* 0x00000400c6f07824 */ /* 0x000fe400078e02c3 */
[----:B------:R-:W-:Y:S01]  /*3140*/  @!P6 IMAD R7, R7, 0x1c0, RZ ;  /* 0x000001c00707e824 */ /* 0x000fe200078e02ff */
[----:B------:R-:W-:Y:S01]  /*3150*/  @!PT LDS RZ, [RZ] ;  /* 0x00000000fffff984 */ /* 0x000fe20000000800 */
[----:B------:R-:W-:Y:S01]  /*3160*/  @!PT LDS RZ, [RZ] ;  /* 0x00000000fffff984 */ /* 0x000fe20000000800 */
[----:B------:R-:W-:Y:S01]  /*3170*/  @!PT LDS RZ, [RZ] ;  /* 0x00000000fffff984 */ /* 0x000fe20000000800 */
[----:B------:R1:W-:Y:S01]  /*3180*/  @!P4 LDGSTS.E.BYPASS.LTC128B.128 [R246+0xf800], [R12.64] ;  /* 0x0f8000000cf6cfae */ /* 0x0003e2000b901d4c */
[----:B------:R-:W-:Y:S02]  /*3190*/  @!P3 IMAD.MOV.U32 R10, RZ, RZ, R20 ;  /* 0x000000ffff0ab224 */ /* 0x000fe400078e0014 */
[----:B------:R-:W-:Y:S01]  /*31a0*/  @!P2 IMAD.IADD R9, R19, 0x1, R8 ;  /* 0x000000011309a824 */ /* 0x000fe200078e0208 */
[----:B------:R-:W-:Y:S01]  /*31b0*/  @P3 STS.128 [R246+0x10000], RZ ;  /* 0x010000fff6003388 */ /* 0x000fe20000000c00 */
[----:B------:R-:W-:-:S03]  /*31c0*/  @!P1 IMAD.WIDE.U32 R4, R4, 0x1e0, R24 ;  /* 0x000001e004049825 */ /* 0x000fc600078e0018 */
[----:B------:R-:W-:Y:S01]  /*31d0*/  @!PT LDS RZ, [RZ] ;  /* 0x00000000fffff984 */ /* 0x000fe20000000800 */
[----:B------:R-:W-:Y:S01]  /*31e0*/  @!PT LDS RZ, [RZ] ;  /* 0x00000000fffff984 */ /* 0x000fe20000000800 */
[----:B------:R-:W-:Y:S01]  /*31f0*/  @!PT LDS RZ, [RZ] ;  /* 0x00000000fffff984 */ /* 0x000fe20000000800 */
[----:B------:R2:W-:Y:S01]  /*3200*/  @!P3 LDGSTS.E.BYPASS.LTC128B.128 [R246+0x10000], [R10.64] ;  /* 0x100000000af6bfae */ /* 0x0005e2000b901d4c */
[----:B------:R-:W-:Y:S02]  /*3210*/  @!P1 IMAD R3, R3, 0x1e0, RZ ;  /* 0x000001e003039824 */ /* 0x000fe400078e02ff */
[----:B------:R-:W-:Y:S01]  /*3220*/  @!P2 IMAD.MOV.U32 R8, RZ, RZ, R18 ;  /* 0x000000ffff08a224 */ /* 0x000fe200078e0012 */
[----:B------:R-:W-:Y:S01]  /*3230*/  @P2 STS.128 [R246+0x10800], RZ ;  /* 0x010800fff6002388 */ /* 0x000fe20000000c00 */
[----:B------:R-:W-:Y:S02]  /*3240*/  IMAD.IADD R240, R194, 0x1, R240 ;  /* 0x00000001c2f07824 */ /* 0x000fe400078e02f0 */
[----:B------:R-:W-:Y:S01]  /*3250*/  @!P6 IMAD.IADD R17, R17, 0x1, R7 ;  /* 0x000000011111e824 */ /* 0x000fe200078e0207 */
[----:B------:R-:W-:Y:S01]  /*3260*/  @!PT LDS RZ, [RZ] ;  /* 0x00000000fffff984 */ /* 0x000fe20000000800 */
[----:B------:R-:W-:Y:S01]  /*3270*/  @!PT LDS RZ, [RZ] ;  /* 0x00000000fffff984 */ /* 0x000fe20000000800 */
[----:B------:R-:W-:Y:S01]  /*3280*/  @!PT LDS RZ, [RZ] ;  /* 0x00000000fffff984 */ /* 0x000fe20000000800 */
[----:B------:R2:W-:Y:S01]  /*3290*/  @!P2 LDGSTS.E.BYPASS.LTC128B.128 [R246+0x10800], [R8.64] ;  /* 0x1080000008f6afae */ /* 0x0005e2000b901d4c */
[----:B------:R-:W-:Y:S01]  /*32a0*/  @!P1 IMAD.IADD R5, R5, 0x1, R3 ;  /* 0x0000000105059824 */ /* 0x000fe200078e0203 */
[----:B------:R-:W-:Y:S01]  /*32b0*/  SHF.L.U32 R240, R240, 0x1, RZ ;  /* 0x00000001f0f07819 */ /* 0x000fe200000006ff */
[----:B------:R-:W-:Y:S01]  /*32c0*/  IMAD.SHL.U32 R239, R239, 0x2, RZ ;  /* 0x00000002efef7824 */ /* 0x000fe200078e00ff */
[----:B------:R-:W-:Y:S01]  /*32d0*/  @P6 STS.128 [R246+0x11000], RZ ;  /* 0x011000fff6006388 */ /* 0x000fe20000000c00 */
[----:B------:R-:W-:-:S03]  /*32e0*/  IMAD R198, R198, 0x10, R199 ;  /* 0x00000010c6c67824 */ /* 0x000fc600078e02c7 */
        /* <DEDUP_REMOVED lines=9> */
[----:B------:R2:W-:Y:S01]  /*3380*/  @!P1 LDGSTS.E.BYPASS.LTC128B.128 [R246+0x11800], [R4.64] ;  /* 0x1180000004f69fae */ /* 0x0005e2000b901d4c */
[----:B------:R-:W-:Y:S01]  /*3390*/  R2P PR, R0, 0x6 ;  /* 0x0000000600007804 */ /* 0x000fe20000000000 */
[----:B------:R-:W-:Y:S01]  /*33a0*/  IMAD.MOV.U32 R0, RZ, RZ, 0x10 ;  /* 0x00000010ff007424 */ /* 0x000fe200078e00ff */
[----:B------:R-:W-:Y:S01]  /*33b0*/  LOP3.LUT P3, RZ, R176, 0x2, RZ, 0xc0, !PT ;  /* 0x00000002b0ff7812 */ /* 0x000fe2000786c0ff */
[----:B------:R-:W-:Y:S03]  /*33c0*/  LDSM.16.M88.4 R76, [R240] ;  /* 0x00000000f04c783b */ /* 0x000fe60000000200 */
[C---:B------:R-:W-:Y:S01]  /*33d0*/  SEL R3, R0.reuse, 0xfffffff0, !P1 ;  /* 0xfffffff000037807 */ /* 0x040fe20004800000 */
[----:B------:R-:W3:Y:S01]  /*33e0*/  LDSM.16.M88.4 R60, [R239+0x2800] ;  /* 0x00280000ef3c783b */ /* 0x000ee20000000200 */
[----:B------:R-:W-:-:S02]  /*33f0*/  SEL R0, R0, 0xfffffff0, !P3 ;  /* 0xfffffff000007807 */ /* 0x000fc40005800000 */
[----:B------:R-:W-:Y:S01]  /*3400*/  LOP3.LUT P1, RZ, R176, 0x4, RZ, 0xc0, !PT ;  /* 0x00000004b0ff7812 */ /* 0x000fe2000782c0ff */
[----:B-1----:R-:W4:Y:S01]  /*3410*/  LDSM.16.M88.4 R12, [R239+0x5800] ;  /* 0x00580000ef0c783b */ /* 0x002f220000000200 */
[----:B------:R-:W-:Y:S02]  /*3420*/  IMAD R238, R3, 0x2, R240 ;  /* 0x0000000203ee7824 */ /* 0x000fe400078e02f0 */
[----:B------:R-:W-:Y:S01]  /*3430*/  IMAD R233, R0, 0x2, R239 ;  /* 0x0000000200e97824 */ /* 0x000fe200078e02ef */
[----:B------:R-:W-:Y:S04]  /*3440*/  LDSM.16.M88.4 R68, [R239+0x2000] ;  /* 0x00200000ef44783b */ /* 0x000fe80000000200 */
[----:B------:R-:W-:Y:S04]  /*3450*/  LDSM.16.M88.4 R140, [R238] ;  /* 0x00000000ee8c783b */ /* 0x000fe80000000200 */
[----:B------:R-:W-:Y:S04]  /*3460*/  LDSM.16.M88.4 R52, [R239+0x3000] ;  /* 0x00300000ef34783b */ /* 0x000fe80000000200 */
[----:B--2---:R-:W1:Y:S04]  /*3470*/  LDSM.16.M88.4 R4, [R233+0x2800] ;  /* 0x00280000e904783b */ /* 0x004e680000000200 */
[----:B------:R-:W2:Y:S04]  /*3480*/  LDSM.16.M88.4 R44, [R239+0x3800] ;  /* 0x00380000ef2c783b */ /* 0x000ea80000000200 */
[----:B------:R-:W1:Y:S04]  /*3490*/  LDSM.16.M88.4 R36, [R239+0x4000] ;  /* 0x00400000ef24783b */ /* 0x000e680000000200 */
[----:B------:R-:W1:Y:S04]  /*34a0*/  LDSM.16.M88.4 R28, [R239+0x4800] ;  /* 0x00480000ef1c783b */ /* 0x000e680000000200 */
[----:B------:R-:W2:Y:S04]  /*34b0*/  LDSM.16.M88.4 R20, [R239+0x5000] ;  /* 0x00500000ef14783b */ /* 0x000ea80000000200 */
[----:B------:R-:W2:Y:S01]  /*34c0*/  LDSM.16.M88.4 R96, [R239+0x6000] ;  /* 0x00600000ef60783b */ /* 0x000ea20000000200 */
[C---:B---3--:R-:W-:Y:S03]  /*34d0*/  HMMA.16816.F32.BF16 R64, R76.reuse, R60, RZ ;  /* 0x0000003c4c40723c */ /* 0x048fe600000418ff */
[----:B------:R-:W3:Y:S04]  /*34e0*/  LDSM.16.M88.4 R88, [R239+0x6800] ;  /* 0x00680000ef58783b */ /* 0x000ee80000000200 */
[----:B------:R-:W2:Y:S01]  /*34f0*/  LDSM.16.M88.4 R136, [R239+0x7000] ;  /* 0x00700000ef88783b */ /* 0x000ea20000000200 */
[C---:B------:R-:W-:Y:S03]  /*3500*/  HMMA.16816.F32.BF16 R60, R76.reuse, R62, RZ ;  /* 0x0000003e4c3c723c */ /* 0x040fe600000418ff */
[----:B------:R-:W2:Y:S04]  /*3510*/  LDSM.16.M88.4 R128, [R239+0x7800] ;  /* 0x00780000ef80783b */ /* 0x000ea80000000200 */
[----:B------:R-:W2:Y:S01]  /*3520*/  LDSM.16.M88.4 R120, [R239+0x8000] ;  /* 0x00800000ef78783b */ /* 0x000ea20000000200 */
[C---:B----4-:R-:W-:Y:S03]  /*3530*/  HMMA.16816.F32.BF16 R16, R76.reuse, R12, RZ ;  /* 0x0000000c4c10723c */ /* 0x050fe600000418ff */
[----:B------:R-:W4:Y:S04]  /*3540*/  LDSM.16.M88.4 R112, [R239+0x8800] ;  /* 0x00880000ef70783b */ /* 0x000f280000000200 */
[----:B------:R-:W2:Y:S01]  /*3550*/  LDSM.16.M88.4 R104, [R239+0x9000] ;  /* 0x00900000ef68783b */ /* 0x000ea20000000200 */
[----:B------:R-:W-:Y:S03]  /*3560*/  HMMA.16816.F32.BF16 R12, R76, R14, RZ ;  /* 0x0000000e4c0c723c */ /* 0x000fe600000418ff */
[----:B------:R-:W3:Y:S04]  /*3570*/  LDSM.16.M88.4 R80, [R239+0x9800] ;  /* 0x00980000ef50783b */ /* 0x000ee80000000200 */
[----:B------:R-:W3:Y:S01]  /*3580*/  LDSM.16.M88.4 R144, [R233+0x5800] ;  /* 0x00580000e990783b */ /* 0x000ee20000000200 */
[C---:B-1----:R-:W-:Y:S03]  /*3590*/  HMMA.16816.F32.BF16 R64, R140.reuse, R4, R64 ;  /* 0x000000048c40723c */ /* 0x042fe60000041840 */
[----:B------:R-:W-:Y:S04]  /*35a0*/  LDSM.16.M88.4 R160, [R233+0x3800] ;  /* 0x00380000e9a0783b */ /* 0x000fe80000000200 */
[----:B------:R-:W-:Y:S01]  /*35b0*/  LDSM.16.M88.4 R156, [R233+0x4000] ;  /* 0x00400000e99c783b */ /* 0x000fe20000000200 */
[----:B------:R-:W-:Y:S03]  /*35c0*/  HMMA.16816.F32.BF16 R60, R140, R6, R60 ;  /* 0x000000068c3c723c */ /* 0x000fe6000004183c */
[----:B------:R-:W1:Y:S04]  /*35d0*/  LDSM.16.M88.4 R4, [R233+0x6800] ;  /* 0x00680000e904783b */ /* 0x000e680000000200 */
[----:B------:R-:W1:Y:S01]  /*35e0*/  LDSM.16.M88.4 R152, [R233+0x4800] ;  /* 0x00480000e998783b */ /* 0x000e620000000200 */
[C---:B------:R-:W-:Y:S03]  /*35f0*/  HMMA.16816.F32.BF16 R72, R76.reuse, R68, RZ ;  /* 0x000000444c48723c */ /* 0x040fe600000418ff */
[----:B------:R-:W-:Y:S04]  /*3600*/  LDSM.16.M88.4 R172, [R233+0x2000] ;  /* 0x00200000e9ac783b */ /* 0x000fe80000000200 */
[----:B------:R-:W-:Y:S01]  /*3610*/  LDSM.16.M88.4 R168, [R233+0x3000] ;  /* 0x00300000e9a8783b */ /* 0x000fe20000000200 */
[C---:B------:R-:W-:Y:S03]  /*3620*/  HMMA.16816.F32.BF16 R56, R76.reuse, R52, RZ ;  /* 0x000000344c38723c */ /* 0x040fe600000418ff */
[----:B------:R-:W-:Y:S04]  /*3630*/  LDSM.16.M88.4 R148, [R233+0x5000] ;  /* 0x00500000e994783b */ /* 0x000fe80000000200 */
[----:B------:R-:W-:Y:S01]  /*3640*/  LDSM.16.M88.4 R188, [R233+0x7000] ;  /* 0x00700000e9bc783b */ /* 0x000fe20000000200 */
[C---:B--2---:R-:W-:Y:S03]  /*3650*/  HMMA.16816.F32.BF16 R48, R76.reuse, R44, RZ ;  /* 0x0000002c4c30723c */ /* 0x044fe600000418ff */
[----:B------:R-:W-:Y:S04]  /*3660*/  LDSM.16.M88.4 R184, [R233+0x7800] ;  /* 0x00780000e9b8783b */ /* 0x000fe80000000200 */
[----:B------:R-:W-:Y:S01]  /*3670*/  LDSM.16.M88.4 R180, [R233+0x9800] ;  /* 0x00980000e9b4783b */ /* 0x000fe20000000200 */
[C---:B------:R-:W-:Y:S03]  /*3680*/  HMMA.16816.F32.BF16 R40, R76.reuse, R36, RZ ;  /* 0x000000244c28723c */ /* 0x040fe600000418ff */
[----:B------:R-:W0:Y:S05]  /*3690*/  LDGDEPBAR ;  /* 0x00000000000079af */ /* 0x000e2a0000000000 */
        /* <DEDUP_REMOVED lines=24> */
[----:B------:R-:W2:Y:S07]  /*3820*/  LDSM.16.M88.4 R80, [R233+0x6000] ;  /* 0x00600000e950783b */ /* 0x000eae0000000200 */
[C---:B------:R-:W-:Y:S08]  /*3830*/  HMMA.16816.F32.BF16 R16, R140.reuse, R144, R16 ;  /* 0x000000908c10723c */ /* 0x040ff00000041810 */
[C---:B------:R-:W-:Y:S01]  /*3840*/  HMMA.16816.F32.BF16 R12, R140.reuse, R146, R12 ;  /* 0x000000928c0c723c */ /* 0x040fe2000004180c */
[----:B------:R-:W3:Y:S07]  /*3850*/  LDSM.16.M88.4 R144, [R233+0x9000] ;  /* 0x00900000e990783b */ /* 0x000eee0000000200 */
[C---:B-1----:R-:W-:Y:S07]  /*3860*/  HMMA.16816.F32.BF16 R92, R140.reuse, R4, R92 ;  /* 0x000000048c5c723c */ /* 0x042fee000004185c */
[----:B------:R-:W-:Y:S01]  /*3870*/  SEL R4, R166, 0xffffffe0, !P2 ;  /* 0xffffffe0a6047807 */ /* 0x000fe20005000000 */
[----:B------:R-:W-:Y:S01]  /*3880*/  HMMA.16816.F32.BF16 R48, R140, R160, R48 ;  /* 0x000000a08c30723c */ /* 0x000fe20000041830 */
[----:B------:R-:W-:-:S02]  /*3890*/  IADD3 R5, R239, 0x2000, RZ ;  /* 0x00002000ef057810 */ /* 0x000fc40007ffe0ff */
[----:B------:R-:W-:Y:S01]  /*38a0*/  ISETP.GT.AND P2, PT, R207, 0x1, PT ;  /* 0x00000001cf00780c */ /* 0x000fe20003f44270 */
[----:B------:R-:W-:Y:S01]  /*38b0*/  IMAD R237, R4, 0x2, R240 ;  /* 0x0000000204ed7824 */ /* 0x000fe200078e02f0 */
[----:B------:R-:W-:-:S03]  /*38c0*/  @P1 IADD3 R236, R5, -0x40, RZ ;  /* 0xffffffc005ec1810 */ /* 0x000fc60007ffe0ff */
[C---:B------:R-:W-:Y:S01]  /*38d0*/  HMMA.16816.F32.BF16 R44, R140.reuse, R162, R44 ;  /* 0x000000a28c2c723c */ /* 0x040fe2000004182c */
[----:B------:R-:W1:Y:S01]  /*38e0*/  LDSM.16.M88.4 R160, [R233+0x8000] ;  /* 0x00800000e9a0783b */ /* 0x000e620000000200 */
[----:B------:R-:W-:Y:S01]  /*38f0*/  IMAD R235, R3, 0x2, R237 ;  /* 0x0000000203eb7824 */ /* 0x000fe200078e02ed */
[----:B------:R-:W-:Y:S02]  /*3900*/  LEA R166, R0, R236, 0x1 ;  /* 0x000000ec00a67211 */ /* 0x000fe400078e08ff */
[----:B------:R-:W-:Y:S01]  /*3910*/  LDSM.16.M88.4 R176, [R236] ;  /* 0x00000000ecb0783b */ /* 0x000fe20000000200 */
[----:B------:R-:W-:Y:S02]  /*3920*/  LOP3.LUT R0, R200, 0xffffffe0, RZ, 0xc0, !PT ;  /* 0xffffffe0c8007812 */ /* 0x000fe400078ec0ff */
[----:B------:R-:W-:Y:S01]  /*3930*/  HMMA.16816.F32.BF16 R40, R140, R156, R40 ;  /* 0x0000009c8c28723c */ /* 0x000fe20000041828 */
[----:B------:R-:W-:Y:S02]  /*3940*/  @!P2 LEA R250, P1, R165, c[0x0][0x168], 0x1 ;  /* 0x00005a00a5faaa11 */ /* 0x000fe400078208ff */
[----:B------:R-:W-:Y:S01]  /*3950*/  IMAD.IADD R0, R167, 0x1, -R0 ;  /* 0x00000001a7007824 */ /* 0x000fe200078e0a00 */
[----:B------:R-:W-:-:S02]  /*3960*/  IADD3 R229, R236, 0x800, RZ ;  /* 0x00000800ece57810 */ /* 0x000fc40007ffe0ff */
[----:B------:R-:W-:Y:S02]  /*3970*/  @!P2 LEA.HI.X R247, R165, c[0x0][0x16c], R164, 0x1, P1 ;  /* 0x00005b00a5f7aa11 */ /* 0x000fe400008f0ca4 */
[C---:B------:R-:W-:Y:S01]  /*3980*/  HMMA.16816.F32.BF16 R36, R140.reuse, R158, R36 ;  /* 0x0000009e8c24723c */ /* 0x040fe20000041824 */
[----:B------:R-:W-:Y:S01]  /*3990*/  LDSM.16.M88.4 R156, [R237] ;  /* 0x00000000ed9c783b */ /* 0x000fe20000000200 */
[----:B------:R-:W-:Y:S02]  /*39a0*/  SHF.R.S32.HI R5, RZ, 0x1f, R0 ;  /* 0x0000001fff057819 */ /* 0x000fe40000011400 */
[C---:B------:R-:W-:Y:S02]  /*39b0*/  IADD3 R228, R236.reuse, 0x1000, RZ ;  /* 0x00001000ece47810 */ /* 0x040fe40007ffe0ff */
[----:B------:R-:W-:Y:S01]  /*39c0*/  LEA.HI R0, R5, R0, RZ, 0x2 ;  /* 0x0000000005007211 */ /* 0x000fe200078f10ff */
[----:B------:R-:W-:Y:S01]  /*39d0*/  IMAD.IADD R5, R195, 0x1, R194 ;  /* 0x00000001c3057824 */ /* 0x000fe200078e02c2 */
[----:B------:R-:W-:Y:S01]  /*39e0*/  HMMA.16816.F32.BF16 R32, R140, R152, R32 ;  /* 0x000000988c20723c */ /* 0x000fe20000041820 */
[----:B------:R-:W-:-:S02]  /*39f0*/  IADD3 R227, R236, 0x1800, RZ ;  /* 0x00001800ece37810 */ /* 0x000fc40007ffe0ff */
[----:B------:R-:W-:Y:S02]  /*3a00*/  SHF.R.S32.HI R0, RZ, 0x2, R0 ;  /* 0x00000002ff007819 */ /* 0x000fe40000011400 */
[----:B------:R-:W-:Y:S02]  /*3a10*/  IADD3 R226, R236, 0x2000, RZ ;  /* 0x00002000ece27810 */ /* 0x000fe40007ffe0ff */
[----:B------:R-:W-:Y:S01]  /*3a20*/  IADD3 R198, R198, 0x1, R0 ;  /* 0x00000001c6c67810 */ /* 0x000fe20007ffe000 */
[----:B------:R-:W-:Y:S01]  /*3a30*/  HMMA.16816.F32.BF16 R28, R140, R154, R28 ;  /* 0x0000009a8c1c723c */ /* 0x000fe2000004181c */
[----:B------:R-:W4:Y:S01]  /*3a40*/  LDSM.16.M88.4 R152, [R233+0x8800] ;  /* 0x00880000e998783b */ /* 0x000f220000000200 */
[----:B------:R-:W-:Y:S02]  /*3a50*/  IADD3 R225, R236, 0x2800, RZ ;  /* 0x00002800ece17810 */ /* 0x000fe40007ffe0ff */
[----:B------:R-:W-:Y:S02]  /*3a60*/  IADD3 R198, R196, R198, -R197 ;  /* 0x000000c6c4c67210 */ /* 0x000fe40007ffe8c5 */
[----:B------:R-:W-:-:S02]  /*3a70*/  IADD3 R224, R236, 0x3000, RZ ;  /* 0x00003000ece07810 */ /* 0x000fc40007ffe0ff */
[C---:B--2---:R-:W-:Y:S01]  /*3a80*/  HMMA.16816.F32.BF16 R8, R140.reuse, R80, R8 ;  /* 0x000000508c08723c */ /* 0x044fe20000041808 */
[----:B------:R-:W-:Y:S02]  /*3a90*/  IADD3 R205, R198, c[0x0][0x2e8], RZ ;  /* 0x0000ba00c6cd7a10 */ /* 0x000fe40007ffe0ff */
[----:B------:R-:W-:Y:S02]  /*3aa0*/  IADD3 R223, R236, 0x3800, RZ ;  /* 0x00003800ecdf7810 */ /* 0x000fe40007ffe0ff */
[C---:B------:R-:W-:Y:S02]  /*3ab0*/  IADD3 R204, R205.reuse, 0x8, RZ ;  /* 0x00000008cdcc7810 */ /* 0x040fe40007ffe0ff */
[-C--:B------:R-:W-:Y:S01]  /*3ac0*/  IMNMX R205, R205, R196.reuse, PT ;  /* 0x000000c4cdcd7217 */ /* 0x080fe20003800200 */
[----:B------:R-:W-:Y:S01]  /*3ad0*/  HMMA.16816.F32.BF16 R96, R140, R82, R96 ;  /* 0x000000528c60723c */ /* 0x000fe20000041860 */
[----:B------:R-:W2:Y:S01]  /*3ae0*/  LDSM.16.M88.4 R80, [R236+0x2000] ;  /* 0x00200000ec50783b */ /* 0x000ea20000000200 */
[----:B------:R-:W-:-:S02]  /*3af0*/  IMNMX R204, R204, R196, PT ;  /* 0x000000c4cccc7217 */ /* 0x000fc40003800200 */
[C---:B------:R-:W-:Y:S02]  /*3b00*/  IADD3 R222, R236.reuse, 0x4000, RZ ;  /* 0x00004000ecde7810 */ /* 0x040fe40007ffe0ff */
[C---:B------:R-:W-:Y:S02]  /*3b10*/  IADD3 R221, R236.reuse, 0x4800, RZ ;  /* 0x00004800ecdd7810 */ /* 0x040fe40007ffe0ff */
[C---:B---3--:R-:W-:Y:S01]  /*3b20*/  HMMA.16816.F32.BF16 R108, R140.reuse, R144, R108 ;  /* 0x000000908c6c723c */ /* 0x048fe2000004186c */
[C---:B------:R-:W-:Y:S02]  /*3b30*/  IADD3 R220, R236.reuse, 0x5000, RZ ;  /* 0x00005000ecdc7810 */ /* 0x040fe40007ffe0ff */
[C---:B------:R-:W-:Y:S02]  /*3b40*/  IADD3 R219, R236.reuse, 0x5800, RZ ;  /* 0x00005800ecdb7810 */ /* 0x040fe40007ffe0ff */
[C---:B------:R-:W-:Y:S02]  /*3b50*/  IADD3 R218, R236.reuse, 0x6000, RZ ;  /* 0x00006000ecda7810 */ /* 0x040fe40007ffe0ff */
[C---:B------:R-:W-:Y:S01]  /*3b60*/  IADD3 R217, R236.reuse, 0x6800, RZ ;  /* 0x00006800ecd97810 */ /* 0x040fe20007ffe0ff */
[----:B------:R-:W-:Y:S01]  /*3b70*/  HMMA.16816.F32.BF16 R104, R140, R146, R104 ;  /* 0x000000928c68723c */ /* 0x000fe20000041868 */
[----:B------:R-:W3:Y:S01]  /*3b80*/  LDSM.16.M88.4 R144, [R236+0x3800] ;  /* 0x00380000ec90783b */ /* 0x000ee20000000200 */
[----:B------:R-:W-:-:S02]  /*3b90*/  IADD3 R216, R236, 0x7000, RZ ;  /* 0x00007000ecd87810 */ /* 0x000fc40007ffe0ff */
[----:B------:R-:W-:-:S04]  /*3ba0*/  IADD3 R167, R236, 0x7800, RZ ;  /* 0x00007800eca77810 */ /* 0x000fc80007ffe0ff */
[C---:B------:R-:W-:Y:S08]  /*3bb0*/  HMMA.16816.F32.BF16 R72, R140.reuse, R172, R72 ;  /* 0x000000ac8c48723c */ /* 0x040ff00000041848 */
[C---:B------:R-:W-:Y:S01]  /*3bc0*/  HMMA.16816.F32.BF16 R68, R140.reuse, R174, R68 ;  /* 0x000000ae8c44723c */ /* 0x040fe20000041844 */
[----:B------:R-:W-:Y:S07]  /*3bd0*/  LDSM.16.M88.4 R172, [R236+0x800] ;  /* 0x00080000ecac783b */ /* 0x000fee0000000200 */
[C---:B------:R-:W-:Y:S08]  /*3be0*/  HMMA.16816.F32.BF16 R56, R140.reuse, R168, R56 ;  /* 0x000000a88c38723c */ /* 0x040ff00000041838 */
[C---:B------:R-:W-:Y:S01]  /*3bf0*/  HMMA.16816.F32.BF16 R52, R140.reuse, R170, R52 ;  /* 0x000000aa8c34723c */ /* 0x040fe20000041834 */
[----:B------:R-:W1:Y:S07]  /*3c00*/  LDSM.16.M88.4 R168, [R236+0x1000] ;  /* 0x00100000eca8783b */ /* 0x000e6e0000000200 */
[C---:B------:R-:W-:Y:S08]  /*3c10*/  HMMA.16816.F32.BF16 R24, R140.reuse, R148, R24 ;  /* 0x000000948c18723c */ /* 0x040ff00000041818 */
[C---:B------:R-:W-:Y:S01]  /*3c20*/  HMMA.16816.F32.BF16 R20, R140.reuse, R150, R20 ;  /* 0x000000968c14723c */ /* 0x040fe20000041814 */
[----:B------:R-:W1:Y:S07]  /*3c30*/  LDSM.16.M88.4 R148, [R236+0x1800] ;  /* 0x00180000ec94783b */ /* 0x000e6e0000000200 */
[C---:B------:R-:W-:Y:S08]  /*3c40*/  HMMA.16816.F32.BF16 R88, R140.reuse, R6, R88 ;  /* 0x000000068c58723c */ /* 0x040ff00000041858 */
[C---:B------:R-:W-:Y:S08]  /*3c50*/  HMMA.16816.F32.BF16 R84, R140.reuse, R188, R84 ;  /* 0x000000bc8c54723c */ /* 0x040ff00000041854 */
[C---:B------:R-:W-:Y:S08]  /*3c60*/  HMMA.16816.F32.BF16 R136, R140.reuse, R190, R136 ;  /* 0x000000be8c88723c */ /* 0x040ff00000041888 */
[C---:B------:R-:W-:Y:S08]  /*3c70*/  HMMA.16816.F32.BF16 R132, R140.reuse, R184, R132 ;  /* 0x000000b88c84723c */ /* 0x040ff00000041884 */
[C---:B------:R-:W-:Y:S08]  /*3c80*/  HMMA.16816.F32.BF16 R128, R140.reuse, R186, R128 ;  /* 0x000000ba8c80723c */ /* 0x040ff00000041880 */
[C---:B-1----:R-:W-:Y:S08]  /*3c90*/  HMMA.16816.F32.BF16 R124, R140.reuse, R160, R124 ;  /* 0x000000a08c7c723c */ /* 0x042ff0000004187c */
[C---:B------:R-:W-:Y:S01]  /*3ca0*/  HMMA.16816.F32.BF16 R120, R140.reuse, R162, R120 ;  /* 0x000000a28c78723c */ /* 0x040fe20000041878 */
[----:B------:R-:W-:Y:S07]  /*3cb0*/  LDSM.16.M88.4 R160, [R236+0x2800] ;  /* 0x00280000eca0783b */ /* 0x000fee0000000200 */
[C---:B----4-:R-:W-:Y:S08]  /*3cc0*/  HMMA.16816.F32.BF16 R116, R140.reuse, R152, R116 ;  /* 0x000000988c74723c */ /* 0x050ff00000041874 */
[C---:B------:R-:W-:Y:S01]  /*3cd0*/  HMMA.16816.F32.BF16 R112, R140.reuse, R154, R112 ;  /* 0x0000009a8c70723c */ /* 0x040fe20000041870 */
[----:B------:R-:W-:Y:S07]  /*3ce0*/  LDSM.16.M88.4 R152, [R236+0x3000] ;  /* 0x00300000ec98783b */ /* 0x000fee0000000200 */
[C---:B------:R-:W-:Y:S08]  /*3cf0*/  HMMA.16816.F32.BF16 R100, R140.reuse, R180, R100 ;  /* 0x000000b48c64723c */ /* 0x040ff00000041864 */
[----:B------:R-:W-:Y:S01]  /*3d00*/  HMMA.16816.F32.BF16 R76, R140, R182, R76 ;  /* 0x000000b68c4c723c */ /* 0x000fe2000004184c */
[----:B------:R-:W1:Y:S04]  /*3d10*/  LDSM.16.M88.4 R140, [R236+0x4000] ;  /* 0x00400000ec8c783b */ /* 0x000e680000000200 */
[----:B------:R-:W-:Y:S03]  /*3d20*/  LDSM.16.M88.4 R180, [R166+0x2000] ;  /* 0x00200000a6b4783b */ /* 0x000fe60000000200 */
        /* <DEDUP_REMOVED lines=17> */
[----:B------:R-:W-:Y:S07]  /*3e40*/  LDSM.16.M88.4 R80, [R235] ;  /* 0x00000000eb50783b */ /* 0x000fee0000000200 */
[C---:B---3--:R-:W-:Y:S08]  /*3e50*/  HMMA.16816.F32.BF16 R132, R156.reuse, R144, R132 ;  /* 0x000000909c84723c */ /* 0x048ff00000041884 */
[C---:B------:R-:W-:Y:S01]  /*3e60*/  HMMA.16816.F32.BF16 R128, R156.reuse, R146, R128 ;  /* 0x000000929c80723c */ /* 0x040fe20000041880 */
[----:B------:R-:W2:Y:S07]  /*3e70*/  LDSM.16.M88.4 R144, [R166+0x1000] ;  /* 0x00100000a690783b */ /* 0x000eae0000000200 */
[C---:B------:R-:W-:Y:S08]  /*3e80*/  HMMA.16816.F32.BF16 R64, R156.reuse, R172, R64 ;  /* 0x000000ac9c40723c */ /* 0x040ff00000041840 */
[C---:B------:R-:W-:Y:S01]  /*3e90*/  HMMA.16816.F32.BF16 R60, R156.reuse, R174, R60 ;  /* 0x000000ae9c3c723c */ /* 0x040fe2000004183c */
[----:B------:R-:W3:Y:S07]  /*3ea0*/  LDSM.16.M88.4 R172, [R236+0x6800] ;  /* 0x00680000ecac783b */ /* 0x000eee0000000200 */
[C---:B------:R-:W-:Y:S08]  /*3eb0*/  HMMA.16816.F32.BF16 R32, R156.reuse, R160, R32 ;  /* 0x000000a09c20723c */ /* 0x040ff00000041820 */
[C---:B------:R-:W-:Y:S01]  /*3ec0*/  HMMA.16816.F32.BF16 R28, R156.reuse, R162, R28 ;  /* 0x000000a29c1c723c */ /* 0x040fe2000004181c */
[----:B------:R-:W2:Y:S07]  /*3ed0*/  LDSM.16.M88.4 R160, [R236+0x7800] ;  /* 0x00780000eca0783b */ /* 0x000eae0000000200 */
[C---:B------:R-:W-:Y:S08]  /*3ee0*/  HMMA.16816.F32.BF16 R24, R156.reuse, R152, R24 ;  /* 0x000000989c18723c */ /* 0x040ff00000041818 */
[C---:B------:R-:W-:Y:S01]  /*3ef0*/  HMMA.16816.F32.BF16 R20, R156.reuse, R154, R20 ;  /* 0x0000009a9c14723c */ /* 0x040fe20000041814 */
[----:B------:R-:W2:Y:S07]  /*3f00*/  LDSM.16.M88.4 R152, [R166] ;  /* 0x00000000a698783b */ /* 0x000eae0000000200 */
[C---:B----4-:R-:W-:Y:S08]  /*3f10*/  HMMA.16816.F32.BF16 R92, R156.reuse, R148, R92 ;  /* 0x000000949c5c723c */ /* 0x050ff0000004185c */
[C---:B------:R-:W-:Y:S01]  /*3f20*/  HMMA.16816.F32.BF16 R88, R156.reuse, R150, R88 ;  /* 0x000000969c58723c */ /* 0x040fe20000041858 */
[----:B------:R-:W4:Y:S07]  /*3f30*/  LDSM.16.M88.4 R148, [R166+0x800] ;  /* 0x00080000a694783b */ /* 0x000f2e0000000200 */
[C---:B-1----:R-:W-:Y:S08]  /*3f40*/  HMMA.16816.F32.BF16 R124, R156.reuse, R140, R124 ;  /* 0x0000008c9c7c723c */ /* 0x042ff0000004187c */
[C---:B------:R-:W-:Y:S01]  /*3f50*/  HMMA.16816.F32.BF16 R120, R156.reuse, R142, R120 ;  /* 0x0000008e9c78723c */ /* 0x040fe20000041878 */
[----:B------:R-:W1:Y:S07]  /*3f60*/  LDSM.16.M88.4 R140, [R166+0x1800] ;  /* 0x00180000a68c783b */ /* 0x000e6e0000000200 */
[C---:B------:R-:W-:Y:S08]  /*3f70*/  HMMA.16816.F32.BF16 R108, R156.reuse, R168, R108 ;  /* 0x000000a89c6c723c */ /* 0x040ff0000004186c */
[----:B------:R-:W-:Y:S01]  /*3f80*/  HMMA.16816.F32.BF16 R104, R156, R170, R104 ;  /* 0x000000aa9c68723c */ /* 0x000fe20000041868 */
[----:B------:R-:W1:Y:S07]  /*3f90*/  LDSM.16.M88.4 R168, [R166+0x3800] ;  /* 0x00380000a6a8783b */ /* 0x000e6e0000000200 */
[C---:B--2---:R-:W-:Y:S08]  /*3fa0*/  HMMA.16816.F32.BF16 R56, R80.reuse, R144, R56 ;  /* 0x000000905038723c */ /* 0x044ff00000041838 */
[----:B------:R-:W-:Y:S01]  /*3fb0*/  HMMA.16816.F32.BF16 R52, R80, R146, R52 ;  /* 0x000000925034723c */ /* 0x000fe20000041834 */
[----:B------:R-:W2:Y:S07]  /*3fc0*/  LDSM.16.M88.4 R144, [R166+0x6000] ;  /* 0x00600000a690783b */ /* 0x000eae0000000200 */
[C---:B------:R-:W-:Y:S08]  /*3fd0*/  HMMA.16816.F32.BF16 R72, R156.reuse, R176, R72 ;  /* 0x000000b09c48723c */ /* 0x040ff00000041848 */
[C---:B------:R-:W-:Y:S01]  /*3fe0*/  HMMA.16816.F32.BF16 R68, R156.reuse, R178, R68 ;  /* 0x000000b29c44723c */ /* 0x040fe20000041844 */
[----:B------:R-:W1:Y:S07]  /*3ff0*/  LDSM.16.M88.4 R176, [R166+0x2800] ;  /* 0x00280000a6b0783b */ /* 0x000e6e0000000200 */
[C---:B---3--:R-:W-:Y:S08]  /*4000*/  HMMA.16816.F32.BF16 R116, R156.reuse, R172, R116 ;  /* 0x000000ac9c74723c */ /* 0x048ff00000041874 */
[C---:B------:R-:W-:Y:S01]  /*4010*/  HMMA.16816.F32.BF16 R112, R156.reuse, R174, R112 ;  /* 0x000000ae9c70723c */ /* 0x040fe20000041870 */
[----:B------:R-:W3:Y:S07]  /*4020*/  LDSM.16.M88.4 R172, [R166+0x3000] ;  /* 0x00300000a6ac783b */ /* 0x000eee0000000200 */
[C---:B------:R-:W-:Y:S08]  /*4030*/  HMMA.16816.F32.BF16 R100, R156.reuse, R160, R100 ;  /* 0x000000a09c64723c */ /* 0x040ff00000041864 */
[----:B------:R-:W-:Y:S01]  /*4040*/  HMMA.16816.F32.BF16 R76, R156, R162, R76 ;  /* 0x000000a29c4c723c */ /* 0x000fe2000004184c */
[----:B------:R-:W2:Y:S04]  /*4050*/  LDSM.16.M88.4 R160, [R166+0x4000] ;  /* 0x00400000a6a0783b */ /* 0x000ea80000000200 */
[----:B------:R-:W2:Y:S03]  /*4060*/  LDSM.16.M88.4 R156, [R166+0x4800] ;  /* 0x00480000a69c783b */ /* 0x000ea60000000200 */
[C---:B------:R-:W-:Y:S08]  /*4070*/  HMMA.16816.F32.BF16 R72, R80.reuse, R152, R72 ;  /* 0x000000985048723c */ /* 0x040ff00000041848 */
[C---:B------:R-:W-:Y:S01]  /*4080*/  HMMA.16816.F32.BF16 R68, R80.reuse, R154, R68 ;  /* 0x0000009a5044723c */ /* 0x040fe20000041844 */
[----:B------:R-:W2:Y:S07]  /*4090*/  LDSM.16.M88.4 R152, [R166+0x5000] ;  /* 0x00500000a698783b */ /* 0x000eae0000000200 */
[C---:B----4-:R-:W-:Y:S08]  /*40a0*/  HMMA.16816.F32.BF16 R64, R80.reuse, R148, R64 ;  /* 0x000000945040723c */ /* 0x050ff00000041840 */
[C---:B------:R-:W-:Y:S01]  /*40b0*/  HMMA.16816.F32.BF16 R60, R80.reuse, R150, R60 ;  /* 0x00000096503c723c */ /* 0x040fe2000004183c */
[----:B------:R-:W4:Y:S07]  /*40c0*/  LDSM.16.M88.4 R148, [R166+0x5800] ;  /* 0x00580000a694783b */ /* 0x000f2e0000000200 */
[C---:B-1----:R-:W-:Y:S08]  /*40d0*/  HMMA.16816.F32.BF16 R48, R80.reuse, R140, R48 ;  /* 0x0000008c5030723c */ /* 0x042ff00000041830 */
[C---:B------:R-:W-:Y:S01]  /*40e0*/  HMMA.16816.F32.BF16 R44, R80.reuse, R142, R44 ;  /* 0x0000008e502c723c */ /* 0x040fe2000004182c */
[----:B------:R-:W1:Y:S07]  /*40f0*/  LDSM.16.M88.4 R140, [R166+0x6800] ;  /* 0x00680000a68c783b */ /* 0x000e6e0000000200 */
[C---:B------:R-:W-:Y:S08]  /*4100*/  HMMA.16816.F32.BF16 R16, R80.reuse, R168, R16 ;  /* 0x000000a85010723c */ /* 0x040ff00000041810 */
[C---:B------:R-:W-:Y:S01]  /*4110*/  HMMA.16816.F32.BF16 R12, R80.reuse, R170, R12 ;  /* 0x000000aa500c723c */ /* 0x040fe2000004180c */
[----:B------:R-:W1:Y:S07]  /*4120*/  LDSM.16.M88.4 R168, [R166+0x7000] ;  /* 0x00700000a6a8783b */ /* 0x000e6e0000000200 */
[C---:B--2---:R-:W-:Y:S08]  /*4130*/  HMMA.16816.F32.BF16 R124, R80.reuse, R144, R124 ;  /* 0x00000090507c723c */ /* 0x044ff0000004187c */
[----:B------:R-:W-:Y:S01]  /*4140*/  HMMA.16816.F32.BF16 R120, R80, R146, R120 ;  /* 0x000000925078723c */ /* 0x000fe20000041878 */
[----:B------:R-:W2:Y:S01]  /*4150*/  LDSM.16.M88.4 R144, [R166+0x7800] ;  /* 0x00780000a690783b */ /* 0x000ea20000000200 */
[----:B------:R-:W-:-:S06]  /*4160*/  DEPBAR.LE SB0, 0x0 ;  /* 0x000080000000791a */ /* 0x000fcc0000000000 */
        /* <DEDUP_REMOVED lines=12> */
[C---:B----4-:R-:W-:Y:S08]  /*4230*/  HMMA.16816.F32.BF16 R132, R80.reuse, R148, R132 ;  /* 0x000000945084723c */ /* 0x050ff00000041884 */
[C---:B------:R-:W-:Y:S08]  /*4240*/  HMMA.16816.F32.BF16 R128, R80.reuse, R150, R128 ;  /* 0x000000965080723c */ /* 0x040ff00000041880 */
[C---:B-1----:R-:W-:Y:S08]  /*4250*/  HMMA.16816.F32.BF16 R116, R80.reuse, R140, R116 ;  /* 0x0000008c5074723c */ /* 0x042ff00000041874 */
[C---:B------:R-:W-:Y:S08]  /*4260*/  HMMA.16816.F32.BF16 R112, R80.reuse, R142, R112 ;  /* 0x0000008e5070723c */ /* 0x040ff00000041870 */
[C---:B------:R-:W-:Y:S08]  /*4270*/  HMMA.16816.F32.BF16 R108, R80.reuse, R168, R108 ;  /* 0x000000a8506c723c */ /* 0x040ff0000004186c */
[C---:B------:R-:W-:Y:S08]  /*4280*/  HMMA.16816.F32.BF16 R104, R80.reuse, R170, R104 ;  /* 0x000000aa5068723c */ /* 0x040ff00000041868 */
[C---:B--2---:R-:W-:Y:S08]  /*4290*/  HMMA.16816.F32.BF16 R100, R80.reuse, R144, R100 ;  /* 0x000000905064723c */ /* 0x044ff00000041864 */
[----:B------:R-:W-:Y:S01]  /*42a0*/  HMMA.16816.F32.BF16 R76, R80, R146, R76 ;  /* 0x00000092504c723c */ /* 0x000fe2000004184c */
[----:B------:R-:W-:Y:S06]  /*42b0*/  BAR.SYNC.DEFER_BLOCKING 0x0 ;  /* 0x0000000000007b1d */ /* 0x000fec0000010000 */
[----:B------:R-:W-:Y:S01]  /*42c0*/  @!UPT UIADD3 URZ, URZ, URZ, URZ ;  /* 0x0000003f3f3ff290 */ /* 0x000fe2000fffe03f */
[----:B------:R-:W-:Y:S11]  /*42d0*/  @!P2 BRA `(.L_x_2234) ;  /* 0x000007700000a947 */ /* 0x000ff60003800000 */
[----:B------:R-:W-:Y:S05]  /*42e0*/  @!P0 BRA `(.L_x_2235) ;  /* 0x0000039000008947 */ /* 0x000fea0003800000 */
[----:B------:R-:W1:Y:S01]  /*42f0*/  I2F.RP R140, R192 ;  /* 0x000000c0008c7306 */ /* 0x000e620000209400 */
[----:B------:R-:W-:-:S02]  /*4300*/  IABS R80, R2 ;  /* 0x0000000200507213 */ /* 0x000fc40000000000 */
[----:B------:R-:W-:-:S04]  /*4310*/  IADD3 R82, R2, -0x100, RZ ;  /* 0xffffff0002527810 */ /* 0x000fc80007ffe0ff */
        /* <DEDUP_REMOVED lines=37> */
[----:B------:R1:W2:Y:S05]  /*4570*/  LDG.E R6, [R82.64] ;  /* 0x0000000c52067981 */ /* 0x0002aa000c1e1900 */
[----:B------:R-:W2:Y:S01]  /*4580*/  LDG.E R80, [R80.64] ;  /* 0x0000000c50507981 */ /* 0x000ea2000c1e1900 */
[----:B------:R-:W-:Y:S02]  /*4590*/  IMAD.IADD R0, R0, 0x1, -R7 ;  /* 0x0000000100007824 */ /* 0x000fe400078e0a07 */
[----:B------:R-:W-:-:S04]  /*45a0*/  IMAD.MOV.U32 R7, RZ, RZ, c[0x0][0x2d0] ;  /* 0x0000b400ff077624 */ /* 0x000fc800078e00ff */
[----:B------:R-:W-:-:S05]  /*45b0*/  IMAD R7, R0, R7, -0x100 ;  /* 0xffffff0000077424 */ /* 0x000fca00078e0207 */
[----:B------:R-:W-:-:S05]  /*45c0*/  SHF.R.S32.HI R0, RZ, 0x1f, R7 ;  /* 0x0000001fff007819 */ /* 0x000fca0000011407 */
[----:B------:R-:W-:Y:S02]  /*45d0*/  IMAD R0, R0, c[0x0][0x198], RZ ;  /* 0x0000660000007a24 */ /* 0x000fe400078e02ff */
[----:B-1----:R-:W-:-:S04]  /*45e0*/  IMAD.WIDE.U32 R82, R7, c[0x0][0x198], RZ ;  /* 0x0000660007527a25 */ /* 0x002fc800078e00ff */
[----:B------:R-:W-:-:S04]  /*45f0*/  IMAD R0, R7, c[0x0][0x19c], R0 ;  /* 0x0000670007007a24 */ /* 0x000fc800078e0200 */
[----:B------:R-:W-:Y:S01]  /*4600*/  IMAD.IADD R83, R83, 0x1, R0 ;  /* 0x0000000153537824 */ /* 0x000fe200078e0200 */
[----:B--2---:R-:W-:-:S04]  /*4610*/  IADD3 R80, -R6, R80, RZ ;  /* 0x0000005006507210 */ /* 0x004fc80007ffe1ff */
[----:B------:R-:W-:-:S05]  /*4620*/  SHF.R.S32.HI R6, RZ, 0x1f, R80 ;  /* 0x0000001fff067819 */ /* 0x000fca0000011450 */
[----:B------:R-:W-:-:S04]  /*4630*/  IMAD R6, R6, c[0x0][0x180], RZ ;  /* 0x0000600006067a24 */ /* 0x000fc800078e02ff */
[C---:B------:R-:W-:Y:S02]  /*4640*/  IMAD R6, R80.reuse, c[0x0][0x184], R6 ;  /* 0x0000610050067a24 */ /* 0x040fe400078e0206 */
[----:B------:R-:W-:-:S05]  /*4650*/  IMAD.WIDE.U32 R80, R80, c[0x0][0x180], R82 ;  /* 0x0000600050507a25 */ /* 0x000fca00078e0052 */
[----:B------:R-:W-:Y:S01]  /*4660*/  IADD3 R7, R81, R6, RZ ;  /* 0x0000000651077210 */ /* 0x000fe20007ffe0ff */
[----:B------:R-:W-:Y:S05]  /*4670*/  BRA `(.L_x_2236) ;  /* 0x0000002000007947 */ /* 0x000fea0003800000 */
.L_x_2235:
[----:B------:R-:W-:-:S04]  /*4680*/  LEA R80, -R193, RZ, 0x8 ;  /* 0x000000ffc1507211 */ /* 0x000fc800078e41ff */
[----:B------:R-:W-:Y:S02]  /*4690*/  SHF.R.S32.HI R7, RZ, 0x1f, R80 ;  /* 0x0000001fff077819 */ /* 0x000fe40000011450 */
.L_x_2236:
[----:B------:R-:W-:Y:S01]  /*46a0*/  IADD3 R165, P1, R80, R165, RZ ;  /* 0x000000a550a57210 */ /* 0x000fe20007f3e0ff */
[----:B------:R-:W-:Y:S02]  /*46b0*/  IMAD.MOV.U32 R6, RZ, RZ, 0x5 ;  /* 0x00000005ff067424 */ /* 0x000fe400078e00ff */
[----:B------:R-:W-:Y:S01]  /*46c0*/  IMAD.SHL.U32 R0, R193, 0x20, RZ ;  /* 0x00000020c1007824 */ /* 0x000fe200078e00ff */
[----:B------:R-:W-:Y:S01]  /*46d0*/  LEA R250, P2, R165, c[0x0][0x168], 0x1 ;  /* 0x00005a00a5fa7a11 */ /* 0x000fe200078408ff */
[----:B------:R-:W-:Y:S01]  /*46e0*/  IMAD.X R164, R7, 0x1, R164, P1 ;  /* 0x0000000107a47824 */ /* 0x000fe200008e06a4 */
[----:B------:R-:W-:Y:S02]  /*46f0*/  SHF.L.U64.HI R193, R193, R6, c[0x0][0x19c] ;  /* 0x00006700c1c17619 */ /* 0x000fe40000010206 */
[----:B------:R-:W-:Y:S01]  /*4700*/  IADD3 R140, P1, R0, R250, RZ ;  /* 0x000000fa008c7210 */ /* 0x000fe20007f3e0ff */
[----:B------:R-:W-:Y:S01]  /*4710*/  IMAD.MOV.U32 R142, RZ, RZ, R250 ;  /* 0x000000ffff8e7224 */ /* 0x000fe200078e00fa */
[----:B------:R-:W-:-:S02]  /*4720*/  LEA.HI.X R247, R165, c[0x0][0x16c], R164, 0x1, P2 ;  /* 0x00005b00a5f77a11 */ /* 0x000fc400010f0ca4 */
[----:B------:R-:W-:-:S03]  /*4730*/  IADD3 R82, P2, R140, R0, RZ ;  /* 0x000000008c527210 */ /* 0x000fc60007f5e0ff */
[--C-:B------:R-:W-:Y:S01]  /*4740*/  IMAD.X R141, R193, 0x1, R247.reuse, P1 ;  /* 0x00000001c18d7824 */ /* 0x100fe200008e06f7 */
[-C--:B------:R-:W-:Y:S01]  /*4750*/  IADD3 R80, P1, R82, R0.reuse, RZ ;  /* 0x0000000052507210 */ /* 0x080fe20007f3e0ff */
[----:B------:R-:W-:Y:S02]  /*4760*/  IMAD.MOV.U32 R143, RZ, RZ, R247 ;  /* 0x000000ffff8f7224 */ /* 0x000fe400078e00f7 */
[--C-:B------:R-:W-:Y:S01]  /*4770*/  IMAD.X R83, R141, 0x1, R193.reuse, P2 ;  /* 0x000000018d537824 */ /* 0x100fe200010e06c1 */
[----:B------:R-:W-:Y:S02]  /*4780*/  IADD3 R6, P2, R80, R0, RZ ;  /* 0x0000000050067210 */ /* 0x000fe40007f5e0ff */
[----:B------:R-:W-:Y:S01]  /*4790*/  @!PT LDS RZ, [RZ] ;  /* 0x00000000fffff984 */ /* 0x000fe20000000800 */
[----:B------:R-:W-:Y:S01]  /*47a0*/  @!PT LDS RZ, [RZ] ;  /* 0x00000000fffff984 */ /* 0x000fe20000000800 */
[----:B------:R-:W-:Y:S01]  /*47b0*/  @!PT LDS RZ, [RZ] ;  /* 0x00000000fffff984 */ /* 0x000fe20000000800 */
[----:B------:R1:W-:Y:S01]  /*47c0*/  LDGSTS.E.BYPASS.LTC128B.128 [R246+0x2000], [R142.64] ;  /* 0x020000008ef67fae */ /* 0x0003e2000b901d4c */
[----:B------:R-:W-:-:S03]  /*47d0*/  IMAD.X R81, R83, 0x1, R193, P1 ;  /* 0x0000000153517824 */ /* 0x000fc600008e06c1 */
[----:B------:R2:W-:Y:S01]  /*47e0*/  LDGSTS.E.BYPASS.LTC128B.128 [R246+0x2800], [R140.64] ;  /* 0x028000008cf67fae */ /* 0x0005e2000b901d4c */
[----:B------:R-:W-:-:S03]  /*47f0*/  IMAD.X R7, R81, 0x1, R193, P2 ;  /* 0x0000000151077824 */ /* 0x000fc600010e06c1 */
[----:B------:R3:W-:Y:S04]  /*4800*/  LDGSTS.E.BYPASS.LTC128B.128 [R246+0x3000], [R82.64] ;  /* 0x0300000052f67fae */ /* 0x0007e8000b901d4c */
[----:B------:R4:W-:Y:S04]  /*4810*/  LDGSTS.E.BYPASS.LTC128B.128 [R246+0x3800], [R80.64] ;  /* 0x0380000050f67fae */ /* 0x0009e8000b901d4c */
[----:B------:R5:W-:Y:S01]  /*4820*/  LDGSTS.E.BYPASS.LTC128B.128 [R246+0x4000], [R6.64] ;  /* 0x0400000006f67fae */ /* 0x000be2000b901d4c */
[----:B-1----:R-:W-:-:S04]  /*4830*/  IADD3 R142, P1, R6, R0, RZ ;  /* 0x00000000068e7210 */ /* 0x002fc80007f3e0ff */
[----:B--2---:R-:W-:Y:S01]  /*4840*/  IADD3 R140, P2, R142, R0, RZ ;  /* 0x000000008e8c7210 */ /* 0x004fe20007f5e0ff */
[----:B------:R-:W-:-:S03]  /*4850*/  IMAD.X R143, R7, 0x1, R193, P1 ;  /* 0x00000001078f7824 */ /* 0x000fc600008e06c1 */
[-C--:B---3--:R-:W-:Y:S02]  /*4860*/  IADD3 R82, P1, R140, R0.reuse, RZ ;  /* 0x000000008c527210 */ /* 0x088fe40007f3e0ff */
[----:B------:R-:W-:Y:S01]  /*4870*/  IADD3.X R141, R143, R193, RZ, P2, !PT ;  /* 0x000000c18f8d7210 */ /* 0x000fe200017fe4ff */
[----:B------:R1:W-:Y:S01]  /*4880*/  LDGSTS.E.BYPASS.LTC128B.128 [R246+0x4800], [R142.64] ;  /* 0x048000008ef67fae */ /* 0x0003e2000b901d4c */
[----:B----4-:R-:W-:-:S03]  /*4890*/  IADD3 R80, P2, R82, R0, RZ ;  /* 0x0000000052507210 */ /* 0x010fc60007f5e0ff */
[--C-:B------:R-:W-:Y:S01]  /*48a0*/  IMAD.X R83, R141, 0x1, R193.reuse, P1 ;  /* 0x000000018d537824 */ /* 0x100fe200008e06c1 */
[-C--:B-----5:R-:W-:Y:S01]  /*48b0*/  IADD3 R6, P1, R80, R0.reuse, RZ ;  /* 0x0000000050067210 */ /* 0x0a0fe20007f3e0ff */
[----:B------:R2:W-:Y:S02]  /*48c0*/  LDGSTS.E.BYPASS.LTC128B.128 [R246+0x5000], [R140.64] ;  /* 0x050000008cf67fae */ /* 0x0005e4000b901d4c */
[--C-:B------:R-:W-:Y:S02]  /*48d0*/  IMAD.X R81, R83, 0x1, R193.reuse, P2 ;  /* 0x0000000153517824 */ /* 0x100fe400010e06c1 */
[----:B------:R3:W-:Y:S02]  /*48e0*/  LDGSTS.E.BYPASS.LTC128B.128 [R246+0x5800], [R82.64] ;  /* 0x0580000052f67fae */ /* 0x0007e4000b901d4c */
[----:B------:R-:W-:Y:S02]  /*48f0*/  IMAD.X R7, R81, 0x1, R193, P1 ;  /* 0x0000000151077824 */ /* 0x000fe400008e06c1 */
[----:B------:R4:W-:Y:S04]  /*4900*/  LDGSTS.E.BYPASS.LTC128B.128 [R246+0x6000], [R80.64] ;  /* 0x0600000050f67fae */ /* 0x0009e8000b901d4c */
[----:B------:R5:W-:Y:S01]  /*4910*/  LDGSTS.E.BYPASS.LTC128B.128 [R246+0x6800], [R6.64] ;  /* 0x0680000006f67fae */ /* 0x000be2000b901d4c */
[----:B-1----:R-:W-:-:S05]  /*4920*/  IADD3 R142, P2, R6, R0, RZ ;  /* 0x00000000068e7210 */ /* 0x002fca0007f5e0ff */
[----:B------:R-:W-:Y:S01]  /*4930*/  IMAD.X R143, R7, 0x1, R193, P2 ;  /* 0x00000001078f7824 */ /* 0x000fe200010e06c1 */
[----:B--2---:R-:W-:-:S04]  /*4940*/  IADD3 R140, P1, R142, R0, RZ ;  /* 0x000000008e8c7210 */ /* 0x004fc80007f3e0ff */
[-C--:B---3--:R-:W-:Y:S01]  /*4950*/  IADD3 R82, P2, R140, R0.reuse, RZ ;  /* 0x000000008c527210 */ /* 0x088fe20007f5e0ff */
[----:B------:R-:W-:Y:S01]  /*4960*/  IMAD.X R141, R143, 0x1, R193, P1 ;  /* 0x000000018f8d7824 */ /* 0x000fe200008e06c1 */
[----:B------:R1:W-:Y:S02]  /*4970*/  LDGSTS.E.BYPASS.LTC128B.128 [R246+0x7000], [R142.64] ;  /* 0x070000008ef67fae */ /* 0x0003e4000b901d4c */
[-C--:B----4-:R-:W-:Y:S02]  /*4980*/  IADD3 R80, P1, R82, R0.reuse, RZ ;  /* 0x0000000052507210 */ /* 0x090fe40007f3e0ff */
[----:B------:R-:W-:Y:S01]  /*4990*/  IADD3.X R83, R141, R193, RZ, P2, !PT ;  /* 0x000000c18d537210 */ /* 0x000fe200017fe4ff */
[----:B------:R2:W-:Y:S01]  /*49a0*/  LDGSTS.E.BYPASS.LTC128B.128 [R246+0x7800], [R140.64] ;  /* 0x078000008cf67fae */ /* 0x0005e2000b901d4c */
[----:B-----5:R-:W-:-:S03]  /*49b0*/  IADD3 R6, P2, R80, R0, RZ ;  /* 0x0000000050067210 */ /* 0x020fc60007f5e0ff */
[--C-:B------:R-:W-:Y:S01]  /*49c0*/  IMAD.X R81, R83, 0x1, R193.reuse, P1 ;  /* 0x0000000153517824 */ /* 0x100fe200008e06c1 */
[----:B------:R2:W-:Y:S03]  /*49d0*/  LDGSTS.E.BYPASS.LTC128B.128 [R246+0x8000], [R82.64] ;  /* 0x0800000052f67fae */ /* 0x0005e6000b901d4c */
[----:B------:R-:W-:Y:S01]  /*49e0*/  IMAD.X R7, R81, 0x1, R193, P2 ;  /* 0x0000000151077824 */ /* 0x000fe200010e06c1 */
[----:B------:R2:W-:Y:S04]  /*49f0*/  LDGSTS.E.BYPASS.LTC128B.128 [R246+0x8800], [R80.64] ;  /* 0x0880000050f67fae */ /* 0x0005e8000b901d4c */
[----:B------:R2:W-:Y:S01]  /*4a00*/  LDGSTS.E.BYPASS.LTC128B.128 [R246+0x9000], [R6.64] ;  /* 0x0900000006f67fae */ /* 0x0005e2000b901d4c */
[----:B-1----:R-:W-:-:S05]  /*4a10*/  IADD3 R142, P1, R6, R0, RZ ;  /* 0x00000000068e7210 */ /* 0x002fca0007f3e0ff */
[----:B------:R-:W-:-:S05]  /*4a20*/  IMAD.X R143, R7, 0x1, R193, P1 ;  /* 0x00000001078f7824 */ /* 0x000fca00008e06c1 */
[----:B------:R2:W-:Y:S04]  /*4a30*/  LDGSTS.E.BYPASS.LTC128B.128 [R246+0x9800], [R142.64] ;  /* 0x098000008ef67fae */ /* 0x0005e8000b901d4c */
[----:B------:R-:W0:Y:S02]  /*4a40*/  LDGDEPBAR ;  /* 0x00000000000079af */ /* 0x000e240000000000 */
.L_x_2234:
[----:B------:R-:W-:-:S05]  /*4a50*/  IMAD.IADD R0, R2, 0x1, R206 ;  /* 0x0000000102007824 */ /* 0x000fca00078e02ce */
[C---:B--2---:R-:W-:Y:S02]  /*4a60*/  IADD3 R6, R0.reuse, 0x1, RZ ;  /* 0x0000000100067810 */ /* 0x044fe40007ffe0ff */
[C---:B------:R-:W-:Y:S02]  /*4a70*/  IADD3 R2, R0.reuse, 0x8, RZ ;  /* 0x0000000800027810 */ /* 0x040fe40007ffe0ff */
[CC--:B------:R-:W-:Y:S02]  /*4a80*/  ISETP.GE.AND P1, PT, R0.reuse, R204.reuse, PT ;  /* 0x000000cc0000720c */ /* 0x0c0fe40003f26270 */
[----:B------:R-:W-:Y:S02]  /*4a90*/  IADD3 R7, R0, 0x9, RZ ;  /* 0x0000000900077810 */ /* 0x000fe40007ffe0ff */
[C---:B------:R-:W-:Y:S02]  /*4aa0*/  ISETP.GE.AND P4, PT, R6.reuse, R205, PT ;  /* 0x000000cd0600720c */ /* 0x040fe40003f86270 */
[----:B------:R-:W-:-:S02]  /*4ab0*/  ISETP.GE.AND P6, PT, R6, R204, PT ;  /* 0x000000cc0600720c */ /* 0x000fc40003fc6270 */
[CC--:B------:R-:W-:Y:S02]  /*4ac0*/  ISETP.GE.AND P3, PT, R2.reuse, R205.reuse, PT ;  /* 0x000000cd0200720c */ /* 0x0c0fe40003f66270 */
[-C--:B------:R-:W-:Y:S02]  /*4ad0*/  ISETP.GE.AND P2, PT, R2, R204.reuse, PT ;  /* 0x000000cc0200720c */ /* 0x080fe40003f46270 */
[----:B------:R-:W-:Y:S02]  /*4ae0*/  IADD3 R6, R0, 0x10, RZ ;  /* 0x0000001000067810 */ /* 0x000fe40007ffe0ff */
[----:B------:R-:W-:Y:S02]  /*4af0*/  FSEL R2, R74, -INF , !P1 ;  /* 0xff8000004a027808 */ /* 0x000fe40004800000 */
[C---:B------:R-:W-:Y:S02]  /*4b00*/  ISETP.GE.AND P1, PT, R7.reuse, R205, PT ;  /* 0x000000cd0700720c */ /* 0x040fe40003f26270 */
[----:B------:R-:W-:-:S02]  /*4b10*/  ISETP.GE.AND P5, PT, R7, R204, PT ;  /* 0x000000cc0700720c */ /* 0x000fc40003fa6270 */
[----:B------:R-:W-:Y:S02]  /*4b20*/  IADD3 R7, R0, 0x11, RZ ;  /* 0x0000001100077810 */ /* 0x000fe40007ffe0ff */
[----:B------:R-:W-:Y:S02]  /*4b30*/  FSEL R232, R75, -INF , !P6 ;  /* 0xff8000004be87808 */ /* 0x000fe40007000000 */
[----:B------:R-:W-:Y:S02]  /*4b40*/  FSEL R231, R68, -INF , !P3 ;  /* 0xff80000044e77808 */ /* 0x000fe40005800000 */
[C---:B------:R-:W-:Y:S02]  /*4b50*/  ISETP.GE.AND P6, PT, R6.reuse, R205, PT ;  /* 0x000000cd0600720c */ /* 0x040fe40003fc6270 */
[----:B------:R-:W-:Y:S02]  /*4b60*/  ISETP.GE.AND P3, PT, R6, R204, PT ;  /* 0x000000cc0600720c */ /* 0x000fe40003f66270 */
[----:B------:R-:W-:-:S02]  /*4b70*/  IADD3 R6, R0, 0x18, RZ ;  /* 0x0000001800067810 */ /* 0x000fc40007ffe0ff */
[----:B------:R-:W-:Y:S02]  /*4b80*/  FSEL R70, R70, -INF , !P2 ;  /* 0xff80000046467808 */ /* 0x000fe40005000000 */
[----:B------:R-:W-:Y:S02]  /*4b90*/  FSEL R230, R69, -INF , !P1 ;  /* 0xff80000045e67808 */ /* 0x000fe40004800000 */
[C---:B------:R-:W-:Y:S02]  /*4ba0*/  ISETP.GE.AND P2, PT, R7.reuse, R205, PT ;  /* 0x000000cd0700720c */ /* 0x040fe40003f46270 */
[----:B------:R-:W-:Y:S02]  /*4bb0*/  ISETP.GE.AND P1, PT, R7, R204, PT ;  /* 0x000000cc0700720c */ /* 0x000fe40003f26270 */
[----:B------:R-:W-:Y:S02]  /*4bc0*/  FSEL R234, R71, -INF , !P5 ;  /* 0xff80000047ea7808 */ /* 0x000fe40006800000 */
[----:B------:R-:W-:-:S02]  /*4bd0*/  IADD3 R7, R0, 0x19, RZ ;  /* 0x0000001900077810 */ /* 0x000fc40007ffe0ff */
[----:B------:R-:W-:Y:S02]  /*4be0*/  FSEL R252, R64, -INF , !P6 ;  /* 0xff80000040fc7808 */ /* 0x000fe40007000000 */
        /* <DEDUP_REMOVED lines=8> */
[----:B------:R-:W-:Y:S02]  /*4c70*/  IADD3 R65, R0, 0x21, RZ ;  /* 0x0000002100417810 */ /* 0x000fe40007ffe0ff */
[----:B------:R-:W-:Y:S02]  /*4c80*/  ISETP.GE.AND P1, PT, R6, R205, PT ;  /* 0x000000cd0600720c */ /* 0x000fe40003f26270 */
[----:B------:R-:W-:-:S02]  /*4c90*/  IADD3 R64, R0, 0x28, RZ ;  /* 0x0000002800407810 */ /* 0x000fc40007ffe0ff */
[----:B------:R-:W-:Y:S02]  /*4ca0*/  FSEL R215, R60, -INF , !P5 ;  /* 0xff8000003cd77808 */ /* 0x000fe40006800000 */
[----:B------:R-:W-:Y:S02]  /*4cb0*/  ISETP.GE.AND P5, PT, R6, R204, PT ;  /* 0x000000cc0600720c */ /* 0x000fe40003fa6270 */
[----:B------:R-:W-:Y:S02]  /*4cc0*/  FSEL R6, R62, -INF , !P6 ;  /* 0xff8000003e067808 */ /* 0x000fe40007000000 */
[----:B------:R-:W-:Y:S02]  /*4cd0*/  FSEL R214, R61, -INF , !P3 ;  /* 0xff8000003dd67808 */ /* 0x000fe40005800000 */
[----:B------:R-:W-:Y:S02]  /*4ce0*/  FSEL R63, R63, -INF , !P2 ;  /* 0xff8000003f3f7808 */ /* 0x000fe40005000000 */
        /* <DEDUP_REMOVED lines=13> */
[CC--:B------:R-:W-:Y:S02]  /*4dc0*/  ISETP.GE.AND P3, PT, R56.reuse, R205.reuse, PT ;  /* 0x000000cd3800720c */ /* 0x0c0fe40003f66270 */
[----:B------:R-:W-:Y:S02]  /*4dd0*/  ISETP.GE.AND P2, PT, R56, R204, PT ;  /* 0x000000cc3800720c */ /* 0x000fe40003f46270 */
[C---:B------:R-:W-:Y:S02]  /*4de0*/  IADD3 R57, R0.reuse, 0x31, RZ ;  /* 0x0000003100397810 */ /* 0x040fe40007ffe0ff */
[----:B------:R-:W-:Y:S02]  /*4df0*/  IADD3 R56, R0, 0x38, RZ ;  /* 0x0000003800387810 */ /* 0x000fe40007ffe0ff */
[----:B------:R-:W-:Y:S01]  /*4e00*/  FSEL R211, R54, -INF , !P1 ;  /* 0xff80000036d37808 */ /* 0x000fe20004800000 */
[----:B------:R-:W-:Y:S01]  /*4e10*/  IMAD.MOV.U32 R54, RZ, RZ, R63 ;  /* 0x000000ffff367224 */ /* 0x000fe200078e003f */
[----:B------:R-:W-:Y:S01]  /*4e20*/  FSEL R202, R53, -INF , !P5 ;  /* 0xff80000035ca7808 */ /* 0x000fe20006800000 */
[----:B------:R-:W-:Y:S01]  /*4e30*/  IMAD.MOV.U32 R53, RZ, RZ, R66 ;  /* 0x000000ffff357224 */ /* 0x000fe200078e0042 */
[----:B------:R-:W-:Y:S01]  /*4e40*/  FSEL R210, R55, -INF , !P6 ;  /* 0xff80000037d27808 */ /* 0x000fe20007000000 */
[----:B------:R-:W-:Y:S01]  /*4e50*/  IMAD.MOV.U32 R55, RZ, RZ, R70 ;  /* 0x000000ffff377224 */ /* 0x000fe200078e0046 */
        /* <DEDUP_REMOVED lines=20> */
[CC--:B------:R-:W-:Y:S02]  /*4fa0*/  ISETP.GE.AND P3, PT, R49.reuse, R205.reuse, PT ;  /* 0x000000cd3100720c */ /* 0x0c0fe40003f66270 */
[----:B------:R-:W-:Y:S02]  /*4fb0*/  ISETP.GE.AND P2, PT, R49, R204, PT ;  /* 0x000000cc3100720c */ /* 0x000fe40003f46270 */
        /* <DEDUP_REMOVED lines=8> */
[----:B------:R-:W-:-:S02]  /*5040*/  FSEL R147, R36, -INF , !P1 ;  /* 0xff80000024937808 */ /* 0x000fc40004800000 */
[CC--:B------:R-:W-:Y:S02]  /*5050*/  ISETP.GE.AND P6, PT, R44.reuse, R205.reuse, PT ;  /* 0x000000cd2c00720c */ /* 0x0c0fe40003fc6270 */
[-C--:B------:R-:W-:Y:S02]  /*5060*/  ISETP.GE.AND P3, PT, R44, R204.reuse, PT ;  /* 0x000000cc2c00720c */ /* 0x080fe40003f66270 */
[----:B------:R-:W-:Y:S02]  /*5070*/  IADD3 R41, R0, 0x51, RZ ;  /* 0x0000005100297810 */ /* 0x000fe40007ffe0ff */
        /* <DEDUP_REMOVED lines=14> */
[----:B------:R-:W-:-:S02]  /*5160*/  FSEL R151, R34, -INF , !P1 ;  /* 0xff80000022977808 */ /* 0x000fc40004800000 */
[----:B------:R-:W-:Y:S02]  /*5170*/  FSEL R150, R35, -INF , !P6 ;  /* 0xff80000023967808 */ /* 0x000fe40007000000 */
[----:B------:R-:W-:Y:S02]  /*5180*/  IADD3 R33, R0, 0x61, RZ ;  /* 0x0000006100217810 */ /* 0x000fe40007ffe0ff */
[----:B------:R-:W-:Y:S02]  /*5190*/  FSEL R162, R28, -INF , !P3 ;  /* 0xff8000001ca27808 */ /* 0x000fe40005800000 */
[CC--:B------:R-:W-:Y:S02]  /*51a0*/  ISETP.GE.AND P1, PT, R36.reuse, R205.reuse, PT ;  /* 0x000000cd2400720c */ /* 0x0c0fe40003f26270 */
[----:B------:R-:W-:Y:S02]  /*51b0*/  ISETP.GE.AND P5, PT, R36, R204, PT ;  /* 0x000000cc2400720c */ /* 0x000fe40003fa6270 */
[----:B------:R-:W-:-:S02]  /*51c0*/  ISETP.GE.AND P6, PT, R32, R205, PT ;  /* 0x000000cd2000720c */ /* 0x000fc40003fc6270 */
[----:B------:R-:W-:Y:S02]  /*51d0*/  ISETP.GE.AND P3, PT, R32, R204, PT ;  /* 0x000000cc2000720c */ /* 0x000fe40003f66270 */
[----:B------:R-:W-:Y:S02]  /*51e0*/  IADD3 R32, R0, 0x68, RZ ;  /* 0x0000006800207810 */ /* 0x000fe40007ffe0ff */
[----:B------:R-:W-:Y:S02]  /*51f0*/  FSEL R154, R30, -INF , !P2 ;  /* 0xff8000001e9a7808 */ /* 0x000fe40005000000 */
[----:B------:R-:W-:Y:S02]  /*5200*/  ISETP.GE.AND P2, PT, R33, R205, PT ;  /* 0x000000cd2100720c */ /* 0x000fe40003f46270 */
[----:B------:R-:W-:Y:S02]  /*5210*/  FSEL R168, R29, -INF , !P1 ;  /* 0xff8000001da87808 */ /* 0x000fe40004800000 */
[----:B------:R-:W-:-:S02]  /*5220*/  FSEL R156, R31, -INF , !P5 ;  /* 0xff8000001f9c7808 */ /* 0x000fc40006800000 */
[-C--:B------:R-:W-:Y:S02]  /*5230*/  ISETP.GE.AND P1, PT, R33, R204.reuse, PT ;  /* 0x000000cc2100720c */ /* 0x080fe40003f26270 */
[----:B------:R-:W-:Y:S02]  /*5240*/  ISETP.GE.AND P5, PT, R32, R205, PT ;  /* 0x000000cd2000720c */ /* 0x000fe40003fa6270 */
[----:B------:R-:W-:Y:S02]  /*5250*/  FSEL R177, R24, -INF , !P6 ;  /* 0xff80000018b17808 */ /* 0x000fe40007000000 */
[C---:B------:R-:W-:Y:S02]  /*5260*/  IADD3 R28, R0.reuse, 0x69, RZ ;  /* 0x00000069001c7810 */ /* 0x040fe40007ffe0ff */
[----:B------:R-:W-:Y:S02]  /*5270*/  IADD3 R24, R0, 0x70, RZ ;  /* 0x0000007000187810 */ /* 0x000fe40007ffe0ff */
[----:B------:R-:W-:-:S02]  /*5280*/  ISETP.GE.AND P6, PT, R32, R204, PT ;  /* 0x000000cc2000720c */ /* 0x000fc40003fc6270 */
[----:B------:R-:W-:Y:S02]  /*5290*/  FSEL R180, R25, -INF , !P2 ;  /* 0xff80000019b47808 */ /* 0x000fe40005000000 */
[----:B------:R-:W-:Y:S02]  /*52a0*/  IADD3 R25, R0, 0x71, RZ ;  /* 0x0000007100197810 */ /* 0x000fe40007ffe0ff */
[----:B------:R-:W-:Y:S02]  /*52b0*/  FSEL R173, R26, -INF , !P3 ;  /* 0xff8000001aad7808 */ /* 0x000fe40005800000 */
[----:B------:R-:W-:Y:S02]  /*52c0*/  FSEL R172, R27, -INF , !P1 ;  /* 0xff8000001bac7808 */ /* 0x000fe40004800000 */
[----:B------:R-:W-:Y:S02]  /*52d0*/  FSEL R182, R20, -INF , !P5 ;  /* 0xff80000014b67808 */ /* 0x000fe40006800000 */
[----:B------:R-:W-:-:S02]  /*52e0*/  ISETP.GE.AND P3, PT, R28, R205, PT ;  /* 0x000000cd1c00720c */ /* 0x000fc40003f66270 */
[-C--:B------:R-:W-:Y:S02]  /*52f0*/  ISETP.GE.AND P2, PT, R28, R204.reuse, PT ;  /* 0x000000cc1c00720c */ /* 0x080fe40003f46270 */
[CC--:B------:R-:W-:Y:S02]  /*5300*/  ISETP.GE.AND P1, PT, R24.reuse, R205.reuse, PT ;  /* 0x000000cd1800720c */ /* 0x0c0fe40003f26270 */
[----:B------:R-:W-:Y:S02]  /*5310*/  ISETP.GE.AND P5, PT, R24, R204, PT ;  /* 0x000000cc1800720c */ /* 0x000fe40003fa6270 */
[----:B------:R-:W-:Y:S02]  /*5320*/  IADD3 R24, R0, 0x78, RZ ;  /* 0x0000007800187810 */ /* 0x000fe40007ffe0ff */
[----:B------:R-:W-:Y:S02]  /*5330*/  FSEL R174, R22, -INF , !P6 ;  /* 0xff80000016ae7808 */ /* 0x000fe40007000000 */
[----:B------:R-:W-:-:S02]  /*5340*/  ISETP.GE.AND P6, PT, R25, R205, PT ;  /* 0x000000cd1900720c */ /* 0x000fc40003fc6270 */
[----:B------:R-:W-:Y:S02]  /*5350*/  FSEL R184, R21, -INF , !P3 ;  /* 0xff80000015b87808 */ /* 0x000fe40005800000 */
[----:B------:R-:W-:Y:S02]  /*5360*/  FSEL R175, R23, -INF , !P2 ;  /* 0xff80000017af7808 */ /* 0x000fe40005000000 */
[-C--:B------:R-:W-:Y:S02]  /*5370*/  ISETP.GE.AND P3, PT, R25, R204.reuse, PT ;  /* 0x000000cc1900720c */ /* 0x080fe40003f66270 */
[----:B------:R-:W-:Y:S02]  /*5380*/  ISETP.GE.AND P2, PT, R24, R205, PT ;  /* 0x000000cd1800720c */ /* 0x000fe40003f46270 */
[----:B------:R-:W-:Y:S02]  /*5390*/  FSEL R183, R16, -INF , !P1 ;  /* 0xff80000010b77808 */ /* 0x000fe40004800000 */
[----:B------:R-:W-:-:S02]  /*53a0*/  ISETP.GE.AND P1, PT, R24, R204, PT ;  /* 0x000000cc1800720c */ /* 0x000fc40003f26270 */
[C---:B------:R-:W-:Y:S02]  /*53b0*/  IADD3 R16, R0.reuse, 0x80, RZ ;  /* 0x0000008000107810 */ /* 0x040fe40007ffe0ff */
[----:B------:R-:W-:Y:S02]  /*53c0*/  FSEL R179, R17, -INF , !P6 ;  /* 0xff80000011b37808 */ /* 0x000fe40007000000 */
[C---:B------:R-:W-:Y:S02]  /*53d0*/  IADD3 R17, R0.reuse, 0x81, RZ ;  /* 0x0000008100117810 */ /* 0x040fe40007ffe0ff */
[----:B------:R-:W-:Y:S02]  /*53e0*/  IADD3 R20, R0, 0x79, RZ ;  /* 0x0000007900147810 */ /* 0x000fe40007ffe0ff */
[----:B------:R-:W-:Y:S02]  /*53f0*/  FSEL R185, R19, -INF , !P3 ;  /* 0xff80000013b97808 */ /* 0x000fe40005800000 */
[----:B------:R-:W-:-:S02]  /*5400*/  FSEL R181, R12, -INF , !P2 ;  /* 0xff8000000cb57808 */ /* 0x000fc40005000000 */
[CC--:B------:R-:W-:Y:S02]  /*5410*/  ISETP.GE.AND P3, PT, R16.reuse, R205.reuse, PT ;  /* 0x000000cd1000720c */ /* 0x0c0fe40003f66270 */
[----:B------:R-:W-:Y:S02]  /*5420*/  ISETP.GE.AND P2, PT, R16, R204, PT ;  /* 0x000000cc1000720c */ /* 0x000fe40003f46270 */
[----:B------:R-:W-:Y:S02]  /*5430*/  FSEL R188, R14, -INF , !P1 ;  /* 0xff8000000ebc7808 */ /* 0x000fe40004800000 */
[----:B------:R-:W-:Y:S02]  /*5440*/  FSEL R186, R18, -INF , !P5 ;  /* 0xff80000012ba7808 */ /* 0x000fe40006800000 */
[----:B------:R-:W-:Y:S02]  /*5450*/  IADD3 R16, R0, 0x88, RZ ;  /* 0x0000008800107810 */ /* 0x000fe40007ffe0ff */
[----:B------:R-:W-:-:S02]  /*5460*/  ISETP.GE.AND P1, PT, R17, R205, PT ;  /* 0x000000cd1100720c */ /* 0x000fc40003f26270 */
[----:B------:R-:W-:Y:S02]  /*5470*/  IADD3 R12, R0, 0x89, RZ ;  /* 0x00000089000c7810 */ /* 0x000fe40007ffe0ff */
[C---:B------:R-:W-:Y:S02]  /*5480*/  ISETP.GE.AND P5, PT, R20.reuse, R205, PT ;  /* 0x000000cd1400720c */ /* 0x040fe40003fa6270 */
[-C--:B------:R-:W-:Y:S02]  /*5490*/  ISETP.GE.AND P6, PT, R20, R204.reuse, PT ;  /* 0x000000cc1400720c */ /* 0x080fe40003fc6270 */
[----:B------:R-:W-:Y:S02]  /*54a0*/  FSEL R163, R8, -INF , !P3 ;  /* 0xff80000008a37808 */ /* 0x000fe40005800000 */
[----:B------:R-:W-:Y:S02]  /*54b0*/  FSEL R176, R10, -INF , !P2 ;  /* 0xff8000000ab07808 */ /* 0x000fe40005000000 */
[----:B------:R-:W-:-:S02]  /*54c0*/  ISETP.GE.AND P3, PT, R16, R204, PT ;  /* 0x000000cc1000720c */ /* 0x000fc40003f66270 */
[----:B------:R-:W-:Y:S02]  /*54d0*/  ISETP.GE.AND P2, PT, R12, R205, PT ;  /* 0x000000cd0c00720c */ /* 0x000fe40003f46270 */
[----:B------:R-:W-:Y:S02]  /*54e0*/  FSEL R160, R9, -INF , !P1 ;  /* 0xff80000009a07808 */ /* 0x000fe40004800000 */
[----:B------:R-:W-:Y:S02]  /*54f0*/  FSEL R178, R13, -INF , !P5 ;  /* 0xff8000000db27808 */ /* 0x000fe40006800000 */
[----:B------:R-:W-:Y:S02]  /*5500*/  IADD3 R9, R0, 0x91, RZ ;  /* 0x0000009100097810 */ /* 0x000fe40007ffe0ff */
[----:B------:R-:W-:Y:S02]  /*5510*/  ISETP.GE.AND P5, PT, R17, R204, PT ;  /* 0x000000cc1100720c */ /* 0x000fe40003fa6270 */
[----:B------:R-:W-:-:S02]  /*5520*/  FSEL R187, R15, -INF , !P6 ;  /* 0xff8000000fbb7808 */ /* 0x000fc40007000000 */
[----:B------:R-:W-:Y:S02]  /*5530*/  ISETP.GE.AND P6, PT, R16, R205, PT ;  /* 0x000000cd1000720c */ /* 0x000fe40003fc6270 */
[----:B------:R-:W-:Y:S02]  /*5540*/  IADD3 R8, R0, 0x90, RZ ;  /* 0x0000009000087810 */ /* 0x000fe40007ffe0ff */
[----:B------:R-:W-:Y:S02]  /*5550*/  FSEL R170, R98, -INF , !P3 ;  /* 0xff80000062aa7808 */ /* 0x000fe40005800000 */
[----:B------:R-:W-:Y:S02]  /*5560*/  FSEL R157, R97, -INF , !P2 ;  /* 0xff800000619d7808 */ /* 0x000fe40005000000 */
[----:B------:R-:W-:Y:S02]  /*5570*/  FMNMX.FTZ R10, R2, R232, !PT ;  /* 0x000000e8020a7209 */ /* 0x000fe40007810000 */
[----:B------:R-:W-:-:S02]  /*5580*/  ISETP.GE.AND P1, PT, R12, R204, PT ;  /* 0x000000cc0c00720c */ /* 0x000fc40003f26270 */
[CC--:B------:R-:W-:Y:S02]  /*5590*/  ISETP.GE.AND P3, PT, R9.reuse, R205.reuse, PT ;  /* 0x000000cd0900720c */ /* 0x0c0fe40003f66270 */
[----:B------:R-:W-:Y:S02]  /*55a0*/  ISETP.GE.AND P2, PT, R9, R204, PT ;  /* 0x000000cc0900720c */ /* 0x000fe40003f46270 */
[----:B------:R-:W-:Y:S02]  /*55b0*/  FSEL R171, R11, -INF , !P5 ;  /* 0xff8000000bab7808 */ /* 0x000fe40006800000 */
[----:B------:R-:W-:Y:S02]  /*55c0*/  IADD3 R9, R0, 0x98, RZ ;  /* 0x0000009800097810 */ /* 0x000fe40007ffe0ff */
[----:B------:R-:W-:Y:S02]  /*55d0*/  ISETP.GE.AND P5, PT, R8, R205, PT ;  /* 0x000000cd0800720c */ /* 0x000fe40003fa6270 */
[----:B------:R-:W-:-:S02]  /*55e0*/  FSEL R161, R96, -INF , !P6 ;  /* 0xff80000060a17808 */ /* 0x000fc40007000000 */
[----:B------:R-:W-:Y:S02]  /*55f0*/  ISETP.GE.AND P6, PT, R8, R204, PT ;  /* 0x000000cc0800720c */ /* 0x000fe40003fc6270 */
        /* <DEDUP_REMOVED lines=274> */
[----:B------:R-:W-:Y:S02]  /*6720*/  IMAD.SHL.U32 R234, R5, 0x2, RZ ;  /* 0x0000000205ea7824 */ /* 0x000fe400078e00ff */
[----:B------:R-:W-:Y:S01]  /*6730*/  FFMA.FTZ R104, R232, c[0x0][0x23c], -R106 ;  /* 0x00008f00e8687a23 */ /* 0x000fe2000001086a */
[----:B------:R-:W-:Y:S01]  /*6740*/  MUFU.EX2 R105, R105 ;  /* 0x0000006900697308 */ /* 0x000fe20000000800 */
[----:B------:R-:W-:Y:S01]  /*6750*/  IMAD R232, R3, 0x2, R234 ;  /* 0x0000000203e87824 */ /* 0x000fe200078e02ea */
[----:B------:R-:W-:Y:S01]  /*6760*/  LDSM.16.MT88.4 R32, [R234+0xa000] ;  /* 0x00a00000ea20783b */ /* 0x000fe20000004200 */
[----:B-1----:R-:W-:Y:S01]  /*6770*/  FMNMX.FTZ R2, R11, R10, !PT ;  /* 0x0000000a0b027209 */ /* 0x002fe20007810000 */
[----:B------:R-:W-:-:S02]  /*6780*/  FFMA.FTZ R103, R55, c[0x0][0x23c], -R106 ;  /* 0x00008f0037677a23 */ /* 0x000fc4000001086a */
[----:B------:R-:W1:Y:S01]  /*6790*/  LDSM.16.MT88.4 R24, [R232+0xa000] ;  /* 0x00a00000e818783b */ /* 0x000e620000004200 */
[C---:B------:R-:W-:Y:S01]  /*67a0*/  FSETP.NEU.FTZ.AND P1, PT, R2.reuse, -INF , PT ;  /* 0xff8000000200780b */ /* 0x040fe20003f3d000 */
[----:B------:R-:W-:Y:S01]  /*67b0*/  FMUL.FTZ R107, R2, c[0x0][0x23c] ;  /* 0x00008f00026b7a20 */ /* 0x000fe20000410000 */
[----:B------:R-:W2:Y:S01]  /*67c0*/  MUFU.EX2 R104, R104 ;  /* 0x0000006800687308 */ /* 0x000ea20000000800 */
[----:B------:R-:W-:Y:S01]  /*67d0*/  LDSM.16.MT88.4 R44, [R232+0xa800] ;  /* 0x00a80000e82c783b */ /* 0x000fe20000004200 */
[--C-:B------:R-:W-:Y:S02]  /*67e0*/  FFMA.FTZ R113, R53, c[0x0][0x23c], -R106.reuse ;  /* 0x00008f0035717a23 */ /* 0x100fe4000001086a */
[----:B------:R-:W-:Y:S01]  /*67f0*/  FSEL R107, R107, RZ, P1 ;  /* 0x000000ff6b6b7208 */ /* 0x000fe20000800000 */
[--C-:B------:R-:W-:Y:S01]  /*6800*/  FFMA.FTZ R117, R7, c[0x0][0x23c], -R106.reuse ;  /* 0x00008f0007757a23 */ /* 0x100fe2000001086a */
[----:B------:R-:W-:Y:S01]  /*6810*/  ISETP.GE.AND P1, PT, R207, 0x2, PT ;  /* 0x00000002cf00780c */ /* 0x000fe20003f26270 */
[----:B------:R-:W-:Y:S01]  /*6820*/  FFMA.FTZ R116, R6, c[0x0][0x23c], -R106 ;  /* 0x00008f0006747a23 */ /* 0x000fe2000001086a */
[----:B------:R-:W-:Y:S01]  /*6830*/  MUFU.EX2 R103, R103 ;  /* 0x0000006700677308 */ /* 0x000fe20000000800 */
[----:B------:R-:W-:-:S02]  /*6840*/  FFMA.FTZ R110, R231, c[0x0][0x23c], -R107 ;  /* 0x00008f00e76e7a23 */ /* 0x000fc4000001086b */
[----:B------:R-:W-:Y:S02]  /*6850*/  IMAD R231, R4, 0x2, R234 ;  /* 0x0000000204e77824 */ /* 0x000fe400078e02ea */
[--C-:B------:R-:W-:Y:S02]  /*6860*/  FFMA.FTZ R109, R230, c[0x0][0x23c], -R107.reuse ;  /* 0x00008f00e66d7a23 */ /* 0x100fe4000001086b */
[--C-:B------:R-:W-:Y:S01]  /*6870*/  FFMA.FTZ R112, R9, c[0x0][0x23c], -R107.reuse ;  /* 0x00008f0009707a23 */ /* 0x100fe2000001086b */
[----:B------:R-:W3:Y:S01]  /*6880*/  LDSM.16.MT88.4 R16, [R231+0xa000] ;  /* 0x00a00000e710783b */ /* 0x000ee20000004200 */
[----:B------:R-:W-:Y:S01]  /*6890*/  FFMA.FTZ R111, R8, c[0x0][0x23c], -R107 ;  /* 0x00008f00086f7a23 */ /* 0x000fe2000001086b */
[----:B------:R-:W4:Y:S01]  /*68a0*/  MUFU.EX2 R77, R77 ;  /* 0x0000004d004d7308 */ /* 0x000f220000000800 */
[----:B------:R-:W-:Y:S01]  /*68b0*/  IMAD R230, R3, 0x2, R231 ;  /* 0x0000000203e67824 */ /* 0x000fe200078e02e7 */
[----:B--2---:R-:W-:Y:S01]  /*68c0*/  F2FP.BF16.PACK_AB R9, R104, R105 ;  /* 0x000000696809723e */ /* 0x004fe200000010ff */
[----:B------:R-:W-:Y:S01]  /*68d0*/  FFMA.FTZ R115, R54, c[0x0][0x23c], -R106 ;  /* 0x00008f0036737a23 */ /* 0x000fe2000001086a */
[----:B------:R-:W-:Y:S01]  /*68e0*/  LDSM.16.MT88.4 R48, [R231+0xa800] ;  /* 0x00a80000e730783b */ /* 0x000fe20000004200 */
[----:B------:R-:W-:-:S02]  /*68f0*/  FFMA.FTZ R121, R252, c[0x0][0x23c], -R107 ;  /* 0x00008f00fc797a23 */ /* 0x000fc4000001086b */
[--C-:B------:R-:W-:Y:S01]  /*6900*/  FFMA.FTZ R120, R251, c[0x0][0x23c], -R107.reuse ;  /* 0x00008f00fb787a23 */ /* 0x100fe2000001086b */
[----:B------:R-:W2:Y:S01]  /*6910*/  LDSM.16.MT88.4 R36, [R230+0xa000] ;  /* 0x00a00000e624783b */ /* 0x000ea20000004200 */
[----:B------:R-:W-:Y:S01]  /*6920*/  MUFU.EX2 R112, R112 ;  /* 0x0000007000707308 */ /* 0x000fe20000000800 */
[--C-:B------:R-:W-:Y:S02]  /*6930*/  FFMA.FTZ R119, R215, c[0x0][0x23c], -R107.reuse ;  /* 0x00008f00d7777a23 */ /* 0x100fe4000001086b */
[----:B------:R-:W-:Y:S01]  /*6940*/  FFMA.FTZ R118, R214, c[0x0][0x23c], -R107 ;  /* 0x00008f00d6767a23 */ /* 0x000fe2000001086b */
[----:B------:R-:W5:Y:S01]  /*6950*/  LDSM.16.MT88.4 R52, [R234+0xa800] ;  /* 0x00a80000ea34783b */ /* 0x000f620000004200 */
[--C-:B------:R-:W-:Y:S01]  /*6960*/  FFMA.FTZ R114, R213, c[0x0][0x23c], -R106.reuse ;  /* 0x00008f00d5727a23 */ /* 0x100fe2000001086a */
[----:B----4-:R-:W-:Y:S02]  /*6970*/  F2FP.BF16.PACK_AB R11, R77, R103 ;  /* 0x000000674d0b723e */ /* 0x010fe400000010ff */
[----:B------:R-:W4:Y:S01]  /*6980*/  MUFU.EX2 R111, R111 ;  /* 0x0000006f006f7308 */ /* 0x000f220000000800 */
[----:B------:R-:W2:Y:S01]  /*6990*/  LDSM.16.MT88.4 R40, [R230+0xa800] ;  /* 0x00a80000e628783b */ /* 0x000ea20000004200 */
        /* <DEDUP_REMOVED lines=8> */
[----:B------:R-:W1:Y:S01]  /*6a20*/  MUFU.EX2 R109, R109 ;  /* 0x0000006d006d7308 */ /* 0x000e620000000800 */
[----:B----4-:R-:W-:Y:S01]  /*6a30*/  F2FP.BF16.PACK_AB R8, R111, R112 ;  /* 0x000000706f08723e */ /* 0x010fe200000010ff */
        /* <DEDUP_REMOVED lines=8> */
[----:B-1----:R-:W-:Y:S01]  /*6ac0*/  F2FP.BF16.PACK_AB R10, R109, R110 ;  /* 0x0000006e6d0a723e */ /* 0x002fe200000010ff */
        /* <DEDUP_REMOVED lines=40> */
[C---:B--2---:R-:W-:Y:S01]  /*6d50*/  HMMA.16816.F32.BF16 R12, R8.reuse, R36, RZ ;  /* 0x00000024080c723c */ /* 0x044fe200000418ff */
[--C-:B------:R-:W-:Y:S01]  /*6d60*/  FFMA.FTZ R188, R188, c[0x0][0x23c], -R106.reuse ;  /* 0x00008f00bcbc7a23 */ /* 0x100fe2000001086a */
[----:B------:R-:W-:Y:S01]  /*6d70*/  MUFU.EX2 R114, R114 ;  /* 0x0000007200727308 */ /* 0x000fe20000000800 */
[----:B------:R-:W-:Y:S02]  /*6d80*/  FFMA.FTZ R187, R187, c[0x0][0x23c], -R106 ;  /* 0x00008f00bbbb7a23 */ /* 0x000fe4000001086a */
[--C-:B------:R-:W-:Y:S02]  /*6d90*/  FFMA.FTZ R183, R183, c[0x0][0x23c], -R107.reuse ;  /* 0x00008f00b7b77a23 */ /* 0x100fe4000001086b */
[----:B-1----:R-:W-:Y:S01]  /*6da0*/  F2FP.BF16.PACK_AB R37, R117, R113 ;  /* 0x000000717525723e */ /* 0x002fe200000010ff */
[----:B------:R-:W-:Y:S01]  /*6db0*/  HMMA.16816.F32.BF16 R8, R8, R38, RZ ;  /* 0x000000260808723c */ /* 0x000fe200000418ff */
[----:B---3--:R-:W-:Y:S01]  /*6dc0*/  F2FP.BF16.PACK_AB R36, R120, R121 ;  /* 0x000000797824723e */ /* 0x008fe200000010ff */
[----:B------:R-:W1:Y:S01]  /*6dd0*/  MUFU.EX2 R3, R3 ;  /* 0x0000000300037308 */ /* 0x000e620000000800 */
[----:B------:R-:W-:-:S02]  /*6de0*/  FFMA.FTZ R179, R179, c[0x0][0x23c], -R107 ;  /* 0x00008f00b3b37a23 */ /* 0x000fc4000001086b */
[--C-:B------:R-:W-:Y:S02]  /*6df0*/  FFMA.FTZ R181, R181, c[0x0][0x23c], -R107.reuse ;  /* 0x00008f00b5b57a23 */ /* 0x100fe4000001086b */
[----:B------:R-:W-:Y:S01]  /*6e00*/  F2FP.BF16.PACK_AB R39, R115, R116 ;  /* 0x000000747327723e */ /* 0x000fe200000010ff */
[--C-:B------:R-:W-:Y:S01]  /*6e10*/  FFMA.FTZ R178, R178, c[0x0][0x23c], -R107.reuse ;  /* 0x00008f00b2b27a23 */ /* 0x100fe2000001086b */
[----:B----4-:R-:W-:Y:S01]  /*6e20*/  F2FP.BF16.PACK_AB R38, R118, R119 ;  /* 0x000000777626723e */ /* 0x010fe200000010ff */
        /* <DEDUP_REMOVED lines=16> */
[----:B-----5:R-:W-:Y:S01]  /*6f30*/  HMMA.16816.F32.BF16 R4, R36, R52, R4 ;  /* 0x000000342404723c */ /* 0x020fe20000041804 */
        /* <DEDUP_REMOVED lines=38> */
[----:B----4-:R-:W-:Y:S01]  /*71a0*/  F2FP.BF16.PACK_AB R36, R125, R124 ;  /* 0x0000007c7d24723e */ /* 0x010fe200000010ff */
[----:B------:R-:W-:Y:S01]  /*71b0*/  FFMA.FTZ R69, R69, c[0x0][0x23c], -R107 ;  /* 0x00008f0045457a23 */ /* 0x000fe2000001086b */
[----:B------:R-:W-:Y:S01]  /*71c0*/  F2FP.BF16.PACK_AB R38, R127, R126 ;  /* 0x0000007e7f26723e */ /* 0x000fe200000010ff */
[----:B------:R-:W-:-:S02]  /*71d0*/  FADD.FTZ R111, R112, R111 ;  /* 0x0000006f706f7221 */ /* 0x000fc40000010000 */
[----:B------:R-:W-:Y:S02]  /*71e0*/  FADD.FTZ R104, R105, R104 ;  /* 0x0000006869687221 */ /* 0x000fe40000010000 */
[----:B------:R-:W-:Y:S01]  /*71f0*/  MUFU.EX2 R132, R132 ;  /* 0x0000008400847308 */ /* 0x000fe20000000800 */
[----:B------:R-:W-:Y:S01]  /*7200*/  FADD.FTZ R111, R110, R111 ;  /* 0x0000006f6e6f7221 */ /* 0x000fe20000010000 */
[C---:B---3--:R-:W-:Y:S01]  /*7210*/  HMMA.16816.F32.BF16 R28, R36.reuse, R44, R28 ;  /* 0x0000002c241c723c */ /* 0x048fe2000004181c */
[----:B------:R-:W-:Y:S02]  /*7220*/  FADD.FTZ R104, R103, R104 ;  /* 0x0000006867687221 */ /* 0x000fe40000010000 */
[----:B------:R-:W-:Y:S02]  /*7230*/  FADD.FTZ R109, R109, R111 ;  /* 0x0000006f6d6d7221 */ /* 0x000fe40000010000 */
[----:B------:R-:W-:Y:S01]  /*7240*/  FADD.FTZ R77, R77, R104 ;  /* 0x000000684d4d7221 */ /* 0x000fe20000010000 */
[----:B------:R-:W2:Y:S01]  /*7250*/  MUFU.EX2 R133, R133 ;  /* 0x0000008500857308 */ /* 0x000ea20000000800 */
[----:B------:R-:W-:Y:S01]  /*7260*/  FADD.FTZ R109, R121, R109 ;  /* 0x0000006d796d7221 */ /* 0x000fe20000010000 */
[----:B------:R-:W-:Y:S01]  /*7270*/  HMMA.16816.F32.BF16 R24, R36, R46, R24 ;  /* 0x0000002e2418723c */ /* 0x000fe20000041818 */
[----:B------:R-:W3:Y:S01]  /*7280*/  LDSM.16.MT88.4 R44, [R232+0xb800] ;  /* 0x00b80000e82c783b */ /* 0x000ee20000004200 */
[----:B------:R-:W-:-:S02]  /*7290*/  FADD.FTZ R77, R113, R77 ;  /* 0x0000004d714d7221 */ /* 0x000fc40000010000 */
[--C-:B------:R-:W-:Y:S02]  /*72a0*/  FFMA.FTZ R70, R74, c[0x0][0x23c], -R106.reuse ;  /* 0x00008f004a467a23 */ /* 0x100fe4000001086a */
[----:B------:R-:W-:Y:S01]  /*72b0*/  MUFU.EX2 R134, R134 ;  /* 0x0000008600867308 */ /* 0x000fe20000000800 */
[--C-:B------:R-:W-:Y:S01]  /*72c0*/  FFMA.FTZ R74, R80, c[0x0][0x23c], -R106.reuse ;  /* 0x00008f00504a7a23 */ /* 0x100fe2000001086a */
[C---:B-----5:R-:W-:Y:S01]  /*72d0*/  HMMA.16816.F32.BF16 R4, R36.reuse, R52, R4 ;  /* 0x000000342404723c */ /* 0x060fe20000041804 */
[----:B------:R-:W-:Y:S02]  /*72e0*/  FADD.FTZ R120, R120, R109 ;  /* 0x0000006d78787221 */ /* 0x000fe40000010000 */
[--C-:B------:R-:W-:Y:S02]  /*72f0*/  FFMA.FTZ R72, R72, c[0x0][0x23c], -R106.reuse ;  /* 0x00008f0048487a23 */ /* 0x100fe4000001086a */
[----:B------:R-:W-:Y:S01]  /*7300*/  FFMA.FTZ R80, R82, c[0x0][0x23c], -R106 ;  /* 0x00008f0052507a23 */ /* 0x000fe2000001086a */
[----:B------:R-:W4:Y:S01]  /*7310*/  MUFU.EX2 R135, R135 ;  /* 0x0000008700877308 */ /* 0x000f220000000800 */
[--C-:B------:R-:W-:Y:S01]  /*7320*/  FFMA.FTZ R71, R71, c[0x0][0x23c], -R107.reuse ;  /* 0x00008f0047477a23 */ /* 0x100fe2000001086b */
[----:B------:R-:W-:Y:S01]  /*7330*/  HMMA.16816.F32.BF16 R32, R36, R54, R32 ;  /* 0x000000362420723c */ /* 0x000fe20000041820 */
[----:B------:R-:W5:Y:S01]  /*7340*/  LDSM.16.MT88.4 R52, [R234+0xb800] ;  /* 0x00b80000ea34783b */ /* 0x000f620000004200 */
[----:B------:R-:W-:-:S02]  /*7350*/  FFMA.FTZ R73, R73, c[0x0][0x23c], -R107 ;  /* 0x00008f0049497a23 */ /* 0x000fc4000001086b */
[--C-:B------:R-:W-:Y:S02]  /*7360*/  FFMA.FTZ R75, R75, c[0x0][0x23c], -R107.reuse ;  /* 0x00008f004b4b7a23 */ /* 0x100fe4000001086b */
[----:B------:R-:W-:Y:S01]  /*7370*/  MUFU.EX2 R137, R137 ;  /* 0x0000008900897308 */ /* 0x000fe20000000800 */
[----:B------:R-:W-:Y:S01]  /*7380*/  FFMA.FTZ R81, R81, c[0x0][0x23c], -R107 ;  /* 0x00008f0051517a23 */ /* 0x000fe2000001086b */
[C---:B------:R-:W-:Y:S01]  /*7390*/  HMMA.16816.F32.BF16 R20, R36.reuse, R48, R20 ;  /* 0x000000302414723c */ /* 0x040fe20000041814 */
[----:B------:R-:W-:Y:S02]  /*73a0*/  FADD.FTZ R117, R117, R77 ;  /* 0x0000004d75757221 */ /* 0x000fe40000010000 */
[----:B------:R-:W-:Y:S02]  /*73b0*/  FADD.FTZ R120, R119, R120 ;  /* 0x0000007877787221 */ /* 0x000fe40000010000 */
[----:B------:R-:W-:Y:S01]  /*73c0*/  FADD.FTZ R117, R116, R117 ;  /* 0x0000007574757221 */ /* 0x000fe20000010000 */
[----:B------:R-:W1:Y:S01]  /*73d0*/  MUFU.EX2 R136, R136 ;  /* 0x0000008800887308 */ /* 0x000e620000000800 */
        /* <DEDUP_REMOVED lines=21> */
[----:B------:R-:W-:Y:S01]  /*7530*/  FFMA.FTZ R82, R86, c[0x0][0x23c], -R106 ;  /* 0x00008f0056527a23 */ /* 0x000fe2000001086a */
        /* <DEDUP_REMOVED lines=12> */
[--C-:B------:R-:W-:Y:S01]  /*7600*/  FFMA.FTZ R86, R88, c[0x0][0x23c], -R106.reuse ;  /* 0x00008f0058567a23 */ /* 0x100fe2000001086a */
[----:B------:R-:W-:Y:S01]  /*7610*/  HMMA.16816.F32.BF16 R24, R36, R46, R24 ;  /* 0x0000002e2418723c */ /* 0x000fe20000041818 */
[----:B------:R-:W2:Y:S01]  /*7620*/  LDSM.16.MT88.4 R44, [R232+0xc000] ;  /* 0x00c00000e82c783b */ /* 0x000ea20000004200 */
[----:B------:R-:W3:Y:S01]  /*7630*/  MUFU.EX2 R148, R148 ;  /* 0x0000009400947308 */ /* 0x000ee20000000800 */
[----:B------:R-:W-:-:S02]  /*7640*/  FFMA.FTZ R84, R84, c[0x0][0x23c], -R106 ;  /* 0x00008f0054547a23 */ /* 0x000fc4000001086a */
[--C-:B------:R-:W-:Y:S02]  /*7650*/  FFMA.FTZ R88, R90, c[0x0][0x23c], -R106.reuse ;  /* 0x00008f005a587a23 */ /* 0x100fe4000001086a */
[--C-:B------:R-:W-:Y:S01]  /*7660*/  FFMA.FTZ R77, R94, c[0x0][0x23c], -R106.reuse ;  /* 0x00008f005e4d7a23 */ /* 0x100fe2000001086a */
[----:B-----5:R-:W-:Y:S01]  /*7670*/  HMMA.16816.F32.BF16 R4, R36, R52, R4 ;  /* 0x000000342404723c */ /* 0x020fe20000041804 */
[----:B------:R-:W-:Y:S01]  /*7680*/  FFMA.FTZ R90, R99, c[0x0][0x23c], -R107 ;  /* 0x00008f00635a7a23 */ /* 0x000fe2000001086b */
[----:B------:R-:W-:Y:S01]  /*7690*/  MUFU.EX2 R151, R151 ;  /* 0x0000009700977308 */ /* 0x000fe20000000800 */
[--C-:B------:R-:W-:Y:S02]  /*76a0*/  FFMA.FTZ R92, R92, c[0x0][0x23c], -R106.reuse ;  /* 0x00008f005c5c7a23 */ /* 0x100fe4000001086a */
[----:B------:R-:W-:-:S03]  /*76b0*/  FFMA.FTZ R78, R78, c[0x0][0x23c], -R106 ;  /* 0x00008f004e4e7a23 */ /* 0x000fc6000001086a */
[C---:B------:R-:W-:Y:S01]  /*76c0*/  HMMA.16816.F32.BF16 R32, R36.reuse, R54, R32 ;  /* 0x000000362420723c */ /* 0x040fe20000041820 */
[----:B------:R-:W4:Y:S01]  /*76d0*/  LDSM.16.MT88.4 R52, [R234+0xc000] ;  /* 0x00c00000ea34783b */ /* 0x000f220000004200 */
[----:B------:R-:W5:Y:S06]  /*76e0*/  MUFU.EX2 R150, R150 ;  /* 0x0000009600967308 */ /* 0x000f6c0000000800 */
[C---:B------:R-:W-:Y:S02]  /*76f0*/  HMMA.16816.F32.BF16 R20, R36.reuse, R48, R20 ;  /* 0x000000302414723c */ /* 0x040fe40000041814 */
        /* <DEDUP_REMOVED lines=9> */
[----:B------:R-:W-:Y:S01]  /*7790*/  F2FP.BF16.PACK_AB R37, R136, R137 ;  /* 0x000000898825723e */ /* 0x000fe200000010ff */
[----:B------:R-:W-:Y:S01]  /*77a0*/  FADD.FTZ R137, R137, R128 ;  /* 0x0000008089897221 */ /* 0x000fe20000010000 */
[----:B------:R-:W-:Y:S01]  /*77b0*/  F2FP.BF16.PACK_AB R39, R139, R138 ;  /* 0x0000008a8b27723e */ /* 0x000fe200000010ff */
[----:B------:R-:W-:Y:S01]  /*77c0*/  MUFU.EX2 R162, R162 ;  /* 0x000000a200a27308 */ /* 0x000fe20000000800 */
[----:B-1----:R-:W-:Y:S01]  /*77d0*/  F2FP.BF16.PACK_AB R36, R146, R145 ;  /* 0x000000919224723e */ /* 0x002fe200000010ff */
[----:B------:R-:W-:Y:S01]  /*77e0*/  FADD.FTZ R145, R145, R134 ;  /* 0x0000008691917221 */ /* 0x000fe20000010000 */
[----:B---3--:R-:W-:Y:S01]  /*77f0*/  F2FP.BF16.PACK_AB R38, R148, R147 ;  /* 0x000000939426723e */ /* 0x008fe200000010ff */
[----:B------:R-:W-:Y:S01]  /*7800*/  FADD.FTZ R137, R136, R137 ;  /* 0x0000008988897221 */ /* 0x000fe20000010000 */
[----:B------:R-:W-:Y:S01]  /*7810*/  LDSM.16.MT88.4 R132, [R232+0x11800] ;  /* 0x01180000e884783b */ /* 0x000fe20000004200 */
[----:B------:R-:W-:-:S02]  /*7820*/  FADD.FTZ R145, R146, R145 ;  /* 0x0000009192917221 */ /* 0x000fc40000010000 */
        /* <DEDUP_REMOVED lines=28> */
[----:B------:R-:W-:Y:S01]  /*79f0*/  LDSM.16.MT88.4 R136, [R231+0x11800] ;  /* 0x01180000e788783b */ /* 0x000fe20000004200 */
        /* <DEDUP_REMOVED lines=10> */
[----:B------:R-:W-:Y:S02]  /*7aa0*/  FADD.FTZ R154, R156, R154 ;  /* 0x0000009a9c9a7221 */ /* 0x000fe40000010000 */
        /* <DEDUP_REMOVED lines=34> */
[----:B------:R-:W2:Y:S02]  /*7cd0*/  MUFU.EX2 R169, R169 ;  /* 0x000000a900a97308 */ /* 0x000ea40000000800 */
        /* <DEDUP_REMOVED lines=12> */
[----:B------:R-:W1:Y:S02]  /*7da0*/  MUFU.EX2 R155, R155 ;  /* 0x0000009b009b7308 */ /* 0x000e640000000800 */
[C---:B---3--:R-:W-:Y:S06]  /*7db0*/  HMMA.16816.F32.BF16 R12, R36.reuse, R40, R12 ;  /* 0x00000028240c723c */ /* 0x048fec000004180c */
[----:B------:R-:W3:Y:S02]  /*7dc0*/  MUFU.EX2 R153, R153 ;  /* 0x0000009900997308 */ /* 0x000ee40000000800 */
[----:B------:R-:W-:Y:S01]  /*7dd0*/  HMMA.16816.F32.BF16 R8, R36, R42, R8 ;  /* 0x0000002a2408723c */ /* 0x000fe20000041808 */
[----:B------:R-:W3:Y:S05]  /*7de0*/  LDSM.16.MT88.4 R40, [R230+0xd800] ;  /* 0x00d80000e628783b */ /* 0x000eea0000004200 */
[----:B------:R-:W-:Y:S01]  /*7df0*/  MUFU.EX2 R152, R152 ;  /* 0x0000009800987308 */ /* 0x000fe20000000800 */
[----:B------:R-:W-:Y:S01]  /*7e00*/  F2FP.BF16.PACK_AB R37, R185, R186 ;  /* 0x000000bab925723e */ /* 0x000fe200000010ff */
[----:B------:R-:W-:Y:S01]  /*7e10*/  FADD.FTZ R186, R186, R174 ;  /* 0x000000aebaba7221 */ /* 0x000fe20000010000 */
[----:B----4-:R-:W-:-:S02]  /*7e20*/  F2FP.BF16.PACK_AB R39, R187, R188 ;  /* 0x000000bcbb27723e */ /* 0x010fc400000010ff */
[----:B------:R-:W-:Y:S01]  /*7e30*/  F2FP.BF16.PACK_AB R36, R179, R183 ;  /* 0x000000b7b324723e */ /* 0x000fe200000010ff */
[----:B------:R-:W-:Y:S01]  /*7e40*/  FADD.FTZ R183, R183, R182 ;  /* 0x000000b6b7b77221 */ /* 0x000fe20000010000 */
[----:B-----5:R-:W-:Y:S01]  /*7e50*/  F2FP.BF16.PACK_AB R38, R178, R181 ;  /* 0x000000b5b226723e */ /* 0x020fe200000010ff */
[----:B------:R-:W-:Y:S01]  /*7e60*/  MUFU.EX2 R149, R149 ;  /* 0x0000009500957308 */ /* 0x000fe20000000800 */
[----:B------:R-:W-:Y:S02]  /*7e70*/  FADD.FTZ R186, R185, R186 ;  /* 0x000000bab9ba7221 */ /* 0x000fe40000010000 */
[----:B------:R-:W-:Y:S02]  /*7e80*/  FADD.FTZ R183, R179, R183 ;  /* 0x000000b7b3b77221 */ /* 0x000fe40000010000 */
[----:B------:R-:W-:Y:S01]  /*7e90*/  FADD.FTZ R188, R188, R186 ;  /* 0x000000babcbc7221 */ /* 0x000fe20000010000 */
[----:B--2---:R-:W-:Y:S01]  /*7ea0*/  HMMA.16816.F32.BF16 R28, R36, R44, R28 ;  /* 0x0000002c241c723c */ /* 0x004fe2000004181c */
[----:B------:R-:W-:Y:S01]  /*7eb0*/  FADD.FTZ R181, R181, R183 ;  /* 0x000000b7b5b57221 */ /* 0x000fe20000010000 */
[----:B------:R-:W2:Y:S01]  /*7ec0*/  MUFU.EX2 R144, R144 ;  /* 0x0000009000907308 */ /* 0x000ea20000000800 */
[----:B------:R-:W-:-:S02]  /*7ed0*/  FADD.FTZ R187, R187, R188 ;  /* 0x000000bcbbbb7221 */ /* 0x000fc40000010000 */
[----:B------:R-:W-:Y:S02]  /*7ee0*/  FADD.FTZ R181, R178, R181 ;  /* 0x000000b5b2b57221 */ /* 0x000fe40000010000 */
[----:B------:R-:W-:Y:S01]  /*7ef0*/  FADD.FTZ R187, R176, R187 ;  /* 0x000000bbb0bb7221 */ /* 0x000fe20000010000 */
[C---:B------:R-:W-:Y:S01]  /*7f00*/  HMMA.16816.F32.BF16 R24, R36.reuse, R46, R24 ;  /* 0x0000002e2418723c */ /* 0x040fe20000041818 */
[----:B------:R-:W4:Y:S01]  /*7f10*/  LDSM.16.MT88.4 R44, [R232+0xe000] ;  /* 0x00e00000e82c783b */ /* 0x000f220000004200 */
        /* <DEDUP_REMOVED lines=10> */
[----:B------:R-:W-:Y:S06]  /*7fc0*/  MUFU.EX2 R66, R66 ;  /* 0x0000004200427308 */ /* 0x000fec0000000800 */
[C---:B---3--:R-:W-:Y:S02]  /*7fd0*/  HMMA.16816.F32.BF16 R12, R36.reuse, R40, R12 ;  /* 0x00000028240c723c */ /* 0x048fe4000004180c */
[----:B------:R-:W-:Y:S06]  /*7fe0*/  MUFU.EX2 R63, R63 ;  /* 0x0000003f003f7308 */ /* 0x000fec0000000800 */
[----:B------:R-:W-:Y:S01]  /*7ff0*/  HMMA.16816.F32.BF16 R8, R36, R42, R8 ;  /* 0x0000002a2408723c */ /* 0x000fe20000041808 */
[----:B------:R-:W3:Y:S01]  /*8000*/  LDSM.16.MT88.4 R40, [R230+0xe000] ;  /* 0x00e00000e628783b */ /* 0x000ee20000004200 */
[----:B------:R-:W-:Y:S05]  /*8010*/  MUFU.EX2 R60, R60 ;  /* 0x0000003c003c7308 */ /* 0x000fea0000000800 */
[C---:B------:R-:W-:Y:S01]  /*8020*/  F2FP.BF16.PACK_AB R37, R171.reuse, R176 ;  /* 0x000000b0ab25723e */ /* 0x040fe200000010ff */
        /* <DEDUP_REMOVED lines=8> */
[----:B------:R-:W1:Y:S01]  /*80b0*/  MUFU.EX2 R57, R57 ;  /* 0x0000003900397308 */ /* 0x000e620000000800 */
[----:B------:R-:W-:Y:S01]  /*80c0*/  FADD.FTZ R169, R169, R171 ;  /* 0x000000aba9a97221 */ /* 0x000fe20000010000 */
[C---:B----4-:R-:W-:Y:S01]  /*80d0*/  HMMA.16816.F32.BF16 R28, R36.reuse, R44, R28 ;  /* 0x0000002c241c723c */ /* 0x050fe2000004181c */
[----:B------:R-:W-:Y:S02]  /*80e0*/  FADD.FTZ R161, R161, R163 ;  /* 0x000000a3a1a17221 */ /* 0x000fe40000010000 */
[----:B------:R-:W-:Y:S02]  /*80f0*/  FADD.FTZ R169, R155, R169 ;  /* 0x000000a99ba97221 */ /* 0x000fe40000010000 */
[----:B------:R-:W-:Y:S01]  /*8100*/  FADD.FTZ R161, R157, R161 ;  /* 0x000000a19da17221 */ /* 0x000fe20000010000 */
[----:B------:R-:W-:Y:S01]  /*8110*/  MUFU.EX2 R58, R58 ;  /* 0x0000003a003a7308 */ /* 0x000fe20000000800 */
[----:B------:R-:W-:Y:S01]  /*8120*/  FADD.FTZ R169, R153, R169 ;  /* 0x000000a999a97221 */ /* 0x000fe20000010000 */
[----:B------:R-:W-:Y:S01]  /*8130*/  HMMA.16816.F32.BF16 R24, R36, R46, R24 ;  /* 0x0000002e2418723c */ /* 0x000fe20000041818 */
[----:B------:R-:W4:Y:S01]  /*8140*/  LDSM.16.MT88.4 R44, [R232+0xe800] ;  /* 0x00e80000e82c783b */ /* 0x000f220000004200 */
[----:B--2---:R-:W-:-:S03]  /*8150*/  FADD.FTZ R161, R144, R161 ;  /* 0x000000a190a17221 */ /* 0x004fc60000010000 */
[----:B------:R-:W-:Y:S01]  /*8160*/  LDSM.16.MT88.4 R156, [R234+0x11800] ;  /* 0x01180000ea9c783b */ /* 0x000fe20000004200 */
[----:B------:R-:W2:Y:S02]  /*8170*/  MUFU.EX2 R59, R59 ;  /* 0x0000003b003b7308 */ /* 0x000ea40000000800 */
[C---:B-1----:R-:W-:Y:S06]  /*8180*/  HMMA.16816.F32.BF16 R4, R36.reuse, R52, R4 ;  /* 0x000000342404723c */ /* 0x042fec0000041804 */
[----:B------:R-:W-:Y:S02]  /*8190*/  MUFU.EX2 R189, R189 ;  /* 0x000000bd00bd7308 */ /* 0x000fe40000000800 */
[C---:B------:R-:W-:Y:S01]  /*81a0*/  HMMA.16816.F32.BF16 R32, R36.reuse, R54, R32 ;  /* 0x000000362420723c */ /* 0x040fe20000041820 */
[----:B------:R-:W1:Y:S05]  /*81b0*/  LDSM.16.MT88.4 R52, [R234+0xe800] ;  /* 0x00e80000ea34783b */ /* 0x000e6a0000004200 */
[----:B------:R-:W1:Y:S02]  /*81c0*/  MUFU.EX2 R62, R62 ;  /* 0x0000003e003e7308 */ /* 0x000e640000000800 */
[C---:B------:R-:W-:Y:S06]  /*81d0*/  HMMA.16816.F32.BF16 R20, R36.reuse, R48, R20 ;  /* 0x000000302414723c */ /* 0x040fec0000041814 */
[----:B------:R-:W-:Y:S01]  /*81e0*/  MUFU.EX2 R65, R65 ;  /* 0x0000004100417308 */ /* 0x000fe20000000800 */
[----:B------:R-:W-:Y:S01]  /*81f0*/  F2FP.BF16.PACK_AB R49, R153, R155 ;  /* 0x0000009b9931723e */ /* 0x000fe200000010ff */
[----:B------:R-:W-:Y:S01]  /*8200*/  HMMA.16816.F32.BF16 R16, R36, R50, R16 ;  /* 0x000000322410723c */ /* 0x000fe20000041810 */
[C---:B-----5:R-:W-:Y:S01]  /*8210*/  F2FP.BF16.PACK_AB R48, R142.reuse, R144 ;  /* 0x000000908e30723e */ /* 0x060fe200000010ff */
[----:B------:R-:W-:-:S04]  /*8220*/  FADD.FTZ R142, R142, R161 ;  /* 0x000000a18e8e7221 */ /* 0x000fc80000010000 */
[----:B------:R-:W5:Y:S01]  /*8230*/  MUFU.EX2 R68, R68 ;  /* 0x0000004400447308 */ /* 0x000f620000000800 */
[----:B------:R-:W-:Y:S01]  /*8240*/  F2FP.BF16.PACK_AB R51, R149, R152 ;  /* 0x000000989533723e */ /* 0x000fe200000010ff */
[C---:B---3--:R-:W-:Y:S01]  /*8250*/  HMMA.16816.F32.BF16 R12, R36.reuse, R40, R12 ;  /* 0x00000028240c723c */ /* 0x048fe2000004180c */
[----:B------:R-:W-:Y:S01]  /*8260*/  F2FP.BF16.PACK_AB R50, R141, R143 ;  /* 0x0000008f8d32723e */ /* 0x000fe200000010ff */
[----:B------:R-:W-:Y:S02]  /*8270*/  FADD.FTZ R142, R143, R142 ;  /* 0x0000008e8f8e7221 */ /* 0x000fe40000010000 */
[----:B------:R-:W-:Y:S02]  /*8280*/  FADD.FTZ R152, R152, R169 ;  /* 0x000000a998987221 */ /* 0x000fe40000010000 */
[----:B------:R-:W-:Y:S01]  /*8290*/  MUFU.EX2 R61, R61 ;  /* 0x0000003d003d7308 */ /* 0x000fe20000000800 */
[----:B------:R-:W-:Y:S01]  /*82a0*/  FADD.FTZ R141, R141, R142 ;  /* 0x0000008e8d8d7221 */ /* 0x000fe20000010000 */
[----:B------:R-:W-:Y:S01]  /*82b0*/  HMMA.16816.F32.BF16 R8, R36, R42, R8 ;  /* 0x0000002a2408723c */ /* 0x000fe20000041808 */
[----:B------:R-:W3:Y:S01]  /*82c0*/  LDSM.16.MT88.4 R40, [R231+0xe800] ;  /* 0x00e80000e728783b */ /* 0x000ee20000004200 */
[----:B------:R-:W-:-:S02]  /*82d0*/  FADD.FTZ R152, R149, R152 ;  /* 0x0000009895987221 */ /* 0x000fc40000010000 */
[----:B------:R-:W-:Y:S01]  /*82e0*/  FADD.FTZ R141, R56, R141 ;  /* 0x0000008d388d7221 */ /* 0x000fe20000010000 */
[----:B------:R-:W2:Y:S01]  /*82f0*/  LDSM.16.MT88.4 R36, [R230+0xe800] ;  /* 0x00e80000e624783b */ /* 0x000ea20000004200 */
[----:B------:R-:W1:Y:S02]  /*8300*/  MUFU.EX2 R64, R64 ;  /* 0x0000004000407308 */ /* 0x000e640000000800 */
[C---:B----4-:R-:W-:Y:S06]  /*8310*/  HMMA.16816.F32.BF16 R28, R48.reuse, R44, R28 ;  /* 0x0000002c301c723c */ /* 0x050fec000004181c */
[----:B------:R-:W-:Y:S02]  /*8320*/  MUFU.EX2 R67, R67 ;  /* 0x0000004300437308 */ /* 0x000fe40000000800 */
[C---:B------:R-:W-:Y:S01]  /*8330*/  HMMA.16816.F32.BF16 R24, R48.reuse, R46, R24 ;  /* 0x0000002e3018723c */ /* 0x040fe20000041818 */
[----:B------:R-:W4:Y:S05]  /*8340*/  LDSM.16.MT88.4 R44, [R232+0xf000] ;  /* 0x00f00000e82c783b */ /* 0x000f2a0000004200 */
[----:B------:R-:W2:Y:S02]  /*8350*/  MUFU.EX2 R69, R69 ;  /* 0x0000004500457308 */ /* 0x000ea40000000800 */
[C---:B-1----:R-:W-:Y:S06]  /*8360*/  HMMA.16816.F32.BF16 R4, R48.reuse, R52, R4 ;  /* 0x000000343004723c */ /* 0x042fec0000041804 */
[----:B------:R-:W-:Y:S02]  /*8370*/  MUFU.EX2 R72, R72 ;  /* 0x0000004800487308 */ /* 0x000fe40000000800 */
[C---:B------:R-:W-:Y:S01]  /*8380*/  HMMA.16816.F32.BF16 R32, R48.reuse, R54, R32 ;  /* 0x000000363020723c */ /* 0x040fe20000041820 */
[----:B------:R-:W1:Y:S05]  /*8390*/  LDSM.16.MT88.4 R52, [R234+0xf000] ;  /* 0x00f00000ea34783b */ /* 0x000e6a0000004200 */
[----:B------:R-:W1:Y:S02]  /*83a0*/  MUFU.EX2 R70, R70 ;  /* 0x0000004600467308 */ /* 0x000e640000000800 */
[C---:B---3--:R-:W-:Y:S06]  /*83b0*/  HMMA.16816.F32.BF16 R20, R48.reuse, R40, R20 ;  /* 0x000000283014723c */ /* 0x048fec0000041814 */
[----:B------:R-:W-:Y:S01]  /*83c0*/  MUFU.EX2 R74, R74 ;  /* 0x0000004a004a7308 */ /* 0x000fe20000000800 */
[----:B------:R-:W-:Y:S01]  /*83d0*/  F2FP.BF16.PACK_AB R41, R66, R140 ;  /* 0x0000008c4229723e */ /* 0x000fe200000010ff */
[----:B------:R-:W-:Y:S01]  /*83e0*/  HMMA.16816.F32.BF16 R16, R48, R42, R16 ;  /* 0x0000002a3010723c */ /* 0x000fe20000041810 */
[----:B------:R-:W-:Y:S01]  /*83f0*/  F2FP.BF16.PACK_AB R40, R57, R56 ;  /* 0x000000383928723e */ /* 0x000fe200000010ff */
[----:B------:R-:W-:-:S02]  /*8400*/  FADD.FTZ R140, R140, R152 ;  /* 0x000000988c8c7221 */ /* 0x000fc40000010000 */
[----:B------:R-:W-:Y:S02]  /*8410*/  FADD.FTZ R57, R57, R141 ;  /* 0x0000008d39397221 */ /* 0x000fe40000010000 */
[----:B------:R-:W3:Y:S01]  /*8420*/  MUFU.EX2 R80, R80 ;  /* 0x0000005000507308 */ /* 0x000ee20000000800 */
[----:B------:R-:W-:Y:S01]  /*8430*/  FADD.FTZ R140, R66, R140 ;  /* 0x0000008c428c7221 */ /* 0x000fe20000010000 */
[----:B------:R-:W-:Y:S01]  /*8440*/  F2FP.BF16.PACK_AB R43, R60, R63 ;  /* 0x0000003f3c2b723e */ /* 0x000fe200000010ff */
[----:B--2---:R-:W-:Y:S01]  /*8450*/  HMMA.16816.F32.BF16 R12, R48, R36, R12 ;  /* 0x00000024300c723c */ /* 0x004fe2000004180c */
[----:B------:R-:W-:Y:S01]  /*8460*/  F2FP.BF16.PACK_AB R42, R59, R58 ;  /* 0x0000003a3b2a723e */ /* 0x000fe200000010ff */
[----:B------:R-:W-:Y:S02]  /*8470*/  FADD.FTZ R57, R58, R57 ;  /* 0x000000393a397221 */ /* 0x000fe40000010000 */
[----:B------:R-:W-:Y:S01]  /*8480*/  FADD.FTZ R63, R63, R140 ;  /* 0x0000008c3f3f7221 */ /* 0x000fe20000010000 */
[----:B------:R-:W-:Y:S01]  /*8490*/  MUFU.EX2 R71, R71 ;  /* 0x0000004700477308 */ /* 0x000fe20000000800 */
[----:B------:R-:W-:-:S02]  /*84a0*/  FADD.FTZ R57, R59, R57 ;  /* 0x000000393b397221 */ /* 0x000fc40000010000 */
[----:B------:R-:W-:Y:S01]  /*84b0*/  HMMA.16816.F32.BF16 R8, R48, R38, R8 ;  /* 0x000000263008723c */ /* 0x000fe20000041808 */
[----:B------:R-:W2:Y:S01]  /*84c0*/  LDSM.16.MT88.4 R36, [R231+0xf000] ;  /* 0x00f00000e724783b */ /* 0x000ea20000004200 */
[----:B------:R-:W-:-:S03]  /*84d0*/  FADD.FTZ R63, R60, R63 ;  /* 0x0000003f3c3f7221 */ /* 0x000fc60000010000 */
[----:B------:R-:W3:Y:S01]  /*84e0*/  LDSM.16.MT88.4 R48, [R230+0xf000] ;  /* 0x00f00000e630783b */ /* 0x000ee20000004200 */
        /* <DEDUP_REMOVED lines=11> */
[C---:B--2---:R-:W-:Y:S06]  /*85a0*/  HMMA.16816.F32.BF16 R20, R40.reuse, R36, R20 ;  /* 0x000000242814723c */ /* 0x044fec0000041814 */
[----:B------:R-:W-:Y:S02]  /*85b0*/  MUFU.EX2 R86, R86 ;  /* 0x0000005600567308 */ /* 0x000fe40000000800 */
[C---:B------:R-:W-:Y:S01]  /*85c0*/  HMMA.16816.F32.BF16 R16, R40.reuse, R38, R16 ;  /* 0x000000262810723c */ /* 0x040fe20000041810 */
[----:B------:R-:W2:Y:S05]  /*85d0*/  LDSM.16.MT88.4 R36, [R231+0xf800] ;  /* 0x00f80000e724783b */ /* 0x000eaa0000004200 */
[----:B------:R-:W-:Y:S02]  /*85e0*/  MUFU.EX2 R88, R88 ;  /* 0x0000005800587308 */ /* 0x000fe40000000800 */
[C---:B---3--:R-:W-:Y:S06]  /*85f0*/  HMMA.16816.F32.BF16 R12, R40.reuse, R48, R12 ;  /* 0x00000030280c723c */ /* 0x048fec000004180c */
[----:B------:R3:W-:Y:S02]  /*8600*/  MUFU.EX2 R3, R92 ;  /* 0x0000005c00037308 */ /* 0x0007e40000000800 */
[----:B------:R-:W-:Y:S01]  /*8610*/  HMMA.16816.F32.BF16 R8, R40, R50, R8 ;  /* 0x000000322808723c */ /* 0x000fe20000041808 */
[----:B------:R-:W2:Y:S05]  /*8620*/  LDSM.16.MT88.4 R48, [R230+0xf800] ;  /* 0x00f80000e630783b */ /* 0x000eaa0000004200 */
[----:B------:R-:W-:Y:S01]  /*8630*/  MUFU.EX2 R77, R77 ;  /* 0x0000004d004d7308 */ /* 0x000fe20000000800 */
[----:B------:R-:W-:Y:S01]  /*8640*/  F2FP.BF16.PACK_AB R41, R62, R189 ;  /* 0x000000bd3e29723e */ /* 0x000fe200000010ff */
[----:B------:R-:W-:Y:S01]  /*8650*/  FADD.FTZ R189, R189, R63 ;  /* 0x0000003fbdbd7221 */ /* 0x000fe20000010000 */
[----:B-----5:R-:W-:-:S02]  /*8660*/  F2FP.BF16.PACK_AB R43, R68, R65 ;  /* 0x00000041442b723e */ /* 0x020fc400000010ff */
[----:B------:R-:W-:Y:S01]  /*8670*/  F2FP.BF16.PACK_AB R40, R64, R61 ;  /* 0x0000003d4028723e */ /* 0x000fe200000010ff */
[----:B------:R-:W-:Y:S01]  /*8680*/  FADD.FTZ R61, R61, R57 ;  /* 0x000000393d3d7221 */ /* 0x000fe20000010000 */
[----:B------:R-:W-:Y:S01]  /*8690*/  F2FP.BF16.PACK_AB R42, R69, R67 ;  /* 0x00000043452a723e */ /* 0x000fe200000010ff */
[----:B------:R-:W-:Y:S01]  /*86a0*/  MUFU.EX2 R90, R90 ;  /* 0x0000005a005a7308 */ /* 0x000fe20000000800 */
[----:B------:R-:W-:Y:S02]  /*86b0*/  FADD.FTZ R189, R62, R189 ;  /* 0x000000bd3ebd7221 */ /* 0x000fe40000010000 */
[----:B------:R-:W-:Y:S02]  /*86c0*/  FADD.FTZ R61, R64, R61 ;  /* 0x0000003d403d7221 */ /* 0x000fe40000010000 */
[----:B---3--:R-:W-:Y:S01]  /*86d0*/  FFMA.FTZ R92, R97, c[0x0][0x23c], -R106 ;  /* 0x00008f00615c7a23 */ /* 0x008fe2000001086a */
[----:B----4-:R-:W-:Y:S01]  /*86e0*/  HMMA.16816.F32.BF16 R28, R40, R44, R28 ;  /* 0x0000002c281c723c */ /* 0x010fe2000004181c */
[----:B------:R-:W-:Y:S01]  /*86f0*/  FADD.FTZ R67, R67, R61 ;  /* 0x0000003d43437221 */ /* 0x000fe20000010000 */
[----:B------:R-:W-:Y:S01]  /*8700*/  MUFU.EX2 R78, R78 ;  /* 0x0000004e004e7308 */ /* 0x000fe20000000800 */
[----:B------:R-:W-:-:S02]  /*8710*/  FADD.FTZ R65, R65, R189 ;  /* 0x000000bd41417221 */ /* 0x000fc40000010000 */
[----:B------:R-:W-:Y:S02]  /*8720*/  FADD.FTZ R67, R69, R67 ;  /* 0x0000004345437221 */ /* 0x000fe40000010000 */
[----:B------:R-:W-:Y:S01]  /*8730*/  FADD.FTZ R65, R68, R65 ;  /* 0x0000004144417221 */ /* 0x000fe20000010000 */
[C---:B------:R-:W-:Y:S01]  /*8740*/  HMMA.16816.F32.BF16 R24, R40.reuse, R46, R24 ;  /* 0x0000002e2818723c */ /* 0x040fe20000041818 */
[----:B------:R-:W3:Y:S01]  /*8750*/  LDSM.16.MT88.4 R44, [R234+0x10000] ;  /* 0x01000000ea2c783b */ /* 0x000ee20000004200 */
[----:B------:R-:W-:Y:S06]  /*8760*/  MUFU.EX2 R92, R92 ;  /* 0x0000005c005c7308 */ /* 0x000fec0000000800 */
[C---:B-1----:R-:W-:Y:S08]  /*8770*/  HMMA.16816.F32.BF16 R4, R40.reuse, R52, R4 ;  /* 0x000000342804723c */ /* 0x042ff00000041804 */
[C---:B------:R-:W-:Y:S01]  /*8780*/  HMMA.16816.F32.BF16 R32, R40.reuse, R54, R32 ;  /* 0x000000362820723c */ /* 0x040fe20000041820 */
[----:B------:R-:W1:Y:S07]  /*8790*/  LDSM.16.MT88.4 R52, [R232+0x10000] ;  /* 0x01000000e834783b */ /* 0x000e6e0000004200 */
[C---:B--2---:R-:W-:Y:S08]  /*87a0*/  HMMA.16816.F32.BF16 R20, R40.reuse, R36, R20 ;  /* 0x000000242814723c */ /* 0x044ff00000041814 */
[C---:B------:R-:W-:Y:S01]  /*87b0*/  HMMA.16816.F32.BF16 R16, R40.reuse, R38, R16 ;  /* 0x000000262810723c */ /* 0x040fe20000041810 */
[----:B------:R-:W2:Y:S07]  /*87c0*/  LDSM.16.MT88.4 R36, [R231+0x10000] ;  /* 0x01000000e724783b */ /* 0x000eae0000004200 */
[C---:B------:R-:W-:Y:S08]  /*87d0*/  HMMA.16816.F32.BF16 R12, R40.reuse, R48, R12 ;  /* 0x00000030280c723c */ /* 0x040ff0000004180c */
[----:B------:R-:W-:Y:S01]  /*87e0*/  HMMA.16816.F32.BF16 R8, R40, R50, R8 ;  /* 0x000000322808723c */ /* 0x000fe20000041808 */
[----:B------:R-:W-:Y:S06]  /*87f0*/  LDSM.16.MT88.4 R48, [R234+0x10800] ;  /* 0x01080000ea30783b */ /* 0x000fec0000004200 */
[----:B------:R-:W-:Y:S01]  /*8800*/  F2FP.BF16.PACK_AB R41, R70, R72 ;  /* 0x000000484629723e */ /* 0x000fe200000010ff */
[----:B------:R-:W-:Y:S01]  /*8810*/  FADD.FTZ R72, R72, R65 ;  /* 0x0000004148487221 */ /* 0x000fe20000010000 */
[----:B------:R-:W-:-:S02]  /*8820*/  F2FP.BF16.PACK_AB R43, R80, R74 ;  /* 0x0000004a502b723e */ /* 0x000fc400000010ff */
[----:B------:R-:W-:Y:S01]  /*8830*/  F2FP.BF16.PACK_AB R40, R73, R71 ;  /* 0x000000474928723e */ /* 0x000fe200000010ff */
[----:B------:R-:W-:Y:S01]  /*8840*/  FADD.FTZ R71, R71, R67 ;  /* 0x0000004347477221 */ /* 0x000fe20000010000 */
[----:B------:R-:W-:Y:S01]  /*8850*/  F2FP.BF16.PACK_AB R42, R81, R75 ;  /* 0x0000004b512a723e */ /* 0x000fe200000010ff */
[----:B------:R-:W-:Y:S02]  /*8860*/  FADD.FTZ R72, R70, R72 ;  /* 0x0000004846487221 */ /* 0x000fe40000010000 */
[----:B------:R-:W-:Y:S02]  /*8870*/  FADD.FTZ R71, R73, R71 ;  /* 0x0000004749477221 */ /* 0x000fe40000010000 */
[----:B------:R-:W-:Y:S02]  /*8880*/  FADD.FTZ R74, R74, R72 ;  /* 0x000000484a4a7221 */ /* 0x000fe40000010000 */
[----:B---3--:R-:W-:Y:S01]  /*8890*/  HMMA.16816.F32.BF16 R4, R40, R44, R4 ;  /* 0x0000002c2804723c */ /* 0x008fe20000041804 */
[----:B------:R-:W-:-:S02]  /*88a0*/  FADD.FTZ R75, R75, R71 ;  /* 0x000000474b4b7221 */ /* 0x000fc40000010000 */
[----:B------:R-:W-:Y:S02]  /*88b0*/  FADD.FTZ R74, R80, R74 ;  /* 0x0000004a504a7221 */ /* 0x000fe40000010000 */
[----:B------:R-:W-:-:S03]  /*88c0*/  FADD.FTZ R75, R81, R75 ;  /* 0x0000004b514b7221 */ /* 0x000fc60000010000 */
[C---:B------:R-:W-:Y:S01]  /*88d0*/  HMMA.16816.F32.BF16 R32, R40.reuse, R46, R32 ;  /* 0x0000002e2820723c */ /* 0x040fe20000041820 */
[----:B------:R-:W3:Y:S07]  /*88e0*/  LDSM.16.MT88.4 R44, [R230+0x10000] ;  /* 0x01000000e62c783b */ /* 0x000eee0000004200 */
[C---:B-1----:R-:W-:Y:S07]  /*88f0*/  HMMA.16816.F32.BF16 R28, R40.reuse, R52, R28 ;  /* 0x00000034281c723c */ /* 0x042fee000004181c */
[--C-:B------:R-:W-:Y:S01]  /*8900*/  FFMA.FTZ R52, R83, c[0x0][0x23c], -R107.reuse ;  /* 0x00008f0053347a23 */ /* 0x100fe2000001086b */
[----:B------:R-:W-:Y:S01]  /*8910*/  HMMA.16816.F32.BF16 R24, R40, R54, R24 ;  /* 0x000000362818723c */ /* 0x000fe20000041818 */
[----:B------:R-:W-:-:S02]  /*8920*/  FFMA.FTZ R53, R85, c[0x0][0x23c], -R107 ;  /* 0x00008f0055357a23 */ /* 0x000fc4000001086b */
[--C-:B------:R-:W-:Y:S02]  /*8930*/  FFMA.FTZ R83, R95, c[0x0][0x23c], -R106.reuse ;  /* 0x00008f005f537a23 */ /* 0x100fe4000001086a */
[----:B------:R-:W-:Y:S01]  /*8940*/  MUFU.EX2 R52, R52 ;  /* 0x0000003400347308 */ /* 0x000fe20000000800 */
[----:B------:R-:W-:Y:S02]  /*8950*/  FFMA.FTZ R85, R96, c[0x0][0x23c], -R106 ;  /* 0x00008f0060557a23 */ /* 0x000fe4000001086a */
[--C-:B------:R-:W-:Y:S01]  /*8960*/  FFMA.FTZ R54, R87, c[0x0][0x23c], -R107.reuse ;  /* 0x00008f0057367a23 */ /* 0x100fe2000001086b */
[----:B--2---:R-:W-:Y:S01]  /*8970*/  HMMA.16816.F32.BF16 R20, R40, R36, R20 ;  /* 0x000000242814723c */ /* 0x004fe20000041814 */
[--C-:B------:R-:W-:Y:S02]  /*8980*/  FFMA.FTZ R55, R89, c[0x0][0x23c], -R107.reuse ;  /* 0x00008f0059377a23 */ /* 0x100fe4000001086b */
[--C-:B------:R-:W-:Y:S01]  /*8990*/  FFMA.FTZ R87, R91, c[0x0][0x23c], -R107.reuse ;  /* 0x00008f005b577a23 */ /* 0x100fe2000001086b */
[----:B------:R-:W1:Y:S01]  /*89a0*/  MUFU.EX2 R53, R53 ;  /* 0x0000003500357308 */ /* 0x000e620000000800 */
[----:B------:R-:W-:-:S02]  /*89b0*/  FFMA.FTZ R89, R93, c[0x0][0x23c], -R107 ;  /* 0x00008f005d597a23 */ /* 0x000fc4000001086b */
[----:B------:R-:W-:Y:S01]  /*89c0*/  FFMA.FTZ R91, R102, c[0x0][0x23c], -R107 ;  /* 0x00008f00665b7a23 */ /* 0x000fe2000001086b */
[C---:B------:R-:W-:Y:S01]  /*89d0*/  HMMA.16816.F32.BF16 R16, R40.reuse, R38, R16 ;  /* 0x000000262810723c */ /* 0x040fe20000041810 */
[----:B------:R-:W2:Y:S01]  /*89e0*/  LDSM.16.MT88.4 R36, [R232+0x10800] ;  /* 0x01080000e824783b */ /* 0x000ea20000004200 */
[----:B------:R-:W-:Y:S02]  /*89f0*/  FFMA.FTZ R93, R98, c[0x0][0x23c], -R106 ;  /* 0x00008f00625d7a23 */ /* 0x000fe4000001086a */
[----:B------:R-:W-:Y:S04]  /*8a00*/  MUFU.EX2 R54, R54 ;  /* 0x0000003600367308 */ /* 0x000fe80000000800 */
[C---:B---3--:R-:W-:Y:S04]  /*8a10*/  HMMA.16816.F32.BF16 R12, R40.reuse, R44, R12 ;  /* 0x0000002c280c723c */ /* 0x048fe8000004180c */
[----:B------:R-:W3:Y:S03]  /*8a20*/  MUFU.EX2 R55, R55 ;  /* 0x0000003700377308 */ /* 0x000ee60000000800 */
[----:B------:R-:W-:Y:S01]  /*8a30*/  F2FP.BF16.PACK_AB R45, R82, R84 ;  /* 0x00000054522d723e */ /* 0x000fe200000010ff */
[----:B------:R-:W-:Y:S01]  /*8a40*/  HMMA.16816.F32.BF16 R8, R40, R46, R8 ;  /* 0x0000002e2808723c */ /* 0x000fe20000041808 */
[----:B-1----:R-:W-:Y:S01]  /*8a50*/  F2FP.BF16.PACK_AB R44, R53, R52 ;  /* 0x00000034352c723e */ /* 0x002fe200000010ff */
[----:B------:R-:W1:Y:S01]  /*8a60*/  LDSM.16.MT88.4 R40, [R231+0x10800] ;  /* 0x01080000e728783b */ /* 0x000e620000004200 */
[----:B------:R-:W-:Y:S01]  /*8a70*/  FADD.FTZ R52, R52, R75 ;  /* 0x0000004b34347221 */ /* 0x000fe20000010000 */
[----:B------:R-:W-:Y:S01]  /*8a80*/  MUFU.EX2 R83, R83 ;  /* 0x0000005300537308 */ /* 0x000fe20000000800 */
[----:B------:R-:W-:-:S02]  /*8a90*/  FADD.FTZ R84, R84, R74 ;  /* 0x0000004a54547221 */ /* 0x000fc40000010000 */
[----:B------:R-:W-:Y:S01]  /*8aa0*/  F2FP.BF16.PACK_AB R47, R88, R86 ;  /* 0x00000056582f723e */ /* 0x000fe200000010ff */
[----:B------:R-:W-:Y:S02]  /*8ab0*/  FADD.FTZ R52, R53, R52 ;  /* 0x0000003435347221 */ /* 0x000fe40000010000 */
[----:B------:R-:W-:Y:S01]  /*8ac0*/  FADD.FTZ R84, R82, R84 ;  /* 0x0000005452547221 */ /* 0x000fe20000010000 */
[C---:B---3--:R-:W-:Y:S01]  /*8ad0*/  F2FP.BF16.PACK_AB R46, R55.reuse, R54 ;  /* 0x00000036372e723e */ /* 0x048fe200000010ff */
[----:B------:R-:W-:Y:S01]  /*8ae0*/  MUFU.EX2 R85, R85 ;  /* 0x0000005500557308 */ /* 0x000fe20000000800 */
[----:B------:R-:W-:Y:S02]  /*8af0*/  FADD.FTZ R54, R54, R52 ;  /* 0x0000003436367221 */ /* 0x000fe40000010000 */
[----:B------:R-:W-:Y:S02]  /*8b00*/  FADD.FTZ R86, R86, R84 ;  /* 0x0000005456567221 */ /* 0x000fe40000010000 */
[----:B------:R-:W-:Y:S01]  /*8b10*/  FADD.FTZ R54, R55, R54 ;  /* 0x0000003637367221 */ /* 0x000fe20000010000 */
[C---:B------:R-:W-:Y:S01]  /*8b20*/  HMMA.16816.F32.BF16 R4, R44.reuse, R48, R4 ;  /* 0x000000302c04723c */ /* 0x040fe20000041804 */
[----:B------:R-:W-:Y:S01]  /*8b30*/  FADD.FTZ R86, R88, R86 ;  /* 0x0000005658567221 */ /* 0x000fe20000010000 */
[----:B------:R-:W-:Y:S06]  /*8b40*/  MUFU.EX2 R87, R87 ;  /* 0x0000005700577308 */ /* 0x000fec0000000800 */
[C---:B------:R-:W-:Y:S01]  /*8b50*/  HMMA.16816.F32.BF16 R32, R44.reuse, R50, R32 ;  /* 0x000000322c20723c */ /* 0x040fe20000041820 */
[----:B------:R-:W3:Y:S01]  /*8b60*/  LDSM.16.MT88.4 R48, [R230+0x10800] ;  /* 0x01080000e630783b */ /* 0x000ee20000004200 */
[----:B------:R-:W-:Y:S06]  /*8b70*/  MUFU.EX2 R89, R89 ;  /* 0x0000005900597308 */ /* 0x000fec0000000800 */
[C---:B--2---:R-:W-:Y:S02]  /*8b80*/  HMMA.16816.F32.BF16 R28, R44.reuse, R36, R28 ;  /* 0x000000242c1c723c */ /* 0x044fe4000004181c */
[----:B------:R-:W-:Y:S06]  /*8b90*/  MUFU.EX2 R91, R91 ;  /* 0x0000005b005b7308 */ /* 0x000fec0000000800 */
[C---:B------:R-:W-:Y:S01]  /*8ba0*/  HMMA.16816.F32.BF16 R24, R44.reuse, R38, R24 ;  /* 0x000000262c18723c */ /* 0x040fe20000041818 */
[----:B------:R-:W2:Y:S01]  /*8bb0*/  LDSM.16.MT88.4 R36, [R234+0x11000] ;  /* 0x01100000ea24783b */ /* 0x000ea20000004200 */
[----:B------:R-:W4:Y:S06]  /*8bc0*/  MUFU.EX2 R93, R93 ;  /* 0x0000005d005d7308 */ /* 0x000f2c0000000800 */
[C---:B-1----:R-:W-:Y:S08]  /*8bd0*/  HMMA.16816.F32.BF16 R20, R44.reuse, R40, R20 ;  /* 0x000000282c14723c */ /* 0x042ff00000041814 */
[----:B------:R-:W-:Y:S01]  /*8be0*/  HMMA.16816.F32.BF16 R16, R44, R42, R16 ;  /* 0x0000002a2c10723c */ /* 0x000fe20000041810 */
[----:B------:R-:W1:Y:S01]  /*8bf0*/  LDSM.16.MT88.4 R40, [R232+0x11000] ;  /* 0x01100000e828783b */ /* 0x000e620000004200 */
[----:B----4-:R-:W-:-:S06]  /*8c00*/  F2FP.BF16.PACK_AB R145, R93, R92 ;  /* 0x0000005c5d91723e */ /* 0x010fcc00000010ff */
[C---:B---3--:R-:W-:Y:S07]  /*8c10*/  HMMA.16816.F32.BF16 R12, R44.reuse, R48, R12 ;  /* 0x000000302c0c723c */ /* 0x048fee000004180c */
[----:B------:R-:W-:Y:S01]  /*8c20*/  F2FP.BF16.PACK_AB R49, R77, R3 ;  /* 0x000000034d31723e */ /* 0x000fe200000010ff */
[----:B------:R-:W-:Y:S01]  /*8c30*/  HMMA.16816.F32.BF16 R8, R44, R50, R8 ;  /* 0x000000322c08723c */ /* 0x000fe20000041808 */
[----:B------:R-:W3:Y:S01]  /*8c40*/  LDSM.16.MT88.4 R44, [R231+0x11000] ;  /* 0x01100000e72c783b */ /* 0x000ee20000004200 */
[----:B------:R-:W-:Y:S01]  /*8c50*/  F2FP.BF16.PACK_AB R48, R89, R87 ;  /* 0x000000575930723e */ /* 0x000fe200000010ff */
        /* <DEDUP_REMOVED lines=9> */
[----:B------:R-:W-:-:S02]  /*8cf0*/  FADD.FTZ R90, R91, R90 ;  /* 0x0000005a5b5a7221 */ /* 0x000fc40000010000 */
[----:B------:R-:W-:-:S04]  /*8d00*/  FADD.FTZ R83, R85, R83 ;  /* 0x0000005355537221 */ /* 0x000fc80000010000 */
[----:B------:R-:W-:Y:S01]  /*8d10*/  FADD.FTZ R83, R92, R83 ;  /* 0x000000535c537221 */ /* 0x000fe20000010000 */
[----:B-1----:R-:W-:Y:S03]  /*8d20*/  HMMA.16816.F32.BF16 R28, R48, R40, R28 ;  /* 0x00000028301c723c */ /* 0x002fe6000004181c */
[----:B------:R-:W-:-:S04]  /*8d30*/  FADD.FTZ R83, R93, R83 ;  /* 0x000000535d537221 */ /* 0x000fc80000010000 */
[----:B------:R-:W-:Y:S01]  /*8d40*/  FFMA.FTZ R40, R79, c[0x0][0x23c], -R106 ;  /* 0x00008f004f287a23 */ /* 0x000fe2000001086a */
[C---:B------:R-:W-:Y:S01]  /*8d50*/  HMMA.16816.F32.BF16 R24, R48.reuse, R42, R24 ;  /* 0x0000002a3018723c */ /* 0x040fe20000041818 */
[----:B------:R-:W-:Y:S02]  /*8d60*/  FFMA.FTZ R41, R100, c[0x0][0x23c], -R107 ;  /* 0x00008f0064297a23 */ /* 0x000fe4000001086b */
[----:B------:R-:W-:Y:S02]  /*8d70*/  FADD.FTZ R83, R78, R83 ;  /* 0x000000534e537221 */ /* 0x000fe40000010000 */
[----:B------:R-:W1:Y:S02]  /*8d80*/  MUFU.EX2 R40, R40 ;  /* 0x0000002800287308 */ /* 0x000e640000000800 */
[--C-:B------:R-:W-:Y:S01]  /*8d90*/  FFMA.FTZ R42, R101, c[0x0][0x23c], -R107.reuse ;  /* 0x00008f00652a7a23 */ /* 0x100fe2000001086b */
[C---:B------:R-:W-:Y:S01]  /*8da0*/  HMMA.16816.F32.BF16 R32, R48.reuse, R38, R32 ;  /* 0x000000263020723c */ /* 0x040fe20000041820 */
[--C-:B------:R-:W-:Y:S01]  /*8db0*/  FFMA.FTZ R43, R76, c[0x0][0x23c], -R107.reuse ;  /* 0x00008f004c2b7a23 */ /* 0x100fe2000001086b */
[----:B------:R-:W2:Y:S03]  /*8dc0*/  LDSM.16.MT88.4 R36, [R230+0x11000] ;  /* 0x01100000e624783b */ /* 0x000ea60000004200 */
[----:B------:R-:W4:Y:S03]  /*8dd0*/  MUFU.EX2 R41, R41 ;  /* 0x0000002900297308 */ /* 0x000f260000000800 */
[C---:B---3--:R-:W-:Y:S05]  /*8de0*/  HMMA.16816.F32.BF16 R20, R48.reuse, R44, R20 ;  /* 0x0000002c3014723c */ /* 0x048fea0000041814 */
[----:B------:R-:W3:Y:S01]  /*8df0*/  MUFU.EX2 R42, R42 ;  /* 0x0000002a002a7308 */ /* 0x000ee20000000800 */
[----:B-1----:R-:W-:Y:S01]  /*8e00*/  F2FP.BF16.PACK_AB R147, R40, R78 ;  /* 0x0000004e2893723e */ /* 0x002fe200000010ff */
[----:B------:R-:W-:Y:S01]  /*8e10*/  FFMA.FTZ R44, R108, c[0x0][0x23c], -R107 ;  /* 0x00008f006c2c7a23 */ /* 0x000fe2000001086b */
[----:B------:R-:W-:Y:S05]  /*8e20*/  HMMA.16816.F32.BF16 R16, R48, R46, R16 ;  /* 0x0000002e3010723c */ /* 0x000fea0000041810 */
[----:B------:R-:W1:Y:S01]  /*8e30*/  MUFU.EX2 R43, R43 ;  /* 0x0000002b002b7308 */ /* 0x000e620000000800 */
[----:B----4-:R-:W-:-:S07]  /*8e40*/  FADD.FTZ R90, R41, R90 ;  /* 0x0000005a295a7221 */ /* 0x010fce0000010000 */
[----:B------:R-:W4:Y:S01]  /*8e50*/  MUFU.EX2 R44, R44 ;  /* 0x0000002c002c7308 */ /* 0x000f220000000800 */
[C---:B---3--:R-:W-:Y:S01]  /*8e60*/  F2FP.BF16.PACK_AB R144, R42.reuse, R41 ;  /* 0x000000292a90723e */ /* 0x048fe200000010ff */
[----:B------:R-:W-:-:S04]  /*8e70*/  FADD.FTZ R90, R42, R90 ;  /* 0x0000005a2a5a7221 */ /* 0x000fc80000010000 */
[----:B-1----:R-:W-:Y:S01]  /*8e80*/  FADD.FTZ R90, R43, R90 ;  /* 0x0000005a2b5a7221 */ /* 0x002fe20000010000 */
[----:B--2---:R-:W-:Y:S01]  /*8e90*/  HMMA.16816.F32.BF16 R12, R48, R36, R12 ;  /* 0x00000024300c723c */ /* 0x004fe2000004180c */
[C---:B----4-:R-:W-:Y:S02]  /*8ea0*/  F2FP.BF16.PACK_AB R146, R44.reuse, R43 ;  /* 0x0000002b2c92723e */ /* 0x050fe400000010ff */
[----:B------:R-:W-:-:S05]  /*8eb0*/  FADD.FTZ R3, R44, R90 ;  /* 0x0000005a2c037221 */ /* 0x000fca0000010000 */
[----:B------:R-:W-:Y:S01]  /*8ec0*/  HMMA.16816.F32.BF16 R8, R48, R38, R8 ;  /* 0x000000263008723c */ /* 0x000fe20000041808 */
[----:B------:R-:W-:Y:S07]  /*8ed0*/  STL [R1+0x4], R3 ;  /* 0x0000040301007387 */ /* 0x000fee0000100800 */
[C---:B------:R-:W-:Y:S01]  /*8ee0*/  HMMA.16816.F32.BF16 R160, R144.reuse, R156, R4 ;  /* 0x0000009c90a0723c */ /* 0x040fe20000041804 */
[----:B------:R-:W1:Y:S07]  /*8ef0*/  LDSM.16.MT88.4 R4, [R230+0x11800] ;  /* 0x01180000e604783b */ /* 0x000e6e0000004200 */
[C---:B------:R-:W-:Y:S08]  /*8f00*/  HMMA.16816.F32.BF16 R152, R144.reuse, R132, R28 ;  /* 0x000000849098723c */ /* 0x040ff0000004181c */
[C---:B------:R-:W-:Y:S08]  /*8f10*/  HMMA.16816.F32.BF16 R148, R144.reuse, R136, R20 ;  /* 0x000000889094723c */ /* 0x040ff00000041814 */
[C---:B------:R-:W-:Y:S08]  /*8f20*/  HMMA.16816.F32.BF16 R156, R144.reuse, R158, R32 ;  /* 0x0000009e909c723c */ /* 0x040ff00000041820 */
[C---:B------:R-:W-:Y:S08]  /*8f30*/  HMMA.16816.F32.BF16 R132, R144.reuse, R134, R24 ;  /* 0x000000869084723c */ /* 0x040ff00000041818 */
[C---:B------:R-:W-:Y:S08]  /*8f40*/  HMMA.16816.F32.BF16 R136, R144.reuse, R138, R16 ;  /* 0x0000008a9088723c */ /* 0x040ff00000041810 */
[C---:B-1----:R-:W-:Y:S07]  /*8f50*/  HMMA.16816.F32.BF16 R140, R144.reuse, R4, R12 ;  /* 0x00000004908c723c */ /* 0x042fee000004180c */
[----:B------:R-:W-:Y:S01]  /*8f60*/  FADD.FTZ R4, R40, R83 ;  /* 0x0000005328047221 */ /* 0x000fe20000010000 */
[----:B------:R-:W-:Y:S04]  /*8f70*/  HMMA.16816.F32.BF16 R144, R144, R6, R8 ;  /* 0x000000069090723c */ /* 0x000fe80000041808 */
[----:B------:R1:W-:Y:S01]  /*8f80*/  STL [R1], R4 ;  /* 0x0000000401007387 */ /* 0x0003e20000100800 */
[----:B------:R-:W-:Y:S05]  /*8f90*/  @!P1 BRA `(.L_x_2237) ;  /* 0x000065e000009947 */ /* 0x000fea0003800000 */
[----:B------:R-:W-:-:S04]  /*8fa0*/  DEPBAR.LE SB0, 0x0 ;  /* 0x000080000000791a */ /* 0x000fc80000000000 */
[----:B------:R-:W-:Y:S01]  /*8fb0*/  IADD3 R245, R207, -0x2, RZ ;  /* 0xfffffffecff57810 */ /* 0x000fe20007ffe0ff */
[----:B------:R-:W-:Y:S06]  /*8fc0*/  BAR.SYNC.DEFER_BLOCKING 0x0 ;  /* 0x0000000000007b1d */ /* 0x000fec0000010000 */
[----:B------:R-:W-:Y:S05]  /*8fd0*/  @!P0 BRA `(.L_x_2238) ;  /* 0x000003a000008947 */ /* 0x000fea0003800000 */
[----:B------:R-:W2:Y:S01]  /*8fe0*/  I2F.RP R12, R192 ;  /* 0x000000c0000c7306 */ /* 0x000ea20000209400 */
[----:B------:R-:W-:-:S05]  /*8ff0*/  IMAD.SHL.U32 R3, R245, 0x100, RZ ;  /* 0x00000100f5037824 */ /* 0x000fca00078e00ff */
[C---:B------:R-:W-:Y:S02]  /*9000*/  IADD3 R10, R3.reuse, 0x100, RZ ;  /* 0x00000100030a7810 */ /* 0x040fe40007ffe0ff */
[----:B------:R-:W-:Y:S02]  /*9010*/  IABS R5, R3 ;  /* 0x0000000300057213 */ /* 0x000fe40000000000 */
[----:B------:R-:W-:Y:S02]  /*9020*/  IABS R7, R10 ;  /* 0x0000000a00077213 */ /* 0x000fe40000000000 */
[----:B------:R-:W-:Y:S02]  /*9030*/  LOP3.LUT R10, R10, c[0x0][0x2d0], RZ, 0x3c, !PT ;  /* 0x0000b4000a0a7a12 */ /* 0x000fe400078e3cff */
[----:B------:R-:W-:Y:S01]  /*9040*/  LOP3.LUT R3, R3, c[0x0][0x2d0], RZ, 0x3c, !PT ;  /* 0x0000b40003037a12 */ /* 0x000fe200078e3cff */
[----:B--2---:R-:W2:Y:S01]  /*9050*/  MUFU.RCP R12, R12 ;  /* 0x0000000c000c7308 */ /* 0x004ea20000001000 */
[----:B------:R-:W-:-:S02]  /*9060*/  ISETP.GE.AND P3, PT, R10, RZ, PT ;  /* 0x000000ff0a00720c */ /* 0x000fc40003f66270 */
[----:B------:R-:W-:Y:S02]  /*9070*/  ISETP.GE.AND P1, PT, R3, RZ, PT ;  /* 0x000000ff0300720c */ /* 0x000fe40003f26270 */
[----:B--2---:R-:W-:-:S04]  /*9080*/  IADD3 R12, R12, 0xffffffe, RZ ;  /* 0x0ffffffe0c0c7810 */ /* 0x004fc80007ffe0ff */
[----:B------:R-:W2:Y:S02]  /*9090*/  F2I.FTZ.U32.TRUNC.NTZ R13, R12 ;  /* 0x0000000c000d7305 */ /* 0x000ea4000021f000 */
[----:B--2---:R-:W-:Y:S02]  /*90a0*/  IMAD.MOV R8, RZ, RZ, -R13 ;  /* 0x000000ffff087224 */ /* 0x004fe400078e0a0d */
[----:B------:R-:W-:Y:S02]  /*90b0*/  IMAD.MOV.U32 R12, RZ, RZ, RZ ;  /* 0x000000ffff0c7224 */ /* 0x000fe400078e00ff */
[----:B------:R-:W-:-:S04]  /*90c0*/  IMAD R8, R8, R192, RZ ;  /* 0x000000c008087224 */ /* 0x000fc800078e02ff */
[----:B------:R-:W-:-:S06]  /*90d0*/  IMAD.HI.U32 R8, R13, R8, R12 ;  /* 0x000000080d087227 */ /* 0x000fcc00078e000c */
[----:B------:R-:W-:-:S04]  /*90e0*/  IMAD.HI.U32 R9, R8, R7, RZ ;  /* 0x0000000708097227 */ /* 0x000fc800078e00ff */
[----:B------:R-:W-:Y:S01]  /*90f0*/  IMAD.HI.U32 R8, R8, R5, RZ ;  /* 0x0000000508087227 */ /* 0x000fe200078e00ff */
[----:B------:R-:W-:-:S03]  /*9100*/  IADD3 R6, -R9, RZ, RZ ;  /* 0x000000ff09067210 */ /* 0x000fc60007ffe1ff */
[----:B-1----:R-:W-:Y:S02]  /*9110*/  IMAD.MOV R4, RZ, RZ, -R8 ;  /* 0x000000ffff047224 */ /* 0x002fe400078e0a08 */
        /* <DEDUP_REMOVED lines=10> */
[----:B------:R-:W-:Y:S02]  /*91c0*/  @!P2 IADD3 R8, R8, 0x1, RZ ;  /* 0x000000010808a810 */ /* 0x000fe40007ffe0ff */
[----:B------:R-:W-:-:S07]  /*91d0*/  ISETP.NE.AND P2, PT, RZ, c[0x0][0x2d0], PT ;  /* 0x0000b400ff007a0c */ /* 0x000fce0003f45270 */
        /* <DEDUP_REMOVED lines=26> */
.L_x_2238:
[----:B------:R-:W-:-:S05]  /*9380*/  IMAD.MOV.U32 R6, RZ, RZ, c[0x0][0x1a0] ;  /* 0x00006800ff067624 */ /* 0x000fca00078e00ff */
[----:B------:R-:W-:-:S04]  /*9390*/  LEA R6, -R6, RZ, 0x8 ;  /* 0x000000ff06067211 */ /* 0x000fc800078e41ff */
[----:B-1----:R-:W-:Y:S02]  /*93a0*/  SHF.R.S32.HI R4, RZ, 0x1f, R6 ;  /* 0x0000001fff047819 */ /* 0x002fe40000011406 */
.L_x_2239:
[----:B------:R-:W-:Y:S01]  /*93b0*/  ULDC.64 UR4, c[0x0][0x1a0] ;  /* 0x0000680000047ab9 */ /* 0x000fe20000000a00 */
[C---:B------:R-:W-:Y:S01]  /*93c0*/  LEA R243, P1, R6.reuse, R243, 0x1 ;  /* 0x000000f306f37211 */ /* 0x040fe200078208ff */
[----:B------:R-:W-:Y:S01]  /*93d0*/  USHF.L.U32 UR7, UR4, 0x5, URZ ;  /* 0x0000000504077899 */ /* 0x000fe2000800063f */
[----:B------:R-:W-:Y:S01]  /*93e0*/  IMAD.SHL.U32 R208, R245, 0x100, RZ ;  /* 0x00000100f5d07824 */ /* 0x000fe200078e00ff */
[----:B------:R-:W-:Y:S01]  /*93f0*/  UMOV UR6, 0x5 ;  /* 0x0000000500067882 */ /* 0x000fe20000000000 */
[----:B------:R-:W-:Y:S01]  /*9400*/  LEA.HI.X R242, R6, R242, R4, 0x1, P1 ;  /* 0x000000f206f27211 */ /* 0x000fe200008f0c04 */
[----:B------:R-:W-:Y:S01]  /*9410*/  USHF.L.U64.HI UR5, UR4, UR6, UR5 ;  /* 0x0000000604057299 */ /* 0x000fe20008010205 */
[----:B------:R-:W-:Y:S01]  /*9420*/  IMAD.MOV.U32 R6, RZ, RZ, R243 ;  /* 0x000000ffff067224 */ /* 0x000fe200078e00f3 */
[----:B------:R-:W-:Y:S02]  /*9430*/  IADD3 R4, P1, R243, UR7, RZ ;  /* 0x00000007f3047c10 */ /* 0x000fe4000ff3e0ff */
[----:B------:R-:W-:Y:S01]  /*9440*/  IMAD.MOV.U32 R7, RZ, RZ, R242 ;  /* 0x000000ffff077224 */ /* 0x000fe200078e00f2 */
[----:B------:R-:W-:-:S02]  /*9450*/  LOP3.LUT R3, R208, 0x10, R206, 0xfe, !PT ;  /* 0x00000010d0037812 */ /* 0x000fc400078efece */
[----:B------:R-:W-:Y:S02]  /*9460*/  IADD3.X R5, R242, UR5, RZ, P1, !PT ;  /* 0x00000005f2057c10 */ /* 0x000fe40008ffe4ff */
[----:B------:R-:W-:Y:S01]  /*9470*/  IADD3 R18, P1, R4, UR7, RZ ;  /* 0x0000000704127c10 */ /* 0x000fe2000ff3e0ff */
[----:B------:R-:W-:Y:S01]  /*9480*/  @!PT LDS RZ, [RZ] ;  /* 0x00000000fffff984 */ /* 0x000fe20000000800 */
[----:B------:R-:W-:Y:S01]  /*9490*/  @!PT LDS RZ, [RZ] ;  /* 0x00000000fffff984 */ /* 0x000fe20000000800 */
[----:B------:R-:W-:Y:S01]  /*94a0*/  @!PT LDS RZ, [RZ] ;  /* 0x00000000fffff984 */ /* 0x000fe20000000800 */
[----:B------:R1:W-:Y:S01]  /*94b0*/  LDGSTS.E.BYPASS.LTC128B.128 [R246+0xa000], [R6.64] ;  /* 0x0a00000006f67fae */ /* 0x0003e2000b901d4c */
[----:B------:R-:W-:Y:S02]  /*94c0*/  ISETP.GE.AND P4, PT, R3, R205, PT ;  /* 0x000000cd0300720c */ /* 0x000fe40003f86270 */
[----:B------:R-:W-:Y:S01]  /*94d0*/  IADD3.X R19, R5, UR5, RZ, P1, !PT ;  /* 0x0000000505137c10 */ /* 0x000fe20008ffe4ff */
[----:B------:R2:W-:Y:S01]  /*94e0*/  LDGSTS.E.BYPASS.LTC128B.128 [R246+0xa800], [R4.64] ;  /* 0x0a80000004f67fae */ /* 0x0005e2000b901d4c */
[----:B------:R-:W-:Y:S02]  /*94f0*/  IADD3 R16, P1, R18, UR7, RZ ;  /* 0x0000000712107c10 */ /* 0x000fe4000ff3e0ff */
[----:B------:R-:W-:Y:S01]  /*9500*/  ISETP.GE.AND P5, PT, R3, R204, PT ;  /* 0x000000cc0300720c */ /* 0x000fe20003fa6270 */
[----:B------:R3:W-:Y:S01]  /*9510*/  LDGSTS.E.BYPASS.LTC128B.128 [R246+0xb000], [R18.64] ;  /* 0x0b00000012f67fae */ /* 0x0007e2000b901d4c */
[----:B------:R-:W-:-:S02]  /*9520*/  IADD3.X R17, R19, UR5, RZ, P1, !PT ;  /* 0x0000000513117c10 */ /* 0x000fc40008ffe4ff */
[----:B------:R-:W-:Y:S02]  /*9530*/  IADD3 R14, P1, R16, UR7, RZ ;  /* 0x00000007100e7c10 */ /* 0x000fe4000ff3e0ff */
[----:B------:R-:W-:Y:S01]  /*9540*/  LOP3.LUT R3, R208, 0x20, R206, 0xfe, !PT ;  /* 0x00000020d0037812 */ /* 0x000fe200078efece */
        /* <DEDUP_REMOVED lines=34> */
[----:B------:R-:W-:Y:S02]  /*9770*/  IADD3.X R7, R5, UR5, RZ, P1, !PT ;  /* 0x0000000505077c10 */ /* 0x000fe40008ffe4ff */
[----:B------:R-:W-:-:S03]  /*9780*/  ISETP.GE.AND P1, PT, R207, 0x3, PT ;  /* 0x00000003cf00780c */ /* 0x000fc60003f26270 */
[----:B------:R2:W-:Y:S04]  /*9790*/  LDGSTS.E.BYPASS.LTC128B.128 [R246+0x11800], [R6.64] ;  /* 0x1180000006f67fae */ /* 0x0005e8000b901d4c */
[----:B------:R-:W-:Y:S04]  /*97a0*/  LDSM.16.M88.4 R196, [R240] ;  /* 0x00000000f0c4783b */ /* 0x000fe80000000200 */
[----:B------:R-:W4:Y:S04]  /*97b0*/  LDSM.16.M88.4 R68, [R239+0x2800] ;  /* 0x00280000ef44783b */ /* 0x000f280000000200 */
[----:B------:R-:W1:Y:S04]  /*97c0*/  LDSM.16.M88.4 R52, [R239+0x3800] ;  /* 0x00380000ef34783b */ /* 0x000e680000000200 */
[----:B------:R-:W1:Y:S04]  /*97d0*/  LDSM.16.M88.4 R76, [R239+0x2000] ;  /* 0x00200000ef4c783b */ /* 0x000e680000000200 */
[----:B------:R-:W-:Y:S04]  /*97e0*/  LDSM.16.M88.4 R192, [R238] ;  /* 0x00000000eec0783b */ /* 0x000fe80000000200 */
[----:B------:R-:W1:Y:S04]  /*97f0*/  LDSM.16.M88.4 R24, [R233+0x2800] ;  /* 0x00280000e918783b */ /* 0x000e680000000200 */
[----:B-----5:R-:W5:Y:S04]  /*9800*/  LDSM.16.M88.4 R16, [R233+0x3800] ;  /* 0x00380000e910783b */ /* 0x020f680000000200 */
[----:B------:R-:W5:Y:S04]  /*9810*/  LDSM.16.M88.4 R28, [R239+0x5000] ;  /* 0x00500000ef1c783b */ /* 0x000f680000000200 */
[----:B------:R-:W5:Y:S04]  /*9820*/  LDSM.16.M88.4 R20, [R239+0x5800] ;  /* 0x00580000ef14783b */ /* 0x000f680000000200 */
[----:B---3--:R-:W3:Y:S04]  /*9830*/  LDSM.16.M88.4 R12, [R239+0x6000] ;  /* 0x00600000ef0c783b */ /* 0x008ee80000000200 */
[----:B--2---:R-:W2:Y:S01]  /*9840*/  LDSM.16.M88.4 R4, [R233+0x2000] ;  /* 0x00200000e904783b */ /* 0x004ea20000000200 */
[C---:B----4-:R-:W-:Y:S03]  /*9850*/  HMMA.16816.F32.BF16 R72, R196.reuse, R68, RZ ;  /* 0x00000044c448723c */ /* 0x050fe600000418ff */
[----:B------:R-:W4:Y:S04]  /*9860*/  LDSM.16.M88.4 R60, [R239+0x3000] ;  /* 0x00300000ef3c783b */ /* 0x000f280000000200 */
[----:B------:R-:W2:Y:S01]  /*9870*/  LDSM.16.M88.4 R96, [R233+0x5000] ;  /* 0x00500000e960783b */ /* 0x000ea20000000200 */
[C---:B-1----:R-:W-:Y:S03]  /*9880*/  HMMA.16816.F32.BF16 R56, R196.reuse, R52, RZ ;  /* 0x00000034c438723c */ /* 0x042fe600000418ff */
        /* <DEDUP_REMOVED lines=8> */
[C---:B------:R-:W-:Y:S03]  /*9910*/  HMMA.16816.F32.BF16 R80, R196.reuse, R76, RZ ;  /* 0x0000004cc450723c */ /* 0x040fe600000418ff */
[----:B------:R-:W-:Y:S04]  /*9920*/  LDSM.16.M88.4 R100, [R233+0x4800] ;  /* 0x00480000e964783b */ /* 0x000fe80000000200 */
[----:B------:R-:W-:Y:S01]  /*9930*/  LDSM.16.M88.4 R176, [R233+0x8800] ;  /* 0x00880000e9b0783b */ /* 0x000fe20000000200 */
[----:B------:R-:W-:Y:S03]  /*9940*/  HMMA.16816.F32.BF16 R76, R196, R78, RZ ;  /* 0x0000004ec44c723c */ /* 0x000fe600000418ff */
[----:B------:R-:W-:Y:S04]  /*9950*/  LDSM.16.M88.4 R128, [R239+0x7000] ;  /* 0x00700000ef80783b */ /* 0x000fe80000000200 */
[----:B------:R-:W-:Y:S01]  /*9960*/  LDSM.16.M88.4 R84, [R233+0x6800] ;  /* 0x00680000e954783b */ /* 0x000fe20000000200 */
[C---:B------:R-:W-:Y:S03]  /*9970*/  HMMA.16816.F32.BF16 R72, R192.reuse, R24, R72 ;  /* 0x00000018c048723c */ /* 0x040fe60000041848 */
[----:B------:R-:W-:Y:S04]  /*9980*/  LDSM.16.M88.4 R188, [R233+0x7000] ;  /* 0x00700000e9bc783b */ /* 0x000fe80000000200 */
[----:B------:R-:W-:Y:S01]  /*9990*/  LDSM.16.M88.4 R112, [R239+0x8000] ;  /* 0x00800000ef70783b */ /* 0x000fe20000000200 */
[C---:B------:R-:W-:Y:S03]  /*99a0*/  HMMA.16816.F32.BF16 R68, R192.reuse, R26, R68 ;  /* 0x0000001ac044723c */ /* 0x040fe60000041844 */
[----:B------:R-:W-:Y:S04]  /*99b0*/  LDSM.16.M88.4 R120, [R239+0x7800] ;  /* 0x00780000ef78783b */ /* 0x000fe80000000200 */
[----:B------:R-:W-:Y:S01]  /*99c0*/  LDSM.16.M88.4 R180, [R233+0x8000] ;  /* 0x00800000e9b4783b */ /* 0x000fe20000000200 */
[C---:B-----5:R-:W-:Y:S03]  /*99d0*/  HMMA.16816.F32.BF16 R56, R192.reuse, R16, R56 ;  /* 0x00000010c038723c */ /* 0x060fe60000041838 */
[----:B------:R-:W-:Y:S04]  /*99e0*/  LDSM.16.M88.4 R184, [R233+0x7800] ;  /* 0x00780000e9b8783b */ /* 0x000fe80000000200 */
[----:B------:R-:W-:Y:S01]  /*99f0*/  LDSM.16.M88.4 R200, [R239+0x9000] ;  /* 0x00900000efc8783b */ /* 0x000fe20000000200 */
[----:B------:R-:W-:Y:S03]  /*9a00*/  HMMA.16816.F32.BF16 R52, R192, R18, R52 ;  /* 0x00000012c034723c */ /* 0x000fe60000041834 */
[----:B------:R-:W-:Y:S04]  /*9a10*/  LDSM.16.M88.4 R172, [R233+0x9000] ;  /* 0x00900000e9ac783b */ /* 0x000fe80000000200 */
[----:B------:R-:W0:Y:S01]  /*9a20*/  LDGDEPBAR ;  /* 0x00000000000079af */ /* 0x000e220000000000 */
[C---:B------:R-:W-:Y:S08]  /*9a30*/  HMMA.16816.F32.BF16 R32, R196.reuse, R28, RZ ;  /* 0x0000001cc420723c */ /* 0x040ff000000418ff */
[C---:B------:R-:W-:Y:S08]  /*9a40*/  HMMA.16816.F32.BF16 R24, R196.reuse, R20, RZ ;  /* 0x00000014c418723c */ /* 0x040ff000000418ff */
[C---:B---3--:R-:W-:Y:S08]  /*9a50*/  HMMA.16816.F32.BF16 R16, R196.reuse, R12, RZ ;  /* 0x0000000cc410723c */ /* 0x048ff000000418ff */
[C---:B------:R-:W-:Y:S08]  /*9a60*/  HMMA.16816.F32.BF16 R28, R196.reuse, R30, RZ ;  /* 0x0000001ec41c723c */ /* 0x040ff000000418ff */
[C---:B------:R-:W-:Y:S08]  /*9a70*/  HMMA.16816.F32.BF16 R20, R196.reuse, R22, RZ ;  /* 0x00000016c414723c */ /* 0x040ff000000418ff */
[----:B------:R-:W-:Y:S08]  /*9a80*/  HMMA.16816.F32.BF16 R12, R196, R14, RZ ;  /* 0x0000000ec40c723c */ /* 0x000ff000000418ff */
[C---:B--2---:R-:W-:Y:S08]  /*9a90*/  HMMA.16816.F32.BF16 R80, R192.reuse, R4, R80 ;  /* 0x00000004c050723c */ /* 0x044ff00000041850 */
[----:B------:R-:W-:Y:S01]  /*9aa0*/  HMMA.16816.F32.BF16 R76, R192, R6, R76 ;  /* 0x00000006c04c723c */ /* 0x000fe2000004184c */
[----:B------:R-:W2:Y:S07]  /*9ab0*/  LDSM.16.M88.4 R4, [R233+0x3000] ;  /* 0x00300000e904783b */ /* 0x000eae0000000200 */
[C---:B----4-:R-:W-:Y:S08]  /*9ac0*/  HMMA.16816.F32.BF16 R64, R196.reuse, R60, RZ ;  /* 0x0000003cc440723c */ /* 0x050ff000000418ff */
[----:B------:R-:W-:Y:S08]  /*9ad0*/  HMMA.16816.F32.BF16 R60, R196, R62, RZ ;  /* 0x0000003ec43c723c */ /* 0x000ff000000418ff */
        /* <DEDUP_REMOVED lines=8> */
[----:B------:R-:W3:Y:S07]  /*9b60*/  LDSM.16.M88.4 R88, [R229] ;  /* 0x00000000e558783b */ /* 0x000eee0000000200 */
[C---:B--2---:R-:W-:Y:S08]  /*9b70*/  HMMA.16816.F32.BF16 R64, R192.reuse, R4, R64 ;  /* 0x00000004c040723c */ /* 0x044ff00000041840 */
[----:B------:R-:W-:Y:S01]  /*9b80*/  HMMA.16816.F32.BF16 R60, R192, R6, R60 ;  /* 0x00000006c03c723c */ /* 0x000fe2000004183c */
[----:B------:R-:W2:Y:S07]  /*9b90*/  LDSM.16.M88.4 R4, [R239+0x6800] ;  /* 0x00680000ef04783b */ /* 0x000eae0000000200 */
[C---:B------:R-:W-:Y:S08]  /*9ba0*/  HMMA.16816.F32.BF16 R48, R196.reuse, R44, RZ ;  /* 0x0000002cc430723c */ /* 0x040ff000000418ff */
[C---:B------:R-:W-:Y:S08]  /*9bb0*/  HMMA.16816.F32.BF16 R40, R196.reuse, R36, RZ ;  /* 0x00000024c428723c */ /* 0x040ff000000418ff */
[C---:B------:R-:W-:Y:S08]  /*9bc0*/  HMMA.16816.F32.BF16 R44, R196.reuse, R46, RZ ;  /* 0x0000002ec42c723c */ /* 0x040ff000000418ff */
[----:B------:R-:W-:Y:S08]  /*9bd0*/  HMMA.16816.F32.BF16 R36, R196, R38, RZ ;  /* 0x00000026c424723c */ /* 0x000ff000000418ff */
[C---:B-1----:R-:W-:Y:S08]  /*9be0*/  HMMA.16816.F32.BF16 R80, R96.reuse, R92, R80 ;  /* 0x0000005c6050723c */ /* 0x042ff00000041850 */
[C---:B------:R-:W-:Y:S01]  /*9bf0*/  HMMA.16816.F32.BF16 R76, R96.reuse, R94, R76 ;  /* 0x0000005e604c723c */ /* 0x040fe2000004184c */
[----:B------:R-:W1:Y:S07]  /*9c00*/  LDSM.16.M88.4 R92, [R226] ;  /* 0x00000000e25c783b */ /* 0x000e6e0000000200 */
[C---:B---3--:R-:W-:Y:S08]  /*9c10*/  HMMA.16816.F32.BF16 R72, R96.reuse, R88, R72 ;  /* 0x000000586048723c */ /* 0x048ff00000041848 */
[----:B------:R-:W-:Y:S01]  /*9c20*/  HMMA.16816.F32.BF16 R68, R96, R90, R68 ;  /* 0x0000005a6044723c */ /* 0x000fe20000041844 */
[----:B------:R-:W3:Y:S07]  /*9c30*/  LDSM.16.M88.4 R88, [R225] ;  /* 0x00000000e158783b */ /* 0x000eee0000000200 */
[C---:B------:R-:W-:Y:S08]  /*9c40*/  HMMA.16816.F32.BF16 R108, R196.reuse, R104, RZ ;  /* 0x00000068c46c723c */ /* 0x040ff000000418ff */
[----:B------:R-:W-:Y:S08]  /*9c50*/  HMMA.16816.F32.BF16 R104, R196, R106, RZ ;  /* 0x0000006ac468723c */ /* 0x000ff000000418ff */
[C---:B------:R-:W-:Y:S08]  /*9c60*/  HMMA.16816.F32.BF16 R48, R192.reuse, R8, R48 ;  /* 0x00000008c030723c */ /* 0x040ff00000041830 */
[C---:B------:R-:W-:Y:S08]  /*9c70*/  HMMA.16816.F32.BF16 R44, R192.reuse, R10, R44 ;  /* 0x0000000ac02c723c */ /* 0x040ff0000004182c */
[C---:B------:R-:W-:Y:S08]  /*9c80*/  HMMA.16816.F32.BF16 R40, R192.reuse, R100, R40 ;  /* 0x00000064c028723c */ /* 0x040ff00000041828 */
[----:B------:R-:W-:Y:S08]  /*9c90*/  HMMA.16816.F32.BF16 R36, R192, R102, R36 ;  /* 0x00000066c024723c */ /* 0x000ff00000041824 */
[C---:B--2---:R-:W-:Y:S08]  /*9ca0*/  HMMA.16816.F32.BF16 R8, R196.reuse, R4, RZ ;  /* 0x00000004c408723c */ /* 0x044ff000000418ff */
[----:B------:R-:W-:Y:S08]  /*9cb0*/  HMMA.16816.F32.BF16 R4, R196, R6, RZ ;  /* 0x00000006c404723c */ /* 0x000ff000000418ff */
[C---:B------:R-:W-:Y:S08]  /*9cc0*/  HMMA.16816.F32.BF16 R108, R192.reuse, R176, R108 ;  /* 0x000000b0c06c723c */ /* 0x040ff0000004186c */
[----:B------:R-:W-:Y:S01]  /*9cd0*/  HMMA.16816.F32.BF16 R104, R192, R178, R104 ;  /* 0x000000b2c068723c */ /* 0x000fe20000041868 */
[----:B------:R-:W2:Y:S07]  /*9ce0*/  LDSM.16.M88.4 R176, [R227] ;  /* 0x00000000e3b0783b */ /* 0x000eae0000000200 */
        /* <DEDUP_REMOVED lines=8> */
[C---:B------:R-:W-:Y:S08]  /*9d70*/  HMMA.16816.F32.BF16 R8, R192.reuse, R84, R8 ;  /* 0x00000054c008723c */ /* 0x040ff00000041808 */
[C---:B------:R-:W-:Y:S01]  /*9d80*/  HMMA.16816.F32.BF16 R4, R192.reuse, R86, R4 ;  /* 0x00000056c004723c */ /* 0x040fe20000041804 */
[----:B------:R-:W4:Y:S07]  /*9d90*/  LDSM.16.M88.4 R84, [R228] ;  /* 0x00000000e454783b */ /* 0x000f2e0000000200 */
[C---:B------:R-:W-:Y:S08]  /*9da0*/  HMMA.16816.F32.BF16 R168, R192.reuse, R188, R168 ;  /* 0x000000bcc0a8723c */ /* 0x040ff000000418a8 */
[----:B------:R-:W-:Y:S08]  /*9db0*/  HMMA.16816.F32.BF16 R128, R192, R190, R128 ;  /* 0x000000bec080723c */ /* 0x000ff00000041880 */
[C---:B------:R-:W-:Y:S08]  /*9dc0*/  HMMA.16816.F32.BF16 R116, R196.reuse, R112, RZ ;  /* 0x00000070c474723c */ /* 0x040ff000000418ff */
[----:B------:R-:W-:Y:S08]  /*9dd0*/  HMMA.16816.F32.BF16 R112, R196, R114, RZ ;  /* 0x00000072c470723c */ /* 0x000ff000000418ff */
[C---:B--2---:R-:W-:Y:S08]  /*9de0*/  HMMA.16816.F32.BF16 R56, R96.reuse, R176, R56 ;  /* 0x000000b06038723c */ /* 0x044ff00000041838 */
[----:B------:R-:W-:Y:S01]  /*9df0*/  HMMA.16816.F32.BF16 R52, R96, R178, R52 ;  /* 0x000000b26034723c */ /* 0x000fe20000041834 */
[----:B------:R-:W2:Y:S07]  /*9e00*/  LDSM.16.M88.4 R176, [R218] ;  /* 0x00000000dab0783b */ /* 0x000eae0000000200 */
[C---:B------:R-:W-:Y:S08]  /*9e10*/  HMMA.16816.F32.BF16 R124, R196.reuse, R120, RZ ;  /* 0x00000078c47c723c */ /* 0x040ff000000418ff */
[----:B------:R-:W-:Y:S08]  /*9e20*/  HMMA.16816.F32.BF16 R120, R196, R122, RZ ;  /* 0x0000007ac478723c */ /* 0x000ff000000418ff */
[C---:B-1----:R-:W-:Y:S08]  /*9e30*/  HMMA.16816.F32.BF16 R8, R96.reuse, R92, R8 ;  /* 0x0000005c6008723c */ /* 0x042ff00000041808 */
[C---:B------:R-:W-:Y:S01]  /*9e40*/  HMMA.16816.F32.BF16 R4, R96.reuse, R94, R4 ;  /* 0x0000005e6004723c */ /* 0x040fe20000041804 */
[----:B------:R-:W-:Y:S07]  /*9e50*/  LDSM.16.M88.4 R92, [R235] ;  /* 0x00000000eb5c783b */ /* 0x000fee0000000200 */
[C---:B---3--:R-:W-:Y:S08]  /*9e60*/  HMMA.16816.F32.BF16 R168, R96.reuse, R88, R168 ;  /* 0x0000005860a8723c */ /* 0x048ff000000418a8 */
[C---:B------:R-:W-:Y:S01]  /*9e70*/  HMMA.16816.F32.BF16 R128, R96.reuse, R90, R128 ;  /* 0x0000005a6080723c */ /* 0x040fe20000041880 */
[----:B------:R-:W1:Y:S07]  /*9e80*/  LDSM.16.M88.4 R88, [R166+0x800] ;  /* 0x00080000a658783b */ /* 0x000e6e0000000200 */
[C---:B----4-:R-:W-:Y:S08]  /*9e90*/  HMMA.16816.F32.BF16 R64, R96.reuse, R84, R64 ;  /* 0x000000546040723c */ /* 0x050ff00000041840 */
[----:B------:R-:W-:Y:S01]  /*9ea0*/  HMMA.16816.F32.BF16 R60, R96, R86, R60 ;  /* 0x00000056603c723c */ /* 0x000fe2000004183c */
[----:B------:R-:W3:Y:S07]  /*9eb0*/  LDSM.16.M88.4 R84, [R222] ;  /* 0x00000000de54783b */ /* 0x000eee0000000200 */
[C---:B------:R-:W-:Y:S08]  /*9ec0*/  HMMA.16816.F32.BF16 R116, R192.reuse, R180, R116 ;  /* 0x000000b4c074723c */ /* 0x040ff00000041874 */
[C---:B------:R-:W-:Y:S01]  /*9ed0*/  HMMA.16816.F32.BF16 R112, R192.reuse, R182, R112 ;  /* 0x000000b6c070723c */ /* 0x040fe20000041870 */
[----:B------:R-:W4:Y:S07]  /*9ee0*/  LDSM.16.M88.4 R180, [R224] ;  /* 0x00000000e0b4783b */ /* 0x000f2e0000000200 */
[C---:B------:R-:W-:Y:S08]  /*9ef0*/  HMMA.16816.F32.BF16 R124, R192.reuse, R184, R124 ;  /* 0x000000b8c07c723c */ /* 0x040ff0000004187c */
[----:B------:R-:W-:Y:S01]  /*9f00*/  HMMA.16816.F32.BF16 R120, R192, R186, R120 ;  /* 0x000000bac078723c */ /* 0x000fe20000041878 */
[----:B------:R-:W5:Y:S07]  /*9f10*/  LDSM.16.M88.4 R184, [R223] ;  /* 0x00000000dfb8783b */ /* 0x000f6e0000000200 */
[C---:B------:R-:W-:Y:S08]  /*9f20*/  HMMA.16816.F32.BF16 R100, R196.reuse, R200, RZ ;  /* 0x000000c8c464723c */ /* 0x040ff000000418ff */
[----:B------:R-:W-:Y:S08]  /*9f30*/  HMMA.16816.F32.BF16 R200, R196, R202, RZ ;  /* 0x000000cac4c8723c */ /* 0x000ff000000418ff */
[C---:B--2---:R-:W-:Y:S08]  /*9f40*/  HMMA.16816.F32.BF16 R116, R96.reuse, R176, R116 ;  /* 0x000000b06074723c */ /* 0x044ff00000041874 */
[----:B------:R-:W-:Y:S01]  /*9f50*/  HMMA.16816.F32.BF16 R112, R96, R178, R112 ;  /* 0x000000b26070723c */ /* 0x000fe20000041870 */
[----:B------:R-:W2:Y:S07]  /*9f60*/  LDSM.16.M88.4 R176, [R166+0x1800] ;  /* 0x00180000a6b0783b */ /* 0x000eae0000000200 */
[C---:B-1----:R-:W-:Y:S08]  /*9f70*/  HMMA.16816.F32.BF16 R72, R92.reuse, R88, R72 ;  /* 0x000000585c48723c */ /* 0x042ff00000041848 */
[----:B------:R-:W-:Y:S01]  /*9f80*/  HMMA.16816.F32.BF16 R68, R92, R90, R68 ;  /* 0x0000005a5c44723c */ /* 0x000fe20000041844 */
[----:B------:R-:W1:Y:S07]  /*9f90*/  LDSM.16.M88.4 R88, [R166+0x4000] ;  /* 0x00400000a658783b */ /* 0x000e6e0000000200 */
[C---:B---3--:R-:W-:Y:S08]  /*9fa0*/  HMMA.16816.F32.BF16 R16, R96.reuse, R84, R16 ;  /* 0x000000546010723c */ /* 0x048ff00000041810 */
[----:B------:R-:W-:Y:S01]  /*9fb0*/  HMMA.16816.F32.BF16 R12, R96, R86, R12 ;  /* 0x00000056600c723c */ /* 0x000fe2000004180c */
[----:B------:R-:W3:Y:S01]  /*9fc0*/  LDSM.16.M88.4 R84, [R216] ;  /* 0x00000000d854783b */ /* 0x000ee20000000200 */
[----:B------:R-:W-:-:S02]  /*9fd0*/  FSEL R72, R72, -INF , !P4 ;  /* 0xff80000048487808 */ /* 0x000fc40006000000 */
[----:B------:R-:W-:Y:S02]  /*9fe0*/  ISETP.GE.AND P4, PT, R3, R204, PT ;  /* 0x000000cc0300720c */ /* 0x000fe40003f86270 */
[----:B------:R-:W-:Y:S02]  /*9ff0*/  FSEL R74, R74, -INF , !P5 ;  /* 0xff8000004a4a7808 */ /* 0x000fe40006800000 */
[C---:B----4-:R-:W-:Y:S08]  /*a000*/  HMMA.16816.F32.BF16 R32, R96.reuse, R180, R32 ;  /* 0x000000b46020723c */ /* 0x050ff00000041820 */
[----:B------:R-:W-:Y:S01]  /*a010*/  HMMA.16816.F32.BF16 R28, R96, R182, R28 ;  /* 0x000000b6601c723c */ /* 0x000fe2000004181c */
[----:B------:R-:W4:Y:S07]  /*a020*/  LDSM.16.M88.4 R180, [R217] ;  /* 0x00000000d9b4783b */ /* 0x000f2e0000000200 */
[C---:B------:R-:W-:Y:S08]  /*a030*/  HMMA.16816.F32.BF16 R100, R192.reuse, R172, R100 ;  /* 0x000000acc064723c */ /* 0x040ff00000041864 */
[----:B------:R-:W-:Y:S01]  /*a040*/  HMMA.16816.F32.BF16 R200, R192, R174, R200 ;  /* 0x000000aec0c8723c */ /* 0x000fe200000418c8 */
[----:B------:R-:W3:Y:S07]  /*a050*/  LDSM.16.M88.4 R172, [R219] ;  /* 0x00000000dbac783b */ /* 0x000eee0000000200 */
[C---:B-----5:R-:W-:Y:S08]  /*a060*/  HMMA.16816.F32.BF16 R24, R96.reuse, R184, R24 ;  /* 0x000000b86018723c */ /* 0x060ff00000041818 */
[----:B------:R-:W-:Y:S01]  /*a070*/  HMMA.16816.F32.BF16 R20, R96, R186, R20 ;  /* 0x000000ba6014723c */ /* 0x000fe20000041814 */
[----:B------:R-:W5:Y:S07]  /*a080*/  LDSM.16.M88.4 R184, [R166+0x2800] ;  /* 0x00280000a6b8783b */ /* 0x000f6e0000000200 */
[C---:B--2---:R-:W-:Y:S08]  /*a090*/  HMMA.16816.F32.BF16 R56, R92.reuse, R176, R56 ;  /* 0x000000b05c38723c */ /* 0x044ff00000041838 */
[C---:B------:R-:W-:Y:S01]  /*a0a0*/  HMMA.16816.F32.BF16 R52, R92.reuse, R178, R52 ;  /* 0x000000b25c34723c */ /* 0x040fe20000041834 */
[----:B------:R-:W2:Y:S07]  /*a0b0*/  LDSM.16.M88.4 R176, [R166+0x5000] ;  /* 0x00500000a6b0783b */ /* 0x000eae0000000200 */
[C---:B-1----:R-:W-:Y:S08]  /*a0c0*/  HMMA.16816.F32.BF16 R16, R92.reuse, R88, R16 ;  /* 0x000000585c10723c */ /* 0x042ff00000041810 */
[----:B------:R-:W-:Y:S01]  /*a0d0*/  HMMA.16816.F32.BF16 R12, R92, R90, R12 ;  /* 0x0000005a5c0c723c */ /* 0x000fe2000004180c */
[----:B------:R-:W1:Y:S07]  /*a0e0*/  LDSM.16.M88.4 R88, [R166+0x6000] ;  /* 0x00600000a658783b */ /* 0x000e6e0000000200 */
[C---:B---3--:R-:W-:Y:S08]  /*a0f0*/  HMMA.16816.F32.BF16 R100, R96.reuse, R84, R100 ;  /* 0x000000546064723c */ /* 0x048ff00000041864 */
[C---:B------:R-:W-:Y:S01]  /*a100*/  HMMA.16816.F32.BF16 R200, R96.reuse, R86, R200 ;  /* 0x0000005660c8723c */ /* 0x040fe200000418c8 */
[----:B------:R-:W3:Y:S07]  /*a110*/  LDSM.16.M88.4 R84, [R166+0x3000] ;  /* 0x00300000a654783b */ /* 0x000eee0000000200 */
[C---:B----4-:R-:W-:Y:S08]  /*a120*/  HMMA.16816.F32.BF16 R108, R96.reuse, R180, R108 ;  /* 0x000000b4606c723c */ /* 0x050ff0000004186c */
[C---:B------:R-:W-:Y:S01]  /*a130*/  HMMA.16816.F32.BF16 R104, R96.reuse, R182, R104 ;  /* 0x000000b66068723c */ /* 0x040fe20000041868 */
[----:B------:R-:W4:Y:S07]  /*a140*/  LDSM.16.M88.4 R180, [R166+0x1000] ;  /* 0x00100000a6b4783b */ /* 0x000f2e0000000200 */
[C---:B------:R-:W-:Y:S08]  /*a150*/  HMMA.16816.F32.BF16 R124, R96.reuse, R172, R124 ;  /* 0x000000ac607c723c */ /* 0x040ff0000004187c */
[----:B------:R-:W-:Y:S01]  /*a160*/  HMMA.16816.F32.BF16 R120, R96, R174, R120 ;  /* 0x000000ae6078723c */ /* 0x000fe20000041878 */
[----:B------:R-:W3:Y:S07]  /*a170*/  LDSM.16.M88.4 R172, [R166+0x2000] ;  /* 0x00200000a6ac783b */ /* 0x000eee0000000200 */
[C---:B-----5:R-:W-:Y:S08]  /*a180*/  HMMA.16816.F32.BF16 R40, R92.reuse, R184, R40 ;  /* 0x000000b85c28723c */ /* 0x060ff00000041828 */
[C---:B------:R-:W-:Y:S01]  /*a190*/  HMMA.16816.F32.BF16 R36, R92.reuse, R186, R36 ;  /* 0x000000ba5c24723c */ /* 0x040fe20000041824 */
[----:B------:R-:W5:Y:S07]  /*a1a0*/  LDSM.16.M88.4 R184, [R239+0x9800] ;  /* 0x00980000efb8783b */ /* 0x000f6e0000000200 */
[C---:B--2---:R-:W-:Y:S08]  /*a1b0*/  HMMA.16816.F32.BF16 R168, R92.reuse, R176, R168 ;  /* 0x000000b05ca8723c */ /* 0x044ff000000418a8 */
[C---:B------:R-:W-:Y:S01]  /*a1c0*/  HMMA.16816.F32.BF16 R128, R92.reuse, R178, R128 ;  /* 0x000000b25c80723c */ /* 0x040fe20000041880 */
[----:B------:R-:W2:Y:S07]  /*a1d0*/  LDSM.16.M88.4 R176, [R166] ;  /* 0x00000000a6b0783b */ /* 0x000eae0000000200 */
[C---:B-1----:R-:W-:Y:S08]  /*a1e0*/  HMMA.16816.F32.BF16 R116, R92.reuse, R88, R116 ;  /* 0x000000585c74723c */ /* 0x042ff00000041874 */
        /* <DEDUP_REMOVED lines=10> */
[----:B------:R-:W4:Y:S07]  /*a290*/  LDSM.16.M88.4 R172, [R166+0x3800] ;  /* 0x00380000a6ac783b */ /* 0x000f2e0000000200 */
[----:B-----5:R-:W-:Y:S08]  /*a2a0*/  HMMA.16816.F32.BF16 R188, R196, R184, RZ ;  /* 0x000000b8c4bc723c */ /* 0x020ff000000418ff */
[C---:B--2---:R-:W-:Y:S08]  /*a2b0*/  HMMA.16816.F32.BF16 R76, R92.reuse, R178, R76 ;  /* 0x000000b25c4c723c */ /* 0x044ff0000004184c */
[C---:B-1----:R-:W-:Y:S08]  /*a2c0*/  HMMA.16816.F32.BF16 R108, R92.reuse, R88, R108 ;  /* 0x000000585c6c723c */ /* 0x042ff0000004186c */
[----:B------:R-:W-:Y:S01]  /*a2d0*/  HMMA.16816.F32.BF16 R104, R92, R90, R104 ;  /* 0x0000005a5c68723c */ /* 0x000fe20000041868 */
[----:B------:R-:W1:Y:S07]  /*a2e0*/  LDSM.16.M88.4 R88, [R166+0x7000] ;  /* 0x00700000a658783b */ /* 0x000e6e0000000200 */
[----:B---3--:R-:W-:Y:S07]  /*a2f0*/  HMMA.16816.F32.BF16 R188, R192, R84, R188 ;  /* 0x00000054c0bc723c */ /* 0x008fee00000418bc */
[----:B------:R-:W-:Y:S01]  /*a300*/  LOP3.LUT R84, R208, 0x8, R206, 0xfe, !PT ;  /* 0x00000008d0547812 */ /* 0x000fe200078efece */
[----:B----4-:R-:W-:Y:S03]  /*a310*/  HMMA.16816.F32.BF16 R8, R92, R180, R8 ;  /* 0x000000b45c08723c */ /* 0x010fe60000041808 */
[----:B------:R-:W-:-:S02]  /*a320*/  ISETP.GE.AND P6, PT, R84, R205, PT ;  /* 0x000000cd5400720c */ /* 0x000fc40003fc6270 */
[-C--:B------:R-:W-:Y:S02]  /*a330*/  ISETP.GE.AND P3, PT, R84, R204.reuse, PT ;  /* 0x000000cc5400720c */ /* 0x080fe40003f66270 */
[----:B------:R-:W-:Y:S01]  /*a340*/  LOP3.LUT R84, R208, 0x18, R206, 0xfe, !PT ;  /* 0x00000018d0547812 */ /* 0x000fe200078efece */
[C---:B------:R-:W-:Y:S01]  /*a350*/  HMMA.16816.F32.BF16 R4, R92.reuse, R182, R4 ;  /* 0x000000b65c04723c */ /* 0x040fe20000041804 */
[----:B------:R-:W2:Y:S01]  /*a360*/  LDSM.16.M88.4 R180, [R167] ;  /* 0x00000000a7b4783b */ /* 0x000ea20000000200 */
[----:B------:R-:W-:Y:S02]  /*a370*/  FSEL R85, R76, -INF , !P6 ;  /* 0xff8000004c557808 */ /* 0x000fe40007000000 */
[----:B------:R-:W-:Y:S02]  /*a380*/  FSEL R78, R78, -INF , !P3 ;  /* 0xff8000004e4e7808 */ /* 0x000fe40005800000 */
[C---:B------:R-:W-:Y:S01]  /*a390*/  ISETP.GE.AND P2, PT, R84.reuse, R205, PT ;  /* 0x000000cd5400720c */ /* 0x040fe20003f46270 */
[----:B------:R-:W-:Y:S01]  /*a3a0*/  STL [R1+0x30], R85 ;  /* 0x0000305501007387 */ /* 0x000fe20000100800 */
[----:B------:R-:W-:Y:S01]  /*a3b0*/  HMMA.16816.F32.BF16 R24, R92, R172, R24 ;  /* 0x000000ac5c18723c */ /* 0x000fe20000041818 */
[----:B------:R-:W-:-:S02]  /*a3c0*/  ISETP.GE.AND P6, PT, R84, R204, PT ;  /* 0x000000cc5400720c */ /* 0x000fc40003fc6270 */
[----:B------:R-:W-:Y:S01]  /*a3d0*/  STL [R1+0x2c], R78 ;  /* 0x00002c4e01007387 */ /* 0x000fe20000100800 */
[-C--:B------:R-:W-:Y:S02]  /*a3e0*/  ISETP.GE.AND P3, PT, R3, R205.reuse, PT ;  /* 0x000000cd0300720c */ /* 0x080fe40003f66270 */
[C-C-:B------:R-:W-:Y:S01]  /*a3f0*/  LOP3.LUT R76, R208.reuse, 0x28, R206.reuse, 0xfe, !PT ;  /* 0x00000028d04c7812 */ /* 0x140fe200078efece */
[----:B------:R3:W-:Y:S01]  /*a400*/  STL [R1+0x28], R72 ;  /* 0x0000284801007387 */ /* 0x0007e20000100800 */
[C---:B------:R-:W-:Y:S01]  /*a410*/  HMMA.16816.F32.BF16 R20, R92.reuse, R174, R20 ;  /* 0x000000ae5c14723c */ /* 0x040fe20000041814 */
[----:B------:R-:W-:Y:S02]  /*a420*/  LOP3.LUT R3, R208, 0x30, R206, 0xfe, !PT ;  /* 0x00000030d0037812 */ /* 0x000fe400078efece */
[----:B------:R-:W4:Y:S01]  /*a430*/  LDSM.16.M88.4 R172, [R166+0x5800] ;  /* 0x00580000a6ac783b */ /* 0x000f220000000200 */
[----:B------:R-:W-:Y:S02]  /*a440*/  FSEL R64, R64, -INF , !P3 ;  /* 0xff80000040407808 */ /* 0x000fe40005800000 */
[----:B------:R-:W-:Y:S01]  /*a450*/  ISETP.GE.AND P5, PT, R76, R205, PT ;  /* 0x000000cd4c00720c */ /* 0x000fe20003fa6270 */
[----:B------:R-:W-:Y:S01]  /*a460*/  STL [R1+0x20], R74 ;  /* 0x0000204a01007387 */ /* 0x000fe20000100800 */
[----:B------:R-:W-:Y:S01]  /*a470*/  ISETP.GE.AND P3, PT, R3, R204, PT ;  /* 0x000000cc0300720c */ /* 0x000fe20003f66270 */
[----:B-1----:R-:W-:Y:S03]  /*a480*/  HMMA.16816.F32.BF16 R100, R92, R88, R100 ;  /* 0x000000585c64723c */ /* 0x002fe60000041864 */
[----:B------:R-:W-:-:S05]  /*a490*/  FSEL R215, R58, -INF , !P3 ;  /* 0xff8000003ad77808 */ /* 0x000fca0005800000 */
[----:B------:R-:W-:Y:S01]  /*a4a0*/  HMMA.16816.F32.BF16 R200, R92, R90, R200 ;  /* 0x0000005a5cc8723c */ /* 0x000fe200000418c8 */
[----:B------:R-:W1:Y:S01]  /*a4b0*/  LDSM.16.M88.4 R88, [R166+0x7800] ;  /* 0x00780000a658783b */ /* 0x000e620000000200 */
[----:B------:R-:W-:-:S04]  /*a4c0*/  DEPBAR.LE SB0, 0x0 ;  /* 0x000080000000791a */ /* 0x000fc80000000000 */
[----:B---3--:R-:W-:Y:S02]  /*a4d0*/  FSEL R72, R68, -INF , !P2 ;  /* 0xff80000044487808 */ /* 0x008fe40005000000 */
[----:B--2---:R-:W-:Y:S01]  /*a4e0*/  HMMA.16816.F32.BF16 R188, R96, R180, R188 ;  /* 0x000000b460bc723c */ /* 0x004fe200000418bc */
[----:B------:R-:W-:Y:S02]  /*a4f0*/  FSEL R68, R70, -INF , !P6 ;  /* 0xff80000046447808 */ /* 0x000fe40007000000 */
[----:B------:R-:W-:Y:S01]  /*a500*/  ISETP.GE.AND P6, PT, R3, R205, PT ;  /* 0x000000cd0300720c */ /* 0x000fe20003fc6270 */
[----:B------:R-:W-:Y:S01]  /*a510*/  STL [R1+0x24], R72 ;  /* 0x0000244801007387 */ /* 0x000fe20000100800 */
[----:B------:R-:W-:Y:S02]  /*a520*/  ISETP.GE.AND P2, PT, R76, R204, PT ;  /* 0x000000cc4c00720c */ /* 0x000fe40003f46270 */
[----:B------:R-:W-:Y:S01]  /*a530*/  LOP3.LUT R3, R208, 0x38, R206, 0xfe, !PT ;  /* 0x00000038d0037812 */ /* 0x000fe200078efece */
[----:B------:R2:W-:Y:S01]  /*a540*/  STL [R1+0x1c], R68 ;  /* 0x00001c4401007387 */ /* 0x0005e20000100800 */
[----:B------:R-:W-:Y:S03]  /*a550*/  HMMA.16816.F32.BF16 R80, R92, R176, R80 ;  /* 0x000000b05c50723c */ /* 0x000fe60000041850 */
[----:B------:R3:W-:Y:S05]  /*a560*/  STL [R1+0x18], R64 ;  /* 0x0000184001007387 */ /* 0x0007ea0000100800 */
[----:B------:R-:W-:Y:S08]  /*a570*/  HMMA.16816.F32.BF16 R184, R196, R186, RZ ;  /* 0x000000bac4b8723c */ /* 0x000ff000000418ff */
[----:B----4-:R-:W-:Y:S01]  /*a580*/  HMMA.16816.F32.BF16 R124, R92, R172, R124 ;  /* 0x000000ac5c7c723c */ /* 0x010fe2000004187c */
[----:B--2---:R-:W-:-:S07]  /*a590*/  FSEL R68, R66, -INF , !P4 ;  /* 0xff80000042447808 */ /* 0x004fce0006000000 */
[C---:B------:R-:W-:Y:S01]  /*a5a0*/  HMMA.16816.F32.BF16 R120, R92.reuse, R174, R120 ;  /* 0x000000ae5c78723c */ /* 0x040fe20000041878 */
[----:B------:R-:W-:Y:S01]  /*a5b0*/  FSEL R66, R60, -INF , !P5 ;  /* 0xff8000003c427808 */ /* 0x000fe20006800000 */
[----:B------:R-:W-:Y:S01]  /*a5c0*/  BAR.SYNC.DEFER_BLOCKING 0x0 ;  /* 0x0000000000007b1d */ /* 0x000fe20000010000 */
[C---:B------:R-:W-:Y:S02]  /*a5d0*/  ISETP.GE.AND P4, PT, R3.reuse, R205, PT ;  /* 0x000000cd0300720c */ /* 0x040fe40003f86270 */
[----:B------:R-:W-:Y:S02]  /*a5e0*/  ISETP.GE.AND P5, PT, R3, R204, PT ;  /* 0x000000cc0300720c */ /* 0x000fe40003fa6270 */
[----:B------:R-:W-:Y:S01]  /*a5f0*/  FSEL R60, R62, -INF , !P2 ;  /* 0xff8000003e3c7808 */ /* 0x000fe20005000000 */
[----:B------:R-:W-:Y:S01]  /*a600*/  STL [R1+0x10], R68 ;  /* 0x0000104401007387 */ /* 0x000fe20000100800 */
[----:B------:R-:W-:Y:S01]  /*a610*/  FSEL R3, R56, -INF , !P6 ;  /* 0xff80000038037808 */ /* 0x000fe20007000000 */
[----:B-1----:R-:W-:Y:S01]  /*a620*/  HMMA.16816.F32.BF16 R188, R92, R88, R188 ;  /* 0x000000585cbc723c */ /* 0x002fe200000418bc */
[C-C-:B---3--:R-:W-:Y:S01]  /*a630*/  LOP3.LUT R64, R208.reuse, 0x40, R206.reuse, 0xfe, !PT ;  /* 0x00000040d0407812 */ /* 0x148fe200078efece */
[----:B------:R-:W-:Y:S01]  /*a640*/  STL [R1+0x14], R66 ;  /* 0x0000144201007387 */ /* 0x000fe20000100800 */
[----:B------:R-:W-:-:S02]  /*a650*/  LOP3.LUT R56, R208, 0x48, R206, 0xfe, !PT ;  /* 0x00000048d0387812 */ /* 0x000fc400078efece */
[-C--:B------:R-:W-:Y:S01]  /*a660*/  ISETP.GE.AND P2, PT, R64, R205.reuse, PT ;  /* 0x000000cd4000720c */ /* 0x080fe20003f46270 */
[----:B------:R-:W-:Y:S01]  /*a670*/  STL [R1+0xc], R60 ;  /* 0x00000c3c01007387 */ /* 0x000fe20000100800 */
[----:B------:R-:W-:Y:S01]  /*a680*/  FSEL R213, R54, -INF , !P5 ;  /* 0xff80000036d57808 */ /* 0x000fe20006800000 */
[----:B------:R-:W-:Y:S01]  /*a690*/  HMMA.16816.F32.BF16 R184, R192, R86, R184 ;  /* 0x00000056c0b8723c */ /* 0x000fe200000418b8 */
[----:B------:R-:W-:Y:S01]  /*a6a0*/  ISETP.GE.AND P3, PT, R56, R205, PT ;  /* 0x000000cd3800720c */ /* 0x000fe20003f66270 */
[----:B------:R1:W-:Y:S01]  /*a6b0*/  STL [R1+0x8], R3 ;  /* 0x0000080301007387 */ /* 0x0003e20000100800 */
[----:B------:R-:W-:Y:S02]  /*a6c0*/  FSEL R252, R52, -INF , !P4 ;  /* 0xff80000034fc7808 */ /* 0x000fe40006000000 */
[----:B------:R-:W-:Y:S02]  /*a6d0*/  FSEL R211, R48, -INF , !P2 ;  /* 0xff80000030d37808 */ /* 0x000fe40005000000 */
[----:B------:R-:W-:-:S02]  /*a6e0*/  ISETP.GE.AND P6, PT, R64, R204, PT ;  /* 0x000000cc4000720c */ /* 0x000fc40003fc6270 */
[----:B------:R-:W-:Y:S02]  /*a6f0*/  ISETP.GE.AND P4, PT, R56, R204, PT ;  /* 0x000000cc3800720c */ /* 0x000fe40003f86270 */
[--C-:B------:R-:W-:Y:S02]  /*a700*/  LOP3.LUT R52, R208, 0x58, R206.reuse, 0xfe, !PT ;  /* 0x00000058d0347812 */ /* 0x100fe400078efece */
[----:B------:R-:W-:Y:S02]  /*a710*/  FSEL R210, R44, -INF , !P3 ;  /* 0xff8000002cd27808 */ /* 0x000fe40005800000 */
[----:B------:R-:W-:Y:S02]  /*a720*/  LOP3.LUT R44, R208, 0x68, R206, 0xfe, !PT ;  /* 0x00000068d02c7812 */ /* 0x000fe400078efece */
[----:B------:R-:W-:Y:S02]  /*a730*/  FSEL R209, R50, -INF , !P6 ;  /* 0xff80000032d17808 */ /* 0x000fe40007000000 */
[----:B------:R-:W-:-:S02]  /*a740*/  ISETP.GE.AND P6, PT, R52, R205, PT ;  /* 0x000000cd3400720c */ /* 0x000fc40003fc6270 */
[-C--:B------:R-:W-:Y:S02]  /*a750*/  ISETP.GE.AND P3, PT, R52, R204.reuse, PT ;  /* 0x000000cc3400720c */ /* 0x080fe40003f66270 */
[----:B------:R-:W-:Y:S01]  /*a760*/  FSEL R181, R36, -INF , !P6 ;  /* 0xff80000024b57808 */ /* 0x000fe20007000000 */
[----:B------:R-:W-:Y:S01]  /*a770*/  HMMA.16816.F32.BF16 R184, R96, R182, R184 ;  /* 0x000000b660b8723c */ /* 0x000fe200000418b8 */
[----:B------:R-:W-:Y:S02]  /*a780*/  FSEL R178, R38, -INF , !P3 ;  /* 0xff80000026b27808 */ /* 0x000fe40005800000 */
[----:B-1----:R-:W-:Y:S02]  /*a790*/  LOP3.LUT R3, R208, 0x50, R206, 0xfe, !PT ;  /* 0x00000050d0037812 */ /* 0x002fe400078efece */
[----:B------:R-:W-:Y:S02]  /*a7a0*/  ISETP.GE.AND P6, PT, R44, R204, PT ;  /* 0x000000cc2c00720c */ /* 0x000fe40003fc6270 */
[----:B------:R-:W-:-:S02]  /*a7b0*/  ISETP.GE.AND P5, PT, R3, R205, PT ;  /* 0x000000cd0300720c */ /* 0x000fc40003fa6270 */
[-C--:B------:R-:W-:Y:S02]  /*a7c0*/  ISETP.GE.AND P2, PT, R3, R204.reuse, PT ;  /* 0x000000cc0300720c */ /* 0x080fe40003f46270 */
[----:B------:R-:W-:Y:S01]  /*a7d0*/  FSEL R207, R40, -INF , !P5 ;  /* 0xff80000028cf7808 */ /* 0x000fe20006800000 */
[----:B------:R-:W-:Y:S01]  /*a7e0*/  IMAD.SHL.U32 R40, R245, 0x100, RZ ;  /* 0x00000100f5287824 */ /* 0x000fe200078e00ff */
[----:B------:R-:W-:Y:S02]  /*a7f0*/  LOP3.LUT R3, R208, 0x60, R206, 0xfe, !PT ;  /* 0x00000060d0037812 */ /* 0x000fe400078efece */
[----:B------:R-:W-:Y:S02]  /*a800*/  FSEL R208, R46, -INF , !P4 ;  /* 0xff8000002ed07808 */ /* 0x000fe40006000000 */
[C---:B------:R-:W-:Y:S02]  /*a810*/  ISETP.GE.AND P4, PT, R3.reuse, R205, PT ;  /* 0x000000cd0300720c */ /* 0x040fe40003f86270 */
[----:B------:R-:W-:-:S02]  /*a820*/  ISETP.GE.AND P5, PT, R3, R204, PT ;  /* 0x000000cc0300720c */ /* 0x000fc40003fa6270 */
[--C-:B------:R-:W-:Y:S02]  /*a830*/  LOP3.LUT R3, R40, 0x70, R206.reuse, 0xfe, !PT ;  /* 0x0000007028037812 */ /* 0x100fe400078efece */
[----:B------:R-:W-:Y:S01]  /*a840*/  FSEL R174, R32, -INF , !P4 ;  /* 0xff80000020ae7808 */ /* 0x000fe20006000000 */
[----:B------:R-:W-:Y:S01]  /*a850*/  HMMA.16816.F32.BF16 R184, R92, R90, R184 ;  /* 0x0000005a5cb8723c */ /* 0x000fe200000418b8 */
[C---:B------:R-:W-:Y:S02]  /*a860*/  ISETP.GE.AND P3, PT, R3.reuse, R205, PT ;  /* 0x000000cd0300720c */ /* 0x040fe40003f66270 */
[----:B------:R-:W-:Y:S02]  /*a870*/  LOP3.LUT R32, R40, 0x80, R206, 0xfe, !PT ;  /* 0x0000008028207812 */ /* 0x000fe400078efece */
[----:B------:R-:W-:Y:S02]  /*a880*/  FSEL R179, R42, -INF , !P2 ;  /* 0xff8000002ab37808 */ /* 0x000fe40005000000 */
[----:B------:R-:W-:-:S02]  /*a890*/  ISETP.GE.AND P4, PT, R3, R204, PT ;  /* 0x000000cc0300720c */ /* 0x000fc40003f86270 */
[----:B------:R-:W-:Y:S02]  /*a8a0*/  FSEL R58, R30, -INF , !P6 ;  /* 0xff8000001e3a7808 */ /* 0x000fe40007000000 */
[----:B------:R-:W-:Y:S02]  /*a8b0*/  FSEL R60, R24, -INF , !P3 ;  /* 0xff800000183c7808 */ /* 0x000fe40005800000 */
[-C--:B------:R-:W-:Y:S02]  /*a8c0*/  ISETP.GE.AND P2, PT, R44, R205.reuse, PT ;  /* 0x000000cd2c00720c */ /* 0x080fe40003f46270 */
[--C-:B------:R-:W-:Y:S02]  /*a8d0*/  LOP3.LUT R36, R40, 0x78, R206.reuse, 0xfe, !PT ;  /* 0x0000007828247812 */ /* 0x100fe400078efece */
[----:B------:R-:W-:Y:S02]  /*a8e0*/  ISETP.GE.AND P6, PT, R32, R205, PT ;  /* 0x000000cd2000720c */ /* 0x000fe40003fc6270 */
[----:B------:R-:W-:-:S02]  /*a8f0*/  LOP3.LUT R24, R40, 0x88, R206, 0xfe, !PT ;  /* 0x0000008828187812 */ /* 0x000fc400078efece */
[----:B------:R-:W-:Y:S02]  /*a900*/  FSEL R3, R34, -INF , !P5 ;  /* 0xff80000022037808 */ /* 0x000fe40006800000 */
[----:B------:R-:W-:Y:S02]  /*a910*/  FSEL R62, R26, -INF , !P4 ;  /* 0xff8000001a3e7808 */ /* 0x000fe40006000000 */
[-C--:B------:R-:W-:Y:S02]  /*a920*/  ISETP.GE.AND P5, PT, R36, R205.reuse, PT ;  /* 0x000000cd2400720c */ /* 0x080fe40003fa6270 */
[----:B------:R-:W-:Y:S02]  /*a930*/  FSEL R56, R28, -INF , !P2 ;  /* 0xff8000001c387808 */ /* 0x000fe40005000000 */
[----:B------:R-:W-:Y:S02]  /*a940*/  ISETP.GE.AND P3, PT, R32, R204, PT ;  /* 0x000000cc2000720c */ /* 0x000fe40003f66270 */
[----:B------:R-:W-:-:S02]  /*a950*/  ISETP.GE.AND P4, PT, R24, R205, PT ;  /* 0x000000cd1800720c */ /* 0x000fc40003f86270 */
[----:B------:R-:W-:Y:S02]  /*a960*/  FSEL R68, R16, -INF , !P6 ;  /* 0xff80000010447808 */ /* 0x000fe40007000000 */
[----:B------:R-:W-:Y:S02]  /*a970*/  ISETP.GE.AND P2, PT, R36, R204, PT ;  /* 0x000000cc2400720c */ /* 0x000fe40003f46270 */
[C-C-:B------:R-:W-:Y:S02]  /*a980*/  LOP3.LUT R28, R40.reuse, 0x90, R206.reuse, 0xfe, !PT ;  /* 0x00000090281c7812 */ /* 0x140fe400078efece */
[----:B------:R-:W-:Y:S02]  /*a990*/  LOP3.LUT R16, R40, 0x98, R206, 0xfe, !PT ;  /* 0x0000009828107812 */ /* 0x000fe400078efece */
[----:B------:R-:W-:Y:S02]  /*a9a0*/  FSEL R64, R20, -INF , !P5 ;  /* 0xff80000014407808 */ /* 0x000fe40006800000 */
[----:B------:R-:W-:-:S02]  /*a9b0*/  FSEL R70, R18, -INF , !P3 ;  /* 0xff80000012467808 */ /* 0x000fc40005800000 */
[----:B------:R-:W-:Y:S02]  /*a9c0*/  FSEL R72, R12, -INF , !P4 ;  /* 0xff8000000c487808 */ /* 0x000fe40006000000 */
[-C--:B------:R-:W-:Y:S02]  /*a9d0*/  ISETP.GE.AND P5, PT, R24, R204.reuse, PT ;  /* 0x000000cc1800720c */ /* 0x080fe40003fa6270 */
[----:B------:R-:W-:Y:S02]  /*a9e0*/  FSEL R66, R22, -INF , !P2 ;  /* 0xff80000016427808 */ /* 0x000fe40005000000 */
[-C--:B------:R-:W-:Y:S02]  /*a9f0*/  ISETP.GE.AND P6, PT, R28, R204.reuse, PT ;  /* 0x000000cc1c00720c */ /* 0x080fe40003fc6270 */
[C---:B------:R-:W-:Y:S02]  /*aa00*/  ISETP.GE.AND P3, PT, R16.reuse, R205, PT ;  /* 0x000000cd1000720c */ /* 0x040fe40003f66270 */
[----:B------:R-:W-:-:S02]  /*aa10*/  ISETP.GE.AND P4, PT, R16, R204, PT ;  /* 0x000000cc1000720c */ /* 0x000fc40003f86270 */
[----:B------:R-:W-:Y:S02]  /*aa20*/  ISETP.GE.AND P2, PT, R28, R205, PT ;  /* 0x000000cd1c00720c */ /* 0x000fe40003f46270 */
[C-C-:B------:R-:W-:Y:S02]  /*aa30*/  LOP3.LUT R20, R40.reuse, 0xa0, R206.reuse, 0xfe, !PT ;  /* 0x000000a028147812 */ /* 0x140fe400078efece */
[C-C-:B------:R-:W-:Y:S02]  /*aa40*/  LOP3.LUT R16, R40.reuse, 0xa8, R206.reuse, 0xfe, !PT ;  /* 0x000000a828107812 */ /* 0x140fe400078efece */
[----:B------:R-:W-:Y:S02]  /*aa50*/  LOP3.LUT R12, R40, 0xb0, R206, 0xfe, !PT ;  /* 0x000000b0280c7812 */ /* 0x000fe400078efece */
[----:B------:R-:W-:Y:S02]  /*aa60*/  FSEL R74, R14, -INF , !P5 ;  /* 0xff8000000e4a7808 */ /* 0x000fe40006800000 */
[----:B------:R-:W-:-:S02]  /*aa70*/  FSEL R78, R10, -INF , !P6 ;  /* 0xff8000000a4e7808 */ /* 0x000fc40007000000 */
[----:B------:R-:W-:Y:S02]  /*aa80*/  FSEL R84, R4, -INF , !P3 ;  /* 0xff80000004547808 */ /* 0x000fe40005800000 */
[----:B------:R-:W-:Y:S02]  /*aa90*/  FSEL R85, R6, -INF , !P4 ;  /* 0xff80000006557808 */ /* 0x000fe40006000000 */
[-C--:B------:R-:W-:Y:S02]  /*aaa0*/  ISETP.GE.AND P5, PT, R20, R205.reuse, PT ;  /* 0x000000cd1400720c */ /* 0x080fe40003fa6270 */
[----:B------:R-:W-:Y:S02]  /*aab0*/  FSEL R76, R8, -INF , !P2 ;  /* 0xff800000084c7808 */ /* 0x000fe40005000000 */
[C---:B------:R-:W-:Y:S02]  /*aac0*/  ISETP.GE.AND P6, PT, R16.reuse, R205, PT ;  /* 0x000000cd1000720c */ /* 0x040fe40003fc6270 */
        /* <DEDUP_REMOVED lines=8> */
[-C--:B------:R-:W-:Y:S02]  /*ab50*/  ISETP.GE.AND P2, PT, R20, R204.reuse, PT ;  /* 0x000000cc1400720c */ /* 0x080fe40003f46270 */
[-C--:B------:R-:W-:Y:S02]  /*ab60*/  ISETP.GE.AND P5, PT, R12, R204.reuse, PT ;  /* 0x000000cc0c00720c */ /* 0x080fe40003fa6270 */
[-C--:B------:R-:W-:Y:S02]  /*ab70*/  ISETP.GE.AND P6, PT, R8, R204.reuse, PT ;  /* 0x000000cc0800720c */ /* 0x080fe40003fc6270 */
[C---:B------:R-:W-:Y:S02]  /*ab80*/  ISETP.GE.AND P3, PT, R4.reuse, R205, PT ;  /* 0x000000cd0400720c */ /* 0x040fe40003f66270 */
[----:B------:R-:W-:-:S02]  /*ab90*/  ISETP.GE.AND P4, PT, R4, R204, PT ;  /* 0x000000cc0400720c */ /* 0x000fc40003f86270 */
[C-C-:B------:R-:W-:Y:S02]  /*aba0*/  LOP3.LUT R6, R40.reuse, 0xc8, R206.reuse, 0xfe, !PT ;  /* 0x000000c828067812 */ /* 0x140fe400078efece */
[----:B------:R-:W-:Y:S02]  /*abb0*/  LOP3.LUT R4, R40, 0xd0, R206, 0xfe, !PT ;  /* 0x000000d028047812 */ /* 0x000fe400078efece */
[----:B------:R-:W-:Y:S02]  /*abc0*/  FSEL R170, R170, -INF , !P2 ;  /* 0xff800000aaaa7808 */ /* 0x000fe40005000000 */
[----:B------:R-:W-:Y:S02]  /*abd0*/  FSEL R126, R126, -INF , !P5 ;  /* 0xff8000007e7e7808 */ /* 0x000fe40006800000 */
[----:B------:R-:W-:Y:S02]  /*abe0*/  FSEL R122, R122, -INF , !P6 ;  /* 0xff8000007a7a7808 */ /* 0x000fe40007000000 */
[----:B------:R-:W-:-:S02]  /*abf0*/  FSEL R116, R116, -INF , !P3 ;  /* 0xff80000074747808 */ /* 0x000fc40005800000 */
[-C--:B------:R-:W-:Y:S02]  /*ac00*/  ISETP.GE.AND P2, PT, R8, R205.reuse, PT ;  /* 0x000000cd0800720c */ /* 0x080fe40003f46270 */
[-C--:B------:R-:W-:Y:S02]  /*ac10*/  ISETP.GE.AND P5, PT, R6, R205.reuse, PT ;  /* 0x000000cd0600720c */ /* 0x080fe40003fa6270 */
[C---:B------:R-:W-:Y:S02]  /*ac20*/  ISETP.GE.AND P6, PT, R4.reuse, R205, PT ;  /* 0x000000cd0400720c */ /* 0x040fe40003fc6270 */
[----:B------:R-:W-:Y:S02]  /*ac30*/  ISETP.GE.AND P3, PT, R4, R204, PT ;  /* 0x000000cc0400720c */ /* 0x000fe40003f66270 */
        /* <DEDUP_REMOVED lines=8> */
[----:B------:R-:W-:Y:S02]  /*acc0*/  LOP3.LUT R4, R40, 0xe8, R206, 0xfe, !PT ;  /* 0x000000e828047812 */ /* 0x000fe400078efece */
[----:B------:R-:W-:Y:S02]  /*acd0*/  FSEL R114, R114, -INF , !P2 ;  /* 0xff80000072727808 */ /* 0x000fe40005000000 */
[----:B------:R-:W-:Y:S02]  /*ace0*/  FSEL R110, R110, -INF , !P3 ;  /* 0xff8000006e6e7808 */ /* 0x000fe40005800000 */
[----:B------:R-:W-:Y:S02]  /*acf0*/  FSEL R104, R104, -INF , !P4 ;  /* 0xff80000068687808 */ /* 0x000fe40006000000 */
[-C--:B------:R-:W-:Y:S02]  /*ad00*/  ISETP.GE.AND P2, PT, R6, R205.reuse, PT ;  /* 0x000000cd0600720c */ /* 0x080fe40003f46270 */
[----:B------:R-:W-:-:S02]  /*ad10*/  ISETP.GE.AND P3, PT, R4, R205, PT ;  /* 0x000000cd0400720c */ /* 0x000fc40003f66270 */
[----:B------:R-:W-:Y:S02]  /*ad20*/  ISETP.GE.AND P4, PT, R4, R204, PT ;  /* 0x000000cc0400720c */ /* 0x000fe40003f86270 */
[C---:B------:R-:W-:Y:S02]  /*ad30*/  LOP3.LUT R4, R40.reuse, 0xf0, R206, 0xfe, !PT ;  /* 0x000000f028047812 */ /* 0x040fe400078efece */
[----:B------:R-:W-:Y:S02]  /*ad40*/  LOP3.LUT R12, R40, R206, RZ, 0xfc, !PT ;  /* 0x000000ce280c7212 */ /* 0x000fe400078efcff */
[----:B------:R-:W-:Y:S02]  /*ad50*/  FSEL R106, R106, -INF , !P5 ;  /* 0xff8000006a6a7808 */ /* 0x000fe40006800000 */
[----:B------:R-:W-:Y:S02]  /*ad60*/  FSEL R100, R100, -INF , !P2 ;  /* 0xff80000064647808 */ /* 0x000fe40005000000 */
[----:B------:R-:W-:-:S02]  /*ad70*/  ISETP.GE.AND P5, PT, R4, R205, PT ;  /* 0x000000cd0400720c */ /* 0x000fc40003fa6270 */
[-C--:B------:R-:W-:Y:S02]  /*ad80*/  ISETP.GE.AND P2, PT, R4, R204.reuse, PT ;  /* 0x000000cc0400720c */ /* 0x080fe40003f46270 */
[----:B------:R-:W-:Y:S02]  /*ad90*/  IADD3 R4, R12, 0x1, RZ ;  /* 0x000000010c047810 */ /* 0x000fe40007ffe0ff */
[----:B------:R-:W-:Y:S02]  /*ada0*/  FSEL R108, R108, -INF , !P6 ;  /* 0xff8000006c6c7808 */ /* 0x000fe40007000000 */
[----:B------:R-:W-:Y:S02]  /*adb0*/  ISETP.GE.AND P6, PT, R6, R204, PT ;  /* 0x000000cc0600720c */ /* 0x000fe40003fc6270 */
[----:B------:R-:W-:Y:S02]  /*adc0*/  IADD3 R6, R12, 0x9, RZ ;  /* 0x000000090c067810 */ /* 0x000fe40007ffe0ff */
[----:B------:R-:W-:-:S02]  /*add0*/  FSEL R118, R202, -INF , !P4 ;  /* 0xff800000ca767808 */ /* 0x000fc40006000000 */
[-C--:B------:R-:W-:Y:S02]  /*ade0*/  ISETP.GE.AND P4, PT, R4, R205.reuse, PT ;  /* 0x000000cd0400720c */ /* 0x080fe40003f86270 */
[----:B------:R-:W-:Y:S02]  /*adf0*/  FSEL R172, R188, -INF , !P5 ;  /* 0xff800000bcac7808 */ /* 0x000fe40006800000 */
[----:B------:R-:W-:Y:S02]  /*ae00*/  FSEL R173, R190, -INF , !P2 ;  /* 0xff800000bead7808 */ /* 0x000fe40005000000 */
[----:B------:R-:W-:Y:S02]  /*ae10*/  ISETP.GE.AND P5, PT, R4, R204, PT ;  /* 0x000000cc0400720c */ /* 0x000fe40003fa6270 */
[----:B------:R-:W-:Y:S02]  /*ae20*/  ISETP.GE.AND P2, PT, R6, R205, PT ;  /* 0x000000cd0600720c */ /* 0x000fe40003f46270 */
[----:B------:R-:W-:-:S02]  /*ae30*/  IADD3 R4, R12, 0x11, RZ ;  /* 0x000000110c047810 */ /* 0x000fc40007ffe0ff */
[----:B------:R-:W-:Y:S02]  /*ae40*/  FSEL R10, R81, -INF , !P4 ;  /* 0xff800000510a7808 */ /* 0x000fe40006000000 */
[----:B------:R-:W-:Y:S02]  /*ae50*/  ISETP.GE.AND P4, PT, R6, R204, PT ;  /* 0x000000cc0600720c */ /* 0x000fe40003f86270 */
[----:B------:R-:W-:Y:S02]  /*ae60*/  IADD3 R14, R12, 0x19, RZ ;  /* 0x000000190c0e7810 */ /* 0x000fe40007ffe0ff */
[----:B------:R-:W-:Y:S02]  /*ae70*/  FSEL R6, R83, -INF , !P5 ;  /* 0xff80000053067808 */ /* 0x000fe40006800000 */
[----:B------:R-:W-:Y:S02]  /*ae80*/  FSEL R8, R77, -INF , !P2 ;  /* 0xff8000004d087808 */ /* 0x000fe40005000000 */
[----:B------:R-:W-:-:S02]  /*ae90*/  ISETP.GE.AND P5, PT, R4, R205, PT ;  /* 0x000000cd0400720c */ /* 0x000fc40003fa6270 */
[----:B------:R-:W-:Y:S02]  /*aea0*/  ISETP.GE.AND P2, PT, R4, R204, PT ;  /* 0x000000cc0400720c */ /* 0x000fe40003f46270 */
[----:B------:R-:W-:Y:S02]  /*aeb0*/  FSEL R4, R79, -INF , !P4 ;  /* 0xff8000004f047808 */ /* 0x000fe40006000000 */
[----:B------:R-:W-:Y:S02]  /*aec0*/  ISETP.GE.AND P4, PT, R14, R205, PT ;  /* 0x000000cd0e00720c */ /* 0x000fe40003f86270 */
[----:B------:R-:W-:Y:S02]  /*aed0*/  IADD3 R16, R12, 0x21, RZ ;  /* 0x000000210c107810 */ /* 0x000fe40007ffe0ff */
[----:B------:R-:W-:Y:S02]  /*aee0*/  FSEL R20, R73, -INF , !P5 ;  /* 0xff80000049147808 */ /* 0x000fe40006800000 */
[----:B------:R-:W-:-:S02]  /*aef0*/  FSEL R36, R75, -INF , !P2 ;  /* 0xff8000004b247808 */ /* 0x000fc40005000000 */
[----:B------:R-:W-:Y:S02]  /*af00*/  FSEL R28, R69, -INF , !P4 ;  /* 0xff800000451c7808 */ /* 0x000fe40006000000 */
        /* <DEDUP_REMOVED lines=8> */
[CC--:B------:R-:W-:Y:S02]  /*af90*/  ISETP.GE.AND P5, PT, R14.reuse, R205.reuse, PT ;  /* 0x000000cd0e00720c */ /* 0x0c0fe40003fa6270 */
[----:B------:R-:W-:Y:S02]  /*afa0*/  ISETP.GE.AND P2, PT, R14, R204, PT ;  /* 0x000000cc0e00720c */ /* 0x000fe40003f46270 */
        /* <DEDUP_REMOVED lines=13> */
[CC--:B------:R-:W-:Y:S02]  /*b080*/  ISETP.GE.AND P5, PT, R16.reuse, R205.reuse, PT ;  /* 0x000000cd1000720c */ /* 0x0c0fe40003fa6270 */
[----:B------:R-:W-:Y:S02]  /*b090*/  ISETP.GE.AND P2, PT, R16, R204, PT ;  /* 0x000000cc1000720c */ /* 0x000fe40003f46270 */
[----:B------:R-:W-:Y:S02]  /*b0a0*/  ISETP.GE.AND P4, PT, R14, R205, PT ;  /* 0x000000cd0e00720c */ /* 0x000fe40003f86270 */
[----:B------:R-:W-:Y:S02]  /*b0b0*/  IADD3 R16, R12, 0x51, RZ ;  /* 0x000000510c107810 */ /* 0x000fe40007ffe0ff */
[----:B------:R-:W-:Y:S02]  /*b0c0*/  LOP3.LUT R206, R40, 0xf8, R206, 0xfe, !PT ;  /* 0x000000f828ce7812 */ /* 0x000fe400078efece */
[----:B------:R-:W-:-:S02]  /*b0d0*/  FSEL R50, R49, -INF , !P5 ;  /* 0xff80000031327808 */ /* 0x000fc40006800000 */
[----:B------:R-:W-:Y:S02]  /*b0e0*/  FSEL R51, R51, -INF , !P2 ;  /* 0xff80000033337808 */ /* 0x000fe40005000000 */
[----:B------:R-:W-:Y:S02]  /*b0f0*/  FSEL R45, R45, -INF , !P4 ;  /* 0xff8000002d2d7808 */ /* 0x000fe40006000000 */
[-C--:B------:R-:W-:Y:S02]  /*b100*/  ISETP.GE.AND P5, PT, R14, R204.reuse, PT ;  /* 0x000000cc0e00720c */ /* 0x080fe40003fa6270 */
[C---:B------:R-:W-:Y:S02]  /*b110*/  ISETP.GE.AND P2, PT, R16.reuse, R205, PT ;  /* 0x000000cd1000720c */ /* 0x040fe40003f46270 */
[----:B------:R-:W-:Y:S02]  /*b120*/  ISETP.GE.AND P4, PT, R16, R204, PT ;  /* 0x000000cc1000720c */ /* 0x000fe40003f86270 */
[----:B------:R-:W-:-:S02]  /*b130*/  IADD3 R14, R12, 0x59, RZ ;  /* 0x000000590c0e7810 */ /* 0x000fc40007ffe0ff */
[----:B------:R-:W-:Y:S02]  /*b140*/  IADD3 R16, R12, 0x61, RZ ;  /* 0x000000610c107810 */ /* 0x000fe40007ffe0ff */
[----:B------:R-:W-:Y:S02]  /*b150*/  FSEL R102, R102, -INF , !P6 ;  /* 0xff80000066667808 */ /* 0x000fe40007000000 */
[----:B------:R-:W-:Y:S02]  /*b160*/  FSEL R112, R200, -INF , !P3 ;  /* 0xff800000c8707808 */ /* 0x000fe40005800000 */
[C---:B------:R-:W-:Y:S02]  /*b170*/  ISETP.GE.AND P6, PT, R206.reuse, R205, PT ;  /* 0x000000cdce00720c */ /* 0x040fe40003fc6270 */
[----:B------:R-:W-:Y:S02]  /*b180*/  ISETP.GE.AND P3, PT, R206, R204, PT ;  /* 0x000000ccce00720c */ /* 0x000fe40003f66270 */
[----:B------:R-:W-:-:S02]  /*b190*/  FSEL R251, R47, -INF , !P5 ;  /* 0xff8000002ffb7808 */ /* 0x000fc40006800000 */
[----:B------:R-:W-:Y:S02]  /*b1a0*/  FSEL R214, R41, -INF , !P2 ;  /* 0xff80000029d67808 */ /* 0x000fe40005000000 */
[----:B------:R-:W-:Y:S02]  /*b1b0*/  FSEL R206, R43, -INF , !P4 ;  /* 0xff8000002bce7808 */ /* 0x000fe40006000000 */
[CC--:B------:R-:W-:Y:S02]  /*b1c0*/  ISETP.GE.AND P5, PT, R14.reuse, R205.reuse, PT ;  /* 0x000000cd0e00720c */ /* 0x0c0fe40003fa6270 */
[----:B------:R-:W-:Y:S02]  /*b1d0*/  ISETP.GE.AND P2, PT, R14, R204, PT ;  /* 0x000000cc0e00720c */ /* 0x000fe40003f46270 */
[----:B------:R-:W-:Y:S02]  /*b1e0*/  ISETP.GE.AND P4, PT, R16, R205, PT ;  /* 0x000000cd1000720c */ /* 0x000fe40003f86270 */
[----:B------:R-:W-:-:S02]  /*b1f0*/  IADD3 R14, R12, 0x69, RZ ;  /* 0x000000690c0e7810 */ /* 0x000fc40007ffe0ff */
[----:B------:R-:W-:Y:S02]  /*b200*/  FSEL R212, R37, -INF , !P5 ;  /* 0xff80000025d47808 */ /* 0x000fe40006800000 */
[----:B------:R-:W-:Y:S02]  /*b210*/  FSEL R202, R39, -INF , !P2 ;  /* 0xff80000027ca7808 */ /* 0x000fe40005000000 */
[----:B------:R-:W-:Y:S02]  /*b220*/  FSEL R200, R33, -INF , !P4 ;  /* 0xff80000021c87808 */ /* 0x000fe40006000000 */
[-C--:B------:R-:W-:Y:S02]  /*b230*/  ISETP.GE.AND P5, PT, R16, R204.reuse, PT ;  /* 0x000000cc1000720c */ /* 0x080fe40003fa6270 */
[C---:B------:R-:W-:Y:S02]  /*b240*/  ISETP.GE.AND P2, PT, R14.reuse, R205, PT ;  /* 0x000000cd0e00720c */ /* 0x040fe40003f46270 */
[----:B------:R-:W-:-:S02]  /*b250*/  ISETP.GE.AND P4, PT, R14, R204, PT ;  /* 0x000000cc0e00720c */ /* 0x000fc40003f86270 */
[C---:B------:R-:W-:Y:S02]  /*b260*/  IADD3 R14, R12.reuse, 0x71, RZ ;  /* 0x000000710c0e7810 */ /* 0x040fe40007ffe0ff */
[----:B------:R-:W-:Y:S02]  /*b270*/  FSEL R190, R35, -INF , !P5 ;  /* 0xff80000023be7808 */ /* 0x000fe40006800000 */
[----:B------:R-:W-:Y:S02]  /*b280*/  IADD3 R16, R12, 0x79, RZ ;  /* 0x000000790c107810 */ /* 0x000fe40007ffe0ff */
[----:B------:R-:W-:Y:S02]  /*b290*/  ISETP.GE.AND P5, PT, R14, R205, PT ;  /* 0x000000cd0e00720c */ /* 0x000fe40003fa6270 */
[----:B------:R-:W-:Y:S02]  /*b2a0*/  FSEL R196, R29, -INF , !P2 ;  /* 0xff8000001dc47808 */ /* 0x000fe40005000000 */
[----:B------:R-:W-:-:S02]  /*b2b0*/  FSEL R188, R31, -INF , !P4 ;  /* 0xff8000001fbc7808 */ /* 0x000fc40006000000 */
[-C--:B------:R-:W-:Y:S02]  /*b2c0*/  ISETP.GE.AND P2, PT, R14, R204.reuse, PT ;  /* 0x000000cc0e00720c */ /* 0x080fe40003f46270 */
[----:B------:R-:W-:Y:S02]  /*b2d0*/  ISETP.GE.AND P4, PT, R16, R205, PT ;  /* 0x000000cd1000720c */ /* 0x000fe40003f86270 */
[----:B------:R-:W-:Y:S02]  /*b2e0*/  FSEL R180, R25, -INF , !P5 ;  /* 0xff80000019b47808 */ /* 0x000fe40006800000 */
[----:B------:R-:W-:Y:S02]  /*b2f0*/  IADD3 R14, R12, 0x81, RZ ;  /* 0x000000810c0e7810 */ /* 0x000fe40007ffe0ff */
        /* <DEDUP_REMOVED lines=8> */
[CC--:B------:R-:W-:Y:S02]  /*b380*/  ISETP.GE.AND P5, PT, R16.reuse, R205.reuse, PT ;  /* 0x000000cd1000720c */ /* 0x0c0fe40003fa6270 */
[----:B------:R-:W-:Y:S02]  /*b390*/  FSEL R57, R17, -INF , !P2 ;  /* 0xff80000011397808 */ /* 0x000fe40005000000 */
[----:B------:R-:W-:Y:S02]  /*b3a0*/  FSEL R59, R19, -INF , !P4 ;  /* 0xff800000133b7808 */ /* 0x000fe40006000000 */
[----:B------:R-:W-:Y:S02]  /*b3b0*/  ISETP.GE.AND P2, PT, R16, R204, PT ;  /* 0x000000cc1000720c */ /* 0x000fe40003f46270 */
[----:B------:R-:W-:Y:S02]  /*b3c0*/  ISETP.GE.AND P4, PT, R14, R205, PT ;  /* 0x000000cd0e00720c */ /* 0x000fe40003f86270 */
[----:B------:R-:W-:-:S02]  /*b3d0*/  FSEL R61, R13, -INF , !P5 ;  /* 0xff8000000d3d7808 */ /* 0x000fc40006800000 */
[----:B------:R-:W-:Y:S02]  /*b3e0*/  IADD3 R13, R12, 0x99, RZ ;  /* 0x000000990c0d7810 */ /* 0x000fe40007ffe0ff */
[----:B------:R-:W-:Y:S02]  /*b3f0*/  FSEL R63, R15, -INF , !P2 ;  /* 0xff8000000f3f7808 */ /* 0x000fe40005000000 */
[----:B------:R-:W-:Y:S02]  /*b400*/  FSEL R65, R9, -INF , !P4 ;  /* 0xff80000009417808 */ /* 0x000fe40006000000 */
        /* <DEDUP_REMOVED lines=48> */
[----:B------:R-:W-:Y:S02]  /*b710*/  IADD3 R5, R12, 0xe9, RZ ;  /* 0x000000e90c057810 */ /* 0x000fe40007ffe0ff */
[----:B------:R-:W-:Y:S02]  /*b720*/  FSEL R90, R107, -INF , !P5 ;  /* 0xff8000006b5a7808 */ /* 0x000fe40006800000 */
[----:B------:R-:W-:-:S02]  /*b730*/  FSEL R91, R101, -INF , !P2 ;  /* 0xff800000655b7808 */ /* 0x000fc40005000000 */
[----:B------:R-:W-:Y:S02]  /*b740*/  IADD3 R7, R12, 0xf1, RZ ;  /* 0x000000f10c077810 */ /* 0x000fe40007ffe0ff */
[CC--:B------:R-:W-:Y:S02]  /*b750*/  ISETP.GE.AND P5, PT, R5.reuse, R205.reuse, PT ;  /* 0x000000cd0500720c */ /* 0x0c0fe40003fa6270 */
[----:B------:R-:W-:Y:S02]  /*b760*/  ISETP.GE.AND P2, PT, R5, R204, PT ;  /* 0x000000cc0500720c */ /* 0x000fe40003f46270 */
[----:B------:R-:W-:Y:S02]  /*b770*/  FSEL R92, R103, -INF , !P4 ;  /* 0xff800000675c7808 */ /* 0x000fe40006000000 */
[----:B------:R-:W-:Y:S02]  /*b780*/  ISETP.GE.AND P4, PT, R7, R205, PT ;  /* 0x000000cd0700720c */ /* 0x000fe40003f86270 */
[----:B------:R-:W-:-:S02]  /*b790*/  FSEL R93, R201, -INF , !P5 ;  /* 0xff800000c95d7808 */ /* 0x000fc40006800000 */
[----:B------:R-:W-:Y:S02]  /*b7a0*/  FSEL R94, R203, -INF , !P2 ;  /* 0xff800000cb5e7808 */ /* 0x000fe40005000000 */
[-C--:B------:R-:W-:Y:S02]  /*b7b0*/  ISETP.GE.AND P5, PT, R7, R204.reuse, PT ;  /* 0x000000cc0700720c */ /* 0x080fe40003fa6270 */
[C---:B------:R-:W-:Y:S02]  /*b7c0*/  ISETP.GE.AND P2, PT, R12.reuse, R205, PT ;  /* 0x000000cd0c00720c */ /* 0x040fe40003f46270 */
[C---:B------:R-:W-:Y:S02]  /*b7d0*/  IADD3 R5, R12.reuse, 0xf9, RZ ;  /* 0x000000f90c057810 */ /* 0x040fe40007ffe0ff */
[----:B------:R-:W-:Y:S02]  /*b7e0*/  FSEL R95, R189, -INF , !P4 ;  /* 0xff800000bd5f7808 */ /* 0x000fe40006000000 */
        /* <DEDUP_REMOVED lines=9> */
[----:B------:R-:W-:Y:S01]  /*b880*/  FSEL R107, R187, -INF , !P2 ;  /* 0xff800000bb6b7808 */ /* 0x000fe20005000000 */
[----:B------:R-:W-:Y:S05]  /*b890*/  @!P1 BRA `(.L_x_2240) ;  /* 0x000007c000009947 */ /* 0x000fea0003800000 */
[----:B------:R-:W-:Y:S01]  /*b8a0*/  ULDC UR6, c[0x0][0x198] ;  /* 0x0000660000067ab9 */ /* 0x000fe20000000800 */
[----:B------:R-:W-:Y:S05]  /*b8b0*/  @!P0 BRA `(.L_x_2241) ;  /* 0x000003a000008947 */ /* 0x000fea0003800000 */
[----:B------:R-:W-:Y:S02]  /*b8c0*/  IABS R9, c[0x0][0x2d0] ;  /* 0x0000b40000097a13 */ /* 0x000fe40000000000 */
[----:B------:R-:W-:Y:S02]  /*b8d0*/  IADD3 R16, R40, -0x100, RZ ;  /* 0xffffff0028107810 */ /* 0x000fe40007ffe0ff */
[----:B------:R-:W1:Y:S01]  /*b8e0*/  I2F.RP R18, R9 ;  /* 0x0000000900127306 */ /* 0x000e620000209400 */
[----:B------:R-:W-:-:S02]  /*b8f0*/  IABS R14, R40 ;  /* 0x00000028000e7213 */ /* 0x000fc40000000000 */
        /* <DEDUP_REMOVED lines=11> */
[----:B------:R-:W-:-:S04]  /*b9b0*/  IMAD.HI.U32 R15, R15, R12, RZ ;  /* 0x0000000c0f0f7227 */ /* 0x000fc800078e00ff */
[----:B------:R-:W-:Y:S01]  /*b9c0*/  IMAD.MOV R13, RZ, RZ, -R17 ;  /* 0x000000ffff0d7224 */ /* 0x000fe200078e0a11 */
[----:B------:R-:W-:-:S03]  /*b9d0*/  IADD3 R11, -R15, RZ, RZ ;  /* 0x000000ff0f0b7210 */ /* 0x000fc60007ffe1ff */
[C---:B------:R-:W-:Y:S02]  /*b9e0*/  IMAD R13, R9.reuse, R13, R14 ;  /* 0x0000000d090d7224 */ /* 0x040fe400078e020e */
[C---:B------:R-:W-:Y:S01]  /*b9f0*/  IMAD R11, R9.reuse, R11, R12 ;  /* 0x0000000b090b7224 */ /* 0x040fe200078e020c */
[----:B------:R-:W-:Y:S02]  /*ba00*/  LOP3.LUT R12, RZ, c[0x0][0x2d0], RZ, 0x33, !PT ;  /* 0x0000b400ff0c7a12 */ /* 0x000fe400078e33ff */
        /* <DEDUP_REMOVED lines=8> */
[----:B------:R-:W-:Y:S02]  /*ba90*/  LOP3.LUT R9, R40, c[0x0][0x2d0], RZ, 0x3c, !PT ;  /* 0x0000b40028097a12 */ /* 0x000fe400078e3cff */
[----:B------:R-:W-:-:S02]  /*baa0*/  ISETP.NE.AND P2, PT, RZ, c[0x0][0x2d0], PT ;  /* 0x0000b400ff007a0c */ /* 0x000fc40003f45270 */
[----:B------:R-:W-:-:S05]  /*bab0*/  ISETP.GE.AND P3, PT, R9, RZ, PT ;  /* 0x000000ff0900720c */ /* 0x000fca0003f66270 */
[----:B------:R-:W-:Y:S02]  /*bac0*/  @P6 IADD3 R17, R17, 0x1, RZ ;  /* 0x0000000111116810 */ /* 0x000fe40007ffe0ff */
[----:B------:R-:W-:Y:S02]  /*bad0*/  @P5 IADD3 R15, R15, 0x1, RZ ;  /* 0x000000010f0f5810 */ /* 0x000fe40007ffe0ff */
[----:B------:R-:W-:-:S03]  /*bae0*/  MOV R9, R17 ;  /* 0x0000001100097202 */ /* 0x000fc60000000f00 */
[----:B------:R-:W-:Y:S02]  /*baf0*/  @!P1 IMAD.MOV R15, RZ, RZ, -R15 ;  /* 0x000000ffff0f9224 */ /* 0x000fe400078e0a0f */
[----:B------:R-:W-:-:S05]  /*bb00*/  @!P3 IMAD.MOV R9, RZ, RZ, -R9 ;  /* 0x000000ffff09b224 */ /* 0x000fca00078e0a09 */
[C---:B------:R-:W-:Y:S02]  /*bb10*/  SEL R9, R12.reuse, R9, !P2 ;  /* 0x000000090c097207 */ /* 0x040fe40005000000 */
[----:B------:R-:W-:-:S03]  /*bb20*/  SEL R12, R12, R15, !P2 ;  /* 0x0000000f0c0c7207 */ /* 0x000fc60005000000 */
[----:B------:R-:W-:-:S04]  /*bb30*/  IMAD.WIDE R16, R9, 0x4, R248 ;  /* 0x0000000409107825 */ /* 0x000fc800078e02f8 */
[----:B------:R-:W-:Y:S01]  /*bb40*/  IMAD.WIDE R14, R12, 0x4, R248 ;  /* 0x000000040c0e7825 */ /* 0x000fe200078e02f8 */
[----:B------:R-:W2:Y:S04]  /*bb50*/  LDG.E R11, [R16.64] ;  /* 0x0000000c100b7981 */ /* 0x000ea8000c1e1900 */
[----:B------:R1:W2:Y:S01]  /*bb60*/  LDG.E R13, [R14.64] ;  /* 0x0000000c0e0d7981 */ /* 0x0002a2000c1e1900 */
[----:B------:R-:W-:Y:S01]  /*bb70*/  IADD3 R9, R9, -R12, RZ ;  /* 0x8000000c09097210 */ /* 0x000fe20007ffe0ff */
[----:B------:R-:W-:-:S04]  /*bb80*/  IMAD.MOV.U32 R12, RZ, RZ, c[0x0][0x2d0] ;  /* 0x0000b400ff0c7624 */ /* 0x000fc800078e00ff */
[----:B------:R-:W-:-:S05]  /*bb90*/  IMAD R12, R9, R12, -0x100 ;  /* 0xffffff00090c7424 */ /* 0x000fca00078e020c */
[----:B------:R-:W-:-:S05]  /*bba0*/  SHF.R.S32.HI R9, RZ, 0x1f, R12 ;  /* 0x0000001fff097819 */ /* 0x000fca000001140c */
[----:B------:R-:W-:-:S04]  /*bbb0*/  IMAD R9, R9, c[0x0][0x198], RZ ;  /* 0x0000660009097a24 */ /* 0x000fc800078e02ff */
[C---:B------:R-:W-:Y:S02]  /*bbc0*/  IMAD R9, R12.reuse, c[0x0][0x19c], R9 ;  /* 0x000067000c097a24 */ /* 0x040fe400078e0209 */
[----:B-1----:R-:W-:-:S05]  /*bbd0*/  IMAD.WIDE.U32 R14, R12, c[0x0][0x198], RZ ;  /* 0x000066000c0e7a25 */ /* 0x002fca00078e00ff */
[----:B------:R-:W-:Y:S01]  /*bbe0*/  IADD3 R15, R15, R9, RZ ;  /* 0x000000090f0f7210 */ /* 0x000fe20007ffe0ff */
[----:B--2---:R-:W-:-:S04]  /*bbf0*/  IMAD.IADD R13, R13, 0x1, -R11 ;  /* 0x000000010d0d7824 */ /* 0x004fc800078e0a0b */
[----:B------:R-:W-:Y:S01]  /*bc00*/  IMAD.WIDE.U32 R14, R13, c[0x0][0x180], R14 ;  /* 0x000060000d0e7a25 */ /* 0x000fe200078e000e */
[----:B------:R-:W-:-:S05]  /*bc10*/  SHF.R.S32.HI R11, RZ, 0x1f, R13 ;  /* 0x0000001fff0b7819 */ /* 0x000fca000001140d */
[----:B------:R-:W-:-:S04]  /*bc20*/  IMAD R11, R11, c[0x0][0x180], RZ ;  /* 0x000060000b0b7a24 */ /* 0x000fc800078e02ff */
[----:B------:R-:W-:-:S04]  /*bc30*/  IMAD R11, R13, c[0x0][0x184], R11 ;  /* 0x000061000d0b7a24 */ /* 0x000fc800078e020b */
[----:B------:R-:W-:Y:S01]  /*bc40*/  IMAD.IADD R11, R15, 0x1, R11 ;  /* 0x000000010f0b7824 */ /* 0x000fe200078e020b */
[----:B------:R-:W-:Y:S05]  /*bc50*/  BRA `(.L_x_2242) ;  /* 0x0000004000007947 */ /* 0x000fea0003800000 */
.L_x_2241:
[----:B------:R-:W-:-:S04]  /*bc60*/  ULEA UR5, -UR6, URZ, 0x8 ;  /* 0x0000003f06057291 */ /* 0x000fc8000f8e413f */
[----:B------:R-:W-:Y:S02]  /*bc70*/  USHF.R.S32.HI UR4, URZ, 0x1f, UR5 ;  /* 0x0000001f3f047899 */ /* 0x000fe40008011405 */
[----:B------:R-:W-:-:S04]  /*bc80*/  MOV R14, UR5 ;  /* 0x00000005000e7c02 */ /* 0x000fc80008000f00 */
[----:B------:R-:W-:Y:S02]  /*bc90*/  MOV R11, UR4 ;  /* 0x00000004000b7c02 */ /* 0x000fe40008000f00 */
.L_x_2242:
[----:B------:R-:W-:Y:S01]  /*bca0*/  IADD3 R14, P1, R165, R14, RZ ;  /* 0x0000000ea50e7210 */ /* 0x000fe20007f3e0ff */
[----:B------:R-:W-:Y:S02]  /*bcb0*/  USHF.L.U32 UR7, UR6, 0x5, URZ ;  /* 0x0000000506077899 */ /* 0x000fe4000800063f */
[----:B------:R-:W-:Y:S02]  /*bcc0*/  ULDC UR4, c[0x0][0x19c] ;  /* 0x0000670000047ab9 */ /* 0x000fe40000000800 */
[----:B------:R-:W-:Y:S01]  /*bcd0*/  IMAD.X R11, R164, 0x1, R11, P1 ;  /* 0x00000001a40b7824 */ /* 0x000fe200008e060b */
[C---:B------:R-:W-:Y:S01]  /*bce0*/  LEA R250, P1, R14.reuse, c[0x0][0x168], 0x1 ;  /* 0x00005a000efa7a11 */ /* 0x040fe200078208ff */
[----:B------:R-:W-:Y:S02]  /*bcf0*/  UMOV UR5, 0x5 ;  /* 0x0000000500057882 */ /* 0x000fe40000000000 */
[----:B------:R-:W-:Y:S01]  /*bd00*/  USHF.L.U64.HI UR4, UR6, UR5, UR4 ;  /* 0x0000000506047299 */ /* 0x000fe20008010204 */
[----:B------:R-:W-:Y:S01]  /*bd10*/  LEA.HI.X R247, R14, c[0x0][0x16c], R11, 0x1, P1 ;  /* 0x00005b000ef77a11 */ /* 0x000fe200008f0c0b */
        /* <DEDUP_REMOVED lines=52> */
.L_x_2240:
[----:B------:R-:W2:Y:S04]  /*c060*/  LDL.LU R9, [R1+0x8] ;  /* 0x0000080001097983 */ /* 0x000ea80000300800 */
[----:B---3--:R-:W3:Y:S04]  /*c070*/  LDL.LU R16, [R1+0x30] ;  /* 0x0000300001107983 */ /* 0x008ee80000300800 */
[----:B------:R-:W4:Y:S04]  /*c080*/  LDL.LU R15, [R1+0x2c] ;  /* 0x00002c00010f7983 */ /* 0x000f280000300800 */
[----:B------:R-:W5:Y:S04]  /*c090*/  LDL.LU R14, [R1+0x28] ;  /* 0x00002800010e7983 */ /* 0x000f680000300800 */
[----:B------:R-:W5:Y:S04]  /*c0a0*/  LDL.LU R24, [R1+0x24] ;  /* 0x0000240001187983 */ /* 0x000f680000300800 */
[----:B------:R-:W5:Y:S04]  /*c0b0*/  LDL.LU R32, [R1+0x20] ;  /* 0x0000200001207983 */ /* 0x000f680000300800 */
[----:B------:R-:W5:Y:S04]  /*c0c0*/  LDL.LU R40, [R1+0x1c] ;  /* 0x00001c0001287983 */ /* 0x000f680000300800 */
[----:B------:R-:W5:Y:S04]  /*c0d0*/  LDL.LU R49, [R1+0x18] ;  /* 0x0000180001317983 */ /* 0x000f680000300800 */
[----:B------:R-:W5:Y:S01]  /*c0e0*/  LDL.LU R53, [R1+0x14] ;  /* 0x0000140001357983 */ /* 0x000f620000300800 */
[----:B------:R-:W-:-:S02]  /*c0f0*/  MOV R195, R34 ;  /* 0x0000002200c37202 */ /* 0x000fc40000000f00 */
[----:B------:R-:W-:Y:S01]  /*c100*/  MOV R187, R38 ;  /* 0x0000002600bb7202 */ /* 0x000fe20000000f00 */
[----:B------:R-:W5:Y:S04]  /*c110*/  LDL.LU R194, [R1+0x10] ;  /* 0x0000100001c27983 */ /* 0x000f680000300800 */
[----:B------:R-:W5:Y:S01]  /*c120*/  LDL.LU R192, [R1+0xc] ;  /* 0x00000c0001c07983 */ /* 0x000f620000300800 */
[----:B------:R-:W-:-:S04]  /*c130*/  FMNMX.FTZ R12, R0, R5, !PT ;  /* 0x00000005000c7209 */ /* 0x000fc80007810000 */
[----:B------:R-:W-:Y:S02]  /*c140*/  FMNMX.FTZ R12, R6, R12, !PT ;  /* 0x0000000c060c7209 */ /* 0x000fe40007810000 */
[----:B------:R-:W-:-:S04]  /*c150*/  FMNMX.FTZ R13, R2, R7, !PT ;  /* 0x00000007020d7209 */ /* 0x000fc80007810000 */
[----:B------:R-:W-:Y:S02]  /*c160*/  FMNMX.FTZ R13, R10, R13, !PT ;  /* 0x0000000d0a0d7209 */ /* 0x000fe40007810000 */
[----:B------:R-:W-:Y:S02]  /*c170*/  MOV R193, R44 ;  /* 0x0000002c00c17202 */ /* 0x000fe40000000f00 */
[----:B------:R-:W-:Y:S02]  /*c180*/  MOV R191, R46 ;  /* 0x0000002e00bf7202 */ /* 0x000fe40000000f00 */
[----:B------:R-:W-:Y:S02]  /*c190*/  MOV R185, R54 ;  /* 0x0000003600b97202 */ /* 0x000fe40000000f00 */
[----:B------:R-:W-:Y:S02]  /*c1a0*/  MOV R184, R55 ;  /* 0x0000003700b87202 */ /* 0x000fe40000000f00 */
[----:B------:R-:W-:-:S02]  /*c1b0*/  MOV R171, R51 ;  /* 0x0000003300ab7202 */ /* 0x000fc40000000f00 */
[----:B------:R-:W-:Y:S02]  /*c1c0*/  MOV R186, R42 ;  /* 0x0000002a00ba7202 */ /* 0x000fe40000000f00 */
[----:B------:R-:W-:Y:S02]  /*c1d0*/  MOV R183, R50 ;  /* 0x0000003200b77202 */ /* 0x000fe40000000f00 */
[----:B------:R-:W-:Y:S02]  /*c1e0*/  MOV R182, R45 ;  /* 0x0000002d00b67202 */ /* 0x000fe40000000f00 */
[----:B--2---:R-:W-:Y:S02]  /*c1f0*/  MOV R189, R9 ;  /* 0x0000000900bd7202 */ /* 0x004fe40000000f00 */
[----:B----4-:R-:W-:-:S04]  /*c200*/  FMNMX.FTZ R12, R15, R12, !PT ;  /* 0x0000000c0f0c7209 */ /* 0x010fc80007810000 */
[----:B------:R-:W-:Y:S02]  /*c210*/  FMNMX.FTZ R12, R4, R12, !PT ;  /* 0x0000000c040c7209 */ /* 0x000fe40007810000 */
[----:B---3--:R-:W-:Y:S02]  /*c220*/  FMNMX.FTZ R13, R16, R13, !PT ;  /* 0x0000000d100d7209 */ /* 0x008fe40007810000 */
[----:B-----5:R-:W-:Y:S02]  /*c230*/  FMNMX.FTZ R12, R32, R12, !PT ;  /* 0x0000000c200c7209 */ /* 0x020fe40007810000 */
        /* <DEDUP_REMOVED lines=129> */
[----:B--2---:R-:W-:-:S04]  /*ca50*/  FMNMX.FTZ R164, R11, R164, !PT ;  /* 0x000000a40ba47209 */ /* 0x004fc80007810000 */
[----:B------:R-:W-:Y:S02]  /*ca60*/  FSEL R119, R119, RZ, P1 ;  /* 0x000000ff77777208 */ /* 0x000fe40000800000 */
[C---:B------:R-:W-:Y:S01]  /*ca70*/  FSETP.NEU.FTZ.AND P2, PT, R164.reuse, -INF , PT ;  /* 0xff800000a400780b */ /* 0x040fe20003f5d000 */
[C---:B------:R-:W-:Y:S02]  /*ca80*/  FMUL.FTZ R129, R164.reuse, c[0x0][0x23c] ;  /* 0x00008f00a4817a20 */ /* 0x040fe40000410000 */
[----:B------:R-:W-:Y:S01]  /*ca90*/  FFMA.FTZ R117, R5, c[0x0][0x23c], -R119 ;  /* 0x00008f0005757a23 */ /* 0x000fe20000010877 */
[----:B------:R-:W-:Y:S02]  /*caa0*/  FSEL R5, R164, RZ, P2 ;  /* 0x000000ffa4057208 */ /* 0x000fe40001000000 */
[----:B------:R-:W-:-:S03]  /*cab0*/  FSEL R129, R129, RZ, P2 ;  /* 0x000000ff81817208 */ /* 0x000fc60001000000 */
[----:B------:R-:W-:Y:S02]  /*cac0*/  FADD.FTZ R5, R2, -R5 ;  /* 0x8000000502057221 */ /* 0x000fe40000010000 */
[----:B------:R-:W-:Y:S01]  /*cad0*/  FFMA.FTZ R2, R4, c[0x0][0x23c], -R119 ;  /* 0x00008f0004027a23 */ /* 0x000fe20000010877 */
[----:B------:R-:W-:Y:S01]  /*cae0*/  FSEL R4, R131, RZ, P1 ;  /* 0x000000ff83047208 */ /* 0x000fe20000800000 */
[----:B------:R-:W-:Y:S02]  /*caf0*/  FFMA.FTZ R123, R16, c[0x0][0x23c], -R129 ;  /* 0x00008f00107b7a23 */ /* 0x000fe40000010881 */
[----:B------:R-:W1:Y:S02]  /*cb00*/  LDSM.16.MT88.4 R16, [R234+0xa000] ;  /* 0x00a00000ea10783b */ /* 0x000e640000004200 */
[----:B------:R-:W-:Y:S02]  /*cb10*/  FADD.FTZ R4, R0, -R4 ;  /* 0x8000000400047221 */ /* 0x000fe40000010000 */
[----:B------:R-:W-:-:S02]  /*cb20*/  FMUL.FTZ R5, R5, c[0x0][0x23c] ;  /* 0x00008f0005057a20 */ /* 0x000fc40000410000 */
[----:B------:R-:W-:Y:S02]  /*cb30*/  FMUL.FTZ R4, R4, c[0x0][0x23c] ;  /* 0x00008f0004047a20 */ /* 0x000fe40000410000 */
[----:B------:R-:W-:Y:S01]  /*cb40*/  FFMA.FTZ R127, R7, c[0x0][0x23c], -R129 ;  /* 0x00008f00077f7a23 */ /* 0x000fe20000010881 */
[----:B------:R-:W-:Y:S01]  /*cb50*/  MUFU.EX2 R169, R5 ;  /* 0x0000000500a97308 */ /* 0x000fe20000000800 */
[----:B------:R-:W-:Y:S02]  /*cb60*/  FFMA.FTZ R115, R6, c[0x0][0x23c], -R119 ;  /* 0x00008f0006737a23 */ /* 0x000fe40000010877 */
[--C-:B------:R-:W-:Y:S02]  /*cb70*/  FFMA.FTZ R125, R10, c[0x0][0x23c], -R129.reuse ;  /* 0x00008f000a7d7a23 */ /* 0x100fe40000010881 */
[----:B------:R-:W-:Y:S02]  /*cb80*/  FFMA.FTZ R121, R8, c[0x0][0x23c], -R129 ;  /* 0x00008f0008797a23 */ /* 0x000fe40000010881 */
[----:B------:R-:W-:Y:S01]  /*cb90*/  FFMA.FTZ R113, R15, c[0x0][0x23c], -R119 ;  /* 0x00008f000f717a23 */ /* 0x000fe20000010877 */
[----:B------:R2:W-:Y:S08]  /*cba0*/  MUFU.EX2 R165, R4 ;  /* 0x0000000400a57308 */ /* 0x0005f00000000800 */
[----:B------:R-:W-:Y:S01]  /*cbb0*/  MUFU.EX2 R127, R127 ;  /* 0x0000007f007f7308 */ /* 0x000fe20000000800 */
[----:B--2---:R-:W2:Y:S07]  /*cbc0*/  LDSM.16.MT88.4 R4, [R232+0xa000] ;  /* 0x00a00000e804783b */ /* 0x004eae0000004200 */
[----:B------:R-:W3:Y:S08]  /*cbd0*/  MUFU.EX2 R125, R125 ;  /* 0x0000007d007d7308 */ /* 0x000ef00000000800 */
[----:B------:R-:W-:Y:S08]  /*cbe0*/  MUFU.EX2 R123, R123 ;  /* 0x0000007b007b7308 */ /* 0x000ff00000000800 */
[----:B------:R-:W-:Y:S08]  /*cbf0*/  MUFU.EX2 R121, R121 ;  /* 0x0000007900797308 */ /* 0x000ff00000000800 */
[----:B------:R-:W-:Y:S08]  /*cc00*/  MUFU.EX2 R117, R117 ;  /* 0x0000007500757308 */ /* 0x000ff00000000800 */
[----:B------:R-:W4:Y:S08]  /*cc10*/  MUFU.EX2 R115, R115 ;  /* 0x0000007300737308 */ /* 0x000f300000000800 */
[----:B------:R-:W-:Y:S08]  /*cc20*/  MUFU.EX2 R113, R113 ;  /* 0x0000007100717308 */ /* 0x000ff00000000800 */
[----:B------:R-:W5:Y:S01]  /*cc30*/  MUFU.EX2 R2, R2 ;  /* 0x0000000200027308 */ /* 0x000f620000000800 */
[----:B------:R-:W-:Y:S01]  /*cc40*/  FFMA.FTZ R0, R14, c[0x0][0x23c], -R129 ;  /* 0x00008f000e007a23 */ /* 0x000fe20000010881 */
[----:B---3--:R-:W-:Y:S01]  /*cc50*/  F2FP.BF16.PACK_AB R8, R125, R127 ;  /* 0x0000007f7d08723e */ /* 0x008fe200000010ff */
[----:B------:R-:W-:Y:S01]  /*cc60*/  FMUL.FTZ R12, R160, R169 ;  /* 0x000000a9a00c7220 */ /* 0x000fe20000410000 */
[----:B----4-:R-:W-:Y:S01]  /*cc70*/  F2FP.BF16.PACK_AB R9, R115, R117 ;  /* 0x000000757309723e */ /* 0x010fe200000010ff */
[----:B------:R-:W-:Y:S01]  /*cc80*/  FMUL.FTZ R13, R161, R169 ;  /* 0x000000a9a10d7220 */ /* 0x000fe20000410000 */
[----:B------:R-:W-:Y:S01]  /*cc90*/  F2FP.BF16.PACK_AB R10, R121, R123 ;  /* 0x0000007b790a723e */ /* 0x000fe200000010ff */
[----:B------:R-:W-:-:S02]  /*cca0*/  FMUL.FTZ R14, R162, R165 ;  /* 0x000000a5a20e7220 */ /* 0x000fc40000410000 */
[----:B------:R-:W-:Y:S02]  /*ccb0*/  FMUL.FTZ R15, R163, R165 ;  /* 0x000000a5a30f7220 */ /* 0x000fe40000410000 */
[-C--:B------:R-:W-:Y:S02]  /*ccc0*/  FMUL.FTZ R156, R156, R169.reuse ;  /* 0x000000a99c9c7220 */ /* 0x080fe40000410000 */
[----:B------:R-:W-:Y:S02]  /*ccd0*/  FMUL.FTZ R157, R157, R169 ;  /* 0x000000a99d9d7220 */ /* 0x000fe40000410000 */
[----:B------:R-:W-:Y:S01]  /*cce0*/  FMUL.FTZ R158, R158, R165 ;  /* 0x000000a59e9e7220 */ /* 0x000fe20000410000 */
[----:B-----5:R-:W-:Y:S01]  /*ccf0*/  F2FP.BF16.PACK_AB R11, R2, R113 ;  /* 0x00000071020b723e */ /* 0x020fe200000010ff */
[----:B------:R-:W-:Y:S02]  /*cd00*/  FMUL.FTZ R159, R159, R165 ;  /* 0x000000a59f9f7220 */ /* 0x000fe40000410000 */
[----:B------:R-:W-:-:S04]  /*cd10*/  FFMA.FTZ R24, R24, c[0x0][0x23c], -R129 ;  /* 0x00008f0018187a23 */ /* 0x000fc80000010881 */
[----:B-1----:R-:W-:Y:S01]  /*cd20*/  HMMA.16816.F32.BF16 R12, R8, R16, R12 ;  /* 0x00000010080c723c */ /* 0x002fe2000004180c */
[----:B------:R-:W-:Y:S02]  /*cd30*/  FFMA.FTZ R160, R20, c[0x0][0x23c], -R129 ;  /* 0x00008f0014a07a23 */ /* 0x000fe40000010881 */
[----:B------:R-:W1:Y:S01]  /*cd40*/  LDSM.16.MT88.4 R20, [R231+0xa000] ;  /* 0x00a00000e714783b */ /* 0x000e620000004200 */
[----:B------:R-:W-:-:S04]  /*cd50*/  FMUL.FTZ R25, R153, R169 ;  /* 0x000000a999197220 */ /* 0x000fc80000410000 */
[----:B------:R-:W-:Y:S01]  /*cd60*/  HMMA.16816.F32.BF16 R16, R8, R18, R156 ;  /* 0x000000120810723c */ /* 0x000fe2000004189c */
[----:B------:R3:W-:Y:S01]  /*cd70*/  MUFU.EX2 R156, R24 ;  /* 0x00000018009c7308 */ /* 0x0007e20000000800 */
[-C--:B------:R-:W-:Y:S02]  /*cd80*/  FMUL.FTZ R26, R154, R165.reuse ;  /* 0x000000a59a1a7220 */ /* 0x080fe40000410000 */
[----:B------:R-:W-:Y:S02]  /*cd90*/  FMUL.FTZ R27, R155, R165 ;  /* 0x000000a59b1b7220 */ /* 0x000fe40000410000 */
[-C--:B------:R-:W-:Y:S02]  /*cda0*/  FMUL.FTZ R132, R132, R169.reuse ;  /* 0x000000a984847220 */ /* 0x080fe40000410000 */
[----:B------:R-:W-:Y:S02]  /*cdb0*/  FMUL.FTZ R133, R133, R169 ;  /* 0x000000a985857220 */ /* 0x000fe40000410000 */
[----:B------:R-:W-:-:S02]  /*cdc0*/  FMUL.FTZ R134, R134, R165 ;  /* 0x000000a586867220 */ /* 0x000fc40000410000 */
[----:B------:R-:W-:Y:S02]  /*cdd0*/  FMUL.FTZ R135, R135, R165 ;  /* 0x000000a587877220 */ /* 0x000fe40000410000 */
[----:B---3--:R-:W-:Y:S02]  /*cde0*/  FMUL.FTZ R24, R152, R169 ;  /* 0x000000a998187220 */ /* 0x008fe40000410000 */
[----:B------:R-:W-:Y:S02]  /*cdf0*/  FFMA.FTZ R152, R28, c[0x0][0x23c], -R129 ;  /* 0x00008f001c987a23 */ /* 0x000fe40000010881 */
[----:B------:R-:W3:Y:S03]  /*ce00*/  LDSM.16.MT88.4 R28, [R230+0xa000] ;  /* 0x00a00000e61c783b */ /* 0x000ee60000004200 */
[C---:B--2---:R-:W-:Y:S08]  /*ce10*/  HMMA.16816.F32.BF16 R24, R8.reuse, R4, R24 ;  /* 0x000000040818723c */ /* 0x044ff00000041818 */
[----:B------:R-:W-:Y:S07]  /*ce20*/  HMMA.16816.F32.BF16 R4, R8, R6, R132 ;  /* 0x000000060804723c */ /* 0x000fee0000041884 */
[----:B------:R-:W-:-:S02]  /*ce30*/  FFMA.FTZ R133, R36, c[0x0][0x23c], -R119 ;  /* 0x00008f0024857a23 */ /* 0x000fc40000010877 */
[----:B------:R-:W2:Y:S01]  /*ce40*/  LDSM.16.MT88.4 R36, [R234+0xa800] ;  /* 0x00a80000ea24783b */ /* 0x000ea20000004200 */
[--C-:B------:R-:W-:Y:S02]  /*ce50*/  FFMA.FTZ R134, R40, c[0x0][0x23c], -R119.reuse ;  /* 0x00008f0028867a23 */ /* 0x100fe40000010877 */
[--C-:B------:R-:W-:Y:S02]  /*ce60*/  FFMA.FTZ R135, R48, c[0x0][0x23c], -R119.reuse ;  /* 0x00008f0030877a23 */ /* 0x100fe40000010877 */
[----:B------:R-:W-:Y:S01]  /*ce70*/  FFMA.FTZ R32, R32, c[0x0][0x23c], -R119 ;  /* 0x00008f0020207a23 */ /* 0x000fe20000010877 */
[----:B------:R-:W-:Y:S01]  /*ce80*/  MUFU.EX2 R0, R0 ;  /* 0x0000000000007308 */ /* 0x000fe20000000800 */
[----:B------:R-:W-:Y:S01]  /*ce90*/  FMUL.FTZ R33, R149, R169 ;  /* 0x000000a995217220 */ /* 0x000fe20000410000 */
[----:B------:R-:W4:Y:S06]  /*cea0*/  LDSM.16.MT88.4 R40, [R232+0xa800] ;  /* 0x00a80000e828783b */ /* 0x000f2c0000004200 */
[----:B------:R-:W5:Y:S01]  /*ceb0*/  MUFU.EX2 R160, R160 ;  /* 0x000000a000a07308 */ /* 0x000f620000000800 */
[----:B------:R-:W-:-:S07]  /*cec0*/  FMUL.FTZ R34, R150, R165 ;  /* 0x000000a596227220 */ /* 0x000fce0000410000 */
[----:B------:R-:W1:Y:S01]  /*ced0*/  MUFU.EX2 R152, R152 ;  /* 0x0000009800987308 */ /* 0x000e620000000800 */
[----:B------:R-:W-:-:S07]  /*cee0*/  FMUL.FTZ R35, R151, R165 ;  /* 0x000000a597237220 */ /* 0x000fce0000410000 */
[----:B------:R1:W-:Y:S01]  /*cef0*/  MUFU.EX2 R132, R32 ;  /* 0x0000002000847308 */ /* 0x0003e20000000800 */
[----:B------:R-:W-:-:S07]  /*cf00*/  FMUL.FTZ R136, R136, R169 ;  /* 0x000000a988887220 */ /* 0x000fce0000410000 */
[----:B------:R-:W-:Y:S01]  /*cf10*/  MUFU.EX2 R133, R133 ;  /* 0x0000008500857308 */ /* 0x000fe20000000800 */
[----:B------:R-:W-:-:S07]  /*cf20*/  FMUL.FTZ R137, R137, R169 ;  /* 0x000000a989897220 */ /* 0x000fce0000410000 */
[----:B------:R-:W-:Y:S01]  /*cf30*/  MUFU.EX2 R134, R134 ;  /* 0x0000008600867308 */ /* 0x000fe20000000800 */
[----:B-1----:R-:W-:-:S07]  /*cf40*/  FMUL.FTZ R32, R148, R169 ;  /* 0x000000a994207220 */ /* 0x002fce0000410000 */
[----:B------:R-:W1:Y:S01]  /*cf50*/  MUFU.EX2 R135, R135 ;  /* 0x0000008700877308 */ /* 0x000e620000000800 */
[-C--:B------:R-:W-:Y:S02]  /*cf60*/  FMUL.FTZ R138, R138, R165.reuse ;  /* 0x000000a58a8a7220 */ /* 0x080fe40000410000 */
[----:B------:R-:W-:Y:S02]  /*cf70*/  FMUL.FTZ R139, R139, R165 ;  /* 0x000000a58b8b7220 */ /* 0x000fe40000410000 */
[-C--:B------:R-:W-:Y:S02]  /*cf80*/  FMUL.FTZ R44, R140, R169.reuse ;  /* 0x000000a98c2c7220 */ /* 0x080fe40000410000 */
[----:B------:R-:W-:Y:S02]  /*cf90*/  FMUL.FTZ R45, R141, R169 ;  /* 0x000000a98d2d7220 */ /* 0x000fe40000410000 */
[-C--:B------:R-:W-:Y:S02]  /*cfa0*/  FMUL.FTZ R46, R142, R165.reuse ;  /* 0x000000a58e2e7220 */ /* 0x080fe40000410000 */
[----:B------:R-:W-:-:S02]  /*cfb0*/  FMUL.FTZ R47, R143, R165 ;  /* 0x000000a58f2f7220 */ /* 0x000fc40000410000 */
[-C--:B------:R-:W-:Y:S02]  /*cfc0*/  FMUL.FTZ R144, R144, R169.reuse ;  /* 0x000000a990907220 */ /* 0x080fe40000410000 */
[----:B------:R-:W-:Y:S02]  /*cfd0*/  FMUL.FTZ R145, R145, R169 ;  /* 0x000000a991917220 */ /* 0x000fe40000410000 */
[-C--:B------:R-:W-:Y:S02]  /*cfe0*/  FMUL.FTZ R146, R146, R165.reuse ;  /* 0x000000a592927220 */ /* 0x080fe40000410000 */
[----:B------:R-:W-:Y:S01]  /*cff0*/  FMUL.FTZ R147, R147, R165 ;  /* 0x000000a593937220 */ /* 0x000fe20000410000 */
[----:B------:R-:W-:Y:S01]  /*d000*/  HMMA.16816.F32.BF16 R32, R8, R20, R32 ;  /* 0x000000140820723c */ /* 0x000fe20000041820 */
[----:B-----5:R-:W-:Y:S02]  /*d010*/  F2FP.BF16.PACK_AB R48, R160, R0 ;  /* 0x00000000a030723e */ /* 0x020fe400000010ff */
[----:B------:R-:W-:-:S02]  /*d020*/  F2FP.BF16.PACK_AB R50, R152, R156 ;  /* 0x0000009c9832723e */ /* 0x000fc400000010ff */
[----:B-1----:R-:W-:-:S03]  /*d030*/  F2FP.BF16.PACK_AB R51, R135, R134 ;  /* 0x000000868733723e */ /* 0x002fc600000010ff */
[C---:B------:R-:W-:Y:S07]  /*d040*/  HMMA.16816.F32.BF16 R20, R8.reuse, R22, R136 ;  /* 0x000000160814723c */ /* 0x040fee0000041888 */
[--C-:B------:R-:W-:Y:S01]  /*d050*/  FFMA.FTZ R137, R49, c[0x0][0x23c], -R129.reuse ;  /* 0x00008f0031897a23 */ /* 0x100fe20000010881 */
[----:B---3--:R-:W-:Y:S01]  /*d060*/  HMMA.16816.F32.BF16 R44, R8, R28, R44 ;  /* 0x0000001c082c723c */ /* 0x008fe2000004182c */
[--C-:B------:R-:W-:Y:S01]  /*d070*/  FFMA.FTZ R136, R52, c[0x0][0x23c], -R129.reuse ;  /* 0x00008f0034887a23 */ /* 0x100fe20000010881 */
[----:B------:R-:W-:Y:S01]  /*d080*/  F2FP.BF16.PACK_AB R49, R133, R132 ;  /* 0x000000848531723e */ /* 0x000fe200000010ff */
[----:B------:R-:W-:-:S02]  /*d090*/  FFMA.FTZ R138, R53, c[0x0][0x23c], -R129 ;  /* 0x00008f00358a7a23 */ /* 0x000fc40000010881 */
[----:B------:R-:W1:Y:S03]  /*d0a0*/  LDSM.16.MT88.4 R52, [R230+0xa800] ;  /* 0x00a80000e634783b */ /* 0x000e660000004200 */
[----:B------:R-:W-:Y:S01]  /*d0b0*/  HMMA.16816.F32.BF16 R8, R8, R30, R144 ;  /* 0x0000001e0808723c */ /* 0x000fe20000041890 */
[----:B------:R-:W3:Y:S07]  /*d0c0*/  LDSM.16.MT88.4 R28, [R231+0xa800] ;  /* 0x00a80000e71c783b */ /* 0x000eee0000004200 */
[C---:B--2---:R-:W-:Y:S08]  /*d0d0*/  HMMA.16816.F32.BF16 R12, R48.reuse, R36, R12 ;  /* 0x00000024300c723c */ /* 0x044ff0000004180c */
[----:B------:R-:W-:Y:S01]  /*d0e0*/  HMMA.16816.F32.BF16 R16, R48, R38, R16 ;  /* 0x000000263010723c */ /* 0x000fe20000041810 */
[----:B------:R-:W2:Y:S01]  /*d0f0*/  LDSM.16.MT88.4 R36, [R234+0xb000] ;  /* 0x00b00000ea24783b */ /* 0x000ea20000004200 */
[----:B------:R-:W-:-:S02]  /*d100*/  FFMA.FTZ R139, R195, c[0x0][0x23c], -R129 ;  /* 0x00008f00c38b7a23 */ /* 0x000fc40000010881 */
[--C-:B------:R-:W-:Y:S02]  /*d110*/  FFMA.FTZ R140, R194, c[0x0][0x23c], -R119.reuse ;  /* 0x00008f00c28c7a23 */ /* 0x100fe40000010877 */
[--C-:B------:R-:W-:Y:S02]  /*d120*/  FFMA.FTZ R141, R193, c[0x0][0x23c], -R119.reuse ;  /* 0x00008f00c18d7a23 */ /* 0x100fe40000010877 */
[--C-:B------:R-:W-:Y:S02]  /*d130*/  FFMA.FTZ R142, R192, c[0x0][0x23c], -R119.reuse ;  /* 0x00008f00c08e7a23 */ /* 0x100fe40000010877 */
[----:B------:R-:W-:Y:S01]  /*d140*/  FFMA.FTZ R143, R191, c[0x0][0x23c], -R119 ;  /* 0x00008f00bf8f7a23 */ /* 0x000fe20000010877 */
[----:B------:R-:W-:Y:S08]  /*d150*/  MUFU.EX2 R137, R137 ;  /* 0x0000008900897308 */ /* 0x000ff00000000800 */
[----:B------:R-:W5:Y:S08]  /*d160*/  MUFU.EX2 R136, R136 ;  /* 0x0000008800887308 */ /* 0x000f700000000800 */
[----:B------:R-:W-:Y:S01]  /*d170*/  MUFU.EX2 R138, R138 ;  /* 0x0000008a008a7308 */ /* 0x000fe20000000800 */
[C---:B----4-:R-:W-:Y:S08]  /*d180*/  HMMA.16816.F32.BF16 R24, R48.reuse, R40, R24 ;  /* 0x000000283018723c */ /* 0x050ff00000041818 */
[C---:B------:R-:W-:Y:S01]  /*d190*/  HMMA.16816.F32.BF16 R4, R48.reuse, R42, R4 ;  /* 0x0000002a3004723c */ /* 0x040fe20000041804 */
[----:B------:R-:W-:Y:S01]  /*d1a0*/  MUFU.EX2 R139, R139 ;  /* 0x0000008b008b7308 */ /* 0x000fe20000000800 */
[----:B------:R-:W2:Y:S06]  /*d1b0*/  LDSM.16.MT88.4 R40, [R232+0xb000] ;  /* 0x00b00000e828783b */ /* 0x000eac0000004200 */
[----:B-1----:R-:W-:Y:S01]  /*d1c0*/  HMMA.16816.F32.BF16 R44, R48, R52, R44 ;  /* 0x00000034302c723c */ /* 0x002fe2000004182c */
[----:B------:R-:W-:Y:S01]  /*d1d0*/  MUFU.EX2 R140, R140 ;  /* 0x0000008c008c7308 */ /* 0x000fe20000000800 */
[--C-:B------:R-:W-:Y:S01]  /*d1e0*/  FFMA.FTZ R145, R189, c[0x0][0x23c], -R129.reuse ;  /* 0x00008f00bd917a23 */ /* 0x100fe20000010881 */
[----:B------:R-:W4:Y:S01]  /*d1f0*/  LDL.LU R191, [R1+0x4] ;  /* 0x0000040001bf7983 */ /* 0x000f220000300800 */
[----:B------:R-:W-:-:S02]  /*d200*/  FFMA.FTZ R144, R187, c[0x0][0x23c], -R129 ;  /* 0x00008f00bb907a23 */ /* 0x000fc40000010881 */
[----:B------:R-:W-:Y:S01]  /*d210*/  FFMA.FTZ R146, R252, c[0x0][0x23c], -R129 ;  /* 0x00008f00fc927a23 */ /* 0x000fe20000010881 */
[----:B------:R-:W4:Y:S02]  /*d220*/  LDL.LU R189, [R1] ;  /* 0x0000000001bd7983 */ /* 0x000f240000300800 */
[----:B------:R-:W1:Y:S08]  /*d230*/  MUFU.EX2 R141, R141 ;  /* 0x0000008d008d7308 */ /* 0x000e700000000800 */
[----:B------:R-:W-:Y:S08]  /*d240*/  MUFU.EX2 R142, R142 ;  /* 0x0000008e008e7308 */ /* 0x000ff00000000800 */
[----:B------:R-:W1:Y:S01]  /*d250*/  MUFU.EX2 R143, R143 ;  /* 0x0000008f008f7308 */ /* 0x000e620000000800 */
[C---:B---3--:R-:W-:Y:S08]  /*d260*/  HMMA.16816.F32.BF16 R32, R48.reuse, R28, R32 ;  /* 0x0000001c3020723c */ /* 0x048ff00000041820 */
[C---:B------:R-:W-:Y:S01]  /*d270*/  HMMA.16816.F32.BF16 R20, R48.reuse, R30, R20 ;  /* 0x0000001e3014723c */ /* 0x040fe20000041814 */
[----:B------:R-:W3:Y:S07]  /*d280*/  LDSM.16.MT88.4 R28, [R231+0xb000] ;  /* 0x00b00000e71c783b */ /* 0x000eee0000004200 */
[----:B------:R-:W-:Y:S01]  /*d290*/  HMMA.16816.F32.BF16 R8, R48, R54, R8 ;  /* 0x000000363008723c */ /* 0x000fe20000041808 */
[----:B------:R-:W3:Y:S06]  /*d2a0*/  LDSM.16.MT88.4 R52, [R230+0xb000] ;  /* 0x00b00000e634783b */ /* 0x000eec0000004200 */
[----:B-----5:R-:W-:-:S02]  /*d2b0*/  F2FP.BF16.PACK_AB R48, R136, R137 ;  /* 0x000000898830723e */ /* 0x020fc400000010ff */
[----:B-1----:R-:W-:Y:S02]  /*d2c0*/  F2FP.BF16.PACK_AB R49, R141, R140 ;  /* 0x0000008c8d31723e */ /* 0x002fe400000010ff */
[----:B------:R-:W-:Y:S02]  /*d2d0*/  F2FP.BF16.PACK_AB R50, R139, R138 ;  /* 0x0000008a8b32723e */ /* 0x000fe400000010ff */
[----:B------:R-:W-:-:S07]  /*d2e0*/  F2FP.BF16.PACK_AB R51, R143, R142 ;  /* 0x0000008e8f33723e */ /* 0x000fce00000010ff */
[C---:B--2---:R-:W-:Y:S08]  /*d2f0*/  HMMA.16816.F32.BF16 R12, R48.reuse, R36, R12 ;  /* 0x00000024300c723c */ /* 0x044ff0000004180c */
[----:B------:R-:W-:Y:S01]  /*d300*/  HMMA.16816.F32.BF16 R16, R48, R38, R16 ;  /* 0x000000263010723c */ /* 0x000fe20000041810 */
[----:B------:R-:W1:Y:S01]  /*d310*/  LDSM.16.MT88.4 R36, [R234+0xb800] ;  /* 0x00b80000ea24783b */ /* 0x000e620000004200 */
[----:B------:R-:W-:-:S02]  /*d320*/  FFMA.FTZ R147, R186, c[0x0][0x23c], -R129 ;  /* 0x00008f00ba937a23 */ /* 0x000fc40000010881 */
[--C-:B------:R-:W-:Y:S02]  /*d330*/  FFMA.FTZ R148, R215, c[0x0][0x23c], -R119.reuse ;  /* 0x00008f00d7947a23 */ /* 0x100fe40000010877 */
[--C-:B------:R-:W-:Y:S02]  /*d340*/  FFMA.FTZ R149, R185, c[0x0][0x23c], -R119.reuse ;  /* 0x00008f00b9957a23 */ /* 0x100fe40000010877 */
[--C-:B------:R-:W-:Y:S02]  /*d350*/  FFMA.FTZ R150, R213, c[0x0][0x23c], -R119.reuse ;  /* 0x00008f00d5967a23 */ /* 0x100fe40000010877 */
[----:B------:R-:W-:Y:S01]  /*d360*/  FFMA.FTZ R151, R184, c[0x0][0x23c], -R119 ;  /* 0x00008f00b8977a23 */ /* 0x000fe20000010877 */
[----:B------:R-:W-:Y:S08]  /*d370*/  MUFU.EX2 R145, R145 ;  /* 0x0000009100917308 */ /* 0x000ff00000000800 */
[----:B------:R-:W2:Y:S08]  /*d380*/  MUFU.EX2 R144, R144 ;  /* 0x0000009000907308 */ /* 0x000eb00000000800 */
[----:B------:R-:W-:Y:S08]  /*d390*/  MUFU.EX2 R146, R146 ;  /* 0x0000009200927308 */ /* 0x000ff00000000800 */
[----:B------:R-:W-:Y:S08]  /*d3a0*/  MUFU.EX2 R147, R147 ;  /* 0x0000009300937308 */ /* 0x000ff00000000800 */
[----:B------:R-:W-:Y:S08]  /*d3b0*/  MUFU.EX2 R148, R148 ;  /* 0x0000009400947308 */ /* 0x000ff00000000800 */
[----:B------:R-:W5:Y:S08]  /*d3c0*/  MUFU.EX2 R149, R149 ;  /* 0x0000009500957308 */ /* 0x000f700000000800 */
[----:B------:R-:W-:Y:S08]  /*d3d0*/  MUFU.EX2 R150, R150 ;  /* 0x0000009600967308 */ /* 0x000ff00000000800 */
[----:B------:R-:W1:Y:S01]  /*d3e0*/  MUFU.EX2 R151, R151 ;  /* 0x0000009700977308 */ /* 0x000e620000000800 */
[C---:B------:R-:W-:Y:S08]  /*d3f0*/  HMMA.16816.F32.BF16 R24, R48.reuse, R40, R24 ;  /* 0x000000283018723c */ /* 0x040ff00000041818 */
[C---:B------:R-:W-:Y:S01]  /*d400*/  HMMA.16816.F32.BF16 R4, R48.reuse, R42, R4 ;  /* 0x0000002a3004723c */ /* 0x040fe20000041804 */
[----:B------:R-:W1:Y:S07]  /*d410*/  LDSM.16.MT88.4 R40, [R232+0xb800] ;  /* 0x00b80000e828783b */ /* 0x000e6e0000004200 */
[C---:B---3--:R-:W-:Y:S08]  /*d420*/  HMMA.16816.F32.BF16 R32, R48.reuse, R28, R32 ;  /* 0x0000001c3020723c */ /* 0x048ff00000041820 */
[C---:B------:R-:W-:Y:S01]  /*d430*/  HMMA.16816.F32.BF16 R20, R48.reuse, R30, R20 ;  /* 0x0000001e3014723c */ /* 0x040fe20000041814 */
[----:B------:R-:W3:Y:S07]  /*d440*/  LDSM.16.MT88.4 R28, [R231+0xb800] ;  /* 0x00b80000e71c783b */ /* 0x000eee0000004200 */
[C---:B------:R-:W-:Y:S08]  /*d450*/  HMMA.16816.F32.BF16 R44, R48.reuse, R52, R44 ;  /* 0x00000034302c723c */ /* 0x040ff0000004182c */
[----:B------:R-:W-:Y:S01]  /*d460*/  HMMA.16816.F32.BF16 R8, R48, R54, R8 ;  /* 0x000000363008723c */ /* 0x000fe20000041808 */
[----:B------:R-:W3:Y:S06]  /*d470*/  LDSM.16.MT88.4 R52, [R230+0xb800] ;  /* 0x00b80000e634783b */ /* 0x000eec0000004200 */
[----:B--2---:R-:W-:-:S02]  /*d480*/  F2FP.BF16.PACK_AB R48, R144, R145 ;  /* 0x000000919030723e */ /* 0x004fc400000010ff */
[----:B-----5:R-:W-:Y:S02]  /*d490*/  F2FP.BF16.PACK_AB R49, R149, R148 ;  /* 0x000000949531723e */ /* 0x020fe400000010ff */
[----:B------:R-:W-:Y:S02]  /*d4a0*/  F2FP.BF16.PACK_AB R50, R147, R146 ;  /* 0x000000929332723e */ /* 0x000fe400000010ff */
[----:B-1----:R-:W-:-:S07]  /*d4b0*/  F2FP.BF16.PACK_AB R51, R151, R150 ;  /* 0x000000969733723e */ /* 0x002fce00000010ff */
[C---:B------:R-:W-:Y:S08]  /*d4c0*/  HMMA.16816.F32.BF16 R12, R48.reuse, R36, R12 ;  /* 0x00000024300c723c */ /* 0x040ff0000004180c */
[----:B------:R-:W-:Y:S01]  /*d4d0*/  HMMA.16816.F32.BF16 R16, R48, R38, R16 ;  /* 0x000000263010723c */ /* 0x000fe20000041810 */
[----:B------:R-:W1:Y:S01]  /*d4e0*/  LDSM.16.MT88.4 R36, [R234+0xc000] ;  /* 0x00c00000ea24783b */ /* 0x000e620000004200 */
[----:B------:R-:W-:-:S02]  /*d4f0*/  FFMA.FTZ R154, R211, c[0x0][0x23c], -R129 ;  /* 0x00008f00d39a7a23 */ /* 0x000fc40000010881 */
[--C-:B------:R-:W-:Y:S02]  /*d500*/  FFMA.FTZ R153, R183, c[0x0][0x23c], -R129.reuse ;  /* 0x00008f00b7997a23 */ /* 0x100fe40000010881 */
[--C-:B------:R-:W-:Y:S02]  /*d510*/  FFMA.FTZ R155, R210, c[0x0][0x23c], -R129.reuse ;  /* 0x00008f00d29b7a23 */ /* 0x100fe40000010881 */
[----:B------:R-:W-:Y:S02]  /*d520*/  FFMA.FTZ R157, R182, c[0x0][0x23c], -R129 ;  /* 0x00008f00b69d7a23 */ /* 0x000fe40000010881 */
[--C-:B------:R-:W-:Y:S02]  /*d530*/  FFMA.FTZ R158, R209, c[0x0][0x23c], -R119.reuse ;  /* 0x00008f00d19e7a23 */ /* 0x100fe40000010877 */
[--C-:B------:R-:W-:Y:S02]  /*d540*/  FFMA.FTZ R159, R171, c[0x0][0x23c], -R119.reuse ;  /* 0x00008f00ab9f7a23 */ /* 0x100fe40000010877 */
[----:B------:R-:W-:-:S02]  /*d550*/  FFMA.FTZ R161, R208, c[0x0][0x23c], -R119 ;  /* 0x00008f00d0a17a23 */ /* 0x000fc40000010877 */
        /* <DEDUP_REMOVED lines=225> */
[----:B------:R-:W-:Y:S01]  /*e370*/  MUFU.EX2 R124, R124 ;  /* 0x0000007c007c7308 */ /* 0x000fe20000000800 */
[----:B----4-:R-:W-:Y:S02]  /*e380*/  FFMA.FTZ R127, R191, R169, R127 ;  /* 0x000000a9bf7f7223 */ /* 0x010fe4000001007f */
[----:B------:R-:W-:Y:S02]  /*e390*/  FFMA.FTZ R117, R189, R165, R117 ;  /* 0x000000a5bd757223 */ /* 0x000fe40000010075 */
[----:B------:R-:W-:-:S03]  /*e3a0*/  FADD.FTZ R127, R125, R127 ;  /* 0x0000007f7d7f7221 */ /* 0x000fc60000010000 */
[----:B------:R-:W2:Y:S01]  /*e3b0*/  MUFU.EX2 R81, R81 ;  /* 0x0000005100517308 */ /* 0x000ea20000000800 */
[----:B------:R-:W-:-:S07]  /*e3c0*/  FADD.FTZ R117, R115, R117 ;  /* 0x0000007573757221 */ /* 0x000fce0000010000 */
[----:B------:R-:W-:Y:S01]  /*e3d0*/  MUFU.EX2 R120, R120 ;  /* 0x0000007800787308 */ /* 0x000fe20000000800 */
[----:B------:R-:W-:-:S07]  /*e3e0*/  FADD.FTZ R123, R123, R127 ;  /* 0x0000007f7b7b7221 */ /* 0x000fce0000010000 */
[----:B------:R-:W-:Y:S08]  /*e3f0*/  MUFU.EX2 R86, R86 ;  /* 0x0000005600567308 */ /* 0x000ff00000000800 */
[----:B------:R-:W-:Y:S08]  /*e400*/  MUFU.EX2 R126, R126 ;  /* 0x0000007e007e7308 */ /* 0x000ff00000000800 */
[----:B------:R-:W4:Y:S08]  /*e410*/  MUFU.EX2 R83, R83 ;  /* 0x0000005300537308 */ /* 0x000f300000000800 */
[----:B------:R-:W-:Y:S08]  /*e420*/  MUFU.EX2 R122, R122 ;  /* 0x0000007a007a7308 */ /* 0x000ff00000000800 */
[----:B------:R-:W5:Y:S01]  /*e430*/  MUFU.EX2 R87, R87 ;  /* 0x0000005700577308 */ /* 0x000f620000000800 */
[----:B------:R-:W-:-:S02]  /*e440*/  FADD.FTZ R113, R113, R117 ;  /* 0x0000007571717221 */ /* 0x000fc40000010000 */
[----:B------:R-:W-:Y:S02]  /*e450*/  FADD.FTZ R123, R121, R123 ;  /* 0x0000007b797b7221 */ /* 0x000fe40000010000 */
[----:B------:R-:W-:Y:S01]  /*e460*/  FADD.FTZ R113, R2, R113 ;  /* 0x0000007102717221 */ /* 0x000fe20000010000 */
[----:B------:R-:W-:Y:S01]  /*e470*/  HMMA.16816.F32.BF16 R24, R48, R40, R24 ;  /* 0x000000283018723c */ /* 0x000fe20000041818 */
[----:B------:R-:W-:Y:S02]  /*e480*/  FADD.FTZ R0, R0, R123 ;  /* 0x0000007b00007221 */ /* 0x000fe40000010000 */
[----:B------:R-:W-:-:S05]  /*e490*/  FADD.FTZ R132, R132, R113 ;  /* 0x0000007184847221 */ /* 0x000fca0000010000 */
[----:B------:R-:W-:Y:S01]  /*e4a0*/  HMMA.16816.F32.BF16 R4, R48, R42, R4 ;  /* 0x0000002a3004723c */ /* 0x000fe20000041804 */
[----:B------:R-:W1:Y:S01]  /*e4b0*/  LDSM.16.MT88.4 R40, [R232+0xf800] ;  /* 0x00f80000e828783b */ /* 0x000e620000004200 */
[----:B------:R-:W-:-:S06]  /*e4c0*/  FADD.FTZ R160, R160, R0 ;  /* 0x00000000a0a07221 */ /* 0x000fcc0000010000 */
[----:B---3--:R-:W-:Y:S01]  /*e4d0*/  HMMA.16816.F32.BF16 R32, R48, R28, R32 ;  /* 0x0000001c3020723c */ /* 0x008fe20000041820 */
[----:B------:R-:W-:-:S07]  /*e4e0*/  FADD.FTZ R132, R133, R132 ;  /* 0x0000008485847221 */ /* 0x000fce0000010000 */
[C---:B------:R-:W-:Y:S01]  /*e4f0*/  HMMA.16816.F32.BF16 R20, R48.reuse, R30, R20 ;  /* 0x0000001e3014723c */ /* 0x040fe20000041814 */
[----:B------:R-:W3:Y:S07]  /*e500*/  LDSM.16.MT88.4 R28, [R231+0xf800] ;  /* 0x00f80000e71c783b */ /* 0x000eee0000004200 */
[C---:B------:R-:W-:Y:S08]  /*e510*/  HMMA.16816.F32.BF16 R44, R48.reuse, R52, R44 ;  /* 0x00000034302c723c */ /* 0x040ff0000004182c */
[----:B------:R-:W-:Y:S01]  /*e520*/  HMMA.16816.F32.BF16 R8, R48, R54, R8 ;  /* 0x000000363008723c */ /* 0x000fe20000041808 */
[----:B------:R-:W3:Y:S06]  /*e530*/  LDSM.16.MT88.4 R52, [R230+0xf800] ;  /* 0x00f80000e634783b */ /* 0x000eec0000004200 */
[----:B--2---:R-:W-:-:S02]  /*e540*/  F2FP.BF16.PACK_AB R48, R81, R124 ;  /* 0x0000007c5130723e */ /* 0x004fc400000010ff */
[----:B----4-:R-:W-:Y:S02]  /*e550*/  F2FP.BF16.PACK_AB R49, R83, R126 ;  /* 0x0000007e5331723e */ /* 0x010fe400000010ff */
[----:B------:R-:W-:Y:S02]  /*e560*/  F2FP.BF16.PACK_AB R50, R86, R120 ;  /* 0x000000785632723e */ /* 0x000fe400000010ff */
[----:B-----5:R-:W-:Y:S01]  /*e570*/  F2FP.BF16.PACK_AB R51, R87, R122 ;  /* 0x0000007a5733723e */ /* 0x020fe200000010ff */
[----:B------:R-:W-:Y:S02]  /*e580*/  FADD.FTZ R156, R156, R160 ;  /* 0x000000a09c9c7221 */ /* 0x000fe40000010000 */
[----:B------:R-:W-:-:S04]  /*e590*/  FADD.FTZ R134, R134, R132 ;  /* 0x0000008486867221 */ /* 0x000fc80000010000 */
[----:B-1----:R-:W-:Y:S01]  /*e5a0*/  HMMA.16816.F32.BF16 R12, R48, R36, R12 ;  /* 0x00000024300c723c */ /* 0x002fe2000004180c */
[----:B------:R-:W-:Y:S02]  /*e5b0*/  FADD.FTZ R156, R152, R156 ;  /* 0x0000009c989c7221 */ /* 0x000fe40000010000 */
[----:B------:R-:W-:-:S05]  /*e5c0*/  FADD.FTZ R134, R135, R134 ;  /* 0x0000008687867221 */ /* 0x000fca0000010000 */
[----:B------:R-:W-:Y:S01]  /*e5d0*/  HMMA.16816.F32.BF16 R16, R48, R38, R16 ;  /* 0x000000263010723c */ /* 0x000fe20000041810 */
[----:B------:R-:W1:Y:S01]  /*e5e0*/  LDSM.16.MT88.4 R36, [R234+0x10000] ;  /* 0x01000000ea24783b */ /* 0x000e620000004200 */
[----:B------:R-:W-:Y:S02]  /*e5f0*/  FADD.FTZ R137, R137, R156 ;  /* 0x0000009c89897221 */ /* 0x000fe40000010000 */
[----:B------:R-:W-:Y:S02]  /*e600*/  FADD.FTZ R140, R140, R134 ;  /* 0x000000868c8c7221 */ /* 0x000fe40000010000 */
[--C-:B------:R-:W-:Y:S01]  /*e610*/  FFMA.FTZ R116, R116, c[0x0][0x23c], -R129.reuse ;  /* 0x00008f0074747a23 */ /* 0x100fe20000010881 */
[----:B------:R-:W-:Y:S01]  /*e620*/  LDSM.16.MT88.4 R132, [R232+0x11800] ;  /* 0x01180000e884783b */ /* 0x000fe20000004200 */
[--C-:B------:R-:W-:Y:S02]  /*e630*/  FFMA.FTZ R96, R96, c[0x0][0x23c], -R129.reuse ;  /* 0x00008f0060607a23 */ /* 0x100fe40000010881 */
[----:B------:R-:W-:-:S02]  /*e640*/  FFMA.FTZ R89, R89, c[0x0][0x23c], -R129 ;  /* 0x00008f0059597a23 */ /* 0x000fc40000010881 */
[----:B------:R-:W-:Y:S02]  /*e650*/  FFMA.FTZ R98, R98, c[0x0][0x23c], -R129 ;  /* 0x00008f0062627a23 */ /* 0x000fe40000010881 */
[--C-:B------:R-:W-:Y:S02]  /*e660*/  FFMA.FTZ R88, R88, c[0x0][0x23c], -R119.reuse ;  /* 0x00008f0058587a23 */ /* 0x100fe40000010877 */
[--C-:B------:R-:W-:Y:S02]  /*e670*/  FFMA.FTZ R97, R97, c[0x0][0x23c], -R119.reuse ;  /* 0x00008f0061617a23 */ /* 0x100fe40000010877 */
[--C-:B------:R-:W-:Y:S02]  /*e680*/  FFMA.FTZ R114, R114, c[0x0][0x23c], -R119.reuse ;  /* 0x00008f0072727a23 */ /* 0x100fe40000010877 */
[----:B------:R-:W-:Y:S02]  /*e690*/  FFMA.FTZ R99, R99, c[0x0][0x23c], -R119 ;  /* 0x00008f0063637a23 */ /* 0x000fe40000010877 */
[----:B------:R-:W-:-:S02]  /*e6a0*/  FADD.FTZ R137, R136, R137 ;  /* 0x0000008988897221 */ /* 0x000fc40000010000 */
[----:B------:R-:W-:Y:S02]  /*e6b0*/  FADD.FTZ R140, R141, R140 ;  /* 0x0000008c8d8c7221 */ /* 0x000fe40000010000 */
[----:B------:R-:W-:Y:S01]  /*e6c0*/  FADD.FTZ R138, R138, R137 ;  /* 0x000000898a8a7221 */ /* 0x000fe20000010000 */
[----:B------:R-:W-:Y:S01]  /*e6d0*/  MUFU.EX2 R116, R116 ;  /* 0x0000007400747308 */ /* 0x000fe20000000800 */
[----:B------:R-:W-:Y:S02]  /*e6e0*/  FADD.FTZ R142, R142, R140 ;  /* 0x0000008c8e8e7221 */ /* 0x000fe40000010000 */
[----:B------:R-:W-:Y:S02]  /*e6f0*/  FADD.FTZ R138, R139, R138 ;  /* 0x0000008a8b8a7221 */ /* 0x000fe40000010000 */
        /* <DEDUP_REMOVED lines=11> */
[----:B------:R-:W-:Y:S01]  /*e7b0*/  FADD.FTZ R149, R149, R142 ;  /* 0x0000008e95957221 */ /* 0x000fe20000010000 */
[----:B------:R-:W-:Y:S01]  /*e7c0*/  HMMA.16816.F32.BF16 R24, R48, R40, R24 ;  /* 0x000000283018723c */ /* 0x000fe20000041818 */
[----:B------:R-:W-:Y:S01]  /*e7d0*/  FADD.FTZ R144, R146, R144 ;  /* 0x0000009092907221 */ /* 0x000fe20000010000 */
[----:B------:R-:W-:Y:S01]  /*e7e0*/  LDSM.16.MT88.4 R136, [R231+0x11800] ;  /* 0x01180000e788783b */ /* 0x000fe20000004200 */
[----:B------:R-:W-:Y:S02]  /*e7f0*/  FADD.FTZ R149, R150, R149 ;  /* 0x0000009596957221 */ /* 0x000fe40000010000 */
[----:B------:R-:W-:-:S03]  /*e800*/  FADD.FTZ R147, R147, R144 ;  /* 0x0000009093937221 */ /* 0x000fc60000010000 */
        /* <DEDUP_REMOVED lines=17> */
[----:B------:R-:W-:-:S07]  /*e920*/  FADD.FTZ R159, R159, R151 ;  /* 0x000000979f9f7221 */ /* 0x000fce0000010000 */
[----:B------:R-:W-:Y:S01]  /*e930*/  HMMA.16816.F32.BF16 R16, R48, R38, R16 ;  /* 0x000000263010723c */ /* 0x000fe20000041810 */
[----:B------:R-:W1:Y:S01]  /*e940*/  LDSM.16.MT88.4 R36, [R234+0x10800] ;  /* 0x01080000ea24783b */ /* 0x000e620000004200 */
[----:B------:R-:W-:Y:S02]  /*e950*/  FADD.FTZ R153, R155, R153 ;  /* 0x000000999b997221 */ /* 0x000fe40000010000 */
[----:B------:R-:W-:Y:S02]  /*e960*/  FADD.FTZ R159, R161, R159 ;  /* 0x0000009fa19f7221 */ /* 0x000fe40000010000 */
[----:B------:R-:W-:Y:S02]  /*e970*/  FADD.FTZ R157, R157, R153 ;  /* 0x000000999d9d7221 */ /* 0x000fe40000010000 */
[--C-:B------:R-:W-:Y:S02]  /*e980*/  FFMA.FTZ R108, R108, c[0x0][0x23c], -R129.reuse ;  /* 0x00008f006c6c7a23 */ /* 0x100fe40000010881 */
[----:B------:R-:W-:-:S02]  /*e990*/  FFMA.FTZ R109, R109, c[0x0][0x23c], -R129 ;  /* 0x00008f006d6d7a23 */ /* 0x000fc40000010881 */
[--C-:B------:R-:W-:Y:S02]  /*e9a0*/  FFMA.FTZ R104, R104, c[0x0][0x23c], -R129.reuse ;  /* 0x00008f0068687a23 */ /* 0x100fe40000010881 */
[----:B------:R-:W-:Y:S02]  /*e9b0*/  FFMA.FTZ R105, R105, c[0x0][0x23c], -R129 ;  /* 0x00008f0069697a23 */ /* 0x000fe40000010881 */
[--C-:B------:R-:W-:Y:S02]  /*e9c0*/  FFMA.FTZ R110, R110, c[0x0][0x23c], -R119.reuse ;  /* 0x00008f006e6e7a23 */ /* 0x100fe40000010877 */
[----:B------:R-:W-:Y:S02]  /*e9d0*/  FFMA.FTZ R90, R90, c[0x0][0x23c], -R119 ;  /* 0x00008f005a5a7a23 */ /* 0x000fe40000010877 */
[----:B------:R-:W-:Y:S02]  /*e9e0*/  FADD.FTZ R162, R162, R159 ;  /* 0x0000009fa2a27221 */ /* 0x000fe40000010000 */
[----:B------:R-:W-:-:S02]  /*e9f0*/  FFMA.FTZ R111, R111, c[0x0][0x23c], -R119 ;  /* 0x00008f006f6f7a23 */ /* 0x000fc40000010877 */
[----:B------:R-:W-:Y:S02]  /*ea00*/  FFMA.FTZ R106, R106, c[0x0][0x23c], -R119 ;  /* 0x00008f006a6a7a23 */ /* 0x000fe40000010877 */
[----:B------:R-:W-:Y:S02]  /*ea10*/  FADD.FTZ R157, R171, R157 ;  /* 0x0000009dab9d7221 */ /* 0x000fe40000010000 */
[----:B------:R-:W-:Y:S01]  /*ea20*/  FADD.FTZ R162, R179, R162 ;  /* 0x000000a2b3a27221 */ /* 0x000fe20000010000 */
[----:B------:R-:W-:Y:S01]  /*ea30*/  MUFU.EX2 R108, R108 ;  /* 0x0000006c006c7308 */ /* 0x000fe20000000800 */
[----:B------:R-:W-:Y:S02]  /*ea40*/  FADD.FTZ R163, R163, R157 ;  /* 0x0000009da3a37221 */ /* 0x000fe40000010000 */
[----:B------:R-:W-:Y:S01]  /*ea50*/  FADD.FTZ R183, R183, R162 ;  /* 0x000000a2b7b77221 */ /* 0x000fe20000010000 */
[----:B------:R-:W-:Y:S04]  /*ea60*/  HMMA.16816.F32.BF16 R24, R48, R40, R24 ;  /* 0x000000283018723c */ /* 0x000fe80000041818 */
[----:B------:R-:W2:Y:S01]  /*ea70*/  MUFU.EX2 R109, R109 ;  /* 0x0000006d006d7308 */ /* 0x000ea20000000800 */
[----:B------:R-:W-:Y:S01]  /*ea80*/  FADD.FTZ R163, R181, R163 ;  /* 0x000000a3b5a37221 */ /* 0x000fe20000010000 */
[----:B------:R-:W-:Y:S06]  /*ea90*/  LDSM.16.MT88.4 R156, [R234+0x11800] ;  /* 0x01180000ea9c783b */ /* 0x000fec0000004200 */
        /* <DEDUP_REMOVED lines=11> */
[----:B------:R-:W-:Y:S01]  /*eb50*/  FADD.FTZ R184, R3, R184 ;  /* 0x000000b803b87221 */ /* 0x000fe20000010000 */
[----:B------:R-:W1:Y:S01]  /*eb60*/  LDSM.16.MT88.4 R40, [R231+0x10800] ;  /* 0x01080000e728783b */ /* 0x000e620000004200 */
[----:B------:R-:W-:Y:S02]  /*eb70*/  FADD.FTZ R185, R185, R182 ;  /* 0x000000b6b9b97221 */ /* 0x000fe40000010000 */
[----:B------:R-:W-:-:S03]  /*eb80*/  FADD.FTZ R187, R187, R184 ;  /* 0x000000b8bbbb7221 */ /* 0x000fc60000010000 */
[----:B---3--:R-:W-:Y:S01]  /*eb90*/  HMMA.16816.F32.BF16 R32, R48, R28, R32 ;  /* 0x0000001c3020723c */ /* 0x008fe20000041820 */
[----:B------:R-:W-:-:S07]  /*eba0*/  FADD.FTZ R185, R56, R185 ;  /* 0x000000b938b97221 */ /* 0x000fce0000010000 */
[C---:B------:R-:W-:Y:S01]  /*ebb0*/  HMMA.16816.F32.BF16 R20, R48.reuse, R30, R20 ;  /* 0x0000001e3014723c */ /* 0x040fe20000041814 */
[----:B------:R-:W-:Y:S01]  /*ebc0*/  FADD.FTZ R187, R58, R187 ;  /* 0x000000bb3abb7221 */ /* 0x000fe20000010000 */
[----:B------:R-:W-:Y:S06]  /*ebd0*/  LDSM.16.MT88.4 R28, [R232+0x10800] ;  /* 0x01080000e81c783b */ /* 0x000fec0000004200 */
[C---:B------:R-:W-:Y:S08]  /*ebe0*/  HMMA.16816.F32.BF16 R44, R48.reuse, R52, R44 ;  /* 0x00000034302c723c */ /* 0x040ff0000004182c */
[----:B------:R-:W-:Y:S07]  /*ebf0*/  HMMA.16816.F32.BF16 R8, R48, R54, R8 ;  /* 0x000000363008723c */ /* 0x000fee0000041808 */
        /* <DEDUP_REMOVED lines=32> */
[----:B------:R-:W-:-:S06]  /*ee00*/  FADD.FTZ R76, R84, R76 ;  /* 0x0000004c544c7221 */ /* 0x000fcc0000010000 */
[----:B-1----:R-:W-:Y:S01]  /*ee10*/  HMMA.16816.F32.BF16 R44, R48, R36, R44 ;  /* 0x00000024302c723c */ /* 0x002fe2000004182c */
[----:B------:R-:W-:-:S07]  /*ee20*/  FADD.FTZ R85, R85, R63 ;  /* 0x0000003f55557221 */ /* 0x000fce0000010000 */
[----:B------:R-:W-:Y:S01]  /*ee30*/  HMMA.16816.F32.BF16 R8, R48, R38, R8 ;  /* 0x000000263008723c */ /* 0x000fe20000041808 */
[----:B------:R-:W1:Y:S01]  /*ee40*/  LDSM.16.MT88.4 R36, [R231+0x11000] ;  /* 0x01100000e724783b */ /* 0x000e620000004200 */
[----:B------:R-:W-:Y:S02]  /*ee50*/  FADD.FTZ R69, R69, R76 ;  /* 0x0000004c45457221 */ /* 0x000fe40000010000 */
[----:B------:R-:W-:-:S04]  /*ee60*/  FADD.FTZ R85, R71, R85 ;  /* 0x0000005547557221 */ /* 0x000fc80000010000 */
[----:B------:R-:W-:Y:S01]  /*ee70*/  HMMA.16816.F32.BF16 R24, R48, R28, R24 ;  /* 0x0000001c3018723c */ /* 0x000fe20000041818 */
[--C-:B------:R-:W-:Y:S02]  /*ee80*/  FFMA.FTZ R53, R91, c[0x0][0x23c], -R129.reuse ;  /* 0x00008f005b357a23 */ /* 0x100fe40000010881 */
[----:B------:R-:W-:-:S05]  /*ee90*/  FFMA.FTZ R55, R93, c[0x0][0x23c], -R129 ;  /* 0x00008f005d377a23 */ /* 0x000fca0000010881 */
[----:B------:R-:W-:Y:S01]  /*eea0*/  HMMA.16816.F32.BF16 R4, R48, R30, R4 ;  /* 0x0000001e3004723c */ /* 0x000fe20000041804 */
[----:B------:R-:W3:Y:S01]  /*eeb0*/  LDSM.16.MT88.4 R28, [R234+0x11000] ;  /* 0x01100000ea1c783b */ /* 0x000ee20000004200 */
[--C-:B------:R-:W-:Y:S02]  /*eec0*/  FFMA.FTZ R52, R100, c[0x0][0x23c], -R129.reuse ;  /* 0x00008f0064347a23 */ /* 0x100fe40000010881 */
[----:B------:R-:W-:Y:S02]  /*eed0*/  FFMA.FTZ R54, R112, c[0x0][0x23c], -R129 ;  /* 0x00008f0070367a23 */ /* 0x000fe40000010881 */
[--C-:B------:R-:W-:Y:S02]  /*eee0*/  FFMA.FTZ R91, R102, c[0x0][0x23c], -R119.reuse ;  /* 0x00008f00665b7a23 */ /* 0x100fe40000010877 */
[--C-:B------:R-:W-:Y:S02]  /*eef0*/  FFMA.FTZ R92, R92, c[0x0][0x23c], -R119.reuse ;  /* 0x00008f005c5c7a23 */ /* 0x100fe40000010877 */
[----:B------:R-:W-:-:S02]  /*ef00*/  FFMA.FTZ R93, R118, c[0x0][0x23c], -R119 ;  /* 0x00008f00765d7a23 */ /* 0x000fc40000010877 */
[----:B------:R-:W-:Y:S02]  /*ef10*/  FFMA.FTZ R94, R94, c[0x0][0x23c], -R119 ;  /* 0x00008f005e5e7a23 */ /* 0x000fe40000010877 */
[----:B------:R-:W-:Y:S02]  /*ef20*/  FADD.FTZ R69, R168, R69 ;  /* 0x00000045a8457221 */ /* 0x000fe40000010000 */
[----:B------:R-:W-:Y:S01]  /*ef30*/  FADD.FTZ R170, R170, R85 ;  /* 0x00000055aaaa7221 */ /* 0x000fe20000010000 */
[----:B------:R-:W-:Y:S01]  /*ef40*/  MUFU.EX2 R52, R52 ;  /* 0x0000003400347308 */ /* 0x000fe20000000800 */
[----:B------:R-:W-:Y:S02]  /*ef50*/  FADD.FTZ R73, R73, R69 ;  /* 0x0000004549497221 */ /* 0x000fe40000010000 */
[----:B------:R-:W-:Y:S02]  /*ef60*/  FADD.FTZ R170, R75, R170 ;  /* 0x000000aa4baa7221 */ /* 0x000fe40000010000 */
[----:B------:R-:W-:-:S03]  /*ef70*/  FADD.FTZ R73, R128, R73 ;  /* 0x0000004980497221 */ /* 0x000fc60000010000 */
[----:B------:R-:W4:Y:S01]  /*ef80*/  MUFU.EX2 R53, R53 ;  /* 0x0000003500357308 */ /* 0x000f220000000800 */
[----:B------:R-:W-:-:S07]  /*ef90*/  FADD.FTZ R130, R130, R170 ;  /* 0x000000aa82827221 */ /* 0x000fce0000010000 */
[----:B------:R-:W-:Y:S01]  /*efa0*/  MUFU.EX2 R54, R54 ;  /* 0x0000003600367308 */ /* 0x000fe20000000800 */
[----:B------:R-:W-:-:S07]  /*efb0*/  FADD.FTZ R77, R77, R73 ;  /* 0x000000494d4d7221 */ /* 0x000fce0000010000 */
[----:B------:R-:W-:Y:S08]  /*efc0*/  MUFU.EX2 R55, R55 ;  /* 0x0000003700377308 */ /* 0x000ff00000000800 */
[----:B------:R-:W-:Y:S08]  /*efd0*/  MUFU.EX2 R91, R91 ;  /* 0x0000005b005b7308 */ /* 0x000ff00000000800 */
[----:B------:R-:W5:Y:S08]  /*efe0*/  MUFU.EX2 R92, R92 ;  /* 0x0000005c005c7308 */ /* 0x000f700000000800 */
[----:B------:R-:W-:Y:S08]  /*eff0*/  MUFU.EX2 R93, R93 ;  /* 0x0000005d005d7308 */ /* 0x000ff00000000800 */
[----:B------:R-:W1:Y:S01]  /*f000*/  MUFU.EX2 R94, R94 ;  /* 0x0000005e005e7308 */ /* 0x000e620000000800 */
[----:B------:R-:W-:-:S02]  /*f010*/  FADD.FTZ R130, R79, R130 ;  /* 0x000000824f827221 */ /* 0x000fc40000010000 */
[----:B------:R-:W-:Y:S02]  /*f020*/  FADD.FTZ R77, R124, R77 ;  /* 0x0000004d7c4d7221 */ /* 0x000fe40000010000 */
[----:B------:R-:W-:Y:S01]  /*f030*/  FADD.FTZ R130, R126, R130 ;  /* 0x000000827e827221 */ /* 0x000fe20000010000 */
[----:B----4-:R-:W-:Y:S01]  /*f040*/  F2FP.BF16.PACK_AB R48, R53, R52 ;  /* 0x000000343530723e */ /* 0x010fe200000010ff */
[----:B------:R-:W-:Y:S01]  /*f050*/  FADD.FTZ R81, R81, R77 ;  /* 0x0000004d51517221 */ /* 0x000fe20000010000 */
[----:B-----5:R-:W-:Y:S01]  /*f060*/  F2FP.BF16.PACK_AB R49, R92, R91 ;  /* 0x0000005b5c31723e */ /* 0x020fe200000010ff */
[----:B------:R-:W-:Y:S01]  /*f070*/  FADD.FTZ R83, R83, R130 ;  /* 0x0000008253537221 */ /* 0x000fe20000010000 */
[----:B------:R-:W-:Y:S01]  /*f080*/  F2FP.BF16.PACK_AB R50, R55, R54 ;  /* 0x000000363732723e */ /* 0x000fe200000010ff */
[----:B------:R-:W-:Y:S01]  /*f090*/  FADD.FTZ R81, R120, R81 ;  /* 0x0000005178517221 */ /* 0x000fe20000010000 */
[----:B-1----:R-:W-:Y:S01]  /*f0a0*/  F2FP.BF16.PACK_AB R51, R94, R93 ;  /* 0x0000005d5e33723e */ /* 0x002fe200000010ff */
[----:B------:R-:W-:-:S02]  /*f0b0*/  FADD.FTZ R83, R122, R83 ;  /* 0x000000537a537221 */ /* 0x000fc40000010000 */
[----:B------:R-:W-:Y:S02]  /*f0c0*/  FADD.FTZ R86, R86, R81 ;  /* 0x0000005156567221 */ /* 0x000fe40000010000 */
[--C-:B------:R-:W-:Y:S02]  /*f0d0*/  FFMA.FTZ R3, R172, c[0x0][0x23c], -R129.reuse ;  /* 0x00008f00ac037a23 */ /* 0x100fe40000010881 */
[C---:B--2---:R-:W-:Y:S01]  /*f0e0*/  HMMA.16816.F32.BF16 R24, R48.reuse, R40, R24 ;  /* 0x000000283018723c */ /* 0x044fe20000041818 */
[--C-:B------:R-:W-:Y:S02]  /*f0f0*/  FFMA.FTZ R56, R95, c[0x0][0x23c], -R129.reuse ;  /* 0x00008f005f387a23 */ /* 0x100fe40000010881 */
[----:B------:R-:W-:Y:S02]  /*f100*/  FFMA.FTZ R58, R80, c[0x0][0x23c], -R129 ;  /* 0x00008f00503a7a23 */ /* 0x000fe40000010881 */
[----:B------:R-:W-:Y:S02]  /*f110*/  FADD.FTZ R87, R87, R83 ;  /* 0x0000005357577221 */ /* 0x000fe40000010000 */
[----:B------:R-:W-:Y:S01]  /*f120*/  FFMA.FTZ R40, R103, c[0x0][0x23c], -R129 ;  /* 0x00008f0067287a23 */ /* 0x000fe20000010881 */
[----:B------:R-:W-:Y:S01]  /*f130*/  HMMA.16816.F32.BF16 R32, R48, R36, R32 ;  /* 0x000000243020723c */ /* 0x000fe20000041820 */
[----:B------:R-:W-:-:S02]  /*f140*/  FFMA.FTZ R41, R173, c[0x0][0x23c], -R119 ;  /* 0x00008f00ad297a23 */ /* 0x000fc40000010877 */
[----:B------:R-:W-:-:S04]  /*f150*/  FADD.FTZ R86, R116, R86 ;  /* 0x0000005674567221 */ /* 0x000fc80000010000 */
[--C-:B------:R-:W-:Y:S01]  /*f160*/  FFMA.FTZ R36, R101, c[0x0][0x23c], -R119.reuse ;  /* 0x00008f0065247a23 */ /* 0x100fe20000010877 */
[----:B------:R-:W-:Y:S01]  /*f170*/  HMMA.16816.F32.BF16 R20, R48, R38, R20 ;  /* 0x000000263014723c */ /* 0x000fe20000041814 */
[----:B------:R-:W-:Y:S02]  /*f180*/  FFMA.FTZ R37, R82, c[0x0][0x23c], -R119 ;  /* 0x00008f0052257a23 */ /* 0x000fe40000010877 */
[----:B------:R-:W-:-:S04]  /*f190*/  FADD.FTZ R87, R88, R87 ;  /* 0x0000005758577221 */ /* 0x000fc80000010000 */
[----:B------:R-:W-:Y:S01]  /*f1a0*/  FFMA.FTZ R38, R107, c[0x0][0x23c], -R119 ;  /* 0x00008f006b267a23 */ /* 0x000fe20000010877 */
[----:B---3--:R-:W-:Y:S01]  /*f1b0*/  HMMA.16816.F32.BF16 R12, R48, R28, R12 ;  /* 0x0000001c300c723c */ /* 0x008fe2000004180c */
[----:B------:R-:W-:Y:S01]  /*f1c0*/  MUFU.EX2 R3, R3 ;  /* 0x0000000300037308 */ /* 0x000fe20000000800 */
[----:B------:R-:W-:Y:S02]  /*f1d0*/  FADD.FTZ R96, R96, R86 ;  /* 0x0000005660607221 */ /* 0x000fe40000010000 */
[----:B------:R-:W-:-:S04]  /*f1e0*/  FADD.FTZ R97, R97, R87 ;  /* 0x0000005761617221 */ /* 0x000fc80000010000 */
[----:B------:R-:W-:Y:S01]  /*f1f0*/  HMMA.16816.F32.BF16 R16, R48, R30, R16 ;  /* 0x0000001e3010723c */ /* 0x000fe20000041810 */
[----:B------:R-:W1:Y:S01]  /*f200*/  MUFU.EX2 R56, R56 ;  /* 0x0000003800387308 */ /* 0x000e620000000800 */
[----:B------:R-:W2:Y:S01]  /*f210*/  LDSM.16.MT88.4 R28, [R230+0x11000] ;  /* 0x01100000e61c783b */ /* 0x000ea20000004200 */
[----:B------:R-:W-:-:S06]  /*f220*/  FADD.FTZ R96, R89, R96 ;  /* 0x0000006059607221 */ /* 0x000fcc0000010000 */
[----:B------:R-:W-:Y:S01]  /*f230*/  MUFU.EX2 R58, R58 ;  /* 0x0000003a003a7308 */ /* 0x000fe20000000800 */
[----:B------:R-:W-:-:S07]  /*f240*/  FADD.FTZ R97, R114, R97 ;  /* 0x0000006172617221 */ /* 0x000fce0000010000 */
[----:B------:R-:W-:Y:S08]  /*f250*/  MUFU.EX2 R40, R40 ;  /* 0x0000002800287308 */ /* 0x000ff00000000800 */
[----:B------:R-:W-:Y:S08]  /*f260*/  MUFU.EX2 R41, R41 ;  /* 0x0000002900297308 */ /* 0x000ff00000000800 */
[----:B------:R-:W3:Y:S08]  /*f270*/  MUFU.EX2 R36, R36 ;  /* 0x0000002400247308 */ /* 0x000ef00000000800 */
[----:B------:R-:W-:Y:S08]  /*f280*/  MUFU.EX2 R37, R37 ;  /* 0x0000002500257308 */ /* 0x000ff00000000800 */
[----:B------:R-:W4:Y:S01]  /*f290*/  MUFU.EX2 R38, R38 ;  /* 0x0000002600267308 */ /* 0x000f220000000800 */
[----:B------:R-:W-:-:S02]  /*f2a0*/  FADD.FTZ R98, R98, R96 ;  /* 0x0000006062627221 */ /* 0x000fc40000010000 */
[----:B------:R-:W-:Y:S02]  /*f2b0*/  FADD.FTZ R99, R99, R97 ;  /* 0x0000006163637221 */ /* 0x000fe40000010000 */
[----:B------:R-:W-:Y:S02]  /*f2c0*/  FADD.FTZ R98, R108, R98 ;  /* 0x000000626c627221 */ /* 0x000fe40000010000 */
[----:B------:R-:W-:Y:S01]  /*f2d0*/  FADD.FTZ R99, R110, R99 ;  /* 0x000000636e637221 */ /* 0x000fe20000010000 */
[----:B-1----:R-:W-:Y:S01]  /*f2e0*/  F2FP.BF16.PACK_AB R144, R56, R3 ;  /* 0x000000033890723e */ /* 0x002fe200000010ff */
[----:B------:R-:W-:Y:S01]  /*f2f0*/  FADD.FTZ R109, R109, R98 ;  /* 0x000000626d6d7221 */ /* 0x000fe20000010000 */
[----:B---3--:R-:W-:Y:S02]  /*f300*/  F2FP.BF16.PACK_AB R145, R36, R41 ;  /* 0x000000292491723e */ /* 0x008fe400000010ff */
[----:B------:R-:W-:Y:S01]  /*f310*/  F2FP.BF16.PACK_AB R146, R40, R58 ;  /* 0x0000003a2892723e */ /* 0x000fe200000010ff */
[----:B------:R-:W-:Y:S01]  /*f320*/  FADD.FTZ R2, R2, R99 ;  /* 0x0000006302027221 */ /* 0x000fe20000010000 */
[----:B----4-:R-:W-:Y:S01]  /*f330*/  F2FP.BF16.PACK_AB R147, R38, R37 ;  /* 0x000000252693723e */ /* 0x010fe200000010ff */
[----:B------:R-:W-:-:S02]  /*f340*/  FADD.FTZ R109, R104, R109 ;  /* 0x0000006d686d7221 */ /* 0x000fc40000010000 */
[----:B------:R-:W-:Y:S02]  /*f350*/  FADD.FTZ R2, R0, R2 ;  /* 0x0000000200027221 */ /* 0x000fe40000010000 */
[----:B------:R-:W-:Y:S02]  /*f360*/  FADD.FTZ R105, R105, R109 ;  /* 0x0000006d69697221 */ /* 0x000fe40000010000 */
[----:B------:R-:W-:Y:S01]  /*f370*/  HMMA.16816.F32.BF16 R160, R144, R156, R12 ;  /* 0x0000009c90a0723c */ /* 0x000fe2000004180c */
[----:B------:R-:W1:Y:S01]  /*f380*/  LDSM.16.MT88.4 R12, [R230+0x11800] ;  /* 0x01180000e60c783b */ /* 0x000e620000004200 */
        /* <DEDUP_REMOVED lines=10> */
[----:B--2---:R-:W-:Y:S01]  /*f430*/  HMMA.16816.F32.BF16 R44, R48, R28, R44 ;  /* 0x0000001c302c723c */ /* 0x004fe2000004182c */
[----:B------:R-:W-:Y:S02]  /*f440*/  FADD.FTZ R55, R3, R55 ;  /* 0x0000003703377221 */ /* 0x000fe40000010000 */
[----:B------:R-:W-:-:S05]  /*f450*/  FADD.FTZ R94, R41, R94 ;  /* 0x0000005e295e7221 */ /* 0x000fca0000010000 */
[----:B------:R-:W-:Y:S01]  /*f460*/  HMMA.16816.F32.BF16 R8, R48, R30, R8 ;  /* 0x0000001e3008723c */ /* 0x000fe20000041808 */
[----:B------:R-:W-:Y:S02]  /*f470*/  FADD.FTZ R55, R56, R55 ;  /* 0x0000003738377221 */ /* 0x000fe40000010000 */
[----:B------:R-:W-:Y:S02]  /*f480*/  FADD.FTZ R94, R36, R94 ;  /* 0x0000005e245e7221 */ /* 0x000fe40000010000 */
[----:B------:R-:W-:Y:S02]  /*f490*/  FADD.FTZ R55, R58, R55 ;  /* 0x000000373a377221 */ /* 0x000fe40000010000 */
[----:B------:R-:W-:Y:S02]  /*f4a0*/  FADD.FTZ R94, R37, R94 ;  /* 0x0000005e255e7221 */ /* 0x000fe40000010000 */
[----:B------:R-:W-:Y:S02]  /*f4b0*/  FADD.FTZ R2, R40, R55 ;  /* 0x0000003728027221 */ /* 0x000fe40000010000 */
[----:B------:R-:W-:Y:S01]  /*f4c0*/  FADD.FTZ R3, R38, R94 ;  /* 0x0000005e26037221 */ /* 0x000fe20000010000 */
[C---:B------:R-:W-:Y:S02]  /*f4d0*/  HMMA.16816.F32.BF16 R152, R144.reuse, R132, R24 ;  /* 0x000000849098723c */ /* 0x040fe40000041818 */
[----:B------:R2:W-:Y:S04]  /*f4e0*/  STL [R1+0x4], R2 ;  /* 0x0000040201007387 */ /* 0x0005e80000100800 */
[----:B------:R3:W-:Y:S02]  /*f4f0*/  STL [R1], R3 ;  /* 0x0000000301007387 */ /* 0x0007e40000100800 */
[C---:B------:R-:W-:Y:S08]  /*f500*/  HMMA.16816.F32.BF16 R148, R144.reuse, R136, R32 ;  /* 0x000000889094723c */ /* 0x040ff00000041820 */
[C---:B------:R-:W-:Y:S08]  /*f510*/  HMMA.16816.F32.BF16 R156, R144.reuse, R158, R16 ;  /* 0x0000009e909c723c */ /* 0x040ff00000041810 */
[C---:B------:R-:W-:Y:S08]  /*f520*/  HMMA.16816.F32.BF16 R132, R144.reuse, R134, R4 ;  /* 0x000000869084723c */ /* 0x040ff00000041804 */
[C---:B------:R-:W-:Y:S08]  /*f530*/  HMMA.16816.F32.BF16 R136, R144.reuse, R138, R20 ;  /* 0x0000008a9088723c */ /* 0x040ff00000041814 */
[C---:B-1----:R-:W-:Y:S08]  /*f540*/  HMMA.16816.F32.BF16 R140, R144.reuse, R12, R44 ;  /* 0x0000000c908c723c */ /* 0x042ff0000004182c */
[----:B------:R-:W-:Y:S01]  /*f550*/  HMMA.16816.F32.BF16 R144, R144, R14, R8 ;  /* 0x0000000e9090723c */ /* 0x000fe20000041808 */
[----:B------:R-:W-:-:S02]  /*f560*/  MOV R0, R131 ;  /* 0x0000008300007202 */ /* 0x000fc40000000f00 */
[----:B--2---:R-:W-:-:S05]  /*f570*/  MOV R2, R164 ;  /* 0x000000a400027202 */ /* 0x004fca0000000f00 */
.L_x_2237:
[----:B---3--:R-:W-:-:S13]  /*f580*/  ISETP.GE.AND P1, PT, R245, 0x1, PT ;  /* 0x00000001f500780c */ /* 0x008fda0003f26270 */
[----:B------:R-:W-:Y:S05]  /*f590*/  @!P1 BRA `(.L_x_2243) ;  /* 0x0000504000009947 */ /* 0x000fea0003800000 */
[----:B------:R-:W-:Y:S01]  /*f5a0*/  ULDC UR8, c[0x0][0x1a0] ;  /* 0x0000680000087ab9 */ /* 0x000fe20000000800 */
[----:B------:R-:W-:Y:S01]  /*f5b0*/  IMAD.MOV.U32 R3, RZ, RZ, R0 ;  /* 0x000000ffff037224 */ /* 0x000fe200078e0000 */
[----:B------:R-:W-:Y:S01]  /*f5c0*/  ULEA UR5, -UR8, URZ, 0x8 ;  /* 0x0000003f08057291 */ /* 0x000fe2000f8e413f */
[----:B------:R-:W-:Y:S01]  /*f5d0*/  IMAD.MOV.U32 R164, RZ, RZ, R2 ;  /* 0x000000ffffa47224 */ /* 0x000fe200078e0002 */
[----:B------:R-:W-:Y:S02]  /*f5e0*/  UMOV UR10, 0x5 ;  /* 0x00000005000a7882 */ /* 0x000fe40000000000 */
[----:B------:R-:W-:Y:S02]  /*f5f0*/  USHF.R.S32.HI UR4, URZ, 0x1f, UR5 ;  /* 0x0000001f3f047899 */ /* 0x000fe40008011405 */
[----:B------:R-:W-:Y:S01]  /*f600*/  ULDC UR9, c[0x0][0x1a4] ;  /* 0x0000690000097ab9 */ /* 0x000fe20000000800 */
[----:B------:R-:W-:Y:S01]  /*f610*/  MOV R0, UR5 ;  /* 0x0000000500007c02 */ /* 0x000fe20008000f00 */
[----:B------:R-:W-:-:S02]  /*f620*/  USHF.L.U64.HI UR9, UR8, UR10, UR9 ;  /* 0x0000000a08097299 */ /* 0x000fc40008010209 */
[----:B------:R-:W-:Y:S01]  /*f630*/  MOV R252, UR4 ;  /* 0x0000000400fc7c02 */ /* 0x000fe20008000f00 */
[----:B------:R-:W-:Y:S02]  /*f640*/  USHF.L.U32 UR8, UR8, 0x5, URZ ;  /* 0x0000000508087899 */ /* 0x000fe4000800063f */
[----:B------:R-:W-:Y:S02]  /*f650*/  ULDC UR4, c[0x0][0x19c] ;  /* 0x0000670000047ab9 */ /* 0x000fe40000000800 */
.L_x_2247:
[----:B------:R-:W-:Y:S04]  /*f660*/  DEPBAR.LE SB0, 0x0 ;  /* 0x000080000000791a */ /* 0x000fe80000000000 */
[----:B------:R-:W-:Y:S01]  /*f670*/  BAR.SYNC.DEFER_BLOCKING 0x0 ;  /* 0x0000000000007b1d */ /* 0x000fe20000010000 */
[----:B------:R-:W-:Y:S05]  /*f680*/  MOV R2, R252 ;  /* 0x000000fc00027202 */ /* 0x000fea0000000f00 */
[----:B------:R-:W-:Y:S02]  /*f690*/  ULDC UR6, c[0x0][0x1a0] ;  /* 0x0000680000067ab9 */ /* 0x000fe40000000800 */
[----:B------:R-:W-:Y:S06]  /*f6a0*/  ULEA UR5, -UR6, URZ, 0x8 ;  /* 0x0000003f06057291 */ /* 0x000fec000f8e413f */
[----:B------:R-:W-:Y:S04]  /*f6b0*/  MOV R0, UR5 ;  /* 0x0000000500007c02 */ /* 0x000fe80008000f00 */
[----:B------:R-:W-:Y:S01]  /*f6c0*/  MOV R6, R0 ;  /* 0x0000000000067202 */ /* 0x000fe20000000f00 */
[----:B-1----:R-:W-:-:S05]  /*f6d0*/  @!P0 BRA `(.L_x_2244) ;  /* 0x000003b000008947 */ /* 0x002fca0003800000 */
[----:B------:R-:W-:Y:S01]  /*f6e0*/  IMAD.SHL.U32 R10, R245, 0x100, RZ ;  /* 0x00000100f50a7824 */ /* 0x000fe200078e00ff */
[----:B------:R-:W-:Y:S04]  /*f6f0*/  IABS R0, c[0x0][0x2d0] ;  /* 0x0000b40000007a13 */ /* 0x000fe80000000000 */
[----:B------:R-:W2:Y:S01]  /*f700*/  I2F.RP R8, R0 ;  /* 0x0000000000087306 */ /* 0x000ea20000209400 */
[----:B------:R-:W-:Y:S02]  /*f710*/  IADD3 R2, R10, -0x100, RZ ;  /* 0xffffff000a027810 */ /* 0x000fe40007ffe0ff */
[----:B------:R-:W-:Y:S02]  /*f720*/  IABS R7, R10 ;  /* 0x0000000a00077213 */ /* 0x000fe40000000000 */
[----:B------:R-:W-:Y:S02]  /*f730*/  IABS R5, R2 ;  /* 0x0000000200057213 */ /* 0x000fe40000000000 */
[----:B------:R-:W-:Y:S02]  /*f740*/  LOP3.LUT R2, R2, c[0x0][0x2d0], RZ, 0x3c, !PT ;  /* 0x0000b40002027a12 */ /* 0x000fe400078e3cff */
[----:B------:R-:W-:Y:S02]  /*f750*/  LOP3.LUT R10, R10, c[0x0][0x2d0], RZ, 0x3c, !PT ;  /* 0x0000b4000a0a7a12 */ /* 0x000fe400078e3cff */
[----:B------:R-:W-:Y:S01]  /*f760*/  ISETP.GE.AND P1, PT, R2, RZ, PT ;  /* 0x000000ff0200720c */ /* 0x000fe20003f26270 */
[----:B------:R-:W-:Y:S01]  /*f770*/  IMAD.MOV.U32 R2, RZ, RZ, c[0x0][0x2d0] ;  /* 0x0000b400ff027624 */ /* 0x000fe200078e00ff */
[----:B------:R-:W-:Y:S01]  /*f780*/  ISETP.GE.AND P3, PT, R10, RZ, PT ;  /* 0x000000ff0a00720c */ /* 0x000fe20003f66270 */
[----:B--2---:R-:W2:Y:S02]  /*f790*/  MUFU.RCP R8, R8 ;  /* 0x0000000800087308 */ /* 0x004ea40000001000 */
[----:B--2---:R-:W-:Y:S08]  /*f7a0*/  IADD3 R8, R8, 0xffffffe, RZ ;  /* 0x0ffffffe08087810 */ /* 0x004ff00007ffe0ff */
[----:B------:R-:W2:Y:S02]  /*f7b0*/  F2I.FTZ.U32.TRUNC.NTZ R9, R8 ;  /* 0x0000000800097305 */ /* 0x000ea4000021f000 */
[--C-:B-12---:R-:W-:Y:S02]  /*f7c0*/  IMAD.MOV R4, RZ, RZ, -R9.reuse ;  /* 0x000000ffff047224 */ /* 0x106fe400078e0a09 */
        /* <DEDUP_REMOVED lines=44> */
.L_x_2244:
[C---:B------:R-:W-:Y:S04]  /*fa90*/  LEA R243, P1, R6.reuse, R243, 0x1 ;  /* 0x000000f306f37211 */ /* 0x040fe800078208ff */
[----:B------:R-:W-:Y:S01]  /*faa0*/  LEA.HI.X R242, R6, R242, R2, 0x1, P1 ;  /* 0x000000f206f27211 */ /* 0x000fe200008f0c02 */
[----:B------:R-:W-:Y:S01]  /*fab0*/  IMAD.MOV.U32 R6, RZ, RZ, R243 ;  /* 0x000000ffff067224 */ /* 0x000fe200078e00f3 */
[----:B-1----:R-:W-:Y:S03]  /*fac0*/  IADD3 R4, P1, R243, UR8, RZ ;  /* 0x00000008f3047c10 */ /* 0x002fe6000ff3e0ff */
        /* <DEDUP_REMOVED lines=48> */
[----:B------:R-:W-:Y:S03]  /*fdd0*/  ISETP.GE.AND P1, PT, R245, 0x2, PT ;  /* 0x00000002f500780c */ /* 0x000fe60003f26270 */
[----:B------:R2:W-:Y:S05]  /*fde0*/  LDGSTS.E.BYPASS.LTC128B.128 [R246+0x11800], [R6.64] ;  /* 0x1180000006f67fae */ /* 0x0005ea000b901d4c */
[----:B------:R-:W-:Y:S05]  /*fdf0*/  LDSM.16.M88.4 R128, [R240] ;  /* 0x00000000f080783b */ /* 0x000fea0000000200 */
[----:B-1----:R-:W2:Y:S05]  /*fe00*/  LDSM.16.M88.4 R8, [R239+0x2000] ;  /* 0x00200000ef08783b */ /* 0x002eaa0000000200 */
        /* <DEDUP_REMOVED lines=33> */
[----:B------:R-:W-:Y:S05]  /*10020*/  LDSM.16.M88.4 R196, [R233+0x5800] ;  /* 0x00580000e9c4783b */ /* 0x000fea0000000200 */
[----:B------:R-:W-:Y:S02]  /*10030*/  LDSM.16.M88.4 R200, [R237] ;  /* 0x00000000edc8783b */ /* 0x000fe40000000200 */
[C---:B------:R-:W-:Y:S03]  /*10040*/  HMMA.16816.F32.BF16 R48, R128.reuse, R50, RZ ;  /* 0x000000328030723c */ /* 0x040fe600000418ff */
[----:B------:R-:W-:Y:S05]  /*10050*/  LDSM.16.M88.4 R204, [R236] ;  /* 0x00000000eccc783b */ /* 0x000fea0000000200 */
[C---:B------:R-:W-:Y:S01]  /*10060*/  HMMA.16816.F32.BF16 R52, R128.reuse, R56, RZ ;  /* 0x000000388034723c */ /* 0x040fe200000418ff */
[----:B------:R-:W-:Y:S05]  /*10070*/  LDSM.16.M88.4 R208, [R166+0x7000] ;  /* 0x00700000a6d0783b */ /* 0x000fea0000000200 */
[----:B------:R-:W-:Y:S02]  /*10080*/  LDSM.16.M88.4 R212, [R166+0x7800] ;  /* 0x00780000a6d4783b */ /* 0x000fe40000000200 */
        /* <DEDUP_REMOVED lines=163> */
[----:B------:R-:W-:-:S05]  /*10ac0*/  @!P0 BRA `(.L_x_2246) ;  /* 0x000003c000008947 */ /* 0x000fca0003800000 */
[----:B------:R-:W-:Y:S01]  /*10ad0*/  IMAD.SHL.U32 R173, R245, 0x100, RZ ;  /* 0x00000100f5ad7824 */ /* 0x000fe200078e00ff */
[----:B------:R-:W-:Y:S04]  /*10ae0*/  IABS R0, c[0x0][0x2d0] ;  /* 0x0000b40000007a13 */ /* 0x000fe80000000000 */
[----:B------:R-:W1:Y:S01]  /*10af0*/  I2F.RP R174, R0 ;  /* 0x0000000000ae7306 */ /* 0x000e620000209400 */
[C---:B------:R-:W-:Y:S02]  /*10b00*/  IADD3 R171, R173.reuse, -0x200, RZ ;  /* 0xfffffe00adab7810 */ /* 0x040fe40007ffe0ff */
        /* <DEDUP_REMOVED lines=19> */
[C---:B------:R-:W-:Y:S02]  /*10c40*/  IMAD R169, R0.reuse, R168, R169 ;  /* 0x000000a800a97224 */ /* 0x040fe400078e02a9 */
[----:B------:R-:W-:Y:S01]  /*10c50*/  IMAD.MOV.U32 R2, RZ, RZ, c[0x0][0x2d0] ;  /* 0x0000b400ff027624 */ /* 0x000fe200078e00ff */
        /* <DEDUP_REMOVED lines=35> */
.L_x_2246:
[C---:B------:R-:W-:Y:S01]  /*10e90*/  LEA R250, P1, R170.reuse, R250, 0x1 ;  /* 0x000000faaafa7211 */ /* 0x040fe200078208ff */
[----:B------:R-:W-:Y:S02]  /*10ea0*/  USHF.L.U32 UR5, UR7, 0x5, URZ ;  /* 0x0000000507057899 */ /* 0x000fe4000800063f */
[----:B------:R-:W-:Y:S01]  /*10eb0*/  USHF.L.U64.HI UR7, UR7, UR10, UR4 ;  /* 0x0000000a07077299 */ /* 0x000fe20008010204 */
[----:B------:R-:W-:Y:S03]  /*10ec0*/  LEA.HI.X R247, R170, R247, R2, 0x1, P1 ;  /* 0x000000f7aaf77211 */ /* 0x000fe600008f0c02 */
[----:B------:R-:W-:Y:S02]  /*10ed0*/  IADD3 R168, P1, R250, UR5, RZ ;  /* 0x00000005faa87c10 */ /* 0x000fe4000ff3e0ff */
[----:B------:R-:W-:Y:S02]  /*10ee0*/  IMAD.MOV.U32 R251, RZ, RZ, R247 ;  /* 0x000000fffffb7224 */ /* 0x000fe400078e00f7 */
[----:B------:R-:W-:Y:S02]  /*10ef0*/  IADD3.X R169, R247, UR7, RZ, P1, !PT ;  /* 0x00000007f7a97c10 */ /* 0x000fe40008ffe4ff */
[----:B------:R-:W-:Y:S01]  /*10f00*/  IADD3 R182, P1, R168, UR5, RZ ;  /* 0x00000005a8b67c10 */ /* 0x000fe2000ff3e0ff */
[----:B------:R-:W-:Y:S01]  /*10f10*/  @!PT LDS RZ, [RZ] ;  /* 0x00000000fffff984 */ /* 0x000fe20000000800 */
[----:B------:R-:W-:Y:S01]  /*10f20*/  @!PT LDS RZ, [RZ] ;  /* 0x00000000fffff984 */ /* 0x000fe20000000800 */
[----:B------:R-:W-:Y:S01]  /*10f30*/  @!PT LDS RZ, [RZ] ;  /* 0x00000000fffff984 */ /* 0x000fe20000000800 */
[----:B------:R1:W-:Y:S03]  /*10f40*/  LDGSTS.E.BYPASS.LTC128B.128 [R246+0x2000], [R250.64] ;  /* 0x02000000faf67fae */ /* 0x0003e6000b901d4c */
        /* <DEDUP_REMOVED lines=34> */
[----:B------:R-:W-:Y:S05]  /*11170*/  IADD3.X R173, R175, UR7, RZ, P1, !PT ;  /* 0x00000007afad7c10 */ /* 0x000fea0008ffe4ff */
[----:B------:R4:W-:Y:S01]  /*11180*/  LDGSTS.E.BYPASS.LTC128B.128 [R246+0x8800], [R172.64] ;  /* 0x08800000acf67fae */ /* 0x0009e2000b901d4c */
[----:B---3--:R-:W-:Y:S04]  /*11190*/  IADD3 R168, P1, R172, UR5, RZ ;  /* 0x00000005aca87c10 */ /* 0x008fe8000ff3e0ff */
[----:B------:R-:W-:Y:S02]  /*111a0*/  IADD3.X R169, R173, UR7, RZ, P1, !PT ;  /* 0x00000007ada97c10 */ /* 0x000fe40008ffe4ff */
[----:B--2---:R-:W-:Y:S03]  /*111b0*/  IADD3 R170, P1, R168, UR5, RZ ;  /* 0x00000005a8aa7c10 */ /* 0x004fe6000ff3e0ff */
[----:B------:R4:W-:Y:S01]  /*111c0*/  LDGSTS.E.BYPASS.LTC128B.128 [R246+0x9000], [R168.64] ;  /* 0x09000000a8f67fae */ /* 0x0009e2000b901d4c */
[----:B------:R-:W-:Y:S05]  /*111d0*/  IADD3.X R171, R169, UR7, RZ, P1, !PT ;  /* 0x00000007a9ab7c10 */ /* 0x000fea0008ffe4ff */
[----:B------:R4:W-:Y:S04]  /*111e0*/  LDGSTS.E.BYPASS.LTC128B.128 [R246+0x9800], [R170.64] ;  /* 0x09800000aaf67fae */ /* 0x0009e8000b901d4c */
[----:B------:R-:W0:Y:S02]  /*111f0*/  LDGDEPBAR ;  /* 0x00000000000079af */ /* 0x000e240000000000 */
.L_x_2245:
[----:B----4-:R-:W-:Y:S01]  /*11200*/  FMNMX.FTZ R168, R4, R164, !PT ;  /* 0x000000a404a87209 */ /* 0x010fe20007810000 */
[----:B------:R-:W-:Y:S01]  /*11210*/  LDSM.16.MT88.4 R172, [R232+0xa000] ;  /* 0x00a00000e8ac783b */ /* 0x000fe20000004200 */
[----:B------:R-:W-:Y:S02]  /*11220*/  FMNMX.FTZ R0, R6, R3, !PT ;  /* 0x0000000306007209 */ /* 0x000fe40007810000 */
[----:B------:R-:W-:Y:S02]  /*11230*/  FMNMX.FTZ R168, R5, R168, !PT ;  /* 0x000000a805a87209 */ /* 0x000fe40007810000 */
[----:B------:R-:W-:Y:S02]  /*11240*/  FMNMX.FTZ R0, R7, R0, !PT ;  /* 0x0000000007007209 */ /* 0x000fe40007810000 */
[----:B------:R-:W-:Y:S01]  /*11250*/  FMNMX.FTZ R168, R8, R168, !PT ;  /* 0x000000a808a87209 */ /* 0x000fe20007810000 */
[----:B------:R-:W2:Y:S01]  /*11260*/  LDL.LU R195, [R1+0x4] ;  /* 0x0000040001c37983 */ /* 0x000ea20000300800 */
        /* <DEDUP_REMOVED lines=123> */
[----:B------:R-:W1:Y:S08]  /*11a20*/  SHFL.BFLY PT, R2, R168, 0x2, 0x1f ;  /* 0x0c401f00a8027f89 */ /* 0x000e7000000e0000 */
[----:B------:R-:W3:Y:S01]  /*11a30*/  SHFL.BFLY PT, R165, R0, 0x2, 0x1f ;  /* 0x0c401f0000a57f89 */ /* 0x000ee200000e0000 */
[----:B-1----:R-:W-:Y:S07]  /*11a40*/  FMNMX.FTZ R168, R168, R2, !PT ;  /* 0x00000002a8a87209 */ /* 0x002fee0007810000 */
[----:B------:R-:W1:Y:S01]  /*11a50*/  SHFL.BFLY PT, R2, R168, 0x1, 0x1f ;  /* 0x0c201f00a8027f89 */ /* 0x000e6200000e0000 */
[----:B---3--:R-:W-:Y:S07]  /*11a60*/  FMNMX.FTZ R165, R0, R165, !PT ;  /* 0x000000a500a57209 */ /* 0x008fee0007810000 */
[----:B------:R-:W3:Y:S01]  /*11a70*/  SHFL.BFLY PT, R0, R165, 0x1, 0x1f ;  /* 0x0c201f00a5007f89 */ /* 0x000ee200000e0000 */
[----:B-1----:R-:W-:Y:S07]  /*11a80*/  FMNMX.FTZ R2, R168, R2, !PT ;  /* 0x00000002a8027209 */ /* 0x002fee0007810000 */
[----:B------:R-:W1:Y:S01]  /*11a90*/  LDSM.16.MT88.4 R168, [R234+0xa000] ;  /* 0x00a00000eaa8783b */ /* 0x000e620000004200 */
[C---:B------:R-:W-:Y:S01]  /*11aa0*/  FSETP.NEU.FTZ.AND P1, PT, R2.reuse, -INF , PT ;  /* 0xff8000000200780b */ /* 0x040fe20003f3d000 */
[C---:B------:R-:W-:Y:S02]  /*11ab0*/  FMUL.FTZ R176, R2.reuse, c[0x0][0x23c] ;  /* 0x00008f0002b07a20 */ /* 0x040fe40000410000 */
[----:B------:R-:W-:Y:S01]  /*11ac0*/  FADD.FTZ R164, -R2, R164 ;  /* 0x000000a402a47221 */ /* 0x000fe20000010100 */
[----:B---3--:R-:W-:Y:S02]  /*11ad0*/  FMNMX.FTZ R0, R165, R0, !PT ;  /* 0x00000000a5007209 */ /* 0x008fe40007810000 */
[----:B------:R-:W-:Y:S01]  /*11ae0*/  FSEL R176, R176, RZ, P1 ;  /* 0x000000ffb0b07208 */ /* 0x000fe20000800000 */
[----:B------:R-:W-:Y:S01]  /*11af0*/  FMUL.FTZ R164, R164, c[0x0][0x23c] ;  /* 0x00008f00a4a47a20 */ /* 0x000fe20000410000 */
[C---:B------:R-:W-:Y:S01]  /*11b00*/  FSETP.NEU.FTZ.AND P1, PT, R0.reuse, -INF , PT ;  /* 0xff8000000000780b */ /* 0x040fe20003f3d000 */
[----:B------:R-:W-:Y:S02]  /*11b10*/  FMUL.FTZ R165, R0, c[0x0][0x23c] ;  /* 0x00008f0000a57a20 */ /* 0x000fe40000410000 */
[--C-:B------:R-:W-:Y:S02]  /*11b20*/  FFMA.FTZ R192, R28, c[0x0][0x23c], -R176.reuse ;  /* 0x00008f001cc07a23 */ /* 0x100fe400000108b0 */
[----:B------:R-:W3:Y:S01]  /*11b30*/  MUFU.EX2 R164, R164 ;  /* 0x000000a400a47308 */ /* 0x000ee20000000800 */
[--C-:B------:R-:W-:Y:S01]  /*11b40*/  FFMA.FTZ R193, R29, c[0x0][0x23c], -R176.reuse ;  /* 0x00008f001dc17a23 */ /* 0x100fe200000108b0 */
[----:B------:R-:W-:Y:S01]  /*11b50*/  FSEL R165, R165, RZ, P1 ;  /* 0x000000ffa5a57208 */ /* 0x000fe20000800000 */
[--C-:B------:R-:W-:Y:S01]  /*11b60*/  FFMA.FTZ R180, R8, c[0x0][0x23c], -R176.reuse ;  /* 0x00008f0008b47a23 */ /* 0x100fe200000108b0 */
[----:B------:R-:W-:Y:S01]  /*11b70*/  ISETP.GT.AND P1, PT, R245, 0x1, PT ;  /* 0x00000001f500780c */ /* 0x000fe20003f24270 */
[--C-:B------:R-:W-:Y:S02]  /*11b80*/  FFMA.FTZ R181, R9, c[0x0][0x23c], -R176.reuse ;  /* 0x00008f0009b57a23 */ /* 0x100fe400000108b0 */
[--C-:B------:R-:W-:Y:S02]  /*11b90*/  FFMA.FTZ R182, R10, c[0x0][0x23c], -R165.reuse ;  /* 0x00008f000ab67a23 */ /* 0x100fe400000108a5 */
[--C-:B------:R-:W-:Y:S01]  /*11ba0*/  FFMA.FTZ R183, R11, c[0x0][0x23c], -R165.reuse ;  /* 0x00008f000bb77a23 */ /* 0x100fe200000108a5 */
[----:B------:R-:W-:Y:S01]  /*11bb0*/  MUFU.EX2 R180, R180 ;  /* 0x000000b400b47308 */ /* 0x000fe20000000800 */
        /* <DEDUP_REMOVED lines=8> */
[C---:B---3--:R-:W-:Y:S02]  /*11c40*/  FMUL.FTZ R8, R164.reuse, R156 ;  /* 0x0000009ca4087220 */ /* 0x048fe40000410000 */
[C---:B------:R-:W-:Y:S02]  /*11c50*/  FMUL.FTZ R9, R164.reuse, R157 ;  /* 0x0000009da4097220 */ /* 0x040fe40000410000 */
[C---:B------:R-:W-:Y:S01]  /*11c60*/  FMUL.FTZ R12, R164.reuse, R152 ;  /* 0x00000098a40c7220 */ /* 0x040fe20000410000 */
[----:B------:R-:W-:Y:S01]  /*11c70*/  MUFU.EX2 R194, R194 ;  /* 0x000000c200c27308 */ /* 0x000fe20000000800 */
[C---:B------:R-:W-:Y:S02]  /*11c80*/  FMUL.FTZ R13, R164.reuse, R153 ;  /* 0x00000099a40d7220 */ /* 0x040fe40000410000 */
[C---:B------:R-:W-:Y:S02]  /*11c90*/  FMUL.FTZ R4, R164.reuse, R160 ;  /* 0x000000a0a4047220 */ /* 0x040fe40000410000 */
[C---:B------:R-:W-:Y:S02]  /*11ca0*/  FMUL.FTZ R5, R164.reuse, R161 ;  /* 0x000000a1a4057220 */ /* 0x040fe40000410000 */
[C---:B------:R-:W-:Y:S02]  /*11cb0*/  FMUL.FTZ R132, R164.reuse, R132 ;  /* 0x00000084a4847220 */ /* 0x040fe40000410000 */
[C---:B------:R-:W-:Y:S01]  /*11cc0*/  FMUL.FTZ R133, R164.reuse, R133 ;  /* 0x00000085a4857220 */ /* 0x040fe20000410000 */
[----:B------:R-:W3:Y:S01]  /*11cd0*/  MUFU.EX2 R184, R184 ;  /* 0x000000b800b87308 */ /* 0x000ee20000000800 */
[C---:B------:R-:W-:Y:S02]  /*11ce0*/  FMUL.FTZ R136, R164.reuse, R136 ;  /* 0x00000088a4887220 */ /* 0x040fe40000410000 */
[C---:B------:R-:W-:Y:S02]  /*11cf0*/  FMUL.FTZ R137, R164.reuse, R137 ;  /* 0x00000089a4897220 */ /* 0x040fe40000410000 */
[C---:B------:R-:W-:Y:S02]  /*11d00*/  FMUL.FTZ R140, R164.reuse, R140 ;  /* 0x0000008ca48c7220 */ /* 0x040fe40000410000 */
[----:B------:R-:W-:Y:S02]  /*11d10*/  FMUL.FTZ R141, R164, R141 ;  /* 0x0000008da48d7220 */ /* 0x000fe40000410000 */
[--C-:B------:R-:W-:Y:S01]  /*11d20*/  FFMA.FTZ R186, R7, c[0x0][0x23c], -R165.reuse ;  /* 0x00008f0007ba7a23 */ /* 0x100fe200000108a5 */
[----:B------:R-:W-:Y:S01]  /*11d30*/  MUFU.EX2 R185, R185 ;  /* 0x000000b900b97308 */ /* 0x000fe20000000800 */
[--C-:B------:R-:W-:Y:S02]  /*11d40*/  FFMA.FTZ R187, R23, c[0x0][0x23c], -R165.reuse ;  /* 0x00008f0017bb7a23 */ /* 0x100fe400000108a5 */
[--C-:B------:R-:W-:Y:S02]  /*11d50*/  FFMA.FTZ R189, R24, c[0x0][0x23c], -R176.reuse ;  /* 0x00008f0018bd7a23 */ /* 0x100fe400000108b0 */
[--C-:B------:R-:W-:Y:S02]  /*11d60*/  FFMA.FTZ R188, R25, c[0x0][0x23c], -R176.reuse ;  /* 0x00008f0019bc7a23 */ /* 0x100fe400000108b0 */
[--C-:B------:R-:W-:Y:S02]  /*11d70*/  FFMA.FTZ R190, R26, c[0x0][0x23c], -R165.reuse ;  /* 0x00008f001abe7a23 */ /* 0x100fe400000108a5 */
[--C-:B------:R-:W-:Y:S01]  /*11d80*/  FFMA.FTZ R191, R27, c[0x0][0x23c], -R165.reuse ;  /* 0x00008f001bbf7a23 */ /* 0x100fe200000108a5 */
[----:B------:R-:W4:Y:S01]  /*11d90*/  MUFU.EX2 R186, R186 ;  /* 0x000000ba00ba7308 */ /* 0x000f220000000800 */
[--C-:B------:R-:W-:Y:S02]  /*11da0*/  FFMA.FTZ R118, R118, c[0x0][0x23c], -R165.reuse ;  /* 0x00008f0076767a23 */ /* 0x100fe400000108a5 */
[----:B------:R-:W-:Y:S01]  /*11db0*/  FFMA.FTZ R122, R122, c[0x0][0x23c], -R165 ;  /* 0x00008f007a7a7a23 */ /* 0x000fe200000108a5 */
[----:B---3--:R-:W-:Y:S01]  /*11dc0*/  F2FP.BF16.PACK_AB R160, R184, R194 ;  /* 0x000000c2b8a0723e */ /* 0x008fe200000010ff */
[----:B------:R-:W-:Y:S02]  /*11dd0*/  FADD.FTZ R3, -R0, R3 ;  /* 0x0000000300037221 */ /* 0x000fe40000010100 */
[--C-:B------:R-:W-:Y:S02]  /*11de0*/  FFMA.FTZ R44, R44, c[0x0][0x23c], -R176.reuse ;  /* 0x00008f002c2c7a23 */ /* 0x100fe400000108b0 */
[----:B------:R-:W-:Y:S01]  /*11df0*/  FMUL.FTZ R3, R3, c[0x0][0x23c] ;  /* 0x00008f0003037a20 */ /* 0x000fe20000410000 */
[----:B------:R-:W-:Y:S01]  /*11e00*/  MUFU.EX2 R182, R182 ;  /* 0x000000b600b67308 */ /* 0x000fe20000000800 */
[--C-:B------:R-:W-:Y:S02]  /*11e10*/  FFMA.FTZ R45, R45, c[0x0][0x23c], -R176.reuse ;  /* 0x00008f002d2d7a23 */ /* 0x100fe400000108b0 */
[--C-:B------:R-:W-:Y:S02]  /*11e20*/  FFMA.FTZ R46, R46, c[0x0][0x23c], -R165.reuse ;  /* 0x00008f002e2e7a23 */ /* 0x100fe400000108a5 */
[--C-:B------:R-:W-:Y:S02]  /*11e30*/  FFMA.FTZ R47, R47, c[0x0][0x23c], -R165.reuse ;  /* 0x00008f002f2f7a23 */ /* 0x100fe400000108a5 */
[--C-:B------:R-:W-:Y:S02]  /*11e40*/  FFMA.FTZ R56, R56, c[0x0][0x23c], -R176.reuse ;  /* 0x00008f0038387a23 */ /* 0x100fe400000108b0 */
[--C-:B------:R-:W-:Y:S01]  /*11e50*/  FFMA.FTZ R63, R63, c[0x0][0x23c], -R165.reuse ;  /* 0x00008f003f3f7a23 */ /* 0x100fe200000108a5 */
[----:B------:R-:W3:Y:S01]  /*11e60*/  MUFU.EX2 R3, R3 ;  /* 0x0000000300037308 */ /* 0x000ee20000000800 */
[--C-:B------:R-:W-:Y:S02]  /*11e70*/  FFMA.FTZ R70, R70, c[0x0][0x23c], -R165.reuse ;  /* 0x00008f0046467a23 */ /* 0x100fe400000108a5 */
[--C-:B------:R-:W-:Y:S01]  /*11e80*/  FFMA.FTZ R80, R80, c[0x0][0x23c], -R176.reuse ;  /* 0x00008f0050507a23 */ /* 0x100fe200000108b0 */
[----:B----4-:R-:W-:Y:S01]  /*11e90*/  F2FP.BF16.PACK_AB R161, R186, R185 ;  /* 0x000000b9baa1723e */ /* 0x010fe200000010ff */
[--C-:B------:R-:W-:Y:S02]  /*11ea0*/  FFMA.FTZ R92, R92, c[0x0][0x23c], -R176.reuse ;  /* 0x00008f005c5c7a23 */ /* 0x100fe400000108b0 */
[--C-:B------:R-:W-:Y:S02]  /*11eb0*/  FFMA.FTZ R94, R94, c[0x0][0x23c], -R165.reuse ;  /* 0x00008f005e5e7a23 */ /* 0x100fe400000108a5 */
[--C-:B------:R-:W-:Y:S01]  /*11ec0*/  FFMA.FTZ R96, R96, c[0x0][0x23c], -R176.reuse ;  /* 0x00008f0060607a23 */ /* 0x100fe200000108b0 */
[----:B------:R-:W4:Y:S01]  /*11ed0*/  MUFU.EX2 R183, R183 ;  /* 0x000000b700b77308 */ /* 0x000f220000000800 */
[----:B------:R-:W-:Y:S02]  /*11ee0*/  FFMA.FTZ R100, R100, c[0x0][0x23c], -R176 ;  /* 0x00008f0064647a23 */ /* 0x000fe400000108b0 */
[----:B--2---:R-:W-:Y:S04]  /*11ef0*/  FFMA.FTZ R194, R164, R195, R194 ;  /* 0x000000c3a4c27223 */ /* 0x004fe800000100c2 */
[----:B------:R-:W-:Y:S03]  /*11f00*/  FADD.FTZ R194, R184, R194 ;  /* 0x000000c2b8c27221 */ /* 0x000fe60000010000 */
[----:B------:R-:W2:Y:S01]  /*11f10*/  MUFU.EX2 R178, R178 ;  /* 0x000000b200b27308 */ /* 0x000ea20000000800 */
[----:B------:R-:W-:Y:S02]  /*11f20*/  FADD.FTZ R194, R180, R194 ;  /* 0x000000c2b4c27221 */ /* 0x000fe40000010000 */
[C---:B---3--:R-:W-:Y:S02]  /*11f30*/  FMUL.FTZ R10, R3.reuse, R158 ;  /* 0x0000009e030a7220 */ /* 0x048fe40000410000 */
[C---:B------:R-:W-:Y:S02]  /*11f40*/  FMUL.FTZ R11, R3.reuse, R159 ;  /* 0x0000009f030b7220 */ /* 0x040fe40000410000 */
[----:B------:R-:W3:Y:S01]  /*11f50*/  LDSM.16.MT88.4 R156, [R231+0xa000] ;  /* 0x00a00000e79c783b */ /* 0x000ee20000004200 */
[C---:B------:R-:W-:Y:S02]  /*11f60*/  FMUL.FTZ R14, R3.reuse, R154 ;  /* 0x0000009a030e7220 */ /* 0x040fe40000410000 */
[----:B------:R-:W5:Y:S01]  /*11f70*/  MUFU.EX2 R177, R177 ;  /* 0x000000b100b17308 */ /* 0x000f620000000800 */
[----:B------:R-:W-:Y:S01]  /*11f80*/  FMUL.FTZ R6, R3, R162 ;  /* 0x000000a203067220 */ /* 0x000fe20000410000 */
[----:B------:R-:W-:Y:S01]  /*11f90*/  F2FP.BF16.PACK_AB R162, R181, R180 ;  /* 0x000000b4b5a2723e */ /* 0x000fe200000010ff */
[----:B------:R-:W-:Y:S01]  /*11fa0*/  FMUL.FTZ R7, R3, R163 ;  /* 0x000000a303077220 */ /* 0x000fe20000410000 */
[----:B----4-:R-:W-:Y:S01]  /*11fb0*/  F2FP.BF16.PACK_AB R163, R183, R182 ;  /* 0x000000b6b7a3723e */ /* 0x010fe200000010ff */
[C---:B------:R-:W-:Y:S02]  /*11fc0*/  FMUL.FTZ R134, R3.reuse, R134 ;  /* 0x0000008603867220 */ /* 0x040fe40000410000 */
[C---:B------:R-:W-:Y:S02]  /*11fd0*/  FMUL.FTZ R135, R3.reuse, R135 ;  /* 0x0000008703877220 */ /* 0x040fe40000410000 */
[C---:B------:R-:W-:Y:S01]  /*11fe0*/  FMUL.FTZ R138, R3.reuse, R138 ;  /* 0x0000008a038a7220 */ /* 0x040fe20000410000 */
[----:B------:R-:W-:Y:S01]  /*11ff0*/  MUFU.EX2 R179, R179 ;  /* 0x000000b300b37308 */ /* 0x000fe20000000800 */
[C---:B-1----:R-:W-:Y:S05]  /*12000*/  HMMA.16816.F32.BF16 R4, R160.reuse, R168, R4 ;  /* 0x000000a8a004723c */ /* 0x042fea0000041804 */
[C---:B------:R-:W-:Y:S02]  /*12010*/  FMUL.FTZ R139, R3.reuse, R139 ;  /* 0x0000008b038b7220 */ /* 0x040fe40000410000 */
[--C-:B------:R-:W-:Y:S01]  /*12020*/  FFMA.FTZ R169, R16, c[0x0][0x23c], -R176.reuse ;  /* 0x00008f0010a97a23 */ /* 0x100fe200000108b0 */
[C---:B------:R-:W-:Y:S01]  /*12030*/  HMMA.16816.F32.BF16 R8, R160.reuse, R170, R8 ;  /* 0x000000aaa008723c */ /* 0x040fe20000041808 */
[----:B------:R1:W4:Y:S03]  /*12040*/  MUFU.EX2 R168, R15 ;  /* 0x0000000f00a87308 */ /* 0x0003260000000800 */
[C---:B------:R-:W-:Y:S02]  /*12050*/  FMUL.FTZ R16, R164.reuse, R148 ;  /* 0x00000094a4107220 */ /* 0x040fe40000410000 */
[----:B------:R-:W-:Y:S02]  /*12060*/  FMUL.FTZ R142, R3, R142 ;  /* 0x0000008e038e7220 */ /* 0x000fe40000410000 */
[----:B------:R-:W-:Y:S03]  /*12070*/  FFMA.FTZ R170, R17, c[0x0][0x23c], -R176 ;  /* 0x00008f0011aa7a23 */ /* 0x000fe600000108b0 */
[----:B------:R-:W-:Y:S01]  /*12080*/  MUFU.EX2 R169, R169 ;  /* 0x000000a900a97308 */ /* 0x000fe20000000800 */
[----:B------:R-:W-:Y:S02]  /*12090*/  FMUL.FTZ R17, R164, R149 ;  /* 0x00000095a4117220 */ /* 0x000fe40000410000 */
[----:B------:R-:W-:Y:S02]  /*120a0*/  FFMA.FTZ R171, R18, c[0x0][0x23c], -R165 ;  /* 0x00008f0012ab7a23 */ /* 0x000fe400000108a5 */
[C---:B------:R-:W-:Y:S02]  /*120b0*/  FMUL.FTZ R18, R3.reuse, R150 ;  /* 0x0000009603127220 */ /* 0x040fe40000410000 */
[C---:B------:R-:W-:Y:S02]  /*120c0*/  FMUL.FTZ R143, R3.reuse, R143 ;  /* 0x0000008f038f7220 */ /* 0x040fe40000410000 */
[----:B------:R-:W-:Y:S01]  /*120d0*/  FMUL.FTZ R23, R3, R147 ;  /* 0x0000009303177220 */ /* 0x000fe20000410000 */
[----:B------:R-:W3:Y:S01]  /*120e0*/  MUFU.EX2 R170, R170 ;  /* 0x000000aa00aa7308 */ /* 0x000ee20000000800 */
[----:B------:R-:W-:Y:S02]  /*120f0*/  FADD.FTZ R181, R181, R194 ;  /* 0x000000c2b5b57221 */ /* 0x000fe40000010000 */
[----:B-1----:R-:W-:Y:S02]  /*12100*/  FMUL.FTZ R15, R3, R155 ;  /* 0x0000009b030f7220 */ /* 0x002fe40000410000 */
[----:B------:R-:W1:Y:S01]  /*12110*/  LDSM.16.MT88.4 R152, [R230+0xa000] ;  /* 0x00a00000e698783b */ /* 0x000e620000004200 */
[----:B--2---:R-:W-:Y:S04]  /*12120*/  FADD.FTZ R181, R178, R181 ;  /* 0x000000b5b2b57221 */ /* 0x004fe80000010000 */
[----:B------:R-:W-:Y:S01]  /*12130*/  MUFU.EX2 R171, R171 ;  /* 0x000000ab00ab7308 */ /* 0x000fe20000000800 */
[C---:B------:R-:W-:Y:S03]  /*12140*/  HMMA.16816.F32.BF16 R12, R160.reuse, R172, R12 ;  /* 0x000000aca00c723c */ /* 0x040fe6000004180c */
[----:B-----5:R-:W-:Y:S04]  /*12150*/  FADD.FTZ R181, R177, R181 ;  /* 0x000000b5b1b57221 */ /* 0x020fe80000010000 */
[--C-:B------:R-:W-:Y:S01]  /*12160*/  FFMA.FTZ R172, R19, c[0x0][0x23c], -R165.reuse ;  /* 0x00008f0013ac7a23 */ /* 0x100fe200000108a5 */
[C---:B------:R-:W-:Y:S01]  /*12170*/  HMMA.16816.F32.BF16 R132, R160.reuse, R174, R132 ;  /* 0x000000aea084723c */ /* 0x040fe20000041884 */
[----:B------:R-:W-:Y:S03]  /*12180*/  MUFU.EX2 R187, R187 ;  /* 0x000000bb00bb7308 */ /* 0x000fe60000000800 */
[----:B------:R-:W-:Y:S02]  /*12190*/  FMUL.FTZ R19, R3, R151 ;  /* 0x0000009703137220 */ /* 0x000fe40000410000 */
[----:B------:R-:W2:Y:S01]  /*121a0*/  LDSM.16.MT88.4 R148, [R234+0xa800] ;  /* 0x00a80000ea94783b */ /* 0x000ea20000004200 */
[--C-:B------:R-:W-:Y:S02]  /*121b0*/  FFMA.FTZ R173, R20, c[0x0][0x23c], -R176.reuse ;  /* 0x00008f0014ad7a23 */ /* 0x100fe400000108b0 */
[C---:B------:R-:W-:Y:S02]  /*121c0*/  FMUL.FTZ R20, R164.reuse, R144 ;  /* 0x00000090a4147220 */ /* 0x040fe40000410000 */
[----:B------:R-:W5:Y:S01]  /*121d0*/  MUFU.EX2 R172, R172 ;  /* 0x000000ac00ac7308 */ /* 0x000f620000000800 */
[C---:B---3--:R-:W-:Y:S03]  /*121e0*/  HMMA.16816.F32.BF16 R16, R160.reuse, R156, R16 ;  /* 0x0000009ca010723c */ /* 0x048fe60000041810 */
[----:B------:R-:W-:Y:S01]  /*121f0*/  F2FP.BF16.PACK_AB R144, R177, R178 ;  /* 0x000000b2b190723e */ /* 0x000fe200000010ff */
[--C-:B------:R-:W-:Y:S02]  /*12200*/  FFMA.FTZ R174, R21, c[0x0][0x23c], -R176.reuse ;  /* 0x00008f0015ae7a23 */ /* 0x100fe400000108b0 */
[----:B------:R-:W-:Y:S01]  /*12210*/  FMUL.FTZ R21, R164, R145 ;  /* 0x00000091a4157220 */ /* 0x000fe20000410000 */
[----:B----4-:R-:W-:Y:S01]  /*12220*/  F2FP.BF16.PACK_AB R145, R168, R179 ;  /* 0x000000b3a891723e */ /* 0x010fe200000010ff */
[C---:B------:R-:W-:Y:S01]  /*12230*/  HMMA.16816.F32.BF16 R136, R160.reuse, R158, R136 ;  /* 0x0000009ea088723c */ /* 0x040fe20000041888 */
[----:B------:R-:W-:Y:S01]  /*12240*/  MUFU.EX2 R173, R173 ;  /* 0x000000ad00ad7308 */ /* 0x000fe20000000800 */
[----:B------:R-:W3:Y:S02]  /*12250*/  LDSM.16.MT88.4 R156, [R232+0xa800] ;  /* 0x00a80000e89c783b */ /* 0x000ee40000004200 */
[----:B------:R-:W-:Y:S01]  /*12260*/  FFMA.FTZ R175, R22, c[0x0][0x23c], -R165 ;  /* 0x00008f0016af7a23 */ /* 0x000fe200000108a5 */
[----:B------:R-:W-:Y:S01]  /*12270*/  MOV R164, R2 ;  /* 0x0000000200a47202 */ /* 0x000fe20000000f00 */
[----:B------:R-:W-:Y:S01]  /*12280*/  FMUL.FTZ R22, R3, R146 ;  /* 0x0000009203167220 */ /* 0x000fe20000410000 */
[----:B------:R-:W-:Y:S01]  /*12290*/  F2FP.BF16.PACK_AB R146, R170, R169 ;  /* 0x000000a9aa92723e */ /* 0x000fe200000010ff */
[C---:B-1----:R-:W-:Y:S03]  /*122a0*/  HMMA.16816.F32.BF16 R140, R160.reuse, R152, R140 ;  /* 0x00000098a08c723c */ /* 0x042fe6000004188c */
[----:B------:R-:W1:Y:S01]  /*122b0*/  MUFU.EX2 R174, R174 ;  /* 0x000000ae00ae7308 */ /* 0x000e620000000800 */
[----:B------:R-:W-:Y:S01]  /*122c0*/  FADD.FTZ R169, R169, R181 ;  /* 0x000000b5a9a97221 */ /* 0x000fe20000010000 */
[----:B-----5:R-:W-:Y:S03]  /*122d0*/  F2FP.BF16.PACK_AB R147, R172, R171 ;  /* 0x000000abac93723e */ /* 0x020fe600000010ff */
[----:B------:R-:W-:Y:S01]  /*122e0*/  HMMA.16816.F32.BF16 R20, R160, R154, R20 ;  /* 0x0000009aa014723c */ /* 0x000fe20000041814 */
[----:B------:R-:W4:Y:S03]  /*122f0*/  LDSM.16.MT88.4 R152, [R231+0xa800] ;  /* 0x00a80000e798783b */ /* 0x000f260000004200 */
[----:B------:R-:W-:Y:S01]  /*12300*/  FADD.FTZ R169, R170, R169 ;  /* 0x000000a9aaa97221 */ /* 0x000fe20000010000 */
[----:B------:R-:W5:Y:S04]  /*12310*/  MUFU.EX2 R175, R175 ;  /* 0x000000af00af7308 */ /* 0x000f680000000800 */
[----:B------:R-:W4:Y:S01]  /*12320*/  LDSM.16.MT88.4 R160, [R230+0xa800] ;  /* 0x00a80000e6a0783b */ /* 0x000f220000004200 */
[C---:B--2---:R-:W-:Y:S05]  /*12330*/  HMMA.16816.F32.BF16 R4, R144.reuse, R148, R4 ;  /* 0x000000949004723c */ /* 0x044fea0000041804 */
[----:B------:R-:W-:Y:S03]  /*12340*/  MUFU.EX2 R189, R189 ;  /* 0x000000bd00bd7308 */ /* 0x000fe60000000800 */
[C---:B------:R-:W-:Y:S01]  /*12350*/  HMMA.16816.F32.BF16 R8, R144.reuse, R150, R8 ;  /* 0x000000969008723c */ /* 0x040fe20000041808 */
[----:B------:R-:W2:Y:S03]  /*12360*/  LDSM.16.MT88.4 R148, [R234+0xb000] ;  /* 0x00b00000ea94783b */ /* 0x000ea60000004200 */
[C---:B-1----:R-:W-:Y:S01]  /*12370*/  F2FP.BF16.PACK_AB R24, R174.reuse, R173 ;  /* 0x000000adae18723e */ /* 0x042fe200000010ff */
[----:B------:R-:W-:Y:S02]  /*12380*/  FADD.FTZ R173, R173, R169 ;  /* 0x000000a9adad7221 */ /* 0x000fe40000010000 */
[----:B------:R-:W1:Y:S01]  /*12390*/  MUFU.EX2 R188, R188 ;  /* 0x000000bc00bc7308 */ /* 0x000e620000000800 */
[C---:B---3--:R-:W-:Y:S04]  /*123a0*/  HMMA.16816.F32.BF16 R12, R144.reuse, R156, R12 ;  /* 0x0000009c900c723c */ /* 0x048fe8000004180c */
[----:B-----5:R-:W-:Y:S01]  /*123b0*/  F2FP.BF16.PACK_AB R25, R187, R175 ;  /* 0x000000afbb19723e */ /* 0x020fe200000010ff */
[----:B------:R-:W-:Y:S03]  /*123c0*/  FADD.FTZ R173, R174, R173 ;  /* 0x000000adaead7221 */ /* 0x000fe60000010000 */
[C---:B------:R-:W-:Y:S01]  /*123d0*/  HMMA.16816.F32.BF16 R132, R144.reuse, R158, R132 ;  /* 0x0000009e9084723c */ /* 0x040fe20000041884 */
[----:B------:R-:W-:Y:S01]  /*123e0*/  MUFU.EX2 R190, R190 ;  /* 0x000000be00be7308 */ /* 0x000fe20000000800 */
[----:B------:R-:W3:Y:S06]  /*123f0*/  LDSM.16.MT88.4 R156, [R232+0xb000] ;  /* 0x00b00000e89c783b */ /* 0x000eec0000004200 */
[C---:B----4-:R-:W-:Y:S03]  /*12400*/  HMMA.16816.F32.BF16 R16, R144.reuse, R152, R16 ;  /* 0x000000989010723c */ /* 0x050fe60000041810 */
[----:B------:R-:W4:Y:S04]  /*12410*/  MUFU.EX2 R191, R191 ;  /* 0x000000bf00bf7308 */ /* 0x000f280000000800 */
[--C-:B------:R-:W-:Y:S01]  /*12420*/  FFMA.FTZ R153, R30, c[0x0][0x23c], -R165.reuse ;  /* 0x00008f001e997a23 */ /* 0x100fe200000108a5 */
[C---:B------:R-:W-:Y:S04]  /*12430*/  HMMA.16816.F32.BF16 R136, R144.reuse, R154, R136 ;  /* 0x0000009a9088723c */ /* 0x040fe80000041888 */
[----:B------:R-:W-:Y:S01]  /*12440*/  FFMA.FTZ R152, R31, c[0x0][0x23c], -R165 ;  /* 0x00008f001f987a23 */ /* 0x000fe200000108a5 */
[----:B------:R-:W5:Y:S01]  /*12450*/  MUFU.EX2 R192, R192 ;  /* 0x000000c000c07308 */ /* 0x000f620000000800 */
[----:B------:R-:W3:Y:S01]  /*12460*/  LDSM.16.MT88.4 R28, [R231+0xb000] ;  /* 0x00b00000e71c783b */ /* 0x000ee20000004200 */
[--C-:B------:R-:W-:Y:S01]  /*12470*/  FFMA.FTZ R154, R32, c[0x0][0x23c], -R176.reuse ;  /* 0x00008f00209a7a23 */ /* 0x100fe200000108b0 */
[C---:B------:R-:W-:Y:S04]  /*12480*/  HMMA.16816.F32.BF16 R140, R144.reuse, R160, R140 ;  /* 0x000000a0908c723c */ /* 0x040fe8000004188c */
[--C-:B------:R-:W-:Y:S01]  /*12490*/  FFMA.FTZ R155, R33, c[0x0][0x23c], -R176.reuse ;  /* 0x00008f00219b7a23 */ /* 0x100fe200000108b0 */
[----:B-1----:R-:W-:Y:S01]  /*124a0*/  F2FP.BF16.PACK_AB R26, R188, R189 ;  /* 0x000000bdbc1a723e */ /* 0x002fe200000010ff */
[----:B------:R-:W-:Y:S01]  /*124b0*/  FADD.FTZ R189, R189, R173 ;  /* 0x000000adbdbd7221 */ /* 0x000fe20000010000 */
[----:B------:R-:W1:Y:S01]  /*124c0*/  MUFU.EX2 R193, R193 ;  /* 0x000000c100c17308 */ /* 0x000e620000000800 */
[----:B------:R-:W-:Y:S01]  /*124d0*/  HMMA.16816.F32.BF16 R20, R144, R162, R20 ;  /* 0x000000a29014723c */ /* 0x000fe20000041814 */
[----:B------:R-:W1:Y:S03]  /*124e0*/  LDSM.16.MT88.4 R144, [R230+0xb000] ;  /* 0x00b00000e690783b */ /* 0x000e660000004200 */
[--C-:B------:R-:W-:Y:S01]  /*124f0*/  FFMA.FTZ R161, R34, c[0x0][0x23c], -R165.reuse ;  /* 0x00008f0022a17a23 */ /* 0x100fe200000108a5 */
[----:B----4-:R-:W-:Y:S01]  /*12500*/  F2FP.BF16.PACK_AB R27, R191, R190 ;  /* 0x000000bebf1b723e */ /* 0x010fe200000010ff */
[----:B------:R-:W-:Y:S02]  /*12510*/  FFMA.FTZ R160, R35, c[0x0][0x23c], -R165 ;  /* 0x00008f0023a07a23 */ /* 0x000fe400000108a5 */
[----:B------:R-:W-:Y:S01]  /*12520*/  FADD.FTZ R189, R188, R189 ;  /* 0x000000bdbcbd7221 */ /* 0x000fe20000010000 */
[----:B------:R-:W-:Y:S01]  /*12530*/  MUFU.EX2 R153, R153 ;  /* 0x0000009900997308 */ /* 0x000fe20000000800 */
[----:B------:R-:W4:Y:S02]  /*12540*/  LDSM.16.MT88.4 R32, [R234+0xb800] ;  /* 0x00b80000ea20783b */ /* 0x000f240000004200 */
[C---:B--2---:R-:W-:Y:S05]  /*12550*/  HMMA.16816.F32.BF16 R4, R24.reuse, R148, R4 ;  /* 0x000000941804723c */ /* 0x044fea0000041804 */
[----:B-----5:R-:W-:Y:S02]  /*12560*/  FADD.FTZ R189, R192, R189 ;  /* 0x000000bdc0bd7221 */ /* 0x020fe40000010000 */
[----:B------:R-:W2:Y:S01]  /*12570*/  MUFU.EX2 R152, R152 ;  /* 0x0000009800987308 */ /* 0x000ea20000000800 */
[C---:B------:R-:W-:Y:S01]  /*12580*/  HMMA.16816.F32.BF16 R8, R24.reuse, R150, R8 ;  /* 0x000000961808723c */ /* 0x040fe20000041808 */
[----:B------:R-:W5:Y:S07]  /*12590*/  LDSM.16.MT88.4 R148, [R232+0xb800] ;  /* 0x00b80000e894783b */ /* 0x000f6e0000004200 */
[C---:B---3--:R-:W-:Y:S01]  /*125a0*/  HMMA.16816.F32.BF16 R12, R24.reuse, R156, R12 ;  /* 0x0000009c180c723c */ /* 0x048fe2000004180c */
[----:B------:R-:W-:Y:S06]  /*125b0*/  MUFU.EX2 R154, R154 ;  /* 0x0000009a009a7308 */ /* 0x000fec0000000800 */
[--C-:B------:R-:W-:Y:S01]  /*125c0*/  FFMA.FTZ R156, R36, c[0x0][0x23c], -R176.reuse ;  /* 0x00008f00249c7a23 */ /* 0x100fe200000108b0 */
[C---:B------:R-:W-:Y:S03]  /*125d0*/  HMMA.16816.F32.BF16 R132, R24.reuse, R158, R132 ;  /* 0x0000009e1884723c */ /* 0x040fe60000041884 */
[----:B------:R-:W3:Y:S01]  /*125e0*/  MUFU.EX2 R155, R155 ;  /* 0x0000009b009b7308 */ /* 0x000ee20000000800 */
[--C-:B------:R-:W-:Y:S03]  /*125f0*/  FFMA.FTZ R157, R37, c[0x0][0x23c], -R176.reuse ;  /* 0x00008f00259d7a23 */ /* 0x100fe600000108b0 */
[--C-:B------:R-:W-:Y:S01]  /*12600*/  FFMA.FTZ R158, R38, c[0x0][0x23c], -R165.reuse ;  /* 0x00008f00269e7a23 */ /* 0x100fe200000108a5 */
[C---:B------:R-:W-:Y:S04]  /*12610*/  HMMA.16816.F32.BF16 R16, R24.reuse, R28, R16 ;  /* 0x0000001c1810723c */ /* 0x040fe80000041810 */
[--C-:B------:R-:W-:Y:S01]  /*12620*/  FFMA.FTZ R159, R39, c[0x0][0x23c], -R165.reuse ;  /* 0x00008f00279f7a23 */ /* 0x100fe200000108a5 */
[----:B------:R-:W-:Y:S01]  /*12630*/  MUFU.EX2 R161, R161 ;  /* 0x000000a100a17308 */ /* 0x000fe20000000800 */
[----:B------:R-:W-:Y:S02]  /*12640*/  LDSM.16.MT88.4 R36, [R230+0xb800] ;  /* 0x00b80000e624783b */ /* 0x000fe40000004200 */
[C---:B------:R-:W-:Y:S06]  /*12650*/  HMMA.16816.F32.BF16 R136, R24.reuse, R30, R136 ;  /* 0x0000001e1888723c */ /* 0x040fec0000041888 */
[----:B------:R-:W5:Y:S01]  /*12660*/  LDSM.16.MT88.4 R28, [R231+0xb800] ;  /* 0x00b80000e71c783b */ /* 0x000f620000004200 */
[----:B------:R-:W3:Y:S01]  /*12670*/  MUFU.EX2 R160, R160 ;  /* 0x000000a000a07308 */ /* 0x000ee20000000800 */
[C---:B-1----:R-:W-:Y:S07]  /*12680*/  HMMA.16816.F32.BF16 R140, R24.reuse, R144, R140 ;  /* 0x00000090188c723c */ /* 0x042fee000004188c */
[--C-:B------:R-:W-:Y:S01]  /*12690*/  FFMA.FTZ R144, R40, c[0x0][0x23c], -R176.reuse ;  /* 0x00008f0028907a23 */ /* 0x100fe200000108b0 */
[----:B------:R-:W-:Y:S01]  /*126a0*/  HMMA.16816.F32.BF16 R20, R24, R146, R20 ;  /* 0x000000921814723c */ /* 0x000fe20000041814 */
[----:B------:R-:W1:Y:S03]  /*126b0*/  MUFU.EX2 R156, R156 ;  /* 0x0000009c009c7308 */ /* 0x000e660000000800 */
[--C-:B------:R-:W-:Y:S03]  /*126c0*/  FFMA.FTZ R145, R41, c[0x0][0x23c], -R176.reuse ;  /* 0x00008f0029917a23 */ /* 0x100fe600000108b0 */
[--C-:B------:R-:W-:Y:S01]  /*126d0*/  FFMA.FTZ R147, R42, c[0x0][0x23c], -R165.reuse ;  /* 0x00008f002a937a23 */ /* 0x100fe200000108a5 */
[----:B------:R-:W-:Y:S01]  /*126e0*/  F2FP.BF16.PACK_AB R24, R193, R192 ;  /* 0x000000c0c118723e */ /* 0x000fe200000010ff */
[----:B------:R-:W-:Y:S02]  /*126f0*/  FFMA.FTZ R146, R43, c[0x0][0x23c], -R165 ;  /* 0x00008f002b927a23 */ /* 0x000fe400000108a5 */
[----:B------:R-:W5:Y:S01]  /*12700*/  MUFU.EX2 R157, R157 ;  /* 0x0000009d009d7308 */ /* 0x000f620000000800 */
[----:B------:R-:W-:Y:S01]  /*12710*/  LDSM.16.MT88.4 R40, [R230+0xc000] ;  /* 0x00c00000e628783b */ /* 0x000fe20000004200 */
[----:B--2---:R-:W-:Y:S01]  /*12720*/  F2FP.BF16.PACK_AB R25, R152, R153 ;  /* 0x000000999819723e */ /* 0x004fe200000010ff */
[----:B------:R-:W-:Y:S01]  /*12730*/  FADD.FTZ R193, R193, R189 ;  /* 0x000000bdc1c17221 */ /* 0x000fe20000010000 */
[C---:B---3--:R-:W-:Y:S02]  /*12740*/  F2FP.BF16.PACK_AB R26, R155.reuse, R154 ;  /* 0x0000009a9b1a723e */ /* 0x048fe400000010ff */
[----:B------:R-:W-:Y:S01]  /*12750*/  F2FP.BF16.PACK_AB R27, R160, R161 ;  /* 0x000000a1a01b723e */ /* 0x000fe200000010ff */
[----:B------:R-:W-:Y:S03]  /*12760*/  FADD.FTZ R193, R154, R193 ;  /* 0x000000c19ac17221 */ /* 0x000fe60000010000 */
[----:B------:R-:W-:Y:S01]  /*12770*/  MUFU.EX2 R158, R158 ;  /* 0x0000009e009e7308 */ /* 0x000fe20000000800 */
[----:B------:R-:W-:Y:S02]  /*12780*/  FADD.FTZ R155, R155, R193 ;  /* 0x000000c19b9b7221 */ /* 0x000fe40000010000 */
[C---:B----4-:R-:W-:Y:S03]  /*12790*/  HMMA.16816.F32.BF16 R4, R24.reuse, R32, R4 ;  /* 0x000000201804723c */ /* 0x050fe60000041804 */
[----:B-1----:R-:W-:Y:S04]  /*127a0*/  FADD.FTZ R155, R156, R155 ;  /* 0x0000009b9c9b7221 */ /* 0x002fe80000010000 */
[----:B------:R-:W1:Y:S01]  /*127b0*/  MUFU.EX2 R159, R159 ;  /* 0x0000009f009f7308 */ /* 0x000e620000000800 */
[C---:B------:R-:W-:Y:S01]  /*127c0*/  HMMA.16816.F32.BF16 R8, R24.reuse, R34, R8 ;  /* 0x000000221808723c */ /* 0x040fe20000041808 */
[----:B------:R-:W2:Y:S03]  /*127d0*/  LDSM.16.MT88.4 R32, [R234+0xc000] ;  /* 0x00c00000ea20783b */ /* 0x000ea60000004200 */
[----:B-----5:R-:W-:Y:S04]  /*127e0*/  FADD.FTZ R155, R157, R155 ;  /* 0x0000009b9d9b7221 */ /* 0x020fe80000010000 */
[C---:B------:R-:W-:Y:S01]  /*127f0*/  HMMA.16816.F32.BF16 R12, R24.reuse, R148, R12 ;  /* 0x00000094180c723c */ /* 0x040fe2000004180c */
[----:B------:R-:W-:Y:S01]  /*12800*/  MUFU.EX2 R144, R144 ;  /* 0x0000009000907308 */ /* 0x000fe20000000800 */
[----:B------:R-:W3:Y:S05]  /*12810*/  LDL.LU R149, [R1] ;  /* 0x0000000001957983 */ /* 0x000eea0000300800 */
[--C-:B------:R-:W-:Y:S01]  /*12820*/  FFMA.FTZ R148, R48, c[0x0][0x23c], -R176.reuse ;  /* 0x00008f0030947a23 */ /* 0x100fe200000108b0 */
[C---:B------:R-:W-:Y:S03]  /*12830*/  HMMA.16816.F32.BF16 R132, R24.reuse, R150, R132 ;  /* 0x000000961884723c */ /* 0x040fe60000041884 */
[----:B------:R-:W4:Y:S01]  /*12840*/  MUFU.EX2 R145, R145 ;  /* 0x0000009100917308 */ /* 0x000f220000000800 */
[--C-:B------:R-:W-:Y:S02]  /*12850*/  FFMA.FTZ R48, R49, c[0x0][0x23c], -R176.reuse ;  /* 0x00008f0031307a23 */ /* 0x100fe400000108b0 */
[--C-:B------:R-:W-:Y:S02]  /*12860*/  FFMA.FTZ R49, R50, c[0x0][0x23c], -R165.reuse ;  /* 0x00008f0032317a23 */ /* 0x100fe400000108a5 */
[C---:B------:R-:W-:Y:S04]  /*12870*/  HMMA.16816.F32.BF16 R16, R24.reuse, R28, R16 ;  /* 0x0000001c1810723c */ /* 0x040fe80000041810 */
[--C-:B------:R-:W-:Y:S01]  /*12880*/  FFMA.FTZ R50, R51, c[0x0][0x23c], -R165.reuse ;  /* 0x00008f0033327a23 */ /* 0x100fe200000108a5 */
[----:B------:R-:W-:Y:S01]  /*12890*/  MUFU.EX2 R147, R147 ;  /* 0x0000009300937308 */ /* 0x000fe20000000800 */
[--C-:B------:R-:W-:Y:S02]  /*128a0*/  FFMA.FTZ R51, R52, c[0x0][0x23c], -R176.reuse ;  /* 0x00008f0034337a23 */ /* 0x100fe400000108b0 */
[C---:B------:R-:W-:Y:S01]  /*128b0*/  HMMA.16816.F32.BF16 R136, R24.reuse, R30, R136 ;  /* 0x0000001e1888723c */ /* 0x040fe20000041888 */
[----:B------:R-:W5:Y:S03]  /*128c0*/  LDSM.16.MT88.4 R28, [R232+0xc000] ;  /* 0x00c00000e81c783b */ /* 0x000f660000004200 */
[--C-:B------:R-:W-:Y:S02]  /*128d0*/  FFMA.FTZ R52, R53, c[0x0][0x23c], -R176.reuse ;  /* 0x00008f0035347a23 */ /* 0x100fe400000108b0 */
[--C-:B------:R-:W-:Y:S01]  /*128e0*/  FFMA.FTZ R53, R54, c[0x0][0x23c], -R165.reuse ;  /* 0x00008f0036357a23 */ /* 0x100fe200000108a5 */
[----:B------:R-:W2:Y:S01]  /*128f0*/  MUFU.EX2 R146, R146 ;  /* 0x0000009200927308 */ /* 0x000ea20000000800 */
[C---:B------:R-:W-:Y:S04]  /*12900*/  HMMA.16816.F32.BF16 R140, R24.reuse, R36, R140 ;  /* 0x00000024188c723c */ /* 0x040fe8000004188c */
[--C-:B------:R-:W-:Y:S02]  /*12910*/  FFMA.FTZ R54, R55, c[0x0][0x23c], -R165.reuse ;  /* 0x00008f0037367a23 */ /* 0x100fe400000108a5 */
[--C-:B------:R-:W-:Y:S02]  /*12920*/  FFMA.FTZ R55, R57, c[0x0][0x23c], -R176.reuse ;  /* 0x00008f0039377a23 */ /* 0x100fe400000108b0 */
[----:B------:R-:W-:Y:S01]  /*12930*/  HMMA.16816.F32.BF16 R20, R24, R38, R20 ;  /* 0x000000261814723c */ /* 0x000fe20000041814 */
[----:B------:R-:W-:Y:S01]  /*12940*/  MUFU.EX2 R44, R44 ;  /* 0x0000002c002c7308 */ /* 0x000fe20000000800 */
[----:B------:R-:W5:Y:S02]  /*12950*/  LDSM.16.MT88.4 R36, [R231+0xc000] ;  /* 0x00c00000e724783b */ /* 0x000f640000004200 */
[--C-:B------:R-:W-:Y:S02]  /*12960*/  FFMA.FTZ R57, R58, c[0x0][0x23c], -R165.reuse ;  /* 0x00008f003a397a23 */ /* 0x100fe400000108a5 */
[----:B------:R-:W-:Y:S01]  /*12970*/  FFMA.FTZ R58, R59, c[0x0][0x23c], -R165 ;  /* 0x00008f003b3a7a23 */ /* 0x000fe200000108a5 */
[----:B------:R-:W-:Y:S01]  /*12980*/  F2FP.BF16.PACK_AB R24, R157, R156 ;  /* 0x0000009c9d18723e */ /* 0x000fe200000010ff */
[--C-:B------:R-:W-:Y:S01]  /*12990*/  FFMA.FTZ R59, R60, c[0x0][0x23c], -R176.reuse ;  /* 0x00008f003c3b7a23 */ /* 0x100fe200000108b0 */
[----:B-1----:R-:W-:Y:S02]  /*129a0*/  F2FP.BF16.PACK_AB R25, R159, R158 ;  /* 0x0000009e9f19723e */ /* 0x002fe400000010ff */
[----:B------:R-:W1:Y:S01]  /*129b0*/  MUFU.EX2 R45, R45 ;  /* 0x0000002d002d7308 */ /* 0x000e620000000800 */
[----:B----4-:R-:W-:Y:S01]  /*129c0*/  F2FP.BF16.PACK_AB R26, R145, R144 ;  /* 0x00000090911a723e */ /* 0x010fe200000010ff */
[----:B------:R-:W-:Y:S01]  /*129d0*/  FADD.FTZ R144, R144, R155 ;  /* 0x0000009b90907221 */ /* 0x000fe20000010000 */
[----:B--2---:R-:W-:Y:S01]  /*129e0*/  F2FP.BF16.PACK_AB R27, R146, R147 ;  /* 0x00000093921b723e */ /* 0x004fe200000010ff */
[--C-:B------:R-:W-:Y:S02]  /*129f0*/  FFMA.FTZ R60, R61, c[0x0][0x23c], -R176.reuse ;  /* 0x00008f003d3c7a23 */ /* 0x100fe400000108b0 */
[--C-:B------:R-:W-:Y:S02]  /*12a00*/  FFMA.FTZ R61, R62, c[0x0][0x23c], -R165.reuse ;  /* 0x00008f003e3d7a23 */ /* 0x100fe400000108a5 */
[--C-:B------:R-:W-:Y:S02]  /*12a10*/  FFMA.FTZ R62, R64, c[0x0][0x23c], -R176.reuse ;  /* 0x00008f00403e7a23 */ /* 0x100fe400000108b0 */
[----:B------:R-:W-:Y:S01]  /*12a20*/  MUFU.EX2 R46, R46 ;  /* 0x0000002e002e7308 */ /* 0x000fe20000000800 */
[C---:B------:R-:W-:Y:S03]  /*12a30*/  HMMA.16816.F32.BF16 R4, R24.reuse, R32, R4 ;  /* 0x000000201804723c */ /* 0x040fe60000041804 */
[--C-:B------:R-:W-:Y:S02]  /*12a40*/  FFMA.FTZ R64, R65, c[0x0][0x23c], -R176.reuse ;  /* 0x00008f0041407a23 */ /* 0x100fe400000108b0 */
[--C-:B------:R-:W-:Y:S02]  /*12a50*/  FFMA.FTZ R65, R66, c[0x0][0x23c], -R165.reuse ;  /* 0x00008f0042417a23 */ /* 0x100fe400000108a5 */
[--C-:B------:R-:W-:Y:S01]  /*12a60*/  FFMA.FTZ R66, R67, c[0x0][0x23c], -R165.reuse ;  /* 0x00008f0043427a23 */ /* 0x100fe200000108a5 */
[C---:B------:R-:W-:Y:S01]  /*12a70*/  HMMA.16816.F32.BF16 R8, R24.reuse, R34, R8 ;  /* 0x000000221808723c */ /* 0x040fe20000041808 */
[----:B------:R-:W2:Y:S01]  /*12a80*/  MUFU.EX2 R47, R47 ;  /* 0x0000002f002f7308 */ /* 0x000ea20000000800 */
[----:B------:R-:W4:Y:S02]  /*12a90*/  LDSM.16.MT88.4 R32, [R234+0xc800] ;  /* 0x00c80000ea20783b */ /* 0x000f240000004200 */
[--C-:B------:R-:W-:Y:S02]  /*12aa0*/  FFMA.FTZ R67, R68, c[0x0][0x23c], -R176.reuse ;  /* 0x00008f0044437a23 */ /* 0x100fe400000108b0 */
[--C-:B------:R-:W-:Y:S02]  /*12ab0*/  FFMA.FTZ R68, R69, c[0x0][0x23c], -R176.reuse ;  /* 0x00008f0045447a23 */ /* 0x100fe400000108b0 */
[C---:B-----5:R-:W-:Y:S03]  /*12ac0*/  HMMA.16816.F32.BF16 R12, R24.reuse, R28, R12 ;  /* 0x0000001c180c723c */ /* 0x060fe6000004180c */
[----:B------:R-:W-:Y:S01]  /*12ad0*/  MUFU.EX2 R148, R148 ;  /* 0x0000009400947308 */ /* 0x000fe20000000800 */
[--C-:B------:R-:W-:Y:S02]  /*12ae0*/  FFMA.FTZ R69, R71, c[0x0][0x23c], -R165.reuse ;  /* 0x00008f0047457a23 */ /* 0x100fe400000108a5 */
[--C-:B------:R-:W-:Y:S02]  /*12af0*/  FFMA.FTZ R71, R72, c[0x0][0x23c], -R176.reuse ;  /* 0x00008f0048477a23 */ /* 0x100fe400000108b0 */
[C---:B------:R-:W-:Y:S01]  /*12b00*/  HMMA.16816.F32.BF16 R132, R24.reuse, R30, R132 ;  /* 0x0000001e1884723c */ /* 0x040fe20000041884 */
[----:B------:R-:W5:Y:S03]  /*12b10*/  LDSM.16.MT88.4 R28, [R232+0xc800] ;  /* 0x00c80000e81c783b */ /* 0x000f660000004200 */
[--C-:B------:R-:W-:Y:S01]  /*12b20*/  FFMA.FTZ R72, R73, c[0x0][0x23c], -R176.reuse ;  /* 0x00008f0049487a23 */ /* 0x100fe200000108b0 */
[----:B------:R-:W1:Y:S01]  /*12b30*/  MUFU.EX2 R48, R48 ;  /* 0x0000003000307308 */ /* 0x000e620000000800 */
[--C-:B------:R-:W-:Y:S02]  /*12b40*/  FFMA.FTZ R73, R74, c[0x0][0x23c], -R165.reuse ;  /* 0x00008f004a497a23 */ /* 0x100fe400000108a5 */
[C---:B------:R-:W-:Y:S04]  /*12b50*/  HMMA.16816.F32.BF16 R16, R24.reuse, R36, R16 ;  /* 0x000000241810723c */ /* 0x040fe80000041810 */
[--C-:B------:R-:W-:Y:S02]  /*12b60*/  FFMA.FTZ R74, R75, c[0x0][0x23c], -R165.reuse ;  /* 0x00008f004b4a7a23 */ /* 0x100fe400000108a5 */
[--C-:B------:R-:W-:Y:S01]  /*12b70*/  FFMA.FTZ R75, R76, c[0x0][0x23c], -R176.reuse ;  /* 0x00008f004c4b7a23 */ /* 0x100fe200000108b0 */
[----:B------:R-:W-:Y:S01]  /*12b80*/  MUFU.EX2 R49, R49 ;  /* 0x0000003100317308 */ /* 0x000fe20000000800 */
[C---:B------:R-:W-:Y:S01]  /*12b90*/  HMMA.16816.F32.BF16 R136, R24.reuse, R38, R136 ;  /* 0x000000261888723c */ /* 0x040fe20000041888 */
[----:B------:R-:W5:Y:S03]  /*12ba0*/  LDSM.16.MT88.4 R36, [R231+0xc800] ;  /* 0x00c80000e724783b */ /* 0x000f660000004200 */
[--C-:B------:R-:W-:Y:S02]  /*12bb0*/  FFMA.FTZ R76, R77, c[0x0][0x23c], -R176.reuse ;  /* 0x00008f004d4c7a23 */ /* 0x100fe400000108b0 */
[--C-:B------:R-:W-:Y:S02]  /*12bc0*/  FFMA.FTZ R77, R78, c[0x0][0x23c], -R165.reuse ;  /* 0x00008f004e4d7a23 */ /* 0x100fe400000108a5 */
[C---:B------:R-:W-:Y:S01]  /*12bd0*/  HMMA.16816.F32.BF16 R140, R24.reuse, R40, R140 ;  /* 0x00000028188c723c */ /* 0x040fe2000004188c */
[----:B------:R-:W4:Y:S03]  /*12be0*/  MUFU.EX2 R50, R50 ;  /* 0x0000003200327308 */ /* 0x000f260000000800 */
[--C-:B------:R-:W-:Y:S02]  /*12bf0*/  FFMA.FTZ R78, R79, c[0x0][0x23c], -R165.reuse ;  /* 0x00008f004f4e7a23 */ /* 0x100fe400000108a5 */
[--C-:B------:R-:W-:Y:S02]  /*12c00*/  FFMA.FTZ R79, R81, c[0x0][0x23c], -R176.reuse ;  /* 0x00008f00514f7a23 */ /* 0x100fe400000108b0 */
[----:B------:R-:W-:Y:S01]  /*12c10*/  HMMA.16816.F32.BF16 R20, R24, R42, R20 ;  /* 0x0000002a1814723c */ /* 0x000fe20000041814 */
[----:B------:R-:W5:Y:S02]  /*12c20*/  LDSM.16.MT88.4 R40, [R230+0xc800] ;  /* 0x00c80000e628783b */ /* 0x000f640000004200 */
[----:B------:R-:W-:Y:S01]  /*12c30*/  MUFU.EX2 R51, R51 ;  /* 0x0000003300337308 */ /* 0x000fe20000000800 */
[--C-:B------:R-:W-:Y:S02]  /*12c40*/  FFMA.FTZ R81, R82, c[0x0][0x23c], -R165.reuse ;  /* 0x00008f0052517a23 */ /* 0x100fe400000108a5 */
[--C-:B------:R-:W-:Y:S01]  /*12c50*/  FFMA.FTZ R82, R83, c[0x0][0x23c], -R165.reuse ;  /* 0x00008f0053527a23 */ /* 0x100fe200000108a5 */
[----:B-1----:R-:W-:Y:S01]  /*12c60*/  F2FP.BF16.PACK_AB R24, R45, R44 ;  /* 0x0000002c2d18723e */ /* 0x002fe200000010ff */
[--C-:B------:R-:W-:Y:S01]  /*12c70*/  FFMA.FTZ R83, R84, c[0x0][0x23c], -R176.reuse ;  /* 0x00008f0054537a23 */ /* 0x100fe200000108b0 */
[----:B--2---:R-:W-:Y:S03]  /*12c80*/  F2FP.BF16.PACK_AB R25, R47, R46 ;  /* 0x0000002e2f19723e */ /* 0x004fe600000010ff */
[----:B------:R-:W-:Y:S01]  /*12c90*/  F2FP.BF16.PACK_AB R26, R48, R148 ;  /* 0x00000094301a723e */ /* 0x000fe200000010ff */
[----:B------:R-:W1:Y:S01]  /*12ca0*/  MUFU.EX2 R52, R52 ;  /* 0x0000003400347308 */ /* 0x000e620000000800 */
[--C-:B------:R-:W-:Y:S02]  /*12cb0*/  FFMA.FTZ R84, R85, c[0x0][0x23c], -R176.reuse ;  /* 0x00008f0055547a23 */ /* 0x100fe400000108b0 */
[--C-:B------:R-:W-:Y:S01]  /*12cc0*/  FFMA.FTZ R85, R86, c[0x0][0x23c], -R165.reuse ;  /* 0x00008f0056557a23 */ /* 0x100fe200000108a5 */
[----:B----4-:R-:W-:Y:S01]  /*12cd0*/  F2FP.BF16.PACK_AB R27, R50, R49 ;  /* 0x00000031321b723e */ /* 0x010fe200000010ff */
[--C-:B------:R-:W-:Y:S02]  /*12ce0*/  FFMA.FTZ R86, R87, c[0x0][0x23c], -R165.reuse ;  /* 0x00008f0057567a23 */ /* 0x100fe400000108a5 */
[--C-:B------:R-:W-:Y:S02]  /*12cf0*/  FFMA.FTZ R87, R88, c[0x0][0x23c], -R176.reuse ;  /* 0x00008f0058577a23 */ /* 0x100fe400000108b0 */
[--C-:B------:R-:W-:Y:S01]  /*12d00*/  FFMA.FTZ R88, R89, c[0x0][0x23c], -R176.reuse ;  /* 0x00008f0059587a23 */ /* 0x100fe200000108b0 */
[----:B------:R-:W-:Y:S01]  /*12d10*/  MUFU.EX2 R53, R53 ;  /* 0x0000003500357308 */ /* 0x000fe20000000800 */
[C---:B------:R-:W-:Y:S03]  /*12d20*/  HMMA.16816.F32.BF16 R4, R24.reuse, R32, R4 ;  /* 0x000000201804723c */ /* 0x040fe60000041804 */
[--C-:B------:R-:W-:Y:S02]  /*12d30*/  FFMA.FTZ R89, R90, c[0x0][0x23c], -R165.reuse ;  /* 0x00008f005a597a23 */ /* 0x100fe400000108a5 */
[--C-:B------:R-:W-:Y:S02]  /*12d40*/  FFMA.FTZ R90, R91, c[0x0][0x23c], -R165.reuse ;  /* 0x00008f005b5a7a23 */ /* 0x100fe400000108a5 */
[--C-:B------:R-:W-:Y:S01]  /*12d50*/  FFMA.FTZ R91, R93, c[0x0][0x23c], -R176.reuse ;  /* 0x00008f005d5b7a23 */ /* 0x100fe200000108b0 */
[C---:B------:R-:W-:Y:S01]  /*12d60*/  HMMA.16816.F32.BF16 R8, R24.reuse, R34, R8 ;  /* 0x000000221808723c */ /* 0x040fe20000041808 */
[----:B------:R-:W2:Y:S01]  /*12d70*/  MUFU.EX2 R54, R54 ;  /* 0x0000003600367308 */ /* 0x000ea20000000800 */
[----:B------:R-:W-:Y:S02]  /*12d80*/  LDSM.16.MT88.4 R32, [R232+0xd000] ;  /* 0x00d00000e820783b */ /* 0x000fe40000004200 */
[--C-:B------:R-:W-:Y:S02]  /*12d90*/  FFMA.FTZ R93, R95, c[0x0][0x23c], -R165.reuse ;  /* 0x00008f005f5d7a23 */ /* 0x100fe400000108a5 */
[--C-:B------:R-:W-:Y:S02]  /*12da0*/  FFMA.FTZ R95, R97, c[0x0][0x23c], -R176.reuse ;  /* 0x00008f00615f7a23 */ /* 0x100fe400000108b0 */
[C---:B-----5:R-:W-:Y:S03]  /*12db0*/  HMMA.16816.F32.BF16 R12, R24.reuse, R28, R12 ;  /* 0x0000001c180c723c */ /* 0x060fe6000004180c */
[----:B------:R-:W-:Y:S01]  /*12dc0*/  MUFU.EX2 R56, R56 ;  /* 0x0000003800387308 */ /* 0x000fe20000000800 */
[--C-:B------:R-:W-:Y:S02]  /*12dd0*/  FFMA.FTZ R97, R98, c[0x0][0x23c], -R165.reuse ;  /* 0x00008f0062617a23 */ /* 0x100fe400000108a5 */
[--C-:B------:R-:W-:Y:S02]  /*12de0*/  FFMA.FTZ R98, R99, c[0x0][0x23c], -R165.reuse ;  /* 0x00008f0063627a23 */ /* 0x100fe400000108a5 */
[C---:B------:R-:W-:Y:S01]  /*12df0*/  HMMA.16816.F32.BF16 R132, R24.reuse, R30, R132 ;  /* 0x0000001e1884723c */ /* 0x040fe20000041884 */
[----:B------:R-:W4:Y:S03]  /*12e00*/  LDSM.16.MT88.4 R28, [R234+0xd000] ;  /* 0x00d00000ea1c783b */ /* 0x000f260000004200 */
[--C-:B------:R-:W-:Y:S01]  /*12e10*/  FFMA.FTZ R99, R101, c[0x0][0x23c], -R176.reuse ;  /* 0x00008f0065637a23 */ /* 0x100fe200000108b0 */
[----:B------:R-:W5:Y:S01]  /*12e20*/  MUFU.EX2 R55, R55 ;  /* 0x0000003700377308 */ /* 0x000f620000000800 */
[--C-:B------:R-:W-:Y:S02]  /*12e30*/  FFMA.FTZ R101, R102, c[0x0][0x23c], -R165.reuse ;  /* 0x00008f0066657a23 */ /* 0x100fe400000108a5 */
[C---:B------:R-:W-:Y:S04]  /*12e40*/  HMMA.16816.F32.BF16 R16, R24.reuse, R36, R16 ;  /* 0x000000241810723c */ /* 0x040fe80000041810 */
[--C-:B------:R-:W-:Y:S02]  /*12e50*/  FFMA.FTZ R102, R103, c[0x0][0x23c], -R165.reuse ;  /* 0x00008f0067667a23 */ /* 0x100fe400000108a5 */
[--C-:B------:R-:W-:Y:S01]  /*12e60*/  FFMA.FTZ R103, R104, c[0x0][0x23c], -R176.reuse ;  /* 0x00008f0068677a23 */ /* 0x100fe200000108b0 */
[----:B------:R-:W-:Y:S01]  /*12e70*/  MUFU.EX2 R57, R57 ;  /* 0x0000003900397308 */ /* 0x000fe20000000800 */
[C---:B------:R-:W-:Y:S01]  /*12e80*/  HMMA.16816.F32.BF16 R136, R24.reuse, R38, R136 ;  /* 0x000000261888723c */ /* 0x040fe20000041888 */
[----:B------:R-:W4:Y:S03]  /*12e90*/  LDSM.16.MT88.4 R36, [R231+0xd000] ;  /* 0x00d00000e724783b */ /* 0x000f260000004200 */
[--C-:B------:R-:W-:Y:S02]  /*12ea0*/  FFMA.FTZ R104, R106, c[0x0][0x23c], -R165.reuse ;  /* 0x00008f006a687a23 */ /* 0x100fe400000108a5 */
[--C-:B------:R-:W-:Y:S02]  /*12eb0*/  FFMA.FTZ R106, R108, c[0x0][0x23c], -R176.reuse ;  /* 0x00008f006c6a7a23 */ /* 0x100fe400000108b0 */
[C---:B------:R-:W-:Y:S01]  /*12ec0*/  HMMA.16816.F32.BF16 R140, R24.reuse, R40, R140 ;  /* 0x00000028188c723c */ /* 0x040fe2000004188c */
[----:B------:R-:W5:Y:S03]  /*12ed0*/  MUFU.EX2 R58, R58 ;  /* 0x0000003a003a7308 */ /* 0x000f660000000800 */
[--C-:B------:R-:W-:Y:S02]  /*12ee0*/  FFMA.FTZ R108, R110, c[0x0][0x23c], -R165.reuse ;  /* 0x00008f006e6c7a23 */ /* 0x100fe400000108a5 */
[--C-:B------:R-:W-:Y:S02]  /*12ef0*/  FFMA.FTZ R110, R112, c[0x0][0x23c], -R176.reuse ;  /* 0x00008f00706e7a23 */ /* 0x100fe400000108b0 */
[----:B------:R-:W-:Y:S01]  /*12f00*/  HMMA.16816.F32.BF16 R20, R24, R42, R20 ;  /* 0x0000002a1814723c */ /* 0x000fe20000041814 */
[----:B------:R-:W4:Y:S02]  /*12f10*/  LDSM.16.MT88.4 R40, [R230+0xd000] ;  /* 0x00d00000e628783b */ /* 0x000f240000004200 */
[----:B------:R-:W4:Y:S01]  /*12f20*/  MUFU.EX2 R59, R59 ;  /* 0x0000003b003b7308 */ /* 0x000f220000000800 */
[--C-:B------:R-:W-:Y:S02]  /*12f30*/  FFMA.FTZ R112, R114, c[0x0][0x23c], -R165.reuse ;  /* 0x00008f0072707a23 */ /* 0x100fe400000108a5 */
[----:B------:R-:W-:Y:S01]  /*12f40*/  FFMA.FTZ R114, R116, c[0x0][0x23c], -R176 ;  /* 0x00008f0074727a23 */ /* 0x000fe200000108b0 */
[----:B-1----:R-:W-:Y:S01]  /*12f50*/  F2FP.BF16.PACK_AB R24, R52, R51 ;  /* 0x000000333418723e */ /* 0x002fe200000010ff */
[----:B------:R-:W-:Y:S01]  /*12f60*/  FADD.FTZ R116, R145, R144 ;  /* 0x0000009091747221 */ /* 0x000fe20000010000 */
[----:B--2---:R-:W-:Y:S03]  /*12f70*/  F2FP.BF16.PACK_AB R25, R54, R53 ;  /* 0x000000353619723e */ /* 0x004fe600000010ff */
[----:B-----5:R-:W-:Y:S01]  /*12f80*/  F2FP.BF16.PACK_AB R26, R55, R56 ;  /* 0x00000038371a723e */ /* 0x020fe200000010ff */
[----:B------:R-:W1:Y:S01]  /*12f90*/  MUFU.EX2 R60, R60 ;  /* 0x0000003c003c7308 */ /* 0x000e620000000800 */
[----:B------:R-:W-:Y:S01]  /*12fa0*/  FADD.FTZ R116, R44, R116 ;  /* 0x000000742c747221 */ /* 0x000fe20000010000 */
[----:B------:R-:W-:Y:S03]  /*12fb0*/  F2FP.BF16.PACK_AB R27, R58, R57 ;  /* 0x000000393a1b723e */ /* 0x000fe600000010ff */
[----:B------:R-:W-:Y:S02]  /*12fc0*/  FADD.FTZ R116, R45, R116 ;  /* 0x000000742d747221 */ /* 0x000fe40000010000 */
[--C-:B------:R-:W-:Y:S02]  /*12fd0*/  FFMA.FTZ R45, R123, c[0x0][0x23c], -R165.reuse ;  /* 0x00008f007b2d7a23 */ /* 0x100fe400000108a5 */
[----:B------:R-:W-:Y:S01]  /*12fe0*/  FADD.FTZ R148, R148, R116 ;  /* 0x0000007494947221 */ /* 0x000fe20000010000 */
[----:B------:R-:W-:Y:S01]  /*12ff0*/  MUFU.EX2 R61, R61 ;  /* 0x0000003d003d7308 */ /* 0x000fe20000000800 */
[C---:B----4-:R-:W-:Y:S03]  /*13000*/  HMMA.16816.F32.BF16 R4, R24.reuse, R28, R4 ;  /* 0x0000001c1804723c */ /* 0x050fe60000041804 */
[----:B------:R-:W-:Y:S02]  /*13010*/  FADD.FTZ R148, R48, R148 ;  /* 0x0000009430947221 */ /* 0x000fe40000010000 */
[----:B------:R-:W-:Y:S02]  /*13020*/  FFMA.FTZ R48, R126, c[0x0][0x23c], -R165 ;  /* 0x00008f007e307a23 */ /* 0x000fe400000108a5 */
[----:B------:R-:W-:Y:S01]  /*13030*/  FADD.FTZ R51, R51, R148 ;  /* 0x0000009433337221 */ /* 0x000fe20000010000 */
[C---:B------:R-:W-:Y:S01]  /*13040*/  HMMA.16816.F32.BF16 R8, R24.reuse, R30, R8 ;  /* 0x0000001e1808723c */ /* 0x040fe20000041808 */
[----:B------:R-:W2:Y:S01]  /*13050*/  MUFU.EX2 R63, R63 ;  /* 0x0000003f003f7308 */ /* 0x000ea20000000800 */
[----:B------:R-:W4:Y:S02]  /*13060*/  LDSM.16.MT88.4 R28, [R234+0xd800] ;  /* 0x00d80000ea1c783b */ /* 0x000f240000004200 */
[----:B------:R-:W-:Y:S04]  /*13070*/  FADD.FTZ R51, R52, R51 ;  /* 0x0000003334337221 */ /* 0x000fe80000010000 */
[C---:B------:R-:W-:Y:S03]  /*13080*/  HMMA.16816.F32.BF16 R12, R24.reuse, R32, R12 ;  /* 0x00000020180c723c */ /* 0x040fe6000004180c */
[----:B------:R-:W-:Y:S01]  /*13090*/  MUFU.EX2 R62, R62 ;  /* 0x0000003e003e7308 */ /* 0x000fe20000000800 */
[----:B------:R-:W-:Y:S04]  /*130a0*/  FADD.FTZ R56, R56, R51 ;  /* 0x0000003338387221 */ /* 0x000fe80000010000 */
[C---:B------:R-:W-:Y:S01]  /*130b0*/  HMMA.16816.F32.BF16 R132, R24.reuse, R34, R132 ;  /* 0x000000221884723c */ /* 0x040fe20000041884 */
[----:B------:R-:W5:Y:S03]  /*130c0*/  LDSM.16.MT88.4 R32, [R232+0xd800] ;  /* 0x00d80000e820783b */ /* 0x000f660000004200 */
[----:B------:R-:W-:Y:S01]  /*130d0*/  FADD.FTZ R56, R55, R56 ;  /* 0x0000003837387221 */ /* 0x000fe20000010000 */
[----:B------:R-:W1:Y:S03]  /*130e0*/  MUFU.EX2 R64, R64 ;  /* 0x0000004000407308 */ /* 0x000e660000000800 */
[C---:B------:R-:W-:Y:S04]  /*130f0*/  HMMA.16816.F32.BF16 R16, R24.reuse, R36, R16 ;  /* 0x000000241810723c */ /* 0x040fe80000041810 */
[----:B------:R-:W-:Y:S03]  /*13100*/  FADD.FTZ R56, R59, R56 ;  /* 0x000000383b387221 */ /* 0x000fe60000010000 */
[----:B------:R-:W-:Y:S01]  /*13110*/  MUFU.EX2 R65, R65 ;  /* 0x0000004100417308 */ /* 0x000fe20000000800 */
[C---:B------:R-:W-:Y:S01]  /*13120*/  HMMA.16816.F32.BF16 R136, R24.reuse, R38, R136 ;  /* 0x000000261888723c */ /* 0x040fe20000041888 */
[----:B------:R-:W3:Y:S07]  /*13130*/  LDSM.16.MT88.4 R36, [R231+0xd800] ;  /* 0x00d80000e724783b */ /* 0x000eee0000004200 */
[C---:B------:R-:W-:Y:S01]  /*13140*/  HMMA.16816.F32.BF16 R140, R24.reuse, R40, R140 ;  /* 0x00000028188c723c */ /* 0x040fe2000004188c */
[----:B------:R-:W4:Y:S07]  /*13150*/  MUFU.EX2 R66, R66 ;  /* 0x0000004200427308 */ /* 0x000f2e0000000800 */
[----:B------:R-:W-:Y:S01]  /*13160*/  HMMA.16816.F32.BF16 R20, R24, R42, R20 ;  /* 0x0000002a1814723c */ /* 0x000fe20000041814 */
[----:B------:R-:W5:Y:S02]  /*13170*/  LDSM.16.MT88.4 R40, [R230+0xd800] ;  /* 0x00d80000e628783b */ /* 0x000f640000004200 */
[----:B------:R-:W3:Y:S04]  /*13180*/  MUFU.EX2 R67, R67 ;  /* 0x0000004300437308 */ /* 0x000ee80000000800 */
[C---:B-1----:R-:W-:Y:S01]  /*13190*/  F2FP.BF16.PACK_AB R24, R60.reuse, R59 ;  /* 0x0000003b3c18723e */ /* 0x042fe200000010ff */
[----:B------:R-:W-:Y:S01]  /*131a0*/  FADD.FTZ R60, R60, R56 ;  /* 0x000000383c3c7221 */ /* 0x000fe20000010000 */
[----:B--2---:R-:W-:Y:S03]  /*131b0*/  F2FP.BF16.PACK_AB R25, R63, R61 ;  /* 0x0000003d3f19723e */ /* 0x004fe600000010ff */
[----:B------:R-:W-:Y:S01]  /*131c0*/  F2FP.BF16.PACK_AB R26, R64, R62 ;  /* 0x0000003e401a723e */ /* 0x000fe200000010ff */
[----:B------:R-:W1:Y:S01]  /*131d0*/  MUFU.EX2 R68, R68 ;  /* 0x0000004400447308 */ /* 0x000e620000000800 */
[----:B------:R-:W-:Y:S01]  /*131e0*/  FADD.FTZ R60, R62, R60 ;  /* 0x0000003c3e3c7221 */ /* 0x000fe20000010000 */
[----:B----4-:R-:W-:Y:S03]  /*131f0*/  F2FP.BF16.PACK_AB R27, R66, R65 ;  /* 0x00000041421b723e */ /* 0x010fe600000010ff */
[----:B------:R-:W-:Y:S05]  /*13200*/  FADD.FTZ R64, R64, R60 ;  /* 0x0000003c40407221 */ /* 0x000fea0000010000 */
[----:B------:R-:W-:Y:S01]  /*13210*/  MUFU.EX2 R70, R70 ;  /* 0x0000004600467308 */ /* 0x000fe20000000800 */
[C---:B------:R-:W-:Y:S03]  /*13220*/  HMMA.16816.F32.BF16 R4, R24.reuse, R28, R4 ;  /* 0x0000001c1804723c */ /* 0x040fe60000041804 */
[----:B---3--:R-:W-:Y:S02]  /*13230*/  FFMA.FTZ R185, R3, R149, R185 ;  /* 0x0000009503b97223 */ /* 0x008fe400000100b9 */
[--C-:B------:R-:W-:Y:S02]  /*13240*/  FFMA.FTZ R3, R105, c[0x0][0x23c], -R176.reuse ;  /* 0x00008f0069037a23 */ /* 0x100fe400000108b0 */
[--C-:B------:R-:W-:Y:S01]  /*13250*/  FFMA.FTZ R105, R107, c[0x0][0x23c], -R165.reuse ;  /* 0x00008f006b697a23 */ /* 0x100fe200000108a5 */
[C---:B------:R-:W-:Y:S01]  /*13260*/  HMMA.16816.F32.BF16 R8, R24.reuse, R30, R8 ;  /* 0x0000001e1808723c */ /* 0x040fe20000041808 */
[----:B------:R-:W2:Y:S01]  /*13270*/  MUFU.EX2 R69, R69 ;  /* 0x0000004500457308 */ /* 0x000ea20000000800 */
[----:B------:R-:W3:Y:S02]  /*13280*/  LDSM.16.MT88.4 R28, [R234+0xe000] ;  /* 0x00e00000ea1c783b */ /* 0x000ee40000004200 */
[--C-:B------:R-:W-:Y:S02]  /*13290*/  FFMA.FTZ R107, R109, c[0x0][0x23c], -R176.reuse ;  /* 0x00008f006d6b7a23 */ /* 0x100fe400000108b0 */
[--C-:B------:R-:W-:Y:S02]  /*132a0*/  FFMA.FTZ R109, R111, c[0x0][0x23c], -R165.reuse ;  /* 0x00008f006f6d7a23 */ /* 0x100fe400000108a5 */
[C---:B-----5:R-:W-:Y:S03]  /*132b0*/  HMMA.16816.F32.BF16 R12, R24.reuse, R32, R12 ;  /* 0x00000020180c723c */ /* 0x060fe6000004180c */
[----:B------:R-:W-:Y:S01]  /*132c0*/  MUFU.EX2 R71, R71 ;  /* 0x0000004700477308 */ /* 0x000fe20000000800 */
[--C-:B------:R-:W-:Y:S02]  /*132d0*/  FFMA.FTZ R111, R113, c[0x0][0x23c], -R176.reuse ;  /* 0x00008f00716f7a23 */ /* 0x100fe400000108b0 */
[----:B------:R-:W-:Y:S02]  /*132e0*/  FFMA.FTZ R113, R115, c[0x0][0x23c], -R165 ;  /* 0x00008f0073717a23 */ /* 0x000fe400000108a5 */
[C---:B------:R-:W-:Y:S01]  /*132f0*/  HMMA.16816.F32.BF16 R132, R24.reuse, R34, R132 ;  /* 0x000000221884723c */ /* 0x040fe20000041884 */
[----:B------:R-:W4:Y:S03]  /*13300*/  LDSM.16.MT88.4 R32, [R232+0xe000] ;  /* 0x00e00000e820783b */ /* 0x000f260000004200 */
[----:B------:R-:W-:Y:S01]  /*13310*/  FFMA.FTZ R115, R117, c[0x0][0x23c], -R176 ;  /* 0x00008f0075737a23 */ /* 0x000fe200000108b0 */
[----:B------:R-:W5:Y:S01]  /*13320*/  MUFU.EX2 R72, R72 ;  /* 0x0000004800487308 */ /* 0x000f620000000800 */
[----:B------:R-:W-:Y:S02]  /*13330*/  FADD.FTZ R185, R186, R185 ;  /* 0x000000b9bab97221 */ /* 0x000fe40000010000 */
[C---:B------:R-:W-:Y:S04]  /*13340*/  HMMA.16816.F32.BF16 R16, R24.reuse, R36, R16 ;  /* 0x000000241810723c */ /* 0x040fe80000041810 */
[----:B------:R-:W-:Y:S02]  /*13350*/  FADD.FTZ R185, R182, R185 ;  /* 0x000000b9b6b97221 */ /* 0x000fe40000010000 */
[----:B------:R-:W-:Y:S01]  /*13360*/  FADD.FTZ R64, R67, R64 ;  /* 0x0000004043407221 */ /* 0x000fe20000010000 */
[----:B------:R-:W-:Y:S01]  /*13370*/  MUFU.EX2 R73, R73 ;  /* 0x0000004900497308 */ /* 0x000fe20000000800 */
[C---:B------:R-:W-:Y:S01]  /*13380*/  HMMA.16816.F32.BF16 R136, R24.reuse, R38, R136 ;  /* 0x000000261888723c */ /* 0x040fe20000041888 */
[----:B------:R-:W4:Y:S03]  /*13390*/  LDSM.16.MT88.4 R36, [R231+0xe000] ;  /* 0x00e00000e724783b */ /* 0x000f260000004200 */
[----:B------:R-:W-:Y:S04]  /*133a0*/  FADD.FTZ R183, R183, R185 ;  /* 0x000000b9b7b77221 */ /* 0x000fe80000010000 */
[C---:B------:R-:W-:Y:S01]  /*133b0*/  HMMA.16816.F32.BF16 R140, R24.reuse, R40, R140 ;  /* 0x00000028188c723c */ /* 0x040fe2000004188c */
[----:B------:R-:W3:Y:S03]  /*133c0*/  MUFU.EX2 R74, R74 ;  /* 0x0000004a004a7308 */ /* 0x000ee60000000800 */
[----:B------:R-:W-:Y:S04]  /*133d0*/  FADD.FTZ R183, R179, R183 ;  /* 0x000000b7b3b77221 */ /* 0x000fe80000010000 */
[----:B------:R-:W-:Y:S01]  /*133e0*/  HMMA.16816.F32.BF16 R20, R24, R42, R20 ;  /* 0x0000002a1814723c */ /* 0x000fe20000041814 */
[----:B------:R-:W4:Y:S02]  /*133f0*/  LDSM.16.MT88.4 R40, [R230+0xe000] ;  /* 0x00e00000e628783b */ /* 0x000f240000004200 */
[----:B------:R-:W4:Y:S01]  /*13400*/  MUFU.EX2 R75, R75 ;  /* 0x0000004b004b7308 */ /* 0x000f220000000800 */
[----:B------:R-:W-:Y:S03]  /*13410*/  FADD.FTZ R183, R168, R183 ;  /* 0x000000b7a8b77221 */ /* 0x000fe60000010000 */
[----:B-1----:R-:W-:Y:S01]  /*13420*/  F2FP.BF16.PACK_AB R24, R68, R67 ;  /* 0x000000434418723e */ /* 0x002fe200000010ff */
[----:B------:R-:W-:Y:S01]  /*13430*/  FADD.FTZ R171, R171, R183 ;  /* 0x000000b7abab7221 */ /* 0x000fe20000010000 */
[----:B--2---:R-:W-:Y:S03]  /*13440*/  F2FP.BF16.PACK_AB R25, R69, R70 ;  /* 0x000000464519723e */ /* 0x004fe600000010ff */
[----:B-----5:R-:W-:Y:S01]  /*13450*/  F2FP.BF16.PACK_AB R26, R72, R71 ;  /* 0x00000047481a723e */ /* 0x020fe200000010ff */
[----:B------:R-:W1:Y:S01]  /*13460*/  MUFU.EX2 R76, R76 ;  /* 0x0000004c004c7308 */ /* 0x000e620000000800 */
[----:B------:R-:W-:Y:S02]  /*13470*/  FADD.FTZ R171, R172, R171 ;  /* 0x000000abacab7221 */ /* 0x000fe40000010000 */
[----:B------:R-:W-:Y:S01]  /*13480*/  FADD.FTZ R68, R68, R64 ;  /* 0x0000004044447221 */ /* 0x000fe20000010000 */
[----:B---3--:R-:W-:Y:S01]  /*13490*/  F2FP.BF16.PACK_AB R27, R74, R73 ;  /* 0x000000494a1b723e */ /* 0x008fe200000010ff */
[----:B------:R-:W-:Y:S02]  /*134a0*/  FADD.FTZ R175, R175, R171 ;  /* 0x000000abafaf7221 */ /* 0x000fe40000010000 */
[----:B------:R-:W-:Y:S02]  /*134b0*/  FADD.FTZ R68, R71, R68 ;  /* 0x0000004447447221 */ /* 0x000fe40000010000 */
[----:B------:R-:W-:Y:S01]  /*134c0*/  FADD.FTZ R175, R187, R175 ;  /* 0x000000afbbaf7221 */ /* 0x000fe20000010000 */
[----:B------:R-:W-:Y:S01]  /*134d0*/  MUFU.EX2 R77, R77 ;  /* 0x0000004d004d7308 */ /* 0x000fe20000000800 */
[C---:B------:R-:W-:Y:S03]  /*134e0*/  HMMA.16816.F32.BF16 R4, R24.reuse, R28, R4 ;  /* 0x0000001c1804723c */ /* 0x040fe60000041804 */
[----:B------:R-:W-:Y:S02]  /*134f0*/  FADD.FTZ R175, R190, R175 ;  /* 0x000000afbeaf7221 */ /* 0x000fe40000010000 */
[----:B------:R-:W-:Y:S02]  /*13500*/  FADD.FTZ R72, R72, R68 ;  /* 0x0000004448487221 */ /* 0x000fe40000010000 */
[----:B------:R-:W-:Y:S01]  /*13510*/  FADD.FTZ R191, R191, R175 ;  /* 0x000000afbfbf7221 */ /* 0x000fe20000010000 */
[C---:B------:R-:W-:Y:S01]  /*13520*/  HMMA.16816.F32.BF16 R8, R24.reuse, R30, R8 ;  /* 0x0000001e1808723c */ /* 0x040fe20000041808 */
[----:B------:R-:W2:Y:S01]  /*13530*/  MUFU.EX2 R78, R78 ;  /* 0x0000004e004e7308 */ /* 0x000ea20000000800 */
[----:B------:R-:W3:Y:S02]  /*13540*/  LDSM.16.MT88.4 R28, [R234+0xe800] ;  /* 0x00e80000ea1c783b */ /* 0x000ee40000004200 */
[----:B------:R-:W-:Y:S02]  /*13550*/  FADD.FTZ R153, R153, R191 ;  /* 0x000000bf99997221 */ /* 0x000fe40000010000 */
[----:B----4-:R-:W-:Y:S02]  /*13560*/  FADD.FTZ R72, R75, R72 ;  /* 0x000000484b487221 */ /* 0x010fe40000010000 */
[C---:B------:R-:W-:Y:S03]  /*13570*/  HMMA.16816.F32.BF16 R12, R24.reuse, R32, R12 ;  /* 0x00000020180c723c */ /* 0x040fe6000004180c */
[----:B------:R-:W-:Y:S01]  /*13580*/  MUFU.EX2 R80, R80 ;  /* 0x0000005000507308 */ /* 0x000fe20000000800 */
[----:B------:R-:W-:Y:S04]  /*13590*/  FADD.FTZ R153, R152, R153 ;  /* 0x0000009998997221 */ /* 0x000fe80000010000 */
[C---:B------:R-:W-:Y:S01]  /*135a0*/  HMMA.16816.F32.BF16 R132, R24.reuse, R34, R132 ;  /* 0x000000221884723c */ /* 0x040fe20000041884 */
[----:B------:R-:W4:Y:S03]  /*135b0*/  LDSM.16.MT88.4 R32, [R232+0xe800] ;  /* 0x00e80000e820783b */ /* 0x000f260000004200 */
[----:B------:R-:W-:Y:S01]  /*135c0*/  FADD.FTZ R161, R161, R153 ;  /* 0x00000099a1a17221 */ /* 0x000fe20000010000 */
[----:B------:R-:W5:Y:S03]  /*135d0*/  MUFU.EX2 R79, R79 ;  /* 0x0000004f004f7308 */ /* 0x000f660000000800 */
[C---:B------:R-:W-:Y:S04]  /*135e0*/  HMMA.16816.F32.BF16 R16, R24.reuse, R36, R16 ;  /* 0x000000241810723c */ /* 0x040fe80000041810 */
[----:B------:R-:W-:Y:S03]  /*135f0*/  FADD.FTZ R161, R160, R161 ;  /* 0x000000a1a0a17221 */ /* 0x000fe60000010000 */
        /* <DEDUP_REMOVED lines=9> */
[----:B------:R-:W-:Y:S01]  /*13690*/  MUFU.EX2 R83, R83 ;  /* 0x0000005300537308 */ /* 0x000fe20000000800 */
[----:B------:R-:W-:Y:S03]  /*136a0*/  FADD.FTZ R147, R147, R158 ;  /* 0x0000009e93937221 */ /* 0x000fe60000010000 */
[----:B-1----:R-:W-:Y:S01]  /*136b0*/  F2FP.BF16.PACK_AB R24, R76, R75 ;  /* 0x0000004b4c18723e */ /* 0x002fe200000010ff */
[----:B------:R-:W-:Y:S01]  /*136c0*/  FADD.FTZ R147, R146, R147 ;  /* 0x0000009392937221 */ /* 0x000fe20000010000 */
[----:B--2---:R-:W-:Y:S01]  /*136d0*/  F2FP.BF16.PACK_AB R25, R78, R77 ;  /* 0x0000004d4e19723e */ /* 0x004fe200000010ff */
[----:B------:R-:W-:Y:S02]  /*136e0*/  LDSM.16.MT88.4 R156, [R234+0x11800] ;  /* 0x01180000ea9c783b */ /* 0x000fe40000004200 */
[----:B-----5:R-:W-:Y:S01]  /*136f0*/  F2FP.BF16.PACK_AB R26, R79, R80 ;  /* 0x000000504f1a723e */ /* 0x020fe200000010ff */
[----:B------:R-:W1:Y:S01]  /*13700*/  MUFU.EX2 R84, R84 ;  /* 0x0000005400547308 */ /* 0x000e620000000800 */
[----:B------:R-:W-:Y:S02]  /*13710*/  FADD.FTZ R46, R46, R147 ;  /* 0x000000932e2e7221 */ /* 0x000fe40000010000 */
[----:B------:R-:W-:Y:S01]  /*13720*/  FADD.FTZ R76, R76, R72 ;  /* 0x000000484c4c7221 */ /* 0x000fe20000010000 */
[----:B---3--:R-:W-:Y:S01]  /*13730*/  F2FP.BF16.PACK_AB R27, R82, R81 ;  /* 0x00000051521b723e */ /* 0x008fe200000010ff */
[----:B------:R-:W-:Y:S02]  /*13740*/  FADD.FTZ R46, R47, R46 ;  /* 0x0000002e2f2e7221 */ /* 0x000fe40000010000 */
[----:B------:R-:W-:Y:S02]  /*13750*/  FFMA.FTZ R47, R125, c[0x0][0x23c], -R176 ;  /* 0x00008f007d2f7a23 */ /* 0x000fe400000108b0 */
[----:B------:R-:W-:Y:S01]  /*13760*/  FADD.FTZ R46, R49, R46 ;  /* 0x0000002e312e7221 */ /* 0x000fe20000010000 */
[----:B------:R-:W-:Y:S01]  /*13770*/  MUFU.EX2 R85, R85 ;  /* 0x0000005500557308 */ /* 0x000fe20000000800 */
[C---:B------:R-:W-:Y:S03]  /*13780*/  HMMA.16816.F32.BF16 R4, R24.reuse, R28, R4 ;  /* 0x0000001c1804723c */ /* 0x040fe60000041804 */
[----:B------:R-:W-:Y:S02]  /*13790*/  FFMA.FTZ R49, R127, c[0x0][0x23c], -R165 ;  /* 0x00008f007f317a23 */ /* 0x000fe400000108a5 */
[----:B------:R-:W-:Y:S02]  /*137a0*/  FADD.FTZ R50, R50, R46 ;  /* 0x0000002e32327221 */ /* 0x000fe40000010000 */
[----:B------:R-:W-:Y:S01]  /*137b0*/  FFMA.FTZ R46, R124, c[0x0][0x23c], -R176 ;  /* 0x00008f007c2e7a23 */ /* 0x000fe200000108b0 */
[C---:B------:R-:W-:Y:S01]  /*137c0*/  HMMA.16816.F32.BF16 R8, R24.reuse, R30, R8 ;  /* 0x0000001e1808723c */ /* 0x040fe20000041808 */
[----:B------:R-:W2:Y:S01]  /*137d0*/  MUFU.EX2 R86, R86 ;  /* 0x0000005600567308 */ /* 0x000ea20000000800 */
[----:B------:R-:W3:Y:S02]  /*137e0*/  LDSM.16.MT88.4 R28, [R234+0xf000] ;  /* 0x00f00000ea1c783b */ /* 0x000ee40000004200 */
[----:B------:R-:W-:Y:S02]  /*137f0*/  FADD.FTZ R50, R53, R50 ;  /* 0x0000003235327221 */ /* 0x000fe40000010000 */
[----:B------:R-:W-:Y:S02]  /*13800*/  FADD.FTZ R76, R80, R76 ;  /* 0x0000004c504c7221 */ /* 0x000fe40000010000 */
[C---:B----4-:R-:W-:Y:S03]  /*13810*/  HMMA.16816.F32.BF16 R12, R24.reuse, R32, R12 ;  /* 0x00000020180c723c */ /* 0x050fe6000004180c */
[----:B------:R-:W-:Y:S01]  /*13820*/  MUFU.EX2 R87, R87 ;  /* 0x0000005700577308 */ /* 0x000fe20000000800 */
[----:B------:R-:W-:Y:S02]  /*13830*/  FADD.FTZ R54, R54, R50 ;  /* 0x0000003236367221 */ /* 0x000fe40000010000 */
[----:B------:R-:W-:Y:S02]  /*13840*/  FFMA.FTZ R50, R128, c[0x0][0x23c], -R176 ;  /* 0x00008f0080327a23 */ /* 0x000fe400000108b0 */
[C---:B------:R-:W-:Y:S01]  /*13850*/  HMMA.16816.F32.BF16 R132, R24.reuse, R34, R132 ;  /* 0x000000221884723c */ /* 0x040fe20000041884 */
[----:B------:R-:W4:Y:S03]  /*13860*/  LDSM.16.MT88.4 R32, [R232+0xf000] ;  /* 0x00f00000e820783b */ /* 0x000f260000004200 */
[----:B------:R-:W-:Y:S01]  /*13870*/  FADD.FTZ R76, R79, R76 ;  /* 0x0000004c4f4c7221 */ /* 0x000fe20000010000 */
[----:B------:R-:W5:Y:S01]  /*13880*/  MUFU.EX2 R88, R88 ;  /* 0x0000005800587308 */ /* 0x000f620000000800 */
[----:B------:R-:W-:Y:S02]  /*13890*/  FADD.FTZ R54, R57, R54 ;  /* 0x0000003639367221 */ /* 0x000fe40000010000 */
        /* <DEDUP_REMOVED lines=26> */
[----:B------:R-:W-:Y:S04]  /*13a40*/  FADD.FTZ R70, R69, R70 ;  /* 0x0000004645467221 */ /* 0x000fe80000010000 */
[----:B------:R-:W-:Y:S01]  /*13a50*/  FADD.FTZ R73, R73, R70 ;  /* 0x0000004649497221 */ /* 0x000fe20000010000 */
[C---:B------:R-:W-:Y:S01]  /*13a60*/  HMMA.16816.F32.BF16 R8, R24.reuse, R30, R8 ;  /* 0x0000001e1808723c */ /* 0x040fe20000041808 */
[----:B------:R-:W-:Y:S01]  /*13a70*/  MUFU.EX2 R94, R94 ;  /* 0x0000005e005e7308 */ /* 0x000fe20000000800 */
[----:B------:R-:W2:Y:S02]  /*13a80*/  LDSM.16.MT88.4 R28, [R234+0xf800] ;  /* 0x00f80000ea1c783b */ /* 0x000ea40000004200 */
[----:B------:R-:W-:Y:S04]  /*13a90*/  FADD.FTZ R73, R74, R73 ;  /* 0x000000494a497221 */ /* 0x000fe80000010000 */
[C---:B----4-:R-:W-:Y:S03]  /*13aa0*/  HMMA.16816.F32.BF16 R12, R24.reuse, R32, R12 ;  /* 0x00000020180c723c */ /* 0x050fe6000004180c */
[----:B------:R-:W3:Y:S01]  /*13ab0*/  MUFU.EX2 R93, R93 ;  /* 0x0000005d005d7308 */ /* 0x000ee20000000800 */
[----:B------:R-:W-:Y:S04]  /*13ac0*/  FADD.FTZ R77, R77, R73 ;  /* 0x000000494d4d7221 */ /* 0x000fe80000010000 */
[C---:B------:R-:W-:Y:S01]  /*13ad0*/  HMMA.16816.F32.BF16 R132, R24.reuse, R34, R132 ;  /* 0x000000221884723c */ /* 0x040fe20000041884 */
[----:B------:R-:W4:Y:S03]  /*13ae0*/  LDSM.16.MT88.4 R32, [R232+0xf800] ;  /* 0x00f80000e820783b */ /* 0x000f260000004200 */
[----:B------:R-:W-:Y:S01]  /*13af0*/  FADD.FTZ R77, R78, R77 ;  /* 0x0000004d4e4d7221 */ /* 0x000fe20000010000 */
[----:B------:R-:W-:Y:S03]  /*13b00*/  MUFU.EX2 R115, R115 ;  /* 0x0000007300737308 */ /* 0x000fe60000000800 */
[C---:B------:R-:W-:Y:S04]  /*13b10*/  HMMA.16816.F32.BF16 R16, R24.reuse, R36, R16 ;  /* 0x000000241810723c */ /* 0x040fe80000041810 */
[----:B------:R-:W-:Y:S03]  /*13b20*/  FADD.FTZ R81, R81, R77 ;  /* 0x0000004d51517221 */ /* 0x000fe60000010000 */
[----:B------:R-:W-:Y:S01]  /*13b30*/  MUFU.EX2 R96, R96 ;  /* 0x0000006000607308 */ /* 0x000fe20000000800 */
[C---:B------:R-:W-:Y:S01]  /*13b40*/  HMMA.16816.F32.BF16 R136, R24.reuse, R38, R136 ;  /* 0x000000261888723c */ /* 0x040fe20000041888 */
[----:B------:R-:W5:Y:S03]  /*13b50*/  LDSM.16.MT88.4 R36, [R231+0xf800] ;  /* 0x00f80000e724783b */ /* 0x000f660000004200 */
[----:B------:R-:W-:Y:S04]  /*13b60*/  FADD.FTZ R81, R82, R81 ;  /* 0x0000005152517221 */ /* 0x000fe80000010000 */
[C---:B------:R-:W-:Y:S01]  /*13b70*/  HMMA.16816.F32.BF16 R140, R24.reuse, R40, R140 ;  /* 0x00000028188c723c */ /* 0x040fe2000004188c */
[----:B------:R-:W2:Y:S03]  /*13b80*/  MUFU.EX2 R95, R95 ;  /* 0x0000005f005f7308 */ /* 0x000ea60000000800 */
[----:B------:R-:W-:Y:S04]  /*13b90*/  FADD.FTZ R85, R85, R81 ;  /* 0x0000005155557221 */ /* 0x000fe80000010000 */
[----:B------:R-:W-:Y:S01]  /*13ba0*/  HMMA.16816.F32.BF16 R20, R24, R42, R20 ;  /* 0x0000002a1814723c */ /* 0x000fe20000041814 */
[----:B------:R-:W4:Y:S02]  /*13bb0*/  LDSM.16.MT88.4 R40, [R230+0xf800] ;  /* 0x00f80000e628783b */ /* 0x000f240000004200 */
[----:B------:R-:W5:Y:S01]  /*13bc0*/  MUFU.EX2 R97, R97 ;  /* 0x0000006100617308 */ /* 0x000f620000000800 */
[----:B------:R-:W-:Y:S03]  /*13bd0*/  FADD.FTZ R85, R86, R85 ;  /* 0x0000005556557221 */ /* 0x000fe60000010000 */
[----:B-1----:R-:W-:Y:S01]  /*13be0*/  F2FP.BF16.PACK_AB R24, R91, R92 ;  /* 0x0000005c5b18723e */ /* 0x002fe200000010ff */
[----:B------:R-:W-:Y:S01]  /*13bf0*/  FADD.FTZ R92, R92, R87 ;  /* 0x000000575c5c7221 */ /* 0x000fe20000010000 */
[----:B---3--:R-:W-:Y:S03]  /*13c00*/  F2FP.BF16.PACK_AB R25, R93, R94 ;  /* 0x0000005e5d19723e */ /* 0x008fe600000010ff */
[----:B------:R-:W-:Y:S01]  /*13c10*/  FADD.FTZ R92, R91, R92 ;  /* 0x0000005c5b5c7221 */ /* 0x000fe20000010000 */
[----:B------:R-:W1:Y:S01]  /*13c20*/  MUFU.EX2 R98, R98 ;  /* 0x0000006200627308 */ /* 0x000e620000000800 */
[----:B------:R-:W-:Y:S01]  /*13c30*/  FADD.FTZ R89, R89, R85 ;  /* 0x0000005559597221 */ /* 0x000fe20000010000 */
[C---:B--2---:R-:W-:Y:S01]  /*13c40*/  F2FP.BF16.PACK_AB R26, R95.reuse, R96 ;  /* 0x000000605f1a723e */ /* 0x044fe200000010ff */
[----:B------:R-:W-:Y:S02]  /*13c50*/  FADD.FTZ R96, R96, R92 ;  /* 0x0000005c60607221 */ /* 0x000fe40000010000 */
[----:B------:R-:W-:Y:S02]  /*13c60*/  FADD.FTZ R89, R90, R89 ;  /* 0x000000595a597221 */ /* 0x000fe40000010000 */
[----:B------:R-:W-:Y:S03]  /*13c70*/  FADD.FTZ R96, R95, R96 ;  /* 0x000000605f607221 */ /* 0x000fe60000010000 */
[----:B------:R-:W-:Y:S01]  /*13c80*/  MUFU.EX2 R100, R100 ;  /* 0x0000006400647308 */ /* 0x000fe20000000800 */
[----:B------:R-:W-:Y:S04]  /*13c90*/  FADD.FTZ R94, R94, R89 ;  /* 0x000000595e5e7221 */ /* 0x000fe80000010000 */
[----:B------:R-:W-:Y:S04]  /*13ca0*/  FADD.FTZ R94, R93, R94 ;  /* 0x0000005e5d5e7221 */ /* 0x000fe80000010000 */
[----:B-----5:R-:W-:Y:S01]  /*13cb0*/  FADD.FTZ R94, R97, R94 ;  /* 0x0000005e615e7221 */ /* 0x020fe20000010000 */
[----:B------:R-:W-:Y:S01]  /*13cc0*/  MUFU.EX2 R99, R99 ;  /* 0x0000006300637308 */ /* 0x000fe20000000800 */
[C---:B-1----:R-:W-:Y:S02]  /*13cd0*/  F2FP.BF16.PACK_AB R27, R98.reuse, R97 ;  /* 0x00000061621b723e */ /* 0x042fe400000010ff */
[----:B------:R-:W-:Y:S07]  /*13ce0*/  FADD.FTZ R98, R98, R94 ;  /* 0x0000005e62627221 */ /* 0x000fee0000010000 */
[----:B------:R-:W-:Y:S01]  /*13cf0*/  MUFU.EX2 R44, R122 ;  /* 0x0000007a002c7308 */ /* 0x000fe20000000800 */
[C---:B------:R-:W-:Y:S08]  /*13d00*/  HMMA.16816.F32.BF16 R4, R24.reuse, R28, R4 ;  /* 0x0000001c1804723c */ /* 0x040ff00000041804 */
[C---:B------:R-:W-:Y:S01]  /*13d10*/  HMMA.16816.F32.BF16 R8, R24.reuse, R30, R8 ;  /* 0x0000001e1808723c */ /* 0x040fe20000041808 */
[----:B------:R-:W1:Y:S01]  /*13d20*/  LDSM.16.MT88.4 R28, [R234+0x10000] ;  /* 0x01000000ea1c783b */ /* 0x000e620000004200 */
[----:B------:R-:W-:Y:S06]  /*13d30*/  MUFU.EX2 R45, R45 ;  /* 0x0000002d002d7308 */ /* 0x000fec0000000800 */
[C---:B----4-:R-:W-:Y:S04]  /*13d40*/  HMMA.16816.F32.BF16 R12, R24.reuse, R32, R12 ;  /* 0x00000020180c723c */ /* 0x050fe8000004180c */
[----:B------:R-:W2:Y:S04]  /*13d50*/  MUFU.EX2 R101, R101 ;  /* 0x0000006500657308 */ /* 0x000ea80000000800 */
[C---:B------:R-:W-:Y:S01]  /*13d60*/  HMMA.16816.F32.BF16 R132, R24.reuse, R34, R132 ;  /* 0x000000221884723c */ /* 0x040fe20000041884 */
[----:B------:R-:W3:Y:S05]  /*13d70*/  LDSM.16.MT88.4 R32, [R232+0x10000] ;  /* 0x01000000e820783b */ /* 0x000eea0000004200 */
[----:B------:R-:W4:Y:S02]  /*13d80*/  MUFU.EX2 R102, R102 ;  /* 0x0000006600667308 */ /* 0x000f240000000800 */
[C---:B------:R-:W-:Y:S08]  /*13d90*/  HMMA.16816.F32.BF16 R16, R24.reuse, R36, R16 ;  /* 0x000000241810723c */ /* 0x040ff00000041810 */
[C---:B------:R-:W-:Y:S01]  /*13da0*/  HMMA.16816.F32.BF16 R136, R24.reuse, R38, R136 ;  /* 0x000000261888723c */ /* 0x040fe20000041888 */
[----:B------:R-:W-:Y:S01]  /*13db0*/  MUFU.EX2 R103, R103 ;  /* 0x0000006700677308 */ /* 0x000fe20000000800 */
[----:B------:R-:W5:Y:S02]  /*13dc0*/  LDSM.16.MT88.4 R36, [R231+0x10000] ;  /* 0x01000000e724783b */ /* 0x000f640000004200 */
[----:B--2---:R-:W-:Y:S04]  /*13dd0*/  FADD.FTZ R98, R101, R98 ;  /* 0x0000006265627221 */ /* 0x004fe80000010000 */
[C---:B------:R-:W-:Y:S03]  /*13de0*/  HMMA.16816.F32.BF16 R140, R24.reuse, R40, R140 ;  /* 0x00000028188c723c */ /* 0x040fe6000004188c */
[----:B------:R-:W2:Y:S05]  /*13df0*/  MUFU.EX2 R3, R3 ;  /* 0x0000000300037308 */ /* 0x000eaa0000000800 */
[----:B------:R-:W-:Y:S01]  /*13e00*/  HMMA.16816.F32.BF16 R20, R24, R42, R20 ;  /* 0x0000002a1814723c */ /* 0x000fe20000041814 */
[----:B------:R-:W1:Y:S04]  /*13e10*/  LDSM.16.MT88.4 R40, [R230+0x10000] ;  /* 0x01000000e628783b */ /* 0x000e680000004200 */
[----:B------:R-:W3:Y:S02]  /*13e20*/  MUFU.EX2 R104, R104 ;  /* 0x0000006800687308 */ /* 0x000ee40000000800 */
[C---:B------:R-:W-:Y:S01]  /*13e30*/  F2FP.BF16.PACK_AB R24, R99.reuse, R100 ;  /* 0x000000646318723e */ /* 0x040fe200000010ff */
[----:B------:R-:W-:Y:S01]  /*13e40*/  FADD.FTZ R100, R100, R96 ;  /* 0x0000006064647221 */ /* 0x000fe20000010000 */
[C---:B----4-:R-:W-:Y:S03]  /*13e50*/  F2FP.BF16.PACK_AB R25, R102.reuse, R101 ;  /* 0x000000656619723e */ /* 0x050fe600000010ff */
[----:B------:R-:W-:Y:S02]  /*13e60*/  FADD.FTZ R100, R99, R100 ;  /* 0x0000006463647221 */ /* 0x000fe40000010000 */
[----:B------:R-:W-:Y:S01]  /*13e70*/  FADD.FTZ R102, R102, R98 ;  /* 0x0000006266667221 */ /* 0x000fe20000010000 */
[----:B------:R-:W4:Y:S01]  /*13e80*/  MUFU.EX2 R105, R105 ;  /* 0x0000006900697308 */ /* 0x000f220000000800 */
[----:B--2---:R-:W-:Y:S01]  /*13e90*/  F2FP.BF16.PACK_AB R26, R3, R103 ;  /* 0x00000067031a723e */ /* 0x004fe200000010ff */
[----:B------:R-:W-:Y:S04]  /*13ea0*/  FADD.FTZ R103, R103, R100 ;  /* 0x0000006467677221 */ /* 0x000fe80000010000 */
[----:B------:R-:W-:Y:S04]  /*13eb0*/  FADD.FTZ R103, R3, R103 ;  /* 0x0000006703677221 */ /* 0x000fe80000010000 */
[----:B------:R-:W-:Y:S01]  /*13ec0*/  MUFU.EX2 R106, R106 ;  /* 0x0000006a006a7308 */ /* 0x000fe20000000800 */
[----:B------:R-:W-:Y:S01]  /*13ed0*/  IADD3 R3, R245, -0x1, RZ ;  /* 0xfffffffff5037810 */ /* 0x000fe20007ffe0ff */
[----:B---3--:R-:W-:Y:S03]  /*13ee0*/  FADD.FTZ R102, R104, R102 ;  /* 0x0000006668667221 */ /* 0x008fe60000010000 */
[----:B------:R-:W-:Y:S02]  /*13ef0*/  MOV R245, R3 ;  /* 0x0000000300f57202 */ /* 0x000fe40000000f00 */
[----:B------:R-:W-:Y:S03]  /*13f00*/  MOV R3, R0 ;  /* 0x0000000000037202 */ /* 0x000fe60000000f00 */
[----:B------:R-:W-:Y:S01]  /*13f10*/  MUFU.EX2 R107, R107 ;  /* 0x0000006b006b7308 */ /* 0x000fe20000000800 */
[C---:B----4-:R-:W-:Y:S01]  /*13f20*/  F2FP.BF16.PACK_AB R27, R105.reuse, R104 ;  /* 0x00000068691b723e */ /* 0x050fe200000010ff */
[----:B------:R-:W-:Y:S08]  /*13f30*/  FADD.FTZ R105, R105, R102 ;  /* 0x0000006669697221 */ /* 0x000ff00000010000 */
[----:B------:R-:W2:Y:S01]  /*13f40*/  MUFU.EX2 R108, R108 ;  /* 0x0000006c006c7308 */ /* 0x000ea20000000800 */
[C---:B-1----:R-:W-:Y:S08]  /*13f50*/  HMMA.16816.F32.BF16 R4, R24.reuse, R28, R4 ;  /* 0x0000001c1804723c */ /* 0x042ff00000041804 */
[C---:B------:R-:W-:Y:S01]  /*13f60*/  HMMA.16816.F32.BF16 R8, R24.reuse, R30, R8 ;  /* 0x0000001e1808723c */ /* 0x040fe20000041808 */
[----:B------:R-:W1:Y:S01]  /*13f70*/  LDSM.16.MT88.4 R28, [R234+0x10800] ;  /* 0x01080000ea1c783b */ /* 0x000e620000004200 */
[----:B------:R-:W3:Y:S06]  /*13f80*/  MUFU.EX2 R109, R109 ;  /* 0x0000006d006d7308 */ /* 0x000eec0000000800 */
[C---:B------:R-:W-:Y:S04]  /*13f90*/  HMMA.16816.F32.BF16 R12, R24.reuse, R32, R12 ;  /* 0x00000020180c723c */ /* 0x040fe8000004180c */
[----:B------:R-:W-:Y:S01]  /*13fa0*/  MUFU.EX2 R110, R110 ;  /* 0x0000006e006e7308 */ /* 0x000fe20000000800 */
[----:B--2---:R-:W-:Y:S03]  /*13fb0*/  FADD.FTZ R105, R108, R105 ;  /* 0x000000696c697221 */ /* 0x004fe60000010000 */
[C---:B------:R-:W-:Y:S01]  /*13fc0*/  HMMA.16816.F32.BF16 R132, R24.reuse, R34, R132 ;  /* 0x000000221884723c */ /* 0x040fe20000041884 */
[----:B------:R-:W2:Y:S05]  /*13fd0*/  LDSM.16.MT88.4 R32, [R232+0x10800] ;  /* 0x01080000e820783b */ /* 0x000eaa0000004200 */
[----:B------:R-:W4:Y:S02]  /*13fe0*/  MUFU.EX2 R111, R111 ;  /* 0x0000006f006f7308 */ /* 0x000f240000000800 */
[C---:B-----5:R-:W-:Y:S08]  /*13ff0*/  HMMA.16816.F32.BF16 R16, R24.reuse, R36, R16 ;  /* 0x000000241810723c */ /* 0x060ff00000041810 */
[C---:B------:R-:W-:Y:S01]  /*14000*/  HMMA.16816.F32.BF16 R136, R24.reuse, R38, R136 ;  /* 0x000000261888723c */ /* 0x040fe20000041888 */
[----:B------:R-:W-:Y:S01]  /*14010*/  MUFU.EX2 R112, R112 ;  /* 0x0000007000707308 */ /* 0x000fe20000000800 */
[----:B------:R-:W5:Y:S06]  /*14020*/  LDSM.16.MT88.4 R36, [R231+0x10800] ;  /* 0x01080000e724783b */ /* 0x000f6c0000004200 */
[C---:B------:R-:W-:Y:S03]  /*14030*/  HMMA.16816.F32.BF16 R140, R24.reuse, R40, R140 ;  /* 0x00000028188c723c */ /* 0x040fe6000004188c */
[----:B------:R-:W1:Y:S04]  /*14040*/  MUFU.EX2 R113, R113 ;  /* 0x0000007100717308 */ /* 0x000e680000000800 */
[----:B------:R-:W-:Y:S01]  /*14050*/  FFMA.FTZ R41, R119, c[0x0][0x23c], -R165 ;  /* 0x00008f0077297a23 */ /* 0x000fe200000108a5 */
[----:B------:R-:W-:Y:S05]  /*14060*/  HMMA.16816.F32.BF16 R20, R24, R42, R20 ;  /* 0x0000002a1814723c */ /* 0x000fea0000041814 */
[----:B------:R-:W2:Y:S02]  /*14070*/  MUFU.EX2 R40, R118 ;  /* 0x0000007600287308 */ /* 0x000ea40000000800 */
[----:B------:R-:W-:Y:S01]  /*14080*/  F2FP.BF16.PACK_AB R24, R107, R106 ;  /* 0x0000006a6b18723e */ /* 0x000fe200000010ff */
[--C-:B------:R-:W-:Y:S01]  /*14090*/  FFMA.FTZ R42, R120, c[0x0][0x23c], -R176.reuse ;  /* 0x00008f00782a7a23 */ /* 0x100fe200000108b0 */
[----:B---3--:R-:W-:Y:S03]  /*140a0*/  F2FP.BF16.PACK_AB R25, R109, R108 ;  /* 0x0000006c6d19723e */ /* 0x008fe600000010ff */
[----:B----4-:R-:W-:Y:S01]  /*140b0*/  F2FP.BF16.PACK_AB R26, R111, R110 ;  /* 0x0000006e6f1a723e */ /* 0x010fe200000010ff */
[--C-:B------:R-:W-:Y:S02]  /*140c0*/  FFMA.FTZ R43, R121, c[0x0][0x23c], -R176.reuse ;  /* 0x00008f00792b7a23 */ /* 0x100fe400000108b0 */
[----:B------:R-:W3:Y:S01]  /*140d0*/  MUFU.EX2 R41, R41 ;  /* 0x0000002900297308 */ /* 0x000ee20000000800 */
[----:B------:R-:W-:Y:S02]  /*140e0*/  FFMA.FTZ R176, R129, c[0x0][0x23c], -R176 ;  /* 0x00008f0081b07a23 */ /* 0x000fe400000108b0 */
[----:B------:R-:W-:Y:S01]  /*140f0*/  FADD.FTZ R109, R109, R105 ;  /* 0x000000696d6d7221 */ /* 0x000fe20000010000 */
[----:B-1----:R-:W-:Y:S01]  /*14100*/  F2FP.BF16.PACK_AB R27, R113, R112 ;  /* 0x00000070711b723e */ /* 0x002fe200000010ff */
[----:B------:R-:W-:Y:S02]  /*14110*/  FADD.FTZ R106, R106, R103 ;  /* 0x000000676a6a7221 */ /* 0x000fe40000010000 */
[----:B------:R-:W-:Y:S02]  /*14120*/  FADD.FTZ R109, R112, R109 ;  /* 0x0000006d706d7221 */ /* 0x000fe40000010000 */
[----:B------:R-:W-:Y:S01]  /*14130*/  FADD.FTZ R106, R107, R106 ;  /* 0x0000006a6b6a7221 */ /* 0x000fe20000010000 */
[----:B------:R-:W-:Y:S01]  /*14140*/  MUFU.EX2 R42, R42 ;  /* 0x0000002a002a7308 */ /* 0x000fe20000000800 */
[C---:B------:R-:W-:Y:S03]  /*14150*/  HMMA.16816.F32.BF16 R4, R24.reuse, R28, R4 ;  /* 0x0000001c1804723c */ /* 0x040fe60000041804 */
[----:B------:R-:W-:Y:S02]  /*14160*/  FADD.FTZ R113, R113, R109 ;  /* 0x0000006d71717221 */ /* 0x000fe40000010000 */
[----:B------:R-:W-:Y:S02]  /*14170*/  FADD.FTZ R110, R110, R106 ;  /* 0x0000006a6e6e7221 */ /* 0x000fe40000010000 */
[----:B--2---:R-:W-:Y:S01]  /*14180*/  FADD.FTZ R113, R40, R113 ;  /* 0x0000007128717221 */ /* 0x004fe20000010000 */
[C---:B------:R-:W-:Y:S01]  /*14190*/  HMMA.16816.F32.BF16 R8, R24.reuse, R30, R8 ;  /* 0x0000001e1808723c */ /* 0x040fe20000041808 */
[----:B------:R-:W1:Y:S01]  /*141a0*/  LDSM.16.MT88.4 R28, [R230+0x10800] ;  /* 0x01080000e61c783b */ /* 0x000e620000004200 */
[----:B------:R-:W2:Y:S02]  /*141b0*/  MUFU.EX2 R43, R43 ;  /* 0x0000002b002b7308 */ /* 0x000ea40000000800 */
[----:B------:R-:W-:Y:S04]  /*141c0*/  FADD.FTZ R110, R111, R110 ;  /* 0x0000006e6f6e7221 */ /* 0x000fe80000010000 */
[C---:B------:R-:W-:Y:S04]  /*141d0*/  HMMA.16816.F32.BF16 R12, R24.reuse, R32, R12 ;  /* 0x00000020180c723c */ /* 0x040fe8000004180c */
[----:B------:R-:W-:Y:S04]  /*141e0*/  MUFU.EX2 R176, R176 ;  /* 0x000000b000b07308 */ /* 0x000fe80000000800 */
[C---:B------:R-:W-:Y:S01]  /*141f0*/  HMMA.16816.F32.BF16 R132, R24.reuse, R34, R132 ;  /* 0x000000221884723c */ /* 0x040fe20000041884 */
[----:B------:R-:W4:Y:S05]  /*14200*/  LDSM.16.MT88.4 R32, [R234+0x11000] ;  /* 0x01100000ea20783b */ /* 0x000f2a0000004200 */
[----:B------:R-:W-:Y:S02]  /*14210*/  MUFU.EX2 R46, R46 ;  /* 0x0000002e002e7308 */ /* 0x000fe40000000800 */
[C---:B-----5:R-:W-:Y:S08]  /*14220*/  HMMA.16816.F32.BF16 R16, R24.reuse, R36, R16 ;  /* 0x000000241810723c */ /* 0x060ff00000041810 */
[C---:B------:R-:W-:Y:S01]  /*14230*/  HMMA.16816.F32.BF16 R136, R24.reuse, R38, R136 ;  /* 0x000000261888723c */ /* 0x040fe20000041888 */
[----:B------:R-:W5:Y:S01]  /*14240*/  LDSM.16.MT88.4 R36, [R232+0x11000] ;  /* 0x01100000e824783b */ /* 0x000f620000004200 */
[----:B------:R-:W2:Y:S06]  /*14250*/  MUFU.EX2 R47, R47 ;  /* 0x0000002f002f7308 */ /* 0x000eac0000000800 */
[C---:B-1----:R-:W-:Y:S04]  /*14260*/  HMMA.16816.F32.BF16 R140, R24.reuse, R28, R140 ;  /* 0x0000001c188c723c */ /* 0x042fe8000004188c */
[----:B------:R-:W-:Y:S04]  /*14270*/  MUFU.EX2 R48, R48 ;  /* 0x0000003000307308 */ /* 0x000fe80000000800 */
[----:B------:R-:W-:Y:S01]  /*14280*/  HMMA.16816.F32.BF16 R20, R24, R30, R20 ;  /* 0x0000001e1814723c */ /* 0x000fe20000041814 */
[----:B------:R-:W1:Y:S05]  /*14290*/  LDSM.16.MT88.4 R28, [R231+0x11000] ;  /* 0x01100000e71c783b */ /* 0x000e6a0000004200 */
[----:B------:R-:W5:Y:S01]  /*142a0*/  MUFU.EX2 R49, R49 ;  /* 0x0000003100317308 */ /* 0x000f620000000800 */
[----:B------:R-:W-:Y:S01]  /*142b0*/  F2FP.BF16.PACK_AB R24, R115, R114 ;  /* 0x000000727318723e */ /* 0x000fe200000010ff */
[----:B------:R-:W-:Y:S01]  /*142c0*/  FADD.FTZ R114, R114, R110 ;  /* 0x0000006e72727221 */ /* 0x000fe20000010000 */
[----:B---3--:R-:W-:Y:S03]  /*142d0*/  F2FP.BF16.PACK_AB R25, R41, R40 ;  /* 0x000000282919723e */ /* 0x008fe600000010ff */
[----:B--2---:R-:W-:Y:S01]  /*142e0*/  F2FP.BF16.PACK_AB R26, R43, R42 ;  /* 0x0000002a2b1a723e */ /* 0x004fe200000010ff */
[----:B------:R-:W-:Y:S01]  /*142f0*/  FADD.FTZ R114, R115, R114 ;  /* 0x0000007273727221 */ /* 0x000fe20000010000 */
[----:B------:R-:W-:Y:S02]  /*14300*/  F2FP.BF16.PACK_AB R27, R45, R44 ;  /* 0x0000002c2d1b723e */ /* 0x000fe400000010ff */
[----:B------:R-:W2:Y:S01]  /*14310*/  MUFU.EX2 R50, R50 ;  /* 0x0000003200327308 */ /* 0x000ea20000000800 */
[----:B------:R-:W-:Y:S01]  /*14320*/  F2FP.BF16.PACK_AB R144, R47, R46 ;  /* 0x0000002e2f90723e */ /* 0x000fe200000010ff */
[----:B------:R-:W-:Y:S02]  /*14330*/  FADD.FTZ R42, R42, R114 ;  /* 0x000000722a2a7221 */ /* 0x000fe40000010000 */
[----:B------:R-:W-:Y:S01]  /*14340*/  FADD.FTZ R41, R41, R113 ;  /* 0x0000007129297221 */ /* 0x000fe20000010000 */
[C---:B----4-:R-:W-:Y:S03]  /*14350*/  HMMA.16816.F32.BF16 R4, R24.reuse, R32, R4 ;  /* 0x000000201804723c */ /* 0x050fe60000041804 */
[----:B------:R-:W-:Y:S02]  /*14360*/  FADD.FTZ R42, R43, R42 ;  /* 0x0000002a2b2a7221 */ /* 0x000fe40000010000 */
[----:B------:R-:W-:Y:S02]  /*14370*/  FADD.FTZ R41, R44, R41 ;  /* 0x000000292c297221 */ /* 0x000fe40000010000 */
[----:B------:R-:W-:Y:S01]  /*14380*/  FADD.FTZ R46, R46, R42 ;  /* 0x0000002a2e2e7221 */ /* 0x000fe20000010000 */
[C---:B------:R-:W-:Y:S01]  /*14390*/  HMMA.16816.F32.BF16 R8, R24.reuse, R34, R8 ;  /* 0x000000221808723c */ /* 0x040fe20000041808 */
[----:B------:R-:W3:Y:S03]  /*143a0*/  LDSM.16.MT88.4 R32, [R230+0x11000] ;  /* 0x01100000e620783b */ /* 0x000ee60000004200 */
[----:B-----5:R-:W-:Y:S01]  /*143b0*/  F2FP.BF16.PACK_AB R145, R49, R48 ;  /* 0x000000303191723e */ /* 0x020fe200000010ff */
[----:B------:R-:W-:Y:S02]  /*143c0*/  FADD.FTZ R46, R47, R46 ;  /* 0x0000002e2f2e7221 */ /* 0x000fe40000010000 */
[----:B------:R-:W-:Y:S01]  /*143d0*/  FADD.FTZ R45, R45, R41 ;  /* 0x000000292d2d7221 */ /* 0x000fe20000010000 */
[C---:B------:R-:W-:Y:S04]  /*143e0*/  HMMA.16816.F32.BF16 R12, R24.reuse, R36, R12 ;  /* 0x00000024180c723c */ /* 0x040fe8000004180c */
[----:B--2---:R-:W-:Y:S01]  /*143f0*/  F2FP.BF16.PACK_AB R146, R176, R50 ;  /* 0x00000032b092723e */ /* 0x004fe200000010ff */
[----:B------:R-:W-:Y:S02]  /*14400*/  FADD.FTZ R46, R50, R46 ;  /* 0x0000002e322e7221 */ /* 0x000fe40000010000 */
[--C-:B------:R-:W-:Y:S01]  /*14410*/  FFMA.FTZ R36, R130, c[0x0][0x23c], -R165.reuse ;  /* 0x00008f0082247a23 */ /* 0x100fe200000108a5 */
[C---:B------:R-:W-:Y:S04]  /*14420*/  HMMA.16816.F32.BF16 R132, R24.reuse, R38, R132 ;  /* 0x000000261884723c */ /* 0x040fe80000041884 */
[----:B------:R-:W-:Y:S01]  /*14430*/  FFMA.FTZ R165, R131, c[0x0][0x23c], -R165 ;  /* 0x00008f0083a57a23 */ /* 0x000fe200000108a5 */
[----:B------:R-:W2:Y:S01]  /*14440*/  MUFU.EX2 R36, R36 ;  /* 0x0000002400247308 */ /* 0x000ea20000000800 */
[----:B------:R-:W-:Y:S02]  /*14450*/  FADD.FTZ R45, R48, R45 ;  /* 0x0000002d302d7221 */ /* 0x000fe40000010000 */
[C---:B-1----:R-:W-:Y:S04]  /*14460*/  HMMA.16816.F32.BF16 R16, R24.reuse, R28, R16 ;  /* 0x0000001c1810723c */ /* 0x042fe80000041810 */
[----:B------:R-:W-:Y:S03]  /*14470*/  FADD.FTZ R45, R49, R45 ;  /* 0x0000002d312d7221 */ /* 0x000fe60000010000 */
[----:B------:R-:W1:Y:S01]  /*14480*/  MUFU.EX2 R165, R165 ;  /* 0x000000a500a57308 */ /* 0x000e620000000800 */
[C---:B------:R-:W-:Y:S01]  /*14490*/  HMMA.16816.F32.BF16 R136, R24.reuse, R30, R136 ;  /* 0x0000001e1888723c */ /* 0x040fe20000041888 */
[----:B------:R-:W4:Y:S07]  /*144a0*/  LDSM.16.MT88.4 R28, [R232+0x11800] ;  /* 0x01180000e81c783b */ /* 0x000f2e0000004200 */
[C---:B---3--:R-:W-:Y:S04]  /*144b0*/  HMMA.16816.F32.BF16 R140, R24.reuse, R32, R140 ;  /* 0x00000020188c723c */ /* 0x048fe8000004188c */
[----:B--2---:R-:W-:Y:S04]  /*144c0*/  FADD.FTZ R45, R36, R45 ;  /* 0x0000002d242d7221 */ /* 0x004fe80000010000 */
[----:B------:R-:W-:Y:S01]  /*144d0*/  HMMA.16816.F32.BF16 R20, R24, R34, R20 ;  /* 0x000000221814723c */ /* 0x000fe20000041814 */
[----:B------:R-:W2:Y:S03]  /*144e0*/  LDSM.16.MT88.4 R24, [R231+0x11800] ;  /* 0x01180000e718783b */ /* 0x000ea60000004200 */
[C---:B-1----:R-:W-:Y:S07]  /*144f0*/  F2FP.BF16.PACK_AB R147, R165.reuse, R36 ;  /* 0x00000024a593723e */ /* 0x042fee00000010ff */
[C---:B------:R-:W-:Y:S01]  /*14500*/  HMMA.16816.F32.BF16 R160, R144.reuse, R156, R4 ;  /* 0x0000009c90a0723c */ /* 0x040fe20000041804 */
[----:B------:R-:W1:Y:S07]  /*14510*/  LDSM.16.MT88.4 R4, [R230+0x11800] ;  /* 0x01180000e604783b */ /* 0x000e6e0000004200 */
[C---:B------:R-:W-:Y:S08]  /*14520*/  HMMA.16816.F32.BF16 R156, R144.reuse, R158, R8 ;  /* 0x0000009e909c723c */ /* 0x040ff00000041808 */
[C---:B----4-:R-:W-:Y:S08]  /*14530*/  HMMA.16816.F32.BF16 R152, R144.reuse, R28, R12 ;  /* 0x0000001c9098723c */ /* 0x050ff0000004180c */
[C---:B------:R-:W-:Y:S08]  /*14540*/  HMMA.16816.F32.BF16 R132, R144.reuse, R30, R132 ;  /* 0x0000001e9084723c */ /* 0x040ff00000041884 */
[C---:B--2---:R-:W-:Y:S08]  /*14550*/  HMMA.16816.F32.BF16 R148, R144.reuse, R24, R16 ;  /* 0x000000189094723c */ /* 0x044ff00000041810 */
[C---:B------:R-:W-:Y:S08]  /*14560*/  HMMA.16816.F32.BF16 R136, R144.reuse, R26, R136 ;  /* 0x0000001a9088723c */ /* 0x040ff00000041888 */
[C---:B-1----:R-:W-:Y:S07]  /*14570*/  HMMA.16816.F32.BF16 R140, R144.reuse, R4, R140 ;  /* 0x00000004908c723c */ /* 0x042fee000004188c */
[----:B------:R-:W-:Y:S01]  /*14580*/  FADD.FTZ R5, R176, R46 ;  /* 0x0000002eb0057221 */ /* 0x000fe20000010000 */
[----:B------:R-:W-:Y:S04]  /*14590*/  HMMA.16816.F32.BF16 R144, R144, R6, R20 ;  /* 0x000000069090723c */ /* 0x000fe80000041814 */
[----:B------:R1:W-:Y:S01]  /*145a0*/  STL [R1+0x4], R5 ;  /* 0x0000040501007387 */ /* 0x0003e20000100800 */
[----:B------:R-:W-:Y:S05]  /*145b0*/  FADD.FTZ R4, R165, R45 ;  /* 0x0000002da5047221 */ /* 0x000fea0000010000 */
[----:B------:R1:W-:Y:S01]  /*145c0*/  STL [R1], R4 ;  /* 0x0000000401007387 */ /* 0x0003e20000100800 */
[----:B------:R-:W-:-:S05]  /*145d0*/  @P1 BRA `(.L_x_2247) ;  /* 0xffffb08000001947 */ /* 0x000fca000383ffff */
.L_x_2243:
[----:B------:R-:W2:Y:S04]  /*145e0*/  LDL.LU R6, [R1+0x4] ;  /* 0x0000040001067983 */ /* 0x000ea80000300800 */
[----:B-1----:R-:W3:Y:S01]  /*145f0*/  LDL.LU R5, [R1] ;  /* 0x0000000001057983 */ /* 0x002ee20000300800 */
[C---:B------:R-:W-:Y:S01]  /*14600*/  ISETP.NE.AND P0, PT, R244.reuse, -0x1, PT ;  /* 0xfffffffff400780c */ /* 0x040fe20003f05270 */
[----:B------:R-:W-:Y:S01]  /*14610*/  IMAD.MOV.U32 R9, RZ, RZ, 0x3f800000 ;  /* 0x3f800000ff097424 */ /* 0x000fe200078e00ff */
[----:B------:R-:W-:Y:S01]  /*14620*/  MOV R10, 0x3f800000 ;  /* 0x3f800000000a7802 */ /* 0x000fe20000000f00 */
[----:B------:R-:W-:Y:S01]  /*14630*/  IMAD.MOV.U32 R17, RZ, RZ, 0x20 ;  /* 0x00000020ff117424 */ /* 0x000fe200078e00ff */
[----:B------:R-:W-:Y:S09]  /*14640*/  BSSY B0, `(.L_x_2248) ;  /* 0x00000a9000007945 */ /* 0x000ff20003800000 */
[----:B------:R-:W-:-:S04]  /*14650*/  @P0 IMAD.WIDE.U32 R12, R244, c[0x0][0x1e8], RZ ;  /* 0x00007a00f40c0a25 */ /* 0x000fc800078e00ff */
[----:B------:R-:W-:Y:S02]  /*14660*/  @P0 IMAD R7, R244, c[0x0][0x1ec], R13 ;  /* 0x00007b00f4070a24 */ /* 0x000fe400078e020d */
[----:B------:R-:W-:Y:S01]  /*14670*/  @P0 IMAD.MOV.U32 R8, RZ, RZ, R12 ;  /* 0x000000ffff080224 */ /* 0x000fe200078e000c */
[----:B--2---:R-:W1:Y:S04]  /*14680*/  SHFL.BFLY PT, R4, R6, 0x2, 0x1f ;  /* 0x0c401f0006047f89 */ /* 0x004e6800000e0000 */
[----:B---3--:R-:W2:Y:S01]  /*14690*/  SHFL.BFLY PT, R3, R5, 0x2, 0x1f ;  /* 0x0c401f0005037f89 */ /* 0x008ea200000e0000 */
[----:B-1----:R-:W-:Y:S02]  /*146a0*/  FADD.FTZ R4, R4, R6 ;  /* 0x0000000604047221 */ /* 0x002fe40000010000 */
[----:B--2---:R-:W-:-:S03]  /*146b0*/  FADD.FTZ R3, R3, R5 ;  /* 0x0000000503037221 */ /* 0x004fc60000010000 */
[----:B------:R-:W1:Y:S04]  /*146c0*/  SHFL.BFLY PT, R6, R4, 0x1, 0x1f ;  /* 0x0c201f0004067f89 */ /* 0x000e6800000e0000 */
[----:B------:R-:W2:Y:S01]  /*146d0*/  SHFL.BFLY PT, R5, R3, 0x1, 0x1f ;  /* 0x0c201f0003057f89 */ /* 0x000ea200000e0000 */
[----:B-1----:R-:W-:-:S03]  /*146e0*/  FADD.FTZ R6, R4, R6 ;  /* 0x0000000604067221 */ /* 0x002fc60000010000 */
[----:B------:R-:W1:Y:S01]  /*146f0*/  S2R R4, SR_TID.X ;  /* 0x0000000000047919 */ /* 0x000e620000002100 */
[----:B--2---:R-:W-:Y:S01]  /*14700*/  FADD.FTZ R5, R3, R5 ;  /* 0x0000000503057221 */ /* 0x004fe20000010000 */
[----:B------:R-:W-:-:S04]  /*14710*/  FSETP.NE.FTZ.AND P5, PT, R6, RZ, PT ;  /* 0x000000ff0600720b */ /* 0x000fc80003fb5000 */
[----:B------:R-:W-:-:S09]  /*14720*/  FSETP.NE.FTZ.AND P4, PT, R5, RZ, PT ;  /* 0x000000ff0500720b */ /* 0x000fd20003f95000 */
[----:B------:R-:W2:Y:S01]  /*14730*/  @P5 MUFU.RCP R9, R6 ;  /* 0x0000000600095308 */ /* 0x000ea20000001000 */
[----:B-1----:R-:W-:-:S07]  /*14740*/  SHF.R.S32.HI R3, RZ, 0x1f, R4 ;  /* 0x0000001fff037819 */ /* 0x002fce0000011404 */
[----:B------:R-:W1:Y:S01]  /*14750*/  @P4 MUFU.RCP R10, R5 ;  /* 0x00000005000a4308 */ /* 0x000e620000001000 */
[CC--:B------:R-:W-:Y:S02]  /*14760*/  LEA.HI R11, R3.reuse, R4.reuse, RZ, 0x2 ;  /* 0x00000004030b7211 */ /* 0x0c0fe400078f10ff */
[----:B------:R-:W-:Y:S02]  /*14770*/  LEA.HI R3, R3, R4, RZ, 0x5 ;  /* 0x0000000403037211 */ /* 0x000fe400078f28ff */
[--C-:B------:R-:W-:Y:S01]  /*14780*/  SHF.R.S32.HI R13, RZ, 0x2, R11.reuse ;  /* 0x00000002ff0d7819 */ /* 0x100fe2000001140b */
[C---:B--2---:R-:W-:Y:S01]  /*14790*/  FMUL.FTZ R160, R9.reuse, R160 ;  /* 0x000000a009a07220 */ /* 0x044fe20000410000 */
[----:B------:R-:W-:Y:S01]  /*147a0*/  SHF.R.S32.HI R12, RZ, 0x1f, R11 ;  /* 0x0000001fff0c7819 */ /* 0x000fe2000001140b */
[----:B------:R-:W-:Y:S01]  /*147b0*/  FMUL.FTZ R161, R9, R161 ;  /* 0x000000a109a17220 */ /* 0x000fe20000410000 */
[----:B------:R-:W-:Y:S01]  /*147c0*/  LOP3.LUT R11, R11, 0x3ffffffc, RZ, 0xc0, !PT ;  /* 0x3ffffffc0b0b7812 */ /* 0x000fe200078ec0ff */
[C---:B------:R-:W-:Y:S01]  /*147d0*/  FMUL.FTZ R156, R9.reuse, R156 ;  /* 0x0000009c099c7220 */ /* 0x040fe20000410000 */
[----:B------:R-:W-:Y:S01]  /*147e0*/  LEA.HI R12, R12, R13, RZ, 0x3 ;  /* 0x0000000d0c0c7211 */ /* 0x000fe200078f18ff */
[C---:B------:R-:W-:Y:S01]  /*147f0*/  FMUL.FTZ R157, R9.reuse, R157 ;  /* 0x0000009d099d7220 */ /* 0x040fe20000410000 */
[----:B------:R-:W-:Y:S01]  /*14800*/  SHF.R.S32.HI R14, RZ, 0x5, R3 ;  /* 0x00000005ff0e7819 */ /* 0x000fe20000011403 */
[C---:B------:R-:W-:Y:S01]  /*14810*/  FMUL.FTZ R152, R9.reuse, R152 ;  /* 0x0000009809987220 */ /* 0x040fe20000410000 */
[----:B------:R-:W-:Y:S01]  /*14820*/  LOP3.LUT R12, R12, 0xfffffff8, RZ, 0xc0, !PT ;  /* 0xfffffff80c0c7812 */ /* 0x000fe200078ec0ff */
[----:B------:R-:W-:Y:S01]  /*14830*/  FMUL.FTZ R153, R9, R153 ;  /* 0x0000009909997220 */ /* 0x000fe20000410000 */
[----:B------:R-:W-:Y:S01]  /*14840*/  IADD3 R11, -R11, R4, RZ ;  /* 0x000000040b0b7210 */ /* 0x000fe20007ffe1ff */
[----:B------:R-:W-:Y:S01]  /*14850*/  FMUL.FTZ R132, R9, R132 ;  /* 0x0000008409847220 */ /* 0x000fe20000410000 */
[----:B------:R-:W-:Y:S01]  /*14860*/  IADD3 R12, R13, -R12, RZ ;  /* 0x8000000c0d0c7210 */ /* 0x000fe20007ffe0ff */
[----:B------:R-:W-:Y:S01]  /*14870*/  FMUL.FTZ R133, R9, R133 ;  /* 0x0000008509857220 */ /* 0x000fe20000410000 */
[----:B------:R-:W-:Y:S01]  /*14880*/  F2FP.BF16.PACK_AB R160, R161, R160 ;  /* 0x000000a0a1a0723e */ /* 0x000fe200000010ff */
[----:B------:R-:W-:Y:S01]  /*14890*/  IMAD R11, R14, 0x200, R11 ;  /* 0x000002000e0b7824 */ /* 0x000fe200078e020b */
[----:B------:R-:W-:Y:S01]  /*148a0*/  F2FP.BF16.PACK_AB R156, R157, R156 ;  /* 0x0000009c9d9c723e */ /* 0x000fe200000010ff */
[C---:B------:R-:W-:Y:S01]  /*148b0*/  IMAD.SHL.U32 R13, R12.reuse, 0x40, RZ ;  /* 0x000000400c0d7824 */ /* 0x040fe200078e00ff */
[----:B------:R-:W-:Y:S01]  /*148c0*/  F2FP.BF16.PACK_AB R152, R153, R152 ;  /* 0x000000989998723e */ /* 0x000fe200000010ff */
[----:B------:R-:W-:Y:S01]  /*148d0*/  FMUL.FTZ R148, R9, R148 ;  /* 0x0000009409947220 */ /* 0x000fe20000410000 */
[----:B------:R-:W-:Y:S01]  /*148e0*/  F2FP.BF16.PACK_AB R132, R133, R132 ;  /* 0x000000848584723e */ /* 0x000fe200000010ff */
[----:B------:R-:W-:Y:S01]  /*148f0*/  FMUL.FTZ R149, R9, R149 ;  /* 0x0000009509957220 */ /* 0x000fe20000410000 */
[----:B------:R-:W-:Y:S01]  /*14900*/  LOP3.LUT R13, R13, 0x1c0, RZ, 0xc0, !PT ;  /* 0x000001c00d0d7812 */ /* 0x000fe200078ec0ff */
[----:B------:R-:W-:Y:S01]  /*14910*/  FMUL.FTZ R136, R9, R136 ;  /* 0x0000008809887220 */ /* 0x000fe20000410000 */
[----:B------:R-:W-:Y:S01]  /*14920*/  LOP3.LUT R3, R3, 0xffffffe0, RZ, 0xc0, !PT ;  /* 0xffffffe003037812 */ /* 0x000fe200078ec0ff */
[----:B------:R-:W-:Y:S01]  /*14930*/  FMUL.FTZ R137, R9, R137 ;  /* 0x0000008909897220 */ /* 0x000fe20000410000 */
[----:B------:R-:W-:Y:S01]  /*14940*/  LEA.HI R13, R13, R13, RZ, 0x1d ;  /* 0x0000000d0d0d7211 */ /* 0x000fe200078fe8ff */
[----:B------:R-:W-:Y:S01]  /*14950*/  FMUL.FTZ R140, R9, R140 ;  /* 0x0000008c098c7220 */ /* 0x000fe20000410000 */
[----:B------:R-:W-:Y:S01]  /*14960*/  F2FP.BF16.PACK_AB R148, R149, R148 ;  /* 0x000000949594723e */ /* 0x000fe200000010ff */
[----:B------:R-:W-:Y:S01]  /*14970*/  FMUL.FTZ R141, R9, R141 ;  /* 0x0000008d098d7220 */ /* 0x000fe20000410000 */
[----:B------:R-:W-:Y:S01]  /*14980*/  LEA R11, R11, R13, 0x1 ;  /* 0x0000000d0b0b7211 */ /* 0x000fe200078e08ff */
[C---:B------:R-:W-:Y:S01]  /*14990*/  FMUL.FTZ R144, R9.reuse, R144 ;  /* 0x0000009009907220 */ /* 0x040fe20000410000 */
[----:B------:R-:W-:Y:S01]  /*149a0*/  LOP3.LUT R13, R12, 0x1, RZ, 0xc0, !PT ;  /* 0x000000010c0d7812 */ /* 0x000fe200078ec0ff */
[----:B------:R-:W-:Y:S01]  /*149b0*/  FMUL.FTZ R9, R9, R145 ;  /* 0x0000009109097220 */ /* 0x000fe20000410000 */
[----:B------:R-:W-:Y:S01]  /*149c0*/  F2FP.BF16.PACK_AB R136, R137, R136 ;  /* 0x000000888988723e */ /* 0x000fe200000010ff */
[----:B------:R-:W-:Y:S01]  /*149d0*/  IMAD.SHL.U32 R11, R11, 0x2, RZ ;  /* 0x000000020b0b7824 */ /* 0x000fe200078e00ff */
[----:B------:R-:W-:Y:S01]  /*149e0*/  ISETP.NE.U32.AND P3, PT, R13, 0x1, PT ;  /* 0x000000010d00780c */ /* 0x000fe20003f65070 */
[C---:B-1----:R-:W-:Y:S01]  /*149f0*/  FMUL.FTZ R163, R10.reuse, R163 ;  /* 0x000000a30aa37220 */ /* 0x042fe20000410000 */
[----:B------:R-:W-:Y:S01]  /*14a00*/  F2FP.BF16.PACK_AB R144, R9, R144 ;  /* 0x000000900990723e */ /* 0x000fe200000010ff */
[----:B------:R-:W-:Y:S01]  /*14a10*/  FMUL.FTZ R162, R10, R162 ;  /* 0x000000a20aa27220 */ /* 0x000fe20000410000 */
[----:B------:R-:W-:Y:S01]  /*14a20*/  R2P PR, R12, 0x6 ;  /* 0x000000060c007804 */ /* 0x000fe20000000000 */
[C---:B------:R-:W-:Y:S01]  /*14a30*/  FMUL.FTZ R159, R10.reuse, R159 ;  /* 0x0000009f0a9f7220 */ /* 0x040fe20000410000 */
[----:B------:R-:W-:Y:S01]  /*14a40*/  MOV R9, 0xfffffff0 ;  /* 0xfffffff000097802 */ /* 0x000fe20000000f00 */
[C---:B------:R-:W-:Y:S01]  /*14a50*/  FMUL.FTZ R158, R10.reuse, R158 ;  /* 0x0000009e0a9e7220 */ /* 0x040fe20000410000 */
[----:B------:R-:W-:Y:S01]  /*14a60*/  IADD3 R15, R11, 0x40, RZ ;  /* 0x000000400b0f7810 */ /* 0x000fe20007ffe0ff */
[C---:B------:R-:W-:Y:S01]  /*14a70*/  FMUL.FTZ R155, R10.reuse, R155 ;  /* 0x0000009b0a9b7220 */ /* 0x040fe20000410000 */
[----:B------:R-:W-:Y:S01]  /*14a80*/  SEL R12, R9, 0x10, !P3 ;  /* 0x00000010090c7807 */ /* 0x000fe20005800000 */
[C---:B------:R-:W-:Y:S01]  /*14a90*/  FMUL.FTZ R154, R10.reuse, R154 ;  /* 0x0000009a0a9a7220 */ /* 0x040fe20000410000 */
[----:B------:R-:W-:Y:S01]  /*14aa0*/  SEL R17, R17, 0xffffffe0, !P1 ;  /* 0xffffffe011117807 */ /* 0x000fe20004800000 */
[C---:B------:R-:W-:Y:S01]  /*14ab0*/  FMUL.FTZ R135, R10.reuse, R135 ;  /* 0x000000870a877220 */ /* 0x040fe20000410000 */
[----:B------:R-:W-:Y:S01]  /*14ac0*/  IADD3 R18, R11, R12, RZ ;  /* 0x0000000c0b127210 */ /* 0x000fe20007ffe0ff */
[C---:B------:R-:W-:Y:S01]  /*14ad0*/  FMUL.FTZ R134, R10.reuse, R134 ;  /* 0x000000860a867220 */ /* 0x040fe20000410000 */
[----:B------:R-:W-:Y:S01]  /*14ae0*/  F2FP.BF16.PACK_AB R162, R163, R162 ;  /* 0x000000a2a3a2723e */ /* 0x000fe200000010ff */
[C---:B------:R-:W-:Y:S01]  /*14af0*/  FMUL.FTZ R151, R10.reuse, R151 ;  /* 0x000000970a977220 */ /* 0x040fe20000410000 */
[----:B------:R-:W-:Y:S01]  /*14b00*/  @P2 IADD3 R15, R11, -0x40, RZ ;  /* 0xffffffc00b0f2810 */ /* 0x000fe20007ffe0ff */
[C---:B------:R-:W-:Y:S01]  /*14b10*/  FMUL.FTZ R150, R10.reuse, R150 ;  /* 0x000000960a967220 */ /* 0x040fe20000410000 */
[----:B------:R-:W-:Y:S01]  /*14b20*/  F2FP.BF16.PACK_AB R158, R159, R158 ;  /* 0x0000009e9f9e723e */ /* 0x000fe200000010ff */
[C---:B------:R-:W-:Y:S01]  /*14b30*/  FMUL.FTZ R139, R10.reuse, R139 ;  /* 0x0000008b0a8b7220 */ /* 0x040fe20000410000 */
[----:B------:R-:W-:Y:S01]  /*14b40*/  F2FP.BF16.PACK_AB R154, R155, R154 ;  /* 0x0000009a9b9a723e */ /* 0x000fe200000010ff */
[C---:B------:R-:W-:Y:S01]  /*14b50*/  FMUL.FTZ R138, R10.reuse, R138 ;  /* 0x0000008a0a8a7220 */ /* 0x040fe20000410000 */
[----:B------:R-:W-:Y:S01]  /*14b60*/  F2FP.BF16.PACK_AB R134, R135, R134 ;  /* 0x000000868786723e */ /* 0x000fe200000010ff */
[----:B------:R-:W-:Y:S01]  /*14b70*/  FMUL.FTZ R143, R10, R143 ;  /* 0x0000008f0a8f7220 */ /* 0x000fe20000410000 */
[----:B------:R-:W-:Y:S01]  /*14b80*/  IADD3 R19, R18, R17, RZ ;  /* 0x0000001112137210 */ /* 0x000fe20007ffe0ff */
[C---:B------:R-:W-:Y:S01]  /*14b90*/  FMUL.FTZ R142, R10.reuse, R142 ;  /* 0x0000008e0a8e7220 */ /* 0x040fe20000410000 */
[----:B------:R-:W-:Y:S01]  /*14ba0*/  F2FP.BF16.PACK_AB R150, R151, R150 ;  /* 0x000000969796723e */ /* 0x000fe200000010ff */
[C---:B------:R-:W-:Y:S01]  /*14bb0*/  FMUL.FTZ R147, R10.reuse, R147 ;  /* 0x000000930a937220 */ /* 0x040fe20000410000 */
[----:B------:R-:W-:Y:S01]  /*14bc0*/  F2FP.BF16.PACK_AB R138, R139, R138 ;  /* 0x0000008a8b8a723e */ /* 0x000fe200000010ff */
[----:B------:R-:W-:Y:S01]  /*14bd0*/  FMUL.FTZ R10, R10, R146 ;  /* 0x000000920a0a7220 */ /* 0x000fe20000410000 */
[----:B------:R-:W-:Y:S01]  /*14be0*/  STS [R11], R160 ;  /* 0x000000a00b007388 */ /* 0x000fe20000000800 */
[----:B------:R-:W-:Y:S01]  /*14bf0*/  IMAD.IADD R16, R11, 0x1, R17 ;  /* 0x000000010b107824 */ /* 0x000fe200078e0211 */
[----:B------:R-:W-:Y:S01]  /*14c00*/  F2FP.BF16.PACK_AB R140, R141, R140 ;  /* 0x0000008c8d8c723e */ /* 0x000fe200000010ff */
[----:B------:R-:W-:Y:S01]  /*14c10*/  IMAD.IADD R12, R12, 0x1, R15 ;  /* 0x000000010c0c7824 */ /* 0x000fe200078e020f */
[----:B------:R1:W-:Y:S01]  /*14c20*/  STS [R11+0x400], R162 ;  /* 0x000400a20b007388 */ /* 0x0003e20000000800 */
[----:B------:R-:W-:Y:S01]  /*14c30*/  F2FP.BF16.PACK_AB R142, R143, R142 ;  /* 0x0000008e8f8e723e */ /* 0x000fe200000010ff */
[----:B------:R-:W2:Y:S01]  /*14c40*/  LDC.U8 R13, c[0x0][0x328] ;  /* 0x0000ca00ff0d7b82 */ /* 0x000ea20000000000 */
[----:B------:R-:W-:Y:S01]  /*14c50*/  F2FP.BF16.PACK_AB R147, R147, R10 ;  /* 0x0000000a9393723e */ /* 0x000fe200000010ff */
[----:B------:R-:W-:Y:S01]  /*14c60*/  STS [R18], R156 ;  /* 0x0000009c12007388 */ /* 0x000fe20000000800 */
[----:B------:R-:W3:Y:S01]  /*14c70*/  @P4 MUFU.LG2 R5, R5 ;  /* 0x0000000500054308 */ /* 0x000ee20000000c00 */
[----:B------:R-:W-:-:S02]  /*14c80*/  IMAD.IADD R4, R4, 0x1, -R3 ;  /* 0x0000000104047824 */ /* 0x000fc400078e0a03 */
[----:B------:R-:W-:Y:S04]  /*14c90*/  STS [R18+0x400], R158 ;  /* 0x0004009e12007388 */ /* 0x000fe80000000800 */
[----:B------:R-:W-:Y:S04]  /*14ca0*/  STS [R16], R152 ;  /* 0x0000009810007388 */ /* 0x000fe80000000800 */
[----:B------:R-:W-:Y:S04]  /*14cb0*/  STS [R16+0x400], R154 ;  /* 0x0004009a10007388 */ /* 0x000fe80000000800 */
[----:B------:R-:W-:Y:S01]  /*14cc0*/  STS [R19], R132 ;  /* 0x0000008413007388 */ /* 0x000fe20000000800 */
[----:B---3--:R-:W-:-:S03]  /*14cd0*/  @P4 FMUL.FTZ R5, R5, 0.69314718246459960938 ;  /* 0x3f31721805054820 */ /* 0x008fc60000410000 */
[----:B------:R-:W-:Y:S01]  /*14ce0*/  STS [R19+0x400], R134 ;  /* 0x0004008613007388 */ /* 0x000fe20000000800 */
[C---:B-1----:R-:W-:Y:S01]  /*14cf0*/  IADD3 R11, R17.reuse, R15, RZ ;  /* 0x0000000f110b7210 */ /* 0x042fe20007ffe0ff */
[----:B------:R-:W-:Y:S01]  /*14d00*/  IMAD.IADD R17, R17, 0x1, R12 ;  /* 0x0000000111117824 */ /* 0x000fe200078e020c */
[----:B--2---:R-:W-:Y:S01]  /*14d10*/  ISETP.NE.AND P2, PT, R13, RZ, PT ;  /* 0x000000ff0d00720c */ /* 0x004fe20003f45270 */
[----:B------:R-:W-:Y:S03]  /*14d20*/  STS [R15], R148 ;  /* 0x000000940f007388 */ /* 0x000fe60000000800 */
[----:B------:R-:W-:Y:S01]  /*14d30*/  ISETP.NE.OR P1, PT, R244, -0x1, !P2 ;  /* 0xfffffffff400780c */ /* 0x000fe20005725670 */
[----:B------:R-:W-:Y:S04]  /*14d40*/  STS [R15+0x400], R150 ;  /* 0x000400960f007388 */ /* 0x000fe80000000800 */
[----:B------:R-:W-:Y:S04]  /*14d50*/  STS [R12], R136 ;  /* 0x000000880c007388 */ /* 0x000fe80000000800 */
[----:B------:R-:W-:Y:S04]  /*14d60*/  STS [R12+0x400], R138 ;  /* 0x0004008a0c007388 */ /* 0x000fe80000000800 */
[----:B------:R-:W-:Y:S04]  /*14d70*/  STS [R11], R140 ;  /* 0x0000008c0b007388 */ /* 0x000fe80000000800 */
[----:B------:R1:W-:Y:S04]  /*14d80*/  STS [R11+0x400], R142 ;  /* 0x0004008e0b007388 */ /* 0x0003e80000000800 */
[----:B------:R2:W-:Y:S04]  /*14d90*/  STS [R17], R144 ;  /* 0x0000009011007388 */ /* 0x0005e80000000800 */
[----:B------:R2:W-:Y:S04]  /*14da0*/  STS [R17+0x400], R147 ;  /* 0x0004009311007388 */ /* 0x0005e80000000800 */
[----:B------:R-:W-:Y:S06]  /*14db0*/  BAR.SYNC.DEFER_BLOCKING 0x0 ;  /* 0x0000000000007b1d */ /* 0x000fec0000010000 */
[----:B------:R-:W3:Y:S04]  /*14dc0*/  S2R R10, SR_CTAID.Y ;  /* 0x00000000000a7919 */ /* 0x000ee80000002600 */
[----:B------:R-:W4:Y:S04]  /*14dd0*/  S2R R9, SR_TID.X ;  /* 0x0000000000097919 */ /* 0x000f280000002100 */
[----:B-1----:R-:W1:Y:S04]  /*14de0*/  S2R R11, SR_CTAID.Z ;  /* 0x00000000000b7919 */ /* 0x002e680000002700 */
[----:B------:R2:W2:Y:S04]  /*14df0*/  LDS.128 R24, [R246] ;  /* 0x00000000f6187984 */ /* 0x0004a80000000c00 */
[----:B------:R2:W2:Y:S01]  /*14e00*/  LDS.128 R20, [R246+0x800] ;  /* 0x00080000f6147984 */ /* 0x0004a20000000c00 */
[----:B---3--:R-:W-:Y:S01]  /*14e10*/  @!P0 SHF.R.S32.HI R15, RZ, 0x1f, R10 ;  /* 0x0000001fff0f8819 */ /* 0x008fe2000001140a */
[----:B------:R-:W-:-:S02]  /*14e20*/  @!P0 IMAD.WIDE.U32 R32, R10, c[0x0][0x1e0], RZ ;  /* 0x000078000a208a25 */ /* 0x000fc400078e00ff */
[----:B------:R3:W2:Y:S01]  /*14e30*/  LDS.128 R16, [R246+0x1000] ;  /* 0x00100000f6107984 */ /* 0x0006a20000000c00 */
[----:B----4-:R-:W-:Y:S01]  /*14e40*/  SHF.R.S32.HI R12, RZ, 0x1f, R9 ;  /* 0x0000001fff0c7819 */ /* 0x010fe20000011409 */
[----:B------:R-:W-:Y:S02]  /*14e50*/  @!P0 IMAD R13, R15, c[0x0][0x1e0], RZ ;  /* 0x000078000f0d8a24 */ /* 0x000fe400078e02ff */
[----:B------:R3:W4:Y:S01]  /*14e60*/  LDS.128 R28, [R246+0x1800] ;  /* 0x00180000f61c7984 */ /* 0x0007220000000c00 */
[----:B------:R-:W5:Y:S01]  /*14e70*/  @P5 MUFU.LG2 R15, R6 ;  /* 0x00000006000f5308 */ /* 0x000f620000000c00 */
[----:B------:R-:W-:Y:S01]  /*14e80*/  @!P0 MOV R8, R32 ;  /* 0x0000002000088202 */ /* 0x000fe20000000f00 */
[C---:B------:R-:W-:Y:S02]  /*14e90*/  @!P0 IMAD R13, R10.reuse, c[0x0][0x1e4], R13 ;  /* 0x000079000a0d8a24 */ /* 0x040fe400078e020d */
[C---:B------:R-:W-:Y:S02]  /*14ea0*/  @!P1 IMAD R244, R10.reuse, c[0x0][0x214], RZ ;  /* 0x000085000af49a24 */ /* 0x040fe400078e02ff */
[----:B------:R-:W-:Y:S01]  /*14eb0*/  @!P0 IMAD.IADD R7, R33, 0x1, R13 ;  /* 0x0000000121078824 */ /* 0x000fe200078e020d */
[----:B------:R-:W-:Y:S01]  /*14ec0*/  SHF.R.S32.HI R13, RZ, 0x1f, R14 ;  /* 0x0000001fff0d7819 */ /* 0x000fe2000001140e */
[----:B-1----:R-:W-:Y:S01]  /*14ed0*/  @!P2 IMAD R10, R10, c[0x0][0x1c0], R11 ;  /* 0x000070000a0aaa24 */ /* 0x002fe200078e020b */
[----:B------:R-:W-:Y:S01]  /*14ee0*/  LOP3.LUT P0, RZ, R4, 0x3, RZ, 0xc0, !PT ;  /* 0x0000000304ff7812 */ /* 0x000fe2000780c0ff */
[----:B------:R-:W-:Y:S01]  /*14ef0*/  @P2 IMAD R244, R11, c[0x0][0x234], R244 ;  /* 0x00008d000bf42a24 */ /* 0x000fe200078e02f4 */
[----:B------:R-:W-:Y:S01]  /*14f00*/  LEA.HI R13, R13, R14, RZ, 0x2 ;  /* 0x0000000e0d0d7211 */ /* 0x000fe200078f10ff */
[----:B------:R-:W-:-:S02]  /*14f10*/  IMAD.MOV.U32 R4, RZ, RZ, 0x7f800000 ;  /* 0x7f800000ff047424 */ /* 0x000fc400078e00ff */
[----:B------:R-:W-:Y:S01]  /*14f20*/  @!P2 IMAD R244, R10, c[0x0][0x214], RZ ;  /* 0x000085000af4aa24 */ /* 0x000fe200078e02ff */
[----:B------:R-:W-:Y:S01]  /*14f30*/  LOP3.LUT R13, R13, 0xffffffc, RZ, 0xc0, !PT ;  /* 0x0ffffffc0d0d7812 */ /* 0x000fe200078ec0ff */
[----:B-----5:R-:W-:Y:S01]  /*14f40*/  @P5 FMUL.FTZ R15, R15, 0.69314718246459960938 ;  /* 0x3f3172180f0f5820 */ /* 0x020fe20000410000 */
[----:B------:R-:W-:Y:S02]  /*14f50*/  LEA.HI R6, R12, R9, RZ, 0x5 ;  /* 0x000000090c067211 */ /* 0x000fe400078f28ff */
[----:B------:R-:W-:Y:S01]  /*14f60*/  IADD3 R13, R14, -R13, RZ ;  /* 0x8000000d0e0d7210 */ /* 0x000fe20007ffe0ff */
[----:B------:R-:W-:Y:S01]  /*14f70*/  @P5 FFMA.FTZ R4, R2, c[0x0][0x238], R15 ;  /* 0x00008e0002045a23 */ /* 0x000fe2000001000f */
[----:B------:R-:W-:-:S04]  /*14f80*/  LOP3.LUT R6, R6, 0xffffffe0, RZ, 0xc0, !PT ;  /* 0xffffffe006067812 */ /* 0x000fc800078ec0ff */
[----:B------:R-:W-:-:S04]  /*14f90*/  IADD3 R6, -R6, R9, RZ ;  /* 0x0000000906067210 */ /* 0x000fc80007ffe1ff */
[----:B------:R-:W-:-:S04]  /*14fa0*/  SHF.R.S32.HI R3, RZ, 0x1f, R6 ;  /* 0x0000001fff037819 */ /* 0x000fc80000011406 */
[----:B------:R-:W-:Y:S02]  /*14fb0*/  LEA.HI R3, R3, R6, RZ, 0x2 ;  /* 0x0000000603037211 */ /* 0x000fe400078f10ff */
[----:B------:R-:W-:Y:S01]  /*14fc0*/  MOV R6, 0x7f800000 ;  /* 0x7f80000000067802 */ /* 0x000fe20000000f00 */
[----:B------:R-:W-:Y:S01]  /*14fd0*/  @P4 FFMA.FTZ R6, R0, c[0x0][0x238], R5 ;  /* 0x00008e0000064a23 */ /* 0x000fe20000010005 */
[----:B------:R-:W-:-:S05]  /*14fe0*/  SHF.R.S32.HI R3, RZ, 0x2, R3 ;  /* 0x00000002ff037819 */ /* 0x000fca0000011403 */
[----:B------:R-:W-:Y:S01]  /*14ff0*/  IMAD R3, R13, 0x10, R3 ;  /* 0x000000100d037824 */ /* 0x000fe200078e0203 */
[----:B------:R-:W-:Y:S05]  /*15000*/  @P0 BRA `(.L_x_2249) ;  /* 0x000000c000000947 */ /* 0x000fea0003800000 */
[----:B--234-:R-:W1:Y:S01]  /*15010*/  S2R R0, SR_CTAID.X ;  /* 0x0000000000007919 */ /* 0x01ce620000002500 */
[C---:B------:R-:W-:Y:S02]  /*15020*/  IADD3 R5, R3.reuse, 0x8, RZ ;  /* 0x0000000803057810 */ /* 0x040fe40007ffe0ff */
[-C--:B------:R-:W-:Y:S02]  /*15030*/  ISETP.GE.AND P2, PT, R3, R241.reuse, PT ;  /* 0x000000f10300720c */ /* 0x080fe40003f46270 */
[----:B------:R-:W-:Y:S01]  /*15040*/  ISETP.GE.AND P1, PT, R5, R241, PT ;  /* 0x000000f10500720c */ /* 0x000fe20003f26270 */
[----:B-1----:R-:W-:-:S05]  /*15050*/  IMAD R244, R0, 0x40, R244 ;  /* 0x0000004000f47824 */ /* 0x002fca00078e02f4 */
[----:B------:R-:W-:Y:S02]  /*15060*/  SHF.R.S32.HI R2, RZ, 0x1f, R244 ;  /* 0x0000001fff027819 */ /* 0x000fe400000114f4 */
[----:B------:R-:W-:-:S04]  /*15070*/  IADD3 R0, P0, R3, R244, RZ ;  /* 0x000000f403007210 */ /* 0x000fc80007f1e0ff */
[----:B------:R-:W-:Y:S02]  /*15080*/  LEA.HI.X.SX32 R2, R3, R2, 0x1, P0 ;  /* 0x0000000203027211 */ /* 0x000fe400000f0eff */
[----:B------:R-:W-:-:S04]  /*15090*/  LEA R14, P0, R0, c[0x0][0x200], 0x2 ;  /* 0x00008000000e7a11 */ /* 0x000fc800078010ff */
[----:B------:R-:W-:-:S05]  /*150a0*/  LEA.HI.X R15, R0, c[0x0][0x204], R2, 0x2, P0 ;  /* 0x00008100000f7a11 */ /* 0x000fca00000f1402 */
[----:B------:R1:W-:Y:S04]  /*150b0*/  @!P2 STG.E [R14.64], R4 ;  /* 0x000000040e00a986 */ /* 0x0003e8000c10190c */
[----:B------:R1:W-:Y:S02]  /*150c0*/  @!P1 STG.E [R14.64+0x20], R6 ;  /* 0x000020060e009986 */ /* 0x0003e4000c10190c */
.L_x_2249:
[----:B--234-:R-:W-:Y:S05]  /*150d0*/  BSYNC B0 ;  /* 0x0000000000007941 */ /* 0x01cfea0003800000 */
.L_x_2248:
[----:B------:R-:W2:Y:S01]  /*150e0*/  S2R R0, SR_CTAID.X ;  /* 0x0000000000007919 */ /* 0x000ea20000002500 */
[----:B------:R-:W-:Y:S01]  /*150f0*/  LEA.HI R12, R12, R9, RZ, 0x3 ;  /* 0x000000090c0c7211 */ /* 0x000fe200078f18ff */
[----:B------:R-:W-:Y:S01]  /*15100*/  BSSY B0, `(.L_x_2250) ;  /* 0x000001d000007945 */ /* 0x000fe20003800000 */
[----:B------:R-:W-:Y:S02]  /*15110*/  SHF.R.S32.HI R3, RZ, 0x1f, R11 ;  /* 0x0000001fff037819 */ /* 0x000fe4000001140b */
[----:B------:R-:W-:Y:S02]  /*15120*/  LOP3.LUT R2, R12, 0xfffffff8, RZ, 0xc0, !PT ;  /* 0xfffffff80c027812 */ /* 0x000fe400078ec0ff */
[----:B------:R-:W-:Y:S01]  /*15130*/  SHF.R.S32.HI R12, RZ, 0x3, R12 ;  /* 0x00000003ff0c7819 */ /* 0x000fe2000001140c */
[----:B------:R-:W-:-:S02]  /*15140*/  IMAD R3, R3, c[0x0][0x1f0], RZ ;  /* 0x00007c0003037a24 */ /* 0x000fc400078e02ff */
[----:B------:R-:W-:Y:S02]  /*15150*/  IMAD.IADD R2, R9, 0x1, -R2 ;  /* 0x0000000109027824 */ /* 0x000fe400078e0a02 */
[----:B------:R-:W-:Y:S02]  /*15160*/  IMAD R3, R11, c[0x0][0x1f4], R3 ;  /* 0x00007d000b037a24 */ /* 0x000fe400078e0203 */
[----:B-1----:R-:W-:-:S05]  /*15170*/  IMAD.SHL.U32 R4, R2, 0x8, RZ ;  /* 0x0000000802047824 */ /* 0x002fca00078e00ff */
[----:B------:R-:W-:Y:S01]  /*15180*/  SHF.R.S32.HI R5, RZ, 0x1f, R4 ;  /* 0x0000001fff057819 */ /* 0x000fe20000011404 */
[----:B--2---:R-:W-:-:S04]  /*15190*/  IMAD.SHL.U32 R0, R0, 0x40, RZ ;  /* 0x0000004000007824 */ /* 0x004fc800078e00ff */
[----:B------:R-:W-:Y:S01]  /*151a0*/  IMAD.WIDE.U32 R4, R0, c[0x0][0x1e8], R4 ;  /* 0x00007a0000047a25 */ /* 0x000fe200078e0004 */
[----:B------:R-:W-:-:S04]  /*151b0*/  SHF.R.S32.HI R2, RZ, 0x1f, R0 ;  /* 0x0000001fff027819 */ /* 0x000fc80000011400 */
[----:B------:R-:W-:Y:S01]  /*151c0*/  IADD3 R4, P0, R8, R4, RZ ;  /* 0x0000000408047210 */ /* 0x000fe20007f1e0ff */
[----:B------:R-:W-:-:S04]  /*151d0*/  IMAD R2, R2, c[0x0][0x1e8], RZ ;  /* 0x00007a0002027a24 */ /* 0x000fc800078e02ff */
[----:B------:R-:W-:Y:S01]  /*151e0*/  IMAD R2, R0, c[0x0][0x1ec], R2 ;  /* 0x00007b0000027a24 */ /* 0x000fe200078e0202 */
[----:B------:R-:W-:-:S04]  /*151f0*/  SHF.R.S32.HI R0, RZ, 0x1f, R12 ;  /* 0x0000001fff007819 */ /* 0x000fc8000001140c */
[----:B------:R-:W-:Y:S02]  /*15200*/  IADD3.X R5, R7, R2, R5, P0, !PT ;  /* 0x0000000207057210 */ /* 0x000fe400007fe405 */
[----:B------:R-:W-:-:S03]  /*15210*/  ISETP.GE.AND P0, PT, R12, R241, PT ;  /* 0x000000f10c00720c */ /* 0x000fc60003f06270 */
[----:B------:R-:W-:-:S04]  /*15220*/  IMAD.WIDE.U32 R4, R11, c[0x0][0x1f0], R4 ;  /* 0x00007c000b047a25 */ /* 0x000fc800078e0004 */
[----:B------:R-:W-:-:S06]  /*15230*/  IMAD.IADD R7, R3, 0x1, R5 ;  /* 0x0000000103077824 */ /* 0x000fcc00078e0205 */
        /* <DEDUP_REMOVED lines=8> */
[----:B------:R1:W-:Y:S02]  /*152c0*/  STG.E.128 [R10.64], R24 ;  /* 0x000000180a007986 */ /* 0x0003e4000c101d0c */
.L_x_2251:
[----:B------:R-:W-:Y:S05]  /*152d0*/  BSYNC B0 ;  /* 0x0000000000007941 */ /* 0x000fea0003800000 */
.L_x_2250:
[----:B------:R-:W-:Y:S01]  /*152e0*/  IADD3 R2, R12, 0x10, RZ ;  /* 0x000000100c027810 */ /* 0x000fe20007ffe0ff */
[----:B------:R-:W-:Y:S03]  /*152f0*/  BSSY B0, `(.L_x_2252) ;  /* 0x000000e000007945 */ /* 0x000fe60003800000 */
[----:B------:R-:W-:-:S13]  /*15300*/  ISETP.GE.AND P0, PT, R2, R241, PT ;  /* 0x000000f10200720c */ /* 0x000fda0003f06270 */
        /* <DEDUP_REMOVED lines=11> */
[----:B------:R1:W-:Y:S02]  /*153c0*/  STG.E.128 [R10.64], R20 ;  /* 0x000000140a007986 */ /* 0x0003e4000c101d0c */
.L_x_2253:
[----:B------:R-:W-:Y:S05]  /*153d0*/  BSYNC B0 ;  /* 0x0000000000007941 */ /* 0x000fea0003800000 */
.L_x_2252:
        /* <DEDUP_REMOVED lines=15> */
.L_x_2255:
[----:B------:R-:W-:Y:S05]  /*154d0*/  BSYNC B0 ;  /* 0x0000000000007941 */ /* 0x000fea0003800000 */
.L_x_2254:
[----:B------:R-:W-:-:S04]  /*154e0*/  IADD3 R2, R12, 0x30, RZ ;  /* 0x000000300c027810 */ /* 0x000fc80007ffe0ff */
[----:B------:R-:W-:-:S13]  /*154f0*/  ISETP.GE.AND P0, PT, R2, R241, PT ;  /* 0x000000f10200720c */ /* 0x000fda0003f06270 */
[----:B------:R-:W-:Y:S05]  /*15500*/  @P0 EXIT ;  /* 0x000000000000094d */ /* 0x000fea0003800000 */
[----:B------:R-:W-:Y:S01]  /*15510*/  IADD3 R12, P0, R12, 0x30, RZ ;  /* 0x000000300c0c7810 */ /* 0x000fe20007f1e0ff */
        /* <DEDUP_REMOVED lines=9> */
[----:B------:R-:W-:Y:S01]  /*155b0*/  STG.E.128 [R4.64], R28 ;  /* 0x0000001c04007986 */ /* 0x000fe2000c101d0c */
[----:B------:R-:W-:Y:S05]  /*155c0*/  EXIT ;  /* 0x000000000000794d */ /* 0x000fea0003800000 */
.L_x_2256:
        /* <DEDUP_REMOVED lines=11> */
.L_x_7876:


//--------------------- .text._ZN5flash24flash_fwd_splitkv_kernelI23Flash_fwd_kernel_traitsILi64ELi64ELi256ELi4ELb0ELb0EN7cutlass10bfloat16_tE19Flash_kernel_traitsILi64ELi64ELi256ELi4ES3_EELb1ELb0ELb0ELb0ELb1ELb1ELb0ELb0EEEvNS_16Flash_fwd_paramsE --------------------------
	.section	.text._ZN5flash24flash_fwd_splitkv_kernelI23Flash_fwd_kernel_traitsILi64ELi64ELi256ELi4ELb0ELb0EN7cutlass10bfloat16_tE19Flash_kernel_traitsILi64ELi64ELi256ELi4ES3_EELb1ELb0ELb0ELb0ELb1ELb1ELb0ELb0EEEvNS_16Flash_fwd_paramsE,"ax",@progbits
	.sectioninfo	@"SHI_REGISTERS=255"
	.align	128
        .global         _ZN5flash24flash_fwd_splitkv_kernelI23Flash_fwd_kernel_traitsILi64ELi64ELi256ELi4ELb0ELb0EN7cutlass10bfloat16_tE19Flash_kernel_traitsILi64ELi64ELi256ELi4ES3_EELb1ELb0ELb0ELb0ELb1ELb1ELb0ELb0EEEvNS_16Flash_fwd_paramsE
        .type           _ZN5flash24flash_fwd_splitkv_kernelI23Flash_fwd_kernel_traitsILi64ELi64ELi256ELi4ELb0ELb0EN7cutlass10bfloat16_tE19Flash_kernel_traitsILi64ELi64ELi256ELi4ES3_EELb1ELb0ELb0ELb0ELb1ELb1ELb0ELb0EEEvNS_16Flash_fwd_paramsE,@function
        .size           _ZN5flash24flash_fwd_splitkv_kernelI23Flash_fwd_kernel_traitsILi64ELi64ELi256ELi4ELb0ELb0EN7cutlass10bfloat16_tE19Flash_kernel_traitsILi64ELi64ELi256ELi4ES3_EELb1ELb0ELb0ELb0ELb1ELb1ELb0ELb0EEEvNS_16Flash_fwd_paramsE,(.L_x_7877 - _ZN5flash24flash_fwd_splitkv_kernelI23Flash_fwd_kernel_traitsILi64ELi64ELi256ELi4ELb0ELb0EN7cutlass10bfloat16_tE19Flash_kernel_traitsILi64ELi64ELi256ELi4ES3_EELb1ELb0ELb0ELb0ELb1ELb1ELb0ELb0EEEvNS_16Flash_fwd_paramsE)
        .other          _ZN5flash24flash_fwd_splitkv_kernelI23Flash_fwd_kernel_traitsILi64ELi64ELi256ELi4ELb0ELb0EN7cutlass10bfloat16_tE19Flash_kernel_traitsILi64ELi64ELi256ELi4ES3_EELb1ELb0ELb0ELb0ELb1ELb1ELb0ELb0EEEvNS_16Flash_fwd_paramsE,@"STO_CUDA_ENTRY STV_DEFAULT"
_ZN5flash24flash_fwd_splitkv_kernelI23Flash_fwd_kernel_traitsILi64ELi64ELi256ELi4ELb0ELb0EN7cutlass10bfloat16_tE19Flash_kernel_traitsILi64ELi64ELi256ELi4ES3_EELb1ELb0ELb0ELb0ELb1ELb1ELb0ELb0EEEvNS_16Flash_fwd_paramsE:
.text._ZN5flash24flash_fwd_splitkv_kernelI23Flash_fwd_kernel_traitsILi64ELi64ELi256ELi4ELb0ELb0EN7cutlass10bfloat16_tE19Flash_kernel_traitsILi64ELi64ELi256ELi4ES3_EELb1ELb0ELb0ELb0ELb1ELb1ELb0ELb0EEEvNS_16Flash_fwd_paramsE:
[----:B------:R-:W-:Y:S02]  /*0000*/  MOV R1, c[0x0][0x28] ;  /* 0x00000a0000017a02 */ /* 0x000fe40000000f00 */
[----:B------:R-:W1:Y:S01]  /*0010*/  S2R R11, SR_CTAID.Y ;  /* 0x00000000000b7919 */ /* 0x000e620000002600 */
[----:B------:R-:W2:Y:S01]  /*0020*/  LDC.U8 R0, c[0x0][0x312] ;  /* 0x0000c480ff007b82 */ /* 0x000ea20000000000 */
[----:B------:R-:W-:Y:S01]  /*0030*/  ISETP.NE.U32.AND P2, PT, RZ, c[0x0][0x240], PT ;  /* 0x00009000ff007a0c */ /* 0x000fe20003f45070 */
[----:B------:R-:W-:Y:S01]  /*0040*/  IMAD.MOV.U32 R6, RZ, RZ, 0x4 ;  /* 0x00000004ff067424 */ /* 0x000fe200078e00ff */
[----:B------:R-:W-:Y:S01]  /*0050*/  ULDC.64 UR12, c[0x0][0x118] ;  /* 0x00004600000c7ab9 */ /* 0x000fe20000000a00 */
[----:B------:R-:W-:Y:S01]  /*0060*/  IMAD.MOV.U32 R15, RZ, RZ, -0x1 ;  /* 0xffffffffff0f7424 */ /* 0x000fe200078e00ff */
[----:B------:R-:W-:Y:S02]  /*0070*/  ISETP.NE.AND.EX P2, PT, RZ, c[0x0][0x244], PT, P2 ;  /* 0x00009100ff007a0c */ /* 0x000fe40003f45320 */
[----:B------:R-:W-:Y:S02]  /*0080*/  ISETP.EQ.U32.AND P1, PT, RZ, c[0x0][0x248], PT ;  /* 0x00009200ff007a0c */ /* 0x000fe40003f22070 */
[----:B------:R-:W-:Y:S01]  /*0090*/  ISETP.NE.U32.AND P0, PT, RZ, c[0x0][0x250], PT ;  /* 0x00009400ff007a0c */ /* 0x000fe20003f05070 */
[----:B------:R-:W-:Y:S01]  /*00a0*/  IMAD.MOV.U32 R7, RZ, RZ, -0x1 ;  /* 0xffffffffff077424 */ /* 0x000fe200078e00ff */
[----:B------:R-:W-:-:S02]  /*00b0*/  IADD3 R1, R1, -0x30, RZ ;  /* 0xffffffd001017810 */ /* 0x000fc40007ffe0ff */
[----:B------:R-:W-:Y:S01]  /*00c0*/  ISETP.NE.AND.EX P0, PT, RZ, c[0x0][0x254], PT, P0 ;  /* 0x00009500ff007a0c */ /* 0x000fe20003f05300 */
[----:B-1----:R-:W-:Y:S01]  /*00d0*/  IMAD.WIDE R2, R11, R6, c[0x0][0x240] ;  /* 0x000090000b027625 */ /* 0x002fe200078e0206 */
[----:B--2---:R-:W-:-:S04]  /*00e0*/  ISETP.NE.AND P3, PT, R0, RZ, PT ;  /* 0x000000ff0000720c */ /* 0x004fc80003f65270 */
[----:B------:R1:W2:Y:S01]  /*00f0*/  @P2 LDG.E R15, [R2.64] ;  /* 0x0000000c020f2981 */ /* 0x0002a2000c1e1900 */
[----:B------:R-:W-:Y:S01]  /*0100*/  ISETP.EQ.OR.EX P1, PT, RZ, c[0x0][0x24c], !P3, P1 ;  /* 0x00009300ff007a0c */ /* 0x000fe20005f22710 */
[----:B------:R-:W-:Y:S02]  /*0110*/  IMAD.WIDE R4, R11, R6, c[0x0][0x248] ;  /* 0x000092000b047625 */ /* 0x000fe400078e0206 */
[----:B------:R1:W3:Y:S10]  /*0120*/  @P2 LDG.E R0, [R2.64+0x4] ;  /* 0x0000040c02002981 */ /* 0x0002f4000c1e1900 */
[----:B------:R4:W5:Y:S01]  /*0130*/  @!P1 LDG.E R7, [R4.64] ;  /* 0x0000000c04079981 */ /* 0x000962000c1e1900 */
[----:B------:R-:W-:-:S03]  /*0140*/  IMAD.MOV.U32 R8, RZ, RZ, RZ ;  /* 0x000000ffff087224 */ /* 0x000fc600078e00ff */
[----:B------:R-:W2:Y:S04]  /*0150*/  S2R R16, SR_CTAID.X ;  /* 0x0000000000107919 */ /* 0x000ea80000002500 */
[----:B------:R-:W2:Y:S01]  /*0160*/  S2R R14, SR_CTAID.Z ;  /* 0x00000000000e7919 */ /* 0x000ea20000002700 */
[----:B-1----:R-:W-:-:S05]  /*0170*/  @P0 IMAD.WIDE R2, R11, R6, c[0x0][0x250] ;  /* 0x000094000b020625 */ /* 0x002fca00078e0206 */
[----:B------:R4:W5:Y:S01]  /*0180*/  @P0 LDG.E R8, [R2.64] ;  /* 0x0000000c02080981 */ /* 0x000962000c1e1900 */
[----:B------:R-:W-:-:S04]  /*0190*/  ISETP.NE.U32.AND P0, PT, RZ, c[0x0][0x248], PT ;  /* 0x00009200ff007a0c */ /* 0x000fc80003f05070 */
[----:B------:R-:W-:Y:S01]  /*01a0*/  ISETP.NE.AND.EX P0, PT, RZ, c[0x0][0x24c], PT, P0 ;  /* 0x00009300ff007a0c */ /* 0x000fe20003f05300 */
[----:B--2---:R4:W-:Y:S01]  /*01b0*/  STL [R1+0x24], R15 ;  /* 0x0000240f01007387 */ /* 0x0049e20000100800 */
[----:B---3--:R-:W-:Y:S02]  /*01c0*/  @P2 IMAD.IADD R90, R0, 0x1, -R15 ;  /* 0x00000001005a2824 */ /* 0x008fe400078e0a0f */
[----:B------:R-:W-:-:S09]  /*01d0*/  @!P2 IMAD.MOV.U32 R90, RZ, RZ, c[0x0][0x214] ;  /* 0x00008500ff5aa624 */ /* 0x000fd200078e00ff */
[----:B------:R-:W-:Y:S05]  /*01e0*/  @!P0 BRA `(.L_x_2257) ;  /* 0x0000004000008947 */ /* 0x000fea0003800000 */
[----:B------:R-:W2:Y:S02]  /*01f0*/  @P3 LDG.E R0, [R4.64+0x4] ;  /* 0x0000040c04003981 */ /* 0x000ea4000c1e1900 */
[----:B--2--5:R-:W-:-:S06]  /*0200*/  @P3 IADD3 R0, R0, -R7, RZ ;  /* 0x8000000700003210 */ /* 0x024fcc0007ffe0ff */
[----:B------:R1:W5:Y:S01]  /*0210*/  @!P3 LDG.E R0, [R4.64] ;  /* 0x0000000c0400b981 */ /* 0x000362000c1e1900 */
[----:B------:R-:W-:Y:S05]  /*0220*/  BRA `(.L_x_2258) ;  /* 0x0000001000007947 */ /* 0x000fea0003800000 */
.L_x_2257:
[----:B------:R-:W-:Y:S02]  /*0230*/  MOV R0, c[0x0][0x218] ;  /* 0x0000860000007a02 */ /* 0x000fe40000000f00 */
.L_x_2258:
[----:B------:R-:W-:-:S04]  /*0240*/  ISETP.NE.U32.AND P2, PT, RZ, c[0x0][0x258], PT ;  /* 0x00009600ff007a0c */ /* 0x000fc80003f45070 */
[----:B------:R-:W-:-:S13]  /*0250*/  ISETP.NE.AND.EX P2, PT, RZ, c[0x0][0x25c], PT, P2 ;  /* 0x00009700ff007a0c */ /* 0x000fda0003f45320 */
[----:B----4-:R-:W-:-:S06]  /*0260*/  @P2 IMAD.WIDE R2, R11, R6, c[0x0][0x258] ;  /* 0x000096000b022625 */ /* 0x010fcc00078e0206 */
        /* <DEDUP_REMOVED lines=13> */
[----:B------:R-:W2:Y:S01]  /*0340*/  S2R R200, SR_TID.X ;  /* 0x0000000000c87919 */ /* 0x000ea20000002100 */
[----:B------:R-:W-:Y:S01]  /*0350*/  IADD3 R0, R0, c[0x0][0x2e8], R88 ;  /* 0x0000ba0000007a10 */ /* 0x000fe20007ffe058 */
[----:B------:R-:W-:Y:S01]  /*0360*/  USHF.R.S32.HI UR4, URZ, 0x1f, UR5 ;  /* 0x0000001f3f047899 */ /* 0x000fe20008011405 */
[----:B------:R-:W-:Y:S02]  /*0370*/  SHF.R.S32.HI R3, RZ, 0x1f, R2 ;  /* 0x0000001fff037819 */ /* 0x000fe40000011402 */
[----:B-1----:R-:W-:Y:S01]  /*0380*/  SHF.R.S32.HI R4, RZ, 0x1f, R0 ;  /* 0x0000001fff047819 */ /* 0x002fe20000011400 */
        /* <DEDUP_REMOVED lines=10> */
[----:B--2---:R-:W-:Y:S01]  /*0430*/  SHF.R.S32.HI R0, RZ, 0x1f, R200 ;  /* 0x0000001fff007819 */ /* 0x004fe200000114c8 */
[----:B------:R-:W-:Y:S01]  /*0440*/  BSSY B0, `(.L_x_2260) ;  /* 0x0000029000007945 */ /* 0x000fe20003800000 */
[----:B------:R-:W-:Y:S02]  /*0450*/  ISETP.NE.AND P0, PT, R15, -0x1, PT ;  /* 0xffffffff0f00780c */ /* 0x000fe40003f05270 */
[----:B------:R-:W-:Y:S02]  /*0460*/  LEA.HI R9, R0, R200, RZ, 0x3 ;  /* 0x000000c800097211 */ /* 0x000fe400078f18ff */
[----:B------:R-:W-:Y:S02]  /*0470*/  IADD3 R10, -R201, R90, RZ ;  /* 0x0000005ac90a7210 */ /* 0x000fe40007ffe1ff */
[----:B------:R-:W-:-:S05]  /*0480*/  LOP3.LUT R0, R9, 0x1ffffff8, RZ, 0xc0, !PT ;  /* 0x1ffffff809007812 */ /* 0x000fca00078ec0ff */
[----:B------:R-:W-:Y:S02]  /*0490*/  IMAD.IADD R0, R200, 0x1, -R0 ;  /* 0x00000001c8007824 */ /* 0x000fe400078e0a00 */
[----:B------:R-:W-:Y:S01]  /*04a0*/  @!P0 SHF.R.S32.HI R3, RZ, 0x1f, R11 ;  /* 0x0000001fff038819 */ /* 0x000fe2000001140b */
[----:B------:R-:W-:-:S04]  /*04b0*/  @!P0 IMAD.WIDE.U32 R6, R11, c[0x0][0x1e0], RZ ;  /* 0x000078000b068a25 */ /* 0x000fc800078e00ff */
[----:B------:R-:W-:Y:S01]  /*04c0*/  IMAD.SHL.U32 R2, R0, 0x8, RZ ;  /* 0x0000000800027824 */ /* 0x000fe200078e00ff */
[----:B------:R-:W-:Y:S01]  /*04d0*/  SHF.R.S32.HI R0, RZ, 0x1f, R201 ;  /* 0x0000001fff007819 */ /* 0x000fe200000114c9 */
[----:B------:R-:W-:Y:S02]  /*04e0*/  @!P0 IMAD R8, R3, c[0x0][0x1e0], RZ ;  /* 0x0000780003088a24 */ /* 0x000fe400078e02ff */
[----:B------:R-:W-:Y:S01]  /*04f0*/  @P0 IMAD.WIDE.U32 R4, R15, c[0x0][0x1e8], RZ ;  /* 0x00007a000f040a25 */ /* 0x000fe200078e00ff */
[----:B------:R-:W-:Y:S02]  /*0500*/  SHF.R.S32.HI R3, RZ, 0x1f, R2 ;  /* 0x0000001fff037819 */ /* 0x000fe40000011402 */
[----:B------:R-:W-:Y:S01]  /*0510*/  @!P0 MOV R4, R6 ;  /* 0x0000000600048202 */ /* 0x000fe20000000f00 */
[----:B------:R-:W-:Y:S01]  /*0520*/  @!P0 IMAD R8, R11, c[0x0][0x1e4], R8 ;  /* 0x000079000b088a24 */ /* 0x000fe200078e0208 */
[----:B------:R-:W-:Y:S01]  /*0530*/  SHF.R.S32.HI R6, RZ, 0x1f, R14 ;  /* 0x0000001fff067819 */ /* 0x000fe2000001140e */
[----:B------:R-:W-:-:S02]  /*0540*/  IMAD R0, R0, c[0x0][0x1e8], RZ ;  /* 0x00007a0000007a24 */ /* 0x000fc400078e02ff */
[----:B------:R-:W-:-:S04]  /*0550*/  IMAD.WIDE.U32 R2, R201, c[0x0][0x1e8], R2 ;  /* 0x00007a00c9027a25 */ /* 0x000fc800078e0002 */
[----:B------:R-:W-:Y:S02]  /*0560*/  @P0 IMAD R5, R15, c[0x0][0x1ec], R5 ;  /* 0x00007b000f050a24 */ /* 0x000fe400078e0205 */
[----:B------:R-:W-:Y:S01]  /*0570*/  @!P0 IMAD.IADD R5, R7, 0x1, R8 ;  /* 0x0000000107058824 */ /* 0x000fe200078e0208 */
[----:B------:R-:W-:Y:S01]  /*0580*/  IADD3 R2, P0, R4, R2, RZ ;  /* 0x0000000204027210 */ /* 0x000fe20007f1e0ff */
[----:B------:R-:W-:Y:S02]  /*0590*/  IMAD R0, R201, c[0x0][0x1ec], R0 ;  /* 0x00007b00c9007a24 */ /* 0x000fe400078e0200 */
[----:B------:R-:W-:Y:S02]  /*05a0*/  IMAD R6, R6, c[0x0][0x1f0], RZ ;  /* 0x00007c0006067a24 */ /* 0x000fe400078e02ff */
[----:B------:R-:W-:Y:S01]  /*05b0*/  IMAD R7, R11, c[0x0][0x1c0], R14 ;  /* 0x000070000b077a24 */ /* 0x000fe200078e020e */
[----:B------:R-:W-:Y:S01]  /*05c0*/  IADD3.X R3, R5, R3, R0, P0, !PT ;  /* 0x0000000305037210 */ /* 0x000fe200007fe400 */
[----:B------:R-:W-:Y:S01]  /*05d0*/  IMAD R6, R14, c[0x0][0x1f4], R6 ;  /* 0x00007d000e067a24 */ /* 0x000fe200078e0206 */
[----:B------:R-:W-:Y:S01]  /*05e0*/  SHF.R.S32.HI R0, RZ, 0x3, R9 ;  /* 0x00000003ff007819 */ /* 0x000fe20000011409 */
[----:B------:R-:W-:-:S02]  /*05f0*/  IMAD R11, R7, c[0x0][0x214], R201 ;  /* 0x00008500070b7a24 */ /* 0x000fc400078e02c9 */
[----:B------:R-:W-:Y:S01]  /*0600*/  IMAD.WIDE.U32 R4, R14, c[0x0][0x1f0], R2 ;  /* 0x00007c000e047a25 */ /* 0x000fe200078e0002 */
[----:B------:R-:W-:Y:S02]  /*0610*/  ISETP.GE.AND P0, PT, R0, R10, PT ;  /* 0x0000000a0000720c */ /* 0x000fe40003f06270 */
[----:B------:R-:W-:Y:S02]  /*0620*/  SHF.R.S32.HI R13, RZ, 0x1f, R0 ;  /* 0x0000001fff0d7819 */ /* 0x000fe40000011400 */
[----:B------:R-:W-:-:S09]  /*0630*/  IADD3 R3, R5, R6, RZ ;  /* 0x0000000605037210 */ /* 0x000fd20007ffe0ff */
        /* <DEDUP_REMOVED lines=9> */
.L_x_2261:
[----:B------:R-:W-:Y:S05]  /*06d0*/  BSYNC B0 ;  /* 0x0000000000007941 */ /* 0x000fea0003800000 */
.L_x_2260:
[----:B------:R-:W-:Y:S01]  /*06e0*/  IADD3 R14, R0, 0x10, RZ ;  /* 0x00000010000e7810 */ /* 0x000fe20007ffe0ff */
[----:B------:R-:W-:Y:S03]  /*06f0*/  BSSY B0, `(.L_x_2262) ;  /* 0x000000e000007945 */ /* 0x000fe60003800000 */
[----:B------:R-:W-:-:S13]  /*0700*/  ISETP.GE.AND P0, PT, R14, R10, PT ;  /* 0x0000000a0e00720c */ /* 0x000fda0003f06270 */
        /* <DEDUP_REMOVED lines=12> */
.L_x_2263:
[----:B------:R-:W-:Y:S05]  /*07d0*/  BSYNC B0 ;  /* 0x0000000000007941 */ /* 0x000fea0003800000 */
.L_x_2262:
        /* <DEDUP_REMOVED lines=15> */
.L_x_2265:
[----:B------:R-:W-:Y:S05]  /*08d0*/  BSYNC B0 ;  /* 0x0000000000007941 */ /* 0x000fea0003800000 */
.L_x_2264:
[----:B-1----:R-:W-:Y:S01]  /*08e0*/  IADD3 R9, R0, 0x30, RZ ;  /* 0x0000003000097810 */ /* 0x002fe20007ffe0ff */
[----:B------:R-:W-:Y:S03]  /*08f0*/  BSSY B0, `(.L_x_2266) ;  /* 0x000000d000007945 */ /* 0x000fe60003800000 */
[----:B------:R-:W-:-:S13]  /*0900*/  ISETP.GE.AND P0, PT, R9, R10, PT ;  /* 0x0000000a0900720c */ /* 0x000fda0003f06270 */
[----:B------:R-:W-:Y:S05]  /*0910*/  @P0 BRA `(.L_x_2267) ;  /* 0x000000a000000947 */ /* 0x000fea0003800000 */
[----:B------:R-:W-:-:S04]  /*0920*/  IADD3 R5, P0, R0, 0x30, RZ ;  /* 0x0000003000057810 */ /* 0x000fc80007f1e0ff */
[----:B------:R-:W-:-:S05]  /*0930*/  IADD3.X R2, RZ, R13, RZ, P0, !PT ;  /* 0x0000000dff027210 */ /* 0x000fca00007fe4ff */
[----:B------:R-:W-:Y:S01]  /*0940*/  IMAD R8, R2, c[0x0][0x1e8], RZ ;  /* 0x00007a0002087a24 */ /* 0x000fe200078e02ff */
[----:B------:R-:W-:-:S05]  /*0950*/  MOV R2, R4 ;  /* 0x0000000400027202 */ /* 0x000fca0000000f00 */
[----:B------:R-:W-:-:S04]  /*0960*/  IMAD.WIDE.U32 R6, R5, c[0x0][0x1e8], R2 ;  /* 0x00007a0005067a25 */ /* 0x000fc800078e0002 */
[----:B------:R-:W-:Y:S01]  /*0970*/  IMAD R3, R5, c[0x0][0x1ec], R8 ;  /* 0x00007b0005037a24 */ /* 0x000fe200078e0208 */
[----:B------:R-:W-:-:S04]  /*0980*/  LEA R2, P0, R6, c[0x0][0x1d0], 0x1 ;  /* 0x0000740006027a11 */ /* 0x000fc800078008ff */
[----:B------:R-:W-:-:S04]  /*0990*/  IADD3 R3, R7, R3, RZ ;  /* 0x0000000307037210 */ /* 0x000fc80007ffe0ff */
[----:B------:R-:W-:-:S05]  /*09a0*/  LEA.HI.X R3, R6, c[0x0][0x1d4], R3, 0x1, P0 ;  /* 0x0000750006037a11 */ /* 0x000fca00000f0c03 */
[----:B------:R1:W-:Y:S02]  /*09b0*/  STG.E.128 [R2.64], RZ ;  /* 0x000000ff02007986 */ /* 0x0003e4000c101d0c */
.L_x_2267:
[----:B------:R-:W-:Y:S05]  /*09c0*/  BSYNC B0 ;  /* 0x0000000000007941 */ /* 0x000fea0003800000 */
.L_x_2266:
[----:B------:R-:W-:-:S04]  /*09d0*/  LOP3.LUT P4, RZ, R200, 0x7, RZ, 0xc0, !PT ;  /* 0x00000007c8ff7812 */ /* 0x000fc8000788c0ff */
[-C--:B------:R-:W-:Y:S02]  /*09e0*/  ISETP.GE.OR P3, PT, R0, R10.reuse, P4 ;  /* 0x0000000a0000720c */ /* 0x080fe40002766670 */
[-C--:B------:R-:W-:Y:S02]  /*09f0*/  ISETP.GE.OR P2, PT, R14, R10.reuse, P4 ;  /* 0x0000000a0e00720c */ /* 0x080fe40002746670 */
[----:B------:R-:W-:Y:S02]  /*0a00*/  ISETP.GE.OR P1, PT, R12, R10, P4 ;  /* 0x0000000a0c00720c */ /* 0x000fe40002726670 */
[----:B------:R-:W-:Y:S02]  /*0a10*/  IADD3 R0, P0, R11, R0, RZ ;  /* 0x000000000b007210 */ /* 0x000fe40007f1e0ff */
[----:B------:R-:W-:Y:S02]  /*0a20*/  ISETP.GE.OR P4, PT, R9, R10, P4 ;  /* 0x0000000a0900720c */ /* 0x000fe40002786670 */
[----:B-1----:R-:W-:-:S02]  /*0a30*/  LEA.HI.X.SX32 R3, R11, R13, 0x1, P0 ;  /* 0x0000000d0b037211 */ /* 0x002fc400000f0eff */
[C---:B------:R-:W-:Y:S01]  /*0a40*/  LEA R2, P0, R0.reuse, c[0x0][0x200], 0x2 ;  /* 0x0000800000027a11 */ /* 0x040fe200078010ff */
[----:B------:R-:W-:Y:S02]  /*0a50*/  @!P3 IMAD.MOV.U32 R5, RZ, RZ, 0x7f800000 ;  /* 0x7f800000ff05b424 */ /* 0x000fe400078e00ff */
[----:B------:R-:W-:Y:S01]  /*0a60*/  @!P2 IMAD.MOV.U32 R4, RZ, RZ, 0x7f800000 ;  /* 0x7f800000ff04a424 */ /* 0x000fe200078e00ff */
[----:B------:R-:W-:Y:S01]  /*0a70*/  LEA.HI.X R3, R0, c[0x0][0x204], R3, 0x2, P0 ;  /* 0x0000810000037a11 */ /* 0x000fe200000f1403 */
[----:B------:R-:W-:-:S04]  /*0a80*/  @!P1 IMAD.MOV.U32 R0, RZ, RZ, 0x7f800000 ;  /* 0x7f800000ff009424 */ /* 0x000fc800078e00ff */
[----:B------:R1:W-:Y:S04]  /*0a90*/  @!P3 STG.E [R2.64], R5 ;  /* 0x000000050200b986 */ /* 0x0003e8000c10190c */
[----:B------:R1:W-:Y:S04]  /*0aa0*/  @!P2 STG.E [R2.64+0x40], R4 ;  /* 0x000040040200a986 */ /* 0x0003e8000c10190c */
[----:B------:R1:W-:Y:S01]  /*0ab0*/  @!P1 STG.E [R2.64+0x80], R0 ;  /* 0x0000800002009986 */ /* 0x0003e2000c10190c */
[----:B------:R-:W-:Y:S05]  /*0ac0*/  @P4 EXIT ;  /* 0x000000000000494d */ /* 0x000fea0003800000 */
[----:B-1----:R-:W-:-:S05]  /*0ad0*/  MOV R0, 0x7f800000 ;  /* 0x7f80000000007802 */ /* 0x002fca0000000f00 */
[----:B------:R-:W-:Y:S01]  /*0ae0*/  STG.E [R2.64+0xc0], R0 ;  /* 0x0000c00002007986 */ /* 0x000fe2000c10190c */
[----:B------:R-:W-:Y:S05]  /*0af0*/  EXIT ;  /* 0x000000000000794d */ /* 0x000fea0003800000 */
.L_x_2259:
[----:B--2---:R-:W-:Y:S01]  /*0b00*/  ISETP.NE.U32.AND P2, PT, RZ, c[0x0][0x2c0], PT ;  /* 0x0000b000ff007a0c */ /* 0x004fe20003f45070 */
[----:B------:R-:W-:Y:S01]  /*0b10*/  IMAD.MOV.U32 R9, RZ, RZ, R11 ;  /* 0x000000ffff097224 */ /* 0x000fe200078e000b */
[----:B------:R-:W-:Y:S02]  /*0b20*/  ISETP.NE.U32.AND P0, PT, RZ, c[0x0][0x2b8], PT ;  /* 0x0000ae00ff007a0c */ /* 0x000fe40003f05070 */
[----:B------:R-:W-:Y:S02]  /*0b30*/  ISETP.NE.AND.EX P2, PT, RZ, c[0x0][0x2c4], PT, P2 ;  /* 0x0000b100ff007a0c */ /* 0x000fe40003f45320 */
[----:B------:R-:W-:-:S11]  /*0b40*/  ISETP.NE.AND.EX P0, PT, RZ, c[0x0][0x2bc], PT, P0 ;  /* 0x0000af00ff007a0c */ /* 0x000fd60003f05300 */
[----:B------:R-:W-:Y:S02]  /*0b50*/  @P2 SHF.R.S32.HI R0, RZ, 0x1f, R11 ;  /* 0x0000001fff002819 */ /* 0x000fe4000001140b */
[----:B------:R-:W-:-:S04]  /*0b60*/  @P0 IMAD.WIDE R2, R11, R6, c[0x0][0x2b8] ;  /* 0x0000ae000b020625 */ /* 0x000fc800078e0206 */
[----:B------:R-:W-:Y:S01]  /*0b70*/  @P2 IMAD R0, R0, c[0x0][0x2c8], RZ ;  /* 0x0000b20000002a24 */ /* 0x000fe200078e02ff */
[----:B------:R1:W5:Y:S01]  /*0b80*/  @P0 LDG.E R9, [R2.64] ;  /* 0x0000000c02090981 */ /* 0x000362000c1e1900 */
[----:B------:R-:W-:Y:S01]  /*0b90*/  @P2 IMAD.WIDE.U32 R4, R11, c[0x0][0x2c8], RZ ;  /* 0x0000b2000b042a25 */ /* 0x000fe200078e00ff */
[----:B------:R-:W-:-:S03]  /*0ba0*/  PLOP3.LUT P0, PT, PT, PT, PT, 0x8, 0x0 ;  /* 0x000000000000781c */ /* 0x000fc60003f0e170 */
[----:B-1----:R-:W-:Y:S02]  /*0bb0*/  @P2 IMAD R2, R11, c[0x0][0x2cc], R0 ;  /* 0x0000b3000b022a24 */ /* 0x002fe400078e0200 */
[----:B------:R-:W-:Y:S01]  /*0bc0*/  IMAD.MOV.U32 R0, RZ, RZ, RZ ;  /* 0x000000ffff007224 */ /* 0x000fe200078e00ff */
[----:B------:R-:W-:Y:S01]  /*0bd0*/  @P2 LEA R0, P1, R4, c[0x0][0x2c0], 0x2 ;  /* 0x0000b00004002a11 */ /* 0x000fe200078210ff */
[----:B------:R-:W-:-:S04]  /*0be0*/  @P2 IMAD.IADD R2, R5, 0x1, R2 ;  /* 0x0000000105022824 */ /* 0x000fc800078e0202 */
[----:B------:R-:W-:Y:S01]  /*0bf0*/  IMAD.MOV.U32 R204, RZ, RZ, R0 ;  /* 0x000000ffffcc7224 */ /* 0x000fe200078e0000 */
[----:B------:R-:W-:Y:S01]  /*0c00*/  @P2 SHF.L.U64.HI R3, R4, 0x2, R2 ;  /* 0x0000000204032819 */ /* 0x000fe20000010202 */
[----:B------:R-:W-:-:S03]  /*0c10*/  IMAD.MOV.U32 R2, RZ, RZ, RZ ;  /* 0x000000ffff027224 */ /* 0x000fc600078e00ff */
[----:B------:R-:W-:Y:S02]  /*0c20*/  @P2 IADD3.X R2, R3, c[0x0][0x2c4], RZ, P1, !PT ;  /* 0x0000b10003022a10 */ /* 0x000fe40000ffe4ff */
[----:B------:R-:W-:Y:S02]  /*0c30*/  @P2 ISETP.NE.U32.AND P1, PT, R0, RZ, PT ;  /* 0x000000ff0000220c */ /* 0x000fe40003f25070 */
[----:B------:R-:W-:Y:S01]  /*0c40*/  IABS R3, c[0x0][0x2d0] ;  /* 0x0000b40000037a13 */ /* 0x000fe20000000000 */
[----:B------:R-:W-:Y:S01]  /*0c50*/  IMAD.MOV.U32 R205, RZ, RZ, R2 ;  /* 0x000000ffffcd7224 */ /* 0x000fe200078e0002 */
[----:B------:R-:W-:-:S03]  /*0c60*/  @P2 ISETP.NE.AND.EX P0, PT, R2, RZ, PT, P1 ;  /* 0x000000ff0200220c */ /* 0x000fc60003f05310 */
[----:B------:R-:W-:Y:S01]  /*0c70*/  IMAD.MOV.U32 R206, RZ, RZ, R3 ;  /* 0x000000ffffce7224 */ /* 0x000fe200078e0003 */
[----:B------:R1:W-:Y:S09]  /*0c80*/  STL.64 [R1], R204 ;  /* 0x000000cc01007387 */ /* 0x0003f20000100a00 */
[----:B------:R-:W-:Y:S05]  /*0c90*/  @!P0 BRA `(.L_x_2268) ;  /* 0x000004d000008947 */ /* 0x000fea0003800000 */
        /* <DEDUP_REMOVED lines=27> */
[----:B------:R-:W-:Y:S02]  /*0e50*/  IABS R7, c[0x0][0x1c8] ;  /* 0x0000720000077a13 */ /* 0x000fe40000000000 */
[----:B------:R-:W-:Y:S02]  /*0e60*/  IABS R8, R14 ;  /* 0x0000000e00087213 */ /* 0x000fe40000000000 */
[----:B--2---:R-:W2:Y:S08]  /*0e70*/  I2F.RP R2, R7 ;  /* 0x0000000700027306 */ /* 0x004eb00000209400 */
[----:B--2---:R-:W2:Y:S02]  /*0e80*/  MUFU.RCP R2, R2 ;  /* 0x0000000200027308 */ /* 0x004ea40000001000 */
[----:B--2---:R-:W-:-:S06]  /*0e90*/  IADD3 R2, R2, 0xffffffe, RZ ;  /* 0x0ffffffe02027810 */ /* 0x004fcc0007ffe0ff */
[----:B------:R-:W2:Y:S02]  /*0ea0*/  F2I.FTZ.U32.TRUNC.NTZ R3, R2 ;  /* 0x0000000200037305 */ /* 0x000ea4000021f000 */
[----:B--2---:R-:W-:Y:S01]  /*0eb0*/  IMAD.MOV R0, RZ, RZ, -R3 ;  /* 0x000000ffff007224 */ /* 0x004fe200078e0a03 */
        /* <DEDUP_REMOVED lines=36> */
[----:B------:R-:W-:Y:S01]  /*1100*/  IMAD.WIDE.U32 R2, R0, c[0x0][0x1b0], R2 ;  /* 0x00006c0000027a25 */ /* 0x000fe200078e0002 */
[----:B------:R-:W-:-:S03]  /*1110*/  IADD3 R7, R7, R8, RZ ;  /* 0x0000000807077210 */ /* 0x000fc60007ffe0ff */
[----:B------:R-:W-:Y:S01]  /*1120*/  IMAD R4, R0, c[0x0][0x1b4], R4 ;  /* 0x00006d0000047a24 */ /* 0x000fe200078e0204 */
[----:B------:R-:W-:Y:S01]  /*1130*/  MOV R12, R2 ;  /* 0x00000002000c7202 */ /* 0x000fe20000000f00 */
[----:B------:R-:W-:Y:S02]  /*1140*/  IMAD.MOV.U32 R5, RZ, RZ, R6 ;  /* 0x000000ffff057224 */ /* 0x000fe400078e0006 */
[----:B------:R-:W-:Y:S01]  /*1150*/  IMAD.IADD R13, R3, 0x1, R4 ;  /* 0x00000001030d7824 */ /* 0x000fe200078e0204 */
[----:B------:R-:W-:Y:S05]  /*1160*/  BRA `(.L_x_2269) ;  /* 0x0000048000007947 */ /* 0x000fea0003800000 */
.L_x_2268:
[----:B------:R-:W-:-:S13]  /*1170*/  ISETP.NE.AND P4, PT, R7, -0x1, PT ;  /* 0xffffffff0700780c */ /* 0x000fda0003f85270 */
[----:B------:R-:W-:-:S05]  /*1180*/  @P4 IADD3 R0, R8, R7, RZ ;  /* 0x0000000708004210 */ /* 0x000fca0007ffe0ff */
[----:B------:R-:W-:-:S04]  /*1190*/  @P4 IMAD.WIDE.U32 R2, R0, c[0x0][0x198], RZ ;  /* 0x0000660000024a25 */ /* 0x000fc800078e00ff */
[----:B------:R-:W-:Y:S01]  /*11a0*/  @P4 IMAD R6, R0, c[0x0][0x19c], R3 ;  /* 0x0000670000064a24 */ /* 0x000fe200078e0203 */
[----:B------:R-:W-:Y:S01]  /*11b0*/  @P4 MOV R5, R2 ;  /* 0x0000000200054202 */ /* 0x000fe20000000f00 */
        /* <DEDUP_REMOVED lines=12> */
.L_x_2270:
[----:B------:R-:W-:Y:S02]  /*1280*/  IABS R4, c[0x0][0x1c8] ;  /* 0x0000720000047a13 */ /* 0x000fe40000000000 */
[----:B------:R-:W-:Y:S02]  /*1290*/  IABS R10, R14 ;  /* 0x0000000e000a7213 */ /* 0x000fe40000000000 */
[----:B------:R-:W2:Y:S01]  /*12a0*/  I2F.RP R2, R4 ;  /* 0x0000000400027306 */ /* 0x000ea20000209400 */
[----:B------:R-:W-:Y:S02]  /*12b0*/  LEA R19, R202, 0xffffff00, 0x8 ;  /* 0xffffff00ca137811 */ /* 0x000fe400078e40ff */
[----:B------:R-:W-:Y:S02]  /*12c0*/  @P4 IADD3 R7, R8, R7, RZ ;  /* 0x0000000708074210 */ /* 0x000fe40007ffe0ff */
[----:B------:R-:W-:-:S03]  /*12d0*/  SHF.R.S32.HI R25, RZ, 0x1f, R19 ;  /* 0x0000001fff197819 */ /* 0x000fc60000011413 */
        /* <DEDUP_REMOVED lines=10> */
[----:B------:R-:W-:Y:S02]  /*1380*/  IMAD R2, R4, R2, R3 ;  /* 0x0000000204027224 */ /* 0x000fe400078e0203 */
[----:B------:R-:W-:-:S03]  /*1390*/  IMAD.MOV.U32 R3, RZ, RZ, R6 ;  /* 0x000000ffff037224 */ /* 0x000fc600078e0006 */
[----:B------:R-:W-:-:S13]  /*13a0*/  ISETP.GT.U32.AND P1, PT, R4, R2, PT ;  /* 0x000000020400720c */ /* 0x000fda0003f24070 */
[-C--:B------:R-:W-:Y:S02]  /*13b0*/  @!P1 IADD3 R2, R2, -R4.reuse, RZ ;  /* 0x8000000402029210 */ /* 0x080fe40007ffe0ff */
[----:B------:R-:W-:Y:S02]  /*13c0*/  @!P1 IADD3 R0, R0, 0x1, RZ ;  /* 0x0000000100009810 */ /* 0x000fe40007ffe0ff */
[----:B------:R-:W-:Y:S01]  /*13d0*/  ISETP.GE.U32.AND P3, PT, R2, R4, PT ;  /* 0x000000040200720c */ /* 0x000fe20003f66070 */
[----:B------:R-:W-:Y:S01]  /*13e0*/  IMAD R4, R25, c[0x0][0x198], RZ ;  /* 0x0000660019047a24 */ /* 0x000fe200078e02ff */
[----:B------:R-:W-:Y:S02]  /*13f0*/  LOP3.LUT R2, R14, c[0x0][0x1c8], RZ, 0x3c, !PT ;  /* 0x000072000e027a12 */ /* 0x000fe400078e3cff */
[----:B------:R-:W-:Y:S01]  /*1400*/  ISETP.NE.AND P1, PT, RZ, c[0x0][0x1c8], PT ;  /* 0x00007200ff007a0c */ /* 0x000fe20003f25270 */
[----:B------:R-:W-:Y:S01]  /*1410*/  IMAD R4, R19, c[0x0][0x19c], R4 ;  /* 0x0000670013047a24 */ /* 0x000fe200078e0204 */
[----:B------:R-:W-:-:S02]  /*1420*/  ISETP.GE.AND P2, PT, R2, RZ, PT ;  /* 0x000000ff0200720c */ /* 0x000fc40003f46270 */
[----:B------:R-:W-:-:S05]  /*1430*/  MOV R2, R5 ;  /* 0x0000000500027202 */ /* 0x000fca0000000f00 */
[----:B------:R-:W-:Y:S01]  /*1440*/  @P3 IADD3 R0, R0, 0x1, RZ ;  /* 0x0000000100003810 */ /* 0x000fe20007ffe0ff */
[----:B------:R-:W-:-:S04]  /*1450*/  IMAD.WIDE.U32 R2, R19, c[0x0][0x198], R2 ;  /* 0x0000660013027a25 */ /* 0x000fc800078e0002 */
[----:B------:R-:W-:Y:S02]  /*1460*/  IMAD.IADD R3, R3, 0x1, R4 ;  /* 0x0000000103037824 */ /* 0x000fe400078e0204 */
[----:B------:R-:W-:Y:S01]  /*1470*/  @!P2 IMAD.MOV R0, RZ, RZ, -R0 ;  /* 0x000000ffff00a224 */ /* 0x000fe200078e0a00 */
[----:B------:R-:W-:Y:S01]  /*1480*/  @!P1 LOP3.LUT R0, RZ, c[0x0][0x1c8], RZ, 0x33, !PT ;  /* 0x00007200ff009a12 */ /* 0x000fe200078e33ff */
[----:B------:R-:W-:-:S03]  /*1490*/  @P4 IMAD.WIDE.U32 R4, R7, c[0x0][0x1a0], RZ ;  /* 0x0000680007044a25 */ /* 0x000fc600078e00ff */
[----:B------:R-:W-:Y:S01]  /*14a0*/  SHF.R.S32.HI R28, RZ, 0x1f, R0 ;  /* 0x0000001fff1c7819 */ /* 0x000fe20000011400 */
[----:B------:R-:W-:-:S04]  /*14b0*/  IMAD.WIDE.U32 R2, R0, c[0x0][0x1b0], R2 ;  /* 0x00006c0000027a25 */ /* 0x000fc800078e0002 */
[----:B------:R-:W-:Y:S02]  /*14c0*/  IMAD R6, R28, c[0x0][0x1b0], RZ ;  /* 0x00006c001c067a24 */ /* 0x000fe400078e02ff */
[----:B------:R-:W-:Y:S01]  /*14d0*/  @P4 IMAD R7, R7, c[0x0][0x1a4], R5 ;  /* 0x0000690007074a24 */ /* 0x000fe200078e0205 */
[----:B------:R-:W-:Y:S01]  /*14e0*/  @P4 MOV R5, R4 ;  /* 0x0000000400054202 */ /* 0x000fe20000000f00 */
[----:B------:R-:W-:Y:S02]  /*14f0*/  IMAD R6, R0, c[0x0][0x1b4], R6 ;  /* 0x00006d0000067a24 */ /* 0x000fe400078e0206 */
[----:B------:R-:W-:Y:S02]  /*1500*/  IMAD.MOV.U32 R12, RZ, RZ, R2 ;  /* 0x000000ffff0c7224 */ /* 0x000fe400078e0002 */
[----:B------:R-:W-:Y:S01]  /*1510*/  IMAD.MOV.U32 R31, RZ, RZ, R0 ;  /* 0x000000ffff1f7224 */ /* 0x000fe200078e0000 */
[----:B------:R-:W-:Y:S01]  /*1520*/  IADD3 R13, R3, R6, RZ ;  /* 0x00000006030d7210 */ /* 0x000fe20007ffe0ff */
        /* <DEDUP_REMOVED lines=12> */
.L_x_2269:
[----:B------:R-:W-:Y:S01]  /*15f0*/  ISETP.NE.AND P1, PT, R15, -0x1, PT ;  /* 0xffffffff0f00780c */ /* 0x000fe20003f25270 */
[----:B------:R-:W-:Y:S01]  /*1600*/  IMAD.MOV.U32 R198, RZ, RZ, c[0x0][0x198] ;  /* 0x00006600ffc67624 */ /* 0x000fe200078e00ff */
[----:B------:R-:W-:Y:S02]  /*1610*/  SHF.R.S32.HI R39, RZ, 0x1f, R200 ;  /* 0x0000001fff277819 */ /* 0x000fe400000114c8 */
[----:B------:R-:W-:Y:S02]  /*1620*/  IADD3 R29, R202, -0x1, RZ ;  /* 0xffffffffca1d7810 */ /* 0x000fe40007ffe0ff */
[----:B------:R-:W-:Y:S02]  /*1630*/  LEA.HI R8, R39, R200, RZ, 0x3 ;  /* 0x000000c827087211 */ /* 0x000fe400078f18ff */
[----:B------:R-:W-:Y:S01]  /*1640*/  MOV R38, c[0x0][0x19c] ;  /* 0x0000670000267a02 */ /* 0x000fe20000000f00 */
[----:B------:R-:W-:Y:S01]  /*1650*/  IMAD.SHL.U32 R89, R29, 0x100, RZ ;  /* 0x000001001d597824 */ /* 0x000fe200078e00ff */
[----:B------:R-:W-:-:S02]  /*1660*/  SHF.R.S32.HI R10, RZ, 0x3, R8 ;  /* 0x00000003ff0a7819 */ /* 0x000fc40000011408 */
[----:B------:R-:W-:Y:S01]  /*1670*/  LEA.HI R199, R39, R200, RZ, 0x5 ;  /* 0x000000c827c77211 */ /* 0x000fe200078f28ff */
[C---:B------:R-:W-:Y:S01]  /*1680*/  @P1 IMAD.WIDE.U32 R2, R15.reuse, c[0x0][0x190], RZ ;  /* 0x000064000f021a25 */ /* 0x040fe200078e00ff */
[----:B------:R-:W-:Y:S02]  /*1690*/  @!P1 SHF.R.S32.HI R0, RZ, 0x1f, R11 ;  /* 0x0000001fff009819 */ /* 0x000fe4000001140b */
[----:B------:R-:W-:Y:S01]  /*16a0*/  IADD3 R33, R10, 0x10, RZ ;  /* 0x000000100a217810 */ /* 0x000fe20007ffe0ff */
[----:B------:R-:W-:Y:S01]  /*16b0*/  @P1 IMAD R6, R15, c[0x0][0x194], R3 ;  /* 0x000065000f061a24 */ /* 0x000fe200078e0203 */
[----:B------:R-:W-:Y:S01]  /*16c0*/  @P1 MOV R4, R2 ;  /* 0x0000000200041202 */ /* 0x000fe20000000f00 */
[----:B------:R-:W-:Y:S01]  /*16d0*/  @!P1 IMAD R0, R0, c[0x0][0x178], RZ ;  /* 0x00005e0000009a24 */ /* 0x000fe200078e02ff */
[C---:B------:R-:W-:Y:S01]  /*16e0*/  IADD3 R34, R10.reuse, 0x20, RZ ;  /* 0x000000200a227810 */ /* 0x040fe20007ffe0ff */
[----:B------:R-:W-:Y:S01]  /*16f0*/  @!P1 IMAD.WIDE.U32 R2, R11, c[0x0][0x178], RZ ;  /* 0x00005e000b029a25 */ /* 0x000fe200078e00ff */
[----:B------:R-:W-:-:S02]  /*1700*/  IADD3 R35, R10, 0x30, RZ ;  /* 0x000000300a237810 */ /* 0x000fc40007ffe0ff */
[----:B------:R-:W-:Y:S01]  /*1710*/  IADD3 R30, R10, 0x50, RZ ;  /* 0x000000500a1e7810 */ /* 0x000fe20007ffe0ff */
[----:B------:R-:W-:Y:S01]  /*1720*/  @!P1 IMAD R0, R11, c[0x0][0x17c], R0 ;  /* 0x00005f000b009a24 */ /* 0x000fe200078e0200 */
[----:B------:R-:W-:Y:S01]  /*1730*/  SHF.R.S32.HI R11, RZ, 0x1f, R10 ;  /* 0x0000001fff0b7819 */ /* 0x000fe2000001140a */
[----:B------:R-:W-:Y:S01]  /*1740*/  @!P1 IMAD.MOV.U32 R4, RZ, RZ, R2 ;  /* 0x000000ffff049224 */ /* 0x000fe200078e0002 */
[----:B------:R-:W-:Y:S01]  /*1750*/  SHF.R.S32.HI R2, RZ, 0x1f, R14 ;  /* 0x0000001fff027819 */ /* 0x000fe2000001140e */
[----:B------:R-:W-:Y:S01]  /*1760*/  IMAD.IADD R15, R90, 0x1, -R201 ;  /* 0x000000015a0f7824 */ /* 0x000fe200078e0ac9 */
[----:B------:R-:W-:Y:S01]  /*1770*/  @!P1 IADD3 R6, R3, R0, RZ ;  /* 0x0000000003069210 */ /* 0x000fe20007ffe0ff */
[----:B------:R-:W-:Y:S01]  /*1780*/  IMAD.WIDE R16, R16, 0x40, R10 ;  /* 0x0000004010107825 */ /* 0x000fe200078e020a */
[----:B------:R-:W-:Y:S02]  /*1790*/  LOP3.LUT R0, R8, 0xfffffff8, RZ, 0xc0, !PT ;  /* 0xfffffff808007812 */ /* 0x000fe400078ec0ff */
[-C--:B------:R-:W-:Y:S01]  /*17a0*/  ISETP.GE.AND P1, PT, R33, R15.reuse, PT ;  /* 0x0000000f2100720c */ /* 0x080fe20003f26270 */
[----:B-----5:R-:W-:Y:S01]  /*17b0*/  IMAD R9, R2, c[0x0][0x1a8], RZ ;  /* 0x00006a0002097a24 */ /* 0x020fe200078e02ff */
[----:B------:R-:W-:Y:S01]  /*17c0*/  IADD3 R36, -R0, R200, RZ ;  /* 0x000000c800247210 */ /* 0x000fe20007ffe1ff */
[----:B------:R-:W-:Y:S01]  /*17d0*/  IMAD.SHL.U32 R0, R10, 0x40, RZ ;  /* 0x000000400a007824 */ /* 0x000fe200078e00ff */
[----:B------:R-:W-:Y:S01]  /*17e0*/  ISETP.GE.AND P3, PT, R34, R15, PT ;  /* 0x0000000f2200720c */ /* 0x000fe20003f66270 */
[----:B------:R2:W-:Y:S01]  /*17f0*/  STL [R1+0x28], R15 ;  /* 0x0000280f01007387 */ /* 0x0005e20000100800 */
[----:B------:R-:W-:-:S02]  /*1800*/  SHF.L.U32 R3, R36, 0x3, RZ ;  /* 0x0000000324037819 */ /* 0x000fc400000006ff */
[----:B------:R-:W-:Y:S01]  /*1810*/  LOP3.LUT R0, R0, 0x1c0, RZ, 0xc0, !PT ;  /* 0x000001c000007812 */ /* 0x000fe200078ec0ff */
[----:B------:R3:W-:Y:S01]  /*1820*/  STL [R1+0x8], R29 ;  /* 0x0000081d01007387 */ /* 0x0007e20000100800 */
[C---:B------:R-:W-:Y:S02]  /*1830*/  IADD3 R2, P5, R3.reuse, R4, RZ ;  /* 0x0000000403027210 */ /* 0x040fe40007fbe0ff */
[--C-:B------:R-:W-:Y:S02]  /*1840*/  SHF.R.S32.HI R4, RZ, 0x1f, R3.reuse ;  /* 0x0000001fff047819 */ /* 0x100fe40000011403 */
[C---:B------:R-:W-:Y:S02]  /*1850*/  IADD3 R26, P4, R3.reuse, R5, RZ ;  /* 0x00000005031a7210 */ /* 0x040fe40007f9e0ff */
[----:B------:R-:W-:Y:S02]  /*1860*/  LOP3.LUT R5, R0, 0x38, R3, 0xf8, !PT ;  /* 0x0000003800057812 */ /* 0x000fe400078ef803 */
[----:B------:R-:W-:Y:S01]  /*1870*/  IADD3 R20, P6, R3, R12, RZ ;  /* 0x0000000c03147210 */ /* 0x000fe20007fde0ff */
[C---:B------:R-:W-:Y:S01]  /*1880*/  IMAD.X R3, R4.reuse, 0x1, R6, P5 ;  /* 0x0000000104037824 */ /* 0x040fe200028e0606 */
[----:B------:R-:W-:Y:S01]  /*1890*/  SHF.R.U32.HI R0, RZ, 0x3, R0 ;  /* 0x00000003ff007819 */ /* 0x000fe20000011600 */
[----:B------:R-:W-:Y:S01]  /*18a0*/  IMAD.X R27, R4, 0x1, R7, P4 ;  /* 0x00000001041b7824 */ /* 0x000fe200020e0607 */
[----:B------:R-:W-:Y:S01]  /*18b0*/  LEA.HI R8, R39, R200, RZ, 0x6 ;  /* 0x000000c827087211 */ /* 0x000fe200078f30ff */
[C---:B------:R-:W-:Y:S01]  /*18c0*/  IMAD R6, R14.reuse, c[0x0][0x1ac], R9 ;  /* 0x00006b000e067a24 */ /* 0x040fe200078e0209 */
[-C--:B------:R-:W-:Y:S01]  /*18d0*/  ISETP.GE.AND P5, PT, R35, R15.reuse, PT ;  /* 0x0000000f2300720c */ /* 0x080fe20003fa6270 */
[----:B------:R-:W-:Y:S01]  /*18e0*/  IMAD.WIDE.U32 R2, R14, c[0x0][0x1a8], R2 ;  /* 0x00006a000e027a25 */ /* 0x000fe200078e0002 */
[----:B------:R-:W-:-:S02]  /*18f0*/  ISETP.GE.AND P2, PT, R10, R15, PT ;  /* 0x0000000f0a00720c */ /* 0x000fc40003f46270 */
[----:B------:R-:W-:Y:S01]  /*1900*/  LOP3.LUT R0, R5, R0, RZ, 0x3c, !PT ;  /* 0x0000000005007212 */ /* 0x000fe200078e3cff */
[----:B------:R-:W-:Y:S01]  /*1910*/  IMAD.IADD R3, R3, 0x1, R6 ;  /* 0x0000000103037824 */ /* 0x000fe200078e0206 */
[----:B------:R-:W-:Y:S02]  /*1920*/  SHF.L.U32 R5, R8, 0x3, RZ ;  /* 0x0000000308057819 */ /* 0x000fe400000006ff */
[----:B------:R-:W-:Y:S01]  /*1930*/  IADD3.X R21, R4, R13, RZ, P6, !PT ;  /* 0x0000000d04157210 */ /* 0x000fe200037fe4ff */
[----:B------:R-:W-:Y:S01]  /*1940*/  @!P3 IMAD.MOV.U32 R9, RZ, RZ, R3 ;  /* 0x000000ffff09b224 */ /* 0x000fe200078e0003 */
[----:B------:R-:W-:Y:S01]  /*1950*/  LOP3.LUT R241, R0, 0xfffffe00, R5, 0xf8, !PT ;  /* 0xfffffe0000f17812 */ /* 0x000fe200078ef805 */
[--C-:B------:R-:W-:Y:S01]  /*1960*/  @!P1 IMAD.MOV.U32 R5, RZ, RZ, R3.reuse ;  /* 0x000000ffff059224 */ /* 0x100fe200078e0003 */
[C---:B------:R-:W-:Y:S01]  /*1970*/  @!P1 IADD3 R0, P4, R16.reuse, 0x10, RZ ;  /* 0x0000001010009810 */ /* 0x040fe20007f9e0ff */
[----:B------:R-:W-:Y:S01]  /*1980*/  @!P5 IMAD.MOV.U32 R13, RZ, RZ, R3 ;  /* 0x000000ffff0dd224 */ /* 0x000fe200078e0003 */
[----:B------:R-:W-:Y:S01]  /*1990*/  @!P3 IADD3 R14, P6, R16, 0x20, RZ ;  /* 0x00000020100eb810 */ /* 0x000fe20007fde0ff */
[----:B------:R-:W-:Y:S01]  /*19a0*/  @!P2 IMAD R7, R17, c[0x0][0x190], RZ ;  /* 0x000064001107aa24 */ /* 0x000fe200078e02ff */
[----:B--2---:R-:W-:-:S02]  /*19b0*/  @!P1 IADD3.X R15, RZ, R17, RZ, P4, !PT ;  /* 0x00000011ff0f9210 */ /* 0x004fc400027fe4ff */
[C---:B------:R-:W-:Y:S01]  /*19c0*/  @!P5 IADD3 R18, P4, R16.reuse, 0x30, RZ ;  /* 0x000000301012d810 */ /* 0x040fe20007f9e0ff */
[----:B------:R-:W-:Y:S01]  /*19d0*/  @!P3 IMAD.X R6, RZ, RZ, R17, P6 ;  /* 0x000000ffff06b224 */ /* 0x000fe200030e0611 */
[-C--:B------:R-:W-:Y:S01]  /*19e0*/  @!P3 MOV R8, R2.reuse ;  /* 0x000000020008b202 */ /* 0x080fe20000000f00 */
[----:B------:R-:W-:Y:S01]  /*19f0*/  @!P2 IMAD R24, R16, c[0x0][0x194], R7 ;  /* 0x000065001018aa24 */ /* 0x000fe200078e0207 */
[----:B------:R-:W-:Y:S01]  /*1a00*/  @!P5 IADD3.X R22, RZ, R17, RZ, P4, !PT ;  /* 0x00000011ff16d210 */ /* 0x000fe200027fe4ff */
[----:B------:R-:W-:Y:S01]  /*1a10*/  @!P3 IMAD R17, R6, c[0x0][0x190], RZ ;  /* 0x000064000611ba24 */ /* 0x000fe200078e02ff */
[-C--:B------:R-:W-:Y:S01]  /*1a20*/  @!P1 MOV R4, R2.reuse ;  /* 0x0000000200049202 */ /* 0x080fe20000000f00 */
[----:B------:R-:W-:Y:S01]  /*1a30*/  @!P2 IMAD.WIDE.U32 R6, R16, c[0x0][0x190], R2 ;  /* 0x000064001006aa25 */ /* 0x000fe200078e0002 */
[----:B------:R-:W-:Y:S02]  /*1a40*/  @!P5 MOV R12, R2 ;  /* 0x00000002000cd202 */ /* 0x000fe40000000f00 */
[----:B------:R-:W-:Y:S01]  /*1a50*/  IADD3 R32, P6, R10, R19, RZ ;  /* 0x000000130a207210 */ /* 0x000fe20007fde0ff */
[----:B------:R-:W-:Y:S01]  /*1a60*/  @!P1 IMAD R15, R15, c[0x0][0x190], RZ ;  /* 0x000064000f0f9a24 */ /* 0x000fe200078e02ff */
[----:B------:R-:W-:Y:S01]  /*1a70*/  SHF.L.U32 R241, R241, 0x1, RZ ;  /* 0x00000001f1f17819 */ /* 0x000fe200000006ff */
[C---:B------:R-:W-:Y:S01]  /*1a80*/  @!P3 IMAD R17, R14.reuse, c[0x0][0x194], R17 ;  /* 0x000065000e11ba24 */ /* 0x040fe200078e0211 */
[----:B------:R-:W-:Y:S01]  /*1a90*/  IADD3.X R37, R11, R25, RZ, P6, !PT ;  /* 0x000000190b257210 */ /* 0x000fe200037fe4ff */
[----:B------:R-:W-:Y:S01]  /*1aa0*/  @!P3 IMAD.WIDE.U32 R2, R14, c[0x0][0x190], R8 ;  /* 0x000064000e02ba25 */ /* 0x000fe200078e0008 */
[----:B------:R-:W-:-:S02]  /*1ab0*/  @!P2 LEA R14, P4, R6, c[0x0][0x160], 0x1 ;  /* 0x00005800060eaa11 */ /* 0x000fc400078808ff */
[----:B------:R-:W-:Y:S01]  /*1ac0*/  IADD3 R19, R10, 0x40, RZ ;  /* 0x000000400a137810 */ /* 0x000fe20007ffe0ff */
[----:B------:R-:W-:Y:S01]  /*1ad0*/  @!P2 IMAD.IADD R7, R7, 0x1, R24 ;  /* 0x000000010707a824 */ /* 0x000fe200078e0218 */
[----:B------:R-:W-:Y:S01]  /*1ae0*/  @!P3 IADD3 R3, R3, R17, RZ ;  /* 0x000000110303b210 */ /* 0x000fe20007ffe0ff */
[C---:B------:R-:W-:Y:S01]  /*1af0*/  @!P1 IMAD R23, R0.reuse, c[0x0][0x194], R15 ;  /* 0x0000650000179a24 */ /* 0x040fe200078e020f */
[----:B------:R-:W-:Y:S01]  /*1b00*/  IADD3 R17, -R89, R88, RZ ;  /* 0x0000005859117210 */ /* 0x000fe20007ffe1ff */
[----:B------:R-:W-:Y:S01]  /*1b10*/  @!P1 IMAD.WIDE.U32 R4, R0, c[0x0][0x190], R4 ;  /* 0x0000640000049a25 */ /* 0x000fe200078e0004 */
[----:B------:R-:W-:Y:S02]  /*1b20*/  @!P2 LEA.HI.X R15, R6, c[0x0][0x164], R7, 0x1, P4 ;  /* 0x00005900060faa11 */ /* 0x000fe400020f0c07 */
[----:B------:R-:W-:Y:S01]  /*1b30*/  @!P3 LEA R6, P4, R2, c[0x0][0x160], 0x1 ;  /* 0x000058000206ba11 */ /* 0x000fe200078808ff */
[----:B------:R-:W-:Y:S01]  /*1b40*/  @!P5 IMAD.WIDE.U32 R8, R18, c[0x0][0x190], R12 ;  /* 0x000064001208da25 */ /* 0x000fe200078e000c */
[----:B------:R-:W-:Y:S01]  /*1b50*/  @!P1 LEA R12, P6, R4, c[0x0][0x160], 0x1 ;  /* 0x00005800040c9a11 */ /* 0x000fe200078c08ff */
[----:B------:R-:W-:Y:S01]  /*1b60*/  @!PT LDS RZ, [RZ] ;  /* 0x00000000fffff984 */ /* 0x000fe20000000800 */
[----:B------:R-:W-:Y:S01]  /*1b70*/  @!PT LDS RZ, [RZ] ;  /* 0x00000000fffff984 */ /* 0x000fe20000000800 */
[----:B------:R-:W-:Y:S01]  /*1b80*/  @!PT LDS RZ, [RZ] ;  /* 0x00000000fffff984 */ /* 0x000fe20000000800 */
[----:B------:R2:W-:Y:S01]  /*1b90*/  @!P2 LDGSTS.E.BYPASS.LTC128B.128 [R241], [R14.64] ;  /* 0x000000000ef1afae */ /* 0x0005e2000b901d4c */
[----:B------:R-:W-:Y:S01]  /*1ba0*/  @!P3 LEA.HI.X R7, R2, c[0x0][0x164], R3, 0x1, P4 ;  /* 0x000059000207ba11 */ /* 0x000fe200020f0c03 */
[----:B------:R-:W-:Y:S01]  /*1bb0*/  @!P1 IMAD.IADD R5, R5, 0x1, R23 ;  /* 0x0000000105059824 */ /* 0x000fe200078e0217 */
[-C--:B------:R-:W-:Y:S01]  /*1bc0*/  ISETP.GE.AND P4, PT, R33, R17.reuse, PT ;  /* 0x000000112100720c */ /* 0x080fe20003f86270 */
[----:B------:R-:W-:Y:S01]  /*1bd0*/  @!P5 IMAD R0, R22, c[0x0][0x190], RZ ;  /* 0x000064001600da24 */ /* 0x000fe200078e02ff */
[----:B------:R-:W-:-:S02]  /*1be0*/  ISETP.GE.AND P2, PT, R34, R17, PT ;  /* 0x000000112200720c */ /* 0x000fc40003f46270 */
[----:B------:R-:W-:Y:S01]  /*1bf0*/  @!P1 LEA.HI.X R13, R4, c[0x0][0x164], R5, 0x1, P6 ;  /* 0x00005900040d9a11 */ /* 0x000fe200030f0c05 */
[----:B------:R-:W-:Y:S01]  /*1c00*/  @!P5 IMAD R16, R18, c[0x0][0x194], R0 ;  /* 0x000065001210da24 */ /* 0x000fe200078e0200 */
[----:B------:R-:W-:Y:S01]  /*1c10*/  @!P5 LEA R2, P6, R8, c[0x0][0x160], 0x1 ;  /* 0x000058000802da11 */ /* 0x000fe200078c08ff */
[----:B------:R-:W-:Y:S01]  /*1c20*/  IMAD R0, R11, c[0x0][0x198], RZ ;  /* 0x000066000b007a24 */ /* 0x000fe200078e02ff */
[C---:B------:R-:W-:Y:S01]  /*1c30*/  IADD3 R18, R10.reuse, 0x80, RZ ;  /* 0x000000800a127810 */ /* 0x040fe20007ffe0ff */
[C---:B------:R-:W-:Y:S01]  /*1c40*/  IMAD.WIDE.U32 R4, R10.reuse, c[0x0][0x198], R20 ;  /* 0x000066000a047a25 */ /* 0x040fe200078e0014 */
[----:B------:R4:W-:Y:S01]  /*1c50*/  @!P1 LDGSTS.E.BYPASS.LTC128B.128 [R241+0x800], [R12.64] ;  /* 0x008000000cf19fae */ /* 0x0009e2000b901d4c */
[C---:B------:R-:W-:Y:S02]  /*1c60*/  IADD3 R21, R10.reuse, 0x60, RZ ;  /* 0x000000600a157810 */ /* 0x040fe40007ffe0ff */
[----:B------:R-:W-:Y:S01]  /*1c70*/  IMAD R0, R10, c[0x0][0x19c], R0 ;  /* 0x000067000a007a24 */ /* 0x000fe200078e0200 */
[----:B------:R-:W-:Y:S01]  /*1c80*/  MOV R132, R4 ;  /* 0x0000000400847202 */ /* 0x000fe20000000f00 */
[----:B------:R-:W-:Y:S01]  /*1c90*/  @!P5 IMAD.IADD R3, R9, 0x1, R16 ;  /* 0x000000010903d824 */ /* 0x000fe200078e0210 */
[----:B------:R1:W-:Y:S01]  /*1ca0*/  @!P3 LDGSTS.E.BYPASS.LTC128B.128 [R241+0x1000], [R6.64] ;  /* 0x0100000006f1bfae */ /* 0x0003e2000b901d4c */
[----:B------:R-:W-:Y:S01]  /*1cb0*/  IMAD.IADD R133, R5, 0x1, R0 ;  /* 0x0000000105857824 */ /* 0x000fe200078e0200 */
[----:B------:R-:W-:Y:S01]  /*1cc0*/  @!P4 LEA R0, P1, R198, R132, 0x4 ;  /* 0x00000084c600c211 */ /* 0x000fe200078220ff */
[----:B------:R-:W-:Y:S01]  /*1cd0*/  IMAD.SHL.U32 R11, R38, 0x20, RZ ;  /* 0x00000020260b7824 */ /* 0x000fe200078e00ff */
[----:B------:R-:W-:-:S02]  /*1ce0*/  ISETP.GE.AND P3, PT, R10, R17, PT ;  /* 0x000000110a00720c */ /* 0x000fc40003f66270 */
[----:B------:R-:W-:Y:S02]  /*1cf0*/  @!P5 LEA.HI.X R3, R8, c[0x0][0x164], R3, 0x1, P6 ;  /* 0x000059000803da11 */ /* 0x000fe400030f0c03 */
[----:B------:R-:W-:Y:S02]  /*1d00*/  @!P4 LEA.HI.X R4, R198, R133, R38, 0x4, P1 ;  /* 0x00000085c604c211 */ /* 0x000fe400008f2426 */
[----:B------:R-:W-:Y:S01]  /*1d10*/  @!P4 LEA R8, P6, R0, c[0x0][0x168], 0x1 ;  /* 0x00005a000008ca11 */ /* 0x000fe200078c08ff */
[----:B------:R2:W-:Y:S01]  /*1d20*/  @!P5 LDGSTS.E.BYPASS.LTC128B.128 [R241+0x1800], [R2.64] ;  /* 0x0180000002f1dfae */ /* 0x0005e2000b901d4c */
[----:B------:R-:W-:Y:S02]  /*1d30*/  IADD3 R20, R10, 0x70, RZ ;  /* 0x000000700a147810 */ /* 0x000fe40007ffe0ff */
[----:B------:R-:W-:Y:S02]  /*1d40*/  @!P4 LEA.HI.X R9, R0, c[0x0][0x16c], R4, 0x1, P6 ;  /* 0x00005b000009ca11 */ /* 0x000fe400030f0c04 */
[----:B------:R-:W-:-:S02]  /*1d50*/  ISETP.GE.AND P6, PT, R35, R17, PT ;  /* 0x000000112300720c */ /* 0x000fc40003fc6270 */
[C---:B------:R-:W-:Y:S02]  /*1d60*/  IADD3 R16, R10.reuse, 0x90, RZ ;  /* 0x000000900a107810 */ /* 0x040fe40007ffe0ff */
[C---:B------:R-:W-:Y:S02]  /*1d70*/  IADD3 R24, R10.reuse, 0xa0, RZ ;  /* 0x000000a00a187810 */ /* 0x040fe40007ffe0ff */
[C---:B---3--:R-:W-:Y:S02]  /*1d80*/  IADD3 R29, R10.reuse, 0xb0, RZ ;  /* 0x000000b00a1d7810 */ /* 0x048fe40007ffe0ff */
[C---:B------:R-:W-:Y:S02]  /*1d90*/  IADD3 R23, R10.reuse, 0xc0, RZ ;  /* 0x000000c00a177810 */ /* 0x040fe40007ffe0ff */
[----:B------:R-:W-:Y:S01]  /*1da0*/  IADD3 R25, R10, 0xe0, RZ ;  /* 0x000000e00a197810 */ /* 0x000fe20007ffe0ff */
[----:B-1----:R-:W-:Y:S01]  /*1db0*/  IMAD.WIDE.U32 R6, R198, 0x20, RZ ;  /* 0x00000020c6067825 */ /* 0x002fe200078e00ff */
[----:B------:R-:W-:-:S02]  /*1dc0*/  IADD3 R22, R10, 0xf0, RZ ;  /* 0x000000f00a167810 */ /* 0x000fc40007ffe0ff */
[----:B------:R-:W-:Y:S02]  /*1dd0*/  SHF.R.S32.HI R187, RZ, 0x5, R199 ;  /* 0x00000005ffbb7819 */ /* 0x000fe400000114c7 */
[C---:B------:R-:W-:Y:S02]  /*1de0*/  @!P2 IADD3 R5, P1, R132.reuse, R6, RZ ;  /* 0x000000068405a210 */ /* 0x040fe40007f3e0ff */
[C---:B------:R-:W-:Y:S02]  /*1df0*/  @!P3 LEA R6, P5, R132.reuse, c[0x0][0x168], 0x1 ;  /* 0x00005a008406ba11 */ /* 0x040fe400078a08ff */
[----:B------:R-:W-:Y:S02]  /*1e00*/  @!P2 IADD3.X R0, R133, R7, R11, P1, !PT ;  /* 0x000000078500a210 */ /* 0x000fe40000ffe40b */
[--C-:B------:R-:W-:Y:S01]  /*1e10*/  @!P3 LEA.HI.X R7, R132, c[0x0][0x16c], R133.reuse, 0x1, P5 ;  /* 0x00005b008407ba11 */ /* 0x100fe200028f0c85 */
[----:B--2---:R-:W-:Y:S01]  /*1e20*/  @!P6 IMAD.MOV.U32 R3, RZ, RZ, R133 ;  /* 0x000000ffff03e224 */ /* 0x004fe200078e0085 */
[----:B------:R-:W-:-:S02]  /*1e30*/  @!P2 LEA R4, P1, R5, c[0x0][0x168], 0x1 ;  /* 0x00005a000504aa11 */ /* 0x000fc400078208ff */
[----:B------:R-:W-:Y:S01]  /*1e40*/  @!P6 MOV R2, R132 ;  /* 0x000000840002e202 */ /* 0x000fe20000000f00 */
[----:B------:R1:W-:Y:S01]  /*1e50*/  @!P3 LDGSTS.E.BYPASS.LTC128B.128 [R241+0x2000], [R6.64] ;  /* 0x0200000006f1bfae */ /* 0x0003e2000b901d4c */
[-C--:B------:R-:W-:Y:S02]  /*1e60*/  ISETP.GE.AND P3, PT, R30, R17.reuse, PT ;  /* 0x000000111e00720c */ /* 0x080fe40003f66270 */
[-C--:B------:R-:W-:Y:S01]  /*1e70*/  ISETP.GE.AND P5, PT, R19, R17.reuse, PT ;  /* 0x000000111300720c */ /* 0x080fe20003fa6270 */
[----:B------:R-:W-:Y:S01]  /*1e80*/  @!P6 IMAD.WIDE.U32 R2, R198, 0x30, R2 ;  /* 0x00000030c602e825 */ /* 0x000fe200078e0002 */
[----:B------:R-:W-:Y:S01]  /*1e90*/  @!P2 LEA.HI.X R5, R5, c[0x0][0x16c], R0, 0x1, P1 ;  /* 0x00005b000505aa11 */ /* 0x000fe200008f0c00 */
[----:B------:R2:W-:Y:S01]  /*1ea0*/  @!P4 LDGSTS.E.BYPASS.LTC128B.128 [R241+0x2800], [R8.64] ;  /* 0x0280000008f1cfae */ /* 0x0005e2000b901d4c */
[----:B------:R-:W-:Y:S01]  /*1eb0*/  ISETP.GE.AND P4, PT, R21, R17, PT ;  /* 0x000000111500720c */ /* 0x000fe20003f86270 */
[----:B------:R-:W-:Y:S02]  /*1ec0*/  @!P6 IMAD R0, R38, 0x30, RZ ;  /* 0x000000302600e824 */ /* 0x000fe400078e02ff */
[----:B------:R3:W-:Y:S03]  /*1ed0*/  @!P2 LDGSTS.E.BYPASS.LTC128B.128 [R241+0x3000], [R4.64] ;  /* 0x0300000004f1afae */ /* 0x0007e6000b901d4c */
[----:B------:R-:W-:-:S02]  /*1ee0*/  @!P6 IADD3 R0, R3, R0, RZ ;  /* 0x000000000300e210 */ /* 0x000fc40007ffe0ff */
[----:B------:R-:W-:Y:S02]  /*1ef0*/  @!P3 MOV R3, R133 ;  /* 0x000000850003b202 */ /* 0x000fe40000000f00 */
[----:B-1----:R-:W-:-:S04]  /*1f00*/  @!P6 LEA R6, P1, R2, c[0x0][0x168], 0x1 ;  /* 0x00005a000206ea11 */ /* 0x002fc800078208ff */
[----:B------:R-:W-:Y:S01]  /*1f10*/  @!P6 LEA.HI.X R7, R2, c[0x0][0x16c], R0, 0x1, P1 ;  /* 0x00005b000207ea11 */ /* 0x000fe200008f0c00 */
[----:B------:R-:W-:Y:S01]  /*1f20*/  @!P3 IMAD.MOV.U32 R2, RZ, RZ, R132 ;  /* 0x000000ffff02b224 */ /* 0x000fe200078e0084 */
[----:B------:R-:W-:-:S03]  /*1f30*/  @!P5 LEA R0, P1, R198, R132, 0x6 ;  /* 0x00000084c600d211 */ /* 0x000fc600078230ff */
[C---:B------:R-:W-:Y:S01]  /*1f40*/  @!P3 IMAD.WIDE.U32 R2, R198.reuse, 0x50, R2 ;  /* 0x00000050c602b825 */ /* 0x040fe200078e0002 */
[----:B--2---:R-:W-:Y:S01]  /*1f50*/  @!P5 LEA.HI.X R8, R198, R133, R38, 0x6, P1 ;  /* 0x00000085c608d211 */ /* 0x004fe200008f3426 */
[----:B------:R1:W-:Y:S01]  /*1f60*/  @!P6 LDGSTS.E.BYPASS.LTC128B.128 [R241+0x3800], [R6.64] ;  /* 0x0380000006f1efae */ /* 0x0003e2000b901d4c */
[----:B---3--:R-:W-:Y:S01]  /*1f70*/  @!P5 LEA R4, P2, R0, c[0x0][0x168], 0x1 ;  /* 0x00005a000004da11 */ /* 0x008fe200078408ff */
[----:B------:R-:W-:Y:S01]  /*1f80*/  @!P3 IMAD R5, R38, 0x50, RZ ;  /* 0x000000502605b824 */ /* 0x000fe200078e02ff */
[----:B----4-:R-:W-:Y:S02]  /*1f90*/  @!P3 LEA R12, P1, R2, c[0x0][0x168], 0x1 ;  /* 0x00005a00020cba11 */ /* 0x010fe400078208ff */
[-C--:B------:R-:W-:Y:S01]  /*1fa0*/  ISETP.GE.AND P6, PT, R18, R17.reuse, PT ;  /* 0x000000111200720c */ /* 0x080fe20003fc6270 */
[----:B------:R-:W-:Y:S01]  /*1fb0*/  @!P3 IMAD.IADD R3, R3, 0x1, R5 ;  /* 0x000000010303b824 */ /* 0x000fe200078e0205 */
[----:B------:R-:W-:Y:S02]  /*1fc0*/  @!P5 LEA.HI.X R5, R0, c[0x0][0x16c], R8, 0x1, P2 ;  /* 0x00005b000005da11 */ /* 0x000fe400010f0c08 */
[----:B------:R-:W-:-:S02]  /*1fd0*/  ISETP.GE.AND P2, PT, R20, R17, PT ;  /* 0x000000111400720c */ /* 0x000fc40003f46270 */
[----:B------:R-:W-:Y:S01]  /*1fe0*/  @!P3 LEA.HI.X R13, R2, c[0x0][0x16c], R3, 0x1, P1 ;  /* 0x00005b00020dba11 */ /* 0x000fe200008f0c03 */
[----:B------:R-:W-:Y:S01]  /*1ff0*/  @!P4 IMAD.MOV.U32 R3, RZ, RZ, R133 ;  /* 0x000000ffff03c224 */ /* 0x000fe200078e0085 */
[----:B------:R-:W-:Y:S01]  /*2000*/  @!P4 MOV R2, R132 ;  /* 0x000000840002c202 */ /* 0x000fe20000000f00 */
[----:B------:R2:W-:Y:S01]  /*2010*/  @!P5 LDGSTS.E.BYPASS.LTC128B.128 [R241+0x4000], [R4.64] ;  /* 0x0400000004f1dfae */ /* 0x0005e2000b901d4c */
[----:B------:R-:W-:-:S03]  /*2020*/  ISETP.GE.AND P5, PT, R16, R17, PT ;  /* 0x000000111000720c */ /* 0x000fc60003fa6270 */
[----:B------:R3:W-:Y:S04]  /*2030*/  @!P3 LDGSTS.E.BYPASS.LTC128B.128 [R241+0x4800], [R12.64] ;  /* 0x048000000cf1bfae */ /* 0x0007e8000b901d4c */
[C---:B------:R-:W-:Y:S02]  /*2040*/  @!P2 IMAD R0, R38.reuse, 0x70, RZ ;  /* 0x000000702600a824 */ /* 0x040fe400078e02ff */
[----:B-1----:R-:W-:Y:S02]  /*2050*/  @!P4 IMAD R6, R38, 0x60, RZ ;  /* 0x000000602606c824 */ /* 0x002fe400078e02ff */
[----:B--2---:R-:W-:Y:S01]  /*2060*/  @!P4 IMAD.WIDE.U32 R4, R198, 0x60, R2 ;  /* 0x00000060c604c825 */ /* 0x004fe200078e0002 */
[----:B------:R-:W-:-:S03]  /*2070*/  @!P2 MOV R2, R132 ;  /* 0x000000840002a202 */ /* 0x000fc60000000f00 */
[----:B------:R-:W-:Y:S01]  /*2080*/  @!P2 IMAD.MOV.U32 R3, RZ, RZ, R133 ;  /* 0x000000ffff03a224 */ /* 0x000fe200078e0085 */
[----:B------:R-:W-:Y:S02]  /*2090*/  @!P4 IADD3 R5, R5, R6, RZ ;  /* 0x000000060505c210 */ /* 0x000fe40007ffe0ff */
[----:B------:R-:W-:Y:S01]  /*20a0*/  @!P4 LEA R8, P1, R4, c[0x0][0x168], 0x1 ;  /* 0x00005a000408ca11 */ /* 0x000fe200078208ff */
[----:B------:R-:W-:-:S03]  /*20b0*/  @!P2 IMAD.WIDE.U32 R2, R198, 0x70, R2 ;  /* 0x00000070c602a825 */ /* 0x000fc600078e0002 */
[----:B------:R-:W-:Y:S01]  /*20c0*/  @!P4 LEA.HI.X R9, R4, c[0x0][0x16c], R5, 0x1, P1 ;  /* 0x00005b000409ca11 */ /* 0x000fe200008f0c05 */
[----:B------:R-:W-:Y:S01]  /*20d0*/  @!P2 IMAD.IADD R3, R3, 0x1, R0 ;  /* 0x000000010303a824 */ /* 0x000fe200078e0200 */
[----:B------:R-:W-:Y:S01]  /*20e0*/  @!P2 LEA R6, P3, R2, c[0x0][0x168], 0x1 ;  /* 0x00005a000206aa11 */ /* 0x000fe200078608ff */
[----:B------:R-:W-:Y:S01]  /*20f0*/  @!P5 IMAD R4, R38, 0x90, RZ ;  /* 0x000000902604d824 */ /* 0x000fe200078e02ff */
[-C--:B------:R-:W-:Y:S01]  /*2100*/  @!P6 LEA R0, P1, R198, R132.reuse, 0x7 ;  /* 0x00000084c600e211 */ /* 0x080fe200078238ff */
[----:B------:R1:W-:Y:S01]  /*2110*/  @!P4 LDGSTS.E.BYPASS.LTC128B.128 [R241+0x5000], [R8.64] ;  /* 0x0500000008f1cfae */ /* 0x0003e2000b901d4c */
[----:B------:R-:W-:Y:S01]  /*2120*/  @!P2 LEA.HI.X R7, R2, c[0x0][0x16c], R3, 0x1, P3 ;  /* 0x00005b000207aa11 */ /* 0x000fe200018f0c03 */
[----:B------:R-:W-:Y:S01]  /*2130*/  @!P5 IMAD.MOV.U32 R3, RZ, RZ, R133 ;  /* 0x000000ffff03d224 */ /* 0x000fe200078e0085 */
[----:B------:R-:W-:Y:S02]  /*2140*/  @!P5 MOV R2, R132 ;  /* 0x000000840002d202 */ /* 0x000fe40000000f00 */
[----:B------:R-:W-:Y:S01]  /*2150*/  ISETP.GE.AND P3, PT, R24, R17, PT ;  /* 0x000000111800720c */ /* 0x000fe20003f66270 */
[----:B------:R2:W-:Y:S01]  /*2160*/  @!P2 LDGSTS.E.BYPASS.LTC128B.128 [R241+0x5800], [R6.64] ;  /* 0x0580000006f1afae */ /* 0x0005e2000b901d4c */
[C---:B------:R-:W-:Y:S01]  /*2170*/  @!P6 LEA.HI.X R5, R198.reuse, R133, R38, 0x7, P1 ;  /* 0x00000085c605e211 */ /* 0x040fe200008f3c26 */
[----:B------:R-:W-:Y:S01]  /*2180*/  @!P5 IMAD.WIDE.U32 R2, R198, 0x90, R2 ;  /* 0x00000090c602d825 */ /* 0x000fe200078e0002 */
[----:B------:R-:W-:-:S02]  /*2190*/  @!P6 LEA R14, P1, R0, c[0x0][0x168], 0x1 ;  /* 0x00005a00000eea11 */ /* 0x000fc400078208ff */
[----:B------:R-:W-:Y:S02]  /*21a0*/  ISETP.GE.AND P4, PT, R29, R17, PT ;  /* 0x000000111d00720c */ /* 0x000fe40003f86270 */
[----:B------:R-:W-:Y:S02]  /*21b0*/  @!P6 LEA.HI.X R15, R0, c[0x0][0x16c], R5, 0x1, P1 ;  /* 0x00005b00000fea11 */ /* 0x000fe400008f0c05 */
[----:B------:R-:W-:Y:S02]  /*21c0*/  @!P5 IADD3 R0, R3, R4, RZ ;  /* 0x000000040300d210 */ /* 0x000fe40007ffe0ff */
[C---:B---3--:R-:W-:Y:S01]  /*21d0*/  @!P5 LEA R12, P1, R2.reuse, c[0x0][0x168], 0x1 ;  /* 0x00005a00020cda11 */ /* 0x048fe200078208ff */
[----:B------:R3:W-:Y:S01]  /*21e0*/  @!P6 LDGSTS.E.BYPASS.LTC128B.128 [R241+0x6000], [R14.64] ;  /* 0x060000000ef1efae */ /* 0x0007e2000b901d4c */
[----:B------:R-:W-:Y:S02]  /*21f0*/  @!P3 MOV R3, R133 ;  /* 0x000000850003b202 */ /* 0x000fe40000000f00 */
[----:B------:R-:W-:Y:S01]  /*2200*/  @!P5 LEA.HI.X R13, R2, c[0x0][0x16c], R0, 0x1, P1 ;  /* 0x00005b00020dda11 */ /* 0x000fe200008f0c00 */
[----:B------:R-:W-:Y:S01]  /*2210*/  @!P3 IMAD.MOV.U32 R2, RZ, RZ, R132 ;  /* 0x000000ffff02b224 */ /* 0x000fe200078e0084 */
[----:B------:R-:W-:Y:S01]  /*2220*/  ISETP.GE.AND P2, PT, R23, R17, PT ;  /* 0x000000111700720c */ /* 0x000fe20003f46270 */
[----:B------:R-:W-:-:S02]  /*2230*/  @!P3 IMAD R0, R38, 0xa0, RZ ;  /* 0x000000a02600b824 */ /* 0x000fc400078e02ff */
[----:B------:R-:W-:Y:S01]  /*2240*/  @!P3 IMAD.WIDE.U32 R4, R198, 0xa0, R2 ;  /* 0x000000a0c604b825 */ /* 0x000fe200078e0002 */
[----:B------:R-:W-:Y:S01]  /*2250*/  @!P4 MOV R3, R133 ;  /* 0x000000850003c202 */ /* 0x000fe20000000f00 */
[----:B------:R4:W-:Y:S01]  /*2260*/  @!P5 LDGSTS.E.BYPASS.LTC128B.128 [R241+0x6800], [R12.64] ;  /* 0x068000000cf1dfae */ /* 0x0009e2000b901d4c */
[----:B------:R-:W-:Y:S01]  /*2270*/  ISETP.GE.AND P5, PT, R25, R17, PT ;  /* 0x000000111900720c */ /* 0x000fe20003fa6270 */
[----:B------:R-:W-:Y:S01]  /*2280*/  @!P4 IMAD.MOV.U32 R2, RZ, RZ, R132 ;  /* 0x000000ffff02c224 */ /* 0x000fe200078e0084 */
[----:B-1----:R-:W-:Y:S01]  /*2290*/  @!P3 LEA R8, P1, R4, c[0x0][0x168], 0x1 ;  /* 0x00005a000408ba11 */ /* 0x002fe200078208ff */
[----:B------:R-:W-:Y:S02]  /*22a0*/  @!P3 IMAD.IADD R0, R5, 0x1, R0 ;  /* 0x000000010500b824 */ /* 0x000fe400078e0200 */
[----:B--2---:R-:W-:Y:S02]  /*22b0*/  @!P4 IMAD R6, R38, 0xb0, RZ ;  /* 0x000000b02606c824 */ /* 0x004fe400078e02ff */
[----:B------:R-:W-:Y:S01]  /*22c0*/  @!P4 IMAD.WIDE.U32 R2, R198, 0xb0, R2 ;  /* 0x000000b0c602c825 */ /* 0x000fe200078e0002 */
[----:B------:R-:W-:-:S04]  /*22d0*/  @!P3 LEA.HI.X R9, R4, c[0x0][0x16c], R0, 0x1, P1 ;  /* 0x00005b000409ba11 */ /* 0x000fc800008f0c00 */
[----:B------:R-:W-:Y:S01]  /*22e0*/  @!P4 IADD3 R0, R3, R6, RZ ;  /* 0x000000060300c210 */ /* 0x000fe20007ffe0ff */
[----:B------:R1:W-:Y:S01]  /*22f0*/  @!P3 LDGSTS.E.BYPASS.LTC128B.128 [R241+0x7000], [R8.64] ;  /* 0x0700000008f1bfae */ /* 0x0003e2000b901d4c */
[----:B------:R-:W-:Y:S01]  /*2300*/  @!P4 LEA R6, P1, R2, c[0x0][0x168], 0x1 ;  /* 0x00005a000206ca11 */ /* 0x000fe200078208ff */
[----:B------:R-:W-:Y:S01]  /*2310*/  @!P5 IMAD R11, R38, 0xe0, RZ ;  /* 0x000000e0260bd824 */ /* 0x000fe200078e02ff */
[----:B---3--:R-:W-:Y:S02]  /*2320*/  IADD3 R15, R10, 0xd0, RZ ;  /* 0x000000d00a0f7810 */ /* 0x008fe40007ffe0ff */
[----:B------:R-:W-:Y:S01]  /*2330*/  @!P4 LEA.HI.X R7, R2, c[0x0][0x16c], R0, 0x1, P1 ;  /* 0x00005b000207ca11 */ /* 0x000fe200008f0c00 */
[----:B------:R-:W-:Y:S01]  /*2340*/  @!P2 IMAD.MOV.U32 R2, RZ, RZ, R132 ;  /* 0x000000ffff02a224 */ /* 0x000fe200078e0084 */
[----:B------:R-:W-:Y:S01]  /*2350*/  @!P2 MOV R3, R133 ;  /* 0x000000850003a202 */ /* 0x000fe20000000f00 */
[----:B------:R-:W-:Y:S01]  /*2360*/  @!P2 IMAD R0, R38, 0xc0, RZ ;  /* 0x000000c02600a824 */ /* 0x000fe200078e02ff */
[-C--:B------:R-:W-:Y:S01]  /*2370*/  ISETP.GE.AND P6, PT, R15, R17.reuse, PT ;  /* 0x000000110f00720c */ /* 0x080fe20003fc6270 */
[----:B------:R2:W-:Y:S01]  /*2380*/  @!P4 LDGSTS.E.BYPASS.LTC128B.128 [R241+0x7800], [R6.64] ;  /* 0x0780000006f1cfae */ /* 0x0005e2000b901d4c */
[-C--:B------:R-:W-:Y:S01]  /*2390*/  ISETP.GE.AND P4, PT, R22, R17.reuse, PT ;  /* 0x000000111600720c */ /* 0x080fe20003f86270 */
[----:B------:R-:W-:Y:S01]  /*23a0*/  @!P2 IMAD.WIDE.U32 R2, R198, 0xc0, R2 ;  /* 0x000000c0c602a825 */ /* 0x000fe200078e0002 */
[----:B------:R-:W-:-:S03]  /*23b0*/  ISETP.GE.AND P3, PT, R33, R17, PT ;  /* 0x000000112100720c */ /* 0x000fc60003f66270 */
[----:B------:R-:W-:Y:S01]  /*23c0*/  @!P2 IMAD.IADD R0, R3, 0x1, R0 ;  /* 0x000000010300a824 */ /* 0x000fe200078e0200 */
[----:B------:R-:W-:-:S04]  /*23d0*/  @!P2 LEA R4, P1, R2, c[0x0][0x168], 0x1 ;  /* 0x00005a000204aa11 */ /* 0x000fc800078208ff */
[----:B------:R-:W-:Y:S01]  /*23e0*/  @!P2 LEA.HI.X R5, R2, c[0x0][0x16c], R0, 0x1, P1 ;  /* 0x00005b000205aa11 */ /* 0x000fe200008f0c00 */
[----:B------:R-:W-:Y:S01]  /*23f0*/  @!P6 IMAD.MOV.U32 R3, RZ, RZ, R133 ;  /* 0x000000ffff03e224 */ /* 0x000fe200078e0085 */
[----:B------:R-:W-:Y:S01]  /*2400*/  @!P6 MOV R2, R132 ;  /* 0x000000840002e202 */ /* 0x000fe20000000f00 */
[----:B------:R-:W-:Y:S01]  /*2410*/  @!P6 IMAD R0, R38, 0xd0, RZ ;  /* 0x000000d02600e824 */ /* 0x000fe200078e02ff */
[----:B------:R-:W-:Y:S01]  /*2420*/  ISETP.GE.AND P1, PT, R34, R17, PT ;  /* 0x000000112200720c */ /* 0x000fe20003f26270 */
[----:B------:R3:W-:Y:S01]  /*2430*/  @!P2 LDGSTS.E.BYPASS.LTC128B.128 [R241+0x8000], [R4.64] ;  /* 0x0800000004f1afae */ /* 0x0007e2000b901d4c */
[----:B-1----:R-:W-:-:S04]  /*2440*/  IMAD.WIDE.U32 R8, R31, c[0x0][0x1b8], R26 ;  /* 0x00006e001f087a25 */ /* 0x002fc800078e001a */
[----:B------:R-:W-:-:S04]  /*2450*/  @!P6 IMAD.WIDE.U32 R2, R198, 0xd0, R2 ;  /* 0x000000d0c602e825 */ /* 0x000fc800078e0002 */
[----:B------:R-:W-:Y:S01]  /*2460*/  IMAD.MOV.U32 R26, RZ, RZ, 0x20 ;  /* 0x00000020ff1a7424 */ /* 0x000fe200078e00ff */
[----:B------:R-:W-:Y:S01]  /*2470*/  @!P6 IADD3 R0, R3, R0, RZ ;  /* 0x000000000300e210 */ /* 0x000fe20007ffe0ff */
[----:B--2---:R-:W-:Y:S01]  /*2480*/  IMAD R7, R28, c[0x0][0x1b8], RZ ;  /* 0x00006e001c077a24 */ /* 0x004fe200078e02ff */
[C---:B------:R-:W-:Y:S01]  /*2490*/  @!P6 LEA R6, P2, R2.reuse, c[0x0][0x168], 0x1 ;  /* 0x00005a000206ea11 */ /* 0x040fe200078408ff */
[----:B------:R-:W-:Y:S02]  /*24a0*/  @!P4 IMAD.MOV.U32 R3, RZ, RZ, R133 ;  /* 0x000000ffff03c224 */ /* 0x000fe400078e0085 */
[----:B------:R-:W-:Y:S01]  /*24b0*/  IMAD R14, R31, c[0x0][0x1bc], R7 ;  /* 0x00006f001f0e7a24 */ /* 0x000fe200078e0207 */
[----:B------:R-:W-:Y:S02]  /*24c0*/  @!P6 LEA.HI.X R7, R2, c[0x0][0x16c], R0, 0x1, P2 ;  /* 0x00005b000207ea11 */ /* 0x000fe400010f0c00 */
[----:B------:R-:W-:-:S03]  /*24d0*/  @!P4 MOV R2, R132 ;  /* 0x000000840002c202 */ /* 0x000fc60000000f00 */
[----:B------:R1:W-:Y:S01]  /*24e0*/  @!P6 LDGSTS.E.BYPASS.LTC128B.128 [R241+0x8800], [R6.64] ;  /* 0x0880000006f1efae */ /* 0x0003e2000b901d4c */
[----:B------:R-:W-:Y:S01]  /*24f0*/  ISETP.GE.AND P6, PT, R35, R17, PT ;  /* 0x000000112300720c */ /* 0x000fe20003fc6270 */
[----:B------:R-:W-:Y:S01]  /*2500*/  @!P4 IMAD.WIDE.U32 R2, R198, 0xf0, R2 ;  /* 0x000000f0c602c825 */ /* 0x000fe200078e0002 */
[----:B---3--:R-:W-:-:S03]  /*2510*/  @!P5 MOV R4, R132 ;  /* 0x000000840004d202 */ /* 0x008fc60000000f00 */
[----:B------:R-:W-:-:S04]  /*2520*/  @!P5 IMAD.MOV.U32 R5, RZ, RZ, R133 ;  /* 0x000000ffff05d224 */ /* 0x000fc800078e0085 */
[----:B------:R-:W-:-:S04]  /*2530*/  @!P5 IMAD.WIDE.U32 R4, R198, 0xe0, R4 ;  /* 0x000000e0c604d825 */ /* 0x000fc800078e0004 */
[----:B------:R-:W-:Y:S01]  /*2540*/  @!P5 IMAD.IADD R0, R5, 0x1, R11 ;  /* 0x000000010500d824 */ /* 0x000fe200078e020b */
[----:B----4-:R-:W-:Y:S01]  /*2550*/  @!P5 LEA R12, P2, R4, c[0x0][0x168], 0x1 ;  /* 0x00005a00040cda11 */ /* 0x010fe200078408ff */
[----:B------:R-:W-:Y:S01]  /*2560*/  @!P4 IMAD R11, R38, 0xf0, RZ ;  /* 0x000000f0260bc824 */ /* 0x000fe200078e02ff */
[----:B------:R-:W-:Y:S02]  /*2570*/  IADD3 R5, R9, R14, RZ ;  /* 0x0000000e09057210 */ /* 0x000fe40007ffe0ff */
[----:B------:R-:W-:Y:S01]  /*2580*/  @!P5 LEA.HI.X R13, R4, c[0x0][0x16c], R0, 0x1, P2 ;  /* 0x00005b00040dda11 */ /* 0x000fe200010f0c00 */
[----:B------:R-:W-:Y:S01]  /*2590*/  @!P4 IMAD.IADD R0, R3, 0x1, R11 ;  /* 0x000000010300c824 */ /* 0x000fe200078e020b */
[----:B------:R-:W-:Y:S01]  /*25a0*/  MOV R4, R8 ;  /* 0x0000000800047202 */ /* 0x000fe20000000f00 */
[----:B------:R-:W-:Y:S01]  /*25b0*/  IMAD R3, R37, c[0x0][0x1a0], RZ ;  /* 0x0000680025037a24 */ /* 0x000fe200078e02ff */
[----:B------:R-:W-:Y:S01]  /*25c0*/  @!P1 MOV R11, c[0x0][0x1a4] ;  /* 0x00006900000b9a02 */ /* 0x000fe20000000f00 */
[----:B------:R2:W-:Y:S01]  /*25d0*/  @!P5 LDGSTS.E.BYPASS.LTC128B.128 [R241+0x9000], [R12.64] ;  /* 0x090000000cf1dfae */ /* 0x0005e2000b901d4c */
[----:B------:R-:W-:-:S02]  /*25e0*/  ISETP.GE.AND P5, PT, R19, R17, PT ;  /* 0x000000111300720c */ /* 0x000fc40003fa6270 */
[----:B-1----:R-:W-:-:S04]  /*25f0*/  @!P4 LEA R6, P2, R2, c[0x0][0x168], 0x1 ;  /* 0x00005a000206ca11 */ /* 0x002fc800078408ff */
[----:B------:R-:W-:Y:S01]  /*2600*/  @!P4 LEA.HI.X R7, R2, c[0x0][0x16c], R0, 0x1, P2 ;  /* 0x00005b000207ca11 */ /* 0x000fe200010f0c00 */
[C---:B------:R-:W-:Y:S02]  /*2610*/  IMAD R0, R32.reuse, c[0x0][0x1a4], R3 ;  /* 0x0000690020007a24 */ /* 0x040fe400078e0203 */
[----:B------:R-:W-:Y:S02]  /*2620*/  IMAD.WIDE.U32 R2, R32, c[0x0][0x1a0], R4 ;  /* 0x0000680020027a25 */ /* 0x000fe400078e0004 */
[----:B------:R1:W-:Y:S01]  /*2630*/  @!P4 LDGSTS.E.BYPASS.LTC128B.128 [R241+0x9800], [R6.64] ;  /* 0x0980000006f1cfae */ /* 0x0003e2000b901d4c */
[----:B------:R-:W-:Y:S01]  /*2640*/  ISETP.GE.AND P4, PT, R10, R17, PT ;  /* 0x000000110a00720c */ /* 0x000fe20003f86270 */
[----:B------:R-:W-:Y:S01]  /*2650*/  IMAD.WIDE.U32 R4, R26, c[0x0][0x1a0], RZ ;  /* 0x000068001a047a25 */ /* 0x000fe200078e00ff */
[----:B------:R-:W-:Y:S01]  /*2660*/  IADD3 R0, R3, R0, RZ ;  /* 0x0000000003007210 */ /* 0x000fe20007ffe0ff */
[----:B------:R-:W0:Y:S01]  /*2670*/  LDGDEPBAR ;  /* 0x00000000000079af */ /* 0x000e220000000000 */
[----:B------:R-:W-:Y:S01]  /*2680*/  LEA R40, P2, R2, c[0x0][0x170], 0x1 ;  /* 0x00005c0002287a11 */ /* 0x000fe200078408ff */
[----:B------:R-:W-:-:S03]  /*2690*/  IMAD.SHL.U32 R10, R10, 0x8, RZ ;  /* 0x000000080a0a7824 */ /* 0x000fc600078e00ff */
[----:B------:R-:W-:Y:S01]  /*26a0*/  LEA.HI.X R41, R2, c[0x0][0x174], R0, 0x1, P2 ;  /* 0x00005d0002297a11 */ /* 0x000fe200010f0c00 */
[----:B------:R-:W-:Y:S01]  /*26b0*/  IMAD R2, R26, c[0x0][0x1a4], RZ ;  /* 0x000069001a027a24 */ /* 0x000fe200078e02ff */
[----:B------:R-:W-:Y:S01]  /*26c0*/  STL [R1+0x10], R40 ;  /* 0x0000102801007387 */ /* 0x000fe20000100800 */
[----:B------:R-:W-:Y:S02]  /*26d0*/  @!P6 IMAD.MOV.U32 R0, RZ, RZ, c[0x0][0x1a0] ;  /* 0x00006800ff00e624 */ /* 0x000fe400078e00ff */
[----:B------:R-:W-:Y:S01]  /*26e0*/  @!P4 IMAD.MOV.U32 R8, RZ, RZ, R40 ;  /* 0x000000ffff08c224 */ /* 0x000fe200078e0028 */
[----:B------:R-:W-:Y:S01]  /*26f0*/  @!P4 MOV R9, R41 ;  /* 0x000000290009c202 */ /* 0x000fe20000000f00 */
[----:B------:R-:W-:Y:S01]  /*2700*/  @!P6 IMAD.MOV.U32 R3, RZ, RZ, R41 ;  /* 0x000000ffff03e224 */ /* 0x000fe200078e0029 */
[----:B------:R-:W-:Y:S01]  /*2710*/  STL [R1+0xc], R41 ;  /* 0x00000c2901007387 */ /* 0x000fe20000100800 */
[----:B-1----:R-:W-:Y:S01]  /*2720*/  @!P3 IADD3 R6, P2, R40, R4, RZ ;  /* 0x000000042806b210 */ /* 0x002fe20007f5e0ff */
[----:B------:R-:W-:-:S04]  /*2730*/  DEPBAR.LE SB0, 0x0 ;  /* 0x000080000000791a */ /* 0x000fc80000000000 */
[----:B------:R-:W-:Y:S01]  /*2740*/  BAR.SYNC.DEFER_BLOCKING 0x0 ;  /* 0x0000000000007b1d */ /* 0x000fe20000010000 */
[----:B------:R-:W-:Y:S01]  /*2750*/  @!P3 IADD3.X R7, R41, R5, R2, P2, !PT ;  /* 0x000000052907b210 */ /* 0x000fe200017fe402 */
[----:B------:R-:W-:Y:S01]  /*2760*/  @!P1 IMAD.MOV.U32 R5, RZ, RZ, c[0x0][0x1a0] ;  /* 0x00006800ff059624 */ /* 0x000fe200078e00ff */
[----:B------:R-:W-:Y:S02]  /*2770*/  @!P6 MOV R2, R40 ;  /* 0x000000280002e202 */ /* 0x000fe40000000f00 */
[----:B------:R-:W-:-:S03]  /*2780*/  @!P6 MOV R4, c[0x0][0x1a4] ;  /* 0x000069000004ea02 */ /* 0x000fc60000000f00 */
[----:B------:R-:W-:-:S04]  /*2790*/  @!P6 IMAD.WIDE.U32 R2, R0, 0x60, R2 ;  /* 0x000000600002e825 */ /* 0x000fc800078e0002 */
[----:B------:R-:W-:Y:S01]  /*27a0*/  @!P6 IMAD R0, R4, 0x60, RZ ;  /* 0x000000600400e824 */ /* 0x000fe200078e02ff */
[----:B------:R-:W-:-:S03]  /*27b0*/  @!P1 LEA R4, P2, R5, R40, 0x6 ;  /* 0x0000002805049211 */ /* 0x000fc600078430ff */
[----:B------:R-:W-:Y:S01]  /*27c0*/  @!P6 IMAD.IADD R3, R3, 0x1, R0 ;  /* 0x000000010303e824 */ /* 0x000fe200078e0200 */
[----:B------:R-:W-:Y:S02]  /*27d0*/  @!P1 LEA.HI.X R5, R5, R41, R11, 0x6, P2 ;  /* 0x0000002905059211 */ /* 0x000fe400010f340b */
[----:B------:R-:W-:Y:S02]  /*27e0*/  @!P5 MOV R0, c[0x0][0x1a0] ;  /* 0x000068000000da02 */ /* 0x000fe40000000f00 */
[-C--:B------:R-:W-:Y:S01]  /*27f0*/  ISETP.GE.AND P2, PT, R20, R17.reuse, PT ;  /* 0x000000111400720c */ /* 0x080fe20003f46270 */
[----:B------:R-:W-:Y:S04]  /*2800*/  @P4 STS.128 [R241+0xa000], RZ ;  /* 0x00a000fff1004388 */ /* 0x000fe80000000c00 */
[----:B------:R-:W-:Y:S01]  /*2810*/  @!PT LDS RZ, [RZ] ;  /* 0x00000000fffff984 */ /* 0x000fe20000000800 */
[----:B------:R-:W-:Y:S01]  /*2820*/  @!PT LDS RZ, [RZ] ;  /* 0x00000000fffff984 */ /* 0x000fe20000000800 */
[----:B------:R-:W-:Y:S01]  /*2830*/  @!PT LDS RZ, [RZ] ;  /* 0x00000000fffff984 */ /* 0x000fe20000000800 */
[----:B------:R1:W-:Y:S01]  /*2840*/  @!P4 LDGSTS.E.BYPASS.LTC128B.128 [R241+0xa000], [R8.64] ;  /* 0x0a00000008f1cfae */ /* 0x0003e2000b901d4c */
[----:B------:R-:W-:-:S03]  /*2850*/  ISETP.GE.AND P4, PT, R30, R17, PT ;  /* 0x000000111e00720c */ /* 0x000fc60003f86270 */
[----:B------:R-:W-:Y:S04]  /*2860*/  @P3 STS.128 [R241+0xa800], RZ ;  /* 0x00a800fff1003388 */ /* 0x000fe80000000c00 */
[----:B--2---:R-:W-:Y:S01]  /*2870*/  @!P2 IMAD.MOV.U32 R13, RZ, RZ, c[0x0][0x1a4] ;  /* 0x00006900ff0da624 */ /* 0x004fe200078e00ff */
[----:B------:R-:W-:Y:S01]  /*2880*/  @!PT LDS RZ, [RZ] ;  /* 0x00000000fffff984 */ /* 0x000fe20000000800 */
[----:B------:R-:W-:Y:S01]  /*2890*/  @!PT LDS RZ, [RZ] ;  /* 0x00000000fffff984 */ /* 0x000fe20000000800 */
[----:B------:R-:W-:Y:S01]  /*28a0*/  @!PT LDS RZ, [RZ] ;  /* 0x00000000fffff984 */ /* 0x000fe20000000800 */
[----:B------:R2:W-:Y:S01]  /*28b0*/  @!P3 LDGSTS.E.BYPASS.LTC128B.128 [R241+0xa800], [R6.64] ;  /* 0x0a80000006f1bfae */ /* 0x0005e2000b901d4c */
[----:B------:R-:W-:-:S03]  /*28c0*/  ISETP.GE.AND P3, PT, R21, R17, PT ;  /* 0x000000111500720c */ /* 0x000fc60003f66270 */
[----:B------:R-:W-:Y:S01]  /*28d0*/  @P1 STS.128 [R241+0xb000], RZ ;  /* 0x00b000fff1001388 */ /* 0x000fe20000000c00 */
[----:B------:R-:W-:-:S03]  /*28e0*/  @!P4 MOV R11, c[0x0][0x1a4] ;  /* 0x00006900000bca02 */ /* 0x000fc60000000f00 */
[----:B------:R-:W-:Y:S01]  /*28f0*/  @!PT LDS RZ, [RZ] ;  /* 0x00000000fffff984 */ /* 0x000fe20000000800 */
[----:B------:R-:W-:Y:S01]  /*2900*/  @!PT LDS RZ, [RZ] ;  /* 0x00000000fffff984 */ /* 0x000fe20000000800 */
[----:B------:R-:W-:Y:S01]  /*2910*/  @!PT LDS RZ, [RZ] ;  /* 0x00000000fffff984 */ /* 0x000fe20000000800 */
[----:B------:R3:W-:Y:S02]  /*2920*/  @!P1 LDGSTS.E.BYPASS.LTC128B.128 [R241+0xb000], [R4.64] ;  /* 0x0b00000004f19fae */ /* 0x0007e4000b901d4c */
[----:B------:R-:W-:Y:S02]  /*2930*/  @!P4 IMAD R14, R11, 0xa0, RZ ;  /* 0x000000a00b0ec824 */ /* 0x000fe400078e02ff */
[----:B------:R-:W-:Y:S01]  /*2940*/  @P6 STS.128 [R241+0xb800], RZ ;  /* 0x00b800fff1006388 */ /* 0x000fe20000000c00 */
[----:B------:R-:W-:Y:S01]  /*2950*/  @!P2 IMAD R11, R13, 0xe0, RZ ;  /* 0x000000e00d0ba824 */ /* 0x000fe200078e02ff */
[----:B------:R-:W-:Y:S02]  /*2960*/  @!P3 MOV R12, c[0x0][0x1a4] ;  /* 0x00006900000cba02 */ /* 0x000fe40000000f00 */
[----:B------:R-:W-:Y:S01]  /*2970*/  @!PT LDS RZ, [RZ] ;  /* 0x00000000fffff984 */ /* 0x000fe20000000800 */
[----:B------:R-:W-:Y:S01]  /*2980*/  @!PT LDS RZ, [RZ] ;  /* 0x00000000fffff984 */ /* 0x000fe20000000800 */
[----:B------:R-:W-:Y:S01]  /*2990*/  @!PT LDS RZ, [RZ] ;  /* 0x00000000fffff984 */ /* 0x000fe20000000800 */
[----:B------:R4:W-:Y:S01]  /*29a0*/  @!P6 LDGSTS.E.BYPASS.LTC128B.128 [R241+0xb800], [R2.64] ;  /* 0x0b80000002f1efae */ /* 0x0009e2000b901d4c */
[----:B------:R-:W-:Y:S02]  /*29b0*/  ISETP.GE.AND P6, PT, R18, R17, PT ;  /* 0x000000111200720c */ /* 0x000fe40003fc6270 */
[----:B-1----:R-:W-:Y:S01]  /*29c0*/  @!P5 LEA R8, P1, R0, R40, 0x7 ;  /* 0x000000280008d211 */ /* 0x002fe200078238ff */
[----:B------:R-:W-:Y:S01]  /*29d0*/  @P5 STS.128 [R241+0xc000], RZ ;  /* 0x00c000fff1005388 */ /* 0x000fe20000000c00 */
[----:B--2---:R-:W-:Y:S01]  /*29e0*/  @!P4 MOV R6, c[0x0][0x1a0] ;  /* 0x000068000006ca02 */ /* 0x004fe20000000f00 */
[----:B---3--:R-:W-:-:S05]  /*29f0*/  @!P5 IMAD.MOV.U32 R4, RZ, RZ, c[0x0][0x1a4] ;  /* 0x00006900ff04d624 */ /* 0x008fca00078e00ff */
[----:B------:R-:W-:Y:S01]  /*2a00*/  @!P5 LEA.HI.X R9, R0, R41, R4, 0x7, P1 ;  /* 0x000000290009d211 */ /* 0x000fe200008f3c04 */
[----:B------:R-:W-:Y:S01]  /*2a10*/  @!P3 IMAD.MOV.U32 R4, RZ, RZ, c[0x0][0x1a0] ;  /* 0x00006800ff04b624 */ /* 0x000fe200078e00ff */
[-C--:B------:R-:W-:Y:S01]  /*2a20*/  ISETP.GE.AND P1, PT, R16, R17.reuse, PT ;  /* 0x000000111000720c */ /* 0x080fe20003f26270 */
[----:B----4-:R-:W-:Y:S01]  /*2a30*/  @!P4 IMAD.MOV.U32 R3, RZ, RZ, R41 ;  /* 0x000000ffff03c224 */ /* 0x010fe200078e0029 */
[----:B------:R-:W-:Y:S01]  /*2a40*/  @!P4 MOV R2, R40 ;  /* 0x000000280002c202 */ /* 0x000fe20000000f00 */
[----:B------:R-:W-:Y:S01]  /*2a50*/  @!P2 IMAD.MOV.U32 R0, RZ, RZ, c[0x0][0x1a0] ;  /* 0x00006800ff00a624 */ /* 0x000fe200078e00ff */
[----:B------:R-:W-:Y:S01]  /*2a60*/  @!PT LDS RZ, [RZ] ;  /* 0x00000000fffff984 */ /* 0x000fe20000000800 */
[----:B------:R-:W-:Y:S01]  /*2a70*/  @!PT LDS RZ, [RZ] ;  /* 0x00000000fffff984 */ /* 0x000fe20000000800 */
[----:B------:R-:W-:Y:S01]  /*2a80*/  @!PT LDS RZ, [RZ] ;  /* 0x00000000fffff984 */ /* 0x000fe20000000800 */
[----:B------:R1:W-:Y:S01]  /*2a90*/  @!P5 LDGSTS.E.BYPASS.LTC128B.128 [R241+0xc000], [R8.64] ;  /* 0x0c00000008f1dfae */ /* 0x0003e2000b901d4c */
[----:B------:R-:W-:Y:S02]  /*2aa0*/  ISETP.GE.AND P5, PT, R24, R17, PT ;  /* 0x000000111800720c */ /* 0x000fe40003fa6270 */
[----:B------:R-:W-:Y:S01]  /*2ab0*/  @!P4 IMAD.WIDE.U32 R6, R6, 0xa0, R2 ;  /* 0x000000a00606c825 */ /* 0x000fe200078e0002 */
[----:B------:R-:W-:Y:S01]  /*2ac0*/  @!P3 MOV R3, R41 ;  /* 0x000000290003b202 */ /* 0x000fe20000000f00 */
[----:B------:R-:W-:Y:S02]  /*2ad0*/  @P4 STS.128 [R241+0xc800], RZ ;  /* 0x00c800fff1004388 */ /* 0x000fe40000000c00 */
[----:B------:R-:W-:Y:S01]  /*2ae0*/  @!P3 IMAD.MOV.U32 R2, RZ, RZ, R40 ;  /* 0x000000ffff02b224 */ /* 0x000fe200078e0028 */
[----:B------:R-:W-:-:S03]  /*2af0*/  @!P4 IADD3 R7, R7, R14, RZ ;  /* 0x0000000e0707c210 */ /* 0x000fc60007ffe0ff */
[----:B------:R-:W-:Y:S01]  /*2b00*/  @!P3 IMAD.WIDE.U32 R4, R4, 0xc0, R2 ;  /* 0x000000c00404b825 */ /* 0x000fe200078e0002 */
[----:B------:R-:W-:Y:S01]  /*2b10*/  @!P2 MOV R2, R40 ;  /* 0x000000280002a202 */ /* 0x000fe20000000f00 */
[----:B------:R-:W-:Y:S01]  /*2b20*/  @!PT LDS RZ, [RZ] ;  /* 0x00000000fffff984 */ /* 0x000fe20000000800 */
[----:B------:R-:W-:Y:S01]  /*2b30*/  @!PT LDS RZ, [RZ] ;  /* 0x00000000fffff984 */ /* 0x000fe20000000800 */
[----:B------:R-:W-:Y:S01]  /*2b40*/  @!PT LDS RZ, [RZ] ;  /* 0x00000000fffff984 */ /* 0x000fe20000000800 */
[----:B------:R2:W-:Y:S01]  /*2b50*/  @!P4 LDGSTS.E.BYPASS.LTC128B.128 [R241+0xc800], [R6.64] ;  /* 0x0c80000006f1cfae */ /* 0x0005e2000b901d4c */
[----:B------:R-:W-:Y:S01]  /*2b60*/  ISETP.GE.AND P4, PT, R29, R17, PT ;  /* 0x000000111d00720c */ /* 0x000fe20003f86270 */
[----:B------:R-:W-:Y:S01]  /*2b70*/  @!P2 IMAD.MOV.U32 R3, RZ, RZ, R41 ;  /* 0x000000ffff03a224 */ /* 0x000fe200078e0029 */
[----:B------:R-:W-:Y:S01]  /*2b80*/  @!P5 MOV R14, c[0x0][0x1a4] ;  /* 0x00006900000eda02 */ /* 0x000fe20000000f00 */
[----:B------:R-:W-:Y:S02]  /*2b90*/  @P3 STS.128 [R241+0xd000], RZ ;  /* 0x00d000fff1003388 */ /* 0x000fe40000000c00 */
[----:B------:R-:W-:-:S04]  /*2ba0*/  @!P2 IMAD.WIDE.U32 R2, R0, 0xe0, R2 ;  /* 0x000000e00002a825 */ /* 0x000fc800078e0002 */
[----:B------:R-:W-:Y:S01]  /*2bb0*/  @!P3 IMAD R0, R12, 0xc0, RZ ;  /* 0x000000c00c00b824 */ /* 0x000fe200078e02ff */
[----:B------:R-:W-:Y:S01]  /*2bc0*/  @!P2 IADD3 R3, R3, R11, RZ ;  /* 0x0000000b0303a210 */ /* 0x000fe20007ffe0ff */
[----:B------:R-:W-:Y:S02]  /*2bd0*/  @!P5 IMAD R14, R14, 0x140, RZ ;  /* 0x000001400e0ed824 */ /* 0x000fe400078e02ff */
[----:B------:R-:W-:Y:S01]  /*2be0*/  @!P3 IMAD.IADD R5, R5, 0x1, R0 ;  /* 0x000000010505b824 */ /* 0x000fe200078e0200 */
[----:B------:R-:W-:-:S04]  /*2bf0*/  @!P4 MOV R16, c[0x0][0x1a4] ;  /* 0x000069000010ca02 */ /* 0x000fc80000000f00 */
[----:B------:R-:W-:Y:S01]  /*2c00*/  @!PT LDS RZ, [RZ] ;  /* 0x00000000fffff984 */ /* 0x000fe20000000800 */
[----:B------:R-:W-:Y:S01]  /*2c10*/  @!PT LDS RZ, [RZ] ;  /* 0x00000000fffff984 */ /* 0x000fe20000000800 */
[----:B------:R-:W-:Y:S01]  /*2c20*/  @!PT LDS RZ, [RZ] ;  /* 0x00000000fffff984 */ /* 0x000fe20000000800 */
[----:B------:R3:W-:Y:S01]  /*2c30*/  @!P3 LDGSTS.E.BYPASS.LTC128B.128 [R241+0xd000], [R4.64] ;  /* 0x0d00000004f1bfae */ /* 0x0007e2000b901d4c */
[----:B------:R-:W-:-:S03]  /*2c40*/  ISETP.GE.AND P3, PT, R23, R17, PT ;  /* 0x000000111700720c */ /* 0x000fc60003f66270 */
[----:B------:R-:W-:Y:S01]  /*2c50*/  @P2 STS.128 [R241+0xd800], RZ ;  /* 0x00d800fff1002388 */ /* 0x000fe20000000c00 */
[----:B--2---:R-:W-:-:S03]  /*2c60*/  LEA.HI R6, R39, R200, RZ, 0x4 ;  /* 0x000000c827067211 */ /* 0x004fc600078f20ff */
[----:B------:R-:W-:Y:S01]  /*2c70*/  @!PT LDS RZ, [RZ] ;  /* 0x00000000fffff984 */ /* 0x000fe20000000800 */
[----:B------:R-:W-:Y:S01]  /*2c80*/  @!PT LDS RZ, [RZ] ;  /* 0x00000000fffff984 */ /* 0x000fe20000000800 */
[----:B------:R-:W-:Y:S01]  /*2c90*/  @!PT LDS RZ, [RZ] ;  /* 0x00000000fffff984 */ /* 0x000fe20000000800 */
[----:B------:R2:W-:Y:S01]  /*2ca0*/  @!P2 LDGSTS.E.BYPASS.LTC128B.128 [R241+0xd800], [R2.64] ;  /* 0x0d80000002f1afae */ /* 0x0005e2000b901d4c */
[----:B------:R-:W-:-:S03]  /*2cb0*/  LOP3.LUT R0, R6, 0xfffffff0, RZ, 0xc0, !PT ;  /* 0xfffffff006007812 */ /* 0x000fc600078ec0ff */
[----:B------:R-:W-:Y:S02]  /*2cc0*/  @P6 STS.128 [R241+0xe000], RZ ;  /* 0x00e000fff1006388 */ /* 0x000fe40000000c00 */
[----:B------:R-:W-:Y:S01]  /*2cd0*/  @!P3 MOV R12, c[0x0][0x1a0] ;  /* 0x00006800000cba02 */ /* 0x000fe20000000f00 */
[----:B---3--:R-:W-:Y:S01]  /*2ce0*/  IMAD.IADD R4, R200, 0x1, -R0 ;  /* 0x00000001c8047824 */ /* 0x008fe200078e0a00 */
[----:B------:R-:W-:Y:S02]  /*2cf0*/  SHF.R.S32.HI R5, RZ, 0x4, R6 ;  /* 0x00000004ff057819 */ /* 0x000fe40000011406 */
[----:B------:R-:W-:Y:S02]  /*2d00*/  @!P6 MOV R0, c[0x0][0x1a0] ;  /* 0x000068000000ea02 */ /* 0x000fe40000000f00 */
[----:B------:R-:W-:Y:S02]  /*2d10*/  SHF.R.S32.HI R7, RZ, 0x1f, R4 ;  /* 0x0000001fff077819 */ /* 0x000fe40000011404 */
[----:B--2---:R-:W-:Y:S01]  /*2d20*/  LEA.HI R3, R6, R5, RZ, 0x1 ;  /* 0x0000000506037211 */ /* 0x004fe200078f08ff */
[----:B------:R-:W-:Y:S01]  /*2d30*/  @!P6 IMAD.MOV.U32 R2, RZ, RZ, c[0x0][0x1a4] ;  /* 0x00006900ff02e624 */ /* 0x000fe200078e00ff */
[----:B------:R-:W-:-:S02]  /*2d40*/  @!P6 LEA R6, P2, R0, R40, 0x8 ;  /* 0x000000280006e211 */ /* 0x000fc400078440ff */
[----:B------:R-:W-:Y:S02]  /*2d50*/  LEA.HI R18, R7, R4, RZ, 0x3 ;  /* 0x0000000407127211 */ /* 0x000fe400078f18ff */
[----:B------:R-:W-:Y:S01]  /*2d60*/  @!P6 LEA.HI.X R7, R0, R41, R2, 0x8, P2 ;  /* 0x000000290007e211 */ /* 0x000fe200010f4402 */
[----:B------:R-:W-:Y:S01]  /*2d70*/  @!P1 IMAD.MOV.U32 R2, RZ, RZ, R40 ;  /* 0x000000ffff029224 */ /* 0x000fe200078e0028 */
[----:B------:R-:W-:Y:S02]  /*2d80*/  LOP3.LUT R0, R18, 0xfffffff8, RZ, 0xc0, !PT ;  /* 0xfffffff812007812 */ /* 0x000fe400078ec0ff */
[----:B------:R-:W-:Y:S01]  /*2d90*/  LOP3.LUT R3, R3, 0xfffffffe, RZ, 0xc0, !PT ;  /* 0xfffffffe03037812 */ /* 0x000fe200078ec0ff */
[----:B------:R-:W-:Y:S01]  /*2da0*/  @!PT LDS RZ, [RZ] ;  /* 0x00000000fffff984 */ /* 0x000fe20000000800 */
[----:B------:R-:W-:Y:S01]  /*2db0*/  @!PT LDS RZ, [RZ] ;  /* 0x00000000fffff984 */ /* 0x000fe20000000800 */
[----:B------:R-:W-:Y:S01]  /*2dc0*/  @!PT LDS RZ, [RZ] ;  /* 0x00000000fffff984 */ /* 0x000fe20000000800 */
[----:B------:R2:W-:Y:S01]  /*2dd0*/  @!P6 LDGSTS.E.BYPASS.LTC128B.128 [R241+0xe000], [R6.64] ;  /* 0x0e00000006f1efae */ /* 0x0005e2000b901d4c */
[----:B------:R-:W-:Y:S01]  /*2de0*/  IADD3 R19, R4, -R0, RZ ;  /* 0x8000000004137210 */ /* 0x000fe20007ffe0ff */
[----:B------:R-:W-:Y:S01]  /*2df0*/  IMAD.SHL.U32 R0, R36, 0x40, RZ ;  /* 0x0000004024007824 */ /* 0x000fe200078e00ff */
[----:B-1----:R-:W-:Y:S01]  /*2e00*/  IADD3 R8, R5, -R3, RZ ;  /* 0x8000000305087210 */ /* 0x002fe20007ffe0ff */
[----:B------:R-:W-:Y:S01]  /*2e10*/  @!P1 IMAD.MOV.U32 R5, RZ, RZ, c[0x0][0x1a0] ;  /* 0x00006800ff059624 */ /* 0x000fe200078e00ff */
[----:B------:R-:W-:Y:S01]  /*2e20*/  @!P1 MOV R4, c[0x0][0x1a4] ;  /* 0x0000690000049a02 */ /* 0x000fe20000000f00 */
[----:B------:R-:W-:Y:S01]  /*2e30*/  @P1 STS.128 [R241+0xe800], RZ ;  /* 0x00e800fff1001388 */ /* 0x000fe20000000c00 */
[----:B------:R-:W-:-:S02]  /*2e40*/  @!P1 MOV R3, R41 ;  /* 0x0000002900039202 */ /* 0x000fc40000000f00 */
[----:B------:R-:W-:Y:S01]  /*2e50*/  LOP3.LUT R0, R0, 0x1c0, RZ, 0xc0, !PT ;  /* 0x000001c000007812 */ /* 0x000fe200078ec0ff */
[----:B------:R-:W-:Y:S01]  /*2e60*/  @!P1 IMAD R4, R4, 0x120, RZ ;  /* 0x0000012004049824 */ /* 0x000fe200078e02ff */
[----:B------:R-:W-:Y:S01]  /*2e70*/  ISETP.GE.AND P2, PT, R15, R17, PT ;  /* 0x000000110f00720c */ /* 0x000fe20003f46270 */
[----:B------:R-:W-:Y:S01]  /*2e80*/  @!P1 IMAD.WIDE.U32 R2, R5, 0x120, R2 ;  /* 0x0000012005029825 */ /* 0x000fe200078e0002 */
[----:B------:R-:W-:Y:S02]  /*2e90*/  LOP3.LUT R10, R0, 0x8, R10, 0xf8, !PT ;  /* 0x00000008000a7812 */ /* 0x000fe400078ef80a */
[----:B------:R-:W-:Y:S01]  /*2ea0*/  SHF.R.U32.HI R0, RZ, 0x3, R0 ;  /* 0x00000003ff007819 */ /* 0x000fe20000011600 */
[----:B------:R-:W-:Y:S01]  /*2eb0*/  @!P1 IMAD.IADD R3, R3, 0x1, R4 ;  /* 0x0000000103039824 */ /* 0x000fe200078e0204 */
[----:B------:R-:W-:Y:S02]  /*2ec0*/  SHF.L.U32 R5, R19, 0x6, RZ ;  /* 0x0000000613057819 */ /* 0x000fe400000006ff */
[----:B------:R-:W-:-:S02]  /*2ed0*/  LOP3.LUT R10, R10, R0, RZ, 0x3c, !PT ;  /* 0x000000000a0a7212 */ /* 0x000fc400078e3cff */
[----:B------:R-:W-:Y:S01]  /*2ee0*/  SHF.L.U32 R4, R8, 0x3, RZ ;  /* 0x0000000308047819 */ /* 0x000fe200000006ff */
[----:B------:R-:W-:Y:S01]  /*2ef0*/  @!PT LDS RZ, [RZ] ;  /* 0x00000000fffff984 */ /* 0x000fe20000000800 */
[----:B------:R-:W-:Y:S01]  /*2f00*/  @!PT LDS RZ, [RZ] ;  /* 0x00000000fffff984 */ /* 0x000fe20000000800 */
[----:B------:R-:W-:Y:S01]  /*2f10*/  @!PT LDS RZ, [RZ] ;  /* 0x00000000fffff984 */ /* 0x000fe20000000800 */
[----:B------:R1:W-:Y:S01]  /*2f20*/  @!P1 LDGSTS.E.BYPASS.LTC128B.128 [R241+0xe800], [R2.64] ;  /* 0x0e80000002f19fae */ /* 0x0003e2000b901d4c */
[----:B------:R-:W-:Y:S01]  /*2f30*/  LOP3.LUT R0, R5, 0x1c0, RZ, 0xc0, !PT ;  /* 0x000001c005007812 */ /* 0x000fe200078ec0ff */
[----:B------:R-:W-:Y:S01]  /*2f40*/  @!P4 IMAD.MOV.U32 R5, RZ, RZ, c[0x0][0x1a0] ;  /* 0x00006800ff05c624 */ /* 0x000fe200078e00ff */
[-C--:B------:R-:W-:Y:S01]  /*2f50*/  ISETP.GE.AND P6, PT, R25, R17.reuse, PT ;  /* 0x000000111900720c */ /* 0x080fe20003fc6270 */
[----:B------:R-:W-:Y:S01]  /*2f60*/  @P5 STS.128 [R241+0xf000], RZ ;  /* 0x00f000fff1005388 */ /* 0x000fe20000000c00 */
[----:B------:R-:W-:Y:S01]  /*2f70*/  ISETP.GE.AND P1, PT, R22, R17, PT ;  /* 0x000000111600720c */ /* 0x000fe20003f26270 */
[----:B------:R-:W-:-:S12]  /*2f80*/  @!P3 IMAD.MOV.U32 R17, RZ, RZ, c[0x0][0x1a4] ;  /* 0x00006900ff11b624 */ /* 0x000fd800078e00ff */
[----:B------:R-:W-:Y:S02]  /*2f90*/  @!P1 MOV R15, c[0x0][0x1a0] ;  /* 0x00006800000f9a02 */ /* 0x000fe40000000f00 */
[----:B-1----:R-:W-:Y:S01]  /*2fa0*/  LOP3.LUT R3, R0, 0x8, R4, 0xf8, !PT ;  /* 0x0000000800037812 */ /* 0x002fe200078ef804 */
[----:B------:R-:W-:Y:S01]  /*2fb0*/  @!P5 IMAD.MOV.U32 R4, RZ, RZ, c[0x0][0x1a0] ;  /* 0x00006800ff04d624 */ /* 0x000fe200078e00ff */
[----:B------:R-:W-:Y:S02]  /*2fc0*/  SHF.R.U32.HI R2, RZ, 0x3, R0 ;  /* 0x00000003ff027819 */ /* 0x000fe40000011600 */
[----:B------:R-:W-:Y:S02]  /*2fd0*/  LEA R0, R8, R10, 0x9 ;  /* 0x0000000a08007211 */ /* 0x000fe400078e48ff */
[----:B------:R-:W-:Y:S01]  /*2fe0*/  LOP3.LUT R92, R3, R2, RZ, 0x3c, !PT ;  /* 0x00000002035c7212 */ /* 0x000fe200078e3cff */
[----:B------:R-:W-:Y:S01]  /*2ff0*/  @!P5 IMAD.MOV.U32 R3, RZ, RZ, R41 ;  /* 0x000000ffff03d224 */ /* 0x000fe200078e0029 */
[----:B------:R-:W-:Y:S01]  /*3000*/  @!P5 MOV R2, R40 ;  /* 0x000000280002d202 */ /* 0x000fe20000000f00 */
[----:B------:R-:W-:Y:S01]  /*3010*/  IMAD.SHL.U32 R134, R0, 0x2, RZ ;  /* 0x0000000200867824 */ /* 0x000fe200078e00ff */
[----:B------:R-:W-:-:S02]  /*3020*/  @!P2 MOV R8, c[0x0][0x1a0] ;  /* 0x000068000008aa02 */ /* 0x000fc40000000f00 */
[----:B------:R-:W-:Y:S01]  /*3030*/  @!P6 MOV R10, c[0x0][0x1a0] ;  /* 0x00006800000aea02 */ /* 0x000fe20000000f00 */
[----:B--2---:R-:W-:Y:S01]  /*3040*/  @!P5 IMAD.WIDE.U32 R6, R4, 0x140, R2 ;  /* 0x000001400406d825 */ /* 0x004fe200078e0002 */
[----:B------:R-:W-:Y:S02]  /*3050*/  @!P4 MOV R2, R40 ;  /* 0x000000280002c202 */ /* 0x000fe40000000f00 */
[----:B------:R-:W-:Y:S01]  /*3060*/  IADD3 R221, R134, 0x2040, RZ ;  /* 0x0000204086dd7810 */ /* 0x000fe20007ffe0ff */
[----:B------:R-:W-:Y:S01]  /*3070*/  @!P4 IMAD.MOV.U32 R3, RZ, RZ, R41 ;  /* 0x000000ffff03c224 */ /* 0x000fe200078e0029 */
[----:B------:R-:W-:-:S03]  /*3080*/  @!P5 IADD3 R7, R7, R14, RZ ;  /* 0x0000000e0707d210 */ /* 0x000fc60007ffe0ff */
[----:B------:R-:W-:Y:S01]  /*3090*/  @!P4 IMAD.WIDE.U32 R4, R5, 0x160, R2 ;  /* 0x000001600504c825 */ /* 0x000fe200078e0002 */
[-C--:B------:R-:W-:Y:S01]  /*30a0*/  @!P3 MOV R3, R41.reuse ;  /* 0x000000290003b202 */ /* 0x080fe20000000f00 */
[----:B------:R-:W-:Y:S01]  /*30b0*/  @!PT LDS RZ, [RZ] ;  /* 0x00000000fffff984 */ /* 0x000fe20000000800 */
[----:B------:R-:W-:Y:S01]  /*30c0*/  @!PT LDS RZ, [RZ] ;  /* 0x00000000fffff984 */ /* 0x000fe20000000800 */
[----:B------:R-:W-:Y:S01]  /*30d0*/  @!PT LDS RZ, [RZ] ;  /* 0x00000000fffff984 */ /* 0x000fe20000000800 */
[----:B------:R1:W-:Y:S02]  /*30e0*/  @!P5 LDGSTS.E.BYPASS.LTC128B.128 [R241+0xf000], [R6.64] ;  /* 0x0f00000006f1dfae */ /* 0x0003e4000b901d4c */
[----:B------:R-:W-:Y:S02]  /*30f0*/  @!P3 IMAD.MOV.U32 R2, RZ, RZ, R40 ;  /* 0x000000ffff02b224 */ /* 0x000fe400078e0028 */
[----:B------:R-:W-:Y:S02]  /*3100*/  @P4 STS.128 [R241+0xf800], RZ ;  /* 0x00f800fff1004388 */ /* 0x000fe40000000c00 */
[----:B------:R-:W-:Y:S01]  /*3110*/  @!P3 IMAD.WIDE.U32 R12, R12, 0x180, R2 ;  /* 0x000001800c0cb825 */ /* 0x000fe200078e0002 */
[----:B------:R-:W-:-:S03]  /*3120*/  @!P2 MOV R3, R41 ;  /* 0x000000290003a202 */ /* 0x000fc60000000f00 */
[----:B------:R-:W-:-:S04]  /*3130*/  @!P2 IMAD.MOV.U32 R2, RZ, RZ, R40 ;  /* 0x000000ffff02a224 */ /* 0x000fc800078e0028 */
[----:B------:R-:W-:Y:S01]  /*3140*/  @!P2 IMAD.WIDE.U32 R8, R8, 0x1a0, R2 ;  /* 0x000001a00808a825 */ /* 0x000fe200078e0002 */
[----:B------:R-:W-:-:S03]  /*3150*/  @!P6 MOV R2, R40 ;  /* 0x000000280002e202 */ /* 0x000fc60000000f00 */
[----:B------:R-:W-:-:S04]  /*3160*/  @!P6 IMAD.MOV.U32 R3, RZ, RZ, R41 ;  /* 0x000000ffff03e224 */ /* 0x000fc800078e0029 */
[----:B------:R-:W-:Y:S01]  /*3170*/  @!P6 IMAD.WIDE.U32 R10, R10, 0x1c0, R2 ;  /* 0x000001c00a0ae825 */ /* 0x000fe200078e0002 */
[----:B------:R-:W-:-:S03]  /*3180*/  @!P1 MOV R2, R40 ;  /* 0x0000002800029202 */ /* 0x000fc60000000f00 */
[----:B------:R-:W-:-:S04]  /*3190*/  @!P1 IMAD.MOV.U32 R3, RZ, RZ, R41 ;  /* 0x000000ffff039224 */ /* 0x000fc800078e0029 */
[----:B------:R-:W-:-:S04]  /*31a0*/  @!P1 IMAD.WIDE.U32 R14, R15, 0x1e0, R2 ;  /* 0x000001e00f0e9825 */ /* 0x000fc800078e0002 */
[----:B------:R-:W-:Y:S01]  /*31b0*/  @!P4 IMAD R2, R16, 0x160, RZ ;  /* 0x000001601002c824 */ /* 0x000fe200078e02ff */
[----:B------:R-:W-:Y:S01]  /*31c0*/  @!P2 MOV R16, c[0x0][0x1a4] ;  /* 0x000069000010aa02 */ /* 0x000fe20000000f00 */
[----:B------:R-:W-:Y:S01]  /*31d0*/  @!P3 IMAD R3, R17, 0x180, RZ ;  /* 0x000001801103b824 */ /* 0x000fe200078e02ff */
[----:B------:R-:W-:Y:S01]  /*31e0*/  @!P6 MOV R17, c[0x0][0x1a4] ;  /* 0x000069000011ea02 */ /* 0x000fe20000000f00 */
[----:B------:R-:W-:Y:S02]  /*31f0*/  @!P4 IMAD.IADD R5, R5, 0x1, R2 ;  /* 0x000000010505c824 */ /* 0x000fe400078e0202 */
[----:B------:R-:W-:Y:S01]  /*3200*/  @!P2 IMAD R16, R16, 0x1a0, RZ ;  /* 0x000001a01010a824 */ /* 0x000fe200078e02ff */
[----:B------:R-:W-:Y:S01]  /*3210*/  @!P3 IADD3 R3, R13, R3, RZ ;  /* 0x000000030d03b210 */ /* 0x000fe20007ffe0ff */
[----:B------:R-:W-:Y:S01]  /*3220*/  @!P6 IMAD R17, R17, 0x1c0, RZ ;  /* 0x000001c01111e824 */ /* 0x000fe200078e02ff */
[----:B------:R-:W-:Y:S01]  /*3230*/  @!P1 MOV R13, c[0x0][0x1a4] ;  /* 0x00006900000d9a02 */ /* 0x000fe20000000f00 */
[----:B------:R-:W-:Y:S01]  /*3240*/  @!P3 IMAD.MOV.U32 R2, RZ, RZ, R12 ;  /* 0x000000ffff02b224 */ /* 0x000fe200078e000c */
[----:B------:R-:W-:Y:S01]  /*3250*/  @!P2 IADD3 R9, R9, R16, RZ ;  /* 0x000000100909a210 */ /* 0x000fe20007ffe0ff */
[----:B------:R-:W-:Y:S01]  /*3260*/  IMAD.SHL.U32 R16, R18, 0x40, RZ ;  /* 0x0000004012107824 */ /* 0x000fe200078e00ff */
[----:B------:R-:W-:Y:S01]  /*3270*/  @!PT LDS RZ, [RZ] ;  /* 0x00000000fffff984 */ /* 0x000fe20000000800 */
[----:B------:R-:W-:Y:S01]  /*3280*/  @!PT LDS RZ, [RZ] ;  /* 0x00000000fffff984 */ /* 0x000fe20000000800 */
[----:B------:R-:W-:Y:S01]  /*3290*/  @!PT LDS RZ, [RZ] ;  /* 0x00000000fffff984 */ /* 0x000fe20000000800 */
[----:B------:R2:W-:Y:S01]  /*32a0*/  @!P4 LDGSTS.E.BYPASS.LTC128B.128 [R241+0xf800], [R4.64] ;  /* 0x0f80000004f1cfae */ /* 0x0005e2000b901d4c */
[----:B------:R-:W-:Y:S01]  /*32b0*/  @!P1 IMAD R12, R13, 0x1e0, RZ ;  /* 0x000001e00d0c9824 */ /* 0x000fe200078e02ff */
[----:B------:R-:W-:-:S02]  /*32c0*/  @!P6 IADD3 R13, R11, R17, RZ ;  /* 0x000000110b0de210 */ /* 0x000fc40007ffe0ff */
[----:B------:R-:W-:Y:S01]  /*32d0*/  LOP3.LUT R91, R16, 0xfffffe00, RZ, 0xc0, !PT ;  /* 0xfffffe00105b7812 */ /* 0x000fe200078ec0ff */
[----:B------:R-:W-:Y:S01]  /*32e0*/  @P3 STS.128 [R241+0x10000], RZ ;  /* 0x010000fff1003388 */ /* 0x000fe20000000c00 */
[----:B------:R-:W-:Y:S02]  /*32f0*/  @!P1 IADD3 R11, R15, R12, RZ ;  /* 0x0000000c0f0b9210 */ /* 0x000fe40007ffe0ff */
[----:B-1----:R-:W-:Y:S01]  /*3300*/  LEA R6, R187, R91, 0xa ;  /* 0x0000005bbb067211 */ /* 0x002fe200078e50ff */
[----:B------:R-:W-:Y:S01]  /*3310*/  @!PT LDS RZ, [RZ] ;  /* 0x00000000fffff984 */ /* 0x000fe20000000800 */
[----:B------:R-:W-:Y:S01]  /*3320*/  @!PT LDS RZ, [RZ] ;  /* 0x00000000fffff984 */ /* 0x000fe20000000800 */
[----:B------:R-:W-:Y:S01]  /*3330*/  @!PT LDS RZ, [RZ] ;  /* 0x00000000fffff984 */ /* 0x000fe20000000800 */
[----:B------:R1:W-:Y:S01]  /*3340*/  @!P3 LDGSTS.E.BYPASS.LTC128B.128 [R241+0x10000], [R2.64] ;  /* 0x1000000002f1bfae */ /* 0x0003e2000b901d4c */
[----:B------:R-:W-:Y:S01]  /*3350*/  @!P6 MOV R12, R10 ;  /* 0x0000000a000ce202 */ /* 0x000fe20000000f00 */
[----:B------:R-:W-:Y:S02]  /*3360*/  @!P1 IMAD.MOV.U32 R10, RZ, RZ, R14 ;  /* 0x000000ffff0a9224 */ /* 0x000fe400078e000e */
        /* <DEDUP_REMOVED lines=15> */
[----:B------:R-:W-:-:S02]  /*3460*/  R2P PR, R19, 0x6 ;  /* 0x0000000613007804 */ /* 0x000fc40000000000 */
[----:B-1----:R-:W-:Y:S01]  /*3470*/  IADD3 R2, R92, R6, RZ ;  /* 0x000000065c027210 */ /* 0x002fe20007ffe0ff */
[----:B------:R-:W-:Y:S01]  /*3480*/  LDSM.16.M88.4 R40, [R134+0x2800] ;  /* 0x002800008628783b */ /* 0x000fe20000000200 */
[----:B------:R-:W-:Y:S02]  /*3490*/  LOP3.LUT P3, RZ, R36, 0x2, RZ, 0xc0, !PT ;  /* 0x0000000224ff7812 */ /* 0x000fe4000786c0ff */
[----:B------:R-:W-:Y:S01]  /*34a0*/  SHF.L.U32 R222, R2, 0x1, RZ ;  /* 0x0000000102de7819 */ /* 0x000fe200000006ff */
[----:B------:R-:W-:Y:S01]  /*34b0*/  LDSM.16.M88.4 R72, [R134+0x3000] ;  /* 0x003000008648783b */ /* 0x000fe20000000200 */
[----:B------:R-:W-:Y:S02]  /*34c0*/  MOV R2, 0x10 ;  /* 0x0000001000027802 */ /* 0x000fe40000000f00 */
[----:B--2---:R-:W-:Y:S01]  /*34d0*/  SEL R4, R26, 0xffffffe0, !P2 ;  /* 0xffffffe01a047807 */ /* 0x004fe20005000000 */
[----:B------:R-:W1:Y:S01]  /*34e0*/  LDSM.16.M88.4 R20, [R222] ;  /* 0x00000000de14783b */ /* 0x000e620000000200 */
[----:B------:R-:W-:-:S02]  /*34f0*/  SEL R0, R2, 0xfffffff0, !P1 ;  /* 0xfffffff002007807 */ /* 0x000fc40004800000 */
[----:B------:R-:W-:Y:S01]  /*3500*/  SEL R2, R2, 0xfffffff0, !P3 ;  /* 0xfffffff002027807 */ /* 0x000fe20005800000 */
[----:B------:R-:W-:Y:S01]  /*3510*/  LDSM.16.M88.4 R68, [R134+0x3800] ;  /* 0x003800008644783b */ /* 0x000fe20000000200 */
[----:B------:R-:W-:Y:S01]  /*3520*/  LOP3.LUT P1, RZ, R36, 0x4, RZ, 0xc0, !PT ;  /* 0x0000000424ff7812 */ /* 0x000fe2000782c0ff */
[----:B------:R-:W-:Y:S01]  /*3530*/  IMAD R225, R0, 0x2, R222 ;  /* 0x0000000200e17824 */ /* 0x000fe200078e02de */
[----:B------:R-:W-:Y:S01]  /*3540*/  LEA R220, R2, R134, 0x1 ;  /* 0x0000008602dc7211 */ /* 0x000fe200078e08ff */
[----:B------:R-:W-:Y:S01]  /*3550*/  LDSM.16.M88.4 R84, [R134+0x4000] ;  /* 0x004000008654783b */ /* 0x000fe20000000200 */
[----:B------:R-:W-:Y:S02]  /*3560*/  IADD3 R3, R134, 0x2000, RZ ;  /* 0x0000200086037810 */ /* 0x000fe40007ffe0ff */
[----:B------:R-:W-:Y:S01]  /*3570*/  LEA R223, R4, R222, 0x1 ;  /* 0x000000de04df7211 */ /* 0x000fe200078e08ff */
[----:B------:R-:W-:Y:S01]  /*3580*/  LDSM.16.M88.4 R16, [R225] ;  /* 0x00000000e110783b */ /* 0x000fe20000000200 */
[----:B------:R-:W-:-:S03]  /*3590*/  ISETP.GT.AND P2, PT, R202, 0x1, PT ;  /* 0x00000001ca00780c */ /* 0x000fc60003f44270 */
[----:B---3--:R-:W2:Y:S01]  /*35a0*/  LDSM.16.M88.4 R8, [R134+0x2000] ;  /* 0x002000008608783b */ /* 0x008ea20000000200 */
[----:B------:R-:W-:Y:S01]  /*35b0*/  IMAD R224, R0, 0x2, R223 ;  /* 0x0000000200e07824 */ /* 0x000fe200078e02df */
[----:B------:R-:W-:Y:S02]  /*35c0*/  @P1 IADD3 R221, R3, -0x40, RZ ;  /* 0xffffffc003dd1810 */ /* 0x000fe40007ffe0ff */
[----:B------:R-:W-:Y:S02]  /*35d0*/  LDSM.16.M88.4 R32, [R220+0x2000] ;  /* 0x00200000dc20783b */ /* 0x000fe40000000200 */
[----:B------:R-:W-:Y:S02]  /*35e0*/  LEA R219, R2, R221, 0x1 ;  /* 0x000000dd02db7211 */ /* 0x000fe400078e08ff */
[----:B----4-:R-:W-:Y:S01]  /*35f0*/  LDSM.16.M88.4 R12, [R223] ;  /* 0x00000000df0c783b */ /* 0x010fe20000000200 */
[C---:B------:R-:W-:Y:S02]  /*3600*/  IADD3 R240, R221.reuse, 0x800, RZ ;  /* 0x00000800ddf07810 */ /* 0x040fe40007ffe0ff */
[C---:B------:R-:W-:Y:S01]  /*3610*/  IADD3 R239, R221.reuse, 0x1000, RZ ;  /* 0x00001000ddef7810 */ /* 0x040fe20007ffe0ff */
[----:B------:R-:W-:Y:S01]  /*3620*/  LDSM.16.M88.4 R48, [R221] ;  /* 0x00000000dd30783b */ /* 0x000fe20000000200 */
[----:B------:R-:W-:-:S02]  /*3630*/  IADD3 R238, R221, 0x1800, RZ ;  /* 0x00001800ddee7810 */ /* 0x000fc40007ffe0ff */
[C---:B------:R-:W-:Y:S01]  /*3640*/  IADD3 R237, R221.reuse, 0x2000, RZ ;  /* 0x00002000dded7810 */ /* 0x040fe20007ffe0ff */
[----:B------:R-:W3:Y:S01]  /*3650*/  LDSM.16.M88.4 R52, [R220+0x2800] ;  /* 0x00280000dc34783b */ /* 0x000ee20000000200 */
[C---:B------:R-:W-:Y:S02]  /*3660*/  IADD3 R236, R221.reuse, 0x2800, RZ ;  /* 0x00002800ddec7810 */ /* 0x040fe40007ffe0ff */
[C---:B------:R-:W-:Y:S01]  /*3670*/  IADD3 R235, R221.reuse, 0x3000, RZ ;  /* 0x00003000ddeb7810 */ /* 0x040fe20007ffe0ff */
[----:B------:R-:W-:Y:S01]  /*3680*/  LDSM.16.M88.4 R56, [R219] ;  /* 0x00000000db38783b */ /* 0x000fe20000000200 */
[C---:B------:R-:W-:Y:S02]  /*3690*/  IADD3 R234, R221.reuse, 0x3800, RZ ;  /* 0x00003800ddea7810 */ /* 0x040fe40007ffe0ff */
[C---:B------:R-:W-:Y:S01]  /*36a0*/  IADD3 R233, R221.reuse, 0x4000, RZ ;  /* 0x00004000dde97810 */ /* 0x040fe20007ffe0ff */
[----:B-1----:R-:W-:Y:S01]  /*36b0*/  HMMA.16816.F32.BF16 R36, R20, R40, RZ ;  /* 0x000000281424723c */ /* 0x002fe200000418ff */
[----:B------:R-:W-:Y:S01]  /*36c0*/  LDSM.16.M88.4 R64, [R221+0x800] ;  /* 0x00080000dd40783b */ /* 0x000fe20000000200 */
[----:B------:R-:W-:-:S02]  /*36d0*/  IADD3 R232, R221, 0x4800, RZ ;  /* 0x00004800dde87810 */ /* 0x000fc40007ffe0ff */
[C---:B------:R-:W-:Y:S01]  /*36e0*/  IADD3 R231, R221.reuse, 0x5000, RZ ;  /* 0x00005000dde77810 */ /* 0x040fe20007ffe0ff */
[----:B------:R-:W-:Y:S01]  /*36f0*/  LDSM.16.M88.4 R76, [R220+0x3000] ;  /* 0x00300000dc4c783b */ /* 0x000fe20000000200 */
[C---:B------:R-:W-:Y:S02]  /*3700*/  IADD3 R230, R221.reuse, 0x5800, RZ ;  /* 0x00005800dde67810 */ /* 0x040fe40007ffe0ff */
[C---:B------:R-:W-:Y:S01]  /*3710*/  IADD3 R229, R221.reuse, 0x6000, RZ ;  /* 0x00006000dde57810 */ /* 0x040fe20007ffe0ff */
[----:B------:R-:W-:Y:S01]  /*3720*/  LDSM.16.M88.4 R80, [R219+0x800] ;  /* 0x00080000db50783b */ /* 0x000fe20000000200 */
[C---:B------:R-:W-:Y:S02]  /*3730*/  IADD3 R228, R221.reuse, 0x6800, RZ ;  /* 0x00006800dde47810 */ /* 0x040fe40007ffe0ff */
[C---:B------:R-:W-:Y:S01]  /*3740*/  IADD3 R227, R221.reuse, 0x7000, RZ ;  /* 0x00007000dde37810 */ /* 0x040fe20007ffe0ff */
[----:B------:R-:W-:Y:S01]  /*3750*/  LDSM.16.M88.4 R60, [R221+0x1000] ;  /* 0x00100000dd3c783b */ /* 0x000fe20000000200 */
[----:B------:R-:W-:Y:S01]  /*3760*/  IADD3 R226, R221, 0x7800, RZ ;  /* 0x00007800dde27810 */ /* 0x000fe20007ffe0ff */
[C---:B--2---:R-:W-:Y:S02]  /*3770*/  HMMA.16816.F32.BF16 R24, R20.reuse, R8, RZ ;  /* 0x000000081418723c */ /* 0x044fe400000418ff */
[----:B------:R-:W0:Y:S06]  /*3780*/  LDGDEPBAR ;  /* 0x00000000000079af */ /* 0x000e2c0000000000 */
[----:B------:R-:W-:Y:S01]  /*3790*/  HMMA.16816.F32.BF16 R28, R20, R10, RZ ;  /* 0x0000000a141c723c */ /* 0x000fe200000418ff */
[----:B------:R-:W1:Y:S07]  /*37a0*/  LDSM.16.M88.4 R8, [R224] ;  /* 0x00000000e008783b */ /* 0x000e6e0000000200 */
[C---:B---3--:R-:W-:Y:S08]  /*37b0*/  HMMA.16816.F32.BF16 R44, R16.reuse, R52, R36 ;  /* 0x00000034102c723c */ /* 0x048ff00000041824 */
[C---:B------:R-:W-:Y:S08]  /*37c0*/  HMMA.16816.F32.BF16 R24, R16.reuse, R32, R24 ;  /* 0x000000201018723c */ /* 0x040ff00000041818 */
[----:B------:R-:W-:Y:S08]  /*37d0*/  HMMA.16816.F32.BF16 R32, R16, R34, R28 ;  /* 0x000000221020723c */ /* 0x000ff0000004181c */
[----:B------:R-:W-:Y:S08]  /*37e0*/  HMMA.16816.F32.BF16 R28, R20, R42, RZ ;  /* 0x0000002a141c723c */ /* 0x000ff000000418ff */
[C---:B------:R-:W-:Y:S08]  /*37f0*/  HMMA.16816.F32.BF16 R24, R12.reuse, R48, R24 ;  /* 0x000000300c18723c */ /* 0x040ff00000041818 */
[----:B------:R-:W-:Y:S08]  /*3800*/  HMMA.16816.F32.BF16 R40, R12, R50, R32 ;  /* 0x000000320c28723c */ /* 0x000ff00000041820 */
[----:B------:R-:W-:Y:S08]  /*3810*/  HMMA.16816.F32.BF16 R28, R16, R54, R28 ;  /* 0x00000036101c723c */ /* 0x000ff0000004181c */
[----:B------:R-:W-:Y:S08]  /*3820*/  HMMA.16816.F32.BF16 R32, R20, R72, RZ ;  /* 0x000000481420723c */ /* 0x000ff000000418ff */
[C---:B-1----:R-:W-:Y:S08]  /*3830*/  HMMA.16816.F32.BF16 R52, R8.reuse, R58, R40 ;  /* 0x0000003a0834723c */ /* 0x042ff00000041828 */
[----:B------:R-:W-:Y:S01]  /*3840*/  HMMA.16816.F32.BF16 R36, R8, R56, R24 ;  /* 0x000000380824723c */ /* 0x000fe20000041818 */
[----:B------:R-:W1:Y:S07]  /*3850*/  LDSM.16.M88.4 R56, [R220+0x3800] ;  /* 0x00380000dc38783b */ /* 0x000e6e0000000200 */
[----:B------:R-:W-:Y:S01]  /*3860*/  HMMA.16816.F32.BF16 R40, R20, R74, RZ ;  /* 0x0000004a1428723c */ /* 0x000fe200000418ff */
[----:B------:R-:W-:Y:S07]  /*3870*/  LDSM.16.M88.4 R72, [R220+0x4000] ;  /* 0x00400000dc48783b */ /* 0x000fee0000000200 */
[----:B------:R-:W-:Y:S01]  /*3880*/  HMMA.16816.F32.BF16 R24, R12, R64, R44 ;  /* 0x000000400c18723c */ /* 0x000fe2000004182c */
[----:B------:R-:W-:-:S02]  /*3890*/  FMUL.FTZ R2, R53, c[0x0][0x2ec] ;  /* 0x0000bb0035027a20 */ /* 0x000fc40000410000 */
[----:B------:R-:W-:Y:S02]  /*38a0*/  FMUL.FTZ R52, R52, c[0x0][0x2ec] ;  /* 0x0000bb0034347a20 */ /* 0x000fe40000410000 */
[----:B------:R2:W3:Y:S03]  /*38b0*/  MUFU.TANH R192, R2 ;  /* 0x0000000200c07308 */ /* 0x0004e60000002400 */
[----:B------:R-:W-:Y:S01]  /*38c0*/  HMMA.16816.F32.BF16 R44, R12, R66, R28 ;  /* 0x000000420c2c723c */ /* 0x000fe2000004181c */
[----:B------:R-:W-:Y:S01]  /*38d0*/  FMUL.FTZ R36, R36, c[0x0][0x2ec] ;  /* 0x0000bb0024247a20 */ /* 0x000fe20000410000 */
[----:B------:R-:W4:Y:S01]  /*38e0*/  LDSM.16.M88.4 R64, [R219+0x1000] ;  /* 0x00100000db40783b */ /* 0x000f220000000200 */
[----:B------:R-:W-:Y:S02]  /*38f0*/  FMUL.FTZ R37, R37, c[0x0][0x2ec] ;  /* 0x0000bb0025257a20 */ /* 0x000fe40000410000 */
[----:B------:R-:W-:Y:S01]  /*3900*/  FMUL.FTZ R38, R38, c[0x0][0x2ec] ;  /* 0x0000bb0026267a20 */ /* 0x000fe20000410000 */
[----:B------:R-:W1:Y:S01]  /*3910*/  MUFU.TANH R197, R36 ;  /* 0x0000002400c57308 */ /* 0x000e620000002400 */
[----:B------:R-:W-:Y:S01]  /*3920*/  FMUL.FTZ R39, R39, c[0x0][0x2ec] ;  /* 0x0000bb0027277a20 */ /* 0x000fe20000410000 */
[----:B------:R-:W-:Y:S01]  /*3930*/  HMMA.16816.F32.BF16 R48, R16, R76, R32 ;  /* 0x0000004c1030723c */ /* 0x000fe20000041820 */
[----:B--2---:R-:W-:-:S05]  /*3940*/  FMUL.FTZ R2, R54, c[0x0][0x2ec] ;  /* 0x0000bb0036027a20 */ /* 0x004fca0000410000 */
[----:B------:R-:W2:Y:S02]  /*3950*/  MUFU.TANH R196, R37 ;  /* 0x0000002500c47308 */ /* 0x000ea40000002400 */
[----:B------:R-:W-:Y:S01]  /*3960*/  HMMA.16816.F32.BF16 R32, R16, R78, R40 ;  /* 0x0000004e1020723c */ /* 0x000fe20000041828 */
[----:B------:R-:W1:Y:S05]  /*3970*/  LDSM.16.M88.4 R76, [R221+0x1800] ;  /* 0x00180000dd4c783b */ /* 0x000e6a0000000200 */
[----:B------:R-:W1:Y:S02]  /*3980*/  MUFU.TANH R195, R38 ;  /* 0x0000002600c37308 */ /* 0x000e640000002400 */
[----:B------:R-:W-:Y:S06]  /*3990*/  HMMA.16816.F32.BF16 R24, R8, R80, R24 ;  /* 0x000000500818723c */ /* 0x000fec0000041818 */
[----:B------:R2:W1:Y:S02]  /*39a0*/  MUFU.TANH R194, R39 ;  /* 0x0000002700c27308 */ /* 0x0004640000002400 */
[----:B------:R-:W-:Y:S06]  /*39b0*/  HMMA.16816.F32.BF16 R40, R20, R70, RZ ;  /* 0x000000461428723c */ /* 0x000fec00000418ff */
[----:B------:R3:W1:Y:S02]  /*39c0*/  MUFU.TANH R191, R2 ;  /* 0x0000000200bf7308 */ /* 0x0006640000002400 */
[----:B------:R-:W-:Y:S06]  /*39d0*/  HMMA.16816.F32.BF16 R28, R12, R60, R48 ;  /* 0x0000003c0c1c723c */ /* 0x000fec0000041830 */
[----:B------:R1:W1:Y:S02]  /*39e0*/  MUFU.TANH R193, R52 ;  /* 0x0000003400c17308 */ /* 0x0002640000002400 */
[----:B--2---:R-:W-:Y:S01]  /*39f0*/  HMMA.16816.F32.BF16 R36, R20, R68, RZ ;  /* 0x000000441424723c */ /* 0x004fe200000418ff */
[----:B------:R-:W-:Y:S01]  /*3a00*/  FMUL.FTZ R24, R24, c[0x0][0x2ec] ;  /* 0x0000bb0018187a20 */ /* 0x000fe20000410000 */
[----:B------:R-:W-:Y:S01]  /*3a10*/  LDSM.16.M88.4 R68, [R220+0x4800] ;  /* 0x00480000dc44783b */ /* 0x000fe20000000200 */
[----:B------:R-:W-:-:S02]  /*3a20*/  FMUL.FTZ R25, R25, c[0x0][0x2ec] ;  /* 0x0000bb0019197a20 */ /* 0x000fc40000410000 */
[----:B---3--:R-:W-:Y:S01]  /*3a30*/  FMUL.FTZ R2, R55, c[0x0][0x2ec] ;  /* 0x0000bb0037027a20 */ /* 0x008fe20000410000 */
[----:B------:R-:W2:Y:S02]  /*3a40*/  MUFU.TANH R189, R24 ;  /* 0x0000001800bd7308 */ /* 0x000ea40000002400 */
[----:B-1----:R-:W-:Y:S06]  /*3a50*/  HMMA.16816.F32.BF16 R52, R8, R82, R44 ;  /* 0x000000520834723c */ /* 0x002fec000004182c */
[----:B------:R1:W3:Y:S01]  /*3a60*/  MUFU.TANH R190, R2 ;  /* 0x0000000200be7308 */ /* 0x0002e20000002400 */
[----:B------:R-:W-:Y:S01]  /*3a70*/  LDSM.16.M88.4 R80, [R134+0x5000] ;  /* 0x005000008650783b */ /* 0x000fe20000000200 */
[----:B------:R-:W-:Y:S03]  /*3a80*/  HMMA.16816.F32.BF16 R44, R12, R62, R32 ;  /* 0x0000003e0c2c723c */ /* 0x000fe60000041820 */
[----:B------:R-:W2:Y:S03]  /*3a90*/  LDSM.16.M88.4 R60, [R134+0x4800] ;  /* 0x00480000863c783b */ /* 0x000ea60000000200 */
[----:B------:R-:W2:Y:S02]  /*3aa0*/  MUFU.TANH R188, R25 ;  /* 0x0000001900bc7308 */ /* 0x000ea40000002400 */
[----:B------:R-:W-:Y:S01]  /*3ab0*/  HMMA.16816.F32.BF16 R48, R16, R56, R36 ;  /* 0x000000381030723c */ /* 0x000fe20000041824 */
[----:B-1----:R-:W-:-:S05]  /*3ac0*/  FMUL.FTZ R2, R26, c[0x0][0x2ec] ;  /* 0x0000bb001a027a20 */ /* 0x002fca0000410000 */
[----:B------:R1:W1:Y:S02]  /*3ad0*/  MUFU.TANH R186, R2 ;  /* 0x0000000200ba7308 */ /* 0x0002640000002400 */
[----:B------:R-:W-:Y:S01]  /*3ae0*/  HMMA.16816.F32.BF16 R32, R16, R58, R40 ;  /* 0x0000003a1020723c */ /* 0x000fe20000041828 */
[----:B------:R-:W2:Y:S01]  /*3af0*/  LDSM.16.M88.4 R56, [R219+0x1800] ;  /* 0x00180000db38783b */ /* 0x000ea20000000200 */
[----:B------:R-:W-:Y:S02]  /*3b00*/  FMUL.FTZ R54, R54, c[0x0][0x2ec] ;  /* 0x0000bb0036367a20 */ /* 0x000fe40000410000 */
[----:B------:R-:W-:Y:S02]  /*3b10*/  FMUL.FTZ R55, R55, c[0x0][0x2ec] ;  /* 0x0000bb0037377a20 */ /* 0x000fe40000410000 */
[----:B------:R-:W2:Y:S02]  /*3b20*/  MUFU.TANH R182, R54 ;  /* 0x0000003600b67308 */ /* 0x000ea40000002400 */
[----:B------:R-:W-:Y:S01]  /*3b30*/  HMMA.16816.F32.BF16 R36, R20, R84, RZ ;  /* 0x000000541424723c */ /* 0x000fe200000418ff */
[----:B-1----:R-:W-:-:S05]  /*3b40*/  FMUL.FTZ R2, R27, c[0x0][0x2ec] ;  /* 0x0000bb001b027a20 */ /* 0x002fca0000410000 */
[----:B------:R-:W1:Y:S02]  /*3b50*/  MUFU.TANH R177, R55 ;  /* 0x0000003700b17308 */ /* 0x000e640000002400 */
[----:B------:R-:W-:Y:S01]  /*3b60*/  HMMA.16816.F32.BF16 R40, R20, R86, RZ ;  /* 0x000000561428723c */ /* 0x000fe200000418ff */
[----:B------:R-:W-:Y:S05]  /*3b70*/  LDSM.16.M88.4 R84, [R219+0x2000] ;  /* 0x00200000db54783b */ /* 0x000fea0000000200 */
[----:B------:R1:W1:Y:S02]  /*3b80*/  MUFU.TANH R185, R2 ;  /* 0x0000000200b97308 */ /* 0x0002640000002400 */
[----:B----4-:R-:W-:Y:S08]  /*3b90*/  HMMA.16816.F32.BF16 R24, R8, R64, R28 ;  /* 0x000000400818723c */ /* 0x010ff0000004181c */
[----:B------:R-:W-:Y:S01]  /*3ba0*/  HMMA.16816.F32.BF16 R28, R12, R76, R48 ;  /* 0x0000004c0c1c723c */ /* 0x000fe20000041830 */
[----:B-1----:R-:W-:-:S07]  /*3bb0*/  FMUL.FTZ R2, R52, c[0x0][0x2ec] ;  /* 0x0000bb0034027a20 */ /* 0x002fce0000410000 */
[----:B------:R-:W-:Y:S01]  /*3bc0*/  HMMA.16816.F32.BF16 R48, R16, R72, R36 ;  /* 0x000000481030723c */ /* 0x000fe20000041824 */
[----:B------:R1:W4:Y:S07]  /*3bd0*/  MUFU.TANH R184, R2 ;  /* 0x0000000200b87308 */ /* 0x00032e0000002400 */
[----:B--2---:R-:W-:Y:S01]  /*3be0*/  HMMA.16816.F32.BF16 R36, R20, R60, RZ ;  /* 0x0000003c1424723c */ /* 0x004fe200000418ff */
[----:B------:R-:W-:Y:S02]  /*3bf0*/  FMUL.FTZ R24, R24, c[0x0][0x2ec] ;  /* 0x0000bb0018187a20 */ /* 0x000fe40000410000 */
[----:B------:R-:W-:-:S02]  /*3c00*/  FMUL.FTZ R25, R25, c[0x0][0x2ec] ;  /* 0x0000bb0019197a20 */ /* 0x000fc40000410000 */
[----:B------:R-:W-:Y:S01]  /*3c10*/  FMUL.FTZ R26, R26, c[0x0][0x2ec] ;  /* 0x0000bb001a1a7a20 */ /* 0x000fe20000410000 */
[----:B------:R-:W2:Y:S01]  /*3c20*/  MUFU.TANH R176, R24 ;  /* 0x0000001800b07308 */ /* 0x000ea20000002400 */
[----:B------:R-:W-:Y:S02]  /*3c30*/  FMUL.FTZ R27, R27, c[0x0][0x2ec] ;  /* 0x0000bb001b1b7a20 */ /* 0x000fe40000410000 */
[----:B-1----:R-:W-:Y:S02]  /*3c40*/  FMUL.FTZ R2, R53, c[0x0][0x2ec] ;  /* 0x0000bb0035027a20 */ /* 0x002fe40000410000 */
[----:B------:R-:W-:Y:S01]  /*3c50*/  HMMA.16816.F32.BF16 R52, R8, R66, R44 ;  /* 0x000000420834723c */ /* 0x000fe2000004182c */
[----:B------:R-:W1:Y:S02]  /*3c60*/  LDSM.16.M88.4 R64, [R221+0x2000] ;  /* 0x00200000dd40783b */ /* 0x000e640000000200 */
[----:B------:R2:W1:Y:S05]  /*3c70*/  MUFU.TANH R183, R2 ;  /* 0x0000000200b77308 */ /* 0x00046a0000002400 */
[----:B------:R-:W-:Y:S01]  /*3c80*/  HMMA.16816.F32.BF16 R44, R12, R78, R32 ;  /* 0x0000004e0c2c723c */ /* 0x000fe20000041820 */
[----:B------:R-:W1:Y:S02]  /*3c90*/  LDSM.16.M88.4 R76, [R221+0x2800] ;  /* 0x00280000dd4c783b */ /* 0x000e640000000200 */
[----:B------:R-:W1:Y:S05]  /*3ca0*/  MUFU.TANH R175, R25 ;  /* 0x0000001900af7308 */ /* 0x000e6a0000002400 */
[----:B------:R-:W-:Y:S01]  /*3cb0*/  HMMA.16816.F32.BF16 R32, R16, R74, R40 ;  /* 0x0000004a1020723c */ /* 0x000fe20000041828 */
[----:B------:R-:W3:Y:S02]  /*3cc0*/  LDSM.16.M88.4 R72, [R220+0x5000] ;  /* 0x00500000dc48783b */ /* 0x000ee40000000200 */
[----:B------:R-:W1:Y:S05]  /*3cd0*/  MUFU.TANH R174, R26 ;  /* 0x0000001a00ae7308 */ /* 0x000e6a0000002400 */
[----:B--2---:R-:W-:Y:S01]  /*3ce0*/  FMUL.FTZ R2, R53, c[0x0][0x2ec] ;  /* 0x0000bb0035027a20 */ /* 0x004fe20000410000 */
[----:B------:R-:W-:Y:S02]  /*3cf0*/  HMMA.16816.F32.BF16 R40, R20, R62, RZ ;  /* 0x0000003e1428723c */ /* 0x000fe400000418ff */
[----:B------:R2:W1:Y:S01]  /*3d00*/  MUFU.TANH R173, R27 ;  /* 0x0000001b00ad7308 */ /* 0x0004620000002400 */
[----:B------:R-:W-:Y:S01]  /*3d10*/  FMUL.FTZ R52, R52, c[0x0][0x2ec] ;  /* 0x0000bb0034347a20 */ /* 0x000fe20000410000 */
[----:B------:R-:W3:Y:S06]  /*3d20*/  LDSM.16.M88.4 R60, [R134+0x5800] ;  /* 0x00580000863c783b */ /* 0x000eec0000000200 */
[----:B------:R1:W1:Y:S01]  /*3d30*/  MUFU.TANH R170, R2 ;  /* 0x0000000200aa7308 */ /* 0x0002620000002400 */
[----:B--2---:R-:W-:Y:S07]  /*3d40*/  HMMA.16816.F32.BF16 R24, R8, R56, R28 ;  /* 0x000000380818723c */ /* 0x004fee000004181c */
[----:B------:R-:W2:Y:S01]  /*3d50*/  MUFU.TANH R172, R52 ;  /* 0x0000003400ac7308 */ /* 0x000ea20000002400 */
[----:B-1----:R-:W-:Y:S01]  /*3d60*/  FMUL.FTZ R2, R54, c[0x0][0x2ec] ;  /* 0x0000bb0036027a20 */ /* 0x002fe20000410000 */
[----:B------:R-:W-:Y:S06]  /*3d70*/  HMMA.16816.F32.BF16 R28, R12, R64, R48 ;  /* 0x000000400c1c723c */ /* 0x000fec0000041830 */
[----:B------:R1:W1:Y:S02]  /*3d80*/  MUFU.TANH R169, R2 ;  /* 0x0000000200a97308 */ /* 0x0002640000002400 */
[----:B------:R-:W-:Y:S07]  /*3d90*/  HMMA.16816.F32.BF16 R48, R16, R68, R36 ;  /* 0x000000441030723c */ /* 0x000fee0000041824 */
[----:B------:R-:W-:Y:S01]  /*3da0*/  FMUL.FTZ R24, R24, c[0x0][0x2ec] ;  /* 0x0000bb0018187a20 */ /* 0x000fe20000410000 */
[----:B------:R-:W-:Y:S01]  /*3db0*/  HMMA.16816.F32.BF16 R36, R20, R80, RZ ;  /* 0x000000501424723c */ /* 0x000fe200000418ff */
[----:B------:R-:W-:-:S02]  /*3dc0*/  FMUL.FTZ R25, R25, c[0x0][0x2ec] ;  /* 0x0000bb0019197a20 */ /* 0x000fc40000410000 */
[----:B-1----:R-:W-:Y:S01]  /*3dd0*/  FMUL.FTZ R2, R55, c[0x0][0x2ec] ;  /* 0x0000bb0037027a20 */ /* 0x002fe20000410000 */
[----:B------:R-:W1:Y:S04]  /*3de0*/  MUFU.TANH R163, R24 ;  /* 0x0000001800a37308 */ /* 0x000e680000002400 */
[----:B------:R-:W-:Y:S01]  /*3df0*/  HMMA.16816.F32.BF16 R52, R8, R58, R44 ;  /* 0x0000003a0834723c */ /* 0x000fe2000004182c */
[----:B------:R-:W1:Y:S03]  /*3e00*/  LDSM.16.M88.4 R56, [R219+0x2800] ;  /* 0x00280000db38783b */ /* 0x000e660000000200 */
[----:B------:R2:W1:Y:S04]  /*3e10*/  MUFU.TANH R164, R2 ;  /* 0x0000000200a47308 */ /* 0x0004680000002400 */
[----:B------:R-:W-:Y:S01]  /*3e20*/  HMMA.16816.F32.BF16 R44, R12, R66, R32 ;  /* 0x000000420c2c723c */ /* 0x000fe20000041820 */
[----:B------:R-:W1:Y:S03]  /*3e30*/  LDSM.16.M88.4 R64, [R221+0x3000] ;  /* 0x00300000dd40783b */ /* 0x000e660000000200 */
[----:B------:R-:W1:Y:S04]  /*3e40*/  MUFU.TANH R162, R25 ;  /* 0x0000001900a27308 */ /* 0x000e680000002400 */
[----:B------:R-:W-:Y:S01]  /*3e50*/  HMMA.16816.F32.BF16 R32, R16, R70, R40 ;  /* 0x000000461020723c */ /* 0x000fe20000041828 */
[----:B------:R-:W1:Y:S01]  /*3e60*/  LDSM.16.M88.4 R68, [R220+0x5800] ;  /* 0x00580000dc44783b */ /* 0x000e620000000200 */
[----:B--2---:R-:W-:-:S04]  /*3e70*/  FMUL.FTZ R2, R26, c[0x0][0x2ec] ;  /* 0x0000bb001a027a20 */ /* 0x004fc80000410000 */
[----:B------:R2:W1:Y:S02]  /*3e80*/  MUFU.TANH R159, R2 ;  /* 0x00000002009f7308 */ /* 0x0004640000002400 */
[----:B------:R-:W-:Y:S01]  /*3e90*/  HMMA.16816.F32.BF16 R40, R20, R82, RZ ;  /* 0x000000521428723c */ /* 0x000fe200000418ff */
[----:B------:R-:W-:Y:S01]  /*3ea0*/  FMUL.FTZ R54, R54, c[0x0][0x2ec] ;  /* 0x0000bb0036367a20 */ /* 0x000fe20000410000 */
[----:B------:R-:W1:Y:S01]  /*3eb0*/  LDSM.16.M88.4 R80, [R134+0x6000] ;  /* 0x006000008650783b */ /* 0x000e620000000200 */
[----:B------:R-:W-:-:S03]  /*3ec0*/  FMUL.FTZ R55, R55, c[0x0][0x2ec] ;  /* 0x0000bb0037377a20 */ /* 0x000fc60000410000 */
[----:B------:R-:W1:Y:S01]  /*3ed0*/  MUFU.TANH R152, R54 ;  /* 0x0000003600987308 */ /* 0x000e620000002400 */
[----:B--2---:R-:W-:-:S07]  /*3ee0*/  FMUL.FTZ R2, R27, c[0x0][0x2ec] ;  /* 0x0000bb001b027a20 */ /* 0x004fce0000410000 */
[----:B------:R-:W2:Y:S01]  /*3ef0*/  MUFU.TANH R151, R55 ;  /* 0x0000003700977308 */ /* 0x000ea20000002400 */
[----:B------:R-:W-:Y:S07]  /*3f00*/  HMMA.16816.F32.BF16 R24, R8, R84, R28 ;  /* 0x000000540818723c */ /* 0x000fee000004181c */
[----:B------:R2:W1:Y:S01]  /*3f10*/  MUFU.TANH R158, R2 ;  /* 0x00000002009e7308 */ /* 0x0004620000002400 */
[----:B------:R-:W-:Y:S08]  /*3f20*/  HMMA.16816.F32.BF16 R28, R12, R76, R48 ;  /* 0x0000004c0c1c723c */ /* 0x000ff00000041830 */
[----:B---3--:R-:W-:Y:S01]  /*3f30*/  HMMA.16816.F32.BF16 R48, R16, R72, R36 ;  /* 0x000000481030723c */ /* 0x008fe20000041824 */
[----:B--2---:R-:W-:-:S07]  /*3f40*/  FMUL.FTZ R2, R52, c[0x0][0x2ec] ;  /* 0x0000bb0034027a20 */ /* 0x004fce0000410000 */
[----:B------:R-:W-:Y:S01]  /*3f50*/  HMMA.16816.F32.BF16 R36, R20, R60, RZ ;  /* 0x0000003c1424723c */ /* 0x000fe200000418ff */
[----:B------:R-:W-:Y:S01]  /*3f60*/  FMUL.FTZ R24, R24, c[0x0][0x2ec] ;  /* 0x0000bb0018187a20 */ /* 0x000fe20000410000 */
[----:B------:R2:W3:Y:S01]  /*3f70*/  MUFU.TANH R157, R2 ;  /* 0x00000002009d7308 */ /* 0x0004e20000002400 */
[----:B------:R-:W-:Y:S02]  /*3f80*/  FMUL.FTZ R25, R25, c[0x0][0x2ec] ;  /* 0x0000bb0019197a20 */ /* 0x000fe40000410000 */
[----:B------:R-:W-:Y:S02]  /*3f90*/  FMUL.FTZ R26, R26, c[0x0][0x2ec] ;  /* 0x0000bb001a1a7a20 */ /* 0x000fe40000410000 */
[----:B------:R-:W-:-:S03]  /*3fa0*/  FMUL.FTZ R27, R27, c[0x0][0x2ec] ;  /* 0x0000bb001b1b7a20 */ /* 0x000fc60000410000 */
[----:B------:R-:W1:Y:S01]  /*3fb0*/  MUFU.TANH R96, R24 ;  /* 0x0000001800607308 */ /* 0x000e620000002400 */
[----:B--2---:R-:W-:-:S07]  /*3fc0*/  FMUL.FTZ R2, R53, c[0x0][0x2ec] ;  /* 0x0000bb0035027a20 */ /* 0x004fce0000410000 */
[----:B------:R-:W2:Y:S01]  /*3fd0*/  MUFU.TANH R150, R25 ;  /* 0x0000001900967308 */ /* 0x000ea20000002400 */
[----:B------:R-:W-:Y:S01]  /*3fe0*/  HMMA.16816.F32.BF16 R52, R8, R86, R44 ;  /* 0x000000560834723c */ /* 0x000fe2000004182c */
[----:B------:R-:W2:Y:S06]  /*3ff0*/  LDSM.16.M88.4 R84, [R219+0x3000] ;  /* 0x00300000db54783b */ /* 0x000eac0000000200 */
[----:B------:R1:W1:Y:S01]  /*4000*/  MUFU.TANH R156, R2 ;  /* 0x00000002009c7308 */ /* 0x0002620000002400 */
[----:B------:R-:W-:Y:S01]  /*4010*/  HMMA.16816.F32.BF16 R44, R12, R78, R32 ;  /* 0x0000004e0c2c723c */ /* 0x000fe20000041820 */
[----:B------:R-:W2:Y:S06]  /*4020*/  LDSM.16.M88.4 R76, [R221+0x3800] ;  /* 0x00380000dd4c783b */ /* 0x000eac0000000200 */
[----:B------:R-:W2:Y:S01]  /*4030*/  MUFU.TANH R98, R26 ;  /* 0x0000001a00627308 */ /* 0x000ea20000002400 */
[----:B------:R-:W-:Y:S01]  /*4040*/  HMMA.16816.F32.BF16 R32, R16, R74, R40 ;  /* 0x0000004a1020723c */ /* 0x000fe20000041828 */
[----:B------:R-:W2:Y:S06]  /*4050*/  LDSM.16.M88.4 R72, [R220+0x6000] ;  /* 0x00600000dc48783b */ /* 0x000eac0000000200 */
[----:B------:R3:W2:Y:S01]  /*4060*/  MUFU.TANH R93, R27 ;  /* 0x0000001b005d7308 */ /* 0x0006a20000002400 */
[----:B-1----:R-:W-:Y:S01]  /*4070*/  FMUL.FTZ R2, R53, c[0x0][0x2ec] ;  /* 0x0000bb0035027a20 */ /* 0x002fe20000410000 */
[----:B------:R-:W-:Y:S01]  /*4080*/  HMMA.16816.F32.BF16 R40, R20, R62, RZ ;  /* 0x0000003e1428723c */ /* 0x000fe200000418ff */
[----:B------:R-:W-:Y:S01]  /*4090*/  FMUL.FTZ R52, R52, c[0x0][0x2ec] ;  /* 0x0000bb0034347a20 */ /* 0x000fe20000410000 */
[----:B------:R-:W1:Y:S04]  /*40a0*/  LDSM.16.M88.4 R60, [R134+0x6800] ;  /* 0x00680000863c783b */ /* 0x000e680000000200 */
[----:B------:R4:W1:Y:S02]  /*40b0*/  MUFU.TANH R99, R2 ;  /* 0x0000000200637308 */ /* 0x0008640000002400 */
[----:B---3--:R-:W-:Y:S06]  /*40c0*/  HMMA.16816.F32.BF16 R24, R8, R56, R28 ;  /* 0x000000380818723c */ /* 0x008fec000004181c */
[----:B------:R-:W3:Y:S01]  /*40d0*/  MUFU.TANH R97, R52 ;  /* 0x0000003400617308 */ /* 0x000ee20000002400 */
[----:B----4-:R-:W-:Y:S01]  /*40e0*/  FMUL.FTZ R2, R54, c[0x0][0x2ec] ;  /* 0x0000bb0036027a20 */ /* 0x010fe20000410000 */
[----:B------:R-:W-:Y:S06]  /*40f0*/  HMMA.16816.F32.BF16 R28, R12, R64, R48 ;  /* 0x000000400c1c723c */ /* 0x000fec0000041830 */
[----:B------:R4:W1:Y:S02]  /*4100*/  MUFU.TANH R94, R2 ;  /* 0x00000002005e7308 */ /* 0x0008640000002400 */
[----:B------:R-:W-:Y:S08]  /*4110*/  HMMA.16816.F32.BF16 R48, R16, R68, R36 ;  /* 0x000000441030723c */ /* 0x000ff00000041824 */
[----:B------:R-:W-:Y:S01]  /*4120*/  FMUL.FTZ R24, R24, c[0x0][0x2ec] ;  /* 0x0000bb0018187a20 */ /* 0x000fe20000410000 */
[----:B------:R-:W-:Y:S01]  /*4130*/  HMMA.16816.F32.BF16 R36, R20, R80, RZ ;  /* 0x000000501424723c */ /* 0x000fe200000418ff */
[----:B------:R-:W-:-:S02]  /*4140*/  FMUL.FTZ R25, R25, c[0x0][0x2ec] ;  /* 0x0000bb0019197a20 */ /* 0x000fc40000410000 */
[----:B----4-:R-:W-:Y:S01]  /*4150*/  FMUL.FTZ R2, R55, c[0x0][0x2ec] ;  /* 0x0000bb0037027a20 */ /* 0x010fe20000410000 */
[----:B------:R-:W4:Y:S04]  /*4160*/  MUFU.TANH R104, R24 ;  /* 0x0000001800687308 */ /* 0x000f280000002400 */
        /* <DEDUP_REMOVED lines=12> */
[----:B------:R-:W3:Y:S01]  /*4230*/  LDSM.16.M88.4 R80, [R134+0x7000] ;  /* 0x007000008650783b */ /* 0x000ee20000000200 */
[----:B------:R-:W-:-:S03]  /*4240*/  FMUL.FTZ R55, R55, c[0x0][0x2ec] ;  /* 0x0000bb0037377a20 */ /* 0x000fc60000410000 */
[----:B------:R-:W1:Y:S01]  /*4250*/  MUFU.TANH R102, R54 ;  /* 0x0000003600667308 */ /* 0x000e620000002400 */
[----:B--2---:R-:W-:-:S07]  /*4260*/  FMUL.FTZ R2, R27, c[0x0][0x2ec] ;  /* 0x0000bb001b027a20 */ /* 0x004fce0000410000 */
[----:B------:R-:W2:Y:S01]  /*4270*/  MUFU.TANH R103, R55 ;  /* 0x0000003700677308 */ /* 0x000ea20000002400 */
[----:B------:R-:W-:Y:S07]  /*4280*/  HMMA.16816.F32.BF16 R24, R8, R84, R28 ;  /* 0x000000540818723c */ /* 0x000fee000004181c */
[----:B------:R1:W1:Y:S01]  /*4290*/  MUFU.TANH R101, R2 ;  /* 0x0000000200657308 */ /* 0x0002620000002400 */
[----:B------:R-:W-:Y:S08]  /*42a0*/  HMMA.16816.F32.BF16 R28, R12, R76, R48 ;  /* 0x0000004c0c1c723c */ /* 0x000ff00000041830 */
[----:B------:R-:W-:Y:S01]  /*42b0*/  HMMA.16816.F32.BF16 R48, R16, R72, R36 ;  /* 0x000000481030723c */ /* 0x000fe20000041824 */
[----:B-1----:R-:W-:-:S07]  /*42c0*/  FMUL.FTZ R2, R52, c[0x0][0x2ec] ;  /* 0x0000bb0034027a20 */ /* 0x002fce0000410000 */
[----:B------:R-:W-:Y:S01]  /*42d0*/  HMMA.16816.F32.BF16 R36, R20, R60, RZ ;  /* 0x0000003c1424723c */ /* 0x000fe200000418ff */
[----:B------:R-:W-:Y:S01]  /*42e0*/  FMUL.FTZ R24, R24, c[0x0][0x2ec] ;  /* 0x0000bb0018187a20 */ /* 0x000fe20000410000 */
[----:B------:R1:W1:Y:S01]  /*42f0*/  MUFU.TANH R105, R2 ;  /* 0x0000000200697308 */ /* 0x0002620000002400 */
[----:B------:R-:W-:Y:S02]  /*4300*/  FMUL.FTZ R25, R25, c[0x0][0x2ec] ;  /* 0x0000bb0019197a20 */ /* 0x000fe40000410000 */
[----:B------:R-:W-:Y:S02]  /*4310*/  FMUL.FTZ R26, R26, c[0x0][0x2ec] ;  /* 0x0000bb001a1a7a20 */ /* 0x000fe40000410000 */
[----:B------:R-:W-:-:S03]  /*4320*/  FMUL.FTZ R27, R27, c[0x0][0x2ec] ;  /* 0x0000bb001b1b7a20 */ /* 0x000fc60000410000 */
[----:B------:R-:W2:Y:S01]  /*4330*/  MUFU.TANH R112, R24 ;  /* 0x0000001800707308 */ /* 0x000ea20000002400 */
[----:B-1----:R-:W-:-:S07]  /*4340*/  FMUL.FTZ R2, R53, c[0x0][0x2ec] ;  /* 0x0000bb0035027a20 */ /* 0x002fce0000410000 */
[----:B------:R-:W1:Y:S01]  /*4350*/  MUFU.TANH R114, R25 ;  /* 0x0000001900727308 */ /* 0x000e620000002400 */
[----:B------:R-:W-:Y:S01]  /*4360*/  HMMA.16816.F32.BF16 R52, R8, R86, R44 ;  /* 0x000000560834723c */ /* 0x000fe2000004182c */
[----:B------:R-:W1:Y:S06]  /*4370*/  LDSM.16.M88.4 R84, [R219+0x4000] ;  /* 0x00400000db54783b */ /* 0x000e6c0000000200 */
[----:B------:R2:W1:Y:S01]  /*4380*/  MUFU.TANH R107, R2 ;  /* 0x00000002006b7308 */ /* 0x0004620000002400 */
[----:B------:R-:W-:Y:S01]  /*4390*/  HMMA.16816.F32.BF16 R44, R12, R78, R32 ;  /* 0x0000004e0c2c723c */ /* 0x000fe20000041820 */
[----:B------:R-:W1:Y:S06]  /*43a0*/  LDSM.16.M88.4 R76, [R221+0x4800] ;  /* 0x00480000dd4c783b */ /* 0x000e6c0000000200 */
[----:B------:R-:W1:Y:S01]  /*43b0*/  MUFU.TANH R108, R26 ;  /* 0x0000001a006c7308 */ /* 0x000e620000002400 */
[----:B------:R-:W-:Y:S01]  /*43c0*/  HMMA.16816.F32.BF16 R32, R16, R74, R40 ;  /* 0x0000004a1020723c */ /* 0x000fe20000041828 */
[----:B------:R-:W1:Y:S06]  /*43d0*/  LDSM.16.M88.4 R72, [R220+0x7000] ;  /* 0x00700000dc48783b */ /* 0x000e6c0000000200 */
[----:B------:R3:W1:Y:S01]  /*43e0*/  MUFU.TANH R109, R27 ;  /* 0x0000001b006d7308 */ /* 0x0006620000002400 */
[----:B--2---:R-:W-:Y:S01]  /*43f0*/  FMUL.FTZ R2, R53, c[0x0][0x2ec] ;  /* 0x0000bb0035027a20 */ /* 0x004fe20000410000 */
[----:B------:R-:W-:Y:S01]  /*4400*/  HMMA.16816.F32.BF16 R40, R20, R62, RZ ;  /* 0x0000003e1428723c */ /* 0x000fe200000418ff */
[----:B------:R-:W-:Y:S01]  /*4410*/  FMUL.FTZ R52, R52, c[0x0][0x2ec] ;  /* 0x0000bb0034347a20 */ /* 0x000fe20000410000 */
[----:B------:R-:W2:Y:S04]  /*4420*/  LDSM.16.M88.4 R60, [R134+0x7800] ;  /* 0x00780000863c783b */ /* 0x000ea80000000200 */
        /* <DEDUP_REMOVED lines=16> */
[----:B------:R-:W3:Y:S03]  /*4530*/  LDSM.16.M88.4 R64, [R221+0x5000] ;  /* 0x00500000dd40783b */ /* 0x000ee60000000200 */
[----:B------:R-:W1:Y:S04]  /*4540*/  MUFU.TANH R121, R25 ;  /* 0x0000001900797308 */ /* 0x000e680000002400 */
[----:B------:R-:W-:Y:S01]  /*4550*/  HMMA.16816.F32.BF16 R32, R16, R70, R40 ;  /* 0x000000461020723c */ /* 0x000fe20000041828 */
[----:B------:R-:W3:Y:S01]  /*4560*/  LDSM.16.M88.4 R68, [R220+0x7800] ;  /* 0x00780000dc44783b */ /* 0x000ee20000000200 */
[----:B--2---:R-:W-:-:S04]  /*4570*/  FMUL.FTZ R2, R26, c[0x0][0x2ec] ;  /* 0x0000bb001a027a20 */ /* 0x004fc80000410000 */
[----:B------:R2:W1:Y:S02]  /*4580*/  MUFU.TANH R116, R2 ;  /* 0x0000000200747308 */ /* 0x0004640000002400 */
[----:B------:R-:W-:Y:S01]  /*4590*/  HMMA.16816.F32.BF16 R40, R20, R82, RZ ;  /* 0x000000521428723c */ /* 0x000fe200000418ff */
[----:B------:R-:W-:Y:S01]  /*45a0*/  FMUL.FTZ R54, R54, c[0x0][0x2ec] ;  /* 0x0000bb0036367a20 */ /* 0x000fe20000410000 */
[----:B------:R-:W3:Y:S01]  /*45b0*/  LDSM.16.M88.4 R80, [R134+0x8000] ;  /* 0x008000008650783b */ /* 0x000ee20000000200 */
[----:B------:R-:W-:-:S03]  /*45c0*/  FMUL.FTZ R55, R55, c[0x0][0x2ec] ;  /* 0x0000bb0037377a20 */ /* 0x000fc60000410000 */
[----:B------:R-:W3:Y:S01]  /*45d0*/  MUFU.TANH R118, R54 ;  /* 0x0000003600767308 */ /* 0x000ee20000002400 */
[----:B--2---:R-:W-:-:S07]  /*45e0*/  FMUL.FTZ R2, R27, c[0x0][0x2ec] ;  /* 0x0000bb001b027a20 */ /* 0x004fce0000410000 */
[----:B------:R-:W2:Y:S01]  /*45f0*/  MUFU.TANH R119, R55 ;  /* 0x0000003700777308 */ /* 0x000ea20000002400 */
[----:B-1----:R-:W-:Y:S07]  /*4600*/  HMMA.16816.F32.BF16 R24, R8, R84, R28 ;  /* 0x000000540818723c */ /* 0x002fee000004181c */
        /* <DEDUP_REMOVED lines=22> */
[----:B------:R-:W-:Y:S01]  /*4770*/  HMMA.16816.F32.BF16 R40, R20, R62, RZ ;  /* 0x0000003e1428723c */ /* 0x000fe200000418ff */
[----:B--2---:R-:W-:Y:S01]  /*4780*/  FMUL.FTZ R2, R53, c[0x0][0x2ec] ;  /* 0x0000bb0035027a20 */ /* 0x004fe20000410000 */
[----:B------:R-:W2:Y:S01]  /*4790*/  LDSM.16.M88.4 R60, [R134+0x8800] ;  /* 0x00880000863c783b */ /* 0x000ea20000000200 */
[----:B------:R-:W-:-:S04]  /*47a0*/  FMUL.FTZ R52, R52, c[0x0][0x2ec] ;  /* 0x0000bb0034347a20 */ /* 0x000fc80000410000 */
[----:B------:R4:W1:Y:S01]  /*47b0*/  MUFU.TANH R165, R2 ;  /* 0x0000000200a57308 */ /* 0x0008620000002400 */
[----:B---3--:R-:W-:Y:S07]  /*47c0*/  HMMA.16816.F32.BF16 R24, R8, R56, R28 ;  /* 0x000000380818723c */ /* 0x008fee000004181c */
[----:B------:R-:W3:Y:S01]  /*47d0*/  MUFU.TANH R161, R52 ;  /* 0x0000003400a17308 */ /* 0x000ee20000002400 */
[----:B----4-:R-:W-:Y:S01]  /*47e0*/  FMUL.FTZ R2, R54, c[0x0][0x2ec] ;  /* 0x0000bb0036027a20 */ /* 0x010fe20000410000 */
[----:B------:R-:W-:Y:S06]  /*47f0*/  HMMA.16816.F32.BF16 R28, R12, R64, R48 ;  /* 0x000000400c1c723c */ /* 0x000fec0000041830 */
[----:B------:R4:W1:Y:S02]  /*4800*/  MUFU.TANH R153, R2 ;  /* 0x0000000200997308 */ /* 0x0008640000002400 */
[----:B------:R-:W-:Y:S07]  /*4810*/  HMMA.16816.F32.BF16 R48, R16, R68, R36 ;  /* 0x000000441030723c */ /* 0x000fee0000041824 */
        /* <DEDUP_REMOVED lines=12> */
[----:B------:R-:W-:Y:S01]  /*48e0*/  LDSM.16.M88.4 R68, [R221+0x6800] ;  /* 0x00680000dd44783b */ /* 0x000fe20000000200 */
[----:B--2---:R-:W-:-:S06]  /*48f0*/  FMUL.FTZ R2, R26, c[0x0][0x2ec] ;  /* 0x0000bb001a027a20 */ /* 0x004fcc0000410000 */
[----:B------:R-:W-:Y:S01]  /*4900*/  HMMA.16816.F32.BF16 R40, R20, R82, RZ ;  /* 0x000000521428723c */ /* 0x000fe200000418ff */
[----:B------:R2:W1:Y:S01]  /*4910*/  MUFU.TANH R166, R2 ;  /* 0x0000000200a67308 */ /* 0x0004620000002400 */
[----:B------:R-:W-:Y:S01]  /*4920*/  FMUL.FTZ R54, R54, c[0x0][0x2ec] ;  /* 0x0000bb0036367a20 */ /* 0x000fe20000410000 */
[----:B------:R-:W-:Y:S01]  /*4930*/  LDSM.16.M88.4 R80, [R134+0x9000] ;  /* 0x009000008650783b */ /* 0x000fe20000000200 */
[----:B------:R-:W-:-:S05]  /*4940*/  FMUL.FTZ R55, R55, c[0x0][0x2ec] ;  /* 0x0000bb0037377a20 */ /* 0x000fca0000410000 */
        /* <DEDUP_REMOVED lines=17> */
[----:B------:R-:W-:Y:S07]  /*4a60*/  HMMA.16816.F32.BF16 R52, R8, R86, R44 ;  /* 0x000000560834723c */ /* 0x000fee000004182c */
[----:B------:R-:W1:Y:S01]  /*4a70*/  MUFU.TANH R147, R26 ;  /* 0x0000001a00937308 */ /* 0x000e620000002400 */
[----:B------:R-:W-:Y:S01]  /*4a80*/  HMMA.16816.F32.BF16 R44, R12, R78, R32 ;  /* 0x0000004e0c2c723c */ /* 0x000fe20000041820 */
[----:B------:R-:W1:Y:S06]  /*4a90*/  LDSM.16.M88.4 R76, [R220+0x8800] ;  /* 0x00880000dc4c783b */ /* 0x000e6c0000000200 */
[----:B------:R2:W1:Y:S01]  /*4aa0*/  MUFU.TANH R146, R27 ;  /* 0x0000001b00927308 */ /* 0x0004620000002400 */
[----:B------:R-:W-:Y:S01]  /*4ab0*/  HMMA.16816.F32.BF16 R32, R16, R74, R40 ;  /* 0x0000004a1020723c */ /* 0x000fe20000041828 */
[----:B------:R-:W4:Y:S06]  /*4ac0*/  LDSM.16.M88.4 R72, [R219+0x6000] ;  /* 0x00600000db48783b */ /* 0x000f2c0000000200 */
[----:B------:R-:W1:Y:S01]  /*4ad0*/  MUFU.TANH R180, R2 ;  /* 0x0000000200b47308 */ /* 0x000e620000002400 */
[----:B------:R-:W-:Y:S01]  /*4ae0*/  HMMA.16816.F32.BF16 R40, R20, R62, RZ ;  /* 0x0000003e1428723c */ /* 0x000fe200000418ff */
[----:B------:R-:W-:Y:S01]  /*4af0*/  FMUL.FTZ R52, R52, c[0x0][0x2ec] ;  /* 0x0000bb0034347a20 */ /* 0x000fe20000410000 */
[----:B------:R-:W-:Y:S01]  /*4b00*/  LDSM.16.M88.4 R60, [R219+0x6800] ;  /* 0x00680000db3c783b */ /* 0x000fe20000000200 */
[----:B------:R-:W-:-:S02]  /*4b10*/  FMUL.FTZ R53, R53, c[0x0][0x2ec] ;  /* 0x0000bb0035357a20 */ /* 0x000fc40000410000 */
[----:B------:R-:W-:Y:S02]  /*4b20*/  FMUL.FTZ R54, R54, c[0x0][0x2ec] ;  /* 0x0000bb0036367a20 */ /* 0x000fe40000410000 */
[----:B------:R-:W-:Y:S01]  /*4b30*/  FMUL.FTZ R55, R55, c[0x0][0x2ec] ;  /* 0x0000bb0037377a20 */ /* 0x000fe20000410000 */
[----:B--2---:R-:W-:Y:S01]  /*4b40*/  HMMA.16816.F32.BF16 R24, R8, R56, R28 ;  /* 0x000000380818723c */ /* 0x004fe2000004181c */
[----:B------:R-:W2:Y:S07]  /*4b50*/  MUFU.TANH R145, R52 ;  /* 0x0000003400917308 */ /* 0x000eae0000002400 */
[----:B---3--:R-:W-:Y:S01]  /*4b60*/  HMMA.16816.F32.BF16 R28, R12, R64, R48 ;  /* 0x000000400c1c723c */ /* 0x008fe20000041830 */
[----:B------:R-:W3:Y:S08]  /*4b70*/  MUFU.TANH R144, R53 ;  /* 0x0000003500907308 */ /* 0x000ef00000002400 */
[----:B------:R-:W2:Y:S01]  /*4b80*/  MUFU.TANH R143, R54 ;  /* 0x00000036008f7308 */ /* 0x000ea20000002400 */
[----:B-1----:R-:W-:Y:S06]  /*4b90*/  HMMA.16816.F32.BF16 R48, R16, R76, R36 ;  /* 0x0000004c1030723c */ /* 0x002fec0000041824 */
[----:B------:R-:W-:Y:S01]  /*4ba0*/  FMUL.FTZ R24, R24, c[0x0][0x2ec] ;  /* 0x0000bb0018187a20 */ /* 0x000fe20000410000 */
[----:B------:R1:W1:Y:S01]  /*4bb0*/  MUFU.TANH R142, R55 ;  /* 0x00000037008e7308 */ /* 0x0002620000002400 */
[----:B------:R-:W-:Y:S01]  /*4bc0*/  FMUL.FTZ R25, R25, c[0x0][0x2ec] ;  /* 0x0000bb0019197a20 */ /* 0x000fe20000410000 */
[----:B------:R-:W-:Y:S01]  /*4bd0*/  HMMA.16816.F32.BF16 R36, R20, R80, RZ ;  /* 0x000000501424723c */ /* 0x000fe200000418ff */
[----:B------:R-:W-:-:S02]  /*4be0*/  FMUL.FTZ R26, R26, c[0x0][0x2ec] ;  /* 0x0000bb001a1a7a20 */ /* 0x000fc40000410000 */
[----:B------:R-:W-:-:S03]  /*4bf0*/  FMUL.FTZ R27, R27, c[0x0][0x2ec] ;  /* 0x0000bb001b1b7a20 */ /* 0x000fc60000410000 */
[----:B------:R-:W2:Y:S02]  /*4c00*/  MUFU.TANH R140, R24 ;  /* 0x00000018008c7308 */ /* 0x000ea40000002400 */
[----:B-1----:R-:W-:Y:S01]  /*4c10*/  HMMA.16816.F32.BF16 R52, R8, R58, R44 ;  /* 0x0000003a0834723c */ /* 0x002fe2000004182c */
[----:B------:R-:W1:Y:S05]  /*4c20*/  LDSM.16.M88.4 R56, [R220+0x9000] ;  /* 0x00900000dc38783b */ /* 0x000e6a0000000200 */
[----:B------:R-:W1:Y:S02]  /*4c30*/  MUFU.TANH R141, R25 ;  /* 0x00000019008d7308 */ /* 0x000e640000002400 */
[----:B------:R-:W-:Y:S01]  /*4c40*/  HMMA.16816.F32.BF16 R44, R12, R66, R32 ;  /* 0x000000420c2c723c */ /* 0x000fe20000041820 */
[----:B------:R-:W-:Y:S05]  /*4c50*/  LDSM.16.M88.4 R64, [R221+0x7000] ;  /* 0x00700000dd40783b */ /* 0x000fea0000000200 */
[----:B------:R-:W1:Y:S02]  /*4c60*/  MUFU.TANH R139, R26 ;  /* 0x0000001a008b7308 */ /* 0x000e640000002400 */
[----:B------:R-:W-:Y:S01]  /*4c70*/  HMMA.16816.F32.BF16 R32, R16, R78, R40 ;  /* 0x0000004e1020723c */ /* 0x000fe20000041828 */
[----:B------:R-:W1:Y:S05]  /*4c80*/  LDSM.16.M88.4 R76, [R134+0x9800] ;  /* 0x00980000864c783b */ /* 0x000e6a0000000200 */
[----:B------:R4:W1:Y:S02]  /*4c90*/  MUFU.TANH R138, R27 ;  /* 0x0000001b008a7308 */ /* 0x0008640000002400 */
[----:B------:R-:W-:Y:S01]  /*4ca0*/  FMUL.FTZ R2, R55, c[0x0][0x2ec] ;  /* 0x0000bb0037027a20 */ /* 0x000fe20000410000 */
[----:B------:R-:W-:Y:S01]  /*4cb0*/  HMMA.16816.F32.BF16 R40, R20, R82, RZ ;  /* 0x000000521428723c */ /* 0x000fe200000418ff */
[----:B------:R-:W-:-:S04]  /*4cc0*/  FMUL.FTZ R52, R52, c[0x0][0x2ec] ;  /* 0x0000bb0034347a20 */ /* 0x000fc80000410000 */
[----:B------:R1:W1:Y:S01]  /*4cd0*/  MUFU.TANH R131, R2 ;  /* 0x0000000200837308 */ /* 0x0002620000002400 */
[----:B------:R-:W-:Y:S02]  /*4ce0*/  FMUL.FTZ R53, R53, c[0x0][0x2ec] ;  /* 0x0000bb0035357a20 */ /* 0x000fe40000410000 */
[----:B------:R-:W-:Y:S01]  /*4cf0*/  FMUL.FTZ R54, R54, c[0x0][0x2ec] ;  /* 0x0000bb0036367a20 */ /* 0x000fe20000410000 */
[----:B----4-:R-:W-:Y:S04]  /*4d00*/  HMMA.16816.F32.BF16 R24, R8, R72, R28 ;  /* 0x000000480818723c */ /* 0x010fe8000004181c */
[----:B------:R-:W4:Y:S04]  /*4d10*/  MUFU.TANH R137, R52 ;  /* 0x0000003400897308 */ /* 0x000f280000002400 */
[----:B------:R-:W-:Y:S04]  /*4d20*/  HMMA.16816.F32.BF16 R28, R12, R68, R48 ;  /* 0x000000440c1c723c */ /* 0x000fe80000041830 */
[----:B------:R-:W2:Y:S04]  /*4d30*/  MUFU.TANH R136, R53 ;  /* 0x0000003500887308 */ /* 0x000ea80000002400 */
[----:B------:R-:W-:Y:S04]  /*4d40*/  HMMA.16816.F32.BF16 R48, R8, R74, R44 ;  /* 0x0000004a0830723c */ /* 0x000fe8000004182c */
[----:B------:R2:W2:Y:S04]  /*4d50*/  MUFU.TANH R135, R54 ;  /* 0x0000003600877308 */ /* 0x0004a80000002400 */
[----:B-1----:R-:W-:Y:S01]  /*4d60*/  FMUL.FTZ R2, R24, c[0x0][0x2ec] ;  /* 0x0000bb0018027a20 */ /* 0x002fe20000410000 */
[----:B------:R-:W-:Y:S03]  /*4d70*/  HMMA.16816.F32.BF16 R36, R16, R56, R36 ;  /* 0x000000381024723c */ /* 0x000fe60000041824 */
[----:B------:R1:W1:Y:S05]  /*4d80*/  MUFU.TANH R128, R2 ;  /* 0x0000000200807308 */ /* 0x00026a0000002400 */
[----:B------:R-:W-:Y:S01]  /*4d90*/  HMMA.16816.F32.BF16 R44, R12, R70, R32 ;  /* 0x000000460c2c723c */ /* 0x000fe20000041820 */
[----:B------:R-:W3:Y:S04]  /*4da0*/  LDSM.16.M88.4 R68, [R220+0x9800] ;  /* 0x00980000dc44783b */ /* 0x000ee80000000200 */
[----:B--2---:R-:W2:Y:S03]  /*4db0*/  LDSM.16.M88.4 R52, [R219+0x7000] ;  /* 0x00700000db34783b */ /* 0x004ea60000000200 */
[----:B------:R-:W-:Y:S01]  /*4dc0*/  HMMA.16816.F32.BF16 R32, R20, R76, RZ ;  /* 0x0000004c1420723c */ /* 0x000fe200000418ff */
[----:B-1----:R-:W-:-:S04]  /*4dd0*/  FMUL.FTZ R2, R25, c[0x0][0x2ec] ;  /* 0x0000bb0019027a20 */ /* 0x002fc80000410000 */
[----:B------:R1:W1:Y:S03]  /*4de0*/  MUFU.TANH R130, R2 ;  /* 0x0000000200827308 */ /* 0x0002660000002400 */
[----:B------:R-:W-:Y:S08]  /*4df0*/  HMMA.16816.F32.BF16 R36, R12, R64, R36 ;  /* 0x000000400c24723c */ /* 0x000ff00000041824 */
[----:B------:R-:W-:Y:S01]  /*4e00*/  HMMA.16816.F32.BF16 R20, R20, R78, RZ ;  /* 0x0000004e1414723c */ /* 0x000fe200000418ff */
[----:B-1----:R-:W-:-:S07]  /*4e10*/  FMUL.FTZ R2, R26, c[0x0][0x2ec] ;  /* 0x0000bb001a027a20 */ /* 0x002fce0000410000 */
[----:B------:R-:W-:Y:S01]  /*4e20*/  HMMA.16816.F32.BF16 R44, R8, R62, R44 ;  /* 0x0000003e082c723c */ /* 0x000fe2000004182c */
[----:B------:R1:W1:Y:S07]  /*4e30*/  MUFU.TANH R127, R2 ;  /* 0x00000002007f7308 */ /* 0x00026e0000002400 */
[----:B---3--:R-:W-:Y:S08]  /*4e40*/  HMMA.16816.F32.BF16 R32, R16, R68, R32 ;  /* 0x000000441020723c */ /* 0x008ff00000041820 */
[----:B--2---:R-:W-:Y:S01]  /*4e50*/  HMMA.16816.F32.BF16 R36, R8, R52, R36 ;  /* 0x000000340824723c */ /* 0x004fe20000041824 */
[----:B-1----:R-:W-:-:S04]  /*4e60*/  FMUL.FTZ R2, R27, c[0x0][0x2ec] ;  /* 0x0000bb001b027a20 */ /* 0x002fc80000410000 */
[----:B------:R1:W2:Y:S03]  /*4e70*/  MUFU.TANH R125, R2 ;  /* 0x00000002007d7308 */ /* 0x0002a60000002400 */
[----:B------:R-:W-:Y:S01]  /*4e80*/  FMUL.FTZ R44, R44, c[0x0][0x2ec] ;  /* 0x0000bb002c2c7a20 */ /* 0x000fe20000410000 */
[----:B------:R-:W-:Y:S01]  /*4e90*/  HMMA.16816.F32.BF16 R24, R8, R60, R28 ;  /* 0x0000003c0818723c */ /* 0x000fe2000004181c */
[----:B------:R-:W-:Y:S02]  /*4ea0*/  FMUL.FTZ R45, R45, c[0x0][0x2ec] ;  /* 0x0000bb002d2d7a20 */ /* 0x000fe40000410000 */
[----:B------:R-:W-:Y:S02]  /*4eb0*/  FMUL.FTZ R46, R46, c[0x0][0x2ec] ;  /* 0x0000bb002e2e7a20 */ /* 0x000fe40000410000 */
[----:B------:R-:W-:Y:S01]  /*4ec0*/  FMUL.FTZ R47, R47, c[0x0][0x2ec] ;  /* 0x0000bb002f2f7a20 */ /* 0x000fe20000410000 */
[----:B------:R-:W3:Y:S02]  /*4ed0*/  MUFU.TANH R57, R44 ;  /* 0x0000002c00397308 */ /* 0x000ee40000002400 */
[----:B------:R-:W-:Y:S01]  /*4ee0*/  HMMA.16816.F32.BF16 R28, R16, R58, R40 ;  /* 0x0000003a101c723c */ /* 0x000fe20000041828 */
[----:B------:R-:W-:Y:S01]  /*4ef0*/  LDSM.16.M88.4 R40, [R219+0x7800] ;  /* 0x00780000db28783b */ /* 0x000fe20000000200 */
[----:B-1----:R-:W-:-:S04]  /*4f00*/  FMUL.FTZ R2, R48, c[0x0][0x2ec] ;  /* 0x0000bb0030027a20 */ /* 0x002fc80000410000 */
[----:B------:R-:W1:Y:S02]  /*4f10*/  MUFU.TANH R53, R45 ;  /* 0x0000002d00357308 */ /* 0x000e640000002400 */
[----:B------:R-:W-:Y:S01]  /*4f20*/  HMMA.16816.F32.BF16 R16, R16, R70, R20 ;  /* 0x000000461010723c */ /* 0x000fe20000041814 */
[----:B------:R-:W-:-:S05]  /*4f30*/  FMUL.FTZ R36, R36, c[0x0][0x2ec] ;  /* 0x0000bb0024247a20 */ /* 0x000fca0000410000 */
[----:B------:R1:W1:Y:S02]  /*4f40*/  MUFU.TANH R124, R2 ;  /* 0x00000002007c7308 */ /* 0x0002640000002400 */
[----:B------:R-:W-:Y:S02]  /*4f50*/  FMUL.FTZ R26, R26, c[0x0][0x2ec] ;  /* 0x0000bb001a1a7a20 */ /* 0x000fe40000410000 */
[----:B------:R-:W-:-:S04]  /*4f60*/  FMUL.FTZ R27, R27, c[0x0][0x2ec] ;  /* 0x0000bb001b1b7a20 */ /* 0x000fc80000410000 */
[----:B------:R-:W2:Y:S02]  /*4f70*/  MUFU.TANH R59, R26 ;  /* 0x0000001a003b7308 */ /* 0x000ea40000002400 */
[----:B------:R-:W-:Y:S01]  /*4f80*/  HMMA.16816.F32.BF16 R28, R12, R66, R28 ;  /* 0x000000420c1c723c */ /* 0x000fe2000004181c */
[----:B-1----:R-:W-:-:S05]  /*4f90*/  FMUL.FTZ R2, R49, c[0x0][0x2ec] ;  /* 0x0000bb0031027a20 */ /* 0x002fca0000410000 */
[----:B------:R-:W1:Y:S08]  /*4fa0*/  MUFU.TANH R58, R27 ;  /* 0x0000001b003a7308 */ /* 0x000e700000002400 */
[----:B------:R1:W1:Y:S10]  /*4fb0*/  MUFU.TANH R83, R2 ;  /* 0x0000000200537308 */ /* 0x0002740000002400 */
[----:B------:R-:W-:Y:S01]  /*4fc0*/  HMMA.16816.F32.BF16 R28, R8, R54, R28 ;  /* 0x00000036081c723c */ /* 0x000fe2000004181c */
[----:B------:R-:W2:Y:S01]  /*4fd0*/  MUFU.TANH R52, R46 ;  /* 0x0000002e00347308 */ /* 0x000ea20000002400 */
[----:B-1----:R-:W-:-:S07]  /*4fe0*/  FMUL.FTZ R2, R50, c[0x0][0x2ec] ;  /* 0x0000bb0032027a20 */ /* 0x002fce0000410000 */
[----:B------:R1:W1:Y:S11]  /*4ff0*/  MUFU.TANH R75, R2 ;  /* 0x00000002004b7308 */ /* 0x0002760000002400 */
[----:B------:R-:W-:Y:S04]  /*5000*/  @!UPT UIADD3 URZ, URZ, URZ, URZ ;  /* 0x0000003f3f3ff290 */ /* 0x000fe8000fffe03f */
[----:B------:R-:W-:Y:S02]  /*5010*/  FMUL.FTZ R28, R28, c[0x0][0x2ec] ;  /* 0x0000bb001c1c7a20 */ /* 0x000fe40000410000 */
[----:B-1----:R-:W-:Y:S02]  /*5020*/  FMUL.FTZ R2, R51, c[0x0][0x2ec] ;  /* 0x0000bb0033027a20 */ /* 0x002fe40000410000 */
[----:B------:R-:W1:Y:S01]  /*5030*/  MUFU.TANH R46, R28 ;  /* 0x0000001c002e7308 */ /* 0x000e620000002400 */
[----:B------:R-:W1:Y:S01]  /*5040*/  LDSM.16.M88.4 R48, [R221+0x7800] ;  /* 0x00780000dd30783b */ /* 0x000e620000000200 */
[----:B------:R-:W-:-:S06]  /*5050*/  DEPBAR.LE SB0, 0x0 ;  /* 0x000080000000791a */ /* 0x000fcc0000000000 */
[----:B------:R2:W1:Y:S02]  /*5060*/  MUFU.TANH R64, R2 ;  /* 0x0000000200407308 */ /* 0x0004640000002400 */
[----:B--2---:R-:W-:-:S06]  /*5070*/  FMUL.FTZ R2, R24, c[0x0][0x2ec] ;  /* 0x0000bb0018027a20 */ /* 0x004fcc0000410000 */
[----:B------:R2:W1:Y:S02]  /*5080*/  MUFU.TANH R60, R2 ;  /* 0x00000002003c7308 */ /* 0x0004640000002400 */
[----:B--2---:R-:W-:Y:S02]  /*5090*/  FMUL.FTZ R2, R25, c[0x0][0x2ec] ;  /* 0x0000bb0019027a20 */ /* 0x004fe40000410000 */
[C---:B-1----:R-:W-:Y:S04]  /*50a0*/  HMMA.16816.F32.BF16 R24, R12.reuse, R48, R32 ;  /* 0x000000300c18723c */ /* 0x042fe80000041820 */
[----:B------:R-:W1:Y:S04]  /*50b0*/  MUFU.TANH R48, R47 ;  /* 0x0000002f00307308 */ /* 0x000e680000002400 */
[----:B------:R-:W-:Y:S04]  /*50c0*/  HMMA.16816.F32.BF16 R12, R12, R50, R16 ;  /* 0x000000320c0c723c */ /* 0x000fe80000041810 */
[----:B------:R2:W1:Y:S08]  /*50d0*/  MUFU.TANH R61, R2 ;  /* 0x00000002003d7308 */ /* 0x0004700000002400 */
[----:B------:R-:W1:Y:S04]  /*50e0*/  MUFU.TANH R47, R36 ;  /* 0x00000024002f7308 */ /* 0x000e680000002400 */
[----:B------:R-:W-:Y:S01]  /*50f0*/  HMMA.16816.F32.BF16 R24, R8, R40, R24 ;  /* 0x000000280818723c */ /* 0x000fe20000041818 */
[----:B--2---:R-:W-:-:S04]  /*5100*/  FMUL.FTZ R2, R37, c[0x0][0x2ec] ;  /* 0x0000bb0025027a20 */ /* 0x004fc80000410000 */
[----:B------:R2:W1:Y:S03]  /*5110*/  MUFU.TANH R49, R2 ;  /* 0x0000000200317308 */ /* 0x0004660000002400 */
[----:B------:R-:W-:Y:S01]  /*5120*/  HMMA.16816.F32.BF16 R12, R8, R42, R12 ;  /* 0x0000002a080c723c */ /* 0x000fe2000004180c */
[----:B--2---:R-:W-:Y:S11]  /*5130*/  FMUL.FTZ R2, R38, c[0x0][0x2ec] ;  /* 0x0000bb0026027a20 */ /* 0x004ff60000410000 */
[----:B------:R-:W-:Y:S04]  /*5140*/  @!UPT UIADD3 URZ, URZ, URZ, URZ ;  /* 0x0000003f3f3ff290 */ /* 0x000fe8000fffe03f */
[----:B------:R-:W-:Y:S01]  /*5150*/  FMUL.FTZ R5, R25, c[0x0][0x2ec] ;  /* 0x0000bb0019057a20 */ /* 0x000fe20000410000 */
[----:B------:R2:W1:Y:S01]  /*5160*/  MUFU.TANH R44, R2 ;  /* 0x00000002002c7308 */ /* 0x0004620000002400 */
[----:B------:R-:W-:-:S06]  /*5170*/  FMUL.FTZ R24, R24, c[0x0][0x2ec] ;  /* 0x0000bb0018187a20 */ /* 0x000fcc0000410000 */
[----:B------:R-:W-:Y:S01]  /*5180*/  FMUL.FTZ R12, R12, c[0x0][0x2ec] ;  /* 0x0000bb000c0c7a20 */ /* 0x000fe20000410000 */
[----:B------:R1:W1:Y:S01]  /*5190*/  MUFU.TANH R28, R5 ;  /* 0x00000005001c7308 */ /* 0x0002620000002400 */
[----:B------:R-:W-:Y:S02]  /*51a0*/  FMUL.FTZ R13, R13, c[0x0][0x2ec] ;  /* 0x0000bb000d0d7a20 */ /* 0x000fe40000410000 */
[----:B------:R-:W-:Y:S02]  /*51b0*/  FMUL.FTZ R14, R14, c[0x0][0x2ec] ;  /* 0x0000bb000e0e7a20 */ /* 0x000fe40000410000 */
[----:B------:R-:W-:Y:S02]  /*51c0*/  FMUL.FTZ R15, R15, c[0x0][0x2ec] ;  /* 0x0000bb000f0f7a20 */ /* 0x000fe40000410000 */
[----:B--2---:R-:W-:Y:S01]  /*51d0*/  FMUL.FTZ R2, R39, c[0x0][0x2ec] ;  /* 0x0000bb0027027a20 */ /* 0x004fe20000410000 */
[----:B------:R-:W2:Y:S01]  /*51e0*/  MUFU.TANH R25, R13 ;  /* 0x0000000d00197308 */ /* 0x000ea20000002400 */
[----:B-1----:R-:W-:-:S07]  /*51f0*/  FMUL.FTZ R5, R26, c[0x0][0x2ec] ;  /* 0x0000bb001a057a20 */ /* 0x002fce0000410000 */
[----:B------:R1:W1:Y:S08]  /*5200*/  MUFU.TANH R45, R2 ;  /* 0x00000002002d7308 */ /* 0x0002700000002400 */
[----:B------:R-:W2:Y:S01]  /*5210*/  MUFU.TANH R26, R12 ;  /* 0x0000000c001a7308 */ /* 0x000ea20000002400 */
[----:B-1----:R-:W-:-:S07]  /*5220*/  FMUL.FTZ R2, R29, c[0x0][0x2ec] ;  /* 0x0000bb001d027a20 */ /* 0x002fce0000410000 */
[----:B------:R-:W1:Y:S08]  /*5230*/  MUFU.TANH R21, R14 ;  /* 0x0000000e00157308 */ /* 0x000e700000002400 */
[----:B------:R1:W1:Y:S08]  /*5240*/  MUFU.TANH R41, R2 ;  /* 0x0000000200297308 */ /* 0x0002700000002400 */
[----:B------:R-:W2:Y:S01]  /*5250*/  MUFU.TANH R22, R15 ;  /* 0x0000000f00167308 */ /* 0x000ea20000002400 */
[----:B-1----:R-:W-:-:S07]  /*5260*/  FMUL.FTZ R2, R30, c[0x0][0x2ec] ;  /* 0x0000bb001e027a20 */ /* 0x002fce0000410000 */
[----:B------:R-:W1:Y:S08]  /*5270*/  MUFU.TANH R29, R24 ;  /* 0x00000018001d7308 */ /* 0x000e700000002400 */
[----:B------:R1:W1:Y:S08]  /*5280*/  MUFU.TANH R40, R2 ;  /* 0x0000000200287308 */ /* 0x0002700000002400 */
[----:B------:R-:W2:Y:S01]  /*5290*/  MUFU.TANH R24, R5 ;  /* 0x0000000500187308 */ /* 0x000ea20000002400 */
[----:B-1----:R-:W-:-:S07]  /*52a0*/  FMUL.FTZ R2, R31, c[0x0][0x2ec] ;  /* 0x0000bb001f027a20 */ /* 0x002fce0000410000 */
[----:B------:R1:W1:Y:S02]  /*52b0*/  MUFU.TANH R30, R2 ;  /* 0x00000002001e7308 */ /* 0x0002640000002400 */
[----:B-1----:R-:W-:-:S04]  /*52c0*/  LOP3.LUT R2, R199, 0xffffffe0, RZ, 0xc0, !PT ;  /* 0xffffffe0c7027812 */ /* 0x002fc800078ec0ff */
[----:B------:R-:W-:Y:S02]  /*52d0*/  IADD3 R2, -R2, R200, RZ ;  /* 0x000000c802027210 */ /* 0x000fe40007ffe1ff */
[----:B------:R-:W-:Y:S02]  /*52e0*/  SHF.L.U32 R200, R200, 0x1, RZ ;  /* 0x00000001c8c87819 */ /* 0x000fe400000006ff */
[----:B------:R-:W-:Y:S02]  /*52f0*/  SHF.R.S32.HI R3, RZ, 0x1f, R2 ;  /* 0x0000001fff037819 */ /* 0x000fe40000011402 */
[----:B------:R-:W-:Y:S02]  /*5300*/  LOP3.LUT R203, R200, 0x6, RZ, 0xc0, !PT ;  /* 0x00000006c8cb7812 */ /* 0x000fe400078ec0ff */
[----:B------:R-:W-:Y:S01]  /*5310*/  LEA.HI R2, R3, R2, RZ, 0x2 ;  /* 0x0000000203027211 */ /* 0x000fe200078f10ff */
[----:B------:R-:W-:-:S03]  /*5320*/  IMAD R3, R187, 0x10, R201 ;  /* 0x00000010bb037824 */ /* 0x000fc600078e02c9 */
[----:B------:R-:W-:-:S04]  /*5330*/  SHF.R.S32.HI R2, RZ, 0x2, R2 ;  /* 0x00000002ff027819 */ /* 0x000fc80000011402 */
[----:B------:R-:W-:Y:S01]  /*5340*/  IADD3 R2, R3, 0x1, R2 ;  /* 0x0000000103027810 */ /* 0x000fe20007ffe002 */
[----:B------:R-:W-:-:S03]  /*5350*/  FMUL.FTZ R3, R27, c[0x0][0x2ec] ;  /* 0x0000bb001b037a20 */ /* 0x000fc60000410000 */
[----:B------:R-:W-:Y:S01]  /*5360*/  IADD3 R2, R88, R2, -R90 ;  /* 0x0000000258027210 */ /* 0x000fe20007ffe85a */
[----:B------:R1:W1:Y:S03]  /*5370*/  MUFU.TANH R23, R3 ;  /* 0x0000000300177308 */ /* 0x0002660000002400 */
[----:B------:R-:W-:-:S04]  /*5380*/  IADD3 R2, R2, c[0x0][0x2e8], RZ ;  /* 0x0000ba0002027a10 */ /* 0x000fc80007ffe0ff */
[C---:B------:R-:W-:Y:S02]  /*5390*/  IADD3 R5, R2.reuse, 0x8, RZ ;  /* 0x0000000802057810 */ /* 0x040fe40007ffe0ff */
[-C--:B------:R-:W-:Y:S02]  /*53a0*/  IMNMX R6, R2, R88.reuse, PT ;  /* 0x0000005802067217 */ /* 0x080fe40003800200 */
[----:B------:R-:W-:Y:S02]  /*53b0*/  IMNMX R5, R5, R88, PT ;  /* 0x0000005805057217 */ /* 0x000fe40003800200 */
[----:B------:R-:W-:Y:S01]  /*53c0*/  IADD3 R2, R91, R92, RZ ;  /* 0x0000005c5b027210 */ /* 0x000fe20007ffe0ff */
[----:B------:R-:W-:Y:S01]  /*53d0*/  BAR.SYNC.DEFER_BLOCKING 0x0 ;  /* 0x0000000000007b1d */ /* 0x000fe20000010000 */
[----:B-1----:R-:W-:-:S05]  /*53e0*/  @!P2 LEA R3, P1, R132, c[0x0][0x168], 0x1 ;  /* 0x00005a008403aa11 */ /* 0x002fca00078208ff */
[----:B------:R1:W-:Y:S02]  /*53f0*/  @!P2 STL [R1+0x18], R3 ;  /* 0x000018030100a387 */ /* 0x0003e40000100800 */
[----:B-1----:R-:W-:-:S05]  /*5400*/  @!P2 LEA.HI.X R3, R132, c[0x0][0x16c], R133, 0x1, P1 ;  /* 0x00005b008403aa11 */ /* 0x002fca00008f0c85 */
[----:B------:R1:W-:Y:S01]  /*5410*/  @!P2 STL [R1+0x14], R3 ;  /* 0x000014030100a387 */ /* 0x0003e20000100800 */
[----:B------:R-:W-:Y:S05]  /*5420*/  @!P2 BRA `(.L_x_2271) ;  /* 0x000007900000a947 */ /* 0x000fea0003800000 */
[----:B--234-:R-:W-:Y:S05]  /*5430*/  @!P0 BRA `(.L_x_2272) ;  /* 0x000003b000008947 */ /* 0x01cfea0003800000 */
[----:B------:R-:W2:Y:S01]  /*5440*/  I2F.RP R8, R206 ;  /* 0x000000ce00087306 */ /* 0x000ea20000209400 */
[----:B------:R-:W-:Y:S02]  /*5450*/  IADD3 R10, R89, -0x100, RZ ;  /* 0xffffff00590a7810 */ /* 0x000fe40007ffe0ff */
[----:B------:R-:W-:Y:S02]  /*5460*/  IABS R7, R89 ;  /* 0x0000005900077213 */ /* 0x000fe40000000000 */
[----:B------:R-:W-:Y:S02]  /*5470*/  IABS R11, R10 ;  /* 0x0000000a000b7213 */ /* 0x000fe40000000000 */
[----:B------:R-:W-:-:S04]  /*5480*/  LOP3.LUT R10, R10, c[0x0][0x2d0], RZ, 0x3c, !PT ;  /* 0x0000b4000a0a7a12 */ /* 0x000fc800078e3cff */
[----:B------:R-:W-:Y:S01]  /*5490*/  ISETP.GE.AND P1, PT, R10, RZ, PT ;  /* 0x000000ff0a00720c */ /* 0x000fe20003f26270 */
[----:B--2---:R-:W2:Y:S02]  /*54a0*/  MUFU.RCP R8, R8 ;  /* 0x0000000800087308 */ /* 0x004ea40000001000 */
[----:B--2---:R-:W-:-:S06]  /*54b0*/  IADD3 R8, R8, 0xffffffe, RZ ;  /* 0x0ffffffe08087810 */ /* 0x004fcc0007ffe0ff */
[----:B------:R-:W2:Y:S02]  /*54c0*/  F2I.FTZ.U32.TRUNC.NTZ R9, R8 ;  /* 0x0000000800097305 */ /* 0x000ea4000021f000 */
[----:B-12---:R-:W-:Y:S02]  /*54d0*/  IMAD.MOV R3, RZ, RZ, -R9 ;  /* 0x000000ffff037224 */ /* 0x006fe400078e0a09 */
        /* <DEDUP_REMOVED lines=21> */
[----:B------:R-:W-:Y:S02]  /*5630*/  ISETP.GE.AND P3, PT, R8, RZ, PT ;  /* 0x000000ff0800720c */ /* 0x000fe40003f66270 */
[----:B------:R-:W-:-:S03]  /*5640*/  LOP3.LUT R8, RZ, c[0x0][0x2d0], RZ, 0x33, !PT ;  /* 0x0000b400ff087a12 */ /* 0x000fc600078e33ff */
[----:B------:R-:W-:Y:S02]  /*5650*/  @P6 IADD3 R7, R7, 0x1, RZ ;  /* 0x0000000107076810 */ /* 0x000fe40007ffe0ff */
[----:B------:R-:W-:-:S05]  /*5660*/  @P5 IADD3 R3, R3, 0x1, RZ ;  /* 0x0000000103035810 */ /* 0x000fca0007ffe0ff */
[----:B------:R-:W-:Y:S01]  /*5670*/  @!P1 IMAD.MOV R3, RZ, RZ, -R3 ;  /* 0x000000ffff039224 */ /* 0x000fe200078e0a03 */
[----:B------:R-:W-:-:S04]  /*5680*/  @!P3 IADD3 R7, -R7, RZ, RZ ;  /* 0x000000ff0707b210 */ /* 0x000fc80007ffe1ff */
[C---:B------:R-:W-:Y:S02]  /*5690*/  SEL R7, R8.reuse, R7, !P2 ;  /* 0x0000000708077207 */ /* 0x040fe40005000000 */
[----:B------:R-:W-:-:S03]  /*56a0*/  SEL R3, R8, R3, !P2 ;  /* 0x0000000308037207 */ /* 0x000fc60005000000 */
[----:B------:R-:W-:-:S04]  /*56b0*/  IMAD.WIDE R8, R7, 0x4, R204 ;  /* 0x0000000407087825 */ /* 0x000fc800078e02cc */
[----:B------:R-:W-:Y:S02]  /*56c0*/  IMAD.WIDE R10, R3, 0x4, R204 ;  /* 0x00000004030a7825 */ /* 0x000fe400078e02cc */
[----:B------:R-:W2:Y:S04]  /*56d0*/  LDG.E R8, [R8.64] ;  /* 0x0000000c08087981 */ /* 0x000ea8000c1e1900 */
[----:B------:R-:W2:Y:S01]  /*56e0*/  LDG.E R10, [R10.64] ;  /* 0x0000000c0a0a7981 */ /* 0x000ea2000c1e1900 */
[----:B------:R-:W-:Y:S01]  /*56f0*/  IMAD.IADD R3, R7, 0x1, -R3 ;  /* 0x0000000107037824 */ /* 0x000fe200078e0a03 */
[----:B------:R-:W-:-:S05]  /*5700*/  MOV R7, c[0x0][0x2d0] ;  /* 0x0000b40000077a02 */ /* 0x000fca0000000f00 */
        /* <DEDUP_REMOVED lines=14> */
.L_x_2272:
[----:B-1----:R-:W-:-:S04]  /*57f0*/  LEA R3, -R198, RZ, 0x8 ;  /* 0x000000ffc6037211 */ /* 0x002fc800078e41ff */
[----:B------:R-:W-:Y:S02]  /*5800*/  SHF.R.S32.HI R7, RZ, 0x1f, R3 ;  /* 0x0000001fff077819 */ /* 0x000fe40000011403 */
.L_x_2273:
[----:B------:R-:W-:Y:S01]  /*5810*/  IADD3 R132, P1, R3, R132, RZ ;  /* 0x0000008403847210 */ /* 0x000fe20007f3e0ff */
[----:B------:R-:W-:Y:S02]  /*5820*/  IMAD.MOV.U32 R3, RZ, RZ, 0x5 ;  /* 0x00000005ff037424 */ /* 0x000fe400078e00ff */
[----:B------:R-:W-:Y:S01]  /*5830*/  IMAD.SHL.U32 R20, R198, 0x20, RZ ;  /* 0x00000020c6147824 */ /* 0x000fe200078e00ff */
[----:B------:R-:W-:Y:S01]  /*5840*/  LEA R12, P2, R132, c[0x0][0x168], 0x1 ;  /* 0x00005a00840c7a11 */ /* 0x000fe200078408ff */
[----:B------:R-:W-:Y:S01]  /*5850*/  IMAD.X R133, R7, 0x1, R133, P1 ;  /* 0x0000000107857824 */ /* 0x000fe200008e0685 */
[----:B------:R-:W-:Y:S02]  /*5860*/  SHF.L.U64.HI R3, R198, R3, c[0x0][0x19c] ;  /* 0x00006700c6037619 */ /* 0x000fe40000010203 */
[----:B------:R-:W-:Y:S01]  /*5870*/  IADD3 R10, P1, R20, R12, RZ ;  /* 0x0000000c140a7210 */ /* 0x000fe20007f3e0ff */
[----:B------:R1:W-:Y:S01]  /*5880*/  STL [R1+0x18], R12 ;  /* 0x0000180c01007387 */ /* 0x0003e20000100800 */
[----:B------:R-:W-:-:S02]  /*5890*/  LEA.HI.X R13, R132, c[0x0][0x16c], R133, 0x1, P2 ;  /* 0x00005b00840d7a11 */ /* 0x000fc400010f0c85 */
[----:B------:R-:W-:-:S03]  /*58a0*/  IADD3 R8, P2, R10, R20, RZ ;  /* 0x000000140a087210 */ /* 0x000fc60007f5e0ff */
[----:B------:R-:W-:Y:S01]  /*58b0*/  IMAD.X R11, R3, 0x1, R13, P1 ;  /* 0x00000001030b7824 */ /* 0x000fe200008e060d */
[-C--:B------:R-:W-:Y:S01]  /*58c0*/  IADD3 R14, P1, R8, R20.reuse, RZ ;  /* 0x00000014080e7210 */ /* 0x080fe20007f3e0ff */
[----:B------:R-:W-:Y:S01]  /*58d0*/  @!PT LDS RZ, [RZ] ;  /* 0x00000000fffff984 */ /* 0x000fe20000000800 */
[----:B------:R-:W-:Y:S01]  /*58e0*/  @!PT LDS RZ, [RZ] ;  /* 0x00000000fffff984 */ /* 0x000fe20000000800 */
[----:B------:R-:W-:Y:S01]  /*58f0*/  @!PT LDS RZ, [RZ] ;  /* 0x00000000fffff984 */ /* 0x000fe20000000800 */
[----:B------:R1:W-:Y:S02]  /*5900*/  LDGSTS.E.BYPASS.LTC128B.128 [R241+0x2000], [R12.64] ;  /* 0x020000000cf17fae */ /* 0x0003e4000b901d4c */
[--C-:B------:R-:W-:Y:S01]  /*5910*/  IMAD.X R9, R11, 0x1, R3.reuse, P2 ;  /* 0x000000010b097824 */ /* 0x100fe200010e0603 */
[-C--:B------:R-:W-:Y:S01]  /*5920*/  IADD3 R16, P2, R14, R20.reuse, RZ ;  /* 0x000000140e107210 */ /* 0x080fe20007f5e0ff */
[----:B------:R2:W-:Y:S02]  /*5930*/  LDGSTS.E.BYPASS.LTC128B.128 [R241+0x2800], [R10.64] ;  /* 0x028000000af17fae */ /* 0x0005e4000b901d4c */
[--C-:B------:R-:W-:Y:S01]  /*5940*/  IMAD.X R15, R9, 0x1, R3.reuse, P1 ;  /* 0x00000001090f7824 */ /* 0x100fe200008e0603 */
[----:B------:R-:W-:Y:S01]  /*5950*/  IADD3 R18, P1, R16, R20, RZ ;  /* 0x0000001410127210 */ /* 0x000fe20007f3e0ff */
[----:B------:R3:W-:Y:S02]  /*5960*/  STL [R1+0x14], R13 ;  /* 0x0000140d01007387 */ /* 0x0007e40000100800 */
[----:B------:R-:W-:-:S02]  /*5970*/  IMAD.X R17, R15, 0x1, R3, P2 ;  /* 0x000000010f117824 */ /* 0x000fc400010e0603 */
[----:B------:R4:W-:Y:S02]  /*5980*/  LDGSTS.E.BYPASS.LTC128B.128 [R241+0x3000], [R8.64] ;  /* 0x0300000008f17fae */ /* 0x0009e4000b901d4c */
[----:B------:R-:W-:Y:S02]  /*5990*/  IMAD.X R19, R17, 0x1, R3, P1 ;  /* 0x0000000111137824 */ /* 0x000fe400008e0603 */
[----:B------:R5:W-:Y:S04]  /*59a0*/  LDGSTS.E.BYPASS.LTC128B.128 [R241+0x3800], [R14.64] ;  /* 0x038000000ef17fae */ /* 0x000be8000b901d4c */
[----:B------:R5:W-:Y:S04]  /*59b0*/  LDGSTS.E.BYPASS.LTC128B.128 [R241+0x4000], [R16.64] ;  /* 0x0400000010f17fae */ /* 0x000be8000b901d4c */
[----:B------:R5:W-:Y:S01]  /*59c0*/  LDGSTS.E.BYPASS.LTC128B.128 [R241+0x4800], [R18.64] ;  /* 0x0480000012f17fae */ /* 0x000be2000b901d4c */
[----:B-1----:R-:W-:-:S04]  /*59d0*/  IADD3 R12, P2, R18, R20, RZ ;  /* 0x00000014120c7210 */ /* 0x002fc80007f5e0ff */
[----:B--2---:R-:W-:Y:S01]  /*59e0*/  IADD3 R10, P1, R12, R20, RZ ;  /* 0x000000140c0a7210 */ /* 0x004fe20007f3e0ff */
[----:B---3--:R-:W-:-:S04]  /*59f0*/  IMAD.X R13, R19, 0x1, R3, P2 ;  /* 0x00000001130d7824 */ /* 0x008fc800010e0603 */
[----:B------:R-:W-:Y:S01]  /*5a00*/  IMAD.X R11, R13, 0x1, R3, P1 ;  /* 0x000000010d0b7824 */ /* 0x000fe200008e0603 */
[----:B------:R1:W-:Y:S01]  /*5a10*/  LDGSTS.E.BYPASS.LTC128B.128 [R241+0x5000], [R12.64] ;  /* 0x050000000cf17fae */ /* 0x0003e2000b901d4c */
[----:B----4-:R-:W-:-:S03]  /*5a20*/  IADD3 R8, P2, R10, R20, RZ ;  /* 0x000000140a087210 */ /* 0x010fc60007f5e0ff */
[----:B------:R2:W-:Y:S02]  /*5a30*/  LDGSTS.E.BYPASS.LTC128B.128 [R241+0x5800], [R10.64] ;  /* 0x058000000af17fae */ /* 0x0005e4000b901d4c */
[----:B------:R-:W-:Y:S01]  /*5a40*/  IMAD.X R9, R11, 0x1, R3, P2 ;  /* 0x000000010b097824 */ /* 0x000fe200010e0603 */
[----:B-----5:R-:W-:-:S04]  /*5a50*/  IADD3 R16, P1, R8, R20, RZ ;  /* 0x0000001408107210 */ /* 0x020fc80007f3e0ff */
[----:B------:R3:W-:Y:S01]  /*5a60*/  LDGSTS.E.BYPASS.LTC128B.128 [R241+0x6000], [R8.64] ;  /* 0x0600000008f17fae */ /* 0x0007e2000b901d4c */
[----:B------:R-:W-:Y:S01]  /*5a70*/  IADD3 R18, P2, R16, R20, RZ ;  /* 0x0000001410127210 */ /* 0x000fe20007f5e0ff */
[----:B------:R-:W-:-:S03]  /*5a80*/  IMAD.X R17, R9, 0x1, R3, P1 ;  /* 0x0000000109117824 */ /* 0x000fc600008e0603 */
[-C--:B------:R-:W-:Y:S01]  /*5a90*/  IADD3 R14, P1, R18, R20.reuse, RZ ;  /* 0x00000014120e7210 */ /* 0x080fe20007f3e0ff */
[--C-:B------:R-:W-:Y:S01]  /*5aa0*/  IMAD.X R19, R17, 0x1, R3.reuse, P2 ;  /* 0x0000000111137824 */ /* 0x100fe200010e0603 */
[----:B------:R4:W-:Y:S03]  /*5ab0*/  LDGSTS.E.BYPASS.LTC128B.128 [R241+0x6800], [R16.64] ;  /* 0x0680000010f17fae */ /* 0x0009e6000b901d4c */
[----:B------:R-:W-:Y:S01]  /*5ac0*/  IMAD.X R15, R19, 0x1, R3, P1 ;  /* 0x00000001130f7824 */ /* 0x000fe200008e0603 */
[----:B------:R4:W-:Y:S01]  /*5ad0*/  LDGSTS.E.BYPASS.LTC128B.128 [R241+0x7000], [R18.64] ;  /* 0x0700000012f17fae */ /* 0x0009e2000b901d4c */
[----:B-1----:R-:W-:-:S03]  /*5ae0*/  IADD3 R12, P2, R14, R20, RZ ;  /* 0x000000140e0c7210 */ /* 0x002fc60007f5e0ff */
[----:B------:R1:W-:Y:S01]  /*5af0*/  LDGSTS.E.BYPASS.LTC128B.128 [R241+0x7800], [R14.64] ;  /* 0x078000000ef17fae */ /* 0x0003e2000b901d4c */
[----:B--2---:R-:W-:Y:S01]  /*5b00*/  IADD3 R10, P1, R12, R20, RZ ;  /* 0x000000140c0a7210 */ /* 0x004fe20007f3e0ff */
[----:B------:R-:W-:-:S04]  /*5b10*/  IMAD.X R13, R15, 0x1, R3, P2 ;  /* 0x000000010f0d7824 */ /* 0x000fc800010e0603 */
[----:B------:R-:W-:Y:S01]  /*5b20*/  IMAD.X R11, R13, 0x1, R3, P1 ;  /* 0x000000010d0b7824 */ /* 0x000fe200008e0603 */
[----:B------:R1:W-:Y:S01]  /*5b30*/  LDGSTS.E.BYPASS.LTC128B.128 [R241+0x8000], [R12.64] ;  /* 0x080000000cf17fae */ /* 0x0003e2000b901d4c */
[----:B---3--:R-:W-:-:S03]  /*5b40*/  IADD3 R8, P2, R10, R20, RZ ;  /* 0x000000140a087210 */ /* 0x008fc60007f5e0ff */
[----:B------:R1:W-:Y:S02]  /*5b50*/  LDGSTS.E.BYPASS.LTC128B.128 [R241+0x8800], [R10.64] ;  /* 0x088000000af17fae */ /* 0x0003e4000b901d4c */
[----:B------:R-:W-:Y:S01]  /*5b60*/  IMAD.X R9, R11, 0x1, R3, P2 ;  /* 0x000000010b097824 */ /* 0x000fe200010e0603 */
[----:B----4-:R-:W-:-:S04]  /*5b70*/  IADD3 R16, P1, R8, R20, RZ ;  /* 0x0000001408107210 */ /* 0x010fc80007f3e0ff */
[----:B------:R1:W-:Y:S01]  /*5b80*/  LDGSTS.E.BYPASS.LTC128B.128 [R241+0x9000], [R8.64] ;  /* 0x0900000008f17fae */ /* 0x0003e2000b901d4c */
[----:B------:R-:W-:-:S05]  /*5b90*/  IMAD.X R17, R9, 0x1, R3, P1 ;  /* 0x0000000109117824 */ /* 0x000fca00008e0603 */
[----:B------:R1:W-:Y:S04]  /*5ba0*/  LDGSTS.E.BYPASS.LTC128B.128 [R241+0x9800], [R16.64] ;  /* 0x0980000010f17fae */ /* 0x0003e8000b901d4c */
[----:B------:R-:W0:Y:S02]  /*5bb0*/  LDGDEPBAR ;  /* 0x00000000000079af */ /* 0x000e240000000000 */
.L_x_2271:
[----:B-1234-:R-:W-:-:S05]  /*5bc0*/  IMAD.IADD R3, R89, 0x1, R203 ;  /* 0x0000000159037824 */ /* 0x01efca00078e02cb */
[C---:B------:R-:W-:Y:S02]  /*5bd0*/  IADD3 R7, R3.reuse, 0x1, RZ ;  /* 0x0000000103077810 */ /* 0x040fe40007ffe0ff */
[-C--:B------:R-:W-:Y:S02]  /*5be0*/  ISETP.GE.AND P5, PT, R3, R5.reuse, PT ;  /* 0x000000050300720c */ /* 0x080fe40003fa6270 */
        /* <DEDUP_REMOVED lines=62> */
[----:B------:R-:W-:Y:S01]  /*5fd0*/  FSEL R73, R164, -INF , !P2 ;  /* 0xff800000a4497808 */ /* 0x000fe20005000000 */
[----:B------:R-:W-:Y:S01]  /*5fe0*/  IMAD.MOV.U32 R164, RZ, RZ, R202 ;  /* 0x000000ffffa47224 */ /* 0x000fe200078e00ca */
        /* <DEDUP_REMOVED lines=254> */
[----:B------:R-:W-:Y:S01]  /*6fd0*/  FSEL R197, R135, -INF , !P3 ;  /* 0xff80000087c57808 */ /* 0x000fe20005800000 */
[----:B------:R-:W-:Y:S01]  /*6fe0*/  IMAD.SHL.U32 R135, R2, 0x2, RZ ;  /* 0x0000000202877824 */ /* 0x000fe200078e00ff */
[C---:B------:R-:W-:Y:S02]  /*6ff0*/  ISETP.GE.AND P5, PT, R8.reuse, R6, PT ;  /* 0x000000060800720c */ /* 0x040fe40003fa6270 */
[----:B------:R-:W-:Y:S01]  /*7000*/  ISETP.GE.AND P3, PT, R8, R5, PT ;  /* 0x000000050800720c */ /* 0x000fe20003f66270 */
[--C-:B------:R-:W-:Y:S01]  /*7010*/  IMAD R216, R4, 0x2, R135.reuse ;  /* 0x0000000204d87824 */ /* 0x100fe200078e0287 */
[----:B------:R-:W-:Y:S01]  /*7020*/  FMNMX.FTZ R36, R179, R36, !PT ;  /* 0x00000024b3247209 */ /* 0x000fe20007810000 */
[----:B------:R-:W-:Y:S01]  /*7030*/  IMAD R218, R0, 0x2, R135 ;  /* 0x0000000200da7824 */ /* 0x000fe200078e0287 */
[----:B------:R-:W-:Y:S01]  /*7040*/  FMNMX.FTZ R7, R186, R7, !PT ;  /* 0x00000007ba077209 */ /* 0x000fe20007810000 */
[----:B------:R-:W-:Y:S01]  /*7050*/  IMAD R217, R0, 0x2, R216 ;  /* 0x0000000200d97824 */ /* 0x000fe200078e02d8 */
[----:B------:R-:W-:-:S02]  /*7060*/  IADD3 R8, R3, 0xc8, RZ ;  /* 0x000000c803087810 */ /* 0x000fc40007ffe0ff */
[----:B------:R-:W-:Y:S02]  /*7070*/  FSEL R249, R136, -INF , !P4 ;  /* 0xff80000088f97808 */ /* 0x000fe40006000000 */
[----:B------:R-:W-:Y:S02]  /*7080*/  FSEL R199, R131, -INF , !P2 ;  /* 0xff80000083c77808 */ /* 0x000fe40005000000 */
[----:B------:R-:W-:Y:S02]  /*7090*/  FMNMX.FTZ R36, R180, R36, !PT ;  /* 0x00000024b4247209 */ /* 0x000fe40007810000 */
[----:B------:R-:W-:Y:S02]  /*70a0*/  FMNMX.FTZ R7, R194, R7, !PT ;  /* 0x00000007c2077209 */ /* 0x000fe40007810000 */
        /* <DEDUP_REMOVED lines=19> */
[----:B------:R-:W-:Y:S01]  /*71e0*/  FSEL R158, R124, -INF , !P4 ;  /* 0xff8000007c9e7808 */ /* 0x000fe20006000000 */
[----:B------:R-:W-:Y:S01]  /*71f0*/  IMAD.MOV.U32 R124, RZ, RZ, R9 ;  /* 0x000000ffff7c7224 */ /* 0x000fe200078e0009 */
        /* <DEDUP_REMOVED lines=24> */
[C---:B------:R-:W-:Y:S01]  /*7380*/  ISETP.GE.AND P4, PT, R8.reuse, R6, PT ;  /* 0x000000060800720c */ /* 0x040fe20003f86270 */
[----:B------:R-:W-:Y:S01]  /*7390*/  IMAD.MOV.U32 R4, RZ, RZ, R139 ;  /* 0x000000ffff047224 */ /* 0x000fe200078e008b */
        /* <DEDUP_REMOVED lines=10> */
[----:B------:R-:W-:Y:S02]  /*7440*/  IADD3 R8, R3, 0xe8, RZ ;  /* 0x000000e803087810 */ /* 0x000fe40007ffe0ff */
[----:B------:R-:W-:Y:S02]  /*7450*/  FSEL R137, R53, -INF , !P5 ;  /* 0xff80000035897808 */ /* 0x000fe40006800000 */
[----:B------:R-:W-:-:S02]  /*7460*/  FSEL R146, R48, -INF , !P3 ;  /* 0xff80000030927808 */ /* 0x000fc40005800000 */
[----:B------:R-:W-:Y:S02]  /*7470*/  FMNMX.FTZ R36, R159, R36, !PT ;  /* 0x000000249f247209 */ /* 0x000fe40007810000 */
[----:B------:R-:W-:Y:S02]  /*7480*/  FMNMX.FTZ R7, R140, R7, !PT ;  /* 0x000000078c077209 */ /* 0x000fe40007810000 */
[C---:B------:R-:W-:Y:S02]  /*7490*/  ISETP.GE.AND P5, PT, R8.reuse, R6, PT ;  /* 0x000000060800720c */ /* 0x040fe40003fa6270 */
[----:B------:R-:W-:Y:S02]  /*74a0*/  ISETP.GE.AND P3, PT, R8, R5, PT ;  /* 0x000000050800720c */ /* 0x000fe40003f66270 */
[----:B------:R-:W-:Y:S02]  /*74b0*/  IADD3 R8, R3, 0xe9, RZ ;  /* 0x000000e903087810 */ /* 0x000fe40007ffe0ff */
[----:B------:R-:W-:-:S02]  /*74c0*/  FSEL R145, R44, -INF , !P2 ;  /* 0xff8000002c917808 */ /* 0x000fc40005000000 */
[----:B------:R-:W-:Y:S02]  /*74d0*/  FMNMX.FTZ R36, R158, R36, !PT ;  /* 0x000000249e247209 */ /* 0x000fe40007810000 */
[----:B------:R-:W-:Y:S02]  /*74e0*/  FMNMX.FTZ R7, R146, R7, !PT ;  /* 0x0000000792077209 */ /* 0x000fe40007810000 */
[----:B------:R-:W-:Y:S02]  /*74f0*/  FSEL R162, R47, -INF , !P4 ;  /* 0xff8000002fa27808 */ /* 0x000fe40006000000 */
[C---:B------:R-:W-:Y:S02]  /*7500*/  ISETP.GE.AND P4, PT, R8.reuse, R6, PT ;  /* 0x000000060800720c */ /* 0x040fe40003f86270 */
[----:B------:R-:W-:Y:S02]  /*7510*/  ISETP.GE.AND P2, PT, R8, R5, PT ;  /* 0x000000050800720c */ /* 0x000fe40003f46270 */
[----:B------:R-:W-:-:S02]  /*7520*/  IADD3 R10, R3, 0xf0, RZ ;  /* 0x000000f0030a7810 */ /* 0x000fc40007ffe0ff */
[C---:B------:R-:W-:Y:S02]  /*7530*/  IADD3 R9, R3.reuse, 0xf1, RZ ;  /* 0x000000f103097810 */ /* 0x040fe40007ffe0ff */
[C---:B------:R-:W-:Y:S02]  /*7540*/  IADD3 R11, R3.reuse, 0xf8, RZ ;  /* 0x000000f8030b7810 */ /* 0x040fe40007ffe0ff */
[----:B------:R-:W-:Y:S02]  /*7550*/  IADD3 R8, R3, 0xf9, RZ ;  /* 0x000000f903087810 */ /* 0x000fe40007ffe0ff */
[----:B------:R-:W-:Y:S02]  /*7560*/  FSEL R152, R45, -INF , !P1 ;  /* 0xff8000002d987808 */ /* 0x000fe40004800000 */
[----:B------:R-:W-:Y:S02]  /*7570*/  FMNMX.FTZ R36, R136, R36, !PT ;  /* 0x0000002488247209 */ /* 0x000fe40007810000 */
[----:B------:R-:W-:-:S02]  /*7580*/  FMNMX.FTZ R3, R145, R7, !PT ;  /* 0x0000000791037209 */ /* 0x000fc40007810000 */
[----:B------:R-:W-:Y:S02]  /*7590*/  FSEL R163, R40, -INF , !P3 ;  /* 0xff80000028a37808 */ /* 0x000fe40005800000 */
[----:B------:R-:W-:Y:S02]  /*75a0*/  FMNMX.FTZ R36, R125, R36, !PT ;  /* 0x000000247d247209 */ /* 0x000fe40007810000 */
[----:B------:R-:W-:Y:S02]  /*75b0*/  FMNMX.FTZ R3, R152, R3, !PT ;  /* 0x0000000398037209 */ /* 0x000fe40007810000 */
[----:B------:R-:W-:Y:S02]  /*75c0*/  ISETP.GE.AND P1, PT, R10, R5, PT ;  /* 0x000000050a00720c */ /* 0x000fe40003f26270 */
        /* <DEDUP_REMOVED lines=8> */
[----:B------:R-:W-:Y:S02]  /*7650*/  FSEL R150, R23, -INF , !P3 ;  /* 0xff80000017967808 */ /* 0x000fe40005800000 */
[----:B------:R-:W-:Y:S02]  /*7660*/  FMNMX.FTZ R36, R137, R36, !PT ;  /* 0x0000002489247209 */ /* 0x000fe40007810000 */
[----:B------:R-:W-:Y:S02]  /*7670*/  FMNMX.FTZ R3, R147, R3, !PT ;  /* 0x0000000393037209 */ /* 0x000fe40007810000 */
[----:B------:R-:W-:Y:S02]  /*7680*/  ISETP.GE.AND P1, PT, R8, R5, PT ;  /* 0x000000050800720c */ /* 0x000fe40003f26270 */
[----:B------:R-:W-:Y:S02]  /*7690*/  FSEL R141, R49, -INF , !P6 ;  /* 0xff800000318d7808 */ /* 0x000fe40007000000 */
[----:B------:R-:W-:-:S02]  /*76a0*/  FSEL R156, R21, -INF , !P2 ;  /* 0xff800000159c7808 */ /* 0x000fc40005000000 */
[----:B------:R-:W-:Y:S02]  /*76b0*/  FMNMX.FTZ R36, R162, R36, !PT ;  /* 0x00000024a2247209 */ /* 0x000fe40007810000 */
[----:B------:R-:W-:Y:S02]  /*76c0*/  FMNMX.FTZ R3, R150, R3, !PT ;  /* 0x0000000396037209 */ /* 0x000fe40007810000 */
[----:B------:R-:W-:Y:S02]  /*76d0*/  FSEL R142, R46, -INF , !P5 ;  /* 0xff8000002e8e7808 */ /* 0x000fe40006800000 */
        /* <DEDUP_REMOVED lines=8> */
[----:B------:R-:W-:Y:S01]  /*7760*/  FSEL R10, R29, -INF , !P1 ;  /* 0xff8000001d0a7808 */ /* 0x000fe20004800000 */
[----:B------:R-:W1:Y:S01]  /*7770*/  SHFL.BFLY PT, R7, R3, 0x2, 0x1f ;  /* 0x0c401f0003077f89 */ /* 0x000e6200000e0000 */
[----:B------:R-:W-:-:S02]  /*7780*/  FMNMX.FTZ R36, R138, R36, !PT ;  /* 0x000000248a247209 */ /* 0x000fc40007810000 */
[----:B------:R-:W-:Y:S01]  /*7790*/  ISETP.GE.AND P1, PT, R11, R6, PT ;  /* 0x000000060b00720c */ /* 0x000fe20003f26270 */
[----:B------:R-:W-:Y:S01]  /*77a0*/  IMAD.MOV.U32 R11, RZ, RZ, R148 ;  /* 0x000000ffff0b7224 */ /* 0x000fe200078e0094 */
[----:B------:R-:W-:Y:S02]  /*77b0*/  FSEL R149, R28, -INF , !P2 ;  /* 0xff8000001c957808 */ /* 0x000fe40005000000 */
[----:B------:R-:W-:Y:S01]  /*77c0*/  FMNMX.FTZ R36, R10, R36, !PT ;  /* 0x000000240a247209 */ /* 0x000fe20007810000 */
[----:B------:R-:W-:Y:S01]  /*77d0*/  LDSM.16.MT88.4 R28, [R135+0xa000] ;  /* 0x00a00000871c783b */ /* 0x000fe20000004200 */
[----:B------:R-:W-:Y:S02]  /*77e0*/  ISETP.GE.AND P2, PT, R8, R6, PT ;  /* 0x000000060800720c */ /* 0x000fe40003f46270 */
[----:B------:R-:W-:Y:S02]  /*77f0*/  FSEL R128, R26, -INF , !P1 ;  /* 0xff8000001a807808 */ /* 0x000fe40004800000 */
[----:B------:R-:W-:-:S02]  /*7800*/  FMNMX.FTZ R36, R149, R36, !PT ;  /* 0x0000002495247209 */ /* 0x000fc40007810000 */
[----:B------:R-:W-:Y:S02]  /*7810*/  FSEL R131, R25, -INF , !P2 ;  /* 0xff80000019837808 */ /* 0x000fe40005000000 */
[----:B------:R-:W-:Y:S01]  /*7820*/  FMNMX.FTZ R36, R128, R36, !PT ;  /* 0x0000002480247209 */ /* 0x000fe20007810000 */
[----:B------:R-:W-:Y:S03]  /*7830*/  LDSM.16.MT88.4 R24, [R218+0xa000] ;  /* 0x00a00000da18783b */ /* 0x000fe60000004200 */
        /* <DEDUP_REMOVED lines=20> */
[----:B------:R-:W-:Y:S01]  /*7980*/  MUFU.EX2 R246, R0 ;  /* 0x0000000000f67308 */ /* 0x000fe20000000800 */
[----:B--2---:R-:W-:Y:S01]  /*7990*/  FFMA.FTZ R8, R15, c[0x0][0x23c], -R7 ;  /* 0x00008f000f087a23 */ /* 0x004fe20000010807 */
[----:B---3--:R-:W-:-:S06]  /*79a0*/  F2FP.BF16.PACK_AB R13, R212, R242 ;  /* 0x000000f2d40d723e */ /* 0x008fcc00000010ff */
[----:B------:R1:W-:Y:S02]  /*79b0*/  MUFU.EX2 R243, R8 ;  /* 0x0000000800f37308 */ /* 0x0003e40000000800 */
[----:B-1----:R-:W-:Y:S01]  /*79c0*/  FSEL R8, R9, RZ, P1 ;  /* 0x000000ff09087208 */ /* 0x002fe20000800000 */
[----:B------:R-:W-:-:S04]  /*79d0*/  FFMA.FTZ R9, R16, c[0x0][0x23c], -R7 ;  /* 0x00008f0010097a23 */ /* 0x000fc80000010807 */
[--C-:B------:R-:W-:Y:S01]  /*79e0*/  FFMA.FTZ R0, R35, c[0x0][0x23c], -R8.reuse ;  /* 0x00008f0023007a23 */ /* 0x100fe20000010808 */
[----:B------:R1:W2:Y:S01]  /*79f0*/  MUFU.EX2 R245, R9 ;  /* 0x0000000900f57308 */ /* 0x0002a20000000800 */
[--C-:B------:R-:W-:Y:S02]  /*7a00*/  FFMA.FTZ R2, R17, c[0x0][0x23c], -R8.reuse ;  /* 0x00008f0011027a23 */ /* 0x100fe40000010808 */
[----:B------:R-:W-:-:S05]  /*7a10*/  FFMA.FTZ R4, R4, c[0x0][0x23c], -R8 ;  /* 0x00008f0004047a23 */ /* 0x000fca0000010808 */
[----:B------:R3:W-:Y:S08]  /*7a20*/  MUFU.EX2 R203, R0 ;  /* 0x0000000000cb7308 */ /* 0x0007f00000000800 */
[----:B------:R4:W-:Y:S01]  /*7a30*/  MUFU.EX2 R205, R2 ;  /* 0x0000000200cd7308 */ /* 0x0009e20000000800 */
[--C-:B-1----:R-:W-:Y:S01]  /*7a40*/  FFMA.FTZ R9, R12, c[0x0][0x23c], -R8.reuse ;  /* 0x00008f000c097a23 */ /* 0x102fe20000010808 */
[----:B--2---:R-:W-:Y:S01]  /*7a50*/  F2FP.BF16.PACK_AB R15, R245, R243 ;  /* 0x000000f3f50f723e */ /* 0x004fe200000010ff */
[----:B---3--:R-:W-:-:S05]  /*7a60*/  FFMA.FTZ R0, R37, c[0x0][0x23c], -R8 ;  /* 0x00008f0025007a23 */ /* 0x008fca0000010808 */
[----:B------:R-:W1:Y:S01]  /*7a70*/  MUFU.EX2 R208, R9 ;  /* 0x0000000900d07308 */ /* 0x000e620000000800 */
[----:B----4-:R-:W-:-:S07]  /*7a80*/  FFMA.FTZ R2, R18, c[0x0][0x23c], -R8 ;  /* 0x00008f0012027a23 */ /* 0x010fce0000010808 */
[----:B------:R2:W-:Y:S08]  /*7a90*/  MUFU.EX2 R201, R0 ;  /* 0x0000000000c97308 */ /* 0x0005f00000000800 */
[----:B------:R3:W-:Y:S01]  /*7aa0*/  MUFU.EX2 R210, R2 ;  /* 0x0000000200d27308 */ /* 0x0007e20000000800 */
[----:B-1----:R-:W-:Y:S01]  /*7ab0*/  F2FP.BF16.PACK_AB R12, R205, R208 ;  /* 0x000000d0cd0c723e */ /* 0x002fe200000010ff */
[----:B--2---:R-:W-:-:S06]  /*7ac0*/  FFMA.FTZ R0, R38, c[0x0][0x23c], -R8 ;  /* 0x00008f0026007a23 */ /* 0x004fcc0000010808 */
[----:B------:R1:W-:Y:S01]  /*7ad0*/  MUFU.EX2 R206, R0 ;  /* 0x0000000000ce7308 */ /* 0x0003e20000000800 */
[--C-:B---3--:R-:W-:Y:S02]  /*7ae0*/  FFMA.FTZ R2, R19, c[0x0][0x23c], -R8.reuse ;  /* 0x00008f0013027a23 */ /* 0x108fe40000010808 */
[----:B------:R-:W2:Y:S05]  /*7af0*/  LDSM.16.MT88.4 R16, [R217+0xa000] ;  /* 0x00a00000d910783b */ /* 0x000eaa0000004200 */
[----:B------:R3:W4:Y:S01]  /*7b00*/  MUFU.EX2 R213, R2 ;  /* 0x0000000200d57308 */ /* 0x0007220000000800 */
[----:B-1----:R-:W-:-:S07]  /*7b10*/  FFMA.FTZ R0, R39, c[0x0][0x23c], -R8 ;  /* 0x00008f0027007a23 */ /* 0x002fce0000010808 */
[----:B------:R1:W-:Y:S01]  /*7b20*/  MUFU.EX2 R209, R0 ;  /* 0x0000000000d17308 */ /* 0x0003e20000000800 */
[--C-:B---3--:R-:W-:Y:S01]  /*7b30*/  FFMA.FTZ R2, R20, c[0x0][0x23c], -R7.reuse ;  /* 0x00008f0014027a23 */ /* 0x108fe20000010807 */
[----:B----4-:R-:W-:Y:S01]  /*7b40*/  F2FP.BF16.PACK_AB R14, R213, R210 ;  /* 0x000000d2d50e723e */ /* 0x010fe200000010ff */
[----:B------:R-:W3:Y:S05]  /*7b50*/  LDSM.16.MT88.4 R20, [R216+0xa000] ;  /* 0x00a00000d814783b */ /* 0x000eea0000004200 */
[----:B------:R4:W-:Y:S01]  /*7b60*/  MUFU.EX2 R215, R2 ;  /* 0x0000000200d77308 */ /* 0x0009e20000000800 */
[----:B------:R-:W-:Y:S01]  /*7b70*/  HMMA.16816.F32.BF16 R40, R12, R28, RZ ;  /* 0x0000001c0c28723c */ /* 0x000fe200000418ff */
[----:B-1----:R-:W-:-:S06]  /*7b80*/  FFMA.FTZ R0, R56, c[0x0][0x23c], -R7 ;  /* 0x00008f0038007a23 */ /* 0x002fcc0000010807 */
[----:B------:R1:W-:Y:S01]  /*7b90*/  MUFU.EX2 R202, R0 ;  /* 0x0000000000ca7308 */ /* 0x0003e20000000800 */
[----:B------:R-:W-:Y:S01]  /*7ba0*/  HMMA.16816.F32.BF16 R52, R12, R30, RZ ;  /* 0x0000001e0c34723c */ /* 0x000fe200000418ff */
[----:B------:R-:W5:Y:S01]  /*7bb0*/  LDSM.16.MT88.4 R28, [R135+0xa800] ;  /* 0x00a80000871c783b */ /* 0x000f620000004200 */
[----:B----4-:R-:W-:-:S05]  /*7bc0*/  FFMA.FTZ R2, R32, c[0x0][0x23c], -R7 ;  /* 0x00008f0020027a23 */ /* 0x010fca0000010807 */
[----:B------:R4:W2:Y:S01]  /*7bd0*/  MUFU.EX2 R214, R2 ;  /* 0x0000000200d67308 */ /* 0x0008a20000000800 */
[----:B------:R-:W-:Y:S01]  /*7be0*/  HMMA.16816.F32.BF16 R32, R12, R24, RZ ;  /* 0x000000180c20723c */ /* 0x000fe200000418ff */
[----:B-1----:R-:W-:-:S07]  /*7bf0*/  FFMA.FTZ R0, R68, c[0x0][0x23c], -R7 ;  /* 0x00008f0044007a23 */ /* 0x002fce0000010807 */
[----:B------:R-:W-:Y:S01]  /*7c00*/  HMMA.16816.F32.BF16 R48, R12, R26, RZ ;  /* 0x0000001a0c30723c */ /* 0x000fe200000418ff */
[----:B------:R-:W1:Y:S01]  /*7c10*/  LDSM.16.MT88.4 R24, [R218+0xa800] ;  /* 0x00a80000da18783b */ /* 0x000e620000004200 */
[----:B------:R3:W1:Y:S01]  /*7c20*/  MUFU.EX2 R204, R0 ;  /* 0x0000000000cc7308 */ /* 0x0006620000000800 */
[----:B----4-:R-:W-:-:S05]  /*7c30*/  IMAD.MOV.U32 R2, RZ, RZ, R142 ;  /* 0x000000ffff027224 */ /* 0x010fca00078e008e */
[C---:B--2---:R-:W-:Y:S08]  /*7c40*/  HMMA.16816.F32.BF16 R60, R12.reuse, R16, RZ ;  /* 0x000000100c3c723c */ /* 0x044ff000000418ff */
[----:B---3--:R-:W-:Y:S01]  /*7c50*/  HMMA.16816.F32.BF16 R44, R12, R20, RZ ;  /* 0x000000140c2c723c */ /* 0x008fe200000418ff */
[----:B------:R-:W-:-:S04]  /*7c60*/  FFMA.FTZ R0, R72, c[0x0][0x23c], -R7 ;  /* 0x00008f0048007a23 */ /* 0x000fc80000010807 */
[----:B------:R2:W-:Y:S03]  /*7c70*/  MUFU.EX2 R211, R0 ;  /* 0x0000000000d37308 */ /* 0x0005e60000000800 */
[C---:B------:R-:W-:Y:S01]  /*7c80*/  HMMA.16816.F32.BF16 R64, R12.reuse, R22, RZ ;  /* 0x000000160c40723c */ /* 0x040fe200000418ff */
[----:B------:R-:W3:Y:S07]  /*7c90*/  LDSM.16.MT88.4 R20, [R216+0xa800] ;  /* 0x00a80000d814783b */ /* 0x000eee0000004200 */
[----:B------:R-:W-:Y:S01]  /*7ca0*/  HMMA.16816.F32.BF16 R56, R12, R18, RZ ;  /* 0x000000120c38723c */ /* 0x000fe200000418ff */
[----:B------:R-:W4:Y:S01]  /*7cb0*/  LDSM.16.MT88.4 R16, [R217+0xa800] ;  /* 0x00a80000d910783b */ /* 0x000f220000004200 */
[----:B--2---:R-:W-:-:S05]  /*7cc0*/  FFMA.FTZ R0, R73, c[0x0][0x23c], -R7 ;  /* 0x00008f0049007a23 */ /* 0x004fca0000010807 */
[----:B------:R-:W-:Y:S02]  /*7cd0*/  F2FP.BF16.PACK_AB R13, R214, R215 ;  /* 0x000000d7d60d723e */ /* 0x000fe400000010ff */
[----:B------:R-:W-:Y:S01]  /*7ce0*/  F2FP.BF16.PACK_AB R15, R246, R244 ;  /* 0x000000f4f60f723e */ /* 0x000fe200000010ff */
[----:B------:R2:W1:Y:S01]  /*7cf0*/  MUFU.EX2 R207, R0 ;  /* 0x0000000000cf7308 */ /* 0x0004620000000800 */
[----:B------:R-:W-:Y:S02]  /*7d00*/  F2FP.BF16.PACK_AB R12, R201, R203 ;  /* 0x000000cbc90c723e */ /* 0x000fe400000010ff */
[----:B------:R-:W-:-:S07]  /*7d10*/  F2FP.BF16.PACK_AB R14, R209, R206 ;  /* 0x000000ced10e723e */ /* 0x000fce00000010ff */
[----:B-----5:R-:W-:Y:S01]  /*7d20*/  HMMA.16816.F32.BF16 R76, R12, R30, R52 ;  /* 0x0000001e0c4c723c */ /* 0x020fe20000041834 */
[----:B--2---:R-:W-:-:S07]  /*7d30*/  FFMA.FTZ R0, R74, c[0x0][0x23c], -R8 ;  /* 0x00008f004a007a23 */ /* 0x004fce0000010808 */
[C---:B-1----:R-:W-:Y:S01]  /*7d40*/  HMMA.16816.F32.BF16 R52, R12.reuse, R24, R32 ;  /* 0x000000180c34723c */ /* 0x042fe20000041820 */
[----:B------:R-:W1:Y:S01]  /*7d50*/  LDSM.16.MT88.4 R32, [R135+0xb000] ;  /* 0x00b000008720783b */ /* 0x000e620000004200 */
[----:B------:R2:W-:Y:S06]  /*7d60*/  MUFU.EX2 R190, R0 ;  /* 0x0000000000be7308 */ /* 0x0005ec0000000800 */
[C---:B------:R-:W-:Y:S01]  /*7d70*/  HMMA.16816.F32.BF16 R68, R12.reuse, R28, R40 ;  /* 0x0000001c0c44723c */ /* 0x040fe20000041828 */
[----:B------:R-:W5:Y:S07]  /*7d80*/  LDSM.16.MT88.4 R28, [R218+0xb000] ;  /* 0x00b00000da1c783b */ /* 0x000f6e0000004200 */
[----:B---3--:R-:W-:Y:S01]  /*7d90*/  HMMA.16816.F32.BF16 R44, R12, R20, R44 ;  /* 0x000000140c2c723c */ /* 0x008fe2000004182c */
[----:B--2---:R-:W-:-:S04]  /*7da0*/  FFMA.FTZ R0, R81, c[0x0][0x23c], -R8 ;  /* 0x00008f0051007a23 */ /* 0x004fc80000010808 */
[----:B------:R2:W3:Y:S03]  /*7db0*/  MUFU.EX2 R9, R0 ;  /* 0x0000000000097308 */ /* 0x0004e60000000800 */
[C---:B------:R-:W-:Y:S08]  /*7dc0*/  HMMA.16816.F32.BF16 R72, R12.reuse, R26, R48 ;  /* 0x0000001a0c48723c */ /* 0x040ff00000041830 */
[----:B----4-:R-:W-:Y:S01]  /*7dd0*/  HMMA.16816.F32.BF16 R40, R12, R16, R60 ;  /* 0x000000100c28723c */ /* 0x010fe2000004183c */
[----:B--2---:R-:W-:-:S07]  /*7de0*/  FFMA.FTZ R0, R80, c[0x0][0x23c], -R8 ;  /* 0x00008f0050007a23 */ /* 0x004fce0000010808 */
[----:B------:R-:W-:Y:S01]  /*7df0*/  HMMA.16816.F32.BF16 R24, R12, R18, R56 ;  /* 0x000000120c18723c */ /* 0x000fe20000041838 */
[----:B------:R-:W-:Y:S01]  /*7e00*/  LDSM.16.MT88.4 R16, [R217+0xb000] ;  /* 0x00b00000d910783b */ /* 0x000fe20000004200 */
[----:B------:R2:W-:Y:S01]  /*7e10*/  MUFU.EX2 R192, R0 ;  /* 0x0000000000c07308 */ /* 0x0005e20000000800 */
[----:B------:R-:W-:Y:S02]  /*7e20*/  IMAD.MOV.U32 R63, RZ, RZ, R147 ;  /* 0x000000ffff3f7224 */ /* 0x000fe400078e0093 */
[----:B------:R-:W-:Y:S02]  /*7e30*/  IMAD.MOV.U32 R61, RZ, RZ, R145 ;  /* 0x000000ffff3d7224 */ /* 0x000fe400078e0091 */
[----:B------:R-:W-:Y:S02]  /*7e40*/  IMAD.MOV.U32 R62, RZ, RZ, R146 ;  /* 0x000000ffff3e7224 */ /* 0x000fe400078e0092 */
[----:B------:R-:W-:Y:S02]  /*7e50*/  IMAD.MOV.U32 R60, RZ, RZ, R144 ;  /* 0x000000ffff3c7224 */ /* 0x000fe400078e0090 */
[----:B--2---:R-:W-:-:S02]  /*7e60*/  FFMA.FTZ R0, R82, c[0x0][0x23c], -R8 ;  /* 0x00008f0052007a23 */ /* 0x004fc40000010808 */
[----:B------:R-:W-:Y:S01]  /*7e70*/  HMMA.16816.F32.BF16 R80, R12, R22, R64 ;  /* 0x000000160c50723c */ /* 0x000fe20000041840 */
[----:B------:R-:W2:Y:S01]  /*7e80*/  LDSM.16.MT88.4 R20, [R216+0xb000] ;  /* 0x00b00000d814783b */ /* 0x000ea20000004200 */
[----:B------:R4:W1:Y:S05]  /*7e90*/  MUFU.EX2 R191, R0 ;  /* 0x0000000000bf7308 */ /* 0x00086a0000000800 */
[----:B------:R-:W-:Y:S02]  /*7ea0*/  F2FP.BF16.PACK_AB R13, R204, R202 ;  /* 0x000000cacc0d723e */ /* 0x000fe400000010ff */
[----:B------:R-:W-:Y:S02]  /*7eb0*/  F2FP.BF16.PACK_AB R15, R207, R211 ;  /* 0x000000d3cf0f723e */ /* 0x000fe400000010ff */
[----:B---3--:R-:W-:Y:S01]  /*7ec0*/  F2FP.BF16.PACK_AB R12, R9, R190 ;  /* 0x000000be090c723e */ /* 0x008fe200000010ff */
[----:B----4-:R-:W-:Y:S01]  /*7ed0*/  FFMA.FTZ R0, R84, c[0x0][0x23c], -R7 ;  /* 0x00008f0054007a23 */ /* 0x010fe20000010807 */
[----:B-1----:R-:W-:Y:S01]  /*7ee0*/  F2FP.BF16.PACK_AB R14, R191, R192 ;  /* 0x000000c0bf0e723e */ /* 0x002fe200000010ff */
[----:B------:R-:W-:-:S02]  /*7ef0*/  IMAD.MOV.U32 R84, RZ, RZ, R143 ;  /* 0x000000ffff547224 */ /* 0x000fc400078e008f */
[----:B------:R1:W-:Y:S04]  /*7f00*/  MUFU.EX2 R183, R0 ;  /* 0x0000000000b77308 */ /* 0x0003e80000000800 */
[C---:B------:R-:W-:Y:S08]  /*7f10*/  HMMA.16816.F32.BF16 R48, R12.reuse, R32, R68 ;  /* 0x000000200c30723c */ /* 0x040ff00000041844 */
[----:B-----5:R-:W-:Y:S01]  /*7f20*/  HMMA.16816.F32.BF16 R68, R12, R30, R72 ;  /* 0x0000001e0c44723c */ /* 0x020fe20000041848 */
[----:B-1----:R-:W-:-:S02]  /*7f30*/  FFMA.FTZ R0, R85, c[0x0][0x23c], -R7 ;  /* 0x00008f0055007a23 */ /* 0x002fc40000010807 */
[----:B------:R-:W-:Y:S02]  /*7f40*/  IMAD.MOV.U32 R85, RZ, RZ, R138 ;  /* 0x000000ffff557224 */ /* 0x000fe400078e008a */
[----:B------:R1:W3:Y:S02]  /*7f50*/  MUFU.EX2 R185, R0 ;  /* 0x0000000000b97308 */ /* 0x0002e40000000800 */
[----:B------:R-:W-:Y:S01]  /*7f60*/  IMAD.MOV.U32 R75, RZ, RZ, R157 ;  /* 0x000000ffff4b7224 */ /* 0x000fe200078e009d */
[----:B------:R-:W-:Y:S01]  /*7f70*/  HMMA.16816.F32.BF16 R64, R12, R34, R76 ;  /* 0x000000220c40723c */ /* 0x000fe2000004184c */
[----:B------:R-:W-:Y:S01]  /*7f80*/  IMAD.MOV.U32 R74, RZ, RZ, R159 ;  /* 0x000000ffff4a7224 */ /* 0x000fe200078e009f */
[----:B------:R-:W-:Y:S01]  /*7f90*/  LDSM.16.MT88.4 R32, [R135+0xb800] ;  /* 0x00b800008720783b */ /* 0x000fe20000004200 */
[----:B------:R-:W-:Y:S02]  /*7fa0*/  IMAD.MOV.U32 R72, RZ, RZ, R158 ;  /* 0x000000ffff487224 */ /* 0x000fe400078e009e */
[----:B------:R-:W-:-:S03]  /*7fb0*/  IMAD.MOV.U32 R73, RZ, RZ, R136 ;  /* 0x000000ffff497224 */ /* 0x000fc600078e0088 */
[----:B--2---:R-:W-:Y:S01]  /*7fc0*/  HMMA.16816.F32.BF16 R76, R12, R22, R80 ;  /* 0x000000160c4c723c */ /* 0x004fe20000041850 */
[----:B-1----:R-:W-:-:S06]  /*7fd0*/  FFMA.FTZ R0, R86, c[0x0][0x23c], -R7 ;  /* 0x00008f0056007a23 */ /* 0x002fcc0000010807 */
[----:B------:R-:W-:Y:S01]  /*7fe0*/  IMAD.MOV.U32 R83, RZ, RZ, R156 ;  /* 0x000000ffff537224 */ /* 0x000fe200078e009c */
[C---:B------:R-:W-:Y:S01]  /*7ff0*/  HMMA.16816.F32.BF16 R52, R12.reuse, R28, R52 ;  /* 0x0000001c0c34723c */ /* 0x040fe20000041834 */
[----:B------:R1:W-:Y:S01]  /*8000*/  MUFU.EX2 R189, R0 ;  /* 0x0000000000bd7308 */ /* 0x0003e20000000800 */
[----:B------:R-:W-:Y:S01]  /*8010*/  IMAD.MOV.U32 R82, RZ, RZ, R152 ;  /* 0x000000ffff527224 */ /* 0x000fe200078e0098 */
[----:B------:R-:W2:Y:S01]  /*8020*/  LDSM.16.MT88.4 R28, [R218+0xb800] ;  /* 0x00b80000da1c783b */ /* 0x000ea20000004200 */
[----:B------:R-:W-:Y:S02]  /*8030*/  IMAD.MOV.U32 R81, RZ, RZ, R151 ;  /* 0x000000ffff517224 */ /* 0x000fe400078e0097 */
[----:B------:R-:W-:Y:S02]  /*8040*/  IMAD.MOV.U32 R80, RZ, RZ, R150 ;  /* 0x000000ffff507224 */ /* 0x000fe400078e0096 */
[----:B------:R-:W-:Y:S01]  /*8050*/  HMMA.16816.F32.BF16 R44, R12, R20, R44 ;  /* 0x000000140c2c723c */ /* 0x000fe2000004182c */
[----:B------:R-:W4:Y:S01]  /*8060*/  LDSM.16.MT88.4 R20, [R216+0xb800] ;  /* 0x00b80000d814783b */ /* 0x000f220000004200 */
[----:B------:R-:W-:-:S06]  /*8070*/  IMAD.MOV.U32 R86, RZ, RZ, R141 ;  /* 0x000000ffff567224 */ /* 0x000fcc00078e008d */
[C---:B------:R-:W-:Y:S01]  /*8080*/  HMMA.16816.F32.BF16 R40, R12.reuse, R16, R40 ;  /* 0x000000100c28723c */ /* 0x040fe20000041828 */
[----:B-1----:R-:W-:Y:S02]  /*8090*/  FFMA.FTZ R0, R87, c[0x0][0x23c], -R7 ;  /* 0x00008f0057007a23 */ /* 0x002fe40000010807 */
[----:B------:R-:W-:Y:S02]  /*80a0*/  IMAD.MOV.U32 R87, RZ, RZ, R162 ;  /* 0x000000ffff577224 */ /* 0x000fe400078e00a2 */
[----:B------:R1:W5:Y:S03]  /*80b0*/  MUFU.EX2 R188, R0 ;  /* 0x0000000000bc7308 */ /* 0x0003660000000800 */
[----:B------:R-:W-:Y:S01]  /*80c0*/  HMMA.16816.F32.BF16 R24, R12, R18, R24 ;  /* 0x000000120c18723c */ /* 0x000fe20000041818 */
[----:B------:R-:W2:Y:S06]  /*80d0*/  LDSM.16.MT88.4 R16, [R217+0xb800] ;  /* 0x00b80000d910783b */ /* 0x000eac0000004200 */
[----:B---3--:R-:W-:Y:S01]  /*80e0*/  F2FP.BF16.PACK_AB R13, R185, R183 ;  /* 0x000000b7b90d723e */ /* 0x008fe200000010ff */
[----:B-1----:R-:W-:Y:S01]  /*80f0*/  FFMA.FTZ R0, R88, c[0x0][0x23c], -R8 ;  /* 0x00008f0058007a23 */ /* 0x002fe20000010808 */
[----:B-----5:R-:W-:Y:S01]  /*8100*/  F2FP.BF16.PACK_AB R15, R188, R189 ;  /* 0x000000bdbc0f723e */ /* 0x020fe200000010ff */
        /* <DEDUP_REMOVED lines=16> */
[C---:B--2---:R-:W-:Y:S08]  /*8210*/  HMMA.16816.F32.BF16 R52, R12.reuse, R28, R52 ;  /* 0x0000001c0c34723c */ /* 0x044ff00000041834 */
[----:B------:R-:W-:Y:S01]  /*8220*/  HMMA.16816.F32.BF16 R68, R12, R30, R68 ;  /* 0x0000001e0c44723c */ /* 0x000fe20000041844 */
[----:B------:R-:W2:Y:S01]  /*8230*/  LDSM.16.MT88.4 R28, [R218+0xc000] ;  /* 0x00c00000da1c783b */ /* 0x000ea20000004200 */
[----:B-1----:R-:W-:-:S02]  /*8240*/  FFMA.FTZ R0, R93, c[0x0][0x23c], -R7 ;  /* 0x00008f005d007a23 */ /* 0x002fc40000010807 */
[----:B------:R-:W-:Y:S02]  /*8250*/  IMAD.MOV.U32 R93, RZ, RZ, R128 ;  /* 0x000000ffff5d7224 */ /* 0x000fe400078e0080 */
[----:B------:R1:W3:Y:S02]  /*8260*/  MUFU.EX2 R173, R0 ;  /* 0x0000000000ad7308 */ /* 0x0002e40000000800 */
[C---:B----4-:R-:W-:Y:S08]  /*8270*/  HMMA.16816.F32.BF16 R56, R12.reuse, R20, R44 ;  /* 0x000000140c38723c */ /* 0x050ff0000004182c */
[----:B------:R-:W-:Y:S01]  /*8280*/  HMMA.16816.F32.BF16 R76, R12, R22, R76 ;  /* 0x000000160c4c723c */ /* 0x000fe2000004184c */
[----:B------:R-:W4:Y:S01]  /*8290*/  LDSM.16.MT88.4 R20, [R216+0xc000] ;  /* 0x00c00000d814783b */ /* 0x000f220000004200 */
[----:B-1----:R-:W-:-:S06]  /*82a0*/  FFMA.FTZ R0, R94, c[0x0][0x23c], -R7 ;  /* 0x00008f005e007a23 */ /* 0x002fcc0000010807 */
[C---:B------:R-:W-:Y:S01]  /*82b0*/  HMMA.16816.F32.BF16 R40, R12.reuse, R16, R40 ;  /* 0x000000100c28723c */ /* 0x040fe20000041828 */
[----:B------:R1:W-:Y:S07]  /*82c0*/  MUFU.EX2 R169, R0 ;  /* 0x0000000000a97308 */ /* 0x0003ee0000000800 */
        /* <DEDUP_REMOVED lines=8> */
[----:B---3--:R-:W-:Y:S01]  /*8350*/  F2FP.BF16.PACK_AB R13, R173, R170 ;  /* 0x000000aaad0d723e */ /* 0x008fe200000010ff */
[----:B-1----:R-:W-:Y:S01]  /*8360*/  FFMA.FTZ R0, R96, c[0x0][0x23c], -R8 ;  /* 0x00008f0060007a23 */ /* 0x002fe20000010808 */
[----:B------:R-:W-:-:S03]  /*8370*/  F2FP.BF16.PACK_AB R15, R172, R169 ;  /* 0x000000a9ac0f723e */ /* 0x000fc600000010ff */
[----:B------:R1:W-:Y:S02]  /*8380*/  MUFU.EX2 R39, R0 ;  /* 0x0000000000277308 */ /* 0x0003e40000000800 */
[----:B-1----:R-:W-:Y:S02]  /*8390*/  FFMA.FTZ R0, R98, c[0x0][0x23c], -R8 ;  /* 0x00008f0062007a23 */ /* 0x002fe40000010808 */
[----:B------:R-:W-:-:S04]  /*83a0*/  IMAD.MOV.U32 R98, RZ, RZ, R10 ;  /* 0x000000ffff627224 */ /* 0x000fc800078e000a */
[----:B------:R1:W3:Y:S01]  /*83b0*/  MUFU.EX2 R164, R0 ;  /* 0x0000000000a47308 */ /* 0x0002e20000000800 */
[----:B------:R-:W-:Y:S02]  /*83c0*/  IMAD.MOV.U32 R10, RZ, RZ, R130 ;  /* 0x000000ffff0a7224 */ /* 0x000fe400078e0082 */
[----:B-1----:R-:W-:Y:S01]  /*83d0*/  FFMA.FTZ R0, R97, c[0x0][0x23c], -R8 ;  /* 0x00008f0061007a23 */ /* 0x002fe20000010808 */
[----:B---3--:R-:W-:-:S04]  /*83e0*/  F2FP.BF16.PACK_AB R12, R164, R39 ;  /* 0x00000027a40c723e */ /* 0x008fc800000010ff */
[----:B------:R1:W-:Y:S02]  /*83f0*/  MUFU.EX2 R162, R0 ;  /* 0x0000000000a27308 */ /* 0x0003e40000000800 */
[----:B-1----:R-:W-:-:S06]  /*8400*/  FFMA.FTZ R0, R99, c[0x0][0x23c], -R8 ;  /* 0x00008f0063007a23 */ /* 0x002fcc0000010808 */
        /* <DEDUP_REMOVED lines=110> */
[----:B-----5:R-:W-:Y:S01]  /*8af0*/  HMMA.16816.F32.BF16 R28, R12, R16, R44 ;  /* 0x000000100c1c723c */ /* 0x020fe2000004182c */
[----:B------:R-:W-:Y:S01]  /*8b00*/  IMAD.MOV.U32 R153, RZ, RZ, R93 ;  /* 0x000000ffff997224 */ /* 0x000fe200078e005d */
[----:B------:R1:W-:Y:S01]  /*8b10*/  MUFU.EX2 R129, R0 ;  /* 0x0000000000817308 */ /* 0x0003e20000000800 */
[----:B------:R-:W-:-:S05]  /*8b20*/  IMAD.MOV.U32 R93, RZ, RZ, R73 ;  /* 0x000000ffff5d7224 */ /* 0x000fca00078e0049 */
[C---:B------:R-:W-:Y:S01]  /*8b30*/  HMMA.16816.F32.BF16 R24, R12.reuse, R18, R24 ;  /* 0x000000120c18723c */ /* 0x040fe20000041818 */
[----:B------:R-:W4:Y:S07]  /*8b40*/  LDSM.16.MT88.4 R16, [R217+0xe000] ;  /* 0x00e00000d910783b */ /* 0x000f2e0000004200 */
[----:B------:R-:W-:Y:S01]  /*8b50*/  HMMA.16816.F32.BF16 R48, R12, R32, R48 ;  /* 0x000000200c30723c */ /* 0x000fe20000041830 */
[----:B-1----:R-:W-:Y:S02]  /*8b60*/  FFMA.FTZ R0, R154, c[0x0][0x23c], -R7 ;  /* 0x00008f009a007a23 */ /* 0x002fe40000010807 */
[----:B------:R-:W-:-:S02]  /*8b70*/  IMAD.MOV.U32 R154, RZ, RZ, R89 ;  /* 0x000000ffff9a7224 */ /* 0x000fc400078e0059 */
[----:B------:R-:W-:-:S03]  /*8b80*/  IMAD.MOV.U32 R89, RZ, RZ, R72 ;  /* 0x000000ffff597224 */ /* 0x000fc600078e0048 */
[----:B------:R-:W-:Y:S01]  /*8b90*/  HMMA.16816.F32.BF16 R64, R12, R34, R64 ;  /* 0x000000220c40723c */ /* 0x000fe20000041840 */
[----:B------:R-:W-:Y:S01]  /*8ba0*/  IMAD.MOV.U32 R72, RZ, RZ, R127 ;  /* 0x000000ffff487224 */ /* 0x000fe200078e007f */
[----:B------:R-:W1:Y:S01]  /*8bb0*/  LDSM.16.MT88.4 R32, [R218+0xe000] ;  /* 0x00e00000da20783b */ /* 0x000e620000004200 */
[----:B------:R5:W3:Y:S04]  /*8bc0*/  MUFU.EX2 R127, R0 ;  /* 0x00000000007f7308 */ /* 0x000ae80000000800 */
[----:B--2---:R-:W-:Y:S01]  /*8bd0*/  F2FP.BF16.PACK_AB R13, R130, R128 ;  /* 0x00000080820d723e */ /* 0x004fe200000010ff */
[----:B-----5:R-:W-:Y:S01]  /*8be0*/  FFMA.FTZ R0, R155, c[0x0][0x23c], -R8 ;  /* 0x00008f009b007a23 */ /* 0x020fe20000010808 */
[----:B---3--:R-:W-:Y:S01]  /*8bf0*/  F2FP.BF16.PACK_AB R15, R127, R129 ;  /* 0x000000817f0f723e */ /* 0x008fe200000010ff */
[----:B------:R-:W-:-:S02]  /*8c00*/  IMAD.MOV.U32 R155, RZ, RZ, R92 ;  /* 0x000000ffff9b7224 */ /* 0x000fc400078e005c */
[----:B------:R-:W-:Y:S01]  /*8c10*/  IMAD.MOV.U32 R92, RZ, RZ, R84 ;  /* 0x000000ffff5c7224 */ /* 0x000fe200078e0054 */
[----:B------:R2:W-:Y:S01]  /*8c20*/  MUFU.EX2 R126, R0 ;  /* 0x00000000007e7308 */ /* 0x0005e20000000800 */
        /* <DEDUP_REMOVED lines=8> */
[----:B--2---:R-:W-:Y:S02]  /*8cb0*/  FFMA.FTZ R0, R160, c[0x0][0x23c], -R8 ;  /* 0x00008f00a0007a23 */ /* 0x004fe40000010808 */
[----:B------:R-:W-:Y:S02]  /*8cc0*/  IMAD.MOV.U32 R160, RZ, RZ, R91 ;  /* 0x000000ffffa07224 */ /* 0x000fe400078e005b */
[----:B------:R2:W3:Y:S01]  /*8cd0*/  MUFU.EX2 R125, R0 ;  /* 0x00000000007d7308 */ /* 0x0004e20000000800 */
[----:B------:R-:W-:-:S02]  /*8ce0*/  IMAD.MOV.U32 R96, RZ, RZ, R62 ;  /* 0x000000ffff607224 */ /* 0x000fc400078e003e */
[----:B------:R-:W-:Y:S02]  /*8cf0*/  IMAD.MOV.U32 R91, RZ, RZ, R72 ;  /* 0x000000ffff5b7224 */ /* 0x000fe400078e0048 */
[----:B--2---:R-:W-:Y:S01]  /*8d00*/  FFMA.FTZ R0, R161, c[0x0][0x23c], -R8 ;  /* 0x00008f00a1007a23 */ /* 0x004fe20000010808 */
[----:B---3--:R-:W-:Y:S01]  /*8d10*/  F2FP.BF16.PACK_AB R12, R125, R126 ;  /* 0x0000007e7d0c723e */ /* 0x008fe200000010ff */
[----:B------:R-:W-:Y:S02]  /*8d20*/  IMAD.MOV.U32 R161, RZ, RZ, R10 ;  /* 0x000000ffffa17224 */ /* 0x000fe400078e000a */
[----:B------:R-:W-:Y:S02]  /*8d30*/  IMAD.MOV.U32 R10, RZ, RZ, R124 ;  /* 0x000000ffff0a7224 */ /* 0x000fe400078e007c */
[----:B------:R2:W-:Y:S02]  /*8d40*/  MUFU.EX2 R124, R0 ;  /* 0x00000000007c7308 */ /* 0x0005e40000000800 */
[----:B--2---:R-:W-:-:S02]  /*8d50*/  FFMA.FTZ R0, R165, c[0x0][0x23c], -R8 ;  /* 0x00008f00a5007a23 */ /* 0x004fc40000010808 */
[----:B------:R-:W-:-:S04]  /*8d60*/  IMAD.MOV.U32 R165, RZ, RZ, R89 ;  /* 0x000000ffffa57224 */ /* 0x000fc800078e0059 */
[----:B------:R2:W3:Y:S01]  /*8d70*/  MUFU.EX2 R123, R0 ;  /* 0x00000000007b7308 */ /* 0x0004e20000000800 */
[----:B------:R-:W-:Y:S02]  /*8d80*/  IMAD.MOV.U32 R89, RZ, RZ, R61 ;  /* 0x000000ffff597224 */ /* 0x000fe400078e003d */
[----:B--2---:R-:W-:Y:S01]  /*8d90*/  FFMA.FTZ R0, R166, c[0x0][0x23c], -R7 ;  /* 0x00008f00a6007a23 */ /* 0x004fe20000010807 */
[----:B---3--:R-:W-:Y:S01]  /*8da0*/  F2FP.BF16.PACK_AB R14, R123, R124 ;  /* 0x0000007c7b0e723e */ /* 0x008fe200000010ff */
[----:B------:R-:W-:-:S03]  /*8db0*/  IMAD.MOV.U32 R166, RZ, RZ, R75 ;  /* 0x000000ffffa67224 */ /* 0x000fc600078e004b */
[----:B------:R2:W-:Y:S03]  /*8dc0*/  MUFU.EX2 R119, R0 ;  /* 0x0000000000777308 */ /* 0x0005e60000000800 */
[C---:B------:R-:W-:Y:S01]  /*8dd0*/  HMMA.16816.F32.BF16 R44, R12.reuse, R40, R48 ;  /* 0x000000280c2c723c */ /* 0x040fe20000041830 */
[----:B------:R-:W-:Y:S07]  /*8de0*/  LDSM.16.MT88.4 R48, [R218+0xe800] ;  /* 0x00e80000da30783b */ /* 0x000fee0000004200 */
[----:B------:R-:W-:Y:S01]  /*8df0*/  HMMA.16816.F32.BF16 R64, R12, R42, R64 ;  /* 0x0000002a0c40723c */ /* 0x000fe20000041840 */
[----:B------:R-:W3:Y:S01]  /*8e00*/  LDSM.16.MT88.4 R40, [R135+0xe800] ;  /* 0x00e800008728783b */ /* 0x000ee20000004200 */
[----:B--2---:R-:W-:-:S02]  /*8e10*/  FFMA.FTZ R0, R167, c[0x0][0x23c], -R7 ;  /* 0x00008f00a7007a23 */ /* 0x004fc40000010807 */
[----:B------:R-:W-:Y:S02]  /*8e20*/  IMAD.MOV.U32 R167, RZ, RZ, R84 ;  /* 0x000000ffffa77224 */ /* 0x000fe400078e0054 */
[----:B------:R2:W5:Y:S01]  /*8e30*/  MUFU.EX2 R122, R0 ;  /* 0x00000000007a7308 */ /* 0x0005620000000800 */
[----:B------:R-:W-:Y:S01]  /*8e40*/  IMAD.MOV.U32 R84, RZ, RZ, R63 ;  /* 0x000000ffff547224 */ /* 0x000fe200078e003f */
[C---:B------:R-:W-:Y:S08]  /*8e50*/  HMMA.16816.F32.BF16 R76, R12.reuse, R22, R76 ;  /* 0x000000160c4c723c */ /* 0x040ff0000004184c */
[----:B------:R-:W-:Y:S01]  /*8e60*/  HMMA.16816.F32.BF16 R60, R12, R20, R56 ;  /* 0x000000140c3c723c */ /* 0x000fe20000041838 */
[----:B------:R-:W3:Y:S01]  /*8e70*/  LDSM.16.MT88.4 R20, [R216+0xe800] ;  /* 0x00e80000d814783b */ /* 0x000ee20000004200 */
[----:B--2---:R-:W-:-:S02]  /*8e80*/  FFMA.FTZ R0, R168, c[0x0][0x23c], -R7 ;  /* 0x00008f00a8007a23 */ /* 0x004fc40000010807 */
[----:B------:R-:W-:-:S04]  /*8e90*/  IMAD.MOV.U32 R168, RZ, RZ, R10 ;  /* 0x000000ffffa87224 */ /* 0x000fc800078e000a */
[C---:B----4-:R-:W-:Y:S01]  /*8ea0*/  HMMA.16816.F32.BF16 R28, R12.reuse, R16, R28 ;  /* 0x000000100c1c723c */ /* 0x050fe2000004181c */
[----:B------:R2:W-:Y:S07]  /*8eb0*/  MUFU.EX2 R121, R0 ;  /* 0x0000000000797308 */ /* 0x0005ee0000000800 */
[C---:B------:R-:W-:Y:S01]  /*8ec0*/  HMMA.16816.F32.BF16 R24, R12.reuse, R18, R24 ;  /* 0x000000120c18723c */ /* 0x040fe20000041818 */
[----:B------:R-:W4:Y:S07]  /*8ed0*/  LDSM.16.MT88.4 R16, [R217+0xe800] ;  /* 0x00e80000d910783b */ /* 0x000f2e0000004200 */
[----:B-1----:R-:W-:Y:S01]  /*8ee0*/  HMMA.16816.F32.BF16 R52, R12, R32, R52 ;  /* 0x000000200c34723c */ /* 0x002fe20000041834 */
[----:B--2---:R-:W-:-:S02]  /*8ef0*/  FFMA.FTZ R0, R171, c[0x0][0x23c], -R7 ;  /* 0x00008f00ab007a23 */ /* 0x004fc40000010807 */
[----:B------:R-:W-:Y:S02]  /*8f00*/  IMAD.MOV.U32 R171, RZ, RZ, R167 ;  /* 0x000000ffffab7224 */ /* 0x000fe400078e00a7 */
[----:B------:R1:W2:Y:S01]  /*8f10*/  MUFU.EX2 R120, R0 ;  /* 0x0000000000787308 */ /* 0x0002a20000000800 */
[----:B------:R-:W-:Y:S02]  /*8f20*/  IMAD.MOV.U32 R167, RZ, RZ, R165 ;  /* 0x000000ffffa77224 */ /* 0x000fe400078e00a5 */
[----:B------:R-:W-:Y:S01]  /*8f30*/  IMAD.MOV.U32 R165, RZ, RZ, R98 ;  /* 0x000000ffffa57224 */ /* 0x000fe200078e0062 */
[----:B------:R-:W-:Y:S07]  /*8f40*/  HMMA.16816.F32.BF16 R68, R12, R34, R68 ;  /* 0x000000220c44723c */ /* 0x000fee0000041844 */
[----:B-----5:R-:W-:Y:S01]  /*8f50*/  F2FP.BF16.PACK_AB R13, R122, R119 ;  /* 0x000000777a0d723e */ /* 0x020fe200000010ff */
[----:B-1----:R-:W-:Y:S01]  /*8f60*/  FFMA.FTZ R0, R178, c[0x0][0x23c], -R8 ;  /* 0x00008f00b2007a23 */ /* 0x002fe20000010808 */
[----:B--2---:R-:W-:Y:S01]  /*8f70*/  F2FP.BF16.PACK_AB R15, R120, R121 ;  /* 0x00000079780f723e */ /* 0x004fe200000010ff */
[----:B------:R-:W-:-:S02]  /*8f80*/  IMAD.MOV.U32 R178, RZ, RZ, R86 ;  /* 0x000000ffffb27224 */ /* 0x000fc400078e0056 */
[----:B------:R1:W-:Y:S01]  /*8f90*/  MUFU.EX2 R118, R0 ;  /* 0x0000000000767308 */ /* 0x0003e20000000800 */
[----:B------:R-:W-:Y:S02]  /*8fa0*/  IMAD.MOV.U32 R86, RZ, RZ, R2 ;  /* 0x000000ffff567224 */ /* 0x000fe400078e0002 */
[----:B------:R-:W-:-:S04]  /*8fb0*/  FADD.FTZ R2, R208, R205 ;  /* 0x000000cdd0027221 */ /* 0x000fc80000010000 */
[----:B------:R-:W-:-:S04]  /*8fc0*/  FADD.FTZ R2, R210, R2 ;  /* 0x00000002d2027221 */ /* 0x000fc80000010000 */
[----:B------:R-:W-:-:S04]  /*8fd0*/  FADD.FTZ R2, R213, R2 ;  /* 0x00000002d5027221 */ /* 0x000fc80000010000 */
[----:B------:R-:W-:Y:S02]  /*8fe0*/  FADD.FTZ R2, R203, R2 ;  /* 0x00000002cb027221 */ /* 0x000fe40000010000 */
[----:B-1----:R-:W-:Y:S02]  /*8ff0*/  FFMA.FTZ R0, R181, c[0x0][0x23c], -R8 ;  /* 0x00008f00b5007a23 */ /* 0x002fe40000010808 */
[----:B------:R-:W-:Y:S02]  /*9000*/  IMAD.MOV.U32 R181, RZ, RZ, R88 ;  /* 0x000000ffffb57224 */ /* 0x000fe400078e0058 */
[----:B------:R1:W2:Y:S01]  /*9010*/  MUFU.EX2 R117, R0 ;  /* 0x0000000000757308 */ /* 0x0002a20000000800 */
[----:B------:R-:W-:-:S04]  /*9020*/  FADD.FTZ R2, R201, R2 ;  /* 0x00000002c9027221 */ /* 0x000fc80000010000 */
[----:B------:R-:W-:-:S04]  /*9030*/  FADD.FTZ R2, R206, R2 ;  /* 0x00000002ce027221 */ /* 0x000fc80000010000 */
[----:B------:R-:W-:Y:S02]  /*9040*/  FADD.FTZ R2, R209, R2 ;  /* 0x00000002d1027221 */ /* 0x000fe40000010000 */
        /* <DEDUP_REMOVED lines=8> */
[C---:B---3--:R-:W-:Y:S01]  /*90d0*/  HMMA.16816.F32.BF16 R32, R12.reuse, R40, R44 ;  /* 0x000000280c20723c */ /* 0x048fe2000004182c */
[----:B------:R-:W-:Y:S07]  /*90e0*/  LDSM.16.MT88.4 R44, [R135+0xf000] ;  /* 0x00f00000872c783b */ /* 0x000fee0000004200 */
[----:B------:R-:W-:Y:S01]  /*90f0*/  HMMA.16816.F32.BF16 R56, R12, R42, R64 ;  /* 0x0000002a0c38723c */ /* 0x000fe20000041840 */
[----:B------:R-:W2:Y:S01]  /*9100*/  LDSM.16.MT88.4 R40, [R218+0xf000] ;  /* 0x00f00000da28783b */ /* 0x000ea20000004200 */
[----:B-1----:R-:W-:-:S04]  /*9110*/  FFMA.FTZ R0, R187, c[0x0][0x23c], -R7 ;  /* 0x00008f00bb007a23 */ /* 0x002fc80000010807 */
[----:B------:R1:W3:Y:S02]  /*9120*/  MUFU.EX2 R114, R0 ;  /* 0x0000000000727308 */ /* 0x0002e40000000800 */
[C---:B------:R-:W-:Y:S08]  /*9130*/  HMMA.16816.F32.BF16 R64, R12.reuse, R20, R60 ;  /* 0x000000140c40723c */ /* 0x040ff0000004183c */
[----:B----4-:R-:W-:Y:S01]  /*9140*/  HMMA.16816.F32.BF16 R60, R12, R16, R28 ;  /* 0x000000100c3c723c */ /* 0x010fe2000004181c */
[----:B------:R-:W-:Y:S01]  /*9150*/  LDSM.16.MT88.4 R28, [R135+0xf800] ;  /* 0x00f80000871c783b */ /* 0x000fe20000004200 */
[----:B-1----:R-:W-:-:S06]  /*9160*/  FFMA.FTZ R0, R184, c[0x0][0x23c], -R7 ;  /* 0x00008f00b8007a23 */ /* 0x002fcc0000010807 */
[C---:B------:R-:W-:Y:S01]  /*9170*/  HMMA.16816.F32.BF16 R24, R12.reuse, R18, R24 ;  /* 0x000000120c18723c */ /* 0x040fe20000041818 */
[----:B------:R-:W1:Y:S01]  /*9180*/  LDSM.16.MT88.4 R16, [R217+0xf000] ;  /* 0x00f00000d910783b */ /* 0x000e620000004200 */
[----:B------:R4:W-:Y:S06]  /*9190*/  MUFU.EX2 R113, R0 ;  /* 0x0000000000717308 */ /* 0x0009ec0000000800 */
[C---:B------:R-:W-:Y:S08]  /*91a0*/  HMMA.16816.F32.BF16 R52, R12.reuse, R48, R52 ;  /* 0x000000300c34723c */ /* 0x040ff00000041834 */
[----:B------:R-:W-:Y:S01]  /*91b0*/  HMMA.16816.F32.BF16 R68, R12, R50, R68 ;  /* 0x000000320c44723c */ /* 0x000fe20000041844 */
[----:B----4-:R-:W-:-:S04]  /*91c0*/  FFMA.FTZ R0, R186, c[0x0][0x23c], -R7 ;  /* 0x00008f00ba007a23 */ /* 0x010fc80000010807 */
[----:B------:R4:W5:Y:S03]  /*91d0*/  MUFU.EX2 R112, R0 ;  /* 0x0000000000707308 */ /* 0x0009660000000800 */
[----:B------:R-:W-:Y:S01]  /*91e0*/  HMMA.16816.F32.BF16 R76, R12, R22, R76 ;  /* 0x000000160c4c723c */ /* 0x000fe2000004184c */
[----:B------:R-:W1:Y:S06]  /*91f0*/  LDSM.16.MT88.4 R20, [R216+0xf000] ;  /* 0x00f00000d814783b */ /* 0x000e6c0000004200 */
[----:B---3--:R-:W-:Y:S01]  /*9200*/  F2FP.BF16.PACK_AB R13, R114, R111 ;  /* 0x0000006f720d723e */ /* 0x008fe200000010ff */
[----:B----4-:R-:W-:Y:S01]  /*9210*/  FFMA.FTZ R0, R196, c[0x0][0x23c], -R8 ;  /* 0x00008f00c4007a23 */ /* 0x010fe20000010808 */
[----:B-----5:R-:W-:-:S03]  /*9220*/  F2FP.BF16.PACK_AB R15, R112, R113 ;  /* 0x00000071700f723e */ /* 0x020fc600000010ff */
[----:B------:R3:W-:Y:S02]  /*9230*/  MUFU.EX2 R110, R0 ;  /* 0x00000000006e7308 */ /* 0x0007e40000000800 */
[----:B---3--:R-:W-:-:S06]  /*9240*/  FFMA.FTZ R0, R198, c[0x0][0x23c], -R8 ;  /* 0x00008f00c6007a23 */ /* 0x008fcc0000010808 */
        /* <DEDUP_REMOVED lines=9> */
[C---:B--2---:R-:W-:Y:S08]  /*92e0*/  HMMA.16816.F32.BF16 R48, R12.reuse, R40, R52 ;  /* 0x000000280c30723c */ /* 0x044ff00000041834 */
[----:B------:R-:W-:Y:S01]  /*92f0*/  HMMA.16816.F32.BF16 R52, R12, R42, R68 ;  /* 0x0000002a0c34723c */ /* 0x000fe20000041844 */
[----:B------:R-:W2:Y:S01]  /*9300*/  LDSM.16.MT88.4 R40, [R218+0xf800] ;  /* 0x00f80000da28783b */ /* 0x000ea20000004200 */
[----:B---3--:R-:W-:-:S04]  /*9310*/  FFMA.FTZ R0, R200, c[0x0][0x23c], -R7 ;  /* 0x00008f00c8007a23 */ /* 0x008fc80000010807 */
[----:B------:R3:W4:Y:S02]  /*9320*/  MUFU.EX2 R106, R0 ;  /* 0x00000000006a7308 */ /* 0x0007240000000800 */
[C---:B------:R-:W-:Y:S08]  /*9330*/  HMMA.16816.F32.BF16 R32, R12.reuse, R44, R32 ;  /* 0x0000002c0c20723c */ /* 0x040ff00000041820 */
[----:B------:R-:W-:Y:S01]  /*9340*/  HMMA.16816.F32.BF16 R44, R12, R46, R56 ;  /* 0x0000002e0c2c723c */ /* 0x000fe20000041838 */
[----:B---3--:R-:W-:-:S07]  /*9350*/  FFMA.FTZ R0, R197, c[0x0][0x23c], -R7 ;  /* 0x00008f00c5007a23 */ /* 0x008fce0000010807 */
[C---:B-1----:R-:W-:Y:S01]  /*9360*/  HMMA.16816.F32.BF16 R72, R12.reuse, R16, R60 ;  /* 0x000000100c48723c */ /* 0x042fe2000004183c */
[----:B------:R-:W1:Y:S01]  /*9370*/  LDSM.16.MT88.4 R60, [R216+0xf800] ;  /* 0x00f80000d83c783b */ /* 0x000e620000004200 */
[----:B------:R3:W-:Y:S06]  /*9380*/  MUFU.EX2 R103, R0 ;  /* 0x0000000000677308 */ /* 0x0007ec0000000800 */
[C---:B------:R-:W-:Y:S01]  /*9390*/  HMMA.16816.F32.BF16 R56, R12.reuse, R18, R24 ;  /* 0x000000120c38723c */ /* 0x040fe20000041818 */
[----:B------:R-:W5:Y:S07]  /*93a0*/  LDSM.16.MT88.4 R16, [R217+0xf800] ;  /* 0x00f80000d910783b */ /* 0x000f6e0000004200 */
[----:B------:R-:W-:Y:S01]  /*93b0*/  HMMA.16816.F32.BF16 R64, R12, R20, R64 ;  /* 0x000000140c40723c */ /* 0x000fe20000041840 */
[----:B---3--:R-:W-:-:S04]  /*93c0*/  FFMA.FTZ R0, R199, c[0x0][0x23c], -R7 ;  /* 0x00008f00c7007a23 */ /* 0x008fc80000010807 */
[----:B------:R3:W2:Y:S03]  /*93d0*/  MUFU.EX2 R105, R0 ;  /* 0x0000000000697308 */ /* 0x0006a60000000800 */
[----:B------:R-:W-:Y:S01]  /*93e0*/  HMMA.16816.F32.BF16 R76, R12, R22, R76 ;  /* 0x000000160c4c723c */ /* 0x000fe2000004184c */
[----:B------:R-:W-:Y:S06]  /*93f0*/  LDSM.16.MT88.4 R20, [R135+0x10000] ;  /* 0x010000008714783b */ /* 0x000fec0000004200 */
[----:B----4-:R-:W-:Y:S01]  /*9400*/  F2FP.BF16.PACK_AB R13, R106, R104 ;  /* 0x000000686a0d723e */ /* 0x010fe200000010ff */
[----:B---3--:R-:W-:Y:S01]  /*9410*/  FFMA.FTZ R0, R250, c[0x0][0x23c], -R8 ;  /* 0x00008f00fa007a23 */ /* 0x008fe20000010808 */
        /* <DEDUP_REMOVED lines=12> */
[C---:B------:R-:W-:Y:S01]  /*94e0*/  HMMA.16816.F32.BF16 R68, R12.reuse, R28, R32 ;  /* 0x0000001c0c44723c */ /* 0x040fe20000041820 */
[----:B------:R-:W3:Y:S07]  /*94f0*/  LDSM.16.MT88.4 R32, [R218+0x10000] ;  /* 0x01000000da20783b */ /* 0x000eee0000004200 */
[----:B------:R-:W-:Y:S01]  /*9500*/  HMMA.16816.F32.BF16 R24, R12, R30, R44 ;  /* 0x0000001e0c18723c */ /* 0x000fe2000004182c */
[----:B------:R-:W4:Y:S01]  /*9510*/  LDSM.16.MT88.4 R28, [R216+0x10000] ;  /* 0x01000000d81c783b */ /* 0x000f220000004200 */
[----:B--2---:R-:W-:-:S02]  /*9520*/  FFMA.FTZ R0, R168, c[0x0][0x23c], -R7 ;  /* 0x00008f00a8007a23 */ /* 0x004fc40000010807 */
[----:B------:R-:W-:Y:S02]  /*9530*/  IMAD.MOV.U32 R168, RZ, RZ, R166 ;  /* 0x000000ffffa87224 */ /* 0x000fe400078e00a6 */
[----:B------:R-:W-:Y:S02]  /*9540*/  IMAD.MOV.U32 R166, RZ, RZ, R161 ;  /* 0x000000ffffa67224 */ /* 0x000fe400078e00a1 */
[C---:B------:R-:W-:Y:S01]  /*9550*/  HMMA.16816.F32.BF16 R44, R12.reuse, R40, R48 ;  /* 0x000000280c2c723c */ /* 0x040fe20000041830 */
[----:B------:R-:W-:Y:S02]  /*9560*/  IMAD.MOV.U32 R161, RZ, RZ, R160 ;  /* 0x000000ffffa17224 */ /* 0x000fe400078e00a0 */
[----:B------:R-:W-:Y:S02]  /*9570*/  IMAD.MOV.U32 R160, RZ, RZ, R155 ;  /* 0x000000ffffa07224 */ /* 0x000fe400078e009b */
[----:B------:R-:W-:Y:S02]  /*9580*/  IMAD.MOV.U32 R155, RZ, RZ, R153 ;  /* 0x000000ffff9b7224 */ /* 0x000fe400078e0099 */
[----:B------:R-:W-:Y:S01]  /*9590*/  IMAD.MOV.U32 R153, RZ, RZ, R100 ;  /* 0x000000ffff997224 */ /* 0x000fe200078e0064 */
[C---:B------:R-:W-:Y:S01]  /*95a0*/  HMMA.16816.F32.BF16 R40, R12.reuse, R42, R52 ;  /* 0x0000002a0c28723c */ /* 0x040fe20000041834 */
[----:B------:R2:W2:Y:S07]  /*95b0*/  MUFU.EX2 R100, R0 ;  /* 0x0000000000647308 */ /* 0x0004ae0000000800 */
[C---:B-1----:R-:W-:Y:S08]  /*95c0*/  HMMA.16816.F32.BF16 R48, R12.reuse, R60, R64 ;  /* 0x0000003c0c30723c */ /* 0x042ff00000041840 */
[----:B------:R-:W-:Y:S01]  /*95d0*/  HMMA.16816.F32.BF16 R52, R12, R62, R76 ;  /* 0x0000003e0c34723c */ /* 0x000fe2000004184c */
[----:B--2---:R-:W-:-:S04]  /*95e0*/  FFMA.FTZ R0, R251, c[0x0][0x23c], -R7 ;  /* 0x00008f00fb007a23 */ /* 0x004fc80000010807 */
[----:B------:R1:W-:Y:S03]  /*95f0*/  MUFU.EX2 R98, R0 ;  /* 0x0000000000627308 */ /* 0x0003e60000000800 */
[C---:B-----5:R-:W-:Y:S08]  /*9600*/  HMMA.16816.F32.BF16 R60, R12.reuse, R16, R72 ;  /* 0x000000100c3c723c */ /* 0x060ff00000041848 */
[----:B------:R-:W-:Y:S01]  /*9610*/  HMMA.16816.F32.BF16 R56, R12, R18, R56 ;  /* 0x000000120c38723c */ /* 0x000fe20000041838 */
[----:B------:R-:W2:Y:S01]  /*9620*/  LDSM.16.MT88.4 R16, [R217+0x10000] ;  /* 0x01000000d910783b */ /* 0x000ea20000004200 */
[----:B-1----:R-:W-:-:S02]  /*9630*/  FFMA.FTZ R0, R171, c[0x0][0x23c], -R7 ;  /* 0x00008f00ab007a23 */ /* 0x002fc40000010807 */
[----:B------:R-:W-:-:S03]  /*9640*/  IMAD.MOV.U32 R171, RZ, RZ, R168 ;  /* 0x000000ffffab7224 */ /* 0x000fc600078e00a8 */
[----:B------:R-:W-:Y:S01]  /*9650*/  F2FP.BF16.PACK_AB R13, R100, R99 ;  /* 0x00000063640d723e */ /* 0x000fe200000010ff */
[----:B------:R-:W-:Y:S02]  /*9660*/  IMAD.MOV.U32 R168, RZ, RZ, R167 ;  /* 0x000000ffffa87224 */ /* 0x000fe400078e00a7 */
[----:B------:R-:W-:Y:S02]  /*9670*/  IMAD.MOV.U32 R167, RZ, RZ, R166 ;  /* 0x000000ffffa77224 */ /* 0x000fe400078e00a6 */
[----:B------:R-:W-:Y:S02]  /*9680*/  IMAD.MOV.U32 R166, RZ, RZ, R97 ;  /* 0x000000ffffa67224 */ /* 0x000fe400078e0061 */
[----:B------:R1:W5:Y:S02]  /*9690*/  MUFU.EX2 R97, R0 ;  /* 0x0000000000617308 */ /* 0x0003640000000800 */
[----:B------:R-:W-:Y:S02]  /*96a0*/  IMAD.MOV.U32 R180, RZ, RZ, R166 ;  /* 0x000000ffffb47224 */ /* 0x000fe400078e00a6 */
[----:B------:R-:W-:-:S02]  /*96b0*/  IMAD.MOV.U32 R166, RZ, RZ, R165 ;  /* 0x000000ffffa67224 */ /* 0x000fc400078e00a5 */
[----:B-1----:R-:W-:Y:S01]  /*96c0*/  FFMA.FTZ R0, R171, c[0x0][0x23c], -R8 ;  /* 0x00008f00ab007a23 */ /* 0x002fe20000010808 */
[----:B-----5:R-:W-:Y:S01]  /*96d0*/  F2FP.BF16.PACK_AB R15, R97, R98 ;  /* 0x00000062610f723e */ /* 0x020fe200000010ff */
[----:B------:R-:W-:Y:S02]  /*96e0*/  IMAD.MOV.U32 R171, RZ, RZ, R168 ;  /* 0x000000ffffab7224 */ /* 0x000fe400078e00a8 */
[----:B------:R-:W-:Y:S02]  /*96f0*/  IMAD.MOV.U32 R168, RZ, RZ, R167 ;  /* 0x000000ffffa87224 */ /* 0x000fe400078e00a7 */
[----:B------:R-:W-:Y:S02]  /*9700*/  IMAD.MOV.U32 R167, RZ, RZ, R96 ;  /* 0x000000ffffa77224 */ /* 0x000fe400078e0060 */
[----:B------:R1:W-:Y:S02]  /*9710*/  MUFU.EX2 R96, R0 ;  /* 0x0000000000607308 */ /* 0x0003e40000000800 */
[----:B-1----:R-:W-:-:S06]  /*9720*/  FFMA.FTZ R0, R95, c[0x0][0x23c], -R8 ;  /* 0x00008f005f007a23 */ /* 0x002fcc0000010808 */
[----:B------:R1:W5:Y:S02]  /*9730*/  MUFU.EX2 R95, R0 ;  /* 0x00000000005f7308 */ /* 0x0003640000000800 */
[----:B-1----:R-:W-:Y:S01]  /*9740*/  FFMA.FTZ R0, R171, c[0x0][0x23c], -R8 ;  /* 0x00008f00ab007a23 */ /* 0x002fe20000010808 */
[----:B-----5:R-:W-:Y:S01]  /*9750*/  F2FP.BF16.PACK_AB R12, R95, R96 ;  /* 0x000000605f0c723e */ /* 0x020fe200000010ff */
        /* <DEDUP_REMOVED lines=10> */
[----:B------:R-:W-:Y:S01]  /*9800*/  IMAD.MOV.U32 R182, RZ, RZ, R168 ;  /* 0x000000ffffb67224 */ /* 0x000fe200078e00a8 */
[----:B---3--:R-:W-:Y:S01]  /*9810*/  HMMA.16816.F32.BF16 R72, R12, R32, R44 ;  /* 0x000000200c48723c */ /* 0x008fe2000004182c */
[----:B------:R-:W-:-:S04]  /*9820*/  IMAD.MOV.U32 R168, RZ, RZ, R87 ;  /* 0x000000ffffa87224 */ /* 0x000fc800078e0057 */
[----:B------:R3:W-:Y:S03]  /*9830*/  MUFU.EX2 R87, R4 ;  /* 0x0000000400577308 */ /* 0x0007e60000000800 */
[----:B------:R-:W-:Y:S01]  /*9840*/  HMMA.16816.F32.BF16 R40, R12, R34, R40 ;  /* 0x000000220c28723c */ /* 0x000fe20000041828 */
[----:B------:R-:W5:Y:S01]  /*9850*/  LDSM.16.MT88.4 R32, [R135+0x10800] ;  /* 0x010800008720783b */ /* 0x000f620000004200 */
[----:B-1----:R-:W-:-:S06]  /*9860*/  FFMA.FTZ R0, R92, c[0x0][0x23c], -R7 ;  /* 0x00008f005c007a23 */ /* 0x002fcc0000010807 */
[----:B------:R-:W-:Y:S01]  /*9870*/  HMMA.16816.F32.BF16 R68, R12, R20, R68 ;  /* 0x000000140c44723c */ /* 0x000fe20000041844 */
[----:B------:R1:W1:Y:S01]  /*9880*/  MUFU.EX2 R92, R0 ;  /* 0x00000000005c7308 */ /* 0x0002620000000800 */
[----:B---3--:R-:W-:Y:S02]  /*9890*/  FFMA.FTZ R4, R182, c[0x0][0x23c], -R8 ;  /* 0x00008f00b6047a23 */ /* 0x008fe40000010808 */
[----:B------:R-:W-:-:S04]  /*98a0*/  IMAD.MOV.U32 R182, RZ, RZ, R180 ;  /* 0x000000ffffb67224 */ /* 0x000fc800078e00b4 */
[C---:B------:R-:W-:Y:S01]  /*98b0*/  HMMA.16816.F32.BF16 R64, R12.reuse, R22, R24 ;  /* 0x000000160c40723c */ /* 0x040fe20000041818 */
[----:B------:R-:W-:Y:S01]  /*98c0*/  IMAD.MOV.U32 R180, RZ, RZ, R181 ;  /* 0x000000ffffb47224 */ /* 0x000fe200078e00b5 */
[----:B------:R-:W3:Y:S01]  /*98d0*/  LDSM.16.MT88.4 R24, [R218+0x10800] ;  /* 0x01080000da18783b */ /* 0x000ee20000004200 */
[----:B------:R-:W-:Y:S02]  /*98e0*/  IMAD.MOV.U32 R181, RZ, RZ, R178 ;  /* 0x000000ffffb57224 */ /* 0x000fe400078e00b2 */
[----:B------:R-:W-:Y:S01]  /*98f0*/  IMAD.MOV.U32 R178, RZ, RZ, R86 ;  /* 0x000000ffffb27224 */ /* 0x000fe200078e0056 */
[----:B------:R-:W3:Y:S01]  /*9900*/  LDSM.16.MT88.4 R20, [R216+0x10800] ;  /* 0x01080000d814783b */ /* 0x000ee20000004200 */
[----:B------:R5:W-:Y:S01]  /*9910*/  MUFU.EX2 R86, R4 ;  /* 0x0000000400567308 */ /* 0x000be20000000800 */
[----:B----4-:R-:W-:Y:S01]  /*9920*/  HMMA.16816.F32.BF16 R76, R12, R30, R52 ;  /* 0x0000001e0c4c723c */ /* 0x010fe20000041834 */
[----:B-1----:R-:W-:Y:S02]  /*9930*/  FFMA.FTZ R0, R161, c[0x0][0x23c], -R7 ;  /* 0x00008f00a1007a23 */ /* 0x002fe40000010807 */
        /* <DEDUP_REMOVED lines=8> */
[----:B------:R1:W-:Y:S01]  /*99c0*/  MUFU.EX2 R90, R0 ;  /* 0x00000000005a7308 */ /* 0x0003e20000000800 */
[----:B------:R-:W-:Y:S02]  /*99d0*/  IMAD.MOV.U32 R187, RZ, RZ, R161 ;  /* 0x000000ffffbb7224 */ /* 0x000fe400078e00a1 */
[----:B------:R-:W-:Y:S02]  /*99e0*/  IMAD.MOV.U32 R179, RZ, RZ, R81 ;  /* 0x000000ffffb37224 */ /* 0x000fe400078e0051 */
[----:B-----5:R-:W-:Y:S02]  /*99f0*/  FFMA.FTZ R4, R187, c[0x0][0x23c], -R8 ;  /* 0x00008f00bb047a23 */ /* 0x020fe40000010808 */
[----:B------:R-:W-:Y:S02]  /*9a00*/  IMAD.MOV.U32 R187, RZ, RZ, R179 ;  /* 0x000000ffffbb7224 */ /* 0x000fe400078e00b3 */
[----:B------:R-:W-:Y:S02]  /*9a10*/  IMAD.MOV.U32 R179, RZ, RZ, R168 ;  /* 0x000000ffffb37224 */ /* 0x000fe400078e00a8 */
[----:B------:R-:W-:-:S02]  /*9a20*/  IMAD.MOV.U32 R168, RZ, RZ, R85 ;  /* 0x000000ffffa87224 */ /* 0x000fc400078e0055 */
[----:B------:R-:W-:Y:S01]  /*9a30*/  MUFU.EX2 R85, R4 ;  /* 0x0000000400557308 */ /* 0x000fe20000000800 */
[----:B------:R-:W-:Y:S02]  /*9a40*/  IMAD.MOV.U32 R161, RZ, RZ, R160 ;  /* 0x000000ffffa17224 */ /* 0x000fe400078e00a0 */
[----:B-1----:R-:W-:Y:S02]  /*9a50*/  FFMA.FTZ R0, R89, c[0x0][0x23c], -R7 ;  /* 0x00008f0059007a23 */ /* 0x002fe40000010807 */
[----:B------:R-:W-:Y:S02]  /*9a60*/  IMAD.MOV.U32 R165, RZ, RZ, R153 ;  /* 0x000000ffffa57224 */ /* 0x000fe400078e0099 */
[----:B------:R-:W-:Y:S01]  /*9a70*/  IMAD.MOV.U32 R160, RZ, RZ, R82 ;  /* 0x000000ffffa07224 */ /* 0x000fe200078e0052 */
[----:B------:R1:W2:Y:S01]  /*9a80*/  MUFU.EX2 R89, R0 ;  /* 0x0000000000597308 */ /* 0x0002a20000000800 */
[----:B------:R-:W-:Y:S02]  /*9a90*/  IMAD.MOV.U32 R153, RZ, RZ, R83 ;  /* 0x000000ffff997224 */ /* 0x000fe400078e0053 */
[----:B-1----:R-:W-:-:S02]  /*9aa0*/  FFMA.FTZ R0, R171, c[0x0][0x23c], -R8 ;  /* 0x00008f00ab007a23 */ /* 0x002fc40000010808 */
[----:B------:R-:W-:-:S03]  /*9ab0*/  IMAD.MOV.U32 R171, RZ, RZ, R167 ;  /* 0x000000ffffab7224 */ /* 0x000fc600078e00a7 */
[----:B------:R1:W4:Y:S01]  /*9ac0*/  MUFU.EX2 R88, R0 ;  /* 0x0000000000587308 */ /* 0x0003220000000800 */
[----:B------:R-:W-:Y:S02]  /*9ad0*/  IMAD.MOV.U32 R167, RZ, RZ, R80 ;  /* 0x000000ffffa77224 */ /* 0x000fe400078e0050 */
[C---:B------:R-:W-:Y:S08]  /*9ae0*/  HMMA.16816.F32.BF16 R80, R12.reuse, R28, R48 ;  /* 0x0000001c0c50723c */ /* 0x040ff00000041830 */
[----:B------:R-:W-:Y:S01]  /*9af0*/  HMMA.16816.F32.BF16 R28, R12, R18, R56 ;  /* 0x000000120c1c723c */ /* 0x000fe20000041838 */
[----:B------:R-:W5:Y:S01]  /*9b00*/  LDSM.16.MT88.4 R16, [R217+0x10800] ;  /* 0x01080000d910783b */ /* 0x000f620000004200 */
[----:B-1----:R-:W-:-:S05]  /*9b10*/  FADD.FTZ R0, R242, R212 ;  /* 0x000000d4f2007221 */ /* 0x002fca0000010000 */
[----:B------:R-:W-:Y:S01]  /*9b20*/  F2FP.BF16.PACK_AB R13, R92, R91 ;  /* 0x0000005b5c0d723e */ /* 0x000fe200000010ff */
[----:B------:R-:W-:Y:S01]  /*9b30*/  IMAD.MOV.U32 R242, RZ, RZ, R153 ;  /* 0x000000fffff27224 */ /* 0x000fe200078e0099 */
[----:B--2---:R-:W-:Y:S01]  /*9b40*/  F2FP.BF16.PACK_AB R15, R89, R90 ;  /* 0x0000005a590f723e */ /* 0x004fe200000010ff */
[----:B------:R-:W-:Y:S01]  /*9b50*/  FADD.FTZ R0, R243, R0 ;  /* 0x00000000f3007221 */ /* 0x000fe20000010000 */
[----:B----4-:R-:W-:Y:S02]  /*9b60*/  F2FP.BF16.PACK_AB R12, R87, R88 ;  /* 0x00000058570c723e */ /* 0x010fe400000010ff */
[----:B------:R-:W-:Y:S01]  /*9b70*/  F2FP.BF16.PACK_AB R14, R85, R86 ;  /* 0x00000056550e723e */ /* 0x000fe200000010ff */
[----:B------:R-:W-:Y:S01]  /*9b80*/  FADD.FTZ R0, R245, R0 ;  /* 0x00000000f5007221 */ /* 0x000fe20000010000 */
[----:B------:R-:W-:-:S03]  /*9b90*/  ISETP.GE.AND P1, PT, R242, 0x2, PT ;  /* 0x00000002f200780c */ /* 0x000fc60003f26270 */
[----:B------:R-:W-:Y:S02]  /*9ba0*/  FADD.FTZ R0, R215, R0 ;  /* 0x00000000d7007221 */ /* 0x000fe40000010000 */
[----:B------:R-:W-:Y:S02]  /*9bb0*/  HMMA.16816.F32.BF16 R44, R12, R32, R68 ;  /* 0x000000200c2c723c */ /* 0x000fe40000041844 */
[----:B------:R-:W-:-:S04]  /*9bc0*/  FADD.FTZ R0, R214, R0 ;  /* 0x00000000d6007221 */ /* 0x000fc80000010000 */
[----:B------:R-:W-:Y:S02]  /*9bd0*/  FADD.FTZ R0, R244, R0 ;  /* 0x00000000f4007221 */ /* 0x000fe40000010000 */
[----:B------:R-:W-:Y:S02]  /*9be0*/  HMMA.16816.F32.BF16 R32, R12, R34, R64 ;  /* 0x000000220c20723c */ /* 0x000fe40000041840 */
[----:B------:R-:W-:-:S04]  /*9bf0*/  FADD.FTZ R0, R246, R0 ;  /* 0x00000000f6007221 */ /* 0x000fc80000010000 */
[----:B------:R-:W-:Y:S02]  /*9c00*/  FADD.FTZ R4, R202, R0 ;  /* 0x00000000ca047221 */ /* 0x000fe40000010000 */
[----:B------:R-:W-:Y:S01]  /*9c10*/  FADD.FTZ R0, R190, R2 ;  /* 0x00000002be007221 */ /* 0x000fe20000010000 */
[C---:B---3--:R-:W-:Y:S01]  /*9c20*/  HMMA.16816.F32.BF16 R52, R12.reuse, R24, R72 ;  /* 0x000000180c34723c */ /* 0x048fe20000041848 */
[----:B------:R-:W-:Y:S02]  /*9c30*/  FFMA.FTZ R2, R182, c[0x0][0x23c], -R7 ;  /* 0x00008f00b6027a23 */ /* 0x000fe40000010807 */
[----:B------:R-:W-:Y:S02]  /*9c40*/  FADD.FTZ R4, R204, R4 ;  /* 0x00000004cc047221 */ /* 0x000fe40000010000 */
[----:B------:R-:W-:Y:S02]  /*9c50*/  FADD.FTZ R9, R9, R0 ;  /* 0x0000000009097221 */ /* 0x000fe40000010000 */
[----:B------:R-:W-:Y:S01]  /*9c60*/  IMAD.MOV.U32 R182, RZ, RZ, R180 ;  /* 0x000000ffffb67224 */ /* 0x000fe200078e00b4 */
[----:B------:R-:W-:Y:S01]  /*9c70*/  HMMA.16816.F32.BF16 R48, R12, R26, R40 ;  /* 0x0000001a0c30723c */ /* 0x000fe20000041828 */
[----:B------:R-:W-:Y:S01]  /*9c80*/  IMAD.MOV.U32 R180, RZ, RZ, R84 ;  /* 0x000000ffffb47224 */ /* 0x000fe200078e0054 */
[----:B------:R-:W1:Y:S01]  /*9c90*/  LDSM.16.MT88.4 R24, [R135+0x11000] ;  /* 0x011000008718783b */ /* 0x000e620000004200 */
[----:B------:R2:W3:Y:S01]  /*9ca0*/  MUFU.EX2 R84, R2 ;  /* 0x0000000200547308 */ /* 0x0004e20000000800 */
[----:B------:R-:W-:-:S02]  /*9cb0*/  FADD.FTZ R0, R211, R4 ;  /* 0x00000004d3007221 */ /* 0x000fc40000010000 */
[----:B------:R-:W-:Y:S02]  /*9cc0*/  FFMA.FTZ R4, R187, c[0x0][0x23c], -R7 ;  /* 0x00008f00bb047a23 */ /* 0x000fe40000010807 */
[----:B------:R-:W-:Y:S01]  /*9cd0*/  FADD.FTZ R0, R207, R0 ;  /* 0x00000000cf007221 */ /* 0x000fe20000010000 */
[----:B------:R-:W-:Y:S02]  /*9ce0*/  HMMA.16816.F32.BF16 R40, R12, R20, R80 ;  /* 0x000000140c28723c */ /* 0x000fe40000041850 */
[----:B------:R4:W-:Y:S01]  /*9cf0*/  MUFU.EX2 R68, R4 ;  /* 0x0000000400447308 */ /* 0x0009e20000000800 */
[----:B------:R-:W-:-:S04]  /*9d00*/  FADD.FTZ R0, R183, R0 ;  /* 0x00000000b7007221 */ /* 0x000fc80000010000 */
[----:B------:R-:W-:Y:S01]  /*9d10*/  FADD.FTZ R0, R185, R0 ;  /* 0x00000000b9007221 */ /* 0x000fe20000010000 */
[----:B------:R-:W-:Y:S01]  /*9d20*/  HMMA.16816.F32.BF16 R56, R12, R22, R76 ;  /* 0x000000160c38723c */ /* 0x000fe2000004184c */
[----:B------:R-:W1:Y:S01]  /*9d30*/  LDSM.16.MT88.4 R20, [R218+0x11000] ;  /* 0x01100000da14783b */ /* 0x000e620000004200 */
[----:B--2---:R-:W-:Y:S02]  /*9d40*/  FADD.FTZ R2, R192, R9 ;  /* 0x00000009c0027221 */ /* 0x004fe40000010000 */
        /* <DEDUP_REMOVED lines=45> */
[----:B------:R-:W-:Y:S01]  /*a020*/  LDSM.16.MT88.4 R140, [R135+0x11800] ;  /* 0x01180000878c783b */ /* 0x000fe20000004200 */
[----:B------:R-:W-:Y:S02]  /*a030*/  FADD.FTZ R2, R126, R2 ;  /* 0x000000027e027221 */ /* 0x000fe40000010000 */
[----:B------:R-:W-:Y:S02]  /*a040*/  FADD.FTZ R0, R119, R0 ;  /* 0x0000000077007221 */ /* 0x000fe40000010000 */
[----:B------:R-:W-:Y:S02]  /*a050*/  FADD.FTZ R2, R125, R2 ;  /* 0x000000027d027221 */ /* 0x000fe40000010000 */
[----:B------:R-:W-:-:S02]  /*a060*/  FADD.FTZ R0, R122, R0 ;  /* 0x000000007a007221 */ /* 0x000fc40000010000 */
[----:B------:R-:W-:Y:S02]  /*a070*/  FADD.FTZ R2, R124, R2 ;  /* 0x000000027c027221 */ /* 0x000fe40000010000 */
[----:B------:R-:W-:Y:S02]  /*a080*/  FADD.FTZ R0, R121, R0 ;  /* 0x0000000079007221 */ /* 0x000fe40000010000 */
[----:B------:R-:W-:Y:S02]  /*a090*/  FADD.FTZ R2, R123, R2 ;  /* 0x000000027b027221 */ /* 0x000fe40000010000 */
[----:B----4-:R-:W-:Y:S02]  /*a0a0*/  FFMA.FTZ R4, R182, c[0x0][0x23c], -R7 ;  /* 0x00008f00b6047a23 */ /* 0x010fe40000010807 */
[----:B------:R-:W-:Y:S02]  /*a0b0*/  FADD.FTZ R2, R118, R2 ;  /* 0x0000000276027221 */ /* 0x000fe40000010000 */
[----:B------:R-:W-:Y:S01]  /*a0c0*/  FADD.FTZ R0, R120, R0 ;  /* 0x0000000078007221 */ /* 0x000fe20000010000 */
        /* <DEDUP_REMOVED lines=9> */
[----:B--2---:R-:W-:Y:S02]  /*a160*/  FFMA.FTZ R4, R180, c[0x0][0x23c], -R7 ;  /* 0x00008f00b4047a23 */ /* 0x004fe40000010807 */
        /* <DEDUP_REMOVED lines=10> */
[----:B--2---:R-:W-:-:S02]  /*a210*/  FFMA.FTZ R4, R179, c[0x0][0x23c], -R8 ;  /* 0x00008f00b3047a23 */ /* 0x004fc40000010808 */
        /* <DEDUP_REMOVED lines=10> */
[----:B--2---:R-:W-:Y:S02]  /*a2c0*/  FFMA.FTZ R4, R181, c[0x0][0x23c], -R8 ;  /* 0x00008f00b5047a23 */ /* 0x004fe40000010808 */
[----:B------:R-:W-:Y:S02]  /*a2d0*/  FADD.FTZ R2, R93, R2 ;  /* 0x000000025d027221 */ /* 0x000fe40000010000 */
[----:B------:R2:W1:Y:S01]  /*a2e0*/  MUFU.EX2 R64, R4 ;  /* 0x0000000400407308 */ /* 0x0004620000000800 */
        /* <DEDUP_REMOVED lines=9> */
[----:B------:R-:W-:Y:S02]  /*a380*/  IMAD.MOV.U32 R178, RZ, RZ, R171 ;  /* 0x000000ffffb27224 */ /* 0x000fe400078e00ab */
[----:B------:R2:W2:Y:S01]  /*a390*/  MUFU.EX2 R38, R4 ;  /* 0x0000000400267308 */ /* 0x0004a20000000800 */
[----:B------:R-:W-:Y:S02]  /*a3a0*/  IMAD.MOV.U32 R171, RZ, RZ, R165 ;  /* 0x000000ffffab7224 */ /* 0x000fe400078e00a5 */
[----:B------:R-:W-:Y:S02]  /*a3b0*/  IMAD.MOV.U32 R165, RZ, RZ, R161 ;  /* 0x000000ffffa57224 */ /* 0x000fe400078e00a1 */
[----:B---3--:R-:W-:-:S02]  /*a3c0*/  FADD.FTZ R0, R84, R0 ;  /* 0x0000000054007221 */ /* 0x008fc40000010000 */
[----:B----4-:R-:W-:Y:S02]  /*a3d0*/  FADD.FTZ R2, R39, R2 ;  /* 0x0000000227027221 */ /* 0x010fe40000010000 */
[----:B------:R-:W-:Y:S02]  /*a3e0*/  FADD.FTZ R0, R68, R0 ;  /* 0x0000000044007221 */ /* 0x000fe40000010000 */
[----:B-1----:R-:W-:Y:S02]  /*a3f0*/  FADD.FTZ R2, R64, R2 ;  /* 0x0000000240027221 */ /* 0x002fe40000010000 */
[----:B------:R-:W-:Y:S02]  /*a400*/  FADD.FTZ R0, R66, R0 ;  /* 0x0000000042007221 */ /* 0x000fe40000010000 */
[----:B--2---:R-:W-:Y:S02]  /*a410*/  FFMA.FTZ R4, R168, c[0x0][0x23c], -R8 ;  /* 0x00008f00a8047a23 */ /* 0x004fe40000010808 */
[----:B------:R-:W-:-:S02]  /*a420*/  IMAD.MOV.U32 R168, RZ, RZ, R160 ;  /* 0x000000ffffa87224 */ /* 0x000fc400078e00a0 */
[----:B-----5:R-:W-:Y:S01]  /*a430*/  HMMA.16816.F32.BF16 R160, R12, R16, R60 ;  /* 0x000000100ca0723c */ /* 0x020fe2000004183c */
[----:B------:R1:W2:Y:S01]  /*a440*/  MUFU.EX2 R37, R4 ;  /* 0x0000000400257308 */ /* 0x0002a20000000800 */
[----:B------:R-:W-:Y:S02]  /*a450*/  FADD.FTZ R2, R38, R2 ;  /* 0x0000000226027221 */ /* 0x000fe40000010000 */
[----:B------:R-:W-:-:S04]  /*a460*/  FADD.FTZ R0, R65, R0 ;  /* 0x0000000041007221 */ /* 0x000fc80000010000 */
[----:B------:R-:W-:Y:S01]  /*a470*/  HMMA.16816.F32.BF16 R60, R12, R18, R28 ;  /* 0x000000120c3c723c */ /* 0x000fe2000004181c */
[----:B------:R-:W3:Y:S06]  /*a480*/  LDSM.16.MT88.4 R16, [R216+0x11000] ;  /* 0x01100000d810783b */ /* 0x000eec0000004200 */
[----:B------:R-:W-:Y:S01]  /*a490*/  F2FP.BF16.PACK_AB R13, R68, R84 ;  /* 0x00000054440d723e */ /* 0x000fe200000010ff */
[----:B-1----:R-:W-:Y:S01]  /*a4a0*/  FFMA.FTZ R4, R178, c[0x0][0x23c], -R7 ;  /* 0x00008f00b2047a23 */ /* 0x002fe20000010807 */
[----:B------:R-:W-:Y:S01]  /*a4b0*/  F2FP.BF16.PACK_AB R15, R65, R66 ;  /* 0x00000042410f723e */ /* 0x000fe200000010ff */
[C---:B--2---:R-:W-:Y:S01]  /*a4c0*/  FADD.FTZ R2, R37.reuse, R2 ;  /* 0x0000000225027221 */ /* 0x044fe20000010000 */
[----:B------:R-:W-:Y:S01]  /*a4d0*/  F2FP.BF16.PACK_AB R12, R64, R39 ;  /* 0x00000027400c723e */ /* 0x000fe200000010ff */
[----:B------:R1:W2:Y:S01]  /*a4e0*/  MUFU.EX2 R30, R4 ;  /* 0x00000004001e7308 */ /* 0x0002a20000000800 */
[----:B------:R-:W-:-:S07]  /*a4f0*/  F2FP.BF16.PACK_AB R14, R37, R38 ;  /* 0x00000026250e723e */ /* 0x000fce00000010ff */
[----:B------:R-:W-:Y:S01]  /*a500*/  HMMA.16816.F32.BF16 R136, R12, R24, R44 ;  /* 0x000000180c88723c */ /* 0x000fe2000004182c */
[----:B-1----:R-:W-:-:S07]  /*a510*/  FFMA.FTZ R4, R171, c[0x0][0x23c], -R7 ;  /* 0x00008f00ab047a23 */ /* 0x002fce0000010807 */
[C---:B------:R-:W-:Y:S01]  /*a520*/  HMMA.16816.F32.BF16 R44, R12.reuse, R26, R32 ;  /* 0x0000001a0c2c723c */ /* 0x040fe20000041820 */
[----:B------:R-:W1:Y:S01]  /*a530*/  LDSM.16.MT88.4 R24, [R217+0x11000] ;  /* 0x01100000d918783b */ /* 0x000e620000004200 */
[----:B--2---:R-:W-:Y:S01]  /*a540*/  FADD.FTZ R0, R30, R0 ;  /* 0x000000001e007221 */ /* 0x004fe20000010000 */
[----:B------:R2:W4:Y:S05]  /*a550*/  MUFU.EX2 R29, R4 ;  /* 0x00000004001d7308 */ /* 0x00052a0000000800 */
[C---:B------:R-:W-:Y:S08]  /*a560*/  HMMA.16816.F32.BF16 R52, R12.reuse, R20, R52 ;  /* 0x000000140c34723c */ /* 0x040ff00000041834 */
[----:B---3--:R-:W-:Y:S01]  /*a570*/  HMMA.16816.F32.BF16 R40, R12, R16, R40 ;  /* 0x000000100c28723c */ /* 0x008fe20000041828 */
[----:B--2---:R-:W-:-:S02]  /*a580*/  FFMA.FTZ R4, R168, c[0x0][0x23c], -R7 ;  /* 0x00008f00a8047a23 */ /* 0x004fc40000010807 */
[----:B------:R-:W-:Y:S02]  /*a590*/  FFMA.FTZ R7, R167, c[0x0][0x23c], -R7 ;  /* 0x00008f00a7077a23 */ /* 0x000fe40000010807 */
[----:B------:R2:W3:Y:S01]  /*a5a0*/  MUFU.EX2 R28, R4 ;  /* 0x00000004001c7308 */ /* 0x0004e20000000800 */
[----:B----4-:R-:W-:Y:S02]  /*a5b0*/  FADD.FTZ R0, R29, R0 ;  /* 0x000000001d007221 */ /* 0x010fe40000010000 */
[C---:B------:R-:W-:Y:S05]  /*a5c0*/  HMMA.16816.F32.BF16 R48, R12.reuse, R22, R48 ;  /* 0x000000160c30723c */ /* 0x040fea0000041830 */
[----:B------:R-:W4:Y:S03]  /*a5d0*/  MUFU.EX2 R21, R7 ;  /* 0x0000000700157308 */ /* 0x000f260000000800 */
[----:B------:R-:W-:Y:S01]  /*a5e0*/  HMMA.16816.F32.BF16 R32, R12, R18, R56 ;  /* 0x000000120c20723c */ /* 0x000fe20000041838 */
[----:B--2---:R-:W-:-:S02]  /*a5f0*/  FFMA.FTZ R4, R166, c[0x0][0x23c], -R8 ;  /* 0x00008f00a6047a23 */ /* 0x004fc40000010808 */
[----:B---3--:R-:W-:-:S05]  /*a600*/  FADD.FTZ R0, R28, R0 ;  /* 0x000000001c007221 */ /* 0x008fca0000010000 */
[----:B-1----:R-:W-:Y:S01]  /*a610*/  HMMA.16816.F32.BF16 R160, R12, R24, R160 ;  /* 0x000000180ca0723c */ /* 0x002fe200000418a0 */
[----:B------:R1:W2:Y:S01]  /*a620*/  MUFU.EX2 R20, R4 ;  /* 0x0000000400147308 */ /* 0x0002a20000000800 */
[----:B----4-:R-:W-:-:S06]  /*a630*/  F2FP.BF16.PACK_AB R167, R21, R28 ;  /* 0x0000001c15a7723e */ /* 0x010fcc00000010ff */
[----:B------:R-:W-:Y:S01]  /*a640*/  HMMA.16816.F32.BF16 R12, R12, R26, R60 ;  /* 0x0000001a0c0c723c */ /* 0x000fe2000004183c */
[----:B-1----:R-:W-:Y:S01]  /*a650*/  FFMA.FTZ R4, R165, c[0x0][0x23c], -R8 ;  /* 0x00008f00a5047a23 */ /* 0x002fe20000010808 */
[----:B------:R-:W-:Y:S01]  /*a660*/  F2FP.BF16.PACK_AB R165, R29, R30 ;  /* 0x0000001e1da5723e */ /* 0x000fe200000010ff */
[----:B--2---:R-:W-:Y:S02]  /*a670*/  FADD.FTZ R2, R20, R2 ;  /* 0x0000000214027221 */ /* 0x004fe40000010000 */
[----:B------:R1:W2:Y:S02]  /*a680*/  MUFU.EX2 R16, R4 ;  /* 0x0000000400107308 */ /* 0x0002a40000000800 */
[----:B-1----:R-:W-:Y:S01]  /*a690*/  FFMA.FTZ R4, R155, c[0x0][0x23c], -R8 ;  /* 0x00008f009b047a23 */ /* 0x002fe20000010808 */
[C---:B--2---:R-:W-:Y:S01]  /*a6a0*/  F2FP.BF16.PACK_AB R164, R16.reuse, R20 ;  /* 0x0000001410a4723e */ /* 0x044fe200000010ff */
[----:B------:R-:W-:-:S04]  /*a6b0*/  FADD.FTZ R2, R16, R2 ;  /* 0x0000000210027221 */ /* 0x000fc80000010000 */
[----:B------:R1:W2:Y:S02]  /*a6c0*/  MUFU.EX2 R7, R4 ;  /* 0x0000000400077308 */ /* 0x0002a40000000800 */
[----:B-1----:R-:W-:Y:S02]  /*a6d0*/  FFMA.FTZ R4, R154, c[0x0][0x23c], -R8 ;  /* 0x00008f009a047a23 */ /* 0x002fe40000010808 */
[----:B------:R-:W1:Y:S01]  /*a6e0*/  LDSM.16.MT88.4 R8, [R217+0x11800] ;  /* 0x01180000d908783b */ /* 0x000e620000004200 */
[----:B--2---:R-:W-:-:S03]  /*a6f0*/  FADD.FTZ R2, R7, R2 ;  /* 0x0000000207027221 */ /* 0x004fc60000010000 */
[----:B------:R-:W2:Y:S02]  /*a700*/  MUFU.EX2 R4, R4 ;  /* 0x0000000400047308 */ /* 0x000ea40000000800 */
[C---:B--2---:R-:W-:Y:S01]  /*a710*/  F2FP.BF16.PACK_AB R166, R4.reuse, R7 ;  /* 0x0000000704a6723e */ /* 0x044fe200000010ff */
[----:B------:R-:W-:Y:S02]  /*a720*/  FADD.FTZ R7, R21, R0 ;  /* 0x0000000015077221 */ /* 0x000fe40000010000 */
[----:B------:R-:W-:-:S04]  /*a730*/  FADD.FTZ R0, R4, R2 ;  /* 0x0000000204007221 */ /* 0x000fc80000010000 */
[C---:B------:R-:W-:Y:S01]  /*a740*/  HMMA.16816.F32.BF16 R136, R164.reuse, R140, R136 ;  /* 0x0000008ca488723c */ /* 0x040fe20000041888 */
[----:B------:R2:W-:Y:S04]  /*a750*/  STL [R1+0x1c], R0 ;  /* 0x00001c0001007387 */ /* 0x0005e80000100800 */
[----:B------:R2:W-:Y:S03]  /*a760*/  STL [R1+0x20], R7 ;  /* 0x0000200701007387 */ /* 0x0005e60000100800 */
        /* <DEDUP_REMOVED lines=9> */
[----:B------:R-:W-:-:S04]  /*a800*/  DEPBAR.LE SB0, 0x0 ;  /* 0x000080000000791a */ /* 0x000fc80000000000 */
[----:B------:R1:W-:Y:S04]  /*a810*/  STL [R1+0x8], R243 ;  /* 0x000008f301007387 */ /* 0x0003e80000100800 */
[----:B------:R-:W-:Y:S06]  /*a820*/  BAR.SYNC.DEFER_BLOCKING 0x0 ;  /* 0x0000000000007b1d */ /* 0x000fec0000010000 */
[----:B------:R-:W-:Y:S05]  /*a830*/  @!P0 BRA `(.L_x_2275) ;  /* 0x000003c000008947 */ /* 0x000fea0003800000 */
[----:B------:R-:W2:Y:S01]  /*a840*/  LDL.64 R178, [R1] ;  /* 0x0000000001b27983 */ /* 0x000ea20000100a00 */
[----:B------:R-:W-:Y:S01]  /*a850*/  IABS R168, c[0x0][0x2d0] ;  /* 0x0000b40000a87a13 */ /* 0x000fe20000000000 */
[----:B------:R-:W-:-:S03]  /*a860*/  IMAD.SHL.U32 R10, R243, 0x100, RZ ;  /* 0x00000100f30a7824 */ /* 0x000fc600078e00ff */
[----:B------:R-:W3:Y:S02]  /*a870*/  I2F.RP R8, R168 ;  /* 0x000000a800087306 */ /* 0x000ee40000209400 */
[C---:B------:R-:W-:Y:S02]  /*a880*/  IADD3 R11, R10.reuse, 0x100, RZ ;  /* 0x000001000a0b7810 */ /* 0x040fe40007ffe0ff */
[----:B------:R-:W-:Y:S02]  /*a890*/  IABS R4, R10 ;  /* 0x0000000a00047213 */ /* 0x000fe40000000000 */
[----:B------:R-:W-:Y:S02]  /*a8a0*/  IABS R7, R11 ;  /* 0x0000000b00077213 */ /* 0x000fe40000000000 */
[----:B------:R-:W-:Y:S02]  /*a8b0*/  LOP3.LUT R10, R10, c[0x0][0x2d0], RZ, 0x3c, !PT ;  /* 0x0000b4000a0a7a12 */ /* 0x000fe400078e3cff */
[----:B------:R-:W-:-:S02]  /*a8c0*/  LOP3.LUT R11, R11, c[0x0][0x2d0], RZ, 0x3c, !PT ;  /* 0x0000b4000b0b7a12 */ /* 0x000fc400078e3cff */
[----:B------:R-:W-:Y:S02]  /*a8d0*/  ISETP.GE.AND P1, PT, R10, RZ, PT ;  /* 0x000000ff0a00720c */ /* 0x000fe40003f26270 */
[----:B------:R-:W-:Y:S01]  /*a8e0*/  ISETP.GE.AND P3, PT, R11, RZ, PT ;  /* 0x000000ff0b00720c */ /* 0x000fe20003f66270 */
[----:B---3--:R-:W3:Y:S02]  /*a8f0*/  MUFU.RCP R8, R8 ;  /* 0x0000000800087308 */ /* 0x008ee40000001000 */
[----:B---3--:R-:W-:-:S06]  /*a900*/  IADD3 R8, R8, 0xffffffe, RZ ;  /* 0x0ffffffe08087810 */ /* 0x008fcc0007ffe0ff */
[----:B------:R-:W3:Y:S02]  /*a910*/  F2I.FTZ.U32.TRUNC.NTZ R9, R8 ;  /* 0x0000000800097305 */ /* 0x000ee4000021f000 */
[----:B---3--:R-:W-:Y:S02]  /*a920*/  IMAD.MOV R0, RZ, RZ, -R9 ;  /* 0x000000ffff007224 */ /* 0x008fe400078e0a09 */
        /* <DEDUP_REMOVED lines=17> */
[----:B------:R-:W-:-:S02]  /*aa40*/  ISETP.NE.AND P2, PT, RZ, c[0x0][0x2d0], PT ;  /* 0x0000b400ff007a0c */ /* 0x000fc40003f45270 */
[----:B------:R-:W-:-:S05]  /*aa50*/  LOP3.LUT R4, RZ, c[0x0][0x2d0], RZ, 0x33, !PT ;  /* 0x0000b400ff047a12 */ /* 0x000fca00078e33ff */
[----:B------:R-:W-:Y:S02]  /*aa60*/  @P6 IADD3 R2, R2, 0x1, RZ ;  /* 0x0000000102026810 */ /* 0x000fe40007ffe0ff */
[----:B------:R-:W-:-:S03]  /*aa70*/  @P5 IADD3 R0, R0, 0x1, RZ ;  /* 0x0000000100005810 */ /* 0x000fc60007ffe0ff */
[----:B------:R-:W-:Y:S02]  /*aa80*/  @!P3 IMAD.MOV R2, RZ, RZ, -R2 ;  /* 0x000000ffff02b224 */ /* 0x000fe400078e0a02 */
[----:B------:R-:W-:-:S03]  /*aa90*/  @!P1 IMAD.MOV R0, RZ, RZ, -R0 ;  /* 0x000000ffff009224 */ /* 0x000fc600078e0a00 */
[C---:B------:R-:W-:Y:S02]  /*aaa0*/  SEL R2, R4.reuse, R2, !P2 ;  /* 0x0000000204027207 */ /* 0x040fe40005000000 */
[----:B------:R-:W-:-:S03]  /*aab0*/  SEL R0, R4, R0, !P2 ;  /* 0x0000000004007207 */ /* 0x000fc60005000000 */
[----:B--2---:R-:W-:-:S04]  /*aac0*/  IMAD.WIDE R8, R2, 0x4, R178 ;  /* 0x0000000402087825 */ /* 0x004fc800078e02b2 */
[----:B------:R-:W-:Y:S02]  /*aad0*/  IMAD.WIDE R10, R0, 0x4, R178 ;  /* 0x00000004000a7825 */ /* 0x000fe400078e02b2 */
[----:B------:R-:W2:Y:S04]  /*aae0*/  LDG.E R8, [R8.64] ;  /* 0x0000000c08087981 */ /* 0x000ea8000c1e1900 */
[----:B------:R-:W2:Y:S01]  /*aaf0*/  LDG.E R10, [R10.64] ;  /* 0x0000000c0a0a7981 */ /* 0x000ea2000c1e1900 */
[----:B------:R-:W-:Y:S01]  /*ab00*/  IADD3 R0, R2, -R0, RZ ;  /* 0x8000000002007210 */ /* 0x000fe20007ffe0ff */
[----:B------:R-:W-:-:S04]  /*ab10*/  IMAD.MOV.U32 R2, RZ, RZ, c[0x0][0x2d0] ;  /* 0x0000b400ff027624 */ /* 0x000fc800078e00ff */
        /* <DEDUP_REMOVED lines=14> */
.L_x_2275:
[----:B------:R-:W-:-:S05]  /*ac00*/  IMAD.MOV.U32 R0, RZ, RZ, c[0x0][0x1a0] ;  /* 0x00006800ff007624 */ /* 0x000fca00078e00ff */
[----:B------:R-:W-:-:S04]  /*ac10*/  LEA R0, -R0, RZ, 0x8 ;  /* 0x000000ff00007211 */ /* 0x000fc800078e41ff */
[----:B------:R-:W-:Y:S02]  /*ac20*/  SHF.R.S32.HI R2, RZ, 0x1f, R0 ;  /* 0x0000001fff027819 */ /* 0x000fe40000011400 */
.L_x_2276:
[----:B------:R-:W2:Y:S01]  /*ac30*/  LDL.LU R7, [R1+0xc] ;  /* 0x00000c0001077983 */ /* 0x000ea20000300800 */
[----:B------:R-:W-:-:S03]  /*ac40*/  ULDC.64 UR4, c[0x0][0x1a0] ;  /* 0x0000680000047ab9 */ /* 0x000fc60000000a00 */
[----:B------:R-:W3:Y:S01]  /*ac50*/  LDL.LU R4, [R1+0x10] ;  /* 0x0000100001047983 */ /* 0x000ee20000300800 */
[----:B------:R-:W-:Y:S02]  /*ac60*/  USHF.L.U32 UR7, UR4, 0x5, URZ ;  /* 0x0000000504077899 */ /* 0x000fe4000800063f */
[----:B------:R-:W-:Y:S02]  /*ac70*/  UMOV UR6, 0x5 ;  /* 0x0000000500067882 */ /* 0x000fe40000000000 */
[----:B------:R-:W-:Y:S01]  /*ac80*/  USHF.L.U64.HI UR5, UR4, UR6, UR5 ;  /* 0x0000000604057299 */ /* 0x000fe20008010205 */
[----:B---3--:R-:W-:-:S04]  /*ac90*/  LEA R4, P1, R0, R4, 0x1 ;  /* 0x0000000400047211 */ /* 0x008fc800078208ff */
[----:B--2---:R-:W-:Y:S01]  /*aca0*/  LEA.HI.X R7, R0, R7, R2, 0x1, P1 ;  /* 0x0000000700077211 */ /* 0x004fe200008f0c02 */
[----:B------:R-:W-:Y:S01]  /*acb0*/  IMAD.MOV.U32 R16, RZ, RZ, R4 ;  /* 0x000000ffff107224 */ /* 0x000fe200078e0004 */
[----:B------:R-:W-:Y:S01]  /*acc0*/  IADD3 R14, P1, R4, UR7, RZ ;  /* 0x00000007040e7c10 */ /* 0x000fe2000ff3e0ff */
[----:B------:R-:W-:Y:S02]  /*acd0*/  STL [R1+0x10], R4 ;  /* 0x0000100401007387 */ /* 0x000fe40000100800 */
[----:B------:R-:W-:Y:S01]  /*ace0*/  IMAD.MOV.U32 R17, RZ, RZ, R7 ;  /* 0x000000ffff117224 */ /* 0x000fe200078e0007 */
[----:B------:R-:W-:Y:S01]  /*acf0*/  IADD3.X R15, R7, UR5, RZ, P1, !PT ;  /* 0x00000005070f7c10 */ /* 0x000fe20008ffe4ff */
[----:B------:R-:W-:Y:S01]  /*ad00*/  STL [R1+0xc], R7 ;  /* 0x00000c0701007387 */ /* 0x000fe20000100800 */
        /* <DEDUP_REMOVED lines=47> */
[----:B--2---:R-:W-:Y:S04]  /*b000*/  LDSM.16.M88.4 R20, [R134+0x2800] ;  /* 0x002800008614783b */ /* 0x004fe80000000200 */
[----:B------:R-:W-:Y:S04]  /*b010*/  LDSM.16.M88.4 R24, [R134+0x2000] ;  /* 0x002000008618783b */ /* 0x000fe80000000200 */
[----:B----4-:R-:W-:Y:S04]  /*b020*/  LDSM.16.M88.4 R12, [R134+0x3800] ;  /* 0x00380000860c783b */ /* 0x010fe80000000200 */
[----:B-1----:R-:W1:Y:S04]  /*b030*/  LDSM.16.M88.4 R8, [R222] ;  /* 0x00000000de08783b */ /* 0x002e680000000200 */
[----:B------:R-:W-:Y:S04]  /*b040*/  LDSM.16.M88.4 R60, [R134+0x4000] ;  /* 0x00400000863c783b */ /* 0x000fe80000000200 */
[----:B------:R-:W-:Y:S04]  /*b050*/  LDSM.16.M88.4 R56, [R134+0x4800] ;  /* 0x004800008638783b */ /* 0x000fe80000000200 */
[----:B---3--:R-:W2:Y:S04]  /*b060*/  LDSM.16.M88.4 R16, [R134+0x3000] ;  /* 0x003000008610783b */ /* 0x008ea80000000200 */
[----:B------:R-:W-:Y:S04]  /*b070*/  LDSM.16.M88.4 R52, [R134+0x5000] ;  /* 0x005000008634783b */ /* 0x000fe80000000200 */
[----:B------:R-:W-:Y:S04]  /*b080*/  LDSM.16.M88.4 R48, [R134+0x5800] ;  /* 0x005800008630783b */ /* 0x000fe80000000200 */
[----:B------:R-:W-:Y:S04]  /*b090*/  LDSM.16.M88.4 R44, [R134+0x6000] ;  /* 0x00600000862c783b */ /* 0x000fe80000000200 */
[----:B------:R-:W-:Y:S04]  /*b0a0*/  LDSM.16.M88.4 R68, [R134+0x6800] ;  /* 0x006800008644783b */ /* 0x000fe80000000200 */
[----:B------:R-:W-:Y:S04]  /*b0b0*/  LDSM.16.M88.4 R40, [R134+0x7000] ;  /* 0x007000008628783b */ /* 0x000fe80000000200 */
[----:B------:R-:W-:Y:S01]  /*b0c0*/  LDSM.16.M88.4 R32, [R134+0x7800] ;  /* 0x007800008620783b */ /* 0x000fe20000000200 */
[C---:B-1----:R-:W-:Y:S03]  /*b0d0*/  HMMA.16816.F32.BF16 R88, R8.reuse, R20, RZ ;  /* 0x000000140858723c */ /* 0x042fe600000418ff */
[----:B------:R-:W-:Y:S04]  /*b0e0*/  LDSM.16.M88.4 R28, [R134+0x8000] ;  /* 0x00800000861c783b */ /* 0x000fe80000000200 */
[----:B------:R-:W-:Y:S01]  /*b0f0*/  LDSM.16.M88.4 R64, [R220+0x2000] ;  /* 0x00200000dc40783b */ /* 0x000fe20000000200 */
[C---:B------:R-:W-:Y:S03]  /*b100*/  HMMA.16816.F32.BF16 R92, R8.reuse, R22, RZ ;  /* 0x00000016085c723c */ /* 0x040fe600000418ff */
[----:B------:R-:W1:Y:S04]  /*b110*/  LDSM.16.M88.4 R20, [R134+0x9000] ;  /* 0x009000008614783b */ /* 0x000e680000000200 */
[----:B------:R-:W0:Y:S01]  /*b120*/  LDGDEPBAR ;  /* 0x00000000000079af */ /* 0x000e220000000000 */
[C---:B------:R-:W-:Y:S08]  /*b130*/  HMMA.16816.F32.BF16 R72, R8.reuse, R24, RZ ;  /* 0x000000180848723c */ /* 0x040ff000000418ff */
[C---:B------:R-:W-:Y:S01]  /*b140*/  HMMA.16816.F32.BF16 R76, R8.reuse, R26, RZ ;  /* 0x0000001a084c723c */ /* 0x040fe200000418ff */
[----:B------:R-:W3:Y:S07]  /*b150*/  LDSM.16.M88.4 R24, [R134+0x8800] ;  /* 0x008800008618783b */ /* 0x000eee0000000200 */
[C---:B------:R-:W-:Y:S08]  /*b160*/  HMMA.16816.F32.BF16 R84, R8.reuse, R12, RZ ;  /* 0x0000000c0854723c */ /* 0x040ff000000418ff */
[C---:B------:R-:W-:Y:S01]  /*b170*/  HMMA.16816.F32.BF16 R120, R8.reuse, R14, RZ ;  /* 0x0000000e0878723c */ /* 0x040fe200000418ff */
[----:B------:R-:W4:Y:S07]  /*b180*/  LDSM.16.M88.4 R12, [R134+0x9800] ;  /* 0x00980000860c783b */ /* 0x000f2e0000000200 */
[C---:B--2---:R-:W-:Y:S08]  /*b190*/  HMMA.16816.F32.BF16 R96, R8.reuse, R16, RZ ;  /* 0x000000100860723c */ /* 0x044ff000000418ff */
[C---:B------:R-:W-:Y:S01]  /*b1a0*/  HMMA.16816.F32.BF16 R104, R8.reuse, R18, RZ ;  /* 0x000000120868723c */ /* 0x040fe200000418ff */
[----:B------:R-:W2:Y:S07]  /*b1b0*/  LDSM.16.M88.4 R16, [R225] ;  /* 0x00000000e110783b */ /* 0x000eae0000000200 */
[C---:B------:R-:W-:Y:S08]  /*b1c0*/  HMMA.16816.F32.BF16 R124, R8.reuse, R60, RZ ;  /* 0x0000003c087c723c */ /* 0x040ff000000418ff */
[C---:B------:R-:W-:Y:S08]  /*b1d0*/  HMMA.16816.F32.BF16 R116, R8.reuse, R62, RZ ;  /* 0x0000003e0874723c */ /* 0x040ff000000418ff */
[C---:B-1----:R-:W-:Y:S08]  /*b1e0*/  HMMA.16816.F32.BF16 R248, R8.reuse, R20, RZ ;  /* 0x0000001408f8723c */ /* 0x042ff000000418ff */
[C---:B------:R-:W-:Y:S08]  /*b1f0*/  HMMA.16816.F32.BF16 R60, R8.reuse, R22, RZ ;  /* 0x00000016083c723c */ /* 0x040ff000000418ff */
        /* <DEDUP_REMOVED lines=8> */
[C---:B------:R-:W-:Y:S08]  /*b280*/  HMMA.16816.F32.BF16 R112, R8.reuse, R54, RZ ;  /* 0x000000360870723c */ /* 0x040ff000000418ff */
[C---:B------:R-:W-:Y:S08]  /*b290*/  HMMA.16816.F32.BF16 R128, R8.reuse, R48, RZ ;  /* 0x000000300880723c */ /* 0x040ff000000418ff */
[C---:B------:R-:W-:Y:S01]  /*b2a0*/  HMMA.16816.F32.BF16 R168, R8.reuse, R50, RZ ;  /* 0x0000003208a8723c */ /* 0x040fe200000418ff */
[----:B------:R-:W-:Y:S07]  /*b2b0*/  LDSM.16.M88.4 R48, [R220+0x2800] ;  /* 0x00280000dc30783b */ /* 0x000fee0000000200 */
[C---:B------:R-:W-:Y:S08]  /*b2c0*/  HMMA.16816.F32.BF16 R172, R8.reuse, R44, RZ ;  /* 0x0000002c08ac723c */ /* 0x040ff000000418ff */
[C---:B------:R-:W-:Y:S01]  /*b2d0*/  HMMA.16816.F32.BF16 R176, R8.reuse, R46, RZ ;  /* 0x0000002e08b0723c */ /* 0x040fe200000418ff */
[----:B------:R-:W1:Y:S07]  /*b2e0*/  LDSM.16.M88.4 R44, [R220+0x3000] ;  /* 0x00300000dc2c783b */ /* 0x000e6e0000000200 */
[C---:B------:R-:W-:Y:S08]  /*b2f0*/  HMMA.16816.F32.BF16 R180, R8.reuse, R68, RZ ;  /* 0x0000004408b4723c */ /* 0x040ff000000418ff */
[C---:B------:R-:W-:Y:S08]  /*b300*/  HMMA.16816.F32.BF16 R184, R8.reuse, R70, RZ ;  /* 0x0000004608b8723c */ /* 0x040ff000000418ff */
[C---:B------:R-:W-:Y:S08]  /*b310*/  HMMA.16816.F32.BF16 R188, R8.reuse, R40, RZ ;  /* 0x0000002808bc723c */ /* 0x040ff000000418ff */
[C---:B------:R-:W-:Y:S01]  /*b320*/  HMMA.16816.F32.BF16 R192, R8.reuse, R42, RZ ;  /* 0x0000002a08c0723c */ /* 0x040fe200000418ff */
[----:B------:R-:W5:Y:S07]  /*b330*/  LDSM.16.M88.4 R40, [R220+0x5800] ;  /* 0x00580000dc28783b */ /* 0x000f6e0000000200 */
[C---:B------:R-:W-:Y:S08]  /*b340*/  HMMA.16816.F32.BF16 R196, R8.reuse, R32, RZ ;  /* 0x0000002008c4723c */ /* 0x040ff000000418ff */
[C---:B------:R-:W-:Y:S01]  /*b350*/  HMMA.16816.F32.BF16 R200, R8.reuse, R34, RZ ;  /* 0x0000002208c8723c */ /* 0x040fe200000418ff */
[----:B------:R-:W-:Y:S07]  /*b360*/  LDSM.16.M88.4 R32, [R221] ;  /* 0x00000000dd20783b */ /* 0x000fee0000000200 */
[C---:B------:R-:W-:Y:S08]  /*b370*/  HMMA.16816.F32.BF16 R204, R8.reuse, R28, RZ ;  /* 0x0000001c08cc723c */ /* 0x040ff000000418ff */
[C---:B------:R-:W-:Y:S08]  /*b380*/  HMMA.16816.F32.BF16 R208, R8.reuse, R30, RZ ;  /* 0x0000001e08d0723c */ /* 0x040ff000000418ff */
[C---:B---3--:R-:W-:Y:S08]  /*b390*/  HMMA.16816.F32.BF16 R212, R8.reuse, R24, RZ ;  /* 0x0000001808d4723c */ /* 0x048ff000000418ff */
[C---:B------:R-:W-:Y:S08]  /*b3a0*/  HMMA.16816.F32.BF16 R244, R8.reuse, R26, RZ ;  /* 0x0000001a08f4723c */ /* 0x040ff000000418ff */
[C---:B----4-:R-:W-:Y:S08]  /*b3b0*/  HMMA.16816.F32.BF16 R20, R8.reuse, R12, RZ ;  /* 0x0000000c0814723c */ /* 0x050ff000000418ff */
[----:B------:R-:W-:Y:S08]  /*b3c0*/  HMMA.16816.F32.BF16 R8, R8, R14, RZ ;  /* 0x0000000e0808723c */ /* 0x000ff000000418ff */
[C---:B--2---:R-:W-:Y:S08]  /*b3d0*/  HMMA.16816.F32.BF16 R52, R16.reuse, R66, R76 ;  /* 0x000000421034723c */ /* 0x044ff0000004184c */
[----:B------:R-:W-:Y:S01]  /*b3e0*/  IMAD.MOV.U32 R24, RZ, RZ, R21 ;  /* 0x000000ffff187224 */ /* 0x000fe200078e0015 */
[----:B------:R-:W-:Y:S01]  /*b3f0*/  HMMA.16816.F32.BF16 R28, R16, R64, R72 ;  /* 0x00000040101c723c */ /* 0x000fe20000041848 */
[----:B------:R-:W-:-:S02]  /*b400*/  IMAD.MOV.U32 R13, RZ, RZ, R22 ;  /* 0x000000ffff0d7224 */ /* 0x000fc400078e0016 */
[----:B------:R-:W-:Y:S02]  /*b410*/  IMAD.MOV.U32 R12, RZ, RZ, R20 ;  /* 0x000000ffff0c7224 */ /* 0x000fe400078e0014 */
[----:B------:R-:W-:Y:S02]  /*b420*/  IMAD.MOV.U32 R7, RZ, RZ, R23 ;  /* 0x000000ffff077224 */ /* 0x000fe400078e0017 */
[----:B------:R-:W-:Y:S01]  /*b430*/  IMAD.MOV.U32 R14, RZ, RZ, R8 ;  /* 0x000000ffff0e7224 */ /* 0x000fe200078e0008 */
[----:B------:R-:W2:Y:S01]  /*b440*/  LDSM.16.M88.4 R20, [R220+0x4000] ;  /* 0x00400000dc14783b */ /* 0x000ea20000000200 */
[----:B------:R-:W-:Y:S01]  /*b450*/  IMAD.MOV.U32 R2, RZ, RZ, R9 ;  /* 0x000000ffff027224 */ /* 0x000fe200078e0009 */
[----:B-1----:R-:W-:Y:S01]  /*b460*/  HMMA.16816.F32.BF16 R68, R16, R44, R96 ;  /* 0x0000002c1044723c */ /* 0x002fe20000041860 */
[----:B------:R-:W-:Y:S02]  /*b470*/  IMAD.MOV.U32 R39, RZ, RZ, R10 ;  /* 0x000000ffff277224 */ /* 0x000fe400078e000a */
[----:B------:R-:W-:-:S02]  /*b480*/  IMAD.MOV.U32 R38, RZ, RZ, R11 ;  /* 0x000000ffff267224 */ /* 0x000fc400078e000b */
[----:B------:R-:W1:Y:S01]  /*b490*/  LDSM.16.M88.4 R8, [R220+0x4800] ;  /* 0x00480000dc08783b */ /* 0x000e620000000200 */
[----:B------:R-:W-:Y:S02]  /*b4a0*/  IMAD.MOV.U32 R77, RZ, RZ, R24 ;  /* 0x000000ffff4d7224 */ /* 0x000fe400078e0018 */
[----:B------:R-:W-:Y:S01]  /*b4b0*/  IMAD.MOV.U32 R76, RZ, RZ, R14 ;  /* 0x000000ffff4c7224 */ /* 0x000fe200078e000e */
[----:B------:R-:W3:Y:S01]  /*b4c0*/  LDSM.16.M88.4 R24, [R220+0x5000] ;  /* 0x00500000dc18783b */ /* 0x000ee20000000200 */
[----:B------:R-:W-:Y:S01]  /*b4d0*/  IMAD.MOV.U32 R78, RZ, RZ, R13 ;  /* 0x000000ffff4e7224 */ /* 0x000fe200078e000d */
[C---:B------:R-:W-:Y:S01]  /*b4e0*/  HMMA.16816.F32.BF16 R104, R16.reuse, R46, R104 ;  /* 0x0000002e1068723c */ /* 0x040fe20000041868 */
[----:B------:R-:W-:Y:S01]  /*b4f0*/  IMAD.MOV.U32 R79, RZ, RZ, R12 ;  /* 0x000000ffff4f7224 */ /* 0x000fe200078e000c */
[----:B------:R-:W-:Y:S04]  /*b500*/  LDSM.16.M88.4 R44, [R219] ;  /* 0x00000000db2c783b */ /* 0x000fe80000000200 */
[----:B------:R-:W4:Y:S02]  /*b510*/  LDSM.16.M88.4 R12, [R223] ;  /* 0x00000000df0c783b */ /* 0x000f240000000200 */
[C---:B------:R-:W-:Y:S07]  /*b520*/  HMMA.16816.F32.BF16 R60, R16.reuse, R48, R88 ;  /* 0x00000030103c723c */ /* 0x040fee0000041858 */
[----:B------:R-:W-:Y:S01]  /*b530*/  IMAD.MOV.U32 R91, RZ, RZ, R0 ;  /* 0x000000ffff5b7224 */ /* 0x000fe200078e0000 */
[----:B-----5:R-:W-:Y:S01]  /*b540*/  HMMA.16816.F32.BF16 R128, R16, R40, R128 ;  /* 0x000000281080723c */ /* 0x020fe20000041880 */
[----:B------:R-:W-:-:S07]  /*b550*/  IMAD.MOV.U32 R90, RZ, RZ, R242 ;  /* 0x000000ffff5a7224 */ /* 0x000fce00078e00f2 */
[C---:B------:R-:W-:Y:S01]  /*b560*/  HMMA.16816.F32.BF16 R168, R16.reuse, R42, R168 ;  /* 0x0000002a10a8723c */ /* 0x040fe200000418a8 */
[----:B------:R-:W-:Y:S07]  /*b570*/  LDSM.16.M88.4 R40, [R219+0x800] ;  /* 0x00080000db28783b */ /* 0x000fee0000000200 */
[C---:B--2---:R-:W-:Y:S08]  /*b580*/  HMMA.16816.F32.BF16 R124, R16.reuse, R20, R124 ;  /* 0x00000014107c723c */ /* 0x044ff0000004187c */
[C---:B-1----:R-:W-:Y:S08]  /*b590*/  HMMA.16816.F32.BF16 R108, R16.reuse, R8, R108 ;  /* 0x00000008106c723c */ /* 0x042ff0000004186c */
[C---:B------:R-:W-:Y:S01]  /*b5a0*/  HMMA.16816.F32.BF16 R72, R16.reuse, R10, R100 ;  /* 0x0000000a1048723c */ /* 0x040fe20000041864 */
[----:B------:R-:W1:Y:S06]  /*b5b0*/  LDSM.16.M88.4 R8, [R224] ;  /* 0x00000000e008783b */ /* 0x000e6c0000000200 */
[----:B------:R-:W-:Y:S01]  /*b5c0*/  IMAD.MOV.U32 R100, RZ, RZ, R2 ;  /* 0x000000ffff647224 */ /* 0x000fe200078e0002 */
[C---:B------:R-:W-:Y:S08]  /*b5d0*/  HMMA.16816.F32.BF16 R116, R16.reuse, R22, R116 ;  /* 0x000000161074723c */ /* 0x040ff00000041874 */
[C---:B---3--:R-:W-:Y:S08]  /*b5e0*/  HMMA.16816.F32.BF16 R80, R16.reuse, R24, R80 ;  /* 0x000000181050723c */ /* 0x048ff00000041850 */
[----:B------:R-:W-:Y:S01]  /*b5f0*/  HMMA.16816.F32.BF16 R96, R16, R26, R112 ;  /* 0x0000001a1060723c */ /* 0x000fe20000041870 */
[----:B------:R-:W2:Y:S07]  /*b600*/  LDSM.16.M88.4 R24, [R220+0x6000] ;  /* 0x00600000dc18783b */ /* 0x000eae0000000200 */
[C---:B----4-:R-:W-:Y:S01]  /*b610*/  HMMA.16816.F32.BF16 R20, R12.reuse, R32, R28 ;  /* 0x000000200c14723c */ /* 0x050fe2000004181c */
[----:B------:R-:W3:Y:S07]  /*b620*/  LDSM.16.M88.4 R28, [R240] ;  /* 0x00000000f01c783b */ /* 0x000eee0000000200 */
[----:B------:R-:W-:Y:S01]  /*b630*/  HMMA.16816.F32.BF16 R32, R12, R34, R52 ;  /* 0x000000220c20723c */ /* 0x000fe20000041834 */
[----:B------:R-:W-:Y:S07]  /*b640*/  LDSM.16.M88.4 R52, [R219+0x1000] ;  /* 0x00100000db34783b */ /* 0x000fee0000000200 */
[----:B------:R-:W-:Y:S01]  /*b650*/  HMMA.16816.F32.BF16 R64, R16, R50, R92 ;  /* 0x000000321040723c */ /* 0x000fe2000004185c */
[----:B------:R-:W4:Y:S06]  /*b660*/  LDSM.16.M88.4 R48, [R220+0x6800] ;  /* 0x00680000dc30783b */ /* 0x000f2c0000000200 */
[----:B------:R-:W-:Y:S01]  /*b670*/  IMAD.MOV.U32 R95, RZ, RZ, R252 ;  /* 0x000000ffff5f7224 */ /* 0x000fe200078e00fc */
[----:B-1----:R-:W-:Y:S01]  /*b680*/  HMMA.16816.F32.BF16 R20, R8, R44, R20 ;  /* 0x0000002c0814723c */ /* 0x002fe20000041814 */
[----:B------:R-:W-:-:S02]  /*b690*/  IMAD.MOV.U32 R94, RZ, RZ, R91 ;  /* 0x000000ffff5e7224 */ /* 0x000fc400078e005b */
[----:B------:R-:W-:Y:S02]  /*b6a0*/  IMAD.MOV.U32 R91, RZ, RZ, R7 ;  /* 0x000000ffff5b7224 */ /* 0x000fe400078e0007 */
[----:B------:R-:W-:-:S03]  /*b6b0*/  IMAD.MOV.U32 R7, RZ, RZ, R243 ;  /* 0x000000ffff077224 */ /* 0x000fc600078e00f3 */
[----:B------:R-:W-:Y:S01]  /*b6c0*/  HMMA.16816.F32.BF16 R32, R8, R46, R32 ;  /* 0x0000002e0820723c */ /* 0x000fe20000041820 */
[----:B------:R-:W1:Y:S01]  /*b6d0*/  LDSM.16.M88.4 R44, [R239] ;  /* 0x00000000ef2c783b */ /* 0x000e620000000200 */
[----:B------:R-:W-:-:S06]  /*b6e0*/  IMAD.SHL.U32 R7, R7, 0x100, RZ ;  /* 0x0000010007077824 */ /* 0x000fcc00078e00ff */
[C---:B--2---:R-:W-:Y:S08]  /*b6f0*/  HMMA.16816.F32.BF16 R172, R16.reuse, R24, R172 ;  /* 0x0000001810ac723c */ /* 0x044ff000000418ac */
[----:B------:R-:W-:Y:S01]  /*b700*/  HMMA.16816.F32.BF16 R176, R16, R26, R176 ;  /* 0x0000001a10b0723c */ /* 0x000fe200000418b0 */
[----:B------:R-:W-:-:S04]  /*b710*/  FMUL.FTZ R0, R20, c[0x0][0x2ec] ;  /* 0x0000bb0014007a20 */ /* 0x000fc80000410000 */
[----:B------:R2:W-:Y:S03]  /*b720*/  MUFU.TANH R102, R0 ;  /* 0x0000000000667308 */ /* 0x0005e60000002400 */
[----:B---3--:R-:W-:Y:S01]  /*b730*/  HMMA.16816.F32.BF16 R24, R12, R28, R60 ;  /* 0x0000001c0c18723c */ /* 0x008fe2000004183c */
[----:B------:R-:W3:Y:S07]  /*b740*/  LDSM.16.M88.4 R60, [R220+0x7000] ;  /* 0x00700000dc3c783b */ /* 0x000eee0000000200 */
[----:B------:R-:W-:Y:S01]  /*b750*/  HMMA.16816.F32.BF16 R84, R16, R56, R84 ;  /* 0x000000381054723c */ /* 0x000fe20000041854 */
[----:B--2---:R-:W-:-:S07]  /*b760*/  FMUL.FTZ R0, R21, c[0x0][0x2ec] ;  /* 0x0000bb0015007a20 */ /* 0x004fce0000410000 */
[----:B------:R-:W-:Y:S01]  /*b770*/  HMMA.16816.F32.BF16 R28, R12, R30, R64 ;  /* 0x0000001e0c1c723c */ /* 0x000fe20000041840 */
[----:B------:R2:W5:Y:S07]  /*b780*/  MUFU.TANH R57, R0 ;  /* 0x0000000000397308 */ /* 0x00056e0000002400 */
[C---:B----4-:R-:W-:Y:S07]  /*b790*/  HMMA.16816.F32.BF16 R64, R16.reuse, R50, R184 ;  /* 0x000000321040723c */ /* 0x050fee00000418b8 */
[----:B------:R-:W-:Y:S01]  /*b7a0*/  IMAD.MOV.U32 R187, RZ, RZ, R90 ;  /* 0x000000ffffbb7224 */ /* 0x000fe200078e005a */
[----:B------:R-:W-:Y:S01]  /*b7b0*/  HMMA.16816.F32.BF16 R180, R16, R48, R180 ;  /* 0x0000003010b4723c */ /* 0x000fe200000418b4 */
[----:B--2---:R-:W-:Y:S01]  /*b7c0*/  FMUL.FTZ R0, R22, c[0x0][0x2ec] ;  /* 0x0000bb0016007a20 */ /* 0x004fe20000410000 */
[----:B------:R-:W-:Y:S01]  /*b7d0*/  LDSM.16.M88.4 R48, [R219+0x1800] ;  /* 0x00180000db30783b */ /* 0x000fe20000000200 */
[----:B-----5:R-:W-:-:S02]  /*b7e0*/  IMAD.MOV.U32 R185, RZ, RZ, R57 ;  /* 0x000000ffffb97224 */ /* 0x020fc400078e0039 */
[----:B------:R2:W-:Y:S03]  /*b7f0*/  MUFU.TANH R2, R0 ;  /* 0x0000000000027308 */ /* 0x0005e60000002400 */
[----:B------:R-:W-:Y:S08]  /*b800*/  HMMA.16816.F32.BF16 R28, R8, R42, R28 ;  /* 0x0000002a081c723c */ /* 0x000ff0000004181c */
[----:B------:R-:W-:Y:S01]  /*b810*/  HMMA.16816.F32.BF16 R120, R16, R58, R120 ;  /* 0x0000003a1078723c */ /* 0x000fe20000041878 */
[----:B--2---:R-:W-:-:S07]  /*b820*/  FMUL.FTZ R0, R23, c[0x0][0x2ec] ;  /* 0x0000bb0017007a20 */ /* 0x004fce0000410000 */
[----:B------:R-:W-:Y:S01]  /*b830*/  HMMA.16816.F32.BF16 R20, R8, R40, R24 ;  /* 0x000000280814723c */ /* 0x000fe20000041818 */
[----:B------:R2:W-:Y:S01]  /*b840*/  MUFU.TANH R242, R0 ;  /* 0x0000000000f27308 */ /* 0x0005e20000002400 */
[----:B------:R-:W-:Y:S06]  /*b850*/  LDSM.16.M88.4 R40, [R238] ;  /* 0x00000000ee28783b */ /* 0x000fec0000000200 */
[----:B-1----:R-:W-:Y:S08]  /*b860*/  HMMA.16816.F32.BF16 R24, R12, R44, R68 ;  /* 0x0000002c0c18723c */ /* 0x002ff00000041844 */
[----:B---3--:R-:W-:Y:S01]  /*b870*/  HMMA.16816.F32.BF16 R68, R16, R60, R188 ;  /* 0x0000003c1044723c */ /* 0x008fe200000418bc */
[----:B--2---:R-:W-:-:S04]  /*b880*/  FMUL.FTZ R0, R32, c[0x0][0x2ec] ;  /* 0x0000bb0020007a20 */ /* 0x004fc80000410000 */
[----:B------:R1:W2:Y:S03]  /*b890*/  MUFU.TANH R56, R0 ;  /* 0x0000000000387308 */ /* 0x0002a60000002400 */
[----:B------:R-:W-:Y:S01]  /*b8a0*/  HMMA.16816.F32.BF16 R192, R16, R62, R192 ;  /* 0x0000003e10c0723c */ /* 0x000fe200000418c0 */
[----:B------:R-:W-:Y:S01]  /*b8b0*/  LDSM.16.M88.4 R60, [R220+0x8000] ;  /* 0x00800000dc3c783b */ /* 0x000fe20000000200 */
[----:B-1----:R-:W-:Y:S02]  /*b8c0*/  FMUL.FTZ R0, R33, c[0x0][0x2ec] ;  /* 0x0000bb0021007a20 */ /* 0x002fe40000410000 */
[----:B--2---:R-:W-:Y:S02]  /*b8d0*/  IMAD.MOV.U32 R191, RZ, RZ, R56 ;  /* 0x000000ffffbf7224 */ /* 0x004fe400078e0038 */
[----:B------:R1:W-:Y:S01]  /*b8e0*/  MUFU.TANH R103, R0 ;  /* 0x0000000000677308 */ /* 0x0003e20000002400 */
[----:B------:R-:W2:Y:S01]  /*b8f0*/  LDSM.16.M88.4 R56, [R220+0x7800] ;  /* 0x00780000dc38783b */ /* 0x000ea20000000200 */
[----:B-1----:R-:W-:-:S06]  /*b900*/  FMUL.FTZ R0, R34, c[0x0][0x2ec] ;  /* 0x0000bb0022007a20 */ /* 0x002fcc0000410000 */
[----:B------:R1:W-:Y:S02]  /*b910*/  MUFU.TANH R101, R0 ;  /* 0x0000000000657308 */ /* 0x0003e40000002400 */
[----:B-1----:R-:W-:Y:S02]  /*b920*/  FMUL.FTZ R0, R35, c[0x0][0x2ec] ;  /* 0x0000bb0023007a20 */ /* 0x002fe40000410000 */
[----:B------:R-:W-:Y:S01]  /*b930*/  HMMA.16816.F32.BF16 R32, R12, R46, R104 ;  /* 0x0000002e0c20723c */ /* 0x000fe20000041868 */
[----:B------:R-:W1:Y:S03]  /*b940*/  LDSM.16.M88.4 R44, [R237] ;  /* 0x00000000ed2c783b */ /* 0x000e660000000200 */
[----:B------:R3:W4:Y:S04]  /*b950*/  MUFU.TANH R186, R0 ;  /* 0x0000000000ba7308 */ /* 0x0007280000002400 */
[C---:B--2---:R-:W-:Y:S08]  /*b960*/  HMMA.16816.F32.BF16 R104, R16.reuse, R58, R200 ;  /* 0x0000003a1068723c */ /* 0x044ff000000418c8 */
[----:B------:R-:W-:Y:S01]  /*b970*/  HMMA.16816.F32.BF16 R112, R16, R56, R196 ;  /* 0x000000381070723c */ /* 0x000fe200000418c4 */
[----:B------:R-:W-:Y:S01]  /*b980*/  LDSM.16.M88.4 R56, [R220+0x8800] ;  /* 0x00880000dc38783b */ /* 0x000fe20000000200 */
[----:B---3--:R-:W-:-:S02]  /*b990*/  FMUL.FTZ R0, R20, c[0x0][0x2ec] ;  /* 0x0000bb0014007a20 */ /* 0x008fc40000410000 */
[----:B----4-:R-:W-:Y:S02]  /*b9a0*/  IMAD.MOV.U32 R203, RZ, RZ, R186 ;  /* 0x000000ffffcb7224 */ /* 0x010fe400078e00ba */
[----:B------:R2:W-:Y:S01]  /*b9b0*/  MUFU.TANH R88, R0 ;  /* 0x0000000000587308 */ /* 0x0005e20000002400 */
[----:B------:R-:W-:Y:S02]  /*b9c0*/  IMAD.MOV.U32 R196, RZ, RZ, R76 ;  /* 0x000000ffffc47224 */ /* 0x000fe400078e004c */
[----:B------:R-:W-:Y:S02]  /*b9d0*/  IMAD.MOV.U32 R198, RZ, RZ, R103 ;  /* 0x000000ffffc67224 */ /* 0x000fe400078e0067 */
[----:B--2---:R-:W-:-:S04]  /*b9e0*/  FMUL.FTZ R0, R21, c[0x0][0x2ec] ;  /* 0x0000bb0015007a20 */ /* 0x004fc80000410000 */
[----:B------:R2:W3:Y:S02]  /*b9f0*/  MUFU.TANH R89, R0 ;  /* 0x0000000000597308 */ /* 0x0004e40000002400 */
[----:B--2---:R-:W-:Y:S02]  /*ba00*/  FMUL.FTZ R0, R22, c[0x0][0x2ec] ;  /* 0x0000bb0016007a20 */ /* 0x004fe40000410000 */
[----:B---3--:R-:W-:-:S04]  /*ba10*/  IMAD.MOV.U32 R202, RZ, RZ, R89 ;  /* 0x000000ffffca7224 */ /* 0x008fc800078e0059 */
[----:B------:R2:W-:Y:S02]  /*ba20*/  MUFU.TANH R90, R0 ;  /* 0x00000000005a7308 */ /* 0x0005e40000002400 */
[----:B--2---:R-:W-:Y:S02]  /*ba30*/  FMUL.FTZ R0, R23, c[0x0][0x2ec] ;  /* 0x0000bb0017007a20 */ /* 0x004fe40000410000 */
[----:B------:R-:W-:Y:S04]  /*ba40*/  HMMA.16816.F32.BF16 R20, R8, R52, R24 ;  /* 0x000000340814723c */ /* 0x000fe80000041818 */
[----:B------:R2:W-:Y:S04]  /*ba50*/  MUFU.TANH R92, R0 ;  /* 0x00000000005c7308 */ /* 0x0005e80000002400 */
[----:B------:R-:W-:Y:S07]  /*ba60*/  HMMA.16816.F32.BF16 R24, R12, R40, R84 ;  /* 0x000000280c18723c */ /* 0x000fee0000041854 */
[----:B------:R-:W-:-:S02]  /*ba70*/  IMAD.MOV.U32 R87, RZ, RZ, R242 ;  /* 0x000000ffff577224 */ /* 0x000fc400078e00f2 */
[----:B------:R-:W-:Y:S02]  /*ba80*/  IMAD.MOV.U32 R84, RZ, RZ, R77 ;  /* 0x000000ffff547224 */ /* 0x000fe400078e004d */
[----:B--2---:R-:W-:Y:S02]  /*ba90*/  FMUL.FTZ R0, R28, c[0x0][0x2ec] ;  /* 0x0000bb001c007a20 */ /* 0x004fe40000410000 */
[----:B------:R-:W-:Y:S02]  /*baa0*/  IMAD.MOV.U32 R85, RZ, RZ, R78 ;  /* 0x000000ffff557224 */ /* 0x000fe400078e004e */
[----:B------:R2:W-:Y:S01]  /*bab0*/  MUFU.TANH R252, R0 ;  /* 0x0000000000fc7308 */ /* 0x0005e20000002400 */
[----:B------:R-:W-:Y:S02]  /*bac0*/  IMAD.MOV.U32 R86, RZ, RZ, R79 ;  /* 0x000000ffff567224 */ /* 0x000fe400078e004f */
[----:B------:R-:W-:Y:S07]  /*bad0*/  HMMA.16816.F32.BF16 R76, R16, R60, R204 ;  /* 0x0000003c104c723c */ /* 0x000fee00000418cc */
[----:B------:R-:W-:-:S02]  /*bae0*/  IMAD.MOV.U32 R204, RZ, RZ, R39 ;  /* 0x000000ffffcc7224 */ /* 0x000fc400078e0027 */
[----:B------:R-:W-:Y:S02]  /*baf0*/  IMAD.MOV.U32 R205, RZ, RZ, R38 ;  /* 0x000000ffffcd7224 */ /* 0x000fe400078e0026 */
[----:B------:R-:W-:Y:S02]  /*bb00*/  IMAD.MOV.U32 R207, RZ, RZ, R101 ;  /* 0x000000ffffcf7224 */ /* 0x000fe400078e0065 */
[----:B--2---:R-:W-:Y:S02]  /*bb10*/  FMUL.FTZ R0, R29, c[0x0][0x2ec] ;  /* 0x0000bb001d007a20 */ /* 0x004fe40000410000 */
[----:B------:R-:W-:Y:S02]  /*bb20*/  IMAD.MOV.U32 R206, RZ, RZ, R102 ;  /* 0x000000ffffce7224 */ /* 0x000fe400078e0066 */
[----:B------:R2:W3:Y:S02]  /*bb30*/  MUFU.TANH R93, R0 ;  /* 0x00000000005d7308 */ /* 0x0004e40000002400 */
[----:B--2---:R-:W-:-:S06]  /*bb40*/  FMUL.FTZ R0, R30, c[0x0][0x2ec] ;  /* 0x0000bb001e007a20 */ /* 0x004fcc0000410000 */
[----:B------:R2:W-:Y:S02]  /*bb50*/  MUFU.TANH R243, R0 ;  /* 0x0000000000f37308 */ /* 0x0005e40000002400 */
[----:B--2---:R-:W-:Y:S02]  /*bb60*/  FMUL.FTZ R0, R31, c[0x0][0x2ec] ;  /* 0x0000bb001f007a20 */ /* 0x004fe40000410000 */
[----:B------:R-:W-:Y:S01]  /*bb70*/  HMMA.16816.F32.BF16 R28, R8, R54, R32 ;  /* 0x00000036081c723c */ /* 0x000fe20000041820 */
[----:B------:R-:W2:Y:S03]  /*bb80*/  LDSM.16.M88.4 R52, [R219+0x2000] ;  /* 0x00200000db34783b */ /* 0x000ea60000000200 */
[----:B------:R4:W-:Y:S04]  /*bb90*/  MUFU.TANH R184, R0 ;  /* 0x0000000000b87308 */ /* 0x0009e80000002400 */
[----:B------:R-:W-:Y:S01]  /*bba0*/  HMMA.16816.F32.BF16 R32, R12, R42, R120 ;  /* 0x0000002a0c20723c */ /* 0x000fe20000041878 */
[----:B------:R-:W5:Y:S06]  /*bbb0*/  LDSM.16.M88.4 R40, [R236] ;  /* 0x00000000ec28783b */ /* 0x000f6c0000000200 */
[----:B------:R-:W-:-:S02]  /*bbc0*/  IMAD.MOV.U32 R122, RZ, RZ, R100 ;  /* 0x000000ffff7a7224 */ /* 0x000fc400078e0064 */
[----:B------:R-:W-:Y:S01]  /*bbd0*/  HMMA.16816.F32.BF16 R100, R16, R62, R208 ;  /* 0x0000003e1064723c */ /* 0x000fe200000418d0 */
[----:B----4-:R-:W-:Y:S01]  /*bbe0*/  FMUL.FTZ R0, R20, c[0x0][0x2ec] ;  /* 0x0000bb0014007a20 */ /* 0x010fe20000410000 */
[----:B------:R-:W4:Y:S03]  /*bbf0*/  LDSM.16.M88.4 R60, [R220+0x9000] ;  /* 0x00900000dc3c783b */ /* 0x000f260000000200 */
[----:B------:R1:W-:Y:S02]  /*bc00*/  MUFU.TANH R242, R0 ;  /* 0x0000000000f27308 */ /* 0x0003e40000002400 */
[----:B------:R-:W-:Y:S02]  /*bc10*/  IMAD.MOV.U32 R209, RZ, RZ, R196 ;  /* 0x000000ffffd17224 */ /* 0x000fe400078e00c4 */
[----:B------:R-:W-:Y:S02]  /*bc20*/  IMAD.MOV.U32 R196, RZ, RZ, R84 ;  /* 0x000000ffffc47224 */ /* 0x000fe400078e0054 */
[----:B------:R-:W-:-:S02]  /*bc30*/  IMAD.MOV.U32 R84, RZ, RZ, R85 ;  /* 0x000000ffff547224 */ /* 0x000fc400078e0055 */
[----:B------:R-:W-:Y:S02]  /*bc40*/  IMAD.MOV.U32 R85, RZ, RZ, R86 ;  /* 0x000000ffff557224 */ /* 0x000fe400078e0056 */
[----:B------:R-:W-:Y:S02]  /*bc50*/  IMAD.MOV.U32 R210, RZ, RZ, R122 ;  /* 0x000000ffffd27224 */ /* 0x000fe400078e007a */
[----:B-1----:R-:W-:-:S04]  /*bc60*/  FMUL.FTZ R0, R21, c[0x0][0x2ec] ;  /* 0x0000bb0015007a20 */ /* 0x002fc80000410000 */
[----:B------:R1:W-:Y:S02]  /*bc70*/  MUFU.TANH R189, R0 ;  /* 0x0000000000bd7308 */ /* 0x0003e40000002400 */
[----:B-1----:R-:W-:-:S06]  /*bc80*/  FMUL.FTZ R0, R22, c[0x0][0x2ec] ;  /* 0x0000bb0016007a20 */ /* 0x002fcc0000410000 */
[----:B------:R1:W-:Y:S02]  /*bc90*/  MUFU.TANH R190, R0 ;  /* 0x0000000000be7308 */ /* 0x0003e40000002400 */
[----:B-1----:R-:W-:Y:S02]  /*bca0*/  FMUL.FTZ R0, R23, c[0x0][0x2ec] ;  /* 0x0000bb0017007a20 */ /* 0x002fe40000410000 */
[----:B------:R-:W-:Y:S04]  /*bcb0*/  HMMA.16816.F32.BF16 R20, R8, R48, R24 ;  /* 0x000000300814723c */ /* 0x000fe80000041818 */
[----:B------:R1:W-:Y:S04]  /*bcc0*/  MUFU.TANH R123, R0 ;  /* 0x00000000007b7308 */ /* 0x0003e80000002400 */
[----:B------:R-:W-:Y:S07]  /*bcd0*/  HMMA.16816.F32.BF16 R24, R12, R44, R124 ;  /* 0x0000002c0c18723c */ /* 0x000fee000004187c */
[----:B------:R-:W-:-:S02]  /*bce0*/  IMAD.MOV.U32 R126, RZ, RZ, R87 ;  /* 0x000000ffff7e7224 */ /* 0x000fc400078e0057 */
[----:B------:R-:W-:Y:S02]  /*bcf0*/  IMAD.MOV.U32 R87, RZ, RZ, R191 ;  /* 0x000000ffff577224 */ /* 0x000fe400078e00bf */
[----:B-1----:R-:W-:Y:S02]  /*bd00*/  FMUL.FTZ R0, R28, c[0x0][0x2ec] ;  /* 0x0000bb001c007a20 */ /* 0x002fe40000410000 */
[----:B------:R-:W-:Y:S02]  /*bd10*/  IMAD.MOV.U32 R191, RZ, RZ, R185 ;  /* 0x000000ffffbf7224 */ /* 0x000fe400078e00b9 */
[----:B------:R1:W-:Y:S01]  /*bd20*/  MUFU.TANH R188, R0 ;  /* 0x0000000000bc7308 */ /* 0x0003e20000002400 */
[----:B------:R-:W-:Y:S02]  /*bd30*/  IMAD.MOV.U32 R86, RZ, RZ, R87 ;  /* 0x000000ffff567224 */ /* 0x000fe400078e0057 */
[----:B---3--:R-:W-:Y:S02]  /*bd40*/  IMAD.MOV.U32 R87, RZ, RZ, R93 ;  /* 0x000000ffff577224 */ /* 0x008fe400078e005d */
[----:B------:R-:W-:-:S02]  /*bd50*/  IMAD.MOV.U32 R93, RZ, RZ, R37 ;  /* 0x000000ffff5d7224 */ /* 0x000fc400078e0025 */
[----:B------:R-:W-:Y:S02]  /*bd60*/  IMAD.MOV.U32 R200, RZ, RZ, R86 ;  /* 0x000000ffffc87224 */ /* 0x000fe400078e0056 */
[----:B------:R-:W-:Y:S02]  /*bd70*/  IMAD.MOV.U32 R121, RZ, RZ, R87 ;  /* 0x000000ffff797224 */ /* 0x000fe400078e0057 */
[----:B-1----:R-:W-:-:S04]  /*bd80*/  FMUL.FTZ R0, R29, c[0x0][0x2ec] ;  /* 0x0000bb001d007a20 */ /* 0x002fc80000410000 */
[----:B------:R1:W3:Y:S02]  /*bd90*/  MUFU.TANH R28, R0 ;  /* 0x00000000001c7308 */ /* 0x0002e40000002400 */
[----:B-1----:R-:W-:Y:S02]  /*bda0*/  FMUL.FTZ R0, R30, c[0x0][0x2ec] ;  /* 0x0000bb001e007a20 */ /* 0x002fe40000410000 */
[----:B---3--:R-:W-:-:S04]  /*bdb0*/  IMAD.MOV.U32 R127, RZ, RZ, R28 ;  /* 0x000000ffff7f7224 */ /* 0x008fc800078e001c */
[----:B------:R1:W-:Y:S02]  /*bdc0*/  MUFU.TANH R186, R0 ;  /* 0x0000000000ba7308 */ /* 0x0003e40000002400 */
[----:B-1----:R-:W-:Y:S02]  /*bdd0*/  FMUL.FTZ R0, R31, c[0x0][0x2ec] ;  /* 0x0000bb001f007a20 */ /* 0x002fe40000410000 */
[----:B------:R-:W-:Y:S01]  /*bde0*/  HMMA.16816.F32.BF16 R28, R8, R50, R32 ;  /* 0x00000032081c723c */ /* 0x000fe20000041820 */
[----:B------:R-:W1:Y:S03]  /*bdf0*/  LDSM.16.M88.4 R48, [R235] ;  /* 0x00000000eb30783b */ /* 0x000e660000000200 */
[----:B------:R3:W-:Y:S04]  /*be00*/  MUFU.TANH R199, R0 ;  /* 0x0000000000c77308 */ /* 0x0007e80000002400 */
[----:B------:R-:W-:Y:S01]  /*be10*/  HMMA.16816.F32.BF16 R32, R12, R46, R116 ;  /* 0x0000002e0c20723c */ /* 0x000fe20000041874 */
[----:B------:R-:W1:Y:S06]  /*be20*/  LDSM.16.M88.4 R44, [R219+0x2800] ;  /* 0x00280000db2c783b */ /* 0x000e6c0000000200 */
[----:B------:R-:W-:-:S02]  /*be30*/  IMAD.MOV.U32 R116, RZ, RZ, R88 ;  /* 0x000000ffff747224 */ /* 0x000fc400078e0058 */
[----:B---3--:R-:W-:-:S04]  /*be40*/  FMUL.FTZ R0, R20, c[0x0][0x2ec] ;  /* 0x0000bb0014007a20 */ /* 0x008fc80000410000 */
[----:B------:R3:W-:Y:S02]  /*be50*/  MUFU.TANH R185, R0 ;  /* 0x0000000000b97308 */ /* 0x0007e40000002400 */
[----:B---3--:R-:W-:-:S06]  /*be60*/  FMUL.FTZ R0, R21, c[0x0][0x2ec] ;  /* 0x0000bb0015007a20 */ /* 0x008fcc0000410000 */
[----:B------:R3:W-:Y:S02]  /*be70*/  MUFU.TANH R197, R0 ;  /* 0x0000000000c57308 */ /* 0x0007e40000002400 */
[----:B---3--:R-:W-:-:S06]  /*be80*/  FMUL.FTZ R0, R22, c[0x0][0x2ec] ;  /* 0x0000bb0016007a20 */ /* 0x008fcc0000410000 */
[----:B------:R3:W-:Y:S02]  /*be90*/  MUFU.TANH R39, R0 ;  /* 0x0000000000277308 */ /* 0x0007e40000002400 */
[----:B---3--:R-:W-:Y:S02]  /*bea0*/  FMUL.FTZ R0, R23, c[0x0][0x2ec] ;  /* 0x0000bb0017007a20 */ /* 0x008fe40000410000 */
[----:B--2---:R-:W-:Y:S04]  /*beb0*/  HMMA.16816.F32.BF16 R20, R8, R52, R24 ;  /* 0x000000340814723c */ /* 0x004fe80000041818 */
[----:B------:R2:W-:Y:S04]  /*bec0*/  MUFU.TANH R201, R0 ;  /* 0x0000000000c97308 */ /* 0x0005e80000002400 */
[----:B-----5:R-:W-:Y:S07]  /*bed0*/  HMMA.16816.F32.BF16 R24, R12, R40, R108 ;  /* 0x000000280c18723c */ /* 0x020fee000004186c */
[----:B------:R-:W-:-:S02]  /*bee0*/  IMAD.MOV.U32 R109, RZ, RZ, R189 ;  /* 0x000000ffff6d7224 */ /* 0x000fc400078e00bd */
[----:B------:R-:W-:Y:S02]  /*bef0*/  IMAD.MOV.U32 R110, RZ, RZ, R198 ;  /* 0x000000ffff6e7224 */ /* 0x000fe400078e00c6 */
[----:B--2---:R-:W-:Y:S02]  /*bf00*/  FMUL.FTZ R0, R28, c[0x0][0x2ec] ;  /* 0x0000bb001c007a20 */ /* 0x004fe40000410000 */
[----:B------:R-:W-:Y:S02]  /*bf10*/  IMAD.MOV.U32 R198, RZ, RZ, R90 ;  /* 0x000000ffffc67224 */ /* 0x000fe400078e005a */
[----:B------:R2:W-:Y:S01]  /*bf20*/  MUFU.TANH R38, R0 ;  /* 0x0000000000267308 */ /* 0x0005e20000002400 */
[----:B------:R-:W-:Y:S02]  /*bf30*/  IMAD.MOV.U32 R108, RZ, RZ, R91 ;  /* 0x000000ffff6c7224 */ /* 0x000fe400078e005b */
[----:B------:R-:W-:Y:S01]  /*bf40*/  HMMA.16816.F32.BF16 R88, R16, R56, R212 ;  /* 0x000000381058723c */ /* 0x000fe200000418d4 */
[----:B------:R-:W-:-:S06]  /*bf50*/  IMAD.MOV.U32 R111, RZ, RZ, R123 ;  /* 0x000000ffff6f7224 */ /* 0x000fcc00078e007b */
[----:B------:R-:W-:Y:S02]  /*bf60*/  IMAD.MOV.U32 R214, RZ, RZ, R196 ;  /* 0x000000ffffd67224 */ /* 0x000fe400078e00c4 */
[----:B------:R-:W-:Y:S02]  /*bf70*/  IMAD.MOV.U32 R196, RZ, RZ, R92 ;  /* 0x000000ffffc47224 */ /* 0x000fe400078e005c */
[----:B------:R-:W-:Y:S02]  /*bf80*/  IMAD.MOV.U32 R215, RZ, RZ, R84 ;  /* 0x000000ffffd77224 */ /* 0x000fe400078e0054 */
[----:B--2---:R-:W-:Y:S02]  /*bf90*/  FMUL.FTZ R0, R29, c[0x0][0x2ec] ;  /* 0x0000bb001d007a20 */ /* 0x004fe40000410000 */
[----:B------:R-:W-:Y:S02]  /*bfa0*/  IMAD.MOV.U32 R213, RZ, RZ, R85 ;  /* 0x000000ffffd57224 */ /* 0x000fe400078e0055 */
[----:B------:R2:W-:Y:S01]  /*bfb0*/  MUFU.TANH R124, R0 ;  /* 0x00000000007c7308 */ /* 0x0005e20000002400 */
[----:B----4-:R-:W-:Y:S01]  /*bfc0*/  HMMA.16816.F32.BF16 R84, R16, R60, R248 ;  /* 0x0000003c1054723c */ /* 0x010fe200000418f8 */
[----:B------:R-:W-:-:S06]  /*bfd0*/  IMAD.MOV.U32 R212, RZ, RZ, R207 ;  /* 0x000000ffffd47224 */ /* 0x000fcc00078e00cf */
[----:B------:R-:W-:Y:S02]  /*bfe0*/  IMAD.MOV.U32 R250, RZ, RZ, R116 ;  /* 0x000000fffffa7224 */ /* 0x000fe400078e0074 */
[----:B------:R-:W-:Y:S02]  /*bff0*/  IMAD.MOV.U32 R116, RZ, RZ, R121 ;  /* 0x000000ffff747224 */ /* 0x000fe400078e0079 */
[----:B------:R-:W-:Y:S02]  /*c000*/  IMAD.MOV.U32 R121, RZ, RZ, R196 ;  /* 0x000000ffff797224 */ /* 0x000fe400078e00c4 */
[----:B------:R-:W-:Y:S02]  /*c010*/  IMAD.MOV.U32 R248, RZ, RZ, R191 ;  /* 0x000000fffff87224 */ /* 0x000fe400078e00bf */
[----:B--2---:R-:W-:-:S04]  /*c020*/  FMUL.FTZ R0, R30, c[0x0][0x2ec] ;  /* 0x0000bb001e007a20 */ /* 0x004fc80000410000 */
[----:B------:R2:W-:Y:S02]  /*c030*/  MUFU.TANH R37, R0 ;  /* 0x0000000000257308 */ /* 0x0005e40000002400 */
[----:B--2---:R-:W-:Y:S02]  /*c040*/  FMUL.FTZ R0, R31, c[0x0][0x2ec] ;  /* 0x0000bb001f007a20 */ /* 0x004fe40000410000 */
[----:B------:R-:W-:Y:S01]  /*c050*/  HMMA.16816.F32.BF16 R28, R8, R54, R32 ;  /* 0x00000036081c723c */ /* 0x000fe20000041820 */
[----:B------:R-:W-:Y:S03]  /*c060*/  LDSM.16.M88.4 R52, [R220+0x9800] ;  /* 0x00980000dc34783b */ /* 0x000fe60000000200 */
[----:B------:R2:W3:Y:S04]  /*c070*/  MUFU.TANH R189, R0 ;  /* 0x0000000000bd7308 */ /* 0x0004e80000002400 */
[C---:B------:R-:W-:Y:S07]  /*c080*/  HMMA.16816.F32.BF16 R32, R12.reuse, R42, R72 ;  /* 0x0000002a0c20723c */ /* 0x040fee0000041848 */
[----:B------:R-:W-:Y:S01]  /*c090*/  IMAD.MOV.U32 R72, RZ, RZ, R93 ;  /* 0x000000ffff487224 */ /* 0x000fe200078e005d */
[----:B-1----:R-:W-:Y:S01]  /*c0a0*/  HMMA.16816.F32.BF16 R40, R12, R50, R96 ;  /* 0x000000320c28723c */ /* 0x002fe20000041860 */
[----:B------:R-:W-:-:S02]  /*c0b0*/  IMAD.MOV.U32 R73, RZ, RZ, R94 ;  /* 0x000000ffff497224 */ /* 0x000fc400078e005e */
[----:B--2---:R-:W-:Y:S02]  /*c0c0*/  FMUL.FTZ R0, R20, c[0x0][0x2ec] ;  /* 0x0000bb0014007a20 */ /* 0x004fe40000410000 */
[----:B------:R-:W-:Y:S02]  /*c0d0*/  IMAD.MOV.U32 R74, RZ, RZ, R95 ;  /* 0x000000ffff4a7224 */ /* 0x000fe400078e005f */
[----:B------:R1:W-:Y:S01]  /*c0e0*/  MUFU.TANH R117, R0 ;  /* 0x0000000000757308 */ /* 0x0003e20000002400 */
[----:B------:R-:W-:Y:S01]  /*c0f0*/  HMMA.16816.F32.BF16 R92, R16, R58, R244 ;  /* 0x0000003a105c723c */ /* 0x000fe200000418f4 */
[----:B------:R-:W2:Y:S01]  /*c100*/  LDSM.16.M88.4 R56, [R219+0x3000] ;  /* 0x00300000db38783b */ /* 0x000ea20000000200 */
[----:B------:R-:W-:Y:S02]  /*c110*/  IMAD.MOV.U32 R75, RZ, RZ, R4 ;  /* 0x000000ffff4b7224 */ /* 0x000fe400078e0004 */
[----:B---3--:R-:W-:-:S04]  /*c120*/  IMAD.MOV.U32 R249, RZ, RZ, R189 ;  /* 0x000000fffff97224 */ /* 0x008fc800078e00bd */
[----:B------:R-:W-:Y:S01]  /*c130*/  HMMA.16816.F32.BF16 R32, R8, R46, R32 ;  /* 0x0000002e0820723c */ /* 0x000fe20000041820 */
[----:B-1----:R-:W-:-:S07]  /*c140*/  FMUL.FTZ R0, R21, c[0x0][0x2ec] ;  /* 0x0000bb0015007a20 */ /* 0x002fce0000410000 */
[----:B------:R-:W-:Y:S01]  /*c150*/  HMMA.16816.F32.BF16 R96, R16, R62, R72 ;  /* 0x0000003e1060723c */ /* 0x000fe20000041848 */
[----:B------:R-:W-:Y:S01]  /*c160*/  LDSM.16.M88.4 R60, [R219+0x3800] ;  /* 0x00380000db3c783b */ /* 0x000fe20000000200 */
[----:B------:R1:W-:Y:S05]  /*c170*/  MUFU.TANH R208, R0 ;  /* 0x0000000000d07308 */ /* 0x0003ea0000002400 */
[----:B------:R-:W-:Y:S02]  /*c180*/  IMAD.MOV.U32 R75, RZ, RZ, R206 ;  /* 0x000000ffff4b7224 */ /* 0x000fe400078e00ce */
[----:B------:R-:W-:Y:S02]  /*c190*/  IMAD.MOV.U32 R206, RZ, RZ, R127 ;  /* 0x000000ffffce7224 */ /* 0x000fe400078e007f */
[----:B------:R-:W-:-:S02]  /*c1a0*/  IMAD.MOV.U32 R247, RZ, RZ, R75 ;  /* 0x000000fffff77224 */ /* 0x000fc400078e004b */
[----:B-1----:R-:W-:-:S04]  /*c1b0*/  FMUL.FTZ R0, R22, c[0x0][0x2ec] ;  /* 0x0000bb0016007a20 */ /* 0x002fc80000410000 */
[----:B------:R1:W-:Y:S02]  /*c1c0*/  MUFU.TANH R119, R0 ;  /* 0x0000000000777308 */ /* 0x0003e40000002400 */
[----:B-1----:R-:W-:Y:S02]  /*c1d0*/  FMUL.FTZ R0, R23, c[0x0][0x2ec] ;  /* 0x0000bb0017007a20 */ /* 0x002fe40000410000 */
[----:B------:R-:W-:Y:S01]  /*c1e0*/  HMMA.16816.F32.BF16 R20, R8, R44, R24 ;  /* 0x0000002c0814723c */ /* 0x000fe20000041818 */
[----:B------:R-:W1:Y:S03]  /*c1f0*/  LDSM.16.M88.4 R44, [R234] ;  /* 0x00000000ea2c783b */ /* 0x000e660000000200 */
[----:B------:R3:W4:Y:S04]  /*c200*/  MUFU.TANH R4, R0 ;  /* 0x0000000000047308 */ /* 0x0007280000002400 */
[----:B------:R-:W-:Y:S01]  /*c210*/  HMMA.16816.F32.BF16 R24, R12, R48, R80 ;  /* 0x000000300c18723c */ /* 0x000fe20000041850 */
[----:B------:R-:W5:Y:S06]  /*c220*/  LDSM.16.M88.4 R48, [R233] ;  /* 0x00000000e930783b */ /* 0x000f6c0000000200 */
[----:B------:R-:W-:-:S02]  /*c230*/  IMAD.MOV.U32 R83, RZ, RZ, R108 ;  /* 0x000000ffff537224 */ /* 0x000fc400078e006c */
[----:B------:R-:W-:Y:S02]  /*c240*/  IMAD.MOV.U32 R108, RZ, RZ, R209 ;  /* 0x000000ffff6c7224 */ /* 0x000fe400078e00d1 */
[----:B---3--:R-:W-:Y:S02]  /*c250*/  FMUL.FTZ R0, R28, c[0x0][0x2ec] ;  /* 0x0000bb001c007a20 */ /* 0x008fe40000410000 */
[----:B------:R-:W-:Y:S02]  /*c260*/  IMAD.MOV.U32 R82, RZ, RZ, R215 ;  /* 0x000000ffff527224 */ /* 0x000fe400078e00d7 */
[----:B------:R3:W-:Y:S01]  /*c270*/  MUFU.TANH R118, R0 ;  /* 0x0000000000767308 */ /* 0x0007e20000002400 */
[----:B------:R-:W-:Y:S02]  /*c280*/  IMAD.MOV.U32 R215, RZ, RZ, R109 ;  /* 0x000000ffffd77224 */ /* 0x000fe400078e006d */
[----:B------:R-:W-:Y:S02]  /*c290*/  IMAD.MOV.U32 R109, RZ, RZ, R210 ;  /* 0x000000ffff6d7224 */ /* 0x000fe400078e00d2 */
[----:B------:R-:W-:-:S02]  /*c2a0*/  IMAD.MOV.U32 R210, RZ, RZ, R126 ;  /* 0x000000ffffd27224 */ /* 0x000fc400078e007e */
[----:B------:R-:W-:Y:S02]  /*c2b0*/  IMAD.MOV.U32 R80, RZ, RZ, R213 ;  /* 0x000000ffff507224 */ /* 0x000fe400078e00d5 */
[----:B--2---:R-:W-:Y:S01]  /*c2c0*/  HMMA.16816.F32.BF16 R24, R8, R56, R24 ;  /* 0x000000380818723c */ /* 0x004fe20000041818 */
[----:B------:R-:W-:Y:S02]  /*c2d0*/  IMAD.MOV.U32 R81, RZ, RZ, R214 ;  /* 0x000000ffff517224 */ /* 0x000fe400078e00d6 */
[----:B------:R-:W-:Y:S02]  /*c2e0*/  IMAD.MOV.U32 R214, RZ, RZ, R110 ;  /* 0x000000ffffd67224 */ /* 0x000fe400078e006e */
[----:B------:R-:W-:Y:S02]  /*c2f0*/  IMAD.MOV.U32 R213, RZ, RZ, R111 ;  /* 0x000000ffffd57224 */ /* 0x000fe400078e006f */
[----:B---3--:R-:W-:Y:S01]  /*c300*/  FMUL.FTZ R0, R29, c[0x0][0x2ec] ;  /* 0x0000bb001d007a20 */ /* 0x008fe20000410000 */
[----:B------:R-:W-:Y:S01]  /*c310*/  HMMA.16816.F32.BF16 R80, R16, R52, R80 ;  /* 0x000000341050723c */ /* 0x000fe20000041850 */
[----:B------:R-:W-:-:S02]  /*c320*/  IMAD.MOV.U32 R110, RZ, RZ, R204 ;  /* 0x000000ffff6e7224 */ /* 0x000fc400078e00cc */
[----:B------:R2:W-:Y:S01]  /*c330*/  MUFU.TANH R246, R0 ;  /* 0x0000000000f67308 */ /* 0x0005e20000002400 */
[----:B------:R-:W-:Y:S02]  /*c340*/  IMAD.MOV.U32 R111, RZ, RZ, R205 ;  /* 0x000000ffff6f7224 */ /* 0x000fe400078e00cd */
[----:B------:R-:W-:Y:S02]  /*c350*/  IMAD.MOV.U32 R204, RZ, RZ, R203 ;  /* 0x000000ffffcc7224 */ /* 0x000fe400078e00cb */
[----:B------:R-:W-:Y:S02]  /*c360*/  IMAD.MOV.U32 R251, RZ, RZ, R215 ;  /* 0x000000fffffb7224 */ /* 0x000fe400078e00d7 */
[----:B------:R-:W-:Y:S01]  /*c370*/  IMAD.MOV.U32 R215, RZ, RZ, R200 ;  /* 0x000000ffffd77224 */ /* 0x000fe200078e00c8 */
[----:B------:R-:W-:Y:S01]  /*c380*/  HMMA.16816.F32.BF16 R108, R16, R54, R108 ;  /* 0x00000036106c723c */ /* 0x000fe2000004186c */
[----:B------:R-:W3:Y:S01]  /*c390*/  LDSM.16.M88.4 R52, [R219+0x4000] ;  /* 0x00400000db34783b */ /* 0x000ee20000000200 */
[----:B--2---:R-:W-:-:S04]  /*c3a0*/  FMUL.FTZ R0, R30, c[0x0][0x2ec] ;  /* 0x0000bb001e007a20 */ /* 0x004fc80000410000 */
[----:B------:R2:W-:Y:S02]  /*c3b0*/  MUFU.TANH R120, R0 ;  /* 0x0000000000787308 */ /* 0x0005e40000002400 */
[----:B--2---:R-:W-:Y:S02]  /*c3c0*/  FMUL.FTZ R0, R31, c[0x0][0x2ec] ;  /* 0x0000bb001f007a20 */ /* 0x004fe40000410000 */
[----:B-1----:R-:W-:Y:S04]  /*c3d0*/  HMMA.16816.F32.BF16 R28, R12, R44, R128 ;  /* 0x0000002c0c1c723c */ /* 0x002fe80000041880 */
[----:B------:R1:W-:Y:S02]  /*c3e0*/  MUFU.TANH R245, R0 ;  /* 0x0000000000f57308 */ /* 0x0003e40000002400 */
[----:B-1----:R-:W-:-:S06]  /*c3f0*/  FMUL.FTZ R0, R20, c[0x0][0x2ec] ;  /* 0x0000bb0014007a20 */ /* 0x002fcc0000410000 */
[----:B------:R1:W2:Y:S02]  /*c400*/  MUFU.TANH R122, R0 ;  /* 0x00000000007a7308 */ /* 0x0002a40000002400 */
[----:B-1----:R-:W-:-:S06]  /*c410*/  FMUL.FTZ R0, R21, c[0x0][0x2ec] ;  /* 0x0000bb0015007a20 */ /* 0x002fcc0000410000 */
[----:B------:R1:W-:Y:S02]  /*c420*/  MUFU.TANH R244, R0 ;  /* 0x0000000000f47308 */ /* 0x0003e40000002400 */
[----:B-1----:R-:W-:-:S06]  /*c430*/  FMUL.FTZ R0, R22, c[0x0][0x2ec] ;  /* 0x0000bb0016007a20 */ /* 0x002fcc0000410000 */
[----:B------:R1:W1:Y:S02]  /*c440*/  MUFU.TANH R125, R0 ;  /* 0x00000000007d7308 */ /* 0x0002640000002400 */
[----:B-1----:R-:W-:Y:S02]  /*c450*/  FMUL.FTZ R0, R23, c[0x0][0x2ec] ;  /* 0x0000bb0017007a20 */ /* 0x002fe40000410000 */
[C---:B------:R-:W-:Y:S01]  /*c460*/  HMMA.16816.F32.BF16 R20, R8.reuse, R58, R40 ;  /* 0x0000003a0814723c */ /* 0x040fe20000041828 */
[----:B------:R-:W1:Y:S03]  /*c470*/  LDSM.16.M88.4 R56, [R232] ;  /* 0x00000000e838783b */ /* 0x000e660000000200 */
[----:B------:R2:W-:Y:S04]  /*c480*/  MUFU.TANH R211, R0 ;  /* 0x0000000000d37308 */ /* 0x0005e80000002400 */
[----:B------:R-:W-:Y:S08]  /*c490*/  HMMA.16816.F32.BF16 R40, R8, R60, R28 ;  /* 0x0000003c0828723c */ /* 0x000ff0000004181c */
[----:B-----5:R-:W-:Y:S01]  /*c4a0*/  HMMA.16816.F32.BF16 R28, R12, R48, R172 ;  /* 0x000000300c1c723c */ /* 0x020fe200000418ac */
[----:B--2---:R-:W-:-:S04]  /*c4b0*/  FMUL.FTZ R0, R32, c[0x0][0x2ec] ;  /* 0x0000bb0020007a20 */ /* 0x004fc80000410000 */
[----:B------:R2:W5:Y:S02]  /*c4c0*/  MUFU.TANH R123, R0 ;  /* 0x00000000007b7308 */ /* 0x0005640000002400 */
[----:B------:R-:W-:Y:S02]  /*c4d0*/  IMAD.MOV.U32 R173, RZ, RZ, R198 ;  /* 0x000000ffffad7224 */ /* 0x000fe400078e00c6 */
[----:B------:R-:W-:Y:S02]  /*c4e0*/  IMAD.MOV.U32 R172, RZ, RZ, R214 ;  /* 0x000000ffffac7224 */ /* 0x000fe400078e00d6 */
[----:B------:R-:W-:Y:S02]  /*c4f0*/  IMAD.MOV.U32 R214, RZ, RZ, R124 ;  /* 0x000000ffffd67224 */ /* 0x000fe400078e007c */
[----:B------:R-:W-:Y:S02]  /*c500*/  IMAD.MOV.U32 R175, RZ, RZ, R213 ;  /* 0x000000ffffaf7224 */ /* 0x000fe400078e00d5 */
[----:B------:R-:W-:-:S02]  /*c510*/  IMAD.MOV.U32 R213, RZ, RZ, R201 ;  /* 0x000000ffffd57224 */ /* 0x000fc400078e00c9 */
[----:B------:R-:W4:Y:S01]  /*c520*/  S2R R201, SR_TID.X ;  /* 0x0000000000c97919 */ /* 0x000f220000002100 */
[----:B--2---:R-:W-:-:S06]  /*c530*/  FMUL.FTZ R0, R33, c[0x0][0x2ec] ;  /* 0x0000bb0021007a20 */ /* 0x004fcc0000410000 */
[----:B---3--:R-:W-:Y:S01]  /*c540*/  HMMA.16816.F32.BF16 R28, R8, R52, R28 ;  /* 0x00000034081c723c */ /* 0x008fe2000004181c */
[----:B------:R2:W-:Y:S07]  /*c550*/  MUFU.TANH R209, R0 ;  /* 0x0000000000d17308 */ /* 0x0005ee0000002400 */
[C---:B-1----:R-:W-:Y:S07]  /*c560*/  HMMA.16816.F32.BF16 R72, R12.reuse, R56, R180 ;  /* 0x000000380c48723c */ /* 0x042fee00000418b4 */
[----:B------:R-:W-:Y:S01]  /*c570*/  IMAD.MOV.U32 R182, RZ, RZ, R187 ;  /* 0x000000ffffb67224 */ /* 0x000fe200078e00bb */
[----:B------:R-:W-:Y:S01]  /*c580*/  HMMA.16816.F32.BF16 R64, R12, R58, R64 ;  /* 0x0000003a0c40723c */ /* 0x000fe20000041840 */
[----:B------:R-:W1:Y:S01]  /*c590*/  LDSM.16.M88.4 R56, [R219+0x4800] ;  /* 0x00480000db38783b */ /* 0x000e620000000200 */
[----:B--2---:R-:W-:-:S02]  /*c5a0*/  FMUL.FTZ R0, R34, c[0x0][0x2ec] ;  /* 0x0000bb0022007a20 */ /* 0x004fc40000410000 */
[----:B------:R-:W-:Y:S01]  /*c5b0*/  IMAD.MOV.U32 R183, RZ, RZ, R215 ;  /* 0x000000ffffb77224 */ /* 0x000fe200078e00d7 */
[----:B------:R-:W-:Y:S01]  /*c5c0*/  ISETP.GE.AND P1, PT, R182, 0x3, PT ;  /* 0x00000003b600780c */ /* 0x000fe20003f26270 */
[----:B------:R2:W-:Y:S01]  /*c5d0*/  MUFU.TANH R126, R0 ;  /* 0x00000000007e7308 */ /* 0x0005e20000002400 */
[----:B------:R-:W-:Y:S02]  /*c5e0*/  IMAD.MOV.U32 R215, RZ, RZ, R116 ;  /* 0x000000ffffd77224 */ /* 0x000fe400078e0074 */
[----:B------:R-:W-:Y:S02]  /*c5f0*/  IMAD.MOV.U32 R180, RZ, RZ, R183 ;  /* 0x000000ffffb47224 */ /* 0x000fe400078e00b7 */
[----:B------:R-:W-:Y:S02]  /*c600*/  IMAD.MOV.U32 R183, RZ, RZ, R250 ;  /* 0x000000ffffb77224 */ /* 0x000fe400078e00fa */
[----:B----4-:R-:W-:Y:S02]  /*c610*/  IMAD.SHL.U32 R201, R201, 0x2, RZ ;  /* 0x00000002c9c97824 */ /* 0x010fe400078e00ff */
[----:B------:R-:W-:-:S03]  /*c620*/  IMAD.MOV.U32 R250, RZ, RZ, R4 ;  /* 0x000000fffffa7224 */ /* 0x000fc600078e0004 */
[----:B------:R-:W-:Y:S01]  /*c630*/  LOP3.LUT R201, R201, 0x6, RZ, 0xc0, !PT ;  /* 0x00000006c9c97812 */ /* 0x000fe200078ec0ff */
[----:B--2---:R-:W-:Y:S02]  /*c640*/  FMUL.FTZ R0, R35, c[0x0][0x2ec] ;  /* 0x0000bb0023007a20 */ /* 0x004fe40000410000 */
[----:B------:R-:W-:Y:S01]  /*c650*/  HMMA.16816.F32.BF16 R32, R12, R46, R168 ;  /* 0x0000002e0c20723c */ /* 0x000fe200000418a8 */
[----:B------:R-:W-:Y:S01]  /*c660*/  LDSM.16.M88.4 R44, [R230] ;  /* 0x00000000e62c783b */ /* 0x000fe20000000200 */
[----:B------:R2:W-:Y:S06]  /*c670*/  MUFU.TANH R207, R0 ;  /* 0x0000000000cf7308 */ /* 0x0005ec0000002400 */
[----:B-1----:R-:W-:Y:S01]  /*c680*/  HMMA.16816.F32.BF16 R64, R8, R58, R64 ;  /* 0x0000003a0840723c */ /* 0x002fe20000041840 */
[----:B--2---:R-:W-:-:S04]  /*c690*/  FMUL.FTZ R0, R24, c[0x0][0x2ec] ;  /* 0x0000bb0018007a20 */ /* 0x004fc80000410000 */
[----:B------:R1:W-:Y:S11]  /*c6a0*/  MUFU.TANH R127, R0 ;  /* 0x00000000007f7308 */ /* 0x0003f60000002400 */
[----:B------:R-:W-:Y:S01]  /*c6b0*/  HMMA.16816.F32.BF16 R16, R8, R62, R32 ;  /* 0x0000003e0810723c */ /* 0x000fe20000041820 */
[----:B------:R-:W2:Y:S01]  /*c6c0*/  LDSM.16.M88.4 R32, [R228] ;  /* 0x00000000e420783b */ /* 0x000ea20000000200 */
[----:B-1----:R-:W-:-:S06]  /*c6d0*/  FMUL.FTZ R0, R25, c[0x0][0x2ec] ;  /* 0x0000bb0019007a20 */ /* 0x002fcc0000410000 */
[----:B------:R-:W-:Y:S01]  /*c6e0*/  FMUL.FTZ R4, R64, c[0x0][0x2ec] ;  /* 0x0000bb0040047a20 */ /* 0x000fe20000410000 */
[----:B------:R1:W-:Y:S02]  /*c6f0*/  MUFU.TANH R205, R0 ;  /* 0x0000000000cd7308 */ /* 0x0003e40000002400 */
[----:B-1----:R-:W-:-:S06]  /*c700*/  FMUL.FTZ R0, R26, c[0x0][0x2ec] ;  /* 0x0000bb001a007a20 */ /* 0x002fcc0000410000 */
[----:B------:R1:W3:Y:S01]  /*c710*/  MUFU.TANH R130, R0 ;  /* 0x0000000000827308 */ /* 0x0002e20000002400 */
[C---:B--2---:R-:W-:Y:S08]  /*c720*/  HMMA.16816.F32.BF16 R88, R12.reuse, R32, R88 ;  /* 0x000000200c58723c */ /* 0x044ff00000041858 */
[----:B------:R-:W-:Y:S01]  /*c730*/  HMMA.16816.F32.BF16 R92, R12, R34, R92 ;  /* 0x000000220c5c723c */ /* 0x000fe2000004185c */
[----:B------:R-:W-:Y:S01]  /*c740*/  LDSM.16.M88.4 R32, [R219+0x5800] ;  /* 0x00580000db20783b */ /* 0x000fe20000000200 */
[----:B-1----:R-:W-:-:S03]  /*c750*/  FMUL.FTZ R0, R27, c[0x0][0x2ec] ;  /* 0x0000bb001b007a20 */ /* 0x002fc60000410000 */
[----:B------:R-:W1:Y:S01]  /*c760*/  LDSM.16.M88.4 R24, [R231] ;  /* 0x00000000e718783b */ /* 0x000e620000000200 */
[----:B------:R2:W-:Y:S02]  /*c770*/  MUFU.TANH R203, R0 ;  /* 0x0000000000cb7308 */ /* 0x0005e40000002400 */
[----:B--2---:R-:W-:-:S06]  /*c780*/  FMUL.FTZ R0, R20, c[0x0][0x2ec] ;  /* 0x0000bb0014007a20 */ /* 0x004fcc0000410000 */
[----:B------:R2:W4:Y:S02]  /*c790*/  MUFU.TANH R129, R0 ;  /* 0x0000000000817308 */ /* 0x0005240000002400 */
[----:B--2---:R-:W-:Y:S01]  /*c7a0*/  FMUL.FTZ R0, R21, c[0x0][0x2ec] ;  /* 0x0000bb0015007a20 */ /* 0x004fe20000410000 */
[C---:B-1----:R-:W-:Y:S05]  /*c7b0*/  HMMA.16816.F32.BF16 R68, R12.reuse, R24, R68 ;  /* 0x000000180c44723c */ /* 0x042fea0000041844 */
[----:B------:R1:W-:Y:S03]  /*c7c0*/  MUFU.TANH R200, R0 ;  /* 0x0000000000c87308 */ /* 0x0003e60000002400 */
[----:B------:R-:W-:Y:S01]  /*c7d0*/  HMMA.16816.F32.BF16 R60, R12, R26, R192 ;  /* 0x0000001a0c3c723c */ /* 0x000fe200000418c0 */
[----:B------:R-:W2:Y:S01]  /*c7e0*/  LDSM.16.M88.4 R24, [R227] ;  /* 0x00000000e318783b */ /* 0x000ea20000000200 */
[----:B-1----:R-:W-:-:S04]  /*c7f0*/  FMUL.FTZ R0, R22, c[0x0][0x2ec] ;  /* 0x0000bb0016007a20 */ /* 0x002fc80000410000 */
[----:B------:R1:W-:Y:S02]  /*c800*/  MUFU.TANH R131, R0 ;  /* 0x0000000000837308 */ /* 0x0003e40000002400 */
[----:B-1----:R-:W-:Y:S02]  /*c810*/  FMUL.FTZ R0, R23, c[0x0][0x2ec] ;  /* 0x0000bb0017007a20 */ /* 0x002fe40000410000 */
[C---:B------:R-:W-:Y:S04]  /*c820*/  HMMA.16816.F32.BF16 R20, R12.reuse, R50, R176 ;  /* 0x000000320c14723c */ /* 0x040fe800000418b0 */
[----:B------:R1:W-:Y:S03]  /*c830*/  MUFU.TANH R198, R0 ;  /* 0x0000000000c67308 */ /* 0x0003e60000002400 */
        /* <DEDUP_REMOVED lines=8> */
[----:B-1----:R-:W-:Y:S02]  /*c8c0*/  FMUL.FTZ R0, R40, c[0x0][0x2ec] ;  /* 0x0000bb0028007a20 */ /* 0x002fe40000410000 */
[----:B------:R-:W-:-:S02]  /*c8d0*/  IMAD.MOV.U32 R251, RZ, RZ, R247 ;  /* 0x000000fffffb7224 */ /* 0x000fc400078e00f7 */
[----:B------:R1:W-:Y:S01]  /*c8e0*/  MUFU.TANH R169, R0 ;  /* 0x0000000000a97308 */ /* 0x0003e20000002400 */
[----:B------:R-:W-:Y:S01]  /*c8f0*/  HMMA.16816.F32.BF16 R20, R8, R54, R20 ;  /* 0x000000360814723c */ /* 0x000fe20000041814 */
[----:B------:R-:W-:Y:S01]  /*c900*/  IMAD.MOV.U32 R247, RZ, RZ, R2 ;  /* 0x000000fffff77224 */ /* 0x000fe200078e0002 */
[----:B------:R-:W-:Y:S01]  /*c910*/  LOP3.LUT R2, R7, 0x8, R201, 0xfe, !PT ;  /* 0x0000000807027812 */ /* 0x000fe200078efec9 */
[----:B------:R-:W-:-:S03]  /*c920*/  IMAD.MOV.U32 R193, RZ, RZ, R178 ;  /* 0x000000ffffc17224 */ /* 0x000fc600078e00b2 */
[C---:B------:R-:W-:Y:S02]  /*c930*/  ISETP.GE.AND P3, PT, R2.reuse, R6, PT ;  /* 0x000000060200720c */ /* 0x040fe40003f66270 */
[----:B------:R-:W-:Y:S01]  /*c940*/  HMMA.16816.F32.BF16 R48, R8, R32, R48 ;  /* 0x000000200830723c */ /* 0x000fe20000041830 */
[----:B------:R-:W-:Y:S02]  /*c950*/  ISETP.GE.AND P5, PT, R2, R5, PT ;  /* 0x000000050200720c */ /* 0x000fe40003fa6270 */
[----:B------:R-:W-:Y:S01]  /*c960*/  LOP3.LUT R2, R7, 0x18, R201, 0xfe, !PT ;  /* 0x0000001807027812 */ /* 0x000fe200078efec9 */
[----:B-1----:R-:W-:-:S04]  /*c970*/  FMUL.FTZ R0, R41, c[0x0][0x2ec] ;  /* 0x0000bb0029007a20 */ /* 0x002fc80000410000 */
[C---:B--2---:R-:W-:Y:S01]  /*c980*/  HMMA.16816.F32.BF16 R84, R12.reuse, R24, R84 ;  /* 0x000000180c54723c */ /* 0x044fe20000041854 */
[----:B------:R-:W-:Y:S01]  /*c990*/  ISETP.GE.AND P2, PT, R2, R6, PT ;  /* 0x000000060200720c */ /* 0x000fe20003f46270 */
[----:B------:R1:W-:Y:S06]  /*c9a0*/  MUFU.TANH R196, R0 ;  /* 0x0000000000c47308 */ /* 0x0003ec0000002400 */
[----:B------:R-:W-:Y:S02]  /*c9b0*/  HMMA.16816.F32.BF16 R24, R12, R26, R96 ;  /* 0x0000001a0c18723c */ /* 0x000fe40000041860 */
[----:B------:R2:W-:Y:S05]  /*c9c0*/  MUFU.TANH R98, R4 ;  /* 0x0000000400627308 */ /* 0x0005ea0000002400 */
[----:B------:R-:W-:Y:S01]  /*c9d0*/  FSEL R97, R252, -INF , !P2 ;  /* 0xff800000fc617808 */ /* 0x000fe20005000000 */
[----:B------:R-:W-:-:S02]  /*c9e0*/  IMAD.MOV.U32 R252, RZ, RZ, R172 ;  /* 0x000000fffffc7224 */ /* 0x000fc400078e00ac */
[----:B------:R-:W-:Y:S02]  /*c9f0*/  FMUL.FTZ R49, R49, c[0x0][0x2ec] ;  /* 0x0000bb0031317a20 */ /* 0x000fe40000410000 */
[----:B-1----:R-:W-:Y:S02]  /*ca00*/  FMUL.FTZ R0, R42, c[0x0][0x2ec] ;  /* 0x0000bb002a007a20 */ /* 0x002fe40000410000 */
[----:B------:R-:W-:Y:S02]  /*ca10*/  FMUL.FTZ R51, R51, c[0x0][0x2ec] ;  /* 0x0000bb0033337a20 */ /* 0x000fe40000410000 */
[----:B------:R1:W1:Y:S01]  /*ca20*/  MUFU.TANH R170, R0 ;  /* 0x0000000000aa7308 */ /* 0x0002620000002400 */
[----:B--2---:R-:W-:Y:S01]  /*ca30*/  FMUL.FTZ R4, R66, c[0x0][0x2ec] ;  /* 0x0000bb0042047a20 */ /* 0x004fe20000410000 */
[----:B------:R-:W-:Y:S02]  /*ca40*/  FSEL R66, R180, -INF , !P3 ;  /* 0xff800000b4427808 */ /* 0x000fe40005800000 */
[----:B------:R-:W-:-:S04]  /*ca50*/  ISETP.GE.AND P3, PT, R2, R5, PT ;  /* 0x000000050200720c */ /* 0x000fc80003f66270 */
[----:B------:R-:W-:Y:S01]  /*ca60*/  MUFU.TANH R96, R4 ;  /* 0x0000000400607308 */ /* 0x000fe20000002400 */
[----:B------:R-:W-:-:S04]  /*ca70*/  LOP3.LUT R2, R7, 0x28, R201, 0xfe, !PT ;  /* 0x0000002807027812 */ /* 0x000fc800078efec9 */
[----:B------:R-:W-:Y:S01]  /*ca80*/  ISETP.GE.AND P2, PT, R2, R5, PT ;  /* 0x000000050200720c */ /* 0x000fe20003f46270 */
[----:B-1----:R-:W-:-:S03]  /*ca90*/  FMUL.FTZ R0, R43, c[0x0][0x2ec] ;  /* 0x0000bb002b007a20 */ /* 0x002fc60000410000 */
[----:B------:R-:W-:Y:S01]  /*caa0*/  FSEL R106, R186, -INF , !P2 ;  /* 0xff800000ba6a7808 */ /* 0x000fe20005000000 */
[----:B------:R-:W1:Y:S01]  /*cab0*/  LDSM.16.M88.4 R40, [R229] ;  /* 0x00000000e528783b */ /* 0x000e620000000200 */
[----:B------:R-:W-:Y:S08]  /*cac0*/  MUFU.TANH R49, R49 ;  /* 0x0000003100317308 */ /* 0x000ff00000002400 */
[----:B------:R2:W-:Y:S08]  /*cad0*/  MUFU.TANH R191, R0 ;  /* 0x0000000000bf7308 */ /* 0x0005f00000002400 */
[----:B------:R-:W-:Y:S01]  /*cae0*/  MUFU.TANH R51, R51 ;  /* 0x0000003300337308 */ /* 0x000fe20000002400 */
[----:B--2---:R-:W-:-:S07]  /*caf0*/  FMUL.FTZ R0, R16, c[0x0][0x2ec] ;  /* 0x0000bb0010007a20 */ /* 0x004fce0000410000 */
[----:B------:R2:W2:Y:S01]  /*cb00*/  MUFU.TANH R168, R0 ;  /* 0x0000000000a87308 */ /* 0x0004a20000002400 */
[----:B-1----:R-:W-:Y:S01]  /*cb10*/  HMMA.16816.F32.BF16 R76, R12, R40, R76 ;  /* 0x000000280c4c723c */ /* 0x002fe2000004184c */
[----:B--2---:R-:W-:-:S07]  /*cb20*/  FMUL.FTZ R0, R17, c[0x0][0x2ec] ;  /* 0x0000bb0011007a20 */ /* 0x004fce0000410000 */
[----:B------:R-:W-:Y:S01]  /*cb30*/  HMMA.16816.F32.BF16 R52, R12, R42, R100 ;  /* 0x0000002a0c34723c */ /* 0x000fe20000041864 */
[----:B------:R1:W-:Y:S06]  /*cb40*/  MUFU.TANH R189, R0 ;  /* 0x0000000000bd7308 */ /* 0x0003ec0000002400 */
[----:B------:R-:W-:Y:S01]  /*cb50*/  FSEL R100, R243, -INF , !P3 ;  /* 0xff800000f3647808 */ /* 0x000fe20005800000 */
[----:B------:R-:W-:Y:S01]  /*cb60*/  HMMA.16816.F32.BF16 R40, R8, R34, R44 ;  /* 0x000000220828723c */ /* 0x000fe2000004182c */
[----:B------:R-:W-:Y:S02]  /*cb70*/  IMAD.MOV.U32 R243, RZ, RZ, R197 ;  /* 0x000000fffff37224 */ /* 0x000fe400078e00c5 */
[----:B-1----:R-:W-:-:S04]  /*cb80*/  FMUL.FTZ R0, R18, c[0x0][0x2ec] ;  /* 0x0000bb0012007a20 */ /* 0x002fc80000410000 */
[----:B------:R1:W2:Y:S11]  /*cb90*/  MUFU.TANH R128, R0 ;  /* 0x0000000000807308 */ /* 0x0002b60000002400 */
[----:B------:R-:W-:Y:S06]  /*cba0*/  @!UPT UIADD3 URZ, URZ, URZ, URZ ;  /* 0x0000003f3f3ff290 */ /* 0x000fec000fffe03f */
[----:B------:R-:W-:Y:S02]  /*cbb0*/  FMUL.FTZ R41, R41, c[0x0][0x2ec] ;  /* 0x0000bb0029297a20 */ /* 0x000fe40000410000 */
[----:B------:R-:W-:Y:S02]  /*cbc0*/  FMUL.FTZ R43, R43, c[0x0][0x2ec] ;  /* 0x0000bb002b2b7a20 */ /* 0x000fe40000410000 */
[----:B-1----:R-:W-:Y:S02]  /*cbd0*/  FMUL.FTZ R0, R19, c[0x0][0x2ec] ;  /* 0x0000bb0013007a20 */ /* 0x002fe40000410000 */
[----:B------:R-:W-:Y:S01]  /*cbe0*/  MUFU.TANH R41, R41 ;  /* 0x0000002900297308 */ /* 0x000fe20000002400 */
[----:B------:R-:W-:Y:S01]  /*cbf0*/  HMMA.16816.F32.BF16 R16, R8, R56, R72 ;  /* 0x000000380810723c */ /* 0x000fe20000041848 */
[----:B------:R-:W1:Y:S06]  /*cc00*/  LDSM.16.M88.4 R72, [R226] ;  /* 0x00000000e248783b */ /* 0x000e6c0000000200 */
[----:B------:R2:W-:Y:S08]  /*cc10*/  MUFU.TANH R187, R0 ;  /* 0x0000000000bb7308 */ /* 0x0005f00000002400 */
[----:B------:R-:W-:Y:S01]  /*cc20*/  MUFU.TANH R43, R43 ;  /* 0x0000002b002b7308 */ /* 0x000fe20000002400 */
[----:B--2---:R-:W-:-:S07]  /*cc30*/  FMUL.FTZ R0, R28, c[0x0][0x2ec] ;  /* 0x0000bb001c007a20 */ /* 0x004fce0000410000 */
[----:B------:R2:W2:Y:S01]  /*cc40*/  MUFU.TANH R124, R0 ;  /* 0x00000000007c7308 */ /* 0x0004a20000002400 */
[----:B-1----:R-:W-:Y:S01]  /*cc50*/  HMMA.16816.F32.BF16 R80, R12, R72, R80 ;  /* 0x000000480c50723c */ /* 0x002fe20000041850 */
[----:B--2---:R-:W-:-:S06]  /*cc60*/  FMUL.FTZ R0, R29, c[0x0][0x2ec] ;  /* 0x0000bb001d007a20 */ /* 0x004fcc0000410000 */
[----:B------:R1:W-:Y:S01]  /*cc70*/  MUFU.TANH R184, R0 ;  /* 0x0000000000b87308 */ /* 0x0003e20000002400 */
[----:B------:R-:W-:Y:S01]  /*cc80*/  HMMA.16816.F32.BF16 R12, R12, R74, R108 ;  /* 0x0000004a0c0c723c */ /* 0x000fe2000004186c */
[----:B-1----:R-:W-:-:S06]  /*cc90*/  FMUL.FTZ R0, R30, c[0x0][0x2ec] ;  /* 0x0000bb001e007a20 */ /* 0x002fcc0000410000 */
[----:B------:R1:W2:Y:S02]  /*cca0*/  MUFU.TANH R121, R0 ;  /* 0x0000000000797308 */ /* 0x0002a40000002400 */
[----:B-1----:R-:W-:Y:S02]  /*ccb0*/  FMUL.FTZ R0, R31, c[0x0][0x2ec] ;  /* 0x0000bb001f007a20 */ /* 0x002fe40000410000 */
[----:B------:R-:W1:Y:S04]  /*ccc0*/  LDSM.16.M88.4 R28, [R219+0x5000] ;  /* 0x00500000db1c783b */ /* 0x000e680000000200 */
[----:B------:R2:W-:Y:S02]  /*ccd0*/  MUFU.TANH R181, R0 ;  /* 0x0000000000b57308 */ /* 0x0005e40000002400 */
[----:B--2---:R-:W-:-:S06]  /*cce0*/  FMUL.FTZ R0, R20, c[0x0][0x2ec] ;  /* 0x0000bb0014007a20 */ /* 0x004fcc0000410000 */
[----:B------:R2:W1:Y:S02]  /*ccf0*/  MUFU.TANH R116, R0 ;  /* 0x0000000000747308 */ /* 0x0004640000002400 */
[----:B--2---:R-:W-:Y:S01]  /*cd00*/  FMUL.FTZ R0, R21, c[0x0][0x2ec] ;  /* 0x0000bb0015007a20 */ /* 0x004fe20000410000 */
[C---:B-1----:R-:W-:Y:S05]  /*cd10*/  HMMA.16816.F32.BF16 R68, R8.reuse, R28, R68 ;  /* 0x0000001c0844723c */ /* 0x042fea0000041844 */
[----:B------:R1:W-:Y:S03]  /*cd20*/  MUFU.TANH R179, R0 ;  /* 0x0000000000b37308 */ /* 0x0003e60000002400 */
[----:B------:R-:W-:Y:S01]  /*cd30*/  HMMA.16816.F32.BF16 R60, R8, R30, R60 ;  /* 0x0000001e083c723c */ /* 0x000fe2000004183c */
[----:B-1----:R-:W-:-:S04]  /*cd40*/  FMUL.FTZ R0, R22, c[0x0][0x2ec] ;  /* 0x0000bb0016007a20 */ /* 0x002fc80000410000 */
[----:B------:R1:W2:Y:S11]  /*cd50*/  MUFU.TANH R112, R0 ;  /* 0x0000000000707308 */ /* 0x0002b60000002400 */
[----:B------:R-:W-:Y:S01]  /*cd60*/  FMUL.FTZ R4, R68, c[0x0][0x2ec] ;  /* 0x0000bb0044047a20 */ /* 0x000fe20000410000 */
[----:B------:R-:W-:Y:S01]  /*cd70*/  FSEL R68, R182, -INF , !P5 ;  /* 0xff800000b6447808 */ /* 0x000fe20006800000 */
[----:B------:R-:W-:-:S02]  /*cd80*/  FMUL.FTZ R69, R69, c[0x0][0x2ec] ;  /* 0x0000bb0045457a20 */ /* 0x000fc40000410000 */
[----:B------:R-:W-:Y:S01]  /*cd90*/  FMUL.FTZ R71, R71, c[0x0][0x2ec] ;  /* 0x0000bb0047477a20 */ /* 0x000fe20000410000 */
[----:B------:R2:W-:Y:S03]  /*cda0*/  MUFU.TANH R72, R4 ;  /* 0x0000000400487308 */ /* 0x0005e60000002400 */
[----:B------:R-:W-:Y:S02]  /*cdb0*/  FMUL.FTZ R61, R61, c[0x0][0x2ec] ;  /* 0x0000bb003d3d7a20 */ /* 0x000fe40000410000 */
[----:B------:R-:W-:Y:S02]  /*cdc0*/  FMUL.FTZ R63, R63, c[0x0][0x2ec] ;  /* 0x0000bb003f3f7a20 */ /* 0x000fe40000410000 */
[----:B-1----:R-:W-:Y:S01]  /*cdd0*/  FMUL.FTZ R0, R23, c[0x0][0x2ec] ;  /* 0x0000bb0017007a20 */ /* 0x002fe20000410000 */
[----:B------:R-:W-:Y:S01]  /*cde0*/  MUFU.TANH R69, R69 ;  /* 0x0000004500457308 */ /* 0x000fe20000002400 */
[----:B------:R-:W1:Y:S01]  /*cdf0*/  LDSM.16.M88.4 R20, [R219+0x6000] ;  /* 0x00600000db14783b */ /* 0x000e620000000200 */
[----:B--2---:R-:W-:-:S06]  /*ce00*/  FMUL.FTZ R4, R70, c[0x0][0x2ec] ;  /* 0x0000bb0046047a20 */ /* 0x004fcc0000410000 */
[----:B------:R2:W-:Y:S08]  /*ce10*/  MUFU.TANH R177, R0 ;  /* 0x0000000000b17308 */ /* 0x0005f00000002400 */
[----:B------:R3:W-:Y:S01]  /*ce20*/  MUFU.TANH R70, R4 ;  /* 0x0000000400467308 */ /* 0x0007e20000002400 */
[----:B--2---:R-:W-:-:S07]  /*ce30*/  FMUL.FTZ R0, R16, c[0x0][0x2ec] ;  /* 0x0000bb0010007a20 */ /* 0x004fce0000410000 */
[----:B------:R-:W-:Y:S01]  /*ce40*/  MUFU.TANH R71, R71 ;  /* 0x0000004700477308 */ /* 0x000fe20000002400 */
[----:B---3--:R-:W-:-:S07]  /*ce50*/  FMUL.FTZ R4, R62, c[0x0][0x2ec] ;  /* 0x0000bb003e047a20 */ /* 0x008fce0000410000 */
[----:B------:R2:W3:Y:S01]  /*ce60*/  MUFU.TANH R104, R0 ;  /* 0x0000000000687308 */ /* 0x0004e20000002400 */
[C---:B-1----:R-:W-:Y:S07]  /*ce70*/  HMMA.16816.F32.BF16 R56, R8.reuse, R20, R76 ;  /* 0x000000140838723c */ /* 0x042fee000004184c */
[----:B------:R1:W-:Y:S01]  /*ce80*/  MUFU.TANH R62, R4 ;  /* 0x00000004003e7308 */ /* 0x0003e20000002400 */
[----:B------:R-:W-:Y:S01]  /*ce90*/  IMAD.MOV.U32 R77, RZ, RZ, R175 ;  /* 0x000000ffff4d7224 */ /* 0x000fe200078e00af */
[----:B------:R-:W-:Y:S01]  /*cea0*/  HMMA.16816.F32.BF16 R32, R8, R22, R52 ;  /* 0x000000160820723c */ /* 0x000fe20000041834 */
[----:B--2---:R-:W-:Y:S01]  /*ceb0*/  FMUL.FTZ R0, R17, c[0x0][0x2ec] ;  /* 0x0000bb0011007a20 */ /* 0x004fe20000410000 */
[----:B------:R-:W2:Y:S01]  /*cec0*/  LDSM.16.M88.4 R20, [R219+0x7000] ;  /* 0x00700000db14783b */ /* 0x000ea20000000200 */
[----:B------:R-:W-:-:S03]  /*ced0*/  IMAD.MOV.U32 R79, RZ, RZ, R199 ;  /* 0x000000ffff4f7224 */ /* 0x000fc600078e00c7 */
[----:B------:R-:W-:Y:S01]  /*cee0*/  MUFU.TANH R61, R61 ;  /* 0x0000003d003d7308 */ /* 0x000fe20000002400 */
[----:B------:R-:W-:Y:S02]  /*cef0*/  IMAD.MOV.U32 R76, RZ, RZ, R204 ;  /* 0x000000ffff4c7224 */ /* 0x000fe400078e00cc */
[----:B------:R-:W-:Y:S02]  /*cf00*/  IMAD.MOV.U32 R78, RZ, RZ, R206 ;  /* 0x000000ffff4e7224 */ /* 0x000fe400078e00ce */
[----:B-1----:R-:W-:-:S03]  /*cf10*/  FMUL.FTZ R4, R50, c[0x0][0x2ec] ;  /* 0x0000bb0032047a20 */ /* 0x002fc60000410000 */
[----:B------:R1:W-:Y:S01]  /*cf20*/  MUFU.TANH R174, R0 ;  /* 0x0000000000ae7308 */ /* 0x0003e20000002400 */
[----:B------:R-:W-:Y:S02]  /*cf30*/  FMUL.FTZ R57, R57, c[0x0][0x2ec] ;  /* 0x0000bb0039397a20 */ /* 0x000fe40000410000 */
[----:B------:R-:W-:-:S05]  /*cf40*/  FMUL.FTZ R59, R59, c[0x0][0x2ec] ;  /* 0x0000bb003b3b7a20 */ /* 0x000fca0000410000 */
[----:B------:R3:W-:Y:S02]  /*cf50*/  MUFU.TANH R50, R4 ;  /* 0x0000000400327308 */ /* 0x0007e40000002400 */
[----:B------:R-:W-:Y:S02]  /*cf60*/  FMUL.FTZ R35, R35, c[0x0][0x2ec] ;  /* 0x0000bb0023237a20 */ /* 0x000fe40000410000 */
[----:B------:R-:W-:Y:S02]  /*cf70*/  FMUL.FTZ R33, R33, c[0x0][0x2ec] ;  /* 0x0000bb0021217a20 */ /* 0x000fe40000410000 */
[----:B-1----:R-:W-:Y:S02]  /*cf80*/  FMUL.FTZ R0, R18, c[0x0][0x2ec] ;  /* 0x0000bb0012007a20 */ /* 0x002fe40000410000 */
[----:B------:R-:W-:Y:S01]  /*cf90*/  MUFU.TANH R63, R63 ;  /* 0x0000003f003f7308 */ /* 0x000fe20000002400 */
[----:B---3--:R-:W-:-:S07]  /*cfa0*/  FMUL.FTZ R4, R40, c[0x0][0x2ec] ;  /* 0x0000bb0028047a20 */ /* 0x008fce0000410000 */
[----:B------:R1:W3:Y:S01]  /*cfb0*/  MUFU.TANH R101, R0 ;  /* 0x0000000000657308 */ /* 0x0002e20000002400 */
[C---:B--2---:R-:W-:Y:S07]  /*cfc0*/  HMMA.16816.F32.BF16 R44, R8.reuse, R20, R84 ;  /* 0x00000014082c723c */ /* 0x044fee0000041854 */
[----:B------:R-:W-:Y:S01]  /*cfd0*/  MUFU.TANH R57, R57 ;  /* 0x0000003900397308 */ /* 0x000fe20000002400 */
[----:B------:R-:W-:Y:S01]  /*cfe0*/  HMMA.16816.F32.BF16 R24, R8, R22, R24 ;  /* 0x000000160818723c */ /* 0x000fe20000041818 */
[----:B-1----:R-:W-:-:S06]  /*cff0*/  FMUL.FTZ R0, R19, c[0x0][0x2ec] ;  /* 0x0000bb0013007a20 */ /* 0x002fcc0000410000 */
[----:B------:R-:W-:Y:S01]  /*d000*/  MUFU.TANH R35, R35 ;  /* 0x0000002300237308 */ /* 0x000fe20000002400 */
[----:B------:R-:W1:Y:S07]  /*d010*/  LDSM.16.M88.4 R16, [R219+0x6800] ;  /* 0x00680000db10783b */ /* 0x000e6e0000000200 */
[----:B------:R2:W-:Y:S01]  /*d020*/  MUFU.TANH R171, R0 ;  /* 0x0000000000ab7308 */ /* 0x0005e20000002400 */
[----:B------:R-:W-:Y:S02]  /*d030*/  FMUL.FTZ R44, R44, c[0x0][0x2ec] ;  /* 0x0000bb002c2c7a20 */ /* 0x000fe40000410000 */
[----:B------:R-:W-:-:S05]  /*d040*/  FMUL.FTZ R46, R46, c[0x0][0x2ec] ;  /* 0x0000bb002e2e7a20 */ /* 0x000fca0000410000 */
[----:B------:R-:W-:Y:S01]  /*d050*/  MUFU.TANH R59, R59 ;  /* 0x0000003b003b7308 */ /* 0x000fe20000002400 */
[----:B------:R-:W-:Y:S02]  /*d060*/  FMUL.FTZ R45, R45, c[0x0][0x2ec] ;  /* 0x0000bb002d2d7a20 */ /* 0x000fe40000410000 */
[----:B------:R-:W-:Y:S02]  /*d070*/  FMUL.FTZ R47, R47, c[0x0][0x2ec] ;  /* 0x0000bb002f2f7a20 */ /* 0x000fe40000410000 */
[----:B------:R-:W-:Y:S02]  /*d080*/  FMUL.FTZ R24, R24, c[0x0][0x2ec] ;  /* 0x0000bb0018187a20 */ /* 0x000fe40000410000 */
[----:B------:R-:W-:Y:S01]  /*d090*/  FMUL.FTZ R26, R26, c[0x0][0x2ec] ;  /* 0x0000bb001a1a7a20 */ /* 0x000fe20000410000 */
[----:B--2---:R-:W-:Y:S01]  /*d0a0*/  LOP3.LUT R0, R7, 0x10, R201, 0xfe, !PT ;  /* 0x0000001007007812 */ /* 0x004fe200078efec9 */
[----:B------:R-:W-:Y:S01]  /*d0b0*/  MUFU.TANH R44, R44 ;  /* 0x0000002c002c7308 */ /* 0x000fe20000002400 */
[----:B------:R-:W-:-:S02]  /*d0c0*/  FMUL.FTZ R25, R25, c[0x0][0x2ec] ;  /* 0x0000bb0019197a20 */ /* 0x000fc40000410000 */
[C---:B------:R-:W-:Y:S01]  /*d0d0*/  ISETP.GE.AND P4, PT, R0.reuse, R5, PT ;  /* 0x000000050000720c */ /* 0x040fe20003f86270 */
[----:B------:R-:W-:Y:S01]  /*d0e0*/  FMUL.FTZ R27, R27, c[0x0][0x2ec] ;  /* 0x0000bb001b1b7a20 */ /* 0x000fe20000410000 */
[-C--:B------:R-:W-:Y:S02]  /*d0f0*/  ISETP.GE.AND P6, PT, R0, R6.reuse, PT ;  /* 0x000000060000720c */ /* 0x080fe40003fc6270 */
[----:B------:R-:W-:Y:S01]  /*d100*/  FSEL R99, R176, -INF , !P4 ;  /* 0xff800000b0637808 */ /* 0x000fe20006000000 */
[----:B------:R-:W-:Y:S01]  /*d110*/  MUFU.TANH R46, R46 ;  /* 0x0000002e002e7308 */ /* 0x000fe20000002400 */
[----:B------:R-:W-:Y:S01]  /*d120*/  ISETP.GE.AND P4, PT, R2, R6, PT ;  /* 0x000000060200720c */ /* 0x000fe20003f86270 */
[----:B------:R-:W-:Y:S01]  /*d130*/  FMUL.FTZ R2, R60, c[0x0][0x2ec] ;  /* 0x0000bb003c027a20 */ /* 0x000fe20000410000 */
[----:B------:R-:W-:Y:S02]  /*d140*/  LOP3.LUT R0, R7, 0x20, R201, 0xfe, !PT ;  /* 0x0000002007007812 */ /* 0x000fe400078efec9 */
[----:B------:R-:W-:-:S02]  /*d150*/  FSEL R73, R183, -INF , !P6 ;  /* 0xff800000b7497808 */ /* 0x000fc40007000000 */
[-C--:B------:R-:W-:Y:S01]  /*d160*/  ISETP.GE.AND P6, PT, R0, R5.reuse, PT ;  /* 0x000000050000720c */ /* 0x080fe20003fc6270 */
[----:B------:R2:W2:Y:S01]  /*d170*/  MUFU.TANH R64, R2 ;  /* 0x0000000200407308 */ /* 0x0004a20000002400 */
[----:B------:R-:W-:Y:S01]  /*d180*/  FSEL R103, R188, -INF , !P4 ;  /* 0xff800000bc677808 */ /* 0x000fe20006000000 */
[C---:B-1----:R-:W-:Y:S01]  /*d190*/  HMMA.16816.F32.BF16 R28, R8.reuse, R16, R88 ;  /* 0x00000010081c723c */ /* 0x042fe20000041858 */
[----:B------:R-:W-:Y:S02]  /*d1a0*/  FSEL R105, R190, -INF , !P6 ;  /* 0xff800000be697808 */ /* 0x000fe40007000000 */
[-C--:B------:R-:W-:Y:S02]  /*d1b0*/  ISETP.GE.AND P5, PT, R0, R6.reuse, PT ;  /* 0x000000060000720c */ /* 0x080fe40003fa6270 */
[C---:B------:R-:W-:Y:S01]  /*d1c0*/  LOP3.LUT R0, R7.reuse, 0x30, R201, 0xfe, !PT ;  /* 0x0000003007007812 */ /* 0x040fe200078efec9 */
[----:B------:R-:W-:Y:S01]  /*d1d0*/  MUFU.TANH R24, R24 ;  /* 0x0000001800187308 */ /* 0x000fe20000002400 */
[----:B------:R-:W-:Y:S01]  /*d1e0*/  FSEL R102, R242, -INF , !P5 ;  /* 0xff800000f2667808 */ /* 0x000fe20006800000 */
[C---:B------:R-:W-:Y:S01]  /*d1f0*/  HMMA.16816.F32.BF16 R52, R8.reuse, R18, R92 ;  /* 0x000000120834723c */ /* 0x040fe2000004185c */
[----:B------:R-:W1:Y:S01]  /*d200*/  LDSM.16.M88.4 R16, [R219+0x7800] ;  /* 0x00780000db10783b */ /* 0x000e620000000200 */
[CC--:B------:R-:W-:Y:S01]  /*d210*/  ISETP.GE.AND P3, PT, R0.reuse, R6.reuse, PT ;  /* 0x000000060000720c */ /* 0x0c0fe20003f66270 */
[----:B------:R-:W-:Y:S01]  /*d220*/  IMAD.MOV.U32 R242, RZ, RZ, R173 ;  /* 0x000000fffff27224 */ /* 0x000fe200078e00ad */
[-C--:B------:R-:W-:Y:S01]  /*d230*/  ISETP.GE.AND P5, PT, R0, R5.reuse, PT ;  /* 0x000000050000720c */ /* 0x080fe20003fa6270 */
[----:B------:R-:W-:Y:S01]  /*d240*/  IMAD.MOV.U32 R88, RZ, RZ, R252 ;  /* 0x000000ffff587224 */ /* 0x000fe200078e00fc */
[C-C-:B--2---:R-:W-:Y:S01]  /*d250*/  LOP3.LUT R2, R7.reuse, 0x38, R201.reuse, 0xfe, !PT ;  /* 0x0000003807027812 */ /* 0x144fe200078efec9 */
[----:B------:R-:W-:Y:S01]  /*d260*/  MUFU.TANH R26, R26 ;  /* 0x0000001a001a7308 */ /* 0x000fe20000002400 */
[----:B------:R-:W-:Y:S01]  /*d270*/  LOP3.LUT R0, R7, 0x40, R201, 0xfe, !PT ;  /* 0x0000004007007812 */ /* 0x000fe200078efec9 */
[----:B------:R-:W-:Y:S01]  /*d280*/  IMAD.MOV.U32 R95, RZ, RZ, R248 ;  /* 0x000000ffff5f7224 */ /* 0x000fe200078e00f8 */
[CC--:B------:R-:W-:Y:S01]  /*d290*/  ISETP.GE.AND P6, PT, R2.reuse, R6.reuse, PT ;  /* 0x000000060200720c */ /* 0x0c0fe20003fc6270 */
[----:B------:R-:W-:Y:S01]  /*d2a0*/  IMAD.MOV.U32 R248, RZ, RZ, R249 ;  /* 0x000000fffff87224 */ /* 0x000fe200078e00f9 */
[-C--:B------:R-:W-:Y:S01]  /*d2b0*/  ISETP.GE.AND P4, PT, R2, R5.reuse, PT ;  /* 0x000000050200720c */ /* 0x080fe20003f86270 */
[----:B------:R-:W-:Y:S01]  /*d2c0*/  FMUL.FTZ R2, R48, c[0x0][0x2ec] ;  /* 0x0000bb0030027a20 */ /* 0x000fe20000410000 */
[----:B------:R-:W-:Y:S01]  /*d2d0*/  FSEL R107, R185, -INF , !P3 ;  /* 0xff800000b96b7808 */ /* 0x000fe20005800000 */
[----:B------:R2:W-:Y:S01]  /*d2e0*/  MUFU.TANH R48, R4 ;  /* 0x0000000400307308 */ /* 0x0005e20000002400 */
[----:B------:R-:W-:Y:S01]  /*d2f0*/  FSEL R114, R39, -INF , !P5 ;  /* 0xff80000027727808 */ /* 0x000fe20006800000 */
[----:B------:R-:W-:Y:S01]  /*d300*/  IMAD.MOV.U32 R249, RZ, RZ, R208 ;  /* 0x000000fffff97224 */ /* 0x000fe200078e00d0 */
[----:B------:R-:W-:Y:S01]  /*d310*/  FSEL R113, R38, -INF , !P6 ;  /* 0xff80000026717808 */ /* 0x000fe20007000000 */
[----:B------:R-:W-:Y:S01]  /*d320*/  IMAD.MOV.U32 R252, RZ, RZ, R213 ;  /* 0x000000fffffc7224 */ /* 0x000fe200078e00d5 */
[CC--:B------:R-:W-:Y:S01]  /*d330*/  ISETP.GE.AND P2, PT, R0.reuse, R6.reuse, PT ;  /* 0x000000060000720c */ /* 0x0c0fe20003f46270 */
[----:B------:R-:W-:Y:S01]  /*d340*/  IMAD.MOV.U32 R89, RZ, RZ, R76 ;  /* 0x000000ffff597224 */ /* 0x000fe200078e004c */
[-C--:B------:R-:W-:Y:S01]  /*d350*/  ISETP.GE.AND P3, PT, R0, R5.reuse, PT ;  /* 0x000000050000720c */ /* 0x080fe20003f66270 */
[----:B------:R3:W1:Y:S01]  /*d360*/  MUFU.TANH R60, R2 ;  /* 0x00000002003c7308 */ /* 0x0006620000002400 */
[----:B------:R-:W-:Y:S01]  /*d370*/  LOP3.LUT R0, R7, 0x50, R201, 0xfe, !PT ;  /* 0x0000005007007812 */ /* 0x000fe200078efec9 */
[----:B------:R-:W-:Y:S01]  /*d380*/  FMUL.FTZ R54, R54, c[0x0][0x2ec] ;  /* 0x0000bb0036367a20 */ /* 0x000fe20000410000 */
[----:B------:R-:W-:Y:S01]  /*d390*/  FSEL R115, R37, -INF , !P4 ;  /* 0xff80000025737808 */ /* 0x000fe20006000000 */
[----:B------:R-:W-:Y:S01]  /*d3a0*/  IMAD.MOV.U32 R76, RZ, RZ, R242 ;  /* 0x000000ffff4c7224 */ /* 0x000fe200078e00f2 */
[----:B------:R-:W-:Y:S01]  /*d3b0*/  FSEL R117, R117, -INF , !P2 ;  /* 0xff80000075757808 */ /* 0x000fe20005000000 */
[----:B------:R-:W-:Y:S01]  /*d3c0*/  IMAD.MOV.U32 R91, RZ, RZ, R215 ;  /* 0x000000ffff5b7224 */ /* 0x000fe200078e00d7 */
[----:B------:R-:W-:Y:S01]  /*d3d0*/  FSEL R119, R119, -INF , !P3 ;  /* 0xff80000077777808 */ /* 0x000fe20005800000 */
[----:B--2---:R-:W-:Y:S01]  /*d3e0*/  FMUL.FTZ R4, R42, c[0x0][0x2ec] ;  /* 0x0000bb002a047a20 */ /* 0x004fe20000410000 */
[CC--:B------:R-:W-:Y:S01]  /*d3f0*/  ISETP.GE.AND P4, PT, R0.reuse, R6.reuse, PT ;  /* 0x000000060000720c */ /* 0x0c0fe20003f86270 */
[----:B------:R-:W-:Y:S01]  /*d400*/  MUFU.TANH R54, R54 ;  /* 0x0000003600367308 */ /* 0x000fe20000002400 */
[-C--:B------:R-:W-:Y:S01]  /*d410*/  ISETP.GE.AND P2, PT, R0, R5.reuse, PT ;  /* 0x000000050000720c */ /* 0x080fe20003f46270 */
[----:B------:R-:W-:Y:S01]  /*d420*/  IMAD.MOV.U32 R42, RZ, RZ, R202 ;  /* 0x000000ffff2a7224 */ /* 0x000fe200078e00ca */
[--C-:B------:R-:W-:Y:S01]  /*d430*/  LOP3.LUT R0, R7, 0x60, R201.reuse, 0xfe, !PT ;  /* 0x0000006007007812 */ /* 0x100fe200078efec9 */
[----:B------:R-:W-:Y:S01]  /*d440*/  FMUL.FTZ R29, R29, c[0x0][0x2ec] ;  /* 0x0000bb001d1d7a20 */ /* 0x000fe20000410000 */
[----:B------:R-:W-:Y:S01]  /*d450*/  FSEL R122, R122, -INF , !P4 ;  /* 0xff8000007a7a7808 */ /* 0x000fe20006000000 */
[----:B------:R-:W-:Y:S01]  /*d460*/  IMAD.MOV.U32 R90, RZ, RZ, R42 ;  /* 0x000000ffff5a7224 */ /* 0x000fe200078e002a */
[--C-:B---3--:R-:W-:Y:S01]  /*d470*/  LOP3.LUT R2, R7, 0x48, R201.reuse, 0xfe, !PT ;  /* 0x0000004807027812 */ /* 0x108fe200078efec9 */
[----:B------:R2:W3:Y:S01]  /*d480*/  MUFU.TANH R40, R4 ;  /* 0x0000000400287308 */ /* 0x0004e20000002400 */
[----:B------:R-:W-:Y:S01]  /*d490*/  FSEL R125, R125, -INF , !P2 ;  /* 0xff8000007d7d7808 */ /* 0x000fe20005000000 */
[C---:B-1----:R-:W-:Y:S01]  /*d4a0*/  HMMA.16816.F32.BF16 R20, R8.reuse, R16, R80 ;  /* 0x000000100814723c */ /* 0x042fe20000041850 */
[CC--:B------:R-:W-:Y:S01]  /*d4b0*/  ISETP.GE.AND P5, PT, R2.reuse, R6.reuse, PT ;  /* 0x000000060200720c */ /* 0x0c0fe20003fa6270 */
[----:B------:R-:W-:Y:S01]  /*d4c0*/  IMAD.MOV.U32 R42, RZ, RZ, R212 ;  /* 0x000000ffff2a7224 */ /* 0x000fe200078e00d4 */
[-C--:B------:R-:W-:Y:S01]  /*d4d0*/  ISETP.GE.AND P6, PT, R2, R5.reuse, PT ;  /* 0x000000050200720c */ /* 0x080fe20003fc6270 */
[----:B------:R-:W-:Y:S01]  /*d4e0*/  FMUL.FTZ R31, R31, c[0x0][0x2ec] ;  /* 0x0000bb001f1f7a20 */ /* 0x000fe20000410000 */
[----:B------:R-:W-:Y:S01]  /*d4f0*/  LOP3.LUT R2, R7, 0x58, R201, 0xfe, !PT ;  /* 0x0000005807027812 */ /* 0x000fe200078efec9 */
[----:B------:R-:W-:Y:S01]  /*d500*/  MUFU.TANH R29, R29 ;  /* 0x0000001d001d7308 */ /* 0x000fe20000002400 */
[----:B------:R-:W-:Y:S01]  /*d510*/  FSEL R118, R118, -INF , !P5 ;  /* 0xff80000076767808 */ /* 0x000fe20006800000 */
[----:B------:R-:W-:Y:S01]  /*d520*/  HMMA.16816.F32.BF16 R12, R8, R18, R12 ;  /* 0x00000012080c723c */ /* 0x000fe2000004180c */
[CC--:B------:R-:W-:Y:S01]  /*d530*/  ISETP.GE.AND P3, PT, R2.reuse, R6.reuse, PT ;  /* 0x000000060200720c */ /* 0x0c0fe20003f66270 */
[----:B------:R-:W-:Y:S01]  /*d540*/  FMUL.FTZ R53, R53, c[0x0][0x2ec] ;  /* 0x0000bb0035357a20 */ /* 0x000fe20000410000 */
[-C--:B------:R-:W-:Y:S01]  /*d550*/  ISETP.GE.AND P5, PT, R2, R5.reuse, PT ;  /* 0x000000050200720c */ /* 0x080fe20003fa6270 */
[----:B------:R-:W-:Y:S01]  /*d560*/  FMUL.FTZ R55, R55, c[0x0][0x2ec] ;  /* 0x0000bb0037377a20 */ /* 0x000fe20000410000 */
[----:B-----5:R-:W-:Y:S01]  /*d570*/  FSEL R123, R123, -INF , !P3 ;  /* 0xff8000007b7b7808 */ /* 0x020fe20005800000 */
[----:B--2---:R-:W-:Y:S01]  /*d580*/  FMUL.FTZ R4, R56, c[0x0][0x2ec] ;  /* 0x0000bb0038047a20 */ /* 0x004fe20000410000 */
[----:B------:R-:W-:Y:S01]  /*d590*/  ISETP.GE.AND P4, PT, R0, R5, PT ;  /* 0x000000050000720c */ /* 0x000fe20003f86270 */
[----:B------:R-:W1:Y:S01]  /*d5a0*/  S2R R56, SR_TID.X ;  /* 0x0000000000387919 */ /* 0x000e620000002100 */
[----:B------:R-:W-:Y:S01]  /*d5b0*/  FSEL R120, R120, -INF , !P6 ;  /* 0xff80000078787808 */ /* 0x000fe20007000000 */
[----:B------:R2:W5:Y:S01]  /*d5c0*/  MUFU.TANH R39, R4 ;  /* 0x0000000400277308 */ /* 0x0005620000002400 */
[----:B------:R-:W-:Y:S01]  /*d5d0*/  FSEL R130, R130, -INF , !P4 ;  /* 0xff80000082827808 */ /* 0x000fe20006000000 */
[----:B------:R-:W-:Y:S01]  /*d5e0*/  FMUL.FTZ R9, R67, c[0x0][0x2ec] ;  /* 0x0000bb0043097a20 */ /* 0x000fe20000410000 */
[----:B------:R-:W-:Y:S01]  /*d5f0*/  ISETP.GE.AND P6, PT, R0, R6, PT ;  /* 0x000000060000720c */ /* 0x000fe20003fc6270 */
[----:B------:R-:W-:-:S04]  /*d600*/  DEPBAR.LE SB0, 0x0 ;  /* 0x000080000000791a */ /* 0x000fc80000000000 */
[----:B------:R-:W-:Y:S01]  /*d610*/  FSEL R127, R127, -INF , !P6 ;  /* 0xff8000007f7f7808 */ /* 0x000fe20007000000 */
[----:B------:R-:W-:Y:S01]  /*d620*/  FMUL.FTZ R20, R20, c[0x0][0x2ec] ;  /* 0x0000bb0014147a20 */ /* 0x000fe20000410000 */
[----:B------:R-:W-:Y:S01]  /*d630*/  FSEL R126, R126, -INF , !P5 ;  /* 0xff8000007e7e7808 */ /* 0x000fe20006800000 */
[----:B------:R-:W-:Y:S01]  /*d640*/  FMUL.FTZ R22, R22, c[0x0][0x2ec] ;  /* 0x0000bb0016167a20 */ /* 0x000fe20000410000 */
[----:B------:R-:W-:Y:S01]  /*d650*/  MUFU.TANH R9, R9 ;  /* 0x0000000900097308 */ /* 0x000fe20000002400 */
[----:B------:R-:W-:Y:S02]  /*d660*/  FMUL.FTZ R21, R21, c[0x0][0x2ec] ;  /* 0x0000bb0015157a20 */ /* 0x000fe40000410000 */
[----:B------:R-:W-:Y:S02]  /*d670*/  FMUL.FTZ R12, R12, c[0x0][0x2ec] ;  /* 0x0000bb000c0c7a20 */ /* 0x000fe40000410000 */
[----:B--2---:R-:W-:Y:S02]  /*d680*/  FMUL.FTZ R4, R58, c[0x0][0x2ec] ;  /* 0x0000bb003a047a20 */ /* 0x004fe40000410000 */
[----:B------:R-:W-:Y:S01]  /*d690*/  FMUL.FTZ R8, R14, c[0x0][0x2ec] ;  /* 0x0000bb000e087a20 */ /* 0x000fe20000410000 */
[----:B------:R-:W-:Y:S01]  /*d6a0*/  MUFU.TANH R20, R20 ;  /* 0x0000001400147308 */ /* 0x000fe20000002400 */
[----:B------:R-:W-:-:S02]  /*d6b0*/  IMAD.MOV.U32 R58, RZ, RZ, R210 ;  /* 0x000000ffff3a7224 */ /* 0x000fc400078e00d2 */
[----:B-1----:R-:W-:Y:S02]  /*d6c0*/  IMAD.SHL.U32 R56, R56, 0x2, RZ ;  /* 0x0000000238387824 */ /* 0x002fe400078e00ff */
[----:B------:R-:W-:-:S03]  /*d6d0*/  FMUL.FTZ R23, R23, c[0x0][0x2ec] ;  /* 0x0000bb0017177a20 */ /* 0x000fc60000410000 */
[----:B------:R-:W-:Y:S01]  /*d6e0*/  LOP3.LUT R56, R56, 0x6, RZ, 0xc0, !PT ;  /* 0x0000000638387812 */ /* 0x000fe200078ec0ff */
[----:B------:R1:W2:Y:S03]  /*d6f0*/  MUFU.TANH R38, R4 ;  /* 0x0000000400267308 */ /* 0x0002a60000002400 */
[C-C-:B------:R-:W-:Y:S02]  /*d700*/  LOP3.LUT R2, R7.reuse, 0x68, R56.reuse, 0xfe, !PT ;  /* 0x0000006807027812 */ /* 0x140fe400078efe38 */
[----:B------:R-:W-:Y:S02]  /*d710*/  LOP3.LUT R0, R7, 0x70, R56, 0xfe, !PT ;  /* 0x0000007007007812 */ /* 0x000fe400078efe38 */
[C---:B------:R-:W-:Y:S01]  /*d720*/  ISETP.GE.AND P2, PT, R2.reuse, R6, PT ;  /* 0x000000060200720c */ /* 0x040fe20003f46270 */
[----:B------:R-:W-:Y:S01]  /*d730*/  MUFU.TANH R22, R22 ;  /* 0x0000001600167308 */ /* 0x000fe20000002400 */
[----:B------:R-:W-:-:S02]  /*d740*/  ISETP.GE.AND P3, PT, R2, R5, PT ;  /* 0x000000050200720c */ /* 0x000fc40003f66270 */
[----:B------:R-:W-:Y:S02]  /*d750*/  LOP3.LUT R2, R7, 0x78, R56, 0xfe, !PT ;  /* 0x0000007807027812 */ /* 0x000fe400078efe38 */
[----:B----4-:R-:W-:Y:S02]  /*d760*/  FSEL R129, R129, -INF , !P2 ;  /* 0xff80000081817808 */ /* 0x010fe40005000000 */
[-C--:B------:R-:W-:Y:S01]  /*d770*/  ISETP.GE.AND P4, PT, R2, R6.reuse, PT ;  /* 0x000000060200720c */ /* 0x080fe20003f86270 */
[----:B-1----:R-:W-:Y:S01]  /*d780*/  FMUL.FTZ R4, R32, c[0x0][0x2ec] ;  /* 0x0000bb0020047a20 */ /* 0x002fe20000410000 */
[-C--:B------:R-:W-:Y:S01]  /*d790*/  ISETP.GE.AND P2, PT, R2, R5.reuse, PT ;  /* 0x000000050200720c */ /* 0x080fe20003f46270 */
[----:B------:R-:W-:Y:S01]  /*d7a0*/  FMUL.FTZ R2, R34, c[0x0][0x2ec] ;  /* 0x0000bb0022027a20 */ /* 0x000fe20000410000 */
[C---:B------:R-:W-:Y:S01]  /*d7b0*/  ISETP.GE.AND P6, PT, R0.reuse, R5, PT ;  /* 0x000000050000720c */ /* 0x040fe20003fc6270 */
[----:B------:R1:W4:Y:S01]  /*d7c0*/  MUFU.TANH R37, R4 ;  /* 0x0000000400257308 */ /* 0x0003220000002400 */
[----:B------:R-:W-:-:S02]  /*d7d0*/  ISETP.GE.AND P5, PT, R0, R6, PT ;  /* 0x000000060000720c */ /* 0x000fc40003fa6270 */
[----:B------:R-:W-:Y:S02]  /*d7e0*/  LOP3.LUT R0, R7, 0x80, R56, 0xfe, !PT ;  /* 0x0000008007007812 */ /* 0x000fe400078efe38 */
[----:B------:R-:W-:Y:S02]  /*d7f0*/  FSEL R170, R170, -INF , !P6 ;  /* 0xff800000aaaa7808 */ /* 0x000fe40007000000 */
[----:B------:R-:W-:Y:S01]  /*d800*/  FSEL R168, R168, -INF , !P4 ;  /* 0xff800000a8a87808 */ /* 0x000fe20006000000 */
[----:B------:R2:W2:Y:S01]  /*d810*/  MUFU.TANH R34, R2 ;  /* 0x0000000200227308 */ /* 0x0004a20000002400 */
[----:B------:R-:W-:Y:S02]  /*d820*/  FSEL R131, R131, -INF , !P3 ;  /* 0xff80000083837808 */ /* 0x000fe40005800000 */
[----:B------:R-:W-:Y:S02]  /*d830*/  FSEL R169, R169, -INF , !P5 ;  /* 0xff800000a9a97808 */ /* 0x000fe40006800000 */
[----:B------:R-:W-:-:S02]  /*d840*/  ISETP.GE.AND P3, PT, R0, R6, PT ;  /* 0x000000060000720c */ /* 0x000fc40003f66270 */
[-C--:B------:R-:W-:Y:S01]  /*d850*/  ISETP.GE.AND P5, PT, R0, R5.reuse, PT ;  /* 0x000000050000720c */ /* 0x080fe20003fa6270 */
[----:B-1----:R-:W-:Y:S01]  /*d860*/  FMUL.FTZ R4, R28, c[0x0][0x2ec] ;  /* 0x0000bb001c047a20 */ /* 0x002fe20000410000 */
[C-C-:B------:R-:W-:Y:S01]  /*d870*/  LOP3.LUT R0, R7.reuse, 0x90, R56.reuse, 0xfe, !PT ;  /* 0x0000009007007812 */ /* 0x140fe200078efe38 */
[----:B------:R-:W-:Y:S01]  /*d880*/  MUFU.TANH R12, R12 ;  /* 0x0000000c000c7308 */ /* 0x000fe20000002400 */
[----:B------:R-:W-:Y:S02]  /*d890*/  FSEL R128, R128, -INF , !P2 ;  /* 0xff80000080807808 */ /* 0x000fe40005000000 */
[----:B------:R-:W-:Y:S02]  /*d8a0*/  FSEL R124, R124, -INF , !P3 ;  /* 0xff8000007c7c7808 */ /* 0x000fe40005800000 */
[C---:B------:R-:W-:Y:S02]  /*d8b0*/  ISETP.GE.AND P2, PT, R0.reuse, R6, PT ;  /* 0x000000060000720c */ /* 0x040fe40003f46270 */
[----:B--2---:R-:W-:Y:S01]  /*d8c0*/  LOP3.LUT R2, R7, 0x88, R56, 0xfe, !PT ;  /* 0x0000008807027812 */ /* 0x004fe200078efe38 */
[----:B------:R1:W2:Y:S01]  /*d8d0*/  MUFU.TANH R32, R4 ;  /* 0x0000000400207308 */ /* 0x0002a20000002400 */
[----:B------:R-:W-:-:S02]  /*d8e0*/  ISETP.GE.AND P3, PT, R0, R5, PT ;  /* 0x000000050000720c */ /* 0x000fc40003f66270 */
[C---:B------:R-:W-:Y:S02]  /*d8f0*/  ISETP.GE.AND P6, PT, R2.reuse, R6, PT ;  /* 0x000000060200720c */ /* 0x040fe40003fc6270 */
[----:B------:R-:W-:Y:S01]  /*d900*/  ISETP.GE.AND P4, PT, R2, R5, PT ;  /* 0x000000050200720c */ /* 0x000fe20003f86270 */
[----:B------:R-:W-:Y:S01]  /*d910*/  FMUL.FTZ R2, R30, c[0x0][0x2ec] ;  /* 0x0000bb001e027a20 */ /* 0x000fe20000410000 */
[----:B------:R-:W-:Y:S01]  /*d920*/  LOP3.LUT R0, R7, 0xa0, R56, 0xfe, !PT ;  /* 0x000000a007007812 */ /* 0x000fe200078efe38 */
[----:B------:R-:W-:Y:S01]  /*d930*/  MUFU.TANH R8, R8 ;  /* 0x0000000800087308 */ /* 0x000fe20000002400 */
[----:B------:R-:W-:Y:S02]  /*d940*/  FSEL R121, R121, -INF , !P5 ;  /* 0xff80000079797808 */ /* 0x000fe40006800000 */
[----:B------:R-:W-:Y:S02]  /*d950*/  FSEL R116, R116, -INF , !P6 ;  /* 0xff80000074747808 */ /* 0x000fe40007000000 */
[----:B------:R-:W-:-:S02]  /*d960*/  FSEL R112, R112, -INF , !P4 ;  /* 0xff80000070707808 */ /* 0x000fc40006000000 */
[----:B------:R-:W-:Y:S01]  /*d970*/  FSEL R172, R104, -INF , !P2 ;  /* 0xff80000068ac7808 */ /* 0x000fe20005000000 */
[----:B------:R2:W2:Y:S01]  /*d980*/  MUFU.TANH R28, R2 ;  /* 0x00000002001c7308 */ /* 0x0004a20000002400 */
[----:B------:R-:W-:Y:S01]  /*d990*/  ISETP.GE.AND P4, PT, R0, R6, PT ;  /* 0x000000060000720c */ /* 0x000fe20003f86270 */
[----:B-1----:R-:W-:Y:S01]  /*d9a0*/  FMUL.FTZ R4, R52, c[0x0][0x2ec] ;  /* 0x0000bb0034047a20 */ /* 0x002fe20000410000 */
[----:B------:R-:W-:Y:S02]  /*d9b0*/  ISETP.GE.AND P2, PT, R0, R5, PT ;  /* 0x000000050000720c */ /* 0x000fe40003f46270 */
[----:B------:R-:W-:Y:S02]  /*d9c0*/  LOP3.LUT R0, R7, 0xb0, R56, 0xfe, !PT ;  /* 0x000000b007007812 */ /* 0x000fe400078efe38 */
[----:B------:R-:W-:Y:S01]  /*d9d0*/  FSEL R175, R101, -INF , !P3 ;  /* 0xff80000065af7808 */ /* 0x000fe20005800000 */
[----:B------:R-:W1:Y:S01]  /*d9e0*/  MUFU.TANH R4, R4 ;  /* 0x0000000400047308 */ /* 0x000e620000002400 */
[----:B------:R-:W-:-:S02]  /*d9f0*/  FSEL R178, R72, -INF , !P4 ;  /* 0xff80000048b27808 */ /* 0x000fc40006000000 */
[----:B------:R-:W-:Y:S02]  /*da00*/  ISETP.GE.AND P4, PT, R0, R5, PT ;  /* 0x000000050000720c */ /* 0x000fe40003f86270 */
[----:B------:R-:W-:Y:S02]  /*da10*/  FSEL R182, R70, -INF , !P2 ;  /* 0xff80000046b67808 */ /* 0x000fe40005000000 */
[----:B------:R-:W-:Y:S01]  /*da20*/  FSEL R188, R50, -INF , !P4 ;  /* 0xff80000032bc7808 */ /* 0x000fe20006000000 */
[----:B------:R-:W-:Y:S01]  /*da30*/  MUFU.TANH R33, R33 ;  /* 0x0000002100217308 */ /* 0x000fe20000002400 */
[----:B--2---:R-:W-:-:S04]  /*da40*/  LOP3.LUT R2, R7, 0x98, R56, 0xfe, !PT ;  /* 0x0000009807027812 */ /* 0x004fc800078efe38 */
[CC--:B------:R-:W-:Y:S02]  /*da50*/  ISETP.GE.AND P5, PT, R2.reuse, R6.reuse, PT ;  /* 0x000000060200720c */ /* 0x0c0fe40003fa6270 */
[-C--:B------:R-:W-:Y:S01]  /*da60*/  ISETP.GE.AND P6, PT, R2, R5.reuse, PT ;  /* 0x000000050200720c */ /* 0x080fe20003fc6270 */
[----:B------:R-:W-:Y:S01]  /*da70*/  MUFU.TANH R31, R31 ;  /* 0x0000001f001f7308 */ /* 0x000fe20000002400 */
[----:B------:R-:W-:Y:S02]  /*da80*/  LOP3.LUT R2, R7, 0xa8, R56, 0xfe, !PT ;  /* 0x000000a807027812 */ /* 0x000fe400078efe38 */
[----:B------:R-:W-:Y:S02]  /*da90*/  FSEL R173, R98, -INF , !P5 ;  /* 0xff80000062ad7808 */ /* 0x000fe40006800000 */
[C---:B------:R-:W-:Y:S02]  /*daa0*/  ISETP.GE.AND P3, PT, R2.reuse, R6, PT ;  /* 0x000000060200720c */ /* 0x040fe40003f66270 */
[----:B------:R-:W-:Y:S01]  /*dab0*/  ISETP.GE.AND P5, PT, R2, R5, PT ;  /* 0x000000050200720c */ /* 0x000fe20003fa6270 */
[----:B------:R-:W-:Y:S01]  /*dac0*/  MUFU.TANH R53, R53 ;  /* 0x0000003500357308 */ /* 0x000fe20000002400 */
[----:B------:R-:W-:-:S02]  /*dad0*/  FSEL R176, R96, -INF , !P6 ;  /* 0xff80000060b07808 */ /* 0x000fc40007000000 */
[-C--:B------:R-:W-:Y:S02]  /*dae0*/  ISETP.GE.AND P6, PT, R0, R6.reuse, PT ;  /* 0x000000060000720c */ /* 0x080fe40003fc6270 */
[C-C-:B------:R-:W-:Y:S02]  /*daf0*/  LOP3.LUT R2, R7.reuse, 0xb8, R56.reuse, 0xfe, !PT ;  /* 0x000000b807027812 */ /* 0x140fe400078efe38 */
[----:B------:R-:W-:Y:S01]  /*db00*/  LOP3.LUT R0, R7, 0xc0, R56, 0xfe, !PT ;  /* 0x000000c007007812 */ /* 0x000fe200078efe38 */
[----:B------:R-:W-:Y:S01]  /*db10*/  MUFU.TANH R55, R55 ;  /* 0x0000003700377308 */ /* 0x000fe20000002400 */
[----:B------:R-:W-:Y:S02]  /*db20*/  FSEL R180, R64, -INF , !P3 ;  /* 0xff80000040b47808 */ /* 0x000fe40005800000 */
[C---:B------:R-:W-:Y:S02]  /*db30*/  ISETP.GE.AND P2, PT, R2.reuse, R6, PT ;  /* 0x000000060200720c */ /* 0x040fe40003f46270 */
[----:B------:R-:W-:-:S02]  /*db40*/  ISETP.GE.AND P3, PT, R2, R5, PT ;  /* 0x000000050200720c */ /* 0x000fc40003f66270 */
[----:B------:R-:W-:Y:S01]  /*db50*/  FSEL R183, R62, -INF , !P5 ;  /* 0xff8000003eb77808 */ /* 0x000fe20006800000 */
[----:B------:R-:W-:Y:S01]  /*db60*/  MUFU.TANH R45, R45 ;  /* 0x0000002d002d7308 */ /* 0x000fe20000002400 */
[----:B------:R-:W-:Y:S02]  /*db70*/  FSEL R185, R60, -INF , !P6 ;  /* 0xff8000003cb97808 */ /* 0x000fe40007000000 */
[C---:B------:R-:W-:Y:S02]  /*db80*/  ISETP.GE.AND P5, PT, R0.reuse, R6, PT ;  /* 0x000000060000720c */ /* 0x040fe40003fa6270 */
[----:B------:R-:W-:Y:S02]  /*db90*/  ISETP.GE.AND P6, PT, R0, R5, PT ;  /* 0x000000050000720c */ /* 0x000fe40003fc6270 */
[C-C-:B------:R-:W-:Y:S01]  /*dba0*/  LOP3.LUT R2, R7.reuse, 0xc8, R56.reuse, 0xfe, !PT ;  /* 0x000000c807027812 */ /* 0x140fe200078efe38 */
[----:B------:R-:W-:Y:S01]  /*dbb0*/  MUFU.TANH R47, R47 ;  /* 0x0000002f002f7308 */ /* 0x000fe20000002400 */
[----:B------:R-:W-:-:S02]  /*dbc0*/  LOP3.LUT R0, R7, 0xd0, R56, 0xfe, !PT ;  /* 0x000000d007007812 */ /* 0x000fc400078efe38 */
[----:B------:R-:W-:Y:S02]  /*dbd0*/  FSEL R186, R48, -INF , !P2 ;  /* 0xff80000030ba7808 */ /* 0x000fe40005000000 */
[CC--:B------:R-:W-:Y:S02]  /*dbe0*/  ISETP.GE.AND P4, PT, R2.reuse, R6.reuse, PT ;  /* 0x000000060200720c */ /* 0x0c0fe40003f86270 */
[----:B------:R-:W-:Y:S01]  /*dbf0*/  ISETP.GE.AND P2, PT, R2, R5, PT ;  /* 0x000000050200720c */ /* 0x000fe20003f46270 */
[----:B------:R-:W-:Y:S01]  /*dc00*/  MUFU.TANH R25, R25 ;  /* 0x0000001900197308 */ /* 0x000fe20000002400 */
[----:B---3--:R-:W-:Y:S02]  /*dc10*/  FSEL R190, R40, -INF , !P3 ;  /* 0xff80000028be7808 */ /* 0x008fe40005800000 */
[----:B-----5:R-:W-:Y:S02]  /*dc20*/  FSEL R192, R39, -INF , !P5 ;  /* 0xff80000027c07808 */ /* 0x020fe40006800000 */
[----:B------:R-:W-:-:S02]  /*dc30*/  ISETP.GE.AND P3, PT, R0, R6, PT ;  /* 0x000000060000720c */ /* 0x000fc40003f66270 */
[----:B------:R-:W-:Y:S01]  /*dc40*/  ISETP.GE.AND P5, PT, R0, R5, PT ;  /* 0x000000050000720c */ /* 0x000fe20003fa6270 */
[----:B------:R-:W-:Y:S01]  /*dc50*/  MUFU.TANH R27, R27 ;  /* 0x0000001b001b7308 */ /* 0x000fe20000002400 */
[C-C-:B------:R-:W-:Y:S02]  /*dc60*/  LOP3.LUT R2, R7.reuse, 0xd8, R56.reuse, 0xfe, !PT ;  /* 0x000000d807027812 */ /* 0x140fe400078efe38 */
[----:B------:R-:W-:Y:S02]  /*dc70*/  LOP3.LUT R0, R7, 0xe0, R56, 0xfe, !PT ;  /* 0x000000e007007812 */ /* 0x000fe400078efe38 */
[----:B------:R-:W-:Y:S02]  /*dc80*/  FSEL R195, R38, -INF , !P6 ;  /* 0xff80000026c37808 */ /* 0x000fe40007000000 */
[----:B----4-:R-:W-:Y:S01]  /*dc90*/  FSEL R194, R37, -INF , !P4 ;  /* 0xff80000025c27808 */ /* 0x010fe20006000000 */
[----:B------:R-:W-:Y:S01]  /*dca0*/  MUFU.TANH R21, R21 ;  /* 0x0000001500157308 */ /* 0x000fe20000002400 */
[----:B------:R-:W-:Y:S01]  /*dcb0*/  BAR.SYNC.DEFER_BLOCKING 0x0 ;  /* 0x0000000000007b1d */ /* 0x000fe20000010000 */
[----:B------:R-:W-:-:S02]  /*dcc0*/  ISETP.GE.AND P6, PT, R2, R6, PT ;  /* 0x000000060200720c */ /* 0x000fc40003fc6270 */
[-C--:B------:R-:W-:Y:S02]  /*dcd0*/  ISETP.GE.AND P4, PT, R2, R5.reuse, PT ;  /* 0x000000050200720c */ /* 0x080fe40003f86270 */
[----:B------:R-:W-:Y:S02]  /*dce0*/  FSEL R197, R34, -INF , !P2 ;  /* 0xff80000022c57808 */ /* 0x000fe40005000000 */
[----:B------:R-:W-:Y:S01]  /*dcf0*/  FSEL R199, R32, -INF , !P3 ;  /* 0xff80000020c77808 */ /* 0x000fe20005800000 */
[----:B------:R-:W-:Y:S01]  /*dd00*/  MUFU.TANH R23, R23 ;  /* 0x0000001700177308 */ /* 0x000fe20000002400 */
[C---:B------:R-:W-:Y:S02]  /*dd10*/  ISETP.GE.AND P2, PT, R0.reuse, R6, PT ;  /* 0x000000060000720c */ /* 0x040fe40003f46270 */
[----:B------:R-:W-:Y:S02]  /*dd20*/  ISETP.GE.AND P3, PT, R0, R5, PT ;  /* 0x000000050000720c */ /* 0x000fe40003f66270 */
[----:B------:R-:W-:-:S02]  /*dd30*/  LOP3.LUT R2, R7, 0xe8, R56, 0xfe, !PT ;  /* 0x000000e807027812 */ /* 0x000fc400078efe38 */
[----:B------:R-:W-:Y:S02]  /*dd40*/  LOP3.LUT R0, R7, 0xf0, R56, 0xfe, !PT ;  /* 0x000000f007007812 */ /* 0x000fe400078efe38 */
[----:B------:R-:W-:Y:S02]  /*dd50*/  FSEL R202, R28, -INF , !P5 ;  /* 0xff8000001cca7808 */ /* 0x000fe40006800000 */
[----:B-1----:R-:W-:Y:S01]  /*dd60*/  FSEL R201, R4, -INF , !P6 ;  /* 0xff80000004c97808 */ /* 0x002fe20007000000 */
[----:B------:R-:W-:Y:S01]  /*dd70*/  FMUL.FTZ R4, R65, c[0x0][0x2ec] ;  /* 0x0000bb0041047a20 */ /* 0x000fe20000410000 */
[C---:B------:R-:W-:Y:S02]  /*dd80*/  ISETP.GE.AND P5, PT, R2.reuse, R6, PT ;  /* 0x000000060200720c */ /* 0x040fe40003fa6270 */
[----:B------:R-:W-:Y:S01]  /*dd90*/  ISETP.GE.AND P6, PT, R2, R5, PT ;  /* 0x000000050200720c */ /* 0x000fe20003fc6270 */
[----:B------:R1:W2:Y:S01]  /*dda0*/  MUFU.TANH R10, R4 ;  /* 0x00000004000a7308 */ /* 0x0002a20000002400 */
[----:B------:R-:W-:-:S02]  /*ddb0*/  FSEL R204, R54, -INF , !P4 ;  /* 0xff80000036cc7808 */ /* 0x000fc40006000000 */
[----:B------:R-:W-:Y:S02]  /*ddc0*/  FSEL R206, R44, -INF , !P2 ;  /* 0xff8000002cce7808 */ /* 0x000fe40005000000 */
[C---:B------:R-:W-:Y:S02]  /*ddd0*/  ISETP.GE.AND P4, PT, R0.reuse, R6, PT ;  /* 0x000000060000720c */ /* 0x040fe40003f86270 */
[----:B------:R-:W-:Y:S02]  /*dde0*/  ISETP.GE.AND P2, PT, R0, R5, PT ;  /* 0x000000050000720c */ /* 0x000fe40003f46270 */
[C---:B------:R-:W-:Y:S02]  /*ddf0*/  LOP3.LUT R2, R7.reuse, 0xf8, R56, 0xfe, !PT ;  /* 0x000000f807027812 */ /* 0x040fe400078efe38 */
[----:B------:R-:W-:Y:S01]  /*de00*/  LOP3.LUT R0, R7, R56, RZ, 0xfc, !PT ;  /* 0x0000003807007212 */ /* 0x000fe200078efcff */
[----:B------:R-:W-:Y:S01]  /*de10*/  IMAD.MOV.U32 R56, RZ, RZ, R193 ;  /* 0x000000ffff387224 */ /* 0x000fe200078e00c1 */
[----:B------:R-:W-:Y:S01]  /*de20*/  FSEL R210, R46, -INF , !P3 ;  /* 0xff8000002ed27808 */ /* 0x000fe20005800000 */
[----:B------:R-:W-:Y:S01]  /*de30*/  IMAD.MOV.U32 R193, RZ, RZ, R214 ;  /* 0x000000ffffc17224 */ /* 0x000fe200078e00d6 */
[----:B------:R-:W-:-:S02]  /*de40*/  FSEL R208, R24, -INF , !P5 ;  /* 0xff80000018d07808 */ /* 0x000fc40006800000 */
[CC--:B------:R-:W-:Y:S02]  /*de50*/  ISETP.GE.AND P3, PT, R2.reuse, R6.reuse, PT ;  /* 0x000000060200720c */ /* 0x0c0fe40003f66270 */
[----:B------:R-:W-:Y:S02]  /*de60*/  ISETP.GE.AND P5, PT, R2, R5, PT ;  /* 0x000000050200720c */ /* 0x000fe40003fa6270 */
[----:B------:R-:W-:Y:S02]  /*de70*/  IADD3 R2, R0, 0x1, RZ ;  /* 0x0000000100027810 */ /* 0x000fe40007ffe0ff */
[----:B------:R-:W-:Y:S02]  /*de80*/  FSEL R212, R26, -INF , !P6 ;  /* 0xff8000001ad47808 */ /* 0x000fe40007000000 */
[----:B------:R-:W-:Y:S02]  /*de90*/  FSEL R213, R20, -INF , !P4 ;  /* 0xff80000014d57808 */ /* 0x000fe40006000000 */
[----:B------:R-:W-:-:S02]  /*dea0*/  ISETP.GE.AND P6, PT, R2, R6, PT ;  /* 0x000000060200720c */ /* 0x000fc40003fc6270 */
[----:B------:R-:W-:Y:S02]  /*deb0*/  ISETP.GE.AND P4, PT, R2, R5, PT ;  /* 0x000000050200720c */ /* 0x000fe40003f86270 */
[C---:B-1----:R-:W-:Y:S02]  /*dec0*/  IADD3 R4, R0.reuse, 0x9, RZ ;  /* 0x0000000900047810 */ /* 0x042fe40007ffe0ff */
[----:B------:R-:W-:Y:S02]  /*ded0*/  IADD3 R2, R0, 0x11, RZ ;  /* 0x0000001100027810 */ /* 0x000fe40007ffe0ff */
[----:B------:R-:W-:Y:S02]  /*dee0*/  FSEL R215, R22, -INF , !P2 ;  /* 0xff80000016d77808 */ /* 0x000fe40005000000 */
[----:B------:R-:W-:Y:S02]  /*def0*/  FSEL R214, R12, -INF , !P3 ;  /* 0xff8000000cd67808 */ /* 0x000fe40005800000 */
[----:B------:R-:W-:Y:S01]  /*df00*/  FSEL R242, R8, -INF , !P5 ;  /* 0xff80000008f27808 */ /* 0x000fe20006800000 */
[----:B------:R-:W-:Y:S01]  /*df10*/  FMUL.FTZ R8, R13, c[0x0][0x2ec] ;  /* 0x0000bb000d087a20 */ /* 0x000fe20000410000 */
[----:B------:R-:W-:-:S02]  /*df20*/  FSEL R26, R95, -INF , !P6 ;  /* 0xff8000005f1a7808 */ /* 0x000fc40007000000 */
[CC--:B------:R-:W-:Y:S02]  /*df30*/  ISETP.GE.AND P2, PT, R4.reuse, R6.reuse, PT ;  /* 0x000000060400720c */ /* 0x0c0fe40003f46270 */
[-C--:B------:R-:W-:Y:S01]  /*df40*/  ISETP.GE.AND P3, PT, R4, R5.reuse, PT ;  /* 0x000000050400720c */ /* 0x080fe20003f66270 */
[----:B------:R-:W1:Y:S01]  /*df50*/  MUFU.TANH R8, R8 ;  /* 0x0000000800087308 */ /* 0x000e620000002400 */
[C---:B------:R-:W-:Y:S02]  /*df60*/  ISETP.GE.AND P5, PT, R2.reuse, R6, PT ;  /* 0x000000060200720c */ /* 0x040fe40003fa6270 */
[----:B------:R-:W-:Y:S02]  /*df70*/  ISETP.GE.AND P6, PT, R2, R5, PT ;  /* 0x000000050200720c */ /* 0x000fe40003fc6270 */
[C---:B------:R-:W-:Y:S02]  /*df80*/  IADD3 R4, R0.reuse, 0x19, RZ ;  /* 0x0000001900047810 */ /* 0x040fe40007ffe0ff */
[----:B------:R-:W-:-:S02]  /*df90*/  IADD3 R2, R0, 0x21, RZ ;  /* 0x0000002100027810 */ /* 0x000fc40007ffe0ff */
[----:B------:R-:W-:Y:S02]  /*dfa0*/  FSEL R30, R58, -INF , !P4 ;  /* 0xff8000003a1e7808 */ /* 0x000fe40006000000 */
[----:B------:R-:W-:Y:S02]  /*dfb0*/  FSEL R32, R89, -INF , !P3 ;  /* 0xff80000059207808 */ /* 0x000fe40005800000 */
[----:B------:R-:W-:Y:S02]  /*dfc0*/  FSEL R34, R90, -INF , !P5 ;  /* 0xff8000005a227808 */ /* 0x000fe40006800000 */
[-C--:B------:R-:W-:Y:S02]  /*dfd0*/  ISETP.GE.AND P4, PT, R4, R6.reuse, PT ;  /* 0x000000060400720c */ /* 0x080fe40003f86270 */
[C---:B------:R-:W-:Y:S02]  /*dfe0*/  ISETP.GE.AND P3, PT, R2.reuse, R6, PT ;  /* 0x000000060200720c */ /* 0x040fe40003f66270 */
        /* <DEDUP_REMOVED lines=23> */
[-C--:B------:R-:W-:Y:S02]  /*e160*/  ISETP.GE.AND P4, PT, R4, R6.reuse, PT ;  /* 0x000000060400720c */ /* 0x080fe40003f86270 */
[----:B------:R-:W-:-:S02]  /*e170*/  ISETP.GE.AND P3, PT, R2, R6, PT ;  /* 0x000000060200720c */ /* 0x000fc40003f66270 */
[-C--:B------:R-:W-:Y:S02]  /*e180*/  ISETP.GE.AND P5, PT, R2, R5.reuse, PT ;  /* 0x000000050200720c */ /* 0x080fe40003fa6270 */
[----:B------:R-:W-:Y:S02]  /*e190*/  IADD3 R2, R0, 0x51, RZ ;  /* 0x0000005100027810 */ /* 0x000fe40007ffe0ff */
[----:B------:R-:W-:Y:S02]  /*e1a0*/  FSEL R62, R243, -INF , !P2 ;  /* 0xff800000f33e7808 */ /* 0x000fe40005000000 */
[----:B------:R-:W-:Y:S02]  /*e1b0*/  FSEL R74, R248, -INF , !P6 ;  /* 0xff800000f84a7808 */ /* 0x000fe40007000000 */
[----:B------:R-:W-:Y:S02]  /*e1c0*/  FSEL R75, R249, -INF , !P4 ;  /* 0xff800000f94b7808 */ /* 0x000fe40006000000 */
        /* <DEDUP_REMOVED lines=56> */
[----:B--2---:R-:W-:Y:S02]  /*e550*/  FSEL R101, R10, -INF , !P3 ;  /* 0xff8000000a657808 */ /* 0x004fe40005800000 */
        /* <DEDUP_REMOVED lines=22> */
[CC--:B------:R-:W-:Y:S02]  /*e6c0*/  ISETP.GE.AND P2, PT, R4.reuse, R6.reuse, PT ;  /* 0x000000060400720c */ /* 0x0c0fe40003f46270 */
[----:B------:R-:W-:Y:S02]  /*e6d0*/  ISETP.GE.AND P3, PT, R4, R5, PT ;  /* 0x000000050400720c */ /* 0x000fe40003f66270 */
[----:B------:R-:W-:Y:S02]  /*e6e0*/  IADD3 R4, R0, 0xe1, RZ ;  /* 0x000000e100047810 */ /* 0x000fe40007ffe0ff */
[----:B------:R-:W-:Y:S02]  /*e6f0*/  FSEL R171, R51, -INF , !P6 ;  /* 0xff80000033ab7808 */ /* 0x000fe40007000000 */
[----:B------:R-:W-:Y:S02]  /*e700*/  ISETP.GE.AND P6, PT, R2, R6, PT ;  /* 0x000000060200720c */ /* 0x000fe40003fc6270 */
[----:B------:R-:W-:-:S02]  /*e710*/  FSEL R184, R35, -INF , !P4 ;  /* 0xff80000023b87808 */ /* 0x000fc40006000000 */
[----:B------:R-:W-:Y:S02]  /*e720*/  FSEL R187, R29, -INF , !P2 ;  /* 0xff8000001dbb7808 */ /* 0x000fe40005000000 */
[----:B------:R-:W-:Y:S02]  /*e730*/  IADD3 R2, R0, 0xd9, RZ ;  /* 0x000000d900027810 */ /* 0x000fe40007ffe0ff */
[C---:B------:R-:W-:Y:S02]  /*e740*/  ISETP.GE.AND P4, PT, R4.reuse, R6, PT ;  /* 0x000000060400720c */ /* 0x040fe40003f86270 */
[----:B------:R-:W-:Y:S01]  /*e750*/  ISETP.GE.AND P2, PT, R4, R5, PT ;  /* 0x000000050400720c */ /* 0x000fe20003f46270 */
[----:B------:R-:W-:Y:S01]  /*e760*/  FMUL.FTZ R4, R15, c[0x0][0x2ec] ;  /* 0x0000bb000f047a20 */ /* 0x000fe20000410000 */
[----:B------:R-:W-:Y:S02]  /*e770*/  FSEL R181, R59, -INF , !P5 ;  /* 0xff8000003bb57808 */ /* 0x000fe40006800000 */
[----:B------:R-:W-:-:S02]  /*e780*/  FSEL R179, R33, -INF , !P6 ;  /* 0xff80000021b37808 */ /* 0x000fc40007000000 */
[CC--:B------:R-:W-:Y:S01]  /*e790*/  ISETP.GE.AND P5, PT, R2.reuse, R6.reuse, PT ;  /* 0x000000060200720c */ /* 0x0c0fe20003fa6270 */
[----:B------:R-:W2:Y:S01]  /*e7a0*/  MUFU.TANH R4, R4 ;  /* 0x0000000400047308 */ /* 0x000ea20000002400 */
[----:B------:R-:W-:Y:S02]  /*e7b0*/  ISETP.GE.AND P6, PT, R2, R5, PT ;  /* 0x000000050200720c */ /* 0x000fe40003fc6270 */
[----:B------:R-:W-:Y:S02]  /*e7c0*/  IADD3 R2, R0, 0xe9, RZ ;  /* 0x000000e900027810 */ /* 0x000fe40007ffe0ff */
[----:B------:R-:W-:Y:S02]  /*e7d0*/  FSEL R191, R31, -INF , !P3 ;  /* 0xff8000001fbf7808 */ /* 0x000fe40005800000 */
[----:B------:R-:W-:Y:S02]  /*e7e0*/  FSEL R189, R53, -INF , !P5 ;  /* 0xff80000035bd7808 */ /* 0x000fe40006800000 */
[----:B------:R-:W-:-:S02]  /*e7f0*/  ISETP.GE.AND P3, PT, R2, R6, PT ;  /* 0x000000060200720c */ /* 0x000fc40003f66270 */
[----:B------:R-:W-:Y:S02]  /*e800*/  ISETP.GE.AND P5, PT, R2, R5, PT ;  /* 0x000000050200720c */ /* 0x000fe40003fa6270 */
[C---:B------:R-:W-:Y:S02]  /*e810*/  IADD3 R2, R0.reuse, 0xf1, RZ ;  /* 0x000000f100027810 */ /* 0x040fe40007ffe0ff */
        /* <DEDUP_REMOVED lines=13> */
[----:B------:R-:W-:Y:S02]  /*e8f0*/  FSEL R209, R23, -INF , !P3 ;  /* 0xff80000017d17808 */ /* 0x000fe40005800000 */
[----:B------:R-:W-:Y:S02]  /*e900*/  FSEL R24, R251, -INF , !P6 ;  /* 0xff800000fb187808 */ /* 0x000fe40007000000 */
[----:B-1----:R-:W-:-:S02]  /*e910*/  FSEL R207, R8, -INF , !P5 ;  /* 0xff80000008cf7808 */ /* 0x002fc40006800000 */
[----:B------:R-:W-:Y:S02]  /*e920*/  FSEL R25, R247, -INF , !P4 ;  /* 0xff800000f7197808 */ /* 0x000fe40006000000 */
[----:B--2---:R-:W-:Y:S01]  /*e930*/  FSEL R211, R4, -INF , !P2 ;  /* 0xff80000004d37808 */ /* 0x004fe20005000000 */
[----:B------:R-:W-:Y:S05]  /*e940*/  @!P1 BRA `(.L_x_2277) ;  /* 0x000007e000009947 */ /* 0x000fea0003800000 */
[----:B------:R-:W-:Y:S01]  /*e950*/  ULDC UR6, c[0x0][0x198] ;  /* 0x0000660000067ab9 */ /* 0x000fe20000000800 */
[----:B------:R-:W-:Y:S05]  /*e960*/  @!P0 BRA `(.L_x_2278) ;  /* 0x000003a000008947 */ /* 0x000fea0003800000 */
[----:B------:R-:W2:Y:S01]  /*e970*/  LDL.64 R250, [R1] ;  /* 0x0000000001fa7983 */ /* 0x000ea20000100a00 */
        /* <DEDUP_REMOVED lines=33> */
[----:B------:R-:W-:Y:S02]  /*eb90*/  @P5 IADD3 R0, R0, 0x1, RZ ;  /* 0x0000000100005810 */ /* 0x000fe40007ffe0ff */
[----:B------:R-:W-:-:S04]  /*eba0*/  @!P3 IADD3 R2, -R2, RZ, RZ ;  /* 0x000000ff0202b210 */ /* 0x000fc80007ffe1ff */
[----:B------:R-:W-:Y:S01]  /*ebb0*/  @!P1 IMAD.MOV R0, RZ, RZ, -R0 ;  /* 0x000000ffff009224 */ /* 0x000fe200078e0a00 */
[----:B------:R-:W-:-:S04]  /*ebc0*/  SEL R2, R4, R2, !P2 ;  /* 0x0000000204027207 */ /* 0x000fc80005000000 */
[----:B------:R-:W-:Y:S01]  /*ebd0*/  SEL R0, R4, R0, !P2 ;  /* 0x0000000004007207 */ /* 0x000fe20005000000 */
        /* <DEDUP_REMOVED lines=13> */
[----:B------:R-:W-:Y:S02]  /*ecb0*/  IMAD R2, R7, c[0x0][0x180], RZ ;  /* 0x0000600007027a24 */ /* 0x000fe400078e02ff */
[----:B------:R-:W-:Y:S02]  /*ecc0*/  IMAD.IADD R5, R5, 0x1, R0 ;  /* 0x0000000105057824 */ /* 0x000fe400078e0200 */
[C---:B------:R-:W-:Y:S02]  /*ecd0*/  IMAD R0, R6.reuse, c[0x0][0x184], R2 ;  /* 0x0000610006007a24 */ /* 0x040fe400078e0202 */
[----:B------:R-:W-:-:S05]  /*ece0*/  IMAD.WIDE.U32 R4, R6, c[0x0][0x180], R4 ;  /* 0x0000600006047a25 */ /* 0x000fca00078e0004 */
[----:B------:R-:W-:Y:S01]  /*ecf0*/  IADD3 R0, R5, R0, RZ ;  /* 0x0000000005007210 */ /* 0x000fe20007ffe0ff */
[----:B------:R-:W-:Y:S05]  /*ed00*/  BRA `(.L_x_2279) ;  /* 0x0000004000007947 */ /* 0x000fea0003800000 */
.L_x_2278:
[----:B------:R-:W-:-:S04]  /*ed10*/  ULEA UR5, -UR6, URZ, 0x8 ;  /* 0x0000003f06057291 */ /* 0x000fc8000f8e413f */
[----:B------:R-:W-:Y:S02]  /*ed20*/  USHF.R.S32.HI UR4, URZ, 0x1f, UR5 ;  /* 0x0000001f3f047899 */ /* 0x000fe40008011405 */
[----:B------:R-:W-:-:S04]  /*ed30*/  MOV R4, UR5 ;  /* 0x0000000500047c02 */ /* 0x000fc80008000f00 */
[----:B------:R-:W-:Y:S02]  /*ed40*/  MOV R0, UR4 ;  /* 0x0000000400007c02 */ /* 0x000fe40008000f00 */
.L_x_2279:
        /* <DEDUP_REMOVED lines=8> */
[----:B------:R-:W-:Y:S01]  /*edd0*/  STL [R1+0x18], R2 ;  /* 0x0000180201007387 */ /* 0x000fe20000100800 */
[----:B------:R-:W-:-:S03]  /*ede0*/  IADD3 R10, P1, R2, UR7, RZ ;  /* 0x00000007020a7c10 */ /* 0x000fc6000ff3e0ff */
[----:B------:R1:W-:Y:S01]  /*edf0*/  STL [R1+0x14], R12 ;  /* 0x0000140c01007387 */ /* 0x0003e20000100800 */
[----:B------:R-:W-:Y:S01]  /*ee00*/  IADD3.X R11, R12, UR4, RZ, P1, !PT ;  /* 0x000000040c0b7c10 */ /* 0x000fe20008ffe4ff */
[----:B------:R-:W-:Y:S01]  /*ee10*/  IMAD.MOV.U32 R13, RZ, RZ, R12 ;  /* 0x000000ffff0d7224 */ /* 0x000fe200078e000c */
[----:B------:R-:W-:-:S04]  /*ee20*/  IADD3 R8, P1, R10, UR7, RZ ;  /* 0x000000070a087c10 */ /* 0x000fc8000ff3e0ff */
[----:B------:R-:W-:Y:S02]  /*ee30*/  IADD3.X R9, R11, UR4, RZ, P1, !PT ;  /* 0x000000040b097c10 */ /* 0x000fe40008ffe4ff */
[----:B------:R-:W-:-:S04]  /*ee40*/  IADD3 R6, P1, R8, UR7, RZ ;  /* 0x0000000708067c10 */ /* 0x000fc8000ff3e0ff */
[----:B------:R-:W-:Y:S02]  /*ee50*/  IADD3.X R7, R9, UR4, RZ, P1, !PT ;  /* 0x0000000409077c10 */ /* 0x000fe40008ffe4ff */
[----:B------:R-:W-:-:S04]  /*ee60*/  IADD3 R4, P1, R6, UR7, RZ ;  /* 0x0000000706047c10 */ /* 0x000fc8000ff3e0ff */
[----:B------:R-:W-:Y:S02]  /*ee70*/  IADD3.X R5, R7, UR4, RZ, P1, !PT ;  /* 0x0000000407057c10 */ /* 0x000fe40008ffe4ff */
[----:B------:R-:W-:-:S04]  /*ee80*/  IADD3 R16, P1, R4, UR7, RZ ;  /* 0x0000000704107c10 */ /* 0x000fc8000ff3e0ff */
[----:B------:R-:W-:Y:S01]  /*ee90*/  IADD3.X R17, R5, UR4, RZ, P1, !PT ;  /* 0x0000000405117c10 */ /* 0x000fe20008ffe4ff */
[----:B-1----:R-:W-:Y:S01]  /*eea0*/  IMAD.MOV.U32 R12, RZ, RZ, R2 ;  /* 0x000000ffff0c7224 */ /* 0x002fe200078e0002 */
[----:B------:R-:W-:-:S04]  /*eeb0*/  IADD3 R14, P1, R16, UR7, RZ ;  /* 0x00000007100e7c10 */ /* 0x000fc8000ff3e0ff */
[----:B------:R-:W-:Y:S01]  /*eec0*/  IADD3.X R15, R17, UR4, RZ, P1, !PT ;  /* 0x00000004110f7c10 */ /* 0x000fe20008ffe4ff */
[----:B------:R-:W-:Y:S01]  /*eed0*/  @!PT LDS RZ, [RZ] ;  /* 0x00000000fffff984 */ /* 0x000fe20000000800 */
[----:B------:R-:W-:Y:S01]  /*eee0*/  @!PT LDS RZ, [RZ] ;  /* 0x00000000fffff984 */ /* 0x000fe20000000800 */
[----:B------:R-:W-:Y:S01]  /*eef0*/  @!PT LDS RZ, [RZ] ;  /* 0x00000000fffff984 */ /* 0x000fe20000000800 */
[----:B------:R1:W-:Y:S01]  /*ef00*/  LDGSTS.E.BYPASS.LTC128B.128 [R241+0x2000], [R12.64] ;  /* 0x020000000cf17fae */ /* 0x0003e2000b901d4c */
[----:B------:R-:W-:-:S03]  /*ef10*/  IADD3 R20, P1, R14, UR7, RZ ;  /* 0x000000070e147c10 */ /* 0x000fc6000ff3e0ff */
        /* <DEDUP_REMOVED lines=8> */
[----:B------:R-:W-:-:S03]  /*efa0*/  IADD3.X R19, R23, UR4, RZ, P1, !PT ;  /* 0x0000000417137c10 */ /* 0x000fc60008ffe4ff */
[----:B------:R5:W-:Y:S04]  /*efb0*/  LDGSTS.E.BYPASS.LTC128B.128 [R241+0x4800], [R16.64] ;  /* 0x0480000010f17fae */ /* 0x000be8000b901d4c */
[----:B------:R5:W-:Y:S01]  /*efc0*/  LDGSTS.E.BYPASS.LTC128B.128 [R241+0x5000], [R14.64] ;  /* 0x050000000ef17fae */ /* 0x000be2000b901d4c */
[----:B-1----:R-:W-:-:S03]  /*efd0*/  IADD3 R12, P1, R18, UR7, RZ ;  /* 0x00000007120c7c10 */ /* 0x002fc6000ff3e0ff */
[----:B------:R1:W-:Y:S01]  /*efe0*/  LDGSTS.E.BYPASS.LTC128B.128 [R241+0x5800], [R20.64] ;  /* 0x0580000014f17fae */ /* 0x0003e2000b901d4c */
[----:B------:R-:W-:-:S03]  /*eff0*/  IADD3.X R13, R19, UR4, RZ, P1, !PT ;  /* 0x00000004130d7c10 */ /* 0x000fc60008ffe4ff */
[----:B------:R1:W-:Y:S01]  /*f000*/  LDGSTS.E.BYPASS.LTC128B.128 [R241+0x6000], [R22.64] ;  /* 0x0600000016f17fae */ /* 0x0003e2000b901d4c */
[----:B--2---:R-:W-:-:S03]  /*f010*/  IADD3 R10, P1, R12, UR7, RZ ;  /* 0x000000070c0a7c10 */ /* 0x004fc6000ff3e0ff */
[----:B------:R1:W-:Y:S01]  /*f020*/  LDGSTS.E.BYPASS.LTC128B.128 [R241+0x6800], [R18.64] ;  /* 0x0680000012f17fae */ /* 0x0003e2000b901d4c */
[----:B------:R-:W-:Y:S02]  /*f030*/  IADD3.X R11, R13, UR4, RZ, P1, !PT ;  /* 0x000000040d0b7c10 */ /* 0x000fe40008ffe4ff */
[----:B---3--:R-:W-:Y:S01]  /*f040*/  IADD3 R8, P1, R10, UR7, RZ ;  /* 0x000000070a087c10 */ /* 0x008fe2000ff3e0ff */
[----:B------:R2:W-:Y:S03]  /*f050*/  LDGSTS.E.BYPASS.LTC128B.128 [R241+0x7000], [R12.64] ;  /* 0x070000000cf17fae */ /* 0x0005e6000b901d4c */
[----:B------:R-:W-:Y:S01]  /*f060*/  IADD3.X R9, R11, UR4, RZ, P1, !PT ;  /* 0x000000040b097c10 */ /* 0x000fe20008ffe4ff */
[----:B------:R1:W-:Y:S01]  /*f070*/  LDGSTS.E.BYPASS.LTC128B.128 [R241+0x7800], [R10.64] ;  /* 0x078000000af17fae */ /* 0x0003e2000b901d4c */
        /* <DEDUP_REMOVED lines=11> */
.L_x_2277:
        /* <DEDUP_REMOVED lines=161> */
[----:B------:R-:W4:Y:S01]  /*fb40*/  MUFU.EX2 R59, R4 ;  /* 0x00000004003b7308 */ /* 0x000f220000000800 */
[-C--:B-1----:R-:W-:Y:S02]  /*fb50*/  FMUL.FTZ R136, R136, R69.reuse ;  /* 0x0000004588887220 */ /* 0x082fe40000410000 */
[----:B------:R-:W-:-:S02]  /*fb60*/  FMUL.FTZ R137, R137, R69 ;  /* 0x0000004589897220 */ /* 0x000fc40000410000 */
[-C--:B------:R-:W-:Y:S02]  /*fb70*/  FMUL.FTZ R140, R140, R69.reuse ;  /* 0x000000458c8c7220 */ /* 0x080fe40000410000 */
[-C--:B------:R-:W-:Y:S02]  /*fb80*/  FMUL.FTZ R141, R141, R69.reuse ;  /* 0x000000458d8d7220 */ /* 0x080fe40000410000 */
[----:B--2---:R-:W-:Y:S02]  /*fb90*/  FMUL.FTZ R0, R81, c[0x0][0x23c] ;  /* 0x00008f0051007a20 */ /* 0x004fe40000410000 */
[-C--:B------:R-:W-:Y:S02]  /*fba0*/  FMUL.FTZ R144, R144, R69.reuse ;  /* 0x0000004590907220 */ /* 0x080fe40000410000 */
[-C--:B------:R-:W-:Y:S01]  /*fbb0*/  FMUL.FTZ R145, R145, R69.reuse ;  /* 0x0000004591917220 */ /* 0x080fe20000410000 */
[----:B------:R-:W-:Y:S01]  /*fbc0*/  FSEL R0, R0, RZ, P1 ;  /* 0x000000ff00007208 */ /* 0x000fe20000800000 */
[----:B------:R-:W-:Y:S01]  /*fbd0*/  FMUL.FTZ R148, R148, R69 ;  /* 0x0000004594947220 */ /* 0x000fe20000410000 */
[----:B----4-:R-:W-:Y:S01]  /*fbe0*/  F2FP.BF16.PACK_AB R6, R59, R51 ;  /* 0x000000333b06723e */ /* 0x010fe200000010ff */
[----:B------:R-:W-:-:S02]  /*fbf0*/  FMUL.FTZ R149, R149, R69 ;  /* 0x0000004595957220 */ /* 0x000fc40000410000 */
[----:B------:R-:W-:Y:S02]  /*fc00*/  FFMA.FTZ R4, R25, c[0x0][0x23c], -R0 ;  /* 0x00008f0019047a23 */ /* 0x000fe40000010800 */
[-C--:B------:R-:W-:Y:S02]  /*fc10*/  FMUL.FTZ R152, R152, R69.reuse ;  /* 0x0000004598987220 */ /* 0x080fe40000410000 */
[----:B------:R1:W-:Y:S01]  /*fc20*/  MUFU.EX2 R249, R4 ;  /* 0x0000000400f97308 */ /* 0x0003e20000000800 */
[-C--:B------:R-:W-:Y:S02]  /*fc30*/  FMUL.FTZ R153, R153, R69.reuse ;  /* 0x0000004599997220 */ /* 0x080fe40000410000 */
[-C--:B------:R-:W-:Y:S02]  /*fc40*/  FMUL.FTZ R156, R156, R69.reuse ;  /* 0x000000459c9c7220 */ /* 0x080fe40000410000 */
[-C--:B------:R-:W-:Y:S02]  /*fc50*/  FMUL.FTZ R157, R157, R69.reuse ;  /* 0x000000459d9d7220 */ /* 0x080fe40000410000 */
[----:B------:R-:W-:-:S02]  /*fc60*/  FMUL.FTZ R160, R160, R69 ;  /* 0x00000045a0a07220 */ /* 0x000fc40000410000 */
[-C--:B------:R-:W-:Y:S02]  /*fc70*/  FMUL.FTZ R161, R161, R69.reuse ;  /* 0x00000045a1a17220 */ /* 0x080fe40000410000 */
[-C--:B------:R-:W-:Y:S02]  /*fc80*/  FMUL.FTZ R164, R164, R69.reuse ;  /* 0x00000045a4a47220 */ /* 0x080fe40000410000 */
[----:B------:R-:W-:Y:S02]  /*fc90*/  FMUL.FTZ R165, R165, R69 ;  /* 0x00000045a5a57220 */ /* 0x000fe40000410000 */
[----:B-1----:R-:W-:-:S04]  /*fca0*/  FFMA.FTZ R4, R30, c[0x0][0x23c], -R0 ;  /* 0x00008f001e047a23 */ /* 0x002fc80000010800 */
[----:B------:R1:W2:Y:S02]  /*fcb0*/  MUFU.EX2 R49, R4 ;  /* 0x0000000400317308 */ /* 0x0002a40000000800 */
[----:B-1----:R-:W-:Y:S01]  /*fcc0*/  FFMA.FTZ R4, R68, c[0x0][0x23c], -R0 ;  /* 0x00008f0044047a23 */ /* 0x002fe20000010800 */
[----:B--2---:R-:W-:-:S05]  /*fcd0*/  F2FP.BF16.PACK_AB R5, R49, R249 ;  /* 0x000000f93105723e */ /* 0x004fca00000010ff */
[----:B------:R1:W2:Y:S08]  /*fce0*/  MUFU.EX2 R68, R3 ;  /* 0x0000000300447308 */ /* 0x0002b00000000800 */
[----:B------:R4:W-:Y:S01]  /*fcf0*/  MUFU.EX2 R57, R4 ;  /* 0x0000000400397308 */ /* 0x0009e20000000800 */
[----:B-1----:R-:W-:Y:S02]  /*fd00*/  FFMA.FTZ R3, R73, c[0x0][0x23c], -R2 ;  /* 0x00008f0049037a23 */ /* 0x002fe40000010802 */
[----:B--2---:R-:W-:-:S02]  /*fd10*/  FMUL.FTZ R138, R138, R68 ;  /* 0x000000448a8a7220 */ /* 0x004fc40000410000 */
[----:B------:R-:W-:-:S03]  /*fd20*/  FMUL.FTZ R139, R139, R68 ;  /* 0x000000448b8b7220 */ /* 0x000fc60000410000 */
[----:B------:R1:W-:Y:S01]  /*fd30*/  MUFU.EX2 R29, R3 ;  /* 0x00000003001d7308 */ /* 0x0003e20000000800 */
[-C--:B------:R-:W-:Y:S02]  /*fd40*/  FMUL.FTZ R142, R142, R68.reuse ;  /* 0x000000448e8e7220 */ /* 0x080fe40000410000 */
[----:B----4-:R-:W-:Y:S02]  /*fd50*/  FFMA.FTZ R4, R32, c[0x0][0x23c], -R0 ;  /* 0x00008f0020047a23 */ /* 0x010fe40000010800 */
[-C--:B------:R-:W-:Y:S02]  /*fd60*/  FMUL.FTZ R143, R143, R68.reuse ;  /* 0x000000448f8f7220 */ /* 0x080fe40000410000 */
[-C--:B------:R-:W-:Y:S01]  /*fd70*/  FMUL.FTZ R146, R146, R68.reuse ;  /* 0x0000004492927220 */ /* 0x080fe20000410000 */
[----:B------:R2:W4:Y:S01]  /*fd80*/  MUFU.EX2 R64, R4 ;  /* 0x0000000400407308 */ /* 0x0005220000000800 */
[-C--:B------:R-:W-:Y:S02]  /*fd90*/  FMUL.FTZ R147, R147, R68.reuse ;  /* 0x0000004493937220 */ /* 0x080fe40000410000 */
[----:B------:R-:W-:-:S02]  /*fda0*/  FMUL.FTZ R150, R150, R68 ;  /* 0x0000004496967220 */ /* 0x000fc40000410000 */
[-C--:B------:R-:W-:Y:S02]  /*fdb0*/  FMUL.FTZ R151, R151, R68.reuse ;  /* 0x0000004497977220 */ /* 0x080fe40000410000 */
[-C--:B------:R-:W-:Y:S02]  /*fdc0*/  FMUL.FTZ R154, R154, R68.reuse ;  /* 0x000000449a9a7220 */ /* 0x080fe40000410000 */
[----:B-1----:R-:W-:Y:S02]  /*fdd0*/  FFMA.FTZ R3, R34, c[0x0][0x23c], -R2 ;  /* 0x00008f0022037a23 */ /* 0x002fe40000010802 */
[-C--:B------:R-:W-:Y:S02]  /*fde0*/  FMUL.FTZ R155, R155, R68.reuse ;  /* 0x000000449b9b7220 */ /* 0x080fe40000410000 */
[-C--:B------:R-:W-:Y:S02]  /*fdf0*/  FMUL.FTZ R158, R158, R68.reuse ;  /* 0x000000449e9e7220 */ /* 0x080fe40000410000 */
[----:B------:R-:W-:Y:S01]  /*fe00*/  FMUL.FTZ R159, R159, R68 ;  /* 0x000000449f9f7220 */ /* 0x000fe20000410000 */
[----:B--2---:R-:W-:Y:S01]  /*fe10*/  F2FP.BF16.PACK_AB R4, R41, R132 ;  /* 0x000000842904723e */ /* 0x004fe200000010ff */
[-C--:B------:R-:W-:Y:S01]  /*fe20*/  FMUL.FTZ R162, R162, R68.reuse ;  /* 0x00000044a2a27220 */ /* 0x080fe20000410000 */
[----:B----4-:R-:W-:Y:S01]  /*fe30*/  F2FP.BF16.PACK_AB R7, R64, R57 ;  /* 0x000000394007723e */ /* 0x010fe200000010ff */
[----:B------:R-:W-:-:S02]  /*fe40*/  FMUL.FTZ R163, R163, R68 ;  /* 0x00000044a3a37220 */ /* 0x000fc40000410000 */
[-C--:B------:R-:W-:Y:S02]  /*fe50*/  FMUL.FTZ R166, R166, R68.reuse ;  /* 0x00000044a6a67220 */ /* 0x080fe40000410000 */
[----:B------:R-:W-:Y:S02]  /*fe60*/  FMUL.FTZ R167, R167, R68 ;  /* 0x00000044a7a77220 */ /* 0x000fe40000410000 */
[C---:B------:R-:W-:Y:S01]  /*fe70*/  HMMA.16816.F32.BF16 R24, R4.reuse, R8, R136 ;  /* 0x000000080418723c */ /* 0x040fe20000041888 */
[----:B------:R1:W2:Y:S06]  /*fe80*/  MUFU.EX2 R137, R3 ;  /* 0x0000000300897308 */ /* 0x0002ac0000000800 */
[----:B---3--:R-:W-:Y:S01]  /*fe90*/  MOV R138, R13 ;  /* 0x0000000d008a7202 */ /* 0x008fe20000000f00 */
[----:B------:R-:W-:Y:S01]  /*fea0*/  HMMA.16816.F32.BF16 R36, R4, R10, R140 ;  /* 0x0000000a0424723c */ /* 0x000fe2000004188c */
[----:B------:R-:W3:Y:S01]  /*feb0*/  LDSM.16.MT88.4 R12, [R216+0xa000] ;  /* 0x00a00000d80c783b */ /* 0x000ee20000004200 */
[----:B------:R-:W-:-:S06]  /*fec0*/  MOV R139, R41 ;  /* 0x00000029008b7202 */ /* 0x000fcc0000000f00 */
[----:B------:R-:W-:Y:S01]  /*fed0*/  HMMA.16816.F32.BF16 R32, R4, R20, R144 ;  /* 0x000000140420723c */ /* 0x000fe20000041890 */
[----:B-1----:R-:W-:-:S04]  /*fee0*/  FFMA.FTZ R3, R97, c[0x0][0x23c], -R2 ;  /* 0x00008f0061037a23 */ /* 0x002fc80000010802 */
[----:B------:R1:W-:Y:S03]  /*fef0*/  MUFU.EX2 R97, R3 ;  /* 0x0000000300617308 */ /* 0x0003e60000000800 */
[C---:B------:R-:W-:Y:S01]  /*ff00*/  HMMA.16816.F32.BF16 R44, R4.reuse, R22, R148 ;  /* 0x00000016042c723c */ /* 0x040fe20000041894 */
[----:B------:R-:W4:Y:S07]  /*ff10*/  LDSM.16.MT88.4 R20, [R135+0xa800] ;  /* 0x00a800008714783b */ /* 0x000f2e0000004200 */
[----:B------:R-:W-:Y:S01]  /*ff20*/  HMMA.16816.F32.BF16 R160, R4, R16, R160 ;  /* 0x0000001004a0723c */ /* 0x000fe200000418a0 */
[----:B-1----:R-:W-:-:S07]  /*ff30*/  FFMA.FTZ R3, R40, c[0x0][0x23c], -R2 ;  /* 0x00008f0028037a23 */ /* 0x002fce0000010802 */
[C---:B------:R-:W-:Y:S01]  /*ff40*/  HMMA.16816.F32.BF16 R16, R4.reuse, R18, R164 ;  /* 0x000000120410723c */ /* 0x040fe200000418a4 */
[----:B------:R1:W-:Y:S07]  /*ff50*/  MUFU.EX2 R9, R3 ;  /* 0x0000000300097308 */ /* 0x0003ee0000000800 */
[----:B---3--:R-:W-:Y:S01]  /*ff60*/  HMMA.16816.F32.BF16 R52, R4, R12, R152 ;  /* 0x0000000c0434723c */ /* 0x008fe20000041898 */
[----:B-1----:R-:W-:-:S07]  /*ff70*/  FFMA.FTZ R3, R99, c[0x0][0x23c], -R0 ;  /* 0x00008f0063037a23 */ /* 0x002fce0000010800 */
[----:B------:R-:W-:Y:S01]  /*ff80*/  HMMA.16816.F32.BF16 R156, R4, R14, R156 ;  /* 0x0000000e049c723c */ /* 0x000fe2000004189c */
[----:B------:R-:W-:Y:S01]  /*ff90*/  LDSM.16.MT88.4 R12, [R216+0xa800] ;  /* 0x00a80000d80c783b */ /* 0x000fe20000004200 */
[----:B------:R1:W-:Y:S02]  /*ffa0*/  MUFU.EX2 R99, R3 ;  /* 0x0000000300637308 */ /* 0x0003e40000000800 */
[----:B-1----:R-:W-:-:S06]  /*ffb0*/  FFMA.FTZ R3, R42, c[0x0][0x23c], -R0 ;  /* 0x00008f002a037a23 */ /* 0x002fcc0000010800 */
[----:B------:R1:W3:Y:S02]  /*ffc0*/  MUFU.EX2 R136, R3 ;  /* 0x0000000300887308 */ /* 0x0002e40000000800 */
[--C-:B-1----:R-:W-:Y:S01]  /*ffd0*/  FFMA.FTZ R3, R100, c[0x0][0x23c], -R0.reuse ;  /* 0x00008f0064037a23 */ /* 0x102fe20000010800 */
[----:B------:R-:W-:Y:S02]  /*ffe0*/  MOV R100, R29 ;  /* 0x0000001d00647202 */ /* 0x000fe40000000f00 */
[----:B------:R-:W1:Y:S03]  /*fff0*/  LDSM.16.MT88.4 R28, [R218+0xa800] ;  /* 0x00a80000da1c783b */ /* 0x000e660000004200 */
[----:B------:R5:W-:Y:S01]  /*10000*/  MUFU.EX2 R141, R3 ;  /* 0x00000003008d7308 */ /* 0x000be20000000800 */
[----:B--2---:R-:W-:Y:S02]  /*10010*/  F2FP.BF16.PACK_AB R4, R137, R100 ;  /* 0x000000648904723e */ /* 0x004fe400000010ff */
[----:B---3--:R-:W-:Y:S01]  /*10020*/  F2FP.BF16.PACK_AB R5, R136, R99 ;  /* 0x000000638805723e */ /* 0x008fe200000010ff */
[----:B-----5:R-:W-:-:S04]  /*10030*/  FFMA.FTZ R3, R48, c[0x0][0x23c], -R0 ;  /* 0x00008f0030037a23 */ /* 0x020fc80000010800 */
[----:B------:R2:W3:Y:S02]  /*10040*/  MUFU.EX2 R8, R3 ;  /* 0x0000000300087308 */ /* 0x0004e40000000800 */
[----:B--2---:R-:W-:Y:S01]  /*10050*/  FFMA.FTZ R3, R102, c[0x0][0x23c], -R2 ;  /* 0x00008f0066037a23 */ /* 0x004fe20000010802 */
[----:B------:R-:W-:Y:S02]  /*10060*/  MOV R102, R9 ;  /* 0x0000000900667202 */ /* 0x000fe40000000f00 */
[----:B---3--:R-:W-:-:S03]  /*10070*/  F2FP.BF16.PACK_AB R7, R8, R141 ;  /* 0x0000008d0807723e */ /* 0x008fc600000010ff */
[----:B------:R2:W-:Y:S01]  /*10080*/  MUFU.EX2 R48, R3 ;  /* 0x0000000300307308 */ /* 0x0005e20000000800 */
[----:B------:R-:W-:-:S07]  /*10090*/  F2FP.BF16.PACK_AB R6, R102, R97 ;  /* 0x000000616606723e */ /* 0x000fce00000010ff */
[----:B----4-:R-:W-:Y:S01]  /*100a0*/  HMMA.16816.F32.BF16 R24, R4, R20, R24 ;  /* 0x000000140418723c */ /* 0x010fe20000041818 */
[----:B--2---:R-:W-:-:S07]  /*100b0*/  FFMA.FTZ R3, R50, c[0x0][0x23c], -R2 ;  /* 0x00008f0032037a23 */ /* 0x004fce0000010802 */
[C---:B------:R-:W-:Y:S01]  /*100c0*/  HMMA.16816.F32.BF16 R36, R4.reuse, R22, R36 ;  /* 0x000000160424723c */ /* 0x040fe20000041824 */
[----:B------:R2:W-:Y:S07]  /*100d0*/  MUFU.EX2 R42, R3 ;  /* 0x00000003002a7308 */ /* 0x0005ee0000000800 */
[C---:B-1----:R-:W-:Y:S08]  /*100e0*/  HMMA.16816.F32.BF16 R32, R4.reuse, R28, R32 ;  /* 0x0000001c0420723c */ /* 0x042ff00000041820 */
[----:B------:R-:W-:Y:S01]  /*100f0*/  HMMA.16816.F32.BF16 R44, R4, R30, R44 ;  /* 0x0000001e042c723c */ /* 0x000fe2000004182c */
[----:B------:R-:W-:Y:S01]  /*10100*/  LDSM.16.MT88.4 R28, [R218+0xb000] ;  /* 0x00b00000da1c783b */ /* 0x000fe20000004200 */
[----:B--2---:R-:W-:Y:S01]  /*10110*/  FFMA.FTZ R3, R103, c[0x0][0x23c], -R2 ;  /* 0x00008f0067037a23 */ /* 0x004fe20000010802 */
[----:B------:R-:W-:-:S02]  /*10120*/  MOV R103, R8 ;  /* 0x0000000800677202 */ /* 0x000fc40000000f00 */
[----:B------:R-:W1:Y:S01]  /*10130*/  LDSM.16.MT88.4 R8, [R217+0xa800] ;  /* 0x00a80000d908783b */ /* 0x000e620000004200 */
[----:B------:R2:W-:Y:S02]  /*10140*/  MUFU.EX2 R40, R3 ;  /* 0x0000000300287308 */ /* 0x0005e40000000800 */
[----:B------:R-:W-:Y:S01]  /*10150*/  HMMA.16816.F32.BF16 R52, R4, R12, R52 ;  /* 0x0000000c0434723c */ /* 0x000fe20000041834 */
[----:B--2---:R-:W-:-:S05]  /*10160*/  FFMA.FTZ R3, R56, c[0x0][0x23c], -R2 ;  /* 0x00008f0038037a23 */ /* 0x004fca0000010802 */
[----:B------:R2:W3:Y:S02]  /*10170*/  MUFU.EX2 R20, R3 ;  /* 0x0000000300147308 */ /* 0x0004e40000000800 */
[--C-:B--2---:R-:W-:Y:S01]  /*10180*/  FFMA.FTZ R3, R105, c[0x0][0x23c], -R0.reuse ;  /* 0x00008f0069037a23 */ /* 0x104fe20000010800 */
[----:B---3--:R-:W-:Y:S02]  /*10190*/  MOV R105, R20 ;  /* 0x0000001400697202 */ /* 0x008fe40000000f00 */
[----:B------:R-:W2:Y:S03]  /*101a0*/  LDSM.16.MT88.4 R20, [R135+0xb000] ;  /* 0x00b000008714783b */ /* 0x000ea60000004200 */
[----:B------:R3:W-:Y:S01]  /*101b0*/  MUFU.EX2 R251, R3 ;  /* 0x0000000300fb7308 */ /* 0x0007e20000000800 */
[C---:B-1----:R-:W-:Y:S08]  /*101c0*/  HMMA.16816.F32.BF16 R160, R4.reuse, R8, R160 ;  /* 0x0000000804a0723c */ /* 0x042ff000000418a0 */
[----:B------:R-:W-:Y:S01]  /*101d0*/  HMMA.16816.F32.BF16 R16, R4, R10, R16 ;  /* 0x0000000a0410723c */ /* 0x000fe20000041810 */
[----:B------:R-:W-:Y:S01]  /*101e0*/  LDSM.16.MT88.4 R8, [R217+0xb000] ;  /* 0x00b00000d908783b */ /* 0x000fe20000004200 */
[----:B---3--:R-:W-:-:S04]  /*101f0*/  FFMA.FTZ R3, R58, c[0x0][0x23c], -R0 ;  /* 0x00008f003a037a23 */ /* 0x008fc80000010800 */
[----:B------:R1:W3:Y:S02]  /*10200*/  MUFU.EX2 R250, R3 ;  /* 0x0000000300fa7308 */ /* 0x0002e40000000800 */
[----:B-1----:R-:W-:Y:S01]  /*10210*/  FFMA.FTZ R3, R106, c[0x0][0x23c], -R0 ;  /* 0x00008f006a037a23 */ /* 0x002fe20000010800 */
[----:B------:R-:W-:Y:S02]  /*10220*/  MOV R106, R64 ;  /* 0x00000040006a7202 */ /* 0x000fe40000000f00 */
[----:B------:R-:W-:Y:S01]  /*10230*/  HMMA.16816.F32.BF16 R64, R4, R14, R156 ;  /* 0x0000000e0440723c */ /* 0x000fe2000004189c */
[----:B------:R-:W1:Y:S02]  /*10240*/  LDSM.16.MT88.4 R12, [R216+0xb000] ;  /* 0x00b00000d80c783b */ /* 0x000e640000004200 */
[----:B------:R4:W-:Y:S04]  /*10250*/  MUFU.EX2 R248, R3 ;  /* 0x0000000300f87308 */ /* 0x0009e80000000800 */
[----:B---3--:R-:W-:-:S02]  /*10260*/  F2FP.BF16.PACK_AB R5, R250, R251 ;  /* 0x000000fbfa05723e */ /* 0x008fc400000010ff */
[----:B------:R-:W-:Y:S01]  /*10270*/  F2FP.BF16.PACK_AB R6, R105, R40 ;  /* 0x000000286906723e */ /* 0x000fe200000010ff */
[----:B----4-:R-:W-:Y:S01]  /*10280*/  FFMA.FTZ R3, R60, c[0x0][0x23c], -R0 ;  /* 0x00008f003c037a23 */ /* 0x010fe20000010800 */
[----:B------:R-:W-:-:S03]  /*10290*/  MOV R60, R59 ;  /* 0x0000003b003c7202 */ /* 0x000fc60000000f00 */
[----:B------:R3:W4:Y:S02]  /*102a0*/  MUFU.EX2 R252, R3 ;  /* 0x0000000300fc7308 */ /* 0x0007240000000800 */
[----:B---3--:R-:W-:Y:S01]  /*102b0*/  FFMA.FTZ R3, R107, c[0x0][0x23c], -R2 ;  /* 0x00008f006b037a23 */ /* 0x008fe20000010802 */
[----:B------:R-:W-:Y:S02]  /*102c0*/  MOV R107, R48 ;  /* 0x00000030006b7202 */ /* 0x000fe40000000f00 */
[----:B----4-:R-:W-:-:S03]  /*102d0*/  F2FP.BF16.PACK_AB R7, R252, R248 ;  /* 0x000000f8fc07723e */ /* 0x010fc600000010ff */
[----:B------:R3:W-:Y:S01]  /*102e0*/  MUFU.EX2 R246, R3 ;  /* 0x0000000300f67308 */ /* 0x0007e20000000800 */
[----:B------:R-:W-:-:S07]  /*102f0*/  F2FP.BF16.PACK_AB R4, R42, R107 ;  /* 0x0000006b2a04723e */ /* 0x000fce00000010ff */
[----:B--2---:R-:W-:Y:S01]  /*10300*/  HMMA.16816.F32.BF16 R24, R4, R20, R24 ;  /* 0x000000140418723c */ /* 0x004fe20000041818 */
[----:B---3--:R-:W-:-:S07]  /*10310*/  FFMA.FTZ R3, R62, c[0x0][0x23c], -R2 ;  /* 0x00008f003e037a23 */ /* 0x008fce0000010802 */
[C---:B------:R-:W-:Y:S01]  /*10320*/  HMMA.16816.F32.BF16 R36, R4.reuse, R22, R36 ;  /* 0x000000160424723c */ /* 0x040fe20000041824 */
[----:B------:R-:W2:Y:S01]  /*10330*/  LDSM.16.MT88.4 R20, [R135+0xb800] ;  /* 0x00b800008714783b */ /* 0x000ea20000004200 */
[----:B------:R-:W-:Y:S01]  /*10340*/  MOV R62, R42 ;  /* 0x0000002a003e7202 */ /* 0x000fe20000000f00 */
[----:B------:R3:W4:Y:S05]  /*10350*/  MUFU.EX2 R247, R3 ;  /* 0x0000000300f77308 */ /* 0x00072a0000000800 */
[C---:B------:R-:W-:Y:S08]  /*10360*/  HMMA.16816.F32.BF16 R32, R4.reuse, R28, R32 ;  /* 0x0000001c0420723c */ /* 0x040ff00000041820 */
[----:B------:R-:W-:Y:S01]  /*10370*/  HMMA.16816.F32.BF16 R44, R4, R30, R44 ;  /* 0x0000001e042c723c */ /* 0x000fe2000004182c */
[----:B------:R-:W5:Y:S01]  /*10380*/  LDSM.16.MT88.4 R28, [R218+0xb800] ;  /* 0x00b80000da1c783b */ /* 0x000f620000004200 */
[----:B---3--:R-:W-:Y:S01]  /*10390*/  FFMA.FTZ R3, R113, c[0x0][0x23c], -R2 ;  /* 0x00008f0071037a23 */ /* 0x008fe20000010802 */
[----:B------:R-:W-:-:S03]  /*103a0*/  MOV R113, R40 ;  /* 0x0000002800717202 */ /* 0x000fc60000000f00 */
[----:B------:R3:W-:Y:S02]  /*103b0*/  MUFU.EX2 R245, R3 ;  /* 0x0000000300f57308 */ /* 0x0007e40000000800 */
[C---:B-1----:R-:W-:Y:S08]  /*103c0*/  HMMA.16816.F32.BF16 R52, R4.reuse, R12, R52 ;  /* 0x0000000c0434723c */ /* 0x042ff00000041834 */
[----:B------:R-:W-:Y:S01]  /*103d0*/  HMMA.16816.F32.BF16 R64, R4, R14, R64 ;  /* 0x0000000e0440723c */ /* 0x000fe20000041840 */
[----:B------:R-:W1:Y:S01]  /*103e0*/  LDSM.16.MT88.4 R12, [R216+0xb800] ;  /* 0x00b80000d80c783b */ /* 0x000e620000004200 */
[----:B---3--:R-:W-:-:S06]  /*103f0*/  FFMA.FTZ R3, R70, c[0x0][0x23c], -R2 ;  /* 0x00008f0046037a23 */ /* 0x008fcc0000010802 */
[C---:B------:R-:W-:Y:S01]  /*10400*/  HMMA.16816.F32.BF16 R160, R4.reuse, R8, R160 ;  /* 0x0000000804a0723c */ /* 0x040fe200000418a0 */
[----:B------:R-:W-:Y:S01]  /*10410*/  MOV R70, R57 ;  /* 0x0000003900467202 */ /* 0x000fe20000000f00 */
[----:B------:R3:W2:Y:S06]  /*10420*/  MUFU.EX2 R244, R3 ;  /* 0x0000000300f47308 */ /* 0x0006ac0000000800 */
[----:B------:R-:W-:Y:S01]  /*10430*/  HMMA.16816.F32.BF16 R16, R4, R10, R16 ;  /* 0x0000000a0410723c */ /* 0x000fe20000041810 */
[----:B------:R-:W1:Y:S06]  /*10440*/  LDSM.16.MT88.4 R8, [R217+0xb800] ;  /* 0x00b80000d908783b */ /* 0x000e6c0000004200 */
[----:B----4-:R-:W-:Y:S01]  /*10450*/  F2FP.BF16.PACK_AB R4, R247, R246 ;  /* 0x000000f6f704723e */ /* 0x010fe200000010ff */
[----:B---3--:R-:W-:Y:S01]  /*10460*/  FFMA.FTZ R3, R114, c[0x0][0x23c], -R0 ;  /* 0x00008f0072037a23 */ /* 0x008fe20000010800 */
[----:B--2---:R-:W-:-:S02]  /*10470*/  F2FP.BF16.PACK_AB R6, R244, R245 ;  /* 0x000000f5f406723e */ /* 0x004fc400000010ff */
        /* <DEDUP_REMOVED lines=12> */
[----:B---3--:R-:W-:-:S05]  /*10540*/  F2FP.BF16.PACK_AB R7, R73, R166 ;  /* 0x000000a64907723e */ /* 0x008fca00000010ff */
[----:B------:R2:W-:Y:S02]  /*10550*/  MUFU.EX2 R164, R3 ;  /* 0x0000000300a47308 */ /* 0x0005e40000000800 */
[C---:B------:R-:W-:Y:S01]  /*10560*/  HMMA.16816.F32.BF16 R48, R4.reuse, R20, R24 ;  /* 0x000000140430723c */ /* 0x040fe20000041818 */
[----:B------:R-:W3:Y:S07]  /*10570*/  LDSM.16.MT88.4 R24, [R135+0xc000] ;  /* 0x00c000008718783b */ /* 0x000eee0000004200 */
[----:B-----5:R-:W-:Y:S01]  /*10580*/  HMMA.16816.F32.BF16 R40, R4, R28, R32 ;  /* 0x0000001c0428723c */ /* 0x020fe20000041820 */
[----:B--2---:R-:W-:Y:S01]  /*10590*/  FFMA.FTZ R3, R75, c[0x0][0x23c], -R2 ;  /* 0x00008f004b037a23 */ /* 0x004fe20000010802 */
[----:B------:R-:W-:-:S03]  /*105a0*/  MOV R75, R113 ;  /* 0x00000071004b7202 */ /* 0x000fc60000000f00 */
[----:B------:R2:W4:Y:S03]  /*105b0*/  MUFU.EX2 R165, R3 ;  /* 0x0000000300a57308 */ /* 0x0005260000000800 */
[C---:B------:R-:W-:Y:S01]  /*105c0*/  HMMA.16816.F32.BF16 R56, R4.reuse, R22, R36 ;  /* 0x000000160438723c */ /* 0x040fe20000041824 */
[----:B------:R-:W-:Y:S07]  /*105d0*/  LDSM.16.MT88.4 R20, [R218+0xc000] ;  /* 0x00c00000da14783b */ /* 0x000fee0000004200 */
[----:B-1----:R-:W-:Y:S01]  /*105e0*/  HMMA.16816.F32.BF16 R32, R4, R12, R52 ;  /* 0x0000000c0420723c */ /* 0x002fe20000041834 */
[----:B--2---:R-:W-:-:S07]  /*105f0*/  FFMA.FTZ R3, R118, c[0x0][0x23c], -R2 ;  /* 0x00008f0076037a23 */ /* 0x004fce0000010802 */
[C---:B------:R-:W-:Y:S01]  /*10600*/  HMMA.16816.F32.BF16 R64, R4.reuse, R14, R64 ;  /* 0x0000000e0440723c */ /* 0x040fe20000041840 */
[----:B------:R-:W1:Y:S01]  /*10610*/  LDSM.16.MT88.4 R12, [R216+0xc000] ;  /* 0x00c00000d80c783b */ /* 0x000e620000004200 */
[----:B------:R2:W-:Y:S06]  /*10620*/  MUFU.EX2 R159, R3 ;  /* 0x00000003009f7308 */ /* 0x0005ec0000000800 */
[C---:B------:R-:W-:Y:S08]  /*10630*/  HMMA.16816.F32.BF16 R36, R4.reuse, R30, R44 ;  /* 0x0000001e0424723c */ /* 0x040ff0000004182c */
[----:B------:R-:W-:Y:S01]  /*10640*/  HMMA.16816.F32.BF16 R28, R4, R8, R160 ;  /* 0x00000008041c723c */ /* 0x000fe200000418a0 */
[----:B--2---:R-:W-:Y:S01]  /*10650*/  FFMA.FTZ R3, R76, c[0x0][0x23c], -R2 ;  /* 0x00008f004c037a23 */ /* 0x004fe20000010802 */
[----:B------:R-:W-:-:S03]  /*10660*/  MOV R76, R62 ;  /* 0x0000003e004c7202 */ /* 0x000fc60000000f00 */
[----:B------:R2:W5:Y:S03]  /*10670*/  MUFU.EX2 R158, R3 ;  /* 0x00000003009e7308 */ /* 0x0005660000000800 */
[----:B------:R-:W-:Y:S01]  /*10680*/  HMMA.16816.F32.BF16 R16, R4, R10, R16 ;  /* 0x0000000a0410723c */ /* 0x000fe20000041810 */
[----:B------:R-:W1:Y:S01]  /*10690*/  LDSM.16.MT88.4 R8, [R217+0xc000] ;  /* 0x00c00000d908783b */ /* 0x000e620000004200 */
[----:B------:R-:W-:Y:S02]  /*106a0*/  MOV R161, R141 ;  /* 0x0000008d00a17202 */ /* 0x000fe40000000f00 */
[----:B------:R-:W-:Y:S02]  /*106b0*/  MOV R163, R107 ;  /* 0x0000006b00a37202 */ /* 0x000fe40000000f00 */
[----:B------:R-:W-:Y:S02]  /*106c0*/  MOV R162, R102 ;  /* 0x0000006600a27202 */ /* 0x000fe40000000f00 */
[----:B----4-:R-:W-:-:S02]  /*106d0*/  F2FP.BF16.PACK_AB R4, R165, R164 ;  /* 0x000000a4a504723e */ /* 0x010fc400000010ff */
[----:B------:R-:W-:Y:S01]  /*106e0*/  MOV R160, R97 ;  /* 0x0000006100a07202 */ /* 0x000fe20000000f00 */
[----:B--2---:R-:W-:Y:S01]  /*106f0*/  FFMA.FTZ R3, R119, c[0x0][0x23c], -R0 ;  /* 0x00008f0077037a23 */ /* 0x004fe20000010800 */
[----:B-----5:R-:W-:-:S03]  /*10700*/  F2FP.BF16.PACK_AB R6, R158, R159 ;  /* 0x0000009f9e06723e */ /* 0x020fc600000010ff */
[----:B------:R2:W-:Y:S02]  /*10710*/  MUFU.EX2 R157, R3 ;  /* 0x00000003009d7308 */ /* 0x0005e40000000800 */
[----:B--2---:R-:W-:Y:S01]  /*10720*/  FFMA.FTZ R3, R77, c[0x0][0x23c], -R0 ;  /* 0x00008f004d037a23 */ /* 0x004fe20000010800 */
[----:B------:R-:W-:-:S05]  /*10730*/  MOV R77, R103 ;  /* 0x00000067004d7202 */ /* 0x000fca0000000f00 */
[----:B------:R2:W4:Y:S02]  /*10740*/  MUFU.EX2 R72, R3 ;  /* 0x0000000300487308 */ /* 0x0005240000000800 */
[----:B--2---:R-:W-:Y:S01]  /*10750*/  FFMA.FTZ R3, R120, c[0x0][0x23c], -R0 ;  /* 0x00008f0078037a23 */ /* 0x004fe20000010800 */
[----:B----4-:R-:W-:-:S05]  /*10760*/  F2FP.BF16.PACK_AB R5, R72, R157 ;  /* 0x0000009d4805723e */ /* 0x010fca00000010ff */
[----:B------:R2:W-:Y:S02]  /*10770*/  MUFU.EX2 R156, R3 ;  /* 0x00000003009c7308 */ /* 0x0005e40000000800 */
[----:B--2---:R-:W-:Y:S01]  /*10780*/  FFMA.FTZ R3, R78, c[0x0][0x23c], -R0 ;  /* 0x00008f004e037a23 */ /* 0x004fe20000010800 */
[----:B------:R-:W-:-:S05]  /*10790*/  MOV R78, R136 ;  /* 0x00000088004e7202 */ /* 0x000fca0000000f00 */
[----:B------:R2:W4:Y:S02]  /*107a0*/  MUFU.EX2 R155, R3 ;  /* 0x00000003009b7308 */ /* 0x0005240000000800 */
[----:B--2---:R-:W-:Y:S01]  /*107b0*/  FFMA.FTZ R3, R122, c[0x0][0x23c], -R2 ;  /* 0x00008f007a037a23 */ /* 0x004fe20000010802 */
[----:B----4-:R-:W-:-:S05]  /*107c0*/  F2FP.BF16.PACK_AB R7, R155, R156 ;  /* 0x0000009c9b07723e */ /* 0x010fca00000010ff */
[----:B------:R2:W-:Y:S02]  /*107d0*/  MUFU.EX2 R153, R3 ;  /* 0x0000000300997308 */ /* 0x0005e40000000800 */
[C---:B---3--:R-:W-:Y:S08]  /*107e0*/  HMMA.16816.F32.BF16 R44, R4.reuse, R24, R48 ;  /* 0x00000018042c723c */ /* 0x048ff00000041830 */
        /* <DEDUP_REMOVED lines=9> */
[C---:B------:R-:W-:Y:S01]  /*10880*/  HMMA.16816.F32.BF16 R28, R4.reuse, R8, R28 ;  /* 0x00000008041c723c */ /* 0x040fe2000004181c */
        /* <DEDUP_REMOVED lines=28> */
[----:B-1----:R-:W-:Y:S01]  /*10a50*/  FFMA.FTZ R3, R85, c[0x0][0x23c], -R2 ;  /* 0x00008f0055037a23 */ /* 0x002fe20000010802 */
[----:B------:R-:W-:-:S02]  /*10a60*/  MOV R85, R70 ;  /* 0x0000004600557202 */ /* 0x000fc40000000f00 */
[----:B------:R-:W-:Y:S01]  /*10a70*/  MOV R70, R99 ;  /* 0x0000006300467202 */ /* 0x000fe20000000f00 */
[----:B------:R1:W3:Y:S02]  /*10a80*/  MUFU.EX2 R144, R3 ;  /* 0x0000000300907308 */ /* 0x0002e40000000800 */
[C---:B------:R-:W-:Y:S08]  /*10a90*/  HMMA.16816.F32.BF16 R44, R4.reuse, R12, R32 ;  /* 0x0000000c042c723c */ /* 0x040ff00000041820 */
        /* <DEDUP_REMOVED lines=15> */
[----:B------:R-:W-:-:S03]  /*10b90*/  F2FP.BF16.PACK_AB R6, R146, R143 ;  /* 0x0000008f9206723e */ /* 0x000fc600000010ff */
[----:B------:R1:W-:Y:S02]  /*10ba0*/  MUFU.EX2 R142, R3 ;  /* 0x00000003008e7308 */ /* 0x0003e40000000800 */
[----:B-1----:R-:W-:Y:S01]  /*10bb0*/  FFMA.FTZ R3, R87, c[0x0][0x23c], -R0 ;  /* 0x00008f0057037a23 */ /* 0x002fe20000010800 */
[----:B------:R-:W-:-:S05]  /*10bc0*/  MOV R87, R139 ;  /* 0x0000008b00577202 */ /* 0x000fca0000000f00 */
        /* <DEDUP_REMOVED lines=12> */
[----:B----4-:R-:W-:Y:S01]  /*10c90*/  HMMA.16816.F32.BF16 R36, R4, R12, R44 ;  /* 0x0000000c0424723c */ /* 0x010fe2000004182c */
[----:B-1----:R-:W-:Y:S01]  /*10ca0*/  FFMA.FTZ R3, R89, c[0x0][0x23c], -R2 ;  /* 0x00008f0059037a23 */ /* 0x002fe20000010802 */
[----:B------:R-:W-:-:S03]  /*10cb0*/  MOV R89, R133 ;  /* 0x0000008500597202 */ /* 0x000fc60000000f00 */
[----:B------:R1:W2:Y:S03]  /*10cc0*/  MUFU.EX2 R138, R3 ;  /* 0x00000003008a7308 */ /* 0x0002a60000000800 */
[C---:B------:R-:W-:Y:S01]  /*10cd0*/  HMMA.16816.F32.BF16 R64, R4.reuse, R14, R64 ;  /* 0x0000000e0440723c */ /* 0x040fe20000041840 */
[----:B------:R-:W3:Y:S07]  /*10ce0*/  LDSM.16.MT88.4 R12, [R216+0xd800] ;  /* 0x00d80000d80c783b */ /* 0x000eee0000004200 */
[----:B-----5:R-:W-:Y:S01]  /*10cf0*/  HMMA.16816.F32.BF16 R28, R4, R8, R28 ;  /* 0x00000008041c723c */ /* 0x020fe2000004181c */
[----:B-1----:R-:W-:Y:S01]  /*10d00*/  FFMA.FTZ R3, R168, c[0x0][0x23c], -R2 ;  /* 0x00008f00a8037a23 */ /* 0x002fe20000010802 */
[----:B------:R-:W-:-:S06]  /*10d10*/  MOV R168, R132 ;  /* 0x0000008400a87202 */ /* 0x000fcc0000000f00 */
[C---:B------:R-:W-:Y:S01]  /*10d20*/  HMMA.16816.F32.BF16 R16, R4.reuse, R10, R16 ;  /* 0x0000000a0410723c */ /* 0x040fe20000041810 */
[----:B------:R-:W1:Y:S01]  /*10d30*/  LDSM.16.MT88.4 R8, [R217+0xd800] ;  /* 0x00d80000d908783b */ /* 0x000e620000004200 */
[----:B------:R4:W-:Y:S06]  /*10d40*/  MUFU.EX2 R136, R3 ;  /* 0x0000000300887308 */ /* 0x0009ec0000000800 */
[C---:B------:R-:W-:Y:S01]  /*10d50*/  HMMA.16816.F32.BF16 R56, R4.reuse, R26, R56 ;  /* 0x0000001a0438723c */ /* 0x040fe20000041838 */
[----:B------:R-:W5:Y:S07]  /*10d60*/  LDSM.16.MT88.4 R24, [R135+0xd800] ;  /* 0x00d800008718783b */ /* 0x000f6e0000004200 */
[----:B------:R-:W-:Y:S01]  /*10d70*/  HMMA.16816.F32.BF16 R40, R4, R20, R40 ;  /* 0x000000140428723c */ /* 0x000fe20000041828 */
[----:B----4-:R-:W-:-:S04]  /*10d80*/  FFMA.FTZ R3, R90, c[0x0][0x23c], -R2 ;  /* 0x00008f005a037a23 */ /* 0x010fc80000010802 */
[----:B------:R4:W3:Y:S03]  /*10d90*/  MUFU.EX2 R133, R3 ;  /* 0x0000000300857308 */ /* 0x0008e60000000800 */
[----:B------:R-:W-:Y:S01]  /*10da0*/  HMMA.16816.F32.BF16 R52, R4, R22, R52 ;  /* 0x000000160434723c */ /* 0x000fe20000041834 */
[----:B------:R-:W1:Y:S06]  /*10db0*/  LDSM.16.MT88.4 R20, [R218+0xd800] ;  /* 0x00d80000da14783b */ /* 0x000e6c0000004200 */
[----:B--2---:R-:W-:Y:S01]  /*10dc0*/  F2FP.BF16.PACK_AB R4, R138, R137 ;  /* 0x000000898a04723e */ /* 0x004fe200000010ff */
[----:B----4-:R-:W-:Y:S01]  /*10dd0*/  FFMA.FTZ R3, R170, c[0x0][0x23c], -R0 ;  /* 0x00008f00aa037a23 */ /* 0x010fe20000010800 */
[----:B---3--:R-:W-:-:S02]  /*10de0*/  F2FP.BF16.PACK_AB R6, R133, R136 ;  /* 0x000000888506723e */ /* 0x008fc400000010ff */
[----:B------:R-:W-:Y:S01]  /*10df0*/  MOV R170, R84 ;  /* 0x0000005400aa7202 */ /* 0x000fe20000000f00 */
        /* <DEDUP_REMOVED lines=25> */
[----:B--2---:R-:W-:-:S04]  /*10f90*/  FFMA.FTZ R3, R94, c[0x0][0x23c], -R2 ;  /* 0x00008f005e037a23 */ /* 0x004fc80000010802 */
[----:B------:R2:W1:Y:S03]  /*10fa0*/  MUFU.EX2 R125, R3 ;  /* 0x00000003007d7308 */ /* 0x0004660000000800 */
        /* <DEDUP_REMOVED lines=21> */
[C---:B------:R-:W-:Y:S01]  /*11100*/  HMMA.16816.F32.BF16 R44, R4.reuse, R8, R28 ;  /* 0x00000008042c723c */ /* 0x040fe2000004181c */
[----:B------:R-:W-:Y:S07]  /*11110*/  LDSM.16.MT88.4 R28, [R135+0xf000] ;  /* 0x00f00000871c783b */ /* 0x000fee0000004200 */
        /* <DEDUP_REMOVED lines=26> */
[C---:B--2---:R-:W-:Y:S01]  /*112c0*/  HMMA.16816.F32.BF16 R48, R4.reuse, R12, R36 ;  /* 0x0000000c0430723c */ /* 0x044fe20000041824 */
[----:B------:R-:W2:Y:S07]  /*112d0*/  LDSM.16.MT88.4 R36, [R218+0xf000] ;  /* 0x00f00000da24783b */ /* 0x000eae0000004200 */
[----:B------:R-:W-:Y:S01]  /*112e0*/  HMMA.16816.F32.BF16 R64, R4, R14, R64 ;  /* 0x0000000e0440723c */ /* 0x000fe20000041840 */
[----:B------:R-:W3:Y:S01]  /*112f0*/  LDSM.16.MT88.4 R12, [R216+0xf000] ;  /* 0x00f00000d80c783b */ /* 0x000ee20000004200 */
[----:B-1----:R-:W-:-:S04]  /*11300*/  FFMA.FTZ R3, R109, c[0x0][0x23c], -R2 ;  /* 0x00008f006d037a23 */ /* 0x002fc80000010802 */
[----:B------:R1:W1:Y:S02]  /*11310*/  MUFU.EX2 R109, R3 ;  /* 0x00000003006d7308 */ /* 0x0002640000000800 */
[C---:B----4-:R-:W-:Y:S08]  /*11320*/  HMMA.16816.F32.BF16 R44, R4.reuse, R8, R44 ;  /* 0x00000008042c723c */ /* 0x050ff0000004182c */
[----:B------:R-:W-:Y:S01]  /*11330*/  HMMA.16816.F32.BF16 R16, R4, R10, R16 ;  /* 0x0000000a0410723c */ /* 0x000fe20000041810 */
[----:B------:R-:W4:Y:S01]  /*11340*/  LDSM.16.MT88.4 R8, [R217+0xf000] ;  /* 0x00f00000d908783b */ /* 0x000f220000004200 */
[----:B-1----:R-:W-:-:S06]  /*11350*/  FFMA.FTZ R3, R180, c[0x0][0x23c], -R2 ;  /* 0x00008f00b4037a23 */ /* 0x002fcc0000010802 */
[C---:B-----5:R-:W-:Y:S01]  /*11360*/  HMMA.16816.F32.BF16 R32, R4.reuse, R24, R32 ;  /* 0x000000180420723c */ /* 0x060fe20000041820 */
[----:B------:R1:W-:Y:S07]  /*11370*/  MUFU.EX2 R112, R3 ;  /* 0x0000000300707308 */ /* 0x0003ee0000000800 */
[C---:B------:R-:W-:Y:S08]  /*11380*/  HMMA.16816.F32.BF16 R56, R4.reuse, R26, R56 ;  /* 0x0000001a0438723c */ /* 0x040ff00000041838 */
[----:B------:R-:W-:Y:S01]  /*11390*/  HMMA.16816.F32.BF16 R40, R4, R20, R40 ;  /* 0x000000140428723c */ /* 0x000fe20000041828 */
[----:B-1----:R-:W-:-:S04]  /*113a0*/  FFMA.FTZ R3, R61, c[0x0][0x23c], -R2 ;  /* 0x00008f003d037a23 */ /* 0x002fc80000010802 */
[----:B------:R1:W5:Y:S03]  /*113b0*/  MUFU.EX2 R107, R3 ;  /* 0x00000003006b7308 */ /* 0x0003660000000800 */
[----:B------:R-:W-:Y:S01]  /*113c0*/  HMMA.16816.F32.BF16 R52, R4, R22, R52 ;  /* 0x000000160434723c */ /* 0x000fe20000041834 */
[----:B------:R-:W2:Y:S06]  /*113d0*/  LDSM.16.MT88.4 R20, [R135+0xf800] ;  /* 0x00f800008714783b */ /* 0x000eac0000004200 */
[----:B------:R-:W-:Y:S01]  /*113e0*/  F2FP.BF16.PACK_AB R4, R109, R108 ;  /* 0x0000006c6d04723e */ /* 0x000fe200000010ff */
[----:B-1----:R-:W-:Y:S01]  /*113f0*/  FFMA.FTZ R3, R182, c[0x0][0x23c], -R0 ;  /* 0x00008f00b6037a23 */ /* 0x002fe20000010800 */
[----:B-----5:R-:W-:-:S03]  /*11400*/  F2FP.BF16.PACK_AB R6, R107, R112 ;  /* 0x000000706b06723e */ /* 0x020fc600000010ff */
[----:B------:R1:W-:Y:S02]  /*11410*/  MUFU.EX2 R105, R3 ;  /* 0x0000000300697308 */ /* 0x0003e40000000800 */
[----:B-1----:R-:W-:-:S06]  /*11420*/  FFMA.FTZ R3, R71, c[0x0][0x23c], -R0 ;  /* 0x00008f0047037a23 */ /* 0x002fcc0000010800 */
[----:B------:R1:W5:Y:S02]  /*11430*/  MUFU.EX2 R106, R3 ;  /* 0x00000003006a7308 */ /* 0x0003640000000800 */
[----:B-1----:R-:W-:Y:S01]  /*11440*/  FFMA.FTZ R3, R183, c[0x0][0x23c], -R0 ;  /* 0x00008f00b7037a23 */ /* 0x002fe20000010800 */
[----:B-----5:R-:W-:-:S05]  /*11450*/  F2FP.BF16.PACK_AB R5, R106, R105 ;  /* 0x000000696a05723e */ /* 0x020fca00000010ff */
[----:B------:R1:W-:Y:S02]  /*11460*/  MUFU.EX2 R104, R3 ;  /* 0x0000000300687308 */ /* 0x0003e40000000800 */
[----:B-1----:R-:W-:-:S06]  /*11470*/  FFMA.FTZ R3, R63, c[0x0][0x23c], -R0 ;  /* 0x00008f003f037a23 */ /* 0x002fcc0000010800 */
[----:B------:R1:W5:Y:S02]  /*11480*/  MUFU.EX2 R103, R3 ;  /* 0x0000000300677308 */ /* 0x0003640000000800 */
[----:B-1----:R-:W-:Y:S01]  /*11490*/  FFMA.FTZ R3, R185, c[0x0][0x23c], -R2 ;  /* 0x00008f00b9037a23 */ /* 0x002fe20000010802 */
[----:B-----5:R-:W-:-:S05]  /*114a0*/  F2FP.BF16.PACK_AB R7, R103, R104 ;  /* 0x000000686707723e */ /* 0x020fca00000010ff */
[----:B------:R1:W-:Y:S02]  /*114b0*/  MUFU.EX2 R100, R3 ;  /* 0x0000000300647308 */ /* 0x0003e40000000800 */
[C---:B------:R-:W-:Y:S01]  /*114c0*/  HMMA.16816.F32.BF16 R24, R4.reuse, R28, R32 ;  /* 0x0000001c0418723c */ /* 0x040fe20000041820 */
[----:B------:R-:W5:Y:S07]  /*114d0*/  LDSM.16.MT88.4 R32, [R218+0xf800] ;  /* 0x00f80000da20783b */ /* 0x000f6e0000004200 */
[----:B------:R-:W-:Y:S01]  /*114e0*/  HMMA.16816.F32.BF16 R60, R4, R30, R56 ;  /* 0x0000001e043c723c */ /* 0x000fe20000041838 */
[----:B-1----:R-:W-:-:S06]  /*114f0*/  FFMA.FTZ R3, R110, c[0x0][0x23c], -R2 ;  /* 0x00008f006e037a23 */ /* 0x002fcc0000010802 */
[----:B------:R-:W-:Y:S01]  /*11500*/  FFMA.FTZ R56, R89, R69, R168 ;  /* 0x0000004559387223 */ /* 0x000fe200000100a8 */
[----:B------:R1:W1:Y:S01]  /*11510*/  MUFU.EX2 R102, R3 ;  /* 0x0000000300667308 */ /* 0x0002620000000800 */
[----:B--2---:R-:W-:Y:S01]  /*11520*/  HMMA.16816.F32.BF16 R28, R4, R36, R40 ;  /* 0x00000024041c723c */ /* 0x004fe20000041828 */
[----:B------:R-:W-:Y:S01]  /*11530*/  FFMA.FTZ R57, R169, R68, R249 ;  /* 0x00000044a9397223 */ /* 0x000fe200000100f9 */
[----:B------:R-:W-:Y:S02]  /*11540*/  MOV R169, R88 ;  /* 0x0000005800a97202 */ /* 0x000fe40000000f00 */
[----:B------:R-:W-:-:S04]  /*11550*/  MOV R168, R87 ;  /* 0x0000005700a87202 */ /* 0x000fc80000000f00 */
[----:B---3--:R-:W-:Y:S01]  /*11560*/  HMMA.16816.F32.BF16 R40, R4, R12, R48 ;  /* 0x0000000c0428723c */ /* 0x008fe20000041830 */
[----:B-1----:R-:W-:-:S07]  /*11570*/  FFMA.FTZ R3, R186, c[0x0][0x23c], -R2 ;  /* 0x00008f00ba037a23 */ /* 0x002fce0000010802 */
[C---:B------:R-:W-:Y:S01]  /*11580*/  HMMA.16816.F32.BF16 R64, R4.reuse, R14, R64 ;  /* 0x0000000e0440723c */ /* 0x040fe20000041840 */
[----:B------:R-:W1:Y:S01]  /*11590*/  LDSM.16.MT88.4 R12, [R216+0xf800] ;  /* 0x00f80000d80c783b */ /* 0x000e620000004200 */
[----:B------:R2:W-:Y:S06]  /*115a0*/  MUFU.EX2 R101, R3 ;  /* 0x0000000300657308 */ /* 0x0005ec0000000800 */
[C---:B----4-:R-:W-:Y:S08]  /*115b0*/  HMMA.16816.F32.BF16 R48, R4.reuse, R8, R44 ;  /* 0x000000080430723c */ /* 0x050ff0000004182c */
[----:B------:R-:W-:Y:S01]  /*115c0*/  HMMA.16816.F32.BF16 R44, R4, R10, R16 ;  /* 0x0000000a042c723c */ /* 0x000fe20000041810 */
[----:B------:R-:W3:Y:S01]  /*115d0*/  LDSM.16.MT88.4 R8, [R217+0xf800] ;  /* 0x00f80000d908783b */ /* 0x000ee20000004200 */
[----:B--2---:R-:W-:-:S03]  /*115e0*/  FFMA.FTZ R3, R111, c[0x0][0x23c], -R2 ;  /* 0x00008f006f037a23 */ /* 0x004fc60000010802 */
[----:B------:R-:W-:Y:S01]  /*115f0*/  LDSM.16.MT88.4 R16, [R218+0x10000] ;  /* 0x01000000da10783b */ /* 0x000fe20000004200 */
[----:B------:R2:W4:Y:S02]  /*11600*/  MUFU.EX2 R99, R3 ;  /* 0x0000000300637308 */ /* 0x0005240000000800 */
[----:B------:R-:W-:Y:S07]  /*11610*/  HMMA.16816.F32.BF16 R36, R4, R38, R52 ;  /* 0x000000260424723c */ /* 0x000fee0000041834 */
[----:B------:R-:W-:Y:S01]  /*11620*/  F2FP.BF16.PACK_AB R4, R102, R100 ;  /* 0x000000646604723e */ /* 0x000fe200000010ff */
[----:B--2---:R-:W-:Y:S01]  /*11630*/  FFMA.FTZ R3, R188, c[0x0][0x23c], -R0 ;  /* 0x00008f00bc037a23 */ /* 0x004fe20000010800 */
[----:B----4-:R-:W-:-:S03]  /*11640*/  F2FP.BF16.PACK_AB R6, R99, R101 ;  /* 0x000000656306723e */ /* 0x010fc600000010ff */
        /* <DEDUP_REMOVED lines=12> */
[----:B-----5:R-:W-:Y:S01]  /*11710*/  HMMA.16816.F32.BF16 R28, R4, R32, R28 ;  /* 0x00000020041c723c */ /* 0x020fe2000004181c */
[----:B--2---:R-:W-:-:S04]  /*11720*/  FFMA.FTZ R3, R177, c[0x0][0x23c], -R2 ;  /* 0x00008f00b1037a23 */ /* 0x004fc80000010802 */
[----:B------:R2:W4:Y:S03]  /*11730*/  MUFU.EX2 R94, R3 ;  /* 0x00000003005e7308 */ /* 0x0005260000000800 */
[C---:B------:R-:W-:Y:S01]  /*11740*/  HMMA.16816.F32.BF16 R24, R4.reuse, R34, R36 ;  /* 0x000000220418723c */ /* 0x040fe20000041824 */
[----:B------:R-:W-:Y:S07]  /*11750*/  LDSM.16.MT88.4 R36, [R217+0x10000] ;  /* 0x01000000d924783b */ /* 0x000fee0000004200 */
[----:B-1----:R-:W-:Y:S01]  /*11760*/  HMMA.16816.F32.BF16 R32, R4, R12, R40 ;  /* 0x0000000c0420723c */ /* 0x002fe20000041828 */
[----:B--2---:R-:W-:-:S07]  /*11770*/  FFMA.FTZ R3, R194, c[0x0][0x23c], -R2 ;  /* 0x00008f00c2037a23 */ /* 0x004fce0000010802 */
[C---:B------:R-:W-:Y:S01]  /*11780*/  HMMA.16816.F32.BF16 R40, R4.reuse, R14, R64 ;  /* 0x0000000e0428723c */ /* 0x040fe20000041840 */
[----:B------:R-:W-:Y:S01]  /*11790*/  LDSM.16.MT88.4 R12, [R216+0x10000] ;  /* 0x01000000d80c783b */ /* 0x000fe20000004200 */
[----:B------:R1:W-:Y:S06]  /*117a0*/  MUFU.EX2 R92, R3 ;  /* 0x00000003005c7308 */ /* 0x0003ec0000000800 */
[C---:B---3--:R-:W-:Y:S07]  /*117b0*/  HMMA.16816.F32.BF16 R48, R4.reuse, R8, R48 ;  /* 0x000000080430723c */ /* 0x048fee0000041830 */
[----:B------:R-:W-:Y:S01]  /*117c0*/  FADD.FTZ R8, R169, R57 ;  /* 0x00000039a9087221 */ /* 0x000fe20000010000 */
[----:B------:R-:W-:Y:S01]  /*117d0*/  HMMA.16816.F32.BF16 R60, R4, R22, R60 ;  /* 0x00000016043c723c */ /* 0x000fe2000004183c */
[----:B------:R-:W2:Y:S01]  /*117e0*/  LDSM.16.MT88.4 R20, [R135+0x10000] ;  /* 0x010000008714783b */ /* 0x000ea20000004200 */
[----:B------:R-:W-:Y:S01]  /*117f0*/  MOV R169, R80 ;  /* 0x0000005000a97202 */ /* 0x000fe20000000f00 */
[----:B-1----:R-:W-:-:S02]  /*11800*/  FFMA.FTZ R3, R179, c[0x0][0x23c], -R2 ;  /* 0x00008f00b3037a23 */ /* 0x002fc40000010802 */
[----:B------:R-:W-:Y:S02]  /*11810*/  FADD.FTZ R9, R85, R8 ;  /* 0x0000000855097221 */ /* 0x000fe40000010000 */
[----:B------:R1:W3:Y:S01]  /*11820*/  MUFU.EX2 R91, R3 ;  /* 0x00000003005b7308 */ /* 0x0002e20000000800 */
[----:B------:R-:W-:Y:S01]  /*11830*/  HMMA.16816.F32.BF16 R44, R4, R10, R44 ;  /* 0x0000000a042c723c */ /* 0x000fe2000004182c */
[----:B------:R-:W-:-:S04]  /*11840*/  FADD.FTZ R9, R79, R9 ;  /* 0x000000094f097221 */ /* 0x000fc80000010000 */
[----:B------:R-:W-:Y:S02]  /*11850*/  FADD.FTZ R9, R70, R9 ;  /* 0x0000000946097221 */ /* 0x000fe40000010000 */
[----:B----4-:R-:W-:Y:S02]  /*11860*/  F2FP.BF16.PACK_AB R4, R94, R93 ;  /* 0x0000005d5e04723e */ /* 0x010fe400000010ff */
[----:B------:R-:W-:Y:S02]  /*11870*/  FADD.FTZ R9, R78, R9 ;  /* 0x000000094e097221 */ /* 0x000fe40000010000 */
        /* <DEDUP_REMOVED lines=10> */
[----:B-1----:R-:W-:Y:S01]  /*11920*/  FADD.FTZ R3, R168, R56 ;  /* 0x00000038a8037221 */ /* 0x002fe20000010000 */
[----:B------:R-:W-:Y:S02]  /*11930*/  MOV R168, R83 ;  /* 0x0000005300a87202 */ /* 0x000fe40000000f00 */
[----:B---3--:R-:W-:Y:S01]  /*11940*/  F2FP.BF16.PACK_AB R7, R87, R88 ;  /* 0x000000585707723e */ /* 0x008fe200000010ff */
[----:B------:R-:W-:Y:S02]  /*11950*/  FADD.FTZ R64, R86, R3 ;  /* 0x0000000356407221 */ /* 0x000fe40000010000 */
[----:B------:R-:W-:Y:S02]  /*11960*/  FFMA.FTZ R3, R199, c[0x0][0x23c], -R2 ;  /* 0x00008f00c7037a23 */ /* 0x000fe40000010802 */
[----:B------:R-:W-:-:S02]  /*11970*/  FADD.FTZ R8, R170, R64 ;  /* 0x00000040aa087221 */ /* 0x000fc40000010000 */
[----:B------:R1:W-:Y:S01]  /*11980*/  MUFU.EX2 R85, R3 ;  /* 0x0000000300557308 */ /* 0x0003e20000000800 */
[C---:B--2---:R-:W-:Y:S08]  /*11990*/  HMMA.16816.F32.BF16 R52, R4.reuse, R20, R52 ;  /* 0x000000140434723c */ /* 0x044ff00000041834 */
[----:B------:R-:W-:Y:S01]  /*119a0*/  HMMA.16816.F32.BF16 R56, R4, R22, R60 ;  /* 0x000000160438723c */ /* 0x000fe2000004183c */
[----:B------:R-:W2:Y:S01]  /*119b0*/  LDSM.16.MT88.4 R20, [R135+0x10800] ;  /* 0x010800008714783b */ /* 0x000ea20000004200 */
[----:B-1----:R-:W-:-:S06]  /*119c0*/  FFMA.FTZ R3, R187, c[0x0][0x23c], -R2 ;  /* 0x00008f00bb037a23 */ /* 0x002fcc0000010802 */
[C---:B------:R-:W-:Y:S01]  /*119d0*/  HMMA.16816.F32.BF16 R28, R4.reuse, R16, R28 ;  /* 0x00000010041c723c */ /* 0x040fe2000004181c */
[----:B------:R1:W3:Y:S07]  /*119e0*/  MUFU.EX2 R86, R3 ;  /* 0x0000000300567308 */ /* 0x0002ee0000000800 */
[C---:B------:R-:W-:Y:S01]  /*119f0*/  HMMA.16816.F32.BF16 R24, R4.reuse, R18, R24 ;  /* 0x000000120418723c */ /* 0x040fe20000041818 */
[----:B------:R-:W4:Y:S07]  /*11a00*/  LDSM.16.MT88.4 R16, [R218+0x10800] ;  /* 0x01080000da10783b */ /* 0x000f2e0000004200 */
[----:B------:R-:W-:Y:S01]  /*11a10*/  HMMA.16816.F32.BF16 R64, R4, R36, R48 ;  /* 0x000000240440723c */ /* 0x000fe20000041830 */
[----:B-1----:R-:W-:-:S04]  /*11a20*/  FFMA.FTZ R3, R201, c[0x0][0x23c], -R2 ;  /* 0x00008f00c9037a23 */ /* 0x002fc80000010802 */
[----:B------:R1:W-:Y:S03]  /*11a30*/  MUFU.EX2 R84, R3 ;  /* 0x0000000300547308 */ /* 0x0003e60000000800 */
[C---:B------:R-:W-:Y:S08]  /*11a40*/  HMMA.16816.F32.BF16 R68, R4.reuse, R12, R32 ;  /* 0x0000000c0444723c */ /* 0x040ff00000041820 */
[----:B------:R-:W-:Y:S01]  /*11a50*/  HMMA.16816.F32.BF16 R60, R4, R14, R40 ;  /* 0x0000000e043c723c */ /* 0x000fe20000041828 */
[----:B------:R-:W5:Y:S01]  /*11a60*/  LDSM.16.MT88.4 R12, [R216+0x10800] ;  /* 0x01080000d80c783b */ /* 0x000f620000004200 */
[----:B-1----:R-:W-:-:S06]  /*11a70*/  FFMA.FTZ R3, R189, c[0x0][0x23c], -R2 ;  /* 0x00008f00bd037a23 */ /* 0x002fcc0000010802 */
[----:B------:R-:W-:Y:S01]  /*11a80*/  HMMA.16816.F32.BF16 R36, R4, R38, R44 ;  /* 0x000000260424723c */ /* 0x000fe2000004182c */
[----:B------:R1:W1:Y:S06]  /*11a90*/  MUFU.EX2 R83, R3 ;  /* 0x0000000300537308 */ /* 0x00026c0000000800 */
[----:B---3--:R-:W-:Y:S01]  /*11aa0*/  F2FP.BF16.PACK_AB R4, R86, R85 ;  /* 0x000000555604723e */ /* 0x008fe200000010ff */
[----:B-1----:R-:W-:Y:S01]  /*11ab0*/  FFMA.FTZ R3, R202, c[0x0][0x23c], -R0 ;  /* 0x00008f00ca037a23 */ /* 0x002fe20000010800 */
[----:B------:R-:W-:-:S03]  /*11ac0*/  F2FP.BF16.PACK_AB R6, R83, R84 ;  /* 0x000000545306723e */ /* 0x000fc600000010ff */
[----:B------:R1:W-:Y:S02]  /*11ad0*/  MUFU.EX2 R80, R3 ;  /* 0x0000000300507308 */ /* 0x0003e40000000800 */
[----:B-1----:R-:W-:-:S06]  /*11ae0*/  FFMA.FTZ R3, R191, c[0x0][0x23c], -R0 ;  /* 0x00008f00bf037a23 */ /* 0x002fcc0000010800 */
[----:B------:R1:W3:Y:S02]  /*11af0*/  MUFU.EX2 R79, R3 ;  /* 0x00000003004f7308 */ /* 0x0002e40000000800 */
[----:B-1----:R-:W-:Y:S01]  /*11b00*/  FADD.FTZ R3, R168, R8 ;  /* 0x00000008a8037221 */ /* 0x002fe20000010000 */
[----:B---3--:R-:W-:Y:S01]  /*11b10*/  F2FP.BF16.PACK_AB R5, R79, R80 ;  /* 0x000000504f05723e */ /* 0x008fe200000010ff */
        /* <DEDUP_REMOVED lines=22> */
[----:B-1----:R-:W-:Y:S02]  /*11c80*/  FADD.FTZ R3, R252, R10 ;  /* 0x0000000afc037221 */ /* 0x002fe40000010000 */
[----:B------:R-:W-:Y:S02]  /*11c90*/  FADD.FTZ R8, R164, R8 ;  /* 0x00000008a4087221 */ /* 0x000fe40000010000 */
[----:B------:R-:W-:Y:S02]  /*11ca0*/  FADD.FTZ R3, R243, R3 ;  /* 0x00000003f3037221 */ /* 0x000fe40000010000 */
[----:B------:R-:W-:Y:S01]  /*11cb0*/  FADD.FTZ R8, R165, R8 ;  /* 0x00000008a5087221 */ /* 0x000fe20000010000 */
[----:B---3--:R-:W-:Y:S01]  /*11cc0*/  F2FP.BF16.PACK_AB R7, R77, R78 ;  /* 0x0000004e4d07723e */ /* 0x008fe200000010ff */
[----:B------:R-:W-:-:S02]  /*11cd0*/  FADD.FTZ R3, R167, R3 ;  /* 0x00000003a7037221 */ /* 0x000fc40000010000 */
[----:B------:R-:W-:Y:S02]  /*11ce0*/  FFMA.FTZ R9, R196, c[0x0][0x23c], -R2 ;  /* 0x00008f00c4097a23 */ /* 0x000fe40000010802 */
[----:B------:R-:W-:Y:S02]  /*11cf0*/  FADD.FTZ R3, R166, R3 ;  /* 0x00000003a6037221 */ /* 0x000fe40000010000 */
[----:B------:R1:W3:Y:S01]  /*11d00*/  MUFU.EX2 R75, R9 ;  /* 0x00000009004b7308 */ /* 0x0002e20000000800 */
[----:B--2---:R-:W-:Y:S01]  /*11d10*/  HMMA.16816.F32.BF16 R52, R4, R20, R52 ;  /* 0x000000140434723c */ /* 0x004fe20000041834 */
[----:B------:R-:W-:Y:S02]  /*11d20*/  FADD.FTZ R3, R73, R3 ;  /* 0x0000000349037221 */ /* 0x000fe40000010000 */
[----:B------:R-:W-:Y:S02]  /*11d30*/  FADD.FTZ R8, R159, R8 ;  /* 0x000000089f087221 */ /* 0x000fe40000010000 */
[----:B------:R-:W-:-:S02]  /*11d40*/  FADD.FTZ R3, R157, R3 ;  /* 0x000000039d037221 */ /* 0x000fc40000010000 */
[----:B------:R-:W-:Y:S01]  /*11d50*/  FADD.FTZ R8, R158, R8 ;  /* 0x000000089e087221 */ /* 0x000fe20000010000 */
[C---:B------:R-:W-:Y:S01]  /*11d60*/  HMMA.16816.F32.BF16 R32, R4.reuse, R22, R56 ;  /* 0x000000160420723c */ /* 0x040fe20000041838 */
[----:B------:R-:W-:Y:S01]  /*11d70*/  FADD.FTZ R3, R72, R3 ;  /* 0x0000000348037221 */ /* 0x000fe20000010000 */
[----:B------:R-:W2:Y:S01]  /*11d80*/  LDSM.16.MT88.4 R20, [R217+0x10800] ;  /* 0x01080000d914783b */ /* 0x000ea20000004200 */
[----:B------:R-:W-:Y:S02]  /*11d90*/  FADD.FTZ R8, R153, R8 ;  /* 0x0000000899087221 */ /* 0x000fe40000010000 */
[----:B------:R-:W-:Y:S02]  /*11da0*/  FADD.FTZ R3, R156, R3 ;  /* 0x000000039c037221 */ /* 0x000fe40000010000 */
[----:B-1----:R-:W-:Y:S01]  /*11db0*/  FFMA.FTZ R9, R208, c[0x0][0x23c], -R2 ;  /* 0x00008f00d0097a23 */ /* 0x002fe20000010802 */
[----:B----4-:R-:W-:Y:S01]  /*11dc0*/  HMMA.16816.F32.BF16 R40, R4, R18, R24 ;  /* 0x000000120428723c */ /* 0x010fe20000041818 */
[----:B------:R-:W-:Y:S01]  /*11dd0*/  FADD.FTZ R3, R155, R3 ;  /* 0x000000039b037221 */ /* 0x000fe20000010000 */
[----:B------:R-:W1:Y:S01]  /*11de0*/  LDSM.16.MT88.4 R24, [R135+0x11000] ;  /* 0x011000008718783b */ /* 0x000e620000004200 */
[----:B------:R4:W-:Y:S01]  /*11df0*/  MUFU.EX2 R74, R9 ;  /* 0x00000009004a7308 */ /* 0x0009e20000000800 */
[----:B------:R-:W-:-:S02]  /*11e00*/  FADD.FTZ R8, R154, R8 ;  /* 0x000000089a087221 */ /* 0x000fc40000010000 */
[----:B------:R-:W-:Y:S01]  /*11e10*/  FADD.FTZ R3, R150, R3 ;  /* 0x0000000396037221 */ /* 0x000fe20000010000 */
[----:B------:R-:W-:Y:S01]  /*11e20*/  LDSM.16.MT88.4 R156, [R216+0x11800] ;  /* 0x01180000d89c783b */ /* 0x000fe20000004200 */
[----:B------:R-:W-:Y:S01]  /*11e30*/  FADD.FTZ R8, R152, R8 ;  /* 0x0000000898087221 */ /* 0x000fe20000010000 */
[C---:B------:R-:W-:Y:S01]  /*11e40*/  HMMA.16816.F32.BF16 R44, R4.reuse, R16, R28 ;  /* 0x00000010042c723c */ /* 0x040fe2000004181c */
[----:B------:R-:W-:Y:S01]  /*11e50*/  FADD.FTZ R3, R149, R3 ;  /* 0x0000000395037221 */ /* 0x000fe20000010000 */
[----:B------:R-:W-:Y:S01]  /*11e60*/  LDSM.16.MT88.4 R16, [R216+0x11000] ;  /* 0x01100000d810783b */ /* 0x000fe20000004200 */
[----:B------:R-:W-:Y:S02]  /*11e70*/  FADD.FTZ R8, R151, R8 ;  /* 0x0000000897087221 */ /* 0x000fe40000010000 */
[----:B------:R-:W-:Y:S02]  /*11e80*/  FADD.FTZ R3, R148, R3 ;  /* 0x0000000394037221 */ /* 0x000fe40000010000 */
[----:B------:R-:W-:Y:S01]  /*11e90*/  FADD.FTZ R8, R145, R8 ;  /* 0x0000000891087221 */ /* 0x000fe20000010000 */
[----:B-----5:R-:W-:Y:S01]  /*11ea0*/  HMMA.16816.F32.BF16 R28, R4, R12, R68 ;  /* 0x0000000c041c723c */ /* 0x020fe20000041844 */
[----:B------:R-:W-:Y:S01]  /*11eb0*/  FADD.FTZ R3, R147, R3 ;  /* 0x0000000393037221 */ /* 0x000fe20000010000 */
[----:B------:R-:W-:Y:S01]  /*11ec0*/  LDSM.16.MT88.4 R148, [R218+0x11800] ;  /* 0x01180000da94783b */ /* 0x000fe20000004200 */
[----:B----4-:R-:W-:-:S02]  /*11ed0*/  FFMA.FTZ R9, R198, c[0x0][0x23c], -R2 ;  /* 0x00008f00c6097a23 */ /* 0x010fc40000010802 */
[----:B------:R-:W-:Y:S02]  /*11ee0*/  FADD.FTZ R3, R142, R3 ;  /* 0x000000038e037221 */ /* 0x000fe40000010000 */
[----:B------:R4:W5:Y:S01]  /*11ef0*/  MUFU.EX2 R73, R9 ;  /* 0x0000000900497308 */ /* 0x0009620000000800 */
[----:B------:R-:W-:Y:S01]  /*11f00*/  FADD.FTZ R8, R144, R8 ;  /* 0x0000000890087221 */ /* 0x000fe20000010000 */
[C---:B------:R-:W-:Y:S01]  /*11f10*/  HMMA.16816.F32.BF16 R48, R4.reuse, R14, R60 ;  /* 0x0000000e0430723c */ /* 0x040fe2000004183c */
[----:B------:R-:W-:Y:S01]  /*11f20*/  FADD.FTZ R3, R140, R3 ;  /* 0x000000038c037221 */ /* 0x000fe20000010000 */
[----:B------:R-:W1:Y:S01]  /*11f30*/  LDSM.16.MT88.4 R12, [R218+0x11000] ;  /* 0x01100000da0c783b */ /* 0x000e620000004200 */
[----:B------:R-:W-:Y:S02]  /*11f40*/  FADD.FTZ R8, R143, R8 ;  /* 0x000000088f087221 */ /* 0x000fe40000010000 */
[----:B------:R-:W-:Y:S02]  /*11f50*/  FADD.FTZ R3, R139, R3 ;  /* 0x000000038b037221 */ /* 0x000fe40000010000 */
[----:B------:R-:W-:Y:S01]  /*11f60*/  FADD.FTZ R8, R146, R8 ;  /* 0x0000000892087221 */ /* 0x000fe20000010000 */
[----:B--2---:R-:W-:Y:S01]  /*11f70*/  HMMA.16816.F32.BF16 R64, R4, R20, R64 ;  /* 0x000000140440723c */ /* 0x004fe20000041840 */
[----:B------:R-:W-:-:S02]  /*11f80*/  FADD.FTZ R3, R141, R3 ;  /* 0x000000038d037221 */ /* 0x000fc40000010000 */
[----:B------:R-:W-:Y:S01]  /*11f90*/  FADD.FTZ R8, R137, R8 ;  /* 0x0000000889087221 */ /* 0x000fe20000010000 */
[----:B------:R-:W-:Y:S01]  /*11fa0*/  LDSM.16.MT88.4 R140, [R135+0x11800] ;  /* 0x01180000878c783b */ /* 0x000fe20000004200 */
[----:B------:R-:W-:Y:S02]  /*11fb0*/  FADD.FTZ R3, R132, R3 ;  /* 0x0000000384037221 */ /* 0x000fe40000010000 */
[----:B----4-:R-:W-:Y:S01]  /*11fc0*/  FFMA.FTZ R9, R210, c[0x0][0x23c], -R0 ;  /* 0x00008f00d2097a23 */ /* 0x010fe20000010800 */
[----:B------:R-:W-:Y:S01]  /*11fd0*/  HMMA.16816.F32.BF16 R36, R4, R22, R36 ;  /* 0x000000160424723c */ /* 0x000fe20000041824 */
[----:B------:R-:W-:Y:S01]  /*11fe0*/  FADD.FTZ R8, R138, R8 ;  /* 0x000000088a087221 */ /* 0x000fe20000010000 */
[----:B------:R-:W2:Y:S01]  /*11ff0*/  LDSM.16.MT88.4 R20, [R217+0x11000] ;  /* 0x01100000d914783b */ /* 0x000ea20000004200 */
[----:B------:R4:W-:Y:S01]  /*12000*/  MUFU.EX2 R72, R9 ;  /* 0x0000000900487308 */ /* 0x0009e20000000800 */
[----:B------:R-:W-:Y:S02]  /*12010*/  FADD.FTZ R3, R131, R3 ;  /* 0x0000000383037221 */ /* 0x000fe40000010000 */
[----:B------:R-:W-:Y:S01]  /*12020*/  FADD.FTZ R8, R136, R8 ;  /* 0x0000000888087221 */ /* 0x000fe20000010000 */
[----:B---3--:R-:W-:Y:S01]  /*12030*/  F2FP.BF16.PACK_AB R4, R75, R76 ;  /* 0x0000004c4b04723e */ /* 0x008fe200000010ff */
[----:B------:R-:W-:Y:S01]  /*12040*/  FADD.FTZ R3, R130, R3 ;  /* 0x0000000382037221 */ /* 0x000fe20000010000 */
[----:B-----5:R-:W-:Y:S01]  /*12050*/  F2FP.BF16.PACK_AB R6, R73, R74 ;  /* 0x0000004a4906723e */ /* 0x020fe200000010ff */
[----:B------:R-:W-:-:S02]  /*12060*/  FADD.FTZ R8, R133, R8 ;  /* 0x0000000885087221 */ /* 0x000fc40000010000 */
[----:B------:R-:W-:Y:S02]  /*12070*/  FADD.FTZ R3, R129, R3 ;  /* 0x0000000381037221 */ /* 0x000fe40000010000 */
[----:B------:R-:W-:Y:S02]  /*12080*/  FADD.FTZ R8, R127, R8 ;  /* 0x000000087f087221 */ /* 0x000fe40000010000 */
        /* <DEDUP_REMOVED lines=10> */
[C---:B-1----:R-:W-:Y:S08]  /*12130*/  HMMA.16816.F32.BF16 R52, R4.reuse, R24, R52 ;  /* 0x000000180434723c */ /* 0x042ff00000041834 */
[----:B------:R-:W-:Y:S01]  /*12140*/  HMMA.16816.F32.BF16 R44, R4, R12, R44 ;  /* 0x0000000c042c723c */ /* 0x000fe2000004182c */
[----:B---3--:R-:W-:-:S04]  /*12150*/  FFMA.FTZ R9, R205, c[0x0][0x23c], -R2 ;  /* 0x00008f00cd097a23 */ /* 0x008fc80000010802 */
[----:B------:R1:W3:Y:S03]  /*12160*/  MUFU.EX2 R25, R9 ;  /* 0x0000000900197308 */ /* 0x0002e60000000800 */
[C---:B------:R-:W-:Y:S08]  /*12170*/  HMMA.16816.F32.BF16 R28, R4.reuse, R16, R28 ;  /* 0x00000010041c723c */ /* 0x040ff0000004181c */
[----:B--2---:R-:W-:Y:S01]  /*12180*/  HMMA.16816.F32.BF16 R160, R4, R20, R64 ;  /* 0x0000001404a0723c */ /* 0x004fe20000041840 */
[----:B-1----:R-:W-:-:S07]  /*12190*/  FFMA.FTZ R9, R214, c[0x0][0x23c], -R2 ;  /* 0x00008f00d6097a23 */ /* 0x002fce0000010802 */
[C---:B------:R-:W-:Y:S01]  /*121a0*/  HMMA.16816.F32.BF16 R32, R4.reuse, R26, R32 ;  /* 0x0000001a0420723c */ /* 0x040fe20000041820 */
[----:B---3--:R-:W-:Y:S01]  /*121b0*/  F2FP.BF16.PACK_AB R164, R25, R56 ;  /* 0x0000003819a4723e */ /* 0x008fe200000010ff */
[----:B------:R1:W-:Y:S06]  /*121c0*/  MUFU.EX2 R24, R9 ;  /* 0x0000000900187308 */ /* 0x0003ec0000000800 */
[C---:B------:R-:W-:Y:S08]  /*121d0*/  HMMA.16816.F32.BF16 R40, R4.reuse, R14, R40 ;  /* 0x0000000e0428723c */ /* 0x040ff00000041828 */
[----:B------:R-:W-:Y:S01]  /*121e0*/  HMMA.16816.F32.BF16 R16, R4, R18, R48 ;  /* 0x000000120410723c */ /* 0x000fe20000041830 */
[----:B-1----:R-:W-:-:S02]  /*121f0*/  FFMA.FTZ R9, R207, c[0x0][0x23c], -R2 ;  /* 0x00008f00cf097a23 */ /* 0x002fc40000010802 */
[----:B------:R-:W-:Y:S02]  /*12200*/  FADD.FTZ R2, R124, R3 ;  /* 0x000000037c027221 */ /* 0x000fe40000010000 */
[----:B------:R-:W-:Y:S01]  /*12210*/  FADD.FTZ R3, R128, R8 ;  /* 0x0000000880037221 */ /* 0x000fe20000010000 */
[----:B------:R-:W1:Y:S01]  /*12220*/  MUFU.EX2 R12, R9 ;  /* 0x00000009000c7308 */ /* 0x000e620000000800 */
[----:B------:R-:W-:Y:S01]  /*12230*/  FADD.FTZ R2, R123, R2 ;  /* 0x000000027b027221 */ /* 0x000fe20000010000 */
[----:B------:R-:W-:Y:S01]  /*12240*/  HMMA.16816.F32.BF16 R20, R4, R22, R36 ;  /* 0x000000160414723c */ /* 0x000fe20000041824 */
[----:B------:R-:W-:Y:S01]  /*12250*/  FADD.FTZ R3, R126, R3 ;  /* 0x000000037e037221 */ /* 0x000fe20000010000 */
[----:B------:R-:W2:Y:S01]  /*12260*/  LDSM.16.MT88.4 R4, [R217+0x11800] ;  /* 0x01180000d904783b */ /* 0x000ea20000004200 */
[----:B------:R-:W-:Y:S02]  /*12270*/  FADD.FTZ R2, R122, R2 ;  /* 0x000000027a027221 */ /* 0x000fe40000010000 */
[----:B------:R-:W-:-:S02]  /*12280*/  FADD.FTZ R3, R125, R3 ;  /* 0x000000037d037221 */ /* 0x000fc40000010000 */
[----:B------:R-:W-:Y:S01]  /*12290*/  FADD.FTZ R2, R121, R2 ;  /* 0x0000000279027221 */ /* 0x000fe20000010000 */
[----:B------:R-:W-:Y:S01]  /*122a0*/  MOV R36, R82 ;  /* 0x0000005200247202 */ /* 0x000fe20000000f00 */
[----:B------:R-:W-:Y:S02]  /*122b0*/  FADD.FTZ R3, R118, R3 ;  /* 0x0000000376037221 */ /* 0x000fe40000010000 */
[----:B------:R-:W-:Y:S02]  /*122c0*/  FFMA.FTZ R8, R215, c[0x0][0x23c], -R0 ;  /* 0x00008f00d7087a23 */ /* 0x000fe40000010800 */
[----:B------:R-:W-:Y:S01]  /*122d0*/  FADD.FTZ R2, R116, R2 ;  /* 0x0000000274027221 */ /* 0x000fe20000010000 */
[----:B-1----:R-:W-:Y:S01]  /*122e0*/  F2FP.BF16.PACK_AB R166, R12, R24 ;  /* 0x000000180ca6723e */ /* 0x002fe200000010ff */
        /* <DEDUP_REMOVED lines=74> */
.L_x_2274:
[----:B-12---:R-:W2:Y:S02]  /*12790*/  LDL R0, [R1+0x8] ;  /* 0x0000080001007983 */ /* 0x006ea40000100800 */
[----:B--2---:R-:W-:-:S13]  /*127a0*/  ISETP.GE.AND P1, PT, R0, 0x1, PT ;  /* 0x000000010000780c */ /* 0x004fda0003f26270 */
        /* <DEDUP_REMOVED lines=13> */
.L_x_2284:
[----:B------:R-:W-:Y:S01]  /*12880*/  ULDC UR7, c[0x0][0x1a0] ;  /* 0x0000680000077ab9 */ /* 0x000fe20000000800 */
[----:B-1----:R1:W5:Y:S01]  /*12890*/  LDL R242, [R1+0x8] ;  /* 0x0000080001f27983 */ /* 0x0023620000100800 */
        /* <DEDUP_REMOVED lines=8> */
[----:B------:R-:W-:-:S05]  /*12920*/  @!P0 BRA `(.L_x_2281) ;  /* 0x000003c000008947 */ /* 0x000fca0003800000 */
[----:B-----5:R-:W-:Y:S01]  /*12930*/  IMAD.SHL.U32 R6, R242, 0x100, RZ ;  /* 0x00000100f2067824 */ /* 0x020fe200078e00ff */
[----:B------:R-:W2:Y:S01]  /*12940*/  LDL.64 R10, [R1] ;  /* 0x00000000010a7983 */ /* 0x000ea20000100a00 */
        /* <DEDUP_REMOVED lines=58> */
.L_x_2281:
        /* <DEDUP_REMOVED lines=56> */
[----:B------:R-:W0:Y:S08]  /*13070*/  LDGDEPBAR ;  /* 0x00000000000079af */ /* 0x000e300000000000 */
[----:B------:R-:W-:Y:S08]  /*13080*/  LDSM.16.M88.4 R16, [R134+0x2800] ;  /* 0x002800008610783b */ /* 0x000ff00000000200 */
[----:B---3--:R-:W1:Y:S08]  /*13090*/  LDSM.16.M88.4 R8, [R134+0x2000] ;  /* 0x002000008608783b */ /* 0x008e700000000200 */
[----:B------:R-:W3:Y:S08]  /*130a0*/  LDSM.16.M88.4 R24, [R134+0x3000] ;  /* 0x003000008618783b */ /* 0x000ef00000000200 */
[----:B------:R-:W4:Y:S08]  /*130b0*/  LDSM.16.M88.4 R32, [R134+0x3800] ;  /* 0x003800008620783b */ /* 0x000f300000000200 */
[----:B------:R-:W2:Y:S08]  /*130c0*/  LDSM.16.M88.4 R40, [R134+0x4000] ;  /* 0x004000008628783b */ /* 0x000eb00000000200 */
[----:B------:R-:W2:Y:S08]  /*130d0*/  LDSM.16.M88.4 R48, [R134+0x4800] ;  /* 0x004800008630783b */ /* 0x000eb00000000200 */
[----:B------:R-:W2:Y:S01]  /*130e0*/  LDSM.16.M88.4 R56, [R134+0x5000] ;  /* 0x005000008638783b */ /* 0x000ea20000000200 */
        /* <DEDUP_REMOVED lines=15> */
[----:B------:R-:W1:Y:S01]  /*131e0*/  LDSM.16.M88.4 R120, [R134+0x9000] ;  /* 0x009000008678783b */ /* 0x000e620000000200 */
[C---:B--2---:R-:W-:Y:S07]  /*131f0*/  HMMA.16816.F32.BF16 R36, R128.reuse, R40, RZ ;  /* 0x000000288024723c */ /* 0x044fee00000418ff */
[----:B------:R-:W2:Y:S01]  /*13200*/  LDSM.16.M88.4 R168, [R134+0x9800] ;  /* 0x0098000086a8783b */ /* 0x000ea20000000200 */
[C---:B------:R-:W-:Y:S07]  /*13210*/  HMMA.16816.F32.BF16 R40, R128.reuse, R42, RZ ;  /* 0x0000002a8028723c */ /* 0x040fee00000418ff */
[----:B------:R-:W-:Y:S01]  /*13220*/  LDSM.16.M88.4 R172, [R225] ;  /* 0x00000000e1ac783b */ /* 0x000fe20000000200 */
[C---:B------:R-:W-:Y:S07]  /*13230*/  HMMA.16816.F32.BF16 R44, R128.reuse, R48, RZ ;  /* 0x00000030802c723c */ /* 0x040fee00000418ff */
        /* <DEDUP_REMOVED lines=29> */
[C---:B--2---:R-:W-:Y:S08]  /*13410*/  HMMA.16816.F32.BF16 R124, R128.reuse, R168, RZ ;  /* 0x000000a8807c723c */ /* 0x044ff000000418ff */
        /* <DEDUP_REMOVED lines=29> */
[C---:B------:R-:W-:Y:S08]  /*135f0*/  HMMA.16816.F32.BF16 R76, R172.reuse, R200, R76 ;  /* 0x000000c8ac4c723c */ /* 0x040ff0000004184c */
[C---:B------:R-:W-:Y:S01]  /*13600*/  HMMA.16816.F32.BF16 R80, R172.reuse, R202, R80 ;  /* 0x000000caac50723c */ /* 0x040fe20000041850 */
[----:B------:R-:W-:Y:S07]  /*13610*/  LDSM.16.M88.4 R200, [R238] ;  /* 0x00000000eec8783b */ /* 0x000fee0000000200 */
[C---:B----4-:R-:W-:Y:S08]  /*13620*/  HMMA.16816.F32.BF16 R84, R172.reuse, R184, R84 ;  /* 0x000000b8ac54723c */ /* 0x050ff00000041854 */
[C---:B------:R-:W-:Y:S01]  /*13630*/  HMMA.16816.F32.BF16 R88, R172.reuse, R186, R88 ;  /* 0x000000baac58723c */ /* 0x040fe20000041858 */
[----:B------:R-:W4:Y:S07]  /*13640*/  LDSM.16.M88.4 R184, [R223] ;  /* 0x00000000dfb8783b */ /* 0x000f2e0000000200 */
        /* <DEDUP_REMOVED lines=10> */
[C---:B------:R-:W-:Y:S01]  /*136f0*/  HMMA.16816.F32.BF16 R120, R172.reuse, R178, R120 ;  /* 0x000000b2ac78723c */ /* 0x040fe20000041878 */
[----:B------:R-:W-:Y:S07]  /*13700*/  LDSM.16.M88.4 R176, [R232] ;  /* 0x00000000e8b0783b */ /* 0x000fee0000000200 */
[C---:B---3--:R-:W-:Y:S08]  /*13710*/  HMMA.16816.F32.BF16 R124, R172.reuse, R180, R124 ;  /* 0x000000b4ac7c723c */ /* 0x048ff0000004187c */
[----:B------:R-:W-:Y:S01]  /*13720*/  HMMA.16816.F32.BF16 R128, R172, R182, R128 ;  /* 0x000000b6ac80723c */ /* 0x000fe20000041880 */
[----:B------:R-:W2:Y:S07]  /*13730*/  LDSM.16.M88.4 R172, [R233] ;  /* 0x00000000e9ac783b */ /* 0x000eae0000000200 */
[C---:B----4-:R-:W-:Y:S01]  /*13740*/  HMMA.16816.F32.BF16 R4, R184.reuse, R192, R4 ;  /* 0x000000c0b804723c */ /* 0x050fe20000041804 */
        /* <DEDUP_REMOVED lines=88> */
[----:B------:R1:W1:Y:S02]  /*13cd0*/  MUFU.TANH R189, R25 ;  /* 0x0000001900bd7308 */ /* 0x0002640000002400 */
[C---:B------:R-:W-:Y:S01]  /*13ce0*/  HMMA.16816.F32.BF16 R32, R208.reuse, R10, R32 ;  /* 0x0000000ad020723c */ /* 0x040fe20000041820 */
[----:B------:R-:W3:Y:S07]  /*13cf0*/  LDSM.16.M88.4 R8, [R219+0x2800] ;  /* 0x00280000db08783b */ /* 0x000eee0000000200 */
[----:B------:R-:W3:Y:S01]  /*13d00*/  MUFU.TANH R182, R18 ;  /* 0x0000001200b67308 */ /* 0x000ee20000002400 */
[C---:B--2---:R-:W-:Y:S07]  /*13d10*/  HMMA.16816.F32.BF16 R36, R208.reuse, R4, R36 ;  /* 0x00000004d024723c */ /* 0x044fee0000041824 */
[----:B------:R-:W-:Y:S01]  /*13d20*/  FMUL.FTZ R28, R28, c[0x0][0x2ec] ;  /* 0x0000bb001c1c7a20 */ /* 0x000fe20000410000 */
[C---:B------:R-:W-:Y:S01]  /*13d30*/  HMMA.16816.F32.BF16 R40, R208.reuse, R6, R40 ;  /* 0x00000006d028723c */ /* 0x040fe20000041828 */
[----:B------:R-:W2:Y:S01]  /*13d40*/  MUFU.TANH R183, R19 ;  /* 0x0000001300b77308 */ /* 0x000ea20000002400 */
[----:B------:R-:W2:Y:S02]  /*13d50*/  LDSM.16.M88.4 R4, [R219+0x3000] ;  /* 0x00300000db04783b */ /* 0x000ea40000000200 */
[----:B------:R-:W-:Y:S01]  /*13d60*/  FMUL.FTZ R29, R29, c[0x0][0x2ec] ;  /* 0x0000bb001d1d7a20 */ /* 0x000fe20000410000 */
[----:B-1---5:R-:W-:Y:S01]  /*13d70*/  MOV R25, R242 ;  /* 0x000000f200197202 */ /* 0x022fe20000000f00 */
[----:B------:R-:W-:Y:S02]  /*13d80*/  FMUL.FTZ R30, R30, c[0x0][0x2ec] ;  /* 0x0000bb001e1e7a20 */ /* 0x000fe40000410000 */
[----:B------:R-:W-:Y:S01]  /*13d90*/  FMUL.FTZ R31, R31, c[0x0][0x2ec] ;  /* 0x0000bb001f1f7a20 */ /* 0x000fe20000410000 */
[----:B------:R-:W-:Y:S02]  /*13da0*/  ISETP.GE.AND P1, PT, R25, 0x2, PT ;  /* 0x000000021900780c */ /* 0x000fe40003f26270 */
[----:B------:R-:W1:Y:S01]  /*13db0*/  MUFU.TANH R184, R20 ;  /* 0x0000001400b87308 */ /* 0x000e620000002400 */
[----:B------:R-:W-:Y:S02]  /*13dc0*/  FMUL.FTZ R32, R32, c[0x0][0x2ec] ;  /* 0x0000bb0020207a20 */ /* 0x000fe40000410000 */
[----:B------:R-:W-:Y:S02]  /*13dd0*/  FMUL.FTZ R33, R33, c[0x0][0x2ec] ;  /* 0x0000bb0021217a20 */ /* 0x000fe40000410000 */
[----:B------:R-:W-:Y:S02]  /*13de0*/  FMUL.FTZ R37, R37, c[0x0][0x2ec] ;  /* 0x0000bb0025257a20 */ /* 0x000fe40000410000 */
[----:B------:R-:W-:Y:S02]  /*13df0*/  FMUL.FTZ R38, R38, c[0x0][0x2ec] ;  /* 0x0000bb0026267a20 */ /* 0x000fe40000410000 */
[----:B------:R-:W-:Y:S01]  /*13e00*/  FMUL.FTZ R34, R34, c[0x0][0x2ec] ;  /* 0x0000bb0022227a20 */ /* 0x000fe20000410000 */
[----:B------:R1:W1:Y:S01]  /*13e10*/  MUFU.TANH R201, R37 ;  /* 0x0000002500c97308 */ /* 0x0002620000002400 */
[----:B------:R-:W-:Y:S01]  /*13e20*/  FMUL.FTZ R35, R35, c[0x0][0x2ec] ;  /* 0x0000bb0023237a20 */ /* 0x000fe20000410000 */
[C---:B---3--:R-:W-:Y:S03]  /*13e30*/  HMMA.16816.F32.BF16 R44, R208.reuse, R8, R44 ;  /* 0x00000008d02c723c */ /* 0x048fe6000004182c */
        /* <DEDUP_REMOVED lines=9> */
[C---:B--2---:R-:W-:Y:S03]  /*13ed0*/  HMMA.16816.F32.BF16 R52, R208.reuse, R4, R52 ;  /* 0x00000004d034723c */ /* 0x044fe60000041834 */
        /* <DEDUP_REMOVED lines=222> */
[----:B------:R1:W1:Y:S10]  /*14cc0*/  MUFU.TANH R210, R129 ;  /* 0x0000008100d27308 */ /* 0x0002740000002400 */
        /* <DEDUP_REMOVED lines=8> */
[----:B------:R-:W-:-:S05]  /*14d50*/  @!P0 BRA `(.L_x_2283) ;  /* 0x000003d000008947 */ /* 0x000fca0003800000 */
[----:B------:R-:W-:Y:S01]  /*14d60*/  IMAD.SHL.U32 R0, R25, 0x100, RZ ;  /* 0x0000010019007824 */ /* 0x000fe200078e00ff */
[----:B------:R-:W2:Y:S01]  /*14d70*/  LDL.64 R12, [R1] ;  /* 0x00000000010c7983 */ /* 0x000ea20000100a00 */
[----:B------:R-:W-:Y:S03]  /*14d80*/  IABS R9, c[0x0][0x2d0] ;  /* 0x0000b40000097a13 */ /* 0x000fe60000000000 */
[C---:B------:R-:W-:Y:S01]  /*14d90*/  IADD3 R7, R0.reuse, -0x200, RZ ;  /* 0xfffffe0000077810 */ /* 0x040fe20007ffe0ff */
        /* <DEDUP_REMOVED lines=11> */
[--C-:B-1----:R-:W-:Y:S04]  /*14e50*/  IMAD.MOV R2, RZ, RZ, -R3.reuse ;  /* 0x000000ffff027224 */ /* 0x102fe800078e0a03 */
[----:B------:R-:W-:Y:S02]  /*14e60*/  IMAD R0, R2, R9, RZ ;  /* 0x0000000902007224 */ /* 0x000fe400078e02ff */
[----:B------:R-:W-:Y:S04]  /*14e70*/  IMAD.MOV.U32 R2, RZ, RZ, RZ ;  /* 0x000000ffff027224 */ /* 0x000fe800078e00ff */
        /* <DEDUP_REMOVED lines=43> */
.L_x_2283:
[----:B------:R-:W2:Y:S01]  /*15130*/  LDL.LU R11, [R1+0x14] ;  /* 0x00001400010b7983 */ /* 0x000ea20000300800 */
[----:B------:R-:W-:Y:S02]  /*15140*/  USHF.L.U32 UR5, UR7, 0x5, URZ ;  /* 0x0000000507057899 */ /* 0x000fe4000800063f */
[----:B------:R-:W-:Y:S01]  /*15150*/  USHF.L.U64.HI UR7, UR7, UR10, UR4 ;  /* 0x0000000a07077299 */ /* 0x000fe20008010204 */
        /* <DEDUP_REMOVED lines=55> */
.L_x_2282:
[----:B-1234-:R-:W-:Y:S01]  /*154d0*/  FMNMX.FTZ R0, R173, R132, !PT ;  /* 0x00000084ad007209 */ /* 0x01efe20007810000 */
[----:B------:R-:W-:Y:S03]  /*154e0*/  LDSM.16.MT88.4 R12, [R135+0xa000] ;  /* 0x00a00000870c783b */ /* 0x000fe60000004200 */
        /* <DEDUP_REMOVED lines=152> */
[----:B------:R-:W-:Y:S01]  /*15e70*/  LDSM.16.MT88.4 R28, [R216+0xa000] ;  /* 0x00a00000d81c783b */ /* 0x000fe20000004200 */
[----:B------:R-:W-:Y:S01]  /*15e80*/  FSEL R60, R60, RZ, P1 ;  /* 0x000000ff3c3c7208 */ /* 0x000fe20000800000 */
[----:B------:R-:W-:Y:S02]  /*15e90*/  FFMA.FTZ R32, R185, c[0x0][0x23c], -R39 ;  /* 0x00008f00b9207a23 */ /* 0x000fe40000010827 */
[----:B------:R3:W-:Y:S02]  /*15ea0*/  MUFU.EX2 R61, R4 ;  /* 0x00000004003d7308 */ /* 0x0007e40000000800 */
[--C-:B------:R-:W-:Y:S01]  /*15eb0*/  FFMA.FTZ R8, R176, c[0x0][0x23c], -R60.reuse ;  /* 0x00008f00b0087a23 */ /* 0x100fe2000001083c */
[----:B------:R-:W-:Y:S01]  /*15ec0*/  MOV R176, R23 ;  /* 0x0000001700b07202 */ /* 0x000fe20000000f00 */
[--C-:B------:R-:W-:Y:S02]  /*15ed0*/  FFMA.FTZ R10, R170, c[0x0][0x23c], -R60.reuse ;  /* 0x00008f00aa0a7a23 */ /* 0x100fe4000001083c */
[--C-:B------:R-:W-:Y:S02]  /*15ee0*/  FFMA.FTZ R34, R186, c[0x0][0x23c], -R60.reuse ;  /* 0x00008f00ba227a23 */ /* 0x100fe4000001083c */
[--C-:B------:R-:W-:Y:S02]  /*15ef0*/  FFMA.FTZ R37, R37, c[0x0][0x23c], -R60.reuse ;  /* 0x00008f0025257a23 */ /* 0x100fe4000001083c */
[----:B------:R-:W4:Y:S01]  /*15f00*/  MUFU.EX2 R5, R5 ;  /* 0x0000000500057308 */ /* 0x000f220000000800 */
[----:B-1----:R-:W-:Y:S02]  /*15f10*/  FADD.FTZ R0, -R3, R133 ;  /* 0x0000008503007221 */ /* 0x002fe40000010100 */
[----:B--2---:R-:W-:Y:S02]  /*15f20*/  FMUL.FTZ R33, R2, R165 ;  /* 0x000000a502217220 */ /* 0x004fe40000410000 */
[----:B------:R-:W-:Y:S05]  /*15f30*/  FMUL.FTZ R0, R0, c[0x0][0x23c] ;  /* 0x00008f0000007a20 */ /* 0x000fea0000410000 */
[----:B------:R1:W-:Y:S01]  /*15f40*/  MUFU.EX2 R124, R8 ;  /* 0x00000008007c7308 */ /* 0x0003e20000000800 */
[C---:B------:R-:W-:Y:S02]  /*15f50*/  FMUL.FTZ R9, R2.reuse, R141 ;  /* 0x0000008d02097220 */ /* 0x040fe40000410000 */
[----:B------:R-:W-:Y:S02]  /*15f60*/  FMUL.FTZ R17, R2, R149 ;  /* 0x0000009502117220 */ /* 0x000fe40000410000 */
[--C-:B---3--:R-:W-:Y:S01]  /*15f70*/  FFMA.FTZ R4, R172, c[0x0][0x23c], -R60.reuse ;  /* 0x00008f00ac047a23 */ /* 0x108fe2000001083c */
[----:B------:R-:W-:Y:S04]  /*15f80*/  MOV R172, R27 ;  /* 0x0000001b00ac7202 */ /* 0x000fe80000000f00 */
[----:B------:R2:W-:Y:S01]  /*15f90*/  MUFU.EX2 R211, R4 ;  /* 0x0000000400d37308 */ /* 0x0005e20000000800 */
[----:B------:R-:W-:Y:S09]  /*15fa0*/  MOV R149, R172 ;  /* 0x000000ac00957202 */ /* 0x000ff20000000f00 */
[----:B------:R-:W3:Y:S01]  /*15fb0*/  MUFU.EX2 R0, R0 ;  /* 0x0000000000007308 */ /* 0x000ee20000000800 */
[--C-:B-1----:R-:W-:Y:S01]  /*15fc0*/  FFMA.FTZ R8, R169, c[0x0][0x23c], -R39.reuse ;  /* 0x00008f00a9087a23 */ /* 0x102fe20000010827 */
[----:B------:R-:W-:Y:S01]  /*15fd0*/  MOV R169, R24 ;  /* 0x0000001800a97202 */ /* 0x000fe20000000f00 */
[--C-:B------:R-:W-:Y:S07]  /*15fe0*/  FFMA.FTZ R24, R182, c[0x0][0x23c], -R60.reuse ;  /* 0x00008f00b6187a23 */ /* 0x100fee000001083c */
        /* <DEDUP_REMOVED lines=10> */
[----:B------:R-:W-:Y:S02]  /*16090*/  FMUL.FTZ R35, R0, R167 ;  /* 0x000000a700237220 */ /* 0x000fe40000410000 */
[----:B-1----:R-:W-:Y:S02]  /*160a0*/  FMUL.FTZ R8, R2, R140 ;  /* 0x0000008c02087220 */ /* 0x002fe40000410000 */
[C---:B------:R-:W-:Y:S01]  /*160b0*/  FMUL.FTZ R18, R0.reuse, R150 ;  /* 0x0000009600127220 */ /* 0x040fe20000410000 */
[----:B------:R-:W-:Y:S01]  /*160c0*/  MOV R150, R179 ;  /* 0x000000b300967202 */ /* 0x000fe20000000f00 */
[----:B------:R-:W-:Y:S01]  /*160d0*/  FMUL.FTZ R19, R0, R151 ;  /* 0x0000009700137220 */ /* 0x000fe20000410000 */
[----:B------:R1:W-:Y:S01]  /*160e0*/  MUFU.EX2 R138, R24 ;  /* 0x00000018008a7308 */ /* 0x0003e20000000800 */
[----:B------:R-:W-:Y:S01]  /*160f0*/  MOV R151, R173 ;  /* 0x000000ad00977202 */ /* 0x000fe20000000f00 */
[--C-:B--2---:R-:W-:Y:S01]  /*16100*/  FFMA.FTZ R4, R177, c[0x0][0x23c], -R39.reuse ;  /* 0x00008f00b1047a23 */ /* 0x104fe20000010827 */
[----:B----4-:R-:W-:Y:S01]  /*16110*/  MOV R177, R5 ;  /* 0x0000000500b17202 */ /* 0x010fe20000000f00 */
[----:B------:R-:W-:Y:S03]  /*16120*/  FMUL.FTZ R5, R2, R137 ;  /* 0x0000008902057220 */ /* 0x000fe60000410000 */
[----:B------:R-:W-:Y:S03]  /*16130*/  F2FP.BF16.PACK_AB R41, R177, R211 ;  /* 0x000000d3b129723e */ /* 0x000fe600000010ff */
[----:B------:R2:W-:Y:S01]  /*16140*/  MUFU.EX2 R119, R4 ;  /* 0x0000000400777308 */ /* 0x0005e20000000800 */
[C---:B---3--:R-:W-:Y:S09]  /*16150*/  FMUL.FTZ R10, R0.reuse, R142 ;  /* 0x0000008e000a7220 */ /* 0x048ff20000410000 */
[----:B------:R3:W-:Y:S01]  /*16160*/  MUFU.EX2 R137, R16 ;  /* 0x0000001000897308 */ /* 0x0007e20000000800 */
[--C-:B-1----:R-:W-:Y:S09]  /*16170*/  FFMA.FTZ R24, R183, c[0x0][0x23c], -R60.reuse ;  /* 0x00008f00b7187a23 */ /* 0x102ff2000001083c */
[----:B------:R1:W-:Y:S01]  /*16180*/  MUFU.EX2 R143, R24 ;  /* 0x00000018008f7308 */ /* 0x0003e20000000800 */
[--C-:B--2---:R-:W-:Y:S01]  /*16190*/  FFMA.FTZ R4, R175, c[0x0][0x23c], -R39.reuse ;  /* 0x00008f00af047a23 */ /* 0x104fe20000010827 */
[----:B------:R-:W-:Y:S01]  /*161a0*/  MOV R175, R26 ;  /* 0x0000001a00af7202 */ /* 0x000fe20000000f00 */
[----:B------:R-:W-:Y:S07]  /*161b0*/  FMUL.FTZ R26, R0, R158 ;  /* 0x0000009e001a7220 */ /* 0x000fee0000410000 */
[----:B------:R2:W4:Y:S01]  /*161c0*/  MUFU.EX2 R123, R4 ;  /* 0x00000004007b7308 */ /* 0x0005220000000800 */
[C---:B---3--:R-:W-:Y:S01]  /*161d0*/  FMUL.FTZ R16, R2.reuse, R148 ;  /* 0x0000009402107220 */ /* 0x048fe20000410000 */
[----:B------:R-:W-:Y:S08]  /*161e0*/  MOV R148, R178 ;  /* 0x000000b200947202 */ /* 0x000ff00000000f00 */
[----:B------:R3:W-:Y:S01]  /*161f0*/  MUFU.EX2 R133, R32 ;  /* 0x0000002000857308 */ /* 0x0007e20000000800 */
[----:B-1----:R-:W-:Y:S02]  /*16200*/  FMUL.FTZ R24, R2, R156 ;  /* 0x0000009c02187220 */ /* 0x002fe40000410000 */
[--C-:B--2---:R-:W-:Y:S01]  /*16210*/  FFMA.FTZ R4, R174, c[0x0][0x23c], -R60.reuse ;  /* 0x00008f00ae047a23 */ /* 0x104fe2000001083c */
[----:B----4-:R-:W-:Y:S02]  /*16220*/  F2FP.BF16.PACK_AB R42, R123, R119 ;  /* 0x000000777b2a723e */ /* 0x010fe400000010ff */
[----:B------:R-:W-:Y:S04]  /*16230*/  MOV R174, R25 ;  /* 0x0000001900ae7202 */ /* 0x000fe80000000f00 */
[----:B------:R1:W2:Y:S01]  /*16240*/  MUFU.EX2 R118, R4 ;  /* 0x0000000400767308 */ /* 0x0002a20000000800 */
[C---:B------:R-:W-:Y:S02]  /*16250*/  FMUL.FTZ R25, R2.reuse, R157 ;  /* 0x0000009d02197220 */ /* 0x040fe40000410000 */
[----:B---3--:R-:W-:Y:S02]  /*16260*/  FMUL.FTZ R32, R2, R164 ;  /* 0x000000a402207220 */ /* 0x008fe40000410000 */
[--C-:B-1----:R-:W-:Y:S01]  /*16270*/  FFMA.FTZ R4, R168, c[0x0][0x23c], -R39.reuse ;  /* 0x00008f00a8047a23 */ /* 0x102fe20000010827 */
[----:B------:R-:W-:Y:S02]  /*16280*/  MOV R168, R22 ;  /* 0x0000001600a87202 */ /* 0x000fe40000000f00 */
[----:B------:R-:W1:Y:S02]  /*16290*/  LDSM.16.MT88.4 R20, [R218+0xa000] ;  /* 0x00a00000da14783b */ /* 0x000e640000004200 */
[----:B------:R3:W4:Y:S01]  /*162a0*/  MUFU.EX2 R126, R4 ;  /* 0x00000004007e7308 */ /* 0x0007220000000800 */
[----:B--2---:R-:W-:Y:S02]  /*162b0*/  F2FP.BF16.PACK_AB R43, R124, R118 ;  /* 0x000000767c2b723e */ /* 0x004fe400000010ff */
[----:B------:R-:W-:Y:S01]  /*162c0*/  MOV R142, R168 ;  /* 0x000000a8008e7202 */ /* 0x000fe20000000f00 */
[C---:B---3--:R-:W-:Y:S06]  /*162d0*/  FMUL.FTZ R4, R2.reuse, R136 ;  /* 0x0000008802047220 */ /* 0x048fec0000410000 */
[----:B------:R2:W-:Y:S01]  /*162e0*/  MUFU.EX2 R136, R34 ;  /* 0x0000002200887308 */ /* 0x0005e20000000800 */
[C---:B------:R-:W-:Y:S07]  /*162f0*/  HMMA.16816.F32.BF16 R4, R40.reuse, R12, R4 ;  /* 0x0000000c2804723c */ /* 0x040fee0000041804 */
[--C-:B------:R-:W-:Y:S01]  /*16300*/  FFMA.FTZ R12, R171, c[0x0][0x23c], -R60.reuse ;  /* 0x00008f00ab0c7a23 */ /* 0x100fe2000001083c */
[C---:B------:R-:W-:Y:S03]  /*16310*/  HMMA.16816.F32.BF16 R8, R40.reuse, R14, R8 ;  /* 0x0000000e2808723c */ /* 0x040fe60000041808 */
[----:B------:R3:W5:Y:S01]  /*16320*/  MUFU.EX2 R132, R12 ;  /* 0x0000000c00847308 */ /* 0x0007620000000800 */
[----:B------:R-:W-:Y:S01]  /*16330*/  FMUL.FTZ R13, R2, R145 ;  /* 0x00000091020d7220 */ /* 0x000fe20000410000 */
[----:B------:R-:W-:Y:S02]  /*16340*/  MOV R145, R174 ;  /* 0x000000ae00917202 */ /* 0x000fe40000000f00 */
[C---:B------:R-:W-:Y:S01]  /*16350*/  FMUL.FTZ R14, R0.reuse, R146 ;  /* 0x00000092000e7220 */ /* 0x040fe20000410000 */
[----:B------:R-:W-:Y:S01]  /*16360*/  MOV R146, R175 ;  /* 0x000000af00927202 */ /* 0x000fe20000000f00 */
[C---:B------:R-:W-:Y:S03]  /*16370*/  FMUL.FTZ R15, R0.reuse, R147 ;  /* 0x00000093000f7220 */ /* 0x040fe60000410000 */
[----:B--2---:R-:W-:Y:S01]  /*16380*/  FMUL.FTZ R34, R0, R166 ;  /* 0x000000a600227220 */ /* 0x004fe20000410000 */
[----:B------:R-:W-:Y:S01]  /*16390*/  MOV R147, R177 ;  /* 0x000000b100937202 */ /* 0x000fe20000000f00 */
[----:B---3--:R-:W-:Y:S01]  /*163a0*/  FMUL.FTZ R12, R2, R144 ;  /* 0x00000090020c7220 */ /* 0x008fe20000410000 */
[----:B------:R-:W-:Y:S06]  /*163b0*/  MOV R144, R176 ;  /* 0x000000b000907202 */ /* 0x000fec0000000f00 */
[C---:B-1----:R-:W-:Y:S07]  /*163c0*/  HMMA.16816.F32.BF16 R12, R40.reuse, R20, R12 ;  /* 0x00000014280c723c */ /* 0x042fee000004180c */
[--C-:B------:R-:W-:Y:S01]  /*163d0*/  FFMA.FTZ R20, R180, c[0x0][0x23c], -R39.reuse ;  /* 0x00008f00b4147a23 */ /* 0x100fe20000010827 */
[C---:B------:R-:W-:Y:S03]  /*163e0*/  HMMA.16816.F32.BF16 R16, R40.reuse, R22, R16 ;  /* 0x000000162810723c */ /* 0x040fe60000041810 */
[----:B------:R1:W2:Y:S01]  /*163f0*/  MUFU.EX2 R140, R20 ;  /* 0x00000014008c7308 */ /* 0x0002a20000000800 */
[----:B------:R-:W-:Y:S03]  /*16400*/  FMUL.FTZ R21, R2, R153 ;  /* 0x0000009902157220 */ /* 0x000fe60000410000 */
[C---:B------:R-:W-:Y:S02]  /*16410*/  FMUL.FTZ R22, R0.reuse, R154 ;  /* 0x0000009a00167220 */ /* 0x040fe40000410000 */
[----:B------:R-:W-:Y:S03]  /*16420*/  FMUL.FTZ R23, R0, R155 ;  /* 0x0000009b00177220 */ /* 0x000fe60000410000 */
[----:B-1----:R-:W-:Y:S07]  /*16430*/  FMUL.FTZ R20, R2, R152 ;  /* 0x0000009802147220 */ /* 0x002fee0000410000 */
[C---:B------:R-:W-:Y:S07]  /*16440*/  HMMA.16816.F32.BF16 R20, R40.reuse, R28, R20 ;  /* 0x0000001c2814723c */ /* 0x040fee0000041814 */
[--C-:B------:R-:W-:Y:S01]  /*16450*/  FFMA.FTZ R28, R184, c[0x0][0x23c], -R39.reuse ;  /* 0x00008f00b81c7a23 */ /* 0x100fe20000010827 */
[C---:B------:R-:W-:Y:S03]  /*16460*/  HMMA.16816.F32.BF16 R24, R40.reuse, R30, R24 ;  /* 0x0000001e2818723c */ /* 0x040fe60000041818 */
[----:B------:R1:W3:Y:S01]  /*16470*/  MUFU.EX2 R141, R28 ;  /* 0x0000001c008d7308 */ /* 0x0002e20000000800 */
[----:B------:R-:W-:Y:S03]  /*16480*/  FMUL.FTZ R29, R2, R161 ;  /* 0x000000a1021d7220 */ /* 0x000fe60000410000 */
[C---:B------:R-:W-:Y:S02]  /*16490*/  FMUL.FTZ R30, R0.reuse, R162 ;  /* 0x000000a2001e7220 */ /* 0x040fe40000410000 */
[----:B------:R-:W-:Y:S03]  /*164a0*/  FMUL.FTZ R31, R0, R163 ;  /* 0x000000a3001f7220 */ /* 0x000fe60000410000 */
[----:B-1----:R-:W-:Y:S07]  /*164b0*/  FMUL.FTZ R28, R2, R160 ;  /* 0x000000a0021c7220 */ /* 0x002fee0000410000 */
[C---:B------:R-:W-:Y:S07]  /*164c0*/  HMMA.16816.F32.BF16 R28, R40.reuse, R44, R28 ;  /* 0x0000002c281c723c */ /* 0x040fee000004181c */
[--C-:B------:R-:W-:Y:S01]  /*164d0*/  FFMA.FTZ R44, R187, c[0x0][0x23c], -R60.reuse ;  /* 0x00008f00bb2c7a23 */ /* 0x100fe2000001083c */
[----:B------:R-:W-:Y:S03]  /*164e0*/  HMMA.16816.F32.BF16 R32, R40, R46, R32 ;  /* 0x0000002e2820723c */ /* 0x000fe60000041820 */
[----:B------:R1:W1:Y:S04]  /*164f0*/  MUFU.EX2 R130, R44 ;  /* 0x0000002c00827308 */ /* 0x0002680000000800 */
[----:B----4-:R-:W-:Y:S02]  /*16500*/  F2FP.BF16.PACK_AB R40, R131, R126 ;  /* 0x0000007e8328723e */ /* 0x010fe400000010ff */
[----:B-----5:R-:W-:Y:S03]  /*16510*/  F2FP.BF16.PACK_AB R41, R132, R129 ;  /* 0x000000818429723e */ /* 0x020fe600000010ff */
        /* <DEDUP_REMOVED lines=8> */
[----:B------:R2:W-:Y:S04]  /*165a0*/  MUFU.EX2 R139, R48 ;  /* 0x00000030008b7308 */ /* 0x0005e80000000800 */
        /* <DEDUP_REMOVED lines=11> */
[----:B------:R2:W-:Y:S01]  /*16660*/  MUFU.EX2 R190, R48 ;  /* 0x0000003000be7308 */ /* 0x0005e20000000800 */
        /* <DEDUP_REMOVED lines=10> */
[----:B------:R-:W-:Y:S01]  /*16710*/  ISETP.GT.AND P1, PT, R191, 0x1, PT ;  /* 0x00000001bf00780c */ /* 0x000fe20003f24270 */
[----:B----4-:R-:W-:Y:S03]  /*16720*/  LDSM.16.MT88.4 R52, [R218+0xb000] ;  /* 0x00b00000da34783b */ /* 0x010fe60000004200 */
[----:B---3--:R-:W-:Y:S02]  /*16730*/  F2FP.BF16.PACK_AB R40, R133, R141 ;  /* 0x0000008d8528723e */ /* 0x008fe400000010ff */
[----:B------:R3:W4:Y:S03]  /*16740*/  MUFU.EX2 R185, R44 ;  /* 0x0000002c00b97308 */ /* 0x0007260000000800 */
[----:B------:R-:W-:Y:S01]  /*16750*/  F2FP.BF16.PACK_AB R41, R130, R136 ;  /* 0x000000888229723e */ /* 0x000fe200000010ff */
[----:B-1----:R-:W1:Y:S01]  /*16760*/  LDSM.16.MT88.4 R48, [R135+0xb000] ;  /* 0x00b000008730783b */ /* 0x002e620000004200 */
[----:B--2---:R-:W-:Y:S01]  /*16770*/  F2FP.BF16.PACK_AB R43, R189, R190 ;  /* 0x000000bebd2b723e */ /* 0x004fe200000010ff */
[--C-:B---3--:R-:W-:Y:S01]  /*16780*/  FFMA.FTZ R44, R196, c[0x0][0x23c], -R39.reuse ;  /* 0x00008f00c42c7a23 */ /* 0x108fe20000010827 */
[----:B------:R-:W-:Y:S02]  /*16790*/  MOV R196, R139 ;  /* 0x0000008b00c47202 */ /* 0x000fe40000000f00 */
[----:B------:R-:W-:Y:S01]  /*167a0*/  MOV R139, R169 ;  /* 0x000000a9008b7202 */ /* 0x000fe20000000f00 */
[----:B------:R2:W-:Y:S01]  /*167b0*/  MUFU.EX2 R183, R44 ;  /* 0x0000002c00b77308 */ /* 0x0005e20000000800 */
[----:B------:R-:W-:Y:S02]  /*167c0*/  F2FP.BF16.PACK_AB R42, R196, R125 ;  /* 0x0000007dc42a723e */ /* 0x000fe400000010ff */
[----:B------:R-:W-:Y:S01]  /*167d0*/  MOV R195, R139 ;  /* 0x0000008b00c37202 */ /* 0x000fe20000000f00 */
[----:B--2---:R-:W2:Y:S04]  /*167e0*/  LDSM.16.MT88.4 R44, [R217+0xb000] ;  /* 0x00b00000d92c783b */ /* 0x004ea80000004200 */
        /* <DEDUP_REMOVED lines=114> */
[----:B------:R2:W-:Y:S01]  /*16f10*/  MUFU.EX2 R161, R44 ;  /* 0x0000002c00a17308 */ /* 0x0005e20000000800 */
[C---:B-1----:R-:W-:Y:S07]  /*16f20*/  HMMA.16816.F32.BF16 R4, R40.reuse, R48, R4 ;  /* 0x000000302804723c */ /* 0x042fee0000041804 */
[--C-:B------:R-:W-:Y:S01]  /*16f30*/  FFMA.FTZ R48, R251, c[0x0][0x23c], -R39.reuse ;  /* 0x00008f00fb307a23 */ /* 0x100fe20000010827 */
[----:B--2---:R-:W1:Y:S01]  /*16f40*/  LDSM.16.MT88.4 R44, [R216+0xc800] ;  /* 0x00c80000d82c783b */ /* 0x004e620000004200 */
[C---:B------:R-:W-:Y:S02]  /*16f50*/  HMMA.16816.F32.BF16 R8, R40.reuse, R50, R8 ;  /* 0x000000322808723c */ /* 0x040fe40000041808 */
[----:B------:R2:W4:Y:S06]  /*16f60*/  MUFU.EX2 R159, R48 ;  /* 0x00000030009f7308 */ /* 0x00052c0000000800 */
[C---:B------:R-:W-:Y:S07]  /*16f70*/  HMMA.16816.F32.BF16 R12, R40.reuse, R52, R12 ;  /* 0x00000034280c723c */ /* 0x040fee000004180c */
[--C-:B------:R-:W-:Y:S01]  /*16f80*/  FFMA.FTZ R52, R150, c[0x0][0x23c], -R39.reuse ;  /* 0x00008f0096347a23 */ /* 0x100fe20000010827 */
[C---:B------:R-:W-:Y:S03]  /*16f90*/  HMMA.16816.F32.BF16 R16, R40.reuse, R54, R16 ;  /* 0x000000362810723c */ /* 0x040fe60000041810 */
[----:B------:R5:W-:Y:S01]  /*16fa0*/  MUFU.EX2 R156, R52 ;  /* 0x00000034009c7308 */ /* 0x000be20000000800 */
[--C-:B--2---:R-:W-:Y:S09]  /*16fb0*/  FFMA.FTZ R48, R252, c[0x0][0x23c], -R60.reuse ;  /* 0x00008f00fc307a23 */ /* 0x104ff2000001083c */
[----:B------:R2:W-:Y:S01]  /*16fc0*/  MUFU.EX2 R158, R48 ;  /* 0x00000030009e7308 */ /* 0x0005e20000000800 */
[C---:B-1----:R-:W-:Y:S03]  /*16fd0*/  HMMA.16816.F32.BF16 R20, R40.reuse, R44, R20 ;  /* 0x0000002c2814723c */ /* 0x042fe60000041814 */
[--C-:B-----5:R-:W-:Y:S02]  /*16fe0*/  FFMA.FTZ R52, R62, c[0x0][0x23c], -R60.reuse ;  /* 0x00008f003e347a23 */ /* 0x120fe4000001083c */
[----:B------:R-:W5:Y:S02]  /*16ff0*/  LDL.LU R62, [R1+0x20] ;  /* 0x00002000013e7983 */ /* 0x000f640000300800 */
        /* <DEDUP_REMOVED lines=10> */
[----:B----4-:R-:W-:Y:S02]  /*170a0*/  F2FP.BF16.PACK_AB R42, R159, R160 ;  /* 0x000000a09f2a723e */ /* 0x010fe400000010ff */
[----:B------:R-:W-:Y:S02]  /*170b0*/  F2FP.BF16.PACK_AB R40, R163, R164 ;  /* 0x000000a4a328723e */ /* 0x000fe400000010ff */
[----:B------:R1:W4:Y:S01]  /*170c0*/  MUFU.EX2 R151, R56 ;  /* 0x0000003800977308 */ /* 0x0003220000000800 */
[----:B------:R-:W-:Y:S01]  /*170d0*/  F2FP.BF16.PACK_AB R41, R161, R162 ;  /* 0x000000a2a129723e */ /* 0x000fe200000010ff */
        /* <DEDUP_REMOVED lines=22> */
[--C-:B------:R-:W-:Y:S01]  /*17240*/  FFMA.FTZ R56, R71, c[0x0][0x23c], -R60.reuse ;  /* 0x00008f0047387a23 */ /* 0x100fe2000001083c */
[----:B------:R-:W-:Y:S03]  /*17250*/  HMMA.16816.F32.BF16 R32, R40, R58, R32 ;  /* 0x0000003a2820723c */ /* 0x000fe60000041820 */
[----:B------:R4:W4:Y:S01]  /*17260*/  MUFU.EX2 R148, R44 ;  /* 0x0000002c00947308 */ /* 0x0009220000000800 */
        /* <DEDUP_REMOVED lines=10> */
[----:B----4-:R-:W4:Y:S01]  /*17310*/  LDSM.16.MT88.4 R44, [R218+0xd800] ;  /* 0x00d80000da2c783b */ /* 0x010f220000004200 */
[--C-:B---3--:R-:W-:Y:S08]  /*17320*/  FFMA.FTZ R56, R72, c[0x0][0x23c], -R39.reuse ;  /* 0x00008f0048387a23 */ /* 0x108ff00000010827 */
[----:B------:R3:W-:Y:S01]  /*17330*/  MUFU.EX2 R144, R56 ;  /* 0x0000003800907308 */ /* 0x0007e20000000800 */
[C---:B--2---:R-:W-:Y:S01]  /*17340*/  HMMA.16816.F32.BF16 R4, R40.reuse, R48, R4 ;  /* 0x000000302804723c */ /* 0x044fe20000041804 */
[----:B-1----:R-:W1:Y:S06]  /*17350*/  LDSM.16.MT88.4 R52, [R216+0xd800] ;  /* 0x00d80000d834783b */ /* 0x002e6c0000004200 */
[--C-:B------:R-:W-:Y:S01]  /*17360*/  FFMA.FTZ R48, R73, c[0x0][0x23c], -R39.reuse ;  /* 0x00008f0049307a23 */ /* 0x100fe20000010827 */
[C---:B------:R-:W-:Y:S03]  /*17370*/  HMMA.16816.F32.BF16 R8, R40.reuse, R50, R8 ;  /* 0x000000322808723c */ /* 0x040fe60000041808 */
[----:B------:R2:W1:Y:S01]  /*17380*/  MUFU.EX2 R143, R48 ;  /* 0x00000030008f7308 */ /* 0x0004620000000800 */
[----:B---3--:R-:W3:Y:S04]  /*17390*/  LDSM.16.MT88.4 R56, [R217+0xd800] ;  /* 0x00d80000d938783b */ /* 0x008ee80000004200 */
[C---:B----4-:R-:W-:Y:S07]  /*173a0*/  HMMA.16816.F32.BF16 R12, R40.reuse, R44, R12 ;  /* 0x0000002c280c723c */ /* 0x050fee000004180c */
        /* <DEDUP_REMOVED lines=9> */
[----:B----4-:R-:W4:Y:S04]  /*17440*/  LDSM.16.MT88.4 R44, [R135+0xe000] ;  /* 0x00e00000872c783b */ /* 0x010f280000004200 */
        /* <DEDUP_REMOVED lines=13> */
[C---:B----4-:R-:W-:Y:S08]  /*17520*/  HMMA.16816.F32.BF16 R4, R40.reuse, R44, R4 ;  /* 0x0000002c2804723c */ /* 0x050ff00000041804 */
[----:B------:R2:W4:Y:S01]  /*17530*/  MUFU.EX2 R139, R48 ;  /* 0x00000030008b7308 */ /* 0x0005220000000800 */
[----:B------:R-:W-:Y:S01]  /*17540*/  FFMA.FTZ R44, R81, c[0x0][0x23c], -R39 ;  /* 0x00008f00512c7a23 */ /* 0x000fe20000010827 */
[----:B---3--:R-:W-:Y:S01]  /*17550*/  LDSM.16.MT88.4 R56, [R217+0xe000] ;  /* 0x00e00000d938783b */ /* 0x008fe20000004200 */
[C---:B------:R-:W-:Y:S07]  /*17560*/  HMMA.16816.F32.BF16 R8, R40.reuse, R46, R8 ;  /* 0x0000002e2808723c */ /* 0x040fee0000041808 */
[----:B------:R3:W3:Y:S01]  /*17570*/  MUFU.EX2 R133, R44 ;  /* 0x0000002c00857308 */ /* 0x0006e20000000800 */
[----:B-----5:R-:W-:Y:S04]  /*17580*/  FFMA.FTZ R0, R0, R62, R211 ;  /* 0x0000003e00007223 */ /* 0x020fe800000100d3 */
        /* <DEDUP_REMOVED lines=24> */
[--C-:B-----5:R-:W-:Y:S03]  /*17710*/  FFMA.FTZ R48, R85, c[0x0][0x23c], -R39.reuse ;  /* 0x00008f0055307a23 */ /* 0x120fe60000010827 */
[--C-:B------:R-:W-:Y:S01]  /*17720*/  FFMA.FTZ R56, R87, c[0x0][0x23c], -R60.reuse ;  /* 0x00008f0057387a23 */ /* 0x100fe2000001083c */
[----:B------:R-:W-:Y:S03]  /*17730*/  HMMA.16816.F32.BF16 R32, R40, R58, R32 ;  /* 0x0000003a2820723c */ /* 0x000fe60000041820 */
[----:B------:R5:W5:Y:S01]  /*17740*/  MUFU.EX2 R129, R48 ;  /* 0x0000003000817308 */ /* 0x000b620000000800 */
[--C-:B-1----:R-:W-:Y:S03]  /*17750*/  FFMA.FTZ R0, R107, c[0x0][0x23c], -R60.reuse ;  /* 0x00008f006b007a23 */ /* 0x102fe6000001083c */
[----:B----4-:R-:W-:Y:S02]  /*17760*/  F2FP.BF16.PACK_AB R40, R139, R140 ;  /* 0x0000008c8b28723e */ /* 0x010fe400000010ff */
[----:B------:R-:W-:Y:S03]  /*17770*/  F2FP.BF16.PACK_AB R41, R137, R138 ;  /* 0x0000008a8929723e */ /* 0x000fe600000010ff */
[----:B------:R-:W-:Y:S01]  /*17780*/  F2FP.BF16.PACK_AB R42, R133, R136 ;  /* 0x00000088852a723e */ /* 0x000fe200000010ff */
[----:B------:R1:W4:Y:S01]  /*17790*/  MUFU.EX2 R123, R56 ;  /* 0x00000038007b7308 */ /* 0x0003220000000800 */
[----:B---3--:R-:W-:Y:S01]  /*177a0*/  F2FP.BF16.PACK_AB R43, R131, R132 ;  /* 0x00000084832b723e */ /* 0x008fe200000010ff */
[----:B------:R-:W-:Y:S08]  /*177b0*/  LDSM.16.MT88.4 R52, [R216+0xe800] ;  /* 0x00e80000d834783b */ /* 0x000ff00000004200 */
[----:B------:R3:W-:Y:S01]  /*177c0*/  MUFU.EX2 R78, R0 ;  /* 0x00000000004e7308 */ /* 0x0007e20000000800 */
[C---:B--2---:R-:W-:Y:S01]  /*177d0*/  HMMA.16816.F32.BF16 R4, R40.reuse, R44, R4 ;  /* 0x0000002c2804723c */ /* 0x044fe20000041804 */
[----:B-----5:R-:W2:Y:S06]  /*177e0*/  LDSM.16.MT88.4 R48, [R218+0xe800] ;  /* 0x00e80000da30783b */ /* 0x020eac0000004200 */
[--C-:B------:R-:W-:Y:S01]  /*177f0*/  FFMA.FTZ R44, R89, c[0x0][0x23c], -R39.reuse ;  /* 0x00008f00592c7a23 */ /* 0x100fe20000010827 */
[C---:B------:R-:W-:Y:S01]  /*17800*/  HMMA.16816.F32.BF16 R8, R40.reuse, R46, R8 ;  /* 0x0000002e2808723c */ /* 0x040fe20000041808 */
[----:B------:R5:W-:Y:S03]  /*17810*/  MUFU.EX2 R89, R2 ;  /* 0x0000000200597308 */ /* 0x000be60000000800 */
[--C-:B-1----:R-:W-:Y:S07]  /*17820*/  FFMA.FTZ R56, R88, c[0x0][0x23c], -R39.reuse ;  /* 0x00008f0058387a23 */ /* 0x102fee0000010827 */
[----:B------:R1:W-:Y:S01]  /*17830*/  MUFU.EX2 R124, R44 ;  /* 0x0000002c007c7308 */ /* 0x0003e20000000800 */
[--C-:B---3--:R-:W-:Y:S09]  /*17840*/  FFMA.FTZ R0, R108, c[0x0][0x23c], -R39.reuse ;  /* 0x00008f006c007a23 */ /* 0x108ff20000010827 */
[----:B------:R3:W3:Y:S01]  /*17850*/  MUFU.EX2 R125, R56 ;  /* 0x00000038007d7308 */ /* 0x0006e20000000800 */
[--C-:B-----5:R-:W-:Y:S09]  /*17860*/  FFMA.FTZ R2, R97, c[0x0][0x23c], -R39.reuse ;  /* 0x00008f0061027a23 */ /* 0x120ff20000010827 */
        /* <DEDUP_REMOVED lines=9> */
[--C-:B-----5:R-:W-:Y:S04]  /*17900*/  FFMA.FTZ R2, R98, c[0x0][0x23c], -R60.reuse ;  /* 0x00008f0062027a23 */ /* 0x120fe8000001083c */
        /* <DEDUP_REMOVED lines=8> */
[--C-:B-----5:R-:W-:Y:S04]  /*17990*/  FFMA.FTZ R2, R99, c[0x0][0x23c], -R60.reuse ;  /* 0x00008f0063027a23 */ /* 0x120fe8000001083c */
[--C-:B------:R-:W-:Y:S01]  /*179a0*/  FFMA.FTZ R56, R95, c[0x0][0x23c], -R60.reuse ;  /* 0x00008f005f387a23 */ /* 0x100fe2000001083c */
[----:B------:R-:W-:Y:S01]  /*179b0*/  HMMA.16816.F32.BF16 R32, R40, R58, R32 ;  /* 0x0000003a2820723c */ /* 0x000fe20000041820 */
[----:B------:R2:W-:Y:S03]  /*179c0*/  MUFU.EX2 R86, R2 ;  /* 0x0000000200567308 */ /* 0x0005e60000000800 */
[--C-:B----4-:R-:W-:Y:S03]  /*179d0*/  FFMA.FTZ R52, R94, c[0x0][0x23c], -R60.reuse ;  /* 0x00008f005e347a23 */ /* 0x110fe6000001083c */
        /* <DEDUP_REMOVED lines=176> */
[----:B------:R-:W-:Y:S01]  /*184e0*/  FADD.FTZ R56, R151, R0 ;  /* 0x0000000097387221 */ /* 0x000fe20000010000 */
[----:B------:R-:W-:Y:S01]  /*184f0*/  LDSM.16.MT88.4 R156, [R216+0x11800] ;  /* 0x01180000d89c783b */ /* 0x000fe20000004200 */
[----:B------:R-:W-:Y:S03]  /*18500*/  FADD.FTZ R57, R155, R2 ;  /* 0x000000029b397221 */ /* 0x000fe60000010000 */
[----:B------:R-:W-:Y:S02]  /*18510*/  FFMA.FTZ R2, R127, c[0x0][0x23c], -R60 ;  /* 0x00008f007f027a23 */ /* 0x000fe4000001083c */
        /* <DEDUP_REMOVED lines=13> */
[----:B------:R-:W1:Y:S01]  /*185f0*/  MUFU.EX2 R56, R52 ;  /* 0x0000003400387308 */ /* 0x000e620000000800 */
[----:B------:R-:W-:Y:S01]  /*18600*/  LDSM.16.MT88.4 R148, [R218+0x11800] ;  /* 0x01180000da94783b */ /* 0x000fe20000004200 */
[C---:B------:R-:W-:Y:S03]  /*18610*/  HMMA.16816.F32.BF16 R24, R40.reuse, R50, R24 ;  /* 0x000000322818723c */ /* 0x040fe60000041818 */
[----:B------:R-:W-:Y:S02]  /*18620*/  FADD.FTZ R0, R146, R0 ;  /* 0x0000000092007221 */ /* 0x000fe40000010000 */
[----:B------:R-:W-:Y:S02]  /*18630*/  FADD.FTZ R2, R147, R2 ;  /* 0x0000000293027221 */ /* 0x000fe40000010000 */
[----:B------:R-:W-:Y:S01]  /*18640*/  FADD.FTZ R0, R145, R0 ;  /* 0x0000000091007221 */ /* 0x000fe20000010000 */
[----:B------:R-:W2:Y:S01]  /*18650*/  MUFU.EX2 R39, R37 ;  /* 0x0000002500277308 */ /* 0x000ea20000000800 */
[----:B------:R-:W-:Y:S03]  /*18660*/  FADD.FTZ R2, R144, R2 ;  /* 0x0000000290027221 */ /* 0x000fe60000010000 */
[----:B------:R-:W-:Y:S02]  /*18670*/  FADD.FTZ R0, R142, R0 ;  /* 0x000000008e007221 */ /* 0x000fe40000010000 */
[----:B------:R-:W-:Y:S02]  /*18680*/  FADD.FTZ R2, R143, R2 ;  /* 0x000000028f027221 */ /* 0x000fe40000010000 */
[----:B------:R-:W-:Y:S02]  /*18690*/  FADD.FTZ R0, R141, R0 ;  /* 0x000000008d007221 */ /* 0x000fe40000010000 */
[----:B------:R-:W-:Y:S02]  /*186a0*/  FADD.FTZ R2, R140, R2 ;  /* 0x000000028c027221 */ /* 0x000fe40000010000 */
[----:B------:R-:W-:Y:S01]  /*186b0*/  FADD.FTZ R0, R138, R0 ;  /* 0x000000008a007221 */ /* 0x000fe20000010000 */
[----:B------:R-:W-:Y:S01]  /*186c0*/  LDSM.16.MT88.4 R140, [R135+0x11800] ;  /* 0x01180000878c783b */ /* 0x000fe20000004200 */
[----:B------:R-:W-:Y:S01]  /*186d0*/  FADD.FTZ R2, R139, R2 ;  /* 0x000000028b027221 */ /* 0x000fe20000010000 */
[----:B-1----:R-:W-:Y:S01]  /*186e0*/  F2FP.BF16.PACK_AB R166, R44, R56 ;  /* 0x000000382ca6723e */ /* 0x002fe200000010ff */
[----:B------:R-:W-:Y:S02]  /*186f0*/  FADD.FTZ R0, R137, R0 ;  /* 0x0000000089007221 */ /* 0x000fe40000010000 */
[----:B------:R-:W-:Y:S02]  /*18700*/  FADD.FTZ R2, R136, R2 ;  /* 0x0000000288027221 */ /* 0x000fe40000010000 */
[----:B------:R-:W-:Y:S01]  /*18710*/  FADD.FTZ R0, R132, R0 ;  /* 0x0000000084007221 */ /* 0x000fe20000010000 */
[----:B------:R-:W1:Y:S01]  /*18720*/  LDSM.16.MT88.4 R52, [R217+0x11000] ;  /* 0x01100000d934783b */ /* 0x000e620000004200 */
[----:B------:R-:W-:Y:S01]  /*18730*/  FADD.FTZ R2, R133, R2 ;  /* 0x0000000285027221 */ /* 0x000fe20000010000 */
[----:B------:R-:W-:Y:S01]  /*18740*/  MOV R133, R3 ;  /* 0x0000000300857202 */ /* 0x000fe20000000f00 */
[----:B------:R-:W-:Y:S01]  /*18750*/  FADD.FTZ R0, R131, R0 ;  /* 0x0000000083007221 */ /* 0x000fe20000010000 */
[----:B--2---:R-:W-:Y:S01]  /*18760*/  F2FP.BF16.PACK_AB R167, R60, R39 ;  /* 0x000000273ca7723e */ /* 0x004fe200000010ff */
        /* <DEDUP_REMOVED lines=59> */
[----:B------:R-:W-:Y:S01]  /*18b20*/  FADD.FTZ R2, R39, R0 ;  /* 0x0000000027027221 */ /* 0x000fe20000010000 */
[----:B------:R-:W-:Y:S03]  /*18b30*/  IADD3 R0, R191, -0x1, RZ ;  /* 0xffffffffbf007810 */ /* 0x000fe60007ffe0ff */
[----:B------:R-:W-:Y:S02]  /*18b40*/  FADD.FTZ R2, R60, R2 ;  /* 0x000000023c027221 */ /* 0x000fe40000010000 */
[----:B------:R1:W-:Y:S04]  /*18b50*/  STL [R1+0x8], R0 ;  /* 0x0000080001007387 */ /* 0x0003e80000100800 */
[----:B------:R1:W-:Y:S01]  /*18b60*/  STL [R1+0x20], R2 ;  /* 0x0000200201007387 */ /* 0x0003e20000100800 */
[----:B------:R-:W-:-:S05]  /*18b70*/  @P1 BRA `(.L_x_2284) ;  /* 0xffff9d0000001947 */ /* 0x000fca000383ffff */
.L_x_2280:
[----:B------:R-:W2:Y:S04]  /*18b80*/  LDL.LU R5, [R1+0x1c] ;  /* 0x00001c0001057983 */ /* 0x000ea80000300800 */
[----:B-1----:R-:W3:Y:S04]  /*18b90*/  LDL.LU R4, [R1+0x20] ;  /* 0x0000200001047983 */ /* 0x002ee80000300800 */
[----:B------:R-:W4:Y:S04]  /*18ba0*/  LDL.LU R40, [R1+0x24] ;  /* 0x0000240001287983 */ /* 0x000f280000300800 */
[----:B------:R-:W1:Y:S01]  /*18bb0*/  S2R R37, SR_TID.X ;  /* 0x0000000000257919 */ /* 0x000e620000002100 */
[----:B------:R-:W-:Y:S01]  /*18bc0*/  IMAD.MOV.U32 R8, RZ, RZ, 0x20 ;  /* 0x00000020ff087424 */ /* 0x000fe200078e00ff */
[----:B------:R-:W2:Y:S02]  /*18bd0*/  LDC.U8 R24, c[0x0][0x328] ;  /* 0x0000ca00ff187b82 */ /* 0x000ea40000000000 */
[----:B------:R-:W2:Y:S04]  /*18be0*/  S2R R38, SR_CTAID.Y ;  /* 0x0000000000267919 */ /* 0x000ea80000002600 */
[----:B------:R-:W2:Y:S04]  /*18bf0*/  S2R R35, SR_TID.X ;  /* 0x0000000000237919 */ /* 0x000ea80000002100 */
[----:B------:R2:W5:Y:S01]  /*18c00*/  LDL R39, [R1+0x28] ;  /* 0x0000280001277983 */ /* 0x0005620000100800 */
[----:B-1----:R-:W-:Y:S01]  /*18c10*/  SHF.R.S32.HI R32, RZ, 0x1f, R37 ;  /* 0x0000001fff207819 */ /* 0x002fe20000011425 */
[----:B------:R-:W-:Y:S02]  /*18c20*/  BSSY B0, `(.L_x_2285) ;  /* 0x00000a8000007945 */ /* 0x000fe40003800000 */
[----:B--2---:R-:W1:Y:S04]  /*18c30*/  SHFL.BFLY PT, R0, R5, 0x2, 0x1f ;  /* 0x0c401f0005007f89 */ /* 0x004e6800000e0000 */
[----:B---3--:R-:W2:Y:S01]  /*18c40*/  SHFL.BFLY PT, R2, R4, 0x2, 0x1f ;  /* 0x0c401f0004027f89 */ /* 0x008ea200000e0000 */
[----:B-1----:R-:W-:-:S02]  /*18c50*/  FADD.FTZ R0, R0, R5 ;  /* 0x0000000500007221 */ /* 0x002fc40000010000 */
[----:B--2---:R-:W-:-:S03]  /*18c60*/  FADD.FTZ R2, R2, R4 ;  /* 0x0000000402027221 */ /* 0x004fc60000010000 */
[----:B------:R-:W1:Y:S04]  /*18c70*/  SHFL.BFLY PT, R5, R0, 0x1, 0x1f ;  /* 0x0c201f0000057f89 */ /* 0x000e6800000e0000 */
[----:B------:R-:W2:Y:S01]  /*18c80*/  SHFL.BFLY PT, R4, R2, 0x1, 0x1f ;  /* 0x0c201f0002047f89 */ /* 0x000ea200000e0000 */
[----:B----4-:R-:W-:Y:S01]  /*18c90*/  ISETP.NE.AND P0, PT, R40, -0x1, PT ;  /* 0xffffffff2800780c */ /* 0x010fe20003f05270 */
[----:B-1----:R-:W-:-:S05]  /*18ca0*/  FADD.FTZ R22, R0, R5 ;  /* 0x0000000500167221 */ /* 0x002fca0000010000 */
[----:B------:R-:W-:Y:S01]  /*18cb0*/  FSETP.NE.FTZ.AND P5, PT, R22, RZ, PT ;  /* 0x000000ff1600720b */ /* 0x000fe20003fb5000 */
[----:B------:R-:W-:Y:S02]  /*18cc0*/  IMAD.MOV.U32 R0, RZ, RZ, 0x3f800000 ;  /* 0x3f800000ff007424 */ /* 0x000fe400078e00ff */
[----:B--2---:R-:W-:-:S10]  /*18cd0*/  FADD.FTZ R23, R2, R4 ;  /* 0x0000000402177221 */ /* 0x004fd40000010000 */
[----:B------:R-:W1:Y:S01]  /*18ce0*/  @P5 MUFU.RCP R0, R22 ;  /* 0x0000001600005308 */ /* 0x000e620000001000 */
[----:B------:R-:W-:Y:S01]  /*18cf0*/  FSETP.NE.FTZ.AND P4, PT, R23, RZ, PT ;  /* 0x000000ff1700720b */ /* 0x000fe20003f95000 */
[----:B------:R-:W-:Y:S01]  /*18d00*/  @P0 IMAD.WIDE.U32 R4, R40, c[0x0][0x1e8], RZ ;  /* 0x00007a0028040a25 */ /* 0x000fe200078e00ff */
[----:B------:R-:W-:-:S03]  /*18d10*/  MOV R2, 0x3f800000 ;  /* 0x3f80000000027802 */ /* 0x000fc60000000f00 */
[----:B------:R-:W-:Y:S02]  /*18d20*/  @P0 IMAD R34, R40, c[0x0][0x1ec], R5 ;  /* 0x00007b0028220a24 */ /* 0x000fe400078e0205 */
[----:B------:R-:W-:Y:S02]  /*18d30*/  @P0 IMAD.MOV.U32 R33, RZ, RZ, R4 ;  /* 0x000000ffff210224 */ /* 0x000fe400078e0004 */
[C---:B-1----:R-:W-:Y:S02]  /*18d40*/  FMUL.FTZ R136, R0.reuse, R136 ;  /* 0x0000008800887220 */ /* 0x042fe40000410000 */
        /* <DEDUP_REMOVED lines=15> */
[----:B------:R-:W-:Y:S01]  /*18e40*/  LEA.HI R0, R32, R37, RZ, 0x2 ;  /* 0x0000002520007211 */ /* 0x000fe200078f10ff */
[----:B------:R-:W1:Y:S03]  /*18e50*/  @P4 MUFU.RCP R2, R23 ;  /* 0x0000001700024308 */ /* 0x000e660000001000 */
[----:B------:R-:W-:-:S02]  /*18e60*/  SHF.R.S32.HI R7, RZ, 0x2, R0 ;  /* 0x00000002ff077819 */ /* 0x000fc40000011400 */
[----:B------:R-:W-:-:S04]  /*18e70*/  SHF.R.S32.HI R4, RZ, 0x1f, R0 ;  /* 0x0000001fff047819 */ /* 0x000fc80000011400 */
[----:B------:R-:W-:-:S04]  /*18e80*/  LEA.HI R4, R4, R7, RZ, 0x3 ;  /* 0x0000000704047211 */ /* 0x000fc800078f18ff */
[----:B------:R-:W-:-:S04]  /*18e90*/  LOP3.LUT R4, R4, 0xfffffff8, RZ, 0xc0, !PT ;  /* 0xfffffff804047812 */ /* 0x000fc800078ec0ff */
[----:B------:R-:W-:Y:S01]  /*18ea0*/  IADD3 R4, R7, -R4, RZ ;  /* 0x8000000407047210 */ /* 0x000fe20007ffe0ff */
[----:B-1----:R-:W-:Y:S01]  /*18eb0*/  FMUL.FTZ R139, R2, R139 ;  /* 0x0000008b028b7220 */ /* 0x002fe20000410000 */
        /* <DEDUP_REMOVED lines=16> */
[----:B------:R-:W-:Y:S02]  /*18fc0*/  FMUL.FTZ R9, R2, R166 ;  /* 0x000000a602097220 */ /* 0x000fe40000410000 */
[----:B------:R-:W-:Y:S01]  /*18fd0*/  IMAD.SHL.U32 R2, R4, 0x40, RZ ;  /* 0x0000004004027824 */ /* 0x000fe200078e00ff */
[----:B------:R-:W-:Y:S02]  /*18fe0*/  SHF.R.S32.HI R21, RZ, 0x5, R32 ;  /* 0x00000005ff157819 */ /* 0x000fe40000011420 */
[----:B------:R-:W-:-:S02]  /*18ff0*/  IADD3 R0, -R0, R37, RZ ;  /* 0x0000002500007210 */ /* 0x000fc40007ffe1ff */
[----:B------:R-:W-:-:S03]  /*19000*/  LOP3.LUT R2, R2, 0x1c0, RZ, 0xc0, !PT ;  /* 0x000001c002027812 */ /* 0x000fc600078ec0ff */
[----:B------:R-:W-:Y:S01]  /*19010*/  IMAD R0, R21, 0x200, R0 ;  /* 0x0000020015007824 */ /* 0x000fe200078e0200 */
[----:B------:R-:W-:-:S04]  /*19020*/  LEA.HI R2, R2, R2, RZ, 0x1d ;  /* 0x0000000202027211 */ /* 0x000fc800078fe8ff */
[----:B------:R-:W-:Y:S02]  /*19030*/  LEA R0, R0, R2, 0x1 ;  /* 0x0000000200007211 */ /* 0x000fe400078e08ff */
[----:B------:R-:W-:-:S04]  /*19040*/  LOP3.LUT R2, R4, 0x1, RZ, 0xc0, !PT ;  /* 0x0000000104027812 */ /* 0x000fc800078ec0ff */
[----:B------:R-:W-:-:S04]  /*19050*/  ISETP.NE.U32.AND P3, PT, R2, 0x1, PT ;  /* 0x000000010200780c */ /* 0x000fc80003f65070 */
[----:B------:R-:W-:Y:S02]  /*19060*/  R2P PR, R4, 0x6 ;  /* 0x0000000604007804 */ /* 0x000fe40000000000 */
[----:B------:R-:W-:Y:S01]  /*19070*/  MOV R7, 0xfffffff0 ;  /* 0xfffffff000077802 */ /* 0x000fe20000000f00 */
[----:B------:R-:W-:Y:S01]  /*19080*/  IMAD.SHL.U32 R0, R0, 0x2, RZ ;  /* 0x0000000200007824 */ /* 0x000fe200078e00ff */
[----:B------:R-:W-:Y:S02]  /*19090*/  F2FP.BF16.PACK_AB R6, R139, R6 ;  /* 0x000000068b06723e */ /* 0x000fe400000010ff */
[----:B------:R-:W-:Y:S02]  /*190a0*/  SEL R7, R7, 0x10, !P3 ;  /* 0x0000001007077807 */ /* 0x000fe40005800000 */
[----:B------:R-:W-:Y:S02]  /*190b0*/  F2FP.BF16.PACK_AB R5, R5, R136 ;  /* 0x000000880505723e */ /* 0x000fe400000010ff */
[----:B------:R-:W-:-:S02]  /*190c0*/  SEL R8, R8, 0xffffffe0, !P1 ;  /* 0xffffffe008087807 */ /* 0x000fc40004800000 */
[----:B------:R-:W-:Y:S01]  /*190d0*/  IADD3 R4, R0, R7, RZ ;  /* 0x0000000700047210 */ /* 0x000fe20007ffe0ff */
[----:B------:R1:W-:Y:S01]  /*190e0*/  STS [R0+0x400], R6 ;  /* 0x0004000600007388 */ /* 0x0003e20000000800 */
[----:B------:R-:W-:Y:S02]  /*190f0*/  F2FP.BF16.PACK_AB R20, R20, R140 ;  /* 0x0000008c1414723e */ /* 0x000fe400000010ff */
[----:B------:R-:W-:Y:S02]  /*19100*/  F2FP.BF16.PACK_AB R142, R143, R142 ;  /* 0x0000008e8f8e723e */ /* 0x000fe400000010ff */
[C---:B------:R-:W-:Y:S01]  /*19110*/  IADD3 R2, R0.reuse, 0x40, RZ ;  /* 0x0000004000027810 */ /* 0x040fe20007ffe0ff */
[----:B------:R2:W-:Y:S01]  /*19120*/  STS [R0], R5 ;  /* 0x0000000500007388 */ /* 0x0005e20000000800 */
[----:B------:R-:W-:Y:S02]  /*19130*/  @P2 IADD3 R2, R0, -0x40, RZ ;  /* 0xffffffc000022810 */ /* 0x000fe40007ffe0ff */
[----:B------:R-:W-:-:S02]  /*19140*/  F2FP.BF16.PACK_AB R19, R19, R144 ;  /* 0x000000901313723e */ /* 0x000fc400000010ff */
[----:B------:R-:W-:Y:S02]  /*19150*/  F2FP.BF16.PACK_AB R146, R147, R146 ;  /* 0x000000929392723e */ /* 0x000fe400000010ff */
[----:B------:R-:W-:Y:S02]  /*19160*/  F2FP.BF16.PACK_AB R18, R18, R148 ;  /* 0x000000941212723e */ /* 0x000fe400000010ff */
[----:B------:R-:W-:Y:S01]  /*19170*/  F2FP.BF16.PACK_AB R17, R151, R17 ;  /* 0x000000119711723e */ /* 0x000fe200000010ff */
[----:B------:R-:W-:Y:S01]  /*19180*/  STS [R4], R20 ;  /* 0x0000001404007388 */ /* 0x000fe20000000800 */
[----:B------:R-:W-:-:S03]  /*19190*/  F2FP.BF16.PACK_AB R15, R15, R152 ;  /* 0x000000980f0f723e */ /* 0x000fc600000010ff */
[----:B------:R3:W-:Y:S01]  /*191a0*/  STS [R4+0x400], R142 ;  /* 0x0004008e04007388 */ /* 0x0007e20000000800 */
[----:B-1----:R-:W-:Y:S01]  /*191b0*/  IMAD.IADD R6, R0, 0x1, R8 ;  /* 0x0000000100067824 */ /* 0x002fe200078e0208 */
[----:B------:R-:W-:Y:S02]  /*191c0*/  F2FP.BF16.PACK_AB R16, R155, R16 ;  /* 0x000000109b10723e */ /* 0x000fe400000010ff */
[----:B--2---:R-:W-:Y:S02]  /*191d0*/  IADD3 R5, R4, R8, RZ ;  /* 0x0000000804057210 */ /* 0x004fe40007ffe0ff */
[----:B------:R-:W-:Y:S01]  /*191e0*/  STS [R6], R19 ;  /* 0x0000001306007388 */ /* 0x000fe20000000800 */
[----:B------:R-:W-:Y:S02]  /*191f0*/  F2FP.BF16.PACK_AB R14, R14, R156 ;  /* 0x0000009c0e0e723e */ /* 0x000fe400000010ff */
[----:B------:R-:W-:Y:S01]  /*19200*/  F2FP.BF16.PACK_AB R13, R159, R13 ;  /* 0x0000000d9f0d723e */ /* 0x000fe200000010ff */
[----:B------:R-:W-:Y:S01]  /*19210*/  STS [R6+0x400], R146 ;  /* 0x0004009206007388 */ /* 0x000fe20000000800 */
[----:B------:R-:W-:-:S02]  /*19220*/  F2FP.BF16.PACK_AB R12, R12, R160 ;  /* 0x000000a00c0c723e */ /* 0x000fc400000010ff */
[----:B------:R-:W-:Y:S01]  /*19230*/  F2FP.BF16.PACK_AB R11, R163, R11 ;  /* 0x0000000ba30b723e */ /* 0x000fe200000010ff */
[----:B------:R-:W-:Y:S01]  /*19240*/  STS [R5], R18 ;  /* 0x0000001205007388 */ /* 0x000fe20000000800 */
[----:B------:R-:W-:Y:S01]  /*19250*/  F2FP.BF16.PACK_AB R10, R10, R164 ;  /* 0x000000a40a0a723e */ /* 0x000fe200000010ff */
[----:B---3--:R-:W-:Y:S02]  /*19260*/  IMAD.IADD R4, R7, 0x1, R2 ;  /* 0x0000000107047824 */ /* 0x008fe400078e0202 */
[----:B------:R1:W-:Y:S01]  /*19270*/  STS [R5+0x400], R17 ;  /* 0x0004001105007388 */ /* 0x0003e20000000800 */
[----:B------:R-:W-:Y:S01]  /*19280*/  F2FP.BF16.PACK_AB R9, R167, R9 ;  /* 0x00000009a709723e */ /* 0x000fe200000010ff */
[C---:B------:R-:W-:Y:S02]  /*19290*/  IMAD.IADD R0, R8.reuse, 0x1, R4 ;  /* 0x0000000108007824 */ /* 0x040fe400078e0204 */
[----:B------:R-:W-:Y:S04]  /*192a0*/  STS [R2], R15 ;  /* 0x0000000f02007388 */ /* 0x000fe80000000800 */
[----:B------:R2:W-:Y:S04]  /*192b0*/  STS [R2+0x400], R16 ;  /* 0x0004001002007388 */ /* 0x0005e80000000800 */
[----:B------:R-:W-:Y:S04]  /*192c0*/  STS [R4], R14 ;  /* 0x0000000e04007388 */ /* 0x000fe80000000800 */
[----:B------:R-:W-:Y:S01]  /*192d0*/  STS [R4+0x400], R13 ;  /* 0x0004000d04007388 */ /* 0x000fe20000000800 */
[----:B-1----:R-:W-:-:S05]  /*192e0*/  IADD3 R5, R8, R2, RZ ;  /* 0x0000000208057210 */ /* 0x002fca0007ffe0ff */
[----:B------:R-:W-:Y:S04]  /*192f0*/  STS [R5], R12 ;  /* 0x0000000c05007388 */ /* 0x000fe80000000800 */
[----:B------:R1:W-:Y:S04]  /*19300*/  STS [R5+0x400], R11 ;  /* 0x0004000b05007388 */ /* 0x0003e80000000800 */
[----:B------:R-:W-:Y:S04]  /*19310*/  STS [R0], R10 ;  /* 0x0000000a00007388 */ /* 0x000fe80000000800 */
[----:B------:R3:W-:Y:S04]  /*19320*/  STS [R0+0x400], R9 ;  /* 0x0004000900007388 */ /* 0x0007e80000000800 */
[----:B------:R-:W-:Y:S01]  /*19330*/  BAR.SYNC.DEFER_BLOCKING 0x0 ;  /* 0x0000000000007b1d */ /* 0x000fe20000010000 */
[----:B------:R-:W-:-:S02]  /*19340*/  ISETP.NE.AND P2, PT, R24, RZ, PT ;  /* 0x000000ff1800720c */ /* 0x000fc40003f45270 */
[----:B--2---:R-:W-:Y:S02]  /*19350*/  @!P0 SHF.R.S32.HI R2, RZ, 0x1f, R38 ;  /* 0x0000001fff028819 */ /* 0x004fe40000011426 */
[----:B------:R-:W-:Y:S01]  /*19360*/  ISETP.NE.OR P1, PT, R40, -0x1, !P2 ;  /* 0xffffffff2800780c */ /* 0x000fe20005725670 */
[----:B------:R-:W2:Y:S01]  /*19370*/  S2R R8, SR_CTAID.Z ;  /* 0x0000000000087919 */ /* 0x000ea20000002700 */
[----:B-1----:R-:W-:Y:S01]  /*19380*/  SHF.R.S32.HI R11, RZ, 0x1f, R35 ;  /* 0x0000001fff0b7819 */ /* 0x002fe20000011423 */
[----:B------:R-:W-:-:S04]  /*19390*/  @!P0 IMAD.WIDE.U32 R4, R38, c[0x0][0x1e0], RZ ;  /* 0x0000780026048a25 */ /* 0x000fc800078e00ff */
[----:B---3--:R-:W-:Y:S01]  /*193a0*/  @!P0 IMAD R0, R2, c[0x0][0x1e0], RZ ;  /* 0x0000780002008a24 */ /* 0x008fe200078e02ff */
[----:B------:R1:W3:Y:S04]  /*193b0*/  LDS.128 R12, [R241] ;  /* 0x00000000f10c7984 */ /* 0x0002e80000000c00 */
[----:B------:R1:W4:Y:S04]  /*193c0*/  LDS.128 R16, [R241+0x800] ;  /* 0x00080000f1107984 */ /* 0x0003280000000c00 */
[----:B------:R1:W1:Y:S04]  /*193d0*/  LDS.128 R24, [R241+0x1000] ;  /* 0x00100000f1187984 */ /* 0x0002680000000c00 */
[----:B------:R1:W1:Y:S01]  /*193e0*/  LDS.128 R28, [R241+0x1800] ;  /* 0x00180000f11c7984 */ /* 0x0002620000000c00 */
[C---:B------:R-:W-:Y:S01]  /*193f0*/  @!P0 IMAD R0, R38.reuse, c[0x0][0x1e4], R0 ;  /* 0x0000790026008a24 */ /* 0x040fe200078e0200 */
[----:B------:R-:W-:Y:S01]  /*19400*/  LEA.HI R2, R11, R35, RZ, 0x5 ;  /* 0x000000230b027211 */ /* 0x000fe200078f28ff */
[----:B------:R-:W-:-:S02]  /*19410*/  @!P1 IMAD R40, R38, c[0x0][0x214], RZ ;  /* 0x0000850026289a24 */ /* 0x000fc400078e02ff */
[----:B------:R-:W-:Y:S01]  /*19420*/  @!P0 IMAD.IADD R34, R5, 0x1, R0 ;  /* 0x0000000105228824 */ /* 0x000fe200078e0200 */
[----:B------:R-:W-:Y:S02]  /*19430*/  LOP3.LUT R0, R2, 0xffffffe0, RZ, 0xc0, !PT ;  /* 0xffffffe002007812 */ /* 0x000fe400078ec0ff */
[----:B------:R-:W-:Y:S01]  /*19440*/  LOP3.LUT R2, R32, 0xffffffe0, RZ, 0xc0, !PT ;  /* 0xffffffe020027812 */ /* 0x000fe200078ec0ff */
[----:B------:R-:W2:Y:S01]  /*19450*/  @P5 MUFU.LG2 R7, R22 ;  /* 0x0000001600075308 */ /* 0x000ea20000000c00 */
[----:B------:R1:W-:Y:S01]  /*19460*/  @!P1 STL [R1+0x24], R40 ;  /* 0x0000242801009387 */ /* 0x0003e20000100800 */
[----:B------:R-:W-:Y:S02]  /*19470*/  @!P0 MOV R33, R4 ;  /* 0x0000000400218202 */ /* 0x000fe40000000f00 */
[----:B------:R-:W-:Y:S01]  /*19480*/  IMAD.IADD R2, R37, 0x1, -R2 ;  /* 0x0000000125027824 */ /* 0x000fe200078e0a02 */
[----:B------:R-:W-:-:S03]  /*19490*/  SHF.R.S32.HI R4, RZ, 0x1f, R21 ;  /* 0x0000001fff047819 */ /* 0x000fc60000011415 */
[----:B------:R-:W3:Y:S01]  /*194a0*/  @P4 MUFU.LG2 R6, R23 ;  /* 0x0000001700064308 */ /* 0x000ee20000000c00 */
[----:B------:R-:W-:Y:S02]  /*194b0*/  IADD3 R0, -R0, R35, RZ ;  /* 0x0000002300007210 */ /* 0x000fe40007ffe1ff */
[----:B------:R-:W-:Y:S02]  /*194c0*/  LOP3.LUT P0, RZ, R2, 0x3, RZ, 0xc0, !PT ;  /* 0x0000000302ff7812 */ /* 0x000fe4000780c0ff */
[----:B------:R-:W-:Y:S02]  /*194d0*/  LEA.HI R4, R4, R21, RZ, 0x2 ;  /* 0x0000001504047211 */ /* 0x000fe400078f10ff */
[----:B------:R-:W-:Y:S02]  /*194e0*/  SHF.R.S32.HI R5, RZ, 0x1f, R0 ;  /* 0x0000001fff057819 */ /* 0x000fe40000011400 */
[----:B------:R-:W-:Y:S02]  /*194f0*/  LOP3.LUT R4, R4, 0xffffffc, RZ, 0xc0, !PT ;  /* 0x0ffffffc04047812 */ /* 0x000fe400078ec0ff */
[----:B------:R-:W-:Y:S01]  /*19500*/  LEA.HI R0, R5, R0, RZ, 0x2 ;  /* 0x0000000005007211 */ /* 0x000fe200078f10ff */
[----:B--2---:R-:W-:Y:S01]  /*19510*/  @P5 FMUL.FTZ R7, R7, 0.69314718246459960938 ;  /* 0x3f31721807075820 */ /* 0x004fe20000410000 */
[----:B------:R-:W-:Y:S01]  /*19520*/  IADD3 R5, R21, -R4, RZ ;  /* 0x8000000415057210 */ /* 0x000fe20007ffe0ff */
[----:B------:R-:W-:Y:S01]  /*19530*/  @!P2 IMAD R4, R38, c[0x0][0x1c0], R8 ;  /* 0x000070002604aa24 */ /* 0x000fe200078e0208 */
[----:B------:R-:W-:Y:S01]  /*19540*/  SHF.R.S32.HI R0, RZ, 0x2, R0 ;  /* 0x00000002ff007819 */ /* 0x000fe20000011400 */
[----:B---3--:R-:W-:Y:S01]  /*19550*/  @P4 FMUL.FTZ R6, R6, 0.69314718246459960938 ;  /* 0x3f31721806064820 */ /* 0x008fe20000410000 */
[----:B------:R-:W-:Y:S01]  /*19560*/  MOV R10, 0x7f800000 ;  /* 0x7f800000000a7802 */ /* 0x000fe20000000f00 */
[----:B------:R-:W-:-:S02]  /*19570*/  @P2 IMAD R2, R8, c[0x0][0x234], R40 ;  /* 0x00008d0008022a24 */ /* 0x000fc400078e0228 */
[----:B------:R-:W-:Y:S02]  /*19580*/  IMAD.MOV.U32 R9, RZ, RZ, 0x7f800000 ;  /* 0x7f800000ff097424 */ /* 0x000fe400078e00ff */
[----:B------:R-:W-:Y:S02]  /*19590*/  @P5 FFMA.FTZ R9, R36, c[0x0][0x238], R7 ;  /* 0x00008e0024095a23 */ /* 0x000fe40000010007 */
[----:B------:R-:W-:Y:S02]  /*195a0*/  @P4 FFMA.FTZ R10, R3, c[0x0][0x238], R6 ;  /* 0x00008e00030a4a23 */ /* 0x000fe40000010006 */
[----:B------:R-:W-:Y:S02]  /*195b0*/  IMAD R0, R5, 0x10, R0 ;  /* 0x0000001005007824 */ /* 0x000fe400078e0200 */
[----:B------:R-:W-:Y:S01]  /*195c0*/  @!P2 IMAD R2, R4, c[0x0][0x214], RZ ;  /* 0x000085000402aa24 */ /* 0x000fe200078e02ff */
[----:B------:R-:W-:Y:S05]  /*195d0*/  @P0 BRA `(.L_x_2286) ;  /* 0x000000c000000947 */ /* 0x000fea0003800000 */
[----:B-1--4-:R-:W1:Y:S01]  /*195e0*/  S2R R3, SR_CTAID.X ;  /* 0x0000000000037919 */ /* 0x012e620000002500 */
[----:B------:R-:W-:-:S02]  /*195f0*/  IADD3 R4, R0, 0x8, RZ ;  /* 0x0000000800047810 */ /* 0x000fc40007ffe0ff */
[-C--:B-----5:R-:W-:Y:S02]  /*19600*/  ISETP.GE.AND P2, PT, R0, R39.reuse, PT ;  /* 0x000000270000720c */ /* 0x0a0fe40003f46270 */
        /* <DEDUP_REMOVED lines=9> */
.L_x_2286:
[----:B-1--4-:R-:W-:Y:S05]  /*196a0*/  BSYNC B0 ;  /* 0x0000000000007941 */ /* 0x012fea0003800000 */
.L_x_2285:
[----:B------:R-:W1:Y:S01]  /*196b0*/  S2R R4, SR_CTAID.X ;  /* 0x0000000000047919 */ /* 0x000e620000002500 */
[----:B------:R-:W-:Y:S01]  /*196c0*/  LEA.HI R5, R11, R35, RZ, 0x3 ;  /* 0x000000230b057211 */ /* 0x000fe200078f18ff */
[----:B------:R-:W-:Y:S01]  /*196d0*/  BSSY B0, `(.L_x_2287) ;  /* 0x000001d000007945 */ /* 0x000fe20003800000 */
[----:B------:R-:W-:Y:S02]  /*196e0*/  SHF.R.S32.HI R6, RZ, 0x1f, R8 ;  /* 0x0000001fff067819 */ /* 0x000fe40000011408 */
[----:B------:R-:W-:-:S03]  /*196f0*/  LOP3.LUT R2, R5, 0xfffffff8, RZ, 0xc0, !PT ;  /* 0xfffffff805027812 */ /* 0x000fc600078ec0ff */
[----:B------:R-:W-:Y:S02]  /*19700*/  IMAD R6, R6, c[0x0][0x1f0], RZ ;  /* 0x00007c0006067a24 */ /* 0x000fe400078e02ff */
[----:B------:R-:W-:Y:S02]  /*19710*/  IMAD.IADD R2, R35, 0x1, -R2 ;  /* 0x0000000123027824 */ /* 0x000fe400078e0a02 */
[----:B------:R-:W-:Y:S02]  /*19720*/  IMAD R6, R8, c[0x0][0x1f4], R6 ;  /* 0x00007d0008067a24 */ /* 0x000fe400078e0206 */
[----:B------:R-:W-:-:S05]  /*19730*/  IMAD.SHL.U32 R2, R2, 0x8, RZ ;  /* 0x0000000802027824 */ /* 0x000fca00078e00ff */
[----:B------:R-:W-:Y:S01]  /*19740*/  SHF.R.S32.HI R3, RZ, 0x1f, R2 ;  /* 0x0000001fff037819 */ /* 0x000fe20000011402 */
[----:B-1----:R-:W-:-:S04]  /*19750*/  IMAD.SHL.U32 R4, R4, 0x40, RZ ;  /* 0x0000004004047824 */ /* 0x002fc800078e00ff */
[----:B------:R-:W-:Y:S01]  /*19760*/  IMAD.WIDE.U32 R2, R4, c[0x0][0x1e8], R2 ;  /* 0x00007a0004027a25 */ /* 0x000fe200078e0002 */
[----:B------:R-:W-:-:S04]  /*19770*/  SHF.R.S32.HI R0, RZ, 0x1f, R4 ;  /* 0x0000001fff007819 */ /* 0x000fc80000011404 */
[----:B------:R-:W-:Y:S01]  /*19780*/  IADD3 R2, P0, R33, R2, RZ ;  /* 0x0000000221027210 */ /* 0x000fe20007f1e0ff */
[----:B------:R-:W-:-:S04]  /*19790*/  IMAD R0, R0, c[0x0][0x1e8], RZ ;  /* 0x00007a0000007a24 */ /* 0x000fc800078e02ff */
[----:B------:R-:W-:Y:S01]  /*197a0*/  IMAD R4, R4, c[0x0][0x1ec], R0 ;  /* 0x00007b0004047a24 */ /* 0x000fe200078e0200 */
[----:B------:R-:W-:-:S04]  /*197b0*/  SHF.R.S32.HI R0, RZ, 0x3, R5 ;  /* 0x00000003ff007819 */ /* 0x000fc80000011405 */
[----:B------:R-:W-:Y:S02]  /*197c0*/  IADD3.X R3, R34, R4, R3, P0, !PT ;  /* 0x0000000422037210 */ /* 0x000fe400007fe403 */
[----:B-----5:R-:W-:Y:S02]  /*197d0*/  ISETP.GE.AND P0, PT, R0, R39, PT ;  /* 0x000000270000720c */ /* 0x020fe40003f06270 */
[----:B------:R-:W-:Y:S01]  /*197e0*/  SHF.R.S32.HI R10, RZ, 0x1f, R0 ;  /* 0x0000001fff0a7819 */ /* 0x000fe20000011400 */
[----:B------:R-:W-:-:S04]  /*197f0*/  IMAD.WIDE.U32 R8, R8, c[0x0][0x1f0], R2 ;  /* 0x00007c0008087a25 */ /* 0x000fc800078e0002 */
[----:B------:R-:W-:-:S06]  /*19800*/  IMAD.IADD R7, R6, 0x1, R9 ;  /* 0x0000000106077824 */ /* 0x000fcc00078e0209 */
        /* <DEDUP_REMOVED lines=8> */
[----:B------:R1:W-:Y:S04]  /*19890*/  STG.E.128 [R4.64], R12 ;  /* 0x0000000c04007986 */ /* 0x0003e8000c101d0c */
.L_x_2288:
[----:B------:R-:W-:Y:S05]  /*198a0*/  BSYNC B0 ;  /* 0x0000000000007941 */ /* 0x000fea0003800000 */
.L_x_2287:
        /* <DEDUP_REMOVED lines=14> */
[----:B------:R1:W-:Y:S02]  /*19990*/  STG.E.128 [R4.64], R16 ;  /* 0x0000001004007986 */ /* 0x0003e4000c101d0c */
.L_x_2290:
[----:B------:R-:W-:Y:S05]  /*199a0*/  BSYNC B0 ;  /* 0x0000000000007941 */ /* 0x000fea0003800000 */
.L_x_2289:
        /* <DEDUP_REMOVED lines=15> */
.L_x_2292:
[----:B------:R-:W-:Y:S05]  /*19aa0*/  BSYNC B0 ;  /* 0x0000000000007941 */ /* 0x000fea0003800000 */
.L_x_2291:
[----:B------:R-:W-:-:S04]  /*19ab0*/  IADD3 R2, R0, 0x30, RZ ;  /* 0x0000003000027810 */ /* 0x000fc80007ffe0ff */
[----:B------:R-:W-:-:S13]  /*19ac0*/  ISETP.GE.AND P0, PT, R2, R39, PT ;  /* 0x000000270200720c */ /* 0x000fda0003f06270 */
[----:B------:R-:W-:Y:S05]  /*19ad0*/  @P0 EXIT ;  /* 0x000000000000094d */ /* 0x000fea0003800000 */
[----:B------:R-:W-:Y:S01]  /*19ae0*/  IADD3 R6, P0, R0, 0x30, RZ ;  /* 0x0000003000067810 */ /* 0x000fe20007f1e0ff */
[----:B------:R-:W-:Y:S01]  /*19af0*/  IMAD.MOV.U32 R2, RZ, RZ, R8 ;  /* 0x000000ffff027224 */ /* 0x000fe200078e0008 */
[----:B------:R-:W-:-:S03]  /*19b00*/  MOV R3, R7 ;  /* 0x0000000700037202 */ /* 0x000fc60000000f00 */
[----:B------:R-:W-:Y:S02]  /*19b10*/  IMAD.X R0, RZ, RZ, R10, P0 ;  /* 0x000000ffff007224 */ /* 0x000fe400000e060a */
[----:B-1----:R-:W-:-:S04]  /*19b20*/  IMAD.WIDE.U32 R4, R6, c[0x0][0x1e8], R2 ;  /* 0x00007a0006047a25 */ /* 0x002fc800078e0002 */
[----:B------:R-:W-:Y:S01]  /*19b30*/  IMAD R0, R0, c[0x0][0x1e8], RZ ;  /* 0x00007a0000007a24 */ /* 0x000fe200078e02ff */
[----:B------:R-:W-:-:S03]  /*19b40*/  LEA R2, P0, R4, c[0x0][0x1d0], 0x1 ;  /* 0x0000740004027a11 */ /* 0x000fc600078008ff */
[----:B------:R-:W-:-:S05]  /*19b50*/  IMAD R0, R6, c[0x0][0x1ec], R0 ;  /* 0x00007b0006007a24 */ /* 0x000fca00078e0200 */
[----:B------:R-:W-:-:S04]  /*19b60*/  IADD3 R0, R0, R5, RZ ;  /* 0x0000000500007210 */ /* 0x000fc80007ffe0ff */
[----:B------:R-:W-:-:S05]  /*19b70*/  LEA.HI.X R3, R4, c[0x0][0x1d4], R0, 0x1, P0 ;  /* 0x0000750004037a11 */ /* 0x000fca00000f0c00 */
[----:B------:R-:W-:Y:S01]  /*19b80*/  STG.E.128 [R2.64], R28 ;  /* 0x0000001c02007986 */ /* 0x000fe2000c101d0c */
[----:B------:R-:W-:Y:S05]  /*19b90*/  EXIT ;  /* 0x000000000000794d */ /* 0x000fea0003800000 */
.L_x_2293:
        /* <DEDUP_REMOVED lines=14> */
.L_x_7877:


//--------------------- .text._ZN5flash24flash_fwd_splitkv_kernelI23Flash_fwd_kernel_traitsILi64ELi64ELi256ELi4ELb0ELb0EN7cutlass10bfloat16_tE19Flash_kernel_traitsILi64ELi64ELi256ELi4ES3_EELb1ELb0ELb1ELb0ELb0ELb0ELb0ELb0EEEvNS_16Flash_fwd_paramsE --------------------------
	.section	.text._ZN5flash24flash_fwd_splitkv_kernelI23Flash_fwd_kernel_traitsILi64ELi64ELi256ELi4ELb0ELb0EN7cutlass10bfloat16_tE19Flash_kernel_traitsILi64ELi64ELi256ELi4ES3_EELb1ELb0ELb1ELb0ELb0ELb0ELb0ELb0EEEvNS_16Flash_fwd_paramsE,"ax",@progbits
	.sectioninfo	@"SHI_REGISTERS=255"
	.align	128
        .global         _ZN5flash24flash_fwd_splitkv_kernelI23Flash_fwd_kernel_traitsILi64ELi64ELi256ELi4ELb0ELb0EN7cutlass10bfloat16_tE19Flash_kernel_traitsILi64ELi64ELi256ELi4ES3_EELb1ELb0ELb1ELb0ELb0ELb0ELb0ELb0EEEvNS_16Flash_fwd_paramsE
        .type           _ZN5flash24flash_fwd_splitkv_kernelI23Flash_fwd_kernel_traitsILi64ELi64ELi256ELi4ELb0ELb0EN7cutlass10bfloat16_tE19Flash_kernel_traitsILi64ELi64ELi256ELi4ES3_EELb1ELb0ELb1ELb0ELb0ELb0ELb0ELb0EEEvNS_16Flash_fwd_paramsE,@function
        .size           _ZN5flash24flash_fwd_splitkv_kernelI23Flash_fwd_kernel_traitsILi64ELi64ELi256ELi4ELb0ELb0EN7cutlass10bfloat16_tE19Flash_kernel_traitsILi64ELi64ELi256ELi4ES3_EELb1ELb0ELb1ELb0ELb0ELb0ELb0ELb0EEEvNS_16Flash_fwd_paramsE,(.L_x_7878 - _ZN5flash24flash_fwd_splitkv_kernelI23Flash_fwd_kernel_traitsILi64ELi64ELi256ELi4ELb0ELb0EN7cutlass10bfloat16_tE19Flash_kernel_traitsILi64ELi64ELi256ELi4ES3_EELb1ELb0ELb1ELb0ELb0ELb0ELb0ELb0EEEvNS_16Flash_fwd_paramsE)
        .other          _ZN5flash24flash_fwd_splitkv_kernelI23Flash_fwd_kernel_traitsILi64ELi64ELi256ELi4ELb0ELb0EN7cutlass10bfloat16_tE19Flash_kernel_traitsILi64ELi64ELi256ELi4ES3_EELb1ELb0ELb1ELb0ELb0ELb0ELb0ELb0EEEvNS_16Flash_fwd_paramsE,@"STO_CUDA_ENTRY STV_DEFAULT"
_ZN5flash24flash_fwd_splitkv_kernelI23Flash_fwd_kernel_traitsILi64ELi64ELi256ELi4ELb0ELb0EN7cutlass10bfloat16_tE19Flash_kernel_traitsILi64ELi64ELi256ELi4ES3_EELb1ELb0ELb1ELb0ELb0ELb0ELb0ELb0EEEvNS_16Flash_fwd_paramsE:
.text._ZN5flash24flash_fwd_splitkv_kernelI23Flash_fwd_kernel_traitsILi64ELi64ELi256ELi4ELb0ELb0EN7cutlass10bfloat16_tE19Flash_kernel_traitsILi64ELi64ELi256ELi4ES3_EELb1ELb0ELb1ELb0ELb0ELb0ELb0ELb0EEEvNS_16Flash_fwd_paramsE:
        /* <DEDUP_REMOVED lines=27> */
[----:B------:R-:W-:Y:S01]  /*01b0*/  PLOP3.LUT P1, PT, PT, PT, UP1, 0x80, 0x0 ;  /* 0x000000000000781c */ /* 0x000fe20003f2f018 */
[----:B------:R-:W-:Y:S01]  /*01c0*/  UIMAD.WIDE UR6, UR9, UR23, UR6 ;  /* 0x00000017090672a5 */ /* 0x000fe2000f8e0206 */
[----:B-1----:R-:W-:Y:S02]  /*01d0*/  IMAD.U32 R2, RZ, RZ, UR4 ;  /* 0x00000004ff027e24 */ /* 0x002fe4000f8e00ff */
[----:B------:R-:W-:-:S05]  /*01e0*/  IMAD.U32 R3, RZ, RZ, UR5 ;  /* 0x00000005ff037e24 */ /* 0x000fca000f8e00ff */
[----:B------:R1:W4:Y:S01]  /*01f0*/  @P0 LDG.E R2, [R2.64] ;  /* 0x0000001402020981 */ /* 0x000322000c1e1900 */
[----:B------:R-:W-:Y:S02]  /*0200*/  IMAD.U32 R6, RZ, RZ, UR6 ;  /* 0x00000006ff067e24 */ /* 0x000fe4000f8e00ff */
[----:B------:R-:W-:-:S05]  /*0210*/  IMAD.U32 R7, RZ, RZ, UR7 ;  /* 0x00000007ff077e24 */ /* 0x000fca000f8e00ff */
[----:B-1----:R-:W5:Y:S01]  /*0220*/  @!P1 LDG.E R3, [R6.64] ;  /* 0x0000001406039981 */ /* 0x002f62000c1e1900 */
        /* <DEDUP_REMOVED lines=21> */
.L_x_2294:
[----:B------:R-:W-:Y:S02]  /*0380*/  ULDC UR6, c[0x0][0x218] ;  /* 0x0000860000067ab9 */ /* 0x000fe40000000800 */
.L_x_2295:
        /* <DEDUP_REMOVED lines=49> */
[----:B------:R-:W-:Y:S01]  /*06a0*/  BSSY B0, `(.L_x_2297) ;  /* 0x000002e000007945 */ /* 0x000fe20003800000 */
[----:B------:R-:W-:Y:S01]  /*06b0*/  ULDC.64 UR4, c[0x0][0x1e8] ;  /* 0x00007a0000047ab9 */ /* 0x000fe20000000a00 */
[----:B------:R-:W-:Y:S01]  /*06c0*/  LOP3.LUT R0, R4, 0xfffffff8, RZ, 0xc0, !PT ;  /* 0xfffffff804007812 */ /* 0x000fe200078ec0ff */
[----:B------:R-:W-:Y:S01]  /*06d0*/  UIMAD UR4, UR12, UR4, URZ ;  /* 0x000000040c0472a4 */ /* 0x000fe2000f8e023f */
[----:B------:R-:W-:Y:S01]  /*06e0*/  SHF.R.S32.HI R4, RZ, 0x3, R4 ;  /* 0x00000003ff047819 */ /* 0x000fe20000011404 */
[----:B------:R-:W-:-:S02]  /*06f0*/  UIADD3 UR13, -UR8, UR13, URZ ;  /* 0x0000000d080d7290 */ /* 0x000fc4000fffe13f */
[----:B------:R-:W-:Y:S01]  /*0700*/  @UP0 UIMAD.WIDE.U32 UR10, UR14, UR6, URZ ;  /* 0x000000060e0a02a5 */ /* 0x000fe2000f8e003f */
[----:B------:R-:W-:Y:S01]  /*0710*/  IMAD.IADD R6, R6, 0x1, -R0 ;  /* 0x0000000106067824 */ /* 0x000fe200078e0a00 */
[----:B------:R-:W-:Y:S01]  /*0720*/  UIMAD UR6, UR8, UR5, UR4 ;  /* 0x00000005080672a4 */ /* 0x000fe2000f8e0204 */
[----:B------:R-:W-:Y:S01]  /*0730*/  IMAD.U32 R0, RZ, RZ, UR8 ;  /* 0x00000008ff007e24 */ /* 0x000fe2000f8e00ff */
[----:B------:R-:W-:Y:S01]  /*0740*/  @UP0 UIMAD UR7, UR14, UR7, UR11 ;  /* 0x000000070e0702a4 */ /* 0x000fe2000f8e020b */
[----:B------:R-:W-:Y:S01]  /*0750*/  IMAD.SHL.U32 R10, R6, 0x8, RZ ;  /* 0x00000008060a7824 */ /* 0x000fe200078e00ff */
[----:B------:R-:W-:Y:S02]  /*0760*/  @!UP0 USHF.R.S32.HI UR11, URZ, 0x1f, UR9 ;  /* 0x0000001f3f0b8899 */ /* 0x000fe40008011409 */
[----:B------:R-:W-:Y:S02]  /*0770*/  ULDC.64 UR4, c[0x0][0x1e0] ;  /* 0x0000780000047ab9 */ /* 0x000fe40000000a00 */
[----:B------:R-:W-:Y:S01]  /*0780*/  @!UP0 UIMAD UR11, UR11, UR4, URZ ;  /* 0x000000040b0b82a4 */ /* 0x000fe2000f8e023f */
[----:B------:R-:W-:Y:S01]  /*0790*/  SHF.R.S32.HI R11, RZ, 0x1f, R10 ;  /* 0x0000001fff0b7819 */ /* 0x000fe2000001140a */
[----:B------:R-:W-:Y:S01]  /*07a0*/  @!UP0 UIMAD.WIDE.U32 UR14, UR9, UR4, URZ ;  /* 0x00000004090e82a5 */ /* 0x000fe2000f8e003f */
[----:B------:R-:W-:Y:S01]  /*07b0*/  ISETP.GE.AND P1, PT, R10, c[0x0][0x220], PT ;  /* 0x000088000a007a0c */ /* 0x000fe20003f26270 */
[----:B------:R-:W-:-:S02]  /*07c0*/  @!UP0 UIMAD UR11, UR9, UR5, UR11 ;  /* 0x00000005090b82a4 */ /* 0x000fc4000f8e020b */
[----:B------:R-:W-:Y:S01]  /*07d0*/  IMAD.WIDE.U32 R2, R0, c[0x0][0x1e8], R10 ;  /* 0x00007a0000027a25 */ /* 0x000fe200078e000a */
[----:B------:R-:W-:Y:S02]  /*07e0*/  USHF.R.S32.HI UR12, URZ, 0x1f, UR26 ;  /* 0x0000001f3f0c7899 */ /* 0x000fe4000801141a */
[----:B------:R-:W-:Y:S01]  /*07f0*/  @!UP0 UMOV UR10, UR14 ;  /* 0x0000000e000a8c82 */ /* 0x000fe20008000000 */
[----:B------:R-:W-:Y:S01]  /*0800*/  IMAD.U32 R0, RZ, RZ, UR6 ;  /* 0x00000006ff007e24 */ /* 0x000fe2000f8e00ff */
        /* <DEDUP_REMOVED lines=23> */
.L_x_2298:
[----:B------:R-:W-:Y:S05]  /*0980*/  BSYNC B0 ;  /* 0x0000000000007941 */ /* 0x000fea0003800000 */
.L_x_2297:
        /* <DEDUP_REMOVED lines=16> */
.L_x_2300:
[----:B------:R-:W-:Y:S05]  /*0a90*/  BSYNC B0 ;  /* 0x0000000000007941 */ /* 0x000fea0003800000 */
.L_x_2299:
        /* <DEDUP_REMOVED lines=16> */
.L_x_2302:
[----:B------:R-:W-:Y:S05]  /*0ba0*/  BSYNC B0 ;  /* 0x0000000000007941 */ /* 0x000fea0003800000 */
.L_x_2301:
        /* <DEDUP_REMOVED lines=15> */
.L_x_2304:
[----:B------:R-:W-:Y:S05]  /*0ca0*/  BSYNC B0 ;  /* 0x0000000000007941 */ /* 0x000fea0003800000 */
.L_x_2303:
[C---:B------:R-:W-:Y:S01]  /*0cb0*/  ISETP.NE.AND P4, PT, R6.reuse, RZ, PT ;  /* 0x000000ff0600720c */ /* 0x040fe20003f85270 */
[----:B------:R-:W-:Y:S01]  /*0cc0*/  IMAD.U32 R2, RZ, RZ, UR4 ;  /* 0x00000004ff027e24 */ /* 0x000fe2000f8e00ff */
        /* <DEDUP_REMOVED lines=18> */
.L_x_2296:
        /* <DEDUP_REMOVED lines=14> */
[----:B------:R-:W-:-:S02]  /*0ed0*/  UMOV UR16, URZ ;  /* 0x0000003f00107c82 */ /* 0x000fc40008000000 */
[----:B------:R-:W-:Y:S01]  /*0ee0*/  UMOV UR17, URZ ;  /* 0x0000003f00117c82 */ /* 0x000fe20008000000 */
[----:B------:R1:W3:Y:S01]  /*0ef0*/  R2UR UR22, R0 ;  /* 0x00000000001673c2 */ /* 0x0002e200000e0000 */
[----:B------:R-:W-:-:S05]  /*0f00*/  UPLOP3.LUT UP5, UPT, UPT, UPT, UPT, 0x40, 0x0 ;  /* 0x000000000000789c */ /* 0x000fca0003fae870 */
[----:B------:R-:W-:Y:S02]  /*0f10*/  @UP1 USHF.R.S32.HI UR10, URZ, 0x1f, UR9 ;  /* 0x0000001f3f0a1899 */ /* 0x000fe40008011409 */
[----:B------:R-:W-:Y:S02]  /*0f20*/  @UP1 UIMAD.WIDE.U32 UR28, UR9, UR4, URZ ;  /* 0x00000004091c12a5 */ /* 0x000fe4000f8e003f */
[----:B------:R-:W-:Y:S02]  /*0f30*/  @UP1 UIMAD UR10, UR10, UR4, URZ ;  /* 0x000000040a0a12a4 */ /* 0x000fe4000f8e023f */
[----:B------:R-:W-:Y:S02]  /*0f40*/  @UP1 ULEA UR16, UP0, UR28, UR6, 0x2 ;  /* 0x000000061c101291 */ /* 0x000fe4000f80103f */
[----:B------:R-:W-:-:S03]  /*0f50*/  @UP1 UIMAD UR4, UR9, UR5, UR10 ;  /* 0x00000005090412a4 */ /* 0x000fc6000f8e020a */
[----:B------:R-:W-:Y:S02]  /*0f60*/  UMOV UR10, UR9 ;  /* 0x00000009000a7c82 */ /* 0x000fe40008000000 */
[----:B------:R-:W-:-:S04]  /*0f70*/  @UP1 UIADD3 UR4, UR29, UR4, URZ ;  /* 0x000000041d041290 */ /* 0x000fc8000fffe03f */
[----:B------:R-:W-:-:S04]  /*0f80*/  @UP1 USHF.L.U64.HI UR4, UR28, 0x2, UR4 ;  /* 0x000000021c041899 */ /* 0x000fc80008010204 */
        /* <DEDUP_REMOVED lines=21> */
[----:B------:R-:W-:-:S04]  /*10e0*/  ULDC UR7, c[0x0][0x2d0] ;  /* 0x0000b40000077ab9 */ /* 0x000fc80000000800 */
        /* <DEDUP_REMOVED lines=21> */
[----:B------:R-:W4:Y:S01]  /*1240*/  I2F.RP R8, R4 ;  /* 0x0000000400087306 */ /* 0x000f220000209400 */
[----:B------:R-:W-:-:S02]  /*1250*/  ULOP3.LUT UR18, UR26, UR18, URZ, 0x3c, !UPT ;  /* 0x000000121a127292 */ /* 0x000fc4000f8e3c3f */
[----:B------:R-:W-:Y:S02]  /*1260*/  ULDC.64 UR4, c[0x0][0x180] ;  /* 0x0000600000047ab9 */ /* 0x000fe40000000a00 */
[----:B------:R-:W-:Y:S02]  /*1270*/  UIMAD UR7, UR15, UR7, UR6 ;  /* 0x000000070f0772a4 */ /* 0x000fe4000f8e0206 */
[----:B------:R-:W-:Y:S02]  /*1280*/  ISETP.LE.AND P0, PT, RZ, UR18, PT ;  /* 0x00000012ff007c0c */ /* 0x000fe4000bf03270 */
[----:B------:R-:W-:Y:S01]  /*1290*/  USHF.R.S32.HI UR6, URZ, 0x1f, UR7 ;  /* 0x0000001f3f067899 */ /* 0x000fe20008011407 */
[----:B----4-:R-:W4:Y:S01]  /*12a0*/  MUFU.RCP R8, R8 ;  /* 0x0000000800087308 */ /* 0x010f220000001000 */
[----:B-1----:R-:W-:Y:S02]  /*12b0*/  IABS R0, R0 ;  /* 0x0000000000007213 */ /* 0x002fe40000000000 */
[----:B----4-:R-:W-:-:S05]  /*12c0*/  IADD3 R8, R8, 0xffffffe, RZ ;  /* 0x0ffffffe08087810 */ /* 0x010fca0007ffe0ff */
        /* <DEDUP_REMOVED lines=41> */
[----:B------:R-:W-:Y:S02]  /*1560*/  UIADD3 UR12, UR29, UR5, URZ ;  /* 0x000000051d0c7290 */ /* 0x000fe4000fffe03f */
[----:B------:R-:W-:Y:S01]  /*1570*/  UMOV UR18, UR28 ;  /* 0x0000001c00127c82 */ /* 0x000fe20008000000 */
[----:B------:R-:W-:Y:S05]  /*1580*/  BRA `(.L_x_2306) ;  /* 0x0000055000007947 */ /* 0x000fea0003800000 */
.L_x_2305:
        /* <DEDUP_REMOVED lines=14> */
[----:B------:R-:W-:Y:S02]  /*1670*/  UIADD3 UR29, UR29, UR6, URZ ;  /* 0x000000061d1d7290 */ /* 0x000fe4000fffe03f */
[----:B------:R-:W-:Y:S02]  /*1680*/  ULDC.64 UR4, c[0x0][0x180] ;  /* 0x0000600000047ab9 */ /* 0x000fe40000000a00 */
[----:B------:R-:W-:Y:S02]  /*1690*/  UIMAD UR7, UR7, UR4, URZ ;  /* 0x00000004070772a4 */ /* 0x000fe4000f8e023f */
[----:B------:R-:W-:Y:S02]  /*16a0*/  UIMAD.WIDE.U32 UR28, UR10, UR4, UR28 ;  /* 0x000000040a1c72a5 */ /* 0x000fe4000f8e001c */
[----:B------:R-:W-:-:S04]  /*16b0*/  UIMAD UR5, UR10, UR5, UR7 ;  /* 0x000000050a0572a4 */ /* 0x000fc8000f8e0207 */
[----:B------:R-:W-:Y:S02]  /*16c0*/  UIADD3 UR25, UR29, UR5, URZ ;  /* 0x000000051d197290 */ /* 0x000fe4000fffe03f */
[----:B------:R-:W-:Y:S02]  /*16d0*/  UMOV UR18, UR28 ;  /* 0x0000001c00127c82 */ /* 0x000fe40008000000 */
.L_x_2307:
[----:B------:R-:W-:Y:S01]  /*16e0*/  IABS R3, c[0x0][0x1c8] ;  /* 0x0000720000037a13 */ /* 0x000fe20000000000 */
[----:B------:R-:W1:Y:S01]  /*16f0*/  S2R R0, SR_CTAID.Z ;  /* 0x0000000000007919 */ /* 0x000e620000002700 */
[----:B------:R-:W-:Y:S02]  /*1700*/  ULDC UR4, c[0x0][0x1c8] ;  /* 0x0000720000047ab9 */ /* 0x000fe40000000800 */
[----:B------:R-:W2:Y:S01]  /*1710*/  I2F.RP R4, R3 ;  /* 0x0000000300047306 */ /* 0x000ea20000209400 */
[----:B------:R-:W-:Y:S02]  /*1720*/  ULOP3.LUT UR4, UR26, UR4, URZ, 0x3c, !UPT ;  /* 0x000000041a047292 */ /* 0x000fe4000f8e3c3f */
[----:B------:R-:W-:Y:S02]  /*1730*/  ULEA UR7, UR19, 0xffffff00, 0x8 ;  /* 0xffffff0013077891 */ /* 0x000fe4000f8e403f */
[----:B------:R-:W-:-:S02]  /*1740*/  UMOV UR28, UR18 ;  /* 0x00000012001c7c82 */ /* 0x000fc40008000000 */
[----:B------:R-:W-:Y:S01]  /*1750*/  ISETP.LE.AND P2, PT, RZ, UR4, PT ;  /* 0x00000004ff007c0c */ /* 0x000fe2000bf43270 */
[----:B------:R-:W-:Y:S02]  /*1760*/  USHF.R.S32.HI UR6, URZ, 0x1f, UR7 ;  /* 0x0000001f3f067899 */ /* 0x000fe40008011407 */
[----:B------:R-:W-:Y:S02]  /*1770*/  ULDC.64 UR4, c[0x0][0x198] ;  /* 0x0000660000047ab9 */ /* 0x000fe40000000a00 */
[----:B------:R-:W-:Y:S02]  /*1780*/  UIMAD UR15, UR6, UR4, URZ ;  /* 0x00000004060f72a4 */ /* 0x000fe4000f8e023f */
[----:B------:R-:W-:Y:S01]  /*1790*/  UMOV UR29, UR25 ;  /* 0x00000019001d7c82 */ /* 0x000fe20008000000 */
[----:B--2---:R-:W2:Y:S01]  /*17a0*/  MUFU.RCP R4, R4 ;  /* 0x0000000400047308 */ /* 0x004ea20000001000 */
[----:B------:R-:W-:Y:S02]  /*17b0*/  UIMAD.WIDE.U32 UR28, UR7, UR4, UR28 ;  /* 0x00000004071c72a5 */ /* 0x000fe4000f8e001c */
[----:B------:R-:W-:Y:S01]  /*17c0*/  UIMAD UR4, UR7, UR5, UR15 ;  /* 0x00000005070472a4 */ /* 0x000fe2000f8e020f */
[----:B-1----:R-:W-:Y:S01]  /*17d0*/  IABS R0, R0 ;  /* 0x0000000000007213 */ /* 0x002fe20000000000 */
[----:B------:R-:W-:-:S02]  /*17e0*/  @UP0 UIADD3 UR12, UR11, UR12, URZ ;  /* 0x0000000c0b0c0290 */ /* 0x000fc4000fffe03f */
[----:B------:R-:W-:Y:S01]  /*17f0*/  UIADD3 UR4, UR29, UR4, URZ ;  /* 0x000000041d047290 */ /* 0x000fe2000fffe03f */
[----:B--2---:R-:W-:-:S04]  /*1800*/  IADD3 R4, R4, 0xffffffe, RZ ;  /* 0x0ffffffe04047810 */ /* 0x004fc80007ffe0ff */
[----:B------:R-:W1:Y:S02]  /*1810*/  F2I.FTZ.U32.TRUNC.NTZ R5, R4 ;  /* 0x0000000400057305 */ /* 0x000e64000021f000 */
[----:B-1----:R-:W-:Y:S02]  /*1820*/  IMAD.MOV R2, RZ, RZ, -R5 ;  /* 0x000000ffff027224 */ /* 0x002fe400078e0a05 */
[----:B------:R-:W-:Y:S02]  /*1830*/  IMAD.MOV.U32 R4, RZ, RZ, RZ ;  /* 0x000000ffff047224 */ /* 0x000fe400078e00ff */
[----:B------:R-:W-:-:S04]  /*1840*/  IMAD R2, R2, R3, RZ ;  /* 0x0000000302027224 */ /* 0x000fc800078e02ff */
[----:B------:R-:W-:Y:S01]  /*1850*/  IMAD.HI.U32 R4, R5, R2, R4 ;  /* 0x0000000205047227 */ /* 0x000fe200078e0004 */
[----:B------:R-:W-:-:S03]  /*1860*/  MOV R2, R0 ;  /* 0x0000000000027202 */ /* 0x000fc60000000f00 */
[----:B------:R-:W-:Y:S01]  /*1870*/  IMAD.U32 R5, RZ, RZ, UR4 ;  /* 0x00000004ff057e24 */ /* 0x000fe2000f8e00ff */
[----:B------:R-:W-:Y:S01]  /*1880*/  ULDC.64 UR4, c[0x0][0x1a0] ;  /* 0x0000680000047ab9 */ /* 0x000fe20000000a00 */
[----:B------:R-:W-:-:S04]  /*1890*/  IMAD.HI.U32 R8, R4, R2, RZ ;  /* 0x0000000204087227 */ /* 0x000fc800078e00ff */
[----:B------:R-:W-:-:S04]  /*18a0*/  IMAD.MOV R0, RZ, RZ, -R8 ;  /* 0x000000ffff007224 */ /* 0x000fc800078e0a08 */
[----:B------:R-:W-:Y:S02]  /*18b0*/  IMAD R0, R3, R0, R2 ;  /* 0x0000000003007224 */ /* 0x000fe400078e0202 */
[----:B------:R-:W-:-:S03]  /*18c0*/  IMAD.U32 R2, RZ, RZ, UR28 ;  /* 0x0000001cff027e24 */ /* 0x000fc6000f8e00ff */
[----:B------:R-:W-:Y:S02]  /*18d0*/  ISETP.GT.U32.AND P1, PT, R3, R0, PT ;  /* 0x000000000300720c */ /* 0x000fe40003f24070 */
[----:B------:R-:W-:-:S11]  /*18e0*/  MOV R4, R2 ;  /* 0x0000000200047202 */ /* 0x000fd60000000f00 */
[----:B------:R-:W-:Y:S01]  /*18f0*/  @!P1 IMAD.IADD R0, R0, 0x1, -R3 ;  /* 0x0000000100009824 */ /* 0x000fe200078e0a03 */
[----:B------:R-:W-:Y:S02]  /*1900*/  @!P1 IADD3 R8, R8, 0x1, RZ ;  /* 0x0000000108089810 */ /* 0x000fe40007ffe0ff */
[----:B------:R-:W-:Y:S02]  /*1910*/  ISETP.NE.AND P1, PT, RZ, c[0x0][0x1c8], PT ;  /* 0x00007200ff007a0c */ /* 0x000fe40003f25270 */
[----:B------:R-:W-:Y:S02]  /*1920*/  ISETP.GE.U32.AND P3, PT, R0, R3, PT ;  /* 0x000000030000720c */ /* 0x000fe40003f66070 */
[----:B------:R-:W-:Y:S01]  /*1930*/  MOV R3, UR29 ;  /* 0x0000001d00037c02 */ /* 0x000fe20008000f00 */
[----:B------:R-:W-:-:S04]  /*1940*/  @UP0 UIMAD.WIDE.U32 UR28, UR12, UR4, URZ ;  /* 0x000000040c1c02a5 */ /* 0x000fc8000f8e003f */
[----:B------:R-:W-:-:S03]  /*1950*/  @UP0 UIMAD UR12, UR12, UR5, UR29 ;  /* 0x000000050c0c02a4 */ /* 0x000fc6000f8e021d */
[----:B------:R-:W-:-:S03]  /*1960*/  @UP0 UMOV UR18, UR28 ;  /* 0x0000001c00120c82 */ /* 0x000fc60008000000 */
[----:B------:R-:W-:-:S04]  /*1970*/  @P3 IADD3 R8, R8, 0x1, RZ ;  /* 0x0000000108083810 */ /* 0x000fc80007ffe0ff */
[----:B------:R-:W-:Y:S02]  /*1980*/  @!P2 IADD3 R8, -R8, RZ, RZ ;  /* 0x000000ff0808a210 */ /* 0x000fe40007ffe1ff */
        /* <DEDUP_REMOVED lines=21> */
.L_x_2306:
[----:B------:R-:W-:Y:S01]  /*1ae0*/  SHF.R.S32.HI R27, RZ, 0x1f, R6 ;  /* 0x0000001fff1b7819 */ /* 0x000fe20000011406 */
[----:B------:R-:W-:Y:S01]  /*1af0*/  UISETP.NE.AND UP0, UPT, UR14, -0x1, UPT ;  /* 0xffffffff0e00788c */ /* 0x000fe2000bf05270 */
[----:B------:R-:W1:Y:S01]  /*1b00*/  S2R R10, SR_CTAID.Z ;  /* 0x00000000000a7919 */ /* 0x000e620000002700 */
[----:B------:R-:W-:Y:S01]  /*1b10*/  ULDC.64 UR4, c[0x0][0x190] ;  /* 0x0000640000047ab9 */ /* 0x000fe20000000a00 */
[----:B------:R-:W-:Y:S01]  /*1b20*/  LEA.HI R165, R27, R6, RZ, 0x3 ;  /* 0x000000061ba57211 */ /* 0x000fe200078f18ff */
[----:B------:R-:W-:Y:S01]  /*1b30*/  IMAD R0, R0, c[0x0][0x1b8], RZ ;  /* 0x00006e0000007a24 */ /* 0x000fe200078e02ff */
[----:B------:R-:W2:Y:S01]  /*1b40*/  S2R R14, SR_CTAID.X ;  /* 0x00000000000e7919 */ /* 0x000ea20000002500 */
[----:B------:R-:W-:Y:S01]  /*1b50*/  USHF.R.S32.HI UR25, URZ, 0x1f, UR26 ;  /* 0x0000001f3f197899 */ /* 0x000fe2000801141a */
[----:B------:R-:W-:Y:S01]  /*1b60*/  SHF.R.S32.HI R30, RZ, 0x3, R165 ;  /* 0x00000003ff1e7819 */ /* 0x000fe200000114a5 */
[----:B------:R-:W-:Y:S01]  /*1b70*/  IMAD R0, R8, c[0x0][0x1bc], R0 ;  /* 0x00006f0008007a24 */ /* 0x000fe200078e0200 */
[----:B------:R-:W-:Y:S01]  /*1b80*/  LOP3.LUT R165, R165, 0xfffffff8, RZ, 0xc0, !PT ;  /* 0xfffffff8a5a57812 */ /* 0x000fe200078ec0ff */
[----:B------:R-:W-:Y:S01]  /*1b90*/  BSSY B0, `(.L_x_2308) ;  /* 0x0000043000007945 */ /* 0x000fe20003800000 */
[----:B------:R-:W-:Y:S01]  /*1ba0*/  @UP0 UIMAD.WIDE.U32 UR28, UR14, UR4, URZ ;  /* 0x000000040e1c02a5 */ /* 0x000fe2000f8e003f */
[----:B------:R-:W-:Y:S01]  /*1bb0*/  IMAD.SHL.U32 R241, R30, 0x40, RZ ;  /* 0x000000401ef17824 */ /* 0x000fe200078e00ff */
[----:B------:R-:W-:Y:S01]  /*1bc0*/  @!UP0 USHF.R.S32.HI UR10, URZ, 0x1f, UR9 ;  /* 0x0000001f3f0a8899 */ /* 0x000fe20008011409 */
[----:B------:R-:W-:Y:S01]  /*1bd0*/  IMAD.IADD R165, R6, 0x1, -R165 ;  /* 0x0000000106a57824 */ /* 0x000fe200078e0aa5 */
[----:B------:R-:W-:Y:S01]  /*1be0*/  @UP0 UIMAD UR11, UR14, UR5, UR29 ;  /* 0x000000050e0b02a4 */ /* 0x000fe2000f8e021d */
[----:B------:R-:W-:-:S02]  /*1bf0*/  SHF.R.S32.HI R31, RZ, 0x1f, R30 ;  /* 0x0000001fff1f7819 */ /* 0x000fc4000001141e */
[----:B------:R-:W-:Y:S01]  /*1c00*/  IMAD.SHL.U32 R242, R165, 0x8, RZ ;  /* 0x00000008a5f27824 */ /* 0x000fe200078e00ff */
[----:B------:R-:W-:Y:S01]  /*1c10*/  ULDC.64 UR4, c[0x0][0x178] ;  /* 0x00005e0000047ab9 */ /* 0x000fe20000000a00 */
[----:B------:R-:W-:Y:S01]  /*1c20*/  LOP3.LUT R241, R241, 0x1c0, RZ, 0xc0, !PT ;  /* 0x000001c0f1f17812 */ /* 0x000fe200078ec0ff */
[----:B------:R-:W-:Y:S01]  /*1c30*/  @!UP0 UIMAD UR10, UR10, UR4, URZ ;  /* 0x000000040a0a82a4 */ /* 0x000fe2000f8e023f */
[----:B------:R-:W-:Y:S01]  /*1c40*/  IADD3 R208, P1, R30, UR7, RZ ;  /* 0x000000071ed07c10 */ /* 0x000fe2000ff3e0ff */
[----:B------:R-:W-:Y:S01]  /*1c50*/  @!UP0 UIMAD.WIDE.U32 UR30, UR9, UR4, URZ ;  /* 0x00000004091e82a5 */ /* 0x000fe2000f8e003f */
[--C-:B------:R-:W-:Y:S01]  /*1c60*/  SHF.R.S32.HI R4, RZ, 0x1f, R242.reuse ;  /* 0x0000001fff047819 */ /* 0x100fe200000114f2 */
[----:B------:R-:W-:Y:S01]  /*1c70*/  @!UP0 UIMAD UR5, UR9, UR5, UR10 ;  /* 0x00000005090582a4 */ /* 0x000fe2000f8e020a */
[----:B------:R-:W-:Y:S01]  /*1c80*/  IADD3 R12, P0, R242, UR18, RZ ;  /* 0x00000012f20c7c10 */ /* 0x000fe2000ff1e0ff */
[----:B------:R-:W-:Y:S01]  /*1c90*/  IMAD R164, R31, c[0x0][0x198], RZ ;  /* 0x000066001fa47a24 */ /* 0x000fe200078e02ff */
[----:B------:R-:W-:Y:S01]  /*1ca0*/  LOP3.LUT R5, R241, 0x38, R242, 0xf8, !PT ;  /* 0x00000038f1057812 */ /* 0x000fe200078ef8f2 */
[----:B------:R-:W-:Y:S01]  /*1cb0*/  @!UP0 UIADD3 UR11, UR31, UR5, URZ ;  /* 0x000000051f0b8290 */ /* 0x000fe2000fffe03f */
[----:B------:R-:W-:Y:S01]  /*1cc0*/  IADD3.X R13, R4, UR12, RZ, P0, !PT ;  /* 0x0000000c040d7c10 */ /* 0x000fe200087fe4ff */
[----:B------:R-:W-:Y:S01]  /*1cd0*/  @!UP0 UMOV UR28, UR30 ;  /* 0x0000001e001c8c82 */ /* 0x000fe20008000000 */
[----:B------:R-:W-:Y:S01]  /*1ce0*/  SHF.R.U32.HI R241, RZ, 0x3, R241 ;  /* 0x00000003fff17819 */ /* 0x000fe200000116f1 */
[----:B------:R-:W-:Y:S01]  /*1cf0*/  UIADD3 UR5, -UR8, UR13, URZ ;  /* 0x0000000d08057290 */ /* 0x000fe2000fffe13f */
[----:B------:R-:W-:Y:S01]  /*1d00*/  IADD3.X R210, R31, UR6, RZ, P1, !PT ;  /* 0x000000061fd27c10 */ /* 0x000fe20008ffe4ff */
[----:B------:R-:W-:Y:S01]  /*1d10*/  IMAD.WIDE.U32 R8, R8, c[0x0][0x1b8], R12 ;  /* 0x00006e0008087a25 */ /* 0x000fe200078e000c */
[----:B------:R-:W-:Y:S01]  /*1d20*/  IADD3 R12, P0, R242, UR28, RZ ;  /* 0x0000001cf20c7c10 */ /* 0x000fe2000ff1e0ff */
[----:B------:R-:W-:Y:S01]  /*1d30*/  ULDC.64 UR6, c[0x0][0x1a8] ;  /* 0x00006a0000067ab9 */ /* 0x000fe20000000a00 */
[----:B------:R-:W-:Y:S01]  /*1d40*/  LOP3.LUT R241, R5, R241, RZ, 0x3c, !PT ;  /* 0x000000f105f17212 */ /* 0x000fe200078e3cff */
[----:B------:R-:W-:Y:S01]  /*1d50*/  UIMAD UR6, UR25, UR6, URZ ;  /* 0x00000006190672a4 */ /* 0x000fe2000f8e023f */
[----:B------:R-:W-:Y:S01]  /*1d60*/  IADD3.X R13, R4, UR11, RZ, P0, !PT ;  /* 0x0000000b040d7c10 */ /* 0x000fe200087fe4ff */
[----:B------:R-:W-:Y:S01]  /*1d70*/  IMAD R210, R210, c[0x0][0x1a0], RZ ;  /* 0x00006800d2d27a24 */ /* 0x000fe200078e02ff */
[----:B------:R-:W-:Y:S01]  /*1d80*/  LEA.HI R5, R27, R6, RZ, 0x6 ;  /* 0x000000061b057211 */ /* 0x000fe200078f30ff */
[----:B------:R-:W-:Y:S01]  /*1d90*/  UIMAD UR6, UR26, UR7, UR6 ;  /* 0x000000071a0672a4 */ /* 0x000fe2000f8e0206 */
[----:B------:R-:W-:Y:S01]  /*1da0*/  ISETP.GE.AND P0, PT, R30, UR5, PT ;  /* 0x000000051e007c0c */ /* 0x000fe2000bf06270 */
[----:B------:R-:W-:Y:S01]  /*1db0*/  IMAD.IADD R9, R9, 0x1, R0 ;  /* 0x0000000109097824 */ /* 0x000fe200078e0200 */
[----:B------:R-:W-:Y:S01]  /*1dc0*/  IADD3 R2, P2, R242, R2, RZ ;  /* 0x00000002f2027210 */ /* 0x000fe20007f5e0ff */
[----:B------:R-:W-:Y:S01]  /*1dd0*/  IMAD.SHL.U32 R5, R5, 0x8, RZ ;  /* 0x0000000805057824 */ /* 0x000fe200078e00ff */
[----:B------:R-:W-:Y:S01]  /*1de0*/  LEA.HI R0, R27, R6, RZ, 0x5 ;  /* 0x000000061b007211 */ /* 0x000fe200078f28ff */
[----:B-1----:R-:W-:-:S03]  /*1df0*/  IMAD.WIDE.U32 R10, R10, c[0x0][0x1a8], R12 ;  /* 0x00006a000a0a7a25 */ /* 0x002fc600078e000c */
[----:B------:R-:W-:Y:S01]  /*1e00*/  LOP3.LUT R241, R241, 0xfffffe00, R5, 0xf8, !PT ;  /* 0xfffffe00f1f17812 */ /* 0x000fe200078ef805 */
[----:B------:R-:W-:Y:S01]  /*1e10*/  IMAD.X R3, R4, 0x1, R3, P2 ;  /* 0x0000000104037824 */ /* 0x000fe200010e0603 */
[----:B------:R-:W-:Y:S01]  /*1e20*/  IADD3 R13, R11, UR6, RZ ;  /* 0x000000060b0d7c10 */ /* 0x000fe2000fffe0ff */
[----:B------:R-:W-:Y:S01]  /*1e30*/  IMAD R210, R208, c[0x0][0x1a4], R210 ;  /* 0x00006900d0d27a24 */ /* 0x000fe200078e02d2 */
[----:B------:R-:W-:Y:S01]  /*1e40*/  SHF.R.S32.HI R7, RZ, 0x5, R0 ;  /* 0x00000005ff077819 */ /* 0x000fe20000011400 */
        /* <DEDUP_REMOVED lines=23> */
.L_x_2309:
[----:B------:R-:W-:Y:S05]  /*1fc0*/  BSYNC B0 ;  /* 0x0000000000007941 */ /* 0x000fea0003800000 */
.L_x_2308:
[----:B--2---:R-:W-:Y:S01]  /*1fd0*/  IADD3 R9, R30, 0x10, RZ ;  /* 0x000000101e097810 */ /* 0x004fe20007ffe0ff */
        /* <DEDUP_REMOVED lines=20> */
.L_x_2311:
[----:B------:R-:W-:Y:S05]  /*2120*/  BSYNC B0 ;  /* 0x0000000000007941 */ /* 0x000fea0003800000 */
.L_x_2310:
        /* <DEDUP_REMOVED lines=13> */
[----:B---3--:R-:W-:-:S03]  /*2200*/  LEA R16, P0, R4, c[0x0][0x160], 0x1 ;  /* 0x0000580004107a11 */ /* 0x008fc600078008ff */
[----:B------:R-:W-:-:S05]  /*2210*/  IMAD R2, R3, c[0x0][0x194], R2 ;  /* 0x0000650003027a24 */ /* 0x000fca00078e0202 */
[----:B------:R-:W-:-:S04]  /*2220*/  IADD3 R2, R5, R2, RZ ;  /* 0x0000000205027210 */ /* 0x000fc80007ffe0ff */
[----:B------:R-:W-:-:S05]  /*2230*/  LEA.HI.X R17, R4, c[0x0][0x164], R2, 0x1, P0 ;  /* 0x0000590004117a11 */ /* 0x000fca00000f0c02 */
[----:B------:R-:W-:Y:S01]  /*2240*/  @!PT LDS RZ, [RZ] ;  /* 0x00000000fffff984 */ /* 0x000fe20000000800 */
[----:B------:R-:W-:Y:S01]  /*2250*/  @!PT LDS RZ, [RZ] ;  /* 0x00000000fffff984 */ /* 0x000fe20000000800 */
[----:B------:R-:W-:Y:S01]  /*2260*/  @!PT LDS RZ, [RZ] ;  /* 0x00000000fffff984 */ /* 0x000fe20000000800 */
[----:B------:R3:W-:Y:S02]  /*2270*/  LDGSTS.E.BYPASS.LTC128B.128 [R241+0x1000], [R16.64] ;  /* 0x0100000010f17fae */ /* 0x0007e4000b901d54 */
.L_x_2313:
[----:B------:R-:W-:Y:S05]  /*2280*/  BSYNC B0 ;  /* 0x0000000000007941 */ /* 0x000fea0003800000 */
.L_x_2312:
        /* <DEDUP_REMOVED lines=20> */
.L_x_2315:
[----:B------:R-:W-:Y:S05]  /*23d0*/  BSYNC B0 ;  /* 0x0000000000007941 */ /* 0x000fea0003800000 */
.L_x_2314:
[----:B------:R-:W-:Y:S01]  /*23e0*/  LEA.HI R27, R27, R6, RZ, 0x4 ;  /* 0x000000061b1b7211 */ /* 0x000fe200078f20ff */
[----:B------:R-:W-:Y:S01]  /*23f0*/  UIADD3 UR12, UR19, -0x1, URZ ;  /* 0xffffffff130c7890 */ /* 0x000fe2000fffe03f */
[----:B------:R-:W-:Y:S01]  /*2400*/  LOP3.LUT R22, R0, 0xffffffe0, RZ, 0xc0, !PT ;  /* 0xffffffe000167812 */ /* 0x000fe200078ec0ff */
[----:B------:R-:W-:Y:S01]  /*2410*/  IMAD.MOV.U32 R3, RZ, RZ, 0x20 ;  /* 0x00000020ff037424 */ /* 0x000fe200078e00ff */
[----:B------:R-:W-:Y:S01]  /*2420*/  LOP3.LUT R2, R27, 0xfffffff0, RZ, 0xc0, !PT ;  /* 0xfffffff01b027812 */ /* 0x000fe200078ec0ff */
[----:B------:R-:W-:Y:S01]  /*2430*/  USHF.L.U32 UR28, UR12, 0x8, URZ ;  /* 0x000000080c1c7899 */ /* 0x000fe2000800063f */
[----:B------:R-:W-:Y:S01]  /*2440*/  IMAD.MOV.U32 R0, RZ, RZ, 0x10 ;  /* 0x00000010ff007424 */ /* 0x000fe200078e00ff */
[----:B------:R-:W-:Y:S01]  /*2450*/  BSSY B0, `(.L_x_2316) ;  /* 0x0000018000007945 */ /* 0x000fe20003800000 */
[C---:B------:R-:W-:Y:S01]  /*2460*/  IMAD.IADD R22, R6.reuse, 0x1, -R22 ;  /* 0x0000000106167824 */ /* 0x040fe200078e0a16 */
[----:B------:R-:W-:Y:S01]  /*2470*/  UIADD3 UR27, -UR28, UR24, URZ ;  /* 0x000000181c1b7290 */ /* 0x000fe2000fffe13f */
[----:B------:R-:W-:-:S05]  /*2480*/  IMAD.IADD R2, R6, 0x1, -R2 ;  /* 0x0000000106027824 */ /* 0x000fca00078e0a02 */
[----:B------:R-:W-:Y:S02]  /*2490*/  SHF.R.S32.HI R4, RZ, 0x1f, R2 ;  /* 0x0000001fff047819 */ /* 0x000fe40000011402 */
[----:B------:R-:W-:Y:S02]  /*24a0*/  ISETP.GE.AND P0, PT, R30, UR27, PT ;  /* 0x0000001b1e007c0c */ /* 0x000fe4000bf06270 */
[----:B------:R-:W-:-:S04]  /*24b0*/  LEA.HI R4, R4, R2, RZ, 0x3 ;  /* 0x0000000204047211 */ /* 0x000fc800078f18ff */
        /* <DEDUP_REMOVED lines=17> */
.L_x_2317:
[----:B------:R-:W-:Y:S05]  /*25d0*/  BSYNC B0 ;  /* 0x0000000000007941 */ /* 0x000fea0003800000 */
.L_x_2316:
        /* <DEDUP_REMOVED lines=17> */
.L_x_2319:
[----:B------:R-:W-:Y:S05]  /*26f0*/  BSYNC B0 ;  /* 0x0000000000007941 */ /* 0x000fea0003800000 */
.L_x_2318:
[----:B------:R-:W-:Y:S01]  /*2700*/  ISETP.GE.AND P0, PT, R8, UR27, PT ;  /* 0x0000001b08007c0c */ /* 0x000fe2000bf06270 */
[----:B------:R-:W-:-:S12]  /*2710*/  BSSY B0, `(.L_x_2320) ;  /* 0x0000010000007945 */ /* 0x000fd80003800000 */
[----:B------:R-:W-:Y:S05]  /*2720*/  @P0 BRA `(.L_x_2321) ;  /* 0x000000e000000947 */ /* 0x000fea0003800000 */
[----:B------:R-:W-:-:S13]  /*2730*/  ISETP.GE.AND P0, PT, R242, c[0x0][0x220], PT ;  /* 0x00008800f2007a0c */ /* 0x000fda0003f06270 */
[----:B------:R1:W-:Y:S01]  /*2740*/  @P0 STS.128 [R241+0x3000], RZ ;  /* 0x003000fff1000388 */ /* 0x0003e20000000c00 */
[----:B------:R-:W-:Y:S05]  /*2750*/  @P0 BRA `(.L_x_2321) ;  /* 0x000000b000000947 */ /* 0x000fea0003800000 */
[----:B-1----:R-:W-:Y:S02]  /*2760*/  IMAD.U32 R10, RZ, RZ, UR10 ;  /* 0x0000000aff0a7e24 */ /* 0x002fe4000f8e00ff */
[----:B------:R-:W-:Y:S02]  /*2770*/  IMAD.MOV.U32 R11, RZ, RZ, c[0x0][0x19c] ;  /* 0x00006700ff0b7624 */ /* 0x000fe400078e00ff */
        /* <DEDUP_REMOVED lines=9> */
.L_x_2321:
[----:B------:R-:W-:Y:S05]  /*2810*/  BSYNC B0 ;  /* 0x0000000000007941 */ /* 0x000fea0003800000 */
.L_x_2320:
        /* <DEDUP_REMOVED lines=19> */
.L_x_2323:
[----:B------:R-:W-:Y:S05]  /*2950*/  BSYNC B0 ;  /* 0x0000000000007941 */ /* 0x000fea0003800000 */
.L_x_2322:
[----:B------:R-:W-:Y:S01]  /*2960*/  IADD3 R21, R30, 0x40, RZ ;  /* 0x000000401e157810 */ /* 0x000fe20007ffe0ff */
[----:B------:R-:W-:Y:S03]  /*2970*/  BSSY B0, `(.L_x_2324) ;  /* 0x0000011000007945 */ /* 0x000fe60003800000 */
[----:B------:R-:W-:-:S13]  /*2980*/  ISETP.GE.AND P0, PT, R21, UR27, PT ;  /* 0x0000001b15007c0c */ /* 0x000fda000bf06270 */
        /* <DEDUP_REMOVED lines=15> */
.L_x_2325:
[----:B------:R-:W-:Y:S05]  /*2a80*/  BSYNC B0 ;  /* 0x0000000000007941 */ /* 0x000fea0003800000 */
.L_x_2324:
        /* <DEDUP_REMOVED lines=20> */
.L_x_2327:
[----:B------:R-:W-:Y:S05]  /*2bd0*/  BSYNC B0 ;  /* 0x0000000000007941 */ /* 0x000fea0003800000 */
.L_x_2326:
        /* <DEDUP_REMOVED lines=20> */
.L_x_2329:
[----:B------:R-:W-:Y:S05]  /*2d20*/  BSYNC B0 ;  /* 0x0000000000007941 */ /* 0x000fea0003800000 */
.L_x_2328:
        /* <DEDUP_REMOVED lines=20> */
.L_x_2331:
[----:B------:R-:W-:Y:S05]  /*2e70*/  BSYNC B0 ;  /* 0x0000000000007941 */ /* 0x000fea0003800000 */
.L_x_2330:
[----:B---3--:R-:W-:Y:S01]  /*2e80*/  IADD3 R17, R30, 0x80, RZ ;  /* 0x000000801e117810 */ /* 0x008fe20007ffe0ff */
        /* <DEDUP_REMOVED lines=17> */
.L_x_2333:
[----:B------:R-:W-:Y:S05]  /*2fa0*/  BSYNC B0 ;  /* 0x0000000000007941 */ /* 0x000fea0003800000 */
.L_x_2332:
        /* <DEDUP_REMOVED lines=20> */
.L_x_2335:
[----:B------:R-:W-:Y:S05]  /*30f0*/  BSYNC B0 ;  /* 0x0000000000007941 */ /* 0x000fea0003800000 */
.L_x_2334:
        /* <DEDUP_REMOVED lines=20> */
.L_x_2337:
[----:B------:R-:W-:Y:S05]  /*3240*/  BSYNC B0 ;  /* 0x0000000000007941 */ /* 0x000fea0003800000 */
.L_x_2336:
        /* <DEDUP_REMOVED lines=20> */
.L_x_2339:
[----:B------:R-:W-:Y:S05]  /*3390*/  BSYNC B0 ;  /* 0x0000000000007941 */ /* 0x000fea0003800000 */
.L_x_2338:
        /* <DEDUP_REMOVED lines=20> */
.L_x_2341:
[----:B------:R-:W-:Y:S05]  /*34e0*/  BSYNC B0 ;  /* 0x0000000000007941 */ /* 0x000fea0003800000 */
.L_x_2340:
        /* <DEDUP_REMOVED lines=20> */
.L_x_2343:
[----:B------:R-:W-:Y:S05]  /*3630*/  BSYNC B0 ;  /* 0x0000000000007941 */ /* 0x000fea0003800000 */
.L_x_2342:
        /* <DEDUP_REMOVED lines=20> */
.L_x_2345:
[----:B------:R-:W-:Y:S05]  /*3780*/  BSYNC B0 ;  /* 0x0000000000007941 */ /* 0x000fea0003800000 */
.L_x_2344:
        /* <DEDUP_REMOVED lines=20> */
.L_x_2347:
[----:B------:R-:W-:Y:S05]  /*38d0*/  BSYNC B0 ;  /* 0x0000000000007941 */ /* 0x000fea0003800000 */
.L_x_2346:
[----:B------:R-:W-:Y:S01]  /*38e0*/  USHF.R.S32.HI UR4, URZ, 0x1f, UR9 ;  /* 0x0000001f3f047899 */ /* 0x000fe20008011409 */
[----:B------:R-:W0:Y:S01]  /*38f0*/  LDGDEPBAR ;  /* 0x00000000000079af */ /* 0x000e220000000000 */
[----:B------:R-:W-:Y:S02]  /*3900*/  ULDC.64 UR6, c[0x0][0x320] ;  /* 0x0000c80000067ab9 */ /* 0x000fe40000000a00 */
[----:B------:R-:W-:Y:S02]  /*3910*/  UIMAD UR4, UR4, UR6, URZ ;  /* 0x00000006040472a4 */ /* 0x000fe4000f8e023f */
[----:B------:R-:W-:Y:S02]  /*3920*/  UMOV UR30, UR26 ;  /* 0x0000001a001e7c82 */ /* 0x000fe40008000000 */
[----:B------:R-:W-:Y:S02]  /*3930*/  UMOV UR31, UR25 ;  /* 0x00000019001f7c82 */ /* 0x000fe40008000000 */
[----:B------:R-:W-:-:S02]  /*3940*/  UIMAD.WIDE.U32 UR30, UR9, UR6, UR30 ;  /* 0x00000006091e72a5 */ /* 0x000fc4000f8e001e */
[----:B------:R-:W-:-:S03]  /*3950*/  UIMAD UR4, UR9, UR7, UR4 ;  /* 0x00000007090472a4 */ /* 0x000fc6000f8e0204 */
[----:B------:R-:W-:Y:S02]  /*3960*/  ULDC.64 UR6, c[0x0][0x318] ;  /* 0x0000c60000067ab9 */ /* 0x000fe40000000a00 */
[----:B------:R-:W-:Y:S02]  /*3970*/  ULEA UR6, UP0, UR30, UR6, 0x2 ;  /* 0x000000061e067291 */ /* 0x000fe4000f80103f */
[----:B------:R-:W-:-:S04]  /*3980*/  UIADD3 UR4, UR31, UR4, URZ ;  /* 0x000000041f047290 */ /* 0x000fc8000fffe03f */
[----:B------:R-:W-:Y:S01]  /*3990*/  ULEA.HI.X UR4, UR30, UR7, UR4, 0x2, UP0 ;  /* 0x000000071e047291 */ /* 0x000fe200080f1404 */
[----:B-1----:R-:W-:Y:S01]  /*39a0*/  IMAD.U32 R24, RZ, RZ, UR6 ;  /* 0x00000006ff187e24 */ /* 0x002fe2000f8e00ff */
[----:B------:R-:W-:-:S04]  /*39b0*/  DEPBAR.LE SB0, 0x0 ;  /* 0x000080000000791a */ /* 0x000fc80000000000 */
[----:B------:R-:W-:-:S06]  /*39c0*/  IMAD.U32 R25, RZ, RZ, UR4 ;  /* 0x00000004ff197e24 */ /* 0x000fcc000f8e00ff */
[----:B------:R1:W5:Y:S01]  /*39d0*/  LDG.E R25, [R24.64] ;  /* 0x0000001418197981 */ /* 0x000362000c1e1900 */
[----:B------:R-:W5:Y:S01]  /*39e0*/  MUFU.RCP R2, c[0x0][0x238] ;  /* 0x00008e0000027b08 */ /* 0x000f620000001000 */
[----:B------:R-:W-:Y:S01]  /*39f0*/  SHF.R.S32.HI R28, RZ, 0x4, R27 ;  /* 0x00000004ff1c7819 */ /* 0x000fe2000001141b */
[----:B------:R-:W-:Y:S01]  /*3a00*/  IMAD.SHL.U32 R29, R29, 0x40, RZ ;  /* 0x000000401d1d7824 */ /* 0x000fe200078e00ff */
[----:B------:R-:W-:Y:S01]  /*3a10*/  ISETP.GE.AND P1, PT, R30, UR27, PT ;  /* 0x0000001b1e007c0c */ /* 0x000fe2000bf26270 */
[----:B------:R-:W-:Y:S01]  /*3a20*/  BAR.SYNC.DEFER_BLOCKING 0x0 ;  /* 0x0000000000007b1d */ /* 0x000fe20000010000 */
[----:B------:R-:W-:Y:S01]  /*3a30*/  LEA.HI R27, R27, R28, RZ, 0x1 ;  /* 0x0000001c1b1b7211 */ /* 0x000fe200078f08ff */
[----:B------:R-:W-:Y:S01]  /*3a40*/  IMAD.SHL.U32 R26, R165, 0x40, RZ ;  /* 0x00000040a51a7824 */ /* 0x000fe200078e00ff */
[----:B------:R-:W-:Y:S01]  /*3a50*/  SHF.R.S32.HI R23, RZ, 0x1f, R22 ;  /* 0x0000001fff177819 */ /* 0x000fe20000011416 */
[----:B------:R-:W-:Y:S01]  /*3a60*/  IMAD R239, R7, 0x400, R4 ;  /* 0x0000040007ef7824 */ /* 0x000fe200078e0204 */
[----:B------:R-:W-:Y:S01]  /*3a70*/  LOP3.LUT R27, R27, 0xfffffffe, RZ, 0xc0, !PT ;  /* 0xfffffffe1b1b7812 */ /* 0x000fe200078ec0ff */
[----:B------:R-:W-:Y:S01]  /*3a80*/  IMAD.SHL.U32 R244, R6, 0x2, RZ ;  /* 0x0000000206f47824 */ /* 0x000fe200078e00ff */
[----:B------:R-:W-:Y:S01]  /*3a90*/  LEA.HI R23, R23, R22, RZ, 0x2 ;  /* 0x0000001617177211 */ /* 0x000fe200078f10ff */
[----:B------:R-:W-:Y:S01]  /*3aa0*/  IMAD.SHL.U32 R22, R30, 0x8, RZ ;  /* 0x000000081e167824 */ /* 0x000fe200078e00ff */
[----:B------:R-:W-:Y:S01]  /*3ab0*/  LOP3.LUT R29, R29, 0x1c0, RZ, 0xc0, !PT ;  /* 0x000001c01d1d7812 */ /* 0x000fe200078ec0ff */
[----:B------:R-:W-:Y:S01]  /*3ac0*/  IMAD.IADD R27, R28, 0x1, -R27 ;  /* 0x000000011c1b7824 */ /* 0x000fe200078e0a1b */
[----:B------:R-:W-:Y:S01]  /*3ad0*/  LOP3.LUT R26, R26, 0x1c0, RZ, 0xc0, !PT ;  /* 0x000001c01a1a7812 */ /* 0x000fe200078ec0ff */
[----:B------:R-:W-:Y:S01]  /*3ae0*/  BSSY B0, `(.L_x_2348) ;  /* 0x0000026000007945 */ /* 0x000fe20003800000 */
[----:B------:R-:W-:-:S02]  /*3af0*/  LOP3.LUT P2, RZ, R165, 0x2, RZ, 0xc0, !PT ;  /* 0x00000002a5ff7812 */ /* 0x000fc4000784c0ff */
[----:B------:R-:W-:Y:S02]  /*3b00*/  LOP3.LUT R22, R26, 0x8, R22, 0xf8, !PT ;  /* 0x000000081a167812 */ /* 0x000fe400078ef816 */
[----:B------:R-:W-:Y:S02]  /*3b10*/  SHF.R.U32.HI R26, RZ, 0x3, R26 ;  /* 0x00000003ff1a7819 */ /* 0x000fe4000001161a */
[----:B------:R-:W-:Y:S02]  /*3b20*/  SEL R0, R0, 0xfffffff0, !P2 ;  /* 0xfffffff000007807 */ /* 0x000fe40005000000 */
[----:B-1----:R-:W-:Y:S02]  /*3b30*/  LEA R24, R7, UR8, 0x4 ;  /* 0x0000000807187c11 */ /* 0x002fe4000f8e20ff */
[----:B------:R-:W-:Y:S01]  /*3b40*/  LEA R7, P0, R208, c[0x0][0x170], 0x1 ;  /* 0x00005c00d0077a11 */ /* 0x000fe200078008ff */
[----:B------:R1:W-:Y:S01]  /*3b50*/  @P1 STS.128 [R241+0xa000], RZ ;  /* 0x00a000fff1001388 */ /* 0x0003e20000000c00 */
[----:B------:R-:W-:Y:S01]  /*3b60*/  LEA.HI.SX32 R23, R23, R24, 0x1e ;  /* 0x0000001817177211 */ /* 0x000fe200078ff2ff */
[----:B------:R-:W-:Y:S01]  /*3b70*/  IMAD.U32 R24, RZ, RZ, UR13 ;  /* 0x0000000dff187e24 */ /* 0x000fe2000f8e00ff */
[----:B------:R-:W-:Y:S01]  /*3b80*/  LOP3.LUT R22, R22, R26, RZ, 0x3c, !PT ;  /* 0x0000001a16167212 */ /* 0x000fe200078e3cff */
[----:B------:R-:W-:Y:S01]  /*3b90*/  IMAD.MOV.U32 R177, RZ, RZ, R7 ;  /* 0x000000ffffb17224 */ /* 0x000fe200078e0007 */
[----:B------:R-:W-:-:S02]  /*3ba0*/  LEA.HI.X R6, R208, c[0x0][0x174], R211, 0x1, P0 ;  /* 0x00005d00d0067a11 */ /* 0x000fc400000f0cd3 */
[----:B------:R-:W-:Y:S01]  /*3bb0*/  IADD3 R23, -R24, 0x1, R23 ;  /* 0x0000000118177810 */ /* 0x000fe20007ffe117 */
[----:B------:R-:W-:Y:S01]  /*3bc0*/  IMAD R238, R27, 0x200, R22 ;  /* 0x000002001bee7824 */ /* 0x000fe200078e0216 */
[----:B------:R-:W-:Y:S01]  /*3bd0*/  SHF.R.U32.HI R24, RZ, 0x3, R29 ;  /* 0x00000003ff187819 */ /* 0x000fe2000001161d */
[----:B------:R-:W-:Y:S01]  /*3be0*/  IMAD.MOV.U32 R176, RZ, RZ, R6 ;  /* 0x000000ffffb07224 */ /* 0x000fe200078e0006 */
[----:B------:R-:W-:Y:S01]  /*3bf0*/  LOP3.LUT R244, R244, 0x6, RZ, 0xc0, !PT ;  /* 0x00000006f4f47812 */ /* 0x000fe200078ec0ff */
[----:B-----5:R-:W-:Y:S02]  /*3c00*/  FMUL.FTZ R2, R25, R2 ;  /* 0x0000000219027220 */ /* 0x020fe40000410000 */
[----:B------:R-:W-:Y:S02]  /*3c10*/  IMAD.SHL.U32 R25, R27, 0x8, RZ ;  /* 0x000000081b197824 */ /* 0x000fe400078e00ff */
[----:B------:R5:W2:Y:S03]  /*3c20*/  R2UR UR4, R2 ;  /* 0x00000000020473c2 */ /* 0x000aa600000e0000 */
[----:B------:R-:W-:-:S04]  /*3c30*/  LOP3.LUT R25, R29, 0x8, R25, 0xf8, !PT ;  /* 0x000000081d197812 */ /* 0x000fc800078ef819 */
[----:B------:R-:W-:-:S05]  /*3c40*/  LOP3.LUT R24, R25, R24, RZ, 0x3c, !PT ;  /* 0x0000001819187212 */ /* 0x000fca00078e3cff */
[----:B------:R-:W-:Y:S02]  /*3c50*/  IMAD.IADD R239, R24, 0x1, R239 ;  /* 0x0000000118ef7824 */ /* 0x000fe400078e02ef */
[----:B------:R-:W-:Y:S02]  /*3c60*/  IMAD.IADD R4, R4, 0x1, R24 ;  /* 0x0000000104047824 */ /* 0x000fe400078e0218 */
[----:B------:R-:W-:Y:S02]  /*3c70*/  IMAD.SHL.U32 R239, R239, 0x2, RZ ;  /* 0x00000002efef7824 */ /* 0x000fe400078e00ff */
[----:B-----5:R-:W-:-:S05]  /*3c80*/  IMAD.U32 R2, RZ, RZ, UR24 ;  /* 0x00000018ff027e24 */ /* 0x020fca000f8e00ff */
[----:B------:R-:W-:Y:S01]  /*3c90*/  IADD3 R2, R23, c[0x0][0x2e8], R2 ;  /* 0x0000ba0017027a10 */ /* 0x000fe20007ffe002 */
[----:B------:R-:W-:Y:S05]  /*3ca0*/  @P1 BRA `(.L_x_2349) ;  /* 0x0000009000001947 */ /* 0x000fea0003800000 */
[----:B-12---:R-:W-:-:S13]  /*3cb0*/  ISETP.GE.AND P0, PT, R242, c[0x0][0x220], PT ;  /* 0x00008800f2007a0c */ /* 0x006fda0003f06270 */
        /* <DEDUP_REMOVED lines=8> */
.L_x_2349:
[----:B-12---:R-:W-:Y:S05]  /*3d40*/  BSYNC B0 ;  /* 0x0000000000007941 */ /* 0x006fea0003800000 */
.L_x_2348:
        /* <DEDUP_REMOVED lines=10> */
[----:B------:R-:W-:Y:S01]  /*3df0*/  IMAD.U32 R23, RZ, RZ, UR25 ;  /* 0x00000019ff177e24 */ /* 0x000fe2000f8e00ff */
        /* <DEDUP_REMOVED lines=8> */
.L_x_2351:
[----:B------:R-:W-:Y:S05]  /*3e80*/  BSYNC B0 ;  /* 0x0000000000007941 */ /* 0x000fea0003800000 */
.L_x_2350:
        /* <DEDUP_REMOVED lines=16> */
.L_x_2353:
[----:B------:R-:W-:Y:S05]  /*3f90*/  BSYNC B0 ;  /* 0x0000000000007941 */ /* 0x000fea0003800000 */
.L_x_2352:
        /* <DEDUP_REMOVED lines=18> */
.L_x_2355:
[----:B------:R-:W-:Y:S05]  /*40c0*/  BSYNC B0 ;  /* 0x0000000000007941 */ /* 0x000fea0003800000 */
.L_x_2354:
        /* <DEDUP_REMOVED lines=16> */
.L_x_2357:
[----:B------:R-:W-:Y:S05]  /*41d0*/  BSYNC B0 ;  /* 0x0000000000007941 */ /* 0x000fea0003800000 */
.L_x_2356:
        /* <DEDUP_REMOVED lines=18> */
.L_x_2359:
[----:B------:R-:W-:Y:S05]  /*4300*/  BSYNC B0 ;  /* 0x0000000000007941 */ /* 0x000fea0003800000 */
.L_x_2358:
        /* <DEDUP_REMOVED lines=18> */
.L_x_2361:
[----:B------:R-:W-:Y:S05]  /*4430*/  BSYNC B0 ;  /* 0x0000000000007941 */ /* 0x000fea0003800000 */
.L_x_2360:
        /* <DEDUP_REMOVED lines=18> */
.L_x_2363:
[----:B------:R-:W-:Y:S05]  /*4560*/  BSYNC B0 ;  /* 0x0000000000007941 */ /* 0x000fea0003800000 */
.L_x_2362:
        /* <DEDUP_REMOVED lines=16> */
.L_x_2365:
[----:B------:R-:W-:Y:S05]  /*4670*/  BSYNC B0 ;  /* 0x0000000000007941 */ /* 0x000fea0003800000 */
.L_x_2364:
        /* <DEDUP_REMOVED lines=18> */
.L_x_2367:
[----:B------:R-:W-:Y:S05]  /*47a0*/  BSYNC B0 ;  /* 0x0000000000007941 */ /* 0x000fea0003800000 */
.L_x_2366:
        /* <DEDUP_REMOVED lines=18> */
.L_x_2369:
[----:B------:R-:W-:Y:S05]  /*48d0*/  BSYNC B0 ;  /* 0x0000000000007941 */ /* 0x000fea0003800000 */
.L_x_2368:
        /* <DEDUP_REMOVED lines=18> */
.L_x_2371:
[----:B------:R-:W-:Y:S05]  /*4a00*/  BSYNC B0 ;  /* 0x0000000000007941 */ /* 0x000fea0003800000 */
.L_x_2370:
        /* <DEDUP_REMOVED lines=18> */
.L_x_2373:
[----:B------:R-:W-:Y:S05]  /*4b30*/  BSYNC B0 ;  /* 0x0000000000007941 */ /* 0x000fea0003800000 */
.L_x_2372:
        /* <DEDUP_REMOVED lines=18> */
.L_x_2375:
[----:B------:R-:W-:Y:S05]  /*4c60*/  BSYNC B0 ;  /* 0x0000000000007941 */ /* 0x000fea0003800000 */
.L_x_2374:
        /* <DEDUP_REMOVED lines=18> */
.L_x_2377:
[----:B------:R-:W-:Y:S05]  /*4d90*/  BSYNC B0 ;  /* 0x0000000000007941 */ /* 0x000fea0003800000 */
.L_x_2376:
        /* <DEDUP_REMOVED lines=18> */
.L_x_2379:
[----:B------:R-:W-:Y:S05]  /*4ec0*/  BSYNC B0 ;  /* 0x0000000000007941 */ /* 0x000fea0003800000 */
.L_x_2378:
        /* <DEDUP_REMOVED lines=8> */
[----:B------:R-:W-:Y:S01]  /*4f50*/  IADD3 R166, R244, UR28, RZ ;  /* 0x0000001cf4a67c10 */ /* 0x000fe2000fffe0ff */
[----:B------:R-:W1:Y:S01]  /*4f60*/  LDSM.16.M88.4 R168, [R238+0x4800] ;  /* 0x00480000eea8783b */ /* 0x000e620000000200 */
[----:B------:R-:W-:Y:S01]  /*4f70*/  IADD3 R179, R2, 0x8, RZ ;  /* 0x0000000802b37810 */ /* 0x000fe20007ffe0ff */
[----:B------:R-:W-:Y:S01]  /*4f80*/  IMAD R235, R240, 0x2, R237 ;  /* 0x00000002f0eb7824 */ /* 0x000fe200078e02ed */
[----:B------:R-:W-:Y:S01]  /*4f90*/  IMNMX R212, R2, UR24, PT ;  /* 0x0000001802d47c17 */ /* 0x000fe2000b800200 */
[----:B------:R-:W2:Y:S01]  /*4fa0*/  LDSM.16.M88.4 R44, [R238+0x2000] ;  /* 0x00200000ee2c783b */ /* 0x000ea20000000200 */
[----:B------:R-:W-:Y:S01]  /*4fb0*/  IADD3 R2, R166, 0x8, RZ ;  /* 0x00000008a6027810 */ /* 0x000fe20007ffe0ff */
[----:B------:R-:W-:Y:S01]  /*4fc0*/  UISETP.GE.AND UP0, UPT, UR19, 0x2, UPT ;  /* 0x000000021300788c */ /* 0x000fe2000bf06270 */
[----:B------:R-:W-:Y:S01]  /*4fd0*/  IMNMX R179, R179, UR24, PT ;  /* 0x00000018b3b37c17 */ /* 0x000fe2000b800200 */
[----:B------:R-:W3:Y:S01]  /*4fe0*/  LDSM.16.M88.4 R36, [R238+0x2800] ;  /* 0x00280000ee24783b */ /* 0x000ee20000000200 */
[----:B------:R-:W-:-:S02]  /*4ff0*/  ISETP.GE.AND P3, PT, R2, R212, PT ;  /* 0x000000d40200720c */ /* 0x000fc40003f66270 */
[-C--:B------:R-:W-:Y:S01]  /*5000*/  ISETP.GE.AND P6, PT, R2, R179.reuse, PT ;  /* 0x000000b30200720c */ /* 0x080fe20003fc6270 */
[----:B------:R-:W4:Y:S01]  /*5010*/  LDSM.16.M88.4 R28, [R238+0x3000] ;  /* 0x00300000ee1c783b */ /* 0x000f220000000200 */
[----:B------:R-:W-:-:S03]  /*5020*/  ISETP.GE.AND P4, PT, R166, R179, PT ;  /* 0x000000b3a600720c */ /* 0x000fc60003f86270 */
[----:B------:R-:W2:Y:S04]  /*5030*/  LDSM.16.M88.4 R12, [R238+0x4000] ;  /* 0x00400000ee0c783b */ /* 0x000ea80000000200 */
[----:B------:R-:W2:Y:S04]  /*5040*/  LDSM.16.M88.4 R124, [R238+0x5000] ;  /* 0x00500000ee7c783b */ /* 0x000ea80000000200 */
[----:B------:R-:W2:Y:S04]  /*5050*/  LDSM.16.M88.4 R116, [R238+0x5800] ;  /* 0x00580000ee74783b */ /* 0x000ea80000000200 */
[----:B------:R-:W2:Y:S04]  /*5060*/  LDSM.16.M88.4 R108, [R238+0x6000] ;  /* 0x00600000ee6c783b */ /* 0x000ea80000000200 */
[----:B------:R-:W3:Y:S04]  /*5070*/  LDSM.16.M88.4 R100, [R238+0x6800] ;  /* 0x00680000ee64783b */ /* 0x000ee80000000200 */
[----:B------:R-:W3:Y:S01]  /*5080*/  LDSM.16.M88.4 R92, [R238+0x7000] ;  /* 0x00700000ee5c783b */ /* 0x000ee20000000200 */
[C---:B-1---5:R-:W-:Y:S03]  /*5090*/  HMMA.16816.F32.BF16 R24, R52.reuse, R20, RZ ;  /* 0x000000143418723c */ /* 0x062fe600000418ff */
[----:B------:R-:W1:Y:S04]  /*50a0*/  LDSM.16.M88.4 R84, [R238+0x7800] ;  /* 0x00780000ee54783b */ /* 0x000e680000000200 */
[----:B------:R-:W5:Y:S01]  /*50b0*/  LDSM.16.M88.4 R76, [R238+0x8000] ;  /* 0x00800000ee4c783b */ /* 0x000f620000000200 */
        /* <DEDUP_REMOVED lines=9> */
[C---:B--2---:R-:W-:Y:S03]  /*5150*/  HMMA.16816.F32.BF16 R48, R52.reuse, R44, RZ ;  /* 0x0000002c3430723c */ /* 0x044fe600000418ff */
[----:B------:R-:W2:Y:S04]  /*5160*/  LDSM.16.M88.4 R140, [R233+0x6000] ;  /* 0x00600000e98c783b */ /* 0x000ea80000000200 */
[----:B------:R-:W-:Y:S01]  /*5170*/  LDSM.16.M88.4 R156, [R233+0x3000] ;  /* 0x00300000e99c783b */ /* 0x000fe20000000200 */
[C---:B---3--:R-:W-:Y:S03]  /*5180*/  HMMA.16816.F32.BF16 R40, R52.reuse, R36, RZ ;  /* 0x000000243428723c */ /* 0x048fe600000418ff */
[----:B------:R-:W-:Y:S04]  /*5190*/  LDSM.16.M88.4 R144, [R233+0x5000] ;  /* 0x00500000e990783b */ /* 0x000fe80000000200 */
[----:B------:R-:W-:Y:S01]  /*51a0*/  LDSM.16.M88.4 R172, [R233+0x2800] ;  /* 0x00280000e9ac783b */ /* 0x000fe20000000200 */
[C---:B----4-:R-:W-:Y:S03]  /*51b0*/  HMMA.16816.F32.BF16 R32, R52.reuse, R28, RZ ;  /* 0x0000001c3420723c */ /* 0x050fe600000418ff */
[----:B------:R-:W-:Y:S04]  /*51c0*/  LDSM.16.M88.4 R180, [R233+0x2000] ;  /* 0x00200000e9b4783b */ /* 0x000fe80000000200 */
[----:B------:R-:W-:Y:S01]  /*51d0*/  LDSM.16.M88.4 R152, [R233+0x4000] ;  /* 0x00400000e998783b */ /* 0x000fe20000000200 */
[C---:B------:R-:W-:Y:S03]  /*51e0*/  HMMA.16816.F32.BF16 R16, R52.reuse, R12, RZ ;  /* 0x0000000c3410723c */ /* 0x040fe600000418ff */
[----:B------:R-:W-:Y:S04]  /*51f0*/  LDSM.16.M88.4 R184, [R233+0x8000] ;  /* 0x00800000e9b8783b */ /* 0x000fe80000000200 */
[----:B------:R-:W-:Y:S01]  /*5200*/  LDSM.16.M88.4 R192, [R235] ;  /* 0x00000000ebc0783b */ /* 0x000fe20000000200 */
[C---:B------:R-:W-:Y:S03]  /*5210*/  HMMA.16816.F32.BF16 R160, R52.reuse, R124, RZ ;  /* 0x0000007c34a0723c */ /* 0x040fe600000418ff */
[----:B------:R-:W0:Y:S05]  /*5220*/  LDGDEPBAR ;  /* 0x00000000000079af */ /* 0x000e2a0000000000 */
[C---:B------:R-:W-:Y:S08]  /*5230*/  HMMA.16816.F32.BF16 R120, R52.reuse, R116, RZ ;  /* 0x000000743478723c */ /* 0x040ff000000418ff */
[C---:B------:R-:W-:Y:S08]  /*5240*/  HMMA.16816.F32.BF16 R112, R52.reuse, R108, RZ ;  /* 0x0000006c3470723c */ /* 0x040ff000000418ff */
[C---:B------:R-:W-:Y:S08]  /*5250*/  HMMA.16816.F32.BF16 R104, R52.reuse, R100, RZ ;  /* 0x000000643468723c */ /* 0x040ff000000418ff */
[C---:B------:R-:W-:Y:S08]  /*5260*/  HMMA.16816.F32.BF16 R96, R52.reuse, R92, RZ ;  /* 0x0000005c3460723c */ /* 0x040ff000000418ff */
[C---:B-1----:R-:W-:Y:S08]  /*5270*/  HMMA.16816.F32.BF16 R88, R52.reuse, R84, RZ ;  /* 0x000000543458723c */ /* 0x042ff000000418ff */
        /* <DEDUP_REMOVED lines=21> */
[----:B------:R-:W3:Y:S07]  /*53d0*/  LDSM.16.M88.4 R136, [R233+0x6800] ;  /* 0x00680000e988783b */ /* 0x000eee0000000200 */
[C---:B------:R-:W-:Y:S08]  /*53e0*/  HMMA.16816.F32.BF16 R8, R148.reuse, R132, R8 ;  /* 0x000000849408723c */ /* 0x040ff00000041808 */
[C---:B------:R-:W-:Y:S01]  /*53f0*/  HMMA.16816.F32.BF16 R168, R148.reuse, R134, R168 ;  /* 0x0000008694a8723c */ /* 0x040fe200000418a8 */
[----:B------:R-:W4:Y:S07]  /*5400*/  LDSM.16.M88.4 R132, [R233+0x7000] ;  /* 0x00700000e984783b */ /* 0x000f2e0000000200 */
[C---:B--2---:R-:W-:Y:S07]  /*5410*/  HMMA.16816.F32.BF16 R112, R148.reuse, R140, R112 ;  /* 0x0000008c9470723c */ /* 0x044fee0000041870 */
[----:B------:R-:W-:Y:S01]  /*5420*/  IADD3 R140, R238, 0x2000, RZ ;  /* 0x00002000ee8c7810 */ /* 0x000fe20007ffe0ff */
[----:B-1----:R-:W-:Y:S03]  /*5430*/  HMMA.16816.F32.BF16 R120, R148, R128, R120 ;  /* 0x000000809478723c */ /* 0x002fe60000041878 */
[----:B------:R-:W-:-:S04]  /*5440*/  @P0 IADD3 R236, R140, -0x40, RZ ;  /* 0xffffffc08cec0810 */ /* 0x000fc80007ffe0ff */
[----:B------:R-:W-:Y:S01]  /*5450*/  IADD3 R229, R236, 0x4000, RZ ;  /* 0x00004000ece57810 */ /* 0x000fe20007ffe0ff */
[C---:B------:R-:W-:Y:S01]  /*5460*/  HMMA.16816.F32.BF16 R116, R148.reuse, R130, R116 ;  /* 0x000000829474723c */ /* 0x040fe20000041874 */
[----:B------:R-:W1:Y:S01]  /*5470*/  LDSM.16.M88.4 R128, [R233+0x7800] ;  /* 0x00780000e980783b */ /* 0x000e620000000200 */
[----:B------:R-:W-:Y:S01]  /*5480*/  IMAD R165, R0, 0x2, R236 ;  /* 0x0000000200a57824 */ /* 0x000fe200078e02ec */
[C---:B------:R-:W-:Y:S01]  /*5490*/  IADD3 R228, R236.reuse, 0x4800, RZ ;  /* 0x00004800ece47810 */ /* 0x040fe20007ffe0ff */
[----:B------:R-:W2:Y:S01]  /*54a0*/  I2F R0, R166 ;  /* 0x000000a600007306 */ /* 0x000ea20000201400 */
[----:B------:R-:W-:Y:S01]  /*54b0*/  LDSM.16.M88.4 R204, [R236+0x3000] ;  /* 0x00300000eccc783b */ /* 0x000fe20000000200 */
[C---:B------:R-:W-:Y:S02]  /*54c0*/  IADD3 R227, R236.reuse, 0x5000, RZ ;  /* 0x00005000ece37810 */ /* 0x040fe40007ffe0ff */
[----:B------:R-:W-:Y:S01]  /*54d0*/  HMMA.16816.F32.BF16 R32, R148, R156, R32 ;  /* 0x0000009c9420723c */ /* 0x000fe20000041820 */
[----:B------:R-:W-:Y:S01]  /*54e0*/  LDSM.16.M88.4 R188, [R165] ;  /* 0x00000000a5bc783b */ /* 0x000fe20000000200 */
[----:B------:R-:W-:-:S02]  /*54f0*/  IADD3 R226, R236, 0x5800, RZ ;  /* 0x00005800ece27810 */ /* 0x000fc40007ffe0ff */
[C---:B------:R-:W-:Y:S01]  /*5500*/  IADD3 R225, R236.reuse, 0x6000, RZ ;  /* 0x00006000ece17810 */ /* 0x040fe20007ffe0ff */
[----:B------:R-:W-:Y:S01]  /*5510*/  LDSM.16.M88.4 R200, [R236+0x7000] ;  /* 0x00700000ecc8783b */ /* 0x000fe20000000200 */
[C---:B------:R-:W-:Y:S02]  /*5520*/  IADD3 R224, R236.reuse, 0x6800, RZ ;  /* 0x00006800ece07810 */ /* 0x040fe40007ffe0ff */
[----:B------:R-:W-:Y:S01]  /*5530*/  HMMA.16816.F32.BF16 R28, R148, R158, R28 ;  /* 0x0000009e941c723c */ /* 0x000fe2000004181c */
[----:B------:R-:W-:Y:S01]  /*5540*/  LDSM.16.M88.4 R156, [R237] ;  /* 0x00000000ed9c783b */ /* 0x000fe20000000200 */
[----:B------:R-:W-:-:S03]  /*5550*/  IADD3 R167, R236, 0x7000, RZ ;  /* 0x00007000eca77810 */ /* 0x000fc60007ffe0ff */
[----:B------:R-:W-:Y:S03]  /*5560*/  LDSM.16.M88.4 R196, [R236+0x7800] ;  /* 0x00780000ecc4783b */ /* 0x000fe60000000200 */
[C---:B---3--:R-:W-:Y:S08]  /*5570*/  HMMA.16816.F32.BF16 R104, R148.reuse, R136, R104 ;  /* 0x000000889468723c */ /* 0x048ff00000041868 */
[C---:B------:R-:W-:Y:S01]  /*5580*/  HMMA.16816.F32.BF16 R100, R148.reuse, R138, R100 ;  /* 0x0000008a9464723c */ /* 0x040fe20000041864 */
[----:B------:R-:W3:Y:S07]  /*5590*/  LDSM.16.M88.4 R136, [R236+0x1000] ;  /* 0x00100000ec88783b */ /* 0x000eee0000000200 */
[C---:B----4-:R-:W-:Y:S08]  /*55a0*/  HMMA.16816.F32.BF16 R96, R148.reuse, R132, R96 ;  /* 0x000000849460723c */ /* 0x050ff00000041860 */
[C---:B------:R-:W-:Y:S01]  /*55b0*/  HMMA.16816.F32.BF16 R92, R148.reuse, R134, R92 ;  /* 0x00000086945c723c */ /* 0x040fe2000004185c */
[----:B------:R-:W4:Y:S07]  /*55c0*/  LDSM.16.M88.4 R132, [R236+0x1800] ;  /* 0x00180000ec84783b */ /* 0x000f2e0000000200 */
[C---:B------:R-:W-:Y:S08]  /*55d0*/  HMMA.16816.F32.BF16 R160, R148.reuse, R144, R160 ;  /* 0x0000009094a0723c */ /* 0x040ff000000418a0 */
[C---:B------:R-:W-:Y:S01]  /*55e0*/  HMMA.16816.F32.BF16 R124, R148.reuse, R146, R124 ;  /* 0x00000092947c723c */ /* 0x040fe2000004187c */
[----:B------:R-:W5:Y:S07]  /*55f0*/  LDSM.16.M88.4 R144, [R236] ;  /* 0x00000000ec90783b */ /* 0x000f6e0000000200 */
[C---:B------:R-:W-:Y:S08]  /*5600*/  HMMA.16816.F32.BF16 R40, R148.reuse, R172, R40 ;  /* 0x000000ac9428723c */ /* 0x040ff00000041828 */
        /* <DEDUP_REMOVED lines=8> */
[----:B------:R-:W-:Y:S01]  /*5690*/  HMMA.16816.F32.BF16 R108, R148, R142, R108 ;  /* 0x0000008e946c723c */ /* 0x000fe2000004186c */
[----:B------:R-:W1:Y:S07]  /*56a0*/  LDSM.16.M88.4 R140, [R236+0x800] ;  /* 0x00080000ec8c783b */ /* 0x000e6e0000000200 */
[C---:B---3--:R-:W-:Y:S08]  /*56b0*/  HMMA.16816.F32.BF16 R32, R156.reuse, R136, R32 ;  /* 0x000000889c20723c */ /* 0x048ff00000041820 */
[----:B------:R-:W-:Y:S01]  /*56c0*/  HMMA.16816.F32.BF16 R28, R156, R138, R28 ;  /* 0x0000008a9c1c723c */ /* 0x000fe2000004181c */
[----:B------:R-:W3:Y:S07]  /*56d0*/  LDSM.16.M88.4 R136, [R236+0x5800] ;  /* 0x00580000ec88783b */ /* 0x000eee0000000200 */
[C---:B------:R-:W-:Y:S08]  /*56e0*/  HMMA.16816.F32.BF16 R16, R148.reuse, R152, R16 ;  /* 0x000000989410723c */ /* 0x040ff00000041810 */
[----:B------:R-:W-:Y:S01]  /*56f0*/  HMMA.16816.F32.BF16 R12, R148, R154, R12 ;  /* 0x0000009a940c723c */ /* 0x000fe2000004180c */
[----:B------:R-:W-:Y:S07]  /*5700*/  LDSM.16.M88.4 R152, [R233+0x9800] ;  /* 0x00980000e998783b */ /* 0x000fee0000000200 */
[C---:B----4-:R-:W-:Y:S08]  /*5710*/  HMMA.16816.F32.BF16 R24, R156.reuse, R132, R24 ;  /* 0x000000849c18723c */ /* 0x050ff00000041818 */
[C---:B------:R-:W-:Y:S01]  /*5720*/  HMMA.16816.F32.BF16 R20, R156.reuse, R134, R20 ;  /* 0x000000869c14723c */ /* 0x040fe20000041814 */
[----:B------:R-:W4:Y:S07]  /*5730*/  LDSM.16.M88.4 R132, [R236+0x6000] ;  /* 0x00600000ec84783b */ /* 0x000f2e0000000200 */
[C---:B-----5:R-:W-:Y:S08]  /*5740*/  HMMA.16816.F32.BF16 R48, R156.reuse, R144, R48 ;  /* 0x000000909c30723c */ /* 0x060ff00000041830 */
[----:B------:R-:W-:Y:S01]  /*5750*/  HMMA.16816.F32.BF16 R44, R156, R146, R44 ;  /* 0x000000929c2c723c */ /* 0x000fe2000004182c */
[----:B------:R-:W-:Y:S07]  /*5760*/  LDSM.16.M88.4 R144, [R236+0x4800] ;  /* 0x00480000ec90783b */ /* 0x000fee0000000200 */
[C---:B------:R-:W-:Y:S08]  /*5770*/  HMMA.16816.F32.BF16 R80, R148.reuse, R184, R80 ;  /* 0x000000b89450723c */ /* 0x040ff00000041850 */
[C---:B------:R-:W-:Y:S01]  /*5780*/  HMMA.16816.F32.BF16 R76, R148.reuse, R186, R76 ;  /* 0x000000ba944c723c */ /* 0x040fe2000004184c */
[----:B------:R-:W5:Y:S07]  /*5790*/  LDSM.16.M88.4 R184, [R165+0x800] ;  /* 0x00080000a5b8783b */ /* 0x000f6e0000000200 */
[C---:B--2---:R-:W-:Y:S08]  /*57a0*/  HMMA.16816.F32.BF16 R64, R148.reuse, R172, R64 ;  /* 0x000000ac9440723c */ /* 0x044ff00000041840 */
[----:B------:R-:W-:Y:S01]  /*57b0*/  HMMA.16816.F32.BF16 R60, R148, R174, R60 ;  /* 0x000000ae943c723c */ /* 0x000fe2000004183c */
[----:B------:R-:W2:Y:S07]  /*57c0*/  LDSM.16.M88.4 R172, [R236+0x2800] ;  /* 0x00280000ecac783b */ /* 0x000eae0000000200 */
[C---:B-1----:R-:W-:Y:S08]  /*57d0*/  HMMA.16816.F32.BF16 R16, R156.reuse, R128, R16 ;  /* 0x000000809c10723c */ /* 0x042ff00000041810 */
[C---:B------:R-:W-:Y:S01]  /*57e0*/  HMMA.16816.F32.BF16 R12, R156.reuse, R130, R12 ;  /* 0x000000829c0c723c */ /* 0x040fe2000004180c */
[----:B------:R-:W1:Y:S07]  /*57f0*/  LDSM.16.M88.4 R128, [R236+0x6800] ;  /* 0x00680000ec80783b */ /* 0x000e6e0000000200 */
[----:B------:R-:W-:Y:S08]  /*5800*/  HMMA.16816.F32.BF16 R40, R156, R140, R40 ;  /* 0x0000008c9c28723c */ /* 0x000ff00000041828 */
[----:B------:R-:W-:Y:S08]  /*5810*/  HMMA.16816.F32.BF16 R48, R192, R188, R48 ;  /* 0x000000bcc030723c */ /* 0x000ff00000041830 */
[C---:B------:R-:W-:Y:S08]  /*5820*/  HMMA.16816.F32.BF16 R72, R148.reuse, R180, R72 ;  /* 0x000000b49448723c */ /* 0x040ff00000041848 */
[----:B------:R-:W-:Y:S01]  /*5830*/  HMMA.16816.F32.BF16 R68, R148, R182, R68 ;  /* 0x000000b69444723c */ /* 0x000fe20000041844 */
[----:B------:R-:W1:Y:S07]  /*5840*/  LDSM.16.M88.4 R180, [R165+0x1000] ;  /* 0x00100000a5b4783b */ /* 0x000e6e0000000200 */
[----:B------:R-:W-:Y:S01]  /*5850*/  HMMA.16816.F32.BF16 R44, R192, R190, R44 ;  /* 0x000000bec02c723c */ /* 0x000fe2000004182c */
[----:B------:R-:W-:Y:S01]  /*5860*/  FFMA.FTZ R216, R0, UR4, R50 ;  /* 0x0000000400d87c23 */ /* 0x000fe20008010032 */
[----:B------:R-:W-:Y:S01]  /*5870*/  IADD3 R50, R166, 0x11, RZ ;  /* 0x00000011a6327810 */ /* 0x000fe20007ffe0ff */
[----:B------:R-:W-:-:S03]  /*5880*/  FFMA.FTZ R0, R0, UR4, R48 ;  /* 0x0000000400007c23 */ /* 0x000fc60008010030 */
[----:B------:R-:W-:Y:S02]  /*5890*/  FSEL R216, R216, -INF , !P4 ;  /* 0xff800000d8d87808 */ /* 0x000fe40006000000 */
[C---:B---3--:R-:W-:Y:S01]  /*58a0*/  HMMA.16816.F32.BF16 R88, R156.reuse, R136, R88 ;  /* 0x000000889c58723c */ /* 0x048fe20000041858 */
[----:B------:R3:W2:Y:S06]  /*58b0*/  I2F R137, R2 ;  /* 0x0000000200897306 */ /* 0x0006ac0000201400 */
[----:B------:R-:W-:Y:S01]  /*58c0*/  IADD3 R136, R166, 0x1, RZ ;  /* 0x00000001a6887810 */ /* 0x000fe20007ffe0ff */
[----:B------:R-:W-:Y:S01]  /*58d0*/  HMMA.16816.F32.BF16 R36, R156, R142, R36 ;  /* 0x0000008e9c24723c */ /* 0x000fe20000041824 */
[----:B------:R-:W-:Y:S02]  /*58e0*/  LDSM.16.M88.4 R140, [R236+0x5000] ;  /* 0x00500000ec8c783b */ /* 0x000fe40000000200 */
[----:B------:R-:W-:-:S02]  /*58f0*/  ISETP.GE.AND P1, PT, R136, R212, PT ;  /* 0x000000d48800720c */ /* 0x000fc40003f26270 */
[----:B------:R-:W-:-:S03]  /*5900*/  ISETP.GE.AND P0, PT, R136, R179, PT ;  /* 0x000000b38800720c */ /* 0x000fc60003f06270 */
[C---:B------:R-:W-:Y:S01]  /*5910*/  HMMA.16816.F32.BF16 R84, R156.reuse, R138, R84 ;  /* 0x0000008a9c54723c */ /* 0x040fe20000041854 */
[----:B------:R1:W1:Y:S01]  /*5920*/  I2F R138, R136 ;  /* 0x00000088008a7306 */ /* 0x0002620000201400 */
[----:B---3--:R-:W-:Y:S01]  /*5930*/  IADD3 R2, R166, 0x10, RZ ;  /* 0x00000010a6027810 */ /* 0x008fe20007ffe0ff */
[C---:B--2---:R-:W-:Y:S02]  /*5940*/  FFMA.FTZ R44, R137.reuse, UR4, R44 ;  /* 0x00000004892c7c23 */ /* 0x044fe4000801002c */
[----:B------:R-:W-:Y:S01]  /*5950*/  FFMA.FTZ R46, R137, UR4, R46 ;  /* 0x00000004892e7c23 */ /* 0x000fe2000801002e */
[----:B------:R-:W-:Y:S02]  /*5960*/  ISETP.GE.AND P4, PT, R2, R212, PT ;  /* 0x000000d40200720c */ /* 0x000fe40003f86270 */
[----:B----4-:R-:W-:Y:S01]  /*5970*/  HMMA.16816.F32.BF16 R80, R156, R132, R80 ;  /* 0x000000849c50723c */ /* 0x010fe20000041850 */
[----:B------:R-:W-:Y:S02]  /*5980*/  FSEL R218, R44, -INF , !P3 ;  /* 0xff8000002cda7808 */ /* 0x000fe40005800000 */
[----:B------:R-:W-:-:S02]  /*5990*/  ISETP.GE.AND P3, PT, R50, R179, PT ;  /* 0x000000b33200720c */ /* 0x000fc40003f66270 */
[----:B------:R-:W-:Y:S02]  /*59a0*/  FSEL R217, R46, -INF , !P6 ;  /* 0xff8000002ed97808 */ /* 0x000fe40007000000 */
[C---:B------:R-:W-:Y:S01]  /*59b0*/  IADD3 R46, R166.reuse, 0x19, RZ ;  /* 0x00000019a62e7810 */ /* 0x040fe20007ffe0ff */
[----:B------:R-:W-:Y:S01]  /*59c0*/  HMMA.16816.F32.BF16 R76, R156, R134, R76 ;  /* 0x000000869c4c723c */ /* 0x000fe2000004184c */
[----:B------:R-:W2:Y:S01]  /*59d0*/  LDSM.16.M88.4 R132, [R165+0x2000] ;  /* 0x00200000a584783b */ /* 0x000ea20000000200 */
[----:B-1----:R-:W-:Y:S01]  /*59e0*/  IADD3 R136, R166, 0x9, RZ ;  /* 0x00000009a6887810 */ /* 0x002fe20007ffe0ff */
[C---:B------:R-:W-:Y:S02]  /*59f0*/  FFMA.FTZ R219, R138.reuse, UR4, R49 ;  /* 0x000000048adb7c23 */ /* 0x040fe40008010031 */
[----:B------:R-:W-:Y:S01]  /*5a00*/  FFMA.FTZ R51, R138, UR4, R51 ;  /* 0x000000048a337c23 */ /* 0x000fe20008010033 */
[C---:B------:R-:W-:Y:S01]  /*5a10*/  ISETP.GE.AND P5, PT, R136.reuse, R212, PT ;  /* 0x000000d48800720c */ /* 0x040fe20003fa6270 */
[----:B------:R-:W-:Y:S01]  /*5a20*/  I2F R49, R2 ;  /* 0x0000000200317306 */ /* 0x000fe20000201400 */
[----:B-----5:R-:W-:Y:S01]  /*5a30*/  HMMA.16816.F32.BF16 R40, R192, R184, R40 ;  /* 0x000000b8c028723c */ /* 0x020fe20000041828 */
[----:B------:R-:W-:-:S02]  /*5a40*/  ISETP.GE.AND P2, PT, R136, R179, PT ;  /* 0x000000b38800720c */ /* 0x000fc40003f46270 */
[----:B------:R-:W-:Y:S02]  /*5a50*/  FSEL R219, R219, -INF , !P1 ;  /* 0xff800000dbdb7808 */ /* 0x000fe40004800000 */
[----:B------:R-:W-:Y:S02]  /*5a60*/  ISETP.GE.AND P1, PT, R2, R179, PT ;  /* 0x000000b30200720c */ /* 0x000fe40003f26270 */
[----:B------:R-:W1:Y:S01]  /*5a70*/  I2F R136, R136 ;  /* 0x0000008800887306 */ /* 0x000e620000201400 */
[----:B------:R-:W-:Y:S01]  /*5a80*/  HMMA.16816.F32.BF16 R8, R156, R172, R8 ;  /* 0x000000ac9c08723c */ /* 0x000fe20000041808 */
[----:B------:R-:W-:Y:S02]  /*5a90*/  FSEL R214, R51, -INF , !P0 ;  /* 0xff80000033d67808 */ /* 0x000fe40004000000 */
[----:B------:R-:W-:Y:S02]  /*5aa0*/  ISETP.GE.AND P0, PT, R50, R212, PT ;  /* 0x000000d43200720c */ /* 0x000fe40003f06270 */
[----:B------:R-:W-:-:S02]  /*5ab0*/  IADD3 R138, R166, 0x38, RZ ;  /* 0x00000038a68a7810 */ /* 0x000fc40007ffe0ff */
[----:B------:R3:W4:Y:S01]  /*5ac0*/  I2F R2, R50 ;  /* 0x0000003200027306 */ /* 0x0007220000201400 */
[----:B------:R-:W-:Y:S01]  /*5ad0*/  HMMA.16816.F32.BF16 R168, R156, R174, R168 ;  /* 0x000000ae9ca8723c */ /* 0x000fe200000418a8 */
[----:B------:R-:W5:Y:S01]  /*5ae0*/  LDSM.16.M88.4 R172, [R165+0x1800] ;  /* 0x00180000a5ac783b */ /* 0x000f620000000200 */
[----:B-1----:R-:W-:-:S06]  /*5af0*/  FFMA.FTZ R45, R136, UR4, R45 ;  /* 0x00000004882d7c23 */ /* 0x002fcc000801002d */
[----:B------:R-:W-:Y:S01]  /*5b00*/  HMMA.16816.F32.BF16 R36, R192, R186, R36 ;  /* 0x000000bac024723c */ /* 0x000fe20000041824 */
[----:B------:R-:W-:Y:S01]  /*5b10*/  FFMA.FTZ R136, R136, UR4, R47 ;  /* 0x0000000488887c23 */ /* 0x000fe2000801002f */
[C---:B------:R-:W-:Y:S01]  /*5b20*/  IADD3 R47, R166.reuse, 0x20, RZ ;  /* 0x00000020a62f7810 */ /* 0x040fe20007ffe0ff */
[----:B------:R-:W-:Y:S01]  /*5b30*/  FFMA.FTZ R40, R49, UR4, R40 ;  /* 0x0000000431287c23 */ /* 0x000fe20008010028 */
[----:B------:R-:W-:Y:S02]  /*5b40*/  FSEL R220, R45, -INF , !P5 ;  /* 0xff8000002ddc7808 */ /* 0x000fe40006800000 */
[----:B------:R-:W1:Y:S01]  /*5b50*/  I2F R45, R46 ;  /* 0x0000002e002d7306 */ /* 0x000e620000201400 */
[----:B---3--:R-:W-:Y:S01]  /*5b60*/  IADD3 R50, R166, 0x18, RZ ;  /* 0x00000018a6327810 */ /* 0x008fe20007ffe0ff */
[----:B------:R-:W-:Y:S01]  /*5b70*/  HMMA.16816.F32.BF16 R72, R156, R128, R72 ;  /* 0x000000809c48723c */ /* 0x000fe20000041848 */
[----:B----4-:R-:W-:Y:S02]  /*5b80*/  FFMA.FTZ R43, R2, UR4, R43 ;  /* 0x00000004022b7c23 */ /* 0x010fe4000801002b */
[----:B------:R-:W-:-:S02]  /*5b90*/  ISETP.GE.AND P6, PT, R50, R212, PT ;  /* 0x000000d43200720c */ /* 0x000fc40003fc6270 */
[----:B------:R-:W-:Y:S01]  /*5ba0*/  ISETP.GE.AND P5, PT, R50, R179, PT ;  /* 0x000000b33200720c */ /* 0x000fe20003fa6270 */
[----:B------:R3:W4:Y:S02]  /*5bb0*/  I2F R44, R50 ;  /* 0x00000032002c7306 */ /* 0x0007240000201400 */
[----:B------:R-:W-:Y:S01]  /*5bc0*/  HMMA.16816.F32.BF16 R68, R156, R130, R68 ;  /* 0x000000829c44723c */ /* 0x000fe20000041844 */
[----:B------:R-:W5:Y:S07]  /*5bd0*/  LDSM.16.M88.4 R128, [R165+0x2800] ;  /* 0x00280000a580783b */ /* 0x000f6e0000000200 */
[----:B------:R-:W-:Y:S01]  /*5be0*/  HMMA.16816.F32.BF16 R32, R192, R180, R32 ;  /* 0x000000b4c020723c */ /* 0x000fe20000041820 */
[----:B-1----:R-:W-:-:S02]  /*5bf0*/  FFMA.FTZ R37, R45, UR4, R37 ;  /* 0x000000042d257c23 */ /* 0x002fc40008010025 */
[----:B------:R-:W-:Y:S02]  /*5c00*/  FFMA.FTZ R39, R45, UR4, R39 ;  /* 0x000000042d277c23 */ /* 0x000fe40008010027 */
[----:B---3--:R-:W-:Y:S01]  /*5c10*/  FFMA.FTZ R50, R49, UR4, R42 ;  /* 0x0000000431327c23 */ /* 0x008fe2000801002a */
[----:B------:R-:W-:Y:S01]  /*5c20*/  FSEL R42, R136, -INF , !P2 ;  /* 0xff800000882a7808 */ /* 0x000fe20005000000 */
[----:B------:R-:W-:Y:S01]  /*5c30*/  FFMA.FTZ R49, R2, UR4, R41 ;  /* 0x0000000402317c23 */ /* 0x000fe20008010029 */
[----:B------:R-:W-:Y:S01]  /*5c40*/  FSEL R41, R40, -INF , !P4 ;  /* 0xff80000028297808 */ /* 0x000fe20006000000 */
[----:B--2---:R-:W-:Y:S01]  /*5c50*/  HMMA.16816.F32.BF16 R16, R192, R132, R16 ;  /* 0x00000084c010723c */ /* 0x004fe20000041810 */
[----:B------:R-:W-:Y:S01]  /*5c60*/  ISETP.GE.AND P2, PT, R46, R212, PT ;  /* 0x000000d42e00720c */ /* 0x000fe20003f46270 */
[----:B----4-:R-:W-:Y:S01]  /*5c70*/  FFMA.FTZ R215, R44, UR4, R36 ;  /* 0x000000042cd77c23 */ /* 0x010fe20008010024 */
[----:B------:R-:W-:Y:S02]  /*5c80*/  ISETP.GE.AND P4, PT, R46, R179, PT ;  /* 0x000000b32e00720c */ /* 0x000fe40003f86270 */
[----:B------:R1:W2:Y:S01]  /*5c90*/  I2F R46, R47 ;  /* 0x0000002f002e7306 */ /* 0x0002a20000201400 */
[----:B------:R-:W-:-:S02]  /*5ca0*/  FSEL R50, R50, -INF , !P1 ;  /* 0xff80000032327808 */ /* 0x000fc40004800000 */
[C---:B------:R-:W-:Y:S01]  /*5cb0*/  HMMA.16816.F32.BF16 R12, R192.reuse, R134, R12 ;  /* 0x00000086c00c723c */ /* 0x040fe2000004180c */
[----:B------:R-:W3:Y:S01]  /*5cc0*/  LDSM.16.M88.4 R132, [R165+0x3000] ;  /* 0x00300000a584783b */ /* 0x000ee20000000200 */
[----:B------:R-:W-:Y:S02]  /*5cd0*/  FSEL R40, R49, -INF , !P0 ;  /* 0xff80000031287808 */ /* 0x000fe40004000000 */
[CC--:B------:R-:W-:Y:S02]  /*5ce0*/  ISETP.GE.AND P1, PT, R47.reuse, R212.reuse, PT ;  /* 0x000000d42f00720c */ /* 0x0c0fe40003f26270 */
[-C--:B------:R-:W-:Y:S02]  /*5cf0*/  ISETP.GE.AND P0, PT, R47, R179.reuse, PT ;  /* 0x000000b32f00720c */ /* 0x080fe40003f06270 */
[----:B------:R-:W-:Y:S01]  /*5d00*/  HMMA.16816.F32.BF16 R28, R192, R182, R28 ;  /* 0x000000b6c01c723c */ /* 0x000fe2000004181c */
[----:B------:R-:W-:Y:S02]  /*5d10*/  IADD3 R2, R166, 0x21, RZ ;  /* 0x00000021a6027810 */ /* 0x000fe40007ffe0ff */
[----:B------:R-:W-:Y:S01]  /*5d20*/  FSEL R49, R43, -INF , !P3 ;  /* 0xff8000002b317808 */ /* 0x000fe20005800000 */
[----:B-1----:R-:W-:Y:S01]  /*5d30*/  FFMA.FTZ R47, R44, UR4, R38 ;  /* 0x000000042c2f7c23 */ /* 0x002fe20008010026 */
[----:B------:R-:W-:Y:S01]  /*5d40*/  IADD3 R38, R166, 0x28, RZ ;  /* 0x00000028a6267810 */ /* 0x000fe20007ffe0ff */
[----:B------:R-:W1:Y:S01]  /*5d50*/  I2F R36, R2 ;  /* 0x0000000200247306 */ /* 0x000e620000201400 */
[----:B------:R-:W-:Y:S01]  /*5d60*/  FSEL R215, R215, -INF , !P6 ;  /* 0xff800000d7d77808 */ /* 0x000fe20007000000 */
[----:B--2---:R-:W-:Y:S01]  /*5d70*/  FFMA.FTZ R32, R46, UR4, R32 ;  /* 0x000000042e207c23 */ /* 0x004fe20008010020 */
[C---:B------:R-:W-:Y:S01]  /*5d80*/  ISETP.GE.AND P3, PT, R2.reuse, R212, PT ;  /* 0x000000d40200720c */ /* 0x040fe20003f66270 */
[----:B------:R-:W-:Y:S01]  /*5d90*/  HMMA.16816.F32.BF16 R160, R156, R204, R160 ;  /* 0x000000cc9ca0723c */ /* 0x000fe200000418a0 */
[----:B------:R-:W-:Y:S01]  /*5da0*/  ISETP.GE.AND P6, PT, R2, R179, PT ;  /* 0x000000b30200720c */ /* 0x000fe20003fc6270 */
[----:B------:R-:W-:Y:S01]  /*5db0*/  FFMA.FTZ R34, R46, UR4, R34 ;  /* 0x000000042e227c23 */ /* 0x000fe20008010022 */
[----:B------:R-:W-:Y:S01]  /*5dc0*/  FSEL R51, R37, -INF , !P2 ;  /* 0xff80000025337808 */ /* 0x000fe20005000000 */
[----:B------:R-:W2:Y:S01]  /*5dd0*/  I2F R2, R38 ;  /* 0x0000002600027306 */ /* 0x000ea20000201400 */
[----:B------:R-:W-:-:S02]  /*5de0*/  IADD3 R37, R166, 0x29, RZ ;  /* 0x00000029a6257810 */ /* 0x000fc40007ffe0ff */
[----:B------:R-:W-:Y:S01]  /*5df0*/  FSEL R46, R32, -INF , !P1 ;  /* 0xff800000202e7808 */ /* 0x000fe20004800000 */
[C---:B-----5:R-:W-:Y:S01]  /*5e00*/  HMMA.16816.F32.BF16 R24, R192.reuse, R172, R24 ;  /* 0x000000acc018723c */ /* 0x060fe20000041818 */
[----:B------:R-:W-:Y:S02]  /*5e10*/  IADD3 R32, R166, 0x30, RZ ;  /* 0x00000030a6207810 */ /* 0x000fe40007ffe0ff */
[----:B------:R-:W-:Y:S01]  /*5e20*/  FSEL R47, R47, -INF , !P5 ;  /* 0xff8000002f2f7808 */ /* 0x000fe20006800000 */
[----:B-1----:R-:W-:Y:S01]  /*5e30*/  FFMA.FTZ R33, R36, UR4, R33 ;  /* 0x0000000424217c23 */ /* 0x002fe20008010021 */
[C---:B------:R-:W-:Y:S02]  /*5e40*/  ISETP.GE.AND P5, PT, R38.reuse, R212, PT ;  /* 0x000000d42600720c */ /* 0x040fe40003fa6270 */
[----:B------:R-:W-:Y:S01]  /*5e50*/  FSEL R213, R39, -INF , !P4 ;  /* 0xff80000027d57808 */ /* 0x000fe20006000000 */
[----:B------:R-:W-:Y:S01]  /*5e60*/  HMMA.16816.F32.BF16 R8, R192, R128, R8 ;  /* 0x00000080c008723c */ /* 0x000fe20000041808 */
[----:B------:R-:W-:-:S02]  /*5e70*/  ISETP.GE.AND P2, PT, R38, R179, PT ;  /* 0x000000b32600720c */ /* 0x000fc40003f46270 */
[C---:B------:R-:W-:Y:S01]  /*5e80*/  ISETP.GE.AND P4, PT, R37.reuse, R212, PT ;  /* 0x000000d42500720c */ /* 0x040fe20003f86270 */
[----:B--2---:R-:W-:Y:S01]  /*5e90*/  FFMA.FTZ R28, R2, UR4, R28 ;  /* 0x00000004021c7c23 */ /* 0x004fe2000801001c */
[----:B------:R-:W-:Y:S02]  /*5ea0*/  ISETP.GE.AND P1, PT, R37, R179, PT ;  /* 0x000000b32500720c */ /* 0x000fe40003f26270 */
[----:B------:R-:W-:Y:S01]  /*5eb0*/  FFMA.FTZ R128, R36, UR4, R35 ;  /* 0x0000000424807c23 */ /* 0x000fe20008010023 */
[----:B------:R-:W-:Y:S01]  /*5ec0*/  HMMA.16816.F32.BF16 R124, R156, R206, R124 ;  /* 0x000000ce9c7c723c */ /* 0x000fe2000004187c */
[----:B------:R-:W1:Y:S01]  /*5ed0*/  I2F R36, R37 ;  /* 0x0000002500247306 */ /* 0x000e620000201400 */
[----:B------:R-:W-:Y:S01]  /*5ee0*/  FFMA.FTZ R129, R2, UR4, R30 ;  /* 0x0000000402817c23 */ /* 0x000fe2000801001e */
[----:B------:R-:W-:Y:S02]  /*5ef0*/  IADD3 R2, R166, 0x31, RZ ;  /* 0x00000031a6027810 */ /* 0x000fe40007ffe0ff */
[----:B------:R-:W-:-:S02]  /*5f00*/  FSEL R44, R28, -INF , !P5 ;  /* 0xff8000001c2c7808 */ /* 0x000fc40006800000 */
[----:B------:R-:W-:Y:S01]  /*5f10*/  FSEL R128, R128, -INF , !P6 ;  /* 0xff80000080807808 */ /* 0x000fe20007000000 */
[C---:B------:R-:W-:Y:S01]  /*5f20*/  HMMA.16816.F32.BF16 R20, R192.reuse, R174, R20 ;  /* 0x000000aec014723c */ /* 0x040fe20000041814 */
[----:B------:R-:W2:Y:S01]  /*5f30*/  I2F R30, R32 ;  /* 0x00000020001e7306 */ /* 0x000ea20000201400 */
[----:B------:R-:W-:Y:S02]  /*5f40*/  FSEL R206, R34, -INF , !P0 ;  /* 0xff80000022ce7808 */ /* 0x000fe40004000000 */
[CC--:B------:R-:W-:Y:S02]  /*5f50*/  ISETP.GE.AND P6, PT, R2.reuse, R212.reuse, PT ;  /* 0x000000d40200720c */ /* 0x0c0fe40003fc6270 */
[----:B------:R-:W-:Y:S02]  /*5f60*/  ISETP.GE.AND P5, PT, R2, R179, PT ;  /* 0x000000b30200720c */ /* 0x000fe40003fa6270 */
[----:B---3--:R-:W-:Y:S01]  /*5f70*/  HMMA.16816.F32.BF16 R160, R192, R132, R160 ;  /* 0x00000084c0a0723c */ /* 0x008fe200000418a0 */
[----:B------:R3:W4:Y:S01]  /*5f80*/  I2F R28, R2 ;  /* 0x00000002001c7306 */ /* 0x0007220000201400 */
[----:B-1----:R-:W-:Y:S01]  /*5f90*/  FFMA.FTZ R29, R36, UR4, R29 ;  /* 0x00000004241d7c23 */ /* 0x002fe2000801001d */
[----:B------:R-:W-:Y:S01]  /*5fa0*/  ISETP.GE.AND P0, PT, R32, R212, PT ;  /* 0x000000d42000720c */ /* 0x000fe20003f06270 */
[----:B------:R-:W-:Y:S01]  /*5fb0*/  FFMA.FTZ R31, R36, UR4, R31 ;  /* 0x00000004241f7c23 */ /* 0x000fe2000801001f */
[----:B------:R-:W-:-:S02]  /*5fc0*/  FSEL R129, R129, -INF , !P2 ;  /* 0xff80000081817808 */ /* 0x000fc40005000000 */
[----:B------:R-:W-:Y:S01]  /*5fd0*/  FSEL R207, R29, -INF , !P4 ;  /* 0xff8000001dcf7808 */ /* 0x000fe20006000000 */
[C---:B------:R-:W-:Y:S01]  /*5fe0*/  HMMA.16816.F32.BF16 R56, R148.reuse, R152, R56 ;  /* 0x000000989438723c */ /* 0x040fe20000041838 */
[----:B--2---:R-:W-:Y:S01]  /*5ff0*/  FFMA.FTZ R133, R30, UR4, R24 ;  /* 0x000000041e857c23 */ /* 0x004fe20008010018 */
[----:B------:R-:W-:Y:S01]  /*6000*/  ISETP.GE.AND P2, PT, R138, R212, PT ;  /* 0x000000d48a00720c */ /* 0x000fe20003f46270 */
[----:B------:R-:W-:Y:S01]  /*6010*/  FFMA.FTZ R26, R30, UR4, R26 ;  /* 0x000000041e1a7c23 */ /* 0x000fe2000801001a */
[-C--:B------:R-:W-:Y:S02]  /*6020*/  ISETP.GE.AND P4, PT, R138, R179.reuse, PT ;  /* 0x000000b38a00720c */ /* 0x080fe40003f86270 */
[----:B------:R-:W-:Y:S01]  /*6030*/  FSEL R133, R133, -INF , !P0 ;  /* 0xff80000085857808 */ /* 0x000fe20004000000 */
[----:B------:R-:W1:Y:S01]  /*6040*/  I2F R138, R138 ;  /* 0x0000008a008a7306 */ /* 0x000e620000201400 */
[----:B------:R-:W-:Y:S01]  /*6050*/  HMMA.16816.F32.BF16 R52, R148, R154, R52 ;  /* 0x0000009a9434723c */ /* 0x000fe20000041834 */
[----:B------:R-:W2:Y:S01]  /*6060*/  LDSM.16.M88.4 R148, [R236+0x4000] ;  /* 0x00400000ec94783b */ /* 0x000ea20000000200 */
[----:B---3--:R-:W-:Y:S01]  /*6070*/  IADD3 R2, R166, 0x39, RZ ;  /* 0x00000039a6027810 */ /* 0x008fe20007ffe0ff */
[----:B----4-:R-:W-:Y:S01]  /*6080*/  FFMA.FTZ R25, R28, UR4, R25 ;  /* 0x000000041c197c23 */ /* 0x010fe20008010019 */
[----:B------:R-:W-:Y:S01]  /*6090*/  IADD3 R24, R166, 0x40, RZ ;  /* 0x00000040a6187810 */ /* 0x000fe20007ffe0ff */
[----:B------:R-:W3:Y:S01]  /*60a0*/  LDSM.16.M88.4 R152, [R236+0x3800] ;  /* 0x00380000ec98783b */ /* 0x000ee20000000200 */
[----:B------:R-:W-:Y:S01]  /*60b0*/  ISETP.GE.AND P0, PT, R2, R179, PT ;  /* 0x000000b30200720c */ /* 0x000fe20003f06270 */
[----:B------:R-:W-:Y:S01]  /*60c0*/  FFMA.FTZ R137, R28, UR4, R27 ;  /* 0x000000041c897c23 */ /* 0x000fe2000801001b */
[----:B------:R-:W-:Y:S01]  /*60d0*/  HMMA.16816.F32.BF16 R168, R192, R130, R168 ;  /* 0x00000082c0a8723c */ /* 0x000fe200000418a8 */
[----:B------:R-:W4:Y:S01]  /*60e0*/  I2F R28, R24 ;  /* 0x00000018001c7306 */ /* 0x000f220000201400 */
[----:B------:R-:W-:-:S02]  /*60f0*/  IADD3 R29, R166, 0x41, RZ ;  /* 0x00000041a61d7810 */ /* 0x000fc40007ffe0ff */
[----:B------:R-:W-:Y:S02]  /*6100*/  FSEL R45, R33, -INF , !P3 ;  /* 0xff800000212d7808 */ /* 0x000fe40005800000 */
[----:B------:R-:W-:Y:S02]  /*6110*/  ISETP.GE.AND P3, PT, R32, R179, PT ;  /* 0x000000b32000720c */ /* 0x000fe40003f66270 */
[----:B------:R-:W-:Y:S01]  /*6120*/  FSEL R131, R31, -INF , !P1 ;  /* 0xff8000001f837808 */ /* 0x000fe20004800000 */
[----:B------:R-:W-:Y:S01]  /*6130*/  HMMA.16816.F32.BF16 R124, R192, R134, R124 ;  /* 0x00000086c07c723c */ /* 0x000fe2000004187c */
[-C--:B------:R-:W-:Y:S01]  /*6140*/  ISETP.GE.AND P1, PT, R2, R212.reuse, PT ;  /* 0x000000d40200720c */ /* 0x080fe20003f26270 */
[----:B------:R-:W5:Y:S01]  /*6150*/  LDSM.16.M88.4 R32, [R165+0x3800] ;  /* 0x00380000a520783b */ /* 0x000f620000000200 */
[----:B------:R-:W2:Y:S01]  /*6160*/  I2F R2, R2 ;  /* 0x0000000200027306 */ /* 0x000ea20000201400 */
[----:B------:R-:W-:Y:S02]  /*6170*/  FSEL R136, R26, -INF , !P3 ;  /* 0xff8000001a887808 */ /* 0x000fe40005800000 */
[----:B------:R-:W-:Y:S01]  /*6180*/  ISETP.GE.AND P3, PT, R24, R212, PT ;  /* 0x000000d41800720c */ /* 0x000fe20003f66270 */
[----:B-1----:R-:W-:Y:S01]  /*6190*/  FFMA.FTZ R134, R138, UR4, R20 ;  /* 0x000000048a867c23 */ /* 0x002fe20008010014 */
[----:B------:R-:W-:Y:S01]  /*61a0*/  IADD3 R20, R166, 0x48, RZ ;  /* 0x00000048a6147810 */ /* 0x000fe20007ffe0ff */
[----:B------:R-:W-:Y:S01]  /*61b0*/  FFMA.FTZ R138, R138, UR4, R22 ;  /* 0x000000048a8a7c23 */ /* 0x000fe20008010016 */
[----:B------:R-:W-:Y:S01]  /*61c0*/  HMMA.16816.F32.BF16 R92, R156, R142, R92 ;  /* 0x0000008e9c5c723c */ /* 0x000fe2000004185c */
[----:B------:R-:W1:Y:S01]  /*61d0*/  I2F R22, R29 ;  /* 0x0000001d00167306 */ /* 0x000e620000201400 */
[----:B------:R-:W-:Y:S01]  /*61e0*/  FSEL R137, R137, -INF , !P5 ;  /* 0xff80000089897808 */ /* 0x000fe20006800000 */
[----:B----4-:R-:W-:Y:S01]  /*61f0*/  FFMA.FTZ R18, R28, UR4, R18 ;  /* 0x000000041c127c23 */ /* 0x010fe20008010012 */
[----:B------:R-:W-:-:S02]  /*6200*/  FSEL R138, R138, -INF , !P4 ;  /* 0xff8000008a8a7808 */ /* 0x000fc40006000000 */
[-C--:B------:R-:W-:Y:S01]  /*6210*/  ISETP.GE.AND P4, PT, R20, R212.reuse, PT ;  /* 0x000000d41400720c */ /* 0x080fe20003f86270 */
[----:B------:R-:W-:Y:S01]  /*6220*/  FFMA.FTZ R142, R28, UR4, R16 ;  /* 0x000000041c8e7c23 */ /* 0x000fe20008010010 */
[----:B------:R-:W-:Y:S01]  /*6230*/  IADD3 R16, R166, 0x50, RZ ;  /* 0x00000050a6107810 */ /* 0x000fe20007ffe0ff */
[C---:B--2---:R-:W-:Y:S01]  /*6240*/  FFMA.FTZ R21, R2.reuse, UR4, R21 ;  /* 0x0000000402157c23 */ /* 0x044fe20008010015 */
[C---:B------:R-:W-:Y:S01]  /*6250*/  HMMA.16816.F32.BF16 R104, R156.reuse, R144, R104 ;  /* 0x000000909c68723c */ /* 0x040fe20000041868 */
[----:B------:R-:W-:Y:S01]  /*6260*/  FFMA.FTZ R23, R2, UR4, R23 ;  /* 0x0000000402177c23 */ /* 0x000fe20008010017 */
[----:B------:R-:W-:Y:S02]  /*6270*/  IADD3 R2, R166, 0x49, RZ ;  /* 0x00000049a6027810 */ /* 0x000fe40007ffe0ff */
[----:B------:R-:W-:Y:S02]  /*6280*/  FSEL R135, R21, -INF , !P1 ;  /* 0xff80000015877808 */ /* 0x000fe40004800000 */
[----:B------:R-:W-:Y:S01]  /*6290*/  ISETP.GE.AND P1, PT, R20, R179, PT ;  /* 0x000000b31400720c */ /* 0x000fe20003f26270 */
[----:B------:R-:W2:Y:S01]  /*62a0*/  I2F R21, R2 ;  /* 0x0000000200157306 */ /* 0x000ea20000201400 */
[----:B------:R-:W-:Y:S01]  /*62b0*/  FSEL R139, R23, -INF , !P0 ;  /* 0xff800000178b7808 */ /* 0x000fe20004000000 */
[----:B------:R-:W-:Y:S01]  /*62c0*/  HMMA.16816.F32.BF16 R112, R156, R148, R112 ;  /* 0x000000949c70723c */ /* 0x000fe20000041870 */
[----:B------:R-:W-:Y:S01]  /*62d0*/  FSEL R142, R142, -INF , !P3 ;  /* 0xff8000008e8e7808 */ /* 0x000fe20005800000 */
[----:B-1----:R-:W-:Y:S01]  /*62e0*/  FFMA.FTZ R17, R22, UR4, R17 ;  /* 0x0000000416117c23 */ /* 0x002fe20008010011 */
[----:B------:R-:W-:-:S02]  /*62f0*/  ISETP.GE.AND P0, PT, R2, R212, PT ;  /* 0x000000d40200720c */ /* 0x000fc40003f06270 */
[-C--:B------:R-:W-:Y:S01]  /*6300*/  ISETP.GE.AND P3, PT, R2, R179.reuse, PT ;  /* 0x000000b30200720c */ /* 0x080fe20003f66270 */
[----:B------:R-:W1:Y:S01]  /*6310*/  I2F R20, R20 ;  /* 0x0000001400147306 */ /* 0x000e620000201400 */
[----:B------:R-:W-:Y:S01]  /*6320*/  FFMA.FTZ R148, R22, UR4, R19 ;  /* 0x0000000416947c23 */ /* 0x000fe20008010013 */
[----:B------:R-:W-:Y:S01]  /*6330*/  IADD3 R22, R166, 0x51, RZ ;  /* 0x00000051a6167810 */ /* 0x000fe20007ffe0ff */
[C---:B---3--:R-:W-:Y:S01]  /*6340*/  HMMA.16816.F32.BF16 R120, R156.reuse, R152, R120 ;  /* 0x000000989c78723c */ /* 0x048fe20000041878 */
[----:B------:R-:W-:Y:S02]  /*6350*/  FSEL R134, R134, -INF , !P2 ;  /* 0xff80000086867808 */ /* 0x000fe40005000000 */
[----:B------:R-:W-:Y:S02]  /*6360*/  ISETP.GE.AND P5, PT, R29, R212, PT ;  /* 0x000000d41d00720c */ /* 0x000fe40003fa6270 */
[----:B------:R-:W3:Y:S01]  /*6370*/  I2F R2, R16 ;  /* 0x0000001000027306 */ /* 0x000ee20000201400 */
[----:B--2---:R-:W-:Y:S01]  /*6380*/  FFMA.FTZ R144, R21, UR4, R13 ;  /* 0x0000000415907c23 */ /* 0x004fe2000801000d */
[----:B------:R-:W-:Y:S01]  /*6390*/  ISETP.GE.AND P2, PT, R29, R179, PT ;  /* 0x000000b31d00720c */ /* 0x000fe20003f46270 */
[----:B------:R-:W-:Y:S01]  /*63a0*/  HMMA.16816.F32.BF16 R60, R156, R202, R60 ;  /* 0x000000ca9c3c723c */ /* 0x000fe2000004183c */
[----:B------:R-:W-:Y:S01]  /*63b0*/  FFMA.FTZ R15, R21, UR4, R15 ;  /* 0x00000004150f7c23 */ /* 0x000fe2000801000f */
[----:B------:R-:W-:-:S02]  /*63c0*/  FSEL R132, R25, -INF , !P6 ;  /* 0xff80000019847808 */ /* 0x000fc40007000000 */
[----:B------:R-:W-:Y:S01]  /*63d0*/  FSEL R148, R148, -INF , !P2 ;  /* 0xff80000094947808 */ /* 0x000fe20005000000 */
[----:B-1----:R-:W-:Y:S01]  /*63e0*/  FFMA.FTZ R143, R20, UR4, R12 ;  /* 0x00000004148f7c23 */ /* 0x002fe2000801000c */
[----:B------:R-:W-:Y:S01]  /*63f0*/  FSEL R144, R144, -INF , !P0 ;  /* 0xff80000090907808 */ /* 0x000fe20004000000 */
[----:B------:R-:W1:Y:S01]  /*6400*/  I2F R12, R22 ;  /* 0x00000016000c7306 */ /* 0x000e620000201400 */
[----:B------:R-:W-:Y:S01]  /*6410*/  FFMA.FTZ R149, R20, UR4, R14 ;  /* 0x0000000414957c23 */ /* 0x000fe2000801000e */
[C---:B------:R-:W-:Y:S01]  /*6420*/  IADD3 R20, R166.reuse, 0x58, RZ ;  /* 0x00000058a6147810 */ /* 0x040fe20007ffe0ff */
[C---:B------:R-:W-:Y:S01]  /*6430*/  HMMA.16816.F32.BF16 R108, R156.reuse, R150, R108 ;  /* 0x000000969c6c723c */ /* 0x040fe2000004186c */
[----:B------:R-:W-:Y:S01]  /*6440*/  IADD3 R14, R166, 0x59, RZ ;  /* 0x00000059a60e7810 */ /* 0x000fe20007ffe0ff */
[----:B---3--:R-:W-:Y:S01]  /*6450*/  FFMA.FTZ R153, R2, UR4, R8 ;  /* 0x0000000402997c23 */ /* 0x008fe20008010008 */
[----:B------:R-:W-:Y:S02]  /*6460*/  ISETP.GE.AND P6, PT, R24, R179, PT ;  /* 0x000000b31800720c */ /* 0x000fe40003fc6270 */
[----:B------:R-:W2:Y:S01]  /*6470*/  I2F R13, R20 ;  /* 0x00000014000d7306 */ /* 0x000ea20000201400 */
[----:B------:R-:W-:Y:S01]  /*6480*/  FFMA.FTZ R203, R2, UR4, R10 ;  /* 0x0000000402cb7c23 */ /* 0x000fe2000801000a */
[----:B------:R-:W-:Y:S01]  /*6490*/  IADD3 R2, R166, 0x60, RZ ;  /* 0x00000060a6027810 */ /* 0x000fe20007ffe0ff */
[----:B------:R-:W-:Y:S01]  /*64a0*/  HMMA.16816.F32.BF16 R96, R156, R140, R96 ;  /* 0x0000008c9c60723c */ /* 0x000fe20000041860 */
[----:B------:R-:W-:Y:S01]  /*64b0*/  FSEL R150, R15, -INF , !P3 ;  /* 0xff8000000f967808 */ /* 0x000fe20005800000 */
[----:B------:R-:W3:Y:S01]  /*64c0*/  LDSM.16.M88.4 R24, [R165+0x4000] ;  /* 0x00400000a518783b */ /* 0x000ee20000000200 */
[----:B------:R-:W-:-:S02]  /*64d0*/  ISETP.GE.AND P2, PT, R22, R212, PT ;  /* 0x000000d41600720c */ /* 0x000fc40003f46270 */
[----:B------:R-:W4:Y:S01]  /*64e0*/  I2F R8, R14 ;  /* 0x0000000e00087306 */ /* 0x000f220000201400 */
[----:B-1----:R-:W-:Y:S01]  /*64f0*/  FFMA.FTZ R152, R12, UR4, R9 ;  /* 0x000000040c987c23 */ /* 0x002fe20008010009 */
[----:B------:R-:W-:Y:S01]  /*6500*/  FSEL R141, R17, -INF , !P5 ;  /* 0xff800000118d7808 */ /* 0x000fe20006800000 */
[----:B------:R-:W-:Y:S01]  /*6510*/  HMMA.16816.F32.BF16 R116, R156, R154, R116 ;  /* 0x0000009a9c74723c */ /* 0x000fe20000041874 */
[-C--:B------:R-:W-:Y:S01]  /*6520*/  ISETP.GE.AND P5, PT, R16, R179.reuse, PT ;  /* 0x000000b31000720c */ /* 0x080fe20003fa6270 */
[----:B------:R-:W-:Y:S01]  /*6530*/  FFMA.FTZ R11, R12, UR4, R11 ;  /* 0x000000040c0b7c23 */ /* 0x000fe2000801000b */
[----:B------:R-:W-:Y:S02]  /*6540*/  ISETP.GE.AND P0, PT, R20, R179, PT ;  /* 0x000000b31400720c */ /* 0x000fe40003f06270 */
[----:B------:R-:W1:Y:S01]  /*6550*/  I2F R9, R2 ;  /* 0x0000000200097306 */ /* 0x000e620000201400 */
[C---:B--2---:R-:W-:Y:S01]  /*6560*/  FFMA.FTZ R204, R13.reuse, UR4, R170 ;  /* 0x000000040dcc7c23 */ /* 0x044fe200080100aa */
[----:B------:R-:W-:Y:S01]  /*6570*/  ISETP.GE.AND P3, PT, R14, R212, PT ;  /* 0x000000d40e00720c */ /* 0x000fe20003f66270 */
[----:B------:R-:W-:Y:S01]  /*6580*/  FFMA.FTZ R155, R13, UR4, R168 ;  /* 0x000000040d9b7c23 */ /* 0x000fe200080100a8 */
[C---:B------:R-:W-:Y:S01]  /*6590*/  IADD3 R15, R166.reuse, 0x68, RZ ;  /* 0x00000068a60f7810 */ /* 0x040fe20007ffe0ff */
[----:B-----5:R-:W-:Y:S01]  /*65a0*/  HMMA.16816.F32.BF16 R120, R192, R32, R120 ;  /* 0x00000020c078723c */ /* 0x020fe20000041878 */
[----:B------:R-:W-:Y:S01]  /*65b0*/  IADD3 R10, R166, 0x61, RZ ;  /* 0x00000061a60a7810 */ /* 0x000fe20007ffe0ff */
[----:B----4-:R-:W-:Y:S01]  /*65c0*/  FFMA.FTZ R169, R8, UR4, R169 ;  /* 0x0000000408a97c23 */ /* 0x010fe200080100a9 */
[----:B------:R-:W-:Y:S01]  /*65d0*/  FSEL R145, R18, -INF , !P6 ;  /* 0xff80000012917808 */ /* 0x000fe20007000000 */
[----:B------:R-:W-:Y:S01]  /*65e0*/  FFMA.FTZ R170, R8, UR4, R171 ;  /* 0x0000000408aa7c23 */ /* 0x000fe200080100ab */
[----:B------:R-:W-:-:S02]  /*65f0*/  FSEL R203, R203, -INF , !P5 ;  /* 0xff800000cbcb7808 */ /* 0x000fc40006800000 */
[----:B------:R-:W-:Y:S01]  /*6600*/  FSEL R152, R152, -INF , !P2 ;  /* 0xff80000098987808 */ /* 0x000fe20005000000 */
[----:B------:R-:W-:Y:S01]  /*6610*/  HMMA.16816.F32.BF16 R100, R156, R146, R100 ;  /* 0x000000929c64723c */ /* 0x000fe20000041864 */
[----:B------:R-:W-:Y:S01]  /*6620*/  FSEL R204, R204, -INF , !P0 ;  /* 0xff800000cccc7808 */ /* 0x000fe20004000000 */
[----:B-1----:R-:W-:Y:S01]  /*6630*/  FFMA.FTZ R160, R9, UR4, R160 ;  /* 0x0000000409a07c23 */ /* 0x002fe200080100a0 */
[----:B------:R-:W-:Y:S01]  /*6640*/  FSEL R205, R169, -INF , !P3 ;  /* 0xff800000a9cd7808 */ /* 0x000fe20005800000 */
[----:B------:R-:W-:Y:S01]  /*6650*/  FFMA.FTZ R162, R9, UR4, R162 ;  /* 0x0000000409a27c23 */ /* 0x000fe200080100a2 */
[-C--:B------:R-:W-:Y:S02]  /*6660*/  ISETP.GE.AND P6, PT, R16, R212.reuse, PT ;  /* 0x000000d41000720c */ /* 0x080fe40003fc6270 */
[CC--:B------:R-:W-:Y:S01]  /*6670*/  ISETP.GE.AND P5, PT, R2.reuse, R212.reuse, PT ;  /* 0x000000d40200720c */ /* 0x0c0fe20003fa6270 */
[----:B------:R-:W1:Y:S01]  /*6680*/  LDSM.16.M88.4 R16, [R165+0x4800] ;  /* 0x00480000a510783b */ /* 0x000e620000000200 */
[-C--:B------:R-:W-:Y:S01]  /*6690*/  ISETP.GE.AND P2, PT, R2, R179.reuse, PT ;  /* 0x000000b30200720c */ /* 0x080fe20003f46270 */
[----:B------:R-:W-:Y:S01]  /*66a0*/  HMMA.16816.F32.BF16 R116, R192, R34, R116 ;  /* 0x00000022c074723c */ /* 0x000fe20000041874 */
[C---:B------:R-:W-:Y:S01]  /*66b0*/  ISETP.GE.AND P0, PT, R15.reuse, R212, PT ;  /* 0x000000d40f00720c */ /* 0x040fe20003f06270 */
[----:B------:R-:W2:Y:S01]  /*66c0*/  I2F R2, R10 ;  /* 0x0000000a00027306 */ /* 0x000ea20000201400 */
[----:B------:R-:W-:-:S02]  /*66d0*/  ISETP.GE.AND P3, PT, R15, R179, PT ;  /* 0x000000b30f00720c */ /* 0x000fc40003f66270 */
[----:B------:R-:W-:Y:S02]  /*66e0*/  FSEL R153, R153, -INF , !P6 ;  /* 0xff80000099997808 */ /* 0x000fe40007000000 */
[-C--:B------:R-:W-:Y:S01]  /*66f0*/  ISETP.GE.AND P6, PT, R14, R179.reuse, PT ;  /* 0x000000b30e00720c */ /* 0x080fe20003fc6270 */
[----:B---3--:R-:W-:Y:S01]  /*6700*/  HMMA.16816.F32.BF16 R112, R192, R24, R112 ;  /* 0x00000018c070723c */ /* 0x008fe20000041870 */
[----:B------:R-:W-:Y:S01]  /*6710*/  IADD3 R14, R166, 0x69, RZ ;  /* 0x00000069a60e7810 */ /* 0x000fe20007ffe0ff */
[----:B------:R-:W3:Y:S01]  /*6720*/  I2F R15, R15 ;  /* 0x0000000f000f7306 */ /* 0x000ee20000201400 */
[----:B------:R-:W-:Y:S02]  /*6730*/  FSEL R170, R170, -INF , !P6 ;  /* 0xff800000aaaa7808 */ /* 0x000fe40007000000 */
[----:B------:R-:W-:Y:S02]  /*6740*/  FSEL R173, R160, -INF , !P5 ;  /* 0xff800000a0ad7808 */ /* 0x000fe40006800000 */
[CC--:B------:R-:W-:Y:S01]  /*6750*/  ISETP.GE.AND P6, PT, R14.reuse, R212.reuse, PT ;  /* 0x000000d40e00720c */ /* 0x0c0fe20003fc6270 */
[C---:B------:R-:W-:Y:S01]  /*6760*/  HMMA.16816.F32.BF16 R64, R156.reuse, R200, R64 ;  /* 0x000000c89c40723c */ /* 0x040fe20000041840 */
[-C--:B------:R-:W-:Y:S01]  /*6770*/  ISETP.GE.AND P5, PT, R14, R179.reuse, PT ;  /* 0x000000b30e00720c */ /* 0x080fe20003fa6270 */
[C---:B--2---:R-:W-:Y:S01]  /*6780*/  FFMA.FTZ R161, R2.reuse, UR4, R161 ;  /* 0x0000000402a17c23 */ /* 0x044fe200080100a1 */
[----:B------:R-:W-:Y:S01]  /*6790*/  FSEL R143, R143, -INF , !P4 ;  /* 0xff8000008f8f7808 */ /* 0x000fe20006000000 */
[----:B------:R-:W2:Y:S01]  /*67a0*/  I2F R14, R14 ;  /* 0x0000000e000e7306 */ /* 0x000ea20000201400 */
[----:B------:R-:W-:Y:S01]  /*67b0*/  FSEL R149, R149, -INF , !P1 ;  /* 0xff80000095957808 */ /* 0x000fe20004800000 */
[----:B------:R-:W-:Y:S01]  /*67c0*/  FFMA.FTZ R163, R2, UR4, R163 ;  /* 0x0000000402a37c23 */ /* 0x000fe200080100a3 */
[----:B------:R-:W-:Y:S01]  /*67d0*/  ISETP.GE.AND P4, PT, R22, R179, PT ;  /* 0x000000b31600720c */ /* 0x000fe20003f86270 */
[----:B------:R-:W-:Y:S01]  /*67e0*/  HMMA.16816.F32.BF16 R56, R156, R196, R56 ;  /* 0x000000c49c38723c */ /* 0x000fe20000041838 */
[----:B------:R-:W-:Y:S01]  /*67f0*/  ISETP.GE.AND P1, PT, R20, R212, PT ;  /* 0x000000d41400720c */ /* 0x000fe20003f26270 */
[----:B---3--:R-:W-:Y:S01]  /*6800*/  FFMA.FTZ R124, R15, UR4, R124 ;  /* 0x000000040f7c7c23 */ /* 0x008fe2000801007c */
[----:B------:R-:W-:Y:S01]  /*6810*/  FSEL R202, R11, -INF , !P4 ;  /* 0xff8000000bca7808 */ /* 0x000fe20006000000 */
[----:B------:R-:W-:Y:S01]  /*6820*/  FFMA.FTZ R126, R15, UR4, R126 ;  /* 0x000000040f7e7c23 */ /* 0x000fe2000801007e */
[----:B------:R-:W-:-:S02]  /*6830*/  FSEL R155, R155, -INF , !P1 ;  /* 0xff8000009b9b7808 */ /* 0x000fc40004800000 */
[C---:B------:R-:W-:Y:S01]  /*6840*/  ISETP.GE.AND P4, PT, R10.reuse, R212, PT ;  /* 0x000000d40a00720c */ /* 0x040fe20003f86270 */
[C---:B------:R-:W-:Y:S01]  /*6850*/  HMMA.16816.F32.BF16 R108, R192.reuse, R26, R108 ;  /* 0x0000001ac06c723c */ /* 0x040fe2000004186c */
[----:B------:R-:W-:Y:S02]  /*6860*/  ISETP.GE.AND P1, PT, R10, R179, PT ;  /* 0x000000b30a00720c */ /* 0x000fe40003f26270 */
[----:B------:R-:W-:Y:S01]  /*6870*/  IADD3 R13, R166, 0x70, RZ ;  /* 0x00000070a60d7810 */ /* 0x000fe20007ffe0ff */
[----:B--2---:R-:W-:Y:S01]  /*6880*/  FFMA.FTZ R125, R14, UR4, R125 ;  /* 0x000000040e7d7c23 */ /* 0x004fe2000801007d */
[----:B------:R-:W-:Y:S01]  /*6890*/  IADD3 R12, R166, 0x71, RZ ;  /* 0x00000071a60c7810 */ /* 0x000fe20007ffe0ff */
[----:B------:R-:W2:Y:S01]  /*68a0*/  LDSM.16.M88.4 R8, [R165+0x5000] ;  /* 0x00500000a508783b */ /* 0x000ea20000000200 */
[----:B------:R-:W-:Y:S01]  /*68b0*/  FSEL R183, R162, -INF , !P2 ;  /* 0xff800000a2b77808 */ /* 0x000fe20005000000 */
[----:B------:R-:W-:Y:S01]  /*68c0*/  FFMA.FTZ R127, R14, UR4, R127 ;  /* 0x000000040e7f7c23 */ /* 0x000fe2000801007f */
[----:B------:R-:W-:Y:S01]  /*68d0*/  FSEL R172, R161, -INF , !P4 ;  /* 0xff800000a1ac7808 */ /* 0x000fe20006000000 */
[----:B-1----:R-:W-:Y:S01]  /*68e0*/  HMMA.16816.F32.BF16 R104, R192, R16, R104 ;  /* 0x00000010c068723c */ /* 0x002fe20000041868 */
[----:B------:R-:W-:-:S02]  /*68f0*/  FSEL R185, R163, -INF , !P1 ;  /* 0xff800000a3b97808 */ /* 0x000fc40004800000 */
[----:B------:R-:W-:Y:S02]  /*6900*/  FSEL R175, R124, -INF , !P0 ;  /* 0xff8000007caf7808 */ /* 0x000fe40004000000 */
[CC--:B------:R-:W-:Y:S02]  /*6910*/  ISETP.GE.AND P2, PT, R13.reuse, R212.reuse, PT ;  /* 0x000000d40d00720c */ /* 0x0c0fe40003f46270 */
[-C--:B------:R-:W-:Y:S01]  /*6920*/  ISETP.GE.AND P4, PT, R13, R179.reuse, PT ;  /* 0x000000b30d00720c */ /* 0x080fe20003f86270 */
[----:B------:R-:W-:Y:S01]  /*6930*/  HMMA.16816.F32.BF16 R100, R192, R18, R100 ;  /* 0x00000012c064723c */ /* 0x000fe20000041864 */
[C---:B------:R-:W-:Y:S01]  /*6940*/  ISETP.GE.AND P1, PT, R12.reuse, R212, PT ;  /* 0x000000d40c00720c */ /* 0x040fe20003f26270 */
[----:B------:R-:W1:Y:S01]  /*6950*/  I2F R13, R13 ;  /* 0x0000000d000d7306 */ /* 0x000e620000201400 */
[----:B------:R-:W-:Y:S02]  /*6960*/  ISETP.GE.AND P0, PT, R12, R179, PT ;  /* 0x000000b30c00720c */ /* 0x000fe40003f06270 */
[----:B------:R-:W-:-:S02]  /*6970*/  IADD3 R2, R166, 0x78, RZ ;  /* 0x00000078a6027810 */ /* 0x000fc40007ffe0ff */
[----:B------:R-:W-:Y:S01]  /*6980*/  FSEL R186, R126, -INF , !P3 ;  /* 0xff8000007eba7808 */ /* 0x000fe20005800000 */
[----:B------:R-:W-:Y:S01]  /*6990*/  HMMA.16816.F32.BF16 R52, R156, R198, R52 ;  /* 0x000000c69c34723c */ /* 0x000fe20000041834 */
[----:B------:R-:W-:Y:S01]  /*69a0*/  FSEL R180, R125, -INF , !P6 ;  /* 0xff8000007db47808 */ /* 0x000fe20007000000 */
[----:B------:R-:W3:Y:S01]  /*69b0*/  I2F R12, R12 ;  /* 0x0000000c000c7306 */ /* 0x000ee20000201400 */
[CC--:B------:R-:W-:Y:S02]  /*69c0*/  ISETP.GE.AND P3, PT, R2.reuse, R212.reuse, PT ;  /* 0x000000d40200720c */ /* 0x0c0fe40003f66270 */
[----:B------:R-:W-:Y:S02]  /*69d0*/  ISETP.GE.AND P6, PT, R2, R179, PT ;  /* 0x000000b30200720c */ /* 0x000fe40003fc6270 */
[C---:B------:R-:W-:Y:S02]  /*69e0*/  IADD3 R17, R166.reuse, 0x79, RZ ;  /* 0x00000079a6117810 */ /* 0x040fe40007ffe0ff */
[----:B------:R-:W-:Y:S01]  /*69f0*/  IADD3 R18, R166, 0x80, RZ ;  /* 0x00000080a6127810 */ /* 0x000fe20007ffe0ff */
[----:B------:R-:W4:Y:S01]  /*6a00*/  I2F R2, R2 ;  /* 0x0000000200027306 */ /* 0x000f220000201400 */
[----:B-1----:R-:W-:Y:S01]  /*6a10*/  FFMA.FTZ R120, R13, UR4, R120 ;  /* 0x000000040d787c23 */ /* 0x002fe20008010078 */
[----:B------:R-:W-:Y:S01]  /*6a20*/  FSEL R188, R127, -INF , !P5 ;  /* 0xff8000007fbc7808 */ /* 0x000fe20006800000 */
[----:B------:R-:W-:Y:S01]  /*6a30*/  FFMA.FTZ R122, R13, UR4, R122 ;  /* 0x000000040d7a7c23 */ /* 0x000fe2000801007a */
[----:B------:R-:W-:-:S02]  /*6a40*/  ISETP.GE.AND P5, PT, R17, R212, PT ;  /* 0x000000d41100720c */ /* 0x000fc40003fa6270 */
[----:B------:R-:W-:Y:S01]  /*6a50*/  FSEL R201, R120, -INF , !P2 ;  /* 0xff80000078c97808 */ /* 0x000fe20005000000 */
[C---:B---3--:R-:W-:Y:S01]  /*6a60*/  FFMA.FTZ R121, R12.reuse, UR4, R121 ;  /* 0x000000040c797c23 */ /* 0x048fe20008010079 */
[----:B------:R-:W-:Y:S01]  /*6a70*/  ISETP.GE.AND P2, PT, R17, R179, PT ;  /* 0x000000b31100720c */ /* 0x000fe20003f46270 */
[----:B------:R-:W-:Y:S01]  /*6a80*/  FFMA.FTZ R123, R12, UR4, R123 ;  /* 0x000000040c7b7c23 */ /* 0x000fe2000801007b */
[----:B------:R-:W1:Y:S01]  /*6a90*/  I2F R17, R17 ;  /* 0x0000001100117306 */ /* 0x000e620000201400 */
[----:B------:R-:W3:Y:S01]  /*6aa0*/  LDSM.16.M88.4 R12, [R165+0x5800] ;  /* 0x00580000a50c783b */ /* 0x000ee20000000200 */
[----:B------:R-:W-:Y:S01]  /*6ab0*/  IADD3 R20, R166, 0x81, RZ ;  /* 0x00000081a6147810 */ /* 0x000fe20007ffe0ff */
[----:B--2---:R-:W-:Y:S01]  /*6ac0*/  HMMA.16816.F32.BF16 R96, R192, R8, R96 ;  /* 0x00000008c060723c */ /* 0x004fe20000041860 */
[----:B------:R-:W-:Y:S01]  /*6ad0*/  FSEL R190, R123, -INF , !P0 ;  /* 0xff8000007bbe7808 */ /* 0x000fe20004000000 */
[----:B----4-:R-:W-:Y:S01]  /*6ae0*/  FFMA.FTZ R116, R2, UR4, R116 ;  /* 0x0000000402747c23 */ /* 0x010fe20008010074 */
[----:B------:R-:W-:Y:S01]  /*6af0*/  ISETP.GE.AND P0, PT, R20, R212, PT ;  /* 0x000000d41400720c */ /* 0x000fe20003f06270 */
[----:B------:R-:W-:Y:S01]  /*6b00*/  FFMA.FTZ R118, R2, UR4, R118 ;  /* 0x0000000402767c23 */ /* 0x000fe20008010076 */
[----:B------:R-:W2:Y:S01]  /*6b10*/  I2F R16, R18 ;  /* 0x0000001200107306 */ /* 0x000ea20000201400 */
[----:B------:R-:W-:-:S02]  /*6b20*/  FSEL R191, R122, -INF , !P4 ;  /* 0xff8000007abf7808 */ /* 0x000fc40006000000 */
[----:B------:R-:W-:Y:S01]  /*6b30*/  FSEL R197, R116, -INF , !P3 ;  /* 0xff80000074c57808 */ /* 0x000fe20005800000 */
[----:B------:R-:W-:Y:S01]  /*6b40*/  HMMA.16816.F32.BF16 R92, R192, R10, R92 ;  /* 0x0000000ac05c723c */ /* 0x000fe2000004185c */
[-C--:B------:R-:W-:Y:S02]  /*6b50*/  ISETP.GE.AND P3, PT, R20, R179.reuse, PT ;  /* 0x000000b31400720c */ /* 0x080fe40003f66270 */
[----:B------:R-:W-:Y:S01]  /*6b60*/  FSEL R200, R121, -INF , !P1 ;  /* 0xff80000079c87808 */ /* 0x000fe20004800000 */
[----:B------:R-:W4:Y:S01]  /*6b70*/  I2F R20, R20 ;  /* 0x0000001400147306 */ /* 0x000f220000201400 */
[C---:B------:R-:W-:Y:S01]  /*6b80*/  ISETP.GE.AND P4, PT, R18.reuse, R212, PT ;  /* 0x000000d41200720c */ /* 0x040fe20003f86270 */
[C---:B-1----:R-:W-:Y:S01]  /*6b90*/  FFMA.FTZ R117, R17.reuse, UR4, R117 ;  /* 0x0000000411757c23 */ /* 0x042fe20008010075 */
[----:B------:R-:W-:Y:S01]  /*6ba0*/  ISETP.GE.AND P1, PT, R18, R179, PT ;  /* 0x000000b31200720c */ /* 0x000fe20003f26270 */
[----:B------:R-:W-:Y:S01]  /*6bb0*/  FFMA.FTZ R119, R17, UR4, R119 ;  /* 0x0000000411777c23 */ /* 0x000fe20008010077 */
[----:B------:R-:W-:-:S02]  /*6bc0*/  IADD3 R2, R166, 0x88, RZ ;  /* 0x00000088a6027810 */ /* 0x000fc40007ffe0ff */
[----:B------:R-:W-:Y:S01]  /*6bd0*/  IADD3 R8, R166, 0x89, RZ ;  /* 0x00000089a6087810 */ /* 0x000fe20007ffe0ff */
[----:B--2---:R-:W-:Y:S01]  /*6be0*/  FFMA.FTZ R112, R16, UR4, R112 ;  /* 0x0000000410707c23 */ /* 0x004fe20008010070 */
[----:B------:R-:W-:Y:S01]  /*6bf0*/  FSEL R189, R118, -INF , !P6 ;  /* 0xff80000076bd7808 */ /* 0x000fe20007000000 */
[----:B------:R-:W-:Y:S01]  /*6c00*/  FFMA.FTZ R114, R16, UR4, R114 ;  /* 0x0000000410727c23 */ /* 0x000fe20008010072 */
[----:B------:R-:W-:Y:S01]  /*6c10*/  FSEL R196, R117, -INF , !P5 ;  /* 0xff80000075c47808 */ /* 0x000fe20006800000 */
[----:B------:R-:W1:Y:S01]  /*6c20*/  LDSM.16.M88.4 R16, [R165+0x6000] ;  /* 0x00600000a510783b */ /* 0x000e620000000200 */
[C---:B------:R-:W-:Y:S01]  /*6c30*/  ISETP.GE.AND P6, PT, R2.reuse, R212, PT ;  /* 0x000000d40200720c */ /* 0x040fe20003fc6270 */
[----:B------:R-:W2:Y:S01]  /*6c40*/  I2F R21, R2 ;  /* 0x0000000200157306 */ /* 0x000ea20000201400 */
[----:B------:R-:W-:Y:S01]  /*6c50*/  ISETP.GE.AND P5, PT, R2, R179, PT ;  /* 0x000000b30200720c */ /* 0x000fe20003fa6270 */
[C---:B----4-:R-:W-:Y:S01]  /*6c60*/  FFMA.FTZ R113, R20.reuse, UR4, R113 ;  /* 0x0000000414717c23 */ /* 0x050fe20008010071 */
[----:B------:R-:W-:Y:S01]  /*6c70*/  FSEL R187, R119, -INF , !P2 ;  /* 0xff80000077bb7808 */ /* 0x000fe20005000000 */
[----:B------:R-:W-:Y:S01]  /*6c80*/  FFMA.FTZ R115, R20, UR4, R115 ;  /* 0x0000000414737c23 */ /* 0x000fe20008010073 */
[----:B------:R-:W-:-:S02]  /*6c90*/  FSEL R184, R112, -INF , !P4 ;  /* 0xff80000070b87808 */ /* 0x000fc40006000000 */
[C---:B------:R-:W-:Y:S01]  /*6ca0*/  ISETP.GE.AND P2, PT, R8.reuse, R212, PT ;  /* 0x000000d40800720c */ /* 0x040fe20003f46270 */
[----:B------:R4:W5:Y:S01]  /*6cb0*/  I2F R2, R8 ;  /* 0x0000000800027306 */ /* 0x0009620000201400 */
[----:B------:R-:W-:Y:S02]  /*6cc0*/  ISETP.GE.AND P4, PT, R8, R179, PT ;  /* 0x000000b30800720c */ /* 0x000fe40003f86270 */
[----:B------:R-:W-:Y:S02]  /*6cd0*/  FSEL R171, R114, -INF , !P1 ;  /* 0xff80000072ab7808 */ /* 0x000fe40004800000 */
[----:B------:R-:W-:Y:S02]  /*6ce0*/  FSEL R182, R113, -INF , !P0 ;  /* 0xff80000071b67808 */ /* 0x000fe40004000000 */
[----:B------:R-:W-:Y:S01]  /*6cf0*/  FSEL R169, R115, -INF , !P3 ;  /* 0xff80000073a97808 */ /* 0x000fe20005800000 */
[C---:B--2---:R-:W-:Y:S01]  /*6d00*/  FFMA.FTZ R108, R21.reuse, UR4, R108 ;  /* 0x00000004156c7c23 */ /* 0x044fe2000801006c */
[C---:B------:R-:W-:Y:S01]  /*6d10*/  IADD3 R20, R166.reuse, 0xa0, RZ ;  /* 0x000000a0a6147810 */ /* 0x040fe20007ffe0ff */
[----:B------:R-:W-:Y:S01]  /*6d20*/  FFMA.FTZ R110, R21, UR4, R110 ;  /* 0x00000004156e7c23 */ /* 0x000fe2000801006e */
[----:B------:R-:W-:-:S02]  /*6d30*/  IADD3 R21, R166, 0x99, RZ ;  /* 0x00000099a6157810 */ /* 0x000fc40007ffe0ff */
[----:B------:R-:W2:Y:S01]  /*6d40*/  I2F R26, R20 ;  /* 0x00000014001a7306 */ /* 0x000ea20000201400 */
[----:B------:R-:W-:Y:S02]  /*6d50*/  FSEL R181, R108, -INF , !P6 ;  /* 0xff8000006cb57808 */ /* 0x000fe40007000000 */
[----:B----4-:R-:W-:Y:S01]  /*6d60*/  IADD3 R8, R166, 0x90, RZ ;  /* 0x00000090a6087810 */ /* 0x010fe20007ffe0ff */
[----:B-----5:R-:W-:Y:S01]  /*6d70*/  FFMA.FTZ R109, R2, UR4, R109 ;  /* 0x00000004026d7c23 */ /* 0x020fe2000801006d */
[----:B------:R-:W-:Y:S01]  /*6d80*/  FSEL R168, R110, -INF , !P5 ;  /* 0xff8000006ea87808 */ /* 0x000fe20006800000 */
[----:B------:R-:W-:Y:S01]  /*6d90*/  FFMA.FTZ R111, R2, UR4, R111 ;  /* 0x00000004026f7c23 */ /* 0x000fe2000801006f */
[C---:B------:R-:W-:Y:S01]  /*6da0*/  ISETP.GE.AND P1, PT, R8.reuse, R212, PT ;  /* 0x000000d40800720c */ /* 0x040fe20003f26270 */
[----:B------:R3:W4:Y:S01]  /*6db0*/  I2F R22, R8 ;  /* 0x0000000800167306 */ /* 0x0007220000201400 */
[----:B------:R-:W-:Y:S02]  /*6dc0*/  ISETP.GE.AND P0, PT, R8, R179, PT ;  /* 0x000000b30800720c */ /* 0x000fe40003f06270 */
[----:B------:R-:W-:-:S02]  /*6dd0*/  FSEL R163, R111, -INF , !P4 ;  /* 0xff8000006fa37808 */ /* 0x000fc40006000000 */
[----:B------:R-:W-:Y:S02]  /*6de0*/  ISETP.GE.AND P4, PT, R21, R212, PT ;  /* 0x000000d41500720c */ /* 0x000fe40003f86270 */
[----:B------:R-:W-:Y:S01]  /*6df0*/  FSEL R174, R109, -INF , !P2 ;  /* 0xff8000006dae7808 */ /* 0x000fe20005000000 */
[----:B------:R-:W5:Y:S01]  /*6e00*/  I2F R2, R21 ;  /* 0x0000001500027306 */ /* 0x000f620000201400 */
[----:B--2---:R-:W-:Y:S01]  /*6e10*/  FFMA.FTZ R96, R26, UR4, R96 ;  /* 0x000000041a607c23 */ /* 0x004fe20008010060 */
[C---:B------:R-:W-:Y:S02]  /*6e20*/  IADD3 R28, R166.reuse, 0xb0, RZ ;  /* 0x000000b0a61c7810 */ /* 0x040fe40007ffe0ff */
[C---:B------:R-:W-:Y:S02]  /*6e30*/  IADD3 R30, R166.reuse, 0xb8, RZ ;  /* 0x000000b8a61e7810 */ /* 0x040fe40007ffe0ff */
[----:B------:R-:W-:Y:S01]  /*6e40*/  IADD3 R29, R166, 0xb9, RZ ;  /* 0x000000b9a61d7810 */ /* 0x000fe20007ffe0ff */
[----:B---3--:R-:W-:Y:S01]  /*6e50*/  HMMA.16816.F32.BF16 R8, R192, R12, R88 ;  /* 0x0000000cc008723c */ /* 0x008fe20000041858 */
[----:B----4-:R-:W-:-:S02]  /*6e60*/  FFMA.FTZ R104, R22, UR4, R104 ;  /* 0x0000000416687c23 */ /* 0x010fc40008010068 */
[----:B------:R-:W-:-:S03]  /*6e70*/  FFMA.FTZ R106, R22, UR4, R106 ;  /* 0x00000004166a7c23 */ /* 0x000fc6000801006a */
[----:B------:R-:W-:Y:S02]  /*6e80*/  FSEL R162, R104, -INF , !P1 ;  /* 0xff80000068a27808 */ /* 0x000fe40004800000 */
[----:B------:R-:W-:Y:S01]  /*6e90*/  IADD3 R13, R166, 0x91, RZ ;  /* 0x00000091a60d7810 */ /* 0x000fe20007ffe0ff */
[----:B-----5:R-:W-:Y:S01]  /*6ea0*/  FFMA.FTZ R101, R2, UR4, R101 ;  /* 0x0000000402657c23 */ /* 0x020fe20008010065 */
[----:B------:R-:W-:Y:S01]  /*6eb0*/  IADD3 R12, R166, 0x98, RZ ;  /* 0x00000098a60c7810 */ /* 0x000fe20007ffe0ff */
[----:B------:R-:W-:Y:S01]  /*6ec0*/  FFMA.FTZ R103, R2, UR4, R103 ;  /* 0x0000000402677c23 */ /* 0x000fe20008010067 */
[----:B------:R-:W2:Y:S01]  /*6ed0*/  I2F R24, R13 ;  /* 0x0000000d00187306 */ /* 0x000ea20000201400 */
[----:B------:R-:W-:Y:S02]  /*6ee0*/  ISETP.GE.AND P3, PT, R13, R212, PT ;  /* 0x000000d40d00720c */ /* 0x000fe40003f66270 */
[----:B------:R-:W-:Y:S02]  /*6ef0*/  FSEL R151, R106, -INF , !P0 ;  /* 0xff8000006a977808 */ /* 0x000fe40004000000 */
[----:B------:R-:W-:-:S02]  /*6f00*/  ISETP.GE.AND P1, PT, R21, R179, PT ;  /* 0x000000b31500720c */ /* 0x000fc40003f26270 */
[-C--:B------:R-:W-:Y:S01]  /*6f10*/  ISETP.GE.AND P0, PT, R20, R212.reuse, PT ;  /* 0x000000d41400720c */ /* 0x080fe20003f06270 */
[----:B------:R-:W3:Y:S01]  /*6f20*/  I2F R25, R12 ;  /* 0x0000000c00197306 */ /* 0x000ee20000201400 */
[-C--:B------:R-:W-:Y:S02]  /*6f30*/  ISETP.GE.AND P6, PT, R13, R179.reuse, PT ;  /* 0x000000b30d00720c */ /* 0x080fe40003fc6270 */
[C---:B------:R-:W-:Y:S02]  /*6f40*/  ISETP.GE.AND P5, PT, R12.reuse, R212, PT ;  /* 0x000000d40c00720c */ /* 0x040fe40003fa6270 */
[----:B------:R-:W-:Y:S02]  /*6f50*/  ISETP.GE.AND P2, PT, R12, R179, PT ;  /* 0x000000b30c00720c */ /* 0x000fe40003f46270 */
[----:B------:R-:W-:Y:S01]  /*6f60*/  FSEL R154, R101, -INF , !P4 ;  /* 0xff800000659a7808 */ /* 0x000fe20006000000 */
[C---:B--2---:R-:W-:Y:S01]  /*6f70*/  FFMA.FTZ R105, R24.reuse, UR4, R105 ;  /* 0x0000000418697c23 */ /* 0x044fe20008010069 */
[----:B------:R-:W-:Y:S01]  /*6f80*/  FSEL R140, R103, -INF , !P1 ;  /* 0xff800000678c7808 */ /* 0x000fe20004800000 */
[----:B------:R-:W-:Y:S01]  /*6f90*/  FFMA.FTZ R107, R24, UR4, R107 ;  /* 0x00000004186b7c23 */ /* 0x000fe2000801006b */
[----:B------:R-:W-:-:S02]  /*6fa0*/  FSEL R130, R96, -INF , !P0 ;  /* 0xff80000060827808 */ /* 0x000fc40004000000 */
[----:B------:R-:W-:Y:S02]  /*6fb0*/  FSEL R161, R105, -INF , !P3 ;  /* 0xff80000069a17808 */ /* 0x000fe40005800000 */
[----:B------:R-:W-:Y:S01]  /*6fc0*/  ISETP.GE.AND P3, PT, R20, R179, PT ;  /* 0x000000b31400720c */ /* 0x000fe20003f66270 */
[C---:B---3--:R-:W-:Y:S01]  /*6fd0*/  FFMA.FTZ R100, R25.reuse, UR4, R100 ;  /* 0x0000000419647c23 */ /* 0x048fe20008010064 */
[C---:B-1----:R-:W-:Y:S01]  /*6fe0*/  HMMA.16816.F32.BF16 R20, R192.reuse, R16, R80 ;  /* 0x00000010c014723c */ /* 0x042fe20000041850 */
[----:B------:R-:W-:Y:S01]  /*6ff0*/  FFMA.FTZ R102, R25, UR4, R102 ;  /* 0x0000000419667c23 */ /* 0x000fe20008010066 */
[----:B------:R-:W-:Y:S02]  /*7000*/  FSEL R147, R107, -INF , !P6 ;  /* 0xff8000006b937808 */ /* 0x000fe40007000000 */
[----:B------:R-:W-:Y:S02]  /*7010*/  FSEL R160, R100, -INF , !P5 ;  /* 0xff80000064a07808 */ /* 0x000fe40006800000 */
[----:B------:R-:W-:Y:S01]  /*7020*/  FSEL R146, R102, -INF , !P2 ;  /* 0xff80000066927808 */ /* 0x000fe20005000000 */
[----:B------:R-:W-:Y:S01]  /*7030*/  FFMA.FTZ R81, R26, UR4, R98 ;  /* 0x000000041a517c23 */ /* 0x000fe20008010062 */
[C---:B------:R-:W-:Y:S01]  /*7040*/  IADD3 R17, R166.reuse, 0xa1, RZ ;  /* 0x000000a1a6117810 */ /* 0x040fe20007ffe0ff */
[----:B------:R-:W-:Y:S01]  /*7050*/  HMMA.16816.F32.BF16 R12, R192, R14, R84 ;  /* 0x0000000ec00c723c */ /* 0x000fe20000041854 */
[----:B------:R-:W-:-:S02]  /*7060*/  IADD3 R16, R166, 0xa8, RZ ;  /* 0x000000a8a6107810 */ /* 0x000fc40007ffe0ff */
[----:B------:R-:W1:Y:S01]  /*7070*/  I2F R25, R17 ;  /* 0x0000001100197306 */ /* 0x000e620000201400 */
[CC--:B------:R-:W-:Y:S02]  /*7080*/  ISETP.GE.AND P6, PT, R17.reuse, R212.reuse, PT ;  /* 0x000000d41100720c */ /* 0x0c0fe40003fc6270 */
[-C--:B------:R-:W-:Y:S02]  /*7090*/  ISETP.GE.AND P5, PT, R17, R179.reuse, PT ;  /* 0x000000b31100720c */ /* 0x080fe40003fa6270 */
[CC--:B------:R-:W-:Y:S02]  /*70a0*/  ISETP.GE.AND P2, PT, R16.reuse, R212.reuse, PT ;  /* 0x000000d41000720c */ /* 0x0c0fe40003f46270 */
[----:B------:R-:W-:Y:S01]  /*70b0*/  ISETP.GE.AND P4, PT, R16, R179, PT ;  /* 0x000000b31000720c */ /* 0x000fe20003f86270 */
[----:B------:R2:W3:Y:S01]  /*70c0*/  I2F R24, R16 ;  /* 0x0000001000187306 */ /* 0x0004e20000201400 */
[----:B------:R-:W-:Y:S02]  /*70d0*/  FSEL R81, R81, -INF , !P3 ;  /* 0xff80000051517808 */ /* 0x000fe40005800000 */
[----:B------:R-:W-:-:S02]  /*70e0*/  ISETP.GE.AND P3, PT, R28, R212, PT ;  /* 0x000000d41c00720c */ /* 0x000fc40003f66270 */
[----:B------:R-:W-:Y:S01]  /*70f0*/  IADD3 R2, R166, 0xb1, RZ ;  /* 0x000000b1a6027810 */ /* 0x000fe20007ffe0ff */
[C---:B-1----:R-:W-:Y:S02]  /*7100*/  FFMA.FTZ R89, R25.reuse, UR4, R97 ;  /* 0x0000000419597c23 */ /* 0x042fe40008010061 */
[----:B------:R-:W-:-:S03]  /*7110*/  FFMA.FTZ R80, R25, UR4, R99 ;  /* 0x0000000419507c23 */ /* 0x000fc60008010063 */
[----:B------:R-:W-:Y:S02]  /*7120*/  FSEL R89, R89, -INF , !P6 ;  /* 0xff80000059597808 */ /* 0x000fe40007000000 */
[----:B------:R-:W-:Y:S01]  /*7130*/  ISETP.GE.AND P6, PT, R28, R179, PT ;  /* 0x000000b31c00720c */ /* 0x000fe20003fc6270 */
[----:B--2---:R-:W-:Y:S01]  /*7140*/  HMMA.16816.F32.BF16 R16, R192, R18, R76 ;  /* 0x00000012c010723c */ /* 0x004fe2000004184c */
[----:B------:R-:W1:Y:S01]  /*7150*/  I2F R28, R28 ;  /* 0x0000001c001c7306 */ /* 0x000e620000201400 */
[----:B---3--:R-:W-:Y:S01]  /*7160*/  FFMA.FTZ R86, R24, UR4, R92 ;  /* 0x0000000418567c23 */ /* 0x008fe2000801005c */
[----:B------:R-:W-:Y:S02]  /*7170*/  FSEL R80, R80, -INF , !P5 ;  /* 0xff80000050507808 */ /* 0x000fe40006800000 */
[-C--:B------:R-:W-:Y:S02]  /*7180*/  ISETP.GE.AND P5, PT, R2, R212.reuse, PT ;  /* 0x000000d40200720c */ /* 0x080fe40003fa6270 */
[----:B------:R-:W-:Y:S01]  /*7190*/  IADD3 R78, R166, 0xa9, RZ ;  /* 0x000000a9a64e7810 */ /* 0x000fe20007ffe0ff */
[----:B------:R-:W-:Y:S01]  /*71a0*/  FFMA.FTZ R79, R24, UR4, R94 ;  /* 0x00000004184f7c23 */ /* 0x000fe2000801005e */
[----:B------:R-:W-:Y:S01]  /*71b0*/  FSEL R86, R86, -INF , !P2 ;  /* 0xff80000056567808 */ /* 0x000fe20005000000 */
[----:B------:R-:W2:Y:S01]  /*71c0*/  LDSM.16.M88.4 R24, [R165+0x6800] ;  /* 0x00680000a518783b */ /* 0x000ea20000000200 */
[----:B------:R-:W-:-:S02]  /*71d0*/  ISETP.GE.AND P1, PT, R78, R212, PT ;  /* 0x000000d44e00720c */ /* 0x000fc40003f26270 */
[-C--:B------:R-:W-:Y:S02]  /*71e0*/  ISETP.GE.AND P0, PT, R78, R179.reuse, PT ;  /* 0x000000b34e00720c */ /* 0x080fe40003f06270 */
[----:B------:R-:W3:Y:S01]  /*71f0*/  I2F R78, R78 ;  /* 0x0000004e004e7306 */ /* 0x000ee20000201400 */
[-C--:B------:R-:W-:Y:S01]  /*7200*/  ISETP.GE.AND P2, PT, R2, R179.reuse, PT ;  /* 0x000000b30200720c */ /* 0x080fe20003f46270 */
[C---:B-1----:R-:W-:Y:S01]  /*7210*/  FFMA.FTZ R8, R28.reuse, UR4, R8 ;  /* 0x000000041c087c23 */ /* 0x042fe20008010008 */
[----:B------:R-:W-:Y:S01]  /*7220*/  FSEL R79, R79, -INF , !P4 ;  /* 0xff8000004f4f7808 */ /* 0x000fe20006000000 */
[----:B------:R-:W-:Y:S01]  /*7230*/  FFMA.FTZ R10, R28, UR4, R10 ;  /* 0x000000041c0a7c23 */ /* 0x000fe2000801000a */
[----:B------:R-:W-:Y:S02]  /*7240*/  ISETP.GE.AND P4, PT, R30, R212, PT ;  /* 0x000000d41e00720c */ /* 0x000fe40003f86270 */
[----:B------:R-:W-:Y:S01]  /*7250*/  FSEL R84, R8, -INF , !P3 ;  /* 0xff80000008547808 */ /* 0x000fe20005800000 */
[----:B------:R-:W1:Y:S01]  /*7260*/  I2F R2, R2 ;  /* 0x0000000200027306 */ /* 0x000e620000201400 */
[----:B------:R-:W-:-:S02]  /*7270*/  ISETP.GE.AND P3, PT, R29, R179, PT ;  /* 0x000000b31d00720c */ /* 0x000fc40003f66270 */
[----:B------:R-:W-:Y:S02]  /*7280*/  IADD3 R28, R166, 0xc0, RZ ;  /* 0x000000c0a61c7810 */ /* 0x000fe40007ffe0ff */
[----:B------:R-:W-:Y:S02]  /*7290*/  FSEL R77, R10, -INF , !P6 ;  /* 0xff8000000a4d7808 */ /* 0x000fe40007000000 */
[----:B------:R-:W-:Y:S01]  /*72a0*/  ISETP.GE.AND P6, PT, R28, R212, PT ;  /* 0x000000d41c00720c */ /* 0x000fe20003fc6270 */
[C---:B---3--:R-:W-:Y:S02]  /*72b0*/  FFMA.FTZ R85, R78.reuse, UR4, R93 ;  /* 0x000000044e557c23 */ /* 0x048fe4000801005d */
[----:B------:R-:W-:-:S03]  /*72c0*/  FFMA.FTZ R78, R78, UR4, R95 ;  /* 0x000000044e4e7c23 */ /* 0x000fc6000801005f */
[----:B------:R-:W-:Y:S02]  /*72d0*/  FSEL R85, R85, -INF , !P1 ;  /* 0xff80000055557808 */ /* 0x000fe40004800000 */
[-C--:B------:R-:W-:Y:S01]  /*72e0*/  ISETP.GE.AND P1, PT, R30, R179.reuse, PT ;  /* 0x000000b31e00720c */ /* 0x080fe20003f26270 */
[----:B-1----:R-:W-:Y:S01]  /*72f0*/  FFMA.FTZ R9, R2, UR4, R9 ;  /* 0x0000000402097c23 */ /* 0x002fe20008010009 */
[----:B------:R-:W1:Y:S01]  /*7300*/  I2F R30, R30 ;  /* 0x0000001e001e7306 */ /* 0x000e620000201400 */
[----:B------:R-:W-:Y:S01]  /*7310*/  FSEL R78, R78, -INF , !P0 ;  /* 0xff8000004e4e7808 */ /* 0x000fe20004000000 */
[----:B------:R-:W-:Y:S01]  /*7320*/  FFMA.FTZ R11, R2, UR4, R11 ;  /* 0x00000004020b7c23 */ /* 0x000fe2000801000b */
[----:B------:R-:W-:Y:S02]  /*7330*/  ISETP.GE.AND P0, PT, R29, R212, PT ;  /* 0x000000d41d00720c */ /* 0x000fe40003f06270 */
[----:B------:R-:W-:Y:S02]  /*7340*/  FSEL R83, R9, -INF , !P5 ;  /* 0xff80000009537808 */ /* 0x000fe40006800000 */
[----:B------:R-:W-:Y:S01]  /*7350*/  ISETP.GE.AND P5, PT, R28, R179, PT ;  /* 0x000000b31c00720c */ /* 0x000fe20003fa6270 */
[----:B------:R-:W3:Y:S01]  /*7360*/  I2F R29, R29 ;  /* 0x0000001d001d7306 */ /* 0x000ee20000201400 */
[----:B------:R-:W-:-:S02]  /*7370*/  IADD3 R2, R166, 0xc1, RZ ;  /* 0x000000c1a6027810 */ /* 0x000fc40007ffe0ff */
[----:B------:R-:W-:Y:S02]  /*7380*/  FSEL R76, R11, -INF , !P2 ;  /* 0xff8000000b4c7808 */ /* 0x000fe40005000000 */
[----:B------:R-:W-:Y:S01]  /*7390*/  ISETP.GE.AND P2, PT, R2, R212, PT ;  /* 0x000000d40200720c */ /* 0x000fe20003f46270 */
[----:B--2---:R-:W-:Y:S02]  /*73a0*/  HMMA.16816.F32.BF16 R8, R192, R24, R72 ;  /* 0x00000018c008723c */ /* 0x004fe40000041848 */
[----:B------:R-:W2:Y:S01]  /*73b0*/  I2F R28, R28 ;  /* 0x0000001c001c7306 */ /* 0x000ea20000201400 */
[----:B-1----:R-:W-:Y:S01]  /*73c0*/  FFMA.FTZ R82, R30, UR4, R12 ;  /* 0x000000041e527c23 */ /* 0x002fe2000801000c */
[----:B------:R-:W-:Y:S01]  /*73d0*/  IADD3 R12, R166, 0xc8, RZ ;  /* 0x000000c8a60c7810 */ /* 0x000fe20007ffe0ff */
[----:B------:R-:W-:Y:S02]  /*73e0*/  FFMA.FTZ R14, R30, UR4, R14 ;  /* 0x000000041e0e7c23 */ /* 0x000fe4000801000e */
[----:B------:R-:W-:-:S02]  /*73f0*/  IADD3 R24, R166, 0xc9, RZ ;  /* 0x000000c9a6187810 */ /* 0x000fc40007ffe0ff */
[----:B------:R-:W-:Y:S01]  /*7400*/  FSEL R82, R82, -INF , !P4 ;  /* 0xff80000052527808 */ /* 0x000fe20006000000 */
[C---:B---3--:R-:W-:Y:S01]  /*7410*/  FFMA.FTZ R13, R29.reuse, UR4, R13 ;  /* 0x000000041d0d7c23 */ /* 0x048fe2000801000d */
[-C--:B------:R-:W-:Y:S01]  /*7420*/  ISETP.GE.AND P4, PT, R2, R179.reuse, PT ;  /* 0x000000b30200720c */ /* 0x080fe20003f86270 */
[----:B------:R-:W-:Y:S01]  /*7430*/  FFMA.FTZ R72, R29, UR4, R15 ;  /* 0x000000041d487c23 */ /* 0x000fe2000801000f */
[----:B------:R-:W1:Y:S01]  /*7440*/  I2F R2, R2 ;  /* 0x0000000200027306 */ /* 0x000e620000201400 */
[----:B------:R-:W-:Y:S02]  /*7450*/  FSEL R73, R14, -INF , !P1 ;  /* 0xff8000000e497808 */ /* 0x000fe40004800000 */
[----:B------:R-:W-:Y:S02]  /*7460*/  FSEL R75, R13, -INF , !P0 ;  /* 0xff8000000d4b7808 */ /* 0x000fe40004000000 */
[----:B------:R-:W-:Y:S01]  /*7470*/  ISETP.GE.AND P1, PT, R12, R212, PT ;  /* 0x000000d40c00720c */ /* 0x000fe20003f26270 */
[----:B--2---:R-:W-:Y:S01]  /*7480*/  FFMA.FTZ R74, R28, UR4, R20 ;  /* 0x000000041c4a7c23 */ /* 0x004fe20008010014 */
[----:B------:R-:W-:Y:S01]  /*7490*/  ISETP.GE.AND P0, PT, R12, R179, PT ;  /* 0x000000b30c00720c */ /* 0x000fe20003f06270 */
[----:B------:R2:W3:Y:S01]  /*74a0*/  I2F R29, R12 ;  /* 0x0000000c001d7306 */ /* 0x0004e20000201400 */
[----:B------:R-:W-:Y:S01]  /*74b0*/  FFMA.FTZ R22, R28, UR4, R22 ;  /* 0x000000041c167c23 */ /* 0x000fe20008010016 */
[----:B------:R-:W-:-:S02]  /*74c0*/  IADD3 R28, R166, 0xd0, RZ ;  /* 0x000000d0a61c7810 */ /* 0x000fc40007ffe0ff */
[----:B------:R-:W-:Y:S02]  /*74d0*/  FSEL R72, R72, -INF , !P3 ;  /* 0xff80000048487808 */ /* 0x000fe40005800000 */
[----:B------:R-:W-:Y:S02]  /*74e0*/  FSEL R74, R74, -INF , !P6 ;  /* 0xff8000004a4a7808 */ /* 0x000fe40007000000 */
[----:B------:R4:W5:Y:S01]  /*74f0*/  I2F R20, R24 ;  /* 0x0000001800147306 */ /* 0x0009620000201400 */
[----:B-1----:R-:W-:Y:S01]  /*7500*/  FFMA.FTZ R21, R2, UR4, R21 ;  /* 0x0000000402157c23 */ /* 0x002fe20008010015 */
[----:B------:R-:W-:Y:S01]  /*7510*/  ISETP.GE.AND P3, PT, R24, R212, PT ;  /* 0x000000d41800720c */ /* 0x000fe20003f66270 */
[----:B------:R-:W-:Y:S01]  /*7520*/  FFMA.FTZ R23, R2, UR4, R23 ;  /* 0x0000000402177c23 */ /* 0x000fe20008010017 */
[-C--:B------:R-:W-:Y:S02]  /*7530*/  ISETP.GE.AND P6, PT, R24, R179.reuse, PT ;  /* 0x000000b31800720c */ /* 0x080fe40003fc6270 */
[----:B------:R-:W-:Y:S01]  /*7540*/  FSEL R88, R21, -INF , !P2 ;  /* 0xff80000015587808 */ /* 0x000fe20005000000 */
[----:B--2---:R-:W1:Y:S01]  /*7550*/  LDSM.16.M88.4 R12, [R165+0x7000] ;  /* 0x00700000a50c783b */ /* 0x004e620000000200 */
[----:B------:R-:W-:Y:S01]  /*7560*/  ISETP.GE.AND P2, PT, R28, R179, PT ;  /* 0x000000b31c00720c */ /* 0x000fe20003f46270 */
[C---:B---3--:R-:W-:Y:S01]  /*7570*/  FFMA.FTZ R87, R29.reuse, UR4, R16 ;  /* 0x000000041d577c23 */ /* 0x048fe20008010010 */
[C---:B------:R-:W-:Y:S01]  /*7580*/  IADD3 R2, R166.reuse, 0xd1, RZ ;  /* 0x000000d1a6027810 */ /* 0x040fe20007ffe0ff */
[----:B------:R-:W-:Y:S01]  /*7590*/  FFMA.FTZ R18, R29, UR4, R18 ;  /* 0x000000041d127c23 */ /* 0x000fe20008010012 */
[----:B------:R-:W-:-:S02]  /*75a0*/  IADD3 R16, R166, 0xd8, RZ ;  /* 0x000000d8a6107810 */ /* 0x000fc40007ffe0ff */
[----:B------:R-:W-:Y:S01]  /*75b0*/  FSEL R87, R87, -INF , !P1 ;  /* 0xff80000057577808 */ /* 0x000fe20004800000 */
[----:B----4-:R-:W-:Y:S01]  /*75c0*/  HMMA.16816.F32.BF16 R24, R192, R26, R68 ;  /* 0x0000001ac018723c */ /* 0x010fe20000041844 */
[----:B-----5:R-:W-:Y:S01]  /*75d0*/  FFMA.FTZ R17, R20, UR4, R17 ;  /* 0x0000000414117c23 */ /* 0x020fe20008010011 */
[----:B------:R-:W-:Y:S01]  /*75e0*/  I2F R29, R2 ;  /* 0x00000002001d7306 */ /* 0x000fe20000201400 */
[----:B------:R-:W-:Y:S01]  /*75f0*/  ISETP.GE.AND P1, PT, R2, R179, PT ;  /* 0x000000b30200720c */ /* 0x000fe20003f26270 */
[----:B------:R-:W-:Y:S01]  /*7600*/  FFMA.FTZ R90, R20, UR4, R19 ;  /* 0x00000004145a7c23 */ /* 0x000fe20008010013 */
[----:B------:R-:W-:Y:S02]  /*7610*/  IADD3 R20, R166, 0xd9, RZ ;  /* 0x000000d9a6147810 */ /* 0x000fe40007ffe0ff */
[----:B------:R-:W-:Y:S02]  /*7620*/  FSEL R70, R22, -INF , !P5 ;  /* 0xff80000016467808 */ /* 0x000fe40006800000 */
[----:B------:R-:W-:-:S02]  /*7630*/  ISETP.GE.AND P5, PT, R28, R212, PT ;  /* 0x000000d41c00720c */ /* 0x000fc40003fa6270 */
[----:B------:R-:W2:Y:S01]  /*7640*/  I2F R28, R28 ;  /* 0x0000001c001c7306 */ /* 0x000ea20000201400 */
[----:B------:R-:W-:Y:S02]  /*7650*/  FSEL R69, R23, -INF , !P4 ;  /* 0xff80000017457808 */ /* 0x000fe40006000000 */
[-C--:B------:R-:W-:Y:S02]  /*7660*/  ISETP.GE.AND P4, PT, R2, R212.reuse, PT ;  /* 0x000000d40200720c */ /* 0x080fe40003f86270 */
[----:B------:R-:W-:Y:S02]  /*7670*/  FSEL R68, R18, -INF , !P0 ;  /* 0xff80000012447808 */ /* 0x000fe40004000000 */
[----:B------:R-:W-:Y:S01]  /*7680*/  FSEL R71, R17, -INF , !P3 ;  /* 0xff80000011477808 */ /* 0x000fe20005800000 */
[----:B------:R3:W4:Y:S01]  /*7690*/  I2F R2, R16 ;  /* 0x0000001000027306 */ /* 0x0007220000201400 */
[C---:B------:R-:W-:Y:S02]  /*76a0*/  ISETP.GE.AND P0, PT, R16.reuse, R212, PT ;  /* 0x000000d41000720c */ /* 0x040fe40003f06270 */
[----:B------:R-:W-:-:S02]  /*76b0*/  ISETP.GE.AND P3, PT, R16, R179, PT ;  /* 0x000000b31000720c */ /* 0x000fc40003f66270 */
[----:B------:R-:W-:Y:S02]  /*76c0*/  FSEL R90, R90, -INF , !P6 ;  /* 0xff8000005a5a7808 */ /* 0x000fe40007000000 */
[----:B------:R-:W-:Y:S01]  /*76d0*/  ISETP.GE.AND P6, PT, R20, R212, PT ;  /* 0x000000d41400720c */ /* 0x000fe20003fc6270 */
[----:B--2---:R-:W-:Y:S02]  /*76e0*/  FFMA.FTZ R91, R28, UR4, R8 ;  /* 0x000000041c5b7c23 */ /* 0x004fe40008010008 */
[----:B------:R1:W2:Y:S03]  /*76f0*/  I2F R8, R20 ;  /* 0x0000001400087306 */ /* 0x0002a60000201400 */
[----:B------:R-:W-:Y:S02]  /*7700*/  FSEL R91, R91, -INF , !P5 ;  /* 0xff8000005b5b7808 */ /* 0x000fe40006800000 */
[----:B------:R-:W-:Y:S01]  /*7710*/  ISETP.GE.AND P5, PT, R20, R179, PT ;  /* 0x000000b31400720c */ /* 0x000fe20003fa6270 */
[----:B---3--:R-:W3:Y:S01]  /*7720*/  LDSM.16.M88.4 R16, [R165+0x7800] ;  /* 0x00780000a510783b */ /* 0x008ee20000000200 */
[----:B----4-:R-:W-:Y:S01]  /*7730*/  FFMA.FTZ R24, R2, UR4, R24 ;  /* 0x0000000402187c23 */ /* 0x010fe20008010018 */
[----:B------:R-:W-:-:S04]  /*7740*/  DEPBAR.LE SB0, 0x0 ;  /* 0x000080000000791a */ /* 0x000fc80000000000 */
[----:B------:R-:W-:Y:S01]  /*7750*/  FFMA.FTZ R26, R2, UR4, R26 ;  /* 0x00000004021a7c23 */ /* 0x000fe2000801001a */
[----:B-1----:R-:W-:Y:S01]  /*7760*/  HMMA.16816.F32.BF16 R20, R192, R12, R64 ;  /* 0x0000000cc014723c */ /* 0x002fe20000041840 */
[C---:B--2---:R-:W-:Y:S02]  /*7770*/  FFMA.FTZ R27, R8.reuse, UR4, R27 ;  /* 0x00000004081b7c23 */ /* 0x044fe4000801001b */
[----:B------:R-:W-:-:S04]  /*7780*/  FFMA.FTZ R25, R8, UR4, R25 ;  /* 0x0000000408197c23 */ /* 0x000fc80008010019 */
[----:B------:R-:W-:Y:S01]  /*7790*/  FFMA.FTZ R65, R28, UR4, R10 ;  /* 0x000000041c417c23 */ /* 0x000fe2000801000a */
[C---:B------:R-:W-:Y:S01]  /*77a0*/  IADD3 R10, R166.reuse, 0xe0, RZ ;  /* 0x000000e0a60a7810 */ /* 0x040fe20007ffe0ff */
[C---:B------:R-:W-:Y:S01]  /*77b0*/  FFMA.FTZ R67, R29.reuse, UR4, R9 ;  /* 0x000000041d437c23 */ /* 0x040fe20008010009 */
[----:B------:R-:W-:Y:S01]  /*77c0*/  HMMA.16816.F32.BF16 R12, R192, R14, R60 ;  /* 0x0000000ec00c723c */ /* 0x000fe2000004183c */
[----:B------:R-:W-:Y:S01]  /*77d0*/  FFMA.FTZ R64, R29, UR4, R11 ;  /* 0x000000041d407c23 */ /* 0x000fe2000801000b */
[----:B------:R-:W-:Y:S01]  /*77e0*/  IADD3 R11, R166, 0xe1, RZ ;  /* 0x000000e1a60b7810 */ /* 0x000fe20007ffe0ff */
[----:B------:R-:W1:Y:S01]  /*77f0*/  I2F R9, R10 ;  /* 0x0000000a00097306 */ /* 0x000e620000201400 */
[----:B------:R-:W-:Y:S02]  /*7800*/  FSEL R65, R65, -INF , !P2 ;  /* 0xff80000041417808 */ /* 0x000fe40005000000 */
[----:B------:R-:W-:Y:S02]  /*7810*/  FSEL R67, R67, -INF , !P4 ;  /* 0xff80000043437808 */ /* 0x000fe40006000000 */
[----:B------:R-:W-:-:S02]  /*7820*/  ISETP.GE.AND P2, PT, R10, R212, PT ;  /* 0x000000d40a00720c */ /* 0x000fc40003f46270 */
[-C--:B------:R-:W-:Y:S02]  /*7830*/  ISETP.GE.AND P4, PT, R10, R179.reuse, PT ;  /* 0x000000b30a00720c */ /* 0x080fe40003f86270 */
[----:B------:R-:W2:Y:S01]  /*7840*/  I2F R10, R11 ;  /* 0x0000000b000a7306 */ /* 0x000ea20000201400 */
[----:B------:R-:W-:Y:S02]  /*7850*/  FSEL R66, R24, -INF , !P0 ;  /* 0xff80000018427808 */ /* 0x000fe40004000000 */
[----:B------:R-:W-:Y:S02]  /*7860*/  IADD3 R24, R166, 0xe8, RZ ;  /* 0x000000e8a6187810 */ /* 0x000fe40007ffe0ff */
[----:B------:R-:W-:Y:S01]  /*7870*/  FSEL R64, R64, -INF , !P1 ;  /* 0xff80000040407808 */ /* 0x000fe20004800000 */
[----:B-1----:R-:W-:Y:S02]  /*7880*/  FFMA.FTZ R20, R9, UR4, R20 ;  /* 0x0000000409147c23 */ /* 0x002fe40008010014 */
[----:B------:R-:W1:Y:S01]  /*7890*/  I2F R2, R24 ;  /* 0x0000001800027306 */ /* 0x000e620000201400 */
[C---:B------:R-:W-:Y:S01]  /*78a0*/  ISETP.GE.AND P1, PT, R11.reuse, R212, PT ;  /* 0x000000d40b00720c */ /* 0x040fe20003f26270 */
[----:B---3--:R-:W-:Y:S01]  /*78b0*/  HMMA.16816.F32.BF16 R56, R192, R16, R56 ;  /* 0x00000010c038723c */ /* 0x008fe20000041838 */
[----:B------:R-:W-:Y:S01]  /*78c0*/  ISETP.GE.AND P0, PT, R11, R179, PT ;  /* 0x000000b30b00720c */ /* 0x000fe20003f06270 */
[----:B------:R-:W-:Y:S01]  /*78d0*/  FFMA.FTZ R22, R9, UR4, R22 ;  /* 0x0000000409167c23 */ /* 0x000fe20008010016 */
[----:B------:R-:W-:-:S02]  /*78e0*/  FSEL R60, R27, -INF , !P5 ;  /* 0xff8000001b3c7808 */ /* 0x000fc40006800000 */
[----:B------:R-:W-:Y:S01]  /*78f0*/  FSEL R62, R20, -INF , !P2 ;  /* 0xff800000143e7808 */ /* 0x000fe20005000000 */
[----:B--2---:R-:W-:Y:S01]  /*7900*/  FFMA.FTZ R21, R10, UR4, R21 ;  /* 0x000000040a157c23 */ /* 0x004fe20008010015 */
[----:B------:R-:W-:Y:S01]  /*7910*/  IADD3 R11, R166, 0xe9, RZ ;  /* 0x000000e9a60b7810 */ /* 0x000fe20007ffe0ff */
[----:B------:R-:W-:Y:S01]  /*7920*/  FFMA.FTZ R23, R10, UR4, R23 ;  /* 0x000000040a177c23 */ /* 0x000fe20008010017 */
[----:B------:R-:W-:Y:S01]  /*7930*/  IADD3 R9, R166, 0xf0, RZ ;  /* 0x000000f0a6097810 */ /* 0x000fe20007ffe0ff */
[----:B------:R-:W-:Y:S01]  /*7940*/  HMMA.16816.F32.BF16 R52, R192, R18, R52 ;  /* 0x00000012c034723c */ /* 0x000fe20000041834 */
[C---:B------:R-:W-:Y:S01]  /*7950*/  ISETP.GE.AND P5, PT, R11.reuse, R212, PT ;  /* 0x000000d40b00720c */ /* 0x040fe20003fa6270 */
[----:B------:R-:W2:Y:S01]  /*7960*/  I2F R8, R11 ;  /* 0x0000000b00087306 */ /* 0x000ea20000201400 */
[----:B------:R-:W-:Y:S01]  /*7970*/  ISETP.GE.AND P2, PT, R11, R179, PT ;  /* 0x000000b30b00720c */ /* 0x000fe20003f46270 */
[----:B-1----:R-:W-:Y:S01]  /*7980*/  FFMA.FTZ R12, R2, UR4, R12 ;  /* 0x00000004020c7c23 */ /* 0x002fe2000801000c */
[----:B------:R-:W-:Y:S01]  /*7990*/  FSEL R93, R22, -INF , !P4 ;  /* 0xff800000165d7808 */ /* 0x000fe20006000000 */
[----:B------:R-:W-:Y:S01]  /*79a0*/  FFMA.FTZ R14, R2, UR4, R14 ;  /* 0x00000004020e7c23 */ /* 0x000fe2000801000e */
[----:B------:R-:W-:-:S02]  /*79b0*/  FSEL R95, R21, -INF , !P1 ;  /* 0xff800000155f7808 */ /* 0x000fc40004800000 */
[CC--:B------:R-:W-:Y:S01]  /*79c0*/  ISETP.GE.AND P4, PT, R9.reuse, R212.reuse, PT ;  /* 0x000000d40900720c */ /* 0x0c0fe20003f86270 */
[----:B------:R-:W1:Y:S01]  /*79d0*/  I2F R10, R9 ;  /* 0x00000009000a7306 */ /* 0x000e620000201400 */
[-C--:B------:R-:W-:Y:S02]  /*79e0*/  ISETP.GE.AND P1, PT, R9, R179.reuse, PT ;  /* 0x000000b30900720c */ /* 0x080fe40003f26270 */
[----:B------:R-:W-:Y:S02]  /*79f0*/  FSEL R61, R26, -INF , !P3 ;  /* 0xff8000001a3d7808 */ /* 0x000fe40005800000 */
[----:B------:R-:W-:Y:S02]  /*7a00*/  ISETP.GE.AND P3, PT, R24, R212, PT ;  /* 0x000000d41800720c */ /* 0x000fe40003f66270 */
[----:B------:R-:W-:Y:S01]  /*7a10*/  FSEL R63, R25, -INF , !P6 ;  /* 0xff800000193f7808 */ /* 0x000fe20007000000 */
[----:B--2---:R-:W-:Y:S01]  /*7a20*/  FFMA.FTZ R13, R8, UR4, R13 ;  /* 0x00000004080d7c23 */ /* 0x004fe2000801000d */
[----:B------:R-:W-:Y:S01]  /*7a30*/  IADD3 R11, R166, 0xf1, RZ ;  /* 0x000000f1a60b7810 */ /* 0x000fe20007ffe0ff */
[----:B------:R-:W-:Y:S01]  /*7a40*/  FFMA.FTZ R15, R8, UR4, R15 ;  /* 0x00000004080f7c23 */ /* 0x000fe2000801000f */
[----:B------:R-:W-:-:S02]  /*7a50*/  ISETP.GE.AND P6, PT, R24, R179, PT ;  /* 0x000000b31800720c */ /* 0x000fc40003fc6270 */
[----:B------:R-:W2:Y:S01]  /*7a60*/  I2F R9, R11 ;  /* 0x0000000b00097306 */ /* 0x000ea20000201400 */
[----:B------:R-:W-:Y:S02]  /*7a70*/  FSEL R92, R23, -INF , !P0 ;  /* 0xff800000175c7808 */ /* 0x000fe40004000000 */
[----:B------:R-:W-:Y:S01]  /*7a80*/  FSEL R94, R12, -INF , !P3 ;  /* 0xff8000000c5e7808 */ /* 0x000fe20005800000 */
[C---:B-1----:R-:W-:Y:S01]  /*7a90*/  FFMA.FTZ R56, R10.reuse, UR4, R56 ;  /* 0x000000040a387c23 */ /* 0x042fe20008010038 */
[CC--:B------:R-:W-:Y:S01]  /*7aa0*/  ISETP.GE.AND P0, PT, R11.reuse, R212.reuse, PT ;  /* 0x000000d40b00720c */ /* 0x0c0fe20003f06270 */
[----:B------:R-:W-:Y:S01]  /*7ab0*/  FFMA.FTZ R58, R10, UR4, R58 ;  /* 0x000000040a3a7c23 */ /* 0x000fe2000801003a */
[----:B------:R-:W-:Y:S02]  /*7ac0*/  ISETP.GE.AND P3, PT, R11, R179, PT ;  /* 0x000000b30b00720c */ /* 0x000fe40003f66270 */
[----:B------:R-:W-:Y:S02]  /*7ad0*/  FSEL R98, R14, -INF , !P6 ;  /* 0xff8000000e627808 */ /* 0x000fe40007000000 */
[----:B------:R-:W-:-:S02]  /*7ae0*/  ISETP.GE.AND P6, PT, R166, R212, PT ;  /* 0x000000d4a600720c */ /* 0x000fc40003fc6270 */
[----:B------:R-:W-:Y:S02]  /*7af0*/  FSEL R100, R13, -INF , !P5 ;  /* 0xff8000000d647808 */ /* 0x000fe40006800000 */
[----:B------:R-:W-:Y:S01]  /*7b00*/  FSEL R97, R15, -INF , !P2 ;  /* 0xff8000000f617808 */ /* 0x000fe20005000000 */
[C---:B--2---:R-:W-:Y:S01]  /*7b10*/  FFMA.FTZ R57, R9.reuse, UR4, R57 ;  /* 0x0000000409397c23 */ /* 0x044fe20008010039 */
[C---:B------:R-:W-:Y:S01]  /*7b20*/  IADD3 R11, R166.reuse, 0xf8, RZ ;  /* 0x000000f8a60b7810 */ /* 0x040fe20007ffe0ff */
[----:B------:R-:W-:Y:S01]  /*7b30*/  FFMA.FTZ R59, R9, UR4, R59 ;  /* 0x00000004093b7c23 */ /* 0x000fe2000801003b */
[----:B------:R-:W-:Y:S02]  /*7b40*/  IADD3 R166, R166, 0xf9, RZ ;  /* 0x000000f9a6a67810 */ /* 0x000fe40007ffe0ff */
[----:B------:R-:W1:Y:S01]  /*7b50*/  I2F R2, R11 ;  /* 0x0000000b00027306 */ /* 0x000e620000201400 */
[----:B------:R-:W-:Y:S02]  /*7b60*/  FSEL R106, R57, -INF , !P0 ;  /* 0xff800000396a7808 */ /* 0x000fe40004000000 */
[----:B------:R-:W-:-:S02]  /*7b70*/  PLOP3.LUT P0, PT, PT, PT, UP0, 0x80, 0x0 ;  /* 0x000000000000781c */ /* 0x000fc40003f0f008 */
[----:B------:R-:W-:Y:S02]  /*7b80*/  FSEL R99, R56, -INF , !P4 ;  /* 0xff80000038637808 */ /* 0x000fe40006000000 */
[----:B------:R-:W-:Y:S01]  /*7b90*/  FSEL R96, R58, -INF , !P1 ;  /* 0xff8000003a607808 */ /* 0x000fe20004800000 */
[----:B------:R-:W2:Y:S01]  /*7ba0*/  I2F R8, R166 ;  /* 0x000000a600087306 */ /* 0x000ea20000201400 */
[CC--:B------:R-:W-:Y:S02]  /*7bb0*/  ISETP.GE.AND P5, PT, R11.reuse, R212.reuse, PT ;  /* 0x000000d40b00720c */ /* 0x0c0fe40003fa6270 */
[-C--:B------:R-:W-:Y:S02]  /*7bc0*/  ISETP.GE.AND P2, PT, R11, R179.reuse, PT ;  /* 0x000000b30b00720c */ /* 0x080fe40003f46270 */
[C---:B------:R-:W-:Y:S01]  /*7bd0*/  ISETP.GE.AND P4, PT, R166.reuse, R212, PT ;  /* 0x000000d4a600720c */ /* 0x040fe20003f86270 */
[----:B------:R-:W-:Y:S01]  /*7be0*/  BAR.SYNC.DEFER_BLOCKING 0x0 ;  /* 0x0000000000007b1d */ /* 0x000fe20000010000 */
[----:B------:R-:W-:Y:S01]  /*7bf0*/  ISETP.GE.AND P1, PT, R166, R179, PT ;  /* 0x000000b3a600720c */ /* 0x000fe20003f26270 */
[C---:B-1----:R-:W-:Y:S01]  /*7c00*/  FFMA.FTZ R52, R2.reuse, UR4, R52 ;  /* 0x0000000402347c23 */ /* 0x042fe20008010034 */
[----:B------:R-:W-:Y:S01]  /*7c10*/  FSEL R103, R59, -INF , !P3 ;  /* 0xff8000003b677808 */ /* 0x000fe20005800000 */
[----:B------:R-:W-:Y:S01]  /*7c20*/  FFMA.FTZ R54, R2, UR4, R54 ;  /* 0x0000000402367c23 */ /* 0x000fe20008010036 */
[----:B------:R-:W-:-:S02]  /*7c30*/  FSEL R0, R0, -INF , !P6 ;  /* 0xff80000000007808 */ /* 0x000fc40007000000 */
[----:B------:R-:W-:Y:S02]  /*7c40*/  FSEL R105, R52, -INF , !P5 ;  /* 0xff80000034697808 */ /* 0x000fe40006800000 */
[----:B------:R-:W-:Y:S01]  /*7c50*/  FSEL R102, R54, -INF , !P2 ;  /* 0xff80000036667808 */ /* 0x000fe20005000000 */
[----:B--2---:R-:W-:Y:S01]  /*7c60*/  FFMA.FTZ R53, R8, UR4, R53 ;  /* 0x0000000408357c23 */ /* 0x004fe20008010035 */
[----:B------:R-:W-:Y:S01]  /*7c70*/  IADD3 R166, R236, 0x7800, RZ ;  /* 0x00007800eca67810 */ /* 0x000fe20007ffe0ff */
[----:B------:R-:W-:-:S03]  /*7c80*/  FFMA.FTZ R55, R8, UR4, R55 ;  /* 0x0000000408377c23 */ /* 0x000fc60008010037 */
[----:B------:R-:W-:Y:S02]  /*7c90*/  FSEL R104, R53, -INF , !P4 ;  /* 0xff80000035687808 */ /* 0x000fe40006000000 */
[----:B------:R-:W-:Y:S01]  /*7ca0*/  FSEL R101, R55, -INF , !P1 ;  /* 0xff80000037657808 */ /* 0x000fe20004800000 */
        /* <DEDUP_REMOVED lines=23> */
[----:B-1----:R-:W-:-:S04]  /*7e20*/  UIMAD.WIDE.U32 UR26, UR27, UR7, URZ ;  /* 0x000000071b1a72a5 */ /* 0x002fc8000f8e003f */
[----:B------:R-:W-:-:S04]  /*7e30*/  UIADD3 UR6, -UR27, URZ, URZ ;  /* 0x0000003f1b067290 */ /* 0x000fc8000fffe13f */
[----:B------:R-:W-:Y:S02]  /*7e40*/  UIMAD UR7, UR22, UR6, UR7 ;  /* 0x00000006160772a4 */ /* 0x000fe4000f8e0207 */
[----:B------:R-:W-:Y:S02]  /*7e50*/  @!UP2 UIADD3 UR9, UR9, -UR22, URZ ;  /* 0x800000160909a290 */ /* 0x000fe4000fffe03f */
[----:B------:R-:W-:Y:S02]  /*7e60*/  UISETP.GT.U32.AND UP0, UPT, UR22, UR7, UPT ;  /* 0x000000071600728c */ /* 0x000fe4000bf04070 */
[----:B------:R-:W-:Y:S02]  /*7e70*/  ULDC UR6, c[0x0][0x2d0] ;  /* 0x0000b40000067ab9 */ /* 0x000fe40000000800 */
[----:B------:R-:W-:Y:S02]  /*7e80*/  UISETP.GE.U32.AND UP4, UPT, UR9, UR22, UPT ;  /* 0x000000160900728c */ /* 0x000fe4000bf86070 */
[----:B------:R-:W-:-:S02]  /*7e90*/  ULOP3.LUT UR28, UR28, UR6, URZ, 0x3c, !UPT ;  /* 0x000000061c1c7292 */ /* 0x000fc4000f8e3c3f */
[----:B------:R-:W-:Y:S02]  /*7ea0*/  ULOP3.LUT UR24, UR24, UR6, URZ, 0x3c, !UPT ;  /* 0x0000000618187292 */ /* 0x000fe4000f8e3c3f */
[----:B------:R-:W-:Y:S02]  /*7eb0*/  UISETP.GE.AND UP1, UPT, UR28, URZ, UPT ;  /* 0x0000003f1c00728c */ /* 0x000fe4000bf26270 */
[----:B------:R-:W-:Y:S02]  /*7ec0*/  @!UP0 UIADD3 UR7, UR7, -UR22, URZ ;  /* 0x8000001607078290 */ /* 0x000fe4000fffe03f */
[----:B------:R-:W-:Y:S02]  /*7ed0*/  @!UP0 UIADD3 UR27, UR27, 0x1, URZ ;  /* 0x000000011b1b8890 */ /* 0x000fe4000fffe03f */
[----:B------:R-:W-:Y:S02]  /*7ee0*/  UISETP.GE.U32.AND UP3, UPT, UR7, UR22, UPT ;  /* 0x000000160700728c */ /* 0x000fe4000bf66070 */
[----:B------:R-:W-:-:S02]  /*7ef0*/  UISETP.GE.AND UP0, UPT, UR24, URZ, UPT ;  /* 0x0000003f1800728c */ /* 0x000fc4000bf06270 */
[----:B------:R-:W-:Y:S02]  /*7f00*/  @!UP2 UIADD3 UR29, UR29, 0x1, URZ ;  /* 0x000000011d1da890 */ /* 0x000fe4000fffe03f */
[----:B------:R-:W-:Y:S02]  /*7f10*/  UISETP.NE.AND UP2, UPT, URZ, UR6, UPT ;  /* 0x000000063f00728c */ /* 0x000fe4000bf45270 */
[----:B------:R-:W-:Y:S02]  /*7f20*/  @UP4 UIADD3 UR29, UR29, 0x1, URZ ;  /* 0x000000011d1d4890 */ /* 0x000fe4000fffe03f */
[----:B------:R-:W-:Y:S02]  /*7f30*/  ULOP3.LUT UR7, URZ, UR6, URZ, 0x33, !UPT ;  /* 0x000000063f077292 */ /* 0x000fe4000f8e333f */
[----:B------:R-:W-:Y:S02]  /*7f40*/  @UP3 UIADD3 UR27, UR27, 0x1, URZ ;  /* 0x000000011b1b3890 */ /* 0x000fe4000fffe03f */
[----:B------:R-:W-:-:S02]  /*7f50*/  @!UP1 UIADD3 UR29, -UR29, URZ, URZ ;  /* 0x0000003f1d1d9290 */ /* 0x000fc4000fffe13f */
        /* <DEDUP_REMOVED lines=18> */
[----:B-1----:R-:W-:-:S03]  /*8080*/  MOV R9, UR27 ;  /* 0x0000001b00097c02 */ /* 0x002fc60008000f00 */
[----:B------:R-:W-:-:S06]  /*8090*/  UIADD3 UR7, UR27, UR7, URZ ;  /* 0x000000071b077290 */ /* 0x000fcc000fffe03f */
        /* <DEDUP_REMOVED lines=10> */
.L_x_2381:
[----:B------:R-:W-:-:S04]  /*8140*/  ULEA UR6, -UR10, URZ, 0x8 ;  /* 0x0000003f0a067291 */ /* 0x000fc8000f8e413f */
[----:B------:R-:W-:Y:S02]  /*8150*/  USHF.R.S32.HI UR7, URZ, 0x1f, UR6 ;  /* 0x0000001f3f077899 */ /* 0x000fe40008011406 */
[----:B------:R-:W-:-:S04]  /*8160*/  MOV R17, UR6 ;  /* 0x0000000600117c02 */ /* 0x000fc80008000f00 */
[----:B------:R-:W-:Y:S02]  /*8170*/  MOV R16, UR7 ;  /* 0x0000000700107c02 */ /* 0x000fe40008000f00 */
.L_x_2382:
        /* <DEDUP_REMOVED lines=9> */
[----:B------:R-:W-:Y:S01]  /*8210*/  @!P1 LEA R15, P2, R15, R178, 0x5 ;  /* 0x000000b20f0f9211 */ /* 0x000fe200078428ff */
[----:B------:R-:W-:Y:S01]  /*8220*/  @!P1 IMAD.MOV.U32 R8, RZ, RZ, R178 ;  /* 0x000000ffff089224 */ /* 0x000fe200078e00b2 */
[----:B------:R1:W-:Y:S01]  /*8230*/  @P1 STS.128 [R241+0x2000], RZ ;  /* 0x002000fff1001388 */ /* 0x0003e20000000c00 */
[----:B------:R-:W-:Y:S01]  /*8240*/  @!P1 IMAD.MOV.U32 R9, RZ, RZ, R164 ;  /* 0x000000ffff099224 */ /* 0x000fe200078e00a4 */
[----:B------:R-:W-:Y:S01]  /*8250*/  @!P1 LEA.HI.X R14, R14, R164, R2, 0x5, P2 ;  /* 0x000000a40e0e9211 */ /* 0x000fe200010f2c02 */
        /* <DEDUP_REMOVED lines=11> */
[----:B------:R-:W-:Y:S01]  /*8310*/  @!P1 IMAD.MOV.U32 R18, RZ, RZ, R178 ;  /* 0x000000ffff129224 */ /* 0x000fe200078e00b2 */
        /* <DEDUP_REMOVED lines=186> */
.L_x_2384:
[----:B------:R-:W-:Y:S05]  /*8ec0*/  BSYNC B0 ;  /* 0x0000000000007941 */ /* 0x000fea0003800000 */
.L_x_2383:
[----:B------:R-:W0:Y:S01]  /*8ed0*/  LDGDEPBAR ;  /* 0x00000000000079af */ /* 0x000e220000000000 */
[----:B------:R-:W-:-:S04]  /*8ee0*/  IADD3 R178, P1, R17, R178, RZ ;  /* 0x000000b211b27210 */ /* 0x000fc80007f3e0ff */
[----:B------:R-:W-:Y:S02]  /*8ef0*/  IADD3.X R164, R16, R164, RZ, P1, !PT ;  /* 0x000000a410a47210 */ /* 0x000fe40000ffe4ff */
.L_x_2380:
        /* <DEDUP_REMOVED lines=126> */
[----:B------:R-:W-:Y:S01]  /*96e0*/  SHF.L.U32 R234, R4, 0x1, RZ ;  /* 0x0000000104ea7819 */ /* 0x000fe200000006ff */
[----:B-1----:R-:W1:Y:S03]  /*96f0*/  SHFL.BFLY PT, R10, R2, 0x2, 0x1f ;  /* 0x0c401f00020a7f89 */ /* 0x002e6600000e0000 */
[-C--:B------:R-:W-:Y:S01]  /*9700*/  LEA R232, R240, R234.reuse, 0x1 ;  /* 0x000000eaf0e87211 */ /* 0x080fe200078e08ff */
[----:B------:R-:W2:Y:S01]  /*9710*/  SHFL.BFLY PT, R9, R8, 0x2, 0x1f ;  /* 0x0c401f0008097f89 */ /* 0x000ea200000e0000 */
[----:B------:R-:W-:-:S03]  /*9720*/  LEA R231, R3, R234, 0x1 ;  /* 0x000000ea03e77211 */ /* 0x000fc600078e08ff */
[----:B------:R-:W-:Y:S01]  /*9730*/  LDSM.16.MT88.4 R28, [R232+0xa000] ;  /* 0x00a00000e81c783b */ /* 0x000fe20000004200 */
[----:B------:R-:W-:-:S03]  /*9740*/  LEA R230, R240, R231, 0x1 ;  /* 0x000000e7f0e67211 */ /* 0x000fc600078e08ff */
[----:B------:R-:W-:Y:S04]  /*9750*/  LDSM.16.MT88.4 R36, [R234+0xa000] ;  /* 0x00a00000ea24783b */ /* 0x000fe80000004200 */
[----:B------:R-:W-:Y:S04]  /*9760*/  LDSM.16.MT88.4 R20, [R231+0xa000] ;  /* 0x00a00000e714783b */ /* 0x000fe80000004200 */
[----:B------:R-:W-:Y:S01]  /*9770*/  LDSM.16.MT88.4 R56, [R234+0xa800] ;  /* 0x00a80000ea38783b */ /* 0x000fe20000004200 */
[----:B-1----:R-:W-:-:S03]  /*9780*/  FMNMX.FTZ R10, R2, R10, !PT ;  /* 0x0000000a020a7209 */ /* 0x002fc60007810000 */
[----:B------:R-:W-:Y:S01]  /*9790*/  LDSM.16.MT88.4 R52, [R231+0xa800] ;  /* 0x00a80000e734783b */ /* 0x000fe20000004200 */
[----:B--2---:R-:W-:-:S03]  /*97a0*/  FMNMX.FTZ R9, R8, R9, !PT ;  /* 0x0000000908097209 */ /* 0x004fc60007810000 */
[----:B------:R-:W1:Y:S04]  /*97b0*/  SHFL.BFLY PT, R2, R10, 0x1, 0x1f ;  /* 0x0c201f000a027f89 */ /* 0x000e6800000e0000 */
[----:B------:R-:W2:Y:S01]  /*97c0*/  SHFL.BFLY PT, R8, R9, 0x1, 0x1f ;  /* 0x0c201f0009087f89 */ /* 0x000ea200000e0000 */
[----:B-1----:R-:W-:-:S04]  /*97d0*/  FMNMX.FTZ R2, R10, R2, !PT ;  /* 0x000000020a027209 */ /* 0x002fc80007810000 */
[C---:B------:R-:W-:Y:S01]  /*97e0*/  FSETP.NEU.FTZ.AND P1, PT, R2.reuse, -INF , PT ;  /* 0xff8000000200780b */ /* 0x040fe20003f3d000 */
[----:B------:R-:W-:-:S05]  /*97f0*/  FMUL.FTZ R112, R2, c[0x0][0x23c] ;  /* 0x00008f0002707a20 */ /* 0x000fca0000410000 */
[----:B------:R-:W-:-:S05]  /*9800*/  FSEL R112, R112, RZ, P1 ;  /* 0x000000ff70707208 */ /* 0x000fca0000800000 */
[--C-:B------:R-:W-:Y:S01]  /*9810*/  FFMA.FTZ R111, R0, c[0x0][0x23c], -R112.reuse ;  /* 0x00008f00006f7a23 */ /* 0x100fe20000010870 */
[----:B--2---:R-:W-:Y:S01]  /*9820*/  FMNMX.FTZ R0, R9, R8, !PT ;  /* 0x0000000809007209 */ /* 0x004fe20007810000 */
[--C-:B------:R-:W-:Y:S02]  /*9830*/  FFMA.FTZ R110, R219, c[0x0][0x23c], -R112.reuse ;  /* 0x00008f00db6e7a23 */ /* 0x100fe40000010870 */
[--C-:B------:R-:W-:Y:S01]  /*9840*/  FFMA.FTZ R109, R218, c[0x0][0x23c], -R112.reuse ;  /* 0x00008f00da6d7a23 */ /* 0x100fe20000010870 */
[C---:B------:R-:W-:Y:S01]  /*9850*/  FSETP.NEU.FTZ.AND P1, PT, R0.reuse, -INF , PT ;  /* 0xff8000000000780b */ /* 0x040fe20003f3d000 */
[----:B------:R-:W-:Y:S01]  /*9860*/  FMUL.FTZ R107, R0, c[0x0][0x23c] ;  /* 0x00008f00006b7a20 */ /* 0x000fe20000410000 */
[----:B------:R-:W-:Y:S01]  /*9870*/  MUFU.EX2 R111, R111 ;  /* 0x0000006f006f7308 */ /* 0x000fe20000000800 */
[--C-:B------:R-:W-:Y:S02]  /*9880*/  FFMA.FTZ R108, R220, c[0x0][0x23c], -R112.reuse ;  /* 0x00008f00dc6c7a23 */ /* 0x100fe40000010870 */
[--C-:B------:R-:W-:Y:S01]  /*9890*/  FFMA.FTZ R124, R41, c[0x0][0x23c], -R112.reuse ;  /* 0x00008f00297c7a23 */ /* 0x100fe20000010870 */
[----:B------:R-:W-:Y:S01]  /*98a0*/  FSEL R107, R107, RZ, P1 ;  /* 0x000000ff6b6b7208 */ /* 0x000fe20000800000 */
[----:B------:R-:W-:-:S02]  /*98b0*/  FFMA.FTZ R123, R40, c[0x0][0x23c], -R112 ;  /* 0x00008f00287b7a23 */ /* 0x000fc40000010870 */
[----:B------:R-:W-:Y:S01]  /*98c0*/  FFMA.FTZ R121, R51, c[0x0][0x23c], -R112 ;  /* 0x00008f0033797a23 */ /* 0x000fe20000010870 */
[----:B------:R-:W1:Y:S01]  /*98d0*/  MUFU.EX2 R110, R110 ;  /* 0x0000006e006e7308 */ /* 0x000e620000000800 */
[--C-:B------:R-:W-:Y:S02]  /*98e0*/  FFMA.FTZ R115, R216, c[0x0][0x23c], -R107.reuse ;  /* 0x00008f00d8737a23 */ /* 0x100fe4000001086b */
[--C-:B------:R-:W-:Y:S02]  /*98f0*/  FFMA.FTZ R114, R214, c[0x0][0x23c], -R107.reuse ;  /* 0x00008f00d6727a23 */ /* 0x100fe4000001086b */
[--C-:B------:R-:W-:Y:S02]  /*9900*/  FFMA.FTZ R113, R217, c[0x0][0x23c], -R107.reuse ;  /* 0x00008f00d9717a23 */ /* 0x100fe4000001086b */
[--C-:B------:R-:W-:Y:S01]  /*9910*/  FFMA.FTZ R4, R42, c[0x0][0x23c], -R107.reuse ;  /* 0x00008f002a047a23 */ /* 0x100fe2000001086b */
[----:B------:R-:W-:Y:S01]  /*9920*/  MUFU.EX2 R109, R109 ;  /* 0x0000006d006d7308 */ /* 0x000fe20000000800 */
[----:B------:R-:W2:Y:S01]  /*9930*/  LDSM.16.MT88.4 R40, [R230+0xa000] ;  /* 0x00a00000e628783b */ /* 0x000ea20000004200 */
[----:B------:R-:W-:-:S02]  /*9940*/  FFMA.FTZ R118, R50, c[0x0][0x23c], -R107 ;  /* 0x00008f0032767a23 */ /* 0x000fc4000001086b */
[--C-:B------:R-:W-:Y:S02]  /*9950*/  FFMA.FTZ R117, R49, c[0x0][0x23c], -R107.reuse ;  /* 0x00008f0031757a23 */ /* 0x100fe4000001086b */
[----:B------:R-:W3:Y:S01]  /*9960*/  LDSM.16.MT88.4 R48, [R232+0xa800] ;  /* 0x00a80000e830783b */ /* 0x000ee20000004200 */
[--C-:B------:R-:W-:Y:S01]  /*9970*/  FFMA.FTZ R122, R215, c[0x0][0x23c], -R112.reuse ;  /* 0x00008f00d77a7a23 */ /* 0x100fe20000010870 */
[----:B------:R-:W4:Y:S01]  /*9980*/  MUFU.EX2 R108, R108 ;  /* 0x0000006c006c7308 */ /* 0x000f220000000800 */
[----:B-1----:R-:W-:Y:S01]  /*9990*/  F2FP.BF16.PACK_AB R12, R110, R111 ;  /* 0x0000006f6e0c723e */ /* 0x002fe200000010ff */
[--C-:B------:R-:W-:Y:S02]  /*99a0*/  FFMA.FTZ R116, R47, c[0x0][0x23c], -R107.reuse ;  /* 0x00008f002f747a23 */ /* 0x100fe4000001086b */
[----:B------:R-:W-:Y:S01]  /*99b0*/  FFMA.FTZ R3, R213, c[0x0][0x23c], -R107 ;  /* 0x00008f00d5037a23 */ /* 0x000fe2000001086b */
[----:B------:R-:W-:Y:S01]  /*99c0*/  LEA R213, P1, R178, c[0x0][0x168], 0x1 ;  /* 0x00005a00b2d57a11 */ /* 0x000fe200078208ff */
[----:B------:R-:W-:-:S02]  /*99d0*/  FFMA.FTZ R120, R46, c[0x0][0x23c], -R112 ;  /* 0x00008f002e787a23 */ /* 0x000fc40000010870 */
[----:B------:R-:W-:Y:S01]  /*99e0*/  MUFU.EX2 R115, R115 ;  /* 0x0000007300737308 */ /* 0x000fe20000000800 */
[--C-:B------:R-:W-:Y:S01]  /*99f0*/  FFMA.FTZ R119, R45, c[0x0][0x23c], -R112.reuse ;  /* 0x00008f002d777a23 */ /* 0x100fe20000010870 */
[----:B------:R-:W-:Y:S01]  /*9a00*/  MOV R250, R213 ;  /* 0x000000d500fa7202 */ /* 0x000fe20000000f00 */
[--C-:B------:R-:W-:Y:S02]  /*9a10*/  FFMA.FTZ R125, R44, c[0x0][0x23c], -R112.reuse ;  /* 0x00008f002c7d7a23 */ /* 0x100fe40000010870 */
[----:B------:R-:W1:Y:S01]  /*9a20*/  LDSM.16.MT88.4 R44, [R230+0xa800] ;  /* 0x00a80000e62c783b */ /* 0x000e620000004200 */
[----:B------:R-:W-:Y:S02]  /*9a30*/  FFMA.FTZ R126, R207, c[0x0][0x23c], -R112 ;  /* 0x00008f00cf7e7a23 */ /* 0x000fe40000010870 */
[----:B------:R-:W5:Y:S01]  /*9a40*/  MUFU.EX2 R114, R114 ;  /* 0x0000007200727308 */ /* 0x000f620000000800 */
        /* <DEDUP_REMOVED lines=9> */
[----:B------:R-:W4:Y:S01]  /*9ae0*/  MUFU.EX2 R4, R4 ;  /* 0x0000000400047308 */ /* 0x000f220000000800 */
[----:B-----5:R-:W-:Y:S01]  /*9af0*/  F2FP.BF16.PACK_AB R13, R114, R115 ;  /* 0x00000073720d723e */ /* 0x020fe200000010ff */
[----:B------:R-:W-:-:S02]  /*9b00*/  FFMA.FTZ R135, R135, c[0x0][0x23c], -R112 ;  /* 0x00008f0087877a23 */ /* 0x000fc40000010870 */
[--C-:B------:R-:W-:Y:S02]  /*9b10*/  FFMA.FTZ R136, R136, c[0x0][0x23c], -R107.reuse ;  /* 0x00008f0088887a23 */ /* 0x100fe4000001086b */
[--C-:B------:R-:W-:Y:S02]  /*9b20*/  FFMA.FTZ R137, R137, c[0x0][0x23c], -R107.reuse ;  /* 0x00008f0089897a23 */ /* 0x100fe4000001086b */
[----:B------:R-:W-:Y:S01]  /*9b30*/  MUFU.EX2 R124, R124 ;  /* 0x0000007c007c7308 */ /* 0x000fe20000000800 */
[--C-:B------:R-:W-:Y:S02]  /*9b40*/  FFMA.FTZ R138, R138, c[0x0][0x23c], -R107.reuse ;  /* 0x00008f008a8a7a23 */ /* 0x100fe4000001086b */
[----:B------:R-:W-:Y:S02]  /*9b50*/  FFMA.FTZ R139, R139, c[0x0][0x23c], -R107 ;  /* 0x00008f008b8b7a23 */ /* 0x000fe4000001086b */
[--C-:B------:R-:W-:Y:S02]  /*9b60*/  FFMA.FTZ R142, R142, c[0x0][0x23c], -R112.reuse ;  /* 0x00008f008e8e7a23 */ /* 0x100fe40000010870 */
[--C-:B------:R-:W-:Y:S01]  /*9b70*/  FFMA.FTZ R141, R141, c[0x0][0x23c], -R112.reuse ;  /* 0x00008f008d8d7a23 */ /* 0x100fe20000010870 */
[----:B----4-:R-:W-:Y:S01]  /*9b80*/  F2FP.BF16.PACK_AB R15, R4, R113 ;  /* 0x00000071040f723e */ /* 0x010fe200000010ff */
[----:B------:R-:W4:Y:S01]  /*9b90*/  MUFU.EX2 R123, R123 ;  /* 0x0000007b007b7308 */ /* 0x000f220000000800 */
[----:B------:R-:W-:-:S02]  /*9ba0*/  FFMA.FTZ R143, R143, c[0x0][0x23c], -R112 ;  /* 0x00008f008f8f7a23 */ /* 0x000fc40000010870 */
[--C-:B------:R-:W-:Y:S02]  /*9bb0*/  FFMA.FTZ R144, R144, c[0x0][0x23c], -R112.reuse ;  /* 0x00008f0090907a23 */ /* 0x100fe40000010870 */
[--C-:B------:R-:W-:Y:S01]  /*9bc0*/  FFMA.FTZ R145, R145, c[0x0][0x23c], -R107.reuse ;  /* 0x00008f0091917a23 */ /* 0x100fe2000001086b */
[C---:B------:R-:W-:Y:S01]  /*9bd0*/  HMMA.16816.F32.BF16 R32, R12.reuse, R28, RZ ;  /* 0x0000001c0c20723c */ /* 0x040fe200000418ff */
[--C-:B------:R-:W-:Y:S01]  /*9be0*/  FFMA.FTZ R148, R148, c[0x0][0x23c], -R107.reuse ;  /* 0x00008f0094947a23 */ /* 0x100fe2000001086b */
[----:B------:R-:W-:Y:S01]  /*9bf0*/  MUFU.EX2 R122, R122 ;  /* 0x0000007a007a7308 */ /* 0x000fe20000000800 */
[--C-:B------:R-:W-:Y:S02]  /*9c00*/  FFMA.FTZ R149, R149, c[0x0][0x23c], -R107.reuse ;  /* 0x00008f0095957a23 */ /* 0x100fe4000001086b */
[----:B------:R-:W-:Y:S02]  /*9c10*/  FFMA.FTZ R150, R150, c[0x0][0x23c], -R107 ;  /* 0x00008f0096967a23 */ /* 0x000fe4000001086b */
        /* <DEDUP_REMOVED lines=15> */
[----:B------:R-:W5:Y:S01]  /*9d10*/  MUFU.EX2 R117, R117 ;  /* 0x0000007500757308 */ /* 0x000f620000000800 */
        /* <DEDUP_REMOVED lines=11> */
[----:B------:R-:W1:Y:S01]  /*9dd0*/  MUFU.EX2 R3, R3 ;  /* 0x0000000300037308 */ /* 0x000e620000000800 */
[----:B------:R-:W-:-:S02]  /*9de0*/  FFMA.FTZ R194, R197, c[0x0][0x23c], -R112 ;  /* 0x00008f00c5c27a23 */ /* 0x000fc40000010870 */
[--C-:B------:R-:W-:Y:S02]  /*9df0*/  FFMA.FTZ R195, R196, c[0x0][0x23c], -R112.reuse ;  /* 0x00008f00c4c37a23 */ /* 0x100fe40000010870 */
[--C-:B------:R-:W-:Y:S01]  /*9e00*/  FFMA.FTZ R191, R191, c[0x0][0x23c], -R107.reuse ;  /* 0x00008f00bfbf7a23 */ /* 0x100fe2000001086b */
[C---:B--2---:R-:W-:Y:S01]  /*9e10*/  HMMA.16816.F32.BF16 R16, R12.reuse, R40, RZ ;  /* 0x000000280c10723c */ /* 0x044fe200000418ff */
[--C-:B------:R-:W-:Y:S01]  /*9e20*/  FFMA.FTZ R190, R190, c[0x0][0x23c], -R107.reuse ;  /* 0x00008f00bebe7a23 */ /* 0x100fe2000001086b */
[----:B------:R-:W-:Y:S01]  /*9e30*/  MUFU.EX2 R120, R120 ;  /* 0x0000007800787308 */ /* 0x000fe20000000800 */
[--C-:B------:R-:W-:Y:S02]  /*9e40*/  FFMA.FTZ R189, R189, c[0x0][0x23c], -R107.reuse ;  /* 0x00008f00bdbd7a23 */ /* 0x100fe4000001086b */
[----:B------:R-:W-:Y:S02]  /*9e50*/  FFMA.FTZ R187, R187, c[0x0][0x23c], -R107 ;  /* 0x00008f00bbbb7a23 */ /* 0x000fe4000001086b */
[----:B----4-:R-:W-:Y:S01]  /*9e60*/  F2FP.BF16.PACK_AB R40, R123, R124 ;  /* 0x0000007c7b28723e */ /* 0x010fe200000010ff */
[----:B------:R-:W-:Y:S01]  /*9e70*/  HMMA.16816.F32.BF16 R12, R12, R42, RZ ;  /* 0x0000002a0c0c723c */ /* 0x000fe200000418ff */
[----:B-----5:R-:W-:Y:S01]  /*9e80*/  F2FP.BF16.PACK_AB R41, R117, R118 ;  /* 0x000000767529723e */ /* 0x020fe200000010ff */
[----:B------:R-:W2:Y:S01]  /*9e90*/  MUFU.EX2 R119, R119 ;  /* 0x0000007700777308 */ /* 0x000ea20000000800 */
[----:B------:R-:W-:-:S02]  /*9ea0*/  FFMA.FTZ R184, R184, c[0x0][0x23c], -R112 ;  /* 0x00008f00b8b87a23 */ /* 0x000fc40000010870 */
[--C-:B------:R-:W-:Y:S02]  /*9eb0*/  FFMA.FTZ R182, R182, c[0x0][0x23c], -R112.reuse ;  /* 0x00008f00b6b67a23 */ /* 0x100fe40000010870 */
[----:B------:R-:W-:Y:S01]  /*9ec0*/  F2FP.BF16.PACK_AB R42, R121, R122 ;  /* 0x0000007a792a723e */ /* 0x000fe200000010ff */
[--C-:B------:R-:W-:Y:S01]  /*9ed0*/  FFMA.FTZ R181, R181, c[0x0][0x23c], -R112.reuse ;  /* 0x00008f00b5b57a23 */ /* 0x100fe20000010870 */
[----:B-1----:R-:W-:Y:S01]  /*9ee0*/  F2FP.BF16.PACK_AB R43, R3, R116 ;  /* 0x00000074032b723e */ /* 0x002fe200000010ff */
[----:B------:R-:W-:Y:S01]  /*9ef0*/  MUFU.EX2 R125, R125 ;  /* 0x0000007d007d7308 */ /* 0x000fe20000000800 */
[----:B------:R-:W-:Y:S02]  /*9f00*/  FFMA.FTZ R174, R174, c[0x0][0x23c], -R112 ;  /* 0x00008f00aeae7a23 */ /* 0x000fe40000010870 */
[--C-:B------:R-:W-:Y:S02]  /*9f10*/  FFMA.FTZ R171, R171, c[0x0][0x23c], -R107.reuse ;  /* 0x00008f00abab7a23 */ /* 0x100fe4000001086b */
[--C-:B------:R-:W-:Y:S01]  /*9f20*/  FFMA.FTZ R169, R169, c[0x0][0x23c], -R107.reuse ;  /* 0x00008f00a9a97a23 */ /* 0x100fe2000001086b */
[----:B---3--:R-:W-:Y:S01]  /*9f30*/  HMMA.16816.F32.BF16 R32, R40, R48, R32 ;  /* 0x000000302820723c */ /* 0x008fe20000041820 */
[--C-:B------:R-:W-:Y:S01]  /*9f40*/  FFMA.FTZ R168, R168, c[0x0][0x23c], -R107.reuse ;  /* 0x00008f00a8a87a23 */ /* 0x100fe2000001086b */
[----:B------:R-:W-:Y:S01]  /*9f50*/  MUFU.EX2 R126, R126 ;  /* 0x0000007e007e7308 */ /* 0x000fe20000000800 */
[----:B------:R-:W-:-:S02]  /*9f60*/  FFMA.FTZ R163, R163, c[0x0][0x23c], -R107 ;  /* 0x00008f00a3a37a23 */ /* 0x000fc4000001086b */
[--C-:B------:R-:W-:Y:S02]  /*9f70*/  FFMA.FTZ R162, R162, c[0x0][0x23c], -R112.reuse ;  /* 0x00008f00a2a27a23 */ /* 0x100fe40000010870 */
[--C-:B------:R-:W-:Y:S01]  /*9f80*/  FFMA.FTZ R161, R161, c[0x0][0x23c], -R112.reuse ;  /* 0x00008f00a1a17a23 */ /* 0x100fe20000010870 */
[C---:B------:R-:W-:Y:S01]  /*9f90*/  HMMA.16816.F32.BF16 R28, R40.reuse, R50, R28 ;  /* 0x00000032281c723c */ /* 0x040fe2000004181c */
[----:B------:R-:W1:Y:S01]  /*9fa0*/  LDSM.16.MT88.4 R48, [R232+0xb000] ;  /* 0x00b00000e830783b */ /* 0x000e620000004200 */
[----:B------:R-:W-:Y:S01]  /*9fb0*/  MUFU.EX2 R127, R127 ;  /* 0x0000007f007f7308 */ /* 0x000fe20000000800 */
[--C-:B------:R-:W-:Y:S02]  /*9fc0*/  FFMA.FTZ R160, R160, c[0x0][0x23c], -R112.reuse ;  /* 0x00008f00a0a07a23 */ /* 0x100fe40000010870 */
[----:B------:R-:W-:Y:S02]  /*9fd0*/  FFMA.FTZ R154, R154, c[0x0][0x23c], -R112 ;  /* 0x00008f009a9a7a23 */ /* 0x000fe40000010870 */
[--C-:B------:R-:W-:Y:S01]  /*9fe0*/  FFMA.FTZ R151, R151, c[0x0][0x23c], -R107.reuse ;  /* 0x00008f0097977a23 */ /* 0x100fe2000001086b */
[----:B------:R-:W-:Y:S01]  /*9ff0*/  HMMA.16816.F32.BF16 R8, R40, R56, R8 ;  /* 0x000000382808723c */ /* 0x000fe20000041808 */
[--C-:B------:R-:W-:Y:S01]  /*a000*/  FFMA.FTZ R147, R147, c[0x0][0x23c], -R107.reuse ;  /* 0x00008f0093937a23 */ /* 0x100fe2000001086b */
[----:B------:R-:W3:Y:S01]  /*a010*/  MUFU.EX2 R128, R128 ;  /* 0x0000008000807308 */ /* 0x000ee20000000800 */
        /* <DEDUP_REMOVED lines=20> */
[--C-:B------:R-:W-:Y:S01]  /*a160*/  FFMA.FTZ R82, R82, c[0x0][0x23c], -R112.reuse ;  /* 0x00008f0052527a23 */ /* 0x100fe20000010870 */
[----:B------:R-:W-:Y:S01]  /*a170*/  HMMA.16816.F32.BF16 R16, R40, R44, R16 ;  /* 0x0000002c2810723c */ /* 0x000fe20000041810 */
[----:B------:R-:W-:Y:S01]  /*a180*/  FFMA.FTZ R75, R75, c[0x0][0x23c], -R112 ;  /* 0x00008f004b4b7a23 */ /* 0x000fe20000010870 */
[----:B------:R-:W-:Y:S01]  /*a190*/  MUFU.EX2 R132, R132 ;  /* 0x0000008400847308 */ /* 0x000fe20000000800 */
[----:B------:R-:W-:-:S02]  /*a1a0*/  FFMA.FTZ R77, R77, c[0x0][0x23c], -R107 ;  /* 0x00008f004d4d7a23 */ /* 0x000fc4000001086b */
[--C-:B------:R-:W-:Y:S02]  /*a1b0*/  FFMA.FTZ R76, R76, c[0x0][0x23c], -R107.reuse ;  /* 0x00008f004c4c7a23 */ /* 0x100fe4000001086b */
[--C-:B------:R-:W-:Y:S01]  /*a1c0*/  FFMA.FTZ R73, R73, c[0x0][0x23c], -R107.reuse ;  /* 0x00008f0049497a23 */ /* 0x100fe2000001086b */
[----:B------:R-:W-:Y:S01]  /*a1d0*/  HMMA.16816.F32.BF16 R12, R40, R46, R12 ;  /* 0x0000002e280c723c */ /* 0x000fe2000004180c */
[----:B------:R-:W4:Y:S01]  /*a1e0*/  LDSM.16.MT88.4 R44, [R230+0xb000] ;  /* 0x00b00000e62c783b */ /* 0x000f220000004200 */
[----:B------:R-:W-:Y:S01]  /*a1f0*/  MUFU.EX2 R134, R134 ;  /* 0x0000008600867308 */ /* 0x000fe20000000800 */
[----:B------:R-:W-:Y:S02]  /*a200*/  FFMA.FTZ R72, R72, c[0x0][0x23c], -R107 ;  /* 0x00008f0048487a23 */ /* 0x000fe4000001086b */
[----:B------:R-:W-:Y:S02]  /*a210*/  FADD.FTZ R110, R111, R110 ;  /* 0x0000006e6f6e7221 */ /* 0x000fe40000010000 */
[----:B--2---:R-:W-:Y:S01]  /*a220*/  F2FP.BF16.PACK_AB R40, R119, R120 ;  /* 0x000000787728723e */ /* 0x004fe200000010ff */
[----:B------:R-:W-:Y:S01]  /*a230*/  FADD.FTZ R114, R115, R114 ;  /* 0x0000007273727221 */ /* 0x000fe20000010000 */
[----:B---3--:R-:W-:Y:S01]  /*a240*/  F2FP.BF16.PACK_AB R41, R128, R127 ;  /* 0x0000007f8029723e */ /* 0x008fe200000010ff */
[----:B------:R-:W-:Y:S01]  /*a250*/  MUFU.EX2 R135, R135 ;  /* 0x0000008700877308 */ /* 0x000fe20000000800 */
[----:B------:R-:W-:Y:S01]  /*a260*/  F2FP.BF16.PACK_AB R42, R126, R125 ;  /* 0x0000007d7e2a723e */ /* 0x000fe200000010ff */
[----:B------:R-:W-:Y:S01]  /*a270*/  FADD.FTZ R109, R109, R110 ;  /* 0x0000006e6d6d7221 */ /* 0x000fe20000010000 */
[----:B-----5:R-:W-:Y:S01]  /*a280*/  F2FP.BF16.PACK_AB R43, R131, R129 ;  /* 0x00000081832b723e */ /* 0x020fe200000010ff */
[----:B------:R-:W-:-:S02]  /*a290*/  FADD.FTZ R113, R113, R114 ;  /* 0x0000007271717221 */ /* 0x000fc40000010000 */
[----:B------:R-:W-:Y:S02]  /*a2a0*/  FADD.FTZ R109, R108, R109 ;  /* 0x0000006d6c6d7221 */ /* 0x000fe40000010000 */
[----:B------:R-:W2:Y:S01]  /*a2b0*/  MUFU.EX2 R136, R136 ;  /* 0x0000008800887308 */ /* 0x000ea20000000800 */
[----:B------:R-:W-:Y:S01]  /*a2c0*/  FADD.FTZ R113, R4, R113 ;  /* 0x0000007104717221 */ /* 0x000fe20000010000 */
[C---:B-1----:R-:W-:Y:S01]  /*a2d0*/  HMMA.16816.F32.BF16 R32, R40.reuse, R48, R32 ;  /* 0x000000302820723c */ /* 0x042fe20000041820 */
        /* <DEDUP_REMOVED lines=10> */
[--C-:B------:R-:W-:Y:S01]  /*a380*/  FFMA.FTZ R74, R74, c[0x0][0x23c], -R112.reuse ;  /* 0x00008f004a4a7a23 */ /* 0x100fe20000010870 */
[C---:B----4-:R-:W-:Y:S01]  /*a390*/  HMMA.16816.F32.BF16 R8, R40.reuse, R56, R8 ;  /* 0x000000382808723c */ /* 0x050fe20000041808 */
[--C-:B------:R-:W-:Y:S02]  /*a3a0*/  FFMA.FTZ R88, R88, c[0x0][0x23c], -R112.reuse ;  /* 0x00008f0058587a23 */ /* 0x100fe40000010870 */
        /* <DEDUP_REMOVED lines=29> */
[----:B------:R-:W5:Y:S01]  /*a580*/  LDSM.16.MT88.4 R44, [R230+0xb800] ;  /* 0x00b80000e62c783b */ /* 0x000f620000004200 */
[----:B--2---:R-:W-:-:S02]  /*a590*/  FADD.FTZ R129, R136, R129 ;  /* 0x0000008188817221 */ /* 0x004fc40000010000 */
[----:B------:R-:W-:Y:S02]  /*a5a0*/  FFMA.FTZ R67, R67, c[0x0][0x23c], -R112 ;  /* 0x00008f0043437a23 */ /* 0x000fe40000010870 */
[----:B------:R-:W2:Y:S01]  /*a5b0*/  MUFU.EX2 R145, R145 ;  /* 0x0000009100917308 */ /* 0x000ea20000000800 */
[C---:B------:R-:W-:Y:S01]  /*a5c0*/  F2FP.BF16.PACK_AB R40, R132.reuse, R133 ;  /* 0x000000858428723e */ /* 0x040fe200000010ff */
[----:B------:R-:W-:Y:S01]  /*a5d0*/  FADD.FTZ R133, R133, R125 ;  /* 0x0000007d85857221 */ /* 0x000fe20000010000 */
[C---:B-1----:R-:W-:Y:S01]  /*a5e0*/  F2FP.BF16.PACK_AB R41, R137.reuse, R136 ;  /* 0x000000888929723e */ /* 0x042fe200000010ff */
[----:B------:R-:W-:Y:S01]  /*a5f0*/  FADD.FTZ R137, R137, R129 ;  /* 0x0000008189897221 */ /* 0x000fe20000010000 */
[----:B------:R-:W-:Y:S01]  /*a600*/  F2FP.BF16.PACK_AB R42, R135, R134 ;  /* 0x00000086872a723e */ /* 0x000fe200000010ff */
        /* <DEDUP_REMOVED lines=9> */
[----:B--2---:R-:W-:Y:S02]  /*a6a0*/  FADD.FTZ R139, R145, R139 ;  /* 0x0000008b918b7221 */ /* 0x004fe40000010000 */
        /* <DEDUP_REMOVED lines=10> */
[----:B------:R-:W4:Y:S01]  /*a750*/  MUFU.EX2 R153, R153 ;  /* 0x0000009900997308 */ /* 0x000f220000000800 */
[----:B------:R-:W-:-:S05]  /*a760*/  FFMA.FTZ R251, R101, c[0x0][0x23c], -R107 ;  /* 0x00008f0065fb7a23 */ /* 0x000fca000001086b */
[C---:B------:R-:W-:Y:S01]  /*a770*/  HMMA.16816.F32.BF16 R36, R40.reuse, R58, R36 ;  /* 0x0000003a2824723c */ /* 0x040fe20000041824 */
[----:B------:R-:W5:Y:S01]  /*a780*/  LDSM.16.MT88.4 R56, [R234+0xc000] ;  /* 0x00c00000ea38783b */ /* 0x000f620000004200 */
[----:B------:R-:W-:Y:S06]  /*a790*/  MUFU.EX2 R152, R152 ;  /* 0x0000009800987308 */ /* 0x000fec0000000800 */
[C---:B------:R-:W-:Y:S02]  /*a7a0*/  HMMA.16816.F32.BF16 R24, R40.reuse, R52, R24 ;  /* 0x000000342818723c */ /* 0x040fe40000041818 */
[----:B------:R-:W-:Y:S06]  /*a7b0*/  MUFU.EX2 R155, R155 ;  /* 0x0000009b009b7308 */ /* 0x000fec0000000800 */
[C---:B------:R-:W-:Y:S01]  /*a7c0*/  HMMA.16816.F32.BF16 R20, R40.reuse, R54, R20 ;  /* 0x000000362814723c */ /* 0x040fe20000041814 */
[----:B------:R-:W5:Y:S01]  /*a7d0*/  LDSM.16.MT88.4 R52, [R231+0xc000] ;  /* 0x00c00000e734783b */ /* 0x000f620000004200 */
[----:B------:R-:W-:Y:S06]  /*a7e0*/  MUFU.EX2 R156, R156 ;  /* 0x0000009c009c7308 */ /* 0x000fec0000000800 */
[C---:B------:R-:W-:Y:S02]  /*a7f0*/  HMMA.16816.F32.BF16 R16, R40.reuse, R44, R16 ;  /* 0x0000002c2810723c */ /* 0x040fe40000041810 */
[----:B------:R-:W2:Y:S06]  /*a800*/  MUFU.EX2 R157, R157 ;  /* 0x0000009d009d7308 */ /* 0x000eac0000000800 */
[----:B------:R-:W-:Y:S01]  /*a810*/  HMMA.16816.F32.BF16 R12, R40, R46, R12 ;  /* 0x0000002e280c723c */ /* 0x000fe2000004180c */
[----:B------:R-:W5:Y:S01]  /*a820*/  LDSM.16.MT88.4 R44, [R230+0xc000] ;  /* 0x00c00000e62c783b */ /* 0x000f620000004200 */
[----:B------:R-:W2:Y:S05]  /*a830*/  MUFU.EX2 R158, R158 ;  /* 0x0000009e009e7308 */ /* 0x000eaa0000000800 */
[C---:B------:R-:W-:Y:S01]  /*a840*/  F2FP.BF16.PACK_AB R40, R141.reuse, R142 ;  /* 0x0000008e8d28723e */ /* 0x040fe200000010ff */
        /* <DEDUP_REMOVED lines=12> */
[----:B----4-:R-:W-:Y:S02]  /*a910*/  FADD.FTZ R144, R153, R144 ;  /* 0x0000009099907221 */ /* 0x010fe40000010000 */
[----:B------:R-:W-:Y:S01]  /*a920*/  FADD.FTZ R150, R157, R150 ;  /* 0x000000969d967221 */ /* 0x000fe20000010000 */
[----:B------:R-:W2:Y:S02]  /*a930*/  MUFU.EX2 R173, R173 ;  /* 0x000000ad00ad7308 */ /* 0x000ea40000000800 */
[C---:B------:R-:W-:Y:S01]  /*a940*/  HMMA.16816.F32.BF16 R28, R40.reuse, R50, R28 ;  /* 0x00000032281c723c */ /* 0x040fe2000004181c */
[----:B------:R-:W3:Y:S05]  /*a950*/  LDSM.16.MT88.4 R48, [R232+0xc800] ;  /* 0x00c80000e830783b */ /* 0x000eea0000004200 */
[----:B------:R-:W-:Y:S02]  /*a960*/  MUFU.EX2 R172, R172 ;  /* 0x000000ac00ac7308 */ /* 0x000fe40000000800 */
[C---:B-----5:R-:W-:Y:S06]  /*a970*/  HMMA.16816.F32.BF16 R8, R40.reuse, R56, R8 ;  /* 0x000000382808723c */ /* 0x060fec0000041808 */
        /* <DEDUP_REMOVED lines=13> */
[----:B------:R-:W4:Y:S01]  /*aa50*/  MUFU.EX2 R188, R188 ;  /* 0x000000bc00bc7308 */ /* 0x000f220000000800 */
[C---:B------:R-:W-:Y:S01]  /*aa60*/  F2FP.BF16.PACK_AB R40, R152.reuse, R153 ;  /* 0x000000999828723e */ /* 0x040fe200000010ff */
[----:B------:R-:W-:Y:S01]  /*aa70*/  FADD.FTZ R152, R152, R144 ;  /* 0x0000009098987221 */ /* 0x000fe20000010000 */
[C---:B------:R-:W-:Y:S01]  /*aa80*/  F2FP.BF16.PACK_AB R41, R158.reuse, R157 ;  /* 0x0000009d9e29723e */ /* 0x040fe200000010ff */
[----:B------:R-:W-:Y:S01]  /*aa90*/  FADD.FTZ R158, R158, R150 ;  /* 0x000000969e9e7221 */ /* 0x000fe20000010000 */
[----:B------:R-:W-:Y:S01]  /*aaa0*/  F2FP.BF16.PACK_AB R42, R156, R155 ;  /* 0x0000009b9c2a723e */ /* 0x000fe200000010ff */
[----:B------:R-:W-:Y:S01]  /*aab0*/  FADD.FTZ R152, R155, R152 ;  /* 0x000000989b987221 */ /* 0x000fe20000010000 */
[----:B-1----:R-:W-:Y:S01]  /*aac0*/  F2FP.BF16.PACK_AB R43, R170, R159 ;  /* 0x0000009faa2b723e */ /* 0x002fe200000010ff */
[----:B------:R-:W1:Y:S01]  /*aad0*/  MUFU.EX2 R193, R193 ;  /* 0x000000c100c17308 */ /* 0x000e620000000800 */
[----:B------:R-:W-:-:S02]  /*aae0*/  FADD.FTZ R158, R159, R158 ;  /* 0x0000009e9f9e7221 */ /* 0x000fc40000010000 */
[----:B------:R-:W-:Y:S02]  /*aaf0*/  FADD.FTZ R156, R156, R152 ;  /* 0x000000989c9c7221 */ /* 0x000fe40000010000 */
[----:B------:R-:W-:Y:S01]  /*ab00*/  FADD.FTZ R170, R170, R158 ;  /* 0x0000009eaaaa7221 */ /* 0x000fe20000010000 */
[----:B---3--:R-:W-:Y:S01]  /*ab10*/  HMMA.16816.F32.BF16 R32, R40, R48, R32 ;  /* 0x000000302820723c */ /* 0x008fe20000041820 */
[----:B--2---:R-:W-:Y:S01]  /*ab20*/  FADD.FTZ R156, R173, R156 ;  /* 0x0000009cad9c7221 */ /* 0x004fe20000010000 */
[----:B------:R-:W-:Y:S01]  /*ab30*/  MUFU.EX2 R192, R192 ;  /* 0x000000c000c07308 */ /* 0x000fe20000000800 */
[----:B-----5:R-:W-:-:S05]  /*ab40*/  FADD.FTZ R170, R183, R170 ;  /* 0x000000aab7aa7221 */ /* 0x020fca0000010000 */
[C---:B------:R-:W-:Y:S01]  /*ab50*/  HMMA.16816.F32.BF16 R28, R40.reuse, R50, R28 ;  /* 0x00000032281c723c */ /* 0x040fe2000004181c */
[----:B------:R-:W2:Y:S01]  /*ab60*/  LDSM.16.MT88.4 R48, [R232+0xd000] ;  /* 0x00d00000e830783b */ /* 0x000ea20000004200 */
        /* <DEDUP_REMOVED lines=18> */
[C---:B------:R-:W-:Y:S01]  /*ac90*/  F2FP.BF16.PACK_AB R41, R185.reuse, R183 ;  /* 0x000000b7b929723e */ /* 0x040fe200000010ff */
[----:B------:R-:W-:Y:S01]  /*aca0*/  MUFU.EX2 R182, R182 ;  /* 0x000000b600b67308 */ /* 0x000fe20000000800 */
        /* <DEDUP_REMOVED lines=10> */
[----:B-1----:R-:W-:Y:S02]  /*ad50*/  FADD.FTZ R180, R193, R180 ;  /* 0x000000b4c1b47221 */ /* 0x002fe40000010000 */
        /* <DEDUP_REMOVED lines=13> */
[----:B------:R-:W3:Y:S05]  /*ae30*/  LDSM.16.MT88.4 R52, [R231+0xd800] ;  /* 0x00d80000e734783b */ /* 0x000eea0000004200 */
        /* <DEDUP_REMOVED lines=8> */
[C---:B------:R-:W-:Y:S01]  /*aec0*/  F2FP.BF16.PACK_AB R41, R190.reuse, R191 ;  /* 0x000000bfbe29723e */ /* 0x040fe200000010ff */
[----:B------:R-:W-:Y:S01]  /*aed0*/  FADD.FTZ R190, R190, R188 ;  /* 0x000000bcbebe7221 */ /* 0x000fe20000010000 */
[----:B------:R-:W-:Y:S01]  /*aee0*/  F2FP.BF16.PACK_AB R42, R195, R194 ;  /* 0x000000c2c32a723e */ /* 0x000fe200000010ff */
[----:B------:R-:W-:Y:S01]  /*aef0*/  FADD.FTZ R192, R194, R192 ;  /* 0x000000c0c2c07221 */ /* 0x000fe20000010000 */
[----:B------:R-:W-:Y:S01]  /*af00*/  F2FP.BF16.PACK_AB R43, R187, R189 ;  /* 0x000000bdbb2b723e */ /* 0x000fe200000010ff */
[----:B------:R-:W-:Y:S01]  /*af10*/  MUFU.EX2 R154, R154 ;  /* 0x0000009a009a7308 */ /* 0x000fe20000000800 */
[----:B------:R-:W-:-:S02]  /*af20*/  FADD.FTZ R190, R189, R190 ;  /* 0x000000bebdbe7221 */ /* 0x000fc40000010000 */
[----:B------:R-:W-:Y:S02]  /*af30*/  FADD.FTZ R195, R195, R192 ;  /* 0x000000c0c3c37221 */ /* 0x000fe40000010000 */
[----:B------:R-:W-:Y:S01]  /*af40*/  FADD.FTZ R187, R187, R190 ;  /* 0x000000bebbbb7221 */ /* 0x000fe20000010000 */
[----:B-1----:R-:W-:Y:S02]  /*af50*/  HMMA.16816.F32.BF16 R32, R40, R48, R32 ;  /* 0x000000302820723c */ /* 0x002fe40000041820 */
[----:B------:R-:W1:Y:S01]  /*af60*/  MUFU.EX2 R151, R151 ;  /* 0x0000009700977308 */ /* 0x000e620000000800 */
[----:B--2---:R-:W-:-:S05]  /*af70*/  FADD.FTZ R187, R171, R187 ;  /* 0x000000bbabbb7221 */ /* 0x004fca0000010000 */
        /* <DEDUP_REMOVED lines=8> */
[C---:B---3--:R-:W-:Y:S02]  /*b000*/  HMMA.16816.F32.BF16 R24, R40.reuse, R52, R24 ;  /* 0x000000342818723c */ /* 0x048fe40000041818 */
[----:B------:R-:W3:Y:S06]  /*b010*/  MUFU.EX2 R130, R130 ;  /* 0x0000008200827308 */ /* 0x000eec0000000800 */
[C---:B------:R-:W-:Y:S01]  /*b020*/  HMMA.16816.F32.BF16 R20, R40.reuse, R54, R20 ;  /* 0x000000362814723c */ /* 0x040fe20000041814 */
[----:B------:R-:W1:Y:S01]  /*b030*/  LDSM.16.MT88.4 R52, [R231+0xe000] ;  /* 0x00e00000e734783b */ /* 0x000e620000004200 */
[----:B------:R-:W1:Y:S06]  /*b040*/  MUFU.EX2 R89, R89 ;  /* 0x0000005900597308 */ /* 0x000e6c0000000800 */
[C---:B-----5:R-:W-:Y:S02]  /*b050*/  HMMA.16816.F32.BF16 R16, R40.reuse, R44, R16 ;  /* 0x0000002c2810723c */ /* 0x060fe40000041810 */
[----:B------:R-:W-:Y:S06]  /*b060*/  MUFU.EX2 R86, R86 ;  /* 0x0000005600567308 */ /* 0x000fec0000000800 */
[----:B------:R-:W-:Y:S01]  /*b070*/  HMMA.16816.F32.BF16 R12, R40, R46, R12 ;  /* 0x0000002e280c723c */ /* 0x000fe2000004180c */
[----:B------:R-:W5:Y:S01]  /*b080*/  LDSM.16.MT88.4 R44, [R230+0xe000] ;  /* 0x00e00000e62c783b */ /* 0x000f620000004200 */
[----:B------:R-:W-:Y:S05]  /*b090*/  MUFU.EX2 R85, R85 ;  /* 0x0000005500557308 */ /* 0x000fea0000000800 */
[----:B------:R-:W-:Y:S01]  /*b0a0*/  F2FP.BF16.PACK_AB R40, R182, R184 ;  /* 0x000000b8b628723e */ /* 0x000fe200000010ff */
[----:B------:R-:W-:Y:S01]  /*b0b0*/  FADD.FTZ R184, R184, R195 ;  /* 0x000000c3b8b87221 */ /* 0x000fe20000010000 */
[----:B------:R-:W-:Y:S01]  /*b0c0*/  F2FP.BF16.PACK_AB R41, R169, R171 ;  /* 0x000000aba929723e */ /* 0x000fe200000010ff */
        /* <DEDUP_REMOVED lines=11> */
[----:B------:R-:W-:Y:S01]  /*b180*/  MUFU.EX2 R79, R79 ;  /* 0x0000004f004f7308 */ /* 0x000fe20000000800 */
[----:B-1----:R-:W-:Y:S01]  /*b190*/  FADD.FTZ R163, R151, R163 ;  /* 0x000000a397a37221 */ /* 0x002fe20000010000 */
[----:B------:R-:W-:Y:S01]  /*b1a0*/  HMMA.16816.F32.BF16 R28, R40, R50, R28 ;  /* 0x00000032281c723c */ /* 0x000fe2000004181c */
[----:B------:R-:W1:Y:S02]  /*b1b0*/  LDSM.16.MT88.4 R48, [R232+0xe800] ;  /* 0x00e80000e830783b */ /* 0x000e640000004200 */
[----:B------:R-:W-:-:S03]  /*b1c0*/  FADD.FTZ R163, R147, R163 ;  /* 0x000000a393a37221 */ /* 0x000fc60000010000 */
[----:B------:R-:W2:Y:S02]  /*b1d0*/  MUFU.EX2 R78, R78 ;  /* 0x0000004e004e7308 */ /* 0x000ea40000000800 */
[C---:B----4-:R-:W-:Y:S06]  /*b1e0*/  HMMA.16816.F32.BF16 R8, R40.reuse, R56, R8 ;  /* 0x000000382808723c */ /* 0x050fec0000041808 */
[----:B------:R-:W4:Y:S02]  /*b1f0*/  MUFU.EX2 R84, R84 ;  /* 0x0000005400547308 */ /* 0x000f240000000800 */
[C---:B------:R-:W-:Y:S01]  /*b200*/  HMMA.16816.F32.BF16 R36, R40.reuse, R58, R36 ;  /* 0x0000003a2824723c */ /* 0x040fe20000041824 */
[----:B------:R-:W2:Y:S05]  /*b210*/  LDSM.16.MT88.4 R56, [R234+0xe800] ;  /* 0x00e80000ea38783b */ /* 0x000eaa0000004200 */
[----:B------:R-:W-:Y:S02]  /*b220*/  MUFU.EX2 R83, R83 ;  /* 0x0000005300537308 */ /* 0x000fe40000000800 */
[C---:B------:R-:W-:Y:S06]  /*b230*/  HMMA.16816.F32.BF16 R24, R40.reuse, R52, R24 ;  /* 0x000000342818723c */ /* 0x040fec0000041818 */
[----:B------:R-:W-:Y:S01]  /*b240*/  MUFU.EX2 R82, R82 ;  /* 0x0000005200527308 */ /* 0x000fe20000000800 */
[----:B------:R-:W-:Y:S01]  /*b250*/  F2FP.BF16.PACK_AB R52, R161, R162 ;  /* 0x000000a2a134723e */ /* 0x000fe200000010ff */
[C---:B------:R-:W-:Y:S01]  /*b260*/  HMMA.16816.F32.BF16 R20, R40.reuse, R54, R20 ;  /* 0x000000362814723c */ /* 0x040fe20000041814 */
[----:B------:R-:W-:Y:S01]  /*b270*/  F2FP.BF16.PACK_AB R53, R147, R151 ;  /* 0x000000979335723e */ /* 0x000fe200000010ff */
[----:B------:R-:W-:Y:S01]  /*b280*/  FADD.FTZ R162, R162, R181 ;  /* 0x000000b5a2a27221 */ /* 0x000fe20000010000 */
[----:B------:R-:W-:Y:S03]  /*b290*/  LDSM.16.MT88.4 R148, [R231+0x11800] ;  /* 0x01180000e794783b */ /* 0x000fe60000004200 */
[----:B------:R-:W-:Y:S01]  /*b2a0*/  MUFU.EX2 R75, R75 ;  /* 0x0000004b004b7308 */ /* 0x000fe20000000800 */
[----:B------:R-:W-:Y:S01]  /*b2b0*/  F2FP.BF16.PACK_AB R54, R154, R160 ;  /* 0x000000a09a36723e */ /* 0x000fe200000010ff */
[----:B-----5:R-:W-:Y:S01]  /*b2c0*/  HMMA.16816.F32.BF16 R16, R40, R44, R16 ;  /* 0x0000002c2810723c */ /* 0x020fe20000041810 */
[----:B------:R-:W-:Y:S01]  /*b2d0*/  F2FP.BF16.PACK_AB R55, R140, R146 ;  /* 0x000000928c37723e */ /* 0x000fe200000010ff */
[----:B------:R-:W-:-:S02]  /*b2e0*/  FADD.FTZ R162, R161, R162 ;  /* 0x000000a2a1a27221 */ /* 0x000fc40000010000 */
[----:B------:R-:W-:Y:S02]  /*b2f0*/  FADD.FTZ R146, R146, R163 ;  /* 0x000000a392927221 */ /* 0x000fe40000010000 */
[----:B------:R-:W5:Y:S01]  /*b300*/  MUFU.EX2 R77, R77 ;  /* 0x0000004d004d7308 */ /* 0x000f620000000800 */
[----:B------:R-:W-:Y:S01]  /*b310*/  FADD.FTZ R162, R160, R162 ;  /* 0x000000a2a0a27221 */ /* 0x000fe20000010000 */
[----:B------:R-:W-:Y:S01]  /*b320*/  HMMA.16816.F32.BF16 R12, R40, R46, R12 ;  /* 0x0000002e280c723c */ /* 0x000fe2000004180c */
[----:B------:R-:W4:Y:S01]  /*b330*/  LDSM.16.MT88.4 R44, [R231+0xe800] ;  /* 0x00e80000e72c783b */ /* 0x000f220000004200 */
[----:B------:R-:W-:Y:S02]  /*b340*/  FADD.FTZ R146, R140, R146 ;  /* 0x000000928c927221 */ /* 0x000fe40000010000 */
[----:B------:R-:W-:Y:S01]  /*b350*/  FADD.FTZ R154, R154, R162 ;  /* 0x000000a29a9a7221 */ /* 0x000fe20000010000 */
[----:B------:R-:W5:Y:S01]  /*b360*/  LDSM.16.MT88.4 R40, [R230+0xe800] ;  /* 0x00e80000e628783b */ /* 0x000f620000004200 */
[----:B------:R-:W2:Y:S02]  /*b370*/  MUFU.EX2 R76, R76 ;  /* 0x0000004c004c7308 */ /* 0x000ea40000000800 */
[----:B-1----:R-:W-:Y:S01]  /*b380*/  HMMA.16816.F32.BF16 R32, R52, R48, R32 ;  /* 0x000000303420723c */ /* 0x002fe20000041820 */
[----:B---3--:R-:W-:-:S05]  /*b390*/  FADD.FTZ R154, R130, R154 ;  /* 0x0000009a829a7221 */ /* 0x008fca0000010000 */
[----:B------:R-:W-:Y:S02]  /*b3a0*/  MUFU.EX2 R73, R73 ;  /* 0x0000004900497308 */ /* 0x000fe40000000800 */
[C---:B------:R-:W-:Y:S01]  /*b3b0*/  HMMA.16816.F32.BF16 R28, R52.reuse, R50, R28 ;  /* 0x00000032341c723c */ /* 0x040fe2000004181c */
[----:B------:R-:W1:Y:S05]  /*b3c0*/  LDSM.16.MT88.4 R48, [R232+0xf000] ;  /* 0x00f00000e830783b */ /* 0x000e6a0000004200 */
[----:B------:R-:W3:Y:S02]  /*b3d0*/  MUFU.EX2 R72, R72 ;  /* 0x0000004800487308 */ /* 0x000ee40000000800 */
[C---:B--2---:R-:W-:Y:S06]  /*b3e0*/  HMMA.16816.F32.BF16 R8, R52.reuse, R56, R8 ;  /* 0x000000383408723c */ /* 0x044fec0000041808 */
[----:B------:R-:W2:Y:S02]  /*b3f0*/  MUFU.EX2 R74, R74 ;  /* 0x0000004a004a7308 */ /* 0x000ea40000000800 */
[C---:B------:R-:W-:Y:S01]  /*b400*/  HMMA.16816.F32.BF16 R36, R52.reuse, R58, R36 ;  /* 0x0000003a3424723c */ /* 0x040fe20000041824 */
[----:B------:R-:W1:Y:S05]  /*b410*/  LDSM.16.MT88.4 R56, [R234+0xf000] ;  /* 0x00f00000ea38783b */ /* 0x000e6a0000004200 */
[----:B------:R-:W-:Y:S02]  /*b420*/  MUFU.EX2 R88, R88 ;  /* 0x0000005800587308 */ /* 0x000fe40000000800 */
[C---:B----4-:R-:W-:Y:S06]  /*b430*/  HMMA.16816.F32.BF16 R24, R52.reuse, R44, R24 ;  /* 0x0000002c3418723c */ /* 0x050fec0000041818 */
[----:B------:R-:W-:Y:S01]  /*b440*/  MUFU.EX2 R87, R87 ;  /* 0x0000005700577308 */ /* 0x000fe20000000800 */
[----:B------:R-:W-:Y:S01]  /*b450*/  F2FP.BF16.PACK_AB R44, R89, R130 ;  /* 0x00000082592c723e */ /* 0x000fe200000010ff */
[----:B------:R-:W-:Y:S01]  /*b460*/  HMMA.16816.F32.BF16 R20, R52, R46, R20 ;  /* 0x0000002e3414723c */ /* 0x000fe20000041814 */
[----:B------:R-:W-:Y:S01]  /*b470*/  F2FP.BF16.PACK_AB R45, R80, R81 ;  /* 0x00000051502d723e */ /* 0x000fe200000010ff */
[----:B------:R-:W-:-:S02]  /*b480*/  FADD.FTZ R81, R81, R146 ;  /* 0x0000009251517221 */ /* 0x000fc40000010000 */
[----:B------:R-:W-:Y:S02]  /*b490*/  FADD.FTZ R89, R89, R154 ;  /* 0x0000009a59597221 */ /* 0x000fe40000010000 */
[----:B------:R-:W-:Y:S01]  /*b4a0*/  MUFU.EX2 R71, R71 ;  /* 0x0000004700477308 */ /* 0x000fe20000000800 */
[----:B------:R-:W-:Y:S01]  /*b4b0*/  FADD.FTZ R81, R80, R81 ;  /* 0x0000005150517221 */ /* 0x000fe20000010000 */
[----:B------:R-:W-:Y:S01]  /*b4c0*/  F2FP.BF16.PACK_AB R46, R85, R86 ;  /* 0x00000056552e723e */ /* 0x000fe200000010ff */
[----:B-----5:R-:W-:Y:S01]  /*b4d0*/  HMMA.16816.F32.BF16 R16, R52, R40, R16 ;  /* 0x000000283410723c */ /* 0x020fe20000041810 */
[----:B------:R-:W-:Y:S01]  /*b4e0*/  F2FP.BF16.PACK_AB R47, R78, R79 ;  /* 0x0000004f4e2f723e */ /* 0x000fe200000010ff */
[----:B------:R-:W-:Y:S01]  /*b4f0*/  FADD.FTZ R89, R86, R89 ;  /* 0x0000005956597221 */ /* 0x000fe20000010000 */
[----:B------:R-:W-:Y:S01]  /*b500*/  LDSM.16.MT88.4 R152, [R232+0x11800] ;  /* 0x01180000e898783b */ /* 0x000fe20000004200 */
[----:B------:R-:W-:Y:S01]  /*b510*/  FADD.FTZ R79, R79, R81 ;  /* 0x000000514f4f7221 */ /* 0x000fe20000010000 */
[----:B------:R-:W4:Y:S01]  /*b520*/  MUFU.EX2 R70, R70 ;  /* 0x0000004600467308 */ /* 0x000f220000000800 */
[----:B------:R-:W-:-:S02]  /*b530*/  FADD.FTZ R85, R85, R89 ;  /* 0x0000005955557221 */ /* 0x000fc40000010000 */
[----:B------:R-:W-:Y:S01]  /*b540*/  HMMA.16816.F32.BF16 R12, R52, R42, R12 ;  /* 0x0000002a340c723c */ /* 0x000fe2000004180c */
[----:B------:R-:W5:Y:S01]  /*b550*/  LDSM.16.MT88.4 R40, [R231+0xf000] ;  /* 0x00f00000e728783b */ /* 0x000f620000004200 */
[----:B------:R-:W-:Y:S02]  /*b560*/  FADD.FTZ R79, R78, R79 ;  /* 0x0000004f4e4f7221 */ /* 0x000fe40000010000 */
[----:B------:R-:W-:Y:S01]  /*b570*/  FADD.FTZ R85, R84, R85 ;  /* 0x0000005554557221 */ /* 0x000fe20000010000 */
[----:B------:R-:W2:Y:S01]  /*b580*/  LDSM.16.MT88.4 R52, [R230+0xf000] ;  /* 0x00f00000e634783b */ /* 0x000ea20000004200 */
[----:B------:R-:W2:Y:S01]  /*b590*/  MUFU.EX2 R69, R69 ;  /* 0x0000004500457308 */ /* 0x000ea20000000800 */
[----:B------:R-:W-:Y:S01]  /*b5a0*/  FADD.FTZ R79, R77, R79 ;  /* 0x0000004f4d4f7221 */ /* 0x000fe20000010000 */
[C---:B-1----:R-:W-:Y:S06]  /*b5b0*/  HMMA.16816.F32.BF16 R32, R44.reuse, R48, R32 ;  /* 0x000000302c20723c */ /* 0x042fec0000041820 */
[----:B------:R-:W-:Y:S02]  /*b5c0*/  MUFU.EX2 R68, R68 ;  /* 0x0000004400447308 */ /* 0x000fe40000000800 */
[C---:B------:R-:W-:Y:S01]  /*b5d0*/  HMMA.16816.F32.BF16 R28, R44.reuse, R50, R28 ;  /* 0x000000322c1c723c */ /* 0x040fe2000004181c */
[----:B------:R-:W1:Y:S05]  /*b5e0*/  LDSM.16.MT88.4 R48, [R232+0xf800] ;  /* 0x00f80000e830783b */ /* 0x000e6a0000004200 */
[----:B------:R-:W1:Y:S02]  /*b5f0*/  MUFU.EX2 R90, R90 ;  /* 0x0000005a005a7308 */ /* 0x000e640000000800 */
[C---:B------:R-:W-:Y:S06]  /*b600*/  HMMA.16816.F32.BF16 R8, R44.reuse, R56, R8 ;  /* 0x000000382c08723c */ /* 0x040fec0000041808 */
[----:B------:R-:W1:Y:S02]  /*b610*/  MUFU.EX2 R91, R91 ;  /* 0x0000005b005b7308 */ /* 0x000e640000000800 */
[C---:B------:R-:W-:Y:S01]  /*b620*/  HMMA.16816.F32.BF16 R36, R44.reuse, R58, R36 ;  /* 0x0000003a2c24723c */ /* 0x040fe20000041824 */
[----:B------:R-:W1:Y:S05]  /*b630*/  LDSM.16.MT88.4 R56, [R234+0xf800] ;  /* 0x00f80000ea38783b */ /* 0x000e6a0000004200 */
[----:B------:R-:W-:Y:S02]  /*b640*/  MUFU.EX2 R67, R67 ;  /* 0x0000004300437308 */ /* 0x000fe40000000800 */
[C---:B-----5:R-:W-:Y:S06]  /*b650*/  HMMA.16816.F32.BF16 R24, R44.reuse, R40, R24 ;  /* 0x000000282c18723c */ /* 0x060fec0000041818 */
[----:B------:R-:W-:Y:S02]  /*b660*/  MUFU.EX2 R66, R66 ;  /* 0x0000004200427308 */ /* 0x000fe40000000800 */
[C---:B------:R-:W-:Y:S01]  /*b670*/  HMMA.16816.F32.BF16 R20, R44.reuse, R42, R20 ;  /* 0x0000002a2c14723c */ /* 0x040fe20000041814 */
[----:B------:R-:W5:Y:S05]  /*b680*/  LDSM.16.MT88.4 R40, [R231+0xf800] ;  /* 0x00f80000e728783b */ /* 0x000f6a0000004200 */
[----:B------:R-:W-:Y:S02]  /*b690*/  MUFU.EX2 R63, R63 ;  /* 0x0000003f003f7308 */ /* 0x000fe40000000800 */
[C---:B--2---:R-:W-:Y:S06]  /*b6a0*/  HMMA.16816.F32.BF16 R16, R44.reuse, R52, R16 ;  /* 0x000000342c10723c */ /* 0x044fec0000041810 */
[----:B------:R2:W-:Y:S02]  /*b6b0*/  MUFU.EX2 R4, R64 ;  /* 0x0000004000047308 */ /* 0x0005e40000000800 */
[----:B------:R-:W-:Y:S01]  /*b6c0*/  HMMA.16816.F32.BF16 R12, R44, R54, R12 ;  /* 0x000000362c0c723c */ /* 0x000fe2000004180c */
[----:B------:R-:W5:Y:S05]  /*b6d0*/  LDSM.16.MT88.4 R52, [R230+0xf800] ;  /* 0x00f80000e634783b */ /* 0x000f6a0000004200 */
[----:B------:R4:W-:Y:S01]  /*b6e0*/  MUFU.EX2 R3, R60 ;  /* 0x0000003c00037308 */ /* 0x0009e20000000800 */
[C---:B------:R-:W-:Y:S01]  /*b6f0*/  F2FP.BF16.PACK_AB R44, R83.reuse, R84 ;  /* 0x00000054532c723e */ /* 0x040fe200000010ff */
[----:B------:R-:W-:Y:S01]  /*b700*/  FADD.FTZ R83, R83, R85 ;  /* 0x0000005553537221 */ /* 0x000fe20000010000 */
[C---:B------:R-:W-:Y:S01]  /*b710*/  F2FP.BF16.PACK_AB R45, R76.reuse, R77 ;  /* 0x0000004d4c2d723e */ /* 0x040fe200000010ff */
[----:B------:R-:W-:Y:S01]  /*b720*/  FADD.FTZ R76, R76, R79 ;  /* 0x0000004f4c4c7221 */ /* 0x000fe20000010000 */
[----:B------:R-:W-:Y:S01]  /*b730*/  F2FP.BF16.PACK_AB R46, R75, R82 ;  /* 0x000000524b2e723e */ /* 0x000fe200000010ff */
[----:B------:R-:W-:Y:S01]  /*b740*/  FADD.FTZ R83, R82, R83 ;  /* 0x0000005352537221 */ /* 0x000fe20000010000 */
[----:B---3--:R-:W-:Y:S01]  /*b750*/  F2FP.BF16.PACK_AB R47, R72, R73 ;  /* 0x00000049482f723e */ /* 0x008fe200000010ff */
[--C-:B--2---:R-:W-:Y:S01]  /*b760*/  FFMA.FTZ R64, R92, c[0x0][0x23c], -R107.reuse ;  /* 0x00008f005c407a23 */ /* 0x104fe2000001086b */
[----:B------:R-:W-:Y:S01]  /*b770*/  MUFU.EX2 R252, R252 ;  /* 0x000000fc00fc7308 */ /* 0x000fe20000000800 */
[----:B------:R-:W-:-:S02]  /*b780*/  FFMA.FTZ R92, R97, c[0x0][0x23c], -R107 ;  /* 0x00008f00615c7a23 */ /* 0x000fc4000001086b */
[----:B------:R-:W-:Y:S02]  /*b790*/  FADD.FTZ R76, R73, R76 ;  /* 0x0000004c494c7221 */ /* 0x000fe40000010000 */
[C---:B-1----:R-:W-:Y:S01]  /*b7a0*/  HMMA.16816.F32.BF16 R32, R44.reuse, R48, R32 ;  /* 0x000000302c20723c */ /* 0x042fe20000041820 */
[--C-:B----4-:R-:W-:Y:S02]  /*b7b0*/  FFMA.FTZ R60, R94, c[0x0][0x23c], -R112.reuse ;  /* 0x00008f005e3c7a23 */ /* 0x110fe40000010870 */
[----:B------:R-:W-:Y:S01]  /*b7c0*/  MUFU.EX2 R64, R64 ;  /* 0x0000004000407308 */ /* 0x000fe20000000800 */
[----:B------:R-:W-:Y:S02]  /*b7d0*/  FFMA.FTZ R94, R106, c[0x0][0x23c], -R112 ;  /* 0x00008f006a5e7a23 */ /* 0x000fe40000010870 */
[----:B------:R-:W-:Y:S02]  /*b7e0*/  FADD.FTZ R75, R75, R83 ;  /* 0x000000534b4b7221 */ /* 0x000fe40000010000 */
[----:B------:R-:W-:Y:S01]  /*b7f0*/  HMMA.16816.F32.BF16 R28, R44, R50, R28 ;  /* 0x000000322c1c723c */ /* 0x000fe2000004181c */
[----:B------:R-:W1:Y:S01]  /*b800*/  LDSM.16.MT88.4 R48, [R234+0x10000] ;  /* 0x01000000ea30783b */ /* 0x000e620000004200 */
[----:B------:R-:W-:Y:S01]  /*b810*/  FADD.FTZ R72, R72, R76 ;  /* 0x0000004c48487221 */ /* 0x000fe20000010000 */
[----:B------:R-:W-:Y:S01]  /*b820*/  MUFU.EX2 R60, R60 ;  /* 0x0000003c003c7308 */ /* 0x000fe20000000800 */
[----:B------:R-:W-:-:S02]  /*b830*/  FADD.FTZ R75, R74, R75 ;  /* 0x0000004b4a4b7221 */ /* 0x000fc40000010000 */
[----:B------:R-:W-:Y:S02]  /*b840*/  FADD.FTZ R72, R70, R72 ;  /* 0x0000004846487221 */ /* 0x000fe40000010000 */
[C---:B------:R-:W-:Y:S03]  /*b850*/  HMMA.16816.F32.BF16 R8, R44.reuse, R56, R8 ;  /* 0x000000382c08723c */ /* 0x040fe60000041808 */
[----:B------:R-:W-:Y:S05]  /*b860*/  MUFU.EX2 R92, R92 ;  /* 0x0000005c005c7308 */ /* 0x000fea0000000800 */
[C---:B------:R-:W-:Y:S01]  /*b870*/  HMMA.16816.F32.BF16 R36, R44.reuse, R58, R36 ;  /* 0x0000003a2c24723c */ /* 0x040fe20000041824 */
[----:B------:R-:W2:Y:S02]  /*b880*/  LDSM.16.MT88.4 R56, [R232+0x10000] ;  /* 0x01000000e838783b */ /* 0x000ea40000004200 */
[----:B------:R-:W-:Y:S05]  /*b890*/  MUFU.EX2 R94, R94 ;  /* 0x0000005e005e7308 */ /* 0x000fea0000000800 */
[C---:B-----5:R-:W-:Y:S03]  /*b8a0*/  HMMA.16816.F32.BF16 R24, R44.reuse, R40, R24 ;  /* 0x000000282c18723c */ /* 0x060fe60000041818 */
[----:B------:R-:W-:Y:S05]  /*b8b0*/  MUFU.EX2 R251, R251 ;  /* 0x000000fb00fb7308 */ /* 0x000fea0000000800 */
[C---:B------:R-:W-:Y:S01]  /*b8c0*/  HMMA.16816.F32.BF16 R20, R44.reuse, R42, R20 ;  /* 0x0000002a2c14723c */ /* 0x040fe20000041814 */
[----:B------:R-:W3:Y:S07]  /*b8d0*/  LDSM.16.MT88.4 R40, [R231+0x10000] ;  /* 0x01000000e728783b */ /* 0x000eee0000004200 */
[C---:B------:R-:W-:Y:S08]  /*b8e0*/  HMMA.16816.F32.BF16 R16, R44.reuse, R52, R16 ;  /* 0x000000342c10723c */ /* 0x040ff00000041810 */
[----:B------:R-:W-:Y:S01]  /*b8f0*/  HMMA.16816.F32.BF16 R12, R44, R54, R12 ;  /* 0x000000362c0c723c */ /* 0x000fe2000004180c */
[----:B------:R-:W-:Y:S06]  /*b900*/  LDSM.16.MT88.4 R52, [R234+0x10800] ;  /* 0x01080000ea34783b */ /* 0x000fec0000004200 */
[C---:B------:R-:W-:Y:S01]  /*b910*/  F2FP.BF16.PACK_AB R44, R88.reuse, R74 ;  /* 0x0000004a582c723e */ /* 0x040fe200000010ff */
        /* <DEDUP_REMOVED lines=9> */
[----:B-1----:R-:W-:Y:S01]  /*b9b0*/  HMMA.16816.F32.BF16 R8, R44, R48, R8 ;  /* 0x000000302c08723c */ /* 0x002fe20000041808 */
[----:B------:R-:W-:-:S07]  /*b9c0*/  FADD.FTZ R71, R91, R71 ;  /* 0x000000475b477221 */ /* 0x000fce0000010000 */
[C---:B------:R-:W-:Y:S01]  /*b9d0*/  HMMA.16816.F32.BF16 R36, R44.reuse, R50, R36 ;  /* 0x000000322c24723c */ /* 0x040fe20000041824 */
[----:B------:R-:W1:Y:S07]  /*b9e0*/  LDSM.16.MT88.4 R48, [R230+0x10000] ;  /* 0x01000000e630783b */ /* 0x000e6e0000004200 */
[C---:B--2---:R-:W-:Y:S07]  /*b9f0*/  HMMA.16816.F32.BF16 R32, R44.reuse, R56, R32 ;  /* 0x000000382c20723c */ /* 0x044fee0000041820 */
[--C-:B------:R-:W-:Y:S01]  /*ba00*/  FFMA.FTZ R56, R65, c[0x0][0x23c], -R107.reuse ;  /* 0x00008f0041387a23 */ /* 0x100fe2000001086b */
[----:B------:R-:W-:Y:S01]  /*ba10*/  HMMA.16816.F32.BF16 R28, R44, R58, R28 ;  /* 0x0000003a2c1c723c */ /* 0x000fe2000004181c */
[----:B------:R-:W-:-:S02]  /*ba20*/  FFMA.FTZ R57, R61, c[0x0][0x23c], -R107 ;  /* 0x00008f003d397a23 */ /* 0x000fc4000001086b */
[--C-:B------:R-:W-:Y:S02]  /*ba30*/  FFMA.FTZ R61, R100, c[0x0][0x23c], -R112.reuse ;  /* 0x00008f00643d7a23 */ /* 0x100fe40000010870 */
[----:B------:R-:W2:Y:S01]  /*ba40*/  MUFU.EX2 R56, R56 ;  /* 0x0000003800387308 */ /* 0x000ea20000000800 */
[--C-:B------:R-:W-:Y:S02]  /*ba50*/  FFMA.FTZ R65, R98, c[0x0][0x23c], -R107.reuse ;  /* 0x00008f0062417a23 */ /* 0x100fe4000001086b */
[----:B---3--:R-:W-:Y:S01]  /*ba60*/  HMMA.16816.F32.BF16 R24, R44, R40, R24 ;  /* 0x000000282c18723c */ /* 0x008fe20000041818 */
[--C-:B------:R-:W-:Y:S02]  /*ba70*/  FFMA.FTZ R58, R62, c[0x0][0x23c], -R112.reuse ;  /* 0x00008f003e3a7a23 */ /* 0x100fe40000010870 */
[----:B------:R-:W-:Y:S02]  /*ba80*/  FFMA.FTZ R59, R95, c[0x0][0x23c], -R112 ;  /* 0x00008f005f3b7a23 */ /* 0x000fe40000010870 */
[----:B------:R-:W3:Y:S01]  /*ba90*/  MUFU.EX2 R57, R57 ;  /* 0x0000003900397308 */ /* 0x000ee20000000800 */
[----:B------:R-:W-:-:S02]  /*baa0*/  FFMA.FTZ R62, R93, c[0x0][0x23c], -R107 ;  /* 0x00008f005d3e7a23 */ /* 0x000fc4000001086b */
[C---:B------:R-:W-:Y:S01]  /*bab0*/  HMMA.16816.F32.BF16 R20, R44.reuse, R42, R20 ;  /* 0x0000002a2c14723c */ /* 0x040fe20000041814 */
[----:B------:R-:W4:Y:S01]  /*bac0*/  LDSM.16.MT88.4 R40, [R232+0x10800] ;  /* 0x01080000e828783b */ /* 0x000f220000004200 */
[--C-:B------:R-:W-:Y:S02]  /*bad0*/  FFMA.FTZ R93, R99, c[0x0][0x23c], -R112.reuse ;  /* 0x00008f00635d7a23 */ /* 0x100fe40000010870 */
[----:B------:R-:W-:Y:S01]  /*bae0*/  FFMA.FTZ R95, R105, c[0x0][0x23c], -R112 ;  /* 0x00008f00695f7a23 */ /* 0x000fe20000010870 */
[----:B------:R-:W5:Y:S01]  /*baf0*/  MUFU.EX2 R58, R58 ;  /* 0x0000003a003a7308 */ /* 0x000f620000000800 */
[----:B--2---:R-:W-:Y:S02]  /*bb00*/  FADD.FTZ R90, R56, R90 ;  /* 0x0000005a385a7221 */ /* 0x004fe40000010000 */
[C---:B-1----:R-:W-:Y:S05]  /*bb10*/  HMMA.16816.F32.BF16 R16, R44.reuse, R48, R16 ;  /* 0x000000302c10723c */ /* 0x042fea0000041810 */
[----:B------:R-:W-:Y:S02]  /*bb20*/  MUFU.EX2 R59, R59 ;  /* 0x0000003b003b7308 */ /* 0x000fe40000000800 */
[C---:B------:R-:W-:Y:S01]  /*bb30*/  F2FP.BF16.PACK_AB R48, R67.reuse, R91 ;  /* 0x0000005b4330723e */ /* 0x040fe200000010ff */
[----:B------:R-:W-:Y:S01]  /*bb40*/  HMMA.16816.F32.BF16 R12, R44, R50, R12 ;  /* 0x000000322c0c723c */ /* 0x000fe2000004180c */
[----:B------:R-:W1:Y:S01]  /*bb50*/  LDSM.16.MT88.4 R44, [R231+0x10800] ;  /* 0x01080000e72c783b */ /* 0x000e620000004200 */
[----:B------:R-:W-:Y:S01]  /*bb60*/  F2FP.BF16.PACK_AB R49, R4, R56 ;  /* 0x000000380431723e */ /* 0x000fe200000010ff */
[----:B------:R-:W-:-:S02]  /*bb70*/  FADD.FTZ R67, R67, R71 ;  /* 0x0000004743437221 */ /* 0x000fc40000010000 */
[----:B------:R-:W-:Y:S01]  /*bb80*/  MUFU.EX2 R61, R61 ;  /* 0x0000003d003d7308 */ /* 0x000fe20000000800 */
[----:B------:R-:W-:Y:S01]  /*bb90*/  FADD.FTZ R4, R4, R90 ;  /* 0x0000005a04047221 */ /* 0x000fe20000010000 */
[----:B------:R-:W-:Y:S01]  /*bba0*/  F2FP.BF16.PACK_AB R50, R63, R66 ;  /* 0x000000423f32723e */ /* 0x000fe200000010ff */
[----:B------:R-:W-:Y:S01]  /*bbb0*/  FADD.FTZ R67, R66, R67 ;  /* 0x0000004342437221 */ /* 0x000fe20000010000 */
[----:B---3--:R-:W-:Y:S01]  /*bbc0*/  F2FP.BF16.PACK_AB R51, R3, R57 ;  /* 0x000000390333723e */ /* 0x008fe200000010ff */
[----:B------:R-:W-:-:S03]  /*bbd0*/  FADD.FTZ R4, R57, R4 ;  /* 0x0000000439047221 */ /* 0x000fc60000010000 */
[----:B------:R-:W2:Y:S01]  /*bbe0*/  MUFU.EX2 R62, R62 ;  /* 0x0000003e003e7308 */ /* 0x000ea20000000800 */
[----:B------:R-:W-:Y:S02]  /*bbf0*/  FADD.FTZ R63, R63, R67 ;  /* 0x000000433f3f7221 */ /* 0x000fe40000010000 */
[----:B------:R-:W-:Y:S01]  /*bc00*/  FADD.FTZ R3, R3, R4 ;  /* 0x0000000403037221 */ /* 0x000fe20000010000 */
[----:B------:R-:W-:Y:S01]  /*bc10*/  HMMA.16816.F32.BF16 R8, R48, R52, R8 ;  /* 0x000000343008723c */ /* 0x000fe20000041808 */
[----:B-----5:R-:W-:-:S03]  /*bc20*/  FADD.FTZ R63, R58, R63 ;  /* 0x0000003f3a3f7221 */ /* 0x020fc60000010000 */
[----:B------:R-:W-:Y:S04]  /*bc30*/  MUFU.EX2 R65, R65 ;  /* 0x0000004100417308 */ /* 0x000fe80000000800 */
[----:B------:R-:W-:Y:S01]  /*bc40*/  HMMA.16816.F32.BF16 R36, R48, R54, R36 ;  /* 0x000000363024723c */ /* 0x000fe20000041824 */
[----:B------:R-:W3:Y:S03]  /*bc50*/  LDSM.16.MT88.4 R52, [R230+0x10800] ;  /* 0x01080000e634783b */ /* 0x000ee60000004200 */
[----:B------:R-:W5:Y:S01]  /*bc60*/  MUFU.EX2 R93, R93 ;  /* 0x0000005d005d7308 */ /* 0x000f620000000800 */
[----:B--2---:R-:W-:-:S03]  /*bc70*/  FADD.FTZ R3, R62, R3 ;  /* 0x000000033e037221 */ /* 0x004fc60000010000 */
[C---:B----4-:R-:W-:Y:S04]  /*bc80*/  HMMA.16816.F32.BF16 R32, R48.reuse, R40, R32 ;  /* 0x000000283020723c */ /* 0x050fe80000041820 */
[----:B------:R-:W2:Y:S04]  /*bc90*/  MUFU.EX2 R95, R95 ;  /* 0x0000005f005f7308 */ /* 0x000ea80000000800 */
[----:B------:R-:W-:Y:S01]  /*bca0*/  HMMA.16816.F32.BF16 R28, R48, R42, R28 ;  /* 0x0000002a301c723c */ /* 0x000fe2000004181c */
[----:B------:R-:W4:Y:S01]  /*bcb0*/  LDSM.16.MT88.4 R40, [R234+0x11000] ;  /* 0x01100000ea28783b */ /* 0x000f220000004200 */
[----:B-----5:R-:W-:-:S06]  /*bcc0*/  F2FP.BF16.PACK_AB R144, R94, R93 ;  /* 0x0000005d5e90723e */ /* 0x020fcc00000010ff */
[----:B-1----:R-:W-:Y:S01]  /*bcd0*/  HMMA.16816.F32.BF16 R24, R48, R44, R24 ;  /* 0x0000002c3018723c */ /* 0x002fe20000041818 */
[----:B--2---:R-:W-:-:S07]  /*bce0*/  F2FP.BF16.PACK_AB R146, R252, R95 ;  /* 0x0000005ffc92723e */ /* 0x004fce00000010ff */
[C---:B------:R-:W-:Y:S01]  /*bcf0*/  HMMA.16816.F32.BF16 R20, R48.reuse, R46, R20 ;  /* 0x0000002e3014723c */ /* 0x040fe20000041814 */
[----:B------:R-:W1:Y:S07]  /*bd00*/  LDSM.16.MT88.4 R44, [R232+0x11000] ;  /* 0x01100000e82c783b */ /* 0x000e6e0000004200 */
[C---:B---3--:R-:W-:Y:S07]  /*bd10*/  HMMA.16816.F32.BF16 R16, R48.reuse, R52, R16 ;  /* 0x000000343010723c */ /* 0x048fee0000041810 */
[C---:B------:R-:W-:Y:S01]  /*bd20*/  F2FP.BF16.PACK_AB R52, R59.reuse, R58 ;  /* 0x0000003a3b34723e */ /* 0x040fe200000010ff */
[----:B------:R-:W-:Y:S01]  /*bd30*/  HMMA.16816.F32.BF16 R12, R48, R54, R12 ;  /* 0x00000036300c723c */ /* 0x000fe2000004180c */
[----:B------:R-:W-:Y:S01]  /*bd40*/  F2FP.BF16.PACK_AB R53, R64, R62 ;  /* 0x0000003e4035723e */ /* 0x000fe200000010ff */
[----:B------:R-:W2:Y:S01]  /*bd50*/  LDSM.16.MT88.4 R48, [R231+0x11000] ;  /* 0x01100000e730783b */ /* 0x000ea20000004200 */
[----:B------:R-:W-:-:S02]  /*bd60*/  FADD.FTZ R59, R59, R63 ;  /* 0x0000003f3b3b7221 */ /* 0x000fc40000010000 */
[----:B------:R-:W-:Y:S01]  /*bd70*/  FADD.FTZ R64, R64, R3 ;  /* 0x0000000340407221 */ /* 0x000fe20000010000 */
[----:B------:R-:W-:Y:S01]  /*bd80*/  LEA.HI.X R3, R178, c[0x0][0x16c], R164, 0x1, P1 ;  /* 0x00005b00b2037a11 */ /* 0x000fe200008f0ca4 */
[----:B------:R-:W-:Y:S01]  /*bd90*/  FADD.FTZ R59, R60, R59 ;  /* 0x0000003b3c3b7221 */ /* 0x000fe20000010000 */
[----:B------:R-:W-:Y:S01]  /*bda0*/  F2FP.BF16.PACK_AB R54, R61, R60 ;  /* 0x0000003c3d36723e */ /* 0x000fe200000010ff */
[----:B------:R-:W-:Y:S01]  /*bdb0*/  FADD.FTZ R64, R65, R64 ;  /* 0x0000004041407221 */ /* 0x000fe20000010000 */
[C---:B------:R-:W-:Y:S01]  /*bdc0*/  F2FP.BF16.PACK_AB R55, R92.reuse, R65 ;  /* 0x000000415c37723e */ /* 0x040fe200000010ff */
[----:B------:R-:W-:Y:S01]  /*bdd0*/  FADD.FTZ R61, R61, R59 ;  /* 0x0000003b3d3d7221 */ /* 0x000fe20000010000 */
[----:B------:R-:W-:Y:S01]  /*bde0*/  MOV R249, R3 ;  /* 0x0000000300f97202 */ /* 0x000fe20000000f00 */
[----:B------:R-:W-:Y:S02]  /*bdf0*/  FADD.FTZ R92, R92, R64 ;  /* 0x000000405c5c7221 */ /* 0x000fe40000010000 */
[----:B------:R-:W-:-:S02]  /*be00*/  FADD.FTZ R61, R93, R61 ;  /* 0x0000003d5d3d7221 */ /* 0x000fc40000010000 */
[----:B----4-:R-:W-:Y:S02]  /*be10*/  HMMA.16816.F32.BF16 R8, R52, R40, R8 ;  /* 0x000000283408723c */ /* 0x010fe40000041808 */
[----:B------:R-:W-:-:S04]  /*be20*/  FADD.FTZ R61, R94, R61 ;  /* 0x0000003d5e3d7221 */ /* 0x000fc80000010000 */
[----:B------:R-:W-:Y:S02]  /*be30*/  FADD.FTZ R61, R95, R61 ;  /* 0x0000003d5f3d7221 */ /* 0x000fe40000010000 */
[----:B-1----:R-:W-:Y:S02]  /*be40*/  HMMA.16816.F32.BF16 R32, R52, R44, R32 ;  /* 0x0000002c3420723c */ /* 0x002fe40000041820 */
[----:B------:R-:W-:-:S05]  /*be50*/  FADD.FTZ R252, R252, R61 ;  /* 0x0000003dfcfc7221 */ /* 0x000fca0000010000 */
[--C-:B------:R-:W-:Y:S01]  /*be60*/  FFMA.FTZ R44, R96, c[0x0][0x23c], -R107.reuse ;  /* 0x00008f00602c7a23 */ /* 0x100fe2000001086b */
[----:B------:R-:W-:Y:S01]  /*be70*/  HMMA.16816.F32.BF16 R28, R52, R46, R28 ;  /* 0x0000002e341c723c */ /* 0x000fe2000004181c */
[----:B------:R-:W-:-:S04]  /*be80*/  FFMA.FTZ R45, R103, c[0x0][0x23c], -R107 ;  /* 0x00008f00672d7a23 */ /* 0x000fc8000001086b */
[----:B------:R-:W1:Y:S02]  /*be90*/  MUFU.EX2 R44, R44 ;  /* 0x0000002c002c7308 */ /* 0x000e640000000800 */
[----:B------:R-:W-:Y:S01]  /*bea0*/  FFMA.FTZ R46, R102, c[0x0][0x23c], -R107 ;  /* 0x00008f00662e7a23 */ /* 0x000fe2000001086b */
[C---:B------:R-:W-:Y:S01]  /*beb0*/  HMMA.16816.F32.BF16 R36, R52.reuse, R42, R36 ;  /* 0x0000002a3424723c */ /* 0x040fe20000041824 */
[----:B------:R-:W3:Y:S04]  /*bec0*/  LDSM.16.MT88.4 R40, [R230+0x11000] ;  /* 0x01100000e628783b */ /* 0x000ee80000004200 */
[----:B------:R-:W4:Y:S03]  /*bed0*/  MUFU.EX2 R45, R45 ;  /* 0x0000002d002d7308 */ /* 0x000f260000000800 */
[----:B--2---:R-:W-:Y:S05]  /*bee0*/  HMMA.16816.F32.BF16 R24, R52, R48, R24 ;  /* 0x000000303418723c */ /* 0x004fea0000041818 */
[----:B------:R-:W2:Y:S01]  /*bef0*/  MUFU.EX2 R46, R46 ;  /* 0x0000002e002e7308 */ /* 0x000ea20000000800 */
[----:B-1----:R-:W-:-:S02]  /*bf00*/  FADD.FTZ R92, R44, R92 ;  /* 0x0000005c2c5c7221 */ /* 0x002fc40000010000 */
[----:B------:R-:W-:Y:S01]  /*bf10*/  HMMA.16816.F32.BF16 R20, R52, R50, R20 ;  /* 0x000000323414723c */ /* 0x000fe20000041814 */
[C---:B----4-:R-:W-:Y:S01]  /*bf20*/  F2FP.BF16.PACK_AB R145, R45.reuse, R44 ;  /* 0x0000002c2d91723e */ /* 0x050fe200000010ff */
[----:B------:R-:W-:Y:S01]  /*bf30*/  FADD.FTZ R92, R45, R92 ;  /* 0x0000005c2d5c7221 */ /* 0x000fe20000010000 */
[----:B--2---:R-:W-:-:S03]  /*bf40*/  F2FP.BF16.PACK_AB R147, R251, R46 ;  /* 0x0000002efb93723e */ /* 0x004fc600000010ff */
        /* <DEDUP_REMOVED lines=40> */
[----:B-1----:R-:W-:-:S04]  /*c1d0*/  UIMAD.WIDE.U32 UR26, UR27, UR9, URZ ;  /* 0x000000091b1a72a5 */ /* 0x002fc8000f8e003f */
[----:B------:R-:W-:-:S05]  /*c1e0*/  UIADD3 UR7, -UR27, URZ, URZ ;  /* 0x0000003f1b077290 */ /* 0x000fca000fffe13f */
[----:B------:R-:W-:Y:S02]  /*c1f0*/  @!UP2 UIADD3 UR10, UR10, -UR22, URZ ;  /* 0x800000160a0aa290 */ /* 0x000fe4000fffe03f */
[----:B------:R-:W-:Y:S02]  /*c200*/  UIMAD UR9, UR22, UR7, UR9 ;  /* 0x00000007160972a4 */ /* 0x000fe4000f8e0209 */
[----:B------:R-:W-:Y:S02]  /*c210*/  UISETP.GE.U32.AND UP4, UPT, UR10, UR22, UPT ;  /* 0x000000160a00728c */ /* 0x000fe4000bf86070 */
[----:B------:R-:W-:Y:S02]  /*c220*/  UISETP.GT.U32.AND UP1, UPT, UR22, UR9, UPT ;  /* 0x000000091600728c */ /* 0x000fe4000bf24070 */
[----:B------:R-:W-:Y:S02]  /*c230*/  ULDC UR7, c[0x0][0x2d0] ;  /* 0x0000b40000077ab9 */ /* 0x000fe40000000800 */
[----:B------:R-:W-:-:S02]  /*c240*/  ULOP3.LUT UR24, UR24, UR7, URZ, 0x3c, !UPT ;  /* 0x0000000718187292 */ /* 0x000fc4000f8e3c3f */
[----:B------:R-:W-:Y:S02]  /*c250*/  ULOP3.LUT UR6, UR6, UR7, URZ, 0x3c, !UPT ;  /* 0x0000000706067292 */ /* 0x000fe4000f8e3c3f */
[----:B------:R-:W-:Y:S02]  /*c260*/  @!UP2 UIADD3 UR29, UR29, 0x1, URZ ;  /* 0x000000011d1da890 */ /* 0x000fe4000fffe03f */
[----:B------:R-:W-:Y:S02]  /*c270*/  UISETP.GE.AND UP0, UPT, UR6, URZ, UPT ;  /* 0x0000003f0600728c */ /* 0x000fe4000bf06270 */
[----:B------:R-:W-:Y:S02]  /*c280*/  @!UP1 UIADD3 UR9, UR9, -UR22, URZ ;  /* 0x8000001609099290 */ /* 0x000fe4000fffe03f */
[----:B------:R-:W-:Y:S02]  /*c290*/  @!UP1 UIADD3 UR27, UR27, 0x1, URZ ;  /* 0x000000011b1b9890 */ /* 0x000fe4000fffe03f */
[----:B------:R-:W-:-:S02]  /*c2a0*/  UISETP.GE.U32.AND UP3, UPT, UR9, UR22, UPT ;  /* 0x000000160900728c */ /* 0x000fc4000bf66070 */
        /* <DEDUP_REMOVED lines=35> */
.L_x_2386:
[----:B------:R-:W-:-:S04]  /*c4e0*/  ULEA UR6, -UR8, URZ, 0x8 ;  /* 0x0000003f08067291 */ /* 0x000fc8000f8e413f */
[----:B------:R-:W-:Y:S02]  /*c4f0*/  USHF.R.S32.HI UR7, URZ, 0x1f, UR6 ;  /* 0x0000001f3f077899 */ /* 0x000fe40008011406 */
[----:B------:R-:W-:-:S04]  /*c500*/  MOV R8, UR6 ;  /* 0x0000000600087c02 */ /* 0x000fc80008000f00 */
[----:B------:R-:W-:Y:S02]  /*c510*/  MOV R4, UR7 ;  /* 0x0000000700047c02 */ /* 0x000fe40008000f00 */
.L_x_2387:
        /* <DEDUP_REMOVED lines=8> */
[----:B------:R-:W-:Y:S01]  /*c5a0*/  UISETP.GE.AND UP0, UPT, UR19, 0x3, UPT ;  /* 0x000000031300788c */ /* 0x000fe2000bf06270 */
[----:B------:R-:W-:Y:S02]  /*c5b0*/  IMAD.U32 R46, RZ, RZ, UR8 ;  /* 0x00000008ff2e7e24 */ /* 0x000fe4000f8e00ff */
[----:B------:R-:W-:-:S02]  /*c5c0*/  IMAD.U32 R44, RZ, RZ, UR8 ;  /* 0x00000008ff2c7e24 */ /* 0x000fc4000f8e00ff */
[----:B------:R-:W-:Y:S01]  /*c5d0*/  @!P1 IMAD.MOV.U32 R11, RZ, RZ, c[0x0][0x1a4] ;  /* 0x00006900ff0b9624 */ /* 0x000fe200078e00ff */
[-C--:B------:R-:W-:Y:S01]  /*c5e0*/  @!P1 LEA R10, P0, R10, R208.reuse, 0x5 ;  /* 0x000000d00a0a9211 */ /* 0x080fe200078028ff */
[----:B------:R-:W-:Y:S01]  /*c5f0*/  @!P1 IMAD.MOV.U32 R14, RZ, RZ, R208 ;  /* 0x000000ffff0e9224 */ /* 0x000fe200078e00d0 */
[----:B------:R-:W-:Y:S01]  /*c600*/  @P1 STS.128 [R241+0xa000], RZ ;  /* 0x00a000fff1001388 */ /* 0x000fe20000000c00 */
[----:B------:R-:W-:Y:S01]  /*c610*/  @!P1 IMAD.MOV.U32 R15, RZ, RZ, R211 ;  /* 0x000000ffff0f9224 */ /* 0x000fe200078e00d3 */
[----:B------:R-:W-:Y:S01]  /*c620*/  @!P1 LEA.HI.X R9, R9, R211, R11, 0x5, P0 ;  /* 0x000000d309099211 */ /* 0x000fe200000f2c0b */
[----:B------:R-:W-:Y:S01]  /*c630*/  IMAD.U32 R11, RZ, RZ, UR8 ;  /* 0x00000008ff0b7e24 */ /* 0x000fe2000f8e00ff */
[----:B------:R-:W-:Y:S01]  /*c640*/  @!P1 LEA R12, P0, R12, R208, 0x6 ;  /* 0x000000d00c0c9211 */ /* 0x000fe200078030ff */
[----:B------:R-:W-:Y:S02]  /*c650*/  @!P1 IMAD.MOV.U32 R13, RZ, RZ, c[0x0][0x1a4] ;  /* 0x00006900ff0d9624 */ /* 0x000fe400078e00ff */
[----:B------:R-:W-:-:S03]  /*c660*/  @!P1 IMAD.WIDE.U32 R26, R26, 0x50, R14 ;  /* 0x000000501a1a9825 */ /* 0x000fc600078e000e */
[-C--:B------:R-:W-:Y:S01]  /*c670*/  @!P1 LEA.HI.X R11, R11, R211.reuse, R13, 0x6, P0 ;  /* 0x000000d30b0b9211 */ /* 0x080fe200000f340d */
[----:B------:R-:W-:Y:S02]  /*c680*/  IMAD.U32 R14, RZ, RZ, UR8 ;  /* 0x00000008ff0e7e24 */ /* 0x000fe4000f8e00ff */
[----:B------:R-:W-:Y:S02]  /*c690*/  IMAD.U32 R13, RZ, RZ, UR8 ;  /* 0x00000008ff0d7e24 */ /* 0x000fe4000f8e00ff */
[----:B------:R-:W-:Y:S01]  /*c6a0*/  @!P1 IMAD.MOV.U32 R15, RZ, RZ, c[0x0][0x1a4] ;  /* 0x00006900ff0f9624 */ /* 0x000fe200078e00ff */
[----:B------:R-:W-:Y:S01]  /*c6b0*/  @!P1 LEA R14, P0, R14, R208, 0x7 ;  /* 0x000000d00e0e9211 */ /* 0x000fe200078038ff */
[--C-:B------:R-:W-:Y:S02]  /*c6c0*/  @!P1 IMAD.MOV.U32 R16, RZ, RZ, R208.reuse ;  /* 0x000000ffff109224 */ /* 0x100fe400078e00d0 */
[----:B------:R-:W-:Y:S01]  /*c6d0*/  @!P1 IMAD.MOV.U32 R17, RZ, RZ, R211 ;  /* 0x000000ffff119224 */ /* 0x000fe200078e00d3 */
[----:B------:R-:W-:Y:S01]  /*c6e0*/  @!P1 LEA.HI.X R13, R13, R211, R15, 0x7, P0 ;  /* 0x000000d30d0d9211 */ /* 0x000fe200000f3c0f */
[----:B------:R-:W-:Y:S01]  /*c6f0*/  IMAD.U32 R34, RZ, RZ, UR8 ;  /* 0x00000008ff227e24 */ /* 0x000fe2000f8e00ff */
[----:B------:R-:W-:Y:S01]  /*c700*/  @!P1 IADD3 R7, P2, P0, R8, UR25, R208 ;  /* 0x0000001908079c10 */ /* 0x000fe2000f85e0d0 */
[----:B------:R-:W-:-:S02]  /*c710*/  IMAD.U32 R42, RZ, RZ, UR8 ;  /* 0x00000008ff2a7e24 */ /* 0x000fc4000f8e00ff */
[----:B------:R-:W-:Y:S02]  /*c720*/  IMAD.U32 R40, RZ, RZ, UR8 ;  /* 0x00000008ff287e24 */ /* 0x000fe4000f8e00ff */
[----:B------:R-:W-:Y:S02]  /*c730*/  IMAD.U32 R20, RZ, RZ, UR8 ;  /* 0x00000008ff147e24 */ /* 0x000fe4000f8e00ff */
[----:B------:R-:W-:Y:S02]  /*c740*/  IMAD.U32 R28, RZ, RZ, UR8 ;  /* 0x00000008ff1c7e24 */ /* 0x000fe4000f8e00ff */
[----:B------:R-:W-:Y:S02]  /*c750*/  @!P1 IMAD.MOV.U32 R210, RZ, RZ, R208 ;  /* 0x000000ffffd29224 */ /* 0x000fe400078e00d0 */
[----:B------:R-:W-:-:S04]  /*c760*/  @!P1 IMAD.WIDE.U32 R46, R46, 0x60, R16 ;  /* 0x000000602e2e9825 */ /* 0x000fc800078e0010 */
[----:B------:R-:W-:-:S04]  /*c770*/  @!P1 IMAD.WIDE.U32 R44, R44, 0x70, R16 ;  /* 0x000000702c2c9825 */ /* 0x000fc800078e0010 */
[----:B------:R-:W-:-:S04]  /*c780*/  @!P1 IMAD.WIDE.U32 R34, R34, 0x90, R16 ;  /* 0x0000009022229825 */ /* 0x000fc800078e0010 */
[----:B------:R-:W-:-:S04]  /*c790*/  @!P1 IMAD.WIDE.U32 R42, R42, 0xa0, R16 ;  /* 0x000000a02a2a9825 */ /* 0x000fc800078e0010 */
[----:B------:R-:W-:-:S04]  /*c7a0*/  @!P1 IMAD.WIDE.U32 R40, R40, 0xb0, R16 ;  /* 0x000000b028289825 */ /* 0x000fc800078e0010 */
[----:B------:R-:W-:-:S04]  /*c7b0*/  @!P1 IMAD.WIDE.U32 R20, R20, 0xc0, R16 ;  /* 0x000000c014149825 */ /* 0x000fc800078e0010 */
[----:B------:R-:W-:Y:S01]  /*c7c0*/  @!P1 IMAD.WIDE.U32 R28, R28, 0x30, R210 ;  /* 0x000000301c1c9825 */ /* 0x000fe200078e00d2 */
[--C-:B------:R-:W-:Y:S02]  /*c7d0*/  @!P1 IADD3.X R210, R4, UR23, R211.reuse, P2, P0 ;  /* 0x0000001704d29c10 */ /* 0x100fe400097e04d3 */
[C---:B------:R-:W-:Y:S01]  /*c7e0*/  @!P1 LEA R38, P2, R7.reuse, c[0x0][0x170], 0x1 ;  /* 0x00005c0007269a11 */ /* 0x040fe200078408ff */
[----:B------:R-:W-:Y:S02]  /*c7f0*/  IMAD.U32 R18, RZ, RZ, UR8 ;  /* 0x00000008ff127e24 */ /* 0x000fe4000f8e00ff */
[----:B------:R-:W-:Y:S01]  /*c800*/  IMAD.U32 R16, RZ, RZ, UR8 ;  /* 0x00000008ff107e24 */ /* 0x000fe2000f8e00ff */
[----:B------:R-:W-:Y:S01]  /*c810*/  @!P1 LEA.HI.X R39, R7, c[0x0][0x174], R210, 0x1, P2 ;  /* 0x00005d0007279a11 */ /* 0x000fe200010f0cd2 */
[----:B------:R-:W-:Y:S02]  /*c820*/  @!P1 IMAD.MOV.U32 R22, RZ, RZ, R208 ;  /* 0x000000ffff169224 */ /* 0x000fe400078e00d0 */
[----:B------:R-:W-:-:S02]  /*c830*/  @!P1 IMAD.MOV.U32 R23, RZ, RZ, R211 ;  /* 0x000000ffff179224 */ /* 0x000fc400078e00d3 */
[----:B------:R-:W-:Y:S02]  /*c840*/  @!P1 IMAD R15, R15, 0x30, RZ ;  /* 0x000000300f0f9824 */ /* 0x000fe400078e02ff */
[----:B------:R-:W-:-:S04]  /*c850*/  @!P1 IMAD.WIDE.U32 R18, R18, 0xd0, R22 ;  /* 0x000000d012129825 */ /* 0x000fc800078e0016 */
[----:B------:R-:W-:Y:S01]  /*c860*/  @!P1 IMAD.WIDE.U32 R16, R16, 0xe0, R22 ;  /* 0x000000e010109825 */ /* 0x000fe200078e0016 */
[----:B------:R-:W-:-:S03]  /*c870*/  @!P1 IADD3 R23, P0, R8, R28, RZ ;  /* 0x0000001c08179210 */ /* 0x000fc60007f1e0ff */
[----:B------:R-:W-:Y:S01]  /*c880*/  @!P1 IMAD.MOV.U32 R24, RZ, RZ, c[0x0][0x1a4] ;  /* 0x00006900ff189624 */ /* 0x000fe200078e00ff */
[----:B------:R-:W-:Y:S01]  /*c890*/  @!P1 IADD3.X R22, R4, R29, R15, P0, !PT ;  /* 0x0000001d04169210 */ /* 0x000fe200007fe40f */
[----:B------:R-:W-:Y:S01]  /*c8a0*/  @!P1 IMAD.MOV.U32 R30, RZ, RZ, R177 ;  /* 0x000000ffff1e9224 */ /* 0x000fe200078e00b1 */
[C---:B------:R-:W-:Y:S01]  /*c8b0*/  @!P1 IADD3 R25, P0, R8.reuse, R26, RZ ;  /* 0x0000001a08199210 */ /* 0x040fe20007f1e0ff */
[----:B------:R-:W-:Y:S01]  /*c8c0*/  @!P1 IMAD.MOV.U32 R31, RZ, RZ, R176 ;  /* 0x000000ffff1f9224 */ /* 0x000fe200078e00b0 */
[----:B------:R-:W-:Y:S01]  /*c8d0*/  @!P1 IADD3 R29, P2, R8, R44, RZ ;  /* 0x0000002c081d9210 */ /* 0x000fe20007f5e0ff */
[----:B------:R-:W-:Y:S02]  /*c8e0*/  @!P1 IMAD.MOV.U32 R28, RZ, RZ, c[0x0][0x1a4] ;  /* 0x00006900ff1c9624 */ /* 0x000fe400078e00ff */
[----:B------:R-:W-:Y:S01]  /*c8f0*/  @!P1 IMAD R24, R24, 0x50, RZ ;  /* 0x0000005018189824 */ /* 0x000fe200078e02ff */
[----:B------:R-:W-:Y:S01]  /*c900*/  @!PT LDS RZ, [RZ] ;  /* 0x00000000fffff984 */ /* 0x000fe20000000800 */
[----:B------:R-:W-:Y:S01]  /*c910*/  @!PT LDS RZ, [RZ] ;  /* 0x00000000fffff984 */ /* 0x000fe20000000800 */
[----:B------:R-:W-:Y:S01]  /*c920*/  @!PT LDS RZ, [RZ] ;  /* 0x00000000fffff984 */ /* 0x000fe20000000800 */
[----:B------:R1:W-:Y:S01]  /*c930*/  @!P1 LDGSTS.E.BYPASS.LTC128B.128 [R241+0xa000], [R30.64] ;  /* 0x0a0000001ef19fae */ /* 0x0003e2000b901d54 */
[----:B------:R-:W-:-:S02]  /*c940*/  @!P1 IMAD R28, R28, 0x70, RZ ;  /* 0x000000701c1c9824 */ /* 0x000fc400078e02ff */
        /* <DEDUP_REMOVED lines=17> */
[----:B------:R-:W-:Y:S01]  /*ca60*/  @P1 STS.128 [R241+0xa800], RZ ;  /* 0x00a800fff1001388 */ /* 0x000fe20000000c00 */
[----:B------:R-:W-:Y:S01]  /*ca70*/  @!P1 IMAD R6, R6, 0xe0, RZ ;  /* 0x000000e006069824 */ /* 0x000fe200078e02ff */
[C---:B------:R-:W-:Y:S01]  /*ca80*/  @!P1 IADD3.X R7, R4.reuse, R7, R21, P3, !PT ;  /* 0x0000000704079210 */ /* 0x040fe20001ffe415 */
[----:B------:R-:W-:Y:S01]  /*ca90*/  IMAD.U32 R36, RZ, RZ, UR8 ;  /* 0x00000008ff247e24 */ /* 0x000fe2000f8e00ff */
[----:B------:R-:W-:Y:S01]  /*caa0*/  @!P1 IADD3.X R19, R4, R19, R15, P2, !PT ;  /* 0x0000001304139210 */ /* 0x000fe200017fe40f */
[----:B------:R-:W-:Y:S01]  /*cab0*/  @!P1 IMAD.MOV.U32 R209, RZ, RZ, R211 ;  /* 0x000000ffffd19224 */ /* 0x000fe200078e00d3 */
[C---:B------:R-:W-:Y:S01]  /*cac0*/  @!P1 IADD3 R10, P3, R8.reuse, R10, RZ ;  /* 0x0000000a080a9210 */ /* 0x040fe20007f7e0ff */
[----:B-1----:R-:W-:Y:S01]  /*cad0*/  @!P1 IMAD.MOV.U32 R30, RZ, RZ, c[0x0][0x1a4] ;  /* 0x00006900ff1e9624 */ /* 0x002fe200078e00ff */
[C---:B------:R-:W-:Y:S01]  /*cae0*/  @!P1 IADD3 R31, P0, R8.reuse, R34, RZ ;  /* 0x00000022081f9210 */ /* 0x040fe20007f1e0ff */
[----:B------:R-:W-:Y:S01]  /*caf0*/  @!P1 IMAD.MOV.U32 R34, RZ, RZ, c[0x0][0x1a4] ;  /* 0x00006900ff229624 */ /* 0x000fe200078e00ff */
[----:B------:R-:W-:Y:S01]  /*cb00*/  @!P1 IADD3 R12, P2, R8, R12, RZ ;  /* 0x0000000c080c9210 */ /* 0x000fe20007f5e0ff */
[----:B------:R-:W-:Y:S01]  /*cb10*/  @!P1 IMAD R30, R30, 0x90, RZ ;  /* 0x000000901e1e9824 */ /* 0x000fe200078e02ff */
[----:B------:R-:W-:Y:S01]  /*cb20*/  @!P1 LEA R42, P4, R10, c[0x0][0x170], 0x1 ;  /* 0x00005c000a2a9a11 */ /* 0x000fe200078808ff */
[----:B------:R-:W-:Y:S01]  /*cb30*/  @!P1 IMAD R34, R34, 0xb0, RZ ;  /* 0x000000b022229824 */ /* 0x000fe200078e02ff */
[----:B------:R-:W-:Y:S01]  /*cb40*/  @!PT LDS RZ, [RZ] ;  /* 0x00000000fffff984 */ /* 0x000fe20000000800 */
[----:B------:R-:W-:Y:S01]  /*cb50*/  @!PT LDS RZ, [RZ] ;  /* 0x00000000fffff984 */ /* 0x000fe20000000800 */
[----:B------:R-:W-:Y:S01]  /*cb60*/  @!PT LDS RZ, [RZ] ;  /* 0x00000000fffff984 */ /* 0x000fe20000000800 */
[----:B------:R1:W-:Y:S01]  /*cb70*/  @!P1 LDGSTS.E.BYPASS.LTC128B.128 [R241+0xa800], [R38.64] ;  /* 0x0a80000026f19fae */ /* 0x0003e2000b901d54 */
[----:B------:R-:W-:Y:S01]  /*cb80*/  @!P1 IMAD.WIDE.U32 R36, R36, 0xf0, R208 ;  /* 0x000000f024249825 */ /* 0x000fe200078e00d0 */
[----:B------:R-:W-:-:S02]  /*cb90*/  @!P1 IADD3.X R30, R4, R35, R30, P0, !PT ;  /* 0x00000023041e9210 */ /* 0x000fc400007fe41e */
[----:B------:R-:W-:Y:S01]  /*cba0*/  @!P1 IADD3 R35, P0, R8, R40, RZ ;  /* 0x0000002808239210 */ /* 0x000fe20007f1e0ff */
[----:B------:R-:W-:Y:S01]  /*cbb0*/  @!P1 IMAD.MOV.U32 R15, RZ, RZ, c[0x0][0x1a4] ;  /* 0x00006900ff0f9624 */ /* 0x000fe200078e00ff */
[----:B------:R-:W-:Y:S01]  /*cbc0*/  @P1 STS.128 [R241+0xb000], RZ ;  /* 0x00b000fff1001388 */ /* 0x000fe20000000c00 */
[C---:B------:R-:W-:Y:S01]  /*cbd0*/  @!P1 IMAD.X R9, R4.reuse, 0x1, R9, P3 ;  /* 0x0000000104099824 */ /* 0x040fe200018e0609 */
[C---:B------:R-:W-:Y:S01]  /*cbe0*/  @!P1 IADD3.X R34, R4.reuse, R41, R34, P0, !PT ;  /* 0x0000002904229210 */ /* 0x040fe200007fe422 */
[----:B------:R-:W-:Y:S01]  /*cbf0*/  @!P1 IMAD.X R11, R4, 0x1, R11, P2 ;  /* 0x00000001040b9824 */ /* 0x000fe200010e060b */
[----:B------:R-:W-:Y:S01]  /*cc00*/  @!P1 IADD3 R16, P0, R8, R16, RZ ;  /* 0x0000001008109210 */ /* 0x000fe20007f1e0ff */
[----:B------:R-:W-:Y:S01]  /*cc10*/  @!P1 IMAD R15, R15, 0xf0, RZ ;  /* 0x000000f00f0f9824 */ /* 0x000fe200078e02ff */
[----:B------:R-:W-:Y:S01]  /*cc20*/  @!P1 LEA R40, P3, R12, c[0x0][0x170], 0x1 ;  /* 0x00005c000c289a11 */ /* 0x000fe200078608ff */
[----:B------:R-:W-:Y:S01]  /*cc30*/  IMAD.MOV.U32 R249, RZ, RZ, R3 ;  /* 0x000000fffff97224 */ /* 0x000fe200078e0003 */
[----:B------:R-:W-:Y:S01]  /*cc40*/  @!P1 IADD3.X R6, R4, R6, R17, P0, !PT ;  /* 0x0000000604069210 */ /* 0x000fe200007fe411 */
[----:B------:R-:W-:Y:S01]  /*cc50*/  IMAD.MOV.U32 R250, RZ, RZ, R213 ;  /* 0x000000fffffa7224 */ /* 0x000fe200078e00d5 */
[----:B------:R-:W-:-:S02]  /*cc60*/  @!P1 IADD3 R14, P0, R8, R14, RZ ;  /* 0x0000000e080e9210 */ /* 0x000fc40007f1e0ff */
[----:B------:R-:W-:Y:S02]  /*cc70*/  @!P1 LEA.HI.X R41, R12, c[0x0][0x174], R11, 0x1, P3 ;  /* 0x00005d000c299a11 */ /* 0x000fe400018f0c0b */
[----:B------:R-:W-:Y:S01]  /*cc80*/  @!P1 LEA R44, P3, R23, c[0x0][0x170], 0x1 ;  /* 0x00005c00172c9a11 */ /* 0x000fe200078608ff */
[----:B------:R-:W-:Y:S01]  /*cc90*/  @!P1 IMAD.X R13, R4, 0x1, R13, P0 ;  /* 0x00000001040d9824 */ /* 0x000fe200000e060d */
[----:B------:R-:W-:Y:S02]  /*cca0*/  @!P1 IADD3 R8, P0, R8, R36, RZ ;  /* 0x0000002408089210 */ /* 0x000fe40007f1e0ff */
[----:B------:R-:W-:Y:S02]  /*ccb0*/  @!P1 LEA R36, P2, R14, c[0x0][0x170], 0x1 ;  /* 0x00005c000e249a11 */ /* 0x000fe400078408ff */
[----:B------:R-:W-:Y:S02]  /*ccc0*/  @!P1 IADD3.X R15, R4, R37, R15, P0, !PT ;  /* 0x00000025040f9210 */ /* 0x000fe400007fe40f */
[----:B------:R-:W-:-:S02]  /*ccd0*/  @!P1 LEA.HI.X R43, R10, c[0x0][0x174], R9, 0x1, P4 ;  /* 0x00005d000a2b9a11 */ /* 0x000fc400020f0c09 */
        /* <DEDUP_REMOVED lines=10> */
[----:B-1----:R-:W-:Y:S01]  /*cd80*/  @!P1 LEA R38, P4, R29, c[0x0][0x170], 0x1 ;  /* 0x00005c001d269a11 */ /* 0x002fe200078808ff */
[----:B------:R-:W-:Y:S01]  /*cd90*/  @!PT LDS RZ, [RZ] ;  /* 0x00000000fffff984 */ /* 0x000fe20000000800 */
[----:B------:R-:W-:Y:S01]  /*cda0*/  @!PT LDS RZ, [RZ] ;  /* 0x00000000fffff984 */ /* 0x000fe20000000800 */
[----:B------:R-:W-:Y:S01]  /*cdb0*/  @!PT LDS RZ, [RZ] ;  /* 0x00000000fffff984 */ /* 0x000fe20000000800 */
[----:B------:R1:W-:Y:S01]  /*cdc0*/  @!P1 LDGSTS.E.BYPASS.LTC128B.128 [R241+0xb800], [R44.64] ;  /* 0x0b8000002cf19fae */ /* 0x0003e2000b901d54 */
[----:B------:R-:W-:-:S02]  /*cdd0*/  @!P1 LEA.HI.X R11, R27, c[0x0][0x174], R26, 0x1, P0 ;  /* 0x00005d001b0b9a11 */ /* 0x000fc400000f0c1a */
        /* <DEDUP_REMOVED lines=76> */
[----:B------:R-:W1:Y:S04]  /*d2a0*/  LDSM.16.M88.4 R64, [R238+0x5800] ;  /* 0x00580000ee40783b */ /* 0x000e680000000200 */
[----:B------:R-:W2:Y:S04]  /*d2b0*/  LDSM.16.M88.4 R120, [R238+0x2000] ;  /* 0x00200000ee78783b */ /* 0x000ea80000000200 */
[----:B------:R-:W-:Y:S04]  /*d2c0*/  LDSM.16.M88.4 R200, [R5] ;  /* 0x0000000005c8783b */ /* 0x000fe80000000200 */
[----:B------:R-:W2:Y:S04]  /*d2d0*/  LDSM.16.M88.4 R128, [R233+0x5800] ;  /* 0x00580000e980783b */ /* 0x000ea80000000200 */
[----:B------:R-:W2:Y:S04]  /*d2e0*/  LDSM.16.M88.4 R196, [R233+0x2000] ;  /* 0x00200000e9c4783b */ /* 0x000ea80000000200 */
[----:B------:R-:W3:Y:S04]  /*d2f0*/  LDSM.16.M88.4 R72, [R238+0x5000] ;  /* 0x00500000ee48783b */ /* 0x000ee80000000200 */
[----:B------:R-:W3:Y:S04]  /*d300*/  LDSM.16.M88.4 R80, [R238+0x4800] ;  /* 0x00480000ee50783b */ /* 0x000ee80000000200 */
[----:B------:R-:W3:Y:S04]  /*d310*/  LDSM.16.M88.4 R16, [R238+0x8800] ;  /* 0x00880000ee10783b */ /* 0x000ee80000000200 */
[----:B------:R-:W3:Y:S04]  /*d320*/  LDSM.16.M88.4 R56, [R238+0x6000] ;  /* 0x00600000ee38783b */ /* 0x000ee80000000200 */
[----:B------:R-:W3:Y:S01]  /*d330*/  LDSM.16.M88.4 R168, [R233+0x5000] ;  /* 0x00500000e9a8783b */ /* 0x000ee20000000200 */
[C---:B-1----:R-:W-:Y:S03]  /*d340*/  HMMA.16816.F32.BF16 R68, R204.reuse, R64, RZ ;  /* 0x00000040cc44723c */ /* 0x042fe600000418ff */
[----:B------:R-:W1:Y:S04]  /*d350*/  LDSM.16.M88.4 R88, [R238+0x4000] ;  /* 0x00400000ee58783b */ /* 0x000e680000000200 */
[----:B------:R-:W1:Y:S01]  /*d360*/  LDSM.16.M88.4 R172, [R233+0x4800] ;  /* 0x00480000e9ac783b */ /* 0x000e620000000200 */
[C---:B------:R-:W-:Y:S03]  /*d370*/  HMMA.16816.F32.BF16 R64, R204.reuse, R66, RZ ;  /* 0x00000042cc40723c */ /* 0x040fe600000418ff */
[----:B------:R-:W1:Y:S04]  /*d380*/  LDSM.16.M88.4 R112, [R238+0x2800] ;  /* 0x00280000ee70783b */ /* 0x000e680000000200 */
[----:B------:R-:W-:Y:S01]  /*d390*/  LDSM.16.M88.4 R32, [R238+0x7800] ;  /* 0x00780000ee20783b */ /* 0x000fe20000000200 */
[C---:B--2---:R-:W-:Y:S03]  /*d3a0*/  HMMA.16816.F32.BF16 R124, R204.reuse, R120, RZ ;  /* 0x00000078cc7c723c */ /* 0x044fe600000418ff */
        /* <DEDUP_REMOVED lines=9> */
[----:B------:R-:W2:Y:S04]  /*d440*/  LDSM.16.M88.4 R128, [R233+0x8800] ;  /* 0x00880000e980783b */ /* 0x000ea80000000200 */
[----:B------:R-:W-:Y:S01]  /*d450*/  LDSM.16.M88.4 R188, [R233+0x3000] ;  /* 0x00300000e9bc783b */ /* 0x000fe20000000200 */
[C---:B------:R-:W-:Y:S03]  /*d460*/  HMMA.16816.F32.BF16 R124, R200.reuse, R196, R124 ;  /* 0x000000c4c87c723c */ /* 0x040fe6000004187c */
[----:B------:R-:W-:Y:S04]  /*d470*/  LDSM.16.M88.4 R184, [R233+0x3800] ;  /* 0x00380000e9b8783b */ /* 0x000fe80000000200 */
[----:B------:R-:W-:Y:S01]  /*d480*/  LDSM.16.M88.4 R48, [R238+0x6800] ;  /* 0x00680000ee30783b */ /* 0x000fe20000000200 */
[----:B------:R-:W-:Y:S03]  /*d490*/  HMMA.16816.F32.BF16 R120, R200, R198, R120 ;  /* 0x000000c6c878723c */ /* 0x000fe60000041878 */
[----:B------:R-:W1:Y:S04]  /*d4a0*/  LDSM.16.M88.4 R196, [R233+0x6000] ;  /* 0x00600000e9c4783b */ /* 0x000e680000000200 */
[----:B----4-:R-:W-:Y:S01]  /*d4b0*/  LDSM.16.M88.4 R8, [R238+0x9000] ;  /* 0x00900000ee08783b */ /* 0x010fe20000000200 */
[C---:B---3--:R-:W-:Y:S03]  /*d4c0*/  HMMA.16816.F32.BF16 R76, R204.reuse, R72, RZ ;  /* 0x00000048cc4c723c */ /* 0x048fe600000418ff */
[----:B------:R-:W-:Y:S04]  /*d4d0*/  LDSM.16.M88.4 R208, [R238+0x9800] ;  /* 0x00980000eed0783b */ /* 0x000fe80000000200 */
        /* <DEDUP_REMOVED lines=10> */
[----:B------:R-:W3:Y:S07]  /*d580*/  LDSM.16.M88.4 R168, [R233+0x7800] ;  /* 0x00780000e9a8783b */ /* 0x000eee0000000200 */
[C---:B-1----:R-:W-:Y:S08]  /*d590*/  HMMA.16816.F32.BF16 R92, R204.reuse, R88, RZ ;  /* 0x00000058cc5c723c */ /* 0x042ff000000418ff */
[----:B------:R-:W-:Y:S08]  /*d5a0*/  HMMA.16816.F32.BF16 R88, R204, R90, RZ ;  /* 0x0000005acc58723c */ /* 0x000ff000000418ff */
[C---:B------:R-:W-:Y:S08]  /*d5b0*/  HMMA.16816.F32.BF16 R84, R200.reuse, R172, R84 ;  /* 0x000000acc854723c */ /* 0x040ff00000041854 */
[----:B------:R-:W-:Y:S01]  /*d5c0*/  HMMA.16816.F32.BF16 R80, R200, R174, R80 ;  /* 0x000000aec850723c */ /* 0x000fe20000041850 */
[----:B------:R-:W1:Y:S07]  /*d5d0*/  LDSM.16.M88.4 R172, [R233+0x7000] ;  /* 0x00700000e9ac783b */ /* 0x000e6e0000000200 */
[C---:B------:R-:W-:Y:S08]  /*d5e0*/  HMMA.16816.F32.BF16 R116, R204.reuse, R112, RZ ;  /* 0x00000070cc74723c */ /* 0x040ff000000418ff */
[----:B------:R-:W-:Y:S08]  /*d5f0*/  HMMA.16816.F32.BF16 R112, R204, R114, RZ ;  /* 0x00000072cc70723c */ /* 0x000ff000000418ff */
[C---:B--2---:R-:W-:Y:S07]  /*d600*/  HMMA.16816.F32.BF16 R20, R200.reuse, R128, R20 ;  /* 0x00000080c814723c */ /* 0x044fee0000041814 */
[C---:B------:R-:W-:Y:S01]  /*d610*/  IADD3 R128, R236.reuse, 0x800, RZ ;  /* 0x00000800ec807810 */ /* 0x040fe20007ffe0ff */
[C---:B------:R-:W-:Y:S08]  /*d620*/  HMMA.16816.F32.BF16 R60, R200.reuse, R196, R60 ;  /* 0x000000c4c83c723c */ /* 0x040ff0000004183c */
[C---:B------:R-:W-:Y:S01]  /*d630*/  HMMA.16816.F32.BF16 R56, R200.reuse, R198, R56 ;  /* 0x000000c6c838723c */ /* 0x040fe20000041838 */
[----:B------:R-:W-:Y:S07]  /*d640*/  LDSM.16.M88.4 R196, [R237] ;  /* 0x00000000edc4783b */ /* 0x000fee0000000200 */
[----:B------:R-:W-:Y:S01]  /*d650*/  HMMA.16816.F32.BF16 R16, R200, R130, R16 ;  /* 0x00000082c810723c */ /* 0x000fe20000041810 */
[----:B------:R-:W2:Y:S07]  /*d660*/  LDSM.16.M88.4 R128, [R128] ;  /* 0x000000008080783b */ /* 0x000eae0000000200 */
[C---:B-----5:R-:W-:Y:S08]  /*d670*/  HMMA.16816.F32.BF16 R36, R204.reuse, R32, RZ ;  /* 0x00000020cc24723c */ /* 0x060ff000000418ff */
        /* <DEDUP_REMOVED lines=9> */
[----:B------:R-:W-:Y:S08]  /*d710*/  HMMA.16816.F32.BF16 R40, R204, R42, RZ ;  /* 0x0000002acc28723c */ /* 0x000ff000000418ff */
[C---:B------:R-:W-:Y:S08]  /*d720*/  HMMA.16816.F32.BF16 R116, R200.reuse, R192, R116 ;  /* 0x000000c0c874723c */ /* 0x040ff00000041874 */
[C---:B------:R-:W-:Y:S01]  /*d730*/  HMMA.16816.F32.BF16 R112, R200.reuse, R194, R112 ;  /* 0x000000c2c870723c */ /* 0x040fe20000041870 */
[----:B------:R-:W5:Y:S07]  /*d740*/  LDSM.16.M88.4 R192, [R233+0x6800] ;  /* 0x00680000e9c0783b */ /* 0x000f6e0000000200 */
[----:B---3--:R-:W-:Y:S07]  /*d750*/  HMMA.16816.F32.BF16 R36, R200, R168, R36 ;  /* 0x000000a8c824723c */ /* 0x008fee0000041824 */
[C---:B------:R-:W-:Y:S01]  /*d760*/  IADD3 R168, R236.reuse, 0x1000, RZ ;  /* 0x00001000eca87810 */ /* 0x040fe20007ffe0ff */
[----:B------:R-:W-:Y:S08]  /*d770*/  HMMA.16816.F32.BF16 R28, R204, R24, RZ ;  /* 0x00000018cc1c723c */ /* 0x000ff000000418ff */
[C---:B------:R-:W-:Y:S08]  /*d780*/  HMMA.16816.F32.BF16 R108, R200.reuse, R188, R108 ;  /* 0x000000bcc86c723c */ /* 0x040ff0000004186c */
[C---:B------:R-:W-:Y:S01]  /*d790*/  HMMA.16816.F32.BF16 R104, R200.reuse, R190, R104 ;  /* 0x000000bec868723c */ /* 0x040fe20000041868 */
[----:B------:R-:W3:Y:S07]  /*d7a0*/  LDSM.16.M88.4 R188, [R233+0x9800] ;  /* 0x00980000e9bc783b */ /* 0x000eee0000000200 */
[C---:B------:R-:W-:Y:S08]  /*d7b0*/  HMMA.16816.F32.BF16 R100, R200.reuse, R184, R100 ;  /* 0x000000b8c864723c */ /* 0x040ff00000041864 */
[C---:B------:R-:W-:Y:S01]  /*d7c0*/  HMMA.16816.F32.BF16 R96, R200.reuse, R186, R96 ;  /* 0x000000bac860723c */ /* 0x040fe20000041860 */
[----:B------:R-:W2:Y:S07]  /*d7d0*/  LDSM.16.M88.4 R184, [R233+0x9000] ;  /* 0x00900000e9b8783b */ /* 0x000eae0000000200 */
[C---:B-1----:R-:W-:Y:S07]  /*d7e0*/  HMMA.16816.F32.BF16 R44, R200.reuse, R172, R44 ;  /* 0x000000acc82c723c */ /* 0x042fee000004182c */
[----:B------:R-:W-:Y:S01]  /*d7f0*/  IADD3 R172, R236, 0x1800, RZ ;  /* 0x00001800ecac7810 */ /* 0x000fe20007ffe0ff */
[----:B------:R-:W-:Y:S01]  /*d800*/  HMMA.16816.F32.BF16 R32, R200, R170, R32 ;  /* 0x000000aac820723c */ /* 0x000fe20000041820 */
[----:B------:R-:W1:Y:S07]  /*d810*/  LDSM.16.M88.4 R168, [R168] ;  /* 0x00000000a8a8783b */ /* 0x000e6e0000000200 */
[C---:B------:R-:W-:Y:S08]  /*d820*/  HMMA.16816.F32.BF16 R52, R204.reuse, R48, RZ ;  /* 0x00000030cc34723c */ /* 0x040ff000000418ff */
[C---:B------:R-:W-:Y:S08]  /*d830*/  HMMA.16816.F32.BF16 R48, R204.reuse, R50, RZ ;  /* 0x00000032cc30723c */ /* 0x040ff000000418ff */
[----:B------:R-:W-:Y:S08]  /*d840*/  HMMA.16816.F32.BF16 R24, R204, R26, RZ ;  /* 0x0000001acc18723c */ /* 0x000ff000000418ff */
[----:B------:R-:W-:Y:S01]  /*d850*/  HMMA.16816.F32.BF16 R40, R200, R174, R40 ;  /* 0x000000aec828723c */ /* 0x000fe20000041828 */
[----:B------:R-:W1:Y:S07]  /*d860*/  LDSM.16.M88.4 R172, [R172] ;  /* 0x00000000acac783b */ /* 0x000e6e0000000200 */
[C---:B--2---:R-:W-:Y:S08]  /*d870*/  HMMA.16816.F32.BF16 R116, R196.reuse, R128, R116 ;  /* 0x00000080c474723c */ /* 0x044ff00000041874 */
[----:B------:R-:W-:Y:S01]  /*d880*/  HMMA.16816.F32.BF16 R112, R196, R130, R112 ;  /* 0x00000082c470723c */ /* 0x000fe20000041870 */
[----:B------:R-:W2:Y:S07]  /*d890*/  LDSM.16.M88.4 R128, [R228] ;  /* 0x00000000e480783b */ /* 0x000eae0000000200 */
[C---:B------:R-:W-:Y:S08]  /*d8a0*/  HMMA.16816.F32.BF16 R12, R204.reuse, R8, RZ ;  /* 0x00000008cc0c723c */ /* 0x040ff000000418ff */
[C---:B------:R-:W-:Y:S08]  /*d8b0*/  HMMA.16816.F32.BF16 R8, R204.reuse, R10, RZ ;  /* 0x0000000acc08723c */ /* 0x040ff000000418ff */
[C---:B------:R-:W-:Y:S07]  /*d8c0*/  HMMA.16816.F32.BF16 R4, R204.reuse, R208, RZ ;  /* 0x000000d0cc04723c */ /* 0x040fee00000418ff */
[----:B------:R-:W-:Y:S01]  /*d8d0*/  LOP3.LUT R208, R244, UR6, RZ, 0xfc, !PT ;  /* 0x00000006f4d07c12 */ /* 0x000fe2000f8efcff */
[----:B------:R-:W-:Y:S03]  /*d8e0*/  HMMA.16816.F32.BF16 R204, R204, R210, RZ ;  /* 0x000000d2cccc723c */ /* 0x000fe600000418ff */
[----:B------:R-:W-:Y:S05]  /*d8f0*/  I2F R210, R208 ;  /* 0x000000d000d27306 */ /* 0x000fea0000201400 */
[C---:B----4-:R-:W-:Y:S07]  /*d900*/  HMMA.16816.F32.BF16 R28, R200.reuse, R180, R28 ;  /* 0x000000b4c81c723c */ /* 0x050fee000004181c */
[C---:B------:R-:W-:Y:S01]  /*d910*/  IADD3 R180, R236.reuse, 0x3800, RZ ;  /* 0x00003800ecb47810 */ /* 0x040fe20007ffe0ff */
[C---:B-----5:R-:W-:Y:S08]  /*d920*/  HMMA.16816.F32.BF16 R52, R200.reuse, R192, R52 ;  /* 0x000000c0c834723c */ /* 0x060ff00000041834 */
[C---:B------:R-:W-:Y:S01]  /*d930*/  HMMA.16816.F32.BF16 R48, R200.reuse, R194, R48 ;  /* 0x000000c2c830723c */ /* 0x040fe20000041830 */
[----:B------:R-:W-:Y:S07]  /*d940*/  LDSM.16.M88.4 R192, [R236] ;  /* 0x00000000ecc0783b */ /* 0x000fee0000000200 */
[C---:B------:R-:W-:Y:S01]  /*d950*/  HMMA.16816.F32.BF16 R24, R200.reuse, R182, R24 ;  /* 0x000000b6c818723c */ /* 0x040fe20000041818 */
[----:B------:R-:W4:Y:S07]  /*d960*/  LDSM.16.M88.4 R180, [R180] ;  /* 0x00000000b4b4783b */ /* 0x000f2e0000000200 */
[C---:B---3--:R-:W-:Y:S07]  /*d970*/  HMMA.16816.F32.BF16 R4, R200.reuse, R188, R4 ;  /* 0x000000bcc804723c */ /* 0x048fee0000041804 */
[C---:B------:R-:W-:Y:S01]  /*d980*/  IADD3 R188, R236.reuse, 0x2800, RZ ;  /* 0x00002800ecbc7810 */ /* 0x040fe20007ffe0ff */
[C---:B------:R-:W-:Y:S07]  /*d990*/  HMMA.16816.F32.BF16 R12, R200.reuse, R184, R12 ;  /* 0x000000b8c80c723c */ /* 0x040fee000004180c */
[----:B------:R-:W-:Y:S01]  /*d9a0*/  IADD3 R184, R236, 0x3000, RZ ;  /* 0x00003000ecb87810 */ /* 0x000fe20007ffe0ff */
[C---:B------:R-:W-:Y:S05]  /*d9b0*/  HMMA.16816.F32.BF16 R8, R200.reuse, R186, R8 ;  /* 0x000000bac808723c */ /* 0x040fea0000041808 */
[----:B------:R-:W-:Y:S03]  /*d9c0*/  LDSM.16.M88.4 R184, [R184] ;  /* 0x00000000b8b8783b */ /* 0x000fe60000000200 */
[----:B------:R-:W-:Y:S01]  /*d9d0*/  HMMA.16816.F32.BF16 R204, R200, R190, R204 ;  /* 0x000000bec8cc723c */ /* 0x000fe200000418cc */
[----:B------:R-:W3:Y:S04]  /*d9e0*/  LDSM.16.M88.4 R200, [R229] ;  /* 0x00000000e5c8783b */ /* 0x000ee80000000200 */
[----:B------:R-:W-:Y:S03]  /*d9f0*/  LDSM.16.M88.4 R188, [R188] ;  /* 0x00000000bcbc783b */ /* 0x000fe60000000200 */
[C---:B-1----:R-:W-:Y:S08]  /*da00*/  HMMA.16816.F32.BF16 R108, R196.reuse, R168, R108 ;  /* 0x000000a8c46c723c */ /* 0x042ff0000004186c */
[C---:B------:R-:W-:Y:S01]  /*da10*/  HMMA.16816.F32.BF16 R104, R196.reuse, R170, R104 ;  /* 0x000000aac468723c */ /* 0x040fe20000041868 */
[----:B------:R-:W1:Y:S07]  /*da20*/  LDSM.16.M88.4 R168, [R227] ;  /* 0x00000000e3a8783b */ /* 0x000e6e0000000200 */
[C---:B------:R-:W-:Y:S08]  /*da30*/  HMMA.16816.F32.BF16 R100, R196.reuse, R172, R100 ;  /* 0x000000acc464723c */ /* 0x040ff00000041864 */
[C---:B------:R-:W-:Y:S01]  /*da40*/  HMMA.16816.F32.BF16 R96, R196.reuse, R174, R96 ;  /* 0x000000aec460723c */ /* 0x040fe20000041860 */
[----:B------:R-:W5:Y:S07]  /*da50*/  LDSM.16.M88.4 R172, [R225] ;  /* 0x00000000e1ac783b */ /* 0x000f6e0000000200 */
[C---:B--2---:R-:W-:Y:S08]  /*da60*/  HMMA.16816.F32.BF16 R52, R196.reuse, R128, R52 ;  /* 0x00000080c434723c */ /* 0x044ff00000041834 */
[C---:B------:R-:W-:Y:S01]  /*da70*/  HMMA.16816.F32.BF16 R48, R196.reuse, R130, R48 ;  /* 0x00000082c430723c */ /* 0x040fe20000041830 */
[----:B------:R-:W2:Y:S07]  /*da80*/  LDSM.16.M88.4 R128, [R166] ;  /* 0x00000000a680783b */ /* 0x000eae0000000200 */
[C---:B----4-:R-:W-:Y:S08]  /*da90*/  HMMA.16816.F32.BF16 R68, R196.reuse, R180, R68 ;  /* 0x000000b4c444723c */ /* 0x050ff00000041844 */
[C---:B------:R-:W-:Y:S01]  /*daa0*/  HMMA.16816.F32.BF16 R64, R196.reuse, R182, R64 ;  /* 0x000000b6c440723c */ /* 0x040fe20000041840 */
[----:B------:R-:W4:Y:S07]  /*dab0*/  LDSM.16.M88.4 R180, [R226] ;  /* 0x00000000e2b4783b */ /* 0x000f2e0000000200 */
[C---:B---3--:R-:W-:Y:S08]  /*dac0*/  HMMA.16816.F32.BF16 R60, R196.reuse, R200, R60 ;  /* 0x000000c8c43c723c */ /* 0x048ff0000004183c */
[C---:B------:R-:W-:Y:S01]  /*dad0*/  HMMA.16816.F32.BF16 R56, R196.reuse, R202, R56 ;  /* 0x000000cac438723c */ /* 0x040fe20000041838 */
[----:B------:R-:W-:Y:S07]  /*dae0*/  LDSM.16.M88.4 R200, [R235] ;  /* 0x00000000ebc8783b */ /* 0x000fee0000000200 */
[C---:B-1----:R-:W-:Y:S08]  /*daf0*/  HMMA.16816.F32.BF16 R44, R196.reuse, R168, R44 ;  /* 0x000000a8c42c723c */ /* 0x042ff0000004182c */
[C---:B------:R-:W-:Y:S01]  /*db00*/  HMMA.16816.F32.BF16 R40, R196.reuse, R170, R40 ;  /* 0x000000aac428723c */ /* 0x040fe20000041828 */
[----:B------:R-:W1:Y:S07]  /*db10*/  LDSM.16.M88.4 R168, [R165+0x800] ;  /* 0x00080000a5a8783b */ /* 0x000e6e0000000200 */
[C---:B------:R-:W-:Y:S08]  /*db20*/  HMMA.16816.F32.BF16 R84, R196.reuse, R188, R84 ;  /* 0x000000bcc454723c */ /* 0x040ff00000041854 */
[C---:B------:R-:W-:Y:S01]  /*db30*/  HMMA.16816.F32.BF16 R80, R196.reuse, R190, R80 ;  /* 0x000000bec450723c */ /* 0x040fe20000041850 */
[----:B------:R-:W3:Y:S07]  /*db40*/  LDSM.16.M88.4 R188, [R167] ;  /* 0x00000000a7bc783b */ /* 0x000eee0000000200 */
[C---:B-----5:R-:W-:Y:S08]  /*db50*/  HMMA.16816.F32.BF16 R28, R196.reuse, R172, R28 ;  /* 0x000000acc41c723c */ /* 0x060ff0000004181c */
[C---:B------:R-:W-:Y:S01]  /*db60*/  HMMA.16816.F32.BF16 R24, R196.reuse, R174, R24 ;  /* 0x000000aec418723c */ /* 0x040fe20000041818 */
[----:B------:R-:W5:Y:S07]  /*db70*/  LDSM.16.M88.4 R172, [R165+0x3800] ;  /* 0x00380000a5ac783b */ /* 0x000f6e0000000200 */
[C---:B------:R-:W-:Y:S08]  /*db80*/  HMMA.16816.F32.BF16 R76, R196.reuse, R184, R76 ;  /* 0x000000b8c44c723c */ /* 0x040ff0000004184c */
[C---:B------:R-:W-:Y:S01]  /*db90*/  HMMA.16816.F32.BF16 R72, R196.reuse, R186, R72 ;  /* 0x000000bac448723c */ /* 0x040fe20000041848 */
[----:B------:R-:W3:Y:S07]  /*dba0*/  LDSM.16.M88.4 R184, [R224] ;  /* 0x00000000e0b8783b */ /* 0x000eee0000000200 */
[C---:B--2---:R-:W-:Y:S08]  /*dbb0*/  HMMA.16816.F32.BF16 R4, R196.reuse, R128, R4 ;  /* 0x00000080c404723c */ /* 0x044ff00000041804 */
[C---:B------:R-:W-:Y:S01]  /*dbc0*/  HMMA.16816.F32.BF16 R204, R196.reuse, R130, R204 ;  /* 0x00000082c4cc723c */ /* 0x040fe200000418cc */
[----:B------:R-:W2:Y:S07]  /*dbd0*/  LDSM.16.M88.4 R128, [R165+0x4000] ;  /* 0x00400000a580783b */ /* 0x000eae0000000200 */
[C---:B----4-:R-:W-:Y:S08]  /*dbe0*/  HMMA.16816.F32.BF16 R36, R196.reuse, R180, R36 ;  /* 0x000000b4c424723c */ /* 0x050ff00000041824 */
[----:B------:R-:W-:Y:S01]  /*dbf0*/  HMMA.16816.F32.BF16 R32, R196, R182, R32 ;  /* 0x000000b6c420723c */ /* 0x000fe20000041820 */
[----:B------:R-:W4:Y:S07]  /*dc00*/  LDSM.16.M88.4 R180, [R165+0x4800] ;  /* 0x00480000a5b4783b */ /* 0x000f2e0000000200 */
[C---:B-1----:R-:W-:Y:S08]  /*dc10*/  HMMA.16816.F32.BF16 R116, R200.reuse, R168, R116 ;  /* 0x000000a8c874723c */ /* 0x042ff00000041874 */
[----:B------:R-:W-:Y:S01]  /*dc20*/  HMMA.16816.F32.BF16 R112, R200, R170, R112 ;  /* 0x000000aac870723c */ /* 0x000fe20000041870 */
[----:B------:R-:W1:Y:S07]  /*dc30*/  LDSM.16.M88.4 R168, [R165+0x5000] ;  /* 0x00500000a5a8783b */ /* 0x000e6e0000000200 */
[----:B---3--:R-:W-:Y:S07]  /*dc40*/  HMMA.16816.F32.BF16 R12, R196, R188, R12 ;  /* 0x000000bcc40c723c */ /* 0x008fee000004180c */
[----:B------:R-:W-:Y:S01]  /*dc50*/  LOP3.LUT R188, R244, UR6, RZ, 0xfc, !PT ;  /* 0x00000006f4bc7c12 */ /* 0x000fe2000f8efcff */
[----:B-----5:R-:W-:Y:S03]  /*dc60*/  HMMA.16816.F32.BF16 R68, R200, R172, R68 ;  /* 0x000000acc844723c */ /* 0x020fe60000041844 */
[----:B------:R-:W-:-:S04]  /*dc70*/  IADD3 R189, R188, 0x79, RZ ;  /* 0x00000079bcbd7810 */ /* 0x000fc80007ffe0ff */
[----:B------:R3:W5:Y:S01]  /*dc80*/  I2F R172, R189 ;  /* 0x000000bd00ac7306 */ /* 0x0007620000201400 */
[----:B------:R-:W-:Y:S01]  /*dc90*/  HMMA.16816.F32.BF16 R64, R200, R174, R64 ;  /* 0x000000aec840723c */ /* 0x000fe20000041840 */
[C---:B------:R-:W-:Y:S02]  /*dca0*/  IADD3 R173, R188.reuse, 0x91, RZ ;  /* 0x00000091bcad7810 */ /* 0x040fe40007ffe0ff */
[C---:B------:R-:W-:Y:S02]  /*dcb0*/  ISETP.GE.AND P5, PT, R189.reuse, R212, PT ;  /* 0x000000d4bd00720c */ /* 0x040fe40003fa6270 */
[----:B------:R-:W-:Y:S02]  /*dcc0*/  ISETP.GE.AND P4, PT, R189, R179, PT ;  /* 0x000000b3bd00720c */ /* 0x000fe40003f86270 */
[C---:B------:R-:W-:Y:S01]  /*dcd0*/  IADD3 R175, R188.reuse, 0x81, RZ ;  /* 0x00000081bcaf7810 */ /* 0x040fe20007ffe0ff */
[----:B------:R-:W-:Y:S01]  /*dce0*/  HMMA.16816.F32.BF16 R16, R196, R186, R16 ;  /* 0x000000bac410723c */ /* 0x000fe20000041810 */
[----:B------:R-:W-:-:S02]  /*dcf0*/  IADD3 R174, R188, 0x89, RZ ;  /* 0x00000089bcae7810 */ /* 0x000fc40007ffe0ff */
[CC--:B------:R-:W-:Y:S02]  /*dd00*/  ISETP.GE.AND P3, PT, R175.reuse, R212.reuse, PT ;  /* 0x000000d4af00720c */ /* 0x0c0fe40003f66270 */
[-C--:B------:R-:W-:Y:S02]  /*dd10*/  ISETP.GE.AND P6, PT, R175, R179.reuse, PT ;  /* 0x000000b3af00720c */ /* 0x080fe40003fc6270 */
[C---:B------:R-:W-:Y:S01]  /*dd20*/  IADD3 R187, R188.reuse, 0x71, RZ ;  /* 0x00000071bcbb7810 */ /* 0x040fe20007ffe0ff */
[----:B--2---:R-:W-:Y:S01]  /*dd30*/  HMMA.16816.F32.BF16 R60, R200, R128, R60 ;  /* 0x00000080c83c723c */ /* 0x004fe2000004183c */
[----:B---3--:R-:W-:Y:S02]  /*dd40*/  IADD3 R189, R188, 0xa1, RZ ;  /* 0x000000a1bcbd7810 */ /* 0x008fe40007ffe0ff */
[----:B------:R-:W2:Y:S01]  /*dd50*/  I2F R186, R187 ;  /* 0x000000bb00ba7306 */ /* 0x000ea20000201400 */
[C---:B------:R-:W-:Y:S02]  /*dd60*/  ISETP.GE.AND P0, PT, R187.reuse, R212, PT ;  /* 0x000000d4bb00720c */ /* 0x040fe40003f06270 */
[----:B------:R-:W-:-:S02]  /*dd70*/  ISETP.GE.AND P2, PT, R187, R179, PT ;  /* 0x000000b3bb00720c */ /* 0x000fc40003f46270 */
[----:B------:R-:W-:Y:S01]  /*dd80*/  HMMA.16816.F32.BF16 R56, R200, R130, R56 ;  /* 0x00000082c838723c */ /* 0x000fe20000041838 */
[----:B------:R-:W3:Y:S01]  /*dd90*/  LDSM.16.M88.4 R128, [R165+0x5800] ;  /* 0x00580000a580783b */ /* 0x000ee20000000200 */
[----:B-----5:R-:W-:Y:S01]  /*dda0*/  FFMA.FTZ R67, R172, UR4, R67 ;  /* 0x00000004ac437c23 */ /* 0x020fe20008010043 */
[----:B------:R-:W-:Y:S04]  /*ddb0*/  I2F R187, R173 ;  /* 0x000000ad00bb7306 */ /* 0x000fe80000201400 */
[----:B------:R-:W-:Y:S01]  /*ddc0*/  FSEL R67, R67, -INF , !P4 ;  /* 0xff80000043437808 */ /* 0x000fe20006000000 */
[----:B------:R-:W-:Y:S01]  /*ddd0*/  HMMA.16816.F32.BF16 R124, R196, R192, R124 ;  /* 0x000000c0c47c723c */ /* 0x000fe2000004187c */
[----:B------:R-:W-:Y:S01]  /*dde0*/  ISETP.GE.AND P4, PT, R173, R179, PT ;  /* 0x000000b3ad00720c */ /* 0x000fe20003f86270 */
[----:B--2---:R-:W-:-:S05]  /*ddf0*/  FFMA.FTZ R69, R186, UR4, R69 ;  /* 0x00000004ba457c23 */ /* 0x004fca0008010045 */
[----:B------:R-:W-:Y:S01]  /*de00*/  IADD3 R192, R236, 0x2000, RZ ;  /* 0x00002000ecc07810 */ /* 0x000fe20007ffe0ff */
[C---:B------:R-:W-:Y:S01]  /*de10*/  HMMA.16816.F32.BF16 R120, R196.reuse, R194, R120 ;  /* 0x000000c2c478723c */ /* 0x040fe20000041878 */
[----:B------:R-:W-:Y:S02]  /*de20*/  FSEL R69, R69, -INF , !P0 ;  /* 0xff80000045457808 */ /* 0x000fe40004000000 */
[----:B------:R-:W-:Y:S02]  /*de30*/  ISETP.GE.AND P0, PT, R174, R212, PT ;  /* 0x000000d4ae00720c */ /* 0x000fe40003f06270 */
[----:B------:R-:W2:Y:S03]  /*de40*/  LDSM.16.M88.4 R192, [R192] ;  /* 0x00000000c0c0783b */ /* 0x000ea60000000200 */
[----:B------:R-:W-:Y:S01]  /*de50*/  HMMA.16816.F32.BF16 R20, R196, R184, R20 ;  /* 0x000000b8c414723c */ /* 0x000fe20000041814 */
[----:B------:R5:W1:Y:S07]  /*de60*/  I2F R184, R175 ;  /* 0x000000af00b87306 */ /* 0x000a6e0000201400 */
[----:B----4-:R-:W-:Y:S01]  /*de70*/  HMMA.16816.F32.BF16 R48, R200, R182, R48 ;  /* 0x000000b6c830723c */ /* 0x010fe20000041830 */
[----:B------:R-:W4:Y:S06]  /*de80*/  I2F R185, R174 ;  /* 0x000000ae00b97306 */ /* 0x000f2c0000201400 */
[----:B------:R-:W-:Y:S01]  /*de90*/  IADD3 R182, R188, 0xb1, RZ ;  /* 0x000000b1bcb67810 */ /* 0x000fe20007ffe0ff */
[----:B------:R-:W-:Y:S01]  /*dea0*/  HMMA.16816.F32.BF16 R8, R196, R190, R8 ;  /* 0x000000bec408723c */ /* 0x000fe20000041808 */
[----:B-----5:R-:W-:-:S02]  /*deb0*/  FFMA.FTZ R175, R186, UR4, R71 ;  /* 0x00000004baaf7c23 */ /* 0x020fc40008010047 */
[----:B------:R-:W-:Y:S02]  /*dec0*/  FFMA.FTZ R71, R172, UR4, R65 ;  /* 0x00000004ac477c23 */ /* 0x000fe40008010041 */
[----:B-1----:R-:W-:Y:S01]  /*ded0*/  FFMA.FTZ R61, R184, UR4, R61 ;  /* 0x00000004b83d7c23 */ /* 0x002fe2000801003d */
[----:B------:R-:W-:Y:S02]  /*dee0*/  FSEL R65, R175, -INF , !P2 ;  /* 0xff800000af417808 */ /* 0x000fe40005000000 */
[----:B------:R-:W-:Y:S01]  /*def0*/  IADD3 R190, R188, 0x99, RZ ;  /* 0x00000099bcbe7810 */ /* 0x000fe20007ffe0ff */
[----:B------:R-:W-:Y:S01]  /*df00*/  HMMA.16816.F32.BF16 R44, R200, R168, R44 ;  /* 0x000000a8c82c723c */ /* 0x000fe2000004182c */
[----:B------:R-:W-:Y:S01]  /*df10*/  FSEL R71, R71, -INF , !P5 ;  /* 0xff80000047477808 */ /* 0x000fe20006800000 */
[----:B----4-:R-:W-:Y:S01]  /*df20*/  FFMA.FTZ R59, R185, UR4, R59 ;  /* 0x00000004b93b7c23 */ /* 0x010fe2000801003b */
[----:B------:R-:W1:Y:S01]  /*df30*/  I2F R186, R190 ;  /* 0x000000be00ba7306 */ /* 0x000e620000201400 */
[----:B------:R-:W-:-:S02]  /*df40*/  ISETP.GE.AND P2, PT, R174, R179, PT ;  /* 0x000000b3ae00720c */ /* 0x000fc40003f46270 */
[-C--:B------:R-:W-:Y:S01]  /*df50*/  ISETP.GE.AND P5, PT, R173, R212.reuse, PT ;  /* 0x000000d4ad00720c */ /* 0x080fe20003fa6270 */
[----:B------:R-:W-:Y:S01]  /*df60*/  FFMA.FTZ R168, R184, UR4, R63 ;  /* 0x00000004b8a87c23 */ /* 0x000fe2000801003f */
[----:B------:R-:W4:Y:S01]  /*df70*/  LDSM.16.M88.4 R172, [R165+0x6000] ;  /* 0x00600000a5ac783b */ /* 0x000f220000000200 */
[----:B------:R-:W-:Y:S01]  /*df80*/  FFMA.FTZ R63, R185, UR4, R57 ;  /* 0x00000004b93f7c23 */ /* 0x000fe20008010039 */
[----:B------:R-:W-:Y:S01]  /*df90*/  HMMA.16816.F32.BF16 R40, R200, R170, R40 ;  /* 0x000000aac828723c */ /* 0x000fe20000041828 */
[----:B------:R-:W-:Y:S01]  /*dfa0*/  FSEL R61, R61, -INF , !P3 ;  /* 0xff8000003d3d7808 */ /* 0x000fe20005800000 */
[----:B------:R-:W-:Y:S01]  /*dfb0*/  I2F R185, R182 ;  /* 0x000000b600b97306 */ /* 0x000fe20000201400 */
[----:B------:R-:W-:Y:S02]  /*dfc0*/  FSEL R57, R168, -INF , !P6 ;  /* 0xff800000a8397808 */ /* 0x000fe40007000000 */
[----:B------:R-:W5:Y:S01]  /*dfd0*/  LDSM.16.M88.4 R168, [R165+0x6800] ;  /* 0x00680000a5a8783b */ /* 0x000f620000000200 */
[----:B------:R-:W-:-:S02]  /*dfe0*/  ISETP.GE.AND P3, PT, R190, R212, PT ;  /* 0x000000d4be00720c */ /* 0x000fc40003f66270 */
[C---:B---3--:R-:W-:Y:S01]  /*dff0*/  HMMA.16816.F32.BF16 R36, R200.reuse, R128, R36 ;  /* 0x00000080c824723c */ /* 0x048fe20000041824 */
[----:B-1----:R-:W-:Y:S01]  /*e000*/  FFMA.FTZ R49, R186, UR4, R49 ;  /* 0x00000004ba317c23 */ /* 0x002fe20008010031 */
[----:B------:R-:W-:Y:S02]  /*e010*/  ISETP.GE.AND P6, PT, R190, R179, PT ;  /* 0x000000b3be00720c */ /* 0x000fe40003fc6270 */
[----:B------:R-:W-:Y:S02]  /*e020*/  FSEL R63, R63, -INF , !P0 ;  /* 0xff8000003f3f7808 */ /* 0x000fe40004000000 */
[----:B------:R-:W-:Y:S01]  /*e030*/  FSEL R59, R59, -INF , !P2 ;  /* 0xff8000003b3b7808 */ /* 0x000fe20005000000 */
[----:B------:R-:W-:Y:S01]  /*e040*/  FFMA.FTZ R128, R186, UR4, R51 ;  /* 0x00000004ba807c23 */ /* 0x000fe20008010033 */
[----:B------:R-:W-:Y:S01]  /*e050*/  HMMA.16816.F32.BF16 R52, R200, R180, R52 ;  /* 0x000000b4c834723c */ /* 0x000fe20000041834 */
[----:B------:R-:W-:Y:S01]  /*e060*/  FSEL R51, R49, -INF , !P3 ;  /* 0xff80000031337808 */ /* 0x000fe20005800000 */
[----:B------:R-:W1:Y:S01]  /*e070*/  I2F R181, R189 ;  /* 0x000000bd00b57306 */ /* 0x000e620000201400 */
[----:B------:R-:W-:-:S02]  /*e080*/  ISETP.GE.AND P0, PT, R189, R212, PT ;  /* 0x000000d4bd00720c */ /* 0x000fc40003f06270 */
[----:B------:R-:W-:Y:S02]  /*e090*/  FSEL R49, R128, -INF , !P6 ;  /* 0xff80000080317808 */ /* 0x000fe40007000000 */
[C---:B------:R-:W-:Y:S01]  /*e0a0*/  IADD3 R180, R188.reuse, 0xa9, RZ ;  /* 0x000000a9bcb47810 */ /* 0x040fe20007ffe0ff */
[----:B------:R-:W-:Y:S01]  /*e0b0*/  HMMA.16816.F32.BF16 R32, R200, R130, R32 ;  /* 0x00000082c820723c */ /* 0x000fe20000041820 */
[----:B------:R-:W3:Y:S01]  /*e0c0*/  LDSM.16.M88.4 R128, [R165+0x7000] ;  /* 0x00700000a580783b */ /* 0x000ee20000000200 */
[-C--:B------:R-:W-:Y:S01]  /*e0d0*/  ISETP.GE.AND P2, PT, R189, R179.reuse, PT ;  /* 0x000000b3bd00720c */ /* 0x080fe20003f46270 */
[----:B------:R-:W4:Y:S01]  /*e0e0*/  I2F R184, R180 ;  /* 0x000000b400b87306 */ /* 0x000f220000201400 */
[C---:B------:R-:W-:Y:S02]  /*e0f0*/  IADD3 R190, R188.reuse, 0xb9, RZ ;  /* 0x000000b9bcbe7810 */ /* 0x040fe40007ffe0ff */
[----:B------:R-:W-:Y:S02]  /*e100*/  IADD3 R186, R188, 0xc9, RZ ;  /* 0x000000c9bcba7810 */ /* 0x000fe40007ffe0ff */
[----:B--2---:R-:W-:Y:S01]  /*e110*/  HMMA.16816.F32.BF16 R92, R196, R192, R92 ;  /* 0x000000c0c45c723c */ /* 0x004fe2000004185c */
[C---:B------:R-:W-:Y:S01]  /*e120*/  ISETP.GE.AND P3, PT, R182.reuse, R212, PT ;  /* 0x000000d4b600720c */ /* 0x040fe20003f66270 */
[C---:B-1----:R-:W-:Y:S01]  /*e130*/  FFMA.FTZ R45, R181.reuse, UR4, R45 ;  /* 0x00000004b52d7c23 */ /* 0x042fe2000801002d */
[----:B------:R-:W1:Y:S01]  /*e140*/  I2F R183, R190 ;  /* 0x000000be00b77306 */ /* 0x000e620000201400 */
[----:B------:R-:W-:Y:S01]  /*e150*/  ISETP.GE.AND P6, PT, R182, R179, PT ;  /* 0x000000b3b600720c */ /* 0x000fe20003fc6270 */
[----:B------:R-:W-:-:S02]  /*e160*/  FFMA.FTZ R181, R181, UR4, R47 ;  /* 0x00000004b5b57c23 */ /* 0x000fc4000801002f */
[----:B------:R-:W-:Y:S01]  /*e170*/  FFMA.FTZ R37, R185, UR4, R37 ;  /* 0x00000004b9257c23 */ /* 0x000fe20008010025 */
[----:B------:R-:W-:Y:S01]  /*e180*/  HMMA.16816.F32.BF16 R88, R196, R194, R88 ;  /* 0x000000c2c458723c */ /* 0x000fe20000041858 */
[----:B------:R-:W2:Y:S01]  /*e190*/  LDSM.16.M88.4 R192, [R165] ;  /* 0x00000000a5c0783b */ /* 0x000ea20000000200 */
[C---:B------:R-:W-:Y:S01]  /*e1a0*/  FFMA.FTZ R53, R187.reuse, UR4, R53 ;  /* 0x00000004bb357c23 */ /* 0x040fe20008010035 */
[----:B------:R-:W-:Y:S01]  /*e1b0*/  I2F R182, R186 ;  /* 0x000000ba00b67306 */ /* 0x000fe20000201400 */
[----:B------:R-:W-:Y:S01]  /*e1c0*/  FFMA.FTZ R189, R187, UR4, R55 ;  /* 0x00000004bbbd7c23 */ /* 0x000fe20008010037 */
[----:B------:R-:W-:Y:S01]  /*e1d0*/  IADD3 R187, R188, 0xc1, RZ ;  /* 0x000000c1bcbb7810 */ /* 0x000fe20007ffe0ff */
[C---:B----4-:R-:W-:Y:S01]  /*e1e0*/  FFMA.FTZ R47, R184.reuse, UR4, R41 ;  /* 0x00000004b82f7c23 */ /* 0x050fe20008010029 */
[----:B------:R-:W-:Y:S01]  /*e1f0*/  FSEL R55, R53, -INF , !P5 ;  /* 0xff80000035377808 */ /* 0x000fe20006800000 */
[C---:B------:R-:W-:Y:S01]  /*e200*/  HMMA.16816.F32.BF16 R28, R200.reuse, R172, R28 ;  /* 0x000000acc81c723c */ /* 0x040fe2000004181c */
[----:B------:R-:W-:Y:S01]  /*e210*/  FSEL R53, R189, -INF , !P4 ;  /* 0xff800000bd357808 */ /* 0x000fe20006000000 */
[----:B------:R-:W-:Y:S01]  /*e220*/  FFMA.FTZ R184, R184, UR4, R43 ;  /* 0x00000004b8b87c23 */ /* 0x000fe2000801002b */
[C---:B------:R-:W-:Y:S01]  /*e230*/  ISETP.GE.AND P5, PT, R180.reuse, R212, PT ;  /* 0x000000d4b400720c */ /* 0x040fe20003fa6270 */
[----:B------:R-:W-:Y:S01]  /*e240*/  FFMA.FTZ R39, R185, UR4, R39 ;  /* 0x00000004b9277c23 */ /* 0x000fe20008010027 */
[----:B------:R-:W-:Y:S01]  /*e250*/  ISETP.GE.AND P4, PT, R180, R179, PT ;  /* 0x000000b3b400720c */ /* 0x000fe20003f86270 */
[----:B-1----:R-:W-:Y:S01]  /*e260*/  FFMA.FTZ R35, R183, UR4, R35 ;  /* 0x00000004b7237c23 */ /* 0x002fe20008010023 */
[----:B------:R-:W1:Y:S01]  /*e270*/  I2F R180, R187 ;  /* 0x000000bb00b47306 */ /* 0x000e620000201400 */
[----:B------:R-:W-:Y:S01]  /*e280*/  HMMA.16816.F32.BF16 R24, R200, R174, R24 ;  /* 0x000000aec818723c */ /* 0x000fe20000041818 */
[----:B------:R-:W4:Y:S01]  /*e290*/  LDSM.16.M88.4 R172, [R165+0x7800] ;  /* 0x00780000a5ac783b */ /* 0x000f220000000200 */
[----:B------:R-:W-:-:S02]  /*e2a0*/  IADD3 R189, R188, 0xd1, RZ ;  /* 0x000000d1bcbd7810 */ /* 0x000fc40007ffe0ff */
[----:B------:R-:W-:Y:S02]  /*e2b0*/  FSEL R43, R47, -INF , !P5 ;  /* 0xff8000002f2b7808 */ /* 0x000fe40006800000 */
[----:B------:R-:W-:Y:S01]  /*e2c0*/  FSEL R45, R45, -INF , !P0 ;  /* 0xff8000002d2d7808 */ /* 0x000fe20004000000 */
[----:B------:R-:W2:Y:S01]  /*e2d0*/  I2F R191, R189 ;  /* 0x000000bd00bf7306 */ /* 0x000ea20000201400 */
[C---:B-----5:R-:W-:Y:S01]  /*e2e0*/  HMMA.16816.F32.BF16 R20, R200.reuse, R168, R20 ;  /* 0x000000a8c814723c */ /* 0x060fe20000041814 */
[----:B------:R-:W-:Y:S02]  /*e2f0*/  FSEL R41, R181, -INF , !P2 ;  /* 0xff800000b5297808 */ /* 0x000fe40005000000 */
[----:B------:R-:W-:Y:S02]  /*e300*/  FSEL R47, R184, -INF , !P4 ;  /* 0xff800000b82f7808 */ /* 0x000fe40006000000 */
[CC--:B------:R-:W-:Y:S02]  /*e310*/  ISETP.GE.AND P0, PT, R190.reuse, R212.reuse, PT ;  /* 0x000000d4be00720c */ /* 0x0c0fe40003f06270 */
[-C--:B------:R-:W-:Y:S01]  /*e320*/  ISETP.GE.AND P2, PT, R190, R179.reuse, PT ;  /* 0x000000b3be00720c */ /* 0x080fe20003f46270 */
[C---:B------:R-:W-:Y:S01]  /*e330*/  HMMA.16816.F32.BF16 R16, R200.reuse, R170, R16 ;  /* 0x000000aac810723c */ /* 0x040fe20000041810 */
[----:B------:R-:W5:Y:S01]  /*e340*/  LDSM.16.M88.4 R168, [R165+0x1000] ;  /* 0x00100000a5a8783b */ /* 0x000f620000000200 */
[CC--:B------:R-:W-:Y:S01]  /*e350*/  ISETP.GE.AND P5, PT, R187.reuse, R212.reuse, PT ;  /* 0x000000d4bb00720c */ /* 0x0c0fe20003fa6270 */
[C---:B-1----:R-:W-:Y:S01]  /*e360*/  FFMA.FTZ R190, R180.reuse, UR4, R29 ;  /* 0x00000004b4be7c23 */ /* 0x042fe2000801001d */
[-C--:B------:R-:W-:Y:S01]  /*e370*/  ISETP.GE.AND P4, PT, R187, R179.reuse, PT ;  /* 0x000000b3bb00720c */ /* 0x080fe20003f86270 */
[----:B------:R-:W-:Y:S01]  /*e380*/  FFMA.FTZ R187, R183, UR4, R33 ;  /* 0x00000004b7bb7c23 */ /* 0x000fe20008010021 */
[----:B------:R-:W-:Y:S01]  /*e390*/  FSEL R185, R37, -INF , !P3 ;  /* 0xff80000025b97808 */ /* 0x000fe20005800000 */
[----:B------:R-:W-:Y:S01]  /*e3a0*/  FFMA.FTZ R180, R180, UR4, R31 ;  /* 0x00000004b4b47c23 */ /* 0x000fe2000801001f */
[----:B---3--:R-:W-:Y:S01]  /*e3b0*/  HMMA.16816.F32.BF16 R12, R200, R128, R12 ;  /* 0x00000080c80c723c */ /* 0x008fe2000004180c */
[----:B------:R-:W-:Y:S01]  /*e3c0*/  FFMA.FTZ R25, R182, UR4, R25 ;  /* 0x00000004b6197c23 */ /* 0x000fe20008010019 */
[----:B------:R-:W-:Y:S01]  /*e3d0*/  ISETP.GE.AND P3, PT, R186, R212, PT ;  /* 0x000000d4ba00720c */ /* 0x000fe20003f66270 */
[----:B------:R1:W-:Y:S01]  /*e3e0*/  I2F R199, R188 ;  /* 0x000000bc00c77306 */ /* 0x0003e20000201400 */
[----:B------:R-:W-:Y:S01]  /*e3f0*/  FSEL R184, R39, -INF , !P6 ;  /* 0xff80000027b87808 */ /* 0x000fe20007000000 */
[----:B------:R-:W-:Y:S01]  /*e400*/  FFMA.FTZ R182, R182, UR4, R27 ;  /* 0x00000004b6b67c23 */ /* 0x000fe2000801001b */
[----:B------:R-:W-:-:S02]  /*e410*/  ISETP.GE.AND P6, PT, R186, R179, PT ;  /* 0x000000b3ba00720c */ /* 0x000fc40003fc6270 */
[C---:B------:R-:W-:Y:S01]  /*e420*/  HMMA.16816.F32.BF16 R8, R200.reuse, R130, R8 ;  /* 0x00000082c808723c */ /* 0x040fe20000041808 */
[----:B------:R-:W3:Y:S01]  /*e430*/  LDSM.16.M88.4 R128, [R165+0x1800] ;  /* 0x00180000a580783b */ /* 0x000ee20000000200 */
[----:B------:R-:W-:Y:S01]  /*e440*/  FSEL R187, R187, -INF , !P0 ;  /* 0xff800000bbbb7808 */ /* 0x000fe20004000000 */
[----:B--2---:R-:W-:Y:S01]  /*e450*/  FFMA.FTZ R23, R191, UR4, R23 ;  /* 0x00000004bf177c23 */ /* 0x004fe20008010017 */
[----:B------:R-:W-:Y:S02]  /*e460*/  FSEL R186, R35, -INF , !P2 ;  /* 0xff80000023ba7808 */ /* 0x000fe40005000000 */
[----:B------:R-:W-:Y:S02]  /*e470*/  FSEL R190, R190, -INF , !P5 ;  /* 0xff800000bebe7808 */ /* 0x000fe40006800000 */
[----:B------:R-:W-:Y:S01]  /*e480*/  HMMA.16816.F32.BF16 R124, R200, R192, R124 ;  /* 0x000000c0c87c723c */ /* 0x000fe2000004187c */
[----:B------:R-:W-:Y:S02]  /*e490*/  IADD3 R39, R188, 0xe9, RZ ;  /* 0x000000e9bc277810 */ /* 0x000fe40007ffe0ff */
[----:B------:R-:W-:-:S02]  /*e4a0*/  ISETP.GE.AND P0, PT, R189, R212, PT ;  /* 0x000000d4bd00720c */ /* 0x000fc40003f06270 */
[-C--:B------:R-:W-:Y:S01]  /*e4b0*/  ISETP.GE.AND P2, PT, R189, R179.reuse, PT ;  /* 0x000000b3bd00720c */ /* 0x080fe20003f46270 */
[----:B------:R-:W2:Y:S01]  /*e4c0*/  I2F R33, R39 ;  /* 0x0000002700217306 */ /* 0x000ea20000201400 */
[C---:B------:R-:W-:Y:S01]  /*e4d0*/  IADD3 R192, R188.reuse, 0xd9, RZ ;  /* 0x000000d9bcc07810 */ /* 0x040fe20007ffe0ff */
[C---:B----4-:R-:W-:Y:S01]  /*e4e0*/  HMMA.16816.F32.BF16 R4, R200.reuse, R172, R4 ;  /* 0x000000acc804723c */ /* 0x050fe20000041804 */
[C---:B------:R-:W-:Y:S02]  /*e4f0*/  IADD3 R193, R188.reuse, 0xe1, RZ ;  /* 0x000000e1bcc17810 */ /* 0x040fe40007ffe0ff */
[C---:B------:R-:W-:Y:S02]  /*e500*/  IADD3 R35, R188.reuse, 0xf1, RZ ;  /* 0x000000f1bc237810 */ /* 0x040fe40007ffe0ff */
[C---:B------:R-:W-:Y:S01]  /*e510*/  ISETP.GE.AND P5, PT, R188.reuse, R179, PT ;  /* 0x000000b3bc00720c */ /* 0x040fe20003fa6270 */
[----:B------:R4:W4:Y:S01]  /*e520*/  I2F R181, R192 ;  /* 0x000000c000b57306 */ /* 0x0009220000201400 */
[----:B------:R-:W-:Y:S01]  /*e530*/  IADD3 R31, R188, 0xf9, RZ ;  /* 0x000000f9bc1f7810 */ /* 0x000fe20007ffe0ff */
[----:B------:R-:W-:Y:S01]  /*e540*/  HMMA.16816.F32.BF16 R204, R200, R174, R204 ;  /* 0x000000aec8cc723c */ /* 0x000fe200000418cc */
[----:B-1----:R-:W-:-:S02]  /*e550*/  FSEL R188, R180, -INF , !P4 ;  /* 0xff800000b4bc7808 */ /* 0x002fc40006000000 */
[----:B------:R-:W-:Y:S02]  /*e560*/  FSEL R189, R25, -INF , !P3 ;  /* 0xff80000019bd7808 */ /* 0x000fe40005800000 */
[CC--:B------:R-:W-:Y:S01]  /*e570*/  ISETP.GE.AND P4, PT, R192.reuse, R212.reuse, PT ;  /* 0x000000d4c000720c */ /* 0x0c0fe20003f86270 */
[----:B------:R1:W1:Y:S01]  /*e580*/  I2F R37, R193 ;  /* 0x000000c100257306 */ /* 0x0002620000201400 */
[-C--:B------:R-:W-:Y:S01]  /*e590*/  ISETP.GE.AND P3, PT, R192, R179.reuse, PT ;  /* 0x000000b3c000720c */ /* 0x080fe20003f66270 */
[C---:B-----5:R-:W-:Y:S01]  /*e5a0*/  HMMA.16816.F32.BF16 R108, R200.reuse, R168, R108 ;  /* 0x000000a8c86c723c */ /* 0x060fe2000004186c */
[----:B------:R-:W-:Y:S01]  /*e5b0*/  IADD3 R27, R208, 0x1, RZ ;  /* 0x00000001d01b7810 */ /* 0x000fe20007ffe0ff */
[----:B--2---:R-:W-:Y:S01]  /*e5c0*/  FFMA.FTZ R9, R33, UR4, R9 ;  /* 0x0000000421097c23 */ /* 0x004fe20008010009 */
[----:B------:R-:W-:Y:S01]  /*e5d0*/  FSEL R172, R23, -INF , !P2 ;  /* 0xff80000017ac7808 */ /* 0x000fe20005000000 */
[----:B------:R-:W-:Y:S01]  /*e5e0*/  FFMA.FTZ R11, R33, UR4, R11 ;  /* 0x00000004210b7c23 */ /* 0x000fe2000801000b */
[-C--:B------:R-:W-:Y:S01]  /*e5f0*/  ISETP.GE.AND P2, PT, R39, R212.reuse, PT ;  /* 0x000000d42700720c */ /* 0x080fe20003f46270 */
[----:B----4-:R-:W-:Y:S01]  /*e600*/  FFMA.FTZ R192, R191, UR4, R21 ;  /* 0x00000004bfc07c23 */ /* 0x010fe20008010015 */
[----:B------:R-:W-:Y:S01]  /*e610*/  FSEL R191, R182, -INF , !P6 ;  /* 0xff800000b6bf7808 */ /* 0x000fe20007000000 */
[----:B------:R-:W-:Y:S01]  /*e620*/  FFMA.FTZ R17, R181, UR4, R17 ;  /* 0x00000004b5117c23 */ /* 0x000fe20008010011 */
[C---:B------:R-:W-:Y:S01]  /*e630*/  ISETP.GE.AND P6, PT, R193.reuse, R212, PT ;  /* 0x000000d4c100720c */ /* 0x040fe20003fc6270 */
[----:B------:R-:W2:Y:S01]  /*e640*/  I2F R29, R35 ;  /* 0x00000023001d7306 */ /* 0x000ea20000201400 */
[----:B------:R-:W-:Y:S01]  /*e650*/  FSEL R192, R192, -INF , !P0 ;  /* 0xff800000c0c07808 */ /* 0x000fe20004000000 */
[C---:B------:R-:W-:Y:S01]  /*e660*/  HMMA.16816.F32.BF16 R104, R200.reuse, R170, R104 ;  /* 0x000000aac868723c */ /* 0x040fe20000041868 */
[----:B------:R-:W-:Y:S01]  /*e670*/  ISETP.GE.AND P0, PT, R193, R179, PT ;  /* 0x000000b3c100720c */ /* 0x000fe20003f06270 */
[----:B-1----:R-:W-:Y:S01]  /*e680*/  FFMA.FTZ R193, R181, UR4, R19 ;  /* 0x00000004b5c17c23 */ /* 0x002fe20008010013 */
[----:B------:R-:W1:Y:S01]  /*e690*/  LDSM.16.M88.4 R168, [R165+0x2800] ;  /* 0x00280000a5a8783b */ /* 0x000e620000000200 */
[C---:B------:R-:W-:Y:S01]  /*e6a0*/  FFMA.FTZ R13, R37.reuse, UR4, R13 ;  /* 0x00000004250d7c23 */ /* 0x040fe2000801000d */
[----:B------:R-:W-:Y:S01]  /*e6b0*/  IADD3 R19, R208, 0x11, RZ ;  /* 0x00000011d0137810 */ /* 0x000fe20007ffe0ff */
[----:B------:R-:W4:Y:S01]  /*e6c0*/  I2F R25, R31 ;  /* 0x0000001f00197306 */ /* 0x000f220000201400 */
[----:B------:R-:W5:Y:S01]  /*e6d0*/  LDSM.16.M88.4 R180, [R165+0x2000] ;  /* 0x00200000a5b4783b */ /* 0x000f620000000200 */
[----:B------:R-:W-:Y:S01]  /*e6e0*/  FFMA.FTZ R15, R37, UR4, R15 ;  /* 0x00000004250f7c23 */ /* 0x000fe2000801000f */
[----:B---3--:R-:W-:Y:S01]  /*e6f0*/  HMMA.16816.F32.BF16 R100, R200, R128, R100 ;  /* 0x00000080c864723c */ /* 0x008fe20000041864 */
[----:B------:R-:W-:-:S02]  /*e700*/  FSEL R173, R17, -INF , !P4 ;  /* 0xff80000011ad7808 */ /* 0x000fc40006000000 */
[----:B------:R-:W-:Y:S02]  /*e710*/  FSEL R196, R13, -INF , !P6 ;  /* 0xff8000000dc47808 */ /* 0x000fe40007000000 */
[----:B------:R-:W-:Y:S01]  /*e720*/  FSEL R174, R15, -INF , !P0 ;  /* 0xff8000000fae7808 */ /* 0x000fe20004000000 */
[----:B------:R-:W-:Y:S01]  /*e730*/  I2F R21, R27 ;  /* 0x0000001b00157306 */ /* 0x000fe20000201400 */
[----:B------:R-:W-:Y:S01]  /*e740*/  FSEL R193, R193, -INF , !P3 ;  /* 0xff800000c1c17808 */ /* 0x000fe20005800000 */
[C---:B------:R-:W-:Y:S01]  /*e750*/  HMMA.16816.F32.BF16 R96, R200.reuse, R130, R96 ;  /* 0x00000082c860723c */ /* 0x040fe20000041860 */
[----:B------:R-:W3:Y:S01]  /*e760*/  LDSM.16.M88.4 R128, [R165+0x3000] ;  /* 0x00300000a580783b */ /* 0x000ee20000000200 */
[----:B--2---:R-:W-:Y:S01]  /*e770*/  FFMA.FTZ R5, R29, UR4, R5 ;  /* 0x000000041d057c23 */ /* 0x004fe20008010005 */
[-C--:B------:R-:W-:Y:S01]  /*e780*/  ISETP.GE.AND P4, PT, R39, R179.reuse, PT ;  /* 0x000000b32700720c */ /* 0x080fe20003f86270 */
[----:B------:R-:W-:Y:S01]  /*e790*/  FFMA.FTZ R7, R29, UR4, R7 ;  /* 0x000000041d077c23 */ /* 0x000fe20008010007 */
[-C--:B------:R-:W-:Y:S01]  /*e7a0*/  ISETP.GE.AND P3, PT, R35, R212.reuse, PT ;  /* 0x000000d42300720c */ /* 0x080fe20003f66270 */
[----:B------:R-:W2:Y:S01]  /*e7b0*/  I2F R17, R27 ;  /* 0x0000001b00117306 */ /* 0x000ea20000201400 */
[----:B------:R-:W-:Y:S01]  /*e7c0*/  FSEL R175, R9, -INF , !P2 ;  /* 0xff80000009af7808 */ /* 0x000fe20005000000 */
[----:B----4-:R-:W-:Y:S01]  /*e7d0*/  FFMA.FTZ R205, R25, UR4, R205 ;  /* 0x0000000419cd7c23 */ /* 0x010fe200080100cd */
[C---:B------:R-:W-:Y:S01]  /*e7e0*/  IADD3 R9, R208.reuse, 0x19, RZ ;  /* 0x00000019d0097810 */ /* 0x040fe20007ffe0ff */
[----:B------:R-:W-:Y:S01]  /*e7f0*/  HMMA.16816.F32.BF16 R120, R200, R194, R120 ;  /* 0x000000c2c878723c */ /* 0x000fe20000041878 */
[C---:B------:R-:W-:Y:S01]  /*e800*/  ISETP.GE.AND P0, PT, R31.reuse, R212, PT ;  /* 0x000000d41f00720c */ /* 0x040fe20003f06270 */
[----:B------:R-:W-:Y:S01]  /*e810*/  IMAD.U32 R39, RZ, RZ, UR6 ;  /* 0x00000006ff277e24 */ /* 0x000fe2000f8e00ff */
[----:B------:R-:W-:Y:S01]  /*e820*/  ISETP.GE.AND P2, PT, R31, R179, PT ;  /* 0x000000b31f00720c */ /* 0x000fe20003f46270 */
[----:B------:R-:W4:Y:S01]  /*e830*/  I2F R13, R19 ;  /* 0x00000013000d7306 */ /* 0x000f220000201400 */
[----:B------:R-:W-:Y:S01]  /*e840*/  IADD3 R31, R208, 0x21, RZ ;  /* 0x00000021d01f7810 */ /* 0x000fe20007ffe0ff */
[----:B------:R-:W-:-:S04]  /*e850*/  DEPBAR.LE SB0, 0x0 ;  /* 0x000080000000791a */ /* 0x000fc80000000000 */
[----:B------:R-:W-:Y:S02]  /*e860*/  FSEL R197, R11, -INF , !P4 ;  /* 0xff8000000bc57808 */ /* 0x000fe40006000000 */
[----:B------:R-:W3:Y:S01]  /*e870*/  I2F R15, R19 ;  /* 0x00000013000f7306 */ /* 0x000ee20000201400 */
[----:B------:R-:W-:Y:S01]  /*e880*/  FSEL R198, R5, -INF , !P3 ;  /* 0xff80000005c67808 */ /* 0x000fe20005800000 */
[----:B------:R-:W-:Y:S01]  /*e890*/  FFMA.FTZ R5, R199, UR4, R126 ;  /* 0x00000004c7057c23 */ /* 0x000fe2000801007e */
[-C--:B------:R-:W-:Y:S01]  /*e8a0*/  ISETP.GE.AND P6, PT, R35, R179.reuse, PT ;  /* 0x000000b32300720c */ /* 0x080fe20003fc6270 */
[----:B------:R-:W-:Y:S01]  /*e8b0*/  FFMA.FTZ R199, R25, UR4, R207 ;  /* 0x0000000419c77c23 */ /* 0x000fe200080100cf */
[----:B------:R-:W-:Y:S01]  /*e8c0*/  FSEL R205, R205, -INF , !P0 ;  /* 0xff800000cdcd7808 */ /* 0x000fe20004000000 */
[C---:B-1----:R-:W-:Y:S01]  /*e8d0*/  HMMA.16816.F32.BF16 R84, R200.reuse, R168, R84 ;  /* 0x000000a8c854723c */ /* 0x042fe20000041854 */
[----:B------:R-:W-:Y:S01]  /*e8e0*/  FSEL R126, R7, -INF , !P6 ;  /* 0xff800000077e7808 */ /* 0x000fe20007000000 */
[----:B------:R1:W1:Y:S01]  /*e8f0*/  I2F R11, R9 ;  /* 0x00000009000b7306 */ /* 0x0002620000201400 */
[----:B------:R-:W-:Y:S01]  /*e900*/  FSEL R199, R199, -INF , !P2 ;  /* 0xff800000c7c77808 */ /* 0x000fe20005000000 */
[----:B--2---:R-:W-:Y:S01]  /*e910*/  FFMA.FTZ R7, R17, UR4, R127 ;  /* 0x0000000411077c23 */ /* 0x004fe2000801007f */
[-C--:B------:R-:W-:Y:S01]  /*e920*/  ISETP.GE.AND P0, PT, R9, R212.reuse, PT ;  /* 0x000000d40900720c */ /* 0x080fe20003f06270 */
[----:B----4-:R-:W-:Y:S01]  /*e930*/  FFMA.FTZ R13, R13, UR4, R117 ;  /* 0x000000040d0d7c23 */ /* 0x010fe20008010075 */
[----:B------:R-:W-:Y:S01]  /*e940*/  ISETP.GE.AND P2, PT, R9, R179, PT ;  /* 0x000000b30900720c */ /* 0x000fe20003f46270 */
[----:B-----5:R-:W-:Y:S01]  /*e950*/  HMMA.16816.F32.BF16 R92, R200, R180, R92 ;  /* 0x000000b4c85c723c */ /* 0x020fe2000004185c */
[----:B------:R-:W-:Y:S01]  /*e960*/  FSEL R5, R5, -INF , !P5 ;  /* 0xff80000005057808 */ /* 0x000fe20006800000 */
[----:B------:R-:W2:Y:S01]  /*e970*/  I2F R23, R31 ;  /* 0x0000001f00177306 */ /* 0x000ea20000201400 */
[----:B------:R-:W-:Y:S01]  /*e980*/  IADD3 R33, R208, 0x31, RZ ;  /* 0x00000031d0217810 */ /* 0x000fe20007ffe0ff */
[----:B---3--:R-:W-:Y:S01]  /*e990*/  FFMA.FTZ R15, R15, UR4, R119 ;  /* 0x000000040f0f7c23 */ /* 0x008fe20008010077 */
[----:B------:R-:W-:-:S02]  /*e9a0*/  ISETP.GE.AND P4, PT, R27, R212, PT ;  /* 0x000000d41b00720c */ /* 0x000fc40003f86270 */
[-C--:B------:R-:W-:Y:S01]  /*e9b0*/  ISETP.GE.AND P3, PT, R27, R179.reuse, PT ;  /* 0x000000b31b00720c */ /* 0x080fe20003f66270 */
[C---:B------:R-:W-:Y:S01]  /*e9c0*/  HMMA.16816.F32.BF16 R88, R200.reuse, R182, R88 ;  /* 0x000000b6c858723c */ /* 0x040fe20000041858 */
[-C--:B------:R-:W-:Y:S01]  /*e9d0*/  ISETP.GE.AND P6, PT, R19, R212.reuse, PT ;  /* 0x000000d41300720c */ /* 0x080fe20003fc6270 */
[----:B-1----:R-:W-:Y:S01]  /*e9e0*/  FFMA.FTZ R9, R21, UR4, R125 ;  /* 0x0000000415097c23 */ /* 0x002fe2000801007d */
[-C--:B------:R-:W-:Y:S01]  /*e9f0*/  ISETP.GE.AND P5, PT, R19, R179.reuse, PT ;  /* 0x000000b31300720c */ /* 0x080fe20003fa6270 */
[----:B------:R-:W1:Y:S01]  /*ea00*/  I2F R25, R33 ;  /* 0x0000002100197306 */ /* 0x000e620000201400 */
[----:B------:R-:W-:Y:S01]  /*ea10*/  IADD3 R27, R208, 0x29, RZ ;  /* 0x00000029d01b7810 */ /* 0x000fe20007ffe0ff */
[----:B------:R-:W-:Y:S01]  /*ea20*/  FFMA.FTZ R29, R11, UR4, R113 ;  /* 0x000000040b1d7c23 */ /* 0x000fe20008010071 */
[----:B------:R-:W-:Y:S01]  /*ea30*/  FSEL R9, R9, -INF , !P4 ;  /* 0xff80000009097808 */ /* 0x000fe20006000000 */
[----:B------:R-:W-:Y:S01]  /*ea40*/  FFMA.FTZ R115, R11, UR4, R115 ;  /* 0x000000040b737c23 */ /* 0x000fe20008010073 */
[----:B------:R-:W-:Y:S01]  /*ea50*/  FSEL R7, R7, -INF , !P3 ;  /* 0xff80000007077808 */ /* 0x000fe20005800000 */
[----:B--2---:R-:W-:Y:S01]  /*ea60*/  FFMA.FTZ R109, R23, UR4, R109 ;  /* 0x00000004176d7c23 */ /* 0x004fe2000801006d */
[----:B------:R-:W-:Y:S01]  /*ea70*/  FSEL R21, R13, -INF , !P6 ;  /* 0xff8000000d157808 */ /* 0x000fe20007000000 */
[----:B------:R2:W3:Y:S01]  /*ea80*/  I2F R19, R27 ;  /* 0x0000001b00137306 */ /* 0x0004e20000201400 */
[----:B------:R-:W-:Y:S01]  /*ea90*/  FSEL R37, R15, -INF , !P5 ;  /* 0xff8000000f257808 */ /* 0x000fe20006800000 */
[----:B------:R-:W-:Y:S01]  /*eaa0*/  FFMA.FTZ R111, R23, UR4, R111 ;  /* 0x00000004176f7c23 */ /* 0x000fe2000801006f */
[C---:B------:R-:W-:Y:S01]  /*eab0*/  ISETP.GE.AND P4, PT, R31.reuse, R212, PT ;  /* 0x000000d41f00720c */ /* 0x040fe20003f86270 */
[----:B------:R-:W-:Y:S01]  /*eac0*/  HMMA.16816.F32.BF16 R80, R200, R170, R80 ;  /* 0x000000aac850723c */ /* 0x000fe20000041850 */
[----:B------:R-:W-:-:S02]  /*ead0*/  ISETP.GE.AND P3, PT, R31, R179, PT ;  /* 0x000000b31f00720c */ /* 0x000fc40003f66270 */
[-C--:B------:R-:W-:Y:S01]  /*eae0*/  ISETP.GE.AND P6, PT, R27, R212.reuse, PT ;  /* 0x000000d41b00720c */ /* 0x080fe20003fc6270 */
[----:B-1----:R-:W-:Y:S01]  /*eaf0*/  FFMA.FTZ R101, R25, UR4, R101 ;  /* 0x0000000419657c23 */ /* 0x002fe20008010065 */
[-C--:B------:R-:W-:Y:S01]  /*eb00*/  ISETP.GE.AND P5, PT, R27, R179.reuse, PT ;  /* 0x000000b31b00720c */ /* 0x080fe20003fa6270 */
[----:B------:R-:W-:Y:S01]  /*eb10*/  FFMA.FTZ R103, R25, UR4, R103 ;  /* 0x0000000419677c23 */ /* 0x000fe20008010067 */
[C---:B------:R-:W-:Y:S01]  /*eb20*/  IADD3 R31, R208.reuse, 0x41, RZ ;  /* 0x00000041d01f7810 */ /* 0x040fe20007ffe0ff */
[C---:B------:R-:W-:Y:S01]  /*eb30*/  HMMA.16816.F32.BF16 R76, R200.reuse, R128, R76 ;  /* 0x00000080c84c723c */ /* 0x040fe2000004184c */
[C---:B------:R-:W-:Y:S02]  /*eb40*/  IADD3 R35, R208.reuse, 0x39, RZ ;  /* 0x00000039d0237810 */ /* 0x040fe40007ffe0ff */
[----:B------:R-:W1:Y:S01]  /*eb50*/  I2F R13, R31 ;  /* 0x0000001f000d7306 */ /* 0x000e620000201400 */
[----:B--2---:R-:W-:Y:S01]  /*eb60*/  IADD3 R27, R208, 0x49, RZ ;  /* 0x00000049d01b7810 */ /* 0x004fe20007ffe0ff */
[----:B---3--:R-:W-:Y:S01]  /*eb70*/  FFMA.FTZ R107, R19, UR4, R107 ;  /* 0x00000004136b7c23 */ /* 0x008fe2000801006b */
[----:B------:R-:W-:Y:S01]  /*eb80*/  FSEL R29, R29, -INF , !P0 ;  /* 0xff8000001d1d7808 */ /* 0x000fe20004000000 */
[----:B------:R-:W-:Y:S01]  /*eb90*/  FFMA.FTZ R105, R19, UR4, R105 ;  /* 0x0000000413697c23 */ /* 0x000fe20008010069 */
[----:B------:R-:W-:Y:S01]  /*eba0*/  FSEL R15, R115, -INF , !P2 ;  /* 0xff800000730f7808 */ /* 0x000fe20005000000 */
[----:B------:R-:W-:Y:S01]  /*ebb0*/  HMMA.16816.F32.BF16 R72, R200, R130, R72 ;  /* 0x00000082c848723c */ /* 0x000fe20000041848 */
[C---:B------:R-:W-:Y:S01]  /*ebc0*/  ISETP.GE.AND P0, PT, R33.reuse, R212, PT ;  /* 0x000000d42100720c */ /* 0x040fe20003f06270 */
[----:B------:R-:W2:Y:S01]  /*ebd0*/  I2F R11, R27 ;  /* 0x0000001b000b7306 */ /* 0x000ea20000201400 */
[----:B------:R-:W-:Y:S01]  /*ebe0*/  ISETP.GE.AND P2, PT, R33, R179, PT ;  /* 0x000000b32100720c */ /* 0x000fe20003f46270 */
[----:B------:R3:W-:Y:S01]  /*ebf0*/  STL [R1+0x4], R15 ;  /* 0x0000040f01007387 */ /* 0x0007e20000100800 */
[----:B------:R-:W-:-:S02]  /*ec00*/  FSEL R125, R109, -INF , !P4 ;  /* 0xff8000006d7d7808 */ /* 0x000fc40006000000 */
[----:B------:R-:W-:Y:S02]  /*ec10*/  FSEL R33, R111, -INF , !P3 ;  /* 0xff8000006f217808 */ /* 0x000fe40005800000 */
[CC--:B------:R-:W-:Y:S01]  /*ec20*/  ISETP.GE.AND P4, PT, R35.reuse, R212.reuse, PT ;  /* 0x000000d42300720c */ /* 0x0c0fe20003f86270 */
[----:B------:R-:W4:Y:S01]  /*ec30*/  I2F R17, R35 ;  /* 0x0000002300117306 */ /* 0x000f220000201400 */
[-C--:B------:R-:W-:Y:S01]  /*ec40*/  ISETP.GE.AND P3, PT, R35, R179.reuse, PT ;  /* 0x000000b32300720c */ /* 0x080fe20003f66270 */
[----:B------:R5:W-:Y:S01]  /*ec50*/  STL [R1], R33 ;  /* 0x0000002101007387 */ /* 0x000be20000100800 */
[----:B------:R-:W-:Y:S01]  /*ec60*/  IADD3 R23, R208, 0x51, RZ ;  /* 0x00000051d0177810 */ /* 0x000fe20007ffe0ff */
[----:B-1----:R-:W-:Y:S01]  /*ec70*/  FFMA.FTZ R95, R13, UR4, R95 ;  /* 0x000000040d5f7c23 */ /* 0x002fe2000801005f */
[----:B------:R-:W-:Y:S01]  /*ec80*/  FSEL R115, R107, -INF , !P5 ;  /* 0xff8000006b737808 */ /* 0x000fe20006800000 */
[----:B------:R-:W-:Y:S01]  /*ec90*/  FFMA.FTZ R93, R13, UR4, R93 ;  /* 0x000000040d5d7c23 */ /* 0x000fe2000801005d */
[----:B------:R-:W-:Y:S01]  /*eca0*/  FSEL R246, R101, -INF , !P0 ;  /* 0xff80000065f67808 */ /* 0x000fe20004000000 */
[----:B--2---:R-:W-:Y:S01]  /*ecb0*/  FFMA.FTZ R89, R11, UR4, R89 ;  /* 0x000000040b597c23 */ /* 0x004fe20008010059 */
[----:B------:R-:W-:Y:S01]  /*ecc0*/  ISETP.GE.AND P5, PT, R31, R179, PT ;  /* 0x000000b31f00720c */ /* 0x000fe20003fa6270 */
[----:B------:R-:W-:Y:S01]  /*ecd0*/  FFMA.FTZ R91, R11, UR4, R91 ;  /* 0x000000040b5b7c23 */ /* 0x000fe2000801005b */
[----:B------:R-:W-:-:S02]  /*ece0*/  ISETP.GE.AND P0, PT, R27, R212, PT ;  /* 0x000000d41b00720c */ /* 0x000fc40003f06270 */
[----:B------:R-:W-:Y:S02]  /*ecf0*/  FSEL R221, R103, -INF , !P2 ;  /* 0xff80000067dd7808 */ /* 0x000fe40005000000 */
[----:B------:R-:W-:Y:S01]  /*ed00*/  ISETP.GE.AND P2, PT, R27, R179, PT ;  /* 0x000000b31b00720c */ /* 0x000fe20003f46270 */
[C---:B----4-:R-:W-:Y:S01]  /*ed10*/  FFMA.FTZ R97, R17.reuse, UR4, R97 ;  /* 0x0000000411617c23 */ /* 0x050fe20008010061 */
[C---:B------:R-:W-:Y:S01]  /*ed20*/  IADD3 R35, R208.reuse, 0x59, RZ ;  /* 0x00000059d0237810 */ /* 0x040fe20007ffe0ff */
[----:B------:R-:W-:Y:S01]  /*ed30*/  FFMA.FTZ R99, R17, UR4, R99 ;  /* 0x0000000411637c23 */ /* 0x000fe20008010063 */
[----:B---3--:R-:W1:Y:S01]  /*ed40*/  I2F R15, R23 ;  /* 0x00000017000f7306 */ /* 0x008e620000201400 */
[----:B------:R-:W-:Y:S02]  /*ed50*/  IADD3 R27, R208, 0x69, RZ ;  /* 0x00000069d01b7810 */ /* 0x000fe40007ffe0ff */
[----:B------:R-:W-:Y:S02]  /*ed60*/  FSEL R127, R105, -INF , !P6 ;  /* 0xff800000697f7808 */ /* 0x000fe40007000000 */
[----:B------:R-:W-:-:S02]  /*ed70*/  FSEL R214, R95, -INF , !P5 ;  /* 0xff8000005fd67808 */ /* 0x000fc40006800000 */
[----:B------:R-:W-:Y:S01]  /*ed80*/  FSEL R216, R89, -INF , !P0 ;  /* 0xff80000059d87808 */ /* 0x000fe20004000000 */
[----:B------:R2:W3:Y:S01]  /*ed90*/  I2F R25, R35 ;  /* 0x0000002300197306 */ /* 0x0004e20000201400 */
[C---:B-----5:R-:W-:Y:S02]  /*eda0*/  IADD3 R33, R208.reuse, 0x61, RZ ;  /* 0x00000061d0217810 */ /* 0x060fe40007ffe0ff */
[-C--:B------:R-:W-:Y:S02]  /*edb0*/  ISETP.GE.AND P6, PT, R31, R212.reuse, PT ;  /* 0x000000d41f00720c */ /* 0x080fe40003fc6270 */
[CC--:B------:R-:W-:Y:S02]  /*edc0*/  ISETP.GE.AND P5, PT, R35.reuse, R212.reuse, PT ;  /* 0x000000d42300720c */ /* 0x0c0fe40003fa6270 */
[-C--:B------:R-:W-:Y:S01]  /*edd0*/  ISETP.GE.AND P0, PT, R35, R179.reuse, PT ;  /* 0x000000b32300720c */ /* 0x080fe20003f06270 */
[----:B------:R-:W4:Y:S01]  /*ede0*/  I2F R19, R33 ;  /* 0x0000002100137306 */ /* 0x000f220000201400 */
[C---:B------:R-:W-:Y:S01]  /*edf0*/  IADD3 R31, R208.reuse, 0x9, RZ ;  /* 0x00000009d01f7810 */ /* 0x040fe20007ffe0ff */
[----:B-1----:R-:W-:Y:S01]  /*ee00*/  FFMA.FTZ R87, R15, UR4, R87 ;  /* 0x000000040f577c23 */ /* 0x002fe20008010057 */
[----:B------:R-:W-:Y:S01]  /*ee10*/  FSEL R218, R93, -INF , !P6 ;  /* 0xff8000005dda7808 */ /* 0x000fe20007000000 */
[----:B------:R-:W-:Y:S01]  /*ee20*/  FFMA.FTZ R85, R15, UR4, R85 ;  /* 0x000000040f557c23 */ /* 0x000fe20008010055 */
[----:B------:R-:W-:Y:S01]  /*ee30*/  ISETP.GE.AND P6, PT, R23, R179, PT ;  /* 0x000000b31700720c */ /* 0x000fe20003fc6270 */
[----:B------:R-:W-:Y:S01]  /*ee40*/  IMAD.U32 R15, RZ, RZ, UR6 ;  /* 0x00000006ff0f7e24 */ /* 0x000fe2000f8e00ff */
[----:B------:R-:W-:Y:S01]  /*ee50*/  FSEL R245, R97, -INF , !P4 ;  /* 0xff80000061f57808 */ /* 0x000fe20006000000 */
[----:B------:R-:W1:Y:S01]  /*ee60*/  I2F R17, R27 ;  /* 0x0000001b00117306 */ /* 0x000e620000201400 */
[----:B--2---:R-:W-:Y:S01]  /*ee70*/  IMAD.U32 R35, RZ, RZ, UR6 ;  /* 0x00000006ff237e24 */ /* 0x004fe2000f8e00ff */
[----:B------:R-:W-:Y:S01]  /*ee80*/  ISETP.GE.AND P4, PT, R208, R212, PT ;  /* 0x000000d4d000720c */ /* 0x000fe20003f86270 */
[----:B---3--:R-:W-:Y:S01]  /*ee90*/  FFMA.FTZ R81, R25, UR4, R81 ;  /* 0x0000000419517c23 */ /* 0x008fe20008010051 */
[----:B------:R-:W-:Y:S01]  /*eea0*/  FSEL R220, R99, -INF , !P3 ;  /* 0xff80000063dc7808 */ /* 0x000fe20005800000 */
[----:B------:R-:W-:Y:S01]  /*eeb0*/  FFMA.FTZ R83, R25, UR4, R83 ;  /* 0x0000000419537c23 */ /* 0x000fe20008010053 */
[----:B------:R-:W-:-:S02]  /*eec0*/  LOP3.LUT R35, R35, 0x18, R244, 0xfe, !PT ;  /* 0x0000001823237812 */ /* 0x000fc400078efef4 */
[----:B------:R-:W2:Y:S01]  /*eed0*/  I2F R13, R31 ;  /* 0x0000001f000d7306 */ /* 0x000ea20000201400 */
[-C--:B------:R-:W-:Y:S01]  /*eee0*/  ISETP.GE.AND P3, PT, R23, R212.reuse, PT ;  /* 0x000000d41700720c */ /* 0x080fe20003f66270 */
[----:B----4-:R-:W-:Y:S01]  /*eef0*/  FFMA.FTZ R77, R19, UR4, R77 ;  /* 0x00000004134d7c23 */ /* 0x010fe2000801004d */
[----:B------:R-:W-:Y:S01]  /*ef00*/  FSEL R207, R87, -INF , !P6 ;  /* 0xff80000057cf7808 */ /* 0x000fe20007000000 */
[----:B------:R-:W-:Y:S01]  /*ef10*/  FFMA.FTZ R79, R19, UR4, R79 ;  /* 0x00000004134f7c23 */ /* 0x000fe2000801004f */
[----:B------:R-:W-:Y:S02]  /*ef20*/  FSEL R208, R81, -INF , !P5 ;  /* 0xff80000051d07808 */ /* 0x000fe40006800000 */
[CC--:B------:R-:W-:Y:S01]  /*ef30*/  ISETP.GE.AND P6, PT, R27.reuse, R212.reuse, PT ;  /* 0x000000d41b00720c */ /* 0x0c0fe20003fc6270 */
[----:B------:R-:W3:Y:S01]  /*ef40*/  I2F R11, R31 ;  /* 0x0000001f000b7306 */ /* 0x000ee20000201400 */
[-C--:B------:R-:W-:Y:S01]  /*ef50*/  ISETP.GE.AND P5, PT, R27, R179.reuse, PT ;  /* 0x000000b31b00720c */ /* 0x080fe20003fa6270 */
[----:B-1----:R-:W-:Y:S01]  /*ef60*/  FFMA.FTZ R75, R17, UR4, R75 ;  /* 0x00000004114b7c23 */ /* 0x002fe2000801004b */
[----:B------:R-:W-:Y:S01]  /*ef70*/  LOP3.LUT R27, R15, 0x20, R244, 0xfe, !PT ;  /* 0x000000200f1b7812 */ /* 0x000fe200078efef4 */
[----:B------:R-:W-:Y:S01]  /*ef80*/  FFMA.FTZ R73, R17, UR4, R73 ;  /* 0x0000000411497c23 */ /* 0x000fe20008010049 */
[----:B------:R-:W-:Y:S01]  /*ef90*/  FSEL R211, R91, -INF , !P2 ;  /* 0xff8000005bd37808 */ /* 0x000fe20005000000 */
[----:B------:R-:W-:Y:S01]  /*efa0*/  FFMA.FTZ R15, R210, UR4, R124 ;  /* 0x00000004d20f7c23 */ /* 0x000fe2000801007c */
[----:B------:R-:W-:Y:S01]  /*efb0*/  ISETP.GE.AND P2, PT, R33, R212, PT ;  /* 0x000000d42100720c */ /* 0x000fe20003f46270 */
[----:B------:R-:W1:Y:S01]  /*efc0*/  I2F R23, R35 ;  /* 0x0000002300177306 */ /* 0x000e620000201400 */
[----:B------:R-:W-:Y:S01]  /*efd0*/  FSEL R209, R85, -INF , !P3 ;  /* 0xff80000055d17808 */ /* 0x000fe20005800000 */
[----:B--2---:R-:W-:Y:S01]  /*efe0*/  FFMA.FTZ R13, R13, UR4, R121 ;  /* 0x000000040d0d7c23 */ /* 0x004fe20008010079 */
[----:B------:R-:W-:Y:S01]  /*eff0*/  ISETP.GE.AND P3, PT, R33, R179, PT ;  /* 0x000000b32100720c */ /* 0x000fe20003f66270 */
[----:B------:R-:W-:Y:S01]  /*f000*/  IMAD.U32 R33, RZ, RZ, UR6 ;  /* 0x00000006ff217e24 */ /* 0x000fe2000f8e00ff */
[----:B------:R-:W-:-:S02]  /*f010*/  LOP3.LUT R39, R39, 0x28, R244, 0xfe, !PT ;  /* 0x0000002827277812 */ /* 0x000fc400078efef4 */
[----:B------:R-:W-:Y:S01]  /*f020*/  FSEL R200, R83, -INF , !P0 ;  /* 0xff80000053c87808 */ /* 0x000fe20004000000 */
[----:B------:R-:W2:Y:S01]  /*f030*/  I2F R25, R35 ;  /* 0x0000002300197306 */ /* 0x000ea20000201400 */
[----:B------:R-:W-:Y:S01]  /*f040*/  FSEL R183, R77, -INF , !P2 ;  /* 0xff8000004db77808 */ /* 0x000fe20005000000 */
[----:B---3--:R-:W-:Y:S01]  /*f050*/  FFMA.FTZ R11, R11, UR4, R123 ;  /* 0x000000040b0b7c23 */ /* 0x008fe2000801007b */
[C---:B------:R-:W-:Y:S02]  /*f060*/  ISETP.GE.AND P0, PT, R31.reuse, R212, PT ;  /* 0x000000d41f00720c */ /* 0x040fe40003f06270 */
[----:B------:R-:W-:Y:S02]  /*f070*/  ISETP.GE.AND P2, PT, R31, R179, PT ;  /* 0x000000b31f00720c */ /* 0x000fe40003f46270 */
[----:B------:R-:W-:Y:S01]  /*f080*/  LOP3.LUT R33, R33, 0x30, R244, 0xfe, !PT ;  /* 0x0000003021217812 */ /* 0x000fe200078efef4 */
[----:B------:R-:W3:Y:S01]  /*f090*/  I2F R19, R27 ;  /* 0x0000001b00137306 */ /* 0x000ee20000201400 */
[----:B------:R-:W-:Y:S01]  /*f0a0*/  FSEL R170, R75, -INF , !P5 ;  /* 0xff8000004baa7808 */ /* 0x000fe20006800000 */
[----:B------:R-:W-:Y:S01]  /*f0b0*/  IMAD.U32 R75, RZ, RZ, UR6 ;  /* 0x00000006ff4b7e24 */ /* 0x000fe2000f8e00ff */
[----:B------:R-:W-:Y:S01]  /*f0c0*/  FSEL R182, R73, -INF , !P6 ;  /* 0xff80000049b67808 */ /* 0x000fe20007000000 */
[----:B-1----:R-:W-:Y:S01]  /*f0d0*/  FFMA.FTZ R23, R23, UR4, R112 ;  /* 0x0000000417177c23 */ /* 0x002fe20008010070 */
[----:B------:R-:W-:-:S02]  /*f0e0*/  FSEL R180, R79, -INF , !P3 ;  /* 0xff8000004fb47808 */ /* 0x000fc40005800000 */
[----:B------:R-:W-:Y:S01]  /*f0f0*/  FSEL R15, R15, -INF , !P4 ;  /* 0xff8000000f0f7808 */ /* 0x000fe20006000000 */
[----:B------:R1:W4:Y:S01]  /*f100*/  I2F R31, R39 ;  /* 0x00000027001f7306 */ /* 0x0003220000201400 */
[----:B------:R-:W-:Y:S01]  /*f110*/  FSEL R13, R13, -INF , !P0 ;  /* 0xff8000000d0d7808 */ /* 0x000fe20004000000 */
[----:B--2---:R-:W-:Y:S01]  /*f120*/  FFMA.FTZ R73, R25, UR4, R114 ;  /* 0x0000000419497c23 */ /* 0x004fe20008010072 */
[----:B------:R-:W-:Y:S02]  /*f130*/  FSEL R11, R11, -INF , !P2 ;  /* 0xff8000000b0b7808 */ /* 0x000fe40005000000 */
[CC--:B------:R-:W-:Y:S02]  /*f140*/  ISETP.GE.AND P3, PT, R35.reuse, R212.reuse, PT ;  /* 0x000000d42300720c */ /* 0x0c0fe40003f66270 */
[-C--:B------:R-:W-:Y:S01]  /*f150*/  ISETP.GE.AND P4, PT, R35, R179.reuse, PT ;  /* 0x000000b32300720c */ /* 0x080fe20003f86270 */
[----:B------:R-:W2:Y:S01]  /*f160*/  I2F R17, R33 ;  /* 0x0000002100117306 */ /* 0x000ea20000201400 */
[CC--:B------:R-:W-:Y:S01]  /*f170*/  ISETP.GE.AND P0, PT, R39.reuse, R212.reuse, PT ;  /* 0x000000d42700720c */ /* 0x0c0fe20003f06270 */
[----:B------:R-:W-:Y:S01]  /*f180*/  IMAD.U32 R35, RZ, RZ, UR6 ;  /* 0x00000006ff237e24 */ /* 0x000fe2000f8e00ff */
[-C--:B------:R-:W-:Y:S01]  /*f190*/  ISETP.GE.AND P2, PT, R39, R179.reuse, PT ;  /* 0x000000b32700720c */ /* 0x080fe20003f46270 */
[----:B---3--:R-:W-:Y:S01]  /*f1a0*/  FFMA.FTZ R81, R19, UR4, R108 ;  /* 0x0000000413517c23 */ /* 0x008fe2000801006c */
[----:B------:R-:W-:Y:S01]  /*f1b0*/  LOP3.LUT R75, R75, 0x38, R244, 0xfe, !PT ;  /* 0x000000384b4b7812 */ /* 0x000fe200078efef4 */
[----:B------:R-:W-:Y:S01]  /*f1c0*/  FFMA.FTZ R110, R19, UR4, R110 ;  /* 0x00000004136e7c23 */ /* 0x000fe2000801006e */
[CC--:B------:R-:W-:Y:S01]  /*f1d0*/  ISETP.GE.AND P6, PT, R27.reuse, R212.reuse, PT ;  /* 0x000000d41b00720c */ /* 0x0c0fe20003fc6270 */
[----:B-1----:R-:W-:Y:S01]  /*f1e0*/  IMAD.U32 R39, RZ, RZ, UR6 ;  /* 0x00000006ff277e24 */ /* 0x002fe2000f8e00ff */
[-C--:B------:R-:W-:Y:S01]  /*f1f0*/  ISETP.GE.AND P5, PT, R27, R179.reuse, PT ;  /* 0x000000b31b00720c */ /* 0x080fe20003fa6270 */
[----:B----4-:R-:W-:Y:S01]  /*f200*/  FFMA.FTZ R85, R31, UR4, R104 ;  /* 0x000000041f557c23 */ /* 0x010fe20008010068 */
[----:B------:R-:W-:Y:S01]  /*f210*/  FSEL R25, R23, -INF , !P3 ;  /* 0xff80000017197808 */ /* 0x000fe20005800000 */
[----:B------:R-:W1:Y:S01]  /*f220*/  I2F R27, R75 ;  /* 0x0000004b001b7306 */ /* 0x000e620000201400 */
[----:B------:R-:W-:Y:S01]  /*f230*/  FSEL R73, R73, -INF , !P4 ;  /* 0xff80000049497808 */ /* 0x000fe20006000000 */
[----:B------:R-:W-:Y:S01]  /*f240*/  FFMA.FTZ R106, R31, UR4, R106 ;  /* 0x000000041f6a7c23 */ /* 0x000fe2000801006a */
[----:B------:R-:W-:Y:S01]  /*f250*/  ISETP.GE.AND P3, PT, R33, R212, PT ;  /* 0x000000d42100720c */ /* 0x000fe20003f66270 */
[----:B--2---:R-:W-:Y:S01]  /*f260*/  FFMA.FTZ R100, R17, UR4, R100 ;  /* 0x0000000411647c23 */ /* 0x004fe20008010064 */
[----:B------:R-:W-:Y:S01]  /*f270*/  ISETP.GE.AND P4, PT, R33, R179, PT ;  /* 0x000000b32100720c */ /* 0x000fe20003f86270 */
[----:B------:R-:W-:Y:S01]  /*f280*/  FFMA.FTZ R102, R17, UR4, R102 ;  /* 0x0000000411667c23 */ /* 0x000fe20008010066 */
[----:B------:R-:W-:-:S02]  /*f290*/  LOP3.LUT R33, R39, 0x48, R244, 0xfe, !PT ;  /* 0x0000004827217812 */ /* 0x000fc400078efef4 */
[----:B------:R-:W-:Y:S02]  /*f2a0*/  LOP3.LUT R35, R35, 0x40, R244, 0xfe, !PT ;  /* 0x0000004023237812 */ /* 0x000fe400078efef4 */
[----:B------:R-:W-:Y:S01]  /*f2b0*/  FSEL R81, R81, -INF , !P6 ;  /* 0xff80000051517808 */ /* 0x000fe20007000000 */
[----:B------:R-:W2:Y:S01]  /*f2c0*/  I2F R19, R33 ;  /* 0x0000002100137306 */ /* 0x000ea20000201400 */
[----:B------:R-:W-:Y:S02]  /*f2d0*/  FSEL R128, R110, -INF , !P5 ;  /* 0xff8000006e807808 */ /* 0x000fe40006800000 */
[----:B------:R-:W-:Y:S01]  /*f2e0*/  ISETP.GE.AND P6, PT, R75, R212, PT ;  /* 0x000000d44b00720c */ /* 0x000fe20003fc6270 */
[----:B-1----:R-:W-:Y:S01]  /*f2f0*/  FFMA.FTZ R96, R27, UR4, R96 ;  /* 0x000000041b607c23 */ /* 0x002fe20008010060 */
[----:B------:R-:W-:Y:S01]  /*f300*/  ISETP.GE.AND P5, PT, R75, R179, PT ;  /* 0x000000b34b00720c */ /* 0x000fe20003fa6270 */
[----:B------:R-:W-:Y:S01]  /*f310*/  IMAD.U32 R75, RZ, RZ, UR6 ;  /* 0x00000006ff4b7e24 */ /* 0x000fe2000f8e00ff */
[----:B------:R-:W-:Y:S01]  /*f320*/  LOP3.LUT R39, R39, 0x50, R244, 0xfe, !PT ;  /* 0x0000005027277812 */ /* 0x000fe200078efef4 */
[----:B------:R-:W1:Y:S01]  /*f330*/  I2F R23, R35 ;  /* 0x0000002300177306 */ /* 0x000e620000201400 */
[----:B------:R-:W-:Y:S01]  /*f340*/  FSEL R85, R85, -INF , !P0 ;  /* 0xff80000055557808 */ /* 0x000fe20004000000 */
[----:B------:R-:W-:Y:S01]  /*f350*/  FFMA.FTZ R98, R27, UR4, R98 ;  /* 0x000000041b627c23 */ /* 0x000fe20008010062 */
[----:B------:R-:W-:-:S02]  /*f360*/  FSEL R130, R106, -INF , !P2 ;  /* 0xff8000006a827808 */ /* 0x000fc40005000000 */
[CC--:B------:R-:W-:Y:S02]  /*f370*/  ISETP.GE.AND P0, PT, R35.reuse, R212.reuse, PT ;  /* 0x000000d42300720c */ /* 0x0c0fe40003f06270 */
[-C--:B------:R-:W-:Y:S01]  /*f380*/  ISETP.GE.AND P2, PT, R35, R179.reuse, PT ;  /* 0x000000b32300720c */ /* 0x080fe20003f46270 */
[----:B------:R-:W3:Y:S01]  /*f390*/  I2F R31, R39 ;  /* 0x00000027001f7306 */ /* 0x000ee20000201400 */
[----:B------:R-:W-:Y:S01]  /*f3a0*/  FSEL R113, R100, -INF , !P3 ;  /* 0xff80000064717808 */ /* 0x000fe20005800000 */
[C---:B--2---:R-:W-:Y:S01]  /*f3b0*/  FFMA.FTZ R88, R19.reuse, UR4, R88 ;  /* 0x0000000413587c23 */ /* 0x044fe20008010058 */
[----:B------:R-:W-:Y:S01]  /*f3c0*/  FSEL R117, R102, -INF , !P4 ;  /* 0xff80000066757808 */ /* 0x000fe20006000000 */
[----:B------:R-:W-:Y:S01]  /*f3d0*/  FFMA.FTZ R90, R19, UR4, R90 ;  /* 0x00000004135a7c23 */ /* 0x000fe2000801005a */
[C---:B------:R-:W-:Y:S02]  /*f3e0*/  ISETP.GE.AND P3, PT, R33.reuse, R212, PT ;  /* 0x000000d42100720c */ /* 0x040fe40003f66270 */
[----:B------:R-:W-:Y:S01]  /*f3f0*/  ISETP.GE.AND P4, PT, R33, R179, PT ;  /* 0x000000b32100720c */ /* 0x000fe20003f86270 */
[----:B-1----:R-:W-:Y:S01]  /*f400*/  FFMA.FTZ R92, R23, UR4, R92 ;  /* 0x00000004175c7c23 */ /* 0x002fe2000801005c */
[----:B------:R-:W-:Y:S01]  /*f410*/  LOP3.LUT R35, R75, 0x58, R244, 0xfe, !PT ;  /* 0x000000584b237812 */ /* 0x000fe200078efef4 */
[----:B------:R-:W-:Y:S01]  /*f420*/  FFMA.FTZ R94, R23, UR4, R94 ;  /* 0x00000004175e7c23 */ /* 0x000fe2000801005e */
[----:B------:R-:W-:-:S02]  /*f430*/  LOP3.LUT R33, R75, 0x60, R244, 0xfe, !PT ;  /* 0x000000604b217812 */ /* 0x000fc400078efef4 */
[----:B------:R-:W1:Y:S01]  /*f440*/  I2F R17, R35 ;  /* 0x0000002300117306 */ /* 0x000e620000201400 */
[----:B------:R-:W-:Y:S02]  /*f450*/  FSEL R119, R96, -INF , !P6 ;  /* 0xff80000060777808 */ /* 0x000fe40007000000 */
[----:B------:R-:W-:Y:S01]  /*f460*/  FSEL R248, R98, -INF , !P5 ;  /* 0xff80000062f87808 */ /* 0x000fe20006800000 */
[----:B---3--:R-:W-:Y:S01]  /*f470*/  FFMA.FTZ R84, R31, UR4, R84 ;  /* 0x000000041f547c23 */ /* 0x008fe20008010054 */
[----:B------:R-:W-:Y:S01]  /*f480*/  ISETP.GE.AND P6, PT, R39, R212, PT ;  /* 0x000000d42700720c */ /* 0x000fe20003fc6270 */
[----:B------:R-:W-:Y:S01]  /*f490*/  FFMA.FTZ R86, R31, UR4, R86 ;  /* 0x000000041f567c23 */ /* 0x000fe20008010056 */
[----:B------:R-:W-:Y:S01]  /*f4a0*/  ISETP.GE.AND P5, PT, R39, R179, PT ;  /* 0x000000b32700720c */ /* 0x000fe20003fa6270 */
[----:B------:R-:W2:Y:S01]  /*f4b0*/  I2F R27, R33 ;  /* 0x00000021001b7306 */ /* 0x000ea20000201400 */
[----:B------:R-:W-:Y:S02]  /*f4c0*/  LOP3.LUT R39, R75, 0x68, R244, 0xfe, !PT ;  /* 0x000000684b277812 */ /* 0x000fe400078efef4 */
[----:B------:R-:W-:-:S02]  /*f4d0*/  FSEL R223, R88, -INF , !P3 ;  /* 0xff80000058df7808 */ /* 0x000fc40005800000 */
[----:B------:R-:W-:Y:S02]  /*f4e0*/  FSEL R219, R90, -INF , !P4 ;  /* 0xff8000005adb7808 */ /* 0x000fe40006000000 */
[----:B------:R-:W-:Y:S01]  /*f4f0*/  FSEL R247, R92, -INF , !P0 ;  /* 0xff8000005cf77808 */ /* 0x000fe20004000000 */
[----:B------:R-:W3:Y:S01]  /*f500*/  I2F R23, R39 ;  /* 0x0000002700177306 */ /* 0x000ee20000201400 */
[----:B------:R-:W-:Y:S01]  /*f510*/  FSEL R222, R94, -INF , !P2 ;  /* 0xff8000005ede7808 */ /* 0x000fe20005000000 */
[----:B-1----:R-:W-:Y:S01]  /*f520*/  FFMA.FTZ R80, R17, UR4, R80 ;  /* 0x0000000411507c23 */ /* 0x002fe20008010050 */
[-C--:B------:R-:W-:Y:S01]  /*f530*/  ISETP.GE.AND P3, PT, R33, R212.reuse, PT ;  /* 0x000000d42100720c */ /* 0x080fe20003f66270 */
[----:B------:R-:W-:Y:S01]  /*f540*/  FFMA.FTZ R82, R17, UR4, R82 ;  /* 0x0000000411527c23 */ /* 0x000fe20008010052 */
[-C--:B------:R-:W-:Y:S02]  /*f550*/  ISETP.GE.AND P4, PT, R33, R179.reuse, PT ;  /* 0x000000b32100720c */ /* 0x080fe40003f86270 */
[----:B------:R-:W-:Y:S01]  /*f560*/  ISETP.GE.AND P0, PT, R35, R212, PT ;  /* 0x000000d42300720c */ /* 0x000fe20003f06270 */
[----:B--2---:R-:W-:Y:S01]  /*f570*/  FFMA.FTZ R76, R27, UR4, R76 ;  /* 0x000000041b4c7c23 */ /* 0x004fe2000801004c */
[----:B------:R-:W-:Y:S01]  /*f580*/  ISETP.GE.AND P2, PT, R35, R179, PT ;  /* 0x000000b32300720c */ /* 0x000fe20003f46270 */
[----:B------:R-:W-:Y:S01]  /*f590*/  FFMA.FTZ R78, R27, UR4, R78 ;  /* 0x000000041b4e7c23 */ /* 0x000fe2000801004e */
[----:B------:R-:W-:-:S02]  /*f5a0*/  LOP3.LUT R33, R75, 0x78, R244, 0xfe, !PT ;  /* 0x000000784b217812 */ /* 0x000fc400078efef4 */
[----:B------:R-:W-:Y:S02]  /*f5b0*/  LOP3.LUT R35, R75, 0x70, R244, 0xfe, !PT ;  /* 0x000000704b237812 */ /* 0x000fe400078efef4 */
[----:B------:R-:W-:Y:S01]  /*f5c0*/  FSEL R217, R84, -INF , !P6 ;  /* 0xff80000054d97808 */ /* 0x000fe20007000000 */
[----:B------:R-:W1:Y:S01]  /*f5d0*/  I2F R31, R33 ;  /* 0x00000021001f7306 */ /* 0x000e620000201400 */
[----:B------:R-:W-:Y:S01]  /*f5e0*/  FSEL R210, R86, -INF , !P5 ;  /* 0xff80000056d27808 */ /* 0x000fe20006800000 */
[----:B---3--:R-:W-:Y:S01]  /*f5f0*/  FFMA.FTZ R72, R23, UR4, R72 ;  /* 0x0000000417487c23 */ /* 0x008fe20008010048 */
[----:B------:R-:W-:Y:S01]  /*f600*/  ISETP.GE.AND P6, PT, R39, R212, PT ;  /* 0x000000d42700720c */ /* 0x000fe20003fc6270 */
[----:B------:R-:W-:Y:S01]  /*f610*/  FFMA.FTZ R194, R23, UR4, R74 ;  /* 0x0000000417c27c23 */ /* 0x000fe2000801004a */
[----:B------:R-:W-:Y:S01]  /*f620*/  ISETP.GE.AND P5, PT, R39, R179, PT ;  /* 0x000000b32700720c */ /* 0x000fe20003fa6270 */
[----:B------:R-:W-:Y:S01]  /*f630*/  IMAD.U32 R74, RZ, RZ, UR6 ;  /* 0x00000006ff4a7e24 */ /* 0x000fe2000f8e00ff */
[----:B------:R-:W-:Y:S01]  /*f640*/  LOP3.LUT R39, R75, 0x80, R244, 0xfe, !PT ;  /* 0x000000804b277812 */ /* 0x000fe200078efef4 */
[----:B------:R-:W2:Y:S01]  /*f650*/  I2F R19, R35 ;  /* 0x0000002300137306 */ /* 0x000ea20000201400 */
[----:B------:R-:W-:-:S02]  /*f660*/  FSEL R215, R80, -INF , !P0 ;  /* 0xff80000050d77808 */ /* 0x000fc40004000000 */
[----:B------:R-:W-:Y:S02]  /*f670*/  FSEL R203, R82, -INF , !P2 ;  /* 0xff80000052cb7808 */ /* 0x000fe40005000000 */
[CC--:B------:R-:W-:Y:S02]  /*f680*/  ISETP.GE.AND P0, PT, R35.reuse, R212.reuse, PT ;  /* 0x000000d42300720c */ /* 0x0c0fe40003f06270 */
[-C--:B------:R-:W-:Y:S01]  /*f690*/  ISETP.GE.AND P2, PT, R35, R179.reuse, PT ;  /* 0x000000b32300720c */ /* 0x080fe20003f46270 */
[----:B------:R-:W3:Y:S01]  /*f6a0*/  I2F R17, R39 ;  /* 0x0000002700117306 */ /* 0x000ee20000201400 */
[----:B------:R-:W-:Y:S01]  /*f6b0*/  FSEL R202, R76, -INF , !P3 ;  /* 0xff8000004cca7808 */ /* 0x000fe20005800000 */
[C---:B-1----:R-:W-:Y:S01]  /*f6c0*/  FFMA.FTZ R64, R31.reuse, UR4, R64 ;  /* 0x000000041f407c23 */ /* 0x042fe20008010040 */
[----:B------:R-:W-:Y:S01]  /*f6d0*/  FSEL R195, R78, -INF , !P4 ;  /* 0xff8000004ec37808 */ /* 0x000fe20006000000 */
[----:B------:R-:W-:Y:S01]  /*f6e0*/  FFMA.FTZ R168, R31, UR4, R66 ;  /* 0x000000041fa87c23 */ /* 0x000fe20008010042 */
[C---:B------:R-:W-:Y:S01]  /*f6f0*/  ISETP.GE.AND P3, PT, R33.reuse, R212, PT ;  /* 0x000000d42100720c */ /* 0x040fe20003f66270 */
[----:B------:R-:W-:Y:S01]  /*f700*/  IMAD.U32 R66, RZ, RZ, UR6 ;  /* 0x00000006ff427e24 */ /* 0x000fe2000f8e00ff */
[----:B------:R-:W-:Y:S01]  /*f710*/  ISETP.GE.AND P4, PT, R33, R179, PT ;  /* 0x000000b32100720c */ /* 0x000fe20003f86270 */
[----:B--2---:R-:W-:Y:S01]  /*f720*/  FFMA.FTZ R68, R19, UR4, R68 ;  /* 0x0000000413447c23 */ /* 0x004fe20008010044 */
[----:B------:R-:W-:Y:S01]  /*f730*/  LOP3.LUT R35, R75, 0x88, R244, 0xfe, !PT ;  /* 0x000000884b237812 */ /* 0x000fe200078efef4 */
[----:B------:R-:W-:Y:S01]  /*f740*/  FFMA.FTZ R169, R19, UR4, R70 ;  /* 0x0000000413a97c23 */ /* 0x000fe20008010046 */
[----:B------:R-:W-:Y:S01]  /*f750*/  LOP3.LUT R33, R75, 0x90, R244, 0xfe, !PT ;  /* 0x000000904b217812 */ /* 0x000fe200078efef4 */
[----:B------:R-:W-:Y:S01]  /*f760*/  IMAD.U32 R70, RZ, RZ, UR6 ;  /* 0x00000006ff467e24 */ /* 0x000fe2000f8e00ff */
[----:B------:R1:W2:Y:S01]  /*f770*/  I2F R27, R35 ;  /* 0x00000023001b7306 */ /* 0x0002a20000201400 */
[----:B------:R-:W-:-:S02]  /*f780*/  FSEL R201, R72, -INF , !P6 ;  /* 0xff80000048c97808 */ /* 0x000fc40007000000 */
[----:B------:R-:W-:Y:S01]  /*f790*/  FSEL R194, R194, -INF , !P5 ;  /* 0xff800000c2c27808 */ /* 0x000fe20006800000 */
[----:B---3--:R-:W-:Y:S01]  /*f7a0*/  FFMA.FTZ R60, R17, UR4, R60 ;  /* 0x00000004113c7c23 */ /* 0x008fe2000801003c */
[----:B------:R-:W-:Y:S01]  /*f7b0*/  BAR.SYNC.DEFER_BLOCKING 0x0 ;  /* 0x0000000000007b1d */ /* 0x000fe20000010000 */
[C---:B------:R-:W-:Y:S02]  /*f7c0*/  ISETP.GE.AND P6, PT, R39.reuse, R212, PT ;  /* 0x000000d42700720c */ /* 0x040fe40003fc6270 */
[----:B------:R-:W-:Y:S02]  /*f7d0*/  ISETP.GE.AND P5, PT, R39, R179, PT ;  /* 0x000000b32700720c */ /* 0x000fe40003fa6270 */
[----:B------:R-:W-:Y:S01]  /*f7e0*/  LOP3.LUT R39, R74, 0x98, R244, 0xfe, !PT ;  /* 0x000000984a277812 */ /* 0x000fe200078efef4 */
[----:B------:R3:W4:Y:S01]  /*f7f0*/  I2F R23, R33 ;  /* 0x0000002100177306 */ /* 0x0007220000201400 */
[----:B------:R-:W-:Y:S01]  /*f800*/  FSEL R171, R64, -INF , !P3 ;  /* 0xff80000040ab7808 */ /* 0x000fe20005800000 */
[----:B------:R-:W-:Y:S01]  /*f810*/  FFMA.FTZ R64, R17, UR4, R62 ;  /* 0x0000000411407c23 */ /* 0x000fe2000801003e */
[----:B------:R-:W-:Y:S01]  /*f820*/  FSEL R181, R68, -INF , !P0 ;  /* 0xff80000044b57808 */ /* 0x000fe20004000000 */
[----:B------:R-:W-:Y:S01]  /*f830*/  IMAD.U32 R62, RZ, RZ, UR6 ;  /* 0x00000006ff3e7e24 */ /* 0x000fe2000f8e00ff */
[----:B------:R-:W-:-:S02]  /*f840*/  FSEL R169, R169, -INF , !P2 ;  /* 0xff800000a9a97808 */ /* 0x000fc40005000000 */
[CC--:B------:R-:W-:Y:S01]  /*f850*/  ISETP.GE.AND P0, PT, R35.reuse, R212.reuse, PT ;  /* 0x000000d42300720c */ /* 0x0c0fe20003f06270 */
[----:B------:R-:W5:Y:S01]  /*f860*/  I2F R19, R39 ;  /* 0x0000002700137306 */ /* 0x000f620000201400 */
[----:B------:R-:W-:Y:S02]  /*f870*/  ISETP.GE.AND P2, PT, R35, R179, PT ;  /* 0x000000b32300720c */ /* 0x000fe40003f46270 */
[----:B-1----:R-:W-:Y:S02]  /*f880*/  LOP3.LUT R35, R70, 0xa0, R244, 0xfe, !PT ;  /* 0x000000a046237812 */ /* 0x002fe400078efef4 */
[----:B------:R-:W-:Y:S01]  /*f890*/  FSEL R121, R60, -INF , !P6 ;  /* 0xff8000003c797808 */ /* 0x000fe20007000000 */
[C---:B--2---:R-:W-:Y:S01]  /*f8a0*/  FFMA.FTZ R60, R27.reuse, UR4, R56 ;  /* 0x000000041b3c7c23 */ /* 0x044fe20008010038 */
[----:B------:R-:W-:Y:S01]  /*f8b0*/  FSEL R56, R64, -INF , !P5 ;  /* 0xff80000040387808 */ /* 0x000fe20006800000 */
[----:B------:R1:W2:Y:S01]  /*f8c0*/  I2F R31, R35 ;  /* 0x00000023001f7306 */ /* 0x0002a20000201400 */
[----:B------:R-:W-:Y:S01]  /*f8d0*/  FSEL R168, R168, -INF , !P4 ;  /* 0xff800000a8a87808 */ /* 0x000fe20006000000 */
[----:B------:R-:W-:Y:S01]  /*f8e0*/  FFMA.FTZ R64, R27, UR4, R58 ;  /* 0x000000041b407c23 */ /* 0x000fe2000801003a */
[----:B------:R-:W-:-:S02]  /*f8f0*/  ISETP.GE.AND P3, PT, R33, R212, PT ;  /* 0x000000d42100720c */ /* 0x000fc40003f66270 */
[-C--:B------:R-:W-:Y:S02]  /*f900*/  ISETP.GE.AND P4, PT, R33, R179.reuse, PT ;  /* 0x000000b32100720c */ /* 0x080fe40003f86270 */
[----:B---3--:R-:W-:Y:S02]  /*f910*/  LOP3.LUT R33, R66, 0xa8, R244, 0xfe, !PT ;  /* 0x000000a842217812 */ /* 0x008fe400078efef4 */
[----:B------:R-:W-:Y:S01]  /*f920*/  FSEL R58, R60, -INF , !P0 ;  /* 0xff8000003c3a7808 */ /* 0x000fe20004000000 */
[C---:B----4-:R-:W-:Y:S01]  /*f930*/  FFMA.FTZ R60, R23.reuse, UR4, R52 ;  /* 0x00000004173c7c23 */ /* 0x050fe20008010034 */
[----:B------:R-:W-:Y:S01]  /*f940*/  FSEL R52, R64, -INF , !P2 ;  /* 0xff80000040347808 */ /* 0x000fe20005000000 */
[----:B------:R-:W3:Y:S01]  /*f950*/  I2F R17, R33 ;  /* 0x0000002100117306 */ /* 0x000ee20000201400 */
[----:B------:R-:W-:Y:S01]  /*f960*/  FFMA.FTZ R64, R23, UR4, R54 ;  /* 0x0000000417407c23 */ /* 0x000fe20008010036 */
[C---:B------:R-:W-:Y:S02]  /*f970*/  ISETP.GE.AND P6, PT, R39.reuse, R212, PT ;  /* 0x000000d42700720c */ /* 0x040fe40003fc6270 */
[----:B------:R-:W-:-:S02]  /*f980*/  ISETP.GE.AND P5, PT, R39, R179, PT ;  /* 0x000000b32700720c */ /* 0x000fc40003fa6270 */
[----:B------:R-:W-:Y:S01]  /*f990*/  FSEL R54, R60, -INF , !P3 ;  /* 0xff8000003c367808 */ /* 0x000fe20005800000 */
[C---:B-----5:R-:W-:Y:S01]  /*f9a0*/  FFMA.FTZ R60, R19.reuse, UR4, R48 ;  /* 0x00000004133c7c23 */ /* 0x060fe20008010030 */
[----:B------:R-:W-:Y:S02]  /*f9b0*/  LOP3.LUT R39, R62, 0xb0, R244, 0xfe, !PT ;  /* 0x000000b03e277812 */ /* 0x000fe400078efef4 */
[----:B------:R-:W-:Y:S01]  /*f9c0*/  FSEL R48, R64, -INF , !P4 ;  /* 0xff80000040307808 */ /* 0x000fe20006000000 */
[----:B------:R-:W-:Y:S01]  /*f9d0*/  FFMA.FTZ R64, R19, UR4, R50 ;  /* 0x0000000413407c23 */ /* 0x000fe20008010032 */
[C---:B------:R-:W-:Y:S01]  /*f9e0*/  ISETP.GE.AND P0, PT, R35.reuse, R212, PT ;  /* 0x000000d42300720c */ /* 0x040fe20003f06270 */
[----:B------:R-:W4:Y:S01]  /*f9f0*/  I2F R27, R39 ;  /* 0x00000027001b7306 */ /* 0x000f220000201400 */
[----:B------:R-:W-:Y:S02]  /*fa00*/  ISETP.GE.AND P2, PT, R35, R179, PT ;  /* 0x000000b32300720c */ /* 0x000fe40003f46270 */
[----:B-1----:R-:W-:-:S02]  /*fa10*/  LOP3.LUT R35, R62, 0xb8, R244, 0xfe, !PT ;  /* 0x000000b83e237812 */ /* 0x002fc400078efef4 */
[----:B------:R-:W-:Y:S01]  /*fa20*/  FSEL R50, R60, -INF , !P6 ;  /* 0xff8000003c327808 */ /* 0x000fe20007000000 */
[C---:B--2---:R-:W-:Y:S01]  /*fa30*/  FFMA.FTZ R60, R31.reuse, UR4, R44 ;  /* 0x000000041f3c7c23 */ /* 0x044fe2000801002c */
[----:B------:R-:W-:Y:S01]  /*fa40*/  FSEL R44, R64, -INF , !P5 ;  /* 0xff800000402c7808 */ /* 0x000fe20006800000 */
[----:B------:R-:W-:Y:S01]  /*fa50*/  FFMA.FTZ R64, R31, UR4, R46 ;  /* 0x000000041f407c23 */ /* 0x000fe2000801002e */
[----:B------:R-:W1:Y:S01]  /*fa60*/  I2F R23, R35 ;  /* 0x0000002300177306 */ /* 0x000e620000201400 */
[----:B------:R-:W-:Y:S02]  /*fa70*/  ISETP.GE.AND P3, PT, R33, R212, PT ;  /* 0x000000d42100720c */ /* 0x000fe40003f66270 */
[----:B------:R-:W-:Y:S01]  /*fa80*/  FSEL R46, R60, -INF , !P0 ;  /* 0xff8000003c2e7808 */ /* 0x000fe20004000000 */
[C---:B---3--:R-:W-:Y:S01]  /*fa90*/  FFMA.FTZ R60, R17.reuse, UR4, R40 ;  /* 0x00000004113c7c23 */ /* 0x048fe20008010028 */
[----:B------:R-:W-:Y:S01]  /*faa0*/  FSEL R40, R64, -INF , !P2 ;  /* 0xff80000040287808 */ /* 0x000fe20005000000 */
[----:B------:R-:W-:Y:S01]  /*fab0*/  FFMA.FTZ R64, R17, UR4, R42 ;  /* 0x0000000411407c23 */ /* 0x000fe2000801002a */
[----:B------:R-:W-:Y:S01]  /*fac0*/  ISETP.GE.AND P4, PT, R33, R179, PT ;  /* 0x000000b32100720c */ /* 0x000fe20003f86270 */
[----:B----4-:R-:W-:Y:S01]  /*fad0*/  FFMA.FTZ R36, R27, UR4, R36 ;  /* 0x000000041b247c23 */ /* 0x010fe20008010024 */
[----:B------:R-:W-:-:S02]  /*fae0*/  LOP3.LUT R33, R62, 0xc0, R244, 0xfe, !PT ;  /* 0x000000c03e217812 */ /* 0x000fc400078efef4 */
[CC--:B------:R-:W-:Y:S02]  /*faf0*/  ISETP.GE.AND P6, PT, R39.reuse, R212.reuse, PT ;  /* 0x000000d42700720c */ /* 0x0c0fe40003fc6270 */
[-C--:B------:R-:W-:Y:S01]  /*fb00*/  ISETP.GE.AND P5, PT, R39, R179.reuse, PT ;  /* 0x000000b32700720c */ /* 0x080fe20003fa6270 */
[----:B------:R2:W3:Y:S01]  /*fb10*/  I2F R19, R33 ;  /* 0x0000002100137306 */ /* 0x0004e20000201400 */
[----:B------:R-:W-:Y:S01]  /*fb20*/  LOP3.LUT R39, R62, 0xc8, R244, 0xfe, !PT ;  /* 0x000000c83e277812 */ /* 0x000fe200078efef4 */
[C---:B-1----:R-:W-:Y:S01]  /*fb30*/  FFMA.FTZ R66, R23.reuse, UR4, R32 ;  /* 0x0000000417427c23 */ /* 0x042fe20008010020 */
[----:B------:R-:W-:Y:S01]  /*fb40*/  FSEL R42, R60, -INF , !P3 ;  /* 0xff8000003c2a7808 */ /* 0x000fe20005800000 */
[----:B------:R-:W-:Y:S01]  /*fb50*/  FFMA.FTZ R68, R23, UR4, R34 ;  /* 0x0000000417447c23 */ /* 0x000fe20008010022 */
[----:B------:R-:W-:Y:S01]  /*fb60*/  FSEL R60, R64, -INF , !P4 ;  /* 0xff800000403c7808 */ /* 0x000fe20006000000 */
[----:B------:R-:W-:Y:S01]  /*fb70*/  FFMA.FTZ R64, R27, UR4, R38 ;  /* 0x000000041b407c23 */ /* 0x000fe20008010026 */
[CC--:B------:R-:W-:Y:S01]  /*fb80*/  ISETP.GE.AND P0, PT, R35.reuse, R212.reuse, PT ;  /* 0x000000d42300720c */ /* 0x0c0fe20003f06270 */
[----:B------:R-:W1:Y:S01]  /*fb90*/  I2F R31, R39 ;  /* 0x00000027001f7306 */ /* 0x000e620000201400 */
[----:B------:R-:W-:Y:S01]  /*fba0*/  ISETP.GE.AND P2, PT, R35, R179, PT ;  /* 0x000000b32300720c */ /* 0x000fe20003f46270 */
[----:B------:R-:W-:Y:S01]  /*fbb0*/  IMAD.U32 R38, RZ, RZ, UR6 ;  /* 0x00000006ff267e24 */ /* 0x000fe2000f8e00ff */
[----:B------:R-:W-:Y:S01]  /*fbc0*/  LOP3.LUT R35, R62, 0xd0, R244, 0xfe, !PT ;  /* 0x000000d03e237812 */ /* 0x000fe200078efef4 */
[----:B------:R-:W-:Y:S01]  /*fbd0*/  IMAD.U32 R34, RZ, RZ, UR6 ;  /* 0x00000006ff227e24 */ /* 0x000fe2000f8e00ff */
[----:B------:R-:W-:-:S02]  /*fbe0*/  ISETP.GE.AND P3, PT, R33, R212, PT ;  /* 0x000000d42100720c */ /* 0x000fc40003f66270 */
[-C--:B------:R-:W-:Y:S01]  /*fbf0*/  ISETP.GE.AND P4, PT, R33, R179.reuse, PT ;  /* 0x000000b32100720c */ /* 0x080fe20003f86270 */
[----:B------:R-:W4:Y:S01]  /*fc00*/  I2F R17, R35 ;  /* 0x0000002300117306 */ /* 0x000f220000201400 */
[----:B--2---:R-:W-:Y:S01]  /*fc10*/  LOP3.LUT R33, R62, 0xd8, R244, 0xfe, !PT ;  /* 0x000000d83e217812 */ /* 0x004fe200078efef4 */
[C---:B---3--:R-:W-:Y:S01]  /*fc20*/  FFMA.FTZ R28, R19.reuse, UR4, R28 ;  /* 0x00000004131c7c23 */ /* 0x048fe2000801001c */
[----:B------:R-:W-:Y:S01]  /*fc30*/  LOP3.LUT R32, R38, 0xe0, R244, 0xfe, !PT ;  /* 0x000000e026207812 */ /* 0x000fe200078efef4 */
[----:B------:R-:W-:Y:S01]  /*fc40*/  FFMA.FTZ R88, R19, UR4, R30 ;  /* 0x0000000413587c23 */ /* 0x000fe2000801001e */
[----:B------:R-:W-:Y:S01]  /*fc50*/  LOP3.LUT R30, R34, 0xe8, R244, 0xfe, !PT ;  /* 0x000000e8221e7812 */ /* 0x000fe200078efef4 */
[----:B------:R-:W-:Y:S01]  /*fc60*/  IMAD.U32 R19, RZ, RZ, UR6 ;  /* 0x00000006ff137e24 */ /* 0x000fe2000f8e00ff */
[----:B------:R-:W-:Y:S01]  /*fc70*/  FSEL R70, R28, -INF , !P3 ;  /* 0xff8000001c467808 */ /* 0x000fe20005800000 */
[----:B------:R-:W2:Y:S01]  /*fc80*/  I2F R27, R33 ;  /* 0x00000021001b7306 */ /* 0x000ea20000201400 */
[----:B-1----:R-:W-:Y:S01]  /*fc90*/  FFMA.FTZ R90, R31, UR4, R26 ;  /* 0x000000041f5a7c23 */ /* 0x002fe2000801001a */
[----:B------:R-:W-:Y:S01]  /*fca0*/  FSEL R64, R64, -INF , !P5 ;  /* 0xff80000040407808 */ /* 0x000fe20006800000 */
[----:B------:R-:W-:Y:S01]  /*fcb0*/  IMAD.U32 R26, RZ, RZ, UR6 ;  /* 0x00000006ff1a7e24 */ /* 0x000fe2000f8e00ff */
[----:B------:R-:W-:Y:S01]  /*fcc0*/  ISETP.GE.AND P5, PT, R39, R179, PT ;  /* 0x000000b32700720c */ /* 0x000fe20003fa6270 */
[----:B------:R-:W-:Y:S01]  /*fcd0*/  FFMA.FTZ R89, R31, UR4, R24 ;  /* 0x000000041f597c23 */ /* 0x000fe20008010018 */
[----:B------:R-:W-:-:S02]  /*fce0*/  FSEL R66, R66, -INF , !P0 ;  /* 0xff80000042427808 */ /* 0x000fc40004000000 */
[----:B------:R-:W1:Y:S01]  /*fcf0*/  I2F R23, R32 ;  /* 0x0000002000177306 */ /* 0x000e620000201400 */
[C---:B----4-:R-:W-:Y:S01]  /*fd00*/  FFMA.FTZ R91, R17.reuse, UR4, R20 ;  /* 0x00000004115b7c23 */ /* 0x050fe20008010014 */
[----:B------:R-:W-:Y:S01]  /*fd10*/  LOP3.LUT R20, R26, 0xf8, R244, 0xfe, !PT ;  /* 0x000000f81a147812 */ /* 0x000fe200078efef4 */
[----:B------:R-:W-:Y:S01]  /*fd20*/  FFMA.FTZ R92, R17, UR4, R22 ;  /* 0x00000004115c7c23 */ /* 0x000fe20008010016 */
[----:B------:R-:W-:Y:S01]  /*fd30*/  FSEL R90, R90, -INF , !P5 ;  /* 0xff8000005a5a7808 */ /* 0x000fe20006800000 */
[----:B------:R-:W-:Y:S01]  /*fd40*/  IMAD.U32 R22, RZ, RZ, UR6 ;  /* 0x00000006ff167e24 */ /* 0x000fe2000f8e00ff */
[----:B------:R-:W-:Y:S02]  /*fd50*/  ISETP.GE.AND P5, PT, R32, R179, PT ;  /* 0x000000b32000720c */ /* 0x000fe40003fa6270 */
[----:B------:R-:W3:Y:S01]  /*fd60*/  I2F R28, R30 ;  /* 0x0000001e001c7306 */ /* 0x000ee20000201400 */
[----:B--2---:R-:W-:Y:S01]  /*fd70*/  FFMA.FTZ R93, R27, UR4, R18 ;  /* 0x000000041b5d7c23 */ /* 0x004fe20008010012 */
[----:B------:R-:W-:Y:S01]  /*fd80*/  LOP3.LUT R24, R19, 0xf0, R244, 0xfe, !PT ;  /* 0x000000f013187812 */ /* 0x000fe200078efef4 */
[----:B------:R-:W-:Y:S01]  /*fd90*/  IMAD.U32 R18, RZ, RZ, UR6 ;  /* 0x00000006ff127e24 */ /* 0x000fe2000f8e00ff */
[-C--:B------:R-:W-:Y:S01]  /*fda0*/  ISETP.GE.AND P0, PT, R35, R212.reuse, PT ;  /* 0x000000d42300720c */ /* 0x080fe20003f06270 */
[----:B------:R-:W-:Y:S01]  /*fdb0*/  FFMA.FTZ R16, R27, UR4, R16 ;  /* 0x000000041b107c23 */ /* 0x000fe20008010010 */
[----:B------:R-:W-:-:S02]  /*fdc0*/  ISETP.GE.AND P3, PT, R33, R212, PT ;  /* 0x000000d42100720c */ /* 0x000fc40003f66270 */
[----:B------:R-:W2:Y:S01]  /*fdd0*/  I2F R17, R20 ;  /* 0x0000001400117306 */ /* 0x000ea20000201400 */
[C---:B-1----:R-:W-:Y:S01]  /*fde0*/  FFMA.FTZ R95, R23.reuse, UR4, R14 ;  /* 0x00000004175f7c23 */ /* 0x042fe2000801000e */
[----:B------:R-:W-:Y:S01]  /*fdf0*/  LOP3.LUT R18, R18, 0x10, R244, 0xfe, !PT ;  /* 0x0000001012127812 */ /* 0x000fe200078efef4 */
[----:B------:R-:W-:Y:S01]  /*fe00*/  FFMA.FTZ R96, R23, UR4, R12 ;  /* 0x0000000417607c23 */ /* 0x000fe2000801000c */
[----:B------:R-:W-:Y:S01]  /*fe10*/  FSEL R91, R91, -INF , !P0 ;  /* 0xff8000005b5b7808 */ /* 0x000fe20004000000 */
[----:B------:R-:W-:Y:S01]  /*fe20*/  IMAD.U32 R14, RZ, RZ, UR6 ;  /* 0x00000006ff0e7e24 */ /* 0x000fe2000f8e00ff */
[----:B------:R-:W-:Y:S02]  /*fe30*/  FSEL R95, R95, -INF , !P5 ;  /* 0xff8000005f5f7808 */ /* 0x000fe40006800000 */
[----:B------:R1:W-:Y:S01]  /*fe40*/  I2F R12, R18 ;  /* 0x00000012000c7306 */ /* 0x0003e20000201400 */
[-C--:B------:R-:W-:Y:S01]  /*fe50*/  ISETP.GE.AND P5, PT, R18, R212.reuse, PT ;  /* 0x000000d41200720c */ /* 0x080fe20003fa6270 */
[----:B---3--:R-:W-:Y:S01]  /*fe60*/  FFMA.FTZ R97, R28, UR4, R8 ;  /* 0x000000041c617c23 */ /* 0x008fe20008010008 */
[----:B------:R-:W-:Y:S01]  /*fe70*/  ISETP.GE.AND P0, PT, R30, R212, PT ;  /* 0x000000d41e00720c */ /* 0x000fe20003f06270 */
[----:B------:R-:W-:Y:S01]  /*fe80*/  FFMA.FTZ R98, R28, UR4, R10 ;  /* 0x000000041c627c23 */ /* 0x000fe2000801000a */
[----:B------:R-:W-:-:S02]  /*fe90*/  LOP3.LUT R22, R22, 0x8, R244, 0xfe, !PT ;  /* 0x0000000816167812 */ /* 0x000fc400078efef4 */
[----:B------:R-:W-:Y:S01]  /*fea0*/  LOP3.LUT R14, R14, 0x10, R244, 0xfe, !PT ;  /* 0x000000100e0e7812 */ /* 0x000fe200078efef4 */
[----:B------:R-:W3:Y:S01]  /*feb0*/  I2F R19, R24 ;  /* 0x0000001800137306 */ /* 0x000ee20000201400 */
[----:B------:R-:W-:Y:S01]  /*fec0*/  FSEL R94, R16, -INF , !P3 ;  /* 0xff800000105e7808 */ /* 0x000fe20005800000 */
[----:B--2---:R-:W-:Y:S01]  /*fed0*/  FFMA.FTZ R101, R17, UR4, R204 ;  /* 0x0000000411657c23 */ /* 0x004fe200080100cc */
[----:B------:R-:W-:Y:S01]  /*fee0*/  FSEL R97, R97, -INF , !P0 ;  /* 0xff80000061617808 */ /* 0x000fe20004000000 */
[----:B------:R-:W-:Y:S01]  /*fef0*/  FFMA.FTZ R206, R17, UR4, R206 ;  /* 0x0000000411ce7c23 */ /* 0x000fe200080100ce */
[----:B------:R-:W-:Y:S02]  /*ff00*/  ISETP.GE.AND P0, PT, R20, R212, PT ;  /* 0x000000d41400720c */ /* 0x000fe40003f06270 */
[----:B------:R-:W-:Y:S01]  /*ff10*/  FSEL R88, R88, -INF , !P4 ;  /* 0xff80000058587808 */ /* 0x000fe20006000000 */
[----:B-1----:R-:W-:Y:S01]  /*ff20*/  IMAD.U32 R18, RZ, RZ, UR6 ;  /* 0x00000006ff127e24 */ /* 0x002fe2000f8e00ff */
[----:B------:R-:W1:Y:S01]  /*ff30*/  I2F R16, R22 ;  /* 0x0000001600107306 */ /* 0x000e620000201400 */
[----:B------:R-:W-:-:S02]  /*ff40*/  FSEL R101, R101, -INF , !P0 ;  /* 0xff80000065657808 */ /* 0x000fc40004000000 */
[----:B------:R-:W-:Y:S02]  /*ff50*/  FSEL R62, R36, -INF , !P6 ;  /* 0xff800000243e7808 */ /* 0x000fe40007000000 */
[----:B------:R-:W-:Y:S02]  /*ff60*/  LOP3.LUT R10, R18, 0x8, R244, 0xfe, !PT ;  /* 0x00000008120a7812 */ /* 0x000fe400078efef4 */
[----:B------:R-:W-:Y:S01]  /*ff70*/  FSEL R68, R68, -INF , !P2 ;  /* 0xff80000044447808 */ /* 0x000fe20005000000 */
[----:B------:R-:W2:Y:S01]  /*ff80*/  I2F R8, R14 ;  /* 0x0000000e00087306 */ /* 0x000ea20000201400 */
[----:B------:R-:W-:Y:S01]  /*ff90*/  ISETP.GE.AND P4, PT, R33, R179, PT ;  /* 0x000000b32100720c */ /* 0x000fe20003f86270 */
[C---:B---3--:R-:W-:Y:S01]  /*ffa0*/  FFMA.FTZ R4, R19.reuse, UR4, R4 ;  /* 0x0000000413047c23 */ /* 0x048fe20008010004 */
[----:B------:R-:W-:Y:S01]  /*ffb0*/  PLOP3.LUT P0, PT, PT, PT, UP0, 0x80, 0x0 ;  /* 0x000000000000781c */ /* 0x000fe20003f0f008 */
[----:B------:R-:W-:Y:S01]  /*ffc0*/  FFMA.FTZ R6, R19, UR4, R6 ;  /* 0x0000000413067c23 */ /* 0x000fe20008010006 */
[----:B------:R-:W-:-:S02]  /*ffd0*/  ISETP.GE.AND P6, PT, R39, R212, PT ;  /* 0x000000d42700720c */ /* 0x000fc40003fc6270 */
[-C--:B------:R-:W-:Y:S01]  /*ffe0*/  ISETP.GE.AND P2, PT, R35, R179.reuse, PT ;  /* 0x000000b32300720c */ /* 0x080fe20003f46270 */
[----:B------:R-:W3:Y:S01]  /*fff0*/  I2F R18, R10 ;  /* 0x0000000a00127306 */ /* 0x000ee20000201400 */
[----:B------:R-:W-:Y:S01]  /*10000*/  FSEL R93, R93, -INF , !P4 ;  /* 0xff8000005d5d7808 */ /* 0x000fe20006000000 */
[----:B-1----:R-:W-:Y:S01]  /*10010*/  FFMA.FTZ R16, R16, UR4, R120 ;  /* 0x0000000410107c23 */ /* 0x002fe20008010078 */
[----:B------:R-:W-:Y:S02]  /*10020*/  FSEL R89, R89, -INF , !P6 ;  /* 0xff80000059597808 */ /* 0x000fe40007000000 */
[----:B------:R-:W-:Y:S02]  /*10030*/  FSEL R92, R92, -INF , !P2 ;  /* 0xff8000005c5c7808 */ /* 0x000fe40005000000 */
[C---:B------:R-:W-:Y:S02]  /*10040*/  ISETP.GE.AND P3, PT, R24.reuse, R212, PT ;  /* 0x000000d41800720c */ /* 0x040fe40003f66270 */
[----:B------:R-:W-:-:S02]  /*10050*/  ISETP.GE.AND P4, PT, R24, R179, PT ;  /* 0x000000b31800720c */ /* 0x000fc40003f86270 */
[----:B------:R-:W-:Y:S01]  /*10060*/  ISETP.GE.AND P6, PT, R32, R212, PT ;  /* 0x000000d42000720c */ /* 0x000fe20003fc6270 */
[----:B--2---:R-:W-:Y:S01]  /*10070*/  FFMA.FTZ R32, R8, UR4, R118 ;  /* 0x0000000408207c23 */ /* 0x004fe20008010076 */
[----:B------:R-:W-:Y:S02]  /*10080*/  ISETP.GE.AND P2, PT, R30, R179, PT ;  /* 0x000000b31e00720c */ /* 0x000fe40003f46270 */
[----:B------:R-:W-:Y:S01]  /*10090*/  FSEL R99, R4, -INF , !P3 ;  /* 0xff80000004637808 */ /* 0x000fe20005800000 */
[----:B------:R-:W-:Y:S01]  /*100a0*/  FFMA.FTZ R4, R12, UR4, R116 ;  /* 0x000000040c047c23 */ /* 0x000fe20008010074 */
[----:B------:R-:W-:Y:S01]  /*100b0*/  FSEL R100, R6, -INF , !P4 ;  /* 0xff80000006647808 */ /* 0x000fe20006000000 */
[----:B---3--:R-:W-:Y:S01]  /*100c0*/  FFMA.FTZ R6, R18, UR4, R122 ;  /* 0x0000000412067c23 */ /* 0x008fe2000801007a */
[----:B------:R-:W-:Y:S02]  /*100d0*/  FSEL R96, R96, -INF , !P6 ;  /* 0xff80000060607808 */ /* 0x000fe40007000000 */
[----:B------:R-:W-:-:S02]  /*100e0*/  FSEL R98, R98, -INF , !P2 ;  /* 0xff80000062627808 */ /* 0x000fc40005000000 */
[----:B------:R-:W-:Y:S02]  /*100f0*/  ISETP.GE.AND P6, PT, R22, R212, PT ;  /* 0x000000d41600720c */ /* 0x000fe40003fc6270 */
[-C--:B------:R-:W-:Y:S02]  /*10100*/  ISETP.GE.AND P2, PT, R20, R179.reuse, PT ;  /* 0x000000b31400720c */ /* 0x080fe40003f46270 */
[-C--:B------:R-:W-:Y:S02]  /*10110*/  ISETP.GE.AND P3, PT, R14, R179.reuse, PT ;  /* 0x000000b30e00720c */ /* 0x080fe40003f66270 */
[----:B------:R-:W-:Y:S02]  /*10120*/  ISETP.GE.AND P4, PT, R10, R179, PT ;  /* 0x000000b30a00720c */ /* 0x000fe40003f86270 */
[----:B------:R-:W-:Y:S02]  /*10130*/  FSEL R3, R206, -INF , !P2 ;  /* 0xff800000ce037808 */ /* 0x000fe40005000000 */
[----:B------:R-:W-:-:S02]  /*10140*/  FSEL R8, R16, -INF , !P6 ;  /* 0xff80000010087808 */ /* 0x000fc40007000000 */
        /* <DEDUP_REMOVED lines=79> */
.L_x_2389:
[----:B------:R-:W-:-:S04]  /*10640*/  LEA R12, -R14, RZ, 0x8 ;  /* 0x000000ff0e0c7211 */ /* 0x000fc800078e41ff */
[----:B------:R-:W-:Y:S02]  /*10650*/  SHF.R.S32.HI R10, RZ, 0x1f, R12 ;  /* 0x0000001fff0a7819 */ /* 0x000fe4000001140c */
.L_x_2390:
[--C-:B------:R-:W-:Y:S01]  /*10660*/  @!P1 IADD3 R17, P2, P0, R12, UR18, R178.reuse ;  /* 0x000000120c119c10 */ /* 0x100fe2000f85e0b2 */
[----:B------:R-:W-:Y:S01]  /*10670*/  @!P1 IMAD.MOV.U32 R30, RZ, RZ, R178 ;  /* 0x000000ffff1e9224 */ /* 0x000fe200078e00b2 */
[----:B------:R1:W-:Y:S01]  /*10680*/  @P1 STS.128 [R241+0x2000], RZ ;  /* 0x002000fff1001388 */ /* 0x0003e20000000c00 */
[--C-:B------:R-:W-:Y:S01]  /*10690*/  @!P1 IMAD.MOV.U32 R31, RZ, RZ, R164.reuse ;  /* 0x000000ffff1f9224 */ /* 0x100fe200078e00a4 */
[----:B------:R-:W-:Y:S01]  /*106a0*/  @!P1 IADD3.X R16, R10, UR15, R164, P2, P0 ;  /* 0x0000000f0a109c10 */ /* 0x000fe200097e04a4 */
[----:B------:R-:W-:Y:S01]  /*106b0*/  @!P1 IMAD.MOV.U32 R26, RZ, RZ, R178 ;  /* 0x000000ffff1a9224 */ /* 0x000fe200078e00b2 */
[C---:B------:R-:W-:Y:S01]  /*106c0*/  @!P1 LEA R102, P3, R17.reuse, c[0x0][0x168], 0x1 ;  /* 0x00005a0011669a11 */ /* 0x040fe200078608ff */
[----:B------:R-:W-:Y:S01]  /*106d0*/  @!P1 IMAD.MOV.U32 R27, RZ, RZ, R164 ;  /* 0x000000ffff1b9224 */ /* 0x000fe200078e00a4 */
[----:B------:R-:W-:Y:S01]  /*106e0*/  BSSY B0, `(.L_x_2391) ;  /* 0x00000c9000007945 */ /* 0x000fe20003800000 */
[----:B------:R-:W-:Y:S01]  /*106f0*/  @!P1 IMAD.MOV.U32 R18, RZ, RZ, c[0x0][0x19c] ;  /* 0x00006700ff129624 */ /* 0x000fe200078e00ff */
[----:B------:R-:W-:Y:S01]  /*10700*/  @!P1 LEA.HI.X R103, R17, c[0x0][0x16c], R16, 0x1, P3 ;  /* 0x00005b0011679a11 */ /* 0x000fe200018f0c10 */
[----:B------:R-:W-:-:S04]  /*10710*/  @!P1 IMAD.WIDE.U32 R30, R14, 0x30, R30 ;  /* 0x000000300e1e9825 */ /* 0x000fc800078e001e */
[----:B------:R-:W-:Y:S01]  /*10720*/  @!P1 IMAD.MOV.U32 R23, RZ, RZ, c[0x0][0x19c] ;  /* 0x00006700ff179624 */ /* 0x000fe200078e00ff */
[----:B------:R-:W-:Y:S01]  /*10730*/  @!P1 IADD3 R19, P2, R12, R30, RZ ;  /* 0x0000001e0c139210 */ /* 0x000fe20007f5e0ff */
[----:B------:R-:W-:-:S04]  /*10740*/  @!P1 IMAD.WIDE.U32 R26, R14, 0x50, R26 ;  /* 0x000000500e1a9825 */ /* 0x000fc800078e001a */
[----:B------:R-:W-:Y:S01]  /*10750*/  @!P1 IMAD.MOV.U32 R38, RZ, RZ, R178 ;  /* 0x000000ffff269224 */ /* 0x000fe200078e00b2 */
[----:B------:R-:W-:Y:S01]  /*10760*/  @!P1 IADD3 R24, P0, R12, R26, RZ ;  /* 0x0000001a0c189210 */ /* 0x000fe20007f1e0ff */
[----:B------:R-:W-:Y:S02]  /*10770*/  @!P1 IMAD.MOV.U32 R39, RZ, RZ, R164 ;  /* 0x000000ffff279224 */ /* 0x000fe400078e00a4 */
        /* <DEDUP_REMOVED lines=9> */
[----:B------:R-:W-:-:S04]  /*10810*/  @!P1 IMAD.WIDE.U32 R16, R14, 0xa0, R16 ;  /* 0x000000a00e109825 */ /* 0x000fc800078e0010 */
[----:B------:R-:W-:Y:S01]  /*10820*/  @!P1 IMAD.MOV.U32 R34, RZ, RZ, c[0x0][0x19c] ;  /* 0x00006700ff229624 */ /* 0x000fe200078e00ff */
[----:B------:R-:W-:Y:S01]  /*10830*/  @!P1 IADD3 R38, P0, R12, R16, RZ ;  /* 0x000000100c269210 */ /* 0x000fe20007f1e0ff */
[----:B------:R-:W-:Y:S02]  /*10840*/  @!P1 IMAD R36, R36, 0xa0, RZ ;  /* 0x000000a024249824 */ /* 0x000fe400078e02ff */
[----:B------:R-:W-:Y:S02]  /*10850*/  @!P1 IMAD.MOV.U32 R74, RZ, RZ, R178 ;  /* 0x000000ffff4a9224 */ /* 0x000fe400078e00b2 */
[----:B------:R-:W-:Y:S01]  /*10860*/  @!P1 IMAD.MOV.U32 R75, RZ, RZ, R164 ;  /* 0x000000ffff4b9224 */ /* 0x000fe200078e00a4 */
[----:B------:R-:W-:Y:S01]  /*10870*/  @!P1 IADD3.X R36, R10, R36, R17, P0, !PT ;  /* 0x000000240a249210 */ /* 0x000fe200007fe411 */
[----:B------:R-:W-:Y:S02]  /*10880*/  @!P1 IMAD.MOV.U32 R30, RZ, RZ, R178 ;  /* 0x000000ffff1e9224 */ /* 0x000fe400078e00b2 */
[----:B------:R-:W-:-:S02]  /*10890*/  @!P1 IMAD.MOV.U32 R31, RZ, RZ, R164 ;  /* 0x000000ffff1f9224 */ /* 0x000fc400078e00a4 */
[----:B------:R-:W-:Y:S02]  /*108a0*/  @!P1 IMAD.MOV.U32 R82, RZ, RZ, R178 ;  /* 0x000000ffff529224 */ /* 0x000fe400078e00b2 */
[----:B------:R-:W-:Y:S02]  /*108b0*/  @!P1 IMAD.MOV.U32 R83, RZ, RZ, R164 ;  /* 0x000000ffff539224 */ /* 0x000fe400078e00a4 */
[----:B------:R-:W-:Y:S02]  /*108c0*/  @!P1 IMAD R34, R34, 0x90, RZ ;  /* 0x0000009022229824 */ /* 0x000fe400078e02ff */
[----:B------:R-:W-:Y:S02]  /*108d0*/  @!P1 IMAD.MOV.U32 R26, RZ, RZ, c[0x0][0x19c] ;  /* 0x00006700ff1a9624 */ /* 0x000fe400078e00ff */
[----:B------:R-:W-:Y:S01]  /*108e0*/  @!P1 IMAD.WIDE.U32 R74, R14, 0x60, R74 ;  /* 0x000000600e4a9825 */ /* 0x000fe200078e004a */
[----:B------:R-:W-:-:S03]  /*108f0*/  @!P1 IADD3.X R34, R10, R34, R39, P2, !PT ;  /* 0x000000220a229210 */ /* 0x000fc600017fe427 */
        /* <DEDUP_REMOVED lines=8> */
[----:B------:R-:W-:Y:S02]  /*10980*/  @!P1 IMAD.MOV.U32 R76, RZ, RZ, c[0x0][0x19c] ;  /* 0x00006700ff4c9624 */ /* 0x000fe400078e00ff */
[----:B------:R-:W-:-:S04]  /*10990*/  @!P1 IMAD.WIDE.U32 R82, R14, 0xd0, R82 ;  /* 0x000000d00e529825 */ /* 0x000fc800078e0052 */
[----:B------:R-:W-:Y:S01]  /*109a0*/  @!P1 IMAD R26, R26, 0x60, RZ ;  /* 0x000000601a1a9824 */ /* 0x000fe200078e02ff */
[----:B------:R-:W-:Y:S01]  /*109b0*/  @!P1 IADD3 R77, P2, R12, R82, RZ ;  /* 0x000000520c4d9210 */ /* 0x000fe20007f5e0ff */
[----:B------:R-:W-:Y:S02]  /*109c0*/  @!P1 IMAD R28, R28, 0x70, RZ ;  /* 0x000000701c1c9824 */ /* 0x000fe400078e02ff */
[----:B------:R-:W-:Y:S01]  /*109d0*/  @!P1 IMAD.MOV.U32 R39, RZ, RZ, c[0x0][0x19c] ;  /* 0x00006700ff279624 */ /* 0x000fe200078e00ff */
[C---:B------:R-:W-:Y:S01]  /*109e0*/  @!P1 IADD3.X R26, R10.reuse, R26, R75, P4, !PT ;  /* 0x0000001a0a1a9210 */ /* 0x040fe200027fe44b */
[----:B------:R-:W-:Y:S01]  /*109f0*/  @!P1 IMAD.MOV.U32 R78, RZ, RZ, c[0x0][0x19c] ;  /* 0x00006700ff4e9624 */ /* 0x000fe200078e00ff */
[----:B------:R-:W-:Y:S01]  /*10a00*/  @!P1 IADD3.X R28, R10, R28, R31, P3, !PT ;  /* 0x0000001c0a1c9210 */ /* 0x000fe20001ffe41f */
[----:B------:R-:W-:Y:S02]  /*10a10*/  @!P1 IMAD.MOV.U32 R86, RZ, RZ, R178 ;  /* 0x000000ffff569224 */ /* 0x000fe400078e00b2 */
[----:B------:R-:W-:-:S02]  /*10a20*/  @!P1 IMAD.MOV.U32 R87, RZ, RZ, R164 ;  /* 0x000000ffff579224 */ /* 0x000fc400078e00a4 */
[----:B------:R-:W-:-:S04]  /*10a30*/  @!P1 IMAD.WIDE.U32 R104, R14, 0xb0, R104 ;  /* 0x000000b00e689825 */ /* 0x000fc800078e0068 */
[----:B------:R-:W-:Y:S01]  /*10a40*/  @!P1 IMAD.WIDE.U32 R16, R14, 0xe0, R16 ;  /* 0x000000e00e109825 */ /* 0x000fe200078e0010 */
[----:B------:R-:W-:-:S03]  /*10a50*/  @!P1 IADD3 R72, P4, R12, R104, RZ ;  /* 0x000000680c489210 */ /* 0x000fc60007f9e0ff */
[----:B------:R-:W-:Y:S01]  /*10a60*/  @!P1 IMAD R76, R76, 0xd0, RZ ;  /* 0x000000d04c4c9824 */ /* 0x000fe200078e02ff */
[----:B------:R-:W-:Y:S01]  /*10a70*/  @!P1 IADD3 R79, P0, R12, R16, RZ ;  /* 0x000000100c4f9210 */ /* 0x000fe20007f1e0ff */
[----:B------:R-:W-:Y:S02]  /*10a80*/  @!P1 IMAD.MOV.U32 R74, RZ, RZ, c[0x0][0x19c] ;  /* 0x00006700ff4a9624 */ /* 0x000fe400078e00ff */
[----:B------:R-:W-:Y:S01]  /*10a90*/  @!P1 IMAD R39, R39, 0xb0, RZ ;  /* 0x000000b027279824 */ /* 0x000fe200078e02ff */
[----:B------:R-:W-:Y:S01]  /*10aa0*/  @!P1 IADD3.X R76, R10, R76, R83, P2, !PT ;  /* 0x0000004c0a4c9210 */ /* 0x000fe200017fe453 */
[C---:B------:R-:W-:Y:S01]  /*10ab0*/  @!P1 IMAD.WIDE.U32 R86, R14.reuse, 0xc0, R86 ;  /* 0x000000c00e569825 */ /* 0x040fe200078e0056 */
[----:B------:R-:W-:Y:S02]  /*10ac0*/  @!P1 LEA R33, P2, R14, R178, 0x7 ;  /* 0x000000b20e219211 */ /* 0x000fe400078438ff */
[----:B------:R-:W-:Y:S01]  /*10ad0*/  @!P1 IADD3.X R39, R10, R39, R105, P4, !PT ;  /* 0x000000270a279210 */ /* 0x000fe200027fe469 */
[----:B------:R-:W-:Y:S01]  /*10ae0*/  @!P1 IMAD R78, R78, 0xe0, RZ ;  /* 0x000000e04e4e9824 */ /* 0x000fe200078e02ff */
[----:B------:R-:W-:Y:S01]  /*10af0*/  @!P1 IADD3 R75, P3, R12, R86, RZ ;  /* 0x000000560c4b9210 */ /* 0x000fe20007f7e0ff */
[----:B------:R-:W-:-:S02]  /*10b00*/  @!P1 IMAD.MOV.U32 R31, RZ, RZ, c[0x0][0x19c] ;  /* 0x00006700ff1f9624 */ /* 0x000fc400078e00ff */
[----:B------:R-:W-:Y:S01]  /*10b10*/  @!P1 IMAD R74, R74, 0xc0, RZ ;  /* 0x000000c04a4a9824 */ /* 0x000fe200078e02ff */
[----:B------:R-:W-:Y:S01]  /*10b20*/  @!P1 IADD3.X R78, R10, R78, R17, P0, !PT ;  /* 0x0000004e0a4e9210 */ /* 0x000fe200007fe411 */
[----:B------:R-:W-:Y:S01]  /*10b30*/  @!P1 IMAD.MOV.U32 R16, RZ, RZ, c[0x0][0x19c] ;  /* 0x00006700ff109624 */ /* 0x000fe200078e00ff */
[C---:B------:R-:W-:Y:S01]  /*10b40*/  @!P1 LEA R17, P4, R14.reuse, R178, 0x5 ;  /* 0x000000b20e119211 */ /* 0x040fe200078828ff */
[----:B------:R-:W-:Y:S01]  /*10b50*/  @!P1 IMAD.MOV.U32 R20, RZ, RZ, c[0x0][0x19c] ;  /* 0x00006700ff149624 */ /* 0x000fe200078e00ff */
[----:B------:R-:W-:Y:S02]  /*10b60*/  @!P1 LEA.HI.X R31, R14, R164, R31, 0x7, P2 ;  /* 0x000000a40e1f9211 */ /* 0x000fe400010f3c1f */
[----:B------:R-:W-:Y:S02]  /*10b70*/  LEA R250, P0, R178, c[0x0][0x168], 0x1 ;  /* 0x00005a00b2fa7a11 */ /* 0x000fe400078008ff */
[----:B------:R-:W-:Y:S02]  /*10b80*/  @!P1 IADD3 R33, P2, R12, R33, RZ ;  /* 0x000000210c219210 */ /* 0x000fe40007f5e0ff */
[----:B------:R-:W-:-:S02]  /*10b90*/  @!P1 IADD3.X R74, R10, R74, R87, P3, !PT ;  /* 0x0000004a0a4a9210 */ /* 0x000fc40001ffe457 */
[----:B------:R-:W-:Y:S01]  /*10ba0*/  @!P1 LEA R22, P3, R14, R178, 0x6 ;  /* 0x000000b20e169211 */ /* 0x000fe200078630ff */
[----:B------:R-:W-:Y:S01]  /*10bb0*/  @!P1 IMAD.X R31, R10, 0x1, R31, P2 ;  /* 0x000000010a1f9824 */ /* 0x000fe200010e061f */
[----:B------:R-:W-:Y:S02]  /*10bc0*/  @!P1 LEA.HI.X R16, R14, R164, R16, 0x5, P4 ;  /* 0x000000a40e109211 */ /* 0x000fe400020f2c10 */
[----:B------:R-:W-:Y:S02]  /*10bd0*/  @!P1 IADD3 R17, P4, R12, R17, RZ ;  /* 0x000000110c119210 */ /* 0x000fe40007f9e0ff */
[----:B------:R-:W-:Y:S02]  /*10be0*/  LEA.HI.X R249, R178, c[0x0][0x16c], R164, 0x1, P0 ;  /* 0x00005b00b2f97a11 */ /* 0x000fe400000f0ca4 */
[----:B------:R-:W-:Y:S01]  /*10bf0*/  @!P1 LEA R104, P0, R12, R250, 0x1 ;  /* 0x000000fa0c689211 */ /* 0x000fe200078008ff */
[----:B------:R-:W-:Y:S01]  /*10c00*/  @!P1 IMAD.X R16, R10, 0x1, R16, P4 ;  /* 0x000000010a109824 */ /* 0x000fe200020e0610 */
[----:B------:R-:W-:-:S02]  /*10c10*/  @!P1 LEA.HI.X R20, R14, R164, R20, 0x6, P3 ;  /* 0x000000a40e149211 */ /* 0x000fc400018f3414 */
[----:B------:R-:W-:Y:S02]  /*10c20*/  @!P1 LEA R106, P2, R33, c[0x0][0x168], 0x1 ;  /* 0x00005a00216a9a11 */ /* 0x000fe400078408ff */
[C---:B------:R-:W-:Y:S02]  /*10c30*/  @!P1 IADD3 R22, P3, R12.reuse, R22, RZ ;  /* 0x000000160c169210 */ /* 0x040fe40007f7e0ff */
[----:B------:R-:W-:Y:S02]  /*10c40*/  @!P1 LEA R86, P4, R17, c[0x0][0x168], 0x1 ;  /* 0x00005a0011569a11 */ /* 0x000fe400078808ff */
        /* <DEDUP_REMOVED lines=26> */
[C---:B------:R-:W-:Y:S02]  /*10df0*/  @!P1 LEA R18, P0, R38.reuse, c[0x0][0x168], 0x1 ;  /* 0x00005a0026129a11 */ /* 0x040fe400078008ff */
[C---:B------:R-:W-:Y:S01]  /*10e00*/  @!P1 LEA R22, P2, R35.reuse, c[0x0][0x168], 0x1 ;  /* 0x00005a0023169a11 */ /* 0x040fe200078408ff */
[----:B------:R1:W-:Y:S01]  /*10e10*/  @P1 STS.128 [R241+0x3800], RZ ;  /* 0x003800fff1001388 */ /* 0x0003e20000000c00 */
[----:B------:R-:W-:Y:S02]  /*10e20*/  @!P1 LEA.HI.X R19, R38, c[0x0][0x16c], R36, 0x1, P0 ;  /* 0x00005b0026139a11 */ /* 0x000fe400000f0c24 */
[----:B------:R-:W-:Y:S01]  /*10e30*/  @!P1 LEA.HI.X R23, R35, c[0x0][0x16c], R34, 0x1, P2 ;  /* 0x00005b0023179a11 */ /* 0x000fe200010f0c22 */
[----:B------:R-:W-:Y:S01]  /*10e40*/  @!PT LDS RZ, [RZ] ;  /* 0x00000000fffff984 */ /* 0x000fe20000000800 */
[----:B------:R-:W-:Y:S01]  /*10e50*/  @!PT LDS RZ, [RZ] ;  /* 0x00000000fffff984 */ /* 0x000fe20000000800 */
[----:B------:R-:W-:Y:S01]  /*10e60*/  @!PT LDS RZ, [RZ] ;  /* 0x00000000fffff984 */ /* 0x000fe20000000800 */
[----:B------:R1:W-:Y:S01]  /*10e70*/  @!P1 LDGSTS.E.BYPASS.LTC128B.128 [R241+0x3800], [R108.64] ;  /* 0x038000006cf19fae */ /* 0x0003e2000b901d54 */
[----:B------:R-:W-:-:S02]  /*10e80*/  @!P1 LEA R38, P4, R72, c[0x0][0x168], 0x1 ;  /* 0x00005a0048269a11 */ /* 0x000fc400078808ff */
        /* <DEDUP_REMOVED lines=66> */
[----:B------:R-:W-:Y:S01]  /*112b0*/  IMAD.MOV.U32 R179, RZ, RZ, R164 ;  /* 0x000000ffffb37224 */ /* 0x000fe200078e00a4 */
[----:B------:R-:W-:-:S02]  /*112c0*/  ULDC UR6, c[0x0][0x19c] ;  /* 0x0000670000067ab9 */ /* 0x000fc40000000800 */
[----:B------:R-:W-:Y:S01]  /*112d0*/  UIMAD UR6, UR6, 0xf0, URZ ;  /* 0x000000f0060678a4 */ /* 0x000fe2000f8e023f */
        /* <DEDUP_REMOVED lines=9> */
.L_x_2392:
[----:B------:R-:W-:Y:S05]  /*11370*/  BSYNC B0 ;  /* 0x0000000000007941 */ /* 0x000fea0003800000 */
.L_x_2391:
[----:B------:R-:W0:Y:S01]  /*11380*/  LDGDEPBAR ;  /* 0x00000000000079af */ /* 0x000e220000000000 */
[----:B------:R-:W-:-:S04]  /*11390*/  LEA R250, P0, R12, R250, 0x1 ;  /* 0x000000fa0cfa7211 */ /* 0x000fc800078008ff */
[----:B------:R-:W-:Y:S02]  /*113a0*/  LEA.HI.X R249, R12, R249, R10, 0x1, P0 ;  /* 0x000000f90cf97211 */ /* 0x000fe400000f0c0a */
.L_x_2388:
[----:B------:R-:W2:Y:S04]  /*113b0*/  LDL.LU R80, [R1+0x4] ;  /* 0x0000040001507983 */ /* 0x000ea80000300800 */
[----:B------:R-:W3:Y:S01]  /*113c0*/  LDL.LU R129, [R1] ;  /* 0x0000000001817983 */ /* 0x000ee20000300800 */
[----:B------:R-:W-:Y:S02]  /*113d0*/  FMNMX.FTZ R14, R0, R5, !PT ;  /* 0x00000005000e7209 */ /* 0x000fe40007810000 */
[----:B-1----:R-:W-:Y:S02]  /*113e0*/  FMNMX.FTZ R16, R2, R15, !PT ;  /* 0x0000000f02107209 */ /* 0x002fe40007810000 */
        /* <DEDUP_REMOVED lines=12> */
[----:B------:R-:W-:Y:S02]  /*114b0*/  MOV R131, R115 ;  /* 0x0000007300837202 */ /* 0x000fe40000000f00 */
[----:B------:R-:W-:-:S02]  /*114c0*/  FMNMX.FTZ R16, R29, R16, !PT ;  /* 0x000000101d107209 */ /* 0x000fc40007810000 */
[----:B------:R-:W-:Y:S02]  /*114d0*/  MOV R164, R117 ;  /* 0x0000007500a47202 */ /* 0x000fe40000000f00 */
[----:B------:R-:W-:Y:S02]  /*114e0*/  FMNMX.FTZ R16, R81, R16, !PT ;  /* 0x0000001051107209 */ /* 0x000fe40007810000 */
[----:B------:R-:W-:Y:S02]  /*114f0*/  MOV R179, R113 ;  /* 0x0000007100b37202 */ /* 0x000fe40000000f00 */
[----:B------:R-:W-:Y:S02]  /*11500*/  FMNMX.FTZ R16, R125, R16, !PT ;  /* 0x000000107d107209 */ /* 0x000fe40007810000 */
[----:B------:R-:W-:Y:S02]  /*11510*/  MOV R178, R119 ;  /* 0x0000007700b27202 */ /* 0x000fe40000000f00 */
[----:B------:R-:W-:-:S04]  /*11520*/  FMNMX.FTZ R16, R85, R16, !PT ;  /* 0x0000001055107209 */ /* 0x000fc80007810000 */
        /* <DEDUP_REMOVED lines=52> */
[----:B------:R-:W-:-:S05]  /*11870*/  FMNMX.FTZ R16, R205, R16, !PT ;  /* 0x00000010cd107209 */ /* 0x000fca0007810000 */
[----:B------:R-:W1:Y:S02]  /*11880*/  SHFL.BFLY PT, R12, R16, 0x2, 0x1f ;  /* 0x0c401f00100c7f89 */ /* 0x000e6400000e0000 */
[----:B-1----:R-:W-:Y:S02]  /*11890*/  FMNMX.FTZ R12, R16, R12, !PT ;  /* 0x0000000c100c7209 */ /* 0x002fe40007810000 */
[----:B------:R-:W-:Y:S04]  /*118a0*/  LDSM.16.MT88.4 R16, [R234+0xa000] ;  /* 0x00a00000ea10783b */ /* 0x000fe80000004200 */
[----:B------:R-:W1:Y:S01]  /*118b0*/  SHFL.BFLY PT, R112, R12, 0x1, 0x1f ;  /* 0x0c201f000c707f89 */ /* 0x000e6200000e0000 */
[----:B--2---:R-:W-:-:S04]  /*118c0*/  FMNMX.FTZ R14, R80, R14, !PT ;  /* 0x0000000e500e7209 */ /* 0x004fc80007810000 */
[----:B------:R-:W-:-:S04]  /*118d0*/  FMNMX.FTZ R14, R128, R14, !PT ;  /* 0x0000000e800e7209 */ /* 0x000fc80007810000 */
[----:B---3--:R-:W-:-:S04]  /*118e0*/  FMNMX.FTZ R14, R129, R14, !PT ;  /* 0x0000000e810e7209 */ /* 0x008fc80007810000 */
[----:B------:R-:W-:-:S04]  /*118f0*/  FMNMX.FTZ R14, R130, R14, !PT ;  /* 0x0000000e820e7209 */ /* 0x000fc80007810000 */
[----:B------:R-:W-:Y:S02]  /*11900*/  FMNMX.FTZ R14, R131, R14, !PT ;  /* 0x0000000e830e7209 */ /* 0x000fe40007810000 */
[----:B-1----:R-:W-:Y:S02]  /*11910*/  FMNMX.FTZ R112, R12, R112, !PT ;  /* 0x000000700c707209 */ /* 0x002fe40007810000 */
[----:B------:R-:W-:Y:S02]  /*11920*/  FMNMX.FTZ R14, R164, R14, !PT ;  /* 0x0000000ea40e7209 */ /* 0x000fe40007810000 */
[C---:B------:R-:W-:Y:S01]  /*11930*/  FSETP.NEU.FTZ.AND P1, PT, R112.reuse, -INF , PT ;  /* 0xff8000007000780b */ /* 0x040fe20003f3d000 */
[----:B------:R-:W-:Y:S01]  /*11940*/  FMUL.FTZ R110, R112, c[0x0][0x23c] ;  /* 0x00008f00706e7a20 */ /* 0x000fe20000410000 */
[----:B------:R-:W-:-:S04]  /*11950*/  FMNMX.FTZ R14, R221, R14, !PT ;  /* 0x0000000edd0e7209 */ /* 0x000fc80007810000 */
[----:B------:R-:W-:Y:S02]  /*11960*/  FMNMX.FTZ R14, R248, R14, !PT ;  /* 0x0000000ef80e7209 */ /* 0x000fe40007810000 */
[----:B------:R-:W-:Y:S02]  /*11970*/  FSEL R110, R110, RZ, P1 ;  /* 0x000000ff6e6e7208 */ /* 0x000fe40000800000 */
[----:B------:R-:W-:-:S03]  /*11980*/  FMNMX.FTZ R14, R220, R14, !PT ;  /* 0x0000000edc0e7209 */ /* 0x000fc60007810000 */
[--C-:B------:R-:W-:Y:S01]  /*11990*/  FFMA.FTZ R115, R21, c[0x0][0x23c], -R110.reuse ;  /* 0x00008f0015737a23 */ /* 0x100fe2000001086e */
[----:B------:R-:W-:Y:S01]  /*119a0*/  FMNMX.FTZ R14, R222, R14, !PT ;  /* 0x0000000ede0e7209 */ /* 0x000fe20007810000 */
[----:B------:R-:W-:Y:S01]  /*119b0*/  LDSM.16.MT88.4 R20, [R231+0xa000] ;  /* 0x00a00000e714783b */ /* 0x000fe20000004200 */
[--C-:B------:R-:W-:Y:S02]  /*119c0*/  FFMA.FTZ R117, R29, c[0x0][0x23c], -R110.reuse ;  /* 0x00008f001d757a23 */ /* 0x100fe4000001086e */
[----:B------:R-:W-:Y:S01]  /*119d0*/  FMNMX.FTZ R14, R214, R14, !PT ;  /* 0x0000000ed60e7209 */ /* 0x000fe20007810000 */
[----:B------:R-:W-:Y:S01]  /*119e0*/  LDSM.16.MT88.4 R28, [R230+0xa000] ;  /* 0x00a00000e61c783b */ /* 0x000fe20000004200 */
[--C-:B------:R-:W-:Y:S01]  /*119f0*/  FFMA.FTZ R109, R15, c[0x0][0x23c], -R110.reuse ;  /* 0x00008f000f6d7a23 */ /* 0x100fe2000001086e */
[----:B------:R-:W-:Y:S01]  /*11a00*/  MUFU.EX2 R115, R115 ;  /* 0x0000007300737308 */ /* 0x000fe20000000800 */
[----:B------:R-:W-:Y:S01]  /*11a10*/  FMNMX.FTZ R14, R219, R14, !PT ;  /* 0x0000000edb0e7209 */ /* 0x000fe20007810000 */
[----:B------:R-:W-:-:S02]  /*11a20*/  FFMA.FTZ R108, R9, c[0x0][0x23c], -R110 ;  /* 0x00008f00096c7a23 */ /* 0x000fc4000001086e */
[--C-:B------:R-:W-:Y:S01]  /*11a30*/  FFMA.FTZ R107, R8, c[0x0][0x23c], -R110.reuse ;  /* 0x00008f00086b7a23 */ /* 0x100fe2000001086e */
[----:B------:R-:W-:Y:S01]  /*11a40*/  FMNMX.FTZ R14, R211, R14, !PT ;  /* 0x0000000ed30e7209 */ /* 0x000fe20007810000 */
[--C-:B------:R-:W-:Y:S02]  /*11a50*/  FFMA.FTZ R106, R13, c[0x0][0x23c], -R110.reuse ;  /* 0x00008f000d6a7a23 */ /* 0x100fe4000001086e */
[----:B------:R-:W-:Y:S01]  /*11a60*/  MUFU.EX2 R109, R109 ;  /* 0x0000006d006d7308 */ /* 0x000fe20000000800 */
[----:B------:R-:W-:Y:S01]  /*11a70*/  FMNMX.FTZ R14, R210, R14, !PT ;  /* 0x0000000ed20e7209 */ /* 0x000fe20007810000 */
[--C-:B------:R-:W-:Y:S02]  /*11a80*/  FFMA.FTZ R116, R25, c[0x0][0x23c], -R110.reuse ;  /* 0x00008f0019747a23 */ /* 0x100fe4000001086e */
[--C-:B------:R-:W-:Y:S01]  /*11a90*/  FFMA.FTZ R123, R125, c[0x0][0x23c], -R110.reuse ;  /* 0x00008f007d7b7a23 */ /* 0x100fe2000001086e */
[----:B------:R-:W-:Y:S01]  /*11aa0*/  FMNMX.FTZ R14, R207, R14, !PT ;  /* 0x0000000ecf0e7209 */ /* 0x000fe20007810000 */
[----:B------:R-:W-:-:S02]  /*11ab0*/  FFMA.FTZ R124, R81, c[0x0][0x23c], -R110 ;  /* 0x00008f00517c7a23 */ /* 0x000fc4000001086e */
[----:B------:R-:W1:Y:S01]  /*11ac0*/  MUFU.EX2 R108, R108 ;  /* 0x0000006c006c7308 */ /* 0x000e620000000800 */
[----:B------:R-:W-:Y:S01]  /*11ad0*/  FMNMX.FTZ R14, R203, R14, !PT ;  /* 0x0000000ecb0e7209 */ /* 0x000fe20007810000 */
[--C-:B------:R-:W-:Y:S02]  /*11ae0*/  FFMA.FTZ R125, R85, c[0x0][0x23c], -R110.reuse ;  /* 0x00008f00557d7a23 */ /* 0x100fe4000001086e */
[----:B------:R-:W-:Y:S01]  /*11af0*/  LDSM.16.MT88.4 R84, [R230+0xa800] ;  /* 0x00a80000e654783b */ /* 0x000fe20000004200 */
[----:B------:R-:W-:Y:S01]  /*11b00*/  FMNMX.FTZ R14, R200, R14, !PT ;  /* 0x0000000ec80e7209 */ /* 0x000fe20007810000 */
[--C-:B------:R-:W-:Y:S02]  /*11b10*/  FFMA.FTZ R127, R127, c[0x0][0x23c], -R110.reuse ;  /* 0x00008f007f7f7a23 */ /* 0x100fe4000001086e */
        /* <DEDUP_REMOVED lines=8> */
[--C-:B------:R-:W-:Y:S01]  /*11ba0*/  FFMA.FTZ R61, R61, c[0x0][0x23c], -R110.reuse ;  /* 0x00008f003d3d7a23 */ /* 0x100fe2000001086e */
[----:B-1----:R-:W-:Y:S01]  /*11bb0*/  F2FP.BF16.PACK_AB R8, R108, R109 ;  /* 0x0000006d6c08723e */ /* 0x002fe200000010ff */
[--C-:B------:R-:W-:Y:S01]  /*11bc0*/  FFMA.FTZ R63, R63, c[0x0][0x23c], -R110.reuse ;  /* 0x00008f003f3f7a23 */ /* 0x100fe2000001086e */
[----:B------:R-:W-:Y:S01]  /*11bd0*/  FMNMX.FTZ R14, R170, R14, !PT ;  /* 0x0000000eaa0e7209 */ /* 0x000fe20007810000 */
[----:B------:R-:W-:-:S02]  /*11be0*/  FFMA.FTZ R89, R89, c[0x0][0x23c], -R110 ;  /* 0x00008f0059597a23 */ /* 0x000fc4000001086e */
[----:B------:R-:W-:Y:S01]  /*11bf0*/  MUFU.EX2 R116, R116 ;  /* 0x0000007400747308 */ /* 0x000fe20000000800 */
[----:B------:R-:W-:Y:S01]  /*11c00*/  FMNMX.FTZ R14, R169, R14, !PT ;  /* 0x0000000ea90e7209 */ /* 0x000fe20007810000 */
[--C-:B------:R-:W-:Y:S02]  /*11c10*/  FFMA.FTZ R99, R99, c[0x0][0x23c], -R110.reuse ;  /* 0x00008f0063637a23 */ /* 0x100fe4000001086e */
[--C-:B------:R-:W-:Y:S01]  /*11c20*/  FFMA.FTZ R198, R198, c[0x0][0x23c], -R110.reuse ;  /* 0x00008f00c6c67a23 */ /* 0x100fe2000001086e */
[----:B------:R-:W-:Y:S01]  /*11c30*/  FMNMX.FTZ R14, R65, R14, !PT ;  /* 0x0000000e410e7209 */ /* 0x000fe20007810000 */
[----:B------:R-:W-:Y:S02]  /*11c40*/  FFMA.FTZ R101, R101, c[0x0][0x23c], -R110 ;  /* 0x00008f0065657a23 */ /* 0x000fe4000001086e */
[----:B------:R-:W1:Y:S01]  /*11c50*/  MUFU.EX2 R117, R117 ;  /* 0x0000007500757308 */ /* 0x000e620000000800 */
[----:B------:R-:W-:-:S04]  /*11c60*/  FMNMX.FTZ R14, R168, R14, !PT ;  /* 0x0000000ea80e7209 */ /* 0x000fc80007810000 */
[----:B------:R-:W-:-:S03]  /*11c70*/  FMNMX.FTZ R14, R67, R14, !PT ;  /* 0x0000000e430e7209 */ /* 0x000fc60007810000 */
[----:B------:R-:W-:Y:S01]  /*11c80*/  MUFU.EX2 R124, R124 ;  /* 0x0000007c007c7308 */ /* 0x000fe20000000800 */
[----:B------:R-:W-:-:S04]  /*11c90*/  FMNMX.FTZ R14, R56, R14, !PT ;  /* 0x0000000e380e7209 */ /* 0x000fc80007810000 */
[----:B------:R-:W-:Y:S02]  /*11ca0*/  FMNMX.FTZ R14, R57, R14, !PT ;  /* 0x0000000e390e7209 */ /* 0x000fe40007810000 */
[----:B-1----:R-:W-:Y:S01]  /*11cb0*/  F2FP.BF16.PACK_AB R82, R117, R116 ;  /* 0x000000747552723e */ /* 0x002fe200000010ff */
[----:B------:R-:W-:Y:S01]  /*11cc0*/  MUFU.EX2 R123, R123 ;  /* 0x0000007b007b7308 */ /* 0x000fe20000000800 */
[----:B------:R-:W-:-:S04]  /*11cd0*/  FMNMX.FTZ R14, R52, R14, !PT ;  /* 0x0000000e340e7209 */ /* 0x000fc80007810000 */
[----:B------:R-:W-:-:S03]  /*11ce0*/  FMNMX.FTZ R14, R59, R14, !PT ;  /* 0x0000000e3b0e7209 */ /* 0x000fc60007810000 */
        /* <DEDUP_REMOVED lines=38> */
[----:B-1----:R-:W-:-:S05]  /*11f50*/  FMNMX.FTZ R10, R14, R10, !PT ;  /* 0x0000000a0e0a7209 */ /* 0x002fca0007810000 */
[----:B------:R-:W1:Y:S02]  /*11f60*/  SHFL.BFLY PT, R111, R10, 0x1, 0x1f ;  /* 0x0c201f000a6f7f89 */ /* 0x000e6400000e0000 */
[----:B-1----:R-:W-:Y:S02]  /*11f70*/  FMNMX.FTZ R111, R10, R111, !PT ;  /* 0x0000006f0a6f7209 */ /* 0x002fe40007810000 */
[----:B------:R-:W-:Y:S02]  /*11f80*/  F2FP.BF16.PACK_AB R10, R106, R107 ;  /* 0x0000006b6a0a723e */ /* 0x000fe400000010ff */
[C---:B------:R-:W-:Y:S01]  /*11f90*/  FSETP.NEU.FTZ.AND P0, PT, R111.reuse, -INF , PT ;  /* 0xff8000006f00780b */ /* 0x040fe20003f1d000 */
[----:B------:R-:W-:-:S05]  /*11fa0*/  FMUL.FTZ R105, R111, c[0x0][0x23c] ;  /* 0x00008f006f697a20 */ /* 0x000fca0000410000 */
[----:B------:R-:W-:-:S05]  /*11fb0*/  FSEL R105, R105, RZ, P0 ;  /* 0x000000ff69697208 */ /* 0x000fca0000000000 */
[--C-:B------:R-:W-:Y:S01]  /*11fc0*/  FFMA.FTZ R104, R5, c[0x0][0x23c], -R105.reuse ;  /* 0x00008f0005687a23 */ /* 0x100fe20000010869 */
[----:B------:R-:W-:Y:S01]  /*11fd0*/  FSEL R5, R112, RZ, P1 ;  /* 0x000000ff70057208 */ /* 0x000fe20000800000 */
[--C-:B------:R-:W-:Y:S01]  /*11fe0*/  FFMA.FTZ R102, R6, c[0x0][0x23c], -R105.reuse ;  /* 0x00008f0006667a23 */ /* 0x100fe20000010869 */
[----:B------:R-:W-:Y:S01]  /*11ff0*/  FSEL R6, R111, RZ, P0 ;  /* 0x000000ff6f067208 */ /* 0x000fe20000000000 */
[----:B------:R-:W-:Y:S02]  /*12000*/  FFMA.FTZ R103, R7, c[0x0][0x23c], -R105 ;  /* 0x00008f0007677a23 */ /* 0x000fe40000010869 */
[----:B------:R-:W-:Y:S01]  /*12010*/  FADD.FTZ R5, R2, -R5 ;  /* 0x8000000502057221 */ /* 0x000fe20000010000 */
[----:B------:R-:W-:Y:S01]  /*12020*/  MUFU.EX2 R104, R104 ;  /* 0x0000006800687308 */ /* 0x000fe20000000800 */
[----:B------:R-:W-:Y:S02]  /*12030*/  FADD.FTZ R6, R0, -R6 ;  /* 0x8000000600067221 */ /* 0x000fe40000010000 */
[----:B------:R-:W-:-:S02]  /*12040*/  FMUL.FTZ R5, R5, c[0x0][0x23c] ;  /* 0x00008f0005057a20 */ /* 0x000fc40000410000 */
[----:B------:R-:W-:Y:S02]  /*12050*/  FMUL.FTZ R6, R6, c[0x0][0x23c] ;  /* 0x00008f0006067a20 */ /* 0x000fe40000410000 */
[----:B------:R-:W-:Y:S01]  /*12060*/  FFMA.FTZ R0, R4, c[0x0][0x23c], -R110 ;  /* 0x00008f0004007a23 */ /* 0x000fe2000001086e */
[----:B------:R-:W1:Y:S01]  /*12070*/  MUFU.EX2 R114, R5 ;  /* 0x0000000500727308 */ /* 0x000e620000000800 */
[--C-:B------:R-:W-:Y:S02]  /*12080*/  FFMA.FTZ R2, R11, c[0x0][0x23c], -R105.reuse ;  /* 0x00008f000b027a23 */ /* 0x100fe40000010869 */
[--C-:B------:R-:W-:Y:S02]  /*12090*/  FFMA.FTZ R119, R37, c[0x0][0x23c], -R105.reuse ;  /* 0x00008f0025777a23 */ /* 0x100fe40000010869 */
[----:B------:R-:W-:Y:S01]  /*120a0*/  LDSM.16.MT88.4 R36, [R234+0xa800] ;  /* 0x00a80000ea24783b */ /* 0x000fe20000004200 */
[--C-:B------:R-:W-:Y:S02]  /*120b0*/  FFMA.FTZ R118, R32, c[0x0][0x23c], -R105.reuse ;  /* 0x00008f0020767a23 */ /* 0x100fe40000010869 */
[----:B------:R2:W3:Y:S01]  /*120c0*/  MUFU.EX2 R113, R6 ;  /* 0x0000000600717308 */ /* 0x0004e20000000800 */
[----:B------:R-:W-:-:S02]  /*120d0*/  FFMA.FTZ R120, R73, c[0x0][0x23c], -R105 ;  /* 0x00008f0049787a23 */ /* 0x000fc40000010869 */
[----:B------:R-:W-:Y:S01]  /*120e0*/  LDSM.16.MT88.4 R72, [R232+0xa800] ;  /* 0x00a80000e848783b */ /* 0x000fe20000004200 */
[--C-:B------:R-:W-:Y:S02]  /*120f0*/  FFMA.FTZ R122, R80, c[0x0][0x23c], -R105.reuse ;  /* 0x00008f00507a7a23 */ /* 0x100fe40000010869 */
[----:B------:R-:W-:Y:S02]  /*12100*/  FFMA.FTZ R128, R128, c[0x0][0x23c], -R105 ;  /* 0x00008f0080807a23 */ /* 0x000fe40000010869 */
[----:B------:R-:W4:Y:S01]  /*12110*/  MUFU.EX2 R103, R103 ;  /* 0x0000006700677308 */ /* 0x000f220000000800 */
[-C--:B-1----:R-:W-:Y:S02]  /*12120*/  FMUL.FTZ R12, R160, R114.reuse ;  /* 0x00000072a00c7220 */ /* 0x082fe40000410000 */
[-C--:B------:R-:W-:Y:S02]  /*12130*/  FMUL.FTZ R13, R161, R114.reuse ;  /* 0x00000072a10d7220 */ /* 0x080fe40000410000 */
[----:B------:R-:W-:-:S02]  /*12140*/  FMUL.FTZ R24, R132, R114 ;  /* 0x0000007284187220 */ /* 0x000fc40000410000 */
[----:B------:R-:W-:Y:S01]  /*12150*/  FMUL.FTZ R25, R133, R114 ;  /* 0x0000007285197220 */ /* 0x000fe20000410000 */
[----:B--2---:R-:W1:Y:S01]  /*12160*/  LDSM.16.MT88.4 R4, [R232+0xa000] ;  /* 0x00a00000e804783b */ /* 0x004e620000004200 */
[----:B------:R-:W-:Y:S01]  /*12170*/  MUFU.EX2 R102, R102 ;  /* 0x0000006600667308 */ /* 0x000fe20000000800 */
[-C--:B---3--:R-:W-:Y:S02]  /*12180*/  FMUL.FTZ R14, R162, R113.reuse ;  /* 0x00000071a20e7220 */ /* 0x088fe40000410000 */
[-C--:B------:R-:W-:Y:S02]  /*12190*/  FMUL.FTZ R15, R163, R113.reuse ;  /* 0x00000071a30f7220 */ /* 0x080fe40000410000 */
[-C--:B------:R-:W-:Y:S01]  /*121a0*/  FMUL.FTZ R26, R134, R113.reuse ;  /* 0x00000071861a7220 */ /* 0x080fe20000410000 */
[----:B----4-:R-:W-:Y:S02]  /*121b0*/  F2FP.BF16.PACK_AB R9, R103, R104 ;  /* 0x000000686709723e */ /* 0x010fe400000010ff */
[----:B------:R-:W2:Y:S01]  /*121c0*/  MUFU.EX2 R2, R2 ;  /* 0x0000000200027308 */ /* 0x000ea20000000800 */
[----:B------:R-:W-:-:S02]  /*121d0*/  FMUL.FTZ R27, R135, R113 ;  /* 0x00000071871b7220 */ /* 0x000fc40000410000 */
[-C--:B------:R-:W-:Y:S02]  /*121e0*/  FMUL.FTZ R32, R136, R114.reuse ;  /* 0x0000007288207220 */ /* 0x080fe40000410000 */
[-C--:B------:R-:W-:Y:S02]  /*121f0*/  FMUL.FTZ R33, R137, R114.reuse ;  /* 0x0000007289217220 */ /* 0x080fe40000410000 */
[-C--:B------:R-:W-:Y:S01]  /*12200*/  FMUL.FTZ R34, R138, R113.reuse ;  /* 0x000000718a227220 */ /* 0x080fe20000410000 */
[----:B------:R-:W3:Y:S01]  /*12210*/  MUFU.EX2 R0, R0 ;  /* 0x0000000000007308 */ /* 0x000ee20000000800 */
[----:B------:R-:W-:Y:S02]  /*12220*/  FMUL.FTZ R35, R139, R113 ;  /* 0x000000718b237220 */ /* 0x000fe40000410000 */
[-C--:B------:R-:W-:Y:S02]  /*12230*/  FMUL.FTZ R156, R156, R114.reuse ;  /* 0x000000729c9c7220 */ /* 0x080fe40000410000 */
[----:B------:R-:W-:-:S02]  /*12240*/  FMUL.FTZ R157, R157, R114 ;  /* 0x000000729d9d7220 */ /* 0x000fc40000410000 */
[-C--:B------:R-:W-:Y:S01]  /*12250*/  FMUL.FTZ R158, R158, R113.reuse ;  /* 0x000000719e9e7220 */ /* 0x080fe20000410000 */
[----:B--2---:R-:W-:Y:S01]  /*12260*/  F2FP.BF16.PACK_AB R11, R2, R102 ;  /* 0x00000066020b723e */ /* 0x004fe200000010ff */
[-C--:B------:R-:W-:Y:S01]  /*12270*/  FMUL.FTZ R159, R159, R113.reuse ;  /* 0x000000719f9f7220 */ /* 0x080fe20000410000 */
[----:B------:R-:W-:Y:S01]  /*12280*/  MUFU.EX2 R118, R118 ;  /* 0x0000007600767308 */ /* 0x000fe20000000800 */
[-C--:B------:R-:W-:Y:S02]  /*12290*/  FMUL.FTZ R152, R152, R114.reuse ;  /* 0x0000007298987220 */ /* 0x080fe40000410000 */
[-C--:B------:R-:W-:Y:S02]  /*122a0*/  FMUL.FTZ R153, R153, R114.reuse ;  /* 0x0000007299997220 */ /* 0x080fe40000410000 */
[-C--:B------:R-:W-:Y:S01]  /*122b0*/  FMUL.FTZ R154, R154, R113.reuse ;  /* 0x000000719a9a7220 */ /* 0x080fe20000410000 */
[----:B------:R-:W-:Y:S01]  /*122c0*/  HMMA.16816.F32.BF16 R12, R8, R16, R12 ;  /* 0x00000010080c723c */ /* 0x000fe2000004180c */
[----:B------:R-:W-:Y:S01]  /*122d0*/  FMUL.FTZ R155, R155, R113 ;  /* 0x000000719b9b7220 */ /* 0x000fe20000410000 */
[----:B------:R-:W2:Y:S01]  /*122e0*/  MUFU.EX2 R119, R119 ;  /* 0x0000007700777308 */ /* 0x000ea20000000800 */
[----:B------:R-:W-:Y:S01]  /*122f0*/  FMUL.FTZ R148, R148, R114 ;  /* 0x0000007294947220 */ /* 0x000fe20000410000 */
[----:B---3--:R-:W-:Y:S01]  /*12300*/  F2FP.BF16.PACK_AB R80, R115, R0 ;  /* 0x000000007350723e */ /* 0x008fe200000010ff */
[----:B------:R-:W-:-:S02]  /*12310*/  FMUL.FTZ R149, R149, R114 ;  /* 0x0000007295957220 */ /* 0x000fc40000410000 */
[-C--:B------:R-:W-:Y:S01]  /*12320*/  FMUL.FTZ R150, R150, R113.reuse ;  /* 0x0000007196967220 */ /* 0x080fe20000410000 */
[C---:B-1----:R-:W-:Y:S01]  /*12330*/  HMMA.16816.F32.BF16 R24, R8.reuse, R4, R24 ;  /* 0x000000040818723c */ /* 0x042fe20000041818 */
[-C--:B------:R-:W-:Y:S01]  /*12340*/  FMUL.FTZ R151, R151, R113.reuse ;  /* 0x0000007197977220 */ /* 0x080fe20000410000 */
[----:B------:R-:W-:Y:S01]  /*12350*/  MUFU.EX2 R120, R120 ;  /* 0x0000007800787308 */ /* 0x000fe20000000800 */
[-C--:B------:R-:W-:Y:S02]  /*12360*/  FMUL.FTZ R76, R140, R114.reuse ;  /* 0x000000728c4c7220 */ /* 0x080fe40000410000 */
[-C--:B------:R-:W-:Y:S02]  /*12370*/  FMUL.FTZ R77, R141, R114.reuse ;  /* 0x000000728d4d7220 */ /* 0x080fe40000410000 */
[-C--:B------:R-:W-:Y:S01]  /*12380*/  FMUL.FTZ R78, R142, R113.reuse ;  /* 0x000000718e4e7220 */ /* 0x080fe20000410000 */
[----:B------:R-:W-:Y:S01]  /*12390*/  HMMA.16816.F32.BF16 R32, R8, R20, R32 ;  /* 0x000000140820723c */ /* 0x000fe20000041820 */
[----:B------:R-:W-:Y:S01]  /*123a0*/  FMUL.FTZ R79, R143, R113 ;  /* 0x000000718f4f7220 */ /* 0x000fe20000410000 */
[----:B------:R-:W1:Y:S01]  /*123b0*/  MUFU.EX2 R122, R122 ;  /* 0x0000007a007a7308 */ /* 0x000e620000000800 */
[----:B------:R-:W-:Y:S01]  /*123c0*/  FMUL.FTZ R144, R144, R114 ;  /* 0x0000007290907220 */ /* 0x000fe20000410000 */
[----:B--2---:R-:W-:Y:S01]  /*123d0*/  F2FP.BF16.PACK_AB R81, R119, R118 ;  /* 0x000000767751723e */ /* 0x004fe200000010ff */
[----:B------:R-:W-:-:S02]  /*123e0*/  FMUL.FTZ R145, R145, R114 ;  /* 0x0000007291917220 */ /* 0x000fc40000410000 */
[-C--:B------:R-:W-:Y:S01]  /*123f0*/  FMUL.FTZ R146, R146, R113.reuse ;  /* 0x0000007192927220 */ /* 0x080fe20000410000 */
[C---:B------:R-:W-:Y:S01]  /*12400*/  HMMA.16816.F32.BF16 R16, R8.reuse, R18, R156 ;  /* 0x000000120810723c */ /* 0x040fe2000004189c */
[----:B------:R-:W-:Y:S01]  /*12410*/  FMUL.FTZ R147, R147, R113 ;  /* 0x0000007193937220 */ /* 0x000fe20000410000 */
[----:B------:R-:W-:Y:S01]  /*12420*/  MUFU.EX2 R128, R128 ;  /* 0x0000008000807308 */ /* 0x000fe20000000800 */
[--C-:B------:R-:W-:Y:S02]  /*12430*/  FFMA.FTZ R129, R129, c[0x0][0x23c], -R105.reuse ;  /* 0x00008f0081817a23 */ /* 0x100fe40000010869 */
[--C-:B------:R-:W-:Y:S02]  /*12440*/  FFMA.FTZ R130, R130, c[0x0][0x23c], -R105.reuse ;  /* 0x00008f0082827a23 */ /* 0x100fe40000010869 */
[----:B------:R-:W-:Y:S01]  /*12450*/  FFMA.FTZ R131, R131, c[0x0][0x23c], -R105 ;  /* 0x00008f0083837a23 */ /* 0x000fe20000010869 */
[----:B------:R-:W-:Y:S01]  /*12460*/  HMMA.16816.F32.BF16 R4, R8, R6, R152 ;  /* 0x000000060804723c */ /* 0x000fe20000041898 */
[--C-:B------:R-:W-:Y:S01]  /*12470*/  FFMA.FTZ R133, R179, c[0x0][0x23c], -R110.reuse ;  /* 0x00008f00b3857a23 */ /* 0x100fe2000001086e */
[----:B-1----:R-:W-:Y:S01]  /*12480*/  F2FP.BF16.PACK_AB R83, R122, R120 ;  /* 0x000000787a53723e */ /* 0x002fe200000010ff */
[----:B------:R-:W1:Y:S01]  /*12490*/  MUFU.EX2 R129, R129 ;  /* 0x0000008100817308 */ /* 0x000e620000000800 */
[----:B------:R-:W-:-:S02]  /*124a0*/  FFMA.FTZ R132, R246, c[0x0][0x23c], -R110 ;  /* 0x00008f00f6847a23 */ /* 0x000fc4000001086e */
[--C-:B------:R-:W-:Y:S02]  /*124b0*/  FFMA.FTZ R134, R178, c[0x0][0x23c], -R110.reuse ;  /* 0x00008f00b2867a23 */ /* 0x100fe4000001086e */
[C---:B------:R-:W-:Y:S01]  /*124c0*/  HMMA.16816.F32.BF16 R20, R8.reuse, R22, R148 ;  /* 0x000000160814723c */ /* 0x040fe20000041894 */
[----:B------:R-:W-:Y:S02]  /*124d0*/  FFMA.FTZ R135, R245, c[0x0][0x23c], -R110 ;  /* 0x00008f00f5877a23 */ /* 0x000fe4000001086e */
[----:B------:R-:W-:Y:S01]  /*124e0*/  MUFU.EX2 R130, R130 ;  /* 0x0000008200827308 */ /* 0x000fe20000000800 */
[--C-:B------:R-:W-:Y:S02]  /*124f0*/  FFMA.FTZ R136, R164, c[0x0][0x23c], -R105.reuse ;  /* 0x00008f00a4887a23 */ /* 0x100fe40000010869 */
[--C-:B------:R-:W-:Y:S02]  /*12500*/  FFMA.FTZ R137, R221, c[0x0][0x23c], -R105.reuse ;  /* 0x00008f00dd897a23 */ /* 0x100fe40000010869 */
[----:B------:R-:W-:Y:S01]  /*12510*/  HMMA.16816.F32.BF16 R76, R8, R28, R76 ;  /* 0x0000001c084c723c */ /* 0x000fe2000004184c */
[----:B------:R-:W-:-:S02]  /*12520*/  FFMA.FTZ R138, R248, c[0x0][0x23c], -R105 ;  /* 0x00008f00f88a7a23 */ /* 0x000fc40000010869 */
[----:B------:R-:W2:Y:S01]  /*12530*/  MUFU.EX2 R131, R131 ;  /* 0x0000008300837308 */ /* 0x000ea20000000800 */
[----:B------:R-:W-:Y:S02]  /*12540*/  FFMA.FTZ R139, R220, c[0x0][0x23c], -R105 ;  /* 0x00008f00dc8b7a23 */ /* 0x000fe40000010869 */
[--C-:B------:R-:W-:Y:S02]  /*12550*/  FFMA.FTZ R141, R247, c[0x0][0x23c], -R110.reuse ;  /* 0x00008f00f78d7a23 */ /* 0x100fe4000001086e */
[----:B------:R-:W-:Y:S01]  /*12560*/  HMMA.16816.F32.BF16 R8, R8, R30, R144 ;  /* 0x0000001e0808723c */ /* 0x000fe20000041890 */
[----:B------:R-:W3:Y:S01]  /*12570*/  LDSM.16.MT88.4 R28, [R231+0xa800] ;  /* 0x00a80000e71c783b */ /* 0x000ee20000004200 */
[--C-:B------:R-:W-:Y:S01]  /*12580*/  FFMA.FTZ R140, R218, c[0x0][0x23c], -R110.reuse ;  /* 0x00008f00da8c7a23 */ /* 0x100fe2000001086e */
[----:B------:R-:W-:Y:S01]  /*12590*/  MUFU.EX2 R133, R133 ;  /* 0x0000008500857308 */ /* 0x000fe20000000800 */
[--C-:B------:R-:W-:Y:S02]  /*125a0*/  FFMA.FTZ R142, R223, c[0x0][0x23c], -R110.reuse ;  /* 0x00008f00df8e7a23 */ /* 0x100fe4000001086e */
[----:B------:R-:W-:-:S02]  /*125b0*/  FFMA.FTZ R143, R216, c[0x0][0x23c], -R110 ;  /* 0x00008f00d88f7a23 */ /* 0x000fc4000001086e */
[C---:B------:R-:W-:Y:S01]  /*125c0*/  HMMA.16816.F32.BF16 R12, R80.reuse, R36, R12 ;  /* 0x00000024500c723c */ /* 0x040fe2000004180c */
[--C-:B------:R-:W-:Y:S02]  /*125d0*/  FFMA.FTZ R144, R222, c[0x0][0x23c], -R105.reuse ;  /* 0x00008f00de907a23 */ /* 0x100fe40000010869 */
[----:B------:R-:W4:Y:S01]  /*125e0*/  MUFU.EX2 R132, R132 ;  /* 0x0000008400847308 */ /* 0x000f220000000800 */
[--C-:B------:R-:W-:Y:S02]  /*125f0*/  FFMA.FTZ R145, R214, c[0x0][0x23c], -R105.reuse ;  /* 0x00008f00d6917a23 */ /* 0x100fe40000010869 */
[--C-:B------:R-:W-:Y:S02]  /*12600*/  FFMA.FTZ R146, R219, c[0x0][0x23c], -R105.reuse ;  /* 0x00008f00db927a23 */ /* 0x100fe40000010869 */
[----:B------:R-:W-:Y:S01]  /*12610*/  HMMA.16816.F32.BF16 R16, R80, R38, R16 ;  /* 0x000000265010723c */ /* 0x000fe20000041810 */
[----:B------:R-:W5:Y:S01]  /*12620*/  LDSM.16.MT88.4 R36, [R234+0xb000] ;  /* 0x00b00000ea24783b */ /* 0x000f620000004200 */
[----:B------:R-:W-:Y:S01]  /*12630*/  FFMA.FTZ R147, R211, c[0x0][0x23c], -R105 ;  /* 0x00008f00d3937a23 */ /* 0x000fe20000010869 */
[----:B------:R-:W-:Y:S01]  /*12640*/  MUFU.EX2 R134, R134 ;  /* 0x0000008600867308 */ /* 0x000fe20000000800 */
[----:B------:R-:W-:-:S02]  /*12650*/  FFMA.FTZ R149, R217, c[0x0][0x23c], -R110 ;  /* 0x00008f00d9957a23 */ /* 0x000fc4000001086e */
[--C-:B------:R-:W-:Y:S02]  /*12660*/  FFMA.FTZ R148, R209, c[0x0][0x23c], -R110.reuse ;  /* 0x00008f00d1947a23 */ /* 0x100fe4000001086e */
[C---:B------:R-:W-:Y:S01]  /*12670*/  HMMA.16816.F32.BF16 R24, R80.reuse, R72, R24 ;  /* 0x000000485018723c */ /* 0x040fe20000041818 */
[--C-:B------:R-:W-:Y:S02]  /*12680*/  FFMA.FTZ R150, R215, c[0x0][0x23c], -R110.reuse ;  /* 0x00008f00d7967a23 */ /* 0x100fe4000001086e */
[----:B------:R-:W-:Y:S01]  /*12690*/  MUFU.EX2 R135, R135 ;  /* 0x0000008700877308 */ /* 0x000fe20000000800 */
[----:B------:R-:W-:Y:S02]  /*126a0*/  FFMA.FTZ R151, R208, c[0x0][0x23c], -R110 ;  /* 0x00008f00d0977a23 */ /* 0x000fe4000001086e */
[--C-:B------:R-:W-:Y:S02]  /*126b0*/  FFMA.FTZ R152, R210, c[0x0][0x23c], -R105.reuse ;  /* 0x00008f00d2987a23 */ /* 0x100fe40000010869 */
[----:B------:R-:W-:Y:S01]  /*126c0*/  HMMA.16816.F32.BF16 R4, R80, R74, R4 ;  /* 0x0000004a5004723c */ /* 0x000fe20000041804 */
[----:B------:R-:W1:Y:S01]  /*126d0*/  LDSM.16.MT88.4 R72, [R232+0xb000] ;  /* 0x00b00000e848783b */ /* 0x000e620000004200 */
[--C-:B------:R-:W-:Y:S01]  /*126e0*/  FFMA.FTZ R153, R207, c[0x0][0x23c], -R105.reuse ;  /* 0x00008f00cf997a23 */ /* 0x100fe20000010869 */
[----:B------:R-:W-:Y:S01]  /*126f0*/  MUFU.EX2 R136, R136 ;  /* 0x0000008800887308 */ /* 0x000fe20000000800 */
[----:B------:R-:W-:-:S02]  /*12700*/  FFMA.FTZ R154, R203, c[0x0][0x23c], -R105 ;  /* 0x00008f00cb9a7a23 */ /* 0x000fc40000010869 */
[----:B------:R-:W-:Y:S02]  /*12710*/  FFMA.FTZ R155, R200, c[0x0][0x23c], -R105 ;  /* 0x00008f00c89b7a23 */ /* 0x000fe40000010869 */
[C---:B------:R-:W-:Y:S01]  /*12720*/  HMMA.16816.F32.BF16 R76, R80.reuse, R84, R76 ;  /* 0x00000054504c723c */ /* 0x040fe2000004184c */
[--C-:B------:R-:W-:Y:S02]  /*12730*/  FFMA.FTZ R157, R202, c[0x0][0x23c], -R110.reuse ;  /* 0x00008f00ca9d7a23 */ /* 0x100fe4000001086e */
[----:B------:R-:W1:Y:S01]  /*12740*/  MUFU.EX2 R137, R137 ;  /* 0x0000008900897308 */ /* 0x000e620000000800 */
[--C-:B------:R-:W-:Y:S02]  /*12750*/  FFMA.FTZ R156, R183, c[0x0][0x23c], -R110.reuse ;  /* 0x00008f00b79c7a23 */ /* 0x100fe4000001086e */
[--C-:B------:R-:W-:Y:S02]  /*12760*/  FFMA.FTZ R158, R201, c[0x0][0x23c], -R110.reuse ;  /* 0x00008f00c99e7a23 */ /* 0x100fe4000001086e */
[----:B---3--:R-:W-:Y:S01]  /*12770*/  HMMA.16816.F32.BF16 R32, R80, R28, R32 ;  /* 0x0000001c5020723c */ /* 0x008fe20000041820 */
[----:B------:R-:W-:-:S02]  /*12780*/  FFMA.FTZ R159, R182, c[0x0][0x23c], -R110 ;  /* 0x00008f00b69f7a23 */ /* 0x000fc4000001086e */
[----:B------:R-:W-:Y:S01]  /*12790*/  MUFU.EX2 R138, R138 ;  /* 0x0000008a008a7308 */ /* 0x000fe20000000800 */
[--C-:B------:R-:W-:Y:S02]  /*127a0*/  FFMA.FTZ R160, R195, c[0x0][0x23c], -R105.reuse ;  /* 0x00008f00c3a07a23 */ /* 0x100fe40000010869 */
[--C-:B------:R-:W-:Y:S02]  /*127b0*/  FFMA.FTZ R161, R180, c[0x0][0x23c], -R105.reuse ;  /* 0x00008f00b4a17a23 */ /* 0x100fe40000010869 */
[----:B------:R-:W-:Y:S01]  /*127c0*/  HMMA.16816.F32.BF16 R20, R80, R30, R20 ;  /* 0x0000001e5014723c */ /* 0x000fe20000041814 */
[----:B------:R-:W3:Y:S01]  /*127d0*/  LDSM.16.MT88.4 R28, [R231+0xb000] ;  /* 0x00b00000e71c783b */ /* 0x000ee20000004200 */
[--C-:B------:R-:W-:Y:S01]  /*127e0*/  FFMA.FTZ R162, R194, c[0x0][0x23c], -R105.reuse ;  /* 0x00008f00c2a27a23 */ /* 0x100fe20000010869 */
[----:B------:R-:W2:Y:S01]  /*127f0*/  MUFU.EX2 R139, R139 ;  /* 0x0000008b008b7308 */ /* 0x000ea20000000800 */
[----:B------:R-:W-:Y:S02]  /*12800*/  FFMA.FTZ R163, R170, c[0x0][0x23c], -R105 ;  /* 0x00008f00aaa37a23 */ /* 0x000fe40000010869 */
[----:B------:R-:W-:-:S02]  /*12810*/  FFMA.FTZ R164, R181, c[0x0][0x23c], -R110 ;  /* 0x00008f00b5a47a23 */ /* 0x000fc4000001086e */
[----:B------:R-:W-:Y:S01]  /*12820*/  HMMA.16816.F32.BF16 R8, R80, R86, R8 ;  /* 0x000000565008723c */ /* 0x000fe20000041808 */
[----:B------:R-:W3:Y:S01]  /*12830*/  LDSM.16.MT88.4 R84, [R230+0xb000] ;  /* 0x00b00000e654783b */ /* 0x000ee20000004200 */
[--C-:B------:R-:W-:Y:S01]  /*12840*/  FFMA.FTZ R170, R171, c[0x0][0x23c], -R110.reuse ;  /* 0x00008f00abaa7a23 */ /* 0x100fe2000001086e */
[----:B------:R-:W3:Y:S01]  /*12850*/  MUFU.EX2 R141, R141 ;  /* 0x0000008d008d7308 */ /* 0x000ee20000000800 */
[--C-:B------:R-:W-:Y:S02]  /*12860*/  FFMA.FTZ R169, R169, c[0x0][0x23c], -R105.reuse ;  /* 0x00008f00a9a97a23 */ /* 0x100fe40000010869 */
[--C-:B------:R-:W-:Y:S01]  /*12870*/  FFMA.FTZ R65, R65, c[0x0][0x23c], -R105.reuse ;  /* 0x00008f0041417a23 */ /* 0x100fe20000010869 */
[----:B------:R-:W-:Y:S01]  /*12880*/  F2FP.BF16.PACK_AB R80, R123, R124 ;  /* 0x0000007c7b50723e */ /* 0x000fe200000010ff */
[--C-:B------:R-:W-:Y:S01]  /*12890*/  FFMA.FTZ R168, R168, c[0x0][0x23c], -R105.reuse ;  /* 0x00008f00a8a87a23 */ /* 0x100fe20000010869 */
[----:B-1----:R-:W-:Y:S01]  /*128a0*/  F2FP.BF16.PACK_AB R81, R129, R128 ;  /* 0x000000808151723e */ /* 0x002fe200000010ff */
[----:B------:R-:W-:Y:S01]  /*128b0*/  FFMA.FTZ R67, R67, c[0x0][0x23c], -R105 ;  /* 0x00008f0043437a23 */ /* 0x000fe20000010869 */
[----:B------:R-:W-:Y:S01]  /*128c0*/  F2FP.BF16.PACK_AB R82, R127, R125 ;  /* 0x0000007d7f52723e */ /* 0x000fe200000010ff */
[----:B------:R-:W-:Y:S01]  /*128d0*/  MUFU.EX2 R140, R140 ;  /* 0x0000008c008c7308 */ /* 0x000fe20000000800 */
[----:B--2---:R-:W-:Y:S01]  /*128e0*/  F2FP.BF16.PACK_AB R83, R131, R130 ;  /* 0x000000828353723e */ /* 0x004fe200000010ff */
[----:B------:R-:W-:-:S02]  /*128f0*/  FFMA.FTZ R171, R58, c[0x0][0x23c], -R110 ;  /* 0x00008f003aab7a23 */ /* 0x000fc4000001086e */
[--C-:B------:R-:W-:Y:S01]  /*12900*/  FFMA.FTZ R178, R56, c[0x0][0x23c], -R105.reuse ;  /* 0x00008f0038b27a23 */ /* 0x100fe20000010869 */
[----:B------:R-:W-:Y:S01]  /*12910*/  F2FP.BF16.PACK_AB R56, R61, R121 ;  /* 0x000000793d38723e */ /* 0x000fe200000010ff */
[--C-:B------:R-:W-:Y:S02]  /*12920*/  FFMA.FTZ R179, R57, c[0x0][0x23c], -R105.reuse ;  /* 0x00008f0039b37a23 */ /* 0x100fe40000010869 */
[----:B-----5:R-:W-:Y:S01]  /*12930*/  HMMA.16816.F32.BF16 R12, R80, R36, R12 ;  /* 0x00000024500c723c */ /* 0x020fe2000004180c */
[----:B------:R-:W-:Y:S01]  /*12940*/  MUFU.EX2 R142, R142 ;  /* 0x0000008e008e7308 */ /* 0x000fe20000000800 */
[--C-:B------:R-:W-:Y:S02]  /*12950*/  FFMA.FTZ R180, R52, c[0x0][0x23c], -R105.reuse ;  /* 0x00008f0034b47a23 */ /* 0x100fe40000010869 */
[----:B------:R-:W-:Y:S02]  /*12960*/  FFMA.FTZ R181, R59, c[0x0][0x23c], -R105 ;  /* 0x00008f003bb57a23 */ /* 0x000fe40000010869 */
[----:B------:R-:W-:-:S02]  /*12970*/  FFMA.FTZ R182, R189, c[0x0][0x23c], -R110 ;  /* 0x00008f00bdb67a23 */ /* 0x000fc4000001086e */
[C---:B------:R-:W-:Y:S01]  /*12980*/  HMMA.16816.F32.BF16 R16, R80.reuse, R38, R16 ;  /* 0x000000265010723c */ /* 0x040fe20000041810 */
[----:B------:R-:W1:Y:S01]  /*12990*/  LDSM.16.MT88.4 R36, [R234+0xb800] ;  /* 0x00b80000ea24783b */ /* 0x000e620000004200 */
[----:B------:R-:W-:Y:S01]  /*129a0*/  MUFU.EX2 R143, R143 ;  /* 0x0000008f008f7308 */ /* 0x000fe20000000800 */
[--C-:B------:R-:W-:Y:S02]  /*129b0*/  FFMA.FTZ R88, R88, c[0x0][0x23c], -R105.reuse ;  /* 0x00008f0058587a23 */ /* 0x100fe40000010869 */
[--C-:B------:R-:W-:Y:S02]  /*129c0*/  FFMA.FTZ R183, R188, c[0x0][0x23c], -R105.reuse ;  /* 0x00008f00bcb77a23 */ /* 0x100fe40000010869 */
[----:B------:R-:W-:Y:S01]  /*129d0*/  FFMA.FTZ R90, R90, c[0x0][0x23c], -R105 ;  /* 0x00008f005a5a7a23 */ /* 0x000fe20000010869 */
[----:B------:R-:W-:Y:S01]  /*129e0*/  HMMA.16816.F32.BF16 R24, R80, R72, R24 ;  /* 0x000000485018723c */ /* 0x000fe20000041818 */
[----:B------:R-:W-:Y:S01]  /*129f0*/  FFMA.FTZ R109, R252, R114, R109 ;  /* 0x00000072fc6d7223 */ /* 0x000fe2000001006d */
[----:B------:R-:W2:Y:S01]  /*12a00*/  MUFU.EX2 R144, R144 ;  /* 0x0000009000907308 */ /* 0x000ea20000000800 */
[----:B------:R-:W-:-:S02]  /*12a10*/  FFMA.FTZ R104, R251, R113, R104 ;  /* 0x00000071fb687223 */ /* 0x000fc40000010068 */
[----:B------:R-:W-:Y:S02]  /*12a20*/  FADD.FTZ R109, R108, R109 ;  /* 0x0000006d6c6d7221 */ /* 0x000fe40000010000 */
[----:B------:R-:W-:Y:S01]  /*12a30*/  FADD.FTZ R104, R103, R104 ;  /* 0x0000006867687221 */ /* 0x000fe20000010000 */
[C---:B------:R-:W-:Y:S01]  /*12a40*/  HMMA.16816.F32.BF16 R4, R80.reuse, R74, R4 ;  /* 0x0000004a5004723c */ /* 0x040fe20000041804 */
[----:B------:R-:W5:Y:S01]  /*12a50*/  LDSM.16.MT88.4 R72, [R232+0xb800] ;  /* 0x00b80000e848783b */ /* 0x000f620000004200 */
[----:B------:R-:W1:Y:S01]  /*12a60*/  MUFU.EX2 R145, R145 ;  /* 0x0000009100917308 */ /* 0x000e620000000800 */
[----:B------:R-:W-:Y:S02]  /*12a70*/  FADD.FTZ R107, R107, R109 ;  /* 0x0000006d6b6b7221 */ /* 0x000fe40000010000 */
[----:B------:R-:W-:Y:S02]  /*12a80*/  FADD.FTZ R102, R102, R104 ;  /* 0x0000006866667221 */ /* 0x000fe40000010000 */
[----:B------:R-:W-:Y:S01]  /*12a90*/  FADD.FTZ R107, R106, R107 ;  /* 0x0000006b6a6b7221 */ /* 0x000fe20000010000 */
[----:B---3--:R-:W-:Y:S01]  /*12aa0*/  HMMA.16816.F32.BF16 R32, R80, R28, R32 ;  /* 0x0000001c5020723c */ /* 0x008fe20000041820 */
[----:B------:R-:W-:Y:S01]  /*12ab0*/  FADD.FTZ R102, R2, R102 ;  /* 0x0000006602667221 */ /* 0x000fe20000010000 */
[----:B------:R-:W-:Y:S01]  /*12ac0*/  MUFU.EX2 R146, R146 ;  /* 0x0000009200927308 */ /* 0x000fe20000000800 */
[----:B------:R-:W-:-:S02]  /*12ad0*/  FADD.FTZ R0, R0, R107 ;  /* 0x0000006b00007221 */ /* 0x000fc40000010000 */
[----:B------:R-:W-:Y:S02]  /*12ae0*/  FADD.FTZ R118, R118, R102 ;  /* 0x0000006676767221 */ /* 0x000fe40000010000 */
[----:B------:R-:W-:Y:S01]  /*12af0*/  FADD.FTZ R115, R115, R0 ;  /* 0x0000000073737221 */ /* 0x000fe20000010000 */
[C---:B------:R-:W-:Y:S01]  /*12b00*/  HMMA.16816.F32.BF16 R20, R80.reuse, R30, R20 ;  /* 0x0000001e5014723c */ /* 0x040fe20000041814 */
[----:B------:R-:W3:Y:S01]  /*12b10*/  LDSM.16.MT88.4 R28, [R231+0xb800] ;  /* 0x00b80000e71c783b */ /* 0x000ee20000004200 */
[----:B------:R-:W1:Y:S01]  /*12b20*/  MUFU.EX2 R147, R147 ;  /* 0x0000009300937308 */ /* 0x000e620000000800 */
[----:B------:R-:W-:Y:S02]  /*12b30*/  FADD.FTZ R118, R119, R118 ;  /* 0x0000007677767221 */ /* 0x000fe40000010000 */
[----:B------:R-:W-:Y:S02]  /*12b40*/  FADD.FTZ R116, R116, R115 ;  /* 0x0000007374747221 */ /* 0x000fe40000010000 */
[----:B------:R-:W-:Y:S01]  /*12b50*/  FADD.FTZ R120, R120, R118 ;  /* 0x0000007678787221 */ /* 0x000fe20000010000 */
[----:B------:R-:W-:Y:S01]  /*12b60*/  HMMA.16816.F32.BF16 R76, R80, R84, R76 ;  /* 0x00000054504c723c */ /* 0x000fe2000004184c */
[----:B------:R-:W-:Y:S01]  /*12b70*/  FADD.FTZ R116, R117, R116 ;  /* 0x0000007475747221 */ /* 0x000fe20000010000 */
[----:B------:R-:W1:Y:S01]  /*12b80*/  MUFU.EX2 R149, R149 ;  /* 0x0000009500957308 */ /* 0x000e620000000800 */
[----:B------:R-:W-:-:S02]  /*12b90*/  FADD.FTZ R120, R122, R120 ;  /* 0x000000787a787221 */ /* 0x000fc40000010000 */
[----:B------:R-:W-:Y:S02]  /*12ba0*/  FADD.FTZ R124, R124, R116 ;  /* 0x000000747c7c7221 */ /* 0x000fe40000010000 */
[----:B------:R-:W-:Y:S01]  /*12bb0*/  FADD.FTZ R128, R128, R120 ;  /* 0x0000007880807221 */ /* 0x000fe20000010000 */
[----:B------:R-:W-:Y:S01]  /*12bc0*/  HMMA.16816.F32.BF16 R8, R80, R86, R8 ;  /* 0x000000565008723c */ /* 0x000fe20000041808 */
[----:B------:R-:W2:Y:S01]  /*12bd0*/  LDSM.16.MT88.4 R84, [R230+0xb800] ;  /* 0x00b80000e654783b */ /* 0x000ea20000004200 */
[----:B------:R-:W-:Y:S01]  /*12be0*/  MUFU.EX2 R148, R148 ;  /* 0x0000009400947308 */ /* 0x000fe20000000800 */
[--C-:B------:R-:W-:Y:S02]  /*12bf0*/  FFMA.FTZ R172, R172, c[0x0][0x23c], -R105.reuse ;  /* 0x00008f00acac7a23 */ /* 0x100fe40000010869 */
[----:B------:R-:W-:Y:S02]  /*12c00*/  FFMA.FTZ R93, R93, c[0x0][0x23c], -R105 ;  /* 0x00008f005d5d7a23 */ /* 0x000fe40000010869 */
[----:B----4-:R-:W-:Y:S01]  /*12c10*/  F2FP.BF16.PACK_AB R80, R132, R133 ;  /* 0x000000858450723e */ /* 0x010fe200000010ff */
        /* <DEDUP_REMOVED lines=17> */
[----:B------:R-:W4:Y:S01]  /*12d30*/  LDSM.16.MT88.4 R36, [R234+0xc000] ;  /* 0x00c00000ea24783b */ /* 0x000f220000004200 */
[----:B------:R-:W-:-:S02]  /*12d40*/  FADD.FTZ R137, R137, R130 ;  /* 0x0000008289897221 */ /* 0x000fc40000010000 */
[----:B------:R-:W-:Y:S02]  /*12d50*/  FADD.FTZ R132, R134, R132 ;  /* 0x0000008486847221 */ /* 0x000fe40000010000 */
[----:B------:R-:W1:Y:S01]  /*12d60*/  MUFU.EX2 R153, R153 ;  /* 0x0000009900997308 */ /* 0x000e620000000800 */
[----:B------:R-:W-:Y:S01]  /*12d70*/  FADD.FTZ R137, R138, R137 ;  /* 0x000000898a897221 */ /* 0x000fe20000010000 */
[C---:B-----5:R-:W-:Y:S01]  /*12d80*/  HMMA.16816.F32.BF16 R24, R80.reuse, R72, R24 ;  /* 0x000000485018723c */ /* 0x060fe20000041818 */
[----:B------:R-:W-:Y:S02]  /*12d90*/  FADD.FTZ R135, R135, R132 ;  /* 0x0000008487877221 */ /* 0x000fe40000010000 */
[----:B------:R-:W-:Y:S02]  /*12da0*/  FADD.FTZ R139, R139, R137 ;  /* 0x000000898b8b7221 */ /* 0x000fe40000010000 */
[----:B------:R-:W-:Y:S01]  /*12db0*/  FADD.FTZ R135, R141, R135 ;  /* 0x000000878d877221 */ /* 0x000fe20000010000 */
[----:B------:R-:W-:Y:S01]  /*12dc0*/  MUFU.EX2 R154, R154 ;  /* 0x0000009a009a7308 */ /* 0x000fe20000000800 */
[----:B--2---:R-:W-:Y:S01]  /*12dd0*/  FADD.FTZ R139, R144, R139 ;  /* 0x0000008b908b7221 */ /* 0x004fe20000010000 */
[----:B------:R-:W-:Y:S01]  /*12de0*/  HMMA.16816.F32.BF16 R4, R80, R74, R4 ;  /* 0x0000004a5004723c */ /* 0x000fe20000041804 */
[----:B------:R-:W2:Y:S01]  /*12df0*/  LDSM.16.MT88.4 R72, [R232+0xc000] ;  /* 0x00c00000e848783b */ /* 0x000ea20000004200 */
[----:B------:R-:W-:-:S02]  /*12e00*/  FFMA.FTZ R95, R95, c[0x0][0x23c], -R105 ;  /* 0x00008f005f5f7a23 */ /* 0x000fc40000010869 */
[--C-:B------:R-:W-:Y:S02]  /*12e10*/  FFMA.FTZ R102, R174, c[0x0][0x23c], -R105.reuse ;  /* 0x00008f00ae667a23 */ /* 0x100fe40000010869 */
[----:B------:R-:W5:Y:S01]  /*12e20*/  MUFU.EX2 R155, R155 ;  /* 0x0000009b009b7308 */ /* 0x000f620000000800 */
[--C-:B------:R-:W-:Y:S01]  /*12e30*/  FFMA.FTZ R98, R98, c[0x0][0x23c], -R105.reuse ;  /* 0x00008f0062627a23 */ /* 0x100fe20000010869 */
[C---:B---3--:R-:W-:Y:S01]  /*12e40*/  HMMA.16816.F32.BF16 R32, R80.reuse, R28, R32 ;  /* 0x0000001c5020723c */ /* 0x048fe20000041820 */
[--C-:B------:R-:W-:Y:S02]  /*12e50*/  FFMA.FTZ R103, R197, c[0x0][0x23c], -R105.reuse ;  /* 0x00008f00c5677a23 */ /* 0x100fe40000010869 */
[----:B------:R-:W-:Y:S02]  /*12e60*/  FFMA.FTZ R252, R205, c[0x0][0x23c], -R110 ;  /* 0x00008f00cdfc7a23 */ /* 0x000fe4000001086e */
[--C-:B------:R-:W-:Y:S01]  /*12e70*/  FFMA.FTZ R3, R3, c[0x0][0x23c], -R105.reuse ;  /* 0x00008f0003037a23 */ /* 0x100fe20000010869 */
[----:B------:R-:W3:Y:S01]  /*12e80*/  MUFU.EX2 R157, R157 ;  /* 0x0000009d009d7308 */ /* 0x000ee20000000800 */
[----:B------:R-:W-:Y:S01]  /*12e90*/  FFMA.FTZ R251, R199, c[0x0][0x23c], -R105 ;  /* 0x00008f00c7fb7a23 */ /* 0x000fe20000010869 */
[C---:B------:R-:W-:Y:S01]  /*12ea0*/  HMMA.16816.F32.BF16 R20, R80.reuse, R30, R20 ;  /* 0x0000001e5014723c */ /* 0x040fe20000041814 */
[----:B------:R-:W2:Y:S05]  /*12eb0*/  LDSM.16.MT88.4 R28, [R231+0xc000] ;  /* 0x00c00000e71c783b */ /* 0x000eaa0000004200 */
[----:B------:R-:W-:Y:S02]  /*12ec0*/  MUFU.EX2 R156, R156 ;  /* 0x0000009c009c7308 */ /* 0x000fe40000000800 */
[C---:B------:R-:W-:Y:S06]  /*12ed0*/  HMMA.16816.F32.BF16 R76, R80.reuse, R84, R76 ;  /* 0x00000054504c723c */ /* 0x040fec000004184c */
[----:B------:R-:W-:Y:S02]  /*12ee0*/  MUFU.EX2 R158, R158 ;  /* 0x0000009e009e7308 */ /* 0x000fe40000000800 */
[----:B------:R-:W-:Y:S01]  /*12ef0*/  HMMA.16816.F32.BF16 R8, R80, R86, R8 ;  /* 0x000000565008723c */ /* 0x000fe20000041808 */
[----:B------:R-:W3:Y:S05]  /*12f00*/  LDSM.16.MT88.4 R84, [R230+0xc000] ;  /* 0x00c00000e654783b */ /* 0x000eea0000004200 */
        /* <DEDUP_REMOVED lines=8> */
[----:B------:R-:W2:Y:S01]  /*12f90*/  MUFU.EX2 R160, R160 ;  /* 0x000000a000a07308 */ /* 0x000ea20000000800 */
[----:B------:R-:W-:-:S02]  /*12fa0*/  FADD.FTZ R145, R146, R145 ;  /* 0x0000009192917221 */ /* 0x000fc40000010000 */
[----:B------:R-:W-:Y:S02]  /*12fb0*/  FADD.FTZ R143, R143, R140 ;  /* 0x0000008c8f8f7221 */ /* 0x000fe40000010000 */
[----:B------:R-:W-:Y:S01]  /*12fc0*/  FADD.FTZ R147, R147, R145 ;  /* 0x0000009193937221 */ /* 0x000fe20000010000 */
[----:B----4-:R-:W-:Y:S01]  /*12fd0*/  HMMA.16816.F32.BF16 R12, R80, R36, R12 ;  /* 0x00000024500c723c */ /* 0x010fe2000004180c */
[----:B------:R-:W-:Y:S01]  /*12fe0*/  FADD.FTZ R143, R149, R143 ;  /* 0x0000008f958f7221 */ /* 0x000fe20000010000 */
[----:B------:R-:W-:Y:S01]  /*12ff0*/  MUFU.EX2 R161, R161 ;  /* 0x000000a100a17308 */ /* 0x000fe20000000800 */
[----:B-1----:R-:W-:-:S05]  /*13000*/  FADD.FTZ R147, R152, R147 ;  /* 0x0000009398937221 */ /* 0x002fca0000010000 */
[C---:B------:R-:W-:Y:S01]  /*13010*/  HMMA.16816.F32.BF16 R16, R80.reuse, R38, R16 ;  /* 0x000000265010723c */ /* 0x040fe20000041810 */
[----:B------:R-:W1:Y:S01]  /*13020*/  LDSM.16.MT88.4 R36, [R234+0xc800] ;  /* 0x00c80000ea24783b */ /* 0x000e620000004200 */
[----:B------:R-:W-:Y:S06]  /*13030*/  MUFU.EX2 R162, R162 ;  /* 0x000000a200a27308 */ /* 0x000fec0000000800 */
[C---:B--2---:R-:W-:Y:S02]  /*13040*/  HMMA.16816.F32.BF16 R24, R80.reuse, R72, R24 ;  /* 0x000000485018723c */ /* 0x044fe40000041818 */
[----:B------:R-:W-:Y:S06]  /*13050*/  MUFU.EX2 R163, R163 ;  /* 0x000000a300a37308 */ /* 0x000fec0000000800 */
[C---:B------:R-:W-:Y:S01]  /*13060*/  HMMA.16816.F32.BF16 R4, R80.reuse, R74, R4 ;  /* 0x0000004a5004723c */ /* 0x040fe20000041804 */
[----:B------:R-:W2:Y:S01]  /*13070*/  LDSM.16.MT88.4 R72, [R232+0xc800] ;  /* 0x00c80000e848783b */ /* 0x000ea20000004200 */
[----:B------:R-:W-:Y:S06]  /*13080*/  MUFU.EX2 R164, R164 ;  /* 0x000000a400a47308 */ /* 0x000fec0000000800 */
[C---:B------:R-:W-:Y:S02]  /*13090*/  HMMA.16816.F32.BF16 R32, R80.reuse, R28, R32 ;  /* 0x0000001c5020723c */ /* 0x040fe40000041820 */
[----:B------:R-:W-:Y:S06]  /*130a0*/  MUFU.EX2 R170, R170 ;  /* 0x000000aa00aa7308 */ /* 0x000fec0000000800 */
[C---:B------:R-:W-:Y:S01]  /*130b0*/  HMMA.16816.F32.BF16 R20, R80.reuse, R30, R20 ;  /* 0x0000001e5014723c */ /* 0x040fe20000041814 */
[----:B------:R-:W4:Y:S01]  /*130c0*/  LDSM.16.MT88.4 R28, [R231+0xc800] ;  /* 0x00c80000e71c783b */ /* 0x000f220000004200 */
        /* <DEDUP_REMOVED lines=9> */
[----:B------:R-:W-:Y:S01]  /*13160*/  MUFU.EX2 R67, R67 ;  /* 0x0000004300437308 */ /* 0x000fe20000000800 */
[----:B------:R-:W-:Y:S01]  /*13170*/  F2FP.BF16.PACK_AB R82, R151, R150 ;  /* 0x000000969752723e */ /* 0x000fe200000010ff */
[----:B------:R-:W-:Y:S01]  /*13180*/  FADD.FTZ R153, R153, R147 ;  /* 0x0000009399997221 */ /* 0x000fe20000010000 */
[----:B-----5:R-:W-:Y:S01]  /*13190*/  F2FP.BF16.PACK_AB R83, R155, R154 ;  /* 0x0000009a9b53723e */ /* 0x020fe200000010ff */
[----:B------:R-:W-:-:S02]  /*131a0*/  FADD.FTZ R148, R150, R148 ;  /* 0x0000009496947221 */ /* 0x000fc40000010000 */
[----:B------:R-:W-:Y:S02]  /*131b0*/  FADD.FTZ R153, R154, R153 ;  /* 0x000000999a997221 */ /* 0x000fe40000010000 */
[----:B------:R-:W5:Y:S01]  /*131c0*/  MUFU.EX2 R171, R171 ;  /* 0x000000ab00ab7308 */ /* 0x000f620000000800 */
[----:B------:R-:W-:Y:S01]  /*131d0*/  FADD.FTZ R151, R151, R148 ;  /* 0x0000009497977221 */ /* 0x000fe20000010000 */
[C---:B-1----:R-:W-:Y:S01]  /*131e0*/  HMMA.16816.F32.BF16 R12, R80.reuse, R36, R12 ;  /* 0x00000024500c723c */ /* 0x042fe2000004180c */
[----:B------:R-:W-:Y:S02]  /*131f0*/  FADD.FTZ R155, R155, R153 ;  /* 0x000000999b9b7221 */ /* 0x000fe40000010000 */
[----:B------:R-:W-:Y:S02]  /*13200*/  FADD.FTZ R151, R157, R151 ;  /* 0x000000979d977221 */ /* 0x000fe40000010000 */
[----:B------:R-:W-:Y:S01]  /*13210*/  FADD.FTZ R155, R160, R155 ;  /* 0x0000009ba09b7221 */ /* 0x000fe20000010000 */
[----:B------:R-:W-:Y:S02]  /*13220*/  MUFU.EX2 R178, R178 ;  /* 0x000000b200b27308 */ /* 0x000fe40000000800 */
[C---:B------:R-:W-:Y:S01]  /*13230*/  HMMA.16816.F32.BF16 R16, R80.reuse, R38, R16 ;  /* 0x000000265010723c */ /* 0x040fe20000041810 */
[----:B------:R-:W1:Y:S05]  /*13240*/  LDSM.16.MT88.4 R36, [R234+0xd000] ;  /* 0x00d00000ea24783b */ /* 0x000e6a0000004200 */
[----:B------:R-:W3:Y:S01]  /*13250*/  MUFU.EX2 R179, R179 ;  /* 0x000000b300b37308 */ /* 0x000ee20000000800 */
[----:B-----5:R-:W-:Y:S01]  /*13260*/  F2FP.BF16.PACK_AB R58, R63, R171 ;  /* 0x000000ab3f3a723e */ /* 0x020fe200000010ff */
[C---:B--2---:R-:W-:Y:S06]  /*13270*/  HMMA.16816.F32.BF16 R24, R80.reuse, R72, R24 ;  /* 0x000000485018723c */ /* 0x044fec0000041818 */
[----:B------:R-:W-:Y:S02]  /*13280*/  MUFU.EX2 R180, R180 ;  /* 0x000000b400b47308 */ /* 0x000fe40000000800 */
[C---:B------:R-:W-:Y:S01]  /*13290*/  HMMA.16816.F32.BF16 R4, R80.reuse, R74, R4 ;  /* 0x0000004a5004723c */ /* 0x040fe20000041804 */
[----:B------:R-:W2:Y:S05]  /*132a0*/  LDSM.16.MT88.4 R72, [R232+0xd000] ;  /* 0x00d00000e848783b */ /* 0x000eaa0000004200 */
[----:B------:R-:W5:Y:S01]  /*132b0*/  MUFU.EX2 R181, R181 ;  /* 0x000000b500b57308 */ /* 0x000f620000000800 */
[----:B---3--:R-:W-:Y:S01]  /*132c0*/  F2FP.BF16.PACK_AB R57, R179, R178 ;  /* 0x000000b2b339723e */ /* 0x008fe200000010ff */
[C---:B----4-:R-:W-:Y:S06]  /*132d0*/  HMMA.16816.F32.BF16 R32, R80.reuse, R28, R32 ;  /* 0x0000001c5020723c */ /* 0x050fec0000041820 */
[----:B------:R-:W-:Y:S02]  /*132e0*/  MUFU.EX2 R182, R182 ;  /* 0x000000b600b67308 */ /* 0x000fe40000000800 */
[----:B------:R-:W-:Y:S01]  /*132f0*/  HMMA.16816.F32.BF16 R20, R80, R30, R20 ;  /* 0x0000001e5014723c */ /* 0x000fe20000041814 */
[----:B------:R-:W3:Y:S01]  /*13300*/  LDSM.16.MT88.4 R28, [R231+0xd000] ;  /* 0x00d00000e71c783b */ /* 0x000ee20000004200 */
[----:B-----5:R-:W-:-:S04]  /*13310*/  F2FP.BF16.PACK_AB R59, R181, R180 ;  /* 0x000000b4b53b723e */ /* 0x020fc800000010ff */
[----:B------:R-:W-:Y:S02]  /*13320*/  MUFU.EX2 R88, R88 ;  /* 0x0000005800587308 */ /* 0x000fe40000000800 */
[C---:B------:R-:W-:Y:S06]  /*13330*/  HMMA.16816.F32.BF16 R76, R80.reuse, R84, R76 ;  /* 0x00000054504c723c */ /* 0x040fec000004184c */
[----:B------:R-:W-:Y:S02]  /*13340*/  MUFU.EX2 R183, R183 ;  /* 0x000000b700b77308 */ /* 0x000fe40000000800 */
[----:B------:R-:W-:Y:S01]  /*13350*/  HMMA.16816.F32.BF16 R8, R80, R86, R8 ;  /* 0x000000565008723c */ /* 0x000fe20000041808 */
[----:B------:R-:W4:Y:S06]  /*13360*/  LDSM.16.MT88.4 R84, [R230+0xd000] ;  /* 0x00d00000e654783b */ /* 0x000f2c0000004200 */
[C---:B------:R-:W-:Y:S01]  /*13370*/  F2FP.BF16.PACK_AB R80, R156.reuse, R157 ;  /* 0x0000009d9c50723e */ /* 0x040fe200000010ff */
[----:B------:R-:W-:Y:S01]  /*13380*/  MUFU.EX2 R90, R90 ;  /* 0x0000005a005a7308 */ /* 0x000fe20000000800 */
[----:B------:R-:W-:Y:S01]  /*13390*/  F2FP.BF16.PACK_AB R81, R161, R160 ;  /* 0x000000a0a151723e */ /* 0x000fe200000010ff */
[----:B------:R-:W-:Y:S01]  /*133a0*/  FADD.FTZ R156, R156, R151 ;  /* 0x000000979c9c7221 */ /* 0x000fe20000010000 */
[----:B------:R-:W-:Y:S01]  /*133b0*/  F2FP.BF16.PACK_AB R82, R159, R158 ;  /* 0x0000009e9f52723e */ /* 0x000fe200000010ff */
[----:B------:R-:W-:Y:S01]  /*133c0*/  FADD.FTZ R161, R161, R155 ;  /* 0x0000009ba1a17221 */ /* 0x000fe20000010000 */
[----:B------:R-:W-:Y:S01]  /*133d0*/  F2FP.BF16.PACK_AB R83, R163, R162 ;  /* 0x000000a2a353723e */ /* 0x000fe200000010ff */
[----:B------:R-:W-:Y:S01]  /*133e0*/  FADD.FTZ R156, R158, R156 ;  /* 0x0000009c9e9c7221 */ /* 0x000fe20000010000 */
[----:B------:R-:W-:Y:S01]  /*133f0*/  LDSM.16.MT88.4 R152, [R232+0x11800] ;  /* 0x01180000e898783b */ /* 0x000fe20000004200 */
[----:B------:R-:W-:Y:S01]  /*13400*/  MUFU.EX2 R2, R172 ;  /* 0x000000ac00027308 */ /* 0x000fe20000000800 */
[----:B------:R-:W-:-:S02]  /*13410*/  FADD.FTZ R161, R162, R161 ;  /* 0x000000a1a2a17221 */ /* 0x000fc40000010000 */
[----:B------:R-:W-:Y:S01]  /*13420*/  FADD.FTZ R159, R159, R156 ;  /* 0x0000009c9f9f7221 */ /* 0x000fe20000010000 */
[C---:B-1----:R-:W-:Y:S01]  /*13430*/  HMMA.16816.F32.BF16 R12, R80.reuse, R36, R12 ;  /* 0x00000024500c723c */ /* 0x042fe2000004180c */
[----:B------:R-:W-:Y:S01]  /*13440*/  FADD.FTZ R163, R163, R161 ;  /* 0x000000a1a3a37221 */ /* 0x000fe20000010000 */
[----:B------:R-:W-:Y:S01]  /*13450*/  LDSM.16.MT88.4 R148, [R231+0x11800] ;  /* 0x01180000e794783b */ /* 0x000fe20000004200 */
[----:B------:R-:W-:Y:S01]  /*13460*/  FADD.FTZ R159, R164, R159 ;  /* 0x0000009fa49f7221 */ /* 0x000fe20000010000 */
[----:B------:R1:W-:Y:S04]  /*13470*/  MUFU.EX2 R0, R93 ;  /* 0x0000005d00007308 */ /* 0x0003e80000000800 */
[C---:B------:R-:W-:Y:S01]  /*13480*/  HMMA.16816.F32.BF16 R16, R80.reuse, R38, R16 ;  /* 0x000000265010723c */ /* 0x040fe20000041810 */
[----:B------:R-:W5:Y:S03]  /*13490*/  LDSM.16.MT88.4 R36, [R234+0xd800] ;  /* 0x00d80000ea24783b */ /* 0x000f660000004200 */
[----:B------:R-:W-:Y:S04]  /*134a0*/  MUFU.EX2 R95, R95 ;  /* 0x0000005f005f7308 */ /* 0x000fe80000000800 */
[----:B--2---:R-:W-:Y:S01]  /*134b0*/  HMMA.16816.F32.BF16 R24, R80, R72, R24 ;  /* 0x000000485018723c */ /* 0x004fe20000041818 */
[----:B-1----:R-:W-:-:S03]  /*134c0*/  FFMA.FTZ R93, R96, c[0x0][0x23c], -R110 ;  /* 0x00008f00605d7a23 */ /* 0x002fc6000001086e */
[----:B------:R-:W-:Y:S01]  /*134d0*/  MUFU.EX2 R102, R102 ;  /* 0x0000006600667308 */ /* 0x000fe20000000800 */
[----:B------:R-:W-:-:S03]  /*134e0*/  FFMA.FTZ R96, R97, c[0x0][0x23c], -R110 ;  /* 0x00008f0061607a23 */ /* 0x000fc6000001086e */
[C---:B------:R-:W-:Y:S01]  /*134f0*/  HMMA.16816.F32.BF16 R4, R80.reuse, R74, R4 ;  /* 0x0000004a5004723c */ /* 0x040fe20000041804 */
[----:B------:R-:W1:Y:S01]  /*13500*/  LDSM.16.MT88.4 R72, [R232+0xd800] ;  /* 0x00d80000e848783b */ /* 0x000e620000004200 */
[----:B------:R-:W-:Y:S02]  /*13510*/  FFMA.FTZ R97, R175, c[0x0][0x23c], -R110 ;  /* 0x00008f00af617a23 */ /* 0x000fe4000001086e */
[----:B------:R-:W-:Y:S04]  /*13520*/  MUFU.EX2 R93, R93 ;  /* 0x0000005d005d7308 */ /* 0x000fe80000000800 */
[C---:B---3--:R-:W-:Y:S04]  /*13530*/  HMMA.16816.F32.BF16 R32, R80.reuse, R28, R32 ;  /* 0x0000001c5020723c */ /* 0x048fe80000041820 */
[----:B------:R-:W-:Y:S04]  /*13540*/  MUFU.EX2 R96, R96 ;  /* 0x0000006000607308 */ /* 0x000fe80000000800 */
[C---:B------:R-:W-:Y:S01]  /*13550*/  HMMA.16816.F32.BF16 R20, R80.reuse, R30, R20 ;  /* 0x0000001e5014723c */ /* 0x040fe20000041814 */
[----:B------:R-:W2:Y:S03]  /*13560*/  LDSM.16.MT88.4 R28, [R231+0xd800] ;  /* 0x00d80000e71c783b */ /* 0x000ea60000004200 */
[----:B------:R-:W-:Y:S04]  /*13570*/  MUFU.EX2 R97, R97 ;  /* 0x0000006100617308 */ /* 0x000fe80000000800 */
[C---:B----4-:R-:W-:Y:S04]  /*13580*/  HMMA.16816.F32.BF16 R76, R80.reuse, R84, R76 ;  /* 0x00000054504c723c */ /* 0x050fe8000004184c */
[----:B------:R-:W-:Y:S04]  /*13590*/  MUFU.EX2 R98, R98 ;  /* 0x0000006200627308 */ /* 0x000fe80000000800 */
[----:B------:R-:W-:Y:S01]  /*135a0*/  HMMA.16816.F32.BF16 R8, R80, R86, R8 ;  /* 0x000000565008723c */ /* 0x000fe20000041808 */
[----:B------:R-:W3:Y:S03]  /*135b0*/  LDSM.16.MT88.4 R84, [R230+0xd800] ;  /* 0x00d80000e654783b */ /* 0x000ee60000004200 */
[----:B------:R-:W-:Y:S03]  /*135c0*/  MUFU.EX2 R103, R103 ;  /* 0x0000006700677308 */ /* 0x000fe60000000800 */
[C---:B------:R-:W-:Y:S01]  /*135d0*/  F2FP.BF16.PACK_AB R80, R69.reuse, R164 ;  /* 0x000000a44550723e */ /* 0x040fe200000010ff */
[----:B------:R-:W-:Y:S01]  /*135e0*/  FADD.FTZ R69, R69, R159 ;  /* 0x0000009f45457221 */ /* 0x000fe20000010000 */
[----:B------:R-:W-:Y:S01]  /*135f0*/  F2FP.BF16.PACK_AB R81, R65, R169 ;  /* 0x000000a94151723e */ /* 0x000fe200000010ff */
[----:B------:R-:W-:Y:S01]  /*13600*/  LDSM.16.MT88.4 R156, [R234+0x11800] ;  /* 0x01180000ea9c783b */ /* 0x000fe20000004200 */
[----:B------:R-:W-:Y:S01]  /*13610*/  F2FP.BF16.PACK_AB R82, R71, R170 ;  /* 0x000000aa4752723e */ /* 0x000fe200000010ff */
[----:B------:R-:W-:Y:S01]  /*13620*/  FADD.FTZ R69, R170, R69 ;  /* 0x00000045aa457221 */ /* 0x000fe20000010000 */
[----:B------:R-:W-:Y:S01]  /*13630*/  F2FP.BF16.PACK_AB R83, R67, R168 ;  /* 0x000000a84353723e */ /* 0x000fe200000010ff */
[----:B------:R-:W-:Y:S02]  /*13640*/  MUFU.EX2 R252, R252 ;  /* 0x000000fc00fc7308 */ /* 0x000fe40000000800 */
[----:B------:R-:W-:-:S04]  /*13650*/  FADD.FTZ R71, R71, R69 ;  /* 0x0000004547477221 */ /* 0x000fc80000010000 */
[----:B-----5:R-:W-:Y:S01]  /*13660*/  HMMA.16816.F32.BF16 R12, R80, R36, R12 ;  /* 0x00000024500c723c */ /* 0x020fe2000004180c */
[----:B------:R-:W-:Y:S01]  /*13670*/  FADD.FTZ R121, R121, R71 ;  /* 0x0000004779797221 */ /* 0x000fe20000010000 */
[----:B------:R-:W-:Y:S03]  /*13680*/  MUFU.EX2 R3, R3 ;  /* 0x0000000300037308 */ /* 0x000fe60000000800 */
[----:B------:R-:W-:-:S03]  /*13690*/  FADD.FTZ R121, R61, R121 ;  /* 0x000000793d797221 */ /* 0x000fc60000010000 */
[C---:B------:R-:W-:Y:S01]  /*136a0*/  HMMA.16816.F32.BF16 R16, R80.reuse, R38, R16 ;  /* 0x000000265010723c */ /* 0x040fe20000041810 */
[----:B------:R-:W4:Y:S01]  /*136b0*/  LDSM.16.MT88.4 R36, [R234+0xe000] ;  /* 0x00e00000ea24783b */ /* 0x000f220000004200 */
[----:B------:R-:W-:Y:S01]  /*136c0*/  FADD.FTZ R171, R171, R121 ;  /* 0x00000079abab7221 */ /* 0x000fe20000010000 */
[----:B------:R-:W5:Y:S03]  /*136d0*/  MUFU.EX2 R251, R251 ;  /* 0x000000fb00fb7308 */ /* 0x000f660000000800 */
[----:B------:R-:W-:Y:S02]  /*136e0*/  FADD.FTZ R171, R63, R171 ;  /* 0x000000ab3fab7221 */ /* 0x000fe40000010000 */
[C---:B-1----:R-:W-:Y:S08]  /*136f0*/  HMMA.16816.F32.BF16 R24, R80.reuse, R72, R24 ;  /* 0x000000485018723c */ /* 0x042ff00000041818 */
[----:B------:R-:W-:Y:S01]  /*13700*/  HMMA.16816.F32.BF16 R4, R80, R74, R4 ;  /* 0x0000004a5004723c */ /* 0x000fe20000041804 */
[----:B------:R-:W1:Y:S01]  /*13710*/  LDSM.16.MT88.4 R72, [R232+0xe000] ;  /* 0x00e00000e848783b */ /* 0x000e620000004200 */
[----:B-----5:R-:W-:-:S06]  /*13720*/  F2FP.BF16.PACK_AB R147, R251, R3 ;  /* 0x00000003fb93723e */ /* 0x020fcc00000010ff */
[C---:B--2---:R-:W-:Y:S08]  /*13730*/  HMMA.16816.F32.BF16 R32, R80.reuse, R28, R32 ;  /* 0x0000001c5020723c */ /* 0x044ff00000041820 */
[C---:B------:R-:W-:Y:S01]  /*13740*/  HMMA.16816.F32.BF16 R20, R80.reuse, R30, R20 ;  /* 0x0000001e5014723c */ /* 0x040fe20000041814 */
[----:B------:R-:W2:Y:S07]  /*13750*/  LDSM.16.MT88.4 R28, [R231+0xe000] ;  /* 0x00e00000e71c783b */ /* 0x000eae0000004200 */
[C---:B---3--:R-:W-:Y:S07]  /*13760*/  HMMA.16816.F32.BF16 R76, R80.reuse, R84, R76 ;  /* 0x00000054504c723c */ /* 0x048fee000004184c */
[--C-:B------:R-:W-:Y:S01]  /*13770*/  FFMA.FTZ R84, R54, c[0x0][0x23c], -R110.reuse ;  /* 0x00008f0036547a23 */ /* 0x100fe2000001086e */
[----:B------:R-:W-:Y:S01]  /*13780*/  HMMA.16816.F32.BF16 R8, R80, R86, R8 ;  /* 0x000000565008723c */ /* 0x000fe20000041808 */
[----:B------:R-:W3:Y:S01]  /*13790*/  LDSM.16.MT88.4 R80, [R230+0xe000] ;  /* 0x00e00000e650783b */ /* 0x000ee20000004200 */
[----:B------:R-:W-:-:S03]  /*137a0*/  FFMA.FTZ R85, R55, c[0x0][0x23c], -R110 ;  /* 0x00008f0037557a23 */ /* 0x000fc6000001086e */
[----:B------:R-:W-:Y:S02]  /*137b0*/  MUFU.EX2 R84, R84 ;  /* 0x0000005400547308 */ /* 0x000fe40000000800 */
[--C-:B------:R-:W-:Y:S01]  /*137c0*/  FFMA.FTZ R86, R50, c[0x0][0x23c], -R110.reuse ;  /* 0x00008f0032567a23 */ /* 0x100fe2000001086e */
[----:B----4-:R-:W-:Y:S01]  /*137d0*/  HMMA.16816.F32.BF16 R12, R56, R36, R12 ;  /* 0x00000024380c723c */ /* 0x010fe2000004180c */
[----:B------:R-:W-:-:S04]  /*137e0*/  FFMA.FTZ R87, R51, c[0x0][0x23c], -R110 ;  /* 0x00008f0033577a23 */ /* 0x000fc8000001086e */
[----:B------:R-:W4:Y:S03]  /*137f0*/  MUFU.EX2 R85, R85 ;  /* 0x0000005500557308 */ /* 0x000f260000000800 */
[C---:B------:R-:W-:Y:S01]  /*13800*/  HMMA.16816.F32.BF16 R16, R56.reuse, R38, R16 ;  /* 0x000000263810723c */ /* 0x040fe20000041810 */
[----:B------:R-:W5:Y:S04]  /*13810*/  LDSM.16.MT88.4 R36, [R234+0xe800] ;  /* 0x00e80000ea24783b */ /* 0x000f680000004200 */
[----:B------:R-:W-:Y:S03]  /*13820*/  MUFU.EX2 R86, R86 ;  /* 0x0000005600567308 */ /* 0x000fe60000000800 */
[C---:B-1----:R-:W-:Y:S05]  /*13830*/  HMMA.16816.F32.BF16 R24, R56.reuse, R72, R24 ;  /* 0x000000483818723c */ /* 0x042fea0000041818 */
[----:B------:R-:W1:Y:S02]  /*13840*/  MUFU.EX2 R87, R87 ;  /* 0x0000005700577308 */ /* 0x000e640000000800 */
[--C-:B------:R-:W-:Y:S01]  /*13850*/  FFMA.FTZ R73, R53, c[0x0][0x23c], -R105.reuse ;  /* 0x00008f0035497a23 */ /* 0x100fe20000010869 */
[C---:B------:R-:W-:Y:S01]  /*13860*/  HMMA.16816.F32.BF16 R4, R56.reuse, R74, R4 ;  /* 0x0000004a3804723c */ /* 0x040fe20000041804 */
[----:B------:R-:W5:Y:S01]  /*13870*/  LDSM.16.MT88.4 R52, [R232+0xe800] ;  /* 0x00e80000e834783b */ /* 0x000f620000004200 */
[----:B------:R-:W-:Y:S01]  /*13880*/  FFMA.FTZ R72, R48, c[0x0][0x23c], -R105 ;  /* 0x00008f0030487a23 */ /* 0x000fe20000010869 */
[----:B----4-:R-:W-:Y:S01]  /*13890*/  F2FP.BF16.PACK_AB R48, R85, R84 ;  /* 0x000000545530723e */ /* 0x010fe200000010ff */
[----:B------:R-:W-:Y:S01]  /*138a0*/  FADD.FTZ R84, R84, R171 ;  /* 0x000000ab54547221 */ /* 0x000fe20000010000 */
[----:B------:R-:W-:Y:S02]  /*138b0*/  MUFU.EX2 R73, R73 ;  /* 0x0000004900497308 */ /* 0x000fe40000000800 */
[--C-:B------:R-:W-:Y:S01]  /*138c0*/  FFMA.FTZ R74, R44, c[0x0][0x23c], -R105.reuse ;  /* 0x00008f002c4a7a23 */ /* 0x100fe20000010869 */
[----:B--2---:R-:W-:Y:S01]  /*138d0*/  HMMA.16816.F32.BF16 R32, R56, R28, R32 ;  /* 0x0000001c3820723c */ /* 0x004fe20000041820 */
[----:B------:R-:W-:-:S02]  /*138e0*/  FFMA.FTZ R75, R49, c[0x0][0x23c], -R105 ;  /* 0x00008f00314b7a23 */ /* 0x000fc40000010869 */
[----:B------:R-:W-:Y:S02]  /*138f0*/  FADD.FTZ R84, R85, R84 ;  /* 0x0000005455547221 */ /* 0x000fe40000010000 */
[----:B------:R-:W2:Y:S01]  /*13900*/  MUFU.EX2 R72, R72 ;  /* 0x0000004800487308 */ /* 0x000ea20000000800 */
[C---:B-1----:R-:W-:Y:S01]  /*13910*/  F2FP.BF16.PACK_AB R50, R87.reuse, R86 ;  /* 0x000000565732723e */ /* 0x042fe200000010ff */
[----:B------:R-:W-:Y:S01]  /*13920*/  FADD.FTZ R84, R86, R84 ;  /* 0x0000005456547221 */ /* 0x000fe20000010000 */
[C---:B------:R-:W-:Y:S01]  /*13930*/  HMMA.16816.F32.BF16 R20, R56.reuse, R30, R20 ;  /* 0x0000001e3814723c */ /* 0x040fe20000041814 */
[----:B------:R-:W1:Y:S02]  /*13940*/  LDSM.16.MT88.4 R28, [R231+0xe800] ;  /* 0x00e80000e71c783b */ /* 0x000e640000004200 */
[----:B------:R-:W-:Y:S02]  /*13950*/  FADD.FTZ R87, R87, R84 ;  /* 0x0000005457577221 */ /* 0x000fe40000010000 */
[----:B------:R-:W-:Y:S03]  /*13960*/  MUFU.EX2 R74, R74 ;  /* 0x0000004a004a7308 */ /* 0x000fe60000000800 */
[C---:B---3--:R-:W-:Y:S05]  /*13970*/  HMMA.16816.F32.BF16 R76, R56.reuse, R80, R76 ;  /* 0x00000050384c723c */ /* 0x048fea000004184c */
[----:B------:R-:W3:Y:S01]  /*13980*/  MUFU.EX2 R75, R75 ;  /* 0x0000004b004b7308 */ /* 0x000ee20000000800 */
[----:B--2---:R-:W-:Y:S01]  /*13990*/  F2FP.BF16.PACK_AB R49, R73, R72 ;  /* 0x000000484931723e */ /* 0x004fe200000010ff */
[--C-:B------:R-:W-:Y:S01]  /*139a0*/  FFMA.FTZ R80, R46, c[0x0][0x23c], -R110.reuse ;  /* 0x00008f002e507a23 */ /* 0x100fe2000001086e */
[----:B------:R-:W-:Y:S01]  /*139b0*/  HMMA.16816.F32.BF16 R8, R56, R82, R8 ;  /* 0x000000523808723c */ /* 0x000fe20000041808 */
[----:B------:R-:W2:Y:S01]  /*139c0*/  LDSM.16.MT88.4 R56, [R230+0xe800] ;  /* 0x00e80000e638783b */ /* 0x000ea20000004200 */
[----:B------:R-:W-:-:S03]  /*139d0*/  FFMA.FTZ R81, R45, c[0x0][0x23c], -R110 ;  /* 0x00008f002d517a23 */ /* 0x000fc6000001086e */
[----:B------:R-:W4:Y:S02]  /*139e0*/  MUFU.EX2 R80, R80 ;  /* 0x0000005000507308 */ /* 0x000f240000000800 */
[--C-:B------:R-:W-:Y:S02]  /*139f0*/  FFMA.FTZ R82, R42, c[0x0][0x23c], -R110.reuse ;  /* 0x00008f002a527a23 */ /* 0x100fe4000001086e */
[----:B------:R-:W-:Y:S01]  /*13a00*/  FFMA.FTZ R83, R43, c[0x0][0x23c], -R110 ;  /* 0x00008f002b537a23 */ /* 0x000fe2000001086e */
[----:B---3--:R-:W-:-:S03]  /*13a10*/  F2FP.BF16.PACK_AB R51, R75, R74 ;  /* 0x0000004a4b33723e */ /* 0x008fc600000010ff */
[----:B------:R-:W3:Y:S04]  /*13a20*/  MUFU.EX2 R81, R81 ;  /* 0x0000005100517308 */ /* 0x000ee80000000800 */
[----:B-----5:R-:W-:Y:S01]  /*13a30*/  HMMA.16816.F32.BF16 R12, R48, R36, R12 ;  /* 0x00000024300c723c */ /* 0x020fe2000004180c */
[----:B----4-:R-:W-:-:S03]  /*13a40*/  FADD.FTZ R87, R80, R87 ;  /* 0x0000005750577221 */ /* 0x010fc60000010000 */
[----:B------:R-:W4:Y:S04]  /*13a50*/  MUFU.EX2 R82, R82 ;  /* 0x0000005200527308 */ /* 0x000f280000000800 */
[----:B------:R-:W-:Y:S01]  /*13a60*/  HMMA.16816.F32.BF16 R16, R48, R38, R16 ;  /* 0x000000263010723c */ /* 0x000fe20000041810 */
[----:B------:R-:W5:Y:S03]  /*13a70*/  LDSM.16.MT88.4 R36, [R234+0xf000] ;  /* 0x00f00000ea24783b */ /* 0x000f660000004200 */
[----:B------:R-:W1:Y:S01]  /*13a80*/  MUFU.EX2 R83, R83 ;  /* 0x0000005300537308 */ /* 0x000e620000000800 */
[C---:B---3--:R-:W-:Y:S01]  /*13a90*/  F2FP.BF16.PACK_AB R44, R81.reuse, R80 ;  /* 0x00000050512c723e */ /* 0x048fe200000010ff */
[----:B------:R-:W-:-:S02]  /*13aa0*/  FADD.FTZ R81, R81, R87 ;  /* 0x0000005751517221 */ /* 0x000fc40000010000 */
[----:B------:R-:W-:Y:S02]  /*13ab0*/  HMMA.16816.F32.BF16 R24, R48, R52, R24 ;  /* 0x000000343018723c */ /* 0x000fe40000041818 */
[----:B----4-:R-:W-:-:S05]  /*13ac0*/  FADD.FTZ R81, R82, R81 ;  /* 0x0000005152517221 */ /* 0x010fca0000010000 */
[--C-:B------:R-:W-:Y:S01]  /*13ad0*/  FFMA.FTZ R52, R40, c[0x0][0x23c], -R105.reuse ;  /* 0x00008f0028347a23 */ /* 0x100fe20000010869 */
[C---:B------:R-:W-:Y:S01]  /*13ae0*/  HMMA.16816.F32.BF16 R4, R48.reuse, R54, R4 ;  /* 0x000000363004723c */ /* 0x040fe20000041804 */
[----:B------:R-:W-:Y:S01]  /*13af0*/  FFMA.FTZ R53, R41, c[0x0][0x23c], -R105 ;  /* 0x00008f0029357a23 */ /* 0x000fe20000010869 */
[C---:B-1----:R-:W-:Y:S01]  /*13b00*/  F2FP.BF16.PACK_AB R46, R83.reuse, R82 ;  /* 0x00000052532e723e */ /* 0x042fe200000010ff */
[----:B------:R-:W1:Y:S01]  /*13b10*/  LDSM.16.MT88.4 R40, [R232+0xf000] ;  /* 0x00f00000e828783b */ /* 0x000e620000004200 */
[----:B------:R-:W-:Y:S01]  /*13b20*/  FADD.FTZ R83, R83, R81 ;  /* 0x0000005153537221 */ /* 0x000fe20000010000 */
[----:B------:R-:W-:Y:S02]  /*13b30*/  MUFU.EX2 R52, R52 ;  /* 0x0000003400347308 */ /* 0x000fe40000000800 */
[--C-:B------:R-:W-:Y:S01]  /*13b40*/  FFMA.FTZ R54, R60, c[0x0][0x23c], -R105.reuse ;  /* 0x00008f003c367a23 */ /* 0x100fe20000010869 */
[----:B------:R-:W-:Y:S01]  /*13b50*/  HMMA.16816.F32.BF16 R32, R48, R28, R32 ;  /* 0x0000001c3020723c */ /* 0x000fe20000041820 */
[----:B------:R-:W-:-:S02]  /*13b60*/  FFMA.FTZ R55, R47, c[0x0][0x23c], -R105 ;  /* 0x00008f002f377a23 */ /* 0x000fc40000010869 */
[--C-:B------:R-:W-:Y:S02]  /*13b70*/  FFMA.FTZ R60, R64, c[0x0][0x23c], -R105.reuse ;  /* 0x00008f00403c7a23 */ /* 0x100fe40000010869 */
[----:B------:R-:W3:Y:S01]  /*13b80*/  MUFU.EX2 R53, R53 ;  /* 0x0000003500357308 */ /* 0x000ee20000000800 */
[----:B------:R-:W-:Y:S02]  /*13b90*/  FFMA.FTZ R64, R68, c[0x0][0x23c], -R105 ;  /* 0x00008f0044407a23 */ /* 0x000fe40000010869 */
[C---:B------:R-:W-:Y:S01]  /*13ba0*/  HMMA.16816.F32.BF16 R20, R48.reuse, R30, R20 ;  /* 0x0000001e3014723c */ /* 0x040fe20000041814 */
[----:B------:R-:W4:Y:S01]  /*13bb0*/  LDSM.16.MT88.4 R28, [R231+0xf000] ;  /* 0x00f00000e71c783b */ /* 0x000f220000004200 */
[--C-:B------:R-:W-:Y:S02]  /*13bc0*/  FFMA.FTZ R68, R70, c[0x0][0x23c], -R110.reuse ;  /* 0x00008f0046447a23 */ /* 0x100fe4000001086e */
[--C-:B------:R-:W-:Y:S01]  /*13bd0*/  FFMA.FTZ R70, R190, c[0x0][0x23c], -R110.reuse ;  /* 0x00008f00be467a23 */ /* 0x100fe2000001086e */
[----:B------:R-:W-:Y:S03]  /*13be0*/  MUFU.EX2 R54, R54 ;  /* 0x0000003600367308 */ /* 0x000fe60000000800 */
[C---:B--2---:R-:W-:Y:S05]  /*13bf0*/  HMMA.16816.F32.BF16 R76, R48.reuse, R56, R76 ;  /* 0x00000038304c723c */ /* 0x044fea000004184c */
[----:B------:R-:W2:Y:S01]  /*13c00*/  MUFU.EX2 R55, R55 ;  /* 0x0000003700377308 */ /* 0x000ea20000000800 */
[----:B---3--:R-:W-:Y:S01]  /*13c10*/  F2FP.BF16.PACK_AB R45, R53, R52 ;  /* 0x00000034352d723e */ /* 0x008fe200000010ff */
[--C-:B------:R-:W-:Y:S01]  /*13c20*/  FFMA.FTZ R56, R62, c[0x0][0x23c], -R110.reuse ;  /* 0x00008f003e387a23 */ /* 0x100fe2000001086e */
[----:B------:R-:W-:Y:S01]  /*13c30*/  HMMA.16816.F32.BF16 R8, R48, R58, R8 ;  /* 0x0000003a3008723c */ /* 0x000fe20000041808 */
[----:B------:R-:W3:Y:S01]  /*13c40*/  LDSM.16.MT88.4 R48, [R230+0xf000] ;  /* 0x00f00000e630783b */ /* 0x000ee20000004200 */
[----:B------:R-:W-:-:S02]  /*13c50*/  FFMA.FTZ R57, R185, c[0x0][0x23c], -R110 ;  /* 0x00008f00b9397a23 */ /* 0x000fc4000001086e */
[--C-:B------:R-:W-:Y:S01]  /*13c60*/  FFMA.FTZ R62, R184, c[0x0][0x23c], -R105.reuse ;  /* 0x00008f00b83e7a23 */ /* 0x100fe20000010869 */
[----:B------:R-:W1:Y:S01]  /*13c70*/  MUFU.EX2 R56, R56 ;  /* 0x0000003800387308 */ /* 0x000e620000000800 */
[--C-:B------:R-:W-:Y:S02]  /*13c80*/  FFMA.FTZ R184, R191, c[0x0][0x23c], -R105.reuse ;  /* 0x00008f00bfb87a23 */ /* 0x100fe40000010869 */
[--C-:B------:R-:W-:Y:S02]  /*13c90*/  FFMA.FTZ R58, R66, c[0x0][0x23c], -R110.reuse ;  /* 0x00008f00423a7a23 */ /* 0x100fe4000001086e */
[----:B------:R-:W-:Y:S02]  /*13ca0*/  FFMA.FTZ R59, R187, c[0x0][0x23c], -R110 ;  /* 0x00008f00bb3b7a23 */ /* 0x000fe4000001086e */
[----:B------:R-:W-:Y:S01]  /*13cb0*/  FFMA.FTZ R66, R186, c[0x0][0x23c], -R105 ;  /* 0x00008f00ba427a23 */ /* 0x000fe20000010869 */
[----:B--2---:R-:W-:Y:S01]  /*13cc0*/  F2FP.BF16.PACK_AB R47, R55, R54 ;  /* 0x00000036372f723e */ /* 0x004fe200000010ff */
[----:B------:R-:W2:Y:S06]  /*13cd0*/  MUFU.EX2 R57, R57 ;  /* 0x0000003900397308 */ /* 0x000eac0000000800 */
[C---:B-----5:R-:W-:Y:S01]  /*13ce0*/  HMMA.16816.F32.BF16 R12, R44.reuse, R36, R12 ;  /* 0x000000242c0c723c */ /* 0x060fe2000004180c */
[----:B-1----:R-:W-:Y:S01]  /*13cf0*/  FADD.FTZ R83, R56, R83 ;  /* 0x0000005338537221 */ /* 0x002fe20000010000 */
[----:B------:R-:W-:Y:S06]  /*13d00*/  MUFU.EX2 R58, R58 ;  /* 0x0000003a003a7308 */ /* 0x000fec0000000800 */
[C---:B------:R-:W-:Y:S01]  /*13d10*/  HMMA.16816.F32.BF16 R16, R44.reuse, R38, R16 ;  /* 0x000000262c10723c */ /* 0x040fe20000041810 */
[----:B------:R-:W1:Y:S01]  /*13d20*/  LDSM.16.MT88.4 R36, [R234+0xf800] ;  /* 0x00f80000ea24783b */ /* 0x000e620000004200 */
[----:B------:R-:W-:Y:S06]  /*13d30*/  MUFU.EX2 R59, R59 ;  /* 0x0000003b003b7308 */ /* 0x000fec0000000800 */
[C---:B------:R-:W-:Y:S02]  /*13d40*/  HMMA.16816.F32.BF16 R24, R44.reuse, R40, R24 ;  /* 0x000000282c18723c */ /* 0x040fe40000041818 */
[----:B------:R-:W-:Y:S06]  /*13d50*/  MUFU.EX2 R60, R60 ;  /* 0x0000003c003c7308 */ /* 0x000fec0000000800 */
[C---:B------:R-:W-:Y:S01]  /*13d60*/  HMMA.16816.F32.BF16 R4, R44.reuse, R42, R4 ;  /* 0x0000002a2c04723c */ /* 0x040fe20000041804 */
[----:B------:R-:W5:Y:S01]  /*13d70*/  LDSM.16.MT88.4 R40, [R232+0xf800] ;  /* 0x00f80000e828783b */ /* 0x000f620000004200 */
        /* <DEDUP_REMOVED lines=8> */
[----:B------:R-:W-:Y:S01]  /*13e00*/  HMMA.16816.F32.BF16 R8, R44, R50, R8 ;  /* 0x000000322c08723c */ /* 0x000fe20000041808 */
[----:B------:R-:W4:Y:S01]  /*13e10*/  LDSM.16.MT88.4 R48, [R230+0xf800] ;  /* 0x00f80000e630783b */ /* 0x000f220000004200 */
[----:B------:R-:W3:Y:S05]  /*13e20*/  MUFU.EX2 R70, R70 ;  /* 0x0000004600467308 */ /* 0x000eea0000000800 */
[C---:B--2---:R-:W-:Y:S01]  /*13e30*/  F2FP.BF16.PACK_AB R44, R57.reuse, R56 ;  /* 0x00000038392c723e */ /* 0x044fe200000010ff */
[----:B------:R-:W-:Y:S01]  /*13e40*/  FADD.FTZ R57, R57, R83 ;  /* 0x0000005339397221 */ /* 0x000fe20000010000 */
[----:B-1----:R-:W-:Y:S01]  /*13e50*/  F2FP.BF16.PACK_AB R45, R62, R60 ;  /* 0x0000003c3e2d723e */ /* 0x002fe200000010ff */
[----:B------:R-:W1:Y:S01]  /*13e60*/  MUFU.EX2 R184, R184 ;  /* 0x000000b800b87308 */ /* 0x000e620000000800 */
[----:B------:R-:W-:Y:S01]  /*13e70*/  F2FP.BF16.PACK_AB R46, R59, R58 ;  /* 0x0000003a3b2e723e */ /* 0x000fe200000010ff */
[----:B------:R-:W-:Y:S01]  /*13e80*/  FADD.FTZ R57, R58, R57 ;  /* 0x000000393a397221 */ /* 0x000fe20000010000 */
[----:B------:R-:W-:-:S03]  /*13e90*/  F2FP.BF16.PACK_AB R47, R66, R64 ;  /* 0x00000040422f723e */ /* 0x000fc600000010ff */
[----:B------:R-:W-:-:S04]  /*13ea0*/  FADD.FTZ R59, R59, R57 ;  /* 0x000000393b3b7221 */ /* 0x000fc80000010000 */
[----:B------:R-:W-:Y:S01]  /*13eb0*/  HMMA.16816.F32.BF16 R12, R44, R36, R12 ;  /* 0x000000242c0c723c */ /* 0x000fe2000004180c */
[----:B---3--:R-:W-:-:S07]  /*13ec0*/  FADD.FTZ R59, R68, R59 ;  /* 0x0000003b443b7221 */ /* 0x008fce0000010000 */
[C---:B------:R-:W-:Y:S01]  /*13ed0*/  HMMA.16816.F32.BF16 R16, R44.reuse, R38, R16 ;  /* 0x000000262c10723c */ /* 0x040fe20000041810 */
[----:B------:R-:W2:Y:S07]  /*13ee0*/  LDSM.16.MT88.4 R36, [R234+0x10000] ;  /* 0x01000000ea24783b */ /* 0x000eae0000004200 */
[C---:B-----5:R-:W-:Y:S08]  /*13ef0*/  HMMA.16816.F32.BF16 R24, R44.reuse, R40, R24 ;  /* 0x000000282c18723c */ /* 0x060ff00000041818 */
[C---:B------:R-:W-:Y:S01]  /*13f00*/  HMMA.16816.F32.BF16 R4, R44.reuse, R42, R4 ;  /* 0x0000002a2c04723c */ /* 0x040fe20000041804 */
[----:B------:R-:W3:Y:S07]  /*13f10*/  LDSM.16.MT88.4 R40, [R232+0x10000] ;  /* 0x01000000e828783b */ /* 0x000eee0000004200 */
[C---:B----4-:R-:W-:Y:S08]  /*13f20*/  HMMA.16816.F32.BF16 R32, R44.reuse, R28, R32 ;  /* 0x0000001c2c20723c */ /* 0x050ff00000041820 */
[C---:B------:R-:W-:Y:S01]  /*13f30*/  HMMA.16816.F32.BF16 R20, R44.reuse, R30, R20 ;  /* 0x0000001e2c14723c */ /* 0x040fe20000041814 */
[----:B------:R-:W4:Y:S07]  /*13f40*/  LDSM.16.MT88.4 R28, [R231+0x10000] ;  /* 0x01000000e71c783b */ /* 0x000f2e0000004200 */
[C---:B------:R-:W-:Y:S07]  /*13f50*/  HMMA.16816.F32.BF16 R76, R44.reuse, R48, R76 ;  /* 0x000000302c4c723c */ /* 0x040fee000004184c */
[----:B------:R-:W-:Y:S01]  /*13f60*/  FFMA.FTZ R48, R91, c[0x0][0x23c], -R110 ;  /* 0x00008f005b307a23 */ /* 0x000fe2000001086e */
[----:B------:R-:W-:Y:S01]  /*13f70*/  HMMA.16816.F32.BF16 R8, R44, R50, R8 ;  /* 0x000000322c08723c */ /* 0x000fe20000041808 */
[----:B------:R-:W-:-:S02]  /*13f80*/  FFMA.FTZ R91, R92, c[0x0][0x23c], -R105 ;  /* 0x00008f005c5b7a23 */ /* 0x000fc40000010869 */
[--C-:B------:R-:W-:Y:S02]  /*13f90*/  FFMA.FTZ R49, R192, c[0x0][0x23c], -R110.reuse ;  /* 0x00008f00c0317a23 */ /* 0x100fe4000001086e */
[----:B------:R-:W-:Y:S01]  /*13fa0*/  FFMA.FTZ R92, R193, c[0x0][0x23c], -R105 ;  /* 0x00008f00c15c7a23 */ /* 0x000fe20000010869 */
[----:B------:R-:W5:Y:S01]  /*13fb0*/  MUFU.EX2 R48, R48 ;  /* 0x0000003000307308 */ /* 0x000f620000000800 */
[----:B------:R-:W-:Y:S01]  /*13fc0*/  F2FP.BF16.PACK_AB R44, R70, R68 ;  /* 0x00000044462c723e */ /* 0x000fe200000010ff */
[--C-:B------:R-:W-:Y:S01]  /*13fd0*/  FFMA.FTZ R50, R94, c[0x0][0x23c], -R110.reuse ;  /* 0x00008f005e327a23 */ /* 0x100fe2000001086e */
[----:B------:R-:W-:Y:S01]  /*13fe0*/  F2FP.BF16.PACK_AB R45, R183, R88 ;  /* 0x00000058b72d723e */ /* 0x000fe200000010ff */
[--C-:B------:R-:W-:Y:S01]  /*13ff0*/  FFMA.FTZ R51, R173, c[0x0][0x23c], -R110.reuse ;  /* 0x00008f00ad337a23 */ /* 0x100fe2000001086e */
[----:B------:R-:W-:Y:S01]  /*14000*/  F2FP.BF16.PACK_AB R46, R182, R89 ;  /* 0x00000059b62e723e */ /* 0x000fe200000010ff */
[----:B------:R-:W-:Y:S01]  /*14010*/  FFMA.FTZ R94, R196, c[0x0][0x23c], -R110 ;  /* 0x00008f00c45e7a23 */ /* 0x000fe2000001086e */
[----:B-1----:R-:W-:Y:S01]  /*14020*/  F2FP.BF16.PACK_AB R47, R184, R90 ;  /* 0x0000005ab82f723e */ /* 0x002fe200000010ff */
[----:B------:R-:W1:Y:S01]  /*14030*/  MUFU.EX2 R49, R49 ;  /* 0x0000003100317308 */ /* 0x000e620000000800 */
[----:B------:R-:W-:-:S04]  /*14040*/  FADD.FTZ R70, R70, R59 ;  /* 0x0000003b46467221 */ /* 0x000fc80000010000 */
[----:B------:R-:W-:Y:S01]  /*14050*/  FADD.FTZ R70, R89, R70 ;  /* 0x0000004659467221 */ /* 0x000fe20000010000 */
[----:B--2---:R-:W-:Y:S02]  /*14060*/  HMMA.16816.F32.BF16 R12, R44, R36, R12 ;  /* 0x000000242c0c723c */ /* 0x004fe4000004180c */
[----:B------:R-:W-:Y:S01]  /*14070*/  MUFU.EX2 R50, R50 ;  /* 0x0000003200327308 */ /* 0x000fe20000000800 */
[----:B------:R-:W-:-:S04]  /*14080*/  FADD.FTZ R182, R182, R70 ;  /* 0x00000046b6b67221 */ /* 0x000fc80000010000 */
[----:B-----5:R-:W-:Y:S01]  /*14090*/  FADD.FTZ R182, R48, R182 ;  /* 0x000000b630b67221 */ /* 0x020fe20000010000 */
[C---:B------:R-:W-:Y:S01]  /*140a0*/  HMMA.16816.F32.BF16 R16, R44.reuse, R38, R16 ;  /* 0x000000262c10723c */ /* 0x040fe20000041810 */
[----:B------:R-:W2:Y:S01]  /*140b0*/  LDSM.16.MT88.4 R36, [R230+0x10000] ;  /* 0x01000000e624783b */ /* 0x000ea20000004200 */
[----:B------:R-:W-:Y:S06]  /*140c0*/  MUFU.EX2 R51, R51 ;  /* 0x0000003300337308 */ /* 0x000fec0000000800 */
[C---:B---3--:R-:W-:Y:S02]  /*140d0*/  HMMA.16816.F32.BF16 R24, R44.reuse, R40, R24 ;  /* 0x000000282c18723c */ /* 0x048fe40000041818 */
[----:B------:R-:W3:Y:S06]  /*140e0*/  MUFU.EX2 R91, R91 ;  /* 0x0000005b005b7308 */ /* 0x000eec0000000800 */
[C---:B------:R-:W-:Y:S01]  /*140f0*/  HMMA.16816.F32.BF16 R4, R44.reuse, R42, R4 ;  /* 0x0000002a2c04723c */ /* 0x040fe20000041804 */
[----:B------:R-:W5:Y:S01]  /*14100*/  LDSM.16.MT88.4 R40, [R234+0x10800] ;  /* 0x01080000ea28783b */ /* 0x000f620000004200 */
[----:B------:R-:W1:Y:S06]  /*14110*/  MUFU.EX2 R92, R92 ;  /* 0x0000005c005c7308 */ /* 0x000e6c0000000800 */
[C---:B----4-:R-:W-:Y:S02]  /*14120*/  HMMA.16816.F32.BF16 R32, R44.reuse, R28, R32 ;  /* 0x0000001c2c20723c */ /* 0x050fe40000041820 */
[----:B------:R-:W4:Y:S06]  /*14130*/  MUFU.EX2 R94, R94 ;  /* 0x0000005e005e7308 */ /* 0x000f2c0000000800 */
[C---:B------:R-:W-:Y:S01]  /*14140*/  HMMA.16816.F32.BF16 R20, R44.reuse, R30, R20 ;  /* 0x0000001e2c14723c */ /* 0x040fe20000041814 */
[----:B------:R-:W4:Y:S07]  /*14150*/  LDSM.16.MT88.4 R28, [R232+0x10800] ;  /* 0x01080000e81c783b */ /* 0x000f2e0000004200 */
[C---:B--2---:R-:W-:Y:S08]  /*14160*/  HMMA.16816.F32.BF16 R76, R44.reuse, R36, R76 ;  /* 0x000000242c4c723c */ /* 0x044ff0000004184c */
[----:B------:R-:W-:Y:S01]  /*14170*/  HMMA.16816.F32.BF16 R8, R44, R38, R8 ;  /* 0x000000262c08723c */ /* 0x000fe20000041808 */
[----:B------:R-:W2:Y:S06]  /*14180*/  LDSM.16.MT88.4 R36, [R231+0x10800] ;  /* 0x01080000e724783b */ /* 0x000eac0000004200 */
[C---:B-1----:R-:W-:Y:S01]  /*14190*/  F2FP.BF16.PACK_AB R44, R49.reuse, R48 ;  /* 0x00000030312c723e */ /* 0x042fe200000010ff */
[----:B------:R-:W-:Y:S01]  /*141a0*/  FADD.FTZ R49, R49, R182 ;  /* 0x000000b631317221 */ /* 0x000fe20000010000 */
[----:B---3--:R-:W-:-:S02]  /*141b0*/  F2FP.BF16.PACK_AB R45, R2, R91 ;  /* 0x0000005b022d723e */ /* 0x008fc400000010ff */
[----:B------:R-:W-:Y:S01]  /*141c0*/  F2FP.BF16.PACK_AB R46, R51, R50 ;  /* 0x00000032332e723e */ /* 0x000fe200000010ff */
[----:B------:R-:W-:Y:S01]  /*141d0*/  FADD.FTZ R49, R50, R49 ;  /* 0x0000003132317221 */ /* 0x000fe20000010000 */
[----:B------:R-:W-:-:S03]  /*141e0*/  F2FP.BF16.PACK_AB R47, R92, R0 ;  /* 0x000000005c2f723e */ /* 0x000fc600000010ff */
[----:B------:R-:W-:-:S04]  /*141f0*/  FADD.FTZ R51, R51, R49 ;  /* 0x0000003133337221 */ /* 0x000fc80000010000 */
[----:B-----5:R-:W-:Y:S01]  /*14200*/  HMMA.16816.F32.BF16 R12, R44, R40, R12 ;  /* 0x000000282c0c723c */ /* 0x020fe2000004180c */
[----:B------:R-:W-:-:S07]  /*14210*/  FADD.FTZ R51, R93, R51 ;  /* 0x000000335d337221 */ /* 0x000fce0000010000 */
[C---:B------:R-:W-:Y:S01]  /*14220*/  HMMA.16816.F32.BF16 R16, R44.reuse, R42, R16 ;  /* 0x0000002a2c10723c */ /* 0x040fe20000041810 */
[----:B------:R-:W1:Y:S07]  /*14230*/  LDSM.16.MT88.4 R40, [R230+0x10800] ;  /* 0x01080000e628783b */ /* 0x000e6e0000004200 */
[C---:B----4-:R-:W-:Y:S08]  /*14240*/  HMMA.16816.F32.BF16 R24, R44.reuse, R28, R24 ;  /* 0x0000001c2c18723c */ /* 0x050ff00000041818 */
[C---:B------:R-:W-:Y:S01]  /*14250*/  HMMA.16816.F32.BF16 R4, R44.reuse, R30, R4 ;  /* 0x0000001e2c04723c */ /* 0x040fe20000041804 */
[----:B------:R-:W3:Y:S07]  /*14260*/  LDSM.16.MT88.4 R28, [R234+0x11000] ;  /* 0x01100000ea1c783b */ /* 0x000eee0000004200 */
[C---:B--2---:R-:W-:Y:S08]  /*14270*/  HMMA.16816.F32.BF16 R32, R44.reuse, R36, R32 ;  /* 0x000000242c20723c */ /* 0x044ff00000041820 */
        /* <DEDUP_REMOVED lines=8> */
[----:B------:R-:W-:Y:S01]  /*14300*/  F2FP.BF16.PACK_AB R46, R97, R96 ;  /* 0x00000060612e723e */ /* 0x000fe200000010ff */
[----:B------:R-:W-:Y:S01]  /*14310*/  FADD.FTZ R94, R96, R94 ;  /* 0x0000005e605e7221 */ /* 0x000fe20000010000 */
[----:B------:R-:W-:-:S03]  /*14320*/  F2FP.BF16.PACK_AB R47, R103, R98 ;  /* 0x00000062672f723e */ /* 0x000fc600000010ff */
[----:B------:R-:W-:-:S04]  /*14330*/  FADD.FTZ R97, R97, R94 ;  /* 0x0000005e61617221 */ /* 0x000fc80000010000 */
[----:B---3--:R-:W-:Y:S01]  /*14340*/  HMMA.16816.F32.BF16 R12, R44, R28, R12 ;  /* 0x0000001c2c0c723c */ /* 0x008fe2000004180c */
[----:B------:R-:W-:-:S06]  /*14350*/  FADD.FTZ R97, R99, R97 ;  /* 0x0000006163617221 */ /* 0x000fcc0000010000 */
[----:B------:R-:W-:Y:S01]  /*14360*/  FADD.FTZ R28, R169, R163 ;  /* 0x000000a3a91c7221 */ /* 0x000fe20000010000 */
[C---:B--2---:R-:W-:Y:S03]  /*14370*/  HMMA.16816.F32.BF16 R24, R44.reuse, R36, R24 ;  /* 0x000000242c18723c */ /* 0x044fe60000041818 */
[----:B------:R-:W-:Y:S02]  /*14380*/  FADD.FTZ R28, R65, R28 ;  /* 0x0000001c411c7221 */ /* 0x000fe40000010000 */
[----:B------:R-:W2:Y:S02]  /*14390*/  MUFU.EX2 R65, R198 ;  /* 0x000000c600417308 */ /* 0x000ea40000000800 */
[----:B------:R-:W-:Y:S01]  /*143a0*/  FADD.FTZ R28, R168, R28 ;  /* 0x0000001ca81c7221 */ /* 0x000fe20000010000 */
[----:B------:R-:W-:Y:S01]  /*143b0*/  HMMA.16816.F32.BF16 R16, R44, R30, R16 ;  /* 0x0000001e2c10723c */ /* 0x000fe20000041810 */
[----:B------:R-:W-:-:S02]  /*143c0*/  FFMA.FTZ R36, R100, c[0x0][0x23c], -R105 ;  /* 0x00008f0064247a23 */ /* 0x000fc40000010869 */
[----:B------:R-:W-:Y:S02]  /*143d0*/  FADD.FTZ R69, R67, R28 ;  /* 0x0000001c43457221 */ /* 0x000fe40000010000 */
[----:B------:R-:W-:Y:S01]  /*143e0*/  FFMA.FTZ R37, R126, c[0x0][0x23c], -R105 ;  /* 0x00008f007e257a23 */ /* 0x000fe20000010869 */
[----:B------:R-:W3:Y:S01]  /*143f0*/  MUFU.EX2 R67, R101 ;  /* 0x0000006500437308 */ /* 0x000ee20000000800 */
[----:B------:R-:W-:Y:S01]  /*14400*/  FADD.FTZ R69, R178, R69 ;  /* 0x00000045b2457221 */ /* 0x000fe20000010000 */
[----:B------:R-:W4:Y:S01]  /*14410*/  LDSM.16.MT88.4 R28, [R230+0x11000] ;  /* 0x01100000e61c783b */ /* 0x000f220000004200 */
[----:B-1----:R-:W-:Y:S02]  /*14420*/  HMMA.16816.F32.BF16 R32, R44, R40, R32 ;  /* 0x000000282c20723c */ /* 0x002fe40000041820 */
[----:B------:R-:W-:Y:S01]  /*14430*/  FADD.FTZ R179, R179, R69 ;  /* 0x00000045b3b37221 */ /* 0x000fe20000010000 */
[----:B--2---:R-:W-:Y:S02]  /*14440*/  F2FP.BF16.PACK_AB R144, R65, R99 ;  /* 0x000000634190723e */ /* 0x004fe400000010ff */
[----:B------:R-:W-:Y:S01]  /*14450*/  MUFU.EX2 R36, R36 ;  /* 0x0000002400247308 */ /* 0x000fe20000000800 */
[----:B------:R-:W-:-:S02]  /*14460*/  FADD.FTZ R179, R180, R179 ;  /* 0x000000b3b4b37221 */ /* 0x000fc40000010000 */
[C---:B------:R-:W-:Y:S01]  /*14470*/  HMMA.16816.F32.BF16 R4, R44.reuse, R38, R4 ;  /* 0x000000262c04723c */ /* 0x040fe20000041804 */
[----:B------:R-:W-:Y:S02]  /*14480*/  FADD.FTZ R97, R65, R97 ;  /* 0x0000006141617221 */ /* 0x000fe40000010000 */
[----:B------:R-:W-:Y:S02]  /*14490*/  FADD.FTZ R181, R181, R179 ;  /* 0x000000b3b5b57221 */ /* 0x000fe40000010000 */
[----:B------:R-:W1:Y:S01]  /*144a0*/  MUFU.EX2 R37, R37 ;  /* 0x0000002500257308 */ /* 0x000e620000000800 */
[----:B---3--:R-:W-:Y:S01]  /*144b0*/  F2FP.BF16.PACK_AB R146, R252, R67 ;  /* 0x00000043fc92723e */ /* 0x008fe200000010ff */
[----:B------:R-:W-:Y:S01]  /*144c0*/  FADD.FTZ R181, R72, R181 ;  /* 0x000000b548b57221 */ /* 0x000fe20000010000 */
[----:B------:R-:W-:Y:S01]  /*144d0*/  HMMA.16816.F32.BF16 R20, R44, R42, R20 ;  /* 0x0000002a2c14723c */ /* 0x000fe20000041814 */
[----:B------:R-:W-:Y:S02]  /*144e0*/  FADD.FTZ R97, R67, R97 ;  /* 0x0000006143617221 */ /* 0x000fe40000010000 */
[----:B------:R-:W-:-:S02]  /*144f0*/  FADD.FTZ R181, R73, R181 ;  /* 0x000000b549b57221 */ /* 0x000fc40000010000 */
[----:B------:R-:W-:Y:S02]  /*14500*/  FADD.FTZ R252, R252, R97 ;  /* 0x00000061fcfc7221 */ /* 0x000fe40000010000 */
[----:B------:R-:W-:-:S04]  /*14510*/  FADD.FTZ R74, R74, R181 ;  /* 0x000000b54a4a7221 */ /* 0x000fc80000010000 */
[----:B------:R-:W-:Y:S01]  /*14520*/  FADD.FTZ R74, R75, R74 ;  /* 0x0000004a4b4a7221 */ /* 0x000fe20000010000 */
[----:B-1----:R-:W-:-:S03]  /*14530*/  F2FP.BF16.PACK_AB R145, R37, R36 ;  /* 0x000000242591723e */ /* 0x002fc600000010ff */
[----:B------:R-:W-:-:S04]  /*14540*/  FADD.FTZ R52, R52, R74 ;  /* 0x0000004a34347221 */ /* 0x000fc80000010000 */
[----:B------:R-:W-:Y:S01]  /*14550*/  FADD.FTZ R52, R53, R52 ;  /* 0x0000003435347221 */ /* 0x000fe20000010000 */
[----:B------:R-:W-:Y:S01]  /*14560*/  HMMA.16816.F32.BF16 R160, R144, R156, R12 ;  /* 0x0000009c90a0723c */ /* 0x000fe2000004180c */
[----:B------:R-:W1:Y:S02]  /*14570*/  LDSM.16.MT88.4 R12, [R230+0x11800] ;  /* 0x01180000e60c783b */ /* 0x000e640000004200 */
[----:B------:R-:W-:-:S04]  /*14580*/  FADD.FTZ R54, R54, R52 ;  /* 0x0000003436367221 */ /* 0x000fc80000010000 */
[----:B------:R-:W-:Y:S01]  /*14590*/  FADD.FTZ R54, R55, R54 ;  /* 0x0000003637367221 */ /* 0x000fe20000010000 */
[----:B----4-:R-:W-:Y:S03]  /*145a0*/  HMMA.16816.F32.BF16 R76, R44, R28, R76 ;  /* 0x0000001c2c4c723c */ /* 0x010fe6000004184c */
        /* <DEDUP_REMOVED lines=15> */
[----:B------:R-:W-:Y:S01]  /*146a0*/  FADD.FTZ R2, R0, R2 ;  /* 0x0000000200027221 */ /* 0x000fe20000010000 */
[----:B------:R-:W-:-:S03]  /*146b0*/  MOV R0, R111 ;  /* 0x0000006f00007202 */ /* 0x000fc60000000f00 */
[----:B------:R-:W-:Y:S01]  /*146c0*/  FADD.FTZ R92, R92, R2 ;  /* 0x000000025c5c7221 */ /* 0x000fe20000010000 */
[----:B------:R-:W-:Y:S01]  /*146d0*/  HMMA.16816.F32.BF16 R148, R144, R150, R20 ;  /* 0x000000969094723c */ /* 0x000fe20000041814 */
[----:B------:R-:W-:Y:S02]  /*146e0*/  MOV R2, R112 ;  /* 0x0000007000027202 */ /* 0x000fe40000000f00 */
[----:B------:R-:W-:-:S04]  /*146f0*/  FADD.FTZ R92, R95, R92 ;  /* 0x0000005c5f5c7221 */ /* 0x000fc80000010000 */
[----:B------:R-:W-:Y:S01]  /*14700*/  FADD.FTZ R102, R102, R92 ;  /* 0x0000005c66667221 */ /* 0x000fe20000010000 */
[----:B-1----:R-:W-:Y:S03]  /*14710*/  HMMA.16816.F32.BF16 R140, R144, R12, R76 ;  /* 0x0000000c908c723c */ /* 0x002fe6000004184c */
[----:B------:R-:W-:-:S04]  /*14720*/  FADD.FTZ R102, R98, R102 ;  /* 0x0000006662667221 */ /* 0x000fc80000010000 */
[----:B------:R-:W-:Y:S01]  /*14730*/  FADD.FTZ R103, R103, R102 ;  /* 0x0000006667677221 */ /* 0x000fe20000010000 */
[----:B------:R-:W-:Y:S03]  /*14740*/  HMMA.16816.F32.BF16 R144, R144, R14, R8 ;  /* 0x0000000e9090723c */ /* 0x000fe60000041808 */
[----:B------:R-:W-:-:S04]  /*14750*/  FADD.FTZ R103, R36, R103 ;  /* 0x0000006724677221 */ /* 0x000fc80000010000 */
[----:B------:R-:W-:-:S04]  /*14760*/  FADD.FTZ R103, R37, R103 ;  /* 0x0000006725677221 */ /* 0x000fc80000010000 */
[----:B------:R-:W-:-:S04]  /*14770*/  FADD.FTZ R103, R3, R103 ;  /* 0x0000006703677221 */ /* 0x000fc80000010000 */
[----:B------:R-:W-:Y:S02]  /*14780*/  FADD.FTZ R251, R251, R103 ;  /* 0x00000067fbfb7221 */ /* 0x000fe40000010000 */
.L_x_2385:
[----:B------:R-:W-:-:S06]  /*14790*/  UISETP.GE.AND UP0, UPT, UR12, 0x1, UPT ;  /* 0x000000010c00788c */ /* 0x000fcc000bf06270 */
[----:B------:R-:W-:-:S13]  /*147a0*/  PLOP3.LUT P0, PT, PT, PT, UP0, 0x80, 0x0 ;  /* 0x000000000000781c */ /* 0x000fda0003f0f008 */
[----:B------:R-:W-:Y:S05]  /*147b0*/  @!P0 BRA `(.L_x_2393) ;  /* 0x000073d000008947 */ /* 0x000fea0003800000 */
[----:B------:R-:W-:Y:S01]  /*147c0*/  IMAD.MOV.U32 R248, RZ, RZ, c[0x0][0x1a0] ;  /* 0x00006800fff87624 */ /* 0x000fe200078e00ff */
[----:B------:R-:W-:Y:S01]  /*147d0*/  MOV R3, R0 ;  /* 0x0000000000037202 */ /* 0x000fe20000000f00 */
[----:B------:R-:W-:Y:S01]  /*147e0*/  IMAD.MOV.U32 R164, RZ, RZ, R2 ;  /* 0x000000ffffa47224 */ /* 0x000fe200078e0002 */
[----:B------:R-:W-:Y:S01]  /*147f0*/  ULDC.64 UR8, c[0x0][0x198] ;  /* 0x0000660000087ab9 */ /* 0x000fe20000000a00 */
[----:B------:R-:W-:Y:S01]  /*14800*/  IMAD.MOV.U32 R245, RZ, RZ, c[0x0][0x1a4] ;  /* 0x00006900fff57624 */ /* 0x000fe200078e00ff */
[----:B------:R-:W-:Y:S01]  /*14810*/  LEA R247, -R248, RZ, 0x8 ;  /* 0x000000fff8f77211 */ /* 0x000fe200078e41ff */
[----:B------:R-:W-:Y:S02]  /*14820*/  ULDC.64 UR10, c[0x0][0x1a0] ;  /* 0x00006800000a7ab9 */ /* 0x000fe40000000a00 */
[----:B------:R-:W-:Y:S01]  /*14830*/  ULDC.64 UR6, c[0x0][0x1a0] ;  /* 0x0000680000067ab9 */ /* 0x000fe20000000a00 */
[----:B------:R-:W-:Y:S02]  /*14840*/  SHF.R.S32.HI R246, RZ, 0x1f, R247 ;  /* 0x0000001ffff67819 */ /* 0x000fe400000114f7 */
.L_x_2397:
        /* <DEDUP_REMOVED lines=30> */
[----:B------:R-:W-:Y:S04]  /*14a30*/  UIMAD UR28, UR19, UR27, UR28 ;  /* 0x0000001b131c72a4 */ /* 0x000fe8000f8e021c */
[----:B------:R-:W-:Y:S02]  /*14a40*/  UISETP.GT.U32.AND UP2, UPT, UR19, UR28, UPT ;  /* 0x0000001c1300728c */ /* 0x000fe4000bf44070 */
[----:B-1----:R-:W-:Y:S07]  /*14a50*/  UIMAD.WIDE.U32 UR32, UR33, UR26, URZ ;  /* 0x0000001a212072a5 */ /* 0x002fee000f8e003f */
[----:B------:R-:W-:Y:S02]  /*14a60*/  UMOV UR29, UR33 ;  /* 0x00000021001d7c82 */ /* 0x000fe40008000000 */
[----:B------:R-:W-:Y:S02]  /*14a70*/  UIADD3 UR24, -UR29, URZ, URZ ;  /* 0x0000003f1d187290 */ /* 0x000fe4000fffe13f */
[----:B------:R-:W-:Y:S02]  /*14a80*/  @!UP2 UIADD3 UR28, UR28, -UR19, URZ ;  /* 0x800000131c1ca290 */ /* 0x000fe4000fffe03f */
[----:B------:R-:W-:Y:S02]  /*14a90*/  UIMAD UR26, UR19, UR24, UR26 ;  /* 0x00000018131a72a4 */ /* 0x000fe4000f8e021a */
[----:B------:R-:W-:Y:S02]  /*14aa0*/  UISETP.GE.U32.AND UP4, UPT, UR28, UR19, UPT ;  /* 0x000000131c00728c */ /* 0x000fe4000bf86070 */
[----:B------:R-:W-:Y:S02]  /*14ab0*/  UISETP.GT.U32.AND UP0, UPT, UR19, UR26, UPT ;  /* 0x0000001a1300728c */ /* 0x000fe4000bf04070 */
[----:B------:R-:W-:Y:S02]  /*14ac0*/  ULDC UR24, c[0x0][0x2d0] ;  /* 0x0000b40000187ab9 */ /* 0x000fe40000000800 */
[----:B------:R-:W-:Y:S02]  /*14ad0*/  ULOP3.LUT UR30, UR30, UR24, URZ, 0x3c, !UPT ;  /* 0x000000181e1e7292 */ /* 0x000fe4000f8e3c3f */
[----:B------:R-:W-:Y:S02]  /*14ae0*/  ULOP3.LUT UR22, UR22, UR24, URZ, 0x3c, !UPT ;  /* 0x0000001816167292 */ /* 0x000fe4000f8e3c3f */
[----:B------:R-:W-:Y:S02]  /*14af0*/  UISETP.GE.AND UP1, UPT, UR30, URZ, UPT ;  /* 0x0000003f1e00728c */ /* 0x000fe4000bf26270 */
[----:B------:R-:W-:Y:S02]  /*14b00*/  @!UP2 UIADD3 UR31, UR31, 0x1, URZ ;  /* 0x000000011f1fa890 */ /* 0x000fe4000fffe03f */
[----:B------:R-:W-:Y:S02]  /*14b10*/  @!UP0 UIADD3 UR26, UR26, -UR19, URZ ;  /* 0x800000131a1a8290 */ /* 0x000fe4000fffe03f */
[----:B------:R-:W-:Y:S02]  /*14b20*/  @!UP0 UIADD3 UR29, UR29, 0x1, URZ ;  /* 0x000000011d1d8890 */ /* 0x000fe4000fffe03f */
[----:B------:R-:W-:Y:S02]  /*14b30*/  UISETP.GE.U32.AND UP3, UPT, UR26, UR19, UPT ;  /* 0x000000131a00728c */ /* 0x000fe4000bf66070 */
[----:B------:R-:W-:Y:S02]  /*14b40*/  UISETP.GE.AND UP0, UPT, UR22, URZ, UPT ;  /* 0x0000003f1600728c */ /* 0x000fe4000bf06270 */
[----:B------:R-:W-:Y:S02]  /*14b50*/  @UP4 UIADD3 UR31, UR31, 0x1, URZ ;  /* 0x000000011f1f4890 */ /* 0x000fe4000fffe03f */
[----:B------:R-:W-:Y:S02]  /*14b60*/  UISETP.NE.AND UP2, UPT, URZ, UR24, UPT ;  /* 0x000000183f00728c */ /* 0x000fe4000bf45270 */
[----:B------:R-:W-:Y:S02]  /*14b70*/  ULOP3.LUT UR19, URZ, UR24, URZ, 0x33, !UPT ;  /* 0x000000183f137292 */ /* 0x000fe4000f8e333f */
[----:B------:R-:W-:Y:S02]  /*14b80*/  @!UP1 UIADD3 UR31, -UR31, URZ, URZ ;  /* 0x0000003f1f1f9290 */ /* 0x000fe4000fffe13f */
[----:B------:R-:W-:Y:S02]  /*14b90*/  @UP3 UIADD3 UR29, UR29, 0x1, URZ ;  /* 0x000000011d1d3890 */ /* 0x000fe4000fffe03f */
[----:B------:R-:W-:Y:S02]  /*14ba0*/  USEL UR31, UR19, UR31, !UP2 ;  /* 0x0000001f131f7287 */ /* 0x000fe4000d000000 */
[----:B------:R-:W-:Y:S04]  /*14bb0*/  @!UP0 UIADD3 UR29, -UR29, URZ, URZ ;  /* 0x0000003f1d1d8290 */ /* 0x000fe8000fffe13f */
[----:B------:R-:W-:Y:S01]  /*14bc0*/  USEL UR19, UR19, UR29, !UP2 ;  /* 0x0000001d13137287 */ /* 0x000fe2000d000000 */
[----:B------:R-:W-:Y:S01]  /*14bd0*/  MOV R2, UR31 ;  /* 0x0000001f00027c02 */ /* 0x000fe20008000f00 */
[----:B------:R-:W-:Y:S03]  /*14be0*/  IMAD.U32 R0, RZ, RZ, UR31 ;  /* 0x0000001fff007e24 */ /* 0x000fe6000f8e00ff */
[----:B------:R-:W-:Y:S01]  /*14bf0*/  LEA R6, P0, R2, UR16, 0x2 ;  /* 0x0000001002067c11 */ /* 0x000fe2000f8010ff */
[----:B------:R-:W-:Y:S01]  /*14c00*/  IMAD.U32 R5, RZ, RZ, UR19 ;  /* 0x00000013ff057e24 */ /* 0x000fe2000f8e00ff */
[----:B------:R-:W-:Y:S01]  /*14c10*/  MOV R4, UR19 ;  /* 0x0000001300047c02 */ /* 0x000fe20008000f00 */
[----:B------:R-:W-:Y:S01]  /*14c20*/  UIADD3 UR19, UR31, -UR19, URZ ;  /* 0x800000131f137290 */ /* 0x000fe2000fffe03f */
[----:B------:R-:W1:Y:S01]  /*14c30*/  R2UR UR26, R6 ;  /* 0x00000000061a73c2 */ /* 0x000e6200000e0000 */
[----:B------:R-:W-:Y:S02]  /*14c40*/  LEA.HI.X.SX32 R7, R0, UR17, 0x2, P0 ;  /* 0x0000001100077c11 */ /* 0x000fe400080f16ff */
[----:B------:R-:W-:Y:S01]  /*14c50*/  LEA R8, P1, R5, UR16, 0x2 ;  /* 0x0000001005087c11 */ /* 0x000fe2000f8210ff */
[----:B------:R-:W-:Y:S03]  /*14c60*/  UIMAD UR24, UR19, UR24, -0x100 ;  /* 0xffffff00131874a4 */ /* 0x000fe6000f8e0218 */
[----:B------:R-:W-:Y:S01]  /*14c70*/  LEA.HI.X.SX32 R9, R4, UR17, 0x2, P1 ;  /* 0x0000001104097c11 */ /* 0x000fe200088f16ff */
[----:B------:R-:W2:Y:S01]  /*14c80*/  R2UR UR27, R7 ;  /* 0x00000000071b73c2 */ /* 0x000ea200000e0000 */
[----:B------:R-:W-:Y:S02]  /*14c90*/  USHF.R.S32.HI UR22, URZ, 0x1f, UR24 ;  /* 0x0000001f3f167899 */ /* 0x000fe40008011418 */
[----:B------:R-:W-:Y:S04]  /*14ca0*/  UIMAD UR19, UR11, UR24, URZ ;  /* 0x000000180b1372a4 */ /* 0x000fe8000f8e023f */
[----:B------:R-:W-:Y:S01]  /*14cb0*/  UIMAD UR19, UR22, UR10, UR19 ;  /* 0x0000000a161372a4 */ /* 0x000fe2000f8e0213 */
[----:B------:R-:W3:Y:S02]  /*14cc0*/  R2UR UR28, R8 ;  /* 0x00000000081c73c2 */ /* 0x000ee400000e0000 */
[----:B------:R-:W-:Y:S01]  /*14cd0*/  UMOV UR22, UR10 ;  /* 0x0000000a00167c82 */ /* 0x000fe20008000000 */
[----:B-1----:R-:W-:Y:S05]  /*14ce0*/  IMAD.U32 R6, RZ, RZ, UR26 ;  /* 0x0000001aff067e24 */ /* 0x002fea000f8e00ff */
[----:B------:R-:W1:Y:S01]  /*14cf0*/  R2UR UR29, R9 ;  /* 0x00000000091d73c2 */ /* 0x000e6200000e0000 */
[----:B--2---:R-:W-:Y:S01]  /*14d00*/  IMAD.U32 R7, RZ, RZ, UR27 ;  /* 0x0000001bff077e24 */ /* 0x004fe2000f8e00ff */
[----:B------:R-:W-:Y:S04]  /*14d10*/  UIMAD.WIDE.U32 UR26, UR10, UR24, URZ ;  /* 0x000000180a1a72a5 */ /* 0x000fe8000f8e003f */
[----:B------:R-:W2:Y:S01]  /*14d20*/  LDG.E R0, [R6.64] ;  /* 0x0000001406007981 */ /* 0x000ea2000c1e1900 */
[----:B------:R-:W-:Y:S01]  /*14d30*/  UIADD3 UR19, UR27, UR19, URZ ;  /* 0x000000131b137290 */ /* 0x000fe2000fffe03f */
[----:B---3--:R-:W-:Y:S01]  /*14d40*/  MOV R4, UR28 ;  /* 0x0000001c00047c02 */ /* 0x008fe20008000f00 */
[----:B-1----:R-:W-:Y:S05]  /*14d50*/  IMAD.U32 R5, RZ, RZ, UR29 ;  /* 0x0000001dff057e24 */ /* 0x002fea000f8e00ff */
[----:B------:R1:W2:Y:S02]  /*14d60*/  LDG.E R2, [R4.64] ;  /* 0x0000001404027981 */ /* 0x0002a4000c1e1900 */
[----:B-1----:R-:W-:Y:S01]  /*14d70*/  IMAD.U32 R5, RZ, RZ, UR27 ;  /* 0x0000001bff057e24 */ /* 0x002fe2000f8e00ff */
[----:B------:R-:W-:Y:S02]  /*14d80*/  MOV R4, UR26 ;  /* 0x0000001a00047c02 */ /* 0x000fe40008000f00 */
[----:B------:R-:W-:Y:S01]  /*14d90*/  MOV R5, UR19 ;  /* 0x0000001300057c02 */ /* 0x000fe20008000f00 */
[----:B------:R-:W-:Y:S01]  /*14da0*/  UMOV UR19, UR11 ;  /* 0x0000000b00137c82 */ /* 0x000fe20008000000 */
[----:B--2---:R-:W-:Y:S04]  /*14db0*/  IMAD.IADD R2, R2, 0x1, -R0 ;  /* 0x0000000102027824 */ /* 0x004fe800078e0a00 */
[----:B------:R-:W-:Y:S01]  /*14dc0*/  IMAD.WIDE.U32 R4, R2, c[0x0][0x188], R4 ;  /* 0x0000620002047a25 */ /* 0x000fe200078e0004 */
[----:B------:R-:W-:Y:S05]  /*14dd0*/  SHF.R.S32.HI R0, RZ, 0x1f, R2 ;  /* 0x0000001fff007819 */ /* 0x000fea0000011402 */
[----:B------:R-:W-:Y:S04]  /*14de0*/  IMAD R0, R0, c[0x0][0x188], RZ ;  /* 0x0000620000007a24 */ /* 0x000fe800078e02ff */
[----:B------:R-:W-:Y:S02]  /*14df0*/  IMAD R0, R2, c[0x0][0x18c], R0 ;  /* 0x0000630002007a24 */ /* 0x000fe400078e0200 */
[----:B------:R-:W-:Y:S03]  /*14e00*/  IMAD.MOV.U32 R2, RZ, RZ, R4 ;  /* 0x000000ffff027224 */ /* 0x000fe600078e0004 */
[----:B------:R-:W-:Y:S02]  /*14e10*/  IADD3 R0, R5, R0, RZ ;  /* 0x0000000005007210 */ /* 0x000fe40007ffe0ff */
.L_x_2394:
[----:B------:R-:W-:Y:S01]  /*14e20*/  ISETP.GE.AND P0, PT, R242, c[0x0][0x220], PT ;  /* 0x00008800f2007a0c */ /* 0x000fe20003f06270 */
[----:B------:R-:W-:Y:S01]  /*14e30*/  UISETP.GE.AND UP0, UPT, UR12, 0x2, UPT ;  /* 0x000000020c00788c */ /* 0x000fe2000bf06270 */
[----:B------:R-:W-:Y:S02]  /*14e40*/  LEA R220, P2, R2, R177, 0x1 ;  /* 0x000000b102dc7211 */ /* 0x000fe400078408ff */
        /* <DEDUP_REMOVED lines=401> */
[----:B------:R-:W-:Y:S04]  /*16760*/  UIADD3 UR28, UR28, -0x200, URZ ;  /* 0xfffffe001c1c7890 */ /* 0x000fe8000fffe03f */
        /* <DEDUP_REMOVED lines=25> */
[----:B------:R-:W-:Y:S02]  /*16900*/  ULDC UR11, c[0x0][0x2d0] ;  /* 0x0000b400000b7ab9 */ /* 0x000fe40000000800 */
[----:B------:R-:W-:Y:S02]  /*16910*/  UISETP.GT.U32.AND UP0, UPT, UR10, UR24, UPT ;  /* 0x000000180a00728c */ /* 0x000fe4000bf04070 */
[----:B------:R-:W-:Y:S02]  /*16920*/  ULOP3.LUT UR30, UR30, UR11, URZ, 0x3c, !UPT ;  /* 0x0000000b1e1e7292 */ /* 0x000fe4000f8e3c3f */
[----:B------:R-:W-:Y:S02]  /*16930*/  @!UP2 UIADD3 UR31, UR31, 0x1, URZ ;  /* 0x000000011f1fa890 */ /* 0x000fe4000fffe03f */
[----:B------:R-:W-:Y:S02]  /*16940*/  UISETP.GE.AND UP1, UPT, UR30, URZ, UPT ;  /* 0x0000003f1e00728c */ /* 0x000fe4000bf26270 */
[----:B------:R-:W-:Y:S02]  /*16950*/  @UP4 UIADD3 UR31, UR31, 0x1, URZ ;  /* 0x000000011f1f4890 */ /* 0x000fe4000fffe03f */
[----:B------:R-:W-:Y:S02]  /*16960*/  UISETP.NE.AND UP2, UPT, URZ, UR11, UPT ;  /* 0x0000000b3f00728c */ /* 0x000fe4000bf45270 */
[----:B------:R-:W-:Y:S02]  /*16970*/  @!UP0 UIADD3 UR24, UR24, -UR10, URZ ;  /* 0x8000000a18188290 */ /* 0x000fe4000fffe03f */
[----:B------:R-:W-:Y:S02]  /*16980*/  ULOP3.LUT UR28, UR28, UR11, URZ, 0x3c, !UPT ;  /* 0x0000000b1c1c7292 */ /* 0x000fe4000f8e3c3f */
[----:B------:R-:W-:Y:S02]  /*16990*/  UISETP.GE.U32.AND UP3, UPT, UR24, UR10, UPT ;  /* 0x0000000a1800728c */ /* 0x000fe4000bf66070 */
[----:B------:R-:W-:Y:S02]  /*169a0*/  ULOP3.LUT UR10, URZ, UR11, URZ, 0x33, !UPT ;  /* 0x0000000b3f0a7292 */ /* 0x000fe4000f8e333f */
[----:B------:R-:W-:Y:S02]  /*169b0*/  @!UP1 UIADD3 UR31, -UR31, URZ, URZ ;  /* 0x0000003f1f1f9290 */ /* 0x000fe4000fffe13f */
[----:B------:R-:W-:Y:S02]  /*169c0*/  @!UP0 UIADD3 UR29, UR29, 0x1, URZ ;  /* 0x000000011d1d8890 */ /* 0x000fe4000fffe03f */
[----:B------:R-:W-:Y:S02]  /*169d0*/  USEL UR31, UR10, UR31, !UP2 ;  /* 0x0000001f0a1f7287 */ /* 0x000fe4000d000000 */
[----:B------:R-:W-:Y:S02]  /*169e0*/  UISETP.GE.AND UP0, UPT, UR28, URZ, UPT ;  /* 0x0000003f1c00728c */ /* 0x000fe4000bf06270 */
[----:B------:R-:W-:Y:S02]  /*169f0*/  @UP3 UIADD3 UR29, UR29, 0x1, URZ ;  /* 0x000000011d1d3890 */ /* 0x000fe4000fffe03f */
[----:B------:R-:W-:Y:S01]  /*16a00*/  MOV R169, UR31 ;  /* 0x0000001f00a97c02 */ /* 0x000fe20008000f00 */
[----:B------:R-:W-:Y:S03]  /*16a10*/  IMAD.U32 R168, RZ, RZ, UR31 ;  /* 0x0000001fffa87e24 */ /* 0x000fe6000f8e00ff */
[----:B------:R-:W-:Y:S03]  /*16a20*/  LEA R172, P1, R169, UR16, 0x2 ;  /* 0x00000010a9ac7c11 */ /* 0x000fe6000f8210ff */
[----:B------:R-:W-:Y:S01]  /*16a30*/  @!UP0 UIADD3 UR29, -UR29, URZ, URZ ;  /* 0x0000003f1d1d8290 */ /* 0x000fe2000fffe13f */
[----:B------:R-:W1:Y:S01]  /*16a40*/  R2UR UR26, R172 ;  /* 0x00000000ac1a73c2 */ /* 0x000e6200000e0000 */
[----:B------:R-:W-:Y:S02]  /*16a50*/  LEA.HI.X.SX32 R173, R168, UR17, 0x2, P1 ;  /* 0x00000011a8ad7c11 */ /* 0x000fe400088f16ff */
[----:B------:R-:W-:Y:S05]  /*16a60*/  USEL UR10, UR10, UR29, !UP2 ;  /* 0x0000001d0a0a7287 */ /* 0x000fea000d000000 */
[----:B------:R-:W2:Y:S01]  /*16a70*/  R2UR UR27, R173 ;  /* 0x00000000ad1b73c2 */ /* 0x000ea200000e0000 */
[----:B------:R-:W-:Y:S01]  /*16a80*/  IMAD.U32 R171, RZ, RZ, UR10 ;  /* 0x0000000affab7e24 */ /* 0x000fe2000f8e00ff */
[----:B------:R-:W-:Y:S04]  /*16a90*/  MOV R170, UR10 ;  /* 0x0000000a00aa7c02 */ /* 0x000fe80008000f00 */
[----:B------:R-:W-:Y:S04]  /*16aa0*/  LEA R174, P2, R171, UR16, 0x2 ;  /* 0x00000010abae7c11 */ /* 0x000fe8000f8410ff */
[----:B------:R-:W-:Y:S01]  /*16ab0*/  LEA.HI.X.SX32 R175, R170, UR17, 0x2, P2 ;  /* 0x00000011aaaf7c11 */ /* 0x000fe200090f16ff */
[----:B------:R-:W3:Y:S01]  /*16ac0*/  R2UR UR28, R174 ;  /* 0x00000000ae1c73c2 */ /* 0x000ee200000e0000 */
[----:B-1----:R-:W-:Y:S01]  /*16ad0*/  IMAD.U32 R168, RZ, RZ, UR26 ;  /* 0x0000001affa87e24 */ /* 0x002fe2000f8e00ff */
[----:B------:R-:W-:Y:S06]  /*16ae0*/  UIADD3 UR26, UR31, -UR10, URZ ;  /* 0x8000000a1f1a7290 */ /* 0x000fec000fffe03f */
[----:B------:R-:W1:Y:S01]  /*16af0*/  R2UR UR29, R175 ;  /* 0x00000000af1d73c2 */ /* 0x000e6200000e0000 */
[----:B------:R-:W-:Y:S01]  /*16b00*/  UIMAD UR26, UR26, UR11, -0x100 ;  /* 0xffffff001a1a74a4 */ /* 0x000fe2000f8e020b */
[----:B--2---:R-:W-:Y:S03]  /*16b10*/  IMAD.U32 R169, RZ, RZ, UR27 ;  /* 0x0000001bffa97e24 */ /* 0x004fe6000f8e00ff */
[----:B------:R-:W-:Y:S02]  /*16b20*/  USHF.R.S32.HI UR11, URZ, 0x1f, UR26 ;  /* 0x0000001f3f0b7899 */ /* 0x000fe4000801141a */
[----:B------:R-:W-:Y:S01]  /*16b30*/  UIMAD UR10, UR9, UR26, URZ ;  /* 0x0000001a090a72a4 */ /* 0x000fe2000f8e023f */
[----:B------:R2:W4:Y:S01]  /*16b40*/  LDG.E R168, [R168.64] ;  /* 0x00000014a8a87981 */ /* 0x000522000c1e1900 */
[----:B------:R-:W-:Y:S02]  /*16b50*/  UIMAD.WIDE.U32 UR26, UR8, UR26, URZ ;  /* 0x0000001a081a72a5 */ /* 0x000fe4000f8e003f */
[----:B------:R-:W-:Y:S01]  /*16b60*/  UIMAD UR10, UR11, UR8, UR10 ;  /* 0x000000080b0a72a4 */ /* 0x000fe2000f8e020a */
[----:B---3--:R-:W-:Y:S03]  /*16b70*/  MOV R170, UR28 ;  /* 0x0000001c00aa7c02 */ /* 0x008fe60008000f00 */
[----:B------:R-:W-:Y:S02]  /*16b80*/  UIADD3 UR10, UR27, UR10, URZ ;  /* 0x0000000a1b0a7290 */ /* 0x000fe4000fffe03f */
[----:B------:R-:W-:Y:S01]  /*16b90*/  UMOV UR11, UR9 ;  /* 0x00000009000b7c82 */ /* 0x000fe20008000000 */
[----:B-1----:R-:W-:Y:S05]  /*16ba0*/  IMAD.U32 R171, RZ, RZ, UR29 ;  /* 0x0000001dffab7e24 */ /* 0x002fea000f8e00ff */
[----:B--2---:R1:W4:Y:S02]  /*16bb0*/  LDG.E R169, [R170.64] ;  /* 0x00000014aaa97981 */ /* 0x004324000c1e1900 */
[----:B-1----:R-:W-:Y:S01]  /*16bc0*/  IMAD.U32 R171, RZ, RZ, UR27 ;  /* 0x0000001bffab7e24 */ /* 0x002fe2000f8e00ff */
[----:B------:R-:W-:Y:S02]  /*16bd0*/  MOV R170, UR26 ;  /* 0x0000001a00aa7c02 */ /* 0x000fe40008000f00 */
[----:B------:R-:W-:Y:S01]  /*16be0*/  MOV R171, UR10 ;  /* 0x0000000a00ab7c02 */ /* 0x000fe20008000f00 */
[----:B------:R-:W-:Y:S01]  /*16bf0*/  UMOV UR10, UR8 ;  /* 0x00000008000a7c82 */ /* 0x000fe20008000000 */
[----:B----4-:R-:W-:Y:S04]  /*16c00*/  IMAD.IADD R169, R169, 0x1, -R168 ;  /* 0x00000001a9a97824 */ /* 0x010fe800078e0aa8 */
[C---:B------:R-:W-:Y:S01]  /*16c10*/  IMAD.WIDE.U32 R170, R169.reuse, c[0x0][0x180], R170 ;  /* 0x00006000a9aa7a25 */ /* 0x040fe200078e00aa */
[----:B------:R-:W-:Y:S05]  /*16c20*/  SHF.R.S32.HI R168, RZ, 0x1f, R169 ;  /* 0x0000001fffa87819 */ /* 0x000fea00000114a9 */
[----:B------:R-:W-:Y:S04]  /*16c30*/  IMAD R168, R168, c[0x0][0x180], RZ ;  /* 0x00006000a8a87a24 */ /* 0x000fe800078e02ff */
[----:B------:R-:W-:Y:S02]  /*16c40*/  IMAD R168, R169, c[0x0][0x184], R168 ;  /* 0x00006100a9a87a24 */ /* 0x000fe400078e02a8 */
[----:B------:R-:W-:Y:S03]  /*16c50*/  IMAD.MOV.U32 R169, RZ, RZ, R170 ;  /* 0x000000ffffa97224 */ /* 0x000fe600078e00aa */
[----:B------:R-:W-:Y:S02]  /*16c60*/  IADD3 R168, R171, R168, RZ ;  /* 0x000000a8aba87210 */ /* 0x000fe40007ffe0ff */
.L_x_2396:
[----:B------:R1:W-:Y:S01]  /*16c70*/  @P0 STS.128 [R241+0x2000], RZ ;  /* 0x002000fff1000388 */ /* 0x0003e20000000c00 */
[C---:B------:R-:W-:Y:S01]  /*16c80*/  LEA R198, P5, R169.reuse, R250, 0x1 ;  /* 0x000000faa9c67211 */ /* 0x040fe200078a08ff */
[--C-:B------:R-:W-:Y:S01]  /*16c90*/  @!P0 IMAD.MOV.U32 R206, RZ, RZ, R169.reuse ;  /* 0x000000ffffce8224 */ /* 0x100fe200078e00a9 */
[C---:B------:R-:W-:Y:S01]  /*16ca0*/  @!P0 LEA R172, P3, R2.reuse, R169, 0x5 ;  /* 0x000000a902ac8211 */ /* 0x040fe200078628ff */
[--C-:B------:R-:W-:Y:S01]  /*16cb0*/  @!P0 IMAD.MOV.U32 R196, RZ, RZ, R169.reuse ;  /* 0x000000ffffc48224 */ /* 0x100fe200078e00a9 */
[C---:B------:R-:W-:Y:S01]  /*16cc0*/  LEA.HI.X R199, R169.reuse, R249, R168, 0x1, P5 ;  /* 0x000000f9a9c77211 */ /* 0x040fe200028f0ca8 */
[--C-:B------:R-:W-:Y:S01]  /*16cd0*/  @!P0 IMAD.MOV.U32 R194, RZ, RZ, R169.reuse ;  /* 0x000000ffffc28224 */ /* 0x100fe200078e00a9 */
[----:B------:R-:W-:Y:S01]  /*16ce0*/  @!P0 IADD3 R170, P4, R169, UR18, RZ ;  /* 0x00000012a9aa8c10 */ /* 0x000fe2000ff9e0ff */
[--C-:B------:R-:W-:Y:S01]  /*16cf0*/  @!P0 IMAD.MOV.U32 R192, RZ, RZ, R169.reuse ;  /* 0x000000ffffc08224 */ /* 0x100fe200078e00a9 */
[CC--:B------:R-:W-:Y:S01]  /*16d00*/  @!P0 LEA R174, P2, R2.reuse, R169.reuse, 0x6 ;  /* 0x000000a902ae8211 */ /* 0x0c0fe200078430ff */
[----:B------:R-:W-:Y:S01]  /*16d10*/  @!PT LDS RZ, [RZ] ;  /* 0x00000000fffff984 */ /* 0x000fe20000000800 */
[----:B------:R-:W-:Y:S01]  /*16d20*/  @!PT LDS RZ, [RZ] ;  /* 0x00000000fffff984 */ /* 0x000fe20000000800 */
[----:B------:R-:W-:Y:S01]  /*16d30*/  @!PT LDS RZ, [RZ] ;  /* 0x00000000fffff984 */ /* 0x000fe20000000800 */
[----:B------:R1:W-:Y:S01]  /*16d40*/  @!P0 LDGSTS.E.BYPASS.LTC128B.128 [R241+0x2000], [R198.64] ;  /* 0x02000000c6f18fae */ /* 0x0003e2000b901d54 */
[CC--:B------:R-:W-:Y:S01]  /*16d50*/  @!P0 LEA R175, P1, R2.reuse, R169.reuse, 0x7 ;  /* 0x000000a902af8211 */ /* 0x0c0fe200078238ff */
[--C-:B------:R-:W-:Y:S01]  /*16d60*/  @!P0 IMAD.MOV.U32 R190, RZ, RZ, R169.reuse ;  /* 0x000000ffffbe8224 */ /* 0x100fe200078e00a9 */
[----:B------:R-:W-:Y:S01]  /*16d70*/  @!P0 LEA.HI.X R171, R2, R168, R0, 0x5, P3 ;  /* 0x000000a802ab8211 */ /* 0x000fe200018f2c00 */
[----:B------:R1:W-:Y:S01]  /*16d80*/  @P0 STS.128 [R241+0x2800], RZ ;  /* 0x002800fff1000388 */ /* 0x0003e20000000c00 */
[----:B------:R-:W-:Y:S01]  /*16d90*/  @!P0 LEA R204, P3, R170, R250, 0x1 ;  /* 0x000000faaacc8211 */ /* 0x000fe200078608ff */
[--C-:B------:R-:W-:Y:S01]  /*16da0*/  @!P0 IMAD.MOV.U32 R188, RZ, RZ, R169.reuse ;  /* 0x000000ffffbc8224 */ /* 0x100fe200078e00a9 */
[----:B------:R-:W-:Y:S01]  /*16db0*/  @!P0 MOV R180, R169 ;  /* 0x000000a900b48202 */ /* 0x000fe20000000f00 */
[--C-:B------:R-:W-:Y:S01]  /*16dc0*/  @!P0 IMAD.MOV.U32 R186, RZ, RZ, R169.reuse ;  /* 0x000000ffffba8224 */ /* 0x100fe200078e00a9 */
[-C--:B------:R-:W-:Y:S01]  /*16dd0*/  @!P0 MOV R197, R168.reuse ;  /* 0x000000a800c58202 */ /* 0x080fe20000000f00 */
[--C-:B------:R-:W-:Y:S01]  /*16de0*/  @!P0 IMAD.MOV.U32 R184, RZ, RZ, R169.reuse ;  /* 0x000000ffffb88224 */ /* 0x100fe200078e00a9 */
[-C--:B------:R-:W-:Y:S01]  /*16df0*/  @!P0 MOV R193, R168.reuse ;  /* 0x000000a800c18202 */ /* 0x080fe20000000f00 */
[--C-:B------:R-:W-:Y:S01]  /*16e00*/  @!P0 IMAD.MOV.U32 R182, RZ, RZ, R169.reuse ;  /* 0x000000ffffb68224 */ /* 0x100fe200078e00a9 */
[-C--:B------:R-:W-:Y:S01]  /*16e10*/  @!P0 MOV R189, R168.reuse ;  /* 0x000000a800bd8202 */ /* 0x080fe20000000f00 */
[----:B------:R-:W-:Y:S01]  /*16e20*/  @!P0 IMAD.MOV.U32 R178, RZ, RZ, R169 ;  /* 0x000000ffffb28224 */ /* 0x000fe200078e00a9 */
[----:B------:R-:W-:Y:S01]  /*16e30*/  @!P0 IADD3.X R169, R168, UR15, RZ, P4, !PT ;  /* 0x0000000fa8a98c10 */ /* 0x000fe2000a7fe4ff */
[--C-:B------:R-:W-:Y:S01]  /*16e40*/  @!P0 IMAD.MOV.U32 R207, RZ, RZ, R168.reuse ;  /* 0x000000ffffcf8224 */ /* 0x100fe200078e00a8 */
[-C--:B------:R-:W-:Y:S01]  /*16e50*/  @!P0 MOV R185, R168.reuse ;  /* 0x000000a800b98202 */ /* 0x080fe20000000f00 */
[--C-:B------:R-:W-:Y:S01]  /*16e60*/  @!P0 IMAD.MOV.U32 R195, RZ, RZ, R168.reuse ;  /* 0x000000ffffc38224 */ /* 0x100fe200078e00a8 */
[-C--:B------:R-:W-:Y:S01]  /*16e70*/  @!P0 LEA.HI.X R205, R170, R249.reuse, R169, 0x1, P3 ;  /* 0x000000f9aacd8211 */ /* 0x080fe200018f0ca9 */
[--C-:B------:R-:W-:Y:S01]  /*16e80*/  @!P0 IMAD.MOV.U32 R191, RZ, RZ, R168.reuse ;  /* 0x000000ffffbf8224 */ /* 0x100fe200078e00a8 */
[-C--:B------:R-:W-:Y:S01]  /*16e90*/  @!P0 MOV R179, R168.reuse ;  /* 0x000000a800b38202 */ /* 0x080fe20000000f00 */
[----:B------:R-:W-:Y:S01]  /*16ea0*/  @!P0 IMAD.MOV.U32 R187, RZ, RZ, R168 ;  /* 0x000000ffffbb8224 */ /* 0x000fe200078e00a8 */
[----:B------:R-:W-:Y:S01]  /*16eb0*/  @!P0 LEA.HI.X R173, R2, R168, R0, 0x6, P2 ;  /* 0x000000a802ad8211 */ /* 0x000fe200010f3400 */
[----:B------:R-:W-:Y:S01]  /*16ec0*/  @!PT LDS RZ, [RZ] ;  /* 0x00000000fffff984 */ /* 0x000fe20000000800 */
[----:B------:R-:W-:Y:S01]  /*16ed0*/  @!PT LDS RZ, [RZ] ;  /* 0x00000000fffff984 */ /* 0x000fe20000000800 */
[----:B------:R-:W-:Y:S01]  /*16ee0*/  @!PT LDS RZ, [RZ] ;  /* 0x00000000fffff984 */ /* 0x000fe20000000800 */
[----:B------:R1:W-:Y:S01]  /*16ef0*/  @!P0 LDGSTS.E.BYPASS.LTC128B.128 [R241+0x2800], [R204.64] ;  /* 0x02800000ccf18fae */ /* 0x0003e2000b901d54 */
[--C-:B------:R-:W-:Y:S01]  /*16f00*/  @!P0 IMAD.MOV.U32 R183, RZ, RZ, R168.reuse ;  /* 0x000000ffffb78224 */ /* 0x100fe200078e00a8 */
[-C--:B------:R-:W-:Y:S01]  /*16f10*/  @!P0 LEA R202, P2, R172, R250.reuse, 0x1 ;  /* 0x000000faacca8211 */ /* 0x080fe200078408ff */
[----:B------:R-:W-:Y:S01]  /*16f20*/  @!P0 IMAD.MOV.U32 R181, RZ, RZ, R168 ;  /* 0x000000ffffb58224 */ /* 0x000fe200078e00a8 */
[----:B------:R1:W-:Y:S01]  /*16f30*/  @P0 STS.128 [R241+0x3000], RZ ;  /* 0x003000fff1000388 */ /* 0x0003e20000000c00 */
[----:B------:R-:W-:Y:S01]  /*16f40*/  @!P0 IMAD.WIDE.U32 R206, R2, 0x30, R206 ;  /* 0x0000003002ce8825 */ /* 0x000fe200078e00ce */
[-C--:B------:R-:W-:Y:S01]  /*16f50*/  @!P0 LEA.HI.X R203, R172, R249.reuse, R171, 0x1, P2 ;  /* 0x000000f9accb8211 */ /* 0x080fe200010f0cab */
[----:B------:R-:W-:Y:S02]  /*16f60*/  UMOV UR8, UR10 ;  /* 0x0000000a00087c82 */ /* 0x000fe40008000000 */
[C---:B------:R-:W-:Y:S01]  /*16f70*/  @!P0 IMAD.WIDE.U32 R196, R2.reuse, 0x50, R196 ;  /* 0x0000005002c48825 */ /* 0x040fe200078e00c4 */
[----:B------:R-:W-:Y:S01]  /*16f80*/  UMOV UR9, UR11 ;  /* 0x0000000b00097c82 */ /* 0x000fe20008000000 */
[----:B------:R-:W-:Y:S01]  /*16f90*/  @!PT LDS RZ, [RZ] ;  /* 0x00000000fffff984 */ /* 0x000fe20000000800 */
[----:B------:R-:W-:Y:S01]  /*16fa0*/  @!PT LDS RZ, [RZ] ;  /* 0x00000000fffff984 */ /* 0x000fe20000000800 */
[----:B------:R-:W-:Y:S01]  /*16fb0*/  @!PT LDS RZ, [RZ] ;  /* 0x00000000fffff984 */ /* 0x000fe20000000800 */
[----:B------:R1:W-:Y:S02]  /*16fc0*/  @!P0 LDGSTS.E.BYPASS.LTC128B.128 [R241+0x3000], [R202.64] ;  /* 0x03000000caf18fae */ /* 0x0003e4000b901d54 */
[C---:B------:R-:W-:Y:S02]  /*16fd0*/  @!P0 IMAD.WIDE.U32 R194, R2.reuse, 0x60, R194 ;  /* 0x0000006002c28825 */ /* 0x040fe400078e00c2 */
[----:B------:R1:W-:Y:S02]  /*16fe0*/  @P0 STS.128 [R241+0x3800], RZ ;  /* 0x003800fff1000388 */ /* 0x0003e40000000c00 */
[C---:B------:R-:W-:Y:S04]  /*16ff0*/  @!P0 IMAD.WIDE.U32 R192, R2.reuse, 0x70, R192 ;  /* 0x0000007002c08825 */ /* 0x040fe800078e00c0 */
[----:B------:R-:W-:Y:S01]  /*17000*/  @!P0 IMAD.WIDE.U32 R190, R2, 0x90, R190 ;  /* 0x0000009002be8825 */ /* 0x000fe200078e00be */
[----:B------:R-:W-:Y:S03]  /*17010*/  @!P0 LEA R210, P3, R192, R250, 0x1 ;  /* 0x000000fac0d28211 */ /* 0x000fe600078608ff */
[C---:B------:R-:W-:Y:S04]  /*17020*/  @!P0 IMAD.WIDE.U32 R188, R2.reuse, 0xa0, R188 ;  /* 0x000000a002bc8825 */ /* 0x040fe800078e00bc */
[C---:B------:R-:W-:Y:S04]  /*17030*/  @!P0 IMAD.WIDE.U32 R186, R2.reuse, 0xb0, R186 ;  /* 0x000000b002ba8825 */ /* 0x040fe800078e00ba */
[C---:B------:R-:W-:Y:S04]  /*17040*/  @!P0 IMAD.WIDE.U32 R184, R2.reuse, 0xc0, R184 ;  /* 0x000000c002b88825 */ /* 0x040fe800078e00b8 */
[C---:B------:R-:W-:Y:S04]  /*17050*/  @!P0 IMAD.WIDE.U32 R182, R2.reuse, 0xd0, R182 ;  /* 0x000000d002b68825 */ /* 0x040fe800078e00b6 */
[C---:B------:R-:W-:Y:S04]  /*17060*/  @!P0 IMAD.WIDE.U32 R180, R2.reuse, 0xe0, R180 ;  /* 0x000000e002b48825 */ /* 0x040fe800078e00b4 */
[C---:B------:R-:W-:Y:S01]  /*17070*/  @!P0 IMAD.WIDE.U32 R178, R2.reuse, 0xf0, R178 ;  /* 0x000000f002b28825 */ /* 0x040fe200078e00b2 */
[----:B------:R-:W-:Y:S02]  /*17080*/  @!P0 LEA.HI.X R2, R2, R168, R0, 0x7, P1 ;  /* 0x000000a802028211 */ /* 0x000fe400008f3c00 */
[-C--:B------:R-:W-:Y:S01]  /*17090*/  @!P0 LEA R200, P1, R174, R250.reuse, 0x1 ;  /* 0x000000faaec88211 */ /* 0x080fe200078208ff */
[C---:B------:R-:W-:Y:S02]  /*170a0*/  @!P0 IMAD R168, R0.reuse, 0x30, RZ ;  /* 0x0000003000a88824 */ /* 0x040fe400078e02ff */
[----:B------:R-:W-:Y:S01]  /*170b0*/  @!P0 IMAD R169, R0, 0x50, RZ ;  /* 0x0000005000a98824 */ /* 0x000fe200078e02ff */
[-C--:B------:R-:W-:Y:S01]  /*170c0*/  @!P0 LEA.HI.X R201, R174, R249.reuse, R173, 0x1, P1 ;  /* 0x000000f9aec98211 */ /* 0x080fe200008f0cad */
[----:B------:R-:W-:Y:S01]  /*170d0*/  @!P0 IMAD.IADD R170, R168, 0x1, R207 ;  /* 0x00000001a8aa8824 */ /* 0x000fe200078e02cf */
[-C--:B------:R-:W-:Y:S01]  /*170e0*/  @!P0 LEA R172, P1, R175, R250.reuse, 0x1 ;  /* 0x000000faafac8211 */ /* 0x080fe200078208ff */
[----:B------:R-:W-:Y:S01]  /*170f0*/  @!P0 IMAD.IADD R169, R169, 0x1, R197 ;  /* 0x00000001a9a98824 */ /* 0x000fe200078e02c5 */
[-C--:B------:R-:W-:Y:S01]  /*17100*/  @!P0 LEA R174, P2, R206, R250.reuse, 0x1 ;  /* 0x000000faceae8211 */ /* 0x080fe200078408ff */
[C---:B------:R-:W-:Y:S01]  /*17110*/  @!P0 IMAD R168, R0.reuse, 0x60, RZ ;  /* 0x0000006000a88824 */ /* 0x040fe200078e02ff */
[-C--:B------:R-:W-:Y:S01]  /*17120*/  @!P0 LEA.HI.X R173, R175, R249.reuse, R2, 0x1, P1 ;  /* 0x000000f9afad8211 */ /* 0x080fe200008f0c02 */
[----:B------:R-:W-:Y:S01]  /*17130*/  @!P0 IMAD R2, R0, 0x70, RZ ;  /* 0x0000007000028824 */ /* 0x000fe200078e02ff */
[-C--:B------:R-:W-:Y:S01]  /*17140*/  @!P0 LEA.HI.X R175, R206, R249.reuse, R170, 0x1, P2 ;  /* 0x000000f9ceaf8211 */ /* 0x080fe200010f0caa */
[----:B------:R-:W-:Y:S01]  /*17150*/  @!P0 IMAD R170, R0, 0x90, RZ ;  /* 0x0000009000aa8824 */ /* 0x000fe200078e02ff */
[-C--:B------:R-:W-:Y:S01]  /*17160*/  @!P0 LEA R208, P2, R196, R250.reuse, 0x1 ;  /* 0x000000fac4d08211 */ /* 0x080fe200078408ff */
[----:B------:R-:W-:Y:S01]  /*17170*/  @!P0 IMAD.IADD R2, R2, 0x1, R193 ;  /* 0x0000000102028824 */ /* 0x000fe200078e02c1 */
[-C--:B------:R-:W-:Y:S01]  /*17180*/  @!P0 LEA R206, P1, R194, R250.reuse, 0x1 ;  /* 0x000000fac2ce8211 */ /* 0x080fe200078208ff */
[----:B------:R-:W-:Y:S01]  /*17190*/  @!PT LDS RZ, [RZ] ;  /* 0x00000000fffff984 */ /* 0x000fe20000000800 */
[----:B------:R-:W-:Y:S01]  /*171a0*/  @!PT LDS RZ, [RZ] ;  /* 0x00000000fffff984 */ /* 0x000fe20000000800 */
[----:B------:R-:W-:Y:S01]  /*171b0*/  @!PT LDS RZ, [RZ] ;  /* 0x00000000fffff984 */ /* 0x000fe20000000800 */
[----:B------:R1:W-:Y:S01]  /*171c0*/  @!P0 LDGSTS.E.BYPASS.LTC128B.128 [R241+0x3800], [R174.64] ;  /* 0x03800000aef18fae */ /* 0x0003e2000b901d54 */
[-C--:B------:R-:W-:Y:S01]  /*171d0*/  @!P0 LEA.HI.X R209, R196, R249.reuse, R169, 0x1, P2 ;  /* 0x000000f9c4d18211 */ /* 0x080fe200010f0ca9 */
[----:B------:R-:W-:Y:S01]  /*171e0*/  @!P0 IMAD.IADD R170, R170, 0x1, R191 ;  /* 0x00000001aaaa8824 */ /* 0x000fe200078e02bf */
        /* <DEDUP_REMOVED lines=15> */
[CC--:B------:R-:W-:Y:S01]  /*172e0*/  @!P0 LEA R190, P4, R184.reuse, R250.reuse, 0x1 ;  /* 0x000000fab8be8211 */ /* 0x0c0fe200078808ff */
[----:B------:R-:W-:Y:S01]  /*172f0*/  @!PT LDS RZ, [RZ] ;  /* 0x00000000fffff984 */ /* 0x000fe20000000800 */
[----:B------:R-:W-:Y:S01]  /*17300*/  @!PT LDS RZ, [RZ] ;  /* 0x00000000fffff984 */ /* 0x000fe20000000800 */
[----:B------:R-:W-:Y:S01]  /*17310*/  @!PT LDS RZ, [RZ] ;  /* 0x00000000fffff984 */ /* 0x000fe20000000800 */
[----:B------:R1:W-:Y:S03]  /*17320*/  @!P0 LDGSTS.E.BYPASS.LTC128B.128 [R241+0x4800], [R208.64] ;  /* 0x04800000d0f18fae */ /* 0x0003e6000b901d54 */
[----:B------:R-:W-:Y:S01]  /*17330*/  @!P0 LEA.HI.X R191, R184, R249, R2, 0x1, P4 ;  /* 0x000000f9b8bf8211 */ /* 0x000fe200020f0c02 */
[----:B------:R1:W-:Y:S01]  /*17340*/  @P0 STS.128 [R241+0x5000], RZ ;  /* 0x005000fff1000388 */ /* 0x0003e20000000c00 */
[----:B------:R-:W-:Y:S01]  /*17350*/  @!P0 IADD3 R169, R168, R189, RZ ;  /* 0x000000bda8a98210 */ /* 0x000fe20007ffe0ff */
[----:B------:R-:W-:Y:S02]  /*17360*/  @!P0 IMAD R168, R0, 0xb0, RZ ;  /* 0x000000b000a88824 */ /* 0x000fe400078e02ff */
        /* <DEDUP_REMOVED lines=15> */
[----:B------:R-:W-:Y:S01]  /*17460*/  @!P0 IMAD R168, R0, 0xe0, RZ ;  /* 0x000000e000a88824 */ /* 0x000fe200078e02ff */
[-C--:B------:R-:W-:Y:S01]  /*17470*/  @!P0 LEA R170, P2, R180, R250.reuse, 0x1 ;  /* 0x000000fab4aa8211 */ /* 0x080fe200078408ff */
[----:B------:R1:W-:Y:S01]  /*17480*/  @P0 STS.128 [R241+0x6000], RZ ;  /* 0x006000fff1000388 */ /* 0x0003e20000000c00 */
[----:B------:R-:W-:Y:S01]  /*17490*/  @!P0 LEA R192, P1, R178, R250, 0x1 ;  /* 0x000000fab2c08211 */ /* 0x000fe200078208ff */
[----:B------:R-:W-:Y:S01]  /*174a0*/  @!P0 IMAD.IADD R168, R168, 0x1, R181 ;  /* 0x00000001a8a88824 */ /* 0x000fe200078e02b5 */
[----:B------:R-:W-:Y:S01]  /*174b0*/  @!P0 IADD3 R169, R169, R183, RZ ;  /* 0x000000b7a9a98210 */ /* 0x000fe20007ffe0ff */
[----:B------:R-:W-:Y:S01]  /*174c0*/  @!PT LDS RZ, [RZ] ;  /* 0x00000000fffff984 */ /* 0x000fe20000000800 */
[----:B------:R-:W-:Y:S01]  /*174d0*/  @!PT LDS RZ, [RZ] ;  /* 0x00000000fffff984 */ /* 0x000fe20000000800 */
[----:B------:R-:W-:Y:S01]  /*174e0*/  @!PT LDS RZ, [RZ] ;  /* 0x00000000fffff984 */ /* 0x000fe20000000800 */
[----:B------:R1:W-:Y:S01]  /*174f0*/  @!P0 LDGSTS.E.BYPASS.LTC128B.128 [R241+0x6000], [R172.64] ;  /* 0x06000000acf18fae */ /* 0x0003e2000b901d54 */
[----:B------:R-:W-:Y:S01]  /*17500*/  @!P0 IMAD R0, R0, 0xf0, RZ ;  /* 0x000000f000008824 */ /* 0x000fe200078e02ff */
[----:B------:R-:W-:Y:S02]  /*17510*/  MOV R250, R198 ;  /* 0x000000c600fa7202 */ /* 0x000fe40000000f00 */
        /* <DEDUP_REMOVED lines=41> */
.L_x_2395:
[----:B------:R-:W-:Y:S02]  /*177b0*/  UIADD3 UR24, UR12, -0x1, URZ ;  /* 0xffffffff0c187890 */ /* 0x000fe4000fffe03f */
[----:B------:R-:W-:Y:S02]  /*177c0*/  UISETP.GT.AND UP0, UPT, UR12, 0x1, UPT ;  /* 0x000000010c00788c */ /* 0x000fe4000bf04270 */
[----:B------:R-:W-:Y:S02]  /*177d0*/  UMOV UR10, UR22 ;  /* 0x00000016000a7c82 */ /* 0x000fe40008000000 */
[----:B------:R-:W-:Y:S01]  /*177e0*/  MOV R0, UR24 ;  /* 0x0000001800007c02 */ /* 0x000fe20008000f00 */
[----:B------:R-:W-:Y:S02]  /*177f0*/  UMOV UR11, UR19 ;  /* 0x00000013000b7c82 */ /* 0x000fe40008000000 */
[----:B------:R-:W-:Y:S01]  /*17800*/  UMOV UR12, UR24 ;  /* 0x00000018000c7c82 */ /* 0x000fe20008000000 */
[----:B------:R-:W-:Y:S04]  /*17810*/  LEA R0, R0, R244, 0x8 ;  /* 0x000000f400007211 */ /* 0x000fe800078e40ff */
[----:B-1----:R-:W-:Y:S01]  /*17820*/  I2F R209, R0 ;  /* 0x0000000000d17306 */ /* 0x002fe20000201400 */
[C---:B------:R-:W-:Y:S02]  /*17830*/  IADD3 R194, R0.reuse, 0x49, RZ ;  /* 0x0000004900c27810 */ /* 0x040fe40007ffe0ff */
[C---:B------:R-:W-:Y:S02]  /*17840*/  IADD3 R189, R0.reuse, 0x50, RZ ;  /* 0x0000005000bd7810 */ /* 0x040fe40007ffe0ff */
[C---:B------:R-:W-:Y:S02]  /*17850*/  IADD3 R208, R0.reuse, 0x1, RZ ;  /* 0x0000000100d07810 */ /* 0x040fe40007ffe0ff */
[C---:B------:R-:W-:Y:S02]  /*17860*/  IADD3 R195, R0.reuse, 0x48, RZ ;  /* 0x0000004800c37810 */ /* 0x040fe40007ffe0ff */
[C---:B------:R-:W-:Y:S01]  /*17870*/  IADD3 R207, R0.reuse, 0x8, RZ ;  /* 0x0000000800cf7810 */ /* 0x040fe20007ffe0ff */
[----:B------:R-:W-:Y:S01]  /*17880*/  I2F R194, R194 ;  /* 0x000000c200c27306 */ /* 0x000fe20000201400 */
        /* <DEDUP_REMOVED lines=40> */
[----:B------:R-:W-:Y:S01]  /*17b10*/  IADD3 R168, R0, 0xa0, RZ ;  /* 0x000000a000a87810 */ /* 0x000fe20007ffe0ff */
[----:B------:R-:W-:Y:S10]  /*17b20*/  I2F R191, R191 ;  /* 0x000000bf00bf7306 */ /* 0x000ff40000201400 */
        /* <DEDUP_REMOVED lines=31> */
[----:B------:R-:W1:Y:S02]  /*17d20*/  I2F R168, R168 ;  /* 0x000000a800a87306 */ /* 0x000e640000201400 */
[----:B-1----:R-:W-:Y:S02]  /*17d30*/  FFMA.FTZ R84, R168, UR4, R84 ;  /* 0x00000004a8547c23 */ /* 0x002fe40008010054 */
[----:B------:R-:W-:Y:S02]  /*17d40*/  FFMA.FTZ R6, R209, UR4, R6 ;  /* 0x00000004d1067c23 */ /* 0x000fe40008010006 */
[C---:B------:R-:W-:Y:S02]  /*17d50*/  FFMA.FTZ R43, R194.reuse, UR4, R43 ;  /* 0x00000004c22b7c23 */ /* 0x040fe4000801002b */
[----:B------:R-:W-:Y:S01]  /*17d60*/  FFMA.FTZ R41, R194, UR4, R41 ;  /* 0x00000004c2297c23 */ /* 0x000fe20008010029 */
[----:B------:R-:W-:Y:S01]  /*17d70*/  IADD3 R194, R0, 0xb1, RZ ;  /* 0x000000b100c27810 */ /* 0x000fe20007ffe0ff */
[C---:B------:R-:W-:Y:S02]  /*17d80*/  FFMA.FTZ R44, R189.reuse, UR4, R44 ;  /* 0x00000004bd2c7c23 */ /* 0x040fe4000801002c */
[----:B------:R-:W-:Y:S02]  /*17d90*/  FFMA.FTZ R46, R189, UR4, R46 ;  /* 0x00000004bd2e7c23 */ /* 0x000fe4000801002e */
[----:B------:R1:W-:Y:S01]  /*17da0*/  I2F R189, R194 ;  /* 0x000000c200bd7306 */ /* 0x0003e20000201400 */
[----:B------:R-:W-:Y:S02]  /*17db0*/  FFMA.FTZ R7, R208, UR4, R7 ;  /* 0x00000004d0077c23 */ /* 0x000fe40008010007 */
[C---:B------:R-:W-:Y:S02]  /*17dc0*/  FFMA.FTZ R42, R195.reuse, UR4, R42 ;  /* 0x00000004c32a7c23 */ /* 0x040fe4000801002a */
[----:B------:R-:W-:Y:S01]  /*17dd0*/  FFMA.FTZ R40, R195, UR4, R40 ;  /* 0x00000004c3287c23 */ /* 0x000fe20008010028 */
[----:B------:R-:W-:Y:S01]  /*17de0*/  FMNMX.FTZ R195, R6, R3, !PT ;  /* 0x0000000306c37209 */ /* 0x000fe20007810000 */
[----:B------:R-:W-:Y:S02]  /*17df0*/  FFMA.FTZ R10, R207, UR4, R10 ;  /* 0x00000004cf0a7c23 */ /* 0x000fe4000801000a */
[----:B------:R-:W-:Y:S01]  /*17e00*/  FFMA.FTZ R11, R206, UR4, R11 ;  /* 0x00000004ce0b7c23 */ /* 0x000fe2000801000b */
[----:B------:R-:W-:Y:S01]  /*17e10*/  FMNMX.FTZ R195, R7, R195, !PT ;  /* 0x000000c307c37209 */ /* 0x000fe20007810000 */
[C---:B------:R-:W-:Y:S02]  /*17e20*/  FFMA.FTZ R47, R193.reuse, UR4, R47 ;  /* 0x00000004c12f7c23 */ /* 0x040fe4000801002f */
[----:B------:R-:W-:Y:S01]  /*17e30*/  FFMA.FTZ R45, R193, UR4, R45 ;  /* 0x00000004c12d7c23 */ /* 0x000fe2000801002d */
[----:B------:R-:W-:Y:S01]  /*17e40*/  FMNMX.FTZ R195, R10, R195, !PT ;  /* 0x000000c30ac37209 */ /* 0x000fe20007810000 */
[C---:B------:R-:W-:Y:S02]  /*17e50*/  FFMA.FTZ R50, R191.reuse, UR4, R50 ;  /* 0x00000004bf327c23 */ /* 0x040fe40008010032 */
[----:B------:R-:W-:Y:S01]  /*17e60*/  FFMA.FTZ R48, R191, UR4, R48 ;  /* 0x00000004bf307c23 */ /* 0x000fe20008010030 */
[----:B------:R-:W-:Y:S01]  /*17e70*/  FMNMX.FTZ R193, R11, R195, !PT ;  /* 0x000000c30bc17209 */ /* 0x000fe20007810000 */
[----:B------:R-:W-:Y:S01]  /*17e80*/  FFMA.FTZ R4, R209, UR4, R4 ;  /* 0x00000004d1047c23 */ /* 0x000fe20008010004 */
[----:B------:R-:W-:Y:S01]  /*17e90*/  IADD3 R195, R0, 0xb8, RZ ;  /* 0x000000b800c37810 */ /* 0x000fe20007ffe0ff */
[C---:B------:R-:W-:Y:S02]  /*17ea0*/  FFMA.FTZ R24, R201.reuse, UR4, R24 ;  /* 0x00000004c9187c23 */ /* 0x040fe40008010018 */
[----:B------:R-:W-:Y:S01]  /*17eb0*/  FFMA.FTZ R26, R201, UR4, R26 ;  /* 0x00000004c91a7c23 */ /* 0x000fe2000801001a */
[----:B------:R2:W-:Y:S01]  /*17ec0*/  I2F R191, R195 ;  /* 0x000000c300bf7306 */ /* 0x0005e20000201400 */
[----:B------:R-:W-:Y:S01]  /*17ed0*/  FFMA.FTZ R5, R208, UR4, R5 ;  /* 0x00000004d0057c23 */ /* 0x000fe20008010005 */
[----:B-1----:R-:W-:Y:S01]  /*17ee0*/  FMNMX.FTZ R194, R4, R164, !PT ;  /* 0x000000a404c27209 */ /* 0x002fe20007810000 */
[----:B------:R-:W-:Y:S02]  /*17ef0*/  FFMA.FTZ R8, R207, UR4, R8 ;  /* 0x00000004cf087c23 */ /* 0x000fe40008010008 */
[----:B------:R-:W-:Y:S01]  /*17f00*/  FFMA.FTZ R9, R206, UR4, R9 ;  /* 0x00000004ce097c23 */ /* 0x000fe20008010009 */
[----:B------:R-:W-:Y:S01]  /*17f10*/  FMNMX.FTZ R194, R5, R194, !PT ;  /* 0x000000c205c27209 */ /* 0x000fe20007810000 */
[C---:B------:R-:W-:Y:S01]  /*17f20*/  FFMA.FTZ R12, R205.reuse, UR4, R12 ;  /* 0x00000004cd0c7c23 */ /* 0x040fe2000801000c */
[----:B------:R-:W-:Y:S01]  /*17f30*/  IADD3 R206, R0, 0xa1, RZ ;  /* 0x000000a100ce7810 */ /* 0x000fe20007ffe0ff */
        /* <DEDUP_REMOVED lines=8> */
[----:B------:R-:W-:Y:S01]  /*17fc0*/  I2F R172, R206 ;  /* 0x000000ce00ac7306 */ /* 0x000fe20000201400 */
[C---:B------:R-:W-:Y:S02]  /*17fd0*/  FFMA.FTZ R18, R204.reuse, UR4, R18 ;  /* 0x00000004cc127c23 */ /* 0x040fe40008010012 */
[----:B------:R-:W-:Y:S01]  /*17fe0*/  FMNMX.FTZ R193, R15, R193, !PT ;  /* 0x000000c10fc17209 */ /* 0x000fe20007810000 */
[----:B------:R-:W-:Y:S01]  /*17ff0*/  FFMA.FTZ R16, R204, UR4, R16 ;  /* 0x00000004cc107c23 */ /* 0x000fe20008010010 */
[----:B--2---:R-:W-:Y:S01]  /*18000*/  FMNMX.FTZ R195, R12, R194, !PT ;  /* 0x000000c20cc37209 */ /* 0x004fe20007810000 */
[----:B------:R-:W-:Y:S01]  /*18010*/  FFMA.FTZ R51, R192, UR4, R51 ;  /* 0x00000004c0337c23 */ /* 0x000fe20008010033 */
[----:B------:R-:W-:Y:S01]  /*18020*/  IADD3 R194, R0, 0xb9, RZ ;  /* 0x000000b900c27810 */ /* 0x000fe20007ffe0ff */
[C---:B------:R-:W-:Y:S02]  /*18030*/  FFMA.FTZ R27, R200.reuse, UR4, R27 ;  /* 0x00000004c81b7c23 */ /* 0x040fe4000801001b */
[----:B------:R-:W-:Y:S01]  /*18040*/  FFMA.FTZ R25, R200, UR4, R25 ;  /* 0x00000004c8197c23 */ /* 0x000fe20008010019 */
[----:B------:R1:W-:Y:S01]  /*18050*/  I2F R190, R194 ;  /* 0x000000c200be7306 */ /* 0x0003e20000201400 */
[----:B------:R-:W-:Y:S01]  /*18060*/  FFMA.FTZ R49, R192, UR4, R49 ;  /* 0x00000004c0317c23 */ /* 0x000fe20008010031 */
[----:B------:R-:W-:Y:S01]  /*18070*/  FMNMX.FTZ R192, R18, R193, !PT ;  /* 0x000000c112c07209 */ /* 0x000fe20007810000 */
[----:B------:R-:W-:Y:S01]  /*18080*/  FFMA.FTZ R17, R203, UR4, R17 ;  /* 0x00000004cb117c23 */ /* 0x000fe20008010011 */
[----:B------:R-:W-:Y:S01]  /*18090*/  FMNMX.FTZ R193, R13, R195, !PT ;  /* 0x000000c30dc17209 */ /* 0x000fe20007810000 */
[C---:B------:R-:W-:Y:S01]  /*180a0*/  FFMA.FTZ R58, R187.reuse, UR4, R58 ;  /* 0x00000004bb3a7c23 */ /* 0x040fe2000801003a */
[----:B------:R-:W-:Y:S01]  /*180b0*/  IADD3 R200, R0, 0xa9, RZ ;  /* 0x000000a900c87810 */ /* 0x000fe20007ffe0ff */
[----:B------:R-:W-:Y:S01]  /*180c0*/  FFMA.FTZ R56, R187, UR4, R56 ;  /* 0x00000004bb387c23 */ /* 0x000fe20008010038 */
[----:B------:R-:W-:Y:S01]  /*180d0*/  FMNMX.FTZ R193, R16, R193, !PT ;  /* 0x000000c110c17209 */ /* 0x000fe20007810000 */
[----:B------:R-:W-:Y:S01]  /*180e0*/  FFMA.FTZ R19, R203, UR4, R19 ;  /* 0x00000004cb137c23 */ /* 0x000fe20008010013 */
[----:B------:R-:W-:Y:S01]  /*180f0*/  IADD3 R203, R0, 0xa8, RZ ;  /* 0x000000a800cb7810 */ /* 0x000fe20007ffe0ff */
[C---:B------:R-:W-:Y:S02]  /*18100*/  FFMA.FTZ R22, R202.reuse, UR4, R22 ;  /* 0x00000004ca167c23 */ /* 0x040fe40008010016 */
[----:B------:R-:W-:Y:S01]  /*18110*/  FFMA.FTZ R20, R202, UR4, R20 ;  /* 0x00000004ca147c23 */ /* 0x000fe20008010014 */
[----:B------:R-:W-:Y:S01]  /*18120*/  FMNMX.FTZ R192, R19, R192, !PT ;  /* 0x000000c013c07209 */ /* 0x000fe20007810000 */
[C---:B------:R-:W-:Y:S02]  /*18130*/  FFMA.FTZ R23, R178.reuse, UR4, R23 ;  /* 0x00000004b2177c23 */ /* 0x040fe40008010017 */
[----:B------:R-:W-:Y:S01]  /*18140*/  FFMA.FTZ R21, R178, UR4, R21 ;  /* 0x00000004b2157c23 */ /* 0x000fe20008010015 */
[----:B------:R-:W-:Y:S01]  /*18150*/  FMNMX.FTZ R192, R22, R192, !PT ;  /* 0x000000c016c07209 */ /* 0x000fe20007810000 */
[----:B------:R-:W-:Y:S01]  /*18160*/  I2F R178, R203 ;  /* 0x000000cb00b27306 */ /* 0x000fe20000201400 */
[C---:B------:R-:W-:Y:S02]  /*18170*/  FFMA.FTZ R55, R188.reuse, UR4, R55 ;  /* 0x00000004bc377c23 */ /* 0x040fe40008010037 */
[----:B------:R-:W-:Y:S01]  /*18180*/  FFMA.FTZ R53, R188, UR4, R53 ;  /* 0x00000004bc357c23 */ /* 0x000fe20008010035 */
[----:B------:R-:W-:Y:S01]  /*18190*/  FMNMX.FTZ R188, R23, R192, !PT ;  /* 0x000000c017bc7209 */ /* 0x000fe20007810000 */
[C---:B------:R-:W-:Y:S01]  /*181a0*/  FFMA.FTZ R62, R184.reuse, UR4, R62 ;  /* 0x00000004b83e7c23 */ /* 0x040fe2000801003e */
[----:B-1----:R-:W-:Y:S01]  /*181b0*/  FMNMX.FTZ R194, R17, R193, !PT ;  /* 0x000000c111c27209 */ /* 0x002fe20007810000 */
[----:B------:R-:W-:Y:S01]  /*181c0*/  FFMA.FTZ R60, R184, UR4, R60 ;  /* 0x00000004b83c7c23 */ /* 0x000fe2000801003c */
[----:B------:R-:W-:Y:S01]  /*181d0*/  IADD3 R193, R0, 0xc0, RZ ;  /* 0x000000c000c17810 */ /* 0x000fe20007ffe0ff */
[C---:B------:R-:W-:Y:S01]  /*181e0*/  FFMA.FTZ R30, R199.reuse, UR4, R30 ;  /* 0x00000004c71e7c23 */ /* 0x040fe2000801001e */
[----:B------:R-:W-:Y:S01]  /*181f0*/  FMNMX.FTZ R188, R26, R188, !PT ;  /* 0x000000bc1abc7209 */ /* 0x000fe20007810000 */
[----:B------:R-:W-:Y:S01]  /*18200*/  FFMA.FTZ R28, R199, UR4, R28 ;  /* 0x00000004c71c7c23 */ /* 0x000fe2000801001c */
[----:B------:R1:W-:Y:S01]  /*18210*/  I2F R187, R193 ;  /* 0x000000c100bb7306 */ /* 0x0003e20000201400 */
[----:B------:R-:W-:Y:S01]  /*18220*/  FMNMX.FTZ R192, R20, R194, !PT ;  /* 0x000000c214c07209 */ /* 0x000fe20007810000 */
[----:B------:R-:W-:Y:S01]  /*18230*/  FFMA.FTZ R59, R185, UR4, R59 ;  /* 0x00000004b93b7c23 */ /* 0x000fe2000801003b */
[----:B------:R-:W-:Y:S01]  /*18240*/  FMNMX.FTZ R188, R27, R188, !PT ;  /* 0x000000bc1bbc7209 */ /* 0x000fe20007810000 */
[----:B------:R-:W-:Y:S01]  /*18250*/  FFMA.FTZ R57, R185, UR4, R57 ;  /* 0x00000004b9397c23 */ /* 0x000fe20008010039 */
[----:B------:R-:W-:Y:S01]  /*18260*/  FMNMX.FTZ R192, R21, R192, !PT ;  /* 0x000000c015c07209 */ /* 0x000fe20007810000 */
[----:B------:R-:W-:Y:S01]  /*18270*/  FFMA.FTZ R29, R182, UR4, R29 ;  /* 0x00000004b61d7c23 */ /* 0x000fe2000801001d */
[----:B------:R-:W-:Y:S01]  /*18280*/  FMNMX.FTZ R185, R30, R188, !PT ;  /* 0x000000bc1eb97209 */ /* 0x000fe20007810000 */
[C---:B------:R-:W-:Y:S02]  /*18290*/  FFMA.FTZ R66, R181.reuse, UR4, R66 ;  /* 0x00000004b5427c23 */ /* 0x040fe40008010042 */
[----:B------:R-:W-:Y:S02]  /*182a0*/  FFMA.FTZ R64, R181, UR4, R64 ;  /* 0x00000004b5407c23 */ /* 0x000fe40008010040 */
[----:B------:R-:W-:Y:S02]  /*182b0*/  FFMA.FTZ R31, R182, UR4, R31 ;  /* 0x00000004b61f7c23 */ /* 0x000fe4000801001f */
[----:B------:R-:W2:Y:S01]  /*182c0*/  I2F R182, R200 ;  /* 0x000000c800b67306 */ /* 0x000ea20000201400 */
[C---:B------:R-:W-:Y:S02]  /*182d0*/  FFMA.FTZ R34, R198.reuse, UR4, R34 ;  /* 0x00000004c6227c23 */ /* 0x040fe40008010022 */
[----:B------:R-:W-:Y:S01]  /*182e0*/  FMNMX.FTZ R185, R31, R185, !PT ;  /* 0x000000b91fb97209 */ /* 0x000fe20007810000 */
[C---:B------:R-:W-:Y:S02]  /*182f0*/  FFMA.FTZ R35, R197.reuse, UR4, R35 ;  /* 0x00000004c5237c23 */ /* 0x040fe40008010023 */
[----:B------:R-:W-:Y:S01]  /*18300*/  FFMA.FTZ R32, R198, UR4, R32 ;  /* 0x00000004c6207c23 */ /* 0x000fe20008010020 */
[----:B------:R-:W-:Y:S01]  /*18310*/  FMNMX.FTZ R185, R34, R185, !PT ;  /* 0x000000b922b97209 */ /* 0x000fe20007810000 */
[----:B------:R-:W-:Y:S01]  /*18320*/  FFMA.FTZ R33, R197, UR4, R33 ;  /* 0x00000004c5217c23 */ /* 0x000fe20008010021 */
[----:B------:R-:W-:Y:S01]  /*18330*/  IADD3 R197, R0, 0xb0, RZ ;  /* 0x000000b000c57810 */ /* 0x000fe20007ffe0ff */
        /* <DEDUP_REMOVED lines=9> */
[C---:B------:R-:W-:Y:S01]  /*183d0*/  FFMA.FTZ R70, R179.reuse, UR4, R70 ;  /* 0x00000004b3467c23 */ /* 0x040fe20008010046 */
[----:B------:R-:W-:Y:S01]  /*183e0*/  FMNMX.FTZ R188, R28, R188, !PT ;  /* 0x000000bc1cbc7209 */ /* 0x000fe20007810000 */
[----:B------:R-:W-:Y:S01]  /*183f0*/  FFMA.FTZ R68, R179, UR4, R68 ;  /* 0x00000004b3447c23 */ /* 0x000fe20008010044 */
[----:B------:R-:W-:Y:S01]  /*18400*/  FMNMX.FTZ R183, R38, R183, !PT ;  /* 0x000000b726b77209 */ /* 0x000fe20007810000 */
[C---:B------:R-:W-:Y:S02]  /*18410*/  FFMA.FTZ R39, R186.reuse, UR4, R39 ;  /* 0x00000004ba277c23 */ /* 0x040fe40008010027 */
[----:B------:R-:W-:Y:S02]  /*18420*/  FFMA.FTZ R37, R186, UR4, R37 ;  /* 0x00000004ba257c23 */ /* 0x000fe40008010025 */
[----:B------:R-:W3:Y:S01]  /*18430*/  I2F R186, R197 ;  /* 0x000000c500ba7306 */ /* 0x000ee20000201400 */
[----:B------:R-:W-:Y:S01]  /*18440*/  FMNMX.FTZ R183, R39, R183, !PT ;  /* 0x000000b727b77209 */ /* 0x000fe20007810000 */
[C---:B------:R-:W-:Y:S02]  /*18450*/  FFMA.FTZ R67, R180.reuse, UR4, R67 ;  /* 0x00000004b4437c23 */ /* 0x040fe40008010043 */
        /* <DEDUP_REMOVED lines=8> */
[C---:B------:R-:W-:Y:S01]  /*184e0*/  FFMA.FTZ R81, R2.reuse, UR4, R81 ;  /* 0x0000000402517c23 */ /* 0x040fe20008010051 */
[----:B-1----:R-:W-:Y:S01]  /*184f0*/  FMNMX.FTZ R192, R29, R188, !PT ;  /* 0x000000bc1dc07209 */ /* 0x002fe20007810000 */
[----:B------:R-:W-:Y:S01]  /*18500*/  FFMA.FTZ R83, R2, UR4, R83 ;  /* 0x0000000402537c23 */ /* 0x000fe20008010053 */
[----:B------:R-:W-:Y:S01]  /*18510*/  IADD3 R188, R0, 0xc8, RZ ;  /* 0x000000c800bc7810 */ /* 0x000fe20007ffe0ff */
[----:B------:R-:W-:Y:S01]  /*18520*/  FFMA.FTZ R86, R168, UR4, R86 ;  /* 0x00000004a8567c23 */ /* 0x000fe20008010056 */
[----:B------:R-:W-:Y:S01]  /*18530*/  FMNMX.FTZ R185, R32, R192, !PT ;  /* 0x000000c020b97209 */ /* 0x000fe20007810000 */
[----:B--2---:R-:W-:Y:S01]  /*18540*/  FFMA.FTZ R89, R182, UR4, R89 ;  /* 0x00000004b6597c23 */ /* 0x004fe20008010059 */
[----:B------:R-:W1:Y:S01]  /*18550*/  I2F R181, R188 ;  /* 0x000000bc00b57306 */ /* 0x000e620000201400 */
[----:B------:R-:W-:Y:S01]  /*18560*/  FMNMX.FTZ R175, R47, R180, !PT ;  /* 0x000000b42faf7209 */ /* 0x000fe20007810000 */
[----:B------:R-:W-:Y:S01]  /*18570*/  FFMA.FTZ R78, R171, UR4, R78 ;  /* 0x00000004ab4e7c23 */ /* 0x000fe2000801004e */
[----:B------:R-:W-:Y:S01]  /*18580*/  FMNMX.FTZ R185, R33, R185, !PT ;  /* 0x000000b921b97209 */ /* 0x000fe20007810000 */
[----:B------:R-:W-:Y:S01]  /*18590*/  FFMA.FTZ R76, R171, UR4, R76 ;  /* 0x00000004ab4c7c23 */ /* 0x000fe2000801004c */
[----:B------:R-:W-:Y:S01]  /*185a0*/  IADD3 R2, R0, 0xd9, RZ ;  /* 0x000000d900027810 */ /* 0x000fe20007ffe0ff */
[----:B---3--:R-:W-:Y:S01]  /*185b0*/  FFMA.FTZ R92, R186, UR4, R92 ;  /* 0x00000004ba5c7c23 */ /* 0x008fe2000801005c */
[----:B------:R-:W-:Y:S01]  /*185c0*/  IADD3 R168, R0, 0xe0, RZ ;  /* 0x000000e000a87810 */ /* 0x000fe20007ffe0ff */
[----:B------:R-:W-:Y:S01]  /*185d0*/  FFMA.FTZ R91, R182, UR4, R91 ;  /* 0x00000004b65b7c23 */ /* 0x000fe2000801005b */
[----:B------:R-:W-:Y:S01]  /*185e0*/  FMNMX.FTZ R175, R50, R175, !PT ;  /* 0x000000af32af7209 */ /* 0x000fe20007810000 */
[----:B------:R-:W-:Y:S01]  /*185f0*/  FFMA.FTZ R94, R186, UR4, R94 ;  /* 0x00000004ba5e7c23 */ /* 0x000fe2000801005e */
[----:B------:R-:W2:Y:S01]  /*18600*/  I2F R2, R2 ;  /* 0x0000000200027306 */ /* 0x000ea20000201400 */
[----:B------:R-:W-:Y:S01]  /*18610*/  FFMA.FTZ R95, R189, UR4, R95 ;  /* 0x00000004bd5f7c23 */ /* 0x000fe2000801005f */
[----:B------:R-:W-:Y:S01]  /*18620*/  FMNMX.FTZ R175, R51, R175, !PT ;  /* 0x000000af33af7209 */ /* 0x000fe20007810000 */
[----:B------:R-:W-:Y:S02]  /*18630*/  FFMA.FTZ R75, R173, UR4, R75 ;  /* 0x00000004ad4b7c23 */ /* 0x000fe4000801004b */
[----:B------:R-:W-:Y:S02]  /*18640*/  FFMA.FTZ R82, R169, UR4, R82 ;  /* 0x00000004a9527c23 */ /* 0x000fe40008010052 */
[----:B------:R-:W-:Y:S02]  /*18650*/  FFMA.FTZ R87, R172, UR4, R87 ;  /* 0x00000004ac577c23 */ /* 0x000fe40008010057 */
[----:B------:R-:W-:Y:S01]  /*18660*/  FFMA.FTZ R90, R178, UR4, R90 ;  /* 0x00000004b25a7c23 */ /* 0x000fe2000801005a */
[----:B------:R-:W-:Y:S01]  /*18670*/  I2F R168, R168 ;  /* 0x000000a800a87306 */ /* 0x000fe20000201400 */
[----:B------:R-:W-:Y:S01]  /*18680*/  FFMA.FTZ R73, R173, UR4, R73 ;  /* 0x00000004ad497c23 */ /* 0x000fe20008010049 */
[----:B------:R-:W-:Y:S01]  /*18690*/  FMNMX.FTZ R173, R54, R175, !PT ;  /* 0x000000af36ad7209 */ /* 0x000fe20007810000 */
[C---:B-1----:R-:W-:Y:S01]  /*186a0*/  FFMA.FTZ R106, R181.reuse, UR4, R106 ;  /* 0x00000004b56a7c23 */ /* 0x042fe2000801006a */
[----:B------:R-:W-:Y:S01]  /*186b0*/  FMNMX.FTZ R188, R36, R185, !PT ;  /* 0x000000b924bc7209 */ /* 0x000fe20007810000 */
[----:B------:R-:W-:Y:S01]  /*186c0*/  FFMA.FTZ R104, R181, UR4, R104 ;  /* 0x00000004b5687c23 */ /* 0x000fe20008010068 */
[----:B------:R-:W-:Y:S01]  /*186d0*/  IADD3 R185, R0, 0xc9, RZ ;  /* 0x000000c900b97810 */ /* 0x000fe20007ffe0ff */
[----:B------:R-:W-:Y:S01]  /*186e0*/  FFMA.FTZ R93, R189, UR4, R93 ;  /* 0x00000004bd5d7c23 */ /* 0x000fe2000801005d */
[----:B------:R-:W-:Y:S01]  /*186f0*/  FMNMX.FTZ R183, R37, R188, !PT ;  /* 0x000000bc25b77209 */ /* 0x000fe20007810000 */
[----:B------:R-:W-:Y:S01]  /*18700*/  FFMA.FTZ R96, R191, UR4, R96 ;  /* 0x00000004bf607c23 */ /* 0x000fe20008010060 */
[----:B------:R-:W1:Y:S01]  /*18710*/  I2F R179, R185 ;  /* 0x000000b900b37306 */ /* 0x000e620000201400 */
[----:B------:R-:W-:Y:S01]  /*18720*/  FMNMX.FTZ R173, R55, R173, !PT ;  /* 0x000000ad37ad7209 */ /* 0x000fe20007810000 */
[----:B------:R-:W-:Y:S01]  /*18730*/  FFMA.FTZ R79, R170, UR4, R79 ;  /* 0x00000004aa4f7c23 */ /* 0x000fe2000801004f */
[----:B------:R-:W-:Y:S01]  /*18740*/  FMNMX.FTZ R183, R40, R183, !PT ;  /* 0x000000b728b77209 */ /* 0x000fe20007810000 */
[----:B------:R-:W-:Y:S01]  /*18750*/  FFMA.FTZ R77, R170, UR4, R77 ;  /* 0x00000004aa4d7c23 */ /* 0x000fe2000801004d */
[----:B------:R-:W-:Y:S01]  /*18760*/  FMNMX.FTZ R173, R58, R173, !PT ;  /* 0x000000ad3aad7209 */ /* 0x000fe20007810000 */
[C---:B--2---:R-:W-:Y:S02]  /*18770*/  FFMA.FTZ R113, R2.reuse, UR4, R113 ;  /* 0x0000000402717c23 */ /* 0x044fe40008010071 */
[----:B------:R-:W-:Y:S01]  /*18780*/  FFMA.FTZ R115, R2, UR4, R115 ;  /* 0x0000000402737c23 */ /* 0x000fe20008010073 */
[----:B------:R-:W-:Y:S01]  /*18790*/  FMNMX.FTZ R170, R59, R173, !PT ;  /* 0x000000ad3baa7209 */ /* 0x000fe20007810000 */
[----:B------:R-:W-:Y:S01]  /*187a0*/  FFMA.FTZ R98, R191, UR4, R98 ;  /* 0x00000004bf627c23 */ /* 0x000fe20008010062 */
[----:B------:R-:W-:Y:S01]  /*187b0*/  IADD3 R2, R0, 0xf9, RZ ;  /* 0x000000f900027810 */ /* 0x000fe20007ffe0ff */
[----:B------:R-:W-:Y:S01]  /*187c0*/  FFMA.FTZ R99, R190, UR4, R99 ;  /* 0x00000004be637c23 */ /* 0x000fe20008010063 */
[----:B------:R-:W-:Y:S01]  /*187d0*/  FMNMX.FTZ R170, R62, R170, !PT ;  /* 0x000000aa3eaa7209 */ /* 0x000fe20007810000 */
[----:B------:R-:W-:Y:S02]  /*187e0*/  FFMA.FTZ R97, R190, UR4, R97 ;  /* 0x00000004be617c23 */ /* 0x000fe40008010061 */
[C---:B------:R-:W-:Y:S01]  /*187f0*/  FFMA.FTZ R102, R187.reuse, UR4, R102 ;  /* 0x00000004bb667c23 */ /* 0x040fe20008010066 */
[----:B------:R-:W2:Y:S01]  /*18800*/  I2F R2, R2 ;  /* 0x0000000200027306 */ /* 0x000ea20000201400 */
[----:B------:R-:W-:Y:S01]  /*18810*/  FFMA.FTZ R100, R187, UR4, R100 ;  /* 0x00000004bb647c23 */ /* 0x000fe20008010064 */
[----:B------:R-:W-:Y:S01]  /*18820*/  FMNMX.FTZ R170, R63, R170, !PT ;  /* 0x000000aa3faa7209 */ /* 0x000fe20007810000 */
[C---:B------:R-:W-:Y:S02]  /*18830*/  FFMA.FTZ R103, R184.reuse, UR4, R103 ;  /* 0x00000004b8677c23 */ /* 0x040fe40008010067 */
[----:B------:R-:W-:Y:S01]  /*18840*/  FFMA.FTZ R101, R184, UR4, R101 ;  /* 0x00000004b8657c23 */ /* 0x000fe20008010065 */
[----:B------:R-:W-:Y:S01]  /*18850*/  FMNMX.FTZ R170, R66, R170, !PT ;  /* 0x000000aa42aa7209 */ /* 0x000fe20007810000 */
[----:B-1----:R-:W-:Y:S01]  /*18860*/  FFMA.FTZ R107, R179, UR4, R107 ;  /* 0x00000004b36b7c23 */ /* 0x002fe2000801006b */
[----:B------:R-:W-:Y:S01]  /*18870*/  FMNMX.FTZ R185, R41, R183, !PT ;  /* 0x000000b729b97209 */ /* 0x000fe20007810000 */
[----:B------:R-:W-:Y:S01]  /*18880*/  FFMA.FTZ R105, R179, UR4, R105 ;  /* 0x00000004b3697c23 */ /* 0x000fe20008010069 */
[----:B------:R-:W-:Y:S01]  /*18890*/  IADD3 R183, R0, 0xd0, RZ ;  /* 0x000000d000b77810 */ /* 0x000fe20007ffe0ff */
[----:B------:R-:W-:Y:S01]  /*188a0*/  FFMA.FTZ R118, R168, UR4, R118 ;  /* 0x00000004a8767c23 */ /* 0x000fe20008010076 */
[----:B------:R-:W-:Y:S01]  /*188b0*/  FMNMX.FTZ R180, R44, R185, !PT ;  /* 0x000000b92cb47209 */ /* 0x000fe20007810000 */
[----:B------:R-:W-:Y:S01]  /*188c0*/  FFMA.FTZ R116, R168, UR4, R116 ;  /* 0x00000004a8747c23 */ /* 0x000fe20008010074 */
[----:B------:R1:W3:Y:S01]  /*188d0*/  I2F R174, R183 ;  /* 0x000000b700ae7306 */ /* 0x0002e20000201400 */
[----:B------:R-:W-:Y:S01]  /*188e0*/  FFMA.FTZ R80, R169, UR4, R80 ;  /* 0x00000004a9507c23 */ /* 0x000fe20008010050 */
[----:B------:R-:W-:Y:S01]  /*188f0*/  FMNMX.FTZ R180, R45, R180, !PT ;  /* 0x000000b42db47209 */ /* 0x000fe20007810000 */
[----:B------:R-:W-:Y:S01]  /*18900*/  FFMA.FTZ R85, R172, UR4, R85 ;  /* 0x00000004ac557c23 */ /* 0x000fe20008010055 */
[----:B------:R-:W-:Y:S01]  /*18910*/  FMNMX.FTZ R170, R67, R170, !PT ;  /* 0x000000aa43aa7209 */ /* 0x000fe20007810000 */
[----:B------:R-:W-:Y:S03]  /*18920*/  FFMA.FTZ R88, R178, UR4, R88 ;  /* 0x00000004b2587c23 */ /* 0x000fe60008010058 */
[----:B------:R-:W-:Y:S01]  /*18930*/  FMNMX.FTZ R170, R70, R170, !PT ;  /* 0x000000aa46aa7209 */ /* 0x000fe20007810000 */
[C---:B--2---:R-:W-:Y:S02]  /*18940*/  FFMA.FTZ R129, R2.reuse, UR4, R129 ;  /* 0x0000000402817c23 */ /* 0x044fe40008010081 */
[----:B------:R-:W-:Y:S01]  /*18950*/  FFMA.FTZ R131, R2, UR4, R131 ;  /* 0x0000000402837c23 */ /* 0x000fe20008010083 */
[----:B------:R-:W-:Y:S04]  /*18960*/  FMNMX.FTZ R170, R71, R170, !PT ;  /* 0x000000aa47aa7209 */ /* 0x000fe80007810000 */
[----:B------:R-:W-:Y:S04]  /*18970*/  FMNMX.FTZ R170, R74, R170, !PT ;  /* 0x000000aa4aaa7209 */ /* 0x000fe80007810000 */
[----:B------:R-:W-:Y:S02]  /*18980*/  FMNMX.FTZ R170, R75, R170, !PT ;  /* 0x000000aa4baa7209 */ /* 0x000fe40007810000 */
[----:B-1----:R-:W-:Y:S01]  /*18990*/  FMNMX.FTZ R183, R48, R180, !PT ;  /* 0x000000b430b77209 */ /* 0x002fe20007810000 */
[----:B---3--:R-:W-:Y:S01]  /*189a0*/  FFMA.FTZ R110, R174, UR4, R110 ;  /* 0x00000004ae6e7c23 */ /* 0x008fe2000801006e */
[----:B------:R-:W-:Y:S01]  /*189b0*/  IADD3 R180, R0, 0xd1, RZ ;  /* 0x000000d100b47810 */ /* 0x000fe20007ffe0ff */
[----:B------:R-:W-:Y:S01]  /*189c0*/  FFMA.FTZ R108, R174, UR4, R108 ;  /* 0x00000004ae6c7c23 */ /* 0x000fe2000801006c */
[----:B------:R-:W-:Y:S02]  /*189d0*/  FMNMX.FTZ R175, R49, R183, !PT ;  /* 0x000000b731af7209 */ /* 0x000fe40007810000 */
[----:B------:R1:W2:Y:S02]  /*189e0*/  I2F R171, R180 ;  /* 0x000000b400ab7306 */ /* 0x0002a40000201400 */
[----:B------:R-:W-:Y:S04]  /*189f0*/  FMNMX.FTZ R175, R52, R175, !PT ;  /* 0x000000af34af7209 */ /* 0x000fe80007810000 */
[----:B-1----:R-:W-:Y:S01]  /*18a00*/  FMNMX.FTZ R180, R53, R175, !PT ;  /* 0x000000af35b47209 */ /* 0x002fe20007810000 */
[C---:B--2---:R-:W-:Y:S01]  /*18a10*/  FFMA.FTZ R111, R171.reuse, UR4, R111 ;  /* 0x00000004ab6f7c23 */ /* 0x044fe2000801006f */
[----:B------:R-:W-:Y:S01]  /*18a20*/  IADD3 R175, R0, 0xd8, RZ ;  /* 0x000000d800af7810 */ /* 0x000fe20007ffe0ff */
[----:B------:R-:W-:Y:S01]  /*18a30*/  FFMA.FTZ R109, R171, UR4, R109 ;  /* 0x00000004ab6d7c23 */ /* 0x000fe2000801006d */
[----:B------:R-:W-:Y:S02]  /*18a40*/  FMNMX.FTZ R173, R56, R180, !PT ;  /* 0x000000b438ad7209 */ /* 0x000fe40007810000 */
[----:B------:R-:W1:Y:S02]  /*18a50*/  I2F R169, R175 ;  /* 0x000000af00a97306 */ /* 0x000e640000201400 */
[----:B------:R-:W-:Y:S04]  /*18a60*/  FMNMX.FTZ R173, R57, R173, !PT ;  /* 0x000000ad39ad7209 */ /* 0x000fe80007810000 */
[----:B------:R-:W-:Y:S04]  /*18a70*/  FMNMX.FTZ R173, R60, R173, !PT ;  /* 0x000000ad3cad7209 */ /* 0x000fe80007810000 */
[----:B------:R-:W-:Y:S04]  /*18a80*/  FMNMX.FTZ R173, R61, R173, !PT ;  /* 0x000000ad3dad7209 */ /* 0x000fe80007810000 */
[----:B------:R-:W-:Y:S04]  /*18a90*/  FMNMX.FTZ R173, R64, R173, !PT ;  /* 0x000000ad40ad7209 */ /* 0x000fe80007810000 */
[----:B------:R-:W-:Y:S04]  /*18aa0*/  FMNMX.FTZ R172, R65, R173, !PT ;  /* 0x000000ad41ac7209 */ /* 0x000fe80007810000 */
[----:B------:R-:W-:Y:S01]  /*18ab0*/  FMNMX.FTZ R172, R68, R172, !PT ;  /* 0x000000ac44ac7209 */ /* 0x000fe20007810000 */
[----:B-1----:R-:W-:Y:S03]  /*18ac0*/  FFMA.FTZ R114, R169, UR4, R114 ;  /* 0x00000004a9727c23 */ /* 0x002fe60008010072 */
[----:B------:R-:W-:Y:S01]  /*18ad0*/  FMNMX.FTZ R172, R69, R172, !PT ;  /* 0x000000ac45ac7209 */ /* 0x000fe20007810000 */
[----:B------:R-:W-:Y:S03]  /*18ae0*/  FFMA.FTZ R112, R169, UR4, R112 ;  /* 0x00000004a9707c23 */ /* 0x000fe60008010070 */
[----:B------:R-:W-:Y:S02]  /*18af0*/  FMNMX.FTZ R173, R72, R172, !PT ;  /* 0x000000ac48ad7209 */ /* 0x000fe40007810000 */
[----:B------:R-:W-:Y:S02]  /*18b00*/  FMNMX.FTZ R172, R78, R170, !PT ;  /* 0x000000aa4eac7209 */ /* 0x000fe40007810000 */
[----:B------:R-:W-:Y:S02]  /*18b10*/  FMNMX.FTZ R173, R73, R173, !PT ;  /* 0x000000ad49ad7209 */ /* 0x000fe40007810000 */
[----:B------:R-:W-:Y:S02]  /*18b20*/  IADD3 R170, R0, 0xe1, RZ ;  /* 0x000000e100aa7810 */ /* 0x000fe40007ffe0ff */
[----:B------:R-:W-:Y:S02]  /*18b30*/  FMNMX.FTZ R173, R76, R173, !PT ;  /* 0x000000ad4cad7209 */ /* 0x000fe40007810000 */
[----:B------:R-:W-:Y:S02]  /*18b40*/  FMNMX.FTZ R172, R79, R172, !PT ;  /* 0x000000ac4fac7209 */ /* 0x000fe40007810000 */
[----:B------:R-:W1:Y:S01]  /*18b50*/  I2F R170, R170 ;  /* 0x000000aa00aa7306 */ /* 0x000e620000201400 */
[----:B------:R-:W-:Y:S02]  /*18b60*/  FMNMX.FTZ R175, R77, R173, !PT ;  /* 0x000000ad4daf7209 */ /* 0x000fe40007810000 */
[----:B------:R-:W-:Y:S02]  /*18b70*/  FMNMX.FTZ R172, R82, R172, !PT ;  /* 0x000000ac52ac7209 */ /* 0x000fe40007810000 */
[----:B------:R-:W-:Y:S02]  /*18b80*/  FMNMX.FTZ R175, R80, R175, !PT ;  /* 0x000000af50af7209 */ /* 0x000fe40007810000 */
[----:B------:R-:W-:Y:S02]  /*18b90*/  FMNMX.FTZ R173, R83, R172, !PT ;  /* 0x000000ac53ad7209 */ /* 0x000fe40007810000 */
[----:B------:R-:W-:Y:S02]  /*18ba0*/  FMNMX.FTZ R175, R81, R175, !PT ;  /* 0x000000af51af7209 */ /* 0x000fe40007810000 */
[----:B------:R-:W-:Y:S02]  /*18bb0*/  IADD3 R172, R0, 0xe8, RZ ;  /* 0x000000e800ac7810 */ /* 0x000fe40007ffe0ff */
[----:B------:R-:W-:Y:S02]  /*18bc0*/  FMNMX.FTZ R178, R84, R175, !PT ;  /* 0x000000af54b27209 */ /* 0x000fe40007810000 */
[----:B------:R-:W-:Y:S02]  /*18bd0*/  FMNMX.FTZ R173, R86, R173, !PT ;  /* 0x000000ad56ad7209 */ /* 0x000fe40007810000 */
[----:B------:R-:W2:Y:S01]  /*18be0*/  I2F R172, R172 ;  /* 0x000000ac00ac7306 */ /* 0x000ea20000201400 */
[----:B------:R-:W-:Y:S02]  /*18bf0*/  FMNMX.FTZ R178, R85, R178, !PT ;  /* 0x000000b255b27209 */ /* 0x000fe40007810000 */
[----:B------:R-:W-:Y:S02]  /*18c00*/  FMNMX.FTZ R173, R87, R173, !PT ;  /* 0x000000ad57ad7209 */ /* 0x000fe40007810000 */
[----:B------:R-:W-:Y:S01]  /*18c10*/  FMNMX.FTZ R178, R88, R178, !PT ;  /* 0x000000b258b27209 */ /* 0x000fe20007810000 */
[----:B-1----:R-:W-:Y:S01]  /*18c20*/  FFMA.FTZ R119, R170, UR4, R119 ;  /* 0x00000004aa777c23 */ /* 0x002fe20008010077 */
[----:B------:R-:W-:Y:S01]  /*18c30*/  FMNMX.FTZ R175, R90, R173, !PT ;  /* 0x000000ad5aaf7209 */ /* 0x000fe20007810000 */
[----:B------:R-:W-:Y:S01]  /*18c40*/  FFMA.FTZ R117, R170, UR4, R117 ;  /* 0x00000004aa757c23 */ /* 0x000fe20008010075 */
[----:B------:R-:W-:Y:S02]  /*18c50*/  IADD3 R173, R0, 0xe9, RZ ;  /* 0x000000e900ad7810 */ /* 0x000fe40007ffe0ff */
[----:B------:R-:W-:Y:S02]  /*18c60*/  FMNMX.FTZ R180, R89, R178, !PT ;  /* 0x000000b259b47209 */ /* 0x000fe40007810000 */
[----:B------:R-:W-:Y:S02]  /*18c70*/  FMNMX.FTZ R175, R91, R175, !PT ;  /* 0x000000af5baf7209 */ /* 0x000fe40007810000 */
[----:B------:R-:W1:Y:S01]  /*18c80*/  I2F R173, R173 ;  /* 0x000000ad00ad7306 */ /* 0x000e620000201400 */
[----:B------:R-:W-:Y:S02]  /*18c90*/  FMNMX.FTZ R180, R92, R180, !PT ;  /* 0x000000b45cb47209 */ /* 0x000fe40007810000 */
[----:B------:R-:W-:Y:S02]  /*18ca0*/  FMNMX.FTZ R175, R94, R175, !PT ;  /* 0x000000af5eaf7209 */ /* 0x000fe40007810000 */
[----:B------:R-:W-:Y:S02]  /*18cb0*/  FMNMX.FTZ R180, R93, R180, !PT ;  /* 0x000000b45db47209 */ /* 0x000fe40007810000 */
[----:B------:R-:W-:Y:S01]  /*18cc0*/  FMNMX.FTZ R178, R95, R175, !PT ;  /* 0x000000af5fb27209 */ /* 0x000fe20007810000 */
[----:B--2---:R-:W-:Y:S01]  /*18cd0*/  FFMA.FTZ R122, R172, UR4, R122 ;  /* 0x00000004ac7a7c23 */ /* 0x004fe2000801007a */
[----:B------:R-:W-:Y:S01]  /*18ce0*/  IADD3 R175, R0, 0xf0, RZ ;  /* 0x000000f000af7810 */ /* 0x000fe20007ffe0ff */
[----:B------:R-:W-:Y:S01]  /*18cf0*/  FFMA.FTZ R120, R172, UR4, R120 ;  /* 0x00000004ac787c23 */ /* 0x000fe20008010078 */
[----:B------:R-:W-:Y:S02]  /*18d00*/  FMNMX.FTZ R179, R96, R180, !PT ;  /* 0x000000b460b37209 */ /* 0x000fe40007810000 */
[----:B------:R-:W-:Y:S02]  /*18d10*/  IADD3 R180, R0, 0xf1, RZ ;  /* 0x000000f100b47810 */ /* 0x000fe40007ffe0ff */
[----:B------:R-:W2:Y:S01]  /*18d20*/  I2F R175, R175 ;  /* 0x000000af00af7306 */ /* 0x000ea20000201400 */
[----:B------:R-:W-:Y:S02]  /*18d30*/  FMNMX.FTZ R179, R97, R179, !PT ;  /* 0x000000b361b37209 */ /* 0x000fe40007810000 */
[----:B------:R-:W-:Y:S02]  /*18d40*/  FMNMX.FTZ R178, R98, R178, !PT ;  /* 0x000000b262b27209 */ /* 0x000fe40007810000 */
[----:B------:R-:W-:Y:S02]  /*18d50*/  FMNMX.FTZ R179, R100, R179, !PT ;  /* 0x000000b364b37209 */ /* 0x000fe40007810000 */
[----:B------:R-:W-:Y:S01]  /*18d60*/  FMNMX.FTZ R178, R99, R178, !PT ;  /* 0x000000b263b27209 */ /* 0x000fe20007810000 */
[C---:B-1----:R-:W-:Y:S02]  /*18d70*/  FFMA.FTZ R123, R173.reuse, UR4, R123 ;  /* 0x00000004ad7b7c23 */ /* 0x042fe4000801007b */
[----:B------:R-:W1:Y:S01]  /*18d80*/  I2F R174, R180 ;  /* 0x000000b400ae7306 */ /* 0x000e620000201400 */
[----:B------:R-:W-:Y:S01]  /*18d90*/  FFMA.FTZ R121, R173, UR4, R121 ;  /* 0x00000004ad797c23 */ /* 0x000fe20008010079 */
[----:B------:R-:W-:Y:S04]  /*18da0*/  FMNMX.FTZ R178, R102, R178, !PT ;  /* 0x000000b266b27209 */ /* 0x000fe80007810000 */
[----:B------:R-:W-:Y:S04]  /*18db0*/  FMNMX.FTZ R178, R103, R178, !PT ;  /* 0x000000b267b27209 */ /* 0x000fe80007810000 */
[----:B------:R-:W-:Y:S01]  /*18dc0*/  FMNMX.FTZ R178, R106, R178, !PT ;  /* 0x000000b26ab27209 */ /* 0x000fe20007810000 */
[----:B--2---:R-:W-:Y:S03]  /*18dd0*/  FFMA.FTZ R126, R175, UR4, R126 ;  /* 0x00000004af7e7c23 */ /* 0x004fe6000801007e */
[----:B------:R-:W-:Y:S01]  /*18de0*/  FMNMX.FTZ R171, R107, R178, !PT ;  /* 0x000000b26bab7209 */ /* 0x000fe20007810000 */
[----:B------:R-:W-:Y:S03]  /*18df0*/  FFMA.FTZ R124, R175, UR4, R124 ;  /* 0x00000004af7c7c23 */ /* 0x000fe6000801007c */
[----:B------:R-:W-:Y:S04]  /*18e00*/  FMNMX.FTZ R171, R110, R171, !PT ;  /* 0x000000ab6eab7209 */ /* 0x000fe80007810000 */
[----:B------:R-:W-:Y:S01]  /*18e10*/  FMNMX.FTZ R171, R111, R171, !PT ;  /* 0x000000ab6fab7209 */ /* 0x000fe20007810000 */
[C---:B-1----:R-:W-:Y:S01]  /*18e20*/  FFMA.FTZ R127, R174.reuse, UR4, R127 ;  /* 0x00000004ae7f7c23 */ /* 0x042fe2000801007f */
[----:B------:R-:W-:Y:S01]  /*18e30*/  FMNMX.FTZ R180, R101, R179, !PT ;  /* 0x000000b365b47209 */ /* 0x000fe20007810000 */
[----:B------:R-:W-:Y:S01]  /*18e40*/  FFMA.FTZ R125, R174, UR4, R125 ;  /* 0x00000004ae7d7c23 */ /* 0x000fe2000801007d */
[----:B------:R-:W-:Y:S01]  /*18e50*/  IADD3 R179, R0, 0xf8, RZ ;  /* 0x000000f800b37810 */ /* 0x000fe20007ffe0ff */
[----:B------:R-:W-:Y:S01]  /*18e60*/  LDSM.16.MT88.4 R172, [R232+0xa000] ;  /* 0x00a00000e8ac783b */ /* 0x000fe20000004200 */
[----:B------:R-:W-:Y:S02]  /*18e70*/  FMNMX.FTZ R178, R104, R180, !PT ;  /* 0x000000b468b27209 */ /* 0x000fe40007810000 */
[----:B------:R-:W1:Y:S01]  /*18e80*/  I2F R169, R179 ;  /* 0x000000b300a97306 */ /* 0x000e620000201400 */
        /* <DEDUP_REMOVED lines=11> */
[----:B------:R-:W-:Y:S01]  /*18f40*/  FMNMX.FTZ R178, R116, R178, !PT ;  /* 0x000000b274b27209 */ /* 0x000fe20007810000 */
[C---:B-1----:R-:W-:Y:S01]  /*18f50*/  FFMA.FTZ R130, R169.reuse, UR4, R130 ;  /* 0x00000004a9827c23 */ /* 0x042fe20008010082 */
[----:B------:R-:W-:Y:S01]  /*18f60*/  FMNMX.FTZ R0, R126, R171, !PT ;  /* 0x000000ab7e007209 */ /* 0x000fe20007810000 */
[----:B------:R-:W-:Y:S01]  /*18f70*/  FFMA.FTZ R128, R169, UR4, R128 ;  /* 0x00000004a9807c23 */ /* 0x000fe20008010080 */
[----:B------:R-:W-:Y:S02]  /*18f80*/  FMNMX.FTZ R178, R117, R178, !PT ;  /* 0x000000b275b27209 */ /* 0x000fe40007810000 */
[----:B------:R-:W-:Y:S02]  /*18f90*/  FMNMX.FTZ R0, R127, R0, !PT ;  /* 0x000000007f007209 */ /* 0x000fe40007810000 */
[----:B------:R-:W-:Y:S02]  /*18fa0*/  FMNMX.FTZ R178, R120, R178, !PT ;  /* 0x000000b278b27209 */ /* 0x000fe40007810000 */
[----:B------:R-:W-:Y:S02]  /*18fb0*/  FMNMX.FTZ R0, R130, R0, !PT ;  /* 0x0000000082007209 */ /* 0x000fe40007810000 */
[----:B------:R-:W-:Y:S02]  /*18fc0*/  FMNMX.FTZ R178, R121, R178, !PT ;  /* 0x000000b279b27209 */ /* 0x000fe40007810000 */
[----:B------:R-:W-:Y:S02]  /*18fd0*/  FMNMX.FTZ R0, R131, R0, !PT ;  /* 0x0000000083007209 */ /* 0x000fe40007810000 */
[----:B------:R-:W-:Y:S03]  /*18fe0*/  FMNMX.FTZ R178, R124, R178, !PT ;  /* 0x000000b27cb27209 */ /* 0x000fe60007810000 */
[----:B------:R-:W1:Y:S01]  /*18ff0*/  SHFL.BFLY PT, R2, R0, 0x2, 0x1f ;  /* 0x0c401f0000027f89 */ /* 0x000e6200000e0000 */
[----:B------:R-:W-:Y:S04]  /*19000*/  FMNMX.FTZ R178, R125, R178, !PT ;  /* 0x000000b27db27209 */ /* 0x000fe80007810000 */
[----:B------:R-:W-:Y:S04]  /*19010*/  FMNMX.FTZ R168, R128, R178, !PT ;  /* 0x000000b280a87209 */ /* 0x000fe80007810000 */
[----:B------:R-:W-:Y:S05]  /*19020*/  FMNMX.FTZ R168, R129, R168, !PT ;  /* 0x000000a881a87209 */ /* 0x000fea0007810000 */
[----:B------:R-:W2:Y:S01]  /*19030*/  SHFL.BFLY PT, R169, R168, 0x2, 0x1f ;  /* 0x0c401f00a8a97f89 */ /* 0x000ea200000e0000 */
[----:B-1----:R-:W-:Y:S07]  /*19040*/  FMNMX.FTZ R2, R0, R2, !PT ;  /* 0x0000000200027209 */ /* 0x002fee0007810000 */
[----:B------:R-:W1:Y:S01]  /*19050*/  SHFL.BFLY PT, R0, R2, 0x1, 0x1f ;  /* 0x0c201f0002007f89 */ /* 0x000e6200000e0000 */
[----:B--2---:R-:W-:Y:S07]  /*19060*/  FMNMX.FTZ R169, R168, R169, !PT ;  /* 0x000000a9a8a97209 */ /* 0x004fee0007810000 */
[----:B------:R-:W2:Y:S01]  /*19070*/  SHFL.BFLY PT, R168, R169, 0x1, 0x1f ;  /* 0x0c201f00a9a87f89 */ /* 0x000ea200000e0000 */
[----:B-1----:R-:W-:Y:S04]  /*19080*/  FMNMX.FTZ R0, R2, R0, !PT ;  /* 0x0000000002007209 */ /* 0x002fe80007810000 */
[C---:B------:R-:W-:Y:S01]  /*19090*/  FSETP.NEU.FTZ.AND P0, PT, R0.reuse, -INF , PT ;  /* 0xff8000000000780b */ /* 0x040fe20003f1d000 */
[C---:B------:R-:W-:Y:S02]  /*190a0*/  FMUL.FTZ R179, R0.reuse, c[0x0][0x23c] ;  /* 0x00008f0000b37a20 */ /* 0x040fe40000410000 */
[----:B------:R-:W-:Y:S03]  /*190b0*/  FADD.FTZ R3, -R0, R3 ;  /* 0x0000000300037221 */ /* 0x000fe60000010100 */
[----:B------:R-:W-:Y:S01]  /*190c0*/  FSEL R179, R179, RZ, P0 ;  /* 0x000000ffb3b37208 */ /* 0x000fe20000000000 */
[----:B------:R-:W-:Y:S01]  /*190d0*/  FMUL.FTZ R3, R3, c[0x0][0x23c] ;  /* 0x00008f0003037a20 */ /* 0x000fe20000410000 */
[----:B--2---:R-:W-:Y:S03]  /*190e0*/  FMNMX.FTZ R2, R169, R168, !PT ;  /* 0x000000a8a9027209 */ /* 0x004fe60007810000 */
[--C-:B------:R-:W-:Y:S01]  /*190f0*/  FFMA.FTZ R194, R26, c[0x0][0x23c], -R179.reuse ;  /* 0x00008f001ac27a23 */ /* 0x100fe200000108b3 */
[----:B------:R-:W1:Y:S01]  /*19100*/  LDSM.16.MT88.4 R168, [R234+0xa000] ;  /* 0x00a00000eaa8783b */ /* 0x000e620000004200 */
[----:B------:R-:W2:Y:S01]  /*19110*/  MUFU.EX2 R3, R3 ;  /* 0x0000000300037308 */ /* 0x000ea20000000800 */
[--C-:B------:R-:W-:Y:S01]  /*19120*/  FFMA.FTZ R195, R27, c[0x0][0x23c], -R179.reuse ;  /* 0x00008f001bc37a23 */ /* 0x100fe200000108b3 */
[----:B------:R-:W-:Y:S01]  /*19130*/  FSETP.NEU.FTZ.AND P0, PT, R2, -INF , PT ;  /* 0xff8000000200780b */ /* 0x000fe20003f1d000 */
[--C-:B------:R-:W-:Y:S02]  /*19140*/  FFMA.FTZ R197, R30, c[0x0][0x23c], -R179.reuse ;  /* 0x00008f001ec57a23 */ /* 0x100fe400000108b3 */
[--C-:B------:R-:W-:Y:S02]  /*19150*/  FFMA.FTZ R198, R31, c[0x0][0x23c], -R179.reuse ;  /* 0x00008f001fc67a23 */ /* 0x100fe400000108b3 */
[--C-:B------:R-:W-:Y:S02]  /*19160*/  FFMA.FTZ R185, R10, c[0x0][0x23c], -R179.reuse ;  /* 0x00008f000ab97a23 */ /* 0x100fe400000108b3 */
[--C-:B------:R-:W-:Y:S01]  /*19170*/  FFMA.FTZ R182, R11, c[0x0][0x23c], -R179.reuse ;  /* 0x00008f000bb67a23 */ /* 0x100fe200000108b3 */
[----:B------:R-:W-:Y:S01]  /*19180*/  MUFU.EX2 R194, R194 ;  /* 0x000000c200c27308 */ /* 0x000fe20000000800 */
[--C-:B------:R-:W-:Y:S02]  /*19190*/  FFMA.FTZ R181, R14, c[0x0][0x23c], -R179.reuse ;  /* 0x00008f000eb57a23 */ /* 0x100fe400000108b3 */
[--C-:B------:R-:W-:Y:S02]  /*191a0*/  FFMA.FTZ R180, R15, c[0x0][0x23c], -R179.reuse ;  /* 0x00008f000fb47a23 */ /* 0x100fe400000108b3 */
[----:B------:R-:W-:Y:S02]  /*191b0*/  FMUL.FTZ R178, R2, c[0x0][0x23c] ;  /* 0x00008f0002b27a20 */ /* 0x000fe40000410000 */
[--C-:B------:R-:W-:Y:S02]  /*191c0*/  FFMA.FTZ R190, R6, c[0x0][0x23c], -R179.reuse ;  /* 0x00008f0006be7a23 */ /* 0x100fe400000108b3 */
[--C-:B------:R-:W-:Y:S01]  /*191d0*/  FFMA.FTZ R189, R7, c[0x0][0x23c], -R179.reuse ;  /* 0x00008f0007bd7a23 */ /* 0x100fe200000108b3 */
[----:B------:R-:W-:Y:S01]  /*191e0*/  MUFU.EX2 R185, R185 ;  /* 0x000000b900b97308 */ /* 0x000fe20000000800 */
[----:B------:R-:W-:Y:S01]  /*191f0*/  FSEL R178, R178, RZ, P0 ;  /* 0x000000ffb2b27208 */ /* 0x000fe20000000000 */
[--C-:B------:R-:W-:Y:S01]  /*19200*/  FFMA.FTZ R184, R18, c[0x0][0x23c], -R179.reuse ;  /* 0x00008f0012b87a23 */ /* 0x100fe200000108b3 */
[----:B------:R-:W-:Y:S01]  /*19210*/  PLOP3.LUT P0, PT, PT, PT, UP0, 0x80, 0x0 ;  /* 0x000000000000781c */ /* 0x000fe20003f0f008 */
[C---:B--2---:R-:W-:Y:S02]  /*19220*/  FMUL.FTZ R10, R3.reuse, R158 ;  /* 0x0000009e030a7220 */ /* 0x044fe40000410000 */
[C---:B------:R-:W-:Y:S02]  /*19230*/  FMUL.FTZ R11, R3.reuse, R159 ;  /* 0x0000009f030b7220 */ /* 0x040fe40000410000 */
[C---:B------:R-:W-:Y:S02]  /*19240*/  FMUL.FTZ R14, R3.reuse, R154 ;  /* 0x0000009a030e7220 */ /* 0x040fe40000410000 */
[----:B------:R-:W-:Y:S01]  /*19250*/  MUFU.EX2 R190, R190 ;  /* 0x000000be00be7308 */ /* 0x000fe20000000800 */
[----:B------:R-:W-:Y:S02]  /*19260*/  FMUL.FTZ R15, R3, R155 ;  /* 0x0000009b030f7220 */ /* 0x000fe40000410000 */
[--C-:B------:R-:W-:Y:S02]  /*19270*/  FFMA.FTZ R32, R32, c[0x0][0x23c], -R178.reuse ;  /* 0x00008f0020207a23 */ /* 0x100fe400000108b2 */
[--C-:B------:R-:W-:Y:S02]  /*19280*/  FFMA.FTZ R186, R8, c[0x0][0x23c], -R178.reuse ;  /* 0x00008f0008ba7a23 */ /* 0x100fe400000108b2 */
[--C-:B------:R-:W-:Y:S02]  /*19290*/  FFMA.FTZ R183, R9, c[0x0][0x23c], -R178.reuse ;  /* 0x00008f0009b77a23 */ /* 0x100fe400000108b2 */
[C---:B------:R-:W-:Y:S01]  /*192a0*/  FMUL.FTZ R6, R3.reuse, R162 ;  /* 0x000000a203067220 */ /* 0x040fe20000410000 */
[----:B------:R-:W-:Y:S01]  /*192b0*/  MUFU.EX2 R189, R189 ;  /* 0x000000bd00bd7308 */ /* 0x000fe20000000800 */
[C---:B------:R-:W-:Y:S02]  /*192c0*/  FMUL.FTZ R7, R3.reuse, R163 ;  /* 0x000000a303077220 */ /* 0x040fe40000410000 */
[C---:B------:R-:W-:Y:S02]  /*192d0*/  FMUL.FTZ R134, R3.reuse, R134 ;  /* 0x0000008603867220 */ /* 0x040fe40000410000 */
[C---:B------:R-:W-:Y:S02]  /*192e0*/  FMUL.FTZ R135, R3.reuse, R135 ;  /* 0x0000008703877220 */ /* 0x040fe40000410000 */
[--C-:B------:R-:W-:Y:S02]  /*192f0*/  FFMA.FTZ R192, R12, c[0x0][0x23c], -R178.reuse ;  /* 0x00008f000cc07a23 */ /* 0x100fe400000108b2 */
        /* <DEDUP_REMOVED lines=8> */
[----:B------:R-:W-:Y:S02]  /*19380*/  FMUL.FTZ R147, R3, R147 ;  /* 0x0000009303937220 */ /* 0x000fe40000410000 */
[--C-:B------:R-:W-:Y:S02]  /*19390*/  FFMA.FTZ R191, R4, c[0x0][0x23c], -R178.reuse ;  /* 0x00008f0004bf7a23 */ /* 0x100fe400000108b2 */
[--C-:B------:R-:W-:Y:S02]  /*193a0*/  FFMA.FTZ R187, R5, c[0x0][0x23c], -R178.reuse ;  /* 0x00008f0005bb7a23 */ /* 0x100fe400000108b2 */
[--C-:B------:R-:W-:Y:S02]  /*193b0*/  FFMA.FTZ R188, R19, c[0x0][0x23c], -R179.reuse ;  /* 0x00008f0013bc7a23 */ /* 0x100fe400000108b3 */
[----:B------:R-:W-:Y:S01]  /*193c0*/  FMUL.FTZ R19, R3, R151 ;  /* 0x0000009703137220 */ /* 0x000fe20000410000 */
[----:B------:R-:W-:Y:S01]  /*193d0*/  MUFU.EX2 R191, R191 ;  /* 0x000000bf00bf7308 */ /* 0x000fe20000000800 */
[--C-:B------:R-:W-:Y:S02]  /*193e0*/  FFMA.FTZ R193, R23, c[0x0][0x23c], -R179.reuse ;  /* 0x00008f0017c17a23 */ /* 0x100fe400000108b3 */
[--C-:B------:R-:W-:Y:S01]  /*193f0*/  FFMA.FTZ R196, R20, c[0x0][0x23c], -R178.reuse ;  /* 0x00008f0014c47a23 */ /* 0x100fe200000108b2 */
[----:B--2---:R-:W-:Y:S01]  /*19400*/  F2FP.BF16.PACK_AB R163, R182, R185 ;  /* 0x000000b9b6a3723e */ /* 0x004fe200000010ff */
[----:B------:R-:W-:Y:S02]  /*19410*/  FFMA.FTZ R44, R44, c[0x0][0x23c], -R178 ;  /* 0x00008f002c2c7a23 */ /* 0x000fe400000108b2 */
[----:B------:R-:W-:Y:S02]  /*19420*/  FADD.FTZ R164, -R2, R164 ;  /* 0x000000a402a47221 */ /* 0x000fe40000010100 */
[--C-:B------:R-:W-:Y:S01]  /*19430*/  FFMA.FTZ R45, R45, c[0x0][0x23c], -R178.reuse ;  /* 0x00008f002d2d7a23 */ /* 0x100fe200000108b2 */
[----:B------:R-:W-:Y:S01]  /*19440*/  MUFU.EX2 R187, R187 ;  /* 0x000000bb00bb7308 */ /* 0x000fe20000000800 */
[----:B------:R-:W-:Y:S02]  /*19450*/  FMUL.FTZ R164, R164, c[0x0][0x23c] ;  /* 0x00008f00a4a47a20 */ /* 0x000fe40000410000 */
[--C-:B------:R-:W-:Y:S02]  /*19460*/  FFMA.FTZ R48, R48, c[0x0][0x23c], -R178.reuse ;  /* 0x00008f0030307a23 */ /* 0x100fe400000108b2 */
[--C-:B------:R-:W-:Y:S02]  /*19470*/  FFMA.FTZ R49, R49, c[0x0][0x23c], -R178.reuse ;  /* 0x00008f0031317a23 */ /* 0x100fe400000108b2 */
        /* <DEDUP_REMOVED lines=19> */
[----:B------:R-:W2:Y:S01]  /*195b0*/  LDSM.16.MT88.4 R156, [R231+0xa000] ;  /* 0x00a00000e79c783b */ /* 0x000ea20000004200 */
[----:B------:R-:W-:Y:S01]  /*195c0*/  MUFU.EX2 R180, R180 ;  /* 0x000000b400b47308 */ /* 0x000fe20000000800 */
[C---:B------:R-:W-:Y:S02]  /*195d0*/  FMUL.FTZ R12, R164.reuse, R152 ;  /* 0x00000098a40c7220 */ /* 0x040fe40000410000 */
[C---:B------:R-:W-:Y:S01]  /*195e0*/  FMUL.FTZ R4, R164.reuse, R160 ;  /* 0x000000a0a4047220 */ /* 0x040fe20000410000 */
[----:B------:R-:W-:Y:S01]  /*195f0*/  F2FP.BF16.PACK_AB R160, R187, R191 ;  /* 0x000000bfbba0723e */ /* 0x000fe200000010ff */
[C---:B------:R-:W-:Y:S01]  /*19600*/  FMUL.FTZ R5, R164.reuse, R161 ;  /* 0x000000a1a4057220 */ /* 0x040fe20000410000 */
[----:B------:R-:W-:Y:S01]  /*19610*/  F2FP.BF16.PACK_AB R161, R189, R190 ;  /* 0x000000bebda1723e */ /* 0x000fe200000010ff */
[C---:B------:R-:W-:Y:S01]  /*19620*/  FMUL.FTZ R132, R164.reuse, R132 ;  /* 0x00000084a4847220 */ /* 0x040fe20000410000 */
[----:B---3--:R-:W-:Y:S01]  /*19630*/  F2FP.BF16.PACK_AB R162, R183, R186 ;  /* 0x000000bab7a2723e */ /* 0x008fe200000010ff */
[C---:B------:R-:W-:Y:S01]  /*19640*/  FMUL.FTZ R133, R164.reuse, R133 ;  /* 0x00000085a4857220 */ /* 0x040fe20000410000 */
[----:B------:R-:W-:Y:S01]  /*19650*/  MUFU.EX2 R184, R184 ;  /* 0x000000b800b87308 */ /* 0x000fe20000000800 */
[C---:B------:R-:W-:Y:S02]  /*19660*/  FMUL.FTZ R136, R164.reuse, R136 ;  /* 0x00000088a4887220 */ /* 0x040fe40000410000 */
[C---:B------:R-:W-:Y:S02]  /*19670*/  FMUL.FTZ R137, R164.reuse, R137 ;  /* 0x00000089a4897220 */ /* 0x040fe40000410000 */
[C---:B-1----:R-:W-:Y:S05]  /*19680*/  HMMA.16816.F32.BF16 R4, R160.reuse, R168, R4 ;  /* 0x000000a8a004723c */ /* 0x042fea0000041804 */
[----:B------:R-:W1:Y:S01]  /*19690*/  MUFU.EX2 R188, R188 ;  /* 0x000000bc00bc7308 */ /* 0x000e620000000800 */
[C---:B------:R-:W-:Y:S02]  /*196a0*/  FMUL.FTZ R140, R164.reuse, R140 ;  /* 0x0000008ca48c7220 */ /* 0x040fe40000410000 */
[C---:B------:R-:W-:Y:S01]  /*196b0*/  HMMA.16816.F32.BF16 R8, R160.reuse, R170, R8 ;  /* 0x000000aaa008723c */ /* 0x040fe20000041808 */
[----:B------:R-:W-:Y:S03]  /*196c0*/  LDSM.16.MT88.4 R168, [R234+0xa800] ;  /* 0x00a80000eaa8783b */ /* 0x000fe60000004200 */
[C---:B------:R-:W-:Y:S02]  /*196d0*/  FMUL.FTZ R141, R164.reuse, R141 ;  /* 0x0000008da48d7220 */ /* 0x040fe40000410000 */
[C---:B------:R-:W-:Y:S01]  /*196e0*/  FMUL.FTZ R144, R164.reuse, R144 ;  /* 0x00000090a4907220 */ /* 0x040fe20000410000 */
[----:B------:R-:W-:Y:S01]  /*196f0*/  MUFU.EX2 R192, R192 ;  /* 0x000000c000c07308 */ /* 0x000fe20000000800 */
[C---:B------:R-:W-:Y:S04]  /*19700*/  HMMA.16816.F32.BF16 R132, R160.reuse, R172, R132 ;  /* 0x000000aca084723c */ /* 0x040fe80000041884 */
[----:B------:R-:W-:Y:S02]  /*19710*/  FMUL.FTZ R145, R164, R145 ;  /* 0x00000091a4917220 */ /* 0x000fe40000410000 */
[--C-:B------:R-:W-:Y:S02]  /*19720*/  FFMA.FTZ R84, R84, c[0x0][0x23c], -R178.reuse ;  /* 0x00008f0054547a23 */ /* 0x100fe400000108b2 */
[--C-:B------:R-:W-:Y:S01]  /*19730*/  FFMA.FTZ R172, R13, c[0x0][0x23c], -R178.reuse ;  /* 0x00008f000dac7a23 */ /* 0x100fe200000108b2 */
[----:B------:R-:W-:Y:S03]  /*19740*/  MUFU.EX2 R193, R193 ;  /* 0x000000c100c17308 */ /* 0x000fe60000000800 */
[----:B------:R-:W-:Y:S01]  /*19750*/  FMUL.FTZ R13, R164, R153 ;  /* 0x00000099a40d7220 */ /* 0x000fe20000410000 */
[----:B-1----:R-:W-:Y:S01]  /*19760*/  F2FP.BF16.PACK_AB R151, R188, R184 ;  /* 0x000000b8bc97723e */ /* 0x002fe200000010ff */
[----:B------:R-:W1:Y:S01]  /*19770*/  LDSM.16.MT88.4 R152, [R230+0xa000] ;  /* 0x00a00000e698783b */ /* 0x000e620000004200 */
[--C-:B------:R-:W-:Y:S02]  /*19780*/  FFMA.FTZ R173, R16, c[0x0][0x23c], -R178.reuse ;  /* 0x00008f0010ad7a23 */ /* 0x100fe400000108b2 */
[----:B------:R-:W-:Y:S02]  /*19790*/  FMUL.FTZ R16, R164, R148 ;  /* 0x00000094a4107220 */ /* 0x000fe40000410000 */
[----:B------:R-:W3:Y:S01]  /*197a0*/  MUFU.EX2 R172, R172 ;  /* 0x000000ac00ac7308 */ /* 0x000ee20000000800 */
[C---:B------:R-:W-:Y:S03]  /*197b0*/  HMMA.16816.F32.BF16 R12, R160.reuse, R174, R12 ;  /* 0x000000aea00c723c */ /* 0x040fe6000004180c */
[--C-:B------:R-:W-:Y:S02]  /*197c0*/  FFMA.FTZ R85, R85, c[0x0][0x23c], -R178.reuse ;  /* 0x00008f0055557a23 */ /* 0x100fe400000108b2 */
[--C-:B------:R-:W-:Y:S02]  /*197d0*/  FFMA.FTZ R88, R88, c[0x0][0x23c], -R178.reuse ;  /* 0x00008f0058587a23 */ /* 0x100fe400000108b2 */
[--C-:B------:R-:W-:Y:S01]  /*197e0*/  FFMA.FTZ R174, R17, c[0x0][0x23c], -R178.reuse ;  /* 0x00008f0011ae7a23 */ /* 0x100fe200000108b2 */
[C---:B--2---:R-:W-:Y:S01]  /*197f0*/  HMMA.16816.F32.BF16 R136, R160.reuse, R156, R136 ;  /* 0x0000009ca088723c */ /* 0x044fe20000041888 */
[----:B------:R-:W-:Y:S03]  /*19800*/  MUFU.EX2 R173, R173 ;  /* 0x000000ad00ad7308 */ /* 0x000fe60000000800 */
[----:B------:R-:W-:Y:S01]  /*19810*/  FMUL.FTZ R17, R164, R149 ;  /* 0x00000095a4117220 */ /* 0x000fe20000410000 */
[----:B------:R-:W-:Y:S01]  /*19820*/  F2FP.BF16.PACK_AB R149, R180, R181 ;  /* 0x000000b5b495723e */ /* 0x000fe200000010ff */
[--C-:B------:R-:W-:Y:S02]  /*19830*/  FFMA.FTZ R175, R22, c[0x0][0x23c], -R179.reuse ;  /* 0x00008f0016af7a23 */ /* 0x100fe400000108b3 */
[--C-:B------:R-:W-:Y:S03]  /*19840*/  FFMA.FTZ R89, R89, c[0x0][0x23c], -R178.reuse ;  /* 0x00008f0059597a23 */ /* 0x100fe600000108b2 */
[----:B------:R-:W2:Y:S01]  /*19850*/  MUFU.EX2 R174, R174 ;  /* 0x000000ae00ae7308 */ /* 0x000ea20000000800 */
[C---:B------:R-:W-:Y:S01]  /*19860*/  HMMA.16816.F32.BF16 R16, R160.reuse, R158, R16 ;  /* 0x0000009ea010723c */ /* 0x040fe20000041810 */
[----:B------:R-:W4:Y:S02]  /*19870*/  LDSM.16.MT88.4 R156, [R232+0xa800] ;  /* 0x00a80000e89c783b */ /* 0x000f240000004200 */
[----:B---3--:R-:W-:Y:S01]  /*19880*/  F2FP.BF16.PACK_AB R148, R172, R192 ;  /* 0x000000c0ac94723e */ /* 0x008fe200000010ff */
[--C-:B------:R-:W-:Y:S02]  /*19890*/  FFMA.FTZ R116, R116, c[0x0][0x23c], -R178.reuse ;  /* 0x00008f0074747a23 */ /* 0x100fe400000108b2 */
[--C-:B------:R-:W-:Y:S02]  /*198a0*/  FFMA.FTZ R117, R117, c[0x0][0x23c], -R178.reuse ;  /* 0x00008f0075757a23 */ /* 0x100fe400000108b2 */
[----:B------:R-:W-:Y:S01]  /*198b0*/  FFMA.FTZ R125, R125, c[0x0][0x23c], -R178 ;  /* 0x00008f007d7d7a23 */ /* 0x000fe200000108b2 */
[----:B------:R-:W-:Y:S03]  /*198c0*/  MUFU.EX2 R175, R175 ;  /* 0x000000af00af7308 */ /* 0x000fe60000000800 */
[----:B------:R-:W-:Y:S01]  /*198d0*/  FFMA.FTZ R190, R3, R251, R190 ;  /* 0x000000fb03be7223 */ /* 0x000fe200000100be */
[C---:B-1----:R-:W-:Y:S03]  /*198e0*/  HMMA.16816.F32.BF16 R140, R160.reuse, R152, R140 ;  /* 0x00000098a08c723c */ /* 0x042fe6000004188c */
[----:B------:R-:W-:Y:S03]  /*198f0*/  FFMA.FTZ R3, R115, c[0x0][0x23c], -R179 ;  /* 0x00008f0073037a23 */ /* 0x000fe600000108b3 */
[----:B------:R-:W1:Y:S01]  /*19900*/  MUFU.EX2 R195, R195 ;  /* 0x000000c300c37308 */ /* 0x000e620000000800 */
[----:B------:R-:W-:Y:S01]  /*19910*/  FFMA.FTZ R191, R164, R252, R191 ;  /* 0x000000fca4bf7223 */ /* 0x000fe200000100bf */
[----:B------:R-:W-:Y:S01]  /*19920*/  MOV R164, R2 ;  /* 0x0000000200a47202 */ /* 0x000fe20000000f00 */
[----:B------:R-:W-:Y:S01]  /*19930*/  HMMA.16816.F32.BF16 R144, R160, R154, R144 ;  /* 0x0000009aa090723c */ /* 0x000fe20000041890 */
[----:B------:R-:W3:Y:S02]  /*19940*/  LDSM.16.MT88.4 R152, [R231+0xa800] ;  /* 0x00a80000e798783b */ /* 0x000ee40000004200 */
[----:B--2---:R-:W-:Y:S01]  /*19950*/  F2FP.BF16.PACK_AB R150, R174, R173 ;  /* 0x000000adae96723e */ /* 0x004fe200000010ff */
[----:B------:R-:W-:Y:S03]  /*19960*/  FADD.FTZ R191, R187, R191 ;  /* 0x000000bfbbbf7221 */ /* 0x000fe60000010000 */
[----:B------:R-:W-:Y:S01]  /*19970*/  MUFU.EX2 R196, R196 ;  /* 0x000000c400c47308 */ /* 0x000fe20000000800 */
[----:B------:R-:W-:Y:S01]  /*19980*/  FADD.FTZ R190, R189, R190 ;  /* 0x000000bebdbe7221 */ /* 0x000fe20000010000 */
[----:B------:R-:W2:Y:S01]  /*19990*/  LDSM.16.MT88.4 R160, [R230+0xa800] ;  /* 0x00a80000e6a0783b */ /* 0x000ea20000004200 */
[C---:B------:R-:W-:Y:S05]  /*199a0*/  HMMA.16816.F32.BF16 R4, R148.reuse, R168, R4 ;  /* 0x000000a89404723c */ /* 0x040fea0000041804 */
[----:B------:R-:W-:Y:S02]  /*199b0*/  FADD.FTZ R186, R186, R191 ;  /* 0x000000bfbaba7221 */ /* 0x000fe40000010000 */
[----:B------:R-:W-:Y:S01]  /*199c0*/  MUFU.EX2 R197, R197 ;  /* 0x000000c500c57308 */ /* 0x000fe20000000800 */
[--C-:B------:R-:W-:Y:S01]  /*199d0*/  FFMA.FTZ R168, R24, c[0x0][0x23c], -R178.reuse ;  /* 0x00008f0018a87a23 */ /* 0x100fe200000108b2 */
[C---:B------:R-:W-:Y:S03]  /*199e0*/  HMMA.16816.F32.BF16 R8, R148.reuse, R170, R8 ;  /* 0x000000aa9408723c */ /* 0x040fe60000041808 */
[----:B-1----:R-:W-:Y:S01]  /*199f0*/  F2FP.BF16.PACK_AB R23, R195, R194 ;  /* 0x000000c2c317723e */ /* 0x002fe200000010ff */
[--C-:B------:R-:W-:Y:S01]  /*19a00*/  FFMA.FTZ R169, R21, c[0x0][0x23c], -R178.reuse ;  /* 0x00008f0015a97a23 */ /* 0x100fe200000108b2 */
[----:B------:R-:W-:Y:S02]  /*19a10*/  F2FP.BF16.PACK_AB R21, R193, R175 ;  /* 0x000000afc115723e */ /* 0x000fe400000010ff */
[----:B------:R-:W-:Y:S01]  /*19a20*/  FFMA.FTZ R170, R25, c[0x0][0x23c], -R178 ;  /* 0x00008f0019aa7a23 */ /* 0x000fe200000108b2 */
[----:B------:R-:W-:Y:S01]  /*19a30*/  MUFU.EX2 R168, R168 ;  /* 0x000000a800a87308 */ /* 0x000fe20000000800 */
[----:B------:R-:W1:Y:S01]  /*19a40*/  LDSM.16.MT88.4 R24, [R234+0xb000] ;  /* 0x00b00000ea18783b */ /* 0x000e620000004200 */
[C---:B----4-:R-:W-:Y:S03]  /*19a50*/  HMMA.16816.F32.BF16 R132, R148.reuse, R156, R132 ;  /* 0x0000009c9484723c */ /* 0x050fe60000041884 */
[----:B------:R-:W-:Y:S02]  /*19a60*/  FFMA.FTZ R171, R34, c[0x0][0x23c], -R179 ;  /* 0x00008f0022ab7a23 */ /* 0x000fe400000108b3 */
[----:B------:R-:W-:Y:S02]  /*19a70*/  FADD.FTZ R186, R183, R186 ;  /* 0x000000bab7ba7221 */ /* 0x000fe40000010000 */
[----:B------:R-:W-:Y:S01]  /*19a80*/  FADD.FTZ R190, R185, R190 ;  /* 0x000000beb9be7221 */ /* 0x000fe20000010000 */
[----:B------:R-:W4:Y:S01]  /*19a90*/  MUFU.EX2 R169, R169 ;  /* 0x000000a900a97308 */ /* 0x000f220000000800 */
[C---:B------:R-:W-:Y:S01]  /*19aa0*/  HMMA.16816.F32.BF16 R12, R148.reuse, R158, R12 ;  /* 0x0000009e940c723c */ /* 0x040fe2000004180c */
[----:B------:R-:W5:Y:S02]  /*19ab0*/  LDSM.16.MT88.4 R156, [R232+0xb000] ;  /* 0x00b00000e89c783b */ /* 0x000f640000004200 */
[----:B------:R-:W-:Y:S02]  /*19ac0*/  FADD.FTZ R192, R192, R186 ;  /* 0x000000bac0c07221 */ /* 0x000fe40000010000 */
[----:B------:R-:W-:Y:S02]  /*19ad0*/  FADD.FTZ R190, R182, R190 ;  /* 0x000000beb6be7221 */ /* 0x000fe40000010000 */
[----:B------:R-:W-:Y:S01]  /*19ae0*/  FADD.FTZ R192, R172, R192 ;  /* 0x000000c0acc07221 */ /* 0x000fe20000010000 */
[C---:B---3--:R-:W-:Y:S01]  /*19af0*/  HMMA.16816.F32.BF16 R136, R148.reuse, R152, R136 ;  /* 0x000000989488723c */ /* 0x048fe20000041888 */
[----:B------:R-:W3:Y:S03]  /*19b00*/  MUFU.EX2 R170, R170 ;  /* 0x000000aa00aa7308 */ /* 0x000ee60000000800 */
[----:B------:R-:W-:Y:S02]  /*19b10*/  FADD.FTZ R173, R173, R192 ;  /* 0x000000c0adad7221 */ /* 0x000fe40000010000 */
[----:B------:R-:W-:Y:S02]  /*19b20*/  FADD.FTZ R181, R181, R190 ;  /* 0x000000beb5b57221 */ /* 0x000fe40000010000 */
[C---:B------:R-:W-:Y:S01]  /*19b30*/  HMMA.16816.F32.BF16 R16, R148.reuse, R154, R16 ;  /* 0x0000009a9410723c */ /* 0x040fe20000041810 */
[----:B------:R-:W5:Y:S02]  /*19b40*/  LDSM.16.MT88.4 R152, [R231+0xb000] ;  /* 0x00b00000e798783b */ /* 0x000f640000004200 */
[----:B------:R-:W-:Y:S01]  /*19b50*/  MUFU.EX2 R198, R198 ;  /* 0x000000c600c67308 */ /* 0x000fe20000000800 */
[----:B------:R-:W-:Y:S02]  /*19b60*/  FADD.FTZ R173, R174, R173 ;  /* 0x000000adaead7221 */ /* 0x000fe40000010000 */
[----:B------:R-:W-:Y:S01]  /*19b70*/  FADD.FTZ R181, R180, R181 ;  /* 0x000000b5b4b57221 */ /* 0x000fe20000010000 */
[----:B----4-:R-:W-:Y:S01]  /*19b80*/  F2FP.BF16.PACK_AB R20, R169, R196 ;  /* 0x000000c4a914723e */ /* 0x010fe200000010ff */
[C---:B--2---:R-:W-:Y:S04]  /*19b90*/  HMMA.16816.F32.BF16 R140, R148.reuse, R160, R140 ;  /* 0x000000a0948c723c */ /* 0x044fe8000004188c */
[----:B------:R-:W-:Y:S01]  /*19ba0*/  FADD.FTZ R196, R196, R173 ;  /* 0x000000adc4c47221 */ /* 0x000fe20000010000 */
[----:B------:R-:W-:Y:S01]  /*19bb0*/  MUFU.EX2 R171, R171 ;  /* 0x000000ab00ab7308 */ /* 0x000fe20000000800 */
[----:B------:R-:W-:Y:S02]  /*19bc0*/  FADD.FTZ R184, R184, R181 ;  /* 0x000000b5b8b87221 */ /* 0x000fe40000010000 */
[----:B------:R-:W-:Y:S01]  /*19bd0*/  HMMA.16816.F32.BF16 R144, R148, R162, R144 ;  /* 0x000000a29490723c */ /* 0x000fe20000041890 */
[----:B------:R-:W2:Y:S03]  /*19be0*/  LDSM.16.MT88.4 R148, [R230+0xb000] ;  /* 0x00b00000e694783b */ /* 0x000ea60000004200 */
[----:B------:R-:W-:Y:S01]  /*19bf0*/  FFMA.FTZ R160, R35, c[0x0][0x23c], -R179 ;  /* 0x00008f0023a07a23 */ /* 0x000fe200000108b3 */
[----:B---3--:R-:W-:Y:S01]  /*19c00*/  F2FP.BF16.PACK_AB R22, R170, R168 ;  /* 0x000000a8aa16723e */ /* 0x008fe200000010ff */
[--C-:B------:R-:W-:Y:S01]  /*19c10*/  FFMA.FTZ R161, R28, c[0x0][0x23c], -R178.reuse ;  /* 0x00008f001ca17a23 */ /* 0x100fe200000108b2 */
[----:B------:R-:W-:Y:S01]  /*19c20*/  MUFU.EX2 R44, R44 ;  /* 0x0000002c002c7308 */ /* 0x000fe20000000800 */
[----:B------:R-:W-:Y:S02]  /*19c30*/  FFMA.FTZ R162, R29, c[0x0][0x23c], -R178 ;  /* 0x00008f001da27a23 */ /* 0x000fe400000108b2 */
[----:B------:R-:W-:Y:S02]  /*19c40*/  LDSM.16.MT88.4 R28, [R232+0xb800] ;  /* 0x00b80000e81c783b */ /* 0x000fe40000004200 */
[C---:B-1----:R-:W-:Y:S05]  /*19c50*/  HMMA.16816.F32.BF16 R4, R20.reuse, R24, R4 ;  /* 0x000000181404723c */ /* 0x042fea0000041804 */
[----:B------:R-:W-:Y:S01]  /*19c60*/  MUFU.EX2 R160, R160 ;  /* 0x000000a000a07308 */ /* 0x000fe20000000800 */
[----:B------:R-:W-:Y:S02]  /*19c70*/  FADD.FTZ R196, R169, R196 ;  /* 0x000000c4a9c47221 */ /* 0x000fe40000010000 */
[C---:B------:R-:W-:Y:S01]  /*19c80*/  HMMA.16816.F32.BF16 R8, R20.reuse, R26, R8 ;  /* 0x0000001a1408723c */ /* 0x040fe20000041808 */
[----:B------:R-:W1:Y:S03]  /*19c90*/  LDSM.16.MT88.4 R24, [R234+0xb800] ;  /* 0x00b80000ea18783b */ /* 0x000e660000004200 */
[----:B------:R-:W-:Y:S02]  /*19ca0*/  FADD.FTZ R196, R168, R196 ;  /* 0x000000c4a8c47221 */ /* 0x000fe40000010000 */
[----:B------:R-:W-:Y:S01]  /*19cb0*/  FADD.FTZ R184, R188, R184 ;  /* 0x000000b8bcb87221 */ /* 0x000fe20000010000 */
[----:B------:R-:W3:Y:S01]  /*19cc0*/  MUFU.EX2 R161, R161 ;  /* 0x000000a100a17308 */ /* 0x000ee20000000800 */
[C---:B-----5:R-:W-:Y:S04]  /*19cd0*/  HMMA.16816.F32.BF16 R132, R20.reuse, R156, R132 ;  /* 0x0000009c1484723c */ /* 0x060fe80000041884 */
[----:B------:R-:W-:Y:S02]  /*19ce0*/  FADD.FTZ R170, R170, R196 ;  /* 0x000000c4aaaa7221 */ /* 0x000fe40000010000 */
[----:B------:R-:W-:Y:S02]  /*19cf0*/  FADD.FTZ R175, R175, R184 ;  /* 0x000000b8afaf7221 */ /* 0x000fe40000010000 */
[C---:B------:R-:W-:Y:S01]  /*19d00*/  HMMA.16816.F32.BF16 R12, R20.reuse, R158, R12 ;  /* 0x0000009e140c723c */ /* 0x040fe2000004180c */
[----:B------:R4:W-:Y:S03]  /*19d10*/  MUFU.EX2 R156, R32 ;  /* 0x00000020009c7308 */ /* 0x0009e60000000800 */
[--C-:B------:R-:W-:Y:S02]  /*19d20*/  FFMA.FTZ R157, R33, c[0x0][0x23c], -R178.reuse ;  /* 0x00008f00219d7a23 */ /* 0x100fe400000108b2 */
[----:B------:R-:W-:Y:S02]  /*19d30*/  FADD.FTZ R175, R193, R175 ;  /* 0x000000afc1af7221 */ /* 0x000fe40000010000 */
[C---:B------:R-:W-:Y:S03]  /*19d40*/  HMMA.16816.F32.BF16 R136, R20.reuse, R152, R136 ;  /* 0x000000981488723c */ /* 0x040fe60000041888 */
[----:B------:R-:W-:Y:S01]  /*19d50*/  MUFU.EX2 R162, R162 ;  /* 0x000000a200a27308 */ /* 0x000fe20000000800 */
[--C-:B------:R-:W-:Y:S02]  /*19d60*/  FFMA.FTZ R158, R40, c[0x0][0x23c], -R178.reuse ;  /* 0x00008f00289e7a23 */ /* 0x100fe400000108b2 */
[----:B------:R-:W-:Y:S02]  /*19d70*/  FFMA.FTZ R40, R41, c[0x0][0x23c], -R178 ;  /* 0x00008f0029287a23 */ /* 0x000fe400000108b2 */
[--C-:B------:R-:W-:Y:S01]  /*19d80*/  FFMA.FTZ R152, R38, c[0x0][0x23c], -R179.reuse ;  /* 0x00008f0026987a23 */ /* 0x100fe200000108b3 */
[C---:B------:R-:W-:Y:S03]  /*19d90*/  HMMA.16816.F32.BF16 R16, R20.reuse, R154, R16 ;  /* 0x0000009a1410723c */ /* 0x040fe60000041810 */
[--C-:B------:R-:W-:Y:S01]  /*19da0*/  FFMA.FTZ R153, R39, c[0x0][0x23c], -R179.reuse ;  /* 0x00008f0027997a23 */ /* 0x100fe200000108b3 */
[----:B------:R-:W5:Y:S01]  /*19db0*/  MUFU.EX2 R157, R157 ;  /* 0x0000009d009d7308 */ /* 0x000f620000000800 */
[----:B---3--:R-:W-:Y:S02]  /*19dc0*/  FADD.FTZ R170, R161, R170 ;  /* 0x000000aaa1aa7221 */ /* 0x008fe40000010000 */
[--C-:B------:R-:W-:Y:S01]  /*19dd0*/  FFMA.FTZ R155, R37, c[0x0][0x23c], -R178.reuse ;  /* 0x00008f00259b7a23 */ /* 0x100fe200000108b2 */
[----:B----4-:R-:W3:Y:S01]  /*19de0*/  LDSM.16.MT88.4 R32, [R231+0xb800] ;  /* 0x00b80000e720783b */ /* 0x010ee20000004200 */
[C---:B--2---:R-:W-:Y:S03]  /*19df0*/  HMMA.16816.F32.BF16 R140, R20.reuse, R148, R140 ;  /* 0x00000094148c723c */ /* 0x044fe6000004188c */
[--C-:B------:R-:W-:Y:S02]  /*19e00*/  FFMA.FTZ R154, R42, c[0x0][0x23c], -R179.reuse ;  /* 0x00008f002a9a7a23 */ /* 0x100fe400000108b3 */
[----:B------:R-:W-:Y:S01]  /*19e10*/  MUFU.EX2 R152, R152 ;  /* 0x0000009800987308 */ /* 0x000fe20000000800 */
[--C-:B------:R-:W-:Y:S02]  /*19e20*/  FFMA.FTZ R42, R43, c[0x0][0x23c], -R179.reuse ;  /* 0x00008f002b2a7a23 */ /* 0x100fe400000108b3 */
[----:B------:R-:W-:Y:S01]  /*19e30*/  HMMA.16816.F32.BF16 R144, R20, R150, R144 ;  /* 0x000000961490723c */ /* 0x000fe20000041890 */
[----:B------:R-:W2:Y:S03]  /*19e40*/  LDSM.16.MT88.4 R148, [R230+0xb800] ;  /* 0x00b80000e694783b */ /* 0x000ea60000004200 */
[----:B------:R-:W-:Y:S02]  /*19e50*/  FFMA.FTZ R43, R36, c[0x0][0x23c], -R178 ;  /* 0x00008f00242b7a23 */ /* 0x000fe400000108b2 */
[--C-:B------:R-:W-:Y:S01]  /*19e60*/  FFMA.FTZ R41, R46, c[0x0][0x23c], -R179.reuse ;  /* 0x00008f002e297a23 */ /* 0x100fe200000108b3 */
[----:B------:R-:W-:Y:S01]  /*19e70*/  MUFU.EX2 R153, R153 ;  /* 0x0000009900997308 */ /* 0x000fe20000000800 */
[----:B------:R-:W-:Y:S01]  /*19e80*/  F2FP.BF16.PACK_AB R21, R198, R197 ;  /* 0x000000c5c615723e */ /* 0x000fe200000010ff */
[----:B------:R-:W-:Y:S03]  /*19e90*/  LDSM.16.MT88.4 R36, [R230+0xc000] ;  /* 0x00c00000e624783b */ /* 0x000fe60000004200 */
[----:B-----5:R-:W-:Y:S01]  /*19ea0*/  F2FP.BF16.PACK_AB R22, R157, R156 ;  /* 0x0000009c9d16723e */ /* 0x020fe200000010ff */
[--C-:B------:R-:W-:Y:S01]  /*19eb0*/  FFMA.FTZ R46, R47, c[0x0][0x23c], -R179.reuse ;  /* 0x00008f002f2e7a23 */ /* 0x100fe200000108b3 */
[----:B------:R-:W-:Y:S01]  /*19ec0*/  F2FP.BF16.PACK_AB R23, R160, R171 ;  /* 0x000000aba017723e */ /* 0x000fe200000010ff */
[--C-:B------:R-:W-:Y:S01]  /*19ed0*/  FFMA.FTZ R47, R50, c[0x0][0x23c], -R179.reuse ;  /* 0x00008f00322f7a23 */ /* 0x100fe200000108b3 */
[C---:B------:R-:W-:Y:S01]  /*19ee0*/  F2FP.BF16.PACK_AB R20, R162.reuse, R161 ;  /* 0x000000a1a214723e */ /* 0x040fe200000010ff */
[----:B------:R-:W-:Y:S01]  /*19ef0*/  MUFU.EX2 R154, R154 ;  /* 0x0000009a009a7308 */ /* 0x000fe20000000800 */
[----:B------:R-:W-:Y:S02]  /*19f00*/  FADD.FTZ R162, R162, R170 ;  /* 0x000000aaa2a27221 */ /* 0x000fe40000010000 */
[--C-:B------:R-:W-:Y:S02]  /*19f10*/  FFMA.FTZ R50, R51, c[0x0][0x23c], -R179.reuse ;  /* 0x00008f0033327a23 */ /* 0x100fe400000108b3 */
[----:B------:R-:W-:Y:S01]  /*19f20*/  FADD.FTZ R162, R156, R162 ;  /* 0x000000a29ca27221 */ /* 0x000fe20000010000 */
[C---:B-1----:R-:W-:Y:S03]  /*19f30*/  HMMA.16816.F32.BF16 R4, R20.reuse, R24, R4 ;  /* 0x000000181404723c */ /* 0x042fe60000041804 */
[----:B------:R-:W-:Y:S01]  /*19f40*/  FADD.FTZ R157, R157, R162 ;  /* 0x000000a29d9d7221 */ /* 0x000fe20000010000 */
[----:B------:R-:W-:Y:S01]  /*19f50*/  MUFU.EX2 R42, R42 ;  /* 0x0000002a002a7308 */ /* 0x000fe20000000800 */
[--C-:B------:R-:W-:Y:S02]  /*19f60*/  FFMA.FTZ R51, R54, c[0x0][0x23c], -R179.reuse ;  /* 0x00008f0036337a23 */ /* 0x100fe400000108b3 */
[--C-:B------:R-:W-:Y:S01]  /*19f70*/  FFMA.FTZ R54, R55, c[0x0][0x23c], -R179.reuse ;  /* 0x00008f0037367a23 */ /* 0x100fe200000108b3 */
[C---:B------:R-:W-:Y:S01]  /*19f80*/  HMMA.16816.F32.BF16 R8, R20.reuse, R26, R8 ;  /* 0x0000001a1408723c */ /* 0x040fe20000041808 */
[----:B------:R-:W1:Y:S03]  /*19f90*/  LDSM.16.MT88.4 R24, [R234+0xc000] ;  /* 0x00c00000ea18783b */ /* 0x000e660000004200 */
[--C-:B------:R-:W-:Y:S02]  /*19fa0*/  FFMA.FTZ R55, R59, c[0x0][0x23c], -R179.reuse ;  /* 0x00008f003b377a23 */ /* 0x100fe400000108b3 */
[----:B------:R-:W4:Y:S01]  /*19fb0*/  MUFU.EX2 R43, R43 ;  /* 0x0000002b002b7308 */ /* 0x000f220000000800 */
[--C-:B------:R-:W-:Y:S01]  /*19fc0*/  FFMA.FTZ R59, R62, c[0x0][0x23c], -R179.reuse ;  /* 0x00008f003e3b7a23 */ /* 0x100fe200000108b3 */
[C---:B------:R-:W-:Y:S04]  /*19fd0*/  HMMA.16816.F32.BF16 R132, R20.reuse, R28, R132 ;  /* 0x0000001c1484723c */ /* 0x040fe80000041884 */
[--C-:B------:R-:W-:Y:S02]  /*19fe0*/  FFMA.FTZ R62, R63, c[0x0][0x23c], -R179.reuse ;  /* 0x00008f003f3e7a23 */ /* 0x100fe400000108b3 */
[--C-:B------:R-:W-:Y:S02]  /*19ff0*/  FFMA.FTZ R63, R67, c[0x0][0x23c], -R179.reuse ;  /* 0x00008f00433f7a23 */ /* 0x100fe400000108b3 */
[----:B------:R-:W5:Y:S01]  /*1a000*/  MUFU.EX2 R155, R155 ;  /* 0x0000009b009b7308 */ /* 0x000f620000000800 */
[C---:B------:R-:W-:Y:S01]  /*1a010*/  HMMA.16816.F32.BF16 R12, R20.reuse, R30, R12 ;  /* 0x0000001e140c723c */ /* 0x040fe2000004180c */
[----:B------:R-:W1:Y:S02]  /*1a020*/  LDSM.16.MT88.4 R28, [R232+0xc000] ;  /* 0x00c00000e81c783b */ /* 0x000e640000004200 */
[--C-:B------:R-:W-:Y:S02]  /*1a030*/  FFMA.FTZ R67, R61, c[0x0][0x23c], -R178.reuse ;  /* 0x00008f003d437a23 */ /* 0x100fe400000108b2 */
[--C-:B------:R-:W-:Y:S02]  /*1a040*/  FFMA.FTZ R61, R64, c[0x0][0x23c], -R178.reuse ;  /* 0x00008f00403d7a23 */ /* 0x100fe400000108b2 */
[--C-:B------:R-:W-:Y:S01]  /*1a050*/  FFMA.FTZ R64, R65, c[0x0][0x23c], -R178.reuse ;  /* 0x00008f0041407a23 */ /* 0x100fe200000108b2 */
[C---:B---3--:R-:W-:Y:S01]  /*1a060*/  HMMA.16816.F32.BF16 R136, R20.reuse, R32, R136 ;  /* 0x000000201488723c */ /* 0x048fe20000041888 */
[----:B------:R-:W-:Y:S03]  /*1a070*/  MUFU.EX2 R158, R158 ;  /* 0x0000009e009e7308 */ /* 0x000fe60000000800 */
[----:B------:R-:W-:Y:S02]  /*1a080*/  FFMA.FTZ R65, R70, c[0x0][0x23c], -R179 ;  /* 0x00008f0046417a23 */ /* 0x000fe400000108b3 */
[----:B----4-:R-:W-:Y:S02]  /*1a090*/  FADD.FTZ R157, R43, R157 ;  /* 0x0000009d2b9d7221 */ /* 0x010fe40000010000 */
[C---:B------:R-:W-:Y:S01]  /*1a0a0*/  HMMA.16816.F32.BF16 R16, R20.reuse, R34, R16 ;  /* 0x000000221410723c */ /* 0x040fe20000041810 */
[----:B------:R-:W3:Y:S02]  /*1a0b0*/  LDSM.16.MT88.4 R32, [R231+0xc000] ;  /* 0x00c00000e720783b */ /* 0x000ee40000004200 */
[----:B------:R-:W4:Y:S01]  /*1a0c0*/  MUFU.EX2 R40, R40 ;  /* 0x0000002800287308 */ /* 0x000f220000000800 */
[--C-:B------:R-:W-:Y:S02]  /*1a0d0*/  FFMA.FTZ R70, R74, c[0x0][0x23c], -R179.reuse ;  /* 0x00008f004a467a23 */ /* 0x100fe400000108b3 */
[----:B------:R-:W-:Y:S02]  /*1a0e0*/  FFMA.FTZ R74, R75, c[0x0][0x23c], -R179 ;  /* 0x00008f004b4a7a23 */ /* 0x000fe400000108b3 */
[C---:B--2---:R-:W-:Y:S04]  /*1a0f0*/  HMMA.16816.F32.BF16 R140, R20.reuse, R148, R140 ;  /* 0x00000094148c723c */ /* 0x044fe8000004188c */
[----:B-----5:R-:W-:Y:S01]  /*1a100*/  FADD.FTZ R157, R155, R157 ;  /* 0x0000009d9b9d7221 */ /* 0x020fe20000010000 */
[----:B------:R-:W-:Y:S01]  /*1a110*/  MUFU.EX2 R41, R41 ;  /* 0x0000002900297308 */ /* 0x000fe20000000800 */
[--C-:B------:R-:W-:Y:S02]  /*1a120*/  FFMA.FTZ R75, R78, c[0x0][0x23c], -R179.reuse ;  /* 0x00008f004e4b7a23 */ /* 0x100fe400000108b3 */
[----:B------:R-:W-:Y:S04]  /*1a130*/  HMMA.16816.F32.BF16 R144, R20, R150, R144 ;  /* 0x000000961490723c */ /* 0x000fe80000041890 */
[--C-:B------:R-:W-:Y:S02]  /*1a140*/  FFMA.FTZ R148, R95, c[0x0][0x23c], -R179.reuse ;  /* 0x00008f005f947a23 */ /* 0x100fe400000108b3 */
[--C-:B------:R-:W-:Y:S01]  /*1a150*/  FFMA.FTZ R78, R79, c[0x0][0x23c], -R179.reuse ;  /* 0x00008f004f4e7a23 */ /* 0x100fe200000108b3 */
[----:B------:R-:W2:Y:S01]  /*1a160*/  MUFU.EX2 R46, R46 ;  /* 0x0000002e002e7308 */ /* 0x000ea20000000800 */
[----:B------:R-:W-:Y:S01]  /*1a170*/  F2FP.BF16.PACK_AB R21, R153, R152 ;  /* 0x000000989915723e */ /* 0x000fe200000010ff */
[----:B------:R-:W-:Y:S03]  /*1a180*/  FFMA.FTZ R79, R83, c[0x0][0x23c], -R179 ;  /* 0x00008f00534f7a23 */ /* 0x000fe600000108b3 */
[----:B------:R-:W-:Y:S01]  /*1a190*/  F2FP.BF16.PACK_AB R23, R42, R154 ;  /* 0x0000009a2a17723e */ /* 0x000fe200000010ff */
[--C-:B------:R-:W-:Y:S01]  /*1a1a0*/  FFMA.FTZ R83, R77, c[0x0][0x23c], -R178.reuse ;  /* 0x00008f004d537a23 */ /* 0x100fe200000108b2 */
[----:B------:R-:W-:Y:S01]  /*1a1b0*/  F2FP.BF16.PACK_AB R20, R155, R43 ;  /* 0x0000002b9b14723e */ /* 0x000fe200000010ff */
[--C-:B------:R-:W-:Y:S01]  /*1a1c0*/  FFMA.FTZ R77, R80, c[0x0][0x23c], -R178.reuse ;  /* 0x00008f00504d7a23 */ /* 0x100fe200000108b2 */
[----:B----4-:R-:W-:Y:S01]  /*1a1d0*/  F2FP.BF16.PACK_AB R22, R40, R158 ;  /* 0x0000009e2816723e */ /* 0x010fe200000010ff */
[----:B------:R-:W-:Y:S01]  /*1a1e0*/  MUFU.EX2 R47, R47 ;  /* 0x0000002f002f7308 */ /* 0x000fe20000000800 */
[----:B------:R-:W-:Y:S02]  /*1a1f0*/  FADD.FTZ R158, R158, R157 ;  /* 0x0000009d9e9e7221 */ /* 0x000fe40000010000 */
[----:B------:R-:W-:Y:S02]  /*1a200*/  FFMA.FTZ R80, R81, c[0x0][0x23c], -R178 ;  /* 0x00008f0051507a23 */ /* 0x000fe400000108b2 */
[----:B------:R-:W-:Y:S01]  /*1a210*/  FADD.FTZ R158, R40, R158 ;  /* 0x0000009e289e7221 */ /* 0x000fe20000010000 */
[C---:B-1----:R-:W-:Y:S03]  /*1a220*/  HMMA.16816.F32.BF16 R4, R20.reuse, R24, R4 ;  /* 0x000000181404723c */ /* 0x042fe60000041804 */
[--C-:B------:R-:W-:Y:S01]  /*1a230*/  FFMA.FTZ R81, R86, c[0x0][0x23c], -R179.reuse ;  /* 0x00008f0056517a23 */ /* 0x100fe200000108b3 */
[----:B------:R-:W1:Y:S01]  /*1a240*/  MUFU.EX2 R50, R50 ;  /* 0x0000003200327308 */ /* 0x000e620000000800 */
[--C-:B------:R-:W-:Y:S02]  /*1a250*/  FFMA.FTZ R86, R87, c[0x0][0x23c], -R179.reuse ;  /* 0x00008f0057567a23 */ /* 0x100fe400000108b3 */
[--C-:B------:R-:W-:Y:S01]  /*1a260*/  FFMA.FTZ R87, R90, c[0x0][0x23c], -R179.reuse ;  /* 0x00008f005a577a23 */ /* 0x100fe200000108b3 */
[C---:B------:R-:W-:Y:S01]  /*1a270*/  HMMA.16816.F32.BF16 R8, R20.reuse, R26, R8 ;  /* 0x0000001a1408723c */ /* 0x040fe20000041808 */
[----:B------:R-:W4:Y:S03]  /*1a280*/  LDSM.16.MT88.4 R24, [R234+0xc800] ;  /* 0x00c80000ea18783b */ /* 0x000f260000004200 */
[--C-:B------:R-:W-:Y:S02]  /*1a290*/  FFMA.FTZ R90, R91, c[0x0][0x23c], -R179.reuse ;  /* 0x00008f005b5a7a23 */ /* 0x100fe400000108b3 */
[----:B------:R-:W5:Y:S01]  /*1a2a0*/  MUFU.EX2 R45, R45 ;  /* 0x0000002d002d7308 */ /* 0x000f620000000800 */
[--C-:B------:R-:W-:Y:S01]  /*1a2b0*/  FFMA.FTZ R91, R94, c[0x0][0x23c], -R179.reuse ;  /* 0x00008f005e5b7a23 */ /* 0x100fe200000108b3 */
[C---:B------:R-:W-:Y:S04]  /*1a2c0*/  HMMA.16816.F32.BF16 R132, R20.reuse, R28, R132 ;  /* 0x0000001c1484723c */ /* 0x040fe80000041884 */
[--C-:B------:R-:W-:Y:S02]  /*1a2d0*/  FFMA.FTZ R95, R98, c[0x0][0x23c], -R179.reuse ;  /* 0x00008f00625f7a23 */ /* 0x100fe400000108b3 */
[--C-:B------:R-:W-:Y:S02]  /*1a2e0*/  FFMA.FTZ R94, R99, c[0x0][0x23c], -R179.reuse ;  /* 0x00008f00635e7a23 */ /* 0x100fe400000108b3 */
[----:B------:R-:W-:Y:S01]  /*1a2f0*/  MUFU.EX2 R48, R48 ;  /* 0x0000003000307308 */ /* 0x000fe20000000800 */
[C---:B------:R-:W-:Y:S01]  /*1a300*/  HMMA.16816.F32.BF16 R12, R20.reuse, R30, R12 ;  /* 0x0000001e140c723c */ /* 0x040fe2000004180c */
[----:B------:R-:W1:Y:S02]  /*1a310*/  LDSM.16.MT88.4 R28, [R232+0xc800] ;  /* 0x00c80000e81c783b */ /* 0x000e640000004200 */
[--C-:B------:R-:W-:Y:S02]  /*1a320*/  FFMA.FTZ R98, R92, c[0x0][0x23c], -R178.reuse ;  /* 0x00008f005c627a23 */ /* 0x100fe400000108b2 */
[--C-:B------:R-:W-:Y:S02]  /*1a330*/  FFMA.FTZ R92, R93, c[0x0][0x23c], -R178.reuse ;  /* 0x00008f005d5c7a23 */ /* 0x100fe400000108b2 */
[--C-:B------:R-:W-:Y:S01]  /*1a340*/  FFMA.FTZ R93, R96, c[0x0][0x23c], -R178.reuse ;  /* 0x00008f00605d7a23 */ /* 0x100fe200000108b2 */
[C---:B---3--:R-:W-:Y:S01]  /*1a350*/  HMMA.16816.F32.BF16 R136, R20.reuse, R32, R136 ;  /* 0x000000201488723c */ /* 0x048fe20000041888 */
[----:B------:R-:W3:Y:S03]  /*1a360*/  MUFU.EX2 R49, R49 ;  /* 0x0000003100317308 */ /* 0x000ee60000000800 */
[--C-:B------:R-:W-:Y:S02]  /*1a370*/  FFMA.FTZ R96, R97, c[0x0][0x23c], -R178.reuse ;  /* 0x00008f0061607a23 */ /* 0x100fe400000108b2 */
[--C-:B------:R-:W-:Y:S02]  /*1a380*/  FFMA.FTZ R99, R102, c[0x0][0x23c], -R179.reuse ;  /* 0x00008f0066637a23 */ /* 0x100fe400000108b3 */
[C---:B------:R-:W-:Y:S01]  /*1a390*/  HMMA.16816.F32.BF16 R16, R20.reuse, R34, R16 ;  /* 0x000000221410723c */ /* 0x040fe20000041810 */
[----:B------:R-:W4:Y:S02]  /*1a3a0*/  LDSM.16.MT88.4 R32, [R231+0xc800] ;  /* 0x00c80000e720783b */ /* 0x000f240000004200 */
[----:B------:R-:W-:Y:S01]  /*1a3b0*/  MUFU.EX2 R51, R51 ;  /* 0x0000003300337308 */ /* 0x000fe20000000800 */
[--C-:B------:R-:W-:Y:S02]  /*1a3c0*/  FFMA.FTZ R97, R103, c[0x0][0x23c], -R179.reuse ;  /* 0x00008f0067617a23 */ /* 0x100fe400000108b3 */
[--C-:B------:R-:W-:Y:S02]  /*1a3d0*/  FFMA.FTZ R102, R106, c[0x0][0x23c], -R179.reuse ;  /* 0x00008f006a667a23 */ /* 0x100fe400000108b3 */
[C---:B------:R-:W-:Y:S04]  /*1a3e0*/  HMMA.16816.F32.BF16 R140, R20.reuse, R36, R140 ;  /* 0x00000024148c723c */ /* 0x040fe8000004188c */
[--C-:B------:R-:W-:Y:S01]  /*1a3f0*/  FFMA.FTZ R103, R107, c[0x0][0x23c], -R179.reuse ;  /* 0x00008f006b677a23 */ /* 0x100fe200000108b3 */
[----:B------:R-:W4:Y:S01]  /*1a400*/  MUFU.EX2 R54, R54 ;  /* 0x0000003600367308 */ /* 0x000f220000000800 */
[--C-:B------:R-:W-:Y:S02]  /*1a410*/  FFMA.FTZ R106, R100, c[0x0][0x23c], -R178.reuse ;  /* 0x00008f00646a7a23 */ /* 0x100fe400000108b2 */
[----:B------:R-:W-:Y:S01]  /*1a420*/  HMMA.16816.F32.BF16 R144, R20, R38, R144 ;  /* 0x000000261490723c */ /* 0x000fe20000041890 */
[----:B------:R-:W4:Y:S03]  /*1a430*/  LDSM.16.MT88.4 R36, [R230+0xc800] ;  /* 0x00c80000e624783b */ /* 0x000f260000004200 */
[--C-:B------:R-:W-:Y:S02]  /*1a440*/  FFMA.FTZ R100, R101, c[0x0][0x23c], -R178.reuse ;  /* 0x00008f0065647a23 */ /* 0x100fe400000108b2 */
[--C-:B------:R-:W-:Y:S01]  /*1a450*/  FFMA.FTZ R101, R104, c[0x0][0x23c], -R178.reuse ;  /* 0x00008f0068657a23 */ /* 0x100fe200000108b2 */
[----:B------:R-:W-:Y:S01]  /*1a460*/  MUFU.EX2 R58, R58 ;  /* 0x0000003a003a7308 */ /* 0x000fe20000000800 */
[----:B--2---:R-:W-:Y:S01]  /*1a470*/  F2FP.BF16.PACK_AB R21, R46, R41 ;  /* 0x000000292e15723e */ /* 0x004fe200000010ff */
[----:B------:R-:W-:Y:S03]  /*1a480*/  FFMA.FTZ R104, R105, c[0x0][0x23c], -R178 ;  /* 0x00008f0069687a23 */ /* 0x000fe600000108b2 */
[----:B-1----:R-:W-:Y:S01]  /*1a490*/  F2FP.BF16.PACK_AB R23, R50, R47 ;  /* 0x0000002f3217723e */ /* 0x002fe200000010ff */
[--C-:B------:R-:W-:Y:S01]  /*1a4a0*/  FFMA.FTZ R105, R110, c[0x0][0x23c], -R179.reuse ;  /* 0x00008f006e697a23 */ /* 0x100fe200000108b3 */
[----:B-----5:R-:W-:Y:S01]  /*1a4b0*/  F2FP.BF16.PACK_AB R20, R45, R44 ;  /* 0x0000002c2d14723e */ /* 0x020fe200000010ff */
[----:B------:R-:W-:Y:S01]  /*1a4c0*/  FADD.FTZ R44, R44, R158 ;  /* 0x0000009e2c2c7221 */ /* 0x000fe20000010000 */
[----:B---3--:R-:W-:Y:S01]  /*1a4d0*/  F2FP.BF16.PACK_AB R22, R49, R48 ;  /* 0x000000303116723e */ /* 0x008fe200000010ff */
[----:B------:R-:W1:Y:S01]  /*1a4e0*/  MUFU.EX2 R55, R55 ;  /* 0x0000003700377308 */ /* 0x000e620000000800 */
[----:B------:R-:W-:Y:S01]  /*1a4f0*/  LDSM.16.MT88.4 R156, [R234+0x11800] ;  /* 0x01180000ea9c783b */ /* 0x000fe20000004200 */
[--C-:B------:R-:W-:Y:S02]  /*1a500*/  FFMA.FTZ R107, R111, c[0x0][0x23c], -R179.reuse ;  /* 0x00008f006f6b7a23 */ /* 0x100fe400000108b3 */
[--C-:B------:R-:W-:Y:S02]  /*1a510*/  FFMA.FTZ R110, R114, c[0x0][0x23c], -R179.reuse ;  /* 0x00008f00726e7a23 */ /* 0x100fe400000108b3 */
[C---:B----4-:R-:W-:Y:S03]  /*1a520*/  HMMA.16816.F32.BF16 R4, R20.reuse, R24, R4 ;  /* 0x000000181404723c */ /* 0x050fe60000041804 */
[--C-:B------:R-:W-:Y:S01]  /*1a530*/  FFMA.FTZ R111, R122, c[0x0][0x23c], -R179.reuse ;  /* 0x00008f007a6f7a23 */ /* 0x100fe200000108b3 */
[----:B------:R-:W-:Y:S01]  /*1a540*/  MUFU.EX2 R52, R52 ;  /* 0x0000003400347308 */ /* 0x000fe20000000800 */
[----:B------:R-:W-:Y:S02]  /*1a550*/  FFMA.FTZ R40, R120, c[0x0][0x23c], -R178 ;  /* 0x00008f0078287a23 */ /* 0x000fe400000108b2 */
[----:B------:R-:W-:Y:S01]  /*1a560*/  FADD.FTZ R44, R45, R44 ;  /* 0x0000002c2d2c7221 */ /* 0x000fe20000010000 */
[C---:B------:R-:W-:Y:S01]  /*1a570*/  HMMA.16816.F32.BF16 R8, R20.reuse, R26, R8 ;  /* 0x0000001a1408723c */ /* 0x040fe20000041808 */
[----:B------:R-:W2:Y:S03]  /*1a580*/  LDSM.16.MT88.4 R24, [R234+0xd000] ;  /* 0x00d00000ea18783b */ /* 0x000ea60000004200 */
[--C-:B------:R-:W-:Y:S02]  /*1a590*/  FFMA.FTZ R45, R127, c[0x0][0x23c], -R179.reuse ;  /* 0x00008f007f2d7a23 */ /* 0x100fe400000108b3 */
[----:B------:R-:W3:Y:S01]  /*1a5a0*/  MUFU.EX2 R53, R53 ;  /* 0x0000003500357308 */ /* 0x000ee20000000800 */
[----:B------:R-:W-:Y:S01]  /*1a5b0*/  FADD.FTZ R48, R48, R44 ;  /* 0x0000002c30307221 */ /* 0x000fe20000010000 */
[C---:B------:R-:W-:Y:S04]  /*1a5c0*/  HMMA.16816.F32.BF16 R132, R20.reuse, R28, R132 ;  /* 0x0000001c1484723c */ /* 0x040fe80000041884 */
[----:B------:R-:W-:Y:S02]  /*1a5d0*/  FFMA.FTZ R44, R126, c[0x0][0x23c], -R179 ;  /* 0x00008f007e2c7a23 */ /* 0x000fe400000108b3 */
[----:B------:R-:W-:Y:S02]  /*1a5e0*/  FADD.FTZ R194, R194, R175 ;  /* 0x000000afc2c27221 */ /* 0x000fe40000010000 */
[----:B------:R-:W-:Y:S01]  /*1a5f0*/  MUFU.EX2 R56, R56 ;  /* 0x0000003800387308 */ /* 0x000fe20000000800 */
[C---:B------:R-:W-:Y:S01]  /*1a600*/  HMMA.16816.F32.BF16 R12, R20.reuse, R30, R12 ;  /* 0x0000001e140c723c */ /* 0x040fe2000004180c */
[----:B------:R-:W4:Y:S02]  /*1a610*/  LDSM.16.MT88.4 R28, [R232+0xd000] ;  /* 0x00d00000e81c783b */ /* 0x000f240000004200 */
[----:B------:R-:W-:Y:S02]  /*1a620*/  FADD.FTZ R194, R195, R194 ;  /* 0x000000c2c3c27221 */ /* 0x000fe40000010000 */
[----:B------:R-:W-:Y:S02]  /*1a630*/  FADD.FTZ R48, R49, R48 ;  /* 0x0000003031307221 */ /* 0x000fe40000010000 */
[----:B------:R-:W-:Y:S01]  /*1a640*/  FADD.FTZ R197, R197, R194 ;  /* 0x000000c2c5c57221 */ /* 0x000fe20000010000 */
[C---:B------:R-:W-:Y:S01]  /*1a650*/  HMMA.16816.F32.BF16 R136, R20.reuse, R32, R136 ;  /* 0x000000201488723c */ /* 0x040fe20000041888 */
[----:B------:R-:W5:Y:S03]  /*1a660*/  MUFU.EX2 R57, R57 ;  /* 0x0000003900397308 */ /* 0x000f660000000800 */
[----:B------:R-:W-:Y:S04]  /*1a670*/  FADD.FTZ R198, R198, R197 ;  /* 0x000000c5c6c67221 */ /* 0x000fe80000010000 */
[C---:B------:R-:W-:Y:S01]  /*1a680*/  HMMA.16816.F32.BF16 R16, R20.reuse, R34, R16 ;  /* 0x000000221410723c */ /* 0x040fe20000041810 */
[----:B------:R-:W4:Y:S02]  /*1a690*/  LDSM.16.MT88.4 R32, [R231+0xd000] ;  /* 0x00d00000e720783b */ /* 0x000f240000004200 */
[----:B------:R-:W-:Y:S01]  /*1a6a0*/  MUFU.EX2 R59, R59 ;  /* 0x0000003b003b7308 */ /* 0x000fe20000000800 */
[----:B------:R-:W-:Y:S04]  /*1a6b0*/  FADD.FTZ R198, R171, R198 ;  /* 0x000000c6abc67221 */ /* 0x000fe80000010000 */
[C---:B------:R-:W-:Y:S04]  /*1a6c0*/  HMMA.16816.F32.BF16 R140, R20.reuse, R36, R140 ;  /* 0x00000024148c723c */ /* 0x040fe8000004188c */
[----:B------:R-:W-:Y:S01]  /*1a6d0*/  FADD.FTZ R160, R160, R198 ;  /* 0x000000c6a0a07221 */ /* 0x000fe20000010000 */
[----:B------:R-:W-:Y:S03]  /*1a6e0*/  MUFU.EX2 R62, R62 ;  /* 0x0000003e003e7308 */ /* 0x000fe60000000800 */
[----:B------:R-:W-:Y:S01]  /*1a6f0*/  HMMA.16816.F32.BF16 R144, R20, R38, R144 ;  /* 0x000000261490723c */ /* 0x000fe20000041890 */
[----:B------:R-:W4:Y:S03]  /*1a700*/  LDSM.16.MT88.4 R36, [R230+0xd000] ;  /* 0x00d00000e624783b */ /* 0x000f260000004200 */
[----:B------:R-:W-:Y:S03]  /*1a710*/  FADD.FTZ R160, R152, R160 ;  /* 0x000000a098a07221 */ /* 0x000fe60000010000 */
[----:B------:R-:W-:Y:S01]  /*1a720*/  MUFU.EX2 R66, R66 ;  /* 0x0000004200427308 */ /* 0x000fe20000000800 */
[----:B------:R-:W-:Y:S01]  /*1a730*/  F2FP.BF16.PACK_AB R21, R54, R51 ;  /* 0x000000333615723e */ /* 0x000fe200000010ff */
[----:B------:R-:W-:Y:S03]  /*1a740*/  FADD.FTZ R153, R153, R160 ;  /* 0x000000a099997221 */ /* 0x000fe60000010000 */
[----:B-1----:R-:W-:Y:S02]  /*1a750*/  F2FP.BF16.PACK_AB R23, R55, R58 ;  /* 0x0000003a3717723e */ /* 0x002fe400000010ff */
[----:B---3--:R-:W-:Y:S01]  /*1a760*/  F2FP.BF16.PACK_AB R20, R53, R52 ;  /* 0x000000343514723e */ /* 0x008fe200000010ff */
[----:B------:R-:W-:Y:S01]  /*1a770*/  FADD.FTZ R52, R52, R48 ;  /* 0x0000003034347221 */ /* 0x000fe20000010000 */
[----:B-----5:R-:W-:Y:S01]  /*1a780*/  F2FP.BF16.PACK_AB R22, R57, R56 ;  /* 0x000000383916723e */ /* 0x020fe200000010ff */
[----:B------:R-:W-:Y:S02]  /*1a790*/  MUFU.EX2 R63, R63 ;  /* 0x0000003f003f7308 */ /* 0x000fe40000000800 */
[----:B------:R-:W-:Y:S04]  /*1a7a0*/  FADD.FTZ R52, R53, R52 ;  /* 0x0000003435347221 */ /* 0x000fe80000010000 */
[C---:B--2---:R-:W-:Y:S03]  /*1a7b0*/  HMMA.16816.F32.BF16 R4, R20.reuse, R24, R4 ;  /* 0x000000181404723c */ /* 0x044fe60000041804 */
[----:B------:R-:W-:Y:S01]  /*1a7c0*/  FADD.FTZ R56, R56, R52 ;  /* 0x0000003438387221 */ /* 0x000fe20000010000 */
[----:B------:R-:W1:Y:S03]  /*1a7d0*/  MUFU.EX2 R60, R60 ;  /* 0x0000003c003c7308 */ /* 0x000e660000000800 */
[----:B------:R-:W-:Y:S01]  /*1a7e0*/  FADD.FTZ R56, R57, R56 ;  /* 0x0000003839387221 */ /* 0x000fe20000010000 */
[C---:B------:R-:W-:Y:S01]  /*1a7f0*/  HMMA.16816.F32.BF16 R8, R20.reuse, R26, R8 ;  /* 0x0000001a1408723c */ /* 0x040fe20000041808 */
[----:B------:R-:W2:Y:S05]  /*1a800*/  LDSM.16.MT88.4 R24, [R234+0xd800] ;  /* 0x00d80000ea18783b */ /* 0x000eaa0000004200 */
[----:B------:R-:W3:Y:S02]  /*1a810*/  MUFU.EX2 R67, R67 ;  /* 0x0000004300437308 */ /* 0x000ee40000000800 */
[C---:B----4-:R-:W-:Y:S08]  /*1a820*/  HMMA.16816.F32.BF16 R132, R20.reuse, R28, R132 ;  /* 0x0000001c1484723c */ /* 0x050ff00000041884 */
[----:B------:R-:W-:Y:S01]  /*1a830*/  MUFU.EX2 R61, R61 ;  /* 0x0000003d003d7308 */ /* 0x000fe20000000800 */
[C---:B------:R-:W-:Y:S01]  /*1a840*/  HMMA.16816.F32.BF16 R12, R20.reuse, R30, R12 ;  /* 0x0000001e140c723c */ /* 0x040fe2000004180c */
[----:B------:R-:W4:Y:S02]  /*1a850*/  LDSM.16.MT88.4 R28, [R232+0xd800] ;  /* 0x00d80000e81c783b */ /* 0x000f240000004200 */
[----:B-1----:R-:W-:Y:S05]  /*1a860*/  FADD.FTZ R56, R60, R56 ;  /* 0x000000383c387221 */ /* 0x002fea0000010000 */
[C---:B------:R-:W-:Y:S01]  /*1a870*/  HMMA.16816.F32.BF16 R136, R20.reuse, R32, R136 ;  /* 0x000000201488723c */ /* 0x040fe20000041888 */
[----:B------:R-:W1:Y:S07]  /*1a880*/  MUFU.EX2 R64, R64 ;  /* 0x0000004000407308 */ /* 0x000e6e0000000800 */
[C---:B------:R-:W-:Y:S01]  /*1a890*/  HMMA.16816.F32.BF16 R16, R20.reuse, R34, R16 ;  /* 0x000000221410723c */ /* 0x040fe20000041810 */
[----:B------:R-:W5:Y:S02]  /*1a8a0*/  LDSM.16.MT88.4 R32, [R231+0xd800] ;  /* 0x00d80000e720783b */ /* 0x000f640000004200 */
[----:B------:R-:W-:Y:S05]  /*1a8b0*/  MUFU.EX2 R65, R65 ;  /* 0x0000004100417308 */ /* 0x000fea0000000800 */
[C---:B------:R-:W-:Y:S05]  /*1a8c0*/  HMMA.16816.F32.BF16 R140, R20.reuse, R36, R140 ;  /* 0x00000024148c723c */ /* 0x040fea000004188c */
[----:B------:R-:W-:Y:S03]  /*1a8d0*/  MUFU.EX2 R71, R71 ;  /* 0x0000004700477308 */ /* 0x000fe60000000800 */
[----:B------:R-:W-:Y:S01]  /*1a8e0*/  HMMA.16816.F32.BF16 R144, R20, R38, R144 ;  /* 0x000000261490723c */ /* 0x000fe20000041890 */
[----:B------:R-:W5:Y:S06]  /*1a8f0*/  LDSM.16.MT88.4 R36, [R230+0xd800] ;  /* 0x00d80000e624783b */ /* 0x000f6c0000004200 */
[----:B------:R-:W-:Y:S01]  /*1a900*/  MUFU.EX2 R70, R70 ;  /* 0x0000004600467308 */ /* 0x000fe20000000800 */
[----:B------:R-:W-:Y:S04]  /*1a910*/  F2FP.BF16.PACK_AB R21, R62, R59 ;  /* 0x0000003b3e15723e */ /* 0x000fe800000010ff */
[----:B------:R-:W-:Y:S02]  /*1a920*/  F2FP.BF16.PACK_AB R23, R63, R66 ;  /* 0x000000423f17723e */ /* 0x000fe400000010ff */
[C---:B---3--:R-:W-:Y:S01]  /*1a930*/  F2FP.BF16.PACK_AB R20, R67.reuse, R60 ;  /* 0x0000003c4314723e */ /* 0x048fe200000010ff */
[----:B------:R-:W-:Y:S01]  /*1a940*/  FADD.FTZ R67, R67, R56 ;  /* 0x0000003843437221 */ /* 0x000fe20000010000 */
[C---:B-1----:R-:W-:Y:S01]  /*1a950*/  F2FP.BF16.PACK_AB R22, R64.reuse, R61 ;  /* 0x0000003d4016723e */ /* 0x042fe200000010ff */
[----:B------:R-:W-:Y:S02]  /*1a960*/  MUFU.EX2 R74, R74 ;  /* 0x0000004a004a7308 */ /* 0x000fe40000000800 */
[----:B------:R-:W-:Y:S04]  /*1a970*/  FADD.FTZ R67, R61, R67 ;  /* 0x000000433d437221 */ /* 0x000fe80000010000 */
[C---:B--2---:R-:W-:Y:S03]  /*1a980*/  HMMA.16816.F32.BF16 R4, R20.reuse, R24, R4 ;  /* 0x000000181404723c */ /* 0x044fe60000041804 */
[----:B------:R-:W-:Y:S01]  /*1a990*/  FADD.FTZ R64, R64, R67 ;  /* 0x0000004340407221 */ /* 0x000fe20000010000 */
[----:B------:R-:W1:Y:S04]  /*1a9a0*/  MUFU.EX2 R68, R68 ;  /* 0x0000004400447308 */ /* 0x000e680000000800 */
        /* <DEDUP_REMOVED lines=8> */
[C---:B-----5:R-:W-:Y:S01]  /*1aa30*/  HMMA.16816.F32.BF16 R136, R20.reuse, R32, R136 ;  /* 0x000000201488723c */ /* 0x060fe20000041888 */
        /* <DEDUP_REMOVED lines=33> */
[----:B------:R-:W2:Y:S03]  /*1ac50*/  MUFU.EX2 R86, R86 ;  /* 0x0000005600567308 */ /* 0x000ea60000000800 */
        /* <DEDUP_REMOVED lines=8> */
[----:B------:R-:W1:Y:S02]  /*1ace0*/  MUFU.EX2 R90, R90 ;  /* 0x0000005a005a7308 */ /* 0x000e640000000800 */
[----:B------:R-:W-:Y:S04]  /*1acf0*/  FADD.FTZ R83, R77, R83 ;  /* 0x000000534d537221 */ /* 0x000fe80000010000 */
        /* <DEDUP_REMOVED lines=10> */
[C---:B-----5:R-:W-:Y:S03]  /*1ada0*/  HMMA.16816.F32.BF16 R136, R20.reuse, R32, R136 ;  /* 0x000000201488723c */ /* 0x060fe60000041888 */
[----:B------:R-:W-:Y:S05]  /*1adb0*/  MUFU.EX2 R88, R88 ;  /* 0x0000005800587308 */ /* 0x000fea0000000800 */
[C---:B------:R-:W-:Y:S01]  /*1adc0*/  HMMA.16816.F32.BF16 R16, R20.reuse, R34, R16 ;  /* 0x000000221410723c */ /* 0x040fe20000041810 */
[----:B------:R-:W5:Y:S04]  /*1add0*/  LDSM.16.MT88.4 R32, [R231+0xf000] ;  /* 0x00f00000e720783b */ /* 0x000f680000004200 */
[----:B------:R-:W2:Y:S03]  /*1ade0*/  MUFU.EX2 R89, R89 ;  /* 0x0000005900597308 */ /* 0x000ea60000000800 */
[C---:B------:R-:W-:Y:S07]  /*1adf0*/  HMMA.16816.F32.BF16 R140, R20.reuse, R36, R140 ;  /* 0x00000024148c723c */ /* 0x040fee000004188c */
[----:B------:R-:W4:Y:S01]  /*1ae00*/  MUFU.EX2 R91, R91 ;  /* 0x0000005b005b7308 */ /* 0x000f220000000800 */
        /* <DEDUP_REMOVED lines=11> */
[----:B------:R-:W-:Y:S04]  /*1aec0*/  FADD.FTZ R88, R88, R84 ;  /* 0x0000005458587221 */ /* 0x000fe80000010000 */
[----:B------:R-:W-:Y:S01]  /*1aed0*/  FADD.FTZ R88, R89, R88 ;  /* 0x0000005859587221 */ /* 0x000fe20000010000 */
[C---:B------:R-:W-:Y:S01]  /*1aee0*/  HMMA.16816.F32.BF16 R8, R20.reuse, R26, R8 ;  /* 0x0000001a1408723c */ /* 0x040fe20000041808 */
[----:B------:R-:W2:Y:S01]  /*1aef0*/  LDSM.16.MT88.4 R24, [R234+0xf800] ;  /* 0x00f80000ea18783b */ /* 0x000ea20000004200 */
[----:B------:R-:W-:Y:S06]  /*1af00*/  MUFU.EX2 R98, R98 ;  /* 0x0000006200627308 */ /* 0x000fec0000000800 */
[C---:B----4-:R-:W-:Y:S04]  /*1af10*/  HMMA.16816.F32.BF16 R132, R20.reuse, R28, R132 ;  /* 0x0000001c1484723c */ /* 0x050fe80000041884 */
[----:B------:R-:W3:Y:S04]  /*1af20*/  MUFU.EX2 R92, R92 ;  /* 0x0000005c005c7308 */ /* 0x000ee80000000800 */
[C---:B------:R-:W-:Y:S01]  /*1af30*/  HMMA.16816.F32.BF16 R12, R20.reuse, R30, R12 ;  /* 0x0000001e140c723c */ /* 0x040fe2000004180c */
[----:B------:R-:W4:Y:S05]  /*1af40*/  LDSM.16.MT88.4 R28, [R232+0xf800] ;  /* 0x00f80000e81c783b */ /* 0x000f2a0000004200 */
[----:B------:R-:W-:Y:S02]  /*1af50*/  MUFU.EX2 R93, R93 ;  /* 0x0000005d005d7308 */ /* 0x000fe40000000800 */
[C---:B-----5:R-:W-:Y:S08]  /*1af60*/  HMMA.16816.F32.BF16 R136, R20.reuse, R32, R136 ;  /* 0x000000201488723c */ /* 0x060ff00000041888 */
[C---:B------:R-:W-:Y:S01]  /*1af70*/  HMMA.16816.F32.BF16 R16, R20.reuse, R34, R16 ;  /* 0x000000221410723c */ /* 0x040fe20000041810 */
[----:B------:R-:W5:Y:S01]  /*1af80*/  MUFU.EX2 R96, R96 ;  /* 0x0000006000607308 */ /* 0x000f620000000800 */
[----:B------:R-:W4:Y:S06]  /*1af90*/  LDSM.16.MT88.4 R32, [R231+0xf800] ;  /* 0x00f80000e720783b */ /* 0x000f2c0000004200 */
[C---:B------:R-:W-:Y:S03]  /*1afa0*/  HMMA.16816.F32.BF16 R140, R20.reuse, R36, R140 ;  /* 0x00000024148c723c */ /* 0x040fe6000004188c */
[----:B------:R-:W-:Y:S05]  /*1afb0*/  MUFU.EX2 R99, R99 ;  /* 0x0000006300637308 */ /* 0x000fea0000000800 */
[----:B------:R-:W-:Y:S01]  /*1afc0*/  HMMA.16816.F32.BF16 R144, R20, R38, R144 ;  /* 0x000000261490723c */ /* 0x000fe20000041890 */
[----:B------:R-:W4:Y:S04]  /*1afd0*/  LDSM.16.MT88.4 R36, [R230+0xf800] ;  /* 0x00f80000e624783b */ /* 0x000f280000004200 */
[----:B------:R-:W4:Y:S02]  /*1afe0*/  MUFU.EX2 R97, R97 ;  /* 0x0000006100617308 */ /* 0x000f240000000800 */
[----:B------:R-:W-:Y:S02]  /*1aff0*/  F2FP.BF16.PACK_AB R21, R148, R91 ;  /* 0x0000005b9415723e */ /* 0x000fe400000010ff */
[----:B-1----:R-:W-:Y:S03]  /*1b000*/  F2FP.BF16.PACK_AB R23, R94, R95 ;  /* 0x0000005f5e17723e */ /* 0x002fe600000010ff */
        /* <DEDUP_REMOVED lines=11> */
[----:B------:R-:W-:Y:S02]  /*1b0c0*/  MUFU.EX2 R106, R106 ;  /* 0x0000006a006a7308 */ /* 0x000fe40000000800 */
[C---:B----4-:R-:W-:Y:S08]  /*1b0d0*/  HMMA.16816.F32.BF16 R132, R20.reuse, R28, R132 ;  /* 0x0000001c1484723c */ /* 0x050ff00000041884 */
[C---:B------:R-:W-:Y:S01]  /*1b0e0*/  HMMA.16816.F32.BF16 R12, R20.reuse, R30, R12 ;  /* 0x0000001e140c723c */ /* 0x040fe2000004180c */
[----:B------:R-:W3:Y:S01]  /*1b0f0*/  LDSM.16.MT88.4 R28, [R232+0x10000] ;  /* 0x01000000e81c783b */ /* 0x000ee20000004200 */
[----:B------:R-:W4:Y:S06]  /*1b100*/  MUFU.EX2 R100, R100 ;  /* 0x0000006400647308 */ /* 0x000f2c0000000800 */
[C---:B------:R-:W-:Y:S04]  /*1b110*/  HMMA.16816.F32.BF16 R136, R20.reuse, R32, R136 ;  /* 0x000000201488723c */ /* 0x040fe80000041888 */
[----:B------:R-:W-:Y:S04]  /*1b120*/  MUFU.EX2 R101, R101 ;  /* 0x0000006500657308 */ /* 0x000fe80000000800 */
[C---:B------:R-:W-:Y:S01]  /*1b130*/  HMMA.16816.F32.BF16 R16, R20.reuse, R34, R16 ;  /* 0x000000221410723c */ /* 0x040fe20000041810 */
[----:B------:R-:W5:Y:S05]  /*1b140*/  LDSM.16.MT88.4 R32, [R231+0x10000] ;  /* 0x01000000e720783b */ /* 0x000f6a0000004200 */
[----:B------:R-:W2:Y:S02]  /*1b150*/  MUFU.EX2 R104, R104 ;  /* 0x0000006800687308 */ /* 0x000ea40000000800 */
[C---:B------:R-:W-:Y:S07]  /*1b160*/  HMMA.16816.F32.BF16 R140, R20.reuse, R36, R140 ;  /* 0x00000024148c723c */ /* 0x040fee000004188c */
[--C-:B------:R-:W-:Y:S01]  /*1b170*/  FFMA.FTZ R36, R108, c[0x0][0x23c], -R178.reuse ;  /* 0x00008f006c247a23 */ /* 0x100fe200000108b2 */
[----:B------:R-:W-:Y:S01]  /*1b180*/  HMMA.16816.F32.BF16 R144, R20, R38, R144 ;  /* 0x000000261490723c */ /* 0x000fe20000041890 */
[----:B------:R-:W-:Y:S03]  /*1b190*/  MUFU.EX2 R105, R105 ;  /* 0x0000006900697308 */ /* 0x000fe60000000800 */
        /* <DEDUP_REMOVED lines=9> */
[----:B------:R-:W-:Y:S01]  /*1b230*/  LDSM.16.MT88.4 R152, [R232+0x11800] ;  /* 0x01180000e898783b */ /* 0x000fe20000004200 */
[--C-:B------:R-:W-:Y:S02]  /*1b240*/  FFMA.FTZ R38, R112, c[0x0][0x23c], -R178.reuse ;  /* 0x00008f0070267a23 */ /* 0x100fe400000108b2 */
[----:B------:R-:W-:Y:S02]  /*1b250*/  FADD.FTZ R113, R42, R113 ;  /* 0x000000712a717221 */ /* 0x000fe40000010000 */
[--C-:B------:R-:W-:Y:S01]  /*1b260*/  FFMA.FTZ R109, R119, c[0x0][0x23c], -R179.reuse ;  /* 0x00008f00776d7a23 */ /* 0x100fe200000108b3 */
[C---:B------:R-:W-:Y:S01]  /*1b270*/  HMMA.16816.F32.BF16 R4, R20.reuse, R24, R4 ;  /* 0x000000181404723c */ /* 0x040fe20000041804 */
[----:B------:R-:W-:Y:S02]  /*1b280*/  MUFU.EX2 R110, R110 ;  /* 0x0000006e006e7308 */ /* 0x000fe40000000800 */
[----:B------:R-:W-:Y:S02]  /*1b290*/  FFMA.FTZ R112, R123, c[0x0][0x23c], -R179 ;  /* 0x00008f007b707a23 */ /* 0x000fe400000108b3 */
[----:B------:R-:W-:Y:S02]  /*1b2a0*/  FADD.FTZ R113, R41, R113 ;  /* 0x0000007129717221 */ /* 0x000fe40000010000 */
[----:B------:R-:W-:Y:S01]  /*1b2b0*/  FFMA.FTZ R41, R121, c[0x0][0x23c], -R178 ;  /* 0x00008f0079297a23 */ /* 0x000fe200000108b2 */
[C---:B------:R-:W-:Y:S01]  /*1b2c0*/  HMMA.16816.F32.BF16 R8, R20.reuse, R26, R8 ;  /* 0x0000001a1408723c */ /* 0x040fe20000041808 */
[----:B------:R-:W2:Y:S02]  /*1b2d0*/  LDSM.16.MT88.4 R24, [R230+0x10000] ;  /* 0x01000000e618783b */ /* 0x000ea40000004200 */
[----:B------:R-:W4:Y:S01]  /*1b2e0*/  MUFU.EX2 R3, R3 ;  /* 0x0000000300037308 */ /* 0x000f220000000800 */
[----:B------:R-:W-:Y:S02]  /*1b2f0*/  FADD.FTZ R46, R46, R113 ;  /* 0x000000712e2e7221 */ /* 0x000fe40000010000 */
[----:B------:R-:W-:Y:S02]  /*1b300*/  FADD.FTZ R106, R106, R93 ;  /* 0x0000005d6a6a7221 */ /* 0x000fe40000010000 */
[C---:B---3--:R-:W-:Y:S04]  /*1b310*/  HMMA.16816.F32.BF16 R132, R20.reuse, R28, R132 ;  /* 0x0000001c1484723c */ /* 0x048fe80000041884 */
[----:B------:R-:W-:Y:S01]  /*1b320*/  FADD.FTZ R46, R47, R46 ;  /* 0x0000002e2f2e7221 */ /* 0x000fe20000010000 */
[----:B------:R-:W-:Y:S01]  /*1b330*/  MUFU.EX2 R36, R36 ;  /* 0x0000002400247308 */ /* 0x000fe20000000800 */
[----:B------:R-:W-:Y:S02]  /*1b340*/  FFMA.FTZ R47, R124, c[0x0][0x23c], -R178 ;  /* 0x00008f007c2f7a23 */ /* 0x000fe400000108b2 */
[C---:B------:R-:W-:Y:S01]  /*1b350*/  HMMA.16816.F32.BF16 R12, R20.reuse, R30, R12 ;  /* 0x0000001e140c723c */ /* 0x040fe2000004180c */
[----:B------:R-:W3:Y:S03]  /*1b360*/  LDSM.16.MT88.4 R28, [R234+0x10800] ;  /* 0x01080000ea1c783b */ /* 0x000ee60000004200 */
[----:B------:R-:W-:Y:S02]  /*1b370*/  FADD.FTZ R46, R50, R46 ;  /* 0x0000002e322e7221 */ /* 0x000fe40000010000 */
[----:B------:R-:W-:Y:S01]  /*1b380*/  FADD.FTZ R106, R100, R106 ;  /* 0x0000006a646a7221 */ /* 0x000fe20000010000 */
[----:B------:R-:W1:Y:S01]  /*1b390*/  MUFU.EX2 R37, R37 ;  /* 0x0000002500257308 */ /* 0x000e620000000800 */
[C---:B-----5:R-:W-:Y:S04]  /*1b3a0*/  HMMA.16816.F32.BF16 R136, R20.reuse, R32, R136 ;  /* 0x000000201488723c */ /* 0x060fe80000041888 */
[----:B------:R-:W-:Y:S02]  /*1b3b0*/  FADD.FTZ R51, R51, R46 ;  /* 0x0000002e33337221 */ /* 0x000fe40000010000 */
[--C-:B------:R-:W-:Y:S02]  /*1b3c0*/  FFMA.FTZ R46, R130, c[0x0][0x23c], -R179.reuse ;  /* 0x00008f00822e7a23 */ /* 0x100fe400000108b3 */
[C---:B------:R-:W-:Y:S01]  /*1b3d0*/  HMMA.16816.F32.BF16 R16, R20.reuse, R34, R16 ;  /* 0x000000221410723c */ /* 0x040fe20000041810 */
[----:B------:R-:W-:Y:S01]  /*1b3e0*/  MUFU.EX2 R38, R38 ;  /* 0x0000002600267308 */ /* 0x000fe20000000800 */
[----:B------:R-:W5:Y:S02]  /*1b3f0*/  LDSM.16.MT88.4 R32, [R232+0x10800] ;  /* 0x01080000e820783b */ /* 0x000f640000004200 */
[----:B------:R-:W-:Y:S02]  /*1b400*/  FFMA.FTZ R179, R131, c[0x0][0x23c], -R179 ;  /* 0x00008f0083b37a23 */ /* 0x000fe400000108b3 */
[----:B------:R-:W-:Y:S02]  /*1b410*/  FADD.FTZ R51, R54, R51 ;  /* 0x0000003336337221 */ /* 0x000fe40000010000 */
[----:B------:R-:W-:Y:S01]  /*1b420*/  FADD.FTZ R101, R101, R106 ;  /* 0x0000006a65657221 */ /* 0x000fe20000010000 */
[C---:B--2---:R-:W-:Y:S02]  /*1b430*/  HMMA.16816.F32.BF16 R140, R20.reuse, R24, R140 ;  /* 0x00000018148c723c */ /* 0x044fe4000004188c */
[----:B------:R-:W2:Y:S01]  /*1b440*/  MUFU.EX2 R39, R39 ;  /* 0x0000002700277308 */ /* 0x000ea20000000800 */
[----:B------:R-:W-:Y:S02]  /*1b450*/  FADD.FTZ R58, R58, R51 ;  /* 0x000000333a3a7221 */ /* 0x000fe40000010000 */
[----:B------:R-:W-:Y:S02]  /*1b460*/  FADD.FTZ R101, R104, R101 ;  /* 0x0000006568657221 */ /* 0x000fe40000010000 */
[----:B------:R-:W-:Y:S01]  /*1b470*/  FADD.FTZ R58, R55, R58 ;  /* 0x0000003a373a7221 */ /* 0x000fe20000010000 */
[----:B------:R-:W-:Y:S01]  /*1b480*/  HMMA.16816.F32.BF16 R144, R20, R26, R144 ;  /* 0x0000001a1490723c */ /* 0x000fe20000041890 */
[----:B------:R-:W5:Y:S03]  /*1b490*/  LDSM.16.MT88.4 R24, [R231+0x10800] ;  /* 0x01080000e718783b */ /* 0x000f660000004200 */
[----:B------:R-:W-:Y:S01]  /*1b4a0*/  MUFU.EX2 R108, R108 ;  /* 0x0000006c006c7308 */ /* 0x000fe20000000800 */
[----:B------:R-:W-:Y:S02]  /*1b4b0*/  FADD.FTZ R59, R59, R58 ;  /* 0x0000003a3b3b7221 */ /* 0x000fe40000010000 */
[----:B-1----:R-:W-:Y:S02]  /*1b4c0*/  F2FP.BF16.PACK_AB R21, R107, R105 ;  /* 0x000000696b15723e */ /* 0x002fe400000010ff */
[----:B----4-:R-:W-:Y:S03]  /*1b4d0*/  F2FP.BF16.PACK_AB R23, R3, R110 ;  /* 0x0000006e0317723e */ /* 0x010fe600000010ff */
[----:B------:R-:W-:Y:S01]  /*1b4e0*/  F2FP.BF16.PACK_AB R20, R37, R36 ;  /* 0x000000242514723e */ /* 0x000fe200000010ff */
[----:B------:R-:W-:Y:S01]  /*1b4f0*/  FADD.FTZ R59, R62, R59 ;  /* 0x0000003b3e3b7221 */ /* 0x000fe20000010000 */
[----:B------:R-:W1:Y:S01]  /*1b500*/  MUFU.EX2 R109, R109 ;  /* 0x0000006d006d7308 */ /* 0x000e620000000800 */
[----:B------:R-:W-:Y:S02]  /*1b510*/  FADD.FTZ R36, R36, R101 ;  /* 0x0000006524247221 */ /* 0x000fe40000010000 */
[----:B------:R-:W-:Y:S01]  /*1b520*/  FADD.FTZ R66, R66, R59 ;  /* 0x0000003b42427221 */ /* 0x000fe20000010000 */
[----:B--2---:R-:W-:Y:S01]  /*1b530*/  F2FP.BF16.PACK_AB R22, R39, R38 ;  /* 0x000000262716723e */ /* 0x004fe200000010ff */
[----:B------:R-:W-:Y:S02]  /*1b540*/  FADD.FTZ R36, R37, R36 ;  /* 0x0000002425247221 */ /* 0x000fe40000010000 */
[----:B------:R-:W-:Y:S02]  /*1b550*/  FADD.FTZ R66, R63, R66 ;  /* 0x000000423f427221 */ /* 0x000fe40000010000 */
[----:B------:R-:W-:Y:S01]  /*1b560*/  FADD.FTZ R38, R38, R36 ;  /* 0x0000002426267221 */ /* 0x000fe20000010000 */
[----:B------:R-:W-:Y:S01]  /*1b570*/  MUFU.EX2 R111, R111 ;  /* 0x0000006f006f7308 */ /* 0x000fe20000000800 */
[C---:B---3--:R-:W-:Y:S03]  /*1b580*/  HMMA.16816.F32.BF16 R4, R20.reuse, R28, R4 ;  /* 0x0000001c1404723c */ /* 0x048fe60000041804 */
[----:B------:R-:W-:Y:S02]  /*1b590*/  FADD.FTZ R66, R65, R66 ;  /* 0x0000004241427221 */ /* 0x000fe40000010000 */
[----:B------:R-:W-:Y:S02]  /*1b5a0*/  FADD.FTZ R38, R39, R38 ;  /* 0x0000002627267221 */ /* 0x000fe40000010000 */
[----:B------:R-:W-:Y:S01]  /*1b5b0*/  FADD.FTZ R71, R71, R66 ;  /* 0x0000004247477221 */ /* 0x000fe20000010000 */
[C---:B------:R-:W-:Y:S01]  /*1b5c0*/  HMMA.16816.F32.BF16 R8, R20.reuse, R30, R8 ;  /* 0x0000001e1408723c */ /* 0x040fe20000041808 */
[----:B------:R-:W2:Y:S01]  /*1b5d0*/  LDSM.16.MT88.4 R28, [R230+0x10800] ;  /* 0x01080000e61c783b */ /* 0x000ea20000004200 */
[----:B------:R-:W3:Y:S02]  /*1b5e0*/  MUFU.EX2 R112, R112 ;  /* 0x0000007000707308 */ /* 0x000ee40000000800 */
[----:B------:R-:W-:Y:S04]  /*1b5f0*/  FADD.FTZ R71, R70, R71 ;  /* 0x0000004746477221 */ /* 0x000fe80000010000 */
[C---:B-----5:R-:W-:Y:S04]  /*1b600*/  HMMA.16816.F32.BF16 R132, R20.reuse, R32, R132 ;  /* 0x000000201484723c */ /* 0x060fe80000041884 */
[----:B------:R-:W-:Y:S01]  /*1b610*/  MUFU.EX2 R43, R116 ;  /* 0x00000074002b7308 */ /* 0x000fe20000000800 */
[----:B------:R-:W-:Y:S03]  /*1b620*/  FADD.FTZ R74, R74, R71 ;  /* 0x000000474a4a7221 */ /* 0x000fe60000010000 */
[C---:B------:R-:W-:Y:S01]  /*1b630*/  HMMA.16816.F32.BF16 R12, R20.reuse, R34, R12 ;  /* 0x00000022140c723c */ /* 0x040fe2000004180c */
[----:B------:R-:W4:Y:S03]  /*1b640*/  LDSM.16.MT88.4 R32, [R234+0x11000] ;  /* 0x01100000ea20783b */ /* 0x000f260000004200 */
[----:B------:R-:W-:Y:S02]  /*1b650*/  FADD.FTZ R74, R75, R74 ;  /* 0x0000004a4b4a7221 */ /* 0x000fe40000010000 */
[----:B------:R-:W5:Y:S02]  /*1b660*/  MUFU.EX2 R42, R117 ;  /* 0x00000075002a7308 */ /* 0x000f640000000800 */
[C---:B------:R-:W-:Y:S04]  /*1b670*/  HMMA.16816.F32.BF16 R136, R20.reuse, R24, R136 ;  /* 0x000000181488723c */ /* 0x040fe80000041888 */
[----:B------:R-:W-:Y:S04]  /*1b680*/  FADD.FTZ R78, R78, R74 ;  /* 0x0000004a4e4e7221 */ /* 0x000fe80000010000 */
[C---:B------:R-:W-:Y:S01]  /*1b690*/  HMMA.16816.F32.BF16 R16, R20.reuse, R26, R16 ;  /* 0x0000001a1410723c */ /* 0x040fe20000041810 */
[----:B------:R-:W-:Y:S01]  /*1b6a0*/  MUFU.EX2 R40, R40 ;  /* 0x0000002800287308 */ /* 0x000fe20000000800 */
[----:B------:R-:W4:Y:S02]  /*1b6b0*/  LDSM.16.MT88.4 R24, [R232+0x11000] ;  /* 0x01100000e818783b */ /* 0x000f240000004200 */
[----:B------:R-:W-:Y:S04]  /*1b6c0*/  FADD.FTZ R78, R82, R78 ;  /* 0x0000004e524e7221 */ /* 0x000fe80000010000 */
[----:B------:R-:W-:Y:S01]  /*1b6d0*/  FADD.FTZ R79, R79, R78 ;  /* 0x0000004e4f4f7221 */ /* 0x000fe20000010000 */
[C---:B--2---:R-:W-:Y:S02]  /*1b6e0*/  HMMA.16816.F32.BF16 R140, R20.reuse, R28, R140 ;  /* 0x0000001c148c723c */ /* 0x044fe4000004188c */
[----:B------:R-:W2:Y:S01]  /*1b6f0*/  MUFU.EX2 R41, R41 ;  /* 0x0000002900297308 */ /* 0x000ea20000000800 */
[----:B------:R-:W-:Y:S04]  /*1b700*/  FADD.FTZ R79, R81, R79 ;  /* 0x0000004f514f7221 */ /* 0x000fe80000010000 */
[----:B------:R-:W-:Y:S01]  /*1b710*/  FADD.FTZ R86, R86, R79 ;  /* 0x0000004f56567221 */ /* 0x000fe20000010000 */
[----:B------:R-:W-:Y:S01]  /*1b720*/  HMMA.16816.F32.BF16 R144, R20, R30, R144 ;  /* 0x0000001e1490723c */ /* 0x000fe20000041890 */
[----:B------:R-:W4:Y:S03]  /*1b730*/  LDSM.16.MT88.4 R28, [R231+0x11000] ;  /* 0x01100000e71c783b */ /* 0x000f260000004200 */
[----:B------:R-:W-:Y:S01]  /*1b740*/  MUFU.EX2 R44, R44 ;  /* 0x0000002c002c7308 */ /* 0x000fe20000000800 */
[----:B------:R-:W-:Y:S02]  /*1b750*/  FADD.FTZ R86, R87, R86 ;  /* 0x0000005657567221 */ /* 0x000fe40000010000 */
[----:B-1----:R-:W-:Y:S02]  /*1b760*/  F2FP.BF16.PACK_AB R21, R109, R108 ;  /* 0x0000006c6d15723e */ /* 0x002fe400000010ff */
[----:B---3--:R-:W-:Y:S03]  /*1b770*/  F2FP.BF16.PACK_AB R23, R112, R111 ;  /* 0x0000006f7017723e */ /* 0x008fe600000010ff */
[----:B-----5:R-:W-:Y:S01]  /*1b780*/  F2FP.BF16.PACK_AB R20, R42, R43 ;  /* 0x0000002b2a14723e */ /* 0x020fe200000010ff */
[----:B------:R-:W-:Y:S01]  /*1b790*/  FADD.FTZ R90, R90, R86 ;  /* 0x000000565a5a7221 */ /* 0x000fe20000010000 */
[----:B------:R-:W1:Y:S01]  /*1b7a0*/  MUFU.EX2 R45, R45 ;  /* 0x0000002d002d7308 */ /* 0x000e620000000800 */
[----:B------:R-:W-:Y:S01]  /*1b7b0*/  FADD.FTZ R43, R43, R38 ;  /* 0x000000262b2b7221 */ /* 0x000fe20000010000 */
[C---:B--2---:R-:W-:Y:S03]  /*1b7c0*/  F2FP.BF16.PACK_AB R22, R41.reuse, R40 ;  /* 0x000000282916723e */ /* 0x044fe600000010ff */
[----:B------:R-:W-:Y:S04]  /*1b7d0*/  FADD.FTZ R43, R42, R43 ;  /* 0x0000002b2a2b7221 */ /* 0x000fe80000010000 */
[----:B------:R-:W-:Y:S01]  /*1b7e0*/  FADD.FTZ R40, R40, R43 ;  /* 0x0000002b28287221 */ /* 0x000fe20000010000 */
[----:B------:R-:W-:Y:S01]  /*1b7f0*/  MUFU.EX2 R46, R46 ;  /* 0x0000002e002e7308 */ /* 0x000fe20000000800 */
[C---:B----4-:R-:W-:Y:S03]  /*1b800*/  HMMA.16816.F32.BF16 R4, R20.reuse, R32, R4 ;  /* 0x000000201404723c */ /* 0x050fe60000041804 */
[----:B------:R-:W-:Y:S05]  /*1b810*/  FADD.FTZ R40, R41, R40 ;  /* 0x0000002829287221 */ /* 0x000fea0000010000 */
[C---:B------:R-:W-:Y:S01]  /*1b820*/  HMMA.16816.F32.BF16 R8, R20.reuse, R34, R8 ;  /* 0x000000221408723c */ /* 0x040fe20000041808 */
[----:B------:R-:W2:Y:S01]  /*1b830*/  LDSM.16.MT88.4 R32, [R230+0x11000] ;  /* 0x01100000e620783b */ /* 0x000ea20000004200 */
[----:B------:R-:W3:Y:S06]  /*1b840*/  MUFU.EX2 R179, R179 ;  /* 0x000000b300b37308 */ /* 0x000eec0000000800 */
[C---:B------:R-:W-:Y:S04]  /*1b850*/  HMMA.16816.F32.BF16 R132, R20.reuse, R24, R132 ;  /* 0x000000181484723c */ /* 0x040fe80000041884 */
[----:B------:R-:W-:Y:S03]  /*1b860*/  MUFU.EX2 R47, R47 ;  /* 0x0000002f002f7308 */ /* 0x000fe60000000800 */
[--C-:B------:R-:W-:Y:S01]  /*1b870*/  FFMA.FTZ R25, R128, c[0x0][0x23c], -R178.reuse ;  /* 0x00008f0080197a23 */ /* 0x100fe200000108b2 */
[C---:B------:R-:W-:Y:S04]  /*1b880*/  HMMA.16816.F32.BF16 R12, R20.reuse, R26, R12 ;  /* 0x0000001a140c723c */ /* 0x040fe8000004180c */
[----:B------:R-:W-:Y:S02]  /*1b890*/  FFMA.FTZ R178, R129, c[0x0][0x23c], -R178 ;  /* 0x00008f0081b27a23 */ /* 0x000fe400000108b2 */
[----:B------:R-:W4:Y:S01]  /*1b8a0*/  MUFU.EX2 R24, R125 ;  /* 0x0000007d00187308 */ /* 0x000f220000000800 */
[----:B------:R-:W-:Y:S01]  /*1b8b0*/  FADD.FTZ R26, R91, R90 ;  /* 0x0000005a5b1a7221 */ /* 0x000fe20000010000 */
[C---:B------:R-:W-:Y:S04]  /*1b8c0*/  HMMA.16816.F32.BF16 R136, R20.reuse, R28, R136 ;  /* 0x0000001c1488723c */ /* 0x040fe80000041888 */
[----:B------:R-:W-:Y:S02]  /*1b8d0*/  FADD.FTZ R26, R148, R26 ;  /* 0x0000001a941a7221 */ /* 0x000fe40000010000 */
[----:B------:R-:W5:Y:S02]  /*1b8e0*/  LDSM.16.MT88.4 R148, [R231+0x11800] ;  /* 0x01180000e794783b */ /* 0x000f640000004200 */
[C---:B------:R-:W-:Y:S01]  /*1b8f0*/  HMMA.16816.F32.BF16 R16, R20.reuse, R30, R16 ;  /* 0x0000001e1410723c */ /* 0x040fe20000041810 */
[----:B------:R-:W-:Y:S03]  /*1b900*/  MUFU.EX2 R25, R25 ;  /* 0x0000001900197308 */ /* 0x000fe60000000800 */
[----:B------:R-:W-:Y:S04]  /*1b910*/  FADD.FTZ R26, R95, R26 ;  /* 0x0000001a5f1a7221 */ /* 0x000fe80000010000 */
[----:B------:R-:W-:Y:S01]  /*1b920*/  FADD.FTZ R26, R94, R26 ;  /* 0x0000001a5e1a7221 */ /* 0x000fe20000010000 */
[C---:B--2---:R-:W-:Y:S02]  /*1b930*/  HMMA.16816.F32.BF16 R140, R20.reuse, R32, R140 ;  /* 0x00000020148c723c */ /* 0x044fe4000004188c */
[----:B------:R-:W2:Y:S01]  /*1b940*/  MUFU.EX2 R178, R178 ;  /* 0x000000b200b27308 */ /* 0x000ea20000000800 */
[----:B------:R-:W-:Y:S04]  /*1b950*/  FADD.FTZ R99, R99, R26 ;  /* 0x0000001a63637221 */ /* 0x000fe80000010000 */
[----:B------:R-:W-:Y:S01]  /*1b960*/  FADD.FTZ R99, R97, R99 ;  /* 0x0000006361637221 */ /* 0x000fe20000010000 */
[----:B------:R-:W-:Y:S04]  /*1b970*/  HMMA.16816.F32.BF16 R144, R20, R34, R144 ;  /* 0x000000221490723c */ /* 0x000fe80000041890 */
[----:B------:R-:W-:Y:S03]  /*1b980*/  FADD.FTZ R102, R102, R99 ;  /* 0x0000006366667221 */ /* 0x000fe60000010000 */
[----:B-1----:R-:W-:Y:S01]  /*1b990*/  F2FP.BF16.PACK_AB R21, R45, R44 ;  /* 0x0000002c2d15723e */ /* 0x002fe200000010ff */
[----:B------:R-:W-:Y:S01]  /*1b9a0*/  FADD.FTZ R102, R103, R102 ;  /* 0x0000006667667221 */ /* 0x000fe20000010000 */
[----:B---3--:R-:W-:Y:S03]  /*1b9b0*/  F2FP.BF16.PACK_AB R23, R179, R46 ;  /* 0x0000002eb317723e */ /* 0x008fe600000010ff */
[----:B----4-:R-:W-:Y:S01]  /*1b9c0*/  F2FP.BF16.PACK_AB R20, R24, R47 ;  /* 0x0000002f1814723e */ /* 0x010fe200000010ff */
[----:B------:R-:W-:Y:S02]  /*1b9d0*/  FADD.FTZ R105, R105, R102 ;  /* 0x0000006669697221 */ /* 0x000fe40000010000 */
[----:B------:R-:W-:Y:S02]  /*1b9e0*/  FADD.FTZ R47, R47, R40 ;  /* 0x000000282f2f7221 */ /* 0x000fe40000010000 */
[----:B------:R-:W-:Y:S01]  /*1b9f0*/  FADD.FTZ R105, R107, R105 ;  /* 0x000000696b697221 */ /* 0x000fe20000010000 */
[----:B--2---:R-:W-:Y:S01]  /*1ba00*/  F2FP.BF16.PACK_AB R22, R178, R25 ;  /* 0x00000019b216723e */ /* 0x004fe200000010ff */
[----:B------:R-:W-:Y:S02]  /*1ba10*/  FADD.FTZ R47, R24, R47 ;  /* 0x0000002f182f7221 */ /* 0x000fe40000010000 */
[----:B------:R-:W-:Y:S02]  /*1ba20*/  FADD.FTZ R110, R110, R105 ;  /* 0x000000696e6e7221 */ /* 0x000fe40000010000 */
[----:B------:R-:W-:Y:S02]  /*1ba30*/  FADD.FTZ R47, R25, R47 ;  /* 0x0000002f192f7221 */ /* 0x000fe40000010000 */
[C---:B------:R-:W-:Y:S01]  /*1ba40*/  HMMA.16816.F32.BF16 R160, R20.reuse, R156, R4 ;  /* 0x0000009c14a0723c */ /* 0x040fe20000041804 */
[----:B------:R-:W1:Y:S02]  /*1ba50*/  LDSM.16.MT88.4 R4, [R230+0x11800] ;  /* 0x01180000e604783b */ /* 0x000e640000004200 */
[----:B------:R-:W-:Y:S01]  /*1ba60*/  FADD.FTZ R110, R3, R110 ;  /* 0x0000006e036e7221 */ /* 0x000fe20000010000 */
[----:B------:R-:W-:Y:S01]  /*1ba70*/  MOV R3, R0 ;  /* 0x0000000000037202 */ /* 0x000fe20000000f00 */
[----:B------:R-:W-:Y:S02]  /*1ba80*/  FADD.FTZ R252, R178, R47 ;  /* 0x0000002fb2fc7221 */ /* 0x000fe40000010000 */
[----:B------:R-:W-:Y:S01]  /*1ba90*/  FADD.FTZ R108, R108, R110 ;  /* 0x0000006e6c6c7221 */ /* 0x000fe20000010000 */
[C---:B------:R-:W-:Y:S04]  /*1baa0*/  HMMA.16816.F32.BF16 R156, R20.reuse, R158, R8 ;  /* 0x0000009e149c723c */ /* 0x040fe80000041808 */
[----:B------:R-:W-:Y:S04]  /*1bab0*/  FADD.FTZ R108, R109, R108 ;  /* 0x0000006c6d6c7221 */ /* 0x000fe80000010000 */
[C---:B------:R-:W-:Y:S04]  /*1bac0*/  HMMA.16816.F32.BF16 R132, R20.reuse, R152, R132 ;  /* 0x000000981484723c */ /* 0x040fe80000041884 */
[----:B------:R-:W-:Y:S04]  /*1bad0*/  FADD.FTZ R111, R111, R108 ;  /* 0x0000006c6f6f7221 */ /* 0x000fe80000010000 */
[C---:B------:R-:W-:Y:S04]  /*1bae0*/  HMMA.16816.F32.BF16 R152, R20.reuse, R154, R12 ;  /* 0x0000009a1498723c */ /* 0x040fe8000004180c */
[----:B------:R-:W-:Y:S04]  /*1baf0*/  FADD.FTZ R111, R112, R111 ;  /* 0x0000006f706f7221 */ /* 0x000fe80000010000 */
[C---:B-----5:R-:W-:Y:S04]  /*1bb00*/  HMMA.16816.F32.BF16 R136, R20.reuse, R148, R136 ;  /* 0x000000941488723c */ /* 0x060fe80000041888 */
[----:B------:R-:W-:Y:S04]  /*1bb10*/  FADD.FTZ R44, R44, R111 ;  /* 0x0000006f2c2c7221 */ /* 0x000fe80000010000 */
[C---:B------:R-:W-:Y:S04]  /*1bb20*/  HMMA.16816.F32.BF16 R148, R20.reuse, R150, R16 ;  /* 0x000000961494723c */ /* 0x040fe80000041810 */
[----:B------:R-:W-:Y:S04]  /*1bb30*/  FADD.FTZ R44, R45, R44 ;  /* 0x0000002c2d2c7221 */ /* 0x000fe80000010000 */
[C---:B-1----:R-:W-:Y:S04]  /*1bb40*/  HMMA.16816.F32.BF16 R140, R20.reuse, R4, R140 ;  /* 0x00000004148c723c */ /* 0x042fe8000004188c */
[----:B------:R-:W-:Y:S04]  /*1bb50*/  FADD.FTZ R44, R46, R44 ;  /* 0x0000002c2e2c7221 */ /* 0x000fe80000010000 */
[----:B------:R-:W-:Y:S04]  /*1bb60*/  HMMA.16816.F32.BF16 R144, R20, R6, R144 ;  /* 0x000000061490723c */ /* 0x000fe80000041890 */
[----:B------:R-:W-:Y:S04]  /*1bb70*/  FADD.FTZ R251, R179, R44 ;  /* 0x0000002cb3fb7221 */ /* 0x000fe80000010000 */
[----:B------:R-:W-:-:S05]  /*1bb80*/  @P0 BRA `(.L_x_2397) ;  /* 0xffff8cc000000947 */ /* 0x000fca000383ffff */
.L_x_2393:
[----:B------:R-:W1:Y:S01]  /*1bb90*/  SHFL.BFLY PT, R4, R252, 0x2, 0x1f ;  /* 0x0c401f00fc047f89 */ /* 0x000e6200000e0000 */
[----:B------:R-:W-:Y:S01]  /*1bba0*/  MOV R7, 0x3f800000 ;  /* 0x3f80000000077802 */ /* 0x000fe20000000f00 */
[----:B------:R-:W-:Y:S01]  /*1bbb0*/  IMAD.MOV.U32 R8, RZ, RZ, 0x3f800000 ;  /* 0x3f800000ff087424 */ /* 0x000fe200078e00ff */
[----:B------:R-:W-:Y:S01]  /*1bbc0*/  ULDC.U8 UR4, c[0x0][0x328] ;  /* 0x0000ca0000047ab9 */ /* 0x000fe20000000000 */
[----:B------:R-:W2:Y:S01]  /*1bbd0*/  SHFL.BFLY PT, R3, R251, 0x2, 0x1f ;  /* 0x0c401f00fb037f89 */ /* 0x000ea200000e0000 */
[----:B-1----:R-:W-:-:S03]  /*1bbe0*/  FADD.FTZ R252, R4, R252 ;  /* 0x000000fc04fc7221 */ /* 0x002fc60000010000 */
[----:B------:R-:W1:Y:S01]  /*1bbf0*/  S2R R4, SR_TID.X ;  /* 0x0000000000047919 */ /* 0x000e620000002100 */
[----:B--2---:R-:W-:-:S03]  /*1bc00*/  FADD.FTZ R251, R3, R251 ;  /* 0x000000fb03fb7221 */ /* 0x004fc60000010000 */
[----:B------:R-:W2:Y:S04]  /*1bc10*/  SHFL.BFLY PT, R6, R252, 0x1, 0x1f ;  /* 0x0c201f00fc067f89 */ /* 0x000ea800000e0000 */
[----:B------:R-:W3:Y:S01]  /*1bc20*/  SHFL.BFLY PT, R5, R251, 0x1, 0x1f ;  /* 0x0c201f00fb057f89 */ /* 0x000ee200000e0000 */
[----:B-1----:R-:W-:-:S04]  /*1bc30*/  SHF.R.S32.HI R3, RZ, 0x1f, R4 ;  /* 0x0000001fff037819 */ /* 0x002fc80000011404 */
[----:B------:R-:W-:Y:S01]  /*1bc40*/  LEA.HI R9, R3, R4, RZ, 0x2 ;  /* 0x0000000403097211 */ /* 0x000fe200078f10ff */
[----:B--2---:R-:W-:-:S03]  /*1bc50*/  FADD.FTZ R6, R252, R6 ;  /* 0x00000006fc067221 */ /* 0x004fc60000010000 */
[----:B------:R-:W-:Y:S01]  /*1bc60*/  SHF.R.S32.HI R11, RZ, 0x2, R9 ;  /* 0x00000002ff0b7819 */ /* 0x000fe20000011409 */
[----:B---3--:R-:W-:Y:S01]  /*1bc70*/  FADD.FTZ R5, R251, R5 ;  /* 0x00000005fb057221 */ /* 0x008fe20000010000 */
[----:B------:R-:W-:Y:S02]  /*1bc80*/  SHF.R.S32.HI R10, RZ, 0x1f, R9 ;  /* 0x0000001fff0a7819 */ /* 0x000fe40000011409 */
[----:B------:R-:W-:Y:S02]  /*1bc90*/  FSETP.NE.FTZ.AND P4, PT, R6, RZ, PT ;  /* 0x000000ff0600720b */ /* 0x000fe40003f95000 */
[----:B------:R-:W-:Y:S02]  /*1bca0*/  LEA.HI R10, R10, R11, RZ, 0x3 ;  /* 0x0000000b0a0a7211 */ /* 0x000fe400078f18ff */
[----:B------:R-:W-:Y:S02]  /*1bcb0*/  FSETP.NE.FTZ.AND P3, PT, R5, RZ, PT ;  /* 0x000000ff0500720b */ /* 0x000fe40003f75000 */
[----:B------:R-:W-:-:S02]  /*1bcc0*/  LOP3.LUT R10, R10, 0xfffffff8, RZ, 0xc0, !PT ;  /* 0xfffffff80a0a7812 */ /* 0x000fc400078ec0ff */
[----:B------:R-:W-:Y:S02]  /*1bcd0*/  LOP3.LUT R9, R9, 0x3ffffffc, RZ, 0xc0, !PT ;  /* 0x3ffffffc09097812 */ /* 0x000fe400078ec0ff */
[----:B------:R-:W-:Y:S02]  /*1bce0*/  IADD3 R10, R11, -R10, RZ ;  /* 0x8000000a0b0a7210 */ /* 0x000fe40007ffe0ff */
[-C--:B------:R-:W-:Y:S01]  /*1bcf0*/  LEA.HI R11, R3, R4.reuse, RZ, 0x5 ;  /* 0x00000004030b7211 */ /* 0x080fe200078f28ff */
[----:B------:R-:W1:Y:S01]  /*1bd00*/  @P4 MUFU.RCP R7, R6 ;  /* 0x0000000600074308 */ /* 0x000e620000001000 */
[C---:B------:R-:W-:Y:S01]  /*1bd10*/  LOP3.LUT R14, R10.reuse, 0x1, RZ, 0xc0, !PT ;  /* 0x000000010a0e7812 */ /* 0x040fe200078ec0ff */
[----:B------:R-:W-:Y:S01]  /*1bd20*/  IMAD.SHL.U32 R12, R10, 0x40, RZ ;  /* 0x000000400a0c7824 */ /* 0x000fe200078e00ff */
[----:B------:R-:W-:Y:S02]  /*1bd30*/  SHF.R.S32.HI R13, RZ, 0x5, R11 ;  /* 0x00000005ff0d7819 */ /* 0x000fe4000001140b */
[----:B------:R-:W-:-:S02]  /*1bd40*/  IADD3 R9, -R9, R4, RZ ;  /* 0x0000000409097210 */ /* 0x000fc40007ffe1ff */
[----:B------:R-:W-:Y:S01]  /*1bd50*/  LOP3.LUT R12, R12, 0x1c0, RZ, 0xc0, !PT ;  /* 0x000001c00c0c7812 */ /* 0x000fe200078ec0ff */
[----:B------:R-:W2:Y:S01]  /*1bd60*/  @P3 MUFU.RCP R8, R5 ;  /* 0x0000000500083308 */ /* 0x000ea20000001000 */
[----:B------:R-:W-:Y:S01]  /*1bd70*/  ISETP.NE.U32.AND P0, PT, R14, 0x1, PT ;  /* 0x000000010e00780c */ /* 0x000fe20003f05070 */
[----:B------:R-:W-:Y:S01]  /*1bd80*/  IMAD R9, R13, 0x200, R9 ;  /* 0x000002000d097824 */ /* 0x000fe200078e0209 */
[----:B------:R-:W-:Y:S02]  /*1bd90*/  LEA.HI R12, R12, R12, RZ, 0x1d ;  /* 0x0000000c0c0c7211 */ /* 0x000fe400078fe8ff */
[----:B------:R-:W-:Y:S02]  /*1bda0*/  R2P PR, R10, 0x6 ;  /* 0x000000060a007804 */ /* 0x000fe40000000000 */
[----:B------:R-:W-:Y:S01]  /*1bdb0*/  MOV R14, 0xfffffff0 ;  /* 0xfffffff0000e7802 */ /* 0x000fe20000000f00 */
[----:B------:R-:W-:Y:S01]  /*1bdc0*/  IMAD.U32 R9, R9, 0x2, R12 ;  /* 0x0000000209097824 */ /* 0x000fe200078e000c */
[----:B------:R-:W-:Y:S01]  /*1bdd0*/  MOV R10, 0x20 ;  /* 0x00000020000a7802 */ /* 0x000fe20000000f00 */
[----:B-1----:R-:W-:Y:S01]  /*1bde0*/  FMUL.FTZ R160, R7, R160 ;  /* 0x000000a007a07220 */ /* 0x002fe20000410000 */
[----:B------:R-:W-:Y:S01]  /*1bdf0*/  SEL R14, R14, 0x10, !P0 ;  /* 0x000000100e0e7807 */ /* 0x000fe20004000000 */
[----:B------:R-:W-:Y:S01]  /*1be00*/  IMAD.SHL.U32 R9, R9, 0x2, RZ ;  /* 0x0000000209097824 */ /* 0x000fe200078e00ff */
[----:B------:R-:W-:Y:S01]  /*1be10*/  SEL R10, R10, 0xffffffe0, !P1 ;  /* 0xffffffe00a0a7807 */ /* 0x000fe20004800000 */
[----:B------:R-:W-:Y:S01]  /*1be20*/  FMUL.FTZ R161, R7, R161 ;  /* 0x000000a107a17220 */ /* 0x000fe20000410000 */
[----:B------:R-:W-:Y:S01]  /*1be30*/  ISETP.NE.AND P0, PT, RZ, UR4, PT ;  /* 0x00000004ff007c0c */ /* 0x000fe2000bf05270 */
[C---:B--2---:R-:W-:Y:S01]  /*1be40*/  FMUL.FTZ R163, R8.reuse, R163 ;  /* 0x000000a308a37220 */ /* 0x044fe20000410000 */
[C---:B------:R-:W-:Y:S01]  /*1be50*/  IADD3 R15, R9.reuse, 0x40, RZ ;  /* 0x00000040090f7810 */ /* 0x040fe20007ffe0ff */
[C---:B------:R-:W-:Y:S01]  /*1be60*/  FMUL.FTZ R162, R8.reuse, R162 ;  /* 0x000000a208a27220 */ /* 0x040fe20000410000 */
[----:B------:R-:W-:Y:S01]  /*1be70*/  IADD3 R12, R9, R14, RZ ;  /* 0x0000000e090c7210 */ /* 0x000fe20007ffe0ff */
[----:B------:R-:W-:Y:S01]  /*1be80*/  FMUL.FTZ R156, R7, R156 ;  /* 0x0000009c079c7220 */ /* 0x000fe20000410000 */
[----:B------:R-:W-:Y:S01]  /*1be90*/  @P2 IADD3 R15, R9, -0x40, RZ ;  /* 0xffffffc0090f2810 */ /* 0x000fe20007ffe0ff */
[----:B------:R-:W-:Y:S01]  /*1bea0*/  FMUL.FTZ R157, R7, R157 ;  /* 0x0000009d079d7220 */ /* 0x000fe20000410000 */
[----:B------:R-:W-:Y:S01]  /*1beb0*/  F2FP.BF16.PACK_AB R160, R161, R160 ;  /* 0x000000a0a1a0723e */ /* 0x000fe200000010ff */
[C---:B------:R-:W-:Y:S01]  /*1bec0*/  FMUL.FTZ R159, R8.reuse, R159 ;  /* 0x0000009f089f7220 */ /* 0x040fe20000410000 */
[----:B------:R-:W-:Y:S01]  /*1bed0*/  F2FP.BF16.PACK_AB R162, R163, R162 ;  /* 0x000000a2a3a2723e */ /* 0x000fe200000010ff */
[C---:B------:R-:W-:Y:S01]  /*1bee0*/  FMUL.FTZ R158, R8.reuse, R158 ;  /* 0x0000009e089e7220 */ /* 0x040fe20000410000 */
[----:B------:R-:W-:Y:S01]  /*1bef0*/  F2FP.BF16.PACK_AB R156, R157, R156 ;  /* 0x0000009c9d9c723e */ /* 0x000fe200000010ff */
[----:B------:R-:W-:Y:S01]  /*1bf00*/  FMUL.FTZ R132, R7, R132 ;  /* 0x0000008407847220 */ /* 0x000fe20000410000 */
[----:B------:R-:W-:Y:S01]  /*1bf10*/  IADD3 R16, R9, R10, RZ ;  /* 0x0000000a09107210 */ /* 0x000fe20007ffe0ff */
[----:B------:R-:W-:Y:S01]  /*1bf20*/  FMUL.FTZ R133, R7, R133 ;  /* 0x0000008507857220 */ /* 0x000fe20000410000 */
[----:B------:R-:W-:Y:S01]  /*1bf30*/  F2FP.BF16.PACK_AB R158, R159, R158 ;  /* 0x0000009e9f9e723e */ /* 0x000fe200000010ff */
[----:B------:R-:W-:Y:S01]  /*1bf40*/  FMUL.FTZ R135, R8, R135 ;  /* 0x0000008708877220 */ /* 0x000fe20000410000 */
[----:B------:R-:W-:Y:S01]  /*1bf50*/  IADD3 R14, R14, R15, RZ ;  /* 0x0000000f0e0e7210 */ /* 0x000fe20007ffe0ff */
[C---:B------:R-:W-:Y:S01]  /*1bf60*/  FMUL.FTZ R134, R8.reuse, R134 ;  /* 0x0000008608867220 */ /* 0x040fe20000410000 */
[----:B------:R-:W-:Y:S01]  /*1bf70*/  F2FP.BF16.PACK_AB R132, R133, R132 ;  /* 0x000000848584723e */ /* 0x000fe200000010ff */
[C---:B------:R-:W-:Y:S01]  /*1bf80*/  FMUL.FTZ R152, R7.reuse, R152 ;  /* 0x0000009807987220 */ /* 0x040fe20000410000 */
[----:B------:R-:W-:Y:S01]  /*1bf90*/  STS [R9], R160 ;  /* 0x000000a009007388 */ /* 0x000fe20000000800 */
[----:B------:R-:W-:Y:S01]  /*1bfa0*/  FMUL.FTZ R153, R7, R153 ;  /* 0x0000009907997220 */ /* 0x000fe20000410000 */
[----:B------:R-:W-:Y:S01]  /*1bfb0*/  F2FP.BF16.PACK_AB R134, R135, R134 ;  /* 0x000000868786723e */ /* 0x000fe200000010ff */
[C---:B------:R-:W-:Y:S01]  /*1bfc0*/  FMUL.FTZ R155, R8.reuse, R155 ;  /* 0x0000009b089b7220 */ /* 0x040fe20000410000 */
[----:B------:R1:W-:Y:S01]  /*1bfd0*/  STS [R9+0x400], R162 ;  /* 0x000400a209007388 */ /* 0x0003e20000000800 */
        /* <DEDUP_REMOVED lines=15> */
[----:B------:R-:W-:Y:S01]  /*1c0d0*/  STS [R16+0x400], R134 ;  /* 0x0004008610007388 */ /* 0x000fe20000000800 */
[----:B------:R-:W-:Y:S01]  /*1c0e0*/  FMUL.FTZ R150, R8, R150 ;  /* 0x0000009608967220 */ /* 0x000fe20000410000 */
[----:B------:R-:W-:Y:S01]  /*1c0f0*/  F2FP.BF16.PACK_AB R148, R149, R148 ;  /* 0x000000949594723e */ /* 0x000fe200000010ff */
[----:B------:R-:W-:-:S02]  /*1c100*/  FMUL.FTZ R140, R7, R140 ;  /* 0x0000008c078c7220 */ /* 0x000fc40000410000 */
[----:B------:R-:W-:Y:S01]  /*1c110*/  FMUL.FTZ R141, R7, R141 ;  /* 0x0000008d078d7220 */ /* 0x000fe20000410000 */
[----:B------:R-:W-:Y:S01]  /*1c120*/  F2FP.BF16.PACK_AB R150, R151, R150 ;  /* 0x000000969796723e */ /* 0x000fe200000010ff */
[----:B------:R-:W-:Y:S02]  /*1c130*/  FMUL.FTZ R144, R7, R144 ;  /* 0x0000009007907220 */ /* 0x000fe40000410000 */
[C---:B------:R-:W-:Y:S01]  /*1c140*/  FMUL.FTZ R143, R8.reuse, R143 ;  /* 0x0000008f088f7220 */ /* 0x040fe20000410000 */
[----:B-1----:R1:W3:Y:S01]  /*1c150*/  @P4 MUFU.LG2 R9, R6 ;  /* 0x0000000600094308 */ /* 0x0022e20000000c00 */
[C---:B------:R-:W-:Y:S01]  /*1c160*/  FMUL.FTZ R142, R8.reuse, R142 ;  /* 0x0000008e088e7220 */ /* 0x040fe20000410000 */
[----:B------:R-:W-:Y:S01]  /*1c170*/  F2FP.BF16.PACK_AB R140, R141, R140 ;  /* 0x0000008c8d8c723e */ /* 0x000fe200000010ff */
[C---:B------:R-:W-:Y:S02]  /*1c180*/  FMUL.FTZ R147, R8.reuse, R147 ;  /* 0x0000009308937220 */ /* 0x040fe40000410000 */
[----:B------:R-:W-:Y:S01]  /*1c190*/  FMUL.FTZ R7, R7, R145 ;  /* 0x0000009107077220 */ /* 0x000fe20000410000 */
[----:B------:R-:W-:Y:S01]  /*1c1a0*/  F2FP.BF16.PACK_AB R142, R143, R142 ;  /* 0x0000008e8f8e723e */ /* 0x000fe200000010ff */
[----:B------:R-:W-:-:S02]  /*1c1b0*/  FMUL.FTZ R8, R8, R146 ;  /* 0x0000009208087220 */ /* 0x000fc40000410000 */
[----:B------:R-:W-:Y:S01]  /*1c1c0*/  IMAD.IADD R17, R12, 0x1, R10 ;  /* 0x000000010c117824 */ /* 0x000fe200078e020a */
[----:B------:R-:W-:Y:S01]  /*1c1d0*/  F2FP.BF16.PACK_AB R7, R7, R144 ;  /* 0x000000900707723e */ /* 0x000fe200000010ff */
[----:B--2---:R-:W2:Y:S01]  /*1c1e0*/  @P3 MUFU.LG2 R12, R5 ;  /* 0x00000005000c3308 */ /* 0x004ea20000000c00 */
[----:B------:R-:W-:Y:S02]  /*1c1f0*/  F2FP.BF16.PACK_AB R8, R147, R8 ;  /* 0x000000089308723e */ /* 0x000fe400000010ff */
[----:B------:R-:W-:Y:S01]  /*1c200*/  STS [R17], R152 ;  /* 0x0000009811007388 */ /* 0x000fe20000000800 */
[C---:B-1----:R-:W-:Y:S01]  /*1c210*/  IADD3 R6, R10.reuse, R15, RZ ;  /* 0x0000000f0a067210 */ /* 0x042fe20007ffe0ff */
[----:B------:R-:W-:Y:S02]  /*1c220*/  IMAD.IADD R10, R10, 0x1, R14 ;  /* 0x000000010a0a7824 */ /* 0x000fe400078e020e */
[----:B------:R-:W-:Y:S01]  /*1c230*/  STS [R17+0x400], R154 ;  /* 0x0004009a11007388 */ /* 0x000fe20000000800 */
[----:B---3--:R-:W-:-:S03]  /*1c240*/  @P4 FMUL.FTZ R9, R9, 0.69314718246459960938 ;  /* 0x3f31721809094820 */ /* 0x008fc60000410000 */
[----:B------:R-:W-:Y:S04]  /*1c250*/  STS [R15], R136 ;  /* 0x000000880f007388 */ /* 0x000fe80000000800 */
[----:B------:R-:W-:Y:S01]  /*1c260*/  STS [R15+0x400], R138 ;  /* 0x0004008a0f007388 */ /* 0x000fe20000000800 */
[----:B--2---:R-:W-:Y:S01]  /*1c270*/  @P3 FMUL.FTZ R12, R12, 0.69314718246459960938 ;  /* 0x3f3172180c0c3820 */ /* 0x004fe20000410000 */
[----:B------:R-:W-:Y:S01]  /*1c280*/  MOV R5, 0x7f800000 ;  /* 0x7f80000000057802 */ /* 0x000fe20000000f00 */
[----:B------:R-:W-:Y:S01]  /*1c290*/  @P4 FFMA.FTZ R5, R2, c[0x0][0x238], R9 ;  /* 0x00008e0002054a23 */ /* 0x000fe20000010009 */
[----:B------:R-:W-:Y:S04]  /*1c2a0*/  STS [R14], R148 ;  /* 0x000000940e007388 */ /* 0x000fe80000000800 */
[----:B------:R-:W-:Y:S04]  /*1c2b0*/  STS [R14+0x400], R150 ;  /* 0x000400960e007388 */ /* 0x000fe80000000800 */
[----:B------:R-:W-:Y:S04]  /*1c2c0*/  STS [R6], R140 ;  /* 0x0000008c06007388 */ /* 0x000fe80000000800 */
[----:B------:R1:W-:Y:S04]  /*1c2d0*/  STS [R6+0x400], R142 ;  /* 0x0004008e06007388 */ /* 0x0003e80000000800 */
[----:B------:R2:W-:Y:S04]  /*1c2e0*/  STS [R10], R7 ;  /* 0x000000070a007388 */ /* 0x0005e80000000800 */
[----:B------:R2:W-:Y:S01]  /*1c2f0*/  STS [R10+0x400], R8 ;  /* 0x000400080a007388 */ /* 0x0005e20000000800 */
[----:B-1----:R-:W-:Y:S01]  /*1c300*/  MOV R6, 0x7f800000 ;  /* 0x7f80000000067802 */ /* 0x002fe20000000f00 */
[----:B------:R-:W-:Y:S01]  /*1c310*/  @P3 FFMA.FTZ R6, R0, c[0x0][0x238], R12 ;  /* 0x00008e0000063a23 */ /* 0x000fe2000001000c */
[----:B------:R-:W-:Y:S05]  /*1c320*/  @!P0 BRA `(.L_x_2398) ;  /* 0x0000009000008947 */ /* 0x000fea0003800000 */
[----:B------:R-:W1:Y:S01]  /*1c330*/  S2UR UR4, SR_CTAID.Y ;  /* 0x00000000000479c3 */ /* 0x000e620000002600 */
[----:B------:R-:W-:-:S02]  /*1c340*/  ULDC UR6, c[0x0][0x214] ;  /* 0x0000850000067ab9 */ /* 0x000fc40000000800 */
[----:B------:R-:W-:Y:S02]  /*1c350*/  UISETP.NE.AND UP0, UPT, UR14, -0x1, UPT ;  /* 0xffffffff0e00788c */ /* 0x000fe4000bf05270 */
[----:B------:R-:W-:-:S03]  /*1c360*/  ULDC UR9, c[0x0][0x234] ;  /* 0x00008d0000097ab9 */ /* 0x000fc60000000800 */
[----:B------:R-:W3:Y:S01]  /*1c370*/  S2UR UR8, SR_CTAID.Z ;  /* 0x00000000000879c3 */ /* 0x000ee20000002700 */
[----:B-1----:R-:W-:-:S04]  /*1c380*/  UIMAD UR6, UR4, UR6, URZ ;  /* 0x00000006040672a4 */ /* 0x002fc8000f8e023f */
[----:B------:R-:W-:-:S04]  /*1c390*/  USEL UR6, UR6, UR14, !UP0 ;  /* 0x0000000e06067287 */ /* 0x000fc8000c000000 */
[----:B---3--:R-:W-:Y:S01]  /*1c3a0*/  UIMAD UR9, UR8, UR9, UR6 ;  /* 0x00000009080972a4 */ /* 0x008fe2000f8e0206 */
[----:B------:R-:W-:Y:S05]  /*1c3b0*/  BRA `(.L_x_2399) ;  /* 0x0000006000007947 */ /* 0x000fea0003800000 */
.L_x_2398:
[----:B------:R-:W1:Y:S01]  /*1c3c0*/  S2UR UR8, SR_CTAID.Z ;  /* 0x00000000000879c3 */ /* 0x000e620000002700 */
[----:B------:R-:W-:Y:S02]  /*1c3d0*/  ULDC UR6, c[0x0][0x1c0] ;  /* 0x0000700000067ab9 */ /* 0x000fe40000000800 */
[----:B------:R-:W-:-:S05]  /*1c3e0*/  ULDC UR9, c[0x0][0x214] ;  /* 0x0000850000097ab9 */ /* 0x000fca0000000800 */
[----:B------:R-:W1:Y:S02]  /*1c3f0*/  S2UR UR4, SR_CTAID.Y ;  /* 0x00000000000479c3 */ /* 0x000e640000002600 */
[----:B-1----:R-:W-:-:S04]  /*1c400*/  UIMAD UR6, UR4, UR6, UR8 ;  /* 0x00000006040672a4 */ /* 0x002fc8000f8e0208 */
[----:B------:R-:W-:Y:S02]  /*1c410*/  UIMAD UR9, UR6, UR9, URZ ;  /* 0x00000009060972a4 */ /* 0x000fe4000f8e023f */
.L_x_2399:
[----:B------:R-:W-:Y:S01]  /*1c420*/  BAR.SYNC.DEFER_BLOCKING 0x0 ;  /* 0x0000000000007b1d */ /* 0x000fe20000010000 */
[----:B------:R-:W-:Y:S01]  /*1c430*/  LOP3.LUT R2, R11, 0xffffffe0, RZ, 0xc0, !PT ;  /* 0xffffffe00b027812 */ /* 0x000fe200078ec0ff */
[----:B------:R-:W-:Y:S01]  /*1c440*/  USHF.R.S32.HI UR11, URZ, 0x1f, UR4 ;  /* 0x0000001f3f0b7899 */ /* 0x000fe20008011404 */
[----:B--2---:R-:W-:Y:S01]  /*1c450*/  SHF.R.S32.HI R7, RZ, 0x1f, R13 ;  /* 0x0000001fff077819 */ /* 0x004fe2000001140d */
[----:B------:R-:W-:Y:S02]  /*1c460*/  UISETP.NE.AND UP0, UPT, UR14, -0x1, UPT ;  /* 0xffffffff0e00788c */ /* 0x000fe4000bf05270 */
[----:B------:R-:W-:Y:S01]  /*1c470*/  ULDC.64 UR6, c[0x0][0x1e8] ;  /* 0x00007a0000067ab9 */ /* 0x000fe20000000a00 */
[----:B------:R-:W-:Y:S01]  /*1c480*/  IMAD.IADD R2, R4, 0x1, -R2 ;  /* 0x0000000104027824 */ /* 0x000fe200078e0a02 */
[----:B------:R-:W-:Y:S01]  /*1c490*/  UIMAD.WIDE.U32 UR16, UR14, UR6, URZ ;  /* 0x000000060e1072a5 */ /* 0x000fe2000f8e003f */
[----:B------:R-:W-:Y:S01]  /*1c4a0*/  LEA.HI R7, R7, R13, RZ, 0x2 ;  /* 0x0000000d07077211 */ /* 0x000fe200078f10ff */
[----:B------:R-:W-:Y:S02]  /*1c4b0*/  BSSY B0, `(.L_x_2400) ;  /* 0x0000020000007945 */ /* 0x000fe40003800000 */
[----:B------:R-:W-:Y:S01]  /*1c4c0*/  LOP3.LUT P0, RZ, R2, 0x3, RZ, 0xc0, !PT ;  /* 0x0000000302ff7812 */ /* 0x000fe2000780c0ff */
[----:B------:R-:W-:Y:S01]  /*1c4d0*/  UIMAD UR10, UR14, UR7, UR17 ;  /* 0x000000070e0a72a4 */ /* 0x000fe2000f8e0211 */
[----:B------:R-:W-:-:S02]  /*1c4e0*/  SHF.R.S32.HI R0, RZ, 0x1f, R2 ;  /* 0x0000001fff007819 */ /* 0x000fc40000011402 */
[----:B------:R-:W-:Y:S01]  /*1c4f0*/  ULDC.64 UR6, c[0x0][0x1e0] ;  /* 0x0000780000067ab9 */ /* 0x000fe20000000a00 */
[----:B------:R-:W-:Y:S01]  /*1c500*/  LOP3.LUT R7, R7, 0xffffffc, RZ, 0xc0, !PT ;  /* 0x0ffffffc07077812 */ /* 0x000fe200078ec0ff */
[----:B------:R-:W-:Y:S01]  /*1c510*/  UIMAD UR11, UR11, UR6, URZ ;  /* 0x000000060b0b72a4 */ /* 0x000fe2000f8e023f */
[----:B------:R-:W-:Y:S01]  /*1c520*/  LEA.HI R0, R0, R2, RZ, 0x2 ;  /* 0x0000000200007211 */ /* 0x000fe200078f10ff */
[----:B------:R-:W-:Y:S02]  /*1c530*/  UIMAD.WIDE.U32 UR14, UR4, UR6, URZ ;  /* 0x00000006040e72a5 */ /* 0x000fe4000f8e003f */
[----:B------:R-:W-:Y:S01]  /*1c540*/  UIMAD UR7, UR4, UR7, UR11 ;  /* 0x00000007040772a4 */ /* 0x000fe2000f8e020b */
[----:B------:R-:W-:Y:S01]  /*1c550*/  SHF.R.S32.HI R0, RZ, 0x2, R0 ;  /* 0x00000002ff007819 */ /* 0x000fe20000011400 */
[----:B------:R1:W2:Y:S01]  /*1c560*/  LDS.128 R24, [R241] ;  /* 0x00000000f1187984 */ /* 0x0002a20000000c00 */
[----:B------:R-:W-:Y:S01]  /*1c570*/  IMAD.IADD R7, R13, 0x1, -R7 ;  /* 0x000000010d077824 */ /* 0x000fe200078e0a07 */
[----:B------:R-:W-:-:S02]  /*1c580*/  USEL UR16, UR14, UR16, !UP0 ;  /* 0x000000100e107287 */ /* 0x000fc4000c000000 */
[----:B------:R1:W3:Y:S01]  /*1c590*/  LDS.128 R20, [R241+0x800] ;  /* 0x00080000f1147984 */ /* 0x0002e20000000c00 */
[----:B------:R-:W-:Y:S01]  /*1c5a0*/  @!UP0 UIADD3 UR10, UR15, UR7, URZ ;  /* 0x000000070f0a8290 */ /* 0x000fe2000fffe03f */
[----:B------:R-:W-:Y:S02]  /*1c5b0*/  IMAD R7, R7, 0x10, R0 ;  /* 0x0000001007077824 */ /* 0x000fe400078e0200 */
[----:B------:R1:W4:Y:S04]  /*1c5c0*/  LDS.128 R16, [R241+0x1000] ;  /* 0x00100000f1107984 */ /* 0x0003280000000c00 */
[----:B------:R1:W1:Y:S01]  /*1c5d0*/  LDS.128 R28, [R241+0x1800] ;  /* 0x00180000f11c7984 */ /* 0x0002620000000c00 */
[----:B------:R-:W-:Y:S05]  /*1c5e0*/  @P0 BRA `(.L_x_2401) ;  /* 0x000000c000000947 */ /* 0x000fea0003800000 */
[----:B------:R-:W5:Y:S01]  /*1c5f0*/  S2UR UR6, SR_CTAID.X ;  /* 0x00000000000679c3 */ /* 0x000f620000002500 */
[----:B------:R-:W-:-:S02]  /*1c600*/  IADD3 R2, R7, 0x8, RZ ;  /* 0x0000000807027810 */ /* 0x000fc40007ffe0ff */
        /* <DEDUP_REMOVED lines=10> */
.L_x_2401:
[----:B------:R-:W-:Y:S05]  /*1c6b0*/  BSYNC B0 ;  /* 0x0000000000007941 */ /* 0x000fea0003800000 */
.L_x_2400:
[----:B----4-:R-:W4:Y:S01]  /*1c6c0*/  S2R R5, SR_CTAID.X ;  /* 0x0000000000057919 */ /* 0x010f220000002500 */
[----:B------:R-:W-:Y:S01]  /*1c6d0*/  SHF.R.S32.HI R243, RZ, 0x1f, R242 ;  /* 0x0000001ffff37819 */ /* 0x000fe200000114f2 */
[----:B------:R-:W-:Y:S01]  /*1c6e0*/  USHF.R.S32.HI UR4, URZ, 0x1f, UR8 ;  /* 0x0000001f3f047899 */ /* 0x000fe20008011408 */
[----:B------:R-:W-:Y:S01]  /*1c6f0*/  LEA.HI R3, R3, R4, RZ, 0x3 ;  /* 0x0000000403037211 */ /* 0x000fe200078f18ff */
[----:B------:R-:W5:Y:S01]  /*1c700*/  S2R R0, SR_TID.X ;  /* 0x0000000000007919 */ /* 0x000f620000002100 */
[----:B------:R-:W-:Y:S01]  /*1c710*/  ISETP.GE.AND P1, PT, R242, c[0x0][0x220], PT ;  /* 0x00008800f2007a0c */ /* 0x000fe20003f26270 */
[----:B------:R-:W-:Y:S01]  /*1c720*/  ULDC.64 UR6, c[0x0][0x1f0] ;  /* 0x00007c0000067ab9 */ /* 0x000fe20000000a00 */
[----:B------:R-:W-:Y:S01]  /*1c730*/  SHF.R.S32.HI R3, RZ, 0x3, R3 ;  /* 0x00000003ff037819 */ /* 0x000fe20000011403 */
[----:B------:R-:W-:Y:S01]  /*1c740*/  UIMAD UR4, UR4, UR6, URZ ;  /* 0x00000006040472a4 */ /* 0x000fe2000f8e023f */
[----:B------:R-:W-:Y:S03]  /*1c750*/  BSSY B0, `(.L_x_2402) ;  /* 0x000001b000007945 */ /* 0x000fe60003800000 */
[----:B------:R-:W-:Y:S01]  /*1c760*/  UIMAD UR4, UR8, UR7, UR4 ;  /* 0x00000007080472a4 */ /* 0x000fe2000f8e0204 */
[----:B----4-:R-:W-:-:S04]  /*1c770*/  IMAD.SHL.U32 R5, R5, 0x40, RZ ;  /* 0x0000004005057824 */ /* 0x010fc800078e00ff */
[----:B------:R-:W-:Y:S01]  /*1c780*/  IMAD.WIDE.U32 R6, R5, c[0x0][0x1e8], R242 ;  /* 0x00007a0005067a25 */ /* 0x000fe200078e00f2 */
[----:B------:R-:W-:Y:S02]  /*1c790*/  SHF.R.S32.HI R2, RZ, 0x1f, R5 ;  /* 0x0000001fff027819 */ /* 0x000fe40000011405 */
[----:B-----5:R-:W-:Y:S02]  /*1c7a0*/  SHF.R.S32.HI R4, RZ, 0x1f, R0 ;  /* 0x0000001fff047819 */ /* 0x020fe40000011400 */
[----:B------:R-:W-:Y:S01]  /*1c7b0*/  IADD3 R6, P0, R6, UR16, RZ ;  /* 0x0000001006067c10 */ /* 0x000fe2000ff1e0ff */
[----:B------:R-:W-:Y:S01]  /*1c7c0*/  IMAD R2, R2, c[0x0][0x1e8], RZ ;  /* 0x00007a0002027a24 */ /* 0x000fe200078e02ff */
[----:B------:R-:W-:-:S03]  /*1c7d0*/  LEA.HI R4, R4, R0, RZ, 0x3 ;  /* 0x0000000004047211 */ /* 0x000fc600078f18ff */
[C---:B------:R-:W-:Y:S01]  /*1c7e0*/  IMAD R2, R5.reuse, c[0x0][0x1ec], R2 ;  /* 0x00007b0005027a24 */ /* 0x040fe200078e0202 */
[----:B------:R-:W-:Y:S02]  /*1c7f0*/  IADD3 R5, -R5, UR13, RZ ;  /* 0x0000000d05057c10 */ /* 0x000fe4000fffe1ff */
[----:B------:R-:W-:Y:S02]  /*1c800*/  SHF.R.S32.HI R0, RZ, 0x3, R4 ;  /* 0x00000003ff007819 */ /* 0x000fe40000011404 */
[----:B------:R-:W-:Y:S01]  /*1c810*/  IADD3.X R7, R7, UR10, R2, P0, !PT ;  /* 0x0000000a07077c10 */ /* 0x000fe200087fe402 */
[----:B------:R-:W-:Y:S01]  /*1c820*/  IMAD.U32 R2, RZ, RZ, UR8 ;  /* 0x00000008ff027e24 */ /* 0x000fe2000f8e00ff */
[----:B------:R-:W-:Y:S02]  /*1c830*/  ISETP.GE.OR P0, PT, R3, R5, P1 ;  /* 0x000000050300720c */ /* 0x000fe40000f06670 */
[----:B------:R-:W-:Y:S01]  /*1c840*/  SHF.R.S32.HI R0, RZ, 0x1f, R0 ;  /* 0x0000001fff007819 */ /* 0x000fe20000011400 */
[----:B------:R-:W-:-:S05]  /*1c850*/  IMAD.WIDE.U32 R6, R2, c[0x0][0x1f0], R6 ;  /* 0x00007c0002067a25 */ /* 0x000fca00078e0006 */
[----:B------:R-:W-:-:S05]  /*1c860*/  IADD3 R9, R7, UR4, RZ ;  /* 0x0000000407097c10 */ /* 0x000fca000fffe0ff */
        /* <DEDUP_REMOVED lines=9> */
.L_x_2403:
[----:B------:R-:W-:Y:S05]  /*1c900*/  BSYNC B0 ;  /* 0x0000000000007941 */ /* 0x000fea0003800000 */
.L_x_2402:
        /* <DEDUP_REMOVED lines=14> */
[----:B---3--:R2:W-:Y:S02]  /*1c9f0*/  STG.E.128 [R4.64], R20 ;  /* 0x0000001404007986 */ /* 0x0085e4000c101d14 */
.L_x_2405:
[----:B------:R-:W-:Y:S05]  /*1ca00*/  BSYNC B0 ;  /* 0x0000000000007941 */ /* 0x000fea0003800000 */
.L_x_2404:
        /* <DEDUP_REMOVED lines=15> */
.L_x_2407:
[----:B------:R-:W-:Y:S05]  /*1cb00*/  BSYNC B0 ;  /* 0x0000000000007941 */ /* 0x000fea0003800000 */
.L_x_2406:
        /* <DEDUP_REMOVED lines=15> */
.L_x_2408:
        /* <DEDUP_REMOVED lines=16> */
.L_x_7878:


//--------------------- .text._ZN5flash24flash_fwd_splitkv_kernelI23Flash_fwd_kernel_traitsILi64ELi64ELi256ELi4ELb0ELb0EN7cutlass10bfloat16_tE19Flash_kernel_traitsILi64ELi64ELi256ELi4ES3_EELb1ELb0ELb1ELb0ELb0ELb1ELb0ELb0EEEvNS_16Flash_fwd_paramsE --------------------------
	.section	.text._ZN5flash24flash_fwd_splitkv_kernelI23Flash_fwd_kernel_traitsILi64ELi64ELi256ELi4ELb0ELb0EN7cutlass10bfloat16_tE19Flash_kernel_traitsILi64ELi64ELi256ELi4ES3_EELb1ELb0ELb1ELb0ELb0ELb1ELb0ELb0EEEvNS_16Flash_fwd_paramsE,"ax",@progbits
	.sectioninfo	@"SHI_REGISTERS=255"
	.align	128
        .global         _ZN5flash24flash_fwd_splitkv_kernelI23Flash_fwd_kernel_traitsILi64ELi64ELi256ELi4ELb0ELb0EN7cutlass10bfloat16_tE19Flash_kernel_traitsILi64ELi64ELi256ELi4ES3_EELb1ELb0ELb1ELb0ELb0ELb1ELb0ELb0EEEvNS_16Flash_fwd_paramsE
        .type           _ZN5flash24flash_fwd_splitkv_kernelI23Flash_fwd_kernel_traitsILi64ELi64ELi256ELi4ELb0ELb0EN7cutlass10bfloat16_tE19Flash_kernel_traitsILi64ELi64ELi256ELi4ES3_EELb1ELb0ELb1ELb0ELb0ELb1ELb0ELb0EEEvNS_16Flash_fwd_paramsE,@function
        .size           _ZN5flash24flash_fwd_splitkv_kernelI23Flash_fwd_kernel_traitsILi64ELi64ELi256ELi4ELb0ELb0EN7cutlass10bfloat16_tE19Flash_kernel_traitsILi64ELi64ELi256ELi4ES3_EELb1ELb0ELb1ELb0ELb0ELb1ELb0ELb0EEEvNS_16Flash_fwd_paramsE,(.L_x_7879 - _ZN5flash24flash_fwd_splitkv_kernelI23Flash_fwd_kernel_traitsILi64ELi64ELi256ELi4ELb0ELb0EN7cutlass10bfloat16_tE19Flash_kernel_traitsILi64ELi64ELi256ELi4ES3_EELb1ELb0ELb1ELb0ELb0ELb1ELb0ELb0EEEvNS_16Flash_fwd_paramsE)
        .other          _ZN5flash24flash_fwd_splitkv_kernelI23Flash_fwd_kernel_traitsILi64ELi64ELi256ELi4ELb0ELb0EN7cutlass10bfloat16_tE19Flash_kernel_traitsILi64ELi64ELi256ELi4ES3_EELb1ELb0ELb1ELb0ELb0ELb1ELb0ELb0EEEvNS_16Flash_fwd_paramsE,@"STO_CUDA_ENTRY STV_DEFAULT"
_ZN5flash24flash_fwd_splitkv_kernelI23Flash_fwd_kernel_traitsILi64ELi64ELi256ELi4ELb0ELb0EN7cutlass10bfloat16_tE19Flash_kernel_traitsILi64ELi64ELi256ELi4ES3_EELb1ELb0ELb1ELb0ELb0ELb1ELb0ELb0EEEvNS_16Flash_fwd_paramsE:
.text._ZN5flash24flash_fwd_splitkv_kernelI23Flash_fwd_kernel_traitsILi64ELi64ELi256ELi4ELb0ELb0EN7cutlass10bfloat16_tE19Flash_kernel_traitsILi64ELi64ELi256ELi4ES3_EELb1ELb0ELb1ELb0ELb0ELb1ELb0ELb0EEEvNS_16Flash_fwd_paramsE:
        /* <DEDUP_REMOVED lines=56> */
.L_x_2409:
[----:B------:R-:W-:Y:S02]  /*0380*/  ULDC UR6, c[0x0][0x218] ;  /* 0x0000860000067ab9 */ /* 0x000fe40000000800 */
.L_x_2410:
        /* <DEDUP_REMOVED lines=95> */
.L_x_2413:
[----:B------:R-:W-:Y:S05]  /*0980*/  BSYNC B0 ;  /* 0x0000000000007941 */ /* 0x000fea0003800000 */
.L_x_2412:
        /* <DEDUP_REMOVED lines=16> */
.L_x_2415:
[----:B------:R-:W-:Y:S05]  /*0a90*/  BSYNC B0 ;  /* 0x0000000000007941 */ /* 0x000fea0003800000 */
.L_x_2414:
        /* <DEDUP_REMOVED lines=16> */
.L_x_2417:
[----:B------:R-:W-:Y:S05]  /*0ba0*/  BSYNC B0 ;  /* 0x0000000000007941 */ /* 0x000fea0003800000 */
.L_x_2416:
        /* <DEDUP_REMOVED lines=15> */
.L_x_2419:
[----:B------:R-:W-:Y:S05]  /*0ca0*/  BSYNC B0 ;  /* 0x0000000000007941 */ /* 0x000fea0003800000 */
.L_x_2418:
        /* <DEDUP_REMOVED lines=20> */
.L_x_2411:
        /* <DEDUP_REMOVED lines=34> */
[----:B------:R-:W-:-:S04]  /*1010*/  UMOV UR10, URZ ;  /* 0x0000003f000a7c82 */ /* 0x000fc80008000000 */
        /* <DEDUP_REMOVED lines=11> */
[----:B--2---:R-:W-:-:S03]  /*10d0*/  UIMAD.WIDE.U32 UR10, UR7, UR5, URZ ;  /* 0x00000005070a72a5 */ /* 0x004fc6000f8e003f */
        /* <DEDUP_REMOVED lines=15> */
[----:B------:R-:W-:Y:S02]  /*11d0*/  IMAD.U32 R8, RZ, RZ, UR4 ;  /* 0x00000004ff087e24 */ /* 0x000fe4000f8e00ff */
[----:B------:R-:W-:Y:S01]  /*11e0*/  IMAD.U32 R9, RZ, RZ, UR5 ;  /* 0x00000005ff097e24 */ /* 0x000fe2000f8e00ff */
        /* <DEDUP_REMOVED lines=15> */
[----:B-1----:R-:W-:Y:S01]  /*12e0*/  IADD3 R3, RZ, -R7, RZ ;  /* 0x80000007ff037210 */ /* 0x002fe20007ffe0ff */
[----:B------:R-:W-:-:S04]  /*12f0*/  IMAD.MOV.U32 R6, RZ, RZ, RZ ;  /* 0x000000ffff067224 */ /* 0x000fc800078e00ff */
[----:B------:R-:W-:-:S04]  /*1300*/  IMAD R3, R3, R4, RZ ;  /* 0x0000000403037224 */ /* 0x000fc800078e02ff */
[----:B------:R-:W-:-:S06]  /*1310*/  IMAD.HI.U32 R3, R7, R3, R6 ;  /* 0x0000000307037227 */ /* 0x000fcc00078e0006 */
        /* <DEDUP_REMOVED lines=33> */
[----:B------:R-:W-:Y:S02]  /*1530*/  UIADD3 UR12, UR29, UR5, URZ ;  /* 0x000000051d0c7290 */ /* 0x000fe4000fffe03f */
[----:B------:R-:W-:Y:S01]  /*1540*/  IADD3 R4, R9, R4, RZ ;  /* 0x0000000409047210 */ /* 0x000fe20007ffe0ff */
[----:B------:R-:W-:Y:S01]  /*1550*/  UMOV UR18, UR28 ;  /* 0x0000001c00127c82 */ /* 0x000fe20008000000 */
[----:B------:R-:W-:Y:S05]  /*1560*/  BRA `(.L_x_2421) ;  /* 0x0000054000007947 */ /* 0x000fea0003800000 */
.L_x_2420:
        /* <DEDUP_REMOVED lines=21> */
.L_x_2422:
        /* <DEDUP_REMOVED lines=17> */
[----:B------:R-:W-:-:S06]  /*17d0*/  UIADD3 UR4, UR29, UR4, URZ ;  /* 0x000000041d047290 */ /* 0x000fcc000fffe03f */
[----:B------:R-:W-:Y:S01]  /*17e0*/  MOV R9, UR4 ;  /* 0x0000000400097c02 */ /* 0x000fe20008000f00 */
[----:B------:R-:W-:Y:S01]  /*17f0*/  ULDC.64 UR4, c[0x0][0x1a0] ;  /* 0x0000680000047ab9 */ /* 0x000fe20000000a00 */
[----:B--2---:R-:W-:-:S04]  /*1800*/  IADD3 R4, R4, 0xffffffe, RZ ;  /* 0x0ffffffe04047810 */ /* 0x004fc80007ffe0ff */
        /* <DEDUP_REMOVED lines=8> */
[----:B------:R-:W-:Y:S01]  /*1890*/  IMAD R0, R3, R0, R2 ;  /* 0x0000000003007224 */ /* 0x000fe200078e0202 */
[----:B------:R-:W-:-:S04]  /*18a0*/  MOV R2, UR28 ;  /* 0x0000001c00027c02 */ /* 0x000fc80008000f00 */
[----:B------:R-:W-:Y:S01]  /*18b0*/  ISETP.GT.U32.AND P1, PT, R3, R0, PT ;  /* 0x000000000300720c */ /* 0x000fe20003f24070 */
[----:B------:R-:W-:-:S12]  /*18c0*/  IMAD.MOV.U32 R8, RZ, RZ, R2 ;  /* 0x000000ffff087224 */ /* 0x000fd800078e0002 */
[-C--:B------:R-:W-:Y:S02]  /*18d0*/  @!P1 IADD3 R0, R0, -R3.reuse, RZ ;  /* 0x8000000300009210 */ /* 0x080fe40007ffe0ff */
[----:B------:R-:W-:Y:S02]  /*18e0*/  @!P1 IADD3 R10, R10, 0x1, RZ ;  /* 0x000000010a0a9810 */ /* 0x000fe40007ffe0ff */
[----:B------:R-:W-:Y:S01]  /*18f0*/  ISETP.GE.U32.AND P3, PT, R0, R3, PT ;  /* 0x000000030000720c */ /* 0x000fe20003f66070 */
[----:B------:R-:W-:Y:S01]  /*1900*/  IMAD.U32 R3, RZ, RZ, UR29 ;  /* 0x0000001dff037e24 */ /* 0x000fe2000f8e00ff */
[----:B------:R-:W-:Y:S01]  /*1910*/  ISETP.NE.AND P1, PT, RZ, c[0x0][0x1c8], PT ;  /* 0x00007200ff007a0c */ /* 0x000fe20003f25270 */
[----:B------:R-:W-:-:S04]  /*1920*/  @UP0 UIMAD.WIDE.U32 UR28, UR12, UR4, URZ ;  /* 0x000000040c1c02a5 */ /* 0x000fc8000f8e003f */
[----:B------:R-:W-:-:S03]  /*1930*/  @UP0 UIMAD UR12, UR12, UR5, UR29 ;  /* 0x000000050c0c02a4 */ /* 0x000fc6000f8e021d */
[----:B------:R-:W-:-:S03]  /*1940*/  @UP0 UMOV UR18, UR28 ;  /* 0x0000001c00120c82 */ /* 0x000fc60008000000 */
[----:B------:R-:W-:-:S05]  /*1950*/  @P3 IADD3 R10, R10, 0x1, RZ ;  /* 0x000000010a0a3810 */ /* 0x000fca0007ffe0ff */
[----:B------:R-:W-:Y:S01]  /*1960*/  @!P2 IMAD.MOV R10, RZ, RZ, -R10 ;  /* 0x000000ffff0aa224 */ /* 0x000fe200078e0a0a */
[----:B------:R-:W-:-:S04]  /*1970*/  @!P1 LOP3.LUT R10, RZ, c[0x0][0x1c8], RZ, 0x33, !PT ;  /* 0x00007200ff0a9a12 */ /* 0x000fc800078e33ff */
[----:B------:R-:W-:Y:S01]  /*1980*/  SHF.R.S32.HI R7, RZ, 0x1f, R10 ;  /* 0x0000001fff077819 */ /* 0x000fe2000001140a */
[----:B------:R-:W-:-:S04]  /*1990*/  IMAD.WIDE.U32 R8, R10, c[0x0][0x1b0], R8 ;  /* 0x00006c000a087a25 */ /* 0x000fc800078e0008 */
[----:B------:R-:W-:-:S04]  /*19a0*/  IMAD R3, R7, c[0x0][0x1b0], RZ ;  /* 0x00006c0007037a24 */ /* 0x000fc800078e02ff */
        /* <DEDUP_REMOVED lines=16> */
.L_x_2421:
        /* <DEDUP_REMOVED lines=9> */
[----:B------:R-:W-:Y:S01]  /*1b40*/  BSSY B0, `(.L_x_2423) ;  /* 0x0000045000007945 */ /* 0x000fe20003800000 */
[----:B------:R-:W-:-:S02]  /*1b50*/  LOP3.LUT R0, R0, 0xfffffff8, RZ, 0xc0, !PT ;  /* 0xfffffff800007812 */ /* 0x000fc400078ec0ff */
[----:B------:R-:W-:Y:S01]  /*1b60*/  @UP0 UIMAD.WIDE.U32 UR28, UR14, UR4, URZ ;  /* 0x000000040e1c02a5 */ /* 0x000fe2000f8e003f */
[----:B------:R-:W-:Y:S01]  /*1b70*/  IMAD.SHL.U32 R11, R34, 0x40, RZ ;  /* 0x00000040220b7824 */ /* 0x000fe200078e00ff */
[----:B------:R-:W-:Y:S01]  /*1b80*/  @!UP0 USHF.R.S32.HI UR10, URZ, 0x1f, UR9 ;  /* 0x0000001f3f0a8899 */ /* 0x000fe20008011409 */
[----:B------:R-:W-:Y:S01]  /*1b90*/  IMAD.IADD R5, R23, 0x1, -R0 ;  /* 0x0000000117057824 */ /* 0x000fe200078e0a00 */
[----:B------:R-:W-:Y:S01]  /*1ba0*/  @UP0 UIMAD UR11, UR14, UR5, UR29 ;  /* 0x000000050e0b02a4 */ /* 0x000fe2000f8e021d */
[----:B------:R-:W-:Y:S01]  /*1bb0*/  IMAD R0, R10, c[0x0][0x1bc], R7 ;  /* 0x00006f000a007a24 */ /* 0x000fe200078e0207 */
[----:B------:R-:W-:Y:S01]  /*1bc0*/  LOP3.LUT R11, R11, 0x1c0, RZ, 0xc0, !PT ;  /* 0x000001c00b0b7812 */ /* 0x000fe200078ec0ff */
[----:B------:R-:W-:Y:S01]  /*1bd0*/  IMAD.SHL.U32 R244, R5, 0x8, RZ ;  /* 0x0000000805f47824 */ /* 0x000fe200078e00ff */
[----:B------:R-:W-:Y:S01]  /*1be0*/  ULDC.64 UR4, c[0x0][0x178] ;  /* 0x00005e0000047ab9 */ /* 0x000fe20000000a00 */
[----:B------:R-:W-:Y:S01]  /*1bf0*/  SHF.R.S32.HI R35, RZ, 0x1f, R34 ;  /* 0x0000001fff237819 */ /* 0x000fe20000011422 */
[----:B------:R-:W-:Y:S01]  /*1c00*/  @!UP0 UIMAD UR10, UR10, UR4, URZ ;  /* 0x000000040a0a82a4 */ /* 0x000fe2000f8e023f */
[----:B------:R-:W-:Y:S01]  /*1c10*/  SHF.R.U32.HI R242, RZ, 0x3, R11 ;  /* 0x00000003fff27819 */ /* 0x000fe2000001160b */
        /* <DEDUP_REMOVED lines=9> */
[----:B------:R-:W-:Y:S01]  /*1cb0*/  IADD3 R6, P1, R34, UR7, RZ ;  /* 0x0000000722067c10 */ /* 0x000fe2000ff3e0ff */
[----:B------:R-:W-:Y:S01]  /*1cc0*/  UIADD3 UR5, -UR8, UR13, URZ ;  /* 0x0000000d08057290 */ /* 0x000fe2000fffe13f */
[----:B------:R-:W-:Y:S01]  /*1cd0*/  LEA.HI R7, R2, R23, RZ, 0x6 ;  /* 0x0000001702077211 */ /* 0x000fe200078f30ff */
[----:B------:R-:W-:Y:S01]  /*1ce0*/  IMAD.WIDE.U32 R10, R10, c[0x0][0x1b8], R14 ;  /* 0x00006e000a0a7a25 */ /* 0x000fe200078e000e */
[----:B------:R-:W-:-:S02]  /*1cf0*/  IADD3 R14, P0, R244, UR28, RZ ;  /* 0x0000001cf40e7c10 */ /* 0x000fc4000ff1e0ff */
[----:B------:R-:W-:Y:S01]  /*1d00*/  IADD3.X R169, R35, UR6, RZ, P1, !PT ;  /* 0x0000000623a97c10 */ /* 0x000fe20008ffe4ff */
[----:B------:R-:W-:Y:S01]  /*1d10*/  ULDC.64 UR6, c[0x0][0x1a8] ;  /* 0x00006a0000067ab9 */ /* 0x000fe20000000a00 */
[----:B------:R-:W-:Y:S01]  /*1d20*/  IADD3.X R15, R3, UR11, RZ, P0, !PT ;  /* 0x0000000b030f7c10 */ /* 0x000fe200087fe4ff */
[----:B------:R-:W-:Y:S01]  /*1d30*/  UIMAD UR6, UR25, UR6, URZ ;  /* 0x00000006190672a4 */ /* 0x000fe2000f8e023f */
[----:B------:R-:W-:Y:S01]  /*1d40*/  ISETP.GE.AND P0, PT, R34, UR5, PT ;  /* 0x0000000522007c0c */ /* 0x000fe2000bf06270 */
[----:B------:R-:W-:Y:S01]  /*1d50*/  IMAD.SHL.U32 R7, R7, 0x8, RZ ;  /* 0x0000000807077824 */ /* 0x000fe200078e00ff */
[----:B------:R-:W-:Y:S01]  /*1d60*/  IADD3 R8, P2, R244, R8, RZ ;  /* 0x00000008f4087210 */ /* 0x000fe20007f5e0ff */
[----:B------:R-:W-:Y:S01]  /*1d70*/  IMAD R169, R169, c[0x0][0x1a0], RZ ;  /* 0x00006800a9a97a24 */ /* 0x000fe200078e02ff */
[----:B------:R-:W-:Y:S01]  /*1d80*/  LOP3.LUT R242, R9, R242, RZ, 0x3c, !PT ;  /* 0x000000f209f27212 */ /* 0x000fe200078e3cff */
[----:B------:R-:W-:Y:S01]  /*1d90*/  UIMAD UR6, UR26, UR7, UR6 ;  /* 0x000000071a0672a4 */ /* 0x000fe2000f8e0206 */
[----:B------:R-:W-:Y:S01]  /*1da0*/  IMAD.IADD R11, R11, 0x1, R0 ;  /* 0x000000010b0b7824 */ /* 0x000fe200078e0200 */
[----:B------:R-:W-:Y:S01]  /*1db0*/  LEA.HI R0, R2, R23, RZ, 0x5 ;  /* 0x0000001702007211 */ /* 0x000fe200078f28ff */
[----:B------:R-:W-:Y:S01]  /*1dc0*/  IMAD.X R9, R3, 0x1, R4, P2 ;  /* 0x0000000103097824 */ /* 0x000fe200010e0604 */
[----:B------:R-:W-:Y:S01]  /*1dd0*/  LOP3.LUT R242, R242, 0xfffffe00, R7, 0xf8, !PT ;  /* 0xfffffe00f2f27812 */ /* 0x000fe200078ef807 */
        /* <DEDUP_REMOVED lines=27> */
.L_x_2424:
[----:B------:R-:W-:Y:S05]  /*1f90*/  BSYNC B0 ;  /* 0x0000000000007941 */ /* 0x000fea0003800000 */
.L_x_2423:
        /* <DEDUP_REMOVED lines=21> */
.L_x_2426:
[----:B------:R-:W-:Y:S05]  /*20f0*/  BSYNC B0 ;  /* 0x0000000000007941 */ /* 0x000fea0003800000 */
.L_x_2425:
        /* <DEDUP_REMOVED lines=8> */
[----:B---3--:R-:W-:Y:S01]  /*2180*/  IMAD.MOV.U32 R18, RZ, RZ, R12 ;  /* 0x000000ffff127224 */ /* 0x008fe200078e000c */
        /* <DEDUP_REMOVED lines=12> */
.L_x_2428:
[----:B------:R-:W-:Y:S05]  /*2250*/  BSYNC B0 ;  /* 0x0000000000007941 */ /* 0x000fea0003800000 */
.L_x_2427:
        /* <DEDUP_REMOVED lines=20> */
.L_x_2430:
[----:B------:R-:W-:Y:S05]  /*23a0*/  BSYNC B0 ;  /* 0x0000000000007941 */ /* 0x000fea0003800000 */
.L_x_2429:
[----:B------:R-:W-:Y:S01]  /*23b0*/  LEA.HI R27, R2, R23, RZ, 0x4 ;  /* 0x00000017021b7211 */ /* 0x000fe200078f20ff */
[----:B------:R-:W-:Y:S01]  /*23c0*/  UIADD3 UR12, UR19, -0x1, URZ ;  /* 0xffffffff130c7890 */ /* 0x000fe2000fffe03f */
[----:B------:R-:W-:Y:S02]  /*23d0*/  BSSY B0, `(.L_x_2431) ;  /* 0x000001d000007945 */ /* 0x000fe40003800000 */
[----:B------:R-:W-:Y:S01]  /*23e0*/  LOP3.LUT R2, R27, 0xfffffff0, RZ, 0xc0, !PT ;  /* 0xfffffff01b027812 */ /* 0x000fe200078ec0ff */
[----:B------:R-:W-:-:S04]  /*23f0*/  USHF.L.U32 UR28, UR12, 0x8, URZ ;  /* 0x000000080c1c7899 */ /* 0x000fc8000800063f */
[C---:B------:R-:W-:Y:S01]  /*2400*/  IMAD.IADD R3, R23.reuse, 0x1, -R2 ;  /* 0x0000000117037824 */ /* 0x040fe200078e0a02 */
[----:B------:R-:W-:Y:S01]  /*2410*/  UIADD3 UR27, -UR28, UR24, URZ ;  /* 0x000000181c1b7290 */ /* 0x000fe2000fffe13f */
[----:B------:R-:W-:Y:S01]  /*2420*/  LOP3.LUT R2, R0, 0xffffffe0, RZ, 0xc0, !PT ;  /* 0xffffffe000027812 */ /* 0x000fe200078ec0ff */
[----:B------:R-:W-:Y:S02]  /*2430*/  IMAD.MOV.U32 R0, RZ, RZ, 0x10 ;  /* 0x00000010ff007424 */ /* 0x000fe400078e00ff */
[----:B------:R-:W-:Y:S02]  /*2440*/  SHF.R.S32.HI R4, RZ, 0x1f, R3 ;  /* 0x0000001fff047819 */ /* 0x000fe40000011403 */
[----:B------:R-:W-:Y:S01]  /*2450*/  ISETP.GE.AND P0, PT, R34, UR27, PT ;  /* 0x0000001b22007c0c */ /* 0x000fe2000bf06270 */
[----:B------:R-:W-:Y:S01]  /*2460*/  IMAD.IADD R31, R23, 0x1, -R2 ;  /* 0x00000001171f7824 */ /* 0x000fe200078e0a02 */
[----:B------:R-:W-:-:S04]  /*2470*/  LEA.HI R4, R4, R3, RZ, 0x3 ;  /* 0x0000000304047211 */ /* 0x000fc800078f18ff */
[C---:B------:R-:W-:Y:S01]  /*2480*/  LOP3.LUT R32, R4.reuse, 0xfffffff8, RZ, 0xc0, !PT ;  /* 0xfffffff804207812 */ /* 0x040fe200078ec0ff */
[----:B------:R-:W-:-:S04]  /*2490*/  IMAD.SHL.U32 R4, R4, 0x40, RZ ;  /* 0x0000004004047824 */ /* 0x000fc800078e00ff */
[----:B------:R-:W-:Y:S01]  /*24a0*/  IMAD.IADD R32, R3, 0x1, -R32 ;  /* 0x0000000103207824 */ /* 0x000fe200078e0a20 */
[----:B------:R-:W-:Y:S01]  /*24b0*/  LOP3.LUT R4, R4, 0xfffffe00, RZ, 0xc0, !PT ;  /* 0xfffffe0004047812 */ /* 0x000fe200078ec0ff */
[----:B------:R-:W-:-:S03]  /*24c0*/  IMAD.MOV.U32 R3, RZ, RZ, 0x20 ;  /* 0x00000020ff037424 */ /* 0x000fc600078e00ff */
        /* <DEDUP_REMOVED lines=13> */
.L_x_2432:
[----:B------:R-:W-:Y:S05]  /*25a0*/  BSYNC B0 ;  /* 0x0000000000007941 */ /* 0x000fea0003800000 */
.L_x_2431:
        /* <DEDUP_REMOVED lines=17> */
.L_x_2434:
[----:B------:R-:W-:Y:S05]  /*26c0*/  BSYNC B0 ;  /* 0x0000000000007941 */ /* 0x000fea0003800000 */
.L_x_2433:
        /* <DEDUP_REMOVED lines=17> */
.L_x_2436:
[----:B------:R-:W-:Y:S05]  /*27e0*/  BSYNC B0 ;  /* 0x0000000000007941 */ /* 0x000fea0003800000 */
.L_x_2435:
        /* <DEDUP_REMOVED lines=17> */
.L_x_2438:
[----:B------:R-:W-:Y:S05]  /*2900*/  BSYNC B0 ;  /* 0x0000000000007941 */ /* 0x000fea0003800000 */
.L_x_2437:
        /* <DEDUP_REMOVED lines=18> */
.L_x_2440:
[----:B------:R-:W-:Y:S05]  /*2a30*/  BSYNC B0 ;  /* 0x0000000000007941 */ /* 0x000fea0003800000 */
.L_x_2439:
[----:B---3--:R-:W-:Y:S01]  /*2a40*/  IADD3 R21, R34, 0x50, RZ ;  /* 0x0000005022157810 */ /* 0x008fe20007ffe0ff */
        /* <DEDUP_REMOVED lines=17> */
.L_x_2442:
[----:B------:R-:W-:Y:S05]  /*2b60*/  BSYNC B0 ;  /* 0x0000000000007941 */ /* 0x000fea0003800000 */
.L_x_2441:
        /* <DEDUP_REMOVED lines=18> */
.L_x_2444:
[----:B------:R-:W-:Y:S05]  /*2c90*/  BSYNC B0 ;  /* 0x0000000000007941 */ /* 0x000fea0003800000 */
.L_x_2443:
        /* <DEDUP_REMOVED lines=18> */
.L_x_2446:
[----:B------:R-:W-:Y:S05]  /*2dc0*/  BSYNC B0 ;  /* 0x0000000000007941 */ /* 0x000fea0003800000 */
.L_x_2445:
        /* <DEDUP_REMOVED lines=18> */
.L_x_2448:
[----:B------:R-:W-:Y:S05]  /*2ef0*/  BSYNC B0 ;  /* 0x0000000000007941 */ /* 0x000fea0003800000 */
.L_x_2447:
        /* <DEDUP_REMOVED lines=18> */
.L_x_2450:
[----:B------:R-:W-:Y:S05]  /*3020*/  BSYNC B0 ;  /* 0x0000000000007941 */ /* 0x000fea0003800000 */
.L_x_2449:
        /* <DEDUP_REMOVED lines=18> */
.L_x_2452:
[----:B------:R-:W-:Y:S05]  /*3150*/  BSYNC B0 ;  /* 0x0000000000007941 */ /* 0x000fea0003800000 */
.L_x_2451:
        /* <DEDUP_REMOVED lines=18> */
.L_x_2454:
[----:B------:R-:W-:Y:S05]  /*3280*/  BSYNC B0 ;  /* 0x0000000000007941 */ /* 0x000fea0003800000 */
.L_x_2453:
        /* <DEDUP_REMOVED lines=18> */
.L_x_2456:
[----:B------:R-:W-:Y:S05]  /*33b0*/  BSYNC B0 ;  /* 0x0000000000007941 */ /* 0x000fea0003800000 */
.L_x_2455:
        /* <DEDUP_REMOVED lines=18> */
.L_x_2458:
[----:B------:R-:W-:Y:S05]  /*34e0*/  BSYNC B0 ;  /* 0x0000000000007941 */ /* 0x000fea0003800000 */
.L_x_2457:
        /* <DEDUP_REMOVED lines=18> */
.L_x_2460:
[----:B------:R-:W-:Y:S05]  /*3610*/  BSYNC B0 ;  /* 0x0000000000007941 */ /* 0x000fea0003800000 */
.L_x_2459:
        /* <DEDUP_REMOVED lines=18> */
.L_x_2462:
[----:B------:R-:W-:Y:S05]  /*3740*/  BSYNC B0 ;  /* 0x0000000000007941 */ /* 0x000fea0003800000 */
.L_x_2461:
        /* <DEDUP_REMOVED lines=12> */
[----:B------:R-:W-:Y:S01]  /*3810*/  IMAD.U32 R36, RZ, RZ, UR6 ;  /* 0x00000006ff247e24 */ /* 0x000fe2000f8e00ff */
[----:B------:R-:W-:-:S04]  /*3820*/  DEPBAR.LE SB0, 0x0 ;  /* 0x000080000000791a */ /* 0x000fc80000000000 */
[----:B------:R-:W-:-:S05]  /*3830*/  IMAD.U32 R37, RZ, RZ, UR4 ;  /* 0x00000004ff257e24 */ /* 0x000fca000f8e00ff */
[----:B-1----:R-:W5:Y:S01]  /*3840*/  LDG.E R29, [R36.64] ;  /* 0x00000014241d7981 */ /* 0x002f62000c1e1900 */
[----:B------:R-:W5:Y:S01]  /*3850*/  MUFU.RCP R2, c[0x0][0x238] ;  /* 0x00008e0000027b08 */ /* 0x000f620000001000 */
[----:B------:R-:W-:Y:S01]  /*3860*/  SHF.R.S32.HI R30, RZ, 0x4, R27 ;  /* 0x00000004ff1e7819 */ /* 0x000fe2000001141b */
[----:B------:R-:W-:Y:S01]  /*3870*/  IMAD.SHL.U32 R32, R32, 0x40, RZ ;  /* 0x0000004020207824 */ /* 0x000fe200078e00ff */
[----:B------:R-:W-:Y:S01]  /*3880*/  SHF.R.S32.HI R26, RZ, 0x1f, R31 ;  /* 0x0000001fff1a7819 */ /* 0x000fe2000001141f */
[C---:B------:R-:W-:Y:S01]  /*3890*/  IMAD.SHL.U32 R24, R34.reuse, 0x8, RZ ;  /* 0x0000000822187824 */ /* 0x040fe200078e00ff */
[----:B------:R-:W-:Y:S01]  /*38a0*/  ISETP.GE.AND P1, PT, R34, UR27, PT ;  /* 0x0000001b22007c0c */ /* 0x000fe2000bf26270 */
[----:B------:R-:W-:Y:S01]  /*38b0*/  BAR.SYNC.DEFER_BLOCKING 0x0 ;  /* 0x0000000000007b1d */ /* 0x000fe20000010000 */
[----:B------:R-:W-:Y:S01]  /*38c0*/  LEA.HI R28, R27, R30, RZ, 0x1 ;  /* 0x0000001e1b1c7211 */ /* 0x000fe200078f08ff */
[----:B------:R-:W-:Y:S01]  /*38d0*/  IMAD R240, R25, 0x400, R4 ;  /* 0x0000040019f07824 */ /* 0x000fe200078e0204 */
[----:B------:R-:W-:Y:S01]  /*38e0*/  LEA.HI R26, R26, R31, RZ, 0x2 ;  /* 0x0000001f1a1a7211 */ /* 0x000fe200078f10ff */
[----:B------:R-:W-:Y:S01]  /*38f0*/  IMAD.SHL.U32 R31, R5, 0x40, RZ ;  /* 0x00000040051f7824 */ /* 0x000fe200078e00ff */
[----:B------:R-:W-:Y:S01]  /*3900*/  LEA R27, R25, UR8, 0x4 ;  /* 0x00000008191b7c11 */ /* 0x000fe2000f8e20ff */
[----:B------:R-:W-:Y:S01]  /*3910*/  IMAD.SHL.U32 R243, R23, 0x2, RZ ;  /* 0x0000000217f37824 */ /* 0x000fe200078e00ff */
[----:B------:R-:W-:Y:S01]  /*3920*/  LOP3.LUT R33, R28, 0xfffffffe, RZ, 0xc0, !PT ;  /* 0xfffffffe1c217812 */ /* 0x000fe200078ec0ff */
[----:B------:R-:W-:Y:S01]  /*3930*/  BSSY B0, `(.L_x_2463) ;  /* 0x0000026000007945 */ /* 0x000fe20003800000 */
[----:B------:R-:W-:Y:S01]  /*3940*/  LEA.HI.SX32 R26, R26, R27, 0x1e ;  /* 0x0000001b1a1a7211 */ /* 0x000fe200078ff2ff */
[----:B------:R-:W-:Y:S01]  /*3950*/  IMAD.U32 R27, RZ, RZ, UR13 ;  /* 0x0000000dff1b7e24 */ /* 0x000fe2000f8e00ff */
[----:B------:R-:W-:Y:S01]  /*3960*/  LOP3.LUT R32, R32, 0x1c0, RZ, 0xc0, !PT ;  /* 0x000001c020207812 */ /* 0x000fe200078ec0ff */
[----:B------:R-:W-:Y:S01]  /*3970*/  IMAD.IADD R33, R30, 0x1, -R33 ;  /* 0x000000011e217824 */ /* 0x000fe200078e0a21 */
[----:B------:R-:W-:-:S02]  /*3980*/  LOP3.LUT R31, R31, 0x1c0, RZ, 0xc0, !PT ;  /* 0x000001c01f1f7812 */ /* 0x000fc400078ec0ff */
[----:B------:R-:W-:Y:S02]  /*3990*/  LOP3.LUT P2, RZ, R5, 0x2, RZ, 0xc0, !PT ;  /* 0x0000000205ff7812 */ /* 0x000fe4000784c0ff */
[----:B------:R-:W-:Y:S02]  /*39a0*/  LOP3.LUT R24, R31, 0x8, R24, 0xf8, !PT ;  /* 0x000000081f187812 */ /* 0x000fe400078ef818 */
[----:B------:R-:W-:Y:S02]  /*39b0*/  SHF.R.U32.HI R31, RZ, 0x3, R31 ;  /* 0x00000003ff1f7819 */ /* 0x000fe4000001161f */
[----:B------:R-:W-:Y:S02]  /*39c0*/  LEA R60, P0, R6, c[0x0][0x170], 0x1 ;  /* 0x00005c00063c7a11 */ /* 0x000fe400078008ff */
[----:B------:R-:W-:Y:S01]  /*39d0*/  LOP3.LUT R24, R24, R31, RZ, 0x3c, !PT ;  /* 0x0000001f18187212 */ /* 0x000fe200078e3cff */
[----:B------:R1:W-:Y:S01]  /*39e0*/  @P1 STS.128 [R242+0xa000], RZ ;  /* 0x00a000fff2001388 */ /* 0x0003e20000000c00 */
[----:B------:R-:W-:Y:S01]  /*39f0*/  IMAD.U32 R31, RZ, RZ, UR24 ;  /* 0x00000018ff1f7e24 */ /* 0x000fe2000f8e00ff */
[----:B------:R-:W-:-:S02]  /*3a00*/  LEA.HI.X R61, R6, c[0x0][0x174], R169, 0x1, P0 ;  /* 0x00005d00063d7a11 */ /* 0x000fc400000f0ca9 */
[----:B------:R-:W-:Y:S01]  /*3a10*/  IMAD R239, R33, 0x200, R24 ;  /* 0x0000020021ef7824 */ /* 0x000fe200078e0218 */
[----:B------:R-:W-:Y:S02]  /*3a20*/  SEL R0, R0, 0xfffffff0, !P2 ;  /* 0xfffffff000007807 */ /* 0x000fe40005000000 */
[----:B------:R-:W-:Y:S01]  /*3a30*/  LOP3.LUT R243, R243, 0x6, RZ, 0xc0, !PT ;  /* 0x00000006f3f37812 */ /* 0x000fe200078ec0ff */
[----:B-----5:R-:W-:Y:S01]  /*3a40*/  FMUL.FTZ R29, R29, R2 ;  /* 0x000000021d1d7220 */ /* 0x020fe20000410000 */
[----:B------:R-:W-:Y:S01]  /*3a50*/  IADD3 R2, -R27, 0x1, R26 ;  /* 0x000000011b027810 */ /* 0x000fe20007ffe11a */
[----:B------:R-:W-:Y:S01]  /*3a60*/  IMAD.SHL.U32 R27, R33, 0x8, RZ ;  /* 0x00000008211b7824 */ /* 0x000fe200078e00ff */
[----:B------:R-:W-:Y:S01]  /*3a70*/  SHF.R.U32.HI R26, RZ, 0x3, R32 ;  /* 0x00000003ff1a7819 */ /* 0x000fe20000011620 */
[----:B------:R1:W2:Y:S01]  /*3a80*/  R2UR UR4, R29 ;  /* 0x000000001d0473c2 */ /* 0x0002a200000e0000 */
[----:B------:R-:W-:Y:S02]  /*3a90*/  IADD3 R2, R2, c[0x0][0x2e8], R31 ;  /* 0x0000ba0002027a10 */ /* 0x000fe40007ffe01f */
[----:B------:R-:W-:-:S04]  /*3aa0*/  LOP3.LUT R27, R32, 0x8, R27, 0xf8, !PT ;  /* 0x00000008201b7812 */ /* 0x000fc800078ef81b */
[----:B------:R-:W-:-:S05]  /*3ab0*/  LOP3.LUT R27, R27, R26, RZ, 0x3c, !PT ;  /* 0x0000001a1b1b7212 */ /* 0x000fca00078e3cff */
[----:B------:R-:W-:Y:S02]  /*3ac0*/  IMAD.IADD R240, R27, 0x1, R240 ;  /* 0x000000011bf07824 */ /* 0x000fe400078e02f0 */
[----:B------:R-:W-:Y:S02]  /*3ad0*/  IMAD.IADD R4, R4, 0x1, R27 ;  /* 0x0000000104047824 */ /* 0x000fe400078e021b */
        /* <DEDUP_REMOVED lines=11> */
.L_x_2464:
[----:B------:R-:W-:Y:S05]  /*3b90*/  BSYNC B0 ;  /* 0x0000000000007941 */ /* 0x000fea0003800000 */
.L_x_2463:
        /* <DEDUP_REMOVED lines=19> */
.L_x_2466:
[----:B------:R-:W-:Y:S05]  /*3cd0*/  BSYNC B0 ;  /* 0x0000000000007941 */ /* 0x000fea0003800000 */
.L_x_2465:
        /* <DEDUP_REMOVED lines=16> */
.L_x_2468:
[----:B------:R-:W-:Y:S05]  /*3de0*/  BSYNC B0 ;  /* 0x0000000000007941 */ /* 0x000fea0003800000 */
.L_x_2467:
        /* <DEDUP_REMOVED lines=18> */
.L_x_2470:
[----:B------:R-:W-:Y:S05]  /*3f10*/  BSYNC B0 ;  /* 0x0000000000007941 */ /* 0x000fea0003800000 */
.L_x_2469:
        /* <DEDUP_REMOVED lines=16> */
.L_x_2472:
[----:B------:R-:W-:Y:S05]  /*4020*/  BSYNC B0 ;  /* 0x0000000000007941 */ /* 0x000fea0003800000 */
.L_x_2471:
        /* <DEDUP_REMOVED lines=18> */
.L_x_2474:
[----:B------:R-:W-:Y:S05]  /*4150*/  BSYNC B0 ;  /* 0x0000000000007941 */ /* 0x000fea0003800000 */
.L_x_2473:
        /* <DEDUP_REMOVED lines=18> */
.L_x_2476:
[----:B------:R-:W-:Y:S05]  /*4280*/  BSYNC B0 ;  /* 0x0000000000007941 */ /* 0x000fea0003800000 */
.L_x_2475:
        /* <DEDUP_REMOVED lines=18> */
.L_x_2478:
[----:B------:R-:W-:Y:S05]  /*43b0*/  BSYNC B0 ;  /* 0x0000000000007941 */ /* 0x000fea0003800000 */
.L_x_2477:
        /* <DEDUP_REMOVED lines=16> */
.L_x_2480:
[----:B------:R-:W-:Y:S05]  /*44c0*/  BSYNC B0 ;  /* 0x0000000000007941 */ /* 0x000fea0003800000 */
.L_x_2479:
        /* <DEDUP_REMOVED lines=18> */
.L_x_2482:
[----:B------:R-:W-:Y:S05]  /*45f0*/  BSYNC B0 ;  /* 0x0000000000007941 */ /* 0x000fea0003800000 */
.L_x_2481:
        /* <DEDUP_REMOVED lines=18> */
.L_x_2484:
[----:B------:R-:W-:Y:S05]  /*4720*/  BSYNC B0 ;  /* 0x0000000000007941 */ /* 0x000fea0003800000 */
.L_x_2483:
        /* <DEDUP_REMOVED lines=18> */
.L_x_2486:
[----:B------:R-:W-:Y:S05]  /*4850*/  BSYNC B0 ;  /* 0x0000000000007941 */ /* 0x000fea0003800000 */
.L_x_2485:
        /* <DEDUP_REMOVED lines=18> */
.L_x_2488:
[----:B------:R-:W-:Y:S05]  /*4980*/  BSYNC B0 ;  /* 0x0000000000007941 */ /* 0x000fea0003800000 */
.L_x_2487:
        /* <DEDUP_REMOVED lines=18> */
.L_x_2490:
[----:B------:R-:W-:Y:S05]  /*4ab0*/  BSYNC B0 ;  /* 0x0000000000007941 */ /* 0x000fea0003800000 */
.L_x_2489:
        /* <DEDUP_REMOVED lines=18> */
.L_x_2492:
[----:B------:R-:W-:Y:S05]  /*4be0*/  BSYNC B0 ;  /* 0x0000000000007941 */ /* 0x000fea0003800000 */
.L_x_2491:
        /* <DEDUP_REMOVED lines=18> */
.L_x_2494:
[----:B------:R-:W-:Y:S05]  /*4d10*/  BSYNC B0 ;  /* 0x0000000000007941 */ /* 0x000fea0003800000 */
.L_x_2493:
[----:B------:R-:W-:Y:S01]  /*4d20*/  IMAD.SHL.U32 R239, R239, 0x2, RZ ;  /* 0x00000002efef7824 */ /* 0x000fe200078e00ff */
[----:B-1----:R-:W-:Y:S01]  /*4d30*/  LDSM.16.M88.4 R20, [R240] ;  /* 0x00000000f014783b */ /* 0x002fe20000000200 */
[--C-:B------:R-:W-:Y:S01]  /*4d40*/  IMAD R180, R241, 0x2, R240.reuse ;  /* 0x00000002f1b47824 */ /* 0x100fe200078e02f0 */
[----:B------:R-:W-:Y:S01]  /*4d50*/  LOP3.LUT P0, RZ, R5, 0x4, RZ, 0xc0, !PT ;  /* 0x0000000405ff7812 */ /* 0x000fe2000780c0ff */
[----:B------:R-:W-:Y:S01]  /*4d60*/  IMAD R234, R0, 0x2, R239 ;  /* 0x0000000200ea7824 */ /* 0x000fe200078e02ef */
[----:B------:R-:W1:Y:S01]  /*4d70*/  LDSM.16.M88.4 R84, [R239+0x2000] ;  /* 0x00200000ef54783b */ /* 0x000e620000000200 */
[----:B------:R-:W-:Y:S01]  /*4d80*/  IADD3 R5, R239, 0x2000, RZ ;  /* 0x00002000ef057810 */ /* 0x000fe20007ffe0ff */
[----:B------:R-:W-:Y:S01]  /*4d90*/  IMAD R238, R3, 0x2, R240 ;  /* 0x0000000203ee7824 */ /* 0x000fe200078e02f0 */
[----:B------:R-:W-:Y:S01]  /*4da0*/  IADD3 R237, R239, 0x2040, RZ ;  /* 0x00002040efed7810 */ /* 0x000fe20007ffe0ff */
[----:B------:R-:W-:Y:S01]  /*4db0*/  LDSM.16.M88.4 R12, [R180] ;  /* 0x00000000b40c783b */ /* 0x000fe20000000200 */
[----:B------:R-:W-:Y:S01]  /*4dc0*/  IADD3 R172, R243, UR28, RZ ;  /* 0x0000001cf3ac7c10 */ /* 0x000fe2000fffe0ff */
[----:B------:R-:W-:Y:S01]  /*4dd0*/  IMAD R236, R241, 0x2, R238 ;  /* 0x00000002f1ec7824 */ /* 0x000fe200078e02ee */
[----:B------:R-:W-:Y:S01]  /*4de0*/  IMNMX R167, R2, UR24, PT ;  /* 0x0000001802a77c17 */ /* 0x000fe2000b800200 */
[----:B------:R-:W-:Y:S01]  /*4df0*/  LDSM.16.M88.4 R8, [R234+0x2000] ;  /* 0x00200000ea08783b */ /* 0x000fe20000000200 */
[C---:B------:R-:W-:Y:S01]  /*4e00*/  IADD3 R160, R172.reuse, 0x9, RZ ;  /* 0x00000009aca07810 */ /* 0x040fe20007ffe0ff */
[----:B------:R-:W-:Y:S01]  /*4e10*/  I2F R170, R172 ;  /* 0x000000ac00aa7306 */ /* 0x000fe20000201400 */
[----:B------:R-:W-:Y:S01]  /*4e20*/  @P0 IADD3 R237, R5, -0x40, RZ ;  /* 0xffffffc005ed0810 */ /* 0x000fe20007ffe0ff */
[----:B------:R-:W5:Y:S01]  /*4e30*/  LDSM.16.M88.4 R36, [R239+0x3000] ;  /* 0x00300000ef24783b */ /* 0x000f620000000200 */
[C---:B------:R-:W-:Y:S01]  /*4e40*/  IADD3 R162, R172.reuse, 0x8, RZ ;  /* 0x00000008aca27810 */ /* 0x040fe20007ffe0ff */
[----:B------:R-:W-:Y:S01]  /*4e50*/  UISETP.GE.AND UP0, UPT, UR19, 0x2, UPT ;  /* 0x000000021300788c */ /* 0x000fe2000bf06270 */
[----:B------:R-:W-:Y:S01]  /*4e60*/  IADD3 R166, R172, 0x1, RZ ;  /* 0x00000001aca67810 */ /* 0x000fe20007ffe0ff */
[----:B------:R-:W3:Y:S01]  /*4e70*/  LDSM.16.M88.4 R68, [R239+0x2800] ;  /* 0x00280000ef44783b */ /* 0x000ee20000000200 */
[----:B------:R-:W-:Y:S01]  /*4e80*/  IMAD R164, R0, 0x2, R237 ;  /* 0x0000000200a47824 */ /* 0x000fe200078e02ed */
[----:B------:R-:W-:Y:S01]  /*4e90*/  I2F R159, R160 ;  /* 0x000000a0009f7306 */ /* 0x000fe20000201400 */
[C---:B------:R-:W-:Y:S01]  /*4ea0*/  IADD3 R156, R172.reuse, 0x11, RZ ;  /* 0x00000011ac9c7810 */ /* 0x040fe20007ffe0ff */
[----:B------:R-:W4:Y:S01]  /*4eb0*/  LDSM.16.M88.4 R32, [R239+0x3800] ;  /* 0x00380000ef20783b */ /* 0x000f220000000200 */
[----:B------:R-:W-:-:S02]  /*4ec0*/  IADD3 R154, R172, 0x18, RZ ;  /* 0x00000018ac9a7810 */ /* 0x000fc40007ffe0ff */
[----:B------:R-:W-:Y:S01]  /*4ed0*/  IADD3 R148, R172, 0x21, RZ ;  /* 0x00000021ac947810 */ /* 0x000fe20007ffe0ff */
[----:B------:R-:W-:Y:S01]  /*4ee0*/  LDSM.16.M88.4 R24, [R234+0x2800] ;  /* 0x00280000ea18783b */ /* 0x000fe20000000200 */
[-C--:B------:R-:W-:Y:S01]  /*4ef0*/  ISETP.GE.AND P3, PT, R160, R167.reuse, PT ;  /* 0x000000a7a000720c */ /* 0x080fe20003f66270 */
[----:B------:R-:W-:Y:S01]  /*4f00*/  I2F R161, R162 ;  /* 0x000000a200a17306 */ /* 0x000fe20000201400 */
[----:B------:R-:W-:Y:S01]  /*4f10*/  IADD3 R165, R2, 0x8, RZ ;  /* 0x0000000802a57810 */ /* 0x000fe20007ffe0ff */
[----:B------:R-:W-:Y:S01]  /*4f20*/  LDSM.16.M88.4 R16, [R234+0x3800] ;  /* 0x00380000ea10783b */ /* 0x000fe20000000200 */
[C---:B------:R-:W-:Y:S02]  /*4f30*/  IADD3 R142, R172.reuse, 0x30, RZ ;  /* 0x00000030ac8e7810 */ /* 0x040fe40007ffe0ff */
[C---:B------:R-:W-:Y:S01]  /*4f40*/  IADD3 R140, R172.reuse, 0x31, RZ ;  /* 0x00000031ac8c7810 */ /* 0x040fe20007ffe0ff */
[----:B------:R-:W-:Y:S01]  /*4f50*/  LDSM.16.M88.4 R44, [R239+0x4800] ;  /* 0x00480000ef2c783b */ /* 0x000fe20000000200 */
[----:B------:R-:W-:Y:S01]  /*4f60*/  IMNMX R165, R165, UR24, PT ;  /* 0x00000018a5a57c17 */ /* 0x000fe2000b800200 */
[----:B------:R-:W-:Y:S01]  /*4f70*/  I2F R163, R166 ;  /* 0x000000a600a37306 */ /* 0x000fe20000201400 */
[----:B------:R-:W-:Y:S01]  /*4f80*/  IADD3 R146, R172, 0x28, RZ ;  /* 0x00000028ac927810 */ /* 0x000fe20007ffe0ff */
[----:B------:R-:W-:Y:S01]  /*4f90*/  LDSM.16.M88.4 R124, [R239+0x4000] ;  /* 0x00400000ef7c783b */ /* 0x000fe20000000200 */
[----:B------:R-:W-:-:S02]  /*4fa0*/  ISETP.GE.AND P1, PT, R162, R167, PT ;  /* 0x000000a7a200720c */ /* 0x000fc40003f26270 */
[C---:B------:R-:W-:Y:S01]  /*4fb0*/  IADD3 R152, R172.reuse, 0x19, RZ ;  /* 0x00000019ac987810 */ /* 0x040fe20007ffe0ff */
[C---:B-1----:R-:W-:Y:S01]  /*4fc0*/  HMMA.16816.F32.BF16 R76, R20.reuse, R84, RZ ;  /* 0x00000054144c723c */ /* 0x042fe200000418ff */
[----:B------:R-:W-:Y:S01]  /*4fd0*/  LDSM.16.M88.4 R52, [R237] ;  /* 0x00000000ed34783b */ /* 0x000fe20000000200 */
[----:B------:R-:W-:Y:S01]  /*4fe0*/  I2F R155, R156 ;  /* 0x0000009c009b7306 */ /* 0x000fe20000201400 */
[----:B------:R-:W-:Y:S02]  /*4ff0*/  IADD3 R150, R172, 0x20, RZ ;  /* 0x00000020ac967810 */ /* 0x000fe40007ffe0ff */
[----:B------:R-:W-:Y:S01]  /*5000*/  LDSM.16.M88.4 R64, [R234+0x4800] ;  /* 0x00480000ea40783b */ /* 0x000fe20000000200 */
[----:B------:R-:W-:Y:S02]  /*5010*/  ISETP.GE.AND P0, PT, R162, R165, PT ;  /* 0x000000a5a200720c */ /* 0x000fe40003f06270 */
[----:B------:R-:W-:Y:S01]  /*5020*/  HMMA.16816.F32.BF16 R84, R20, R86, RZ ;  /* 0x000000561454723c */ /* 0x000fe200000418ff */
[----:B------:R-:W-:Y:S01]  /*5030*/  LDSM.16.M88.4 R56, [R234+0x4000] ;  /* 0x00400000ea38783b */ /* 0x000fe20000000200 */
[----:B------:R-:W-:Y:S01]  /*5040*/  I2F R153, R154 ;  /* 0x0000009a00997306 */ /* 0x000fe20000201400 */
[----:B------:R-:W-:-:S02]  /*5050*/  IADD3 R158, R172, 0x10, RZ ;  /* 0x00000010ac9e7810 */ /* 0x000fc40007ffe0ff */
[----:B------:R-:W-:Y:S01]  /*5060*/  LDSM.16.M88.4 R92, [R164] ;  /* 0x00000000a45c783b */ /* 0x000fe20000000200 */
[C---:B------:R-:W-:Y:S02]  /*5070*/  IADD3 R184, R172.reuse, 0x40, RZ ;  /* 0x00000040acb87810 */ /* 0x040fe40007ffe0ff */
[----:B-----5:R-:W-:Y:S01]  /*5080*/  HMMA.16816.F32.BF16 R48, R20, R36, RZ ;  /* 0x000000241430723c */ /* 0x020fe200000418ff */
[----:B------:R-:W-:Y:S01]  /*5090*/  LDSM.16.M88.4 R116, [R239+0x5000] ;  /* 0x00500000ef74783b */ /* 0x000fe20000000200 */
[----:B------:R-:W-:Y:S01]  /*50a0*/  I2F R147, R148 ;  /* 0x0000009400937306 */ /* 0x000fe20000201400 */
[----:B------:R-:W-:Y:S02]  /*50b0*/  IADD3 R182, R172, 0x41, RZ ;  /* 0x00000041acb67810 */ /* 0x000fe40007ffe0ff */
[----:B------:R-:W-:Y:S01]  /*50c0*/  LDSM.16.M88.4 R72, [R237+0x1000] ;  /* 0x00100000ed48783b */ /* 0x000fe20000000200 */
[----:B------:R-:W-:Y:S02]  /*50d0*/  ISETP.GE.AND P4, PT, R166, R165, PT ;  /* 0x000000a5a600720c */ /* 0x000fe40003f86270 */
[----:B------:R-:W-:Y:S01]  /*50e0*/  HMMA.16816.F32.BF16 R76, R12, R8, R76 ;  /* 0x000000080c4c723c */ /* 0x000fe2000004184c */
[----:B------:R-:W-:Y:S01]  /*50f0*/  LDSM.16.M88.4 R136, [R234+0x5000] ;  /* 0x00500000ea88783b */ /* 0x000fe20000000200 */
[----:B------:R-:W-:Y:S01]  /*5100*/  I2F R141, R142 ;  /* 0x0000008e008d7306 */ /* 0x000fe20000201400 */
[----:B------:R-:W-:-:S02]  /*5110*/  IADD3 R174, R172, 0x50, RZ ;  /* 0x00000050acae7810 */ /* 0x000fc40007ffe0ff */
[----:B------:R-:W-:Y:S01]  /*5120*/  LDSM.16.M88.4 R88, [R164+0x800] ;  /* 0x00080000a458783b */ /* 0x000fe20000000200 */
[----:B------:R-:W-:Y:S02]  /*5130*/  IADD3 R144, R172, 0x29, RZ ;  /* 0x00000029ac907810 */ /* 0x000fe40007ffe0ff */
[----:B------:R-:W-:Y:S01]  /*5140*/  HMMA.16816.F32.BF16 R84, R12, R10, R84 ;  /* 0x0000000a0c54723c */ /* 0x000fe20000041854 */
[----:B------:R-:W1:Y:S01]  /*5150*/  LDSM.16.M88.4 R8, [R234+0x3000] ;  /* 0x00300000ea08783b */ /* 0x000e620000000200 */
[----:B------:R-:W-:Y:S01]  /*5160*/  I2F R5, R140 ;  /* 0x0000008c00057306 */ /* 0x000fe20000201400 */
[----:B------:R-:W-:Y:S02]  /*5170*/  ISETP.GE.AND P6, PT, R166, R167, PT ;  /* 0x000000a7a600720c */ /* 0x000fe40003fc6270 */
[----:B------:R-:W-:Y:S01]  /*5180*/  LDSM.16.M88.4 R132, [R164+0x2800] ;  /* 0x00280000a484783b */ /* 0x000fe20000000200 */
[----:B------:R-:W-:Y:S02]  /*5190*/  IADD3 R192, R172, 0x58, RZ ;  /* 0x00000058acc07810 */ /* 0x000fe40007ffe0ff */
[----:B------:R-:W-:Y:S01]  /*51a0*/  HMMA.16816.F32.BF16 R36, R20, R38, RZ ;  /* 0x000000261424723c */ /* 0x000fe200000418ff */
[----:B------:R-:W-:Y:S01]  /*51b0*/  LDSM.16.M88.4 R108, [R239+0x5800] ;  /* 0x00580000ef6c783b */ /* 0x000fe20000000200 */
[----:B------:R-:W-:Y:S01]  /*51c0*/  I2F R145, R146 ;  /* 0x0000009200917306 */ /* 0x000fe20000201400 */
[----:B------:R-:W-:-:S02]  /*51d0*/  ISETP.GE.AND P5, PT, R160, R165, PT ;  /* 0x000000a5a000720c */ /* 0x000fc40003fa6270 */
[----:B------:R-:W-:Y:S01]  /*51e0*/  LDSM.16.M88.4 R100, [R239+0x6000] ;  /* 0x00600000ef64783b */ /* 0x000fe20000000200 */
[C---:B------:R-:W-:Y:S02]  /*51f0*/  IADD3 R194, R172.reuse, 0x59, RZ ;  /* 0x00000059acc27810 */ /* 0x040fe40007ffe0ff */
[C---:B---3--:R-:W-:Y:S01]  /*5200*/  HMMA.16816.F32.BF16 R80, R20.reuse, R68, RZ ;  /* 0x000000441450723c */ /* 0x048fe200000418ff */
[----:B------:R-:W-:Y:S01]  /*5210*/  LDSM.16.M88.4 R128, [R239+0x9800] ;  /* 0x00980000ef80783b */ /* 0x000fe20000000200 */
[----:B------:R-:W-:Y:S01]  /*5220*/  I2F R151, R152 ;  /* 0x0000009800977306 */ /* 0x000fe20000201400 */
[C---:B------:R-:W-:Y:S02]  /*5230*/  IADD3 R196, R172.reuse, 0x60, RZ ;  /* 0x00000060acc47810 */ /* 0x040fe40007ffe0ff */
[----:B------:R-:W-:Y:S01]  /*5240*/  LDSM.16.M88.4 R120, [R234+0x5800] ;  /* 0x00580000ea78783b */ /* 0x000fe20000000200 */
[C---:B------:R-:W-:Y:S02]  /*5250*/  IADD3 R188, R172.reuse, 0x38, RZ ;  /* 0x00000038acbc7810 */ /* 0x040fe40007ffe0ff */
[----:B----4-:R-:W-:Y:S01]  /*5260*/  HMMA.16816.F32.BF16 R28, R20, R32, RZ ;  /* 0x00000020141c723c */ /* 0x010fe200000418ff */
[C---:B------:R-:W-:Y:S01]  /*5270*/  IADD3 R186, R172.reuse, 0x39, RZ ;  /* 0x00000039acba7810 */ /* 0x040fe20007ffe0ff */
[----:B------:R-:W-:Y:S01]  /*5280*/  I2F R149, R150 ;  /* 0x0000009600957306 */ /* 0x000fe20000201400 */
[C---:B------:R-:W-:Y:S01]  /*5290*/  ISETP.GE.AND P2, PT, R172.reuse, R165, PT ;  /* 0x000000a5ac00720c */ /* 0x040fe20003f46270 */
[----:B------:R-:W0:Y:S01]  /*52a0*/  LDGDEPBAR ;  /* 0x00000000000079af */ /* 0x000e220000000000 */
[----:B------:R-:W-:-:S02]  /*52b0*/  IADD3 R178, R172, 0x48, RZ ;  /* 0x00000048acb27810 */ /* 0x000fc40007ffe0ff */
[C---:B------:R-:W-:Y:S01]  /*52c0*/  IADD3 R176, R172.reuse, 0x49, RZ ;  /* 0x00000049acb07810 */ /* 0x040fe20007ffe0ff */
[C---:B------:R-:W-:Y:S01]  /*52d0*/  HMMA.16816.F32.BF16 R68, R20.reuse, R70, RZ ;  /* 0x000000461444723c */ /* 0x040fe200000418ff */
[C---:B------:R-:W-:Y:S01]  /*52e0*/  IADD3 R225, R172.reuse, 0x61, RZ ;  /* 0x00000061ace17810 */ /* 0x040fe20007ffe0ff */
[----:B------:R-:W-:Y:S01]  /*52f0*/  I2F R157, R158 ;  /* 0x0000009e009d7306 */ /* 0x000fe20000201400 */
[C---:B------:R-:W-:Y:S02]  /*5300*/  IADD3 R247, R172.reuse, 0x68, RZ ;  /* 0x00000068acf77810 */ /* 0x040fe40007ffe0ff */
[C---:B------:R-:W-:Y:S02]  /*5310*/  IADD3 R190, R172.reuse, 0x51, RZ ;  /* 0x00000051acbe7810 */ /* 0x040fe40007ffe0ff */
[C---:B------:R-:W-:Y:S01]  /*5320*/  IADD3 R251, R172.reuse, 0x69, RZ ;  /* 0x00000069acfb7810 */ /* 0x040fe20007ffe0ff */
[----:B------:R-:W-:Y:S01]  /*5330*/  HMMA.16816.F32.BF16 R32, R20, R34, RZ ;  /* 0x000000221420723c */ /* 0x000fe200000418ff */
[----:B------:R-:W-:Y:S01]  /*5340*/  IADD3 R2, R172, 0x80, RZ ;  /* 0x00000080ac027810 */ /* 0x000fe20007ffe0ff */
[----:B------:R-:W-:Y:S06]  /*5350*/  I2F R177, R184 ;  /* 0x000000b800b17306 */ /* 0x000fec0000201400 */
[C---:B-1----:R-:W-:Y:S02]  /*5360*/  HMMA.16816.F32.BF16 R48, R12.reuse, R8, R48 ;  /* 0x000000080c30723c */ /* 0x042fe40000041830 */
[----:B------:R-:W-:Y:S06]  /*5370*/  I2F R175, R182 ;  /* 0x000000b600af7306 */ /* 0x000fec0000201400 */
[C---:B------:R-:W-:Y:S01]  /*5380*/  HMMA.16816.F32.BF16 R36, R12.reuse, R10, R36 ;  /* 0x0000000a0c24723c */ /* 0x040fe20000041824 */
[----:B------:R-:W1:Y:S01]  /*5390*/  LDSM.16.M88.4 R8, [R238] ;  /* 0x00000000ee08783b */ /* 0x000e620000000200 */
[----:B------:R-:W-:Y:S06]  /*53a0*/  I2F R0, R174 ;  /* 0x000000ae00007306 */ /* 0x000fec0000201400 */
[C---:B------:R-:W-:Y:S02]  /*53b0*/  HMMA.16816.F32.BF16 R80, R12.reuse, R24, R80 ;  /* 0x000000180c50723c */ /* 0x040fe40000041850 */
[----:B------:R-:W-:Y:S06]  /*53c0*/  I2F R143, R144 ;  /* 0x00000090008f7306 */ /* 0x000fec0000201400 */
[C---:B------:R-:W-:Y:S02]  /*53d0*/  HMMA.16816.F32.BF16 R68, R12.reuse, R26, R68 ;  /* 0x0000001a0c44723c */ /* 0x040fe40000041844 */
[----:B------:R-:W-:Y:S06]  /*53e0*/  I2F R185, R192 ;  /* 0x000000c000b97306 */ /* 0x000fec0000201400 */
[C---:B------:R-:W-:Y:S02]  /*53f0*/  HMMA.16816.F32.BF16 R28, R12.reuse, R16, R28 ;  /* 0x000000100c1c723c */ /* 0x040fe4000004181c */
[----:B------:R-:W-:Y:S06]  /*5400*/  I2F R187, R194 ;  /* 0x000000c200bb7306 */ /* 0x000fec0000201400 */
[----:B------:R-:W-:Y:S01]  /*5410*/  HMMA.16816.F32.BF16 R32, R12, R18, R32 ;  /* 0x000000120c20723c */ /* 0x000fe20000041820 */
[----:B------:R-:W3:Y:S01]  /*5420*/  LDSM.16.M88.4 R16, [R236] ;  /* 0x00000000ec10783b */ /* 0x000ee20000000200 */
[----:B------:R-:W-:Y:S06]  /*5430*/  I2F R189, R196 ;  /* 0x000000c400bd7306 */ /* 0x000fec0000201400 */
[C---:B------:R-:W-:Y:S02]  /*5440*/  HMMA.16816.F32.BF16 R40, R20.reuse, R44, RZ ;  /* 0x0000002c1428723c */ /* 0x040fe400000418ff */
[----:B------:R-:W-:Y:S06]  /*5450*/  I2F R181, R188 ;  /* 0x000000bc00b57306 */ /* 0x000fec0000201400 */
[C---:B------:R-:W-:Y:S02]  /*5460*/  HMMA.16816.F32.BF16 R24, R20.reuse, R124, RZ ;  /* 0x0000007c1418723c */ /* 0x040fe400000418ff */
[----:B------:R-:W-:Y:S06]  /*5470*/  I2F R179, R186 ;  /* 0x000000ba00b37306 */ /* 0x000fec0000201400 */
[C---:B------:R-:W-:Y:S02]  /*5480*/  HMMA.16816.F32.BF16 R44, R20.reuse, R46, RZ ;  /* 0x0000002e142c723c */ /* 0x040fe400000418ff */
[----:B------:R-:W-:Y:S06]  /*5490*/  I2F R173, R178 ;  /* 0x000000b200ad7306 */ /* 0x000fec0000201400 */
[----:B------:R-:W-:Y:S02]  /*54a0*/  HMMA.16816.F32.BF16 R124, R20, R126, RZ ;  /* 0x0000007e147c723c */ /* 0x000fe400000418ff */
[----:B------:R-:W-:Y:S06]  /*54b0*/  I2F R171, R176 ;  /* 0x000000b000ab7306 */ /* 0x000fec0000201400 */
[----:B-1----:R-:W-:Y:S02]  /*54c0*/  HMMA.16816.F32.BF16 R76, R8, R52, R76 ;  /* 0x00000034084c723c */ /* 0x002fe4000004184c */
[----:B------:R-:W-:Y:S06]  /*54d0*/  I2F R221, R225 ;  /* 0x000000e100dd7306 */ /* 0x000fec0000201400 */
[C---:B------:R-:W-:Y:S02]  /*54e0*/  HMMA.16816.F32.BF16 R40, R12.reuse, R64, R40 ;  /* 0x000000400c28723c */ /* 0x040fe40000041828 */
[----:B------:R-:W-:Y:S06]  /*54f0*/  I2F R249, R247 ;  /* 0x000000f700f97306 */ /* 0x000fec0000201400 */
[C---:B------:R-:W-:Y:S01]  /*5500*/  HMMA.16816.F32.BF16 R44, R12.reuse, R66, R44 ;  /* 0x000000420c2c723c */ /* 0x040fe2000004182c */
[----:B------:R-:W1:Y:S01]  /*5510*/  LDSM.16.M88.4 R64, [R237+0x1800] ;  /* 0x00180000ed40783b */ /* 0x000e620000000200 */
[----:B------:R-:W-:Y:S06]  /*5520*/  I2F R183, R190 ;  /* 0x000000be00b77306 */ /* 0x000fec0000201400 */
[C---:B------:R-:W-:Y:S08]  /*5530*/  HMMA.16816.F32.BF16 R24, R12.reuse, R56, R24 ;  /* 0x000000380c18723c */ /* 0x040ff00000041818 */
[----:B------:R-:W-:Y:S01]  /*5540*/  HMMA.16816.F32.BF16 R124, R12, R58, R124 ;  /* 0x0000003a0c7c723c */ /* 0x000fe2000004187c */
[----:B------:R-:W4:Y:S07]  /*5550*/  LDSM.16.M88.4 R56, [R237+0x800] ;  /* 0x00080000ed38783b */ /* 0x000f2e0000000200 */
[----:B---3--:R-:W-:Y:S08]  /*5560*/  HMMA.16816.F32.BF16 R76, R16, R92, R76 ;  /* 0x0000005c104c723c */ /* 0x008ff0000004184c */
[----:B------:R-:W-:Y:S08]  /*5570*/  HMMA.16816.F32.BF16 R84, R8, R54, R84 ;  /* 0x000000360854723c */ /* 0x000ff00000041854 */
[----:B------:R-:W-:Y:S08]  /*5580*/  HMMA.16816.F32.BF16 R52, R20, R116, RZ ;  /* 0x000000741434723c */ /* 0x000ff000000418ff */
[----:B------:R-:W-:Y:S01]  /*5590*/  FMUL.FTZ R76, R76, c[0x0][0x2ec] ;  /* 0x0000bb004c4c7a20 */ /* 0x000fe20000410000 */
[----:B------:R-:W-:Y:S01]  /*55a0*/  HMMA.16816.F32.BF16 R48, R8, R72, R48 ;  /* 0x000000480830723c */ /* 0x000fe20000041830 */
[----:B------:R-:W-:-:S02]  /*55b0*/  FMUL.FTZ R198, R79, c[0x0][0x2ec] ;  /* 0x0000bb004fc67a20 */ /* 0x000fc40000410000 */
[----:B------:R3:W-:Y:S05]  /*55c0*/  MUFU.TANH R191, R76 ;  /* 0x0000004c00bf7308 */ /* 0x0007ea0000002400 */
[C---:B------:R-:W-:Y:S01]  /*55d0*/  HMMA.16816.F32.BF16 R36, R8.reuse, R74, R36 ;  /* 0x0000004a0824723c */ /* 0x040fe20000041824 */
[----:B------:R-:W5:Y:S02]  /*55e0*/  LDSM.16.M88.4 R72, [R164+0x1000] ;  /* 0x00100000a448783b */ /* 0x000f640000000200 */
[----:B------:R-:W-:Y:S05]  /*55f0*/  MUFU.TANH R198, R198 ;  /* 0x000000c600c67308 */ /* 0x000fea0000002400 */
[C---:B-1----:R-:W-:Y:S08]  /*5600*/  HMMA.16816.F32.BF16 R28, R8.reuse, R64, R28 ;  /* 0x00000040081c723c */ /* 0x042ff0000004181c */
[C---:B------:R-:W-:Y:S01]  /*5610*/  HMMA.16816.F32.BF16 R32, R8.reuse, R66, R32 ;  /* 0x000000420820723c */ /* 0x040fe20000041820 */
[----:B------:R-:W1:Y:S07]  /*5620*/  LDSM.16.M88.4 R64, [R164+0x1800] ;  /* 0x00180000a440783b */ /* 0x000e6e0000000200 */
[C---:B----4-:R-:W-:Y:S08]  /*5630*/  HMMA.16816.F32.BF16 R80, R8.reuse, R56, R80 ;  /* 0x000000380850723c */ /* 0x050ff00000041850 */
[----:B------:R-:W-:Y:S01]  /*5640*/  HMMA.16816.F32.BF16 R68, R8, R58, R68 ;  /* 0x0000003a0844723c */ /* 0x000fe20000041844 */
[----:B------:R-:W4:Y:S07]  /*5650*/  LDSM.16.M88.4 R56, [R237+0x2000] ;  /* 0x00200000ed38783b */ /* 0x000f2e0000000200 */
[----:B------:R-:W-:Y:S07]  /*5660*/  HMMA.16816.F32.BF16 R52, R12, R136, R52 ;  /* 0x000000880c34723c */ /* 0x000fee0000041834 */
[----:B------:R-:W-:Y:S01]  /*5670*/  FMUL.FTZ R136, R77, c[0x0][0x2ec] ;  /* 0x0000bb004d887a20 */ /* 0x000fe20000410000 */
[C---:B------:R-:W-:Y:S01]  /*5680*/  HMMA.16816.F32.BF16 R84, R16.reuse, R94, R84 ;  /* 0x0000005e1054723c */ /* 0x040fe20000041854 */
[----:B------:R-:W-:Y:S01]  /*5690*/  FMUL.FTZ R137, R78, c[0x0][0x2ec] ;  /* 0x0000bb004e897a20 */ /* 0x000fe20000410000 */
[----:B------:R-:W-:Y:S03]  /*56a0*/  LDSM.16.M88.4 R92, [R239+0x6800] ;  /* 0x00680000ef5c783b */ /* 0x000fe60000000200 */
[----:B------:R-:W-:Y:S01]  /*56b0*/  MUFU.TANH R136, R136 ;  /* 0x0000008800887308 */ /* 0x000fe20000002400 */
[----:B---3--:R-:W3:Y:S02]  /*56c0*/  LDSM.16.M88.4 R76, [R237+0x2800] ;  /* 0x00280000ed4c783b */ /* 0x008ee40000000200 */
[C---:B------:R-:W-:Y:S05]  /*56d0*/  HMMA.16816.F32.BF16 R68, R16.reuse, R90, R68 ;  /* 0x0000005a1044723c */ /* 0x040fea0000041844 */
[----:B------:R-:W-:Y:S03]  /*56e0*/  MUFU.TANH R137, R137 ;  /* 0x0000008900897308 */ /* 0x000fe60000002400 */
[C---:B-----5:R-:W-:Y:S08]  /*56f0*/  HMMA.16816.F32.BF16 R36, R16.reuse, R74, R36 ;  /* 0x0000004a1024723c */ /* 0x060ff00000041824 */
[----:B-1----:R-:W-:Y:S01]  /*5700*/  HMMA.16816.F32.BF16 R28, R16, R64, R28 ;  /* 0x00000040101c723c */ /* 0x002fe2000004181c */
[----:B------:R-:W-:-:S02]  /*5710*/  FMUL.FTZ R84, R84, c[0x0][0x2ec] ;  /* 0x0000bb0054547a20 */ /* 0x000fc40000410000 */
[----:B------:R-:W-:Y:S02]  /*5720*/  FMUL.FTZ R85, R85, c[0x0][0x2ec] ;  /* 0x0000bb0055557a20 */ /* 0x000fe40000410000 */
[----:B------:R-:W-:Y:S01]  /*5730*/  FMUL.FTZ R86, R86, c[0x0][0x2ec] ;  /* 0x0000bb0056567a20 */ /* 0x000fe20000410000 */
[----:B------:R-:W1:Y:S01]  /*5740*/  MUFU.TANH R200, R84 ;  /* 0x0000005400c87308 */ /* 0x000e620000002400 */
[----:B------:R-:W-:Y:S01]  /*5750*/  FMUL.FTZ R87, R87, c[0x0][0x2ec] ;  /* 0x0000bb0057577a20 */ /* 0x000fe20000410000 */
[C---:B----4-:R-:W-:Y:S01]  /*5760*/  HMMA.16816.F32.BF16 R24, R8.reuse, R56, R24 ;  /* 0x000000380818723c */ /* 0x050fe20000041818 */
[----:B------:R-:W-:Y:S02]  /*5770*/  FMUL.FTZ R68, R68, c[0x0][0x2ec] ;  /* 0x0000bb0044447a20 */ /* 0x000fe40000410000 */
[----:B------:R-:W-:Y:S02]  /*5780*/  FMUL.FTZ R69, R69, c[0x0][0x2ec] ;  /* 0x0000bb0045457a20 */ /* 0x000fe40000410000 */
[----:B------:R-:W-:Y:S01]  /*5790*/  FMUL.FTZ R70, R70, c[0x0][0x2ec] ;  /* 0x0000bb0046467a20 */ /* 0x000fe20000410000 */
[----:B------:R-:W-:Y:S01]  /*57a0*/  MUFU.TANH R202, R85 ;  /* 0x0000005500ca7308 */ /* 0x000fe20000002400 */
[----:B------:R-:W-:Y:S01]  /*57b0*/  FMUL.FTZ R71, R71, c[0x0][0x2ec] ;  /* 0x0000bb0047477a20 */ /* 0x000fe20000410000 */
[----:B------:R-:W-:Y:S01]  /*57c0*/  HMMA.16816.F32.BF16 R124, R8, R58, R124 ;  /* 0x0000003a087c723c */ /* 0x000fe2000004187c */
[----:B------:R-:W4:Y:S01]  /*57d0*/  LDSM.16.M88.4 R56, [R164+0x2000] ;  /* 0x00200000a438783b */ /* 0x000f220000000200 */
[----:B------:R-:W-:-:S02]  /*57e0*/  FMUL.FTZ R36, R36, c[0x0][0x2ec] ;  /* 0x0000bb0024247a20 */ /* 0x000fc40000410000 */
[----:B------:R-:W-:Y:S02]  /*57f0*/  FMUL.FTZ R37, R37, c[0x0][0x2ec] ;  /* 0x0000bb0025257a20 */ /* 0x000fe40000410000 */
[----:B------:R-:W-:Y:S01]  /*5800*/  FMUL.FTZ R38, R38, c[0x0][0x2ec] ;  /* 0x0000bb0026267a20 */ /* 0x000fe20000410000 */
[----:B------:R-:W5:Y:S01]  /*5810*/  MUFU.TANH R204, R86 ;  /* 0x0000005600cc7308 */ /* 0x000f620000002400 */
[C---:B---3--:R-:W-:Y:S01]  /*5820*/  HMMA.16816.F32.BF16 R40, R8.reuse, R76, R40 ;  /* 0x0000004c0828723c */ /* 0x048fe20000041828 */
[----:B------:R-:W-:Y:S02]  /*5830*/  FMUL.FTZ R28, R28, c[0x0][0x2ec] ;  /* 0x0000bb001c1c7a20 */ /* 0x000fe40000410000 */
[----:B------:R-:W-:Y:S02]  /*5840*/  FMUL.FTZ R248, R39, c[0x0][0x2ec] ;  /* 0x0000bb0027f87a20 */ /* 0x000fe40000410000 */
[----:B------:R-:W-:Y:S02]  /*5850*/  FMUL.FTZ R252, R29, c[0x0][0x2ec] ;  /* 0x0000bb001dfc7a20 */ /* 0x000fe40000410000 */
[----:B------:R3:W-:Y:S01]  /*5860*/  MUFU.TANH R206, R87 ;  /* 0x0000005700ce7308 */ /* 0x0007e20000002400 */
[----:B------:R-:W-:Y:S01]  /*5870*/  HMMA.16816.F32.BF16 R44, R8, R78, R44 ;  /* 0x0000004e082c723c */ /* 0x000fe2000004182c */
[----:B------:R-:W-:Y:S01]  /*5880*/  FMUL.FTZ R193, R31, c[0x0][0x2ec] ;  /* 0x0000bb001fc17a20 */ /* 0x000fe20000410000 */
[----:B------:R-:W-:Y:S01]  /*5890*/  LDSM.16.M88.4 R76, [R239+0x7800] ;  /* 0x00780000ef4c783b */ /* 0x000fe20000000200 */
[----:B-12---:R-:W-:-:S04]  /*58a0*/  FFMA.FTZ R200, R161, UR4, R200 ;  /* 0x00000004a1c87c23 */ /* 0x006fc800080100c8 */
[----:B------:R-:W-:Y:S01]  /*58b0*/  MUFU.TANH R216, R68 ;  /* 0x0000004400d87308 */ /* 0x000fe20000002400 */
[----:B------:R-:W-:Y:S01]  /*58c0*/  HMMA.16816.F32.BF16 R116, R20, R118, RZ ;  /* 0x000000761474723c */ /* 0x000fe200000418ff */
[----:B-----5:R-:W-:Y:S01]  /*58d0*/  FFMA.FTZ R204, R161, UR4, R204 ;  /* 0x00000004a1cc7c23 */ /* 0x020fe200080100cc */
[----:B------:R-:W-:Y:S02]  /*58e0*/  FSEL R235, R200, -INF , !P1 ;  /* 0xff800000c8eb7808 */ /* 0x000fe40004800000 */
[----:B------:R-:W-:-:S03]  /*58f0*/  ISETP.GE.AND P1, PT, R156, R165, PT ;  /* 0x000000a59c00720c */ /* 0x000fc60003f26270 */
[----:B------:R-:W-:Y:S01]  /*5900*/  MUFU.TANH R218, R69 ;  /* 0x0000004500da7308 */ /* 0x000fe20000002400 */
[C---:B------:R-:W-:Y:S01]  /*5910*/  HMMA.16816.F32.BF16 R40, R16.reuse, R132, R40 ;  /* 0x000000841028723c */ /* 0x040fe20000041828 */
[----:B---3--:R-:W1:Y:S06]  /*5920*/  LDSM.16.M88.4 R84, [R239+0x7000] ;  /* 0x00700000ef54783b */ /* 0x008e6c0000000200 */
[----:B------:R-:W-:Y:S01]  /*5930*/  MUFU.TANH R220, R70 ;  /* 0x0000004600dc7308 */ /* 0x000fe20000002400 */
[----:B------:R-:W-:Y:S01]  /*5940*/  FMUL.FTZ R133, R30, c[0x0][0x2ec] ;  /* 0x0000bb001e857a20 */ /* 0x000fe20000410000 */
[C---:B------:R-:W-:Y:S06]  /*5950*/  HMMA.16816.F32.BF16 R48, R16.reuse, R72, R48 ;  /* 0x000000481030723c */ /* 0x040fec0000041830 */
[----:B------:R2:W-:Y:S02]  /*5960*/  MUFU.TANH R222, R71 ;  /* 0x0000004700de7308 */ /* 0x0005e40000002400 */
[C---:B------:R-:W-:Y:S06]  /*5970*/  HMMA.16816.F32.BF16 R80, R16.reuse, R88, R80 ;  /* 0x000000581050723c */ /* 0x040fec0000041850 */
[----:B------:R-:W-:Y:S01]  /*5980*/  MUFU.TANH R230, R36 ;  /* 0x0000002400e67308 */ /* 0x000fe20000002400 */
[----:B------:R-:W-:Y:S01]  /*5990*/  FMUL.FTZ R40, R40, c[0x0][0x2ec] ;  /* 0x0000bb0028287a20 */ /* 0x000fe20000410000 */
[C---:B------:R-:W-:Y:S06]  /*59a0*/  HMMA.16816.F32.BF16 R32, R16.reuse, R66, R32 ;  /* 0x000000421020723c */ /* 0x040fec0000041820 */
[----:B------:R-:W-:Y:S01]  /*59b0*/  MUFU.TANH R232, R37 ;  /* 0x0000002500e87308 */ /* 0x000fe20000002400 */
[----:B--2---:R-:W2:Y:S01]  /*59c0*/  LDSM.16.M88.4 R68, [R239+0x8000] ;  /* 0x00800000ef44783b */ /* 0x004ea20000000200 */
[----:B----4-:R-:W-:Y:S01]  /*59d0*/  HMMA.16816.F32.BF16 R24, R16, R56, R24 ;  /* 0x000000381018723c */ /* 0x010fe20000041818 */
[----:B------:R-:W-:-:S02]  /*59e0*/  FMUL.FTZ R48, R48, c[0x0][0x2ec] ;  /* 0x0000bb0030307a20 */ /* 0x000fc40000410000 */
[----:B------:R-:W-:Y:S02]  /*59f0*/  FMUL.FTZ R49, R49, c[0x0][0x2ec] ;  /* 0x0000bb0031317a20 */ /* 0x000fe40000410000 */
[----:B------:R-:W-:Y:S01]  /*5a00*/  FMUL.FTZ R50, R50, c[0x0][0x2ec] ;  /* 0x0000bb0032327a20 */ /* 0x000fe20000410000 */
[----:B------:R3:W-:Y:S01]  /*5a10*/  MUFU.TANH R246, R38 ;  /* 0x0000002600f67308 */ /* 0x0007e20000002400 */
[----:B------:R-:W-:Y:S01]  /*5a20*/  FMUL.FTZ R51, R51, c[0x0][0x2ec] ;  /* 0x0000bb0033337a20 */ /* 0x000fe20000410000 */
[----:B------:R-:W-:Y:S01]  /*5a30*/  HMMA.16816.F32.BF16 R124, R16, R58, R124 ;  /* 0x0000003a107c723c */ /* 0x000fe2000004187c */
[----:B------:R-:W-:Y:S01]  /*5a40*/  LDSM.16.M88.4 R56, [R237+0x3000] ;  /* 0x00300000ed38783b */ /* 0x000fe20000000200 */
[----:B------:R-:W-:Y:S02]  /*5a50*/  FMUL.FTZ R80, R80, c[0x0][0x2ec] ;  /* 0x0000bb0050507a20 */ /* 0x000fe40000410000 */
[----:B------:R-:W-:Y:S02]  /*5a60*/  FMUL.FTZ R81, R81, c[0x0][0x2ec] ;  /* 0x0000bb0051517a20 */ /* 0x000fe40000410000 */
[----:B------:R4:W5:Y:S01]  /*5a70*/  MUFU.TANH R250, R28 ;  /* 0x0000001c00fa7308 */ /* 0x0009620000002400 */
[----:B------:R-:W-:Y:S01]  /*5a80*/  FMUL.FTZ R82, R82, c[0x0][0x2ec] ;  /* 0x0000bb0052527a20 */ /* 0x000fe20000410000 */
[----:B------:R-:W-:Y:S01]  /*5a90*/  HMMA.16816.F32.BF16 R116, R12, R138, R116 ;  /* 0x0000008a0c74723c */ /* 0x000fe20000041874 */
[----:B------:R-:W-:-:S02]  /*5aa0*/  FMUL.FTZ R83, R83, c[0x0][0x2ec] ;  /* 0x0000bb0053537a20 */ /* 0x000fc40000410000 */
[----:B------:R-:W-:Y:S02]  /*5ab0*/  FMUL.FTZ R32, R32, c[0x0][0x2ec] ;  /* 0x0000bb0020207a20 */ /* 0x000fe40000410000 */
[----:B------:R-:W-:Y:S01]  /*5ac0*/  FMUL.FTZ R33, R33, c[0x0][0x2ec] ;  /* 0x0000bb0021217a20 */ /* 0x000fe20000410000 */
[----:B---3--:R-:W3:Y:S01]  /*5ad0*/  LDSM.16.M88.4 R36, [R239+0x8800] ;  /* 0x00880000ef24783b */ /* 0x008ee20000000200 */
[----:B------:R-:W-:Y:S01]  /*5ae0*/  FMUL.FTZ R34, R34, c[0x0][0x2ec] ;  /* 0x0000bb0022227a20 */ /* 0x000fe20000410000 */
[C---:B------:R-:W-:Y:S01]  /*5af0*/  HMMA.16816.F32.BF16 R112, R20.reuse, R108, RZ ;  /* 0x0000006c1470723c */ /* 0x040fe200000418ff */
[----:B------:R-:W-:Y:S01]  /*5b00*/  FMUL.FTZ R35, R35, c[0x0][0x2ec] ;  /* 0x0000bb0023237a20 */ /* 0x000fe20000410000 */
[----:B------:R-:W-:Y:S01]  /*5b10*/  MUFU.TANH R224, R48 ;  /* 0x0000003000e07308 */ /* 0x000fe20000002400 */
[----:B------:R-:W-:Y:S02]  /*5b20*/  FMUL.FTZ R24, R24, c[0x0][0x2ec] ;  /* 0x0000bb0018187a20 */ /* 0x000fe40000410000 */
[----:B------:R-:W-:Y:S01]  /*5b30*/  FMUL.FTZ R25, R25, c[0x0][0x2ec] ;  /* 0x0000bb0019197a20 */ /* 0x000fe20000410000 */
[----:B----4-:R-:W4:Y:S01]  /*5b40*/  LDSM.16.M88.4 R28, [R239+0x9000] ;  /* 0x00900000ef1c783b */ /* 0x010f220000000200 */
[----:B------:R-:W-:Y:S01]  /*5b50*/  FMUL.FTZ R207, R26, c[0x0][0x2ec] ;  /* 0x0000bb001acf7a20 */ /* 0x000fe20000410000 */
[----:B------:R-:W-:Y:S01]  /*5b60*/  HMMA.16816.F32.BF16 R108, R20, R110, RZ ;  /* 0x0000006e146c723c */ /* 0x000fe200000418ff */
[----:B------:R-:W-:Y:S01]  /*5b70*/  FMUL.FTZ R209, R27, c[0x0][0x2ec] ;  /* 0x0000bb001bd17a20 */ /* 0x000fe20000410000 */
[----:B------:R-:W-:Y:S01]  /*5b80*/  MUFU.TANH R226, R49 ;  /* 0x0000003100e27308 */ /* 0x000fe20000002400 */
[----:B------:R-:W-:-:S02]  /*5b90*/  FMUL.FTZ R211, R124, c[0x0][0x2ec] ;  /* 0x0000bb007cd37a20 */ /* 0x000fc40000410000 */
[----:B------:R-:W-:Y:S02]  /*5ba0*/  FMUL.FTZ R213, R125, c[0x0][0x2ec] ;  /* 0x0000bb007dd57a20 */ /* 0x000fe40000410000 */
[----:B------:R-:W-:Y:S01]  /*5bb0*/  FMUL.FTZ R215, R126, c[0x0][0x2ec] ;  /* 0x0000bb007ed77a20 */ /* 0x000fe20000410000 */
[C---:B------:R-:W-:Y:S01]  /*5bc0*/  HMMA.16816.F32.BF16 R104, R20.reuse, R100, RZ ;  /* 0x000000641468723c */ /* 0x040fe200000418ff */
[----:B------:R-:W-:Y:S01]  /*5bd0*/  FMUL.FTZ R217, R127, c[0x0][0x2ec] ;  /* 0x0000bb007fd97a20 */ /* 0x000fe20000410000 */
[----:B------:R-:W-:Y:S01]  /*5be0*/  MUFU.TANH R228, R50 ;  /* 0x0000003200e47308 */ /* 0x000fe20000002400 */
[----:B------:R-:W-:Y:S01]  /*5bf0*/  LDSM.16.M88.4 R124, [R234+0x6000] ;  /* 0x00600000ea7c783b */ /* 0x000fe20000000200 */
[----:B-----5:R-:W-:Y:S02]  /*5c00*/  FFMA.FTZ R162, R141, UR4, R250 ;  /* 0x000000048da27c23 */ /* 0x020fe400080100fa */
[----:B------:R-:W-:Y:S01]  /*5c10*/  FFMA.FTZ R200, R151, UR4, R222 ;  /* 0x0000000497c87c23 */ /* 0x000fe200080100de */
[----:B------:R-:W-:Y:S01]  /*5c20*/  IADD3 R222, R172, 0xb9, RZ ;  /* 0x000000b9acde7810 */ /* 0x000fe20007ffe0ff */
[C---:B------:R-:W-:Y:S02]  /*5c30*/  HMMA.16816.F32.BF16 R96, R20.reuse, R92, RZ ;  /* 0x0000005c1460723c */ /* 0x040fe400000418ff */
[----:B------:R5:W-:Y:S06]  /*5c40*/  MUFU.TANH R132, R51 ;  /* 0x0000003300847308 */ /* 0x000bec0000002400 */
[C---:B-1----:R-:W-:Y:S02]  /*5c50*/  HMMA.16816.F32.BF16 R88, R20.reuse, R84, RZ ;  /* 0x000000541458723c */ /* 0x042fe400000418ff */
[----:B------:R-:W1:Y:S06]  /*5c60*/  MUFU.TANH R208, R80 ;  /* 0x0000005000d07308 */ /* 0x000e6c0000002400 */
[C---:B--2---:R-:W-:Y:S01]  /*5c70*/  HMMA.16816.F32.BF16 R72, R20.reuse, R68, RZ ;  /* 0x000000441448723c */ /* 0x044fe200000418ff */
[----:B-----5:R-:W2:Y:S01]  /*5c80*/  LDSM.16.M88.4 R48, [R164+0x3000] ;  /* 0x00300000a430783b */ /* 0x020ea20000000200 */
[----:B------:R-:W-:Y:S06]  /*5c90*/  MUFU.TANH R210, R81 ;  /* 0x0000005100d27308 */ /* 0x000fec0000002400 */
[C---:B---3--:R-:W-:Y:S01]  /*5ca0*/  HMMA.16816.F32.BF16 R64, R20.reuse, R36, RZ ;  /* 0x000000241440723c */ /* 0x048fe200000418ff */
[----:B-1----:R-:W-:Y:S01]  /*5cb0*/  FFMA.FTZ R208, R157, UR4, R208 ;  /* 0x000000049dd07c23 */ /* 0x002fe200080100d0 */
[----:B------:R-:W-:Y:S06]  /*5cc0*/  MUFU.TANH R212, R82 ;  /* 0x0000005200d47308 */ /* 0x000fec0000002400 */
[C---:B------:R-:W-:Y:S02]  /*5cd0*/  HMMA.16816.F32.BF16 R100, R20.reuse, R102, RZ ;  /* 0x000000661464723c */ /* 0x040fe400000418ff */
[----:B------:R1:W-:Y:S06]  /*5ce0*/  MUFU.TANH R214, R83 ;  /* 0x0000005300d67308 */ /* 0x0003ec0000002400 */
[C---:B------:R-:W-:Y:S02]  /*5cf0*/  HMMA.16816.F32.BF16 R92, R20.reuse, R94, RZ ;  /* 0x0000005e145c723c */ /* 0x040fe400000418ff */
[----:B------:R-:W-:Y:S06]  /*5d00*/  MUFU.TANH R195, R32 ;  /* 0x0000002000c37308 */ /* 0x000fec0000002400 */
[C---:B------:R-:W-:Y:S02]  /*5d10*/  HMMA.16816.F32.BF16 R84, R20.reuse, R86, RZ ;  /* 0x000000561454723c */ /* 0x040fe400000418ff */
[----:B------:R-:W-:Y:S06]  /*5d20*/  MUFU.TANH R197, R33 ;  /* 0x0000002100c57308 */ /* 0x000fec0000002400 */
[C---:B-1----:R-:W-:Y:S02]  /*5d30*/  HMMA.16816.F32.BF16 R80, R20.reuse, R76, RZ ;  /* 0x0000004c1450723c */ /* 0x042fe400000418ff */
[----:B------:R-:W-:Y:S06]  /*5d40*/  MUFU.TANH R199, R34 ;  /* 0x0000002200c77308 */ /* 0x000fec0000002400 */
[C---:B------:R-:W-:Y:S02]  /*5d50*/  HMMA.16816.F32.BF16 R76, R20.reuse, R78, RZ ;  /* 0x0000004e144c723c */ /* 0x040fe400000418ff */
[----:B------:R4:W-:Y:S06]  /*5d60*/  MUFU.TANH R201, R35 ;  /* 0x0000002300c97308 */ /* 0x0009ec0000002400 */
[C---:B------:R-:W-:Y:S02]  /*5d70*/  HMMA.16816.F32.BF16 R68, R20.reuse, R70, RZ ;  /* 0x000000461444723c */ /* 0x040fe400000418ff */
[----:B------:R-:W-:Y:S06]  /*5d80*/  MUFU.TANH R203, R24 ;  /* 0x0000001800cb7308 */ /* 0x000fec0000002400 */
[C---:B------:R-:W-:Y:S02]  /*5d90*/  HMMA.16816.F32.BF16 R36, R20.reuse, R38, RZ ;  /* 0x000000261424723c */ /* 0x040fe400000418ff */
[----:B------:R1:W-:Y:S06]  /*5da0*/  MUFU.TANH R205, R25 ;  /* 0x0000001900cd7308 */ /* 0x0003ec0000002400 */
[C---:B----4-:R-:W-:Y:S02]  /*5db0*/  HMMA.16816.F32.BF16 R32, R20.reuse, R28, RZ ;  /* 0x0000001c1420723c */ /* 0x050fe400000418ff */
[----:B------:R-:W3:Y:S06]  /*5dc0*/  MUFU.TANH R133, R133 ;  /* 0x0000008500857308 */ /* 0x000eec0000002400 */
[C---:B------:R-:W-:Y:S02]  /*5dd0*/  HMMA.16816.F32.BF16 R28, R20.reuse, R30, RZ ;  /* 0x0000001e141c723c */ /* 0x040fe400000418ff */
[----:B------:R-:W4:Y:S06]  /*5de0*/  MUFU.TANH R252, R252 ;  /* 0x000000fc00fc7308 */ /* 0x000f2c0000002400 */
[----:B-1----:R-:W-:Y:S02]  /*5df0*/  HMMA.16816.F32.BF16 R24, R20, R128, RZ ;  /* 0x000000801418723c */ /* 0x002fe400000418ff */
[----:B------:R-:W-:Y:S01]  /*5e00*/  MUFU.TANH R193, R193 ;  /* 0x000000c100c17308 */ /* 0x000fe20000002400 */
[----:B---3--:R-:W-:-:S02]  /*5e10*/  FFMA.FTZ R133, R141, UR4, R133 ;  /* 0x000000048d857c23 */ /* 0x008fc40008010085 */
[----:B------:R-:W-:-:S03]  /*5e20*/  FFMA.FTZ R141, R179, UR4, R201 ;  /* 0x00000004b38d7c23 */ /* 0x000fc600080100c9 */
[----:B------:R-:W-:Y:S01]  /*5e30*/  HMMA.16816.F32.BF16 R20, R20, R130, RZ ;  /* 0x000000821414723c */ /* 0x000fe200000418ff */
[----:B------:R-:W1:Y:S01]  /*5e40*/  LDSM.16.M88.4 R128, [R237+0x3800] ;  /* 0x00380000ed80783b */ /* 0x000e620000000200 */
[----:B------:R-:W-:Y:S01]  /*5e50*/  MUFU.TANH R207, R207 ;  /* 0x000000cf00cf7308 */ /* 0x000fe20000002400 */
[----:B----4-:R-:W-:-:S05]  /*5e60*/  FFMA.FTZ R252, R5, UR4, R252 ;  /* 0x0000000405fc7c23 */ /* 0x010fca00080100fc */
[C---:B------:R-:W-:Y:S02]  /*5e70*/  HMMA.16816.F32.BF16 R52, R8.reuse, R56, R52 ;  /* 0x000000380834723c */ /* 0x040fe40000041834 */
[----:B------:R-:W-:Y:S06]  /*5e80*/  MUFU.TANH R248, R248 ;  /* 0x000000f800f87308 */ /* 0x000fec0000002400 */
[----:B------:R-:W-:Y:S01]  /*5e90*/  HMMA.16816.F32.BF16 R116, R8, R58, R116 ;  /* 0x0000003a0874723c */ /* 0x000fe20000041874 */
[----:B------:R-:W-:Y:S01]  /*5ea0*/  LDSM.16.M88.4 R56, [R164+0x3800] ;  /* 0x00380000a438783b */ /* 0x000fe20000000200 */
[----:B------:R-:W-:Y:S06]  /*5eb0*/  MUFU.TANH R209, R209 ;  /* 0x000000d100d17308 */ /* 0x000fec0000002400 */
[----:B------:R-:W-:Y:S02]  /*5ec0*/  HMMA.16816.F32.BF16 R44, R16, R134, R44 ;  /* 0x00000086102c723c */ /* 0x000fe4000004182c */
[----:B------:R3:W4:Y:S05]  /*5ed0*/  MUFU.TANH R135, R40 ;  /* 0x0000002800877308 */ /* 0x00072a0000002400 */
[----:B------:R-:W-:Y:S01]  /*5ee0*/  FMUL.FTZ R134, R41, c[0x0][0x2ec] ;  /* 0x0000bb0029867a20 */ /* 0x000fe20000410000 */
[C---:B------:R-:W-:Y:S02]  /*5ef0*/  HMMA.16816.F32.BF16 R112, R12.reuse, R120, R112 ;  /* 0x000000780c70723c */ /* 0x040fe40000041870 */
[----:B------:R-:W-:Y:S05]  /*5f00*/  MUFU.TANH R211, R211 ;  /* 0x000000d300d37308 */ /* 0x000fea0000002400 */
[----:B------:R-:W-:Y:S01]  /*5f10*/  FMUL.FTZ R121, R42, c[0x0][0x2ec] ;  /* 0x0000bb002a797a20 */ /* 0x000fe20000410000 */
[----:B------:R-:W-:Y:S01]  /*5f20*/  HMMA.16816.F32.BF16 R108, R12, R122, R108 ;  /* 0x0000007a0c6c723c */ /* 0x000fe2000004186c */
[----:B------:R-:W-:-:S02]  /*5f30*/  FMUL.FTZ R120, R43, c[0x0][0x2ec] ;  /* 0x0000bb002b787a20 */ /* 0x000fc40000410000 */
[----:B---3--:R-:W3:Y:S01]  /*5f40*/  LDSM.16.M88.4 R40, [R234+0x6800] ;  /* 0x00680000ea28783b */ /* 0x008ee20000000200 */
[----:B------:R-:W-:Y:S01]  /*5f50*/  MUFU.TANH R213, R213 ;  /* 0x000000d500d57308 */ /* 0x000fe20000002400 */
[----:B----4-:R-:W-:-:S03]  /*5f60*/  FFMA.FTZ R135, R0, UR4, R135 ;  /* 0x0000000400877c23 */ /* 0x010fc60008010087 */
[C---:B--2---:R-:W-:Y:S01]  /*5f70*/  HMMA.16816.F32.BF16 R52, R16.reuse, R48, R52 ;  /* 0x000000301034723c */ /* 0x044fe20000041834 */
[----:B------:R-:W-:Y:S02]  /*5f80*/  FMUL.FTZ R44, R44, c[0x0][0x2ec] ;  /* 0x0000bb002c2c7a20 */ /* 0x000fe40000410000 */
[----:B------:R-:W-:Y:S01]  /*5f90*/  FMUL.FTZ R123, R45, c[0x0][0x2ec] ;  /* 0x0000bb002d7b7a20 */ /* 0x000fe20000410000 */
[----:B------:R-:W2:Y:S04]  /*5fa0*/  MUFU.TANH R121, R121 ;  /* 0x0000007900797308 */ /* 0x000ea80000002400 */
[----:B------:R-:W-:Y:S01]  /*5fb0*/  HMMA.16816.F32.BF16 R116, R16, R50, R116 ;  /* 0x000000321074723c */ /* 0x000fe20000041874 */
[----:B------:R-:W4:Y:S03]  /*5fc0*/  LDSM.16.M88.4 R48, [R237+0x4000] ;  /* 0x00400000ed30783b */ /* 0x000f260000000200 */
[----:B------:R-:W5:Y:S04]  /*5fd0*/  MUFU.TANH R122, R44 ;  /* 0x0000002c007a7308 */ /* 0x000f680000002400 */
[----:B-1----:R-:W-:Y:S04]  /*5fe0*/  HMMA.16816.F32.BF16 R112, R8, R128, R112 ;  /* 0x000000800870723c */ /* 0x002fe80000041870 */
[----:B------:R-:W-:Y:S01]  /*5ff0*/  MUFU.TANH R215, R215 ;  /* 0x000000d700d77308 */ /* 0x000fe20000002400 */
[----:B--2---:R-:W-:-:S02]  /*6000*/  FFMA.FTZ R121, R0, UR4, R121 ;  /* 0x0000000400797c23 */ /* 0x004fc40008010079 */
[----:B------:R-:W-:Y:S01]  /*6010*/  IADD3 R128, R172, 0xa1, RZ ;  /* 0x000000a1ac807810 */ /* 0x000fe20007ffe0ff */
[----:B------:R-:W-:Y:S01]  /*6020*/  HMMA.16816.F32.BF16 R108, R8, R130, R108 ;  /* 0x00000082086c723c */ /* 0x000fe2000004186c */
[----:B------:R-:W-:Y:S02]  /*6030*/  FMUL.FTZ R52, R52, c[0x0][0x2ec] ;  /* 0x0000bb0034347a20 */ /* 0x000fe40000410000 */
[----:B------:R-:W-:Y:S01]  /*6040*/  FMUL.FTZ R53, R53, c[0x0][0x2ec] ;  /* 0x0000bb0035357a20 */ /* 0x000fe20000410000 */
[----:B------:R-:W1:Y:S01]  /*6050*/  MUFU.TANH R217, R217 ;  /* 0x000000d900d97308 */ /* 0x000e620000002400 */
[----:B------:R-:W-:Y:S02]  /*6060*/  FMUL.FTZ R54, R54, c[0x0][0x2ec] ;  /* 0x0000bb0036367a20 */ /* 0x000fe40000410000 */
[----:B------:R-:W-:Y:S01]  /*6070*/  FMUL.FTZ R131, R55, c[0x0][0x2ec] ;  /* 0x0000bb0037837a20 */ /* 0x000fe20000410000 */
[----:B------:R-:W-:Y:S01]  /*6080*/  HMMA.16816.F32.BF16 R104, R12, R124, R104 ;  /* 0x0000007c0c68723c */ /* 0x000fe20000041868 */
[----:B------:R-:W-:-:S02]  /*6090*/  FMUL.FTZ R119, R119, c[0x0][0x2ec] ;  /* 0x0000bb0077777a20 */ /* 0x000fc40000410000 */
[----:B------:R-:W-:Y:S01]  /*60a0*/  FMUL.FTZ R117, R117, c[0x0][0x2ec] ;  /* 0x0000bb0075757a20 */ /* 0x000fe20000410000 */
[----:B------:R-:W-:Y:S01]  /*60b0*/  MUFU.TANH R219, R52 ;  /* 0x0000003400db7308 */ /* 0x000fe20000002400 */
[----:B------:R-:W-:Y:S02]  /*60c0*/  FMUL.FTZ R116, R116, c[0x0][0x2ec] ;  /* 0x0000bb0074747a20 */ /* 0x000fe40000410000 */
[----:B------:R-:W-:Y:S01]  /*60d0*/  FMUL.FTZ R124, R46, c[0x0][0x2ec] ;  /* 0x0000bb002e7c7a20 */ /* 0x000fe20000410000 */
[----:B------:R-:W-:Y:S01]  /*60e0*/  HMMA.16816.F32.BF16 R100, R12, R126, R100 ;  /* 0x0000007e0c64723c */ /* 0x000fe20000041864 */
[----:B------:R-:W-:Y:S02]  /*60f0*/  FMUL.FTZ R118, R118, c[0x0][0x2ec] ;  /* 0x0000bb0076767a20 */ /* 0x000fe40000410000 */
[----:B------:R-:W-:Y:S01]  /*6100*/  FFMA.FTZ R130, R149, UR4, R224 ;  /* 0x0000000495827c23 */ /* 0x000fe200080100e0 */
[----:B------:R-:W-:Y:S01]  /*6110*/  MUFU.TANH R223, R53 ;  /* 0x0000003500df7308 */ /* 0x000fe20000002400 */
[----:B-----5:R-:W-:-:S02]  /*6120*/  FFMA.FTZ R122, R185, UR4, R122 ;  /* 0x00000004b97a7c23 */ /* 0x020fc4000801007a */
[----:B------:R-:W-:Y:S01]  /*6130*/  FMUL.FTZ R126, R47, c[0x0][0x2ec] ;  /* 0x0000bb002f7e7a20 */ /* 0x000fe20000410000 */
[----:B---3--:R-:W-:Y:S01]  /*6140*/  HMMA.16816.F32.BF16 R96, R12, R40, R96 ;  /* 0x000000280c60723c */ /* 0x008fe20000041860 */
[----:B------:R-:W2:Y:S01]  /*6150*/  LDSM.16.M88.4 R44, [R234+0x7000] ;  /* 0x00700000ea2c783b */ /* 0x000ea20000000200 */
[----:B------:R-:W-:Y:S01]  /*6160*/  FFMA.FTZ R127, R149, UR4, R228 ;  /* 0x00000004957f7c23 */ /* 0x000fe200080100e4 */
[----:B------:R-:W-:Y:S01]  /*6170*/  IADD3 R228, R172, 0xb1, RZ ;  /* 0x000000b1ace47810 */ /* 0x000fe20007ffe0ff */
[----:B------:R3:W5:Y:S01]  /*6180*/  MUFU.TANH R227, R54 ;  /* 0x0000003600e37308 */ /* 0x0007620000002400 */
[----:B-1----:R-:W-:-:S03]  /*6190*/  FFMA.FTZ R149, R171, UR4, R217 ;  /* 0x00000004ab957c23 */ /* 0x002fc600080100d9 */
[----:B------:R-:W-:Y:S01]  /*61a0*/  HMMA.16816.F32.BF16 R92, R12, R42, R92 ;  /* 0x0000002a0c5c723c */ /* 0x000fe2000004185c */
[----:B------:R-:W1:Y:S03]  /*61b0*/  LDSM.16.M88.4 R40, [R164+0x4000] ;  /* 0x00400000a428783b */ /* 0x000e660000000200 */
[----:B------:R4:W-:Y:S04]  /*61c0*/  MUFU.TANH R233, R119 ;  /* 0x0000007700e97308 */ /* 0x0009e80000002400 */
[----:B------:R-:W-:Y:S01]  /*61d0*/  HMMA.16816.F32.BF16 R112, R16, R56, R112 ;  /* 0x000000381070723c */ /* 0x000fe20000041870 */
[----:B---3--:R-:W3:Y:S03]  /*61e0*/  LDSM.16.M88.4 R52, [R234+0x7800] ;  /* 0x00780000ea34783b */ /* 0x008ee60000000200 */
[----:B------:R-:W2:Y:S01]  /*61f0*/  MUFU.TANH R124, R124 ;  /* 0x0000007c007c7308 */ /* 0x000ea20000002400 */
[----:B-----5:R-:W-:-:S03]  /*6200*/  FFMA.FTZ R227, R189, UR4, R227 ;  /* 0x00000004bde37c23 */ /* 0x020fc600080100e3 */
[----:B------:R-:W-:Y:S01]  /*6210*/  HMMA.16816.F32.BF16 R108, R16, R58, R108 ;  /* 0x0000003a106c723c */ /* 0x000fe2000004186c */
[----:B------:R-:W5:Y:S01]  /*6220*/  LDSM.16.M88.4 R56, [R237+0x4800] ;  /* 0x00480000ed38783b */ /* 0x000f620000000200 */
[----:B----4-:R-:W-:Y:S02]  /*6230*/  FFMA.FTZ R119, R147, UR4, R226 ;  /* 0x0000000493777c23 */ /* 0x010fe400080100e2 */
[----:B------:R-:W4:Y:S01]  /*6240*/  MUFU.TANH R126, R126 ;  /* 0x0000007e007e7308 */ /* 0x000f220000002400 */
[----:B------:R-:W-:-:S03]  /*6250*/  IADD3 R226, R172, 0xb0, RZ ;  /* 0x000000b0ace27810 */ /* 0x000fc60007ffe0ff */
[----:B------:R-:W-:Y:S04]  /*6260*/  HMMA.16816.F32.BF16 R104, R8, R48, R104 ;  /* 0x000000300868723c */ /* 0x000fe80000041868 */
[----:B------:R1:W-:Y:S01]  /*6270*/  MUFU.TANH R229, R117 ;  /* 0x0000007500e57308 */ /* 0x0003e20000002400 */
[----:B--2---:R-:W-:-:S03]  /*6280*/  FFMA.FTZ R124, R185, UR4, R124 ;  /* 0x00000004b97c7c23 */ /* 0x004fc6000801007c */
[----:B------:R-:W-:Y:S01]  /*6290*/  HMMA.16816.F32.BF16 R100, R8, R50, R100 ;  /* 0x000000320864723c */ /* 0x000fe20000041864 */
[----:B------:R-:W-:Y:S01]  /*62a0*/  LDSM.16.M88.4 R48, [R164+0x4800] ;  /* 0x00480000a430783b */ /* 0x000fe20000000200 */
[----:B------:R-:W-:Y:S02]  /*62b0*/  FMUL.FTZ R113, R113, c[0x0][0x2ec] ;  /* 0x0000bb0071717a20 */ /* 0x000fe40000410000 */
[----:B------:R-:W-:Y:S01]  /*62c0*/  FMUL.FTZ R115, R115, c[0x0][0x2ec] ;  /* 0x0000bb0073737a20 */ /* 0x000fe20000410000 */
[----:B------:R-:W-:Y:S01]  /*62d0*/  MUFU.TANH R116, R116 ;  /* 0x0000007400747308 */ /* 0x000fe20000002400 */
[----:B----4-:R-:W-:Y:S02]  /*62e0*/  FFMA.FTZ R126, R187, UR4, R126 ;  /* 0x00000004bb7e7c23 */ /* 0x010fe4000801007e */
[----:B------:R-:W-:Y:S01]  /*62f0*/  HMMA.16816.F32.BF16 R88, R12, R44, R88 ;  /* 0x0000002c0c58723c */ /* 0x000fe20000041858 */
[----:B------:R-:W-:Y:S02]  /*6300*/  FMUL.FTZ R110, R110, c[0x0][0x2ec] ;  /* 0x0000bb006e6e7a20 */ /* 0x000fe40000410000 */
[----:B------:R-:W-:-:S02]  /*6310*/  FMUL.FTZ R111, R111, c[0x0][0x2ec] ;  /* 0x0000bb006f6f7a20 */ /* 0x000fc40000410000 */
[----:B------:R2:W-:Y:S01]  /*6320*/  MUFU.TANH R129, R113 ;  /* 0x0000007100817308 */ /* 0x0005e20000002400 */
[----:B-1----:R-:W-:Y:S02]  /*6330*/  FFMA.FTZ R117, R157, UR4, R212 ;  /* 0x000000049d757c23 */ /* 0x002fe400080100d4 */
[----:B------:R-:W-:Y:S01]  /*6340*/  HMMA.16816.F32.BF16 R84, R12, R46, R84 ;  /* 0x0000002e0c54723c */ /* 0x000fe20000041854 */
[----:B------:R-:W1:Y:S01]  /*6350*/  LDSM.16.M88.4 R44, [R234+0x8000] ;  /* 0x00800000ea2c783b */ /* 0x000e620000000200 */
[----:B------:R-:W-:Y:S02]  /*6360*/  FFMA.FTZ R185, R189, UR4, R219 ;  /* 0x00000004bdb97c23 */ /* 0x000fe400080100db */
[----:B------:R-:W-:Y:S01]  /*6370*/  FMUL.FTZ R112, R112, c[0x0][0x2ec] ;  /* 0x0000bb0070707a20 */ /* 0x000fe20000410000 */
[----:B------:R-:W4:Y:S01]  /*6380*/  MUFU.TANH R125, R115 ;  /* 0x00000073007d7308 */ /* 0x000f220000002400 */
[----:B------:R-:W-:Y:S02]  /*6390*/  FMUL.FTZ R114, R114, c[0x0][0x2ec] ;  /* 0x0000bb0072727a20 */ /* 0x000fe40000410000 */
[----:B------:R-:W-:Y:S01]  /*63a0*/  HMMA.16816.F32.BF16 R104, R16, R40, R104 ;  /* 0x000000281068723c */ /* 0x000fe20000041868 */
[----:B--2---:R-:W-:-:S04]  /*63b0*/  FFMA.FTZ R113, R163, UR4, R198 ;  /* 0x00000004a3717c23 */ /* 0x004fc800080100c6 */
[----:B------:R-:W-:Y:S02]  /*63c0*/  MUFU.TANH R118, R118 ;  /* 0x0000007600767308 */ /* 0x000fe40000002400 */
[----:B------:R-:W-:Y:S01]  /*63d0*/  FMUL.FTZ R40, R108, c[0x0][0x2ec] ;  /* 0x0000bb006c287a20 */ /* 0x000fe20000410000 */
[C---:B---3--:R-:W-:Y:S01]  /*63e0*/  HMMA.16816.F32.BF16 R80, R12.reuse, R52, R80 ;  /* 0x000000340c50723c */ /* 0x048fe20000041850 */
[----:B------:R-:W-:Y:S01]  /*63f0*/  FMUL.FTZ R108, R109, c[0x0][0x2ec] ;  /* 0x0000bb006d6c7a20 */ /* 0x000fe20000410000 */
[----:B------:R-:W-:Y:S01]  /*6400*/  FSEL R113, R113, -INF , !P4 ;  /* 0xff80000071717808 */ /* 0x000fe20006000000 */
[----:B------:R-:W-:Y:S01]  /*6410*/  FFMA.FTZ R109, R163, UR4, R136 ;  /* 0x00000004a36d7c23 */ /* 0x000fe20008010088 */
[----:B------:R-:W-:Y:S01]  /*6420*/  ISETP.GE.AND P4, PT, R156, R167, PT ;  /* 0x000000a79c00720c */ /* 0x000fe20003f86270 */
[----:B----4-:R-:W-:Y:S01]  /*6430*/  IMAD.MOV.U32 R166, RZ, RZ, R125 ;  /* 0x000000ffffa67224 */ /* 0x010fe200078e007d */
[----:B------:R-:W2:Y:S01]  /*6440*/  MUFU.TANH R139, R40 ;  /* 0x00000028008b7308 */ /* 0x000ea20000002400 */
[----:B------:R-:W-:Y:S01]  /*6450*/  FFMA.FTZ R125, R145, UR4, R230 ;  /* 0x00000004917d7c23 */ /* 0x000fe200080100e6 */
[----:B------:R-:W-:Y:S01]  /*6460*/  HMMA.16816.F32.BF16 R76, R12, R54, R76 ;  /* 0x000000360c4c723c */ /* 0x000fe2000004184c */
[----:B------:R-:W3:Y:S01]  /*6470*/  LDSM.16.M88.4 R52, [R237+0x5000] ;  /* 0x00500000ed34783b */ /* 0x000ee20000000200 */
[----:B------:R-:W-:Y:S01]  /*6480*/  FFMA.FTZ R115, R170, UR4, R137 ;  /* 0x00000004aa737c23 */ /* 0x000fe20008010089 */
[----:B------:R-:W-:Y:S01]  /*6490*/  FSEL R109, R109, -INF , !P6 ;  /* 0xff8000006d6d7808 */ /* 0x000fe20007000000 */
[----:B------:R-:W-:Y:S01]  /*64a0*/  FFMA.FTZ R198, R145, UR4, R246 ;  /* 0x0000000491c67c23 */ /* 0x000fe200080100f6 */
[C---:B------:R-:W-:Y:S01]  /*64b0*/  ISETP.GE.AND P6, PT, R158.reuse, R165, PT ;  /* 0x000000a59e00720c */ /* 0x040fe20003fc6270 */
[----:B------:R-:W-:Y:S01]  /*64c0*/  MUFU.TANH R108, R108 ;  /* 0x0000006c006c7308 */ /* 0x000fe20000002400 */
[----:B------:R-:W-:Y:S01]  /*64d0*/  FSEL R115, R115, -INF , !P2 ;  /* 0xff80000073737808 */ /* 0x000fe20005000000 */
[----:B-----5:R-:W-:Y:S01]  /*64e0*/  HMMA.16816.F32.BF16 R96, R8, R56, R96 ;  /* 0x000000380860723c */ /* 0x020fe20000041860 */
[----:B------:R-:W-:Y:S01]  /*64f0*/  ISETP.GE.AND P2, PT, R158, R167, PT ;  /* 0x000000a79e00720c */ /* 0x000fe20003f46270 */
[----:B------:R-:W-:Y:S01]  /*6500*/  FFMA.FTZ R136, R179, UR4, R197 ;  /* 0x00000004b3887c23 */ /* 0x000fe200080100c5 */
[----:B------:R-:W-:Y:S01]  /*6510*/  FSEL R117, R117, -INF , !P6 ;  /* 0xff80000075757808 */ /* 0x000fe20007000000 */
[----:B------:R-:W-:Y:S01]  /*6520*/  FFMA.FTZ R145, R171, UR4, R213 ;  /* 0x00000004ab917c23 */ /* 0x000fe200080100d5 */
[----:B------:R-:W-:Y:S01]  /*6530*/  FSEL R231, R208, -INF , !P2 ;  /* 0xff800000d0e77808 */ /* 0x000fe20005000000 */
[----:B--2---:R-:W-:Y:S01]  /*6540*/  IMAD.MOV.U32 R160, RZ, RZ, R139 ;  /* 0x000000ffffa07224 */ /* 0x004fe200078e008b */
[----:B------:R-:W-:Y:S01]  /*6550*/  IADD3 R57, R172, 0x89, RZ ;  /* 0x00000089ac397810 */ /* 0x000fe20007ffe0ff */
[----:B------:R-:W-:Y:S01]  /*6560*/  HMMA.16816.F32.BF16 R100, R16, R42, R100 ;  /* 0x0000002a1064723c */ /* 0x000fe20000041864 */
[----:B------:R-:W2:Y:S01]  /*6570*/  LDSM.16.M88.4 R40, [R237+0x5800] ;  /* 0x00580000ed28783b */ /* 0x000ea20000000200 */
[----:B------:R-:W-:Y:S01]  /*6580*/  FMUL.FTZ R56, R104, c[0x0][0x2ec] ;  /* 0x0000bb0068387a20 */ /* 0x000fe20000410000 */
[----:B------:R4:W-:Y:S01]  /*6590*/  I2F R163, R57 ;  /* 0x0000003900a37306 */ /* 0x0009e20000201400 */
[----:B------:R-:W-:Y:S01]  /*65a0*/  FMUL.FTZ R104, R105, c[0x0][0x2ec] ;  /* 0x0000bb0069687a20 */ /* 0x000fe20000410000 */
[----:B------:R-:W-:Y:S01]  /*65b0*/  ISETP.GE.AND P2, PT, R152, R165, PT ;  /* 0x000000a59800720c */ /* 0x000fe20003f46270 */
[----:B------:R-:W-:Y:S01]  /*65c0*/  FMUL.FTZ R105, R106, c[0x0][0x2ec] ;  /* 0x0000bb006a697a20 */ /* 0x000fe20000410000 */
[-C--:B------:R-:W-:Y:S01]  /*65d0*/  ISETP.GE.AND P6, PT, R150, R167.reuse, PT ;  /* 0x000000a79600720c */ /* 0x080fe20003fc6270 */
[----:B------:R-:W-:Y:S01]  /*65e0*/  HMMA.16816.F32.BF16 R92, R8, R58, R92 ;  /* 0x0000003a085c723c */ /* 0x000fe2000004185c */
[----:B------:R-:W-:Y:S01]  /*65f0*/  FMUL.FTZ R106, R107, c[0x0][0x2ec] ;  /* 0x0000bb006b6a7a20 */ /* 0x000fe20000410000 */
[----:B------:R-:W-:Y:S01]  /*6600*/  FSEL R200, R200, -INF , !P2 ;  /* 0xff800000c8c87808 */ /* 0x000fe20005000000 */
[----:B------:R5:W2:Y:S01]  /*6610*/  MUFU.TANH R138, R56 ;  /* 0x00000038008a7308 */ /* 0x000aa20000002400 */
[----:B------:R-:W-:Y:S01]  /*6620*/  FFMA.FTZ R139, R5, UR4, R193 ;  /* 0x00000004058b7c23 */ /* 0x000fe200080100c1 */
[----:B------:R-:W-:Y:S01]  /*6630*/  FSEL R130, R130, -INF , !P6 ;  /* 0xff80000082827808 */ /* 0x000fe20007000000 */
[----:B------:R-:W-:Y:S01]  /*6640*/  IMAD.MOV.U32 R5, RZ, RZ, R160 ;  /* 0x000000ffff057224 */ /* 0x000fe200078e00a0 */
[----:B------:R-:W-:Y:S01]  /*6650*/  IADD3 R58, R172, 0x91, RZ ;  /* 0x00000091ac3a7810 */ /* 0x000fe20007ffe0ff */
[----:B-1----:R-:W-:Y:S01]  /*6660*/  HMMA.16816.F32.BF16 R72, R12, R44, R72 ;  /* 0x0000002c0c48723c */ /* 0x002fe20000041848 */
[----:B------:R-:W-:Y:S01]  /*6670*/  FFMA.FTZ R59, R153, UR4, R220 ;  /* 0x00000004993b7c23 */ /* 0x000fe200080100dc */
[C---:B------:R-:W-:Y:S01]  /*6680*/  ISETP.GE.AND P2, PT, R144.reuse, R167, PT ;  /* 0x000000a79000720c */ /* 0x040fe20003f46270 */
[----:B----4-:R-:W-:Y:S01]  /*6690*/  FFMA.FTZ R57, R155, UR4, R214 ;  /* 0x000000049b397c23 */ /* 0x010fe200080100d6 */
[----:B------:R-:W-:Y:S01]  /*66a0*/  MUFU.TANH R110, R110 ;  /* 0x0000006e006e7308 */ /* 0x000fe20000002400 */
[----:B------:R-:W-:Y:S01]  /*66b0*/  ISETP.GE.AND P6, PT, R144, R165, PT ;  /* 0x000000a59000720c */ /* 0x000fe20003fc6270 */
[----:B------:R-:W-:Y:S01]  /*66c0*/  FFMA.FTZ R160, R181, UR4, R195 ;  /* 0x00000004b5a07c23 */ /* 0x000fe200080100c3 */
[----:B------:R-:W-:Y:S01]  /*66d0*/  IADD3 R230, R172, 0xa8, RZ ;  /* 0x000000a8ace67810 */ /* 0x000fe20007ffe0ff */
[----:B------:R-:W-:Y:S01]  /*66e0*/  HMMA.16816.F32.BF16 R96, R16, R48, R96 ;  /* 0x000000301060723c */ /* 0x000fe20000041860 */
[----:B------:R-:W-:Y:S01]  /*66f0*/  FMUL.FTZ R107, R100, c[0x0][0x2ec] ;  /* 0x0000bb00646b7a20 */ /* 0x000fe20000410000 */
[----:B------:R-:W-:Y:S01]  /*6700*/  FSEL R57, R57, -INF , !P1 ;  /* 0xff80000039397808 */ /* 0x000fe20004800000 */
[----:B-----5:R-:W-:Y:S01]  /*6710*/  FFMA.FTZ R56, R159, UR4, R202 ;  /* 0x000000049f387c23 */ /* 0x020fe200080100ca */
[-C--:B------:R-:W-:Y:S01]  /*6720*/  ISETP.GE.AND P1, PT, R148, R167.reuse, PT ;  /* 0x000000a79400720c */ /* 0x080fe20003f26270 */
[----:B------:R-:W-:Y:S01]  /*6730*/  FMUL.FTZ R100, R101, c[0x0][0x2ec] ;  /* 0x0000bb0065647a20 */ /* 0x000fe20000410000 */
[----:B------:R-:W1:Y:S01]  /*6740*/  MUFU.TANH R134, R134 ;  /* 0x0000008600867308 */ /* 0x000e620000002400 */
[----:B------:R-:W-:Y:S01]  /*6750*/  FMUL.FTZ R101, R103, c[0x0][0x2ec] ;  /* 0x0000bb0067657a20 */ /* 0x000fe20000410000 */
[----:B------:R-:W-:Y:S01]  /*6760*/  HMMA.16816.F32.BF16 R68, R12, R46, R68 ;  /* 0x0000002e0c44723c */ /* 0x000fe20000041844 */
[----:B------:R-:W4:Y:S01]  /*6770*/  LDSM.16.M88.4 R44, [R237+0x6000] ;  /* 0x00600000ed2c783b */ /* 0x000f220000000200 */
[----:B------:R-:W-:Y:S01]  /*6780*/  FSEL R56, R56, -INF , !P3 ;  /* 0xff80000038387808 */ /* 0x000fe20005800000 */
[----:B------:R-:W-:Y:S01]  /*6790*/  FFMA.FTZ R202, R159, UR4, R206 ;  /* 0x000000049fca7c23 */ /* 0x000fe200080100ce */
[----:B------:R-:W-:Y:S01]  /*67a0*/  FSEL R206, R204, -INF , !P0 ;  /* 0xff800000ccce7808 */ /* 0x000fe20004000000 */
[----:B------:R-:W-:Y:S01]  /*67b0*/  FFMA.FTZ R204, R155, UR4, R210 ;  /* 0x000000049bcc7c23 */ /* 0x000fe200080100d2 */
[C---:B------:R-:W-:Y:S01]  /*67c0*/  ISETP.GE.AND P0, PT, R154.reuse, R167, PT ;  /* 0x000000a79a00720c */ /* 0x040fe20003f06270 */
[----:B------:R5:W-:Y:S01]  /*67d0*/  STL [R1], R56 ;  /* 0x0000003801007387 */ /* 0x000be20000100800 */
[----:B------:R-:W-:Y:S01]  /*67e0*/  HMMA.16816.F32.BF16 R92, R16, R50, R92 ;  /* 0x00000032105c723c */ /* 0x000fe2000004185c */
[-C--:B------:R-:W-:Y:S01]  /*67f0*/  ISETP.GE.AND P3, PT, R154, R165.reuse, PT ;  /* 0x000000a59a00720c */ /* 0x080fe20003f66270 */
[----:B------:R1:W-:Y:S01]  /*6800*/  I2F R159, R58 ;  /* 0x0000003a009f7306 */ /* 0x0003e20000201400 */
[----:B------:R-:W4:Y:S01]  /*6810*/  LDSM.16.M88.4 R48, [R164+0x5000] ;  /* 0x00500000a430783b */ /* 0x000f220000000200 */
[----:B------:R-:W-:Y:S01]  /*6820*/  FSEL R119, R119, -INF , !P1 ;  /* 0xff80000077777808 */ /* 0x000fe20004800000 */
[----:B--2---:R-:W-:Y:S01]  /*6830*/  IMAD.MOV.U32 R250, RZ, RZ, R138 ;  /* 0x000000fffffa7224 */ /* 0x004fe200078e008a */
[----:B------:R-:W-:Y:S01]  /*6840*/  ISETP.GE.AND P1, PT, R142, R165, PT ;  /* 0x000000a58e00720c */ /* 0x000fe20003f26270 */
[----:B------:R-:W-:Y:S01]  /*6850*/  FFMA.FTZ R144, R173, UR4, R211 ;  /* 0x00000004ad907c23 */ /* 0x000fe200080100d3 */
[C---:B---3--:R-:W-:Y:S01]  /*6860*/  HMMA.16816.F32.BF16 R88, R8.reuse, R52, R88 ;  /* 0x000000340858723c */ /* 0x048fe20000041858 */
[----:B------:R-:W-:Y:S01]  /*6870*/  FMUL.FTZ R103, R98, c[0x0][0x2ec] ;  /* 0x0000bb0062677a20 */ /* 0x000fe20000410000 */
[----:B------:R-:W-:Y:S01]  /*6880*/  FSEL R59, R59, -INF , !P3 ;  /* 0xff8000003b3b7808 */ /* 0x000fe20005800000 */
[----:B------:R-:W2:Y:S01]  /*6890*/  MUFU.TANH R120, R120 ;  /* 0x0000007800787308 */ /* 0x000ea20000002400 */
[-C--:B------:R-:W-:Y:S01]  /*68a0*/  ISETP.GE.AND P3, PT, R146, R167.reuse, PT ;  /* 0x000000a79200720c */ /* 0x080fe20003f66270 */
[----:B------:R-:W-:Y:S01]  /*68b0*/  FFMA.FTZ R158, R221, UR4, R223 ;  /* 0x00000004dd9e7c23 */ /* 0x000fe200080100df */
[----:B------:R-:W-:Y:S01]  /*68c0*/  FSEL R138, R133, -INF , !P1 ;  /* 0xff800000858a7808 */ /* 0x000fe20004800000 */
[----:B------:R-:W-:Y:S01]  /*68d0*/  FFMA.FTZ R223, R249, UR4, R118 ;  /* 0x00000004f9df7c23 */ /* 0x000fe20008010076 */
[C---:B------:R-:W-:Y:S01]  /*68e0*/  HMMA.16816.F32.BF16 R84, R8.reuse, R54, R84 ;  /* 0x000000360854723c */ /* 0x040fe20000041854 */
[----:B------:R-:W-:Y:S01]  /*68f0*/  LDSM.16.M88.4 R52, [R164+0x5800] ;  /* 0x00580000a434783b */ /* 0x000fe20000000200 */
[----:B-1----:R-:W-:Y:S01]  /*6900*/  IADD3 R58, R172, 0x98, RZ ;  /* 0x00000098ac3a7810 */ /* 0x002fe20007ffe0ff */
[----:B------:R-:W1:Y:S01]  /*6910*/  MUFU.TANH R123, R123 ;  /* 0x0000007b007b7308 */ /* 0x000e620000002400 */
[----:B------:R-:W-:Y:S01]  /*6920*/  FSEL R202, R202, -INF , !P5 ;  /* 0xff800000caca7808 */ /* 0x000fe20006800000 */
[----:B------:R-:W-:Y:S01]  /*6930*/  FFMA.FTZ R134, R183, UR4, R134 ;  /* 0x00000004b7867c23 */ /* 0x000fe20008010086 */
[----:B------:R-:W-:Y:S01]  /*6940*/  FSEL R204, R204, -INF , !P4 ;  /* 0xff800000cccc7808 */ /* 0x000fe20006000000 */
[----:B------:R-:W-:Y:S01]  /*6950*/  FMUL.FTZ R102, R102, c[0x0][0x2ec] ;  /* 0x0000bb0066667a20 */ /* 0x000fe20000410000 */
[C---:B------:R-:W-:Y:S01]  /*6960*/  HMMA.16816.F32.BF16 R80, R8.reuse, R40, R80 ;  /* 0x000000280850723c */ /* 0x040fe20000041850 */
[----:B-----5:R-:W-:Y:S01]  /*6970*/  IADD3 R56, R172, 0x90, RZ ;  /* 0x00000090ac387810 */ /* 0x020fe20007ffe0ff */
[----:B------:R-:W-:Y:S01]  /*6980*/  FMUL.FTZ R98, R92, c[0x0][0x2ec] ;  /* 0x0000bb005c627a20 */ /* 0x000fe20000410000 */
[----:B------:R3:W-:Y:S01]  /*6990*/  I2F R155, R58 ;  /* 0x0000003a009b7306 */ /* 0x0007e20000201400 */
[----:B------:R-:W-:Y:S01]  /*69a0*/  FMUL.FTZ R92, R93, c[0x0][0x2ec] ;  /* 0x0000bb005d5c7a20 */ /* 0x000fe20000410000 */
[----:B------:R-:W-:Y:S01]  /*69b0*/  ISETP.GE.AND P5, PT, R152, R167, PT ;  /* 0x000000a79800720c */ /* 0x000fe20003fa6270 */
[----:B------:R-:W-:Y:S01]  /*69c0*/  FMUL.FTZ R93, R95, c[0x0][0x2ec] ;  /* 0x0000bb005f5d7a20 */ /* 0x000fe20000410000 */
[-C--:B------:R-:W-:Y:S01]  /*69d0*/  ISETP.GE.AND P4, PT, R150, R165.reuse, PT ;  /* 0x000000a59600720c */ /* 0x080fe20003f86270 */
[C---:B------:R-:W-:Y:S01]  /*69e0*/  HMMA.16816.F32.BF16 R76, R8.reuse, R42, R76 ;  /* 0x0000002a084c723c */ /* 0x040fe2000004184c */
[----:B------:R-:W5:Y:S01]  /*69f0*/  LDSM.16.M88.4 R40, [R234+0x8800] ;  /* 0x00880000ea28783b */ /* 0x000f620000000200 */
[----:B------:R-:W-:Y:S01]  /*6a00*/  IMAD.MOV.U32 R95, RZ, RZ, R129 ;  /* 0x000000ffff5f7224 */ /* 0x000fe200078e0081 */
[----:B------:R1:W-:Y:S01]  /*6a10*/  I2F R161, R56 ;  /* 0x0000003800a17306 */ /* 0x0003e20000201400 */
[----:B------:R-:W-:Y:S01]  /*6a20*/  FFMA.FTZ R129, R147, UR4, R132 ;  /* 0x0000000493817c23 */ /* 0x000fe20008010084 */
[----:B------:R-:W-:Y:S01]  /*6a30*/  FSEL R125, R125, -INF , !P3 ;  /* 0xff8000007d7d7808 */ /* 0x000fe20005800000 */
[----:B------:R-:W-:Y:S01]  /*6a40*/  FFMA.FTZ R132, R143, UR4, R248 ;  /* 0x000000048f847c23 */ /* 0x000fe200080100f8 */
[----:B------:R-:W-:Y:S01]  /*6a50*/  ISETP.GE.AND P3, PT, R140, R165, PT ;  /* 0x000000a58c00720c */ /* 0x000fe20003f66270 */
[C---:B----4-:R-:W-:Y:S01]  /*6a60*/  HMMA.16816.F32.BF16 R72, R8.reuse, R44, R72 ;  /* 0x0000002c0848723c */ /* 0x050fe20000041848 */
[----:B------:R-:W-:Y:S01]  /*6a70*/  FSEL R127, R127, -INF , !P4 ;  /* 0xff8000007f7f7808 */ /* 0x000fe20006000000 */
[----:B------:R-:W-:Y:S01]  /*6a80*/  FFMA.FTZ R147, R175, UR4, R209 ;  /* 0x00000004af937c23 */ /* 0x000fe200080100d1 */
[-C--:B------:R-:W-:Y:S01]  /*6a90*/  ISETP.GE.AND P4, PT, R142, R167.reuse, PT ;  /* 0x000000a78e00720c */ /* 0x080fe20003f86270 */
[----:B---3--:R-:W-:Y:S01]  /*6aa0*/  FFMA.FTZ R58, R151, UR4, R218 ;  /* 0x00000004973a7c23 */ /* 0x008fe200080100da */
[----:B------:R-:W-:Y:S01]  /*6ab0*/  FSEL R139, R139, -INF , !P3 ;  /* 0xff8000008b8b7808 */ /* 0x000fe20005800000 */
[----:B------:R-:W-:Y:S01]  /*6ac0*/  FFMA.FTZ R142, R175, UR4, R205 ;  /* 0x00000004af8e7c23 */ /* 0x000fe200080100cd */
[----:B------:R-:W-:Y:S01]  /*6ad0*/  ISETP.GE.AND P3, PT, R182, R167, PT ;  /* 0x000000a7b600720c */ /* 0x000fe20003f66270 */
[----:B------:R-:W-:Y:S01]  /*6ae0*/  HMMA.16816.F32.BF16 R68, R8, R46, R68 ;  /* 0x0000002e0844723c */ /* 0x000fe20000041844 */
[----:B------:R-:W3:Y:S01]  /*6af0*/  LDSM.16.M88.4 R44, [R237+0x6800] ;  /* 0x00680000ed2c783b */ /* 0x000ee20000000200 */
[----:B------:R-:W-:Y:S01]  /*6b00*/  FSEL R58, R58, -INF , !P5 ;  /* 0xff8000003a3a7808 */ /* 0x000fe20006800000 */
[----:B-1----:R-:W-:Y:S01]  /*6b10*/  FFMA.FTZ R56, R153, UR4, R216 ;  /* 0x0000000499387c23 */ /* 0x002fe200080100d8 */
[-C--:B------:R-:W-:Y:S01]  /*6b20*/  ISETP.GE.AND P5, PT, R146, R165.reuse, PT ;  /* 0x000000a59200720c */ /* 0x080fe20003fa6270 */
[----:B------:R-:W-:Y:S01]  /*6b30*/  FFMA.FTZ R146, R177, UR4, R207 ;  /* 0x00000004b1927c23 */ /* 0x000fe200080100cf */
[----:B------:R-:W-:Y:S01]  /*6b40*/  FSEL R142, R142, -INF , !P3 ;  /* 0xff8000008e8e7808 */ /* 0x000fe20005800000 */
[----:B------:R1:W-:Y:S01]  /*6b50*/  I2F R216, R128 ;  /* 0x0000008000d87306 */ /* 0x0003e20000201400 */
[C---:B------:R-:W-:Y:S01]  /*6b60*/  HMMA.16816.F32.BF16 R88, R16.reuse, R48, R88 ;  /* 0x000000301058723c */ /* 0x040fe20000041858 */
[----:B------:R-:W-:Y:S01]  /*6b70*/  FSEL R56, R56, -INF , !P0 ;  /* 0xff80000038387808 */ /* 0x000fe20004000000 */
[----:B--2---:R-:W-:Y:S01]  /*6b80*/  FFMA.FTZ R120, R183, UR4, R120 ;  /* 0x00000004b7787c23 */ /* 0x004fe20008010078 */
[-C--:B------:R-:W-:Y:S01]  /*6b90*/  ISETP.GE.AND P0, PT, R148, R165.reuse, PT ;  /* 0x000000a59400720c */ /* 0x080fe20003f06270 */
[----:B------:R-:W-:Y:S01]  /*6ba0*/  FFMA.FTZ R148, R173, UR4, R215 ;  /* 0x00000004ad947c23 */ /* 0x000fe200080100d7 */
[----:B------:R-:W-:Y:S01]  /*6bb0*/  ISETP.GE.AND P3, PT, R174, R165, PT ;  /* 0x000000a5ae00720c */ /* 0x000fe20003f66270 */
[----:B------:R-:W-:Y:S01]  /*6bc0*/  FFMA.FTZ R123, R187, UR4, R123 ;  /* 0x00000004bb7b7c23 */ /* 0x000fe2000801007b */
[----:B------:R-:W-:Y:S01]  /*6bd0*/  FSEL R129, R129, -INF , !P0 ;  /* 0xff80000081817808 */ /* 0x000fe20004000000 */
[----:B------:R-:W-:Y:S01]  /*6be0*/  HMMA.16816.F32.BF16 R84, R16, R50, R84 ;  /* 0x000000321054723c */ /* 0x000fe20000041854 */
[----:B------:R-:W2:Y:S01]  /*6bf0*/  LDSM.16.M88.4 R48, [R164+0x6000] ;  /* 0x00600000a430783b */ /* 0x000ea20000000200 */
[----:B------:R-:W-:Y:S01]  /*6c00*/  ISETP.GE.AND P0, PT, R140, R167, PT ;  /* 0x000000a78c00720c */ /* 0x000fe20003f06270 */
[----:B------:R-:W-:Y:S01]  /*6c10*/  MUFU.TANH R111, R111 ;  /* 0x0000006f006f7308 */ /* 0x000fe20000002400 */
[----:B------:R-:W-:Y:S01]  /*6c20*/  FSEL R154, R121, -INF , !P3 ;  /* 0xff800000799a7808 */ /* 0x000fe20005800000 */
[----:B------:R-:W-:Y:S01]  /*6c30*/  FFMA.FTZ R140, R181, UR4, R199 ;  /* 0x00000004b58c7c23 */ /* 0x000fe200080100c7 */
[----:B------:R-:W-:Y:S01]  /*6c40*/  FSEL R133, R252, -INF , !P0 ;  /* 0xff800000fc857808 */ /* 0x000fe20004000000 */
[----:B-1----:R-:W-:Y:S01]  /*6c50*/  FFMA.FTZ R128, R143, UR4, R232 ;  /* 0x000000048f807c23 */ /* 0x002fe200080100e8 */
[----:B------:R-:W-:Y:S01]  /*6c60*/  IADD3 R252, R172, 0x69, RZ ;  /* 0x00000069acfc7810 */ /* 0x000fe20007ffe0ff */
[----:B-----5:R-:W-:Y:S01]  /*6c70*/  HMMA.16816.F32.BF16 R64, R12, R40, R64 ;  /* 0x000000280c40723c */ /* 0x020fe20000041840 */
[----:B------:R-:W-:Y:S01]  /*6c80*/  ISETP.GE.AND P0, PT, R184, R165, PT ;  /* 0x000000a5b800720c */ /* 0x000fe20003f06270 */
[----:B------:R-:W1:Y:S01]  /*6c90*/  MUFU.TANH R131, R131 ;  /* 0x0000008300837308 */ /* 0x000e620000002400 */
[-C--:B------:R-:W-:Y:S01]  /*6ca0*/  ISETP.GE.AND P3, PT, R196, R167.reuse, PT ;  /* 0x000000a7c400720c */ /* 0x080fe20003f66270 */
[----:B------:R-:W-:Y:S01]  /*6cb0*/  FFMA.FTZ R143, R177, UR4, R203 ;  /* 0x00000004b18f7c23 */ /* 0x000fe200080100cb */
[----:B------:R-:W-:Y:S01]  /*6cc0*/  FSEL R146, R146, -INF , !P0 ;  /* 0xff80000092927808 */ /* 0x000fe20004000000 */
[----:B------:R-:W-:Y:S01]  /*6cd0*/  IMAD.MOV.U32 R193, RZ, RZ, R166 ;  /* 0x000000ffffc17224 */ /* 0x000fe200078e00a6 */
[----:B------:R-:W-:Y:S01]  /*6ce0*/  IADD3 R40, R172, 0x79, RZ ;  /* 0x00000079ac287810 */ /* 0x000fe20007ffe0ff */
[C---:B------:R-:W-:Y:S01]  /*6cf0*/  HMMA.16816.F32.BF16 R76, R16.reuse, R54, R76 ;  /* 0x00000036104c723c */ /* 0x040fe2000004184c */
[----:B------:R-:W-:Y:S01]  /*6d00*/  ISETP.GE.AND P0, PT, R174, R167, PT ;  /* 0x000000a7ae00720c */ /* 0x000fe20003f06270 */
[----:B------:R-:W4:Y:S01]  /*6d10*/  I2F R252, R252 ;  /* 0x000000fc00fc7306 */ /* 0x000f220000201400 */
[----:B------:R-:W-:Y:S01]  /*6d20*/  FSEL R198, R198, -INF , !P5 ;  /* 0xff800000c6c67808 */ /* 0x000fe20006800000 */
[----:B------:R-:W-:Y:S01]  /*6d30*/  IMAD.MOV.U32 R220, RZ, RZ, R95 ;  /* 0x000000ffffdc7224 */ /* 0x000fe200078e005f */
[----:B------:R-:W-:Y:S01]  /*6d40*/  FSEL R153, R135, -INF , !P0 ;  /* 0xff80000087997808 */ /* 0x000fe20004000000 */
[----:B------:R-:W-:Y:S01]  /*6d50*/  FMUL.FTZ R96, R96, c[0x0][0x2ec] ;  /* 0x0000bb0060607a20 */ /* 0x000fe20000410000 */
[----:B------:R-:W-:Y:S01]  /*6d60*/  IADD3 R55, R172, 0x78, RZ ;  /* 0x00000078ac377810 */ /* 0x000fe20007ffe0ff */
[----:B------:R-:W-:Y:S01]  /*6d70*/  HMMA.16816.F32.BF16 R80, R16, R52, R80 ;  /* 0x000000341050723c */ /* 0x000fe20000041850 */
[----:B------:R-:W-:Y:S01]  /*6d80*/  ISETP.GE.AND P0, PT, R194, R165, PT ;  /* 0x000000a5c200720c */ /* 0x000fe20003f06270 */
[----:B-1----:R-:W-:Y:S01]  /*6d90*/  FFMA.FTZ R131, R221, UR4, R131 ;  /* 0x00000004dd837c23 */ /* 0x002fe20008010083 */
[----:B------:R-:W-:Y:S01]  /*6da0*/  FSEL R128, R128, -INF , !P2 ;  /* 0xff80000080807808 */ /* 0x000fe20005000000 */
[----:B------:R-:W-:Y:S01]  /*6db0*/  MUFU.TANH R107, R107 ;  /* 0x0000006b006b7308 */ /* 0x000fe20000002400 */
[----:B------:R-:W-:Y:S01]  /*6dc0*/  FSEL R132, R132, -INF , !P6 ;  /* 0xff80000084847808 */ /* 0x000fe20007000000 */
[----:B------:R-:W-:Y:S01]  /*6dd0*/  FMUL.FTZ R97, R97, c[0x0][0x2ec] ;  /* 0x0000bb0061617a20 */ /* 0x000fe20000410000 */
[----:B------:R-:W-:Y:S01]  /*6de0*/  FSEL R162, R162, -INF , !P4 ;  /* 0xff800000a2a27808 */ /* 0x000fe20006000000 */
[----:B---3--:R-:W-:Y:S01]  /*6df0*/  HMMA.16816.F32.BF16 R64, R8, R44, R64 ;  /* 0x0000002c0840723c */ /* 0x008fe20000041840 */
[----:B------:R-:W-:Y:S01]  /*6e00*/  IADD3 R54, R172, 0x71, RZ ;  /* 0x00000071ac367810 */ /* 0x000fe20007ffe0ff */
[----:B----4-:R-:W-:Y:S01]  /*6e10*/  FFMA.FTZ R229, R252, UR4, R229 ;  /* 0x00000004fce57c23 */ /* 0x010fe200080100e5 */
[C---:B------:R-:W-:Y:S01]  /*6e20*/  ISETP.GE.AND P5, PT, R188.reuse, R167, PT ;  /* 0x000000a7bc00720c */ /* 0x040fe20003fa6270 */
[----:B------:R-:W1:Y:S01]  /*6e30*/  I2F R45, R55 ;  /* 0x00000037002d7306 */ /* 0x000e620000201400 */
[----:B------:R-:W-:Y:S01]  /*6e40*/  ISETP.GE.AND P2, PT, R188, R165, PT ;  /* 0x000000a5bc00720c */ /* 0x000fe20003f46270 */
[----:B------:R-:W-:Y:S01]  /*6e50*/  FFMA.FTZ R203, R252, UR4, R233 ;  /* 0x00000004fccb7c23 */ /* 0x000fe200080100e9 */
[C---:B------:R-:W-:Y:S01]  /*6e60*/  ISETP.GE.AND P6, PT, R186.reuse, R167, PT ;  /* 0x000000a7ba00720c */ /* 0x040fe20003fc6270 */
[C---:B--2---:R-:W-:Y:S01]  /*6e70*/  HMMA.16816.F32.BF16 R72, R16.reuse, R48, R72 ;  /* 0x000000301048723c */ /* 0x044fe20000041848 */
[----:B------:R-:W-:Y:S01]  /*6e80*/  ISETP.GE.AND P4, PT, R186, R165, PT ;  /* 0x000000a5ba00720c */ /* 0x000fe20003f86270 */
[----:B------:R-:W-:Y:S01]  /*6e90*/  FMUL.FTZ R99, R99, c[0x0][0x2ec] ;  /* 0x0000bb0063637a20 */ /* 0x000fe20000410000 */
[-C--:B------:R-:W-:Y:S01]  /*6ea0*/  ISETP.GE.AND P1, PT, R184, R167.reuse, PT ;  /* 0x000000a7b800720c */ /* 0x080fe20003f26270 */
[----:B------:R-:W2:Y:S01]  /*6eb0*/  I2F R48, R40 ;  /* 0x0000002800307306 */ /* 0x000ea20000201400 */
[----:B------:R-:W-:Y:S01]  /*6ec0*/  FSEL R179, R126, -INF , !P0 ;  /* 0xff8000007eb37808 */ /* 0x000fe20004000000 */
[----:B------:R-:W-:Y:S01]  /*6ed0*/  FMUL.FTZ R89, R89, c[0x0][0x2ec] ;  /* 0x0000bb0059597a20 */ /* 0x000fe20000410000 */
[----:B------:R-:W-:Y:S01]  /*6ee0*/  FSEL R185, R185, -INF , !P3 ;  /* 0xff800000b9b97808 */ /* 0x000fe20005800000 */
[----:B------:R-:W-:Y:S01]  /*6ef0*/  HMMA.16816.F32.BF16 R68, R16, R50, R68 ;  /* 0x000000321044723c */ /* 0x000fe20000041844 */
[C---:B------:R-:W-:Y:S01]  /*6f00*/  ISETP.GE.AND P0, PT, R251.reuse, R167, PT ;  /* 0x000000a7fb00720c */ /* 0x040fe20003f06270 */
[----:B------:R-:W-:Y:S01]  /*6f10*/  FMUL.FTZ R88, R88, c[0x0][0x2ec] ;  /* 0x0000bb0058587a20 */ /* 0x000fe20000410000 */
[-C--:B------:R-:W-:Y:S01]  /*6f20*/  ISETP.GE.AND P3, PT, R251, R165.reuse, PT ;  /* 0x000000a5fb00720c */ /* 0x080fe20003f66270 */
[----:B------:R-:W3:Y:S01]  /*6f30*/  I2F R52, R54 ;  /* 0x0000003600347306 */ /* 0x000ee20000201400 */
[----:B------:R-:W-:Y:S01]  /*6f40*/  FSEL R160, R160, -INF , !P5 ;  /* 0xff800000a0a07808 */ /* 0x000fe20006800000 */
[----:B------:R-:W-:Y:S01]  /*6f50*/  FFMA.FTZ R251, R249, UR4, R116 ;  /* 0x00000004f9fb7c23 */ /* 0x000fe20008010074 */
[----:B------:R-:W-:Y:S01]  /*6f60*/  FSEL R140, R140, -INF , !P2 ;  /* 0xff8000008c8c7808 */ /* 0x000fe20005000000 */
[C---:B-1----:R-:W-:Y:S01]  /*6f70*/  FFMA.FTZ R110, R45.reuse, UR4, R110 ;  /* 0x000000042d6e7c23 */ /* 0x042fe2000801006e */
[----:B------:R-:W-:Y:S01]  /*6f80*/  FSEL R136, R136, -INF , !P6 ;  /* 0xff80000088887808 */ /* 0x000fe20007000000 */
[----:B------:R-:W-:Y:S01]  /*6f90*/  FFMA.FTZ R219, R45, UR4, R5 ;  /* 0x000000042ddb7c23 */ /* 0x000fe20008010005 */
[----:B------:R-:W-:Y:S01]  /*6fa0*/  FSEL R141, R141, -INF , !P4 ;  /* 0xff8000008d8d7808 */ /* 0x000fe20006000000 */
[C---:B--2---:R-:W-:Y:S01]  /*6fb0*/  FFMA.FTZ R108, R48.reuse, UR4, R108 ;  /* 0x00000004306c7c23 */ /* 0x044fe2000801006c */
[----:B------:R-:W-:Y:S01]  /*6fc0*/  FSEL R143, R143, -INF , !P1 ;  /* 0xff8000008f8f7808 */ /* 0x000fe20004800000 */
[----:B------:R-:W-:Y:S01]  /*6fd0*/  FFMA.FTZ R111, R48, UR4, R111 ;  /* 0x00000004306f7c23 */ /* 0x000fe2000801006f */
[----:B------:R-:W-:Y:S01]  /*6fe0*/  IADD3 R252, R172, 0x79, RZ ;  /* 0x00000079acfc7810 */ /* 0x000fe20007ffe0ff */
[----:B------:R-:W-:Y:S01]  /*6ff0*/  MUFU.TANH R102, R102 ;  /* 0x0000006600667308 */ /* 0x000fe20000002400 */
[----:B------:R-:W-:Y:S01]  /*7000*/  ISETP.GE.AND P5, PT, R182, R165, PT ;  /* 0x000000a5b600720c */ /* 0x000fe20003fa6270 */
[----:B------:R-:W-:Y:S01]  /*7010*/  FMUL.FTZ R76, R76, c[0x0][0x2ec] ;  /* 0x0000bb004c4c7a20 */ /* 0x000fe20000410000 */
[----:B------:R-:W-:Y:S01]  /*7020*/  ISETP.GE.AND P2, PT, R178, R167, PT ;  /* 0x000000a7b200720c */ /* 0x000fe20003f46270 */
[----:B---3--:R-:W-:Y:S01]  /*7030*/  FFMA.FTZ R221, R52, UR4, R220 ;  /* 0x0000000434dd7c23 */ /* 0x008fe200080100dc */
[----:B------:R-:W-:Y:S01]  /*7040*/  ISETP.GE.AND P6, PT, R178, R165, PT ;  /* 0x000000a5b200720c */ /* 0x000fe20003fc6270 */
[----:B------:R-:W-:Y:S01]  /*7050*/  FFMA.FTZ R207, R52, UR4, R193 ;  /* 0x0000000434cf7c23 */ /* 0x000fe200080100c1 */
[C---:B------:R-:W-:Y:S01]  /*7060*/  ISETP.GE.AND P4, PT, R176.reuse, R167, PT ;  /* 0x000000a7b000720c */ /* 0x040fe20003f86270 */
[----:B------:R-:W-:Y:S01]  /*7070*/  MUFU.TANH R112, R112 ;  /* 0x0000007000707308 */ /* 0x000fe20000002400 */
[-C--:B------:R-:W-:Y:S01]  /*7080*/  ISETP.GE.AND P1, PT, R176, R165.reuse, PT ;  /* 0x000000a5b000720c */ /* 0x080fe20003f26270 */
[----:B------:R-:W-:Y:S01]  /*7090*/  FMUL.FTZ R94, R94, c[0x0][0x2ec] ;  /* 0x0000bb005e5e7a20 */ /* 0x000fe20000410000 */
[----:B------:R-:W-:Y:S01]  /*70a0*/  FSEL R249, R229, -INF , !P0 ;  /* 0xff800000e5f97808 */ /* 0x000fe20004000000 */
[----:B------:R-:W-:Y:S01]  /*70b0*/  FMUL.FTZ R85, R85, c[0x0][0x2ec] ;  /* 0x0000bb0055557a20 */ /* 0x000fe20000410000 */
[----:B------:R-:W-:Y:S01]  /*70c0*/  FSEL R203, R203, -INF , !P3 ;  /* 0xff800000cbcb7808 */ /* 0x000fe20005800000 */
[----:B------:R-:W-:Y:S01]  /*70d0*/  FMUL.FTZ R80, R80, c[0x0][0x2ec] ;  /* 0x0000bb0050507a20 */ /* 0x000fe20000410000 */
[----:B------:R-:W-:Y:S01]  /*70e0*/  ISETP.GE.AND P0, PT, R55, R165, PT ;  /* 0x000000a53700720c */ /* 0x000fe20003f06270 */
[----:B------:R-:W-:Y:S01]  /*70f0*/  MUFU.TANH R114, R114 ;  /* 0x0000007200727308 */ /* 0x000fe20000002400 */
[-C--:B------:R-:W-:Y:S01]  /*7100*/  ISETP.GE.AND P3, PT, R252, R167.reuse, PT ;  /* 0x000000a7fc00720c */ /* 0x080fe20003f66270 */
[----:B------:R-:W-:Y:S01]  /*7110*/  FMUL.FTZ R84, R84, c[0x0][0x2ec] ;  /* 0x0000bb0054547a20 */ /* 0x000fe20000410000 */
[----:B------:R-:W-:Y:S01]  /*7120*/  IADD3 R49, R172, 0x88, RZ ;  /* 0x00000088ac317810 */ /* 0x000fe20007ffe0ff */
[----:B------:R-:W-:Y:S01]  /*7130*/  FMUL.FTZ R224, R81, c[0x0][0x2ec] ;  /* 0x0000bb0051e07a20 */ /* 0x000fe20000410000 */
[----:B------:R-:W-:Y:S01]  /*7140*/  FSEL R147, R147, -INF , !P5 ;  /* 0xff80000093937808 */ /* 0x000fe20006800000 */
[----:B------:R-:W-:Y:S01]  /*7150*/  FMUL.FTZ R73, R73, c[0x0][0x2ec] ;  /* 0x0000bb0049497a20 */ /* 0x000fe20000410000 */
[----:B------:R-:W-:Y:S01]  /*7160*/  FSEL R144, R144, -INF , !P2 ;  /* 0xff80000090907808 */ /* 0x000fe20005000000 */
[----:B------:R-:W1:Y:S01]  /*7170*/  I2F R44, R49 ;  /* 0x00000031002c7306 */ /* 0x000e620000201400 */
[----:B------:R-:W-:Y:S01]  /*7180*/  FSEL R148, R148, -INF , !P6 ;  /* 0xff80000094947808 */ /* 0x000fe20007000000 */
[----:B------:R-:W-:Y:S01]  /*7190*/  FMUL.FTZ R68, R68, c[0x0][0x2ec] ;  /* 0x0000bb0044447a20 */ /* 0x000fe20000410000 */
[----:B------:R-:W-:Y:S01]  /*71a0*/  FSEL R145, R145, -INF , !P4 ;  /* 0xff80000091917808 */ /* 0x000fe20006000000 */
[----:B------:R-:W-:Y:S01]  /*71b0*/  FMUL.FTZ R86, R86, c[0x0][0x2ec] ;  /* 0x0000bb0056567a20 */ /* 0x000fe20000410000 */
[----:B------:R-:W-:Y:S01]  /*71c0*/  FSEL R149, R149, -INF , !P1 ;  /* 0xff80000095957808 */ /* 0x000fe20004800000 */
[----:B------:R-:W-:Y:S01]  /*71d0*/  FMUL.FTZ R69, R69, c[0x0][0x2ec] ;  /* 0x0000bb0045457a20 */ /* 0x000fe20000410000 */
[C---:B------:R-:W-:Y:S01]  /*71e0*/  ISETP.GE.AND P5, PT, R190.reuse, R167, PT ;  /* 0x000000a7be00720c */ /* 0x040fe20003fa6270 */
[----:B------:R-:W-:Y:S01]  /*71f0*/  MUFU.TANH R105, R105 ;  /* 0x0000006900697308 */ /* 0x000fe20000002400 */
[----:B------:R-:W-:Y:S01]  /*7200*/  ISETP.GE.AND P2, PT, R190, R165, PT ;  /* 0x000000a5be00720c */ /* 0x000fe20003f46270 */
[----:B------:R-:W-:Y:S01]  /*7210*/  FMUL.FTZ R87, R87, c[0x0][0x2ec] ;  /* 0x0000bb0057577a20 */ /* 0x000fe20000410000 */
[----:B------:R-:W-:Y:S01]  /*7220*/  ISETP.GE.AND P6, PT, R192, R167, PT ;  /* 0x000000a7c000720c */ /* 0x000fe20003fc6270 */
[----:B------:R-:W-:Y:S01]  /*7230*/  FMUL.FTZ R248, R82, c[0x0][0x2ec] ;  /* 0x0000bb0052f87a20 */ /* 0x000fe20000410000 */
[----:B------:R-:W-:Y:S01]  /*7240*/  ISETP.GE.AND P4, PT, R192, R165, PT ;  /* 0x000000a5c000720c */ /* 0x000fe20003f86270 */
[----:B------:R-:W-:Y:S01]  /*7250*/  FMUL.FTZ R246, R83, c[0x0][0x2ec] ;  /* 0x0000bb0053f67a20 */ /* 0x000fe20000410000 */
[-C--:B------:R-:W-:Y:S01]  /*7260*/  ISETP.GE.AND P1, PT, R194, R167.reuse, PT ;  /* 0x000000a7c200720c */ /* 0x080fe20003f26270 */
[----:B------:R-:W2:Y:S01]  /*7270*/  I2F R40, R2 ;  /* 0x0000000200287306 */ /* 0x000ea20000201400 */
[----:B------:R-:W-:Y:S01]  /*7280*/  FSEL R217, R110, -INF , !P0 ;  /* 0xff8000006ed97808 */ /* 0x000fe20004000000 */
[----:B-1----:R-:W-:Y:S01]  /*7290*/  FFMA.FTZ R199, R44, UR4, R107 ;  /* 0x000000042cc77c23 */ /* 0x002fe2000801006b */
[----:B------:R-:W-:Y:S01]  /*72a0*/  FSEL R213, R108, -INF , !P3 ;  /* 0xff8000006cd57808 */ /* 0x000fe20005800000 */
[----:B------:R-:W-:Y:S01]  /*72b0*/  FFMA.FTZ R102, R44, UR4, R102 ;  /* 0x000000042c667c23 */ /* 0x000fe20008010066 */
[C---:B------:R-:W-:Y:S01]  /*72c0*/  ISETP.GE.AND P0, PT, R49.reuse, R167, PT ;  /* 0x000000a73100720c */ /* 0x040fe20003f06270 */
[----:B------:R-:W-:Y:S01]  /*72d0*/  FMUL.FTZ R72, R72, c[0x0][0x2ec] ;  /* 0x0000bb0048487a20 */ /* 0x000fe20000410000 */
[-C--:B------:R-:W-:Y:S01]  /*72e0*/  ISETP.GE.AND P3, PT, R49, R165.reuse, PT ;  /* 0x000000a53100720c */ /* 0x080fe20003f66270 */
[----:B------:R-:W-:Y:S01]  /*72f0*/  MUFU.TANH R104, R104 ;  /* 0x0000006800687308 */ /* 0x000fe20000002400 */
[----:B------:R-:W-:Y:S01]  /*7300*/  FSEL R150, R134, -INF , !P5 ;  /* 0xff80000086967808 */ /* 0x000fe20006800000 */
[----:B------:R-:W-:Y:S01]  /*7310*/  HMMA.16816.F32.BF16 R48, R12, R42, R36 ;  /* 0x0000002a0c30723c */ /* 0x000fe20000041824 */
[----:B------:R-:W-:Y:S01]  /*7320*/  FSEL R173, R120, -INF , !P2 ;  /* 0xff80000078ad7808 */ /* 0x000fe20005000000 */
[----:B------:R-:W1:Y:S01]  /*7330*/  LDSM.16.M88.4 R36, [R234+0x9000] ;  /* 0x00900000ea24783b */ /* 0x000e620000000200 */
[----:B------:R-:W-:Y:S01]  /*7340*/  FSEL R152, R122, -INF , !P6 ;  /* 0xff8000007a987808 */ /* 0x000fe20007000000 */
[----:B------:R-:W-:Y:S01]  /*7350*/  FMUL.FTZ R71, R71, c[0x0][0x2ec] ;  /* 0x0000bb0047477a20 */ /* 0x000fe20000410000 */
[----:B------:R-:W-:Y:S01]  /*7360*/  FSEL R156, R124, -INF , !P4 ;  /* 0xff8000007c9c7808 */ /* 0x000fe20006000000 */
[----:B--2---:R-:W-:Y:S01]  /*7370*/  FFMA.FTZ R205, R40, UR4, R250 ;  /* 0x0000000428cd7c23 */ /* 0x004fe200080100fa */
[----:B------:R-:W-:Y:S01]  /*7380*/  FSEL R157, R123, -INF , !P1 ;  /* 0xff8000007b9d7808 */ /* 0x000fe20004800000 */
[----:B------:R-:W-:Y:S01]  /*7390*/  MUFU.TANH R106, R106 ;  /* 0x0000006a006a7308 */ /* 0x000fe20000002400 */
[----:B------:R-:W-:Y:S01]  /*73a0*/  IADD3 R53, R172, 0x70, RZ ;  /* 0x00000070ac357810 */ /* 0x000fe20007ffe0ff */
[----:B------:R-:W-:Y:S01]  /*73b0*/  FMUL.FTZ R2, R90, c[0x0][0x2ec] ;  /* 0x0000bb005a027a20 */ /* 0x000fe20000410000 */
[----:B------:R-:W-:Y:S01]  /*73c0*/  ISETP.GE.AND P5, PT, R196, R165, PT ;  /* 0x000000a5c400720c */ /* 0x000fe20003fa6270 */
[----:B------:R-:W-:Y:S01]  /*73d0*/  FMUL.FTZ R90, R91, c[0x0][0x2ec] ;  /* 0x0000bb005b5a7a20 */ /* 0x000fe20000410000 */
[----:B------:R-:W-:Y:S01]  /*73e0*/  ISETP.GE.AND P2, PT, R225, R167, PT ;  /* 0x000000a7e100720c */ /* 0x000fe20003f46270 */
[----:B------:R-:W-:Y:S01]  /*73f0*/  FMUL.FTZ R75, R75, c[0x0][0x2ec] ;  /* 0x0000bb004b4b7a20 */ /* 0x000fe20000410000 */
[----:B------:R-:W-:Y:S01]  /*7400*/  ISETP.GE.AND P6, PT, R225, R165, PT ;  /* 0x000000a5e100720c */ /* 0x000fe20003fc6270 */
[----:B------:R-:W2:Y:S01]  /*7410*/  I2F R41, R53 ;  /* 0x0000003500297306 */ /* 0x000ea20000201400 */
[C---:B------:R-:W-:Y:S01]  /*7420*/  ISETP.GE.AND P4, PT, R247.reuse, R167, PT ;  /* 0x000000a7f700720c */ /* 0x040fe20003f86270 */
[----:B------:R-:W-:Y:S01]  /*7430*/  FMUL.FTZ R70, R70, c[0x0][0x2ec] ;  /* 0x0000bb0046467a20 */ /* 0x000fe20000410000 */
[----:B------:R-:W-:Y:S01]  /*7440*/  ISETP.GE.AND P1, PT, R247, R165, PT ;  /* 0x000000a5f700720c */ /* 0x000fe20003f26270 */
[----:B------:R-:W-:Y:S01]  /*7450*/  FMUL.FTZ R74, R74, c[0x0][0x2ec] ;  /* 0x0000bb004a4a7a20 */ /* 0x000fe20000410000 */
[----:B------:R-:W-:-:S02]  /*7460*/  FSEL R247, R227, -INF , !P5 ;  /* 0xff800000e3f77808 */ /* 0x000fc40006800000 */
[----:B------:R-:W-:Y:S01]  /*7470*/  FSEL R158, R158, -INF , !P2 ;  /* 0xff8000009e9e7808 */ /* 0x000fe20005000000 */
[----:B------:R-:W-:Y:S01]  /*7480*/  HMMA.16816.F32.BF16 R44, R8, R46, R48 ;  /* 0x0000002e082c723c */ /* 0x000fe20000041830 */
[----:B------:R-:W-:Y:S01]  /*7490*/  FSEL R195, R131, -INF , !P6 ;  /* 0xff80000083c37808 */ /* 0x000fe20007000000 */
[----:B------:R-:W-:Y:S01]  /*74a0*/  LDSM.16.M88.4 R48, [R164+0x7000] ;  /* 0x00700000a430783b */ /* 0x000fe20000000200 */
[----:B------:R-:W-:Y:S01]  /*74b0*/  FSEL R251, R251, -INF , !P4 ;  /* 0xff800000fbfb7808 */ /* 0x000fe20006000000 */
[----:B------:R-:W3:Y:S01]  /*74c0*/  MUFU.TANH R100, R100 ;  /* 0x0000006400647308 */ /* 0x000ee20000002400 */
[----:B------:R-:W-:Y:S02]  /*74d0*/  FSEL R223, R223, -INF , !P1 ;  /* 0xff800000dfdf7808 */ /* 0x000fe40004800000 */
[----:B------:R-:W-:Y:S01]  /*74e0*/  ISETP.GE.AND P5, PT, R53, R167, PT ;  /* 0x000000a73500720c */ /* 0x000fe20003fa6270 */
[----:B--2---:R-:W-:Y:S01]  /*74f0*/  FFMA.FTZ R211, R41, UR4, R112 ;  /* 0x0000000429d37c23 */ /* 0x004fe20008010070 */
[----:B------:R-:W-:Y:S01]  /*7500*/  ISETP.GE.AND P2, PT, R53, R165, PT ;  /* 0x000000a53500720c */ /* 0x000fe20003f46270 */
[----:B------:R-:W-:Y:S01]  /*7510*/  FFMA.FTZ R114, R41, UR4, R114 ;  /* 0x0000000429727c23 */ /* 0x000fe20008010072 */
[C---:B------:R-:W-:Y:S01]  /*7520*/  ISETP.GE.AND P6, PT, R54.reuse, R167, PT ;  /* 0x000000a73600720c */ /* 0x040fe20003fc6270 */
[----:B------:R-:W2:Y:S01]  /*7530*/  MUFU.TANH R101, R101 ;  /* 0x0000006500657308 */ /* 0x000ea20000002400 */
[----:B------:R-:W-:-:S02]  /*7540*/  ISETP.GE.AND P4, PT, R54, R165, PT ;  /* 0x000000a53600720c */ /* 0x000fc40003f86270 */
[-C--:B------:R-:W-:Y:S02]  /*7550*/  ISETP.GE.AND P1, PT, R55, R167.reuse, PT ;  /* 0x000000a73700720c */ /* 0x080fe40003f26270 */
[----:B------:R-:W4:Y:S01]  /*7560*/  LDSM.16.M88.4 R52, [R164+0x6800] ;  /* 0x00680000a434783b */ /* 0x000f220000000200 */
[----:B------:R-:W-:Y:S01]  /*7570*/  IADD3 R193, R172, 0x81, RZ ;  /* 0x00000081acc17810 */ /* 0x000fe20007ffe0ff */
[C---:B-1----:R-:W-:Y:S01]  /*7580*/  HMMA.16816.F32.BF16 R32, R12.reuse, R36, R32 ;  /* 0x000000240c20723c */ /* 0x042fe20000041820 */
[----:B------:R-:W-:Y:S01]  /*7590*/  FSEL R207, R207, -INF , !P4 ;  /* 0xff800000cfcf7808 */ /* 0x000fe20006000000 */
[----:B------:R-:W1:Y:S01]  /*75a0*/  MUFU.TANH R96, R96 ;  /* 0x0000006000607308 */ /* 0x000e620000002400 */
[----:B------:R-:W-:Y:S01]  /*75b0*/  FSEL R219, R219, -INF , !P1 ;  /* 0xff800000dbdb7808 */ /* 0x000fe20004800000 */
[----:B---3--:R-:W-:Y:S01]  /*75c0*/  FFMA.FTZ R100, R163, UR4, R100 ;  /* 0x00000004a3647c23 */ /* 0x008fe20008010064 */
[C---:B------:R-:W-:Y:S02]  /*75d0*/  ISETP.GE.AND P4, PT, R193.reuse, R167, PT ;  /* 0x000000a7c100720c */ /* 0x040fe40003f86270 */
[----:B------:R-:W-:Y:S01]  /*75e0*/  ISETP.GE.AND P1, PT, R193, R165, PT ;  /* 0x000000a5c100720c */ /* 0x000fe20003f26270 */
[----:B------:R-:W-:Y:S01]  /*75f0*/  FFMA.FTZ R193, R40, UR4, R105 ;  /* 0x0000000428c17c23 */ /* 0x000fe20008010069 */
[----:B------:R-:W-:Y:S01]  /*7600*/  HMMA.16816.F32.BF16 R28, R12, R38, R28 ;  /* 0x000000260c1c723c */ /* 0x000fe2000004181c */
[----:B------:R-:W3:Y:S01]  /*7610*/  LDSM.16.M88.4 R40, [R237+0x7000] ;  /* 0x00700000ed28783b */ /* 0x000ee20000000200 */
[----:B------:R-:W-:Y:S01]  /*7620*/  IADD3 R220, R172, 0x80, RZ ;  /* 0x00000080acdc7810 */ /* 0x000fe20007ffe0ff */
[----:B------:R-:W5:Y:S01]  /*7630*/  MUFU.TANH R103, R103 ;  /* 0x0000006700677308 */ /* 0x000f620000002400 */
[----:B------:R-:W-:Y:S01]  /*7640*/  FSEL R211, R211, -INF , !P5 ;  /* 0xff800000d3d37808 */ /* 0x000fe20006800000 */
[----:B--2---:R-:W-:Y:S01]  /*7650*/  FFMA.FTZ R183, R163, UR4, R101 ;  /* 0x00000004a3b77c23 */ /* 0x004fe20008010065 */
[----:B------:R-:W-:-:S02]  /*7660*/  FSEL R215, R114, -INF , !P2 ;  /* 0xff80000072d77808 */ /* 0x000fc40005000000 */
[----:B------:R-:W-:Y:S01]  /*7670*/  ISETP.GE.AND P5, PT, R252, R165, PT ;  /* 0x000000a5fc00720c */ /* 0x000fe20003fa6270 */
[----:B-1----:R-:W-:Y:S01]  /*7680*/  FFMA.FTZ R96, R161, UR4, R96 ;  /* 0x00000004a1607c23 */ /* 0x002fe20008010060 */
[-C--:B------:R-:W-:Y:S01]  /*7690*/  ISETP.GE.AND P2, PT, R220, R167.reuse, PT ;  /* 0x000000a7dc00720c */ /* 0x080fe20003f46270 */
[----:B------:R-:W1:Y:S01]  /*76a0*/  MUFU.TANH R97, R97 ;  /* 0x0000006100617308 */ /* 0x000e620000002400 */
[----:B------:R-:W-:Y:S02]  /*76b0*/  IADD3 R250, R172, 0x89, RZ ;  /* 0x00000089acfa7810 */ /* 0x000fe40007ffe0ff */
[----:B------:R-:W-:Y:S02]  /*76c0*/  FSEL R209, R111, -INF , !P5 ;  /* 0xff8000006fd17808 */ /* 0x000fe40006800000 */
[----:B------:R-:W-:Y:S02]  /*76d0*/  FSEL R205, R205, -INF , !P2 ;  /* 0xff800000cdcd7808 */ /* 0x000fe40005000000 */
[C---:B------:R-:W-:Y:S01]  /*76e0*/  ISETP.GE.AND P5, PT, R250.reuse, R167, PT ;  /* 0x000000a7fa00720c */ /* 0x040fe20003fa6270 */
[----:B------:R-:W2:Y:S01]  /*76f0*/  MUFU.TANH R99, R99 ;  /* 0x0000006300637308 */ /* 0x000ea20000002400 */
[----:B------:R-:W-:Y:S01]  /*7700*/  ISETP.GE.AND P2, PT, R250, R165, PT ;  /* 0x000000a5fa00720c */ /* 0x000fe20003f46270 */
[----:B-----5:R-:W-:Y:S01]  /*7710*/  FFMA.FTZ R103, R161, UR4, R103 ;  /* 0x00000004a1677c23 */ /* 0x020fe20008010067 */
[----:B------:R-:W-:-:S02]  /*7720*/  IADD3 R250, R172, 0x81, RZ ;  /* 0x00000081acfa7810 */ /* 0x000fc40007ffe0ff */
[----:B------:R-:W-:Y:S02]  /*7730*/  FSEL R199, R199, -INF , !P0 ;  /* 0xff800000c7c77808 */ /* 0x000fe40004000000 */
[----:B------:R-:W-:Y:S01]  /*7740*/  FSEL R189, R102, -INF , !P3 ;  /* 0xff80000066bd7808 */ /* 0x000fe20005800000 */
[----:B------:R-:W5:Y:S01]  /*7750*/  MUFU.TANH R98, R98 ;  /* 0x0000006200627308 */ /* 0x000f620000002400 */
[----:B------:R-:W-:Y:S01]  /*7760*/  IADD3 R91, R172, 0x99, RZ ;  /* 0x00000099ac5b7810 */ /* 0x000fe20007ffe0ff */
[C---:B----4-:R-:W-:Y:S01]  /*7770*/  HMMA.16816.F32.BF16 R64, R16.reuse, R52, R64 ;  /* 0x000000341040723c */ /* 0x050fe20000041840 */
[----:B------:R-:W-:Y:S01]  /*7780*/  FSEL R197, R100, -INF , !P5 ;  /* 0xff80000064c57808 */ /* 0x000fe20006800000 */
[----:B-1----:R-:W-:Y:S01]  /*7790*/  FFMA.FTZ R97, R159, UR4, R97 ;  /* 0x000000049f617c23 */ /* 0x002fe20008010061 */
[----:B------:R-:W-:Y:S02]  /*77a0*/  FSEL R183, R183, -INF , !P2 ;  /* 0xff800000b7b77808 */ /* 0x000fe40005000000 */
[C---:B------:R-:W-:Y:S01]  /*77b0*/  IADD3 R232, R172.reuse, 0xa9, RZ ;  /* 0x000000a9ace87810 */ /* 0x040fe20007ffe0ff */
[----:B------:R-:W1:Y:S01]  /*77c0*/  I2F R250, R250 ;  /* 0x000000fa00fa7306 */ /* 0x000e620000201400 */
[----:B--2---:R-:W-:Y:S01]  /*77d0*/  FFMA.FTZ R99, R159, UR4, R99 ;  /* 0x000000049f637c23 */ /* 0x004fe20008010063 */
[----:B------:R-:W-:Y:S01]  /*77e0*/  HMMA.16816.F32.BF16 R52, R16, R54, R44 ;  /* 0x000000361034723c */ /* 0x000fe2000004182c */
[----:B------:R-:W2:Y:S01]  /*77f0*/  LDSM.16.M88.4 R44, [R234+0x9800] ;  /* 0x00980000ea2c783b */ /* 0x000ea20000000200 */
[----:B------:R-:W-:-:S02]  /*7800*/  IADD3 R218, R172, 0xb8, RZ ;  /* 0x000000b8acda7810 */ /* 0x000fc40007ffe0ff */
[C---:B------:R-:W-:Y:S02]  /*7810*/  IADD3 R174, R172.reuse, 0xc8, RZ ;  /* 0x000000c8acae7810 */ /* 0x040fe40007ffe0ff */
[----:B------:R4:W-:Y:S01]  /*7820*/  I2F R137, R91 ;  /* 0x0000005b00897306 */ /* 0x0009e20000201400 */
[----:B-----5:R-:W-:Y:S01]  /*7830*/  FFMA.FTZ R98, R155, UR4, R98 ;  /* 0x000000049b627c23 */ /* 0x020fe20008010062 */
[C---:B---3--:R-:W-:Y:S01]  /*7840*/  HMMA.16816.F32.BF16 R36, R8.reuse, R40, R32 ;  /* 0x000000280824723c */ /* 0x048fe20000041820 */
[C---:B------:R-:W-:Y:S02]  /*7850*/  IADD3 R184, R172.reuse, 0xc1, RZ ;  /* 0x000000c1acb87810 */ /* 0x040fe40007ffe0ff */
[C---:B------:R-:W-:Y:S02]  /*7860*/  IADD3 R178, R172.reuse, 0xd1, RZ ;  /* 0x000000d1acb27810 */ /* 0x040fe40007ffe0ff */
[----:B------:R-:W-:Y:S01]  /*7870*/  IADD3 R214, R172, 0xc9, RZ ;  /* 0x000000c9acd67810 */ /* 0x000fe20007ffe0ff */
[C---:B-1----:R-:W-:Y:S01]  /*7880*/  FFMA.FTZ R201, R250.reuse, UR4, R104 ;  /* 0x00000004fac97c23 */ /* 0x042fe20008010068 */
[----:B------:R-:W-:Y:S01]  /*7890*/  MUFU.TANH R2, R2 ;  /* 0x0000000200027308 */ /* 0x000fe20000002400 */
[----:B------:R-:W-:Y:S01]  /*78a0*/  HMMA.16816.F32.BF16 R32, R8, R42, R28 ;  /* 0x0000002a0820723c */ /* 0x000fe2000004181c */
[----:B------:R-:W1:Y:S01]  /*78b0*/  LDSM.16.M88.4 R28, [R237+0x7800] ;  /* 0x00780000ed1c783b */ /* 0x000e620000000200 */
[----:B------:R-:W-:Y:S01]  /*78c0*/  FFMA.FTZ R187, R250, UR4, R106 ;  /* 0x00000004fabb7c23 */ /* 0x000fe2000801006a */
[----:B------:R-:W-:Y:S01]  /*78d0*/  IADD3 R250, R172, 0x90, RZ ;  /* 0x00000090acfa7810 */ /* 0x000fe20007ffe0ff */
[----:B------:R-:W-:Y:S01]  /*78e0*/  FMUL.FTZ R65, R65, c[0x0][0x2ec] ;  /* 0x0000bb0041417a20 */ /* 0x000fe20000410000 */
[----:B------:R-:W-:Y:S01]  /*78f0*/  FSEL R201, R201, -INF , !P4 ;  /* 0xff800000c9c97808 */ /* 0x000fe20006000000 */
[----:B------:R-:W-:Y:S01]  /*7900*/  FMUL.FTZ R64, R64, c[0x0][0x2ec] ;  /* 0x0000bb0040407a20 */ /* 0x000fe20000410000 */
[----:B------:R-:W-:Y:S01]  /*7910*/  FSEL R187, R187, -INF , !P1 ;  /* 0xff800000bbbb7808 */ /* 0x000fe20004800000 */
[----:B------:R-:W3:Y:S01]  /*7920*/  MUFU.TANH R89, R89 ;  /* 0x0000005900597308 */ /* 0x000ee20000002400 */
[C---:B------:R-:W-:Y:S01]  /*7930*/  ISETP.GE.AND P4, PT, R250.reuse, R167, PT ;  /* 0x000000a7fa00720c */ /* 0x040fe20003f86270 */
[----:B------:R-:W-:Y:S01]  /*7940*/  FMUL.FTZ R67, R67, c[0x0][0x2ec] ;  /* 0x0000bb0043437a20 */ /* 0x000fe20000410000 */
[----:B------:R-:W-:Y:S01]  /*7950*/  ISETP.GE.AND P1, PT, R250, R165, PT ;  /* 0x000000a5fa00720c */ /* 0x000fe20003f26270 */
[----:B------:R-:W-:Y:S01]  /*7960*/  FMUL.FTZ R66, R66, c[0x0][0x2ec] ;  /* 0x0000bb0042427a20 */ /* 0x000fe20000410000 */
[----:B------:R-:W-:Y:S01]  /*7970*/  IADD3 R250, R243, UR28, RZ ;  /* 0x0000001cf3fa7c10 */ /* 0x000fe2000fffe0ff */
[----:B------:R-:W-:Y:S01]  /*7980*/  FMUL.FTZ R52, R52, c[0x0][0x2ec] ;  /* 0x0000bb0034347a20 */ /* 0x000fe20000410000 */
[----:B----4-:R-:W-:Y:S01]  /*7990*/  IADD3 R91, R172, 0xa0, RZ ;  /* 0x000000a0ac5b7810 */ /* 0x010fe20007ffe0ff */
[----:B------:R-:W-:Y:S01]  /*79a0*/  HMMA.16816.F32.BF16 R36, R16, R48, R36 ;  /* 0x000000301024723c */ /* 0x000fe20000041824 */
[----:B------:R-:W-:Y:S01]  /*79b0*/  IADD3 R250, R250, 0x91, RZ ;  /* 0x00000091fafa7810 */ /* 0x000fe20007ffe0ff */
[----:B------:R-:W4:Y:S01]  /*79c0*/  MUFU.TANH R93, R93 ;  /* 0x0000005d005d7308 */ /* 0x000f220000002400 */
[----:B------:R-:W-:-:S02]  /*79d0*/  FSEL R181, R96, -INF , !P4 ;  /* 0xff80000060b57808 */ /* 0x000fc40006000000 */
[C---:B------:R-:W-:Y:S02]  /*79e0*/  ISETP.GE.AND P0, PT, R250.reuse, R167, PT ;  /* 0x000000a7fa00720c */ /* 0x040fe40003f06270 */
[----:B------:R-:W-:Y:S01]  /*79f0*/  ISETP.GE.AND P3, PT, R250, R165, PT ;  /* 0x000000a5fa00720c */ /* 0x000fe20003f66270 */
[----:B------:R-:W-:Y:S01]  /*7a00*/  HMMA.16816.F32.BF16 R32, R16, R50, R32 ;  /* 0x000000321020723c */ /* 0x000fe20000041820 */
[----:B------:R-:W-:Y:S01]  /*7a10*/  IADD3 R250, R243, UR28, RZ ;  /* 0x0000001cf3fa7c10 */ /* 0x000fe2000fffe0ff */
[----:B------:R-:W5:Y:S01]  /*7a20*/  I2F R151, R91 ;  /* 0x0000005b00977306 */ /* 0x000f620000201400 */
[----:B------:R-:W-:Y:S01]  /*7a30*/  FSEL R163, R103, -INF , !P1 ;  /* 0xff80000067a37808 */ /* 0x000fe20004800000 */
[----:B---3--:R-:W-:Y:S01]  /*7a40*/  FFMA.FTZ R89, R216, UR4, R89 ;  /* 0x00000004d8597c23 */ /* 0x008fe20008010059 */
[----:B------:R-:W-:Y:S01]  /*7a50*/  IADD3 R250, R250, 0x98, RZ ;  /* 0x00000098fafa7810 */ /* 0x000fe20007ffe0ff */
[----:B------:R-:W-:Y:S01]  /*7a60*/  FMUL.FTZ R49, R53, c[0x0][0x2ec] ;  /* 0x0000bb0035317a20 */ /* 0x000fe20000410000 */
[----:B------:R-:W-:Y:S01]  /*7a70*/  FSEL R177, R97, -INF , !P0 ;  /* 0xff80000061b17808 */ /* 0x000fe20004000000 */
[C---:B--2---:R-:W-:Y:S01]  /*7a80*/  HMMA.16816.F32.BF16 R40, R12.reuse, R44, R24 ;  /* 0x0000002c0c28723c */ /* 0x044fe20000041818 */
[----:B------:R-:W2:Y:S01]  /*7a90*/  LDSM.16.M88.4 R24, [R164+0x7800] ;  /* 0x00780000a418783b */ /* 0x000ea20000000200 */
[C---:B------:R-:W-:Y:S01]  /*7aa0*/  ISETP.GE.AND P5, PT, R250.reuse, R167, PT ;  /* 0x000000a7fa00720c */ /* 0x040fe20003fa6270 */
[----:B------:R-:W3:Y:S01]  /*7ab0*/  MUFU.TANH R88, R88 ;  /* 0x0000005800587308 */ /* 0x000ee20000002400 */
[----:B------:R-:W-:Y:S01]  /*7ac0*/  ISETP.GE.AND P2, PT, R250, R165, PT ;  /* 0x000000a5fa00720c */ /* 0x000fe20003f46270 */
[----:B----4-:R-:W-:Y:S01]  /*7ad0*/  FFMA.FTZ R93, R137, UR4, R93 ;  /* 0x00000004895d7c23 */ /* 0x010fe2000801005d */
[----:B------:R-:W-:Y:S01]  /*7ae0*/  IADD3 R250, R243, UR28, RZ ;  /* 0x0000001cf3fa7c10 */ /* 0x000fe2000fffe0ff */
[----:B------:R-:W-:Y:S01]  /*7af0*/  FMUL.FTZ R45, R54, c[0x0][0x2ec] ;  /* 0x0000bb00362d7a20 */ /* 0x000fe20000410000 */
[----:B------:R-:W-:Y:S01]  /*7b00*/  HMMA.16816.F32.BF16 R20, R12, R46, R20 ;  /* 0x0000002e0c14723c */ /* 0x000fe20000041814 */
[----:B------:R-:W-:Y:S01]  /*7b10*/  FSEL R161, R99, -INF , !P3 ;  /* 0xff80000063a17808 */ /* 0x000fe20005800000 */
[----:B-----5:R-:W-:Y:S01]  /*7b20*/  FFMA.FTZ R2, R151, UR4, R2 ;  /* 0x0000000497027c23 */ /* 0x020fe20008010002 */
[----:B------:R-:W-:Y:S01]  /*7b30*/  IADD3 R250, R250, 0x99, RZ ;  /* 0x00000099fafa7810 */ /* 0x000fe20007ffe0ff */
[----:B------:R4:W-:Y:S01]  /*7b40*/  MUFU.TANH R135, R76 ;  /* 0x0000004c00877308 */ /* 0x0009e20000002400 */
[----:B------:R-:W-:Y:S01]  /*7b50*/  FSEL R175, R98, -INF , !P5 ;  /* 0xff80000062af7808 */ /* 0x000fe20006800000 */
[----:B------:R-:W-:Y:S01]  /*7b60*/  FMUL.FTZ R53, R55, c[0x0][0x2ec] ;  /* 0x0000bb0037357a20 */ /* 0x000fe20000410000 */
[----:B------:R-:W-:Y:S01]  /*7b70*/  ISETP.GE.AND P4, PT, R250, R167, PT ;  /* 0x000000a7fa00720c */ /* 0x000fe20003f86270 */
[----:B------:R-:W-:Y:S01]  /*7b80*/  FMUL.FTZ R15, R32, c[0x0][0x2ec] ;  /* 0x0000bb00200f7a20 */ /* 0x000fe20000410000 */
[----:B------:R-:W-:Y:S01]  /*7b90*/  ISETP.GE.AND P1, PT, R250, R165, PT ;  /* 0x000000a5fa00720c */ /* 0x000fe20003f26270 */
[----:B------:R-:W-:Y:S01]  /*7ba0*/  FMUL.FTZ R33, R33, c[0x0][0x2ec] ;  /* 0x0000bb0021217a20 */ /* 0x000fe20000410000 */
[----:B------:R-:W-:Y:S01]  /*7bb0*/  IADD3 R250, R243, UR28, RZ ;  /* 0x0000001cf3fa7c10 */ /* 0x000fe2000fffe0ff */
[----:B------:R-:W5:Y:S01]  /*7bc0*/  MUFU.TANH R92, R92 ;  /* 0x0000005c005c7308 */ /* 0x000f620000002400 */
[----:B------:R-:W-:Y:S01]  /*7bd0*/  IADD3 R176, R172, 0xd0, RZ ;  /* 0x000000d0acb07810 */ /* 0x000fe20007ffe0ff */
[----:B---3--:R-:W-:Y:S01]  /*7be0*/  FFMA.FTZ R88, R151, UR4, R88 ;  /* 0x0000000497587c23 */ /* 0x008fe20008010058 */
[----:B------:R-:W-:Y:S01]  /*7bf0*/  IADD3 R250, R250, 0xa0, RZ ;  /* 0x000000a0fafa7810 */ /* 0x000fe20007ffe0ff */
[C---:B-1----:R-:W-:Y:S01]  /*7c00*/  HMMA.16816.F32.BF16 R40, R8.reuse, R28, R40 ;  /* 0x0000001c0828723c */ /* 0x042fe20000041828 */
[----:B------:R-:W-:Y:S01]  /*7c10*/  IADD3 R124, R172, 0xe0, RZ ;  /* 0x000000e0ac7c7810 */ /* 0x000fe20007ffe0ff */
[----:B------:R-:W-:Y:S01]  /*7c20*/  FMUL.FTZ R13, R39, c[0x0][0x2ec] ;  /* 0x0000bb00270d7a20 */ /* 0x000fe20000410000 */
[----:B------:R-:W-:Y:S01]  /*7c30*/  ISETP.GE.AND P0, PT, R250, R167, PT ;  /* 0x000000a7fa00720c */ /* 0x000fe20003f06270 */
[----:B----4-:R-:W-:Y:S01]  /*7c40*/  FMUL.FTZ R76, R77, c[0x0][0x2ec] ;  /* 0x0000bb004d4c7a20 */ /* 0x010fe20000410000 */
[----:B------:R-:W-:Y:S01]  /*7c50*/  I2F R186, R226 ;  /* 0x000000e200ba7306 */ /* 0x000fe20000201400 */
[----:B------:R-:W-:Y:S01]  /*7c60*/  FMUL.FTZ R77, R78, c[0x0][0x2ec] ;  /* 0x0000bb004e4d7a20 */ /* 0x000fe20000410000 */
[----:B------:R-:W-:Y:S01]  /*7c70*/  ISETP.GE.AND P3, PT, R250, R165, PT ;  /* 0x000000a5fa00720c */ /* 0x000fe20003f66270 */
[----:B------:R-:W-:Y:S01]  /*7c80*/  HMMA.16816.F32.BF16 R20, R8, R30, R20 ;  /* 0x0000001e0814723c */ /* 0x000fe20000041814 */
[----:B------:R-:W-:Y:S01]  /*7c90*/  FMUL.FTZ R78, R79, c[0x0][0x2ec] ;  /* 0x0000bb004f4e7a20 */ /* 0x000fe20000410000 */
[----:B------:R-:W-:Y:S01]  /*7ca0*/  IADD3 R250, R243, UR28, RZ ;  /* 0x0000001cf3fa7c10 */ /* 0x000fe2000fffe0ff */
[----:B------:R-:W-:Y:S01]  /*7cb0*/  FMUL.FTZ R37, R37, c[0x0][0x2ec] ;  /* 0x0000bb0025257a20 */ /* 0x000fe20000410000 */
[----:B------:R-:W-:Y:S01]  /*7cc0*/  IADD3 R182, R172, 0xc0, RZ ;  /* 0x000000c0acb67810 */ /* 0x000fe20007ffe0ff */
[----:B------:R-:W-:Y:S01]  /*7cd0*/  MUFU.TANH R212, R80 ;  /* 0x0000005000d47308 */ /* 0x000fe20000002400 */
[----:B------:R-:W-:Y:S01]  /*7ce0*/  IADD3 R250, R250, 0xa1, RZ ;  /* 0x000000a1fafa7810 */ /* 0x000fe20007ffe0ff */
[----:B-----5:R-:W-:Y:S01]  /*7cf0*/  FFMA.FTZ R92, R137, UR4, R92 ;  /* 0x00000004895c7c23 */ /* 0x020fe2000801005c */
[----:B------:R-:W-:Y:S01]  /*7d00*/  IADD3 R196, R172, 0xd9, RZ ;  /* 0x000000d9acc47810 */ /* 0x000fe20007ffe0ff */
[----:B------:R-:W-:Y:S01]  /*7d10*/  FMUL.FTZ R11, R34, c[0x0][0x2ec] ;  /* 0x0000bb00220b7a20 */ /* 0x000fe20000410000 */
[----:B------:R-:W-:Y:S01]  /*7d20*/  ISETP.GE.AND P5, PT, R250, R167, PT ;  /* 0x000000a7fa00720c */ /* 0x000fe20003fa6270 */
[----:B------:R-:W-:Y:S01]  /*7d30*/  FMUL.FTZ R38, R38, c[0x0][0x2ec] ;  /* 0x0000bb0026267a20 */ /* 0x000fe20000410000 */
[----:B------:R-:W-:Y:S01]  /*7d40*/  FSEL R151, R88, -INF , !P0 ;  /* 0xff80000058977808 */ /* 0x000fe20004000000 */
[----:B------:R-:W1:Y:S01]  /*7d50*/  MUFU.TANH R94, R94 ;  /* 0x0000005e005e7308 */ /* 0x000e620000002400 */
[----:B------:R-:W-:Y:S01]  /*7d60*/  FSEL R137, R89, -INF , !P5 ;  /* 0xff80000059897808 */ /* 0x000fe20006800000 */
[----:B------:R-:W-:-:S04]  /*7d70*/  DEPBAR.LE SB0, 0x0 ;  /* 0x000080000000791a */ /* 0x000fc80000000000 */
[C---:B--2---:R-:W-:Y:S01]  /*7d80*/  HMMA.16816.F32.BF16 R40, R16.reuse, R24, R40 ;  /* 0x000000181028723c */ /* 0x044fe20000041828 */
[-C--:B------:R-:W-:Y:S01]  /*7d90*/  ISETP.GE.AND P5, PT, R226, R167.reuse, PT ;  /* 0x000000a7e200720c */ /* 0x080fe20003fa6270 */
[----:B------:R-:W-:Y:S01]  /*7da0*/  MUFU.TANH R85, R85 ;  /* 0x0000005500557308 */ /* 0x000fe20000002400 */
[----:B------:R-:W-:Y:S02]  /*7db0*/  ISETP.GE.AND P0, PT, R232, R167, PT ;  /* 0x000000a7e800720c */ /* 0x000fe40003f06270 */
[C---:B------:R-:W-:Y:S02]  /*7dc0*/  IADD3 R126, R172.reuse, 0xe8, RZ ;  /* 0x000000e8ac7e7810 */ /* 0x040fe40007ffe0ff */
[----:B------:R-:W-:Y:S01]  /*7dd0*/  IADD3 R194, R172, 0xe9, RZ ;  /* 0x000000e9acc27810 */ /* 0x000fe20007ffe0ff */
[----:B------:R-:W-:Y:S01]  /*7de0*/  HMMA.16816.F32.BF16 R16, R16, R26, R20 ;  /* 0x0000001a1010723c */ /* 0x000fe20000041814 */
[----:B------:R-:W-:Y:S01]  /*7df0*/  FSEL R221, R221, -INF , !P6 ;  /* 0xff800000dddd7808 */ /* 0x000fe20007000000 */
[----:B------:R-:W2:Y:S01]  /*7e00*/  I2F R188, R232 ;  /* 0x000000e800bc7306 */ /* 0x000ea20000201400 */
[----:B-1----:R-:W-:Y:S01]  /*7e10*/  FFMA.FTZ R94, R155, UR4, R94 ;  /* 0x000000049b5e7c23 */ /* 0x002fe2000801005e */
[----:B------:R-:W-:Y:S01]  /*7e20*/  FSEL R155, R93, -INF , !P1 ;  /* 0xff8000005d9b7808 */ /* 0x000fe20004800000 */
[----:B------:R-:W-:Y:S01]  /*7e30*/  FMUL.FTZ R25, R35, c[0x0][0x2ec] ;  /* 0x0000bb0023197a20 */ /* 0x000fe20000410000 */
[----:B------:R-:W-:-:S02]  /*7e40*/  FSEL R171, R92, -INF , !P4 ;  /* 0xff8000005cab7808 */ /* 0x000fc40006000000 */
[----:B------:R-:W-:Y:S02]  /*7e50*/  ISETP.GE.AND P6, PT, R220, R165, PT ;  /* 0x000000a5dc00720c */ /* 0x000fe40003fc6270 */
[----:B------:R-:W-:Y:S01]  /*7e60*/  I2F R81, R222 ;  /* 0x000000de00517306 */ /* 0x000fe20000201400 */
[----:B------:R-:W-:Y:S02]  /*7e70*/  ISETP.GE.AND P4, PT, R230, R167, PT ;  /* 0x000000a7e600720c */ /* 0x000fe40003f86270 */
[C---:B------:R-:W-:Y:S02]  /*7e80*/  IADD3 R134, R172.reuse, 0xd8, RZ ;  /* 0x000000d8ac867810 */ /* 0x040fe40007ffe0ff */
[----:B------:R-:W-:Y:S01]  /*7e90*/  IADD3 R220, R172, 0xf1, RZ ;  /* 0x000000f1acdc7810 */ /* 0x000fe20007ffe0ff */
[----:B------:R-:W-:Y:S01]  /*7ea0*/  FMUL.FTZ R21, R41, c[0x0][0x2ec] ;  /* 0x0000bb0029157a20 */ /* 0x000fe20000410000 */
[----:B------:R-:W-:Y:S01]  /*7eb0*/  FSEL R159, R94, -INF , !P2 ;  /* 0xff8000005e9f7808 */ /* 0x000fe20005000000 */
[----:B------:R-:W1:Y:S01]  /*7ec0*/  MUFU.TANH R76, R76 ;  /* 0x0000004c004c7308 */ /* 0x000e620000002400 */
[----:B--2---:R-:W-:Y:S01]  /*7ed0*/  FFMA.FTZ R79, R188, UR4, R85 ;  /* 0x00000004bc4f7c23 */ /* 0x004fe20008010055 */
[-C--:B------:R-:W-:Y:S01]  /*7ee0*/  ISETP.GE.AND P1, PT, R230, R165.reuse, PT ;  /* 0x000000a5e600720c */ /* 0x080fe20003f26270 */
[----:B------:R-:W-:Y:S01]  /*7ef0*/  FMUL.FTZ R40, R40, c[0x0][0x2ec] ;  /* 0x0000bb0028287a20 */ /* 0x000fe20000410000 */
[----:B------:R-:W-:Y:S01]  /*7f00*/  ISETP.GE.AND P2, PT, R250, R165, PT ;  /* 0x000000a5fa00720c */ /* 0x000fe20003f46270 */
[----:B------:R-:W-:Y:S01]  /*7f10*/  FMUL.FTZ R23, R43, c[0x0][0x2ec] ;  /* 0x0000bb002b177a20 */ /* 0x000fe20000410000 */
[----:B------:R-:W-:Y:S01]  /*7f20*/  FSEL R79, R79, -INF , !P0 ;  /* 0xff8000004f4f7808 */ /* 0x000fe20004000000 */
[----:B------:R-:W-:Y:S01]  /*7f30*/  FMUL.FTZ R8, R18, c[0x0][0x2ec] ;  /* 0x0000bb0012087a20 */ /* 0x000fe20000410000 */
[----:B------:R-:W-:Y:S01]  /*7f40*/  I2F R166, R218 ;  /* 0x000000da00a67306 */ /* 0x000fe20000201400 */
[----:B------:R-:W-:Y:S01]  /*7f50*/  ISETP.GE.AND P0, PT, R218, R167, PT ;  /* 0x000000a7da00720c */ /* 0x000fe20003f06270 */
[----:B------:R-:W-:Y:S01]  /*7f60*/  FMUL.FTZ R19, R19, c[0x0][0x2ec] ;  /* 0x0000bb0013137a20 */ /* 0x000fe20000410000 */
[----:B------:R-:W-:-:S02]  /*7f70*/  IADD3 R192, R172, 0xe1, RZ ;  /* 0x000000e1acc07810 */ /* 0x000fc40007ffe0ff */
[C---:B------:R-:W-:Y:S02]  /*7f80*/  IADD3 R190, R172.reuse, 0xf0, RZ ;  /* 0x000000f0acbe7810 */ /* 0x040fe40007ffe0ff */
[C---:B------:R-:W-:Y:S01]  /*7f90*/  IADD3 R108, R172.reuse, 0xf8, RZ ;  /* 0x000000f8ac6c7810 */ /* 0x040fe20007ffe0ff */
[----:B------:R-:W-:Y:S01]  /*7fa0*/  MUFU.TANH R78, R78 ;  /* 0x0000004e004e7308 */ /* 0x000fe20000002400 */
[----:B-1----:R-:W-:Y:S01]  /*7fb0*/  FFMA.FTZ R76, R81, UR4, R76 ;  /* 0x00000004514c7c23 */ /* 0x002fe2000801004c */
[C---:B------:R-:W-:Y:S02]  /*7fc0*/  IADD3 R104, R172.reuse, 0xf9, RZ ;  /* 0x000000f9ac687810 */ /* 0x040fe40007ffe0ff */
[----:B------:R-:W-:Y:S02]  /*7fd0*/  FSEL R193, R193, -INF , !P6 ;  /* 0xff800000c1c17808 */ /* 0x000fe40007000000 */
[----:B------:R-:W-:Y:S02]  /*7fe0*/  ISETP.GE.AND P6, PT, R172, R167, PT ;  /* 0x000000a7ac00720c */ /* 0x000fe40003fc6270 */
[----:B------:R-:W-:Y:S01]  /*7ff0*/  MUFU.TANH R84, R84 ;  /* 0x0000005400547308 */ /* 0x000fe20000002400 */
[----:B------:R-:W-:-:S07]  /*8000*/  IADD3 R229, R237, 0x4800, RZ ;  /* 0x00004800ede57810 */ /* 0x000fce0007ffe0ff */
[----:B------:R-:W1:Y:S08]  /*8010*/  I2F R210, R230 ;  /* 0x000000e600d27306 */ /* 0x000e700000201400 */
[----:B------:R-:W-:Y:S08]  /*8020*/  I2F R80, R174 ;  /* 0x000000ae00507306 */ /* 0x000ff00000201400 */
[----:B------:R-:W2:Y:S01]  /*8030*/  MUFU.TANH R107, R68 ;  /* 0x00000044006b7308 */ /* 0x000ea20000002400 */
[----:B-1----:R-:W-:Y:S01]  /*8040*/  FFMA.FTZ R84, R210, UR4, R84 ;  /* 0x00000004d2547c23 */ /* 0x002fe20008010054 */
[----:B------:R-:W-:-:S04]  /*8050*/  IADD3 R230, R237, 0x4000, RZ ;  /* 0x00004000ede67810 */ /* 0x000fc80007ffe0ff */
[----:B------:R-:W-:Y:S02]  /*8060*/  FSEL R131, R84, -INF , !P4 ;  /* 0xff80000054837808 */ /* 0x000fe40006000000 */
[----:B------:R-:W1:Y:S01]  /*8070*/  MUFU.TANH R91, R86 ;  /* 0x00000056005b7308 */ /* 0x000e620000002400 */
[----:B------:R-:W-:-:S07]  /*8080*/  ISETP.GE.AND P4, PT, R228, R167, PT ;  /* 0x000000a7e400720c */ /* 0x000fce0003f86270 */
[----:B------:R-:W-:Y:S01]  /*8090*/  I2F R82, R184 ;  /* 0x000000b800527306 */ /* 0x000fe20000201400 */
[----:B--2---:R-:W-:-:S07]  /*80a0*/  FFMA.FTZ R85, R80, UR4, R107 ;  /* 0x0000000450557c23 */ /* 0x004fce000801006b */
[----:B------:R-:W2:Y:S01]  /*80b0*/  MUFU.TANH R73, R73 ;  /* 0x0000004900497308 */ /* 0x000ea20000002400 */
[----:B-1----:R-:W-:-:S05]  /*80c0*/  FFMA.FTZ R5, R210, UR4, R91 ;  /* 0x00000004d2057c23 */ /* 0x002fca000801005b */
[----:B------:R-:W-:Y:S02]  /*80d0*/  FSEL R5, R5, -INF , !P1 ;  /* 0xff80000005057808 */ /* 0x000fe40004800000 */
[----:B------:R1:W-:Y:S01]  /*80e0*/  MUFU.TANH R102, R69 ;  /* 0x0000004500667308 */ /* 0x0003e20000002400 */
[----:B------:R-:W-:-:S07]  /*80f0*/  ISETP.GE.AND P1, PT, R228, R165, PT ;  /* 0x000000a5e400720c */ /* 0x000fce0003f26270 */
[----:B------:R-:W-:Y:S01]  /*8100*/  MUFU.TANH R90, R90 ;  /* 0x0000005a005a7308 */ /* 0x000fe20000002400 */
[----:B--2---:R-:W-:Y:S01]  /*8110*/  FFMA.FTZ R73, R82, UR4, R73 ;  /* 0x0000000452497c23 */ /* 0x004fe20008010049 */
[----:B-1----:R-:W-:Y:S01]  /*8120*/  FSEL R69, R2, -INF , !P3 ;  /* 0xff80000002457808 */ /* 0x002fe20005800000 */
[----:B------:R-:W-:-:S05]  /*8130*/  FMUL.FTZ R2, R36, c[0x0][0x2ec] ;  /* 0x0000bb0024027a20 */ /* 0x000fca0000410000 */
[----:B------:R-:W-:Y:S01]  /*8140*/  I2F R0, R178 ;  /* 0x000000b200007306 */ /* 0x000fe20000201400 */
[----:B------:R-:W-:-:S07]  /*8150*/  ISETP.GE.AND P3, PT, R232, R165, PT ;  /* 0x000000a5e800720c */ /* 0x000fce0003f66270 */
[----:B------:R1:W-:Y:S08]  /*8160*/  MUFU.TANH R225, R72 ;  /* 0x0000004800e17308 */ /* 0x0003f00000002400 */
[----:B------:R-:W2:Y:S08]  /*8170*/  MUFU.TANH R97, R65 ;  /* 0x0000004100617308 */ /* 0x000eb00000002400 */
[----:B------:R-:W3:Y:S01]  /*8180*/  MUFU.TANH R208, R87 ;  /* 0x0000005700d07308 */ /* 0x000ee20000002400 */
[----:B-1----:R-:W-:-:S05]  /*8190*/  FFMA.FTZ R72, R186, UR4, R212 ;  /* 0x00000004ba487c23 */ /* 0x002fca00080100d4 */
[----:B------:R-:W-:Y:S02]  /*81a0*/  FSEL R72, R72, -INF , !P5 ;  /* 0xff80000048487808 */ /* 0x000fe40006800000 */
[----:B------:R-:W1:Y:S01]  /*81b0*/  I2F R83, R214 ;  /* 0x000000d600537306 */ /* 0x000e620000201400 */
[----:B------:R-:W-:Y:S01]  /*81c0*/  ISETP.GE.AND P5, PT, R222, R167, PT ;  /* 0x000000a7de00720c */ /* 0x000fe20003fa6270 */
[----:B--2---:R-:W-:-:S06]  /*81d0*/  FFMA.FTZ R97, R0, UR4, R97 ;  /* 0x0000000400617c23 */ /* 0x004fcc0008010061 */
[----:B------:R-:W-:Y:S01]  /*81e0*/  MUFU.TANH R96, R71 ;  /* 0x0000004700607308 */ /* 0x000fe20000002400 */
[----:B---3--:R-:W-:-:S05]  /*81f0*/  FFMA.FTZ R68, R188, UR4, R208 ;  /* 0x00000004bc447c23 */ /* 0x008fca00080100d0 */
[----:B------:R-:W-:Y:S02]  /*8200*/  FSEL R68, R68, -INF , !P3 ;  /* 0xff80000044447808 */ /* 0x000fe40005800000 */
[----:B------:R2:W-:Y:S01]  /*8210*/  I2F R95, R228 ;  /* 0x000000e4005f7306 */ /* 0x0005e20000201400 */
[----:B-1----:R-:W-:Y:S01]  /*8220*/  FFMA.FTZ R84, R83, UR4, R102 ;  /* 0x0000000453547c23 */ /* 0x002fe20008010066 */
[----:B------:R-:W-:-:S06]  /*8230*/  ISETP.GE.AND P3, PT, R218, R165, PT ;  /* 0x000000a5da00720c */ /* 0x000fcc0003f66270 */
[----:B------:R-:W-:Y:S08]  /*8240*/  MUFU.TANH R246, R246 ;  /* 0x000000f600f67308 */ /* 0x000ff00000002400 */
[----:B------:R-:W-:Y:S01]  /*8250*/  I2F R87, R176 ;  /* 0x000000b000577306 */ /* 0x000fe20000201400 */
[----:B--2---:R-:W-:-:S07]  /*8260*/  IADD3 R228, R237, 0x5000, RZ ;  /* 0x00005000ede47810 */ /* 0x004fce0007ffe0ff */
[----:B------:R1:W-:Y:S08]  /*8270*/  MUFU.TANH R100, R64 ;  /* 0x0000004000647308 */ /* 0x0003f00000002400 */
[----:B------:R-:W2:Y:S08]  /*8280*/  MUFU.TANH R224, R224 ;  /* 0x000000e000e07308 */ /* 0x000eb00000002400 */
[----:B------:R-:W-:Y:S01]  /*8290*/  MUFU.TANH R248, R248 ;  /* 0x000000f800f87308 */ /* 0x000fe20000002400 */
[----:B-1----:R-:W-:-:S05]  /*82a0*/  FFMA.FTZ R64, R216, UR4, R90 ;  /* 0x00000004d8407c23 */ /* 0x002fca000801005a */
[----:B------:R-:W-:Y:S02]  /*82b0*/  FSEL R64, R64, -INF , !P2 ;  /* 0xff80000040407808 */ /* 0x000fe40005000000 */
[----:B------:R1:W3:Y:S01]  /*82c0*/  MUFU.TANH R111, R75 ;  /* 0x0000004b006f7308 */ /* 0x0002e20000002400 */
[----:B--2---:R-:W-:Y:S01]  /*82d0*/  FFMA.FTZ R71, R95, UR4, R224 ;  /* 0x000000045f477c23 */ /* 0x004fe200080100e0 */
[----:B------:R-:W-:Y:S02]  /*82e0*/  ISETP.GE.AND P2, PT, R226, R165, PT ;  /* 0x000000a5e200720c */ /* 0x000fe40003f46270 */
[----:B------:R-:W-:Y:S02]  /*82f0*/  IADD3 R226, R237, 0x6000, RZ ;  /* 0x00006000ede27810 */ /* 0x000fe40007ffe0ff */
[----:B------:R-:W-:Y:S02]  /*8300*/  FSEL R71, R71, -INF , !P4 ;  /* 0xff80000047477808 */ /* 0x000fe40006000000 */
[----:B------:R2:W4:Y:S01]  /*8310*/  MUFU.TANH R101, R70 ;  /* 0x0000004600657308 */ /* 0x0005220000002400 */
[----:B------:R-:W-:-:S02]  /*8320*/  ISETP.GE.AND P4, PT, R182, R167, PT ;  /* 0x000000a7b600720c */ /* 0x000fc40003f86270 */
[----:B------:R-:W-:-:S05]  /*8330*/  IADD3 R224, R237, 0x7000, RZ ;  /* 0x00007000ede07810 */ /* 0x000fca0007ffe0ff */
[----:B------:R5:W5:Y:S01]  /*8340*/  MUFU.TANH R93, R67 ;  /* 0x00000043005d7308 */ /* 0x000b620000002400 */
[----:B-1----:R-:W-:Y:S01]  /*8350*/  FFMA.FTZ R75, R81, UR4, R78 ;  /* 0x00000004514b7c23 */ /* 0x002fe2000801004e */
[----:B------:R-:W-:Y:S01]  /*8360*/  FSEL R78, R76, -INF , !P5 ;  /* 0xff8000004c4e7808 */ /* 0x000fe20006800000 */
[----:B------:R-:W-:Y:S01]  /*8370*/  FFMA.FTZ R81, R83, UR4, R96 ;  /* 0x0000000453517c23 */ /* 0x000fe20008010060 */
[-C--:B------:R-:W-:Y:S01]  /*8380*/  ISETP.GE.AND P5, PT, R174, R167.reuse, PT ;  /* 0x000000a7ae00720c */ /* 0x080fe20003fa6270 */
[----:B------:R-:W-:Y:S02]  /*8390*/  FFMA.FTZ R83, R87, UR4, R100 ;  /* 0x0000000457537c23 */ /* 0x000fe40008010064 */
[----:B---3--:R-:W-:Y:S01]  /*83a0*/  FFMA.FTZ R111, R82, UR4, R111 ;  /* 0x00000004526f7c23 */ /* 0x008fe2000801006f */
[----:B------:R-:W-:Y:S01]  /*83b0*/  I2F R121, R124 ;  /* 0x0000007c00797306 */ /* 0x000fe20000201400 */
[----:B--2---:R-:W-:Y:S01]  /*83c0*/  FFMA.FTZ R70, R166, UR4, R135 ;  /* 0x00000004a6467c23 */ /* 0x004fe20008010087 */
[----:B------:R-:W-:Y:S01]  /*83d0*/  FSEL R85, R85, -INF , !P5 ;  /* 0xff80000055557808 */ /* 0x000fe20006800000 */
[----:B----4-:R-:W-:Y:S01]  /*83e0*/  FFMA.FTZ R82, R80, UR4, R101 ;  /* 0x0000000450527c23 */ /* 0x010fe20008010065 */
[----:B------:R-:W-:-:S02]  /*83f0*/  ISETP.GE.AND P5, PT, R178, R167, PT ;  /* 0x000000a7b200720c */ /* 0x000fc40003fa6270 */
[----:B------:R-:W-:Y:S02]  /*8400*/  FSEL R70, R70, -INF , !P0 ;  /* 0xff80000046467808 */ /* 0x000fe40004000000 */
[----:B------:R-:W1:Y:S01]  /*8410*/  MUFU.TANH R2, R2 ;  /* 0x0000000200027308 */ /* 0x000e620000002400 */
[-C--:B------:R-:W-:Y:S01]  /*8420*/  ISETP.GE.AND P0, PT, R184, R167.reuse, PT ;  /* 0x000000a7b800720c */ /* 0x080fe20003f06270 */
[----:B-----5:R-:W-:Y:S01]  /*8430*/  FFMA.FTZ R67, R186, UR4, R248 ;  /* 0x00000004ba437c23 */ /* 0x020fe200080100f8 */
[----:B------:R-:W-:Y:S01]  /*8440*/  FSEL R101, R97, -INF , !P5 ;  /* 0xff80000061657808 */ /* 0x000fe20006800000 */
[----:B------:R-:W-:Y:S01]  /*8450*/  FFMA.FTZ R93, R0, UR4, R93 ;  /* 0x00000004005d7c23 */ /* 0x000fe2000801005d */
[----:B------:R-:W-:Y:S01]  /*8460*/  FSEL R76, R73, -INF , !P0 ;  /* 0xff800000494c7808 */ /* 0x000fe20004000000 */
[----:B------:R-:W-:Y:S01]  /*8470*/  FMUL.FTZ R0, R42, c[0x0][0x2ec] ;  /* 0x0000bb002a007a20 */ /* 0x000fe20000410000 */
[-C--:B------:R-:W-:Y:S01]  /*8480*/  ISETP.GE.AND P0, PT, R176, R167.reuse, PT ;  /* 0x000000a7b000720c */ /* 0x080fe20003f06270 */
[----:B------:R-:W-:Y:S01]  /*8490*/  I2F R86, R182 ;  /* 0x000000b600567306 */ /* 0x000fe20000201400 */
[----:B------:R-:W-:-:S02]  /*84a0*/  ISETP.GE.AND P5, PT, R124, R167, PT ;  /* 0x000000a77c00720c */ /* 0x000fc40003fa6270 */
[----:B------:R-:W-:Y:S02]  /*84b0*/  FSEL R83, R83, -INF , !P0 ;  /* 0xff80000053537808 */ /* 0x000fe40004000000 */
[----:B------:R-:W-:Y:S02]  /*84c0*/  FSEL R67, R67, -INF , !P2 ;  /* 0xff80000043437808 */ /* 0x000fe40005000000 */
[----:B------:R-:W-:Y:S01]  /*84d0*/  ISETP.GE.AND P0, PT, R196, R167, PT ;  /* 0x000000a7c400720c */ /* 0x000fe20003f06270 */
[----:B------:R-:W-:Y:S01]  /*84e0*/  I2F R122, R196 ;  /* 0x000000c4007a7306 */ /* 0x000fe20000201400 */
[----:B-1----:R-:W-:Y:S01]  /*84f0*/  FFMA.FTZ R2, R121, UR4, R2 ;  /* 0x0000000479027c23 */ /* 0x002fe20008010002 */
[----:B------:R-:W-:-:S04]  /*8500*/  ISETP.GE.AND P2, PT, R222, R165, PT ;  /* 0x000000a5de00720c */ /* 0x000fc80003f46270 */
[----:B------:R-:W-:Y:S01]  /*8510*/  FSEL R98, R2, -INF , !P5 ;  /* 0xff80000002627808 */ /* 0x000fe20006800000 */
[----:B------:R-:W-:Y:S01]  /*8520*/  FMUL.FTZ R2, R16, c[0x0][0x2ec] ;  /* 0x0000bb0010027a20 */ /* 0x000fe20000410000 */
[----:B------:R-:W1:Y:S01]  /*8530*/  MUFU.TANH R77, R77 ;  /* 0x0000004d004d7308 */ /* 0x000e620000002400 */
[----:B------:R-:W-:Y:S02]  /*8540*/  ISETP.GE.AND P5, PT, R194, R167, PT ;  /* 0x000000a7c200720c */ /* 0x000fe40003fa6270 */
[----:B------:R-:W-:Y:S02]  /*8550*/  FSEL R75, R75, -INF , !P2 ;  /* 0xff8000004b4b7808 */ /* 0x000fe40005000000 */
[----:B------:R-:W-:-:S03]  /*8560*/  ISETP.GE.AND P2, PT, R174, R165, PT ;  /* 0x000000a5ae00720c */ /* 0x000fc60003f46270 */
[----:B------:R-:W2:Y:S01]  /*8570*/  MUFU.TANH R227, R74 ;  /* 0x0000004a00e37308 */ /* 0x000ea20000002400 */
[----:B------:R-:W-:Y:S02]  /*8580*/  FSEL R82, R82, -INF , !P2 ;  /* 0xff80000052527808 */ /* 0x000fe40005000000 */
[----:B------:R-:W-:-:S04]  /*8590*/  ISETP.GE.AND P2, PT, R178, R165, PT ;  /* 0x000000a5b200720c */ /* 0x000fc80003f46270 */
[----:B------:R-:W-:Y:S01]  /*85a0*/  FSEL R93, R93, -INF , !P2 ;  /* 0xff8000005d5d7808 */ /* 0x000fe20005000000 */
[----:B------:R-:W3:Y:S01]  /*85b0*/  MUFU.TANH R49, R49 ;  /* 0x0000003100317308 */ /* 0x000ee20000002400 */
[----:B-1----:R-:W-:Y:S01]  /*85c0*/  FFMA.FTZ R65, R166, UR4, R77 ;  /* 0x00000004a6417c23 */ /* 0x002fe2000801004d */
[----:B------:R-:W-:Y:S01]  /*85d0*/  ISETP.GE.AND P2, PT, R124, R165, PT ;  /* 0x000000a57c00720c */ /* 0x000fe20003f46270 */
[C---:B------:R-:W-:Y:S01]  /*85e0*/  FFMA.FTZ R77, R86.reuse, UR4, R225 ;  /* 0x00000004564d7c23 */ /* 0x040fe200080100e1 */
[----:B------:R-:W-:Y:S02]  /*85f0*/  IADD3 R225, R237, 0x6800, RZ ;  /* 0x00006800ede17810 */ /* 0x000fe40007ffe0ff */
[----:B------:R-:W-:Y:S02]  /*8600*/  FSEL R65, R65, -INF , !P3 ;  /* 0xff80000041417808 */ /* 0x000fe40005800000 */
[----:B------:R-:W-:Y:S01]  /*8610*/  I2F R118, R126 ;  /* 0x0000007e00767306 */ /* 0x000fe20000201400 */
[----:B--2---:R-:W-:Y:S01]  /*8620*/  FFMA.FTZ R74, R86, UR4, R227 ;  /* 0x00000004564a7c23 */ /* 0x004fe200080100e3 */
[----:B------:R-:W-:-:S02]  /*8630*/  FSEL R77, R77, -INF , !P4 ;  /* 0xff8000004d4d7808 */ /* 0x000fc40006000000 */
[----:B------:R-:W-:Y:S02]  /*8640*/  ISETP.GE.AND P3, PT, R184, R165, PT ;  /* 0x000000a5b800720c */ /* 0x000fe40003f66270 */
[----:B------:R-:W-:Y:S02]  /*8650*/  ISETP.GE.AND P4, PT, R214, R167, PT ;  /* 0x000000a7d600720c */ /* 0x000fe40003f86270 */
[----:B------:R-:W1:Y:S01]  /*8660*/  MUFU.TANH R11, R11 ;  /* 0x0000000b000b7308 */ /* 0x000e620000002400 */
[----:B---3--:R-:W-:Y:S01]  /*8670*/  FFMA.FTZ R49, R122, UR4, R49 ;  /* 0x000000047a317c23 */ /* 0x008fe20008010031 */
[----:B------:R-:W-:Y:S02]  /*8680*/  FSEL R73, R111, -INF , !P3 ;  /* 0xff8000006f497808 */ /* 0x000fe40005800000 */
[----:B------:R-:W-:Y:S02]  /*8690*/  FSEL R84, R84, -INF , !P4 ;  /* 0xff80000054547808 */ /* 0x000fe40006000000 */
[----:B------:R-:W-:-:S02]  /*86a0*/  FSEL R99, R49, -INF , !P0 ;  /* 0xff80000031637808 */ /* 0x000fc40004000000 */
[----:B------:R-:W-:Y:S01]  /*86b0*/  I2F R112, R194 ;  /* 0x000000c200707306 */ /* 0x000fe20000201400 */
[----:B------:R-:W-:Y:S02]  /*86c0*/  ISETP.GE.AND P0, PT, R126, R167, PT ;  /* 0x000000a77e00720c */ /* 0x000fe40003f06270 */
[----:B------:R-:W-:Y:S02]  /*86d0*/  ISETP.GE.AND P3, PT, R176, R165, PT ;  /* 0x000000a5b000720c */ /* 0x000fe40003f66270 */
[----:B------:R-:W-:Y:S02]  /*86e0*/  ISETP.GE.AND P4, PT, R134, R167, PT ;  /* 0x000000a78600720c */ /* 0x000fe40003f86270 */
[C---:B------:R-:W-:Y:S01]  /*86f0*/  IADD3 R227, R237.reuse, 0x5800, RZ ;  /* 0x00005800ede37810 */ /* 0x040fe20007ffe0ff */
[----:B------:R-:W2:Y:S01]  /*8700*/  MUFU.TANH R9, R33 ;  /* 0x0000002100097308 */ /* 0x000ea20000002400 */
[----:B-1----:R-:W-:Y:S01]  /*8710*/  FFMA.FTZ R88, R118, UR4, R11 ;  /* 0x0000000476587c23 */ /* 0x002fe2000801000b */
[----:B------:R-:W-:Y:S01]  /*8720*/  IADD3 R166, R237, 0x7800, RZ ;  /* 0x00007800eda67810 */ /* 0x000fe20007ffe0ff */
[----:B------:R-:W-:-:S05]  /*8730*/  FMUL.FTZ R11, R17, c[0x0][0x2ec] ;  /* 0x0000bb00110b7a20 */ /* 0x000fca0000410000 */
[----:B------:R-:W1:Y:S08]  /*8740*/  MUFU.TANH R15, R15 ;  /* 0x0000000f000f7308 */ /* 0x000e700000002400 */
[----:B------:R-:W-:Y:S01]  /*8750*/  I2F R120, R134 ;  /* 0x0000008600787306 */ /* 0x000fe20000201400 */
[----:B--2---:R-:W-:-:S07]  /*8760*/  FFMA.FTZ R9, R112, UR4, R9 ;  /* 0x0000000470097c23 */ /* 0x004fce0008010009 */
[----:B------:R-:W-:Y:S01]  /*8770*/  I2F R114, R220 ;  /* 0x000000dc00727306 */ /* 0x000fe20000201400 */
[----:B-1----:R-:W-:-:S05]  /*8780*/  FFMA.FTZ R15, R118, UR4, R15 ;  /* 0x00000004760f7c23 */ /* 0x002fca000801000f */
[----:B------:R-:W-:Y:S02]  /*8790*/  FSEL R96, R15, -INF , !P0 ;  /* 0xff8000000f607808 */ /* 0x000fe40004000000 */
[----:B------:R1:W2:Y:S01]  /*87a0*/  MUFU.TANH R92, R66 ;  /* 0x00000042005c7308 */ /* 0x0002a20000002400 */
[----:B------:R-:W-:-:S07]  /*87b0*/  ISETP.GE.AND P0, PT, R220, R167, PT ;  /* 0x000000a7dc00720c */ /* 0x000fce0003f06270 */
[----:B------:R-:W3:Y:S08]  /*87c0*/  MUFU.TANH R45, R45 ;  /* 0x0000002d002d7308 */ /* 0x000ef00000002400 */
[----:B------:R-:W4:Y:S01]  /*87d0*/  MUFU.TANH R21, R21 ;  /* 0x0000001500157308 */ /* 0x000f220000002400 */
[----:B-1----:R-:W-:Y:S01]  /*87e0*/  FFMA.FTZ R66, R95, UR4, R246 ;  /* 0x000000045f427c23 */ /* 0x002fe200080100f6 */
[----:B------:R-:W-:Y:S01]  /*87f0*/  FSEL R95, R9, -INF , !P5 ;  /* 0xff800000095f7808 */ /* 0x000fe20006800000 */
[----:B--2---:R-:W-:Y:S01]  /*8800*/  FFMA.FTZ R80, R87, UR4, R92 ;  /* 0x0000000457507c23 */ /* 0x004fe2000801005c */
[----:B------:R-:W-:-:S02]  /*8810*/  ISETP.GE.AND P5, PT, R108, R167, PT ;  /* 0x000000a76c00720c */ /* 0x000fc40003fa6270 */
[----:B------:R-:W-:Y:S02]  /*8820*/  FSEL R66, R66, -INF , !P1 ;  /* 0xff80000042427808 */ /* 0x000fe40004800000 */
[----:B------:R-:W1:Y:S01]  /*8830*/  MUFU.TANH R89, R52 ;  /* 0x0000003400597308 */ /* 0x000e620000002400 */
[-C--:B------:R-:W-:Y:S01]  /*8840*/  ISETP.GE.AND P1, PT, R182, R165.reuse, PT ;  /* 0x000000a5b600720c */ /* 0x080fe20003f26270 */
[----:B---3--:R-:W-:Y:S01]  /*8850*/  FFMA.FTZ R45, R120, UR4, R45 ;  /* 0x00000004782d7c23 */ /* 0x008fe2000801002d */
[----:B------:R-:W-:Y:S02]  /*8860*/  FSEL R80, R80, -INF , !P3 ;  /* 0xff80000050507808 */ /* 0x000fe40005800000 */
[----:B------:R-:W-:Y:S02]  /*8870*/  FSEL R74, R74, -INF , !P1 ;  /* 0xff8000004a4a7808 */ /* 0x000fe40004800000 */
[-C--:B------:R-:W-:Y:S01]  /*8880*/  ISETP.GE.AND P1, PT, R214, R165.reuse, PT ;  /* 0x000000a5d600720c */ /* 0x080fe20003f26270 */
[----:B------:R-:W-:Y:S01]  /*8890*/  I2F R116, R192 ;  /* 0x000000c000747306 */ /* 0x000fe20000201400 */
[----:B----4-:R-:W-:Y:S01]  /*88a0*/  FFMA.FTZ R21, R114, UR4, R21 ;  /* 0x0000000472157c23 */ /* 0x010fe20008010015 */
[----:B------:R-:W-:-:S02]  /*88b0*/  ISETP.GE.AND P3, PT, R196, R165, PT ;  /* 0x000000a5c400720c */ /* 0x000fc40003f66270 */
[----:B------:R-:W-:Y:S02]  /*88c0*/  FSEL R81, R81, -INF , !P1 ;  /* 0xff80000051517808 */ /* 0x000fe40004800000 */
[----:B------:R-:W-:Y:S02]  /*88d0*/  ISETP.GE.AND P1, PT, R134, R165, PT ;  /* 0x000000a58600720c */ /* 0x000fe40003f26270 */
[----:B------:R-:W2:Y:S01]  /*88e0*/  MUFU.TANH R13, R13 ;  /* 0x0000000d000d7308 */ /* 0x000ea20000002400 */
[----:B-1----:R-:W-:Y:S01]  /*88f0*/  FFMA.FTZ R89, R120, UR4, R89 ;  /* 0x0000000478597c23 */ /* 0x002fe20008010059 */
[----:B------:R-:W-:Y:S02]  /*8900*/  FSEL R92, R45, -INF , !P1 ;  /* 0xff8000002d5c7808 */ /* 0x000fe40004800000 */
[----:B------:R-:W-:Y:S02]  /*8910*/  FSEL R107, R21, -INF , !P0 ;  /* 0xff800000156b7808 */ /* 0x000fe40004000000 */
[----:B------:R-:W-:-:S02]  /*8920*/  FSEL R100, R89, -INF , !P4 ;  /* 0xff80000059647808 */ /* 0x000fc40006000000 */
[----:B------:R-:W1:Y:S01]  /*8930*/  MUFU.TANH R53, R53 ;  /* 0x0000003500357308 */ /* 0x000e620000002400 */
[C---:B------:R-:W-:Y:S02]  /*8940*/  ISETP.GE.AND P1, PT, R192.reuse, R165, PT ;  /* 0x000000a5c000720c */ /* 0x040fe40003f26270 */
[----:B------:R-:W-:Y:S02]  /*8950*/  PLOP3.LUT P0, PT, PT, PT, UP0, 0x80, 0x0 ;  /* 0x000000000000781c */ /* 0x000fe40003f0f008 */
[----:B------:R-:W-:-:S03]  /*8960*/  ISETP.GE.AND P4, PT, R192, R167, PT ;  /* 0x000000a7c000720c */ /* 0x000fc60003f86270 */
[----:B------:R-:W3:Y:S01]  /*8970*/  MUFU.TANH R29, R37 ;  /* 0x00000025001d7308 */ /* 0x000ee20000002400 */
[----:B--2---:R-:W-:-:S05]  /*8980*/  FFMA.FTZ R13, R116, UR4, R13 ;  /* 0x00000004740d7c23 */ /* 0x004fca000801000d */
[----:B------:R-:W-:Y:S02]  /*8990*/  FSEL R89, R13, -INF , !P1 ;  /* 0xff8000000d597808 */ /* 0x000fe40004800000 */
[----:B------:R-:W2:Y:S01]  /*89a0*/  MUFU.TANH R12, R38 ;  /* 0x00000026000c7308 */ /* 0x000ea20000002400 */
[----:B-1----:R-:W-:Y:S01]  /*89b0*/  FFMA.FTZ R53, R122, UR4, R53 ;  /* 0x000000047a357c23 */ /* 0x002fe20008010035 */
[----:B------:R-:W-:-:S04]  /*89c0*/  ISETP.GE.AND P1, PT, R190, R165, PT ;  /* 0x000000a5be00720c */ /* 0x000fc80003f26270 */
[----:B------:R-:W-:Y:S02]  /*89d0*/  FSEL R91, R53, -INF , !P3 ;  /* 0xff800000355b7808 */ /* 0x000fe40005800000 */
[----:B------:R-:W-:Y:S01]  /*89e0*/  I2F R123, R190 ;  /* 0x000000be007b7306 */ /* 0x000fe20000201400 */
[----:B---3--:R-:W-:Y:S01]  /*89f0*/  FFMA.FTZ R29, R116, UR4, R29 ;  /* 0x00000004741d7c23 */ /* 0x008fe2000801001d */
[----:B------:R-:W-:-:S04]  /*8a00*/  ISETP.GE.AND P3, PT, R126, R165, PT ;  /* 0x000000a57e00720c */ /* 0x000fc80003f66270 */
[----:B------:R-:W-:Y:S02]  /*8a10*/  FSEL R97, R29, -INF , !P4 ;  /* 0xff8000001d617808 */ /* 0x000fe40006000000 */
[----:B------:R-:W1:Y:S01]  /*8a20*/  MUFU.TANH R0, R0 ;  /* 0x0000000000007308 */ /* 0x000e620000002400 */
[----:B--2---:R-:W-:Y:S01]  /*8a30*/  FFMA.FTZ R12, R121, UR4, R12 ;  /* 0x00000004790c7c23 */ /* 0x004fe2000801000c */
[----:B------:R-:W-:Y:S02]  /*8a40*/  ISETP.GE.AND P4, PT, R190, R167, PT ;  /* 0x000000a7be00720c */ /* 0x000fe40003f86270 */
[----:B------:R-:W-:Y:S02]  /*8a50*/  FSEL R88, R88, -INF , !P3 ;  /* 0xff80000058587808 */ /* 0x000fe40005800000 */
[----:B------:R-:W-:Y:S02]  /*8a60*/  FSEL R90, R12, -INF , !P2 ;  /* 0xff8000000c5a7808 */ /* 0x000fe40005000000 */
[----:B------:R-:W2:Y:S01]  /*8a70*/  MUFU.TANH R25, R25 ;  /* 0x0000001900197308 */ /* 0x000ea20000002400 */
[----:B------:R-:W-:-:S02]  /*8a80*/  ISETP.GE.AND P2, PT, R194, R165, PT ;  /* 0x000000a5c200720c */ /* 0x000fc40003f46270 */
[----:B------:R-:W-:-:S05]  /*8a90*/  ISETP.GE.AND P3, PT, R220, R165, PT ;  /* 0x000000a5dc00720c */ /* 0x000fca0003f66270 */
[----:B------:R-:W3:Y:S01]  /*8aa0*/  MUFU.TANH R40, R40 ;  /* 0x0000002800287308 */ /* 0x000ee20000002400 */
[----:B-1----:R-:W-:-:S05]  /*8ab0*/  FFMA.FTZ R0, R123, UR4, R0 ;  /* 0x000000047b007c23 */ /* 0x002fca0008010000 */
[----:B------:R-:W-:Y:S01]  /*8ac0*/  FSEL R86, R0, -INF , !P1 ;  /* 0xff80000000567808 */ /* 0x000fe20004800000 */
[----:B------:R-:W-:Y:S01]  /*8ad0*/  FFMA.FTZ R0, R170, UR4, R191 ;  /* 0x00000004aa007c23 */ /* 0x000fe200080100bf */
[----:B------:R-:W-:Y:S01]  /*8ae0*/  I2F R105, R108 ;  /* 0x0000006c00697306 */ /* 0x000fe20000201400 */
[----:B--2---:R-:W-:Y:S01]  /*8af0*/  FFMA.FTZ R25, R112, UR4, R25 ;  /* 0x0000000470197c23 */ /* 0x004fe20008010019 */
[-C--:B------:R-:W-:Y:S02]  /*8b00*/  ISETP.GE.AND P1, PT, R104, R165.reuse, PT ;  /* 0x000000a56800720c */ /* 0x080fe40003f26270 */
[----:B------:R-:W-:Y:S02]  /*8b10*/  FSEL R0, R0, -INF , !P6 ;  /* 0xff80000000007808 */ /* 0x000fe40007000000 */
[----:B------:R-:W-:Y:S02]  /*8b20*/  FSEL R87, R25, -INF , !P2 ;  /* 0xff80000019577808 */ /* 0x000fe40005000000 */
[----:B------:R-:W-:Y:S01]  /*8b30*/  I2F R106, R104 ;  /* 0x00000068006a7306 */ /* 0x000fe20000201400 */
[----:B---3--:R-:W-:Y:S01]  /*8b40*/  FFMA.FTZ R40, R123, UR4, R40 ;  /* 0x000000047b287c23 */ /* 0x008fe20008010028 */
[----:B------:R-:W-:Y:S01]  /*8b50*/  BAR.SYNC.DEFER_BLOCKING 0x0 ;  /* 0x0000000000007b1d */ /* 0x000fe20000010000 */
[----:B------:R-:W-:-:S03]  /*8b60*/  ISETP.GE.AND P2, PT, R108, R165, PT ;  /* 0x000000a56c00720c */ /* 0x000fc60003f46270 */
[----:B------:R-:W-:Y:S02]  /*8b70*/  FSEL R94, R40, -INF , !P4 ;  /* 0xff800000285e7808 */ /* 0x000fe40006000000 */
[----:B------:R-:W1:Y:S01]  /*8b80*/  MUFU.TANH R23, R23 ;  /* 0x0000001700177308 */ /* 0x000e620000002400 */
[----:B------:R-:W-:-:S07]  /*8b90*/  ISETP.GE.AND P4, PT, R104, R167, PT ;  /* 0x000000a76800720c */ /* 0x000fce0003f86270 */
[----:B------:R-:W2:Y:S08]  /*8ba0*/  MUFU.TANH R2, R2 ;  /* 0x0000000200027308 */ /* 0x000eb00000002400 */
[----:B------:R-:W3:Y:S01]  /*8bb0*/  MUFU.TANH R11, R11 ;  /* 0x0000000b000b7308 */ /* 0x000ee20000002400 */
[----:B-1----:R-:W-:-:S05]  /*8bc0*/  FFMA.FTZ R23, R114, UR4, R23 ;  /* 0x0000000472177c23 */ /* 0x002fca0008010017 */
[----:B------:R-:W-:Y:S02]  /*8bd0*/  FSEL R104, R23, -INF , !P3 ;  /* 0xff80000017687808 */ /* 0x000fe40005800000 */
[----:B------:R-:W1:Y:S01]  /*8be0*/  MUFU.TANH R8, R8 ;  /* 0x0000000800087308 */ /* 0x000e620000002400 */
[----:B--2---:R-:W-:-:S07]  /*8bf0*/  FFMA.FTZ R2, R105, UR4, R2 ;  /* 0x0000000469027c23 */ /* 0x004fce0008010002 */
[----:B------:R-:W2:Y:S01]  /*8c00*/  MUFU.TANH R9, R19 ;  /* 0x0000001300097308 */ /* 0x000ea20000002400 */
[----:B---3--:R-:W-:Y:S02]  /*8c10*/  FFMA.FTZ R11, R106, UR4, R11 ;  /* 0x000000046a0b7c23 */ /* 0x008fe4000801000b */
[----:B-1----:R-:W-:-:S03]  /*8c20*/  FFMA.FTZ R8, R105, UR4, R8 ;  /* 0x0000000469087c23 */ /* 0x002fc60008010008 */
[----:B------:R-:W-:Y:S02]  /*8c30*/  FSEL R105, R11, -INF , !P4 ;  /* 0xff8000000b697808 */ /* 0x000fe40006000000 */
[----:B------:R-:W-:Y:S01]  /*8c40*/  FSEL R103, R8, -INF , !P2 ;  /* 0xff80000008677808 */ /* 0x000fe20005000000 */
[----:B--2---:R-:W-:Y:S01]  /*8c50*/  FFMA.FTZ R102, R106, UR4, R9 ;  /* 0x000000046a667c23 */ /* 0x004fe20008010009 */
[----:B------:R-:W-:-:S04]  /*8c60*/  FSEL R106, R2, -INF , !P5 ;  /* 0xff800000026a7808 */ /* 0x000fc80006800000 */
        /* <DEDUP_REMOVED lines=20> */
[----:B---3--:R-:W-:-:S04]  /*8db0*/  UIMAD.WIDE.U32 UR26, UR27, UR7, URZ ;  /* 0x000000071b1a72a5 */ /* 0x008fc8000f8e003f */
[----:B------:R-:W-:Y:S02]  /*8dc0*/  UIADD3 UR6, -UR27, URZ, URZ ;  /* 0x0000003f1b067290 */ /* 0x000fe4000fffe13f */
[----:B------:R-:W-:Y:S02]  /*8dd0*/  UMOV UR29, UR31 ;  /* 0x0000001f001d7c82 */ /* 0x000fe40008000000 */
[----:B------:R-:W-:Y:S02]  /*8de0*/  UIADD3 UR9, -UR29, URZ, URZ ;  /* 0x0000003f1d097290 */ /* 0x000fe4000fffe13f */
[----:B------:R-:W-:Y:S02]  /*8df0*/  UIMAD UR7, UR22, UR6, UR7 ;  /* 0x00000006160772a4 */ /* 0x000fe4000f8e0207 */
[----:B------:R-:W-:Y:S02]  /*8e00*/  UIMAD UR9, UR22, UR9, UR11 ;  /* 0x00000009160972a4 */ /* 0x000fe4000f8e020b */
[----:B------:R-:W-:-:S02]  /*8e10*/  UISETP.GT.U32.AND UP0, UPT, UR22, UR7, UPT ;  /* 0x000000071600728c */ /* 0x000fc4000bf04070 */
[----:B------:R-:W-:Y:S02]  /*8e20*/  UISETP.GT.U32.AND UP2, UPT, UR22, UR9, UPT ;  /* 0x000000091600728c */ /* 0x000fe4000bf44070 */
[----:B------:R-:W-:Y:S02]  /*8e30*/  ULDC UR6, c[0x0][0x2d0] ;  /* 0x0000b40000067ab9 */ /* 0x000fe40000000800 */
[----:B------:R-:W-:Y:S02]  /*8e40*/  ULOP3.LUT UR28, UR28, UR6, URZ, 0x3c, !UPT ;  /* 0x000000061c1c7292 */ /* 0x000fe4000f8e3c3f */
[----:B------:R-:W-:Y:S02]  /*8e50*/  ULOP3.LUT UR24, UR24, UR6, URZ, 0x3c, !UPT ;  /* 0x0000000618187292 */ /* 0x000fe4000f8e3c3f */
[----:B------:R-:W-:Y:S02]  /*8e60*/  UISETP.GE.AND UP1, UPT, UR28, URZ, UPT ;  /* 0x0000003f1c00728c */ /* 0x000fe4000bf26270 */
[----:B------:R-:W-:-:S02]  /*8e70*/  @!UP0 UIADD3 UR7, UR7, -UR22, URZ ;  /* 0x8000001607078290 */ /* 0x000fc4000fffe03f */
[----:B------:R-:W-:Y:S02]  /*8e80*/  @!UP2 UIADD3 UR9, UR9, -UR22, URZ ;  /* 0x800000160909a290 */ /* 0x000fe4000fffe03f */
[----:B------:R-:W-:Y:S02]  /*8e90*/  UISETP.GE.U32.AND UP3, UPT, UR7, UR22, UPT ;  /* 0x000000160700728c */ /* 0x000fe4000bf66070 */
[----:B------:R-:W-:Y:S02]  /*8ea0*/  UISETP.GE.U32.AND UP4, UPT, UR9, UR22, UPT ;  /* 0x000000160900728c */ /* 0x000fe4000bf86070 */
[----:B------:R-:W-:Y:S02]  /*8eb0*/  @!UP0 UIADD3 UR27, UR27, 0x1, URZ ;  /* 0x000000011b1b8890 */ /* 0x000fe4000fffe03f */
[----:B------:R-:W-:Y:S02]  /*8ec0*/  UISETP.GE.AND UP0, UPT, UR24, URZ, UPT ;  /* 0x0000003f1800728c */ /* 0x000fe4000bf06270 */
[----:B------:R-:W-:-:S02]  /*8ed0*/  @!UP2 UIADD3 UR29, UR29, 0x1, URZ ;  /* 0x000000011d1da890 */ /* 0x000fc4000fffe03f */
[----:B------:R-:W-:Y:S02]  /*8ee0*/  UISETP.NE.AND UP2, UPT, URZ, UR6, UPT ;  /* 0x000000063f00728c */ /* 0x000fe4000bf45270 */
[----:B------:R-:W-:Y:S02]  /*8ef0*/  @UP3 UIADD3 UR27, UR27, 0x1, URZ ;  /* 0x000000011b1b3890 */ /* 0x000fe4000fffe03f */
[----:B------:R-:W-:Y:S02]  /*8f00*/  @UP4 UIADD3 UR29, UR29, 0x1, URZ ;  /* 0x000000011d1d4890 */ /* 0x000fe4000fffe03f */
[----:B------:R-:W-:Y:S02]  /*8f10*/  ULOP3.LUT UR7, URZ, UR6, URZ, 0x33, !UPT ;  /* 0x000000063f077292 */ /* 0x000fe4000f8e333f */
        /* <DEDUP_REMOVED lines=21> */
[----:B--2---:R-:W-:Y:S02]  /*9070*/  IADD3 R2, -R9, R2, RZ ;  /* 0x0000000209027210 */ /* 0x004fe40007ffe1ff */
[----:B------:R-:W-:-:S03]  /*9080*/  MOV R9, UR27 ;  /* 0x0000001b00097c02 */ /* 0x000fc60008000f00 */
[----:B------:R-:W-:Y:S01]  /*9090*/  IMAD.U32 R9, RZ, RZ, UR7 ;  /* 0x00000007ff097e24 */ /* 0x000fe2000f8e00ff */
[----:B------:R-:W-:-:S03]  /*90a0*/  SHF.R.S32.HI R17, RZ, 0x1f, R2 ;  /* 0x0000001fff117819 */ /* 0x000fc60000011402 */
[----:B------:R-:W-:-:S04]  /*90b0*/  IMAD.WIDE.U32 R8, R2, c[0x0][0x180], R8 ;  /* 0x0000600002087a25 */ /* 0x000fc800078e0008 */
[----:B------:R-:W-:Y:S02]  /*90c0*/  IMAD R17, R17, c[0x0][0x180], RZ ;  /* 0x0000600011117a24 */ /* 0x000fe400078e02ff */
[----:B------:R-:W-:Y:S02]  /*90d0*/  IMAD.MOV.U32 R16, RZ, RZ, R8 ;  /* 0x000000ffff107224 */ /* 0x000fe400078e0008 */
[----:B------:R-:W-:-:S05]  /*90e0*/  IMAD R17, R2, c[0x0][0x184], R17 ;  /* 0x0000610002117a24 */ /* 0x000fca00078e0211 */
[----:B------:R-:W-:Y:S01]  /*90f0*/  IADD3 R17, R9, R17, RZ ;  /* 0x0000001109117210 */ /* 0x000fe20007ffe0ff */
[----:B------:R-:W-:Y:S05]  /*9100*/  BRA `(.L_x_2497) ;  /* 0x0000004000007947 */ /* 0x000fea0003800000 */
.L_x_2496:
[----:B------:R-:W-:-:S04]  /*9110*/  ULEA UR6, -UR10, URZ, 0x8 ;  /* 0x0000003f0a067291 */ /* 0x000fc8000f8e413f */
[----:B------:R-:W-:Y:S02]  /*9120*/  USHF.R.S32.HI UR7, URZ, 0x1f, UR6 ;  /* 0x0000001f3f077899 */ /* 0x000fe40008011406 */
[----:B------:R-:W-:-:S04]  /*9130*/  MOV R16, UR6 ;  /* 0x0000000600107c02 */ /* 0x000fc80008000f00 */
[----:B------:R-:W-:Y:S02]  /*9140*/  MOV R17, UR7 ;  /* 0x0000000700117c02 */ /* 0x000fe40008000f00 */
.L_x_2497:
        /* <DEDUP_REMOVED lines=11> */
[-C--:B------:R-:W-:Y:S01]  /*9200*/  @!P1 IADD3 R19, P4, R16, R62.reuse, RZ ;  /* 0x0000003e10139210 */ /* 0x080fe20007f9e0ff */
[----:B------:R-:W-:Y:S01]  /*9210*/  @!P1 IMAD.MOV.U32 R18, RZ, RZ, c[0x0][0x19c] ;  /* 0x00006700ff129624 */ /* 0x000fe200078e00ff */
[-C--:B------:R-:W-:Y:S01]  /*9220*/  @!P1 LEA.HI.X R14, R14, R63.reuse, R2, 0x5, P2 ;  /* 0x0000003f0e0e9211 */ /* 0x080fe200010f2c02 */
[----:B------:R-:W-:Y:S01]  /*9230*/  @!P1 IMAD.WIDE.U32 R22, R22, 0x30, R62 ;  /* 0x0000003016169825 */ /* 0x000fe200078e003e */
[-C--:B------:R-:W-:Y:S01]  /*9240*/  @!P1 LEA R13, P2, R13, R62.reuse, 0x6 ;  /* 0x0000003e0d0d9211 */ /* 0x080fe200078430ff */
[----:B------:R1:W-:Y:S02]  /*9250*/  @P1 STS.128 [R242+0x2000], RZ ;  /* 0x002000fff2001388 */ /* 0x0003e40000000c00 */
[----:B------:R-:W-:Y:S01]  /*9260*/  IMAD.U32 R28, RZ, RZ, UR10 ;  /* 0x0000000aff1c7e24 */ /* 0x000fe2000f8e00ff */
[----:B------:R-:W-:Y:S01]  /*9270*/  @!P1 LEA.HI.X R12, R12, R63, R2, 0x6, P2 ;  /* 0x0000003f0c0c9211 */ /* 0x000fe200010f3402 */
[----:B------:R-:W-:Y:S01]  /*9280*/  IMAD.U32 R8, RZ, RZ, UR10 ;  /* 0x0000000aff087e24 */ /* 0x000fe2000f8e00ff */
[----:B------:R-:W-:Y:S01]  /*9290*/  @!P1 LEA R11, P2, R11, R62, 0x7 ;  /* 0x0000003e0b0b9211 */ /* 0x000fe200078438ff */
[----:B------:R-:W-:-:S02]  /*92a0*/  @!P1 IMAD R18, R18, 0x30, RZ ;  /* 0x0000003012129824 */ /* 0x000fc400078e02ff */
[----:B------:R-:W-:Y:S01]  /*92b0*/  @!P1 IMAD.WIDE.U32 R28, R28, 0x60, R62 ;  /* 0x000000601c1c9825 */ /* 0x000fe200078e003e */
[----:B------:R-:W-:Y:S02]  /*92c0*/  @!P1 LEA.HI.X R10, R10, R63, R2, 0x7, P2 ;  /* 0x0000003f0a0a9211 */ /* 0x000fe400010f3c02 */
[--C-:B------:R-:W-:Y:S01]  /*92d0*/  @!P1 IADD3 R21, P3, P2, R16, UR18, R62.reuse ;  /* 0x0000001210159c10 */ /* 0x100fe2000fa7e03e */
[--C-:B------:R-:W-:Y:S01]  /*92e0*/  @!P1 IMAD.X R2, R17, 0x1, R63.reuse, P4 ;  /* 0x0000000111029824 */ /* 0x100fe200020e063f */
[----:B------:R-:W-:Y:S01]  /*92f0*/  @!P1 LEA R40, P4, R19, c[0x0][0x168], 0x1 ;  /* 0x00005a0013289a11 */ /* 0x000fe200078808ff */
[----:B------:R-:W-:Y:S01]  /*9300*/  @!P1 IMAD.WIDE.U32 R8, R8, 0x70, R62 ;  /* 0x0000007008089825 */ /* 0x000fe200078e003e */
[--C-:B------:R-:W-:Y:S02]  /*9310*/  @!P1 IADD3.X R20, R17, UR15, R63.reuse, P3, P2 ;  /* 0x0000000f11149c10 */ /* 0x100fe40009fe443f */
[----:B------:R-:W-:Y:S01]  /*9320*/  @!P1 LEA R38, P2, R21, c[0x0][0x168], 0x1 ;  /* 0x00005a0015269a11 */ /* 0x000fe200078408ff */
[----:B------:R-:W-:Y:S01]  /*9330*/  @!P1 IMAD.MOV.U32 R24, RZ, RZ, c[0x0][0x19c] ;  /* 0x00006700ff189624 */ /* 0x000fe200078e00ff */
[----:B------:R-:W-:Y:S01]  /*9340*/  @!P1 LEA.HI.X R41, R19, c[0x0][0x16c], R2, 0x1, P4 ;  /* 0x00005b0013299a11 */ /* 0x000fe200020f0c02 */
[----:B------:R-:W-:Y:S01]  /*9350*/  IMAD.U32 R46, RZ, RZ, UR10 ;  /* 0x0000000aff2e7e24 */ /* 0x000fe2000f8e00ff */
[----:B------:R-:W-:Y:S01]  /*9360*/  @!P1 LEA.HI.X R39, R21, c[0x0][0x16c], R20, 0x1, P2 ;  /* 0x00005b0015279a11 */ /* 0x000fe200010f0c14 */
[----:B------:R-:W-:Y:S01]  /*9370*/  IMAD.U32 R44, RZ, RZ, UR10 ;  /* 0x0000000aff2c7e24 */ /* 0x000fe2000f8e00ff */
[----:B------:R-:W-:Y:S01]  /*9380*/  @!P1 IADD3 R19, P2, R16, R22, RZ ;  /* 0x0000001610139210 */ /* 0x000fe20007f5e0ff */
[----:B------:R-:W-:Y:S01]  /*9390*/  @!P1 IMAD.MOV.U32 R22, RZ, RZ, c[0x0][0x19c] ;  /* 0x00006700ff169624 */ /* 0x000fe200078e00ff */
[----:B------:R-:W-:Y:S01]  /*93a0*/  @!PT LDS RZ, [RZ] ;  /* 0x00000000fffff984 */ /* 0x000fe20000000800 */
[----:B------:R-:W-:Y:S01]  /*93b0*/  @!PT LDS RZ, [RZ] ;  /* 0x00000000fffff984 */ /* 0x000fe20000000800 */
[----:B------:R-:W-:Y:S01]  /*93c0*/  @!PT LDS RZ, [RZ] ;  /* 0x00000000fffff984 */ /* 0x000fe20000000800 */
[----:B------:R1:W-:Y:S01]  /*93d0*/  @!P1 LDGSTS.E.BYPASS.LTC128B.128 [R242+0x2000], [R40.64] ;  /* 0x0200000028f29fae */ /* 0x0003e2000b901d54 */
[----:B------:R-:W-:Y:S01]  /*93e0*/  IMAD.U32 R30, RZ, RZ, UR10 ;  /* 0x0000000aff1e7e24 */ /* 0x000fe2000f8e00ff */
[C---:B------:R-:W-:Y:S01]  /*93f0*/  @!P1 IADD3.X R18, R17.reuse, R23, R18, P2, !PT ;  /* 0x0000001711129210 */ /* 0x040fe200017fe412 */
[----:B------:R-:W-:Y:S01]  /*9400*/  @!P1 IMAD R22, R22, 0x60, RZ ;  /* 0x0000006016169824 */ /* 0x000fe200078e02ff */
[----:B------:R-:W-:Y:S01]  /*9410*/  @!P1 IADD3 R23, P3, R16, R28, RZ ;  /* 0x0000001c10179210 */ /* 0x000fe20007f7e0ff */
[----:B------:R-:W-:Y:S01]  /*9420*/  @!P1 IMAD R24, R24, 0x70, RZ ;  /* 0x0000007018189824 */ /* 0x000fe200078e02ff */
[----:B------:R-:W-:Y:S01]  /*9430*/  @!P1 IADD3 R25, P2, R16, R8, RZ ;  /* 0x0000000810199210 */ /* 0x000fe20007f5e0ff */
[----:B------:R-:W-:Y:S01]  /*9440*/  @!P1 IMAD.WIDE.U32 R46, R46, 0x50, R62 ;  /* 0x000000502e2e9825 */ /* 0x000fe200078e003e */
[C---:B------:R-:W-:Y:S01]  /*9450*/  @!P1 IADD3.X R22, R17.reuse, R29, R22, P3, !PT ;  /* 0x0000001d11169210 */ /* 0x040fe20001ffe416 */
[----:B------:R1:W-:Y:S01]  /*9460*/  @P1 STS.128 [R242+0x2800], RZ ;  /* 0x002800fff2001388 */ /* 0x0003e20000000c00 */
[----:B------:R-:W-:Y:S01]  /*9470*/  @!P1 IADD3.X R24, R17, R9, R24, P2, !PT ;  /* 0x0000000911189210 */ /* 0x000fe200017fe418 */
[--C-:B------:R-:W-:Y:S01]  /*9480*/  @!P1 IMAD.WIDE.U32 R44, R44, 0x90, R62.reuse ;  /* 0x000000902c2c9825 */ /* 0x100fe200078e003e */
[----:B------:R-:W-:Y:S01]  /*9490*/  @!P1 IADD3 R21, P4, R16, R46, RZ ;  /* 0x0000002e10159210 */ /* 0x000fe20007f9e0ff */
[----:B------:R-:W-:Y:S01]  /*94a0*/  @!PT LDS RZ, [RZ] ;  /* 0x00000000fffff984 */ /* 0x000fe20000000800 */
[----:B------:R-:W-:Y:S01]  /*94b0*/  @!PT LDS RZ, [RZ] ;  /* 0x00000000fffff984 */ /* 0x000fe20000000800 */
[----:B------:R-:W-:Y:S01]  /*94c0*/  @!PT LDS RZ, [RZ] ;  /* 0x00000000fffff984 */ /* 0x000fe20000000800 */
[----:B------:R1:W-:Y:S02]  /*94d0*/  @!P1 LDGSTS.E.BYPASS.LTC128B.128 [R242+0x2800], [R38.64] ;  /* 0x0280000026f29fae */ /* 0x0003e4000b901d54 */
[----:B------:R-:W-:Y:S01]  /*94e0*/  @!P1 IMAD.WIDE.U32 R30, R30, 0xa0, R62 ;  /* 0x000000a01e1e9825 */ /* 0x000fe200078e003e */
[C---:B------:R-:W-:Y:S01]  /*94f0*/  @!P1 IADD3 R27, P3, R16.reuse, R44, RZ ;  /* 0x0000002c101b9210 */ /* 0x040fe20007f7e0ff */
[----:B------:R1:W-:Y:S02]  /*9500*/  @P1 STS.128 [R242+0x3000], RZ ;  /* 0x003000fff2001388 */ /* 0x0003e40000000c00 */
[----:B------:R-:W-:Y:S01]  /*9510*/  @!P1 IMAD.MOV.U32 R20, RZ, RZ, c[0x0][0x19c] ;  /* 0x00006700ff149624 */ /* 0x000fe200078e00ff */
[----:B------:R-:W-:Y:S01]  /*9520*/  @!P1 IADD3 R29, P2, R16, R30, RZ ;  /* 0x0000001e101d9210 */ /* 0x000fe20007f5e0ff */
[----:B------:R-:W-:-:S02]  /*9530*/  @!P1 IMAD.MOV.U32 R26, RZ, RZ, c[0x0][0x19c] ;  /* 0x00006700ff1a9624 */ /* 0x000fc400078e00ff */
[----:B------:R-:W-:Y:S02]  /*9540*/  @!P1 IMAD.MOV.U32 R28, RZ, RZ, c[0x0][0x19c] ;  /* 0x00006700ff1c9624 */ /* 0x000fe400078e00ff */
[----:B------:R-:W-:Y:S02]  /*9550*/  IMAD.U32 R42, RZ, RZ, UR10 ;  /* 0x0000000aff2a7e24 */ /* 0x000fe4000f8e00ff */
[----:B------:R-:W-:Y:S02]  /*9560*/  IMAD.U32 R36, RZ, RZ, UR10 ;  /* 0x0000000aff247e24 */ /* 0x000fe4000f8e00ff */
[----:B------:R-:W-:Y:S02]  /*9570*/  IMAD.U32 R32, RZ, RZ, UR10 ;  /* 0x0000000aff207e24 */ /* 0x000fe4000f8e00ff */
[----:B------:R-:W-:Y:S02]  /*9580*/  @!P1 IMAD R20, R20, 0x50, RZ ;  /* 0x0000005014149824 */ /* 0x000fe400078e02ff */
[----:B------:R-:W-:-:S02]  /*9590*/  @!P1 IMAD R26, R26, 0x90, RZ ;  /* 0x000000901a1a9824 */ /* 0x000fc400078e02ff */
[----:B------:R-:W-:Y:S01]  /*95a0*/  @!P1 IMAD R28, R28, 0xa0, RZ ;  /* 0x000000a01c1c9824 */ /* 0x000fe200078e02ff */
[C---:B------:R-:W-:Y:S01]  /*95b0*/  @!P1 IADD3.X R20, R17.reuse, R47, R20, P4, !PT ;  /* 0x0000002f11149210 */ /* 0x040fe200027fe414 */
[----:B------:R-:W-:Y:S01]  /*95c0*/  @!P1 IMAD.WIDE.U32 R42, R42, 0xb0, R62 ;  /* 0x000000b02a2a9825 */ /* 0x000fe200078e003e */
[C---:B------:R-:W-:Y:S02]  /*95d0*/  @!P1 IADD3.X R26, R17.reuse, R45, R26, P3, !PT ;  /* 0x0000002d111a9210 */ /* 0x040fe40001ffe41a */
        /* <DEDUP_REMOVED lines=27> */
[----:B------:R-:W-:Y:S02]  /*9790*/  @!P1 IADD3 R2, P2, R16, R34, RZ ;  /* 0x0000002210029210 */ /* 0x000fe40007f5e0ff */
[----:B------:R-:W-:-:S02]  /*97a0*/  @!P1 LEA R46, P5, R15, c[0x0][0x168], 0x1 ;  /* 0x00005a000f2e9a11 */ /* 0x000fc400078a08ff */
[----:B------:R-:W-:Y:S02]  /*97b0*/  @!P1 LEA.HI.X R45, R13, c[0x0][0x16c], R12, 0x1, P4 ;  /* 0x00005b000d2d9a11 */ /* 0x000fe400020f0c0c */
[----:B------:R-:W-:Y:S02]  /*97c0*/  @!P1 LEA.HI.X R43, R11, c[0x0][0x16c], R10, 0x1, P3 ;  /* 0x00005b000b2b9a11 */ /* 0x000fe400018f0c0a */
[----:B------:R-:W-:Y:S02]  /*97d0*/  @!P1 LEA R12, P3, R19, c[0x0][0x168], 0x1 ;  /* 0x00005a00130c9a11 */ /* 0x000fe400078608ff */
[----:B------:R-:W-:Y:S02]  /*97e0*/  @!P1 IADD3.X R35, R17, R35, R8, P2, !PT ;  /* 0x0000002311239210 */ /* 0x000fe400017fe408 */
[----:B------:R-:W-:Y:S02]  /*97f0*/  @!P1 LEA.HI.X R47, R15, c[0x0][0x16c], R14, 0x1, P5 ;  /* 0x00005b000f2f9a11 */ /* 0x000fe400028f0c0e */
        /* <DEDUP_REMOVED lines=88> */
[----:B-1----:R-:W-:-:S05]  /*9d80*/  IMAD.WIDE.U32 R10, R2, 0xf0, R62 ;  /* 0x000000f0020a7825 */ /* 0x002fca00078e003e */
        /* <DEDUP_REMOVED lines=8> */
.L_x_2499:
[----:B------:R-:W-:Y:S05]  /*9e10*/  BSYNC B0 ;  /* 0x0000000000007941 */ /* 0x000fea0003800000 */
.L_x_2498:
[----:B------:R-:W0:Y:S01]  /*9e20*/  LDGDEPBAR ;  /* 0x00000000000079af */ /* 0x000e220000000000 */
[----:B------:R-:W-:-:S04]  /*9e30*/  IADD3 R62, P1, R16, R62, RZ ;  /* 0x0000003e103e7210 */ /* 0x000fc80007f3e0ff */
[----:B------:R-:W-:Y:S02]  /*9e40*/  IADD3.X R63, R17, R63, RZ, P1, !PT ;  /* 0x0000003f113f7210 */ /* 0x000fe40000ffe4ff */
.L_x_2495:
[----:B-1----:R-:W2:Y:S01]  /*9e50*/  LDL.LU R13, [R1] ;  /* 0x00000000010d7983 */ /* 0x002ea20000300800 */
[----:B------:R-:W-:Y:S02]  /*9e60*/  FMNMX.FTZ R2, R0, R109, !PT ;  /* 0x0000006d00027209 */ /* 0x000fe40007810000 */
[----:B------:R-:W-:Y:S02]  /*9e70*/  FMNMX.FTZ R11, R115, R113, !PT ;  /* 0x00000071730b7209 */ /* 0x000fe40007810000 */
[----:B------:R-:W-:Y:S02]  /*9e80*/  FMNMX.FTZ R2, R235, R2, !PT ;  /* 0x00000002eb027209 */ /* 0x000fe40007810000 */
[----:B------:R-:W-:Y:S02]  /*9e90*/  FMNMX.FTZ R11, R206, R11, !PT ;  /* 0x0000000bce0b7209 */ /* 0x000fe40007810000 */
[----:B--2---:R-:W-:-:S04]  /*9ea0*/  FMNMX.FTZ R2, R13, R2, !PT ;  /* 0x000000020d027209 */ /* 0x004fc80007810000 */
        /* <DEDUP_REMOVED lines=135> */
[----:B------:R-:W-:Y:S01]  /*a720*/  SHF.L.U32 R235, R4, 0x1, RZ ;  /* 0x0000000104eb7819 */ /* 0x000fe200000006ff */
[--C-:B------:R-:W-:Y:S01]  /*a730*/  FFMA.FTZ R109, R13, c[0x0][0x23c], -R114.reuse ;  /* 0x00008f000d6d7a23 */ /* 0x100fe20000010872 */
[C---:B------:R-:W-:Y:S01]  /*a740*/  FSETP.NEU.FTZ.AND P1, PT, R0.reuse, -INF , PT ;  /* 0xff8000000000780b */ /* 0x040fe20003f3d000 */
[----:B------:R-:W-:Y:S01]  /*a750*/  FMUL.FTZ R108, R0, c[0x0][0x23c] ;  /* 0x00008f00006c7a20 */ /* 0x000fe20000410000 */
[-C--:B------:R-:W-:Y:S01]  /*a760*/  LEA R232, R3, R235.reuse, 0x1 ;  /* 0x000000eb03e87211 */ /* 0x080fe200078e08ff */
[----:B------:R-:W1:Y:S01]  /*a770*/  LDSM.16.MT88.4 R12, [R235+0xa000] ;  /* 0x00a00000eb0c783b */ /* 0x000e620000004200 */
[----:B------:R-:W-:Y:S01]  /*a780*/  LEA R233, R241, R235, 0x1 ;  /* 0x000000ebf1e97211 */ /* 0x000fe200078e08ff */
[--C-:B------:R-:W-:Y:S01]  /*a790*/  FFMA.FTZ R126, R231, c[0x0][0x23c], -R114.reuse ;  /* 0x00008f00e77e7a23 */ /* 0x100fe20000010872 */
[----:B------:R-:W-:Y:S01]  /*a7a0*/  FSEL R108, R108, RZ, P1 ;  /* 0x000000ff6c6c7208 */ /* 0x000fe20000800000 */
[----:B------:R-:W-:Y:S01]  /*a7b0*/  LDSM.16.MT88.4 R32, [R232+0xa000] ;  /* 0x00a00000e820783b */ /* 0x000fe20000004200 */
[----:B------:R-:W-:Y:S01]  /*a7c0*/  LEA R231, R241, R232, 0x1 ;  /* 0x000000e8f1e77211 */ /* 0x000fe200078e08ff */
[----:B------:R-:W-:Y:S01]  /*a7d0*/  MUFU.EX2 R112, R112 ;  /* 0x0000007000707308 */ /* 0x000fe20000000800 */
[----:B------:R-:W-:Y:S01]  /*a7e0*/  FFMA.FTZ R123, R204, c[0x0][0x23c], -R114 ;  /* 0x00008f00cc7b7a23 */ /* 0x000fe20000010872 */
[----:B------:R-:W2:Y:S01]  /*a7f0*/  LDSM.16.MT88.4 R40, [R233+0xa000] ;  /* 0x00a00000e928783b */ /* 0x000ea20000004200 */
[--C-:B------:R-:W-:Y:S01]  /*a800*/  FFMA.FTZ R116, R115, c[0x0][0x23c], -R108.reuse ;  /* 0x00008f0073747a23 */ /* 0x100fe2000001086c */
[----:B------:R-:W-:Y:S01]  /*a810*/  LEA R248, P1, R62, c[0x0][0x168], 0x1 ;  /* 0x00005a003ef87a11 */ /* 0x000fe200078208ff */
[--C-:B------:R-:W-:Y:S01]  /*a820*/  FFMA.FTZ R115, R113, c[0x0][0x23c], -R108.reuse ;  /* 0x00008f0071737a23 */ /* 0x100fe2000001086c */
[----:B------:R-:W3:Y:S01]  /*a830*/  LDSM.16.MT88.4 R44, [R231+0xa000] ;  /* 0x00a00000e72c783b */ /* 0x000ee20000004200 */
[--C-:B------:R-:W-:Y:S01]  /*a840*/  FFMA.FTZ R113, R206, c[0x0][0x23c], -R108.reuse ;  /* 0x00008f00ce717a23 */ /* 0x100fe2000001086c */
[----:B------:R-:W4:Y:S01]  /*a850*/  MUFU.EX2 R111, R111 ;  /* 0x0000006f006f7308 */ /* 0x000f220000000800 */
[--C-:B------:R-:W-:Y:S01]  /*a860*/  FFMA.FTZ R4, R202, c[0x0][0x23c], -R108.reuse ;  /* 0x00008f00ca047a23 */ /* 0x100fe2000001086c */
[----:B------:R-:W5:Y:S01]  /*a870*/  LDSM.16.MT88.4 R20, [R235+0xa800] ;  /* 0x00a80000eb14783b */ /* 0x000f620000004200 */
[----:B------:R-:W-:-:S02]  /*a880*/  FFMA.FTZ R120, R117, c[0x0][0x23c], -R108 ;  /* 0x00008f0075787a23 */ /* 0x000fc4000001086c */
[--C-:B------:R-:W-:Y:S01]  /*a890*/  FFMA.FTZ R124, R56, c[0x0][0x23c], -R114.reuse ;  /* 0x00008f00387c7a23 */ /* 0x100fe20000010872 */
[----:B------:R-:W-:Y:S01]  /*a8a0*/  LDSM.16.MT88.4 R52, [R232+0xa800] ;  /* 0x00a80000e834783b */ /* 0x000fe20000004200 */
[----:B------:R-:W-:Y:S01]  /*a8b0*/  FFMA.FTZ R121, R58, c[0x0][0x23c], -R114 ;  /* 0x00008f003a797a23 */ /* 0x000fe20000010872 */
[----:B------:R-:W-:Y:S01]  /*a8c0*/  MUFU.EX2 R110, R110 ;  /* 0x0000006e006e7308 */ /* 0x000fe20000000800 */
[--C-:B------:R-:W-:Y:S01]  /*a8d0*/  FFMA.FTZ R117, R57, c[0x0][0x23c], -R108.reuse ;  /* 0x00008f0039757a23 */ /* 0x100fe2000001086c */
[----:B------:R-:W-:Y:S01]  /*a8e0*/  LDSM.16.MT88.4 R48, [R231+0xa800] ;  /* 0x00a80000e730783b */ /* 0x000fe20000004200 */
[--C-:B------:R-:W-:Y:S02]  /*a8f0*/  FFMA.FTZ R118, R59, c[0x0][0x23c], -R108.reuse ;  /* 0x00008f003b767a23 */ /* 0x100fe4000001086c */
[----:B------:R-:W-:Y:S01]  /*a900*/  FFMA.FTZ R3, R200, c[0x0][0x23c], -R108 ;  /* 0x00008f00c8037a23 */ /* 0x000fe2000001086c */
[----:B------:R-:W1:Y:S01]  /*a910*/  LDSM.16.MT88.4 R56, [R233+0xa800] ;  /* 0x00a80000e938783b */ /* 0x000e620000004200 */
[----:B------:R-:W-:Y:S01]  /*a920*/  FFMA.FTZ R122, R130, c[0x0][0x23c], -R114 ;  /* 0x00008f00827a7a23 */ /* 0x000fe20000010872 */
[----:B------:R-:W2:Y:S01]  /*a930*/  MUFU.EX2 R109, R109 ;  /* 0x0000006d006d7308 */ /* 0x000ea20000000800 */
        /* <DEDUP_REMOVED lines=19> */
[----:B------:R-:W2:Y:S01]  /*aa70*/  MUFU.EX2 R4, R4 ;  /* 0x0000000400047308 */ /* 0x000ea20000000800 */
[----:B----4-:R-:W-:Y:S01]  /*aa80*/  F2FP.BF16.PACK_AB R25, R115, R116 ;  /* 0x000000747319723e */ /* 0x010fe200000010ff */
        /* <DEDUP_REMOVED lines=8> */
[----:B--2---:R-:W-:Y:S01]  /*ab10*/  F2FP.BF16.PACK_AB R27, R4, R113 ;  /* 0x00000071041b723e */ /* 0x004fe200000010ff */
[----:B------:R-:W2:Y:S01]  /*ab20*/  MUFU.EX2 R123, R123 ;  /* 0x0000007b007b7308 */ /* 0x000ea20000000800 */
[----:B------:R-:W-:-:S02]  /*ab30*/  FFMA.FTZ R148, R148, c[0x0][0x23c], -R108 ;  /* 0x00008f0094947a23 */ /* 0x000fc4000001086c */
[----:B------:R-:W-:Y:S02]  /*ab40*/  FFMA.FTZ R149, R149, c[0x0][0x23c], -R108 ;  /* 0x00008f0095957a23 */ /* 0x000fe4000001086c */
[--C-:B------:R-:W-:Y:S01]  /*ab50*/  FFMA.FTZ R153, R153, c[0x0][0x23c], -R114.reuse ;  /* 0x00008f0099997a23 */ /* 0x100fe20000010872 */
[C---:B-1----:R-:W-:Y:S01]  /*ab60*/  HMMA.16816.F32.BF16 R16, R24.reuse, R12, RZ ;  /* 0x0000000c1810723c */ /* 0x042fe200000418ff */
        /* <DEDUP_REMOVED lines=9> */
[----:B------:R-:W-:Y:S02]  /*ac00*/  FFMA.FTZ R179, R179, c[0x0][0x23c], -R108 ;  /* 0x00008f00b3b37a23 */ /* 0x000fe4000001086c */
[--C-:B------:R-:W-:Y:S01]  /*ac10*/  FFMA.FTZ R185, R185, c[0x0][0x23c], -R114.reuse ;  /* 0x00008f00b9b97a23 */ /* 0x100fe20000010872 */
[C---:B------:R-:W-:Y:S01]  /*ac20*/  HMMA.16816.F32.BF16 R8, R24.reuse, R40, RZ ;  /* 0x000000281808723c */ /* 0x040fe200000418ff */
[--C-:B------:R-:W-:Y:S01]  /*ac30*/  FFMA.FTZ R158, R158, c[0x0][0x23c], -R114.reuse ;  /* 0x00008f009e9e7a23 */ /* 0x100fe20000010872 */
[----:B------:R-:W-:Y:S01]  /*ac40*/  MUFU.EX2 R120, R120 ;  /* 0x0000007800787308 */ /* 0x000fe20000000800 */
[--C-:B------:R-:W-:Y:S02]  /*ac50*/  FFMA.FTZ R160, R251, c[0x0][0x23c], -R114.reuse ;  /* 0x00008f00fba07a23 */ /* 0x100fe40000010872 */
[----:B------:R-:W-:Y:S01]  /*ac60*/  FFMA.FTZ R191, R249, c[0x0][0x23c], -R114 ;  /* 0x00008f00f9bf7a23 */ /* 0x000fe20000010872 */
[----:B------:R-:W-:Y:S01]  /*ac70*/  LEA.HI.X R249, R62, c[0x0][0x16c], R63, 0x1, P1 ;  /* 0x00005b003ef97a11 */ /* 0x000fe200008f0c3f */
[--C-:B------:R-:W-:Y:S01]  /*ac80*/  FFMA.FTZ R162, R247, c[0x0][0x23c], -R108.reuse ;  /* 0x00008f00f7a27a23 */ /* 0x100fe2000001086c */
[----:B------:R-:W-:Y:S01]  /*ac90*/  HMMA.16816.F32.BF16 R36, R24, R32, RZ ;  /* 0x000000201824723c */ /* 0x000fe200000418ff */
[--C-:B------:R-:W-:Y:S01]  /*aca0*/  FFMA.FTZ R195, R195, c[0x0][0x23c], -R108.reuse ;  /* 0x00008f00c3c37a23 */ /* 0x100fe2000001086c */
[----:B------:R-:W1:Y:S01]  /*acb0*/  MUFU.EX2 R117, R117 ;  /* 0x0000007500757308 */ /* 0x000e620000000800 */
[----:B------:R-:W-:-:S02]  /*acc0*/  FFMA.FTZ R170, R223, c[0x0][0x23c], -R108 ;  /* 0x00008f00dfaa7a23 */ /* 0x000fc4000001086c */
[----:B------:R-:W-:Y:S02]  /*acd0*/  FFMA.FTZ R203, R203, c[0x0][0x23c], -R108 ;  /* 0x00008f00cbcb7a23 */ /* 0x000fe4000001086c */
        /* <DEDUP_REMOVED lines=9> */
[----:B------:R-:W4:Y:S01]  /*ad70*/  MUFU.EX2 R3, R3 ;  /* 0x0000000300037308 */ /* 0x000f220000000800 */
[----:B------:R-:W-:-:S02]  /*ad80*/  FFMA.FTZ R178, R217, c[0x0][0x23c], -R108 ;  /* 0x00008f00d9b27a23 */ /* 0x000fc4000001086c */
[----:B------:R-:W-:Y:S02]  /*ad90*/  FFMA.FTZ R209, R209, c[0x0][0x23c], -R108 ;  /* 0x00008f00d1d17a23 */ /* 0x000fe4000001086c */
[--C-:B------:R-:W-:Y:S01]  /*ada0*/  FFMA.FTZ R182, R205, c[0x0][0x23c], -R114.reuse ;  /* 0x00008f00cdb67a23 */ /* 0x100fe20000010872 */
[C---:B---3--:R-:W-:Y:S01]  /*adb0*/  HMMA.16816.F32.BF16 R28, R24.reuse, R44, RZ ;  /* 0x0000002c181c723c */ /* 0x048fe200000418ff */
[--C-:B------:R-:W-:Y:S01]  /*adc0*/  FFMA.FTZ R201, R201, c[0x0][0x23c], -R114.reuse ;  /* 0x00008f00c9c97a23 */ /* 0x100fe20000010872 */
[----:B------:R-:W-:Y:S01]  /*add0*/  MUFU.EX2 R122, R122 ;  /* 0x0000007a007a7308 */ /* 0x000fe20000000800 */
[--C-:B------:R-:W-:Y:S02]  /*ade0*/  FFMA.FTZ R184, R199, c[0x0][0x23c], -R114.reuse ;  /* 0x00008f00c7b87a23 */ /* 0x100fe40000010872 */
[----:B------:R-:W-:Y:S02]  /*adf0*/  FFMA.FTZ R197, R197, c[0x0][0x23c], -R114 ;  /* 0x00008f00c5c57a23 */ /* 0x000fe40000010872 */
        /* <DEDUP_REMOVED lines=13> */
[----:B-----5:R-:W-:Y:S01]  /*aed0*/  HMMA.16816.F32.BF16 R16, R44, R20, R16 ;  /* 0x000000142c10723c */ /* 0x020fe20000041810 */
        /* <DEDUP_REMOVED lines=15> */
[----:B------:R-:W-:Y:S02]  /*afd0*/  FFMA.FTZ R200, R79, c[0x0][0x23c], -R114 ;  /* 0x00008f004fc87a23 */ /* 0x000fe40000010872 */
        /* <DEDUP_REMOVED lines=12> */
[----:B------:R-:W-:Y:S01]  /*b0a0*/  FFMA.FTZ R70, R70, c[0x0][0x23c], -R114 ;  /* 0x00008f0046467a23 */ /* 0x000fe20000010872 */
        /* <DEDUP_REMOVED lines=12> */
[----:B------:R-:W-:Y:S01]  /*b170*/  HMMA.16816.F32.BF16 R24, R44, R50, R24 ;  /* 0x000000322c18723c */ /* 0x000fe20000041818 */
[----:B------:R-:W4:Y:S01]  /*b180*/  LDSM.16.MT88.4 R48, [R231+0xb000] ;  /* 0x00b00000e730783b */ /* 0x000f220000004200 */
[----:B------:R-:W-:Y:S01]  /*b190*/  MUFU.EX2 R135, R135 ;  /* 0x0000008700877308 */ /* 0x000fe20000000800 */
[----:B------:R-:W-:Y:S02]  /*b1a0*/  FFMA.FTZ R84, R84, c[0x0][0x23c], -R114 ;  /* 0x00008f0054547a23 */ /* 0x000fe40000010872 */
[--C-:B------:R-:W-:Y:S02]  /*b1b0*/  FFMA.FTZ R74, R74, c[0x0][0x23c], -R108.reuse ;  /* 0x00008f004a4a7a23 */ /* 0x100fe4000001086c */
[----:B-1----:R-:W-:Y:S01]  /*b1c0*/  F2FP.BF16.PACK_AB R44, R119, R122 ;  /* 0x0000007a772c723e */ /* 0x002fe200000010ff */
[--C-:B------:R-:W-:Y:S01]  /*b1d0*/  FFMA.FTZ R73, R73, c[0x0][0x23c], -R108.reuse ;  /* 0x00008f0049497a23 */ /* 0x100fe2000001086c */
[----:B---3--:R-:W-:Y:S01]  /*b1e0*/  F2FP.BF16.PACK_AB R45, R130, R127 ;  /* 0x0000007f822d723e */ /* 0x008fe200000010ff */
[----:B------:R-:W-:Y:S01]  /*b1f0*/  MUFU.EX2 R136, R136 ;  /* 0x0000008800887308 */ /* 0x000fe20000000800 */
[----:B------:R-:W-:Y:S01]  /*b200*/  F2FP.BF16.PACK_AB R46, R128, R125 ;  /* 0x0000007d802e723e */ /* 0x000fe200000010ff */
[--C-:B------:R-:W-:Y:S01]  /*b210*/  FFMA.FTZ R82, R82, c[0x0][0x23c], -R108.reuse ;  /* 0x00008f0052527a23 */ /* 0x100fe2000001086c */
[----:B-----5:R-:W-:Y:S01]  /*b220*/  F2FP.BF16.PACK_AB R47, R132, R129 ;  /* 0x00000081842f723e */ /* 0x020fe200000010ff */
[----:B------:R-:W-:-:S02]  /*b230*/  FFMA.FTZ R81, R81, c[0x0][0x23c], -R108 ;  /* 0x00008f0051517a23 */ /* 0x000fc4000001086c */
[----:B------:R-:W-:Y:S02]  /*b240*/  FADD.FTZ R111, R112, R111 ;  /* 0x0000006f706f7221 */ /* 0x000fe40000010000 */
[----:B------:R-:W-:Y:S01]  /*b250*/  MUFU.EX2 R138, R138 ;  /* 0x0000008a008a7308 */ /* 0x000fe20000000800 */
[----:B------:R-:W-:Y:S01]  /*b260*/  FADD.FTZ R116, R116, R115 ;  /* 0x0000007374747221 */ /* 0x000fe20000010000 */
[C---:B--2---:R-:W-:Y:S01]  /*b270*/  HMMA.16816.F32.BF16 R16, R44.reuse, R20, R16 ;  /* 0x000000142c10723c */ /* 0x044fe20000041810 */
[----:B------:R-:W-:Y:S02]  /*b280*/  FADD.FTZ R110, R110, R111 ;  /* 0x0000006f6e6e7221 */ /* 0x000fe40000010000 */
[----:B------:R-:W-:Y:S02]  /*b290*/  FADD.FTZ R113, R113, R116 ;  /* 0x0000007471717221 */ /* 0x000fe40000010000 */
[----:B------:R-:W-:Y:S01]  /*b2a0*/  FADD.FTZ R109, R109, R110 ;  /* 0x0000006e6d6d7221 */ /* 0x000fe20000010000 */
[----:B------:R-:W1:Y:S01]  /*b2b0*/  MUFU.EX2 R139, R139 ;  /* 0x0000008b008b7308 */ /* 0x000e620000000800 */
[----:B------:R-:W-:Y:S01]  /*b2c0*/  FADD.FTZ R113, R4, R113 ;  /* 0x0000007104717221 */ /* 0x000fe20000010000 */
[----:B------:R-:W-:Y:S01]  /*b2d0*/  HMMA.16816.F32.BF16 R12, R44, R22, R12 ;  /* 0x000000162c0c723c */ /* 0x000fe2000004180c */
[----:B------:R-:W2:Y:S01]  /*b2e0*/  LDSM.16.MT88.4 R20, [R235+0xb800] ;  /* 0x00b80000eb14783b */ /* 0x000ea20000004200 */
[----:B------:R-:W-:-:S02]  /*b2f0*/  FADD.FTZ R126, R126, R109 ;  /* 0x0000006d7e7e7221 */ /* 0x000fc40000010000 */
[----:B------:R-:W-:Y:S02]  /*b300*/  FADD.FTZ R120, R120, R113 ;  /* 0x0000007178787221 */ /* 0x000fe40000010000 */
[----:B------:R-:W-:Y:S01]  /*b310*/  MUFU.EX2 R140, R140 ;  /* 0x0000008c008c7308 */ /* 0x000fe20000000800 */
[----:B------:R-:W-:Y:S01]  /*b320*/  FADD.FTZ R123, R123, R126 ;  /* 0x0000007e7b7b7221 */ /* 0x000fe20000010000 */
[C---:B----4-:R-:W-:Y:S01]  /*b330*/  HMMA.16816.F32.BF16 R8, R44.reuse, R56, R8 ;  /* 0x000000382c08723c */ /* 0x050fe20000041808 */
[----:B------:R-:W-:Y:S02]  /*b340*/  FADD.FTZ R117, R117, R120 ;  /* 0x0000007875757221 */ /* 0x000fe40000010000 */
[----:B------:R-:W-:Y:S02]  /*b350*/  FADD.FTZ R124, R124, R123 ;  /* 0x0000007b7c7c7221 */ /* 0x000fe40000010000 */
[----:B------:R-:W-:Y:S01]  /*b360*/  FADD.FTZ R118, R118, R117 ;  /* 0x0000007576767221 */ /* 0x000fe20000010000 */
[----:B------:R-:W3:Y:S01]  /*b370*/  MUFU.EX2 R141, R141 ;  /* 0x0000008d008d7308 */ /* 0x000ee20000000800 */
[--C-:B------:R-:W-:Y:S01]  /*b380*/  FFMA.FTZ R85, R100, c[0x0][0x23c], -R114.reuse ;  /* 0x00008f0064557a23 */ /* 0x100fe20000010872 */
[----:B------:R-:W-:Y:S01]  /*b390*/  HMMA.16816.F32.BF16 R40, R44, R58, R40 ;  /* 0x0000003a2c28723c */ /* 0x000fe20000041828 */
[----:B------:R-:W4:Y:S01]  /*b3a0*/  LDSM.16.MT88.4 R56, [R233+0xb800] ;  /* 0x00b80000e938783b */ /* 0x000f220000004200 */
[----:B------:R-:W-:-:S02]  /*b3b0*/  FFMA.FTZ R83, R83, c[0x0][0x23c], -R114 ;  /* 0x00008f0053537a23 */ /* 0x000fc40000010872 */
[--C-:B------:R-:W-:Y:S02]  /*b3c0*/  FFMA.FTZ R202, R101, c[0x0][0x23c], -R114.reuse ;  /* 0x00008f0065ca7a23 */ /* 0x100fe40000010872 */
[----:B------:R-:W-:Y:S01]  /*b3d0*/  MUFU.EX2 R143, R143 ;  /* 0x0000008f008f7308 */ /* 0x000fe20000000800 */
[----:B------:R-:W-:Y:S01]  /*b3e0*/  FFMA.FTZ R100, R99, c[0x0][0x23c], -R114 ;  /* 0x00008f0063647a23 */ /* 0x000fe20000010872 */
[C---:B------:R-:W-:Y:S01]  /*b3f0*/  HMMA.16816.F32.BF16 R36, R44.reuse, R52, R36 ;  /* 0x000000342c24723c */ /* 0x040fe20000041824 */
[----:B------:R-:W-:Y:S02]  /*b400*/  FFMA.FTZ R4, R92, c[0x0][0x23c], -R108 ;  /* 0x00008f005c047a23 */ /* 0x000fe4000001086c */
[----:B------:R-:W-:Y:S02]  /*b410*/  FADD.FTZ R121, R121, R124 ;  /* 0x0000007c79797221 */ /* 0x000fe40000010000 */
[----:B------:R-:W-:Y:S01]  /*b420*/  FADD.FTZ R118, R3, R118 ;  /* 0x0000007603767221 */ /* 0x000fe20000010000 */
[----:B------:R-:W5:Y:S01]  /*b430*/  MUFU.EX2 R142, R142 ;  /* 0x0000008e008e7308 */ /* 0x000f620000000800 */
[----:B------:R-:W-:Y:S01]  /*b440*/  FFMA.FTZ R91, R91, c[0x0][0x23c], -R108 ;  /* 0x00008f005b5b7a23 */ /* 0x000fe2000001086c */
        /* <DEDUP_REMOVED lines=15> */
[----:B------:R-:W-:Y:S02]  /*b540*/  FFMA.FTZ R90, R90, c[0x0][0x23c], -R108 ;  /* 0x00008f005a5a7a23 */ /* 0x000fe4000001086c */
[----:B------:R-:W-:Y:S01]  /*b550*/  MUFU.EX2 R146, R146 ;  /* 0x0000009200927308 */ /* 0x000fe20000000800 */
[----:B------:R-:W-:Y:S01]  /*b560*/  F2FP.BF16.PACK_AB R44, R133, R134 ;  /* 0x00000086852c723e */ /* 0x000fe200000010ff */
        /* <DEDUP_REMOVED lines=11> */
[----:B------:R-:W-:Y:S01]  /*b620*/  FADD.FTZ R136, R136, R135 ;  /* 0x0000008788887221 */ /* 0x000fe20000010000 */
[----:B------:R-:W-:Y:S01]  /*b630*/  MUFU.EX2 R148, R148 ;  /* 0x0000009400947308 */ /* 0x000fe20000000800 */
[----:B------:R-:W-:Y:S02]  /*b640*/  FADD.FTZ R141, R141, R140 ;  /* 0x0000008c8d8d7221 */ /* 0x000fe40000010000 */
[--C-:B------:R-:W-:Y:S02]  /*b650*/  FFMA.FTZ R89, R89, c[0x0][0x23c], -R108.reuse ;  /* 0x00008f0059597a23 */ /* 0x100fe4000001086c */
[--C-:B------:R-:W-:Y:S01]  /*b660*/  FFMA.FTZ R88, R88, c[0x0][0x23c], -R108.reuse ;  /* 0x00008f0058587a23 */ /* 0x100fe2000001086c */
[----:B------:R-:W-:Y:S01]  /*b670*/  HMMA.16816.F32.BF16 R12, R44, R22, R12 ;  /* 0x000000162c0c723c */ /* 0x000fe2000004180c */
[----:B------:R-:W2:Y:S01]  /*b680*/  LDSM.16.MT88.4 R20, [R235+0xc000] ;  /* 0x00c00000eb14783b */ /* 0x000ea20000004200 */
[----:B------:R-:W3:Y:S01]  /*b690*/  MUFU.EX2 R149, R149 ;  /* 0x0000009500957308 */ /* 0x000ee20000000800 */
[----:B------:R-:W-:-:S02]  /*b6a0*/  FFMA.FTZ R87, R87, c[0x0][0x23c], -R108 ;  /* 0x00008f0057577a23 */ /* 0x000fc4000001086c */
[----:B------:R-:W-:Y:S02]  /*b6b0*/  FFMA.FTZ R251, R105, c[0x0][0x23c], -R114 ;  /* 0x00008f0069fb7a23 */ /* 0x000fe40000010872 */
[----:B------:R-:W-:Y:S01]  /*b6c0*/  FFMA.FTZ R86, R86, c[0x0][0x23c], -R108 ;  /* 0x00008f0056567a23 */ /* 0x000fe2000001086c */
        /* <DEDUP_REMOVED lines=15> */
[----:B------:R-:W-:-:S02]  /*b7c0*/  F2FP.BF16.PACK_AB R44, R142, R143 ;  /* 0x0000008f8e2c723e */ /* 0x000fc400000010ff */
[----:B-1----:R-:W-:Y:S01]  /*b7d0*/  F2FP.BF16.PACK_AB R45, R147, R146 ;  /* 0x00000092932d723e */ /* 0x002fe200000010ff */
[----:B------:R-:W-:Y:S01]  /*b7e0*/  MUFU.EX2 R156, R156 ;  /* 0x0000009c009c7308 */ /* 0x000fe20000000800 */
[----:B------:R-:W-:Y:S01]  /*b7f0*/  F2FP.BF16.PACK_AB R46, R145, R144 ;  /* 0x00000090912e723e */ /* 0x000fe200000010ff */
        /* <DEDUP_REMOVED lines=27> */
[----:B------:R-:W-:Y:S01]  /*b9b0*/  F2FP.BF16.PACK_AB R45, R173, R154 ;  /* 0x0000009aad2d723e */ /* 0x000fe200000010ff */
[----:B------:R-:W-:Y:S01]  /*b9c0*/  FADD.FTZ R154, R154, R149 ;  /* 0x000000959a9a7221 */ /* 0x000fe20000010000 */
[----:B------:R-:W-:Y:S02]  /*b9d0*/  F2FP.BF16.PACK_AB R46, R157, R152 ;  /* 0x000000989d2e723e */ /* 0x000fe400000010ff */
[----:B-1----:R-:W-:Y:S01]  /*b9e0*/  F2FP.BF16.PACK_AB R47, R179, R156 ;  /* 0x0000009cb32f723e */ /* 0x002fe200000010ff */
[----:B------:R-:W-:Y:S01]  /*b9f0*/  MUFU.EX2 R211, R211 ;  /* 0x000000d300d37308 */ /* 0x000fe20000000800 */
[----:B------:R-:W-:-:S04]  /*ba00*/  FADD.FTZ R173, R173, R154 ;  /* 0x0000009aadad7221 */ /* 0x000fc80000010000 */
[----:B------:R-:W-:Y:S01]  /*ba10*/  FADD.FTZ R156, R156, R173 ;  /* 0x000000ad9c9c7221 */ /* 0x000fe20000010000 */
[----:B--2---:R-:W-:Y:S02]  /*ba20*/  HMMA.16816.F32.BF16 R16, R44, R20, R16 ;  /* 0x000000142c10723c */ /* 0x004fe40000041810 */
        /* <DEDUP_REMOVED lines=47> */
[----:B------:R-:W-:Y:S01]  /*bd20*/  HMMA.16816.F32.BF16 R24, R44, R50, R24 ;  /* 0x000000322c18723c */ /* 0x000fe20000041818 */
[----:B------:R-:W1:Y:S05]  /*bd30*/  LDSM.16.MT88.4 R48, [R231+0xd800] ;  /* 0x00d80000e730783b */ /* 0x000e6a0000004200 */
[----:B------:R-:W-:Y:S01]  /*bd40*/  MUFU.EX2 R175, R175 ;  /* 0x000000af00af7308 */ /* 0x000fe20000000800 */
[----:B------:R-:W-:-:S02]  /*bd50*/  F2FP.BF16.PACK_AB R44, R172, R211 ;  /* 0x000000d3ac2c723e */ /* 0x000fc400000010ff */
[----:B---3--:R-:W-:Y:S01]  /*bd60*/  F2FP.BF16.PACK_AB R45, R207, R176 ;  /* 0x000000b0cf2d723e */ /* 0x008fe200000010ff */
[----:B------:R-:W-:Y:S01]  /*bd70*/  FADD.FTZ R176, R176, R203 ;  /* 0x000000cbb0b07221 */ /* 0x000fe20000010000 */
[----:B------:R-:W-:Y:S02]  /*bd80*/  F2FP.BF16.PACK_AB R46, R213, R174 ;  /* 0x000000aed52e723e */ /* 0x000fe400000010ff */
[----:B-----5:R-:W-:Y:S01]  /*bd90*/  F2FP.BF16.PACK_AB R47, R209, R178 ;  /* 0x000000b2d12f723e */ /* 0x020fe200000010ff */
[----:B------:R-:W-:Y:S01]  /*bda0*/  MUFU.EX2 R192, R192 ;  /* 0x000000c000c07308 */ /* 0x000fe20000000800 */
[----:B------:R-:W-:-:S04]  /*bdb0*/  FADD.FTZ R207, R207, R176 ;  /* 0x000000b0cfcf7221 */ /* 0x000fc80000010000 */
[----:B------:R-:W-:Y:S01]  /*bdc0*/  FADD.FTZ R178, R178, R207 ;  /* 0x000000cfb2b27221 */ /* 0x000fe20000010000 */
[----:B--2---:R-:W-:Y:S02]  /*bdd0*/  HMMA.16816.F32.BF16 R16, R44, R20, R16 ;  /* 0x000000142c10723c */ /* 0x004fe40000041810 */
[----:B------:R-:W-:Y:S01]  /*bde0*/  MUFU.EX2 R163, R163 ;  /* 0x000000a300a37308 */ /* 0x000fe20000000800 */
[----:B------:R-:W-:-:S05]  /*bdf0*/  FADD.FTZ R209, R209, R178 ;  /* 0x000000b2d1d17221 */ /* 0x000fca0000010000 */
[C---:B------:R-:W-:Y:S01]  /*be00*/  HMMA.16816.F32.BF16 R12, R44.reuse, R22, R12 ;  /* 0x000000162c0c723c */ /* 0x040fe2000004180c */
[----:B------:R-:W2:Y:S01]  /*be10*/  LDSM.16.MT88.4 R20, [R235+0xe000] ;  /* 0x00e00000eb14783b */ /* 0x000ea20000004200 */
[----:B------:R-:W3:Y:S06]  /*be20*/  MUFU.EX2 R194, R194 ;  /* 0x000000c200c27308 */ /* 0x000eec0000000800 */
[C---:B------:R-:W-:Y:S02]  /*be30*/  HMMA.16816.F32.BF16 R8, R44.reuse, R56, R8 ;  /* 0x000000382c08723c */ /* 0x040fe40000041808 */
[----:B------:R-:W-:Y:S06]  /*be40*/  MUFU.EX2 R159, R159 ;  /* 0x0000009f009f7308 */ /* 0x000fec0000000800 */
[C---:B------:R-:W-:Y:S01]  /*be50*/  HMMA.16816.F32.BF16 R40, R44.reuse, R58, R40 ;  /* 0x0000003a2c28723c */ /* 0x040fe20000041828 */
[----:B------:R-:W5:Y:S01]  /*be60*/  LDSM.16.MT88.4 R56, [R233+0xe000] ;  /* 0x00e00000e938783b */ /* 0x000f620000004200 */
[----:B------:R-:W2:Y:S06]  /*be70*/  MUFU.EX2 R196, R196 ;  /* 0x000000c400c47308 */ /* 0x000eac0000000800 */
[C---:B-1----:R-:W-:Y:S02]  /*be80*/  HMMA.16816.F32.BF16 R36, R44.reuse, R52, R36 ;  /* 0x000000342c24723c */ /* 0x042fe40000041824 */
[----:B------:R-:W-:Y:S06]  /*be90*/  MUFU.EX2 R151, R151 ;  /* 0x0000009700977308 */ /* 0x000fec0000000800 */
[C---:B------:R-:W-:Y:S01]  /*bea0*/  HMMA.16816.F32.BF16 R32, R44.reuse, R54, R32 ;  /* 0x000000362c20723c */ /* 0x040fe20000041820 */
[----:B------:R-:W1:Y:S01]  /*beb0*/  LDSM.16.MT88.4 R52, [R232+0xe000] ;  /* 0x00e00000e834783b */ /* 0x000e620000004200 */
[----:B------:R-:W1:Y:S06]  /*bec0*/  MUFU.EX2 R198, R198 ;  /* 0x000000c600c67308 */ /* 0x000e6c0000000800 */
[C---:B------:R-:W-:Y:S02]  /*bed0*/  HMMA.16816.F32.BF16 R28, R44.reuse, R48, R28 ;  /* 0x000000302c1c723c */ /* 0x040fe4000004181c */
[----:B------:R-:W-:Y:S06]  /*bee0*/  MUFU.EX2 R131, R131 ;  /* 0x0000008300837308 */ /* 0x000fec0000000800 */
[----:B------:R-:W-:Y:S01]  /*bef0*/  HMMA.16816.F32.BF16 R24, R44, R50, R24 ;  /* 0x000000322c18723c */ /* 0x000fe20000041818 */
[----:B------:R-:W1:Y:S01]  /*bf00*/  LDSM.16.MT88.4 R48, [R231+0xe000] ;  /* 0x00e00000e730783b */ /* 0x000e620000004200 */
[----:B------:R-:W-:Y:S05]  /*bf10*/  MUFU.EX2 R200, R200 ;  /* 0x000000c800c87308 */ /* 0x000fea0000000800 */
[----:B------:R-:W-:-:S02]  /*bf20*/  F2FP.BF16.PACK_AB R44, R201, R182 ;  /* 0x000000b6c92c723e */ /* 0x000fc400000010ff */
[----:B----4-:R-:W-:Y:S01]  /*bf30*/  F2FP.BF16.PACK_AB R45, R187, R186 ;  /* 0x000000babb2d723e */ /* 0x010fe200000010ff */
[----:B------:R-:W-:Y:S01]  /*bf40*/  MUFU.EX2 R69, R69 ;  /* 0x0000004500457308 */ /* 0x000fe20000000800 */
[----:B------:R-:W-:Y:S01]  /*bf50*/  F2FP.BF16.PACK_AB R46, R197, R184 ;  /* 0x000000b8c52e723e */ /* 0x000fe200000010ff */
[----:B------:R-:W-:Y:S01]  /*bf60*/  FADD.FTZ R186, R186, R209 ;  /* 0x000000d1baba7221 */ /* 0x000fe20000010000 */
[----:B------:R-:W-:-:S03]  /*bf70*/  F2FP.BF16.PACK_AB R47, R183, R188 ;  /* 0x000000bcb72f723e */ /* 0x000fc600000010ff */
[----:B------:R-:W-:Y:S02]  /*bf80*/  FADD.FTZ R187, R187, R186 ;  /* 0x000000babbbb7221 */ /* 0x000fe40000010000 */
[----:B------:R-:W4:Y:S02]  /*bf90*/  MUFU.EX2 R64, R64 ;  /* 0x0000004000407308 */ /* 0x000f240000000800 */
[C---:B--2---:R-:W-:Y:S06]  /*bfa0*/  HMMA.16816.F32.BF16 R16, R44.reuse, R20, R16 ;  /* 0x000000142c10723c */ /* 0x044fec0000041810 */
[----:B------:R-:W-:Y:S02]  /*bfb0*/  MUFU.EX2 R5, R5 ;  /* 0x0000000500057308 */ /* 0x000fe40000000800 */
[C---:B------:R-:W-:Y:S01]  /*bfc0*/  HMMA.16816.F32.BF16 R12, R44.reuse, R22, R12 ;  /* 0x000000162c0c723c */ /* 0x040fe2000004180c */
[----:B------:R-:W2:Y:S05]  /*bfd0*/  LDSM.16.MT88.4 R20, [R235+0xe800] ;  /* 0x00e80000eb14783b */ /* 0x000eaa0000004200 */
[----:B------:R-:W1:Y:S02]  /*bfe0*/  MUFU.EX2 R68, R68 ;  /* 0x0000004400447308 */ /* 0x000e640000000800 */
[C---:B-----5:R-:W-:Y:S06]  /*bff0*/  HMMA.16816.F32.BF16 R8, R44.reuse, R56, R8 ;  /* 0x000000382c08723c */ /* 0x060fec0000041808 */
[----:B------:R-:W-:Y:S02]  /*c000*/  MUFU.EX2 R72, R72 ;  /* 0x0000004800487308 */ /* 0x000fe40000000800 */
[C---:B------:R-:W-:Y:S01]  /*c010*/  HMMA.16816.F32.BF16 R40, R44.reuse, R58, R40 ;  /* 0x0000003a2c28723c */ /* 0x040fe20000041828 */
[----:B------:R-:W5:Y:S05]  /*c020*/  LDSM.16.MT88.4 R56, [R233+0xe800] ;  /* 0x00e80000e938783b */ /* 0x000f6a0000004200 */
[----:B------:R-:W2:Y:S02]  /*c030*/  MUFU.EX2 R71, R71 ;  /* 0x0000004700477308 */ /* 0x000ea40000000800 */
[C---:B-1----:R-:W-:Y:S06]  /*c040*/  HMMA.16816.F32.BF16 R36, R44.reuse, R52, R36 ;  /* 0x000000342c24723c */ /* 0x042fec0000041824 */
[----:B------:R-:W-:Y:S01]  /*c050*/  MUFU.EX2 R70, R70 ;  /* 0x0000004600467308 */ /* 0x000fe20000000800 */
[----:B------:R-:W-:Y:S01]  /*c060*/  F2FP.BF16.PACK_AB R52, R190, R181 ;  /* 0x000000b5be34723e */ /* 0x000fe200000010ff */
[----:B------:R-:W-:Y:S01]  /*c070*/  HMMA.16816.F32.BF16 R32, R44, R54, R32 ;  /* 0x000000362c20723c */ /* 0x000fe20000041820 */
[----:B---3--:R-:W-:-:S05]  /*c080*/  F2FP.BF16.PACK_AB R53, R194, R163 ;  /* 0x000000a3c235723e */ /* 0x008fca00000010ff */
[----:B------:R-:W-:Y:S01]  /*c090*/  MUFU.EX2 R79, R79 ;  /* 0x0000004f004f7308 */ /* 0x000fe20000000800 */
[----:B------:R-:W-:Y:S01]  /*c0a0*/  F2FP.BF16.PACK_AB R54, R192, R175 ;  /* 0x000000afc036723e */ /* 0x000fe200000010ff */
[----:B------:R-:W-:Y:S01]  /*c0b0*/  HMMA.16816.F32.BF16 R28, R44, R48, R28 ;  /* 0x000000302c1c723c */ /* 0x000fe2000004181c */
[----:B------:R-:W-:-:S05]  /*c0c0*/  F2FP.BF16.PACK_AB R55, R196, R159 ;  /* 0x0000009fc437723e */ /* 0x000fca00000010ff */
[----:B------:R-:W-:Y:S02]  /*c0d0*/  MUFU.EX2 R67, R67 ;  /* 0x0000004300437308 */ /* 0x000fe40000000800 */
[----:B------:R-:W-:Y:S01]  /*c0e0*/  HMMA.16816.F32.BF16 R24, R44, R50, R24 ;  /* 0x000000322c18723c */ /* 0x000fe20000041818 */
[----:B------:R-:W1:Y:S04]  /*c0f0*/  LDSM.16.MT88.4 R44, [R231+0xe800] ;  /* 0x00e80000e72c783b */ /* 0x000e680000004200 */
[----:B------:R-:W3:Y:S01]  /*c100*/  LDSM.16.MT88.4 R48, [R232+0xe800] ;  /* 0x00e80000e830783b */ /* 0x000ee20000004200 */
[----:B------:R-:W1:Y:S02]  /*c110*/  MUFU.EX2 R66, R66 ;  /* 0x0000004200427308 */ /* 0x000e640000000800 */
        /* <DEDUP_REMOVED lines=8> */
[----:B------:R-:W-:Y:S05]  /*c1a0*/  LDSM.16.MT88.4 R56, [R233+0xf000] ;  /* 0x00f00000e938783b */ /* 0x000fea0000004200 */
[----:B------:R-:W5:Y:S02]  /*c1b0*/  MUFU.EX2 R76, R76 ;  /* 0x0000004c004c7308 */ /* 0x000f640000000800 */
[C---:B-1----:R-:W-:Y:S06]  /*c1c0*/  HMMA.16816.F32.BF16 R28, R52.reuse, R44, R28 ;  /* 0x0000002c341c723c */ /* 0x042fec000004181c */
[----:B------:R-:W-:Y:S02]  /*c1d0*/  MUFU.EX2 R77, R77 ;  /* 0x0000004d004d7308 */ /* 0x000fe40000000800 */
[C---:B------:R-:W-:Y:S01]  /*c1e0*/  HMMA.16816.F32.BF16 R24, R52.reuse, R46, R24 ;  /* 0x0000002e3418723c */ /* 0x040fe20000041818 */
[----:B------:R-:W1:Y:S05]  /*c1f0*/  LDSM.16.MT88.4 R44, [R232+0xf000] ;  /* 0x00f00000e82c783b */ /* 0x000e6a0000004200 */
[----:B------:R-:W-:Y:S02]  /*c200*/  MUFU.EX2 R84, R84 ;  /* 0x0000005400547308 */ /* 0x000fe40000000800 */
[C---:B---3--:R-:W-:Y:S06]  /*c210*/  HMMA.16816.F32.BF16 R36, R52.reuse, R48, R36 ;  /* 0x000000303424723c */ /* 0x048fec0000041824 */
[----:B------:R-:W-:Y:S01]  /*c220*/  MUFU.EX2 R74, R74 ;  /* 0x0000004a004a7308 */ /* 0x000fe20000000800 */
[----:B------:R-:W-:Y:S01]  /*c230*/  F2FP.BF16.PACK_AB R48, R198, R151 ;  /* 0x00000097c630723e */ /* 0x000fe200000010ff */
[----:B------:R-:W-:Y:S01]  /*c240*/  HMMA.16816.F32.BF16 R32, R52, R50, R32 ;  /* 0x000000323420723c */ /* 0x000fe20000041820 */
[----:B----4-:R-:W-:Y:S01]  /*c250*/  F2FP.BF16.PACK_AB R49, R64, R69 ;  /* 0x000000454031723e */ /* 0x010fe200000010ff */
[----:B------:R-:W3:Y:S04]  /*c260*/  LDSM.16.MT88.4 R52, [R231+0xf000] ;  /* 0x00f00000e734783b */ /* 0x000ee80000004200 */
[----:B------:R-:W4:Y:S01]  /*c270*/  MUFU.EX2 R73, R73 ;  /* 0x0000004900497308 */ /* 0x000f220000000800 */
[----:B------:R-:W-:-:S02]  /*c280*/  F2FP.BF16.PACK_AB R50, R200, R131 ;  /* 0x00000083c832723e */ /* 0x000fc400000010ff */
[----:B------:R-:W-:-:S05]  /*c290*/  F2FP.BF16.PACK_AB R51, R68, R5 ;  /* 0x000000054433723e */ /* 0x000fca00000010ff */
[----:B------:R-:W-:Y:S02]  /*c2a0*/  MUFU.EX2 R82, R82 ;  /* 0x0000005200527308 */ /* 0x000fe40000000800 */
[C---:B--2---:R-:W-:Y:S06]  /*c2b0*/  HMMA.16816.F32.BF16 R16, R48.reuse, R20, R16 ;  /* 0x000000143010723c */ /* 0x044fec0000041810 */
        /* <DEDUP_REMOVED lines=15> */
[----:B------:R3:W1:Y:S02]  /*c3b0*/  MUFU.EX2 R3, R91 ;  /* 0x0000005b00037308 */ /* 0x0006640000000800 */
[----:B------:R-:W-:Y:S01]  /*c3c0*/  HMMA.16816.F32.BF16 R24, R48, R54, R24 ;  /* 0x000000363018723c */ /* 0x000fe20000041818 */
[----:B------:R-:W4:Y:S05]  /*c3d0*/  LDSM.16.MT88.4 R52, [R231+0xf800] ;  /* 0x00f80000e734783b */ /* 0x000f2a0000004200 */
[----:B------:R-:W-:Y:S01]  /*c3e0*/  MUFU.EX2 R90, R90 ;  /* 0x0000005a005a7308 */ /* 0x000fe20000000800 */
[----:B------:R-:W-:-:S02]  /*c3f0*/  F2FP.BF16.PACK_AB R48, R71, R72 ;  /* 0x000000484730723e */ /* 0x000fc400000010ff */
[----:B------:R-:W-:Y:S02]  /*c400*/  F2FP.BF16.PACK_AB R49, R66, R67 ;  /* 0x000000434231723e */ /* 0x000fe400000010ff */
[----:B------:R-:W-:Y:S02]  /*c410*/  F2FP.BF16.PACK_AB R50, R79, R70 ;  /* 0x000000464f32723e */ /* 0x000fe400000010ff */
[----:B------:R-:W-:Y:S01]  /*c420*/  F2FP.BF16.PACK_AB R51, R78, R65 ;  /* 0x000000414e33723e */ /* 0x000fe200000010ff */
[----:B---3--:R-:W-:Y:S01]  /*c430*/  FFMA.FTZ R91, R95, c[0x0][0x23c], -R114 ;  /* 0x00008f005f5b7a23 */ /* 0x008fe20000010872 */
[----:B------:R-:W-:Y:S05]  /*c440*/  MUFU.EX2 R89, R89 ;  /* 0x0000005900597308 */ /* 0x000fea0000000800 */
[C---:B--2---:R-:W-:Y:S03]  /*c450*/  HMMA.16816.F32.BF16 R16, R48.reuse, R20, R16 ;  /* 0x000000143010723c */ /* 0x044fe60000041810 */
[----:B------:R-:W-:Y:S05]  /*c460*/  MUFU.EX2 R91, R91 ;  /* 0x0000005b005b7308 */ /* 0x000fea0000000800 */
[C---:B------:R-:W-:Y:S01]  /*c470*/  HMMA.16816.F32.BF16 R12, R48.reuse, R22, R12 ;  /* 0x00000016300c723c */ /* 0x040fe2000004180c */
[----:B------:R-:W2:Y:S02]  /*c480*/  LDSM.16.MT88.4 R20, [R235+0x10000] ;  /* 0x01000000eb14783b */ /* 0x000ea40000004200 */
[----:B------:R-:W-:Y:S05]  /*c490*/  MUFU.EX2 R88, R88 ;  /* 0x0000005800587308 */ /* 0x000fea0000000800 */
[C---:B-1----:R-:W-:Y:S03]  /*c4a0*/  HMMA.16816.F32.BF16 R36, R48.reuse, R44, R36 ;  /* 0x0000002c3024723c */ /* 0x042fe60000041824 */
[----:B------:R-:W-:Y:S05]  /*c4b0*/  MUFU.EX2 R87, R87 ;  /* 0x0000005700577308 */ /* 0x000fea0000000800 */
[C---:B------:R-:W-:Y:S01]  /*c4c0*/  HMMA.16816.F32.BF16 R32, R48.reuse, R46, R32 ;  /* 0x0000002e3020723c */ /* 0x040fe20000041820 */
[----:B------:R-:W1:Y:S02]  /*c4d0*/  LDSM.16.MT88.4 R44, [R232+0x10000] ;  /* 0x01000000e82c783b */ /* 0x000e640000004200 */
[----:B------:R-:W-:Y:S05]  /*c4e0*/  MUFU.EX2 R251, R251 ;  /* 0x000000fb00fb7308 */ /* 0x000fea0000000800 */
[C---:B------:R-:W-:Y:S03]  /*c4f0*/  HMMA.16816.F32.BF16 R8, R48.reuse, R56, R8 ;  /* 0x000000383008723c */ /* 0x040fe60000041808 */
[----:B------:R-:W-:Y:S05]  /*c500*/  MUFU.EX2 R86, R86 ;  /* 0x0000005600567308 */ /* 0x000fea0000000800 */
[C---:B------:R-:W-:Y:S01]  /*c510*/  HMMA.16816.F32.BF16 R40, R48.reuse, R58, R40 ;  /* 0x0000003a3028723c */ /* 0x040fe20000041828 */
[----:B------:R-:W3:Y:S07]  /*c520*/  LDSM.16.MT88.4 R56, [R233+0x10000] ;  /* 0x01000000e938783b */ /* 0x000eee0000004200 */
[C---:B----4-:R-:W-:Y:S08]  /*c530*/  HMMA.16816.F32.BF16 R28, R48.reuse, R52, R28 ;  /* 0x00000034301c723c */ /* 0x050ff0000004181c */
[----:B------:R-:W-:Y:S01]  /*c540*/  HMMA.16816.F32.BF16 R24, R48, R54, R24 ;  /* 0x000000363018723c */ /* 0x000fe20000041818 */
[----:B------:R-:W-:Y:S06]  /*c550*/  LDSM.16.MT88.4 R52, [R235+0x10800] ;  /* 0x01080000eb34783b */ /* 0x000fec0000004200 */
[----:B-----5:R-:W-:-:S02]  /*c560*/  F2FP.BF16.PACK_AB R48, R76, R75 ;  /* 0x0000004b4c30723e */ /* 0x020fc400000010ff */
[----:B------:R-:W-:Y:S02]  /*c570*/  F2FP.BF16.PACK_AB R49, R73, R74 ;  /* 0x0000004a4931723e */ /* 0x000fe400000010ff */
[----:B------:R-:W-:Y:S02]  /*c580*/  F2FP.BF16.PACK_AB R50, R84, R77 ;  /* 0x0000004d5432723e */ /* 0x000fe400000010ff */
[----:B------:R-:W-:-:S07]  /*c590*/  F2FP.BF16.PACK_AB R51, R81, R82 ;  /* 0x000000525133723e */ /* 0x000fce00000010ff */
[C---:B--2---:R-:W-:Y:S08]  /*c5a0*/  HMMA.16816.F32.BF16 R16, R48.reuse, R20, R16 ;  /* 0x000000143010723c */ /* 0x044ff00000041810 */
[C---:B------:R-:W-:Y:S01]  /*c5b0*/  HMMA.16816.F32.BF16 R12, R48.reuse, R22, R12 ;  /* 0x00000016300c723c */ /* 0x040fe2000004180c */
[----:B------:R-:W2:Y:S07]  /*c5c0*/  LDSM.16.MT88.4 R20, [R231+0x10000] ;  /* 0x01000000e714783b */ /* 0x000eae0000004200 */
[C---:B-1----:R-:W-:Y:S08]  /*c5d0*/  HMMA.16816.F32.BF16 R36, R48.reuse, R44, R36 ;  /* 0x0000002c3024723c */ /* 0x042ff00000041824 */
[C---:B------:R-:W-:Y:S01]  /*c5e0*/  HMMA.16816.F32.BF16 R32, R48.reuse, R46, R32 ;  /* 0x0000002e3020723c */ /* 0x040fe20000041820 */
[----:B------:R-:W1:Y:S07]  /*c5f0*/  LDSM.16.MT88.4 R44, [R233+0x10800] ;  /* 0x01080000e92c783b */ /* 0x000e6e0000004200 */
[C---:B---3--:R-:W-:Y:S07]  /*c600*/  HMMA.16816.F32.BF16 R8, R48.reuse, R56, R8 ;  /* 0x000000383008723c */ /* 0x048fee0000041808 */
[--C-:B------:R-:W-:Y:S01]  /*c610*/  FFMA.FTZ R56, R80, c[0x0][0x23c], -R108.reuse ;  /* 0x00008f0050387a23 */ /* 0x100fe2000001086c */
[----:B------:R-:W-:Y:S01]  /*c620*/  HMMA.16816.F32.BF16 R40, R48, R58, R40 ;  /* 0x0000003a3028723c */ /* 0x000fe20000041828 */
[----:B------:R-:W-:-:S02]  /*c630*/  FFMA.FTZ R57, R93, c[0x0][0x23c], -R108 ;  /* 0x00008f005d397a23 */ /* 0x000fc4000001086c */
[--C-:B------:R-:W-:Y:S02]  /*c640*/  FFMA.FTZ R80, R96, c[0x0][0x23c], -R114.reuse ;  /* 0x00008f0060507a23 */ /* 0x100fe40000010872 */
[----:B------:R-:W-:Y:S01]  /*c650*/  MUFU.EX2 R56, R56 ;  /* 0x0000003800387308 */ /* 0x000fe20000000800 */
[--C-:B------:R-:W-:Y:S02]  /*c660*/  FFMA.FTZ R93, R107, c[0x0][0x23c], -R114.reuse ;  /* 0x00008f006b5d7a23 */ /* 0x100fe40000010872 */
[--C-:B------:R-:W-:Y:S01]  /*c670*/  FFMA.FTZ R58, R98, c[0x0][0x23c], -R114.reuse ;  /* 0x00008f00623a7a23 */ /* 0x100fe20000010872 */
[----:B--2---:R-:W-:Y:S01]  /*c680*/  HMMA.16816.F32.BF16 R28, R48, R20, R28 ;  /* 0x00000014301c723c */ /* 0x004fe2000004181c */
[----:B------:R-:W-:-:S03]  /*c690*/  FFMA.FTZ R59, R97, c[0x0][0x23c], -R114 ;  /* 0x00008f00613b7a23 */ /* 0x000fc60000010872 */
[----:B------:R-:W2:Y:S04]  /*c6a0*/  MUFU.EX2 R57, R57 ;  /* 0x0000003900397308 */ /* 0x000ea80000000800 */
[----:B------:R-:W-:Y:S01]  /*c6b0*/  HMMA.16816.F32.BF16 R24, R48, R22, R24 ;  /* 0x000000163018723c */ /* 0x000fe20000041818 */
[----:B------:R-:W3:Y:S03]  /*c6c0*/  LDSM.16.MT88.4 R20, [R232+0x10800] ;  /* 0x01080000e814783b */ /* 0x000ee60000004200 */
[----:B------:R-:W-:Y:S03]  /*c6d0*/  MUFU.EX2 R58, R58 ;  /* 0x0000003a003a7308 */ /* 0x000fe60000000800 */
[----:B------:R-:W-:-:S02]  /*c6e0*/  F2FP.BF16.PACK_AB R48, R202, R83 ;  /* 0x00000053ca30723e */ /* 0x000fc400000010ff */
[----:B------:R-:W-:Y:S02]  /*c6f0*/  F2FP.BF16.PACK_AB R50, R100, R85 ;  /* 0x000000556432723e */ /* 0x000fe400000010ff */
[----:B------:R-:W-:Y:S01]  /*c700*/  F2FP.BF16.PACK_AB R51, R3, R4 ;  /* 0x000000040333723e */ /* 0x000fe200000010ff */
[----:B------:R-:W4:Y:S01]  /*c710*/  MUFU.EX2 R59, R59 ;  /* 0x0000003b003b7308 */ /* 0x000f220000000800 */
[----:B--2---:R-:W-:-:S07]  /*c720*/  F2FP.BF16.PACK_AB R49, R57, R56 ;  /* 0x000000383931723e */ /* 0x004fce00000010ff */
[C---:B------:R-:W-:Y:S01]  /*c730*/  HMMA.16816.F32.BF16 R16, R48.reuse, R52, R16 ;  /* 0x000000343010723c */ /* 0x040fe20000041810 */
[----:B------:R-:W2:Y:S07]  /*c740*/  MUFU.EX2 R80, R80 ;  /* 0x0000005000507308 */ /* 0x000eae0000000800 */
[C---:B------:R-:W-:Y:S01]  /*c750*/  HMMA.16816.F32.BF16 R12, R48.reuse, R54, R12 ;  /* 0x00000036300c723c */ /* 0x040fe2000004180c */
[----:B------:R-:W5:Y:S01]  /*c760*/  LDSM.16.MT88.4 R52, [R231+0x10800] ;  /* 0x01080000e734783b */ /* 0x000f620000004200 */
[----:B------:R-:W-:Y:S06]  /*c770*/  MUFU.EX2 R93, R93 ;  /* 0x0000005d005d7308 */ /* 0x000fec0000000800 */
[C---:B-1----:R-:W-:Y:S07]  /*c780*/  HMMA.16816.F32.BF16 R8, R48.reuse, R44, R8 ;  /* 0x0000002c3008723c */ /* 0x042fee0000041808 */
[----:B------:R-:W-:Y:S01]  /*c790*/  FADD.FTZ R45, R143, R136 ;  /* 0x000000888f2d7221 */ /* 0x000fe20000010000 */
[----:B------:R-:W-:Y:S03]  /*c7a0*/  HMMA.16816.F32.BF16 R40, R48, R46, R40 ;  /* 0x0000002e3028723c */ /* 0x000fe60000041828 */
[----:B------:R-:W-:-:S02]  /*c7b0*/  FADD.FTZ R45, R142, R45 ;  /* 0x0000002d8e2d7221 */ /* 0x000fc40000010000 */
[----:B------:R-:W-:Y:S02]  /*c7c0*/  LDSM.16.MT88.4 R140, [R232+0x11800] ;  /* 0x01180000e88c783b */ /* 0x000fe40000004200 */
[----:B------:R-:W-:Y:S01]  /*c7d0*/  FADD.FTZ R92, R144, R45 ;  /* 0x0000002d905c7221 */ /* 0x000fe20000010000 */
[----:B---3--:R-:W-:Y:S01]  /*c7e0*/  HMMA.16816.F32.BF16 R36, R48, R20, R36 ;  /* 0x000000143024723c */ /* 0x008fe20000041824 */
[----:B------:R-:W1:Y:S02]  /*c7f0*/  LDSM.16.MT88.4 R44, [R235+0x11000] ;  /* 0x01100000eb2c783b */ /* 0x000e640000004200 */
[----:B------:R-:W-:-:S04]  /*c800*/  FADD.FTZ R92, R145, R92 ;  /* 0x0000005c915c7221 */ /* 0x000fc80000010000 */
[----:B------:R-:W-:Y:S01]  /*c810*/  FADD.FTZ R21, R153, R92 ;  /* 0x0000005c99157221 */ /* 0x000fe20000010000 */
[----:B------:R-:W-:Y:S03]  /*c820*/  HMMA.16816.F32.BF16 R32, R48, R22, R32 ;  /* 0x000000163020723c */ /* 0x000fe60000041820 */
[----:B------:R-:W-:-:S04]  /*c830*/  FADD.FTZ R21, R150, R21 ;  /* 0x0000001596157221 */ /* 0x000fc80000010000 */
[----:B------:R-:W-:Y:S02]  /*c840*/  FADD.FTZ R92, R152, R21 ;  /* 0x00000015985c7221 */ /* 0x000fe40000010000 */
[----:B------:R-:W3:Y:S01]  /*c850*/  LDSM.16.MT88.4 R20, [R233+0x11000] ;  /* 0x01100000e914783b */ /* 0x000ee20000004200 */
[----:B-----5:R-:W-:Y:S01]  /*c860*/  HMMA.16816.F32.BF16 R28, R48, R52, R28 ;  /* 0x00000034301c723c */ /* 0x020fe2000004181c */
[----:B------:R-:W-:-:S06]  /*c870*/  FADD.FTZ R92, R157, R92 ;  /* 0x0000005c9d5c7221 */ /* 0x000fcc0000010000 */
[----:B------:R-:W-:Y:S01]  /*c880*/  FADD.FTZ R53, R185, R92 ;  /* 0x0000005cb9357221 */ /* 0x000fe20000010000 */
[----:B------:R-:W-:Y:S01]  /*c890*/  HMMA.16816.F32.BF16 R24, R48, R54, R24 ;  /* 0x000000363018723c */ /* 0x000fe20000041818 */
[----:B----4-:R-:W-:Y:S01]  /*c8a0*/  F2FP.BF16.PACK_AB R52, R59, R58 ;  /* 0x0000003a3b34723e */ /* 0x010fe200000010ff */
[----:B------:R-:W-:Y:S01]  /*c8b0*/  FFMA.FTZ R92, R94, c[0x0][0x23c], -R114 ;  /* 0x00008f005e5c7a23 */ /* 0x000fe20000010872 */
[----:B------:R-:W4:Y:S01]  /*c8c0*/  LDSM.16.MT88.4 R48, [R232+0x11000] ;  /* 0x01100000e830783b */ /* 0x000f220000004200 */
[----:B------:R-:W-:-:S03]  /*c8d0*/  FADD.FTZ R53, R158, R53 ;  /* 0x000000359e357221 */ /* 0x000fc60000010000 */
[----:B--2---:R-:W-:Y:S01]  /*c8e0*/  F2FP.BF16.PACK_AB R54, R91, R80 ;  /* 0x000000505b36723e */ /* 0x004fe200000010ff */
[----:B------:R-:W-:Y:S01]  /*c8f0*/  FADD.FTZ R160, R160, R53 ;  /* 0x00000035a0a07221 */ /* 0x000fe20000010000 */
[----:B------:R-:W-:Y:S01]  /*c900*/  F2FP.BF16.PACK_AB R53, R89, R90 ;  /* 0x0000005a5935723e */ /* 0x000fe200000010ff */
[----:B------:R-:W2:Y:S01]  /*c910*/  MUFU.EX2 R92, R92 ;  /* 0x0000005c005c7308 */ /* 0x000ea20000000800 */
[----:B------:R-:W-:Y:S01]  /*c920*/  F2FP.BF16.PACK_AB R55, R87, R88 ;  /* 0x000000585737723e */ /* 0x000fe200000010ff */
[----:B------:R-:W-:-:S06]  /*c930*/  FADD.FTZ R94, R191, R160 ;  /* 0x000000a0bf5e7221 */ /* 0x000fcc0000010000 */
[C---:B-1----:R-:W-:Y:S07]  /*c940*/  HMMA.16816.F32.BF16 R16, R52.reuse, R44, R16 ;  /* 0x0000002c3410723c */ /* 0x042fee0000041810 */
[----:B------:R-:W-:Y:S01]  /*c950*/  FADD.FTZ R45, R211, R94 ;  /* 0x0000005ed32d7221 */ /* 0x000fe20000010000 */
[----:B------:R-:W-:Y:S01]  /*c960*/  HMMA.16816.F32.BF16 R12, R52, R46, R12 ;  /* 0x0000002e340c723c */ /* 0x000fe2000004180c */
[----:B------:R-:W-:Y:S01]  /*c970*/  FFMA.FTZ R94, R106, c[0x0][0x23c], -R114 ;  /* 0x00008f006a5e7a23 */ /* 0x000fe20000010872 */
[----:B--2---:R-:W-:Y:S01]  /*c980*/  F2FP.BF16.PACK_AB R132, R93, R92 ;  /* 0x0000005c5d84723e */ /* 0x004fe200000010ff */
[----:B------:R-:W-:-:S04]  /*c990*/  FADD.FTZ R45, R172, R45 ;  /* 0x0000002dac2d7221 */ /* 0x000fc80000010000 */
[----:B------:R-:W-:Y:S01]  /*c9a0*/  FADD.FTZ R174, R174, R45 ;  /* 0x0000002daeae7221 */ /* 0x000fe20000010000 */
[----:B---3--:R-:W-:Y:S01]  /*c9b0*/  HMMA.16816.F32.BF16 R8, R52, R20, R8 ;  /* 0x000000143408723c */ /* 0x008fe20000041808 */
[----:B------:R-:W1:Y:S01]  /*c9c0*/  LDSM.16.MT88.4 R44, [R231+0x11000] ;  /* 0x01100000e72c783b */ /* 0x000e620000004200 */
[----:B------:R-:W2:Y:S01]  /*c9d0*/  MUFU.EX2 R94, R94 ;  /* 0x0000005e005e7308 */ /* 0x000ea20000000800 */
[----:B------:R-:W-:-:S04]  /*c9e0*/  FADD.FTZ R213, R213, R174 ;  /* 0x000000aed5d57221 */ /* 0x000fc80000010000 */
[----:B------:R-:W-:Y:S01]  /*c9f0*/  FADD.FTZ R182, R182, R213 ;  /* 0x000000d5b6b67221 */ /* 0x000fe20000010000 */
[C---:B------:R-:W-:Y:S01]  /*ca00*/  HMMA.16816.F32.BF16 R40, R52.reuse, R22, R40 ;  /* 0x000000163428723c */ /* 0x040fe20000041828 */
[----:B------:R-:W-:Y:S02]  /*ca10*/  FADD.FTZ R20, R188, R187 ;  /* 0x000000bbbc147221 */ /* 0x000fe40000010000 */
[----:B------:R-:W-:Y:S02]  /*ca20*/  FADD.FTZ R201, R201, R182 ;  /* 0x000000b6c9c97221 */ /* 0x000fe40000010000 */
[----:B------:R-:W-:Y:S02]  /*ca30*/  FADD.FTZ R20, R183, R20 ;  /* 0x00000014b7147221 */ /* 0x000fe40000010000 */
[----:B------:R-:W-:Y:S01]  /*ca40*/  FADD.FTZ R184, R184, R201 ;  /* 0x000000c9b8b87221 */ /* 0x000fe20000010000 */
[----:B----4-:R-:W-:Y:S01]  /*ca50*/  HMMA.16816.F32.BF16 R36, R52, R48, R36 ;  /* 0x000000303424723c */ /* 0x010fe20000041824 */
[----:B------:R-:W-:Y:S01]  /*ca60*/  FADD.FTZ R163, R163, R20 ;  /* 0x00000014a3a37221 */ /* 0x000fe20000010000 */
[----:B--2---:R-:W-:Y:S01]  /*ca70*/  F2FP.BF16.PACK_AB R134, R251, R94 ;  /* 0x0000005efb86723e */ /* 0x004fe200000010ff */
[----:B------:R-:W-:Y:S01]  /*ca80*/  FADD.FTZ R184, R197, R184 ;  /* 0x000000b8c5b87221 */ /* 0x000fe20000010000 */
[----:B------:R-:W2:Y:S01]  /*ca90*/  LDSM.16.MT88.4 R20, [R235+0x11800] ;  /* 0x01180000eb14783b */ /* 0x000ea20000004200 */
[----:B------:R-:W-:-:S02]  /*caa0*/  FADD.FTZ R194, R194, R163 ;  /* 0x000000a3c2c27221 */ /* 0x000fc40000010000 */
[----:B------:R-:W-:Y:S01]  /*cab0*/  FADD.FTZ R181, R181, R184 ;  /* 0x000000b8b5b57221 */ /* 0x000fe20000010000 */
[----:B------:R-:W-:Y:S01]  /*cac0*/  HMMA.16816.F32.BF16 R32, R52, R50, R32 ;  /* 0x000000323420723c */ /* 0x000fe20000041820 */
[----:B------:R-:W-:Y:S02]  /*cad0*/  FADD.FTZ R159, R159, R194 ;  /* 0x000000c29f9f7221 */ /* 0x000fe40000010000 */
[----:B------:R-:W-:Y:S02]  /*cae0*/  FADD.FTZ R190, R190, R181 ;  /* 0x000000b5bebe7221 */ /* 0x000fe40000010000 */
[----:B------:R-:W-:Y:S02]  /*caf0*/  FFMA.FTZ R49, R104, c[0x0][0x23c], -R108 ;  /* 0x00008f0068317a23 */ /* 0x000fe4000001086c */
[----:B------:R-:W-:Y:S02]  /*cb00*/  FADD.FTZ R175, R175, R190 ;  /* 0x000000beafaf7221 */ /* 0x000fe40000010000 */
[----:B------:R-:W-:-:S02]  /*cb10*/  FFMA.FTZ R48, R103, c[0x0][0x23c], -R108 ;  /* 0x00008f0067307a23 */ /* 0x000fc4000001086c */
[----:B------:R-:W-:Y:S01]  /*cb20*/  FFMA.FTZ R51, R102, c[0x0][0x23c], -R108 ;  /* 0x00008f0066337a23 */ /* 0x000fe2000001086c */
[----:B------:R-:W3:Y:S01]  /*cb30*/  MUFU.EX2 R49, R49 ;  /* 0x0000003100317308 */ /* 0x000ee20000000800 */
[----:B------:R-:W-:Y:S02]  /*cb40*/  FADD.FTZ R192, R192, R175 ;  /* 0x000000afc0c07221 */ /* 0x000fe40000010000 */
[----:B------:R-:W-:Y:S02]  /*cb50*/  FADD.FTZ R196, R196, R159 ;  /* 0x0000009fc4c47221 */ /* 0x000fe40000010000 */
[----:B------:R-:W-:Y:S01]  /*cb60*/  FADD.FTZ R151, R151, R192 ;  /* 0x000000c097977221 */ /* 0x000fe20000010000 */
[----:B-1----:R-:W-:Y:S01]  /*cb70*/  HMMA.16816.F32.BF16 R28, R52, R44, R28 ;  /* 0x0000002c341c723c */ /* 0x002fe2000004181c */
[----:B------:R-:W-:Y:S01]  /*cb80*/  FADD.FTZ R69, R69, R196 ;  /* 0x000000c445457221 */ /* 0x000fe20000010000 */
[----:B------:R-:W-:Y:S01]  /*cb90*/  MUFU.EX2 R48, R48 ;  /* 0x0000003000307308 */ /* 0x000fe20000000800 */
[----:B------:R-:W-:-:S02]  /*cba0*/  FADD.FTZ R198, R198, R151 ;  /* 0x00000097c6c67221 */ /* 0x000fc40000010000 */
[----:B------:R-:W-:Y:S01]  /*cbb0*/  FADD.FTZ R64, R64, R69 ;  /* 0x0000004540407221 */ /* 0x000fe20000010000 */
[----:B------:R-:W1:Y:S01]  /*cbc0*/  LDSM.16.MT88.4 R148, [R233+0x11800] ;  /* 0x01180000e994783b */ /* 0x000e620000004200 */
[----:B------:R-:W-:Y:S01]  /*cbd0*/  FADD.FTZ R45, R131, R198 ;  /* 0x000000c6832d7221 */ /* 0x000fe20000010000 */
[----:B------:R-:W-:Y:S01]  /*cbe0*/  HMMA.16816.F32.BF16 R24, R52, R46, R24 ;  /* 0x0000002e3418723c */ /* 0x000fe20000041818 */
[----:B------:R-:W-:Y:S01]  /*cbf0*/  FADD.FTZ R5, R5, R64 ;  /* 0x0000004005057221 */ /* 0x000fe20000010000 */
[----:B------:R-:W4:Y:S01]  /*cc00*/  MUFU.EX2 R51, R51 ;  /* 0x0000003300337308 */ /* 0x000f220000000800 */
[----:B------:R-:W-:Y:S01]  /*cc10*/  FADD.FTZ R45, R200, R45 ;  /* 0x0000002dc82d7221 */ /* 0x000fe20000010000 */
[----:B---3--:R-:W-:Y:S01]  /*cc20*/  F2FP.BF16.PACK_AB R133, R49, R86 ;  /* 0x000000563185723e */ /* 0x008fe200000010ff */
[----:B------:R-:W-:Y:S02]  /*cc30*/  FADD.FTZ R68, R68, R5 ;  /* 0x0000000544447221 */ /* 0x000fe40000010000 */
[----:B------:R-:W-:-:S02]  /*cc40*/  FADD.FTZ R72, R72, R45 ;  /* 0x0000002d48487221 */ /* 0x000fc40000010000 */
[----:B------:R-:W-:Y:S02]  /*cc50*/  FADD.FTZ R67, R67, R68 ;  /* 0x0000004443437221 */ /* 0x000fe40000010000 */
[----:B------:R-:W-:Y:S02]  /*cc60*/  FADD.FTZ R71, R71, R72 ;  /* 0x0000004847477221 */ /* 0x000fe40000010000 */
[----:B------:R-:W-:-:S04]  /*cc70*/  FADD.FTZ R66, R66, R67 ;  /* 0x0000004342427221 */ /* 0x000fc80000010000 */
[----:B------:R-:W-:Y:S01]  /*cc80*/  FADD.FTZ R5, R65, R66 ;  /* 0x0000004241057221 */ /* 0x000fe20000010000 */
[----:B----4-:R-:W-:-:S03]  /*cc90*/  F2FP.BF16.PACK_AB R135, R51, R48 ;  /* 0x000000303387723e */ /* 0x010fc600000010ff */
[----:B------:R-:W-:-:S04]  /*cca0*/  FADD.FTZ R5, R78, R5 ;  /* 0x000000054e057221 */ /* 0x000fc80000010000 */
[----:B--2---:R-:W-:Y:S01]  /*ccb0*/  HMMA.16816.F32.BF16 R160, R132, R20, R16 ;  /* 0x0000001484a0723c */ /* 0x004fe20000041810 */
[----:B------:R-:W-:-:S04]  /*ccc0*/  FADD.FTZ R74, R74, R5 ;  /* 0x000000054a4a7221 */ /* 0x000fc80000010000 */
[----:B------:R-:W-:Y:S02]  /*ccd0*/  FADD.FTZ R73, R73, R74 ;  /* 0x0000004a49497221 */ /* 0x000fe40000010000 */
[----:B------:R-:W-:Y:S01]  /*cce0*/  FADD.FTZ R16, R70, R71 ;  /* 0x0000004746107221 */ /* 0x000fe20000010000 */
[C---:B------:R-:W-:Y:S01]  /*ccf0*/  HMMA.16816.F32.BF16 R156, R132.reuse, R22, R12 ;  /* 0x00000016849c723c */ /* 0x040fe2000004180c */
[----:B------:R-:W-:Y:S01]  /*cd00*/  FADD.FTZ R82, R82, R73 ;  /* 0x0000004952527221 */ /* 0x000fe20000010000 */
[----:B------:R-:W2:Y:S01]  /*cd10*/  LDSM.16.MT88.4 R12, [R231+0x11800] ;  /* 0x01180000e70c783b */ /* 0x000ea20000004200 */
        /* <DEDUP_REMOVED lines=22> */
[----:B------:R-:W-:Y:S02]  /*ce80*/  FADD.FTZ R58, R58, R5 ;  /* 0x000000053a3a7221 */ /* 0x000fe40000010000 */
[----:B------:R-:W-:Y:S01]  /*ce90*/  FADD.FTZ R86, R86, R87 ;  /* 0x0000005756567221 */ /* 0x000fe20000010000 */
[----:B--2---:R-:W-:Y:S01]  /*cea0*/  HMMA.16816.F32.BF16 R136, R132, R12, R28 ;  /* 0x0000000c8488723c */ /* 0x004fe2000004181c */
[----:B------:R-:W-:Y:S02]  /*ceb0*/  FADD.FTZ R59, R59, R58 ;  /* 0x0000003a3b3b7221 */ /* 0x000fe40000010000 */
[----:B------:R-:W-:-:S02]  /*cec0*/  FADD.FTZ R49, R49, R86 ;  /* 0x0000005631317221 */ /* 0x000fc40000010000 */
[----:B------:R-:W-:Y:S02]  /*ced0*/  FADD.FTZ R80, R80, R59 ;  /* 0x0000003b50507221 */ /* 0x000fe40000010000 */
[----:B------:R-:W-:Y:S01]  /*cee0*/  FADD.FTZ R48, R48, R49 ;  /* 0x0000003130307221 */ /* 0x000fe20000010000 */
[----:B------:R-:W-:Y:S01]  /*cef0*/  HMMA.16816.F32.BF16 R132, R132, R14, R24 ;  /* 0x0000000e8484723c */ /* 0x000fe20000041818 */
[----:B------:R-:W-:Y:S02]  /*cf00*/  FADD.FTZ R91, R91, R80 ;  /* 0x000000505b5b7221 */ /* 0x000fe40000010000 */
[----:B------:R-:W-:Y:S02]  /*cf10*/  FADD.FTZ R250, R51, R48 ;  /* 0x0000003033fa7221 */ /* 0x000fe40000010000 */
[----:B------:R-:W-:-:S04]  /*cf20*/  FADD.FTZ R92, R92, R91 ;  /* 0x0000005b5c5c7221 */ /* 0x000fc80000010000 */
[----:B------:R-:W-:-:S04]  /*cf30*/  FADD.FTZ R93, R93, R92 ;  /* 0x0000005c5d5d7221 */ /* 0x000fc80000010000 */
[----:B------:R-:W-:-:S04]  /*cf40*/  FADD.FTZ R94, R94, R93 ;  /* 0x0000005d5e5e7221 */ /* 0x000fc80000010000 */
[----:B------:R-:W-:Y:S01]  /*cf50*/  FADD.FTZ R251, R251, R94 ;  /* 0x0000005efbfb7221 */ /* 0x000fe20000010000 */
[----:B------:R-:W-:Y:S05]  /*cf60*/  @!P0 BRA `(.L_x_2500) ;  /* 0x0000985000008947 */ /* 0x000fea0003800000 */
        /* <DEDUP_REMOVED lines=9> */
[----:B------:R-:W-:-:S04]  /*d000*/  MOV R3, UR6 ;  /* 0x0000000600037c02 */ /* 0x000fc80008000f00 */
        /* <DEDUP_REMOVED lines=65> */
.L_x_2501:
[----:B------:R-:W-:-:S04]  /*d420*/  ULEA UR6, -UR8, URZ, 0x8 ;  /* 0x0000003f08067291 */ /* 0x000fc8000f8e413f */
[----:B------:R-:W-:Y:S02]  /*d430*/  USHF.R.S32.HI UR7, URZ, 0x1f, UR6 ;  /* 0x0000001f3f077899 */ /* 0x000fe40008011406 */
[----:B------:R-:W-:-:S04]  /*d440*/  MOV R4, UR6 ;  /* 0x0000000600047c02 */ /* 0x000fc80008000f00 */
[----:B------:R-:W-:Y:S02]  /*d450*/  MOV R3, UR7 ;  /* 0x0000000700037c02 */ /* 0x000fe40008000f00 */
.L_x_2502:
        /* <DEDUP_REMOVED lines=114> */
[----:B------:R-:W-:Y:S02]  /*db80*/  @!P1 LEA R6, P2, R9, c[0x0][0x170], 0x1 ;  /* 0x00005c0009069a11 */ /* 0x000fe400078408ff */
        /* <DEDUP_REMOVED lines=96> */
[----:B------:R-:W5:Y:S04]  /*e190*/  LDSM.16.M88.4 R72, [R239+0x2800] ;  /* 0x00280000ef48783b */ /* 0x000f680000000200 */
[----:B------:R-:W5:Y:S04]  /*e1a0*/  LDSM.16.M88.4 R64, [R239+0x3000] ;  /* 0x00300000ef40783b */ /* 0x000f680000000200 */
[----:B------:R-:W5:Y:S04]  /*e1b0*/  LDSM.16.M88.4 R52, [R239+0x3800] ;  /* 0x00380000ef34783b */ /* 0x000f680000000200 */
[----:B-1----:R-:W1:Y:S04]  /*e1c0*/  LDSM.16.M88.4 R44, [R239+0x4000] ;  /* 0x00400000ef2c783b */ /* 0x002e680000000200 */
[----:B--2---:R-:W2:Y:S04]  /*e1d0*/  LDSM.16.M88.4 R36, [R239+0x4800] ;  /* 0x00480000ef24783b */ /* 0x004ea80000000200 */
[----:B------:R-:W1:Y:S04]  /*e1e0*/  LDSM.16.M88.4 R28, [R239+0x5000] ;  /* 0x00500000ef1c783b */ /* 0x000e680000000200 */
[----:B------:R-:W1:Y:S04]  /*e1f0*/  LDSM.16.M88.4 R20, [R239+0x5800] ;  /* 0x00580000ef14783b */ /* 0x000e680000000200 */
[----:B----4-:R-:W4:Y:S04]  /*e200*/  LDSM.16.M88.4 R12, [R239+0x6000] ;  /* 0x00600000ef0c783b */ /* 0x010f280000000200 */
[----:B------:R-:W2:Y:S04]  /*e210*/  LDSM.16.M88.4 R4, [R239+0x6800] ;  /* 0x00680000ef04783b */ /* 0x000ea80000000200 */
[----:B------:R-:W2:Y:S01]  /*e220*/  LDSM.16.M88.4 R172, [R239+0x7000] ;  /* 0x00700000efac783b */ /* 0x000ea20000000200 */
[C---:B---3--:R-:W-:Y:S03]  /*e230*/  HMMA.16816.F32.BF16 R84, R96.reuse, R80, RZ ;  /* 0x000000506054723c */ /* 0x048fe600000418ff */
[----:B------:R-:W3:Y:S04]  /*e240*/  LDSM.16.M88.4 R128, [R239+0x7800] ;  /* 0x00780000ef80783b */ /* 0x000ee80000000200 */
[----:B------:R-:W3:Y:S01]  /*e250*/  LDSM.16.M88.4 R120, [R239+0x8000] ;  /* 0x00800000ef78783b */ /* 0x000ee20000000200 */
[C---:B-----5:R-:W-:Y:S03]  /*e260*/  HMMA.16816.F32.BF16 R76, R96.reuse, R72, RZ ;  /* 0x00000048604c723c */ /* 0x060fe600000418ff */
[----:B------:R-:W5:Y:S04]  /*e270*/  LDSM.16.M88.4 R112, [R239+0x8800] ;  /* 0x00880000ef70783b */ /* 0x000f680000000200 */
[----:B------:R-:W3:Y:S01]  /*e280*/  LDSM.16.M88.4 R104, [R239+0x9000] ;  /* 0x00900000ef68783b */ /* 0x000ee20000000200 */
[C---:B------:R-:W-:Y:S03]  /*e290*/  HMMA.16816.F32.BF16 R68, R96.reuse, R64, RZ ;  /* 0x000000406044723c */ /* 0x040fe600000418ff */
[----:B------:R-:W3:Y:S04]  /*e2a0*/  LDSM.16.M88.4 R184, [R239+0x9800] ;  /* 0x00980000efb8783b */ /* 0x000ee80000000200 */
[----:B------:R-:W-:Y:S01]  /*e2b0*/  LDSM.16.M88.4 R180, [R180] ;  /* 0x00000000b4b4783b */ /* 0x000fe20000000200 */
[C---:B------:R-:W-:Y:S03]  /*e2c0*/  HMMA.16816.F32.BF16 R56, R96.reuse, R52, RZ ;  /* 0x000000346038723c */ /* 0x040fe600000418ff */
[----:B------:R-:W3:Y:S04]  /*e2d0*/  LDSM.16.M88.4 R92, [R234+0x2000] ;  /* 0x00200000ea5c783b */ /* 0x000ee80000000200 */
[----:B------:R-:W3:Y:S01]  /*e2e0*/  LDSM.16.M88.4 R188, [R234+0x2800] ;  /* 0x00280000eabc783b */ /* 0x000ee20000000200 */
[C---:B-1----:R-:W-:Y:S03]  /*e2f0*/  HMMA.16816.F32.BF16 R48, R96.reuse, R44, RZ ;  /* 0x0000002c6030723c */ /* 0x042fe600000418ff */
[----:B------:R-:W1:Y:S04]  /*e300*/  LDSM.16.M88.4 R88, [R234+0x3000] ;  /* 0x00300000ea58783b */ /* 0x000e680000000200 */
[----:B------:R-:W-:Y:S01]  /*e310*/  LDSM.16.M88.4 R192, [R234+0x3800] ;  /* 0x00380000eac0783b */ /* 0x000fe20000000200 */
[C---:B--2---:R-:W-:Y:S03]  /*e320*/  HMMA.16816.F32.BF16 R40, R96.reuse, R36, RZ ;  /* 0x000000246028723c */ /* 0x044fe600000418ff */
[----:B------:R-:W-:Y:S04]  /*e330*/  LDSM.16.M88.4 R200, [R234+0x6000] ;  /* 0x00600000eac8783b */ /* 0x000fe80000000200 */
[----:B------:R-:W-:Y:S01]  /*e340*/  LDSM.16.M88.4 R196, [R234+0x6800] ;  /* 0x00680000eac4783b */ /* 0x000fe20000000200 */
[C---:B------:R-:W-:Y:S03]  /*e350*/  HMMA.16816.F32.BF16 R32, R96.reuse, R28, RZ ;  /* 0x0000001c6020723c */ /* 0x040fe600000418ff */
[----:B------:R-:W-:Y:S04]  /*e360*/  LDSM.16.M88.4 R204, [R238] ;  /* 0x00000000eecc783b */ /* 0x000fe80000000200 */
[----:B------:R-:W-:Y:S01]  /*e370*/  LDSM.16.M88.4 R208, [R229] ;  /* 0x00000000e5d0783b */ /* 0x000fe20000000200 */
[C---:B------:R-:W-:Y:S03]  /*e380*/  HMMA.16816.F32.BF16 R24, R96.reuse, R20, RZ ;  /* 0x000000146018723c */ /* 0x040fe600000418ff */
[----:B------:R-:W0:Y:S05]  /*e390*/  LDGDEPBAR ;  /* 0x00000000000079af */ /* 0x000e2a0000000000 */
[C---:B----4-:R-:W-:Y:S08]  /*e3a0*/  HMMA.16816.F32.BF16 R16, R96.reuse, R12, RZ ;  /* 0x0000000c6010723c */ /* 0x050ff000000418ff */
[C---:B------:R-:W-:Y:S08]  /*e3b0*/  HMMA.16816.F32.BF16 R8, R96.reuse, R4, RZ ;  /* 0x000000046008723c */ /* 0x040ff000000418ff */
        /* <DEDUP_REMOVED lines=52> */
[----:B------:R-:W3:Y:S07]  /*e700*/  LDSM.16.M88.4 R92, [R237] ;  /* 0x00000000ed5c783b */ /* 0x000eee0000000200 */
[C---:B----4-:R-:W-:Y:S07]  /*e710*/  HMMA.16816.F32.BF16 R108, R180.reuse, R188, R108 ;  /* 0x000000bcb46c723c */ /* 0x050fee000004186c */
[C---:B------:R-:W-:Y:S01]  /*e720*/  IADD3 R188, R237.reuse, 0x2000, RZ ;  /* 0x00002000edbc7810 */ /* 0x040fe20007ffe0ff */
[C---:B------:R-:W-:Y:S08]  /*e730*/  HMMA.16816.F32.BF16 R16, R180.reuse, R200, R16 ;  /* 0x000000c8b410723c */ /* 0x040ff00000041810 */
[C---:B------:R-:W-:Y:S01]  /*e740*/  HMMA.16816.F32.BF16 R12, R180.reuse, R202, R12 ;  /* 0x000000cab40c723c */ /* 0x040fe2000004180c */
[----:B------:R-:W-:Y:S07]  /*e750*/  LDSM.16.M88.4 R200, [R228] ;  /* 0x00000000e4c8783b */ /* 0x000fee0000000200 */
[C---:B------:R-:W-:Y:S07]  /*e760*/  HMMA.16816.F32.BF16 R8, R180.reuse, R196, R8 ;  /* 0x000000c4b408723c */ /* 0x040fee0000041808 */
[C---:B------:R-:W-:Y:S01]  /*e770*/  IADD3 R196, R237.reuse, 0x1000, RZ ;  /* 0x00001000edc47810 */ /* 0x040fe20007ffe0ff */
[C---:B------:R-:W-:Y:S05]  /*e780*/  HMMA.16816.F32.BF16 R4, R180.reuse, R198, R4 ;  /* 0x000000c6b404723c */ /* 0x040fea0000041804 */
[----:B------:R-:W-:Y:S03]  /*e790*/  LDSM.16.M88.4 R196, [R196] ;  /* 0x00000000c4c4783b */ /* 0x000fe60000000200 */
[C---:B-----5:R-:W-:Y:S07]  /*e7a0*/  HMMA.16816.F32.BF16 R124, R180.reuse, R192, R124 ;  /* 0x000000c0b47c723c */ /* 0x060fee000004187c */
[C---:B------:R-:W-:Y:S01]  /*e7b0*/  IADD3 R192, R237.reuse, 0x1800, RZ ;  /* 0x00001800edc07810 */ /* 0x040fe20007ffe0ff */
[C---:B------:R-:W-:Y:S05]  /*e7c0*/  HMMA.16816.F32.BF16 R120, R180.reuse, R194, R120 ;  /* 0x000000c2b478723c */ /* 0x040fea0000041878 */
[----:B------:R-:W-:Y:S03]  /*e7d0*/  LDSM.16.M88.4 R192, [R192] ;  /* 0x00000000c0c0783b */ /* 0x000fe60000000200 */
[C---:B-1----:R-:W-:Y:S07]  /*e7e0*/  HMMA.16816.F32.BF16 R116, R180.reuse, R88, R116 ;  /* 0x00000058b474723c */ /* 0x042fee0000041874 */
[C---:B------:R-:W-:Y:S01]  /*e7f0*/  IADD3 R88, R237.reuse, 0x800, RZ ;  /* 0x00000800ed587810 */ /* 0x040fe20007ffe0ff */
[C---:B------:R-:W-:Y:S05]  /*e800*/  HMMA.16816.F32.BF16 R112, R180.reuse, R90, R112 ;  /* 0x0000005ab470723c */ /* 0x040fea0000041870 */
[----:B------:R-:W1:Y:S03]  /*e810*/  LDSM.16.M88.4 R88, [R88] ;  /* 0x000000005858783b */ /* 0x000e660000000200 */
[C---:B------:R-:W-:Y:S01]  /*e820*/  HMMA.16816.F32.BF16 R104, R180.reuse, R190, R104 ;  /* 0x000000beb468723c */ /* 0x040fe20000041868 */
[----:B------:R-:W4:Y:S07]  /*e830*/  LDSM.16.M88.4 R188, [R188] ;  /* 0x00000000bcbc783b */ /* 0x000f2e0000000200 */
[C---:B--2---:R-:W-:Y:S07]  /*e840*/  HMMA.16816.F32.BF16 R100, R180.reuse, R184, R100 ;  /* 0x000000b8b464723c */ /* 0x044fee0000041864 */
[C---:B------:R-:W-:Y:S01]  /*e850*/  IADD3 R184, R237.reuse, 0x2800, RZ ;  /* 0x00002800edb87810 */ /* 0x040fe20007ffe0ff */
[----:B------:R-:W-:Y:S05]  /*e860*/  HMMA.16816.F32.BF16 R96, R180, R186, R96 ;  /* 0x000000bab460723c */ /* 0x000fea0000041860 */
[----:B------:R-:W2:Y:S02]  /*e870*/  LDSM.16.M88.4 R184, [R184] ;  /* 0x00000000b8b8783b */ /* 0x000ea40000000200 */
[C---:B------:R-:W-:Y:S01]  /*e880*/  IADD3 R180, R237.reuse, 0x3000, RZ ;  /* 0x00003000edb47810 */ /* 0x040fe20007ffe0ff */
[C---:B---3--:R-:W-:Y:S05]  /*e890*/  HMMA.16816.F32.BF16 R84, R204.reuse, R92, R84 ;  /* 0x0000005ccc54723c */ /* 0x048fea0000041854 */
[----:B------:R-:W3:Y:S02]  /*e8a0*/  LDSM.16.M88.4 R180, [R180] ;  /* 0x00000000b4b4783b */ /* 0x000ee40000000200 */
[----:B------:R-:W-:Y:S01]  /*e8b0*/  IADD3 R92, R237, 0x3800, RZ ;  /* 0x00003800ed5c7810 */ /* 0x000fe20007ffe0ff */
[C---:B------:R-:W-:Y:S05]  /*e8c0*/  HMMA.16816.F32.BF16 R80, R204.reuse, R94, R80 ;  /* 0x0000005ecc50723c */ /* 0x040fea0000041850 */
[----:B------:R-:W5:Y:S03]  /*e8d0*/  LDSM.16.M88.4 R92, [R92] ;  /* 0x000000005c5c783b */ /* 0x000f660000000200 */
[C---:B-1----:R-:W-:Y:S08]  /*e8e0*/  HMMA.16816.F32.BF16 R76, R204.reuse, R88, R76 ;  /* 0x00000058cc4c723c */ /* 0x042ff0000004184c */
[C---:B----4-:R-:W-:Y:S08]  /*e8f0*/  HMMA.16816.F32.BF16 R48, R204.reuse, R188, R48 ;  /* 0x000000bccc30723c */ /* 0x050ff00000041830 */
[C---:B------:R-:W-:Y:S01]  /*e900*/  HMMA.16816.F32.BF16 R44, R204.reuse, R190, R44 ;  /* 0x000000becc2c723c */ /* 0x040fe2000004182c */
[----:B------:R-:W1:Y:S07]  /*e910*/  LDSM.16.M88.4 R188, [R225] ;  /* 0x00000000e1bc783b */ /* 0x000e6e0000000200 */
[C---:B------:R-:W-:Y:S01]  /*e920*/  HMMA.16816.F32.BF16 R72, R204.reuse, R90, R72 ;  /* 0x0000005acc48723c */ /* 0x040fe20000041848 */
[----:B------:R-:W4:Y:S07]  /*e930*/  LDSM.16.M88.4 R88, [R230] ;  /* 0x00000000e658783b */ /* 0x000f2e0000000200 */
[C---:B--2---:R-:W-:Y:S08]  /*e940*/  HMMA.16816.F32.BF16 R40, R204.reuse, R184, R40 ;  /* 0x000000b8cc28723c */ /* 0x044ff00000041828 */
[C---:B------:R-:W-:Y:S01]  /*e950*/  HMMA.16816.F32.BF16 R36, R204.reuse, R186, R36 ;  /* 0x000000bacc24723c */ /* 0x040fe20000041824 */
[----:B------:R-:W2:Y:S07]  /*e960*/  LDSM.16.M88.4 R184, [R224] ;  /* 0x00000000e0b8783b */ /* 0x000eae0000000200 */
[C---:B---3--:R-:W-:Y:S08]  /*e970*/  HMMA.16816.F32.BF16 R32, R204.reuse, R180, R32 ;  /* 0x000000b4cc20723c */ /* 0x048ff00000041820 */
[C---:B------:R-:W-:Y:S01]  /*e980*/  HMMA.16816.F32.BF16 R28, R204.reuse, R182, R28 ;  /* 0x000000b6cc1c723c */ /* 0x040fe2000004181c */
[----:B------:R-:W3:Y:S07]  /*e990*/  LDSM.16.M88.4 R180, [R166] ;  /* 0x00000000a6b4783b */ /* 0x000eee0000000200 */
[C---:B------:R-:W-:Y:S08]  /*e9a0*/  HMMA.16816.F32.BF16 R56, R204.reuse, R192, R56 ;  /* 0x000000c0cc38723c */ /* 0x040ff00000041838 */
[C---:B------:R-:W-:Y:S01]  /*e9b0*/  HMMA.16816.F32.BF16 R52, R204.reuse, R194, R52 ;  /* 0x000000c2cc34723c */ /* 0x040fe20000041834 */
[----:B------:R-:W2:Y:S07]  /*e9c0*/  LDSM.16.M88.4 R192, [R226] ;  /* 0x00000000e2c0783b */ /* 0x000eae0000000200 */
[C---:B-----5:R-:W-:Y:S08]  /*e9d0*/  HMMA.16816.F32.BF16 R24, R204.reuse, R92, R24 ;  /* 0x0000005ccc18723c */ /* 0x060ff00000041818 */
[C---:B------:R-:W-:Y:S01]  /*e9e0*/  HMMA.16816.F32.BF16 R20, R204.reuse, R94, R20 ;  /* 0x0000005ecc14723c */ /* 0x040fe20000041814 */
[----:B------:R-:W-:Y:S07]  /*e9f0*/  LDSM.16.M88.4 R92, [R236] ;  /* 0x00000000ec5c783b */ /* 0x000fee0000000200 */
[C---:B-1----:R-:W-:Y:S08]  /*ea00*/  HMMA.16816.F32.BF16 R116, R204.reuse, R188, R116 ;  /* 0x000000bccc74723c */ /* 0x042ff00000041874 */
[C---:B------:R-:W-:Y:S01]  /*ea10*/  HMMA.16816.F32.BF16 R112, R204.reuse, R190, R112 ;  /* 0x000000becc70723c */ /* 0x040fe20000041870 */
[----:B------:R-:W1:Y:S07]  /*ea20*/  LDSM.16.M88.4 R188, [R164+0x1000] ;  /* 0x00100000a4bc783b */ /* 0x000e6e0000000200 */
[C---:B----4-:R-:W-:Y:S08]  /*ea30*/  HMMA.16816.F32.BF16 R16, R204.reuse, R88, R16 ;  /* 0x00000058cc10723c */ /* 0x050ff00000041810 */
[C---:B------:R-:W-:Y:S01]  /*ea40*/  HMMA.16816.F32.BF16 R12, R204.reuse, R90, R12 ;  /* 0x0000005acc0c723c */ /* 0x040fe2000004180c */
[----:B------:R-:W4:Y:S07]  /*ea50*/  LDSM.16.M88.4 R88, [R164] ;  /* 0x00000000a458783b */ /* 0x000f2e0000000200 */
        /* <DEDUP_REMOVED lines=9> */
[C---:B------:R-:W-:Y:S08]  /*eaf0*/  HMMA.16816.F32.BF16 R124, R204.reuse, R192, R124 ;  /* 0x000000c0cc7c723c */ /* 0x040ff0000004187c */
[----:B------:R-:W-:Y:S01]  /*eb00*/  HMMA.16816.F32.BF16 R120, R204, R194, R120 ;  /* 0x000000c2cc78723c */ /* 0x000fe20000041878 */
[----:B------:R-:W3:Y:S07]  /*eb10*/  LDSM.16.M88.4 R192, [R164+0x800] ;  /* 0x00080000a4c0783b */ /* 0x000eee0000000200 */
[C---:B-1----:R-:W-:Y:S08]  /*eb20*/  HMMA.16816.F32.BF16 R68, R92.reuse, R188, R68 ;  /* 0x000000bc5c44723c */ /* 0x042ff00000041844 */
[C---:B------:R-:W-:Y:S01]  /*eb30*/  HMMA.16816.F32.BF16 R64, R92.reuse, R190, R64 ;  /* 0x000000be5c40723c */ /* 0x040fe20000041840 */
[----:B------:R-:W1:Y:S07]  /*eb40*/  LDSM.16.M88.4 R188, [R164+0x4800] ;  /* 0x00480000a4bc783b */ /* 0x000e6e0000000200 */
[C---:B----4-:R-:W-:Y:S08]  /*eb50*/  HMMA.16816.F32.BF16 R84, R92.reuse, R88, R84 ;  /* 0x000000585c54723c */ /* 0x050ff00000041854 */
[----:B------:R-:W-:Y:S01]  /*eb60*/  HMMA.16816.F32.BF16 R80, R92, R90, R80 ;  /* 0x0000005a5c50723c */ /* 0x000fe20000041850 */
[----:B------:R-:W4:Y:S01]  /*eb70*/  LDSM.16.M88.4 R88, [R164+0x4000] ;  /* 0x00400000a458783b */ /* 0x000f220000000200 */
[----:B------:R-:W-:-:S02]  /*eb80*/  FMUL.FTZ R68, R68, c[0x0][0x2ec] ;  /* 0x0000bb0044447a20 */ /* 0x000fc40000410000 */
[----:B------:R-:W-:Y:S02]  /*eb90*/  FMUL.FTZ R71, R71, c[0x0][0x2ec] ;  /* 0x0000bb0047477a20 */ /* 0x000fe40000410000 */
[----:B------:R-:W-:Y:S02]  /*eba0*/  FMUL.FTZ R69, R69, c[0x0][0x2ec] ;  /* 0x0000bb0045457a20 */ /* 0x000fe40000410000 */
[C---:B--2---:R-:W-:Y:S01]  /*ebb0*/  HMMA.16816.F32.BF16 R56, R92.reuse, R184, R56 ;  /* 0x000000b85c38723c */ /* 0x044fe20000041838 */
[----:B------:R-:W-:Y:S02]  /*ebc0*/  FMUL.FTZ R67, R67, c[0x0][0x2ec] ;  /* 0x0000bb0043437a20 */ /* 0x000fe40000410000 */
[----:B------:R-:W-:Y:S02]  /*ebd0*/  FMUL.FTZ R66, R66, c[0x0][0x2ec] ;  /* 0x0000bb0042427a20 */ /* 0x000fe40000410000 */
[----:B------:R-:W-:Y:S02]  /*ebe0*/  FMUL.FTZ R65, R65, c[0x0][0x2ec] ;  /* 0x0000bb0041417a20 */ /* 0x000fe40000410000 */
[----:B------:R-:W-:Y:S01]  /*ebf0*/  FMUL.FTZ R64, R64, c[0x0][0x2ec] ;  /* 0x0000bb0040407a20 */ /* 0x000fe20000410000 */
[----:B------:R-:W-:Y:S01]  /*ec00*/  HMMA.16816.F32.BF16 R52, R92, R186, R52 ;  /* 0x000000ba5c34723c */ /* 0x000fe20000041834 */
[----:B------:R-:W2:Y:S01]  /*ec10*/  LDSM.16.M88.4 R184, [R164+0x5000] ;  /* 0x00500000a4b8783b */ /* 0x000ea20000000200 */
[----:B------:R-:W-:-:S02]  /*ec20*/  FMUL.FTZ R84, R84, c[0x0][0x2ec] ;  /* 0x0000bb0054547a20 */ /* 0x000fc40000410000 */
[----:B------:R-:W-:Y:S02]  /*ec30*/  FMUL.FTZ R87, R87, c[0x0][0x2ec] ;  /* 0x0000bb0057577a20 */ /* 0x000fe40000410000 */
[----:B------:R-:W-:Y:S02]  /*ec40*/  FMUL.FTZ R70, R70, c[0x0][0x2ec] ;  /* 0x0000bb0046467a20 */ /* 0x000fe40000410000 */
[----:B---3--:R-:W-:Y:S01]  /*ec50*/  HMMA.16816.F32.BF16 R24, R92, R180, R24 ;  /* 0x000000b45c18723c */ /* 0x008fe20000041818 */
[----:B------:R-:W-:Y:S02]  /*ec60*/  FMUL.FTZ R81, R81, c[0x0][0x2ec] ;  /* 0x0000bb0051517a20 */ /* 0x000fe40000410000 */
[----:B------:R-:W-:Y:S02]  /*ec70*/  FMUL.FTZ R80, R80, c[0x0][0x2ec] ;  /* 0x0000bb0050507a20 */ /* 0x000fe40000410000 */
[----:B------:R-:W-:Y:S01]  /*ec80*/  MUFU.TANH R219, R81 ;  /* 0x0000005100db7308 */ /* 0x000fe20000002400 */
[----:B------:R-:W-:-:S02]  /*ec90*/  FMUL.FTZ R83, R83, c[0x0][0x2ec] ;  /* 0x0000bb0053537a20 */ /* 0x000fc40000410000 */
[----:B------:R-:W-:Y:S01]  /*eca0*/  HMMA.16816.F32.BF16 R20, R92, R182, R20 ;  /* 0x000000b65c14723c */ /* 0x000fe20000041814 */
[----:B------:R-:W3:Y:S01]  /*ecb0*/  LDSM.16.M88.4 R180, [R164+0x5800] ;  /* 0x00580000a4b4783b */ /* 0x000ee20000000200 */
[----:B------:R-:W-:Y:S02]  /*ecc0*/  FMUL.FTZ R58, R58, c[0x0][0x2ec] ;  /* 0x0000bb003a3a7a20 */ /* 0x000fe40000410000 */
[----:B------:R-:W-:Y:S01]  /*ecd0*/  FMUL.FTZ R56, R56, c[0x0][0x2ec] ;  /* 0x0000bb0038387a20 */ /* 0x000fe20000410000 */
[----:B------:R-:W-:Y:S01]  /*ece0*/  MUFU.TANH R215, R80 ;  /* 0x0000005000d77308 */ /* 0x000fe20000002400 */
[----:B------:R-:W-:Y:S02]  /*ecf0*/  FMUL.FTZ R82, R82, c[0x0][0x2ec] ;  /* 0x0000bb0052527a20 */ /* 0x000fe40000410000 */
[----:B------:R-:W-:Y:S01]  /*ed00*/  HMMA.16816.F32.BF16 R8, R204, R208, R8 ;  /* 0x000000d0cc08723c */ /* 0x000fe20000041808 */
[----:B------:R-:W-:Y:S02]  /*ed10*/  FMUL.FTZ R53, R53, c[0x0][0x2ec] ;  /* 0x0000bb0035357a20 */ /* 0x000fe40000410000 */
[----:B------:R-:W-:-:S02]  /*ed20*/  FMUL.FTZ R85, R85, c[0x0][0x2ec] ;  /* 0x0000bb0055557a20 */ /* 0x000fc40000410000 */
[----:B------:R-:W-:Y:S01]  /*ed30*/  MUFU.TANH R209, R87 ;  /* 0x0000005700d17308 */ /* 0x000fe20000002400 */
[----:B------:R-:W-:Y:S02]  /*ed40*/  FMUL.FTZ R57, R57, c[0x0][0x2ec] ;  /* 0x0000bb0039397a20 */ /* 0x000fe40000410000 */
[C---:B------:R-:W-:Y:S01]  /*ed50*/  HMMA.16816.F32.BF16 R4, R204.reuse, R210, R4 ;  /* 0x000000d2cc04723c */ /* 0x040fe20000041804 */
[----:B------:R-:W-:Y:S02]  /*ed60*/  FMUL.FTZ R86, R86, c[0x0][0x2ec] ;  /* 0x0000bb0056567a20 */ /* 0x000fe40000410000 */
[----:B------:R-:W-:Y:S02]  /*ed70*/  FMUL.FTZ R59, R59, c[0x0][0x2ec] ;  /* 0x0000bb003b3b7a20 */ /* 0x000fe40000410000 */
[----:B------:R-:W-:Y:S01]  /*ed80*/  MUFU.TANH R247, R83 ;  /* 0x0000005300f77308 */ /* 0x000fe20000002400 */
[----:B------:R-:W-:Y:S02]  /*ed90*/  FMUL.FTZ R55, R55, c[0x0][0x2ec] ;  /* 0x0000bb0037377a20 */ /* 0x000fe40000410000 */
[----:B-----5:R-:W-:Y:S01]  /*eda0*/  HMMA.16816.F32.BF16 R168, R204, R196, R168 ;  /* 0x000000c4cca8723c */ /* 0x020fe200000418a8 */
[----:B------:R-:W-:-:S02]  /*edb0*/  FMUL.FTZ R23, R23, c[0x0][0x2ec] ;  /* 0x0000bb0017177a20 */ /* 0x000fc40000410000 */
[----:B------:R-:W-:Y:S02]  /*edc0*/  FMUL.FTZ R52, R52, c[0x0][0x2ec] ;  /* 0x0000bb0034347a20 */ /* 0x000fe40000410000 */
[----:B------:R5:W-:Y:S01]  /*edd0*/  MUFU.TANH R83, R65 ;  /* 0x0000004100537308 */ /* 0x000be20000002400 */
[----:B------:R-:W-:Y:S02]  /*ede0*/  FMUL.FTZ R24, R24, c[0x0][0x2ec] ;  /* 0x0000bb0018187a20 */ /* 0x000fe40000410000 */
[----:B------:R-:W-:Y:S01]  /*edf0*/  HMMA.16816.F32.BF16 R128, R204, R198, R128 ;  /* 0x000000c6cc80723c */ /* 0x000fe20000041880 */
[----:B------:R-:W2:Y:S01]  /*ee00*/  LDSM.16.M88.4 R196, [R164+0x2000] ;  /* 0x00200000a4c4783b */ /* 0x000ea20000000200 */
[----:B------:R-:W-:-:S03]  /*ee10*/  FMUL.FTZ R20, R20, c[0x0][0x2ec] ;  /* 0x0000bb0014147a20 */ /* 0x000fc60000410000 */
[----:B------:R-:W-:Y:S03]  /*ee20*/  MUFU.TANH R217, R82 ;  /* 0x0000005200d97308 */ /* 0x000fe60000002400 */
[C---:B------:R-:W-:Y:S05]  /*ee30*/  HMMA.16816.F32.BF16 R176, R204.reuse, R200, R176 ;  /* 0x000000c8ccb0723c */ /* 0x040fea00000418b0 */
[----:B------:R-:W-:Y:S03]  /*ee40*/  MUFU.TANH R221, R86 ;  /* 0x0000005600dd7308 */ /* 0x000fe60000002400 */
[----:B------:R-:W-:Y:S01]  /*ee50*/  HMMA.16816.F32.BF16 R172, R204, R202, R172 ;  /* 0x000000caccac723c */ /* 0x000fe200000418ac */
[----:B------:R-:W2:Y:S04]  /*ee60*/  LDSM.16.M88.4 R200, [R164+0x2800] ;  /* 0x00280000a4c8783b */ /* 0x000ea80000000200 */
[----:B------:R-:W-:Y:S02]  /*ee70*/  MUFU.TANH R205, R85 ;  /* 0x0000005500cd7308 */ /* 0x000fe40000002400 */
[----:B------:R-:W-:Y:S01]  /*ee80*/  LOP3.LUT R206, R243, UR6, RZ, 0xfc, !PT ;  /* 0x00000006f3ce7c12 */ /* 0x000fe2000f8efcff */
[C---:B------:R-:W-:Y:S05]  /*ee90*/  HMMA.16816.F32.BF16 R76, R92.reuse, R192, R76 ;  /* 0x000000c05c4c723c */ /* 0x040fea000004184c */
[----:B------:R-:W-:Y:S03]  /*eea0*/  MUFU.TANH R85, R57 ;  /* 0x0000003900557308 */ /* 0x000fe60000002400 */
[C---:B------:R-:W-:Y:S01]  /*eeb0*/  HMMA.16816.F32.BF16 R72, R92.reuse, R194, R72 ;  /* 0x000000c25c48723c */ /* 0x040fe20000041848 */
[----:B------:R-:W3:Y:S04]  /*eec0*/  LDSM.16.M88.4 R192, [R164+0x3000] ;  /* 0x00300000a4c0783b */ /* 0x000ee80000000200 */
[----:B------:R-:W-:Y:S03]  /*eed0*/  MUFU.TANH R86, R59 ;  /* 0x0000003b00567308 */ /* 0x000fe60000002400 */
[C---:B-1----:R-:W-:Y:S05]  /*eee0*/  HMMA.16816.F32.BF16 R8, R92.reuse, R188, R8 ;  /* 0x000000bc5c08723c */ /* 0x042fea0000041808 */
[----:B------:R-:W-:Y:S03]  /*eef0*/  MUFU.TANH R55, R55 ;  /* 0x0000003700377308 */ /* 0x000fe60000002400 */
[----:B------:R-:W-:Y:S01]  /*ef00*/  HMMA.16816.F32.BF16 R4, R92, R190, R4 ;  /* 0x000000be5c04723c */ /* 0x000fe20000041804 */
[----:B------:R-:W1:Y:S01]  /*ef10*/  LDSM.16.M88.4 R188, [R164+0x6800] ;  /* 0x00680000a4bc783b */ /* 0x000e620000000200 */
[----:B------:R-:W-:-:S02]  /*ef20*/  FMUL.FTZ R77, R77, c[0x0][0x2ec] ;  /* 0x0000bb004d4d7a20 */ /* 0x000fc40000410000 */
[----:B------:R-:W-:Y:S01]  /*ef30*/  FMUL.FTZ R79, R79, c[0x0][0x2ec] ;  /* 0x0000bb004f4f7a20 */ /* 0x000fe20000410000 */
[----:B------:R-:W-:Y:S01]  /*ef40*/  MUFU.TANH R52, R52 ;  /* 0x0000003400347308 */ /* 0x000fe20000002400 */
[----:B------:R-:W-:Y:S02]  /*ef50*/  FMUL.FTZ R76, R76, c[0x0][0x2ec] ;  /* 0x0000bb004c4c7a20 */ /* 0x000fe40000410000 */
[----:B----4-:R-:W-:Y:S01]  /*ef60*/  HMMA.16816.F32.BF16 R16, R92, R88, R16 ;  /* 0x000000585c10723c */ /* 0x010fe20000041810 */
[----:B------:R-:W-:Y:S02]  /*ef70*/  FMUL.FTZ R75, R75, c[0x0][0x2ec] ;  /* 0x0000bb004b4b7a20 */ /* 0x000fe40000410000 */
[----:B------:R-:W-:Y:S02]  /*ef80*/  FMUL.FTZ R73, R73, c[0x0][0x2ec] ;  /* 0x0000bb0049497a20 */ /* 0x000fe40000410000 */
[----:B------:R-:W-:Y:S01]  /*ef90*/  MUFU.TANH R87, R75 ;  /* 0x0000004b00577308 */ /* 0x000fe20000002400 */
[----:B------:R-:W-:-:S02]  /*efa0*/  FMUL.FTZ R74, R74, c[0x0][0x2ec] ;  /* 0x0000bb004a4a7a20 */ /* 0x000fc40000410000 */
[C---:B------:R-:W-:Y:S01]  /*efb0*/  HMMA.16816.F32.BF16 R12, R92.reuse, R90, R12 ;  /* 0x0000005a5c0c723c */ /* 0x040fe2000004180c */
[----:B------:R-:W4:Y:S01]  /*efc0*/  LDSM.16.M88.4 R88, [R164+0x6000] ;  /* 0x00600000a458783b */ /* 0x000f220000000200 */
[----:B------:R-:W-:Y:S02]  /*efd0*/  FMUL.FTZ R11, R11, c[0x0][0x2ec] ;  /* 0x0000bb000b0b7a20 */ /* 0x000fe40000410000 */
[----:B------:R-:W-:Y:S01]  /*efe0*/  FMUL.FTZ R72, R72, c[0x0][0x2ec] ;  /* 0x0000bb0048487a20 */ /* 0x000fe20000410000 */
[----:B------:R-:W1:Y:S01]  /*eff0*/  MUFU.TANH R82, R73 ;  /* 0x0000004900527308 */ /* 0x000e620000002400 */
[----:B------:R-:W-:Y:S02]  /*f000*/  FMUL.FTZ R8, R8, c[0x0][0x2ec] ;  /* 0x0000bb0008087a20 */ /* 0x000fe40000410000 */
[----:B--2---:R-:W-:Y:S01]  /*f010*/  HMMA.16816.F32.BF16 R176, R92, R184, R176 ;  /* 0x000000b85cb0723c */ /* 0x004fe200000418b0 */
[----:B------:R-:W-:-:S04]  /*f020*/  FMUL.FTZ R4, R4, c[0x0][0x2ec] ;  /* 0x0000bb0004047a20 */ /* 0x000fc80000410000 */
[----:B------:R2:W-:Y:S03]  /*f030*/  MUFU.TANH R218, R76 ;  /* 0x0000004c00da7308 */ /* 0x0005e60000002400 */
[----:B------:R-:W-:Y:S01]  /*f040*/  HMMA.16816.F32.BF16 R172, R92, R186, R172 ;  /* 0x000000ba5cac723c */ /* 0x000fe200000418ac */
[----:B------:R-:W4:Y:S01]  /*f050*/  LDSM.16.M88.4 R184, [R164+0x7000] ;  /* 0x00700000a4b8783b */ /* 0x000f220000000200 */
[----:B------:R-:W-:-:S03]  /*f060*/  FMUL.FTZ R16, R16, c[0x0][0x2ec] ;  /* 0x0000bb0010107a20 */ /* 0x000fc60000410000 */
[----:B------:R-:W-:Y:S03]  /*f070*/  MUFU.TANH R24, R24 ;  /* 0x0000001800187308 */ /* 0x000fe60000002400 */
[C---:B---3--:R-:W-:Y:S01]  /*f080*/  HMMA.16816.F32.BF16 R168, R92.reuse, R180, R168 ;  /* 0x000000b45ca8723c */ /* 0x048fe200000418a8 */
[----:B------:R-:W-:Y:S02]  /*f090*/  FMUL.FTZ R15, R15, c[0x0][0x2ec] ;  /* 0x0000bb000f0f7a20 */ /* 0x000fe40000410000 */
[----:B------:R-:W-:Y:S02]  /*f0a0*/  FMUL.FTZ R12, R12, c[0x0][0x2ec] ;  /* 0x0000bb000c0c7a20 */ /* 0x000fe40000410000 */
[----:B------:R-:W-:Y:S03]  /*f0b0*/  MUFU.TANH R20, R20 ;  /* 0x0000001400147308 */ /* 0x000fe60000002400 */
[----:B------:R-:W-:Y:S01]  /*f0c0*/  HMMA.16816.F32.BF16 R128, R92, R182, R128 ;  /* 0x000000b65c80723c */ /* 0x000fe20000041880 */
[----:B------:R-:W3:Y:S01]  /*f0d0*/  LDSM.16.M88.4 R180, [R164+0x7800] ;  /* 0x00780000a4b4783b */ /* 0x000ee20000000200 */
[----:B-----5:R-:W-:Y:S01]  /*f0e0*/  FMUL.FTZ R65, R177, c[0x0][0x2ec] ;  /* 0x0000bb00b1417a20 */ /* 0x020fe20000410000 */
[----:B------:R-:W-:-:S04]  /*f0f0*/  DEPBAR.LE SB0, 0x0 ;  /* 0x000080000000791a */ /* 0x000fc80000000000 */
[----:B------:R-:W-:Y:S01]  /*f100*/  MUFU.TANH R16, R16 ;  /* 0x0000001000107308 */ /* 0x000fe20000002400 */
[C---:B------:R-:W-:Y:S07]  /*f110*/  HMMA.16816.F32.BF16 R48, R92.reuse, R196, R48 ;  /* 0x000000c45c30723c */ /* 0x040fee0000041830 */
[----:B------:R-:W-:Y:S01]  /*f120*/  MUFU.TANH R65, R65 ;  /* 0x0000004100417308 */ /* 0x000fe20000002400 */
[----:B------:R-:W-:Y:S01]  /*f130*/  HMMA.16816.F32.BF16 R44, R92, R198, R44 ;  /* 0x000000c65c2c723c */ /* 0x000fe2000004182c */
[----:B--2---:R-:W-:-:S02]  /*f140*/  FMUL.FTZ R76, R171, c[0x0][0x2ec] ;  /* 0x0000bb00ab4c7a20 */ /* 0x004fc40000410000 */
[----:B-1----:R-:W-:Y:S02]  /*f150*/  IMAD.MOV.U32 R171, RZ, RZ, R82 ;  /* 0x000000ffffab7224 */ /* 0x002fe400078e0052 */
[----:B------:R-:W-:Y:S02]  /*f160*/  FMUL.FTZ R170, R170, c[0x0][0x2ec] ;  /* 0x0000bb00aaaa7a20 */ /* 0x000fe40000410000 */
[----:B------:R-:W-:Y:S01]  /*f170*/  LOP3.LUT R198, R243, UR6, RZ, 0xfc, !PT ;  /* 0x00000006f3c67c12 */ /* 0x000fe2000f8efcff */
[C---:B------:R-:W-:Y:S01]  /*f180*/  HMMA.16816.F32.BF16 R40, R92.reuse, R200, R40 ;  /* 0x000000c85c28723c */ /* 0x040fe20000041828 */
[----:B------:R-:W-:Y:S01]  /*f190*/  FMUL.FTZ R73, R129, c[0x0][0x2ec] ;  /* 0x0000bb0081497a20 */ /* 0x000fe20000410000 */
[----:B------:R-:W-:Y:S01]  /*f1a0*/  MUFU.TANH R76, R76 ;  /* 0x0000004c004c7308 */ /* 0x000fe20000002400 */
[----:B------:R-:W-:Y:S01]  /*f1b0*/  IADD3 R204, R198, 0x81, RZ ;  /* 0x00000081c6cc7810 */ /* 0x000fe20007ffe0ff */
[----:B------:R-:W-:Y:S01]  /*f1c0*/  FMUL.FTZ R128, R128, c[0x0][0x2ec] ;  /* 0x0000bb0080807a20 */ /* 0x000fe20000410000 */
[----:B------:R-:W-:Y:S01]  /*f1d0*/  IADD3 R208, R198, 0x89, RZ ;  /* 0x00000089c6d07810 */ /* 0x000fe20007ffe0ff */
[----:B------:R-:W-:Y:S01]  /*f1e0*/  FMUL.FTZ R130, R130, c[0x0][0x2ec] ;  /* 0x0000bb0082827a20 */ /* 0x000fe20000410000 */
[C---:B------:R-:W-:Y:S01]  /*f1f0*/  IADD3 R210, R198.reuse, 0x91, RZ ;  /* 0x00000091c6d27810 */ /* 0x040fe20007ffe0ff */
[C---:B------:R-:W-:Y:S01]  /*f200*/  HMMA.16816.F32.BF16 R36, R92.reuse, R202, R36 ;  /* 0x000000ca5c24723c */ /* 0x040fe20000041824 */
[C---:B------:R-:W-:Y:S01]  /*f210*/  IADD3 R212, R198.reuse, 0x99, RZ ;  /* 0x00000099c6d47810 */ /* 0x040fe20007ffe0ff */
[----:B------:R-:W-:Y:S01]  /*f220*/  I2F R197, R204 ;  /* 0x000000cc00c57306 */ /* 0x000fe20000201400 */
[C---:B------:R-:W-:Y:S01]  /*f230*/  IADD3 R214, R198.reuse, 0xa1, RZ ;  /* 0x000000a1c6d67810 */ /* 0x040fe20007ffe0ff */
[----:B------:R-:W-:Y:S01]  /*f240*/  FMUL.FTZ R49, R49, c[0x0][0x2ec] ;  /* 0x0000bb0031317a20 */ /* 0x000fe20000410000 */
[----:B------:R-:W-:Y:S01]  /*f250*/  IADD3 R216, R198, 0xb1, RZ ;  /* 0x000000b1c6d87810 */ /* 0x000fe20007ffe0ff */
[----:B------:R-:W-:Y:S01]  /*f260*/  FMUL.FTZ R50, R50, c[0x0][0x2ec] ;  /* 0x0000bb0032327a20 */ /* 0x000fe20000410000 */
[C---:B------:R-:W-:Y:S01]  /*f270*/  IADD3 R202, R198.reuse, 0x79, RZ ;  /* 0x00000079c6ca7810 */ /* 0x040fe20007ffe0ff */
[C---:B------:R-:W-:Y:S01]  /*f280*/  HMMA.16816.F32.BF16 R32, R92.reuse, R192, R32 ;  /* 0x000000c05c20723c */ /* 0x040fe20000041820 */
[C---:B------:R-:W-:Y:S01]  /*f290*/  IADD3 R220, R198.reuse, 0xc1, RZ ;  /* 0x000000c1c6dc7810 */ /* 0x040fe20007ffe0ff */
[----:B------:R-:W1:Y:S01]  /*f2a0*/  MUFU.TANH R193, R77 ;  /* 0x0000004d00c17308 */ /* 0x000e620000002400 */
[----:B------:R-:W-:Y:S01]  /*f2b0*/  IADD3 R222, R198, 0xd1, RZ ;  /* 0x000000d1c6de7810 */ /* 0x000fe20007ffe0ff */
[----:B------:R-:W-:Y:S01]  /*f2c0*/  FMUL.FTZ R47, R47, c[0x0][0x2ec] ;  /* 0x0000bb002f2f7a20 */ /* 0x000fe20000410000 */
[----:B------:R-:W-:Y:S01]  /*f2d0*/  ISETP.GE.AND P6, PT, R202, R167, PT ;  /* 0x000000a7ca00720c */ /* 0x000fe20003fc6270 */
[----:B------:R-:W-:Y:S01]  /*f2e0*/  FMUL.FTZ R46, R46, c[0x0][0x2ec] ;  /* 0x0000bb002e2e7a20 */ /* 0x000fe20000410000 */
[----:B------:R-:W-:Y:S01]  /*f2f0*/  ISETP.GE.AND P5, PT, R202, R165, PT ;  /* 0x000000a5ca00720c */ /* 0x000fe20003fa6270 */
[C---:B------:R-:W-:Y:S01]  /*f300*/  HMMA.16816.F32.BF16 R116, R92.reuse, R188, R116 ;  /* 0x000000bc5c74723c */ /* 0x040fe20000041874 */
[-C--:B------:R-:W-:Y:S01]  /*f310*/  ISETP.GE.AND P0, PT, R204, R167.reuse, PT ;  /* 0x000000a7cc00720c */ /* 0x080fe20003f06270 */
[----:B------:R1:W-:Y:S01]  /*f320*/  MUFU.TANH R189, R79 ;  /* 0x0000004f00bd7308 */ /* 0x0003e20000002400 */
[----:B------:R-:W-:Y:S01]  /*f330*/  ISETP.GE.AND P3, PT, R208, R167, PT ;  /* 0x000000a7d000720c */ /* 0x000fe20003f66270 */
[----:B------:R-:W-:Y:S01]  /*f340*/  FMUL.FTZ R42, R42, c[0x0][0x2ec] ;  /* 0x0000bb002a2a7a20 */ /* 0x000fe20000410000 */
[-C--:B------:R-:W-:Y:S01]  /*f350*/  ISETP.GE.AND P2, PT, R204, R165.reuse, PT ;  /* 0x000000a5cc00720c */ /* 0x080fe20003f46270 */
[----:B------:R-:W-:Y:S01]  /*f360*/  FMUL.FTZ R44, R44, c[0x0][0x2ec] ;  /* 0x0000bb002c2c7a20 */ /* 0x000fe20000410000 */
[----:B------:R-:W-:Y:S01]  /*f370*/  ISETP.GE.AND P4, PT, R208, R165, PT ;  /* 0x000000a5d000720c */ /* 0x000fe20003f86270 */
[----:B----4-:R-:W-:Y:S01]  /*f380*/  HMMA.16816.F32.BF16 R124, R92, R88, R124 ;  /* 0x000000585c7c723c */ /* 0x010fe2000004187c */
[----:B------:R-:W-:Y:S01]  /*f390*/  FMUL.FTZ R37, R37, c[0x0][0x2ec] ;  /* 0x0000bb0025257a20 */ /* 0x000fe20000410000 */
[----:B------:R2:W-:Y:S01]  /*f3a0*/  MUFU.TANH R192, R58 ;  /* 0x0000003a00c07308 */ /* 0x0005e20000002400 */
[----:B------:R-:W-:Y:S01]  /*f3b0*/  IADD3 R246, R198, 0xd9, RZ ;  /* 0x000000d9c6f67810 */ /* 0x000fe20007ffe0ff */
[----:B------:R-:W-:Y:S01]  /*f3c0*/  FMUL.FTZ R38, R38, c[0x0][0x2ec] ;  /* 0x0000bb0026267a20 */ /* 0x000fe20000410000 */
[----:B------:R-:W-:-:S02]  /*f3d0*/  IADD3 R252, R198, 0xe1, RZ ;  /* 0x000000e1c6fc7810 */ /* 0x000fc40007ffe0ff */
[C---:B------:R-:W-:Y:S01]  /*f3e0*/  IADD3 R223, R198.reuse, 0xf1, RZ ;  /* 0x000000f1c6df7810 */ /* 0x040fe20007ffe0ff */
[C---:B------:R-:W-:Y:S01]  /*f3f0*/  HMMA.16816.F32.BF16 R120, R92.reuse, R90, R120 ;  /* 0x0000005a5c78723c */ /* 0x040fe20000041878 */
[----:B------:R-:W-:Y:S01]  /*f400*/  IADD3 R211, R198, 0xf9, RZ ;  /* 0x000000f9c6d37810 */ /* 0x000fe20007ffe0ff */
[----:B-1----:R-:W-:Y:S01]  /*f410*/  IMAD.MOV.U32 R79, RZ, RZ, R193 ;  /* 0x000000ffff4f7224 */ /* 0x002fe200078e00c1 */
[----:B------:R-:W-:Y:S01]  /*f420*/  MUFU.TANH R77, R67 ;  /* 0x00000043004d7308 */ /* 0x000fe20000002400 */
[----:B------:R-:W-:Y:S01]  /*f430*/  FMUL.FTZ R193, R54, c[0x0][0x2ec] ;  /* 0x0000bb0036c17a20 */ /* 0x000fe20000410000 */
[----:B------:R-:W-:Y:S01]  /*f440*/  IADD3 R204, R206, 0x29, RZ ;  /* 0x00000029cecc7810 */ /* 0x000fe20007ffe0ff */
[----:B------:R-:W-:Y:S01]  /*f450*/  FMUL.FTZ R54, R48, c[0x0][0x2ec] ;  /* 0x0000bb0030367a20 */ /* 0x000fe20000410000 */
[----:B------:R-:W-:Y:S01]  /*f460*/  IADD3 R90, R198, 0xa9, RZ ;  /* 0x000000a9c65a7810 */ /* 0x000fe20007ffe0ff */
[----:B------:R-:W-:Y:S01]  /*f470*/  FMUL.FTZ R48, R51, c[0x0][0x2ec] ;  /* 0x0000bb0033307a20 */ /* 0x000fe20000410000 */
[----:B------:R-:W-:Y:S01]  /*f480*/  HMMA.16816.F32.BF16 R112, R92, R190, R112 ;  /* 0x000000be5c70723c */ /* 0x000fe20000041870 */
[----:B------:R-:W-:Y:S01]  /*f490*/  FMUL.FTZ R51, R45, c[0x0][0x2ec] ;  /* 0x0000bb002d337a20 */ /* 0x000fe20000410000 */
[----:B------:R1:W-:Y:S01]  /*f4a0*/  I2F R3, R202 ;  /* 0x000000ca00037306 */ /* 0x0003e20000201400 */
[----:B------:R-:W-:-:S02]  /*f4b0*/  FMUL.FTZ R45, R40, c[0x0][0x2ec] ;  /* 0x0000bb00282d7a20 */ /* 0x000fc40000410000 */
[----:B------:R-:W-:Y:S02]  /*f4c0*/  FMUL.FTZ R40, R41, c[0x0][0x2ec] ;  /* 0x0000bb0029287a20 */ /* 0x000fe40000410000 */
[----:B------:R-:W-:Y:S01]  /*f4d0*/  FMUL.FTZ R41, R36, c[0x0][0x2ec] ;  /* 0x0000bb0024297a20 */ /* 0x000fe20000410000 */
[C---:B------:R-:W-:Y:S01]  /*f4e0*/  HMMA.16816.F32.BF16 R108, R92.reuse, R184, R108 ;  /* 0x000000b85c6c723c */ /* 0x040fe2000004186c */
[----:B------:R-:W-:Y:S01]  /*f4f0*/  FMUL.FTZ R36, R39, c[0x0][0x2ec] ;  /* 0x0000bb0027247a20 */ /* 0x000fe20000410000 */
[----:B------:R4:W-:Y:S01]  /*f500*/  MUFU.TANH R80, R48 ;  /* 0x0000003000507308 */ /* 0x0009e20000002400 */
[----:B------:R-:W-:Y:S01]  /*f510*/  FMUL.FTZ R39, R25, c[0x0][0x2ec] ;  /* 0x0000bb0019277a20 */ /* 0x000fe20000410000 */
[----:B------:R-:W-:Y:S01]  /*f520*/  IADD3 R190, R198, 0xb9, RZ ;  /* 0x000000b9c6be7810 */ /* 0x000fe20007ffe0ff */
[----:B------:R-:W-:Y:S02]  /*f530*/  FMUL.FTZ R25, R26, c[0x0][0x2ec] ;  /* 0x0000bb001a197a20 */ /* 0x000fe40000410000 */
[----:B--2---:R-:W-:Y:S01]  /*f540*/  FMUL.FTZ R58, R13, c[0x0][0x2ec] ;  /* 0x0000bb000d3a7a20 */ /* 0x004fe20000410000 */
[----:B------:R-:W-:Y:S01]  /*f550*/  HMMA.16816.F32.BF16 R104, R92, R186, R104 ;  /* 0x000000ba5c68723c */ /* 0x000fe20000041868 */
[----:B------:R-:W-:Y:S01]  /*f560*/  FMUL.FTZ R26, R27, c[0x0][0x2ec] ;  /* 0x0000bb001b1a7a20 */ /* 0x000fe20000410000 */
[----:B------:R2:W5:Y:S01]  /*f570*/  MUFU.TANH R81, R36 ;  /* 0x0000002400517308 */ /* 0x0005620000002400 */
[----:B------:R-:W-:Y:S01]  /*f580*/  FMUL.FTZ R27, R9, c[0x0][0x2ec] ;  /* 0x0000bb00091b7a20 */ /* 0x000fe20000410000 */
[----:B-1----:R-:W-:Y:S01]  /*f590*/  IADD3 R202, R206, 0x31, RZ ;  /* 0x00000031ceca7810 */ /* 0x002fe20007ffe0ff */
[----:B------:R-:W-:-:S02]  /*f5a0*/  FMUL.FTZ R67, R179, c[0x0][0x2ec] ;  /* 0x0000bb00b3437a20 */ /* 0x000fc40000410000 */
[----:B------:R-:W-:Y:S01]  /*f5b0*/  IMAD.MOV.U32 R129, RZ, RZ, R79 ;  /* 0x000000ffff817224 */ /* 0x000fe200078e004f */
[C---:B---3--:R-:W-:Y:S01]  /*f5c0*/  HMMA.16816.F32.BF16 R100, R92.reuse, R180, R100 ;  /* 0x000000b45c64723c */ /* 0x048fe20000041864 */
[----:B------:R-:W-:Y:S01]  /*f5d0*/  FMUL.FTZ R79, R131, c[0x0][0x2ec] ;  /* 0x0000bb00834f7a20 */ /* 0x000fe20000410000 */
[----:B------:R1:W-:Y:S01]  /*f5e0*/  I2F R199, R208 ;  /* 0x000000d000c77306 */ /* 0x0003e20000201400 */
[----:B----4-:R-:W-:Y:S01]  /*f5f0*/  FMUL.FTZ R48, R43, c[0x0][0x2ec] ;  /* 0x0000bb002b307a20 */ /* 0x010fe20000410000 */
[----:B------:R-:W-:Y:S01]  /*f600*/  IADD3 R186, R198, 0xc9, RZ ;  /* 0x000000c9c6ba7810 */ /* 0x000fe20007ffe0ff */
[----:B------:R-:W-:Y:S02]  /*f610*/  FMUL.FTZ R82, R113, c[0x0][0x2ec] ;  /* 0x0000bb0071527a20 */ /* 0x000fe40000410000 */
[----:B------:R-:W-:Y:S01]  /*f620*/  FMUL.FTZ R9, R10, c[0x0][0x2ec] ;  /* 0x0000bb000a097a20 */ /* 0x000fe20000410000 */
[----:B------:R-:W-:Y:S01]  /*f630*/  HMMA.16816.F32.BF16 R28, R92, R194, R28 ;  /* 0x000000c25c1c723c */ /* 0x000fe2000004181c */
[----:B------:R-:W-:Y:S01]  /*f640*/  FMUL.FTZ R111, R111, c[0x0][0x2ec] ;  /* 0x0000bb006f6f7a20 */ /* 0x000fe20000410000 */
[----:B------:R-:W3:Y:S01]  /*f650*/  MUFU.TANH R75, R48 ;  /* 0x00000030004b7308 */ /* 0x000ee20000002400 */
[----:B--2---:R-:W-:-:S02]  /*f660*/  FMUL.FTZ R36, R21, c[0x0][0x2ec] ;  /* 0x0000bb0015247a20 */ /* 0x004fc40000410000 */
[----:B------:R-:W-:Y:S02]  /*f670*/  FMUL.FTZ R21, R22, c[0x0][0x2ec] ;  /* 0x0000bb0016157a20 */ /* 0x000fe40000410000 */
[----:B------:R-:W-:Y:S01]  /*f680*/  FMUL.FTZ R22, R17, c[0x0][0x2ec] ;  /* 0x0000bb0011167a20 */ /* 0x000fe20000410000 */
[----:B------:R-:W-:Y:S01]  /*f690*/  HMMA.16816.F32.BF16 R96, R92, R182, R96 ;  /* 0x000000b65c60723c */ /* 0x000fe20000041860 */
[----:B------:R-:W-:Y:S01]  /*f6a0*/  FMUL.FTZ R17, R18, c[0x0][0x2ec] ;  /* 0x0000bb0012117a20 */ /* 0x000fe20000410000 */
[----:B------:R-:W-:Y:S01]  /*f6b0*/  MUFU.TANH R95, R68 ;  /* 0x00000044005f7308 */ /* 0x000fe20000002400 */
[----:B------:R-:W-:Y:S01]  /*f6c0*/  FMUL.FTZ R18, R19, c[0x0][0x2ec] ;  /* 0x0000bb0013127a20 */ /* 0x000fe20000410000 */
[----:B------:R-:W-:Y:S01]  /*f6d0*/  IADD3 R194, R198, 0xe9, RZ ;  /* 0x000000e9c6c27810 */ /* 0x000fe20007ffe0ff */
[----:B-----5:R-:W-:Y:S01]  /*f6e0*/  IMAD.MOV.U32 R177, RZ, RZ, R81 ;  /* 0x000000ffffb17224 */ /* 0x020fe200078e0051 */
[----:B-1----:R-:W-:Y:S01]  /*f6f0*/  IADD3 R208, R206, 0x21, RZ ;  /* 0x00000021ced07810 */ /* 0x002fe20007ffe0ff */
[----:B------:R-:W-:-:S02]  /*f700*/  FMUL.FTZ R81, R127, c[0x0][0x2ec] ;  /* 0x0000bb007f517a20 */ /* 0x000fc40000410000 */
[----:B------:R-:W-:Y:S01]  /*f710*/  FMUL.FTZ R19, R117, c[0x0][0x2ec] ;  /* 0x0000bb0075137a20 */ /* 0x000fe20000410000 */
[----:B------:R-:W-:Y:S01]  /*f720*/  MUFU.TANH R68, R71 ;  /* 0x0000004700447308 */ /* 0x000fe20000002400 */
[----:B---3--:R-:W-:Y:S02]  /*f730*/  IMAD.MOV.U32 R179, RZ, RZ, R75 ;  /* 0x000000ffffb37224 */ /* 0x008fe400078e004b */
[----:B------:R-:W-:Y:S02]  /*f740*/  FMUL.FTZ R75, R125, c[0x0][0x2ec] ;  /* 0x0000bb007d4b7a20 */ /* 0x000fe40000410000 */
[----:B------:R-:W-:Y:S02]  /*f750*/  FMUL.FTZ R105, R105, c[0x0][0x2ec] ;  /* 0x0000bb0069697a20 */ /* 0x000fe40000410000 */
[----:B------:R-:W-:Y:S01]  /*f760*/  FMUL.FTZ R103, R103, c[0x0][0x2ec] ;  /* 0x0000bb0067677a20 */ /* 0x000fe20000410000 */
[----:B------:R-:W-:Y:S01]  /*f770*/  MUFU.TANH R93, R84 ;  /* 0x00000054005d7308 */ /* 0x000fe20000002400 */
[----:B------:R-:W-:Y:S01]  /*f780*/  IMAD.MOV.U32 R117, RZ, RZ, R86 ;  /* 0x000000ffff757224 */ /* 0x000fe200078e0056 */
[----:B------:R-:W-:Y:S01]  /*f790*/  IADD3 R86, R206, 0x9, RZ ;  /* 0x00000009ce567810 */ /* 0x000fe20007ffe0ff */
[----:B------:R-:W-:-:S02]  /*f7a0*/  FMUL.FTZ R13, R14, c[0x0][0x2ec] ;  /* 0x0000bb000e0d7a20 */ /* 0x000fc40000410000 */
[----:B------:R-:W-:Y:S02]  /*f7b0*/  FMUL.FTZ R29, R29, c[0x0][0x2ec] ;  /* 0x0000bb001d1d7a20 */ /* 0x000fe40000410000 */
[----:B------:R-:W-:Y:S01]  /*f7c0*/  FMUL.FTZ R99, R99, c[0x0][0x2ec] ;  /* 0x0000bb0063637a20 */ /* 0x000fe20000410000 */
[----:B------:R1:W2:Y:S01]  /*f7d0*/  MUFU.TANH R84, R69 ;  /* 0x0000004500547308 */ /* 0x0002a20000002400 */
[----:B------:R-:W-:Y:S02]  /*f7e0*/  FMUL.FTZ R31, R31, c[0x0][0x2ec] ;  /* 0x0000bb001f1f7a20 */ /* 0x000fe40000410000 */
[----:B------:R-:W-:Y:S02]  /*f7f0*/  FMUL.FTZ R34, R34, c[0x0][0x2ec] ;  /* 0x0000bb0022227a20 */ /* 0x000fe40000410000 */
[----:B------:R-:W-:Y:S02]  /*f800*/  FMUL.FTZ R116, R116, c[0x0][0x2ec] ;  /* 0x0000bb0074747a20 */ /* 0x000fe40000410000 */
[----:B------:R-:W-:Y:S01]  /*f810*/  FMUL.FTZ R120, R120, c[0x0][0x2ec] ;  /* 0x0000bb0078787a20 */ /* 0x000fe20000410000 */
[----:B------:R3:W-:Y:S01]  /*f820*/  MUFU.TANH R183, R56 ;  /* 0x0000003800b77308 */ /* 0x0007e20000002400 */
[----:B-1----:R-:W-:-:S07]  /*f830*/  IMAD.MOV.U32 R69, RZ, RZ, R189 ;  /* 0x000000ffff457224 */ /* 0x002fce00078e00bd */
[----:B------:R-:W-:Y:S01]  /*f840*/  MUFU.TANH R36, R36 ;  /* 0x0000002400247308 */ /* 0x000fe20000002400 */
[----:B--2---:R-:W-:Y:S02]  /*f850*/  IMAD.MOV.U32 R113, RZ, RZ, R84 ;  /* 0x000000ffff717224 */ /* 0x004fe400078e0054 */
[----:B------:R-:W-:Y:S02]  /*f860*/  IMAD.MOV.U32 R127, RZ, RZ, R69 ;  /* 0x000000ffff7f7224 */ /* 0x000fe400078e0045 */
[----:B------:R-:W-:Y:S02]  /*f870*/  FMUL.FTZ R84, R109, c[0x0][0x2ec] ;  /* 0x0000bb006d547a20 */ /* 0x000fe40000410000 */
[----:B---3--:R-:W-:Y:S01]  /*f880*/  IMAD.MOV.U32 R56, RZ, RZ, R68 ;  /* 0x000000ffff387224 */ /* 0x008fe200078e0044 */
[----:B------:R1:W-:Y:S01]  /*f890*/  MUFU.TANH R189, R66 ;  /* 0x0000004200bd7308 */ /* 0x0003e20000002400 */
[----:B------:R-:W-:Y:S02]  /*f8a0*/  FMUL.FTZ R68, R7, c[0x0][0x2ec] ;  /* 0x0000bb0007447a20 */ /* 0x000fe40000410000 */
[----:B------:R-:W-:-:S02]  /*f8b0*/  IMAD.MOV.U32 R131, RZ, RZ, R56 ;  /* 0x000000ffff837224 */ /* 0x000fc400078e0038 */
[----:B------:R-:W-:-:S03]  /*f8c0*/  FMUL.FTZ R7, R178, c[0x0][0x2ec] ;  /* 0x0000bb00b2077a20 */ /* 0x000fc60000410000 */
[----:B------:R-:W2:Y:S01]  /*f8d0*/  MUFU.TANH R48, R23 ;  /* 0x0000001700307308 */ /* 0x000ea20000002400 */
[----:B-1----:R-:W-:-:S07]  /*f8e0*/  FMUL.FTZ R66, R5, c[0x0][0x2ec] ;  /* 0x0000bb0005427a20 */ /* 0x002fce0000410000 */
[----:B------:R-:W1:Y:S01]  /*f8f0*/  MUFU.TANH R22, R22 ;  /* 0x0000001600167308 */ /* 0x000e620000002400 */
[----:B------:R-:W-:Y:S02]  /*f900*/  FMUL.FTZ R5, R6, c[0x0][0x2ec] ;  /* 0x0000bb0006057a20 */ /* 0x000fe40000410000 */
[----:B------:R-:W-:Y:S02]  /*f910*/  FMUL.FTZ R6, R176, c[0x0][0x2ec] ;  /* 0x0000bb00b0067a20 */ /* 0x000fe40000410000 */
[----:B--2---:R-:W-:-:S03]  /*f920*/  FFMA.FTZ R48, R3, UR4, R48 ;  /* 0x0000000403307c23 */ /* 0x004fc60008010030 */
[----:B------:R-:W2:Y:S02]  /*f930*/  MUFU.TANH R58, R58 ;  /* 0x0000003a003a7308 */ /* 0x000ea40000002400 */
[----:B------:R-:W-:Y:S02]  /*f940*/  FSEL R176, R48, -INF , !P5 ;  /* 0xff80000030b07808 */ /* 0x000fe40006800000 */
[----:B------:R-:W-:-:S04]  /*f950*/  ISETP.GE.AND P5, PT, R210, R165, PT ;  /* 0x000000a5d200720c */ /* 0x000fc80003fa6270 */
[----:B------:R-:W-:Y:S01]  /*f960*/  MUFU.TANH R181, R64 ;  /* 0x0000004000b57308 */ /* 0x000fe20000002400 */
[----:B-1----:R-:W-:-:S05]  /*f970*/  FFMA.FTZ R56, R197, UR4, R22 ;  /* 0x00000004c5387c23 */ /* 0x002fca0008010016 */
[----:B------:R-:W-:Y:S02]  /*f980*/  FSEL R56, R56, -INF , !P0 ;  /* 0xff80000038387808 */ /* 0x000fe40004000000 */
[----:B------:R-:W1:Y:S01]  /*f990*/  MUFU.TANH R18, R18 ;  /* 0x0000001200127308 */ /* 0x000e620000002400 */
[----:B--2---:R-:W-:Y:S01]  /*f9a0*/  FFMA.FTZ R57, R199, UR4, R58 ;  /* 0x00000004c7397c23 */ /* 0x004fe2000801003a */
[----:B------:R-:W-:-:S06]  /*f9b0*/  ISETP.GE.AND P0, PT, R212, R167, PT ;  /* 0x000000a7d400720c */ /* 0x000fcc0003f06270 */
[----:B------:R-:W-:Y:S08]  /*f9c0*/  I2F R201, R210 ;  /* 0x000000d200c97306 */ /* 0x000ff00000201400 */
[----:B------:R2:W-:Y:S08]  /*f9d0*/  MUFU.TANH R182, R70 ;  /* 0x0000004600b67308 */ /* 0x0005f00000002400 */
[----:B------:R-:W-:Y:S08]  /*f9e0*/  MUFU.TANH R43, R37 ;  /* 0x00000025002b7308 */ /* 0x000ff00000002400 */
[----:B------:R-:W3:Y:S01]  /*f9f0*/  MUFU.TANH R64, R15 ;  /* 0x0000000f00407308 */ /* 0x000ee20000002400 */
[----:B--2---:R-:W-:-:S02]  /*fa00*/  FMUL.FTZ R70, R173, c[0x0][0x2ec] ;  /* 0x0000bb00ad467a20 */ /* 0x004fc40000410000 */
[----:B------:R-:W-:Y:S02]  /*fa10*/  FFMA.FTZ R173, R3, UR4, R36 ;  /* 0x0000000403ad7c23 */ /* 0x000fe40008010024 */
[----:B-1----:R-:W-:Y:S01]  /*fa20*/  FFMA.FTZ R3, R197, UR4, R18 ;  /* 0x00000004c5037c23 */ /* 0x002fe20008010012 */
[----:B------:R-:W-:Y:S02]  /*fa30*/  IADD3 R18, R206, 0x11, RZ ;  /* 0x00000011ce127810 */ /* 0x000fe40007ffe0ff */
[----:B------:R-:W1:Y:S01]  /*fa40*/  MUFU.TANH R27, R27 ;  /* 0x0000001b001b7308 */ /* 0x000e620000002400 */
[----:B------:R-:W-:Y:S02]  /*fa50*/  FSEL R173, R173, -INF , !P6 ;  /* 0xff800000adad7808 */ /* 0x000fe40007000000 */
[----:B------:R-:W-:Y:S02]  /*fa60*/  ISETP.GE.AND P6, PT, R210, R167, PT ;  /* 0x000000a7d200720c */ /* 0x000fe40003fc6270 */
[----:B------:R-:W-:-:S02]  /*fa70*/  FSEL R3, R3, -INF , !P2 ;  /* 0xff80000003037808 */ /* 0x000fc40005000000 */
[----:B------:R-:W-:Y:S01]  /*fa80*/  ISETP.GE.AND P2, PT, R212, R165, PT ;  /* 0x000000a5d400720c */ /* 0x000fe20003f46270 */
[----:B------:R-:W-:Y:S01]  /*fa90*/  I2F R203, R212 ;  /* 0x000000d400cb7306 */ /* 0x000fe20000201400 */
[----:B---3--:R-:W-:Y:S01]  /*faa0*/  FFMA.FTZ R58, R199, UR4, R64 ;  /* 0x00000004c73a7c23 */ /* 0x008fe20008010040 */
[----:B------:R-:W-:Y:S01]  /*fab0*/  FSEL R64, R57, -INF , !P3 ;  /* 0xff80000039407808 */ /* 0x000fe20005800000 */
[----:B------:R-:W-:Y:S01]  /*fac0*/  FMUL.FTZ R15, R115, c[0x0][0x2ec] ;  /* 0x0000bb00730f7a20 */ /* 0x000fe20000410000 */
[----:B------:R-:W-:Y:S01]  /*fad0*/  ISETP.GE.AND P3, PT, R214, R167, PT ;  /* 0x000000a7d600720c */ /* 0x000fe20003f66270 */
[----:B------:R-:W-:Y:S01]  /*fae0*/  IMAD.MOV.U32 R199, RZ, RZ, R117 ;  /* 0x000000ffffc77224 */ /* 0x000fe200078e0075 */
[----:B------:R-:W-:Y:S02]  /*faf0*/  FSEL R58, R58, -INF , !P4 ;  /* 0xff8000003a3a7808 */ /* 0x000fe40006000000 */
[----:B------:R2:W-:Y:S01]  /*fb00*/  MUFU.TANH R94, R74 ;  /* 0x0000004a005e7308 */ /* 0x0005e20000002400 */
[----:B-1----:R-:W-:Y:S01]  /*fb10*/  FFMA.FTZ R27, R201, UR4, R27 ;  /* 0x00000004c91b7c23 */ /* 0x002fe2000801001b */
[----:B------:R-:W-:-:S02]  /*fb20*/  ISETP.GE.AND P4, PT, R214, R165, PT ;  /* 0x000000a5d600720c */ /* 0x000fc40003f86270 */
[----:B------:R-:W-:Y:S02]  /*fb30*/  IADD3 R210, R206, 0x19, RZ ;  /* 0x00000019ced27810 */ /* 0x000fe40007ffe0ff */
[----:B------:R-:W-:Y:S02]  /*fb40*/  FSEL R59, R27, -INF , !P6 ;  /* 0xff8000001b3b7808 */ /* 0x000fe40007000000 */
[----:B------:R1:W3:Y:S01]  /*fb50*/  MUFU.TANH R37, R11 ;  /* 0x0000000b00257308 */ /* 0x0002e20000002400 */
[----:B------:R-:W-:Y:S02]  /*fb60*/  ISETP.GE.AND P6, PT, R90, R167, PT ;  /* 0x000000a75a00720c */ /* 0x000fe40003fc6270 */
[----:B------:R-:W-:-:S05]  /*fb70*/  IADD3 R117, R206, 0x71, RZ ;  /* 0x00000071ce757810 */ /* 0x000fca0007ffe0ff */
[----:B------:R-:W4:Y:S01]  /*fb80*/  MUFU.TANH R66, R66 ;  /* 0x0000004200427308 */ /* 0x000f220000002400 */
[----:B--2---:R-:W-:Y:S02]  /*fb90*/  FMUL.FTZ R74, R175, c[0x0][0x2ec] ;  /* 0x0000bb00af4a7a20 */ /* 0x004fe40000410000 */
[----:B------:R-:W-:Y:S02]  /*fba0*/  IMAD.MOV.U32 R175, RZ, RZ, R80 ;  /* 0x000000ffffaf7224 */ /* 0x000fe400078e0050 */
[----:B------:R-:W-:Y:S02]  /*fbb0*/  FMUL.FTZ R80, R121, c[0x0][0x2ec] ;  /* 0x0000bb0079507a20 */ /* 0x000fe40000410000 */
[----:B------:R-:W-:Y:S01]  /*fbc0*/  IMAD.MOV.U32 R121, RZ, RZ, R77 ;  /* 0x000000ffff797224 */ /* 0x000fe200078e004d */
[----:B------:R2:W-:Y:S01]  /*fbd0*/  MUFU.TANH R92, R72 ;  /* 0x00000048005c7308 */ /* 0x0005e20000002400 */
[----:B------:R-:W-:Y:S01]  /*fbe0*/  FMUL.FTZ R77, R119, c[0x0][0x2ec] ;  /* 0x0000bb00774d7a20 */ /* 0x000fe20000410000 */
[----:B-1----:R-:W-:Y:S01]  /*fbf0*/  IADD3 R11, R206, 0x1, RZ ;  /* 0x00000001ce0b7810 */ /* 0x002fe20007ffe0ff */
[----:B---3--:R-:W-:-:S02]  /*fc00*/  FFMA.FTZ R201, R201, UR4, R37 ;  /* 0x00000004c9c97c23 */ /* 0x008fc40008010025 */
[----:B------:R-:W-:-:S03]  /*fc10*/  IMAD.MOV.U32 R119, RZ, RZ, R85 ;  /* 0x000000ffff777224 */ /* 0x000fc600078e0055 */
[----:B------:R1:W3:Y:S01]  /*fc20*/  MUFU.TANH R71, R53 ;  /* 0x0000003500477308 */ /* 0x0002e20000002400 */
[----:B----4-:R-:W-:Y:S01]  /*fc30*/  FFMA.FTZ R69, R203, UR4, R66 ;  /* 0x00000004cb457c23 */ /* 0x010fe20008010042 */
[----:B------:R-:W-:Y:S01]  /*fc40*/  FSEL R57, R201, -INF , !P5 ;  /* 0xff800000c9397808 */ /* 0x000fe20006800000 */
[----:B------:R-:W-:Y:S01]  /*fc50*/  IMAD.MOV.U32 R201, RZ, RZ, R131 ;  /* 0x000000ffffc97224 */ /* 0x000fe200078e0083 */
[----:B------:R-:W-:-:S04]  /*fc60*/  ISETP.GE.AND P5, PT, R90, R165, PT ;  /* 0x000000a55a00720c */ /* 0x000fc80003fa6270 */
[----:B------:R-:W4:Y:S01]  /*fc70*/  I2F R88, R214 ;  /* 0x000000d600587306 */ /* 0x000f220000201400 */
[----:B--2---:R-:W-:Y:S02]  /*fc80*/  FMUL.FTZ R72, R169, c[0x0][0x2ec] ;  /* 0x0000bb00a9487a20 */ /* 0x004fe40000410000 */
[----:B------:R-:W-:-:S05]  /*fc90*/  IMAD.MOV.U32 R169, RZ, RZ, R83 ;  /* 0x000000ffffa97224 */ /* 0x000fca00078e0053 */
[----:B------:R-:W2:Y:S01]  /*fca0*/  MUFU.TANH R68, R68 ;  /* 0x0000004400447308 */ /* 0x000ea20000002400 */
[----:B-1----:R-:W-:Y:S02]  /*fcb0*/  FMUL.FTZ R53, R123, c[0x0][0x2ec] ;  /* 0x0000bb007b357a20 */ /* 0x002fe40000410000 */
[----:B---3--:R-:W-:Y:S02]  /*fcc0*/  IMAD.MOV.U32 R125, RZ, RZ, R71 ;  /* 0x000000ffff7d7224 */ /* 0x008fe400078e0047 */
[----:B------:R-:W-:Y:S02]  /*fcd0*/  IMAD.MOV.U32 R123, RZ, RZ, R87 ;  /* 0x000000ffff7b7224 */ /* 0x000fe400078e0057 */
[----:B------:R-:W-:Y:S01]  /*fce0*/  FMUL.FTZ R87, R101, c[0x0][0x2ec] ;  /* 0x0000bb0065577a20 */ /* 0x000fe20000410000 */
[----:B------:R-:W1:Y:S01]  /*fcf0*/  MUFU.TANH R67, R67 ;  /* 0x0000004300437308 */ /* 0x000e620000002400 */
[----:B----4-:R-:W-:Y:S01]  /*fd00*/  FFMA.FTZ R71, R88, UR4, R65 ;  /* 0x0000000458477c23 */ /* 0x010fe20008010041 */
[----:B------:R-:W-:Y:S01]  /*fd10*/  IADD3 R214, R206, 0x39, RZ ;  /* 0x00000039ced67810 */ /* 0x000fe20007ffe0ff */
[----:B------:R-:W-:-:S05]  /*fd20*/  IMAD.MOV.U32 R197, RZ, RZ, R125 ;  /* 0x000000ffffc57224 */ /* 0x000fca00078e007d */
[----:B------:R3:W-:Y:S01]  /*fd30*/  I2F R89, R90 ;  /* 0x0000005a00597306 */ /* 0x0007e20000201400 */
[----:B--2---:R-:W-:Y:S01]  /*fd40*/  FFMA.FTZ R66, R203, UR4, R68 ;  /* 0x00000004cb427c23 */ /* 0x004fe20008010044 */
[----:B------:R-:W-:Y:S01]  /*fd50*/  FSEL R68, R69, -INF , !P0 ;  /* 0xff80000045447808 */ /* 0x000fe20004000000 */
[----:B------:R-:W-:Y:S01]  /*fd60*/  IMAD.MOV.U32 R203, RZ, RZ, R119 ;  /* 0x000000ffffcb7224 */ /* 0x000fe200078e0077 */
[----:B------:R-:W-:Y:S02]  /*fd70*/  ISETP.GE.AND P0, PT, R216, R167, PT ;  /* 0x000000a7d800720c */ /* 0x000fe40003f06270 */
[----:B------:R-:W-:Y:S02]  /*fd80*/  FSEL R66, R66, -INF , !P2 ;  /* 0xff80000042427808 */ /* 0x000fe40005000000 */
[----:B------:R-:W2:Y:S01]  /*fd90*/  MUFU.TANH R70, R70 ;  /* 0x0000004600467308 */ /* 0x000ea20000002400 */
[----:B-1----:R-:W-:Y:S01]  /*fda0*/  FFMA.FTZ R65, R88, UR4, R67 ;  /* 0x0000000458417c23 */ /* 0x002fe20008010043 */
[----:B------:R-:W-:-:S02]  /*fdb0*/  FSEL R67, R71, -INF , !P3 ;  /* 0xff80000047437808 */ /* 0x000fc40005800000 */
[----:B------:R-:W-:Y:S02]  /*fdc0*/  ISETP.GE.AND P2, PT, R216, R165, PT ;  /* 0x000000a5d800720c */ /* 0x000fe40003f46270 */
[----:B------:R-:W-:Y:S02]  /*fdd0*/  FSEL R65, R65, -INF , !P4 ;  /* 0xff80000041417808 */ /* 0x000fe40006000000 */
[----:B------:R-:W1:Y:S01]  /*fde0*/  MUFU.TANH R74, R74 ;  /* 0x0000004a004a7308 */ /* 0x000e620000002400 */
[----:B---3--:R-:W-:Y:S01]  /*fdf0*/  FMUL.FTZ R90, R107, c[0x0][0x2ec] ;  /* 0x0000bb006b5a7a20 */ /* 0x008fe20000410000 */
[C---:B------:R-:W-:Y:S02]  /*fe00*/  ISETP.GE.AND P3, PT, R190.reuse, R167, PT ;  /* 0x000000a7be00720c */ /* 0x040fe40003f66270 */
[----:B------:R-:W-:-:S04]  /*fe10*/  ISETP.GE.AND P4, PT, R190, R165, PT ;  /* 0x000000a5be00720c */ /* 0x000fc80003f86270 */
[----:B------:R-:W3:Y:S01]  /*fe20*/  I2F R91, R216 ;  /* 0x000000d8005b7306 */ /* 0x000ee20000201400 */
[----:B--2---:R-:W-:-:S07]  /*fe30*/  FFMA.FTZ R69, R89, UR4, R70 ;  /* 0x0000000459457c23 */ /* 0x004fce0008010046 */
[----:B------:R-:W2:Y:S01]  /*fe40*/  MUFU.TANH R72, R72 ;  /* 0x0000004800487308 */ /* 0x000ea20000002400 */
[----:B-1----:R-:W-:-:S05]  /*fe50*/  FFMA.FTZ R70, R89, UR4, R74 ;  /* 0x0000000459467c23 */ /* 0x002fca000801004a */
[----:B------:R-:W-:Y:S02]  /*fe60*/  FSEL R70, R70, -INF , !P5 ;  /* 0xff80000046467808 */ /* 0x000fe40006800000 */
[----:B------:R-:W-:Y:S01]  /*fe70*/  I2F R188, R190 ;  /* 0x000000be00bc7306 */ /* 0x000fe20000201400 */
[----:B---3--:R-:W-:Y:S01]  /*fe80*/  FFMA.FTZ R76, R91, UR4, R76 ;  /* 0x000000045b4c7c23 */ /* 0x008fe2000801004c */
[----:B------:R-:W-:Y:S02]  /*fe90*/  ISETP.GE.AND P5, PT, R220, R165, PT ;  /* 0x000000a5dc00720c */ /* 0x000fe40003fa6270 */
[----:B------:R-:W-:-:S04]  /*fea0*/  IADD3 R216, R206, 0x49, RZ ;  /* 0x00000049ced87810 */ /* 0x000fc80007ffe0ff */
[----:B------:R-:W1:Y:S01]  /*feb0*/  MUFU.TANH R73, R73 ;  /* 0x0000004900497308 */ /* 0x000e620000002400 */
[----:B--2---:R-:W-:Y:S01]  /*fec0*/  FFMA.FTZ R71, R91, UR4, R72 ;  /* 0x000000045b477c23 */ /* 0x004fe20008010048 */
[----:B------:R-:W-:Y:S02]  /*fed0*/  FSEL R72, R69, -INF , !P6 ;  /* 0xff80000045487808 */ /* 0x000fe40007000000 */
[----:B------:R-:W-:Y:S02]  /*fee0*/  FSEL R69, R76, -INF , !P2 ;  /* 0xff8000004c457808 */ /* 0x000fe40005000000 */
[----:B------:R-:W-:Y:S02]  /*fef0*/  FSEL R71, R71, -INF , !P0 ;  /* 0xff80000047477808 */ /* 0x000fe40004000000 */
[----:B------:R-:W2:Y:S01]  /*ff00*/  MUFU.TANH R79, R79 ;  /* 0x0000004f004f7308 */ /* 0x000ea20000002400 */
[-C--:B------:R-:W-:Y:S02]  /*ff10*/  ISETP.GE.AND P0, PT, R186, R167.reuse, PT ;  /* 0x000000a7ba00720c */ /* 0x080fe40003f06270 */
[----:B------:R-:W-:-:S02]  /*ff20*/  ISETP.GE.AND P6, PT, R220, R167, PT ;  /* 0x000000a7dc00720c */ /* 0x000fc40003fc6270 */
[----:B------:R-:W-:-:S03]  /*ff30*/  ISETP.GE.AND P2, PT, R186, R165, PT ;  /* 0x000000a5ba00720c */ /* 0x000fc60003f46270 */
[----:B------:R3:W-:Y:S01]  /*ff40*/  I2F R184, R220 ;  /* 0x000000dc00b87306 */ /* 0x0007e20000201400 */
[----:B-1----:R-:W-:-:S05]  /*ff50*/  FFMA.FTZ R73, R188, UR4, R73 ;  /* 0x00000004bc497c23 */ /* 0x002fca0008010049 */
[----:B------:R-:W-:Y:S02]  /*ff60*/  FSEL R76, R73, -INF , !P3 ;  /* 0xff800000494c7808 */ /* 0x000fe40005800000 */
[----:B------:R-:W1:Y:S01]  /*ff70*/  MUFU.TANH R81, R81 ;  /* 0x0000005100517308 */ /* 0x000e620000002400 */
[----:B--2---:R-:W-:Y:S01]  /*ff80*/  FFMA.FTZ R74, R188, UR4, R79 ;  /* 0x00000004bc4a7c23 */ /* 0x004fe2000801004f */
[----:B------:R-:W-:Y:S02]  /*ff90*/  ISETP.GE.AND P3, PT, R222, R167, PT ;  /* 0x000000a7de00720c */ /* 0x000fe40003f66270 */
[----:B------:R-:W-:Y:S02]  /*ffa0*/  IADD3 R188, R206, 0x51, RZ ;  /* 0x00000051cebc7810 */ /* 0x000fe40007ffe0ff */
[----:B------:R-:W-:Y:S02]  /*ffb0*/  FSEL R74, R74, -INF , !P4 ;  /* 0xff8000004a4a7808 */ /* 0x000fe40006000000 */
[----:B------:R2:W-:Y:S01]  /*ffc0*/  I2F R185, R186 ;  /* 0x000000ba00b97306 */ /* 0x0005e20000201400 */
[----:B------:R-:W-:-:S02]  /*ffd0*/  ISETP.GE.AND P4, PT, R222, R165, PT ;  /* 0x000000a5de00720c */ /* 0x000fc40003f86270 */
[----:B---3--:R-:W-:-:S05]  /*ffe0*/  IADD3 R220, R206, 0x61, RZ ;  /* 0x00000061cedc7810 */ /* 0x008fca0007ffe0ff */
[----:B------:R-:W3:Y:S01]  /*fff0*/  MUFU.TANH R80, R80 ;  /* 0x0000005000507308 */ /* 0x000ee20000002400 */
[----:B-1----:R-:W-:-:S05]  /*10000*/  FFMA.FTZ R81, R184, UR4, R81 ;  /* 0x00000004b8517c23 */ /* 0x002fca0008010051 */
[----:B------:R-:W-:Y:S02]  /*10010*/  FSEL R73, R81, -INF , !P5 ;  /* 0xff80000051497808 */ /* 0x000fe40006800000 */
[----:B------:R1:W-:Y:S01]  /*10020*/  I2F R180, R222 ;  /* 0x000000de00b47306 */ /* 0x0003e20000201400 */
[----:B------:R-:W-:Y:S02]  /*10030*/  ISETP.GE.AND P5, PT, R246, R165, PT ;  /* 0x000000a5f600720c */ /* 0x000fe40003fa6270 */
[----:B--2---:R-:W-:-:S05]  /*10040*/  IADD3 R186, R206, 0x41, RZ ;  /* 0x00000041ceba7810 */ /* 0x004fca0007ffe0ff */
[----:B------:R-:W2:Y:S01]  /*10050*/  MUFU.TANH R19, R19 ;  /* 0x0000001300137308 */ /* 0x000ea20000002400 */
[----:B---3--:R-:W-:-:S05]  /*10060*/  FFMA.FTZ R80, R185, UR4, R80 ;  /* 0x00000004b9507c23 */ /* 0x008fca0008010050 */
[----:B------:R-:W-:Y:S02]  /*10070*/  FSEL R81, R80, -INF , !P0 ;  /* 0xff80000050517808 */ /* 0x000fe40004000000 */
[----:B------:R-:W3:Y:S01]  /*10080*/  MUFU.TANH R77, R77 ;  /* 0x0000004d004d7308 */ /* 0x000ee20000002400 */
[----:B------:R-:W-:Y:S02]  /*10090*/  ISETP.GE.AND P0, PT, R252, R167, PT ;  /* 0x000000a7fc00720c */ /* 0x000fe40003f06270 */
[----:B-1----:R-:W-:-:S05]  /*100a0*/  IADD3 R222, R206, 0x59, RZ ;  /* 0x00000059cede7810 */ /* 0x002fca0007ffe0ff */
[----:B------:R-:W1:Y:S01]  /*100b0*/  MUFU.TANH R75, R75 ;  /* 0x0000004b004b7308 */ /* 0x000e620000002400 */
[----:B--2---:R-:W-:-:S05]  /*100c0*/  FFMA.FTZ R83, R180, UR4, R19 ;  /* 0x00000004b4537c23 */ /* 0x004fca0008010013 */
[----:B------:R-:W-:Y:S02]  /*100d0*/  FSEL R80, R83, -INF , !P3 ;  /* 0xff80000053507808 */ /* 0x000fe40005800000 */
[----:B------:R-:W2:Y:S01]  /*100e0*/  MUFU.TANH R53, R53 ;  /* 0x0000003500357308 */ /* 0x000ea20000002400 */
[----:B---3--:R-:W-:Y:S01]  /*100f0*/  FFMA.FTZ R77, R180, UR4, R77 ;  /* 0x00000004b44d7c23 */ /* 0x008fe2000801004d */
[----:B------:R-:W-:-:S04]  /*10100*/  ISETP.GE.AND P3, PT, R194, R167, PT ;  /* 0x000000a7c200720c */ /* 0x000fc80003f66270 */
[----:B------:R-:W-:Y:S02]  /*10110*/  FSEL R77, R77, -INF , !P4 ;  /* 0xff8000004d4d7808 */ /* 0x000fe40006000000 */
[----:B------:R3:W-:Y:S01]  /*10120*/  I2F R187, R246 ;  /* 0x000000f600bb7306 */ /* 0x0007e20000201400 */
[----:B-1----:R-:W-:Y:S01]  /*10130*/  FFMA.FTZ R75, R184, UR4, R75 ;  /* 0x00000004b84b7c23 */ /* 0x002fe2000801004b */
[----:B------:R-:W-:-:S04]  /*10140*/  ISETP.GE.AND P4, PT, R194, R165, PT ;  /* 0x000000a5c200720c */ /* 0x000fc80003f86270 */
[----:B------:R-:W-:Y:S02]  /*10150*/  FSEL R75, R75, -INF , !P6 ;  /* 0xff8000004b4b7808 */ /* 0x000fe40007000000 */
[----:B------:R-:W1:Y:S01]  /*10160*/  MUFU.TANH R82, R82 ;  /* 0x0000005200527308 */ /* 0x000e620000002400 */
[----:B--2---:R-:W-:Y:S01]  /*10170*/  FFMA.FTZ R53, R185, UR4, R53 ;  /* 0x00000004b9357c23 */ /* 0x004fe20008010035 */
[----:B------:R-:W-:Y:S01]  /*10180*/  ISETP.GE.AND P6, PT, R246, R167, PT ;  /* 0x000000a7f600720c */ /* 0x000fe20003fc6270 */
[----:B------:R-:W-:-:S03]  /*10190*/  IMAD.MOV.U32 R185, RZ, RZ, R121 ;  /* 0x000000ffffb97224 */ /* 0x000fc600078e0079 */
[----:B------:R-:W-:Y:S01]  /*101a0*/  FSEL R79, R53, -INF , !P2 ;  /* 0xff800000354f7808 */ /* 0x000fe20005000000 */
[----:B------:R-:W-:Y:S01]  /*101b0*/  IMAD.MOV.U32 R53, RZ, RZ, R127 ;  /* 0x000000ffff357224 */ /* 0x000fe200078e007f */
[----:B------:R2:W-:Y:S01]  /*101c0*/  I2F R191, R252 ;  /* 0x000000fc00bf7306 */ /* 0x0005e20000201400 */
[----:B------:R-:W-:Y:S02]  /*101d0*/  ISETP.GE.AND P2, PT, R252, R165, PT ;  /* 0x000000a5fc00720c */ /* 0x000fe40003f46270 */
[----:B---3--:R-:W-:-:S05]  /*101e0*/  IADD3 R246, R206, 0x69, RZ ;  /* 0x00000069cef67810 */ /* 0x008fca0007ffe0ff */
[----:B------:R-:W3:Y:S01]  /*101f0*/  MUFU.TANH R212, R111 ;  /* 0x0000006f00d47308 */ /* 0x000ee20000002400 */
[----:B-1----:R-:W-:-:S05]  /*10200*/  FFMA.FTZ R82, R187, UR4, R82 ;  /* 0x00000004bb527c23 */ /* 0x002fca0008010052 */
[----:B------:R-:W-:Y:S02]  /*10210*/  FSEL R85, R82, -INF , !P6 ;  /* 0xff80000052557808 */ /* 0x000fe40007000000 */
[----:B------:R1:W-:Y:S01]  /*10220*/  I2F R213, R194 ;  /* 0x000000c200d57306 */ /* 0x0003e20000201400 */
[----:B------:R-:W-:Y:S01]  /*10230*/  ISETP.GE.AND P6, PT, R223, R167, PT ;  /* 0x000000a7df00720c */ /* 0x000fe20003fc6270 */
[----:B--2---:R-:W-:-:S05]  /*10240*/  IMAD.U32 R252, RZ, RZ, UR6 ;  /* 0x00000006fffc7e24 */ /* 0x004fca000f8e00ff */
[----:B------:R-:W-:Y:S01]  /*10250*/  LOP3.LUT R252, R252, 0x18, R243, 0xfe, !PT ;  /* 0x00000018fcfc7812 */ /* 0x000fe200078efef3 */
[----:B------:R-:W2:Y:S01]  /*10260*/  MUFU.TANH R88, R105 ;  /* 0x0000006900587308 */ /* 0x000ea20000002400 */
[----:B---3--:R-:W-:-:S05]  /*10270*/  FFMA.FTZ R212, R191, UR4, R212 ;  /* 0x00000004bfd47c23 */ /* 0x008fca00080100d4 */
[----:B------:R-:W-:Y:S02]  /*10280*/  FSEL R82, R212, -INF , !P2 ;  /* 0xff800000d4527808 */ /* 0x000fe40005000000 */
[----:B------:R-:W3:Y:S01]  /*10290*/  MUFU.TANH R90, R90 ;  /* 0x0000005a005a7308 */ /* 0x000ee20000002400 */
[----:B-1----:R-:W-:Y:S01]  /*102a0*/  FMUL.FTZ R194, R97, c[0x0][0x2ec] ;  /* 0x0000bb0061c27a20 */ /* 0x002fe20000410000 */
[----:B------:R-:W-:-:S06]  /*102b0*/  ISETP.GE.AND P2, PT, R211, R165, PT ;  /* 0x000000a5d300720c */ /* 0x000fcc0003f46270 */
[----:B------:R-:W-:Y:S01]  /*102c0*/  I2F R207, R223 ;  /* 0x000000df00cf7306 */ /* 0x000fe20000201400 */
[----:B--2---:R-:W-:-:S05]  /*102d0*/  FFMA.FTZ R91, R213, UR4, R88 ;  /* 0x00000004d55b7c23 */ /* 0x004fca0008010058 */
[----:B------:R-:W-:Y:S02]  /*102e0*/  FSEL R91, R91, -INF , !P3 ;  /* 0xff8000005b5b7808 */ /* 0x000fe40005800000 */
[----:B------:R-:W1:Y:S01]  /*102f0*/  MUFU.TANH R15, R15 ;  /* 0x0000000f000f7308 */ /* 0x000e620000002400 */
[----:B---3--:R-:W-:Y:S01]  /*10300*/  FFMA.FTZ R88, R213, UR4, R90 ;  /* 0x00000004d5587c23 */ /* 0x008fe2000801005a */
[----:B------:R-:W-:-:S04]  /*10310*/  ISETP.GE.AND P3, PT, R11, R167, PT ;  /* 0x000000a70b00720c */ /* 0x000fc80003f66270 */
[----:B------:R-:W-:Y:S02]  /*10320*/  FSEL R88, R88, -INF , !P4 ;  /* 0xff80000058587808 */ /* 0x000fe40006000000 */
[----:B------:R-:W2:Y:S01]  /*10330*/  MUFU.TANH R87, R87 ;  /* 0x0000005700577308 */ /* 0x000ea20000002400 */
[----:B------:R-:W-:-:S07]  /*10340*/  ISETP.GE.AND P4, PT, R11, R165, PT ;  /* 0x000000a50b00720c */ /* 0x000fce0003f86270 */
[----:B------:R-:W-:Y:S01]  /*10350*/  I2F R196, R198 ;  /* 0x000000c600c47306 */ /* 0x000fe20000201400 */
[----:B-1----:R-:W-:Y:S02]  /*10360*/  FFMA.FTZ R15, R187, UR4, R15 ;  /* 0x00000004bb0f7c23 */ /* 0x002fe4000801000f */
[----:B------:R-:W-:-:S03]  /*10370*/  IMAD.MOV.U32 R187, RZ, RZ, R129 ;  /* 0x000000ffffbb7224 */ /* 0x000fc600078e0081 */
[----:B------:R-:W-:Y:S02]  /*10380*/  FSEL R83, R15, -INF , !P5 ;  /* 0xff8000000f537808 */ /* 0x000fe40006800000 */
[----:B------:R-:W1:Y:S01]  /*10390*/  MUFU.TANH R19, R103 ;  /* 0x0000006700137308 */ /* 0x000e620000002400 */
[----:B--2---:R-:W-:Y:S01]  /*103a0*/  FFMA.FTZ R87, R207, UR4, R87 ;  /* 0x00000004cf577c23 */ /* 0x004fe20008010057 */
[----:B------:R-:W-:Y:S01]  /*103b0*/  ISETP.GE.AND P5, PT, R223, R165, PT ;  /* 0x000000a5df00720c */ /* 0x000fe20003fa6270 */
[----:B------:R-:W-:-:S03]  /*103c0*/  IMAD.MOV.U32 R223, RZ, RZ, R113 ;  /* 0x000000ffffdf7224 */ /* 0x000fc600078e0071 */
[----:B------:R-:W-:Y:S02]  /*103d0*/  FSEL R90, R87, -INF , !P6 ;  /* 0xff800000575a7808 */ /* 0x000fe40007000000 */
[----:B------:R-:W2:Y:S01]  /*103e0*/  MUFU.TANH R84, R84 ;  /* 0x0000005400547308 */ /* 0x000ea20000002400 */
[----:B------:R-:W-:-:S07]  /*103f0*/  ISETP.GE.AND P6, PT, R198, R165, PT ;  /* 0x000000a5c600720c */ /* 0x000fce0003fc6270 */
[----:B------:R-:W3:Y:S01]  /*10400*/  I2F R10, R11 ;  /* 0x0000000b000a7306 */ /* 0x000ee20000201400 */
[----:B-1----:R-:W-:-:S05]  /*10410*/  FFMA.FTZ R19, R207, UR4, R19 ;  /* 0x00000004cf137c23 */ /* 0x002fca0008010013 */
[----:B------:R-:W-:Y:S02]  /*10420*/  FSEL R87, R19, -INF , !P5 ;  /* 0xff80000013577808 */ /* 0x000fe40006800000 */
[----:B------:R1:W-:Y:S01]  /*10430*/  I2F R195, R211 ;  /* 0x000000d300c37306 */ /* 0x0003e20000201400 */
[----:B--2---:R-:W-:Y:S01]  /*10440*/  FFMA.FTZ R84, R191, UR4, R84 ;  /* 0x00000004bf547c23 */ /* 0x004fe20008010054 */
[----:B------:R-:W-:Y:S01]  /*10450*/  ISETP.GE.AND P5, PT, R86, R167, PT ;  /* 0x000000a75600720c */ /* 0x000fe20003fa6270 */
[----:B------:R-:W-:-:S03]  /*10460*/  IMAD.MOV.U32 R191, RZ, RZ, R169 ;  /* 0x000000ffffbf7224 */ /* 0x000fc600078e00a9 */
[----:B------:R-:W-:Y:S02]  /*10470*/  FSEL R84, R84, -INF , !P0 ;  /* 0xff80000054547808 */ /* 0x000fe40004000000 */
[----:B------:R-:W2:Y:S01]  /*10480*/  MUFU.TANH R194, R194 ;  /* 0x000000c200c27308 */ /* 0x000ea20000002400 */
[----:B---3--:R-:W-:Y:S01]  /*10490*/  FFMA.FTZ R10, R10, UR4, R205 ;  /* 0x000000040a0a7c23 */ /* 0x008fe200080100cd */
[----:B------:R-:W-:-:S04]  /*104a0*/  ISETP.GE.AND P0, PT, R211, R167, PT ;  /* 0x000000a7d300720c */ /* 0x000fc80003f06270 */
[----:B------:R-:W-:Y:S01]  /*104b0*/  FSEL R19, R10, -INF , !P3 ;  /* 0xff8000000a137808 */ /* 0x000fe20005800000 */
[----:B------:R-:W-:Y:S01]  /*104c0*/  IMAD.U32 R10, RZ, RZ, UR6 ;  /* 0x00000006ff0a7e24 */ /* 0x000fe2000f8e00ff */
[----:B------:R-:W3:Y:S01]  /*104d0*/  MUFU.TANH R212, R99 ;  /* 0x0000006300d47308 */ /* 0x000ee20000002400 */
[----:B-1----:R-:W-:Y:S01]  /*104e0*/  IMAD.MOV.U32 R211, RZ, RZ, R123 ;  /* 0x000000ffffd37224 */ /* 0x002fe200078e007b */
[----:B------:R-:W-:Y:S02]  /*104f0*/  ISETP.GE.AND P3, PT, R210, R167, PT ;  /* 0x000000a7d200720c */ /* 0x000fe40003f66270 */
[C-C-:B------:R-:W-:Y:S02]  /*10500*/  LOP3.LUT R131, R10.reuse, 0x38, R243.reuse, 0xfe, !PT ;  /* 0x000000380a837812 */ /* 0x140fe400078efef3 */
[----:B------:R-:W-:Y:S02]  /*10510*/  LOP3.LUT R129, R10, 0x40, R243, 0xfe, !PT ;  /* 0x000000400a817812 */ /* 0x000fe400078efef3 */
[----:B------:R-:W1:Y:S01]  /*10520*/  I2F R36, R86 ;  /* 0x0000005600247306 */ /* 0x000e620000201400 */
[----:B--2---:R-:W-:-:S05]  /*10530*/  FFMA.FTZ R89, R195, UR4, R194 ;  /* 0x00000004c3597c23 */ /* 0x004fca00080100c2 */
[----:B------:R-:W-:Y:S02]  /*10540*/  FSEL R89, R89, -INF , !P0 ;  /* 0xff80000059597808 */ /* 0x000fe40004000000 */
[----:B------:R-:W2:Y:S01]  /*10550*/  I2F R48, R86 ;  /* 0x0000005600307306 */ /* 0x000ea20000201400 */
[----:B---3--:R-:W-:Y:S01]  /*10560*/  FFMA.FTZ R212, R195, UR4, R212 ;  /* 0x00000004c3d47c23 */ /* 0x008fe200080100d4 */
[----:B------:R-:W-:-:S06]  /*10570*/  ISETP.GE.AND P0, PT, R18, R167, PT ;  /* 0x000000a71200720c */ /* 0x000fcc0003f06270 */
[----:B------:R-:W3:Y:S01]  /*10580*/  I2F R22, R18 ;  /* 0x0000001200167306 */ /* 0x000ee20000201400 */
[----:B-1----:R-:W-:-:S05]  /*10590*/  FFMA.FTZ R15, R36, UR4, R219 ;  /* 0x00000004240f7c23 */ /* 0x002fca00080100db */
[----:B------:R-:W-:Y:S02]  /*105a0*/  FSEL R15, R15, -INF , !P5 ;  /* 0xff8000000f0f7808 */ /* 0x000fe40006800000 */
[----:B------:R1:W4:Y:S01]  /*105b0*/  I2F R14, R11 ;  /* 0x0000000b000e7306 */ /* 0x0003220000201400 */
[----:B--2---:R-:W-:Y:S01]  /*105c0*/  FFMA.FTZ R48, R48, UR4, R247 ;  /* 0x0000000430307c23 */ /* 0x004fe200080100f7 */
[----:B------:R-:W-:-:S06]  /*105d0*/  ISETP.GE.AND P5, PT, R208, R167, PT ;  /* 0x000000a7d000720c */ /* 0x000fcc0003fa6270 */
[----:B------:R-:W2:Y:S01]  /*105e0*/  I2F R23, R18 ;  /* 0x0000001200177306 */ /* 0x000ea20000201400 */
[----:B---3--:R-:W-:Y:S02]  /*105f0*/  FFMA.FTZ R36, R22, UR4, R187 ;  /* 0x0000000416247c23 */ /* 0x008fe400080100bb */
[----:B------:R-:W-:Y:S02]  /*10600*/  FMUL.FTZ R22, R174, c[0x0][0x2ec] ;  /* 0x0000bb00ae167a20 */ /* 0x000fe40000410000 */
[----:B------:R-:W-:Y:S02]  /*10610*/  FMUL.FTZ R174, R33, c[0x0][0x2ec] ;  /* 0x0000bb0021ae7a20 */ /* 0x000fe40000410000 */
[----:B-1----:R-:W-:Y:S01]  /*10620*/  FFMA.FTZ R11, R196, UR4, R221 ;  /* 0x00000004c40b7c23 */ /* 0x002fe200080100dd */
[----:B------:R-:W1:Y:S01]  /*10630*/  I2F R37, R210 ;  /* 0x000000d200257306 */ /* 0x000e620000201400 */
[----:B----4-:R-:W-:Y:S02]  /*10640*/  FFMA.FTZ R14, R14, UR4, R209 ;  /* 0x000000040e0e7c23 */ /* 0x010fe400080100d1 */
[----:B------:R-:W-:Y:S01]  /*10650*/  IMAD.U32 R196, RZ, RZ, UR6 ;  /* 0x00000006ffc47e24 */ /* 0x000fe2000f8e00ff */
[----:B------:R-:W-:-:S02]  /*10660*/  FSEL R11, R11, -INF , !P6 ;  /* 0xff8000000b0b7808 */ /* 0x000fc40007000000 */
[-C--:B------:R-:W-:Y:S01]  /*10670*/  ISETP.GE.AND P6, PT, R86, R165.reuse, PT ;  /* 0x000000a55600720c */ /* 0x080fe20003fc6270 */
[----:B------:R-:W-:Y:S01]  /*10680*/  IMAD.U32 R86, RZ, RZ, UR6 ;  /* 0x00000006ff567e24 */ /* 0x000fe2000f8e00ff */
[----:B------:R-:W3:Y:S01]  /*10690*/  I2F R109, R204 ;  /* 0x000000cc006d7306 */ /* 0x000ee20000201400 */
[----:B--2---:R-:W-:Y:S01]  /*106a0*/  FFMA.FTZ R53, R23, UR4, R53 ;  /* 0x0000000417357c23 */ /* 0x004fe20008010035 */
[----:B------:R-:W-:Y:S01]  /*106b0*/  FSEL R10, R48, -INF , !P6 ;  /* 0xff800000300a7808 */ /* 0x000fe20007000000 */
[----:B------:R-:W-:Y:S01]  /*106c0*/  IMAD.U32 R48, RZ, RZ, UR6 ;  /* 0x00000006ff307e24 */ /* 0x000fe2000f8e00ff */
[----:B------:R-:W-:Y:S02]  /*106d0*/  LOP3.LUT R115, R86, 0x28, R243, 0xfe, !PT ;  /* 0x0000002856737812 */ /* 0x000fe400078efef3 */
[----:B------:R-:W-:Y:S02]  /*106e0*/  FSEL R86, R212, -INF , !P2 ;  /* 0xff800000d4567808 */ /* 0x000fe40005000000 */
[----:B------:R-:W2:Y:S01]  /*106f0*/  I2F R190, R214 ;  /* 0x000000d600be7306 */ /* 0x000ea20000201400 */
[-C--:B------:R-:W-:Y:S01]  /*10700*/  ISETP.GE.AND P2, PT, R18, R165.reuse, PT ;  /* 0x000000a51200720c */ /* 0x080fe20003f46270 */
[----:B-1----:R-:W-:Y:S01]  /*10710*/  FFMA.FTZ R171, R37, UR4, R171 ;  /* 0x0000000425ab7c23 */ /* 0x002fe200080100ab */
[----:B------:R-:W-:Y:S01]  /*10720*/  FSEL R23, R36, -INF , !P0 ;  /* 0xff80000024177808 */ /* 0x000fe20004000000 */
[----:B------:R-:W-:Y:S01]  /*10730*/  FMUL.FTZ R18, R172, c[0x0][0x2ec] ;  /* 0x0000bb00ac127a20 */ /* 0x000fe20000410000 */
[----:B------:R-:W-:Y:S01]  /*10740*/  FSEL R14, R14, -INF , !P4 ;  /* 0xff8000000e0e7808 */ /* 0x000fe20006000000 */
[----:B------:R-:W-:Y:S01]  /*10750*/  IMAD.U32 R172, RZ, RZ, UR6 ;  /* 0x00000006ffac7e24 */ /* 0x000fe2000f8e00ff */
[----:B------:R-:W-:Y:S01]  /*10760*/  FSEL R36, R53, -INF , !P2 ;  /* 0xff80000035247808 */ /* 0x000fe20005000000 */
[----:B------:R-:W-:Y:S01]  /*10770*/  MUFU.TANH R40, R40 ;  /* 0x0000002800287308 */ /* 0x000fe20000002400 */
[----:B------:R-:W-:Y:S01]  /*10780*/  ISETP.GE.AND P4, PT, R210, R165, PT ;  /* 0x000000a5d200720c */ /* 0x000fe20003f86270 */
[----:B------:R-:W-:Y:S01]  /*10790*/  FFMA.FTZ R53, R37, UR4, R211 ;  /* 0x0000000425357c23 */ /* 0x000fe200080100d3 */
[C---:B------:R-:W-:Y:S01]  /*107a0*/  ISETP.GE.AND P0, PT, R204.reuse, R167, PT ;  /* 0x000000a7cc00720c */ /* 0x040fe20003f06270 */
[C---:B---3--:R-:W-:Y:S01]  /*107b0*/  FFMA.FTZ R213, R109.reuse, UR4, R191 ;  /* 0x000000046dd57c23 */ /* 0x048fe200080100bf */
[----:B------:R-:W-:Y:S01]  /*107c0*/  ISETP.GE.AND P2, PT, R204, R165, PT ;  /* 0x000000a5cc00720c */ /* 0x000fe20003f46270 */
[----:B------:R-:W-:Y:S01]  /*107d0*/  FFMA.FTZ R210, R109, UR4, R185 ;  /* 0x000000046dd27c23 */ /* 0x000fe200080100b9 */
[C-C-:B------:R-:W-:Y:S01]  /*107e0*/  LOP3.LUT R187, R48.reuse, 0x48, R243.reuse, 0xfe, !PT ;  /* 0x0000004830bb7812 */ /* 0x140fe200078efef3 */
[----:B------:R-:W1:Y:S01]  /*107f0*/  I2F R101, R188 ;  /* 0x000000bc00657306 */ /* 0x000e620000201400 */
[----:B------:R-:W-:Y:S01]  /*10800*/  LOP3.LUT R195, R48, 0x50, R243, 0xfe, !PT ;  /* 0x0000005030c37812 */ /* 0x000fe200078efef3 */
[C---:B--2---:R-:W-:Y:S01]  /*10810*/  FFMA.FTZ R205, R190.reuse, UR4, R197 ;  /* 0x00000004becd7c23 */ /* 0x044fe200080100c5 */
[----:B------:R-:W-:Y:S01]  /*10820*/  FSEL R48, R53, -INF , !P4 ;  /* 0xff80000035307808 */ /* 0x000fe20006000000 */
[----:B------:R-:W-:Y:S01]  /*10830*/  FFMA.FTZ R55, R190, UR4, R55 ;  /* 0x00000004be377c23 */ /* 0x000fe20008010037 */
[----:B------:R-:W-:-:S02]  /*10840*/  FSEL R213, R213, -INF , !P0 ;  /* 0xff800000d5d57808 */ /* 0x000fc40004000000 */
[----:B------:R-:W-:Y:S01]  /*10850*/  FSEL R210, R210, -INF , !P2 ;  /* 0xff800000d2d27808 */ /* 0x000fe20005000000 */
[----:B------:R-:W2:Y:S01]  /*10860*/  I2F R27, R208 ;  /* 0x000000d0001b7306 */ /* 0x000ea20000201400 */
[C---:B------:R-:W-:Y:S02]  /*10870*/  ISETP.GE.AND P0, PT, R186.reuse, R167, PT ;  /* 0x000000a7ba00720c */ /* 0x040fe40003f06270 */
[-C--:B------:R-:W-:Y:S02]  /*10880*/  ISETP.GE.AND P2, PT, R186, R165.reuse, PT ;  /* 0x000000a5ba00720c */ /* 0x080fe40003f46270 */
[----:B------:R-:W-:Y:S02]  /*10890*/  ISETP.GE.AND P6, PT, R208, R165, PT ;  /* 0x000000a5d000720c */ /* 0x000fe40003fc6270 */
[----:B------:R-:W-:Y:S01]  /*108a0*/  FSEL R37, R171, -INF , !P3 ;  /* 0xff800000ab257808 */ /* 0x000fe20005800000 */
[----:B------:R-:W3:Y:S01]  /*108b0*/  I2F R105, R202 ;  /* 0x000000ca00697306 */ /* 0x000ee20000201400 */
[C---:B-1----:R-:W-:Y:S01]  /*108c0*/  FFMA.FTZ R191, R101.reuse, UR4, R40 ;  /* 0x0000000465bf7c23 */ /* 0x042fe20008010028 */
[C---:B------:R-:W-:Y:S01]  /*108d0*/  ISETP.GE.AND P3, PT, R202.reuse, R167, PT ;  /* 0x000000a7ca00720c */ /* 0x040fe20003f66270 */
[----:B------:R-:W-:Y:S01]  /*108e0*/  FFMA.FTZ R101, R101, UR4, R179 ;  /* 0x0000000465657c23 */ /* 0x000fe200080100b3 */
[----:B------:R-:W-:-:S02]  /*108f0*/  ISETP.GE.AND P4, PT, R202, R165, PT ;  /* 0x000000a5ca00720c */ /* 0x000fc40003f86270 */
[----:B------:R-:W-:Y:S02]  /*10900*/  LOP3.LUT R121, R196, 0x20, R243, 0xfe, !PT ;  /* 0x00000020c4797812 */ /* 0x000fe400078efef3 */
[----:B------:R-:W-:Y:S01]  /*10910*/  MUFU.TANH R51, R51 ;  /* 0x0000003300337308 */ /* 0x000fe20000002400 */
[C---:B--2---:R-:W-:Y:S01]  /*10920*/  FFMA.FTZ R53, R27.reuse, UR4, R223 ;  /* 0x000000041b357c23 */ /* 0x044fe200080100df */
[C---:B------:R-:W-:Y:S01]  /*10930*/  LOP3.LUT R127, R172.reuse, 0x30, R243, 0xfe, !PT ;  /* 0x00000030ac7f7812 */ /* 0x040fe200078efef3 */
[----:B------:R-:W-:Y:S01]  /*10940*/  FFMA.FTZ R212, R27, UR4, R201 ;  /* 0x000000041bd47c23 */ /* 0x000fe200080100c9 */
[----:B------:R-:W-:Y:S02]  /*10950*/  LOP3.LUT R27, R172, 0x80, R243, 0xfe, !PT ;  /* 0x00000080ac1b7812 */ /* 0x000fe400078efef3 */
[----:B------:R-:W-:Y:S02]  /*10960*/  FSEL R53, R53, -INF , !P5 ;  /* 0xff80000035357808 */ /* 0x000fe40006800000 */
[----:B------:R-:W-:Y:S01]  /*10970*/  MUFU.TANH R47, R47 ;  /* 0x0000002f002f7308 */ /* 0x000fe20000002400 */
[----:B------:R-:W-:Y:S01]  /*10980*/  ISETP.GE.AND P5, PT, R214, R167, PT ;  /* 0x000000a7d600720c */ /* 0x000fe20003fa6270 */
[C---:B---3--:R-:W-:Y:S01]  /*10990*/  FFMA.FTZ R207, R105.reuse, UR4, R203 ;  /* 0x0000000469cf7c23 */ /* 0x048fe200080100cb */
[----:B------:R-:W-:Y:S01]  /*109a0*/  FSEL R212, R212, -INF , !P6 ;  /* 0xff800000d4d47808 */ /* 0x000fe20007000000 */
[----:B------:R-:W-:Y:S01]  /*109b0*/  FFMA.FTZ R204, R105, UR4, R199 ;  /* 0x0000000469cc7c23 */ /* 0x000fe200080100c7 */
[----:B------:R-:W-:-:S02]  /*109c0*/  ISETP.GE.AND P6, PT, R214, R165, PT ;  /* 0x000000a5d600720c */ /* 0x000fc40003fc6270 */
[----:B------:R-:W-:Y:S01]  /*109d0*/  FSEL R205, R205, -INF , !P5 ;  /* 0xff800000cdcd7808 */ /* 0x000fe20006800000 */
[----:B------:R-:W1:Y:S01]  /*109e0*/  I2F R184, R216 ;  /* 0x000000d800b87306 */ /* 0x000e620000201400 */
[C---:B------:R-:W-:Y:S02]  /*109f0*/  ISETP.GE.AND P5, PT, R188.reuse, R167, PT ;  /* 0x000000a7bc00720c */ /* 0x040fe40003fa6270 */
[----:B------:R-:W-:Y:S02]  /*10a00*/  FSEL R202, R55, -INF , !P6 ;  /* 0xff80000037ca7808 */ /* 0x000fe40007000000 */
[----:B------:R-:W-:Y:S02]  /*10a10*/  ISETP.GE.AND P6, PT, R188, R165, PT ;  /* 0x000000a5bc00720c */ /* 0x000fe40003fc6270 */
[----:B------:R-:W-:Y:S01]  /*10a20*/  FSEL R207, R207, -INF , !P3 ;  /* 0xff800000cfcf7808 */ /* 0x000fe20005800000 */
[----:B------:R-:W-:Y:S01]  /*10a30*/  I2F R97, R246 ;  /* 0x000000f600617306 */ /* 0x000fe20000201400 */
[----:B------:R-:W-:-:S02]  /*10a40*/  ISETP.GE.AND P3, PT, R216, R167, PT ;  /* 0x000000a7d800720c */ /* 0x000fc40003f66270 */
[C-C-:B------:R-:W-:Y:S02]  /*10a50*/  LOP3.LUT R201, R172.reuse, 0x58, R243.reuse, 0xfe, !PT ;  /* 0x00000058acc97812 */ /* 0x140fe400078efef3 */
[C-C-:B------:R-:W-:Y:S02]  /*10a60*/  LOP3.LUT R219, R172.reuse, 0x60, R243.reuse, 0xfe, !PT ;  /* 0x00000060acdb7812 */ /* 0x140fe400078efef3 */
[----:B------:R-:W-:Y:S01]  /*10a70*/  LOP3.LUT R221, R172, 0x68, R243, 0xfe, !PT ;  /* 0x00000068acdd7812 */ /* 0x000fe200078efef3 */
[----:B------:R-:W2:Y:S01]  /*10a80*/  MUFU.TANH R190, R29 ;  /* 0x0000001d00be7308 */ /* 0x000ea20000002400 */
[----:B-1----:R-:W-:Y:S01]  /*10a90*/  FFMA.FTZ R51, R184, UR4, R51 ;  /* 0x00000004b8337c23 */ /* 0x002fe20008010033 */
[----:B------:R-:W-:Y:S01]  /*10aa0*/  LOP3.LUT R223, R172, 0x70, R243, 0xfe, !PT ;  /* 0x00000070acdf7812 */ /* 0x000fe200078efef3 */
[----:B------:R-:W-:Y:S01]  /*10ab0*/  FFMA.FTZ R196, R184, UR4, R47 ;  /* 0x00000004b8c47c23 */ /* 0x000fe2000801002f */
[----:B------:R-:W-:Y:S02]  /*10ac0*/  LOP3.LUT R247, R172, 0x78, R243, 0xfe, !PT ;  /* 0x00000078acf77812 */ /* 0x000fe400078efef3 */
[----:B------:R-:W-:-:S02]  /*10ad0*/  FSEL R191, R191, -INF , !P5 ;  /* 0xff800000bfbf7808 */ /* 0x000fc40006800000 */
[----:B------:R-:W-:Y:S01]  /*10ae0*/  MUFU.TANH R49, R49 ;  /* 0x0000003100317308 */ /* 0x000fe20000002400 */
[----:B------:R-:W-:Y:S02]  /*10af0*/  ISETP.GE.AND P5, PT, R246, R167, PT ;  /* 0x000000a7f600720c */ /* 0x000fe40003fa6270 */
[----:B------:R-:W-:Y:S02]  /*10b00*/  FSEL R197, R51, -INF , !P3 ;  /* 0xff80000033c57808 */ /* 0x000fe40005800000 */
[----:B------:R-:W-:Y:S02]  /*10b10*/  FSEL R204, R204, -INF , !P4 ;  /* 0xff800000cccc7808 */ /* 0x000fe40006000000 */
[----:B------:R-:W-:Y:S01]  /*10b20*/  ISETP.GE.AND P4, PT, R216, R165, PT ;  /* 0x000000a5d800720c */ /* 0x000fe20003f86270 */
[----:B------:R1:W3:Y:S01]  /*10b30*/  I2F R178, R186 ;  /* 0x000000ba00b27306 */ /* 0x0002e20000201400 */
[----:B--2---:R-:W-:Y:S01]  /*10b40*/  FFMA.FTZ R185, R97, UR4, R190 ;  /* 0x0000000461b97c23 */ /* 0x004fe200080100be */
[----:B------:R-:W-:-:S02]  /*10b50*/  ISETP.GE.AND P3, PT, R220, R167, PT ;  /* 0x000000a7dc00720c */ /* 0x000fc40003f66270 */
[----:B------:R-:W-:Y:S02]  /*10b60*/  FSEL R196, R196, -INF , !P4 ;  /* 0xff800000c4c47808 */ /* 0x000fe40006000000 */
[----:B------:R-:W-:Y:S02]  /*10b70*/  FSEL R185, R185, -INF , !P5 ;  /* 0xff800000b9b97808 */ /* 0x000fe40006800000 */
[----:B------:R-:W2:Y:S01]  /*10b80*/  MUFU.TANH R40, R31 ;  /* 0x0000001f00287308 */ /* 0x000ea20000002400 */
[----:B------:R-:W-:Y:S02]  /*10b90*/  ISETP.GE.AND P5, PT, R206, R167, PT ;  /* 0x000000a7ce00720c */ /* 0x000fe40003fa6270 */
[----:B------:R-:W-:Y:S01]  /*10ba0*/  ISETP.GE.AND P4, PT, R220, R165, PT ;  /* 0x000000a5dc00720c */ /* 0x000fe20003f86270 */
[----:B-1----:R-:W-:-:S04]  /*10bb0*/  FMUL.FTZ R186, R35, c[0x0][0x2ec] ;  /* 0x0000bb0023ba7a20 */ /* 0x002fc80000410000 */
[----:B------:R-:W1:Y:S01]  /*10bc0*/  I2F R200, R206 ;  /* 0x000000ce00c87306 */ /* 0x000e620000201400 */
[C---:B---3--:R-:W-:Y:S02]  /*10bd0*/  FFMA.FTZ R49, R178.reuse, UR4, R49 ;  /* 0x00000004b2317c23 */ /* 0x048fe40008010031 */
[----:B------:R-:W-:-:S03]  /*10be0*/  FFMA.FTZ R198, R178, UR4, R175 ;  /* 0x00000004b2c67c23 */ /* 0x000fc600080100af */
[----:B------:R-:W-:Y:S01]  /*10bf0*/  FSEL R199, R49, -INF , !P0 ;  /* 0xff80000031c77808 */ /* 0x000fe20004000000 */
[----:B--2---:R-:W-:Y:S01]  /*10c00*/  FFMA.FTZ R40, R97, UR4, R40 ;  /* 0x0000000461287c23 */ /* 0x004fe20008010028 */
[----:B------:R-:W-:Y:S01]  /*10c10*/  I2F R103, R220 ;  /* 0x000000dc00677306 */ /* 0x000fe20000201400 */
[----:B------:R-:W-:Y:S01]  /*10c20*/  FSEL R198, R198, -INF , !P2 ;  /* 0xff800000c6c67808 */ /* 0x000fe20005000000 */
[----:B------:R-:W-:Y:S01]  /*10c30*/  FMUL.FTZ R31, R168, c[0x0][0x2ec] ;  /* 0x0000bb00a81f7a20 */ /* 0x000fe20000410000 */
[C---:B------:R-:W-:Y:S01]  /*10c40*/  ISETP.GE.AND P0, PT, R222.reuse, R167, PT ;  /* 0x000000a7de00720c */ /* 0x040fe20003f06270 */
[----:B------:R-:W-:Y:S01]  /*10c50*/  IMAD.U32 R168, RZ, RZ, UR6 ;  /* 0x00000006ffa87e24 */ /* 0x000fe2000f8e00ff */
[----:B------:R-:W-:-:S03]  /*10c60*/  ISETP.GE.AND P2, PT, R222, R165, PT ;  /* 0x000000a5de00720c */ /* 0x000fc60003f46270 */
[----:B------:R-:W-:Y:S01]  /*10c70*/  I2F R99, R252 ;  /* 0x000000fc00637306 */ /* 0x000fe20000201400 */
[----:B-1----:R-:W-:-:S05]  /*10c80*/  FFMA.FTZ R29, R200, UR4, R93 ;  /* 0x00000004c81d7c23 */ /* 0x002fca000801005d */
[----:B------:R-:W-:Y:S02]  /*10c90*/  FSEL R29, R29, -INF , !P5 ;  /* 0xff8000001d1d7808 */ /* 0x000fe40006800000 */
[----:B------:R-:W1:Y:S01]  /*10ca0*/  MUFU.TANH R174, R174 ;  /* 0x000000ae00ae7308 */ /* 0x000e620000002400 */
[----:B------:R-:W-:-:S07]  /*10cb0*/  ISETP.GE.AND P5, PT, R121, R165, PT ;  /* 0x000000a57900720c */ /* 0x000fce0003fa6270 */
[----:B------:R-:W2:Y:S08]  /*10cc0*/  I2F R180, R222 ;  /* 0x000000de00b47306 */ /* 0x000eb00000201400 */
[----:B------:R-:W3:Y:S01]  /*10cd0*/  MUFU.TANH R186, R186 ;  /* 0x000000ba00ba7308 */ /* 0x000ee20000002400 */
[----:B-1----:R-:W-:-:S07]  /*10ce0*/  FFMA.FTZ R174, R103, UR4, R174 ;  /* 0x0000000467ae7c23 */ /* 0x002fce00080100ae */
[----:B------:R-:W-:Y:S01]  /*10cf0*/  MUFU.TANH R39, R39 ;  /* 0x0000002700277308 */ /* 0x000fe20000002400 */
[C---:B--2---:R-:W-:Y:S02]  /*10d00*/  FFMA.FTZ R43, R180.reuse, UR4, R43 ;  /* 0x00000004b42b7c23 */ /* 0x044fe4000801002b */
[----:B------:R-:W-:Y:S01]  /*10d10*/  FFMA.FTZ R178, R180, UR4, R177 ;  /* 0x00000004b4b27c23 */ /* 0x000fe200080100b1 */
[----:B------:R-:W-:Y:S01]  /*10d20*/  FSEL R177, R174, -INF , !P3 ;  /* 0xff800000aeb17808 */ /* 0x000fe20005800000 */
[----:B------:R-:W-:Y:S01]  /*10d30*/  IMAD.U32 R180, RZ, RZ, UR6 ;  /* 0x00000006ffb47e24 */ /* 0x000fe2000f8e00ff */
[----:B------:R-:W-:Y:S02]  /*10d40*/  FSEL R175, R43, -INF , !P0 ;  /* 0xff8000002baf7808 */ /* 0x000fe40004000000 */
[----:B------:R-:W-:Y:S01]  /*10d50*/  MUFU.TANH R26, R26 ;  /* 0x0000001a001a7308 */ /* 0x000fe20000002400 */
[----:B---3--:R-:W-:Y:S01]  /*10d60*/  FFMA.FTZ R186, R103, UR4, R186 ;  /* 0x0000000467ba7c23 */ /* 0x008fe200080100ba */
[----:B------:R-:W-:-:S02]  /*10d70*/  FSEL R178, R178, -INF , !P2 ;  /* 0xff800000b2b27808 */ /* 0x000fc40005000000 */
[C---:B------:R-:W-:Y:S02]  /*10d80*/  ISETP.GE.AND P0, PT, R117.reuse, R167, PT ;  /* 0x000000a77500720c */ /* 0x040fe40003f06270 */
[----:B------:R-:W-:Y:S02]  /*10d90*/  ISETP.GE.AND P2, PT, R117, R165, PT ;  /* 0x000000a57500720c */ /* 0x000fe40003f46270 */
[----:B------:R-:W1:Y:S01]  /*10da0*/  I2F R107, R117 ;  /* 0x00000075006b7306 */ /* 0x000e620000201400 */
[----:B------:R-:W-:Y:S02]  /*10db0*/  FSEL R188, R186, -INF , !P4 ;  /* 0xff800000babc7808 */ /* 0x000fe40006000000 */
[C---:B------:R-:W-:Y:S02]  /*10dc0*/  ISETP.GE.AND P3, PT, R252.reuse, R167, PT ;  /* 0x000000a7fc00720c */ /* 0x040fe40003f66270 */
[----:B------:R-:W-:Y:S02]  /*10dd0*/  ISETP.GE.AND P4, PT, R252, R165, PT ;  /* 0x000000a5fc00720c */ /* 0x000fe40003f86270 */
[--C-:B------:R-:W-:Y:S01]  /*10de0*/  LOP3.LUT R103, R168, 0xa8, R243.reuse, 0xfe, !PT ;  /* 0x000000a8a8677812 */ /* 0x100fe200078efef3 */
[----:B------:R2:W-:Y:S01]  /*10df0*/  I2F R113, R252 ;  /* 0x000000fc00717306 */ /* 0x0005e20000201400 */
[----:B------:R-:W-:-:S07]  /*10e00*/  LOP3.LUT R180, R180, 0x80, R243, 0xfe, !PT ;  /* 0x00000080b4b47812 */ /* 0x000fce00078efef3 */
[----:B------:R3:W-:Y:S01]  /*10e10*/  I2F R47, R27 ;  /* 0x0000001b002f7306 */ /* 0x0007e20000201400 */
[C---:B-1----:R-:W-:Y:S01]  /*10e20*/  FFMA.FTZ R179, R107.reuse, UR4, R39 ;  /* 0x000000046bb37c23 */ /* 0x042fe20008010027 */
[----:B------:R-:W-:Y:S01]  /*10e30*/  LOP3.LUT R117, R168, 0x98, R243, 0xfe, !PT ;  /* 0x00000098a8757812 */ /* 0x000fe200078efef3 */
[----:B------:R-:W-:Y:S02]  /*10e40*/  FFMA.FTZ R174, R107, UR4, R26 ;  /* 0x000000046bae7c23 */ /* 0x000fe4000801001a */
[----:B------:R-:W-:Y:S01]  /*10e50*/  IMAD.U32 R26, RZ, RZ, UR6 ;  /* 0x00000006ff1a7e24 */ /* 0x000fe2000f8e00ff */
[----:B------:R-:W-:Y:S02]  /*10e60*/  FSEL R179, R179, -INF , !P0 ;  /* 0xff800000b3b37808 */ /* 0x000fe40004000000 */
[----:B------:R-:W1:Y:S01]  /*10e70*/  I2F R194, R115 ;  /* 0x0000007300c27306 */ /* 0x000e620000201400 */
[----:B------:R-:W-:Y:S01]  /*10e80*/  FSEL R174, R174, -INF , !P2 ;  /* 0xff800000aeae7808 */ /* 0x000fe20005000000 */
[----:B--2---:R-:W-:Y:S01]  /*10e90*/  IMAD.U32 R252, RZ, RZ, UR6 ;  /* 0x00000006fffc7e24 */ /* 0x004fe2000f8e00ff */
[----:B------:R-:W-:-:S02]  /*10ea0*/  ISETP.GE.AND P0, PT, R115, R167, PT ;  /* 0x000000a77300720c */ /* 0x000fc40003f06270 */
[-C--:B------:R-:W-:Y:S02]  /*10eb0*/  ISETP.GE.AND P2, PT, R115, R165.reuse, PT ;  /* 0x000000a57300720c */ /* 0x080fe40003f46270 */
[--C-:B------:R-:W-:Y:S01]  /*10ec0*/  LOP3.LUT R252, R252, 0xa0, R243.reuse, 0xfe, !PT ;  /* 0x000000a0fcfc7812 */ /* 0x100fe200078efef3 */
[----:B------:R2:W4:Y:S01]  /*10ed0*/  I2F R111, R121 ;  /* 0x00000079006f7306 */ /* 0x0005220000201400 */
[--C-:B---3--:R-:W-:Y:S02]  /*10ee0*/  LOP3.LUT R27, R172, 0x88, R243.reuse, 0xfe, !PT ;  /* 0x00000088ac1b7812 */ /* 0x108fe400078efef3 */
[----:B------:R-:W-:Y:S02]  /*10ef0*/  FSEL R172, R101, -INF , !P6 ;  /* 0xff80000065ac7808 */ /* 0x000fe40007000000 */
[----:B------:R-:W-:Y:S01]  /*10f00*/  ISETP.GE.AND P6, PT, R246, R165, PT ;  /* 0x000000a5f600720c */ /* 0x000fe20003fc6270 */
[----:B------:R-:W-:Y:S01]  /*10f10*/  IMAD.U32 R246, RZ, RZ, UR6 ;  /* 0x00000006fff67e24 */ /* 0x000fe2000f8e00ff */
[----:B------:R-:W-:Y:S01]  /*10f20*/  LOP3.LUT R107, R26, 0xb8, R243, 0xfe, !PT ;  /* 0x000000b81a6b7812 */ /* 0x000fe200078efef3 */
[----:B------:R3:W-:Y:S01]  /*10f30*/  I2F R51, R27 ;  /* 0x0000001b00337306 */ /* 0x0007e20000201400 */
[----:B------:R-:W-:Y:S01]  /*10f40*/  FSEL R190, R40, -INF , !P6 ;  /* 0xff80000028be7808 */ /* 0x000fe20007000000 */
[----:B------:R-:W-:Y:S01]  /*10f50*/  IMAD.U32 R40, RZ, RZ, UR6 ;  /* 0x00000006ff287e24 */ /* 0x000fe2000f8e00ff */
[----:B------:R-:W-:Y:S01]  /*10f60*/  ISETP.GE.AND P6, PT, R121, R167, PT ;  /* 0x000000a77900720c */ /* 0x000fe20003fc6270 */
[----:B-1----:R-:W-:Y:S01]  /*10f70*/  FFMA.FTZ R189, R194, UR4, R189 ;  /* 0x00000004c2bd7c23 */ /* 0x002fe200080100bd */
[----:B------:R-:W-:-:S03]  /*10f80*/  LOP3.LUT R246, R246, 0x90, R243, 0xfe, !PT ;  /* 0x00000090f6f67812 */ /* 0x000fc600078efef3 */
[----:B------:R-:W-:Y:S01]  /*10f90*/  MUFU.TANH R46, R46 ;  /* 0x0000002e002e7308 */ /* 0x000fe20000002400 */
[----:B--2---:R-:W-:Y:S01]  /*10fa0*/  LOP3.LUT R121, R40, 0xb0, R243, 0xfe, !PT ;  /* 0x000000b028797812 */ /* 0x004fe200078efef3 */
[----:B------:R-:W-:Y:S01]  /*10fb0*/  FFMA.FTZ R40, R113, UR4, R94 ;  /* 0x0000000471287c23 */ /* 0x000fe2000801005e */
[----:B------:R-:W-:Y:S01]  /*10fc0*/  FSEL R214, R189, -INF , !P2 ;  /* 0xff800000bdd67808 */ /* 0x000fe20005000000 */
[----:B----4-:R-:W-:Y:S01]  /*10fd0*/  FFMA.FTZ R49, R111, UR4, R95 ;  /* 0x000000046f317c23 */ /* 0x010fe2000801005f */
[-C--:B------:R-:W-:Y:S01]  /*10fe0*/  ISETP.GE.AND P2, PT, R129, R165.reuse, PT ;  /* 0x000000a58100720c */ /* 0x080fe20003f46270 */
[----:B------:R-:W-:Y:S01]  /*10ff0*/  FFMA.FTZ R182, R111, UR4, R182 ;  /* 0x000000046fb67c23 */ /* 0x000fe200080100b6 */
[----:B------:R-:W-:Y:S01]  /*11000*/  FSEL R40, R40, -INF , !P4 ;  /* 0xff80000028287808 */ /* 0x000fe20006000000 */
[----:B---3--:R-:W-:Y:S01]  /*11010*/  FFMA.FTZ R27, R99, UR4, R92 ;  /* 0x00000004631b7c23 */ /* 0x008fe2000801005c */
[----:B------:R-:W-:Y:S01]  /*11020*/  I2F R169, R187 ;  /* 0x000000bb00a97306 */ /* 0x000fe20000201400 */
[----:B------:R-:W-:Y:S01]  /*11030*/  IMAD.U32 R92, RZ, RZ, UR6 ;  /* 0x00000006ff5c7e24 */ /* 0x000fe2000f8e00ff */
[----:B------:R-:W-:-:S02]  /*11040*/  ISETP.GE.AND P4, PT, R127, R165, PT ;  /* 0x000000a57f00720c */ /* 0x000fc40003f86270 */
[----:B------:R-:W-:Y:S02]  /*11050*/  FSEL R27, R27, -INF , !P3 ;  /* 0xff8000001b1b7808 */ /* 0x000fe40005800000 */
[C-C-:B------:R-:W-:Y:S02]  /*11060*/  LOP3.LUT R55, R92.reuse, 0xc0, R243.reuse, 0xfe, !PT ;  /* 0x000000c05c377812 */ /* 0x140fe400078efef3 */
[----:B------:R-:W-:Y:S01]  /*11070*/  MUFU.TANH R113, R128 ;  /* 0x0000008000717308 */ /* 0x000fe20000002400 */
[----:B------:R-:W-:Y:S02]  /*11080*/  LOP3.LUT R93, R92, 0xd0, R243, 0xfe, !PT ;  /* 0x000000d05c5d7812 */ /* 0x000fe400078efef3 */
[-C--:B------:R-:W-:Y:S02]  /*11090*/  ISETP.GE.AND P3, PT, R127, R167.reuse, PT ;  /* 0x000000a77f00720c */ /* 0x080fe40003f66270 */
[----:B------:R-:W-:Y:S02]  /*110a0*/  FSEL R49, R49, -INF , !P6 ;  /* 0xff80000031317808 */ /* 0x000fe40007000000 */
[----:B------:R-:W-:Y:S01]  /*110b0*/  FSEL R216, R182, -INF , !P5 ;  /* 0xff800000b6d87808 */ /* 0x000fe20006800000 */
[----:B------:R1:W-:Y:S01]  /*110c0*/  I2F R128, R55 ;  /* 0x0000003700807306 */ /* 0x0003e20000201400 */
[----:B------:R-:W-:-:S02]  /*110d0*/  ISETP.GE.AND P6, PT, R131, R167, PT ;  /* 0x000000a78300720c */ /* 0x000fc40003fc6270 */
[----:B------:R-:W-:-:S05]  /*110e0*/  ISETP.GE.AND P5, PT, R131, R165, PT ;  /* 0x000000a58300720c */ /* 0x000fca0003fa6270 */
[----:B------:R-:W-:Y:S01]  /*110f0*/  MUFU.TANH R193, R193 ;  /* 0x000000c100c17308 */ /* 0x000fe20000002400 */
[----:B-1----:R-:W-:-:S07]  /*11100*/  FFMA.FTZ R55, R194, UR4, R181 ;  /* 0x00000004c2377c23 */ /* 0x002fce00080100b5 */
[----:B------:R1:W2:Y:S01]  /*11110*/  I2F R125, R131 ;  /* 0x00000083007d7306 */ /* 0x0002a20000201400 */
[----:B------:R-:W-:Y:S02]  /*11120*/  FSEL R55, R55, -INF , !P0 ;  /* 0xff80000037377808 */ /* 0x000fe40004000000 */
[----:B------:R-:W-:-:S05]  /*11130*/  ISETP.GE.AND P0, PT, R129, R167, PT ;  /* 0x000000a78100720c */ /* 0x000fca0003f06270 */
[----:B------:R-:W3:Y:S08]  /*11140*/  I2F R119, R127 ;  /* 0x0000007f00777306 */ /* 0x000ef00000201400 */
[----:B------:R4:W-:Y:S01]  /*11150*/  MUFU.TANH R127, R130 ;  /* 0x00000082007f7308 */ /* 0x0009e20000002400 */
[----:B-1----:R-:W-:Y:S01]  /*11160*/  LOP3.LUT R131, R92, 0xc8, R243, 0xfe, !PT ;  /* 0x000000c85c837812 */ /* 0x002fe200078efef3 */
[----:B------:R-:W-:-:S02]  /*11170*/  FMUL.FTZ R92, R32, c[0x0][0x2ec] ;  /* 0x0000bb00205c7a20 */ /* 0x000fc40000410000 */
[C---:B--2---:R-:W-:Y:S02]  /*11180*/  FFMA.FTZ R209, R125.reuse, UR4, R52 ;  /* 0x000000047dd17c23 */ /* 0x044fe40008010034 */
[----:B------:R-:W-:Y:S02]  /*11190*/  FFMA.FTZ R193, R125, UR4, R193 ;  /* 0x000000047dc17c23 */ /* 0x000fe400080100c1 */
[----:B------:R-:W-:Y:S01]  /*111a0*/  I2F R123, R129 ;  /* 0x00000081007b7306 */ /* 0x000fe20000201400 */
[----:B------:R-:W-:Y:S01]  /*111b0*/  FSEL R209, R209, -INF , !P6 ;  /* 0xff800000d1d17808 */ /* 0x000fe20007000000 */
[----:B---3--:R-:W-:Y:S01]  /*111c0*/  FFMA.FTZ R183, R119, UR4, R183 ;  /* 0x0000000477b77c23 */ /* 0x008fe200080100b7 */
[----:B------:R-:W-:Y:S01]  /*111d0*/  FSEL R206, R193, -INF , !P5 ;  /* 0xff800000c1ce7808 */ /* 0x000fe20006800000 */
[----:B------:R-:W-:Y:S01]  /*111e0*/  FFMA.FTZ R192, R119, UR4, R192 ;  /* 0x0000000477c07c23 */ /* 0x000fe200080100c0 */
[C---:B------:R-:W-:Y:S01]  /*111f0*/  ISETP.GE.AND P6, PT, R195.reuse, R167, PT ;  /* 0x000000a7c300720c */ /* 0x040fe20003fc6270 */
[----:B------:R-:W-:Y:S01]  /*11200*/  IMAD.U32 R32, RZ, RZ, UR6 ;  /* 0x00000006ff207e24 */ /* 0x000fe2000f8e00ff */
[----:B------:R-:W-:Y:S01]  /*11210*/  ISETP.GE.AND P5, PT, R195, R165, PT ;  /* 0x000000a5c300720c */ /* 0x000fe20003fa6270 */
[----:B----4-:R-:W-:Y:S01]  /*11220*/  FMUL.FTZ R130, R30, c[0x0][0x2ec] ;  /* 0x0000bb001e827a20 */ /* 0x010fe20000410000 */
[----:B------:R-:W-:Y:S01]  /*11230*/  MUFU.TANH R45, R45 ;  /* 0x0000002d002d7308 */ /* 0x000fe20000002400 */
[----:B------:R-:W-:Y:S01]  /*11240*/  FSEL R211, R183, -INF , !P3 ;  /* 0xff800000b7d37808 */ /* 0x000fe20005800000 */
[----:B------:R-:W-:Y:S01]  /*11250*/  IMAD.U32 R125, RZ, RZ, UR6 ;  /* 0x00000006ff7d7e24 */ /* 0x000fe2000f8e00ff */
[----:B------:R-:W-:Y:S01]  /*11260*/  FSEL R208, R192, -INF , !P4 ;  /* 0xff800000c0d07808 */ /* 0x000fe20006000000 */
[----:B------:R-:W-:Y:S01]  /*11270*/  IMAD.U32 R30, RZ, RZ, UR6 ;  /* 0x00000006ff1e7e24 */ /* 0x000fe2000f8e00ff */
[C---:B------:R-:W-:Y:S01]  /*11280*/  ISETP.GE.AND P3, PT, R187.reuse, R167, PT ;  /* 0x000000a7bb00720c */ /* 0x040fe20003f66270 */
[----:B------:R-:W-:Y:S01]  /*11290*/  IMAD.U32 R52, RZ, RZ, UR6 ;  /* 0x00000006ff347e24 */ /* 0x000fe2000f8e00ff */
[----:B------:R-:W-:Y:S01]  /*112a0*/  ISETP.GE.AND P4, PT, R187, R165, PT ;  /* 0x000000a5bb00720c */ /* 0x000fe20003f86270 */
[----:B------:R-:W-:Y:S01]  /*112b0*/  MUFU.TANH R42, R42 ;  /* 0x0000002a002a7308 */ /* 0x000fe20000002400 */
[----:B------:R-:W-:-:S02]  /*112c0*/  LOP3.LUT R119, R32, 0xd8, R243, 0xfe, !PT ;  /* 0x000000d820777812 */ /* 0x000fc400078efef3 */
[--C-:B------:R-:W-:Y:S02]  /*112d0*/  LOP3.LUT R125, R125, 0xc0, R243.reuse, 0xfe, !PT ;  /* 0x000000c07d7d7812 */ /* 0x100fe400078efef3 */
[--C-:B------:R-:W-:Y:S02]  /*112e0*/  LOP3.LUT R30, R30, 0xf8, R243.reuse, 0xfe, !PT ;  /* 0x000000f81e1e7812 */ /* 0x100fe400078efef3 */
[----:B------:R-:W-:Y:S01]  /*112f0*/  LOP3.LUT R52, R52, 0xe0, R243, 0xfe, !PT ;  /* 0x000000e034347812 */ /* 0x000fe200078efef3 */
[----:B------:R-:W1:Y:S08]  /*11300*/  I2F R171, R195 ;  /* 0x000000c300ab7306 */ /* 0x000e700000201400 */
[----:B------:R2:W-:Y:S08]  /*11310*/  I2F R129, R93 ;  /* 0x0000005d00817306 */ /* 0x0005f00000201400 */
[----:B------:R3:W-:Y:S01]  /*11320*/  MUFU.TANH R39, R170 ;  /* 0x000000aa00277308 */ /* 0x0007e20000002400 */
[----:B-1----:R-:W-:-:S02]  /*11330*/  FFMA.FTZ R45, R171, UR4, R45 ;  /* 0x00000004ab2d7c23 */ /* 0x002fc4000801002d */
[----:B------:R-:W-:Y:S02]  /*11340*/  FFMA.FTZ R186, R171, UR4, R42 ;  /* 0x00000004abba7c23 */ /* 0x000fe4000801002a */
[----:B------:R-:W-:Y:S01]  /*11350*/  FFMA.FTZ R171, R47, UR4, R16 ;  /* 0x000000042fab7c23 */ /* 0x000fe20008010010 */
[----:B------:R-:W-:Y:S01]  /*11360*/  FSEL R195, R45, -INF , !P6 ;  /* 0xff8000002dc37808 */ /* 0x000fe20007000000 */
[----:B------:R-:W-:Y:S01]  /*11370*/  FMUL.FTZ R45, R126, c[0x0][0x2ec] ;  /* 0x0000bb007e2d7a20 */ /* 0x000fe20000410000 */
[----:B------:R-:W1:Y:S01]  /*11380*/  MUFU.TANH R54, R54 ;  /* 0x0000003600367308 */ /* 0x000e620000002400 */
[----:B--2---:R-:W-:Y:S01]  /*11390*/  FMUL.FTZ R93, R28, c[0x0][0x2ec] ;  /* 0x0000bb001c5d7a20 */ /* 0x004fe20000410000 */
[----:B------:R-:W-:Y:S01]  /*113a0*/  FSEL R186, R186, -INF , !P5 ;  /* 0xff800000baba7808 */ /* 0x000fe20006800000 */
[----:B------:R-:W-:Y:S01]  /*113b0*/  IMAD.U32 R28, RZ, RZ, UR6 ;  /* 0x00000006ff1c7e24 */ /* 0x000fe2000f8e00ff */
[C---:B------:R-:W-:Y:S02]  /*113c0*/  ISETP.GE.AND P6, PT, R221.reuse, R167, PT ;  /* 0x000000a7dd00720c */ /* 0x040fe40003fc6270 */
[----:B------:R-:W-:Y:S01]  /*113d0*/  ISETP.GE.AND P5, PT, R221, R165, PT ;  /* 0x000000a5dd00720c */ /* 0x000fe20003fa6270 */
[----:B---3--:R-:W-:Y:S01]  /*113e0*/  FFMA.FTZ R170, R169, UR4, R46 ;  /* 0x00000004a9aa7c23 */ /* 0x008fe2000801002e */
[----:B------:R-:W2:Y:S01]  /*113f0*/  MUFU.TANH R50, R50 ;  /* 0x0000003200327308 */ /* 0x000ea20000002400 */
[----:B------:R-:W-:-:S03]  /*11400*/  LOP3.LUT R42, R28, 0xf0, R243, 0xfe, !PT ;  /* 0x000000f01c2a7812 */ /* 0x000fc600078efef3 */
[----:B------:R-:W-:Y:S02]  /*11410*/  FSEL R170, R170, -INF , !P4 ;  /* 0xff800000aaaa7808 */ /* 0x000fe40006000000 */
[----:B------:R-:W-:Y:S01]  /*11420*/  ISETP.GE.AND P4, PT, R219, R165, PT ;  /* 0x000000a5db00720c */ /* 0x000fe20003f86270 */
[----:B-1----:R-:W-:Y:S01]  /*11430*/  FFMA.FTZ R203, R123, UR4, R54 ;  /* 0x000000047bcb7c23 */ /* 0x002fe20008010036 */
[----:B------:R-:W-:Y:S04]  /*11440*/  I2F R35, R221 ;  /* 0x000000dd00237306 */ /* 0x000fe80000201400 */
[----:B------:R-:W-:Y:S02]  /*11450*/  FSEL R203, R203, -INF , !P0 ;  /* 0xff800000cbcb7808 */ /* 0x000fe40004000000 */
[----:B------:R-:W-:-:S02]  /*11460*/  ISETP.GE.AND P0, PT, R201, R167, PT ;  /* 0x000000a7c900720c */ /* 0x000fc40003f06270 */
[----:B------:R-:W1:Y:S01]  /*11470*/  MUFU.TANH R46, R93 ;  /* 0x0000005d002e7308 */ /* 0x000e620000002400 */
[----:B--2---:R-:W-:-:S05]  /*11480*/  FFMA.FTZ R200, R123, UR4, R50 ;  /* 0x000000047bc87c23 */ /* 0x004fca0008010032 */
[----:B------:R-:W-:Y:S02]  /*11490*/  FSEL R200, R200, -INF , !P2 ;  /* 0xff800000c8c87808 */ /* 0x000fe40005000000 */
[----:B------:R-:W2:Y:S01]  /*114a0*/  MUFU.TANH R130, R130 ;  /* 0x0000008200827308 */ /* 0x000ea20000002400 */
[----:B------:R-:W-:-:S07]  /*114b0*/  ISETP.GE.AND P2, PT, R201, R165, PT ;  /* 0x000000a5c900720c */ /* 0x000fce0003f46270 */
[----:B------:R-:W3:Y:S01]  /*114c0*/  MUFU.TANH R44, R44 ;  /* 0x0000002c002c7308 */ /* 0x000ee20000002400 */
[----:B-1----:R-:W-:Y:S02]  /*114d0*/  FFMA.FTZ R181, R35, UR4, R46 ;  /* 0x0000000423b57c23 */ /* 0x002fe4000801002e */
[----:B------:R-:W-:-:S03]  /*114e0*/  IMAD.U32 R46, RZ, RZ, UR6 ;  /* 0x00000006ff2e7e24 */ /* 0x000fc6000f8e00ff */
[----:B------:R-:W-:Y:S02]  /*114f0*/  FSEL R181, R181, -INF , !P6 ;  /* 0xff800000b5b57808 */ /* 0x000fe40007000000 */
[----:B------:R-:W-:Y:S01]  /*11500*/  MUFU.TANH R41, R41 ;  /* 0x0000002900297308 */ /* 0x000fe20000002400 */
[----:B--2---:R-:W-:Y:S01]  /*11510*/  FFMA.FTZ R130, R35, UR4, R130 ;  /* 0x0000000423827c23 */ /* 0x004fe20008010082 */
[----:B------:R-:W-:Y:S02]  /*11520*/  ISETP.GE.AND P6, PT, R180, R167, PT ;  /* 0x000000a7b400720c */ /* 0x000fe40003fc6270 */
[----:B------:R-:W-:Y:S02]  /*11530*/  LOP3.LUT R46, R46, 0x10, R243, 0xfe, !PT ;  /* 0x000000102e2e7812 */ /* 0x000fe400078efef3 */
[----:B------:R-:W-:Y:S02]  /*11540*/  FSEL R192, R130, -INF , !P5 ;  /* 0xff80000082c07808 */ /* 0x000fe40006800000 */
[----:B------:R-:W1:Y:S01]  /*11550*/  I2F R33, R201 ;  /* 0x000000c900217306 */ /* 0x000e620000201400 */
[----:B---3--:R-:W-:Y:S01]  /*11560*/  FFMA.FTZ R44, R169, UR4, R44 ;  /* 0x00000004a92c7c23 */ /* 0x008fe2000801002c */
[----:B------:R-:W-:Y:S01]  /*11570*/  ISETP.GE.AND P5, PT, R180, R165, PT ;  /* 0x000000a5b400720c */ /* 0x000fe20003fa6270 */
[----:B------:R-:W-:Y:S01]  /*11580*/  IMAD.U32 R180, RZ, RZ, UR6 ;  /* 0x00000006ffb47e24 */ /* 0x000fe2000f8e00ff */
[----:B------:R-:W-:-:S02]  /*11590*/  FSEL R171, R171, -INF , !P6 ;  /* 0xff800000abab7808 */ /* 0x000fc40007000000 */
[----:B------:R-:W-:Y:S02]  /*115a0*/  ISETP.GE.AND P6, PT, R117, R167, PT ;  /* 0x000000a77500720c */ /* 0x000fe40003fc6270 */
[----:B------:R-:W2:Y:S01]  /*115b0*/  MUFU.TANH R38, R38 ;  /* 0x0000002600267308 */ /* 0x000ea20000002400 */
[----:B------:R-:W-:-:S07]  /*115c0*/  LOP3.LUT R180, R180, 0x88, R243, 0xfe, !PT ;  /* 0x00000088b4b47812 */ /* 0x000fce00078efef3 */
[----:B------:R-:W-:Y:S01]  /*115d0*/  I2F R109, R219 ;  /* 0x000000db006d7306 */ /* 0x000fe20000201400 */
[----:B-1----:R-:W-:Y:S01]  /*115e0*/  FFMA.FTZ R41, R33, UR4, R41 ;  /* 0x0000000421297c23 */ /* 0x002fe20008010029 */
[----:B------:R-:W-:Y:S01]  /*115f0*/  FSEL R201, R44, -INF , !P3 ;  /* 0xff8000002cc97808 */ /* 0x000fe20005800000 */
[----:B------:R-:W-:Y:S01]  /*11600*/  IMAD.U32 R44, RZ, RZ, UR6 ;  /* 0x00000006ff2c7e24 */ /* 0x000fe2000f8e00ff */
[-C--:B------:R-:W-:Y:S02]  /*11610*/  ISETP.GE.AND P3, PT, R219, R167.reuse, PT ;  /* 0x000000a7db00720c */ /* 0x080fe40003f66270 */
[----:B------:R-:W-:Y:S01]  /*11620*/  FSEL R193, R41, -INF , !P0 ;  /* 0xff80000029c17808 */ /* 0x000fe20004000000 */
[----:B------:R-:W-:Y:S01]  /*11630*/  FMUL.FTZ R41, R124, c[0x0][0x2ec] ;  /* 0x0000bb007c297a20 */ /* 0x000fe20000410000 */
[----:B------:R-:W1:Y:S01]  /*11640*/  MUFU.TANH R92, R92 ;  /* 0x0000005c005c7308 */ /* 0x000e620000002400 */
[----:B--2---:R-:W-:Y:S01]  /*11650*/  FFMA.FTZ R38, R33, UR4, R38 ;  /* 0x0000000421267c23 */ /* 0x004fe20008010026 */
[----:B------:R-:W-:Y:S01]  /*11660*/  ISETP.GE.AND P0, PT, R223, R167, PT ;  /* 0x000000a7df00720c */ /* 0x000fe20003f06270 */
[----:B------:R-:W-:Y:S01]  /*11670*/  IMAD.U32 R124, RZ, RZ, UR6 ;  /* 0x00000006ff7c7e24 */ /* 0x000fe2000f8e00ff */
[----:B------:R-:W-:-:S02]  /*11680*/  LOP3.LUT R44, R44, 0x8, R243, 0xfe, !PT ;  /* 0x000000082c2c7812 */ /* 0x000fc400078efef3 */
[----:B------:R-:W-:Y:S02]  /*11690*/  FSEL R184, R38, -INF , !P2 ;  /* 0xff80000026b87808 */ /* 0x000fe40005000000 */
[----:B------:R-:W2:Y:S01]  /*116a0*/  MUFU.TANH R94, R34 ;  /* 0x00000022005e7308 */ /* 0x000ea20000002400 */
[----:B------:R-:W-:Y:S02]  /*116b0*/  ISETP.GE.AND P2, PT, R223, R165, PT ;  /* 0x000000a5df00720c */ /* 0x000fe40003f46270 */
[----:B------:R-:W-:-:S05]  /*116c0*/  LOP3.LUT R124, R124, 0x10, R243, 0xfe, !PT ;  /* 0x000000107c7c7812 */ /* 0x000fca00078efef3 */
[----:B------:R-:W-:Y:S01]  /*116d0*/  MUFU.TANH R25, R25 ;  /* 0x0000001900197308 */ /* 0x000fe20000002400 */
[----:B-1----:R-:W-:-:S05]  /*116e0*/  FFMA.FTZ R92, R109, UR4, R92 ;  /* 0x000000046d5c7c23 */ /* 0x002fca000801005c */
[----:B------:R-:W-:Y:S02]  /*116f0*/  FSEL R187, R92, -INF , !P3 ;  /* 0xff8000005cbb7808 */ /* 0x000fe40005800000 */
[----:B------:R-:W1:Y:S01]  /*11700*/  I2F R105, R223 ;  /* 0x000000df00697306 */ /* 0x000e620000201400 */
[----:B--2---:R-:W-:Y:S01]  /*11710*/  FFMA.FTZ R94, R109, UR4, R94 ;  /* 0x000000046d5e7c23 */ /* 0x004fe2000801005e */
[----:B------:R-:W-:Y:S01]  /*11720*/  ISETP.GE.AND P3, PT, R247, R167, PT ;  /* 0x000000a7f700720c */ /* 0x000fe20003f66270 */
[----:B------:R-:W-:-:S03]  /*11730*/  IMAD.U32 R34, RZ, RZ, UR6 ;  /* 0x00000006ff227e24 */ /* 0x000fc6000f8e00ff */
[----:B------:R-:W-:Y:S02]  /*11740*/  FSEL R194, R94, -INF , !P4 ;  /* 0xff8000005ec27808 */ /* 0x000fe40006000000 */
[----:B------:R-:W-:Y:S01]  /*11750*/  MUFU.TANH R21, R21 ;  /* 0x0000001500157308 */ /* 0x000fe20000002400 */
[----:B------:R-:W-:Y:S02]  /*11760*/  ISETP.GE.AND P4, PT, R247, R165, PT ;  /* 0x000000a5f700720c */ /* 0x000fe40003f86270 */
[----:B------:R-:W-:-:S05]  /*11770*/  LOP3.LUT R50, R34, 0xe8, R243, 0xfe, !PT ;  /* 0x000000e822327812 */ /* 0x000fca00078efef3 */
[----:B------:R-:W2:Y:S01]  /*11780*/  I2F R222, R247 ;  /* 0x000000f700de7306 */ /* 0x000ea20000201400 */
[C---:B-1----:R-:W-:Y:S02]  /*11790*/  FFMA.FTZ R189, R105.reuse, UR4, R24 ;  /* 0x0000000469bd7c23 */ /* 0x042fe40008010018 */
[----:B------:R-:W-:Y:S02]  /*117a0*/  FFMA.FTZ R182, R105, UR4, R25 ;  /* 0x0000000469b67c23 */ /* 0x000fe40008010019 */
[----:B------:R-:W-:Y:S01]  /*117b0*/  IMAD.U32 R24, RZ, RZ, UR6 ;  /* 0x00000006ff187e24 */ /* 0x000fe2000f8e00ff */
[----:B------:R-:W-:Y:S02]  /*117c0*/  FSEL R189, R189, -INF , !P0 ;  /* 0xff800000bdbd7808 */ /* 0x000fe40004000000 */
[----:B------:R-:W1:Y:S01]  /*117d0*/  MUFU.TANH R17, R17 ;  /* 0x0000001100117308 */ /* 0x000e620000002400 */
[----:B------:R-:W-:Y:S02]  /*117e0*/  FSEL R182, R182, -INF , !P2 ;  /* 0xff800000b6b67808 */ /* 0x000fe40005000000 */
[----:B------:R-:W-:-:S02]  /*117f0*/  ISETP.GE.AND P0, PT, R180, R167, PT ;  /* 0x000000a7b400720c */ /* 0x000fc40003f06270 */
[----:B------:R-:W-:Y:S02]  /*11800*/  ISETP.GE.AND P2, PT, R180, R165, PT ;  /* 0x000000a5b400720c */ /* 0x000fe40003f46270 */
[----:B------:R-:W-:Y:S01]  /*11810*/  LOP3.LUT R24, R24, 0x8, R243, 0xfe, !PT ;  /* 0x0000000818187812 */ /* 0x000fe200078efef3 */
[----:B------:R-:W-:Y:S01]  /*11820*/  MUFU.TANH R5, R5 ;  /* 0x0000000500057308 */ /* 0x000fe20000002400 */
[C---:B--2---:R-:W-:Y:S02]  /*11830*/  FFMA.FTZ R20, R222.reuse, UR4, R20 ;  /* 0x00000004de147c23 */ /* 0x044fe40008010014 */
[----:B------:R-:W-:-:S03]  /*11840*/  FFMA.FTZ R21, R222, UR4, R21 ;  /* 0x00000004de157c23 */ /* 0x000fc60008010015 */
[----:B------:R-:W-:Y:S01]  /*11850*/  FSEL R183, R20, -INF , !P3 ;  /* 0xff80000014b77808 */ /* 0x000fe20005800000 */
[----:B------:R-:W-:Y:S01]  /*11860*/  FMUL.FTZ R20, R122, c[0x0][0x2ec] ;  /* 0x0000bb007a147a20 */ /* 0x000fe20000410000 */
[----:B------:R-:W2:Y:S01]  /*11870*/  I2F R101, R117 ;  /* 0x0000007500657306 */ /* 0x000ea20000201400 */
[----:B-1----:R-:W-:Y:S01]  /*11880*/  FFMA.FTZ R17, R47, UR4, R17 ;  /* 0x000000042f117c23 */ /* 0x002fe20008010011 */
[----:B------:R-:W-:Y:S01]  /*11890*/  FSEL R180, R21, -INF , !P4 ;  /* 0xff80000015b47808 */ /* 0x000fe20006000000 */
[----:B------:R-:W-:Y:S01]  /*118a0*/  FMUL.FTZ R21, R106, c[0x0][0x2ec] ;  /* 0x0000bb006a157a20 */ /* 0x000fe20000410000 */
[C---:B------:R-:W-:Y:S02]  /*118b0*/  ISETP.GE.AND P3, PT, R246.reuse, R167, PT ;  /* 0x000000a7f600720c */ /* 0x040fe40003f66270 */
[-C--:B------:R-:W-:Y:S02]  /*118c0*/  ISETP.GE.AND P4, PT, R246, R165.reuse, PT ;  /* 0x000000a5f600720c */ /* 0x080fe40003f86270 */
[----:B------:R-:W-:Y:S01]  /*118d0*/  MUFU.TANH R8, R8 ;  /* 0x0000000800087308 */ /* 0x000fe20000002400 */
[----:B------:R-:W-:Y:S01]  /*118e0*/  FSEL R168, R17, -INF , !P5 ;  /* 0xff80000011a87808 */ /* 0x000fe20006800000 */
[----:B------:R-:W-:Y:S01]  /*118f0*/  FMUL.FTZ R17, R104, c[0x0][0x2ec] ;  /* 0x0000bb0068117a20 */ /* 0x000fe20000410000 */
[----:B------:R-:W-:-:S05]  /*11900*/  ISETP.GE.AND P5, PT, R117, R165, PT ;  /* 0x000000a57500720c */ /* 0x000fca0003fa6270 */
[----:B------:R-:W-:Y:S01]  /*11910*/  MUFU.TANH R9, R9 ;  /* 0x0000000900097308 */ /* 0x000fe20000002400 */
[----:B--2---:R-:W-:Y:S02]  /*11920*/  FFMA.FTZ R94, R101, UR4, R5 ;  /* 0x00000004655e7c23 */ /* 0x004fe40008010005 */
[----:B------:R-:W-:-:S03]  /*11930*/  FMUL.FTZ R5, R112, c[0x0][0x2ec] ;  /* 0x0000bb0070057a20 */ /* 0x000fc60000410000 */
[----:B------:R-:W-:Y:S02]  /*11940*/  FSEL R94, R94, -INF , !P5 ;  /* 0xff8000005e5e7808 */ /* 0x000fe40006800000 */
[----:B------:R-:W1:Y:S01]  /*11950*/  I2F R220, R246 ;  /* 0x000000f600dc7306 */ /* 0x000e620000201400 */
[----:B------:R-:W-:-:S07]  /*11960*/  ISETP.GE.AND P5, PT, R121, R165, PT ;  /* 0x000000a57900720c */ /* 0x000fce0003fa6270 */
[----:B------:R-:W2:Y:S08]  /*11970*/  MUFU.TANH R4, R4 ;  /* 0x0000000400047308 */ /* 0x000eb00000002400 */
[----:B------:R-:W3:Y:S01]  /*11980*/  MUFU.TANH R12, R12 ;  /* 0x0000000c000c7308 */ /* 0x000ee20000002400 */
[C---:B-1----:R-:W-:Y:S02]  /*11990*/  FFMA.FTZ R93, R220.reuse, UR4, R8 ;  /* 0x00000004dc5d7c23 */ /* 0x042fe40008010008 */
[----:B------:R-:W-:-:S03]  /*119a0*/  FFMA.FTZ R9, R220, UR4, R9 ;  /* 0x00000004dc097c23 */ /* 0x000fc60008010009 */
[----:B------:R-:W-:Y:S02]  /*119b0*/  FSEL R93, R93, -INF , !P3 ;  /* 0xff8000005d5d7808 */ /* 0x000fe40005800000 */
[----:B------:R-:W-:Y:S01]  /*119c0*/  MUFU.TANH R18, R18 ;  /* 0x0000001200127308 */ /* 0x000fe20000002400 */
[----:B--2---:R-:W-:Y:S01]  /*119d0*/  FFMA.FTZ R4, R101, UR4, R4 ;  /* 0x0000000465047c23 */ /* 0x004fe20008010004 */
[----:B------:R-:W-:Y:S01]  /*119e0*/  FSEL R92, R9, -INF , !P4 ;  /* 0xff800000095c7808 */ /* 0x000fe20006000000 */
[----:B------:R-:W-:Y:S01]  /*119f0*/  FMUL.FTZ R9, R108, c[0x0][0x2ec] ;  /* 0x0000bb006c097a20 */ /* 0x000fe20000410000 */
[C---:B------:R-:W-:Y:S02]  /*11a00*/  ISETP.GE.AND P3, PT, R103.reuse, R167, PT ;  /* 0x000000a76700720c */ /* 0x040fe40003f66270 */
[----:B------:R-:W-:Y:S02]  /*11a10*/  ISETP.GE.AND P4, PT, R103, R165, PT ;  /* 0x000000a56700720c */ /* 0x000fe40003f86270 */
[----:B------:R-:W-:Y:S01]  /*11a20*/  MUFU.TANH R22, R22 ;  /* 0x0000001600167308 */ /* 0x000fe20000002400 */
[----:B---3--:R-:W-:Y:S01]  /*11a30*/  FFMA.FTZ R12, R51, UR4, R12 ;  /* 0x00000004330c7c23 */ /* 0x008fe2000801000c */
[----:B------:R-:W-:Y:S01]  /*11a40*/  FSEL R95, R4, -INF , !P6 ;  /* 0xff800000045f7808 */ /* 0x000fe20007000000 */
[----:B------:R-:W-:Y:S01]  /*11a50*/  FMUL.FTZ R4, R96, c[0x0][0x2ec] ;  /* 0x0000bb0060047a20 */ /* 0x000fe20000410000 */
[----:B------:R-:W-:-:S02]  /*11a60*/  ISETP.GE.AND P6, PT, R121, R167, PT ;  /* 0x000000a77900720c */ /* 0x000fc40003fc6270 */
[----:B------:R-:W-:Y:S01]  /*11a70*/  FSEL R169, R12, -INF , !P0 ;  /* 0xff8000000ca97808 */ /* 0x000fe20004000000 */
[----:B------:R-:W-:Y:S01]  /*11a80*/  FMUL.FTZ R12, R118, c[0x0][0x2ec] ;  /* 0x0000bb00760c7a20 */ /* 0x000fe20000410000 */
[----:B------:R-:W1:Y:S01]  /*11a90*/  I2F R43, R103 ;  /* 0x00000067002b7306 */ /* 0x000e620000201400 */
[----:B------:R-:W-:-:S07]  /*11aa0*/  ISETP.GE.AND P0, PT, R252, R167, PT ;  /* 0x000000a7fc00720c */ /* 0x000fce0003f06270 */
[----:B------:R-:W2:Y:S08]  /*11ab0*/  MUFU.TANH R13, R13 ;  /* 0x0000000d000d7308 */ /* 0x000eb00000002400 */
[----:B------:R-:W-:Y:S01]  /*11ac0*/  MUFU.TANH R6, R6 ;  /* 0x0000000600067308 */ /* 0x000fe20000002400 */
[C---:B-1----:R-:W-:Y:S02]  /*11ad0*/  FFMA.FTZ R18, R43.reuse, UR4, R18 ;  /* 0x000000042b127c23 */ /* 0x042fe40008010012 */
[----:B------:R-:W-:-:S03]  /*11ae0*/  FFMA.FTZ R22, R43, UR4, R22 ;  /* 0x000000042b167c23 */ /* 0x000fc60008010016 */
[----:B------:R-:W-:Y:S02]  /*11af0*/  FSEL R103, R18, -INF , !P3 ;  /* 0xff80000012677808 */ /* 0x000fe40005800000 */
[----:B------:R-:W1:Y:S01]  /*11b00*/  I2F R97, R252 ;  /* 0x000000fc00617306 */ /* 0x000e620000201400 */
[----:B--2---:R-:W-:Y:S01]  /*11b10*/  FFMA.FTZ R13, R51, UR4, R13 ;  /* 0x00000004330d7c23 */ /* 0x004fe2000801000d */
[----:B------:R-:W-:Y:S02]  /*11b20*/  FSEL R101, R22, -INF , !P4 ;  /* 0xff80000016657808 */ /* 0x000fe40006000000 */
[----:B------:R-:W-:Y:S02]  /*11b30*/  ISETP.GE.AND P3, PT, R125, R167, PT ;  /* 0x000000a77d00720c */ /* 0x000fe40003f66270 */
[----:B------:R-:W-:Y:S01]  /*11b40*/  FSEL R130, R13, -INF , !P2 ;  /* 0xff8000000d827808 */ /* 0x000fe20005000000 */
[----:B------:R-:W-:Y:S01]  /*11b50*/  FMUL.FTZ R13, R110, c[0x0][0x2ec] ;  /* 0x0000bb006e0d7a20 */ /* 0x000fe20000410000 */
[----:B------:R-:W2:Y:S01]  /*11b60*/  MUFU.TANH R7, R7 ;  /* 0x0000000700077308 */ /* 0x000ea20000002400 */
[-C--:B------:R-:W-:Y:S01]  /*11b70*/  ISETP.GE.AND P4, PT, R125, R165.reuse, PT ;  /* 0x000000a57d00720c */ /* 0x080fe20003f86270 */
[----:B------:R-:W-:Y:S01]  /*11b80*/  IMAD.U32 R125, RZ, RZ, UR6 ;  /* 0x00000006ff7d7e24 */ /* 0x000fe2000f8e00ff */
[----:B------:R-:W-:-:S04]  /*11b90*/  ISETP.GE.AND P2, PT, R252, R165, PT ;  /* 0x000000a5fc00720c */ /* 0x000fc80003f46270 */
[----:B------:R-:W-:Y:S01]  /*11ba0*/  LOP3.LUT R125, R125, 0xd0, R243, 0xfe, !PT ;  /* 0x000000d07d7d7812 */ /* 0x000fe200078efef3 */
[----:B------:R-:W-:Y:S01]  /*11bb0*/  MUFU.TANH R31, R31 ;  /* 0x0000001f001f7308 */ /* 0x000fe20000002400 */
[----:B-1----:R-:W-:-:S05]  /*11bc0*/  FFMA.FTZ R6, R97, UR4, R6 ;  /* 0x0000000461067c23 */ /* 0x002fca0008010006 */
[----:B------:R-:W-:Y:S01]  /*11bd0*/  FSEL R99, R6, -INF , !P0 ;  /* 0xff80000006637808 */ /* 0x000fe20004000000 */
[----:B------:R-:W-:Y:S01]  /*11be0*/  FMUL.FTZ R6, R98, c[0x0][0x2ec] ;  /* 0x0000bb0062067a20 */ /* 0x000fe20000410000 */
[----:B------:R-:W1:Y:S01]  /*11bf0*/  I2F R115, R121 ;  /* 0x0000007900737306 */ /* 0x000e620000201400 */
[----:B--2---:R-:W-:Y:S01]  /*11c00*/  FFMA.FTZ R97, R97, UR4, R7 ;  /* 0x0000000461617c23 */ /* 0x004fe20008010007 */
[----:B------:R-:W-:Y:S01]  /*11c10*/  ISETP.GE.AND P0, PT, R107, R167, PT ;  /* 0x000000a76b00720c */ /* 0x000fe20003f06270 */
[----:B------:R-:W-:-:S03]  /*11c20*/  FMUL.FTZ R7, R114, c[0x0][0x2ec] ;  /* 0x0000bb0072077a20 */ /* 0x000fc60000410000 */
[----:B------:R-:W-:Y:S02]  /*11c30*/  FSEL R97, R97, -INF , !P2 ;  /* 0xff80000061617808 */ /* 0x000fe40005000000 */
[----:B------:R-:W2:Y:S01]  /*11c40*/  I2F R26, R107 ;  /* 0x0000006b001a7306 */ /* 0x000ea20000201400 */
[----:B------:R-:W-:-:S07]  /*11c50*/  ISETP.GE.AND P2, PT, R107, R165, PT ;  /* 0x000000a56b00720c */ /* 0x000fce0003f46270 */
[----:B------:R-:W3:Y:S01]  /*11c60*/  MUFU.TANH R41, R41 ;  /* 0x0000002900297308 */ /* 0x000ee20000002400 */
[C---:B-1----:R-:W-:Y:S02]  /*11c70*/  FFMA.FTZ R31, R115.reuse, UR4, R31 ;  /* 0x00000004731f7c23 */ /* 0x042fe4000801001f */
[----:B------:R-:W-:-:S05]  /*11c80*/  FFMA.FTZ R39, R115, UR4, R39 ;  /* 0x0000000473277c23 */ /* 0x000fca0008010027 */
[----:B------:R-:W-:Y:S01]  /*11c90*/  I2F R32, R119 ;  /* 0x0000007700207306 */ /* 0x000fe20000201400 */
[----:B--2---:R-:W-:Y:S01]  /*11ca0*/  FFMA.FTZ R108, R26, UR4, R113 ;  /* 0x000000041a6c7c23 */ /* 0x004fe20008010071 */
[----:B------:R-:W-:Y:S01]  /*11cb0*/  FSEL R107, R31, -INF , !P6 ;  /* 0xff8000001f6b7808 */ /* 0x000fe20007000000 */
[----:B------:R-:W-:Y:S01]  /*11cc0*/  FMUL.FTZ R31, R102, c[0x0][0x2ec] ;  /* 0x0000bb00661f7a20 */ /* 0x000fe20000410000 */
[----:B------:R-:W-:Y:S01]  /*11cd0*/  FSEL R105, R39, -INF , !P5 ;  /* 0xff80000027697808 */ /* 0x000fe20006800000 */
[----:B------:R-:W-:Y:S01]  /*11ce0*/  FMUL.FTZ R39, R100, c[0x0][0x2ec] ;  /* 0x0000bb0064277a20 */ /* 0x000fe20000410000 */
[----:B------:R-:W-:Y:S01]  /*11cf0*/  FSEL R108, R108, -INF , !P0 ;  /* 0xff8000006c6c7808 */ /* 0x000fe20004000000 */
[----:B------:R-:W-:Y:S01]  /*11d00*/  FFMA.FTZ R127, R26, UR4, R127 ;  /* 0x000000041a7f7c23 */ /* 0x000fe2000801007f */
[----:B------:R-:W1:Y:S01]  /*11d10*/  MUFU.TANH R8, R116 ;  /* 0x0000007400087308 */ /* 0x000e620000002400 */
[----:B---3--:R-:W-:Y:S01]  /*11d20*/  FFMA.FTZ R41, R128, UR4, R41 ;  /* 0x0000000480297c23 */ /* 0x008fe20008010029 */
[----:B------:R-:W-:-:S02]  /*11d30*/  ISETP.GE.AND P0, PT, R125, R167, PT ;  /* 0x000000a77d00720c */ /* 0x000fc40003f06270 */
[----:B------:R-:W-:Y:S02]  /*11d40*/  FSEL R104, R127, -INF , !P2 ;  /* 0xff8000007f687808 */ /* 0x000fe40005000000 */
[----:B------:R-:W-:Y:S02]  /*11d50*/  FSEL R109, R41, -INF , !P3 ;  /* 0xff800000296d7808 */ /* 0x000fe40005800000 */
[----:B------:R-:W2:Y:S01]  /*11d60*/  MUFU.TANH R5, R5 ;  /* 0x0000000500057308 */ /* 0x000ea20000002400 */
[-C--:B------:R-:W-:Y:S02]  /*11d70*/  ISETP.GE.AND P3, PT, R119, R167.reuse, PT ;  /* 0x000000a77700720c */ /* 0x080fe40003f66270 */
[C---:B------:R-:W-:Y:S02]  /*11d80*/  ISETP.GE.AND P6, PT, R131.reuse, R167, PT ;  /* 0x000000a78300720c */ /* 0x040fe40003fc6270 */
[-C--:B------:R-:W-:Y:S02]  /*11d90*/  ISETP.GE.AND P5, PT, R131, R165.reuse, PT ;  /* 0x000000a58300720c */ /* 0x080fe40003fa6270 */
[----:B------:R-:W-:Y:S01]  /*11da0*/  ISETP.GE.AND P2, PT, R125, R165, PT ;  /* 0x000000a57d00720c */ /* 0x000fe20003f46270 */
[----:B------:R-:W-:Y:S01]  /*11db0*/  I2F R111, R131 ;  /* 0x00000083006f7306 */ /* 0x000fe20000201400 */
[----:B-1----:R-:W-:-:S07]  /*11dc0*/  FFMA.FTZ R8, R129, UR4, R8 ;  /* 0x0000000481087c23 */ /* 0x002fce0008010008 */
[----:B------:R-:W1:Y:S01]  /*11dd0*/  MUFU.TANH R16, R120 ;  /* 0x0000007800107308 */ /* 0x000e620000002400 */
[----:B--2---:R-:W-:-:S05]  /*11de0*/  FFMA.FTZ R5, R32, UR4, R5 ;  /* 0x0000000420057c23 */ /* 0x004fca0008010005 */
[----:B------:R-:W-:Y:S01]  /*11df0*/  FSEL R113, R5, -INF , !P3 ;  /* 0xff80000005717808 */ /* 0x000fe20005800000 */
[----:B------:R-:W-:Y:S01]  /*11e00*/  FMUL.FTZ R5, R78, c[0x0][0x2ec] ;  /* 0x0000bb004e057a20 */ /* 0x000fe20000410000 */
[----:B------:R-:W2:Y:S01]  /*11e10*/  MUFU.TANH R20, R20 ;  /* 0x0000001400147308 */ /* 0x000ea20000002400 */
[----:B------:R-:W-:-:S07]  /*11e20*/  ISETP.GE.AND P3, PT, R42, R167, PT ;  /* 0x000000a72a00720c */ /* 0x000fce0003f66270 */
[----:B------:R-:W-:Y:S01]  /*11e30*/  I2F R34, R50 ;  /* 0x0000003200227306 */ /* 0x000fe20000201400 */
[----:B-1----:R-:W-:-:S05]  /*11e40*/  FFMA.FTZ R16, R111, UR4, R16 ;  /* 0x000000046f107c23 */ /* 0x002fca0008010010 */
[----:B------:R-:W-:Y:S02]  /*11e50*/  FSEL R110, R16, -INF , !P6 ;  /* 0xff800000106e7808 */ /* 0x000fe40007000000 */
[----:B------:R-:W1:Y:S01]  /*11e60*/  MUFU.TANH R17, R17 ;  /* 0x0000001100117308 */ /* 0x000e620000002400 */
[----:B--2---:R-:W-:Y:S01]  /*11e70*/  FFMA.FTZ R20, R111, UR4, R20 ;  /* 0x000000046f147c23 */ /* 0x004fe20008010014 */
[----:B------:R-:W-:Y:S02]  /*11e80*/  FSEL R111, R8, -INF , !P0 ;  /* 0xff800000086f7808 */ /* 0x000fe40004000000 */
[-C--:B------:R-:W-:Y:S02]  /*11e90*/  ISETP.GE.AND P0, PT, R50, R167.reuse, PT ;  /* 0x000000a73200720c */ /* 0x080fe40003f06270 */
[----:B------:R-:W-:Y:S02]  /*11ea0*/  FSEL R100, R20, -INF , !P5 ;  /* 0xff80000014647808 */ /* 0x000fe40006800000 */
[----:B------:R-:W-:Y:S01]  /*11eb0*/  I2F R33, R30 ;  /* 0x0000001e00217306 */ /* 0x000fe20000201400 */
[----:B------:R-:W-:-:S02]  /*11ec0*/  ISETP.GE.AND P6, PT, R52, R167, PT ;  /* 0x000000a73400720c */ /* 0x000fc40003fc6270 */
[----:B------:R-:W-:-:S05]  /*11ed0*/  ISETP.GE.AND P5, PT, R52, R165, PT ;  /* 0x000000a53400720c */ /* 0x000fca0003fa6270 */
[----:B------:R-:W2:Y:S01]  /*11ee0*/  MUFU.TANH R4, R4 ;  /* 0x0000000400047308 */ /* 0x000ea20000002400 */
[----:B-1----:R-:W-:-:S05]  /*11ef0*/  FFMA.FTZ R17, R34, UR4, R17 ;  /* 0x0000000422117c23 */ /* 0x002fca0008010011 */
[----:B------:R-:W-:Y:S02]  /*11f00*/  FSEL R78, R17, -INF , !P0 ;  /* 0xff800000114e7808 */ /* 0x000fe40004000000 */
[----:B------:R-:W1:Y:S01]  /*11f10*/  MUFU.TANH R45, R45 ;  /* 0x0000002d002d7308 */ /* 0x000e620000002400 */
[----:B------:R-:W-:-:S07]  /*11f20*/  ISETP.GE.AND P0, PT, R30, R167, PT ;  /* 0x000000a71e00720c */ /* 0x000fce0003f06270 */
[----:B------:R-:W3:Y:S01]  /*11f30*/  MUFU.TANH R12, R12 ;  /* 0x0000000c000c7308 */ /* 0x000ee20000002400 */
[----:B--2---:R-:W-:-:S05]  /*11f40*/  FFMA.FTZ R4, R33, UR4, R4 ;  /* 0x0000000421047c23 */ /* 0x004fca0008010004 */
[----:B------:R-:W-:Y:S02]  /*11f50*/  FSEL R117, R4, -INF , !P0 ;  /* 0xff80000004757808 */ /* 0x000fe40004000000 */
[----:B------:R-:W2:Y:S01]  /*11f60*/  MUFU.TANH R7, R7 ;  /* 0x0000000700077308 */ /* 0x000ea20000002400 */
[----:B-1----:R-:W-:Y:S01]  /*11f70*/  FFMA.FTZ R45, R128, UR4, R45 ;  /* 0x00000004802d7c23 */ /* 0x002fe2000801002d */
[----:B------:R-:W-:-:S04]  /*11f80*/  PLOP3.LUT P0, PT, PT, PT, UP0, 0x80, 0x0 ;  /* 0x000000000000781c */ /* 0x000fc80003f0f008 */
[----:B------:R-:W-:Y:S02]  /*11f90*/  FSEL R106, R45, -INF , !P4 ;  /* 0xff8000002d6a7808 */ /* 0x000fe40006000000 */
[----:B------:R-:W-:Y:S01]  /*11fa0*/  I2F R54, R52 ;  /* 0x0000003400367306 */ /* 0x000fe20000201400 */
[----:B---3--:R-:W-:Y:S01]  /*11fb0*/  FFMA.FTZ R12, R129, UR4, R12 ;  /* 0x00000004810c7c23 */ /* 0x008fe2000801000c */
[----:B------:R-:W-:-:S04]  /*11fc0*/  ISETP.GE.AND P4, PT, R119, R165, PT ;  /* 0x000000a57700720c */ /* 0x000fc80003f86270 */
[----:B------:R-:W-:Y:S02]  /*11fd0*/  FSEL R102, R12, -INF , !P2 ;  /* 0xff8000000c667808 */ /* 0x000fe40005000000 */
[----:B------:R-:W-:Y:S01]  /*11fe0*/  I2F R28, R42 ;  /* 0x0000002a001c7306 */ /* 0x000fe20000201400 */
[----:B--2---:R-:W-:Y:S01]  /*11ff0*/  FFMA.FTZ R7, R32, UR4, R7 ;  /* 0x0000000420077c23 */ /* 0x004fe20008010007 */
[----:B------:R-:W-:-:S04]  /*12000*/  ISETP.GE.AND P2, PT, R50, R165, PT ;  /* 0x000000a53200720c */ /* 0x000fc80003f46270 */
        /* <DEDUP_REMOVED lines=8> */
[----:B--2---:R-:W-:Y:S01]  /*12090*/  FFMA.FTZ R13, R54, UR4, R13 ;  /* 0x00000004360d7c23 */ /* 0x004fe2000801000d */
[----:B------:R-:W-:-:S04]  /*120a0*/  ISETP.GE.AND P6, PT, R44, R167, PT ;  /* 0x000000a72c00720c */ /* 0x000fc80003fc6270 */
[----:B------:R-:W-:Y:S02]  /*120b0*/  FSEL R98, R13, -INF , !P5 ;  /* 0xff8000000d627808 */ /* 0x000fe40006800000 */
[----:B------:R-:W2:Y:S01]  /*120c0*/  MUFU.TANH R31, R31 ;  /* 0x0000001f001f7308 */ /* 0x000ea20000002400 */
[----:B---3--:R-:W-:Y:S01]  /*120d0*/  FFMA.FTZ R21, R34, UR4, R21 ;  /* 0x0000000422157c23 */ /* 0x008fe20008010015 */
[----:B------:R-:W-:-:S04]  /*120e0*/  ISETP.GE.AND P5, PT, R124, R167, PT ;  /* 0x000000a77c00720c */ /* 0x000fc80003fa6270 */
[----:B------:R-:W-:Y:S02]  /*120f0*/  FSEL R115, R21, -INF , !P2 ;  /* 0xff80000015737808 */ /* 0x000fe40005000000 */
[----:B------:R-:W3:Y:S01]  /*12100*/  I2F R38, R44 ;  /* 0x0000002c00267306 */ /* 0x000ee20000201400 */
[----:B-1----:R-:W-:Y:S01]  /*12110*/  FFMA.FTZ R39, R28, UR4, R39 ;  /* 0x000000041c277c23 */ /* 0x002fe20008010027 */
[----:B------:R-:W-:-:S04]  /*12120*/  ISETP.GE.AND P2, PT, R30, R165, PT ;  /* 0x000000a51e00720c */ /* 0x000fc80003f46270 */
[----:B------:R-:W-:Y:S02]  /*12130*/  FSEL R116, R39, -INF , !P3 ;  /* 0xff80000027747808 */ /* 0x000fe40005800000 */
[----:B------:R-:W-:Y:S01]  /*12140*/  I2F R35, R124 ;  /* 0x0000007c00237306 */ /* 0x000fe20000201400 */
[----:B--2---:R-:W-:Y:S01]  /*12150*/  FFMA.FTZ R31, R28, UR4, R31 ;  /* 0x000000041c1f7c23 */ /* 0x004fe2000801001f */
[----:B------:R-:W-:Y:S01]  /*12160*/  BAR.SYNC.DEFER_BLOCKING 0x0 ;  /* 0x0000000000007b1d */ /* 0x000fe20000010000 */
[----:B------:R-:W-:-:S03]  /*12170*/  ISETP.GE.AND P3, PT, R46, R165, PT ;  /* 0x000000a52e00720c */ /* 0x000fc60003f66270 */
[----:B------:R-:W-:Y:S02]  /*12180*/  FSEL R114, R31, -INF , !P4 ;  /* 0xff8000001f727808 */ /* 0x000fe40006000000 */
[----:B------:R-:W-:Y:S01]  /*12190*/  I2F R25, R46 ;  /* 0x0000002e00197306 */ /* 0x000fe20000201400 */
[----:B---3--:R-:W-:Y:S01]  /*121a0*/  FFMA.FTZ R7, R38, UR4, R215 ;  /* 0x0000000426077c23 */ /* 0x008fe200080100d7 */
[----:B------:R-:W-:-:S04]  /*121b0*/  ISETP.GE.AND P4, PT, R24, R165, PT ;  /* 0x000000a51800720c */ /* 0x000fc80003f86270 */
[----:B------:R-:W-:Y:S02]  /*121c0*/  FSEL R7, R7, -INF , !P6 ;  /* 0xff80000007077808 */ /* 0x000fe40007000000 */
[----:B------:R-:W1:Y:S08]  /*121d0*/  I2F R126, R24 ;  /* 0x00000018007e7306 */ /* 0x000e700000201400 */
[----:B------:R-:W2:Y:S08]  /*121e0*/  MUFU.TANH R6, R6 ;  /* 0x0000000600067308 */ /* 0x000eb00000002400 */
[----:B------:R3:W4:Y:S01]  /*121f0*/  MUFU.TANH R8, R5 ;  /* 0x0000000500087308 */ /* 0x0007220000002400 */
[----:B-1----:R-:W-:-:S05]  /*12200*/  FFMA.FTZ R126, R126, UR4, R217 ;  /* 0x000000047e7e7c23 */ /* 0x002fca00080100d9 */
[----:B------:R-:W-:Y:S01]  /*12210*/  FSEL R4, R126, -INF , !P4 ;  /* 0xff8000007e047808 */ /* 0x000fe20006000000 */
[----:B--2---:R-:W-:-:S05]  /*12220*/  FFMA.FTZ R6, R33, UR4, R6 ;  /* 0x0000000421067c23 */ /* 0x004fca0008010006 */
[----:B------:R-:W-:Y:S01]  /*12230*/  FSEL R118, R6, -INF , !P2 ;  /* 0xff80000006767808 */ /* 0x000fe20005000000 */
[----:B---3--:R-:W-:Y:S02]  /*12240*/  FFMA.FTZ R5, R35, UR4, R218 ;  /* 0x0000000423057c23 */ /* 0x008fe400080100da */
[----:B----4-:R-:W-:-:S03]  /*12250*/  FFMA.FTZ R8, R25, UR4, R8 ;  /* 0x0000000419087c23 */ /* 0x010fc60008010008 */
        /* <DEDUP_REMOVED lines=12> */
[----:B------:R-:W-:-:S04]  /*12320*/  MOV R6, UR22 ;  /* 0x0000001600067c02 */ /* 0x000fc80008000f00 */
[----:B------:R-:W-:-:S03]  /*12330*/  IABS R6, R6 ;  /* 0x0000000600067213 */ /* 0x000fc60000000000 */
        /* <DEDUP_REMOVED lines=64> */
.L_x_2504:
[----:B------:R-:W-:-:S04]  /*12740*/  LEA R8, -R12, RZ, 0x8 ;  /* 0x000000ff0c087211 */ /* 0x000fc800078e41ff */
[----:B------:R-:W-:Y:S02]  /*12750*/  SHF.R.S32.HI R6, RZ, 0x1f, R8 ;  /* 0x0000001fff067819 */ /* 0x000fe40000011408 */
.L_x_2505:
[--C-:B------:R-:W-:Y:S01]  /*12760*/  @!P1 IMAD.MOV.U32 R20, RZ, RZ, R62.reuse ;  /* 0x000000ffff149224 */ /* 0x100fe200078e003e */
[----:B------:R-:W-:Y:S01]  /*12770*/  @!P1 IADD3 R16, P2, P0, R8, UR18, R62 ;  /* 0x0000001208109c10 */ /* 0x000fe2000f85e03e */
[--C-:B------:R-:W-:Y:S01]  /*12780*/  @!P1 IMAD.MOV.U32 R21, RZ, RZ, R63.reuse ;  /* 0x000000ffff159224 */ /* 0x100fe200078e003f */
[----:B------:R1:W-:Y:S01]  /*12790*/  @P1 STS.128 [R242+0x2000], RZ ;  /* 0x002000fff2001388 */ /* 0x0003e20000000c00 */
[----:B------:R-:W-:Y:S01]  /*127a0*/  @!P1 IMAD.MOV.U32 R17, RZ, RZ, c[0x0][0x19c] ;  /* 0x00006700ff119624 */ /* 0x000fe200078e00ff */
[----:B------:R-:W-:Y:S01]  /*127b0*/  @!P1 IADD3.X R13, R6, UR15, R63, P2, P0 ;  /* 0x0000000f060d9c10 */ /* 0x000fe200097e043f */
[----:B------:R-:W-:Y:S01]  /*127c0*/  @!P1 IMAD.WIDE.U32 R30, R12, 0x30, R20 ;  /* 0x000000300c1e9825 */ /* 0x000fe200078e0014 */
[----:B------:R-:W-:Y:S01]  /*127d0*/  @!P1 LEA R124, P3, R16, c[0x0][0x168], 0x1 ;  /* 0x00005a00107c9a11 */ /* 0x000fe200078608ff */
[----:B------:R-:W-:Y:S02]  /*127e0*/  BSSY B0, `(.L_x_2506) ;  /* 0x00000c2000007945 */ /* 0x000fe40003800000 */
[----:B------:R-:W-:Y:S01]  /*127f0*/  @!P1 IMAD.MOV.U32 R9, RZ, RZ, c[0x0][0x19c] ;  /* 0x00006700ff099624 */ /* 0x000fe200078e00ff */
[----:B------:R-:W-:Y:S01]  /*12800*/  @!P1 IADD3 R18, P2, R8, R30, RZ ;  /* 0x0000001e08129210 */ /* 0x000fe20007f5e0ff */
[----:B------:R-:W-:Y:S01]  /*12810*/  @!P1 IMAD.WIDE.U32 R20, R12, 0x50, R62 ;  /* 0x000000500c149825 */ /* 0x000fe200078e003e */
[----:B------:R-:W-:-:S03]  /*12820*/  @!P1 LEA.HI.X R125, R16, c[0x0][0x16c], R13, 0x1, P3 ;  /* 0x00005b00107d9a11 */ /* 0x000fc600018f0c0d */
[----:B------:R-:W-:Y:S01]  /*12830*/  @!P1 IMAD R17, R17, 0x30, RZ ;  /* 0x0000003011119824 */ /* 0x000fe200078e02ff */
[----:B------:R-:W-:Y:S01]  /*12840*/  @!P1 IADD3 R25, P0, R8, R20, RZ ;  /* 0x0000001408199210 */ /* 0x000fe20007f1e0ff */
[----:B------:R-:W-:Y:S02]  /*12850*/  @!P1 IMAD R9, R9, 0x50, RZ ;  /* 0x0000005009099824 */ /* 0x000fe400078e02ff */
[--C-:B------:R-:W-:Y:S01]  /*12860*/  @!P1 IMAD.MOV.U32 R42, RZ, RZ, R62.reuse ;  /* 0x000000ffff2a9224 */ /* 0x100fe200078e003e */
[C---:B------:R-:W-:Y:S01]  /*12870*/  @!P1 IADD3.X R17, R6.reuse, R17, R31, P2, !PT ;  /* 0x0000001106119210 */ /* 0x040fe200017fe41f */
[----:B------:R-:W-:Y:S01]  /*12880*/  @!P1 IMAD.MOV.U32 R43, RZ, RZ, R63 ;  /* 0x000000ffff2b9224 */ /* 0x000fe200078e003f */
[----:B------:R-:W-:Y:S01]  /*12890*/  @!P1 IADD3.X R22, R6, R9, R21, P0, !PT ;  /* 0x0000000906169210 */ /* 0x000fe200007fe415 */
[----:B------:R-:W-:Y:S02]  /*128a0*/  @!P1 IMAD.MOV.U32 R38, RZ, RZ, R62 ;  /* 0x000000ffff269224 */ /* 0x000fe400078e003e */
[----:B------:R-:W-:-:S02]  /*128b0*/  @!P1 IMAD.MOV.U32 R39, RZ, RZ, R63 ;  /* 0x000000ffff279224 */ /* 0x000fc400078e003f */
[----:B------:R-:W-:Y:S02]  /*128c0*/  @!P1 IMAD.MOV.U32 R30, RZ, RZ, R62 ;  /* 0x000000ffff1e9224 */ /* 0x000fe400078e003e */
[----:B------:R-:W-:Y:S02]  /*128d0*/  @!P1 IMAD.MOV.U32 R31, RZ, RZ, R63 ;  /* 0x000000ffff1f9224 */ /* 0x000fe400078e003f */
[----:B------:R-:W-:Y:S02]  /*128e0*/  @!P1 IMAD.MOV.U32 R21, RZ, RZ, c[0x0][0x19c] ;  /* 0x00006700ff159624 */ /* 0x000fe400078e00ff */
[----:B------:R-:W-:-:S04]  /*128f0*/  @!P1 IMAD.WIDE.U32 R50, R12, 0x60, R42 ;  /* 0x000000600c329825 */ /* 0x000fc800078e002a */
[----:B------:R-:W-:-:S04]  /*12900*/  @!P1 IMAD.WIDE.U32 R46, R12, 0x70, R38 ;  /* 0x000000700c2e9825 */ /* 0x000fc800078e0026 */
[----:B------:R-:W-:Y:S01]  /*12910*/  @!P1 IMAD.MOV.U32 R13, RZ, RZ, c[0x0][0x19c] ;  /* 0x00006700ff0d9624 */ /* 0x000fe200078e00ff */
[----:B------:R-:W-:Y:S01]  /*12920*/  @!P1 IADD3 R33, P3, R8, R46, RZ ;  /* 0x0000002e08219210 */ /* 0x000fe20007f7e0ff */
[----:B------:R-:W-:Y:S02]  /*12930*/  @!P1 IMAD.MOV.U32 R9, RZ, RZ, c[0x0][0x19c] ;  /* 0x00006700ff099624 */ /* 0x000fe400078e00ff */
[----:B------:R-:W-:Y:S01]  /*12940*/  @!P1 IMAD.WIDE.U32 R44, R12, 0x90, R30 ;  /* 0x000000900c2c9825 */ /* 0x000fe200078e001e */
[----:B------:R-:W-:-:S03]  /*12950*/  @!P1 IADD3 R31, P4, R8, R50, RZ ;  /* 0x00000032081f9210 */ /* 0x000fc60007f9e0ff */
[----:B------:R-:W-:Y:S01]  /*12960*/  @!P1 IMAD.WIDE.U32 R42, R12, 0xa0, R62 ;  /* 0x000000a00c2a9825 */ /* 0x000fe200078e003e */
[----:B------:R-:W-:-:S03]  /*12970*/  @!P1 IADD3 R39, P2, R8, R44, RZ ;  /* 0x0000002c08279210 */ /* 0x000fc60007f5e0ff */
[----:B------:R-:W-:Y:S01]  /*12980*/  @!P1 IMAD.MOV.U32 R35, RZ, RZ, c[0x0][0x19c] ;  /* 0x00006700ff239624 */ /* 0x000fe200078e00ff */
[----:B------:R-:W-:Y:S01]  /*12990*/  @!P1 IADD3 R41, P0, R8, R42, RZ ;  /* 0x0000002a08299210 */ /* 0x000fe20007f1e0ff */
[----:B------:R-:W-:Y:S02]  /*129a0*/  @!P1 IMAD R21, R21, 0x70, RZ ;  /* 0x0000007015159824 */ /* 0x000fe400078e02ff */
        /* <DEDUP_REMOVED lines=15> */
[----:B------:R-:W-:Y:S02]  /*12aa0*/  @!P1 IMAD.MOV.U32 R21, RZ, RZ, c[0x0][0x19c] ;  /* 0x00006700ff159624 */ /* 0x000fe400078e00ff */
[----:B------:R-:W-:Y:S02]  /*12ab0*/  @!P1 IMAD.MOV.U32 R13, RZ, RZ, c[0x0][0x19c] ;  /* 0x00006700ff0d9624 */ /* 0x000fe400078e00ff */
[----:B------:R-:W-:Y:S02]  /*12ac0*/  @!P1 IMAD.MOV.U32 R9, RZ, RZ, c[0x0][0x19c] ;  /* 0x00006700ff099624 */ /* 0x000fe400078e00ff */
[----:B------:R-:W-:-:S04]  /*12ad0*/  @!P1 IMAD.WIDE.U32 R126, R12, 0xc0, R44 ;  /* 0x000000c00c7e9825 */ /* 0x000fc800078e002c */
[----:B------:R-:W-:Y:S01]  /*12ae0*/  @!P1 IMAD.WIDE.U32 R122, R12, 0xd0, R42 ;  /* 0x000000d00c7a9825 */ /* 0x000fe200078e002a */
[C---:B------:R-:W-:Y:S02]  /*12af0*/  @!P1 IADD3 R43, P4, R8.reuse, R128, RZ ;  /* 0x00000080082b9210 */ /* 0x040fe40007f9e0ff */
[----:B------:R-:W-:Y:S01]  /*12b00*/  @!P1 IADD3 R45, P3, R8, R126, RZ ;  /* 0x0000007e082d9210 */ /* 0x000fe20007f7e0ff */
        /* <DEDUP_REMOVED lines=17> */
[CC--:B------:R-:W-:Y:S02]  /*12c20*/  @!P1 LEA.HI.X R119, R12.reuse, R63.reuse, R119, 0x6, P3 ;  /* 0x0000003f0c779211 */ /* 0x0c0fe400018f3477 */
[----:B------:R-:W-:Y:S02]  /*12c30*/  @!P1 LEA.HI.X R35, R12, R63, R35, 0x7, P2 ;  /* 0x0000003f0c239211 */ /* 0x000fe400010f3c23 */
[----:B------:R-:W-:Y:S02]  /*12c40*/  LEA R9, P0, R62, c[0x0][0x168], 0x1 ;  /* 0x00005a003e097a11 */ /* 0x000fe400078008ff */
[----:B------:R-:W-:-:S02]  /*12c50*/  @!P1 IADD3 R21, P3, R8, R21, RZ ;  /* 0x0000001508159210 */ /* 0x000fc40007f7e0ff */
[----:B------:R-:W-:Y:S02]  /*12c60*/  @!P1 IADD3 R28, P2, R8, R121, RZ ;  /* 0x00000079081c9210 */ /* 0x000fe40007f5e0ff */
[----:B------:R-:W-:Y:S01]  /*12c70*/  @!P1 LEA.HI.X R13, R12, R63, R13, 0x5, P4 ;  /* 0x0000003f0c0d9211 */ /* 0x000fe200020f2c0d */
[----:B------:R-:W-:Y:S01]  /*12c80*/  @!P1 IMAD.X R20, R6, 0x1, R119, P3 ;  /* 0x0000000106149824 */ /* 0x000fe200018e0677 */
[----:B------:R-:W-:Y:S01]  /*12c90*/  @!P1 IADD3 R16, P4, R8, R123, RZ ;  /* 0x0000007b08109210 */ /* 0x000fe20007f9e0ff */
        /* <DEDUP_REMOVED lines=42> */
[----:B--2---:R-:W-:Y:S01]  /*12f40*/  @!P1 LEA R126, P4, R43, c[0x0][0x168], 0x1 ;  /* 0x00005a002b7e9a11 */ /* 0x004fe200078808ff */
        /* <DEDUP_REMOVED lines=75> */
.L_x_2507:
[----:B------:R-:W-:Y:S05]  /*13400*/  BSYNC B0 ;  /* 0x0000000000007941 */ /* 0x000fea0003800000 */
.L_x_2506:
[----:B------:R-:W0:Y:S01]  /*13410*/  LDGDEPBAR ;  /* 0x00000000000079af */ /* 0x000e220000000000 */
[----:B------:R-:W-:-:S04]  /*13420*/  LEA R248, P0, R8, R9, 0x1 ;  /* 0x0000000908f87211 */ /* 0x000fc800078008ff */
[----:B------:R-:W-:Y:S02]  /*13430*/  LEA.HI.X R249, R8, R249, R6, 0x1, P0 ;  /* 0x000000f908f97211 */ /* 0x000fe400000f0c06 */
.L_x_2503:
        /* <DEDUP_REMOVED lines=124> */
[----:B------:R-:W2:Y:S01]  /*13c00*/  SHFL.BFLY PT, R8, R13, 0x2, 0x1f ;  /* 0x0c401f000d087f89 */ /* 0x000ea200000e0000 */
[----:B------:R-:W-:-:S04]  /*13c10*/  FMNMX.FTZ R6, R114, R9, !PT ;  /* 0x0000000972067209 */ /* 0x000fc80007810000 */
[----:B------:R-:W-:-:S04]  /*13c20*/  FMNMX.FTZ R9, R87, R6, !PT ;  /* 0x0000000657097209 */ /* 0x000fc80007810000 */
[----:B------:R-:W-:-:S04]  /*13c30*/  FMNMX.FTZ R9, R118, R9, !PT ;  /* 0x0000000976097209 */ /* 0x000fc80007810000 */
[----:B------:R-:W-:-:S05]  /*13c40*/  FMNMX.FTZ R9, R86, R9, !PT ;  /* 0x0000000956097209 */ /* 0x000fca0007810000 */
[----:B------:R-:W3:Y:S01]  /*13c50*/  SHFL.BFLY PT, R6, R9, 0x2, 0x1f ;  /* 0x0c401f0009067f89 */ /* 0x000ee200000e0000 */
[----:B--2---:R-:W-:-:S05]  /*13c60*/  FMNMX.FTZ R8, R13, R8, !PT ;  /* 0x000000080d087209 */ /* 0x004fca0007810000 */
[----:B-1----:R-:W1:Y:S01]  /*13c70*/  SHFL.BFLY PT, R127, R8, 0x1, 0x1f ;  /* 0x0c201f00087f7f89 */ /* 0x002e6200000e0000 */
[----:B---3--:R-:W-:-:S05]  /*13c80*/  FMNMX.FTZ R6, R9, R6, !PT ;  /* 0x0000000609067209 */ /* 0x008fca0007810000 */
[----:B------:R-:W2:Y:S01]  /*13c90*/  SHFL.BFLY PT, R125, R6, 0x1, 0x1f ;  /* 0x0c201f00067d7f89 */ /* 0x000ea200000e0000 */
[----:B-1----:R-:W-:-:S04]  /*13ca0*/  FMNMX.FTZ R127, R8, R127, !PT ;  /* 0x0000007f087f7209 */ /* 0x002fc80007810000 */
[C---:B------:R-:W-:Y:S01]  /*13cb0*/  FSETP.NEU.FTZ.AND P1, PT, R127.reuse, -INF , PT ;  /* 0xff8000007f00780b */ /* 0x040fe20003f3d000 */
[----:B------:R-:W-:-:S05]  /*13cc0*/  FMUL.FTZ R126, R127, c[0x0][0x23c] ;  /* 0x00008f007f7e7a20 */ /* 0x000fca0000410000 */
[----:B------:R-:W-:-:S05]  /*13cd0*/  FSEL R126, R126, RZ, P1 ;  /* 0x000000ff7e7e7208 */ /* 0x000fca0000800000 */
[--C-:B------:R-:W-:Y:S01]  /*13ce0*/  FFMA.FTZ R123, R7, c[0x0][0x23c], -R126.reuse ;  /* 0x00008f00077b7a23 */ /* 0x100fe2000001087e */
[----:B------:R-:W-:Y:S01]  /*13cf0*/  FSEL R7, R127, RZ, P1 ;  /* 0x000000ff7f077208 */ /* 0x000fe20000800000 */
[--C-:B------:R-:W-:Y:S01]  /*13d00*/  FFMA.FTZ R122, R19, c[0x0][0x23c], -R126.reuse ;  /* 0x00008f00137a7a23 */ /* 0x100fe2000001087e */
[----:B--2---:R-:W-:Y:S01]  /*13d10*/  FMNMX.FTZ R125, R6, R125, !PT ;  /* 0x0000007d067d7209 */ /* 0x004fe20007810000 */
[----:B------:R-:W1:Y:S01]  /*13d20*/  LDSM.16.MT88.4 R16, [R235+0xa000] ;  /* 0x00a00000eb10783b */ /* 0x000e620000004200 */
[--C-:B------:R-:W-:Y:S01]  /*13d30*/  FFMA.FTZ R124, R29, c[0x0][0x23c], -R126.reuse ;  /* 0x00008f001d7c7a23 */ /* 0x100fe2000001087e */
[----:B------:R-:W-:Y:S01]  /*13d40*/  MUFU.EX2 R123, R123 ;  /* 0x0000007b007b7308 */ /* 0x000fe20000000800 */
[C---:B------:R-:W-:Y:S01]  /*13d50*/  FSETP.NEU.FTZ.AND P0, PT, R125.reuse, -INF , PT ;  /* 0xff8000007d00780b */ /* 0x040fe20003f1d000 */
[C---:B------:R-:W-:Y:S02]  /*13d60*/  FMUL.FTZ R121, R125.reuse, c[0x0][0x23c] ;  /* 0x00008f007d797a20 */ /* 0x040fe40000410000 */
[----:B------:R-:W-:Y:S01]  /*13d70*/  FADD.FTZ R2, R2, -R7 ;  /* 0x8000000702027221 */ /* 0x000fe20000010000 */
[----:B------:R-:W-:Y:S01]  /*13d80*/  FSEL R7, R125, RZ, P0 ;  /* 0x000000ff7d077208 */ /* 0x000fe20000000000 */
[----:B------:R-:W-:Y:S01]  /*13d90*/  FFMA.FTZ R120, R15, c[0x0][0x23c], -R126 ;  /* 0x00008f000f787a23 */ /* 0x000fe2000001087e */
[----:B------:R-:W-:Y:S01]  /*13da0*/  FSEL R121, R121, RZ, P0 ;  /* 0x000000ff79797208 */ /* 0x000fe20000000000 */
[----:B------:R-:W-:Y:S01]  /*13db0*/  FMUL.FTZ R128, R2, c[0x0][0x23c] ;  /* 0x00008f0002807a20 */ /* 0x000fe20000410000 */
[----:B------:R-:W-:Y:S01]  /*13dc0*/  MUFU.EX2 R124, R124 ;  /* 0x0000007c007c7308 */ /* 0x000fe20000000800 */
[----:B------:R-:W-:-:S02]  /*13dd0*/  FADD.FTZ R7, R0, -R7 ;  /* 0x8000000700077221 */ /* 0x000fc40000010000 */
[--C-:B------:R-:W-:Y:S02]  /*13de0*/  FFMA.FTZ R119, R11, c[0x0][0x23c], -R121.reuse ;  /* 0x00008f000b777a23 */ /* 0x100fe40000010879 */
[--C-:B------:R-:W-:Y:S02]  /*13df0*/  FFMA.FTZ R63, R14, c[0x0][0x23c], -R121.reuse ;  /* 0x00008f000e3f7a23 */ /* 0x100fe40000010879 */
[--C-:B------:R-:W-:Y:S01]  /*13e00*/  FFMA.FTZ R62, R4, c[0x0][0x23c], -R121.reuse ;  /* 0x00008f00043e7a23 */ /* 0x100fe20000010879 */
[----:B------:R-:W2:Y:S01]  /*13e10*/  MUFU.EX2 R122, R122 ;  /* 0x0000007a007a7308 */ /* 0x000ea20000000800 */
[----:B------:R-:W-:Y:S02]  /*13e20*/  FFMA.FTZ R129, R10, c[0x0][0x23c], -R121 ;  /* 0x00008f000a817a23 */ /* 0x000fe40000010879 */
[----:B------:R-:W-:Y:S02]  /*13e30*/  FMUL.FTZ R2, R7, c[0x0][0x23c] ;  /* 0x00008f0007027a20 */ /* 0x000fe40000410000 */
[----:B------:R-:W-:-:S02]  /*13e40*/  FFMA.FTZ R0, R5, c[0x0][0x23c], -R126 ;  /* 0x00008f0005007a23 */ /* 0x000fc4000001087e */
[----:B------:R-:W3:Y:S01]  /*13e50*/  LDSM.16.MT88.4 R4, [R233+0xa000] ;  /* 0x00a00000e904783b */ /* 0x000ee20000004200 */
[----:B------:R-:W4:Y:S01]  /*13e60*/  MUFU.EX2 R120, R120 ;  /* 0x0000007800787308 */ /* 0x000f220000000800 */
[--C-:B------:R-:W-:Y:S02]  /*13e70*/  FFMA.FTZ R131, R23, c[0x0][0x23c], -R126.reuse ;  /* 0x00008f0017837a23 */ /* 0x100fe4000001087e */
[----:B------:R-:W5:Y:S01]  /*13e80*/  LDSM.16.MT88.4 R20, [R232+0xa000] ;  /* 0x00a00000e814783b */ /* 0x000f620000004200 */
[--C-:B------:R-:W-:Y:S02]  /*13e90*/  FFMA.FTZ R28, R27, c[0x0][0x23c], -R126.reuse ;  /* 0x00008f001b1c7a23 */ /* 0x100fe4000001087e */
[----:B------:R-:W-:Y:S02]  /*13ea0*/  FFMA.FTZ R50, R40, c[0x0][0x23c], -R121 ;  /* 0x00008f0028327a23 */ /* 0x000fe40000010879 */
[----:B------:R-:W-:Y:S01]  /*13eb0*/  MUFU.EX2 R119, R119 ;  /* 0x0000007700777308 */ /* 0x000fe20000000800 */
[----:B--2---:R-:W-:Y:S01]  /*13ec0*/  F2FP.BF16.PACK_AB R8, R122, R124 ;  /* 0x0000007c7a08723e */ /* 0x004fe200000010ff */
[----:B------:R-:W-:Y:S01]  /*13ed0*/  LDSM.16.MT88.4 R40, [R233+0xa800] ;  /* 0x00a80000e928783b */ /* 0x000fe20000004200 */
[----:B------:R-:W-:-:S02]  /*13ee0*/  FFMA.FTZ R165, R193, c[0x0][0x23c], -R126 ;  /* 0x00008f00c1a57a23 */ /* 0x000fc4000001087e */
[--C-:B------:R-:W-:Y:S02]  /*13ef0*/  FFMA.FTZ R167, R186, c[0x0][0x23c], -R121.reuse ;  /* 0x00008f00baa77a23 */ /* 0x100fe40000010879 */
[--C-:B------:R-:W-:Y:S01]  /*13f00*/  FFMA.FTZ R172, R172, c[0x0][0x23c], -R121.reuse ;  /* 0x00008f00acac7a23 */ /* 0x100fe20000010879 */
[----:B------:R-:W2:Y:S01]  /*13f10*/  MUFU.EX2 R63, R63 ;  /* 0x0000003f003f7308 */ /* 0x000ea20000000800 */
[----:B----4-:R-:W-:Y:S01]  /*13f20*/  F2FP.BF16.PACK_AB R10, R120, R123 ;  /* 0x0000007b780a723e */ /* 0x010fe200000010ff */
[----:B------:R-:W-:Y:S02]  /*13f30*/  FFMA.FTZ R178, R178, c[0x0][0x23c], -R121 ;  /* 0x00008f00b2b27a23 */ /* 0x000fe40000010879 */
[--C-:B------:R-:W-:Y:S02]  /*13f40*/  FFMA.FTZ R186, R185, c[0x0][0x23c], -R126.reuse ;  /* 0x00008f00b9ba7a23 */ /* 0x100fe4000001087e */
[--C-:B------:R-:W-:Y:S02]  /*13f50*/  FFMA.FTZ R177, R177, c[0x0][0x23c], -R126.reuse ;  /* 0x00008f00b1b17a23 */ /* 0x100fe4000001087e */
[----:B------:R-:W-:Y:S01]  /*13f60*/  MUFU.EX2 R62, R62 ;  /* 0x0000003e003e7308 */ /* 0x000fe20000000800 */
[----:B------:R-:W-:-:S02]  /*13f70*/  FFMA.FTZ R181, R181, c[0x0][0x23c], -R126 ;  /* 0x00008f00b5b57a23 */ /* 0x000fc4000001087e */
[--C-:B------:R-:W-:Y:S02]  /*13f80*/  FFMA.FTZ R185, R194, c[0x0][0x23c], -R121.reuse ;  /* 0x00008f00c2b97a23 */ /* 0x100fe40000010879 */
[--C-:B------:R-:W-:Y:S02]  /*13f90*/  FFMA.FTZ R188, R188, c[0x0][0x23c], -R121.reuse ;  /* 0x00008f00bcbc7a23 */ /* 0x100fe40000010879 */
[--C-:B------:R-:W-:Y:S01]  /*13fa0*/  FFMA.FTZ R190, R190, c[0x0][0x23c], -R121.reuse ;  /* 0x00008f00bebe7a23 */ /* 0x100fe20000010879 */
[----:B------:R-:W4:Y:S01]  /*13fb0*/  MUFU.EX2 R129, R129 ;  /* 0x0000008100817308 */ /* 0x000f220000000800 */
[----:B--2---:R-:W-:Y:S01]  /*13fc0*/  F2FP.BF16.PACK_AB R9, R63, R119 ;  /* 0x000000773f09723e */ /* 0x004fe200000010ff */
[--C-:B------:R-:W-:Y:S02]  /*13fd0*/  FFMA.FTZ R194, R173, c[0x0][0x23c], -R126.reuse ;  /* 0x00008f00adc27a23 */ /* 0x100fe4000001087e */
[----:B------:R-:W-:Y:S02]  /*13fe0*/  FFMA.FTZ R189, R189, c[0x0][0x23c], -R126 ;  /* 0x00008f00bdbd7a23 */ /* 0x000fe4000001087e */
[----:B------:R-:W-:-:S02]  /*13ff0*/  FFMA.FTZ R173, R182, c[0x0][0x23c], -R121 ;  /* 0x00008f00b6ad7a23 */ /* 0x000fc40000010879 */
[----:B------:R-:W2:Y:S01]  /*14000*/  MUFU.EX2 R128, R128 ;  /* 0x0000008000807308 */ /* 0x000ea20000000800 */
[--C-:B------:R-:W-:Y:S02]  /*14010*/  FFMA.FTZ R174, R174, c[0x0][0x23c], -R121.reuse ;  /* 0x00008f00aeae7a23 */ /* 0x100fe40000010879 */
[----:B------:R-:W-:Y:S02]  /*14020*/  FFMA.FTZ R180, R180, c[0x0][0x23c], -R121 ;  /* 0x00008f00b4b47a23 */ /* 0x000fe40000010879 */
[--C-:B------:R-:W-:Y:S02]  /*14030*/  FFMA.FTZ R171, R171, c[0x0][0x23c], -R126.reuse ;  /* 0x00008f00abab7a23 */ /* 0x100fe4000001087e */
[--C-:B------:R-:W-:Y:S01]  /*14040*/  FFMA.FTZ R56, R56, c[0x0][0x23c], -R126.reuse ;  /* 0x00008f0038387a23 */ /* 0x100fe2000001087e */
[----:B------:R-:W1:Y:S01]  /*14050*/  MUFU.EX2 R2, R2 ;  /* 0x0000000200027308 */ /* 0x000e620000000800 */
[----:B----4-:R-:W-:Y:S01]  /*14060*/  F2FP.BF16.PACK_AB R11, R129, R62 ;  /* 0x0000003e810b723e */ /* 0x010fe200000010ff */
[----:B------:R-:W-:-:S02]  /*14070*/  FFMA.FTZ R169, R169, c[0x0][0x23c], -R126 ;  /* 0x00008f00a9a97a23 */ /* 0x000fc4000001087e */
[----:B------:R-:W-:Y:S02]  /*14080*/  FFMA.FTZ R64, R64, c[0x0][0x23c], -R126 ;  /* 0x00008f0040407a23 */ /* 0x000fe4000001087e */
[----:B------:R-:W-:Y:S02]  /*14090*/  FFMA.FTZ R168, R168, c[0x0][0x23c], -R121 ;  /* 0x00008f00a8a87a23 */ /* 0x000fe40000010879 */
[-C--:B--2---:R-:W-:Y:S01]  /*140a0*/  FMUL.FTZ R12, R160, R128.reuse ;  /* 0x00000080a00c7220 */ /* 0x084fe20000410000 */
[----:B------:R-:W-:Y:S01]  /*140b0*/  MUFU.EX2 R0, R0 ;  /* 0x0000000000007308 */ /* 0x000fe20000000800 */
[-C--:B------:R-:W-:Y:S02]  /*140c0*/  FMUL.FTZ R13, R161, R128.reuse ;  /* 0x00000080a10d7220 */ /* 0x080fe40000410000 */
[-C--:B------:R-:W-:Y:S02]  /*140d0*/  FMUL.FTZ R156, R156, R128.reuse ;  /* 0x000000809c9c7220 */ /* 0x080fe40000410000 */
[----:B------:R-:W-:-:S02]  /*140e0*/  FMUL.FTZ R157, R157, R128 ;  /* 0x000000809d9d7220 */ /* 0x000fc40000410000 */
[-C--:B-1----:R-:W-:Y:S01]  /*140f0*/  FMUL.FTZ R14, R162, R2.reuse ;  /* 0x00000002a20e7220 */ /* 0x082fe20000410000 */
[----:B------:R-:W1:Y:S01]  /*14100*/  MUFU.EX2 R131, R131 ;  /* 0x0000008300837308 */ /* 0x000e620000000800 */
        /* <DEDUP_REMOVED lines=15> */
[----:B------:R-:W-:Y:S01]  /*14200*/  FFMA.FTZ R153, R37, c[0x0][0x23c], -R126 ;  /* 0x00008f0025997a23 */ /* 0x000fe2000001087e */
[----:B---3--:R-:W-:Y:S01]  /*14210*/  HMMA.16816.F32.BF16 R24, R8, R4, R24 ;  /* 0x000000040818723c */ /* 0x008fe20000041818 */
[----:B------:R-:W-:Y:S01]  /*14220*/  FFMA.FTZ R37, R32, c[0x0][0x23c], -R121 ;  /* 0x00008f0020257a23 */ /* 0x000fe20000010879 */
[----:B------:R-:W-:Y:S01]  /*14230*/  MUFU.EX2 R167, R167 ;  /* 0x000000a700a77308 */ /* 0x000fe20000000800 */
[----:B------:R-:W-:-:S02]  /*14240*/  FMUL.FTZ R33, R145, R128 ;  /* 0x0000008091217220 */ /* 0x000fc40000410000 */
[----:B------:R-:W-:Y:S02]  /*14250*/  FFMA.FTZ R145, R36, c[0x0][0x23c], -R121 ;  /* 0x00008f0024917a23 */ /* 0x000fe40000010879 */
[----:B------:R-:W-:Y:S01]  /*14260*/  FMUL.FTZ R32, R144, R128 ;  /* 0x0000008090207220 */ /* 0x000fe20000410000 */
[----:B------:R-:W-:Y:S01]  /*14270*/  HMMA.16816.F32.BF16 R4, R8, R6, R148 ;  /* 0x000000060804723c */ /* 0x000fe20000041894 */
[-C--:B------:R-:W-:Y:S01]  /*14280*/  FMUL.FTZ R34, R146, R2.reuse ;  /* 0x0000000292227220 */ /* 0x080fe20000410000 */
[----:B--2---:R-:W2:Y:S01]  /*14290*/  LDSM.16.MT88.4 R28, [R231+0xa000] ;  /* 0x00a00000e71c783b */ /* 0x004ea20000004200 */
[----:B------:R3:W-:Y:S01]  /*142a0*/  MUFU.EX2 R148, R37 ;  /* 0x0000002500947308 */ /* 0x0007e20000000800 */
[----:B------:R-:W-:Y:S02]  /*142b0*/  FMUL.FTZ R35, R147, R2 ;  /* 0x0000000293237220 */ /* 0x000fe40000410000 */
[-C--:B------:R-:W-:Y:S02]  /*142c0*/  FMUL.FTZ R140, R140, R128.reuse ;  /* 0x000000808c8c7220 */ /* 0x080fe40000410000 */
[----:B------:R-:W-:-:S02]  /*142d0*/  FMUL.FTZ R141, R141, R128 ;  /* 0x000000808d8d7220 */ /* 0x000fc40000410000 */
[-C--:B------:R-:W-:Y:S01]  /*142e0*/  FMUL.FTZ R142, R142, R2.reuse ;  /* 0x000000028e8e7220 */ /* 0x080fe20000410000 */
[C---:B-----5:R-:W-:Y:S01]  /*142f0*/  HMMA.16816.F32.BF16 R32, R8.reuse, R20, R32 ;  /* 0x000000140820723c */ /* 0x060fe20000041820 */
[----:B------:R-:W-:Y:S01]  /*14300*/  FMUL.FTZ R143, R143, R2 ;  /* 0x000000028f8f7220 */ /* 0x000fe20000410000 */
[----:B------:R-:W-:Y:S01]  /*14310*/  MUFU.EX2 R153, R153 ;  /* 0x0000009900997308 */ /* 0x000fe20000000800 */
[----:B------:R-:W-:Y:S02]  /*14320*/  FMUL.FTZ R45, R137, R128 ;  /* 0x00000080892d7220 */ /* 0x000fe40000410000 */
[----:B------:R-:W-:Y:S01]  /*14330*/  FFMA.FTZ R137, R48, c[0x0][0x23c], -R121 ;  /* 0x00008f0030897a23 */ /* 0x000fe20000010879 */
[----:B-1----:R-:W-:Y:S01]  /*14340*/  F2FP.BF16.PACK_AB R48, R131, R0 ;  /* 0x000000008330723e */ /* 0x002fe200000010ff */
[----:B------:R-:W-:Y:S01]  /*14350*/  FMUL.FTZ R44, R136, R128 ;  /* 0x00000080882c7220 */ /* 0x000fe20000410000 */
[----:B---3--:R-:W1:Y:S01]  /*14360*/  LDSM.16.MT88.4 R36, [R235+0xa800] ;  /* 0x00a80000eb24783b */ /* 0x008e620000004200 */
[-C--:B------:R-:W-:Y:S01]  /*14370*/  FMUL.FTZ R46, R138, R2.reuse ;  /* 0x000000028a2e7220 */ /* 0x080fe20000410000 */
[----:B------:R-:W-:Y:S01]  /*14380*/  HMMA.16816.F32.BF16 R20, R8, R22, R140 ;  /* 0x000000160814723c */ /* 0x000fe2000004188c */
[----:B------:R-:W-:Y:S01]  /*14390*/  FMUL.FTZ R47, R139, R2 ;  /* 0x000000028b2f7220 */ /* 0x000fe20000410000 */
[----:B------:R-:W3:Y:S01]  /*143a0*/  MUFU.EX2 R145, R145 ;  /* 0x0000009100917308 */ /* 0x000ee20000000800 */
[----:B------:R-:W-:-:S02]  /*143b0*/  FMUL.FTZ R132, R132, R128 ;  /* 0x0000008084847220 */ /* 0x000fc40000410000 */
[----:B------:R-:W-:Y:S02]  /*143c0*/  FMUL.FTZ R133, R133, R128 ;  /* 0x0000008085857220 */ /* 0x000fe40000410000 */
[-C--:B------:R-:W-:Y:S02]  /*143d0*/  FMUL.FTZ R134, R134, R2.reuse ;  /* 0x0000000286867220 */ /* 0x080fe40000410000 */
[----:B------:R-:W-:Y:S01]  /*143e0*/  FMUL.FTZ R135, R135, R2 ;  /* 0x0000000287877220 */ /* 0x000fe20000410000 */
[----:B------:R4:W-:Y:S01]  /*143f0*/  MUFU.EX2 R140, R50 ;  /* 0x00000032008c7308 */ /* 0x0009e20000000800 */
[----:B------:R-:W-:Y:S02]  /*14400*/  FFMA.FTZ R136, R49, c[0x0][0x23c], -R126 ;  /* 0x00008f0031887a23 */ /* 0x000fe4000001087e */
[--C-:B------:R-:W-:Y:S02]  /*14410*/  FFMA.FTZ R139, R212, c[0x0][0x23c], -R121.reuse ;  /* 0x00008f00d48b7a23 */ /* 0x100fe40000010879 */
[----:B------:R-:W-:-:S02]  /*14420*/  FFMA.FTZ R138, R214, c[0x0][0x23c], -R121 ;  /* 0x00008f00d68a7a23 */ /* 0x000fc40000010879 */
[----:B------:R-:W-:Y:S01]  /*14430*/  FFMA.FTZ R141, R210, c[0x0][0x23c], -R121 ;  /* 0x00008f00d28d7a23 */ /* 0x000fe20000010879 */
[----:B------:R-:W5:Y:S01]  /*14440*/  MUFU.EX2 R137, R137 ;  /* 0x0000008900897308 */ /* 0x000f620000000800 */
[----:B---3--:R-:W-:Y:S01]  /*14450*/  F2FP.BF16.PACK_AB R49, R145, R148 ;  /* 0x000000949131723e */ /* 0x008fe200000010ff */
[--C-:B------:R-:W-:Y:S01]  /*14460*/  FFMA.FTZ R143, R211, c[0x0][0x23c], -R126.reuse ;  /* 0x00008f00d38f7a23 */ /* 0x100fe2000001087e */
[----:B--2---:R-:W-:Y:S01]  /*14470*/  HMMA.16816.F32.BF16 R44, R8, R28, R44 ;  /* 0x0000001c082c723c */ /* 0x004fe2000004182c */
[--C-:B------:R-:W-:Y:S02]  /*14480*/  FFMA.FTZ R142, R207, c[0x0][0x23c], -R126.reuse ;  /* 0x00008f00cf8e7a23 */ /* 0x100fe4000001087e */
[--C-:B------:R-:W-:Y:S01]  /*14490*/  FFMA.FTZ R144, R209, c[0x0][0x23c], -R126.reuse ;  /* 0x00008f00d1907a23 */ /* 0x100fe2000001087e */
[----:B----4-:R-:W-:Y:S01]  /*144a0*/  F2FP.BF16.PACK_AB R50, R153, R156 ;  /* 0x0000009c9932723e */ /* 0x010fe200000010ff */
[----:B------:R-:W-:Y:S01]  /*144b0*/  MUFU.EX2 R139, R139 ;  /* 0x0000008b008b7308 */ /* 0x000fe20000000800 */
[----:B------:R-:W-:-:S02]  /*144c0*/  FFMA.FTZ R147, R205, c[0x0][0x23c], -R126 ;  /* 0x00008f00cd937a23 */ /* 0x000fc4000001087e */
[----:B------:R-:W-:Y:S01]  /*144d0*/  HMMA.16816.F32.BF16 R8, R8, R30, R132 ;  /* 0x0000001e0808723c */ /* 0x000fe20000041884 */
[----:B------:R-:W2:Y:S01]  /*144e0*/  LDSM.16.MT88.4 R28, [R232+0xa800] ;  /* 0x00a80000e81c783b */ /* 0x000ea20000004200 */
[--C-:B------:R-:W-:Y:S02]  /*144f0*/  FFMA.FTZ R146, R208, c[0x0][0x23c], -R121.reuse ;  /* 0x00008f00d0927a23 */ /* 0x100fe40000010879 */
[--C-:B------:R-:W-:Y:S01]  /*14500*/  FFMA.FTZ R149, R204, c[0x0][0x23c], -R121.reuse ;  /* 0x00008f00cc957a23 */ /* 0x100fe20000010879 */
[----:B-----5:R-:W-:Y:S01]  /*14510*/  F2FP.BF16.PACK_AB R51, R137, R140 ;  /* 0x0000008c8933723e */ /* 0x020fe200000010ff */
[----:B------:R3:W-:Y:S01]  /*14520*/  MUFU.EX2 R133, R136 ;  /* 0x0000008800857308 */ /* 0x0007e20000000800 */
[--C-:B------:R-:W-:Y:S02]  /*14530*/  FFMA.FTZ R132, R53, c[0x0][0x23c], -R126.reuse ;  /* 0x00008f0035847a23 */ /* 0x100fe4000001087e */
[--C-:B------:R-:W-:Y:S02]  /*14540*/  FFMA.FTZ R134, R55, c[0x0][0x23c], -R126.reuse ;  /* 0x00008f0037867a23 */ /* 0x100fe4000001087e */
[----:B------:R-:W4:Y:S01]  /*14550*/  LDSM.16.MT88.4 R52, [R231+0xa800] ;  /* 0x00a80000e734783b */ /* 0x000f220000004200 */
[----:B-1----:R-:W-:Y:S01]  /*14560*/  HMMA.16816.F32.BF16 R12, R48, R36, R12 ;  /* 0x00000024300c723c */ /* 0x002fe2000004180c */
[----:B------:R-:W-:Y:S01]  /*14570*/  FFMA.FTZ R135, R213, c[0x0][0x23c], -R126 ;  /* 0x00008f00d5877a23 */ /* 0x000fe2000001087e */
[----:B------:R-:W1:Y:S01]  /*14580*/  MUFU.EX2 R132, R132 ;  /* 0x0000008400847308 */ /* 0x000e620000000800 */
[----:B------:R-:W-:-:S02]  /*14590*/  FFMA.FTZ R150, R206, c[0x0][0x23c], -R121 ;  /* 0x00008f00ce967a23 */ /* 0x000fc40000010879 */
[--C-:B------:R-:W-:Y:S02]  /*145a0*/  FFMA.FTZ R151, R202, c[0x0][0x23c], -R121.reuse ;  /* 0x00008f00ca977a23 */ /* 0x100fe40000010879 */
[--C-:B------:R-:W-:Y:S01]  /*145b0*/  FFMA.FTZ R155, R203, c[0x0][0x23c], -R126.reuse ;  /* 0x00008f00cb9b7a23 */ /* 0x100fe2000001087e */
[C---:B------:R-:W-:Y:S01]  /*145c0*/  HMMA.16816.F32.BF16 R16, R48.reuse, R38, R16 ;  /* 0x000000263010723c */ /* 0x040fe20000041810 */
[----:B------:R-:W5:Y:S01]  /*145d0*/  LDSM.16.MT88.4 R36, [R235+0xb000] ;  /* 0x00b00000eb24783b */ /* 0x000f620000004200 */
[----:B---3--:R-:W-:Y:S01]  /*145e0*/  FFMA.FTZ R136, R216, c[0x0][0x23c], -R121 ;  /* 0x00008f00d8887a23 */ /* 0x008fe20000010879 */
[----:B------:R-:W-:Y:S01]  /*145f0*/  MUFU.EX2 R134, R134 ;  /* 0x0000008600867308 */ /* 0x000fe20000000800 */
[--C-:B------:R-:W-:Y:S02]  /*14600*/  FFMA.FTZ R152, R199, c[0x0][0x23c], -R126.reuse ;  /* 0x00008f00c7987a23 */ /* 0x100fe4000001087e */
[--C-:B------:R-:W-:Y:S02]  /*14610*/  FFMA.FTZ R154, R201, c[0x0][0x23c], -R126.reuse ;  /* 0x00008f00c99a7a23 */ /* 0x100fe4000001087e */
[----:B------:R-:W-:Y:S01]  /*14620*/  HMMA.16816.F32.BF16 R24, R48, R40, R24 ;  /* 0x000000283018723c */ /* 0x000fe20000041818 */
[----:B------:R-:W-:-:S02]  /*14630*/  FFMA.FTZ R157, R197, c[0x0][0x23c], -R126 ;  /* 0x00008f00c59d7a23 */ /* 0x000fc4000001087e */
[----:B------:R-:W-:Y:S01]  /*14640*/  MUFU.EX2 R135, R135 ;  /* 0x0000008700877308 */ /* 0x000fe20000000800 */
[--C-:B------:R-:W-:Y:S02]  /*14650*/  FFMA.FTZ R158, R200, c[0x0][0x23c], -R121.reuse ;  /* 0x00008f00c89e7a23 */ /* 0x100fe40000010879 */
[--C-:B------:R-:W-:Y:S02]  /*14660*/  FFMA.FTZ R159, R198, c[0x0][0x23c], -R121.reuse ;  /* 0x00008f00c69f7a23 */ /* 0x100fe40000010879 */
[----:B------:R-:W-:Y:S01]  /*14670*/  HMMA.16816.F32.BF16 R4, R48, R42, R4 ;  /* 0x0000002a3004723c */ /* 0x000fe20000041804 */
[----:B------:R-:W3:Y:S01]  /*14680*/  LDSM.16.MT88.4 R40, [R233+0xb000] ;  /* 0x00b00000e928783b */ /* 0x000ee20000004200 */
[--C-:B------:R-:W-:Y:S01]  /*14690*/  FFMA.FTZ R160, R170, c[0x0][0x23c], -R121.reuse ;  /* 0x00008f00aaa07a23 */ /* 0x100fe20000010879 */
[----:B------:R-:W1:Y:S01]  /*146a0*/  MUFU.EX2 R136, R136 ;  /* 0x0000008800887308 */ /* 0x000e620000000800 */
[----:B------:R-:W-:Y:S02]  /*146b0*/  FFMA.FTZ R161, R196, c[0x0][0x23c], -R121 ;  /* 0x00008f00c4a17a23 */ /* 0x000fe40000010879 */
[----:B------:R-:W-:-:S02]  /*146c0*/  FFMA.FTZ R170, R175, c[0x0][0x23c], -R126 ;  /* 0x00008f00afaa7a23 */ /* 0x000fc4000001087e */
[C---:B--2---:R-:W-:Y:S01]  /*146d0*/  HMMA.16816.F32.BF16 R32, R48.reuse, R28, R32 ;  /* 0x0000001c3020723c */ /* 0x044fe20000041820 */
[--C-:B------:R-:W-:Y:S02]  /*146e0*/  FFMA.FTZ R163, R195, c[0x0][0x23c], -R126.reuse ;  /* 0x00008f00c3a37a23 */ /* 0x100fe4000001087e */
[----:B------:R-:W-:Y:S01]  /*146f0*/  MUFU.EX2 R138, R138 ;  /* 0x0000008a008a7308 */ /* 0x000fe20000000800 */
[--C-:B------:R-:W-:Y:S02]  /*14700*/  FFMA.FTZ R162, R191, c[0x0][0x23c], -R126.reuse ;  /* 0x00008f00bfa27a23 */ /* 0x100fe4000001087e */
[--C-:B------:R-:W-:Y:S02]  /*14710*/  FFMA.FTZ R175, R184, c[0x0][0x23c], -R121.reuse ;  /* 0x00008f00b8af7a23 */ /* 0x100fe40000010879 */
[----:B------:R-:W-:Y:S01]  /*14720*/  HMMA.16816.F32.BF16 R20, R48, R30, R20 ;  /* 0x0000001e3014723c */ /* 0x000fe20000041814 */
[----:B------:R-:W2:Y:S01]  /*14730*/  LDSM.16.MT88.4 R28, [R232+0xb000] ;  /* 0x00b00000e81c783b */ /* 0x000ea20000004200 */
[----:B------:R-:W-:Y:S01]  /*14740*/  FFMA.FTZ R184, R187, c[0x0][0x23c], -R126 ;  /* 0x00008f00bbb87a23 */ /* 0x000fe2000001087e */
[----:B------:R-:W1:Y:S01]  /*14750*/  MUFU.EX2 R141, R141 ;  /* 0x0000008d008d7308 */ /* 0x000e620000000800 */
[----:B------:R-:W-:-:S02]  /*14760*/  FFMA.FTZ R187, R192, c[0x0][0x23c], -R121 ;  /* 0x00008f00c0bb7a23 */ /* 0x000fc40000010879 */
[--C-:B------:R-:W-:Y:S02]  /*14770*/  FFMA.FTZ R192, R179, c[0x0][0x23c], -R126.reuse ;  /* 0x00008f00b3c07a23 */ /* 0x100fe4000001087e */
[C---:B----4-:R-:W-:Y:S01]  /*14780*/  HMMA.16816.F32.BF16 R44, R48.reuse, R52, R44 ;  /* 0x00000034302c723c */ /* 0x050fe2000004182c */
[----:B------:R-:W-:Y:S02]  /*14790*/  FFMA.FTZ R179, R183, c[0x0][0x23c], -R126 ;  /* 0x00008f00b7b37a23 */ /* 0x000fe4000001087e */
[----:B------:R-:W-:Y:S01]  /*147a0*/  MUFU.EX2 R143, R143 ;  /* 0x0000008f008f7308 */ /* 0x000fe20000000800 */
[--C-:B------:R-:W-:Y:S02]  /*147b0*/  FFMA.FTZ R183, R176, c[0x0][0x23c], -R121.reuse ;  /* 0x00008f00b0b77a23 */ /* 0x100fe40000010879 */
[--C-:B------:R-:W-:Y:S02]  /*147c0*/  FFMA.FTZ R3, R3, c[0x0][0x23c], -R121.reuse ;  /* 0x00008f0003037a23 */ /* 0x100fe40000010879 */
[----:B------:R-:W-:Y:S01]  /*147d0*/  HMMA.16816.F32.BF16 R8, R48, R54, R8 ;  /* 0x000000363008723c */ /* 0x000fe20000041808 */
[----:B------:R-:W4:Y:S01]  /*147e0*/  LDSM.16.MT88.4 R52, [R231+0xb000] ;  /* 0x00b00000e734783b */ /* 0x000f220000004200 */
[--C-:B------:R-:W-:Y:S01]  /*147f0*/  FFMA.FTZ R130, R130, c[0x0][0x23c], -R121.reuse ;  /* 0x00008f0082827a23 */ /* 0x100fe20000010879 */
[----:B------:R-:W2:Y:S01]  /*14800*/  MUFU.EX2 R142, R142 ;  /* 0x0000008e008e7308 */ /* 0x000ea20000000800 */
[----:B------:R-:W-:-:S02]  /*14810*/  FFMA.FTZ R191, R58, c[0x0][0x23c], -R121 ;  /* 0x00008f003abf7a23 */ /* 0x000fc40000010879 */
[--C-:B------:R-:W-:Y:S01]  /*14820*/  FFMA.FTZ R58, R93, c[0x0][0x23c], -R126.reuse ;  /* 0x00008f005d3a7a23 */ /* 0x100fe2000001087e */
[----:B-1----:R-:W-:Y:S01]  /*14830*/  F2FP.BF16.PACK_AB R48, R132, R133 ;  /* 0x000000858430723e */ /* 0x002fe200000010ff */
[--C-:B------:R-:W-:Y:S01]  /*14840*/  FFMA.FTZ R93, R95, c[0x0][0x23c], -R126.reuse ;  /* 0x00008f005f5d7a23 */ /* 0x100fe2000001087e */
[----:B------:R-:W-:Y:S01]  /*14850*/  F2FP.BF16.PACK_AB R49, R139, R136 ;  /* 0x000000888b31723e */ /* 0x000fe200000010ff */
[--C-:B------:R-:W-:Y:S01]  /*14860*/  FFMA.FTZ R59, R59, c[0x0][0x23c], -R126.reuse ;  /* 0x00008f003b3b7a23 */ /* 0x100fe2000001087e */
[----:B------:R-:W-:Y:S01]  /*14870*/  F2FP.BF16.PACK_AB R50, R135, R134 ;  /* 0x000000868732723e */ /* 0x000fe200000010ff */
[----:B------:R-:W-:Y:S01]  /*14880*/  MUFU.EX2 R144, R144 ;  /* 0x0000009000907308 */ /* 0x000fe20000000800 */
[----:B------:R-:W-:Y:S01]  /*14890*/  F2FP.BF16.PACK_AB R51, R141, R138 ;  /* 0x0000008a8d33723e */ /* 0x000fe200000010ff */
[----:B------:R-:W-:Y:S02]  /*148a0*/  FFMA.FTZ R68, R68, c[0x0][0x23c], -R126 ;  /* 0x00008f0044447a23 */ /* 0x000fe4000001087e */
[----:B------:R-:W-:-:S02]  /*148b0*/  FFMA.FTZ R92, R92, c[0x0][0x23c], -R121 ;  /* 0x00008f005c5c7a23 */ /* 0x000fc40000010879 */
[--C-:B------:R-:W-:Y:S02]  /*148c0*/  FFMA.FTZ R57, R57, c[0x0][0x23c], -R121.reuse ;  /* 0x00008f0039397a23 */ /* 0x100fe40000010879 */
[C---:B-----5:R-:W-:Y:S01]  /*148d0*/  HMMA.16816.F32.BF16 R12, R48.reuse, R36, R12 ;  /* 0x00000024300c723c */ /* 0x060fe2000004180c */
[----:B------:R-:W-:Y:S01]  /*148e0*/  MUFU.EX2 R147, R147 ;  /* 0x0000009300937308 */ /* 0x000fe20000000800 */
[--C-:B------:R-:W-:Y:S02]  /*148f0*/  FFMA.FTZ R94, R94, c[0x0][0x23c], -R121.reuse ;  /* 0x00008f005e5e7a23 */ /* 0x100fe40000010879 */
[--C-:B------:R-:W-:Y:S02]  /*14900*/  FFMA.FTZ R95, R66, c[0x0][0x23c], -R121.reuse ;  /* 0x00008f00425f7a23 */ /* 0x100fe40000010879 */
[----:B------:R-:W-:Y:S02]  /*14910*/  FFMA.FTZ R66, R99, c[0x0][0x23c], -R126 ;  /* 0x00008f0063427a23 */ /* 0x000fe4000001087e */
[----:B------:R-:W-:Y:S01]  /*14920*/  HMMA.16816.F32.BF16 R16, R48, R38, R16 ;  /* 0x000000263010723c */ /* 0x000fe20000041810 */
[----:B------:R-:W1:Y:S01]  /*14930*/  LDSM.16.MT88.4 R36, [R235+0xb800] ;  /* 0x00b80000eb24783b */ /* 0x000e620000004200 */
[----:B------:R-:W-:Y:S01]  /*14940*/  MUFU.EX2 R146, R146 ;  /* 0x0000009200927308 */ /* 0x000fe20000000800 */
[----:B------:R-:W-:-:S02]  /*14950*/  FFMA.FTZ R176, R65, c[0x0][0x23c], -R121 ;  /* 0x00008f0041b07a23 */ /* 0x000fc40000010879 */
[--C-:B------:R-:W-:Y:S02]  /*14960*/  FFMA.FTZ R67, R67, c[0x0][0x23c], -R126.reuse ;  /* 0x00008f0043437a23 */ /* 0x100fe4000001087e */
[--C-:B------:R-:W-:Y:S01]  /*14970*/  FFMA.FTZ R99, R103, c[0x0][0x23c], -R126.reuse ;  /* 0x00008f0067637a23 */ /* 0x100fe2000001087e */
[C---:B---3--:R-:W-:Y:S01]  /*14980*/  HMMA.16816.F32.BF16 R24, R48.reuse, R40, R24 ;  /* 0x000000283018723c */ /* 0x048fe20000041818 */
[--C-:B------:R-:W-:Y:S01]  /*14990*/  FFMA.FTZ R72, R72, c[0x0][0x23c], -R126.reuse ;  /* 0x00008f0048487a23 */ /* 0x100fe2000001087e */
[----:B------:R-:W3:Y:S01]  /*149a0*/  MUFU.EX2 R149, R149 ;  /* 0x0000009500957308 */ /* 0x000ee20000000800 */
[--C-:B------:R-:W-:Y:S02]  /*149b0*/  FFMA.FTZ R97, R97, c[0x0][0x23c], -R121.reuse ;  /* 0x00008f0061617a23 */ /* 0x100fe40000010879 */
[--C-:B------:R-:W-:Y:S02]  /*149c0*/  FFMA.FTZ R65, R101, c[0x0][0x23c], -R121.reuse ;  /* 0x00008f0065417a23 */ /* 0x100fe40000010879 */
[----:B------:R-:W-:Y:S01]  /*149d0*/  FFMA.FTZ R70, R70, c[0x0][0x23c], -R121 ;  /* 0x00008f0046467a23 */ /* 0x000fe20000010879 */
[----:B------:R-:W-:Y:S01]  /*149e0*/  HMMA.16816.F32.BF16 R4, R48, R42, R4 ;  /* 0x0000002a3004723c */ /* 0x000fe20000041804 */
[----:B------:R-:W5:Y:S01]  /*149f0*/  LDSM.16.MT88.4 R40, [R233+0xb800] ;  /* 0x00b80000e928783b */ /* 0x000f620000004200 */
[----:B------:R-:W-:Y:S01]  /*14a00*/  MUFU.EX2 R150, R150 ;  /* 0x0000009600967308 */ /* 0x000fe20000000800 */
[----:B------:R-:W-:-:S02]  /*14a10*/  FFMA.FTZ R182, R71, c[0x0][0x23c], -R126 ;  /* 0x00008f0047b67a23 */ /* 0x000fc4000001087e */
[--C-:B------:R-:W-:Y:S02]  /*14a20*/  FFMA.FTZ R71, R108, c[0x0][0x23c], -R126.reuse ;  /* 0x00008f006c477a23 */ /* 0x100fe4000001087e */
[--C-:B------:R-:W-:Y:S01]  /*14a30*/  FFMA.FTZ R108, R69, c[0x0][0x23c], -R121.reuse ;  /* 0x00008f00456c7a23 */ /* 0x100fe20000010879 */
[C---:B--2---:R-:W-:Y:S01]  /*14a40*/  HMMA.16816.F32.BF16 R32, R48.reuse, R28, R32 ;  /* 0x0000001c3020723c */ /* 0x044fe20000041820 */
[--C-:B------:R-:W-:Y:S01]  /*14a50*/  FFMA.FTZ R101, R107, c[0x0][0x23c], -R126.reuse ;  /* 0x00008f006b657a23 */ /* 0x100fe2000001087e */
[----:B------:R-:W2:Y:S01]  /*14a60*/  MUFU.EX2 R151, R151 ;  /* 0x0000009700977308 */ /* 0x000ea20000000800 */
[----:B------:R-:W-:Y:S02]  /*14a70*/  FFMA.FTZ R76, R76, c[0x0][0x23c], -R126 ;  /* 0x00008f004c4c7a23 */ /* 0x000fe4000001087e */
[--C-:B------:R-:W-:Y:S02]  /*14a80*/  FFMA.FTZ R103, R105, c[0x0][0x23c], -R121.reuse ;  /* 0x00008f0069677a23 */ /* 0x100fe40000010879 */
[--C-:B------:R-:W-:Y:S01]  /*14a90*/  FFMA.FTZ R69, R104, c[0x0][0x23c], -R121.reuse ;  /* 0x00008f0068457a23 */ /* 0x100fe20000010879 */
[----:B------:R-:W-:Y:S01]  /*14aa0*/  HMMA.16816.F32.BF16 R20, R48, R30, R20 ;  /* 0x0000001e3014723c */ /* 0x000fe20000041814 */
[----:B------:R-:W5:Y:S01]  /*14ab0*/  LDSM.16.MT88.4 R28, [R232+0xb800] ;  /* 0x00b80000e81c783b */ /* 0x000f620000004200 */
[----:B------:R-:W-:Y:S01]  /*14ac0*/  MUFU.EX2 R155, R155 ;  /* 0x0000009b009b7308 */ /* 0x000fe20000000800 */
[----:B------:R-:W-:-:S02]  /*14ad0*/  FFMA.FTZ R74, R74, c[0x0][0x23c], -R121 ;  /* 0x00008f004a4a7a23 */ /* 0x000fc40000010879 */
[--C-:B------:R-:W-:Y:S02]  /*14ae0*/  FFMA.FTZ R105, R110, c[0x0][0x23c], -R126.reuse ;  /* 0x00008f006e697a23 */ /* 0x100fe4000001087e */
[--C-:B------:R-:W-:Y:S01]  /*14af0*/  FFMA.FTZ R110, R81, c[0x0][0x23c], -R126.reuse ;  /* 0x00008f00516e7a23 */ /* 0x100fe2000001087e */
[C---:B----4-:R-:W-:Y:S01]  /*14b00*/  HMMA.16816.F32.BF16 R44, R48.reuse, R52, R44 ;  /* 0x00000034302c723c */ /* 0x050fe2000004182c */
[--C-:B------:R-:W-:Y:S01]  /*14b10*/  FFMA.FTZ R81, R106, c[0x0][0x23c], -R121.reuse ;  /* 0x00008f006a517a23 */ /* 0x100fe20000010879 */
[----:B------:R-:W4:Y:S01]  /*14b20*/  MUFU.EX2 R152, R152 ;  /* 0x0000009800987308 */ /* 0x000f220000000800 */
[--C-:B------:R-:W-:Y:S02]  /*14b30*/  FFMA.FTZ R106, R73, c[0x0][0x23c], -R121.reuse ;  /* 0x00008f00496a7a23 */ /* 0x100fe40000010879 */
[----:B------:R-:W-:Y:S02]  /*14b40*/  FFMA.FTZ R73, R100, c[0x0][0x23c], -R121 ;  /* 0x00008f0064497a23 */ /* 0x000fe40000010879 */
[--C-:B------:R-:W-:Y:S01]  /*14b50*/  FFMA.FTZ R104, R109, c[0x0][0x23c], -R126.reuse ;  /* 0x00008f006d687a23 */ /* 0x100fe2000001087e */
[----:B------:R-:W-:Y:S01]  /*14b60*/  HMMA.16816.F32.BF16 R8, R48, R54, R8 ;  /* 0x000000363008723c */ /* 0x000fe20000041808 */
[----:B------:R-:W4:Y:S01]  /*14b70*/  LDSM.16.MT88.4 R52, [R231+0xb800] ;  /* 0x00b80000e734783b */ /* 0x000f220000004200 */
[----:B------:R-:W-:Y:S01]  /*14b80*/  MUFU.EX2 R154, R154 ;  /* 0x0000009a009a7308 */ /* 0x000fe20000000800 */
[----:B------:R-:W-:-:S02]  /*14b90*/  FFMA.FTZ R75, R75, c[0x0][0x23c], -R126 ;  /* 0x00008f004b4b7a23 */ /* 0x000fc4000001087e */
[----:B------:R-:W-:Y:S02]  /*14ba0*/  FFMA.FTZ R100, R79, c[0x0][0x23c], -R121 ;  /* 0x00008f004f647a23 */ /* 0x000fe40000010879 */
[----:B------:R-:W-:Y:S01]  /*14bb0*/  F2FP.BF16.PACK_AB R48, R142, R143 ;  /* 0x0000008f8e30723e */ /* 0x000fe200000010ff */
[----:B------:R-:W-:Y:S01]  /*14bc0*/  FFMA.FTZ R251, R251, R128, R124 ;  /* 0x00000080fbfb7223 */ /* 0x000fe2000001007c */
[----:B---3--:R-:W-:Y:S01]  /*14bd0*/  F2FP.BF16.PACK_AB R49, R149, R146 ;  /* 0x000000929531723e */ /* 0x008fe200000010ff */
[----:B------:R-:W-:Y:S01]  /*14be0*/  MUFU.EX2 R157, R157 ;  /* 0x0000009d009d7308 */ /* 0x000fe20000000800 */
[----:B------:R-:W-:Y:S01]  /*14bf0*/  F2FP.BF16.PACK_AB R50, R147, R144 ;  /* 0x000000909332723e */ /* 0x000fe200000010ff */
[----:B------:R-:W-:Y:S01]  /*14c00*/  FFMA.FTZ R2, R250, R2, R119 ;  /* 0x00000002fa027223 */ /* 0x000fe20000010077 */
[----:B--2---:R-:W-:Y:S01]  /*14c10*/  F2FP.BF16.PACK_AB R51, R151, R150 ;  /* 0x000000969733723e */ /* 0x004fe200000010ff */
[----:B------:R-:W-:Y:S02]  /*14c20*/  FADD.FTZ R122, R122, R251 ;  /* 0x000000fb7a7a7221 */ /* 0x000fe40000010000 */
[----:B------:R-:W-:-:S02]  /*14c30*/  FADD.FTZ R63, R63, R2 ;  /* 0x000000023f3f7221 */ /* 0x000fc40000010000 */
        /* <DEDUP_REMOVED lines=9> */
[----:B------:R-:W2:Y:S01]  /*14cd0*/  LDSM.16.MT88.4 R36, [R235+0xc000] ;  /* 0x00c00000eb24783b */ /* 0x000ea20000004200 */
[----:B------:R-:W-:-:S02]  /*14ce0*/  FFMA.FTZ R63, R77, c[0x0][0x23c], -R121 ;  /* 0x00008f004d3f7a23 */ /* 0x000fc40000010879 */
[----:B------:R-:W-:Y:S02]  /*14cf0*/  FFMA.FTZ R77, R83, c[0x0][0x23c], -R121 ;  /* 0x00008f00534d7a23 */ /* 0x000fe40000010879 */
[----:B------:R-:W-:Y:S01]  /*14d00*/  MUFU.EX2 R160, R160 ;  /* 0x000000a000a07308 */ /* 0x000fe20000000800 */
[----:B------:R-:W-:Y:S01]  /*14d10*/  FADD.FTZ R148, R148, R129 ;  /* 0x0000008194947221 */ /* 0x000fe20000010000 */
[C---:B-----5:R-:W-:Y:S01]  /*14d20*/  HMMA.16816.F32.BF16 R24, R48.reuse, R40, R24 ;  /* 0x000000283018723c */ /* 0x060fe20000041818 */
[--C-:B------:R-:W-:Y:S02]  /*14d30*/  FFMA.FTZ R102, R102, c[0x0][0x23c], -R121.reuse ;  /* 0x00008f0066667a23 */ /* 0x100fe40000010879 */
[----:B------:R-:W-:Y:S02]  /*14d40*/  FFMA.FTZ R96, R96, c[0x0][0x23c], -R121 ;  /* 0x00008f0060607a23 */ /* 0x000fe40000010879 */
        /* <DEDUP_REMOVED lines=21> */
[C---:B----4-:R-:W-:Y:S01]  /*14ea0*/  HMMA.16816.F32.BF16 R44, R48.reuse, R52, R44 ;  /* 0x00000034302c723c */ /* 0x050fe2000004182c */
[----:B------:R-:W-:Y:S02]  /*14eb0*/  FADD.FTZ R134, R135, R134 ;  /* 0x0000008687867221 */ /* 0x000fe40000010000 */
[----:B------:R-:W-:Y:S02]  /*14ec0*/  FADD.FTZ R141, R141, R138 ;  /* 0x0000008a8d8d7221 */ /* 0x000fe40000010000 */
[--C-:B------:R-:W-:Y:S01]  /*14ed0*/  FFMA.FTZ R79, R84, c[0x0][0x23c], -R126.reuse ;  /* 0x00008f00544f7a23 */ /* 0x100fe2000001087e */
[----:B------:R-:W4:Y:S01]  /*14ee0*/  MUFU.EX2 R172, R172 ;  /* 0x000000ac00ac7308 */ /* 0x000f220000000800 */
[----:B------:R-:W-:Y:S01]  /*14ef0*/  FADD.FTZ R146, R146, R141 ;  /* 0x0000008d92927221 */ /* 0x000fe20000010000 */
[----:B------:R-:W-:Y:S01]  /*14f00*/  HMMA.16816.F32.BF16 R8, R48, R54, R8 ;  /* 0x000000363008723c */ /* 0x000fe20000041808 */
[----:B------:R-:W4:Y:S01]  /*14f10*/  LDSM.16.MT88.4 R52, [R231+0xc000] ;  /* 0x00c00000e734783b */ /* 0x000f220000004200 */
[----:B------:R-:W-:-:S02]  /*14f20*/  FFMA.FTZ R83, R91, c[0x0][0x23c], -R126 ;  /* 0x00008f005b537a23 */ /* 0x000fc4000001087e */
[----:B------:R-:W-:Y:S02]  /*14f30*/  FADD.FTZ R149, R149, R146 ;  /* 0x0000009295957221 */ /* 0x000fe40000010000 */
[----:B------:R-:W-:Y:S01]  /*14f40*/  MUFU.EX2 R175, R175 ;  /* 0x000000af00af7308 */ /* 0x000fe20000000800 */
[----:B------:R-:W-:Y:S01]  /*14f50*/  F2FP.BF16.PACK_AB R48, R152, R155 ;  /* 0x0000009b9830723e */ /* 0x000fe200000010ff */
[----:B------:R-:W-:Y:S01]  /*14f60*/  FADD.FTZ R150, R150, R149 ;  /* 0x0000009596967221 */ /* 0x000fe20000010000 */
[----:B-1----:R-:W-:Y:S01]  /*14f70*/  F2FP.BF16.PACK_AB R49, R159, R158 ;  /* 0x0000009e9f31723e */ /* 0x002fe200000010ff */
[----:B------:R-:W-:Y:S01]  /*14f80*/  FFMA.FTZ R62, R112, c[0x0][0x23c], -R126 ;  /* 0x00008f00703e7a23 */ /* 0x000fe2000001087e */
[----:B------:R-:W-:Y:S01]  /*14f90*/  F2FP.BF16.PACK_AB R50, R157, R154 ;  /* 0x0000009a9d32723e */ /* 0x000fe200000010ff */
[----:B------:R-:W-:Y:S01]  /*14fa0*/  FADD.FTZ R151, R151, R150 ;  /* 0x0000009697977221 */ /* 0x000fe20000010000 */
[----:B---3--:R-:W-:Y:S01]  /*14fb0*/  F2FP.BF16.PACK_AB R51, R161, R160 ;  /* 0x000000a0a133723e */ /* 0x008fe200000010ff */
[----:B------:R-:W1:Y:S01]  /*14fc0*/  MUFU.EX2 R178, R178 ;  /* 0x000000b200b27308 */ /* 0x000e620000000800 */
[----:B------:R-:W-:-:S02]  /*14fd0*/  FFMA.FTZ R78, R78, c[0x0][0x23c], -R126 ;  /* 0x00008f004e4e7a23 */ /* 0x000fc4000001087e */
[----:B------:R-:W-:Y:S02]  /*14fe0*/  FADD.FTZ R158, R158, R151 ;  /* 0x000000979e9e7221 */ /* 0x000fe40000010000 */
[----:B------:R-:W-:Y:S01]  /*14ff0*/  FFMA.FTZ R91, R88, c[0x0][0x23c], -R121 ;  /* 0x00008f00585b7a23 */ /* 0x000fe20000010879 */
[C---:B--2---:R-:W-:Y:S01]  /*15000*/  HMMA.16816.F32.BF16 R12, R48.reuse, R36, R12 ;  /* 0x00000024300c723c */ /* 0x044fe2000004180c */
[----:B------:R-:W-:Y:S01]  /*15010*/  FADD.FTZ R159, R159, R158 ;  /* 0x0000009e9f9f7221 */ /* 0x000fe20000010000 */
[----:B------:R-:W-:Y:S01]  /*15020*/  MUFU.EX2 R184, R184 ;  /* 0x000000b800b87308 */ /* 0x000fe20000000800 */
[--C-:B------:R-:W-:Y:S01]  /*15030*/  FFMA.FTZ R88, R117, c[0x0][0x23c], -R126.reuse ;  /* 0x00008f0075587a23 */ /* 0x100fe2000001087e */
[----:B------:R-:W-:Y:S01]  /*15040*/  LDSM.16.MT88.4 R148, [R233+0x11800] ;  /* 0x01180000e994783b */ /* 0x000fe20000004200 */
[----:B------:R-:W-:Y:S02]  /*15050*/  FADD.FTZ R84, R160, R159 ;  /* 0x0000009fa0547221 */ /* 0x000fe40000010000 */
[----:B------:R-:W-:Y:S01]  /*15060*/  FFMA.FTZ R251, R89, c[0x0][0x23c], -R126 ;  /* 0x00008f0059fb7a23 */ /* 0x000fe2000001087e */
[----:B------:R-:W-:Y:S01]  /*15070*/  HMMA.16816.F32.BF16 R16, R48, R38, R16 ;  /* 0x000000263010723c */ /* 0x000fe20000041810 */
[----:B------:R-:W2:Y:S01]  /*15080*/  LDSM.16.MT88.4 R36, [R235+0xc800] ;  /* 0x00c80000eb24783b */ /* 0x000ea20000004200 */
[----:B------:R-:W3:Y:S01]  /*15090*/  MUFU.EX2 R177, R177 ;  /* 0x000000b100b17308 */ /* 0x000ee20000000800 */
[----:B------:R-:W-:-:S02]  /*150a0*/  FADD.FTZ R84, R161, R84 ;  /* 0x00000054a1547221 */ /* 0x000fc40000010000 */
[--C-:B------:R-:W-:Y:S02]  /*150b0*/  FFMA.FTZ R250, R86, c[0x0][0x23c], -R121.reuse ;  /* 0x00008f0056fa7a23 */ /* 0x100fe40000010879 */
[----:B------:R-:W-:Y:S01]  /*150c0*/  FFMA.FTZ R114, R114, c[0x0][0x23c], -R121 ;  /* 0x00008f0072727a23 */ /* 0x000fe20000010879 */
[C---:B-----5:R-:W-:Y:S02]  /*150d0*/  HMMA.16816.F32.BF16 R24, R48.reuse, R40, R24 ;  /* 0x000000283018723c */ /* 0x060fe40000041818 */
[----:B------:R-:W-:Y:S06]  /*150e0*/  MUFU.EX2 R181, R181 ;  /* 0x000000b500b57308 */ /* 0x000fec0000000800 */
[C---:B------:R-:W-:Y:S01]  /*150f0*/  HMMA.16816.F32.BF16 R4, R48.reuse, R42, R4 ;  /* 0x0000002a3004723c */ /* 0x040fe20000041804 */
[----:B------:R-:W5:Y:S01]  /*15100*/  LDSM.16.MT88.4 R40, [R233+0xc800] ;  /* 0x00c80000e928783b */ /* 0x000f620000004200 */
[----:B------:R-:W-:Y:S06]  /*15110*/  MUFU.EX2 R186, R186 ;  /* 0x000000ba00ba7308 */ /* 0x000fec0000000800 */
[C---:B------:R-:W-:Y:S02]  /*15120*/  HMMA.16816.F32.BF16 R32, R48.reuse, R28, R32 ;  /* 0x0000001c3020723c */ /* 0x040fe40000041820 */
[----:B------:R-:W-:Y:S06]  /*15130*/  MUFU.EX2 R185, R185 ;  /* 0x000000b900b97308 */ /* 0x000fec0000000800 */
[C---:B------:R-:W-:Y:S01]  /*15140*/  HMMA.16816.F32.BF16 R20, R48.reuse, R30, R20 ;  /* 0x0000001e3014723c */ /* 0x040fe20000041814 */
[----:B------:R-:W3:Y:S01]  /*15150*/  LDSM.16.MT88.4 R28, [R232+0xc800] ;  /* 0x00c80000e81c783b */ /* 0x000ee20000004200 */
[----:B------:R-:W1:Y:S06]  /*15160*/  MUFU.EX2 R188, R188 ;  /* 0x000000bc00bc7308 */ /* 0x000e6c0000000800 */
[C---:B----4-:R-:W-:Y:S02]  /*15170*/  HMMA.16816.F32.BF16 R44, R48.reuse, R52, R44 ;  /* 0x00000034302c723c */ /* 0x050fe4000004182c */
[----:B------:R-:W-:Y:S06]  /*15180*/  MUFU.EX2 R187, R187 ;  /* 0x000000bb00bb7308 */ /* 0x000fec0000000800 */
[----:B------:R-:W-:Y:S01]  /*15190*/  HMMA.16816.F32.BF16 R8, R48, R54, R8 ;  /* 0x000000363008723c */ /* 0x000fe20000041808 */
[----:B------:R-:W4:Y:S01]  /*151a0*/  LDSM.16.MT88.4 R52, [R231+0xc800] ;  /* 0x00c80000e734783b */ /* 0x000f220000004200 */
[----:B------:R-:W2:Y:S05]  /*151b0*/  MUFU.EX2 R190, R190 ;  /* 0x000000be00be7308 */ /* 0x000eaa0000000800 */
[----:B------:R-:W-:-:S02]  /*151c0*/  F2FP.BF16.PACK_AB R48, R162, R163 ;  /* 0x000000a3a230723e */ /* 0x000fc400000010ff */
[----:B------:R-:W-:Y:S01]  /*151d0*/  F2FP.BF16.PACK_AB R49, R172, R167 ;  /* 0x000000a7ac31723e */ /* 0x000fe200000010ff */
[----:B------:R-:W-:Y:S01]  /*151e0*/  MUFU.EX2 R189, R189 ;  /* 0x000000bd00bd7308 */ /* 0x000fe20000000800 */
[----:B------:R-:W-:Y:S01]  /*151f0*/  F2FP.BF16.PACK_AB R50, R170, R165 ;  /* 0x000000a5aa32723e */ /* 0x000fe200000010ff */
[----:B------:R-:W-:Y:S01]  /*15200*/  FADD.FTZ R167, R167, R84 ;  /* 0x00000054a7a77221 */ /* 0x000fe20000010000 */
[----:B-1----:R-:W-:Y:S01]  /*15210*/  F2FP.BF16.PACK_AB R51, R178, R175 ;  /* 0x000000afb233723e */ /* 0x002fe200000010ff */
[----:B------:R-:W-:Y:S02]  /*15220*/  FFMA.FTZ R84, R116, c[0x0][0x23c], -R126 ;  /* 0x00008f0074547a23 */ /* 0x000fe4000001087e */
        /* <DEDUP_REMOVED lines=8> */
[----:B------:R-:W-:Y:S02]  /*152b0*/  MUFU.EX2 R194, R194 ;  /* 0x000000c200c27308 */ /* 0x000fe40000000800 */
[C---:B-----5:R-:W-:Y:S06]  /*152c0*/  HMMA.16816.F32.BF16 R24, R48.reuse, R40, R24 ;  /* 0x000000283018723c */ /* 0x060fec0000041818 */
[----:B------:R-:W-:Y:S02]  /*152d0*/  MUFU.EX2 R173, R173 ;  /* 0x000000ad00ad7308 */ /* 0x000fe40000000800 */
[C---:B------:R-:W-:Y:S01]  /*152e0*/  HMMA.16816.F32.BF16 R4, R48.reuse, R42, R4 ;  /* 0x0000002a3004723c */ /* 0x040fe20000041804 */
[----:B------:R-:W5:Y:S05]  /*152f0*/  LDSM.16.MT88.4 R40, [R233+0xd000] ;  /* 0x00d00000e928783b */ /* 0x000f6a0000004200 */
[----:B------:R-:W1:Y:S02]  /*15300*/  MUFU.EX2 R174, R174 ;  /* 0x000000ae00ae7308 */ /* 0x000e640000000800 */
[C---:B---3--:R-:W-:Y:S06]  /*15310*/  HMMA.16816.F32.BF16 R32, R48.reuse, R28, R32 ;  /* 0x0000001c3020723c */ /* 0x048fec0000041820 */
[----:B------:R-:W-:Y:S02]  /*15320*/  MUFU.EX2 R180, R180 ;  /* 0x000000b400b47308 */ /* 0x000fe40000000800 */
[C---:B------:R-:W-:Y:S01]  /*15330*/  HMMA.16816.F32.BF16 R20, R48.reuse, R30, R20 ;  /* 0x0000001e3014723c */ /* 0x040fe20000041814 */
[----:B------:R-:W3:Y:S05]  /*15340*/  LDSM.16.MT88.4 R28, [R232+0xd000] ;  /* 0x00d00000e81c783b */ /* 0x000eea0000004200 */
[----:B------:R-:W1:Y:S02]  /*15350*/  MUFU.EX2 R183, R183 ;  /* 0x000000b700b77308 */ /* 0x000e640000000800 */
[C---:B----4-:R-:W-:Y:S06]  /*15360*/  HMMA.16816.F32.BF16 R44, R48.reuse, R52, R44 ;  /* 0x00000034302c723c */ /* 0x050fec000004182c */
[----:B------:R-:W-:Y:S02]  /*15370*/  MUFU.EX2 R171, R171 ;  /* 0x000000ab00ab7308 */ /* 0x000fe40000000800 */
[----:B------:R-:W-:Y:S01]  /*15380*/  HMMA.16816.F32.BF16 R8, R48, R54, R8 ;  /* 0x000000363008723c */ /* 0x000fe20000041808 */
[----:B------:R-:W4:Y:S05]  /*15390*/  LDSM.16.MT88.4 R52, [R231+0xd000] ;  /* 0x00d00000e734783b */ /* 0x000f2a0000004200 */
[----:B------:R-:W1:Y:S01]  /*153a0*/  MUFU.EX2 R56, R56 ;  /* 0x0000003800387308 */ /* 0x000e620000000800 */
[----:B------:R-:W-:-:S02]  /*153b0*/  F2FP.BF16.PACK_AB R48, R177, R184 ;  /* 0x000000b8b130723e */ /* 0x000fc400000010ff */
[----:B------:R-:W-:Y:S01]  /*153c0*/  F2FP.BF16.PACK_AB R49, R188, R185 ;  /* 0x000000b9bc31723e */ /* 0x000fe200000010ff */
[----:B------:R-:W-:Y:S01]  /*153d0*/  FADD.FTZ R185, R185, R178 ;  /* 0x000000b2b9b97221 */ /* 0x000fe20000010000 */
[----:B------:R-:W-:Y:S02]  /*153e0*/  F2FP.BF16.PACK_AB R50, R186, R181 ;  /* 0x000000b5ba32723e */ /* 0x000fe400000010ff */
[----:B------:R-:W-:Y:S01]  /*153f0*/  F2FP.BF16.PACK_AB R51, R190, R187 ;  /* 0x000000bbbe33723e */ /* 0x000fe200000010ff */
        /* <DEDUP_REMOVED lines=8> */
[----:B------:R-:W-:Y:S06]  /*15480*/  MUFU.EX2 R168, R168 ;  /* 0x000000a800a87308 */ /* 0x000fec0000000800 */
[C---:B-----5:R-:W-:Y:S02]  /*15490*/  HMMA.16816.F32.BF16 R24, R48.reuse, R40, R24 ;  /* 0x000000283018723c */ /* 0x060fe40000041818 */
[----:B------:R-:W5:Y:S06]  /*154a0*/  MUFU.EX2 R3, R3 ;  /* 0x0000000300037308 */ /* 0x000f6c0000000800 */
[C---:B------:R-:W-:Y:S01]  /*154b0*/  HMMA.16816.F32.BF16 R4, R48.reuse, R42, R4 ;  /* 0x0000002a3004723c */ /* 0x040fe20000041804 */
[----:B------:R-:W2:Y:S01]  /*154c0*/  LDSM.16.MT88.4 R40, [R233+0xd800] ;  /* 0x00d80000e928783b */ /* 0x000ea20000004200 */
[----:B------:R-:W-:Y:S06]  /*154d0*/  MUFU.EX2 R130, R130 ;  /* 0x0000008200827308 */ /* 0x000fec0000000800 */
[C---:B---3--:R-:W-:Y:S02]  /*154e0*/  HMMA.16816.F32.BF16 R32, R48.reuse, R28, R32 ;  /* 0x0000001c3020723c */ /* 0x048fe40000041820 */
[----:B------:R-:W3:Y:S06]  /*154f0*/  MUFU.EX2 R191, R191 ;  /* 0x000000bf00bf7308 */ /* 0x000eec0000000800 */
[C---:B------:R-:W-:Y:S01]  /*15500*/  HMMA.16816.F32.BF16 R20, R48.reuse, R30, R20 ;  /* 0x0000001e3014723c */ /* 0x040fe20000041814 */
[----:B------:R-:W3:Y:S01]  /*15510*/  LDSM.16.MT88.4 R28, [R232+0xd800] ;  /* 0x00d80000e81c783b */ /* 0x000ee20000004200 */
[----:B------:R-:W-:Y:S06]  /*15520*/  MUFU.EX2 R58, R58 ;  /* 0x0000003a003a7308 */ /* 0x000fec0000000800 */
[C---:B----4-:R-:W-:Y:S02]  /*15530*/  HMMA.16816.F32.BF16 R44, R48.reuse, R52, R44 ;  /* 0x00000034302c723c */ /* 0x050fe4000004182c */
[----:B------:R-:W4:Y:S06]  /*15540*/  MUFU.EX2 R59, R59 ;  /* 0x0000003b003b7308 */ /* 0x000f2c0000000800 */
[----:B------:R-:W-:Y:S01]  /*15550*/  HMMA.16816.F32.BF16 R8, R48, R54, R8 ;  /* 0x000000363008723c */ /* 0x000fe20000041808 */
[----:B------:R-:W3:Y:S01]  /*15560*/  LDSM.16.MT88.4 R52, [R231+0xd800] ;  /* 0x00d80000e734783b */ /* 0x000ee20000004200 */
[----:B------:R-:W-:Y:S05]  /*15570*/  MUFU.EX2 R93, R93 ;  /* 0x0000005d005d7308 */ /* 0x000fea0000000800 */
[----:B-1----:R-:W-:-:S02]  /*15580*/  F2FP.BF16.PACK_AB R48, R192, R189 ;  /* 0x000000bdc030723e */ /* 0x002fc400000010ff */
[----:B------:R-:W-:Y:S01]  /*15590*/  F2FP.BF16.PACK_AB R49, R174, R173 ;  /* 0x000000adae31723e */ /* 0x000fe200000010ff */
[----:B------:R-:W-:Y:S01]  /*155a0*/  MUFU.EX2 R68, R68 ;  /* 0x0000004400447308 */ /* 0x000fe20000000800 */
[----:B------:R-:W-:Y:S02]  /*155b0*/  F2FP.BF16.PACK_AB R50, R194, R179 ;  /* 0x000000b3c232723e */ /* 0x000fe400000010ff */
[----:B------:R-:W-:-:S05]  /*155c0*/  F2FP.BF16.PACK_AB R51, R183, R180 ;  /* 0x000000b4b733723e */ /* 0x000fca00000010ff */
[----:B------:R-:W-:Y:S02]  /*155d0*/  MUFU.EX2 R92, R92 ;  /* 0x0000005c005c7308 */ /* 0x000fe40000000800 */
[C---:B--2---:R-:W-:Y:S06]  /*155e0*/  HMMA.16816.F32.BF16 R12, R48.reuse, R36, R12 ;  /* 0x00000024300c723c */ /* 0x044fec000004180c */
[----:B------:R-:W1:Y:S02]  /*155f0*/  MUFU.EX2 R57, R57 ;  /* 0x0000003900397308 */ /* 0x000e640000000800 */
[C---:B------:R-:W-:Y:S01]  /*15600*/  HMMA.16816.F32.BF16 R16, R48.reuse, R38, R16 ;  /* 0x000000263010723c */ /* 0x040fe20000041810 */
[----:B------:R-:W2:Y:S05]  /*15610*/  LDSM.16.MT88.4 R36, [R235+0xe000] ;  /* 0x00e00000eb24783b */ /* 0x000eaa0000004200 */
        /* <DEDUP_REMOVED lines=8> */
[C---:B------:R-:W-:Y:S01]  /*156a0*/  HMMA.16816.F32.BF16 R20, R48.reuse, R30, R20 ;  /* 0x0000001e3014723c */ /* 0x040fe20000041814 */
[----:B------:R-:W1:Y:S05]  /*156b0*/  LDSM.16.MT88.4 R28, [R232+0xe000] ;  /* 0x00e00000e81c783b */ /* 0x000e6a0000004200 */
[----:B------:R-:W-:Y:S02]  /*156c0*/  MUFU.EX2 R99, R99 ;  /* 0x0000006300637308 */ /* 0x000fe40000000800 */
[C---:B------:R-:W-:Y:S06]  /*156d0*/  HMMA.16816.F32.BF16 R44, R48.reuse, R52, R44 ;  /* 0x00000034302c723c */ /* 0x040fec000004182c */
[----:B------:R-:W-:Y:S02]  /*156e0*/  MUFU.EX2 R72, R72 ;  /* 0x0000004800487308 */ /* 0x000fe40000000800 */
[----:B------:R-:W-:Y:S01]  /*156f0*/  HMMA.16816.F32.BF16 R8, R48, R54, R8 ;  /* 0x000000363008723c */ /* 0x000fe20000041808 */
[----:B------:R-:W3:Y:S05]  /*15700*/  LDSM.16.MT88.4 R52, [R231+0xe000] ;  /* 0x00e00000e734783b */ /* 0x000eea0000004200 */
[----:B------:R-:W-:Y:S01]  /*15710*/  MUFU.EX2 R97, R97 ;  /* 0x0000006100617308 */ /* 0x000fe20000000800 */
[----:B------:R-:W-:-:S02]  /*15720*/  F2FP.BF16.PACK_AB R48, R56, R171 ;  /* 0x000000ab3830723e */ /* 0x000fc400000010ff */
[----:B-----5:R-:W-:Y:S02]  /*15730*/  F2FP.BF16.PACK_AB R49, R3, R168 ;  /* 0x000000a80331723e */ /* 0x020fe400000010ff */
[----:B------:R-:W-:Y:S02]  /*15740*/  F2FP.BF16.PACK_AB R50, R64, R169 ;  /* 0x000000a94032723e */ /* 0x000fe400000010ff */
[----:B------:R-:W-:Y:S01]  /*15750*/  F2FP.BF16.PACK_AB R51, R191, R130 ;  /* 0x00000082bf33723e */ /* 0x000fe200000010ff */
[----:B------:R-:W5:Y:S06]  /*15760*/  MUFU.EX2 R176, R176 ;  /* 0x000000b000b07308 */ /* 0x000f6c0000000800 */
[C---:B--2---:R-:W-:Y:S02]  /*15770*/  HMMA.16816.F32.BF16 R12, R48.reuse, R36, R12 ;  /* 0x00000024300c723c */ /* 0x044fe4000004180c */
        /* <DEDUP_REMOVED lines=18> */
[----:B------:R-:W1:Y:S05]  /*158a0*/  MUFU.EX2 R108, R108 ;  /* 0x0000006c006c7308 */ /* 0x000e6a0000000800 */
[----:B----4-:R-:W-:-:S02]  /*158b0*/  F2FP.BF16.PACK_AB R48, R59, R58 ;  /* 0x0000003a3b30723e */ /* 0x010fc400000010ff */
[----:B------:R-:W-:Y:S01]  /*158c0*/  F2FP.BF16.PACK_AB R49, R57, R92 ;  /* 0x0000005c3931723e */ /* 0x000fe200000010ff */
[----:B------:R-:W-:Y:S01]  /*158d0*/  MUFU.EX2 R69, R69 ;  /* 0x0000004500457308 */ /* 0x000fe20000000800 */
[----:B------:R-:W-:Y:S02]  /*158e0*/  F2FP.BF16.PACK_AB R50, R68, R93 ;  /* 0x0000005d4432723e */ /* 0x000fe400000010ff */
[----:B------:R-:W-:-:S05]  /*158f0*/  F2FP.BF16.PACK_AB R51, R95, R94 ;  /* 0x0000005e5f33723e */ /* 0x000fca00000010ff */
[----:B------:R-:W4:Y:S02]  /*15900*/  MUFU.EX2 R74, R74 ;  /* 0x0000004a004a7308 */ /* 0x000f240000000800 */
[C---:B--2---:R-:W-:Y:S06]  /*15910*/  HMMA.16816.F32.BF16 R12, R48.reuse, R36, R12 ;  /* 0x00000024300c723c */ /* 0x044fec000004180c */
[----:B------:R-:W-:Y:S02]  /*15920*/  MUFU.EX2 R104, R104 ;  /* 0x0000006800687308 */ /* 0x000fe40000000800 */
[C---:B------:R-:W-:Y:S01]  /*15930*/  HMMA.16816.F32.BF16 R16, R48.reuse, R38, R16 ;  /* 0x000000263010723c */ /* 0x040fe20000041810 */
[----:B------:R-:W2:Y:S05]  /*15940*/  LDSM.16.MT88.4 R36, [R235+0xf000] ;  /* 0x00f00000eb24783b */ /* 0x000eaa0000004200 */
[----:B------:R-:W2:Y:S02]  /*15950*/  MUFU.EX2 R75, R75 ;  /* 0x0000004b004b7308 */ /* 0x000ea40000000800 */
        /* <DEDUP_REMOVED lines=9> */
[----:B------:R-:W1:Y:S02]  /*159f0*/  MUFU.EX2 R106, R106 ;  /* 0x0000006a006a7308 */ /* 0x000e640000000800 */
[C---:B---3--:R-:W-:Y:S06]  /*15a00*/  HMMA.16816.F32.BF16 R44, R48.reuse, R52, R44 ;  /* 0x00000034302c723c */ /* 0x048fec000004182c */
[----:B------:R-:W-:Y:S02]  /*15a10*/  MUFU.EX2 R73, R73 ;  /* 0x0000004900497308 */ /* 0x000fe40000000800 */
[----:B------:R-:W-:Y:S01]  /*15a20*/  HMMA.16816.F32.BF16 R8, R48, R54, R8 ;  /* 0x000000363008723c */ /* 0x000fe20000041808 */
[----:B------:R-:W3:Y:S05]  /*15a30*/  LDSM.16.MT88.4 R52, [R231+0xf000] ;  /* 0x00f00000e734783b */ /* 0x000eea0000004200 */
[----:B------:R-:W1:Y:S01]  /*15a40*/  MUFU.EX2 R100, R100 ;  /* 0x0000006400647308 */ /* 0x000e620000000800 */
[----:B------:R-:W-:-:S02]  /*15a50*/  F2FP.BF16.PACK_AB R48, R67, R66 ;  /* 0x000000424330723e */ /* 0x000fc400000010ff */
[----:B-----5:R-:W-:Y:S02]  /*15a60*/  F2FP.BF16.PACK_AB R49, R176, R97 ;  /* 0x00000061b031723e */ /* 0x020fe400000010ff */
[----:B------:R-:W-:Y:S02]  /*15a70*/  F2FP.BF16.PACK_AB R50, R72, R99 ;  /* 0x000000634832723e */ /* 0x000fe400000010ff */
[----:B------:R-:W-:Y:S01]  /*15a80*/  F2FP.BF16.PACK_AB R51, R70, R65 ;  /* 0x000000414633723e */ /* 0x000fe200000010ff */
        /* <DEDUP_REMOVED lines=15> */
[----:B------:R-:W-:Y:S06]  /*15b80*/  MUFU.EX2 R78, R78 ;  /* 0x0000004e004e7308 */ /* 0x000fec0000000800 */
[C---:B---3--:R-:W-:Y:S02]  /*15b90*/  HMMA.16816.F32.BF16 R44, R48.reuse, R52, R44 ;  /* 0x00000034302c723c */ /* 0x048fe4000004182c */
[----:B------:R-:W-:Y:S06]  /*15ba0*/  MUFU.EX2 R83, R83 ;  /* 0x0000005300537308 */ /* 0x000fec0000000800 */
[----:B------:R-:W-:Y:S01]  /*15bb0*/  HMMA.16816.F32.BF16 R8, R48, R54, R8 ;  /* 0x000000363008723c */ /* 0x000fe20000041808 */
[----:B------:R-:W3:Y:S01]  /*15bc0*/  LDSM.16.MT88.4 R52, [R231+0xf800] ;  /* 0x00f80000e734783b */ /* 0x000ee20000004200 */
[----:B------:R-:W-:Y:S05]  /*15bd0*/  MUFU.EX2 R91, R91 ;  /* 0x0000005b005b7308 */ /* 0x000fea0000000800 */
[----:B------:R-:W-:-:S02]  /*15be0*/  F2FP.BF16.PACK_AB R48, R182, R101 ;  /* 0x00000065b630723e */ /* 0x000fc400000010ff */
[----:B------:R-:W-:Y:S01]  /*15bf0*/  F2FP.BF16.PACK_AB R49, R108, R103 ;  /* 0x000000676c31723e */ /* 0x000fe200000010ff */
[----:B------:R-:W-:Y:S01]  /*15c00*/  MUFU.EX2 R84, R84 ;  /* 0x0000005400547308 */ /* 0x000fe20000000800 */
[----:B------:R-:W-:Y:S02]  /*15c10*/  F2FP.BF16.PACK_AB R50, R76, R71 ;  /* 0x000000474c32723e */ /* 0x000fe400000010ff */
[----:B----4-:R-:W-:-:S05]  /*15c20*/  F2FP.BF16.PACK_AB R51, R74, R69 ;  /* 0x000000454a33723e */ /* 0x010fca00000010ff */
[----:B------:R-:W-:Y:S02]  /*15c30*/  MUFU.EX2 R88, R88 ;  /* 0x0000005800587308 */ /* 0x000fe40000000800 */
[C---:B--2---:R-:W-:Y:S06]  /*15c40*/  HMMA.16816.F32.BF16 R12, R48.reuse, R36, R12 ;  /* 0x00000024300c723c */ /* 0x044fec000004180c */
[----:B------:R-:W-:Y:S02]  /*15c50*/  MUFU.EX2 R251, R251 ;  /* 0x000000fb00fb7308 */ /* 0x000fe40000000800 */
[C---:B------:R-:W-:Y:S01]  /*15c60*/  HMMA.16816.F32.BF16 R16, R48.reuse, R38, R16 ;  /* 0x000000263010723c */ /* 0x040fe20000041810 */
[----:B------:R-:W2:Y:S05]  /*15c70*/  LDSM.16.MT88.4 R36, [R235+0x10000] ;  /* 0x01000000eb24783b */ /* 0x000eaa0000004200 */
[----:B------:R-:W-:Y:S02]  /*15c80*/  MUFU.EX2 R250, R250 ;  /* 0x000000fa00fa7308 */ /* 0x000fe40000000800 */
[C---:B-1----:R-:W-:Y:S08]  /*15c90*/  HMMA.16816.F32.BF16 R24, R48.reuse, R40, R24 ;  /* 0x000000283018723c */ /* 0x042ff00000041818 */
[C---:B------:R-:W-:Y:S01]  /*15ca0*/  HMMA.16816.F32.BF16 R4, R48.reuse, R42, R4 ;  /* 0x0000002a3004723c */ /* 0x040fe20000041804 */
[----:B------:R-:W1:Y:S07]  /*15cb0*/  LDSM.16.MT88.4 R40, [R233+0x10000] ;  /* 0x01000000e928783b */ /* 0x000e6e0000004200 */
[C---:B-----5:R-:W-:Y:S08]  /*15cc0*/  HMMA.16816.F32.BF16 R32, R48.reuse, R28, R32 ;  /* 0x0000001c3020723c */ /* 0x060ff00000041820 */
        /* <DEDUP_REMOVED lines=12> */
[----:B------:R-:W-:Y:S01]  /*15d90*/  FFMA.FTZ R85, R82, c[0x0][0x23c], -R121 ;  /* 0x00008f0052557a23 */ /* 0x000fe20000010879 */
[----:B------:R-:W-:Y:S01]  /*15da0*/  F2FP.BF16.PACK_AB R51, R100, R73 ;  /* 0x000000496433723e */ /* 0x000fe200000010ff */
[----:B------:R-:W3:Y:S06]  /*15db0*/  MUFU.EX2 R53, R53 ;  /* 0x0000003500357308 */ /* 0x000eec0000000800 */
        /* <DEDUP_REMOVED lines=8> */
[----:B------:R-:W1:Y:S07]  /*15e40*/  LDSM.16.MT88.4 R40, [R235+0x10800] ;  /* 0x01080000eb28783b */ /* 0x000e6e0000004200 */
[C---:B----4-:R-:W-:Y:S08]  /*15e50*/  HMMA.16816.F32.BF16 R32, R48.reuse, R28, R32 ;  /* 0x0000001c3020723c */ /* 0x050ff00000041820 */
[C---:B------:R-:W-:Y:S01]  /*15e60*/  HMMA.16816.F32.BF16 R20, R48.reuse, R30, R20 ;  /* 0x0000001e3014723c */ /* 0x040fe20000041814 */
[----:B------:R-:W4:Y:S07]  /*15e70*/  LDSM.16.MT88.4 R28, [R233+0x10800] ;  /* 0x01080000e91c783b */ /* 0x000f2e0000004200 */
[C---:B--2---:R-:W-:Y:S08]  /*15e80*/  HMMA.16816.F32.BF16 R44, R48.reuse, R36, R44 ;  /* 0x00000024302c723c */ /* 0x044ff0000004182c */
[----:B------:R-:W-:Y:S01]  /*15e90*/  HMMA.16816.F32.BF16 R8, R48, R38, R8 ;  /* 0x000000263008723c */ /* 0x000fe20000041808 */
[----:B------:R-:W2:Y:S06]  /*15ea0*/  LDSM.16.MT88.4 R36, [R232+0x10800] ;  /* 0x01080000e824783b */ /* 0x000eac0000004200 */
[----:B---3--:R-:W-:-:S02]  /*15eb0*/  F2FP.BF16.PACK_AB R48, R53, R52 ;  /* 0x000000343530723e */ /* 0x008fc400000010ff */
[----:B------:R-:W-:Y:S02]  /*15ec0*/  F2FP.BF16.PACK_AB R49, R63, R2 ;  /* 0x000000023f31723e */ /* 0x000fe400000010ff */
[----:B-----5:R-:W-:Y:S02]  /*15ed0*/  F2FP.BF16.PACK_AB R50, R55, R54 ;  /* 0x000000363732723e */ /* 0x020fe400000010ff */
[----:B------:R-:W-:-:S07]  /*15ee0*/  F2FP.BF16.PACK_AB R51, R77, R0 ;  /* 0x000000004d33723e */ /* 0x000fce00000010ff */
[C---:B-1----:R-:W-:Y:S07]  /*15ef0*/  HMMA.16816.F32.BF16 R12, R48.reuse, R40, R12 ;  /* 0x00000028300c723c */ /* 0x042fee000004180c */
[----:B------:R-:W-:Y:S01]  /*15f00*/  FADD.FTZ R41, R143, R134 ;  /* 0x000000868f297221 */ /* 0x000fe20000010000 */
[----:B------:R-:W-:Y:S01]  /*15f10*/  HMMA.16816.F32.BF16 R16, R48, R42, R16 ;  /* 0x0000002a3010723c */ /* 0x000fe20000041810 */
[----:B------:R-:W-:Y:S02]  /*15f20*/  F2FP.BF16.PACK_AB R134, R251, R88 ;  /* 0x00000058fb86723e */ /* 0x000fe400000010ff */
[----:B------:R-:W-:-:S02]  /*15f30*/  FADD.FTZ R41, R142, R41 ;  /* 0x000000298e297221 */ /* 0x000fc40000010000 */
[----:B------:R-:W-:Y:S02]  /*15f40*/  LDSM.16.MT88.4 R140, [R232+0x11800] ;  /* 0x01180000e88c783b */ /* 0x000fe40000004200 */
[----:B------:R-:W-:Y:S01]  /*15f50*/  FADD.FTZ R80, R144, R41 ;  /* 0x0000002990507221 */ /* 0x000fe20000010000 */
[----:B----4-:R-:W-:Y:S01]  /*15f60*/  HMMA.16816.F32.BF16 R24, R48, R28, R24 ;  /* 0x0000001c3018723c */ /* 0x010fe20000041818 */
[----:B------:R-:W1:Y:S02]  /*15f70*/  LDSM.16.MT88.4 R40, [R231+0x10800] ;  /* 0x01080000e728783b */ /* 0x000e640000004200 */
[----:B------:R-:W-:-:S04]  /*15f80*/  FADD.FTZ R80, R147, R80 ;  /* 0x0000005093507221 */ /* 0x000fc80000010000 */
[----:B------:R-:W-:Y:S01]  /*15f90*/  FADD.FTZ R29, R155, R80 ;  /* 0x000000509b1d7221 */ /* 0x000fe20000010000 */
[----:B------:R-:W-:Y:S01]  /*15fa0*/  HMMA.16816.F32.BF16 R4, R48, R30, R4 ;  /* 0x0000001e3004723c */ /* 0x000fe20000041804 */
[----:B------:R-:W-:Y:S02]  /*15fb0*/  FFMA.FTZ R80, R98, c[0x0][0x23c], -R121 ;  /* 0x00008f0062507a23 */ /* 0x000fe40000010879 */
[----:B------:R-:W-:-:S04]  /*15fc0*/  FADD.FTZ R29, R152, R29 ;  /* 0x0000001d981d7221 */ /* 0x000fc80000010000 */
[----:B------:R-:W-:Y:S01]  /*15fd0*/  FADD.FTZ R154, R154, R29 ;  /* 0x0000001d9a9a7221 */ /* 0x000fe20000010000 */
[----:B------:R-:W3:Y:S01]  /*15fe0*/  MUFU.EX2 R80, R80 ;  /* 0x0000005000507308 */ /* 0x000ee20000000800 */
[----:B------:R-:W4:Y:S01]  /*15ff0*/  LDSM.16.MT88.4 R28, [R235+0x11000] ;  /* 0x01100000eb1c783b */ /* 0x000f220000004200 */
[C---:B--2---:R-:W-:Y:S01]  /*16000*/  HMMA.16816.F32.BF16 R32, R48.reuse, R36, R32 ;  /* 0x000000243020723c */ /* 0x044fe20000041820 */
[----:B------:R-:W-:Y:S02]  /*16010*/  FADD.FTZ R82, R157, R154 ;  /* 0x0000009a9d527221 */ /* 0x000fe40000010000 */
[----:B------:R-:W-:Y:S02]  /*16020*/  LDSM.16.MT88.4 R156, [R235+0x11800] ;  /* 0x01180000eb9c783b */ /* 0x000fe40000004200 */
[----:B------:R-:W-:Y:S02]  /*16030*/  FADD.FTZ R163, R163, R82 ;  /* 0x00000052a3a37221 */ /* 0x000fe40000010000 */
[----:B------:R-:W-:Y:S01]  /*16040*/  FFMA.FTZ R82, R115, c[0x0][0x23c], -R121 ;  /* 0x00008f0073527a23 */ /* 0x000fe20000010879 */
[----:B------:R-:W-:Y:S01]  /*16050*/  HMMA.16816.F32.BF16 R20, R48, R38, R20 ;  /* 0x000000263014723c */ /* 0x000fe20000041814 */
[----:B------:R-:W-:Y:S01]  /*16060*/  FADD.FTZ R162, R162, R163 ;  /* 0x000000a3a2a27221 */ /* 0x000fe20000010000 */
[----:B------:R-:W2:Y:S03]  /*16070*/  LDSM.16.MT88.4 R36, [R233+0x11000] ;  /* 0x01100000e924783b */ /* 0x000ea60000004200 */
[----:B------:R-:W5:Y:S01]  /*16080*/  MUFU.EX2 R82, R82 ;  /* 0x0000005200527308 */ /* 0x000f620000000800 */
[----:B------:R-:W-:-:S04]  /*16090*/  FADD.FTZ R107, R165, R162 ;  /* 0x000000a2a56b7221 */ /* 0x000fc80000010000 */
[----:B------:R-:W-:Y:S01]  /*160a0*/  FADD.FTZ R107, R170, R107 ;  /* 0x0000006baa6b7221 */ /* 0x000fe20000010000 */
[C---:B-1----:R-:W-:Y:S07]  /*160b0*/  HMMA.16816.F32.BF16 R44, R48.reuse, R40, R44 ;  /* 0x00000028302c723c */ /* 0x042fee000004182c */
[----:B------:R-:W-:Y:S01]  /*160c0*/  FADD.FTZ R40, R184, R107 ;  /* 0x0000006bb8287221 */ /* 0x000fe20000010000 */
[----:B------:R-:W-:Y:S01]  /*160d0*/  HMMA.16816.F32.BF16 R8, R48, R42, R8 ;  /* 0x0000002a3008723c */ /* 0x000fe20000041808 */
[----:B------:R-:W-:-:S02]  /*160e0*/  FFMA.FTZ R107, R90, c[0x0][0x23c], -R126 ;  /* 0x00008f005a6b7a23 */ /* 0x000fc4000001087e */
[----:B------:R-:W-:-:S04]  /*160f0*/  FADD.FTZ R40, R177, R40 ;  /* 0x00000028b1287221 */ /* 0x000fc80000010000 */
[----:B------:R-:W-:Y:S01]  /*16100*/  FADD.FTZ R181, R181, R40 ;  /* 0x00000028b5b57221 */ /* 0x000fe20000010000 */
[----:B------:R-:W-:Y:S01]  /*16110*/  F2FP.BF16.PACK_AB R48, R79, R62 ;  /* 0x0000003e4f30723e */ /* 0x000fe200000010ff */
[----:B------:R-:W1:Y:S01]  /*16120*/  MUFU.EX2 R107, R107 ;  /* 0x0000006b006b7308 */ /* 0x000e620000000800 */
[----:B---3--:R-:W-:Y:S01]  /*16130*/  F2FP.BF16.PACK_AB R49, R85, R80 ;  /* 0x000000505531723e */ /* 0x008fe200000010ff */
[----:B------:R-:W-:Y:S01]  /*16140*/  FADD.FTZ R186, R186, R181 ;  /* 0x000000b5baba7221 */ /* 0x000fe20000010000 */
[----:B------:R-:W-:Y:S01]  /*16150*/  F2FP.BF16.PACK_AB R50, R83, R78 ;  /* 0x0000004e5332723e */ /* 0x000fe200000010ff */
[----:B------:R-:W3:Y:S01]  /*16160*/  LDSM.16.MT88.4 R40, [R232+0x11000] ;  /* 0x01100000e828783b */ /* 0x000ee20000004200 */
[----:B-----5:R-:W-:Y:S01]  /*16170*/  F2FP.BF16.PACK_AB R51, R91, R82 ;  /* 0x000000525b33723e */ /* 0x020fe200000010ff */
[----:B------:R-:W-:-:S04]  /*16180*/  FADD.FTZ R189, R189, R186 ;  /* 0x000000babdbd7221 */ /* 0x000fc80000010000 */
[----:B------:R-:W-:Y:S02]  /*16190*/  FADD.FTZ R192, R192, R189 ;  /* 0x000000bdc0c07221 */ /* 0x000fe40000010000 */
[----:B----4-:R-:W-:Y:S02]  /*161a0*/  HMMA.16816.F32.BF16 R12, R48, R28, R12 ;  /* 0x0000001c300c723c */ /* 0x010fe4000004180c */
[----:B------:R-:W-:Y:S01]  /*161b0*/  FADD.FTZ R179, R179, R192 ;  /* 0x000000c0b3b37221 */ /* 0x000fe20000010000 */
[----:B-1----:R-:W-:-:S03]  /*161c0*/  F2FP.BF16.PACK_AB R132, R107, R84 ;  /* 0x000000546b84723e */ /* 0x002fc600000010ff */
        /* <DEDUP_REMOVED lines=8> */
[----:B------:R-:W-:Y:S01]  /*16250*/  FADD.FTZ R169, R169, R56 ;  /* 0x00000038a9a97221 */ /* 0x000fe20000010000 */
[----:B------:R-:W1:Y:S01]  /*16260*/  LDSM.16.MT88.4 R28, [R231+0x11000] ;  /* 0x01100000e71c783b */ /* 0x000e620000004200 */
        /* <DEDUP_REMOVED lines=14> */
[----:B------:R-:W-:Y:S01]  /*16350*/  HMMA.16816.F32.BF16 R20, R48, R42, R20 ;  /* 0x0000002a3014723c */ /* 0x000fe20000041814 */
[----:B------:R-:W-:Y:S02]  /*16360*/  FADD.FTZ R38, R66, R39 ;  /* 0x0000002742267221 */ /* 0x000fe40000010000 */
[----:B------:R-:W-:Y:S02]  /*16370*/  FADD.FTZ R57, R57, R92 ;  /* 0x0000005c39397221 */ /* 0x000fe40000010000 */
[----:B------:R-:W-:Y:S02]  /*16380*/  FFMA.FTZ R36, R87, c[0x0][0x23c], -R121 ;  /* 0x00008f0057247a23 */ /* 0x000fe40000010879 */
[----:B------:R-:W-:-:S02]  /*16390*/  FADD.FTZ R94, R94, R57 ;  /* 0x000000395e5e7221 */ /* 0x000fc40000010000 */
[----:B------:R-:W-:Y:S02]  /*163a0*/  FFMA.FTZ R37, R118, c[0x0][0x23c], -R121 ;  /* 0x00008f0076257a23 */ /* 0x000fe40000010879 */
[----:B------:R-:W-:Y:S01]  /*163b0*/  FADD.FTZ R94, R95, R94 ;  /* 0x0000005e5f5e7221 */ /* 0x000fe20000010000 */
[----:B------:R-:W2:Y:S01]  /*163c0*/  MUFU.EX2 R36, R36 ;  /* 0x0000002400247308 */ /* 0x000ea20000000800 */
[----:B------:R-:W-:Y:S02]  /*163d0*/  FADD.FTZ R38, R67, R38 ;  /* 0x0000002643267221 */ /* 0x000fe40000010000 */
[----:B------:R-:W-:Y:S02]  /*163e0*/  FADD.FTZ R97, R97, R94 ;  /* 0x0000005e61617221 */ /* 0x000fe40000010000 */
[----:B------:R-:W-:Y:S01]  /*163f0*/  FADD.FTZ R99, R99, R38 ;  /* 0x0000002663637221 */ /* 0x000fe20000010000 */
[----:B-1----:R-:W-:Y:S01]  /*16400*/  HMMA.16816.F32.BF16 R44, R48, R28, R44 ;  /* 0x0000001c302c723c */ /* 0x002fe2000004182c */
[----:B------:R-:W-:Y:S01]  /*16410*/  FADD.FTZ R176, R176, R97 ;  /* 0x00000061b0b07221 */ /* 0x000fe20000010000 */
[----:B------:R-:W1:Y:S01]  /*16420*/  MUFU.EX2 R37, R37 ;  /* 0x0000002500257308 */ /* 0x000e620000000800 */
[----:B------:R-:W-:-:S02]  /*16430*/  FADD.FTZ R72, R72, R99 ;  /* 0x0000006348487221 */ /* 0x000fc40000010000 */
[----:B------:R-:W-:Y:S02]  /*16440*/  FADD.FTZ R65, R65, R176 ;  /* 0x000000b041417221 */ /* 0x000fe40000010000 */
[----:B------:R-:W-:Y:S01]  /*16450*/  FADD.FTZ R101, R101, R72 ;  /* 0x0000004865657221 */ /* 0x000fe20000010000 */
[----:B------:R-:W-:Y:S01]  /*16460*/  HMMA.16816.F32.BF16 R8, R48, R30, R8 ;  /* 0x0000001e3008723c */ /* 0x000fe20000041808 */
[----:B------:R-:W-:Y:S01]  /*16470*/  FADD.FTZ R70, R70, R65 ;  /* 0x0000004146467221 */ /* 0x000fe20000010000 */
[----:B--2---:R-:W-:Y:S01]  /*16480*/  F2FP.BF16.PACK_AB R133, R36, R3 ;  /* 0x000000032485723e */ /* 0x004fe200000010ff */
[----:B------:R-:W-:Y:S02]  /*16490*/  FADD.FTZ R182, R182, R101 ;  /* 0x00000065b6b67221 */ /* 0x000fe40000010000 */
[----:B------:R-:W-:Y:S02]  /*164a0*/  FADD.FTZ R103, R103, R70 ;  /* 0x0000004667677221 */ /* 0x000fe40000010000 */
[----:B------:R-:W-:-:S02]  /*164b0*/  FADD.FTZ R29, R71, R182 ;  /* 0x000000b6471d7221 */ /* 0x000fc40000010000 */
[----:B------:R-:W-:Y:S01]  /*164c0*/  FADD.FTZ R108, R108, R103 ;  /* 0x000000676c6c7221 */ /* 0x000fe20000010000 */
[----:B-1----:R-:W-:Y:S01]  /*164d0*/  F2FP.BF16.PACK_AB R135, R250, R37 ;  /* 0x00000025fa87723e */ /* 0x002fe200000010ff */
[----:B------:R-:W-:Y:S02]  /*164e0*/  FADD.FTZ R29, R76, R29 ;  /* 0x0000001d4c1d7221 */ /* 0x000fe40000010000 */
[----:B------:R-:W-:-:S04]  /*164f0*/  FADD.FTZ R69, R69, R108 ;  /* 0x0000006c45457221 */ /* 0x000fc80000010000 */
[----:B------:R-:W-:Y:S01]  /*16500*/  FADD.FTZ R74, R74, R69 ;  /* 0x000000454a4a7221 */ /* 0x000fe20000010000 */
[----:B------:R-:W-:Y:S01]  /*16510*/  HMMA.16816.F32.BF16 R160, R132, R156, R12 ;  /* 0x0000009c84a0723c */ /* 0x000fe2000004180c */
[----:B------:R-:W1:Y:S02]  /*16520*/  LDSM.16.MT88.4 R12, [R231+0x11800] ;  /* 0x01180000e70c783b */ /* 0x000e640000004200 */
[----:B------:R-:W-:-:S04]  /*16530*/  FADD.FTZ R81, R81, R74 ;  /* 0x0000004a51517221 */ /* 0x000fc80000010000 */
[----:B------:R-:W-:Y:S01]  /*16540*/  FADD.FTZ R106, R106, R81 ;  /* 0x000000516a6a7221 */ /* 0x000fe20000010000 */
[C---:B------:R-:W-:Y:S07]  /*16550*/  HMMA.16816.F32.BF16 R156, R132.reuse, R158, R16 ;  /* 0x0000009e849c723c */ /* 0x040fee0000041810 */
[----:B------:R-:W-:Y:S01]  /*16560*/  FADD.FTZ R16, R104, R29 ;  /* 0x0000001d68107221 */ /* 0x000fe20000010000 */
[----:B------:R-:W-:Y:S01]  /*16570*/  HMMA.16816.F32.BF16 R152, R132, R148, R24 ;  /* 0x000000948498723c */ /* 0x000fe20000041818 */
[----:B------:R-:W-:-:S02]  /*16580*/  FADD.FTZ R19, R73, R106 ;  /* 0x0000006a49137221 */ /* 0x000fc40000010000 */
[----:B------:R-:W-:Y:S02]  /*16590*/  FADD.FTZ R16, R75, R16 ;  /* 0x000000104b107221 */ /* 0x000fe40000010000 */
[----:B------:R-:W-:Y:S02]  /*165a0*/  FADD.FTZ R19, R100, R19 ;  /* 0x0000001364137221 */ /* 0x000fe40000010000 */
[----:B------:R-:W-:Y:S01]  /*165b0*/  FADD.FTZ R17, R105, R16 ;  /* 0x0000001069117221 */ /* 0x000fe20000010000 */
[C---:B------:R-:W-:Y:S01]  /*165c0*/  HMMA.16816.F32.BF16 R144, R132.reuse, R140, R32 ;  /* 0x0000008c8490723c */ /* 0x040fe20000041820 */
[----:B------:R-:W-:Y:S02]  /*165d0*/  FADD.FTZ R2, R2, R19 ;  /* 0x0000001302027221 */ /* 0x000fe40000010000 */
[----:B------:R-:W-:Y:S02]  /*165e0*/  FADD.FTZ R17, R110, R17 ;  /* 0x000000116e117221 */ /* 0x000fe40000010000 */
[----:B------:R-:W-:Y:S01]  /*165f0*/  FADD.FTZ R63, R63, R2 ;  /* 0x000000023f3f7221 */ /* 0x000fe20000010000 */
[----:B------:R-:W-:Y:S01]  /*16600*/  MOV R2, R127 ;  /* 0x0000007f00027202 */ /* 0x000fe20000000f00 */
        /* <DEDUP_REMOVED lines=11> */
[C---:B-1----:R-:W-:Y:S01]  /*166c0*/  HMMA.16816.F32.BF16 R136, R132.reuse, R12, R44 ;  /* 0x0000000c8488723c */ /* 0x042fe2000004182c */
        /* <DEDUP_REMOVED lines=9> */
[----:B------:R-:W-:Y:S02]  /*16760*/  FADD.FTZ R84, R84, R83 ;  /* 0x0000005354547221 */ /* 0x000fe40000010000 */
[----:B------:R-:W-:Y:S02]  /*16770*/  FADD.FTZ R37, R37, R36 ;  /* 0x0000002425257221 */ /* 0x000fe40000010000 */
[----:B------:R-:W-:Y:S02]  /*16780*/  FADD.FTZ R107, R107, R84 ;  /* 0x000000546b6b7221 */ /* 0x000fe40000010000 */
[----:B------:R-:W-:Y:S02]  /*16790*/  FADD.FTZ R250, R250, R37 ;  /* 0x00000025fafa7221 */ /* 0x000fe40000010000 */
[----:B------:R-:W-:-:S04]  /*167a0*/  FADD.FTZ R88, R88, R107 ;  /* 0x0000006b58587221 */ /* 0x000fc80000010000 */
[----:B------:R-:W-:Y:S02]  /*167b0*/  FADD.FTZ R251, R251, R88 ;  /* 0x00000058fbfb7221 */ /* 0x000fe40000010000 */
.L_x_2500:
[----:B------:R-:W-:-:S06]  /*167c0*/  UISETP.GE.AND UP0, UPT, UR12, 0x1, UPT ;  /* 0x000000010c00788c */ /* 0x000fcc000bf06270 */
[----:B------:R-:W-:-:S13]  /*167d0*/  PLOP3.LUT P0, PT, PT, PT, UP0, 0x80, 0x0 ;  /* 0x000000000000781c */ /* 0x000fda0003f0f008 */
[----:B------:R-:W-:Y:S05]  /*167e0*/  @!P0 BRA `(.L_x_2508) ;  /* 0x000083b000008947 */ /* 0x000fea0003800000 */
[----:B------:R-:W-:Y:S01]  /*167f0*/  IMAD.MOV.U32 R167, RZ, RZ, R0 ;  /* 0x000000ffffa77224 */ /* 0x000fe200078e0000 */
[----:B------:R-:W-:Y:S01]  /*16800*/  MOV R247, c[0x0][0x1a0] ;  /* 0x0000680000f77a02 */ /* 0x000fe20000000f00 */
[----:B------:R-:W-:Y:S01]  /*16810*/  IMAD.MOV.U32 R165, RZ, RZ, R2 ;  /* 0x000000ffffa57224 */ /* 0x000fe200078e0002 */
[----:B------:R-:W-:Y:S01]  /*16820*/  MOV R246, c[0x0][0x1a4] ;  /* 0x0000690000f67a02 */ /* 0x000fe20000000f00 */
[----:B------:R-:W-:Y:S02]  /*16830*/  ULDC.64 UR8, c[0x0][0x198] ;  /* 0x0000660000087ab9 */ /* 0x000fe40000000a00 */
[----:B------:R-:W-:Y:S02]  /*16840*/  ULDC.64 UR10, c[0x0][0x1a0] ;  /* 0x00006800000a7ab9 */ /* 0x000fe40000000a00 */
[----:B------:R-:W-:Y:S02]  /*16850*/  ULDC.64 UR6, c[0x0][0x1a0] ;  /* 0x0000680000067ab9 */ /* 0x000fe40000000a00 */
.L_x_2512:
[----:B------:R-:W-:Y:S04]  /*16860*/  DEPBAR.LE SB0, 0x0 ;  /* 0x000080000000791a */ /* 0x000fe80000000000 */
[----:B------:R-:W-:Y:S01]  /*16870*/  BAR.SYNC.DEFER_BLOCKING 0x0 ;  /* 0x0000000000007b1d */ /* 0x000fe20000010000 */
[----:B------:R-:W-:Y:S01]  /*16880*/  PLOP3.LUT P0, PT, PT, PT, UP5, 0x80, 0x0 ;  /* 0x000000000000781c */ /* 0x000fe20003f0f058 */
[----:B------:R-:W-:Y:S04]  /*16890*/  IMAD.U32 R2, R247, -0x100, RZ ;  /* 0xffffff00f7027824 */ /* 0x000fe800078e00ff */
[----:B------:R-:W-:Y:S01]  /*168a0*/  UMOV UR22, UR6 ;  /* 0x0000000600167c82 */ /* 0x000fe20008000000 */
[----:B------:R-:W-:Y:S01]  /*168b0*/  SHF.R.S32.HI R3, RZ, 0x1f, R2 ;  /* 0x0000001fff037819 */ /* 0x000fe20000011402 */
        /* <DEDUP_REMOVED lines=71> */
[----:B------:R-:W2:Y:S01]  /*16d30*/  LDG.E R3, [R12.64] ;  /* 0x000000140c037981 */ /* 0x000ea2000c1e1900 */
[----:B------:R-:W-:Y:S01]  /*16d40*/  UIADD3 UR19, UR27, UR19, URZ ;  /* 0x000000131b137290 */ /* 0x000fe2000fffe03f */
[----:B------:R-:W-:Y:S01]  /*16d50*/  IMAD.U32 R2, RZ, RZ, UR26 ;  /* 0x0000001aff027e24 */ /* 0x000fe2000f8e00ff */
[----:B---3--:R-:W-:Y:S01]  /*16d60*/  MOV R10, UR28 ;  /* 0x0000001c000a7c02 */ /* 0x008fe20008000f00 */
[----:B-1----:R-:W-:Y:S05]  /*16d70*/  IMAD.U32 R11, RZ, RZ, UR29 ;  /* 0x0000001dff0b7e24 */ /* 0x002fea000f8e00ff */
[----:B------:R-:W2:Y:S02]  /*16d80*/  LDG.E R0, [R10.64] ;  /* 0x000000140a007981 */ /* 0x000ea4000c1e1900 */
        /* <DEDUP_REMOVED lines=9> */
.L_x_2509:
[----:B------:R-:W-:Y:S01]  /*16e20*/  ISETP.GE.AND P0, PT, R244, c[0x0][0x220], PT ;  /* 0x00008800f4007a0c */ /* 0x000fe20003f06270 */
[----:B------:R-:W-:Y:S01]  /*16e30*/  UISETP.GE.AND UP0, UPT, UR12, 0x2, UPT ;  /* 0x000000020c00788c */ /* 0x000fe2000bf06270 */
[C---:B------:R-:W-:Y:S02]  /*16e40*/  LEA R4, P2, R2.reuse, R60, 0x1 ;  /* 0x0000003c02047211 */ /* 0x040fe400078408ff */
[C---:B------:R-:W-:Y:S02]  /*16e50*/  IADD3 R208, R237.reuse, 0x800, RZ ;  /* 0x00000800edd07810 */ /* 0x040fe40007ffe0ff */
[CCC-:B------:R-:W-:Y:S02]  /*16e60*/  LEA.HI.X R5, R2.reuse, R61.reuse, R3.reuse, 0x1, P2 ;  /* 0x0000003d02057211 */ /* 0x1c0fe400010f0c03 */
[C---:B------:R-:W-:Y:S02]  /*16e70*/  IADD3 R212, R237.reuse, 0x1000, RZ ;  /* 0x00001000edd47810 */ /* 0x040fe40007ffe0ff */
[----:B------:R-:W-:Y:S03]  /*16e80*/  IADD3 R216, R237, 0x1800, RZ ;  /* 0x00001800edd87810 */ /* 0x000fe60007ffe0ff */
[----:B------:R-:W-:Y:S01]  /*16e90*/  @P0 STS.128 [R242+0xa000], RZ ;  /* 0x00a000fff2000388 */ /* 0x000fe20000000c00 */
[----:B------:R-:W-:Y:S01]  /*16ea0*/  @!P0 IADD3 R31, P1, R2, UR25, RZ ;  /* 0x00000019021f8c10 */ /* 0x000fe2000ff3e0ff */
[C-C-:B------:R-:W-:Y:S01]  /*16eb0*/  @!P0 IMAD.WIDE.U32 R34, R247.reuse, 0x30, R2.reuse ;  /* 0x00000030f7228825 */ /* 0x140fe200078e0002 */
[----:B------:R-:W-:Y:S02]  /*16ec0*/  @!P0 LEA R29, P3, R247, R2, 0x5 ;  /* 0x00000002f71d8211 */ /* 0x000fe400078628ff */
[----:B------:R-:W-:Y:S01]  /*16ed0*/  @!P0 IADD3.X R0, R3, UR23, RZ, P1, !PT ;  /* 0x0000001703008c10 */ /* 0x000fe20008ffe4ff */
[----:B------:R-:W-:Y:S01]  /*16ee0*/  @!P0 IMAD R28, R246, 0x30, RZ ;  /* 0x00000030f61c8824 */ /* 0x000fe200078e02ff */
[-C--:B------:R-:W-:Y:S01]  /*16ef0*/  @!P0 LEA R52, P1, R31, R60.reuse, 0x1 ;  /* 0x0000003c1f348211 */ /* 0x080fe200078208ff */
[----:B------:R-:W-:Y:S01]  /*16f00*/  @!PT LDS RZ, [RZ] ;  /* 0x00000000fffff984 */ /* 0x000fe20000000800 */
[----:B------:R-:W-:Y:S01]  /*16f10*/  @!PT LDS RZ, [RZ] ;  /* 0x00000000fffff984 */ /* 0x000fe20000000800 */
[----:B------:R-:W-:Y:S01]  /*16f20*/  @!PT LDS RZ, [RZ] ;  /* 0x00000000fffff984 */ /* 0x000fe20000000800 */
[----:B------:R1:W-:Y:S01]  /*16f30*/  @!P0 LDGSTS.E.BYPASS.LTC128B.128 [R242+0xa000], [R4.64] ;  /* 0x0a00000004f28fae */ /* 0x0003e2000b901d54 */
[-C--:B------:R-:W-:Y:S01]  /*16f40*/  @!P0 LEA R50, P4, R29, R60.reuse, 0x1 ;  /* 0x0000003c1d328211 */ /* 0x080fe200078808ff */
[----:B------:R-:W-:Y:S01]  /*16f50*/  @!P0 IMAD.WIDE.U32 R36, R247, 0x50, R2 ;  /* 0x00000050f7248825 */ /* 0x000fe200078e0002 */
[----:B------:R-:W-:Y:S02]  /*16f60*/  @!P0 LEA.HI.X R53, R31, R61, R0, 0x1, P1 ;  /* 0x0000003d1f358211 */ /* 0x000fe400008f0c00 */
[C---:B------:R-:W-:Y:S01]  /*16f70*/  @!P0 LEA.HI.X R0, R247.reuse, R3, R246, 0x5, P3 ;  /* 0x00000003f7008211 */ /* 0x040fe200018f2cf6 */
[----:B------:R-:W-:Y:S01]  /*16f80*/  @!P0 IMAD.WIDE.U32 R58, R247, 0x70, R2 ;  /* 0x00000070f73a8825 */ /* 0x000fe200078e0002 */
[----:B------:R-:W-:Y:S01]  /*16f90*/  @!P0 LEA R48, P3, R34, R60, 0x1 ;  /* 0x0000003c22308211 */ /* 0x000fe200078608ff */
[----:B------:R-:W-:Y:S01]  /*16fa0*/  @P0 STS.128 [R242+0xa800], RZ ;  /* 0x00a800fff2000388 */ /* 0x000fe20000000c00 */
[----:B------:R-:W-:Y:S01]  /*16fb0*/  @!P0 LEA.HI.X R51, R29, R61, R0, 0x1, P4 ;  /* 0x0000003d1d338211 */ /* 0x000fe200020f0c00 */
[----:B------:R-:W-:Y:S01]  /*16fc0*/  @!P0 IMAD R0, R246, 0x60, RZ ;  /* 0x00000060f6008824 */ /* 0x000fe200078e02ff */
[----:B------:R-:W-:Y:S01]  /*16fd0*/  @!P0 IADD3 R28, R28, R35, RZ ;  /* 0x000000231c1c8210 */ /* 0x000fe20007ffe0ff */
[----:B------:R-:W-:Y:S01]  /*16fe0*/  @!P0 IMAD R29, R246, 0xd0, RZ ;  /* 0x000000d0f61d8824 */ /* 0x000fe200078e02ff */
[C---:B------:R-:W-:Y:S02]  /*16ff0*/  @!P0 LEA R31, P2, R247.reuse, R2, 0x6 ;  /* 0x00000002f71f8211 */ /* 0x040fe400078430ff */
[----:B------:R-:W-:Y:S01]  /*17000*/  @!P0 LEA.HI.X R49, R34, R61, R28, 0x1, P3 ;  /* 0x0000003d22318211 */ /* 0x000fe200018f0c1c */
[----:B------:R-:W-:Y:S01]  /*17010*/  @!PT LDS RZ, [RZ] ;  /* 0x00000000fffff984 */ /* 0x000fe20000000800 */
[----:B------:R-:W-:Y:S01]  /*17020*/  @!PT LDS RZ, [RZ] ;  /* 0x00000000fffff984 */ /* 0x000fe20000000800 */
[----:B------:R-:W-:Y:S01]  /*17030*/  @!PT LDS RZ, [RZ] ;  /* 0x00000000fffff984 */ /* 0x000fe20000000800 */
[----:B------:R2:W-:Y:S01]  /*17040*/  @!P0 LDGSTS.E.BYPASS.LTC128B.128 [R242+0xa800], [R52.64] ;  /* 0x0a80000034f28fae */ /* 0x0005e2000b901d54 */
[----:B------:R-:W-:Y:S01]  /*17050*/  @!P0 LEA.HI.X R30, R247, R3, R246, 0x6, P2 ;  /* 0x00000003f71e8211 */ /* 0x000fe200010f34f6 */
[C---:B------:R-:W-:Y:S01]  /*17060*/  @!P0 IMAD R34, R246.reuse, 0x50, RZ ;  /* 0x00000050f6228824 */ /* 0x040fe200078e02ff */
[----:B------:R-:W-:Y:S01]  /*17070*/  @!P0 LEA R46, P2, R31, R60, 0x1 ;  /* 0x0000003c1f2e8211 */ /* 0x000fe200078408ff */
[C---:B------:R-:W-:Y:S01]  /*17080*/  @!P0 IMAD R28, R246.reuse, 0x70, RZ ;  /* 0x00000070f61c8824 */ /* 0x040fe200078e02ff */
[----:B------:R-:W-:Y:S02]  /*17090*/  @!P0 LEA R33, P1, R247, R2, 0x7 ;  /* 0x00000002f7218211 */ /* 0x000fe400078238ff */
[----:B------:R-:W-:Y:S01]  /*170a0*/  @!P0 LEA.HI.X R47, R31, R61, R30, 0x1, P2 ;  /* 0x0000003d1f2f8211 */ /* 0x000fe200010f0c1e */
[----:B------:R-:W-:Y:S01]  /*170b0*/  @P0 STS.128 [R242+0xb000], RZ ;  /* 0x00b000fff2000388 */ /* 0x000fe20000000c00 */
[----:B------:R-:W-:Y:S01]  /*170c0*/  @!P0 LEA.HI.X R32, R247, R3, R246, 0x7, P1 ;  /* 0x00000003f7208211 */ /* 0x000fe200008f3cf6 */
[C---:B------:R-:W-:Y:S01]  /*170d0*/  @!P0 IMAD R30, R246.reuse, 0x90, RZ ;  /* 0x00000090f61e8824 */ /* 0x040fe200078e02ff */
[CC--:B------:R-:W-:Y:S01]  /*170e0*/  @!P0 LEA R38, P1, R33.reuse, R60.reuse, 0x1 ;  /* 0x0000003c21268211 */ /* 0x0c0fe200078208ff */
[----:B------:R-:W-:Y:S01]  /*170f0*/  @!P0 IMAD R31, R246, 0xb0, RZ ;  /* 0x000000b0f61f8824 */ /* 0x000fe200078e02ff */
[----:B------:R-:W-:Y:S02]  /*17100*/  @!P0 IADD3 R34, R34, R37, RZ ;  /* 0x0000002522228210 */ /* 0x000fe40007ffe0ff */
[-C--:B------:R-:W-:Y:S01]  /*17110*/  @!P0 LEA.HI.X R39, R33, R61.reuse, R32, 0x1, P1 ;  /* 0x0000003d21278211 */ /* 0x080fe200008f0c20 */
[----:B------:R-:W-:Y:S01]  /*17120*/  @!PT LDS RZ, [RZ] ;  /* 0x00000000fffff984 */ /* 0x000fe20000000800 */
[----:B------:R-:W-:Y:S01]  /*17130*/  @!PT LDS RZ, [RZ] ;  /* 0x00000000fffff984 */ /* 0x000fe20000000800 */
[----:B------:R-:W-:Y:S01]  /*17140*/  @!PT LDS RZ, [RZ] ;  /* 0x00000000fffff984 */ /* 0x000fe20000000800 */
[----:B------:R3:W-:Y:S01]  /*17150*/  @!P0 LDGSTS.E.BYPASS.LTC128B.128 [R242+0xb000], [R50.64] ;  /* 0x0b00000032f28fae */ /* 0x0007e2000b901d54 */
[----:B------:R-:W-:Y:S01]  /*17160*/  @!P0 LEA R44, P1, R36, R60, 0x1 ;  /* 0x0000003c242c8211 */ /* 0x000fe200078208ff */
[----:B------:R-:W-:Y:S01]  /*17170*/  @!P0 IMAD R32, R246, 0xa0, RZ ;  /* 0x000000a0f6208824 */ /* 0x000fe200078e02ff */
[----:B------:R-:W-:Y:S02]  /*17180*/  @!P0 MOV R62, R2 ;  /* 0x00000002003e8202 */ /* 0x000fe40000000f00 */
[----:B------:R-:W-:Y:S02]  /*17190*/  @!P0 LEA.HI.X R45, R36, R61, R34, 0x1, P1 ;  /* 0x0000003d242d8211 */ /* 0x000fe400008f0c22 */
[----:B------:R-:W-:Y:S01]  /*171a0*/  @!P0 MOV R63, R3 ;  /* 0x00000003003f8202 */ /* 0x000fe20000000f00 */
[----:B------:R-:W-:Y:S01]  /*171b0*/  @P0 STS.128 [R242+0xb800], RZ ;  /* 0x00b800fff2000388 */ /* 0x000fe20000000c00 */
[----:B------:R-:W-:Y:S02]  /*171c0*/  @!P0 LEA R40, P3, R58, R60, 0x1 ;  /* 0x0000003c3a288211 */ /* 0x000fe400078608ff */
[----:B------:R-:W-:Y:S01]  /*171d0*/  @!P0 IADD3 R28, R28, R59, RZ ;  /* 0x0000003b1c1c8210 */ /* 0x000fe20007ffe0ff */
[C---:B------:R-:W-:Y:S01]  /*171e0*/  @!P0 IMAD.WIDE.U32 R62, R247.reuse, 0x60, R62 ;  /* 0x00000060f73e8825 */ /* 0x040fe200078e003e */
[----:B------:R-:W-:Y:S02]  /*171f0*/  @!P0 MOV R56, R2 ;  /* 0x0000000200388202 */ /* 0x000fe40000000f00 */
[----:B------:R-:W-:Y:S01]  /*17200*/  @!P0 LEA.HI.X R41, R58, R61, R28, 0x1, P3 ;  /* 0x0000003d3a298211 */ /* 0x000fe200018f0c1c */
[----:B------:R-:W-:Y:S01]  /*17210*/  @!PT LDS RZ, [RZ] ;  /* 0x00000000fffff984 */ /* 0x000fe20000000800 */
[----:B------:R-:W-:Y:S01]  /*17220*/  @!PT LDS RZ, [RZ] ;  /* 0x00000000fffff984 */ /* 0x000fe20000000800 */
[----:B------:R-:W-:Y:S01]  /*17230*/  @!PT LDS RZ, [RZ] ;  /* 0x00000000fffff984 */ /* 0x000fe20000000800 */
[----:B------:R3:W-:Y:S01]  /*17240*/  @!P0 LDGSTS.E.BYPASS.LTC128B.128 [R242+0xb800], [R48.64] ;  /* 0x0b80000030f28fae */ /* 0x0007e2000b901d54 */
[----:B------:R-:W-:Y:S01]  /*17250*/  @!P0 LEA R42, P4, R62, R60, 0x1 ;  /* 0x0000003c3e2a8211 */ /* 0x000fe200078808ff */
[----:B------:R-:W-:Y:S01]  /*17260*/  @!P0 IMAD R28, R246, 0xe0, RZ ;  /* 0x000000e0f61c8824 */ /* 0x000fe200078e02ff */
[----:B------:R-:W-:Y:S02]  /*17270*/  @!P0 IADD3 R0, R0, R63, RZ ;  /* 0x0000003f00008210 */ /* 0x000fe40007ffe0ff */
[----:B------:R-:W-:Y:S02]  /*17280*/  @!P0 MOV R57, R3 ;  /* 0x0000000300398202 */ /* 0x000fe40000000f00 */
[----:B------:R-:W-:Y:S01]  /*17290*/  @!P0 LEA.HI.X R43, R62, R61, R0, 0x1, P4 ;  /* 0x0000003d3e2b8211 */ /* 0x000fe200020f0c00 */
[----:B------:R-:W-:Y:S01]  /*172a0*/  @P0 STS.128 [R242+0xc000], RZ ;  /* 0x00c000fff2000388 */ /* 0x000fe20000000c00 */
[----:B------:R-:W-:Y:S01]  /*172b0*/  @!P0 MOV R54, R2 ;  /* 0x0000000200368202 */ /* 0x000fe20000000f00 */
[C---:B------:R-:W-:Y:S01]  /*172c0*/  @!P0 IMAD.WIDE.U32 R56, R247.reuse, 0x90, R56 ;  /* 0x00000090f7388825 */ /* 0x040fe200078e0038 */
[-C--:B------:R-:W-:Y:S02]  /*172d0*/  @!P0 MOV R55, R3.reuse ;  /* 0x0000000300378202 */ /* 0x080fe40000000f00 */
[----:B------:R-:W-:Y:S01]  /*172e0*/  @!P0 MOV R33, R3 ;  /* 0x0000000300218202 */ /* 0x000fe20000000f00 */
[----:B------:R-:W-:Y:S01]  /*172f0*/  @!P0 IMAD R0, R246, 0xf0, RZ ;  /* 0x000000f0f6008824 */ /* 0x000fe200078e02ff */
[----:B------:R-:W-:Y:S01]  /*17300*/  @!P0 LEA R36, P2, R56, R60, 0x1 ;  /* 0x0000003c38248211 */ /* 0x000fe200078408ff */
[----:B------:R-:W-:Y:S01]  /*17310*/  @!PT LDS RZ, [RZ] ;  /* 0x00000000fffff984 */ /* 0x000fe20000000800 */
[----:B------:R-:W-:Y:S01]  /*17320*/  @!PT LDS RZ, [RZ] ;  /* 0x00000000fffff984 */ /* 0x000fe20000000800 */
[----:B------:R-:W-:Y:S01]  /*17330*/  @!PT LDS RZ, [RZ] ;  /* 0x00000000fffff984 */ /* 0x000fe20000000800 */
[----:B------:R4:W-:Y:S01]  /*17340*/  @!P0 LDGSTS.E.BYPASS.LTC128B.128 [R242+0xc000], [R46.64] ;  /* 0x0c0000002ef28fae */ /* 0x0009e2000b901d54 */
[----:B------:R-:W-:Y:S01]  /*17350*/  @!P0 IADD3 R30, R30, R57, RZ ;  /* 0x000000391e1e8210 */ /* 0x000fe20007ffe0ff */
[C---:B------:R-:W-:Y:S01]  /*17360*/  @!P0 IMAD.WIDE.U32 R54, R247.reuse, 0xa0, R54 ;  /* 0x000000a0f7368825 */ /* 0x040fe200078e0036 */
[----:B------:R-:W-:Y:S02]  /*17370*/  @!P0 MOV R58, R2 ;  /* 0x00000002003a8202 */ /* 0x000fe40000000f00 */
[----:B------:R-:W-:Y:S01]  /*17380*/  @!P0 LEA.HI.X R37, R56, R61, R30, 0x1, P2 ;  /* 0x0000003d38258211 */ /* 0x000fe200010f0c1e */
[----:B------:R-:W-:Y:S01]  /*17390*/  @!P0 IMAD R30, R246, 0xc0, RZ ;  /* 0x000000c0f61e8824 */ /* 0x000fe200078e02ff */
[----:B------:R-:W-:Y:S01]  /*173a0*/  @!P0 LEA R34, P1, R54, R60, 0x1 ;  /* 0x0000003c36228211 */ /* 0x000fe200078208ff */
[----:B------:R-:W-:Y:S01]  /*173b0*/  @P0 STS.128 [R242+0xc800], RZ ;  /* 0x00c800fff2000388 */ /* 0x000fe20000000c00 */
[----:B------:R-:W-:Y:S02]  /*173c0*/  @!P0 IADD3 R32, R32, R55, RZ ;  /* 0x0000003720208210 */ /* 0x000fe40007ffe0ff */
[----:B------:R-:W-:Y:S02]  /*173d0*/  @!P0 MOV R59, R3 ;  /* 0x00000003003b8202 */ /* 0x000fe40000000f00 */
[----:B------:R-:W-:Y:S02]  /*173e0*/  @!P0 LEA.HI.X R35, R54, R61, R32, 0x1, P1 ;  /* 0x0000003d36238211 */ /* 0x000fe400008f0c20 */
[-C--:B------:R-:W-:Y:S01]  /*173f0*/  @!P0 MOV R32, R2.reuse ;  /* 0x0000000200208202 */ /* 0x080fe20000000f00 */
[----:B------:R-:W-:Y:S01]  /*17400*/  @!PT LDS RZ, [RZ] ;  /* 0x00000000fffff984 */ /* 0x000fe20000000800 */
[----:B------:R-:W-:Y:S01]  /*17410*/  @!PT LDS RZ, [RZ] ;  /* 0x00000000fffff984 */ /* 0x000fe20000000800 */
[----:B------:R-:W-:Y:S01]  /*17420*/  @!PT LDS RZ, [RZ] ;  /* 0x00000000fffff984 */ /* 0x000fe20000000800 */
[----:B------:R4:W-:Y:S01]  /*17430*/  @!P0 LDGSTS.E.BYPASS.LTC128B.128 [R242+0xc800], [R44.64] ;  /* 0x0c8000002cf28fae */ /* 0x0009e2000b901d54 */
[-C--:B------:R-:W-:Y:S01]  /*17440*/  @!P0 MOV R56, R2.reuse ;  /* 0x0000000200388202 */ /* 0x080fe20000000f00 */
[C---:B------:R-:W-:Y:S01]  /*17450*/  @!P0 IMAD.WIDE.U32 R58, R247.reuse, 0xd0, R58 ;  /* 0x000000d0f73a8825 */ /* 0x040fe200078e003a */
[-C--:B------:R-:W-:Y:S02]  /*17460*/  @!P0 MOV R57, R3.reuse ;  /* 0x0000000300398202 */ /* 0x080fe40000000f00 */
[----:B------:R-:W-:Y:S01]  /*17470*/  @!P0 MOV R54, R2 ;  /* 0x0000000200368202 */ /* 0x000fe20000000f00 */
[C---:B------:R-:W-:Y:S01]  /*17480*/  @!P0 IMAD.WIDE.U32 R32, R247.reuse, 0xc0, R32 ;  /* 0x000000c0f7208825 */ /* 0x040fe200078e0020 */
[----:B------:R-:W-:Y:S01]  /*17490*/  @!P0 MOV R55, R3 ;  /* 0x0000000300378202 */ /* 0x000fe20000000f00 */
[----:B------:R-:W-:Y:S01]  /*174a0*/  @P0 STS.128 [R242+0xd000], RZ ;  /* 0x00d000fff2000388 */ /* 0x000fe20000000c00 */
[-C--:B------:R-:W-:Y:S01]  /*174b0*/  @!P0 LEA R66, P3, R58, R60.reuse, 0x1 ;  /* 0x0000003c3a428211 */ /* 0x080fe200078608ff */
[C---:B------:R-:W-:Y:S01]  /*174c0*/  @!P0 IMAD.WIDE.U32 R2, R247.reuse, 0xb0, R2 ;  /* 0x000000b0f7028825 */ /* 0x040fe200078e0002 */
[-C--:B------:R-:W-:Y:S02]  /*174d0*/  @!P0 LEA R68, P4, R32, R60.reuse, 0x1 ;  /* 0x0000003c20448211 */ /* 0x080fe400078808ff */
[----:B------:R-:W-:Y:S01]  /*174e0*/  @!P0 IADD3 R30, R30, R33, RZ ;  /* 0x000000211e1e8210 */ /* 0x000fe20007ffe0ff */
[----:B------:R-:W-:Y:S01]  /*174f0*/  @!P0 IMAD.WIDE.U32 R56, R247, 0xe0, R56 ;  /* 0x000000e0f7388825 */ /* 0x000fe200078e0038 */
[-C--:B------:R-:W-:Y:S01]  /*17500*/  @!P0 LEA R62, P1, R2, R60.reuse, 0x1 ;  /* 0x0000003c023e8211 */ /* 0x080fe200078208ff */
[----:B------:R-:W-:Y:S01]  /*17510*/  @!PT LDS RZ, [RZ] ;  /* 0x00000000fffff984 */ /* 0x000fe20000000800 */
[----:B------:R-:W-:Y:S01]  /*17520*/  @!PT LDS RZ, [RZ] ;  /* 0x00000000fffff984 */ /* 0x000fe20000000800 */
[----:B------:R-:W-:Y:S01]  /*17530*/  @!PT LDS RZ, [RZ] ;  /* 0x00000000fffff984 */ /* 0x000fe20000000800 */
[----:B------:R5:W-:Y:S01]  /*17540*/  @!P0 LDGSTS.E.BYPASS.LTC128B.128 [R242+0xd000], [R42.64] ;  /* 0x0d0000002af28fae */ /* 0x000be2000b901d54 */
[----:B------:R-:W-:Y:S01]  /*17550*/  @!P0 IADD3 R31, R31, R3, RZ ;  /* 0x000000031f1f8210 */ /* 0x000fe20007ffe0ff */
[----:B------:R-:W-:Y:S01]  /*17560*/  @!P0 IMAD.WIDE.U32 R54, R247, 0xf0, R54 ;  /* 0x000000f0f7368825 */ /* 0x000fe200078e0036 */
[-C--:B------:R-:W-:Y:S02]  /*17570*/  @!P0 LEA.HI.X R69, R32, R61.reuse, R30, 0x1, P4 ;  /* 0x0000003d20458211 */ /* 0x080fe400020f0c1e */
[----:B------:R-:W-:Y:S02]  /*17580*/  @!P0 LEA.HI.X R63, R2, R61, R31, 0x1, P1 ;  /* 0x0000003d023f8211 */ /* 0x000fe400008f0c1f */
[----:B------:R-:W-:Y:S01]  /*17590*/  @!P0 IADD3 R2, R29, R59, RZ ;  /* 0x0000003b1d028210 */ /* 0x000fe20007ffe0ff */
[----:B------:R-:W-:Y:S01]  /*175a0*/  @P0 STS.128 [R242+0xd800], RZ ;  /* 0x00d800fff2000388 */ /* 0x000fe20000000c00 */
[-C--:B------:R-:W-:Y:S02]  /*175b0*/  @!P0 LEA R64, P2, R56, R60.reuse, 0x1 ;  /* 0x0000003c38408211 */ /* 0x080fe400078408ff */
[----:B------:R-:W-:Y:S02]  /*175c0*/  @!P0 LEA.HI.X R67, R58, R61, R2, 0x1, P3 ;  /* 0x0000003d3a438211 */ /* 0x000fe400018f0c02 */
[----:B------:R-:W-:Y:S02]  /*175d0*/  @!P0 IADD3 R28, R28, R57, RZ ;  /* 0x000000391c1c8210 */ /* 0x000fe40007ffe0ff */
[----:B------:R-:W-:Y:S01]  /*175e0*/  @!P0 LEA R60, P1, R54, R60, 0x1 ;  /* 0x0000003c363c8211 */ /* 0x000fe200078208ff */
[----:B------:R-:W-:Y:S01]  /*175f0*/  @!PT LDS RZ, [RZ] ;  /* 0x00000000fffff984 */ /* 0x000fe20000000800 */
[----:B------:R-:W-:Y:S01]  /*17600*/  @!PT LDS RZ, [RZ] ;  /* 0x00000000fffff984 */ /* 0x000fe20000000800 */
[----:B------:R-:W-:Y:S01]  /*17610*/  @!PT LDS RZ, [RZ] ;  /* 0x00000000fffff984 */ /* 0x000fe20000000800 */
[----:B------:R5:W-:Y:S01]  /*17620*/  @!P0 LDGSTS.E.BYPASS.LTC128B.128 [R242+0xd800], [R40.64] ;  /* 0x0d80000028f28fae */ /* 0x000be2000b901d54 */
[----:B------:R-:W-:Y:S02]  /*17630*/  @!P0 LEA.HI.X R65, R56, R61, R28, 0x1, P2 ;  /* 0x0000003d38418211 */ /* 0x000fe400010f0c1c */
[----:B------:R-:W-:Y:S02]  /*17640*/  @!P0 IADD3 R0, R0, R55, RZ ;  /* 0x0000003700008210 */ /* 0x000fe40007ffe0ff */
[----:B------:R-:W-:Y:S02]  /*17650*/  MOV R2, R4 ;  /* 0x0000000400027202 */ /* 0x000fe40000000f00 */
[----:B------:R-:W-:Y:S01]  /*17660*/  @!P0 LEA.HI.X R61, R54, R61, R0, 0x1, P1 ;  /* 0x0000003d363d8211 */ /* 0x000fe200008f0c00 */
[----:B------:R-:W-:Y:S01]  /*17670*/  @P0 STS.128 [R242+0xe000], RZ ;  /* 0x00e000fff2000388 */ /* 0x000fe20000000c00 */
[----:B------:R-:W-:Y:S02]  /*17680*/  MOV R3, R5 ;  /* 0x0000000500037202 */ /* 0x000fe40000000f00 */
        /* <DEDUP_REMOVED lines=41> */
[----:B------:R-:W1:Y:S08]  /*17920*/  LDSM.16.M88.4 R172, [R239+0x2000] ;  /* 0x00200000efac783b */ /* 0x000e700000000200 */
        /* <DEDUP_REMOVED lines=8> */
[----:B------:R-:W0:Y:S08]  /*179b0*/  LDGDEPBAR ;  /* 0x00000000000079af */ /* 0x000e300000000000 */
[----:B------:R-:W-:Y:S08]  /*179c0*/  LDSM.16.M88.4 R96, [R239+0x7800] ;  /* 0x00780000ef60783b */ /* 0x000ff00000000200 */
[----:B------:R-:W-:Y:S08]  /*179d0*/  LDSM.16.M88.4 R104, [R239+0x8000] ;  /* 0x00800000ef68783b */ /* 0x000ff00000000200 */
[----:B------:R-:W-:Y:S08]  /*179e0*/  LDSM.16.M88.4 R112, [R239+0x8800] ;  /* 0x00880000ef70783b */ /* 0x000ff00000000200 */
        /* <DEDUP_REMOVED lines=9> */
[C---:B------:R-:W-:Y:S01]  /*17a80*/  HMMA.16816.F32.BF16 R8, R168.reuse, R174, RZ ;  /* 0x000000aea808723c */ /* 0x040fe200000418ff */
[----:B------:R-:W4:Y:S07]  /*17a90*/  LDSM.16.M88.4 R172, [R239+0x4800] ;  /* 0x00480000efac783b */ /* 0x000f2e0000000200 */
[C---:B------:R-:W-:Y:S08]  /*17aa0*/  HMMA.16816.F32.BF16 R12, R168.reuse, R176, RZ ;  /* 0x000000b0a80c723c */ /* 0x040ff000000418ff */
[C---:B------:R-:W-:Y:S01]  /*17ab0*/  HMMA.16816.F32.BF16 R16, R168.reuse, R178, RZ ;  /* 0x000000b2a810723c */ /* 0x040fe200000418ff */
[----:B------:R-:W1:Y:S07]  /*17ac0*/  LDSM.16.M88.4 R176, [R239+0x6000] ;  /* 0x00600000efb0783b */ /* 0x000e6e0000000200 */
[C---:B------:R-:W-:Y:S08]  /*17ad0*/  HMMA.16816.F32.BF16 R20, R168.reuse, R180, RZ ;  /* 0x000000b4a814723c */ /* 0x040ff000000418ff */
[C---:B------:R-:W-:Y:S01]  /*17ae0*/  HMMA.16816.F32.BF16 R24, R168.reuse, R182, RZ ;  /* 0x000000b6a818723c */ /* 0x040fe200000418ff */
[----:B------:R-:W-:Y:S07]  /*17af0*/  LDSM.16.M88.4 R180, [R234+0x2800] ;  /* 0x00280000eab4783b */ /* 0x000fee0000000200 */
[C---:B------:R-:W-:Y:S08]  /*17b00*/  HMMA.16816.F32.BF16 R28, R168.reuse, R184, RZ ;  /* 0x000000b8a81c723c */ /* 0x040ff000000418ff */
[C---:B------:R-:W-:Y:S01]  /*17b10*/  HMMA.16816.F32.BF16 R32, R168.reuse, R186, RZ ;  /* 0x000000baa820723c */ /* 0x040fe200000418ff */
[----:B------:R-:W-:Y:S07]  /*17b20*/  LDSM.16.M88.4 R184, [R234+0x3000] ;  /* 0x00300000eab8783b */ /* 0x000fee0000000200 */
[C---:B------:R-:W-:Y:S08]  /*17b30*/  HMMA.16816.F32.BF16 R36, R168.reuse, R188, RZ ;  /* 0x000000bca824723c */ /* 0x040ff000000418ff */
[C---:B-----5:R-:W-:Y:S01]  /*17b40*/  HMMA.16816.F32.BF16 R40, R168.reuse, R190, RZ ;  /* 0x000000bea828723c */ /* 0x060fe200000418ff */
[----:B------:R-:W-:Y:S07]  /*17b50*/  LDSM.16.M88.4 R188, [R234+0x3800] ;  /* 0x00380000eabc783b */ /* 0x000fee0000000200 */
[C---:B----4-:R-:W-:Y:S07]  /*17b60*/  HMMA.16816.F32.BF16 R44, R168.reuse, R172, RZ ;  /* 0x000000aca82c723c */ /* 0x050fee00000418ff */
[----:B------:R-:W-:Y:S01]  /*17b70*/  LEA R172, R241, R240, 0x1 ;  /* 0x000000f0f1ac7211 */ /* 0x000fe200078e08ff */
[C---:B---3--:R-:W-:Y:S05]  /*17b80*/  HMMA.16816.F32.BF16 R48, R168.reuse, R174, RZ ;  /* 0x000000aea830723c */ /* 0x048fea00000418ff */
[----:B------:R-:W-:Y:S03]  /*17b90*/  LDSM.16.M88.4 R172, [R172] ;  /* 0x00000000acac783b */ /* 0x000fe60000000200 */
[C---:B--2---:R-:W-:Y:S08]  /*17ba0*/  HMMA.16816.F32.BF16 R52, R168.reuse, R192, RZ ;  /* 0x000000c0a834723c */ /* 0x044ff000000418ff */
[C---:B------:R-:W-:Y:S01]  /*17bb0*/  HMMA.16816.F32.BF16 R56, R168.reuse, R194, RZ ;  /* 0x000000c2a838723c */ /* 0x040fe200000418ff */
[----:B------:R-:W-:Y:S07]  /*17bc0*/  LDSM.16.M88.4 R192, [R234+0x4000] ;  /* 0x00400000eac0783b */ /* 0x000fee0000000200 */
[C---:B------:R-:W-:Y:S08]  /*17bd0*/  HMMA.16816.F32.BF16 R60, R168.reuse, R196, RZ ;  /* 0x000000c4a83c723c */ /* 0x040ff000000418ff */
[C---:B------:R-:W-:Y:S01]  /*17be0*/  HMMA.16816.F32.BF16 R64, R168.reuse, R198, RZ ;  /* 0x000000c6a840723c */ /* 0x040fe200000418ff */
[----:B------:R-:W-:Y:S07]  /*17bf0*/  LDSM.16.M88.4 R196, [R234+0x4800] ;  /* 0x00480000eac4783b */ /* 0x000fee0000000200 */
[C---:B-1----:R-:W-:Y:S08]  /*17c00*/  HMMA.16816.F32.BF16 R68, R168.reuse, R176, RZ ;  /* 0x000000b0a844723c */ /* 0x042ff000000418ff */
[C---:B------:R-:W-:Y:S01]  /*17c10*/  HMMA.16816.F32.BF16 R72, R168.reuse, R178, RZ ;  /* 0x000000b2a848723c */ /* 0x040fe200000418ff */
[----:B------:R-:W1:Y:S07]  /*17c20*/  LDSM.16.M88.4 R176, [R234+0x2000] ;  /* 0x00200000eab0783b */ /* 0x000e6e0000000200 */
        /* <DEDUP_REMOVED lines=15> */
[C---:B-1----:R-:W-:Y:S08]  /*17d20*/  HMMA.16816.F32.BF16 R4, R172.reuse, R176, R4 ;  /* 0x000000b0ac04723c */ /* 0x042ff00000041804 */
[C---:B------:R-:W-:Y:S01]  /*17d30*/  HMMA.16816.F32.BF16 R8, R172.reuse, R178, R8 ;  /* 0x000000b2ac08723c */ /* 0x040fe20000041808 */
[----:B------:R-:W1:Y:S07]  /*17d40*/  LDSM.16.M88.4 R176, [R234+0x6800] ;  /* 0x00680000eab0783b */ /* 0x000e6e0000000200 */
        /* <DEDUP_REMOVED lines=23> */
[----:B------:R-:W2:Y:S07]  /*17ec0*/  LDSM.16.M88.4 R168, [R234+0x8800] ;  /* 0x00880000eaa8783b */ /* 0x000eae0000000200 */
[C---:B-1----:R-:W-:Y:S07]  /*17ed0*/  HMMA.16816.F32.BF16 R76, R172.reuse, R176, R76 ;  /* 0x000000b0ac4c723c */ /* 0x042fee000004184c */
[C---:B------:R-:W-:Y:S01]  /*17ee0*/  IADD3 R176, R237.reuse, 0x2000, RZ ;  /* 0x00002000edb07810 */ /* 0x040fe20007ffe0ff */
[C---:B------:R-:W-:Y:S05]  /*17ef0*/  HMMA.16816.F32.BF16 R80, R172.reuse, R178, R80 ;  /* 0x000000b2ac50723c */ /* 0x040fea0000041850 */
[----:B------:R-:W1:Y:S03]  /*17f00*/  LDSM.16.M88.4 R176, [R176] ;  /* 0x00000000b0b0783b */ /* 0x000e660000000200 */
[C---:B---3--:R-:W-:Y:S07]  /*17f10*/  HMMA.16816.F32.BF16 R84, R172.reuse, R180, R84 ;  /* 0x000000b4ac54723c */ /* 0x048fee0000041854 */
[C---:B------:R-:W-:Y:S01]  /*17f20*/  IADD3 R180, R237.reuse, 0x3800, RZ ;  /* 0x00003800edb47810 */ /* 0x040fe20007ffe0ff */
[C---:B------:R-:W-:Y:S05]  /*17f30*/  HMMA.16816.F32.BF16 R88, R172.reuse, R182, R88 ;  /* 0x000000b6ac58723c */ /* 0x040fea0000041858 */
[----:B------:R-:W-:Y:S03]  /*17f40*/  LDSM.16.M88.4 R180, [R180] ;  /* 0x00000000b4b4783b */ /* 0x000fe60000000200 */
[C---:B----4-:R-:W-:Y:S08]  /*17f50*/  HMMA.16816.F32.BF16 R92, R172.reuse, R184, R92 ;  /* 0x000000b8ac5c723c */ /* 0x050ff0000004185c */
[C---:B------:R-:W-:Y:S01]  /*17f60*/  HMMA.16816.F32.BF16 R96, R172.reuse, R186, R96 ;  /* 0x000000baac60723c */ /* 0x040fe20000041860 */
[----:B------:R-:W-:Y:S07]  /*17f70*/  LDSM.16.M88.4 R184, [R230] ;  /* 0x00000000e6b8783b */ /* 0x000fee0000000200 */
[C---:B-----5:R-:W-:Y:S08]  /*17f80*/  HMMA.16816.F32.BF16 R100, R172.reuse, R188, R100 ;  /* 0x000000bcac64723c */ /* 0x060ff00000041864 */
[C---:B------:R-:W-:Y:S01]  /*17f90*/  HMMA.16816.F32.BF16 R104, R172.reuse, R190, R104 ;  /* 0x000000beac68723c */ /* 0x040fe20000041868 */
[----:B------:R-:W-:Y:S07]  /*17fa0*/  LDSM.16.M88.4 R188, [R229] ;  /* 0x00000000e5bc783b */ /* 0x000fee0000000200 */
[C---:B--2---:R-:W-:Y:S07]  /*17fb0*/  HMMA.16816.F32.BF16 R108, R172.reuse, R168, R108 ;  /* 0x000000a8ac6c723c */ /* 0x044fee000004186c */
[C---:B------:R-:W-:Y:S01]  /*17fc0*/  IADD3 R168, R237.reuse, 0x2800, RZ ;  /* 0x00002800eda87810 */ /* 0x040fe20007ffe0ff */
[C---:B------:R-:W-:Y:S05]  /*17fd0*/  HMMA.16816.F32.BF16 R112, R172.reuse, R170, R112 ;  /* 0x000000aaac70723c */ /* 0x040fea0000041870 */
[----:B------:R-:W2:Y:S03]  /*17fe0*/  LDSM.16.M88.4 R168, [R168] ;  /* 0x00000000a8a8783b */ /* 0x000ea60000000200 */
[C---:B------:R-:W-:Y:S08]  /*17ff0*/  HMMA.16816.F32.BF16 R116, R172.reuse, R192, R116 ;  /* 0x000000c0ac74723c */ /* 0x040ff00000041874 */
[C---:B------:R-:W-:Y:S01]  /*18000*/  HMMA.16816.F32.BF16 R120, R172.reuse, R194, R120 ;  /* 0x000000c2ac78723c */ /* 0x040fe20000041878 */
[----:B------:R-:W-:Y:S07]  /*18010*/  LDSM.16.M88.4 R192, [R228] ;  /* 0x00000000e4c0783b */ /* 0x000fee0000000200 */
[C---:B------:R-:W-:Y:S08]  /*18020*/  HMMA.16816.F32.BF16 R124, R172.reuse, R196, R124 ;  /* 0x000000c4ac7c723c */ /* 0x040ff0000004187c */
[----:B------:R-:W-:Y:S01]  /*18030*/  HMMA.16816.F32.BF16 R128, R172, R198, R128 ;  /* 0x000000c6ac80723c */ /* 0x000fe20000041880 */
[----:B------:R-:W-:Y:S06]  /*18040*/  LDSM.16.M88.4 R196, [R227] ;  /* 0x00000000e3c4783b */ /* 0x000fec0000000200 */
[----:B------:R-:W-:Y:S01]  /*18050*/  IADD3 R172, R237, 0x3000, RZ ;  /* 0x00003000edac7810 */ /* 0x000fe20007ffe0ff */
[C---:B------:R-:W-:Y:S05]  /*18060*/  HMMA.16816.F32.BF16 R4, R200.reuse, R204, R4 ;  /* 0x000000ccc804723c */ /* 0x040fea0000041804 */
        /* <DEDUP_REMOVED lines=8> */
[----:B------:R-:W3:Y:S07]  /*180f0*/  LDSM.16.M88.4 R212, [R224] ;  /* 0x00000000e0d4783b */ /* 0x000eee0000000200 */
        /* <DEDUP_REMOVED lines=12> */
[C---:B------:R-:W-:Y:S07]  /*181c0*/  HMMA.16816.F32.BF16 R60, R200.reuse, R180, R60 ;  /* 0x000000b4c83c723c */ /* 0x040fee000004183c */
[----:B------:R-:W-:Y:S01]  /*181d0*/  MOV R181, R3 ;  /* 0x0000000300b57202 */ /* 0x000fe20000000f00 */
[C---:B------:R-:W-:Y:S04]  /*181e0*/  HMMA.16816.F32.BF16 R64, R200.reuse, R182, R64 ;  /* 0x000000b6c840723c */ /* 0x040fe80000041840 */
[----:B------:R-:W-:Y:S04]  /*181f0*/  MOV R180, R2 ;  /* 0x0000000200b47202 */ /* 0x000fe80000000f00 */
        /* <DEDUP_REMOVED lines=12> */
[C---:B------:R-:W-:Y:S08]  /*182c0*/  HMMA.16816.F32.BF16 R116, R200.reuse, R212, R116 ;  /* 0x000000d4c874723c */ /* 0x040ff00000041874 */
[C---:B------:R-:W-:Y:S08]  /*182d0*/  HMMA.16816.F32.BF16 R120, R200.reuse, R214, R120 ;  /* 0x000000d6c878723c */ /* 0x040ff00000041878 */
[C---:B-1----:R-:W-:Y:S08]  /*182e0*/  HMMA.16816.F32.BF16 R124, R200.reuse, R176, R124 ;  /* 0x000000b0c87c723c */ /* 0x042ff0000004187c */
[----:B------:R-:W-:Y:S08]  /*182f0*/  HMMA.16816.F32.BF16 R128, R200, R178, R128 ;  /* 0x000000b2c880723c */ /* 0x000ff00000041880 */
[C---:B------:R-:W-:Y:S08]  /*18300*/  HMMA.16816.F32.BF16 R4, R216.reuse, R220, R4 ;  /* 0x000000dcd804723c */ /* 0x040ff00000041804 */
[C---:B------:R-:W-:Y:S08]  /*18310*/  HMMA.16816.F32.BF16 R8, R216.reuse, R222, R8 ;  /* 0x000000ded808723c */ /* 0x040ff00000041808 */
[C---:B--2---:R-:W-:Y:S08]  /*18320*/  HMMA.16816.F32.BF16 R12, R216.reuse, R168, R12 ;  /* 0x000000a8d80c723c */ /* 0x044ff0000004180c */
[C---:B------:R-:W-:Y:S01]  /*18330*/  HMMA.16816.F32.BF16 R16, R216.reuse, R170, R16 ;  /* 0x000000aad810723c */ /* 0x040fe20000041810 */
[----:B------:R-:W1:Y:S03]  /*18340*/  LDSM.16.M88.4 R168, [R164+0x1800] ;  /* 0x00180000a4a8783b */ /* 0x000e660000000200 */
[----:B------:R-:W-:Y:S02]  /*18350*/  FMUL.FTZ R202, R7, c[0x0][0x2ec] ;  /* 0x0000bb0007ca7a20 */ /* 0x000fe40000410000 */
[----:B------:R-:W-:Y:S02]  /*18360*/  FMUL.FTZ R3, R6, c[0x0][0x2ec] ;  /* 0x0000bb0006037a20 */ /* 0x000fe40000410000 */
[----:B------:R2:W-:Y:S01]  /*18370*/  MUFU.TANH R6, R202 ;  /* 0x000000ca00067308 */ /* 0x0005e20000002400 */
[C---:B---3--:R-:W-:Y:S03]  /*18380*/  HMMA.16816.F32.BF16 R20, R216.reuse, R172, R20 ;  /* 0x000000acd814723c */ /* 0x048fe60000041814 */
[----:B------:R-:W-:Y:S02]  /*18390*/  FMUL.FTZ R201, R8, c[0x0][0x2ec] ;  /* 0x0000bb0008c97a20 */ /* 0x000fe40000410000 */
[----:B------:R-:W-:Y:S02]  /*183a0*/  FMUL.FTZ R203, R9, c[0x0][0x2ec] ;  /* 0x0000bb0009cb7a20 */ /* 0x000fe40000410000 */
[----:B------:R-:W-:Y:S01]  /*183b0*/  FMUL.FTZ R204, R13, c[0x0][0x2ec] ;  /* 0x0000bb000dcc7a20 */ /* 0x000fe20000410000 */
[C---:B------:R-:W-:Y:S01]  /*183c0*/  HMMA.16816.F32.BF16 R24, R216.reuse, R174, R24 ;  /* 0x000000aed818723c */ /* 0x040fe20000041818 */
[----:B------:R3:W-:Y:S01]  /*183d0*/  MUFU.TANH R7, R201 ;  /* 0x000000c900077308 */ /* 0x0007e20000002400 */
[----:B------:R-:W4:Y:S02]  /*183e0*/  LDSM.16.M88.4 R172, [R164+0x2000] ;  /* 0x00200000a4ac783b */ /* 0x000f240000000200 */
[----:B------:R-:W-:Y:S02]  /*183f0*/  FMUL.FTZ R200, R10, c[0x0][0x2ec] ;  /* 0x0000bb000ac87a20 */ /* 0x000fe40000410000 */
[----:B------:R-:W-:Y:S02]  /*18400*/  FMUL.FTZ R2, R5, c[0x0][0x2ec] ;  /* 0x0000bb0005027a20 */ /* 0x000fe40000410000 */
[----:B------:R-:W-:Y:S03]  /*18410*/  FMUL.FTZ R205, R12, c[0x0][0x2ec] ;  /* 0x0000bb000ccd7a20 */ /* 0x000fe60000410000 */
[----:B------:R5:W-:Y:S01]  /*18420*/  MUFU.TANH R5, R3 ;  /* 0x0000000300057308 */ /* 0x000be20000002400 */
[----:B------:R-:W-:Y:S02]  /*18430*/  FMUL.FTZ R0, R4, c[0x0][0x2ec] ;  /* 0x0000bb0004007a20 */ /* 0x000fe40000410000 */
[----:B------:R-:W-:Y:S02]  /*18440*/  FMUL.FTZ R206, R17, c[0x0][0x2ec] ;  /* 0x0000bb0011ce7a20 */ /* 0x000fe40000410000 */
[----:B--2---:R-:W-:Y:S05]  /*18450*/  FMUL.FTZ R202, R15, c[0x0][0x2ec] ;  /* 0x0000bb000fca7a20 */ /* 0x004fea0000410000 */
[----:B------:R2:W-:Y:S01]  /*18460*/  MUFU.TANH R15, R202 ;  /* 0x000000ca000f7308 */ /* 0x0005e20000002400 */
[C---:B-1----:R-:W-:Y:S03]  /*18470*/  HMMA.16816.F32.BF16 R28, R216.reuse, R168, R28 ;  /* 0x000000a8d81c723c */ /* 0x042fe6000004181c */
[----:B---3--:R-:W-:Y:S06]  /*18480*/  FMUL.FTZ R201, R16, c[0x0][0x2ec] ;  /* 0x0000bb0010c97a20 */ /* 0x008fec0000410000 */
[----:B------:R1:W-:Y:S01]  /*18490*/  MUFU.TANH R10, R200 ;  /* 0x000000c8000a7308 */ /* 0x0003e20000002400 */
[C---:B------:R-:W-:Y:S03]  /*184a0*/  HMMA.16816.F32.BF16 R32, R216.reuse, R170, R32 ;  /* 0x000000aad820723c */ /* 0x040fe60000041820 */
[----:B-----5:R-:W-:Y:S06]  /*184b0*/  FMUL.FTZ R3, R11, c[0x0][0x2ec] ;  /* 0x0000bb000b037a20 */ /* 0x020fec0000410000 */
[----:B------:R3:W-:Y:S01]  /*184c0*/  MUFU.TANH R11, R3 ;  /* 0x00000003000b7308 */ /* 0x0007e20000002400 */
[C---:B----4-:R-:W-:Y:S03]  /*184d0*/  HMMA.16816.F32.BF16 R36, R216.reuse, R172, R36 ;  /* 0x000000acd824723c */ /* 0x050fe60000041824 */
[----:B--2---:R-:W-:Y:S05]  /*184e0*/  FMUL.FTZ R202, R23, c[0x0][0x2ec] ;  /* 0x0000bb0017ca7a20 */ /* 0x004fea0000410000 */
[C---:B------:R-:W-:Y:S01]  /*184f0*/  HMMA.16816.F32.BF16 R40, R216.reuse, R174, R40 ;  /* 0x000000aed828723c */ /* 0x040fe20000041828 */
[----:B------:R2:W-:Y:S03]  /*18500*/  MUFU.TANH R23, R202 ;  /* 0x000000ca00177308 */ /* 0x0005e60000002400 */
[----:B-1----:R-:W-:Y:S02]  /*18510*/  FMUL.FTZ R200, R18, c[0x0][0x2ec] ;  /* 0x0000bb0012c87a20 */ /* 0x002fe40000410000 */
[----:B------:R-:W-:Y:S02]  /*18520*/  FMUL.FTZ R33, R33, c[0x0][0x2ec] ;  /* 0x0000bb0021217a20 */ /* 0x000fe40000410000 */
[----:B------:R-:W-:Y:S03]  /*18530*/  FMUL.FTZ R34, R34, c[0x0][0x2ec] ;  /* 0x0000bb0022227a20 */ /* 0x000fe60000410000 */
[----:B------:R1:W-:Y:S01]  /*18540*/  MUFU.TANH R8, R201 ;  /* 0x000000c900087308 */ /* 0x0003e20000002400 */
[----:B------:R-:W-:Y:S02]  /*18550*/  FMUL.FTZ R35, R35, c[0x0][0x2ec] ;  /* 0x0000bb0023237a20 */ /* 0x000fe40000410000 */
[----:B---3--:R-:W-:Y:S02]  /*18560*/  FMUL.FTZ R3, R19, c[0x0][0x2ec] ;  /* 0x0000bb0013037a20 */ /* 0x008fe40000410000 */
[----:B------:R-:W-:Y:S02]  /*18570*/  FMUL.FTZ R39, R39, c[0x0][0x2ec] ;  /* 0x0000bb0027277a20 */ /* 0x000fe40000410000 */
[----:B------:R-:W-:Y:S03]  /*18580*/  FMUL.FTZ R222, R36, c[0x0][0x2ec] ;  /* 0x0000bb0024de7a20 */ /* 0x000fe60000410000 */
[----:B------:R3:W-:Y:S01]  /*18590*/  MUFU.TANH R19, R3 ;  /* 0x0000000300137308 */ /* 0x0007e20000002400 */
[----:B------:R-:W-:Y:S02]  /*185a0*/  FMUL.FTZ R220, R37, c[0x0][0x2ec] ;  /* 0x0000bb0025dc7a20 */ /* 0x000fe40000410000 */
[----:B------:R-:W-:Y:S02]  /*185b0*/  FMUL.FTZ R38, R38, c[0x0][0x2ec] ;  /* 0x0000bb0026267a20 */ /* 0x000fe40000410000 */
[----:B--2---:R-:W-:Y:S02]  /*185c0*/  FMUL.FTZ R202, R30, c[0x0][0x2ec] ;  /* 0x0000bb001eca7a20 */ /* 0x004fe40000410000 */
[----:B------:R-:W-:Y:S02]  /*185d0*/  FMUL.FTZ R37, R40, c[0x0][0x2ec] ;  /* 0x0000bb0028257a20 */ /* 0x000fe40000410000 */
[----:B------:R-:W-:Y:S01]  /*185e0*/  FMUL.FTZ R40, R41, c[0x0][0x2ec] ;  /* 0x0000bb0029287a20 */ /* 0x000fe20000410000 */
[----:B------:R2:W-:Y:S01]  /*185f0*/  MUFU.TANH R13, R204 ;  /* 0x000000cc000d7308 */ /* 0x0005e20000002400 */
[----:B------:R-:W-:Y:S02]  /*18600*/  FMUL.FTZ R221, R42, c[0x0][0x2ec] ;  /* 0x0000bb002add7a20 */ /* 0x000fe40000410000 */
[----:B------:R-:W-:Y:S02]  /*18610*/  FMUL.FTZ R41, R43, c[0x0][0x2ec] ;  /* 0x0000bb002b297a20 */ /* 0x000fe40000410000 */
[----:B-1----:R-:W-:Y:S05]  /*18620*/  FMUL.FTZ R201, R24, c[0x0][0x2ec] ;  /* 0x0000bb0018c97a20 */ /* 0x002fea0000410000 */
[----:B------:R1:W-:Y:S01]  /*18630*/  MUFU.TANH R18, R200 ;  /* 0x000000c800127308 */ /* 0x0003e20000002400 */
[----:B---3--:R-:W-:Y:S09]  /*18640*/  FMUL.FTZ R3, R27, c[0x0][0x2ec] ;  /* 0x0000bb001b037a20 */ /* 0x008ff20000410000 */
[----:B------:R-:W-:Y:S01]  /*18650*/  MUFU.TANH R27, R3 ;  /* 0x00000003001b7308 */ /* 0x000fe20000002400 */
[----:B--2---:R-:W-:Y:S09]  /*18660*/  FMUL.FTZ R204, R21, c[0x0][0x2ec] ;  /* 0x0000bb0015cc7a20 */ /* 0x004ff20000410000 */
[----:B------:R-:W2:Y:S01]  /*18670*/  MUFU.TANH R3, R202 ;  /* 0x000000ca00037308 */ /* 0x000ea20000002400 */
[----:B-1----:R-:W-:Y:S09]  /*18680*/  FMUL.FTZ R200, R26, c[0x0][0x2ec] ;  /* 0x0000bb001ac87a20 */ /* 0x002ff20000410000 */
[----:B------:R1:W-:Y:S10]  /*18690*/  MUFU.TANH R9, R203 ;  /* 0x000000cb00097308 */ /* 0x0003f40000002400 */
[----:B------:R3:W-:Y:S01]  /*186a0*/  MUFU.TANH R16, R201 ;  /* 0x000000c900107308 */ /* 0x0007e20000002400 */
[----:B--2---:R2:W-:Y:S09]  /*186b0*/  STL [R1+0xc], R3 ;  /* 0x00000c0301007387 */ /* 0x0045f20000100800 */
[----:B------:R4:W-:Y:S01]  /*186c0*/  MUFU.TANH R21, R204 ;  /* 0x000000cc00157308 */ /* 0x0009e20000002400 */
[----:B-1----:R-:W-:Y:S09]  /*186d0*/  FMUL.FTZ R203, R14, c[0x0][0x2ec] ;  /* 0x0000bb000ecb7a20 */ /* 0x002ff20000410000 */
[----:B------:R1:W-:Y:S01]  /*186e0*/  MUFU.TANH R26, R200 ;  /* 0x000000c8001a7308 */ /* 0x0003e20000002400 */
[----:B---3--:R-:W-:Y:S09]  /*186f0*/  FMUL.FTZ R201, R31, c[0x0][0x2ec] ;  /* 0x0000bb001fc97a20 */ /* 0x008ff20000410000 */
[----:B------:R3:W-:Y:S01]  /*18700*/  MUFU.TANH R14, R203 ;  /* 0x000000cb000e7308 */ /* 0x0007e20000002400 */
[----:B----4-:R-:W-:Y:S09]  /*18710*/  FMUL.FTZ R204, R28, c[0x0][0x2ec] ;  /* 0x0000bb001ccc7a20 */ /* 0x010ff20000410000 */
[----:B------:R-:W4:Y:S01]  /*18720*/  MUFU.TANH R28, R201 ;  /* 0x000000c9001c7308 */ /* 0x000f220000002400 */
[----:B-1----:R-:W-:Y:S09]  /*18730*/  FMUL.FTZ R200, R32, c[0x0][0x2ec] ;  /* 0x0000bb0020c87a20 */ /* 0x002ff20000410000 */
[----:B--2---:R-:W1:Y:S01]  /*18740*/  MUFU.TANH R3, R200 ;  /* 0x000000c800037308 */ /* 0x004e620000002400 */
[----:B---3--:R-:W-:Y:S09]  /*18750*/  FMUL.FTZ R203, R22, c[0x0][0x2ec] ;  /* 0x0000bb0016cb7a20 */ /* 0x008ff20000410000 */
[----:B------:R2:W-:Y:S01]  /*18760*/  MUFU.TANH R22, R203 ;  /* 0x000000cb00167308 */ /* 0x0005e20000002400 */
[----:B----4-:R-:W-:Y:S09]  /*18770*/  STL [R1+0x8], R28 ;  /* 0x0000081c01007387 */ /* 0x010ff20000100800 */
[----:B------:R-:W-:Y:S01]  /*18780*/  MUFU.TANH R252, R33 ;  /* 0x0000002100fc7308 */ /* 0x000fe20000002400 */
[----:B-1----:R1:W-:Y:S09]  /*18790*/  STL [R1+0x4], R3 ;  /* 0x0000040301007387 */ /* 0x0023f20000100800 */
[----:B------:R-:W3:Y:S01]  /*187a0*/  MUFU.TANH R32, R34 ;  /* 0x0000002200207308 */ /* 0x000ee20000002400 */
[----:B--2---:R-:W-:Y:S02]  /*187b0*/  FMUL.FTZ R203, R29, c[0x0][0x2ec] ;  /* 0x0000bb001dcb7a20 */ /* 0x004fe40000410000 */
[----:B------:R-:W2:Y:S07]  /*187c0*/  LDSM.16.M88.4 R28, [R164+0x2800] ;  /* 0x00280000a41c783b */ /* 0x000eae0000000200 */
[----:B------:R4:W-:Y:S10]  /*187d0*/  MUFU.TANH R4, R205 ;  /* 0x000000cd00047308 */ /* 0x0009f40000002400 */
[----:B-1----:R1:W5:Y:S01]  /*187e0*/  MUFU.TANH R3, R35 ;  /* 0x0000002300037308 */ /* 0x0023620000002400 */
[----:B---3--:R-:W-:Y:S09]  /*187f0*/  STL [R1+0x14], R32 ;  /* 0x0000142001007387 */ /* 0x008ff20000100800 */
[----:B------:R3:W3:Y:S01]  /*18800*/  MUFU.TANH R17, R206 ;  /* 0x000000ce00117308 */ /* 0x0006e20000002400 */
[----:B----4-:R-:W-:Y:S09]  /*18810*/  FMUL.FTZ R205, R20, c[0x0][0x2ec] ;  /* 0x0000bb0014cd7a20 */ /* 0x010ff20000410000 */
[----:B------:R-:W4:Y:S01]  /*18820*/  MUFU.TANH R12, R205 ;  /* 0x000000cd000c7308 */ /* 0x000f220000002400 */
[----:B-1----:R-:W1:Y:S01]  /*18830*/  LDSM.16.M88.4 R32, [R164+0x3000] ;  /* 0x00300000a420783b */ /* 0x002e620000000200 */
[C---:B--2---:R-:W-:Y:S08]  /*18840*/  HMMA.16816.F32.BF16 R44, R216.reuse, R28, R44 ;  /* 0x0000001cd82c723c */ /* 0x044ff0000004182c */
[----:B------:R-:W2:Y:S01]  /*18850*/  MUFU.TANH R24, R204 ;  /* 0x000000cc00187308 */ /* 0x000ea20000002400 */
[----:B-----5:R-:W-:Y:S01]  /*18860*/  STL [R1+0x10], R3 ;  /* 0x0000100301007387 */ /* 0x020fe20000100800 */
[C---:B------:R-:W-:Y:S03]  /*18870*/  HMMA.16816.F32.BF16 R48, R216.reuse, R30, R48 ;  /* 0x0000001ed830723c */ /* 0x040fe60000041830 */
[----:B------:R-:W5:Y:S01]  /*18880*/  LDSM.16.M88.4 R28, [R164+0x3800] ;  /* 0x00380000a41c783b */ /* 0x000f620000000200 */
[----:B---3--:R-:W-:Y:S04]  /*18890*/  FMUL.FTZ R206, R25, c[0x0][0x2ec] ;  /* 0x0000bb0019ce7a20 */ /* 0x008fe80000410000 */
[----:B------:R-:W3:Y:S10]  /*188a0*/  MUFU.TANH R20, R203 ;  /* 0x000000cb00147308 */ /* 0x000ef40000002400 */
[----:B------:R2:W2:Y:S01]  /*188b0*/  MUFU.TANH R25, R206 ;  /* 0x000000ce00197308 */ /* 0x0004a20000002400 */
        /* <DEDUP_REMOVED lines=8> */
[C---:B-1----:R-:W-:Y:S03]  /*18940*/  HMMA.16816.F32.BF16 R52, R216.reuse, R32, R52 ;  /* 0x00000020d834723c */ /* 0x042fe60000041834 */
[----:B------:R-:W-:Y:S03]  /*18950*/  FMUL.FTZ R49, R49, c[0x0][0x2ec] ;  /* 0x0000bb0031317a20 */ /* 0x000fe60000410000 */
[----:B------:R-:W1:Y:S02]  /*18960*/  MUFU.TANH R212, R45 ;  /* 0x0000002d00d47308 */ /* 0x000e640000002400 */
[C---:B------:R-:W-:Y:S01]  /*18970*/  HMMA.16816.F32.BF16 R56, R216.reuse, R34, R56 ;  /* 0x00000022d838723c */ /* 0x040fe20000041838 */
[----:B------:R-:W1:Y:S07]  /*18980*/  LDSM.16.M88.4 R32, [R164+0x4000] ;  /* 0x00400000a420783b */ /* 0x000e6e0000000200 */
[----:B------:R-:W1:Y:S01]  /*18990*/  MUFU.TANH R215, R47 ;  /* 0x0000002f00d77308 */ /* 0x000e620000002400 */
[C---:B-----5:R-:W-:Y:S07]  /*189a0*/  HMMA.16816.F32.BF16 R60, R216.reuse, R28, R60 ;  /* 0x0000001cd83c723c */ /* 0x060fee000004183c */
[----:B------:R-:W-:Y:S01]  /*189b0*/  FMUL.FTZ R53, R53, c[0x0][0x2ec] ;  /* 0x0000bb0035357a20 */ /* 0x000fe20000410000 */
[C---:B------:R-:W-:Y:S01]  /*189c0*/  HMMA.16816.F32.BF16 R64, R216.reuse, R30, R64 ;  /* 0x0000001ed840723c */ /* 0x040fe20000041840 */
[----:B------:R-:W2:Y:S03]  /*189d0*/  MUFU.TANH R213, R50 ;  /* 0x0000003200d57308 */ /* 0x000ea60000002400 */
        /* <DEDUP_REMOVED lines=15> */
[C---:B------:R-:W-:Y:S03]  /*18ad0*/  HMMA.16816.F32.BF16 R72, R216.reuse, R34, R72 ;  /* 0x00000022d848723c */ /* 0x040fe60000041848 */
[----:B------:R-:W-:Y:S02]  /*18ae0*/  FMUL.FTZ R67, R67, c[0x0][0x2ec] ;  /* 0x0000bb0043437a20 */ /* 0x000fe40000410000 */
[----:B--2---:R-:W-:Y:S02]  /*18af0*/  FMUL.FTZ R206, R52, c[0x0][0x2ec] ;  /* 0x0000bb0034ce7a20 */ /* 0x004fe40000410000 */
[----:B------:R-:W-:Y:S02]  /*18b00*/  FMUL.FTZ R202, R56, c[0x0][0x2ec] ;  /* 0x0000bb0038ca7a20 */ /* 0x000fe40000410000 */
[----:B------:R2:W2:Y:S03]  /*18b10*/  MUFU.TANH R200, R57 ;  /* 0x0000003900c87308 */ /* 0x0004a60000002400 */
[----:B------:R-:W-:Y:S01]  /*18b20*/  MOV R56, R180 ;  /* 0x000000b400387202 */ /* 0x000fe20000000f00 */
[----:B-----5:R-:W5:Y:S01]  /*18b30*/  LDSM.16.M88.4 R28, [R164+0x4800] ;  /* 0x00480000a41c783b */ /* 0x020f620000000200 */
[----:B------:R-:W-:Y:S02]  /*18b40*/  FMUL.FTZ R65, R65, c[0x0][0x2ec] ;  /* 0x0000bb0041417a20 */ /* 0x000fe40000410000 */
[----:B------:R-:W-:Y:S01]  /*18b50*/  FMUL.FTZ R32, R68, c[0x0][0x2ec] ;  /* 0x0000bb0044207a20 */ /* 0x000fe20000410000 */
[----:B------:R-:W-:Y:S01]  /*18b60*/  MOV R60, R56 ;  /* 0x00000038003c7202 */ /* 0x000fe20000000f00 */
[----:B------:R-:W-:Y:S01]  /*18b70*/  FMUL.FTZ R69, R69, c[0x0][0x2ec] ;  /* 0x0000bb0045457a20 */ /* 0x000fe20000410000 */
[----:B------:R-:W3:Y:S01]  /*18b80*/  MUFU.TANH R204, R53 ;  /* 0x0000003500cc7308 */ /* 0x000ee20000002400 */
[----:B------:R-:W-:Y:S02]  /*18b90*/  FMUL.FTZ R70, R70, c[0x0][0x2ec] ;  /* 0x0000bb0046467a20 */ /* 0x000fe40000410000 */
[----:B------:R-:W-:Y:S02]  /*18ba0*/  FMUL.FTZ R71, R71, c[0x0][0x2ec] ;  /* 0x0000bb0047477a20 */ /* 0x000fe40000410000 */
[----:B-1----:R-:W-:Y:S02]  /*18bb0*/  FMUL.FTZ R3, R72, c[0x0][0x2ec] ;  /* 0x0000bb0048037a20 */ /* 0x002fe40000410000 */
[----:B------:R-:W-:Y:S02]  /*18bc0*/  FMUL.FTZ R73, R73, c[0x0][0x2ec] ;  /* 0x0000bb0049497a20 */ /* 0x000fe40000410000 */
[----:B------:R-:W-:Y:S01]  /*18bd0*/  FMUL.FTZ R74, R74, c[0x0][0x2ec] ;  /* 0x0000bb004a4a7a20 */ /* 0x000fe20000410000 */
[----:B------:R1:W1:Y:S01]  /*18be0*/  MUFU.TANH R190, R32 ;  /* 0x0000002000be7308 */ /* 0x0002620000002400 */
[----:B------:R-:W-:Y:S01]  /*18bf0*/  FMUL.FTZ R75, R75, c[0x0][0x2ec] ;  /* 0x0000bb004b4b7a20 */ /* 0x000fe20000410000 */
[----:B--2---:R-:W-:Y:S08]  /*18c00*/  MOV R57, R181 ;  /* 0x000000b500397202 */ /* 0x004ff00000000f00 */
[----:B------:R2:W2:Y:S10]  /*18c10*/  MUFU.TANH R186, R3 ;  /* 0x0000000300ba7308 */ /* 0x0004b40000002400 */
[----:B------:R-:W2:Y:S01]  /*18c20*/  MUFU.TANH R209, R54 ;  /* 0x0000003600d17308 */ /* 0x000ea20000002400 */
[----:B-1----:R-:W1:Y:S01]  /*18c30*/  LDSM.16.M88.4 R32, [R164+0x5000] ;  /* 0x00500000a420783b */ /* 0x002e620000000200 */
[C---:B-----5:R-:W-:Y:S08]  /*18c40*/  HMMA.16816.F32.BF16 R76, R216.reuse, R28, R76 ;  /* 0x0000001cd84c723c */ /* 0x060ff0000004184c */
[----:B------:R-:W1:Y:S01]  /*18c50*/  MUFU.TANH R207, R55 ;  /* 0x0000003700cf7308 */ /* 0x000e620000002400 */
[C---:B------:R-:W-:Y:S09]  /*18c60*/  HMMA.16816.F32.BF16 R80, R216.reuse, R30, R80 ;  /* 0x0000001ed850723c */ /* 0x040ff20000041850 */
[----:B------:R-:W1:Y:S06]  /*18c70*/  MUFU.TANH R205, R58 ;  /* 0x0000003a00cd7308 */ /* 0x000e6c0000002400 */
[----:B------:R-:W-:Y:S04]  /*18c80*/  FMUL.FTZ R28, R76, c[0x0][0x2ec] ;  /* 0x0000bb004c1c7a20 */ /* 0x000fe80000410000 */
[----:B------:R-:W3:Y:S01]  /*18c90*/  MUFU.TANH R203, R59 ;  /* 0x0000003b00cb7308 */ /* 0x000ee20000002400 */
[----:B------:R-:W-:Y:S02]  /*18ca0*/  FMUL.FTZ R78, R78, c[0x0][0x2ec] ;  /* 0x0000bb004e4e7a20 */ /* 0x000fe40000410000 */
[----:B------:R-:W-:Y:S02]  /*18cb0*/  FMUL.FTZ R77, R77, c[0x0][0x2ec] ;  /* 0x0000bb004d4d7a20 */ /* 0x000fe40000410000 */
[----:B------:R-:W-:Y:S02]  /*18cc0*/  FMUL.FTZ R79, R79, c[0x0][0x2ec] ;  /* 0x0000bb004f4f7a20 */ /* 0x000fe40000410000 */
[----:B--2---:R-:W-:Y:S02]  /*18cd0*/  FMUL.FTZ R3, R80, c[0x0][0x2ec] ;  /* 0x0000bb0050037a20 */ /* 0x004fe40000410000 */
[----:B------:R-:W-:Y:S01]  /*18ce0*/  FMUL.FTZ R82, R82, c[0x0][0x2ec] ;  /* 0x0000bb0052527a20 */ /* 0x000fe20000410000 */
[----:B------:R2:W2:Y:S01]  /*18cf0*/  MUFU.TANH R182, R28 ;  /* 0x0000001c00b67308 */ /* 0x0004a20000002400 */
[----:B------:R-:W-:Y:S02]  /*18d00*/  FMUL.FTZ R83, R83, c[0x0][0x2ec] ;  /* 0x0000bb0053537a20 */ /* 0x000fe40000410000 */
[----:B------:R-:W-:Y:S01]  /*18d10*/  FMUL.FTZ R81, R81, c[0x0][0x2ec] ;  /* 0x0000bb0051517a20 */ /* 0x000fe20000410000 */
[C---:B-1----:R-:W-:Y:S06]  /*18d20*/  HMMA.16816.F32.BF16 R84, R216.reuse, R32, R84 ;  /* 0x00000020d854723c */ /* 0x042fec0000041854 */
[----:B------:R1:W1:Y:S02]  /*18d30*/  MUFU.TANH R178, R3 ;  /* 0x0000000300b27308 */ /* 0x0002640000002400 */
[C---:B------:R-:W-:Y:S08]  /*18d40*/  HMMA.16816.F32.BF16 R88, R216.reuse, R34, R88 ;  /* 0x00000022d858723c */ /* 0x040ff00000041858 */
[----:B------:R-:W3:Y:S01]  /*18d50*/  MUFU.TANH R201, R62 ;  /* 0x0000003e00c97308 */ /* 0x000ee20000002400 */
[----:B--2---:R-:W2:Y:S07]  /*18d60*/  LDSM.16.M88.4 R28, [R164+0x5800] ;  /* 0x00580000a41c783b */ /* 0x004eae0000000200 */
[----:B------:R-:W-:Y:S02]  /*18d70*/  FMUL.FTZ R32, R84, c[0x0][0x2ec] ;  /* 0x0000bb0054207a20 */ /* 0x000fe40000410000 */
[----:B------:R-:W2:Y:S01]  /*18d80*/  MUFU.TANH R199, R63 ;  /* 0x0000003f00c77308 */ /* 0x000ea20000002400 */
[----:B------:R-:W-:Y:S02]  /*18d90*/  FMUL.FTZ R85, R85, c[0x0][0x2ec] ;  /* 0x0000bb0055557a20 */ /* 0x000fe40000410000 */
[----:B------:R-:W-:Y:S02]  /*18da0*/  FMUL.FTZ R86, R86, c[0x0][0x2ec] ;  /* 0x0000bb0056567a20 */ /* 0x000fe40000410000 */
[----:B------:R-:W-:Y:S02]  /*18db0*/  FMUL.FTZ R87, R87, c[0x0][0x2ec] ;  /* 0x0000bb0057577a20 */ /* 0x000fe40000410000 */
[----:B-1----:R-:W-:Y:S02]  /*18dc0*/  FMUL.FTZ R3, R88, c[0x0][0x2ec] ;  /* 0x0000bb0058037a20 */ /* 0x002fe40000410000 */
[----:B------:R-:W-:Y:S01]  /*18dd0*/  FMUL.FTZ R89, R89, c[0x0][0x2ec] ;  /* 0x0000bb0059597a20 */ /* 0x000fe20000410000 */
[----:B------:R1:W1:Y:S01]  /*18de0*/  MUFU.TANH R174, R32 ;  /* 0x0000002000ae7308 */ /* 0x0002620000002400 */
[----:B------:R-:W-:Y:S02]  /*18df0*/  FMUL.FTZ R91, R91, c[0x0][0x2ec] ;  /* 0x0000bb005b5b7a20 */ /* 0x000fe40000410000 */
[----:B------:R-:W-:Y:S07]  /*18e00*/  FMUL.FTZ R90, R90, c[0x0][0x2ec] ;  /* 0x0000bb005a5a7a20 */ /* 0x000fee0000410000 */
[----:B------:R-:W3:Y:S10]  /*18e10*/  MUFU.TANH R197, R66 ;  /* 0x0000004200c57308 */ /* 0x000ef40000002400 */
[----:B------:R-:W3:Y:S01]  /*18e20*/  MUFU.TANH R195, R67 ;  /* 0x0000004300c37308 */ /* 0x000ee20000002400 */
[----:B-1----:R-:W1:Y:S01]  /*18e30*/  LDSM.16.M88.4 R32, [R164+0x6000] ;  /* 0x00600000a420783b */ /* 0x002e620000000200 */
[C---:B--2---:R-:W-:Y:S08]  /*18e40*/  HMMA.16816.F32.BF16 R92, R216.reuse, R28, R92 ;  /* 0x0000001cd85c723c */ /* 0x044ff0000004185c */
[----:B------:R-:W2:Y:S01]  /*18e50*/  MUFU.TANH R188, R69 ;  /* 0x0000004500bc7308 */ /* 0x000ea20000002400 */
[C---:B------:R-:W-:Y:S01]  /*18e60*/  HMMA.16816.F32.BF16 R96, R216.reuse, R30, R96 ;  /* 0x0000001ed860723c */ /* 0x040fe20000041860 */
[----:B------:R-:W5:Y:S08]  /*18e70*/  LDSM.16.M88.4 R28, [R164+0x6800] ;  /* 0x00680000a41c783b */ /* 0x000f700000000200 */
        /* <DEDUP_REMOVED lines=11> */
[C---:B-1----:R-:W-:Y:S06]  /*18f30*/  HMMA.16816.F32.BF16 R100, R216.reuse, R32, R100 ;  /* 0x00000020d864723c */ /* 0x042fec0000041864 */
[----:B------:R-:W1:Y:S02]  /*18f40*/  MUFU.TANH R189, R74 ;  /* 0x0000004a00bd7308 */ /* 0x000e640000002400 */
[C---:B------:R-:W-:Y:S01]  /*18f50*/  HMMA.16816.F32.BF16 R104, R216.reuse, R34, R104 ;  /* 0x00000022d868723c */ /* 0x040fe20000041868 */
[----:B------:R-:W1:Y:S07]  /*18f60*/  LDSM.16.M88.4 R32, [R164+0x7000] ;  /* 0x00700000a420783b */ /* 0x000e6e0000000200 */
[----:B------:R-:W1:Y:S01]  /*18f70*/  MUFU.TANH R187, R75 ;  /* 0x0000004b00bb7308 */ /* 0x000e620000002400 */
[C---:B-----5:R-:W-:Y:S07]  /*18f80*/  HMMA.16816.F32.BF16 R108, R216.reuse, R28, R108 ;  /* 0x0000001cd86c723c */ /* 0x060fee000004186c */
[----:B------:R-:W-:Y:S01]  /*18f90*/  FMUL.FTZ R54, R100, c[0x0][0x2ec] ;  /* 0x0000bb0064367a20 */ /* 0x000fe20000410000 */
[C---:B------:R-:W-:Y:S01]  /*18fa0*/  HMMA.16816.F32.BF16 R112, R216.reuse, R30, R112 ;  /* 0x0000001ed870723c */ /* 0x040fe20000041870 */
[----:B------:R-:W2:Y:S01]  /*18fb0*/  MUFU.TANH R185, R78 ;  /* 0x0000004e00b97308 */ /* 0x000ea20000002400 */
[----:B------:R-:W5:Y:S01]  /*18fc0*/  LDSM.16.M88.4 R28, [R164+0x7800] ;  /* 0x00780000a41c783b */ /* 0x000f620000000200 */
[----:B------:R-:W-:Y:S04]  /*18fd0*/  DEPBAR.LE SB0, 0x0 ;  /* 0x000080000000791a */ /* 0x000fe80000000000 */
[----:B------:R-:W-:Y:S02]  /*18fe0*/  FMUL.FTZ R53, R101, c[0x0][0x2ec] ;  /* 0x0000bb0065357a20 */ /* 0x000fe40000410000 */
[----:B------:R-:W-:Y:S02]  /*18ff0*/  FMUL.FTZ R58, R102, c[0x0][0x2ec] ;  /* 0x0000bb00663a7a20 */ /* 0x000fe40000410000 */
[----:B------:R2:W2:Y:S01]  /*19000*/  MUFU.TANH R181, R82 ;  /* 0x0000005200b57308 */ /* 0x0004a20000002400 */
[----:B------:R-:W-:Y:S01]  /*19010*/  BAR.SYNC.DEFER_BLOCKING 0x0 ;  /* 0x0000000000007b1d */ /* 0x000fe20000010000 */
[----:B------:R-:W-:Y:S02]  /*19020*/  FMUL.FTZ R55, R103, c[0x0][0x2ec] ;  /* 0x0000bb0067377a20 */ /* 0x000fe40000410000 */
[----:B------:R-:W-:Y:S02]  /*19030*/  FMUL.FTZ R102, R104, c[0x0][0x2ec] ;  /* 0x0000bb0068667a20 */ /* 0x000fe40000410000 */
[----:B------:R-:W-:Y:S02]  /*19040*/  FMUL.FTZ R100, R105, c[0x0][0x2ec] ;  /* 0x0000bb0069647a20 */ /* 0x000fe40000410000 */
[----:B------:R-:W-:Y:S02]  /*19050*/  FMUL.FTZ R59, R106, c[0x0][0x2ec] ;  /* 0x0000bb006a3b7a20 */ /* 0x000fe40000410000 */
[----:B------:R3:W3:Y:S01]  /*19060*/  MUFU.TANH R179, R83 ;  /* 0x0000005300b37308 */ /* 0x0006e20000002400 */
[----:B------:R-:W-:Y:S01]  /*19070*/  FMUL.FTZ R105, R107, c[0x0][0x2ec] ;  /* 0x0000bb006b697a20 */ /* 0x000fe20000410000 */
[C---:B-1----:R-:W-:Y:S05]  /*19080*/  HMMA.16816.F32.BF16 R116, R216.reuse, R32, R116 ;  /* 0x00000020d874723c */ /* 0x042fea0000041874 */
[----:B------:R-:W-:Y:S03]  /*19090*/  FMUL.FTZ R84, R108, c[0x0][0x2ec] ;  /* 0x0000bb006c547a20 */ /* 0x000fe60000410000 */
[----:B------:R-:W1:Y:S01]  /*190a0*/  MUFU.TANH R170, R3 ;  /* 0x0000000300aa7308 */ /* 0x000e620000002400 */
[C---:B------:R-:W-:Y:S03]  /*190b0*/  HMMA.16816.F32.BF16 R120, R216.reuse, R34, R120 ;  /* 0x00000022d878723c */ /* 0x040fe60000041878 */
[----:B--2---:R-:W-:Y:S02]  /*190c0*/  FMUL.FTZ R82, R109, c[0x0][0x2ec] ;  /* 0x0000bb006d527a20 */ /* 0x004fe40000410000 */
[----:B------:R-:W-:Y:S02]  /*190d0*/  FMUL.FTZ R95, R110, c[0x0][0x2ec] ;  /* 0x0000bb006e5f7a20 */ /* 0x000fe40000410000 */
[----:B------:R-:W-:Y:S02]  /*190e0*/  FMUL.FTZ R80, R112, c[0x0][0x2ec] ;  /* 0x0000bb0070507a20 */ /* 0x000fe40000410000 */
[----:B------:R2:W1:Y:S01]  /*190f0*/  MUFU.TANH R168, R89 ;  /* 0x0000005900a87308 */ /* 0x0004620000002400 */
[C---:B-----5:R-:W-:Y:S03]  /*19100*/  HMMA.16816.F32.BF16 R124, R216.reuse, R28, R124 ;  /* 0x0000001cd87c723c */ /* 0x060fe6000004187c */
[----:B------:R-:W-:Y:S02]  /*19110*/  FMUL.FTZ R78, R113, c[0x0][0x2ec] ;  /* 0x0000bb00714e7a20 */ /* 0x000fe40000410000 */
[----:B---3--:R-:W-:Y:S02]  /*19120*/  FMUL.FTZ R83, R115, c[0x0][0x2ec] ;  /* 0x0000bb0073537a20 */ /* 0x008fe40000410000 */
[----:B------:R-:W-:Y:S01]  /*19130*/  FMUL.FTZ R76, R116, c[0x0][0x2ec] ;  /* 0x0000bb00744c7a20 */ /* 0x000fe20000410000 */
[----:B------:R-:W-:Y:S01]  /*19140*/  HMMA.16816.F32.BF16 R128, R216, R30, R128 ;  /* 0x0000001ed880723c */ /* 0x000fe20000041880 */
[----:B------:R3:W1:Y:S03]  /*19150*/  MUFU.TANH R171, R91 ;  /* 0x0000005b00ab7308 */ /* 0x0006660000002400 */
[----:B------:R-:W-:Y:S02]  /*19160*/  FMUL.FTZ R74, R117, c[0x0][0x2ec] ;  /* 0x0000bb00754a7a20 */ /* 0x000fe40000410000 */
[----:B------:R-:W-:Y:S02]  /*19170*/  FMUL.FTZ R75, R118, c[0x0][0x2ec] ;  /* 0x0000bb00764b7a20 */ /* 0x000fe40000410000 */
[----:B------:R-:W-:Y:S03]  /*19180*/  FMUL.FTZ R73, R119, c[0x0][0x2ec] ;  /* 0x0000bb0077497a20 */ /* 0x000fe60000410000 */
[----:B------:R5:W1:Y:S01]  /*19190*/  MUFU.TANH R192, R61 ;  /* 0x0000003d00c07308 */ /* 0x000a620000002400 */
[----:B------:R-:W-:Y:S02]  /*191a0*/  FMUL.FTZ R72, R120, c[0x0][0x2ec] ;  /* 0x0000bb0078487a20 */ /* 0x000fe40000410000 */
[----:B------:R-:W-:Y:S02]  /*191b0*/  FMUL.FTZ R70, R121, c[0x0][0x2ec] ;  /* 0x0000bb0079467a20 */ /* 0x000fe40000410000 */
[----:B--2---:R-:W-:Y:S02]  /*191c0*/  FMUL.FTZ R89, R114, c[0x0][0x2ec] ;  /* 0x0000bb0072597a20 */ /* 0x004fe40000410000 */
[----:B------:R-:W-:Y:S02]  /*191d0*/  FMUL.FTZ R71, R122, c[0x0][0x2ec] ;  /* 0x0000bb007a477a20 */ /* 0x000fe40000410000 */
[----:B------:R-:W-:Y:S01]  /*191e0*/  FMUL.FTZ R69, R123, c[0x0][0x2ec] ;  /* 0x0000bb007b457a20 */ /* 0x000fe20000410000 */
[----:B------:R-:W2:Y:S01]  /*191f0*/  MUFU.TANH R0, R0 ;  /* 0x0000000000007308 */ /* 0x000ea20000002400 */
[----:B------:R-:W-:Y:S02]  /*19200*/  FMUL.FTZ R66, R124, c[0x0][0x2ec] ;  /* 0x0000bb007c427a20 */ /* 0x000fe40000410000 */
[----:B------:R-:W-:Y:S02]  /*19210*/  FMUL.FTZ R64, R125, c[0x0][0x2ec] ;  /* 0x0000bb007d407a20 */ /* 0x000fe40000410000 */
[----:B---3--:R-:W-:Y:S02]  /*19220*/  FMUL.FTZ R91, R111, c[0x0][0x2ec] ;  /* 0x0000bb006f5b7a20 */ /* 0x008fe40000410000 */
[----:B------:R-:W-:Y:S02]  /*19230*/  FMUL.FTZ R67, R126, c[0x0][0x2ec] ;  /* 0x0000bb007e437a20 */ /* 0x000fe40000410000 */
[----:B------:R-:W-:Y:S01]  /*19240*/  FMUL.FTZ R39, R127, c[0x0][0x2ec] ;  /* 0x0000bb007f277a20 */ /* 0x000fe20000410000 */
[----:B------:R-:W3:Y:S01]  /*19250*/  MUFU.TANH R2, R2 ;  /* 0x0000000200027308 */ /* 0x000ee20000002400 */
[----:B------:R-:W-:Y:S02]  /*19260*/  FMUL.FTZ R63, R128, c[0x0][0x2ec] ;  /* 0x0000bb00803f7a20 */ /* 0x000fe40000410000 */
[----:B------:R-:W-:Y:S01]  /*19270*/  FMUL.FTZ R62, R129, c[0x0][0x2ec] ;  /* 0x0000bb00813e7a20 */ /* 0x000fe20000410000 */
[----:B-----5:R-:W-:Y:S01]  /*19280*/  MOV R61, R57 ;  /* 0x00000039003d7202 */ /* 0x020fe20000000f00 */
[----:B------:R-:W-:Y:S02]  /*19290*/  FMUL.FTZ R36, R130, c[0x0][0x2ec] ;  /* 0x0000bb0082247a20 */ /* 0x000fe40000410000 */
[----:B------:R-:W-:Y:S03]  /*192a0*/  FMUL.FTZ R3, R131, c[0x0][0x2ec] ;  /* 0x0000bb0083037a20 */ /* 0x000fe60000410000 */
        /* <DEDUP_REMOVED lines=60> */
[----:B------:R-:W1:Y:S01]  /*19670*/  MUFU.TANH R3, R3 ;  /* 0x0000000300037308 */ /* 0x000e620000002400 */
[----:B------:R-:W-:-:S05]  /*19680*/  @!P1 BRA `(.L_x_2510) ;  /* 0x000010e000009947 */ /* 0x000fca0003800000 */
[----:B--234-:R-:W-:Y:S01]  /*19690*/  ULDC.64 UR10, c[0x0][0x198] ;  /* 0x00006600000a7ab9 */ /* 0x01cfe20000000a00 */
        /* <DEDUP_REMOVED lines=10> */
[----:B------:R2:W3:Y:S01]  /*19740*/  R2UR UR10, R30 ;  /* 0x000000001e0a73c2 */ /* 0x0004e200000e0000 */
[----:B------:R-:W-:Y:S04]  /*19750*/  UIADD3 UR28, UR28, -0x200, URZ ;  /* 0xfffffe001c1c7890 */ /* 0x000fe8000fffe03f */
[----:B------:R-:W-:Y:S02]  /*19760*/  IMAD.U32 R33, RZ, RZ, UR30 ;  /* 0x0000001eff217e24 */ /* 0x000fe4000f8e00ff */
[----:B------:R-:W-:Y:S05]  /*19770*/  IMAD.U32 R32, RZ, RZ, UR28 ;  /* 0x0000001cff207e24 */ /* 0x000fea000f8e00ff */
[----:B--2---:R-:W-:Y:S01]  /*19780*/  IABS R30, R32 ;  /* 0x00000020001e7213 */ /* 0x004fe20000000000 */
[----:B---3--:R-:W2:Y:S03]  /*19790*/  I2F.RP R44, UR10 ;  /* 0x0000000a002c7d06 */ /* 0x008ea60008209400 */
[----:B------:R-:W3:Y:S07]  /*197a0*/  R2UR UR24, R30 ;  /* 0x000000001e1873c2 */ /* 0x000eee00000e0000 */
[----:B--2---:R-:W2:Y:S02]  /*197b0*/  MUFU.RCP R31, R44 ;  /* 0x0000002c001f7308 */ /* 0x004ea40000001000 */
[----:B--2---:R-:W-:Y:S02]  /*197c0*/  IADD3 R35, R31, 0xffffffe, RZ ;  /* 0x0ffffffe1f237810 */ /* 0x004fe40007ffe0ff */
[----:B------:R-:W-:Y:S06]  /*197d0*/  IABS R31, R33 ;  /* 0x00000021001f7213 */ /* 0x000fec0000000000 */
[----:B------:R-:W2:Y:S01]  /*197e0*/  F2I.FTZ.U32.TRUNC.NTZ R34, R35 ;  /* 0x0000002300227305 */ /* 0x000ea2000021f000 */
[----:B------:R-:W4:Y:S08]  /*197f0*/  R2UR UR27, R31 ;  /* 0x000000001f1b73c2 */ /* 0x000f3000000e0000 */
[----:B--2---:R-:W2:Y:S02]  /*19800*/  R2UR UR33, R34 ;  /* 0x00000000222173c2 */ /* 0x004ea400000e0000 */
[----:B--2---:R-:W-:Y:S04]  /*19810*/  UIADD3 UR11, URZ, -UR33, URZ ;  /* 0x800000213f0b7290 */ /* 0x004fe8000fffe03f */
[----:B------:R-:W-:Y:S04]  /*19820*/  UIMAD UR11, UR11, UR10, URZ ;  /* 0x0000000a0b0b72a4 */ /* 0x000fe8000f8e023f */
[----:B------:R-:W-:Y:S04]  /*19830*/  UIMAD.WIDE.U32 UR32, UR33, UR11, UR32 ;  /* 0x0000000b212072a5 */ /* 0x000fe8000f8e0020 */
[----:B----4-:R-:W-:Y:S02]  /*19840*/  UIMAD.WIDE.U32 UR34, UR33, UR27, URZ ;  /* 0x0000001b212272a5 */ /* 0x010fe4000f8e003f */
[----:B---3--:R-:W-:Y:S05]  /*19850*/  UIMAD.WIDE.U32 UR32, UR33, UR24, URZ ;  /* 0x00000018212072a5 */ /* 0x008fea000f8e003f */
        /* <DEDUP_REMOVED lines=37> */
[----:B------:R-:W4:Y:S08]  /*19ab0*/  R2UR UR28, R56 ;  /* 0x00000000381c73c2 */ /* 0x000f3000000e0000 */
[----:B------:R-:W5:Y:S01]  /*19ac0*/  R2UR UR29, R57 ;  /* 0x00000000391d73c2 */ /* 0x000f6200000e0000 */
[----:B--2---:R-:W-:Y:S01]  /*19ad0*/  IMAD.U32 R92, RZ, RZ, UR26 ;  /* 0x0000001aff5c7e24 */ /* 0x004fe2000f8e00ff */
[----:B------:R-:W-:Y:S04]  /*19ae0*/  UIADD3 UR26, UR31, -UR10, URZ ;  /* 0x8000000a1f1a7290 */ /* 0x000fe8000fffe03f */
[----:B------:R-:W-:Y:S01]  /*19af0*/  UIMAD UR26, UR26, UR11, -0x100 ;  /* 0xffffff001a1a74a4 */ /* 0x000fe2000f8e020b */
[----:B---3--:R-:W-:Y:S03]  /*19b00*/  IMAD.U32 R93, RZ, RZ, UR27 ;  /* 0x0000001bff5d7e24 */ /* 0x008fe6000f8e00ff */
[----:B------:R-:W-:Y:S02]  /*19b10*/  USHF.R.S32.HI UR11, URZ, 0x1f, UR26 ;  /* 0x0000001f3f0b7899 */ /* 0x000fe4000801141a */
[----:B------:R-:W-:Y:S01]  /*19b20*/  UIMAD UR10, UR9, UR26, URZ ;  /* 0x0000001a090a72a4 */ /* 0x000fe2000f8e023f */
[----:B------:R-:W2:Y:S01]  /*19b30*/  LDG.E R31, [R92.64] ;  /* 0x000000145c1f7981 */ /* 0x000ea2000c1e1900 */
[----:B------:R-:W-:Y:S01]  /*19b40*/  UIMAD.WIDE.U32 UR26, UR8, UR26, URZ ;  /* 0x0000001a081a72a5 */ /* 0x000fe2000f8e003f */
[----:B-1--4-:R-:W-:Y:S01]  /*19b50*/  MOV R86, UR28 ;  /* 0x0000001c00567c02 */ /* 0x012fe20008000f00 */
[----:B------:R-:W-:Y:S04]  /*19b60*/  UIMAD UR10, UR11, UR8, UR10 ;  /* 0x000000080b0a72a4 */ /* 0x000fe8000f8e020a */
[----:B------:R-:W-:Y:S01]  /*19b70*/  IMAD.U32 R30, RZ, RZ, UR26 ;  /* 0x0000001aff1e7e24 */ /* 0x000fe2000f8e00ff */
[----:B------:R-:W-:Y:S02]  /*19b80*/  UIADD3 UR10, UR27, UR10, URZ ;  /* 0x0000000a1b0a7290 */ /* 0x000fe4000fffe03f */
[----:B------:R-:W-:Y:S01]  /*19b90*/  UMOV UR11, UR9 ;  /* 0x00000009000b7c82 */ /* 0x000fe20008000000 */
[----:B-----5:R-:W-:Y:S05]  /*19ba0*/  IMAD.U32 R87, RZ, RZ, UR29 ;  /* 0x0000001dff577e24 */ /* 0x020fea000f8e00ff */
        /* <DEDUP_REMOVED lines=10> */
.L_x_2511:
        /* <DEDUP_REMOVED lines=32> */
[--C-:B-1----:R-:W-:Y:S01]  /*19e50*/  @!P0 IMAD.MOV.U32 R86, RZ, RZ, R30.reuse ;  /* 0x000000ffff568224 */ /* 0x102fe200078e001e */
        /* <DEDUP_REMOVED lines=47> */
[-C--:B------:R-:W-:Y:S01]  /*1a150*/  @!P0 LEA R114, P2, R108, R248.reuse, 0x1 ;  /* 0x000000f86c728211 */ /* 0x080fe200078408ff */
[----:B------:R-:W-:Y:S01]  /*1a160*/  @!P0 IMAD.IADD R29, R29, 0x1, R111 ;  /* 0x000000011d1d8824 */ /* 0x000fe200078e026f */
[----:B------:R-:W-:Y:S01]  /*1a170*/  @!P0 IADD3 R30, R30, R113, RZ ;  /* 0x000000711e1e8210 */ /* 0x000fe20007ffe0ff */
[----:B------:R-:W-:Y:S01]  /*1a180*/  @!PT LDS RZ, [RZ] ;  /* 0x00000000fffff984 */ /* 0x000fe20000000800 */
[----:B------:R-:W-:Y:S01]  /*1a190*/  @!PT LDS RZ, [RZ] ;  /* 0x00000000fffff984 */ /* 0x000fe20000000800 */
[----:B------:R-:W-:Y:S01]  /*1a1a0*/  @!PT LDS RZ, [RZ] ;  /* 0x00000000fffff984 */ /* 0x000fe20000000800 */
[----:B------:R2:W-:Y:S01]  /*1a1b0*/  @!P0 LDGSTS.E.BYPASS.LTC128B.128 [R242+0x3800], [R126.64] ;  /* 0x038000007ef28fae */ /* 0x0005e2000b901d54 */
[C---:B------:R-:W-:Y:S01]  /*1a1c0*/  @!P0 IMAD R35, R28.reuse, 0x90, RZ ;  /* 0x000000901c238824 */ /* 0x040fe200078e02ff */
[----:B------:R-:W-:Y:S01]  /*1a1d0*/  @!P0 IADD3 R33, R33, R107, RZ ;  /* 0x0000006b21218210 */ /* 0x000fe20007ffe0ff */
[----:B------:R-:W-:Y:S01]  /*1a1e0*/  @!P0 IMAD R31, R28, 0xb0, RZ ;  /* 0x000000b01c1f8824 */ /* 0x000fe200078e02ff */
[----:B------:R2:W-:Y:S01]  /*1a1f0*/  @P0 STS.128 [R242+0x4000], RZ ;  /* 0x004000fff2000388 */ /* 0x0005e20000000c00 */
[-C--:B------:R-:W-:Y:S01]  /*1a200*/  @!P0 LEA.HI.X R129, R112, R249.reuse, R30, 0x1, P1 ;  /* 0x000000f970818211 */ /* 0x080fe200008f0c1e */
[----:B------:R-:W-:Y:S01]  /*1a210*/  @!P0 IMAD.IADD R35, R35, 0x1, R109 ;  /* 0x0000000123238824 */ /* 0x000fe200078e026d */
[-C--:B------:R-:W-:Y:S01]  /*1a220*/  @!P0 LEA.HI.X R217, R110, R249.reuse, R29, 0x1, P3 ;  /* 0x000000f96ed98211 */ /* 0x080fe200018f0c1d */
[----:B------:R-:W-:Y:S01]  /*1a230*/  @!PT LDS RZ, [RZ] ;  /* 0x00000000fffff984 */ /* 0x000fe20000000800 */
[----:B------:R-:W-:Y:S01]  /*1a240*/  @!PT LDS RZ, [RZ] ;  /* 0x00000000fffff984 */ /* 0x000fe20000000800 */
[----:B------:R-:W-:Y:S01]  /*1a250*/  @!PT LDS RZ, [RZ] ;  /* 0x00000000fffff984 */ /* 0x000fe20000000800 */
[----:B------:R2:W-:Y:S01]  /*1a260*/  @!P0 LDGSTS.E.BYPASS.LTC128B.128 [R242+0x4000], [R118.64] ;  /* 0x0400000076f28fae */ /* 0x0005e2000b901d54 */
[-C--:B------:R-:W-:Y:S01]  /*1a270*/  @!P0 LEA R112, P1, R106, R248.reuse, 0x1 ;  /* 0x000000f86a708211 */ /* 0x080fe200078208ff */
[----:B------:R-:W-:Y:S01]  /*1a280*/  @!P0 IMAD.IADD R30, R31, 0x1, R99 ;  /* 0x000000011f1e8824 */ /* 0x000fe200078e0263 */
[-C--:B------:R-:W-:Y:S01]  /*1a290*/  @!P0 LEA.HI.X R115, R108, R249.reuse, R35, 0x1, P2 ;  /* 0x000000f96c738211 */ /* 0x080fe200010f0c23 */
[----:B------:R2:W-:Y:S01]  /*1a2a0*/  @P0 STS.128 [R242+0x4800], RZ ;  /* 0x004800fff2000388 */ /* 0x0005e20000000c00 */
[-C--:B------:R-:W-:Y:S01]  /*1a2b0*/  @!P0 LEA.HI.X R113, R106, R249.reuse, R33, 0x1, P1 ;  /* 0x000000f96a718211 */ /* 0x080fe200008f0c21 */
[----:B------:R-:W-:Y:S01]  /*1a2c0*/  @!P0 IMAD R29, R28, 0xc0, RZ ;  /* 0x000000c01c1d8824 */ /* 0x000fe200078e02ff */
[-C--:B------:R-:W-:Y:S01]  /*1a2d0*/  @!P0 LEA R106, P1, R98, R248.reuse, 0x1 ;  /* 0x000000f8626a8211 */ /* 0x080fe200078208ff */
        /* <DEDUP_REMOVED lines=15> */
[----:B------:R-:W-:Y:S01]  /*1a3d0*/  @!P0 LEA.HI.X R99, R96, R249, R29, 0x1, P4 ;  /* 0x000000f960638211 */ /* 0x000fe200020f0c1d */
[C---:B------:R-:W-:Y:S01]  /*1a3e0*/  @!P0 IMAD R31, R28.reuse, 0xe0, RZ ;  /* 0x000000e01c1f8824 */ /* 0x040fe200078e02ff */
[----:B------:R-:W-:Y:S01]  /*1a3f0*/  @!P0 IADD3 R33, R33, R93, RZ ;  /* 0x0000005d21218210 */ /* 0x000fe20007ffe0ff */
[----:B------:R2:W-:Y:S01]  /*1a400*/  @P0 STS.128 [R242+0x5800], RZ ;  /* 0x005800fff2000388 */ /* 0x0005e20000000c00 */
[----:B------:R-:W-:Y:S01]  /*1a410*/  @!P0 IMAD R35, R28, 0xf0, RZ ;  /* 0x000000f01c238824 */ /* 0x000fe200078e02ff */
[----:B------:R-:W-:Y:S01]  /*1a420*/  @!P0 LEA R28, P2, R86, R248, 0x1 ;  /* 0x000000f8561c8211 */ /* 0x000fe200078408ff */
[----:B------:R-:W-:Y:S01]  /*1a430*/  @!P0 IMAD.IADD R31, R31, 0x1, R87 ;  /* 0x000000011f1f8824 */ /* 0x000fe200078e0257 */
[----:B------:R-:W-:Y:S01]  /*1a440*/  @!PT LDS RZ, [RZ] ;  /* 0x00000000fffff984 */ /* 0x000fe20000000800 */
[----:B------:R-:W-:Y:S01]  /*1a450*/  @!PT LDS RZ, [RZ] ;  /* 0x00000000fffff984 */ /* 0x000fe20000000800 */
[----:B------:R-:W-:Y:S01]  /*1a460*/  @!PT LDS RZ, [RZ] ;  /* 0x00000000fffff984 */ /* 0x000fe20000000800 */
[----:B------:R2:W-:Y:S01]  /*1a470*/  @!P0 LDGSTS.E.BYPASS.LTC128B.128 [R242+0x5800], [R216.64] ;  /* 0x05800000d8f28fae */ /* 0x0005e2000b901d54 */
[-C--:B------:R-:W-:Y:S01]  /*1a480*/  @!P0 LEA.HI.X R33, R92, R249.reuse, R33, 0x1, P3 ;  /* 0x000000f95c218211 */ /* 0x080fe200018f0c21 */
[----:B------:R-:W-:Y:S01]  /*1a490*/  @!P0 IMAD.IADD R35, R35, 0x1, R57 ;  /* 0x0000000123238824 */ /* 0x000fe200078e0239 */
[----:B------:R-:W-:Y:S01]  /*1a4a0*/  MOV R248, R116 ;  /* 0x0000007400f87202 */ /* 0x000fe20000000f00 */
[----:B------:R2:W-:Y:S01]  /*1a4b0*/  @P0 STS.128 [R242+0x6000], RZ ;  /* 0x006000fff2000388 */ /* 0x0005e20000000c00 */
[-C--:B------:R-:W-:Y:S02]  /*1a4c0*/  @!P0 LEA.HI.X R29, R86, R249.reuse, R31, 0x1, P2 ;  /* 0x000000f9561d8211 */ /* 0x080fe400010f0c1f */
[----:B------:R-:W-:Y:S01]  /*1a4d0*/  @!P0 LEA.HI.X R31, R56, R249, R35, 0x1, P1 ;  /* 0x000000f9381f8211 */ /* 0x000fe200008f0c23 */
[----:B------:R-:W-:Y:S01]  /*1a4e0*/  @!PT LDS RZ, [RZ] ;  /* 0x00000000fffff984 */ /* 0x000fe20000000800 */
[----:B------:R-:W-:Y:S01]  /*1a4f0*/  @!PT LDS RZ, [RZ] ;  /* 0x00000000fffff984 */ /* 0x000fe20000000800 */
[----:B------:R-:W-:Y:S01]  /*1a500*/  @!PT LDS RZ, [RZ] ;  /* 0x00000000fffff984 */ /* 0x000fe20000000800 */
[----:B------:R2:W-:Y:S01]  /*1a510*/  @!P0 LDGSTS.E.BYPASS.LTC128B.128 [R242+0x6000], [R124.64] ;  /* 0x060000007cf28fae */ /* 0x0005e2000b901d54 */
[----:B------:R-:W-:Y:S03]  /*1a520*/  IMAD.MOV.U32 R249, RZ, RZ, R117 ;  /* 0x000000fffff97224 */ /* 0x000fe600078e0075 */
        /* <DEDUP_REMOVED lines=36> */
.L_x_2510:
[----:B--234-:R-:W2:Y:S01]  /*1a770*/  LDL.LU R112, [R1+0x10] ;  /* 0x0000100001707983 */ /* 0x01cea20000300800 */
[----:B------:R-:W-:Y:S02]  /*1a780*/  UIADD3 UR24, UR12, -0x1, URZ ;  /* 0xffffffff0c187890 */ /* 0x000fe4000fffe03f */
[----:B------:R-:W-:Y:S01]  /*1a790*/  UISETP.GT.AND UP0, UPT, UR12, 0x1, UPT ;  /* 0x000000010c00788c */ /* 0x000fe2000bf04270 */
[----:B------:R-:W3:Y:S01]  /*1a7a0*/  LDL.LU R114, [R1+0x4] ;  /* 0x0000040001727983 */ /* 0x000ee20000300800 */
[----:B------:R-:W-:Y:S02]  /*1a7b0*/  UMOV UR10, UR22 ;  /* 0x00000016000a7c82 */ /* 0x000fe40008000000 */
[----:B------:R-:W-:Y:S01]  /*1a7c0*/  MOV R28, UR24 ;  /* 0x00000018001c7c02 */ /* 0x000fe20008000f00 */
[----:B------:R-:W4:Y:S01]  /*1a7d0*/  LDL.LU R120, [R1+0x14] ;  /* 0x0000140001787983 */ /* 0x000f220000300800 */
[----:B------:R-:W-:Y:S02]  /*1a7e0*/  UMOV UR11, UR19 ;  /* 0x00000013000b7c82 */ /* 0x000fe40008000000 */
[----:B------:R-:W-:Y:S01]  /*1a7f0*/  LEA R68, R28, R243, 0x8 ;  /* 0x000000f31c447211 */ /* 0x000fe200078e40ff */
[----:B------:R-:W5:Y:S01]  /*1a800*/  LDL.LU R121, [R1+0x8] ;  /* 0x0000080001797983 */ /* 0x000f620000300800 */
[----:B------:R-:W-:Y:S02]  /*1a810*/  UMOV UR12, UR24 ;  /* 0x00000018000c7c82 */ /* 0x000fe40008000000 */
[----:B------:R-:W-:Y:S01]  /*1a820*/  I2F R28, R68 ;  /* 0x00000044001c7306 */ /* 0x000fe20000201400 */
[----:B------:R-:W2:Y:S01]  /*1a830*/  LDL.LU R119, [R1+0xc] ;  /* 0x00000c0001777983 */ /* 0x000ea20000300800 */
[C---:B-1----:R-:W-:Y:S02]  /*1a840*/  IADD3 R49, R68.reuse, 0xa0, RZ ;  /* 0x000000a044317810 */ /* 0x042fe40007ffe0ff */
[C---:B------:R-:W-:Y:S02]  /*1a850*/  IADD3 R31, R68.reuse, 0x1, RZ ;  /* 0x00000001441f7810 */ /* 0x040fe40007ffe0ff */
[C---:B------:R-:W-:Y:S02]  /*1a860*/  IADD3 R29, R68.reuse, 0x10, RZ ;  /* 0x00000010441d7810 */ /* 0x040fe40007ffe0ff */
[C---:B------:R-:W-:Y:S02]  /*1a870*/  IADD3 R44, R68.reuse, 0x11, RZ ;  /* 0x00000011442c7810 */ /* 0x040fe40007ffe0ff */
        /* <DEDUP_REMOVED lines=45> */
[----:B------:R-:W-:Y:S05]  /*1ab50*/  IADD3 R79, R68, 0x99, RZ ;  /* 0x00000099444f7810 */ /* 0x000fea0007ffe0ff */
        /* <DEDUP_REMOVED lines=34> */
[----:B------:R-:W-:Y:S01]  /*1ad80*/  FFMA.FTZ R65, R28, UR4, R5 ;  /* 0x000000041c417c23 */ /* 0x000fe20008010005 */
[----:B------:R-:W-:Y:S01]  /*1ad90*/  IADD3 R5, R68, 0xa9, RZ ;  /* 0x000000a944057810 */ /* 0x000fe20007ffe0ff */
[----:B------:R-:W-:Y:S02]  /*1ada0*/  FFMA.FTZ R77, R31, UR4, R6 ;  /* 0x000000041f4d7c23 */ /* 0x000fe40008010006 */
[----:B------:R-:W-:Y:S01]  /*1adb0*/  FFMA.FTZ R28, R28, UR4, R0 ;  /* 0x000000041c1c7c23 */ /* 0x000fe20008010000 */
[----:B------:R-:W-:Y:S01]  /*1adc0*/  FMNMX.FTZ R6, R65, R167, !PT ;  /* 0x000000a741067209 */ /* 0x000fe20007810000 */
[----:B------:R1:W-:Y:S01]  /*1add0*/  I2F R0, R49 ;  /* 0x0000003100007306 */ /* 0x0003e20000201400 */
[C---:B------:R-:W-:Y:S02]  /*1ade0*/  FFMA.FTZ R10, R86.reuse, UR4, R10 ;  /* 0x00000004560a7c23 */ /* 0x040fe4000801000a */
[----:B------:R-:W-:Y:S01]  /*1adf0*/  FFMA.FTZ R86, R86, UR4, R7 ;  /* 0x0000000456567c23 */ /* 0x000fe20008010007 */
[----:B------:R-:W-:Y:S01]  /*1ae00*/  FMNMX.FTZ R7, R77, R6, !PT ;  /* 0x000000064d077209 */ /* 0x000fe20007810000 */
[----:B------:R-:W-:Y:S02]  /*1ae10*/  FFMA.FTZ R11, R34, UR4, R11 ;  /* 0x00000004220b7c23 */ /* 0x000fe4000801000b */
[----:B------:R-:W-:Y:S01]  /*1ae20*/  FFMA.FTZ R30, R31, UR4, R2 ;  /* 0x000000041f1e7c23 */ /* 0x000fe20008010002 */
[----:B------:R-:W-:Y:S01]  /*1ae30*/  FMNMX.FTZ R6, R10, R7, !PT ;  /* 0x000000070a067209 */ /* 0x000fe20007810000 */
[C---:B------:R-:W-:Y:S01]  /*1ae40*/  FFMA.FTZ R31, R29.reuse, UR4, R14 ;  /* 0x000000041d1f7c23 */ /* 0x040fe2000801000e */
[----:B------:R-:W-:Y:S01]  /*1ae50*/  I2F R5, R5 ;  /* 0x0000000500057306 */ /* 0x000fe20000201400 */
[----:B------:R-:W-:Y:S01]  /*1ae60*/  FFMA.FTZ R46, R29, UR4, R4 ;  /* 0x000000041d2e7c23 */ /* 0x000fe20008010004 */
[----:B------:R-:W-:Y:S01]  /*1ae70*/  FMNMX.FTZ R6, R11, R6, !PT ;  /* 0x000000060b067209 */ /* 0x000fe20007810000 */
[----:B------:R-:W-:Y:S01]  /*1ae80*/  FFMA.FTZ R29, R44, UR4, R15 ;  /* 0x000000042c1d7c23 */ /* 0x000fe2000801000f */
[----:B------:R-:W-:Y:S01]  /*1ae90*/  IADD3 R14, R68, 0xc9, RZ ;  /* 0x000000c9440e7810 */ /* 0x000fe20007ffe0ff */
[----:B------:R-:W-:Y:S01]  /*1aea0*/  FFMA.FTZ R44, R44, UR4, R13 ;  /* 0x000000042c2c7c23 */ /* 0x000fe2000801000d */
[----:B------:R-:W-:Y:S01]  /*1aeb0*/  FMNMX.FTZ R13, R28, R165, !PT ;  /* 0x000000a51c0d7209 */ /* 0x000fe20007810000 */
[----:B------:R-:W-:Y:S01]  /*1aec0*/  FFMA.FTZ R18, R35, UR4, R18 ;  /* 0x0000000423127c23 */ /* 0x000fe20008010012 */
[----:B------:R-:W-:Y:S01]  /*1aed0*/  FMNMX.FTZ R6, R31, R6, !PT ;  /* 0x000000061f067209 */ /* 0x000fe20007810000 */
[----:B------:R-:W-:Y:S01]  /*1aee0*/  FFMA.FTZ R9, R34, UR4, R9 ;  /* 0x0000000422097c23 */ /* 0x000fe20008010009 */
[----:B------:R-:W-:Y:S01]  /*1aef0*/  FMNMX.FTZ R13, R30, R13, !PT ;  /* 0x0000000d1e0d7209 */ /* 0x000fe20007810000 */
[----:B------:R-:W-:Y:S01]  /*1af00*/  FFMA.FTZ R34, R35, UR4, R8 ;  /* 0x0000000423227c23 */ /* 0x000fe20008010008 */
[----:B------:R-:W-:Y:S01]  /*1af10*/  IADD3 R2, R68, 0xa1, RZ ;  /* 0x000000a144027810 */ /* 0x000fe20007ffe0ff */
[----:B------:R-:W-:Y:S01]  /*1af20*/  FFMA.FTZ R35, R116, UR4, R23 ;  /* 0x0000000474237c23 */ /* 0x000fe20008010017 */
[----:B------:R-:W-:Y:S01]  /*1af30*/  FMNMX.FTZ R8, R86, R13, !PT ;  /* 0x0000000d56087209 */ /* 0x000fe20007810000 */
[----:B-1----:R-:W-:Y:S01]  /*1af40*/  FFMA.FTZ R49, R33, UR4, R22 ;  /* 0x0000000421317c23 */ /* 0x002fe20008010016 */
[----:B------:R-:W-:Y:S01]  /*1af50*/  FMNMX.FTZ R13, R29, R6, !PT ;  /* 0x000000061d0d7209 */ /* 0x000fe20007810000 */
[----:B------:R-:W-:Y:S01]  /*1af60*/  FFMA.FTZ R56, R33, UR4, R12 ;  /* 0x0000000421387c23 */ /* 0x000fe2000801000c */
[----:B------:R-:W-:Y:S01]  /*1af70*/  I2F R2, R2 ;  /* 0x0000000200027306 */ /* 0x000fe20000201400 */
[----:B------:R-:W-:Y:S01]  /*1af80*/  FFMA.FTZ R19, R32, UR4, R19 ;  /* 0x0000000420137c23 */ /* 0x000fe20008010013 */
[----:B------:R-:W-:Y:S01]  /*1af90*/  FMNMX.FTZ R7, R9, R8, !PT ;  /* 0x0000000809077209 */ /* 0x000fe20007810000 */
[----:B------:R-:W-:Y:S01]  /*1afa0*/  FFMA.FTZ R57, R118, UR4, R27 ;  /* 0x0000000476397c23 */ /* 0x000fe2000801001b */
[----:B------:R-:W-:Y:S01]  /*1afb0*/  FMNMX.FTZ R6, R18, R13, !PT ;  /* 0x0000000d12067209 */ /* 0x000fe20007810000 */
[----:B------:R-:W-:Y:S01]  /*1afc0*/  FFMA.FTZ R116, R116, UR4, R21 ;  /* 0x0000000474747c23 */ /* 0x000fe20008010015 */
[----:B------:R-:W-:Y:S01]  /*1afd0*/  FMNMX.FTZ R7, R46, R7, !PT ;  /* 0x000000072e077209 */ /* 0x000fe20007810000 */
[----:B-----5:R-:W-:Y:S01]  /*1afe0*/  FFMA.FTZ R124, R117, UR4, R121 ;  /* 0x00000004757c7c23 */ /* 0x020fe20008010079 */
[----:B------:R-:W-:Y:S01]  /*1aff0*/  FMNMX.FTZ R6, R19, R6, !PT ;  /* 0x0000000613067209 */ /* 0x000fe20007810000 */
[----:B--2---:R-:W-:Y:S01]  /*1b000*/  FFMA.FTZ R128, R115, UR4, R112 ;  /* 0x0000000473807c23 */ /* 0x004fe20008010070 */
[----:B------:R-:W-:Y:S01]  /*1b010*/  FMNMX.FTZ R7, R44, R7, !PT ;  /* 0x000000072c077209 */ /* 0x000fe20007810000 */
        /* <DEDUP_REMOVED lines=8> */
[----:B------:R-:W-:Y:S02]  /*1b0a0*/  FFMA.FTZ R215, R108, UR4, R215 ;  /* 0x000000046cd77c23 */ /* 0x000fe400080100d7 */
[----:B------:R-:W-:Y:S02]  /*1b0b0*/  FFMA.FTZ R213, R107, UR4, R213 ;  /* 0x000000046bd57c23 */ /* 0x000fe400080100d5 */
[----:B------:R-:W-:Y:S01]  /*1b0c0*/  FFMA.FTZ R214, R109, UR4, R214 ;  /* 0x000000046dd67c23 */ /* 0x000fe200080100d6 */
[----:B------:R-:W-:Y:S01]  /*1b0d0*/  I2F R4, R4 ;  /* 0x0000000400047306 */ /* 0x000fe20000201400 */
[----:B------:R-:W-:Y:S02]  /*1b0e0*/  FFMA.FTZ R32, R32, UR4, R17 ;  /* 0x0000000420207c23 */ /* 0x000fe40008010011 */
[----:B------:R-:W-:Y:S02]  /*1b0f0*/  FFMA.FTZ R33, R113, UR4, R26 ;  /* 0x0000000471217c23 */ /* 0x000fe4000801001a */
[----:B------:R-:W-:Y:S01]  /*1b100*/  FFMA.FTZ R212, R108, UR4, R212 ;  /* 0x000000046cd47c23 */ /* 0x000fe200080100d4 */
        /* <DEDUP_REMOVED lines=11> */
[----:B------:R-:W-:Y:S02]  /*1b1c0*/  FFMA.FTZ R197, R96, UR4, R197 ;  /* 0x0000000460c57c23 */ /* 0x000fe400080100c5 */
[----:B------:R-:W-:Y:S01]  /*1b1d0*/  FFMA.FTZ R198, R98, UR4, R198 ;  /* 0x0000000462c67c23 */ /* 0x000fe200080100c6 */
[----:B------:R-:W1:Y:S01]  /*1b1e0*/  I2F R7, R7 ;  /* 0x0000000700077306 */ /* 0x000e620000201400 */
[----:B------:R-:W-:Y:S02]  /*1b1f0*/  FFMA.FTZ R119, R127, UR4, R119 ;  /* 0x000000047f777c23 */ /* 0x000fe40008010077 */
[----:B------:R-:W-:Y:S02]  /*1b200*/  FFMA.FTZ R113, R113, UR4, R16 ;  /* 0x0000000471717c23 */ /* 0x000fe40008010010 */
[----:B------:R-:W-:Y:S01]  /*1b210*/  FFMA.FTZ R130, R117, UR4, R20 ;  /* 0x0000000475827c23 */ /* 0x000fe20008010014 */
[----:B------:R-:W-:Y:S01]  /*1b220*/  FMNMX.FTZ R13, R119, R6, !PT ;  /* 0x00000006770d7209 */ /* 0x000fe20007810000 */
[----:B------:R-:W-:Y:S01]  /*1b230*/  FFMA.FTZ R118, R118, UR4, R25 ;  /* 0x0000000476767c23 */ /* 0x000fe20008010019 */
[----:B------:R-:W-:Y:S01]  /*1b240*/  FMNMX.FTZ R15, R113, R8, !PT ;  /* 0x00000008710f7209 */ /* 0x000fe20007810000 */
[----:B----4-:R-:W-:Y:S01]  /*1b250*/  FFMA.FTZ R117, R131, UR4, R120 ;  /* 0x0000000483757c23 */ /* 0x010fe20008010078 */
[----:B------:R-:W-:Y:S01]  /*1b260*/  FMNMX.FTZ R6, R124, R13, !PT ;  /* 0x0000000d7c067209 */ /* 0x000fe20007810000 */
[----:B------:R-:W-:Y:S01]  /*1b270*/  FFMA.FTZ R192, R97, UR4, R192 ;  /* 0x0000000461c07c23 */ /* 0x000fe200080100c0 */
[----:B------:R-:W-:Y:S01]  /*1b280*/  IADD3 R20, R68, 0xd9, RZ ;  /* 0x000000d944147810 */ /* 0x000fe20007ffe0ff */
[----:B------:R-:W-:Y:S01]  /*1b290*/  FFMA.FTZ R196, R96, UR4, R196 ;  /* 0x0000000460c47c23 */ /* 0x000fe200080100c4 */
[----:B------:R-:W-:Y:S01]  /*1b2a0*/  IADD3 R120, R68, 0xb8, RZ ;  /* 0x000000b844787810 */ /* 0x000fe20007ffe0ff */
[C---:B------:R-:W-:Y:S01]  /*1b2b0*/  FFMA.FTZ R185, R87.reuse, UR4, R185 ;  /* 0x0000000457b97c23 */ /* 0x040fe200080100b9 */
[----:B------:R-:W-:Y:S01]  /*1b2c0*/  FMNMX.FTZ R8, R118, R15, !PT ;  /* 0x0000000f76087209 */ /* 0x000fe20007810000 */
[----:B------:R-:W-:Y:S01]  /*1b2d0*/  FFMA.FTZ R182, R87, UR4, R182 ;  /* 0x0000000457b67c23 */ /* 0x000fe200080100b6 */
[----:B------:R-:W-:Y:S01]  /*1b2e0*/  FMNMX.FTZ R15, R117, R6, !PT ;  /* 0x00000006750f7209 */ /* 0x000fe20007810000 */
[----:B------:R-:W-:Y:S01]  /*1b2f0*/  FFMA.FTZ R169, R126, UR4, R169 ;  /* 0x000000047ea97c23 */ /* 0x000fe200080100a9 */
[----:B------:R-:W2:Y:S01]  /*1b300*/  I2F R120, R120 ;  /* 0x0000007800787306 */ /* 0x000ea20000201400 */
[----:B------:R-:W-:Y:S01]  /*1b310*/  FFMA.FTZ R127, R127, UR4, R24 ;  /* 0x000000047f7f7c23 */ /* 0x000fe20008010018 */
[----:B------:R-:W-:Y:S01]  /*1b320*/  IADD3 R6, R68, 0xc8, RZ ;  /* 0x000000c844067810 */ /* 0x000fe20007ffe0ff */
[----:B------:R-:W-:Y:S02]  /*1b330*/  FFMA.FTZ R126, R126, UR4, R47 ;  /* 0x000000047e7e7c23 */ /* 0x000fe4000801002f */
[----:B-1----:R-:W-:Y:S01]  /*1b340*/  FFMA.FTZ R111, R7, UR4, R58 ;  /* 0x00000004076f7c23 */ /* 0x002fe2000801003a */
[----:B------:R-:W-:Y:S01]  /*1b350*/  FMNMX.FTZ R13, R127, R8, !PT ;  /* 0x000000087f0d7209 */ /* 0x000fe20007810000 */
[----:B------:R-:W-:Y:S01]  /*1b360*/  FFMA.FTZ R108, R7, UR4, R54 ;  /* 0x00000004076c7c23 */ /* 0x000fe20008010036 */
[----:B------:R-:W-:Y:S01]  /*1b370*/  FMNMX.FTZ R8, R128, R15, !PT ;  /* 0x0000000f80087209 */ /* 0x000fe20007810000 */
[----:B------:R-:W-:Y:S01]  /*1b380*/  FFMA.FTZ R219, R216, UR4, R41 ;  /* 0x00000004d8db7c23 */ /* 0x000fe20008010029 */
[----:B------:R-:W1:Y:S01]  /*1b390*/  I2F R6, R6 ;  /* 0x0000000600067306 */ /* 0x000e620000201400 */
[----:B------:R-:W-:Y:S01]  /*1b3a0*/  FFMA.FTZ R223, R110, UR4, R223 ;  /* 0x000000046edf7c23 */ /* 0x000fe200080100df */
[----:B------:R-:W-:Y:S01]  /*1b3b0*/  FMNMX.FTZ R8, R129, R8, !PT ;  /* 0x0000000881087209 */ /* 0x000fe20007810000 */
[----:B---3--:R-:W-:Y:S01]  /*1b3c0*/  FFMA.FTZ R131, R131, UR4, R114 ;  /* 0x0000000483837c23 */ /* 0x008fe20008010072 */
        /* <DEDUP_REMOVED lines=10> */
[----:B------:R-:W-:Y:S01]  /*1b470*/  IADD3 R15, R68, 0xd0, RZ ;  /* 0x000000d0440f7810 */ /* 0x000fe20007ffe0ff */
[C---:B--2---:R-:W-:Y:S01]  /*1b480*/  FFMA.FTZ R123, R120.reuse, UR4, R52 ;  /* 0x00000004787b7c23 */ /* 0x044fe20008010034 */
        /* <DEDUP_REMOVED lines=8> */
[C---:B-1----:R-:W-:Y:S01]  /*1b510*/  FFMA.FTZ R107, R6.reuse, UR4, R59 ;  /* 0x00000004066b7c23 */ /* 0x042fe2000801003b */
[----:B------:R-:W-:Y:S01]  /*1b520*/  FMNMX.FTZ R12, R215, R12, !PT ;  /* 0x0000000cd70c7209 */ /* 0x000fe20007810000 */
[----:B------:R-:W-:Y:S01]  /*1b530*/  FFMA.FTZ R102, R6, UR4, R102 ;  /* 0x0000000406667c23 */ /* 0x000fe20008010066 */
[----:B------:R-:W-:Y:S01]  /*1b540*/  FMNMX.FTZ R13, R220, R13, !PT ;  /* 0x0000000ddc0d7209 */ /* 0x000fe20007810000 */
[----:B------:R-:W1:Y:S01]  /*1b550*/  I2F R114, R114 ;  /* 0x0000007200727306 */ /* 0x000e620000201400 */
[----:B------:R-:W-:Y:S01]  /*1b560*/  FFMA.FTZ R218, R218, UR4, R37 ;  /* 0x00000004dada7c23 */ /* 0x000fe20008010025 */
[----:B------:R-:W-:Y:S01]  /*1b570*/  FMNMX.FTZ R16, R213, R12, !PT ;  /* 0x0000000cd5107209 */ /* 0x000fe20007810000 */
[----:B------:R-:W-:Y:S02]  /*1b580*/  FFMA.FTZ R189, R90, UR4, R189 ;  /* 0x000000045abd7c23 */ /* 0x000fe400080100bd */
[----:B------:R-:W-:Y:S01]  /*1b590*/  FFMA.FTZ R190, R93, UR4, R190 ;  /* 0x000000045dbe7c23 */ /* 0x000fe200080100be */
[----:B------:R-:W-:Y:S01]  /*1b5a0*/  FMNMX.FTZ R13, R218, R13, !PT ;  /* 0x0000000dda0d7209 */ /* 0x000fe20007810000 */
[----:B------:R-:W-:Y:S02]  /*1b5b0*/  FFMA.FTZ R186, R90, UR4, R186 ;  /* 0x000000045aba7c23 */ /* 0x000fe400080100ba */
[----:B------:R-:W-:Y:S01]  /*1b5c0*/  FFMA.FTZ R177, R0, UR4, R177 ;  /* 0x0000000400b17c23 */ /* 0x000fe200080100b1 */
[----:B------:R-:W3:Y:S01]  /*1b5d0*/  I2F R12, R15 ;  /* 0x0000000f000c7306 */ /* 0x000ee20000201400 */
[----:B------:R-:W-:Y:S01]  /*1b5e0*/  FMNMX.FTZ R13, R216, R13, !PT ;  /* 0x0000000dd80d7209 */ /* 0x000fe20007810000 */
[----:B------:R-:W-:Y:S02]  /*1b5f0*/  FFMA.FTZ R211, R106, UR4, R211 ;  /* 0x000000046ad37c23 */ /* 0x000fe400080100d3 */
[----:B------:R-:W-:Y:S01]  /*1b600*/  FFMA.FTZ R209, R104, UR4, R209 ;  /* 0x0000000468d17c23 */ /* 0x000fe200080100d1 */
[----:B------:R-:W-:Y:S01]  /*1b610*/  FMNMX.FTZ R13, R214, R13, !PT ;  /* 0x0000000dd60d7209 */ /* 0x000fe20007810000 */
[----:B------:R-:W-:Y:S01]  /*1b620*/  FFMA.FTZ R174, R0, UR4, R174 ;  /* 0x0000000400ae7c23 */ /* 0x000fe200080100ae */
[----:B------:R-:W-:Y:S01]  /*1b630*/  FMNMX.FTZ R16, R211, R16, !PT ;  /* 0x00000010d3107209 */ /* 0x000fe20007810000 */
[----:B------:R-:W-:Y:S01]  /*1b640*/  FFMA.FTZ R122, R122, UR4, R43 ;  /* 0x000000047a7a7c23 */ /* 0x000fe2000801002b */
[----:B------:R-:W-:Y:S01]  /*1b650*/  FMNMX.FTZ R13, R212, R13, !PT ;  /* 0x0000000dd40d7209 */ /* 0x000fe20007810000 */
[----:B------:R4:W-:Y:S01]  /*1b660*/  I2F R0, R20 ;  /* 0x0000001400007306 */ /* 0x0009e20000201400 */
[----:B--2---:R-:W-:Y:S01]  /*1b670*/  FMNMX.FTZ R14, R209, R16, !PT ;  /* 0x00000010d10e7209 */ /* 0x004fe20007810000 */
[----:B------:R-:W-:Y:S01]  /*1b680*/  FFMA.FTZ R208, R106, UR4, R208 ;  /* 0x000000046ad07c23 */ /* 0x000fe200080100d0 */
        /* <DEDUP_REMOVED lines=9> */
[----:B------:R-:W-:Y:S01]  /*1b720*/  FFMA.FTZ R200, R99, UR4, R200 ;  /* 0x0000000463c87c23 */ /* 0x000fe200080100c8 */
[----:B------:R-:W-:Y:S01]  /*1b730*/  FMNMX.FTZ R14, R203, R14, !PT ;  /* 0x0000000ecb0e7209 */ /* 0x000fe20007810000 */
[----:B---3--:R-:W-:Y:S01]  /*1b740*/  FFMA.FTZ R95, R12, UR4, R95 ;  /* 0x000000040c5f7c23 */ /* 0x008fe2000801005f */
[----:B------:R-:W-:Y:S01]  /*1b750*/  FMNMX.FTZ R15, R204, R17, !PT ;  /* 0x00000011cc0f7209 */ /* 0x000fe20007810000 */
[----:B------:R-:W-:Y:S01]  /*1b760*/  FFMA.FTZ R84, R12, UR4, R84 ;  /* 0x000000040c547c23 */ /* 0x000fe20008010054 */
[----:B------:R-:W-:Y:S01]  /*1b770*/  FMNMX.FTZ R16, R201, R14, !PT ;  /* 0x0000000ec9107209 */ /* 0x000fe20007810000 */
[----:B------:R-:W-:Y:S01]  /*1b780*/  FFMA.FTZ R191, R92, UR4, R191 ;  /* 0x000000045cbf7c23 */ /* 0x000fe200080100bf */
[----:B------:R-:W-:Y:S01]  /*1b790*/  IADD3 R17, R68, 0xd8, RZ ;  /* 0x000000d844117810 */ /* 0x000fe20007ffe0ff */
[----:B------:R-:W-:Y:S01]  /*1b7a0*/  FFMA.FTZ R194, R94, UR4, R194 ;  /* 0x000000045ec27c23 */ /* 0x000fe200080100c2 */
[----:B------:R-:W-:Y:S01]  /*1b7b0*/  IADD3 R12, R68, 0xf8, RZ ;  /* 0x000000f8440c7810 */ /* 0x000fe20007ffe0ff */
[----:B------:R-:W-:Y:S01]  /*1b7c0*/  FFMA.FTZ R187, R88, UR4, R187 ;  /* 0x0000000458bb7c23 */ /* 0x000fe200080100bb */
[----:B------:R-:W1:Y:S01]  /*1b7d0*/  I2F R14, R17 ;  /* 0x00000011000e7306 */ /* 0x000e620000201400 */
[----:B------:R-:W-:Y:S01]  /*1b7e0*/  FMNMX.FTZ R15, R202, R15, !PT ;  /* 0x0000000fca0f7209 */ /* 0x000fe20007810000 */
[----:B------:R-:W-:Y:S01]  /*1b7f0*/  FFMA.FTZ R188, R92, UR4, R188 ;  /* 0x000000045cbc7c23 */ /* 0x000fe200080100bc */
[----:B------:R-:W-:Y:S01]  /*1b800*/  FMNMX.FTZ R16, R199, R16, !PT ;  /* 0x00000010c7107209 */ /* 0x000fe20007810000 */
[----:B------:R-:W-:Y:S01]  /*1b810*/  FFMA.FTZ R183, R85, UR4, R183 ;  /* 0x0000000455b77c23 */ /* 0x000fe200080100b7 */
[----:B----4-:R-:W-:Y:S01]  /*1b820*/  IADD3 R20, R68, 0xf0, RZ ;  /* 0x000000f044147810 */ /* 0x010fe20007ffe0ff */
[----:B------:R-:W-:Y:S01]  /*1b830*/  FFMA.FTZ R184, R88, UR4, R184 ;  /* 0x0000000458b87c23 */ /* 0x000fe200080100b8 */
[C---:B------:R-:W-:Y:S01]  /*1b840*/  IADD3 R104, R68.reuse, 0xc1, RZ ;  /* 0x000000c144687810 */ /* 0x040fe20007ffe0ff */
[C---:B------:R-:W-:Y:S01]  /*1b850*/  FFMA.FTZ R171, R5.reuse, UR4, R171 ;  /* 0x0000000405ab7c23 */ /* 0x040fe200080100ab */
[----:B------:R-:W-:Y:S01]  /*1b860*/  IADD3 R13, R68, 0xd1, RZ ;  /* 0x000000d1440d7810 */ /* 0x000fe20007ffe0ff */
[----:B------:R2:W3:Y:S01]  /*1b870*/  I2F R6, R20 ;  /* 0x0000001400067306 */ /* 0x0004e20000201400 */
        /* <DEDUP_REMOVED lines=9> */
[----:B------:R-:W4:Y:S01]  /*1b910*/  I2F R104, R104 ;  /* 0x0000006800687306 */ /* 0x000f220000201400 */
        /* <DEDUP_REMOVED lines=9> */
[----:B------:R-:W1:Y:S01]  /*1b9b0*/  I2F R13, R13 ;  /* 0x0000000d000d7306 */ /* 0x000e620000201400 */
[----:B------:R-:W-:Y:S01]  /*1b9c0*/  FMNMX.FTZ R15, R190, R15, !PT ;  /* 0x0000000fbe0f7209 */ /* 0x000fe20007810000 */
[----:B------:R-:W-:Y:S01]  /*1b9d0*/  FFMA.FTZ R173, R4, UR4, R173 ;  /* 0x0000000404ad7c23 */ /* 0x000fe200080100ad */
[----:B------:R-:W-:Y:S01]  /*1b9e0*/  FMNMX.FTZ R16, R187, R16, !PT ;  /* 0x00000010bb107209 */ /* 0x000fe20007810000 */
[----:B--2---:R-:W-:Y:S01]  /*1b9f0*/  LDSM.16.MT88.4 R20, [R233+0xa000] ;  /* 0x00a00000e914783b */ /* 0x004fe20000004200 */
[----:B------:R-:W-:Y:S01]  /*1ba00*/  FMNMX.FTZ R15, R188, R15, !PT ;  /* 0x0000000fbc0f7209 */ /* 0x000fe20007810000 */
[C---:B---3--:R-:W-:Y:S01]  /*1ba10*/  FFMA.FTZ R67, R6.reuse, UR4, R67 ;  /* 0x0000000406437c23 */ /* 0x048fe20008010043 */
[----:B------:R-:W-:Y:S01]  /*1ba20*/  FMNMX.FTZ R16, R185, R16, !PT ;  /* 0x00000010b9107209 */ /* 0x000fe20007810000 */
[----:B------:R-:W-:Y:S01]  /*1ba30*/  FFMA.FTZ R66, R6, UR4, R66 ;  /* 0x0000000406427c23 */ /* 0x000fe20008010042 */
[----:B------:R-:W-:Y:S01]  /*1ba40*/  FMNMX.FTZ R5, R186, R15, !PT ;  /* 0x0000000fba057209 */ /* 0x000fe20007810000 */
[----:B------:R-:W2:Y:S01]  /*1ba50*/  I2F R12, R12 ;  /* 0x0000000c000c7306 */ /* 0x000ea20000201400 */
[----:B------:R-:W-:Y:S01]  /*1ba60*/  FMNMX.FTZ R16, R183, R16, !PT ;  /* 0x00000010b7107209 */ /* 0x000fe20007810000 */
[----:B------:R-:W-:Y:S01]  /*1ba70*/  FFMA.FTZ R105, R8, UR4, R105 ;  /* 0x0000000408697c23 */ /* 0x000fe20008010069 */
[----:B------:R-:W-:Y:S01]  /*1ba80*/  FMNMX.FTZ R5, R184, R5, !PT ;  /* 0x00000005b8057209 */ /* 0x000fe20007810000 */
[C---:B----4-:R-:W-:Y:S01]  /*1ba90*/  FFMA.FTZ R109, R104.reuse, UR4, R55 ;  /* 0x00000004686d7c23 */ /* 0x050fe20008010037 */
[----:B------:R-:W-:Y:S01]  /*1baa0*/  FMNMX.FTZ R16, R181, R16, !PT ;  /* 0x00000010b5107209 */ /* 0x000fe20007810000 */
[----:B------:R-:W-:Y:S01]  /*1bab0*/  FFMA.FTZ R104, R104, UR4, R53 ;  /* 0x0000000468687c23 */ /* 0x000fe20008010035 */
[----:B------:R-:W-:Y:S01]  /*1bac0*/  FMNMX.FTZ R5, R182, R5, !PT ;  /* 0x00000005b6057209 */ /* 0x000fe20007810000 */
[----:B------:R-:W-:Y:S01]  /*1bad0*/  LDSM.16.MT88.4 R52, [R233+0xa800] ;  /* 0x00a80000e934783b */ /* 0x000fe20000004200 */
[----:B------:R-:W-:Y:S01]  /*1bae0*/  FMNMX.FTZ R16, R179, R16, !PT ;  /* 0x00000010b3107209 */ /* 0x000fe20007810000 */
[----:B------:R-:W-:Y:S01]  /*1baf0*/  FFMA.FTZ R100, R8, UR4, R100 ;  /* 0x0000000408647c23 */ /* 0x000fe20008010064 */
[----:B------:R-:W-:Y:S01]  /*1bb00*/  IADD3 R17, R68, 0xe9, RZ ;  /* 0x000000e944117810 */ /* 0x000fe20007ffe0ff */
[----:B------:R-:W-:Y:S01]  /*1bb10*/  FFMA.FTZ R83, R0, UR4, R83 ;  /* 0x0000000400537c23 */ /* 0x000fe20008010053 */
[----:B------:R-:W-:Y:S01]  /*1bb20*/  IADD3 R8, R68, 0xf1, RZ ;  /* 0x000000f144087810 */ /* 0x000fe20007ffe0ff */
[----:B-1----:R-:W-:Y:S01]  /*1bb30*/  FFMA.FTZ R91, R13, UR4, R91 ;  /* 0x000000040d5b7c23 */ /* 0x002fe2000801005b */
[----:B------:R-:W1:Y:S01]  /*1bb40*/  I2F R7, R17 ;  /* 0x0000001100077306 */ /* 0x000e620000201400 */
        /* <DEDUP_REMOVED lines=8> */
[----:B--2---:R-:W-:Y:S01]  /*1bbd0*/  FFMA.FTZ R36, R12, UR4, R36 ;  /* 0x000000040c247c23 */ /* 0x004fe20008010024 */
[----:B------:R-:W2:Y:S01]  /*1bbe0*/  I2F R8, R8 ;  /* 0x0000000800087306 */ /* 0x000ea20000201400 */
[----:B------:R-:W-:Y:S01]  /*1bbf0*/  FMNMX.FTZ R15, R176, R15, !PT ;  /* 0x0000000fb00f7209 */ /* 0x000fe20007810000 */
[----:B------:R-:W-:Y:S01]  /*1bc00*/  FFMA.FTZ R170, R4, UR4, R170 ;  /* 0x0000000404aa7c23 */ /* 0x000fe200080100aa */
[----:B------:R-:W-:Y:S01]  /*1bc10*/  FMNMX.FTZ R16, R173, R16, !PT ;  /* 0x00000010ad107209 */ /* 0x000fe20007810000 */
[----:B------:R-:W-:Y:S01]  /*1bc20*/  FFMA.FTZ R63, R12, UR4, R63 ;  /* 0x000000040c3f7c23 */ /* 0x000fe2000801003f */
[----:B------:R-:W-:Y:S02]  /*1bc30*/  FMNMX.FTZ R15, R174, R15, !PT ;  /* 0x0000000fae0f7209 */ /* 0x000fe40007810000 */
[----:B------:R-:W-:Y:S02]  /*1bc40*/  FMNMX.FTZ R16, R171, R16, !PT ;  /* 0x00000010ab107209 */ /* 0x000fe40007810000 */
[----:B------:R-:W-:Y:S02]  /*1bc50*/  FMNMX.FTZ R15, R172, R15, !PT ;  /* 0x0000000fac0f7209 */ /* 0x000fe40007810000 */
[----:B------:R-:W-:Y:S02]  /*1bc60*/  FMNMX.FTZ R16, R169, R16, !PT ;  /* 0x00000010a9107209 */ /* 0x000fe40007810000 */
[C---:B------:R-:W-:Y:S01]  /*1bc70*/  IADD3 R2, R68.reuse, 0xe0, RZ ;  /* 0x000000e044027810 */ /* 0x040fe20007ffe0ff */
[----:B-1----:R-:W-:Y:S01]  /*1bc80*/  FFMA.FTZ R69, R7, UR4, R69 ;  /* 0x0000000407457c23 */ /* 0x002fe20008010045 */
[----:B------:R-:W-:Y:S01]  /*1bc90*/  FMNMX.FTZ R16, R125, R16, !PT ;  /* 0x000000107d107209 */ /* 0x000fe20007810000 */
[----:B------:R-:W-:Y:S01]  /*1bca0*/  FFMA.FTZ R70, R7, UR4, R70 ;  /* 0x0000000407467c23 */ /* 0x000fe20008010046 */
[----:B------:R-:W-:Y:S02]  /*1bcb0*/  IADD3 R4, R68, 0xe1, RZ ;  /* 0x000000e144047810 */ /* 0x000fe40007ffe0ff */
[----:B------:R-:W1:Y:S01]  /*1bcc0*/  I2F R2, R2 ;  /* 0x0000000200027306 */ /* 0x000e620000201400 */
[----:B------:R-:W-:Y:S02]  /*1bcd0*/  FMNMX.FTZ R15, R170, R15, !PT ;  /* 0x0000000faa0f7209 */ /* 0x000fe40007810000 */
[----:B------:R-:W-:Y:S02]  /*1bce0*/  FMNMX.FTZ R16, R123, R16, !PT ;  /* 0x000000107b107209 */ /* 0x000fe40007810000 */
[----:B------:R-:W-:Y:S01]  /*1bcf0*/  FMNMX.FTZ R15, R168, R15, !PT ;  /* 0x0000000fa80f7209 */ /* 0x000fe20007810000 */
[C---:B--2---:R-:W-:Y:S01]  /*1bd00*/  FFMA.FTZ R39, R8.reuse, UR4, R39 ;  /* 0x0000000408277c23 */ /* 0x044fe20008010027 */
[----:B------:R-:W-:Y:S01]  /*1bd10*/  FMNMX.FTZ R16, R121, R16, !PT ;  /* 0x0000001079107209 */ /* 0x000fe20007810000 */
[----:B------:R-:W-:Y:S01]  /*1bd20*/  FFMA.FTZ R64, R8, UR4, R64 ;  /* 0x0000000408407c23 */ /* 0x000fe20008010040 */
[----:B------:R-:W-:Y:S01]  /*1bd30*/  FMNMX.FTZ R15, R126, R15, !PT ;  /* 0x0000000f7e0f7209 */ /* 0x000fe20007810000 */
[----:B------:R-:W2:Y:S01]  /*1bd40*/  I2F R4, R4 ;  /* 0x0000000400047306 */ /* 0x000ea20000201400 */
[----:B------:R-:W-:Y:S02]  /*1bd50*/  FMNMX.FTZ R16, R111, R16, !PT ;  /* 0x000000106f107209 */ /* 0x000fe40007810000 */
[----:B------:R-:W-:Y:S02]  /*1bd60*/  FMNMX.FTZ R15, R122, R15, !PT ;  /* 0x0000000f7a0f7209 */ /* 0x000fe40007810000 */
[----:B------:R-:W-:Y:S02]  /*1bd70*/  FMNMX.FTZ R16, R109, R16, !PT ;  /* 0x000000106d107209 */ /* 0x000fe40007810000 */
[----:B------:R-:W-:Y:S02]  /*1bd80*/  FMNMX.FTZ R15, R120, R15, !PT ;  /* 0x0000000f780f7209 */ /* 0x000fe40007810000 */
[----:B------:R-:W-:Y:S02]  /*1bd90*/  IADD3 R5, R68, 0xe8, RZ ;  /* 0x000000e844057810 */ /* 0x000fe40007ffe0ff */
[----:B------:R-:W-:Y:S02]  /*1bda0*/  FMNMX.FTZ R15, R114, R15, !PT ;  /* 0x0000000f720f7209 */ /* 0x000fe40007810000 */
[----:B------:R-:W-:Y:S01]  /*1bdb0*/  FMNMX.FTZ R16, R107, R16, !PT ;  /* 0x000000106b107209 */ /* 0x000fe20007810000 */
[----:B-1----:R-:W-:Y:S01]  /*1bdc0*/  FFMA.FTZ R75, R2, UR4, R75 ;  /* 0x00000004024b7c23 */ /* 0x002fe2000801004b */
[----:B------:R-:W1:Y:S01]  /*1bdd0*/  I2F R5, R5 ;  /* 0x0000000500057306 */ /* 0x000e620000201400 */
[----:B------:R-:W-:Y:S01]  /*1bde0*/  FMNMX.FTZ R15, R108, R15, !PT ;  /* 0x0000000f6c0f7209 */ /* 0x000fe20007810000 */
[----:B------:R-:W-:Y:S01]  /*1bdf0*/  FFMA.FTZ R76, R2, UR4, R76 ;  /* 0x00000004024c7c23 */ /* 0x000fe2000801004c */
[----:B------:R-:W-:Y:S02]  /*1be00*/  FMNMX.FTZ R16, R105, R16, !PT ;  /* 0x0000001069107209 */ /* 0x000fe40007810000 */
[----:B------:R-:W-:Y:S02]  /*1be10*/  FMNMX.FTZ R13, R104, R15, !PT ;  /* 0x0000000f680d7209 */ /* 0x000fe40007810000 */
[----:B------:R-:W-:Y:S01]  /*1be20*/  FMNMX.FTZ R16, R95, R16, !PT ;  /* 0x000000105f107209 */ /* 0x000fe20007810000 */
[----:B--2---:R-:W-:Y:S01]  /*1be30*/  FFMA.FTZ R73, R4, UR4, R73 ;  /* 0x0000000404497c23 */ /* 0x004fe20008010049 */
[----:B------:R-:W-:Y:S01]  /*1be40*/  IADD3 R0, R68, 0xf9, RZ ;  /* 0x000000f944007810 */ /* 0x000fe20007ffe0ff */
[----:B------:R-:W-:Y:S01]  /*1be50*/  FFMA.FTZ R74, R4, UR4, R74 ;  /* 0x00000004044a7c23 */ /* 0x000fe2000801004a */
[----:B------:R-:W-:Y:S02]  /*1be60*/  FMNMX.FTZ R13, R102, R13, !PT ;  /* 0x0000000d660d7209 */ /* 0x000fe40007810000 */
[----:B------:R-:W-:Y:S02]  /*1be70*/  FMNMX.FTZ R16, R91, R16, !PT ;  /* 0x000000105b107209 */ /* 0x000fe40007810000 */
[----:B------:R-:W2:Y:S01]  /*1be80*/  I2F R0, R0 ;  /* 0x0000000000007306 */ /* 0x000ea20000201400 */
        /* <DEDUP_REMOVED lines=13> */
[----:B------:R-:W-:Y:S01]  /*1bf60*/  FMNMX.FTZ R16, R69, R16, !PT ;  /* 0x0000001045107209 */ /* 0x000fe20007810000 */
[----:B--2---:R-:W-:Y:S01]  /*1bf70*/  FFMA.FTZ R3, R0, UR4, R3 ;  /* 0x0000000400037c23 */ /* 0x004fe20008010003 */
        /* <DEDUP_REMOVED lines=21> */
[----:B------:R-:W-:Y:S01]  /*1c0d0*/  FADD.FTZ R4, -R0, R167 ;  /* 0x000000a700047221 */ /* 0x000fe20000010100 */
[----:B--2---:R-:W-:Y:S03]  /*1c0e0*/  FMNMX.FTZ R2, R13, R2, !PT ;  /* 0x000000020d027209 */ /* 0x004fe60007810000 */
[----:B------:R-:W-:Y:S01]  /*1c0f0*/  FMUL.FTZ R37, R4, c[0x0][0x23c] ;  /* 0x00008f0004257a20 */ /* 0x000fe20000410000 */
[----:B------:R-:W1:Y:S01]  /*1c100*/  LDSM.16.MT88.4 R12, [R235+0xa000] ;  /* 0x00a00000eb0c783b */ /* 0x000e620000004200 */
[----:B------:R-:W-:Y:S02]  /*1c110*/  FSEL R68, R68, RZ, P0 ;  /* 0x000000ff44447208 */ /* 0x000fe40000000000 */
[C---:B------:R-:W-:Y:S01]  /*1c120*/  FSETP.NEU.FTZ.AND P0, PT, R2.reuse, -INF , PT ;  /* 0xff8000000200780b */ /* 0x040fe20003f1d000 */
[C---:B------:R-:W-:Y:S01]  /*1c130*/  FADD.FTZ R4, -R2.reuse, R165 ;  /* 0x000000a502047221 */ /* 0x040fe20000010100 */
[----:B------:R-:W2:Y:S01]  /*1c140*/  MUFU.EX2 R37, R37 ;  /* 0x0000002500257308 */ /* 0x000ea20000000800 */
[--C-:B------:R-:W-:Y:S02]  /*1c150*/  FFMA.FTZ R101, R49, c[0x0][0x23c], -R68.reuse ;  /* 0x00008f0031657a23 */ /* 0x100fe40000010844 */
[----:B------:R-:W-:Y:S01]  /*1c160*/  LDSM.16.MT88.4 R48, [R235+0xa800] ;  /* 0x00a80000eb30783b */ /* 0x000fe20000004200 */
[--C-:B------:R-:W-:Y:S02]  /*1c170*/  FFMA.FTZ R112, R57, c[0x0][0x23c], -R68.reuse ;  /* 0x00008f0039707a23 */ /* 0x100fe40000010844 */
[--C-:B------:R-:W-:Y:S02]  /*1c180*/  FFMA.FTZ R93, R77, c[0x0][0x23c], -R68.reuse ;  /* 0x00008f004d5d7a23 */ /* 0x100fe40000010844 */
[--C-:B------:R-:W-:Y:S02]  /*1c190*/  FFMA.FTZ R77, R29, c[0x0][0x23c], -R68.reuse ;  /* 0x00008f001d4d7a23 */ /* 0x100fe40000010844 */
[----:B------:R-:W-:Y:S01]  /*1c1a0*/  MUFU.EX2 R101, R101 ;  /* 0x0000006500657308 */ /* 0x000fe20000000800 */
[--C-:B------:R-:W-:Y:S02]  /*1c1b0*/  FFMA.FTZ R94, R65, c[0x0][0x23c], -R68.reuse ;  /* 0x00008f00415e7a23 */ /* 0x100fe40000010844 */
[----:B------:R-:W-:Y:S02]  /*1c1c0*/  FMUL.FTZ R65, R2, c[0x0][0x23c] ;  /* 0x00008f0002417a20 */ /* 0x000fe40000410000 */
[--C-:B------:R-:W-:Y:S02]  /*1c1d0*/  FFMA.FTZ R88, R10, c[0x0][0x23c], -R68.reuse ;  /* 0x00008f000a587a23 */ /* 0x100fe40000010844 */
[--C-:B------:R-:W-:Y:S01]  /*1c1e0*/  FFMA.FTZ R79, R11, c[0x0][0x23c], -R68.reuse ;  /* 0x00008f000b4f7a23 */ /* 0x100fe20000010844 */
[----:B------:R-:W-:Y:S01]  /*1c1f0*/  FSEL R65, R65, RZ, P0 ;  /* 0x000000ff41417208 */ /* 0x000fe20000000000 */
[--C-:B------:R-:W-:Y:S01]  /*1c200*/  FFMA.FTZ R85, R18, c[0x0][0x23c], -R68.reuse ;  /* 0x00008f0012557a23 */ /* 0x100fe20000010844 */
[----:B------:R-:W-:Y:S01]  /*1c210*/  MUFU.EX2 R94, R94 ;  /* 0x0000005e005e7308 */ /* 0x000fe20000000800 */
[--C-:B------:R-:W-:Y:S01]  /*1c220*/  FFMA.FTZ R92, R19, c[0x0][0x23c], -R68.reuse ;  /* 0x00008f00135c7a23 */ /* 0x100fe20000010844 */
[----:B------:R-:W-:Y:S01]  /*1c230*/  PLOP3.LUT P0, PT, PT, PT, UP0, 0x80, 0x0 ;  /* 0x000000000000781c */ /* 0x000fe20003f0f008 */
[--C-:B------:R-:W-:Y:S02]  /*1c240*/  FFMA.FTZ R96, R28, c[0x0][0x23c], -R65.reuse ;  /* 0x00008f001c607a23 */ /* 0x100fe40000010841 */
[--C-:B------:R-:W-:Y:S02]  /*1c250*/  FFMA.FTZ R87, R30, c[0x0][0x23c], -R65.reuse ;  /* 0x00008f001e577a23 */ /* 0x100fe40000010841 */
[--C-:B------:R-:W-:Y:S02]  /*1c260*/  FFMA.FTZ R97, R46, c[0x0][0x23c], -R65.reuse ;  /* 0x00008f002e617a23 */ /* 0x100fe40000010841 */
[--C-:B------:R-:W-:Y:S01]  /*1c270*/  FFMA.FTZ R98, R44, c[0x0][0x23c], -R65.reuse ;  /* 0x00008f002c627a23 */ /* 0x100fe20000010841 */
[----:B------:R-:W3:Y:S01]  /*1c280*/  MUFU.EX2 R93, R93 ;  /* 0x0000005d005d7308 */ /* 0x000ee20000000800 */
[----:B------:R-:W-:Y:S01]  /*1c290*/  LDSM.16.MT88.4 R44, [R231+0xa000] ;  /* 0x00a00000e72c783b */ /* 0x000fe20000004200 */
[--C-:B------:R-:W-:Y:S02]  /*1c2a0*/  FFMA.FTZ R115, R56, c[0x0][0x23c], -R65.reuse ;  /* 0x00008f0038737a23 */ /* 0x100fe40000010841 */
[--C-:B------:R-:W-:Y:S02]  /*1c2b0*/  FFMA.FTZ R90, R86, c[0x0][0x23c], -R65.reuse ;  /* 0x00008f00565a7a23 */ /* 0x100fe40000010841 */
[--C-:B------:R-:W-:Y:S02]  /*1c2c0*/  FFMA.FTZ R86, R31, c[0x0][0x23c], -R68.reuse ;  /* 0x00008f001f567a23 */ /* 0x100fe40000010844 */
[C---:B--2---:R-:W-:Y:S01]  /*1c2d0*/  FMUL.FTZ R6, R37.reuse, R162 ;  /* 0x000000a225067220 */ /* 0x044fe20000410000 */
[----:B------:R-:W2:Y:S01]  /*1c2e0*/  LDSM.16.MT88.4 R28, [R232+0xa000] ;  /* 0x00a00000e81c783b */ /* 0x000ea20000004200 */
[----:B------:R-:W-:Y:S01]  /*1c2f0*/  MUFU.EX2 R88, R88 ;  /* 0x0000005800587308 */ /* 0x000fe20000000800 */
[C---:B------:R-:W-:Y:S02]  /*1c300*/  FMUL.FTZ R7, R37.reuse, R163 ;  /* 0x000000a325077220 */ /* 0x040fe40000410000 */
[----:B------:R-:W-:Y:S02]  /*1c310*/  FMUL.FTZ R10, R37, R158 ;  /* 0x0000009e250a7220 */ /* 0x000fe40000410000 */
[--C-:B------:R-:W-:Y:S02]  /*1c320*/  FFMA.FTZ R158, R199, c[0x0][0x23c], -R68.reuse ;  /* 0x00008f00c79e7a23 */ /* 0x100fe40000010844 */
[----:B------:R-:W-:Y:S01]  /*1c330*/  LDSM.16.MT88.4 R56, [R231+0xa800] ;  /* 0x00a80000e738783b */ /* 0x000fe20000004200 */
[C---:B------:R-:W-:Y:S02]  /*1c340*/  FMUL.FTZ R11, R37.reuse, R159 ;  /* 0x0000009f250b7220 */ /* 0x040fe40000410000 */
[----:B------:R-:W4:Y:S01]  /*1c350*/  MUFU.EX2 R79, R79 ;  /* 0x0000004f004f7308 */ /* 0x000f220000000800 */
[----:B------:R-:W-:Y:S02]  /*1c360*/  FMUL.FTZ R18, R37, R150 ;  /* 0x0000009625127220 */ /* 0x000fe40000410000 */
[--C-:B------:R-:W-:Y:S01]  /*1c370*/  FFMA.FTZ R150, R207, c[0x0][0x23c], -R68.reuse ;  /* 0x00008f00cf967a23 */ /* 0x100fe20000010844 */
[----:B---3--:R-:W-:Y:S01]  /*1c380*/  F2FP.BF16.PACK_AB R41, R93, R94 ;  /* 0x0000005e5d29723e */ /* 0x008fe200000010ff */
[C---:B------:R-:W-:Y:S02]  /*1c390*/  FMUL.FTZ R19, R37.reuse, R151 ;  /* 0x0000009725137220 */ /* 0x040fe40000410000 */
[C---:B------:R-:W-:Y:S02]  /*1c3a0*/  FMUL.FTZ R26, R37.reuse, R142 ;  /* 0x0000008e251a7220 */ /* 0x040fe40000410000 */
[C---:B------:R-:W-:Y:S01]  /*1c3b0*/  FMUL.FTZ R27, R37.reuse, R143 ;  /* 0x0000008f251b7220 */ /* 0x040fe20000410000 */
[----:B------:R-:W-:Y:S01]  /*1c3c0*/  MUFU.EX2 R96, R96 ;  /* 0x0000006000607308 */ /* 0x000fe20000000800 */
[--C-:B------:R-:W-:Y:S02]  /*1c3d0*/  FFMA.FTZ R99, R34, c[0x0][0x23c], -R65.reuse ;  /* 0x00008f0022637a23 */ /* 0x100fe40000010841 */
[----:B------:R-:W-:Y:S02]  /*1c3e0*/  FMUL.FTZ R34, R37, R134 ;  /* 0x0000008625227220 */ /* 0x000fe40000410000 */
[--C-:B------:R-:W-:Y:S02]  /*1c3f0*/  FFMA.FTZ R106, R32, c[0x0][0x23c], -R65.reuse ;  /* 0x00008f00206a7a23 */ /* 0x100fe40000010841 */
[--C-:B------:R-:W-:Y:S02]  /*1c400*/  FFMA.FTZ R110, R35, c[0x0][0x23c], -R68.reuse ;  /* 0x00008f00236e7a23 */ /* 0x100fe40000010844 */
[----:B------:R-:W-:Y:S01]  /*1c410*/  FMUL.FTZ R35, R37, R135 ;  /* 0x0000008725237220 */ /* 0x000fe20000410000 */
[----:B------:R-:W3:Y:S01]  /*1c420*/  MUFU.EX2 R87, R87 ;  /* 0x0000005700577308 */ /* 0x000ee20000000800 */
[--C-:B------:R-:W-:Y:S02]  /*1c430*/  FFMA.FTZ R103, R33, c[0x0][0x23c], -R68.reuse ;  /* 0x00008f0021677a23 */ /* 0x100fe40000010844 */
[--C-:B------:R-:W-:Y:S01]  /*1c440*/  FFMA.FTZ R119, R119, c[0x0][0x23c], -R68.reuse ;  /* 0x00008f0077777a23 */ /* 0x100fe20000010844 */
[----:B----4-:R-:W-:Y:S01]  /*1c450*/  F2FP.BF16.PACK_AB R43, R79, R88 ;  /* 0x000000584f2b723e */ /* 0x010fe200000010ff */
        /* <DEDUP_REMOVED lines=11> */
[--C-:B------:R-:W-:Y:S01]  /*1c510*/  FFMA.FTZ R163, R193, c[0x0][0x23c], -R68.reuse ;  /* 0x00008f00c1a37a23 */ /* 0x100fe20000010844 */
[----:B---3--:R-:W-:Y:S01]  /*1c520*/  F2FP.BF16.PACK_AB R40, R87, R96 ;  /* 0x000000605728723e */ /* 0x008fe200000010ff */
        /* <DEDUP_REMOVED lines=10> */
[----:B------:R-:W-:Y:S02]  /*1c5d0*/  FMUL.FTZ R38, R4, c[0x0][0x23c] ;  /* 0x00008f0004267a20 */ /* 0x000fe40000410000 */
        /* <DEDUP_REMOVED lines=10> */
[----:B------:R-:W4:Y:S01]  /*1c680*/  MUFU.EX2 R81, R81 ;  /* 0x0000005100517308 */ /* 0x000f220000000800 */
[--C-:B------:R-:W-:Y:S02]  /*1c690*/  FFMA.FTZ R67, R67, c[0x0][0x23c], -R68.reuse ;  /* 0x00008f0043437a23 */ /* 0x100fe40000010844 */
[--C-:B------:R-:W-:Y:S02]  /*1c6a0*/  FFMA.FTZ R116, R116, c[0x0][0x23c], -R65.reuse ;  /* 0x00008f0074747a23 */ /* 0x100fe40000010841 */
[--C-:B------:R-:W-:Y:S02]  /*1c6b0*/  FFMA.FTZ R113, R113, c[0x0][0x23c], -R65.reuse ;  /* 0x00008f0071717a23 */ /* 0x100fe40000010841 */
[--C-:B------:R-:W-:Y:S02]  /*1c6c0*/  FFMA.FTZ R118, R118, c[0x0][0x23c], -R65.reuse ;  /* 0x00008f0076767a23 */ /* 0x100fe40000010841 */
[--C-:B------:R-:W-:Y:S01]  /*1c6d0*/  FFMA.FTZ R127, R127, c[0x0][0x23c], -R65.reuse ;  /* 0x00008f007f7f7a23 */ /* 0x100fe20000010841 */
[----:B------:R-:W5:Y:S01]  /*1c6e0*/  MUFU.EX2 R92, R92 ;  /* 0x0000005c005c7308 */ /* 0x000f620000000800 */
[--C-:B------:R-:W-:Y:S02]  /*1c6f0*/  FFMA.FTZ R130, R130, c[0x0][0x23c], -R65.reuse ;  /* 0x00008f0082827a23 */ /* 0x100fe40000010841 */
[--C-:B------:R-:W-:Y:S02]  /*1c700*/  FFMA.FTZ R131, R131, c[0x0][0x23c], -R65.reuse ;  /* 0x00008f0083837a23 */ /* 0x100fe40000010841 */
[C---:B---3--:R-:W-:Y:S02]  /*1c710*/  FMUL.FTZ R4, R38.reuse, R160 ;  /* 0x000000a026047220 */ /* 0x048fe40000410000 */
[C---:B------:R-:W-:Y:S02]  /*1c720*/  FMUL.FTZ R5, R38.reuse, R161 ;  /* 0x000000a126057220 */ /* 0x040fe40000410000 */
[C---:B------:R-:W-:Y:S01]  /*1c730*/  FMUL.FTZ R32, R38.reuse, R132 ;  /* 0x0000008426207220 */ /* 0x040fe20000410000 */
[----:B------:R-:W-:Y:S01]  /*1c740*/  MUFU.EX2 R97, R97 ;  /* 0x0000006100617308 */ /* 0x000fe20000000800 */
[C---:B------:R-:W-:Y:S02]  /*1c750*/  FMUL.FTZ R8, R38.reuse, R156 ;  /* 0x0000009c26087220 */ /* 0x040fe40000410000 */
[C---:B------:R-:W-:Y:S01]  /*1c760*/  FMUL.FTZ R9, R38.reuse, R157 ;  /* 0x0000009d26097220 */ /* 0x040fe20000410000 */
[----:B----4-:R-:W-:Y:S01]  /*1c770*/  F2FP.BF16.PACK_AB R42, R81, R90 ;  /* 0x0000005a512a723e */ /* 0x010fe200000010ff */
[C---:B------:R-:W-:Y:S02]  /*1c780*/  FMUL.FTZ R33, R38.reuse, R133 ;  /* 0x0000008526217220 */ /* 0x040fe40000410000 */
[--C-:B------:R-:W-:Y:S02]  /*1c790*/  FFMA.FTZ R157, R195, c[0x0][0x23c], -R68.reuse ;  /* 0x00008f00c39d7a23 */ /* 0x100fe40000010844 */
[C---:B------:R-:W-:Y:S01]  /*1c7a0*/  FMUL.FTZ R16, R38.reuse, R148 ;  /* 0x0000009426107220 */ /* 0x040fe20000410000 */
[----:B------:R-:W3:Y:S01]  /*1c7b0*/  MUFU.EX2 R98, R98 ;  /* 0x0000006200627308 */ /* 0x000ee20000000800 */
[C---:B-1----:R-:W-:Y:S05]  /*1c7c0*/  HMMA.16816.F32.BF16 R4, R40.reuse, R12, R4 ;  /* 0x0000000c2804723c */ /* 0x042fea0000041804 */
[C---:B------:R-:W-:Y:S02]  /*1c7d0*/  FMUL.FTZ R17, R38.reuse, R149 ;  /* 0x0000009526117220 */ /* 0x040fe40000410000 */
[--C-:B------:R-:W-:Y:S01]  /*1c7e0*/  FFMA.FTZ R149, R203, c[0x0][0x23c], -R68.reuse ;  /* 0x00008f00cb957a23 */ /* 0x100fe20000010844 */
[C---:B------:R-:W-:Y:S01]  /*1c7f0*/  HMMA.16816.F32.BF16 R8, R40.reuse, R14, R8 ;  /* 0x0000000e2808723c */ /* 0x040fe20000041808 */
[----:B------:R-:W-:Y:S03]  /*1c800*/  MUFU.EX2 R99, R99 ;  /* 0x0000006300637308 */ /* 0x000fe60000000800 */
[C---:B------:R-:W-:Y:S02]  /*1c810*/  FMUL.FTZ R12, R38.reuse, R152 ;  /* 0x00000098260c7220 */ /* 0x040fe40000410000 */
[C---:B------:R-:W-:Y:S02]  /*1c820*/  FMUL.FTZ R13, R38.reuse, R153 ;  /* 0x00000099260d7220 */ /* 0x040fe40000410000 */
[C---:B------:R-:W-:Y:S03]  /*1c830*/  FMUL.FTZ R14, R37.reuse, R154 ;  /* 0x0000009a250e7220 */ /* 0x040fe60000410000 */
[----:B------:R-:W1:Y:S01]  /*1c840*/  MUFU.EX2 R106, R106 ;  /* 0x0000006a006a7308 */ /* 0x000e620000000800 */
[----:B------:R-:W-:Y:S02]  /*1c850*/  FMUL.FTZ R15, R37, R155 ;  /* 0x0000009b250f7220 */ /* 0x000fe40000410000 */
[C---:B------:R-:W-:Y:S02]  /*1c860*/  FMUL.FTZ R24, R38.reuse, R140 ;  /* 0x0000008c26187220 */ /* 0x040fe40000410000 */
[C---:B------:R-:W-:Y:S02]  /*1c870*/  FMUL.FTZ R25, R38.reuse, R141 ;  /* 0x0000008d26197220 */ /* 0x040fe40000410000 */
[--C-:B------:R-:W-:Y:S01]  /*1c880*/  FFMA.FTZ R132, R223, c[0x0][0x23c], -R68.reuse ;  /* 0x00008f00df847a23 */ /* 0x100fe20000010844 */
[C---:B------:R-:W-:Y:S02]  /*1c890*/  HMMA.16816.F32.BF16 R12, R40.reuse, R20, R12 ;  /* 0x00000014280c723c */ /* 0x040fe4000004180c */
[----:B------:R-:W4:Y:S01]  /*1c8a0*/  MUFU.EX2 R110, R110 ;  /* 0x0000006e006e7308 */ /* 0x000f220000000800 */
[--C-:B------:R-:W-:Y:S02]  /*1c8b0*/  FFMA.FTZ R133, R219, c[0x0][0x23c], -R68.reuse ;  /* 0x00008f00db857a23 */ /* 0x100fe40000010844 */
[--C-:B------:R-:W-:Y:S02]  /*1c8c0*/  FFMA.FTZ R141, R213, c[0x0][0x23c], -R68.reuse ;  /* 0x00008f00d58d7a23 */ /* 0x100fe40000010844 */
[C---:B------:R-:W-:Y:S01]  /*1c8d0*/  FMUL.FTZ R20, R38.reuse, R144 ;  /* 0x0000009026147220 */ /* 0x040fe20000410000 */
[C---:B------:R-:W-:Y:S04]  /*1c8e0*/  HMMA.16816.F32.BF16 R16, R40.reuse, R22, R16 ;  /* 0x000000162810723c */ /* 0x040fe80000041810 */
[----:B------:R-:W-:Y:S01]  /*1c8f0*/  MUFU.EX2 R103, R103 ;  /* 0x0000006700677308 */ /* 0x000fe20000000800 */
[----:B------:R-:W-:Y:S02]  /*1c900*/  FMUL.FTZ R21, R38, R145 ;  /* 0x0000009126157220 */ /* 0x000fe40000410000 */
[C---:B------:R-:W-:Y:S02]  /*1c910*/  FMUL.FTZ R22, R37.reuse, R146 ;  /* 0x0000009225167220 */ /* 0x040fe40000410000 */
[----:B------:R-:W-:Y:S03]  /*1c920*/  FMUL.FTZ R23, R37, R147 ;  /* 0x0000009325177220 */ /* 0x000fe60000410000 */
[--C-:B------:R-:W-:Y:S02]  /*1c930*/  FFMA.FTZ R144, R211, c[0x0][0x23c], -R68.reuse ;  /* 0x00008f00d3907a23 */ /* 0x100fe40000010844 */
[----:B------:R-:W1:Y:S01]  /*1c940*/  MUFU.EX2 R112, R112 ;  /* 0x0000007000707308 */ /* 0x000e620000000800 */
[--C-:B------:R-:W-:Y:S01]  /*1c950*/  FFMA.FTZ R146, R212, c[0x0][0x23c], -R65.reuse ;  /* 0x00008f00d4927a23 */ /* 0x100fe20000010841 */
[C---:B--2---:R-:W-:Y:S03]  /*1c960*/  HMMA.16816.F32.BF16 R20, R40.reuse, R28, R20 ;  /* 0x0000001c2814723c */ /* 0x044fe60000041814 */
[--C-:B------:R-:W-:Y:S02]  /*1c970*/  FFMA.FTZ R148, R208, c[0x0][0x23c], -R65.reuse ;  /* 0x00008f00d0947a23 */ /* 0x100fe40000010841 */
[--C-:B------:R-:W-:Y:S02]  /*1c980*/  FFMA.FTZ R147, R209, c[0x0][0x23c], -R68.reuse ;  /* 0x00008f00d1937a23 */ /* 0x100fe40000010844 */
[C---:B------:R-:W-:Y:S01]  /*1c990*/  FMUL.FTZ R28, R38.reuse, R136 ;  /* 0x00000088261c7220 */ /* 0x040fe20000410000 */
[----:B------:R-:W-:Y:S01]  /*1c9a0*/  MUFU.EX2 R115, R115 ;  /* 0x0000007300737308 */ /* 0x000fe20000000800 */
[C---:B------:R-:W-:Y:S03]  /*1c9b0*/  HMMA.16816.F32.BF16 R24, R40.reuse, R30, R24 ;  /* 0x0000001e2818723c */ /* 0x040fe60000041818 */
[----:B------:R-:W-:Y:S02]  /*1c9c0*/  FMUL.FTZ R29, R38, R137 ;  /* 0x00000089261d7220 */ /* 0x000fe40000410000 */
[--C-:B------:R-:W-:Y:S02]  /*1c9d0*/  FFMA.FTZ R136, R221, c[0x0][0x23c], -R68.reuse ;  /* 0x00008f00dd887a23 */ /* 0x100fe40000010844 */
[C---:B------:R-:W-:Y:S02]  /*1c9e0*/  FMUL.FTZ R30, R37.reuse, R138 ;  /* 0x0000008a251e7220 */ /* 0x040fe40000410000 */
[----:B------:R-:W2:Y:S03]  /*1c9f0*/  MUFU.EX2 R116, R116 ;  /* 0x0000007400747308 */ /* 0x000ea60000000800 */
[----:B------:R-:W-:Y:S02]  /*1ca00*/  FMUL.FTZ R31, R37, R139 ;  /* 0x0000008b251f7220 */ /* 0x000fe40000410000 */
        /* <DEDUP_REMOVED lines=8> */
[----:B------:R-:W-:Y:S01]  /*1ca90*/  HMMA.16816.F32.BF16 R32, R40, R46, R32 ;  /* 0x0000002e2820723c */ /* 0x000fe20000041820 */
[----:B------:R-:W2:Y:S01]  /*1caa0*/  MUFU.EX2 R118, R118 ;  /* 0x0000007600767308 */ /* 0x000ea20000000800 */
[----:B------:R-:W2:Y:S02]  /*1cab0*/  LDSM.16.MT88.4 R44, [R232+0xa800] ;  /* 0x00a80000e82c783b */ /* 0x000ea40000004200 */
[--C-:B------:R-:W-:Y:S02]  /*1cac0*/  FFMA.FTZ R160, R197, c[0x0][0x23c], -R68.reuse ;  /* 0x00008f00c5a07a23 */ /* 0x100fe40000010844 */
[--C-:B------:R-:W-:Y:S01]  /*1cad0*/  FFMA.FTZ R161, R198, c[0x0][0x23c], -R65.reuse ;  /* 0x00008f00c6a17a23 */ /* 0x100fe20000010841 */
[----:B------:R-:W-:Y:S01]  /*1cae0*/  F2FP.BF16.PACK_AB R41, R77, R86 ;  /* 0x000000564d29723e */ /* 0x000fe200000010ff */
[--C-:B------:R-:W-:Y:S01]  /*1caf0*/  FFMA.FTZ R134, R252, c[0x0][0x23c], -R65.reuse ;  /* 0x00008f00fc867a23 */ /* 0x100fe20000010841 */
[----:B-----5:R-:W-:Y:S02]  /*1cb00*/  F2FP.BF16.PACK_AB R43, R92, R85 ;  /* 0x000000555c2b723e */ /* 0x020fe400000010ff */
[----:B------:R-:W-:Y:S01]  /*1cb10*/  MUFU.EX2 R119, R119 ;  /* 0x0000007700777308 */ /* 0x000fe20000000800 */
[----:B---3--:R-:W-:Y:S01]  /*1cb20*/  F2FP.BF16.PACK_AB R40, R98, R97 ;  /* 0x000000616228723e */ /* 0x008fe200000010ff */
[--C-:B------:R-:W-:Y:S01]  /*1cb30*/  FFMA.FTZ R135, R222, c[0x0][0x23c], -R65.reuse ;  /* 0x00008f00de877a23 */ /* 0x100fe20000010841 */
[----:B-1----:R-:W-:Y:S01]  /*1cb40*/  F2FP.BF16.PACK_AB R42, R106, R99 ;  /* 0x000000636a2a723e */ /* 0x002fe200000010ff */
[--C-:B------:R-:W-:Y:S02]  /*1cb50*/  FFMA.FTZ R138, R220, c[0x0][0x23c], -R65.reuse ;  /* 0x00008f00dc8a7a23 */ /* 0x100fe40000010841 */
[--C-:B------:R-:W-:Y:S02]  /*1cb60*/  FFMA.FTZ R140, R218, c[0x0][0x23c], -R65.reuse ;  /* 0x00008f00da8c7a23 */ /* 0x100fe40000010841 */
[--C-:B------:R-:W-:Y:S02]  /*1cb70*/  FFMA.FTZ R145, R210, c[0x0][0x23c], -R65.reuse ;  /* 0x00008f00d2917a23 */ /* 0x100fe40000010841 */
[----:B------:R-:W1:Y:S01]  /*1cb80*/  MUFU.EX2 R124, R124 ;  /* 0x0000007c007c7308 */ /* 0x000e620000000800 */
[C---:B------:R-:W-:Y:S03]  /*1cb90*/  HMMA.16816.F32.BF16 R4, R40.reuse, R48, R4 ;  /* 0x000000302804723c */ /* 0x040fe60000041804 */
[--C-:B------:R-:W-:Y:S02]  /*1cba0*/  FFMA.FTZ R153, R202, c[0x0][0x23c], -R65.reuse ;  /* 0x00008f00ca997a23 */ /* 0x100fe40000010841 */
[--C-:B------:R-:W-:Y:S02]  /*1cbb0*/  FFMA.FTZ R192, R192, c[0x0][0x23c], -R65.reuse ;  /* 0x00008f00c0c07a23 */ /* 0x100fe40000010841 */
[--C-:B------:R-:W-:Y:S01]  /*1cbc0*/  FFMA.FTZ R167, R190, c[0x0][0x23c], -R65.reuse ;  /* 0x00008f00bea77a23 */ /* 0x100fe20000010841 */
[C---:B------:R-:W-:Y:S01]  /*1cbd0*/  HMMA.16816.F32.BF16 R8, R40.reuse, R50, R8 ;  /* 0x000000322808723c */ /* 0x040fe20000041808 */
[----:B------:R-:W-:Y:S01]  /*1cbe0*/  MUFU.EX2 R117, R117 ;  /* 0x0000007500757308 */ /* 0x000fe20000000800 */
[----:B------:R-:W3:Y:S02]  /*1cbf0*/  LDSM.16.MT88.4 R48, [R235+0xb000] ;  /* 0x00b00000eb30783b */ /* 0x000ee40000004200 */
[--C-:B------:R-:W-:Y:S02]  /*1cc00*/  FFMA.FTZ R190, R181, c[0x0][0x23c], -R68.reuse ;  /* 0x00008f00b5be7a23 */ /* 0x100fe40000010844 */
[--C-:B------:R-:W-:Y:S02]  /*1cc10*/  FFMA.FTZ R188, R188, c[0x0][0x23c], -R65.reuse ;  /* 0x00008f00bcbc7a23 */ /* 0x100fe40000010841 */
[C---:B------:R-:W-:Y:S03]  /*1cc20*/  HMMA.16816.F32.BF16 R12, R40.reuse, R52, R12 ;  /* 0x00000034280c723c */ /* 0x040fe6000004180c */
[----:B------:R-:W5:Y:S01]  /*1cc30*/  MUFU.EX2 R128, R128 ;  /* 0x0000008000807308 */ /* 0x000f620000000800 */
[--C-:B------:R-:W-:Y:S02]  /*1cc40*/  FFMA.FTZ R186, R186, c[0x0][0x23c], -R65.reuse ;  /* 0x00008f00baba7a23 */ /* 0x100fe40000010841 */
[--C-:B------:R-:W-:Y:S02]  /*1cc50*/  FFMA.FTZ R187, R184, c[0x0][0x23c], -R65.reuse ;  /* 0x00008f00b8bb7a23 */ /* 0x100fe40000010841 */
[C---:B------:R-:W-:Y:S01]  /*1cc60*/  HMMA.16816.F32.BF16 R16, R40.reuse, R54, R16 ;  /* 0x000000362810723c */ /* 0x040fe20000041810 */
[----:B------:R-:W1:Y:S03]  /*1cc70*/  LDSM.16.MT88.4 R52, [R233+0xb000] ;  /* 0x00b00000e934783b */ /* 0x000e660000004200 */
[--C-:B------:R-:W-:Y:S01]  /*1cc80*/  FFMA.FTZ R184, R185, c[0x0][0x23c], -R68.reuse ;  /* 0x00008f00b9b87a23 */ /* 0x100fe20000010844 */
[----:B------:R-:W-:Y:S01]  /*1cc90*/  MUFU.EX2 R127, R127 ;  /* 0x0000007f007f7308 */ /* 0x000fe20000000800 */
[--C-:B------:R-:W-:Y:S02]  /*1cca0*/  FFMA.FTZ R181, R182, c[0x0][0x23c], -R65.reuse ;  /* 0x00008f00b6b57a23 */ /* 0x100fe40000010841 */
[C---:B--2---:R-:W-:Y:S04]  /*1ccb0*/  HMMA.16816.F32.BF16 R20, R40.reuse, R44, R20 ;  /* 0x0000002c2814723c */ /* 0x044fe80000041814 */
[--C-:B------:R-:W-:Y:S02]  /*1ccc0*/  FFMA.FTZ R182, R171, c[0x0][0x23c], -R68.reuse ;  /* 0x00008f00abb67a23 */ /* 0x100fe40000010844 */
[--C-:B------:R-:W-:Y:S01]  /*1ccd0*/  FFMA.FTZ R180, R180, c[0x0][0x23c], -R65.reuse ;  /* 0x00008f00b4b47a23 */ /* 0x100fe20000010841 */
[----:B------:R-:W2:Y:S01]  /*1cce0*/  MUFU.EX2 R130, R130 ;  /* 0x0000008200827308 */ /* 0x000ea20000000800 */
[C---:B------:R-:W-:Y:S01]  /*1ccf0*/  HMMA.16816.F32.BF16 R24, R40.reuse, R46, R24 ;  /* 0x0000002e2818723c */ /* 0x040fe20000041818 */
[----:B------:R-:W1:Y:S03]  /*1cd00*/  LDSM.16.MT88.4 R44, [R232+0xb000] ;  /* 0x00b00000e82c783b */ /* 0x000e660000004200 */
[--C-:B------:R-:W-:Y:S02]  /*1cd10*/  FFMA.FTZ R178, R178, c[0x0][0x23c], -R65.reuse ;  /* 0x00008f00b2b27a23 */ /* 0x100fe40000010841 */
[--C-:B------:R-:W-:Y:S02]  /*1cd20*/  FFMA.FTZ R185, R176, c[0x0][0x23c], -R65.reuse ;  /* 0x00008f00b0b97a23 */ /* 0x100fe40000010841 */
[C---:B------:R-:W-:Y:S01]  /*1cd30*/  HMMA.16816.F32.BF16 R28, R40.reuse, R56, R28 ;  /* 0x00000038281c723c */ /* 0x040fe2000004181c */
[----:B------:R-:W-:Y:S03]  /*1cd40*/  MUFU.EX2 R131, R131 ;  /* 0x0000008300837308 */ /* 0x000fe60000000800 */
[--C-:B------:R-:W-:Y:S02]  /*1cd50*/  FFMA.FTZ R176, R177, c[0x0][0x23c], -R68.reuse ;  /* 0x00008f00b1b07a23 */ /* 0x100fe40000010844 */
[--C-:B------:R-:W-:Y:S02]  /*1cd60*/  FFMA.FTZ R171, R174, c[0x0][0x23c], -R65.reuse ;  /* 0x00008f00aeab7a23 */ /* 0x100fe40000010841 */
[----:B------:R-:W-:Y:S01]  /*1cd70*/  HMMA.16816.F32.BF16 R32, R40, R58, R32 ;  /* 0x0000003a2820723c */ /* 0x000fe20000041820 */
[----:B------:R-:W2:Y:S02]  /*1cd80*/  LDSM.16.MT88.4 R56, [R231+0xb000] ;  /* 0x00b00000e738783b */ /* 0x000ea40000004200 */
[----:B------:R-:W1:Y:S01]  /*1cd90*/  MUFU.EX2 R134, R134 ;  /* 0x0000008600867308 */ /* 0x000e620000000800 */
[--C-:B------:R-:W-:Y:S02]  /*1cda0*/  FFMA.FTZ R174, R123, c[0x0][0x23c], -R68.reuse ;  /* 0x00008f007bae7a23 */ /* 0x100fe40000010844 */
[--C-:B------:R-:W-:Y:S01]  /*1cdb0*/  FFMA.FTZ R172, R172, c[0x0][0x23c], -R65.reuse ;  /* 0x00008f00acac7a23 */ /* 0x100fe20000010841 */
[----:B----4-:R-:W-:Y:S01]  /*1cdc0*/  F2FP.BF16.PACK_AB R41, R110, R101 ;  /* 0x000000656e29723e */ /* 0x010fe200000010ff */
[--C-:B------:R-:W-:Y:S01]  /*1cdd0*/  FFMA.FTZ R170, R170, c[0x0][0x23c], -R65.reuse ;  /* 0x00008f00aaaa7a23 */ /* 0x100fe20000010841 */
[----:B------:R-:W-:Y:S03]  /*1cde0*/  F2FP.BF16.PACK_AB R43, R112, R103 ;  /* 0x00000067702b723e */ /* 0x000fe600000010ff */
[----:B------:R-:W-:Y:S01]  /*1cdf0*/  F2FP.BF16.PACK_AB R40, R116, R115 ;  /* 0x000000737428723e */ /* 0x000fe200000010ff */
[----:B------:R-:W-:Y:S01]  /*1ce00*/  MUFU.EX2 R129, R129 ;  /* 0x0000008100817308 */ /* 0x000fe20000000800 */
[----:B------:R-:W-:Y:S01]  /*1ce10*/  F2FP.BF16.PACK_AB R42, R118, R113 ;  /* 0x00000071762a723e */ /* 0x000fe200000010ff */
[--C-:B------:R-:W-:Y:S02]  /*1ce20*/  FFMA.FTZ R177, R168, c[0x0][0x23c], -R65.reuse ;  /* 0x00008f00a8b17a23 */ /* 0x100fe40000010841 */
[--C-:B------:R-:W-:Y:S02]  /*1ce30*/  FFMA.FTZ R168, R169, c[0x0][0x23c], -R68.reuse ;  /* 0x00008f00a9a87a23 */ /* 0x100fe40000010844 */
[--C-:B------:R-:W-:Y:S02]  /*1ce40*/  FFMA.FTZ R123, R126, c[0x0][0x23c], -R65.reuse ;  /* 0x00008f007e7b7a23 */ /* 0x100fe40000010841 */
[C---:B---3--:R-:W-:Y:S02]  /*1ce50*/  HMMA.16816.F32.BF16 R4, R40.reuse, R48, R4 ;  /* 0x000000302804723c */ /* 0x048fe40000041804 */
[----:B------:R-:W3:Y:S01]  /*1ce60*/  MUFU.EX2 R132, R132 ;  /* 0x0000008400847308 */ /* 0x000ee20000000800 */
[--C-:B------:R-:W-:Y:S02]  /*1ce70*/  FFMA.FTZ R126, R105, c[0x0][0x23c], -R68.reuse ;  /* 0x00008f00697e7a23 */ /* 0x100fe40000010844 */
[--C-:B------:R-:W-:Y:S02]  /*1ce80*/  FFMA.FTZ R122, R122, c[0x0][0x23c], -R65.reuse ;  /* 0x00008f007a7a7a23 */ /* 0x100fe40000010841 */
[--C-:B------:R-:W-:Y:S01]  /*1ce90*/  FFMA.FTZ R120, R120, c[0x0][0x23c], -R65.reuse ;  /* 0x00008f0078787a23 */ /* 0x100fe20000010841 */
[C---:B------:R-:W-:Y:S01]  /*1cea0*/  HMMA.16816.F32.BF16 R8, R40.reuse, R50, R8 ;  /* 0x000000322808723c */ /* 0x040fe20000041808 */
[----:B------:R-:W4:Y:S03]  /*1ceb0*/  LDSM.16.MT88.4 R48, [R235+0xb800] ;  /* 0x00b80000eb30783b */ /* 0x000f260000004200 */
[----:B------:R-:W-:Y:S01]  /*1cec0*/  MUFU.EX2 R136, R136 ;  /* 0x0000008800887308 */ /* 0x000fe20000000800 */
[--C-:B------:R-:W-:Y:S02]  /*1ced0*/  FFMA.FTZ R169, R114, c[0x0][0x23c], -R65.reuse ;  /* 0x00008f0072a97a23 */ /* 0x100fe40000010841 */
[--C-:B------:R-:W-:Y:S01]  /*1cee0*/  FFMA.FTZ R114, R111, c[0x0][0x23c], -R68.reuse ;  /* 0x00008f006f727a23 */ /* 0x100fe20000010844 */
[C---:B-1----:R-:W-:Y:S04]  /*1cef0*/  HMMA.16816.F32.BF16 R12, R40.reuse, R52, R12 ;  /* 0x00000034280c723c */ /* 0x042fe8000004180c */
[--C-:B------:R-:W-:Y:S02]  /*1cf00*/  FFMA.FTZ R105, R108, c[0x0][0x23c], -R65.reuse ;  /* 0x00008f006c697a23 */ /* 0x100fe40000010841 */
[----:B------:R-:W1:Y:S01]  /*1cf10*/  MUFU.EX2 R133, R133 ;  /* 0x0000008500857308 */ /* 0x000e620000000800 */
[--C-:B------:R-:W-:Y:S01]  /*1cf20*/  FFMA.FTZ R104, R104, c[0x0][0x23c], -R65.reuse ;  /* 0x00008f0068687a23 */ /* 0x100fe20000010841 */
[C---:B------:R-:W-:Y:S01]  /*1cf30*/  HMMA.16816.F32.BF16 R16, R40.reuse, R54, R16 ;  /* 0x000000362810723c */ /* 0x040fe20000041810 */
[----:B------:R-:W1:Y:S03]  /*1cf40*/  LDSM.16.MT88.4 R52, [R233+0xb800] ;  /* 0x00b80000e934783b */ /* 0x000e660000004200 */
[--C-:B------:R-:W-:Y:S02]  /*1cf50*/  FFMA.FTZ R102, R102, c[0x0][0x23c], -R65.reuse ;  /* 0x00008f0066667a23 */ /* 0x100fe40000010841 */
[--C-:B------:R-:W-:Y:S02]  /*1cf60*/  FFMA.FTZ R111, R100, c[0x0][0x23c], -R65.reuse ;  /* 0x00008f00646f7a23 */ /* 0x100fe40000010841 */
[----:B------:R-:W-:Y:S01]  /*1cf70*/  MUFU.EX2 R135, R135 ;  /* 0x0000008700877308 */ /* 0x000fe20000000800 */
[C---:B------:R-:W-:Y:S03]  /*1cf80*/  HMMA.16816.F32.BF16 R20, R40.reuse, R44, R20 ;  /* 0x0000002c2814723c */ /* 0x040fe60000041814 */
[----:B------:R-:W-:Y:S02]  /*1cf90*/  FFMA.FTZ R100, R91, c[0x0][0x23c], -R68 ;  /* 0x00008f005b647a23 */ /* 0x000fe40000010844 */
[----:B------:R-:W-:Y:S02]  /*1cfa0*/  FFMA.FTZ R96, R38, R251, R96 ;  /* 0x000000fb26607223 */ /* 0x000fe40000010060 */
[--C-:B------:R-:W-:Y:S01]  /*1cfb0*/  FFMA.FTZ R74, R74, c[0x0][0x23c], -R65.reuse ;  /* 0x00008f004a4a7a23 */ /* 0x100fe20000010841 */
[C---:B------:R-:W-:Y:S01]  /*1cfc0*/  HMMA.16816.F32.BF16 R24, R40.reuse, R46, R24 ;  /* 0x0000002e2818723c */ /* 0x040fe20000041818 */
[----:B------:R-:W1:Y:S01]  /*1cfd0*/  MUFU.EX2 R138, R138 ;  /* 0x0000008a008a7308 */ /* 0x000e620000000800 */
[----:B------:R-:W1:Y:S02]  /*1cfe0*/  LDSM.16.MT88.4 R44, [R232+0xb800] ;  /* 0x00b80000e82c783b */ /* 0x000e640000004200 */
[--C-:B------:R-:W-:Y:S02]  /*1cff0*/  FFMA.FTZ R72, R72, c[0x0][0x23c], -R65.reuse ;  /* 0x00008f0048487a23 */ /* 0x100fe40000010841 */
[----:B------:R-:W-:Y:S02]  /*1d000*/  FFMA.FTZ R64, R64, c[0x0][0x23c], -R65 ;  /* 0x00008f0040407a23 */ /* 0x000fe40000010841 */
[C---:B--2---:R-:W-:Y:S03]  /*1d010*/  HMMA.16816.F32.BF16 R28, R40.reuse, R56, R28 ;  /* 0x00000038281c723c */ /* 0x044fe6000004181c */
[----:B------:R-:W-:Y:S01]  /*1d020*/  MUFU.EX2 R140, R140 ;  /* 0x0000008c008c7308 */ /* 0x000fe20000000800 */
[----:B------:R-:W-:Y:S02]  /*1d030*/  FFMA.FTZ R94, R37, R250, R94 ;  /* 0x000000fa255e7223 */ /* 0x000fe4000001005e */
[----:B------:R-:W-:Y:S02]  /*1d040*/  FADD.FTZ R87, R87, R96 ;  /* 0x0000006057577221 */ /* 0x000fe40000010000 */
[----:B------:R-:W-:Y:S01]  /*1d050*/  HMMA.16816.F32.BF16 R32, R40, R58, R32 ;  /* 0x0000003a2820723c */ /* 0x000fe20000041820 */
[----:B------:R-:W2:Y:S03]  /*1d060*/  LDSM.16.MT88.4 R56, [R231+0xb800] ;  /* 0x00b80000e738783b */ /* 0x000ea60000004200 */
[----:B------:R-:W-:Y:S01]  /*1d070*/  FADD.FTZ R90, R90, R87 ;  /* 0x000000575a5a7221 */ /* 0x000fe20000010000 */
[----:B------:R-:W1:Y:S01]  /*1d080*/  MUFU.EX2 R137, R137 ;  /* 0x0000008900897308 */ /* 0x000e620000000800 */
[----:B------:R-:W-:Y:S01]  /*1d090*/  FADD.FTZ R93, R93, R94 ;  /* 0x0000005e5d5d7221 */ /* 0x000fe20000010000 */
[----:B------:R-:W-:Y:S01]  /*1d0a0*/  F2FP.BF16.PACK_AB R41, R124, R119 ;  /* 0x000000777c29723e */ /* 0x000fe200000010ff */
[----:B------:R-:W-:Y:S01]  /*1d0b0*/  FADD.FTZ R90, R81, R90 ;  /* 0x0000005a515a7221 */ /* 0x000fe20000010000 */
[----:B-----5:R-:W-:Y:S03]  /*1d0c0*/  F2FP.BF16.PACK_AB R43, R128, R117 ;  /* 0x00000075802b723e */ /* 0x020fe600000010ff */
[----:B------:R-:W-:Y:S01]  /*1d0d0*/  F2FP.BF16.PACK_AB R40, R130, R127 ;  /* 0x0000007f8228723e */ /* 0x000fe200000010ff */
[----:B------:R-:W-:Y:S01]  /*1d0e0*/  FADD.FTZ R97, R97, R90 ;  /* 0x0000005a61617221 */ /* 0x000fe20000010000 */
[----:B------:R-:W-:Y:S01]  /*1d0f0*/  F2FP.BF16.PACK_AB R42, R134, R131 ;  /* 0x00000083862a723e */ /* 0x000fe200000010ff */
[----:B------:R-:W-:Y:S01]  /*1d100*/  MUFU.EX2 R139, R139 ;  /* 0x0000008b008b7308 */ /* 0x000fe20000000800 */
[----:B------:R-:W-:Y:S02]  /*1d110*/  FADD.FTZ R88, R88, R93 ;  /* 0x0000005d58587221 */ /* 0x000fe40000010000 */
[----:B------:R-:W-:Y:S02]  /*1d120*/  FADD.FTZ R98, R98, R97 ;  /* 0x0000006162627221 */ /* 0x000fe40000010000 */
[----:B------:R-:W-:Y:S01]  /*1d130*/  FADD.FTZ R79, R79, R88 ;  /* 0x000000584f4f7221 */ /* 0x000fe20000010000 */
[C---:B----4-:R-:W-:Y:S03]  /*1d140*/  HMMA.16816.F32.BF16 R4, R40.reuse, R48, R4 ;  /* 0x000000302804723c */ /* 0x050fe60000041804 */
[----:B------:R-:W-:Y:S01]  /*1d150*/  FADD.FTZ R99, R99, R98 ;  /* 0x0000006263637221 */ /* 0x000fe20000010000 */
[----:B------:R-:W4:Y:S01]  /*1d160*/  MUFU.EX2 R142, R142 ;  /* 0x0000008e008e7308 */ /* 0x000f220000000800 */
[----:B------:R-:W-:Y:S02]  /*1d170*/  FADD.FTZ R86, R86, R79 ;  /* 0x0000004f56567221 */ /* 0x000fe40000010000 */
[----:B------:R-:W-:Y:S01]  /*1d180*/  FADD.FTZ R106, R106, R99 ;  /* 0x000000636a6a7221 */ /* 0x000fe20000010000 */
[C---:B------:R-:W-:Y:S01]  /*1d190*/  HMMA.16816.F32.BF16 R8, R40.reuse, R50, R8 ;  /* 0x000000322808723c */ /* 0x040fe20000041808 */
[----:B------:R-:W5:Y:S03]  /*1d1a0*/  LDSM.16.MT88.4 R48, [R235+0xc000] ;  /* 0x00c00000eb30783b */ /* 0x000f660000004200 */
[----:B------:R-:W-:Y:S02]  /*1d1b0*/  FADD.FTZ R115, R115, R106 ;  /* 0x0000006a73737221 */ /* 0x000fe40000010000 */
[----:B------:R-:W-:Y:S01]  /*1d1c0*/  MUFU.EX2 R141, R141 ;  /* 0x0000008d008d7308 */ /* 0x000fe20000000800 */
[----:B------:R-:W-:Y:S01]  /*1d1d0*/  FADD.FTZ R86, R77, R86 ;  /* 0x000000564d567221 */ /* 0x000fe20000010000 */
[C---:B-1----:R-:W-:Y:S04]  /*1d1e0*/  HMMA.16816.F32.BF16 R12, R40.reuse, R52, R12 ;  /* 0x00000034280c723c */ /* 0x042fe8000004180c */
[----:B------:R-:W-:Y:S02]  /*1d1f0*/  FADD.FTZ R116, R116, R115 ;  /* 0x0000007374747221 */ /* 0x000fe40000010000 */
[----:B------:R-:W-:Y:S02]  /*1d200*/  FADD.FTZ R85, R85, R86 ;  /* 0x0000005655557221 */ /* 0x000fe40000010000 */
[----:B------:R-:W1:Y:S01]  /*1d210*/  MUFU.EX2 R144, R144 ;  /* 0x0000009000907308 */ /* 0x000e620000000800 */
[C---:B------:R-:W-:Y:S01]  /*1d220*/  HMMA.16816.F32.BF16 R16, R40.reuse, R54, R16 ;  /* 0x000000362810723c */ /* 0x040fe20000041810 */
[----:B------:R-:W1:Y:S02]  /*1d230*/  LDSM.16.MT88.4 R52, [R233+0xc000] ;  /* 0x00c00000e934783b */ /* 0x000e640000004200 */
[----:B------:R-:W-:Y:S02]  /*1d240*/  FADD.FTZ R113, R113, R116 ;  /* 0x0000007471717221 */ /* 0x000fe40000010000 */
[----:B------:R-:W-:Y:S02]  /*1d250*/  FADD.FTZ R92, R92, R85 ;  /* 0x000000555c5c7221 */ /* 0x000fe40000010000 */
[----:B------:R-:W-:Y:S01]  /*1d260*/  FADD.FTZ R118, R118, R113 ;  /* 0x0000007176767221 */ /* 0x000fe20000010000 */
[C---:B------:R-:W-:Y:S01]  /*1d270*/  HMMA.16816.F32.BF16 R20, R40.reuse, R44, R20 ;  /* 0x0000002c2814723c */ /* 0x040fe20000041814 */
[----:B------:R-:W-:Y:S03]  /*1d280*/  MUFU.EX2 R143, R143 ;  /* 0x0000008f008f7308 */ /* 0x000fe60000000800 */
[----:B------:R-:W-:Y:S02]  /*1d290*/  FADD.FTZ R127, R127, R118 ;  /* 0x000000767f7f7221 */ /* 0x000fe40000010000 */
[----:B------:R-:W-:Y:S02]  /*1d2a0*/  FADD.FTZ R101, R101, R92 ;  /* 0x0000005c65657221 */ /* 0x000fe40000010000 */
[C---:B------:R-:W-:Y:S01]  /*1d2b0*/  HMMA.16816.F32.BF16 R24, R40.reuse, R46, R24 ;  /* 0x0000002e2818723c */ /* 0x040fe20000041818 */
[----:B------:R-:W1:Y:S02]  /*1d2c0*/  LDSM.16.MT88.4 R44, [R232+0xc000] ;  /* 0x00c00000e82c783b */ /* 0x000e640000004200 */
[----:B------:R-:W1:Y:S01]  /*1d2d0*/  MUFU.EX2 R146, R146 ;  /* 0x0000009200927308 */ /* 0x000e620000000800 */
[----:B------:R-:W-:Y:S02]  /*1d2e0*/  FADD.FTZ R130, R130, R127 ;  /* 0x0000007f82827221 */ /* 0x000fe40000010000 */
[----:B------:R-:W-:Y:S02]  /*1d2f0*/  FADD.FTZ R110, R110, R101 ;  /* 0x000000656e6e7221 */ /* 0x000fe40000010000 */
[C---:B--2---:R-:W-:Y:S04]  /*1d300*/  HMMA.16816.F32.BF16 R28, R40.reuse, R56, R28 ;  /* 0x00000038281c723c */ /* 0x044fe8000004181c */
[----:B------:R-:W-:Y:S01]  /*1d310*/  FADD.FTZ R131, R131, R130 ;  /* 0x0000008283837221 */ /* 0x000fe20000010000 */
[----:B------:R-:W-:Y:S01]  /*1d320*/  MUFU.EX2 R145, R145 ;  /* 0x0000009100917308 */ /* 0x000fe20000000800 */
[----:B------:R-:W-:Y:S02]  /*1d330*/  FADD.FTZ R103, R103, R110 ;  /* 0x0000006e67677221 */ /* 0x000fe40000010000 */
[----:B------:R-:W-:Y:S01]  /*1d340*/  HMMA.16816.F32.BF16 R32, R40, R58, R32 ;  /* 0x0000003a2820723c */ /* 0x000fe20000041820 */
[----:B------:R-:W2:Y:S03]  /*1d350*/  LDSM.16.MT88.4 R56, [R231+0xc000] ;  /* 0x00c00000e738783b */ /* 0x000ea60000004200 */
[----:B------:R-:W-:Y:S02]  /*1d360*/  FADD.FTZ R134, R134, R131 ;  /* 0x0000008386867221 */ /* 0x000fe40000010000 */
[----:B------:R-:W-:Y:S01]  /*1d370*/  FADD.FTZ R112, R112, R103 ;  /* 0x0000006770707221 */ /* 0x000fe20000010000 */
[----:B------:R-:W1:Y:S01]  /*1d380*/  MUFU.EX2 R148, R148 ;  /* 0x0000009400947308 */ /* 0x000e620000000800 */
[----:B---3--:R-:W-:Y:S04]  /*1d390*/  F2FP.BF16.PACK_AB R41, R132, R129 ;  /* 0x000000818429723e */ /* 0x008fe800000010ff */
[----:B------:R-:W-:Y:S01]  /*1d3a0*/  F2FP.BF16.PACK_AB R43, R133, R136 ;  /* 0x00000088852b723e */ /* 0x000fe200000010ff */
[----:B------:R-:W-:Y:S01]  /*1d3b0*/  FADD.FTZ R119, R119, R112 ;  /* 0x0000007077777221 */ /* 0x000fe20000010000 */
[----:B------:R-:W-:Y:S01]  /*1d3c0*/  F2FP.BF16.PACK_AB R40, R138, R135 ;  /* 0x000000878a28723e */ /* 0x000fe200000010ff */
[----:B------:R-:W-:Y:S01]  /*1d3d0*/  FADD.FTZ R135, R135, R134 ;  /* 0x0000008687877221 */ /* 0x000fe20000010000 */
[----:B------:R-:W-:Y:S01]  /*1d3e0*/  F2FP.BF16.PACK_AB R42, R137, R140 ;  /* 0x0000008c892a723e */ /* 0x000fe200000010ff */
[----:B------:R-:W-:Y:S01]  /*1d3f0*/  MUFU.EX2 R147, R147 ;  /* 0x0000009300937308 */ /* 0x000fe20000000800 */
[----:B------:R-:W-:Y:S02]  /*1d400*/  FADD.FTZ R124, R124, R119 ;  /* 0x000000777c7c7221 */ /* 0x000fe40000010000 */
[----:B------:R-:W-:Y:S02]  /*1d410*/  FADD.FTZ R135, R138, R135 ;  /* 0x000000878a877221 */ /* 0x000fe40000010000 */
[----:B------:R-:W-:Y:S01]  /*1d420*/  FADD.FTZ R117, R117, R124 ;  /* 0x0000007c75757221 */ /* 0x000fe20000010000 */
[C---:B-----5:R-:W-:Y:S03]  /*1d430*/  HMMA.16816.F32.BF16 R4, R40.reuse, R48, R4 ;  /* 0x000000302804723c */ /* 0x060fe60000041804 */
[----:B------:R-:W-:Y:S01]  /*1d440*/  FADD.FTZ R140, R140, R135 ;  /* 0x000000878c8c7221 */ /* 0x000fe20000010000 */
[----:B------:R-:W3:Y:S01]  /*1d450*/  MUFU.EX2 R150, R150 ;  /* 0x0000009600967308 */ /* 0x000ee20000000800 */
[----:B------:R-:W-:Y:S02]  /*1d460*/  FADD.FTZ R128, R128, R117 ;  /* 0x0000007580807221 */ /* 0x000fe40000010000 */
[----:B------:R-:W-:Y:S01]  /*1d470*/  FADD.FTZ R140, R137, R140 ;  /* 0x0000008c898c7221 */ /* 0x000fe20000010000 */
[C---:B------:R-:W-:Y:S01]  /*1d480*/  HMMA.16816.F32.BF16 R8, R40.reuse, R50, R8 ;  /* 0x000000322808723c */ /* 0x040fe20000041808 */
[----:B------:R-:W5:Y:S03]  /*1d490*/  LDSM.16.MT88.4 R48, [R235+0xc800] ;  /* 0x00c80000eb30783b */ /* 0x000f660000004200 */
[----:B------:R-:W-:Y:S02]  /*1d4a0*/  FADD.FTZ R37, R129, R128 ;  /* 0x0000008081257221 */ /* 0x000fe40000010000 */
[----:B------:R-:W-:Y:S02]  /*1d4b0*/  MUFU.EX2 R152, R152 ;  /* 0x0000009800987308 */ /* 0x000fe40000000800 */
[C---:B-1----:R-:W-:Y:S04]  /*1d4c0*/  HMMA.16816.F32.BF16 R12, R40.reuse, R52, R12 ;  /* 0x00000034280c723c */ /* 0x042fe8000004180c */
[----:B------:R-:W-:Y:S04]  /*1d4d0*/  FADD.FTZ R37, R132, R37 ;  /* 0x0000002584257221 */ /* 0x000fe80000010000 */
[----:B------:R-:W1:Y:S01]  /*1d4e0*/  MUFU.EX2 R149, R149 ;  /* 0x0000009500957308 */ /* 0x000e620000000800 */
[C---:B------:R-:W-:Y:S01]  /*1d4f0*/  HMMA.16816.F32.BF16 R16, R40.reuse, R54, R16 ;  /* 0x000000362810723c */ /* 0x040fe20000041810 */
[----:B------:R-:W-:Y:S02]  /*1d500*/  LDSM.16.MT88.4 R52, [R232+0xc800] ;  /* 0x00c80000e834783b */ /* 0x000fe40000004200 */
[----:B------:R-:W-:Y:S04]  /*1d510*/  FADD.FTZ R38, R136, R37 ;  /* 0x0000002588267221 */ /* 0x000fe80000010000 */
[----:B------:R-:W-:Y:S01]  /*1d520*/  FADD.FTZ R38, R133, R38 ;  /* 0x0000002685267221 */ /* 0x000fe20000010000 */
[C---:B------:R-:W-:Y:S01]  /*1d530*/  HMMA.16816.F32.BF16 R20, R40.reuse, R44, R20 ;  /* 0x0000002c2814723c */ /* 0x040fe20000041814 */
[----:B------:R-:W-:Y:S07]  /*1d540*/  MUFU.EX2 R151, R151 ;  /* 0x0000009700977308 */ /* 0x000fee0000000800 */
[C---:B------:R-:W-:Y:S01]  /*1d550*/  HMMA.16816.F32.BF16 R24, R40.reuse, R46, R24 ;  /* 0x0000002e2818723c */ /* 0x040fe20000041818 */
[----:B------:R-:W1:Y:S02]  /*1d560*/  LDSM.16.MT88.4 R44, [R233+0xc800] ;  /* 0x00c80000e92c783b */ /* 0x000e640000004200 */
[----:B------:R-:W1:Y:S05]  /*1d570*/  MUFU.EX2 R154, R154 ;  /* 0x0000009a009a7308 */ /* 0x000e6a0000000800 */
[C---:B--2---:R-:W-:Y:S05]  /*1d580*/  HMMA.16816.F32.BF16 R28, R40.reuse, R56, R28 ;  /* 0x00000038281c723c */ /* 0x044fea000004181c */
[----:B------:R-:W-:Y:S03]  /*1d590*/  MUFU.EX2 R153, R153 ;  /* 0x0000009900997308 */ /* 0x000fe60000000800 */
[----:B------:R-:W-:Y:S01]  /*1d5a0*/  HMMA.16816.F32.BF16 R32, R40, R58, R32 ;  /* 0x0000003a2820723c */ /* 0x000fe20000041820 */
[----:B------:R-:W2:Y:S06]  /*1d5b0*/  LDSM.16.MT88.4 R56, [R231+0xc800] ;  /* 0x00c80000e738783b */ /* 0x000eac0000004200 */
[----:B------:R-:W1:Y:S01]  /*1d5c0*/  MUFU.EX2 R156, R156 ;  /* 0x0000009c009c7308 */ /* 0x000e620000000800 */
[----:B----4-:R-:W-:Y:S01]  /*1d5d0*/  F2FP.BF16.PACK_AB R41, R142, R139 ;  /* 0x0000008b8e29723e */ /* 0x010fe200000010ff */
[----:B------:R-:W-:Y:S03]  /*1d5e0*/  FADD.FTZ R139, R139, R38 ;  /* 0x000000268b8b7221 */ /* 0x000fe60000010000 */
        /* <DEDUP_REMOVED lines=9> */
[C---:B-----5:R-:W-:Y:S01]  /*1d680*/  HMMA.16816.F32.BF16 R4, R40.reuse, R48, R4 ;  /* 0x000000302804723c */ /* 0x060fe20000041804 */
[----:B------:R-:W-:Y:S02]  /*1d690*/  LDSM.16.MT88.4 R140, [R232+0x11800] ;  /* 0x01180000e88c783b */ /* 0x000fe40000004200 */
[----:B------:R-:W-:Y:S01]  /*1d6a0*/  FADD.FTZ R145, R145, R146 ;  /* 0x0000009291917221 */ /* 0x000fe20000010000 */
[----:B------:R-:W4:Y:S03]  /*1d6b0*/  MUFU.EX2 R158, R158 ;  /* 0x0000009e009e7308 */ /* 0x000f260000000800 */
[----:B------:R-:W-:Y:S01]  /*1d6c0*/  FADD.FTZ R148, R148, R145 ;  /* 0x0000009194947221 */ /* 0x000fe20000010000 */
[C---:B------:R-:W-:Y:S01]  /*1d6d0*/  HMMA.16816.F32.BF16 R8, R40.reuse, R50, R8 ;  /* 0x000000322808723c */ /* 0x040fe20000041808 */
[----:B------:R-:W-:Y:S05]  /*1d6e0*/  LDSM.16.MT88.4 R48, [R233+0xd000] ;  /* 0x00d00000e930783b */ /* 0x000fea0000004200 */
[----:B------:R-:W-:Y:S02]  /*1d6f0*/  MUFU.EX2 R160, R160 ;  /* 0x000000a000a07308 */ /* 0x000fe40000000800 */
[C---:B-1----:R-:W-:Y:S08]  /*1d700*/  HMMA.16816.F32.BF16 R12, R40.reuse, R44, R12 ;  /* 0x0000002c280c723c */ /* 0x042ff0000004180c */
[----:B------:R-:W1:Y:S01]  /*1d710*/  MUFU.EX2 R157, R157 ;  /* 0x0000009d009d7308 */ /* 0x000e620000000800 */
[C---:B------:R-:W-:Y:S01]  /*1d720*/  HMMA.16816.F32.BF16 R16, R40.reuse, R46, R16 ;  /* 0x0000002e2810723c */ /* 0x040fe20000041810 */
[----:B------:R-:W5:Y:S07]  /*1d730*/  LDSM.16.MT88.4 R44, [R235+0xd000] ;  /* 0x00d00000eb2c783b */ /* 0x000f6e0000004200 */
        /* <DEDUP_REMOVED lines=10> */
[C---:B---3--:R-:W-:Y:S01]  /*1d7e0*/  F2FP.BF16.PACK_AB R41, R150.reuse, R147 ;  /* 0x000000939629723e */ /* 0x048fe200000010ff */
        /* <DEDUP_REMOVED lines=13> */
[----:B------:R-:W-:Y:S03]  /*1d8c0*/  MUFU.EX2 R95, R95 ;  /* 0x0000005f005f7308 */ /* 0x000fe60000000800 */
[----:B------:R-:W-:Y:S01]  /*1d8d0*/  FADD.FTZ R156, R156, R153 ;  /* 0x000000999c9c7221 */ /* 0x000fe20000010000 */
[C---:B------:R-:W-:Y:S01]  /*1d8e0*/  HMMA.16816.F32.BF16 R8, R40.reuse, R46, R8 ;  /* 0x0000002e2808723c */ /* 0x040fe20000041808 */
[----:B------:R-:W3:Y:S05]  /*1d8f0*/  LDSM.16.MT88.4 R44, [R235+0xd800] ;  /* 0x00d80000eb2c783b */ /* 0x000eea0000004200 */
[----:B------:R-:W-:Y:S02]  /*1d900*/  MUFU.EX2 R100, R100 ;  /* 0x0000006400647308 */ /* 0x000fe40000000800 */
[C---:B------:R-:W-:Y:S08]  /*1d910*/  HMMA.16816.F32.BF16 R12, R40.reuse, R48, R12 ;  /* 0x00000030280c723c */ /* 0x040ff0000004180c */
[C---:B------:R-:W-:Y:S01]  /*1d920*/  HMMA.16816.F32.BF16 R16, R40.reuse, R50, R16 ;  /* 0x000000322810723c */ /* 0x040fe20000041810 */
[----:B------:R-:W5:Y:S01]  /*1d930*/  MUFU.EX2 R194, R194 ;  /* 0x000000c200c27308 */ /* 0x000f620000000800 */
[----:B------:R-:W3:Y:S06]  /*1d940*/  LDSM.16.MT88.4 R48, [R233+0xd800] ;  /* 0x00d80000e930783b */ /* 0x000eec0000004200 */
[C---:B-1----:R-:W-:Y:S03]  /*1d950*/  HMMA.16816.F32.BF16 R20, R40.reuse, R52, R20 ;  /* 0x000000342814723c */ /* 0x042fe60000041814 */
[----:B------:R-:W-:Y:S05]  /*1d960*/  MUFU.EX2 R165, R165 ;  /* 0x000000a500a57308 */ /* 0x000fea0000000800 */
[C---:B------:R-:W-:Y:S01]  /*1d970*/  HMMA.16816.F32.BF16 R24, R40.reuse, R54, R24 ;  /* 0x000000362818723c */ /* 0x040fe20000041818 */
[----:B------:R-:W1:Y:S04]  /*1d980*/  LDSM.16.MT88.4 R52, [R232+0xd800] ;  /* 0x00d80000e834783b */ /* 0x000e680000004200 */
[----:B------:R-:W-:Y:S03]  /*1d990*/  MUFU.EX2 R89, R89 ;  /* 0x0000005900597308 */ /* 0x000fe60000000800 */
[C---:B--2---:R-:W-:Y:S07]  /*1d9a0*/  HMMA.16816.F32.BF16 R28, R40.reuse, R56, R28 ;  /* 0x00000038281c723c */ /* 0x044fee000004181c */
[----:B------:R-:W-:Y:S01]  /*1d9b0*/  MUFU.EX2 R78, R78 ;  /* 0x0000004e004e7308 */ /* 0x000fe20000000800 */
[----:B------:R-:W-:Y:S01]  /*1d9c0*/  HMMA.16816.F32.BF16 R32, R40, R58, R32 ;  /* 0x0000003a2820723c */ /* 0x000fe20000041820 */
[----:B------:R-:W2:Y:S06]  /*1d9d0*/  LDSM.16.MT88.4 R56, [R231+0xd800] ;  /* 0x00d80000e738783b */ /* 0x000eac0000004200 */
[----:B----4-:R-:W-:Y:S01]  /*1d9e0*/  F2FP.BF16.PACK_AB R41, R158, R155 ;  /* 0x0000009b9e29723e */ /* 0x010fe200000010ff */
[----:B------:R-:W-:Y:S01]  /*1d9f0*/  FADD.FTZ R155, R155, R152 ;  /* 0x000000989b9b7221 */ /* 0x000fe20000010000 */
[----:B------:R-:W-:Y:S01]  /*1da00*/  F2FP.BF16.PACK_AB R43, R157, R160 ;  /* 0x000000a09d2b723e */ /* 0x000fe200000010ff */
[----:B------:R-:W4:Y:S02]  /*1da10*/  MUFU.EX2 R196, R196 ;  /* 0x000000c400c47308 */ /* 0x000f240000000800 */
[----:B------:R-:W-:Y:S01]  /*1da20*/  F2FP.BF16.PACK_AB R40, R192, R161 ;  /* 0x000000a1c028723e */ /* 0x000fe200000010ff */
[----:B------:R-:W-:Y:S01]  /*1da30*/  FADD.FTZ R161, R161, R156 ;  /* 0x0000009ca1a17221 */ /* 0x000fe20000010000 */
[----:B------:R-:W-:Y:S01]  /*1da40*/  F2FP.BF16.PACK_AB R42, R162, R159 ;  /* 0x0000009fa22a723e */ /* 0x000fe200000010ff */
        /* <DEDUP_REMOVED lines=9> */
[----:B------:R-:W3:Y:S01]  /*1dae0*/  LDSM.16.MT88.4 R44, [R235+0xe000] ;  /* 0x00e00000eb2c783b */ /* 0x000ee20000004200 */
[----:B------:R-:W2:Y:S06]  /*1daf0*/  MUFU.EX2 R188, R188 ;  /* 0x000000bc00bc7308 */ /* 0x000eac0000000800 */
[C---:B------:R-:W-:Y:S01]  /*1db00*/  HMMA.16816.F32.BF16 R12, R40.reuse, R48, R12 ;  /* 0x00000030280c723c */ /* 0x040fe2000004180c */
[----:B------:R-:W-:Y:S03]  /*1db10*/  LDSM.16.MT88.4 R156, [R235+0x11800] ;  /* 0x01180000eb9c783b */ /* 0x000fe60000004200 */
[----:B------:R-:W-:Y:S04]  /*1db20*/  MUFU.EX2 R186, R186 ;  /* 0x000000ba00ba7308 */ /* 0x000fe80000000800 */
[C---:B------:R-:W-:Y:S01]  /*1db30*/  HMMA.16816.F32.BF16 R16, R40.reuse, R50, R16 ;  /* 0x000000322810723c */ /* 0x040fe20000041810 */
[----:B------:R-:W3:Y:S05]  /*1db40*/  LDSM.16.MT88.4 R48, [R233+0xe000] ;  /* 0x00e00000e930783b */ /* 0x000eea0000004200 */
[----:B------:R-:W3:Y:S02]  /*1db50*/  MUFU.EX2 R187, R187 ;  /* 0x000000bb00bb7308 */ /* 0x000ee40000000800 */
[C---:B-1----:R-:W-:Y:S08]  /*1db60*/  HMMA.16816.F32.BF16 R20, R40.reuse, R52, R20 ;  /* 0x000000342814723c */ /* 0x042ff00000041814 */
[C---:B------:R-:W-:Y:S01]  /*1db70*/  HMMA.16816.F32.BF16 R24, R40.reuse, R54, R24 ;  /* 0x000000362818723c */ /* 0x040fe20000041818 */
[----:B------:R-:W1:Y:S01]  /*1db80*/  LDSM.16.MT88.4 R52, [R232+0xe000] ;  /* 0x00e00000e834783b */ /* 0x000e620000004200 */
[----:B------:R-:W-:Y:S06]  /*1db90*/  MUFU.EX2 R184, R184 ;  /* 0x000000b800b87308 */ /* 0x000fec0000000800 */
[C---:B--2---:R-:W-:Y:S04]  /*1dba0*/  HMMA.16816.F32.BF16 R28, R40.reuse, R56, R28 ;  /* 0x00000038281c723c */ /* 0x044fe8000004181c */
[----:B------:R-:W2:Y:S04]  /*1dbb0*/  MUFU.EX2 R183, R183 ;  /* 0x000000b700b77308 */ /* 0x000ea80000000800 */
[----:B------:R-:W-:Y:S01]  /*1dbc0*/  HMMA.16816.F32.BF16 R32, R40, R58, R32 ;  /* 0x0000003a2820723c */ /* 0x000fe20000041820 */
[----:B------:R-:W1:Y:S05]  /*1dbd0*/  LDSM.16.MT88.4 R56, [R231+0xe000] ;  /* 0x00e00000e738783b */ /* 0x000e6a0000004200 */
[----:B------:R-:W-:Y:S01]  /*1dbe0*/  MUFU.EX2 R190, R190 ;  /* 0x000000be00be7308 */ /* 0x000fe20000000800 */
[----:B-----5:R-:W-:Y:S01]  /*1dbf0*/  F2FP.BF16.PACK_AB R41, R194, R163 ;  /* 0x000000a3c229723e */ /* 0x020fe200000010ff */
[----:B------:R-:W-:Y:S01]  /*1dc00*/  FADD.FTZ R163, R163, R160 ;  /* 0x000000a0a3a37221 */ /* 0x000fe20000010000 */
[----:B----4-:R-:W-:Y:S03]  /*1dc10*/  F2FP.BF16.PACK_AB R43, R196, R165 ;  /* 0x000000a5c42b723e */ /* 0x010fe600000010ff */
[----:B------:R-:W-:Y:S01]  /*1dc20*/  F2FP.BF16.PACK_AB R40, R188, R167 ;  /* 0x000000a7bc28723e */ /* 0x000fe200000010ff */
[----:B------:R-:W-:Y:S01]  /*1dc30*/  FADD.FTZ R194, R194, R163 ;  /* 0x000000a3c2c27221 */ /* 0x000fe20000010000 */
[----:B---3--:R-:W-:Y:S02]  /*1dc40*/  F2FP.BF16.PACK_AB R42, R187, R186 ;  /* 0x000000babb2a723e */ /* 0x008fe400000010ff */
[----:B------:R-:W3:Y:S01]  /*1dc50*/  MUFU.EX2 R179, R179 ;  /* 0x000000b300b37308 */ /* 0x000ee20000000800 */
[----:B------:R-:W-:Y:S04]  /*1dc60*/  FADD.FTZ R165, R165, R194 ;  /* 0x000000c2a5a57221 */ /* 0x000fe80000010000 */
[C---:B------:R-:W-:Y:S05]  /*1dc70*/  HMMA.16816.F32.BF16 R4, R40.reuse, R44, R4 ;  /* 0x0000002c2804723c */ /* 0x040fea0000041804 */
[----:B------:R-:W-:Y:S03]  /*1dc80*/  MUFU.EX2 R181, R181 ;  /* 0x000000b500b57308 */ /* 0x000fe60000000800 */
[C---:B------:R-:W-:Y:S01]  /*1dc90*/  HMMA.16816.F32.BF16 R8, R40.reuse, R46, R8 ;  /* 0x0000002e2808723c */ /* 0x040fe20000041808 */
[----:B------:R-:W4:Y:S06]  /*1dca0*/  LDSM.16.MT88.4 R44, [R235+0xe800] ;  /* 0x00e80000eb2c783b */ /* 0x000f2c0000004200 */
[----:B------:R-:W5:Y:S01]  /*1dcb0*/  MUFU.EX2 R180, R180 ;  /* 0x000000b400b47308 */ /* 0x000f620000000800 */
[C---:B------:R-:W-:Y:S08]  /*1dcc0*/  HMMA.16816.F32.BF16 R12, R40.reuse, R48, R12 ;  /* 0x00000030280c723c */ /* 0x040ff0000004180c */
[C---:B------:R-:W-:Y:S01]  /*1dcd0*/  HMMA.16816.F32.BF16 R16, R40.reuse, R50, R16 ;  /* 0x000000322810723c */ /* 0x040fe20000041810 */
[----:B------:R-:W3:Y:S01]  /*1dce0*/  LDSM.16.MT88.4 R48, [R233+0xe800] ;  /* 0x00e80000e930783b */ /* 0x000ee20000004200 */
[----:B------:R-:W-:Y:S06]  /*1dcf0*/  MUFU.EX2 R178, R178 ;  /* 0x000000b200b27308 */ /* 0x000fec0000000800 */
[C---:B-1----:R-:W-:Y:S04]  /*1dd00*/  HMMA.16816.F32.BF16 R20, R40.reuse, R52, R20 ;  /* 0x000000342814723c */ /* 0x042fe80000041814 */
[----:B------:R-:W1:Y:S04]  /*1dd10*/  MUFU.EX2 R185, R185 ;  /* 0x000000b900b97308 */ /* 0x000e680000000800 */
[C---:B------:R-:W-:Y:S01]  /*1dd20*/  HMMA.16816.F32.BF16 R24, R40.reuse, R54, R24 ;  /* 0x000000362818723c */ /* 0x040fe20000041818 */
[----:B------:R-:W4:Y:S05]  /*1dd30*/  LDSM.16.MT88.4 R52, [R232+0xe800] ;  /* 0x00e80000e834783b */ /* 0x000f2a0000004200 */
[----:B------:R-:W-:Y:S02]  /*1dd40*/  MUFU.EX2 R176, R176 ;  /* 0x000000b000b07308 */ /* 0x000fe40000000800 */
[C---:B------:R-:W-:Y:S08]  /*1dd50*/  HMMA.16816.F32.BF16 R28, R40.reuse, R56, R28 ;  /* 0x00000038281c723c */ /* 0x040ff0000004181c */
[----:B------:R-:W-:Y:S01]  /*1dd60*/  HMMA.16816.F32.BF16 R32, R40, R58, R32 ;  /* 0x0000003a2820723c */ /* 0x000fe20000041820 */
[----:B------:R-:W4:Y:S01]  /*1dd70*/  LDSM.16.MT88.4 R56, [R231+0xe800] ;  /* 0x00e80000e738783b */ /* 0x000f220000004200 */
[----:B------:R-:W4:Y:S05]  /*1dd80*/  MUFU.EX2 R175, R175 ;  /* 0x000000af00af7308 */ /* 0x000f2a0000000800 */
[----:B--2---:R-:W-:Y:S02]  /*1dd90*/  F2FP.BF16.PACK_AB R41, R183, R184 ;  /* 0x000000b8b729723e */ /* 0x004fe400000010ff */
[----:B---3--:R-:W-:Y:S03]  /*1dda0*/  F2FP.BF16.PACK_AB R43, R179, R190 ;  /* 0x000000beb32b723e */ /* 0x008fe600000010ff */
[----:B-----5:R-:W-:Y:S01]  /*1ddb0*/  F2FP.BF16.PACK_AB R40, R180, R181 ;  /* 0x000000b5b428723e */ /* 0x020fe200000010ff */
[----:B------:R-:W-:Y:S01]  /*1ddc0*/  MUFU.EX2 R173, R173 ;  /* 0x000000ad00ad7308 */ /* 0x000fe20000000800 */
[----:B-1----:R-:W-:Y:S07]  /*1ddd0*/  F2FP.BF16.PACK_AB R42, R185, R178 ;  /* 0x000000b2b92a723e */ /* 0x002fee00000010ff */
[C---:B----4-:R-:W-:Y:S02]  /*1dde0*/  HMMA.16816.F32.BF16 R4, R40.reuse, R44, R4 ;  /* 0x0000002c2804723c */ /* 0x050fe40000041804 */
[----:B------:R-:W1:Y:S06]  /*1ddf0*/  MUFU.EX2 R182, R182 ;  /* 0x000000b600b67308 */ /* 0x000e6c0000000800 */
[C---:B------:R-:W-:Y:S01]  /*1de00*/  HMMA.16816.F32.BF16 R8, R40.reuse, R46, R8 ;  /* 0x0000002e2808723c */ /* 0x040fe20000041808 */
[----:B------:R-:W2:Y:S03]  /*1de10*/  LDSM.16.MT88.4 R44, [R235+0xf000] ;  /* 0x00f00000eb2c783b */ /* 0x000ea60000004200 */
[----:B------:R-:W-:Y:S04]  /*1de20*/  MUFU.EX2 R171, R171 ;  /* 0x000000ab00ab7308 */ /* 0x000fe80000000800 */
[C---:B------:R-:W-:Y:S06]  /*1de30*/  HMMA.16816.F32.BF16 R12, R40.reuse, R48, R12 ;  /* 0x00000030280c723c */ /* 0x040fec000004180c */
[----:B------:R-:W3:Y:S02]  /*1de40*/  MUFU.EX2 R172, R172 ;  /* 0x000000ac00ac7308 */ /* 0x000ee40000000800 */
[C---:B------:R-:W-:Y:S01]  /*1de50*/  HMMA.16816.F32.BF16 R16, R40.reuse, R50, R16 ;  /* 0x000000322810723c */ /* 0x040fe20000041810 */
[----:B------:R-:W4:Y:S07]  /*1de60*/  LDSM.16.MT88.4 R48, [R233+0xf000] ;  /* 0x00f00000e930783b */ /* 0x000f2e0000004200 */
[C---:B------:R-:W-:Y:S01]  /*1de70*/  HMMA.16816.F32.BF16 R20, R40.reuse, R52, R20 ;  /* 0x000000342814723c */ /* 0x040fe20000041814 */
[----:B------:R-:W-:Y:S07]  /*1de80*/  MUFU.EX2 R170, R170 ;  /* 0x000000aa00aa7308 */ /* 0x000fee0000000800 */
[C---:B------:R-:W-:Y:S01]  /*1de90*/  HMMA.16816.F32.BF16 R24, R40.reuse, R54, R24 ;  /* 0x000000362818723c */ /* 0x040fe20000041818 */
[----:B------:R-:W5:Y:S02]  /*1dea0*/  LDSM.16.MT88.4 R52, [R232+0xf000] ;  /* 0x00f00000e834783b */ /* 0x000f640000004200 */
[----:B------:R-:W2:Y:S05]  /*1deb0*/  MUFU.EX2 R177, R177 ;  /* 0x000000b100b17308 */ /* 0x000eaa0000000800 */
[C---:B------:R-:W-:Y:S05]  /*1dec0*/  HMMA.16816.F32.BF16 R28, R40.reuse, R56, R28 ;  /* 0x00000038281c723c */ /* 0x040fea000004181c */
[----:B------:R-:W-:Y:S03]  /*1ded0*/  MUFU.EX2 R168, R168 ;  /* 0x000000a800a87308 */ /* 0x000fe60000000800 */
[----:B------:R-:W-:Y:S01]  /*1dee0*/  HMMA.16816.F32.BF16 R32, R40, R58, R32 ;  /* 0x0000003a2820723c */ /* 0x000fe20000041820 */
[----:B------:R-:W5:Y:S06]  /*1def0*/  LDSM.16.MT88.4 R56, [R231+0xf000] ;  /* 0x00f00000e738783b */ /* 0x000f6c0000004200 */
[----:B------:R-:W-:Y:S01]  /*1df00*/  F2FP.BF16.PACK_AB R41, R175, R176 ;  /* 0x000000b0af29723e */ /* 0x000fe200000010ff */
[----:B------:R-:W4:Y:S01]  /*1df10*/  MUFU.EX2 R125, R125 ;  /* 0x0000007d007d7308 */ /* 0x000f220000000800 */
[----:B-1----:R-:W-:Y:S03]  /*1df20*/  F2FP.BF16.PACK_AB R43, R182, R173 ;  /* 0x000000adb62b723e */ /* 0x002fe600000010ff */
[----:B---3--:R-:W-:Y:S02]  /*1df30*/  F2FP.BF16.PACK_AB R40, R172, R171 ;  /* 0x000000abac28723e */ /* 0x008fe400000010ff */
[----:B--2---:R-:W-:Y:S04]  /*1df40*/  F2FP.BF16.PACK_AB R42, R177, R170 ;  /* 0x000000aab12a723e */ /* 0x004fe800000010ff */
[----:B------:R-:W-:Y:S03]  /*1df50*/  MUFU.EX2 R174, R174 ;  /* 0x000000ae00ae7308 */ /* 0x000fe60000000800 */
[C---:B------:R-:W-:Y:S07]  /*1df60*/  HMMA.16816.F32.BF16 R4, R40.reuse, R44, R4 ;  /* 0x0000002c2804723c */ /* 0x040fee0000041804 */
[----:B------:R-:W1:Y:S01]  /*1df70*/  MUFU.EX2 R121, R121 ;  /* 0x0000007900797308 */ /* 0x000e620000000800 */
[C---:B------:R-:W-:Y:S01]  /*1df80*/  HMMA.16816.F32.BF16 R8, R40.reuse, R46, R8 ;  /* 0x0000002e2808723c */ /* 0x040fe20000041808 */
[----:B------:R-:W2:Y:S07]  /*1df90*/  LDSM.16.MT88.4 R44, [R235+0xf800] ;  /* 0x00f80000eb2c783b */ /* 0x000eae0000004200 */
[C---:B----4-:R-:W-:Y:S01]  /*1dfa0*/  HMMA.16816.F32.BF16 R12, R40.reuse, R48, R12 ;  /* 0x00000030280c723c */ /* 0x050fe2000004180c */
[----:B------:R-:W-:Y:S07]  /*1dfb0*/  MUFU.EX2 R123, R123 ;  /* 0x0000007b007b7308 */ /* 0x000fee0000000800 */
[C---:B------:R-:W-:Y:S01]  /*1dfc0*/  HMMA.16816.F32.BF16 R16, R40.reuse, R50, R16 ;  /* 0x000000322810723c */ /* 0x040fe20000041810 */
[----:B------:R-:W3:Y:S02]  /*1dfd0*/  LDSM.16.MT88.4 R48, [R233+0xf800] ;  /* 0x00f80000e930783b */ /* 0x000ee40000004200 */
[----:B------:R-:W4:Y:S05]  /*1dfe0*/  MUFU.EX2 R122, R122 ;  /* 0x0000007a007a7308 */ /* 0x000f2a0000000800 */
[C---:B-----5:R-:W-:Y:S05]  /*1dff0*/  HMMA.16816.F32.BF16 R20, R40.reuse, R52, R20 ;  /* 0x000000342814723c */ /* 0x060fea0000041814 */
[----:B------:R-:W-:Y:S03]  /*1e000*/  MUFU.EX2 R120, R120 ;  /* 0x0000007800787308 */ /* 0x000fe60000000800 */
[C---:B------:R-:W-:Y:S01]  /*1e010*/  HMMA.16816.F32.BF16 R24, R40.reuse, R54, R24 ;  /* 0x000000362818723c */ /* 0x040fe20000041818 */
[----:B------:R-:W5:Y:S06]  /*1e020*/  LDSM.16.MT88.4 R52, [R232+0xf800] ;  /* 0x00f80000e834783b */ /* 0x000f6c0000004200 */
[----:B------:R-:W2:Y:S01]  /*1e030*/  MUFU.EX2 R169, R169 ;  /* 0x000000a900a97308 */ /* 0x000ea20000000800 */
[C---:B------:R-:W-:Y:S08]  /*1e040*/  HMMA.16816.F32.BF16 R28, R40.reuse, R56, R28 ;  /* 0x00000038281c723c */ /* 0x040ff0000004181c */
[----:B------:R-:W-:Y:S01]  /*1e050*/  HMMA.16816.F32.BF16 R32, R40, R58, R32 ;  /* 0x0000003a2820723c */ /* 0x000fe20000041820 */
[----:B------:R-:W5:Y:S01]  /*1e060*/  LDSM.16.MT88.4 R56, [R231+0xf800] ;  /* 0x00f80000e738783b */ /* 0x000f620000004200 */
[----:B------:R-:W-:Y:S05]  /*1e070*/  MUFU.EX2 R114, R114 ;  /* 0x0000007200727308 */ /* 0x000fea0000000800 */
[----:B------:R-:W-:Y:S02]  /*1e080*/  F2FP.BF16.PACK_AB R41, R125, R168 ;  /* 0x000000a87d29723e */ /* 0x000fe400000010ff */
[----:B-1----:R-:W-:Y:S03]  /*1e090*/  F2FP.BF16.PACK_AB R43, R121, R174 ;  /* 0x000000ae792b723e */ /* 0x002fe600000010ff */
[----:B----4-:R-:W-:Y:S01]  /*1e0a0*/  F2FP.BF16.PACK_AB R40, R122, R123 ;  /* 0x0000007b7a28723e */ /* 0x010fe200000010ff */
[----:B------:R-:W1:Y:S01]  /*1e0b0*/  MUFU.EX2 R109, R109 ;  /* 0x0000006d006d7308 */ /* 0x000e620000000800 */
[----:B--2---:R-:W-:Y:S07]  /*1e0c0*/  F2FP.BF16.PACK_AB R42, R169, R120 ;  /* 0x00000078a92a723e */ /* 0x004fee00000010ff */
[C---:B------:R-:W-:Y:S02]  /*1e0d0*/  HMMA.16816.F32.BF16 R4, R40.reuse, R44, R4 ;  /* 0x0000002c2804723c */ /* 0x040fe40000041804 */
[----:B------:R-:W-:Y:S06]  /*1e0e0*/  MUFU.EX2 R107, R107 ;  /* 0x0000006b006b7308 */ /* 0x000fec0000000800 */
[C---:B------:R-:W-:Y:S01]  /*1e0f0*/  HMMA.16816.F32.BF16 R8, R40.reuse, R46, R8 ;  /* 0x0000002e2808723c */ /* 0x040fe20000041808 */
[----:B------:R-:W2:Y:S03]  /*1e100*/  LDSM.16.MT88.4 R44, [R235+0x10000] ;  /* 0x01000000eb2c783b */ /* 0x000ea60000004200 */
[----:B------:R-:W4:Y:S04]  /*1e110*/  MUFU.EX2 R126, R126 ;  /* 0x0000007e007e7308 */ /* 0x000f280000000800 */
[C---:B---3--:R-:W-:Y:S06]  /*1e120*/  HMMA.16816.F32.BF16 R12, R40.reuse, R48, R12 ;  /* 0x00000030280c723c */ /* 0x048fec000004180c */
[----:B------:R-:W-:Y:S02]  /*1e130*/  MUFU.EX2 R105, R105 ;  /* 0x0000006900697308 */ /* 0x000fe40000000800 */
[C---:B------:R-:W-:Y:S01]  /*1e140*/  HMMA.16816.F32.BF16 R16, R40.reuse, R50, R16 ;  /* 0x000000322810723c */ /* 0x040fe20000041810 */
[----:B------:R-:W3:Y:S07]  /*1e150*/  LDSM.16.MT88.4 R48, [R233+0x10000] ;  /* 0x01000000e930783b */ /* 0x000eee0000004200 */
[----:B------:R-:W1:Y:S01]  /*1e160*/  MUFU.EX2 R104, R104 ;  /* 0x0000006800687308 */ /* 0x000e620000000800 */
[C---:B-----5:R-:W-:Y:S08]  /*1e170*/  HMMA.16816.F32.BF16 R20, R40.reuse, R52, R20 ;  /* 0x000000342814723c */ /* 0x060ff00000041814 */
[C---:B------:R-:W-:Y:S01]  /*1e180*/  HMMA.16816.F32.BF16 R24, R40.reuse, R54, R24 ;  /* 0x000000362818723c */ /* 0x040fe20000041818 */
[----:B------:R-:W-:Y:S01]  /*1e190*/  MUFU.EX2 R102, R102 ;  /* 0x0000006600667308 */ /* 0x000fe20000000800 */
[----:B------:R-:W5:Y:S06]  /*1e1a0*/  LDSM.16.MT88.4 R52, [R232+0x10000] ;  /* 0x01000000e834783b */ /* 0x000f6c0000004200 */
[C---:B------:R-:W-:Y:S03]  /*1e1b0*/  HMMA.16816.F32.BF16 R28, R40.reuse, R56, R28 ;  /* 0x00000038281c723c */ /* 0x040fe6000004181c */
[----:B------:R-:W2:Y:S04]  /*1e1c0*/  MUFU.EX2 R111, R111 ;  /* 0x0000006f006f7308 */ /* 0x000ea80000000800 */
[--C-:B------:R-:W-:Y:S01]  /*1e1d0*/  FFMA.FTZ R56, R83, c[0x0][0x23c], -R68.reuse ;  /* 0x00008f0053387a23 */ /* 0x100fe20000010844 */
[----:B------:R-:W-:Y:S04]  /*1e1e0*/  HMMA.16816.F32.BF16 R32, R40, R58, R32 ;  /* 0x0000003a2820723c */ /* 0x000fe80000041820 */
[--C-:B------:R-:W-:Y:S01]  /*1e1f0*/  FFMA.FTZ R57, R84, c[0x0][0x23c], -R65.reuse ;  /* 0x00008f0054397a23 */ /* 0x100fe20000010841 */
[----:B------:R-:W-:Y:S02]  /*1e200*/  MUFU.EX2 R56, R56 ;  /* 0x0000003800387308 */ /* 0x000fe40000000800 */
[----:B-1----:R-:W-:Y:S01]  /*1e210*/  F2FP.BF16.PACK_AB R41, R109, R114 ;  /* 0x000000726d29723e */ /* 0x002fe200000010ff */
[--C-:B------:R-:W-:Y:S01]  /*1e220*/  FFMA.FTZ R58, R82, c[0x0][0x23c], -R65.reuse ;  /* 0x00008f00523a7a23 */ /* 0x100fe20000010841 */
[----:B----4-:R-:W-:Y:S03]  /*1e230*/  F2FP.BF16.PACK_AB R43, R126, R107 ;  /* 0x0000006b7e2b723e */ /* 0x010fe600000010ff */
[----:B------:R-:W-:Y:S01]  /*1e240*/  F2FP.BF16.PACK_AB R40, R104, R105 ;  /* 0x000000696828723e */ /* 0x000fe200000010ff */
[--C-:B------:R-:W-:Y:S02]  /*1e250*/  FFMA.FTZ R59, R80, c[0x0][0x23c], -R65.reuse ;  /* 0x00008f00503b7a23 */ /* 0x100fe40000010841 */
[----:B------:R-:W-:Y:S01]  /*1e260*/  MUFU.EX2 R57, R57 ;  /* 0x0000003900397308 */ /* 0x000fe20000000800 */
[--C-:B------:R-:W-:Y:S02]  /*1e270*/  FFMA.FTZ R80, R73, c[0x0][0x23c], -R68.reuse ;  /* 0x00008f0049507a23 */ /* 0x100fe40000010844 */
[--C-:B------:R-:W-:Y:S01]  /*1e280*/  FFMA.FTZ R82, R69, c[0x0][0x23c], -R68.reuse ;  /* 0x00008f0045527a23 */ /* 0x100fe20000010844 */
[----:B--2---:R-:W-:Y:S01]  /*1e290*/  F2FP.BF16.PACK_AB R42, R111, R102 ;  /* 0x000000666f2a723e */ /* 0x004fe200000010ff */
[--C-:B------:R-:W-:Y:S02]  /*1e2a0*/  FFMA.FTZ R69, R76, c[0x0][0x23c], -R65.reuse ;  /* 0x00008f004c457a23 */ /* 0x100fe40000010841 */
[--C-:B------:R-:W-:Y:S02]  /*1e2b0*/  FFMA.FTZ R73, R70, c[0x0][0x23c], -R65.reuse ;  /* 0x00008f0046497a23 */ /* 0x100fe40000010841 */
[--C-:B------:R-:W-:Y:S01]  /*1e2c0*/  FFMA.FTZ R70, R39, c[0x0][0x23c], -R68.reuse ;  /* 0x00008f0027467a23 */ /* 0x100fe20000010844 */
[----:B------:R-:W-:Y:S01]  /*1e2d0*/  MUFU.EX2 R58, R58 ;  /* 0x0000003a003a7308 */ /* 0x000fe20000000800 */
[C---:B------:R-:W-:Y:S08]  /*1e2e0*/  HMMA.16816.F32.BF16 R4, R40.reuse, R44, R4 ;  /* 0x0000002c2804723c */ /* 0x040ff00000041804 */
[C---:B------:R-:W-:Y:S01]  /*1e2f0*/  HMMA.16816.F32.BF16 R8, R40.reuse, R46, R8 ;  /* 0x0000002e2808723c */ /* 0x040fe20000041808 */
[----:B------:R-:W1:Y:S01]  /*1e300*/  LDSM.16.MT88.4 R44, [R231+0x10000] ;  /* 0x01000000e72c783b */ /* 0x000e620000004200 */
[----:B------:R-:W-:Y:S06]  /*1e310*/  MUFU.EX2 R59, R59 ;  /* 0x0000003b003b7308 */ /* 0x000fec0000000800 */
[C---:B---3--:R-:W-:Y:S04]  /*1e320*/  HMMA.16816.F32.BF16 R12, R40.reuse, R48, R12 ;  /* 0x00000030280c723c */ /* 0x048fe8000004180c */
[----:B------:R-:W-:Y:S04]  /*1e330*/  MUFU.EX2 R75, R75 ;  /* 0x0000004b004b7308 */ /* 0x000fe80000000800 */
[C---:B------:R-:W-:Y:S01]  /*1e340*/  HMMA.16816.F32.BF16 R16, R40.reuse, R50, R16 ;  /* 0x000000322810723c */ /* 0x040fe20000041810 */
[----:B------:R-:W2:Y:S05]  /*1e350*/  LDSM.16.MT88.4 R48, [R235+0x10800] ;  /* 0x01080000eb30783b */ /* 0x000eaa0000004200 */
[----:B------:R-:W3:Y:S02]  /*1e360*/  MUFU.EX2 R80, R80 ;  /* 0x0000005000507308 */ /* 0x000ee40000000800 */
[C---:B-----5:R-:W-:Y:S08]  /*1e370*/  HMMA.16816.F32.BF16 R20, R40.reuse, R52, R20 ;  /* 0x000000342814723c */ /* 0x060ff00000041814 */
        /* <DEDUP_REMOVED lines=9> */
[----:B------:R-:W-:Y:S02]  /*1e410*/  F2FP.BF16.PACK_AB R41, R100, R95 ;  /* 0x0000005f6429723e */ /* 0x000fe400000010ff */
[----:B------:R-:W-:Y:S03]  /*1e420*/  F2FP.BF16.PACK_AB R43, R56, R89 ;  /* 0x00000059382b723e */ /* 0x000fe600000010ff */
[----:B------:R-:W-:Y:S02]  /*1e430*/  F2FP.BF16.PACK_AB R40, R58, R57 ;  /* 0x000000393a28723e */ /* 0x000fe400000010ff */
[----:B------:R-:W-:Y:S02]  /*1e440*/  F2FP.BF16.PACK_AB R42, R78, R59 ;  /* 0x0000003b4e2a723e */ /* 0x000fe400000010ff */
[----:B------:R-:W-:Y:S01]  /*1e450*/  MUFU.EX2 R74, R74 ;  /* 0x0000004a004a7308 */ /* 0x000fe20000000800 */
[----:B-1----:R-:W-:Y:S04]  /*1e460*/  F2FP.BF16.PACK_AB R39, R82, R71 ;  /* 0x000000475227723e */ /* 0x002fe800000010ff */
[C---:B--2---:R-:W-:Y:S05]  /*1e470*/  HMMA.16816.F32.BF16 R4, R40.reuse, R48, R4 ;  /* 0x000000302804723c */ /* 0x044fea0000041804 */
[----:B------:R-:W-:Y:S03]  /*1e480*/  MUFU.EX2 R72, R72 ;  /* 0x0000004800487308 */ /* 0x000fe60000000800 */
[C---:B------:R-:W-:Y:S01]  /*1e490*/  HMMA.16816.F32.BF16 R8, R40.reuse, R50, R8 ;  /* 0x000000322808723c */ /* 0x040fe20000041808 */
[----:B------:R-:W1:Y:S06]  /*1e4a0*/  LDSM.16.MT88.4 R48, [R231+0x10800] ;  /* 0x01080000e730783b */ /* 0x000e6c0000004200 */
[----:B------:R-:W2:Y:S01]  /*1e4b0*/  MUFU.EX2 R73, R73 ;  /* 0x0000004900497308 */ /* 0x000ea20000000800 */
[C---:B----4-:R-:W-:Y:S08]  /*1e4c0*/  HMMA.16816.F32.BF16 R12, R40.reuse, R52, R12 ;  /* 0x00000034280c723c */ /* 0x050ff0000004180c */
[C---:B------:R-:W-:Y:S01]  /*1e4d0*/  HMMA.16816.F32.BF16 R16, R40.reuse, R54, R16 ;  /* 0x000000362810723c */ /* 0x040fe20000041810 */
[----:B------:R-:W4:Y:S01]  /*1e4e0*/  LDSM.16.MT88.4 R52, [R235+0x11000] ;  /* 0x01100000eb34783b */ /* 0x000f220000004200 */
[----:B------:R-:W-:Y:S06]  /*1e4f0*/  MUFU.EX2 R67, R67 ;  /* 0x0000004300437308 */ /* 0x000fec0000000800 */
[C---:B---3--:R-:W-:Y:S04]  /*1e500*/  HMMA.16816.F32.BF16 R20, R40.reuse, R44, R20 ;  /* 0x0000002c2814723c */ /* 0x048fe80000041814 */
[----:B------:R-:W3:Y:S01]  /*1e510*/  MUFU.EX2 R70, R70 ;  /* 0x0000004600467308 */ /* 0x000ee20000000800 */
[----:B--2---:R-:W-:Y:S03]  /*1e520*/  F2FP.BF16.PACK_AB R38, R73, R72 ;  /* 0x000000484926723e */ /* 0x004fe600000010ff */
[C---:B------:R-:W-:Y:S01]  /*1e530*/  HMMA.16816.F32.BF16 R24, R40.reuse, R46, R24 ;  /* 0x0000002e2818723c */ /* 0x040fe20000041818 */
[----:B------:R-:W2:Y:S07]  /*1e540*/  LDSM.16.MT88.4 R44, [R233+0x11000] ;  /* 0x01100000e92c783b */ /* 0x000eae0000004200 */
[C---:B-1----:R-:W-:Y:S07]  /*1e550*/  HMMA.16816.F32.BF16 R28, R40.reuse, R48, R28 ;  /* 0x00000030281c723c */ /* 0x042fee000004181c */
[--C-:B------:R-:W-:Y:S01]  /*1e560*/  FFMA.FTZ R48, R36, c[0x0][0x23c], -R68.reuse ;  /* 0x00008f0024307a23 */ /* 0x100fe20000010844 */
[----:B------:R-:W-:Y:S01]  /*1e570*/  HMMA.16816.F32.BF16 R32, R40, R50, R32 ;  /* 0x000000322820723c */ /* 0x000fe20000041820 */
[----:B------:R-:W1:Y:S03]  /*1e580*/  LDSM.16.MT88.4 R40, [R232+0x11000] ;  /* 0x01100000e828783b */ /* 0x000e660000004200 */
[----:B------:R-:W-:Y:S01]  /*1e590*/  FFMA.FTZ R68, R3, c[0x0][0x23c], -R68 ;  /* 0x00008f0003447a23 */ /* 0x000fe20000010844 */
[----:B------:R-:W-:Y:S01]  /*1e5a0*/  F2FP.BF16.PACK_AB R36, R74, R69 ;  /* 0x000000454a24723e */ /* 0x000fe200000010ff */
[----:B------:R5:W-:Y:S01]  /*1e5b0*/  MUFU.EX2 R3, R48 ;  /* 0x0000003000037308 */ /* 0x000be20000000800 */
[----:B---3--:R-:W-:Y:S05]  /*1e5c0*/  F2FP.BF16.PACK_AB R133, R70, R67 ;  /* 0x000000434685723e */ /* 0x008fea00000010ff */
[C---:B----4-:R-:W-:Y:S04]  /*1e5d0*/  HMMA.16816.F32.BF16 R4, R36.reuse, R52, R4 ;  /* 0x000000342404723c */ /* 0x050fe80000041804 */
[----:B------:R-:W3:Y:S03]  /*1e5e0*/  MUFU.EX2 R68, R68 ;  /* 0x0000004400447308 */ /* 0x000ee60000000800 */
[----:B------:R-:W-:Y:S01]  /*1e5f0*/  FADD.FTZ R53, R167, R162 ;  /* 0x000000a2a7357221 */ /* 0x000fe20000010000 */
[C---:B------:R-:W-:Y:S04]  /*1e600*/  HMMA.16816.F32.BF16 R8, R36.reuse, R54, R8 ;  /* 0x000000362408723c */ /* 0x040fe80000041808 */
[----:B------:R-:W-:Y:S01]  /*1e610*/  FFMA.FTZ R52, R66, c[0x0][0x23c], -R65 ;  /* 0x00008f0042347a23 */ /* 0x000fe20000010841 */
[----:B------:R-:W-:Y:S01]  /*1e620*/  MOV R167, R0 ;  /* 0x0000000000a77202 */ /* 0x000fe20000000f00 */
[----:B------:R-:W-:Y:S02]  /*1e630*/  FADD.FTZ R53, R188, R53 ;  /* 0x00000035bc357221 */ /* 0x000fe40000010000 */
[C---:B--2---:R-:W-:Y:S01]  /*1e640*/  HMMA.16816.F32.BF16 R12, R36.reuse, R44, R12 ;  /* 0x0000002c240c723c */ /* 0x044fe2000004180c */
[----:B------:R-:W-:Y:S01]  /*1e650*/  MUFU.EX2 R45, R64 ;  /* 0x00000040002d7308 */ /* 0x000fe20000000800 */
[----:B-----5:R-:W2:Y:S02]  /*1e660*/  LDSM.16.MT88.4 R48, [R231+0x11000] ;  /* 0x01100000e730783b */ /* 0x020ea40000004200 */
[----:B------:R-:W-:Y:S02]  /*1e670*/  FADD.FTZ R54, R186, R53 ;  /* 0x00000035ba367221 */ /* 0x000fe40000010000 */
[----:B------:R-:W-:Y:S01]  /*1e680*/  FADD.FTZ R53, R196, R165 ;  /* 0x000000a5c4357221 */ /* 0x000fe20000010000 */
[----:B------:R-:W-:Y:S01]  /*1e690*/  MOV R165, R2 ;  /* 0x0000000200a57202 */ /* 0x000fe20000000f00 */
[--C-:B------:R-:W-:Y:S01]  /*1e6a0*/  FFMA.FTZ R44, R63, c[0x0][0x23c], -R65.reuse ;  /* 0x00008f003f2c7a23 */ /* 0x100fe20000010841 */
[C---:B------:R-:W-:Y:S02]  /*1e6b0*/  HMMA.16816.F32.BF16 R16, R36.reuse, R46, R16 ;  /* 0x0000002e2410723c */ /* 0x040fe40000041810 */
[----:B------:R-:W4:Y:S01]  /*1e6c0*/  MUFU.EX2 R52, R52 ;  /* 0x0000003400347308 */ /* 0x000f220000000800 */
[----:B------:R-:W-:Y:S01]  /*1e6d0*/  FFMA.FTZ R65, R62, c[0x0][0x23c], -R65 ;  /* 0x00008f003e417a23 */ /* 0x000fe20000010841 */
[----:B---3--:R-:W-:Y:S01]  /*1e6e0*/  F2FP.BF16.PACK_AB R135, R68, R3 ;  /* 0x000000034487723e */ /* 0x008fe200000010ff */
[----:B------:R-:W-:Y:S02]  /*1e6f0*/  FADD.FTZ R54, R187, R54 ;  /* 0x00000036bb367221 */ /* 0x000fe40000010000 */
[----:B------:R-:W-:Y:S01]  /*1e700*/  FADD.FTZ R184, R184, R53 ;  /* 0x00000035b8b87221 */ /* 0x000fe20000010000 */
[C---:B-1----:R-:W-:Y:S04]  /*1e710*/  HMMA.16816.F32.BF16 R20, R36.reuse, R40, R20 ;  /* 0x000000282414723c */ /* 0x042fe80000041814 */
[----:B------:R-:W-:Y:S01]  /*1e720*/  FADD.FTZ R53, R181, R54 ;  /* 0x00000036b5357221 */ /* 0x000fe20000010000 */
[----:B------:R-:W-:Y:S01]  /*1e730*/  MUFU.EX2 R44, R44 ;  /* 0x0000002c002c7308 */ /* 0x000fe20000000800 */
[----:B------:R-:W-:Y:S02]  /*1e740*/  FADD.FTZ R183, R183, R184 ;  /* 0x000000b8b7b77221 */ /* 0x000fe40000010000 */
[----:B------:R-:W-:Y:S01]  /*1e750*/  FADD.FTZ R53, R180, R53 ;  /* 0x00000035b4357221 */ /* 0x000fe20000010000 */
[C---:B------:R-:W-:Y:S03]  /*1e760*/  HMMA.16816.F32.BF16 R24, R36.reuse, R42, R24 ;  /* 0x0000002a2418723c */ /* 0x040fe60000041818 */
[----:B------:R-:W-:Y:S02]  /*1e770*/  FADD.FTZ R190, R190, R183 ;  /* 0x000000b7bebe7221 */ /* 0x000fe40000010000 */
[----:B------:R-:W-:Y:S01]  /*1e780*/  FADD.FTZ R178, R178, R53 ;  /* 0x00000035b2b27221 */ /* 0x000fe20000010000 */
[----:B------:R-:W1:Y:S01]  /*1e790*/  MUFU.EX2 R65, R65 ;  /* 0x0000004100417308 */ /* 0x000e620000000800 */
[----:B------:R-:W-:Y:S02]  /*1e7a0*/  FADD.FTZ R179, R179, R190 ;  /* 0x000000beb3b37221 */ /* 0x000fe40000010000 */
[----:B------:R-:W-:Y:S03]  /*1e7b0*/  FADD.FTZ R178, R185, R178 ;  /* 0x000000b2b9b27221 */ /* 0x000fe60000010000 */
[----:B------:R-:W-:Y:S01]  /*1e7c0*/  FADD.FTZ R40, R176, R179 ;  /* 0x000000b3b0287221 */ /* 0x000fe20000010000 */
[----:B----4-:R-:W-:Y:S01]  /*1e7d0*/  F2FP.BF16.PACK_AB R132, R45, R52 ;  /* 0x000000342d84723e */ /* 0x010fe200000010ff */
[----:B------:R-:W-:Y:S02]  /*1e7e0*/  FADD.FTZ R171, R171, R178 ;  /* 0x000000b2abab7221 */ /* 0x000fe40000010000 */
[----:B------:R-:W-:Y:S01]  /*1e7f0*/  FADD.FTZ R40, R175, R40 ;  /* 0x00000028af287221 */ /* 0x000fe20000010000 */
[C---:B--2---:R-:W-:Y:S03]  /*1e800*/  HMMA.16816.F32.BF16 R28, R36.reuse, R48, R28 ;  /* 0x00000030241c723c */ /* 0x044fe6000004181c */
[----:B------:R-:W-:Y:S02]  /*1e810*/  FADD.FTZ R171, R172, R171 ;  /* 0x000000abacab7221 */ /* 0x000fe40000010000 */
[----:B------:R-:W-:Y:S02]  /*1e820*/  FADD.FTZ R41, R173, R40 ;  /* 0x00000028ad297221 */ /* 0x000fe40000010000 */
[----:B------:R-:W-:Y:S01]  /*1e830*/  FADD.FTZ R170, R170, R171 ;  /* 0x000000abaaaa7221 */ /* 0x000fe20000010000 */
[----:B------:R-:W-:Y:S04]  /*1e840*/  HMMA.16816.F32.BF16 R32, R36, R50, R32 ;  /* 0x000000322420723c */ /* 0x000fe80000041820 */
[----:B------:R-:W-:Y:S01]  /*1e850*/  FADD.FTZ R41, R182, R41 ;  /* 0x00000029b6297221 */ /* 0x000fe20000010000 */
[----:B-1----:R-:W-:Y:S01]  /*1e860*/  F2FP.BF16.PACK_AB R134, R65, R44 ;  /* 0x0000002c4186723e */ /* 0x002fe200000010ff */
[----:B------:R-:W-:Y:S02]  /*1e870*/  FADD.FTZ R170, R177, R170 ;  /* 0x000000aab1aa7221 */ /* 0x000fe40000010000 */
[----:B------:R-:W-:Y:S04]  /*1e880*/  FADD.FTZ R168, R168, R41 ;  /* 0x00000029a8a87221 */ /* 0x000fe80000010000 */
        /* <DEDUP_REMOVED lines=48> */
[----:B------:R-:W-:-:S05]  /*1eb90*/  @P0 BRA `(.L_x_2512) ;  /* 0xffff7cc000000947 */ /* 0x000fca000383ffff */
.L_x_2508:
        /* <DEDUP_REMOVED lines=10> */
[----:B--2---:R-:W-:Y:S01]  /*1ec40*/  FADD.FTZ R6, R3, R6 ;  /* 0x0000000603067221 */ /* 0x004fe20000010000 */
[----:B-1----:R-:W-:Y:S01]  /*1ec50*/  SHF.R.S32.HI R3, RZ, 0x1f, R4 ;  /* 0x0000001fff037819 */ /* 0x002fe20000011404 */
[----:B---3--:R-:W-:-:S03]  /*1ec60*/  FADD.FTZ R5, R10, R5 ;  /* 0x000000050a057221 */ /* 0x008fc60000010000 */
[----:B------:R-:W-:Y:S02]  /*1ec70*/  LEA.HI R9, R3, R4, RZ, 0x2 ;  /* 0x0000000403097211 */ /* 0x000fe400078f10ff */
[----:B------:R-:W-:Y:S02]  /*1ec80*/  FSETP.NE.FTZ.AND P4, PT, R6, RZ, PT ;  /* 0x000000ff0600720b */ /* 0x000fe40003f95000 */
[--C-:B------:R-:W-:Y:S02]  /*1ec90*/  SHF.R.S32.HI R11, RZ, 0x2, R9.reuse ;  /* 0x00000002ff0b7819 */ /* 0x100fe40000011409 */
[----:B------:R-:W-:Y:S02]  /*1eca0*/  SHF.R.S32.HI R10, RZ, 0x1f, R9 ;  /* 0x0000001fff0a7819 */ /* 0x000fe40000011409 */
[----:B------:R-:W-:Y:S02]  /*1ecb0*/  FSETP.NE.FTZ.AND P3, PT, R5, RZ, PT ;  /* 0x000000ff0500720b */ /* 0x000fe40003f75000 */
[----:B------:R-:W-:-:S02]  /*1ecc0*/  LEA.HI R10, R10, R11, RZ, 0x3 ;  /* 0x0000000b0a0a7211 */ /* 0x000fc400078f18ff */
[----:B------:R-:W-:Y:S02]  /*1ecd0*/  LOP3.LUT R9, R9, 0x3ffffffc, RZ, 0xc0, !PT ;  /* 0x3ffffffc09097812 */ /* 0x000fe400078ec0ff */
[----:B------:R-:W-:Y:S01]  /*1ece0*/  LOP3.LUT R10, R10, 0xfffffff8, RZ, 0xc0, !PT ;  /* 0xfffffff80a0a7812 */ /* 0x000fe200078ec0ff */
[----:B------:R-:W1:Y:S01]  /*1ecf0*/  @P4 MUFU.RCP R7, R6 ;  /* 0x0000000600074308 */ /* 0x000e620000001000 */
[----:B------:R-:W-:Y:S02]  /*1ed00*/  IADD3 R14, -R9, R4, RZ ;  /* 0x00000004090e7210 */ /* 0x000fe40007ffe1ff */
[----:B------:R-:W-:Y:S02]  /*1ed10*/  IADD3 R10, R11, -R10, RZ ;  /* 0x8000000a0b0a7210 */ /* 0x000fe40007ffe0ff */
[----:B------:R-:W-:Y:S02]  /*1ed20*/  LEA.HI R11, R3, R4, RZ, 0x5 ;  /* 0x00000004030b7211 */ /* 0x000fe400078f28ff */
[C---:B------:R-:W-:Y:S01]  /*1ed30*/  LOP3.LUT R9, R10.reuse, 0x1, RZ, 0xc0, !PT ;  /* 0x000000010a097812 */ /* 0x040fe200078ec0ff */
[----:B------:R-:W-:Y:S01]  /*1ed40*/  IMAD.SHL.U32 R12, R10, 0x40, RZ ;  /* 0x000000400a0c7824 */ /* 0x000fe200078e00ff */
[----:B------:R-:W2:Y:S01]  /*1ed50*/  @P3 MUFU.RCP R8, R5 ;  /* 0x0000000500083308 */ /* 0x000ea20000001000 */
[----:B------:R-:W-:-:S02]  /*1ed60*/  SHF.R.S32.HI R13, RZ, 0x5, R11 ;  /* 0x00000005ff0d7819 */ /* 0x000fc4000001140b */
[----:B------:R-:W-:Y:S02]  /*1ed70*/  ISETP.NE.U32.AND P0, PT, R9, 0x1, PT ;  /* 0x000000010900780c */ /* 0x000fe40003f05070 */
[----:B------:R-:W-:Y:S01]  /*1ed80*/  LOP3.LUT R12, R12, 0x1c0, RZ, 0xc0, !PT ;  /* 0x000001c00c0c7812 */ /* 0x000fe200078ec0ff */
[----:B------:R-:W-:Y:S01]  /*1ed90*/  IMAD R14, R13, 0x200, R14 ;  /* 0x000002000d0e7824 */ /* 0x000fe200078e020e */
[----:B------:R-:W-:Y:S01]  /*1eda0*/  R2P PR, R10, 0x6 ;  /* 0x000000060a007804 */ /* 0x000fe20000000000 */
[C---:B-1----:R-:W-:Y:S01]  /*1edb0*/  FMUL.FTZ R160, R7.reuse, R160 ;  /* 0x000000a007a07220 */ /* 0x042fe20000410000 */
[----:B------:R-:W-:Y:S01]  /*1edc0*/  LEA.HI R15, R12, R12, RZ, 0x1d ;  /* 0x0000000c0c0f7211 */ /* 0x000fe200078fe8ff */
[C---:B------:R-:W-:Y:S01]  /*1edd0*/  FMUL.FTZ R161, R7.reuse, R161 ;  /* 0x000000a107a17220 */ /* 0x040fe20000410000 */
[----:B------:R-:W-:Y:S01]  /*1ede0*/  MOV R9, 0xfffffff0 ;  /* 0xfffffff000097802 */ /* 0x000fe20000000f00 */
[----:B------:R-:W-:Y:S01]  /*1edf0*/  FMUL.FTZ R156, R7, R156 ;  /* 0x0000009c079c7220 */ /* 0x000fe20000410000 */
[----:B------:R-:W-:Y:S01]  /*1ee00*/  MOV R10, 0x20 ;  /* 0x00000020000a7802 */ /* 0x000fe20000000f00 */
[----:B------:R-:W-:Y:S01]  /*1ee10*/  IMAD.U32 R14, R14, 0x2, R15 ;  /* 0x000000020e0e7824 */ /* 0x000fe200078e000f */
[----:B------:R-:W-:Y:S01]  /*1ee20*/  SEL R9, R9, 0x10, !P0 ;  /* 0x0000001009097807 */ /* 0x000fe20004000000 */
[C---:B--2---:R-:W-:Y:S01]  /*1ee30*/  FMUL.FTZ R163, R8.reuse, R163 ;  /* 0x000000a308a37220 */ /* 0x044fe20000410000 */
[----:B------:R-:W-:Y:S01]  /*1ee40*/  F2FP.BF16.PACK_AB R160, R161, R160 ;  /* 0x000000a0a1a0723e */ /* 0x000fe200000010ff */
[----:B------:R-:W-:Y:S01]  /*1ee50*/  FMUL.FTZ R162, R8, R162 ;  /* 0x000000a208a27220 */ /* 0x000fe20000410000 */
[----:B------:R-:W-:Y:S01]  /*1ee60*/  SEL R10, R10, 0xffffffe0, !P1 ;  /* 0xffffffe00a0a7807 */ /* 0x000fe20004800000 */
[----:B------:R-:W-:Y:S01]  /*1ee70*/  IMAD.SHL.U32 R15, R14, 0x2, RZ ;  /* 0x000000020e0f7824 */ /* 0x000fe200078e00ff */
[----:B------:R-:W1:Y:S01]  /*1ee80*/  @P4 MUFU.LG2 R12, R6 ;  /* 0x00000006000c4308 */ /* 0x000e620000000c00 */
[----:B------:R-:W-:Y:S01]  /*1ee90*/  FMUL.FTZ R157, R7, R157 ;  /* 0x0000009d079d7220 */ /* 0x000fe20000410000 */
[----:B------:R-:W-:Y:S01]  /*1eea0*/  F2FP.BF16.PACK_AB R162, R163, R162 ;  /* 0x000000a2a3a2723e */ /* 0x000fe200000010ff */
[C---:B------:R-:W-:Y:S01]  /*1eeb0*/  FMUL.FTZ R159, R8.reuse, R159 ;  /* 0x0000009f089f7220 */ /* 0x040fe20000410000 */
        /* <DEDUP_REMOVED lines=10> */
[----:B------:R-:W-:Y:S01]  /*1ef60*/  STS [R15], R160 ;  /* 0x000000a00f007388 */ /* 0x000fe20000000800 */
[----:B------:R-:W-:Y:S01]  /*1ef70*/  FMUL.FTZ R148, R7, R148 ;  /* 0x0000009407947220 */ /* 0x000fe20000410000 */
[----:B------:R-:W-:Y:S01]  /*1ef80*/  IADD3 R21, R15, R10, RZ ;  /* 0x0000000a0f157210 */ /* 0x000fe20007ffe0ff */
[----:B------:R-:W-:Y:S01]  /*1ef90*/  FMUL.FTZ R149, R7, R149 ;  /* 0x0000009507957220 */ /* 0x000fe20000410000 */
[----:B------:R2:W-:Y:S01]  /*1efa0*/  STS [R15+0x400], R162 ;  /* 0x000400a20f007388 */ /* 0x0005e20000000800 */
[C---:B------:R-:W-:Y:S01]  /*1efb0*/  FMUL.FTZ R151, R8.reuse, R151 ;  /* 0x0000009708977220 */ /* 0x040fe20000410000 */
[----:B------:R-:W-:Y:S01]  /*1efc0*/  F2FP.BF16.PACK_AB R152, R153, R152 ;  /* 0x000000989998723e */ /* 0x000fe200000010ff */
[C---:B------:R-:W-:Y:S01]  /*1efd0*/  FMUL.FTZ R150, R8.reuse, R150 ;  /* 0x0000009608967220 */ /* 0x040fe20000410000 */
[----:B------:R-:W-:Y:S01]  /*1efe0*/  F2FP.BF16.PACK_AB R154, R155, R154 ;  /* 0x0000009a9b9a723e */ /* 0x000fe200000010ff */
        /* <DEDUP_REMOVED lines=20> */
[----:B------:R-:W-:Y:S01]  /*1f130*/  FMUL.FTZ R132, R7, R132 ;  /* 0x0000008407847220 */ /* 0x000fe20000410000 */
[----:B--2---:R-:W-:Y:S01]  /*1f140*/  IADD3 R15, R9, R19, RZ ;  /* 0x00000013090f7210 */ /* 0x004fe20007ffe0ff */
[C---:B------:R-:W-:Y:S01]  /*1f150*/  FMUL.FTZ R139, R8.reuse, R139 ;  /* 0x0000008b088b7220 */ /* 0x040fe20000410000 */
[----:B------:R-:W-:Y:S01]  /*1f160*/  F2FP.BF16.PACK_AB R136, R137, R136 ;  /* 0x000000888988723e */ /* 0x000fe200000010ff */
[C---:B------:R-:W-:Y:S01]  /*1f170*/  FMUL.FTZ R138, R8.reuse, R138 ;  /* 0x0000008a088a7220 */ /* 0x040fe20000410000 */
[----:B------:R-:W-:Y:S01]  /*1f180*/  STS [R21+0x400], R154 ;  /* 0x0004009a15007388 */ /* 0x000fe20000000800 */
[C---:B------:R-:W-:Y:S01]  /*1f190*/  FMUL.FTZ R135, R8.reuse, R135 ;  /* 0x0000008708877220 */ /* 0x040fe20000410000 */
[----:B------:R-:W2:Y:S01]  /*1f1a0*/  @P3 MUFU.LG2 R5, R5 ;  /* 0x0000000500053308 */ /* 0x000ea20000000c00 */
[----:B------:R-:W-:Y:S01]  /*1f1b0*/  FMUL.FTZ R7, R7, R133 ;  /* 0x0000008507077220 */ /* 0x000fe20000410000 */
[----:B------:R-:W-:Y:S01]  /*1f1c0*/  F2FP.BF16.PACK_AB R138, R139, R138 ;  /* 0x0000008a8b8a723e */ /* 0x000fe200000010ff */
[----:B------:R-:W-:Y:S01]  /*1f1d0*/  FMUL.FTZ R8, R8, R134 ;  /* 0x0000008608087220 */ /* 0x000fe20000410000 */
[----:B------:R-:W-:Y:S01]  /*1f1e0*/  ISETP.NE.AND P0, PT, RZ, UR4, PT ;  /* 0x00000004ff007c0c */ /* 0x000fe2000bf05270 */
[----:B------:R-:W-:Y:S01]  /*1f1f0*/  IMAD.IADD R23, R17, 0x1, R10 ;  /* 0x0000000111177824 */ /* 0x000fe200078e020a */
[----:B------:R-:W-:Y:S01]  /*1f200*/  F2FP.BF16.PACK_AB R7, R7, R132 ;  /* 0x000000840707723e */ /* 0x000fe200000010ff */
[----:B------:R-:W-:Y:S01]  /*1f210*/  IMAD.IADD R10, R10, 0x1, R15 ;  /* 0x000000010a0a7824 */ /* 0x000fe200078e020f */
[----:B------:R-:W-:Y:S01]  /*1f220*/  F2FP.BF16.PACK_AB R8, R135, R8 ;  /* 0x000000088708723e */ /* 0x000fe200000010ff */
[----:B-1----:R-:W-:Y:S01]  /*1f230*/  @P4 FMUL.FTZ R17, R12, 0.69314718246459960938 ;  /* 0x3f3172180c114820 */ /* 0x002fe20000410000 */
[----:B------:R-:W-:Y:S01]  /*1f240*/  STS [R23], R148 ;  /* 0x0000009417007388 */ /* 0x000fe20000000800 */
[----:B------:R-:W-:-:S02]  /*1f250*/  MOV R6, 0x7f800000 ;  /* 0x7f80000000067802 */ /* 0x000fc40000000f00 */
[----:B------:R-:W-:Y:S01]  /*1f260*/  MOV R9, 0x7f800000 ;  /* 0x7f80000000097802 */ /* 0x000fe20000000f00 */
[----:B------:R-:W-:Y:S01]  /*1f270*/  STS [R23+0x400], R150 ;  /* 0x0004009617007388 */ /* 0x000fe20000000800 */
[----:B------:R-:W-:-:S03]  /*1f280*/  @P4 FFMA.FTZ R6, R2, c[0x0][0x238], R17 ;  /* 0x00008e0002064a23 */ /* 0x000fc60000010011 */
[----:B------:R-:W-:Y:S04]  /*1f290*/  STS [R19], R144 ;  /* 0x0000009013007388 */ /* 0x000fe80000000800 */
[----:B------:R-:W-:Y:S04]  /*1f2a0*/  STS [R19+0x400], R146 ;  /* 0x0004009213007388 */ /* 0x000fe80000000800 */
[----:B------:R-:W-:Y:S04]  /*1f2b0*/  STS [R15], R140 ;  /* 0x0000008c0f007388 */ /* 0x000fe80000000800 */
[----:B------:R2:W-:Y:S04]  /*1f2c0*/  STS [R15+0x400], R142 ;  /* 0x0004008e0f007388 */ /* 0x0005e80000000800 */
[----:B------:R1:W-:Y:S04]  /*1f2d0*/  STS [R25], R136 ;  /* 0x0000008819007388 */ /* 0x0003e80000000800 */
[----:B------:R1:W-:Y:S04]  /*1f2e0*/  STS [R25+0x400], R138 ;  /* 0x0004008a19007388 */ /* 0x0003e80000000800 */
[----:B------:R1:W-:Y:S04]  /*1f2f0*/  STS [R10], R7 ;  /* 0x000000070a007388 */ /* 0x0003e80000000800 */
[----:B------:R1:W-:Y:S01]  /*1f300*/  STS [R10+0x400], R8 ;  /* 0x000400080a007388 */ /* 0x0003e20000000800 */
[----:B--2---:R-:W-:-:S04]  /*1f310*/  @P3 FMUL.FTZ R15, R5, 0.69314718246459960938 ;  /* 0x3f317218050f3820 */ /* 0x004fc80000410000 */
[----:B------:R-:W-:Y:S01]  /*1f320*/  @P3 FFMA.FTZ R9, R0, c[0x0][0x238], R15 ;  /* 0x00008e0000093a23 */ /* 0x000fe2000001000f */
[----:B------:R-:W-:Y:S05]  /*1f330*/  @!P0 BRA `(.L_x_2513) ;  /* 0x0000009000008947 */ /* 0x000fea0003800000 */
[----:B------:R-:W2:Y:S01]  /*1f340*/  S2UR UR4, SR_CTAID.Y ;  /* 0x00000000000479c3 */ /* 0x000ea20000002600 */
[----:B------:R-:W-:Y:S02]  /*1f350*/  ULDC UR6, c[0x0][0x214] ;  /* 0x0000850000067ab9 */ /* 0x000fe40000000800 */
[----:B------:R-:W-:Y:S02]  /*1f360*/  UISETP.NE.AND UP0, UPT, UR14, -0x1, UPT ;  /* 0xffffffff0e00788c */ /* 0x000fe4000bf05270 */
[----:B------:R-:W-:-:S03]  /*1f370*/  ULDC UR9, c[0x0][0x234] ;  /* 0x00008d0000097ab9 */ /* 0x000fc60000000800 */
[----:B------:R-:W3:Y:S01]  /*1f380*/  S2UR UR8, SR_CTAID.Z ;  /* 0x00000000000879c3 */ /* 0x000ee20000002700 */
[----:B--2---:R-:W-:-:S04]  /*1f390*/  UIMAD UR6, UR4, UR6, URZ ;  /* 0x00000006040672a4 */ /* 0x004fc8000f8e023f */
[----:B------:R-:W-:-:S04]  /*1f3a0*/  USEL UR6, UR6, UR14, !UP0 ;  /* 0x0000000e06067287 */ /* 0x000fc8000c000000 */
[----:B---3--:R-:W-:Y:S01]  /*1f3b0*/  UIMAD UR9, UR8, UR9, UR6 ;  /* 0x00000009080972a4 */ /* 0x008fe2000f8e0206 */
[----:B------:R-:W-:Y:S05]  /*1f3c0*/  BRA `(.L_x_2514) ;  /* 0x0000006000007947 */ /* 0x000fea0003800000 */
.L_x_2513:
[----:B------:R-:W2:Y:S01]  /*1f3d0*/  S2UR UR8, SR_CTAID.Z ;  /* 0x00000000000879c3 */ /* 0x000ea20000002700 */
[----:B------:R-:W-:Y:S02]  /*1f3e0*/  ULDC UR6, c[0x0][0x1c0] ;  /* 0x0000700000067ab9 */ /* 0x000fe40000000800 */
[----:B------:R-:W-:-:S05]  /*1f3f0*/  ULDC UR9, c[0x0][0x214] ;  /* 0x0000850000097ab9 */ /* 0x000fca0000000800 */
[----:B------:R-:W2:Y:S02]  /*1f400*/  S2UR UR4, SR_CTAID.Y ;  /* 0x00000000000479c3 */ /* 0x000ea40000002600 */
[----:B--2---:R-:W-:-:S04]  /*1f410*/  UIMAD UR6, UR4, UR6, UR8 ;  /* 0x00000006040672a4 */ /* 0x004fc8000f8e0208 */
[----:B------:R-:W-:Y:S02]  /*1f420*/  UIMAD UR9, UR6, UR9, URZ ;  /* 0x00000009060972a4 */ /* 0x000fe4000f8e023f */
.L_x_2514:
[----:B------:R-:W-:Y:S01]  /*1f430*/  BAR.SYNC.DEFER_BLOCKING 0x0 ;  /* 0x0000000000007b1d */ /* 0x000fe20000010000 */
[----:B------:R-:W-:Y:S01]  /*1f440*/  LOP3.LUT R5, R11, 0xffffffe0, RZ, 0xc0, !PT ;  /* 0xffffffe00b057812 */ /* 0x000fe200078ec0ff */
[----:B------:R-:W-:Y:S01]  /*1f450*/  USHF.R.S32.HI UR11, URZ, 0x1f, UR4 ;  /* 0x0000001f3f0b7899 */ /* 0x000fe20008011404 */
[----:B------:R-:W-:Y:S01]  /*1f460*/  SHF.R.S32.HI R2, RZ, 0x1f, R13 ;  /* 0x0000001fff027819 */ /* 0x000fe2000001140d */
        /* <DEDUP_REMOVED lines=16> */
[----:B-1----:R1:W2:Y:S01]  /*1f570*/  LDS.128 R24, [R242] ;  /* 0x00000000f2187984 */ /* 0x0022a20000000c00 */
        /* <DEDUP_REMOVED lines=20> */
.L_x_2516:
[----:B------:R-:W-:Y:S05]  /*1f6c0*/  BSYNC B0 ;  /* 0x0000000000007941 */ /* 0x000fea0003800000 */
.L_x_2515:
        /* <DEDUP_REMOVED lines=36> */
.L_x_2518:
[----:B------:R-:W-:Y:S05]  /*1f910*/  BSYNC B0 ;  /* 0x0000000000007941 */ /* 0x000fea0003800000 */
.L_x_2517:
        /* <DEDUP_REMOVED lines=15> */
.L_x_2520:
[----:B------:R-:W-:Y:S05]  /*1fa10*/  BSYNC B0 ;  /* 0x0000000000007941 */ /* 0x000fea0003800000 */
.L_x_2519:
        /* <DEDUP_REMOVED lines=15> */
.L_x_2522:
[----:B------:R-:W-:Y:S05]  /*1fb10*/  BSYNC B0 ;  /* 0x0000000000007941 */ /* 0x000fea0003800000 */
.L_x_2521:
        /* <DEDUP_REMOVED lines=15> */
.L_x_2523:
        /* <DEDUP_REMOVED lines=15> */
.L_x_7879:


//--------------------- .text._ZN5flash24flash_fwd_splitkv_kernelI23Flash_fwd_kernel_traitsILi64ELi64ELi256ELi4ELb0ELb0EN7cutlass10bfloat16_tE19Flash_kernel_traitsILi64ELi64ELi256ELi4ES3_EELb1ELb0ELb0ELb0ELb1ELb0ELb0ELb1EEEvNS_16Flash_fwd_paramsE --------------------------
	.section	.text._ZN5flash24flash_fwd_splitkv_kernelI23Flash_fwd_kernel_traitsILi64ELi64ELi256ELi4ELb0ELb0EN7cutlass10bfloat16_tE19Flash_kernel_traitsILi64ELi64ELi256ELi4ES3_EELb1ELb0ELb0ELb0ELb1ELb0ELb0ELb1EEEvNS_16Flash_fwd_paramsE,"ax",@progbits
	.sectioninfo	@"SHI_REGISTERS=255"
	.align	128
        .global         _ZN5flash24flash_fwd_splitkv_kernelI23Flash_fwd_kernel_traitsILi64ELi64ELi256ELi4ELb0ELb0EN7cutlass10bfloat16_tE19Flash_kernel_traitsILi64ELi64ELi256ELi4ES3_EELb1ELb0ELb0ELb0ELb1ELb0ELb0ELb1EEEvNS_16Flash_fwd_paramsE
        .type           _ZN5flash24flash_fwd_splitkv_kernelI23Flash_fwd_kernel_traitsILi64ELi64ELi256ELi4ELb0ELb0EN7cutlass10bfloat16_tE19Flash_kernel_traitsILi64ELi64ELi256ELi4ES3_EELb1ELb0ELb0ELb0ELb1ELb0ELb0ELb1EEEvNS_16Flash_fwd_paramsE,@function
        .size           _ZN5flash24flash_fwd_splitkv_kernelI23Flash_fwd_kernel_traitsILi64ELi64ELi256ELi4ELb0ELb0EN7cutlass10bfloat16_tE19Flash_kernel_traitsILi64ELi64ELi256ELi4ES3_EELb1ELb0ELb0ELb0ELb1ELb0ELb0ELb1EEEvNS_16Flash_fwd_paramsE,(.L_x_7821 - _ZN5flash24flash_fwd_splitkv_kernelI23Flash_fwd_kernel_traitsILi64ELi64ELi256ELi4ELb0ELb0EN7cutlass10bfloat16_tE19Flash_kernel_traitsILi64ELi64ELi256ELi4ES3_EELb1ELb0ELb0ELb0ELb1ELb0ELb0ELb1EEEvNS_16Flash_fwd_paramsE)
        .other          _ZN5flash24flash_fwd_splitkv_kernelI23Flash_fwd_kernel_traitsILi64ELi64ELi256ELi4ELb0ELb0EN7cutlass10bfloat16_tE19Flash_kernel_traitsILi64ELi64ELi256ELi4ES3_EELb1ELb0ELb0ELb0ELb1ELb0ELb0ELb1EEEvNS_16Flash_fwd_paramsE,@"STO_CUDA_ENTRY STV_DEFAULT"
_ZN5flash24flash_fwd_splitkv_kernelI23Flash_fwd_kernel_traitsILi64ELi64ELi256ELi4ELb0ELb0EN7cutlass10bfloat16_tE19Flash_kernel_traitsILi64ELi64ELi256ELi4ES3_EELb1ELb0ELb0ELb0ELb1ELb0ELb0ELb1EEEvNS_16Flash_fwd_paramsE:
.text._ZN5flash24flash_fwd_splitkv_kernelI23Flash_fwd_kernel_traitsILi64ELi64ELi256ELi4ELb0ELb0EN7cutlass10bfloat16_tE19Flash_kernel_traitsILi64ELi64ELi256ELi4ES3_EELb1ELb0ELb0ELb0ELb1ELb0ELb0ELb1EEEvNS_16Flash_fwd_paramsE:
[----:B------:R-:W-:Y:S02]  /*0000*/  MOV R1, c[0x0][0x28] ;  /* 0x00000a0000017a02 */ /* 0x000fe40000000f00 */
[----:B------:R-:W1:Y:S01]  /*0010*/  S2R R241, SR_CTAID.X ;  /* 0x0000000000f17919 */ /* 0x000e620000002500 */
[----:B------:R-:W-:Y:S01]  /*0020*/  ULDC.64 UR4, c[0x0][0x40] ;  /* 0x0000100000047ab9 */ /* 0x000fe20000000a00 */
[----:B------:R-:W-:Y:S01]  /*0030*/  BSSY B3, `(.L_x_2524) ;  /* 0x0000008000037945 */ /* 0x000fe20003800000 */
[----:B------:R-:W-:Y:S01]  /*0040*/  UIADD3 UR4, UP0, UR4, 0x160, URZ ;  /* 0x0000016004047890 */ /* 0x000fe2000ff1e03f */
[----:B------:R-:W2:Y:S01]  /*0050*/  S2R R240, SR_CTAID.Y ;  /* 0x0000000000f07919 */ /* 0x000ea20000002600 */
[----:B------:R-:W-:Y:S02]  /*0060*/  IADD3 R1, R1, -0x20, RZ ;  /* 0xffffffe001017810 */ /* 0x000fe40007ffe0ff */
[----:B------:R-:W-:Y:S01]  /*0070*/  MOV R238, 0xb0 ;  /* 0x000000b000ee7802 */ /* 0x000fe20000000f00 */
[----:B------:R-:W3:Y:S01]  /*0080*/  S2R R239, SR_CTAID.Z ;  /* 0x0000000000ef7919 */ /* 0x000ee20000002700 */
[----:B------:R-:W-:-:S07]  /*0090*/  UIADD3.X UR5, URZ, UR5, URZ, UP0, !UPT ;  /* 0x000000053f057290 */ /* 0x000fce00087fe43f */
[----:B-123--:R-:W-:Y:S05]  /*00a0*/  CALL.REL.NOINC `($_ZN5flash24flash_fwd_splitkv_kernelI23Flash_fwd_kernel_traitsILi64ELi64ELi256ELi4ELb0ELb0EN7cutlass10bfloat16_tE19Flash_kernel_traitsILi64ELi64ELi256ELi4ES3_EELb1ELb0ELb0ELb0ELb1ELb0ELb0ELb1EEEvNS_16Flash_fwd_paramsE$_ZN5flash30compute_attn_1rowblock_splitkvI23Flash_fwd_kernel_traitsILi64ELi64ELi256ELi4ELb0ELb0EN7cutlass10bfloat16_tE19Flash_kernel_traitsILi64ELi64ELi256ELi4ES3_EELb1ELb0ELb0ELb0ELb1ELb0ELb0ELb1ENS_16Flash_fwd_paramsEEEvRKT8_iiiii) ;  /* 0x0000002000007944 */ /* 0x00efea0003c00000 */
[----:B------:R-:W-:Y:S05]  /*00b0*/  BSYNC B3 ;  /* 0x0000000000037941 */ /* 0x000fea0003800000 */
.L_x_2524:
[----:B------:R-:W-:Y:S05]  /*00c0*/  EXIT ;  /* 0x000000000000794d */ /* 0x000fea0003800000 */
        .type           $_ZN5flash24flash_fwd_splitkv_kernelI23Flash_fwd_kernel_traitsILi64ELi64ELi256ELi4ELb0ELb0EN7cutlass10bfloat16_tE19Flash_kernel_traitsILi64ELi64ELi256ELi4ES3_EELb1ELb0ELb0ELb0ELb1ELb0ELb0ELb1EEEvNS_16Flash_fwd_paramsE$_ZN5flash30compute_attn_1rowblock_splitkvI23Flash_fwd_kernel_traitsILi64ELi64ELi256ELi4ELb0ELb0EN7cutlass10bfloat16_tE19Flash_kernel_traitsILi64ELi64ELi256ELi4ES3_EELb1ELb0ELb0ELb0ELb1ELb0ELb0ELb1ENS_16Flash_fwd_paramsEEEvRKT8_iiiii,@function
        .size           $_ZN5flash24flash_fwd_splitkv_kernelI23Flash_fwd_kernel_traitsILi64ELi64ELi256ELi4ELb0ELb0EN7cutlass10bfloat16_tE19Flash_kernel_traitsILi64ELi64ELi256ELi4ES3_EELb1ELb0ELb0ELb0ELb1ELb0ELb0ELb1EEEvNS_16Flash_fwd_paramsE$_ZN5flash30compute_attn_1rowblock_splitkvI23Flash_fwd_kernel_traitsILi64ELi64ELi256ELi4ELb0ELb0EN7cutlass10bfloat16_tE19Flash_kernel_traitsILi64ELi64ELi256ELi4ES3_EELb1ELb0ELb0ELb0ELb1ELb0ELb0ELb1ENS_16Flash_fwd_paramsEEEvRKT8_iiiii,($__internal_18_$__cuda_sm70_shflsync_bfly_p - $_ZN5flash24flash_fwd_splitkv_kernelI23Flash_fwd_kernel_traitsILi64ELi64ELi256ELi4ELb0ELb0EN7cutlass10bfloat16_tE19Flash_kernel_traitsILi64ELi64ELi256ELi4ES3_EELb1ELb0ELb0ELb0ELb1ELb0ELb0ELb1EEEvNS_16Flash_fwd_paramsE$_ZN5flash30compute_attn_1rowblock_splitkvI23Flash_fwd_kernel_traitsILi64ELi64ELi256ELi4ELb0ELb0EN7cutlass10bfloat16_tE19Flash_kernel_traitsILi64ELi64ELi256ELi4ES3_EELb1ELb0ELb0ELb0ELb1ELb0ELb0ELb1ENS_16Flash_fwd_paramsEEEvRKT8_iiiii)
$_ZN5flash24flash_fwd_splitkv_kernelI23Flash_fwd_kernel_traitsILi64ELi64ELi256ELi4ELb0ELb0EN7cutlass10bfloat16_tE19Flash_kernel_traitsILi64ELi64ELi256ELi4ES3_EELb1ELb0ELb0ELb0ELb1ELb0ELb0ELb1EEEvNS_16Flash_fwd_paramsE$_ZN5flash30compute_attn_1rowblock_splitkvI23Flash_fwd_kernel_traitsILi64ELi64ELi256ELi4ELb0ELb0EN7cutlass10bfloat16_tE19Flash_kernel_traitsILi64ELi64ELi256ELi4ES3_EELb1ELb0ELb0ELb0ELb1ELb0ELb0ELb1ENS_16Flash_fwd_paramsEEEvRKT8_iiiii:
[----:B------:R-:W-:Y:S01]  /*00d0*/  IMAD.U32 R10, RZ, RZ, UR4 ;  /* 0x00000004ff0a7e24 */ /* 0x000fe2000f8e00ff */
[----:B------:R-:W-:Y:S01]  /*00e0*/  ULDC.64 UR6, c[0x0][0x118] ;  /* 0x0000460000067ab9 */ /* 0x000fe20000000a00 */
[----:B------:R-:W-:-:S05]  /*00f0*/  IMAD.U32 R11, RZ, RZ, UR5 ;  /* 0x00000005ff0b7e24 */ /* 0x000fca000f8e00ff */
[----:B------:R-:W2:Y:S04]  /*0100*/  LD.E.64 R4, [R10.64+0xe0] ;  /* 0x0000e0060a047980 */ /* 0x000ea8000c101b00 */
[----:B------:R-:W3:Y:S01]  /*0110*/  LD.E.64 R2, [R10.64+0xe8] ;  /* 0x0000e8060a027980 */ /* 0x000ee2000c101b00 */
[----:B------:R-:W-:Y:S02]  /*0120*/  MOV R243, 0xffffffff ;  /* 0xffffffff00f37802 */ /* 0x000fe40000000f00 */
[----:B--2---:R-:W-:-:S04]  /*0130*/  ISETP.NE.U32.AND P1, PT, R4, RZ, PT ;  /* 0x000000ff0400720c */ /* 0x004fc80003f25070 */
[----:B------:R-:W-:Y:S01]  /*0140*/  ISETP.NE.AND.EX P1, PT, R5, RZ, PT, P1 ;  /* 0x000000ff0500720c */ /* 0x000fe20003f25310 */
[----:B------:R-:W-:-:S12]  /*0150*/  IMAD.WIDE R4, R240, 0x4, R4 ;  /* 0x00000004f0047825 */ /* 0x000fd800078e0204 */
[----:B------:R1:W5:Y:S01]  /*0160*/  @P1 LD.E R243, [R4.64] ;  /* 0x0000000604f31980 */ /* 0x000362000c101900 */
[----:B---3--:R-:W-:Y:S01]  /*0170*/  ISETP.NE.U32.AND P0, PT, R2, RZ, PT ;  /* 0x000000ff0200720c */ /* 0x008fe20003f05070 */
        /* <DEDUP_REMOVED lines=9> */
.L_x_2526:
[----:B------:R-:W-:Y:S05]  /*0210*/  BSYNC B0 ;  /* 0x0000000000007941 */ /* 0x000fea0003800000 */
.L_x_2525:
[----:B------:R-:W3:Y:S04]  /*0220*/  LD.E.64 R16, [R10.64+0xf0] ;  /* 0x0000f0060a107980 */ /* 0x000ee8000c101b00 */
[----:B------:R-:W4:Y:S01]  /*0230*/  @P1 LD.E R242, [R4.64+0x4] ;  /* 0x0000040604f21980 */ /* 0x000f22000c101900 */
[----:B------:R-:W-:Y:S01]  /*0240*/  IMAD.MOV.U32 R14, RZ, RZ, RZ ;  /* 0x000000ffff0e7224 */ /* 0x000fe200078e00ff */
[----:B---3--:R-:W-:-:S04]  /*0250*/  ISETP.NE.U32.AND P4, PT, R16, RZ, PT ;  /* 0x000000ff1000720c */ /* 0x008fc80003f85070 */
[----:B------:R-:W-:Y:S01]  /*0260*/  ISETP.NE.AND.EX P4, PT, R17, RZ, PT, P4 ;  /* 0x000000ff1100720c */ /* 0x000fe20003f85340 */
[----:B------:R-:W-:Y:S01]  /*0270*/  IMAD.WIDE R16, R240, 0x4, R16 ;  /* 0x00000004f0107825 */ /* 0x000fe200078e0210 */
[----:B----45:R-:W-:-:S06]  /*0280*/  @P1 IADD3 R242, -R243, R242, RZ ;  /* 0x000000f2f3f21210 */ /* 0x030fcc0007ffe1ff */
[----:B------:R3:W5:Y:S05]  /*0290*/  @!P1 LD.E R242, [R10.64+0xb4] ;  /* 0x0000b4060af29980 */ /* 0x00076a000c101900 */
[----:B------:R3:W5:Y:S01]  /*02a0*/  @P4 LD.E R14, [R16.64] ;  /* 0x00000006100e4980 */ /* 0x000762000c101900 */
[----:B------:R-:W-:Y:S01]  /*02b0*/  BSSY B0, `(.L_x_2527) ;  /* 0x0000009000007945 */ /* 0x000fe20003800000 */
[----:B------:R-:W-:Y:S05]  /*02c0*/  @!P0 BRA `(.L_x_2528) ;  /* 0x0000006000008947 */ /* 0x000fea0003800000 */
[----:B------:R-:W4:Y:S02]  /*02d0*/  LD.E.U8 R0, [R10.64+0x1b2] ;  /* 0x0001b2060a007980 */ /* 0x000f24000c101100 */
[----:B----4-:R-:W-:-:S13]  /*02e0*/  ISETP.NE.AND P0, PT, R0, RZ, PT ;  /* 0x000000ff0000720c */ /* 0x010fda0003f05270 */
[----:B------:R-:W4:Y:S02]  /*02f0*/  @P0 LD.E R59, [R2.64+0x4] ;  /* 0x00000406023b0980 */ /* 0x000f24000c101900 */
[----:B----4-:R-:W-:-:S06]  /*0300*/  @P0 IADD3 R59, R59, -R15, RZ ;  /* 0x8000000f3b3b0210 */ /* 0x010fcc0007ffe0ff */
[----:B------:R4:W5:Y:S01]  /*0310*/  @!P0 LD.E R59, [R2.64] ;  /* 0x00000006023b8980 */ /* 0x000962000c101900 */
[----:B------:R-:W-:Y:S05]  /*0320*/  BRA `(.L_x_2529) ;  /* 0x0000001000007947 */ /* 0x000fea0003800000 */
.L_x_2528:
[----:B------:R4:W5:Y:S02]  /*0330*/  LD.E R59, [R10.64+0xb8] ;  /* 0x0000b8060a3b7980 */ /* 0x000964000c101900 */
.L_x_2529:
[----:B------:R-:W-:Y:S05]  /*0340*/  BSYNC B0 ;  /* 0x0000000000007941 */ /* 0x000fea0003800000 */
.L_x_2527:
[----:B--2-4-:R-:W2:Y:S01]  /*0350*/  LD.E.64 R2, [R10.64+0xf8] ;  /* 0x0000f8060a027980 */ /* 0x014ea2000c101b00 */
[----:B------:R-:W-:Y:S01]  /*0360*/  BSSY B1, `(.L_x_2530) ;  /* 0x0000012000017945 */ /* 0x000fe20003800000 */
[----:B-----5:R-:W-:Y:S01]  /*0370*/  IMAD.IADD R59, R59, 0x1, -R14 ;  /* 0x000000013b3b7824 */ /* 0x020fe200078e0a0e */
[----:B--2---:R-:W-:-:S04]  /*0380*/  ISETP.NE.U32.AND P0, PT, R2, RZ, PT ;  /* 0x000000ff0200720c */ /* 0x004fc80003f05070 */
[----:B------:R-:W-:-:S13]  /*0390*/  ISETP.NE.AND.EX P0, PT, R3, RZ, PT, P0 ;  /* 0x000000ff0300720c */ /* 0x000fda0003f05300 */
[----:B------:R-:W-:Y:S05]  /*03a0*/  @!P0 BRA `(.L_x_2531) ;  /* 0x0000004000008947 */ /* 0x000fea0003800000 */
[----:B------:R-:W-:-:S06]  /*03b0*/  IMAD.WIDE R50, R240, 0x4, R2 ;  /* 0x00000004f0327825 */ /* 0x000fcc00078e0202 */
[----:B------:R-:W2:Y:S02]  /*03c0*/  LD.E R50, [R50.64] ;  /* 0x0000000632327980 */ /* 0x000ea4000c101900 */
[----:B--2---:R-:W-:Y:S01]  /*03d0*/  IADD3 R50, R50, -R14, RZ ;  /* 0x8000000e32327210 */ /* 0x004fe20007ffe0ff */
[----:B------:R-:W-:Y:S05]  /*03e0*/  BRA `(.L_x_2532) ;  /* 0x0000009000007947 */ /* 0x000fea0003800000 */
.L_x_2531:
[----:B------:R-:W2:Y:S01]  /*03f0*/  LD.E.64 R2, [R10.64+0x108] ;  /* 0x000108060a027980 */ /* 0x000ea2000c101b00 */
[----:B------:R-:W-:Y:S01]  /*0400*/  BSSY B0, `(.L_x_2533) ;  /* 0x0000006000007945 */ /* 0x000fe20003800000 */
[----:B------:R-:W-:Y:S01]  /*0410*/  IMAD.MOV.U32 R50, RZ, RZ, RZ ;  /* 0x000000ffff327224 */ /* 0x000fe200078e00ff */
[----:B--2---:R-:W-:-:S04]  /*0420*/  ISETP.NE.U32.AND P0, PT, R2, RZ, PT ;  /* 0x000000ff0200720c */ /* 0x004fc80003f05070 */
[----:B------:R-:W-:-:S13]  /*0430*/  ISETP.NE.AND.EX P0, PT, R3, RZ, PT, P0 ;  /* 0x000000ff0300720c */ /* 0x000fda0003f05300 */
[----:B------:R-:W-:Y:S05]  /*0440*/  @!P0 BRA `(.L_x_2534) ;  /* 0x0000001000008947 */ /* 0x000fea0003800000 */
[----:B------:R2:W5:Y:S02]  /*0450*/  LD.E R50, [R10.64+0xbc] ;  /* 0x0000bc060a327980 */ /* 0x000564000c101900 */
.L_x_2534:
[----:B------:R-:W-:Y:S05]  /*0460*/  BSYNC B0 ;  /* 0x0000000000007941 */ /* 0x000fea0003800000 */
.L_x_2533:
[----:B-----5:R-:W-:Y:S02]  /*0470*/  IADD3 R50, R59, R50, RZ ;  /* 0x000000323b327210 */ /* 0x020fe40007ffe0ff */
.L_x_2532:
[----:B------:R-:W-:Y:S05]  /*0480*/  BSYNC B1 ;  /* 0x0000000000017941 */ /* 0x000fea0003800000 */
.L_x_2530:
[----:B------:R-:W-:Y:S01]  /*0490*/  IMAD.SHL.U32 R49, R241, 0x40, RZ ;  /* 0x00000040f1317824 */ /* 0x000fe200078e00ff */
[----:B------:R-:W-:Y:S01]  /*04a0*/  MOV R2, R238 ;  /* 0x000000ee00027202 */ /* 0x000fe20000000f00 */
[----:B------:R-:W-:-:S03]  /*04b0*/  IMAD.MOV.U32 R3, RZ, RZ, 0x0 ;  /* 0x00000000ff037424 */ /* 0x000fc600078e00ff */
[----:B------:R-:W-:-:S13]  /*04c0*/  ISETP.GT.AND P0, PT, R242, R49, PT ;  /* 0x00000031f200720c */ /* 0x000fda0003f04270 */
[----:B------:R-:W-:Y:S05]  /*04d0*/  @!P0 RET.REL.NODEC R2 `(_ZN5flash24flash_fwd_splitkv_kernelI23Flash_fwd_kernel_traitsILi64ELi64ELi256ELi4ELb0ELb0EN7cutlass10bfloat16_tE19Flash_kernel_traitsILi64ELi64ELi256ELi4ES3_EELb1ELb0ELb0ELb0ELb1ELb0ELb0ELb1EEEvNS_16Flash_fwd_paramsE) ;  /* 0xfffffb2002008950 */ /* 0x000fea0003c3ffff */
[----:B------:R-:W4:Y:S04]  /*04e0*/  LD.E R6, [R10.64+0xb8] ;  /* 0x0000b8060a067980 */ /* 0x000f28000c101900 */
[----:B------:R-:W5:Y:S01]  /*04f0*/  LD.E R2, [R10.64+0x188] ;  /* 0x000188060a027980 */ /* 0x000f62000c101900 */
[----:B------:R-:W-:Y:S02]  /*0500*/  IADD3 R0, -R242, 0x13f, R49 ;  /* 0x0000013ff2007810 */ /* 0x000fe40007ffe131 */
[----:B-1----:R-:W-:Y:S01]  /*0510*/  IADD3 R4, R50, 0xff, RZ ;  /* 0x000000ff32047810 */ /* 0x002fe20007ffe0ff */
[----:B------:R-:W1:Y:S03]  /*0520*/  S2R R46, SR_TID.X ;  /* 0x00000000002e7919 */ /* 0x000e660000002100 */
[----:B------:R-:W-:-:S04]  /*0530*/  SHF.R.S32.HI R3, RZ, 0x1f, R4 ;  /* 0x0000001fff037819 */ /* 0x000fc80000011404 */
[----:B------:R-:W-:-:S04]  /*0540*/  LEA.HI R3, R3, R4, RZ, 0x8 ;  /* 0x0000000403037211 */ /* 0x000fc800078f40ff */
[----:B------:R-:W-:Y:S02]  /*0550*/  SHF.R.S32.HI R3, RZ, 0x8, R3 ;  /* 0x00000008ff037819 */ /* 0x000fe40000011403 */
[----:B----4-:R-:W-:Y:S02]  /*0560*/  IADD3 R6, R6, 0xff, RZ ;  /* 0x000000ff06067810 */ /* 0x010fe40007ffe0ff */
[----:B-----5:R-:W-:Y:S02]  /*0570*/  IADD3 R2, R2, R0, R50 ;  /* 0x0000000002027210 */ /* 0x020fe40007ffe032 */
[----:B------:R-:W-:Y:S02]  /*0580*/  SHF.R.S32.HI R5, RZ, 0x1f, R6 ;  /* 0x0000001fff057819 */ /* 0x000fe40000011406 */
[----:B------:R-:W-:Y:S02]  /*0590*/  SHF.R.S32.HI R0, RZ, 0x1f, R2 ;  /* 0x0000001fff007819 */ /* 0x000fe40000011402 */
[----:B------:R-:W-:-:S02]  /*05a0*/  LEA.HI R5, R5, R6, RZ, 0x8 ;  /* 0x0000000605057211 */ /* 0x000fc400078f40ff */
[----:B------:R-:W-:Y:S02]  /*05b0*/  LEA.HI R0, R0, R2, RZ, 0x8 ;  /* 0x0000000200007211 */ /* 0x000fe400078f40ff */
[----:B------:R-:W-:Y:S02]  /*05c0*/  SHF.R.S32.HI R5, RZ, 0x8, R5 ;  /* 0x00000008ff057819 */ /* 0x000fe40000011405 */
[----:B------:R-:W-:Y:S02]  /*05d0*/  SHF.R.S32.HI R0, RZ, 0x8, R0 ;  /* 0x00000008ff007819 */ /* 0x000fe40000011400 */
[----:B------:R-:W-:-:S04]  /*05e0*/  IMNMX R3, R5, R3, PT ;  /* 0x0000000305037217 */ /* 0x000fc80003800200 */
[----:B------:R-:W-:-:S04]  /*05f0*/  IMNMX R37, R3, R0, PT ;  /* 0x0000000003257217 */ /* 0x000fc80003800200 */
[----:B------:R-:W-:-:S13]  /*0600*/  ISETP.GT.AND P0, PT, R37, RZ, PT ;  /* 0x000000ff2500720c */ /* 0x000fda0003f04270 */
[----:B------:R-:W-:Y:S05]  /*0610*/  @P0 BRA `(.L_x_2535) ;  /* 0x0000079000000947 */ /* 0x000fea0003800000 */
[----:B-1----:R-:W-:Y:S01]  /*0620*/  ISETP.NE.AND P0, PT, R243, -0x1, PT ;  /* 0xfffffffff300780c */ /* 0x002fe20003f05270 */
[----:B---3--:R1:W3:Y:S04]  /*0630*/  LD.E.64 R16, [R10.64+0x88] ;  /* 0x000088060a107980 */ /* 0x0082e8000c101b00 */
[----:B------:R1:W4:Y:S04]  /*0640*/  LD.E.64 R6, [R10.64+0x90] ;  /* 0x000090060a067980 */ /* 0x000328000c101b00 */
[----:B--2---:R1:W2:Y:S04]  /*0650*/  LD.E R2, [R10.64+0x60] ;  /* 0x000060060a027980 */ /* 0x0042a8000c101900 */
[----:B------:R1:W2:Y:S04]  /*0660*/  @!P0 LD.E.64 R14, [R10.64+0x80] ;  /* 0x000080060a0e8980 */ /* 0x0002a8000c101b00 */
[----:B------:R1:W4:Y:S04]  /*0670*/  LD.E R0, [R10.64+0xb4] ;  /* 0x0000b4060a007980 */ /* 0x000328000c101900 */
[----:B------:R1:W5:Y:S04]  /*0680*/  LD.E.64 R12, [R10.64+0x70] ;  /* 0x000070060a0c7980 */ /* 0x000368000c101b00 */
[----:B-1----:R-:W5:Y:S01]  /*0690*/  LD.E.64 R10, [R10.64+0xa0] ;  /* 0x0000a0060a0a7980 */ /* 0x002f62000c101b00 */
[----:B------:R-:W-:-:S04]  /*06a0*/  SHF.R.S32.HI R8, RZ, 0x1f, R46 ;  /* 0x0000001fff087819 */ /* 0x000fc8000001142e */
[----:B------:R-:W-:-:S04]  /*06b0*/  LEA.HI R8, R8, R46, RZ, 0x3 ;  /* 0x0000002e08087211 */ /* 0x000fc800078f18ff */
[----:B------:R-:W-:-:S05]  /*06c0*/  LOP3.LUT R5, R8, 0x1ffffff8, RZ, 0xc0, !PT ;  /* 0x1ffffff808057812 */ /* 0x000fca00078ec0ff */
[----:B------:R-:W-:Y:S01]  /*06d0*/  IMAD.IADD R5, R46, 0x1, -R5 ;  /* 0x000000012e057824 */ /* 0x000fe200078e0a05 */
[----:B------:R-:W-:-:S03]  /*06e0*/  @!P0 SHF.R.S32.HI R4, RZ, 0x1f, R240 ;  /* 0x0000001fff048819 */ /* 0x000fc600000114f0 */
[----:B------:R-:W-:-:S05]  /*06f0*/  IMAD.SHL.U32 R18, R5, 0x8, RZ ;  /* 0x0000000805127824 */ /* 0x000fca00078e00ff */
[----:B------:R-:W-:Y:S02]  /*0700*/  SHF.R.S32.HI R19, RZ, 0x1f, R18 ;  /* 0x0000001fff137819 */ /* 0x000fe40000011412 */
[----:B------:R-:W-:Y:S02]  /*0710*/  IADD3 R242, -R49, R242, RZ ;  /* 0x000000f231f27210 */ /* 0x000fe40007ffe1ff */
[----:B------:R-:W-:Y:S01]  /*0720*/  SHF.R.S32.HI R8, RZ, 0x3, R8 ;  /* 0x00000003ff087819 */ /* 0x000fe20000011408 */
[----:B------:R-:W-:Y:S01]  /*0730*/  BSSY B0, `(.L_x_2536) ;  /* 0x0000022000007945 */ /* 0x000fe20003800000 */
[-C--:B---3--:R-:W-:Y:S02]  /*0740*/  @P0 IMAD R3, R17, R243.reuse, RZ ;  /* 0x000000f311030224 */ /* 0x088fe400078e02ff */
[----:B------:R-:W-:-:S04]  /*0750*/  @P0 IMAD.WIDE.U32 R20, R16, R243, RZ ;  /* 0x000000f310140225 */ /* 0x000fc800078e00ff */
[----:B------:R-:W-:Y:S01]  /*0760*/  @P0 IMAD.MOV.U32 R5, RZ, RZ, R20 ;  /* 0x000000ffff050224 */ /* 0x000fe200078e0014 */
[----:B------:R-:W-:Y:S01]  /*0770*/  @P0 IADD3 R3, R21, R3, RZ ;  /* 0x0000000315030210 */ /* 0x000fe20007ffe0ff */
[-C--:B--2---:R-:W-:Y:S02]  /*0780*/  @!P0 IMAD R9, R15, R240.reuse, RZ ;  /* 0x000000f00f098224 */ /* 0x084fe400078e02ff */
[----:B------:R-:W-:-:S04]  /*0790*/  @!P0 IMAD.WIDE.U32 R20, R14, R240, RZ ;  /* 0x000000f00e148225 */ /* 0x000fc800078e00ff */
[----:B------:R-:W-:Y:S01]  /*07a0*/  @!P0 IMAD R4, R14, R4, R9 ;  /* 0x000000040e048224 */ /* 0x000fe200078e0209 */
[----:B------:R-:W-:Y:S01]  /*07b0*/  SHF.R.S32.HI R14, RZ, 0x1f, R49 ;  /* 0x0000001fff0e7819 */ /* 0x000fe20000011431 */
[----:B------:R-:W-:Y:S01]  /*07c0*/  IMAD R9, R17, R49, RZ ;  /* 0x0000003111097224 */ /* 0x000fe200078e02ff */
[----:B------:R-:W-:Y:S01]  /*07d0*/  @!P0 MOV R5, R20 ;  /* 0x0000001400058202 */ /* 0x000fe20000000f00 */
[----:B------:R-:W-:-:S04]  /*07e0*/  IMAD.WIDE.U32 R18, R49, R16, R18 ;  /* 0x0000001031127225 */ /* 0x000fc800078e0012 */
[----:B------:R-:W-:Y:S02]  /*07f0*/  IMAD R9, R16, R14, R9 ;  /* 0x0000000e10097224 */ /* 0x000fe400078e0209 */
[----:B------:R-:W-:Y:S01]  /*0800*/  @!P0 IMAD.IADD R3, R21, 0x1, R4 ;  /* 0x0000000115038824 */ /* 0x000fe200078e0204 */
[----:B------:R-:W-:-:S04]  /*0810*/  IADD3 R14, P0, R5, R18, RZ ;  /* 0x00000012050e7210 */ /* 0x000fc80007f1e0ff */
[----:B------:R-:W-:Y:S02]  /*0820*/  IADD3.X R15, R3, R19, R9, P0, !PT ;  /* 0x00000013030f7210 */ /* 0x000fe400007fe409 */
[----:B------:R-:W-:Y:S01]  /*0830*/  ISETP.GE.AND P0, PT, R8, R242, PT ;  /* 0x000000f20800720c */ /* 0x000fe20003f06270 */
[----:B----4-:R-:W-:Y:S01]  /*0840*/  IMAD R3, R7, R239, RZ ;  /* 0x000000ef07037224 */ /* 0x010fe200078e02ff */
[--C-:B------:R-:W-:Y:S01]  /*0850*/  SHF.R.S32.HI R4, RZ, 0x1f, R239.reuse ;  /* 0x0000001fff047819 */ /* 0x100fe200000114ef */
[----:B------:R-:W-:Y:S02]  /*0860*/  IMAD R2, R240, R2, R239 ;  /* 0x00000002f0027224 */ /* 0x000fe400078e02ef */
[----:B------:R-:W-:-:S04]  /*0870*/  IMAD.WIDE.U32 R14, R239, R6, R14 ;  /* 0x00000006ef0e7225 */ /* 0x000fc800078e000e */
[----:B------:R-:W-:Y:S02]  /*0880*/  IMAD R3, R6, R4, R3 ;  /* 0x0000000406037224 */ /* 0x000fe400078e0203 */
[----:B------:R-:W-:Y:S01]  /*0890*/  IMAD R2, R0, R2, R49 ;  /* 0x0000000200027224 */ /* 0x000fe200078e0231 */
[----:B------:R-:W-:Y:S02]  /*08a0*/  SHF.R.S32.HI R0, RZ, 0x1f, R8 ;  /* 0x0000001fff007819 */ /* 0x000fe40000011408 */
[----:B------:R-:W-:Y:S01]  /*08b0*/  IADD3 R19, R15, R3, RZ ;  /* 0x000000030f137210 */ /* 0x000fe20007ffe0ff */
[----:B------:R-:W-:Y:S05]  /*08c0*/  @P0 BRA `(.L_x_2537) ;  /* 0x0000008000000947 */ /* 0x000fea0003800000 */
[----:B------:R-:W-:Y:S01]  /*08d0*/  MOV R18, R14 ;  /* 0x0000000e00127202 */ /* 0x000fe20000000f00 */
[----:B------:R-:W-:-:S04]  /*08e0*/  IMAD R3, R17, R8, RZ ;  /* 0x0000000811037224 */ /* 0x000fc800078e02ff */
[----:B------:R-:W-:-:S04]  /*08f0*/  IMAD.WIDE.U32 R4, R16, R8, R18 ;  /* 0x0000000810047225 */ /* 0x000fc800078e0012 */
[----:B------:R-:W-:Y:S01]  /*0900*/  IMAD R3, R16, R0, R3 ;  /* 0x0000000010037224 */ /* 0x000fe200078e0203 */
[----:B-----5:R-:W-:-:S04]  /*0910*/  LEA R6, P0, R4, R12, 0x1 ;  /* 0x0000000c04067211 */ /* 0x020fc800078008ff */
[----:B------:R-:W-:-:S04]  /*0920*/  IADD3 R3, R5, R3, RZ ;  /* 0x0000000305037210 */ /* 0x000fc80007ffe0ff */
[----:B------:R-:W-:-:S05]  /*0930*/  LEA.HI.X R7, R4, R13, R3, 0x1, P0 ;  /* 0x0000000d04077211 */ /* 0x000fca00000f0c03 */
[----:B------:R1:W-:Y:S02]  /*0940*/  ST.E.128 [R6.64], RZ ;  /* 0x000000ff06007985 */ /* 0x0003e4000c101d06 */
.L_x_2537:
[----:B------:R-:W-:Y:S05]  /*0950*/  BSYNC B0 ;  /* 0x0000000000007941 */ /* 0x000fea0003800000 */
.L_x_2536:
[----:B-1----:R-:W-:Y:S01]  /*0960*/  IADD3 R7, R8, 0x10, RZ ;  /* 0x0000001008077810 */ /* 0x002fe20007ffe0ff */
[----:B------:R-:W-:Y:S03]  /*0970*/  BSSY B0, `(.L_x_2538) ;  /* 0x000000e000007945 */ /* 0x000fe60003800000 */
[----:B------:R-:W-:-:S13]  /*0980*/  ISETP.GE.AND P0, PT, R7, R242, PT ;  /* 0x000000f20700720c */ /* 0x000fda0003f06270 */
[----:B------:R-:W-:Y:S05]  /*0990*/  @P0 BRA `(.L_x_2539) ;  /* 0x000000b000000947 */ /* 0x000fea0003800000 */
[----:B------:R-:W-:Y:S01]  /*09a0*/  IADD3 R4, P0, R8, 0x10, RZ ;  /* 0x0000001008047810 */ /* 0x000fe20007f1e0ff */
[----:B------:R-:W-:Y:S01]  /*09b0*/  IMAD.MOV.U32 R20, RZ, RZ, R14 ;  /* 0x000000ffff147224 */ /* 0x000fe200078e000e */
[----:B------:R-:W-:-:S03]  /*09c0*/  MOV R21, R19 ;  /* 0x0000001300157202 */ /* 0x000fc60000000f00 */
[----:B------:R-:W-:Y:S02]  /*09d0*/  IMAD.X R3, RZ, RZ, R0, P0 ;  /* 0x000000ffff037224 */ /* 0x000fe400000e0600 */
[----:B------:R-:W-:-:S04]  /*09e0*/  IMAD.WIDE.U32 R20, R16, R4, R20 ;  /* 0x0000000410147225 */ /* 0x000fc800078e0014 */
[----:B------:R-:W-:-:S04]  /*09f0*/  IMAD R3, R3, R16, RZ ;  /* 0x0000001003037224 */ /* 0x000fc800078e02ff */
[----:B------:R-:W-:Y:S01]  /*0a00*/  IMAD R3, R17, R4, R3 ;  /* 0x0000000411037224 */ /* 0x000fe200078e0203 */
[----:B-----5:R-:W-:-:S04]  /*0a10*/  LEA R4, P0, R20, R12, 0x1 ;  /* 0x0000000c14047211 */ /* 0x020fc800078008ff */
[----:B------:R-:W-:-:S04]  /*0a20*/  IADD3 R3, R21, R3, RZ ;  /* 0x0000000315037210 */ /* 0x000fc80007ffe0ff */
[----:B------:R-:W-:-:S05]  /*0a30*/  LEA.HI.X R5, R20, R13, R3, 0x1, P0 ;  /* 0x0000000d14057211 */ /* 0x000fca00000f0c03 */
[----:B------:R1:W-:Y:S02]  /*0a40*/  ST.E.128 [R4.64], RZ ;  /* 0x000000ff04007985 */ /* 0x0003e4000c101d06 */
.L_x_2539:
[----:B------:R-:W-:Y:S05]  /*0a50*/  BSYNC B0 ;  /* 0x0000000000007941 */ /* 0x000fea0003800000 */
.L_x_2538:
[----:B------:R-:W-:Y:S01]  /*0a60*/  IADD3 R6, R8, 0x20, RZ ;  /* 0x0000002008067810 */ /* 0x000fe20007ffe0ff */
[----:B------:R-:W-:Y:S03]  /*0a70*/  BSSY B0, `(.L_x_2540) ;  /* 0x000000e000007945 */ /* 0x000fe60003800000 */
[----:B------:R-:W-:-:S13]  /*0a80*/  ISETP.GE.AND P0, PT, R6, R242, PT ;  /* 0x000000f20600720c */ /* 0x000fda0003f06270 */
[----:B------:R-:W-:Y:S05]  /*0a90*/  @P0 BRA `(.L_x_2541) ;  /* 0x000000b000000947 */ /* 0x000fea0003800000 */
[----:B-1----:R-:W-:Y:S01]  /*0aa0*/  IADD3 R4, P0, R8, 0x20, RZ ;  /* 0x0000002008047810 */ /* 0x002fe20007f1e0ff */
        /* <DEDUP_REMOVED lines=10> */
.L_x_2541:
[----:B------:R-:W-:Y:S05]  /*0b50*/  BSYNC B0 ;  /* 0x0000000000007941 */ /* 0x000fea0003800000 */
.L_x_2540:
[----:B-1----:R-:W-:Y:S01]  /*0b60*/  IADD3 R5, R8, 0x30, RZ ;  /* 0x0000003008057810 */ /* 0x002fe20007ffe0ff */
[----:B------:R-:W-:Y:S03]  /*0b70*/  BSSY B0, `(.L_x_2542) ;  /* 0x000000d000007945 */ /* 0x000fe60003800000 */
[----:B------:R-:W-:-:S13]  /*0b80*/  ISETP.GE.AND P0, PT, R5, R242, PT ;  /* 0x000000f20500720c */ /* 0x000fda0003f06270 */
[----:B------:R-:W-:Y:S05]  /*0b90*/  @P0 BRA `(.L_x_2543) ;  /* 0x000000a000000947 */ /* 0x000fea0003800000 */
[----:B------:R-:W-:Y:S02]  /*0ba0*/  IADD3 R4, P0, R8, 0x30, RZ ;  /* 0x0000003008047810 */ /* 0x000fe40007f1e0ff */
[----:B------:R-:W-:Y:S02]  /*0bb0*/  MOV R15, R19 ;  /* 0x00000013000f7202 */ /* 0x000fe40000000f00 */
[----:B------:R-:W-:-:S03]  /*0bc0*/  IADD3.X R3, RZ, R0, RZ, P0, !PT ;  /* 0x00000000ff037210 */ /* 0x000fc600007fe4ff */
[----:B------:R-:W-:-:S04]  /*0bd0*/  IMAD.WIDE.U32 R14, R16, R4, R14 ;  /* 0x00000004100e7225 */ /* 0x000fc800078e000e */
[----:B------:R-:W-:Y:S01]  /*0be0*/  IMAD R3, R3, R16, RZ ;  /* 0x0000001003037224 */ /* 0x000fe200078e02ff */
[----:B-----5:R-:W-:-:S03]  /*0bf0*/  LEA R12, P0, R14, R12, 0x1 ;  /* 0x0000000c0e0c7211 */ /* 0x020fc600078008ff */
[----:B------:R-:W-:-:S05]  /*0c00*/  IMAD R3, R17, R4, R3 ;  /* 0x0000000411037224 */ /* 0x000fca00078e0203 */
[----:B------:R-:W-:-:S04]  /*0c10*/  IADD3 R3, R15, R3, RZ ;  /* 0x000000030f037210 */ /* 0x000fc80007ffe0ff */
[----:B------:R-:W-:-:S05]  /*0c20*/  LEA.HI.X R13, R14, R13, R3, 0x1, P0 ;  /* 0x0000000d0e0d7211 */ /* 0x000fca00000f0c03 */
[----:B------:R1:W-:Y:S02]  /*0c30*/  ST.E.128 [R12.64], RZ ;  /* 0x000000ff0c007985 */ /* 0x0003e4000c101d06 */
.L_x_2543:
[----:B------:R-:W-:Y:S05]  /*0c40*/  BSYNC B0 ;  /* 0x0000000000007941 */ /* 0x000fea0003800000 */
.L_x_2542:
[----:B------:R-:W-:-:S04]  /*0c50*/  LOP3.LUT P4, RZ, R46, 0x7, RZ, 0xc0, !PT ;  /* 0x000000072eff7812 */ /* 0x000fc8000788c0ff */
[-C--:B------:R-:W-:Y:S02]  /*0c60*/  ISETP.GE.OR P2, PT, R7, R242.reuse, P4 ;  /* 0x000000f20700720c */ /* 0x080fe40002746670 */
[-C--:B------:R-:W-:Y:S02]  /*0c70*/  ISETP.GE.OR P3, PT, R8, R242.reuse, P4 ;  /* 0x000000f20800720c */ /* 0x080fe40002766670 */
[----:B------:R-:W-:Y:S02]  /*0c80*/  ISETP.GE.OR P1, PT, R6, R242, P4 ;  /* 0x000000f20600720c */ /* 0x000fe40002726670 */
[C---:B------:R-:W-:Y:S02]  /*0c90*/  IADD3 R8, P0, R2.reuse, R8, RZ ;  /* 0x0000000802087210 */ /* 0x040fe40007f1e0ff */
[----:B------:R-:W-:Y:S01]  /*0ca0*/  ISETP.GE.OR P4, PT, R5, R242, P4 ;  /* 0x000000f20500720c */ /* 0x000fe20002786670 */
[----:B------:R-:W-:Y:S01]  /*0cb0*/  IMAD.MOV.U32 R5, RZ, RZ, 0x0 ;  /* 0x00000000ff057424 */ /* 0x000fe200078e00ff */
[----:B------:R-:W-:-:S02]  /*0cc0*/  LEA.HI.X.SX32 R0, R2, R0, 0x1, P0 ;  /* 0x0000000002007211 */ /* 0x000fc400000f0eff */
[C---:B-----5:R-:W-:Y:S01]  /*0cd0*/  LEA R2, P0, R8.reuse, R10, 0x2 ;  /* 0x0000000a08027211 */ /* 0x060fe200078010ff */
[----:B------:R-:W-:Y:S02]  /*0ce0*/  @!P2 IMAD.MOV.U32 R4, RZ, RZ, 0x7f800000 ;  /* 0x7f800000ff04a424 */ /* 0x000fe400078e00ff */
[----:B------:R-:W-:Y:S01]  /*0cf0*/  @!P3 IMAD.MOV.U32 R6, RZ, RZ, 0x7f800000 ;  /* 0x7f800000ff06b424 */ /* 0x000fe200078e00ff */
[----:B------:R-:W-:Y:S01]  /*0d00*/  LEA.HI.X R3, R8, R11, R0, 0x2, P0 ;  /* 0x0000000b08037211 */ /* 0x000fe200000f1400 */
[----:B------:R-:W-:-:S04]  /*0d10*/  @!P1 IMAD.MOV.U32 R0, RZ, RZ, 0x7f800000 ;  /* 0x7f800000ff009424 */ /* 0x000fc800078e00ff */
[----:B------:R2:W-:Y:S04]  /*0d20*/  @!P2 ST.E [R2.64+0x40], R4 ;  /* 0x000040040200a985 */ /* 0x0005e8000c101906 */
[----:B------:R3:W-:Y:S04]  /*0d30*/  @!P3 ST.E [R2.64], R6 ;  /* 0x000000060200b985 */ /* 0x0007e8000c101906 */
[----:B------:R3:W-:Y:S01]  /*0d40*/  @!P1 ST.E [R2.64+0x80], R0 ;  /* 0x0000800002009985 */ /* 0x0007e2000c101906 */
[----:B--2---:R-:W-:-:S04]  /*0d50*/  IMAD.MOV.U32 R4, RZ, RZ, R238 ;  /* 0x000000ffff047224 */ /* 0x004fc800078e00ee */
[----:B------:R-:W-:Y:S05]  /*0d60*/  @P4 RET.REL.NODEC R4 `(_ZN5flash24flash_fwd_splitkv_kernelI23Flash_fwd_kernel_traitsILi64ELi64ELi256ELi4ELb0ELb0EN7cutlass10bfloat16_tE19Flash_kernel_traitsILi64ELi64ELi256ELi4ES3_EELb1ELb0ELb0ELb0ELb1ELb0ELb0ELb1EEEvNS_16Flash_fwd_paramsE) ;  /* 0xfffff29004004950 */ /* 0x000fea0003c3ffff */
[----:B---3--:R-:W-:Y:S02]  /*0d70*/  MOV R0, 0x7f800000 ;  /* 0x7f80000000007802 */ /* 0x008fe40000000f00 */
[----:B------:R-:W-:-:S03]  /*0d80*/  MOV R239, 0x0 ;  /* 0x0000000000ef7802 */ /* 0x000fc60000000f00 */
[----:B------:R2:W-:Y:S01]  /*0d90*/  ST.E [R2.64+0xc0], R0 ;  /* 0x0000c00002007985 */ /* 0x0005e2000c101906 */
[----:B------:R-:W-:Y:S05]  /*0da0*/  RET.REL.NODEC R238 `(_ZN5flash24flash_fwd_splitkv_kernelI23Flash_fwd_kernel_traitsILi64ELi64ELi256ELi4ELb0ELb0EN7cutlass10bfloat16_tE19Flash_kernel_traitsILi64ELi64ELi256ELi4ES3_EELb1ELb0ELb0ELb0ELb1ELb0ELb0ELb1EEEvNS_16Flash_fwd_paramsE) ;  /* 0xfffff250ee007950 */ /* 0x000fea0003c3ffff */
.L_x_2535:
[----:B-1----:R-:W4:Y:S04]  /*0db0*/  LD.E.64 R6, [R10.64+0x160] ;  /* 0x000160060a067980 */ /* 0x002f28000c101b00 */
[----:B--2---:R-:W2:Y:S01]  /*0dc0*/  LD.E.64 R2, [R10.64+0x158] ;  /* 0x000158060a027980 */ /* 0x004ea2000c101b00 */
[----:B----4-:R-:W-:-:S04]  /*0dd0*/  ISETP.NE.U32.AND P1, PT, R6, RZ, PT ;  /* 0x000000ff0600720c */ /* 0x010fc80003f25070 */
[----:B------:R-:W-:-:S13]  /*0de0*/  ISETP.NE.AND.EX P1, PT, R7, RZ, PT, P1 ;  /* 0x000000ff0700720c */ /* 0x000fda0003f25310 */
[----:B------:R-:W4:Y:S01]  /*0df0*/  @P1 LD.E.64 R8, [R10.64+0x168] ;  /* 0x000168060a081980 */ /* 0x000f22000c101b00 */
[----:B--2---:R-:W-:Y:S01]  /*0e00*/  ISETP.NE.U32.AND P0, PT, R2, RZ, PT ;  /* 0x000000ff0200720c */ /* 0x004fe20003f05070 */
[----:B------:R-:W-:-:S03]  /*0e10*/  IMAD.MOV.U32 R13, RZ, RZ, R240 ;  /* 0x000000ffff0d7224 */ /* 0x000fc600078e00f0 */
[----:B------:R-:W-:Y:S02]  /*0e20*/  ISETP.NE.AND.EX P0, PT, R3, RZ, PT, P0 ;  /* 0x000000ff0300720c */ /* 0x000fe40003f05300 */
[----:B------:R-:W-:Y:S01]  /*0e30*/  @P1 SHF.R.S32.HI R0, RZ, 0x1f, R240 ;  /* 0x0000001fff001819 */ /* 0x000fe200000114f0 */
[----:B------:R-:W-:-:S10]  /*0e40*/  CS2R R244, SRZ ;  /* 0x0000000000f47805 */ /* 0x000fd4000001ff00 */
[----:B------:R-:W-:-:S05]  /*0e50*/  @P0 IMAD.WIDE R2, R240, 0x4, R2 ;  /* 0x00000004f0020825 */ /* 0x000fca00078e0202 */
[----:B------:R1:W5:Y:S01]  /*0e60*/  @P0 LD.E R13, [R2.64] ;  /* 0x00000006020d0980 */ /* 0x000362000c101900 */
[----:B------:R-:W-:Y:S01]  /*0e70*/  BSSY B0, `(.L_x_2544) ;  /* 0x00000b1000007945 */ /* 0x000fe20003800000 */
[-C--:B----4-:R-:W-:Y:S02]  /*0e80*/  @P1 IMAD R4, R9, R240.reuse, RZ ;  /* 0x000000f009041224 */ /* 0x090fe400078e02ff */
[----:B-1----:R-:W-:-:S04]  /*0e90*/  @P1 IMAD.WIDE.U32 R2, R8, R240, RZ ;  /* 0x000000f008021225 */ /* 0x002fc800078e00ff */
[----:B------:R-:W-:Y:S01]  /*0ea0*/  @P1 IMAD R0, R8, R0, R4 ;  /* 0x0000000008001224 */ /* 0x000fe200078e0204 */
[----:B------:R-:W-:-:S03]  /*0eb0*/  @P1 LEA R245, P0, R2, R6, 0x2 ;  /* 0x0000000602f51211 */ /* 0x000fc600078010ff */
[----:B------:R-:W-:-:S05]  /*0ec0*/  @P1 IMAD.IADD R0, R3, 0x1, R0 ;  /* 0x0000000103001824 */ /* 0x000fca00078e0200 */
[----:B------:R-:W-:-:S04]  /*0ed0*/  @P1 LEA.HI.X R244, R2, R7, R0, 0x2, P0 ;  /* 0x0000000702f41211 */ /* 0x000fc800000f1400 */
[----:B------:R-:W-:-:S04]  /*0ee0*/  LOP3.LUT R245, R245, R244, RZ, 0x3c, !PT ;  /* 0x000000f4f5f57212 */ /* 0x000fc800078e3cff */
[----:B------:R-:W-:-:S04]  /*0ef0*/  LOP3.LUT R244, R245, R244, RZ, 0x3c, !PT ;  /* 0x000000f4f5f47212 */ /* 0x000fc800078e3cff */
[----:B------:R-:W-:Y:S02]  /*0f00*/  LOP3.LUT R245, R245, R244, RZ, 0x3c, !PT ;  /* 0x000000f4f5f57212 */ /* 0x000fe400078e3cff */
[----:B------:R-:W-:-:S04]  /*0f10*/  ISETP.NE.U32.AND P0, PT, R244, RZ, PT ;  /* 0x000000fff400720c */ /* 0x000fc80003f05070 */
[----:B------:R-:W-:-:S13]  /*0f20*/  ISETP.NE.AND.EX P0, PT, R245, RZ, PT, P0 ;  /* 0x000000fff500720c */ /* 0x000fda0003f05300 */
[----:B------:R-:W-:Y:S05]  /*0f30*/  @!P0 BRA `(.L_x_2545) ;  /* 0x0000054000008947 */ /* 0x000fea0003800000 */
[----:B------:R-:W2:Y:S04]  /*0f40*/  LD.E R5, [R10.64+0x170] ;  /* 0x000170060a057980 */ /* 0x000ea8000c101900 */
[----:B------:R-:W4:Y:S01]  /*0f50*/  LD.E R3, [R10.64+0x68] ;  /* 0x000068060a037980 */ /* 0x000f22000c101900 */
[----:B------:R-:W-:-:S03]  /*0f60*/  LEA R2, R37, 0xffffff00, 0x8 ;  /* 0xffffff0025027811 */ /* 0x000fc600078e40ff */
[----:B---3--:R-:W3:Y:S01]  /*0f70*/  LD.E.64 R18, [R10.64+0x20] ;  /* 0x000020060a127980 */ /* 0x008ee2000c101b00 */
[----:B------:R-:W-:-:S03]  /*0f80*/  IABS R4, R2 ;  /* 0x0000000200047213 */ /* 0x000fc60000000000 */
[----:B------:R-:W3:Y:S04]  /*0f90*/  LD.E.64 R38, [R10.64+0x38] ;  /* 0x000038060a267980 */ /* 0x000ee8000c101b00 */
[----:B------:R-:W3:Y:S04]  /*0fa0*/  LD.E.64 R14, [R10.64+0x50] ;  /* 0x000050060a0e7980 */ /* 0x000ee8000c101b00 */
[----:B-----5:R-:W3:Y:S04]  /*0fb0*/  LD.E.64 R12, [R10.64+0x28] ;  /* 0x000028060a0c7980 */ /* 0x020ee8000c101b00 */
[----:B------:R1:W5:Y:S04]  /*0fc0*/  LD.E.64 R22, [R10.64+0x58] ;  /* 0x000058060a167980 */ /* 0x000368000c101b00 */
        /* <DEDUP_REMOVED lines=9> */
[----:B------:R-:W-:-:S04]  /*1060*/  IMAD R7, R7, R6, RZ ;  /* 0x0000000607077224 */ /* 0x000fc800078e02ff */
[----:B------:R-:W-:Y:S01]  /*1070*/  IMAD.HI.U32 R7, R9, R7, R8 ;  /* 0x0000000709077227 */ /* 0x000fe200078e0008 */
[----:B------:R-:W-:-:S05]  /*1080*/  IADD3 R0, RZ, -R0, RZ ;  /* 0x80000000ff007210 */ /* 0x000fca0007ffe0ff */
[----:B------:R-:W-:-:S04]  /*1090*/  IMAD.HI.U32 R7, R7, R4, RZ ;  /* 0x0000000407077227 */ /* 0x000fc800078e00ff */
[----:B------:R-:W-:-:S05]  /*10a0*/  IMAD R0, R7, R0, R4 ;  /* 0x0000000007007224 */ /* 0x000fca00078e0204 */
[----:B------:R-:W-:-:S13]  /*10b0*/  ISETP.GT.U32.AND P1, PT, R6, R0, PT ;  /* 0x000000000600720c */ /* 0x000fda0003f24070 */
[----:B------:R-:W-:-:S05]  /*10c0*/  @!P1 IMAD.IADD R0, R0, 0x1, -R6 ;  /* 0x0000000100009824 */ /* 0x000fca00078e0a06 */
[----:B------:R-:W-:Y:S02]  /*10d0*/  ISETP.GE.U32.AND P2, PT, R0, R6, PT ;  /* 0x000000060000720c */ /* 0x000fe40003f46070 */
[----:B------:R-:W-:Y:S02]  /*10e0*/  LOP3.LUT R0, R2, R5, RZ, 0x3c, !PT ;  /* 0x0000000502007212 */ /* 0x000fe400078e3cff */
[----:B------:R-:W-:Y:S02]  /*10f0*/  @!P1 IADD3 R7, R7, 0x1, RZ ;  /* 0x0000000107079810 */ /* 0x000fe40007ffe0ff */
[----:B------:R-:W-:Y:S02]  /*1100*/  ISETP.GE.AND P0, PT, R0, RZ, PT ;  /* 0x000000ff0000720c */ /* 0x000fe40003f06270 */
[----:B------:R-:W-:-:S05]  /*1110*/  ISETP.NE.AND P1, PT, R5, RZ, PT ;  /* 0x000000ff0500720c */ /* 0x000fca0003f25270 */
[----:B------:R-:W-:-:S05]  /*1120*/  @P2 IADD3 R7, R7, 0x1, RZ ;  /* 0x0000000107072810 */ /* 0x000fca0007ffe0ff */
[----:B------:R-:W-:-:S05]  /*1130*/  IMAD.MOV.U32 R9, RZ, RZ, R7 ;  /* 0x000000ffff097224 */ /* 0x000fca00078e0007 */
[----:B------:R-:W-:Y:S02]  /*1140*/  @!P0 IADD3 R9, -R9, RZ, RZ ;  /* 0x000000ff09098210 */ /* 0x000fe40007ffe1ff */
[----:B------:R-:W-:-:S05]  /*1150*/  @!P1 LOP3.LUT R9, RZ, R5, RZ, 0x33, !PT ;  /* 0x00000005ff099212 */ /* 0x000fca00078e33ff */
[----:B------:R-:W-:-:S05]  /*1160*/  IMAD.WIDE R6, R9, 0x4, R244 ;  /* 0x0000000409067825 */ /* 0x000fca00078e02f4 */
[----:B------:R4:W2:Y:S02]  /*1170*/  LD.E R4, [R6.64] ;  /* 0x0000000606047980 */ /* 0x0008a4000c101900 */
[----:B----4-:R-:W-:-:S04]  /*1180*/  IABS R7, R3 ;  /* 0x0000000300077213 */ /* 0x010fc80000000000 */
[----:B------:R-:W4:Y:S08]  /*1190*/  I2F.RP R0, R7 ;  /* 0x0000000700007306 */ /* 0x000f300000209400 */
[----:B----4-:R-:W4:Y:S02]  /*11a0*/  MUFU.RCP R0, R0 ;  /* 0x0000000000007308 */ /* 0x010f240000001000 */
[----:B----4-:R-:W-:-:S06]  /*11b0*/  IADD3 R0, R0, 0xffffffe, RZ ;  /* 0x0ffffffe00007810 */ /* 0x010fcc0007ffe0ff */
[----:B------:R-:W4:Y:S01]  /*11c0*/  F2I.FTZ.U32.TRUNC.NTZ R21, R0 ;  /* 0x0000000000157305 */ /* 0x000f22000021f000 */
[----:B------:R-:W-:Y:S01]  /*11d0*/  IMAD.MOV.U32 R20, RZ, RZ, RZ ;  /* 0x000000ffff147224 */ /* 0x000fe200078e00ff */
[----:B------:R-:W-:Y:S01]  /*11e0*/  IABS R6, R239 ;  /* 0x000000ef00067213 */ /* 0x000fe20000000000 */
[----:B----4-:R-:W-:-:S04]  /*11f0*/  IMAD.MOV R0, RZ, RZ, -R21 ;  /* 0x000000ffff007224 */ /* 0x010fc800078e0a15 */
[----:B------:R-:W-:Y:S01]  /*1200*/  IMAD R8, R0, R7, RZ ;  /* 0x0000000700087224 */ /* 0x000fe200078e02ff */
[----:B------:R-:W-:-:S03]  /*1210*/  IABS R0, R3 ;  /* 0x0000000300007213 */ /* 0x000fc60000000000 */
[----:B------:R-:W-:Y:S01]  /*1220*/  IMAD.HI.U32 R8, R21, R8, R20 ;  /* 0x0000000815087227 */ /* 0x000fe200078e0014 */
[----:B------:R-:W-:-:S05]  /*1230*/  IADD3 R0, RZ, -R0, RZ ;  /* 0x80000000ff007210 */ /* 0x000fca0007ffe0ff */
[----:B------:R-:W-:-:S04]  /*1240*/  IMAD.HI.U32 R8, R8, R6, RZ ;  /* 0x0000000608087227 */ /* 0x000fc800078e00ff */
[----:B------:R-:W-:-:S05]  /*1250*/  IMAD R0, R8, R0, R6 ;  /* 0x0000000008007224 */ /* 0x000fca00078e0206 */
[----:B------:R-:W-:Y:S01]  /*1260*/  ISETP.GT.U32.AND P1, PT, R7, R0, PT ;  /* 0x000000000700720c */ /* 0x000fe20003f24070 */
[----:B------:R-:W-:-:S12]  /*1270*/  IMAD.MOV R9, RZ, RZ, -R9 ;  /* 0x000000ffff097224 */ /* 0x000fd800078e0a09 */
[----:B------:R-:W-:-:S05]  /*1280*/  @!P1 IMAD.IADD R0, R0, 0x1, -R7 ;  /* 0x0000000100009824 */ /* 0x000fca00078e0a07 */
[----:B------:R-:W-:Y:S02]  /*1290*/  ISETP.GE.U32.AND P2, PT, R0, R7, PT ;  /* 0x000000070000720c */ /* 0x000fe40003f46070 */
[----:B------:R-:W-:Y:S02]  /*12a0*/  LOP3.LUT R7, R239, R3, RZ, 0x3c, !PT ;  /* 0x00000003ef077212 */ /* 0x000fe400078e3cff */
[----:B------:R-:W-:Y:S02]  /*12b0*/  @!P1 IADD3 R8, R8, 0x1, RZ ;  /* 0x0000000108089810 */ /* 0x000fe40007ffe0ff */
[----:B------:R-:W-:Y:S02]  /*12c0*/  ISETP.GE.AND P0, PT, R7, RZ, PT ;  /* 0x000000ff0700720c */ /* 0x000fe40003f06270 */
[----:B------:R-:W-:Y:S01]  /*12d0*/  ISETP.NE.AND P1, PT, R3, RZ, PT ;  /* 0x000000ff0300720c */ /* 0x000fe20003f25270 */
[----:B------:R-:W-:-:S04]  /*12e0*/  IMAD R5, R5, R9, R2 ;  /* 0x0000000905057224 */ /* 0x000fc800078e0202 */
[----:B------:R-:W-:Y:S01]  /*12f0*/  @P2 IADD3 R8, R8, 0x1, RZ ;  /* 0x0000000108082810 */ /* 0x000fe20007ffe0ff */
[----:B---3--:R-:W-:-:S05]  /*1300*/  IMAD R9, R39, R5, RZ ;  /* 0x0000000527097224 */ /* 0x008fca00078e02ff */
[----:B------:R-:W-:Y:S02]  /*1310*/  @!P0 IMAD.MOV R8, RZ, RZ, -R8 ;  /* 0x000000ffff088224 */ /* 0x000fe400078e0a08 */
[----:B------:R-:W-:-:S04]  /*1320*/  @!P1 LOP3.LUT R8, RZ, R3, RZ, 0x33, !PT ;  /* 0x00000003ff089212 */ /* 0x000fc800078e33ff */
[----:B------:R-:W-:Y:S02]  /*1330*/  SHF.R.S32.HI R3, RZ, 0x1f, R8 ;  /* 0x0000001fff037819 */ /* 0x000fe40000011408 */
[----:B--2---:R-:W-:Y:S01]  /*1340*/  SHF.R.S32.HI R0, RZ, 0x1f, R4 ;  /* 0x0000001fff007819 */ /* 0x004fe20000011404 */
[----:B------:R-:W-:-:S04]  /*1350*/  IMAD R6, R19, R4, RZ ;  /* 0x0000000413067224 */ /* 0x000fc800078e02ff */
[C---:B------:R-:W-:Y:S02]  /*1360*/  IMAD R6, R18.reuse, R0, R6 ;  /* 0x0000000012067224 */ /* 0x040fe400078e0206 */
[----:B------:R-:W-:-:S05]  /*1370*/  IMAD.WIDE.U32 R18, R18, R4, RZ ;  /* 0x0000000412127225 */ /* 0x000fca00078e00ff */
[----:B------:R-:W-:Y:S02]  /*1380*/  IADD3 R19, R19, R6, RZ ;  /* 0x0000000613137210 */ /* 0x000fe40007ffe0ff */
[----:B------:R-:W-:-:S03]  /*1390*/  SHF.R.S32.HI R6, RZ, 0x1f, R5 ;  /* 0x0000001fff067819 */ /* 0x000fc60000011405 */
[----:B------:R-:W-:-:S04]  /*13a0*/  IMAD.WIDE.U32 R18, R5, R38, R18 ;  /* 0x0000002605127225 */ /* 0x000fc800078e0012 */
[----:B------:R-:W-:Y:S02]  /*13b0*/  IMAD R9, R38, R6, R9 ;  /* 0x0000000626097224 */ /* 0x000fe400078e0209 */
[----:B------:R-:W-:-:S03]  /*13c0*/  IMAD R7, R13, R4, RZ ;  /* 0x000000040d077224 */ /* 0x000fc600078e02ff */
[----:B------:R-:W-:Y:S01]  /*13d0*/  IADD3 R19, R19, R9, RZ ;  /* 0x0000000913137210 */ /* 0x000fe20007ffe0ff */
[----:B------:R-:W-:Y:S02]  /*13e0*/  IMAD R9, R15, R8, RZ ;  /* 0x000000080f097224 */ /* 0x000fe400078e02ff */
[----:B------:R-:W-:-:S04]  /*13f0*/  IMAD.WIDE.U32 R20, R12, R4, RZ ;  /* 0x000000040c147225 */ /* 0x000fc800078e00ff */
[----:B------:R-:W-:Y:S02]  /*1400*/  IMAD R9, R14, R3, R9 ;  /* 0x000000030e097224 */ /* 0x000fe400078e0209 */
[----:B------:R-:W-:Y:S02]  /*1410*/  IMAD R7, R12, R0, R7 ;  /* 0x000000000c077224 */ /* 0x000fe400078e0207 */
[----:B------:R-:W-:-:S03]  /*1420*/  IMAD.WIDE.U32 R14, R8, R14, R18 ;  /* 0x0000000e080e7225 */ /* 0x000fc600078e0012 */
[----:B------:R-:W-:Y:S01]  /*1430*/  IADD3 R7, R21, R7, RZ ;  /* 0x0000000715077210 */ /* 0x000fe20007ffe0ff */
[----:B------:R-:W-:Y:S01]  /*1440*/  IMAD.MOV.U32 R12, RZ, RZ, R20 ;  /* 0x000000ffff0c7224 */ /* 0x000fe200078e0014 */
[----:B------:R-:W-:Y:S01]  /*1450*/  MOV R4, R14 ;  /* 0x0000000e00047202 */ /* 0x000fe20000000f00 */
[----:B------:R-:W-:Y:S01]  /*1460*/  IMAD.IADD R0, R15, 0x1, R9 ;  /* 0x000000010f007824 */ /* 0x000fe200078e0209 */
[----:B------:R-:W-:Y:S05]  /*1470*/  BRA `(.L_x_2546) ;  /* 0x0000050000007947 */ /* 0x000fea0003800000 */
.L_x_2545:
[----:B------:R-:W2:Y:S01]  /*1480*/  LD.E R5, [R10.64+0x68] ;  /* 0x000068060a057980 */ /* 0x000ea2000c101900 */
[----:B------:R-:W-:-:S03]  /*1490*/  ISETP.NE.AND P3, PT, R15, -0x1, PT ;  /* 0xffffffff0f00780c */ /* 0x000fc60003f65270 */
[----:B------:R-:W4:Y:S04]  /*14a0*/  LD.E.64 R38, [R10.64+0x38] ;  /* 0x000038060a267980 */ /* 0x000f28000c101b00 */
[----:B---3--:R-:W3:Y:S04]  /*14b0*/  LD.E.64 R44, [R10.64+0x40] ;  /* 0x000040060a2c7980 */ /* 0x008ee8000c101b00 */
[----:B------:R-:W3:Y:S04]  /*14c0*/  LD.E.64 R18, [R10.64+0x50] ;  /* 0x000050060a127980 */ /* 0x000ee8000c101b00 */
[----:B------:R-:W3:Y:S04]  /*14d0*/  @!P3 LD.E.64 R24, [R10.64+0x20] ;  /* 0x000020060a18b980 */ /* 0x000ee8000c101b00 */
[----:B------:R-:W3:Y:S04]  /*14e0*/  @!P3 LD.E.64 R20, [R10.64+0x28] ;  /* 0x000028060a14b980 */ /* 0x000ee8000c101b00 */
[----:B------:R1:W5:Y:S01]  /*14f0*/  LD.E.64 R22, [R10.64+0x58] ;  /* 0x000058060a167980 */ /* 0x000362000c101b00 */
[----:B------:R-:W-:Y:S01]  /*1500*/  IMAD.MOV.U32 R8, RZ, RZ, RZ ;  /* 0x000000ffff087224 */ /* 0x000fe200078e00ff */
[----:B------:R-:W-:-:S02]  /*1510*/  IABS R7, R239 ;  /* 0x000000ef00077213 */ /* 0x000fc40000000000 */
[----:B------:R-:W-:Y:S02]  /*1520*/  @!P3 SHF.R.S32.HI R6, RZ, 0x1f, R14 ;  /* 0x0000001fff06b819 */ /* 0x000fe4000001140e */
[----:B--2---:R-:W-:-:S04]  /*1530*/  IABS R3, R5 ;  /* 0x0000000500037213 */ /* 0x004fc80000000000 */
[----:B------:R-:W2:Y:S08]  /*1540*/  I2F.RP R0, R3 ;  /* 0x0000000300007306 */ /* 0x000eb00000209400 */
[----:B--2---:R-:W2:Y:S02]  /*1550*/  MUFU.RCP R0, R0 ;  /* 0x0000000000007308 */ /* 0x004ea40000001000 */
[----:B--2---:R-:W-:-:S06]  /*1560*/  IADD3 R0, R0, 0xffffffe, RZ ;  /* 0x0ffffffe00007810 */ /* 0x004fcc0007ffe0ff */
[----:B------:R-:W2:Y:S02]  /*1570*/  F2I.FTZ.U32.TRUNC.NTZ R9, R0 ;  /* 0x0000000000097305 */ /* 0x000ea4000021f000 */
[----:B--2---:R-:W-:-:S05]  /*1580*/  IADD3 R0, RZ, -R9, RZ ;  /* 0x80000009ff007210 */ /* 0x004fca0007ffe0ff */
[----:B------:R-:W-:Y:S01]  /*1590*/  IMAD R4, R0, R3, RZ ;  /* 0x0000000300047224 */ /* 0x000fe200078e02ff */
[----:B------:R-:W-:-:S03]  /*15a0*/  IABS R0, R5 ;  /* 0x0000000500007213 */ /* 0x000fc60000000000 */
[----:B------:R-:W-:Y:S01]  /*15b0*/  IMAD.HI.U32 R4, R9, R4, R8 ;  /* 0x0000000409047227 */ /* 0x000fe200078e0008 */
[----:B------:R-:W-:-:S05]  /*15c0*/  IADD3 R0, RZ, -R0, RZ ;  /* 0x80000000ff007210 */ /* 0x000fca0007ffe0ff */
[----:B------:R-:W-:-:S04]  /*15d0*/  IMAD.HI.U32 R4, R4, R7, RZ ;  /* 0x0000000704047227 */ /* 0x000fc800078e00ff */
[----:B------:R-:W-:Y:S02]  /*15e0*/  IMAD R0, R4, R0, R7 ;  /* 0x0000000004007224 */ /* 0x000fe400078e0207 */
[----:B----4-:R-:W-:-:S03]  /*15f0*/  @!P3 IMAD R2, R39, R14, RZ ;  /* 0x0000000e2702b224 */ /* 0x010fc600078e02ff */
[----:B------:R-:W-:Y:S01]  /*1600*/  ISETP.GT.U32.AND P0, PT, R3, R0, PT ;  /* 0x000000000300720c */ /* 0x000fe20003f04070 */
[----:B------:R-:W-:Y:S02]  /*1610*/  @!P3 IMAD R2, R6, R38, R2 ;  /* 0x000000260602b224 */ /* 0x000fe400078e0202 */
[----:B------:R-:W-:Y:S01]  /*1620*/  @!P3 IMAD.WIDE.U32 R26, R38, R14, RZ ;  /* 0x0000000e261ab225 */ /* 0x000fe200078e00ff */
[----:B-----5:R-:W-:-:S03]  /*1630*/  @!P3 SHF.R.S32.HI R6, RZ, 0x1f, R13 ;  /* 0x0000001fff06b819 */ /* 0x020fc6000001140d */
[----:B------:R-:W-:Y:S01]  /*1640*/  @P3 IMAD.IADD R7, R14, 0x1, R15 ;  /* 0x000000010e073824 */ /* 0x000fe200078e020f */
[----:B------:R-:W-:Y:S01]  /*1650*/  @!P3 IADD3 R27, R27, R2, RZ ;  /* 0x000000021b1bb210 */ /* 0x000fe20007ffe0ff */
[----:B---3--:R-:W-:Y:S02]  /*1660*/  @!P3 IMAD R2, R25, R13, RZ ;  /* 0x0000000d1902b224 */ /* 0x008fe400078e02ff */
[----:B------:R-:W-:-:S04]  /*1670*/  @P3 IMAD.WIDE.U32 R28, R38, R7, RZ ;  /* 0x00000007261c3225 */ /* 0x000fc800078e00ff */
[----:B------:R-:W-:Y:S02]  /*1680*/  @!P0 IMAD.IADD R0, R0, 0x1, -R3 ;  /* 0x0000000100008824 */ /* 0x000fe400078e0a03 */
[C---:B------:R-:W-:Y:S02]  /*1690*/  @!P3 IMAD R2, R24.reuse, R6, R2 ;  /* 0x000000061802b224 */ /* 0x040fe400078e0202 */
[----:B------:R-:W-:Y:S02]  /*16a0*/  @P3 IMAD R9, R39, R7, RZ ;  /* 0x0000000727093224 */ /* 0x000fe400078e02ff */
[----:B------:R-:W-:Y:S01]  /*16b0*/  @!P3 IMAD.WIDE.U32 R24, R24, R13, R26 ;  /* 0x0000000d1818b225 */ /* 0x000fe200078e001a */
[----:B------:R-:W-:Y:S02]  /*16c0*/  ISETP.GE.U32.AND P2, PT, R0, R3, PT ;  /* 0x000000030000720c */ /* 0x000fe40003f46070 */
[----:B------:R-:W-:Y:S01]  /*16d0*/  @P3 MOV R12, R28 ;  /* 0x0000001c000c3202 */ /* 0x000fe20000000f00 */
[----:B------:R-:W-:Y:S01]  /*16e0*/  @P3 IMAD.IADD R9, R29, 0x1, R9 ;  /* 0x000000011d093824 */ /* 0x000fe200078e0209 */
[----:B------:R-:W-:Y:S01]  /*16f0*/  @!P3 IADD3 R9, R25, R2, RZ ;  /* 0x000000021909b210 */ /* 0x000fe20007ffe0ff */
[----:B------:R-:W-:Y:S01]  /*1700*/  @!P3 IMAD.MOV.U32 R12, RZ, RZ, R24 ;  /* 0x000000ffff0cb224 */ /* 0x000fe200078e0018 */
[----:B------:R-:W-:-:S02]  /*1710*/  LEA R2, R37, 0xffffff00, 0x8 ;  /* 0xffffff0025027811 */ /* 0x000fc400078e40ff */
[----:B------:R-:W-:Y:S02]  /*1720*/  LOP3.LUT R3, R239, R5, RZ, 0x3c, !PT ;  /* 0x00000005ef037212 */ /* 0x000fe400078e3cff */
[----:B------:R-:W-:Y:S01]  /*1730*/  SHF.R.S32.HI R6, RZ, 0x1f, R2 ;  /* 0x0000001fff067819 */ /* 0x000fe20000011402 */
[----:B------:R-:W-:Y:S01]  /*1740*/  IMAD R8, R39, R2, RZ ;  /* 0x0000000227087224 */ /* 0x000fe200078e02ff */
[----:B------:R-:W-:Y:S02]  /*1750*/  MOV R24, R12 ;  /* 0x0000000c00187202 */ /* 0x000fe40000000f00 */
[----:B------:R-:W-:Y:S02]  /*1760*/  MOV R25, R9 ;  /* 0x0000000900197202 */ /* 0x000fe40000000f00 */
[----:B------:R-:W-:Y:S02]  /*1770*/  ISETP.GE.AND P1, PT, R3, RZ, PT ;  /* 0x000000ff0300720c */ /* 0x000fe40003f26270 */
[----:B------:R-:W-:Y:S01]  /*1780*/  @!P0 IADD3 R4, R4, 0x1, RZ ;  /* 0x0000000104048810 */ /* 0x000fe20007ffe0ff */
[----:B------:R-:W-:Y:S01]  /*1790*/  @!P3 IMAD R7, R45, R14, RZ ;  /* 0x0000000e2d07b224 */ /* 0x000fe200078e02ff */
[----:B------:R-:W-:-:S02]  /*17a0*/  @!P3 SHF.R.S32.HI R0, RZ, 0x1f, R14 ;  /* 0x0000001fff00b819 */ /* 0x000fc4000001140e */
[----:B------:R-:W-:Y:S01]  /*17b0*/  ISETP.NE.AND P0, PT, R5, RZ, PT ;  /* 0x000000ff0500720c */ /* 0x000fe20003f05270 */
[----:B------:R-:W-:Y:S01]  /*17c0*/  IMAD R8, R6, R38, R8 ;  /* 0x0000002606087224 */ /* 0x000fe200078e0208 */
[----:B------:R-:W-:Y:S01]  /*17d0*/  @P2 IADD3 R4, R4, 0x1, RZ ;  /* 0x0000000104042810 */ /* 0x000fe20007ffe0ff */
[----:B------:R-:W-:-:S04]  /*17e0*/  IMAD.WIDE.U32 R24, R38, R2, R24 ;  /* 0x0000000226187225 */ /* 0x000fc800078e0018 */
[----:B------:R-:W-:Y:S02]  /*17f0*/  @!P3 IMAD R0, R0, R44, R7 ;  /* 0x0000002c0000b224 */ /* 0x000fe400078e0207 */
[----:B------:R-:W-:-:S04]  /*1800*/  @!P3 IMAD.WIDE.U32 R26, R44, R14, RZ ;  /* 0x0000000e2c1ab225 */ /* 0x000fc800078e00ff */
[----:B------:R-:W-:Y:S01]  /*1810*/  IMAD.IADD R25, R25, 0x1, R8 ;  /* 0x0000000119197824 */ /* 0x000fe200078e0208 */
[----:B------:R-:W-:Y:S02]  /*1820*/  MOV R8, R4 ;  /* 0x0000000400087202 */ /* 0x000fe40000000f00 */
[----:B------:R-:W-:Y:S01]  /*1830*/  @!P3 IADD3 R27, R27, R0, RZ ;  /* 0x000000001b1bb210 */ /* 0x000fe20007ffe0ff */
[----:B------:R-:W-:Y:S01]  /*1840*/  @!P3 IMAD R3, R21, R13, RZ ;  /* 0x0000000d1503b224 */ /* 0x000fe200078e02ff */
[----:B------:R-:W-:Y:S02]  /*1850*/  @!P3 SHF.R.S32.HI R0, RZ, 0x1f, R13 ;  /* 0x0000001fff00b819 */ /* 0x000fe4000001140d */
[----:B------:R-:W-:Y:S02]  /*1860*/  @!P1 IADD3 R8, -R8, RZ, RZ ;  /* 0x000000ff08089210 */ /* 0x000fe40007ffe1ff */
[----:B------:R-:W-:Y:S01]  /*1870*/  @!P0 LOP3.LUT R8, RZ, R5, RZ, 0x33, !PT ;  /* 0x00000005ff088212 */ /* 0x000fe200078e33ff */
[----:B------:R-:W-:-:S02]  /*1880*/  @P3 IMAD.IADD R14, R14, 0x1, R15 ;  /* 0x000000010e0e3824 */ /* 0x000fc400078e020f */
[----:B------:R-:W-:Y:S01]  /*1890*/  @!P3 IMAD R0, R20, R0, R3 ;  /* 0x000000001400b224 */ /* 0x000fe200078e0203 */
[----:B------:R-:W-:Y:S01]  /*18a0*/  SHF.R.S32.HI R3, RZ, 0x1f, R8 ;  /* 0x0000001fff037819 */ /* 0x000fe20000011408 */
[----:B------:R-:W-:Y:S02]  /*18b0*/  IMAD R4, R19, R8, RZ ;  /* 0x0000000813047224 */ /* 0x000fe400078e02ff */
[-C--:B------:R-:W-:Y:S02]  /*18c0*/  @P3 IMAD R7, R45, R14.reuse, RZ ;  /* 0x0000000e2d073224 */ /* 0x080fe400078e02ff */
[----:B------:R-:W-:-:S04]  /*18d0*/  @P3 IMAD.WIDE.U32 R14, R44, R14, RZ ;  /* 0x0000000e2c0e3225 */ /* 0x000fc800078e00ff */
[----:B------:R-:W-:-:S04]  /*18e0*/  @!P3 IMAD.WIDE.U32 R20, R20, R13, R26 ;  /* 0x0000000d1414b225 */ /* 0x000fc800078e001a */
[----:B------:R-:W-:Y:S01]  /*18f0*/  IMAD.WIDE.U32 R24, R18, R8, R24 ;  /* 0x0000000812187225 */ /* 0x000fe200078e0018 */
[----:B------:R-:W-:-:S03]  /*1900*/  @P3 IADD3 R7, R15, R7, RZ ;  /* 0x000000070f073210 */ /* 0x000fc60007ffe0ff */
[----:B------:R-:W-:Y:S01]  /*1910*/  IMAD R18, R18, R3, R4 ;  /* 0x0000000312127224 */ /* 0x000fe200078e0204 */
[----:B------:R-:W-:Y:S01]  /*1920*/  @!P3 IADD3 R7, R21, R0, RZ ;  /* 0x000000001507b210 */ /* 0x000fe20007ffe0ff */
[----:B------:R-:W-:Y:S01]  /*1930*/  @P3 IMAD.MOV.U32 R12, RZ, RZ, R14 ;  /* 0x000000ffff0c3224 */ /* 0x000fe200078e000e */
[----:B------:R-:W-:Y:S01]  /*1940*/  @!P3 MOV R12, R20 ;  /* 0x00000014000cb202 */ /* 0x000fe20000000f00 */
[----:B------:R-:W-:Y:S01]  /*1950*/  IMAD.MOV.U32 R4, RZ, RZ, R24 ;  /* 0x000000ffff047224 */ /* 0x000fe200078e0018 */
[----:B------:R-:W-:Y:S02]  /*1960*/  IADD3 R0, R25, R18, RZ ;  /* 0x0000001219007210 */ /* 0x000fe40007ffe0ff */
[----:B------:R-:W-:Y:S02]  /*1970*/  MOV R5, R2 ;  /* 0x0000000200057202 */ /* 0x000fe40000000f00 */
.L_x_2546:
[----:B-1----:R-:W-:Y:S05]  /*1980*/  BSYNC B0 ;  /* 0x0000000000007941 */ /* 0x002fea0003800000 */
.L_x_2544:
[----:B------:R-:W-:Y:S01]  /*1990*/  ISETP.NE.AND P0, PT, R243, -0x1, PT ;  /* 0xfffffffff300780c */ /* 0x000fe20003f05270 */
[----:B------:R-:W2:Y:S04]  /*19a0*/  LD.E.64 R26, [R10.64+0x30] ;  /* 0x000030060a1a7980 */ /* 0x000ea8000c101b00 */
[----:B------:R-:W3:Y:S04]  /*19b0*/  LD.E.64 R18, [R10.64+0x8] ;  /* 0x000008060a127980 */ /* 0x000ee8000c101b00 */
[----:B------:R-:W4:Y:S04]  /*19c0*/  LD.E.64 R14, [R10.64+0x10] ;  /* 0x000010060a0e7980 */ /* 0x000f28000c101b00 */
[----:B------:R-:W3:Y:S04]  /*19d0*/  @!P0 LD.E.64 R28, [R10.64+0x18] ;  /* 0x000018060a1c8980 */ /* 0x000ee8000c101b00 */
[----:B------:R-:W4:Y:S04]  /*19e0*/  LD.E.64 R24, [R10.64+0x48] ;  /* 0x000048060a187980 */ /* 0x000f28000c101b00 */
[----:B------:R1:W5:Y:S04]  /*19f0*/  @P4 LD.E R9, [R16.64] ;  /* 0x0000000610094980 */ /* 0x000368000c101900 */
[----:B------:R2:W5:Y:S01]  /*1a00*/  LD.E.64 R182, [R10.64] ;  /* 0x000000060ab67980 */ /* 0x000562000c101b00 */
[----:B------:R-:W-:-:S04]  /*1a10*/  SHF.R.S32.HI R47, RZ, 0x1f, R46 ;  /* 0x0000001fff2f7819 */ /* 0x000fc8000001142e */
[----:B------:R-:W-:-:S04]  /*1a20*/  LEA.HI R176, R47, R46, RZ, 0x3 ;  /* 0x0000002e2fb07211 */ /* 0x000fc800078f18ff */
[----:B------:R-:W-:-:S05]  /*1a30*/  LOP3.LUT R51, R176, 0xfffffff8, RZ, 0xc0, !PT ;  /* 0xfffffff8b0337812 */ /* 0x000fca00078ec0ff */
[----:B------:R-:W-:-:S04]  /*1a40*/  IMAD.IADD R51, R46, 0x1, -R51 ;  /* 0x000000012e337824 */ /* 0x000fc800078e0a33 */
[----:B-1----:R-:W-:-:S05]  /*1a50*/  IMAD.SHL.U32 R16, R51, 0x8, RZ ;  /* 0x0000000833107824 */ /* 0x002fca00078e00ff */
[----:B------:R-:W-:Y:S02]  /*1a60*/  IADD3 R12, P1, R16, R12, RZ ;  /* 0x0000000c100c7210 */ /* 0x000fe40007f3e0ff */
[----:B------:R-:W-:Y:S01]  /*1a70*/  SHF.R.S32.HI R17, RZ, 0x1f, R16 ;  /* 0x0000001fff117819 */ /* 0x000fe20000011410 */
[----:B-----5:R-:W-:-:S03]  /*1a80*/  IMAD R6, R6, R44, RZ ;  /* 0x0000002c06067224 */ /* 0x020fc600078e02ff */
[----:B------:R-:W-:Y:S02]  /*1a90*/  IADD3.X R13, R17, R7, RZ, P1, !PT ;  /* 0x00000007110d7210 */ /* 0x000fe40000ffe4ff */
[----:B------:R-:W-:Y:S01]  /*1aa0*/  SHF.R.S32.HI R176, RZ, 0x3, R176 ;  /* 0x00000003ffb07819 */ /* 0x000fe200000114b0 */
[----:B------:R-:W-:Y:S01]  /*1ab0*/  IMAD R6, R5, R45, R6 ;  /* 0x0000002d05067224 */ /* 0x000fe200078e0206 */
[----:B------:R-:W-:Y:S01]  /*1ac0*/  LEA.HI R62, R47, R46, RZ, 0x4 ;  /* 0x0000002e2f3e7211 */ /* 0x000fe200078f20ff */
[----:B------:R-:W-:-:S04]  /*1ad0*/  IMAD.WIDE.U32 R12, R5, R44, R12 ;  /* 0x0000002c050c7225 */ /* 0x000fc800078e000c */
[----:B------:R-:W-:Y:S02]  /*1ae0*/  IMAD.SHL.U32 R63, R176, 0x40, RZ ;  /* 0x00000040b03f7824 */ /* 0x000fe400078e00ff */
[----:B------:R-:W-:Y:S01]  /*1af0*/  IMAD.IADD R21, R13, 0x1, R6 ;  /* 0x000000010d157824 */ /* 0x000fe200078e0206 */
[----:B------:R-:W-:Y:S02]  /*1b00*/  LOP3.LUT R13, R62, 0xfffffff0, RZ, 0xc0, !PT ;  /* 0xfffffff03e0d7812 */ /* 0x000fe400078ec0ff */
[----:B------:R-:W-:Y:S02]  /*1b10*/  LOP3.LUT R63, R63, 0x1c0, RZ, 0xc0, !PT ;  /* 0x000001c03f3f7812 */ /* 0x000fe400078ec0ff */
[----:B------:R-:W-:Y:S01]  /*1b20*/  SHF.R.S32.HI R53, RZ, 0x1f, R240 ;  /* 0x0000001fff357819 */ /* 0x000fe200000114f0 */
[----:B------:R-:W-:Y:S01]  /*1b30*/  IMAD.IADD R13, R46, 0x1, -R13 ;  /* 0x000000012e0d7824 */ /* 0x000fe200078e0a0d */
[----:B------:R-:W-:Y:S02]  /*1b40*/  LOP3.LUT R5, R63, 0x38, R16, 0xf8, !PT ;  /* 0x000000383f057812 */ /* 0x000fe400078ef810 */
[----:B------:R-:W-:Y:S01]  /*1b50*/  SHF.R.U32.HI R63, RZ, 0x3, R63 ;  /* 0x00000003ff3f7819 */ /* 0x000fe2000001163f */
[----:B------:R-:W-:Y:S01]  /*1b60*/  IMAD.MOV.U32 R20, RZ, RZ, R12 ;  /* 0x000000ffff147224 */ /* 0x000fe200078e000c */
[----:B------:R-:W-:-:S02]  /*1b70*/  SHF.R.S32.HI R52, RZ, 0x1f, R13 ;  /* 0x0000001fff347819 */ /* 0x000fc4000001140d */
[----:B------:R-:W-:Y:S02]  /*1b80*/  LOP3.LUT R63, R5, R63, RZ, 0x3c, !PT ;  /* 0x0000003f053f7212 */ /* 0x000fe400078e3cff */
[----:B------:R-:W-:Y:S01]  /*1b90*/  LEA.HI R52, R52, R13, RZ, 0x3 ;  /* 0x0000000d34347211 */ /* 0x000fe200078f18ff */
[----:B------:R-:W-:-:S03]  /*1ba0*/  IMAD R6, R23, R8, RZ ;  /* 0x0000000817067224 */ /* 0x000fc600078e02ff */
[----:B------:R-:W-:Y:S01]  /*1bb0*/  LOP3.LUT R61, R52, 0xfffffff8, RZ, 0xc0, !PT ;  /* 0xfffffff8343d7812 */ /* 0x000fe200078ec0ff */
[-C--:B------:R-:W-:Y:S02]  /*1bc0*/  IMAD R6, R3, R22.reuse, R6 ;  /* 0x0000001603067224 */ /* 0x080fe400078e0206 */
[----:B------:R-:W-:Y:S01]  /*1bd0*/  IMAD.WIDE.U32 R22, R8, R22, R20 ;  /* 0x0000001608167225 */ /* 0x000fe200078e0014 */
[----:B------:R-:W-:Y:S02]  /*1be0*/  IADD3 R61, R13, -R61, RZ ;  /* 0x8000003d0d3d7210 */ /* 0x000fe40007ffe0ff */
[----:B------:R-:W-:Y:S01]  /*1bf0*/  SHF.R.S32.HI R177, RZ, 0x1f, R176 ;  /* 0x0000001fffb17819 */ /* 0x000fe200000114b0 */
[-C--:B------:R-:W-:Y:S02]  /*1c00*/  IMAD R234, R39, R176.reuse, RZ ;  /* 0x000000b027ea7224 */ /* 0x080fe400078e02ff */
[----:B------:R-:W-:Y:S02]  /*1c10*/  IMAD.IADD R23, R23, 0x1, R6 ;  /* 0x0000000117177824 */ /* 0x000fe400078e0206 */
[----:B------:R-:W-:-:S02]  /*1c20*/  IMAD R236, R45, R176, RZ ;  /* 0x000000b02dec7224 */ /* 0x000fc400078e02ff */
[C---:B------:R-:W-:Y:S02]  /*1c30*/  IMAD R234, R177.reuse, R38, R234 ;  /* 0x00000026b1ea7224 */ /* 0x040fe400078e02ea */
[-C--:B------:R-:W-:Y:S02]  /*1c40*/  IMAD R236, R177, R44.reuse, R236 ;  /* 0x0000002cb1ec7224 */ /* 0x080fe400078e02ec */
[----:B------:R-:W-:Y:S01]  /*1c50*/  IMAD.WIDE.U32 R22, R176, R44, R22 ;  /* 0x0000002cb0167225 */ /* 0x000fe200078e0016 */
[----:B------:R-:W-:-:S03]  /*1c60*/  SHF.R.S32.HI R6, RZ, 0x1f, R239 ;  /* 0x0000001fff067819 */ /* 0x000fc600000114ef */
[----:B------:R-:W-:Y:S02]  /*1c70*/  IMAD.IADD R236, R23, 0x1, R236 ;  /* 0x0000000117ec7824 */ /* 0x000fe400078e02ec */
[----:B------:R-:W-:Y:S01]  /*1c80*/  IMAD.WIDE R178, R241, 0x40, R176 ;  /* 0x00000040f1b27825 */ /* 0x000fe200078e02b0 */
[CC--:B------:R-:W-:Y:S02]  /*1c90*/  LEA.HI R20, R47.reuse, R46.reuse, RZ, 0x6 ;  /* 0x0000002e2f147211 */ /* 0x0c0fe400078f30ff */
[----:B------:R-:W-:Y:S01]  /*1ca0*/  LEA.HI R47, R47, R46, RZ, 0x5 ;  /* 0x0000002e2f2f7211 */ /* 0x000fe200078f28ff */
[----:B------:R-:W-:Y:S01]  /*1cb0*/  IMAD.MOV.U32 R166, RZ, RZ, 0x20 ;  /* 0x00000020ffa67424 */ /* 0x000fe200078e00ff */
[----:B------:R-:W-:Y:S01]  /*1cc0*/  MOV R167, 0x10 ;  /* 0x0000001000a77802 */ /* 0x000fe20000000f00 */
[----:B------:R-:W-:Y:S01]  /*1cd0*/  IMAD.SHL.U32 R20, R20, 0x8, RZ ;  /* 0x0000000814147824 */ /* 0x000fe200078e00ff */
[----:B------:R-:W-:Y:S01]  /*1ce0*/  LOP3.LUT R48, R47, 0xffffffe0, RZ, 0xc0, !PT ;  /* 0xffffffe02f307812 */ /* 0x000fe200078ec0ff */
[C---:B------:R-:W-:Y:S01]  /*1cf0*/  IMAD.SHL.U32 R56, R38.reuse, 0x10, RZ ;  /* 0x0000001026387824 */ /* 0x040fe200078e00ff */
[----:B------:R-:W-:-:S02]  /*1d00*/  SHF.L.U64.HI R57, R38, 0x4, R39 ;  /* 0x0000000426397819 */ /* 0x000fc40000010227 */
[----:B------:R-:W-:Y:S01]  /*1d10*/  LOP3.LUT R63, R63, 0xfffffe00, R20, 0xf8, !PT ;  /* 0xfffffe003f3f7812 */ /* 0x000fe200078ef814 */
[----:B------:R-:W-:Y:S01]  /*1d20*/  IMAD.IADD R48, R46, 0x1, -R48 ;  /* 0x000000012e307824 */ /* 0x000fe200078e0a30 */
[C---:B------:R-:W-:Y:S02]  /*1d30*/  SHF.L.U64.HI R55, R44.reuse, 0x4, R45 ;  /* 0x000000042c377819 */ /* 0x040fe4000001022d */
[----:B------:R-:W-:Y:S02]  /*1d40*/  SHF.L.U32 R54, R44, 0x4, RZ ;  /* 0x000000042c367819 */ /* 0x000fe400000006ff */
[----:B------:R-:W-:Y:S02]  /*1d50*/  SHF.R.S32.HI R47, RZ, 0x5, R47 ;  /* 0x00000005ff2f7819 */ /* 0x000fe4000001142f */
[----:B------:R-:W-:Y:S01]  /*1d60*/  SHF.L.U32 R60, R51, 0x2, RZ ;  /* 0x00000002333c7819 */ /* 0x000fe200000006ff */
[----:B--2---:R-:W-:-:S04]  /*1d70*/  @P0 IMAD.WIDE.U32 R30, R26, R243, RZ ;  /* 0x000000f31a1e0225 */ /* 0x004fc800078e00ff */
[----:B---3--:R-:W-:-:S04]  /*1d80*/  @!P0 IMAD R7, R29, R240, RZ ;  /* 0x000000f01d078224 */ /* 0x008fc800078e02ff */
[C---:B------:R-:W-:Y:S02]  /*1d90*/  @!P0 IMAD R7, R28.reuse, R53, R7 ;  /* 0x000000351c078224 */ /* 0x040fe400078e0207 */
[----:B------:R-:W-:Y:S01]  /*1da0*/  @!P0 IMAD.WIDE.U32 R28, R28, R240, RZ ;  /* 0x000000f01c1c8225 */ /* 0x000fe200078e00ff */
[----:B------:R-:W-:-:S03]  /*1db0*/  @P0 MOV R12, R30 ;  /* 0x0000001e000c0202 */ /* 0x000fc60000000f00 */
[----:B------:R-:W-:Y:S02]  /*1dc0*/  @P0 IMAD R5, R27, R243, RZ ;  /* 0x000000f31b050224 */ /* 0x000fe400078e02ff */
[----:B------:R-:W-:Y:S01]  /*1dd0*/  @!P0 IMAD.MOV.U32 R12, RZ, RZ, R28 ;  /* 0x000000ffff0c8224 */ /* 0x000fe200078e001c */
[-C--:B------:R-:W-:Y:S01]  /*1de0*/  @P0 MOV R181, R27.reuse ;  /* 0x0000001b00b50202 */ /* 0x080fe20000000f00 */
[----:B------:R-:W-:Y:S01]  /*1df0*/  @P0 IMAD.IADD R5, R31, 0x1, R5 ;  /* 0x000000011f050824 */ /* 0x000fe200078e0205 */
[----:B------:R-:W-:Y:S01]  /*1e00*/  @!P0 MOV R181, R27 ;  /* 0x0000001b00b58202 */ /* 0x000fe20000000f00 */
[--C-:B------:R-:W-:Y:S01]  /*1e10*/  @P0 IMAD.MOV.U32 R180, RZ, RZ, R26.reuse ;  /* 0x000000ffffb40224 */ /* 0x100fe200078e001a */
[C---:B------:R-:W-:Y:S01]  /*1e20*/  IADD3 R12, P1, R16.reuse, R12, RZ ;  /* 0x0000000c100c7210 */ /* 0x040fe20007f3e0ff */
[----:B------:R-:W-:Y:S02]  /*1e30*/  @!P0 IMAD.IADD R5, R29, 0x1, R7 ;  /* 0x000000011d058824 */ /* 0x000fe400078e0207 */
[----:B------:R-:W-:Y:S01]  /*1e40*/  @!P0 IMAD.MOV.U32 R180, RZ, RZ, R26 ;  /* 0x000000ffffb48224 */ /* 0x000fe200078e001a */
[----:B------:R-:W-:Y:S01]  /*1e50*/  IADD3 R4, P0, R16, R4, RZ ;  /* 0x0000000410047210 */ /* 0x000fe20007f1e0ff */
[----:B------:R-:W-:-:S04]  /*1e60*/  IMAD.X R13, R17, 0x1, R5, P1 ;  /* 0x00000001110d7824 */ /* 0x000fc800008e0605 */
[----:B------:R-:W-:Y:S01]  /*1e70*/  IMAD.X R5, R17, 0x1, R0, P0 ;  /* 0x0000000111057824 */ /* 0x000fe200000e0600 */
[----:B------:R-:W-:-:S03]  /*1e80*/  SHF.R.S32.HI R0, RZ, 0x1f, R59 ;  /* 0x0000001fff007819 */ /* 0x000fc6000001143b */
[----:B------:R-:W-:Y:S01]  /*1e90*/  IMAD.WIDE.U32 R4, R176, R38, R4 ;  /* 0x00000026b0047225 */ /* 0x000fe200078e0004 */
[----:B------:R-:W-:-:S03]  /*1ea0*/  LEA.HI R0, R0, R59, RZ, 0x8 ;  /* 0x0000003b00007211 */ /* 0x000fc600078f40ff */
[----:B------:R-:W-:Y:S01]  /*1eb0*/  IMAD.IADD R234, R5, 0x1, R234 ;  /* 0x0000000105ea7824 */ /* 0x000fe200078e02ea */
[----:B------:R-:W-:Y:S02]  /*1ec0*/  SHF.R.S32.HI R58, RZ, 0x8, R0 ;  /* 0x00000008ff3a7819 */ /* 0x000fe40000011400 */
[----:B------:R-:W-:Y:S01]  /*1ed0*/  LEA R235, P1, R4, R18, 0x1 ;  /* 0x0000001204eb7211 */ /* 0x000fe200078208ff */
[----:B----4-:R-:W-:Y:S01]  /*1ee0*/  IMAD R7, R25, R239, RZ ;  /* 0x000000ef19077224 */ /* 0x010fe200078e02ff */
[----:B------:R-:W-:Y:S02]  /*1ef0*/  LEA R237, P0, R22, R14, 0x1 ;  /* 0x0000000e16ed7211 */ /* 0x000fe400078008ff */
[----:B------:R-:W-:Y:S02]  /*1f00*/  IMNMX R58, RZ, R58, !PT ;  /* 0x0000003aff3a7217 */ /* 0x000fe40007800200 */
[----:B------:R-:W-:Y:S01]  /*1f10*/  LEA.HI.X R234, R4, R19, R234, 0x1, P1 ;  /* 0x0000001304ea7211 */ /* 0x000fe200008f0cea */
[----:B------:R-:W-:Y:S01]  /*1f20*/  IMAD R6, R24, R6, R7 ;  /* 0x0000000618067224 */ /* 0x000fe200078e0207 */
[----:B------:R-:W-:-:S02]  /*1f30*/  LEA.HI.X R236, R22, R15, R236, 0x1, P0 ;  /* 0x0000000f16ec7211 */ /* 0x000fc400000f0cec */
[----:B------:R-:W-:Y:S01]  /*1f40*/  R2P PR, R61, 0x6 ;  /* 0x000000063d007804 */ /* 0x000fe20000000000 */
[----:B------:R-:W-:Y:S01]  /*1f50*/  IMAD.WIDE.U32 R24, R239, R24, R12 ;  /* 0x00000018ef187225 */ /* 0x000fe200078e000c */
[----:B------:R-:W-:-:S03]  /*1f60*/  ISETP.GT.AND P0, PT, R37, R58, PT ;  /* 0x0000003a2500720c */ /* 0x000fc60003f04270 */
[----:B------:R-:W-:Y:S01]  /*1f70*/  IMAD.IADD R7, R25, 0x1, R6 ;  /* 0x0000000119077824 */ /* 0x000fe200078e0206 */
[----:B------:R-:W-:Y:S01]  /*1f80*/  MOV R6, R24 ;  /* 0x0000001800067202 */ /* 0x000fe20000000f00 */
[----:B------:R-:W-:-:S04]  /*1f90*/  IMAD R184, R179, R180, RZ ;  /* 0x000000b4b3b87224 */ /* 0x000fc800078e02ff */
[C---:B------:R-:W-:Y:S02]  /*1fa0*/  IMAD R184, R178.reuse, R181, R184 ;  /* 0x000000b5b2b87224 */ /* 0x040fe400078e02b8 */
[----:B------:R-:W-:Y:S01]  /*1fb0*/  IMAD.WIDE.U32 R178, R178, R180, R6 ;  /* 0x000000b4b2b27225 */ /* 0x000fe200078e0006 */
[----:B------:R-:W-:Y:S02]  /*1fc0*/  SEL R167, R167, 0xfffffff0, !P1 ;  /* 0xfffffff0a7a77807 */ /* 0x000fe40004800000 */
[----:B------:R-:W-:Y:S01]  /*1fd0*/  SEL R166, R166, 0xffffffe0, !P2 ;  /* 0xffffffe0a6a67807 */ /* 0x000fe20005000000 */
[----:B------:R-:W-:Y:S02]  /*1fe0*/  @!P4 IMAD.MOV.U32 R9, RZ, RZ, RZ ;  /* 0x000000ffff09c224 */ /* 0x000fe400078e00ff */
[----:B------:R-:W-:Y:S01]  /*1ff0*/  IMAD.IADD R185, R179, 0x1, R184 ;  /* 0x00000001b3b97824 */ /* 0x000fe200078e02b8 */
[----:B------:R-:W-:Y:S05]  /*2000*/  @!P0 BRA `(.L_x_2547) ;  /* 0x0000cc7000008947 */ /* 0x000fea0003800000 */
[----:B------:R-:W2:Y:S04]  /*2010*/  LD.E.64 R28, [R10.64+0x120] ;  /* 0x000120060a1c7980 */ /* 0x000ea8000c101b00 */
[----:B------:R-:W3:Y:S04]  /*2020*/  LD.E.64 R30, [R10.64+0x118] ;  /* 0x000118060a1e7980 */ /* 0x000ee8000c101b00 */
[----:B------:R-:W4:Y:S04]  /*2030*/  LD.E.64 R208, [R10.64+0x130] ;  /* 0x000130060ad07980 */ /* 0x000f28000c101b00 */
[----:B------:R-:W5:Y:S04]  /*2040*/  LD.E.64 R230, [R10.64+0x128] ;  /* 0x000128060ae67980 */ /* 0x000f68000c101b00 */
[----:B------:R-:W4:Y:S04]  /*2050*/  LD.E.64 R24, [R10.64+0x140] ;  /* 0x000140060a187980 */ /* 0x000f28000c101b00 */
[----:B------:R-:W5:Y:S04]  /*2060*/  LD.E.64 R22, [R10.64+0x138] ;  /* 0x000138060a167980 */ /* 0x000f68000c101b00 */
[----:B------:R-:W5:Y:S04]  /*2070*/  LD.E R15, [R10.64+0xd0] ;  /* 0x0000d0060a0f7980 */ /* 0x000f68000c101900 */
[----:B------:R-:W5:Y:S04]  /*2080*/  LD.E.64 R18, [R10.64+0x108] ;  /* 0x000108060a127980 */ /* 0x000f68000c101b00 */
[----:B------:R-:W5:Y:S04]  /*2090*/  LD.E.64 R20, [R10.64+0x110] ;  /* 0x000110060a147980 */ /* 0x000f68000c101b00 */
[----:B------:R-:W5:Y:S04]  /*20a0*/  LD.E.64 R6, [R10.64+0x150] ;  /* 0x000150060a067980 */ /* 0x000f68000c101b00 */
[----:B------:R-:W5:Y:S01]  /*20b0*/  LD.E.64 R4, [R10.64+0x148] ;  /* 0x000148060a047980 */ /* 0x000f62000c101b00 */
[----:B------:R-:W-:Y:S01]  /*20c0*/  SHF.R.S32.HI R14, RZ, 0x1f, R59 ;  /* 0x0000001fff0e7819 */ /* 0x000fe2000001143b */
[----:B------:R-:W-:Y:S01]  /*20d0*/  IMAD.IADD R9, R9, 0x1, R2 ;  /* 0x0000000109097824 */ /* 0x000fe200078e0202 */
[C-C-:B------:R-:W-:Y:S01]  /*20e0*/  SHF.L.U64.HI R83, R44.reuse, 0x5, R45.reuse ;  /* 0x000000052c537819 */ /* 0x140fe2000001022d */
[C---:B------:R-:W-:Y:S01]  /*20f0*/  IMAD.SHL.U32 R79, R44.reuse, 0x40, RZ ;  /* 0x000000402c4f7824 */ /* 0x040fe200078e00ff */
[C---:B------:R-:W-:Y:S01]  /*2100*/  SHF.L.U32 R82, R44.reuse, 0x5, RZ ;  /* 0x000000052c527819 */ /* 0x040fe200000006ff */
[C---:B------:R-:W-:Y:S01]  /*2110*/  IMAD R81, R45.reuse, 0x60, RZ ;  /* 0x000000602d517824 */ /* 0x040fe200078e02ff */
[C-C-:B------:R-:W-:Y:S01]  /*2120*/  SHF.L.U64.HI R80, R44.reuse, 0x6, R45.reuse ;  /* 0x000000062c507819 */ /* 0x140fe2000001022d */
[C---:B------:R-:W-:Y:S01]  /*2130*/  IMAD R77, R45.reuse, 0xc0, RZ ;  /* 0x000000c02d4d7824 */ /* 0x040fe200078e02ff */
[C---:B------:R-:W-:Y:S01]  /*2140*/  SHF.L.U64.HI R75, R44.reuse, 0x7, R45 ;  /* 0x000000072c4b7819 */ /* 0x040fe2000001022d */
[C---:B------:R-:W-:Y:S01]  /*2150*/  IMAD R73, R45.reuse, 0x120, RZ ;  /* 0x000001202d497824 */ /* 0x040fe200078e02ff */
[----:B------:R-:W-:Y:S01]  /*2160*/  SHF.L.U32 R74, R44, 0x7, RZ ;  /* 0x000000072c4a7819 */ /* 0x000fe200000006ff */
[----:B------:R-:W-:-:S02]  /*2170*/  IMAD R71, R45, 0x160, RZ ;  /* 0x000001602d477824 */ /* 0x000fc400078e02ff */
[C---:B------:R-:W-:Y:S02]  /*2180*/  IMAD R69, R45.reuse, 0x1a0, RZ ;  /* 0x000001a02d457824 */ /* 0x040fe400078e02ff */
[----:B------:R-:W-:Y:S02]  /*2190*/  IMAD R67, R45, 0x1e0, RZ ;  /* 0x000001e02d437824 */ /* 0x000fe400078e02ff */
[----:B------:R-:W-:-:S04]  /*21a0*/  IMAD.WIDE.U32 R206, R44, 0x60, RZ ;  /* 0x000000602cce7825 */ /* 0x000fc800078e00ff */
[----:B------:R-:W-:-:S04]  /*21b0*/  IMAD.WIDE.U32 R202, R44, 0xc0, RZ ;  /* 0x000000c02cca7825 */ /* 0x000fc800078e00ff */
[----:B------:R-:W-:-:S04]  /*21c0*/  IMAD.WIDE.U32 R198, R44, 0x120, RZ ;  /* 0x000001202cc67825 */ /* 0x000fc800078e00ff */
[----:B------:R-:W-:-:S04]  /*21d0*/  IMAD.WIDE.U32 R194, R44, 0x160, RZ ;  /* 0x000001602cc27825 */ /* 0x000fc800078e00ff */
[----:B------:R-:W-:-:S04]  /*21e0*/  IMAD.WIDE.U32 R190, R44, 0x1a0, RZ ;  /* 0x000001a02cbe7825 */ /* 0x000fc800078e00ff */
[----:B------:R-:W-:Y:S01]  /*21f0*/  IMAD.WIDE.U32 R186, R44, 0x1e0, RZ ;  /* 0x000001e02cba7825 */ /* 0x000fe200078e00ff */
[----:B------:R-:W-:-:S03]  /*2200*/  SHF.L.U64.HI R83, R82, 0x1, R83 ;  /* 0x0000000152537819 */ /* 0x000fc60000010253 */
[C---:B------:R-:W-:Y:S02]  /*2210*/  IMAD R78, R45.reuse, 0xa0, RZ ;  /* 0x000000a02d4e7824 */ /* 0x040fe400078e02ff */
[C---:B------:R-:W-:Y:S02]  /*2220*/  IMAD R76, R45.reuse, 0xe0, RZ ;  /* 0x000000e02d4c7824 */ /* 0x040fe400078e02ff */
[C---:B------:R-:W-:Y:S02]  /*2230*/  IMAD R72, R45.reuse, 0x140, RZ ;  /* 0x000001402d487824 */ /* 0x040fe400078e02ff */
[C---:B------:R-:W-:Y:S02]  /*2240*/  IMAD R70, R45.reuse, 0x180, RZ ;  /* 0x000001802d467824 */ /* 0x040fe400078e02ff */
[----:B------:R-:W-:Y:S02]  /*2250*/  IMAD R68, R45, 0x1c0, RZ ;  /* 0x000001c02d447824 */ /* 0x000fe400078e02ff */
[----:B------:R-:W-:Y:S01]  /*2260*/  IMAD.WIDE.U32 R204, R44, 0xa0, RZ ;  /* 0x000000a02ccc7825 */ /* 0x000fe200078e00ff */
[----:B------:R-:W-:-:S03]  /*2270*/  SHF.L.U64.HI R80, R79, 0x1, R80 ;  /* 0x000000014f507819 */ /* 0x000fc60000010250 */
[----:B------:R-:W-:Y:S01]  /*2280*/  IMAD.WIDE.U32 R200, R44, 0xe0, RZ ;  /* 0x000000e02cc87825 */ /* 0x000fe200078e00ff */
[----:B------:R-:W-:-:S03]  /*2290*/  SHF.L.U64.HI R75, R74, 0x1, R75 ;  /* 0x000000014a4b7819 */ /* 0x000fc6000001024b */
[----:B------:R-:W-:-:S04]  /*22a0*/  IMAD.WIDE.U32 R196, R44, 0x140, RZ ;  /* 0x000001402cc47825 */ /* 0x000fc800078e00ff */
[----:B------:R-:W-:-:S04]  /*22b0*/  IMAD.WIDE.U32 R192, R44, 0x180, RZ ;  /* 0x000001802cc07825 */ /* 0x000fc800078e00ff */
[----:B------:R-:W-:Y:S01]  /*22c0*/  IMAD.WIDE.U32 R188, R44, 0x1c0, RZ ;  /* 0x000001c02cbc7825 */ /* 0x000fe200078e00ff */
[C---:B------:R-:W-:Y:S02]  /*22d0*/  IADD3 R66, R176.reuse, 0x10, RZ ;  /* 0x00000010b0427810 */ /* 0x040fe40007ffe0ff */
[----:B------:R-:W-:Y:S01]  /*22e0*/  IADD3 R65, R176, 0x20, RZ ;  /* 0x00000020b0417810 */ /* 0x000fe20007ffe0ff */
[----:B------:R-:W-:Y:S01]  /*22f0*/  IMAD.SHL.U32 R88, R38, 0x20, RZ ;  /* 0x0000002026587824 */ /* 0x000fe200078e00ff */
[----:B------:R-:W-:Y:S01]  /*2300*/  IADD3 R64, R176, 0x30, RZ ;  /* 0x00000030b0407810 */ /* 0x000fe20007ffe0ff */
[----:B------:R-:W-:Y:S01]  /*2310*/  IMAD.SHL.U32 R84, R38, 0x80, RZ ;  /* 0x0000008026547824 */ /* 0x000fe200078e00ff */
[C---:B------:R-:W-:Y:S01]  /*2320*/  IADD3 R173, R176.reuse, 0x40, RZ ;  /* 0x00000040b0ad7810 */ /* 0x040fe20007ffe0ff */
[----:B------:R-:W-:Y:S01]  /*2330*/  IMAD.MOV.U32 R124, RZ, RZ, R235 ;  /* 0x000000ffff7c7224 */ /* 0x000fe200078e00eb */
[C---:B------:R-:W-:Y:S01]  /*2340*/  IADD3 R172, R176.reuse, 0x50, RZ ;  /* 0x00000050b0ac7810 */ /* 0x040fe20007ffe0ff */
[----:B------:R-:W-:Y:S01]  /*2350*/  IMAD.MOV.U32 R127, RZ, RZ, R237 ;  /* 0x000000ffff7f7224 */ /* 0x000fe200078e00ed */
[----:B------:R-:W-:Y:S01]  /*2360*/  IADD3 R171, R176, 0x60, RZ ;  /* 0x00000060b0ab7810 */ /* 0x000fe20007ffe0ff */
[----:B------:R-:W-:Y:S01]  /*2370*/  IMAD.SHL.U32 R82, R82, 0x2, RZ ;  /* 0x0000000252527824 */ /* 0x000fe200078e00ff */
[----:B------:R-:W-:Y:S01]  /*2380*/  IADD3 R170, R176, 0x70, RZ ;  /* 0x00000070b0aa7810 */ /* 0x000fe20007ffe0ff */
[----:B------:R-:W-:Y:S01]  /*2390*/  IMAD.SHL.U32 R74, R74, 0x2, RZ ;  /* 0x000000024a4a7824 */ /* 0x000fe200078e00ff */
[C---:B------:R-:W-:Y:S01]  /*23a0*/  IADD3 R169, R176.reuse, 0x80, RZ ;  /* 0x00000080b0a97810 */ /* 0x040fe20007ffe0ff */
[----:B------:R-:W-:Y:S01]  /*23b0*/  IMAD.IADD R78, R205, 0x1, R78 ;  /* 0x00000001cd4e7824 */ /* 0x000fe200078e024e */
        /* <DEDUP_REMOVED lines=8> */
[----:B------:R-:W-:-:S02]  /*2440*/  IADD3 R162, R176, 0xd0, RZ ;  /* 0x000000d0b0a27810 */ /* 0x000fc40007ffe0ff */
[C---:B------:R-:W-:Y:S02]  /*2450*/  IADD3 R161, R176.reuse, 0xe0, RZ ;  /* 0x000000e0b0a17810 */ /* 0x040fe40007ffe0ff */
[----:B------:R-:W-:Y:S02]  /*2460*/  IADD3 R160, R176, 0xf0, RZ ;  /* 0x000000f0b0a07810 */ /* 0x000fe40007ffe0ff */
[C-C-:B------:R-:W-:Y:S02]  /*2470*/  SHF.L.U64.HI R89, R38.reuse, 0x5, R39.reuse ;  /* 0x0000000526597819 */ /* 0x140fe40000010227 */
[C-C-:B------:R-:W-:Y:S02]  /*2480*/  SHF.L.U64.HI R87, R38.reuse, 0x6, R39.reuse ;  /* 0x0000000626577819 */ /* 0x140fe40000010227 */
[C---:B------:R-:W-:Y:S02]  /*2490*/  SHF.L.U32 R86, R38.reuse, 0x6, RZ ;  /* 0x0000000626567819 */ /* 0x040fe400000006ff */
[----:B------:R-:W-:-:S02]  /*24a0*/  SHF.L.U64.HI R85, R38, 0x7, R39 ;  /* 0x0000000726557819 */ /* 0x000fc40000010227 */
[----:B------:R-:W-:Y:S02]  /*24b0*/  MOV R125, R234 ;  /* 0x000000ea007d7202 */ /* 0x000fe40000000f00 */
[----:B------:R-:W-:Y:S02]  /*24c0*/  MOV R126, R236 ;  /* 0x000000ec007e7202 */ /* 0x000fe40000000f00 */
[----:B------:R-:W-:Y:S02]  /*24d0*/  SHF.L.U32 R79, R79, 0x1, RZ ;  /* 0x000000014f4f7819 */ /* 0x000fe400000006ff */
[----:B------:R-:W-:Y:S02]  /*24e0*/  IADD3 R81, R207, R81, RZ ;  /* 0x00000051cf517210 */ /* 0x000fe40007ffe0ff */
[----:B------:R-:W-:Y:S02]  /*24f0*/  IADD3 R77, R203, R77, RZ ;  /* 0x0000004dcb4d7210 */ /* 0x000fe40007ffe0ff */
[----:B------:R-:W-:-:S02]  /*2500*/  IADD3 R73, R199, R73, RZ ;  /* 0x00000049c7497210 */ /* 0x000fc40007ffe0ff */
[----:B------:R-:W-:Y:S02]  /*2510*/  IADD3 R71, R195, R71, RZ ;  /* 0x00000047c3477210 */ /* 0x000fe40007ffe0ff */
[----:B------:R-:W-:Y:S02]  /*2520*/  IADD3 R69, R191, R69, RZ ;  /* 0x00000045bf457210 */ /* 0x000fe40007ffe0ff */
[----:B------:R-:W-:Y:S01]  /*2530*/  IADD3 R67, R187, R67, RZ ;  /* 0x00000043bb437210 */ /* 0x000fe20007ffe0ff */
[----:B--2---:R-:W-:-:S04]  /*2540*/  IMAD R0, R29, R240, RZ ;  /* 0x000000f01d007224 */ /* 0x004fc800078e02ff */
[----:B------:R-:W-:Y:S02]  /*2550*/  IMAD R0, R28, R53, R0 ;  /* 0x000000351c007224 */ /* 0x000fe400078e0200 */
[----:B------:R-:W-:-:S04]  /*2560*/  IMAD.WIDE.U32 R28, R240, R28, R16 ;  /* 0x0000001cf01c7225 */ /* 0x000fc800078e0010 */
[----:B---3--:R-:W-:Y:S01]  /*2570*/  IMAD R12, R31, R240, RZ ;  /* 0x000000f01f0c7224 */ /* 0x008fe200078e02ff */
[----:B------:R-:W-:Y:S01]  /*2580*/  IADD3 R29, R29, R0, RZ ;  /* 0x000000001d1d7210 */ /* 0x000fe20007ffe0ff */
[----:B------:R-:W-:Y:S01]  /*2590*/  IMAD.WIDE.U32 R26, R240, R30, R16 ;  /* 0x0000001ef01a7225 */ /* 0x000fe200078e0010 */
[----:B------:R-:W-:-:S03]  /*25a0*/  SHF.R.S32.HI R0, RZ, 0x1f, R2 ;  /* 0x0000001fff007819 */ /* 0x000fc60000011402 */
[----:B------:R-:W-:Y:S02]  /*25b0*/  IMAD R12, R30, R53, R12 ;  /* 0x000000351e0c7224 */ /* 0x000fe400078e020c */
[-C--:B----4-:R-:W-:Y:S02]  /*25c0*/  IMAD R13, R209, R2.reuse, RZ ;  /* 0x00000002d10d7224 */ /* 0x090fe400078e02ff */
[----:B------:R-:W-:Y:S02]  /*25d0*/  IMAD.IADD R27, R27, 0x1, R12 ;  /* 0x000000011b1b7824 */ /* 0x000fe400078e020c */
[----:B-----5:R-:W-:Y:S02]  /*25e0*/  IMAD R12, R231, R2, RZ ;  /* 0x00000002e70c7224 */ /* 0x020fe400078e02ff */
[C---:B------:R-:W-:Y:S02]  /*25f0*/  IMAD R13, R208.reuse, R0, R13 ;  /* 0x00000000d00d7224 */ /* 0x040fe400078e020d */
[----:B------:R-:W-:-:S04]  /*2600*/  IMAD.WIDE.U32 R28, R208, R2, R28 ;  /* 0x00000002d01c7225 */ /* 0x000fc800078e001c */
[C---:B------:R-:W-:Y:S02]  /*2610*/  IMAD R12, R230.reuse, R0, R12 ;  /* 0x00000000e60c7224 */ /* 0x040fe400078e020c */
[----:B------:R-:W-:Y:S01]  /*2620*/  IMAD.WIDE.U32 R26, R230, R2, R26 ;  /* 0x00000002e61a7225 */ /* 0x000fe200078e001a */
[----:B------:R-:W-:Y:S02]  /*2630*/  IADD3 R29, R29, R13, RZ ;  /* 0x0000000d1d1d7210 */ /* 0x000fe40007ffe0ff */
[----:B------:R-:W-:Y:S01]  /*2640*/  IADD3 R0, P0, -R59, R176, RZ ;  /* 0x000000b03b007210 */ /* 0x000fe20007f1e1ff */
[-C--:B------:R-:W-:Y:S02]  /*2650*/  IMAD R13, R25, R8.reuse, RZ ;  /* 0x00000008190d7224 */ /* 0x080fe400078e02ff */
[----:B------:R-:W-:Y:S01]  /*2660*/  IMAD.IADD R27, R27, 0x1, R12 ;  /* 0x000000011b1b7824 */ /* 0x000fe200078e020c */
[----:B------:R-:W-:Y:S01]  /*2670*/  LEA.HI R145, R15, R15, RZ, 0x1 ;  /* 0x0000000f0f917211 */ /* 0x000fe200078f08ff */
[----:B------:R-:W-:Y:S01]  /*2680*/  IMAD R12, R23, R8, RZ ;  /* 0x00000008170c7224 */ /* 0x000fe200078e02ff */
[----:B------:R-:W-:Y:S01]  /*2690*/  IADD3.X R14, R177, ~R14, RZ, P0, !PT ;  /* 0x8000000eb10e7210 */ /* 0x000fe200007fe4ff */
[C---:B------:R-:W-:Y:S01]  /*26a0*/  IMAD R13, R24.reuse, R3, R13 ;  /* 0x00000003180d7224 */ /* 0x040fe200078e020d */
[----:B------:R-:W-:Y:S01]  /*26b0*/  SHF.R.S32.HI R145, RZ, 0x1, R145 ;  /* 0x00000001ff917819 */ /* 0x000fe20000011491 */
[----:B------:R-:W-:-:S04]  /*26c0*/  IMAD.WIDE.U32 R24, R24, R8, R28 ;  /* 0x0000000818187225 */ /* 0x000fc800078e001c */
[C---:B------:R-:W-:Y:S02]  /*26d0*/  IMAD R12, R22.reuse, R3, R12 ;  /* 0x00000003160c7224 */ /* 0x040fe400078e020c */
[----:B------:R-:W-:-:S04]  /*26e0*/  IMAD.WIDE.U32 R22, R22, R8, R26 ;  /* 0x0000000816167225 */ /* 0x000fc800078e001a */
[----:B------:R-:W-:Y:S02]  /*26f0*/  IMAD.IADD R25, R25, 0x1, R13 ;  /* 0x0000000119197824 */ /* 0x000fe400078e020d */
[----:B------:R-:W-:Y:S01]  /*2700*/  IMAD R115, R14, R208, RZ ;  /* 0x000000d00e737224 */ /* 0x000fe200078e02ff */
[----:B------:R-:W-:Y:S01]  /*2710*/  IADD3 R13, R23, R12, RZ ;  /* 0x0000000c170d7210 */ /* 0x000fe20007ffe0ff */
[----:B------:R-:W-:Y:S01]  /*2720*/  IMAD R3, R176, R145, R60 ;  /* 0x00000091b0037224 */ /* 0x000fe200078e023c */
[----:B------:R-:W-:Y:S01]  /*2730*/  MOV R12, R22 ;  /* 0x00000016000c7202 */ /* 0x000fe20000000f00 */
[----:B------:R-:W-:Y:S02]  /*2740*/  IMAD R122, R145, R9, RZ ;  /* 0x00000009917a7224 */ /* 0x000fe400078e02ff */
[----:B------:R-:W-:Y:S02]  /*2750*/  IMAD R118, R14, R230, RZ ;  /* 0x000000e60e767224 */ /* 0x000fe400078e02ff */
[----:B------:R-:W-:-:S02]  /*2760*/  IMAD R115, R209, R0, R115 ;  /* 0x00000000d1737224 */ /* 0x000fc400078e0273 */
[----:B------:R-:W-:-:S04]  /*2770*/  IMAD.WIDE.U32 R8, R208, R0, R24 ;  /* 0x00000000d0087225 */ /* 0x000fc800078e0018 */
[----:B------:R-:W-:Y:S01]  /*2780*/  IMAD.IADD R2, R60, 0x1, R3 ;  /* 0x000000013c027824 */ /* 0x000fe200078e0203 */
[----:B------:R-:W-:Y:S01]  /*2790*/  IADD3 R115, R9, R115, RZ ;  /* 0x0000007309737210 */ /* 0x000fe20007ffe0ff */
[-C--:B------:R-:W-:Y:S02]  /*27a0*/  IMAD R118, R231, R0.reuse, R118 ;  /* 0x00000000e7767224 */ /* 0x080fe400078e0276 */
[----:B------:R-:W-:Y:S01]  /*27b0*/  IMAD.WIDE.U32 R12, R230, R0, R12 ;  /* 0x00000000e60c7225 */ /* 0x000fe200078e000c */
[----:B------:R-:W-:Y:S02]  /*27c0*/  SHF.R.S32.HI R0, RZ, 0x1f, R122 ;  /* 0x0000001fff007819 */ /* 0x000fe4000001147a */
[C---:B------:R-:W-:Y:S01]  /*27d0*/  IADD3 R9, P3, R122.reuse, R3, RZ ;  /* 0x000000037a097210 */ /* 0x040fe20007f7e0ff */
[----:B------:R-:W-:Y:S01]  /*27e0*/  IMAD.IADD R118, R13, 0x1, R118 ;  /* 0x000000010d767824 */ /* 0x000fe200078e0276 */
[----:B------:R-:W-:Y:S02]  /*27f0*/  IADD3 R122, P2, R122, R2, RZ ;  /* 0x000000027a7a7210 */ /* 0x000fe40007f5e0ff */
[----:B------:R-:W-:-:S02]  /*2800*/  LEA R119, P0, R12, R18, 0x1 ;  /* 0x000000120c777211 */ /* 0x000fc400078008ff */
[----:B------:R-:W-:Y:S01]  /*2810*/  LEA.HI.X.SX32 R3, R3, R0, 0x1, P3 ;  /* 0x0000000003037211 */ /* 0x000fe200018f0eff */
[----:B------:R-:W-:Y:S01]  /*2820*/  IMAD.SHL.U32 R123, R122, 0x2, RZ ;  /* 0x000000027a7b7824 */ /* 0x000fe200078e00ff */
[----:B------:R-:W-:Y:S02]  /*2830*/  LEA R116, P1, R8, R20, 0x1 ;  /* 0x0000001408747211 */ /* 0x000fe400078208ff */
[----:B------:R-:W-:Y:S02]  /*2840*/  LEA.HI.X R118, R12, R19, R118, 0x1, P0 ;  /* 0x000000130c767211 */ /* 0x000fe400000f0c76 */
[----:B------:R-:W-:Y:S02]  /*2850*/  LEA.HI.X.SX32 R0, R2, R0, 0x1, P2 ;  /* 0x0000000002007211 */ /* 0x000fe400010f0eff */
[----:B------:R-:W-:Y:S01]  /*2860*/  SHF.L.U32 R12, R9, 0x1, RZ ;  /* 0x00000001090c7819 */ /* 0x000fe200000006ff */
[----:B------:R-:W-:Y:S01]  /*2870*/  IMAD.SHL.U32 R97, R208, 0x10, RZ ;  /* 0x00000010d0617824 */ /* 0x000fe200078e00ff */
[----:B------:R-:W-:Y:S01]  /*2880*/  LEA.HI.X R115, R8, R21, R115, 0x1, P1 ;  /* 0x0000001508737211 */ /* 0x000fe200008f0c73 */
[----:B------:R-:W-:Y:S01]  /*2890*/  IMAD.SHL.U32 R107, R208, 0x80, RZ ;  /* 0x00000080d06b7824 */ /* 0x000fe200078e00ff */
[----:B------:R-:W-:Y:S01]  /*28a0*/  SHF.L.U64.HI R122, R122, 0x1, R0 ;  /* 0x000000017a7a7819 */ /* 0x000fe20000010200 */
[C---:B------:R-:W-:Y:S01]  /*28b0*/  IMAD R100, R209.reuse, 0x60, RZ ;  /* 0x00000060d1647824 */ /* 0x040fe200078e02ff */
[----:B------:R-:W-:Y:S01]  /*28c0*/  IADD3 R121, P3, R6, R123, RZ ;  /* 0x0000007b06797210 */ /* 0x000fe20007f7e0ff */
[C---:B------:R-:W-:Y:S01]  /*28d0*/  IMAD R103, R209.reuse, 0xa0, RZ ;  /* 0x000000a0d1677824 */ /* 0x040fe200078e02ff */
[C-C-:B------:R-:W-:Y:S01]  /*28e0*/  SHF.L.U64.HI R96, R208.reuse, 0x4, R209.reuse ;  /* 0x00000004d0607819 */ /* 0x140fe200000102d1 */
[C---:B------:R-:W-:Y:S01]  /*28f0*/  IMAD R104, R209.reuse, 0xc0, RZ ;  /* 0x000000c0d1687824 */ /* 0x040fe200078e02ff */
[C-C-:B------:R-:W-:Y:S01]  /*2900*/  SHF.L.U64.HI R98, R208.reuse, 0x5, R209.reuse ;  /* 0x00000005d0627819 */ /* 0x140fe200000102d1 */
[C---:B------:R-:W-:Y:S01]  /*2910*/  IMAD R105, R209.reuse, 0xe0, RZ ;  /* 0x000000e0d1697824 */ /* 0x040fe200078e02ff */
[C---:B------:R-:W-:Y:S01]  /*2920*/  SHF.L.U32 R99, R208.reuse, 0x5, RZ ;  /* 0x00000005d0637819 */ /* 0x040fe200000006ff */
[C---:B------:R-:W-:Y:S01]  /*2930*/  IMAD R108, R209.reuse, 0x120, RZ ;  /* 0x00000120d16c7824 */ /* 0x040fe200078e02ff */
[C-C-:B------:R-:W-:Y:S01]  /*2940*/  SHF.L.U64.HI R101, R208.reuse, 0x6, R209.reuse ;  /* 0x00000006d0657819 */ /* 0x140fe200000102d1 */
[C---:B------:R-:W-:Y:S01]  /*2950*/  IMAD R109, R209.reuse, 0x140, RZ ;  /* 0x00000140d16d7824 */ /* 0x040fe200078e02ff */
[C---:B------:R-:W-:Y:S01]  /*2960*/  SHF.L.U32 R102, R208.reuse, 0x6, RZ ;  /* 0x00000006d0667819 */ /* 0x040fe200000006ff */
[C---:B------:R-:W-:Y:S01]  /*2970*/  IMAD R110, R209.reuse, 0x160, RZ ;  /* 0x00000160d16e7824 */ /* 0x040fe200078e02ff */
[C---:B------:R-:W-:Y:S01]  /*2980*/  SHF.L.U64.HI R106, R208.reuse, 0x7, R209 ;  /* 0x00000007d06a7819 */ /* 0x040fe200000102d1 */
[----:B------:R-:W-:Y:S01]  /*2990*/  IMAD R111, R209, 0x180, RZ ;  /* 0x00000180d16f7824 */ /* 0x000fe200078e02ff */
[----:B------:R-:W-:Y:S01]  /*29a0*/  SHF.L.U32 R159, R145, 0x4, RZ ;  /* 0x00000004919f7819 */ /* 0x000fe200000006ff */
[----:B------:R-:W-:Y:S01]  /*29b0*/  IMAD R112, R209, 0x1a0, RZ ;  /* 0x000001a0d1707824 */ /* 0x000fe200078e02ff */
[----:B------:R-:W-:Y:S01]  /*29c0*/  SHF.L.U32 R156, R145, 0x6, RZ ;  /* 0x00000006919c7819 */ /* 0x000fe200000006ff */
[----:B------:R-:W-:Y:S01]  /*29d0*/  IMAD R113, R209, 0x1c0, RZ ;  /* 0x000001c0d1717824 */ /* 0x000fe200078e02ff */
[----:B------:R-:W-:Y:S01]  /*29e0*/  SHF.L.U32 R152, R145, 0x7, RZ ;  /* 0x0000000791987819 */ /* 0x000fe200000006ff */
[----:B------:R-:W-:Y:S01]  /*29f0*/  IMAD R114, R209, 0x1e0, RZ ;  /* 0x000001e0d1727824 */ /* 0x000fe200078e02ff */
[----:B------:R-:W-:Y:S01]  /*2a00*/  SHF.L.U64.HI R9, R9, 0x1, R3 ;  /* 0x0000000109097819 */ /* 0x000fe20000010203 */
[----:B------:R-:W-:Y:S01]  /*2a10*/  IMAD.WIDE.U32 R228, R208, 0x60, RZ ;  /* 0x00000060d0e47825 */ /* 0x000fe200078e00ff */
[----:B------:R-:W-:-:S02]  /*2a20*/  IADD3 R36, P1, R6, R12, RZ ;  /* 0x0000000c06247210 */ /* 0x000fc40007f3e0ff */
[----:B------:R-:W-:Y:S01]  /*2a30*/  IADD3 R123, P2, R4, R123, RZ ;  /* 0x0000007b047b7210 */ /* 0x000fe20007f5e0ff */
[----:B------:R-:W-:Y:S01]  /*2a40*/  IMAD.WIDE.U32 R226, R208, 0xa0, RZ ;  /* 0x000000a0d0e27825 */ /* 0x000fe200078e00ff */
[----:B------:R-:W-:-:S03]  /*2a50*/  IADD3 R12, P0, R4, R12, RZ ;  /* 0x0000000c040c7210 */ /* 0x000fc60007f1e0ff */
        /* <DEDUP_REMOVED lines=18> */
[----:B------:R-:W-:Y:S02]  /*2b80*/  IMAD R146, R145, 0xe0, RZ ;  /* 0x000000e091927824 */ /* 0x000fe400078e02ff */
[----:B------:R-:W-:-:S04]  /*2b90*/  IMAD.WIDE.U32 R208, R208, 0x1e0, RZ ;  /* 0x000001e0d0d07825 */ /* 0x000fc800078e00ff */
[----:B------:R-:W-:Y:S01]  /*2ba0*/  IMAD R145, R145, 0xf0, RZ ;  /* 0x000000f091917824 */ /* 0x000fe200078e02ff */
[CC--:B------:R-:W-:Y:S01]  /*2bb0*/  IADD3.X R35, R7.reuse, R9.reuse, RZ, P1, !PT ;  /* 0x0000000907237210 */ /* 0x0c0fe20000ffe4ff */
[----:B------:R-:W-:Y:S01]  /*2bc0*/  IMAD.X R120, R7, 0x1, R122, P3 ;  /* 0x0000000107787824 */ /* 0x000fe200018e067a */
[----:B------:R-:W-:Y:S01]  /*2bd0*/  SHF.L.U64.HI R96, R97, 0x1, R96 ;  /* 0x0000000161607819 */ /* 0x000fe20000010260 */
[----:B------:R-:W-:Y:S01]  /*2be0*/  IMAD.X R122, R5, 0x1, R122, P2 ;  /* 0x00000001057a7824 */ /* 0x000fe200010e067a */
[C---:B------:R-:W-:Y:S01]  /*2bf0*/  SHF.L.U64.HI R98, R99.reuse, 0x1, R98 ;  /* 0x0000000163627819 */ /* 0x040fe20000010262 */
[----:B------:R-:W-:Y:S01]  /*2c00*/  IMAD.SHL.U32 R95, R230, 0x80, RZ ;  /* 0x00000080e65f7824 */ /* 0x000fe200078e00ff */
[----:B------:R-:W-:Y:S01]  /*2c10*/  SHF.L.U64.HI R101, R102, 0x1, R101 ;  /* 0x0000000166657819 */ /* 0x000fe20000010265 */
[----:B------:R-:W-:Y:S01]  /*2c20*/  IMAD.SHL.U32 R99, R99, 0x2, RZ ;  /* 0x0000000263637824 */ /* 0x000fe200078e00ff */
[----:B------:R-:W-:Y:S01]  /*2c30*/  SHF.L.U64.HI R106, R107, 0x1, R106 ;  /* 0x000000016b6a7819 */ /* 0x000fe2000001026a */
[----:B------:R-:W-:Y:S01]  /*2c40*/  IMAD.IADD R100, R229, 0x1, R100 ;  /* 0x00000001e5647824 */ /* 0x000fe200078e0264 */
[----:B------:R-:W-:Y:S01]  /*2c50*/  IADD3.X R9, R5, R9, RZ, P0, !PT ;  /* 0x0000000905097210 */ /* 0x000fe200007fe4ff */
[----:B------:R-:W-:Y:S01]  /*2c60*/  IMAD.IADD R105, R223, 0x1, R105 ;  /* 0x00000001df697824 */ /* 0x000fe200078e0269 */
[----:B------:R-:W-:Y:S01]  /*2c70*/  MOV R13, R37 ;  /* 0x00000025000d7202 */ /* 0x000fe20000000f00 */
[----:B------:R-:W-:Y:S01]  /*2c80*/  IMAD.IADD R110, R217, 0x1, R110 ;  /* 0x00000001d96e7824 */ /* 0x000fe200078e026e */
[C---:B------:R-:W-:Y:S01]  /*2c90*/  SHF.L.U64.HI R90, R230.reuse, 0x5, R231 ;  /* 0x00000005e65a7819 */ /* 0x040fe200000102e7 */
[----:B------:R-:W-:Y:S01]  /*2ca0*/  IMAD.IADD R113, R211, 0x1, R113 ;  /* 0x00000001d3717824 */ /* 0x000fe200078e0271 */
[----:B------:R-:W-:-:S02]  /*2cb0*/  SHF.L.U32 R91, R230, 0x5, RZ ;  /* 0x00000005e65b7819 */ /* 0x000fc400000006ff */
[C-C-:B------:R-:W-:Y:S02]  /*2cc0*/  SHF.L.U64.HI R92, R230.reuse, 0x6, R231.reuse ;  /* 0x00000006e65c7819 */ /* 0x140fe400000102e7 */
[C---:B------:R-:W-:Y:S02]  /*2cd0*/  SHF.L.U32 R93, R230.reuse, 0x6, RZ ;  /* 0x00000006e65d7819 */ /* 0x040fe400000006ff */
[C-C-:B------:R-:W-:Y:S02]  /*2ce0*/  SHF.L.U64.HI R94, R230.reuse, 0x7, R231.reuse ;  /* 0x00000007e65e7819 */ /* 0x140fe400000102e7 */
[C---:B------:R-:W-:Y:S02]  /*2cf0*/  SHF.L.U64.HI R128, R230.reuse, 0x4, R231 ;  /* 0x00000004e6807819 */ /* 0x040fe400000102e7 */
[----:B------:R-:W-:Y:S02]  /*2d00*/  SHF.L.U32 R129, R230, 0x4, RZ ;  /* 0x00000004e6817819 */ /* 0x000fe400000006ff */
[----:B------:R-:W-:-:S02]  /*2d10*/  SHF.L.U32 R97, R97, 0x1, RZ ;  /* 0x0000000161617819 */ /* 0x000fc400000006ff */
[----:B------:R-:W-:Y:S02]  /*2d20*/  SHF.L.U32 R102, R102, 0x1, RZ ;  /* 0x0000000166667819 */ /* 0x000fe400000006ff */
[----:B------:R-:W-:Y:S02]  /*2d30*/  SHF.L.U32 R107, R107, 0x1, RZ ;  /* 0x000000016b6b7819 */ /* 0x000fe400000006ff */
[----:B------:R-:W-:Y:S02]  /*2d40*/  IADD3 R103, R227, R103, RZ ;  /* 0x00000067e3677210 */ /* 0x000fe40007ffe0ff */
[----:B------:R-:W-:Y:S02]  /*2d50*/  IADD3 R104, R225, R104, RZ ;  /* 0x00000068e1687210 */ /* 0x000fe40007ffe0ff */
[----:B------:R-:W-:Y:S02]  /*2d60*/  IADD3 R108, R221, R108, RZ ;  /* 0x0000006cdd6c7210 */ /* 0x000fe40007ffe0ff */
[----:B------:R-:W-:-:S02]  /*2d70*/  IADD3 R109, R219, R109, RZ ;  /* 0x0000006ddb6d7210 */ /* 0x000fc40007ffe0ff */
[----:B------:R-:W-:Y:S02]  /*2d80*/  IADD3 R111, R215, R111, RZ ;  /* 0x0000006fd76f7210 */ /* 0x000fe40007ffe0ff */
[----:B------:R-:W-:Y:S02]  /*2d90*/  IADD3 R112, R213, R112, RZ ;  /* 0x00000070d5707210 */ /* 0x000fe40007ffe0ff */
[----:B------:R-:W-:Y:S02]  /*2da0*/  IADD3 R114, R209, R114, RZ ;  /* 0x00000072d1727210 */ /* 0x000fe40007ffe0ff */
        /* <DEDUP_REMOVED lines=15> */
.L_x_2651:
[----:B------:R-:W-:Y:S01]  /*2ea0*/  IMAD.SHL.U32 R15, R13, 0x100, RZ ;  /* 0x000001000d0f7824 */ /* 0x000fe200078e00ff */
[----:B------:R-:W-:Y:S01]  /*2eb0*/  BSSY B2, `(.L_x_2548) ;  /* 0x0000b73000027945 */ /* 0x000fe20003800000 */
[----:B------:R-:W-:Y:S03]  /*2ec0*/  IMAD.MOV.U32 R117, RZ, RZ, R115 ;  /* 0x000000ffff757224 */ /* 0x000fe600078e0073 */
[----:B------:R-:W-:Y:S05]  /*2ed0*/  IADD3 R14, R15, -0x100, RZ ;  /* 0xffffff000f0e7810 */ /* 0x000fea0007ffe0ff */
[--C-:B------:R-:W-:Y:S02]  /*2ee0*/  IMAD.IADD R175, R50, 0x1, -R14.reuse ;  /* 0x0000000132af7824 */ /* 0x100fe400078e0a0e */
[----:B------:R-:W-:Y:S03]  /*2ef0*/  IMAD.IADD R174, R59, 0x1, -R14 ;  /* 0x000000013bae7824 */ /* 0x000fe600078e0a0e */
[-C--:B------:R-:W-:Y:S02]  /*2f00*/  ISETP.GE.AND P2, PT, R176, R175.reuse, PT ;  /* 0x000000afb000720c */ /* 0x080fe40003f46270 */
[----:B------:R-:W-:Y:S02]  /*2f10*/  ISETP.GE.AND P0, PT, R66, R175, PT ;  /* 0x000000af4200720c */ /* 0x000fe40003f06270 */
[-C--:B------:R-:W-:Y:S02]  /*2f20*/  ISETP.GE.AND P2, PT, R176, R174.reuse, !P2 ;  /* 0x000000aeb000720c */ /* 0x080fe40005746270 */
[-C--:B------:R-:W-:Y:S11]  /*2f30*/  ISETP.GE.AND P0, PT, R66, R174.reuse, !P0 ;  /* 0x000000ae4200720c */ /* 0x080ff60004706270 */
[----:B------:R-:W2:Y:S01]  /*2f40*/  @P2 LD.E.128 R4, [R116.64] ;  /* 0x0000000674042980 */ /* 0x000ea2000c101d00 */
[----:B------:R-:W-:Y:S01]  /*2f50*/  @P2 IMAD.MOV.U32 R18, RZ, RZ, R127 ;  /* 0x000000ffff122224 */ /* 0x000fe200078e007f */
[----:B------:R-:W-:Y:S01]  /*2f60*/  @P0 IADD3 R2, P1, R116, R97, RZ ;  /* 0x0000006174020210 */ /* 0x000fe20007f3e0ff */
[----:B------:R-:W-:Y:S04]  /*2f70*/  @P2 IMAD.MOV.U32 R19, RZ, RZ, R126 ;  /* 0x000000ffff132224 */ /* 0x000fe800078e007e */
[----:B------:R-:W-:Y:S01]  /*2f80*/  @P0 IMAD.X R3, R115, 0x1, R96, P1 ;  /* 0x0000000173030824 */ /* 0x000fe200008e0660 */
[C---:B------:R-:W-:Y:S04]  /*2f90*/  ISETP.GE.AND P1, PT, R65.reuse, R175, PT ;  /* 0x000000af4100720c */ /* 0x040fe80003f26270 */
[----:B------:R-:W-:Y:S01]  /*2fa0*/  ISETP.GE.AND P1, PT, R65, R174, !P1 ;  /* 0x000000ae4100720c */ /* 0x000fe20004f26270 */
[----:B--2---:R1:W-:Y:S04]  /*2fb0*/  @P2 ST.E.128 [R18.64], R4 ;  /* 0x0000000412002985 */ /* 0x0043e8000c101d06 */
[----:B-1----:R1:W2:Y:S01]  /*2fc0*/  @P0 LD.E.128 R4, [R2.64] ;  /* 0x0000000602040980 */ /* 0x0022a2000c101d00 */
[C---:B------:R-:W-:Y:S04]  /*2fd0*/  @P0 LEA R18, P4, R54.reuse, R127, 0x1 ;  /* 0x0000007f36120211 */ /* 0x040fe800078808ff */
[----:B------:R-:W-:Y:S03]  /*2fe0*/  @P0 LEA.HI.X R19, R54, R126, R55, 0x1, P4 ;  /* 0x0000007e36130211 */ /* 0x000fe600020f0c37 */
[----:B-1----:R-:W-:Y:S05]  /*2ff0*/  @P1 IADD3 R2, P3, R116, R99, RZ ;  /* 0x0000006374021210 */ /* 0x002fea0007f7e0ff */
[----:B------:R-:W-:Y:S01]  /*3000*/  @P1 IMAD.X R3, R115, 0x1, R98, P3 ;  /* 0x0000000173031824 */ /* 0x000fe200018e0662 */
[----:B--2---:R1:W-:Y:S01]  /*3010*/  @P0 ST.E.128 [R18.64], R4 ;  /* 0x0000000412000985 */ /* 0x0043e2000c101d06 */
[CC--:B------:R-:W-:Y:S04]  /*3020*/  ISETP.GE.AND P0, PT, R64.reuse, R175.reuse, PT ;  /* 0x000000af4000720c */ /* 0x0c0fe80003f06270 */
[----:B------:R-:W-:Y:S01]  /*3030*/  ISETP.GE.AND P0, PT, R64, R174, !P0 ;  /* 0x000000ae4000720c */ /* 0x000fe20004706270 */
[----:B-1----:R1:W2:Y:S01]  /*3040*/  @P1 LD.E.128 R4, [R2.64] ;  /* 0x0000000602041980 */ /* 0x0022a2000c101d00 */
[----:B------:R-:W-:Y:S05]  /*3050*/  @P1 IADD3 R18, P4, R127, R82, RZ ;  /* 0x000000527f121210 */ /* 0x000fea0007f9e0ff */
[----:B------:R-:W-:Y:S06]  /*3060*/  @P1 IMAD.X R19, R126, 0x1, R83, P4 ;  /* 0x000000017e131824 */ /* 0x000fec00020e0653 */
        /* <DEDUP_REMOVED lines=11> */
[C---:B------:R-:W-:Y:S04]  /*3120*/  ISETP.GE.AND P0, PT, R172.reuse, R175, PT ;  /* 0x000000afac00720c */ /* 0x040fe80003f06270 */
        /* <DEDUP_REMOVED lines=77> */
[C---:B------:R-:W-:Y:S01]  /*3600*/  @P1 IMAD.X R3, R115.reuse, 0x1, R113, P3 ;  /* 0x0000000173031824 */ /* 0x040fe200018e0671 */
[----:B--2---:R1:W-:Y:S01]  /*3610*/  @P0 ST.E.128 [R18.64], R4 ;  /* 0x0000000412000985 */ /* 0x0043e2000c101d06 */
[C---:B------:R-:W-:Y:S04]  /*3620*/  ISETP.GE.AND P0, PT, R160.reuse, R175, PT ;  /* 0x000000afa000720c */ /* 0x040fe80003f06270 */
[----:B------:R-:W-:Y:S01]  /*3630*/  ISETP.GE.AND P0, PT, R160, R174, !P0 ;  /* 0x000000aea000720c */ /* 0x000fe20004706270 */
[----:B-1----:R1:W2:Y:S11]  /*3640*/  @P1 LD.E.128 R4, [R2.64] ;  /* 0x0000000602041980 */ /* 0x0022b6000c101d00 */
[----:B------:R-:W-:Y:S01]  /*3650*/  @!UPT UIADD3 URZ, URZ, URZ, URZ ;  /* 0x0000003f3f3ff290 */ /* 0x000fe2000fffe03f */
[----:B------:R-:W-:Y:S05]  /*3660*/  @P0 IADD3 R18, P3, R116, R208, RZ ;  /* 0x000000d074120210 */ /* 0x000fea0007f7e0ff */
[----:B------:R-:W-:Y:S01]  /*3670*/  @P0 IMAD.X R19, R115, 0x1, R114, P3 ;  /* 0x0000000173130824 */ /* 0x000fe200018e0672 */
[C---:B-1----:R-:W-:Y:S05]  /*3680*/  @P1 IADD3 R2, P4, R127.reuse, R188, RZ ;  /* 0x000000bc7f021210 */ /* 0x042fea0007f9e0ff */
[C---:B------:R-:W-:Y:S05]  /*3690*/  @P1 IMAD.X R3, R126.reuse, 0x1, R68, P4 ;  /* 0x000000017e031824 */ /* 0x040fea00020e0644 */
[----:B--2---:R1:W-:Y:S04]  /*36a0*/  @P1 ST.E.128 [R2.64], R4 ;  /* 0x0000000402001985 */ /* 0x0043e8000c101d06 */
[----:B-1----:R-:W2:Y:S01]  /*36b0*/  @P0 LD.E.128 R4, [R18.64] ;  /* 0x0000000612040980 */ /* 0x002ea2000c101d00 */
[----:B------:R-:W-:Y:S05]  /*36c0*/  @P0 IADD3 R2, P1, R127, R186, RZ ;  /* 0x000000ba7f020210 */ /* 0x000fea0007f3e0ff */
[----:B------:R-:W-:Y:S05]  /*36d0*/  @P0 IMAD.X R3, R126, 0x1, R67, P1 ;  /* 0x000000017e030824 */ /* 0x000fea00008e0643 */
[----:B--2---:R1:W-:Y:S04]  /*36e0*/  @P0 ST.E.128 [R2.64], R4 ;  /* 0x0000000402000985 */ /* 0x0043e8000c101d06 */
[----:B------:R-:W2:Y:S04]  /*36f0*/  LD.E R18, [R10.64+0xd0] ;  /* 0x0000d0060a127980 */ /* 0x000ea8000c101900 */
[----:B------:R-:W3:Y:S01]  /*3700*/  LD.E R115, [R10.64+0x130] ;  /* 0x000130060a737980 */ /* 0x000ee2000c101900 */
[----:B--2---:R-:W-:Y:S01]  /*3710*/  ISETP.NE.AND P1, PT, R18, RZ, PT ;  /* 0x000000ff1200720c */ /* 0x004fe20003f25270 */
[----:B---3--:R-:W-:Y:S05]  /*3720*/  IMAD.U32 R115, R115, -0x100, RZ ;  /* 0xffffff0073737824 */ /* 0x008fea00078e00ff */
[C---:B------:R-:W-:Y:S04]  /*3730*/  LEA R116, P0, R115.reuse, R116, 0x1 ;  /* 0x0000007473747211 */ /* 0x040fe800078008ff */
[----:B------:R-:W-:Y:S03]  /*3740*/  LEA.HI.X.SX32 R115, R115, R117, 0x1, P0 ;  /* 0x0000007573737211 */ /* 0x000fe600000f0eff */
[----:B------:R-:W-:-:S05]  /*3750*/  @!P1 BRA `(.L_x_2549) ;  /* 0x0000a34000009947 */ /* 0x000fca0003800000 */
[----:B-1----:R-:W2:Y:S02]  /*3760*/  LD.E.U8 R0, [R10.64+0x1b3] ;  /* 0x0001b3060a007980 */ /* 0x002ea4000c101100 */
[----:B--2---:R-:W-:Y:S11]  /*3770*/  ISETP.NE.AND P0, PT, R0, RZ, PT ;  /* 0x000000ff0000720c */ /* 0x004ff60003f05270 */
[----:B------:R-:W-:Y:S02]  /*3780*/  @!UPT UIADD3 URZ, URZ, URZ, URZ ;  /* 0x0000003f3f3ff290 */ /* 0x000fe4000fffe03f */
[----:B------:R-:W-:-:S05]  /*3790*/  @!P0 BRA `(.L_x_2550) ;  /* 0x00003fc000008947 */ /* 0x000fca0003800000 */
[----:B------:R-:W-:Y:S01]  /*37a0*/  BSSY B0, `(.L_x_2551) ;  /* 0x0000033000007945 */ /* 0x000fe20003800000 */
[----:B------:R-:W-:-:S05]  /*37b0*/  @!P2 BRA `(.L_x_2552) ;  /* 0x000003100000a947 */ /* 0x000fca0003800000 */
[----:B------:R-:W-:Y:S01]  /*37c0*/  MOV R2, R119 ;  /* 0x0000007700027202 */ /* 0x000fe20000000f00 */
[----:B------:R-:W-:Y:S01]  /*37d0*/  IMAD.MOV.U32 R3, RZ, RZ, R118 ;  /* 0x000000ffff037224 */ /* 0x000fe200078e0076 */
[----:B------:R-:W-:Y:S04]  /*37e0*/  ISETP.GE.AND P0, PT, R16, R18, PT ;  /* 0x000000121000720c */ /* 0x000fe80003f06270 */
[----:B------:R1:W2:Y:S09]  /*37f0*/  LD.E.128 R20, [R2.64] ;  /* 0x0000000602147980 */ /* 0x0002b2000c101d00 */
[----:B------:R-:W-:Y:S01]  /*3800*/  @!P0 MOV R8, R12 ;  /* 0x0000000c00088202 */ /* 0x000fe20000000f00 */
[----:B------:R-:W-:Y:S05]  /*3810*/  @!P0 IMAD.MOV.U32 R34, RZ, RZ, R36 ;  /* 0x000000ffff228224 */ /* 0x000fea00078e0024 */
[----:B------:R-:W3:Y:S06]  /*3820*/  @!P0 LD.E.64 R24, [R34.64] ;  /* 0x0000000622188980 */ /* 0x000eec000c101b00 */
[----:B-1----:R3:W4:Y:S01]  /*3830*/  @!P0 LD.E.64 R2, [R8.64] ;  /* 0x0000000608028980 */ /* 0x002722000c101b00 */
[----:B--2---:R-:W-:Y:S02]  /*3840*/  @!P0 LOP3.LUT R0, R20, 0xffff0000, RZ, 0xc0, !PT ;  /* 0xffff000014008812 */ /* 0x004fe400078ec0ff */
[----:B------:R-:W-:Y:S02]  /*3850*/  @!P0 SHF.L.U32 R26, R23, 0x10, RZ ;  /* 0x00000010171a8819 */ /* 0x000fe400000006ff */
[C---:B---3--:R-:W-:Y:S02]  /*3860*/  @!P0 SHF.L.U32 R8, R24.reuse, 0x10, RZ ;  /* 0x0000001018088819 */ /* 0x048fe400000006ff */
[----:B------:R-:W-:Y:S02]  /*3870*/  @!P0 LOP3.LUT R19, R24, 0xffff0000, RZ, 0xc0, !PT ;  /* 0xffff000018138812 */ /* 0x000fe400078ec0ff */
[C---:B------:R-:W-:Y:S01]  /*3880*/  @!P0 SHF.L.U32 R24, R25.reuse, 0x10, RZ ;  /* 0x0000001019188819 */ /* 0x040fe200000006ff */
[----:B------:R-:W-:Y:S01]  /*3890*/  @!P0 FMUL.FTZ R27, R0, R8 ;  /* 0x00000008001b8220 */ /* 0x000fe20000410000 */
[----:B------:R-:W-:Y:S01]  /*38a0*/  @!P0 LOP3.LUT R25, R25, 0xffff0000, RZ, 0xc0, !PT ;  /* 0xffff000019198812 */ /* 0x000fe200078ec0ff */
[----:B----4-:R-:W-:Y:S01]  /*38b0*/  @!P0 IMAD.U32 R4, R3, 0x10000, RZ ;  /* 0x0001000003048824 */ /* 0x010fe200078e00ff */
[C---:B------:R-:W-:Y:S02]  /*38c0*/  @!P0 SHF.L.U32 R7, R2.reuse, 0x10, RZ ;  /* 0x0000001002078819 */ /* 0x040fe400000006ff */
[----:B------:R-:W-:Y:S02]  /*38d0*/  @!P0 LOP3.LUT R6, R2, 0xffff0000, RZ, 0xc0, !PT ;  /* 0xffff000002068812 */ /* 0x000fe400078ec0ff */
[----:B------:R-:W-:Y:S01]  /*38e0*/  @!P0 LOP3.LUT R2, R21, 0xffff0000, RZ, 0xc0, !PT ;  /* 0xffff000015028812 */ /* 0x000fe200078ec0ff */
[----:B------:R-:W-:Y:S01]  /*38f0*/  @!P0 FMUL.FTZ R0, R0, R7 ;  /* 0x0000000700008220 */ /* 0x000fe20000410000 */
[----:B------:R-:W-:Y:S01]  /*3900*/  @!P0 LOP3.LUT R5, R3, 0xffff0000, RZ, 0xc0, !PT ;  /* 0xffff000003058812 */ /* 0x000fe200078ec0ff */
[----:B------:R-:W-:Y:S02]  /*3910*/  @!P0 IMAD.U32 R3, R20, 0x10000, RZ ;  /* 0x0001000014038824 */ /* 0x000fe400078e00ff */
[----:B------:R-:W-:Y:S02]  /*3920*/  @!P0 FMUL.FTZ R28, R2, R19 ;  /* 0x00000013021c8220 */ /* 0x000fe40000410000 */
[----:B------:R-:W-:Y:S01]  /*3930*/  @!P0 FFMA.FTZ R27, R3, R7, -R27 ;  /* 0x00000007031b8223 */ /* 0x000fe2000001081b */
[----:B------:R-:W-:Y:S01]  /*3940*/  @!P0 LOP3.LUT R7, R23, 0xffff0000, RZ, 0xc0, !PT ;  /* 0xffff000017078812 */ /* 0x000fe200078ec0ff */
[----:B------:R-:W-:Y:S01]  /*3950*/  @!P0 FFMA.FTZ R0, R8, R3, R0 ;  /* 0x0000000308008223 */ /* 0x000fe20000010000 */
[----:B------:R-:W-:Y:S01]  /*3960*/  @!P0 SHF.L.U32 R8, R21, 0x10, RZ ;  /* 0x0000001015088819 */ /* 0x000fe200000006ff */
[-C--:B------:R-:W-:Y:S01]  /*3970*/  @!P0 FMUL.FTZ R2, R2, R6.reuse ;  /* 0x0000000602028220 */ /* 0x080fe20000410000 */
[----:B------:R-:W-:Y:S01]  /*3980*/  @!P0 LOP3.LUT R3, R22, 0xffff0000, RZ, 0xc0, !PT ;  /* 0xffff000016038812 */ /* 0x000fe200078ec0ff */
[----:B------:R-:W-:Y:S01]  /*3990*/  @!P0 FMUL.FTZ R30, R7, R25 ;  /* 0x00000019071e8220 */ /* 0x000fe20000410000 */
[----:B------:R-:W-:Y:S01]  /*39a0*/  @!P0 F2FP.BF16.PACK_AB R0, R0, R27 ;  /* 0x0000001b0000823e */ /* 0x000fe200000010ff */
[----:B------:R-:W-:Y:S02]  /*39b0*/  @!P0 FFMA.FTZ R28, R8, R6, -R28 ;  /* 0x00000006081c8223 */ /* 0x000fe4000001081c */
[----:B------:R-:W-:Y:S01]  /*39c0*/  @!P0 IMAD.U32 R6, R22, 0x10000, RZ ;  /* 0x0001000016068824 */ /* 0x000fe200078e00ff */
[----:B------:R-:W-:Y:S01]  /*39d0*/  @!P0 MOV R20, R0 ;  /* 0x0000000000148202 */ /* 0x000fe20000000f00 */
[C---:B------:R-:W-:Y:S02]  /*39e0*/  @!P0 FMUL.FTZ R29, R3.reuse, R24 ;  /* 0x00000018031d8220 */ /* 0x040fe40000410000 */
[-C--:B------:R-:W-:Y:S02]  /*39f0*/  @!P0 FMUL.FTZ R3, R3, R4.reuse ;  /* 0x0000000403038220 */ /* 0x080fe40000410000 */
[----:B------:R-:W-:Y:S02]  /*3a00*/  @!P0 FFMA.FTZ R29, R6, R4, -R29 ;  /* 0x00000004061d8223 */ /* 0x000fe4000001081d */
[-C--:B------:R-:W-:Y:S02]  /*3a10*/  @!P0 FMUL.FTZ R4, R7, R5.reuse ;  /* 0x0000000507048220 */ /* 0x080fe40000410000 */
[----:B------:R-:W-:Y:S02]  /*3a20*/  @!P0 FFMA.FTZ R2, R19, R8, R2 ;  /* 0x0000000813028223 */ /* 0x000fe40000010002 */
[----:B------:R-:W-:Y:S02]  /*3a30*/  @!P0 FFMA.FTZ R3, R24, R6, R3 ;  /* 0x0000000618038223 */ /* 0x000fe40000010003 */
[----:B------:R-:W-:Y:S01]  /*3a40*/  @!P0 FFMA.FTZ R30, R26, R5, -R30 ;  /* 0x000000051a1e8223 */ /* 0x000fe2000001081e */
[----:B------:R-:W-:Y:S01]  /*3a50*/  @!P0 F2FP.BF16.PACK_AB R2, R2, R28 ;  /* 0x0000001c0202823e */ /* 0x000fe200000010ff */
[----:B------:R-:W-:Y:S01]  /*3a60*/  @!P0 FFMA.FTZ R4, R25, R26, R4 ;  /* 0x0000001a19048223 */ /* 0x000fe20000010004 */
[----:B------:R-:W-:Y:S03]  /*3a70*/  @!P0 F2FP.BF16.PACK_AB R3, R3, R29 ;  /* 0x0000001d0303823e */ /* 0x000fe600000010ff */
[----:B------:R-:W-:Y:S01]  /*3a80*/  @!P0 IMAD.MOV.U32 R21, RZ, RZ, R2 ;  /* 0x000000ffff158224 */ /* 0x000fe200078e0002 */
[----:B------:R-:W-:Y:S02]  /*3a90*/  @!P0 F2FP.BF16.PACK_AB R4, R4, R30 ;  /* 0x0000001e0404823e */ /* 0x000fe400000010ff */
[----:B------:R-:W-:Y:S02]  /*3aa0*/  @!P0 MOV R22, R3 ;  /* 0x0000000300168202 */ /* 0x000fe40000000f00 */
[----:B------:R-:W-:Y:S05]  /*3ab0*/  @!P0 MOV R23, R4 ;  /* 0x0000000400178202 */ /* 0x000fea0000000f00 */
[----:B------:R1:W-:Y:S02]  /*3ac0*/  ST.E.128 [R124.64], R20 ;  /* 0x000000147c007985 */ /* 0x0003e4000c101d06 */
.L_x_2552:
[----:B------:R-:W-:Y:S05]  /*3ad0*/  BSYNC B0 ;  /* 0x0000000000007941 */ /* 0x000fea0003800000 */
.L_x_2551:
[C---:B------:R-:W-:Y:S01]  /*3ae0*/  ISETP.GE.AND P0, PT, R66.reuse, R175, PT ;  /* 0x000000af4200720c */ /* 0x040fe20003f06270 */
[----:B------:R-:W-:Y:S03]  /*3af0*/  BSSY B0, `(.L_x_2553) ;  /* 0x000003b000007945 */ /* 0x000fe60003800000 */
[----:B------:R-:W-:Y:S11]  /*3b00*/  ISETP.GE.AND P0, PT, R66, R174, !P0 ;  /* 0x000000ae4200720c */ /* 0x000ff60004706270 */
[----:B------:R-:W-:Y:S02]  /*3b10*/  @!UPT UIADD3 URZ, URZ, URZ, URZ ;  /* 0x0000003f3f3ff290 */ /* 0x000fe4000fffe03f */
[----:B------:R-:W-:-:S05]  /*3b20*/  @!P0 BRA `(.L_x_2554) ;  /* 0x0000037000008947 */ /* 0x000fca0003800000 */
        /* <DEDUP_REMOVED lines=11> */
[----:B------:R-:W4:Y:S01]  /*3be0*/  @!P0 LD.E.64 R24, [R24.64] ;  /* 0x0000000618188980 */ /* 0x000f22000c101b00 */
[----:B---3--:R-:W-:Y:S01]  /*3bf0*/  @!P0 IMAD.U32 R7, R2, 0x10000, RZ ;  /* 0x0001000002078824 */ /* 0x008fe200078e00ff */
[----:B--2---:R-:W-:Y:S02]  /*3c00*/  @!P0 LOP3.LUT R0, R20, 0xffff0000, RZ, 0xc0, !PT ;  /* 0xffff000014008812 */ /* 0x004fe400078ec0ff */
[----:B------:R-:W-:Y:S02]  /*3c10*/  @!P0 SHF.L.U32 R26, R23, 0x10, RZ ;  /* 0x00000010171a8819 */ /* 0x000fe400000006ff */
[C---:B------:R-:W-:Y:S01]  /*3c20*/  @!P0 SHF.L.U32 R4, R3.reuse, 0x10, RZ ;  /* 0x0000001003048819 */ /* 0x040fe200000006ff */
[----:B----4-:R-:W-:Y:S01]  /*3c30*/  @!P0 IMAD.U32 R8, R24, 0x10000, RZ ;  /* 0x0001000018088824 */ /* 0x010fe200078e00ff */
[----:B------:R-:W-:Y:S02]  /*3c40*/  @!P0 LOP3.LUT R5, R3, 0xffff0000, RZ, 0xc0, !PT ;  /* 0xffff000003058812 */ /* 0x000fe400078ec0ff */
[----:B------:R-:W-:Y:S01]  /*3c50*/  @!P0 SHF.L.U32 R3, R20, 0x10, RZ ;  /* 0x0000001014038819 */ /* 0x000fe200000006ff */
[----:B------:R-:W-:Y:S01]  /*3c60*/  @!P0 FMUL.FTZ R27, R0, R8 ;  /* 0x00000008001b8220 */ /* 0x000fe20000410000 */
[----:B------:R-:W-:Y:S01]  /*3c70*/  @!P0 LOP3.LUT R6, R2, 0xffff0000, RZ, 0xc0, !PT ;  /* 0xffff000002068812 */ /* 0x000fe200078ec0ff */
[-C--:B------:R-:W-:Y:S01]  /*3c80*/  @!P0 FMUL.FTZ R0, R0, R7.reuse ;  /* 0x0000000700008220 */ /* 0x080fe20000410000 */
[----:B------:R-:W-:Y:S01]  /*3c90*/  @!P0 LOP3.LUT R2, R21, 0xffff0000, RZ, 0xc0, !PT ;  /* 0xffff000015028812 */ /* 0x000fe200078ec0ff */
[----:B------:R-:W-:Y:S01]  /*3ca0*/  @!P0 FFMA.FTZ R27, R3, R7, -R27 ;  /* 0x00000007031b8223 */ /* 0x000fe2000001081b */
[----:B------:R-:W-:Y:S01]  /*3cb0*/  @!P0 LOP3.LUT R19, R24, 0xffff0000, RZ, 0xc0, !PT ;  /* 0xffff000018138812 */ /* 0x000fe200078ec0ff */
[----:B------:R-:W-:Y:S01]  /*3cc0*/  @!P0 FFMA.FTZ R0, R8, R3, R0 ;  /* 0x0000000308008223 */ /* 0x000fe20000010000 */
        /* <DEDUP_REMOVED lines=8> */
[----:B------:R-:W-:Y:S01]  /*3d50*/  @!P0 F2FP.BF16.PACK_AB R0, R0, R27 ;  /* 0x0000001b0000823e */ /* 0x000fe200000010ff */
[----:B------:R-:W-:Y:S02]  /*3d60*/  @!P0 IMAD.U32 R6, R22, 0x10000, RZ ;  /* 0x0001000016068824 */ /* 0x000fe400078e00ff */
[C---:B------:R-:W-:Y:S02]  /*3d70*/  @!P0 FMUL.FTZ R29, R3.reuse, R24 ;  /* 0x00000018031d8220 */ /* 0x040fe40000410000 */
[-C--:B------:R-:W-:Y:S02]  /*3d80*/  @!P0 FMUL.FTZ R3, R3, R4.reuse ;  /* 0x0000000403038220 */ /* 0x080fe40000410000 */
[C---:B------:R-:W-:Y:S02]  /*3d90*/  @!P0 FMUL.FTZ R30, R7.reuse, R25 ;  /* 0x00000019071e8220 */ /* 0x040fe40000410000 */
[----:B------:R-:W-:Y:S02]  /*3da0*/  @!P0 FFMA.FTZ R29, R6, R4, -R29 ;  /* 0x00000004061d8223 */ /* 0x000fe4000001081d */
[-C--:B------:R-:W-:Y:S02]  /*3db0*/  @!P0 FMUL.FTZ R4, R7, R5.reuse ;  /* 0x0000000507048220 */ /* 0x080fe40000410000 */
[----:B------:R-:W-:Y:S02]  /*3dc0*/  @!P0 FFMA.FTZ R2, R19, R8, R2 ;  /* 0x0000000813028223 */ /* 0x000fe40000010002 */
[----:B------:R-:W-:Y:S01]  /*3dd0*/  @!P0 FFMA.FTZ R3, R24, R6, R3 ;  /* 0x0000000618038223 */ /* 0x000fe20000010003 */
[----:B------:R-:W-:Y:S01]  /*3de0*/  LEA R6, P1, R56, R124, 0x1 ;  /* 0x0000007c38067211 */ /* 0x000fe200078208ff */
[----:B------:R-:W-:Y:S01]  /*3df0*/  @!P0 FFMA.FTZ R30, R26, R5, -R30 ;  /* 0x000000051a1e8223 */ /* 0x000fe2000001081e */
[----:B------:R-:W-:Y:S01]  /*3e00*/  @!P0 F2FP.BF16.PACK_AB R2, R2, R28 ;  /* 0x0000001c0202823e */ /* 0x000fe200000010ff */
        /* <DEDUP_REMOVED lines=9> */
.L_x_2554:
[----:B------:R-:W-:Y:S05]  /*3ea0*/  BSYNC B0 ;  /* 0x0000000000007941 */ /* 0x000fea0003800000 */
.L_x_2553:
        /* <DEDUP_REMOVED lines=60> */
.L_x_2556:
[----:B------:R-:W-:Y:S05]  /*4270*/  BSYNC B0 ;  /* 0x0000000000007941 */ /* 0x000fea0003800000 */
.L_x_2555:
[C---:B------:R-:W-:Y:S01]  /*4280*/  ISETP.GE.AND P0, PT, R64.reuse, R175, PT ;  /* 0x000000af4000720c */ /* 0x040fe20003f06270 */
[----:B------:R-:W-:Y:S03]  /*4290*/  BSSY B0, `(.L_x_2557) ;  /* 0x000003f000007945 */ /* 0x000fe60003800000 */
[----:B------:R-:W-:Y:S11]  /*42a0*/  ISETP.GE.AND P0, PT, R64, R174, !P0 ;  /* 0x000000ae4000720c */ /* 0x000ff60004706270 */
[----:B------:R-:W-:Y:S02]  /*42b0*/  @!UPT UIADD3 URZ, URZ, URZ, URZ ;  /* 0x0000003f3f3ff290 */ /* 0x000fe4000fffe03f */
[----:B------:R-:W-:-:S05]  /*42c0*/  @!P0 BRA `(.L_x_2558) ;  /* 0x000003b000008947 */ /* 0x000fca0003800000 */
[----:B------:R-:W-:Y:S01]  /*42d0*/  IMAD.MOV.U32 R5, RZ, RZ, R118 ;  /* 0x000000ffff057224 */ /* 0x000fe200078e0076 */
[----:B------:R-:W-:Y:S01]  /*42e0*/  ISETP.GE.AND P0, PT, R16, R18, PT ;  /* 0x000000121000720c */ /* 0x000fe20003f06270 */
[----:B------:R-:W-:Y:S01]  /*42f0*/  IMAD R3, R231, 0x60, RZ ;  /* 0x00000060e7037824 */ /* 0x000fe200078e02ff */
[----:B------:R-:W-:Y:S01]  /*4300*/  MOV R4, R119 ;  /* 0x0000007700047202 */ /* 0x000fe20000000f00 */
[----:B------:R-:W-:Y:S04]  /*4310*/  IMAD.WIDE.U32 R32, R38, 0x60, R124 ;  /* 0x0000006026207825 */ /* 0x000fe800078e007c */
[----:B------:R-:W-:Y:S04]  /*4320*/  IMAD.WIDE.U32 R4, R230, 0x60, R4 ;  /* 0x00000060e6047825 */ /* 0x000fe800078e0004 */
[----:B------:R-:W-:Y:S02]  /*4330*/  IMAD.IADD R5, R5, 0x1, R3 ;  /* 0x0000000105057824 */ /* 0x000fe400078e0203 */
[C---:B------:R-:W-:Y:S02]  /*4340*/  @!P0 SHF.L.U32 R24, R157.reuse, 0x1, RZ ;  /* 0x000000019d188819 */ /* 0x040fe400000006ff */
[----:B------:R-:W-:Y:S01]  /*4350*/  @!P0 SHF.L.U64.HI R0, R157, 0x1, R142 ;  /* 0x000000019d008819 */ /* 0x000fe2000001028e */
[----:B-1----:R-:W2:Y:S01]  /*4360*/  LD.E.128 R20, [R4.64] ;  /* 0x0000000604147980 */ /* 0x002ea2000c101d00 */
[C---:B------:R-:W-:Y:S02]  /*4370*/  @!P0 IADD3 R2, P2, R24.reuse, R12, RZ ;  /* 0x0000000c18028210 */ /* 0x040fe40007f5e0ff */
[----:B------:R-:W-:Y:S02]  /*4380*/  @!P0 IADD3 R24, P1, R24, R36, RZ ;  /* 0x0000002418188210 */ /* 0x000fe40007f3e0ff */
[C---:B------:R-:W-:Y:S03]  /*4390*/  @!P0 IADD3.X R3, R0.reuse, R9, RZ, P2, !PT ;  /* 0x0000000900038210 */ /* 0x040fe600017fe4ff */
[----:B------:R-:W-:Y:S03]  /*43a0*/  @!P0 IMAD.X R25, R0, 0x1, R35, P1 ;  /* 0x0000000100198824 */ /* 0x000fe600008e0623 */
[----:B------:R-:W3:Y:S06]  /*43b0*/  @!P0 LD.E.64 R2, [R2.64] ;  /* 0x0000000602028980 */ /* 0x000eec000c101b00 */
[----:B------:R-:W4:Y:S01]  /*43c0*/  @!P0 LD.E.64 R24, [R24.64] ;  /* 0x0000000618188980 */ /* 0x000f22000c101b00 */
[----:B--2---:R-:W-:Y:S01]  /*43d0*/  @!P0 LOP3.LUT R0, R20, 0xffff0000, RZ, 0xc0, !PT ;  /* 0xffff000014008812 */ /* 0x004fe200078ec0ff */
[----:B------:R-:W-:Y:S01]  /*43e0*/  @!P0 IMAD.U32 R26, R23, 0x10000, RZ ;  /* 0x00010000171a8824 */ /* 0x000fe200078e00ff */
[----:B---3--:R-:W-:Y:S01]  /*43f0*/  @!P0 SHF.L.U32 R7, R2, 0x10, RZ ;  /* 0x0000001002078819 */ /* 0x008fe200000006ff */
[C---:B------:R-:W-:Y:S01]  /*4400*/  @!P0 IMAD.U32 R4, R3.reuse, 0x10000, RZ ;  /* 0x0001000003048824 */ /* 0x040fe200078e00ff */
[----:B------:R-:W-:Y:S02]  /*4410*/  @!P0 LOP3.LUT R5, R3, 0xffff0000, RZ, 0xc0, !PT ;  /* 0xffff000003058812 */ /* 0x000fe400078ec0ff */
[----:B------:R-:W-:Y:S02]  /*4420*/  @!P0 SHF.L.U32 R3, R20, 0x10, RZ ;  /* 0x0000001014038819 */ /* 0x000fe400000006ff */
[----:B----4-:R-:W-:Y:S02]  /*4430*/  @!P0 SHF.L.U32 R8, R24, 0x10, RZ ;  /* 0x0000001018088819 */ /* 0x010fe400000006ff */
[----:B------:R-:W-:Y:S02]  /*4440*/  @!P0 LOP3.LUT R6, R2, 0xffff0000, RZ, 0xc0, !PT ;  /* 0xffff000002068812 */ /* 0x000fe400078ec0ff */
[----:B------:R-:W-:Y:S01]  /*4450*/  @!P0 LOP3.LUT R2, R21, 0xffff0000, RZ, 0xc0, !PT ;  /* 0xffff000015028812 */ /* 0x000fe200078ec0ff */
[----:B------:R-:W-:Y:S01]  /*4460*/  @!P0 FMUL.FTZ R27, R0, R8 ;  /* 0x00000008001b8220 */ /* 0x000fe20000410000 */
[----:B------:R-:W-:Y:S01]  /*4470*/  @!P0 LOP3.LUT R19, R24, 0xffff0000, RZ, 0xc0, !PT ;  /* 0xffff000018138812 */ /* 0x000fe200078ec0ff */
[-C--:B------:R-:W-:Y:S02]  /*4480*/  @!P0 FMUL.FTZ R0, R0, R7.reuse ;  /* 0x0000000700008220 */ /* 0x080fe40000410000 */
[----:B------:R-:W-:Y:S01]  /*4490*/  @!P0 FFMA.FTZ R27, R3, R7, -R27 ;  /* 0x00000007031b8223 */ /* 0x000fe2000001081b */
[----:B------:R-:W-:Y:S01]  /*44a0*/  @!P0 LOP3.LUT R7, R23, 0xffff0000, RZ, 0xc0, !PT ;  /* 0xffff000017078812 */ /* 0x000fe200078ec0ff */
[----:B------:R-:W-:Y:S01]  /*44b0*/  @!P0 FFMA.FTZ R0, R8, R3, R0 ;  /* 0x0000000308008223 */ /* 0x000fe20000010000 */
[----:B------:R-:W-:Y:S01]  /*44c0*/  @!P0 SHF.L.U32 R8, R21, 0x10, RZ ;  /* 0x0000001015088819 */ /* 0x000fe200000006ff */
[----:B------:R-:W-:Y:S01]  /*44d0*/  @!P0 FMUL.FTZ R28, R2, R19 ;  /* 0x00000013021c8220 */ /* 0x000fe20000410000 */
[----:B------:R-:W-:Y:S01]  /*44e0*/  @!P0 LOP3.LUT R3, R22, 0xffff0000, RZ, 0xc0, !PT ;  /* 0xffff000016038812 */ /* 0x000fe200078ec0ff */
[C---:B------:R-:W-:Y:S01]  /*44f0*/  @!P0 IMAD.U32 R24, R25.reuse, 0x10000, RZ ;  /* 0x0001000019188824 */ /* 0x040fe200078e00ff */
[----:B------:R-:W-:Y:S01]  /*4500*/  @!P0 F2FP.BF16.PACK_AB R0, R0, R27 ;  /* 0x0000001b0000823e */ /* 0x000fe200000010ff */
[-C--:B------:R-:W-:Y:S01]  /*4510*/  @!P0 FMUL.FTZ R2, R2, R6.reuse ;  /* 0x0000000602028220 */ /* 0x080fe20000410000 */
[----:B------:R-:W-:Y:S01]  /*4520*/  @!P0 LOP3.LUT R25, R25, 0xffff0000, RZ, 0xc0, !PT ;  /* 0xffff000019198812 */ /* 0x000fe200078ec0ff */
[----:B------:R-:W-:Y:S01]  /*4530*/  @!P0 FFMA.FTZ R28, R8, R6, -R28 ;  /* 0x00000006081c8223 */ /* 0x000fe2000001081c */
[----:B------:R-:W-:Y:S01]  /*4540*/  @!P0 SHF.L.U32 R6, R22, 0x10, RZ ;  /* 0x0000001016068819 */ /* 0x000fe200000006ff */
[C---:B------:R-:W-:Y:S01]  /*4550*/  @!P0 FMUL.FTZ R29, R3.reuse, R24 ;  /* 0x00000018031d8220 */ /* 0x040fe20000410000 */
[----:B------:R-:W-:Y:S01]  /*4560*/  @!P0 MOV R20, R0 ;  /* 0x0000000000148202 */ /* 0x000fe20000000f00 */
[-C--:B------:R-:W-:Y:S02]  /*4570*/  @!P0 FMUL.FTZ R3, R3, R4.reuse ;  /* 0x0000000403038220 */ /* 0x080fe40000410000 */
[C---:B------:R-:W-:Y:S02]  /*4580*/  @!P0 FMUL.FTZ R30, R7.reuse, R25 ;  /* 0x00000019071e8220 */ /* 0x040fe40000410000 */
[----:B------:R-:W-:Y:S02]  /*4590*/  @!P0 FFMA.FTZ R29, R6, R4, -R29 ;  /* 0x00000004061d8223 */ /* 0x000fe4000001081d */
[-C--:B------:R-:W-:Y:S02]  /*45a0*/  @!P0 FMUL.FTZ R4, R7, R5.reuse ;  /* 0x0000000507048220 */ /* 0x080fe40000410000 */
[----:B------:R-:W-:Y:S02]  /*45b0*/  @!P0 FFMA.FTZ R2, R19, R8, R2 ;  /* 0x0000000813028223 */ /* 0x000fe40000010002 */
[----:B------:R-:W-:Y:S02]  /*45c0*/  @!P0 FFMA.FTZ R3, R24, R6, R3 ;  /* 0x0000000618038223 */ /* 0x000fe40000010003 */
[----:B------:R-:W-:Y:S01]  /*45d0*/  @!P0 FFMA.FTZ R30, R26, R5, -R30 ;  /* 0x000000051a1e8223 */ /* 0x000fe2000001081e */
[----:B------:R-:W-:Y:S01]  /*45e0*/  @!P0 F2FP.BF16.PACK_AB R2, R2, R28 ;  /* 0x0000001c0202823e */ /* 0x000fe200000010ff */
[----:B------:R-:W-:Y:S01]  /*45f0*/  @!P0 FFMA.FTZ R4, R25, R26, R4 ;  /* 0x0000001a19048223 */ /* 0x000fe20000010004 */
[----:B------:R-:W-:Y:S01]  /*4600*/  @!P0 F2FP.BF16.PACK_AB R3, R3, R29 ;  /* 0x0000001d0303823e */ /* 0x000fe200000010ff */
[----:B------:R-:W-:Y:S02]  /*4610*/  IMAD R5, R39, 0x60, RZ ;  /* 0x0000006027057824 */ /* 0x000fe400078e02ff */
[----:B------:R-:W-:Y:S01]  /*4620*/  @!P0 IMAD.MOV.U32 R21, RZ, RZ, R2 ;  /* 0x000000ffff158224 */ /* 0x000fe200078e0002 */
[----:B------:R-:W-:Y:S02]  /*4630*/  @!P0 F2FP.BF16.PACK_AB R4, R4, R30 ;  /* 0x0000001e0404823e */ /* 0x000fe400000010ff */
[----:B------:R-:W-:Y:S02]  /*4640*/  IADD3 R33, R33, R5, RZ ;  /* 0x0000000521217210 */ /* 0x000fe40007ffe0ff */
[----:B------:R-:W-:Y:S02]  /*4650*/  @!P0 MOV R22, R3 ;  /* 0x0000000300168202 */ /* 0x000fe40000000f00 */
[----:B------:R-:W-:Y:S05]  /*4660*/  @!P0 MOV R23, R4 ;  /* 0x0000000400178202 */ /* 0x000fea0000000f00 */
[----:B------:R1:W-:Y:S02]  /*4670*/  ST.E.128 [R32.64], R20 ;  /* 0x0000001420007985 */ /* 0x0003e4000c101d06 */
.L_x_2558:
[----:B------:R-:W-:Y:S05]  /*4680*/  BSYNC B0 ;  /* 0x0000000000007941 */ /* 0x000fea0003800000 */
.L_x_2557:
        /* <DEDUP_REMOVED lines=60> */
.L_x_2560:
[----:B------:R-:W-:Y:S05]  /*4a50*/  BSYNC B0 ;  /* 0x0000000000007941 */ /* 0x000fea0003800000 */
.L_x_2559:
        /* <DEDUP_REMOVED lines=9> */
[----:B-1----:R-:W-:Y:S04]  /*4af0*/  IMAD.WIDE.U32 R32, R38, 0xa0, R124 ;  /* 0x000000a026207825 */ /* 0x002fe800078e007c */
[----:B------:R-:W-:Y:S04]  /*4b00*/  IMAD.WIDE.U32 R4, R230, 0xa0, R4 ;  /* 0x000000a0e6047825 */ /* 0x000fe800078e0004 */
[----:B------:R-:W-:Y:S02]  /*4b10*/  IMAD.IADD R5, R5, 0x1, R3 ;  /* 0x0000000105057824 */ /* 0x000fe400078e0203 */
[C---:B------:R-:W-:Y:S02]  /*4b20*/  @!P0 SHF.L.U32 R24, R155.reuse, 0x1, RZ ;  /* 0x000000019b188819 */ /* 0x040fe400000006ff */
[----:B------:R-:W-:Y:S01]  /*4b30*/  @!P0 SHF.L.U64.HI R0, R155, 0x1, R140 ;  /* 0x000000019b008819 */ /* 0x000fe2000001028c */
[----:B------:R-:W2:Y:S01]  /*4b40*/  LD.E.128 R20, [R4.64] ;  /* 0x0000000604147980 */ /* 0x000ea2000c101d00 */
        /* <DEDUP_REMOVED lines=49> */
.L_x_2562:
[----:B------:R-:W-:Y:S05]  /*4e60*/  BSYNC B0 ;  /* 0x0000000000007941 */ /* 0x000fea0003800000 */
.L_x_2561:
        /* <DEDUP_REMOVED lines=64> */
.L_x_2564:
[----:B------:R-:W-:Y:S05]  /*5270*/  BSYNC B0 ;  /* 0x0000000000007941 */ /* 0x000fea0003800000 */
.L_x_2563:
        /* <DEDUP_REMOVED lines=64> */
.L_x_2566:
[----:B------:R-:W-:Y:S05]  /*5680*/  BSYNC B0 ;  /* 0x0000000000007941 */ /* 0x000fea0003800000 */
.L_x_2565:
        /* <DEDUP_REMOVED lines=60> */
.L_x_2568:
[----:B------:R-:W-:Y:S05]  /*5a50*/  BSYNC B0 ;  /* 0x0000000000007941 */ /* 0x000fea0003800000 */
.L_x_2567:
        /* <DEDUP_REMOVED lines=64> */
.L_x_2570:
[----:B------:R-:W-:Y:S05]  /*5e60*/  BSYNC B0 ;  /* 0x0000000000007941 */ /* 0x000fea0003800000 */
.L_x_2569:
        /* <DEDUP_REMOVED lines=64> */
.L_x_2572:
[----:B------:R-:W-:Y:S05]  /*6270*/  BSYNC B0 ;  /* 0x0000000000007941 */ /* 0x000fea0003800000 */
.L_x_2571:
        /* <DEDUP_REMOVED lines=64> */
.L_x_2574:
[----:B------:R-:W-:Y:S05]  /*6680*/  BSYNC B0 ;  /* 0x0000000000007941 */ /* 0x000fea0003800000 */
.L_x_2573:
        /* <DEDUP_REMOVED lines=64> */
.L_x_2576:
[----:B------:R-:W-:Y:S05]  /*6a90*/  BSYNC B0 ;  /* 0x0000000000007941 */ /* 0x000fea0003800000 */
.L_x_2575:
        /* <DEDUP_REMOVED lines=64> */
.L_x_2578:
[----:B------:R-:W-:Y:S05]  /*6ea0*/  BSYNC B0 ;  /* 0x0000000000007941 */ /* 0x000fea0003800000 */
.L_x_2577:
        /* <DEDUP_REMOVED lines=64> */
.L_x_2580:
[----:B------:R-:W-:Y:S05]  /*72b0*/  BSYNC B0 ;  /* 0x0000000000007941 */ /* 0x000fea0003800000 */
.L_x_2579:
        /* <DEDUP_REMOVED lines=22> */
[C---:B---3--:R-:W-:Y:S01]  /*7420*/  @!P0 IMAD.U32 R4, R3.reuse, 0x10000, RZ ;  /* 0x0001000003048824 */ /* 0x048fe200078e00ff */
[----:B------:R-:W-:Y:S02]  /*7430*/  @!P0 SHF.L.U32 R7, R2, 0x10, RZ ;  /* 0x0000001002078819 */ /* 0x000fe400000006ff */
[----:B------:R-:W-:Y:S02]  /*7440*/  @!P0 LOP3.LUT R5, R3, 0xffff0000, RZ, 0xc0, !PT ;  /* 0xffff000003058812 */ /* 0x000fe400078ec0ff */
[----:B------:R-:W-:Y:S01]  /*7450*/  @!P0 SHF.L.U32 R3, R20, 0x10, RZ ;  /* 0x0000001014038819 */ /* 0x000fe200000006ff */
[----:B----4-:R-:W-:Y:S01]  /*7460*/  @!P0 IMAD.U32 R19, R25, 0x10000, RZ ;  /* 0x0001000019138824 */ /* 0x010fe200078e00ff */
[----:B------:R-:W-:Y:S02]  /*7470*/  @!P0 SHF.L.U32 R8, R24, 0x10, RZ ;  /* 0x0000001018088819 */ /* 0x000fe400000006ff */
[----:B------:R-:W-:Y:S02]  /*7480*/  @!P0 LOP3.LUT R6, R2, 0xffff0000, RZ, 0xc0, !PT ;  /* 0xffff000002068812 */ /* 0x000fe400078ec0ff */
[----:B------:R-:W-:Y:S01]  /*7490*/  @!P0 LOP3.LUT R2, R21, 0xffff0000, RZ, 0xc0, !PT ;  /* 0xffff000015028812 */ /* 0x000fe200078ec0ff */
        /* <DEDUP_REMOVED lines=8> */
[----:B------:R-:W-:Y:S01]  /*7520*/  @!P0 FMUL.FTZ R27, R2, R18 ;  /* 0x00000012021b8220 */ /* 0x000fe20000410000 */
[----:B------:R-:W-:Y:S01]  /*7530*/  @!P0 LOP3.LUT R3, R22, 0xffff0000, RZ, 0xc0, !PT ;  /* 0xffff000016038812 */ /* 0x000fe200078ec0ff */
[----:B------:R-:W-:Y:S01]  /*7540*/  @!P0 FMUL.FTZ R2, R2, R6 ;  /* 0x0000000602028220 */ /* 0x000fe20000410000 */
[----:B------:R-:W-:Y:S01]  /*7550*/  @!P0 F2FP.BF16.PACK_AB R0, R0, R26 ;  /* 0x0000001a0000823e */ /* 0x000fe200000010ff */
[----:B------:R-:W-:Y:S01]  /*7560*/  @!P0 FFMA.FTZ R27, R8, R6, -R27 ;  /* 0x00000006081b8223 */ /* 0x000fe2000001081b */
[----:B------:R-:W-:Y:S01]  /*7570*/  @!P0 SHF.L.U32 R6, R22, 0x10, RZ ;  /* 0x0000001016068819 */ /* 0x000fe200000006ff */
[C---:B------:R-:W-:Y:S01]  /*7580*/  @!P0 FMUL.FTZ R28, R3.reuse, R19 ;  /* 0x00000013031c8220 */ /* 0x040fe20000410000 */
[----:B------:R-:W-:Y:S01]  /*7590*/  @!P0 MOV R20, R0 ;  /* 0x0000000000148202 */ /* 0x000fe20000000f00 */
[----:B------:R-:W-:Y:S02]  /*75a0*/  @!P0 FMUL.FTZ R3, R3, R4 ;  /* 0x0000000403038220 */ /* 0x000fe40000410000 */
[----:B------:R-:W-:Y:S02]  /*75b0*/  @!P0 IMAD.U32 R25, R23, 0x10000, RZ ;  /* 0x0001000017198824 */ /* 0x000fe400078e00ff */
        /* <DEDUP_REMOVED lines=16> */
.L_x_2582:
[----:B------:R-:W-:Y:S05]  /*76c0*/  BSYNC B0 ;  /* 0x0000000000007941 */ /* 0x000fea0003800000 */
.L_x_2581:
[----:B------:R-:W2:Y:S01]  /*76d0*/  LD.E R0, [R10.64+0xd0] ;  /* 0x0000d0060a007980 */ /* 0x000ea2000c101900 */
        /* <DEDUP_REMOVED lines=8> */
.L_x_2550:
[----:B------:R-:W-:Y:S01]  /*7760*/  LEA.HI R117, R18, R18, RZ, 0x1 ;  /* 0x0000001212757211 */ /* 0x000fe200078f08ff */
[----:B------:R-:W-:Y:S03]  /*7770*/  BSSY B1, `(.L_x_2584) ;  /* 0x000005c000017945 */ /* 0x000fe60003800000 */
[----:B------:R-:W-:Y:S05]  /*7780*/  SHF.R.S32.HI R117, RZ, 0x1, R117 ;  /* 0x00000001ff757819 */ /* 0x000fea0000011475 */
[----:B------:R-:W-:Y:S01]  /*7790*/  IMAD.MOV.U32 R232, RZ, RZ, R117 ;  /* 0x000000ffffe87224 */ /* 0x000fe200078e0075 */
[----:B------:R-:W-:-:S05]  /*77a0*/  @!P2 BRA `(.L_x_2585) ;  /* 0x000005800000a947 */ /* 0x000fca0003800000 */
        /* <DEDUP_REMOVED lines=11> */
[----:B-----5:R-:W-:Y:S01]  /*7860*/  IMAD.U32 R29, R21, 0x10000, RZ ;  /* 0x00010000151d7824 */ /* 0x020fe200078e00ff */
[C---:B------:R-:W-:Y:S01]  /*7870*/  SHF.L.U32 R27, R20.reuse, 0x10, RZ ;  /* 0x00000010141b7819 */ /* 0x040fe200000006ff */
[----:B------:R-:W-:Y:S01]  /*7880*/  IMAD.U32 R33, R23, 0x10000, RZ ;  /* 0x0001000017217824 */ /* 0x000fe200078e00ff */
[----:B------:R-:W-:Y:S02]  /*7890*/  LOP3.LUT R28, R20, 0xffff0000, RZ, 0xc0, !PT ;  /* 0xffff0000141c7812 */ /* 0x000fe400078ec0ff */
[----:B------:R-:W-:Y:S02]  /*78a0*/  LOP3.LUT R30, R21, 0xffff0000, RZ, 0xc0, !PT ;  /* 0xffff0000151e7812 */ /* 0x000fe400078ec0ff */
[C---:B------:R-:W-:Y:S01]  /*78b0*/  SHF.L.U32 R31, R22.reuse, 0x10, RZ ;  /* 0x00000010161f7819 */ /* 0x040fe200000006ff */
[--C-:B------:R-:W-:Y:S01]  /*78c0*/  @P1 IMAD.MOV R3, RZ, RZ, -R117.reuse ;  /* 0x000000ffff031224 */ /* 0x100fe200078e0a75 */
[----:B------:R-:W-:Y:S01]  /*78d0*/  LOP3.LUT R32, R22, 0xffff0000, RZ, 0xc0, !PT ;  /* 0xffff000016207812 */ /* 0x000fe200078ec0ff */
[--C-:B------:R-:W-:Y:S01]  /*78e0*/  @P1 IMAD.MOV R0, RZ, RZ, -R117.reuse ;  /* 0x000000ffff001224 */ /* 0x100fe200078e0a75 */
[----:B------:R-:W-:Y:S02]  /*78f0*/  LOP3.LUT R34, R23, 0xffff0000, RZ, 0xc0, !PT ;  /* 0xffff000017227812 */ /* 0x000fe400078ec0ff */
[C---:B------:R-:W-:Y:S04]  /*7900*/  LEA R2, P0, R3.reuse, R4, 0x1 ;  /* 0x0000000403027211 */ /* 0x040fe800078008ff */
[----:B------:R-:W-:Y:S02]  /*7910*/  LEA.HI.X.SX32 R3, R3, R5, 0x1, P0 ;  /* 0x0000000503037211 */ /* 0x000fe400000f0eff */
[C---:B------:R-:W-:Y:S03]  /*7920*/  LEA R248, P0, R0.reuse, R24, 0x1 ;  /* 0x0000001800f87211 */ /* 0x040fe600078008ff */
[----:B-1----:R1:W2:Y:S01]  /*7930*/  LD.E.128 R4, [R2.64] ;  /* 0x0000000602047980 */ /* 0x0022a2000c101d00 */
[----:B------:R-:W-:Y:S02]  /*7940*/  LEA.HI.X.SX32 R249, R0, R25, 0x1, P0 ;  /* 0x0000001900f97211 */ /* 0x000fe400000f0eff */
[----:B------:R-:W-:Y:S01]  /*7950*/  MOV R0, RZ ;  /* 0x000000ff00007202 */ /* 0x000fe20000000f00 */
[----:B------:R-:W-:Y:S04]  /*7960*/  @P1 IMAD.MOV R0, RZ, RZ, -R117 ;  /* 0x000000ffff001224 */ /* 0x000fe800078e0a75 */
[----:B------:R-:W3:Y:S01]  /*7970*/  LD.E.128 R248, [R248.64] ;  /* 0x00000006f8f87980 */ /* 0x000ee2000c101d00 */
[----:B-1----:R-:W-:Y:S01]  /*7980*/  IMAD.MOV.U32 R3, RZ, RZ, R122 ;  /* 0x000000ffff037224 */ /* 0x002fe200078e007a */
[----:B------:R-:W-:Y:S04]  /*7990*/  MOV R2, R123 ;  /* 0x0000007b00027202 */ /* 0x000fe80000000f00 */
[C---:B------:R-:W-:Y:S04]  /*79a0*/  LEA R2, P0, R0.reuse, R2, 0x1 ;  /* 0x0000000200027211 */ /* 0x040fe800078008ff */
[----:B------:R-:W-:Y:S05]  /*79b0*/  LEA.HI.X.SX32 R3, R0, R3, 0x1, P0 ;  /* 0x0000000300037211 */ /* 0x000fea00000f0eff */
[----:B------:R1:W4:Y:S01]  /*79c0*/  LD.E.128 R40, [R2.64] ;  /* 0x0000000602287980 */ /* 0x000322000c101d00 */
[C---:B--2---:R-:W-:Y:S01]  /*79d0*/  IMAD.U32 R8, R7.reuse, 0x10000, RZ ;  /* 0x0001000007087824 */ /* 0x044fe200078e00ff */
[----:B------:R-:W-:Y:S01]  /*79e0*/  LOP3.LUT R20, R7, 0xffff0000, RZ, 0xc0, !PT ;  /* 0xffff000007147812 */ /* 0x000fe200078ec0ff */
[C---:B-1----:R-:W-:Y:S01]  /*79f0*/  IMAD.U32 R3, R5.reuse, 0x10000, RZ ;  /* 0x0001000005037824 */ /* 0x042fe200078e00ff */
[C---:B------:R-:W-:Y:S02]  /*7a00*/  SHF.L.U32 R0, R4.reuse, 0x10, RZ ;  /* 0x0000001004007819 */ /* 0x040fe400000006ff */
[----:B------:R-:W-:Y:S02]  /*7a10*/  LOP3.LUT R2, R4, 0xffff0000, RZ, 0xc0, !PT ;  /* 0xffff000004027812 */ /* 0x000fe400078ec0ff */
[----:B------:R-:W-:Y:S01]  /*7a20*/  LOP3.LUT R4, R5, 0xffff0000, RZ, 0xc0, !PT ;  /* 0xffff000005047812 */ /* 0x000fe200078ec0ff */
[C---:B---3--:R-:W-:Y:S01]  /*7a30*/  IMAD.U32 R7, R251.reuse, 0x10000, RZ ;  /* 0x00010000fb077824 */ /* 0x048fe200078e00ff */
[----:B------:R-:W-:Y:S01]  /*7a40*/  LOP3.LUT R19, R251, 0xffff0000, RZ, 0xc0, !PT ;  /* 0xffff0000fb137812 */ /* 0x000fe200078ec0ff */
[----:B------:R-:W-:Y:S01]  /*7a50*/  IMAD.U32 R24, R249, 0x10000, RZ ;  /* 0x00010000f9187824 */ /* 0x000fe200078e00ff */
[C---:B------:R-:W-:Y:S01]  /*7a60*/  SHF.L.U32 R26, R248.reuse, 0x10, RZ ;  /* 0x00000010f81a7819 */ /* 0x040fe200000006ff */
[----:B------:R-:W-:Y:S01]  /*7a70*/  @!P1 FADD.FTZ R7, -R7, -RZ ;  /* 0x800000ff07079221 */ /* 0x000fe20000010100 */
[----:B------:R-:W-:Y:S01]  /*7a80*/  LOP3.LUT R25, R248, 0xffff0000, RZ, 0xc0, !PT ;  /* 0xffff0000f8197812 */ /* 0x000fe200078ec0ff */
[----:B------:R-:W-:Y:S01]  /*7a90*/  @!P1 FADD.FTZ R19, -R19, -RZ ;  /* 0x800000ff13139221 */ /* 0x000fe20000010100 */
[----:B------:R-:W-:Y:S01]  /*7aa0*/  LOP3.LUT R21, R250, 0xffff0000, RZ, 0xc0, !PT ;  /* 0xffff0000fa157812 */ /* 0x000fe200078ec0ff */
[----:B------:R-:W-:Y:S01]  /*7ab0*/  @!P1 FADD.FTZ R26, -R26, -RZ ;  /* 0x800000ff1a1a9221 */ /* 0x000fe20000010100 */
[----:B------:R-:W-:Y:S01]  /*7ac0*/  SHF.L.U32 R22, R250, 0x10, RZ ;  /* 0x00000010fa167819 */ /* 0x000fe200000006ff */
[----:B------:R-:W-:Y:S01]  /*7ad0*/  @!P1 FADD.FTZ R25, -R25, -RZ ;  /* 0x800000ff19199221 */ /* 0x000fe20000010100 */
[----:B------:R-:W-:Y:S01]  /*7ae0*/  LOP3.LUT R23, R249, 0xffff0000, RZ, 0xc0, !PT ;  /* 0xffff0000f9177812 */ /* 0x000fe200078ec0ff */
[----:B------:R-:W-:Y:S01]  /*7af0*/  FMUL.FTZ R7, R8, R7 ;  /* 0x0000000708077220 */ /* 0x000fe20000410000 */
[----:B------:R-:W-:Y:S01]  /*7b00*/  SHF.L.U32 R5, R6, 0x10, RZ ;  /* 0x0000001006057819 */ /* 0x000fe200000006ff */
[----:B------:R-:W-:Y:S01]  /*7b10*/  FMUL.FTZ R8, R20, R19 ;  /* 0x0000001314087220 */ /* 0x000fe20000410000 */
[----:B------:R-:W-:Y:S01]  /*7b20*/  LOP3.LUT R6, R6, 0xffff0000, RZ, 0xc0, !PT ;  /* 0xffff000006067812 */ /* 0x000fe200078ec0ff */
[----:B------:R-:W-:Y:S02]  /*7b30*/  @!P1 FADD.FTZ R24, -R24, -RZ ;  /* 0x800000ff18189221 */ /* 0x000fe40000010100 */
[----:B------:R-:W-:Y:S02]  /*7b40*/  FMUL.FTZ R0, R0, R26 ;  /* 0x0000001a00007220 */ /* 0x000fe40000410000 */
[----:B------:R-:W-:Y:S02]  /*7b50*/  @!P1 FADD.FTZ R21, -R21, -RZ ;  /* 0x800000ff15159221 */ /* 0x000fe40000010100 */
[----:B------:R-:W-:Y:S02]  /*7b60*/  @!P1 FADD.FTZ R22, -R22, -RZ ;  /* 0x800000ff16169221 */ /* 0x000fe40000010100 */
[----:B------:R-:W-:Y:S02]  /*7b70*/  @!P1 FADD.FTZ R23, -R23, -RZ ;  /* 0x800000ff17179221 */ /* 0x000fe40000010100 */
[----:B------:R-:W-:Y:S02]  /*7b80*/  FMUL.FTZ R2, R2, R25 ;  /* 0x0000001902027220 */ /* 0x000fe40000410000 */
[----:B------:R-:W-:Y:S02]  /*7b90*/  FMUL.FTZ R3, R3, R24 ;  /* 0x0000001803037220 */ /* 0x000fe40000410000 */
[----:B------:R-:W-:Y:S01]  /*7ba0*/  FMUL.FTZ R6, R6, R21 ;  /* 0x0000001506067220 */ /* 0x000fe20000410000 */
[C---:B----4-:R-:W-:Y:S01]  /*7bb0*/  SHF.L.U32 R19, R40.reuse, 0x10, RZ ;  /* 0x0000001028137819 */ /* 0x050fe200000006ff */
[----:B------:R-:W-:Y:S01]  /*7bc0*/  IMAD.U32 R21, R41, 0x10000, RZ ;  /* 0x0001000029157824 */ /* 0x000fe200078e00ff */
[----:B------:R-:W-:Y:S01]  /*7bd0*/  LOP3.LUT R20, R40, 0xffff0000, RZ, 0xc0, !PT ;  /* 0xffff000028147812 */ /* 0x000fe200078ec0ff */
[----:B------:R-:W-:Y:S01]  /*7be0*/  FMUL.FTZ R5, R5, R22 ;  /* 0x0000001605057220 */ /* 0x000fe20000410000 */
[----:B------:R-:W-:Y:S01]  /*7bf0*/  LOP3.LUT R22, R41, 0xffff0000, RZ, 0xc0, !PT ;  /* 0xffff000029167812 */ /* 0x000fe200078ec0ff */
[----:B------:R-:W-:Y:S01]  /*7c00*/  FFMA.FTZ R0, R27, R19, R0 ;  /* 0x000000131b007223 */ /* 0x000fe20000010000 */
[----:B------:R-:W-:Y:S01]  /*7c10*/  LOP3.LUT R24, R42, 0xffff0000, RZ, 0xc0, !PT ;  /* 0xffff00002a187812 */ /* 0x000fe200078ec0ff */
[----:B------:R-:W-:Y:S01]  /*7c20*/  FMUL.FTZ R4, R4, R23 ;  /* 0x0000001704047220 */ /* 0x000fe20000410000 */
[----:B------:R-:W-:Y:S01]  /*7c30*/  SHF.L.U32 R23, R42, 0x10, RZ ;  /* 0x000000102a177819 */ /* 0x000fe200000006ff */
[----:B------:R-:W-:Y:S01]  /*7c40*/  FFMA.FTZ R2, R28, R20, R2 ;  /* 0x000000141c027223 */ /* 0x000fe20000010002 */
[----:B------:R-:W-:Y:S01]  /*7c50*/  LOP3.LUT R26, R43, 0xffff0000, RZ, 0xc0, !PT ;  /* 0xffff00002b1a7812 */ /* 0x000fe200078ec0ff */
[----:B------:R-:W-:Y:S02]  /*7c60*/  FFMA.FTZ R3, R29, R21, R3 ;  /* 0x000000151d037223 */ /* 0x000fe40000010003 */
[----:B------:R-:W-:Y:S01]  /*7c70*/  FFMA.FTZ R4, R30, R22, R4 ;  /* 0x000000161e047223 */ /* 0x000fe20000010004 */
[----:B------:R-:W-:Y:S01]  /*7c80*/  F2FP.BF16.PACK_AB R20, R2, R0 ;  /* 0x000000000214723e */ /* 0x000fe200000010ff */
[----:B------:R-:W-:Y:S02]  /*7c90*/  IMAD.U32 R25, R43, 0x10000, RZ ;  /* 0x000100002b197824 */ /* 0x000fe400078e00ff */
[----:B------:R-:W-:Y:S01]  /*7ca0*/  FFMA.FTZ R5, R31, R23, R5 ;  /* 0x000000171f057223 */ /* 0x000fe20000010005 */
[----:B------:R-:W-:Y:S01]  /*7cb0*/  F2FP.BF16.PACK_AB R21, R4, R3 ;  /* 0x000000030415723e */ /* 0x000fe200000010ff */
[----:B------:R-:W-:Y:S02]  /*7cc0*/  FFMA.FTZ R6, R32, R24, R6 ;  /* 0x0000001820067223 */ /* 0x000fe40000010006 */
[----:B------:R-:W-:Y:S02]  /*7cd0*/  FFMA.FTZ R7, R33, R25, R7 ;  /* 0x0000001921077223 */ /* 0x000fe40000010007 */
[----:B------:R-:W-:Y:S01]  /*7ce0*/  FFMA.FTZ R8, R34, R26, R8 ;  /* 0x0000001a22087223 */ /* 0x000fe20000010008 */
[----:B------:R-:W-:Y:S04]  /*7cf0*/  F2FP.BF16.PACK_AB R22, R6, R5 ;  /* 0x000000050616723e */ /* 0x000fe800000010ff */
[----:B------:R-:W-:Y:S02]  /*7d00*/  F2FP.BF16.PACK_AB R23, R8, R7 ;  /* 0x000000070817723e */ /* 0x000fe400000010ff */
.L_x_2587:
[----:B------:R-:W-:Y:S05]  /*7d10*/  BSYNC B0 ;  /* 0x0000000000007941 */ /* 0x000fea0003800000 */
.L_x_2586:
[----:B-----5:R2:W-:Y:S02]  /*7d20*/  ST.E.128 [R124.64], R20 ;  /* 0x000000147c007985 */ /* 0x0205e4000c101d06 */
.L_x_2585:
[----:B------:R-:W-:Y:S05]  /*7d30*/  BSYNC B1 ;  /* 0x0000000000017941 */ /* 0x000fea0003800000 */
.L_x_2584:
[C---:B------:R-:W-:Y:S01]  /*7d40*/  ISETP.GE.AND P0, PT, R66.reuse, R175, PT ;  /* 0x000000af4200720c */ /* 0x040fe20003f06270 */
[----:B------:R-:W-:Y:S03]  /*7d50*/  BSSY B1, `(.L_x_2588) ;  /* 0x000005e000017945 */ /* 0x000fe60003800000 */
[----:B------:R-:W-:Y:S11]  /*7d60*/  ISETP.GE.AND P0, PT, R66, R174, !P0 ;  /* 0x000000ae4200720c */ /* 0x000ff60004706270 */
[----:B------:R-:W-:Y:S02]  /*7d70*/  @!UPT UIADD3 URZ, URZ, URZ, URZ ;  /* 0x0000003f3f3ff290 */ /* 0x000fe4000fffe03f */
[----:B------:R-:W-:-:S05]  /*7d80*/  @!P0 BRA `(.L_x_2589) ;  /* 0x000005a000008947 */ /* 0x000fca0003800000 */
[C---:B-1----:R-:W-:Y:S01]  /*7d90*/  LEA R4, P0, R129.reuse, R119, 0x1 ;  /* 0x0000007781047211 */ /* 0x042fe200078008ff */
[----:B------:R-:W-:Y:S03]  /*7da0*/  BSSY B0, `(.L_x_2590) ;  /* 0x0000055000007945 */ /* 0x000fe60003800000 */
[----:B------:R-:W-:Y:S02]  /*7db0*/  LEA.HI.X R5, R129, R118, R128, 0x1, P0 ;  /* 0x0000007681057211 */ /* 0x000fe400000f0c80 */
[----:B------:R-:W-:Y:S03]  /*7dc0*/  ISETP.GE.AND P0, PT, R16, R18, PT ;  /* 0x000000121000720c */ /* 0x000fe60003f06270 */
[----:B--2---:R1:W5:Y:S10]  /*7dd0*/  LD.E.128 R20, [R4.64] ;  /* 0x0000000604147980 */ /* 0x004374000c101d00 */
        /* <DEDUP_REMOVED lines=14> */
[----:B------:R-:W-:Y:S02]  /*7ec0*/  LEA R2, P0, R3, R4, 0x1 ;  /* 0x0000000403027211 */ /* 0x000fe400078008ff */
[----:B------:R-:W-:Y:S02]  /*7ed0*/  IADD3 R8, P2, R159, R0, RZ ;  /* 0x000000009f087210 */ /* 0x000fe40007f5e0ff */
[----:B------:R-:W-:Y:S02]  /*7ee0*/  LEA.HI.X.SX32 R3, R3, R5, 0x1, P0 ;  /* 0x0000000503037211 */ /* 0x000fe400000f0eff */
[----:B------:R-:W-:Y:S02]  /*7ef0*/  LEA R248, P0, R8, R121, 0x1 ;  /* 0x0000007908f87211 */ /* 0x000fe400078008ff */
[----:B------:R-:W-:Y:S01]  /*7f00*/  LEA.HI.X.SX32 R0, R0, R144, 0x1, P2 ;  /* 0x0000009000007211 */ /* 0x000fe200010f0eff */
[----:B-1----:R1:W2:Y:S03]  /*7f10*/  LD.E.128 R4, [R2.64] ;  /* 0x0000000602047980 */ /* 0x0022a6000c101d00 */
[----:B------:R-:W-:Y:S01]  /*7f20*/  LEA.HI.X R249, R8, R120, R0, 0x1, P0 ;  /* 0x0000007808f97211 */ /* 0x000fe200000f0c00 */
[----:B------:R-:W-:Y:S01]  /*7f30*/  IMAD.MOV.U32 R0, RZ, RZ, RZ ;  /* 0x000000ffff007224 */ /* 0x000fe200078e00ff */
[----:B------:R-:W-:Y:S04]  /*7f40*/  @P1 IADD3 R0, -R117, RZ, RZ ;  /* 0x000000ff75001210 */ /* 0x000fe80007ffe1ff */
[----:B------:R-:W3:Y:S01]  /*7f50*/  LD.E.128 R248, [R248.64] ;  /* 0x00000006f8f87980 */ /* 0x000ee2000c101d00 */
[----:B-1----:R-:W-:Y:S04]  /*7f60*/  IADD3 R3, P0, R159, R0, RZ ;  /* 0x000000009f037210 */ /* 0x002fe80007f1e0ff */
[----:B------:R-:W-:Y:S02]  /*7f70*/  LEA.HI.X.SX32 R0, R0, R144, 0x1, P0 ;  /* 0x0000009000007211 */ /* 0x000fe400000f0eff */
[C---:B------:R-:W-:Y:S04]  /*7f80*/  LEA R2, P0, R3.reuse, R123, 0x1 ;  /* 0x0000007b03027211 */ /* 0x040fe800078008ff */
[----:B------:R-:W-:Y:S05]  /*7f90*/  LEA.HI.X R3, R3, R122, R0, 0x1, P0 ;  /* 0x0000007a03037211 */ /* 0x000fea00000f0c00 */
[----:B------:R1:W4:Y:S01]  /*7fa0*/  LD.E.128 R40, [R2.64] ;  /* 0x0000000602287980 */ /* 0x000322000c101d00 */
[C---:B--2---:R-:W-:Y:S01]  /*7fb0*/  IMAD.U32 R0, R4.reuse, 0x10000, RZ ;  /* 0x0001000004007824 */ /* 0x044fe200078e00ff */
[C---:B------:R-:W-:Y:S02]  /*7fc0*/  SHF.L.U32 R8, R7.reuse, 0x10, RZ ;  /* 0x0000001007087819 */ /* 0x040fe400000006ff */
[----:B------:R-:W-:Y:S02]  /*7fd0*/  LOP3.LUT R20, R7, 0xffff0000, RZ, 0xc0, !PT ;  /* 0xffff000007147812 */ /* 0x000fe400078ec0ff */
[----:B-1----:R-:W-:Y:S02]  /*7fe0*/  LOP3.LUT R2, R4, 0xffff0000, RZ, 0xc0, !PT ;  /* 0xffff000004027812 */ /* 0x002fe400078ec0ff */
[----:B------:R-:W-:Y:S01]  /*7ff0*/  SHF.L.U32 R3, R5, 0x10, RZ ;  /* 0x0000001005037819 */ /* 0x000fe200000006ff */
[----:B---3--:R-:W-:Y:S01]  /*8000*/  IMAD.U32 R26, R248, 0x10000, RZ ;  /* 0x00010000f81a7824 */ /* 0x008fe200078e00ff */
[C---:B------:R-:W-:Y:S01]  /*8010*/  SHF.L.U32 R7, R251.reuse, 0x10, RZ ;  /* 0x00000010fb077819 */ /* 0x040fe200000006ff */
        /* <DEDUP_REMOVED lines=12> */
[C---:B------:R-:W-:Y:S01]  /*80e0*/  IMAD.U32 R5, R6.reuse, 0x10000, RZ ;  /* 0x0001000006057824 */ /* 0x040fe200078e00ff */
[----:B------:R-:W-:Y:S01]  /*80f0*/  LOP3.LUT R6, R6, 0xffff0000, RZ, 0xc0, !PT ;  /* 0xffff000006067812 */ /* 0x000fe200078ec0ff */
[----:B------:R-:W-:Y:S02]  /*8100*/  @!P1 FADD.FTZ R24, -R24, -RZ ;  /* 0x800000ff18189221 */ /* 0x000fe40000010100 */
[----:B------:R-:W-:Y:S02]  /*8110*/  FMUL.FTZ R0, R0, R26 ;  /* 0x0000001a00007220 */ /* 0x000fe40000410000 */
[----:B------:R-:W-:Y:S02]  /*8120*/  FMUL.FTZ R7, R8, R7 ;  /* 0x0000000708077220 */ /* 0x000fe40000410000 */
[----:B------:R-:W-:Y:S02]  /*8130*/  FMUL.FTZ R8, R20, R19 ;  /* 0x0000001314087220 */ /* 0x000fe40000410000 */
[----:B------:R-:W-:Y:S02]  /*8140*/  @!P1 FADD.FTZ R22, -R22, -RZ ;  /* 0x800000ff16169221 */ /* 0x000fe40000010100 */
[----:B------:R-:W-:Y:S02]  /*8150*/  @!P1 FADD.FTZ R23, -R23, -RZ ;  /* 0x800000ff17179221 */ /* 0x000fe40000010100 */
[----:B------:R-:W-:Y:S02]  /*8160*/  FMUL.FTZ R2, R2, R25 ;  /* 0x0000001902027220 */ /* 0x000fe40000410000 */
[----:B------:R-:W-:Y:S01]  /*8170*/  FMUL.FTZ R6, R6, R21 ;  /* 0x0000001506067220 */ /* 0x000fe20000410000 */
[C---:B----4-:R-:W-:Y:S01]  /*8180*/  LOP3.LUT R20, R40.reuse, 0xffff0000, RZ, 0xc0, !PT ;  /* 0xffff000028147812 */ /* 0x050fe200078ec0ff */
[----:B------:R-:W-:Y:S01]  /*8190*/  IMAD.U32 R19, R40, 0x10000, RZ ;  /* 0x0001000028137824 */ /* 0x000fe200078e00ff */
[----:B------:R-:W-:Y:S01]  /*81a0*/  SHF.L.U32 R21, R41, 0x10, RZ ;  /* 0x0000001029157819 */ /* 0x000fe200000006ff */
[----:B------:R-:W-:Y:S01]  /*81b0*/  FMUL.FTZ R3, R3, R24 ;  /* 0x0000001803037220 */ /* 0x000fe20000410000 */
[----:B------:R-:W-:Y:S01]  /*81c0*/  LOP3.LUT R24, R42, 0xffff0000, RZ, 0xc0, !PT ;  /* 0xffff00002a187812 */ /* 0x000fe200078ec0ff */
[----:B------:R-:W-:Y:S01]  /*81d0*/  FFMA.FTZ R0, R27, R19, R0 ;  /* 0x000000131b007223 */ /* 0x000fe20000010000 */
[----:B------:R-:W-:Y:S01]  /*81e0*/  SHF.L.U32 R25, R43, 0x10, RZ ;  /* 0x000000102b197819 */ /* 0x000fe200000006ff */
[----:B------:R-:W-:Y:S01]  /*81f0*/  FMUL.FTZ R5, R5, R22 ;  /* 0x0000001605057220 */ /* 0x000fe20000410000 */
[----:B------:R-:W-:Y:S01]  /*8200*/  LOP3.LUT R22, R41, 0xffff0000, RZ, 0xc0, !PT ;  /* 0xffff000029167812 */ /* 0x000fe200078ec0ff */
[----:B------:R-:W-:Y:S01]  /*8210*/  FMUL.FTZ R4, R4, R23 ;  /* 0x0000001704047220 */ /* 0x000fe20000410000 */
[----:B------:R-:W-:Y:S01]  /*8220*/  LOP3.LUT R26, R43, 0xffff0000, RZ, 0xc0, !PT ;  /* 0xffff00002b1a7812 */ /* 0x000fe200078ec0ff */
[----:B------:R-:W-:Y:S02]  /*8230*/  FFMA.FTZ R2, R28, R20, R2 ;  /* 0x000000141c027223 */ /* 0x000fe40000010002 */
[----:B------:R-:W-:Y:S02]  /*8240*/  IMAD.U32 R23, R42, 0x10000, RZ ;  /* 0x000100002a177824 */ /* 0x000fe400078e00ff */
[----:B------:R-:W-:Y:S01]  /*8250*/  FFMA.FTZ R3, R29, R21, R3 ;  /* 0x000000151d037223 */ /* 0x000fe20000010003 */
[----:B------:R-:W-:Y:S01]  /*8260*/  F2FP.BF16.PACK_AB R20, R2, R0 ;  /* 0x000000000214723e */ /* 0x000fe200000010ff */
[----:B------:R-:W-:Y:S02]  /*8270*/  FFMA.FTZ R4, R30, R22, R4 ;  /* 0x000000161e047223 */ /* 0x000fe40000010004 */
[----:B------:R-:W-:Y:S02]  /*8280*/  FFMA.FTZ R5, R31, R23, R5 ;  /* 0x000000171f057223 */ /* 0x000fe40000010005 */
[----:B------:R-:W-:Y:S01]  /*8290*/  FFMA.FTZ R6, R32, R24, R6 ;  /* 0x0000001820067223 */ /* 0x000fe20000010006 */
[----:B------:R-:W-:Y:S01]  /*82a0*/  F2FP.BF16.PACK_AB R21, R4, R3 ;  /* 0x000000030415723e */ /* 0x000fe200000010ff */
[----:B------:R-:W-:Y:S02]  /*82b0*/  FFMA.FTZ R7, R33, R25, R7 ;  /* 0x0000001921077223 */ /* 0x000fe40000010007 */
[----:B------:R-:W-:Y:S01]  /*82c0*/  FFMA.FTZ R8, R34, R26, R8 ;  /* 0x0000001a22087223 */ /* 0x000fe20000010008 */
[----:B------:R-:W-:Y:S04]  /*82d0*/  F2FP.BF16.PACK_AB R22, R6, R5 ;  /* 0x000000050616723e */ /* 0x000fe800000010ff */
[----:B------:R-:W-:Y:S02]  /*82e0*/  F2FP.BF16.PACK_AB R23, R8, R7 ;  /* 0x000000070817723e */ /* 0x000fe400000010ff */
.L_x_2591:
[----:B------:R-:W-:Y:S05]  /*82f0*/  BSYNC B0 ;  /* 0x0000000000007941 */ /* 0x000fea0003800000 */
.L_x_2590:
[C---:B------:R-:W-:Y:S04]  /*8300*/  LEA R2, P0, R56.reuse, R124, 0x1 ;  /* 0x0000007c38027211 */ /* 0x040fe800078008ff */
[----:B------:R-:W-:Y:S05]  /*8310*/  LEA.HI.X R3, R56, R125, R57, 0x1, P0 ;  /* 0x0000007d38037211 */ /* 0x000fea00000f0c39 */
[----:B-----5:R2:W-:Y:S04]  /*8320*/  ST.E.128 [R2.64], R20 ;  /* 0x0000001402007985 */ /* 0x0205e8000c101d06 */
.L_x_2589:
[----:B------:R-:W-:Y:S05]  /*8330*/  BSYNC B1 ;  /* 0x0000000000017941 */ /* 0x000fea0003800000 */
.L_x_2588:
        /* <DEDUP_REMOVED lines=24> */
[C---:B------:R-:W-:Y:S02]  /*84c0*/  LEA R2, P0, R3.reuse, R4, 0x1 ;  /* 0x0000000403027211 */ /* 0x040fe400078008ff */
[----:B------:R-:W-:Y:S02]  /*84d0*/  IADD3 R8, P2, R158, R0, RZ ;  /* 0x000000009e087210 */ /* 0x000fe40007f5e0ff */
[----:B------:R-:W-:Y:S02]  /*84e0*/  LEA.HI.X.SX32 R3, R3, R5, 0x1, P0 ;  /* 0x0000000503037211 */ /* 0x000fe400000f0eff */
[----:B------:R-:W-:Y:S02]  /*84f0*/  LEA R248, P0, R8, R121, 0x1 ;  /* 0x0000007908f87211 */ /* 0x000fe400078008ff */
[-C--:B------:R-:W-:Y:S01]  /*8500*/  LEA.HI.X.SX32 R0, R0, R143.reuse, 0x1, P2 ;  /* 0x0000008f00007211 */ /* 0x080fe200010f0eff */
        /* <DEDUP_REMOVED lines=62> */
.L_x_2595:
[----:B------:R-:W-:Y:S05]  /*88f0*/  BSYNC B0 ;  /* 0x0000000000007941 */ /* 0x000fea0003800000 */
.L_x_2594:
[C---:B------:R-:W-:Y:S04]  /*8900*/  LEA R2, P0, R88.reuse, R124, 0x1 ;  /* 0x0000007c58027211 */ /* 0x040fe800078008ff */
[----:B------:R-:W-:Y:S05]  /*8910*/  LEA.HI.X R3, R88, R125, R89, 0x1, P0 ;  /* 0x0000007d58037211 */ /* 0x000fea00000f0c59 */
[----:B-----5:R2:W-:Y:S04]  /*8920*/  ST.E.128 [R2.64], R20 ;  /* 0x0000001402007985 */ /* 0x0205e8000c101d06 */
.L_x_2593:
[----:B------:R-:W-:Y:S05]  /*8930*/  BSYNC B1 ;  /* 0x0000000000017941 */ /* 0x000fea0003800000 */
.L_x_2592:
[C---:B------:R-:W-:Y:S01]  /*8940*/  ISETP.GE.AND P0, PT, R64.reuse, R175, PT ;  /* 0x000000af4000720c */ /* 0x040fe20003f06270 */
[----:B------:R-:W-:Y:S03]  /*8950*/  BSSY B1, `(.L_x_2596) ;  /* 0x0000062000017945 */ /* 0x000fe60003800000 */
[----:B------:R-:W-:Y:S11]  /*8960*/  ISETP.GE.AND P0, PT, R64, R174, !P0 ;  /* 0x000000ae4000720c */ /* 0x000ff60004706270 */
[----:B------:R-:W-:Y:S02]  /*8970*/  @!UPT UIADD3 URZ, URZ, URZ, URZ ;  /* 0x0000003f3f3ff290 */ /* 0x000fe4000fffe03f */
[----:B------:R-:W-:-:S05]  /*8980*/  @!P0 BRA `(.L_x_2597) ;  /* 0x000005e000008947 */ /* 0x000fca0003800000 */
[----:B-1----:R-:W-:Y:S01]  /*8990*/  MOV R4, R119 ;  /* 0x0000007700047202 */ /* 0x002fe20000000f00 */
[----:B------:R-:W-:Y:S01]  /*89a0*/  IMAD R0, R231, 0x60, RZ ;  /* 0x00000060e7007824 */ /* 0x000fe200078e02ff */
[----:B------:R-:W-:Y:S01]  /*89b0*/  MOV R5, R118 ;  /* 0x0000007600057202 */ /* 0x000fe20000000f00 */
[----:B------:R-:W-:Y:S01]  /*89c0*/  BSSY B0, `(.L_x_2598) ;  /* 0x0000056000007945 */ /* 0x000fe20003800000 */
[----:B------:R-:W-:Y:S03]  /*89d0*/  ISETP.GE.AND P0, PT, R16, R18, PT ;  /* 0x000000121000720c */ /* 0x000fe60003f06270 */
[----:B------:R-:W-:Y:S05]  /*89e0*/  IMAD.WIDE.U32 R4, R230, 0x60, R4 ;  /* 0x00000060e6047825 */ /* 0x000fea00078e0004 */
[----:B------:R-:W-:Y:S05]  /*89f0*/  IADD3 R5, R5, R0, RZ ;  /* 0x0000000005057210 */ /* 0x000fea0007ffe0ff */
[----:B--2---:R1:W5:Y:S01]  /*8a00*/  LD.E.128 R20, [R4.64] ;  /* 0x0000000604147980 */ /* 0x004362000c101d00 */
        /* <DEDUP_REMOVED lines=81> */
.L_x_2599:
[----:B------:R-:W-:Y:S05]  /*8f20*/  BSYNC B0 ;  /* 0x0000000000007941 */ /* 0x000fea0003800000 */
.L_x_2598:
[----:B------:R-:W-:Y:S02]  /*8f30*/  IMAD R0, R39, 0x60, RZ ;  /* 0x0000006027007824 */ /* 0x000fe400078e02ff */
[----:B------:R-:W-:Y:S05]  /*8f40*/  IMAD.WIDE.U32 R2, R38, 0x60, R124 ;  /* 0x0000006026027825 */ /* 0x000fea00078e007c */
[----:B------:R-:W-:Y:S05]  /*8f50*/  IADD3 R3, R3, R0, RZ ;  /* 0x0000000003037210 */ /* 0x000fea0007ffe0ff */
[----:B-----5:R2:W-:Y:S02]  /*8f60*/  ST.E.128 [R2.64], R20 ;  /* 0x0000001402007985 */ /* 0x0205e4000c101d06 */
.L_x_2597:
[----:B------:R-:W-:Y:S05]  /*8f70*/  BSYNC B1 ;  /* 0x0000000000017941 */ /* 0x000fea0003800000 */
.L_x_2596:
        /* <DEDUP_REMOVED lines=91> */
.L_x_2603:
[----:B------:R-:W-:Y:S05]  /*9530*/  BSYNC B0 ;  /* 0x0000000000007941 */ /* 0x000fea0003800000 */
.L_x_2602:
[C---:B------:R-:W-:Y:S04]  /*9540*/  LEA R2, P0, R86.reuse, R124, 0x1 ;  /* 0x0000007c56027211 */ /* 0x040fe800078008ff */
[----:B------:R-:W-:Y:S05]  /*9550*/  LEA.HI.X R3, R86, R125, R87, 0x1, P0 ;  /* 0x0000007d56037211 */ /* 0x000fea00000f0c57 */
[----:B-----5:R2:W-:Y:S04]  /*9560*/  ST.E.128 [R2.64], R20 ;  /* 0x0000001402007985 */ /* 0x0205e8000c101d06 */
.L_x_2601:
[----:B------:R-:W-:Y:S05]  /*9570*/  BSYNC B1 ;  /* 0x0000000000017941 */ /* 0x000fea0003800000 */
.L_x_2600:
        /* <DEDUP_REMOVED lines=94> */
.L_x_2607:
[----:B------:R-:W-:Y:S05]  /*9b60*/  BSYNC B0 ;  /* 0x0000000000007941 */ /* 0x000fea0003800000 */
.L_x_2606:
[----:B------:R-:W-:Y:S02]  /*9b70*/  IMAD R0, R39, 0xa0, RZ ;  /* 0x000000a027007824 */ /* 0x000fe400078e02ff */
[----:B------:R-:W-:Y:S05]  /*9b80*/  IMAD.WIDE.U32 R2, R38, 0xa0, R124 ;  /* 0x000000a026027825 */ /* 0x000fea00078e007c */
[----:B------:R-:W-:Y:S05]  /*9b90*/  IADD3 R3, R3, R0, RZ ;  /* 0x0000000003037210 */ /* 0x000fea0007ffe0ff */
[----:B-----5:R2:W-:Y:S02]  /*9ba0*/  ST.E.128 [R2.64], R20 ;  /* 0x0000001402007985 */ /* 0x0205e4000c101d06 */
.L_x_2605:
[----:B------:R-:W-:Y:S05]  /*9bb0*/  BSYNC B1 ;  /* 0x0000000000017941 */ /* 0x000fea0003800000 */
.L_x_2604:
        /* <DEDUP_REMOVED lines=94> */
.L_x_2611:
[----:B------:R-:W-:Y:S05]  /*a1a0*/  BSYNC B0 ;  /* 0x0000000000007941 */ /* 0x000fea0003800000 */
.L_x_2610:
[----:B------:R-:W-:Y:S02]  /*a1b0*/  IMAD R0, R39, 0xc0, RZ ;  /* 0x000000c027007824 */ /* 0x000fe400078e02ff */
[----:B------:R-:W-:Y:S05]  /*a1c0*/  IMAD.WIDE.U32 R2, R38, 0xc0, R124 ;  /* 0x000000c026027825 */ /* 0x000fea00078e007c */
[----:B------:R-:W-:Y:S05]  /*a1d0*/  IADD3 R3, R3, R0, RZ ;  /* 0x0000000003037210 */ /* 0x000fea0007ffe0ff */
[----:B-----5:R2:W-:Y:S02]  /*a1e0*/  ST.E.128 [R2.64], R20 ;  /* 0x0000001402007985 */ /* 0x0205e4000c101d06 */
.L_x_2609:
[----:B------:R-:W-:Y:S05]  /*a1f0*/  BSYNC B1 ;  /* 0x0000000000017941 */ /* 0x000fea0003800000 */
.L_x_2608:
        /* <DEDUP_REMOVED lines=94> */
.L_x_2615:
[----:B------:R-:W-:Y:S05]  /*a7e0*/  BSYNC B0 ;  /* 0x0000000000007941 */ /* 0x000fea0003800000 */
.L_x_2614:
[----:B------:R-:W-:Y:S02]  /*a7f0*/  IMAD R0, R39, 0xe0, RZ ;  /* 0x000000e027007824 */ /* 0x000fe400078e02ff */
[----:B------:R-:W-:Y:S05]  /*a800*/  IMAD.WIDE.U32 R2, R38, 0xe0, R124 ;  /* 0x000000e026027825 */ /* 0x000fea00078e007c */
[----:B------:R-:W-:Y:S05]  /*a810*/  IADD3 R3, R3, R0, RZ ;  /* 0x0000000003037210 */ /* 0x000fea0007ffe0ff */
[----:B-----5:R2:W-:Y:S02]  /*a820*/  ST.E.128 [R2.64], R20 ;  /* 0x0000001402007985 */ /* 0x0205e4000c101d06 */
.L_x_2613:
[----:B------:R-:W-:Y:S05]  /*a830*/  BSYNC B1 ;  /* 0x0000000000017941 */ /* 0x000fea0003800000 */
.L_x_2612:
        /* <DEDUP_REMOVED lines=91> */
.L_x_2619:
[----:B------:R-:W-:Y:S05]  /*adf0*/  BSYNC B0 ;  /* 0x0000000000007941 */ /* 0x000fea0003800000 */
.L_x_2618:
[C---:B------:R-:W-:Y:S04]  /*ae00*/  LEA R2, P0, R84.reuse, R124, 0x1 ;  /* 0x0000007c54027211 */ /* 0x040fe800078008ff */
[----:B------:R-:W-:Y:S05]  /*ae10*/  LEA.HI.X R3, R84, R125, R85, 0x1, P0 ;  /* 0x0000007d54037211 */ /* 0x000fea00000f0c55 */
[----:B-----5:R2:W-:Y:S04]  /*ae20*/  ST.E.128 [R2.64], R20 ;  /* 0x0000001402007985 */ /* 0x0205e8000c101d06 */
.L_x_2617:
[----:B------:R-:W-:Y:S05]  /*ae30*/  BSYNC B1 ;  /* 0x0000000000017941 */ /* 0x000fea0003800000 */
.L_x_2616:
        /* <DEDUP_REMOVED lines=94> */
.L_x_2623:
[----:B------:R-:W-:Y:S05]  /*b420*/  BSYNC B0 ;  /* 0x0000000000007941 */ /* 0x000fea0003800000 */
.L_x_2622:
[----:B------:R-:W-:Y:S02]  /*b430*/  IMAD R0, R39, 0x120, RZ ;  /* 0x0000012027007824 */ /* 0x000fe400078e02ff */
[----:B------:R-:W-:Y:S05]  /*b440*/  IMAD.WIDE.U32 R2, R38, 0x120, R124 ;  /* 0x0000012026027825 */ /* 0x000fea00078e007c */
[----:B------:R-:W-:Y:S05]  /*b450*/  IADD3 R3, R3, R0, RZ ;  /* 0x0000000003037210 */ /* 0x000fea0007ffe0ff */
[----:B-----5:R2:W-:Y:S02]  /*b460*/  ST.E.128 [R2.64], R20 ;  /* 0x0000001402007985 */ /* 0x0205e4000c101d06 */
.L_x_2621:
[----:B------:R-:W-:Y:S05]  /*b470*/  BSYNC B1 ;  /* 0x0000000000017941 */ /* 0x000fea0003800000 */
.L_x_2620:
        /* <DEDUP_REMOVED lines=94> */
.L_x_2627:
[----:B------:R-:W-:Y:S05]  /*ba60*/  BSYNC B0 ;  /* 0x0000000000007941 */ /* 0x000fea0003800000 */
.L_x_2626:
[----:B------:R-:W-:Y:S02]  /*ba70*/  IMAD R0, R39, 0x140, RZ ;  /* 0x0000014027007824 */ /* 0x000fe400078e02ff */
[----:B------:R-:W-:Y:S05]  /*ba80*/  IMAD.WIDE.U32 R2, R38, 0x140, R124 ;  /* 0x0000014026027825 */ /* 0x000fea00078e007c */
[----:B------:R-:W-:Y:S05]  /*ba90*/  IADD3 R3, R3, R0, RZ ;  /* 0x0000000003037210 */ /* 0x000fea0007ffe0ff */
[----:B-----5:R2:W-:Y:S02]  /*baa0*/  ST.E.128 [R2.64], R20 ;  /* 0x0000001402007985 */ /* 0x0205e4000c101d06 */
.L_x_2625:
[----:B------:R-:W-:Y:S05]  /*bab0*/  BSYNC B1 ;  /* 0x0000000000017941 */ /* 0x000fea0003800000 */
.L_x_2624:
        /* <DEDUP_REMOVED lines=94> */
.L_x_2631:
[----:B------:R-:W-:Y:S05]  /*c0a0*/  BSYNC B0 ;  /* 0x0000000000007941 */ /* 0x000fea0003800000 */
.L_x_2630:
[----:B------:R-:W-:Y:S02]  /*c0b0*/  IMAD R0, R39, 0x160, RZ ;  /* 0x0000016027007824 */ /* 0x000fe400078e02ff */
[----:B------:R-:W-:Y:S05]  /*c0c0*/  IMAD.WIDE.U32 R2, R38, 0x160, R124 ;  /* 0x0000016026027825 */ /* 0x000fea00078e007c */
[----:B------:R-:W-:Y:S05]  /*c0d0*/  IADD3 R3, R3, R0, RZ ;  /* 0x0000000003037210 */ /* 0x000fea0007ffe0ff */
[----:B-----5:R2:W-:Y:S02]  /*c0e0*/  ST.E.128 [R2.64], R20 ;  /* 0x0000001402007985 */ /* 0x0205e4000c101d06 */
.L_x_2629:
[----:B------:R-:W-:Y:S05]  /*c0f0*/  BSYNC B1 ;  /* 0x0000000000017941 */ /* 0x000fea0003800000 */
.L_x_2628:
        /* <DEDUP_REMOVED lines=94> */
.L_x_2635:
[----:B------:R-:W-:Y:S05]  /*c6e0*/  BSYNC B0 ;  /* 0x0000000000007941 */ /* 0x000fea0003800000 */
.L_x_2634:
[----:B------:R-:W-:Y:S02]  /*c6f0*/  IMAD R0, R39, 0x180, RZ ;  /* 0x0000018027007824 */ /* 0x000fe400078e02ff */
[----:B------:R-:W-:Y:S05]  /*c700*/  IMAD.WIDE.U32 R2, R38, 0x180, R124 ;  /* 0x0000018026027825 */ /* 0x000fea00078e007c */
[----:B------:R-:W-:Y:S05]  /*c710*/  IADD3 R3, R3, R0, RZ ;  /* 0x0000000003037210 */ /* 0x000fea0007ffe0ff */
[----:B-----5:R2:W-:Y:S02]  /*c720*/  ST.E.128 [R2.64], R20 ;  /* 0x0000001402007985 */ /* 0x0205e4000c101d06 */
.L_x_2633:
[----:B------:R-:W-:Y:S05]  /*c730*/  BSYNC B1 ;  /* 0x0000000000017941 */ /* 0x000fea0003800000 */
.L_x_2632:
        /* <DEDUP_REMOVED lines=94> */
.L_x_2639:
[----:B------:R-:W-:Y:S05]  /*cd20*/  BSYNC B0 ;  /* 0x0000000000007941 */ /* 0x000fea0003800000 */
.L_x_2638:
[----:B------:R-:W-:Y:S02]  /*cd30*/  IMAD R0, R39, 0x1a0, RZ ;  /* 0x000001a027007824 */ /* 0x000fe400078e02ff */
[----:B------:R-:W-:Y:S05]  /*cd40*/  IMAD.WIDE.U32 R2, R38, 0x1a0, R124 ;  /* 0x000001a026027825 */ /* 0x000fea00078e007c */
[----:B------:R-:W-:Y:S05]  /*cd50*/  IADD3 R3, R3, R0, RZ ;  /* 0x0000000003037210 */ /* 0x000fea0007ffe0ff */
[----:B-----5:R2:W-:Y:S02]  /*cd60*/  ST.E.128 [R2.64], R20 ;  /* 0x0000001402007985 */ /* 0x0205e4000c101d06 */
.L_x_2637:
[----:B------:R-:W-:Y:S05]  /*cd70*/  BSYNC B1 ;  /* 0x0000000000017941 */ /* 0x000fea0003800000 */
.L_x_2636:
        /* <DEDUP_REMOVED lines=94> */
.L_x_2643:
[----:B------:R-:W-:Y:S05]  /*d360*/  BSYNC B0 ;  /* 0x0000000000007941 */ /* 0x000fea0003800000 */
.L_x_2642:
[----:B------:R-:W-:Y:S02]  /*d370*/  IMAD R0, R39, 0x1c0, RZ ;  /* 0x000001c027007824 */ /* 0x000fe400078e02ff */
[----:B------:R-:W-:Y:S05]  /*d380*/  IMAD.WIDE.U32 R2, R38, 0x1c0, R124 ;  /* 0x000001c026027825 */ /* 0x000fea00078e007c */
[----:B------:R-:W-:Y:S05]  /*d390*/  IADD3 R3, R3, R0, RZ ;  /* 0x0000000003037210 */ /* 0x000fea0007ffe0ff */
[----:B-----5:R2:W-:Y:S02]  /*d3a0*/  ST.E.128 [R2.64], R20 ;  /* 0x0000001402007985 */ /* 0x0205e4000c101d06 */
.L_x_2641:
[----:B------:R-:W-:Y:S05]  /*d3b0*/  BSYNC B1 ;  /* 0x0000000000017941 */ /* 0x000fea0003800000 */
.L_x_2640:
[C---:B------:R-:W-:Y:S01]  /*d3c0*/  ISETP.GE.AND P0, PT, R160.reuse, R175, PT ;  /* 0x000000afa000720c */ /* 0x040fe20003f06270 */
[----:B------:R-:W-:Y:S03]  /*d3d0*/  BSSY B1, `(.L_x_2644) ;  /* 0x0000061000017945 */ /* 0x000fe60003800000 */
[----:B------:R-:W-:Y:S11]  /*d3e0*/  ISETP.GE.AND P0, PT, R160, R174, !P0 ;  /* 0x000000aea000720c */ /* 0x000ff60004706270 */
[----:B------:R-:W-:Y:S02]  /*d3f0*/  @!UPT UIADD3 URZ, URZ, URZ, URZ ;  /* 0x0000003f3f3ff290 */ /* 0x000fe4000fffe03f */
[----:B------:R-:W-:-:S05]  /*d400*/  @!P0 BRA `(.L_x_2645) ;  /* 0x000005d000008947 */ /* 0x000fca0003800000 */
[----:B--2---:R-:W-:Y:S01]  /*d410*/  MOV R2, R119 ;  /* 0x0000007700027202 */ /* 0x004fe20000000f00 */
        /* <DEDUP_REMOVED lines=10> */
[C---:B-----5:R-:W-:Y:S01]  /*d4c0*/  SHF.L.U32 R26, R20.reuse, 0x10, RZ ;  /* 0x00000010141a7819 */ /* 0x060fe200000006ff */
[----:B------:R-:W-:Y:S01]  /*d4d0*/  IMAD.U32 R28, R21, 0x10000, RZ ;  /* 0x00010000151c7824 */ /* 0x000fe200078e00ff */
[----:B------:R-:W-:Y:S01]  /*d4e0*/  LOP3.LUT R27, R20, 0xffff0000, RZ, 0xc0, !PT ;  /* 0xffff0000141b7812 */ /* 0x000fe200078ec0ff */
[C---:B------:R-:W-:Y:S01]  /*d4f0*/  IMAD.U32 R30, R22.reuse, 0x10000, RZ ;  /* 0x00010000161e7824 */ /* 0x040fe200078e00ff */
[C---:B------:R-:W-:Y:S02]  /*d500*/  SHF.L.U32 R32, R23.reuse, 0x10, RZ ;  /* 0x0000001017207819 */ /* 0x040fe400000006ff */
[----:B------:R-:W-:Y:S02]  /*d510*/  LOP3.LUT R33, R23, 0xffff0000, RZ, 0xc0, !PT ;  /* 0xffff000017217812 */ /* 0x000fe400078ec0ff */
[----:B------:R-:W-:Y:S02]  /*d520*/  LOP3.LUT R29, R21, 0xffff0000, RZ, 0xc0, !PT ;  /* 0xffff0000151d7812 */ /* 0x000fe400078ec0ff */
[----:B------:R-:W-:Y:S01]  /*d530*/  LOP3.LUT R31, R22, 0xffff0000, RZ, 0xc0, !PT ;  /* 0xffff0000161f7812 */ /* 0x000fe200078ec0ff */
[--C-:B------:R-:W-:Y:S01]  /*d540*/  @P1 IMAD.MOV R232, RZ, RZ, -R117.reuse ;  /* 0x000000ffffe81224 */ /* 0x100fe200078e0a75 */
[----:B------:R-:W-:Y:S04]  /*d550*/  @P1 IADD3 R8, -R117, RZ, RZ ;  /* 0x000000ff75081210 */ /* 0x000fe80007ffe1ff */
[C---:B--2---:R-:W-:Y:S02]  /*d560*/  LEA R2, P0, R232.reuse, R2, 0x1 ;  /* 0x00000002e8027211 */ /* 0x044fe400078008ff */
[C---:B------:R-:W-:Y:S02]  /*d570*/  IADD3 R0, P2, R145.reuse, R8, RZ ;  /* 0x0000000891007210 */ /* 0x040fe40007f5e0ff */
[----:B------:R-:W-:Y:S02]  /*d580*/  LEA.HI.X.SX32 R3, R232, R3, 0x1, P0 ;  /* 0x00000003e8037211 */ /* 0x000fe400000f0eff */
[----:B------:R-:W-:Y:S02]  /*d590*/  LEA R248, P0, R0, R121, 0x1 ;  /* 0x0000007900f87211 */ /* 0x000fe400078008ff */
[----:B------:R-:W-:Y:S01]  /*d5a0*/  LEA.HI.X.SX32 R8, R8, R130, 0x1, P2 ;  /* 0x0000008208087211 */ /* 0x000fe200010f0eff */
[----:B-1----:R1:W2:Y:S03]  /*d5b0*/  LD.E.128 R4, [R2.64] ;  /* 0x0000000602047980 */ /* 0x0022a6000c101d00 */
[----:B------:R-:W-:Y:S01]  /*d5c0*/  LEA.HI.X R249, R0, R120, R8, 0x1, P0 ;  /* 0x0000007800f97211 */ /* 0x000fe200000f0c08 */
[----:B------:R-:W-:Y:S02]  /*d5d0*/  IMAD.MOV.U32 R0, RZ, RZ, RZ ;  /* 0x000000ffff007224 */ /* 0x000fe400078e00ff */
[----:B------:R-:W-:Y:S03]  /*d5e0*/  @P1 IMAD.MOV R0, RZ, RZ, -R117 ;  /* 0x000000ffff001224 */ /* 0x000fe600078e0a75 */
[----:B------:R-:W3:Y:S02]  /*d5f0*/  LD.E.128 R248, [R248.64] ;  /* 0x00000006f8f87980 */ /* 0x000ee4000c101d00 */
        /* <DEDUP_REMOVED lines=8> */
[----:B-1----:R-:W-:Y:S01]  /*d680*/  LOP3.LUT R2, R4, 0xffff0000, RZ, 0xc0, !PT ;  /* 0xffff000004027812 */ /* 0x002fe200078ec0ff */
[C---:B------:R-:W-:Y:S01]  /*d690*/  IMAD.U32 R3, R5.reuse, 0x10000, RZ ;  /* 0x0001000005037824 */ /* 0x040fe200078e00ff */
[----:B------:R-:W-:Y:S02]  /*d6a0*/  LOP3.LUT R4, R5, 0xffff0000, RZ, 0xc0, !PT ;  /* 0xffff000005047812 */ /* 0x000fe400078ec0ff */
        /* <DEDUP_REMOVED lines=13> */
[----:B------:R-:W-:Y:S01]  /*d780*/  @!P1 FADD.FTZ R20, -R20, -RZ ;  /* 0x800000ff14149221 */ /* 0x000fe20000010100 */
        /* <DEDUP_REMOVED lines=32> */
.L_x_2647:
[----:B------:R-:W-:Y:S05]  /*d990*/  BSYNC B0 ;  /* 0x0000000000007941 */ /* 0x000fea0003800000 */
.L_x_2646:
[----:B------:R-:W-:Y:S02]  /*d9a0*/  IMAD R0, R39, 0x1e0, RZ ;  /* 0x000001e027007824 */ /* 0x000fe400078e02ff */
[----:B--2---:R-:W-:Y:S05]  /*d9b0*/  IMAD.WIDE.U32 R2, R38, 0x1e0, R124 ;  /* 0x000001e026027825 */ /* 0x004fea00078e007c */
[----:B------:R-:W-:Y:S05]  /*d9c0*/  IADD3 R3, R3, R0, RZ ;  /* 0x0000000003037210 */ /* 0x000fea0007ffe0ff */
[----:B-----5:R2:W-:Y:S02]  /*d9d0*/  ST.E.128 [R2.64], R20 ;  /* 0x0000001402007985 */ /* 0x0205e4000c101d06 */
.L_x_2645:
[----:B------:R-:W-:Y:S05]  /*d9e0*/  BSYNC B1 ;  /* 0x0000000000017941 */ /* 0x000fea0003800000 */
.L_x_2644:
[----:B-1----:R-:W-:Y:S01]  /*d9f0*/  MOV R5, R122 ;  /* 0x0000007a00057202 */ /* 0x002fe20000000f00 */
[----:B------:R-:W3:Y:S01]  /*da00*/  LD.E R0, [R10.64+0xd0] ;  /* 0x0000d0060a007980 */ /* 0x000ee2000c101900 */
[----:B--2---:R-:W-:Y:S01]  /*da10*/  MOV R3, R120 ;  /* 0x0000007800037202 */ /* 0x004fe20000000f00 */
[----:B------:R-:W-:Y:S02]  /*da20*/  IMAD.MOV.U32 R4, RZ, RZ, R123 ;  /* 0x000000ffff047224 */ /* 0x000fe400078e007b */
[----:B------:R-:W-:Y:S02]  /*da30*/  IMAD.MOV.U32 R2, RZ, RZ, R121 ;  /* 0x000000ffff027224 */ /* 0x000fe400078e0079 */
[----:B---3--:R-:W-:Y:S05]  /*da40*/  IMAD.U32 R0, R0, -0x80, RZ ;  /* 0xffffff8000007824 */ /* 0x008fea00078e00ff */
[C---:B------:R-:W-:Y:S02]  /*da50*/  LEA R123, P1, R0.reuse, R4, 0x1 ;  /* 0x00000004007b7211 */ /* 0x040fe400078208ff */
[C---:B------:R-:W-:Y:S02]  /*da60*/  LEA R121, P0, R0.reuse, R2, 0x1 ;  /* 0x0000000200797211 */ /* 0x040fe400078008ff */
[C---:B------:R-:W-:Y:S02]  /*da70*/  LEA.HI.X.SX32 R122, R0.reuse, R5, 0x1, P1 ;  /* 0x00000005007a7211 */ /* 0x040fe400008f0eff */
[----:B------:R-:W-:Y:S01]  /*da80*/  LEA.HI.X.SX32 R120, R0, R3, 0x1, P0 ;  /* 0x0000000300787211 */ /* 0x000fe200000f0eff */
[----:B------:R-:W-:-:S05]  /*da90*/  BRA `(.L_x_2583) ;  /* 0x00000b4000007947 */ /* 0x000fca0003800000 */
.L_x_2549:
[----:B-1----:R-:W-:Y:S01]  /*daa0*/  @P2 IMAD.MOV.U32 R2, RZ, RZ, R119 ;  /* 0x000000ffff022224 */ /* 0x002fe200078e0077 */
[C---:B------:R-:W-:Y:S01]  /*dab0*/  ISETP.GE.AND P0, PT, R66.reuse, R175, PT ;  /* 0x000000af4200720c */ /* 0x040fe20003f06270 */
[----:B------:R-:W-:Y:S03]  /*dac0*/  @P2 IMAD.MOV.U32 R3, RZ, RZ, R118 ;  /* 0x000000ffff032224 */ /* 0x000fe600078e0076 */
[----:B------:R-:W-:Y:S02]  /*dad0*/  ISETP.GE.AND P0, PT, R66, R174, !P0 ;  /* 0x000000ae4200720c */ /* 0x000fe40004706270 */
[----:B------:R1:W2:Y:S11]  /*dae0*/  @P2 LD.E.128 R4, [R2.64] ;  /* 0x0000000602042980 */ /* 0x0002b6000c101d00 */
[C---:B------:R-:W-:Y:S04]  /*daf0*/  @P0 LEA R18, P3, R56.reuse, R124, 0x1 ;  /* 0x0000007c38120211 */ /* 0x040fe800078608ff */
[----:B------:R-:W-:Y:S02]  /*db00*/  @P0 LEA.HI.X R19, R56, R125, R57, 0x1, P3 ;  /* 0x0000007d38130211 */ /* 0x000fe400018f0c39 */
[C---:B-1----:R-:W-:Y:S04]  /*db10*/  @P0 LEA R2, P1, R129.reuse, R119, 0x1 ;  /* 0x0000007781020211 */ /* 0x042fe800078208ff */
[----:B------:R-:W-:Y:S02]  /*db20*/  @P0 LEA.HI.X R3, R129, R118, R128, 0x1, P1 ;  /* 0x0000007681030211 */ /* 0x000fe400008f0c80 */
[C---:B------:R-:W-:Y:S04]  /*db30*/  ISETP.GE.AND P1, PT, R65.reuse, R175, PT ;  /* 0x000000af4100720c */ /* 0x040fe80003f26270 */
[----:B------:R-:W-:Y:S01]  /*db40*/  ISETP.GE.AND P1, PT, R65, R174, !P1 ;  /* 0x000000ae4100720c */ /* 0x000fe20004f26270 */
[----:B--2---:R1:W-:Y:S04]  /*db50*/  @P2 ST.E.128 [R124.64], R4 ;  /* 0x000000047c002985 */ /* 0x0043e8000c101d06 */
[----:B-1----:R1:W2:Y:S08]  /*db60*/  @P0 LD.E.128 R4, [R2.64] ;  /* 0x0000000602040980 */ /* 0x0022b0000c101d00 */
[C---:B-1----:R-:W-:Y:S04]  /*db70*/  @P1 LEA R2, P2, R91.reuse, R119, 0x1 ;  /* 0x000000775b021211 */ /* 0x042fe800078408ff */
[----:B------:R-:W-:Y:S01]  /*db80*/  @P1 LEA.HI.X R3, R91, R118, R90, 0x1, P2 ;  /* 0x000000765b031211 */ /* 0x000fe200010f0c5a */
[----:B--2---:R1:W-:Y:S01]  /*db90*/  @P0 ST.E.128 [R18.64], R4 ;  /* 0x0000000412000985 */ /* 0x0043e2000c101d06 */
[C---:B------:R-:W-:Y:S04]  /*dba0*/  ISETP.GE.AND P0, PT, R64.reuse, R175, PT ;  /* 0x000000af4000720c */ /* 0x040fe80003f06270 */
[----:B------:R-:W-:Y:S11]  /*dbb0*/  ISETP.GE.AND P0, PT, R64, R174, !P0 ;  /* 0x000000ae4000720c */ /* 0x000ff60004706270 */
[----:B------:R-:W-:Y:S02]  /*dbc0*/  @!UPT UIADD3 URZ, URZ, URZ, URZ ;  /* 0x0000003f3f3ff290 */ /* 0x000fe4000fffe03f */
[----:B------:R-:W-:Y:S01]  /*dbd0*/  @P0 IMAD R0, R231, 0x60, RZ ;  /* 0x00000060e7000824 */ /* 0x000fe200078e02ff */
[----:B-1----:R1:W2:Y:S01]  /*dbe0*/  @P1 LD.E.128 R4, [R2.64] ;  /* 0x0000000602041980 */ /* 0x0022a2000c101d00 */
[C---:B------:R-:W-:Y:S04]  /*dbf0*/  @P1 LEA R18, P2, R88.reuse, R124, 0x1 ;  /* 0x0000007c58121211 */ /* 0x040fe800078408ff */
[----:B------:R-:W-:Y:S01]  /*dc00*/  @P1 LEA.HI.X R19, R88, R125, R89, 0x1, P2 ;  /* 0x0000007d58131211 */ /* 0x000fe200010f0c59 */
[----:B-1----:R-:W-:Y:S01]  /*dc10*/  @P0 IMAD.MOV.U32 R3, RZ, RZ, R118 ;  /* 0x000000ffff030224 */ /* 0x002fe200078e0076 */
[----:B------:R-:W-:Y:S05]  /*dc20*/  @P0 MOV R2, R119 ;  /* 0x0000007700020202 */ /* 0x000fea0000000f00 */
[----:B------:R-:W-:Y:S05]  /*dc30*/  @P0 IMAD.WIDE.U32 R2, R230, 0x60, R2 ;  /* 0x00000060e6020825 */ /* 0x000fea00078e0002 */
[----:B------:R-:W-:Y:S01]  /*dc40*/  @P0 IADD3 R3, R3, R0, RZ ;  /* 0x0000000003030210 */ /* 0x000fe20007ffe0ff */
[----:B------:R-:W-:Y:S01]  /*dc50*/  @P0 IMAD R0, R39, 0x60, RZ ;  /* 0x0000006027000824 */ /* 0x000fe200078e02ff */
[----:B--2---:R1:W-:Y:S01]  /*dc60*/  @P1 ST.E.128 [R18.64], R4 ;  /* 0x0000000412001985 */ /* 0x0043e2000c101d06 */
[C---:B------:R-:W-:Y:S04]  /*dc70*/  ISETP.GE.AND P1, PT, R173.reuse, R175, PT ;  /* 0x000000afad00720c */ /* 0x040fe80003f26270 */
[----:B------:R-:W-:Y:S01]  /*dc80*/  ISETP.GE.AND P1, PT, R173, R174, !P1 ;  /* 0x000000aead00720c */ /* 0x000fe20004f26270 */
[----:B-1----:R-:W-:Y:S01]  /*dc90*/  @P0 IMAD.WIDE.U32 R18, R38, 0x60, R124 ;  /* 0x0000006026120825 */ /* 0x002fe200078e007c */
[----:B------:R1:W2:Y:S03]  /*dca0*/  @P0 LD.E.128 R4, [R2.64] ;  /* 0x0000000602040980 */ /* 0x0002a6000c101d00 */
[----:B------:R-:W-:Y:S08]  /*dcb0*/  @P0 IMAD.IADD R19, R19, 0x1, R0 ;  /* 0x0000000113130824 */ /* 0x000ff000078e0200 */
[C---:B-1----:R-:W-:Y:S04]  /*dcc0*/  @P1 LEA R2, P2, R93.reuse, R119, 0x1 ;  /* 0x000000775d021211 */ /* 0x042fe800078408ff */
[----:B------:R-:W-:Y:S01]  /*dcd0*/  @P1 LEA.HI.X R3, R93, R118, R92, 0x1, P2 ;  /* 0x000000765d031211 */ /* 0x000fe200010f0c5c */
[----:B--2---:R1:W-:Y:S01]  /*dce0*/  @P0 ST.E.128 [R18.64], R4 ;  /* 0x0000000412000985 */ /* 0x0043e2000c101d06 */
[C---:B------:R-:W-:Y:S04]  /*dcf0*/  ISETP.GE.AND P0, PT, R172.reuse, R175, PT ;  /* 0x000000afac00720c */ /* 0x040fe80003f06270 */
[----:B------:R-:W-:Y:S11]  /*dd00*/  ISETP.GE.AND P0, PT, R172, R174, !P0 ;  /* 0x000000aeac00720c */ /* 0x000ff60004706270 */
[----:B------:R-:W-:Y:S02]  /*dd10*/  @!UPT UIADD3 URZ, URZ, URZ, URZ ;  /* 0x0000003f3f3ff290 */ /* 0x000fe4000fffe03f */
[----:B------:R-:W-:Y:S02]  /*dd20*/  @P0 IMAD R0, R231, 0xa0, RZ ;  /* 0x000000a0e7000824 */ /* 0x000fe400078e02ff */
[----:B------:R-:W-:Y:S01]  /*dd30*/  @P0 IMAD.WIDE.U32 R20, R38, 0xa0, R124 ;  /* 0x000000a026140825 */ /* 0x000fe200078e007c */
[----:B-1----:R1:W2:Y:S01]  /*dd40*/  @P1 LD.E.128 R4, [R2.64] ;  /* 0x0000000602041980 */ /* 0x0022a2000c101d00 */
[C---:B------:R-:W-:Y:S04]  /*dd50*/  @P1 LEA R18, P2, R86.reuse, R124, 0x1 ;  /* 0x0000007c56121211 */ /* 0x040fe800078408ff */
[----:B------:R-:W-:Y:S01]  /*dd60*/  @P1 LEA.HI.X R19, R86, R125, R87, 0x1, P2 ;  /* 0x0000007d56131211 */ /* 0x000fe200010f0c57 */
[----:B-1----:R-:W-:Y:S01]  /*dd70*/  @P0 IMAD.MOV.U32 R3, RZ, RZ, R118 ;  /* 0x000000ffff030224 */ /* 0x002fe200078e0076 */
[----:B------:R-:W-:Y:S05]  /*dd80*/  @P0 MOV R2, R119 ;  /* 0x0000007700020202 */ /* 0x000fea0000000f00 */
[C---:B------:R-:W-:Y:S05]  /*dd90*/  @P0 IMAD.WIDE.U32 R2, R230.reuse, 0xa0, R2 ;  /* 0x000000a0e6020825 */ /* 0x040fea00078e0002 */
[----:B------:R-:W-:Y:S01]  /*dda0*/  @P0 IADD3 R3, R3, R0, RZ ;  /* 0x0000000003030210 */ /* 0x000fe20007ffe0ff */
[----:B--2---:R1:W-:Y:S01]  /*ddb0*/  @P1 ST.E.128 [R18.64], R4 ;  /* 0x0000000412001985 */ /* 0x0043e2000c101d06 */
[CC--:B------:R-:W-:Y:S04]  /*ddc0*/  ISETP.GE.AND P1, PT, R171.reuse, R175.reuse, PT ;  /* 0x000000afab00720c */ /* 0x0c0fe80003f26270 */
[----:B------:R-:W-:Y:S11]  /*ddd0*/  ISETP.GE.AND P1, PT, R171, R174, !P1 ;  /* 0x000000aeab00720c */ /* 0x000ff60004f26270 */
[----:B------:R-:W-:Y:S02]  /*dde0*/  @!UPT UIADD3 URZ, URZ, URZ, URZ ;  /* 0x0000003f3f3ff290 */ /* 0x000fe4000fffe03f */
[----:B------:R-:W-:Y:S02]  /*ddf0*/  @P1 IMAD R0, R231, 0xc0, RZ ;  /* 0x000000c0e7001824 */ /* 0x000fe400078e02ff */
[----:B-1----:R-:W-:Y:S01]  /*de00*/  @P1 IMAD.MOV.U32 R18, RZ, RZ, R119 ;  /* 0x000000ffff121224 */ /* 0x002fe200078e0077 */
[----:B------:R1:W2:Y:S01]  /*de10*/  @P0 LD.E.128 R4, [R2.64] ;  /* 0x0000000602040980 */ /* 0x0002a2000c101d00 */
[----:B------:R-:W-:Y:S05]  /*de20*/  @P1 MOV R19, R118 ;  /* 0x0000007600131202 */ /* 0x000fea0000000f00 */
[----:B------:R-:W-:Y:S05]  /*de30*/  @P1 IMAD.WIDE.U32 R18, R230, 0xc0, R18 ;  /* 0x000000c0e6121825 */ /* 0x000fea00078e0012 */
[----:B------:R-:W-:Y:S01]  /*de40*/  @P1 IADD3 R19, R19, R0, RZ ;  /* 0x0000000013131210 */ /* 0x000fe20007ffe0ff */
[----:B-1----:R-:W-:Y:S04]  /*de50*/  @P0 IMAD R2, R39, 0xa0, RZ ;  /* 0x000000a027020824 */ /* 0x002fe800078e02ff */
[----:B------:R-:W-:Y:S02]  /*de60*/  @P0 IMAD.IADD R21, R21, 0x1, R2 ;  /* 0x0000000115150824 */ /* 0x000fe400078e0202 */
[----:B------:R-:W-:Y:S03]  /*de70*/  @P1 IMAD R2, R39, 0xc0, RZ ;  /* 0x000000c027021824 */ /* 0x000fe600078e02ff */
[----:B--2---:R1:W-:Y:S01]  /*de80*/  @P0 ST.E.128 [R20.64], R4 ;  /* 0x0000000414000985 */ /* 0x0043e2000c101d06 */
[CC--:B------:R-:W-:Y:S04]  /*de90*/  ISETP.GE.AND P0, PT, R170.reuse, R175.reuse, PT ;  /* 0x000000afaa00720c */ /* 0x0c0fe80003f06270 */
[----:B------:R-:W-:Y:S11]  /*dea0*/  ISETP.GE.AND P0, PT, R170, R174, !P0 ;  /* 0x000000aeaa00720c */ /* 0x000ff60004706270 */
[----:B------:R-:W-:Y:S02]  /*deb0*/  @!UPT UIADD3 URZ, URZ, URZ, URZ ;  /* 0x0000003f3f3ff290 */ /* 0x000fe4000fffe03f */
[----:B------:R-:W-:Y:S02]  /*dec0*/  @P0 IMAD R0, R231, 0xe0, RZ ;  /* 0x000000e0e7000824 */ /* 0x000fe400078e02ff */
[----:B-1----:R-:W-:Y:S01]  /*ded0*/  @P1 IMAD.WIDE.U32 R20, R38, 0xc0, R124 ;  /* 0x000000c026141825 */ /* 0x002fe200078e007c */
[----:B------:R1:W2:Y:S03]  /*dee0*/  @P1 LD.E.128 R4, [R18.64] ;  /* 0x0000000612041980 */ /* 0x0002a6000c101d00 */
[----:B------:R-:W-:Y:S02]  /*def0*/  @P1 IMAD.IADD R21, R21, 0x1, R2 ;  /* 0x0000000115151824 */ /* 0x000fe400078e0202 */
[----:B-1----:R-:W-:Y:S01]  /*df00*/  @P0 IMAD.MOV.U32 R18, RZ, RZ, R119 ;  /* 0x000000ffff120224 */ /* 0x002fe200078e0077 */
[----:B------:R-:W-:Y:S05]  /*df10*/  @P0 MOV R19, R118 ;  /* 0x0000007600130202 */ /* 0x000fea0000000f00 */
[----:B------:R-:W-:Y:S05]  /*df20*/  @P0 IMAD.WIDE.U32 R18, R230, 0xe0, R18 ;  /* 0x000000e0e6120825 */ /* 0x000fea00078e0012 */
[----:B------:R-:W-:Y:S01]  /*df30*/  @P0 IADD3 R19, R19, R0, RZ ;  /* 0x0000000013130210 */ /* 0x000fe20007ffe0ff */
[----:B------:R-:W-:Y:S01]  /*df40*/  @P0 IMAD R0, R39, 0xe0, RZ ;  /* 0x000000e027000824 */ /* 0x000fe200078e02ff */
[----:B--2---:R1:W-:Y:S01]  /*df50*/  @P1 ST.E.128 [R20.64], R4 ;  /* 0x0000000414001985 */ /* 0x0043e2000c101d06 */
[C---:B------:R-:W-:Y:S04]  /*df60*/  ISETP.GE.AND P1, PT, R169.reuse, R175, PT ;  /* 0x000000afa900720c */ /* 0x040fe80003f26270 */
[----:B------:R-:W-:Y:S11]  /*df70*/  ISETP.GE.AND P1, PT, R169, R174, !P1 ;  /* 0x000000aea900720c */ /* 0x000ff60004f26270 */
[----:B------:R-:W-:Y:S02]  /*df80*/  @!UPT UIADD3 URZ, URZ, URZ, URZ ;  /* 0x0000003f3f3ff290 */ /* 0x000fe4000fffe03f */
[C---:B------:R-:W-:Y:S04]  /*df90*/  @P1 LEA R2, P2, R95.reuse, R119, 0x1 ;  /* 0x000000775f021211 */ /* 0x040fe800078408ff */
[----:B------:R-:W-:Y:S01]  /*dfa0*/  @P1 LEA.HI.X R3, R95, R118, R94, 0x1, P2 ;  /* 0x000000765f031211 */ /* 0x000fe200010f0c5e */
[----:B-1----:R1:W2:Y:S02]  /*dfb0*/  @P0 LD.E.128 R4, [R18.64] ;  /* 0x0000000612040980 */ /* 0x0022a4000c101d00 */
[----:B-1----:R-:W-:Y:S04]  /*dfc0*/  @P0 IMAD.WIDE.U32 R18, R38, 0xe0, R124 ;  /* 0x000000e026120825 */ /* 0x002fe800078e007c */
[----:B------:R-:W-:Y:S05]  /*dfd0*/  @P0 IMAD.IADD R19, R19, 0x1, R0 ;  /* 0x0000000113130824 */ /* 0x000fea00078e0200 */
        /* <DEDUP_REMOVED lines=34> */
[----:B------:R-:W-:Y:S02]  /*e200*/  @P0 IMAD R2, R39, 0x160, RZ ;  /* 0x0000016027020824 */ /* 0x000fe400078e02ff */
[----:B-1----:R-:W-:Y:S01]  /*e210*/  @P0 IMAD.MOV.U32 R18, RZ, RZ, R119 ;  /* 0x000000ffff120224 */ /* 0x002fe200078e0077 */
[----:B------:R-:W-:Y:S05]  /*e220*/  @P0 MOV R19, R118 ;  /* 0x0000007600130202 */ /* 0x000fea0000000f00 */
[----:B------:R-:W-:Y:S05]  /*e230*/  @P0 IMAD.WIDE.U32 R18, R230, 0x160, R18 ;  /* 0x00000160e6120825 */ /* 0x000fea00078e0012 */
[----:B------:R-:W-:Y:S01]  /*e240*/  @P0 IADD3 R19, R19, R0, RZ ;  /* 0x0000000013130210 */ /* 0x000fe20007ffe0ff */
        /* <DEDUP_REMOVED lines=40> */
[C---:B------:R-:W-:Y:S04]  /*e4d0*/  ISETP.GE.AND P0, PT, R160.reuse, R175, PT ;  /* 0x000000afa000720c */ /* 0x040fe80003f06270 */
[----:B------:R-:W-:Y:S11]  /*e4e0*/  ISETP.GE.AND P0, PT, R160, R174, !P0 ;  /* 0x000000aea000720c */ /* 0x000ff60004706270 */
[----:B------:R-:W-:Y:S02]  /*e4f0*/  @!UPT UIADD3 URZ, URZ, URZ, URZ ;  /* 0x0000003f3f3ff290 */ /* 0x000fe4000fffe03f */
[----:B------:R-:W-:Y:S02]  /*e500*/  @P0 IMAD R0, R231, 0x1e0, RZ ;  /* 0x000001e0e7000824 */ /* 0x000fe400078e02ff */
[C---:B-1----:R-:W-:Y:S01]  /*e510*/  @P1 IMAD.WIDE.U32 R20, R38.reuse, 0x1c0, R124 ;  /* 0x000001c026141825 */ /* 0x042fe200078e007c */
[----:B------:R1:W2:Y:S03]  /*e520*/  @P1 LD.E.128 R4, [R18.64] ;  /* 0x0000000612041980 */ /* 0x0002a6000c101d00 */
[----:B------:R-:W-:Y:S02]  /*e530*/  @P1 IMAD.IADD R21, R21, 0x1, R2 ;  /* 0x0000000115151824 */ /* 0x000fe400078e0202 */
[----:B------:R-:W-:Y:S01]  /*e540*/  @P0 IMAD.WIDE.U32 R2, R38, 0x1e0, R124 ;  /* 0x000001e026020825 */ /* 0x000fe200078e007c */
[----:B-1----:R-:W-:Y:S03]  /*e550*/  @P0 MOV R19, R118 ;  /* 0x0000007600130202 */ /* 0x002fe60000000f00 */
[----:B------:R-:W-:Y:S04]  /*e560*/  @P0 IMAD.MOV.U32 R18, RZ, RZ, R119 ;  /* 0x000000ffff120224 */ /* 0x000fe800078e0077 */
[----:B------:R-:W-:Y:S05]  /*e570*/  @P0 IMAD.WIDE.U32 R18, R230, 0x1e0, R18 ;  /* 0x000001e0e6120825 */ /* 0x000fea00078e0012 */
[----:B------:R-:W-:Y:S01]  /*e580*/  @P0 IADD3 R19, R19, R0, RZ ;  /* 0x0000000013130210 */ /* 0x000fe20007ffe0ff */
[----:B------:R-:W-:Y:S04]  /*e590*/  @P0 IMAD R0, R39, 0x1e0, RZ ;  /* 0x000001e027000824 */ /* 0x000fe800078e02ff */
[----:B------:R-:W-:Y:S01]  /*e5a0*/  @P0 IMAD.IADD R3, R3, 0x1, R0 ;  /* 0x0000000103030824 */ /* 0x000fe200078e0200 */
[----:B--2---:R1:W-:Y:S04]  /*e5b0*/  @P1 ST.E.128 [R20.64], R4 ;  /* 0x0000000414001985 */ /* 0x0043e8000c101d06 */
[----:B-1----:R-:W2:Y:S04]  /*e5c0*/  @P0 LD.E.128 R4, [R18.64] ;  /* 0x0000000612040980 */ /* 0x002ea8000c101d00 */
[----:B--2---:R1:W-:Y:S02]  /*e5d0*/  @P0 ST.E.128 [R2.64], R4 ;  /* 0x0000000402000985 */ /* 0x0043e4000c101d06 */
.L_x_2583:
[----:B------:R-:W-:Y:S05]  /*e5e0*/  BSYNC B2 ;  /* 0x0000000000027941 */ /* 0x000fea0003800000 */
.L_x_2548:
        /* <DEDUP_REMOVED lines=15> */
[----:B------:R-:W-:Y:S02]  /*e6e0*/  IADD3 R0, R15, -0x200, RZ ;  /* 0xfffffe000f007810 */ /* 0x000fe40007ffe0ff */
[----:B------:R-:W-:Y:S01]  /*e6f0*/  IABS R8, R14 ;  /* 0x0000000e00087213 */ /* 0x000fe20000000000 */
[----:B------:R-:W3:Y:S01]  /*e700*/  LD.E.64 R24, [R10.64+0x40] ;  /* 0x000040060a187980 */ /* 0x000ee2000c101b00 */
[----:B------:R-:W-:Y:S05]  /*e710*/  IABS R6, R0 ;  /* 0x0000000000067213 */ /* 0x000fea0000000000 */
[----:B------:R-:W4:Y:S06]  /*e720*/  LD.E.64 R22, [R10.64+0x20] ;  /* 0x000020060a167980 */ /* 0x000f2c000c101b00 */
[----:B------:R-:W5:Y:S01]  /*e730*/  LD.E.64 R20, [R10.64+0x28] ;  /* 0x000028060a147980 */ /* 0x000f62000c101b00 */
[-C--:B--2---:R-:W-:Y:S02]  /*e740*/  IABS R2, R3.reuse ;  /* 0x0000000300027213 */ /* 0x084fe40000000000 */
[----:B------:R-:W-:Y:S02]  /*e750*/  IABS R7, R3 ;  /* 0x0000000300077213 */ /* 0x000fe40000000000 */
[----:B------:R-:W1:Y:S03]  /*e760*/  I2F.RP R4, R2 ;  /* 0x0000000200047306 */ /* 0x000e660000209400 */
[----:B------:R-:W-:Y:S07]  /*e770*/  IMAD.MOV R7, RZ, RZ, -R7 ;  /* 0x000000ffff077224 */ /* 0x000fee00078e0a07 */
        /* <DEDUP_REMOVED lines=9> */
[-C--:B------:R-:W-:Y:S02]  /*e810*/  IMAD R6, R4, R7.reuse, R6 ;  /* 0x0000000704067224 */ /* 0x080fe400078e0206 */
[C---:B------:R-:W-:Y:S03]  /*e820*/  IMAD R8, R5.reuse, R7, R8 ;  /* 0x0000000705087224 */ /* 0x040fe600078e0208 */
        /* <DEDUP_REMOVED lines=16> */
[----:B------:R-:W-:Y:S03]  /*e930*/  IADD3 R0, -R14, R0, RZ ;  /* 0x000000000e007210 */ /* 0x000fe60007ffe1ff */
        /* <DEDUP_REMOVED lines=9> */
[----:B------:R1:W2:Y:S02]  /*e9d0*/  LD.E R5, [R18.64] ;  /* 0x0000000612057980 */ /* 0x0002a4000c101900 */
[----:B------:R-:W-:Y:S02]  /*e9e0*/  IMAD R0, R2, R3, R0 ;  /* 0x0000000302007224 */ /* 0x000fe400078e0200 */
[----:B------:R-:W2:Y:S02]  /*e9f0*/  LD.E R6, [R6.64] ;  /* 0x0000000606067980 */ /* 0x000ea4000c101900 */
[-C--:B---3--:R-:W-:Y:S01]  /*ea00*/  IMAD R4, R25, R0.reuse, RZ ;  /* 0x0000000019047224 */ /* 0x088fe200078e02ff */
[----:B------:R-:W-:Y:S01]  /*ea10*/  SHF.R.S32.HI R2, RZ, 0x1f, R0 ;  /* 0x0000001fff027819 */ /* 0x000fe20000011400 */
[C---:B------:R-:W-:Y:S04]  /*ea20*/  IMAD.WIDE.U32 R14, R24.reuse, R0, RZ ;  /* 0x00000000180e7225 */ /* 0x040fe800078e00ff */
[----:B------:R-:W-:Y:S04]  /*ea30*/  IMAD R4, R24, R2, R4 ;  /* 0x0000000218047224 */ /* 0x000fe800078e0204 */
[----:B------:R-:W-:Y:S01]  /*ea40*/  IMAD.IADD R15, R15, 0x1, R4 ;  /* 0x000000010f0f7824 */ /* 0x000fe200078e0204 */
[----:B-1----:R-:W3:Y:S01]  /*ea50*/  LD.E.64 R18, [R10.64+0x38] ;  /* 0x000038060a127980 */ /* 0x002ee2000c101b00 */
[----:B--2---:R-:W-:Y:S04]  /*ea60*/  IMAD.IADD R6, R5, 0x1, -R6 ;  /* 0x0000000105067824 */ /* 0x004fe800078e0a06 */
[----:B----4-:R-:W-:Y:S01]  /*ea70*/  IMAD R3, R23, R6, RZ ;  /* 0x0000000617037224 */ /* 0x010fe200078e02ff */
[----:B------:R-:W-:Y:S01]  /*ea80*/  SHF.R.S32.HI R5, RZ, 0x1f, R6 ;  /* 0x0000001fff057819 */ /* 0x000fe20000011406 */
[----:B-----5:R-:W-:Y:S04]  /*ea90*/  IMAD.WIDE.U32 R14, R6, R20, R14 ;  /* 0x00000014060e7225 */ /* 0x020fe800078e000e */
[----:B------:R-:W-:Y:S01]  /*eaa0*/  IMAD R3, R22, R5, R3 ;  /* 0x0000000516037224 */ /* 0x000fe200078e0203 */
[----:B------:R-:W-:Y:S01]  /*eab0*/  LEA R127, P1, R14, R127, 0x1 ;  /* 0x0000007f0e7f7211 */ /* 0x000fe200078208ff */
[-C--:B------:R-:W-:Y:S04]  /*eac0*/  IMAD.WIDE.U32 R22, R22, R6.reuse, RZ ;  /* 0x0000000616167225 */ /* 0x080fe800078e00ff */
[----:B------:R-:W-:Y:S01]  /*ead0*/  IMAD R6, R21, R6, RZ ;  /* 0x0000000615067224 */ /* 0x000fe200078e02ff */
[----:B------:R-:W-:Y:S03]  /*eae0*/  IADD3 R23, R23, R3, RZ ;  /* 0x0000000317177210 */ /* 0x000fe60007ffe0ff */
[----:B------:R-:W-:Y:S02]  /*eaf0*/  IMAD R6, R20, R5, R6 ;  /* 0x0000000514067224 */ /* 0x000fe400078e0206 */
[----:B---3--:R-:W-:Y:S02]  /*eb00*/  IMAD R3, R19, R0, RZ ;  /* 0x0000000013037224 */ /* 0x008fe400078e02ff */
[----:B------:R-:W-:Y:S04]  /*eb10*/  IMAD.WIDE.U32 R22, R0, R18, R22 ;  /* 0x0000001200167225 */ /* 0x000fe800078e0016 */
[----:B------:R-:W-:Y:S01]  /*eb20*/  IMAD R3, R18, R2, R3 ;  /* 0x0000000212037224 */ /* 0x000fe200078e0203 */
[----:B------:R-:W-:Y:S01]  /*eb30*/  LEA R124, P0, R22, R124, 0x1 ;  /* 0x0000007c167c7211 */ /* 0x000fe200078008ff */
[----:B------:R-:W-:Y:S02]  /*eb40*/  IMAD.IADD R6, R15, 0x1, R6 ;  /* 0x000000010f067824 */ /* 0x000fe400078e0206 */
[----:B------:R-:W-:Y:S03]  /*eb50*/  IMAD.IADD R3, R23, 0x1, R3 ;  /* 0x0000000117037824 */ /* 0x000fe600078e0203 */
[----:B------:R-:W-:Y:S02]  /*eb60*/  LEA.HI.X R126, R14, R126, R6, 0x1, P1 ;  /* 0x0000007e0e7e7211 */ /* 0x000fe400008f0c06 */
[----:B------:R-:W-:Y:S01]  /*eb70*/  LEA.HI.X R125, R22, R125, R3, 0x1, P0 ;  /* 0x0000007d167d7211 */ /* 0x000fe200000f0c03 */
[----:B------:R-:W-:-:S05]  /*eb80*/  BRA `(.L_x_2650) ;  /* 0x000000a000007947 */ /* 0x000fca0003800000 */
.L_x_2649:
[----:B------:R-:W2:Y:S01]  /*eb90*/  LD.E R2, [R10.64+0x40] ;  /* 0x000040060a027980 */ /* 0x000ea2000c101900 */
[----:B------:R-:W-:Y:S02]  /*eba0*/  IMAD.MOV.U32 R4, RZ, RZ, R127 ;  /* 0x000000ffff047224 */ /* 0x000fe400078e007f */
[----:B------:R-:W-:Y:S01]  /*ebb0*/  IMAD.MOV.U32 R5, RZ, RZ, R126 ;  /* 0x000000ffff057224 */ /* 0x000fe200078e007e */
[----:B------:R-:W3:Y:S02]  /*ebc0*/  LD.E R0, [R10.64+0x38] ;  /* 0x000038060a007980 */ /* 0x000ee4000c101900 */
[----:B---3--:R-:W-:Y:S02]  /*ebd0*/  IMAD.U32 R0, R0, -0x100, RZ ;  /* 0xffffff0000007824 */ /* 0x008fe400078e00ff */
[----:B--2---:R-:W-:Y:S03]  /*ebe0*/  IMAD.U32 R2, R2, -0x100, RZ ;  /* 0xffffff0002027824 */ /* 0x004fe600078e00ff */
[----:B------:R-:W-:Y:S02]  /*ebf0*/  LEA R124, P0, R0, R124, 0x1 ;  /* 0x0000007c007c7211 */ /* 0x000fe400078008ff */
[----:B------:R-:W-:Y:S02]  /*ec00*/  LEA R127, P1, R2, R4, 0x1 ;  /* 0x00000004027f7211 */ /* 0x000fe400078208ff */
[----:B------:R-:W-:Y:S02]  /*ec10*/  LEA.HI.X.SX32 R125, R0, R125, 0x1, P0 ;  /* 0x0000007d007d7211 */ /* 0x000fe400000f0eff */
[----:B------:R-:W-:Y:S04]  /*ec20*/  LEA.HI.X.SX32 R126, R2, R5, 0x1, P1 ;  /* 0x00000005027e7211 */ /* 0x000fe800008f0eff */
.L_x_2650:
[----:B------:R-:W-:Y:S05]  /*ec30*/  BSYNC B0 ;  /* 0x0000000000007941 */ /* 0x000fea0003800000 */
.L_x_2648:
[----:B------:R-:W-:Y:S04]  /*ec40*/  IADD3 R13, R13, -0x1, RZ ;  /* 0xffffffff0d0d7810 */ /* 0x000fe80007ffe0ff */
[----:B------:R-:W-:Y:S11]  /*ec50*/  ISETP.GT.AND P0, PT, R13, R58, PT ;  /* 0x0000003a0d00720c */ /* 0x000ff60003f04270 */
[----:B------:R-:W-:Y:S02]  /*ec60*/  @!UPT UIADD3 URZ, URZ, URZ, URZ ;  /* 0x0000003f3f3ff290 */ /* 0x000fe4000fffe03f */
[----:B------:R-:W-:-:S05]  /*ec70*/  @P0 BRA `(.L_x_2651) ;  /* 0xffff422000000947 */ /* 0x000fca000383ffff */
.L_x_2547:
        /* <DEDUP_REMOVED lines=10> */
[----:B------:R1:W5:Y:S04]  /*ed20*/  LD.E.64 R30, [R10.64+0x148] ;  /* 0x000148060a1e7980 */ /* 0x000368000c101b00 */
[----:B------:R1:W5:Y:S01]  /*ed30*/  LD.E.64 R28, [R10.64+0x150] ;  /* 0x000150060a1c7980 */ /* 0x000362000c101b00 */
[----:B--2---:R-:W-:-:S04]  /*ed40*/  ISETP.NE.U32.AND P1, PT, R4, RZ, PT ;  /* 0x000000ff0400720c */ /* 0x004fc80003f25070 */
[----:B------:R-:W-:-:S13]  /*ed50*/  ISETP.NE.AND.EX P1, PT, R5, RZ, PT, P1 ;  /* 0x000000ff0500720c */ /* 0x000fda0003f25310 */
[C---:B------:R-:W-:Y:S02]  /*ed60*/  @P1 LEA R6, P0, R240.reuse, R4, 0x2 ;  /* 0x00000004f0061211 */ /* 0x040fe400078010ff */
[----:B------:R-:W2:Y:S02]  /*ed70*/  LD.E.U8 R4, [R10.64+0x1b3] ;  /* 0x0001b3060a047980 */ /* 0x000ea4000c101100 */
[----:B------:R-:W-:Y:S01]  /*ed80*/  @P1 LEA.HI.X R7, R240, R5, R53, 0x2, P0 ;  /* 0x00000005f0071211 */ /* 0x000fe200000f1435 */
[----:B------:R-:W-:-:S06]  /*ed90*/  IMAD.MOV.U32 R5, RZ, RZ, RZ ;  /* 0x000000ffff057224 */ /* 0x000fcc00078e00ff */
[----:B------:R3:W4:Y:S01]  /*eda0*/  @P1 LD.E R5, [R6.64] ;  /* 0x0000000606051980 */ /* 0x000722000c101900 */
[----:B------:R-:W-:Y:S02]  /*edb0*/  IADD3 R3, P1, R3, R178, RZ ;  /* 0x000000b203037210 */ /* 0x000fe40007f3e0ff */
[----:B------:R-:W-:Y:S01]  /*edc0*/  LEA.HI R8, R0, R0, RZ, 0x1 ;  /* 0x0000000000087211 */ /* 0x000fe200078f08ff */
[----:B------:R-:W-:Y:S01]  /*edd0*/  IMAD.MOV.U32 R184, RZ, RZ, R178 ;  /* 0x000000ffffb87224 */ /* 0x000fe200078e00b2 */
[----:B------:R-:W-:Y:S01]  /*ede0*/  LEA R12, P2, R178, R182, 0x1 ;  /* 0x000000b6b20c7211 */ /* 0x000fe200078408ff */
[----:B---3--:R-:W-:Y:S01]  /*edf0*/  IMAD.X R7, R2, 0x1, R185, P1 ;  /* 0x0000000102077824 */ /* 0x008fe200008e06b9 */
[----:B------:R-:W-:Y:S01]  /*ee00*/  SHF.R.S32.HI R2, RZ, 0x1, R8 ;  /* 0x00000001ff027819 */ /* 0x000fe20000011408 */
[----:B------:R-:W-:-:S04]  /*ee10*/  IMAD R6, R181, 0x30, RZ ;  /* 0x00000030b5067824 */ /* 0x000fc800078e02ff */
[----:B------:R-:W-:Y:S01]  /*ee20*/  IMAD R21, R176, R2, R60 ;  /* 0x00000002b0157224 */ /* 0x000fe200078e023c */
[----:B------:R-:W-:-:S03]  /*ee30*/  LEA R40, P1, R3, R182, 0x1 ;  /* 0x000000b603287211 */ /* 0x000fc600078208ff */
[----:B------:R-:W-:Y:S01]  /*ee40*/  IMAD.IADD R60, R60, 0x1, R21 ;  /* 0x000000013c3c7824 */ /* 0x000fe200078e0215 */
[-C--:B------:R-:W-:Y:S02]  /*ee50*/  LEA.HI.X R13, R178, R183.reuse, R185, 0x1, P2 ;  /* 0x000000b7b20d7211 */ /* 0x080fe400010f0cb9 */
[----:B------:R-:W-:Y:S01]  /*ee60*/  LEA.HI.X R41, R3, R183, R7, 0x1, P1 ;  /* 0x000000b703297211 */ /* 0x000fe200008f0c07 */
[----:B------:R-:W-:Y:S01]  /*ee70*/  IMAD.SHL.U32 R19, R2, 0x10, RZ ;  /* 0x0000001002137824 */ /* 0x000fe200078e00ff */
[----:B----4-:R-:W-:Y:S02]  /*ee80*/  IADD3 R59, R5, R59, R49 ;  /* 0x0000003b053b7210 */ /* 0x010fe40007ffe031 */
[----:B------:R-:W-:-:S04]  /*ee90*/  LEA R5, P0, R180, R178, 0x5 ;  /* 0x000000b2b4057211 */ /* 0x000fc800078028ff */
[C---:B------:R-:W-:Y:S01]  /*eea0*/  LEA.HI.X R8, R180.reuse, R185, R181, 0x5, P0 ;  /* 0x000000b9b4087211 */ /* 0x040fe200000f2cb5 */
[----:B------:R-:W-:Y:S01]  /*eeb0*/  IMAD.WIDE.U32 R180, R180, 0x30, R184 ;  /* 0x00000030b4b47825 */ /* 0x000fe200078e00b8 */
[----:B------:R-:W-:-:S03]  /*eec0*/  LEA R34, P0, R5, R182, 0x1 ;  /* 0x000000b605227211 */ /* 0x000fc600078008ff */
[----:B------:R-:W-:Y:S01]  /*eed0*/  IMAD.IADD R6, R181, 0x1, R6 ;  /* 0x00000001b5067824 */ /* 0x000fe200078e0206 */
[----:B------:R-:W-:Y:S02]  /*eee0*/  LEA.HI.X R35, R5, R183, R8, 0x1, P0 ;  /* 0x000000b705237211 */ /* 0x000fe400000f0c08 */
[----:B------:R-:W-:-:S04]  /*eef0*/  LEA R32, P0, R180, R182, 0x1 ;  /* 0x000000b6b4207211 */ /* 0x000fc800078008ff */
[----:B------:R-:W-:Y:S02]  /*ef00*/  LEA.HI.X R33, R180, R183, R6, 0x1, P0 ;  /* 0x000000b7b4217211 */ /* 0x000fe400000f0c06 */
[----:B--2---:R-:W-:Y:S01]  /*ef10*/  ISETP.NE.AND P0, PT, R4, RZ, PT ;  /* 0x000000ff0400720c */ /* 0x004fe20003f05270 */
[----:B------:R-:W-:-:S05]  /*ef20*/  IMAD R59, R59, R2, RZ ;  /* 0x000000023b3b7224 */ /* 0x000fca00078e02ff */
[----:B------:R-:W-:Y:S02]  /*ef30*/  SHF.R.S32.HI R18, RZ, 0x1f, R59 ;  /* 0x0000001fff127819 */ /* 0x000fe4000001143b */
[C---:B------:R-:W-:Y:S02]  /*ef40*/  IADD3 R20, P2, R59.reuse, R21, RZ ;  /* 0x000000153b147210 */ /* 0x040fe40007f5e0ff */
[----:B------:R-:W-:Y:S01]  /*ef50*/  IADD3 R3, P1, R59, R60, RZ ;  /* 0x0000003c3b037210 */ /* 0x000fe20007f3e0ff */
[----:B------:R-:W-:Y:S01]  /*ef60*/  IMAD.IADD R8, R242, 0x1, -R49 ;  /* 0x00000001f2087824 */ /* 0x000fe200078e0a31 */
[-C--:B------:R-:W-:Y:S02]  /*ef70*/  LEA.HI.X.SX32 R21, R21, R18.reuse, 0x1, P2 ;  /* 0x0000001215157211 */ /* 0x080fe400010f0eff */
[----:B------:R-:W-:Y:S01]  /*ef80*/  LEA.HI.X.SX32 R18, R60, R18, 0x1, P1 ;  /* 0x000000123c127211 */ /* 0x000fe200008f0eff */
[----:B------:R-:W-:Y:S05]  /*ef90*/  @!P0 BRA `(.L_x_2654) ;  /* 0x00000f6000008947 */ /* 0x000fea0003800000 */
[----:B-1----:R-:W-:Y:S01]  /*efa0*/  ISETP.GE.AND P0, PT, R176, R8, PT ;  /* 0x00000008b000720c */ /* 0x002fe20003f06270 */
[----:B------:R-:W-:Y:S03]  /*efb0*/  BSSY B1, `(.L_x_2655) ;  /* 0x000003a000017945 */ /* 0x000fe60003800000 */
[----:B------:R-:W-:-:S13]  /*efc0*/  ISETP.LT.OR P0, PT, R46, -0x7, P0 ;  /* 0xfffffff92e00780c */ /* 0x000fda0000701670 */
[----:B------:R-:W-:Y:S05]  /*efd0*/  @P0 BRA `(.L_x_2656) ;  /* 0x0000037000000947 */ /* 0x000fea0003800000 */
[----:B------:R-:W5:Y:S01]  /*efe0*/  LD.E.128 R12, [R12.64] ;  /* 0x000000060c0c7980 */ /* 0x000f62000c101d00 */
[----:B------:R-:W-:Y:S01]  /*eff0*/  ISETP.GE.AND P0, PT, R16, R0, PT ;  /* 0x000000001000720c */ /* 0x000fe20003f06270 */
[----:B------:R-:W-:-:S12]  /*f000*/  BSSY B0, `(.L_x_2657) ;  /* 0x0000033000007945 */ /* 0x000fd80003800000 */
[----:B------:R-:W-:Y:S05]  /*f010*/  @P0 BRA `(.L_x_2658) ;  /* 0x0000031000000947 */ /* 0x000fea0003800000 */
[C---:B------:R-:W-:Y:S01]  /*f020*/  IMAD.SHL.U32 R4, R20.reuse, 0x2, RZ ;  /* 0x0000000214047824 */ /* 0x040fe200078e00ff */
[----:B------:R-:W-:-:S04]  /*f030*/  SHF.L.U64.HI R3, R20, 0x1, R21 ;  /* 0x0000000114037819 */ /* 0x000fc80000010215 */
[-C--:B-----5:R-:W-:Y:S02]  /*f040*/  IADD3 R6, P1, R30, R4.reuse, RZ ;  /* 0x000000041e067210 */ /* 0x0a0fe40007f3e0ff */
[----:B------:R-:W-:Y:S02]  /*f050*/  IADD3 R4, P0, R28, R4, RZ ;  /* 0x000000041c047210 */ /* 0x000fe40007f1e0ff */
[----:B------:R-:W-:-:S03]  /*f060*/  IADD3.X R7, R31, R3, RZ, P1, !PT ;  /* 0x000000031f077210 */ /* 0x000fc60000ffe4ff */
[----:B------:R-:W-:-:S03]  /*f070*/  IMAD.X R5, R29, 0x1, R3, P0 ;  /* 0x000000011d057824 */ /* 0x000fc600000e0603 */
[----:B------:R-:W2:Y:S04]  /*f080*/  LD.E.64 R6, [R6.64] ;  /* 0x0000000606067980 */ /* 0x000ea8000c101b00 */
[----:B------:R-:W3:Y:S01]  /*f090*/  LD.E.64 R4, [R4.64] ;  /* 0x0000000604047980 */ /* 0x000ee2000c101b00 */
[C---:B------:R-:W-:Y:S02]  /*f0a0*/  SHF.L.U32 R25, R15.reuse, 0x10, RZ ;  /* 0x000000100f197819 */ /* 0x040fe400000006ff */
[----:B------:R-:W-:Y:S01]  /*f0b0*/  LOP3.LUT R24, R15, 0xffff0000, RZ, 0xc0, !PT ;  /* 0xffff00000f187812 */ /* 0x000fe200078ec0ff */
[C---:B------:R-:W-:Y:S01]  /*f0c0*/  IMAD.U32 R26, R14.reuse, 0x10000, RZ ;  /* 0x000100000e1a7824 */ /* 0x040fe200078e00ff */
[----:B------:R-:W-:Y:S02]  /*f0d0*/  LOP3.LUT R36, R14, 0xffff0000, RZ, 0xc0, !PT ;  /* 0xffff00000e247812 */ /* 0x000fe400078ec0ff */
[----:B------:R-:W-:-:S02]  /*f0e0*/  LOP3.LUT R3, R13, 0xffff0000, RZ, 0xc0, !PT ;  /* 0xffff00000d037812 */ /* 0x000fc400078ec0ff */
[----:B------:R-:W-:Y:S01]  /*f0f0*/  SHF.L.U32 R9, R13, 0x10, RZ ;  /* 0x000000100d097819 */ /* 0x000fe200000006ff */
[C---:B------:R-:W-:Y:S01]  /*f100*/  IMAD.U32 R13, R12.reuse, 0x10000, RZ ;  /* 0x000100000c0d7824 */ /* 0x040fe200078e00ff */
[----:B------:R-:W-:Y:S02]  /*f110*/  LOP3.LUT R27, R12, 0xffff0000, RZ, 0xc0, !PT ;  /* 0xffff00000c1b7812 */ /* 0x000fe400078ec0ff */
[----:B--2---:R-:W-:Y:S02]  /*f120*/  LOP3.LUT R22, R7, 0xffff0000, RZ, 0xc0, !PT ;  /* 0xffff000007167812 */ /* 0x004fe400078ec0ff */
[C---:B---3--:R-:W-:Y:S02]  /*f130*/  LOP3.LUT R15, R5.reuse, 0xffff0000, RZ, 0xc0, !PT ;  /* 0xffff0000050f7812 */ /* 0x048fe400078ec0ff */
[----:B------:R-:W-:-:S03]  /*f140*/  SHF.L.U32 R5, R5, 0x10, RZ ;  /* 0x0000001005057819 */ /* 0x000fc600000006ff */
[-C--:B------:R-:W-:Y:S01]  /*f150*/  FMUL.FTZ R14, R24, R15.reuse ;  /* 0x0000000f180e7220 */ /* 0x080fe20000410000 */
[----:B------:R-:W-:Y:S01]  /*f160*/  LOP3.LUT R18, R4, 0xffff0000, RZ, 0xc0, !PT ;  /* 0xffff000004127812 */ /* 0x000fe200078ec0ff */
[----:B------:R-:W-:Y:S01]  /*f170*/  FMUL.FTZ R24, R24, R22 ;  /* 0x0000001618187220 */ /* 0x000fe20000410000 */
[----:B------:R-:W-:Y:S01]  /*f180*/  LOP3.LUT R23, R6, 0xffff0000, RZ, 0xc0, !PT ;  /* 0xffff000006177812 */ /* 0x000fe200078ec0ff */
[----:B------:R-:W-:Y:S02]  /*f190*/  IMAD.U32 R7, R7, 0x10000, RZ ;  /* 0x0001000007077824 */ /* 0x000fe400078e00ff */
[----:B------:R-:W-:Y:S02]  /*f1a0*/  FFMA.FTZ R24, R25, R15, R24 ;  /* 0x0000000f19187223 */ /* 0x000fe40000010018 */
[----:B------:R-:W-:Y:S01]  /*f1b0*/  FMUL.FTZ R15, R36, R5 ;  /* 0x00000005240f7220 */ /* 0x000fe20000410000 */
[----:B------:R-:W-:Y:S01]  /*f1c0*/  SHF.L.U32 R4, R4, 0x10, RZ ;  /* 0x0000001004047819 */ /* 0x000fe200000006ff */
[----:B------:R-:W-:-:S02]  /*f1d0*/  FMUL.FTZ R12, R3, R18 ;  /* 0x00000012030c7220 */ /* 0x000fc40000410000 */
[----:B------:R-:W-:Y:S02]  /*f1e0*/  FMUL.FTZ R36, R36, R7 ;  /* 0x0000000724247220 */ /* 0x000fe40000410000 */
[----:B------:R-:W-:Y:S02]  /*f1f0*/  FMUL.FTZ R3, R3, R23 ;  /* 0x0000001703037220 */ /* 0x000fe40000410000 */
[----:B------:R-:W-:Y:S02]  /*f200*/  IMAD.U32 R6, R6, 0x10000, RZ ;  /* 0x0001000006067824 */ /* 0x000fe400078e00ff */
[----:B------:R-:W-:Y:S02]  /*f210*/  FFMA.FTZ R14, R25, R22, -R14 ;  /* 0x00000016190e7223 */ /* 0x000fe4000001080e */
[C---:B------:R-:W-:Y:S02]  /*f220*/  FFMA.FTZ R15, R26.reuse, R7, -R15 ;  /* 0x000000071a0f7223 */ /* 0x040fe4000001080f */
[----:B------:R-:W-:-:S02]  /*f230*/  FFMA.FTZ R36, R26, R5, R36 ;  /* 0x000000051a247223 */ /* 0x000fc40000010024 */
[C---:B------:R-:W-:Y:S02]  /*f240*/  FFMA.FTZ R12, R9.reuse, R23, -R12 ;  /* 0x00000017090c7223 */ /* 0x040fe4000001080c */
[----:B------:R-:W-:Y:S02]  /*f250*/  FFMA.FTZ R3, R9, R18, R3 ;  /* 0x0000001209037223 */ /* 0x000fe40000010003 */
[C---:B------:R-:W-:Y:S02]  /*f260*/  FMUL.FTZ R9, R27.reuse, R4 ;  /* 0x000000041b097220 */ /* 0x040fe40000410000 */
[----:B------:R-:W-:Y:S01]  /*f270*/  FMUL.FTZ R27, R27, R6 ;  /* 0x000000061b1b7220 */ /* 0x000fe20000410000 */
[----:B------:R-:W-:Y:S02]  /*f280*/  F2FP.BF16.PACK_AB R14, R24, R14 ;  /* 0x0000000e180e723e */ /* 0x000fe400000010ff */
[----:B------:R-:W-:Y:S01]  /*f290*/  F2FP.BF16.PACK_AB R15, R36, R15 ;  /* 0x0000000f240f723e */ /* 0x000fe200000010ff */
[----:B------:R-:W-:-:S02]  /*f2a0*/  FFMA.FTZ R9, R13, R6, -R9 ;  /* 0x000000060d097223 */ /* 0x000fc40000010809 */
[----:B------:R-:W-:Y:S01]  /*f2b0*/  FFMA.FTZ R27, R13, R4, R27 ;  /* 0x000000040d1b7223 */ /* 0x000fe2000001001b */
[----:B------:R-:W-:Y:S02]  /*f2c0*/  LOP3.LUT R15, R15, R14, RZ, 0x3c, !PT ;  /* 0x0000000e0f0f7212 */ /* 0x000fe400078e3cff */
[----:B------:R-:W-:Y:S02]  /*f2d0*/  F2FP.BF16.PACK_AB R12, R3, R12 ;  /* 0x0000000c030c723e */ /* 0x000fe400000010ff */
[----:B------:R-:W-:Y:S02]  /*f2e0*/  F2FP.BF16.PACK_AB R9, R27, R9 ;  /* 0x000000091b09723e */ /* 0x000fe400000010ff */
[C---:B------:R-:W-:Y:S02]  /*f2f0*/  LOP3.LUT R14, R15.reuse, R14, RZ, 0x3c, !PT ;  /* 0x0000000e0f0e7212 */ /* 0x040fe400078e3cff */
[----:B------:R-:W-:Y:S01]  /*f300*/  MOV R13, R12 ;  /* 0x0000000c000d7202 */ /* 0x000fe20000000f00 */
[----:B------:R-:W-:Y:S01]  /*f310*/  IMAD.MOV.U32 R12, RZ, RZ, R9 ;  /* 0x000000ffff0c7224 */ /* 0x000fe200078e0009 */
[----:B------:R-:W-:-:S02]  /*f320*/  LOP3.LUT R15, R15, R14, RZ, 0x3c, !PT ;  /* 0x0000000e0f0f7212 */ /* 0x000fc400078e3cff */
.L_x_2658:
[----:B------:R-:W-:Y:S05]  /*f330*/  BSYNC B0 ;  /* 0x0000000000007941 */ /* 0x000fea0003800000 */
.L_x_2657:
[----:B-----5:R1:W-:Y:S02]  /*f340*/  STS.128 [R246], R12 ;  /* 0x0000000cf6007388 */ /* 0x0203e40000000c00 */
.L_x_2656:
[----:B------:R-:W-:Y:S05]  /*f350*/  BSYNC B1 ;  /* 0x0000000000017941 */ /* 0x000fea0003800000 */
.L_x_2655:
[----:B------:R-:W-:Y:S01]  /*f360*/  IADD3 R9, R176, 0x10, RZ ;  /* 0x00000010b0097810 */ /* 0x000fe20007ffe0ff */
[----:B------:R-:W-:Y:S03]  /*f370*/  BSSY B1, `(.L_x_2659) ;  /* 0x000003c000017945 */ /* 0x000fe60003800000 */
[----:B------:R-:W-:-:S04]  /*f380*/  ISETP.GE.AND P0, PT, R9, R8, PT ;  /* 0x000000080900720c */ /* 0x000fc80003f06270 */
[----:B------:R-:W-:-:S13]  /*f390*/  ISETP.LT.OR P0, PT, R46, -0x87, P0 ;  /* 0xffffff792e00780c */ /* 0x000fda0000701670 */
[----:B------:R-:W-:Y:S05]  /*f3a0*/  @P0 BRA `(.L_x_2660) ;  /* 0x0000038000000947 */ /* 0x000fea0003800000 */
[----:B-1----:R1:W5:Y:S01]  /*f3b0*/  LD.E.128 R12, [R40.64] ;  /* 0x00000006280c7980 */ /* 0x002362000c101d00 */
[----:B------:R-:W-:Y:S01]  /*f3c0*/  ISETP.GE.AND P0, PT, R16, R0, PT ;  /* 0x000000001000720c */ /* 0x000fe20003f06270 */
[----:B------:R-:W-:-:S12]  /*f3d0*/  BSSY B0, `(.L_x_2661) ;  /* 0x0000034000007945 */ /* 0x000fd80003800000 */
[----:B------:R-:W-:Y:S05]  /*f3e0*/  @P0 BRA `(.L_x_2662) ;  /* 0x0000032000000947 */ /* 0x000fea0003800000 */
[----:B------:R-:W-:-:S04]  /*f3f0*/  IADD3 R3, P0, R19, R20, RZ ;  /* 0x0000001413037210 */ /* 0x000fc80007f1e0ff */
[----:B------:R-:W-:Y:S01]  /*f400*/  LEA.HI.X.SX32 R19, R19, R21, 0x1, P0 ;  /* 0x0000001513137211 */ /* 0x000fe200000f0eff */
[----:B------:R-:W-:-:S03]  /*f410*/  IMAD.SHL.U32 R4, R3, 0x2, RZ ;  /* 0x0000000203047824 */ /* 0x000fc600078e00ff */
[----:B------:R-:W-:Y:S02]  /*f420*/  SHF.L.U64.HI R19, R3, 0x1, R19 ;  /* 0x0000000103137819 */ /* 0x000fe40000010213 */
[-C--:B-----5:R-:W-:Y:S02]  /*f430*/  IADD3 R6, P1, R30, R4.reuse, RZ ;  /* 0x000000041e067210 */ /* 0x0a0fe40007f3e0ff */
[----:B------:R-:W-:Y:S02]  /*f440*/  IADD3 R4, P0, R28, R4, RZ ;  /* 0x000000041c047210 */ /* 0x000fe40007f1e0ff */
[----:B------:R-:W-:-:S03]  /*f450*/  IADD3.X R7, R31, R19, RZ, P1, !PT ;  /* 0x000000131f077210 */ /* 0x000fc60000ffe4ff */
[----:B------:R-:W-:-:S03]  /*f460*/  IMAD.X R5, R29, 0x1, R19, P0 ;  /* 0x000000011d057824 */ /* 0x000fc600000e0613 */
[----:B------:R-:W2:Y:S04]  /*f470*/  LD.E.64 R6, [R6.64] ;  /* 0x0000000606067980 */ /* 0x000ea8000c101b00 */
[----:B------:R-:W3:Y:S01]  /*f480*/  LD.E.64 R4, [R4.64] ;  /* 0x0000000604047980 */ /* 0x000ee2000c101b00 */
[C---:B------:R-:W-:Y:S02]  /*f490*/  SHF.L.U32 R25, R15.reuse, 0x10, RZ ;  /* 0x000000100f197819 */ /* 0x040fe400000006ff */
[----:B------:R-:W-:Y:S02]  /*f4a0*/  LOP3.LUT R24, R15, 0xffff0000, RZ, 0xc0, !PT ;  /* 0xffff00000f187812 */ /* 0x000fe400078ec0ff */
[----:B------:R-:W-:Y:S01]  /*f4b0*/  LOP3.LUT R3, R13, 0xffff0000, RZ, 0xc0, !PT ;  /* 0xffff00000d037812 */ /* 0x000fe200078ec0ff */
[C---:B------:R-:W-:Y:S01]  /*f4c0*/  IMAD.U32 R26, R14.reuse, 0x10000, RZ ;  /* 0x000100000e1a7824 */ /* 0x040fe200078e00ff */
[----:B------:R-:W-:-:S02]  /*f4d0*/  LOP3.LUT R36, R14, 0xffff0000, RZ, 0xc0, !PT ;  /* 0xffff00000e247812 */ /* 0x000fc400078ec0ff */
[----:B------:R-:W-:Y:S01]  /*f4e0*/  SHF.L.U32 R18, R13, 0x10, RZ ;  /* 0x000000100d127819 */ /* 0x000fe200000006ff */
[C---:B------:R-:W-:Y:S01]  /*f4f0*/  IMAD.U32 R13, R12.reuse, 0x10000, RZ ;  /* 0x000100000c0d7824 */ /* 0x040fe200078e00ff */
[----:B------:R-:W-:Y:S02]  /*f500*/  LOP3.LUT R27, R12, 0xffff0000, RZ, 0xc0, !PT ;  /* 0xffff00000c1b7812 */ /* 0x000fe400078ec0ff */
[----:B--2---:R-:W-:Y:S02]  /*f510*/  LOP3.LUT R22, R7, 0xffff0000, RZ, 0xc0, !PT ;  /* 0xffff000007167812 */ /* 0x004fe400078ec0ff */
[C---:B---3--:R-:W-:Y:S02]  /*f520*/  LOP3.LUT R15, R5.reuse, 0xffff0000, RZ, 0xc0, !PT ;  /* 0xffff0000050f7812 */ /* 0x048fe400078ec0ff */
[----:B------:R-:W-:Y:S02]  /*f530*/  LOP3.LUT R19, R4, 0xffff0000, RZ, 0xc0, !PT ;  /* 0xffff000004137812 */ /* 0x000fe400078ec0ff */
[----:B------:R-:W-:Y:S01]  /*f540*/  LOP3.LUT R23, R6, 0xffff0000, RZ, 0xc0, !PT ;  /* 0xffff000006177812 */ /* 0x000fe200078ec0ff */
[----:B------:R-:W-:Y:S01]  /*f550*/  FMUL.FTZ R14, R24, R15 ;  /* 0x0000000f180e7220 */ /* 0x000fe20000410000 */
[----:B------:R-:W-:Y:S01]  /*f560*/  SHF.L.U32 R4, R4, 0x10, RZ ;  /* 0x0000001004047819 */ /* 0x000fe200000006ff */
[----:B------:R-:W-:Y:S01]  /*f570*/  FMUL.FTZ R24, R24, R22 ;  /* 0x0000001618187220 */ /* 0x000fe20000410000 */
[----:B------:R-:W-:Y:S01]  /*f580*/  SHF.L.U32 R5, R5, 0x10, RZ ;  /* 0x0000001005057819 */ /* 0x000fe200000006ff */
[----:B------:R-:W-:-:S02]  /*f590*/  FMUL.FTZ R12, R3, R19 ;  /* 0x00000013030c7220 */ /* 0x000fc40000410000 */
[----:B------:R-:W-:Y:S02]  /*f5a0*/  FMUL.FTZ R3, R3, R23 ;  /* 0x0000001703037220 */ /* 0x000fe40000410000 */
[----:B------:R-:W-:Y:S02]  /*f5b0*/  IMAD.U32 R6, R6, 0x10000, RZ ;  /* 0x0001000006067824 */ /* 0x000fe400078e00ff */
[----:B------:R-:W-:Y:S02]  /*f5c0*/  IMAD.U32 R7, R7, 0x10000, RZ ;  /* 0x0001000007077824 */ /* 0x000fe400078e00ff */
[----:B------:R-:W-:Y:S02]  /*f5d0*/  FFMA.FTZ R24, R25, R15, R24 ;  /* 0x0000000f19187223 */ /* 0x000fe40000010018 */
[----:B------:R-:W-:Y:S02]  /*f5e0*/  FMUL.FTZ R15, R27, R4 ;  /* 0x000000041b0f7220 */ /* 0x000fe40000410000 */
[----:B------:R-:W-:-:S02]  /*f5f0*/  FFMA.FTZ R12, R18, R23, -R12 ;  /* 0x00000017120c7223 */ /* 0x000fc4000001080c */
[----:B------:R-:W-:Y:S02]  /*f600*/  FFMA.FTZ R3, R18, R19, R3 ;  /* 0x0000001312037223 */ /* 0x000fe40000010003 */
[-C--:B------:R-:W-:Y:S02]  /*f610*/  FMUL.FTZ R27, R27, R6.reuse ;  /* 0x000000061b1b7220 */ /* 0x080fe40000410000 */
[C---:B------:R-:W-:Y:S02]  /*f620*/  FMUL.FTZ R18, R36.reuse, R5 ;  /* 0x0000000524127220 */ /* 0x040fe40000410000 */
[----:B------:R-:W-:Y:S02]  /*f630*/  FMUL.FTZ R36, R36, R7 ;  /* 0x0000000724247220 */ /* 0x000fe40000410000 */
[C---:B------:R-:W-:Y:S02]  /*f640*/  FFMA.FTZ R15, R13.reuse, R6, -R15 ;  /* 0x000000060d0f7223 */ /* 0x040fe4000001080f */
[----:B------:R-:W-:-:S02]  /*f650*/  FFMA.FTZ R27, R13, R4, R27 ;  /* 0x000000040d1b7223 */ /* 0x000fc4000001001b */
[----:B------:R-:W-:Y:S02]  /*f660*/  FFMA.FTZ R14, R25, R22, -R14 ;  /* 0x00000016190e7223 */ /* 0x000fe4000001080e */
[C---:B------:R-:W-:Y:S02]  /*f670*/  FFMA.FTZ R18, R26.reuse, R7, -R18 ;  /* 0x000000071a127223 */ /* 0x040fe40000010812 */
[----:B------:R-:W-:Y:S01]  /*f680*/  FFMA.FTZ R36, R26, R5, R36 ;  /* 0x000000051a247223 */ /* 0x000fe20000010024 */
[----:B------:R-:W-:Y:S02]  /*f690*/  F2FP.BF16.PACK_AB R12, R3, R12 ;  /* 0x0000000c030c723e */ /* 0x000fe400000010ff */
[----:B------:R-:W-:Y:S02]  /*f6a0*/  F2FP.BF16.PACK_AB R15, R27, R15 ;  /* 0x0000000f1b0f723e */ /* 0x000fe400000010ff */
[----:B------:R-:W-:Y:S02]  /*f6b0*/  F2FP.BF16.PACK_AB R14, R24, R14 ;  /* 0x0000000e180e723e */ /* 0x000fe400000010ff */
[----:B------:R-:W-:-:S02]  /*f6c0*/  F2FP.BF16.PACK_AB R18, R36, R18 ;  /* 0x000000122412723e */ /* 0x000fc400000010ff */
[----:B------:R-:W-:Y:S01]  /*f6d0*/  MOV R13, R12 ;  /* 0x0000000c000d7202 */ /* 0x000fe20000000f00 */
[----:B------:R-:W-:Y:S01]  /*f6e0*/  IMAD.MOV.U32 R12, RZ, RZ, R15 ;  /* 0x000000ffff0c7224 */ /* 0x000fe200078e000f */
[----:B------:R-:W-:Y:S01]  /*f6f0*/  MOV R15, R14 ;  /* 0x0000000e000f7202 */ /* 0x000fe20000000f00 */
[----:B------:R-:W-:Y:S02]  /*f700*/  IMAD.MOV.U32 R14, RZ, RZ, R18 ;  /* 0x000000ffff0e7224 */ /* 0x000fe400078e0012 */
.L_x_2662:
[----:B------:R-:W-:Y:S05]  /*f710*/  BSYNC B0 ;  /* 0x0000000000007941 */ /* 0x000fea0003800000 */
.L_x_2661:
[----:B-----5:R2:W-:Y:S02]  /*f720*/  STS.128 [R246+0x800], R12 ;  /* 0x0008000cf6007388 */ /* 0x0205e40000000c00 */
.L_x_2660:
[----:B------:R-:W-:Y:S05]  /*f730*/  BSYNC B1 ;  /* 0x0000000000017941 */ /* 0x000fea0003800000 */
.L_x_2659:
[----:B------:R-:W-:Y:S01]  /*f740*/  IADD3 R19, R176, 0x20, RZ ;  /* 0x00000020b0137810 */ /* 0x000fe20007ffe0ff */
[----:B------:R-:W-:Y:S03]  /*f750*/  BSSY B1, `(.L_x_2663) ;  /* 0x000003d000017945 */ /* 0x000fe60003800000 */
[----:B------:R-:W-:-:S04]  /*f760*/  ISETP.GE.AND P0, PT, R19, R8, PT ;  /* 0x000000081300720c */ /* 0x000fc80003f06270 */
[----:B------:R-:W-:-:S13]  /*f770*/  ISETP.LT.OR P0, PT, R46, -0x107, P0 ;  /* 0xfffffef92e00780c */ /* 0x000fda0000701670 */
[----:B------:R-:W-:Y:S05]  /*f780*/  @P0 BRA `(.L_x_2664) ;  /* 0x0000039000000947 */ /* 0x000fea0003800000 */
[----:B-12---:R1:W5:Y:S01]  /*f790*/  LD.E.128 R12, [R34.64] ;  /* 0x00000006220c7980 */ /* 0x006362000c101d00 */
        /* <DEDUP_REMOVED lines=8> */
[-C--:B-----5:R-:W-:Y:S02]  /*f820*/  IADD3 R4, P0, R28, R5.reuse, RZ ;  /* 0x000000051c047210 */ /* 0x0a0fe40007f1e0ff */
[----:B------:R-:W-:-:S03]  /*f830*/  IADD3 R6, P1, R30, R5, RZ ;  /* 0x000000051e067210 */ /* 0x000fc60007f3e0ff */
[----:B------:R-:W-:Y:S01]  /*f840*/  IMAD.X R5, R29, 0x1, R3, P0 ;  /* 0x000000011d057824 */ /* 0x000fe200000e0603 */
[----:B------:R-:W-:-:S05]  /*f850*/  IADD3.X R7, R31, R3, RZ, P1, !PT ;  /* 0x000000031f077210 */ /* 0x000fca0000ffe4ff */
[----:B------:R-:W2:Y:S04]  /*f860*/  LD.E.64 R4, [R4.64] ;  /* 0x0000000604047980 */ /* 0x000ea8000c101b00 */
[----:B------:R-:W3:Y:S01]  /*f870*/  LD.E.64 R6, [R6.64] ;  /* 0x0000000606067980 */ /* 0x000ee2000c101b00 */
[C---:B------:R-:W-:Y:S01]  /*f880*/  SHF.L.U32 R26, R15.reuse, 0x10, RZ ;  /* 0x000000100f1a7819 */ /* 0x040fe200000006ff */
[C---:B------:R-:W-:Y:S01]  /*f890*/  IMAD.U32 R27, R14.reuse, 0x10000, RZ ;  /* 0x000100000e1b7824 */ /* 0x040fe200078e00ff */
[----:B------:R-:W-:Y:S02]  /*f8a0*/  LOP3.LUT R25, R15, 0xffff0000, RZ, 0xc0, !PT ;  /* 0xffff00000f197812 */ /* 0x000fe400078ec0ff */
[----:B------:R-:W-:Y:S02]  /*f8b0*/  LOP3.LUT R3, R13, 0xffff0000, RZ, 0xc0, !PT ;  /* 0xffff00000d037812 */ /* 0x000fe400078ec0ff */
[----:B-1----:R-:W-:-:S02]  /*f8c0*/  LOP3.LUT R35, R14, 0xffff0000, RZ, 0xc0, !PT ;  /* 0xffff00000e237812 */ /* 0x002fc400078ec0ff */
[----:B------:R-:W-:Y:S01]  /*f8d0*/  SHF.L.U32 R18, R13, 0x10, RZ ;  /* 0x000000100d127819 */ /* 0x000fe200000006ff */
[C---:B------:R-:W-:Y:S01]  /*f8e0*/  IMAD.U32 R13, R12.reuse, 0x10000, RZ ;  /* 0x000100000c0d7824 */ /* 0x040fe200078e00ff */
[----:B------:R-:W-:Y:S02]  /*f8f0*/  LOP3.LUT R34, R12, 0xffff0000, RZ, 0xc0, !PT ;  /* 0xffff00000c227812 */ /* 0x000fe400078ec0ff */
[----:B--2---:R-:W-:Y:S02]  /*f900*/  LOP3.LUT R15, R5, 0xffff0000, RZ, 0xc0, !PT ;  /* 0xffff0000050f7812 */ /* 0x004fe400078ec0ff */
[----:B------:R-:W-:Y:S02]  /*f910*/  LOP3.LUT R22, R4, 0xffff0000, RZ, 0xc0, !PT ;  /* 0xffff000004167812 */ /* 0x000fe400078ec0ff */
[----:B---3--:R-:W-:Y:S01]  /*f920*/  LOP3.LUT R23, R7, 0xffff0000, RZ, 0xc0, !PT ;  /* 0xffff000007177812 */ /* 0x008fe200078ec0ff */
[----:B------:R-:W-:Y:S01]  /*f930*/  FMUL.FTZ R14, R25, R15 ;  /* 0x0000000f190e7220 */ /* 0x000fe20000410000 */
[----:B------:R-:W-:Y:S01]  /*f940*/  LOP3.LUT R24, R6, 0xffff0000, RZ, 0xc0, !PT ;  /* 0xffff000006187812 */ /* 0x000fe200078ec0ff */
[----:B------:R-:W-:Y:S01]  /*f950*/  FMUL.FTZ R12, R3, R22 ;  /* 0x00000016030c7220 */ /* 0x000fe20000410000 */
[----:B------:R-:W-:Y:S01]  /*f960*/  SHF.L.U32 R4, R4, 0x10, RZ ;  /* 0x0000001004047819 */ /* 0x000fe200000006ff */
[----:B------:R-:W-:Y:S01]  /*f970*/  FMUL.FTZ R25, R25, R23 ;  /* 0x0000001719197220 */ /* 0x000fe20000410000 */
[----:B------:R-:W-:Y:S01]  /*f980*/  SHF.L.U32 R5, R5, 0x10, RZ ;  /* 0x0000001005057819 */ /* 0x000fe200000006ff */
[----:B------:R-:W-:-:S02]  /*f990*/  IMAD.U32 R6, R6, 0x10000, RZ ;  /* 0x0001000006067824 */ /* 0x000fc400078e00ff */
[----:B------:R-:W-:Y:S02]  /*f9a0*/  FMUL.FTZ R3, R3, R24 ;  /* 0x0000001803037220 */ /* 0x000fe40000410000 */
[----:B------:R-:W-:Y:S02]  /*f9b0*/  FFMA.FTZ R25, R26, R15, R25 ;  /* 0x0000000f1a197223 */ /* 0x000fe40000010019 */
[----:B------:R-:W-:Y:S02]  /*f9c0*/  IMAD.U32 R7, R7, 0x10000, RZ ;  /* 0x0001000007077824 */ /* 0x000fe400078e00ff */
[C---:B------:R-:W-:Y:S02]  /*f9d0*/  FMUL.FTZ R15, R34.reuse, R4 ;  /* 0x00000004220f7220 */ /* 0x040fe40000410000 */
[----:B------:R-:W-:Y:S02]  /*f9e0*/  FMUL.FTZ R34, R34, R6 ;  /* 0x0000000622227220 */ /* 0x000fe40000410000 */
[----:B------:R-:W-:-:S02]  /*f9f0*/  FFMA.FTZ R12, R18, R24, -R12 ;  /* 0x00000018120c7223 */ /* 0x000fc4000001080c */
[----:B------:R-:W-:Y:S02]  /*fa00*/  FFMA.FTZ R3, R18, R22, R3 ;  /* 0x0000001612037223 */ /* 0x000fe40000010003 */
[C---:B------:R-:W-:Y:S02]  /*fa10*/  FMUL.FTZ R18, R35.reuse, R5 ;  /* 0x0000000523127220 */ /* 0x040fe40000410000 */
[----:B------:R-:W-:Y:S01]  /*fa20*/  FMUL.FTZ R35, R35, R7 ;  /* 0x0000000723237220 */ /* 0x000fe20000410000 */
[----:B------:R-:W-:Y:S01]  /*fa30*/  F2FP.BF16.PACK_AB R12, R3, R12 ;  /* 0x0000000c030c723e */ /* 0x000fe200000010ff */
[C---:B------:R-:W-:Y:S02]  /*fa40*/  FFMA.FTZ R15, R13.reuse, R6, -R15 ;  /* 0x000000060d0f7223 */ /* 0x040fe4000001080f */
[----:B------:R-:W-:Y:S01]  /*fa50*/  FFMA.FTZ R34, R13, R4, R34 ;  /* 0x000000040d227223 */ /* 0x000fe20000010022 */
[----:B------:R-:W-:Y:S01]  /*fa60*/  MOV R13, R12 ;  /* 0x0000000c000d7202 */ /* 0x000fe20000000f00 */
[----:B------:R-:W-:-:S02]  /*fa70*/  FFMA.FTZ R14, R26, R23, -R14 ;  /* 0x000000171a0e7223 */ /* 0x000fc4000001080e */
[C---:B------:R-:W-:Y:S01]  /*fa80*/  FFMA.FTZ R18, R27.reuse, R7, -R18 ;  /* 0x000000071b127223 */ /* 0x040fe20000010812 */
[----:B------:R-:W-:Y:S01]  /*fa90*/  F2FP.BF16.PACK_AB R15, R34, R15 ;  /* 0x0000000f220f723e */ /* 0x000fe200000010ff */
[----:B------:R-:W-:Y:S01]  /*faa0*/  FFMA.FTZ R35, R27, R5, R35 ;  /* 0x000000051b237223 */ /* 0x000fe20000010023 */
[----:B------:R-:W-:-:S03]  /*fab0*/  F2FP.BF16.PACK_AB R14, R25, R14 ;  /* 0x0000000e190e723e */ /* 0x000fc600000010ff */
[----:B------:R-:W-:Y:S01]  /*fac0*/  IMAD.MOV.U32 R12, RZ, RZ, R15 ;  /* 0x000000ffff0c7224 */ /* 0x000fe200078e000f */
[----:B------:R-:W-:Y:S02]  /*fad0*/  F2FP.BF16.PACK_AB R18, R35, R18 ;  /* 0x000000122312723e */ /* 0x000fe400000010ff */
[----:B------:R-:W-:Y:S02]  /*fae0*/  MOV R15, R14 ;  /* 0x0000000e000f7202 */ /* 0x000fe40000000f00 */
[----:B------:R-:W-:Y:S02]  /*faf0*/  MOV R14, R18 ;  /* 0x00000012000e7202 */ /* 0x000fe40000000f00 */
.L_x_2666:
[----:B------:R-:W-:Y:S05]  /*fb00*/  BSYNC B0 ;  /* 0x0000000000007941 */ /* 0x000fea0003800000 */
.L_x_2665:
[----:B-----5:R2:W-:Y:S02]  /*fb10*/  STS.128 [R246+0x1000], R12 ;  /* 0x0010000cf6007388 */ /* 0x0205e40000000c00 */
.L_x_2664:
[----:B------:R-:W-:Y:S05]  /*fb20*/  BSYNC B1 ;  /* 0x0000000000017941 */ /* 0x000fea0003800000 */
.L_x_2663:
[----:B-1----:R-:W-:-:S04]  /*fb30*/  IADD3 R34, R176, 0x30, RZ ;  /* 0x00000030b0227810 */ /* 0x002fc80007ffe0ff */
[----:B------:R-:W-:-:S04]  /*fb40*/  ISETP.GE.AND P0, PT, R34, R8, PT ;  /* 0x000000082200720c */ /* 0x000fc80003f06270 */
[----:B------:R-:W-:-:S13]  /*fb50*/  ISETP.LT.OR P0, PT, R46, -0x187, P0 ;  /* 0xfffffe792e00780c */ /* 0x000fda0000701670 */
[----:B------:R-:W-:Y:S05]  /*fb60*/  @P0 BRA `(.L_x_2667) ;  /* 0x00001db000000947 */ /* 0x000fea0003800000 */
[----:B--2---:R1:W5:Y:S01]  /*fb70*/  LD.E.128 R12, [R32.64] ;  /* 0x00000006200c7980 */ /* 0x004362000c101d00 */
[----:B------:R-:W-:Y:S01]  /*fb80*/  ISETP.GE.AND P0, PT, R16, R0, PT ;  /* 0x000000001000720c */ /* 0x000fe20003f06270 */
[----:B------:R-:W-:-:S12]  /*fb90*/  BSSY B0, `(.L_x_2668) ;  /* 0x0000034000007945 */ /* 0x000fd80003800000 */
[----:B------:R-:W-:Y:S05]  /*fba0*/  @P0 BRA `(.L_x_2669) ;  /* 0x0000032000000947 */ /* 0x000fea0003800000 */
[----:B------:R-:W-:-:S05]  /*fbb0*/  IMAD R2, R2, 0x30, RZ ;  /* 0x0000003002027824 */ /* 0x000fca00078e02ff */
        /* <DEDUP_REMOVED lines=8> */
[----:B------:R2:W3:Y:S04]  /*fc40*/  LD.E.64 R2, [R6.64] ;  /* 0x0000000606027980 */ /* 0x0004e8000c101b00 */
[----:B------:R-:W4:Y:S01]  /*fc50*/  LD.E.64 R4, [R4.64] ;  /* 0x0000000604047980 */ /* 0x000f22000c101b00 */
[C---:B------:R-:W-:Y:S01]  /*fc60*/  LOP3.LUT R0, R13.reuse, 0xffff0000, RZ, 0xc0, !PT ;  /* 0xffff00000d007812 */ /* 0x040fe200078ec0ff */
[----:B------:R-:W-:Y:S01]  /*fc70*/  IMAD.U32 R16, R14, 0x10000, RZ ;  /* 0x000100000e107824 */ /* 0x000fe200078e00ff */
[----:B------:R-:W-:Y:S02]  /*fc80*/  SHF.L.U32 R17, R13, 0x10, RZ ;  /* 0x000000100d117819 */ /* 0x000fe400000006ff */
[C---:B------:R-:W-:Y:S02]  /*fc90*/  LOP3.LUT R13, R15.reuse, 0xffff0000, RZ, 0xc0, !PT ;  /* 0xffff00000f0d7812 */ /* 0x040fe400078ec0ff */
[----:B------:R-:W-:-:S02]  /*fca0*/  SHF.L.U32 R20, R15, 0x10, RZ ;  /* 0x000000100f147819 */ /* 0x000fc400000006ff */
[----:B------:R-:W-:Y:S02]  /*fcb0*/  LOP3.LUT R14, R14, 0xffff0000, RZ, 0xc0, !PT ;  /* 0xffff00000e0e7812 */ /* 0x000fe400078ec0ff */
[C---:B--2---:R-:W-:Y:S01]  /*fcc0*/  LOP3.LUT R6, R12.reuse, 0xffff0000, RZ, 0xc0, !PT ;  /* 0xffff00000c067812 */ /* 0x044fe200078ec0ff */
[----:B------:R-:W-:Y:S01]  /*fcd0*/  IMAD.U32 R7, R12, 0x10000, RZ ;  /* 0x000100000c077824 */ /* 0x000fe200078e00ff */
[C---:B---3--:R-:W-:Y:S02]  /*fce0*/  SHF.L.U32 R8, R2.reuse, 0x10, RZ ;  /* 0x0000001002087819 */ /* 0x048fe400000006ff */
[----:B------:R-:W-:Y:S01]  /*fcf0*/  LOP3.LUT R2, R2, 0xffff0000, RZ, 0xc0, !PT ;  /* 0xffff000002027812 */ /* 0x000fe200078ec0ff */
[C---:B----4-:R-:W-:Y:S01]  /*fd00*/  IMAD.U32 R12, R4.reuse, 0x10000, RZ ;  /* 0x00010000040c7824 */ /* 0x050fe200078e00ff */
[----:B------:R-:W-:Y:S01]  /*fd10*/  LOP3.LUT R18, R4, 0xffff0000, RZ, 0xc0, !PT ;  /* 0xffff000004127812 */ /* 0x000fe200078ec0ff */
[C---:B------:R-:W-:Y:S02]  /*fd20*/  FMUL.FTZ R4, R6.reuse, R8 ;  /* 0x0000000806047220 */ /* 0x040fe40000410000 */
[----:B------:R-:W-:-:S02]  /*fd30*/  FMUL.FTZ R6, R6, R12 ;  /* 0x0000000c06067220 */ /* 0x000fc40000410000 */
[C---:B------:R-:W-:Y:S02]  /*fd40*/  FMUL.FTZ R15, R0.reuse, R2 ;  /* 0x00000002000f7220 */ /* 0x040fe40000410000 */
[C---:B------:R-:W-:Y:S02]  /*fd50*/  FFMA.FTZ R4, R7.reuse, R12, -R4 ;  /* 0x0000000c07047223 */ /* 0x040fe40000010804 */
[----:B------:R-:W-:Y:S01]  /*fd60*/  FFMA.FTZ R6, R7, R8, R6 ;  /* 0x0000000807067223 */ /* 0x000fe20000010006 */
[----:B------:R-:W-:Y:S01]  /*fd70*/  LOP3.LUT R7, R3, 0xffff0000, RZ, 0xc0, !PT ;  /* 0xffff000003077812 */ /* 0x000fe200078ec0ff */
[----:B------:R-:W-:Y:S01]  /*fd80*/  FMUL.FTZ R0, R0, R18 ;  /* 0x0000001200007220 */ /* 0x000fe20000410000 */
[----:B------:R-:W-:Y:S01]  /*fd90*/  LOP3.LUT R8, R5, 0xffff0000, RZ, 0xc0, !PT ;  /* 0xffff000005087812 */ /* 0x000fe200078ec0ff */
[----:B------:R-:W-:Y:S01]  /*fda0*/  IMAD.U32 R3, R3, 0x10000, RZ ;  /* 0x0001000003037824 */ /* 0x000fe200078e00ff */
[----:B------:R-:W-:Y:S01]  /*fdb0*/  SHF.L.U32 R5, R5, 0x10, RZ ;  /* 0x0000001005057819 */ /* 0x000fe200000006ff */
[----:B------:R-:W-:Y:S01]  /*fdc0*/  FFMA.FTZ R2, R17, R2, R0 ;  /* 0x0000000211027223 */ /* 0x000fe20000010000 */
[----:B------:R-:W-:Y:S01]  /*fdd0*/  F2FP.BF16.PACK_AB R4, R6, R4 ;  /* 0x000000040604723e */ /* 0x000fe200000010ff */
[----:B------:R-:W-:-:S02]  /*fde0*/  FMUL.FTZ R0, R13, R7 ;  /* 0x000000070d007220 */ /* 0x000fc40000410000 */
[----:B------:R-:W-:Y:S02]  /*fdf0*/  FMUL.FTZ R13, R13, R8 ;  /* 0x000000080d0d7220 */ /* 0x000fe40000410000 */
[C---:B------:R-:W-:Y:S02]  /*fe00*/  FMUL.FTZ R12, R14.reuse, R3 ;  /* 0x000000030e0c7220 */ /* 0x040fe40000410000 */
[----:B------:R-:W-:Y:S02]  /*fe10*/  FMUL.FTZ R14, R14, R5 ;  /* 0x000000050e0e7220 */ /* 0x000fe40000410000 */
[----:B------:R-:W-:Y:S02]  /*fe20*/  FFMA.FTZ R15, R17, R18, -R15 ;  /* 0x00000012110f7223 */ /* 0x000fe4000001080f */
[C---:B------:R-:W-:Y:S02]  /*fe30*/  FFMA.FTZ R0, R20.reuse, R8, -R0 ;  /* 0x0000000814007223 */ /* 0x040fe40000010800 */
[----:B------:R-:W-:Y:S01]  /*fe40*/  FFMA.FTZ R13, R20, R7, R13 ;  /* 0x00000007140d7223 */ /* 0x000fe2000001000d */
[----:B------:R-:W-:Y:S01]  /*fe50*/  F2FP.BF16.PACK_AB R2, R2, R15 ;  /* 0x0000000f0202723e */ /* 0x000fe200000010ff */
[----:B------:R-:W-:-:S02]  /*fe60*/  FFMA.FTZ R12, R16, R5, -R12 ;  /* 0x00000005100c7223 */ /* 0x000fc4000001080c */
[----:B------:R-:W-:Y:S01]  /*fe70*/  FFMA.FTZ R14, R16, R3, R14 ;  /* 0x00000003100e7223 */ /* 0x000fe2000001000e */
[----:B------:R-:W-:Y:S02]  /*fe80*/  F2FP.BF16.PACK_AB R0, R13, R0 ;  /* 0x000000000d00723e */ /* 0x000fe400000010ff */
[----:B------:R-:W-:Y:S02]  /*fe90*/  MOV R13, R2 ;  /* 0x00000002000d7202 */ /* 0x000fe40000000f00 */
[----:B------:R-:W-:Y:S01]  /*fea0*/  F2FP.BF16.PACK_AB R14, R14, R12 ;  /* 0x0000000c0e0e723e */ /* 0x000fe200000010ff */
[----:B------:R-:W-:Y:S01]  /*feb0*/  IMAD.MOV.U32 R12, RZ, RZ, R4 ;  /* 0x000000ffff0c7224 */ /* 0x000fe200078e0004 */
[----:B------:R-:W-:Y:S02]  /*fec0*/  MOV R15, R0 ;  /* 0x00000000000f7202 */ /* 0x000fe40000000f00 */
.L_x_2669:
[----:B------:R-:W-:Y:S05]  /*fed0*/  BSYNC B0 ;  /* 0x0000000000007941 */ /* 0x000fea0003800000 */
.L_x_2668:
[----:B-----5:R2:W-:Y:S01]  /*fee0*/  STS.128 [R246+0x1800], R12 ;  /* 0x0018000cf6007388 */ /* 0x0205e20000000c00 */
[----:B------:R-:W-:Y:S05]  /*fef0*/  BRA `(.L_x_2667) ;  /* 0x00001a2000007947 */ /* 0x000fea0003800000 */
.L_x_2654:
[----:B-1----:R-:W-:Y:S01]  /*ff00*/  ISETP.GE.AND P0, PT, R176, R8, PT ;  /* 0x00000008b000720c */ /* 0x002fe20003f06270 */
[----:B------:R-:W-:Y:S03]  /*ff10*/  BSSY B1, `(.L_x_2670) ;  /* 0x000005c000017945 */ /* 0x000fe60003800000 */
[----:B------:R-:W-:-:S13]  /*ff20*/  ISETP.LT.OR P0, PT, R46, -0x7, P0 ;  /* 0xfffffff92e00780c */ /* 0x000fda0000701670 */
        /* <DEDUP_REMOVED lines=11> */
[----:B------:R-:W-:-:S03]  /*ffe0*/  IMAD.WIDE R6, R5, 0x2, R12 ;  /* 0x0000000205067825 */ /* 0x000fc600078e020c */
[----:B-1----:R-:W-:Y:S02]  /*fff0*/  LEA.HI.X.SX32 R12, R4, R18, 0x1, P0 ;  /* 0x00000012040c7211 */ /* 0x002fe400000f0eff */
[C---:B-----5:R-:W-:Y:S01]  /*10000*/  LEA R14, P0, R9.reuse, R28, 0x1 ;  /* 0x0000001c090e7211 */ /* 0x060fe200078008ff */
        /* <DEDUP_REMOVED lines=10> */
[C---:B------:R-:W-:Y:S01]  /*100b0*/  LOP3.LUT R9, R25.reuse, 0xffff0000, RZ, 0xc0, !PT ;  /* 0xffff000019097812 */ /* 0x040fe200078ec0ff */
[----:B------:R-:W-:Y:S01]  /*100c0*/  IMAD.U32 R36, R24, 0x10000, RZ ;  /* 0x0001000018247824 */ /* 0x000fe200078e00ff */
[----:B------:R-:W-:Y:S01]  /*100d0*/  SHF.L.U32 R43, R25, 0x10, RZ ;  /* 0x00000010192b7819 */ /* 0x000fe200000006ff */
[----:B------:R-:W-:Y:S01]  /*100e0*/  IMAD.U32 R42, R26, 0x10000, RZ ;  /* 0x000100001a2a7824 */ /* 0x000fe200078e00ff */
[C---:B------:R-:W-:Y:S02]  /*100f0*/  LOP3.LUT R25, R27.reuse, 0xffff0000, RZ, 0xc0, !PT ;  /* 0xffff00001b197812 */ /* 0x040fe400078ec0ff */
[----:B------:R-:W-:Y:S02]  /*10100*/  SHF.L.U32 R58, R27, 0x10, RZ ;  /* 0x000000101b3a7819 */ /* 0x000fe400000006ff */
[----:B------:R-:W-:Y:S02]  /*10110*/  LOP3.LUT R24, R24, 0xffff0000, RZ, 0xc0, !PT ;  /* 0xffff000018187812 */ /* 0x000fe400078ec0ff */
[----:B------:R-:W-:Y:S01]  /*10120*/  LOP3.LUT R26, R26, 0xffff0000, RZ, 0xc0, !PT ;  /* 0xffff00001a1a7812 */ /* 0x000fe200078ec0ff */
[C---:B--2---:R-:W-:Y:S01]  /*10130*/  IMAD.U32 R53, R4.reuse, 0x10000, RZ ;  /* 0x0001000004357824 */ /* 0x044fe200078e00ff */
[----:B------:R-:W-:Y:S01]  /*10140*/  LOP3.LUT R27, R4, 0xffff0000, RZ, 0xc0, !PT ;  /* 0xffff0000041b7812 */ /* 0x000fe200078ec0ff */
[----:B------:R-:W-:Y:S01]  /*10150*/  IMAD.U32 R59, R6, 0x10000, RZ ;  /* 0x00010000063b7824 */ /* 0x000fe200078e00ff */
[----:B------:R-:W-:-:S02]  /*10160*/  SHF.L.U32 R4, R5, 0x10, RZ ;  /* 0x0000001005047819 */ /* 0x000fc400000006ff */
[----:B------:R-:W-:Y:S02]  /*10170*/  LOP3.LUT R60, R5, 0xffff0000, RZ, 0xc0, !PT ;  /* 0xffff0000053c7812 */ /* 0x000fe400078ec0ff */
[C---:B------:R-:W-:Y:S02]  /*10180*/  SHF.L.U32 R5, R7.reuse, 0x10, RZ ;  /* 0x0000001007057819 */ /* 0x040fe400000006ff */
[----:B------:R-:W-:Y:S01]  /*10190*/  LOP3.LUT R64, R7, 0xffff0000, RZ, 0xc0, !PT ;  /* 0xffff000007407812 */ /* 0x000fe200078ec0ff */
[----:B---3--:R-:W-:Y:S01]  /*101a0*/  IMAD.U32 R63, R12, 0x10000, RZ ;  /* 0x000100000c3f7824 */ /* 0x008fe200078e00ff */
[C---:B------:R-:W-:Y:S01]  /*101b0*/  SHF.L.U32 R7, R13.reuse, 0x10, RZ ;  /* 0x000000100d077819 */ /* 0x040fe200000006ff */
[----:B------:R-:W-:Y:S01]  /*101c0*/  IMAD.U32 R65, R14, 0x10000, RZ ;  /* 0x000100000e417824 */ /* 0x000fe200078e00ff */
        /* <DEDUP_REMOVED lines=9> */
[----:B------:R-:W-:Y:S01]  /*10260*/  @!P1 FADD.FTZ R13, -R13, -RZ ;  /* 0x800000ff0d0d9221 */ /* 0x000fe20000010100 */
[----:B------:R-:W-:Y:S01]  /*10270*/  LOP3.LUT R6, R6, 0xffff0000, RZ, 0xc0, !PT ;  /* 0xffff000006067812 */ /* 0x000fe200078ec0ff */
[----:B------:R-:W-:-:S02]  /*10280*/  @!P1 FADD.FTZ R15, -R15, -RZ ;  /* 0x800000ff0f0f9221 */ /* 0x000fc40000010100 */
[----:B------:R-:W-:Y:S02]  /*10290*/  @!P1 FADD.FTZ R14, -R14, -RZ ;  /* 0x800000ff0e0e9221 */ /* 0x000fe40000010100 */
[----:B------:R-:W-:Y:S02]  /*102a0*/  @!P1 FADD.FTZ R66, -R66, -RZ ;  /* 0x800000ff42429221 */ /* 0x000fe40000010100 */
[----:B------:R-:W-:Y:S01]  /*102b0*/  FMUL.FTZ R27, R27, R12 ;  /* 0x0000000c1b1b7220 */ /* 0x000fe20000410000 */
[----:B----4-:R-:W-:Y:S01]  /*102c0*/  LOP3.LUT R12, R20, 0xffff0000, RZ, 0xc0, !PT ;  /* 0xffff0000140c7812 */ /* 0x010fe200078ec0ff */
[----:B------:R-:W-:Y:S02]  /*102d0*/  FMUL.FTZ R5, R5, R13 ;  /* 0x0000000d05057220 */ /* 0x000fe40000410000 */
[----:B------:R-:W-:Y:S01]  /*102e0*/  FMUL.FTZ R4, R4, R7 ;  /* 0x0000000704047220 */ /* 0x000fe20000410000 */
[C---:B------:R-:W-:Y:S01]  /*102f0*/  SHF.L.U32 R7, R21.reuse, 0x10, RZ ;  /* 0x0000001015077819 */ /* 0x040fe200000006ff */
[----:B------:R-:W-:Y:S01]  /*10300*/  FMUL.FTZ R64, R64, R15 ;  /* 0x0000000f40407220 */ /* 0x000fe20000410000 */
[----:B------:R-:W-:Y:S01]  /*10310*/  LOP3.LUT R15, R22, 0xffff0000, RZ, 0xc0, !PT ;  /* 0xffff0000160f7812 */ /* 0x000fe200078ec0ff */
[----:B------:R-:W-:Y:S01]  /*10320*/  IMAD.U32 R13, R20, 0x10000, RZ ;  /* 0x00010000140d7824 */ /* 0x000fe200078e00ff */
[----:B------:R-:W-:Y:S01]  /*10330*/  LOP3.LUT R21, R21, 0xffff0000, RZ, 0xc0, !PT ;  /* 0xffff000015157812 */ /* 0x000fe200078ec0ff */
[----:B------:R-:W-:Y:S01]  /*10340*/  FMUL.FTZ R6, R6, R14 ;  /* 0x0000000e06067220 */ /* 0x000fe20000410000 */
[C---:B------:R-:W-:Y:S01]  /*10350*/  SHF.L.U32 R14, R23.reuse, 0x10, RZ ;  /* 0x00000010170e7819 */ /* 0x040fe200000006ff */
        /* <DEDUP_REMOVED lines=8> */
[----:B------:R-:W-:Y:S01]  /*103e0*/  FFMA.FTZ R6, R26, R15, R6 ;  /* 0x0000000f1a067223 */ /* 0x000fe20000010006 */
[----:B------:R-:W-:Y:S01]  /*103f0*/  F2FP.BF16.PACK_AB R12, R12, R13 ;  /* 0x0000000d0c0c723e */ /* 0x000fe200000010ff */
[----:B------:R-:W-:-:S02]  /*10400*/  FFMA.FTZ R4, R43, R7, R4 ;  /* 0x000000072b047223 */ /* 0x000fc40000010004 */
[----:B------:R-:W-:Y:S01]  /*10410*/  FFMA.FTZ R9, R9, R21, R60 ;  /* 0x0000001509097223 */ /* 0x000fe2000001003c */
[----:B------:R-:W-:Y:S01]  /*10420*/  F2FP.BF16.PACK_AB R6, R6, R20 ;  /* 0x000000140606723e */ /* 0x000fe200000010ff */
[----:B------:R-:W-:Y:S02]  /*10430*/  FFMA.FTZ R5, R58, R14, R5 ;  /* 0x0000000e3a057223 */ /* 0x000fe40000010005 */
[----:B------:R-:W-:Y:S01]  /*10440*/  FFMA.FTZ R22, R25, R22, R64 ;  /* 0x0000001619167223 */ /* 0x000fe20000010040 */
[----:B------:R-:W-:Y:S01]  /*10450*/  F2FP.BF16.PACK_AB R4, R9, R4 ;  /* 0x000000040904723e */ /* 0x000fe200000010ff */
[----:B------:R-:W-:Y:S02]  /*10460*/  IMAD.MOV.U32 R24, RZ, RZ, R12 ;  /* 0x000000ffff187224 */ /* 0x000fe400078e000c */
[----:B------:R-:W-:Y:S01]  /*10470*/  IMAD.MOV.U32 R26, RZ, RZ, R6 ;  /* 0x000000ffff1a7224 */ /* 0x000fe200078e0006 */
[----:B------:R-:W-:Y:S02]  /*10480*/  F2FP.BF16.PACK_AB R5, R22, R5 ;  /* 0x000000051605723e */ /* 0x000fe400000010ff */
[----:B------:R-:W-:-:S02]  /*10490*/  MOV R25, R4 ;  /* 0x0000000400197202 */ /* 0x000fc40000000f00 */
[----:B------:R-:W-:Y:S02]  /*104a0*/  MOV R27, R5 ;  /* 0x00000005001b7202 */ /* 0x000fe40000000f00 */
.L_x_2673:
[----:B------:R-:W-:Y:S05]  /*104b0*/  BSYNC B0 ;  /* 0x0000000000007941 */ /* 0x000fea0003800000 */
.L_x_2672:
[----:B-----5:R2:W-:Y:S02]  /*104c0*/  STS.128 [R246], R24 ;  /* 0x00000018f6007388 */ /* 0x0205e40000000c00 */
.L_x_2671:
[----:B------:R-:W-:Y:S05]  /*104d0*/  BSYNC B1 ;  /* 0x0000000000017941 */ /* 0x000fea0003800000 */
.L_x_2670:
[----:B------:R-:W-:Y:S01]  /*104e0*/  IADD3 R9, R176, 0x10, RZ ;  /* 0x00000010b0097810 */ /* 0x000fe20007ffe0ff */
[----:B------:R-:W-:Y:S03]  /*104f0*/  BSSY B1, `(.L_x_2674) ;  /* 0x000005f000017945 */ /* 0x000fe60003800000 */
[----:B------:R-:W-:-:S04]  /*10500*/  ISETP.GE.AND P0, PT, R9, R8, PT ;  /* 0x000000080900720c */ /* 0x000fc80003f06270 */
[----:B------:R-:W-:-:S13]  /*10510*/  ISETP.LT.OR P0, PT, R46, -0x87, P0 ;  /* 0xffffff792e00780c */ /* 0x000fda0000701670 */
[----:B------:R-:W-:Y:S05]  /*10520*/  @P0 BRA `(.L_x_2675) ;  /* 0x000005b000000947 */ /* 0x000fea0003800000 */
[----:B--2---:R2:W5:Y:S01]  /*10530*/  LD.E.128 R24, [R40.64] ;  /* 0x0000000628187980 */ /* 0x004562000c101d00 */
[----:B------:R-:W-:Y:S01]  /*10540*/  ISETP.GE.AND P0, PT, R16, R0, PT ;  /* 0x000000001000720c */ /* 0x000fe20003f06270 */
[----:B------:R-:W-:-:S12]  /*10550*/  BSSY B0, `(.L_x_2676) ;  /* 0x0000057000007945 */ /* 0x000fd80003800000 */
[----:B------:R-:W-:Y:S05]  /*10560*/  @P0 BRA `(.L_x_2677) ;  /* 0x0000055000000947 */ /* 0x000fea0003800000 */
[-C--:B------:R-:W-:Y:S01]  /*10570*/  ISETP.GE.AND P0, PT, R16, R2.reuse, PT ;  /* 0x000000021000720c */ /* 0x080fe20003f06270 */
[----:B------:R-:W-:Y:S01]  /*10580*/  IMAD.MOV.U32 R5, RZ, RZ, RZ ;  /* 0x000000ffff057224 */ /* 0x000fe200078e00ff */
[C---:B------:R-:W-:Y:S02]  /*10590*/  IADD3 R20, P1, R19.reuse, R3, RZ ;  /* 0x0000000313147210 */ /* 0x040fe40007f3e0ff */
[----:B------:R-:W-:Y:S02]  /*105a0*/  MOV R4, R2 ;  /* 0x0000000200047202 */ /* 0x000fe40000000f00 */
[----:B------:R-:W-:-:S07]  /*105b0*/  LEA.HI.X.SX32 R19, R19, R18, 0x1, P1 ;  /* 0x0000001213137211 */ /* 0x000fce00008f0eff */
[--C-:B------:R-:W-:Y:S02]  /*105c0*/  @P0 IMAD.MOV R5, RZ, RZ, -R2.reuse ;  /* 0x000000ffff050224 */ /* 0x100fe400078e0a02 */
[----:B------:R-:W-:Y:S02]  /*105d0*/  IMAD.MOV.U32 R21, RZ, RZ, RZ ;  /* 0x000000ffff157224 */ /* 0x000fe400078e00ff */
[----:B------:R-:W-:Y:S01]  /*105e0*/  @P0 IMAD.MOV R4, RZ, RZ, -R2 ;  /* 0x000000ffff040224 */ /* 0x000fe200078e0a02 */
[----:B------:R-:W-:-:S04]  /*105f0*/  IADD3 R6, P1, R5, R20, RZ ;  /* 0x0000001405067210 */ /* 0x000fc80007f3e0ff */
[----:B------:R-:W-:Y:S02]  /*10600*/  LEA.HI.X.SX32 R5, R5, R19, 0x1, P1 ;  /* 0x0000001305057211 */ /* 0x000fe400008f0eff */
[----:B-1---5:R-:W-:Y:S02]  /*10610*/  LEA R12, P1, R6, R28, 0x1 ;  /* 0x0000001c060c7211 */ /* 0x022fe400078208ff */
[----:B------:R-:W-:Y:S02]  /*10620*/  @P0 IADD3 R21, -R2, RZ, RZ ;  /* 0x000000ff02150210 */ /* 0x000fe40007ffe1ff */
[----:B------:R-:W-:Y:S01]  /*10630*/  LEA.HI.X R13, R6, R29, R5, 0x1, P1 ;  /* 0x0000001d060d7211 */ /* 0x000fe200008f0c05 */
[----:B------:R-:W-:Y:S01]  /*10640*/  IMAD.WIDE R4, R4, 0x2, R40 ;  /* 0x0000000204047825 */ /* 0x000fe200078e0228 */
[----:B------:R-:W-:-:S04]  /*10650*/  IADD3 R20, P1, R21, R20, RZ ;  /* 0x0000001415147210 */ /* 0x000fc80007f3e0ff */
[----:B------:R-:W3:Y:S01]  /*10660*/  LD.E.128 R12, [R12.64] ;  /* 0x000000060c0c7980 */ /* 0x000ee2000c101d00 */
[----:B------:R-:W-:Y:S02]  /*10670*/  LEA.HI.X.SX32 R19, R21, R19, 0x1, P1 ;  /* 0x0000001315137211 */ /* 0x000fe400008f0eff */
[C---:B------:R-:W-:Y:S01]  /*10680*/  LEA R22, P1, R20.reuse, R30, 0x1 ;  /* 0x0000001e14167211 */ /* 0x040fe200078208ff */
[----:B------:R-:W4:Y:S03]  /*10690*/  LD.E.128 R4, [R4.64] ;  /* 0x0000000604047980 */ /* 0x000f26000c101d00 */
[----:B------:R-:W-:-:S06]  /*106a0*/  LEA.HI.X R23, R20, R31, R19, 0x1, P1 ;  /* 0x0000001f14177211 */ /* 0x000fcc00008f0c13 */
[----:B--2---:R-:W2:Y:S01]  /*106b0*/  LD.E.128 R20, [R22.64] ;  /* 0x0000000616147980 */ /* 0x004ea2000c101d00 */
[C---:B------:R-:W-:Y:S01]  /*106c0*/  LOP3.LUT R19, R25.reuse, 0xffff0000, RZ, 0xc0, !PT ;  /* 0xffff000019137812 */ /* 0x040fe200078ec0ff */
[----:B------:R-:W-:Y:S01]  /*106d0*/  IMAD.U32 R41, R25, 0x10000, RZ ;  /* 0x0001000019297824 */ /* 0x000fe200078e00ff */
[C---:B------:R-:W-:Y:S01]  /*106e0*/  LOP3.LUT R25, R27.reuse, 0xffff0000, RZ, 0xc0, !PT ;  /* 0xffff00001b197812 */ /* 0x040fe200078ec0ff */
[----:B------:R-:W-:Y:S01]  /*106f0*/  IMAD.U32 R43, R27, 0x10000, RZ ;  /* 0x000100001b2b7824 */ /* 0x000fe200078e00ff */
[----:B------:R-:W-:Y:S01]  /*10700*/  SHF.L.U32 R40, R26, 0x10, RZ ;  /* 0x000000101a287819 */ /* 0x000fe200000006ff */
[C---:B------:R-:W-:Y:S01]  /*10710*/  IMAD.U32 R36, R24.reuse, 0x10000, RZ ;  /* 0x0001000018247824 */ /* 0x040fe200078e00ff */
[----:B------:R-:W-:Y:S02]  /*10720*/  LOP3.LUT R24, R24, 0xffff0000, RZ, 0xc0, !PT ;  /* 0xffff000018187812 */ /* 0x000fe400078ec0ff */
[----:B------:R-:W-:Y:S01]  /*10730*/  LOP3.LUT R26, R26, 0xffff0000, RZ, 0xc0, !PT ;  /* 0xffff00001a1a7812 */ /* 0x000fe200078ec0ff */
[C---:B---3--:R-:W-:Y:S01]  /*10740*/  IMAD.U32 R42, R12.reuse, 0x10000, RZ ;  /* 0x000100000c2a7824 */ /* 0x048fe200078e00ff */
[----:B------:R-:W-:Y:S01]  /*10750*/  LOP3.LUT R27, R12, 0xffff0000, RZ, 0xc0, !PT ;  /* 0xffff00000c1b7812 */ /* 0x000fe200078ec0ff */
[----:B------:R-:W-:Y:S01]  /*10760*/  IMAD.U32 R53, R14, 0x10000, RZ ;  /* 0x000100000e357824 */ /* 0x000fe200078e00ff */
[C---:B------:R-:W-:Y:S01]  /*10770*/  SHF.L.U32 R12, R13.reuse, 0x10, RZ ;  /* 0x000000100d0c7819 */ /* 0x040fe200000006ff */
[----:B----4-:R-:W-:Y:S01]  /*10780*/  IMAD.U32 R60, R4, 0x10000, RZ ;  /* 0x00010000043c7824 */ /* 0x010fe200078e00ff */
[----:B------:R-:W-:Y:S01]  /*10790*/  LOP3.LUT R58, R13, 0xffff0000, RZ, 0xc0, !PT ;  /* 0xffff00000d3a7812 */ /* 0x000fe200078ec0ff */
[----:B------:R-:W-:Y:S01]  /*107a0*/  IMAD.U32 R63, R6, 0x10000, RZ ;  /* 0x00010000063f7824 */ /* 0x000fe200078e00ff */
[----:B------:R-:W-:Y:S01]  /*107b0*/  LOP3.LUT R14, R14, 0xffff0000, RZ, 0xc0, !PT ;  /* 0xffff00000e0e7812 */ /* 0x000fe200078ec0ff */
[----:B------:R-:W-:Y:S01]  /*107c0*/  @!P0 FADD.FTZ R27, -R27, -RZ ;  /* 0x800000ff1b1b8221 */ /* 0x000fe20000010100 */
        /* <DEDUP_REMOVED lines=15> */
[----:B------:R-:W-:Y:S01]  /*108c0*/  FMUL.FTZ R59, R59, R27 ;  /* 0x0000001b3b3b7220 */ /* 0x000fe20000410000 */
[C---:B--2---:R-:W-:Y:S01]  /*108d0*/  LOP3.LUT R27, R21.reuse, 0xffff0000, RZ, 0xc0, !PT ;  /* 0xffff0000151b7812 */ /* 0x044fe200078ec0ff */
[----:B------:R-:W-:Y:S01]  /*108e0*/  FMUL.FTZ R4, R4, R12 ;  /* 0x0000000c04047220 */ /* 0x000fe20000410000 */
[----:B------:R-:W-:Y:S01]  /*108f0*/  SHF.L.U32 R12, R21, 0x10, RZ ;  /* 0x00000010150c7819 */ /* 0x000fe200000006ff */
[----:B------:R-:W-:-:S02]  /*10900*/  FMUL.FTZ R6, R6, R14 ;  /* 0x0000000e06067220 */ /* 0x000fc40000410000 */
[----:B------:R-:W-:Y:S01]  /*10910*/  FMUL.FTZ R5, R5, R13 ;  /* 0x0000000d05057220 */ /* 0x000fe20000410000 */
[C---:B------:R-:W-:Y:S01]  /*10920*/  LOP3.LUT R13, R20.reuse, 0xffff0000, RZ, 0xc0, !PT ;  /* 0xffff0000140d7812 */ /* 0x040fe200078ec0ff */
[----:B------:R-:W-:Y:S01]  /*10930*/  IMAD.U32 R14, R20, 0x10000, RZ ;  /* 0x00010000140e7824 */ /* 0x000fe200078e00ff */
[C---:B------:R-:W-:Y:S01]  /*10940*/  LOP3.LUT R20, R22.reuse, 0xffff0000, RZ, 0xc0, !PT ;  /* 0xffff000016147812 */ /* 0x040fe200078ec0ff */
[----:B------:R-:W-:Y:S01]  /*10950*/  FMUL.FTZ R7, R7, R15 ;  /* 0x0000000f07077220 */ /* 0x000fe20000410000 */
[C---:B------:R-:W-:Y:S01]  /*10960*/  SHF.L.U32 R15, R23.reuse, 0x10, RZ ;  /* 0x00000010170f7819 */ /* 0x040fe200000006ff */
[----:B------:R-:W-:Y:S01]  /*10970*/  IMAD.U32 R21, R22, 0x10000, RZ ;  /* 0x0001000016157824 */ /* 0x000fe200078e00ff */
[----:B------:R-:W-:Y:S01]  /*10980*/  LOP3.LUT R22, R23, 0xffff0000, RZ, 0xc0, !PT ;  /* 0xffff000017167812 */ /* 0x000fe200078ec0ff */
[----:B------:R-:W-:Y:S02]  /*10990*/  FMUL.FTZ R60, R60, R42 ;  /* 0x0000002a3c3c7220 */ /* 0x000fe40000410000 */
[----:B------:R-:W-:-:S02]  /*109a0*/  FMUL.FTZ R63, R63, R53 ;  /* 0x000000353f3f7220 */ /* 0x000fc40000410000 */
        /* <DEDUP_REMOVED lines=17> */
.L_x_2677:
[----:B------:R-:W-:Y:S05]  /*10ac0*/  BSYNC B0 ;  /* 0x0000000000007941 */ /* 0x000fea0003800000 */
.L_x_2676:
[----:B-----5:R3:W-:Y:S02]  /*10ad0*/  STS.128 [R246+0x800], R24 ;  /* 0x00080018f6007388 */ /* 0x0207e40000000c00 */
.L_x_2675:
[----:B------:R-:W-:Y:S05]  /*10ae0*/  BSYNC B1 ;  /* 0x0000000000017941 */ /* 0x000fea0003800000 */
.L_x_2674:
[----:B------:R-:W-:Y:S01]  /*10af0*/  IADD3 R19, R176, 0x20, RZ ;  /* 0x00000020b0137810 */ /* 0x000fe20007ffe0ff */
[----:B------:R-:W-:Y:S03]  /*10b00*/  BSSY B1, `(.L_x_2678) ;  /* 0x0000060000017945 */ /* 0x000fe60003800000 */
[----:B------:R-:W-:-:S04]  /*10b10*/  ISETP.GE.AND P0, PT, R19, R8, PT ;  /* 0x000000081300720c */ /* 0x000fc80003f06270 */
[----:B------:R-:W-:-:S13]  /*10b20*/  ISETP.LT.OR P0, PT, R46, -0x107, P0 ;  /* 0xfffffef92e00780c */ /* 0x000fda0000701670 */
[----:B------:R-:W-:Y:S05]  /*10b30*/  @P0 BRA `(.L_x_2679) ;  /* 0x000005c000000947 */ /* 0x000fea0003800000 */
[----:B--23--:R2:W5:Y:S01]  /*10b40*/  LD.E.128 R24, [R34.64] ;  /* 0x0000000622187980 */ /* 0x00c562000c101d00 */
[----:B------:R-:W-:Y:S01]  /*10b50*/  ISETP.GE.AND P0, PT, R16, R0, PT ;  /* 0x000000001000720c */ /* 0x000fe20003f06270 */
[----:B------:R-:W-:-:S12]  /*10b60*/  BSSY B0, `(.L_x_2680) ;  /* 0x0000058000007945 */ /* 0x000fd80003800000 */
[----:B------:R-:W-:Y:S05]  /*10b70*/  @P0 BRA `(.L_x_2681) ;  /* 0x0000056000000947 */ /* 0x000fea0003800000 */
[----:B------:R-:W-:Y:S01]  /*10b80*/  ISETP.GE.AND P0, PT, R16, R2, PT ;  /* 0x000000021000720c */ /* 0x000fe20003f06270 */
[----:B------:R-:W-:Y:S02]  /*10b90*/  IMAD.SHL.U32 R20, R2, 0x20, RZ ;  /* 0x0000002002147824 */ /* 0x000fe400078e00ff */
[----:B------:R-:W-:Y:S02]  /*10ba0*/  IMAD.MOV.U32 R5, RZ, RZ, RZ ;  /* 0x000000ffff057224 */ /* 0x000fe400078e00ff */
[----:B------:R-:W-:Y:S01]  /*10bb0*/  IMAD.MOV.U32 R4, RZ, RZ, R2 ;  /* 0x000000ffff047224 */ /* 0x000fe200078e0002 */
[----:B------:R-:W-:-:S04]  /*10bc0*/  IADD3 R21, P1, R20, R3, RZ ;  /* 0x0000000314157210 */ /* 0x000fc80007f3e0ff */
[----:B------:R-:W-:-:S03]  /*10bd0*/  LEA.HI.X.SX32 R20, R20, R18, 0x1, P1 ;  /* 0x0000001214147211 */ /* 0x000fc600008f0eff */
[----:B------:R-:W-:Y:S01]  /*10be0*/  @P0 IADD3 R5, -R2, RZ, RZ ;  /* 0x000000ff02050210 */ /* 0x000fe20007ffe1ff */
[----:B------:R-:W-:-:S03]  /*10bf0*/  @P0 IMAD.MOV R4, RZ, RZ, -R2 ;  /* 0x000000ffff040224 */ /* 0x000fc600078e0a02 */
[C---:B------:R-:W-:Y:S02]  /*10c00*/  IADD3 R6, P1, R5.reuse, R21, RZ ;  /* 0x0000001505067210 */ /* 0x040fe40007f3e0ff */
[----:B------:R-:W-:Y:S02]  /*10c10*/  MOV R22, RZ ;  /* 0x000000ff00167202 */ /* 0x000fe40000000f00 */
[----:B------:R-:W-:Y:S02]  /*10c20*/  LEA.HI.X.SX32 R5, R5, R20, 0x1, P1 ;  /* 0x0000001405057211 */ /* 0x000fe400008f0eff */
[----:B-1---5:R-:W-:Y:S01]  /*10c30*/  LEA R12, P1, R6, R28, 0x1 ;  /* 0x0000001c060c7211 */ /* 0x022fe200078208ff */
[----:B------:R-:W-:-:S03]  /*10c40*/  @P0 IMAD.MOV R22, RZ, RZ, -R2 ;  /* 0x000000ffff160224 */ /* 0x000fc600078e0a02 */
        /* <DEDUP_REMOVED lines=9> */
[C---:B------:R-:W-:Y:S01]  /*10ce0*/  IMAD.U32 R35, R24.reuse, 0x10000, RZ ;  /* 0x0001000018237824 */ /* 0x040fe200078e00ff */
[----:B------:R-:W-:Y:S01]  /*10cf0*/  LOP3.LUT R34, R24, 0xffff0000, RZ, 0xc0, !PT ;  /* 0xffff000018227812 */ /* 0x000fe200078ec0ff */
[----:B------:R-:W-:Y:S01]  /*10d00*/  IMAD.U32 R36, R26, 0x10000, RZ ;  /* 0x000100001a247824 */ /* 0x000fe200078e00ff */
[C---:B------:R-:W-:Y:S02]  /*10d10*/  LOP3.LUT R24, R25.reuse, 0xffff0000, RZ, 0xc0, !PT ;  /* 0xffff000019187812 */ /* 0x040fe400078ec0ff */
[----:B------:R-:W-:Y:S02]  /*10d20*/  SHF.L.U32 R40, R25, 0x10, RZ ;  /* 0x0000001019287819 */ /* 0x000fe400000006ff */
[C---:B------:R-:W-:Y:S02]  /*10d30*/  LOP3.LUT R25, R27.reuse, 0xffff0000, RZ, 0xc0, !PT ;  /* 0xffff00001b197812 */ /* 0x040fe400078ec0ff */
[----:B------:R-:W-:-:S02]  /*10d40*/  SHF.L.U32 R42, R27, 0x10, RZ ;  /* 0x000000101b2a7819 */ /* 0x000fc400000006ff */
        /* <DEDUP_REMOVED lines=34> */
[----:B------:R-:W-:Y:S02]  /*10f70*/  FMUL.FTZ R63, R63, R53 ;  /* 0x000000353f3f7220 */ /* 0x000fe40000410000 */
[----:B------:R-:W-:Y:S01]  /*10f80*/  FMUL.FTZ R7, R7, R15 ;  /* 0x0000000f07077220 */ /* 0x000fe20000410000 */
[C---:B------:R-:W-:Y:S01]  /*10f90*/  SHF.L.U32 R15, R23.reuse, 0x10, RZ ;  /* 0x00000010170f7819 */ /* 0x040fe200000006ff */
[----:B------:R-:W-:Y:S01]  /*10fa0*/  IMAD.U32 R21, R22, 0x10000, RZ ;  /* 0x0001000016157824 */ /* 0x000fe200078e00ff */
[----:B------:R-:W-:Y:S01]  /*10fb0*/  LOP3.LUT R22, R23, 0xffff0000, RZ, 0xc0, !PT ;  /* 0xffff000017167812 */ /* 0x000fe200078ec0ff */
        /* <DEDUP_REMOVED lines=18> */
.L_x_2681:
[----:B------:R-:W-:Y:S05]  /*110e0*/  BSYNC B0 ;  /* 0x0000000000007941 */ /* 0x000fea0003800000 */
.L_x_2680:
[----:B-----5:R3:W-:Y:S02]  /*110f0*/  STS.128 [R246+0x1000], R24 ;  /* 0x00100018f6007388 */ /* 0x0207e40000000c00 */
.L_x_2679:
[----:B------:R-:W-:Y:S05]  /*11100*/  BSYNC B1 ;  /* 0x0000000000017941 */ /* 0x000fea0003800000 */
.L_x_2678:
[----:B--2---:R-:W-:-:S04]  /*11110*/  IADD3 R34, R176, 0x30, RZ ;  /* 0x00000030b0227810 */ /* 0x004fc80007ffe0ff */
[----:B------:R-:W-:-:S04]  /*11120*/  ISETP.GE.AND P0, PT, R34, R8, PT ;  /* 0x000000082200720c */ /* 0x000fc80003f06270 */
[----:B------:R-:W-:-:S13]  /*11130*/  ISETP.LT.OR P0, PT, R46, -0x187, P0 ;  /* 0xfffffe792e00780c */ /* 0x000fda0000701670 */
[----:B------:R-:W-:Y:S05]  /*11140*/  @P0 BRA `(.L_x_2667) ;  /* 0x000007d000000947 */ /* 0x000fea0003800000 */
[----:B------:R2:W5:Y:S01]  /*11150*/  LD.E.128 R4, [R32.64] ;  /* 0x0000000620047980 */ /* 0x000562000c101d00 */
[----:B------:R-:W-:Y:S01]  /*11160*/  ISETP.GE.AND P0, PT, R16, R0, PT ;  /* 0x000000001000720c */ /* 0x000fe20003f06270 */
[----:B------:R-:W-:-:S12]  /*11170*/  BSSY B0, `(.L_x_2682) ;  /* 0x0000058000007945 */ /* 0x000fd80003800000 */
[----:B------:R-:W-:Y:S05]  /*11180*/  @P0 BRA `(.L_x_2683) ;  /* 0x0000056000000947 */ /* 0x000fea0003800000 */
[----:B------:R-:W-:Y:S01]  /*11190*/  ISETP.GE.AND P0, PT, R16, R2, PT ;  /* 0x000000021000720c */ /* 0x000fe20003f06270 */
[----:B------:R-:W-:Y:S02]  /*111a0*/  IMAD R0, R2, 0x30, RZ ;  /* 0x0000003002007824 */ /* 0x000fe400078e02ff */
[----:B------:R-:W-:Y:S02]  /*111b0*/  IMAD.MOV.U32 R8, RZ, RZ, RZ ;  /* 0x000000ffff087224 */ /* 0x000fe400078e00ff */
[----:B-1----:R-:W-:Y:S01]  /*111c0*/  IMAD.MOV.U32 R12, RZ, RZ, R2 ;  /* 0x000000ffff0c7224 */ /* 0x002fe200078e0002 */
[----:B------:R-:W-:-:S04]  /*111d0*/  IADD3 R3, P1, R0, R3, RZ ;  /* 0x0000000300037210 */ /* 0x000fc80007f3e0ff */
[----:B------:R-:W-:-:S03]  /*111e0*/  LEA.HI.X.SX32 R18, R0, R18, 0x1, P1 ;  /* 0x0000001200127211 */ /* 0x000fc600008f0eff */
[----:B------:R-:W-:Y:S01]  /*111f0*/  @P0 IADD3 R8, -R2, RZ, RZ ;  /* 0x000000ff02080210 */ /* 0x000fe20007ffe1ff */
[----:B------:R-:W-:-:S03]  /*11200*/  @P0 IMAD.MOV R12, RZ, RZ, -R2 ;  /* 0x000000ffff0c0224 */ /* 0x000fc600078e0a02 */
[----:B------:R-:W-:Y:S01]  /*11210*/  IADD3 R0, P1, R8, R3, RZ ;  /* 0x0000000308007210 */ /* 0x000fe20007f3e0ff */
[----:B------:R-:W-:-:S03]  /*11220*/  IMAD.WIDE R12, R12, 0x2, R32 ;  /* 0x000000020c0c7825 */ /* 0x000fc600078e0220 */
[----:B------:R-:W-:Y:S02]  /*11230*/  LEA.HI.X.SX32 R8, R8, R18, 0x1, P1 ;  /* 0x0000001208087211 */ /* 0x000fe400008f0eff */
[C---:B-----5:R-:W-:Y:S01]  /*11240*/  LEA R20, P1, R0.reuse, R28, 0x1 ;  /* 0x0000001c00147211 */ /* 0x060fe200078208ff */
[----:B------:R-:W4:Y:S03]  /*11250*/  LD.E.128 R12, [R12.64] ;  /* 0x000000060c0c7980 */ /* 0x000f26000c101d00 */
[----:B------:R-:W-:Y:S01]  /*11260*/  LEA.HI.X R21, R0, R29, R8, 0x1, P1 ;  /* 0x0000001d00157211 */ /* 0x000fe200008f0c08 */
[----:B------:R-:W-:Y:S01]  /*11270*/  IMAD.MOV.U32 R0, RZ, RZ, RZ ;  /* 0x000000ffff007224 */ /* 0x000fe200078e00ff */
[----:B------:R-:W-:-:S04]  /*11280*/  @P0 IADD3 R0, -R2, RZ, RZ ;  /* 0x000000ff02000210 */ /* 0x000fc80007ffe1ff */
[C---:B------:R-:W-:Y:S01]  /*11290*/  IADD3 R3, P1, R0.reuse, R3, RZ ;  /* 0x0000000300037210 */ /* 0x040fe20007f3e0ff */
[----:B--2---:R-:W2:Y:S03]  /*112a0*/  LD.E.128 R20, [R20.64] ;  /* 0x0000000614147980 */ /* 0x004ea6000c101d00 */
[----:B------:R-:W-:Y:S02]  /*112b0*/  LEA.HI.X.SX32 R0, R0, R18, 0x1, P1 ;  /* 0x0000001200007211 */ /* 0x000fe400008f0eff */
[----:B---3--:R-:W-:-:S04]  /*112c0*/  LEA R24, P1, R3, R30, 0x1 ;  /* 0x0000001e03187211 */ /* 0x008fc800078208ff */
[----:B------:R-:W-:-:S06]  /*112d0*/  LEA.HI.X R25, R3, R31, R0, 0x1, P1 ;  /* 0x0000001f03197211 */ /* 0x000fcc00008f0c00 */
[----:B------:R-:W3:Y:S01]  /*112e0*/  LD.E.128 R24, [R24.64] ;  /* 0x0000000618187980 */ /* 0x000ee2000c101d00 */
[C---:B------:R-:W-:Y:S01]  /*112f0*/  LOP3.LUT R0, R5.reuse, 0xffff0000, RZ, 0xc0, !PT ;  /* 0xffff000005007812 */ /* 0x040fe200078ec0ff */
[----:B------:R-:W-:Y:S01]  /*11300*/  IMAD.U32 R3, R4, 0x10000, RZ ;  /* 0x0001000004037824 */ /* 0x000fe200078e00ff */
[----:B------:R-:W-:Y:S01]  /*11310*/  SHF.L.U32 R16, R5, 0x10, RZ ;  /* 0x0000001005107819 */ /* 0x000fe200000006ff */
[----:B------:R-:W-:Y:S01]  /*11320*/  IMAD.U32 R8, R6, 0x10000, RZ ;  /* 0x0001000006087824 */ /* 0x000fe200078e00ff */
[----:B------:R-:W-:Y:S02]  /*11330*/  LOP3.LUT R2, R4, 0xffff0000, RZ, 0xc0, !PT ;  /* 0xffff000004027812 */ /* 0x000fe400078ec0ff */
[----:B------:R-:W-:Y:S02]  /*11340*/  LOP3.LUT R5, R6, 0xffff0000, RZ, 0xc0, !PT ;  /* 0xffff000006057812 */ /* 0x000fe400078ec0ff */
[C---:B------:R-:W-:Y:S02]  /*11350*/  LOP3.LUT R4, R7.reuse, 0xffff0000, RZ, 0xc0, !PT ;  /* 0xffff000007047812 */ /* 0x040fe400078ec0ff */
[----:B------:R-:W-:-:S02]  /*11360*/  SHF.L.U32 R18, R7, 0x10, RZ ;  /* 0x0000001007127819 */ /* 0x000fc400000006ff */
[C---:B----4-:R-:W-:Y:S01]  /*11370*/  SHF.L.U32 R6, R13.reuse, 0x10, RZ ;  /* 0x000000100d067819 */ /* 0x050fe200000006ff */
[----:B------:R-:W-:Y:S01]  /*11380*/  IMAD.U32 R17, R12, 0x10000, RZ ;  /* 0x000100000c117824 */ /* 0x000fe200078e00ff */
[----:B------:R-:W-:Y:S01]  /*11390*/  LOP3.LUT R29, R13, 0xffff0000, RZ, 0xc0, !PT ;  /* 0xffff00000d1d7812 */ /* 0x000fe200078ec0ff */
[----:B------:R-:W-:Y:S01]  /*113a0*/  IMAD.U32 R28, R14, 0x10000, RZ ;  /* 0x000100000e1c7824 */ /* 0x000fe200078e00ff */
[----:B------:R-:W-:Y:S02]  /*113b0*/  LOP3.LUT R7, R12, 0xffff0000, RZ, 0xc0, !PT ;  /* 0xffff00000c077812 */ /* 0x000fe400078ec0ff */
[----:B------:R-:W-:Y:S02]  /*113c0*/  LOP3.LUT R13, R14, 0xffff0000, RZ, 0xc0, !PT ;  /* 0xffff00000e0d7812 */ /* 0x000fe400078ec0ff */
[C---:B------:R-:W-:Y:S02]  /*113d0*/  SHF.L.U32 R12, R15.reuse, 0x10, RZ ;  /* 0x000000100f0c7819 */ /* 0x040fe400000006ff */
[----:B------:R-:W-:Y:S01]  /*113e0*/  LOP3.LUT R31, R15, 0xffff0000, RZ, 0xc0, !PT ;  /* 0xffff00000f1f7812 */ /* 0x000fe200078ec0ff */
[----:B--2---:R-:W-:Y:S01]  /*113f0*/  IMAD.U32 R30, R20, 0x10000, RZ ;  /* 0x00010000141e7824 */ /* 0x004fe200078e00ff */
        /* <DEDUP_REMOVED lines=11> */
[----:B------:R-:W-:-:S02]  /*114b0*/  @!P0 FADD.FTZ R21, -R21, -RZ ;  /* 0x800000ff15158221 */ /* 0x000fc40000010100 */
[----:B------:R-:W-:Y:S02]  /*114c0*/  @!P0 FADD.FTZ R20, -R20, -RZ ;  /* 0x800000ff14148221 */ /* 0x000fe40000010100 */
[----:B------:R-:W-:Y:S02]  /*114d0*/  @!P0 FADD.FTZ R22, -R22, -RZ ;  /* 0x800000ff16168221 */ /* 0x000fe40000010100 */
[----:B------:R-:W-:Y:S02]  /*114e0*/  @!P0 FADD.FTZ R33, -R33, -RZ ;  /* 0x800000ff21218221 */ /* 0x000fe40000010100 */
[----:B------:R-:W-:Y:S01]  /*114f0*/  FMUL.FTZ R7, R7, R15 ;  /* 0x0000000f07077220 */ /* 0x000fe20000410000 */
[----:B---3--:R-:W-:Y:S01]  /*11500*/  LOP3.LUT R15, R24, 0xffff0000, RZ, 0xc0, !PT ;  /* 0xffff0000180f7812 */ /* 0x008fe200078ec0ff */
[----:B------:R-:W-:Y:S02]  /*11510*/  FMUL.FTZ R12, R12, R20 ;  /* 0x000000140c0c7220 */ /* 0x000fe40000410000 */
[----:B------:R-:W-:Y:S01]  /*11520*/  FMUL.FTZ R31, R31, R22 ;  /* 0x000000161f1f7220 */ /* 0x000fe20000410000 */
[----:B------:R-:W-:Y:S01]  /*11530*/  LOP3.LUT R22, R26, 0xffff0000, RZ, 0xc0, !PT ;  /* 0xffff00001a167812 */ /* 0x000fe200078ec0ff */
[----:B------:R-:W-:Y:S01]  /*11540*/  FMUL.FTZ R6, R6, R14 ;  /* 0x0000000e06067220 */ /* 0x000fe20000410000 */
[----:B------:R-:W-:Y:S01]  /*11550*/  SHF.L.U32 R14, R25, 0x10, RZ ;  /* 0x00000010190e7819 */ /* 0x000fe200000006ff */
[----:B------:R-:W-:Y:S01]  /*11560*/  FMUL.FTZ R13, R13, R21 ;  /* 0x000000150d0d7220 */ /* 0x000fe20000410000 */
[----:B------:R-:W-:Y:S01]  /*11570*/  SHF.L.U32 R21, R27, 0x10, RZ ;  /* 0x000000101b157819 */ /* 0x000fe200000006ff */
        /* <DEDUP_REMOVED lines=18> */
[----:B------:R-:W-:-:S03]  /*116a0*/  IMAD.MOV.U32 R6, RZ, RZ, R8 ;  /* 0x000000ffff067224 */ /* 0x000fc600078e0008 */
[----:B------:R-:W-:Y:S01]  /*116b0*/  F2FP.BF16.PACK_AB R12, R4, R12 ;  /* 0x0000000c040c723e */ /* 0x000fe200000010ff */
[----:B------:R-:W-:Y:S01]  /*116c0*/  IMAD.MOV.U32 R4, RZ, RZ, R2 ;  /* 0x000000ffff047224 */ /* 0x000fe200078e0002 */
[----:B------:R-:W-:Y:S02]  /*116d0*/  MOV R5, R0 ;  /* 0x0000000000057202 */ /* 0x000fe40000000f00 */
[----:B------:R-:W-:Y:S02]  /*116e0*/  MOV R7, R12 ;  /* 0x0000000c00077202 */ /* 0x000fe40000000f00 */
.L_x_2683:
[----:B------:R-:W-:Y:S05]  /*116f0*/  BSYNC B0 ;  /* 0x0000000000007941 */ /* 0x000fea0003800000 */
.L_x_2682:
[----:B-----5:R4:W-:Y:S01]  /*11700*/  STS.128 [R246+0x1800], R4 ;  /* 0x00180004f6007388 */ /* 0x0209e20000000c00 */
[----:B------:R-:W-:Y:S05]  /*11710*/  BRA `(.L_x_2667) ;  /* 0x0000020000007947 */ /* 0x000fea0003800000 */
.L_x_2653:
[----:B------:R-:W-:Y:S01]  /*11720*/  IMAD.IADD R0, R242, 0x1, -R49 ;  /* 0x00000001f2007824 */ /* 0x000fe200078e0a31 */
[C---:B------:R-:W-:Y:S02]  /*11730*/  IADD3 R9, R176.reuse, 0x10, RZ ;  /* 0x00000010b0097810 */ /* 0x040fe40007ffe0ff */
[----:B------:R-:W-:Y:S02]  /*11740*/  IADD3 R34, R176, 0x30, RZ ;  /* 0x00000030b0227810 */ /* 0x000fe40007ffe0ff */
[----:B------:R-:W-:-:S02]  /*11750*/  ISETP.GE.AND P5, PT, R9, R0, PT ;  /* 0x000000000900720c */ /* 0x000fc40003fa6270 */
[----:B------:R-:W-:Y:S02]  /*11760*/  IADD3 R19, R176, 0x20, RZ ;  /* 0x00000020b0137810 */ /* 0x000fe40007ffe0ff */
[-C--:B------:R-:W-:Y:S02]  /*11770*/  ISETP.GE.AND P3, PT, R34, R0.reuse, PT ;  /* 0x000000002200720c */ /* 0x080fe40003f66270 */
[-C--:B------:R-:W-:Y:S02]  /*11780*/  ISETP.GE.AND P4, PT, R19, R0.reuse, PT ;  /* 0x000000001300720c */ /* 0x080fe40003f86270 */
[----:B------:R-:W-:-:S05]  /*11790*/  ISETP.GE.AND P6, PT, R176, R0, PT ;  /* 0x00000000b000720c */ /* 0x000fca0003fc6270 */
[----:B------:R-:W-:-:S04]  /*117a0*/  @!P5 IADD3 R3, P1, R3, R178, RZ ;  /* 0x000000b20303d210 */ /* 0x000fc80007f3e0ff */
[----:B------:R-:W-:Y:S02]  /*117b0*/  @!P3 IMAD.MOV.U32 R12, RZ, RZ, R178 ;  /* 0x000000ffff0cb224 */ /* 0x000fe400078e00b2 */
[--C-:B------:R-:W-:Y:S01]  /*117c0*/  @!P3 IMAD.MOV.U32 R13, RZ, RZ, R185.reuse ;  /* 0x000000ffff0db224 */ /* 0x100fe200078e00b9 */
[----:B------:R-:W-:Y:S01]  /*117d0*/  @!P4 LEA R0, P0, R180, R178, 0x5 ;  /* 0x000000b2b400c211 */ /* 0x000fe200078028ff */
[----:B------:R-:W-:Y:S01]  /*117e0*/  @!P5 IMAD.X R2, R2, 0x1, R185, P1 ;  /* 0x000000010202d824 */ /* 0x000fe200008e06b9 */
[-C--:B------:R-:W-:Y:S01]  /*117f0*/  @!P5 LEA R14, P1, R3, R182.reuse, 0x1 ;  /* 0x000000b6030ed211 */ /* 0x080fe200078208ff */
[----:B------:R-:W-:Y:S01]  /*11800*/  @!P3 IMAD R4, R181, 0x30, RZ ;  /* 0x00000030b504b824 */ /* 0x000fe200078e02ff */
[-C--:B------:R-:W-:Y:S01]  /*11810*/  @!P6 LEA R6, P2, R178, R182.reuse, 0x1 ;  /* 0x000000b6b206e211 */ /* 0x080fe200078408ff */
[C---:B------:R-:W-:Y:S01]  /*11820*/  @!P3 IMAD.WIDE.U32 R12, R180.reuse, 0x30, R12 ;  /* 0x00000030b40cb825 */ /* 0x040fe200078e000c */
[----:B------:R-:W-:Y:S02]  /*11830*/  @!P5 LEA.HI.X R15, R3, R183, R2, 0x1, P1 ;  /* 0x000000b7030fd211 */ /* 0x000fe400008f0c02 */
[----:B------:R-:W-:Y:S01]  /*11840*/  @!P4 LEA.HI.X R180, R180, R185, R181, 0x5, P0 ;  /* 0x000000b9b4b4c211 */ /* 0x000fe200000f2cb5 */
[----:B------:R-:W-:Y:S01]  /*11850*/  @!P3 IMAD.IADD R4, R13, 0x1, R4 ;  /* 0x000000010d04b824 */ /* 0x000fe200078e0204 */
[----:B------:R-:W-:-:S02]  /*11860*/  @!P4 LEA R2, P1, R0, R182, 0x1 ;  /* 0x000000b60002c211 */ /* 0x000fc400078208ff */
[----:B------:R-:W-:Y:S02]  /*11870*/  @!P3 LEA R16, P0, R12, R182, 0x1 ;  /* 0x000000b60c10b211 */ /* 0x000fe400078008ff */
[-C--:B------:R-:W-:Y:S02]  /*11880*/  @!P6 LEA.HI.X R7, R178, R183.reuse, R185, 0x1, P2 ;  /* 0x000000b7b207e211 */ /* 0x080fe400010f0cb9 */
[-C--:B------:R-:W-:Y:S02]  /*11890*/  @!P4 LEA.HI.X R3, R0, R183.reuse, R180, 0x1, P1 ;  /* 0x000000b70003c211 */ /* 0x080fe400008f0cb4 */
[----:B------:R-:W-:Y:S01]  /*118a0*/  @!P3 LEA.HI.X R17, R12, R183, R4, 0x1, P0 ;  /* 0x000000b70c11b211 */ /* 0x000fe200000f0c04 */
[----:B------:R-:W-:Y:S01]  /*118b0*/  @!PT LDS RZ, [RZ] ;  /* 0x00000000fffff984 */ /* 0x000fe20000000800 */
[----:B------:R-:W-:Y:S01]  /*118c0*/  @!PT LDS RZ, [RZ] ;  /* 0x00000000fffff984 */ /* 0x000fe20000000800 */
[----:B------:R-:W-:Y:S01]  /*118d0*/  @!PT LDS RZ, [RZ] ;  /* 0x00000000fffff984 */ /* 0x000fe20000000800 */
[----:B------:R1:W-:Y:S04]  /*118e0*/  @!P6 LDGSTS.E.BYPASS.LTC128B.128 [R246], [R6.64] ;  /* 0x0000000006f6efae */ /* 0x0003e8000b901d46 */
[----:B------:R1:W-:Y:S04]  /*118f0*/  @!P5 LDGSTS.E.BYPASS.LTC128B.128 [R246+0x800], [R14.64] ;  /* 0x008000000ef6dfae */ /* 0x0003e8000b901d46 */
[----:B------:R1:W-:Y:S04]  /*11900*/  @!P4 LDGSTS.E.BYPASS.LTC128B.128 [R246+0x1000], [R2.64] ;  /* 0x0100000002f6cfae */ /* 0x0003e8000b901d46 */
[----:B------:R1:W-:Y:S02]  /*11910*/  @!P3 LDGSTS.E.BYPASS.LTC128B.128 [R246+0x1800], [R16.64] ;  /* 0x0180000010f6bfae */ /* 0x0003e4000b901d46 */
.L_x_2667:
[----:B------:R-:W-:Y:S05]  /*11920*/  BSYNC B2 ;  /* 0x0000000000027941 */ /* 0x000fea0003800000 */
.L_x_2652:
[----:B------:R-:W-:Y:S02]  /*11930*/  IADD3 R247, R37, -0x1, RZ ;  /* 0xffffffff25f77810 */ /* 0x000fe40007ffe0ff */
[----:B------:R-:W-:-:S02]  /*11940*/  IADD3 R23, R176, 0x40, RZ ;  /* 0x00000040b0177810 */ /* 0x000fc40007ffe0ff */
[C---:B-1----:R-:W-:Y:S01]  /*11950*/  IADD3 R16, R176.reuse, 0x50, RZ ;  /* 0x00000050b0107810 */ /* 0x042fe20007ffe0ff */
[----:B------:R-:W-:Y:S01]  /*11960*/  IMAD.SHL.U32 R2, R247, 0x100, RZ ;  /* 0x00000100f7027824 */ /* 0x000fe200078e00ff */
[C---:B--2---:R-:W-:Y:S02]  /*11970*/  IADD3 R15, R176.reuse, 0x60, RZ ;  /* 0x00000060b00f7810 */ /* 0x044fe40007ffe0ff */
[----:B------:R-:W-:Y:S01]  /*11980*/  IADD3 R14, R176, 0x70, RZ ;  /* 0x00000070b00e7810 */ /* 0x000fe20007ffe0ff */
[----:B------:R-:W-:Y:S01]  /*11990*/  IMAD.IADD R0, R50, 0x1, -R2 ;  /* 0x0000000132007824 */ /* 0x000fe200078e0a02 */
[C---:B------:R-:W-:Y:S02]  /*119a0*/  IADD3 R13, R176.reuse, 0x80, RZ ;  /* 0x00000080b00d7810 */ /* 0x040fe40007ffe0ff */
[----:B------:R-:W-:Y:S02]  /*119b0*/  IADD3 R12, R176, 0x90, RZ ;  /* 0x00000090b00c7810 */ /* 0x000fe40007ffe0ff */
[----:B------:R-:W-:-:S02]  /*119c0*/  ISETP.GE.AND P5, PT, R9, R0, PT ;  /* 0x000000000900720c */ /* 0x000fc40003fa6270 */
[-C--:B------:R-:W-:Y:S02]  /*119d0*/  ISETP.GE.AND P1, PT, R176, R0.reuse, PT ;  /* 0x00000000b000720c */ /* 0x080fe40003f26270 */
[-C--:B------:R-:W-:Y:S02]  /*119e0*/  ISETP.GE.AND P2, PT, R19, R0.reuse, PT ;  /* 0x000000001300720c */ /* 0x080fe40003f46270 */
[-C--:B------:R-:W-:Y:S02]  /*119f0*/  ISETP.GE.AND P6, PT, R34, R0.reuse, PT ;  /* 0x000000002200720c */ /* 0x080fe40003fc6270 */
[-C--:B------:R-:W-:Y:S02]  /*11a00*/  ISETP.GE.AND P4, PT, R16, R0.reuse, PT ;  /* 0x000000001000720c */ /* 0x080fe40003f86270 */
[----:B------:R-:W-:Y:S02]  /*11a10*/  ISETP.GE.AND P3, PT, R15, R0, PT ;  /* 0x000000000f00720c */ /* 0x000fe40003f66270 */
[----:B------:R-:W-:-:S02]  /*11a20*/  IADD3 R8, R176, 0xa0, RZ ;  /* 0x000000a0b0087810 */ /* 0x000fc40007ffe0ff */
[C---:B----4-:R-:W-:Y:S01]  /*11a30*/  @!P5 LEA R6, P0, R56.reuse, R235, 0x1 ;  /* 0x000000eb3806d211 */ /* 0x050fe200078008ff */
[----:B------:R-:W-:Y:S02]  /*11a40*/  @!P1 IMAD.MOV.U32 R4, RZ, RZ, R235 ;  /* 0x000000ffff049224 */ /* 0x000fe400078e00eb */
[--C-:B------:R-:W-:Y:S01]  /*11a50*/  @!P1 IMAD.MOV.U32 R5, RZ, RZ, R234.reuse ;  /* 0x000000ffff059224 */ /* 0x100fe200078e00ea */
[----:B------:R-:W-:Y:S01]  /*11a60*/  @!P5 LEA.HI.X R7, R56, R234, R57, 0x1, P0 ;  /* 0x000000ea3807d211 */ /* 0x000fe200000f0c39 */
[--C-:B------:R-:W-:Y:S02]  /*11a70*/  @!P6 IMAD.MOV.U32 R20, RZ, RZ, R235.reuse ;  /* 0x000000ffff14e224 */ /* 0x100fe400078e00eb */
[----:B------:R-:W-:Y:S01]  /*11a80*/  @!P6 IMAD.MOV.U32 R21, RZ, RZ, R234 ;  /* 0x000000ffff15e224 */ /* 0x000fe200078e00ea */
[----:B------:R-:W-:Y:S01]  /*11a90*/  @!PT LDS RZ, [RZ] ;  /* 0x00000000fffff984 */ /* 0x000fe20000000800 */
[----:B------:R-:W-:Y:S01]  /*11aa0*/  @!PT LDS RZ, [RZ] ;  /* 0x00000000fffff984 */ /* 0x000fe20000000800 */
[----:B------:R-:W-:Y:S01]  /*11ab0*/  @!PT LDS RZ, [RZ] ;  /* 0x00000000fffff984 */ /* 0x000fe20000000800 */
[----:B------:R1:W-:Y:S01]  /*11ac0*/  @!P1 LDGSTS.E.BYPASS.LTC128B.128 [R246+0x2000], [R4.64] ;  /* 0x0200000004f69fae */ /* 0x0003e2000b901d46 */
[----:B------:R-:W-:Y:S01]  /*11ad0*/  ISETP.GE.AND P1, PT, R14, R0, PT ;  /* 0x000000000e00720c */ /* 0x000fe20003f26270 */
[----:B---3--:R-:W-:-:S02]  /*11ae0*/  @!P4 IMAD.MOV.U32 R26, RZ, RZ, R235 ;  /* 0x000000ffff1ac224 */ /* 0x008fc400078e00eb */
[----:B------:R2:W-:Y:S01]  /*11af0*/  @!P5 LDGSTS.E.BYPASS.LTC128B.128 [R246+0x2800], [R6.64] ;  /* 0x0280000006f6dfae */ /* 0x0005e2000b901d46 */
[----:B------:R-:W-:Y:S01]  /*11b00*/  ISETP.GE.AND P5, PT, R23, R0, PT ;  /* 0x000000001700720c */ /* 0x000fe20003fa6270 */
[----:B-----5:R-:W-:-:S04]  /*11b10*/  @!P6 IMAD.WIDE.U32 R28, R38, 0x60, R20 ;  /* 0x00000060261ce825 */ /* 0x020fc800078e0014 */
[--C-:B------:R-:W-:Y:S02]  /*11b20*/  @!P4 IMAD.MOV.U32 R27, RZ, RZ, R234.reuse ;  /* 0x000000ffff1bc224 */ /* 0x100fe400078e00ea */
[--C-:B------:R-:W-:Y:S02]  /*11b30*/  @!P3 IMAD.MOV.U32 R24, RZ, RZ, R235.reuse ;  /* 0x000000ffff18b224 */ /* 0x100fe400078e00eb */
[--C-:B------:R-:W-:Y:S02]  /*11b40*/  @!P3 IMAD.MOV.U32 R25, RZ, RZ, R234.reuse ;  /* 0x000000ffff19b224 */ /* 0x100fe400078e00ea */
[----:B------:R-:W-:Y:S02]  /*11b50*/  @!P1 IMAD.MOV.U32 R20, RZ, RZ, R235 ;  /* 0x000000ffff149224 */ /* 0x000fe400078e00eb */
[----:B------:R-:W-:Y:S02]  /*11b60*/  @!P1 IMAD.MOV.U32 R21, RZ, RZ, R234 ;  /* 0x000000ffff159224 */ /* 0x000fe400078e00ea */
[----:B------:R-:W-:-:S04]  /*11b70*/  @!P4 IMAD.WIDE.U32 R26, R38, 0xa0, R26 ;  /* 0x000000a0261ac825 */ /* 0x000fc800078e001a */
[C---:B------:R-:W-:Y:S01]  /*11b80*/  @!P3 IMAD.WIDE.U32 R24, R38.reuse, 0xc0, R24 ;  /* 0x000000c02618b825 */ /* 0x040fe200078e0018 */
[----:B-1----:R-:W-:-:S03]  /*11b90*/  @!P2 LEA R4, P0, R38, R235, 0x6 ;  /* 0x000000eb2604a211 */ /* 0x002fc600078030ff */
[----:B------:R-:W-:Y:S02]  /*11ba0*/  @!P1 IMAD R3, R39, 0xe0, RZ ;  /* 0x000000e027039824 */ /* 0x000fe400078e02ff */
[C---:B------:R-:W-:Y:S01]  /*11bb0*/  @!P1 IMAD.WIDE.U32 R20, R38.reuse, 0xe0, R20 ;  /* 0x000000e026149825 */ /* 0x040fe200078e0014 */
[----:B------:R-:W-:Y:S02]  /*11bc0*/  @!P2 LEA.HI.X R5, R38, R234, R39, 0x6, P0 ;  /* 0x000000ea2605a211 */ /* 0x000fe400000f3427 */
[----:B------:R-:W-:Y:S01]  /*11bd0*/  ISETP.GE.AND P0, PT, R13, R0, PT ;  /* 0x000000000d00720c */ /* 0x000fe20003f06270 */
[----:B--2---:R-:W-:Y:S02]  /*11be0*/  @!P6 IMAD R6, R39, 0x60, RZ ;  /* 0x000000602706e824 */ /* 0x004fe400078e02ff */
[----:B------:R1:W-:Y:S01]  /*11bf0*/  @!P2 LDGSTS.E.BYPASS.LTC128B.128 [R246+0x3000], [R4.64] ;  /* 0x0300000004f6afae */ /* 0x0003e2000b901d46 */
[----:B------:R-:W-:Y:S01]  /*11c00*/  @!P1 IMAD.IADD R21, R3, 0x1, R21 ;  /* 0x0000000103159824 */ /* 0x000fe200078e0215 */
[----:B------:R-:W-:Y:S01]  /*11c10*/  IADD3 R3, R176, 0xf0, RZ ;  /* 0x000000f0b0037810 */ /* 0x000fe20007ffe0ff */
[----:B------:R-:W-:Y:S01]  /*11c20*/  @!P6 IMAD.IADD R29, R6, 0x1, R29 ;  /* 0x00000001061de824 */ /* 0x000fe200078e021d */
[----:B------:R-:W-:-:S04]  /*11c30*/  @!P5 LEA R6, P2, R38, R235, 0x7 ;  /* 0x000000eb2606d211 */ /* 0x000fc800078438ff */
[----:B------:R-:W-:Y:S01]  /*11c40*/  @!P5 LEA.HI.X R7, R38, R234, R39, 0x7, P2 ;  /* 0x000000ea2607d211 */ /* 0x000fe200010f3c27 */
[----:B------:R2:W-:Y:S01]  /*11c50*/  @!P6 LDGSTS.E.BYPASS.LTC128B.128 [R246+0x3800], [R28.64] ;  /* 0x038000001cf6efae */ /* 0x0005e2000b901d46 */
[----:B------:R-:W-:-:S03]  /*11c60*/  ISETP.GE.AND P6, PT, R12, R0, PT ;  /* 0x000000000c00720c */ /* 0x000fc60003fc6270 */
[----:B------:R3:W-:Y:S01]  /*11c70*/  @!P5 LDGSTS.E.BYPASS.LTC128B.128 [R246+0x4000], [R6.64] ;  /* 0x0400000006f6dfae */ /* 0x0007e2000b901d46 */
[----:B------:R-:W-:-:S09]  /*11c80*/  ISETP.GE.AND P5, PT, R8, R0, PT ;  /* 0x000000000800720c */ /* 0x000fd20003fa6270 */
[C---:B------:R-:W-:Y:S02]  /*11c90*/  @!P6 IMAD R42, R39.reuse, 0x120, RZ ;  /* 0x00000120272ae824 */ /* 0x040fe400078e02ff */
[C---:B-1----:R-:W-:Y:S02]  /*11ca0*/  @!P4 IMAD R5, R39.reuse, 0xa0, RZ ;  /* 0x000000a02705c824 */ /* 0x042fe400078e02ff */
[----:B------:R-:W-:Y:S02]  /*11cb0*/  @!P3 IMAD R4, R39, 0xc0, RZ ;  /* 0x000000c02704b824 */ /* 0x000fe400078e02ff */
[----:B------:R-:W-:Y:S02]  /*11cc0*/  @!P4 IMAD.IADD R27, R5, 0x1, R27 ;  /* 0x00000001051bc824 */ /* 0x000fe400078e021b */
[----:B------:R-:W-:Y:S02]  /*11cd0*/  @!P3 IMAD.IADD R5, R4, 0x1, R25 ;  /* 0x000000010405b824 */ /* 0x000fe400078e0219 */
[----:B------:R-:W-:Y:S01]  /*11ce0*/  @!P3 IMAD.MOV.U32 R4, RZ, RZ, R24 ;  /* 0x000000ffff04b224 */ /* 0x000fe200078e0018 */
[----:B------:R1:W-:Y:S01]  /*11cf0*/  @!P4 LDGSTS.E.BYPASS.LTC128B.128 [R246+0x4800], [R26.64] ;  /* 0x048000001af6cfae */ /* 0x0003e2000b901d46 */
[----:B------:R-:W-:-:S02]  /*11d00*/  @!P6 IMAD.MOV.U32 R24, RZ, RZ, R235 ;  /* 0x000000ffff18e224 */ /* 0x000fc400078e00eb */
[----:B------:R-:W-:Y:S01]  /*11d10*/  @!P6 IMAD.MOV.U32 R25, RZ, RZ, R234 ;  /* 0x000000ffff19e224 */ /* 0x000fe200078e00ea */
[C---:B---3--:R-:W-:Y:S01]  /*11d20*/  @!P0 LEA R6, P2, R38.reuse, R235, 0x8 ;  /* 0x000000eb26068211 */ /* 0x048fe200078440ff */
[----:B------:R3:W-:Y:S01]  /*11d30*/  @!P3 LDGSTS.E.BYPASS.LTC128B.128 [R246+0x5000], [R4.64] ;  /* 0x0500000004f6bfae */ /* 0x0007e2000b901d46 */
[----:B------:R-:W-:Y:S02]  /*11d40*/  @!P5 IMAD R40, R39, 0x140, RZ ;  /* 0x000001402728d824 */ /* 0x000fe400078e02ff */
[C---:B------:R-:W-:Y:S01]  /*11d50*/  @!P0 LEA.HI.X R7, R38.reuse, R234, R39, 0x8, P2 ;  /* 0x000000ea26078211 */ /* 0x040fe200010f4427 */
[----:B------:R4:W-:Y:S01]  /*11d60*/  @!P1 LDGSTS.E.BYPASS.LTC128B.128 [R246+0x5800], [R20.64] ;  /* 0x0580000014f69fae */ /* 0x0009e2000b901d46 */
[----:B------:R-:W-:-:S03]  /*11d70*/  @!P6 IMAD.WIDE.U32 R24, R38, 0x120, R24 ;  /* 0x000001202618e825 */ /* 0x000fc600078e0018 */
[----:B------:R1:W-:Y:S01]  /*11d80*/  @!P0 LDGSTS.E.BYPASS.LTC128B.128 [R246+0x6000], [R6.64] ;  /* 0x0600000006f68fae */ /* 0x0003e2000b901d46 */
[----:B------:R-:W-:Y:S01]  /*11d90*/  ISETP.GE.AND P0, PT, R3, R0, PT ;  /* 0x000000000300720c */ /* 0x000fe20003f06270 */
[----:B------:R-:W-:Y:S02]  /*11da0*/  @!P6 IMAD.IADD R43, R42, 0x1, R25 ;  /* 0x000000012a2be824 */ /* 0x000fe400078e0219 */
[----:B------:R-:W-:-:S05]  /*11db0*/  @!P6 IMAD.MOV.U32 R42, RZ, RZ, R24 ;  /* 0x000000ffff2ae224 */ /* 0x000fca00078e0018 */
[----:B------:R2:W-:Y:S01]  /*11dc0*/  @!P6 LDGSTS.E.BYPASS.LTC128B.128 [R246+0x6800], [R42.64] ;  /* 0x068000002af6efae */ /* 0x0005e2000b901d46 */
[----:B------:R-:W-:-:S04]  /*11dd0*/  ISETP.GE.AND P6, PT, R23, R0, PT ;  /* 0x000000001700720c */ /* 0x000fc80003fc6270 */
[----:B------:R-:W-:Y:S02]  /*11de0*/  @!P0 IMAD.MOV.U32 R24, RZ, RZ, R235 ;  /* 0x000000ffff188224 */ /* 0x000fe400078e00eb */
[----:B------:R-:W-:Y:S02]  /*11df0*/  @!P0 IMAD.MOV.U32 R25, RZ, RZ, R234 ;  /* 0x000000ffff198224 */ /* 0x000fe400078e00ea */
[----:B------:R-:W-:Y:S01]  /*11e00*/  @!P0 IMAD R17, R39, 0x1e0, RZ ;  /* 0x000001e027118824 */ /* 0x000fe200078e02ff */
[----:B---3--:R-:W-:Y:S01]  /*11e10*/  IADD3 R5, R176, 0xd0, RZ ;  /* 0x000000d0b0057810 */ /* 0x008fe20007ffe0ff */
[----:B------:R-:W-:Y:S01]  /*11e20*/  @!P0 IMAD.WIDE.U32 R24, R38, 0x1e0, R24 ;  /* 0x000001e026188825 */ /* 0x000fe200078e0018 */
[----:B------:R-:W-:Y:S02]  /*11e30*/  IADD3 R4, R176, 0xe0, RZ ;  /* 0x000000e0b0047810 */ /* 0x000fe40007ffe0ff */
[-C--:B------:R-:W-:Y:S01]  /*11e40*/  ISETP.GE.AND P2, PT, R5, R0.reuse, PT ;  /* 0x000000000500720c */ /* 0x080fe20003f46270 */
[----:B----4-:R-:W-:Y:S01]  /*11e50*/  @!P5 IMAD.MOV.U32 R20, RZ, RZ, R235 ;  /* 0x000000ffff14d224 */ /* 0x010fe200078e00eb */
[-C--:B------:R-:W-:Y:S01]  /*11e60*/  ISETP.GE.AND P1, PT, R4, R0.reuse, PT ;  /* 0x000000000400720c */ /* 0x080fe20003f26270 */
[----:B------:R-:W-:Y:S01]  /*11e70*/  @!P5 IMAD.MOV.U32 R21, RZ, RZ, R234 ;  /* 0x000000ffff15d224 */ /* 0x000fe200078e00ea */
[C---:B-1----:R-:W-:Y:S01]  /*11e80*/  IADD3 R7, R176.reuse, 0xb0, RZ ;  /* 0x000000b0b0077810 */ /* 0x042fe20007ffe0ff */
[----:B------:R-:W-:Y:S01]  /*11e90*/  @!P0 IMAD.IADD R25, R17, 0x1, R25 ;  /* 0x0000000111198824 */ /* 0x000fe200078e0219 */
[----:B------:R-:W-:Y:S01]  /*11ea0*/  IADD3 R6, R176, 0xc0, RZ ;  /* 0x000000c0b0067810 */ /* 0x000fe20007ffe0ff */
[----:B------:R-:W-:Y:S01]  /*11eb0*/  @!P5 IMAD.WIDE.U32 R20, R38, 0x140, R20 ;  /* 0x000001402614d825 */ /* 0x000fe200078e0014 */
[----:B------:R-:W-:-:S02]  /*11ec0*/  ISETP.GE.AND P4, PT, R7, R0, PT ;  /* 0x000000000700720c */ /* 0x000fc40003f86270 */
[----:B------:R-:W-:Y:S01]  /*11ed0*/  ISETP.GE.AND P3, PT, R6, R0, PT ;  /* 0x000000000600720c */ /* 0x000fe20003f66270 */
[----:B------:R-:W-:Y:S02]  /*11ee0*/  @!P5 IMAD.IADD R41, R40, 0x1, R21 ;  /* 0x000000012829d824 */ /* 0x000fe400078e0215 */
[--C-:B--2---:R-:W-:Y:S02]  /*11ef0*/  @!P2 IMAD.MOV.U32 R28, RZ, RZ, R235.reuse ;  /* 0x000000ffff1ca224 */ /* 0x104fe400078e00eb */
[--C-:B------:R-:W-:Y:S02]  /*11f00*/  @!P2 IMAD.MOV.U32 R29, RZ, RZ, R234.reuse ;  /* 0x000000ffff1da224 */ /* 0x100fe400078e00ea */
[--C-:B------:R-:W-:Y:S02]  /*11f10*/  @!P1 IMAD.MOV.U32 R26, RZ, RZ, R235.reuse ;  /* 0x000000ffff1a9224 */ /* 0x100fe400078e00eb */
[----:B------:R-:W-:Y:S02]  /*11f20*/  @!P1 IMAD.MOV.U32 R27, RZ, RZ, R234 ;  /* 0x000000ffff1b9224 */ /* 0x000fe400078e00ea */
[----:B------:R-:W-:-:S02]  /*11f30*/  @!P4 IMAD.MOV.U32 R32, RZ, RZ, R235 ;  /* 0x000000ffff20c224 */ /* 0x000fc400078e00eb */
[--C-:B------:R-:W-:Y:S02]  /*11f40*/  @!P4 IMAD.MOV.U32 R33, RZ, RZ, R234.reuse ;  /* 0x000000ffff21c224 */ /* 0x100fe400078e00ea */
[----:B------:R-:W-:Y:S02]  /*11f50*/  @!P3 IMAD.MOV.U32 R30, RZ, RZ, R235 ;  /* 0x000000ffff1eb224 */ /* 0x000fe400078e00eb */
[----:B------:R-:W-:Y:S02]  /*11f60*/  @!P3 IMAD.MOV.U32 R31, RZ, RZ, R234 ;  /* 0x000000ffff1fb224 */ /* 0x000fe400078e00ea */
[----:B------:R-:W-:Y:S02]  /*11f70*/  @!P5 IMAD.MOV.U32 R40, RZ, RZ, R20 ;  /* 0x000000ffff28d224 */ /* 0x000fe400078e0014 */
[C---:B------:R-:W-:Y:S02]  /*11f80*/  @!P4 IMAD R22, R39.reuse, 0x160, RZ ;  /* 0x000001602716c824 */ /* 0x040fe400078e02ff */
[----:B------:R-:W-:Y:S01]  /*11f90*/  @!P3 IMAD R21, R39, 0x180, RZ ;  /* 0x000001802715b824 */ /* 0x000fe200078e02ff */
[----:B------:R1:W-:Y:S01]  /*11fa0*/  @!P5 LDGSTS.E.BYPASS.LTC128B.128 [R246+0x7000], [R40.64] ;  /* 0x0700000028f6dfae */ /* 0x0003e2000b901d46 */
[----:B------:R-:W-:-:S04]  /*11fb0*/  @!P4 IMAD.WIDE.U32 R32, R38, 0x160, R32 ;  /* 0x000001602620c825 */ /* 0x000fc800078e0020 */
[----:B------:R-:W-:-:S04]  /*11fc0*/  @!P3 IMAD.WIDE.U32 R30, R38, 0x180, R30 ;  /* 0x00000180261eb825 */ /* 0x000fc800078e001e */
[----:B------:R-:W-:Y:S02]  /*11fd0*/  @!P2 IMAD R20, R39, 0x1a0, RZ ;  /* 0x000001a02714a824 */ /* 0x000fe400078e02ff */
[----:B------:R-:W-:-:S04]  /*11fe0*/  @!P2 IMAD.WIDE.U32 R28, R38, 0x1a0, R28 ;  /* 0x000001a0261ca825 */ /* 0x000fc800078e001c */
[----:B------:R-:W-:Y:S02]  /*11ff0*/  @!P1 IMAD R18, R39, 0x1c0, RZ ;  /* 0x000001c027129824 */ /* 0x000fe400078e02ff */
[----:B------:R-:W-:-:S04]  /*12000*/  @!P1 IMAD.WIDE.U32 R26, R38, 0x1c0, R26 ;  /* 0x000001c0261a9825 */ /* 0x000fc800078e001a */
[----:B------:R-:W-:Y:S02]  /*12010*/  @!P4 IMAD.IADD R33, R22, 0x1, R33 ;  /* 0x000000011621c824 */ /* 0x000fe400078e0221 */
[----:B------:R-:W-:Y:S02]  /*12020*/  @!P3 IMAD.IADD R31, R21, 0x1, R31 ;  /* 0x00000001151fb824 */ /* 0x000fe400078e021f */
[----:B------:R-:W-:Y:S01]  /*12030*/  @!P2 IMAD.IADD R21, R20, 0x1, R29 ;  /* 0x000000011415a824 */ /* 0x000fe200078e021d */
[----:B------:R2:W-:Y:S01]  /*12040*/  @!P4 LDGSTS.E.BYPASS.LTC128B.128 [R246+0x7800], [R32.64] ;  /* 0x0780000020f6cfae */ /* 0x0005e2000b901d46 */
[----:B------:R-:W-:Y:S01]  /*12050*/  @!P2 IMAD.MOV.U32 R20, RZ, RZ, R28 ;  /* 0x000000ffff14a224 */ /* 0x000fe200078e001c */
[-C--:B------:R-:W-:Y:S01]  /*12060*/  ISETP.GE.AND P4, PT, R176, R0.reuse, PT ;  /* 0x00000000b000720c */ /* 0x080fe20003f86270 */
[----:B------:R-:W-:Y:S01]  /*12070*/  @!P1 IMAD.IADD R27, R18, 0x1, R27 ;  /* 0x00000001121b9824 */ /* 0x000fe200078e021b */
[----:B------:R3:W-:Y:S01]  /*12080*/  @!P3 LDGSTS.E.BYPASS.LTC128B.128 [R246+0x8000], [R30.64] ;  /* 0x080000001ef6bfae */ /* 0x0007e2000b901d46 */
[----:B------:R-:W-:-:S03]  /*12090*/  ISETP.GE.AND P3, PT, R9, R0, PT ;  /* 0x000000000900720c */ /* 0x000fc60003f66270 */
[----:B------:R4:W-:Y:S04]  /*120a0*/  @!P2 LDGSTS.E.BYPASS.LTC128B.128 [R246+0x8800], [R20.64] ;  /* 0x0880000014f6afae */ /* 0x0009e8000b901d46 */
[----:B------:R1:W-:Y:S01]  /*120b0*/  @!P1 LDGSTS.E.BYPASS.LTC128B.128 [R246+0x9000], [R26.64] ;  /* 0x090000001af69fae */ /* 0x0003e2000b901d46 */
[----:B------:R-:W-:-:S03]  /*120c0*/  ISETP.GE.AND P1, PT, R34, R0, PT ;  /* 0x000000002200720c */ /* 0x000fc60003f26270 */
[----:B------:R1:W-:Y:S01]  /*120d0*/  @!P0 LDGSTS.E.BYPASS.LTC128B.128 [R246+0x9800], [R24.64] ;  /* 0x0980000018f68fae */ /* 0x0003e2000b901d46 */
[-C--:B------:R-:W-:Y:S02]  /*120e0*/  ISETP.GE.AND P0, PT, R19, R0.reuse, PT ;  /* 0x000000001300720c */ /* 0x080fe40003f06270 */
[----:B------:R-:W-:Y:S01]  /*120f0*/  @!P3 LEA R18, P2, R54, R237, 0x1 ;  /* 0x000000ed3612b211 */ /* 0x000fe200078408ff */
[----:B------:R-:W0:Y:S01]  /*12100*/  LDGDEPBAR ;  /* 0x00000000000079af */ /* 0x000e220000000000 */
[----:B------:R-:W-:Y:S02]  /*12110*/  ISETP.GE.AND P5, PT, R16, R0, PT ;  /* 0x000000001000720c */ /* 0x000fe40003fa6270 */
[----:B------:R-:W-:Y:S01]  /*12120*/  @!P3 LEA.HI.X R19, R54, R236, R55, 0x1, P2 ;  /* 0x000000ec3613b211 */ /* 0x000fe200010f0c37 */
[----:B------:R-:W2:Y:S01]  /*12130*/  LD.E R164, [R10.64+0x188] ;  /* 0x000188060aa47980 */ /* 0x000ea2000c101900 */
[----:B----4-:R-:W-:Y:S02]  /*12140*/  @!P4 IMAD.MOV.U32 R20, RZ, RZ, R237 ;  /* 0x000000ffff14c224 */ /* 0x010fe400078e00ed */
[----:B------:R-:W-:Y:S01]  /*12150*/  @!P4 IMAD.MOV.U32 R21, RZ, RZ, R236 ;  /* 0x000000ffff15c224 */ /* 0x000fe200078e00ec */
[----:B------:R-:W-:-:S04]  /*12160*/  DEPBAR.LE SB0, 0x0 ;  /* 0x000080000000791a */ /* 0x000fc80000000000 */
[----:B------:R-:W-:Y:S01]  /*12170*/  BAR.SYNC.DEFER_BLOCKING 0x0 ;  /* 0x0000000000007b1d */ /* 0x000fe20000010000 */
[----:B------:R-:W-:Y:S01]  /*12180*/  @!P0 LEA R22, P2, R44, R237, 0x6 ;  /* 0x000000ed2c168211 */ /* 0x000fe200078430ff */
[----:B------:R-:W-:-:S03]  /*12190*/  @!P1 IMAD R9, R45, 0x60, RZ ;  /* 0x000000602d099824 */ /* 0x000fc600078e02ff */
[----:B------:R-:W-:Y:S01]  /*121a0*/  @!P0 LEA.HI.X R23, R44, R236, R45, 0x6, P2 ;  /* 0x000000ec2c178211 */ /* 0x000fe200010f342d */
[----:B------:R-:W-:Y:S01]  /*121b0*/  @!P5 IMAD.MOV.U32 R16, RZ, RZ, R237 ;  /* 0x000000ffff10d224 */ /* 0x000fe200078e00ed */
        /* <DEDUP_REMOVED lines=18> */
[----:B----4-:R-:W-:Y:S02]  /*122e0*/  @!P1 IMAD.MOV.U32 R20, RZ, RZ, R237 ;  /* 0x000000ffff149224 */ /* 0x010fe400078e00ed */
[----:B------:R-:W-:-:S04]  /*122f0*/  @!P1 IMAD.MOV.U32 R21, RZ, RZ, R236 ;  /* 0x000000ffff159224 */ /* 0x000fc800078e00ec */
[----:B------:R-:W-:-:S04]  /*12300*/  @!P1 IMAD.WIDE.U32 R20, R44, 0x60, R20 ;  /* 0x000000602c149825 */ /* 0x000fc800078e0014 */
[----:B------:R-:W-:Y:S01]  /*12310*/  @!P1 IMAD.IADD R21, R9, 0x1, R21 ;  /* 0x0000000109159824 */ /* 0x000fe200078e0215 */
[----:B------:R-:W-:Y:S01]  /*12320*/  @P1 STS.128 [R246+0xb800], RZ ;  /* 0x00b800fff6001388 */ /* 0x000fe20000000c00 */
[----:B------:R-:W-:Y:S01]  /*12330*/  @!P6 LEA R14, P0, R44, R237, 0x7 ;  /* 0x000000ed2c0ee211 */ /* 0x000fe200078038ff */
[--C-:B------:R-:W-:Y:S02]  /*12340*/  @!P5 IMAD.MOV.U32 R17, RZ, RZ, R236.reuse ;  /* 0x000000ffff11d224 */ /* 0x100fe400078e00ec */
[----:B------:R-:W-:Y:S01]  /*12350*/  @!PT LDS RZ, [RZ] ;  /* 0x00000000fffff984 */ /* 0x000fe20000000800 */
[----:B------:R-:W-:Y:S01]  /*12360*/  @!PT LDS RZ, [RZ] ;  /* 0x00000000fffff984 */ /* 0x000fe20000000800 */
[----:B------:R-:W-:Y:S01]  /*12370*/  @!PT LDS RZ, [RZ] ;  /* 0x00000000fffff984 */ /* 0x000fe20000000800 */
[----:B------:R4:W-:Y:S01]  /*12380*/  @!P1 LDGSTS.E.BYPASS.LTC128B.128 [R246+0xb800], [R20.64] ;  /* 0x0b80000014f69fae */ /* 0x0009e2000b901d46 */
[----:B------:R-:W-:Y:S01]  /*12390*/  ISETP.GE.AND P1, PT, R12, R0, PT ;  /* 0x000000000c00720c */ /* 0x000fe20003f26270 */
[----:B------:R-:W-:Y:S02]  /*123a0*/  @!P4 IMAD.MOV.U32 R12, RZ, RZ, R237 ;  /* 0x000000ffff0cc224 */ /* 0x000fe400078e00ed */
[----:B------:R-:W-:Y:S01]  /*123b0*/  @!P4 IMAD.MOV.U32 R13, RZ, RZ, R236 ;  /* 0x000000ffff0dc224 */ /* 0x000fe200078e00ec */
[----:B------:R-:W-:Y:S01]  /*123c0*/  @!P6 LEA.HI.X R15, R44, R236, R45, 0x7, P0 ;  /* 0x000000ec2c0fe211 */ /* 0x000fe200000f3c2d */
[C---:B------:R-:W-:Y:S01]  /*123d0*/  @!P5 IMAD R9, R45.reuse, 0xa0, RZ ;  /* 0x000000a02d09d824 */ /* 0x040fe200078e02ff */
[----:B------:R-:W-:Y:S01]  /*123e0*/  ISETP.GE.AND P0, PT, R8, R0, PT ;  /* 0x000000000800720c */ /* 0x000fe20003f06270 */
[----:B------:R-:W-:-:S02]  /*123f0*/  @!P4 IMAD R8, R45, 0xc0, RZ ;  /* 0x000000c02d08c824 */ /* 0x000fc400078e02ff */
[----:B------:R-:W-:-:S04]  /*12400*/  @!P5 IMAD.WIDE.U32 R16, R44, 0xa0, R16 ;  /* 0x000000a02c10d825 */ /* 0x000fc800078e0010 */
[----:B------:R-:W-:Y:S01]  /*12410*/  @!P4 IMAD.WIDE.U32 R12, R44, 0xc0, R12 ;  /* 0x000000c02c0cc825 */ /* 0x000fe200078e000c */
[----:B------:R-:W-:Y:S03]  /*12420*/  @P6 STS.128 [R246+0xc000], RZ ;  /* 0x00c000fff6006388 */ /* 0x000fe60000000c00 */
[----:B------:R-:W-:Y:S01]  /*12430*/  @!P5 IMAD.IADD R17, R9, 0x1, R17 ;  /* 0x000000010911d824 */ /* 0x000fe200078e0211 */
[----:B------:R-:W-:Y:S01]  /*12440*/  @!PT LDS RZ, [RZ] ;  /* 0x00000000fffff984 */ /* 0x000fe20000000800 */
[----:B------:R-:W-:Y:S01]  /*12450*/  @!PT LDS RZ, [RZ] ;  /* 0x00000000fffff984 */ /* 0x000fe20000000800 */
[----:B------:R-:W-:Y:S01]  /*12460*/  @!PT LDS RZ, [RZ] ;  /* 0x00000000fffff984 */ /* 0x000fe20000000800 */
[----:B------:R1:W-:Y:S01]  /*12470*/  @!P6 LDGSTS.E.BYPASS.LTC128B.128 [R246+0xc000], [R14.64] ;  /* 0x0c0000000ef6efae */ /* 0x0003e2000b901d46 */
[----:B------:R-:W-:Y:S02]  /*12480*/  @!P4 IMAD.IADD R13, R8, 0x1, R13 ;  /* 0x00000001080dc824 */ /* 0x000fe400078e020d */
[----:B------:R-:W-:Y:S02]  /*12490*/  @!P3 IMAD.MOV.U32 R8, RZ, RZ, R237 ;  /* 0x000000ffff08b224 */ /* 0x000fe400078e00ed */
[----:B------:R-:W-:Y:S01]  /*124a0*/  @!P3 IMAD.MOV.U32 R9, RZ, RZ, R236 ;  /* 0x000000ffff09b224 */ /* 0x000fe200078e00ec */
[----:B------:R-:W-:Y:S01]  /*124b0*/  ISETP.GE.AND P6, PT, R7, R0, PT ;  /* 0x000000000700720c */ /* 0x000fe20003fc6270 */
[----:B------:R-:W-:Y:S01]  /*124c0*/  @!P3 IMAD R7, R45, 0xe0, RZ ;  /* 0x000000e02d07b824 */ /* 0x000fe200078e02ff */
[----:B------:R-:W-:Y:S01]  /*124d0*/  @P5 STS.128 [R246+0xc800], RZ ;  /* 0x00c800fff6005388 */ /* 0x000fe20000000c00 */
[----:B------:R-:W-:-:S03]  /*124e0*/  @!P3 IMAD.WIDE.U32 R8, R44, 0xe0, R8 ;  /* 0x000000e02c08b825 */ /* 0x000fc600078e0008 */
[----:B------:R-:W-:Y:S01]  /*124f0*/  @!PT LDS RZ, [RZ] ;  /* 0x00000000fffff984 */ /* 0x000fe20000000800 */
[----:B------:R-:W-:Y:S01]  /*12500*/  @!PT LDS RZ, [RZ] ;  /* 0x00000000fffff984 */ /* 0x000fe20000000800 */
[----:B------:R-:W-:Y:S01]  /*12510*/  @!PT LDS RZ, [RZ] ;  /* 0x00000000fffff984 */ /* 0x000fe20000000800 */
[----:B------:R1:W-:Y:S01]  /*12520*/  @!P5 LDGSTS.E.BYPASS.LTC128B.128 [R246+0xc800], [R16.64] ;  /* 0x0c80000010f6dfae */ /* 0x0003e2000b901d46 */
[----:B------:R-:W-:Y:S01]  /*12530*/  ISETP.GE.AND P5, PT, R6, R0, PT ;  /* 0x000000000600720c */ /* 0x000fe20003fa6270 */
[----:B------:R-:W-:Y:S01]  /*12540*/  @!P3 IMAD.IADD R9, R7, 0x1, R9 ;  /* 0x000000010709b824 */ /* 0x000fe200078e0209 */
[----:B------:R-:W-:Y:S01]  /*12550*/  SHF.R.S32.HI R6, RZ, 0x4, R62 ;  /* 0x00000004ff067819 */ /* 0x000fe2000001143e */
[----:B------:R-:W-:Y:S04]  /*12560*/  @P4 STS.128 [R246+0xd000], RZ ;  /* 0x00d000fff6004388 */ /* 0x000fe80000000c00 */
[----:B------:R-:W-:Y:S01]  /*12570*/  @!PT LDS RZ, [RZ] ;  /* 0x00000000fffff984 */ /* 0x000fe20000000800 */
[----:B------:R-:W-:Y:S01]  /*12580*/  @!PT LDS RZ, [RZ] ;  /* 0x00000000fffff984 */ /* 0x000fe20000000800 */
[----:B------:R-:W-:Y:S01]  /*12590*/  @!PT LDS RZ, [RZ] ;  /* 0x00000000fffff984 */ /* 0x000fe20000000800 */
[----:B------:R1:W-:Y:S01]  /*125a0*/  @!P4 LDGSTS.E.BYPASS.LTC128B.128 [R246+0xd000], [R12.64] ;  /* 0x0d0000000cf6cfae */ /* 0x0003e2000b901d46 */
[----:B------:R-:W-:-:S03]  /*125b0*/  LEA.HI R62, R62, R6, RZ, 0x1 ;  /* 0x000000063e3e7211 */ /* 0x000fc600078f08ff */
[----:B------:R-:W-:Y:S01]  /*125c0*/  @P3 STS.128 [R246+0xd800], RZ ;  /* 0x00d800fff6003388 */ /* 0x000fe20000000c00 */
[----:B------:R-:W-:-:S03]  /*125d0*/  LOP3.LUT R62, R62, 0xfffffffe, RZ, 0xc0, !PT ;  /* 0xfffffffe3e3e7812 */ /* 0x000fc600078ec0ff */
[----:B------:R-:W-:Y:S01]  /*125e0*/  @!PT LDS RZ, [RZ] ;  /* 0x00000000fffff984 */ /* 0x000fe20000000800 */
[----:B------:R-:W-:Y:S01]  /*125f0*/  @!PT LDS RZ, [RZ] ;  /* 0x00000000fffff984 */ /* 0x000fe20000000800 */
[----:B------:R-:W-:Y:S01]  /*12600*/  @!PT LDS RZ, [RZ] ;  /* 0x00000000fffff984 */ /* 0x000fe20000000800 */
[----:B------:R3:W-:Y:S01]  /*12610*/  @!P3 LDGSTS.E.BYPASS.LTC128B.128 [R246+0xd800], [R8.64] ;  /* 0x0d80000008f6bfae */ /* 0x0007e2000b901d46 */
[----:B------:R-:W-:Y:S01]  /*12620*/  ISETP.GE.AND P3, PT, R4, R0, PT ;  /* 0x000000000400720c */ /* 0x000fe20003f66270 */
[----:B------:R-:W-:Y:S02]  /*12630*/  IMAD.SHL.U32 R4, R51, 0x40, RZ ;  /* 0x0000004033047824 */ /* 0x000fe400078e00ff */
[----:B------:R-:W-:Y:S01]  /*12640*/  @P2 STS.128 [R246+0xe000], RZ ;  /* 0x00e000fff6002388 */ /* 0x000fe20000000c00 */
[----:B------:R-:W-:Y:S02]  /*12650*/  IMAD.SHL.U32 R232, R176, 0x8, RZ ;  /* 0x00000008b0e87824 */ /* 0x000fe400078e00ff */
[----:B------:R-:W-:Y:S01]  /*12660*/  IMAD.SHL.U32 R61, R61, 0x40, RZ ;  /* 0x000000403d3d7824 */ /* 0x000fe200078e00ff */
[----:B-1----:R-:W-:-:S04]  /*12670*/  @!P2 LEA R12, P4, R44, R237, 0x8 ;  /* 0x000000ed2c0ca211 */ /* 0x002fc800078840ff */
[----:B------:R-:W-:Y:S02]  /*12680*/  @!P2 LEA.HI.X R13, R44, R236, R45, 0x8, P4 ;  /* 0x000000ec2c0da211 */ /* 0x000fe400020f442d */
[-C--:B------:R-:W-:Y:S01]  /*12690*/  ISETP.GE.AND P4, PT, R5, R0.reuse, PT ;  /* 0x000000000500720c */ /* 0x080fe20003f86270 */
[----:B---3--:R-:W-:Y:S02]  /*126a0*/  @!P1 IMAD.MOV.U32 R8, RZ, RZ, R237 ;  /* 0x000000ffff089224 */ /* 0x008fe400078e00ed */
[----:B------:R-:W-:Y:S01]  /*126b0*/  @!PT LDS RZ, [RZ] ;  /* 0x00000000fffff984 */ /* 0x000fe20000000800 */
[----:B------:R-:W-:Y:S01]  /*126c0*/  @!PT LDS RZ, [RZ] ;  /* 0x00000000fffff984 */ /* 0x000fe20000000800 */
[----:B------:R-:W-:Y:S01]  /*126d0*/  @!PT LDS RZ, [RZ] ;  /* 0x00000000fffff984 */ /* 0x000fe20000000800 */
[----:B------:R1:W-:Y:S01]  /*126e0*/  @!P2 LDGSTS.E.BYPASS.LTC128B.128 [R246+0xe000], [R12.64] ;  /* 0x0e0000000cf6afae */ /* 0x0003e2000b901d46 */
[----:B------:R-:W-:Y:S01]  /*126f0*/  @!P1 IMAD.MOV.U32 R9, RZ, RZ, R236 ;  /* 0x000000ffff099224 */ /* 0x000fe200078e00ec */
[----:B------:R-:W-:Y:S01]  /*12700*/  ISETP.GE.AND P2, PT, R3, R0, PT ;  /* 0x000000000300720c */ /* 0x000fe20003f46270 */
[----:B------:R-:W-:Y:S01]  /*12710*/  @!P1 IMAD R14, R45, 0x120, RZ ;  /* 0x000001202d0e9824 */ /* 0x000fe200078e02ff */
[----:B------:R-:W-:Y:S01]  /*12720*/  LOP3.LUT R5, R4, 0x1c0, RZ, 0xc0, !PT ;  /* 0x000001c004057812 */ /* 0x000fe200078ec0ff */
[----:B------:R-:W-:-:S02]  /*12730*/  IMAD.IADD R4, R6, 0x1, -R62 ;  /* 0x0000000106047824 */ /* 0x000fc400078e0a3e */
[----:B------:R-:W-:Y:S01]  /*12740*/  @!P1 IMAD.WIDE.U32 R8, R44, 0x120, R8 ;  /* 0x000001202c089825 */ /* 0x000fe200078e0008 */
[----:B------:R-:W-:Y:S02]  /*12750*/  LOP3.LUT R232, R5, 0x8, R232, 0xf8, !PT ;  /* 0x0000000805e87812 */ /* 0x000fe400078ef8e8 */
[----:B------:R-:W-:Y:S01]  /*12760*/  SHF.R.U32.HI R5, RZ, 0x3, R5 ;  /* 0x00000003ff057819 */ /* 0x000fe20000011605 */
[----:B------:R-:W-:Y:S01]  /*12770*/  IMAD.SHL.U32 R3, R4, 0x8, RZ ;  /* 0x0000000804037824 */ /* 0x000fe200078e00ff */
[----:B------:R-:W-:Y:S01]  /*12780*/  LOP3.LUT R0, R61, 0x1c0, RZ, 0xc0, !PT ;  /* 0x000001c03d007812 */ /* 0x000fe200078ec0ff */
[----:B------:R-:W-:Y:S02]  /*12790*/  @!P1 IMAD.IADD R15, R14, 0x1, R9 ;  /* 0x000000010e0f9824 */ /* 0x000fe400078e0209 */
[----:B------:R-:W-:Y:S02]  /*127a0*/  @!P1 IMAD.MOV.U32 R14, RZ, RZ, R8 ;  /* 0x000000ffff0e9224 */ /* 0x000fe400078e0008 */
[----:B------:R-:W-:-:S02]  /*127b0*/  @!P6 IMAD.MOV.U32 R8, RZ, RZ, R237 ;  /* 0x000000ffff08e224 */ /* 0x000fc400078e00ed */
[--C-:B------:R-:W-:Y:S01]  /*127c0*/  @!P6 IMAD.MOV.U32 R9, RZ, RZ, R236.reuse ;  /* 0x000000ffff09e224 */ /* 0x100fe200078e00ec */
[----:B------:R-:W-:Y:S01]  /*127d0*/  LOP3.LUT R232, R232, R5, RZ, 0x3c, !PT ;  /* 0x00000005e8e87212 */ /* 0x000fe200078e3cff */
[----:B------:R-:W-:Y:S01]  /*127e0*/  @!P4 IMAD.MOV.U32 R18, RZ, RZ, R237 ;  /* 0x000000ffff12c224 */ /* 0x000fe200078e00ed */
[----:B------:R-:W-:Y:S01]  /*127f0*/  LOP3.LUT R3, R0, 0x8, R3, 0xf8, !PT ;  /* 0x0000000800037812 */ /* 0x000fe200078ef803 */
[----:B------:R-:W-:Y:S01]  /*12800*/  @!P4 IMAD.MOV.U32 R19, RZ, RZ, R236 ;  /* 0x000000ffff13c224 */ /* 0x000fe200078e00ec */
[----:B------:R-:W-:Y:S01]  /*12810*/  SHF.R.U32.HI R0, RZ, 0x3, R0 ;  /* 0x00000003ff007819 */ /* 0x000fe20000011600 */
[----:B------:R-:W-:-:S04]  /*12820*/  @!P6 IMAD.WIDE.U32 R22, R44, 0x160, R8 ;  /* 0x000001602c16e825 */ /* 0x000fc800078e0008 */
[--C-:B------:R-:W-:Y:S02]  /*12830*/  @!P3 IMAD.MOV.U32 R16, RZ, RZ, R237.reuse ;  /* 0x000000ffff10b224 */ /* 0x100fe400078e00ed */
[--C-:B------:R-:W-:Y:S02]  /*12840*/  @!P3 IMAD.MOV.U32 R17, RZ, RZ, R236.reuse ;  /* 0x000000ffff11b224 */ /* 0x100fe400078e00ec */
[----:B------:R-:W-:Y:S02]  /*12850*/  @!P2 IMAD.MOV.U32 R8, RZ, RZ, R237 ;  /* 0x000000ffff08a224 */ /* 0x000fe400078e00ed */
[----:B------:R-:W-:Y:S01]  /*12860*/  @!P2 IMAD.MOV.U32 R9, RZ, RZ, R236 ;  /* 0x000000ffff09a224 */ /* 0x000fe200078e00ec */
[----:B------:R-:W-:Y:S01]  /*12870*/  LOP3.LUT R3, R3, R0, RZ, 0x3c, !PT ;  /* 0x0000000003037212 */ /* 0x000fe200078e3cff */
[----:B------:R-:W-:Y:S02]  /*12880*/  IMAD R232, R4, 0x200, R232 ;  /* 0x0000020004e87824 */ /* 0x000fe400078e02e8 */
[----:B------:R-:W-:-:S02]  /*12890*/  @!P4 IMAD R5, R45, 0x1a0, RZ ;  /* 0x000001a02d05c824 */ /* 0x000fc400078e02ff */
[----:B------:R-:W-:-:S04]  /*128a0*/  @!P4 IMAD.WIDE.U32 R18, R44, 0x1a0, R18 ;  /* 0x000001a02c12c825 */ /* 0x000fc800078e0012 */
[----:B------:R-:W-:Y:S02]  /*128b0*/  @!P0 IMAD.MOV.U32 R6, RZ, RZ, R237 ;  /* 0x000000ffff068224 */ /* 0x000fe400078e00ed */
[----:B------:R-:W-:Y:S02]  /*128c0*/  @!P0 IMAD.MOV.U32 R7, RZ, RZ, R236 ;  /* 0x000000ffff078224 */ /* 0x000fe400078e00ec */
[----:B------:R-:W-:Y:S02]  /*128d0*/  @!P3 IMAD R4, R45, 0x1c0, RZ ;  /* 0x000001c02d04b824 */ /* 0x000fe400078e02ff */
[----:B------:R-:W-:-:S04]  /*128e0*/  @!P3 IMAD.WIDE.U32 R16, R44, 0x1c0, R16 ;  /* 0x000001c02c10b825 */ /* 0x000fc800078e0010 */
[----:B------:R-:W-:Y:S02]  /*128f0*/  @!P2 IMAD R0, R45, 0x1e0, RZ ;  /* 0x000001e02d00a824 */ /* 0x000fe400078e02ff */
[----:B------:R-:W-:-:S04]  /*12900*/  @!P2 IMAD.WIDE.U32 R8, R44, 0x1e0, R8 ;  /* 0x000001e02c08a825 */ /* 0x000fc800078e0008 */
[----:B------:R-:W-:Y:S02]  /*12910*/  @!P4 IMAD.IADD R19, R5, 0x1, R19 ;  /* 0x000000010513c824 */ /* 0x000fe400078e0213 */
[----:B-1----:R-:W-:Y:S02]  /*12920*/  @!P0 IMAD R12, R45, 0x140, RZ ;  /* 0x000001402d0c8824 */ /* 0x002fe400078e02ff */
[----:B------:R-:W-:-:S04]  /*12930*/  @!P0 IMAD.WIDE.U32 R6, R44, 0x140, R6 ;  /* 0x000001402c068825 */ /* 0x000fc800078e0006 */
[----:B------:R-:W-:Y:S02]  /*12940*/  @!P3 IMAD.IADD R5, R4, 0x1, R17 ;  /* 0x000000010405b824 */ /* 0x000fe400078e0211 */
[----:B------:R-:W-:Y:S02]  /*12950*/  @!P2 IMAD.IADD R17, R0, 0x1, R9 ;  /* 0x000000010011a824 */ /* 0x000fe400078e0209 */
[----:B----4-:R-:W-:Y:S02]  /*12960*/  @!P5 IMAD.MOV.U32 R20, RZ, RZ, R237 ;  /* 0x000000ffff14d224 */ /* 0x010fe400078e00ed */
[----:B------:R-:W-:Y:S02]  /*12970*/  @!P5 IMAD.MOV.U32 R21, RZ, RZ, R236 ;  /* 0x000000ffff15d224 */ /* 0x000fe400078e00ec */
[----:B------:R-:W-:Y:S02]  /*12980*/  IMAD.SHL.U32 R9, R52, 0x40, RZ ;  /* 0x0000004034097824 */ /* 0x000fe400078e00ff */
[----:B------:R-:W-:-:S02]  /*12990*/  @!P0 IMAD.IADD R13, R12, 0x1, R7 ;  /* 0x000000010c0d8824 */ /* 0x000fc400078e0207 */
[----:B------:R-:W-:Y:S01]  /*129a0*/  @!P0 IMAD.MOV.U32 R12, RZ, RZ, R6 ;  /* 0x000000ffff0c8224 */ /* 0x000fe200078e0006 */
[----:B------:R-:W-:Y:S01]  /*129b0*/  LOP3.LUT R9, R9, 0xfffffe00, RZ, 0xc0, !PT ;  /* 0xfffffe0009097812 */ /* 0x000fe200078ec0ff */
[----:B------:R-:W-:Y:S02]  /*129c0*/  @!P5 IMAD R6, R45, 0x180, RZ ;  /* 0x000001802d06d824 */ /* 0x000fe400078e02ff */
[----:B------:R-:W-:-:S04]  /*129d0*/  @!P5 IMAD.WIDE.U32 R20, R44, 0x180, R20 ;  /* 0x000001802c14d825 */ /* 0x000fc800078e0014 */
[----:B------:R-:W-:Y:S01]  /*129e0*/  @!P6 IMAD R7, R45, 0x160, RZ ;  /* 0x000001602d07e824 */ /* 0x000fe200078e02ff */
[----:B------:R-:W-:Y:S01]  /*129f0*/  @P1 STS.128 [R246+0xe800], RZ ;  /* 0x00e800fff6001388 */ /* 0x000fe20000000c00 */
[----:B------:R-:W-:Y:S02]  /*12a00*/  @!P5 IMAD.IADD R21, R6, 0x1, R21 ;  /* 0x000000010615d824 */ /* 0x000fe400078e0215 */
[----:B------:R-:W-:Y:S01]  /*12a10*/  @!P6 IMAD.IADD R7, R7, 0x1, R23 ;  /* 0x000000010707e824 */ /* 0x000fe200078e0217 */
[----:B------:R-:W-:Y:S01]  /*12a20*/  @!PT LDS RZ, [RZ] ;  /* 0x00000000fffff984 */ /* 0x000fe20000000800 */
[----:B------:R-:W-:Y:S01]  /*12a30*/  @!PT LDS RZ, [RZ] ;  /* 0x00000000fffff984 */ /* 0x000fe20000000800 */
[----:B------:R-:W-:Y:S01]  /*12a40*/  @!PT LDS RZ, [RZ] ;  /* 0x00000000fffff984 */ /* 0x000fe20000000800 */
[----:B------:R1:W-:Y:S01]  /*12a50*/  @!P1 LDGSTS.E.BYPASS.LTC128B.128 [R246+0xe800], [R14.64] ;  /* 0x0e8000000ef69fae */ /* 0x0003e2000b901d46 */
[----:B------:R-:W-:Y:S02]  /*12a60*/  @!P6 IMAD.MOV.U32 R6, RZ, RZ, R22 ;  /* 0x000000ffff06e224 */ /* 0x000fe400078e0016 */
[----:B------:R-:W-:Y:S01]  /*12a70*/  IMAD R233, R47, 0x400, R9 ;  /* 0x000004002fe97824 */ /* 0x000fe200078e0209 */
[----:B------:R-:W-:Y:S01]  /*12a80*/  @P0 STS.128 [R246+0xf000], RZ ;  /* 0x00f000fff6000388 */ /* 0x000fe20000000c00 */
[----:B------:R-:W-:-:S03]  /*12a90*/  @!P3 IMAD.MOV.U32 R4, RZ, RZ, R16 ;  /* 0x000000ffff04b224 */ /* 0x000fc600078e0010 */
[----:B------:R-:W-:Y:S01]  /*12aa0*/  @!PT LDS RZ, [RZ] ;  /* 0x00000000fffff984 */ /* 0x000fe20000000800 */
[----:B------:R-:W-:Y:S01]  /*12ab0*/  @!PT LDS RZ, [RZ] ;  /* 0x00000000fffff984 */ /* 0x000fe20000000800 */
[----:B------:R-:W-:Y:S01]  /*12ac0*/  @!PT LDS RZ, [RZ] ;  /* 0x00000000fffff984 */ /* 0x000fe20000000800 */
[----:B------:R1:W-:Y:S01]  /*12ad0*/  @!P0 LDGSTS.E.BYPASS.LTC128B.128 [R246+0xf000], [R12.64] ;  /* 0x0f0000000cf68fae */ /* 0x0003e2000b901d46 */
[----:B------:R-:W-:-:S03]  /*12ae0*/  IMAD.IADD R233, R3, 0x1, R233 ;  /* 0x0000000103e97824 */ /* 0x000fc600078e02e9 */
[----:B------:R-:W-:Y:S01]  /*12af0*/  @P6 STS.128 [R246+0xf800], RZ ;  /* 0x00f800fff6006388 */ /* 0x000fe20000000c00 */
[----:B------:R-:W-:-:S03]  /*12b00*/  @!P2 IMAD.MOV.U32 R16, RZ, RZ, R8 ;  /* 0x000000ffff10a224 */ /* 0x000fc600078e0008 */
[----:B------:R-:W-:Y:S01]  /*12b10*/  @!PT LDS RZ, [RZ] ;  /* 0x00000000fffff984 */ /* 0x000fe20000000800 */
[----:B------:R-:W-:Y:S01]  /*12b20*/  @!PT LDS RZ, [RZ] ;  /* 0x00000000fffff984 */ /* 0x000fe20000000800 */
[----:B------:R-:W-:Y:S01]  /*12b30*/  @!PT LDS RZ, [RZ] ;  /* 0x00000000fffff984 */ /* 0x000fe20000000800 */
[----:B------:R3:W-:Y:S01]  /*12b40*/  @!P6 LDGSTS.E.BYPASS.LTC128B.128 [R246+0xf800], [R6.64] ;  /* 0x0f80000006f6efae */ /* 0x0007e2000b901d46 */
[----:B------:R-:W-:-:S03]  /*12b50*/  IMAD.SHL.U32 R232, R232, 0x2, RZ ;  /* 0x00000002e8e87824 */ /* 0x000fc600078e00ff */
[----:B------:R-:W-:Y:S01]  /*12b60*/  @P5 STS.128 [R246+0x10000], RZ ;  /* 0x010000fff6005388 */ /* 0x000fe20000000c00 */
[----:B------:R-:W-:-:S03]  /*12b70*/  IMAD.SHL.U32 R233, R233, 0x2, RZ ;  /* 0x00000002e9e97824 */ /* 0x000fc600078e00ff */
        /* <DEDUP_REMOVED lines=20> */
[----:B------:R-:W1:Y:S01]  /*12cc0*/  LDSM.16.M88.4 R56, [R232+0x3000] ;  /* 0x00300000e838783b */ /* 0x000e620000000200 */
[----:B------:R-:W-:Y:S01]  /*12cd0*/  R2P PR, R51, 0x6 ;  /* 0x0000000633007804 */ /* 0x000fe20000000000 */
[----:B------:R-:W-:-:S02]  /*12ce0*/  IMAD.MOV.U32 R0, RZ, RZ, 0x20 ;  /* 0x00000020ff007424 */ /* 0x000fc400078e00ff */
[----:B------:R-:W2:Y:S03]  /*12cf0*/  LDSM.16.M88.4 R64, [R232+0x2800] ;  /* 0x00280000e840783b */ /* 0x000ea60000000200 */
[----:B------:R-:W-:Y:S01]  /*12d00*/  SEL R231, R0, 0xffffffe0, !P1 ;  /* 0xffffffe000e77807 */ /* 0x000fe20004800000 */
[----:B------:R-:W2:Y:S01]  /*12d10*/  LDSM.16.M88.4 R72, [R232+0x2000] ;  /* 0x00200000e848783b */ /* 0x000ea20000000200 */
[----:B------:R-:W-:-:S03]  /*12d20*/  IMAD R8, R167, 0x2, R233 ;  /* 0x00000002a7087824 */ /* 0x000fc600078e02e9 */
[C---:B------:R-:W-:Y:S01]  /*12d30*/  IMAD.IADD R36, R232.reuse, 0x1, R231 ;  /* 0x00000001e8247824 */ /* 0x040fe200078e02e7 */
[----:B------:R-:W-:Y:S04]  /*12d40*/  LDSM.16.M88.4 R40, [R232+0x3800] ;  /* 0x00380000e828783b */ /* 0x000fe80000000200 */
[----:B------:R-:W-:Y:S04]  /*12d50*/  LDSM.16.M88.4 R172, [R8] ;  /* 0x0000000008ac783b */ /* 0x000fe80000000200 */
        /* <DEDUP_REMOVED lines=10> */
[----:B------:R-:W1:Y:S01]  /*12e00*/  LDSM.16.M88.4 R180, [R36+0x4000] ;  /* 0x0040000024b4783b */ /* 0x000e620000000200 */
[C---:B--2---:R-:W-:Y:S03]  /*12e10*/  HMMA.16816.F32.BF16 R68, R80.reuse, R64, RZ ;  /* 0x000000405044723c */ /* 0x044fe600000418ff */
[----:B------:R-:W-:Y:S04]  /*12e20*/  LDSM.16.M88.4 R104, [R232+0x8000] ;  /* 0x00800000e868783b */ /* 0x000fe80000000200 */
[----:B------:R-:W-:Y:S01]  /*12e30*/  LDSM.16.M88.4 R96, [R232+0x8800] ;  /* 0x00880000e860783b */ /* 0x000fe20000000200 */
[C---:B------:R-:W-:Y:S03]  /*12e40*/  HMMA.16816.F32.BF16 R64, R80.reuse, R66, RZ ;  /* 0x000000425040723c */ /* 0x040fe600000418ff */
[----:B----4-:R-:W-:Y:S04]  /*12e50*/  LDSM.16.M88.4 R20, [R232+0x4800] ;  /* 0x00480000e814783b */ /* 0x010fe80000000200 */
[----:B------:R-:W-:Y:S01]  /*12e60*/  LDSM.16.M88.4 R12, [R232+0x5000] ;  /* 0x00500000e80c783b */ /* 0x000fe20000000200 */
[----:B------:R-:W-:Y:S03]  /*12e70*/  HMMA.16816.F32.BF16 R76, R80, R72, RZ ;  /* 0x00000048504c723c */ /* 0x000fe600000418ff */
[----:B------:R-:W-:Y:S01]  /*12e80*/  LDSM.16.M88.4 R184, [R232+0x5800] ;  /* 0x00580000e8b8783b */ /* 0x000fe20000000200 */
[----:B------:R-:W-:-:S03]  /*12e90*/  IADD3 R51, R232, 0x2000, RZ ;  /* 0x00002000e8337810 */ /* 0x000fc60007ffe0ff */
[----:B------:R-:W-:Y:S01]  /*12ea0*/  LDSM.16.M88.4 R88, [R232+0x9000] ;  /* 0x00900000e858783b */ /* 0x000fe20000000200 */
[----:B------:R-:W-:Y:S03]  /*12eb0*/  HMMA.16816.F32.BF16 R72, R80, R74, RZ ;  /* 0x0000004a5048723c */ /* 0x000fe600000418ff */
[----:B------:R-:W-:Y:S01]  /*12ec0*/  LDSM.16.M88.4 R136, [R232+0x6000] ;  /* 0x00600000e888783b */ /* 0x000fe20000000200 */
[----:B------:R-:W-:-:S03]  /*12ed0*/  IADD3 R230, R232, 0x2040, RZ ;  /* 0x00002040e8e67810 */ /* 0x000fc60007ffe0ff */
[----:B------:R-:W-:Y:S01]  /*12ee0*/  LDSM.16.M88.4 R156, [R232+0x9800] ;  /* 0x00980000e89c783b */ /* 0x000fe20000000200 */
[----:B---3--:R-:W-:Y:S03]  /*12ef0*/  HMMA.16816.F32.BF16 R60, R172, R148, R60 ;  /* 0x00000094ac3c723c */ /* 0x008fe6000004183c */
[----:B------:R-:W-:Y:S01]  /*12f00*/  LDSM.16.M88.4 R192, [R36+0x8000] ;  /* 0x0080000024c0783b */ /* 0x000fe20000000200 */
[----:B------:R-:W-:-:S03]  /*12f10*/  IMAD R0, R166, 0x2, R233 ;  /* 0x00000002a6007824 */ /* 0x000fc600078e02e9 */
[----:B------:R-:W-:Y:S01]  /*12f20*/  LDSM.16.M88.4 R176, [R36+0x4800] ;  /* 0x0048000024b0783b */ /* 0x000fe20000000200 */
[----:B------:R-:W-:Y:S03]  /*12f30*/  HMMA.16816.F32.BF16 R56, R172, R150, R56 ;  /* 0x00000096ac38723c */ /* 0x000fe60000041838 */
[----:B------:R-:W2:Y:S04]  /*12f40*/  LDSM.16.M88.4 R148, [R36+0x7800] ;  /* 0x007800002494783b */ /* 0x000ea80000000200 */
[----:B------:R-:W-:Y:S01]  /*12f50*/  LDSM.16.M88.4 R168, [R36+0x5000] ;  /* 0x0050000024a8783b */ /* 0x000fe20000000200 */
[C---:B------:R-:W-:Y:S03]  /*12f60*/  HMMA.16816.F32.BF16 R52, R80.reuse, R40, RZ ;  /* 0x000000285034723c */ /* 0x040fe600000418ff */
[----:B------:R-:W-:Y:S04]  /*12f70*/  LDSM.16.M88.4 R160, [R36+0x5800] ;  /* 0x0058000024a0783b */ /* 0x000fe80000000200 */
[----:B------:R-:W0:Y:S01]  /*12f80*/  LDGDEPBAR ;  /* 0x00000000000079af */ /* 0x000e220000000000 */
[----:B------:R-:W-:Y:S08]  /*12f90*/  HMMA.16816.F32.BF16 R40, R80, R42, RZ ;  /* 0x0000002a5028723c */ /* 0x000ff000000418ff */
[C---:B------:R-:W-:Y:S08]  /*12fa0*/  HMMA.16816.F32.BF16 R68, R172.reuse, R144, R68 ;  /* 0x00000090ac44723c */ /* 0x040ff00000041844 */
[----:B------:R-:W-:Y:S01]  /*12fb0*/  HMMA.16816.F32.BF16 R64, R172, R146, R64 ;  /* 0x00000092ac40723c */ /* 0x000fe20000041840 */
[----:B------:R-:W3:Y:S07]  /*12fc0*/  LDSM.16.M88.4 R144, [R36+0x6800] ;  /* 0x006800002490783b */ /* 0x000eee0000000200 */
[C---:B------:R-:W-:Y:S08]  /*12fd0*/  HMMA.16816.F32.BF16 R32, R80.reuse, R28, RZ ;  /* 0x0000001c5020723c */ /* 0x040ff000000418ff */
[C---:B------:R-:W-:Y:S08]  /*12fe0*/  HMMA.16816.F32.BF16 R116, R80.reuse, R112, RZ ;  /* 0x000000705074723c */ /* 0x040ff000000418ff */
[C---:B------:R-:W-:Y:S08]  /*12ff0*/  HMMA.16816.F32.BF16 R28, R80.reuse, R30, RZ ;  /* 0x0000001e501c723c */ /* 0x040ff000000418ff */
[----:B------:R-:W-:Y:S08]  /*13000*/  HMMA.16816.F32.BF16 R112, R80, R114, RZ ;  /* 0x000000725070723c */ /* 0x000ff000000418ff */
[C---:B------:R-:W-:Y:S08]  /*13010*/  HMMA.16816.F32.BF16 R76, R172.reuse, R152, R76 ;  /* 0x00000098ac4c723c */ /* 0x040ff0000004184c */
[----:B------:R-:W-:Y:S01]  /*13020*/  HMMA.16816.F32.BF16 R72, R172, R154, R72 ;  /* 0x0000009aac48723c */ /* 0x000fe20000041848 */
[----:B------:R-:W4:Y:S01]  /*13030*/  LDSM.16.M88.4 R152, [R36+0x7000] ;  /* 0x007000002498783b */ /* 0x000f220000000200 */
[----:B------:R-:W-:-:S06]  /*13040*/  @P2 IADD3 R230, R51, -0x40, RZ ;  /* 0xffffffc033e62810 */ /* 0x000fcc0007ffe0ff */
[C---:B-1----:R-:W-:Y:S08]  /*13050*/  HMMA.16816.F32.BF16 R132, R80.reuse, R128, RZ ;  /* 0x000000805084723c */ /* 0x042ff000000418ff */
[C---:B------:R-:W-:Y:S08]  /*13060*/  HMMA.16816.F32.BF16 R128, R80.reuse, R130, RZ ;  /* 0x000000825080723c */ /* 0x040ff000000418ff */
[C---:B------:R-:W-:Y:S08]  /*13070*/  HMMA.16816.F32.BF16 R124, R80.reuse, R120, RZ ;  /* 0x00000078507c723c */ /* 0x040ff000000418ff */
[----:B------:R-:W-:Y:S08]  /*13080*/  HMMA.16816.F32.BF16 R120, R80, R122, RZ ;  /* 0x0000007a5078723c */ /* 0x000ff000000418ff */
[C---:B------:R-:W-:Y:S08]  /*13090*/  HMMA.16816.F32.BF16 R52, R172.reuse, R188, R52 ;  /* 0x000000bcac34723c */ /* 0x040ff00000041834 */
[C---:B------:R-:W-:Y:S01]  /*130a0*/  HMMA.16816.F32.BF16 R40, R172.reuse, R190, R40 ;  /* 0x000000beac28723c */ /* 0x040fe20000041828 */
[----:B------:R-:W1:Y:S07]  /*130b0*/  LDSM.16.M88.4 R188, [R36+0x8800] ;  /* 0x0088000024bc783b */ /* 0x000e6e0000000200 */
[C---:B------:R-:W-:Y:S08]  /*130c0*/  HMMA.16816.F32.BF16 R32, R172.reuse, R180, R32 ;  /* 0x000000b4ac20723c */ /* 0x040ff00000041820 */
[C---:B------:R-:W-:Y:S01]  /*130d0*/  HMMA.16816.F32.BF16 R28, R172.reuse, R182, R28 ;  /* 0x000000b6ac1c723c */ /* 0x040fe2000004181c */
[----:B------:R-:W-:Y:S07]  /*130e0*/  LDSM.16.M88.4 R180, [R0] ;  /* 0x0000000000b4783b */ /* 0x000fee0000000200 */
[C---:B--2---:R-:W-:Y:S08]  /*130f0*/  HMMA.16816.F32.BF16 R116, R172.reuse, R148, R116 ;  /* 0x00000094ac74723c */ /* 0x044ff00000041874 */
[----:B------:R-:W-:Y:S01]  /*13100*/  HMMA.16816.F32.BF16 R112, R172, R150, R112 ;  /* 0x00000096ac70723c */ /* 0x000fe20000041870 */
[----:B------:R-:W2:Y:S07]  /*13110*/  LDSM.16.M88.4 R148, [R230+0x2000] ;  /* 0x00200000e694783b */ /* 0x000eae0000000200 */
[C---:B------:R-:W-:Y:S08]  /*13120*/  HMMA.16816.F32.BF16 R108, R80.reuse, R104, RZ ;  /* 0x00000068506c723c */ /* 0x040ff000000418ff */
[C---:B------:R-:W-:Y:S08]  /*13130*/  HMMA.16816.F32.BF16 R100, R80.reuse, R96, RZ ;  /* 0x000000605064723c */ /* 0x040ff000000418ff */
[C---:B------:R-:W-:Y:S08]  /*13140*/  HMMA.16816.F32.BF16 R104, R80.reuse, R106, RZ ;  /* 0x0000006a5068723c */ /* 0x040ff000000418ff */
[----:B------:R-:W-:Y:S08]  /*13150*/  HMMA.16816.F32.BF16 R96, R80, R98, RZ ;  /* 0x000000625060723c */ /* 0x000ff000000418ff */
[C---:B---3--:R-:W-:Y:S08]  /*13160*/  HMMA.16816.F32.BF16 R132, R172.reuse, R144, R132 ;  /* 0x00000090ac84723c */ /* 0x048ff00000041884 */
[C---:B------:R-:W-:Y:S01]  /*13170*/  HMMA.16816.F32.BF16 R128, R172.reuse, R146, R128 ;  /* 0x00000092ac80723c */ /* 0x040fe20000041880 */
[----:B------:R-:W3:Y:S07]  /*13180*/  LDSM.16.M88.4 R144, [R36+0x9000] ;  /* 0x009000002490783b */ /* 0x000eee0000000200 */
[C---:B----4-:R-:W-:Y:S08]  /*13190*/  HMMA.16816.F32.BF16 R124, R172.reuse, R152, R124 ;  /* 0x00000098ac7c723c */ /* 0x050ff0000004187c */
[----:B------:R-:W-:Y:S01]  /*131a0*/  HMMA.16816.F32.BF16 R120, R172, R154, R120 ;  /* 0x0000009aac78723c */ /* 0x000fe20000041878 */
[----:B------:R-:W4:Y:S07]  /*131b0*/  LDSM.16.M88.4 R152, [R230+0x1800] ;  /* 0x00180000e698783b */ /* 0x000f2e0000000200 */
        /* <DEDUP_REMOVED lines=13> */
[C---:B------:R-:W-:Y:S08]  /*13290*/  HMMA.16816.F32.BF16 R108, R172.reuse, R192, R108 ;  /* 0x000000c0ac6c723c */ /* 0x040ff0000004186c */
[C---:B------:R-:W-:Y:S01]  /*132a0*/  HMMA.16816.F32.BF16 R104, R172.reuse, R194, R104 ;  /* 0x000000c2ac68723c */ /* 0x040fe20000041868 */
[----:B------:R-:W3:Y:S07]  /*132b0*/  LDSM.16.M88.4 R192, [R230+0x2800] ;  /* 0x00280000e6c0783b */ /* 0x000eee0000000200 */
[C---:B-1----:R-:W-:Y:S08]  /*132c0*/  HMMA.16816.F32.BF16 R100, R172.reuse, R188, R100 ;  /* 0x000000bcac64723c */ /* 0x042ff00000041864 */
[----:B------:R-:W-:Y:S01]  /*132d0*/  HMMA.16816.F32.BF16 R96, R172, R190, R96 ;  /* 0x000000beac60723c */ /* 0x000fe20000041860 */
[----:B------:R-:W1:Y:S07]  /*132e0*/  LDSM.16.M88.4 R188, [R230+0x3800] ;  /* 0x00380000e6bc783b */ /* 0x000e6e0000000200 */
[C---:B--2---:R-:W-:Y:S08]  /*132f0*/  HMMA.16816.F32.BF16 R32, R180.reuse, R148, R32 ;  /* 0x00000094b420723c */ /* 0x044ff00000041820 */
[----:B------:R-:W-:Y:S01]  /*13300*/  HMMA.16816.F32.BF16 R28, R180, R150, R28 ;  /* 0x00000096b41c723c */ /* 0x000fe2000004181c */
[----:B------:R-:W2:Y:S07]  /*13310*/  LDSM.16.M88.4 R148, [R230+0x7000] ;  /* 0x00700000e694783b */ /* 0x000eae0000000200 */
[C---:B------:R-:W-:Y:S08]  /*13320*/  HMMA.16816.F32.BF16 R24, R172.reuse, R176, R24 ;  /* 0x000000b0ac18723c */ /* 0x040ff00000041818 */
[C---:B------:R-:W-:Y:S01]  /*13330*/  HMMA.16816.F32.BF16 R20, R172.reuse, R178, R20 ;  /* 0x000000b2ac14723c */ /* 0x040fe20000041814 */
[----:B------:R-:W-:Y:S01]  /*13340*/  IMAD R229, R167, 0x2, R0 ;  /* 0x00000002a7e57824 */ /* 0x000fe200078e0200 */
[----:B------:R-:W-:Y:S06]  /*13350*/  LDSM.16.M88.4 R176, [R36+0x9800] ;  /* 0x0098000024b0783b */ /* 0x000fec0000000200 */
[C---:B------:R-:W-:Y:S08]  /*13360*/  HMMA.16816.F32.BF16 R16, R172.reuse, R168, R16 ;  /* 0x000000a8ac10723c */ /* 0x040ff00000041810 */
[C---:B------:R-:W-:Y:S01]  /*13370*/  HMMA.16816.F32.BF16 R12, R172.reuse, R170, R12 ;  /* 0x000000aaac0c723c */ /* 0x040fe2000004180c */
[----:B------:R-:W1:Y:S07]  /*13380*/  LDSM.16.M88.4 R168, [R230] ;  /* 0x00000000e6a8783b */ /* 0x000e6e0000000200 */
[C---:B------:R-:W-:Y:S08]  /*13390*/  HMMA.16816.F32.BF16 R4, R172.reuse, R160, R4 ;  /* 0x000000a0ac04723c */ /* 0x040ff00000041804 */
[C---:B------:R-:W-:Y:S01]  /*133a0*/  HMMA.16816.F32.BF16 R184, R172.reuse, R162, R184 ;  /* 0x000000a2acb8723c */ /* 0x040fe200000418b8 */
[----:B------:R-:W-:Y:S07]  /*133b0*/  LDSM.16.M88.4 R160, [R230+0x800] ;  /* 0x00080000e6a0783b */ /* 0x000fee0000000200 */
[C---:B---3--:R-:W-:Y:S08]  /*133c0*/  HMMA.16816.F32.BF16 R92, R172.reuse, R144, R92 ;  /* 0x00000090ac5c723c */ /* 0x048ff0000004185c */
[----:B------:R-:W-:Y:S01]  /*133d0*/  HMMA.16816.F32.BF16 R88, R172, R146, R88 ;  /* 0x00000092ac58723c */ /* 0x000fe20000041858 */
[----:B------:R-:W3:Y:S07]  /*133e0*/  LDSM.16.M88.4 R144, [R230+0x3000] ;  /* 0x00300000e690783b */ /* 0x000eee0000000200 */
[C---:B----4-:R-:W-:Y:S08]  /*133f0*/  HMMA.16816.F32.BF16 R52, R180.reuse, R152, R52 ;  /* 0x00000098b434723c */ /* 0x050ff00000041834 */
[----:B------:R-:W-:Y:S01]  /*13400*/  HMMA.16816.F32.BF16 R40, R180, R154, R40 ;  /* 0x0000009ab428723c */ /* 0x000fe20000041828 */
[----:B------:R-:W4:Y:S01]  /*13410*/  LDSM.16.M88.4 R152, [R230+0x6800] ;  /* 0x00680000e698783b */ /* 0x000f220000000200 */
[----:B------:R-:W-:-:S06]  /*13420*/  IMAD.IADD R224, R231, 0x1, R230 ;  /* 0x00000001e7e07824 */ /* 0x000fcc00078e02e6 */
[C---:B------:R-:W-:Y:S08]  /*13430*/  HMMA.16816.F32.BF16 R140, R172.reuse, R156, R140 ;  /* 0x0000009cac8c723c */ /* 0x040ff0000004188c */
[----:B------:R-:W-:Y:S01]  /*13440*/  HMMA.16816.F32.BF16 R136, R172, R158, R136 ;  /* 0x0000009eac88723c */ /* 0x000fe20000041888 */
[----:B------:R-:W3:Y:S07]  /*13450*/  LDSM.16.M88.4 R156, [R230+0x1000] ;  /* 0x00100000e69c783b */ /* 0x000eee0000000200 */
[C---:B------:R-:W-:Y:S08]  /*13460*/  HMMA.16816.F32.BF16 R24, R180.reuse, R192, R24 ;  /* 0x000000c0b418723c */ /* 0x040ff00000041818 */
[C---:B------:R-:W-:Y:S01]  /*13470*/  HMMA.16816.F32.BF16 R20, R180.reuse, R194, R20 ;  /* 0x000000c2b414723c */ /* 0x040fe20000041814 */
[----:B------:R-:W-:Y:S07]  /*13480*/  LDSM.16.M88.4 R192, [R229] ;  /* 0x00000000e5c0783b */ /* 0x000fee0000000200 */
[C---:B-1----:R-:W-:Y:S08]  /*13490*/  HMMA.16816.F32.BF16 R4, R180.reuse, R188, R4 ;  /* 0x000000bcb404723c */ /* 0x042ff00000041804 */
[C---:B------:R-:W-:Y:S01]  /*134a0*/  HMMA.16816.F32.BF16 R184, R180.reuse, R190, R184 ;  /* 0x000000beb4b8723c */ /* 0x040fe200000418b8 */
[----:B------:R-:W1:Y:S07]  /*134b0*/  LDSM.16.M88.4 R188, [R224] ;  /* 0x00000000e0bc783b */ /* 0x000e6e0000000200 */
[C---:B--2---:R-:W-:Y:S08]  /*134c0*/  HMMA.16816.F32.BF16 R92, R180.reuse, R148, R92 ;  /* 0x00000094b45c723c */ /* 0x044ff0000004185c */
[----:B------:R-:W-:Y:S01]  /*134d0*/  HMMA.16816.F32.BF16 R88, R180, R150, R88 ;  /* 0x00000096b458723c */ /* 0x000fe20000041858 */
[----:B------:R-:W2:Y:S01]  /*134e0*/  LDSM.16.M88.4 R148, [R224+0x800] ;  /* 0x00080000e094783b */ /* 0x000ea20000000200 */
[----:B------:R-:W-:-:S06]  /*134f0*/  SHF.R.S32.HI R0, RZ, 0x1f, R48 ;  /* 0x0000001fff007819 */ /* 0x000fcc0000011430 */
[----:B------:R-:W-:Y:S01]  /*13500*/  HMMA.16816.F32.BF16 R76, R180, R168, R76 ;  /* 0x000000a8b44c723c */ /* 0x000fe2000004184c */
[----:B------:R-:W-:-:S07]  /*13510*/  LEA.HI R0, R0, R48, RZ, 0x2 ;  /* 0x0000003000007211 */ /* 0x000fce00078f10ff */
[C---:B------:R-:W-:Y:S08]  /*13520*/  HMMA.16816.F32.BF16 R72, R180.reuse, R170, R72 ;  /* 0x000000aab448723c */ /* 0x040ff00000041848 */
[C---:B---3--:R-:W-:Y:S08]  /*13530*/  HMMA.16816.F32.BF16 R16, R180.reuse, R144, R16 ;  /* 0x00000090b410723c */ /* 0x048ff00000041810 */
[----:B------:R-:W-:Y:S01]  /*13540*/  HMMA.16816.F32.BF16 R12, R180, R146, R12 ;  /* 0x00000092b40c723c */ /* 0x000fe2000004180c */
[----:B------:R-:W3:Y:S01]  /*13550*/  LDSM.16.M88.4 R144, [R230+0x7800] ;  /* 0x00780000e690783b */ /* 0x000ee20000000200 */
[----:B------:R-:W-:-:S03]  /*13560*/  SHF.R.S32.HI R0, RZ, 0x2, R0 ;  /* 0x00000002ff007819 */ /* 0x000fc60000011400 */
[----:B------:R-:W-:Y:S03]  /*13570*/  LDSM.16.M88.4 R168, [R230+0x5000] ;  /* 0x00500000e6a8783b */ /* 0x000fe60000000200 */
[C---:B------:R-:W-:Y:S08]  /*13580*/  HMMA.16816.F32.BF16 R68, R180.reuse, R160, R68 ;  /* 0x000000a0b444723c */ /* 0x040ff00000041844 */
[C---:B----4-:R-:W-:Y:S08]  /*13590*/  HMMA.16816.F32.BF16 R100, R180.reuse, R152, R100 ;  /* 0x00000098b464723c */ /* 0x050ff00000041864 */
[----:B------:R-:W-:Y:S01]  /*135a0*/  HMMA.16816.F32.BF16 R96, R180, R154, R96 ;  /* 0x0000009ab460723c */ /* 0x000fe20000041860 */
[----:B------:R-:W4:Y:S01]  /*135b0*/  LDSM.16.M88.4 R152, [R224+0x1000] ;  /* 0x00100000e098783b */ /* 0x000f220000000200 */
[----:B------:R-:W-:-:S06]  /*135c0*/  IMAD R0, R47, 0x10, R0 ;  /* 0x000000102f007824 */ /* 0x000fcc00078e0200 */
[----:B------:R-:W-:Y:S01]  /*135d0*/  HMMA.16816.F32.BF16 R64, R180, R162, R64 ;  /* 0x000000a2b440723c */ /* 0x000fe20000041840 */
[----:B------:R-:W-:Y:S01]  /*135e0*/  IADD3 R49, R0, 0x1, R49 ;  /* 0x0000000100317810 */ /* 0x000fe20007ffe031 */
[----:B------:R-:W-:Y:S01]  /*135f0*/  IMAD.SHL.U32 R0, R46, 0x2, RZ ;  /* 0x000000022e007824 */ /* 0x000fe200078e00ff */
[----:B------:R-:W-:Y:S05]  /*13600*/  LDSM.16.M88.4 R160, [R230+0x5800] ;  /* 0x00580000e6a0783b */ /* 0x000fea0000000200 */
[----:B------:R-:W-:Y:S01]  /*13610*/  HMMA.16816.F32.BF16 R84, R172, R176, R84 ;  /* 0x000000b0ac54723c */ /* 0x000fe20000041854 */
[----:B------:R-:W-:-:S07]  /*13620*/  IADD3 R49, R50, R49, -R242 ;  /* 0x0000003132317210 */ /* 0x000fce0007ffe8f2 */
[----:B------:R-:W-:Y:S01]  /*13630*/  HMMA.16816.F32.BF16 R60, R180, R156, R60 ;  /* 0x0000009cb43c723c */ /* 0x000fe2000004183c */
[----:B------:R-:W-:Y:S01]  /*13640*/  LOP3.LUT R0, R0, 0x6, RZ, 0xc0, !PT ;  /* 0x0000000600007812 */ /* 0x000fe200078ec0ff */
[----:B------:R-:W-:-:S06]  /*13650*/  IMAD.IADD R164, R164, 0x1, R49 ;  /* 0x00000001a4a47824 */ /* 0x000fcc00078e0231 */
[C---:B-1----:R-:W-:Y:S08]  /*13660*/  HMMA.16816.F32.BF16 R76, R192.reuse, R188, R76 ;  /* 0x000000bcc04c723c */ /* 0x042ff0000004184c */
[----:B------:R-:W-:Y:S01]  /*13670*/  HMMA.16816.F32.BF16 R72, R192, R190, R72 ;  /* 0x000000bec048723c */ /* 0x000fe20000041848 */
[----:B------:R-:W-:Y:S01]  /*13680*/  IMAD.IADD R0, R2, 0x1, R0 ;  /* 0x0000000102007824 */ /* 0x000fe200078e0200 */
[----:B------:R-:W-:-:S06]  /*13690*/  IADD3 R47, R164, 0x8, RZ ;  /* 0x00000008a42f7810 */ /* 0x000fcc0007ffe0ff */
[C---:B--2---:R-:W-:Y:S01]  /*136a0*/  HMMA.16816.F32.BF16 R68, R192.reuse, R148, R68 ;  /* 0x00000094c044723c */ /* 0x044fe20000041844 */
[-C--:B------:R-:W-:Y:S02]  /*136b0*/  IMNMX R46, R164, R50.reuse, PT ;  /* 0x00000032a42e7217 */ /* 0x080fe40003800200 */
[----:B------:R-:W-:Y:S02]  /*136c0*/  IMNMX R47, R47, R50, PT ;  /* 0x000000322f2f7217 */ /* 0x000fe40003800200 */
[C---:B------:R-:W-:Y:S02]  /*136d0*/  IADD3 R48, R0.reuse, 0x1, RZ ;  /* 0x0000000100307810 */ /* 0x040fe40007ffe0ff */
[----:B------:R-:W-:Y:S01]  /*136e0*/  IADD3 R49, R0, 0x8, RZ ;  /* 0x0000000800317810 */ /* 0x000fe20007ffe0ff */
[----:B------:R-:W-:Y:S01]  /*136f0*/  HMMA.16816.F32.BF16 R64, R192, R150, R64 ;  /* 0x00000096c040723c */ /* 0x000fe20000041840 */
[C---:B------:R-:W-:Y:S02]  /*13700*/  ISETP.GE.AND P4, PT, R48.reuse, R46, PT ;  /* 0x0000002e3000720c */ /* 0x040fe40003f86270 */
[----:B------:R-:W-:-:S02]  /*13710*/  ISETP.GE.AND P2, PT, R48, R47, PT ;  /* 0x0000002f3000720c */ /* 0x000fc40003f46270 */
[----:B------:R-:W-:Y:S02]  /*13720*/  ISETP.GE.AND P1, PT, R49, R46, PT ;  /* 0x0000002e3100720c */ /* 0x000fe40003f26270 */
[C---:B------:R-:W-:Y:S01]  /*13730*/  IADD3 R48, R0.reuse, 0x9, RZ ;  /* 0x0000000900307810 */ /* 0x040fe20007ffe0ff */
[----:B---3--:R-:W-:Y:S01]  /*13740*/  HMMA.16816.F32.BF16 R84, R180, R144, R84 ;  /* 0x00000090b454723c */ /* 0x008fe20000041854 */
[----:B------:R-:W-:Y:S02]  /*13750*/  ISETP.GE.AND P0, PT, R0, R47, PT ;  /* 0x0000002f0000720c */ /* 0x000fe40003f06270 */
[----:B------:R-:W-:-:S04]  /*13760*/  FSEL R221, R72, -INF , !P1 ;  /* 0xff80000048dd7808 */ /* 0x000fc80004800000 */
[----:B------:R-:W-:Y:S01]  /*13770*/  IADD3 R144, R0, 0x10, RZ ;  /* 0x0000001000907810 */ /* 0x000fe20007ffe0ff */
[----:B----4-:R-:W-:Y:S01]  /*13780*/  HMMA.16816.F32.BF16 R60, R192, R152, R60 ;  /* 0x00000098c03c723c */ /* 0x010fe2000004183c */
[----:B------:R-:W-:Y:S02]  /*13790*/  FSEL R223, R78, -INF , !P0 ;  /* 0xff8000004edf7808 */ /* 0x000fe40004000000 */
[-C--:B------:R-:W-:Y:S02]  /*137a0*/  ISETP.GE.AND P5, PT, R49, R47.reuse, PT ;  /* 0x0000002f3100720c */ /* 0x080fe40003fa6270 */
[CC--:B------:R-:W-:Y:S02]  /*137b0*/  ISETP.GE.AND P3, PT, R48.reuse, R46.reuse, PT ;  /* 0x0000002e3000720c */ /* 0x0c0fe40003f66270 */
[----:B------:R-:W-:Y:S02]  /*137c0*/  ISETP.GE.AND P6, PT, R48, R47, PT ;  /* 0x0000002f3000720c */ /* 0x000fe40003fc6270 */
[----:B------:R-:W-:Y:S01]  /*137d0*/  ISETP.GE.AND P0, PT, R144, R46, PT ;  /* 0x0000002e9000720c */ /* 0x000fe20003f06270 */
[----:B------:R-:W1:Y:S01]  /*137e0*/  LDSM.16.M88.4 R48, [R224+0x1800] ;  /* 0x00180000e030783b */ /* 0x000e620000000200 */
[----:B------:R-:W-:-:S02]  /*137f0*/  IADD3 R72, R0, 0x19, RZ ;  /* 0x0000001900487810 */ /* 0x000fc40007ffe0ff */
[----:B------:R-:W-:Y:S02]  /*13800*/  FSEL R228, R75, -INF , !P6 ;  /* 0xff8000004be47808 */ /* 0x000fe40007000000 */
[----:B------:R-:W-:Y:S02]  /*13810*/  FSEL R217, R68, -INF , !P0 ;  /* 0xff80000044d97808 */ /* 0x000fe40004000000 */
[----:B------:R-:W-:Y:S02]  /*13820*/  FSEL R227, R74, -INF , !P5 ;  /* 0xff8000004ae37808 */ /* 0x000fe40006800000 */
[----:B------:R-:W-:Y:S02]  /*13830*/  FSEL R218, R73, -INF , !P3 ;  /* 0xff80000049da7808 */ /* 0x000fe40005800000 */
[C---:B------:R-:W-:Y:S02]  /*13840*/  ISETP.GE.AND P6, PT, R72.reuse, R46, PT ;  /* 0x0000002e4800720c */ /* 0x040fe40003fc6270 */
[----:B------:R-:W-:-:S02]  /*13850*/  ISETP.GE.AND P0, PT, R72, R47, PT ;  /* 0x0000002f4800720c */ /* 0x000fc40003f06270 */
[----:B------:R-:W2:Y:S01]  /*13860*/  LDSM.16.M88.4 R72, [R224+0x2000] ;  /* 0x00200000e048783b */ /* 0x000ea20000000200 */
[----:B------:R-:W-:Y:S02]  /*13870*/  FSEL R219, R77, -INF , !P4 ;  /* 0xff8000004ddb7808 */ /* 0x000fe40006000000 */
[C---:B------:R-:W-:Y:S02]  /*13880*/  IADD3 R77, R0.reuse, 0x11, RZ ;  /* 0x00000011004d7810 */ /* 0x040fe40007ffe0ff */
[----:B------:R-:W-:Y:S01]  /*13890*/  IADD3 R78, R0, 0x18, RZ ;  /* 0x00000018004e7810 */ /* 0x000fe20007ffe0ff */
[----:B------:R-:W-:Y:S01]  /*138a0*/  HMMA.16816.F32.BF16 R56, R180, R158, R56 ;  /* 0x0000009eb438723c */ /* 0x000fe20000041838 */
[----:B------:R-:W-:Y:S01]  /*138b0*/  FSEL R226, R79, -INF , !P2 ;  /* 0xff8000004fe27808 */ /* 0x000fe20005000000 */
[----:B------:R-:W-:Y:S01]  /*138c0*/  LDSM.16.M88.4 R156, [R230+0x6000] ;  /* 0x00600000e69c783b */ /* 0x000fe20000000200 */
[----:B------:R-:W-:Y:S02]  /*138d0*/  ISETP.GE.AND P4, PT, R144, R47, PT ;  /* 0x0000002f9000720c */ /* 0x000fe40003f86270 */
[----:B------:R-:W-:-:S02]  /*138e0*/  ISETP.GE.AND P2, PT, R77, R46, PT ;  /* 0x0000002e4d00720c */ /* 0x000fc40003f46270 */
[----:B------:R-:W-:Y:S02]  /*138f0*/  ISETP.GE.AND P1, PT, R77, R47, PT ;  /* 0x0000002f4d00720c */ /* 0x000fe40003f26270 */
[-C--:B------:R-:W-:Y:S02]  /*13900*/  ISETP.GE.AND P5, PT, R78, R46.reuse, PT ;  /* 0x0000002e4e00720c */ /* 0x080fe40003fa6270 */
[----:B------:R-:W-:Y:S02]  /*13910*/  IADD3 R77, R0, 0x20, RZ ;  /* 0x00000020004d7810 */ /* 0x000fe40007ffe0ff */
[----:B------:R-:W-:Y:S02]  /*13920*/  FSEL R222, R70, -INF , !P4 ;  /* 0xff80000046de7808 */ /* 0x000fe40006000000 */
[----:B------:R-:W-:Y:S02]  /*13930*/  FSEL R215, R64, -INF , !P5 ;  /* 0xff80000040d77808 */ /* 0x000fe40006800000 */
[----:B------:R-:W-:-:S02]  /*13940*/  ISETP.GE.AND P4, PT, R77, R46, PT ;  /* 0x0000002e4d00720c */ /* 0x000fc40003f86270 */
[----:B------:R-:W-:Y:S02]  /*13950*/  IADD3 R64, R0, 0x29, RZ ;  /* 0x0000002900407810 */ /* 0x000fe40007ffe0ff */
[----:B------:R-:W-:Y:S02]  /*13960*/  ISETP.GE.AND P3, PT, R78, R47, PT ;  /* 0x0000002f4e00720c */ /* 0x000fe40003f66270 */
[----:B------:R-:W-:Y:S02]  /*13970*/  FSEL R213, R67, -INF , !P0 ;  /* 0xff80000043d57808 */ /* 0x000fe40004000000 */
[----:B------:R-:W-:Y:S02]  /*13980*/  FSEL R212, R60, -INF , !P4 ;  /* 0xff8000003cd47808 */ /* 0x000fe40006000000 */
[----:B------:R-:W-:Y:S02]  /*13990*/  FSEL R220, R66, -INF , !P3 ;  /* 0xff80000042dc7808 */ /* 0x000fe40005800000 */
[----:B------:R-:W-:-:S02]  /*139a0*/  FSEL R214, R65, -INF , !P6 ;  /* 0xff80000041d67808 */ /* 0x000fc40007000000 */
[C---:B------:R-:W-:Y:S02]  /*139b0*/  ISETP.GE.AND P0, PT, R64.reuse, R46, PT ;  /* 0x0000002e4000720c */ /* 0x040fe40003f06270 */
[----:B------:R-:W-:Y:S02]  /*139c0*/  ISETP.GE.AND P4, PT, R64, R47, PT ;  /* 0x0000002f4000720c */ /* 0x000fe40003f86270 */
[----:B------:R-:W3:Y:S01]  /*139d0*/  LDSM.16.M88.4 R64, [R224+0x2800] ;  /* 0x00280000e040783b */ /* 0x000ee20000000200 */
[----:B------:R-:W-:Y:S01]  /*139e0*/  HMMA.16816.F32.BF16 R56, R192, R154, R56 ;  /* 0x0000009ac038723c */ /* 0x000fe20000041838 */
[----:B------:R-:W-:-:S07]  /*139f0*/  IADD3 R68, R0, 0x21, RZ ;  /* 0x0000002100447810 */ /* 0x000fce0007ffe0ff */
[----:B------:R-:W-:Y:S08]  /*13a00*/  HMMA.16816.F32.BF16 R80, R172, R178, R80 ;  /* 0x000000b2ac50723c */ /* 0x000ff00000041850 */
[C---:B-1----:R-:W-:Y:S08]  /*13a10*/  HMMA.16816.F32.BF16 R52, R192.reuse, R48, R52 ;  /* 0x00000030c034723c */ /* 0x042ff00000041834 */
[----:B------:R-:W-:Y:S01]  /*13a20*/  HMMA.16816.F32.BF16 R40, R192, R50, R40 ;  /* 0x00000032c028723c */ /* 0x000fe20000041828 */
[----:B------:R-:W-:Y:S01]  /*13a30*/  FSEL R216, R69, -INF , !P2 ;  /* 0xff80000045d87808 */ /* 0x000fe20005000000 */
[----:B------:R-:W1:Y:S01]  /*13a40*/  LDSM.16.M88.4 R176, [R230+0x4000] ;  /* 0x00400000e6b0783b */ /* 0x000e620000000200 */
[----:B------:R-:W-:-:S05]  /*13a50*/  FSEL R225, R71, -INF , !P1 ;  /* 0xff80000047e17808 */ /* 0x000fca0004800000 */
[----:B--2---:R-:W-:Y:S01]  /*13a60*/  HMMA.16816.F32.BF16 R32, R192, R72, R32 ;  /* 0x00000048c020723c */ /* 0x004fe20000041820 */
[----:B------:R-:W-:Y:S01]  /*13a70*/  ISETP.GE.AND P2, PT, R77, R47, PT ;  /* 0x0000002f4d00720c */ /* 0x000fe20003f46270 */
[----:B------:R-:W-:Y:S01]  /*13a80*/  LDSM.16.M88.4 R172, [R230+0x4800] ;  /* 0x00480000e6ac783b */ /* 0x000fe20000000200 */
[----:B------:R-:W-:Y:S02]  /*13a90*/  ISETP.GE.AND P1, PT, R68, R46, PT ;  /* 0x0000002e4400720c */ /* 0x000fe40003f26270 */
[C---:B------:R-:W-:Y:S02]  /*13aa0*/  IADD3 R69, R0.reuse, 0x28, RZ ;  /* 0x0000002800457810 */ /* 0x040fe40007ffe0ff */
[----:B------:R-:W-:Y:S02]  /*13ab0*/  IADD3 R48, R0, 0x30, RZ ;  /* 0x0000003000307810 */ /* 0x000fe40007ffe0ff */
[----:B------:R-:W-:Y:S02]  /*13ac0*/  FSEL R62, R62, -INF , !P2 ;  /* 0xff8000003e3e7808 */ /* 0x000fe40005000000 */
[----:B------:R-:W-:-:S02]  /*13ad0*/  FSEL R211, R61, -INF , !P1 ;  /* 0xff8000003dd37808 */ /* 0x000fc40004800000 */
[-C--:B------:R-:W-:Y:S02]  /*13ae0*/  ISETP.GE.AND P5, PT, R68, R47.reuse, PT ;  /* 0x0000002f4400720c */ /* 0x080fe40003fa6270 */
[CC--:B------:R-:W-:Y:S02]  /*13af0*/  ISETP.GE.AND P3, PT, R69.reuse, R46.reuse, PT ;  /* 0x0000002e4500720c */ /* 0x0c0fe40003f66270 */
[C---:B------:R-:W-:Y:S02]  /*13b00*/  ISETP.GE.AND P2, PT, R48.reuse, R46, PT ;  /* 0x0000002e3000720c */ /* 0x040fe40003f46270 */
[-C--:B------:R-:W-:Y:S02]  /*13b10*/  ISETP.GE.AND P1, PT, R48, R47.reuse, PT ;  /* 0x0000002f3000720c */ /* 0x080fe40003f26270 */
[----:B------:R-:W-:Y:S02]  /*13b20*/  ISETP.GE.AND P6, PT, R69, R47, PT ;  /* 0x0000002f4500720c */ /* 0x000fe40003fc6270 */
[C---:B------:R-:W-:Y:S01]  /*13b30*/  IADD3 R48, R0.reuse, 0x31, RZ ;  /* 0x0000003100307810 */ /* 0x040fe20007ffe0ff */
[----:B------:R-:W-:Y:S01]  /*13b40*/  HMMA.16816.F32.BF16 R28, R192, R74, R28 ;  /* 0x0000004ac01c723c */ /* 0x000fe2000004181c */
[----:B------:R-:W-:-:S02]  /*13b50*/  IADD3 R49, R0, 0x38, RZ ;  /* 0x0000003800317810 */ /* 0x000fc40007ffe0ff */
[----:B------:R-:W-:Y:S02]  /*13b60*/  FSEL R63, R63, -INF , !P5 ;  /* 0xff8000003f3f7808 */ /* 0x000fe40006800000 */
[----:B------:R-:W-:Y:S02]  /*13b70*/  FSEL R209, R56, -INF , !P3 ;  /* 0xff80000038d17808 */ /* 0x000fe40005800000 */
[CC--:B------:R-:W-:Y:S02]  /*13b80*/  ISETP.GE.AND P5, PT, R48.reuse, R46.reuse, PT ;  /* 0x0000002e3000720c */ /* 0x0c0fe40003fa6270 */
[----:B------:R-:W-:Y:S02]  /*13b90*/  ISETP.GE.AND P3, PT, R48, R47, PT ;  /* 0x0000002f3000720c */ /* 0x000fe40003f66270 */
[----:B------:R-:W-:Y:S02]  /*13ba0*/  FSEL R60, R58, -INF , !P6 ;  /* 0xff8000003a3c7808 */ /* 0x000fe40007000000 */
[----:B------:R-:W-:-:S02]  /*13bb0*/  ISETP.GE.AND P6, PT, R49, R46, PT ;  /* 0x0000002e3100720c */ /* 0x000fc40003fc6270 */
[C---:B------:R-:W-:Y:S01]  /*13bc0*/  IADD3 R48, R0.reuse, 0x39, RZ ;  /* 0x0000003900307810 */ /* 0x040fe20007ffe0ff */
[----:B---3--:R-:W-:Y:S01]  /*13bd0*/  HMMA.16816.F32.BF16 R24, R192, R64, R24 ;  /* 0x00000040c018723c */ /* 0x008fe20000041818 */
[----:B------:R-:W-:Y:S02]  /*13be0*/  IADD3 R56, R0, 0x40, RZ ;  /* 0x0000004000387810 */ /* 0x000fe40007ffe0ff */
[----:B------:R-:W-:Y:S02]  /*13bf0*/  FSEL R210, R57, -INF , !P0 ;  /* 0xff80000039d27808 */ /* 0x000fe40004000000 */
[----:B------:R-:W-:Y:S02]  /*13c00*/  FSEL R208, R59, -INF , !P4 ;  /* 0xff8000003bd07808 */ /* 0x000fe40006000000 */
[----:B------:R-:W-:Y:S01]  /*13c10*/  FSEL R145, R52, -INF , !P2 ;  /* 0xff80000034917808 */ /* 0x000fe20005000000 */
[----:B------:R-:W-:Y:S01]  /*13c20*/  HMMA.16816.F32.BF16 R80, R180, R146, R80 ;  /* 0x00000092b450723c */ /* 0x000fe20000041850 */
[----:B------:R-:W-:-:S02]  /*13c30*/  FSEL R207, R54, -INF , !P1 ;  /* 0xff80000036cf7808 */ /* 0x000fc40004800000 */
[-C--:B------:R-:W-:Y:S02]  /*13c40*/  ISETP.GE.AND P0, PT, R49, R47.reuse, PT ;  /* 0x0000002f3100720c */ /* 0x080fe40003f06270 */
[-C--:B------:R-:W-:Y:S02]  /*13c50*/  ISETP.GE.AND P4, PT, R48, R46.reuse, PT ;  /* 0x0000002e3000720c */ /* 0x080fe40003f86270 */
[----:B------:R-:W-:Y:S02]  /*13c60*/  FSEL R147, R40, -INF , !P6 ;  /* 0xff80000028937808 */ /* 0x000fe40007000000 */
[----:B------:R-:W-:Y:S02]  /*13c70*/  ISETP.GE.AND P2, PT, R48, R47, PT ;  /* 0x0000002f3000720c */ /* 0x000fe40003f46270 */
[----:B------:R-:W-:Y:S01]  /*13c80*/  ISETP.GE.AND P1, PT, R56, R46, PT ;  /* 0x0000002e3800720c */ /* 0x000fe20003f26270 */
[----:B------:R-:W2:Y:S01]  /*13c90*/  LDSM.16.M88.4 R48, [R224+0x3000] ;  /* 0x00300000e030783b */ /* 0x000ea20000000200 */
[----:B------:R-:W-:Y:S01]  /*13ca0*/  IADD3 R40, R0, 0x49, RZ ;  /* 0x0000004900287810 */ /* 0x000fe20007ffe0ff */
[----:B------:R-:W-:Y:S01]  /*13cb0*/  HMMA.16816.F32.BF16 R108, R180, R156, R108 ;  /* 0x0000009cb46c723c */ /* 0x000fe2000004186c */
[----:B------:R-:W-:-:S02]  /*13cc0*/  FSEL R149, R43, -INF , !P2 ;  /* 0xff8000002b957808 */ /* 0x000fc40005000000 */
[----:B------:R-:W-:Y:S02]  /*13cd0*/  FSEL R205, R42, -INF , !P0 ;  /* 0xff8000002acd7808 */ /* 0x000fe40004000000 */
[----:B------:R-:W-:Y:S02]  /*13ce0*/  FSEL R148, R41, -INF , !P4 ;  /* 0xff80000029947808 */ /* 0x000fe40006000000 */
[----:B------:R-:W-:Y:S02]  /*13cf0*/  FSEL R156, R32, -INF , !P1 ;  /* 0xff800000209c7808 */ /* 0x000fe40004800000 */
[C---:B------:R-:W-:Y:S02]  /*13d00*/  ISETP.GE.AND P2, PT, R40.reuse, R46, PT ;  /* 0x0000002e2800720c */ /* 0x040fe40003f46270 */
[----:B------:R-:W-:Y:S02]  /*13d10*/  ISETP.GE.AND P1, PT, R40, R47, PT ;  /* 0x0000002f2800720c */ /* 0x000fe40003f26270 */
[----:B------:R-:W3:Y:S01]  /*13d20*/  LDSM.16.M88.4 R40, [R224+0x3800] ;  /* 0x00380000e028783b */ /* 0x000ee20000000200 */
[----:B------:R-:W-:-:S02]  /*13d30*/  FSEL R146, R53, -INF , !P5 ;  /* 0xff80000035927808 */ /* 0x000fc40006800000 */
[C---:B------:R-:W-:Y:S02]  /*13d40*/  IADD3 R52, R0.reuse, 0x41, RZ ;  /* 0x0000004100347810 */ /* 0x040fe40007ffe0ff */
[----:B------:R-:W-:Y:S02]  /*13d50*/  IADD3 R53, R0, 0x48, RZ ;  /* 0x0000004800357810 */ /* 0x000fe40007ffe0ff */
[----:B------:R-:W-:Y:S02]  /*13d60*/  FSEL R206, R55, -INF , !P3 ;  /* 0xff80000037ce7808 */ /* 0x000fe40005800000 */
[-C--:B------:R-:W-:Y:S02]  /*13d70*/  ISETP.GE.AND P5, PT, R56, R47.reuse, PT ;  /* 0x0000002f3800720c */ /* 0x080fe40003fa6270 */
[C---:B------:R-:W-:Y:S02]  /*13d80*/  ISETP.GE.AND P3, PT, R52.reuse, R46, PT ;  /* 0x0000002e3400720c */ /* 0x040fe40003f66270 */
[----:B------:R-:W-:-:S02]  /*13d90*/  ISETP.GE.AND P6, PT, R52, R47, PT ;  /* 0x0000002f3400720c */ /* 0x000fc40003fc6270 */
[CC--:B------:R-:W-:Y:S02]  /*13da0*/  ISETP.GE.AND P0, PT, R53.reuse, R46.reuse, PT ;  /* 0x0000002e3500720c */ /* 0x0c0fe40003f06270 */
[----:B------:R-:W-:Y:S01]  /*13db0*/  IADD3 R52, R0, 0x50, RZ ;  /* 0x0000005000347810 */ /* 0x000fe20007ffe0ff */
[----:B------:R-:W-:Y:S01]  /*13dc0*/  HMMA.16816.F32.BF16 R104, R180, R158, R104 ;  /* 0x0000009eb468723c */ /* 0x000fe20000041868 */
[----:B------:R-:W-:Y:S02]  /*13dd0*/  FSEL R154, R34, -INF , !P5 ;  /* 0xff800000229a7808 */ /* 0x000fe40006800000 */
[----:B------:R-:W-:Y:S02]  /*13de0*/  ISETP.GE.AND P5, PT, R52, R46, PT ;  /* 0x0000002e3400720c */ /* 0x000fe40003fa6270 */
[----:B------:R-:W-:Y:S02]  /*13df0*/  ISETP.GE.AND P4, PT, R53, R47, PT ;  /* 0x0000002f3500720c */ /* 0x000fe40003f86270 */
[----:B------:R-:W-:-:S02]  /*13e00*/  FSEL R159, R28, -INF , !P0 ;  /* 0xff8000001c9f7808 */ /* 0x000fc40004000000 */
[----:B------:R-:W-:Y:S01]  /*13e10*/  IADD3 R28, R0, 0x59, RZ ;  /* 0x00000059001c7810 */ /* 0x000fe20007ffe0ff */
[----:B------:R-:W-:Y:S01]  /*13e20*/  HMMA.16816.F32.BF16 R124, R180, R168, R124 ;  /* 0x000000a8b47c723c */ /* 0x000fe2000004187c */
[----:B------:R-:W-:-:S06]  /*13e30*/  FSEL R155, R30, -INF , !P4 ;  /* 0xff8000001e9b7808 */ /* 0x000fcc0006000000 */
[----:B------:R-:W-:Y:S01]  /*13e40*/  FSEL R169, R24, -INF , !P5 ;  /* 0xff80000018a97808 */ /* 0x000fe20006800000 */
[----:B------:R-:W-:Y:S01]  /*13e50*/  HMMA.16816.F32.BF16 R116, R180, R160, R116 ;  /* 0x000000a0b474723c */ /* 0x000fe20000041874 */
[----:B------:R-:W-:-:S06]  /*13e60*/  ISETP.GE.AND P5, PT, R28, R47, PT ;  /* 0x0000002f1c00720c */ /* 0x000fcc0003fa6270 */
[----:B------:R-:W-:Y:S01]  /*13e70*/  FSEL R161, R31, -INF , !P1 ;  /* 0xff8000001fa17808 */ /* 0x000fe20004800000 */
[----:B------:R-:W-:Y:S01]  /*13e80*/  HMMA.16816.F32.BF16 R20, R192, R66, R20 ;  /* 0x00000042c014723c */ /* 0x000fe20000041814 */
[----:B------:R-:W-:Y:S02]  /*13e90*/  FSEL R160, R29, -INF , !P2 ;  /* 0xff8000001da07808 */ /* 0x000fe40005000000 */
[----:B------:R-:W-:Y:S02]  /*13ea0*/  ISETP.GE.AND P1, PT, R28, R46, PT ;  /* 0x0000002e1c00720c */ /* 0x000fe40003f26270 */
[----:B------:R-:W4:Y:S01]  /*13eb0*/  LDSM.16.M88.4 R28, [R224+0x4000] ;  /* 0x00400000e01c783b */ /* 0x000f220000000200 */
[----:B------:R-:W-:Y:S02]  /*13ec0*/  IADD3 R32, R0, 0x51, RZ ;  /* 0x0000005100207810 */ /* 0x000fe40007ffe0ff */
[----:B------:R-:W-:Y:S02]  /*13ed0*/  FSEL R157, R33, -INF , !P3 ;  /* 0xff800000219d7808 */ /* 0x000fe40005800000 */
[----:B------:R-:W-:-:S02]  /*13ee0*/  FSEL R153, R35, -INF , !P6 ;  /* 0xff80000023997808 */ /* 0x000fc40007000000 */
[----:B------:R-:W-:Y:S02]  /*13ef0*/  IADD3 R33, R0, 0x58, RZ ;  /* 0x0000005800217810 */ /* 0x000fe40007ffe0ff */
[CC--:B------:R-:W-:Y:S01]  /*13f00*/  ISETP.GE.AND P6, PT, R32.reuse, R46.reuse, PT ;  /* 0x0000002e2000720c */ /* 0x0c0fe20003fc6270 */
[----:B-1----:R-:W-:Y:S01]  /*13f10*/  HMMA.16816.F32.BF16 R140, R180, R176, R140 ;  /* 0x000000b0b48c723c */ /* 0x002fe2000004188c */
[-C--:B------:R-:W-:Y:S02]  /*13f20*/  ISETP.GE.AND P0, PT, R32, R47.reuse, PT ;  /* 0x0000002f2000720c */ /* 0x080fe40003f06270 */
[C---:B------:R-:W-:Y:S02]  /*13f30*/  ISETP.GE.AND P4, PT, R33.reuse, R46, PT ;  /* 0x0000002e2100720c */ /* 0x040fe40003f86270 */
[----:B------:R-:W-:-:S03]  /*13f40*/  ISETP.GE.AND P2, PT, R33, R47, PT ;  /* 0x0000002f2100720c */ /* 0x000fc60003f46270 */
[----:B------:R-:W-:Y:S01]  /*13f50*/  HMMA.16816.F32.BF16 R120, R180, R170, R120 ;  /* 0x000000aab478723c */ /* 0x000fe20000041878 */
[----:B------:R-:W-:Y:S02]  /*13f60*/  ISETP.GE.AND P3, PT, R52, R47, PT ;  /* 0x0000002f3400720c */ /* 0x000fe40003f66270 */
[----:B------:R-:W-:-:S04]  /*13f70*/  IADD3 R24, R0, 0x61, RZ ;  /* 0x0000006100187810 */ /* 0x000fc80007ffe0ff */
[----:B------:R-:W-:Y:S01]  /*13f80*/  FSEL R170, R25, -INF , !P6 ;  /* 0xff80000019aa7808 */ /* 0x000fe20007000000 */
[----:B--2---:R-:W-:Y:S01]  /*13f90*/  HMMA.16816.F32.BF16 R16, R192, R48, R16 ;  /* 0x00000030c010723c */ /* 0x004fe20000041810 */
[----:B------:R-:W-:Y:S02]  /*13fa0*/  IADD3 R25, R0, 0x68, RZ ;  /* 0x0000006800197810 */ /* 0x000fe40007ffe0ff */
[----:B------:R-:W-:Y:S02]  /*13fb0*/  FSEL R165, R22, -INF , !P2 ;  /* 0xff80000016a57808 */ /* 0x000fe40005000000 */
[----:B------:R-:W-:-:S03]  /*13fc0*/  FSEL R176, R21, -INF , !P1 ;  /* 0xff80000015b07808 */ /* 0x000fc60004800000 */
[----:B------:R-:W-:Y:S01]  /*13fd0*/  HMMA.16816.F32.BF16 R12, R192, R50, R12 ;  /* 0x00000032c00c723c */ /* 0x000fe2000004180c */
[C---:B------:R-:W-:Y:S02]  /*13fe0*/  ISETP.GE.AND P2, PT, R25.reuse, R46, PT ;  /* 0x0000002e1900720c */ /* 0x040fe40003f46270 */
[----:B------:R-:W-:-:S05]  /*13ff0*/  ISETP.GE.AND P1, PT, R25, R47, PT ;  /* 0x0000002f1900720c */ /* 0x000fca0003f26270 */
[C---:B------:R-:W-:Y:S07]  /*14000*/  HMMA.16816.F32.BF16 R132, R180.reuse, R172, R132 ;  /* 0x000000acb484723c */ /* 0x040fee0000041884 */
[----:B------:R-:W-:Y:S01]  /*14010*/  FSEL R172, R20, -INF , !P4 ;  /* 0xff80000014ac7808 */ /* 0x000fe20006000000 */
[----:B------:R-:W-:Y:S01]  /*14020*/  HMMA.16816.F32.BF16 R112, R180, R162, R112 ;  /* 0x000000a2b470723c */ /* 0x000fe20000041870 */
[----:B------:R-:W-:-:S06]  /*14030*/  ISETP.GE.AND P4, PT, R24, R47, PT ;  /* 0x0000002f1800720c */ /* 0x000fcc0003f86270 */
[----:B------:R-:W-:Y:S02]  /*14040*/  FSEL R162, R27, -INF , !P0 ;  /* 0xff8000001ba27808 */ /* 0x000fe40004000000 */
[----:B------:R-:W-:Y:S02]  /*14050*/  FSEL R163, R26, -INF , !P3 ;  /* 0xff8000001aa37808 */ /* 0x000fe40005800000 */
[----:B------:R-:W-:Y:S02]  /*14060*/  ISETP.GE.AND P0, PT, R24, R46, PT ;  /* 0x0000002e1800720c */ /* 0x000fe40003f06270 */
[----:B---3--:R-:W-:Y:S01]  /*14070*/  HMMA.16816.F32.BF16 R24, R192, R40, R4 ;  /* 0x00000028c018723c */ /* 0x008fe20000041804 */
[----:B------:R-:W1:Y:S01]  /*14080*/  LDSM.16.M88.4 R4, [R224+0x4800] ;  /* 0x00480000e004783b */ /* 0x000e620000000200 */
[----:B------:R-:W-:-:S06]  /*14090*/  IADD3 R32, R0, 0x60, RZ ;  /* 0x0000006000207810 */ /* 0x000fcc0007ffe0ff */
[----:B------:R-:W-:Y:S01]  /*140a0*/  HMMA.16816.F32.BF16 R184, R192, R42, R184 ;  /* 0x0000002ac0b8723c */ /* 0x000fe200000418b8 */
[C---:B------:R-:W-:Y:S02]  /*140b0*/  ISETP.GE.AND P3, PT, R32.reuse, R46, PT ;  /* 0x0000002e2000720c */ /* 0x040fe40003f66270 */
[----:B------:R-:W-:Y:S02]  /*140c0*/  ISETP.GE.AND P6, PT, R32, R47, PT ;  /* 0x0000002f2000720c */ /* 0x000fe40003fc6270 */
[----:B------:R-:W-:-:S03]  /*140d0*/  IADD3 R20, R0, 0x69, RZ ;  /* 0x0000006900147810 */ /* 0x000fc60007ffe0ff */
[----:B------:R-:W-:Y:S01]  /*140e0*/  HMMA.16816.F32.BF16 R136, R180, R178, R136 ;  /* 0x000000b2b488723c */ /* 0x000fe20000041888 */
[----:B------:R-:W-:Y:S02]  /*140f0*/  IADD3 R21, R0, 0x70, RZ ;  /* 0x0000007000157810 */ /* 0x000fe40007ffe0ff */
[----:B------:R-:W-:Y:S02]  /*14100*/  FSEL R204, R16, -INF , !P3 ;  /* 0xff80000010cc7808 */ /* 0x000fe40005800000 */
[----:B------:R-:W-:-:S03]  /*14110*/  FSEL R201, R12, -INF , !P2 ;  /* 0xff8000000cc97808 */ /* 0x000fc60005000000 */
[----:B----4-:R-:W-:Y:S01]  /*14120*/  HMMA.16816.F32.BF16 R140, R192, R28, R140 ;  /* 0x0000001cc08c723c */ /* 0x010fe2000004188c */
[----:B------:R-:W-:Y:S02]  /*14130*/  FSEL R177, R23, -INF , !P5 ;  /* 0xff80000017b17808 */ /* 0x000fe40006800000 */
[----:B------:R-:W-:Y:S02]  /*14140*/  ISETP.GE.AND P3, PT, R20, R47, PT ;  /* 0x0000002f1400720c */ /* 0x000fe40003f66270 */
[----:B------:R-:W-:-:S03]  /*14150*/  IADD3 R12, R0, 0x79, RZ ;  /* 0x00000079000c7810 */ /* 0x000fc60007ffe0ff */
[----:B------:R-:W-:Y:S01]  /*14160*/  HMMA.16816.F32.BF16 R128, R180, R174, R128 ;  /* 0x000000aeb480723c */ /* 0x000fe20000041880 */
[----:B------:R-:W-:Y:S02]  /*14170*/  ISETP.GE.AND P5, PT, R20, R46, PT ;  /* 0x0000002e1400720c */ /* 0x000fe40003fa6270 */
[----:B------:R-:W-:-:S04]  /*14180*/  IADD3 R16, R0, 0x71, RZ ;  /* 0x0000007100107810 */ /* 0x000fc80007ffe0ff */
[----:B------:R-:W-:Y:S02]  /*14190*/  FSEL R181, R18, -INF , !P6 ;  /* 0xff80000012b57808 */ /* 0x000fe40007000000 */
[----:B------:R-:W-:Y:S02]  /*141a0*/  ISETP.GE.AND P6, PT, R21, R46, PT ;  /* 0x0000002e1500720c */ /* 0x000fe40003fc6270 */
[----:B------:R-:W-:Y:S02]  /*141b0*/  FSEL R200, R15, -INF , !P3 ;  /* 0xff8000000fc87808 */ /* 0x000fe40005800000 */
[----:B------:R-:W-:Y:S02]  /*141c0*/  FSEL R196, R24, -INF , !P6 ;  /* 0xff80000018c47808 */ /* 0x000fe40007000000 */
[----:B------:R-:W-:Y:S02]  /*141d0*/  FSEL R202, R17, -INF , !P0 ;  /* 0xff80000011ca7808 */ /* 0x000fe40004000000 */
[----:B------:R-:W-:-:S02]  /*141e0*/  FSEL R180, R19, -INF , !P4 ;  /* 0xff80000013b47808 */ /* 0x000fc40006000000 */
[----:B------:R-:W-:Y:S02]  /*141f0*/  FSEL R182, R14, -INF , !P1 ;  /* 0xff8000000eb67808 */ /* 0x000fe40004800000 */
[----:B------:R-:W-:Y:S02]  /*14200*/  FSEL R203, R13, -INF , !P5 ;  /* 0xff8000000dcb7808 */ /* 0x000fe40006800000 */
[CC--:B------:R-:W-:Y:S02]  /*14210*/  ISETP.GE.AND P3, PT, R12.reuse, R46.reuse, PT ;  /* 0x0000002e0c00720c */ /* 0x0c0fe40003f66270 */
[-C--:B------:R-:W-:Y:S02]  /*14220*/  ISETP.GE.AND P6, PT, R12, R47.reuse, PT ;  /* 0x0000002f0c00720c */ /* 0x080fe40003fc6270 */
[----:B------:R-:W-:Y:S01]  /*14230*/  ISETP.GE.AND P0, PT, R21, R47, PT ;  /* 0x0000002f1500720c */ /* 0x000fe20003f06270 */
[----:B------:R-:W2:Y:S01]  /*14240*/  LDSM.16.M88.4 R12, [R224+0x5000] ;  /* 0x00500000e00c783b */ /* 0x000ea20000000200 */
[----:B------:R-:W-:-:S02]  /*14250*/  ISETP.GE.AND P4, PT, R16, R46, PT ;  /* 0x0000002e1000720c */ /* 0x000fc40003f86270 */
[----:B------:R-:W-:Y:S02]  /*14260*/  ISETP.GE.AND P2, PT, R16, R47, PT ;  /* 0x0000002f1000720c */ /* 0x000fe40003f46270 */
[C---:B------:R-:W-:Y:S02]  /*14270*/  IADD3 R17, R0.reuse, 0x78, RZ ;  /* 0x0000007800117810 */ /* 0x040fe40007ffe0ff */
[----:B------:R-:W-:Y:S02]  /*14280*/  IADD3 R16, R0, 0x80, RZ ;  /* 0x0000008000107810 */ /* 0x000fe40007ffe0ff */
[----:B------:R-:W-:Y:S02]  /*14290*/  FSEL R199, R26, -INF , !P0 ;  /* 0xff8000001ac77808 */ /* 0x000fe40004000000 */
[----:B------:R-:W-:Y:S02]  /*142a0*/  FSEL R191, R25, -INF , !P4 ;  /* 0xff80000019bf7808 */ /* 0x000fe40006000000 */
[----:B------:R-:W-:-:S02]  /*142b0*/  ISETP.GE.AND P1, PT, R17, R46, PT ;  /* 0x0000002e1100720c */ /* 0x000fc40003f26270 */
[C---:B------:R-:W-:Y:S02]  /*142c0*/  ISETP.GE.AND P0, PT, R16.reuse, R46, PT ;  /* 0x0000002e1000720c */ /* 0x040fe40003f06270 */
[-C--:B------:R-:W-:Y:S02]  /*142d0*/  ISETP.GE.AND P4, PT, R16, R47.reuse, PT ;  /* 0x0000002f1000720c */ /* 0x080fe40003f86270 */
[----:B------:R-:W-:Y:S02]  /*142e0*/  IADD3 R16, R0, 0x81, RZ ;  /* 0x0000008100107810 */ /* 0x000fe40007ffe0ff */
[----:B------:R-:W-:Y:S02]  /*142f0*/  FSEL R198, R27, -INF , !P2 ;  /* 0xff8000001bc67808 */ /* 0x000fe40005000000 */
[----:B------:R-:W-:Y:S01]  /*14300*/  FSEL R190, R184, -INF , !P1 ;  /* 0xff800000b8be7808 */ /* 0x000fe20004800000 */
[----:B------:R-:W-:Y:S01]  /*14310*/  HMMA.16816.F32.BF16 R136, R192, R30, R136 ;  /* 0x0000001ec088723c */ /* 0x000fe20000041888 */
        /* <DEDUP_REMOVED lines=8> */
[----:B------:R-:W-:Y:S01]  /*143a0*/  FSEL R179, R140, -INF , !P0 ;  /* 0xff8000008cb37808 */ /* 0x000fe20004000000 */
[----:B-1----:R-:W-:Y:S01]  /*143b0*/  HMMA.16816.F32.BF16 R132, R192, R4, R132 ;  /* 0x00000004c084723c */ /* 0x002fe20000041884 */
[CC--:B------:R-:W-:Y:S02]  /*143c0*/  ISETP.GE.AND P5, PT, R17.reuse, R46.reuse, PT ;  /* 0x0000002e1100720c */ /* 0x0c0fe40003fa6270 */
[-C--:B------:R-:W-:Y:S02]  /*143d0*/  ISETP.GE.AND P3, PT, R17, R47.reuse, PT ;  /* 0x0000002f1100720c */ /* 0x080fe40003f66270 */
[C---:B------:R-:W-:Y:S02]  /*143e0*/  ISETP.GE.AND P6, PT, R16.reuse, R46, PT ;  /* 0x0000002e1000720c */ /* 0x040fe40003fc6270 */
[----:B------:R-:W-:-:S02]  /*143f0*/  ISETP.GE.AND P0, PT, R16, R47, PT ;  /* 0x0000002f1000720c */ /* 0x000fc40003f06270 */
[----:B------:R-:W1:Y:S01]  /*14400*/  LDSM.16.M88.4 R16, [R224+0x5800] ;  /* 0x00580000e010783b */ /* 0x000e620000000200 */
[----:B------:R-:W-:Y:S02]  /*14410*/  IADD3 R4, R0, 0x90, RZ ;  /* 0x0000009000047810 */ /* 0x000fe40007ffe0ff */
[----:B------:R-:W-:Y:S02]  /*14420*/  FSEL R186, R142, -INF , !P4 ;  /* 0xff8000008eba7808 */ /* 0x000fe40006000000 */
[----:B------:R-:W-:Y:S02]  /*14430*/  FSEL R178, R141, -INF , !P2 ;  /* 0xff8000008db27808 */ /* 0x000fe40005000000 */
[C---:B------:R-:W-:Y:S02]  /*14440*/  ISETP.GE.AND P4, PT, R4.reuse, R46, PT ;  /* 0x0000002e0400720c */ /* 0x040fe40003f86270 */
[----:B------:R-:W-:Y:S02]  /*14450*/  ISETP.GE.AND P2, PT, R4, R47, PT ;  /* 0x0000002f0400720c */ /* 0x000fe40003f46270 */
[----:B------:R-:W-:Y:S01]  /*14460*/  IADD3 R4, R0, 0x91, RZ ;  /* 0x0000009100047810 */ /* 0x000fe20007ffe0ff */
[----:B------:R-:W-:Y:S01]  /*14470*/  HMMA.16816.F32.BF16 R128, R192, R6, R128 ;  /* 0x00000006c080723c */ /* 0x000fe20000041880 */
[----:B------:R-:W-:-:S02]  /*14480*/  FSEL R184, R143, -INF , !P1 ;  /* 0xff8000008fb87808 */ /* 0x000fc40004800000 */
[----:B------:R-:W-:Y:S02]  /*14490*/  FSEL R175, R136, -INF , !P5 ;  /* 0xff80000088af7808 */ /* 0x000fe40006800000 */
[C---:B------:R-:W-:Y:S02]  /*144a0*/  ISETP.GE.AND P1, PT, R4.reuse, R46, PT ;  /* 0x0000002e0400720c */ /* 0x040fe40003f26270 */
[----:B------:R-:W-:Y:S02]  /*144b0*/  ISETP.GE.AND P5, PT, R4, R47, PT ;  /* 0x0000002f0400720c */ /* 0x000fe40003fa6270 */
[C---:B------:R-:W-:Y:S02]  /*144c0*/  IADD3 R5, R0.reuse, 0x98, RZ ;  /* 0x0000009800057810 */ /* 0x040fe40007ffe0ff */
[----:B------:R-:W-:Y:S01]  /*144d0*/  IADD3 R4, R0, 0x99, RZ ;  /* 0x0000009900047810 */ /* 0x000fe20007ffe0ff */
[----:B--2---:R-:W-:Y:S01]  /*144e0*/  HMMA.16816.F32.BF16 R124, R192, R12, R124 ;  /* 0x0000000cc07c723c */ /* 0x004fe2000004187c */
[----:B------:R-:W-:-:S02]  /*144f0*/  FSEL R183, R138, -INF , !P3 ;  /* 0xff8000008ab77808 */ /* 0x000fc40005800000 */
[----:B------:R-:W-:Y:S02]  /*14500*/  FSEL R174, R137, -INF , !P6 ;  /* 0xff80000089ae7808 */ /* 0x000fe40007000000 */
[----:B------:R-:W-:Y:S02]  /*14510*/  FSEL R173, R139, -INF , !P0 ;  /* 0xff8000008bad7808 */ /* 0x000fe40004000000 */
[----:B------:R-:W-:Y:S02]  /*14520*/  FSEL R158, R132, -INF , !P4 ;  /* 0xff800000849e7808 */ /* 0x000fe40006000000 */
[CC--:B------:R-:W-:Y:S02]  /*14530*/  ISETP.GE.AND P3, PT, R5.reuse, R46.reuse, PT ;  /* 0x0000002e0500720c */ /* 0x0c0fe40003f66270 */
[----:B------:R-:W-:Y:S02]  /*14540*/  ISETP.GE.AND P6, PT, R5, R47, PT ;  /* 0x0000002f0500720c */ /* 0x000fe40003fc6270 */
[----:B------:R-:W-:-:S02]  /*14550*/  ISETP.GE.AND P0, PT, R4, R46, PT ;  /* 0x0000002e0400720c */ /* 0x000fc40003f06270 */
[-C--:B------:R-:W-:Y:S02]  /*14560*/  ISETP.GE.AND P4, PT, R4, R47.reuse, PT ;  /* 0x0000002f0400720c */ /* 0x080fe40003f86270 */
[----:B------:R-:W2:Y:S01]  /*14570*/  LDSM.16.M88.4 R4, [R224+0x6000] ;  /* 0x00600000e004783b */ /* 0x000ea20000000200 */
[----:B------:R-:W-:Y:S01]  /*14580*/  IADD3 R12, R0, 0xa0, RZ ;  /* 0x000000a0000c7810 */ /* 0x000fe20007ffe0ff */
[----:B------:R-:W-:Y:S01]  /*14590*/  HMMA.16816.F32.BF16 R120, R192, R14, R120 ;  /* 0x0000000ec078723c */ /* 0x000fe20000041878 */
[----:B------:R-:W-:Y:S02]  /*145a0*/  FSEL R171, R134, -INF , !P2 ;  /* 0xff80000086ab7808 */ /* 0x000fe40005000000 */
[----:B------:R-:W-:Y:S02]  /*145b0*/  FSEL R152, R133, -INF , !P1 ;  /* 0xff80000085987808 */ /* 0x000fe40004800000 */
[C---:B------:R-:W-:Y:S02]  /*145c0*/  ISETP.GE.AND P2, PT, R12.reuse, R46, PT ;  /* 0x0000002e0c00720c */ /* 0x040fe40003f46270 */
[----:B------:R-:W-:-:S02]  /*145d0*/  ISETP.GE.AND P1, PT, R12, R47, PT ;  /* 0x0000002f0c00720c */ /* 0x000fc40003f26270 */
[----:B------:R-:W-:Y:S01]  /*145e0*/  IADD3 R12, R0, 0xa1, RZ ;  /* 0x000000a1000c7810 */ /* 0x000fe20007ffe0ff */
[----:B-1----:R-:W-:Y:S01]  /*145f0*/  HMMA.16816.F32.BF16 R116, R192, R16, R116 ;  /* 0x00000010c074723c */ /* 0x002fe20000041874 */
[----:B------:R-:W-:Y:S02]  /*14600*/  FSEL R168, R135, -INF , !P5 ;  /* 0xff80000087a87808 */ /* 0x000fe40006800000 */
[----:B------:R-:W-:Y:S02]  /*14610*/  FSEL R151, R128, -INF , !P3 ;  /* 0xff80000080977808 */ /* 0x000fe40005800000 */
        /* <DEDUP_REMOVED lines=12> */
[----:B------:R-:W1:Y:S01]  /*146e0*/  LDSM.16.M88.4 R12, [R224+0x6800] ;  /* 0x00680000e00c783b */ /* 0x000e620000000200 */
[----:B------:R-:W-:Y:S02]  /*146f0*/  IADD3 R16, R0, 0xb0, RZ ;  /* 0x000000b000107810 */ /* 0x000fe40007ffe0ff */
[----:B------:R-:W-:Y:S02]  /*14700*/  FSEL R68, R126, -INF , !P1 ;  /* 0xff8000007e447808 */ /* 0x000fe40004800000 */
[----:B------:R-:W-:-:S02]  /*14710*/  FSEL R69, R125, -INF , !P5 ;  /* 0xff8000007d457808 */ /* 0x000fc40006800000 */
[CC--:B------:R-:W-:Y:S02]  /*14720*/  ISETP.GE.AND P1, PT, R16.reuse, R46.reuse, PT ;  /* 0x0000002e1000720c */ /* 0x0c0fe40003f26270 */
[----:B------:R-:W-:Y:S02]  /*14730*/  ISETP.GE.AND P5, PT, R16, R47, PT ;  /* 0x0000002f1000720c */ /* 0x000fe40003fa6270 */
[----:B------:R-:W-:Y:S02]  /*14740*/  IADD3 R16, R0, 0xb1, RZ ;  /* 0x000000b100107810 */ /* 0x000fe40007ffe0ff */
[----:B------:R-:W-:Y:S02]  /*14750*/  FSEL R72, R127, -INF , !P3 ;  /* 0xff8000007f487808 */ /* 0x000fe40005800000 */
[----:B------:R-:W-:Y:S01]  /*14760*/  FSEL R74, R120, -INF , !P6 ;  /* 0xff800000784a7808 */ /* 0x000fe20007000000 */
[----:B------:R-:W-:Y:S01]  /*14770*/  HMMA.16816.F32.BF16 R112, R192, R18, R112 ;  /* 0x00000012c070723c */ /* 0x000fe20000041870 */
[----:B------:R-:W-:-:S02]  /*14780*/  ISETP.GE.AND P3, PT, R16, R46, PT ;  /* 0x0000002e1000720c */ /* 0x000fc40003f66270 */
[----:B------:R-:W-:Y:S02]  /*14790*/  ISETP.GE.AND P6, PT, R16, R47, PT ;  /* 0x0000002f1000720c */ /* 0x000fe40003fc6270 */
[C---:B------:R-:W-:Y:S02]  /*147a0*/  IADD3 R17, R0.reuse, 0xb8, RZ ;  /* 0x000000b800117810 */ /* 0x040fe40007ffe0ff */
[----:B------:R-:W-:Y:S02]  /*147b0*/  IADD3 R16, R0, 0xb9, RZ ;  /* 0x000000b900107810 */ /* 0x000fe40007ffe0ff */
[----:B------:R-:W-:Y:S02]  /*147c0*/  FSEL R71, R122, -INF , !P0 ;  /* 0xff8000007a477808 */ /* 0x000fe40004000000 */
[----:B------:R-:W-:Y:S02]  /*147d0*/  FSEL R73, R121, -INF , !P4 ;  /* 0xff80000079497808 */ /* 0x000fe40006000000 */
[----:B------:R-:W-:-:S02]  /*147e0*/  FSEL R77, R123, -INF , !P2 ;  /* 0xff8000007b4d7808 */ /* 0x000fc40005000000 */
[----:B------:R-:W-:Y:S01]  /*147f0*/  FSEL R79, R116, -INF , !P1 ;  /* 0xff800000744f7808 */ /* 0x000fe20004800000 */
[----:B--2---:R-:W-:Y:S01]  /*14800*/  HMMA.16816.F32.BF16 R108, R192, R4, R108 ;  /* 0x00000004c06c723c */ /* 0x004fe2000004186c */
[CC--:B------:R-:W-:Y:S02]  /*14810*/  ISETP.GE.AND P0, PT, R17.reuse, R46.reuse, PT ;  /* 0x0000002e1100720c */ /* 0x0c0fe40003f06270 */
[-C--:B------:R-:W-:Y:S02]  /*14820*/  ISETP.GE.AND P4, PT, R17, R47.reuse, PT ;  /* 0x0000002f1100720c */ /* 0x080fe40003f86270 */
[C---:B------:R-:W-:Y:S02]  /*14830*/  ISETP.GE.AND P2, PT, R16.reuse, R46, PT ;  /* 0x0000002e1000720c */ /* 0x040fe40003f46270 */
[----:B------:R-:W-:Y:S02]  /*14840*/  ISETP.GE.AND P1, PT, R16, R47, PT ;  /* 0x0000002f1000720c */ /* 0x000fe40003f26270 */
[----:B------:R-:W2:Y:S01]  /*14850*/  LDSM.16.M88.4 R16, [R224+0x7000] ;  /* 0x00700000e010783b */ /* 0x000ea20000000200 */
[----:B------:R-:W-:-:S02]  /*14860*/  IADD3 R4, R0, 0xc0, RZ ;  /* 0x000000c000047810 */ /* 0x000fc40007ffe0ff */
[----:B------:R-:W-:Y:S02]  /*14870*/  FSEL R75, R118, -INF , !P5 ;  /* 0xff800000764b7808 */ /* 0x000fe40006800000 */
[----:B------:R-:W-:Y:S02]  /*14880*/  FSEL R78, R117, -INF , !P3 ;  /* 0xff800000754e7808 */ /* 0x000fe40005800000 */
[C---:B------:R-:W-:Y:S02]  /*14890*/  ISETP.GE.AND P5, PT, R4.reuse, R46, PT ;  /* 0x0000002e0400720c */ /* 0x040fe40003fa6270 */
[----:B------:R-:W-:Y:S02]  /*148a0*/  ISETP.GE.AND P3, PT, R4, R47, PT ;  /* 0x0000002f0400720c */ /* 0x000fe40003f66270 */
[----:B------:R-:W-:Y:S01]  /*148b0*/  HMMA.16816.F32.BF16 R4, R192, R6, R104 ;  /* 0x00000006c004723c */ /* 0x000fe20000041868 */
[C---:B------:R-:W-:Y:S02]  /*148c0*/  IADD3 R20, R0.reuse, 0xc1, RZ ;  /* 0x000000c100147810 */ /* 0x040fe40007ffe0ff */
[----:B------:R-:W-:-:S04]  /*148d0*/  IADD3 R21, R0, 0xc8, RZ ;  /* 0x000000c800157810 */ /* 0x000fc80007ffe0ff */
[----:B------:R-:W-:Y:S02]  /*148e0*/  FSEL R105, R119, -INF , !P6 ;  /* 0xff80000077697808 */ /* 0x000fe40007000000 */
[----:B------:R-:W-:Y:S02]  /*148f0*/  FSEL R107, R112, -INF , !P0 ;  /* 0xff800000706b7808 */ /* 0x000fe40004000000 */
[C---:B------:R-:W-:Y:S02]  /*14900*/  ISETP.GE.AND P6, PT, R20.reuse, R46, PT ;  /* 0x0000002e1400720c */ /* 0x040fe40003fc6270 */
[----:B------:R-:W-:Y:S02]  /*14910*/  ISETP.GE.AND P0, PT, R20, R47, PT ;  /* 0x0000002f1400720c */ /* 0x000fe40003f06270 */
[----:B------:R-:W-:Y:S01]  /*14920*/  IADD3 R20, R0, 0xc9, RZ ;  /* 0x000000c900147810 */ /* 0x000fe20007ffe0ff */
[----:B-1----:R-:W-:Y:S01]  /*14930*/  HMMA.16816.F32.BF16 R24, R192, R12, R100 ;  /* 0x0000000cc018723c */ /* 0x002fe20000041864 */
[----:B------:R-:W-:-:S02]  /*14940*/  FSEL R104, R114, -INF , !P4 ;  /* 0xff80000072687808 */ /* 0x000fc40006000000 */
[----:B------:R-:W-:Y:S02]  /*14950*/  FSEL R106, R113, -INF , !P2 ;  /* 0xff800000716a7808 */ /* 0x000fe40005000000 */
[-C--:B------:R-:W-:Y:S02]  /*14960*/  ISETP.GE.AND P4, PT, R21, R46.reuse, PT ;  /* 0x0000002e1500720c */ /* 0x080fe40003f86270 */
[----:B------:R-:W-:Y:S02]  /*14970*/  FSEL R101, R115, -INF , !P1 ;  /* 0xff80000073657808 */ /* 0x000fe40004800000 */
[----:B------:R-:W-:Y:S02]  /*14980*/  FSEL R103, R108, -INF , !P5 ;  /* 0xff8000006c677808 */ /* 0x000fe40006800000 */
[----:B------:R-:W-:Y:S02]  /*14990*/  ISETP.GE.AND P2, PT, R21, R47, PT ;  /* 0x0000002f1500720c */ /* 0x000fe40003f46270 */
[----:B------:R-:W-:-:S02]  /*149a0*/  ISETP.GE.AND P1, PT, R20, R46, PT ;  /* 0x0000002e1400720c */ /* 0x000fc40003f26270 */
[----:B------:R-:W-:Y:S02]  /*149b0*/  ISETP.GE.AND P5, PT, R20, R47, PT ;  /* 0x0000002f1400720c */ /* 0x000fe40003fa6270 */
[----:B------:R-:W1:Y:S01]  /*149c0*/  LDSM.16.M88.4 R20, [R224+0x7800] ;  /* 0x00780000e014783b */ /* 0x000e620000000200 */
[----:B------:R-:W-:Y:S01]  /*149d0*/  IADD3 R12, R0, 0xd0, RZ ;  /* 0x000000d0000c7810 */ /* 0x000fe20007ffe0ff */
[----:B------:R-:W-:-:S04]  /*149e0*/  DEPBAR.LE SB0, 0x0 ;  /* 0x000080000000791a */ /* 0x000fc80000000000 */
[----:B------:R-:W-:Y:S02]  /*149f0*/  FSEL R100, R110, -INF , !P3 ;  /* 0xff8000006e647808 */ /* 0x000fe40005800000 */
[----:B------:R-:W-:Y:S01]  /*14a00*/  FSEL R102, R109, -INF , !P6 ;  /* 0xff8000006d667808 */ /* 0x000fe20007000000 */
[----:B------:R-:W-:Y:S01]  /*14a10*/  BAR.SYNC.DEFER_BLOCKING 0x0 ;  /* 0x0000000000007b1d */ /* 0x000fe20000010000 */
[C---:B------:R-:W-:Y:S02]  /*14a20*/  ISETP.GE.AND P3, PT, R12.reuse, R46, PT ;  /* 0x0000002e0c00720c */ /* 0x040fe40003f66270 */
[----:B------:R-:W-:Y:S02]  /*14a30*/  ISETP.GE.AND P6, PT, R12, R47, PT ;  /* 0x0000002f0c00720c */ /* 0x000fe40003fc6270 */
[C---:B------:R-:W-:Y:S01]  /*14a40*/  IADD3 R28, R0.reuse, 0xd1, RZ ;  /* 0x000000d1001c7810 */ /* 0x040fe20007ffe0ff */
[----:B------:R-:W-:Y:S01]  /*14a50*/  HMMA.16816.F32.BF16 R12, R192, R14, R96 ;  /* 0x0000000ec00c723c */ /* 0x000fe20000041860 */
[----:B------:R-:W-:-:S06]  /*14a60*/  IADD3 R29, R0, 0xd8, RZ ;  /* 0x000000d8001d7810 */ /* 0x000fcc0007ffe0ff */
        /* <DEDUP_REMOVED lines=8> */
[----:B--2---:R-:W-:Y:S01]  /*14af0*/  HMMA.16816.F32.BF16 R28, R192, R16, R92 ;  /* 0x00000010c01c723c */ /* 0x004fe2000004185c */
[C---:B------:R-:W-:Y:S02]  /*14b00*/  IADD3 R4, R0.reuse, 0xd9, RZ ;  /* 0x000000d900047810 */ /* 0x040fe40007ffe0ff */
[----:B------:R-:W-:-:S04]  /*14b10*/  IADD3 R5, R0, 0xe0, RZ ;  /* 0x000000e000057810 */ /* 0x000fc80007ffe0ff */
        /* <DEDUP_REMOVED lines=24> */
[----:B-1----:R-:W-:Y:S01]  /*14ca0*/  HMMA.16816.F32.BF16 R4, R192, R20, R84 ;  /* 0x00000014c004723c */ /* 0x002fe20000041854 */
[----:B------:R-:W-:-:S07]  /*14cb0*/  IADD3 R13, R0, 0xf1, RZ ;  /* 0x000000f1000d7810 */ /* 0x000fce0007ffe0ff */
[----:B------:R-:W-:Y:S01]  /*14cc0*/  HMMA.16816.F32.BF16 R20, R192, R22, R80 ;  /* 0x00000016c014723c */ /* 0x000fe20000041850 */
[----:B------:R-:W-:Y:S02]  /*14cd0*/  FSEL R86, R16, -INF , !P1 ;  /* 0xff80000010567808 */ /* 0x000fe40004800000 */
[----:B------:R-:W-:Y:S02]  /*14ce0*/  ISETP.GE.AND P1, PT, R13, R47, PT ;  /* 0x0000002f0d00720c */ /* 0x000fe40003f26270 */
[----:B------:R-:W-:Y:S02]  /*14cf0*/  IADD3 R12, R0, 0xf0, RZ ;  /* 0x000000f0000c7810 */ /* 0x000fe40007ffe0ff */
[----:B------:R-:W-:Y:S02]  /*14d00*/  FSEL R85, R30, -INF , !P0 ;  /* 0xff8000001e557808 */ /* 0x000fe40004000000 */
[----:B------:R-:W-:-:S07]  /*14d10*/  FSEL R87, R29, -INF , !P4 ;  /* 0xff8000001d577808 */ /* 0x000fce0006000000 */
[----:B------:R-:W-:Y:S02]  /*14d20*/  FSEL R80, R7, -INF , !P1 ;  /* 0xff80000007507808 */ /* 0x000fe40004800000 */
[----:B------:R-:W-:Y:S02]  /*14d30*/  ISETP.GE.AND P1, PT, R37, 0x2, PT ;  /* 0x000000022500780c */ /* 0x000fe40003f26270 */
[C---:B------:R-:W-:Y:S02]  /*14d40*/  ISETP.GE.AND P0, PT, R12.reuse, R46, PT ;  /* 0x0000002e0c00720c */ /* 0x040fe40003f06270 */
[----:B------:R-:W-:Y:S02]  /*14d50*/  ISETP.GE.AND P4, PT, R12, R47, PT ;  /* 0x0000002f0c00720c */ /* 0x000fe40003f86270 */
[----:B------:R-:W-:Y:S02]  /*14d60*/  FSEL R84, R31, -INF , !P2 ;  /* 0xff8000001f547808 */ /* 0x000fe40005000000 */
[----:B------:R-:W-:-:S02]  /*14d70*/  FSEL R82, R19, -INF , !P6 ;  /* 0xff80000013527808 */ /* 0x000fc40007000000 */
[C---:B------:R-:W-:Y:S02]  /*14d80*/  IADD3 R12, R0.reuse, 0xf8, RZ ;  /* 0x000000f8000c7810 */ /* 0x040fe40007ffe0ff */
[-C--:B------:R-:W-:Y:S02]  /*14d90*/  ISETP.GE.AND P2, PT, R13, R46.reuse, PT ;  /* 0x0000002e0d00720c */ /* 0x080fe40003f46270 */
[C---:B------:R-:W-:Y:S02]  /*14da0*/  ISETP.GE.AND P6, PT, R0.reuse, R46, PT ;  /* 0x0000002e0000720c */ /* 0x040fe40003fc6270 */
[----:B------:R-:W-:Y:S02]  /*14db0*/  IADD3 R0, R0, 0xf9, RZ ;  /* 0x000000f900007810 */ /* 0x000fe40007ffe0ff */
[----:B------:R-:W-:Y:S02]  /*14dc0*/  FSEL R83, R18, -INF , !P5 ;  /* 0xff80000012537808 */ /* 0x000fe40006800000 */
[----:B------:R-:W-:-:S02]  /*14dd0*/  FSEL R112, R17, -INF , !P3 ;  /* 0xff80000011707808 */ /* 0x000fc40005800000 */
[----:B------:R-:W-:Y:S02]  /*14de0*/  FSEL R111, R4, -INF , !P0 ;  /* 0xff800000046f7808 */ /* 0x000fe40004000000 */
[----:B------:R-:W-:Y:S02]  /*14df0*/  FSEL R81, R6, -INF , !P4 ;  /* 0xff80000006517808 */ /* 0x000fe40006000000 */
[----:B------:R-:W-:Y:S01]  /*14e00*/  FSEL R110, R5, -INF , !P2 ;  /* 0xff800000056e7808 */ /* 0x000fe20005000000 */
[----:B------:R-:W-:Y:S01]  /*14e10*/  BSSY B1, `(.L_x_2684) ;  /* 0x0000089000017945 */ /* 0x000fe20003800000 */
[C---:B------:R-:W-:Y:S02]  /*14e20*/  ISETP.GE.AND P5, PT, R12.reuse, R46, PT ;  /* 0x0000002e0c00720c */ /* 0x040fe40003fa6270 */
[----:B------:R-:W-:Y:S02]  /*14e30*/  ISETP.GE.AND P3, PT, R12, R47, PT ;  /* 0x0000002f0c00720c */ /* 0x000fe40003f66270 */
[----:B------:R-:W-:-:S02]  /*14e40*/  ISETP.NE.U32.AND P0, PT, R244, RZ, PT ;  /* 0x000000fff400720c */ /* 0x000fc40003f05070 */
[C---:B------:R-:W-:Y:S02]  /*14e50*/  ISETP.GE.AND P4, PT, R0.reuse, R46, PT ;  /* 0x0000002e0000720c */ /* 0x040fe40003f86270 */
[----:B------:R-:W-:Y:S02]  /*14e60*/  ISETP.GE.AND P2, PT, R0, R47, PT ;  /* 0x0000002f0000720c */ /* 0x000fe40003f46270 */
[----:B------:R-:W-:Y:S02]  /*14e70*/  LOP3.LUT R3, R3, R9, RZ, 0xfc, !PT ;  /* 0x0000000903037212 */ /* 0x000fe400078efcff */
[----:B------:R-:W-:Y:S02]  /*14e80*/  FSEL R4, R76, -INF , !P6 ;  /* 0xff8000004c047808 */ /* 0x000fe40007000000 */
[----:B------:R-:W-:Y:S02]  /*14e90*/  ISETP.NE.AND.EX P0, PT, R245, RZ, PT, P0 ;  /* 0x000000fff500720c */ /* 0x000fe40003f05300 */
[----:B------:R-:W-:-:S02]  /*14ea0*/  FSEL R114, R20, -INF , !P5 ;  /* 0xff80000014727808 */ /* 0x000fc40006800000 */
[----:B------:R-:W-:Y:S02]  /*14eb0*/  FSEL R76, R22, -INF , !P3 ;  /* 0xff800000164c7808 */ /* 0x000fe40005800000 */
[----:B------:R-:W-:Y:S02]  /*14ec0*/  FSEL R113, R21, -INF , !P4 ;  /* 0xff80000015717808 */ /* 0x000fe40006000000 */
[----:B------:R-:W-:Y:S01]  /*14ed0*/  FSEL R9, R23, -INF , !P2 ;  /* 0xff80000017097808 */ /* 0x000fe20005000000 */
[----:B------:R-:W-:Y:S05]  /*14ee0*/  @!P1 BRA `(.L_x_2685) ;  /* 0x000007b000009947 */ /* 0x000fea0003800000 */
[----:B------:R-:W-:Y:S01]  /*14ef0*/  BSSY B0, `(.L_x_2686) ;  /* 0x0000042000007945 */ /* 0x000fe20003800000 */
[----:B------:R-:W-:Y:S05]  /*14f00*/  @!P0 BRA `(.L_x_2687) ;  /* 0x000003d000008947 */ /* 0x000fea0003800000 */
[----:B------:R-:W2:Y:S01]  /*14f10*/  LD.E R15, [R10.64+0x170] ;  /* 0x000170060a0f7980 */ /* 0x000ea2000c101900 */
[----:B------:R-:W-:Y:S02]  /*14f20*/  IADD3 R13, R2, -0x100, RZ ;  /* 0xffffff00020d7810 */ /* 0x000fe40007ffe0ff */
[----:B------:R-:W-:Y:S02]  /*14f30*/  IABS R6, R2 ;  /* 0x0000000200067213 */ /* 0x000fe40000000000 */
[----:B------:R-:W-:-:S02]  /*14f40*/  IABS R0, R13 ;  /* 0x0000000d00007213 */ /* 0x000fc40000000000 */
[-C--:B--2---:R-:W-:Y:S02]  /*14f50*/  IABS R7, R15.reuse ;  /* 0x0000000f00077213 */ /* 0x084fe40000000000 */
[-C--:B------:R-:W-:Y:S02]  /*14f60*/  IABS R5, R15.reuse ;  /* 0x0000000f00057213 */ /* 0x080fe40000000000 */
[----:B------:R-:W1:Y:S01]  /*14f70*/  I2F.RP R16, R7 ;  /* 0x0000000700107306 */ /* 0x000e620000209400 */
[-C--:B------:R-:W-:Y:S02]  /*14f80*/  LOP3.LUT R2, R2, R15.reuse, RZ, 0x3c, !PT ;  /* 0x0000000f02027212 */ /* 0x080fe400078e3cff */
[----:B------:R-:W-:Y:S01]  /*14f90*/  IMAD.MOV R5, RZ, RZ, -R5 ;  /* 0x000000ffff057224 */ /* 0x000fe200078e0a05 */
[----:B------:R-:W-:Y:S02]  /*14fa0*/  LOP3.LUT R13, R13, R15, RZ, 0x3c, !PT ;  /* 0x0000000f0d0d7212 */ /* 0x000fe400078e3cff */
[----:B------:R-:W-:-:S02]  /*14fb0*/  ISETP.GE.AND P4, PT, R2, RZ, PT ;  /* 0x000000ff0200720c */ /* 0x000fc40003f86270 */
        /* <DEDUP_REMOVED lines=19> */
[----:B------:R-:W-:-:S02]  /*150f0*/  ISETP.GE.AND P2, PT, R13, RZ, PT ;  /* 0x000000ff0d00720c */ /* 0x000fc40003f46270 */
[----:B------:R-:W-:Y:S02]  /*15100*/  ISETP.NE.AND P3, PT, R15, RZ, PT ;  /* 0x000000ff0f00720c */ /* 0x000fe40003f65270 */
[----:B------:R-:W-:-:S03]  /*15110*/  LOP3.LUT R0, RZ, R15, RZ, 0x33, !PT ;  /* 0x0000000fff007212 */ /* 0x000fc600078e33ff */
[----:B------:R-:W-:Y:S02]  /*15120*/  @P6 IADD3 R14, R14, 0x1, RZ ;  /* 0x000000010e0e6810 */ /* 0x000fe40007ffe0ff */
[----:B------:R-:W-:-:S03]  /*15130*/  @P5 IADD3 R12, R12, 0x1, RZ ;  /* 0x000000010c0c5810 */ /* 0x000fc60007ffe0ff */
[----:B------:R-:W-:Y:S02]  /*15140*/  IMAD.MOV.U32 R5, RZ, RZ, R14 ;  /* 0x000000ffff057224 */ /* 0x000fe400078e000e */
[----:B------:R-:W-:Y:S02]  /*15150*/  IMAD.MOV.U32 R6, RZ, RZ, R12 ;  /* 0x000000ffff067224 */ /* 0x000fe400078e000c */
[----:B------:R-:W-:Y:S01]  /*15160*/  @!P4 IMAD.MOV R5, RZ, RZ, -R5 ;  /* 0x000000ffff05c224 */ /* 0x000fe200078e0a05 */
[----:B------:R-:W2:Y:S02]  /*15170*/  LD.E.64 R12, [R10.64+0x38] ;  /* 0x000038060a0c7980 */ /* 0x000ea4000c101b00 */
[----:B------:R-:W-:Y:S02]  /*15180*/  @!P2 IADD3 R6, -R6, RZ, RZ ;  /* 0x000000ff0606a210 */ /* 0x000fe40007ffe1ff */
[C---:B------:R-:W-:Y:S02]  /*15190*/  SEL R5, R0.reuse, R5, !P3 ;  /* 0x0000000500057207 */ /* 0x040fe40005800000 */
[----:B------:R-:W-:-:S03]  /*151a0*/  SEL R6, R0, R6, !P3 ;  /* 0x0000000600067207 */ /* 0x000fc60005800000 */
[----:B------:R-:W-:-:S04]  /*151b0*/  IMAD.WIDE R18, R5, 0x4, R244 ;  /* 0x0000000405127825 */ /* 0x000fc800078e02f4 */
[----:B------:R-:W-:Y:S01]  /*151c0*/  IMAD.WIDE R16, R6, 0x4, R244 ;  /* 0x0000000406107825 */ /* 0x000fe200078e02f4 */
[----:B------:R-:W3:Y:S04]  /*151d0*/  LD.E R2, [R18.64] ;  /* 0x0000000612027980 */ /* 0x000ee8000c101900 */
[----:B------:R1:W3:Y:S04]  /*151e0*/  LD.E R0, [R16.64] ;  /* 0x0000000610007980 */ /* 0x0002e8000c101900 */
[----:B-1----:R-:W4:Y:S01]  /*151f0*/  LD.E.64 R16, [R10.64+0x20] ;  /* 0x000020060a107980 */ /* 0x002f22000c101b00 */
[----:B------:R-:W-:-:S04]  /*15200*/  IMAD.IADD R5, R5, 0x1, -R6 ;  /* 0x0000000105057824 */ /* 0x000fc800078e0a06 */
[----:B------:R-:W-:-:S05]  /*15210*/  IMAD R15, R15, R5, -0x100 ;  /* 0xffffff000f0f7424 */ /* 0x000fca00078e0205 */
[----:B------:R-:W-:Y:S01]  /*15220*/  SHF.R.S32.HI R6, RZ, 0x1f, R15 ;  /* 0x0000001fff067819 */ /* 0x000fe2000001140f */
[-C--:B--2---:R-:W-:Y:S02]  /*15230*/  IMAD R5, R13, R15.reuse, RZ ;  /* 0x0000000f0d057224 */ /* 0x084fe400078e02ff */
[----:B------:R-:W-:-:S04]  /*15240*/  IMAD.WIDE.U32 R14, R12, R15, RZ ;  /* 0x0000000f0c0e7225 */ /* 0x000fc800078e00ff */
[----:B------:R-:W-:-:S05]  /*15250*/  IMAD R5, R12, R6, R5 ;  /* 0x000000060c057224 */ /* 0x000fca00078e0205 */
[----:B------:R-:W-:Y:S01]  /*15260*/  IADD3 R15, R15, R5, RZ ;  /* 0x000000050f0f7210 */ /* 0x000fe20007ffe0ff */
[----:B---3--:R-:W-:-:S05]  /*15270*/  IMAD.IADD R0, R0, 0x1, -R2 ;  /* 0x0000000100007824 */ /* 0x008fca00078e0a02 */
[----:B------:R-:W-:Y:S01]  /*15280*/  SHF.R.S32.HI R6, RZ, 0x1f, R0 ;  /* 0x0000001fff067819 */ /* 0x000fe20000011400 */
[----:B----4-:R-:W-:-:S04]  /*15290*/  IMAD R2, R17, R0, RZ ;  /* 0x0000000011027224 */ /* 0x010fc800078e02ff */
[----:B------:R-:W-:Y:S02]  /*152a0*/  IMAD R2, R16, R6, R2 ;  /* 0x0000000610027224 */ /* 0x000fe400078e0202 */
[----:B------:R-:W-:-:S04]  /*152b0*/  IMAD.WIDE.U32 R6, R0, R16, R14 ;  /* 0x0000001000067225 */ /* 0x000fc800078e000e */
[----:B------:R-:W-:Y:S01]  /*152c0*/  IMAD.IADD R5, R7, 0x1, R2 ;  /* 0x0000000107057824 */ /* 0x000fe200078e0202 */
[----:B------:R-:W-:Y:S05]  /*152d0*/  BRA `(.L_x_2688) ;  /* 0x0000003000007947 */ /* 0x000fea0003800000 */
.L_x_2687:
[----:B------:R-:W2:Y:S02]  /*152e0*/  LD.E R6, [R10.64+0x38] ;  /* 0x000038060a067980 */ /* 0x000ea4000c101900 */
[----:B--2---:R-:W-:-:S04]  /*152f0*/  LEA R6, -R6, RZ, 0x8 ;  /* 0x000000ff06067211 */ /* 0x004fc800078e41ff */
[----:B------:R-:W-:Y:S02]  /*15300*/  SHF.R.S32.HI R5, RZ, 0x1f, R6 ;  /* 0x0000001fff057819 */ /* 0x000fe40000011406 */
.L_x_2688:
[----:B------:R-:W-:Y:S05]  /*15310*/  BSYNC B0 ;  /* 0x0000000000007941 */ /* 0x000fea0003800000 */
.L_x_2686:
[----:B------:R-:W-:Y:S01]  /*15320*/  IMAD.SHL.U32 R0, R38, 0x20, RZ ;  /* 0x0000002026007824 */ /* 0x000fe200078e00ff */
[----:B------:R-:W-:Y:S02]  /*15330*/  LEA R235, P3, R6, R235, 0x1 ;  /* 0x000000eb06eb7211 */ /* 0x000fe400078608ff */
[----:B------:R-:W-:Y:S02]  /*15340*/  SHF.L.U64.HI R2, R38, 0x5, R39 ;  /* 0x0000000526027819 */ /* 0x000fe40000010227 */
[----:B------:R-:W-:Y:S02]  /*15350*/  IADD3 R12, P2, R235, R0, RZ ;  /* 0x00000000eb0c7210 */ /* 0x000fe40007f5e0ff */
[----:B------:R-:W-:Y:S01]  /*15360*/  LEA.HI.X R234, R6, R234, R5, 0x1, P3 ;  /* 0x000000ea06ea7211 */ /* 0x000fe200018f0c05 */
[----:B------:R-:W-:Y:S01]  /*15370*/  IMAD.MOV.U32 R6, RZ, RZ, R235 ;  /* 0x000000ffff067224 */ /* 0x000fe200078e00eb */
[----:B------:R-:W-:-:S03]  /*15380*/  IADD3 R18, P3, R12, R0, RZ ;  /* 0x000000000c127210 */ /* 0x000fc60007f7e0ff */
[----:B------:R-:W-:Y:S01]  /*15390*/  IMAD.X R13, R234, 0x1, R2, P2 ;  /* 0x00000001ea0d7824 */ /* 0x000fe200010e0602 */
        /* <DEDUP_REMOVED lines=17> */
[-C--:B---3--:R-:W-:Y:S01]  /*154b0*/  IADD3 R18, P2, R12, R0.reuse, RZ ;  /* 0x000000000c127210 */ /* 0x088fe20007f5e0ff */
[--C-:B------:R-:W-:Y:S01]  /*154c0*/  IMAD.X R13, R7, 0x1, R2.reuse, P3 ;  /* 0x00000001070d7824 */ /* 0x100fe200018e0602 */
[----:B------:R1:W-:Y:S02]  /*154d0*/  LDGSTS.E.BYPASS.LTC128B.128 [R246+0x4800], [R6.64] ;  /* 0x0480000006f67fae */ /* 0x0003e4000b901d46 */
[-C--:B----4-:R-:W-:Y:S01]  /*154e0*/  IADD3 R16, P3, R18, R0.reuse, RZ ;  /* 0x0000000012107210 */ /* 0x090fe20007f7e0ff */
[--C-:B------:R-:W-:Y:S01]  /*154f0*/  IMAD.X R19, R13, 0x1, R2.reuse, P2 ;  /* 0x000000010d137824 */ /* 0x100fe200010e0602 */
[----:B------:R2:W-:Y:S02]  /*15500*/  LDGSTS.E.BYPASS.LTC128B.128 [R246+0x5000], [R12.64] ;  /* 0x050000000cf67fae */ /* 0x0005e4000b901d46 */
[-C--:B-----5:R-:W-:Y:S01]  /*15510*/  IADD3 R14, P2, R16, R0.reuse, RZ ;  /* 0x00000000100e7210 */ /* 0x0a0fe20007f5e0ff */
[--C-:B------:R-:W-:Y:S01]  /*15520*/  IMAD.X R17, R19, 0x1, R2.reuse, P3 ;  /* 0x0000000113117824 */ /* 0x100fe200018e0602 */
[----:B------:R3:W-:Y:S03]  /*15530*/  LDGSTS.E.BYPASS.LTC128B.128 [R246+0x5800], [R18.64] ;  /* 0x0580000012f67fae */ /* 0x0007e6000b901d46 */
[----:B------:R-:W-:Y:S01]  /*15540*/  IMAD.X R15, R17, 0x1, R2, P2 ;  /* 0x00000001110f7824 */ /* 0x000fe200010e0602 */
        /* <DEDUP_REMOVED lines=21> */
.L_x_2685:
[----:B------:R-:W-:Y:S05]  /*156a0*/  BSYNC B1 ;  /* 0x0000000000017941 */ /* 0x000fea0003800000 */
.L_x_2684:
[----:B------:R-:W-:Y:S01]  /*156b0*/  FMNMX.FTZ R0, R223, R226, !PT ;  /* 0x000000e2df007209 */ /* 0x000fe20007810000 */
[----:B------:R-:W3:Y:S03]  /*156c0*/  LD.E R121, [R10.64+0xdc] ;  /* 0x0000dc060a797980 */ /* 0x000ee6000c101900 */
        /* <DEDUP_REMOVED lines=121> */
[----:B--2---:R-:W1:Y:S01]  /*15e60*/  SHFL.BFLY PT, R6, R0, 0x2, 0x1f ;  /* 0x0c401f0000067f89 */ /* 0x004e6200000e0000 */
        /* <DEDUP_REMOVED lines=13> */
[-CC-:B------:R-:W-:Y:S01]  /*15f40*/  FFMA.FTZ R115, R228, R121.reuse, -R119.reuse ;  /* 0x00000079e4737223 */ /* 0x180fe20000010877 */
[----:B------:R-:W-:Y:S01]  /*15f50*/  SHF.L.U32 R228, R3, 0x1, RZ ;  /* 0x0000000103e47819 */ /* 0x000fe200000006ff */
[-CC-:B------:R-:W-:Y:S01]  /*15f60*/  FFMA.FTZ R116, R227, R121.reuse, -R119.reuse ;  /* 0x00000079e3747223 */ /* 0x180fe20000010877 */
[----:B--2---:R-:W-:Y:S02]  /*15f70*/  FMNMX.FTZ R2, R5, R2, !PT ;  /* 0x0000000205027209 */ /* 0x004fe40007810000 */
[----:B------:R-:W-:Y:S01]  /*15f80*/  LEA R227, R167, R228, 0x1 ;  /* 0x000000e4a7e37211 */ /* 0x000fe200078e08ff */
[----:B------:R-:W-:Y:S01]  /*15f90*/  FFMA.FTZ R117, R226, R121, -R119 ;  /* 0x00000079e2757223 */ /* 0x000fe20000010877 */
[----:B------:R-:W-:Y:S01]  /*15fa0*/  FSETP.NEU.FTZ.AND P2, PT, R2, -INF , PT ;  /* 0xff8000000200780b */ /* 0x000fe20003f5d000 */
[----:B------:R-:W-:Y:S01]  /*15fb0*/  FMUL.FTZ R120, R121, R2 ;  /* 0x0000000279787220 */ /* 0x000fe20000410000 */
[----:B------:R-:W-:Y:S04]  /*15fc0*/  LDSM.16.MT88.4 R24, [R228+0xa000] ;  /* 0x00a00000e418783b */ /* 0x000fe80000004200 */
[----:B------:R-:W1:Y:S01]  /*15fd0*/  LDSM.16.MT88.4 R16, [R227+0xa000] ;  /* 0x00a00000e310783b */ /* 0x000e620000004200 */
[----:B------:R-:W-:-:S02]  /*15fe0*/  FSEL R120, R120, RZ, P2 ;  /* 0x000000ff78787208 */ /* 0x000fc40001000000 */
[----:B------:R-:W-:Y:S01]  /*15ff0*/  LEA R226, R166, R228, 0x1 ;  /* 0x000000e4a6e27211 */ /* 0x000fe200078e08ff */
[-CC-:B------:R-:W-:Y:S02]  /*16000*/  FFMA.FTZ R125, R225, R121.reuse, -R119.reuse ;  /* 0x00000079e17d7223 */ /* 0x180fe40000010877 */
[-CC-:B------:R-:W-:Y:S01]  /*16010*/  FFMA.FTZ R118, R223, R121.reuse, -R119.reuse ;  /* 0x00000079df767223 */ /* 0x180fe20000010877 */
[----:B------:R-:W-:Y:S01]  /*16020*/  LEA R225, R167, R226, 0x1 ;  /* 0x000000e2a7e17211 */ /* 0x000fe200078e08ff */
[-CC-:B------:R-:W-:Y:S01]  /*16030*/  FFMA.FTZ R134, R4, R121.reuse, -R120.reuse ;  /* 0x0000007904867223 */ /* 0x180fe20000010878 */
[----:B------:R-:W-:Y:S01]  /*16040*/  MUFU.EX2 R117, R117 ;  /* 0x0000007500757308 */ /* 0x000fe20000000800 */
[-CC-:B------:R-:W-:Y:S01]  /*16050*/  FFMA.FTZ R133, R219, R121.reuse, -R120.reuse ;  /* 0x00000079db857223 */ /* 0x180fe20000010878 */
[----:B------:R-:W2:Y:S01]  /*16060*/  LDSM.16.MT88.4 R4, [R226+0xa000] ;  /* 0x00a00000e204783b */ /* 0x000ea20000004200 */
[-CC-:B------:R-:W-:Y:S02]  /*16070*/  FFMA.FTZ R132, R221, R121.reuse, -R120.reuse ;  /* 0x00000079dd847223 */ /* 0x180fe40000010878 */
[-C--:B------:R-:W-:Y:S01]  /*16080*/  FFMA.FTZ R131, R218, R121.reuse, -R120 ;  /* 0x00000079da837223 */ /* 0x080fe20000010878 */
[----:B------:R-:W3:Y:S02]  /*16090*/  LDSM.16.MT88.4 R56, [R225+0xa000] ;  /* 0x00a00000e138783b */ /* 0x000ee40000004200 */
[----:B------:R-:W4:Y:S02]  /*160a0*/  MUFU.EX2 R118, R118 ;  /* 0x0000007600767308 */ /* 0x000f240000000800 */
[----:B------:R-:W5:Y:S01]  /*160b0*/  LDSM.16.MT88.4 R32, [R227+0xa800] ;  /* 0x00a80000e320783b */ /* 0x000f620000004200 */
[----:B------:R-:W-:-:S02]  /*160c0*/  FFMA.FTZ R126, R222, R121, -R119 ;  /* 0x00000079de7e7223 */ /* 0x000fc40000010877 */
[-C--:B------:R-:W-:Y:S01]  /*160d0*/  FFMA.FTZ R124, R220, R121.reuse, -R119 ;  /* 0x00000079dc7c7223 */ /* 0x080fe20000010877 */
[----:B------:R-:W1:Y:S02]  /*160e0*/  LDSM.16.MT88.4 R40, [R228+0xa800] ;  /* 0x00a80000e428783b */ /* 0x000e640000004200 */
[----:B------:R-:W-:Y:S08]  /*160f0*/  MUFU.EX2 R116, R116 ;  /* 0x0000007400747308 */ /* 0x000ff00000000800 */
[----:B------:R-:W1:Y:S01]  /*16100*/  MUFU.EX2 R115, R115 ;  /* 0x0000007300737308 */ /* 0x000e620000000800 */
[----:B------:R-:W-:Y:S01]  /*16110*/  FFMA.FTZ R130, R217, R121, -R120 ;  /* 0x00000079d9827223 */ /* 0x000fe20000010878 */
[----:B------:R-:W2:Y:S06]  /*16120*/  LDSM.16.MT88.4 R64, [R226+0xa800] ;  /* 0x00a80000e240783b */ /* 0x000eac0000004200 */
[----:B------:R-:W-:Y:S08]  /*16130*/  MUFU.EX2 R134, R134 ;  /* 0x0000008600867308 */ /* 0x000ff00000000800 */
[----:B------:R-:W1:Y:S08]  /*16140*/  MUFU.EX2 R133, R133 ;  /* 0x0000008500857308 */ /* 0x000e700000000800 */
[----:B------:R-:W-:Y:S08]  /*16150*/  MUFU.EX2 R132, R132 ;  /* 0x0000008400847308 */ /* 0x000ff00000000800 */
[----:B------:R-:W2:Y:S01]  /*16160*/  MUFU.EX2 R131, R131 ;  /* 0x0000008300837308 */ /* 0x000ea20000000800 */
[----:B----4-:R-:W-:-:S02]  /*16170*/  F2FP.BF16.PACK_AB R49, R117, R118 ;  /* 0x000000767531723e */ /* 0x010fc400000010ff */
[----:B-1----:R-:W-:Y:S02]  /*16180*/  F2FP.BF16.PACK_AB R51, R115, R116 ;  /* 0x000000747333723e */ /* 0x002fe400000010ff */
[----:B------:R-:W-:Y:S01]  /*16190*/  F2FP.BF16.PACK_AB R48, R133, R134 ;  /* 0x000000868530723e */ /* 0x000fe200000010ff */
[-CC-:B------:R-:W-:Y:S02]  /*161a0*/  FFMA.FTZ R129, R216, R121.reuse, -R120.reuse ;  /* 0x00000079d8817223 */ /* 0x180fe40000010878 */
[-CC-:B------:R-:W-:Y:S02]  /*161b0*/  FFMA.FTZ R128, R215, R121.reuse, -R120.reuse ;  /* 0x00000079d7807223 */ /* 0x180fe40000010878 */
[-C--:B------:R-:W-:Y:S02]  /*161c0*/  FFMA.FTZ R127, R214, R121.reuse, -R120 ;  /* 0x00000079d67f7223 */ /* 0x080fe40000010878 */
[-CC-:B------:R-:W-:Y:S01]  /*161d0*/  FFMA.FTZ R123, R213, R121.reuse, -R119.reuse ;  /* 0x00000079d57b7223 */ /* 0x180fe20000010877 */
[----:B--2---:R-:W-:Y:S01]  /*161e0*/  F2FP.BF16.PACK_AB R50, R131, R132 ;  /* 0x000000848332723e */ /* 0x004fe200000010ff */
[----:B------:R-:W-:Y:S06]  /*161f0*/  MUFU.EX2 R126, R126 ;  /* 0x0000007e007e7308 */ /* 0x000fec0000000800 */
[C---:B------:R-:W-:Y:S02]  /*16200*/  HMMA.16816.F32.BF16 R20, R48.reuse, R16, RZ ;  /* 0x000000103014723c */ /* 0x040fe400000418ff */
[----:B------:R-:W-:Y:S06]  /*16210*/  MUFU.EX2 R125, R125 ;  /* 0x0000007d007d7308 */ /* 0x000fec0000000800 */
[C---:B------:R-:W-:Y:S02]  /*16220*/  HMMA.16816.F32.BF16 R16, R48.reuse, R18, RZ ;  /* 0x000000123010723c */ /* 0x040fe400000418ff */
[----:B------:R-:W-:Y:S08]  /*16230*/  MUFU.EX2 R124, R124 ;  /* 0x0000007c007c7308 */ /* 0x000ff00000000800 */
[----:B------:R-:W-:Y:S08]  /*16240*/  MUFU.EX2 R130, R130 ;  /* 0x0000008200827308 */ /* 0x000ff00000000800 */
[----:B------:R-:W1:Y:S08]  /*16250*/  MUFU.EX2 R129, R129 ;  /* 0x0000008100817308 */ /* 0x000e700000000800 */
[----:B------:R-:W-:Y:S08]  /*16260*/  MUFU.EX2 R128, R128 ;  /* 0x0000008000807308 */ /* 0x000ff00000000800 */
[----:B------:R-:W2:Y:S08]  /*16270*/  MUFU.EX2 R127, R127 ;  /* 0x0000007f007f7308 */ /* 0x000eb00000000800 */
[----:B------:R-:W4:Y:S01]  /*16280*/  MUFU.EX2 R123, R123 ;  /* 0x0000007b007b7308 */ /* 0x000f220000000800 */
[----:B------:R-:W-:Y:S01]  /*16290*/  HMMA.16816.F32.BF16 R28, R48, R24, RZ ;  /* 0x00000018301c723c */ /* 0x000fe200000418ff */
[----:B------:R-:W-:-:S02]  /*162a0*/  FFMA.FTZ R122, R62, R121, -R119 ;  /* 0x000000793e7a7223 */ /* 0x000fc40000010877 */
[-CC-:B------:R-:W-:Y:S02]  /*162b0*/  FFMA.FTZ R3, R63, R121.reuse, -R119.reuse ;  /* 0x000000793f037223 */ /* 0x180fe40000010877 */
[----:B------:R-:W-:Y:S02]  /*162c0*/  FFMA.FTZ R135, R60, R121, -R119 ;  /* 0x000000793c877223 */ /* 0x000fe40000010877 */
[----:B------:R-:W2:Y:S01]  /*162d0*/  LDSM.16.MT88.4 R60, [R225+0xa800] ;  /* 0x00a80000e13c783b */ /* 0x000ea20000004200 */
[C---:B------:R-:W-:Y:S08]  /*162e0*/  HMMA.16816.F32.BF16 R12, R48.reuse, R4, RZ ;  /* 0x00000004300c723c */ /* 0x040ff000000418ff */
[C---:B------:R-:W-:Y:S08]  /*162f0*/  HMMA.16816.F32.BF16 R24, R48.reuse, R26, RZ ;  /* 0x0000001a3018723c */ /* 0x040ff000000418ff */
[C---:B------:R-:W-:Y:S08]  /*16300*/  HMMA.16816.F32.BF16 R4, R48.reuse, R6, RZ ;  /* 0x000000063004723c */ /* 0x040ff000000418ff */
[C---:B---3--:R-:W-:Y:S07]  /*16310*/  HMMA.16816.F32.BF16 R52, R48.reuse, R56, RZ ;  /* 0x000000383034723c */ /* 0x048fee00000418ff */
[----:B-1----:R-:W-:Y:S01]  /*16320*/  F2FP.BF16.PACK_AB R56, R129, R130 ;  /* 0x000000828138723e */ /* 0x002fe200000010ff */
[----:B------:R-:W-:Y:S01]  /*16330*/  HMMA.16816.F32.BF16 R48, R48, R58, RZ ;  /* 0x0000003a3030723c */ /* 0x000fe200000418ff */
[----:B------:R-:W-:-:S06]  /*16340*/  F2FP.BF16.PACK_AB R57, R125, R126 ;  /* 0x0000007e7d39723e */ /* 0x000fcc00000010ff */
[----:B--2---:R-:W-:Y:S02]  /*16350*/  F2FP.BF16.PACK_AB R58, R127, R128 ;  /* 0x000000807f3a723e */ /* 0x004fe400000010ff */
[----:B----4-:R-:W-:-:S07]  /*16360*/  F2FP.BF16.PACK_AB R59, R123, R124 ;  /* 0x0000007c7b3b723e */ /* 0x010fce00000010ff */
[C---:B-----5:R-:W-:Y:S08]  /*16370*/  HMMA.16816.F32.BF16 R20, R56.reuse, R32, R20 ;  /* 0x000000203814723c */ /* 0x060ff00000041814 */
[----:B------:R-:W-:Y:S01]  /*16380*/  HMMA.16816.F32.BF16 R16, R56, R34, R16 ;  /* 0x000000223810723c */ /* 0x000fe20000041810 */
[----:B------:R-:W1:Y:S01]  /*16390*/  LDSM.16.MT88.4 R32, [R227+0xb000] ;  /* 0x00b00000e320783b */ /* 0x000e620000004200 */
[----:B------:R-:W-:-:S02]  /*163a0*/  FFMA.FTZ R136, R212, R121, -R120 ;  /* 0x00000079d4887223 */ /* 0x000fc40000010878 */
[-CC-:B------:R-:W-:Y:S02]  /*163b0*/  FFMA.FTZ R137, R211, R121.reuse, -R120.reuse ;  /* 0x00000079d3897223 */ /* 0x180fe40000010878 */
[-CC-:B------:R-:W-:Y:S02]  /*163c0*/  FFMA.FTZ R138, R209, R121.reuse, -R120.reuse ;  /* 0x00000079d18a7223 */ /* 0x180fe40000010878 */
[-C--:B------:R-:W-:Y:S02]  /*163d0*/  FFMA.FTZ R139, R210, R121.reuse, -R120 ;  /* 0x00000079d28b7223 */ /* 0x080fe40000010878 */
[----:B------:R-:W-:Y:S01]  /*163e0*/  FFMA.FTZ R140, R208, R121, -R119 ;  /* 0x00000079d08c7223 */ /* 0x000fe20000010877 */
[C---:B------:R-:W-:Y:S01]  /*163f0*/  HMMA.16816.F32.BF16 R28, R56.reuse, R40, R28 ;  /* 0x00000028381c723c */ /* 0x040fe2000004181c */
[----:B------:R-:W-:Y:S07]  /*16400*/  MUFU.EX2 R122, R122 ;  /* 0x0000007a007a7308 */ /* 0x000fee0000000800 */
[C---:B------:R-:W-:Y:S01]  /*16410*/  HMMA.16816.F32.BF16 R24, R56.reuse, R42, R24 ;  /* 0x0000002a3818723c */ /* 0x040fe20000041818 */
[----:B------:R-:W-:Y:S01]  /*16420*/  MUFU.EX2 R3, R3 ;  /* 0x0000000300037308 */ /* 0x000fe20000000800 */
[----:B------:R-:W2:Y:S07]  /*16430*/  LDSM.16.MT88.4 R40, [R228+0xb000] ;  /* 0x00b00000e428783b */ /* 0x000eae0000004200 */
[----:B------:R-:W-:Y:S08]  /*16440*/  MUFU.EX2 R135, R135 ;  /* 0x0000008700877308 */ /* 0x000ff00000000800 */
[----:B------:R-:W-:Y:S08]  /*16450*/  MUFU.EX2 R136, R136 ;  /* 0x0000008800887308 */ /* 0x000ff00000000800 */
[----:B------:R-:W3:Y:S08]  /*16460*/  MUFU.EX2 R137, R137 ;  /* 0x0000008900897308 */ /* 0x000ef00000000800 */
[----:B------:R-:W-:Y:S08]  /*16470*/  MUFU.EX2 R138, R138 ;  /* 0x0000008a008a7308 */ /* 0x000ff00000000800 */
[----:B------:R-:W4:Y:S08]  /*16480*/  MUFU.EX2 R139, R139 ;  /* 0x0000008b008b7308 */ /* 0x000f300000000800 */
[----:B------:R-:W5:Y:S01]  /*16490*/  MUFU.EX2 R140, R140 ;  /* 0x0000008c008c7308 */ /* 0x000f620000000800 */
[C---:B------:R-:W-:Y:S08]  /*164a0*/  HMMA.16816.F32.BF16 R12, R56.reuse, R64, R12 ;  /* 0x00000040380c723c */ /* 0x040ff0000004180c */
[C---:B------:R-:W-:Y:S01]  /*164b0*/  HMMA.16816.F32.BF16 R4, R56.reuse, R66, R4 ;  /* 0x000000423804723c */ /* 0x040fe20000041804 */
[----:B------:R-:W2:Y:S07]  /*164c0*/  LDSM.16.MT88.4 R64, [R226+0xb000] ;  /* 0x00b00000e240783b */ /* 0x000eae0000004200 */
[C---:B------:R-:W-:Y:S08]  /*164d0*/  HMMA.16816.F32.BF16 R52, R56.reuse, R60, R52 ;  /* 0x0000003c3834723c */ /* 0x040ff00000041834 */
[----:B------:R-:W-:Y:S01]  /*164e0*/  HMMA.16816.F32.BF16 R48, R56, R62, R48 ;  /* 0x0000003e3830723c */ /* 0x000fe20000041830 */
[----:B------:R-:W2:Y:S06]  /*164f0*/  LDSM.16.MT88.4 R60, [R225+0xb000] ;  /* 0x00b00000e13c783b */ /* 0x000eac0000004200 */
[----:B---3--:R-:W-:-:S02]  /*16500*/  F2FP.BF16.PACK_AB R56, R137, R136 ;  /* 0x000000888938723e */ /* 0x008fc400000010ff */
[----:B------:R-:W-:Y:S02]  /*16510*/  F2FP.BF16.PACK_AB R57, R3, R122 ;  /* 0x0000007a0339723e */ /* 0x000fe400000010ff */
[----:B----4-:R-:W-:Y:S02]  /*16520*/  F2FP.BF16.PACK_AB R58, R139, R138 ;  /* 0x0000008a8b3a723e */ /* 0x010fe400000010ff */
[----:B-----5:R-:W-:-:S07]  /*16530*/  F2FP.BF16.PACK_AB R59, R140, R135 ;  /* 0x000000878c3b723e */ /* 0x020fce00000010ff */
[C---:B-1----:R-:W-:Y:S08]  /*16540*/  HMMA.16816.F32.BF16 R20, R56.reuse, R32, R20 ;  /* 0x000000203814723c */ /* 0x042ff00000041814 */
[----:B------:R-:W-:Y:S01]  /*16550*/  HMMA.16816.F32.BF16 R16, R56, R34, R16 ;  /* 0x000000223810723c */ /* 0x000fe20000041810 */
[----:B------:R-:W1:Y:S01]  /*16560*/  LDSM.16.MT88.4 R32, [R227+0xb800] ;  /* 0x00b80000e320783b */ /* 0x000e620000004200 */
[----:B------:R-:W-:-:S02]  /*16570*/  FFMA.FTZ R142, R207, R121, -R119 ;  /* 0x00000079cf8e7223 */ /* 0x000fc40000010877 */
[-CC-:B------:R-:W-:Y:S02]  /*16580*/  FFMA.FTZ R141, R206, R121.reuse, -R119.reuse ;  /* 0x00000079ce8d7223 */ /* 0x180fe40000010877 */
[-C--:B------:R-:W-:Y:S02]  /*16590*/  FFMA.FTZ R143, R205, R121.reuse, -R119 ;  /* 0x00000079cd8f7223 */ /* 0x080fe40000010877 */
[-CC-:B------:R-:W-:Y:S02]  /*165a0*/  FFMA.FTZ R145, R145, R121.reuse, -R120.reuse ;  /* 0x0000007991917223 */ /* 0x180fe40000010878 */
[-CC-:B------:R-:W-:Y:S02]  /*165b0*/  FFMA.FTZ R146, R146, R121.reuse, -R120.reuse ;  /* 0x0000007992927223 */ /* 0x180fe40000010878 */
[-CC-:B------:R-:W-:Y:S02]  /*165c0*/  FFMA.FTZ R147, R147, R121.reuse, -R120.reuse ;  /* 0x0000007993937223 */ /* 0x180fe40000010878 */
[----:B------:R-:W-:-:S02]  /*165d0*/  FFMA.FTZ R148, R148, R121, -R120 ;  /* 0x0000007994947223 */ /* 0x000fc40000010878 */
[----:B------:R-:W-:Y:S01]  /*165e0*/  FFMA.FTZ R149, R149, R121, -R119 ;  /* 0x0000007995957223 */ /* 0x000fe20000010877 */
[C---:B--2---:R-:W-:Y:S01]  /*165f0*/  HMMA.16816.F32.BF16 R28, R56.reuse, R40, R28 ;  /* 0x00000028381c723c */ /* 0x044fe2000004181c */
        /* <DEDUP_REMOVED lines=173> */
[C---:B------:R-:W-:Y:S07]  /*170d0*/  HMMA.16816.F32.BF16 R52, R56.reuse, R60, R52 ;  /* 0x0000003c3834723c */ /* 0x040fee0000041834 */
[----:B---3--:R-:W-:Y:S01]  /*170e0*/  F2FP.BF16.PACK_AB R60, R178, R179 ;  /* 0x000000b3b23c723e */ /* 0x008fe200000010ff */
[----:B------:R-:W-:Y:S01]  /*170f0*/  HMMA.16816.F32.BF16 R48, R56, R62, R48 ;  /* 0x0000003e3830723c */ /* 0x000fe20000041830 */
[----:B------:R-:W-:Y:S01]  /*17100*/  F2FP.BF16.PACK_AB R61, R184, R186 ;  /* 0x000000bab83d723e */ /* 0x000fe200000010ff */
[----:B------:R-:W3:Y:S05]  /*17110*/  LDSM.16.MT88.4 R56, [R225+0xe000] ;  /* 0x00e00000e138783b */ /* 0x000eea0000004200 */
[----:B----4-:R-:W-:-:S02]  /*17120*/  F2FP.BF16.PACK_AB R62, R174, R175 ;  /* 0x000000afae3e723e */ /* 0x010fc400000010ff */
        /* <DEDUP_REMOVED lines=19> */
[----:B------:R-:W4:Y:S08]  /*17260*/  MUFU.EX2 R152, R152 ;  /* 0x0000009800987308 */ /* 0x000f300000000800 */
[----:B------:R-:W-:Y:S08]  /*17270*/  MUFU.EX2 R151, R151 ;  /* 0x0000009700977308 */ /* 0x000ff00000000800 */
[----:B------:R-:W5:Y:S08]  /*17280*/  MUFU.EX2 R150, R150 ;  /* 0x0000009600967308 */ /* 0x000f700000000800 */
[----:B------:R-:W1:Y:S01]  /*17290*/  MUFU.EX2 R144, R144 ;  /* 0x0000009000907308 */ /* 0x000e620000000800 */
[C---:B------:R-:W-:Y:S08]  /*172a0*/  HMMA.16816.F32.BF16 R12, R60.reuse, R64, R12 ;  /* 0x000000403c0c723c */ /* 0x040ff0000004180c */
[C---:B------:R-:W-:Y:S01]  /*172b0*/  HMMA.16816.F32.BF16 R4, R60.reuse, R66, R4 ;  /* 0x000000423c04723c */ /* 0x040fe20000041804 */
[----:B------:R-:W-:Y:S07]  /*172c0*/  LDSM.16.MT88.4 R64, [R225+0xe800] ;  /* 0x00e80000e140783b */ /* 0x000fee0000004200 */
[C---:B---3--:R-:W-:Y:S08]  /*172d0*/  HMMA.16816.F32.BF16 R52, R60.reuse, R56, R52 ;  /* 0x000000383c34723c */ /* 0x048ff00000041834 */
[----:B------:R-:W-:Y:S01]  /*172e0*/  HMMA.16816.F32.BF16 R48, R60, R58, R48 ;  /* 0x0000003a3c30723c */ /* 0x000fe20000041830 */
[----:B------:R-:W3:Y:S06]  /*172f0*/  LDSM.16.MT88.4 R56, [R226+0xe800] ;  /* 0x00e80000e238783b */ /* 0x000eec0000004200 */
[----:B----4-:R-:W-:-:S02]  /*17300*/  F2FP.BF16.PACK_AB R60, R152, R158 ;  /* 0x0000009e983c723e */ /* 0x010fc400000010ff */
[----:B------:R-:W-:Y:S02]  /*17310*/  F2FP.BF16.PACK_AB R61, R168, R171 ;  /* 0x000000aba83d723e */ /* 0x000fe400000010ff */
[----:B-----5:R-:W-:Y:S02]  /*17320*/  F2FP.BF16.PACK_AB R62, R150, R151 ;  /* 0x00000097963e723e */ /* 0x020fe400000010ff */
[----:B-1----:R-:W-:-:S07]  /*17330*/  F2FP.BF16.PACK_AB R63, R144, R164 ;  /* 0x000000a4903f723e */ /* 0x002fce00000010ff */
[C---:B------:R-:W-:Y:S08]  /*17340*/  HMMA.16816.F32.BF16 R20, R60.reuse, R32, R20 ;  /* 0x000000203c14723c */ /* 0x040ff00000041814 */
        /* <DEDUP_REMOVED lines=21> */
[C---:B---3--:R-:W-:Y:S08]  /*174a0*/  HMMA.16816.F32.BF16 R12, R60.reuse, R56, R12 ;  /* 0x000000383c0c723c */ /* 0x048ff0000004180c */
[C---:B------:R-:W-:Y:S01]  /*174b0*/  HMMA.16816.F32.BF16 R4, R60.reuse, R58, R4 ;  /* 0x0000003a3c04723c */ /* 0x040fe20000041804 */
[----:B------:R-:W3:Y:S07]  /*174c0*/  LDSM.16.MT88.4 R56, [R226+0xf000] ;  /* 0x00f00000e238783b */ /* 0x000eee0000004200 */
[C---:B------:R-:W-:Y:S08]  /*174d0*/  HMMA.16816.F32.BF16 R52, R60.reuse, R64, R52 ;  /* 0x000000403c34723c */ /* 0x040ff00000041834 */
[----:B------:R-:W-:Y:S01]  /*174e0*/  HMMA.16816.F32.BF16 R48, R60, R66, R48 ;  /* 0x000000423c30723c */ /* 0x000fe20000041830 */
[----:B------:R-:W2:Y:S06]  /*174f0*/  LDSM.16.MT88.4 R64, [R225+0xf000] ;  /* 0x00f00000e140783b */ /* 0x000eac0000004200 */
        /* <DEDUP_REMOVED lines=51> */
[----:B------:R-:W-:Y:S01]  /*17830*/  FADD.FTZ R133, R134, R133 ;  /* 0x0000008586857221 */ /* 0x000fe20000010000 */
[----:B------:R-:W-:Y:S06]  /*17840*/  LDSM.16.MT88.4 R40, [R227+0x10000] ;  /* 0x01000000e328783b */ /* 0x000fec0000004200 */
[----:B------:R-:W-:Y:S08]  /*17850*/  MUFU.EX2 R96, R96 ;  /* 0x0000006000607308 */ /* 0x000ff00000000800 */
[----:B------:R-:W-:Y:S08]  /*17860*/  MUFU.EX2 R103, R103 ;  /* 0x0000006700677308 */ /* 0x000ff00000000800 */
[----:B------:R-:W2:Y:S08]  /*17870*/  MUFU.EX2 R102, R102 ;  /* 0x0000006600667308 */ /* 0x000eb00000000800 */
[----:B------:R-:W-:Y:S08]  /*17880*/  MUFU.EX2 R99, R99 ;  /* 0x0000006300637308 */ /* 0x000ff00000000800 */
[----:B------:R-:W4:Y:S08]  /*17890*/  MUFU.EX2 R98, R98 ;  /* 0x0000006200627308 */ /* 0x000f300000000800 */
[----:B------:R-:W5:Y:S01]  /*178a0*/  MUFU.EX2 R93, R93 ;  /* 0x0000005d005d7308 */ /* 0x000f620000000800 */
[----:B---3--:R-:W-:Y:S01]  /*178b0*/  HMMA.16816.F32.BF16 R12, R60, R56, R12 ;  /* 0x000000383c0c723c */ /* 0x008fe2000004180c */
[----:B------:R-:W-:-:S07]  /*178c0*/  FADD.FTZ R133, R132, R133 ;  /* 0x0000008584857221 */ /* 0x000fce0000010000 */
[C---:B------:R-:W-:Y:S08]  /*178d0*/  HMMA.16816.F32.BF16 R4, R60.reuse, R58, R4 ;  /* 0x0000003a3c04723c */ /* 0x040ff00000041804 */
[C---:B------:R-:W-:Y:S08]  /*178e0*/  HMMA.16816.F32.BF16 R52, R60.reuse, R64, R52 ;  /* 0x000000403c34723c */ /* 0x040ff00000041834 */
[----:B------:R-:W-:Y:S01]  /*178f0*/  HMMA.16816.F32.BF16 R48, R60, R66, R48 ;  /* 0x000000423c30723c */ /* 0x000fe20000041830 */
[----:B------:R-:W-:Y:S01]  /*17900*/  FADD.FTZ R131, R131, R133 ;  /* 0x0000008583837221 */ /* 0x000fe20000010000 */
[----:B------:R-:W-:Y:S05]  /*17910*/  LDSM.16.MT88.4 R56, [R226+0x10000] ;  /* 0x01000000e238783b */ /* 0x000fea0000004200 */
[----:B--2---:R-:W-:-:S02]  /*17920*/  F2FP.BF16.PACK_AB R60, R102, R103 ;  /* 0x00000067663c723e */ /* 0x004fc400000010ff */
[----:B------:R-:W-:Y:S02]  /*17930*/  F2FP.BF16.PACK_AB R61, R97, R100 ;  /* 0x00000064613d723e */ /* 0x000fe400000010ff */
[----:B----4-:R-:W-:Y:S02]  /*17940*/  F2FP.BF16.PACK_AB R62, R98, R99 ;  /* 0x00000063623e723e */ /* 0x010fe400000010ff */
[----:B-----5:R-:W-:Y:S01]  /*17950*/  F2FP.BF16.PACK_AB R63, R93, R96 ;  /* 0x000000605d3f723e */ /* 0x020fe200000010ff */
[----:B------:R-:W-:-:S06]  /*17960*/  FADD.FTZ R131, R130, R131 ;  /* 0x0000008382837221 */ /* 0x000fcc0000010000 */
[C---:B-1----:R-:W-:Y:S08]  /*17970*/  HMMA.16816.F32.BF16 R28, R60.reuse, R32, R28 ;  /* 0x000000203c1c723c */ /* 0x042ff0000004181c */
[----:B------:R-:W-:Y:S01]  /*17980*/  HMMA.16816.F32.BF16 R24, R60, R34, R24 ;  /* 0x000000223c18723c */ /* 0x000fe20000041818 */
[----:B------:R-:W1:Y:S01]  /*17990*/  LDSM.16.MT88.4 R32, [R225+0x10000] ;  /* 0x01000000e120783b */ /* 0x000e620000004200 */
        /* <DEDUP_REMOVED lines=16> */
[----:B------:R-:W-:-:S04]  /*17aa0*/  FADD.FTZ R145, R146, R145 ;  /* 0x0000009192917221 */ /* 0x000fc80000010000 */
[----:B------:R-:W-:Y:S01]  /*17ab0*/  FADD.FTZ R147, R147, R145 ;  /* 0x0000009193937221 */ /* 0x000fe20000010000 */
[----:B-1----:R-:W-:Y:S03]  /*17ac0*/  HMMA.16816.F32.BF16 R52, R60, R32, R52 ;  /* 0x000000203c34723c */ /* 0x002fe60000041834 */
[----:B------:R-:W-:-:S04]  /*17ad0*/  FADD.FTZ R147, R148, R147 ;  /* 0x0000009394937221 */ /* 0x000fc80000010000 */
[----:B------:R-:W-:Y:S02]  /*17ae0*/  FFMA.FTZ R32, R85, R121, -R119 ;  /* 0x0000007955207223 */ /* 0x000fe40000010877 */
[----:B------:R-:W-:-:S04]  /*17af0*/  FADD.FTZ R85, R3, R123 ;  /* 0x0000007b03557221 */ /* 0x000fc80000010000 */
        /* <DEDUP_REMOVED lines=9> */
[----:B------:R-:W-:Y:S01]  /*17b90*/  HMMA.16816.F32.BF16 R20, R60, R40, R20 ;  /* 0x000000283c14723c */ /* 0x000fe20000041814 */
[----:B------:R-:W-:Y:S02]  /*17ba0*/  FADD.FTZ R169, R169, R159 ;  /* 0x0000009fa9a97221 */ /* 0x000fe40000010000 */
[----:B------:R-:W-:-:S05]  /*17bb0*/  FADD.FTZ R141, R149, R141 ;  /* 0x0000008d958d7221 */ /* 0x000fca0000010000 */
[----:B------:R-:W-:Y:S01]  /*17bc0*/  HMMA.16816.F32.BF16 R16, R60, R42, R16 ;  /* 0x0000002a3c10723c */ /* 0x000fe20000041810 */
[----:B------:R-:W1:Y:S01]  /*17bd0*/  LDSM.16.MT88.4 R40, [R228+0x10800] ;  /* 0x01080000e428783b */ /* 0x000e620000004200 */
[----:B------:R-:W-:Y:S02]  /*17be0*/  FADD.FTZ R154, R154, R141 ;  /* 0x0000008d9a9a7221 */ /* 0x000fe40000010000 */
[----:B------:R-:W-:Y:S02]  /*17bf0*/  FADD.FTZ R169, R170, R169 ;  /* 0x000000a9aaa97221 */ /* 0x000fe40000010000 */
[-CC-:B------:R-:W-:Y:S02]  /*17c00*/  FFMA.FTZ R65, R92, R121.reuse, -R119.reuse ;  /* 0x000000795c417223 */ /* 0x180fe40000010877 */
[-CC-:B------:R-:W-:Y:S02]  /*17c10*/  FFMA.FTZ R64, R90, R121.reuse, -R119.reuse ;  /* 0x000000795a407223 */ /* 0x180fe40000010877 */
[----:B------:R-:W-:-:S02]  /*17c20*/  FFMA.FTZ R66, R89, R121, -R119 ;  /* 0x0000007959427223 */ /* 0x000fc40000010877 */
[-C--:B------:R-:W-:Y:S02]  /*17c30*/  FFMA.FTZ R67, R95, R121.reuse, -R120 ;  /* 0x000000795f437223 */ /* 0x080fe40000010878 */
[-C--:B------:R-:W-:Y:S01]  /*17c40*/  FFMA.FTZ R88, R88, R121.reuse, -R119 ;  /* 0x0000007958587223 */ /* 0x080fe20000010877 */
[----:B------:R-:W-:Y:S01]  /*17c50*/  HMMA.16816.F32.BF16 R48, R60, R34, R48 ;  /* 0x000000223c30723c */ /* 0x000fe20000041830 */
[----:B------:R-:W-:Y:S01]  /*17c60*/  FADD.FTZ R154, R153, R154 ;  /* 0x0000009a999a7221 */ /* 0x000fe20000010000 */
[----:B------:R2:W-:Y:S01]  /*17c70*/  MUFU.EX2 R3, R32 ;  /* 0x0000002000037308 */ /* 0x0005e20000000800 */
[----:B------:R-:W-:Y:S01]  /*17c80*/  FADD.FTZ R172, R172, R169 ;  /* 0x000000a9acac7221 */ /* 0x000fe20000010000 */
[----:B------:R-:W-:Y:S01]  /*17c90*/  LDSM.16.MT88.4 R140, [R226+0x11800] ;  /* 0x01180000e28c783b */ /* 0x000fe20000004200 */
[-CC-:B------:R-:W-:Y:S02]  /*17ca0*/  FFMA.FTZ R89, R94, R121.reuse, -R120.reuse ;  /* 0x000000795e597223 */ /* 0x180fe40000010878 */
[----:B------:R-:W-:-:S02]  /*17cb0*/  FFMA.FTZ R90, R109, R121, -R120 ;  /* 0x000000796d5a7223 */ /* 0x000fc40000010878 */
[----:B------:R-:W-:Y:S02]  /*17cc0*/  FFMA.FTZ R92, R108, R121, -R120 ;  /* 0x000000796c5c7223 */ /* 0x000fe40000010878 */
[----:B------:R-:W-:Y:S02]  /*17cd0*/  FADD.FTZ R155, R155, R154 ;  /* 0x0000009a9b9b7221 */ /* 0x000fe40000010000 */
[----:B------:R-:W-:Y:S02]  /*17ce0*/  FADD.FTZ R172, R176, R172 ;  /* 0x000000acb0ac7221 */ /* 0x000fe40000010000 */
[----:B------:R-:W-:Y:S01]  /*17cf0*/  FADD.FTZ R155, R161, R155 ;  /* 0x0000009ba19b7221 */ /* 0x000fe20000010000 */
[----:B------:R-:W-:Y:S01]  /*17d00*/  MUFU.EX2 R65, R65 ;  /* 0x0000004100417308 */ /* 0x000fe20000000800 */
[----:B------:R-:W-:Y:S01]  /*17d10*/  FADD.FTZ R185, R185, R172 ;  /* 0x000000acb9b97221 */ /* 0x000fe20000010000 */
[----:B--2---:R-:W2:Y:S01]  /*17d20*/  LDSM.16.MT88.4 R32, [R226+0x10800] ;  /* 0x01080000e220783b */ /* 0x004ea20000004200 */
[----:B------:R-:W-:-:S02]  /*17d30*/  FADD.FTZ R163, R163, R155 ;  /* 0x0000009ba3a37221 */ /* 0x000fc40000010000 */
[----:B------:R-:W-:-:S03]  /*17d40*/  FADD.FTZ R185, R187, R185 ;  /* 0x000000b9bbb97221 */ /* 0x000fc60000010000 */
[----:B------:R-:W-:Y:S01]  /*17d50*/  MUFU.EX2 R64, R64 ;  /* 0x0000004000407308 */ /* 0x000fe20000000800 */
[----:B------:R-:W-:-:S07]  /*17d60*/  FADD.FTZ R163, R162, R163 ;  /* 0x000000a3a2a37221 */ /* 0x000fce0000010000 */
[----:B------:R-:W-:Y:S01]  /*17d70*/  MUFU.EX2 R66, R66 ;  /* 0x0000004200427308 */ /* 0x000fe20000000800 */
[----:B------:R-:W-:-:S07]  /*17d80*/  FADD.FTZ R192, R192, R185 ;  /* 0x000000b9c0c07221 */ /* 0x000fce0000010000 */
[----:B------:R-:W-:Y:S08]  /*17d90*/  MUFU.EX2 R67, R67 ;  /* 0x0000004300437308 */ /* 0x000ff00000000800 */
[----:B------:R-:W3:Y:S08]  /*17da0*/  MUFU.EX2 R89, R89 ;  /* 0x0000005900597308 */ /* 0x000ef00000000800 */
[----:B------:R-:W-:Y:S08]  /*17db0*/  MUFU.EX2 R90, R90 ;  /* 0x0000005a005a7308 */ /* 0x000ff00000000800 */
[----:B------:R-:W4:Y:S08]  /*17dc0*/  MUFU.EX2 R92, R92 ;  /* 0x0000005c005c7308 */ /* 0x000f300000000800 */
[----:B------:R-:W5:Y:S01]  /*17dd0*/  MUFU.EX2 R88, R88 ;  /* 0x0000005800587308 */ /* 0x000f620000000800 */
[----:B------:R-:W-:-:S02]  /*17de0*/  FADD.FTZ R165, R165, R163 ;  /* 0x000000a3a5a57221 */ /* 0x000fc40000010000 */
[----:B------:R-:W-:Y:S01]  /*17df0*/  FADD.FTZ R192, R193, R192 ;  /* 0x000000c0c1c07221 */ /* 0x000fe20000010000 */
[----:B------:R-:W-:Y:S01]  /*17e00*/  HMMA.16816.F32.BF16 R12, R60, R56, R12 ;  /* 0x000000383c0c723c */ /* 0x000fe2000004180c */
[----:B------:R-:W-:Y:S02]  /*17e10*/  FADD.FTZ R165, R177, R165 ;  /* 0x000000a5b1a57221 */ /* 0x000fe40000010000 */
[----:B------:R-:W-:Y:S02]  /*17e20*/  FADD.FTZ R196, R196, R192 ;  /* 0x000000c0c4c47221 */ /* 0x000fe40000010000 */
[----:B------:R-:W-:-:S03]  /*17e30*/  FADD.FTZ R181, R181, R165 ;  /* 0x000000a5b5b57221 */ /* 0x000fc60000010000 */
[----:B------:R-:W-:Y:S01]  /*17e40*/  HMMA.16816.F32.BF16 R4, R60, R58, R4 ;  /* 0x0000003a3c04723c */ /* 0x000fe20000041804 */
[----:B------:R-:W-:Y:S01]  /*17e50*/  FADD.FTZ R196, R191, R196 ;  /* 0x000000c4bfc47221 */ /* 0x000fe20000010000 */
[----:B------:R-:W-:Y:S05]  /*17e60*/  LDSM.16.MT88.4 R56, [R227+0x10800] ;  /* 0x01080000e338783b */ /* 0x000fea0000004200 */
[----:B---3--:R-:W-:Y:S02]  /*17e70*/  F2FP.BF16.PACK_AB R60, R89, R67 ;  /* 0x00000043593c723e */ /* 0x008fe400000010ff */
[----:B------:R-:W-:Y:S02]  /*17e80*/  F2FP.BF16.PACK_AB R61, R64, R65 ;  /* 0x00000041403d723e */ /* 0x000fe400000010ff */
[----:B----4-:R-:W-:-:S02]  /*17e90*/  F2FP.BF16.PACK_AB R62, R92, R90 ;  /* 0x0000005a5c3e723e */ /* 0x010fc400000010ff */
        /* <DEDUP_REMOVED lines=20> */
[----:B--2---:R-:W-:Y:S01]  /*17fe0*/  HMMA.16816.F32.BF16 R12, R60, R32, R12 ;  /* 0x000000203c0c723c */ /* 0x004fe2000004180c */
[----:B------:R-:W-:Y:S02]  /*17ff0*/  FADD.FTZ R184, R184, R188 ;  /* 0x000000bcb8b87221 */ /* 0x000fe40000010000 */
[----:B------:R-:W-:-:S05]  /*18000*/  FADD.FTZ R152, R151, R152 ;  /* 0x0000009897987221 */ /* 0x000fca0000010000 */
[C---:B------:R-:W-:Y:S01]  /*18010*/  HMMA.16816.F32.BF16 R4, R60.reuse, R34, R4 ;  /* 0x000000223c04723c */ /* 0x040fe20000041804 */
[----:B------:R-:W2:Y:S01]  /*18020*/  LDSM.16.MT88.4 R32, [R227+0x11000] ;  /* 0x01100000e320783b */ /* 0x000ea20000004200 */
[----:B------:R-:W-:Y:S02]  /*18030*/  FADD.FTZ R184, R183, R184 ;  /* 0x000000b8b7b87221 */ /* 0x000fe40000010000 */
[----:B------:R-:W-:Y:S02]  /*18040*/  FFMA.FTZ R252, R9, R121, -R119 ;  /* 0x0000007909fc7223 */ /* 0x000fe40000010877 */
[----:B------:R-:W-:Y:S02]  /*18050*/  FADD.FTZ R9, R150, R152 ;  /* 0x0000009896097221 */ /* 0x000fe40000010000 */
[----:B------:R-:W-:Y:S01]  /*18060*/  FADD.FTZ R173, R173, R184 ;  /* 0x000000b8adad7221 */ /* 0x000fe20000010000 */
[----:B-1----:R-:W-:Y:S01]  /*18070*/  HMMA.16816.F32.BF16 R52, R60, R40, R52 ;  /* 0x000000283c34723c */ /* 0x002fe20000041834 */
[----:B------:R-:W-:-:S02]  /*18080*/  FADD.FTZ R9, R70, R9 ;  /* 0x0000000946097221 */ /* 0x000fc40000010000 */
[-CC-:B------:R-:W-:Y:S02]  /*18090*/  FFMA.FTZ R85, R91, R121.reuse, -R120.reuse ;  /* 0x000000795b557223 */ /* 0x180fe40000010878 */
[-CC-:B------:R-:W-:Y:S02]  /*180a0*/  FFMA.FTZ R84, R84, R121.reuse, -R119.reuse ;  /* 0x0000007954547223 */ /* 0x180fe40000010877 */
[-C--:B------:R-:W-:Y:S01]  /*180b0*/  FFMA.FTZ R83, R83, R121.reuse, -R119 ;  /* 0x0000007953537223 */ /* 0x080fe20000010877 */
[----:B------:R-:W-:Y:S01]  /*180c0*/  HMMA.16816.F32.BF16 R48, R60, R42, R48 ;  /* 0x0000002a3c30723c */ /* 0x000fe20000041830 */
[-CC-:B------:R-:W-:Y:S01]  /*180d0*/  FFMA.FTZ R87, R87, R121.reuse, -R120.reuse ;  /* 0x0000007957577223 */ /* 0x180fe20000010878 */
[----:B------:R-:W1:Y:S01]  /*180e0*/  LDSM.16.MT88.4 R40, [R226+0x11000] ;  /* 0x01100000e228783b */ /* 0x000e620000004200 */
[-CC-:B------:R-:W-:Y:S02]  /*180f0*/  FFMA.FTZ R86, R86, R121.reuse, -R120.reuse ;  /* 0x0000007956567223 */ /* 0x180fe40000010878 */
[----:B------:R-:W-:-:S02]  /*18100*/  FFMA.FTZ R91, R112, R121, -R120 ;  /* 0x00000079705b7223 */ /* 0x000fc40000010878 */
[----:B------:R-:W-:Y:S01]  /*18110*/  FFMA.FTZ R82, R82, R121, -R119 ;  /* 0x0000007952527223 */ /* 0x000fe20000010877 */
[----:B------:R-:W-:Y:S01]  /*18120*/  HMMA.16816.F32.BF16 R20, R60, R56, R20 ;  /* 0x000000383c14723c */ /* 0x000fe20000041814 */
[----:B------:R-:W-:-:S07]  /*18130*/  FADD.FTZ R173, R171, R173 ;  /* 0x000000adabad7221 */ /* 0x000fce0000010000 */
[----:B------:R-:W-:Y:S01]  /*18140*/  HMMA.16816.F32.BF16 R16, R60, R58, R16 ;  /* 0x0000003a3c10723c */ /* 0x000fe20000041810 */
[----:B------:R-:W-:Y:S01]  /*18150*/  FADD.FTZ R69, R69, R9 ;  /* 0x0000000945457221 */ /* 0x000fe20000010000 */
[----:B------:R-:W-:Y:S01]  /*18160*/  MUFU.EX2 R84, R84 ;  /* 0x0000005400547308 */ /* 0x000fe20000000800 */
[----:B------:R-:W-:Y:S01]  /*18170*/  FADD.FTZ R173, R168, R173 ;  /* 0x000000ada8ad7221 */ /* 0x000fe20000010000 */
[----:B------:R-:W3:Y:S01]  /*18180*/  LDSM.16.MT88.4 R56, [R228+0x11000] ;  /* 0x01100000e438783b */ /* 0x000ee20000004200 */
[----:B------:R-:W-:Y:S02]  /*18190*/  FADD.FTZ R69, R74, R69 ;  /* 0x000000454a457221 */ /* 0x000fe40000010000 */
[----:B------:R-:W-:Y:S01]  /*181a0*/  FADD.FTZ R164, R164, R173 ;  /* 0x000000ada4a47221 */ /* 0x000fe20000010000 */
[----:B------:R-:W-:Y:S02]  /*181b0*/  LDSM.16.MT88.4 R148, [R227+0x11800] ;  /* 0x01180000e394783b */ /* 0x000fe40000004200 */
[----:B------:R-:W-:Y:S01]  /*181c0*/  MUFU.EX2 R83, R83 ;  /* 0x0000005300537308 */ /* 0x000fe20000000800 */
[----:B------:R-:W-:-:S07]  /*181d0*/  FADD.FTZ R69, R73, R69 ;  /* 0x0000004549457221 */ /* 0x000fce0000010000 */
[----:B------:R-:W-:Y:S01]  /*181e0*/  MUFU.EX2 R85, R85 ;  /* 0x0000005500557308 */ /* 0x000fe20000000800 */
[----:B------:R-:W-:-:S07]  /*181f0*/  FADD.FTZ R164, R144, R164 ;  /* 0x000000a490a47221 */ /* 0x000fce0000010000 */
[----:B------:R-:W4:Y:S08]  /*18200*/  MUFU.EX2 R87, R87 ;  /* 0x0000005700577308 */ /* 0x000f300000000800 */
[----:B------:R-:W-:Y:S08]  /*18210*/  MUFU.EX2 R86, R86 ;  /* 0x0000005600567308 */ /* 0x000ff00000000800 */
[----:B------:R-:W5:Y:S08]  /*18220*/  MUFU.EX2 R91, R91 ;  /* 0x0000005b005b7308 */ /* 0x000f700000000800 */
[----:B------:R-:W1:Y:S01]  /*18230*/  MUFU.EX2 R82, R82 ;  /* 0x0000005200527308 */ /* 0x000e620000000800 */
[----:B------:R-:W-:-:S02]  /*18240*/  FADD.FTZ R79, R79, R69 ;  /* 0x000000454f4f7221 */ /* 0x000fc40000010000 */
[----:B------:R-:W-:Y:S02]  /*18250*/  FADD.FTZ R68, R68, R164 ;  /* 0x000000a444447221 */ /* 0x000fe40000010000 */
[----:B------:R-:W-:Y:S01]  /*18260*/  FADD.FTZ R79, R78, R79 ;  /* 0x0000004f4e4f7221 */ /* 0x000fe20000010000 */
[----:B----4-:R-:W-:Y:S01]  /*18270*/  F2FP.BF16.PACK_AB R60, R87, R85 ;  /* 0x00000055573c723e */ /* 0x010fe200000010ff */
[----:B------:R-:W-:Y:S01]  /*18280*/  FADD.FTZ R68, R72, R68 ;  /* 0x0000004448447221 */ /* 0x000fe20000010000 */
[----:B------:R-:W-:Y:S01]  /*18290*/  F2FP.BF16.PACK_AB R61, R84, R3 ;  /* 0x00000003543d723e */ /* 0x000fe200000010ff */
[----:B------:R-:W-:Y:S01]  /*182a0*/  FADD.FTZ R105, R105, R79 ;  /* 0x0000004f69697221 */ /* 0x000fe20000010000 */
[----:B-----5:R-:W-:Y:S01]  /*182b0*/  F2FP.BF16.PACK_AB R62, R91, R86 ;  /* 0x000000565b3e723e */ /* 0x020fe200000010ff */
[----:B------:R-:W-:Y:S01]  /*182c0*/  FADD.FTZ R71, R71, R68 ;  /* 0x0000004447477221 */ /* 0x000fe20000010000 */
[----:B-1----:R-:W-:Y:S01]  /*182d0*/  F2FP.BF16.PACK_AB R63, R82, R83 ;  /* 0x00000053523f723e */ /* 0x002fe200000010ff */
[----:B------:R-:W-:-:S02]  /*182e0*/  FADD.FTZ R105, R106, R105 ;  /* 0x000000696a697221 */ /* 0x000fc40000010000 */
[----:B------:R-:W-:Y:S02]  /*182f0*/  FADD.FTZ R71, R77, R71 ;  /* 0x000000474d477221 */ /* 0x000fe40000010000 */
[----:B------:R-:W-:Y:S02]  /*18300*/  FADD.FTZ R103, R103, R105 ;  /* 0x0000006967677221 */ /* 0x000fe40000010000 */
[----:B--2---:R-:W-:Y:S01]  /*18310*/  HMMA.16816.F32.BF16 R20, R60, R32, R20 ;  /* 0x000000203c14723c */ /* 0x004fe20000041814 */
[----:B------:R-:W-:Y:S02]  /*18320*/  FADD.FTZ R199, R199, R71 ;  /* 0x00000047c7c77221 */ /* 0x000fe40000010000 */
[----:B------:R-:W-:-:S05]  /*18330*/  FADD.FTZ R103, R102, R103 ;  /* 0x0000006766677221 */ /* 0x000fca0000010000 */
[C---:B------:R-:W-:Y:S01]  /*18340*/  HMMA.16816.F32.BF16 R16, R60.reuse, R34, R16 ;  /* 0x000000223c10723c */ /* 0x040fe20000041810 */
[----:B------:R-:W1:Y:S01]  /*18350*/  LDSM.16.MT88.4 R32, [R228+0x11800] ;  /* 0x01180000e420783b */ /* 0x000e620000004200 */
[----:B------:R-:W-:Y:S02]  /*18360*/  FADD.FTZ R199, R75, R199 ;  /* 0x000000c74bc77221 */ /* 0x000fe40000010000 */
[----:B------:R-:W-:Y:S02]  /*18370*/  FADD.FTZ R99, R99, R103 ;  /* 0x0000006763637221 */ /* 0x000fe40000010000 */
[-CC-:B------:R-:W-:Y:S02]  /*18380*/  FFMA.FTZ R81, R81, R121.reuse, -R119.reuse ;  /* 0x0000007951517223 */ /* 0x180fe40000010877 */
[----:B------:R-:W-:Y:S01]  /*18390*/  HMMA.16816.F32.BF16 R12, R60, R40, R12 ;  /* 0x000000283c0c723c */ /* 0x000fe2000004180c */
[-CC-:B------:R-:W-:Y:S02]  /*183a0*/  FFMA.FTZ R80, R80, R121.reuse, -R119.reuse ;  /* 0x0000007950507223 */ /* 0x180fe40000010877 */
[----:B------:R-:W-:-:S02]  /*183b0*/  FFMA.FTZ R76, R76, R121, -R119 ;  /* 0x000000794c4c7223 */ /* 0x000fc40000010877 */
[-CC-:B------:R-:W-:Y:S02]  /*183c0*/  FFMA.FTZ R94, R111, R121.reuse, -R120.reuse ;  /* 0x000000796f5e7223 */ /* 0x180fe40000010878 */
[-CC-:B------:R-:W-:Y:S02]  /*183d0*/  FFMA.FTZ R95, R110, R121.reuse, -R120.reuse ;  /* 0x000000796e5f7223 */ /* 0x180fe40000010878 */
[-CC-:B------:R-:W-:Y:S02]  /*183e0*/  FFMA.FTZ R40, R114, R121.reuse, -R120.reuse ;  /* 0x0000007972287223 */ /* 0x180fe40000010878 */
[----:B------:R-:W-:Y:S02]  /*183f0*/  FFMA.FTZ R41, R113, R121, -R120 ;  /* 0x0000007971297223 */ /* 0x000fe40000010878 */
[----:B------:R-:W-:Y:S02]  /*18400*/  FADD.FTZ R104, R104, R199 ;  /* 0x000000c768687221 */ /* 0x000fe40000010000 */
[----:B------:R-:W-:Y:S01]  /*18410*/  FADD.FTZ R99, R98, R99 ;  /* 0x0000006362637221 */ /* 0x000fe20000010000 */
[----:B---3--:R-:W-:Y:S01]  /*18420*/  HMMA.16816.F32.BF16 R28, R60, R56, R28 ;  /* 0x000000383c1c723c */ /* 0x008fe2000004181c */
[----:B------:R-:W-:Y:S01]  /*18430*/  FADD.FTZ R104, R101, R104 ;  /* 0x0000006865687221 */ /* 0x000fe20000010000 */
[----:B------:R-:W-:Y:S01]  /*18440*/  MUFU.EX2 R81, R81 ;  /* 0x0000005100517308 */ /* 0x000fe20000000800 */
[----:B------:R-:W-:-:S02]  /*18450*/  FADD.FTZ R67, R67, R99 ;  /* 0x0000006343437221 */ /* 0x000fc40000010000 */
[----:B------:R-:W-:-:S03]  /*18460*/  FADD.FTZ R100, R100, R104 ;  /* 0x0000006864647221 */ /* 0x000fc60000010000 */
[----:B------:R-:W-:Y:S01]  /*18470*/  HMMA.16816.F32.BF16 R24, R60, R58, R24 ;  /* 0x0000003a3c18723c */ /* 0x000fe20000041818 */
[----:B------:R-:W2:Y:S01]  /*18480*/  LDSM.16.MT88.4 R56, [R225+0x11000] ;  /* 0x01100000e138783b */ /* 0x000ea20000004200 */
[----:B------:R-:W-:Y:S01]  /*18490*/  MUFU.EX2 R80, R80 ;  /* 0x0000005000507308 */ /* 0x000fe20000000800 */
[----:B------:R-:W-:-:S07]  /*184a0*/  FADD.FTZ R67, R89, R67 ;  /* 0x0000004359437221 */ /* 0x000fce0000010000 */
[----:B------:R-:W-:Y:S01]  /*184b0*/  MUFU.EX2 R76, R76 ;  /* 0x0000004c004c7308 */ /* 0x000fe20000000800 */
[----:B------:R-:W-:-:S07]  /*184c0*/  FADD.FTZ R100, R97, R100 ;  /* 0x0000006461647221 */ /* 0x000fce0000010000 */
[----:B------:R-:W-:Y:S01]  /*184d0*/  MUFU.EX2 R94, R94 ;  /* 0x0000005e005e7308 */ /* 0x000fe20000000800 */
[----:B------:R-:W-:-:S07]  /*184e0*/  FADD.FTZ R90, R90, R67 ;  /* 0x000000435a5a7221 */ /* 0x000fce0000010000 */
[----:B------:R-:W3:Y:S08]  /*184f0*/  MUFU.EX2 R95, R95 ;  /* 0x0000005f005f7308 */ /* 0x000ef00000000800 */
[----:B------:R-:W-:Y:S08]  /*18500*/  MUFU.EX2 R40, R40 ;  /* 0x0000002800287308 */ /* 0x000ff00000000800 */
[----:B------:R-:W4:Y:S08]  /*18510*/  MUFU.EX2 R41, R41 ;  /* 0x0000002900297308 */ /* 0x000f300000000800 */
[----:B------:R-:W5:Y:S01]  /*18520*/  MUFU.EX2 R252, R252 ;  /* 0x000000fc00fc7308 */ /* 0x000f620000000800 */
[----:B------:R-:W-:-:S02]  /*18530*/  FADD.FTZ R96, R96, R100 ;  /* 0x0000006460607221 */ /* 0x000fc40000010000 */
[----:B------:R-:W-:Y:S02]  /*18540*/  FADD.FTZ R90, R92, R90 ;  /* 0x0000005a5c5a7221 */ /* 0x000fe40000010000 */
[----:B------:R-:W-:Y:S01]  /*18550*/  FADD.FTZ R96, R93, R96 ;  /* 0x000000605d607221 */ /* 0x000fe20000010000 */
[----:B---3--:R-:W-:Y:S01]  /*18560*/  F2FP.BF16.PACK_AB R132, R95, R94 ;  /* 0x0000005e5f84723e */ /* 0x008fe200000010ff */
[----:B------:R-:W-:Y:S01]  /*18570*/  FADD.FTZ R85, R85, R90 ;  /* 0x0000005a55557221 */ /* 0x000fe20000010000 */
[----:B------:R-:W-:Y:S02]  /*18580*/  F2FP.BF16.PACK_AB R133, R80, R81 ;  /* 0x000000515085723e */ /* 0x000fe400000010ff */
[----:B----4-:R-:W-:Y:S01]  /*18590*/  F2FP.BF16.PACK_AB R134, R41, R40 ;  /* 0x000000282986723e */ /* 0x010fe200000010ff */
[----:B------:R-:W-:Y:S02]  /*185a0*/  FADD.FTZ R65, R65, R96 ;  /* 0x0000006041417221 */ /* 0x000fe40000010000 */
[----:B------:R-:W-:Y:S01]  /*185b0*/  FADD.FTZ R85, R87, R85 ;  /* 0x0000005557557221 */ /* 0x000fe20000010000 */
[----:B-----5:R-:W-:Y:S01]  /*185c0*/  F2FP.BF16.PACK_AB R135, R252, R76 ;  /* 0x0000004cfc87723e */ /* 0x020fe200000010ff */
[----:B------:R-:W-:-:S02]  /*185d0*/  FADD.FTZ R65, R64, R65 ;  /* 0x0000004140417221 */ /* 0x000fc40000010000 */
[----:B------:R-:W-:-:S04]  /*185e0*/  FADD.FTZ R86, R86, R85 ;  /* 0x0000005556567221 */ /* 0x000fc80000010000 */
[----:B-1----:R-:W-:Y:S01]  /*185f0*/  HMMA.16816.F32.BF16 R156, R132, R34, R24 ;  /* 0x00000022849c723c */ /* 0x002fe20000041818 */
[----:B------:R-:W1:Y:S01]  /*18600*/  LDSM.16.MT88.4 R24, [R225+0x11800] ;  /* 0x01180000e118783b */ /* 0x000e620000004200 */
[----:B------:R-:W-:Y:S02]  /*18610*/  FADD.FTZ R66, R66, R65 ;  /* 0x0000004142427221 */ /* 0x000fe40000010000 */
[----:B------:R-:W-:Y:S02]  /*18620*/  FADD.FTZ R86, R91, R86 ;  /* 0x000000565b567221 */ /* 0x000fe40000010000 */
[----:B------:R-:W-:Y:S02]  /*18630*/  FADD.FTZ R66, R88, R66 ;  /* 0x0000004258427221 */ /* 0x000fe40000010000 */
[----:B------:R-:W-:Y:S02]  /*18640*/  FADD.FTZ R86, R94, R86 ;  /* 0x000000565e567221 */ /* 0x000fe40000010000 */
[----:B------:R-:W-:-:S02]  /*18650*/  FADD.FTZ R3, R3, R66 ;  /* 0x0000004203037221 */ /* 0x000fc40000010000 */
[----:B------:R-:W-:Y:S02]  /*18660*/  FADD.FTZ R86, R95, R86 ;  /* 0x000000565f567221 */ /* 0x000fe40000010000 */
[----:B------:R-:W-:Y:S01]  /*18670*/  FADD.FTZ R3, R84, R3 ;  /* 0x0000000354037221 */ /* 0x000fe20000010000 */
[----:B------:R-:W-:Y:S01]  /*18680*/  HMMA.16816.F32.BF16 R4, R60, R42, R4 ;  /* 0x0000002a3c04723c */ /* 0x000fe20000041804 */
[----:B------:R-:W-:Y:S02]  /*18690*/  FADD.FTZ R86, R40, R86 ;  /* 0x0000005628567221 */ /* 0x000fe40000010000 */
[----:B------:R-:W-:Y:S02]  /*186a0*/  FADD.FTZ R83, R83, R3 ;  /* 0x0000000353537221 */ /* 0x000fe40000010000 */
[----:B------:R-:W-:-:S03]  /*186b0*/  FADD.FTZ R3, R41, R86 ;  /* 0x0000005629037221 */ /* 0x000fc60000010000 */
[C---:B--2---:R-:W-:Y:S08]  /*186c0*/  HMMA.16816.F32.BF16 R52, R60.reuse, R56, R52 ;  /* 0x000000383c34723c */ /* 0x044ff00000041834 */
[----:B------:R-:W-:Y:S01]  /*186d0*/  HMMA.16816.F32.BF16 R48, R60, R58, R48 ;  /* 0x0000003a3c30723c */ /* 0x000fe20000041830 */
[----:B------:R2:W-:Y:S01]  /*186e0*/  STL [R1], R3 ;  /* 0x0000000301007387 */ /* 0x0005e20000100800 */
[----:B------:R-:W-:-:S04]  /*186f0*/  FADD.FTZ R83, R82, R83 ;  /* 0x0000005352537221 */ /* 0x000fc80000010000 */
[----:B------:R-:W-:-:S04]  /*18700*/  FADD.FTZ R83, R81, R83 ;  /* 0x0000005351537221 */ /* 0x000fc80000010000 */
[----:B------:R-:W-:Y:S01]  /*18710*/  FADD.FTZ R83, R80, R83 ;  /* 0x0000005350537221 */ /* 0x000fe20000010000 */
[----:B------:R-:W-:Y:S03]  /*18720*/  HMMA.16816.F32.BF16 R152, R132, R148, R20 ;  /* 0x000000948498723c */ /* 0x000fe60000041814 */
[----:B------:R-:W-:-:S05]  /*18730*/  FADD.FTZ R83, R76, R83 ;  /* 0x000000534c537221 */ /* 0x000fca0000010000 */
[----:B------:R-:W-:Y:S01]  /*18740*/  HMMA.16816.F32.BF16 R144, R132, R140, R12 ;  /* 0x0000008c8490723c */ /* 0x000fe2000004180c */
[----:B------:R-:W-:-:S07]  /*18750*/  FADD.FTZ R252, R252, R83 ;  /* 0x00000053fcfc7221 */ /* 0x000fce0000010000 */
[C---:B------:R-:W-:Y:S08]  /*18760*/  HMMA.16816.F32.BF16 R160, R132.reuse, R32, R28 ;  /* 0x0000002084a0723c */ /* 0x040ff0000004181c */
[C---:B------:R-:W-:Y:S08]  /*18770*/  HMMA.16816.F32.BF16 R148, R132.reuse, R150, R16 ;  /* 0x000000968494723c */ /* 0x040ff00000041810 */
[C---:B------:R-:W-:Y:S08]  /*18780*/  HMMA.16816.F32.BF16 R140, R132.reuse, R142, R4 ;  /* 0x0000008e848c723c */ /* 0x040ff00000041804 */
[C---:B-1----:R-:W-:Y:S08]  /*18790*/  HMMA.16816.F32.BF16 R136, R132.reuse, R24, R52 ;  /* 0x000000188488723c */ /* 0x042ff00000041834 */
[----:B------:R-:W-:Y:S01]  /*187a0*/  HMMA.16816.F32.BF16 R132, R132, R26, R48 ;  /* 0x0000001a8484723c */ /* 0x000fe20000041830 */
[----:B------:R-:W-:Y:S07]  /*187b0*/  @!P1 BRA `(.L_x_2689) ;  /* 0x0000673000009947 */ /* 0x000fee0003800000 */
[----:B--2---:R-:W-:-:S04]  /*187c0*/  DEPBAR.LE SB0, 0x0 ;  /* 0x000080000000791a */ /* 0x004fc80000000000 */
[----:B------:R-:W-:Y:S01]  /*187d0*/  WARPSYNC 0xffffffff ;  /* 0xffffffff00007948 */ /* 0x000fe20003800000 */
[----:B------:R-:W-:Y:S01]  /*187e0*/  BSSY B0, `(.L_x_2690) ;  /* 0x0000045000007945 */ /* 0x000fe20003800000 */
[----:B------:R-:W-:Y:S01]  /*187f0*/  IADD3 R247, R37, -0x2, RZ ;  /* 0xfffffffe25f77810 */ /* 0x000fe20007ffe0ff */
[----:B------:R-:W-:Y:S06]  /*18800*/  BAR.SYNC.DEFER_BLOCKING 0x0 ;  /* 0x0000000000007b1d */ /* 0x000fec0000010000 */
[----:B------:R-:W-:Y:S05]  /*18810*/  @!P0 BRA `(.L_x_2691) ;  /* 0x000003e000008947 */ /* 0x000fea0003800000 */
[----:B------:R-:W2:Y:S01]  /*18820*/  LD.E R13, [R10.64+0x170] ;  /* 0x000170060a0d7980 */ /* 0x000ea2000c101900 */
[----:B------:R-:W-:-:S05]  /*18830*/  IMAD.SHL.U32 R3, R247, 0x100, RZ ;  /* 0x00000100f7037824 */ /* 0x000fca00078e00ff */
[----:B------:R-:W-:Y:S02]  /*18840*/  IABS R4, R3 ;  /* 0x0000000300047213 */ /* 0x000fe40000000000 */
[----:B------:R-:W-:-:S04]  /*18850*/  IADD3 R14, R3, 0x100, RZ ;  /* 0x00000100030e7810 */ /* 0x000fc80007ffe0ff */
[----:B------:R-:W-:Y:S02]  /*18860*/  IABS R6, R14 ;  /* 0x0000000e00067213 */ /* 0x000fe40000000000 */
[-C--:B--2---:R-:W-:Y:S02]  /*18870*/  IABS R7, R13.reuse ;  /* 0x0000000d00077213 */ /* 0x084fe40000000000 */
[-C--:B------:R-:W-:Y:S02]  /*18880*/  IABS R5, R13.reuse ;  /* 0x0000000d00057213 */ /* 0x080fe40000000000 */
[----:B------:R-:W1:Y:S01]  /*18890*/  I2F.RP R16, R7 ;  /* 0x0000000700107306 */ /* 0x000e620000209400 */
[----:B------:R-:W-:Y:S02]  /*188a0*/  LOP3.LUT R3, R3, R13, RZ, 0x3c, !PT ;  /* 0x0000000d03037212 */ /* 0x000fe400078e3cff */
[----:B------:R-:W-:Y:S02]  /*188b0*/  IADD3 R5, RZ, -R5, RZ ;  /* 0x80000005ff057210 */ /* 0x000fe40007ffe0ff */
[----:B------:R-:W-:-:S02]  /*188c0*/  LOP3.LUT R14, R14, R13, RZ, 0x3c, !PT ;  /* 0x0000000d0e0e7212 */ /* 0x000fc400078e3cff */
[----:B------:R-:W-:Y:S02]  /*188d0*/  ISETP.GE.AND P1, PT, R3, RZ, PT ;  /* 0x000000ff0300720c */ /* 0x000fe40003f26270 */
[----:B------:R-:W-:Y:S02]  /*188e0*/  ISETP.GE.AND P3, PT, R14, RZ, PT ;  /* 0x000000ff0e00720c */ /* 0x000fe40003f66270 */
[----:B------:R-:W-:Y:S01]  /*188f0*/  LOP3.LUT R3, RZ, R13, RZ, 0x33, !PT ;  /* 0x0000000dff037212 */ /* 0x000fe200078e33ff */
[----:B------:R2:W3:Y:S01]  /*18900*/  LD.E.64 R14, [R10.64+0x40] ;  /* 0x000040060a0e7980 */ /* 0x0004e2000c101b00 */
[----:B-1----:R-:W1:Y:S02]  /*18910*/  MUFU.RCP R16, R16 ;  /* 0x0000001000107308 */ /* 0x002e640000001000 */
[----:B-1----:R-:W-:-:S06]  /*18920*/  IADD3 R16, R16, 0xffffffe, RZ ;  /* 0x0ffffffe10107810 */ /* 0x002fcc0007ffe0ff */
[----:B------:R-:W1:Y:S01]  /*18930*/  F2I.FTZ.U32.TRUNC.NTZ R17, R16 ;  /* 0x0000001000117305 */ /* 0x000e62000021f000 */
[----:B--2---:R-:W2:Y:S01]  /*18940*/  LD.E.64 R10, [R10.64+0x28] ;  /* 0x000028060a0a7980 */ /* 0x004ea2000c101b00 */
[----:B-1----:R-:W-:Y:S02]  /*18950*/  IMAD.MOV R12, RZ, RZ, -R17 ;  /* 0x000000ffff0c7224 */ /* 0x002fe400078e0a11 */
[----:B------:R-:W-:Y:S02]  /*18960*/  IMAD.MOV.U32 R16, RZ, RZ, RZ ;  /* 0x000000ffff107224 */ /* 0x000fe400078e00ff */
[----:B------:R-:W-:-:S04]  /*18970*/  IMAD R12, R12, R7, RZ ;  /* 0x000000070c0c7224 */ /* 0x000fc800078e02ff */
[----:B------:R-:W-:-:S06]  /*18980*/  IMAD.HI.U32 R12, R17, R12, R16 ;  /* 0x0000000c110c7227 */ /* 0x000fcc00078e0010 */
[----:B------:R-:W-:-:S04]  /*18990*/  IMAD.HI.U32 R9, R12, R4, RZ ;  /* 0x000000040c097227 */ /* 0x000fc800078e00ff */
[----:B------:R-:W-:Y:S02]  /*189a0*/  IMAD R4, R9, R5, R4 ;  /* 0x0000000509047224 */ /* 0x000fe400078e0204 */
[----:B------:R-:W-:-:S03]  /*189b0*/  IMAD.HI.U32 R12, R12, R6, RZ ;  /* 0x000000060c0c7227 */ /* 0x000fc600078e00ff */
[----:B------:R-:W-:Y:S01]  /*189c0*/  ISETP.GT.U32.AND P2, PT, R7, R4, PT ;  /* 0x000000040700720c */ /* 0x000fe20003f44070 */
[----:B------:R-:W-:-:S05]  /*189d0*/  IMAD R5, R12, R5, R6 ;  /* 0x000000050c057224 */ /* 0x000fca00078e0206 */
[----:B------:R-:W-:-:S07]  /*189e0*/  ISETP.GT.U32.AND P4, PT, R7, R5, PT ;  /* 0x000000050700720c */ /* 0x000fce0003f84070 */
[--C-:B------:R-:W-:Y:S01]  /*189f0*/  @!P2 IMAD.IADD R4, R4, 0x1, -R7.reuse ;  /* 0x000000010404a824 */ /* 0x100fe200078e0a07 */
[----:B------:R-:W-:Y:S02]  /*18a00*/  @!P2 IADD3 R9, R9, 0x1, RZ ;  /* 0x000000010909a810 */ /* 0x000fe40007ffe0ff */
[----:B------:R-:W-:Y:S02]  /*18a10*/  ISETP.NE.AND P2, PT, R13, RZ, PT ;  /* 0x000000ff0d00720c */ /* 0x000fe40003f45270 */
[----:B------:R-:W-:Y:S01]  /*18a20*/  ISETP.GE.U32.AND P5, PT, R4, R7, PT ;  /* 0x000000070400720c */ /* 0x000fe20003fa6070 */
[----:B------:R-:W-:Y:S01]  /*18a30*/  @!P4 IMAD.IADD R5, R5, 0x1, -R7 ;  /* 0x000000010505c824 */ /* 0x000fe200078e0a07 */
[----:B------:R-:W-:-:S04]  /*18a40*/  @!P4 IADD3 R12, R12, 0x1, RZ ;  /* 0x000000010c0cc810 */ /* 0x000fc80007ffe0ff */
[----:B------:R-:W-:-:S07]  /*18a50*/  ISETP.GE.U32.AND P6, PT, R5, R7, PT ;  /* 0x000000070500720c */ /* 0x000fce0003fc6070 */
[----:B------:R-:W-:-:S04]  /*18a60*/  @P5 IADD3 R9, R9, 0x1, RZ ;  /* 0x0000000109095810 */ /* 0x000fc80007ffe0ff */
[----:B------:R-:W-:Y:S02]  /*18a70*/  MOV R6, R9 ;  /* 0x0000000900067202 */ /* 0x000fe40000000f00 */
[----:B------:R-:W-:-:S03]  /*18a80*/  @P6 IADD3 R12, R12, 0x1, RZ ;  /* 0x000000010c0c6810 */ /* 0x000fc60007ffe0ff */
[----:B------:R-:W-:Y:S02]  /*18a90*/  @!P1 IMAD.MOV R6, RZ, RZ, -R6 ;  /* 0x000000ffff069224 */ /* 0x000fe400078e0a06 */
[----:B------:R-:W-:-:S03]  /*18aa0*/  @!P3 IMAD.MOV R12, RZ, RZ, -R12 ;  /* 0x000000ffff0cb224 */ /* 0x000fc600078e0a0c */
[C---:B------:R-:W-:Y:S02]  /*18ab0*/  SEL R6, R3.reuse, R6, !P2 ;  /* 0x0000000603067207 */ /* 0x040fe40005000000 */
[----:B------:R-:W-:-:S03]  /*18ac0*/  SEL R3, R3, R12, !P2 ;  /* 0x0000000c03037207 */ /* 0x000fc60005000000 */
[----:B------:R-:W-:-:S04]  /*18ad0*/  IMAD.WIDE R4, R6, 0x4, R244 ;  /* 0x0000000406047825 */ /* 0x000fc800078e02f4 */
[C---:B------:R-:W-:Y:S02]  /*18ae0*/  IMAD.WIDE R16, R3.reuse, 0x4, R244 ;  /* 0x0000000403107825 */ /* 0x040fe400078e02f4 */
[----:B------:R1:W4:Y:S04]  /*18af0*/  LD.E R4, [R4.64] ;  /* 0x0000000604047980 */ /* 0x000328000c101900 */
[----:B-1----:R-:W4:Y:S01]  /*18b00*/  LD.E R5, [R16.64] ;  /* 0x0000000610057980 */ /* 0x002f22000c101900 */
[----:B------:R-:W-:-:S05]  /*18b10*/  IADD3 R3, R3, -R6, RZ ;  /* 0x8000000603037210 */ /* 0x000fca0007ffe0ff */
[----:B------:R-:W-:-:S05]  /*18b20*/  IMAD R13, R13, R3, -0x100 ;  /* 0xffffff000d0d7424 */ /* 0x000fca00078e0203 */
[----:B------:R-:W-:Y:S01]  /*18b30*/  SHF.R.S32.HI R6, RZ, 0x1f, R13 ;  /* 0x0000001fff067819 */ /* 0x000fe2000001140d */
[-C--:B---3--:R-:W-:Y:S02]  /*18b40*/  IMAD R3, R15, R13.reuse, RZ ;  /* 0x0000000d0f037224 */ /* 0x088fe400078e02ff */
[----:B------:R-:W-:-:S04]  /*18b50*/  IMAD.WIDE.U32 R12, R14, R13, RZ ;  /* 0x0000000d0e0c7225 */ /* 0x000fc800078e00ff */
[----:B------:R-:W-:-:S04]  /*18b60*/  IMAD R6, R14, R6, R3 ;  /* 0x000000060e067224 */ /* 0x000fc800078e0203 */
[----:B------:R-:W-:Y:S01]  /*18b70*/  IMAD.IADD R7, R13, 0x1, R6 ;  /* 0x000000010d077824 */ /* 0x000fe200078e0206 */
[----:B------:R-:W-:Y:S01]  /*18b80*/  MOV R6, R12 ;  /* 0x0000000c00067202 */ /* 0x000fe20000000f00 */
[----:B----4-:R-:W-:-:S04]  /*18b90*/  IMAD.IADD R4, R4, 0x1, -R5 ;  /* 0x0000000104047824 */ /* 0x010fc800078e0a05 */
[----:B--2---:R-:W-:Y:S01]  /*18ba0*/  IMAD R3, R11, R4, RZ ;  /* 0x000000040b037224 */ /* 0x004fe200078e02ff */
[----:B------:R-:W-:Y:S01]  /*18bb0*/  SHF.R.S32.HI R5, RZ, 0x1f, R4 ;  /* 0x0000001fff057819 */ /* 0x000fe20000011404 */
[----:B------:R-:W-:-:S04]  /*18bc0*/  IMAD.WIDE.U32 R6, R4, R10, R6 ;  /* 0x0000000a04067225 */ /* 0x000fc800078e0006 */
[----:B------:R-:W-:-:S04]  /*18bd0*/  IMAD R3, R10, R5, R3 ;  /* 0x000000050a037224 */ /* 0x000fc800078e0203 */
[----:B------:R-:W-:Y:S01]  /*18be0*/  IMAD.IADD R5, R7, 0x1, R3 ;  /* 0x0000000107057824 */ /* 0x000fe200078e0203 */
[----:B------:R-:W-:Y:S05]  /*18bf0*/  BRA `(.L_x_2692) ;  /* 0x0000003000007947 */ /* 0x000fea0003800000 */
.L_x_2691:
[----:B------:R-:W2:Y:S02]  /*18c00*/  LD.E R6, [R10.64+0x40] ;  /* 0x000040060a067980 */ /* 0x000ea4000c101900 */
[----:B--2---:R-:W-:-:S04]  /*18c10*/  LEA R6, -R6, RZ, 0x8 ;  /* 0x000000ff06067211 */ /* 0x004fc800078e41ff */
[----:B------:R-:W-:Y:S02]  /*18c20*/  SHF.R.S32.HI R5, RZ, 0x1f, R6 ;  /* 0x0000001fff057819 */ /* 0x000fe40000011406 */
.L_x_2692:
[----:B------:R-:W-:Y:S05]  /*18c30*/  BSYNC B0 ;  /* 0x0000000000007941 */ /* 0x000fea0003800000 */
.L_x_2690:
[----:B------:R-:W-:Y:S01]  /*18c40*/  IMAD.SHL.U32 R3, R44, 0x20, RZ ;  /* 0x000000202c037824 */ /* 0x000fe200078e00ff */
[----:B------:R-:W-:Y:S01]  /*18c50*/  LEA R237, P2, R6, R237, 0x1 ;  /* 0x000000ed06ed7211 */ /* 0x000fe200078408ff */
[----:B------:R-:W-:Y:S01]  /*18c60*/  IMAD R200, R166, 0x2, R233 ;  /* 0x00000002a6c87824 */ /* 0x000fe200078e02e9 */
[----:B------:R-:W-:Y:S01]  /*18c70*/  SHF.L.U64.HI R4, R44, 0x5, R45 ;  /* 0x000000052c047819 */ /* 0x000fe2000001022d */
[----:B------:R-:W-:Y:S01]  /*18c80*/  IMAD.SHL.U32 R165, R247, 0x100, RZ ;  /* 0x00000100f7a57824 */ /* 0x000fe200078e00ff */
[-C--:B------:R-:W-:Y:S01]  /*18c90*/  IADD3 R14, P1, R237, R3.reuse, RZ ;  /* 0x00000003ed0e7210 */ /* 0x080fe20007f3e0ff */
[----:B------:R-:W-:Y:S01]  /*18ca0*/  IMAD.MOV.U32 R16, RZ, RZ, R237 ;  /* 0x000000ffff107224 */ /* 0x000fe200078e00ed */
[----:B------:R-:W-:Y:S01]  /*18cb0*/  LEA.HI.X R236, R6, R236, R5, 0x1, P2 ;  /* 0x000000ec06ec7211 */ /* 0x000fe200010f0c05 */
[----:B------:R-:W-:Y:S01]  /*18cc0*/  ULDC.64 UR4, c[0x0][0x40] ;  /* 0x0000100000047ab9 */ /* 0x000fe20000000a00 */
[-C--:B------:R-:W-:Y:S01]  /*18cd0*/  IADD3 R12, P2, R14, R3.reuse, RZ ;  /* 0x000000030e0c7210 */ /* 0x080fe20007f5e0ff */
[----:B------:R-:W-:Y:S01]  /*18ce0*/  UIADD3 UR4, UP0, UR4, 0x160, URZ ;  /* 0x0000016004047890 */ /* 0x000fe2000ff1e03f */
[----:B------:R-:W-:Y:S01]  /*18cf0*/  IADD3 R180, R230, 0x800, RZ ;  /* 0x00000800e6b47810 */ /* 0x000fe20007ffe0ff */
[----:B------:R-:W-:Y:S01]  /*18d00*/  IMAD.X R15, R236, 0x1, R4, P1 ;  /* 0x00000001ec0f7824 */ /* 0x000fe200008e0604 */
[-C--:B------:R-:W-:Y:S01]  /*18d10*/  IADD3 R10, P1, R12, R3.reuse, RZ ;  /* 0x000000030c0a7210 */ /* 0x080fe20007f3e0ff */
[----:B------:R-:W-:Y:S01]  /*18d20*/  IMAD.MOV.U32 R17, RZ, RZ, R236 ;  /* 0x000000ffff117224 */ /* 0x000fe200078e00ec */
[----:B------:R-:W-:Y:S01]  /*18d30*/  IADD3 R192, R230, 0x6800, RZ ;  /* 0x00006800e6c07810 */ /* 0x000fe20007ffe0ff */
[--C-:B------:R-:W-:Y:S01]  /*18d40*/  IMAD.X R13, R15, 0x1, R4.reuse, P2 ;  /* 0x000000010f0d7824 */ /* 0x100fe200010e0604 */
[----:B------:R-:W-:Y:S01]  /*18d50*/  IADD3 R6, P2, R10, R3, RZ ;  /* 0x000000030a067210 */ /* 0x000fe20007f5e0ff */
[----:B------:R-:W-:Y:S01]  /*18d60*/  UIADD3.X UR5, URZ, UR5, URZ, UP0, !UPT ;  /* 0x000000053f057290 */ /* 0x000fe200087fe43f */
[----:B------:R-:W-:Y:S01]  /*18d70*/  @!PT LDS RZ, [RZ] ;  /* 0x00000000fffff984 */ /* 0x000fe20000000800 */
[----:B------:R-:W-:Y:S01]  /*18d80*/  @!PT LDS RZ, [RZ] ;  /* 0x00000000fffff984 */ /* 0x000fe20000000800 */
[----:B------:R-:W-:Y:S01]  /*18d90*/  @!PT LDS RZ, [RZ] ;  /* 0x00000000fffff984 */ /* 0x000fe20000000800 */
[----:B------:R1:W-:Y:S01]  /*18da0*/  LDGSTS.E.BYPASS.LTC128B.128 [R246+0xa000], [R16.64] ;  /* 0x0a00000010f67fae */ /* 0x0003e2000b901d46 */
[--C-:B------:R-:W-:Y:S01]  /*18db0*/  IMAD.X R11, R13, 0x1, R4.reuse, P1 ;  /* 0x000000010d0b7824 */ /* 0x100fe200008e0604 */
[----:B------:R-:W-:Y:S01]  /*18dc0*/  IADD3 R196, R230, 0x7800, RZ ;  /* 0x00007800e6c47810 */ /* 0x000fe20007ffe0ff */
[----:B------:R-:W-:Y:S01]  /*18dd0*/  BSSY B1, `(.L_x_2693) ;  /* 0x00002c5000017945 */ /* 0x000fe20003800000 */
        /* <DEDUP_REMOVED lines=35> */
[----:B-1----:R-:W-:-:S03]  /*19010*/  IADD3 R16, P1, R6, R3, RZ ;  /* 0x0000000306107210 */ /* 0x002fc60007f3e0ff */
[----:B------:R-:W1:Y:S02]  /*19020*/  S2R R3, SR_TID.X ;  /* 0x0000000000037919 */ /* 0x000e640000002100 */
[----:B------:R-:W-:Y:S01]  /*19030*/  IMAD.X R17, R7, 0x1, R4, P1 ;  /* 0x0000000107117824 */ /* 0x000fe200008e0604 */
[----:B------:R-:W-:-:S04]  /*19040*/  ISETP.GE.AND P1, PT, R37, 0x3, PT ;  /* 0x000000032500780c */ /* 0x000fc80003f26270 */
[----:B------:R5:W-:Y:S04]  /*19050*/  LDGSTS.E.BYPASS.LTC128B.128 [R246+0x11800], [R16.64] ;  /* 0x1180000010f67fae */ /* 0x000be8000b901d46 */
[----:B------:R-:W-:Y:S04]  /*19060*/  LDSM.16.M88.4 R208, [R233] ;  /* 0x00000000e9d0783b */ /* 0x000fe80000000200 */
[----:B------:R-:W2:Y:S04]  /*19070*/  LDSM.16.M88.4 R20, [R232+0x3000] ;  /* 0x00300000e814783b */ /* 0x000ea80000000200 */
[----:B------:R-:W-:Y:S04]  /*19080*/  LDSM.16.M88.4 R204, [R8] ;  /* 0x0000000008cc783b */ /* 0x000fe80000000200 */
[----:B---3--:R-:W-:Y:S01]  /*19090*/  LDSM.16.M88.4 R8, [R36+0x3000] ;  /* 0x003000002408783b */ /* 0x008fe20000000200 */
[----:B-1----:R-:W-:-:S03]  /*190a0*/  IMAD.SHL.U32 R3, R3, 0x2, RZ ;  /* 0x0000000203037824 */ /* 0x002fc600078e00ff */
[----:B----4-:R-:W-:Y:S02]  /*190b0*/  LDSM.16.M88.4 R4, [R232+0x4000] ;  /* 0x00400000e804783b */ /* 0x010fe40000000200 */
[----:B------:R-:W-:Y:S02]  /*190c0*/  LOP3.LUT R164, R3, 0x6, RZ, 0xc0, !PT ;  /* 0x0000000603a47812 */ /* 0x000fe400078ec0ff */
[----:B------:R-:W1:Y:S02]  /*190d0*/  LDSM.16.M88.4 R116, [R232+0x4800] ;  /* 0x00480000e874783b */ /* 0x000e640000000200 */
[C-C-:B------:R-:W-:Y:S02]  /*190e0*/  LOP3.LUT R3, R165.reuse, 0x8, R164.reuse, 0xfe, !PT ;  /* 0x00000008a5037812 */ /* 0x140fe400078efea4 */
[----:B------:R-:W3:Y:S01]  /*190f0*/  LDSM.16.M88.4 R56, [R36+0x4000] ;  /* 0x004000002438783b */ /* 0x000ee20000000200 */
[----:B------:R-:W-:Y:S02]  /*19100*/  LOP3.LUT R37, R165, 0x10, R164, 0xfe, !PT ;  /* 0x00000010a5257812 */ /* 0x000fe400078efea4 */
[C---:B------:R-:W-:Y:S01]  /*19110*/  ISETP.GE.AND P6, PT, R3.reuse, R46, PT ;  /* 0x0000002e0300720c */ /* 0x040fe20003fc6270 */
[----:B------:R-:W4:Y:S01]  /*19120*/  LDSM.16.M88.4 R84, [R232+0x6800] ;  /* 0x00680000e854783b */ /* 0x000f220000000200 */
[----:B------:R-:W-:-:S02]  /*19130*/  ISETP.GE.AND P3, PT, R3, R47, PT ;  /* 0x0000002f0300720c */ /* 0x000fc40003f66270 */
[C---:B------:R-:W-:Y:S01]  /*19140*/  ISETP.GE.AND P4, PT, R37.reuse, R46, PT ;  /* 0x0000002e2500720c */ /* 0x040fe20003f86270 */
[----:B------:R-:W3:Y:S01]  /*19150*/  LDSM.16.M88.4 R52, [R36+0x4800] ;  /* 0x004800002434783b */ /* 0x000ee20000000200 */
[----:B------:R-:W-:Y:S02]  /*19160*/  ISETP.GE.AND P5, PT, R37, R47, PT ;  /* 0x0000002f2500720c */ /* 0x000fe40003fa6270 */
[C-C-:B------:R-:W-:Y:S01]  /*19170*/  LOP3.LUT R3, R165.reuse, 0x20, R164.reuse, 0xfe, !PT ;  /* 0x00000020a5037812 */ /* 0x140fe200078efea4 */
[----:B------:R-:W3:Y:S04]  /*19180*/  LDSM.16.M88.4 R76, [R232+0x7000] ;  /* 0x00700000e84c783b */ /* 0x000ee80000000200 */
[----:B------:R-:W3:Y:S01]  /*19190*/  LDSM.16.M88.4 R68, [R232+0x7800] ;  /* 0x00780000e844783b */ /* 0x000ee20000000200 */
[C---:B--2---:R-:W-:Y:S03]  /*191a0*/  HMMA.16816.F32.BF16 R24, R208.reuse, R20, RZ ;  /* 0x00000014d018723c */ /* 0x044fe600000418ff */
[----:B------:R-:W2:Y:S04]  /*191b0*/  LDSM.16.M88.4 R124, [R232+0x2000] ;  /* 0x00200000e87c783b */ /* 0x000ea80000000200 */
[----:B------:R-:W2:Y:S01]  /*191c0*/  LDSM.16.M88.4 R28, [R232+0x2800] ;  /* 0x00280000e81c783b */ /* 0x000ea20000000200 */
[C---:B------:R-:W-:Y:S03]  /*191d0*/  HMMA.16816.F32.BF16 R20, R208.reuse, R22, RZ ;  /* 0x00000016d014723c */ /* 0x040fe600000418ff */
[----:B------:R-:W2:Y:S04]  /*191e0*/  LDSM.16.M88.4 R172, [R36+0x6800] ;  /* 0x0068000024ac783b */ /* 0x000ea80000000200 */
[----:B------:R-:W2:Y:S01]  /*191f0*/  LDSM.16.M88.4 R168, [R36+0x7000] ;  /* 0x0070000024a8783b */ /* 0x000ea20000000200 */
[----:B-1----:R-:W-:Y:S03]  /*19200*/  HMMA.16816.F32.BF16 R120, R208, R116, RZ ;  /* 0x00000074d078723c */ /* 0x002fe600000418ff */
[----:B------:R-:W-:Y:S04]  /*19210*/  LDSM.16.M88.4 R48, [R36+0x2000] ;  /* 0x002000002430783b */ /* 0x000fe80000000200 */
[----:B------:R-:W-:Y:S01]  /*19220*/  LDSM.16.M88.4 R12, [R36+0x2800] ;  /* 0x00280000240c783b */ /* 0x000fe20000000200 */
[C---:B------:R-:W-:Y:S03]  /*19230*/  HMMA.16816.F32.BF16 R24, R204.reuse, R8, R24 ;  /* 0x00000008cc18723c */ /* 0x040fe60000041818 */
[----:B------:R-:W-:Y:S04]  /*19240*/  LDSM.16.M88.4 R40, [R232+0x3800] ;  /* 0x00380000e828783b */ /* 0x000fe80000000200 */
[----:B------:R-:W-:Y:S01]  /*19250*/  LDSM.16.M88.4 R92, [R232+0x6000] ;  /* 0x00600000e85c783b */ /* 0x000fe20000000200 */
[----:B------:R-:W-:Y:S03]  /*19260*/  HMMA.16816.F32.BF16 R20, R204, R10, R20 ;  /* 0x0000000acc14723c */ /* 0x000fe60000041814 */
[----:B------:R-:W-:Y:S04]  /*19270*/  LDSM.16.M88.4 R200, [R200] ;  /* 0x00000000c8c8783b */ /* 0x000fe80000000200 */
        /* <DEDUP_REMOVED lines=8> */
[----:B------:R-:W-:Y:S04]  /*19300*/  LDSM.16.M88.4 R180, [R180] ;  /* 0x00000000b4b4783b */ /* 0x000fe80000000200 */
[----:B------:R-:W-:Y:S01]  /*19310*/  LDSM.16.M88.4 R188, [R229] ;  /* 0x00000000e5bc783b */ /* 0x000fe20000000200 */
[C---:B---3--:R-:W-:Y:S03]  /*19320*/  HMMA.16816.F32.BF16 R8, R204.reuse, R56, R8 ;  /* 0x00000038cc08723c */ /* 0x048fe60000041808 */
[----:B------:R-:W-:Y:S04]  /*19330*/  LDSM.16.M88.4 R192, [R192] ;  /* 0x00000000c0c0783b */ /* 0x000fe80000000200 */
[----:B------:R-:W-:Y:S01]  /*19340*/  LDSM.16.M88.4 R216, [R232+0x9800] ;  /* 0x00980000e8d8783b */ /* 0x000fe20000000200 */
[----:B------:R-:W-:Y:S03]  /*19350*/  HMMA.16816.F32.BF16 R4, R204, R58, R4 ;  /* 0x0000003acc04723c */ /* 0x000fe60000041804 */
[----:B------:R-:W1:Y:S04]  /*19360*/  LDSM.16.M88.4 R56, [R36+0x7800] ;  /* 0x007800002438783b */ /* 0x000e680000000200 */
[----:B------:R-:W-:Y:S01]  /*19370*/  LDSM.16.M88.4 R212, [R36+0x9800] ;  /* 0x0098000024d4783b */ /* 0x000fe20000000200 */
[----:B----4-:R-:W-:Y:S03]  /*19380*/  HMMA.16816.F32.BF16 R88, R208, R84, RZ ;  /* 0x00000054d058723c */ /* 0x010fe600000418ff */
[----:B------:R-:W-:Y:S04]  /*19390*/  LDSM.16.M88.4 R196, [R196] ;  /* 0x00000000c4c4783b */ /* 0x000fe80000000200 */
[----:B------:R-:W0:Y:S01]  /*193a0*/  LDGDEPBAR ;  /* 0x00000000000079af */ /* 0x000e220000000000 */
[C---:B------:R-:W-:Y:S08]  /*193b0*/  HMMA.16816.F32.BF16 R120, R204.reuse, R52, R120 ;  /* 0x00000034cc78723c */ /* 0x040ff00000041878 */
[----:B------:R-:W-:Y:S01]  /*193c0*/  HMMA.16816.F32.BF16 R116, R204, R54, R116 ;  /* 0x00000036cc74723c */ /* 0x000fe20000041874 */
[----:B------:R-:W3:Y:S07]  /*193d0*/  LDSM.16.M88.4 R52, [R232+0x8800] ;  /* 0x00880000e834783b */ /* 0x000eee0000000200 */
[C---:B------:R-:W-:Y:S08]  /*193e0*/  HMMA.16816.F32.BF16 R84, R208.reuse, R86, RZ ;  /* 0x00000056d054723c */ /* 0x040ff000000418ff */
[C---:B------:R-:W-:Y:S08]  /*193f0*/  HMMA.16816.F32.BF16 R80, R208.reuse, R76, RZ ;  /* 0x0000004cd050723c */ /* 0x040ff000000418ff */
[C---:B------:R-:W-:Y:S08]  /*19400*/  HMMA.16816.F32.BF16 R76, R208.reuse, R78, RZ ;  /* 0x0000004ed04c723c */ /* 0x040ff000000418ff */
[C---:B------:R-:W-:Y:S08]  /*19410*/  HMMA.16816.F32.BF16 R72, R208.reuse, R68, RZ ;  /* 0x00000044d048723c */ /* 0x040ff000000418ff */
[C---:B------:R-:W-:Y:S08]  /*19420*/  HMMA.16816.F32.BF16 R68, R208.reuse, R70, RZ ;  /* 0x00000046d044723c */ /* 0x040ff000000418ff */
[C---:B--2---:R-:W-:Y:S08]  /*19430*/  HMMA.16816.F32.BF16 R128, R208.reuse, R124, RZ ;  /* 0x0000007cd080723c */ /* 0x044ff000000418ff */
[C---:B------:R-:W-:Y:S08]  /*19440*/  HMMA.16816.F32.BF16 R32, R208.reuse, R28, RZ ;  /* 0x0000001cd020723c */ /* 0x040ff000000418ff */
[----:B------:R-:W-:Y:S08]  /*19450*/  HMMA.16816.F32.BF16 R28, R208, R30, RZ ;  /* 0x0000001ed01c723c */ /* 0x000ff000000418ff */
[C---:B------:R-:W-:Y:S08]  /*19460*/  HMMA.16816.F32.BF16 R88, R204.reuse, R172, R88 ;  /* 0x000000accc58723c */ /* 0x040ff00000041858 */
[----:B------:R-:W-:Y:S01]  /*19470*/  HMMA.16816.F32.BF16 R84, R204, R174, R84 ;  /* 0x000000aecc54723c */ /* 0x000fe20000041854 */
[----:B------:R-:W2:Y:S07]  /*19480*/  LDSM.16.M88.4 R172, [R36+0x8800] ;  /* 0x0088000024ac783b */ /* 0x000eae0000000200 */
[----:B------:R-:W-:Y:S08]  /*19490*/  HMMA.16816.F32.BF16 R124, R208, R126, RZ ;  /* 0x0000007ed07c723c */ /* 0x000ff000000418ff */
[C---:B------:R-:W-:Y:S08]  /*194a0*/  HMMA.16816.F32.BF16 R80, R204.reuse, R168, R80 ;  /* 0x000000a8cc50723c */ /* 0x040ff00000041850 */
[C---:B------:R-:W-:Y:S01]  /*194b0*/  HMMA.16816.F32.BF16 R76, R204.reuse, R170, R76 ;  /* 0x000000aacc4c723c */ /* 0x040fe2000004184c */
[----:B------:R-:W4:Y:S07]  /*194c0*/  LDSM.16.M88.4 R168, [R230] ;  /* 0x00000000e6a8783b */ /* 0x000f2e0000000200 */
[C---:B-1----:R-:W-:Y:S08]  /*194d0*/  HMMA.16816.F32.BF16 R72, R204.reuse, R56, R72 ;  /* 0x00000038cc48723c */ /* 0x042ff00000041848 */
[----:B------:R-:W-:Y:S08]  /*194e0*/  HMMA.16816.F32.BF16 R68, R204, R58, R68 ;  /* 0x0000003acc44723c */ /* 0x000ff00000041844 */
[----:B---3--:R-:W-:Y:S08]  /*194f0*/  HMMA.16816.F32.BF16 R56, R208, R52, RZ ;  /* 0x00000034d038723c */ /* 0x008ff000000418ff */
[----:B------:R-:W-:Y:S08]  /*19500*/  HMMA.16816.F32.BF16 R128, R204, R48, R128 ;  /* 0x00000030cc80723c */ /* 0x000ff00000041880 */
[----:B------:R-:W-:Y:S08]  /*19510*/  HMMA.16816.F32.BF16 R52, R208, R54, RZ ;  /* 0x00000036d034723c */ /* 0x000ff000000418ff */
[C---:B------:R-:W-:Y:S08]  /*19520*/  HMMA.16816.F32.BF16 R32, R204.reuse, R12, R32 ;  /* 0x0000000ccc20723c */ /* 0x040ff00000041820 */
[----:B------:R-:W-:Y:S08]  /*19530*/  HMMA.16816.F32.BF16 R28, R204, R14, R28 ;  /* 0x0000000ecc1c723c */ /* 0x000ff0000004181c */
[C---:B-----5:R-:W-:Y:S08]  /*19540*/  HMMA.16816.F32.BF16 R16, R208.reuse, R40, RZ ;  /* 0x00000028d010723c */ /* 0x060ff000000418ff */
[----:B------:R-:W-:Y:S01]  /*19550*/  HMMA.16816.F32.BF16 R12, R208, R42, RZ ;  /* 0x0000002ad00c723c */ /* 0x000fe200000418ff */
[----:B------:R-:W-:Y:S07]  /*19560*/  LDSM.16.M88.4 R40, [R36+0x5800] ;  /* 0x005800002428783b */ /* 0x000fee0000000200 */
[----:B------:R-:W-:Y:S01]  /*19570*/  HMMA.16816.F32.BF16 R124, R204, R50, R124 ;  /* 0x00000032cc7c723c */ /* 0x000fe2000004187c */
[----:B------:R-:W1:Y:S07]  /*19580*/  LDSM.16.M88.4 R48, [R36+0x5000] ;  /* 0x005000002430783b */ /* 0x000e6e0000000200 */
[C---:B------:R-:W-:Y:S08]  /*19590*/  HMMA.16816.F32.BF16 R96, R208.reuse, R92, RZ ;  /* 0x0000005cd060723c */ /* 0x040ff000000418ff */
[----:B------:R-:W-:Y:S08]  /*195a0*/  HMMA.16816.F32.BF16 R92, R208, R94, RZ ;  /* 0x0000005ed05c723c */ /* 0x000ff000000418ff */
[----:B--2---:R-:W-:Y:S07]  /*195b0*/  HMMA.16816.F32.BF16 R56, R204, R172, R56 ;  /* 0x000000accc38723c */ /* 0x004fee0000041838 */
[C---:B------:R-:W-:Y:S01]  /*195c0*/  IADD3 R172, R230.reuse, 0x1800, RZ ;  /* 0x00001800e6ac7810 */ /* 0x040fe20007ffe0ff */
[----:B----4-:R-:W-:Y:S07]  /*195d0*/  HMMA.16816.F32.BF16 R128, R200, R168, R128 ;  /* 0x000000a8c880723c */ /* 0x010fee0000041880 */
[C---:B------:R-:W-:Y:S01]  /*195e0*/  IADD3 R168, R230.reuse, 0x2000, RZ ;  /* 0x00002000e6a87810 */ /* 0x040fe20007ffe0ff */
[C---:B------:R-:W-:Y:S01]  /*195f0*/  HMMA.16816.F32.BF16 R52, R204.reuse, R174, R52 ;  /* 0x000000aecc34723c */ /* 0x040fe20000041834 */
[----:B------:R-:W2:Y:S07]  /*19600*/  LDSM.16.M88.4 R172, [R172] ;  /* 0x00000000acac783b */ /* 0x000eae0000000200 */
[----:B------:R-:W-:Y:S08]  /*19610*/  HMMA.16816.F32.BF16 R16, R204, R60, R16 ;  /* 0x0000003ccc10723c */ /* 0x000ff00000041810 */
[----:B------:R-:W-:Y:S08]  /*19620*/  HMMA.16816.F32.BF16 R112, R208, R108, RZ ;  /* 0x0000006cd070723c */ /* 0x000ff000000418ff */
[----:B------:R-:W-:Y:S01]  /*19630*/  HMMA.16816.F32.BF16 R12, R204, R62, R12 ;  /* 0x0000003ecc0c723c */ /* 0x000fe2000004180c */
[----:B------:R-:W3:Y:S07]  /*19640*/  LDSM.16.M88.4 R60, [R232+0x8000] ;  /* 0x00800000e83c783b */ /* 0x000eee0000000200 */
[C---:B------:R-:W-:Y:S08]  /*19650*/  HMMA.16816.F32.BF16 R108, R208.reuse, R110, RZ ;  /* 0x0000006ed06c723c */ /* 0x040ff000000418ff */
[C---:B------:R-:W-:Y:S08]  /*19660*/  HMMA.16816.F32.BF16 R104, R208.reuse, R100, RZ ;  /* 0x00000064d068723c */ /* 0x040ff000000418ff */
[----:B------:R-:W-:Y:S08]  /*19670*/  HMMA.16816.F32.BF16 R100, R208, R102, RZ ;  /* 0x00000066d064723c */ /* 0x000ff000000418ff */
[----:B------:R-:W-:Y:S01]  /*19680*/  HMMA.16816.F32.BF16 R124, R200, R170, R124 ;  /* 0x000000aac87c723c */ /* 0x000fe2000004187c */
[----:B------:R-:W4:Y:S07]  /*19690*/  LDSM.16.M88.4 R168, [R168] ;  /* 0x00000000a8a8783b */ /* 0x000f2e0000000200 */
[C---:B------:R-:W-:Y:S07]  /*196a0*/  HMMA.16816.F32.BF16 R96, R204.reuse, R176, R96 ;  /* 0x000000b0cc60723c */ /* 0x040fee0000041860 */
[----:B------:R-:W-:Y:S01]  /*196b0*/  IADD3 R176, R230, 0x1000, RZ ;  /* 0x00001000e6b07810 */ /* 0x000fe20007ffe0ff */
[C---:B------:R-:W-:Y:S05]  /*196c0*/  HMMA.16816.F32.BF16 R92, R204.reuse, R178, R92 ;  /* 0x000000b2cc5c723c */ /* 0x040fea000004185c */
[----:B------:R-:W5:Y:S03]  /*196d0*/  LDSM.16.M88.4 R176, [R176] ;  /* 0x00000000b0b0783b */ /* 0x000f660000000200 */
[C---:B-1----:R-:W-:Y:S08]  /*196e0*/  HMMA.16816.F32.BF16 R112, R204.reuse, R48, R112 ;  /* 0x00000030cc70723c */ /* 0x042ff00000041870 */
[C---:B------:R-:W-:Y:S01]  /*196f0*/  HMMA.16816.F32.BF16 R108, R204.reuse, R50, R108 ;  /* 0x00000032cc6c723c */ /* 0x040fe2000004186c */
[----:B------:R1:W4:Y:S07]  /*19700*/  LDSM.16.M88.4 R48, [R36+0x8000] ;  /* 0x008000002430783b */ /* 0x00032e0000000200 */
[C---:B------:R-:W-:Y:S08]  /*19710*/  HMMA.16816.F32.BF16 R104, R204.reuse, R40, R104 ;  /* 0x00000028cc68723c */ /* 0x040ff00000041868 */
[----:B------:R-:W-:Y:S01]  /*19720*/  HMMA.16816.F32.BF16 R100, R204, R42, R100 ;  /* 0x0000002acc64723c */ /* 0x000fe20000041864 */
[----:B------:R-:W5:Y:S07]  /*19730*/  LDSM.16.M88.4 R40, [R232+0x9000] ;  /* 0x00900000e828783b */ /* 0x000f6e0000000200 */
[----:B--2---:R-:W-:Y:S01]  /*19740*/  HMMA.16816.F32.BF16 R16, R200, R172, R16 ;  /* 0x000000acc810723c */ /* 0x004fe20000041810 */
[----:B-1----:R-:W-:-:S04]  /*19750*/  LOP3.LUT R36, R165, 0x18, R164, 0xfe, !PT ;  /* 0x00000018a5247812 */ /* 0x002fc800078efea4 */
[----:B------:R-:W-:Y:S02]  /*19760*/  ISETP.GE.AND P2, PT, R36, R46, PT ;  /* 0x0000002e2400720c */ /* 0x000fe40003f46270 */
[C---:B------:R-:W-:Y:S01]  /*19770*/  IADD3 R172, R230.reuse, 0x3800, RZ ;  /* 0x00003800e6ac7810 */ /* 0x040fe20007ffe0ff */
[C---:B---3--:R-:W-:Y:S08]  /*19780*/  HMMA.16816.F32.BF16 R64, R208.reuse, R60, RZ ;  /* 0x0000003cd040723c */ /* 0x048ff000000418ff */
[----:B------:R-:W-:Y:S08]  /*19790*/  HMMA.16816.F32.BF16 R60, R208, R62, RZ ;  /* 0x0000003ed03c723c */ /* 0x000ff000000418ff */
[C---:B----4-:R-:W-:Y:S07]  /*197a0*/  HMMA.16816.F32.BF16 R8, R200.reuse, R168, R8 ;  /* 0x000000a8c808723c */ /* 0x050fee0000041808 */
[C---:B------:R-:W-:Y:S01]  /*197b0*/  IADD3 R168, R230.reuse, 0x4800, RZ ;  /* 0x00004800e6a87810 */ /* 0x040fe20007ffe0ff */
[C---:B------:R-:W-:Y:S01]  /*197c0*/  HMMA.16816.F32.BF16 R12, R200.reuse, R174, R12 ;  /* 0x000000aec80c723c */ /* 0x040fe2000004180c */
[----:B------:R-:W1:Y:S07]  /*197d0*/  LDSM.16.M88.4 R172, [R172] ;  /* 0x00000000acac783b */ /* 0x000e6e0000000200 */
[C---:B------:R-:W-:Y:S01]  /*197e0*/  HMMA.16816.F32.BF16 R4, R200.reuse, R170, R4 ;  /* 0x000000aac804723c */ /* 0x040fe20000041804 */
[----:B------:R-:W2:Y:S07]  /*197f0*/  LDSM.16.M88.4 R168, [R168] ;  /* 0x00000000a8a8783b */ /* 0x000eae0000000200 */
[C---:B-----5:R-:W-:Y:S07]  /*19800*/  HMMA.16816.F32.BF16 R24, R200.reuse, R176, R24 ;  /* 0x000000b0c818723c */ /* 0x060fee0000041818 */
[C---:B------:R-:W-:Y:S01]  /*19810*/  IADD3 R176, R230.reuse, 0x2800, RZ ;  /* 0x00002800e6b07810 */ /* 0x040fe20007ffe0ff */
[----:B------:R-:W-:Y:S05]  /*19820*/  HMMA.16816.F32.BF16 R20, R200, R178, R20 ;  /* 0x000000b2c814723c */ /* 0x000fea0000041814 */
[----:B------:R-:W3:Y:S03]  /*19830*/  LDSM.16.M88.4 R176, [R176] ;  /* 0x00000000b0b0783b */ /* 0x000ee60000000200 */
[C---:B------:R-:W-:Y:S08]  /*19840*/  HMMA.16816.F32.BF16 R64, R204.reuse, R48, R64 ;  /* 0x00000030cc40723c */ /* 0x040ff00000041840 */
[----:B------:R-:W-:Y:S08]  /*19850*/  HMMA.16816.F32.BF16 R60, R204, R50, R60 ;  /* 0x00000032cc3c723c */ /* 0x000ff0000004183c */
[C---:B------:R-:W-:Y:S08]  /*19860*/  HMMA.16816.F32.BF16 R48, R208.reuse, R40, RZ ;  /* 0x00000028d030723c */ /* 0x040ff000000418ff */
[----:B------:R-:W-:Y:S08]  /*19870*/  HMMA.16816.F32.BF16 R40, R208, R42, RZ ;  /* 0x0000002ad028723c */ /* 0x000ff000000418ff */
[----:B-1----:R-:W-:Y:S07]  /*19880*/  HMMA.16816.F32.BF16 R104, R200, R172, R104 ;  /* 0x000000acc868723c */ /* 0x002fee0000041868 */
[C---:B------:R-:W-:Y:S01]  /*19890*/  IADD3 R172, R230.reuse, 0x5800, RZ ;  /* 0x00005800e6ac7810 */ /* 0x040fe20007ffe0ff */
[----:B------:R-:W-:Y:S07]  /*198a0*/  HMMA.16816.F32.BF16 R48, R204, R184, R48 ;  /* 0x000000b8cc30723c */ /* 0x000fee0000041830 */
[C---:B------:R-:W-:Y:S01]  /*198b0*/  IADD3 R184, R230.reuse, 0x3000, RZ ;  /* 0x00003000e6b87810 */ /* 0x040fe20007ffe0ff */
[C---:B--2---:R-:W-:Y:S07]  /*198c0*/  HMMA.16816.F32.BF16 R88, R200.reuse, R168, R88 ;  /* 0x000000a8c858723c */ /* 0x044fee0000041858 */
[C---:B------:R-:W-:Y:S01]  /*198d0*/  IADD3 R168, R230.reuse, 0x6000, RZ ;  /* 0x00006000e6a87810 */ /* 0x040fe20007ffe0ff */
[----:B------:R-:W-:Y:S01]  /*198e0*/  HMMA.16816.F32.BF16 R100, R200, R174, R100 ;  /* 0x000000aec864723c */ /* 0x000fe20000041864 */
[----:B------:R-:W1:Y:S07]  /*198f0*/  LDSM.16.M88.4 R172, [R172] ;  /* 0x00000000acac783b */ /* 0x000e6e0000000200 */
[----:B------:R-:W-:Y:S01]  /*19900*/  HMMA.16816.F32.BF16 R40, R204, R186, R40 ;  /* 0x000000bacc28723c */ /* 0x000fe20000041828 */
[----:B------:R-:W2:Y:S07]  /*19910*/  LDSM.16.M88.4 R184, [R184] ;  /* 0x00000000b8b8783b */ /* 0x000eae0000000200 */
[C---:B------:R-:W-:Y:S01]  /*19920*/  HMMA.16816.F32.BF16 R84, R200.reuse, R170, R84 ;  /* 0x000000aac854723c */ /* 0x040fe20000041854 */
[----:B------:R-:W4:Y:S07]  /*19930*/  LDSM.16.M88.4 R168, [R168] ;  /* 0x00000000a8a8783b */ /* 0x000f2e0000000200 */
[C---:B---3--:R-:W-:Y:S07]  /*19940*/  HMMA.16816.F32.BF16 R120, R200.reuse, R176, R120 ;  /* 0x000000b0c878723c */ /* 0x048fee0000041878 */
[C---:B------:R-:W-:Y:S01]  /*19950*/  IADD3 R176, R230.reuse, 0x5000, RZ ;  /* 0x00005000e6b07810 */ /* 0x040fe20007ffe0ff */
[C---:B------:R-:W-:Y:S05]  /*19960*/  HMMA.16816.F32.BF16 R116, R200.reuse, R178, R116 ;  /* 0x000000b2c874723c */ /* 0x040fea0000041874 */
[----:B------:R-:W3:Y:S03]  /*19970*/  LDSM.16.M88.4 R176, [R176] ;  /* 0x00000000b0b0783b */ /* 0x000ee60000000200 */
[C---:B------:R-:W-:Y:S07]  /*19980*/  HMMA.16816.F32.BF16 R32, R200.reuse, R180, R32 ;  /* 0x000000b4c820723c */ /* 0x040fee0000041820 */
[C---:B------:R-:W-:Y:S01]  /*19990*/  IADD3 R180, R230.reuse, 0x4000, RZ ;  /* 0x00004000e6b47810 */ /* 0x040fe20007ffe0ff */
[C---:B------:R-:W-:Y:S05]  /*199a0*/  HMMA.16816.F32.BF16 R28, R200.reuse, R182, R28 ;  /* 0x000000b6c81c723c */ /* 0x040fea000004181c */
[----:B------:R-:W5:Y:S03]  /*199b0*/  LDSM.16.M88.4 R180, [R180] ;  /* 0x00000000b4b4783b */ /* 0x000f660000000200 */
[C---:B-1----:R-:W-:Y:S08]  /*199c0*/  HMMA.16816.F32.BF16 R72, R200.reuse, R172, R72 ;  /* 0x000000acc848723c */ /* 0x042ff00000041848 */
[C---:B------:R-:W-:Y:S01]  /*199d0*/  HMMA.16816.F32.BF16 R68, R200.reuse, R174, R68 ;  /* 0x000000aec844723c */ /* 0x040fe20000041844 */
[----:B------:R-:W1:Y:S07]  /*199e0*/  LDSM.16.M88.4 R172, [R224+0x1800] ;  /* 0x00180000e0ac783b */ /* 0x000e6e0000000200 */
[C---:B--2---:R-:W-:Y:S07]  /*199f0*/  HMMA.16816.F32.BF16 R112, R200.reuse, R184, R112 ;  /* 0x000000b8c870723c */ /* 0x044fee0000041870 */
[----:B------:R-:W-:Y:S01]  /*19a00*/  IADD3 R184, R230, 0x7000, RZ ;  /* 0x00007000e6b87810 */ /* 0x000fe20007ffe0ff */
[C---:B----4-:R-:W-:Y:S08]  /*19a10*/  HMMA.16816.F32.BF16 R64, R200.reuse, R168, R64 ;  /* 0x000000a8c840723c */ /* 0x050ff00000041840 */
[C---:B------:R-:W-:Y:S01]  /*19a20*/  HMMA.16816.F32.BF16 R60, R200.reuse, R170, R60 ;  /* 0x000000aac83c723c */ /* 0x040fe2000004183c */
[----:B------:R-:W2:Y:S07]  /*19a30*/  LDSM.16.M88.4 R168, [R224+0x2000] ;  /* 0x00200000e0a8783b */ /* 0x000eae0000000200 */
[C---:B------:R-:W-:Y:S01]  /*19a40*/  HMMA.16816.F32.BF16 R108, R200.reuse, R186, R108 ;  /* 0x000000bac86c723c */ /* 0x040fe2000004186c */
[----:B------:R-:W4:Y:S07]  /*19a50*/  LDSM.16.M88.4 R184, [R184] ;  /* 0x00000000b8b8783b */ /* 0x000f2e0000000200 */
[C---:B---3--:R-:W-:Y:S08]  /*19a60*/  HMMA.16816.F32.BF16 R80, R200.reuse, R176, R80 ;  /* 0x000000b0c850723c */ /* 0x048ff00000041850 */
[C---:B------:R-:W-:Y:S01]  /*19a70*/  HMMA.16816.F32.BF16 R76, R200.reuse, R178, R76 ;  /* 0x000000b2c84c723c */ /* 0x040fe2000004184c */
[----:B------:R-:W3:Y:S07]  /*19a80*/  LDSM.16.M88.4 R176, [R224+0x1000] ;  /* 0x00100000e0b0783b */ /* 0x000eee0000000200 */
[C---:B-----5:R-:W-:Y:S08]  /*19a90*/  HMMA.16816.F32.BF16 R96, R200.reuse, R180, R96 ;  /* 0x000000b4c860723c */ /* 0x060ff00000041860 */
[----:B------:R-:W-:Y:S01]  /*19aa0*/  HMMA.16816.F32.BF16 R92, R200, R182, R92 ;  /* 0x000000b6c85c723c */ /* 0x000fe2000004185c */
[----:B------:R-:W5:Y:S07]  /*19ab0*/  LDSM.16.M88.4 R180, [R224+0x800] ;  /* 0x00080000e0b4783b */ /* 0x000f6e0000000200 */
[C---:B-1----:R-:W-:Y:S08]  /*19ac0*/  HMMA.16816.F32.BF16 R16, R188.reuse, R172, R16 ;  /* 0x000000acbc10723c */ /* 0x042ff00000041810 */
[C---:B------:R-:W-:Y:S01]  /*19ad0*/  HMMA.16816.F32.BF16 R12, R188.reuse, R174, R12 ;  /* 0x000000aebc0c723c */ /* 0x040fe2000004180c */
[----:B------:R-:W1:Y:S07]  /*19ae0*/  LDSM.16.M88.4 R172, [R224+0x3800] ;  /* 0x00380000e0ac783b */ /* 0x000e6e0000000200 */
[C---:B--2---:R-:W-:Y:S08]  /*19af0*/  HMMA.16816.F32.BF16 R8, R188.reuse, R168, R8 ;  /* 0x000000a8bc08723c */ /* 0x044ff00000041808 */
[----:B------:R-:W-:Y:S01]  /*19b00*/  HMMA.16816.F32.BF16 R4, R188, R170, R4 ;  /* 0x000000aabc04723c */ /* 0x000fe20000041804 */
[----:B------:R-:W2:Y:S07]  /*19b10*/  LDSM.16.M88.4 R168, [R224+0x4000] ;  /* 0x00400000e0a8783b */ /* 0x000eae0000000200 */
[C---:B----4-:R-:W-:Y:S08]  /*19b20*/  HMMA.16816.F32.BF16 R48, R200.reuse, R184, R48 ;  /* 0x000000b8c830723c */ /* 0x050ff00000041830 */
[----:B------:R-:W-:Y:S01]  /*19b30*/  HMMA.16816.F32.BF16 R40, R200, R186, R40 ;  /* 0x000000bac828723c */ /* 0x000fe20000041828 */
[----:B------:R-:W4:Y:S07]  /*19b40*/  LDSM.16.M88.4 R184, [R224] ;  /* 0x00000000e0b8783b */ /* 0x000f2e0000000200 */
[C---:B---3--:R-:W-:Y:S08]  /*19b50*/  HMMA.16816.F32.BF16 R24, R188.reuse, R176, R24 ;  /* 0x000000b0bc18723c */ /* 0x048ff00000041818 */
[C---:B------:R-:W-:Y:S01]  /*19b60*/  HMMA.16816.F32.BF16 R20, R188.reuse, R178, R20 ;  /* 0x000000b2bc14723c */ /* 0x040fe20000041814 */
[----:B------:R-:W3:Y:S07]  /*19b70*/  LDSM.16.M88.4 R176, [R224+0x3000] ;  /* 0x00300000e0b0783b */ /* 0x000eee0000000200 */
[C---:B-----5:R-:W-:Y:S08]  /*19b80*/  HMMA.16816.F32.BF16 R32, R188.reuse, R180, R32 ;  /* 0x000000b4bc20723c */ /* 0x060ff00000041820 */
[C---:B------:R-:W-:Y:S01]  /*19b90*/  HMMA.16816.F32.BF16 R28, R188.reuse, R182, R28 ;  /* 0x000000b6bc1c723c */ /* 0x040fe2000004181c */
[----:B------:R-:W5:Y:S07]  /*19ba0*/  LDSM.16.M88.4 R180, [R224+0x2800] ;  /* 0x00280000e0b4783b */ /* 0x000f6e0000000200 */
[C---:B-1----:R-:W-:Y:S08]  /*19bb0*/  HMMA.16816.F32.BF16 R104, R188.reuse, R172, R104 ;  /* 0x000000acbc68723c */ /* 0x042ff00000041868 */
[----:B------:R-:W-:Y:S01]  /*19bc0*/  HMMA.16816.F32.BF16 R100, R188, R174, R100 ;  /* 0x000000aebc64723c */ /* 0x000fe20000041864 */
[----:B------:R-:W1:Y:S01]  /*19bd0*/  LDSM.16.M88.4 R172, [R224+0x5000] ;  /* 0x00500000e0ac783b */ /* 0x000e620000000200 */
[----:B------:R-:W-:-:S02]  /*19be0*/  FSEL R32, R32, -INF , !P4 ;  /* 0xff80000020207808 */ /* 0x000fc40006000000 */
[----:B------:R-:W-:Y:S02]  /*19bf0*/  ISETP.GE.AND P4, PT, R3, R47, PT ;  /* 0x0000002f0300720c */ /* 0x000fe40003f86270 */
[----:B------:R-:W-:Y:S02]  /*19c00*/  FSEL R34, R34, -INF , !P5 ;  /* 0xff80000022227808 */ /* 0x000fe40006800000 */
[----:B--2---:R-:W-:Y:S01]  /*19c10*/  HMMA.16816.F32.BF16 R96, R188, R168, R96 ;  /* 0x000000a8bc60723c */ /* 0x004fe20000041860 */
[----:B------:R-:W-:Y:S02]  /*19c20*/  FSEL R28, R28, -INF , !P2 ;  /* 0xff8000001c1c7808 */ /* 0x000fe40005000000 */
[----:B------:R-:W-:-:S05]  /*19c30*/  FSEL R26, R26, -INF , !P4 ;  /* 0xff8000001a1a7808 */ /* 0x000fca0006000000 */
[----:B------:R-:W-:Y:S01]  /*19c40*/  HMMA.16816.F32.BF16 R92, R188, R170, R92 ;  /* 0x000000aabc5c723c */ /* 0x000fe2000004185c */
[----:B------:R-:W2:Y:S07]  /*19c50*/  LDSM.16.M88.4 R168, [R224+0x5800] ;  /* 0x00580000e0a8783b */ /* 0x000eae0000000200 */
[C---:B------:R-:W-:Y:S08]  /*19c60*/  HMMA.16816.F32.BF16 R56, R200.reuse, R192, R56 ;  /* 0x000000c0c838723c */ /* 0x040ff00000041838 */
[----:B------:R-:W-:Y:S08]  /*19c70*/  HMMA.16816.F32.BF16 R52, R200, R194, R52 ;  /* 0x000000c2c834723c */ /* 0x000ff00000041834 */
[----:B------:R-:W-:Y:S08]  /*19c80*/  HMMA.16816.F32.BF16 R192, R208, R216, RZ ;  /* 0x000000d8d0c0723c */ /* 0x000ff000000418ff */
[C---:B----4-:R-:W-:Y:S08]  /*19c90*/  HMMA.16816.F32.BF16 R124, R188.reuse, R186, R124 ;  /* 0x000000babc7c723c */ /* 0x050ff0000004187c */
[C---:B---3--:R-:W-:Y:S08]  /*19ca0*/  HMMA.16816.F32.BF16 R112, R188.reuse, R176, R112 ;  /* 0x000000b0bc70723c */ /* 0x048ff00000041870 */
[C---:B------:R-:W-:Y:S01]  /*19cb0*/  HMMA.16816.F32.BF16 R108, R188.reuse, R178, R108 ;  /* 0x000000b2bc6c723c */ /* 0x040fe2000004186c */
[----:B------:R-:W3:Y:S07]  /*19cc0*/  LDSM.16.M88.4 R176, [R224+0x6000] ;  /* 0x00600000e0b0783b */ /* 0x000eee0000000200 */
[----:B-----5:R-:W-:Y:S01]  /*19cd0*/  HMMA.16816.F32.BF16 R120, R188, R180, R120 ;  /* 0x000000b4bc78723c */ /* 0x020fe20000041878 */
[----:B------:R-:W-:-:S02]  /*19ce0*/  FSEL R37, R124, -INF , !P6 ;  /* 0xff8000007c257808 */ /* 0x000fc40007000000 */
[-C--:B------:R-:W-:Y:S02]  /*19cf0*/  ISETP.GE.AND P6, PT, R36, R47.reuse, PT ;  /* 0x0000002f2400720c */ /* 0x080fe40003fc6270 */
[----:B------:R-:W-:Y:S01]  /*19d00*/  FSEL R36, R126, -INF , !P3 ;  /* 0xff8000007e247808 */ /* 0x000fe20005800000 */
[----:B------:R-:W-:Y:S01]  /*19d10*/  STL [R1+0x14], R37 ;  /* 0x0000142501007387 */ /* 0x000fe20000100800 */
[-C--:B------:R-:W-:Y:S01]  /*19d20*/  ISETP.GE.AND P3, PT, R3, R46.reuse, PT ;  /* 0x0000002e0300720c */ /* 0x080fe20003f66270 */
[----:B------:R-:W-:Y:S01]  /*19d30*/  HMMA.16816.F32.BF16 R116, R188, R182, R116 ;  /* 0x000000b6bc74723c */ /* 0x000fe20000041874 */
[--C-:B------:R-:W-:Y:S01]  /*19d40*/  LOP3.LUT R3, R165, 0x28, R164.reuse, 0xfe, !PT ;  /* 0x00000028a5037812 */ /* 0x100fe200078efea4 */
[----:B------:R-:W4:Y:S01]  /*19d50*/  LDSM.16.M88.4 R180, [R224+0x4800] ;  /* 0x00480000e0b4783b */ /* 0x000f220000000200 */
[----:B------:R-:W-:Y:S02]  /*19d60*/  FSEL R30, R30, -INF , !P6 ;  /* 0xff8000001e1e7808 */ /* 0x000fe40007000000 */
[CC--:B------:R-:W-:Y:S01]  /*19d70*/  ISETP.GE.AND P5, PT, R3.reuse, R46.reuse, PT ;  /* 0x0000002e0300720c */ /* 0x0c0fe20003fa6270 */
[----:B------:R5:W-:Y:S01]  /*19d80*/  STL [R1+0x18], R36 ;  /* 0x0000182401007387 */ /* 0x000be20000100800 */
[-C--:B------:R-:W-:Y:S01]  /*19d90*/  ISETP.GE.AND P2, PT, R3, R47.reuse, PT ;  /* 0x0000002f0300720c */ /* 0x080fe20003f46270 */
[----:B------:R-:W-:Y:S01]  /*19da0*/  HMMA.16816.F32.BF16 R192, R204, R212, R192 ;  /* 0x000000d4ccc0723c */ /* 0x000fe200000418c0 */
[----:B------:R-:W-:Y:S01]  /*19db0*/  FSEL R3, R24, -INF , !P3 ;  /* 0xff80000018037808 */ /* 0x000fe20005800000 */
[----:B------:R-:W-:Y:S01]  /*19dc0*/  STL [R1+0x10], R28 ;  /* 0x0000101c01007387 */ /* 0x000fe20000100800 */
[----:B------:R-:W-:Y:S01]  /*19dd0*/  FSEL R251, R20, -INF , !P5 ;  /* 0xff80000014fb7808 */ /* 0x000fe20006800000 */
[----:B------:R-:W-:Y:S01]  /*19de0*/  IMAD.SHL.U32 R20, R247, 0x100, RZ ;  /* 0x00000100f7147824 */ /* 0x000fe200078e00ff */
[----:B------:R-:W-:Y:S01]  /*19df0*/  LOP3.LUT R24, R165, 0x38, R164, 0xfe, !PT ;  /* 0x00000038a5187812 */ /* 0x000fe200078efea4 */
[----:B------:R3:W-:Y:S01]  /*19e00*/  STL [R1+0x4], R3 ;  /* 0x0000040301007387 */ /* 0x0007e20000100800 */
[----:B------:R-:W-:Y:S01]  /*19e10*/  FSEL R22, R22, -INF , !P2 ;  /* 0xff80000016167808 */ /* 0x000fe20005000000 */
[----:B-1----:R-:W-:Y:S01]  /*19e20*/  HMMA.16816.F32.BF16 R80, R188, R172, R80 ;  /* 0x000000acbc50723c */ /* 0x002fe20000041850 */
[C---:B------:R-:W-:Y:S01]  /*19e30*/  ISETP.GE.AND P4, PT, R24.reuse, R46, PT ;  /* 0x0000002e1800720c */ /* 0x040fe20003f86270 */
[----:B------:R-:W-:Y:S01]  /*19e40*/  STL [R1+0xc], R26 ;  /* 0x00000c1a01007387 */ /* 0x000fe20000100800 */
[----:B------:R-:W-:-:S02]  /*19e50*/  ISETP.GE.AND P5, PT, R24, R47, PT ;  /* 0x0000002f1800720c */ /* 0x000fc40003fa6270 */
[----:B------:R-:W-:Y:S01]  /*19e60*/  FSEL R217, R12, -INF , !P4 ;  /* 0xff8000000cd97808 */ /* 0x000fe20006000000 */
[----:B------:R-:W-:Y:S01]  /*19e70*/  STL [R1+0x8], R22 ;  /* 0x0000081601007387 */ /* 0x000fe20000100800 */
[----:B------:R-:W-:Y:S01]  /*19e80*/  FSEL R248, R14, -INF , !P5 ;  /* 0xff8000000ef87808 */ /* 0x000fe20006800000 */
[----:B------:R-:W-:Y:S02]  /*19e90*/  HMMA.16816.F32.BF16 R76, R188, R174, R76 ;  /* 0x000000aebc4c723c */ /* 0x000fe4000004184c */
[----:B------:R-:W1:Y:S01]  /*19ea0*/  LDSM.16.M88.4 R172, [R224+0x6800] ;  /* 0x00680000e0ac783b */ /* 0x000e620000000200 */
[----:B-----5:R-:W-:-:S05]  /*19eb0*/  LOP3.LUT R36, R165, 0x30, R164, 0xfe, !PT ;  /* 0x00000030a5247812 */ /* 0x020fca00078efea4 */
[----:B--2---:R-:W-:Y:S01]  /*19ec0*/  HMMA.16816.F32.BF16 R72, R188, R168, R72 ;  /* 0x000000a8bc48723c */ /* 0x004fe20000041848 */
[C---:B------:R-:W-:Y:S02]  /*19ed0*/  ISETP.GE.AND P6, PT, R36.reuse, R46, PT ;  /* 0x0000002e2400720c */ /* 0x040fe40003fc6270 */
[----:B------:R-:W-:Y:S02]  /*19ee0*/  ISETP.GE.AND P3, PT, R36, R47, PT ;  /* 0x0000002f2400720c */ /* 0x000fe40003f66270 */
[----:B---3--:R-:W-:-:S03]  /*19ef0*/  LOP3.LUT R3, R165, 0x40, R164, 0xfe, !PT ;  /* 0x00000040a5037812 */ /* 0x008fc600078efea4 */
[C---:B------:R-:W-:Y:S01]  /*19f00*/  HMMA.16816.F32.BF16 R68, R188.reuse, R170, R68 ;  /* 0x000000aabc44723c */ /* 0x040fe20000041844 */
[----:B------:R-:W2:Y:S01]  /*19f10*/  LDSM.16.M88.4 R168, [R224+0x7000] ;  /* 0x00700000e0a8783b */ /* 0x000ea20000000200 */
[----:B------:R-:W-:Y:S02]  /*19f20*/  FSEL R221, R16, -INF , !P6 ;  /* 0xff80000010dd7808 */ /* 0x000fe40007000000 */
[C---:B------:R-:W-:Y:S02]  /*19f30*/  ISETP.GE.AND P2, PT, R3.reuse, R46, PT ;  /* 0x0000002e0300720c */ /* 0x040fe40003f46270 */
[----:B------:R-:W-:Y:S02]  /*19f40*/  ISETP.GE.AND P6, PT, R3, R47, PT ;  /* 0x0000002f0300720c */ /* 0x000fe40003fc6270 */
[----:B------:R-:W-:Y:S01]  /*19f50*/  HMMA.16816.F32.BF16 R64, R188, R176, R64 ;  /* 0x000000b0bc40723c */ /* 0x000fe20000041840 */
[----:B------:R-:W-:Y:S02]  /*19f60*/  LOP3.LUT R3, R20, 0x48, R164, 0xfe, !PT ;  /* 0x0000004814037812 */ /* 0x000fe400078efea4 */
[----:B------:R-:W-:-:S02]  /*19f70*/  FSEL R250, R18, -INF , !P3 ;  /* 0xff80000012fa7808 */ /* 0x000fc40005800000 */
[C---:B------:R-:W-:Y:S02]  /*19f80*/  ISETP.GE.AND P3, PT, R3.reuse, R46, PT ;  /* 0x0000002e0300720c */ /* 0x040fe40003f66270 */
[----:B------:R-:W-:Y:S01]  /*19f90*/  ISETP.GE.AND P4, PT, R3, R47, PT ;  /* 0x0000002f0300720c */ /* 0x000fe20003f86270 */
[----:B------:R-:W-:Y:S01]  /*19fa0*/  HMMA.16816.F32.BF16 R60, R188, R178, R60 ;  /* 0x000000b2bc3c723c */ /* 0x000fe2000004183c */
[----:B------:R-:W3:Y:S01]  /*19fb0*/  LDSM.16.M88.4 R176, [R224+0x7800] ;  /* 0x00780000e0b0783b */ /* 0x000ee20000000200 */
[----:B------:R-:W-:Y:S01]  /*19fc0*/  LOP3.LUT R16, R20, 0x50, R164, 0xfe, !PT ;  /* 0x0000005014107812 */ /* 0x000fe200078efea4 */
[----:B------:R-:W-:-:S04]  /*19fd0*/  DEPBAR.LE SB0, 0x0 ;  /* 0x000080000000791a */ /* 0x000fc80000000000 */
[--C-:B------:R-:W-:Y:S01]  /*19fe0*/  LOP3.LUT R3, R20, 0x58, R164.reuse, 0xfe, !PT ;  /* 0x0000005814037812 */ /* 0x100fe200078efea4 */
[----:B------:R-:W-:Y:S01]  /*19ff0*/  HMMA.16816.F32.BF16 R192, R200, R196, R192 ;  /* 0x000000c4c8c0723c */ /* 0x000fe200000418c0 */
[----:B------:R-:W-:Y:S02]  /*1a000*/  FSEL R216, R10, -INF , !P6 ;  /* 0xff8000000ad87808 */ /* 0x000fe40007000000 */
[----:B------:R-:W-:Y:S02]  /*1a010*/  FSEL R187, R4, -INF , !P3 ;  /* 0xff80000004bb7808 */ /* 0x000fe40005800000 */
[----:B------:R-:W-:Y:S02]  /*1a020*/  FSEL R212, R6, -INF , !P4 ;  /* 0xff80000006d47808 */ /* 0x000fe40006000000 */
[----:B------:R-:W-:Y:S01]  /*1a030*/  FSEL R196, R8, -INF , !P2 ;  /* 0xff80000008c47808 */ /* 0x000fe20005000000 */
[----:B----4-:R-:W-:Y:S01]  /*1a040*/  HMMA.16816.F32.BF16 R88, R188, R180, R88 ;  /* 0x000000b4bc58723c */ /* 0x010fe20000041858 */
[----:B------:R-:W-:-:S02]  /*1a050*/  LOP3.LUT R8, R20, 0x60, R164, 0xfe, !PT ;  /* 0x0000006014087812 */ /* 0x000fc400078efea4 */
[CC--:B------:R-:W-:Y:S02]  /*1a060*/  ISETP.GE.AND P5, PT, R16.reuse, R46.reuse, PT ;  /* 0x0000002e1000720c */ /* 0x0c0fe40003fa6270 */
[-C--:B------:R-:W-:Y:S02]  /*1a070*/  ISETP.GE.AND P2, PT, R16, R47.reuse, PT ;  /* 0x0000002f1000720c */ /* 0x080fe40003f46270 */
[CC--:B------:R-:W-:Y:S01]  /*1a080*/  ISETP.GE.AND P6, PT, R3.reuse, R46.reuse, PT ;  /* 0x0000002e0300720c */ /* 0x0c0fe20003fc6270 */
[----:B------:R-:W-:Y:S01]  /*1a090*/  HMMA.16816.F32.BF16 R84, R188, R182, R84 ;  /* 0x000000b6bc54723c */ /* 0x000fe20000041854 */
[----:B------:R-:W-:Y:S02]  /*1a0a0*/  ISETP.GE.AND P3, PT, R3, R47, PT ;  /* 0x0000002f0300720c */ /* 0x000fe40003f66270 */
[----:B------:R-:W-:Y:S02]  /*1a0b0*/  ISETP.GE.AND P4, PT, R8, R46, PT ;  /* 0x0000002e0800720c */ /* 0x000fe40003f86270 */
[----:B------:R-:W-:-:S02]  /*1a0c0*/  LOP3.LUT R4, R20, 0x68, R164, 0xfe, !PT ;  /* 0x0000006814047812 */ /* 0x000fc400078efea4 */
[----:B------:R-:W-:Y:S01]  /*1a0d0*/  LOP3.LUT R6, R20, 0x70, R164, 0xfe, !PT ;  /* 0x0000007014067812 */ /* 0x000fe200078efea4 */
[C---:B-1----:R-:W-:Y:S01]  /*1a0e0*/  HMMA.16816.F32.BF16 R56, R188.reuse, R172, R56 ;  /* 0x000000acbc38723c */ /* 0x042fe20000041838 */
[----:B------:R-:W-:Y:S02]  /*1a0f0*/  FSEL R3, R120, -INF , !P5 ;  /* 0xff80000078037808 */ /* 0x000fe40006800000 */
[----:B------:R-:W-:Y:S02]  /*1a100*/  FSEL R186, R122, -INF , !P2 ;  /* 0xff8000007aba7808 */ /* 0x000fe40005000000 */
[----:B------:R-:W-:Y:S02]  /*1a110*/  FSEL R36, R116, -INF , !P6 ;  /* 0xff80000074247808 */ /* 0x000fe40007000000 */
[----:B------:R-:W-:Y:S01]  /*1a120*/  FSEL R37, R118, -INF , !P3 ;  /* 0xff80000076257808 */ /* 0x000fe20005800000 */
[----:B------:R-:W-:Y:S01]  /*1a130*/  HMMA.16816.F32.BF16 R52, R188, R174, R52 ;  /* 0x000000aebc34723c */ /* 0x000fe20000041834 */
[----:B------:R-:W-:-:S02]  /*1a140*/  FSEL R112, R112, -INF , !P4 ;  /* 0xff80000070707808 */ /* 0x000fc40006000000 */
[-C--:B------:R-:W-:Y:S02]  /*1a150*/  ISETP.GE.AND P5, PT, R8, R47.reuse, PT ;  /* 0x0000002f0800720c */ /* 0x080fe40003fa6270 */
[CC--:B------:R-:W-:Y:S02]  /*1a160*/  ISETP.GE.AND P2, PT, R4.reuse, R46.reuse, PT ;  /* 0x0000002e0400720c */ /* 0x0c0fe40003f46270 */
[-C--:B------:R-:W-:Y:S01]  /*1a170*/  ISETP.GE.AND P6, PT, R4, R47.reuse, PT ;  /* 0x0000002f0400720c */ /* 0x080fe20003fc6270 */
[----:B--2---:R-:W-:Y:S01]  /*1a180*/  HMMA.16816.F32.BF16 R48, R188, R168, R48 ;  /* 0x000000a8bc30723c */ /* 0x004fe20000041830 */
        /* <DEDUP_REMOVED lines=8> */
[-C--:B------:R-:W-:Y:S01]  /*1a210*/  ISETP.GE.AND P5, PT, R6, R46.reuse, PT ;  /* 0x0000002e0600720c */ /* 0x080fe20003fa6270 */
[----:B---3--:R-:W-:Y:S01]  /*1a220*/  HMMA.16816.F32.BF16 R192, R188, R176, R192 ;  /* 0x000000b0bcc0723c */ /* 0x008fe200000418c0 */
[----:B------:R-:W-:-:S02]  /*1a230*/  ISETP.GE.AND P6, PT, R4, R46, PT ;  /* 0x0000002e0400720c */ /* 0x000fc40003fc6270 */
[-C--:B------:R-:W-:Y:S02]  /*1a240*/  ISETP.GE.AND P3, PT, R4, R47.reuse, PT ;  /* 0x0000002f0400720c */ /* 0x080fe40003f66270 */
[--C-:B------:R-:W-:Y:S02]  /*1a250*/  LOP3.LUT R4, R20, 0x88, R164.reuse, 0xfe, !PT ;  /* 0x0000008814047812 */ /* 0x100fe400078efea4 */
[----:B------:R-:W-:Y:S01]  /*1a260*/  FSEL R108, R108, -INF , !P2 ;  /* 0xff8000006c6c7808 */ /* 0x000fe20005000000 */
[----:B------:R-:W-:Y:S01]  /*1a270*/  HMMA.16816.F32.BF16 R128, R188, R184, R128 ;  /* 0x000000b8bc80723c */ /* 0x000fe20000041880 */
[----:B------:R-:W-:Y:S01]  /*1a280*/  BAR.SYNC.DEFER_BLOCKING 0x0 ;  /* 0x0000000000007b1d */ /* 0x000fe20000010000 */
[----:B------:R-:W-:Y:S02]  /*1a290*/  ISETP.GE.AND P2, PT, R6, R47, PT ;  /* 0x0000002f0600720c */ /* 0x000fe40003f46270 */
[----:B------:R-:W-:Y:S02]  /*1a2a0*/  LOP3.LUT R6, R20, 0x90, R164, 0xfe, !PT ;  /* 0x0000009014067812 */ /* 0x000fe400078efea4 */
[----:B------:R-:W-:-:S02]  /*1a2b0*/  FSEL R106, R106, -INF , !P4 ;  /* 0xff8000006a6a7808 */ /* 0x000fc40006000000 */
[----:B------:R-:W-:Y:S01]  /*1a2c0*/  FSEL R100, R100, -INF , !P5 ;  /* 0xff80000064647808 */ /* 0x000fe20006800000 */
[----:B------:R-:W-:Y:S01]  /*1a2d0*/  HMMA.16816.F32.BF16 R208, R208, R218, RZ ;  /* 0x000000dad0d0723c */ /* 0x000fe200000418ff */
[C---:B------:R-:W-:Y:S02]  /*1a2e0*/  ISETP.GE.AND P4, PT, R4.reuse, R46, PT ;  /* 0x0000002e0400720c */ /* 0x040fe40003f86270 */
[----:B------:R-:W-:Y:S02]  /*1a2f0*/  ISETP.GE.AND P5, PT, R4, R47, PT ;  /* 0x0000002f0400720c */ /* 0x000fe40003fa6270 */
[----:B------:R-:W-:Y:S02]  /*1a300*/  LOP3.LUT R4, R20, 0x98, R164, 0xfe, !PT ;  /* 0x0000009814047812 */ /* 0x000fe400078efea4 */
[----:B------:R-:W-:Y:S02]  /*1a310*/  FSEL R102, R102, -INF , !P2 ;  /* 0xff80000066667808 */ /* 0x000fe40005000000 */
[----:B------:R-:W-:-:S02]  /*1a320*/  FSEL R96, R96, -INF , !P6 ;  /* 0xff80000060607808 */ /* 0x000fc40007000000 */
[CC--:B------:R-:W-:Y:S02]  /*1a330*/  ISETP.GE.AND P2, PT, R6.reuse, R46.reuse, PT ;  /* 0x0000002e0600720c */ /* 0x0c0fe40003f46270 */
[----:B------:R-:W-:Y:S02]  /*1a340*/  ISETP.GE.AND P6, PT, R6, R47, PT ;  /* 0x0000002f0600720c */ /* 0x000fe40003fc6270 */
[----:B------:R-:W-:Y:S02]  /*1a350*/  LOP3.LUT R6, R20, 0xa0, R164, 0xfe, !PT ;  /* 0x000000a014067812 */ /* 0x000fe400078efea4 */
[----:B------:R-:W-:Y:S02]  /*1a360*/  FSEL R98, R98, -INF , !P3 ;  /* 0xff80000062627808 */ /* 0x000fe40005800000 */
[----:B------:R-:W-:Y:S02]  /*1a370*/  FSEL R92, R92, -INF , !P4 ;  /* 0xff8000005c5c7808 */ /* 0x000fe40006000000 */
[----:B------:R-:W-:-:S02]  /*1a380*/  ISETP.GE.AND P3, PT, R4, R46, PT ;  /* 0x0000002e0400720c */ /* 0x000fc40003f66270 */
[-C--:B------:R-:W-:Y:S01]  /*1a390*/  ISETP.GE.AND P4, PT, R4, R47.reuse, PT ;  /* 0x0000002f0400720c */ /* 0x080fe20003f86270 */
[----:B------:R-:W-:Y:S01]  /*1a3a0*/  HMMA.16816.F32.BF16 R208, R204, R214, R208 ;  /* 0x000000d6ccd0723c */ /* 0x000fe200000418d0 */
[----:B------:R-:W-:Y:S02]  /*1a3b0*/  LOP3.LUT R4, R20, 0xa8, R164, 0xfe, !PT ;  /* 0x000000a814047812 */ /* 0x000fe400078efea4 */
[----:B------:R-:W-:Y:S02]  /*1a3c0*/  FSEL R94, R94, -INF , !P5 ;  /* 0xff8000005e5e7808 */ /* 0x000fe40006800000 */
[----:B------:R-:W-:Y:S02]  /*1a3d0*/  FSEL R88, R88, -INF , !P2 ;  /* 0xff80000058587808 */ /* 0x000fe40005000000 */
[C---:B------:R-:W-:Y:S02]  /*1a3e0*/  ISETP.GE.AND P5, PT, R6.reuse, R46, PT ;  /* 0x0000002e0600720c */ /* 0x040fe40003fa6270 */
[----:B------:R-:W-:-:S02]  /*1a3f0*/  ISETP.GE.AND P2, PT, R6, R47, PT ;  /* 0x0000002f0600720c */ /* 0x000fc40003f46270 */
[--C-:B------:R-:W-:Y:S02]  /*1a400*/  LOP3.LUT R6, R20, 0xb0, R164.reuse, 0xfe, !PT ;  /* 0x000000b014067812 */ /* 0x100fe400078efea4 */
[----:B------:R-:W-:Y:S02]  /*1a410*/  FSEL R90, R90, -INF , !P6 ;  /* 0xff8000005a5a7808 */ /* 0x000fe40007000000 */
[----:B------:R-:W-:Y:S02]  /*1a420*/  FSEL R84, R84, -INF , !P3 ;  /* 0xff80000054547808 */ /* 0x000fe40005800000 */
[C---:B------:R-:W-:Y:S02]  /*1a430*/  ISETP.GE.AND P6, PT, R4.reuse, R46, PT ;  /* 0x0000002e0400720c */ /* 0x040fe40003fc6270 */
[----:B------:R-:W-:Y:S02]  /*1a440*/  ISETP.GE.AND P3, PT, R4, R47, PT ;  /* 0x0000002f0400720c */ /* 0x000fe40003f66270 */
[----:B------:R-:W-:-:S02]  /*1a450*/  LOP3.LUT R4, R20, 0xb8, R164, 0xfe, !PT ;  /* 0x000000b814047812 */ /* 0x000fc400078efea4 */
[----:B------:R-:W-:Y:S01]  /*1a460*/  FSEL R86, R86, -INF , !P4 ;  /* 0xff80000056567808 */ /* 0x000fe20006000000 */
[----:B------:R-:W-:Y:S01]  /*1a470*/  HMMA.16816.F32.BF16 R208, R200, R198, R208 ;  /* 0x000000c6c8d0723c */ /* 0x000fe200000418d0 */
[----:B------:R-:W-:Y:S02]  /*1a480*/  FSEL R80, R80, -INF , !P5 ;  /* 0xff80000050507808 */ /* 0x000fe40006800000 */
[C---:B------:R-:W-:Y:S02]  /*1a490*/  ISETP.GE.AND P4, PT, R6.reuse, R46, PT ;  /* 0x0000002e0600720c */ /* 0x040fe40003f86270 */
[----:B------:R-:W-:Y:S02]  /*1a4a0*/  ISETP.GE.AND P5, PT, R6, R47, PT ;  /* 0x0000002f0600720c */ /* 0x000fe40003fa6270 */
[----:B------:R-:W-:Y:S02]  /*1a4b0*/  LOP3.LUT R6, R20, 0xc0, R164, 0xfe, !PT ;  /* 0x000000c014067812 */ /* 0x000fe400078efea4 */
[----:B------:R-:W-:-:S02]  /*1a4c0*/  FSEL R82, R82, -INF , !P2 ;  /* 0xff80000052527808 */ /* 0x000fc40005000000 */
[----:B------:R-:W-:Y:S02]  /*1a4d0*/  FSEL R76, R76, -INF , !P6 ;  /* 0xff8000004c4c7808 */ /* 0x000fe40007000000 */
[C---:B------:R-:W-:Y:S02]  /*1a4e0*/  ISETP.GE.AND P2, PT, R4.reuse, R46, PT ;  /* 0x0000002e0400720c */ /* 0x040fe40003f46270 */
[----:B------:R-:W-:Y:S02]  /*1a4f0*/  ISETP.GE.AND P6, PT, R4, R47, PT ;  /* 0x0000002f0400720c */ /* 0x000fe40003fc6270 */
[----:B------:R-:W-:Y:S02]  /*1a500*/  LOP3.LUT R4, R20, 0xc8, R164, 0xfe, !PT ;  /* 0x000000c814047812 */ /* 0x000fe400078efea4 */
[----:B------:R-:W-:Y:S02]  /*1a510*/  FSEL R78, R78, -INF , !P3 ;  /* 0xff8000004e4e7808 */ /* 0x000fe40005800000 */
[----:B------:R-:W-:-:S02]  /*1a520*/  FSEL R72, R72, -INF , !P4 ;  /* 0xff80000048487808 */ /* 0x000fc40006000000 */
[CC--:B------:R-:W-:Y:S01]  /*1a530*/  ISETP.GE.AND P3, PT, R6.reuse, R46.reuse, PT ;  /* 0x0000002e0600720c */ /* 0x0c0fe20003f66270 */
[----:B------:R-:W-:Y:S01]  /*1a540*/  HMMA.16816.F32.BF16 R208, R188, R178, R208 ;  /* 0x000000b2bcd0723c */ /* 0x000fe200000418d0 */
[----:B------:R-:W-:Y:S02]  /*1a550*/  ISETP.GE.AND P4, PT, R6, R47, PT ;  /* 0x0000002f0600720c */ /* 0x000fe40003f86270 */
[----:B------:R-:W-:Y:S02]  /*1a560*/  LOP3.LUT R6, R20, 0xd0, R164, 0xfe, !PT ;  /* 0x000000d014067812 */ /* 0x000fe400078efea4 */
[----:B------:R-:W-:Y:S02]  /*1a570*/  FSEL R74, R74, -INF , !P5 ;  /* 0xff8000004a4a7808 */ /* 0x000fe40006800000 */
[----:B------:R-:W-:Y:S02]  /*1a580*/  FSEL R68, R68, -INF , !P2 ;  /* 0xff80000044447808 */ /* 0x000fe40005000000 */
[----:B------:R-:W-:-:S02]  /*1a590*/  ISETP.GE.AND P5, PT, R4, R46, PT ;  /* 0x0000002e0400720c */ /* 0x000fc40003fa6270 */
[-C--:B------:R-:W-:Y:S02]  /*1a5a0*/  ISETP.GE.AND P2, PT, R4, R47.reuse, PT ;  /* 0x0000002f0400720c */ /* 0x080fe40003f46270 */
        /* <DEDUP_REMOVED lines=11> */
[----:B------:R-:W-:Y:S02]  /*1a660*/  FSEL R118, R62, -INF , !P2 ;  /* 0xff8000003e767808 */ /* 0x000fe40005000000 */
[----:B------:R-:W-:Y:S02]  /*1a670*/  FSEL R120, R56, -INF , !P6 ;  /* 0xff80000038787808 */ /* 0x000fe40007000000 */
[C---:B------:R-:W-:Y:S02]  /*1a680*/  ISETP.GE.AND P2, PT, R6.reuse, R46, PT ;  /* 0x0000002e0600720c */ /* 0x040fe40003f46270 */
[----:B------:R-:W-:Y:S02]  /*1a690*/  ISETP.GE.AND P6, PT, R6, R47, PT ;  /* 0x0000002f0600720c */ /* 0x000fe40003fc6270 */
[----:B------:R-:W-:Y:S02]  /*1a6a0*/  FSEL R122, R58, -INF , !P3 ;  /* 0xff8000003a7a7808 */ /* 0x000fe40005800000 */
[----:B------:R-:W-:-:S02]  /*1a6b0*/  FSEL R124, R52, -INF , !P4 ;  /* 0xff800000347c7808 */ /* 0x000fc40006000000 */
[--C-:B------:R-:W-:Y:S02]  /*1a6c0*/  LOP3.LUT R6, R20, 0xf0, R164.reuse, 0xfe, !PT ;  /* 0x000000f014067812 */ /* 0x100fe400078efea4 */
[C---:B------:R-:W-:Y:S02]  /*1a6d0*/  ISETP.GE.AND P3, PT, R4.reuse, R46, PT ;  /* 0x0000002e0400720c */ /* 0x040fe40003f66270 */
[----:B------:R-:W-:Y:S02]  /*1a6e0*/  ISETP.GE.AND P4, PT, R4, R47, PT ;  /* 0x0000002f0400720c */ /* 0x000fe40003f86270 */
[C---:B------:R-:W-:Y:S02]  /*1a6f0*/  LOP3.LUT R10, R20.reuse, R164, RZ, 0xfc, !PT ;  /* 0x000000a4140a7212 */ /* 0x040fe400078efcff */
[----:B------:R-:W-:Y:S02]  /*1a700*/  LOP3.LUT R4, R20, 0xf8, R164, 0xfe, !PT ;  /* 0x000000f814047812 */ /* 0x000fe400078efea4 */
[----:B------:R-:W-:-:S02]  /*1a710*/  FSEL R126, R54, -INF , !P5 ;  /* 0xff800000367e7808 */ /* 0x000fc40006800000 */
[----:B------:R-:W-:Y:S02]  /*1a720*/  FSEL R164, R48, -INF , !P2 ;  /* 0xff80000030a47808 */ /* 0x000fe40005000000 */
[C---:B------:R-:W-:Y:S02]  /*1a730*/  ISETP.GE.AND P5, PT, R6.reuse, R46, PT ;  /* 0x0000002e0600720c */ /* 0x040fe40003fa6270 */
[----:B------:R-:W-:Y:S02]  /*1a740*/  ISETP.GE.AND P2, PT, R6, R47, PT ;  /* 0x0000002f0600720c */ /* 0x000fe40003f46270 */
[----:B------:R-:W-:Y:S02]  /*1a750*/  FSEL R165, R50, -INF , !P6 ;  /* 0xff80000032a57808 */ /* 0x000fe40007000000 */
[----:B------:R-:W-:Y:S02]  /*1a760*/  IADD3 R6, R10, 0x1, RZ ;  /* 0x000000010a067810 */ /* 0x000fe40007ffe0ff */
[----:B------:R-:W-:-:S02]  /*1a770*/  FSEL R168, R40, -INF , !P3 ;  /* 0xff80000028a87808 */ /* 0x000fc40005800000 */
[CC--:B------:R-:W-:Y:S02]  /*1a780*/  ISETP.GE.AND P6, PT, R4.reuse, R46.reuse, PT ;  /* 0x0000002e0400720c */ /* 0x0c0fe40003fc6270 */
[----:B------:R-:W-:Y:S02]  /*1a790*/  ISETP.GE.AND P3, PT, R4, R47, PT ;  /* 0x0000002f0400720c */ /* 0x000fe40003f66270 */
[----:B------:R-:W-:Y:S02]  /*1a7a0*/  IADD3 R4, R10, 0x9, RZ ;  /* 0x000000090a047810 */ /* 0x000fe40007ffe0ff */
[----:B------:R-:W-:Y:S02]  /*1a7b0*/  FSEL R169, R42, -INF , !P4 ;  /* 0xff8000002aa97808 */ /* 0x000fe40006000000 */
[----:B------:R-:W-:Y:S02]  /*1a7c0*/  ISETP.GE.AND P4, PT, R6, R46, PT ;  /* 0x0000002e0600720c */ /* 0x000fe40003f86270 */
[----:B------:R-:W-:-:S02]  /*1a7d0*/  FSEL R170, R192, -INF , !P5 ;  /* 0xff800000c0aa7808 */ /* 0x000fc40006800000 */
[----:B------:R-:W-:Y:S02]  /*1a7e0*/  FSEL R171, R194, -INF , !P2 ;  /* 0xff800000c2ab7808 */ /* 0x000fe40005000000 */
[-C--:B------:R-:W-:Y:S02]  /*1a7f0*/  ISETP.GE.AND P5, PT, R6, R47.reuse, PT ;  /* 0x0000002f0600720c */ /* 0x080fe40003fa6270 */
[----:B------:R-:W-:Y:S02]  /*1a800*/  ISETP.GE.AND P2, PT, R4, R46, PT ;  /* 0x0000002e0400720c */ /* 0x000fe40003f46270 */
[----:B------:R-:W-:Y:S02]  /*1a810*/  IADD3 R8, R10, 0x11, RZ ;  /* 0x000000110a087810 */ /* 0x000fe40007ffe0ff */
[----:B------:R-:W-:Y:S02]  /*1a820*/  FSEL R6, R129, -INF , !P4 ;  /* 0xff80000081067808 */ /* 0x000fe40006000000 */
[----:B------:R-:W-:-:S02]  /*1a830*/  ISETP.GE.AND P4, PT, R4, R47, PT ;  /* 0x0000002f0400720c */ /* 0x000fc40003f86270 */
[----:B------:R-:W-:Y:S02]  /*1a840*/  FSEL R131, R131, -INF , !P5 ;  /* 0xff80000083837808 */ /* 0x000fe40006800000 */
[----:B------:R-:W-:Y:S02]  /*1a850*/  FSEL R4, R125, -INF , !P2 ;  /* 0xff8000007d047808 */ /* 0x000fe40005000000 */
        /* <DEDUP_REMOVED lines=36> */
[----:B------:R-:W-:Y:S01]  /*1aaa0*/  FSEL R180, R11, -INF , !P2 ;  /* 0xff8000000bb47808 */ /* 0x000fe20005000000 */
[----:B------:R-:W-:Y:S01]  /*1aab0*/  IMAD.U32 R11, RZ, RZ, UR5 ;  /* 0x00000005ff0b7e24 */ /* 0x000fe2000f8e00ff */
        /* <DEDUP_REMOVED lines=25> */
[----:B------:R-:W-:Y:S02]  /*1ac50*/  IADD3 R5, R10, 0x79, RZ ;  /* 0x000000790a057810 */ /* 0x000fe40007ffe0ff */
[----:B------:R-:W-:-:S02]  /*1ac60*/  FSEL R192, R111, -INF , !P4 ;  /* 0xff8000006fc07808 */ /* 0x000fc40006000000 */
[----:B------:R-:W-:Y:S02]  /*1ac70*/  ISETP.GE.AND P4, PT, R5, R46, PT ;  /* 0x0000002e0500720c */ /* 0x000fe40003f86270 */
        /* <DEDUP_REMOVED lines=15> */
[----:B------:R-:W-:Y:S02]  /*1ad70*/  IADD3 R5, R10, 0x99, RZ ;  /* 0x000000990a057810 */ /* 0x000fe40007ffe0ff */
[----:B------:R-:W-:-:S02]  /*1ad80*/  FSEL R93, R93, -INF , !P5 ;  /* 0xff8000005d5d7808 */ /* 0x000fc40006800000 */
[----:B------:R-:W-:Y:S02]  /*1ad90*/  FSEL R95, R95, -INF , !P2 ;  /* 0xff8000005f5f7808 */ /* 0x000fe40005000000 */
[----:B------:R-:W-:Y:S02]  /*1ada0*/  FSEL R89, R89, -INF , !P4 ;  /* 0xff80000059597808 */ /* 0x000fe40006000000 */
[-C--:B------:R-:W-:Y:S02]  /*1adb0*/  ISETP.GE.AND P5, PT, R7, R47.reuse, PT ;  /* 0x0000002f0700720c */ /* 0x080fe40003fa6270 */
[C---:B------:R-:W-:Y:S02]  /*1adc0*/  ISETP.GE.AND P2, PT, R5.reuse, R46, PT ;  /* 0x0000002e0500720c */ /* 0x040fe40003f46270 */
[----:B------:R-:W-:Y:S02]  /*1add0*/  ISETP.GE.AND P4, PT, R5, R47, PT ;  /* 0x0000002f0500720c */ /* 0x000fe40003f86270 */
[----:B------:R-:W-:-:S02]  /*1ade0*/  IADD3 R5, R10, 0xa1, RZ ;  /* 0x000000a10a057810 */ /* 0x000fc40007ffe0ff */
[----:B------:R-:W-:Y:S02]  /*1adf0*/  FSEL R91, R91, -INF , !P5 ;  /* 0xff8000005b5b7808 */ /* 0x000fe40006800000 */
        /* <DEDUP_REMOVED lines=36> */
[-C--:B------:R-:W-:Y:S02]  /*1b040*/  ISETP.GE.AND P4, PT, R7, R46.reuse, PT ;  /* 0x0000002e0700720c */ /* 0x080fe40003f86270 */
[----:B------:R-:W-:Y:S02]  /*1b050*/  FSEL R109, R57, -INF , !P5 ;  /* 0xff800000396d7808 */ /* 0x000fe40006800000 */
[----:B------:R-:W-:Y:S02]  /*1b060*/  FSEL R111, R59, -INF , !P2 ;  /* 0xff8000003b6f7808 */ /* 0x000fe40005000000 */
[----:B------:R-:W-:Y:S02]  /*1b070*/  ISETP.GE.AND P5, PT, R7, R47, PT ;  /* 0x0000002f0700720c */ /* 0x000fe40003fa6270 */
[----:B------:R-:W-:-:S02]  /*1b080*/  ISETP.GE.AND P2, PT, R5, R46, PT ;  /* 0x0000002e0500720c */ /* 0x000fc40003f46270 */
[C---:B------:R-:W-:Y:S02]  /*1b090*/  IADD3 R7, R10.reuse, 0xe9, RZ ;  /* 0x000000e90a077810 */ /* 0x040fe40007ffe0ff */
[----:B------:R-:W-:Y:S02]  /*1b0a0*/  FSEL R113, R53, -INF , !P4 ;  /* 0xff80000035717808 */ /* 0x000fe40006000000 */
[----:B------:R-:W-:Y:S02]  /*1b0b0*/  ISETP.GE.AND P4, PT, R5, R47, PT ;  /* 0x0000002f0500720c */ /* 0x000fe40003f86270 */
[----:B------:R-:W-:Y:S02]  /*1b0c0*/  FSEL R115, R55, -INF , !P5 ;  /* 0xff80000037737808 */ /* 0x000fe40006800000 */
[----:B------:R-:W-:Y:S02]  /*1b0d0*/  FSEL R117, R49, -INF , !P2 ;  /* 0xff80000031757808 */ /* 0x000fe40005000000 */
[----:B------:R-:W-:-:S02]  /*1b0e0*/  IADD3 R5, R10, 0xf1, RZ ;  /* 0x000000f10a057810 */ /* 0x000fc40007ffe0ff */
[CC--:B------:R-:W-:Y:S02]  /*1b0f0*/  ISETP.GE.AND P5, PT, R7.reuse, R46.reuse, PT ;  /* 0x0000002e0700720c */ /* 0x0c0fe40003fa6270 */
[----:B------:R-:W-:Y:S02]  /*1b100*/  ISETP.GE.AND P2, PT, R7, R47, PT ;  /* 0x0000002f0700720c */ /* 0x000fe40003f46270 */
[----:B------:R-:W-:Y:S02]  /*1b110*/  FSEL R119, R51, -INF , !P4 ;  /* 0xff80000033777808 */ /* 0x000fe40006000000 */
[----:B------:R-:W-:Y:S02]  /*1b120*/  ISETP.GE.AND P4, PT, R5, R46, PT ;  /* 0x0000002e0500720c */ /* 0x000fe40003f86270 */
[----:B------:R-:W-:Y:S02]  /*1b130*/  FSEL R121, R41, -INF , !P5 ;  /* 0xff80000029797808 */ /* 0x000fe40006800000 */
[----:B------:R-:W-:-:S02]  /*1b140*/  FSEL R123, R43, -INF , !P2 ;  /* 0xff8000002b7b7808 */ /* 0x000fc40005000000 */
[-C--:B------:R-:W-:Y:S02]  /*1b150*/  ISETP.GE.AND P5, PT, R5, R47.reuse, PT ;  /* 0x0000002f0500720c */ /* 0x080fe40003fa6270 */
[C---:B------:R-:W-:Y:S02]  /*1b160*/  ISETP.GE.AND P2, PT, R10.reuse, R46, PT ;  /* 0x0000002e0a00720c */ /* 0x040fe40003f46270 */
[C---:B------:R-:W-:Y:S02]  /*1b170*/  IADD3 R7, R10.reuse, 0xf9, RZ ;  /* 0x000000f90a077810 */ /* 0x040fe40007ffe0ff */
[----:B------:R-:W-:Y:S02]  /*1b180*/  FSEL R125, R193, -INF , !P4 ;  /* 0xff800000c17d7808 */ /* 0x000fe40006000000 */
[----:B------:R-:W-:Y:S01]  /*1b190*/  ISETP.GE.AND P4, PT, R10, R47, PT ;  /* 0x0000002f0a00720c */ /* 0x000fe20003f86270 */
[----:B------:R-:W-:Y:S01]  /*1b1a0*/  IMAD.U32 R10, RZ, RZ, UR4 ;  /* 0x00000004ff0a7e24 */ /* 0x000fe2000f8e00ff */
[----:B------:R-:W-:Y:S01]  /*1b1b0*/  FSEL R127, R195, -INF , !P5 ;  /* 0xff800000c37f7808 */ /* 0x000fe20006800000 */
[----:B------:R-:W-:Y:S01]  /*1b1c0*/  ULDC.64 UR4, c[0x0][0x118] ;  /* 0x0000460000047ab9 */ /* 0x000fe20000000a00 */
[----:B------:R-:W-:-:S02]  /*1b1d0*/  FSEL R5, R128, -INF , !P2 ;  /* 0xff80000080057808 */ /* 0x000fc40005000000 */
[C---:B------:R-:W-:Y:S02]  /*1b1e0*/  ISETP.GE.AND P5, PT, R7.reuse, R46, PT ;  /* 0x0000002e0700720c */ /* 0x040fe40003fa6270 */
[----:B------:R-:W-:Y:S02]  /*1b1f0*/  ISETP.GE.AND P2, PT, R7, R47, PT ;  /* 0x0000002f0700720c */ /* 0x000fe40003f46270 */
[----:B------:R-:W-:Y:S02]  /*1b200*/  FSEL R130, R130, -INF , !P4 ;  /* 0xff80000082827808 */ /* 0x000fe40006000000 */
[----:B------:R-:W-:Y:S02]  /*1b210*/  FSEL R46, R208, -INF , !P6 ;  /* 0xff800000d02e7808 */ /* 0x000fe40007000000 */
[----:B------:R-:W-:Y:S02]  /*1b220*/  FSEL R47, R210, -INF , !P3 ;  /* 0xff800000d22f7808 */ /* 0x000fe40005800000 */
[----:B------:R-:W-:-:S02]  /*1b230*/  FSEL R128, R209, -INF , !P5 ;  /* 0xff800000d1807808 */ /* 0x000fc40006800000 */
[----:B------:R-:W-:Y:S01]  /*1b240*/  FSEL R129, R211, -INF , !P2 ;  /* 0xff800000d3817808 */ /* 0x000fe20005000000 */
[----:B------:R-:W-:Y:S05]  /*1b250*/  @!P1 BRA `(.L_x_2694) ;  /* 0x000007c000009947 */ /* 0x000fea0003800000 */
[----:B------:R-:W-:Y:S01]  /*1b260*/  BSSY B0, `(.L_x_2695) ;  /* 0x0000043000007945 */ /* 0x000fe20003800000 */
[----:B------:R-:W-:Y:S05]  /*1b270*/  @!P0 BRA `(.L_x_2696) ;  /* 0x000003e000008947 */ /* 0x000fea0003800000 */
[----:B------:R-:W2:Y:S01]  /*1b280*/  LD.E R17, [R10.64+0x170] ;  /* 0x000170040a117980 */ /* 0x000ea2000c101900 */
[----:B------:R-:W-:Y:S02]  /*1b290*/  IADD3 R15, R20, -0x100, RZ ;  /* 0xffffff00140f7810 */ /* 0x000fe40007ffe0ff */
[----:B------:R-:W-:Y:S02]  /*1b2a0*/  IABS R12, R20 ;  /* 0x00000014000c7213 */ /* 0x000fe40000000000 */
[----:B------:R-:W-:Y:S02]  /*1b2b0*/  IABS R7, R15 ;  /* 0x0000000f00077213 */ /* 0x000fe40000000000 */
[-C--:B--2---:R-:W-:Y:S02]  /*1b2c0*/  IABS R13, R17.reuse ;  /* 0x00000011000d7213 */ /* 0x084fe40000000000 */
[----:B------:R-:W-:-:S02]  /*1b2d0*/  IABS R9, R17 ;  /* 0x0000001100097213 */ /* 0x000fc40000000000 */
[----:B------:R-:W1:Y:S01]  /*1b2e0*/  I2F.RP R18, R13 ;  /* 0x0000000d00127306 */ /* 0x000e620000209400 */
[----:B------:R-:W-:Y:S02]  /*1b2f0*/  LOP3.LUT R15, R15, R17, RZ, 0x3c, !PT ;  /* 0x000000110f0f7212 */ /* 0x000fe400078e3cff */
[----:B------:R-:W-:Y:S02]  /*1b300*/  IMAD.MOV R9, RZ, RZ, -R9 ;  /* 0x000000ffff097224 */ /* 0x000fe400078e0a09 */
[----:B------:R-:W-:-:S03]  /*1b310*/  ISETP.GE.AND P0, PT, R15, RZ, PT ;  /* 0x000000ff0f00720c */ /* 0x000fc60003f06270 */
        /* <DEDUP_REMOVED lines=24> */
[----:B------:R-:W-:Y:S02]  /*1b4a0*/  @P5 IADD3 R16, R16, 0x1, RZ ;  /* 0x0000000110105810 */ /* 0x000fe40007ffe0ff */
[----:B------:R-:W-:-:S02]  /*1b4b0*/  MOV R13, R14 ;  /* 0x0000000e000d7202 */ /* 0x000fc40000000f00 */
[----:B------:R-:W2:Y:S01]  /*1b4c0*/  LD.E.64 R14, [R10.64+0x38] ;  /* 0x000038040a0e7980 */ /* 0x000ea2000c101b00 */
[----:B------:R-:W-:Y:S02]  /*1b4d0*/  IMAD.MOV.U32 R12, RZ, RZ, R16 ;  /* 0x000000ffff0c7224 */ /* 0x000fe400078e0010 */
[----:B------:R-:W-:Y:S02]  /*1b4e0*/  @!P0 IMAD.MOV R13, RZ, RZ, -R13 ;  /* 0x000000ffff0d8224 */ /* 0x000fe400078e0a0d */
[----:B------:R-:W-:-:S03]  /*1b4f0*/  @!P2 IMAD.MOV R12, RZ, RZ, -R12 ;  /* 0x000000ffff0ca224 */ /* 0x000fc600078e0a0c */
[C---:B------:R-:W-:Y:S02]  /*1b500*/  SEL R13, R7.reuse, R13, !P1 ;  /* 0x0000000d070d7207 */ /* 0x040fe40004800000 */
[----:B------:R-:W-:-:S03]  /*1b510*/  SEL R12, R7, R12, !P1 ;  /* 0x0000000c070c7207 */ /* 0x000fc60004800000 */
[----:B------:R-:W-:-:S04]  /*1b520*/  IMAD.WIDE R18, R13, 0x4, R244 ;  /* 0x000000040d127825 */ /* 0x000fc800078e02f4 */
[C---:B------:R-:W-:Y:S01]  /*1b530*/  IMAD.WIDE R20, R12.reuse, 0x4, R244 ;  /* 0x000000040c147825 */ /* 0x040fe200078e02f4 */
[----:B------:R1:W3:Y:S04]  /*1b540*/  LD.E R7, [R18.64] ;  /* 0x0000000412077980 */ /* 0x0002e8000c101900 */
[----:B------:R-:W3:Y:S04]  /*1b550*/  LD.E R9, [R20.64] ;  /* 0x0000000414097980 */ /* 0x000ee8000c101900 */
        /* <DEDUP_REMOVED lines=10> */
[----:B----4-:R-:W-:Y:S02]  /*1b600*/  IMAD R9, R19, R7, RZ ;  /* 0x0000000713097224 */ /* 0x010fe400078e02ff */
[----:B------:R-:W-:-:S04]  /*1b610*/  IMAD.WIDE.U32 R16, R7, R18, R16 ;  /* 0x0000001207107225 */ /* 0x000fc800078e0010 */
[----:B------:R-:W-:Y:S02]  /*1b620*/  IMAD R9, R18, R13, R9 ;  /* 0x0000000d12097224 */ /* 0x000fe400078e0209 */
[----:B------:R-:W-:-:S03]  /*1b630*/  IMAD.MOV.U32 R13, RZ, RZ, R16 ;  /* 0x000000ffff0d7224 */ /* 0x000fc600078e0010 */
[----:B------:R-:W-:Y:S01]  /*1b640*/  IADD3 R12, R17, R9, RZ ;  /* 0x00000009110c7210 */ /* 0x000fe20007ffe0ff */
[----:B------:R-:W-:Y:S05]  /*1b650*/  BRA `(.L_x_2697) ;  /* 0x0000003000007947 */ /* 0x000fea0003800000 */
.L_x_2696:
[----:B------:R-:W2:Y:S02]  /*1b660*/  LD.E R13, [R10.64+0x38] ;  /* 0x000038040a0d7980 */ /* 0x000ea4000c101900 */
[----:B--2---:R-:W-:-:S04]  /*1b670*/  LEA R13, -R13, RZ, 0x8 ;  /* 0x000000ff0d0d7211 */ /* 0x004fc800078e41ff */
[----:B------:R-:W-:Y:S02]  /*1b680*/  SHF.R.S32.HI R12, RZ, 0x1f, R13 ;  /* 0x0000001fff0c7819 */ /* 0x000fe4000001140d */
.L_x_2697:
[----:B------:R-:W-:Y:S05]  /*1b690*/  BSYNC B0 ;  /* 0x0000000000007941 */ /* 0x000fea0003800000 */
.L_x_2695:
[C---:B------:R-:W-:Y:S01]  /*1b6a0*/  IMAD.SHL.U32 R7, R38.reuse, 0x20, RZ ;  /* 0x0000002026077824 */ /* 0x040fe200078e00ff */
[----:B------:R-:W-:Y:S02]  /*1b6b0*/  LEA R235, P1, R13, R235, 0x1 ;  /* 0x000000eb0deb7211 */ /* 0x000fe400078208ff */
[----:B------:R-:W-:Y:S02]  /*1b6c0*/  SHF.L.U64.HI R9, R38, 0x5, R39 ;  /* 0x0000000526097819 */ /* 0x000fe40000010227 */
[-C--:B------:R-:W-:Y:S02]  /*1b6d0*/  IADD3 R14, P0, R235, R7.reuse, RZ ;  /* 0x00000007eb0e7210 */ /* 0x080fe40007f1e0ff */
[----:B------:R-:W-:Y:S01]  /*1b6e0*/  LEA.HI.X R234, R13, R234, R12, 0x1, P1 ;  /* 0x000000ea0dea7211 */ /* 0x000fe200008f0c0c */
[----:B------:R-:W-:Y:S01]  /*1b6f0*/  IMAD.MOV.U32 R12, RZ, RZ, R235 ;  /* 0x000000ffff0c7224 */ /* 0x000fe200078e00eb */
        /* <DEDUP_REMOVED lines=50> */
.L_x_2694:
[----:B------:R-:W-:Y:S05]  /*1ba20*/  BSYNC B1 ;  /* 0x0000000000017941 */ /* 0x000fea0003800000 */
.L_x_2693:
[----:B--2---:R-:W2:Y:S04]  /*1ba30*/  LDL.LU R13, [R1+0x18] ;  /* 0x00001800010d7983 */ /* 0x004ea80000300800 */
[----:B------:R-:W3:Y:S04]  /*1ba40*/  LDL.LU R12, [R1+0x14] ;  /* 0x00001400010c7983 */ /* 0x000ee80000300800 */
[----:B------:R-:W4:Y:S04]  /*1ba50*/  LDL.LU R48, [R1+0x10] ;  /* 0x0000100001307983 */ /* 0x000f280000300800 */
[----:B------:R-:W5:Y:S04]  /*1ba60*/  LDL.LU R57, [R1+0xc] ;  /* 0x00000c0001397983 */ /* 0x000f680000300800 */
[----:B------:R-:W4:Y:S01]  /*1ba70*/  LDL.LU R61, [R1+0x8] ;  /* 0x00000800013d7983 */ /* 0x000f220000300800 */
[----:B------:R-:W-:-:S02]  /*1ba80*/  MOV R200, R23 ;  /* 0x0000001700c87202 */ /* 0x000fc40000000f00 */
[----:B------:R-:W-:Y:S01]  /*1ba90*/  MOV R199, R173 ;  /* 0x000000ad00c77202 */ /* 0x000fe20000000f00 */
[----:B------:R-:W4:Y:S01]  /*1baa0*/  LDL.LU R203, [R1+0x4] ;  /* 0x0000040001cb7983 */ /* 0x000f220000300800 */
[----:B------:R-:W-:Y:S02]  /*1bab0*/  MOV R190, R181 ;  /* 0x000000b500be7202 */ /* 0x000fe40000000f00 */
[----:B------:R-:W-:Y:S01]  /*1bac0*/  MOV R188, R22 ;  /* 0x0000001600bc7202 */ /* 0x000fe20000000f00 */
[----:B------:R1:W5:Y:S01]  /*1bad0*/  LD.E R181, [R10.64+0xdc] ;  /* 0x0000dc040ab57980 */ /* 0x000362000c101900 */
[----:B------:R-:W-:Y:S02]  /*1bae0*/  FMNMX.FTZ R7, R0, R130, !PT ;  /* 0x0000008200077209 */ /* 0x000fe40007810000 */
[----:B------:R-:W-:Y:S01]  /*1baf0*/  MOV R202, R25 ;  /* 0x0000001900ca7202 */ /* 0x000fe20000000f00 */
[----:B------:R-:W-:Y:S01]  /*1bb00*/  LDSM.16.MT88.4 R16, [R228+0xa000] ;  /* 0x00a00000e410783b */ /* 0x000fe20000004200 */
[----:B------:R-:W-:-:S02]  /*1bb10*/  FMNMX.FTZ R7, R131, R7, !PT ;  /* 0x0000000783077209 */ /* 0x000fc40007810000 */
[----:B------:R-:W-:Y:S01]  /*1bb20*/  MOV R201, R28 ;  /* 0x0000001c00c97202 */ /* 0x000fe20000000f00 */
[----:B------:R-:W-:Y:S01]  /*1bb30*/  LDSM.16.MT88.4 R20, [R226+0xa000] ;  /* 0x00a00000e214783b */ /* 0x000fe20000004200 */
[----:B-1----:R-:W-:-:S04]  /*1bb40*/  FMNMX.FTZ R10, R2, R5, !PT ;  /* 0x00000005020a7209 */ /* 0x002fc80007810000 */
[----:B------:R-:W-:Y:S02]  /*1bb50*/  FMNMX.FTZ R10, R6, R10, !PT ;  /* 0x0000000a060a7209 */ /* 0x000fe40007810000 */
[----:B------:R-:W-:Y:S02]  /*1bb60*/  MOV R198, R24 ;  /* 0x0000001800c67202 */ /* 0x000fe40000000f00 */
[----:B------:R-:W-:Y:S02]  /*1bb70*/  MOV R195, R26 ;  /* 0x0000001a00c37202 */ /* 0x000fe40000000f00 */
[----:B------:R-:W-:Y:S02]  /*1bb80*/  MOV R193, R183 ;  /* 0x000000b700c17202 */ /* 0x000fe40000000f00 */
[----:B------:R-:W-:Y:S02]  /*1bb90*/  MOV R189, R182 ;  /* 0x000000b600bd7202 */ /* 0x000fe40000000f00 */
[----:B------:R-:W-:-:S02]  /*1bba0*/  MOV R191, R180 ;  /* 0x000000b400bf7202 */ /* 0x000fc40000000f00 */
[----:B---3--:R-:W-:-:S04]  /*1bbb0*/  FMNMX.FTZ R10, R12, R10, !PT ;  /* 0x0000000a0c0a7209 */ /* 0x008fc80007810000 */
[----:B------:R-:W-:Y:S02]  /*1bbc0*/  FMNMX.FTZ R10, R4, R10, !PT ;  /* 0x0000000a040a7209 */ /* 0x000fe40007810000 */
[----:B--2---:R-:W-:Y:S02]  /*1bbd0*/  FMNMX.FTZ R7, R13, R7, !PT ;  /* 0x000000070d077209 */ /* 0x004fe40007810000 */
[----:B------:R-:W-:Y:S02]  /*1bbe0*/  FMNMX.FTZ R10, R32, R10, !PT ;  /* 0x0000000a200a7209 */ /* 0x000fe40007810000 */
[----:B------:R-:W-:Y:S02]  /*1bbf0*/  FMNMX.FTZ R7, R8, R7, !PT ;  /* 0x0000000708077209 */ /* 0x000fe40007810000 */
[----:B------:R-:W-:Y:S02]  /*1bc00*/  FMNMX.FTZ R10, R40, R10, !PT ;  /* 0x0000000a280a7209 */ /* 0x000fe40007810000 */
[----:B------:R-:W-:-:S02]  /*1bc10*/  FMNMX.FTZ R7, R34, R7, !PT ;  /* 0x0000000722077209 */ /* 0x000fc40007810000 */
[----:B----4-:R-:W-:Y:S02]  /*1bc20*/  FMNMX.FTZ R10, R48, R10, !PT ;  /* 0x0000000a300a7209 */ /* 0x010fe40007810000 */
[----:B------:R-:W-:Y:S02]  /*1bc30*/  FMNMX.FTZ R11, R35, R7, !PT ;  /* 0x00000007230b7209 */ /* 0x000fe40007810000 */
[----:B------:R-:W-:Y:S02]  /*1bc40*/  FMNMX.FTZ R10, R56, R10, !PT ;  /* 0x0000000a380a7209 */ /* 0x000fe40007810000 */
[----:B------:R-:W-:Y:S02]  /*1bc50*/  FMNMX.FTZ R11, R30, R11, !PT ;  /* 0x0000000b1e0b7209 */ /* 0x000fe40007810000 */
[----:B------:R-:W-:Y:S02]  /*1bc60*/  FMNMX.FTZ R10, R203, R10, !PT ;  /* 0x0000000acb0a7209 */ /* 0x000fe40007810000 */
[----:B------:R-:W-:-:S02]  /*1bc70*/  FMNMX.FTZ R11, R31, R11, !PT ;  /* 0x0000000b1f0b7209 */ /* 0x000fc40007810000 */
[----:B------:R-:W-:Y:S02]  /*1bc80*/  FMNMX.FTZ R10, R202, R10, !PT ;  /* 0x0000000aca0a7209 */ /* 0x000fe40007810000 */
[----:B-----5:R-:W-:Y:S02]  /*1bc90*/  FMNMX.FTZ R11, R57, R11, !PT ;  /* 0x0000000b390b7209 */ /* 0x020fe40007810000 */
        /* <DEDUP_REMOVED lines=117> */
[----:B------:R-:W-:Y:S01]  /*1c3f0*/  FMUL.FTZ R178, R181, R180 ;  /* 0x000000b4b5b27220 */ /* 0x000fe20000410000 */
[----:B--2---:R-:W-:-:S04]  /*1c400*/  FMNMX.FTZ R179, R9, R179, !PT ;  /* 0x000000b309b37209 */ /* 0x004fc80007810000 */
[----:B------:R-:W-:Y:S02]  /*1c410*/  FSEL R178, R178, RZ, P1 ;  /* 0x000000ffb2b27208 */ /* 0x000fe40000800000 */
[----:B------:R-:W-:-:S03]  /*1c420*/  FSETP.NEU.FTZ.AND P0, PT, R179, -INF , PT ;  /* 0xff800000b300780b */ /* 0x000fc60003f1d000 */
[----:B------:R-:W-:Y:S01]  /*1c430*/  FFMA.FTZ R177, R5, R181, -R178 ;  /* 0x000000b505b17223 */ /* 0x000fe200000108b2 */
[----:B------:R-:W-:-:S05]  /*1c440*/  FSEL R5, R179, RZ, P0 ;  /* 0x000000ffb3057208 */ /* 0x000fca0000000000 */
[----:B------:R-:W-:Y:S02]  /*1c450*/  FADD.FTZ R5, R0, -R5 ;  /* 0x8000000500057221 */ /* 0x000fe40000010000 */
[----:B------:R-:W-:Y:S01]  /*1c460*/  FFMA.FTZ R0, R4, R181, -R178 ;  /* 0x000000b504007223 */ /* 0x000fe200000108b2 */
[----:B------:R-:W-:Y:S01]  /*1c470*/  FSEL R4, R180, RZ, P1 ;  /* 0x000000ffb4047208 */ /* 0x000fe20000800000 */
[----:B------:R-:W-:-:S04]  /*1c480*/  FMUL.FTZ R174, R181, R179 ;  /* 0x000000b3b5ae7220 */ /* 0x000fc80000410000 */
[----:B------:R-:W-:Y:S02]  /*1c490*/  FADD.FTZ R4, R2, -R4 ;  /* 0x8000000402047221 */ /* 0x000fe40000010000 */
[C---:B------:R-:W-:Y:S02]  /*1c4a0*/  FMUL.FTZ R5, R181.reuse, R5 ;  /* 0x00000005b5057220 */ /* 0x040fe40000410000 */
[----:B------:R-:W-:Y:S01]  /*1c4b0*/  FMUL.FTZ R4, R181, R4 ;  /* 0x00000004b5047220 */ /* 0x000fe20000410000 */
[----:B------:R-:W-:Y:S01]  /*1c4c0*/  FSEL R174, R174, RZ, P0 ;  /* 0x000000ffaeae7208 */ /* 0x000fe20000000000 */
[-CC-:B------:R-:W-:Y:S01]  /*1c4d0*/  FFMA.FTZ R176, R6, R181.reuse, -R178.reuse ;  /* 0x000000b506b07223 */ /* 0x180fe200000108b2 */
[----:B------:R-:W-:Y:S01]  /*1c4e0*/  MUFU.EX2 R182, R5 ;  /* 0x0000000500b67308 */ /* 0x000fe20000000800 */
[-C--:B------:R-:W-:Y:S02]  /*1c4f0*/  FFMA.FTZ R175, R12, R181.reuse, -R178 ;  /* 0x000000b50caf7223 */ /* 0x080fe400000108b2 */
[----:B------:R-:W-:-:S02]  /*1c500*/  FFMA.FTZ R173, R130, R181, -R174 ;  /* 0x000000b582ad7223 */ /* 0x000fc400000108ae */
[----:B------:R-:W-:-:S03]  /*1c510*/  FFMA.FTZ R172, R131, R181, -R174 ;  /* 0x000000b583ac7223 */ /* 0x000fc600000108ae */
[----:B------:R1:W-:Y:S01]  /*1c520*/  MUFU.EX2 R183, R4 ;  /* 0x0000000400b77308 */ /* 0x0003e20000000800 */
[-CC-:B------:R-:W-:Y:S02]  /*1c530*/  FFMA.FTZ R131, R13, R181.reuse, -R174.reuse ;  /* 0x000000b50d837223 */ /* 0x180fe400000108ae */
[----:B------:R-:W-:Y:S01]  /*1c540*/  FFMA.FTZ R130, R8, R181, -R174 ;  /* 0x000000b508827223 */ /* 0x000fe200000108ae */
[----:B-1----:R-:W1:Y:S04]  /*1c550*/  LDSM.16.MT88.4 R4, [R227+0xa000] ;  /* 0x00a00000e304783b */ /* 0x002e680000004200 */
[----:B------:R-:W-:Y:S08]  /*1c560*/  MUFU.EX2 R173, R173 ;  /* 0x000000ad00ad7308 */ /* 0x000ff00000000800 */
[----:B------:R-:W-:Y:S08]  /*1c570*/  MUFU.EX2 R172, R172 ;  /* 0x000000ac00ac7308 */ /* 0x000ff00000000800 */
[----:B------:R-:W-:Y:S08]  /*1c580*/  MUFU.EX2 R131, R131 ;  /* 0x0000008300837308 */ /* 0x000ff00000000800 */
[----:B------:R-:W-:Y:S08]  /*1c590*/  MUFU.EX2 R130, R130 ;  /* 0x0000008200827308 */ /* 0x000ff00000000800 */
[----:B------:R-:W-:Y:S08]  /*1c5a0*/  MUFU.EX2 R177, R177 ;  /* 0x000000b100b17308 */ /* 0x000ff00000000800 */
[----:B------:R-:W2:Y:S08]  /*1c5b0*/  MUFU.EX2 R176, R176 ;  /* 0x000000b000b07308 */ /* 0x000eb00000000800 */
[----:B------:R-:W-:Y:S08]  /*1c5c0*/  MUFU.EX2 R175, R175 ;  /* 0x000000af00af7308 */ /* 0x000ff00000000800 */
[----:B------:R-:W3:Y:S01]  /*1c5d0*/  MUFU.EX2 R0, R0 ;  /* 0x0000000000007308 */ /* 0x000ee20000000800 */
[----:B--2---:R-:W-:Y:S01]  /*1c5e0*/  F2FP.BF16.PACK_AB R8, R176, R177 ;  /* 0x000000b1b008723e */ /* 0x004fe200000010ff */
[-C--:B------:R-:W-:Y:S01]  /*1c5f0*/  FMUL.FTZ R14, R162, R182.reuse ;  /* 0x000000b6a20e7220 */ /* 0x080fe20000410000 */
[----:B------:R-:W-:Y:S01]  /*1c600*/  F2FP.BF16.PACK_AB R9, R172, R173 ;  /* 0x000000adac09723e */ /* 0x000fe200000010ff */
[----:B------:R-:W-:Y:S01]  /*1c610*/  FMUL.FTZ R15, R163, R182 ;  /* 0x000000b6a30f7220 */ /* 0x000fe20000410000 */
[----:B------:R-:W-:Y:S01]  /*1c620*/  F2FP.BF16.PACK_AB R11, R130, R131 ;  /* 0x00000083820b723e */ /* 0x000fe200000010ff */
[----:B------:R-:W-:-:S02]  /*1c630*/  FMUL.FTZ R12, R160, R183 ;  /* 0x000000b7a00c7220 */ /* 0x000fc40000410000 */
[-C--:B------:R-:W-:Y:S02]  /*1c640*/  FMUL.FTZ R13, R161, R183.reuse ;  /* 0x000000b7a10d7220 */ /* 0x080fe40000410000 */
[-C--:B------:R-:W-:Y:S02]  /*1c650*/  FMUL.FTZ R158, R158, R182.reuse ;  /* 0x000000b69e9e7220 */ /* 0x080fe40000410000 */
[----:B------:R-:W-:Y:S02]  /*1c660*/  FMUL.FTZ R159, R159, R182 ;  /* 0x000000b69f9f7220 */ /* 0x000fe40000410000 */
[----:B------:R-:W-:Y:S01]  /*1c670*/  FMUL.FTZ R156, R156, R183 ;  /* 0x000000b79c9c7220 */ /* 0x000fe20000410000 */
[----:B---3--:R-:W-:Y:S01]  /*1c680*/  F2FP.BF16.PACK_AB R10, R0, R175 ;  /* 0x000000af000a723e */ /* 0x008fe200000010ff */
[----:B------:R-:W-:Y:S02]  /*1c690*/  FMUL.FTZ R157, R157, R183 ;  /* 0x000000b79d9d7220 */ /* 0x000fe40000410000 */
[----:B------:R-:W-:-:S02]  /*1c6a0*/  FFMA.FTZ R30, R30, R181, -R174 ;  /* 0x000000b51e1e7223 */ /* 0x000fc400000108ae */
[-C--:B------:R-:W-:Y:S02]  /*1c6b0*/  FMUL.FTZ R26, R154, R182.reuse ;  /* 0x000000b69a1a7220 */ /* 0x080fe40000410000 */
[C---:B------:R-:W-:Y:S01]  /*1c6c0*/  HMMA.16816.F32.BF16 R12, R8.reuse, R16, R12 ;  /* 0x00000010080c723c */ /* 0x040fe2000004180c */
[-C--:B------:R-:W-:Y:S02]  /*1c6d0*/  FMUL.FTZ R27, R155, R182.reuse ;  /* 0x000000b69b1b7220 */ /* 0x080fe40000410000 */
[-C--:B------:R-:W-:Y:S02]  /*1c6e0*/  FMUL.FTZ R24, R152, R183.reuse ;  /* 0x000000b798187220 */ /* 0x080fe40000410000 */
[----:B------:R-:W-:Y:S02]  /*1c6f0*/  FMUL.FTZ R25, R153, R183 ;  /* 0x000000b799197220 */ /* 0x000fe40000410000 */
[----:B------:R-:W-:Y:S01]  /*1c700*/  FFMA.FTZ R152, R31, R181, -R174 ;  /* 0x000000b51f987223 */ /* 0x000fe200000108ae */
[----:B------:R-:W-:Y:S01]  /*1c710*/  HMMA.16816.F32.BF16 R16, R8, R18, R156 ;  /* 0x000000120810723c */ /* 0x000fe2000004189c */
[----:B------:R2:W-:Y:S01]  /*1c720*/  MUFU.EX2 R156, R30 ;  /* 0x0000001e009c7308 */ /* 0x0005e20000000800 */
[----:B------:R-:W-:-:S02]  /*1c730*/  FMUL.FTZ R150, R150, R182 ;  /* 0x000000b696967220 */ /* 0x000fc40000410000 */
[----:B------:R-:W-:Y:S02]  /*1c740*/  FMUL.FTZ R151, R151, R182 ;  /* 0x000000b697977220 */ /* 0x000fe40000410000 */
[-C--:B------:R-:W-:Y:S02]  /*1c750*/  FMUL.FTZ R148, R148, R183.reuse ;  /* 0x000000b794947220 */ /* 0x080fe40000410000 */
[----:B------:R-:W-:Y:S02]  /*1c760*/  FMUL.FTZ R149, R149, R183 ;  /* 0x000000b795957220 */ /* 0x000fe40000410000 */
[-C--:B------:R-:W-:Y:S01]  /*1c770*/  FFMA.FTZ R32, R32, R181.reuse, -R178 ;  /* 0x000000b520207223 */ /* 0x080fe200000108b2 */
[C---:B-1----:R-:W-:Y:S01]  /*1c780*/  HMMA.16816.F32.BF16 R24, R8.reuse, R4, R24 ;  /* 0x000000040818723c */ /* 0x042fe20000041818 */
[----:B--2---:R-:W1:Y:S07]  /*1c790*/  LDSM.16.MT88.4 R28, [R225+0xa000] ;  /* 0x00a00000e11c783b */ /* 0x004e6e0000004200 */
[----:B------:R-:W-:Y:S01]  /*1c7a0*/  HMMA.16816.F32.BF16 R4, R8, R6, R148 ;  /* 0x000000060804723c */ /* 0x000fe20000041894 */
[----:B------:R2:W-:Y:S01]  /*1c7b0*/  MUFU.EX2 R148, R32 ;  /* 0x0000002000947308 */ /* 0x0005e20000000800 */
[----:B------:R-:W-:-:S02]  /*1c7c0*/  FFMA.FTZ R2, R34, R181, -R174 ;  /* 0x000000b522027223 */ /* 0x000fc400000108ae */
[----:B------:R-:W-:Y:S02]  /*1c7d0*/  FFMA.FTZ R160, R35, R181, -R174 ;  /* 0x000000b523a07223 */ /* 0x000fe400000108ae */
[-C--:B------:R-:W-:Y:S02]  /*1c7e0*/  FMUL.FTZ R34, R146, R182.reuse ;  /* 0x000000b692227220 */ /* 0x080fe40000410000 */
[----:B--2---:R-:W-:Y:S02]  /*1c7f0*/  FMUL.FTZ R32, R144, R183 ;  /* 0x000000b790207220 */ /* 0x004fe40000410000 */
[----:B------:R-:W-:Y:S02]  /*1c800*/  FFMA.FTZ R144, R40, R181, -R178 ;  /* 0x000000b528907223 */ /* 0x000fe400000108b2 */
[----:B------:R-:W2:Y:S01]  /*1c810*/  LDSM.16.MT88.4 R40, [R228+0xa800] ;  /* 0x00a80000e428783b */ /* 0x000ea20000004200 */
[----:B------:R-:W-:Y:S02]  /*1c820*/  FMUL.FTZ R35, R147, R182 ;  /* 0x000000b693237220 */ /* 0x000fe40000410000 */
[----:B------:R-:W-:-:S02]  /*1c830*/  FMUL.FTZ R33, R145, R183 ;  /* 0x000000b791217220 */ /* 0x000fc40000410000 */
[-C--:B------:R-:W-:Y:S02]  /*1c840*/  FMUL.FTZ R142, R142, R182.reuse ;  /* 0x000000b68e8e7220 */ /* 0x080fe40000410000 */
[----:B------:R-:W-:Y:S02]  /*1c850*/  FMUL.FTZ R143, R143, R182 ;  /* 0x000000b68f8f7220 */ /* 0x000fe40000410000 */
[-C--:B------:R-:W-:Y:S02]  /*1c860*/  FMUL.FTZ R140, R140, R183.reuse ;  /* 0x000000b78c8c7220 */ /* 0x080fe40000410000 */
[-C--:B------:R-:W-:Y:S02]  /*1c870*/  FMUL.FTZ R141, R141, R183.reuse ;  /* 0x000000b78d8d7220 */ /* 0x080fe40000410000 */
[----:B------:R-:W-:Y:S02]  /*1c880*/  FMUL.FTZ R52, R136, R183 ;  /* 0x000000b788347220 */ /* 0x000fe40000410000 */
[----:B------:R-:W-:-:S02]  /*1c890*/  FFMA.FTZ R136, R56, R181, -R178 ;  /* 0x000000b538887223 */ /* 0x000fc400000108b2 */
[----:B------:R-:W-:Y:S01]  /*1c8a0*/  FFMA.FTZ R48, R48, R181, -R178 ;  /* 0x000000b530307223 */ /* 0x000fe200000108b2 */
[C---:B------:R-:W-:Y:S01]  /*1c8b0*/  HMMA.16816.F32.BF16 R32, R8.reuse, R20, R32 ;  /* 0x000000140820723c */ /* 0x040fe20000041820 */
[----:B------:R-:W-:Y:S07]  /*1c8c0*/  MUFU.EX2 R2, R2 ;  /* 0x0000000200027308 */ /* 0x000fee0000000800 */
[----:B------:R-:W-:Y:S01]  /*1c8d0*/  HMMA.16816.F32.BF16 R20, R8, R22, R140 ;  /* 0x000000160814723c */ /* 0x000fe2000004188c */
[----:B------:R-:W3:Y:S01]  /*1c8e0*/  MUFU.EX2 R160, R160 ;  /* 0x000000a000a07308 */ /* 0x000ee20000000800 */
[----:B------:R-:W-:-:S07]  /*1c8f0*/  FMUL.FTZ R54, R138, R182 ;  /* 0x000000b68a367220 */ /* 0x000fce0000410000 */
[----:B------:R-:W4:Y:S01]  /*1c900*/  MUFU.EX2 R152, R152 ;  /* 0x0000009800987308 */ /* 0x000f220000000800 */
[----:B------:R-:W-:-:S07]  /*1c910*/  FMUL.FTZ R55, R139, R182 ;  /* 0x000000b68b377220 */ /* 0x000fce0000410000 */
[----:B------:R-:W-:Y:S01]  /*1c920*/  MUFU.EX2 R144, R144 ;  /* 0x0000009000907308 */ /* 0x000fe20000000800 */
[----:B------:R-:W-:-:S07]  /*1c930*/  FMUL.FTZ R53, R137, R183 ;  /* 0x000000b789357220 */ /* 0x000fce0000410000 */
[----:B------:R5:W-:Y:S01]  /*1c940*/  MUFU.EX2 R140, R48 ;  /* 0x00000030008c7308 */ /* 0x000be20000000800 */
[----:B------:R-:W-:-:S07]  /*1c950*/  FMUL.FTZ R134, R134, R182 ;  /* 0x000000b686867220 */ /* 0x000fce0000410000 */
[----:B------:R-:W2:Y:S01]  /*1c960*/  MUFU.EX2 R136, R136 ;  /* 0x0000008800887308 */ /* 0x000ea20000000800 */
[----:B------:R-:W-:Y:S02]  /*1c970*/  FMUL.FTZ R135, R135, R182 ;  /* 0x000000b687877220 */ /* 0x000fe40000410000 */
[-C--:B------:R-:W-:Y:S02]  /*1c980*/  FMUL.FTZ R132, R132, R183.reuse ;  /* 0x000000b784847220 */ /* 0x080fe40000410000 */
[----:B------:R-:W-:Y:S02]  /*1c990*/  FMUL.FTZ R133, R133, R183 ;  /* 0x000000b785857220 */ /* 0x000fe40000410000 */
[----:B------:R-:W-:Y:S01]  /*1c9a0*/  FFMA.FTZ R56, R57, R181, -R174 ;  /* 0x000000b539387223 */ /* 0x000fe200000108ae */
[----:B-1----:R-:W-:Y:S01]  /*1c9b0*/  HMMA.16816.F32.BF16 R52, R8, R28, R52 ;  /* 0x0000001c0834723c */ /* 0x002fe20000041834 */
[----:B-----5:R-:W1:Y:S01]  /*1c9c0*/  LDSM.16.MT88.4 R48, [R227+0xa800] ;  /* 0x00a80000e330783b */ /* 0x020e620000004200 */
[----:B---3--:R-:W-:-:S02]  /*1c9d0*/  F2FP.BF16.PACK_AB R57, R160, R2 ;  /* 0x00000002a039723e */ /* 0x008fc400000010ff */
[----:B----4-:R-:W-:-:S04]  /*1c9e0*/  F2FP.BF16.PACK_AB R59, R152, R156 ;  /* 0x0000009c983b723e */ /* 0x010fc800000010ff */
[----:B------:R-:W-:Y:S01]  /*1c9f0*/  HMMA.16816.F32.BF16 R8, R8, R30, R132 ;  /* 0x0000001e0808723c */ /* 0x000fe20000041884 */
[----:B------:R3:W-:Y:S01]  /*1ca00*/  MUFU.EX2 R133, R56 ;  /* 0x0000003800857308 */ /* 0x0007e20000000800 */
[----:B------:R-:W4:Y:S01]  /*1ca10*/  LDSM.16.MT88.4 R28, [R226+0xa800] ;  /* 0x00a80000e21c783b */ /* 0x000f220000004200 */
[----:B--2---:R-:W-:-:S04]  /*1ca20*/  F2FP.BF16.PACK_AB R58, R136, R140 ;  /* 0x0000008c883a723e */ /* 0x004fc800000010ff */
[-CC-:B------:R-:W-:Y:S02]  /*1ca30*/  FFMA.FTZ R132, R60, R181.reuse, -R174.reuse ;  /* 0x000000b53c847223 */ /* 0x180fe400000108ae */
[----:B------:R-:W-:Y:S02]  /*1ca40*/  FFMA.FTZ R134, R61, R181, -R174 ;  /* 0x000000b53d867223 */ /* 0x000fe400000108ae */
[----:B------:R-:W2:Y:S01]  /*1ca50*/  LDSM.16.MT88.4 R60, [R225+0xa800] ;  /* 0x00a80000e13c783b */ /* 0x000ea20000004200 */
[----:B---3--:R-:W-:-:S07]  /*1ca60*/  F2FP.BF16.PACK_AB R56, R144, R148 ;  /* 0x000000949038723e */ /* 0x008fce00000010ff */
[C---:B------:R-:W-:Y:S08]  /*1ca70*/  HMMA.16816.F32.BF16 R12, R56.reuse, R40, R12 ;  /* 0x00000028380c723c */ /* 0x040ff0000004180c */
[----:B------:R-:W-:Y:S01]  /*1ca80*/  HMMA.16816.F32.BF16 R16, R56, R42, R16 ;  /* 0x0000002a3810723c */ /* 0x000fe20000041810 */
[----:B------:R-:W3:Y:S01]  /*1ca90*/  LDSM.16.MT88.4 R40, [R228+0xb000] ;  /* 0x00b00000e428783b */ /* 0x000ee20000004200 */
[----:B------:R-:W-:-:S02]  /*1caa0*/  FFMA.FTZ R135, R203, R181, -R178 ;  /* 0x000000b5cb877223 */ /* 0x000fc400000108b2 */
[-CC-:B------:R-:W-:Y:S02]  /*1cab0*/  FFMA.FTZ R137, R202, R181.reuse, -R178.reuse ;  /* 0x000000b5ca897223 */ /* 0x180fe400000108b2 */
[-CC-:B------:R-:W-:Y:S02]  /*1cac0*/  FFMA.FTZ R138, R251, R181.reuse, -R178.reuse ;  /* 0x000000b5fb8a7223 */ /* 0x180fe400000108b2 */
[-C--:B------:R-:W-:Y:S02]  /*1cad0*/  FFMA.FTZ R139, R201, R181.reuse, -R178 ;  /* 0x000000b5c98b7223 */ /* 0x080fe400000108b2 */
[----:B------:R-:W-:Y:S01]  /*1cae0*/  FFMA.FTZ R141, R200, R181, -R174 ;  /* 0x000000b5c88d7223 */ /* 0x000fe200000108ae */
[----:B------:R-:W-:Y:S08]  /*1caf0*/  MUFU.EX2 R132, R132 ;  /* 0x0000008400847308 */ /* 0x000ff00000000800 */
[----:B------:R-:W-:Y:S08]  /*1cb00*/  MUFU.EX2 R134, R134 ;  /* 0x0000008600867308 */ /* 0x000ff00000000800 */
[----:B------:R-:W-:Y:S08]  /*1cb10*/  MUFU.EX2 R135, R135 ;  /* 0x0000008700877308 */ /* 0x000ff00000000800 */
[----:B------:R-:W5:Y:S08]  /*1cb20*/  MUFU.EX2 R137, R137 ;  /* 0x0000008900897308 */ /* 0x000f700000000800 */
[----:B------:R-:W-:Y:S08]  /*1cb30*/  MUFU.EX2 R138, R138 ;  /* 0x0000008a008a7308 */ /* 0x000ff00000000800 */
[----:B------:R-:W2:Y:S08]  /*1cb40*/  MUFU.EX2 R139, R139 ;  /* 0x0000008b008b7308 */ /* 0x000eb00000000800 */
[----:B------:R-:W2:Y:S01]  /*1cb50*/  MUFU.EX2 R141, R141 ;  /* 0x0000008d008d7308 */ /* 0x000ea20000000800 */
[C---:B-1----:R-:W-:Y:S08]  /*1cb60*/  HMMA.16816.F32.BF16 R24, R56.reuse, R48, R24 ;  /* 0x000000303818723c */ /* 0x042ff00000041818 */
        /* <DEDUP_REMOVED lines=8> */
[----:B-----5:R-:W-:-:S02]  /*1cbf0*/  F2FP.BF16.PACK_AB R56, R137, R135 ;  /* 0x000000878938723e */ /* 0x020fc400000010ff */
[----:B------:R-:W-:Y:S02]  /*1cc00*/  F2FP.BF16.PACK_AB R57, R132, R133 ;  /* 0x000000858439723e */ /* 0x000fe400000010ff */
[----:B------:R-:W-:Y:S02]  /*1cc10*/  F2FP.BF16.PACK_AB R58, R139, R138 ;  /* 0x0000008a8b3a723e */ /* 0x000fe400000010ff */
[----:B------:R-:W-:-:S07]  /*1cc20*/  F2FP.BF16.PACK_AB R59, R141, R134 ;  /* 0x000000868d3b723e */ /* 0x000fce00000010ff */
[C---:B---3--:R-:W-:Y:S08]  /*1cc30*/  HMMA.16816.F32.BF16 R12, R56.reuse, R40, R12 ;  /* 0x00000028380c723c */ /* 0x048ff0000004180c */
[----:B------:R-:W-:Y:S01]  /*1cc40*/  HMMA.16816.F32.BF16 R16, R56, R42, R16 ;  /* 0x0000002a3810723c */ /* 0x000fe20000041810 */
[----:B------:R-:W3:Y:S01]  /*1cc50*/  LDSM.16.MT88.4 R40, [R228+0xb800] ;  /* 0x00b80000e428783b */ /* 0x000ee20000004200 */
        /* <DEDUP_REMOVED lines=8> */
[----:B------:R-:W-:Y:S01]  /*1cce0*/  MUFU.EX2 R143, R143 ;  /* 0x0000008f008f7308 */ /* 0x000fe20000000800 */
[C---:B-1----:R-:W-:Y:S01]  /*1ccf0*/  HMMA.16816.F32.BF16 R24, R56.reuse, R48, R24 ;  /* 0x000000303818723c */ /* 0x042fe20000041818 */
[----:B------:R-:W5:Y:S06]  /*1cd00*/  LDL.LU R195, [R1] ;  /* 0x0000000001c37983 */ /* 0x000f6c0000300800 */
[----:B------:R-:W-:Y:S08]  /*1cd10*/  MUFU.EX2 R142, R142 ;  /* 0x0000008e008e7308 */ /* 0x000ff00000000800 */
[----:B------:R-:W-:Y:S08]  /*1cd20*/  MUFU.EX2 R145, R145 ;  /* 0x0000009100917308 */ /* 0x000ff00000000800 */
[----:B------:R-:W-:Y:S08]  /*1cd30*/  MUFU.EX2 R146, R146 ;  /* 0x0000009200927308 */ /* 0x000ff00000000800 */
[----:B------:R-:W1:Y:S08]  /*1cd40*/  MUFU.EX2 R147, R147 ;  /* 0x0000009300937308 */ /* 0x000e700000000800 */
[----:B------:R-:W-:Y:S08]  /*1cd50*/  MUFU.EX2 R149, R149 ;  /* 0x0000009500957308 */ /* 0x000ff00000000800 */
[----:B------:R-:W1:Y:S08]  /*1cd60*/  MUFU.EX2 R150, R150 ;  /* 0x0000009600967308 */ /* 0x000e700000000800 */
[----:B------:R-:W1:Y:S01]  /*1cd70*/  MUFU.EX2 R151, R151 ;  /* 0x0000009700977308 */ /* 0x000e620000000800 */
[C---:B------:R-:W-:Y:S01]  /*1cd80*/  HMMA.16816.F32.BF16 R4, R56.reuse, R50, R4 ;  /* 0x000000323804723c */ /* 0x040fe20000041804 */
[----:B------:R-:W3:Y:S07]  /*1cd90*/  LDSM.16.MT88.4 R48, [R227+0xb800] ;  /* 0x00b80000e330783b */ /* 0x000eee0000004200 */
[C---:B----4-:R-:W-:Y:S08]  /*1cda0*/  HMMA.16816.F32.BF16 R32, R56.reuse, R28, R32 ;  /* 0x0000001c3820723c */ /* 0x050ff00000041820 */
[C---:B------:R-:W-:Y:S01]  /*1cdb0*/  HMMA.16816.F32.BF16 R20, R56.reuse, R30, R20 ;  /* 0x0000001e3814723c */ /* 0x040fe20000041814 */
[----:B------:R-:W4:Y:S07]  /*1cdc0*/  LDSM.16.MT88.4 R28, [R226+0xb800] ;  /* 0x00b80000e21c783b */ /* 0x000f2e0000004200 */
[C---:B--2---:R-:W-:Y:S08]  /*1cdd0*/  HMMA.16816.F32.BF16 R52, R56.reuse, R60, R52 ;  /* 0x0000003c3834723c */ /* 0x044ff00000041834 */
[----:B------:R-:W-:Y:S01]  /*1cde0*/  HMMA.16816.F32.BF16 R8, R56, R62, R8 ;  /* 0x0000003e3808723c */ /* 0x000fe20000041808 */
[----:B------:R-:W2:Y:S06]  /*1cdf0*/  LDSM.16.MT88.4 R60, [R225+0xb800] ;  /* 0x00b80000e13c783b */ /* 0x000eac0000004200 */
[----:B-1----:R-:W-:-:S02]  /*1ce00*/  F2FP.BF16.PACK_AB R56, R147, R146 ;  /* 0x000000929338723e */ /* 0x002fc400000010ff */
[----:B------:R-:W-:Y:S02]  /*1ce10*/  F2FP.BF16.PACK_AB R57, R142, R143 ;  /* 0x0000008f8e39723e */ /* 0x000fe400000010ff */
[----:B------:R-:W-:Y:S02]  /*1ce20*/  F2FP.BF16.PACK_AB R58, R150, R149 ;  /* 0x00000095963a723e */ /* 0x000fe400000010ff */
[----:B------:R-:W-:-:S07]  /*1ce30*/  F2FP.BF16.PACK_AB R59, R151, R145 ;  /* 0x00000091973b723e */ /* 0x000fce00000010ff */
[C---:B---3--:R-:W-:Y:S08]  /*1ce40*/  HMMA.16816.F32.BF16 R12, R56.reuse, R40, R12 ;  /* 0x00000028380c723c */ /* 0x048ff0000004180c */
        /* <DEDUP_REMOVED lines=10> */
[----:B------:R-:W-:Y:S08]  /*1cef0*/  MUFU.EX2 R154, R154 ;  /* 0x0000009a009a7308 */ /* 0x000ff00000000800 */
[----:B------:R-:W-:Y:S08]  /*1cf00*/  MUFU.EX2 R153, R153 ;  /* 0x0000009900997308 */ /* 0x000ff00000000800 */
[----:B------:R-:W-:Y:S08]  /*1cf10*/  MUFU.EX2 R155, R155 ;  /* 0x0000009b009b7308 */ /* 0x000ff00000000800 */
[----:B------:R-:W-:Y:S08]  /*1cf20*/  MUFU.EX2 R157, R157 ;  /* 0x0000009d009d7308 */ /* 0x000ff00000000800 */
[----:B------:R-:W3:Y:S08]  /*1cf30*/  MUFU.EX2 R158, R158 ;  /* 0x0000009e009e7308 */ /* 0x000ef00000000800 */
[----:B------:R-:W-:Y:S08]  /*1cf40*/  MUFU.EX2 R159, R159 ;  /* 0x0000009f009f7308 */ /* 0x000ff00000000800 */
[----:B------:R-:W1:Y:S08]  /*1cf50*/  MUFU.EX2 R161, R161 ;  /* 0x000000a100a17308 */ /* 0x000e700000000800 */
[----:B------:R-:W1:Y:S01]  /*1cf60*/  MUFU.EX2 R162, R162 ;  /* 0x000000a200a27308 */ /* 0x000e620000000800 */
[C---:B------:R-:W-:Y:S08]  /*1cf70*/  HMMA.16816.F32.BF16 R24, R56.reuse, R48, R24 ;  /* 0x000000303818723c */ /* 0x040ff00000041818 */
        /* <DEDUP_REMOVED lines=10> */
[----:B-1----:R-:W-:Y:S02]  /*1d020*/  F2FP.BF16.PACK_AB R58, R161, R159 ;  /* 0x0000009fa13a723e */ /* 0x002fe400000010ff */
[----:B------:R-:W-:-:S07]  /*1d030*/  F2FP.BF16.PACK_AB R59, R162, R155 ;  /* 0x0000009ba23b723e */ /* 0x000fce00000010ff */
        /* <DEDUP_REMOVED lines=204> */
[----:B-----5:R-:W-:-:S07]  /*1dd00*/  FFMA.FTZ R177, R195, R183, R177 ;  /* 0x000000b7c3b17223 */ /* 0x020fce00000100b1 */
[----:B------:R-:W-:Y:S01]  /*1dd10*/  MUFU.EX2 R75, R75 ;  /* 0x0000004b004b7308 */ /* 0x000fe20000000800 */
[----:B------:R-:W-:-:S07]  /*1dd20*/  FADD.FTZ R177, R176, R177 ;  /* 0x000000b1b0b17221 */ /* 0x000fce0000010000 */
[----:B------:R-:W-:Y:S08]  /*1dd30*/  MUFU.EX2 R70, R70 ;  /* 0x0000004600467308 */ /* 0x000ff00000000800 */
[----:B------:R-:W-:Y:S08]  /*1dd40*/  MUFU.EX2 R72, R72 ;  /* 0x0000004800487308 */ /* 0x000ff00000000800 */
[----:B------:R-:W3:Y:S08]  /*1dd50*/  MUFU.EX2 R73, R73 ;  /* 0x0000004900497308 */ /* 0x000ef00000000800 */
[----:B------:R-:W-:Y:S08]  /*1dd60*/  MUFU.EX2 R68, R68 ;  /* 0x0000004400447308 */ /* 0x000ff00000000800 */
[----:B------:R-:W5:Y:S08]  /*1dd70*/  MUFU.EX2 R69, R69 ;  /* 0x0000004500457308 */ /* 0x000f700000000800 */
[----:B------:R-:W1:Y:S01]  /*1dd80*/  MUFU.EX2 R71, R71 ;  /* 0x0000004700477308 */ /* 0x000e620000000800 */
[----:B------:R-:W-:Y:S01]  /*1dd90*/  FADD.FTZ R175, R175, R177 ;  /* 0x000000b1afaf7221 */ /* 0x000fe20000010000 */
[----:B------:R-:W-:Y:S03]  /*1dda0*/  HMMA.16816.F32.BF16 R24, R56, R48, R24 ;  /* 0x000000303818723c */ /* 0x000fe60000041818 */
[----:B------:R-:W-:-:S04]  /*1ddb0*/  FADD.FTZ R175, R0, R175 ;  /* 0x000000af00af7221 */ /* 0x000fc80000010000 */
[----:B------:R-:W-:Y:S01]  /*1ddc0*/  FADD.FTZ R148, R148, R175 ;  /* 0x000000af94947221 */ /* 0x000fe20000010000 */
[----:B------:R-:W-:Y:S01]  /*1ddd0*/  HMMA.16816.F32.BF16 R4, R56, R50, R4 ;  /* 0x000000323804723c */ /* 0x000fe20000041804 */
[----:B------:R-:W1:Y:S02]  /*1dde0*/  LDSM.16.MT88.4 R48, [R227+0xf800] ;  /* 0x00f80000e330783b */ /* 0x000e640000004200 */
[----:B------:R-:W-:-:S05]  /*1ddf0*/  FADD.FTZ R148, R144, R148 ;  /* 0x0000009490947221 */ /* 0x000fca0000010000 */
        /* <DEDUP_REMOVED lines=9> */
[----:B-1----:R-:W-:Y:S01]  /*1de90*/  F2FP.BF16.PACK_AB R59, R71, R70 ;  /* 0x00000046473b723e */ /* 0x002fe200000010ff */
[----:B------:R-:W-:Y:S02]  /*1dea0*/  FADD.FTZ R140, R140, R148 ;  /* 0x000000948c8c7221 */ /* 0x000fe40000010000 */
[----:B------:R-:W-:-:S04]  /*1deb0*/  FFMA.FTZ R173, R252, R182, R173 ;  /* 0x000000b6fcad7223 */ /* 0x000fc800000100ad */
[----:B------:R-:W-:Y:S01]  /*1dec0*/  HMMA.16816.F32.BF16 R12, R56, R40, R12 ;  /* 0x00000028380c723c */ /* 0x000fe2000004180c */
[----:B------:R-:W-:-:S07]  /*1ded0*/  FADD.FTZ R140, R136, R140 ;  /* 0x0000008c888c7221 */ /* 0x000fce0000010000 */
[----:B------:R-:W-:Y:S01]  /*1dee0*/  HMMA.16816.F32.BF16 R16, R56, R42, R16 ;  /* 0x0000002a3810723c */ /* 0x000fe20000041810 */
[----:B------:R-:W1:Y:S01]  /*1def0*/  LDSM.16.MT88.4 R40, [R228+0x10000] ;  /* 0x01000000e428783b */ /* 0x000e620000004200 */
[----:B------:R-:W-:Y:S02]  /*1df00*/  FADD.FTZ R173, R172, R173 ;  /* 0x000000adacad7221 */ /* 0x000fe40000010000 */
[----:B------:R-:W-:Y:S02]  /*1df10*/  FADD.FTZ R135, R135, R140 ;  /* 0x0000008c87877221 */ /* 0x000fe40000010000 */
[----:B------:R-:W-:Y:S02]  /*1df20*/  FADD.FTZ R131, R131, R173 ;  /* 0x000000ad83837221 */ /* 0x000fe40000010000 */
[-CC-:B------:R-:W-:Y:S02]  /*1df30*/  FFMA.FTZ R66, R66, R181.reuse, -R174.reuse ;  /* 0x000000b542427223 */ /* 0x180fe400000108ae */
[----:B------:R-:W-:-:S02]  /*1df40*/  FFMA.FTZ R67, R67, R181, -R174 ;  /* 0x000000b543437223 */ /* 0x000fc400000108ae */
[-C--:B------:R-:W-:Y:S02]  /*1df50*/  FFMA.FTZ R118, R118, R181.reuse, -R174 ;  /* 0x000000b576767223 */ /* 0x080fe400000108ae */
[-CC-:B------:R-:W-:Y:S02]  /*1df60*/  FFMA.FTZ R64, R64, R181.reuse, -R178.reuse ;  /* 0x000000b540407223 */ /* 0x180fe400000108b2 */
[-CC-:B------:R-:W-:Y:S02]  /*1df70*/  FFMA.FTZ R65, R65, R181.reuse, -R178.reuse ;  /* 0x000000b541417223 */ /* 0x180fe400000108b2 */
[-CC-:B------:R-:W-:Y:S02]  /*1df80*/  FFMA.FTZ R116, R116, R181.reuse, -R178.reuse ;  /* 0x000000b574747223 */ /* 0x180fe400000108b2 */
[-C--:B------:R-:W-:Y:S02]  /*1df90*/  FFMA.FTZ R105, R105, R181.reuse, -R178 ;  /* 0x000000b569697223 */ /* 0x080fe400000108b2 */
[----:B------:R-:W-:-:S02]  /*1dfa0*/  FFMA.FTZ R107, R107, R181, -R174 ;  /* 0x000000b56b6b7223 */ /* 0x000fc400000108ae */
[----:B------:R-:W-:Y:S02]  /*1dfb0*/  FADD.FTZ R135, R137, R135 ;  /* 0x0000008789877221 */ /* 0x000fe40000010000 */
[----:B------:R-:W-:Y:S01]  /*1dfc0*/  FADD.FTZ R131, R130, R131 ;  /* 0x0000008382837221 */ /* 0x000fe20000010000 */
[----:B------:R-:W-:Y:S01]  /*1dfd0*/  MUFU.EX2 R66, R66 ;  /* 0x0000004200427308 */ /* 0x000fe20000000800 */
[----:B------:R-:W-:Y:S02]  /*1dfe0*/  FADD.FTZ R138, R138, R135 ;  /* 0x000000878a8a7221 */ /* 0x000fe40000010000 */
[----:B------:R-:W-:Y:S02]  /*1dff0*/  FADD.FTZ R2, R2, R131 ;  /* 0x0000008302027221 */ /* 0x000fe40000010000 */
        /* <DEDUP_REMOVED lines=8> */
[----:B------:R-:W5:Y:S08]  /*1e080*/  MUFU.EX2 R105, R105 ;  /* 0x0000006900697308 */ /* 0x000f700000000800 */
[----:B------:R-:W1:Y:S01]  /*1e090*/  MUFU.EX2 R107, R107 ;  /* 0x0000006b006b7308 */ /* 0x000e620000000800 */
        /* <DEDUP_REMOVED lines=9> */
[----:B----4-:R-:W-:Y:S01]  /*1e130*/  HMMA.16816.F32.BF16 R32, R56, R28, R32 ;  /* 0x0000001c3820723c */ /* 0x010fe20000041820 */
[----:B------:R-:W-:-:S07]  /*1e140*/  FADD.FTZ R133, R132, R133 ;  /* 0x0000008584857221 */ /* 0x000fce0000010000 */
[C---:B------:R-:W-:Y:S08]  /*1e150*/  HMMA.16816.F32.BF16 R20, R56.reuse, R30, R20 ;  /* 0x0000001e3814723c */ /* 0x040ff00000041814 */
[C---:B--2---:R-:W-:Y:S08]  /*1e160*/  HMMA.16816.F32.BF16 R52, R56.reuse, R60, R52 ;  /* 0x0000003c3834723c */ /* 0x044ff00000041834 */
[----:B------:R-:W-:Y:S01]  /*1e170*/  HMMA.16816.F32.BF16 R8, R56, R62, R8 ;  /* 0x0000003e3808723c */ /* 0x000fe20000041808 */
[----:B------:R-:W-:Y:S01]  /*1e180*/  FADD.FTZ R150, R157, R150 ;  /* 0x000000969d967221 */ /* 0x000fe20000010000 */
[----:B------:R-:W2:Y:S05]  /*1e190*/  LDSM.16.MT88.4 R28, [R226+0x10000] ;  /* 0x01000000e21c783b */ /* 0x000eaa0000004200 */
[----:B---3--:R-:W-:-:S02]  /*1e1a0*/  F2FP.BF16.PACK_AB R56, R65, R64 ;  /* 0x000000404138723e */ /* 0x008fc400000010ff */
[----:B------:R-:W-:Y:S02]  /*1e1b0*/  F2FP.BF16.PACK_AB R57, R67, R66 ;  /* 0x000000424339723e */ /* 0x000fe400000010ff */
[----:B-----5:R-:W-:Y:S02]  /*1e1c0*/  F2FP.BF16.PACK_AB R58, R105, R116 ;  /* 0x00000074693a723e */ /* 0x020fe400000010ff */
[----:B-1----:R-:W-:Y:S01]  /*1e1d0*/  F2FP.BF16.PACK_AB R59, R107, R118 ;  /* 0x000000766b3b723e */ /* 0x002fe200000010ff */
[----:B------:R-:W-:Y:S02]  /*1e1e0*/  FADD.FTZ R134, R134, R133 ;  /* 0x0000008586867221 */ /* 0x000fe40000010000 */
[----:B------:R-:W-:-:S04]  /*1e1f0*/  FADD.FTZ R158, R158, R150 ;  /* 0x000000969e9e7221 */ /* 0x000fc80000010000 */
[----:B------:R-:W-:Y:S01]  /*1e200*/  HMMA.16816.F32.BF16 R12, R56, R40, R12 ;  /* 0x00000028380c723c */ /* 0x000fe2000004180c */
[----:B------:R-:W-:-:S07]  /*1e210*/  FADD.FTZ R134, R141, R134 ;  /* 0x000000868d867221 */ /* 0x000fce0000010000 */
[C---:B------:R-:W-:Y:S01]  /*1e220*/  HMMA.16816.F32.BF16 R16, R56.reuse, R42, R16 ;  /* 0x0000002a3810723c */ /* 0x040fe20000041810 */
[----:B------:R-:W1:Y:S01]  /*1e230*/  LDSM.16.MT88.4 R40, [R225+0x10000] ;  /* 0x01000000e128783b */ /* 0x000e620000004200 */
        /* <DEDUP_REMOVED lines=13> */
[----:B------:R-:W3:Y:S01]  /*1e310*/  LDSM.16.MT88.4 R48, [R228+0x10800] ;  /* 0x01080000e430783b */ /* 0x000ee20000004200 */
[----:B------:R-:W-:Y:S02]  /*1e320*/  FADD.FTZ R188, R188, R187 ;  /* 0x000000bbbcbc7221 */ /* 0x000fe40000010000 */
[----:B------:R-:W-:Y:S01]  /*1e330*/  FADD.FTZ R153, R153, R151 ;  /* 0x0000009799997221 */ /* 0x000fe20000010000 */
[----:B------:R-:W-:Y:S01]  /*1e340*/  LDSM.16.MT88.4 R140, [R226+0x11800] ;  /* 0x01180000e28c783b */ /* 0x000fe20000004200 */
[----:B------:R-:W-:-:S02]  /*1e350*/  FADD.FTZ R188, R112, R188 ;  /* 0x000000bc70bc7221 */ /* 0x000fc40000010000 */
[----:B------:R-:W-:Y:S02]  /*1e360*/  FADD.FTZ R153, R155, R153 ;  /* 0x000000999b997221 */ /* 0x000fe40000010000 */
[-CC-:B------:R-:W-:Y:S02]  /*1e370*/  FFMA.FTZ R61, R111, R181.reuse, -R174.reuse ;  /* 0x000000b56f3d7223 */ /* 0x180fe400000108ae */
[-CC-:B------:R-:W-:Y:S02]  /*1e380*/  FFMA.FTZ R60, R122, R181.reuse, -R174.reuse ;  /* 0x000000b57a3c7223 */ /* 0x180fe400000108ae */
[-C--:B------:R-:W-:Y:S02]  /*1e390*/  FFMA.FTZ R62, R126, R181.reuse, -R174 ;  /* 0x000000b57e3e7223 */ /* 0x080fe400000108ae */
[-CC-:B------:R-:W-:Y:S02]  /*1e3a0*/  FFMA.FTZ R63, R120, R181.reuse, -R178.reuse ;  /* 0x000000b5783f7223 */ /* 0x180fe400000108b2 */
[----:B------:R-:W-:Y:S01]  /*1e3b0*/  FFMA.FTZ R109, R109, R181, -R178 ;  /* 0x000000b56d6d7223 */ /* 0x000fe200000108b2 */
[----:B--2---:R-:W-:Y:S01]  /*1e3c0*/  HMMA.16816.F32.BF16 R32, R56, R28, R32 ;  /* 0x0000001c3820723c */ /* 0x004fe20000041820 */
[----:B------:R-:W-:Y:S01]  /*1e3d0*/  FADD.FTZ R191, R191, R188 ;  /* 0x000000bcbfbf7221 */ /* 0x000fe20000010000 */
[----:B------:R-:W-:Y:S01]  /*1e3e0*/  LDSM.16.MT88.4 R148, [R227+0x11800] ;  /* 0x01180000e394783b */ /* 0x000fe20000004200 */
[----:B------:R-:W-:-:S02]  /*1e3f0*/  FADD.FTZ R162, R162, R153 ;  /* 0x00000099a2a27221 */ /* 0x000fc40000010000 */
[----:B------:R-:W-:Y:S02]  /*1e400*/  FADD.FTZ R191, R108, R191 ;  /* 0x000000bf6cbf7221 */ /* 0x000fe40000010000 */
[----:B------:R-:W-:Y:S01]  /*1e410*/  FADD.FTZ R162, R186, R162 ;  /* 0x000000a2baa27221 */ /* 0x000fe20000010000 */
[----:B-1----:R-:W-:Y:S01]  /*1e420*/  HMMA.16816.F32.BF16 R52, R56, R40, R52 ;  /* 0x000000283834723c */ /* 0x002fe20000041834 */
[----:B------:R-:W-:Y:S02]  /*1e430*/  FADD.FTZ R193, R193, R191 ;  /* 0x000000bfc1c17221 */ /* 0x000fe40000010000 */
[----:B------:R-:W-:-:S05]  /*1e440*/  FFMA.FTZ R111, R115, R181, -R174 ;  /* 0x000000b5736f7223 */ /* 0x000fca00000108ae */
[C---:B------:R-:W-:Y:S01]  /*1e450*/  HMMA.16816.F32.BF16 R8, R56.reuse, R42, R8 ;  /* 0x0000002a3808723c */ /* 0x040fe20000041808 */
[----:B------:R-:W1:Y:S01]  /*1e460*/  LDSM.16.MT88.4 R40, [R226+0x10800] ;  /* 0x01080000e228783b */ /* 0x000e620000004200 */
[----:B------:R-:W-:Y:S02]  /*1e470*/  FADD.FTZ R163, R163, R162 ;  /* 0x000000a2a3a37221 */ /* 0x000fe40000010000 */
[-CC-:B------:R-:W-:Y:S02]  /*1e480*/  FFMA.FTZ R124, R124, R181.reuse, -R178.reuse ;  /* 0x000000b57c7c7223 */ /* 0x180fe400000108b2 */
[----:B------:R-:W-:Y:S02]  /*1e490*/  FFMA.FTZ R113, R113, R181, -R178 ;  /* 0x000000b571717223 */ /* 0x000fe400000108b2 */
[----:B------:R-:W-:Y:S01]  /*1e4a0*/  HMMA.16816.F32.BF16 R20, R56, R30, R20 ;  /* 0x0000001e3814723c */ /* 0x000fe20000041814 */
[----:B------:R-:W2:Y:S01]  /*1e4b0*/  LDSM.16.MT88.4 R28, [R227+0x10800] ;  /* 0x01080000e31c783b */ /* 0x000ea20000004200 */
[----:B------:R-:W-:-:S02]  /*1e4c0*/  FADD.FTZ R193, R104, R193 ;  /* 0x000000c168c17221 */ /* 0x000fc40000010000 */
[----:B------:R-:W-:Y:S01]  /*1e4d0*/  FADD.FTZ R163, R37, R163 ;  /* 0x000000a325a37221 */ /* 0x000fe20000010000 */
[----:B------:R-:W-:Y:S01]  /*1e4e0*/  MUFU.EX2 R60, R60 ;  /* 0x0000003c003c7308 */ /* 0x000fe20000000800 */
[----:B------:R-:W-:Y:S02]  /*1e4f0*/  FADD.FTZ R184, R184, R193 ;  /* 0x000000c1b8b87221 */ /* 0x000fe40000010000 */
[----:B------:R-:W-:-:S05]  /*1e500*/  FADD.FTZ R189, R189, R163 ;  /* 0x000000a3bdbd7221 */ /* 0x000fca0000010000 */
[----:B------:R-:W-:Y:S01]  /*1e510*/  MUFU.EX2 R61, R61 ;  /* 0x0000003d003d7308 */ /* 0x000fe20000000800 */
[----:B------:R-:W-:-:S07]  /*1e520*/  FADD.FTZ R184, R100, R184 ;  /* 0x000000b864b87221 */ /* 0x000fce0000010000 */
[----:B------:R-:W-:Y:S01]  /*1e530*/  MUFU.EX2 R62, R62 ;  /* 0x0000003e003e7308 */ /* 0x000fe20000000800 */
[----:B------:R-:W-:-:S07]  /*1e540*/  FADD.FTZ R189, R114, R189 ;  /* 0x000000bd72bd7221 */ /* 0x000fce0000010000 */
[----:B------:R-:W-:Y:S08]  /*1e550*/  MUFU.EX2 R63, R63 ;  /* 0x0000003f003f7308 */ /* 0x000ff00000000800 */
[----:B------:R-:W4:Y:S08]  /*1e560*/  MUFU.EX2 R109, R109 ;  /* 0x0000006d006d7308 */ /* 0x000f300000000800 */
[----:B------:R-:W-:Y:S08]  /*1e570*/  MUFU.EX2 R0, R124 ;  /* 0x0000007c00007308 */ /* 0x000ff00000000800 */
[----:B------:R-:W5:Y:S08]  /*1e580*/  MUFU.EX2 R2, R113 ;  /* 0x0000007100027308 */ /* 0x000f700000000800 */
[----:B------:R-:W1:Y:S01]  /*1e590*/  MUFU.EX2 R111, R111 ;  /* 0x0000006f006f7308 */ /* 0x000e620000000800 */
[----:B------:R-:W-:-:S02]  /*1e5a0*/  FADD.FTZ R101, R101, R184 ;  /* 0x000000b865657221 */ /* 0x000fc40000010000 */
[----:B------:R-:W-:Y:S02]  /*1e5b0*/  FADD.FTZ R190, R190, R189 ;  /* 0x000000bdbebe7221 */ /* 0x000fe40000010000 */
[----:B------:R-:W-:Y:S02]  /*1e5c0*/  FADD.FTZ R101, R96, R101 ;  /* 0x0000006560657221 */ /* 0x000fe40000010000 */
[----:B------:R-:W-:Y:S01]  /*1e5d0*/  FADD.FTZ R190, R110, R190 ;  /* 0x000000be6ebe7221 */ /* 0x000fe20000010000 */
[----:B----4-:R-:W-:Y:S01]  /*1e5e0*/  F2FP.BF16.PACK_AB R56, R109, R63 ;  /* 0x0000003f6d38723e */ /* 0x010fe200000010ff */
[----:B------:R-:W-:Y:S01]  /*1e5f0*/  FADD.FTZ R97, R97, R101 ;  /* 0x0000006561617221 */ /* 0x000fe20000010000 */
[----:B------:R-:W-:Y:S02]  /*1e600*/  F2FP.BF16.PACK_AB R57, R61, R60 ;  /* 0x0000003c3d39723e */ /* 0x000fe400000010ff */
[----:B-----5:R-:W-:Y:S01]  /*1e610*/  F2FP.BF16.PACK_AB R58, R2, R0 ;  /* 0x00000000023a723e */ /* 0x020fe200000010ff */
[----:B------:R-:W-:Y:S01]  /*1e620*/  FADD.FTZ R192, R192, R190 ;  /* 0x000000bec0c07221 */ /* 0x000fe20000010000 */
[----:B-1----:R-:W-:Y:S01]  /*1e630*/  F2FP.BF16.PACK_AB R59, R111, R62 ;  /* 0x0000003e6f3b723e */ /* 0x002fe200000010ff */
[----:B------:R-:W-:-:S02]  /*1e640*/  FADD.FTZ R97, R92, R97 ;  /* 0x000000615c617221 */ /* 0x000fc40000010000 */
[----:B------:R-:W-:Y:S02]  /*1e650*/  FADD.FTZ R192, R106, R192 ;  /* 0x000000c06ac07221 */ /* 0x000fe40000010000 */
[----:B------:R-:W-:Y:S02]  /*1e660*/  FADD.FTZ R93, R93, R97 ;  /* 0x000000615d5d7221 */ /* 0x000fe40000010000 */
[----:B---3--:R-:W-:Y:S01]  /*1e670*/  HMMA.16816.F32.BF16 R12, R56, R48, R12 ;  /* 0x00000030380c723c */ /* 0x008fe2000004180c */
[----:B------:R-:W-:-:S07]  /*1e680*/  FADD.FTZ R185, R185, R192 ;  /* 0x000000c0b9b97221 */ /* 0x000fce0000010000 */
[C---:B------:R-:W-:Y:S01]  /*1e690*/  HMMA.16816.F32.BF16 R16, R56.reuse, R50, R16 ;  /* 0x000000323810723c */ /* 0x040fe20000041810 */
[----:B------:R-:W1:Y:S01]  /*1e6a0*/  LDSM.16.MT88.4 R48, [R225+0x10800] ;  /* 0x01080000e130783b */ /* 0x000e620000004200 */
[----:B------:R-:W-:Y:S02]  /*1e6b0*/  FADD.FTZ R93, R88, R93 ;  /* 0x0000005d585d7221 */ /* 0x000fe40000010000 */
[----:B------:R-:W-:Y:S02]  /*1e6c0*/  FADD.FTZ R185, R102, R185 ;  /* 0x000000b966b97221 */ /* 0x000fe40000010000 */
[----:B------:R-:W-:Y:S02]  /*1e6d0*/  FADD.FTZ R93, R89, R93 ;  /* 0x0000005d595d7221 */ /* 0x000fe40000010000 */
[----:B------:R-:W-:Y:S01]  /*1e6e0*/  HMMA.16816.F32.BF16 R32, R56, R40, R32 ;  /* 0x000000283820723c */ /* 0x000fe20000041820 */
[----:B------:R-:W-:-:S07]  /*1e6f0*/  FADD.FTZ R103, R103, R185 ;  /* 0x000000b967677221 */ /* 0x000fce0000010000 */
[----:B------:R-:W-:Y:S01]  /*1e700*/  HMMA.16816.F32.BF16 R20, R56, R42, R20 ;  /* 0x0000002a3814723c */ /* 0x000fe20000041814 */
[----:B------:R-:W3:Y:S01]  /*1e710*/  LDSM.16.MT88.4 R40, [R227+0x11000] ;  /* 0x01100000e328783b */ /* 0x000ee20000004200 */
[----:B------:R-:W-:Y:S02]  /*1e720*/  FADD.FTZ R84, R84, R93 ;  /* 0x0000005d54547221 */ /* 0x000fe40000010000 */
[----:B------:R-:W-:-:S04]  /*1e730*/  FADD.FTZ R98, R98, R103 ;  /* 0x0000006762627221 */ /* 0x000fc80000010000 */
[----:B--2---:R-:W-:Y:S01]  /*1e740*/  HMMA.16816.F32.BF16 R24, R56, R28, R24 ;  /* 0x0000001c3818723c */ /* 0x004fe20000041818 */
[----:B------:R-:W-:Y:S02]  /*1e750*/  FADD.FTZ R84, R85, R84 ;  /* 0x0000005455547221 */ /* 0x000fe40000010000 */
[----:B------:R-:W-:-:S05]  /*1e760*/  FFMA.FTZ R115, R119, R181, -R174 ;  /* 0x000000b577737223 */ /* 0x000fca00000108ae */
[----:B------:R-:W-:Y:S01]  /*1e770*/  HMMA.16816.F32.BF16 R4, R56, R30, R4 ;  /* 0x0000001e3804723c */ /* 0x000fe20000041804 */
[----:B------:R-:W2:Y:S01]  /*1e780*/  LDSM.16.MT88.4 R28, [R228+0x11000] ;  /* 0x01100000e41c783b */ /* 0x000ea20000004200 */
[----:B------:R-:W-:Y:S02]  /*1e790*/  FADD.FTZ R98, R99, R98 ;  /* 0x0000006263627221 */ /* 0x000fe40000010000 */
[-CC-:B------:R-:W-:Y:S02]  /*1e7a0*/  FFMA.FTZ R113, R165, R181.reuse, -R174.reuse ;  /* 0x000000b5a5717223 */ /* 0x180fe400000108ae */
[-C--:B------:R-:W-:Y:S02]  /*1e7b0*/  FFMA.FTZ R119, R169, R181.reuse, -R174 ;  /* 0x000000b5a9777223 */ /* 0x080fe400000108ae */
[-CC-:B------:R-:W-:Y:S02]  /*1e7c0*/  FFMA.FTZ R120, R164, R181.reuse, -R178.reuse ;  /* 0x000000b5a4787223 */ /* 0x180fe400000108b2 */
[----:B------:R-:W-:-:S02]  /*1e7d0*/  FFMA.FTZ R117, R117, R181, -R178 ;  /* 0x000000b575757223 */ /* 0x000fc400000108b2 */
[-CC-:B------:R-:W-:Y:S02]  /*1e7e0*/  FFMA.FTZ R122, R168, R181.reuse, -R178.reuse ;  /* 0x000000b5a87a7223 */ /* 0x180fe400000108b2 */
[-C--:B------:R-:W-:Y:S02]  /*1e7f0*/  FFMA.FTZ R3, R121, R181.reuse, -R178 ;  /* 0x000000b579037223 */ /* 0x080fe400000108b2 */
[----:B------:R-:W-:Y:S02]  /*1e800*/  FFMA.FTZ R36, R123, R181, -R174 ;  /* 0x000000b57b247223 */ /* 0x000fe400000108ae */
[----:B------:R-:W-:Y:S02]  /*1e810*/  FADD.FTZ R80, R80, R84 ;  /* 0x0000005450507221 */ /* 0x000fe40000010000 */
[----:B------:R-:W-:Y:S01]  /*1e820*/  FADD.FTZ R94, R94, R98 ;  /* 0x000000625e5e7221 */ /* 0x000fe20000010000 */
[----:B------:R-:W-:Y:S01]  /*1e830*/  MUFU.EX2 R113, R113 ;  /* 0x0000007100717308 */ /* 0x000fe20000000800 */
[----:B------:R-:W-:-:S02]  /*1e840*/  FADD.FTZ R80, R81, R80 ;  /* 0x0000005051507221 */ /* 0x000fc40000010000 */
[----:B------:R-:W-:-:S05]  /*1e850*/  FADD.FTZ R94, R95, R94 ;  /* 0x0000005e5f5e7221 */ /* 0x000fca0000010000 */
[----:B------:R-:W-:Y:S01]  /*1e860*/  MUFU.EX2 R115, R115 ;  /* 0x0000007300737308 */ /* 0x000fe20000000800 */
[----:B------:R-:W-:Y:S02]  /*1e870*/  FADD.FTZ R76, R76, R80 ;  /* 0x000000504c4c7221 */ /* 0x000fe40000010000 */
[----:B------:R-:W-:-:S05]  /*1e880*/  FADD.FTZ R90, R90, R94 ;  /* 0x0000005e5a5a7221 */ /* 0x000fca0000010000 */
[----:B------:R-:W-:Y:S08]  /*1e890*/  MUFU.EX2 R119, R119 ;  /* 0x0000007700777308 */ /* 0x000ff00000000800 */
[----:B------:R-:W-:Y:S08]  /*1e8a0*/  MUFU.EX2 R120, R120 ;  /* 0x0000007800787308 */ /* 0x000ff00000000800 */
[----:B------:R-:W4:Y:S08]  /*1e8b0*/  MUFU.EX2 R117, R117 ;  /* 0x0000007500757308 */ /* 0x000f300000000800 */
[----:B------:R-:W-:Y:S08]  /*1e8c0*/  MUFU.EX2 R122, R122 ;  /* 0x0000007a007a7308 */ /* 0x000ff00000000800 */
[----:B------:R-:W5:Y:S08]  /*1e8d0*/  MUFU.EX2 R3, R3 ;  /* 0x0000000300037308 */ /* 0x000f700000000800 */
[----:B------:R-:W2:Y:S01]  /*1e8e0*/  MUFU.EX2 R36, R36 ;  /* 0x0000002400247308 */ /* 0x000ea20000000800 */
[----:B------:R-:W-:-:S02]  /*1e8f0*/  FADD.FTZ R76, R77, R76 ;  /* 0x0000004c4d4c7221 */ /* 0x000fc40000010000 */
[----:B------:R-:W-:Y:S02]  /*1e900*/  FADD.FTZ R90, R91, R90 ;  /* 0x0000005a5b5a7221 */ /* 0x000fe40000010000 */
[----:B------:R-:W-:Y:S02]  /*1e910*/  FADD.FTZ R76, R72, R76 ;  /* 0x0000004c484c7221 */ /* 0x000fe40000010000 */
[----:B------:R-:W-:Y:S01]  /*1e920*/  FADD.FTZ R90, R86, R90 ;  /* 0x0000005a565a7221 */ /* 0x000fe20000010000 */
[----:B-1----:R-:W-:Y:S01]  /*1e930*/  HMMA.16816.F32.BF16 R52, R56, R48, R52 ;  /* 0x000000303834723c */ /* 0x002fe20000041834 */
[----:B------:R-:W-:Y:S02]  /*1e940*/  FADD.FTZ R73, R73, R76 ;  /* 0x0000004c49497221 */ /* 0x000fe40000010000 */
[----:B------:R-:W-:-:S05]  /*1e950*/  FADD.FTZ R87, R87, R90 ;  /* 0x0000005a57577221 */ /* 0x000fca0000010000 */
[----:B------:R-:W-:Y:S01]  /*1e960*/  HMMA.16816.F32.BF16 R8, R56, R50, R8 ;  /* 0x000000323808723c */ /* 0x000fe20000041808 */
[----:B------:R-:W-:Y:S01]  /*1e970*/  FADD.FTZ R73, R68, R73 ;  /* 0x0000004944497221 */ /* 0x000fe20000010000 */
[----:B------:R-:W1:Y:S05]  /*1e980*/  LDSM.16.MT88.4 R48, [R226+0x11000] ;  /* 0x01100000e230783b */ /* 0x000e6a0000004200 */
[----:B----4-:R-:W-:Y:S02]  /*1e990*/  F2FP.BF16.PACK_AB R56, R117, R120 ;  /* 0x000000787538723e */ /* 0x010fe400000010ff */
[----:B------:R-:W-:Y:S02]  /*1e9a0*/  F2FP.BF16.PACK_AB R57, R115, R113 ;  /* 0x000000717339723e */ /* 0x000fe400000010ff */
[----:B-----5:R-:W-:-:S02]  /*1e9b0*/  F2FP.BF16.PACK_AB R58, R3, R122 ;  /* 0x0000007a033a723e */ /* 0x020fc400000010ff */
[----:B--2---:R-:W-:Y:S01]  /*1e9c0*/  F2FP.BF16.PACK_AB R59, R36, R119 ;  /* 0x00000077243b723e */ /* 0x004fe200000010ff */
[----:B------:R-:W-:Y:S02]  /*1e9d0*/  FADD.FTZ R87, R82, R87 ;  /* 0x0000005752577221 */ /* 0x000fe40000010000 */
[-CC-:B------:R-:W-:Y:S02]  /*1e9e0*/  FFMA.FTZ R37, R171, R181.reuse, -R174.reuse ;  /* 0x000000b5ab257223 */ /* 0x180fe400000108ae */
[-CC-:B------:R-:W-:Y:S02]  /*1e9f0*/  FFMA.FTZ R104, R127, R181.reuse, -R174.reuse ;  /* 0x000000b57f687223 */ /* 0x180fe400000108ae */
[----:B---3--:R-:W-:Y:S01]  /*1ea00*/  HMMA.16816.F32.BF16 R24, R56, R40, R24 ;  /* 0x000000283818723c */ /* 0x008fe20000041818 */
[-CC-:B------:R-:W-:Y:S02]  /*1ea10*/  FFMA.FTZ R47, R47, R181.reuse, -R174.reuse ;  /* 0x000000b52f2f7223 */ /* 0x180fe400000108ae */
[----:B------:R-:W-:-:S02]  /*1ea20*/  FFMA.FTZ R252, R129, R181, -R174 ;  /* 0x000000b581fc7223 */ /* 0x000fc400000108ae */
[----:B------:R-:W-:Y:S02]  /*1ea30*/  FADD.FTZ R69, R69, R73 ;  /* 0x0000004945457221 */ /* 0x000fe40000010000 */
[-CC-:B------:R-:W-:Y:S01]  /*1ea40*/  FFMA.FTZ R40, R170, R181.reuse, -R178.reuse ;  /* 0x000000b5aa287223 */ /* 0x180fe200000108b2 */
[----:B------:R-:W-:Y:S01]  /*1ea50*/  HMMA.16816.F32.BF16 R4, R56, R42, R4 ;  /* 0x0000002a3804723c */ /* 0x000fe20000041804 */
[----:B------:R-:W-:Y:S02]  /*1ea60*/  FFMA.FTZ R41, R125, R181, -R178 ;  /* 0x000000b57d297223 */ /* 0x000fe400000108b2 */
[----:B------:R-:W-:-:S04]  /*1ea70*/  FADD.FTZ R83, R83, R87 ;  /* 0x0000005753537221 */ /* 0x000fc80000010000 */
[-CC-:B------:R-:W-:Y:S02]  /*1ea80*/  FFMA.FTZ R42, R46, R181.reuse, -R178.reuse ;  /* 0x000000b52e2a7223 */ /* 0x180fe400000108b2 */
[----:B------:R-:W-:Y:S01]  /*1ea90*/  FFMA.FTZ R43, R128, R181, -R178 ;  /* 0x000000b5802b7223 */ /* 0x000fe200000108b2 */
[----:B------:R-:W-:Y:S01]  /*1eaa0*/  HMMA.16816.F32.BF16 R12, R56, R28, R12 ;  /* 0x0000001c380c723c */ /* 0x000fe2000004180c */
[----:B------:R-:W-:Y:S01]  /*1eab0*/  FADD.FTZ R69, R64, R69 ;  /* 0x0000004540457221 */ /* 0x000fe20000010000 */
[----:B------:R-:W-:Y:S01]  /*1eac0*/  MUFU.EX2 R37, R37 ;  /* 0x0000002500257308 */ /* 0x000fe20000000800 */
[----:B------:R-:W-:Y:S02]  /*1ead0*/  FADD.FTZ R83, R78, R83 ;  /* 0x000000534e537221 */ /* 0x000fe40000010000 */
        /* <DEDUP_REMOVED lines=25> */
[----:B------:R-:W-:Y:S01]  /*1ec70*/  HMMA.16816.F32.BF16 R160, R132, R156, R12 ;  /* 0x0000009c84a0723c */ /* 0x000fe2000004180c */
[----:B------:R-:W3:Y:S01]  /*1ec80*/  LDSM.16.MT88.4 R12, [R225+0x11800] ;  /* 0x01180000e10c783b */ /* 0x000ee20000004200 */
[----:B------:R-:W-:Y:S02]  /*1ec90*/  FADD.FTZ R2, R2, R109 ;  /* 0x0000006d02027221 */ /* 0x000fe40000010000 */
[----:B------:R-:W-:Y:S02]  /*1eca0*/  FADD.FTZ R67, R67, R71 ;  /* 0x0000004743437221 */ /* 0x000fe40000010000 */
[----:B------:R-:W-:Y:S02]  /*1ecb0*/  FADD.FTZ R2, R120, R2 ;  /* 0x0000000278027221 */ /* 0x000fe40000010000 */
[----:B------:R-:W-:Y:S02]  /*1ecc0*/  FADD.FTZ R67, R118, R67 ;  /* 0x0000004376437221 */ /* 0x000fe40000010000 */
[----:B------:R-:W-:-:S02]  /*1ecd0*/  FADD.FTZ R117, R117, R2 ;  /* 0x0000000275757221 */ /* 0x000fc40000010000 */
[----:B------:R-:W-:Y:S01]  /*1ece0*/  FADD.FTZ R107, R107, R67 ;  /* 0x000000436b6b7221 */ /* 0x000fe20000010000 */
[----:B-1----:R-:W-:Y:S01]  /*1ecf0*/  HMMA.16816.F32.BF16 R32, R56, R48, R32 ;  /* 0x000000303820723c */ /* 0x002fe20000041820 */
[----:B------:R-:W-:Y:S02]  /*1ed00*/  FADD.FTZ R117, R122, R117 ;  /* 0x000000757a757221 */ /* 0x000fe40000010000 */
[----:B------:R-:W-:Y:S02]  /*1ed10*/  FADD.FTZ R107, R60, R107 ;  /* 0x0000006b3c6b7221 */ /* 0x000fe40000010000 */
[----:B------:R-:W-:-:S03]  /*1ed20*/  FADD.FTZ R3, R3, R117 ;  /* 0x0000007503037221 */ /* 0x000fc60000010000 */
[----:B------:R-:W-:Y:S01]  /*1ed30*/  HMMA.16816.F32.BF16 R20, R56, R50, R20 ;  /* 0x000000323814723c */ /* 0x000fe20000041814 */
[----:B------:R-:W-:-:S07]  /*1ed40*/  FADD.FTZ R61, R61, R107 ;  /* 0x0000006b3d3d7221 */ /* 0x000fce0000010000 */
[----:B--2---:R-:W-:Y:S01]  /*1ed50*/  HMMA.16816.F32.BF16 R52, R56, R28, R52 ;  /* 0x0000001c3834723c */ /* 0x004fe20000041834 */
[----:B------:R-:W-:-:S07]  /*1ed60*/  FADD.FTZ R3, R40, R3 ;  /* 0x0000000328037221 */ /* 0x000fce0000010000 */
[----:B------:R-:W-:Y:S01]  /*1ed70*/  HMMA.16816.F32.BF16 R8, R56, R30, R8 ;  /* 0x0000001e3808723c */ /* 0x000fe20000041808 */
[----:B------:R-:W-:Y:S02]  /*1ed80*/  FADD.FTZ R61, R62, R61 ;  /* 0x0000003d3e3d7221 */ /* 0x000fe40000010000 */
[----:B------:R-:W-:Y:S02]  /*1ed90*/  FADD.FTZ R3, R41, R3 ;  /* 0x0000000329037221 */ /* 0x000fe40000010000 */
[----:B------:R-:W-:Y:S02]  /*1eda0*/  FADD.FTZ R111, R111, R61 ;  /* 0x0000003d6f6f7221 */ /* 0x000fe40000010000 */
[----:B------:R-:W-:Y:S02]  /*1edb0*/  FADD.FTZ R3, R42, R3 ;  /* 0x000000032a037221 */ /* 0x000fe40000010000 */
[----:B------:R-:W-:Y:S02]  /*1edc0*/  FADD.FTZ R111, R113, R111 ;  /* 0x0000006f716f7221 */ /* 0x000fe40000010000 */
[----:B------:R-:W-:-:S02]  /*1edd0*/  FADD.FTZ R3, R43, R3 ;  /* 0x000000032b037221 */ /* 0x000fc40000010000 */
[----:B------:R-:W-:Y:S01]  /*1ede0*/  FADD.FTZ R115, R115, R111 ;  /* 0x0000006f73737221 */ /* 0x000fe20000010000 */
[----:B------:R-:W-:Y:S02]  /*1edf0*/  HMMA.16816.F32.BF16 R152, R132, R148, R24 ;  /* 0x000000948498723c */ /* 0x000fe40000041818 */
[----:B------:R1:W-:Y:S01]  /*1ee00*/  STL [R1], R3 ;  /* 0x0000000301007387 */ /* 0x0003e20000100800 */
[----:B------:R-:W-:-:S05]  /*1ee10*/  FADD.FTZ R115, R119, R115 ;  /* 0x0000007377737221 */ /* 0x000fca0000010000 */
[----:B------:R-:W-:Y:S01]  /*1ee20*/  HMMA.16816.F32.BF16 R144, R132, R140, R32 ;  /* 0x0000008c8490723c */ /* 0x000fe20000041820 */
[----:B------:R-:W-:-:S07]  /*1ee30*/  FADD.FTZ R36, R36, R115 ;  /* 0x0000007324247221 */ /* 0x000fce0000010000 */
[----:B------:R-:W-:Y:S01]  /*1ee40*/  HMMA.16816.F32.BF16 R156, R132, R158, R16 ;  /* 0x0000009e849c723c */ /* 0x000fe20000041810 */
[----:B------:R-:W-:-:S07]  /*1ee50*/  FADD.FTZ R36, R37, R36 ;  /* 0x0000002425247221 */ /* 0x000fce0000010000 */
[C---:B------:R-:W-:Y:S08]  /*1ee60*/  HMMA.16816.F32.BF16 R148, R132.reuse, R150, R4 ;  /* 0x000000968494723c */ /* 0x040ff00000041804 */
[C---:B------:R-:W-:Y:S08]  /*1ee70*/  HMMA.16816.F32.BF16 R140, R132.reuse, R142, R20 ;  /* 0x0000008e848c723c */ /* 0x040ff00000041814 */
[C---:B---3--:R-:W-:Y:S08]  /*1ee80*/  HMMA.16816.F32.BF16 R136, R132.reuse, R12, R52 ;  /* 0x0000000c8488723c */ /* 0x048ff00000041834 */
[----:B------:R-:W-:Y:S01]  /*1ee90*/  HMMA.16816.F32.BF16 R132, R132, R14, R8 ;  /* 0x0000000e8484723c */ /* 0x000fe20000041808 */
[----:B------:R-:W-:-:S04]  /*1eea0*/  FADD.FTZ R36, R104, R36 ;  /* 0x0000002468247221 */ /* 0x000fc80000010000 */
[----:B------:R-:W-:Y:S01]  /*1eeb0*/  FADD.FTZ R36, R47, R36 ;  /* 0x000000242f247221 */ /* 0x000fe20000010000 */
[----:B------:R-:W-:Y:S02]  /*1eec0*/  MOV R0, R179 ;  /* 0x000000b300007202 */ /* 0x000fe40000000f00 */
[----:B------:R-:W-:Y:S01]  /*1eed0*/  MOV R2, R180 ;  /* 0x000000b400027202 */ /* 0x000fe20000000f00 */
[----:B------:R-:W-:Y:S02]  /*1eee0*/  FADD.FTZ R252, R252, R36 ;  /* 0x00000024fcfc7221 */ /* 0x000fe40000010000 */
.L_x_2689:
[----:B-12---:R-:W-:-:S13]  /*1eef0*/  ISETP.GE.AND P0, PT, R247, 0x1, PT ;  /* 0x00000001f700780c */ /* 0x006fda0003f06270 */
[----:B------:R-:W-:Y:S05]  /*1ef00*/  @!P0 BRA `(.L_x_2698) ;  /* 0x0000528000008947 */ /* 0x000fea0003800000 */
[C---:B------:R-:W-:Y:S01]  /*1ef10*/  SHF.L.U64.HI R248, R44.reuse, 0x5, R45 ;  /* 0x000000052cf87819 */ /* 0x040fe2000001022d */
[----:B------:R-:W-:Y:S01]  /*1ef20*/  IMAD.SHL.U32 R249, R44, 0x20, RZ ;  /* 0x000000202cf97824 */ /* 0x000fe200078e00ff */
[C---:B------:R-:W-:Y:S01]  /*1ef30*/  SHF.L.U64.HI R250, R38.reuse, 0x5, R39 ;  /* 0x0000000526fa7819 */ /* 0x040fe20000010227 */
[----:B------:R-:W-:Y:S01]  /*1ef40*/  IMAD.SHL.U32 R251, R38, 0x20, RZ ;  /* 0x0000002026fb7824 */ /* 0x000fe200078e00ff */
[----:B------:R-:W-:Y:S01]  /*1ef50*/  MOV R164, R0 ;  /* 0x0000000000a47202 */ /* 0x000fe20000000f00 */
[----:B------:R-:W-:Y:S02]  /*1ef60*/  IMAD.MOV.U32 R165, RZ, RZ, R2 ;  /* 0x000000ffffa57224 */ /* 0x000fe400078e0002 */
.L_x_2707:
[----:B------:R-:W-:Y:S04]  /*1ef70*/  DEPBAR.LE SB0, 0x0 ;  /* 0x000080000000791a */ /* 0x000fe80000000000 */
[----:B------:R-:W-:Y:S01]  /*1ef80*/  WARPSYNC 0xffffffff ;  /* 0xffffffff00007948 */ /* 0x000fe20003800000 */
[----:B------:R-:W-:Y:S01]  /*1ef90*/  BAR.SYNC.DEFER_BLOCKING 0x0 ;  /* 0x0000000000007b1d */ /* 0x000fe20000010000 */
[----:B------:R-:W-:Y:S01]  /*1efa0*/  ISETP.NE.U32.AND P1, PT, R244, RZ, PT ;  /* 0x000000fff400720c */ /* 0x000fe20003f25070 */
[----:B------:R-:W-:Y:S03]  /*1efb0*/  IMAD.MOV.U32 R2, RZ, RZ, c[0x0][0x40] ;  /* 0x00001000ff027624 */ /* 0x000fe600078e00ff */
[----:B------:R-:W-:Y:S02]  /*1efc0*/  ISETP.NE.AND.EX P1, PT, R245, RZ, PT, P1 ;  /* 0x000000fff500720c */ /* 0x000fe40003f25310 */
[----:B------:R-:W-:Y:S05]  /*1efd0*/  IADD3 R2, P0, R2, 0x160, RZ ;  /* 0x0000016002027810 */ /* 0x000fea0007f1e0ff */
[----:B------:R-:W-:Y:S01]  /*1efe0*/  IMAD.X R3, RZ, RZ, c[0x0][0x44], P0 ;  /* 0x00001100ff037624 */ /* 0x000fe200000e06ff */
[----:B------:R-:W-:Y:S05]  /*1eff0*/  BSSY B0, `(.L_x_2699) ;  /* 0x0000045000007945 */ /* 0x000fea0003800000 */
[----:B-1----:R-:W-:-:S05]  /*1f000*/  @!P1 BRA `(.L_x_2700) ;  /* 0x000003f000009947 */ /* 0x002fca0003800000 */
[----:B------:R-:W-:Y:S01]  /*1f010*/  IMAD.SHL.U32 R11, R247, 0x100, RZ ;  /* 0x00000100f70b7824 */ /* 0x000fe200078e00ff */
[----:B------:R-:W-:Y:S02]  /*1f020*/  ULDC.64 UR4, c[0x0][0x118] ;  /* 0x0000460000047ab9 */ /* 0x000fe40000000a00 */
[----:B------:R-:W2:Y:S02]  /*1f030*/  LD.E R10, [R2.64+0x170] ;  /* 0x00017004020a7980 */ /* 0x000ea4000c101900 */
[C---:B------:R-:W-:Y:S02]  /*1f040*/  IADD3 R0, R11.reuse, -0x100, RZ ;  /* 0xffffff000b007810 */ /* 0x040fe40007ffe0ff */
[----:B------:R-:W-:Y:S01]  /*1f050*/  IABS R6, R11 ;  /* 0x0000000b00067213 */ /* 0x000fe20000000000 */
[----:B------:R-:W3:Y:S01]  /*1f060*/  LD.E.64 R14, [R2.64+0x28] ;  /* 0x00002804020e7980 */ /* 0x000ee2000c101b00 */
[----:B------:R-:W-:Y:S02]  /*1f070*/  IABS R4, R0 ;  /* 0x0000000000047213 */ /* 0x000fe40000000000 */
[-C--:B--2---:R-:W-:Y:S02]  /*1f080*/  IABS R7, R10.reuse ;  /* 0x0000000a00077213 */ /* 0x084fe40000000000 */
[-C--:B------:R-:W-:Y:S02]  /*1f090*/  IABS R5, R10.reuse ;  /* 0x0000000a00057213 */ /* 0x080fe40000000000 */
[----:B------:R-:W1:Y:S01]  /*1f0a0*/  I2F.RP R8, R7 ;  /* 0x0000000700087306 */ /* 0x000e620000209400 */
[-C--:B------:R-:W-:Y:S02]  /*1f0b0*/  LOP3.LUT R0, R0, R10.reuse, RZ, 0x3c, !PT ;  /* 0x0000000a00007212 */ /* 0x080fe400078e3cff */
[----:B------:R-:W-:Y:S01]  /*1f0c0*/  IMAD.MOV R5, RZ, RZ, -R5 ;  /* 0x000000ffff057224 */ /* 0x000fe200078e0a05 */
[-C--:B------:R-:W-:Y:S02]  /*1f0d0*/  LOP3.LUT R11, R11, R10.reuse, RZ, 0x3c, !PT ;  /* 0x0000000a0b0b7212 */ /* 0x080fe400078e3cff */
[----:B------:R-:W-:Y:S02]  /*1f0e0*/  ISETP.GE.AND P1, PT, R0, RZ, PT ;  /* 0x000000ff0000720c */ /* 0x000fe40003f26270 */
[----:B------:R-:W-:Y:S02]  /*1f0f0*/  ISETP.GE.AND P3, PT, R11, RZ, PT ;  /* 0x000000ff0b00720c */ /* 0x000fe40003f66270 */
[----:B------:R-:W-:Y:S01]  /*1f100*/  LOP3.LUT R0, RZ, R10, RZ, 0x33, !PT ;  /* 0x0000000aff007212 */ /* 0x000fe200078e33ff */
[----:B-1----:R-:W1:Y:S02]  /*1f110*/  MUFU.RCP R8, R8 ;  /* 0x0000000800087308 */ /* 0x002e640000001000 */
[----:B-1----:R-:W-:Y:S08]  /*1f120*/  IADD3 R8, R8, 0xffffffe, RZ ;  /* 0x0ffffffe08087810 */ /* 0x002ff00007ffe0ff */
[----:B------:R-:W1:Y:S02]  /*1f130*/  F2I.FTZ.U32.TRUNC.NTZ R9, R8 ;  /* 0x0000000800097305 */ /* 0x000e64000021f000 */
[--C-:B-1----:R-:W-:Y:S02]  /*1f140*/  IMAD.MOV R12, RZ, RZ, -R9.reuse ;  /* 0x000000ffff0c7224 */ /* 0x102fe400078e0a09 */
[----:B------:R-:W-:Y:S02]  /*1f150*/  IMAD.MOV.U32 R8, RZ, RZ, RZ ;  /* 0x000000ffff087224 */ /* 0x000fe400078e00ff */
[----:B------:R-:W-:Y:S04]  /*1f160*/  IMAD R12, R12, R7, RZ ;  /* 0x000000070c0c7224 */ /* 0x000fe800078e02ff */
[----:B------:R-:W-:Y:S02]  /*1f170*/  IMAD.HI.U32 R9, R9, R12, R8 ;  /* 0x0000000c09097227 */ /* 0x000fe400078e0008 */
[----:B------:R-:W2:Y:S04]  /*1f180*/  LD.E.64 R12, [R2.64+0x40] ;  /* 0x00004004020c7980 */ /* 0x000ea8000c101b00 */
        /* <DEDUP_REMOVED lines=21> */
[-C--:B------:R-:W-:Y:S01]  /*1f2e0*/  LEA.HI.X.SX32 R7, R8, R245.reuse, 0x2, P2 ;  /* 0x000000f508077211 */ /* 0x080fe200010f16ff */
[C---:B------:R-:W-:Y:S01]  /*1f2f0*/  IMAD.IADD R8, R9.reuse, 0x1, -R8 ;  /* 0x0000000109087824 */ /* 0x040fe200078e0a08 */
[----:B------:R-:W-:Y:S03]  /*1f300*/  LEA.HI.X.SX32 R5, R9, R245, 0x2, P1 ;  /* 0x000000f509057211 */ /* 0x000fe600008f16ff */
[----:B------:R-:W-:Y:S01]  /*1f310*/  IMAD R10, R10, R8, -0x100 ;  /* 0xffffff000a0a7424 */ /* 0x000fe200078e0208 */
[----:B------:R1:W4:Y:S04]  /*1f320*/  LD.E R0, [R6.64] ;  /* 0x0000000406007980 */ /* 0x000328000c101900 */
[----:B------:R2:W4:Y:S01]  /*1f330*/  LD.E R4, [R4.64] ;  /* 0x0000000404047980 */ /* 0x000522000c101900 */
[----:B-1----:R-:W-:Y:S01]  /*1f340*/  SHF.R.S32.HI R6, RZ, 0x1f, R10 ;  /* 0x0000001fff067819 */ /* 0x002fe2000001140a */
[-C--:B--2---:R-:W-:Y:S02]  /*1f350*/  IMAD R5, R13, R10.reuse, RZ ;  /* 0x0000000a0d057224 */ /* 0x084fe400078e02ff */
[C---:B------:R-:W-:Y:S04]  /*1f360*/  IMAD.WIDE.U32 R10, R12.reuse, R10, RZ ;  /* 0x0000000a0c0a7225 */ /* 0x040fe800078e00ff */
[----:B------:R-:W-:Y:S04]  /*1f370*/  IMAD R5, R12, R6, R5 ;  /* 0x000000060c057224 */ /* 0x000fe800078e0205 */
[----:B------:R-:W-:Y:S02]  /*1f380*/  IMAD.IADD R11, R11, 0x1, R5 ;  /* 0x000000010b0b7824 */ /* 0x000fe400078e0205 */
[----:B----4-:R-:W-:Y:S04]  /*1f390*/  IMAD.IADD R0, R0, 0x1, -R4 ;  /* 0x0000000100007824 */ /* 0x010fe800078e0a04 */
[----:B---3--:R-:W-:Y:S01]  /*1f3a0*/  IMAD R4, R15, R0, RZ ;  /* 0x000000000f047224 */ /* 0x008fe200078e02ff */
[----:B------:R-:W-:Y:S01]  /*1f3b0*/  SHF.R.S32.HI R5, RZ, 0x1f, R0 ;  /* 0x0000001fff057819 */ /* 0x000fe20000011400 */
[----:B------:R-:W-:Y:S04]  /*1f3c0*/  IMAD.WIDE.U32 R10, R0, R14, R10 ;  /* 0x0000000e000a7225 */ /* 0x000fe800078e000a */
[----:B------:R-:W-:Y:S04]  /*1f3d0*/  IMAD R4, R14, R5, R4 ;  /* 0x000000050e047224 */ /* 0x000fe800078e0204 */
[----:B------:R-:W-:Y:S01]  /*1f3e0*/  IMAD.IADD R4, R11, 0x1, R4 ;  /* 0x000000010b047824 */ /* 0x000fe200078e0204 */
[----:B------:R-:W-:-:S05]  /*1f3f0*/  BRA `(.L_x_2701) ;  /* 0x0000004000007947 */ /* 0x000fca0003800000 */
.L_x_2700:
[----:B------:R-:W-:Y:S02]  /*1f400*/  ULDC.64 UR4, c[0x0][0x118] ;  /* 0x0000460000047ab9 */ /* 0x000fe40000000a00 */
[----:B------:R-:W2:Y:S02]  /*1f410*/  LD.E R10, [R2.64+0x40] ;  /* 0x00004004020a7980 */ /* 0x000ea4000c101900 */
[----:B--2---:R-:W-:Y:S04]  /*1f420*/  LEA R10, -R10, RZ, 0x8 ;  /* 0x000000ff0a0a7211 */ /* 0x004fe800078e41ff */
[----:B------:R-:W-:Y:S02]  /*1f430*/  SHF.R.S32.HI R4, RZ, 0x1f, R10 ;  /* 0x0000001fff047819 */ /* 0x000fe4000001140a */
.L_x_2701:
[----:B------:R-:W-:Y:S05]  /*1f440*/  BSYNC B0 ;  /* 0x0000000000007941 */ /* 0x000fea0003800000 */
.L_x_2699:
[C---:B------:R-:W-:Y:S01]  /*1f450*/  LEA R237, P1, R10.reuse, R237, 0x1 ;  /* 0x000000ed0aed7211 */ /* 0x040fe200078208ff */
[----:B------:R-:W-:Y:S01]  /*1f460*/  ULDC.64 UR4, c[0x0][0x118] ;  /* 0x0000460000047ab9 */ /* 0x000fe20000000a00 */
[----:B------:R-:W-:Y:S01]  /*1f470*/  IMAD R172, R167, 0x2, R233 ;  /* 0x00000002a7ac7824 */ /* 0x000fe200078e02e9 */
[----:B------:R-:W-:Y:S01]  /*1f480*/  BSSY B1, `(.L_x_2702) ;  /* 0x0000192000017945 */ /* 0x000fe20003800000 */
[----:B------:R-:W-:Y:S01]  /*1f490*/  LEA.HI.X R236, R10, R236, R4, 0x1, P1 ;  /* 0x000000ec0aec7211 */ /* 0x000fe200008f0c04 */
[----:B------:R-:W-:Y:S01]  /*1f4a0*/  IMAD.MOV.U32 R6, RZ, RZ, R237 ;  /* 0x000000ffff067224 */ /* 0x000fe200078e00ed */
[-C--:B------:R-:W-:Y:S01]  /*1f4b0*/  IADD3 R4, P1, R237, R249.reuse, RZ ;  /* 0x000000f9ed047210 */ /* 0x080fe20007f3e0ff */
[----:B------:R-:W-:Y:S02]  /*1f4c0*/  IMAD.IADD R0, R232, 0x1, R231 ;  /* 0x00000001e8007824 */ /* 0x000fe400078e02e7 */
[----:B------:R-:W-:Y:S02]  /*1f4d0*/  IMAD.MOV.U32 R7, RZ, RZ, R236 ;  /* 0x000000ffff077224 */ /* 0x000fe400078e00ec */
[--C-:B------:R-:W-:Y:S01]  /*1f4e0*/  IMAD.X R5, R236, 0x1, R248.reuse, P1 ;  /* 0x00000001ec057824 */ /* 0x100fe200008e06f8 */
[-C--:B------:R-:W-:Y:S01]  /*1f4f0*/  IADD3 R18, P1, R4, R249.reuse, RZ ;  /* 0x000000f904127210 */ /* 0x080fe20007f3e0ff */
[----:B------:R-:W-:Y:S01]  /*1f500*/  IMAD.X R3, RZ, RZ, c[0x0][0x44], P0 ;  /* 0x00001100ff037624 */ /* 0x000fe200000e06ff */
[----:B------:R-:W-:Y:S01]  /*1f510*/  @!PT LDS RZ, [RZ] ;  /* 0x00000000fffff984 */ /* 0x000fe20000000800 */
[----:B------:R-:W-:Y:S01]  /*1f520*/  @!PT LDS RZ, [RZ] ;  /* 0x00000000fffff984 */ /* 0x000fe20000000800 */
[----:B------:R-:W-:Y:S01]  /*1f530*/  @!PT LDS RZ, [RZ] ;  /* 0x00000000fffff984 */ /* 0x000fe20000000800 */
[----:B------:R1:W-:Y:S03]  /*1f540*/  LDGSTS.E.BYPASS.LTC128B.128 [R246+0xa000], [R6.64] ;  /* 0x0a00000006f67fae */ /* 0x0003e6000b901d44 */
[--C-:B------:R-:W-:Y:S01]  /*1f550*/  IMAD.X R19, R5, 0x1, R248.reuse, P1 ;  /* 0x0000000105137824 */ /* 0x100fe200008e06f8 */
[-C--:B------:R-:W-:Y:S01]  /*1f560*/  IADD3 R16, P1, R18, R249.reuse, RZ ;  /* 0x000000f912107210 */ /* 0x080fe20007f3e0ff */
[----:B------:R2:W-:Y:S04]  /*1f570*/  LDGSTS.E.BYPASS.LTC128B.128 [R246+0xa800], [R4.64] ;  /* 0x0a80000004f67fae */ /* 0x0005e8000b901d44 */
[--C-:B------:R-:W-:Y:S01]  /*1f580*/  IMAD.X R17, R19, 0x1, R248.reuse, P1 ;  /* 0x0000000113117824 */ /* 0x100fe200008e06f8 */
[----:B------:R3:W-:Y:S01]  /*1f590*/  LDGSTS.E.BYPASS.LTC128B.128 [R246+0xb000], [R18.64] ;  /* 0x0b00000012f67fae */ /* 0x0007e2000b901d44 */
[-C--:B------:R-:W-:Y:S04]  /*1f5a0*/  IADD3 R14, P1, R16, R249.reuse, RZ ;  /* 0x000000f9100e7210 */ /* 0x080fe80007f3e0ff */
[----:B------:R4:W-:Y:S01]  /*1f5b0*/  LDGSTS.E.BYPASS.LTC128B.128 [R246+0xb800], [R16.64] ;  /* 0x0b80000010f67fae */ /* 0x0009e2000b901d44 */
[--C-:B------:R-:W-:Y:S01]  /*1f5c0*/  IMAD.X R15, R17, 0x1, R248.reuse, P1 ;  /* 0x00000001110f7824 */ /* 0x100fe200008e06f8 */
        /* <DEDUP_REMOVED lines=9> */
[-C--:B-1----:R-:W-:Y:S04]  /*1f660*/  IADD3 R6, P1, R8, R249.reuse, RZ ;  /* 0x000000f908067210 */ /* 0x082fe80007f3e0ff */
[----:B------:R1:W-:Y:S01]  /*1f670*/  LDGSTS.E.BYPASS.LTC128B.128 [R246+0xd800], [R8.64] ;  /* 0x0d80000008f67fae */ /* 0x0003e2000b901d44 */
[--C-:B------:R-:W-:Y:S01]  /*1f680*/  IMAD.X R7, R9, 0x1, R248.reuse, P1 ;  /* 0x0000000109077824 */ /* 0x100fe200008e06f8 */
[-C--:B--2---:R-:W-:Y:S04]  /*1f690*/  IADD3 R4, P1, R6, R249.reuse, RZ ;  /* 0x000000f906047210 */ /* 0x084fe80007f3e0ff */
[----:B------:R2:W-:Y:S01]  /*1f6a0*/  LDGSTS.E.BYPASS.LTC128B.128 [R246+0xe000], [R6.64] ;  /* 0x0e00000006f67fae */ /* 0x0005e2000b901d44 */
[--C-:B------:R-:W-:Y:S01]  /*1f6b0*/  IMAD.X R5, R7, 0x1, R248.reuse, P1 ;  /* 0x0000000107057824 */ /* 0x100fe200008e06f8 */
[-C--:B----4-:R-:W-:Y:S04]  /*1f6c0*/  IADD3 R16, P1, R4, R249.reuse, RZ ;  /* 0x000000f904107210 */ /* 0x090fe80007f3e0ff */
[----:B------:R4:W-:Y:S01]  /*1f6d0*/  LDGSTS.E.BYPASS.LTC128B.128 [R246+0xe800], [R4.64] ;  /* 0x0e80000004f67fae */ /* 0x0009e2000b901d44 */
[--C-:B------:R-:W-:Y:S01]  /*1f6e0*/  IMAD.X R17, R5, 0x1, R248.reuse, P1 ;  /* 0x0000000105117824 */ /* 0x100fe200008e06f8 */
[-C--:B-----5:R-:W-:Y:S04]  /*1f6f0*/  IADD3 R14, P1, R16, R249.reuse, RZ ;  /* 0x000000f9100e7210 */ /* 0x0a0fe80007f3e0ff */
[----:B------:R5:W-:Y:S01]  /*1f700*/  LDGSTS.E.BYPASS.LTC128B.128 [R246+0xf000], [R16.64] ;  /* 0x0f00000010f67fae */ /* 0x000be2000b901d44 */
[--C-:B------:R-:W-:Y:S01]  /*1f710*/  IMAD.X R15, R17, 0x1, R248.reuse, P1 ;  /* 0x00000001110f7824 */ /* 0x100fe200008e06f8 */
[-C--:B---3--:R-:W-:Y:S04]  /*1f720*/  IADD3 R10, P1, R14, R249.reuse, RZ ;  /* 0x000000f90e0a7210 */ /* 0x088fe80007f3e0ff */
[----:B------:R3:W-:Y:S01]  /*1f730*/  LDGSTS.E.BYPASS.LTC128B.128 [R246+0xf800], [R14.64] ;  /* 0x0f8000000ef67fae */ /* 0x0007e2000b901d44 */
[--C-:B------:R-:W-:Y:S01]  /*1f740*/  IMAD.X R11, R15, 0x1, R248.reuse, P1 ;  /* 0x000000010f0b7824 */ /* 0x100fe200008e06f8 */
[-C--:B-1----:R-:W-:Y:S04]  /*1f750*/  IADD3 R8, P1, R10, R249.reuse, RZ ;  /* 0x000000f90a087210 */ /* 0x082fe80007f3e0ff */
[----:B------:R1:W-:Y:S01]  /*1f760*/  LDGSTS.E.BYPASS.LTC128B.128 [R246+0x10000], [R10.64] ;  /* 0x100000000af67fae */ /* 0x0003e2000b901d44 */
[--C-:B------:R-:W-:Y:S05]  /*1f770*/  IMAD.X R9, R11, 0x1, R248.reuse, P1 ;  /* 0x000000010b097824 */ /* 0x100fea00008e06f8 */
[----:B------:R1:W-:Y:S01]  /*1f780*/  LDGSTS.E.BYPASS.LTC128B.128 [R246+0x10800], [R8.64] ;  /* 0x1080000008f67fae */ /* 0x0003e2000b901d44 */
[-C--:B----4-:R-:W-:Y:S05]  /*1f790*/  IADD3 R4, P1, R8, R249.reuse, RZ ;  /* 0x000000f908047210 */ /* 0x090fea0007f3e0ff */
[--C-:B------:R-:W-:Y:S01]  /*1f7a0*/  IMAD.X R5, R9, 0x1, R248.reuse, P1 ;  /* 0x0000000109057824 */ /* 0x100fe200008e06f8 */
[----:B--2---:R-:W-:Y:S04]  /*1f7b0*/  IADD3 R6, P1, R4, R249, RZ ;  /* 0x000000f904067210 */ /* 0x004fe80007f3e0ff */
[----:B------:R2:W-:Y:S01]  /*1f7c0*/  LDGSTS.E.BYPASS.LTC128B.128 [R246+0x11000], [R4.64] ;  /* 0x1100000004f67fae */ /* 0x0005e2000b901d44 */
[----:B------:R-:W-:Y:S01]  /*1f7d0*/  IMAD.X R7, R5, 0x1, R248, P1 ;  /* 0x0000000105077824 */ /* 0x000fe200008e06f8 */
[----:B------:R-:W-:Y:S04]  /*1f7e0*/  ISETP.GE.AND P1, PT, R247, 0x2, PT ;  /* 0x00000002f700780c */ /* 0x000fe80003f26270 */
        /* <DEDUP_REMOVED lines=45> */
[C---:B--2---:R-:W-:Y:S01]  /*1fac0*/  HMMA.16816.F32.BF16 R60, R128.reuse, R64, RZ ;  /* 0x00000040803c723c */ /* 0x044fe200000418ff */
[----:B------:R-:W-:Y:S07]  /*1fad0*/  LDSM.16.M88.4 R220, [R224+0x7800] ;  /* 0x00780000e0dc783b */ /* 0x000fee0000000200 */
        /* <DEDUP_REMOVED lines=32> */
[----:B------:R-:W-:Y:S07]  /*1fce0*/  LDSM.16.M88.4 R192, [R230] ;  /* 0x00000000e6c0783b */ /* 0x000fee0000000200 */
        /* <DEDUP_REMOVED lines=17> */
[----:B------:R-:W3:Y:S07]  /*1fe00*/  LDSM.16.M88.4 R180, [R0+0x9800] ;  /* 0x0098000000b4783b */ /* 0x000eee0000000200 */
[C---:B----4-:R-:W-:Y:S07]  /*1fe10*/  HMMA.16816.F32.BF16 R92, R172.reuse, R184, R92 ;  /* 0x000000b8ac5c723c */ /* 0x050fee000004185c */
[----:B------:R-:W-:Y:S01]  /*1fe20*/  IMAD R184, R166, 0x2, R233 ;  /* 0x00000002a6b87824 */ /* 0x000fe200078e02e9 */
[C---:B------:R-:W-:Y:S05]  /*1fe30*/  HMMA.16816.F32.BF16 R96, R172.reuse, R186, R96 ;  /* 0x000000baac60723c */ /* 0x040fea0000041860 */
[----:B------:R-:W4:Y:S03]  /*1fe40*/  LDSM.16.M88.4 R184, [R184] ;  /* 0x00000000b8b8783b */ /* 0x000f260000000200 */
[C---:B-----5:R-:W-:Y:S07]  /*1fe50*/  HMMA.16816.F32.BF16 R100, R172.reuse, R188, R100 ;  /* 0x000000bcac64723c */ /* 0x060fee0000041864 */
[C---:B------:R-:W-:Y:S01]  /*1fe60*/  IADD3 R188, R230.reuse, 0x800, RZ ;  /* 0x00000800e6bc7810 */ /* 0x040fe20007ffe0ff */
[C---:B------:R-:W-:Y:S05]  /*1fe70*/  HMMA.16816.F32.BF16 R104, R172.reuse, R190, R104 ;  /* 0x000000beac68723c */ /* 0x040fea0000041868 */
[----:B------:R-:W5:Y:S03]  /*1fe80*/  LDSM.16.M88.4 R188, [R188] ;  /* 0x00000000bcbc783b */ /* 0x000f660000000200 */
[C---:B-1----:R-:W-:Y:S07]  /*1fe90*/  HMMA.16816.F32.BF16 R108, R172.reuse, R168, R108 ;  /* 0x000000a8ac6c723c */ /* 0x042fee000004186c */
[C---:B------:R-:W-:Y:S01]  /*1fea0*/  IADD3 R168, R230.reuse, 0x1000, RZ ;  /* 0x00001000e6a87810 */ /* 0x040fe20007ffe0ff */
[C---:B------:R-:W-:Y:S05]  /*1feb0*/  HMMA.16816.F32.BF16 R112, R172.reuse, R170, R112 ;  /* 0x000000aaac70723c */ /* 0x040fea0000041870 */
[----:B------:R-:W1:Y:S03]  /*1fec0*/  LDSM.16.M88.4 R168, [R168] ;  /* 0x00000000a8a8783b */ /* 0x000e660000000200 */
[C---:B--2---:R-:W-:Y:S07]  /*1fed0*/  HMMA.16816.F32.BF16 R116, R172.reuse, R176, R116 ;  /* 0x000000b0ac74723c */ /* 0x044fee0000041874 */
[C---:B------:R-:W-:Y:S01]  /*1fee0*/  IADD3 R176, R230.reuse, 0x2000, RZ ;  /* 0x00002000e6b07810 */ /* 0x040fe20007ffe0ff */
[C---:B------:R-:W-:Y:S05]  /*1fef0*/  HMMA.16816.F32.BF16 R120, R172.reuse, R178, R120 ;  /* 0x000000b2ac78723c */ /* 0x040fea0000041878 */
[----:B------:R-:W-:Y:S03]  /*1ff00*/  LDSM.16.M88.4 R176, [R176] ;  /* 0x00000000b0b0783b */ /* 0x000fe60000000200 */
[C---:B---3--:R-:W-:Y:S07]  /*1ff10*/  HMMA.16816.F32.BF16 R124, R172.reuse, R180, R124 ;  /* 0x000000b4ac7c723c */ /* 0x048fee000004187c */
[C---:B------:R-:W-:Y:S01]  /*1ff20*/  IADD3 R180, R230.reuse, 0x2800, RZ ;  /* 0x00002800e6b47810 */ /* 0x040fe20007ffe0ff */
[----:B------:R-:W-:Y:S05]  /*1ff30*/  HMMA.16816.F32.BF16 R128, R172, R182, R128 ;  /* 0x000000b6ac80723c */ /* 0x000fea0000041880 */
[----:B------:R-:W-:Y:S02]  /*1ff40*/  LDSM.16.M88.4 R180, [R180] ;  /* 0x00000000b4b4783b */ /* 0x000fe40000000200 */
[C---:B------:R-:W-:Y:S01]  /*1ff50*/  IADD3 R172, R230.reuse, 0x1800, RZ ;  /* 0x00001800e6ac7810 */ /* 0x040fe20007ffe0ff */
[C---:B----4-:R-:W-:Y:S05]  /*1ff60*/  HMMA.16816.F32.BF16 R4, R184.reuse, R192, R4 ;  /* 0x000000c0b804723c */ /* 0x050fea0000041804 */
[----:B------:R-:W2:Y:S02]  /*1ff70*/  LDSM.16.M88.4 R172, [R172] ;  /* 0x00000000acac783b */ /* 0x000ea40000000200 */
        /* <DEDUP_REMOVED lines=19> */
[C---:B------:R-:W-:Y:S07]  /*200b0*/  HMMA.16816.F32.BF16 R44, R184.reuse, R180, R44 ;  /* 0x000000b4b82c723c */ /* 0x040fee000004182c */
[C---:B------:R-:W-:Y:S01]  /*200c0*/  IADD3 R180, R230.reuse, 0x5800, RZ ;  /* 0x00005800e6b47810 */ /* 0x040fe20007ffe0ff */
[C---:B------:R-:W-:Y:S05]  /*200d0*/  HMMA.16816.F32.BF16 R48, R184.reuse, R182, R48 ;  /* 0x000000b6b830723c */ /* 0x040fea0000041830 */
[----:B------:R-:W4:Y:S03]  /*200e0*/  LDSM.16.M88.4 R180, [R180] ;  /* 0x00000000b4b4783b */ /* 0x000f260000000200 */
[C---:B-1----:R-:W-:Y:S07]  /*200f0*/  HMMA.16816.F32.BF16 R52, R184.reuse, R168, R52 ;  /* 0x000000a8b834723c */ /* 0x042fee0000041834 */
[C---:B------:R-:W-:Y:S01]  /*20100*/  IADD3 R168, R230.reuse, 0x6000, RZ ;  /* 0x00006000e6a87810 */ /* 0x040fe20007ffe0ff */
[C---:B------:R-:W-:Y:S05]  /*20110*/  HMMA.16816.F32.BF16 R56, R184.reuse, R170, R56 ;  /* 0x000000aab838723c */ /* 0x040fea0000041838 */
[----:B------:R-:W1:Y:S03]  /*20120*/  LDSM.16.M88.4 R168, [R168] ;  /* 0x00000000a8a8783b */ /* 0x000e660000000200 */
        /* <DEDUP_REMOVED lines=11> */
[C---:B---3--:R-:W-:Y:S07]  /*201e0*/  HMMA.16816.F32.BF16 R84, R184.reuse, R176, R84 ;  /* 0x000000b0b854723c */ /* 0x048fee0000041854 */
[----:B------:R-:W-:Y:S01]  /*201f0*/  IADD3 R176, R230, 0x7000, RZ ;  /* 0x00007000e6b07810 */ /* 0x000fe20007ffe0ff */
[C---:B------:R-:W-:Y:S05]  /*20200*/  HMMA.16816.F32.BF16 R88, R184.reuse, R178, R88 ;  /* 0x000000b2b858723c */ /* 0x040fea0000041858 */
[----:B------:R-:W3:Y:S03]  /*20210*/  LDSM.16.M88.4 R176, [R176] ;  /* 0x00000000b0b0783b */ /* 0x000ee60000000200 */
[C---:B----4-:R-:W-:Y:S08]  /*20220*/  HMMA.16816.F32.BF16 R92, R184.reuse, R180, R92 ;  /* 0x000000b4b85c723c */ /* 0x050ff0000004185c */
[C---:B------:R-:W-:Y:S01]  /*20230*/  HMMA.16816.F32.BF16 R96, R184.reuse, R182, R96 ;  /* 0x000000b6b860723c */ /* 0x040fe20000041860 */
[----:B------:R-:W4:Y:S07]  /*20240*/  LDSM.16.M88.4 R180, [R229] ;  /* 0x00000000e5b4783b */ /* 0x000f2e0000000200 */
        /* <DEDUP_REMOVED lines=9> */
[C---:B------:R-:W-:Y:S08]  /*202e0*/  HMMA.16816.F32.BF16 R124, R184.reuse, R188, R124 ;  /* 0x000000bcb87c723c */ /* 0x040ff0000004187c */
[----:B------:R-:W-:Y:S01]  /*202f0*/  HMMA.16816.F32.BF16 R128, R184, R190, R128 ;  /* 0x000000beb880723c */ /* 0x000fe20000041880 */
[----:B------:R-:W5:Y:S05]  /*20300*/  LDSM.16.M88.4 R184, [R224+0x2800] ;  /* 0x00280000e0b8783b */ /* 0x000f6a0000000200 */
[----:B------:R-:W2:Y:S02]  /*20310*/  LDSM.16.M88.4 R188, [R224+0x3000] ;  /* 0x00300000e0bc783b */ /* 0x000ea40000000200 */
[C---:B----4-:R-:W-:Y:S08]  /*20320*/  HMMA.16816.F32.BF16 R4, R180.reuse, R192, R4 ;  /* 0x000000c0b404723c */ /* 0x050ff00000041804 */
[C---:B------:R-:W-:Y:S01]  /*20330*/  HMMA.16816.F32.BF16 R8, R180.reuse, R194, R8 ;  /* 0x000000c2b408723c */ /* 0x040fe20000041808 */
[----:B------:R-:W4:Y:S07]  /*20340*/  LDSM.16.M88.4 R192, [R224+0x3800] ;  /* 0x00380000e0c0783b */ /* 0x000f2e0000000200 */
[C---:B------:R-:W-:Y:S08]  /*20350*/  HMMA.16816.F32.BF16 R12, R180.reuse, R196, R12 ;  /* 0x000000c4b40c723c */ /* 0x040ff0000004180c */
[C---:B------:R-:W-:Y:S01]  /*20360*/  HMMA.16816.F32.BF16 R16, R180.reuse, R198, R16 ;  /* 0x000000c6b410723c */ /* 0x040fe20000041810 */
[----:B------:R-:W4:Y:S07]  /*20370*/  LDSM.16.M88.4 R196, [R224+0x4800] ;  /* 0x00480000e0c4783b */ /* 0x000f2e0000000200 */
[C---:B-1----:R-:W-:Y:S08]  /*20380*/  HMMA.16816.F32.BF16 R20, R180.reuse, R168, R20 ;  /* 0x000000a8b414723c */ /* 0x042ff00000041814 */
[C---:B------:R-:W-:Y:S01]  /*20390*/  HMMA.16816.F32.BF16 R24, R180.reuse, R170, R24 ;  /* 0x000000aab418723c */ /* 0x040fe20000041818 */
[----:B------:R-:W1:Y:S01]  /*203a0*/  LDSM.16.M88.4 R168, [R224+0x5800] ;  /* 0x00580000e0a8783b */ /* 0x000e620000000200 */
[----:B------:R-:W-:Y:S04]  /*203b0*/  DEPBAR.LE SB0, 0x0 ;  /* 0x000080000000791a */ /* 0x000fe80000000000 */
[----:B------:R-:W-:Y:S02]  /*203c0*/  BAR.SYNC.DEFER_BLOCKING 0x0 ;  /* 0x0000000000007b1d */ /* 0x000fe40000010000 */
[C---:B--2---:R-:W-:Y:S08]  /*203d0*/  HMMA.16816.F32.BF16 R28, R180.reuse, R172, R28 ;  /* 0x000000acb41c723c */ /* 0x044ff0000004181c */
[C---:B------:R-:W-:Y:S08]  /*203e0*/  HMMA.16816.F32.BF16 R32, R180.reuse, R174, R32 ;  /* 0x000000aeb420723c */ /* 0x040ff00000041820 */
[C---:B---3--:R-:W-:Y:S08]  /*203f0*/  HMMA.16816.F32.BF16 R36, R180.reuse, R176, R36 ;  /* 0x000000b0b424723c */ /* 0x048ff00000041824 */
[C---:B------:R-:W-:Y:S08]  /*20400*/  HMMA.16816.F32.BF16 R40, R180.reuse, R178, R40 ;  /* 0x000000b2b428723c */ /* 0x040ff00000041828 */
[C---:B-----5:R-:W-:Y:S08]  /*20410*/  HMMA.16816.F32.BF16 R44, R180.reuse, R184, R44 ;  /* 0x000000b8b42c723c */ /* 0x060ff0000004182c */
        /* <DEDUP_REMOVED lines=29> */
[----:B------:R-:W-:Y:S02]  /*205f0*/  ULDC.64 UR4, c[0x0][0x118] ;  /* 0x0000460000047ab9 */ /* 0x000fe40000000a00 */
[----:B------:R-:W2:Y:S02]  /*20600*/  LD.E R174, [R2.64+0x170] ;  /* 0x0001700402ae7980 */ /* 0x000ea4000c101900 */
[C---:B------:R-:W-:Y:S02]  /*20610*/  IADD3 R172, R175.reuse, -0x200, RZ ;  /* 0xfffffe00afac7810 */ /* 0x040fe40007ffe0ff */
[----:B------:R-:W-:Y:S02]  /*20620*/  IADD3 R175, R175, -0x100, RZ ;  /* 0xffffff00afaf7810 */ /* 0x000fe40007ffe0ff */
        /* <DEDUP_REMOVED lines=40> */
[-C--:B------:R-:W-:Y:S01]  /*208b0*/  LEA.HI.X.SX32 R179, R171, R245.reuse, 0x2, P1 ;  /* 0x000000f5abb37211 */ /* 0x080fe200008f16ff */
[C---:B------:R-:W-:Y:S01]  /*208c0*/  IMAD.IADD R171, R173.reuse, 0x1, -R171 ;  /* 0x00000001adab7824 */ /* 0x040fe200078e0aab */
[----:B------:R-:W-:Y:S03]  /*208d0*/  LEA.HI.X.SX32 R169, R173, R245, 0x2, P0 ;  /* 0x000000f5ada97211 */ /* 0x000fe600000f16ff */
[----:B------:R-:W-:Y:S01]  /*208e0*/  IMAD R174, R174, R171, -0x100 ;  /* 0xffffff00aeae7424 */ /* 0x000fe200078e02ab */
[----:B------:R1:W3:Y:S04]  /*208f0*/  LD.E R0, [R178.64] ;  /* 0x00000004b2007980 */ /* 0x0002e8000c101900 */
[----:B------:R2:W3:Y:S01]  /*20900*/  LD.E R168, [R168.64] ;  /* 0x00000004a8a87980 */ /* 0x0004e2000c101900 */
        /* <DEDUP_REMOVED lines=10> */
[----:B------:R-:W-:Y:S04]  /*209b0*/  IMAD R168, R178, R169, R168 ;  /* 0x000000a9b2a87224 */ /* 0x000fe800078e02a8 */
[----:B------:R-:W-:Y:S01]  /*209c0*/  IMAD.IADD R168, R175, 0x1, R168 ;  /* 0x00000001afa87824 */ /* 0x000fe200078e02a8 */
[----:B------:R-:W-:-:S05]  /*209d0*/  BRA `(.L_x_2706) ;  /* 0x0000004000007947 */ /* 0x000fca0003800000 */
.L_x_2705:
[----:B------:R-:W-:Y:S02]  /*209e0*/  ULDC.64 UR4, c[0x0][0x118] ;  /* 0x0000460000047ab9 */ /* 0x000fe40000000a00 */
[----:B------:R-:W2:Y:S02]  /*209f0*/  LD.E R174, [R2.64+0x38] ;  /* 0x0000380402ae7980 */ /* 0x000ea4000c101900 */
[----:B--2---:R-:W-:Y:S04]  /*20a00*/  LEA R174, -R174, RZ, 0x8 ;  /* 0x000000ffaeae7211 */ /* 0x004fe800078e41ff */
[----:B------:R-:W-:Y:S02]  /*20a10*/  SHF.R.S32.HI R168, RZ, 0x1f, R174 ;  /* 0x0000001fffa87819 */ /* 0x000fe400000114ae */
.L_x_2706:
[----:B------:R-:W-:Y:S05]  /*20a20*/  BSYNC B0 ;  /* 0x0000000000007941 */ /* 0x000fea0003800000 */
.L_x_2704:
[C---:B------:R-:W-:Y:S01]  /*20a30*/  LEA R235, P0, R174.reuse, R235, 0x1 ;  /* 0x000000ebaeeb7211 */ /* 0x040fe200078008ff */
[----:B------:R-:W-:Y:S03]  /*20a40*/  ULDC.64 UR4, c[0x0][0x118] ;  /* 0x0000460000047ab9 */ /* 0x000fe60000000a00 */
[----:B------:R-:W-:Y:S01]  /*20a50*/  LEA.HI.X R234, R174, R234, R168, 0x1, P0 ;  /* 0x000000eaaeea7211 */ /* 0x000fe200000f0ca8 */
[----:B------:R-:W-:Y:S01]  /*20a60*/  IMAD.MOV.U32 R170, RZ, RZ, R235 ;  /* 0x000000ffffaa7224 */ /* 0x000fe200078e00eb */
[-C--:B------:R-:W-:Y:S03]  /*20a70*/  IADD3 R168, P0, R235, R251.reuse, RZ ;  /* 0x000000fbeba87210 */ /* 0x080fe60007f1e0ff */
[----:B------:R-:W-:Y:S02]  /*20a80*/  IMAD.MOV.U32 R171, RZ, RZ, R234 ;  /* 0x000000ffffab7224 */ /* 0x000fe400078e00ea */
[--C-:B------:R-:W-:Y:S01]  /*20a90*/  IMAD.X R169, R234, 0x1, R250.reuse, P0 ;  /* 0x00000001eaa97824 */ /* 0x100fe200000e06fa */
[-C--:B------:R-:W-:Y:S02]  /*20aa0*/  IADD3 R182, P0, R168, R251.reuse, RZ ;  /* 0x000000fba8b67210 */ /* 0x080fe40007f1e0ff */
[----:B------:R-:W-:Y:S01]  /*20ab0*/  @!PT LDS RZ, [RZ] ;  /* 0x00000000fffff984 */ /* 0x000fe20000000800 */
[----:B------:R-:W-:Y:S01]  /*20ac0*/  @!PT LDS RZ, [RZ] ;  /* 0x00000000fffff984 */ /* 0x000fe20000000800 */
[----:B------:R-:W-:Y:S01]  /*20ad0*/  @!PT LDS RZ, [RZ] ;  /* 0x00000000fffff984 */ /* 0x000fe20000000800 */
[----:B------:R1:W-:Y:S03]  /*20ae0*/  LDGSTS.E.BYPASS.LTC128B.128 [R246+0x2000], [R170.64] ;  /* 0x02000000aaf67fae */ /* 0x0003e6000b901d44 */
[--C-:B------:R-:W-:Y:S01]  /*20af0*/  IMAD.X R183, R169, 0x1, R250.reuse, P0 ;  /* 0x00000001a9b77824 */ /* 0x100fe200000e06fa */
[----:B------:R2:W-:Y:S01]  /*20b00*/  LDGSTS.E.BYPASS.LTC128B.128 [R246+0x2800], [R168.64] ;  /* 0x02800000a8f67fae */ /* 0x0005e2000b901d44 */
[-C--:B------:R-:W-:Y:S03]  /*20b10*/  IADD3 R180, P0, R182, R251.reuse, RZ ;  /* 0x000000fbb6b47210 */ /* 0x080fe60007f1e0ff */
[----:B------:R3:W-:Y:S02]  /*20b20*/  LDGSTS.E.BYPASS.LTC128B.128 [R246+0x3000], [R182.64] ;  /* 0x03000000b6f67fae */ /* 0x0007e4000b901d44 */
        /* <DEDUP_REMOVED lines=36> */
[----:B------:R-:W-:Y:S05]  /*20d70*/  IMAD.X R171, R169, 0x1, R250, P0 ;  /* 0x00000001a9ab7824 */ /* 0x000fea00000e06fa */
[----:B------:R3:W-:Y:S04]  /*20d80*/  LDGSTS.E.BYPASS.LTC128B.128 [R246+0x9800], [R170.64] ;  /* 0x09800000aaf67fae */ /* 0x0007e8000b901d44 */
[----:B------:R-:W0:Y:S02]  /*20d90*/  LDGDEPBAR ;  /* 0x00000000000079af */ /* 0x000e240000000000 */
.L_x_2703:
[----:B------:R-:W-:Y:S05]  /*20da0*/  BSYNC B1 ;  /* 0x0000000000017941 */ /* 0x000fea0003800000 */
.L_x_2702:
[----:B------:R-:W-:Y:S01]  /*20db0*/  FMNMX.FTZ R0, R6, R164, !PT ;  /* 0x000000a406007209 */ /* 0x000fe20007810000 */
[----:B------:R-:W-:Y:S01]  /*20dc0*/  ULDC.64 UR4, c[0x0][0x118] ;  /* 0x0000460000047ab9 */ /* 0x000fe20000000a00 */
[----:B---3--:R-:W-:Y:S01]  /*20dd0*/  FMNMX.FTZ R168, R4, R165, !PT ;  /* 0x000000a504a87209 */ /* 0x008fe20007810000 */
[----:B------:R1:W2:Y:S01]  /*20de0*/  LD.E R3, [R2.64+0xdc] ;  /* 0x0000dc0402037980 */ /* 0x0002a2000c101900 */
[----:B------:R-:W-:Y:S02]  /*20df0*/  FMNMX.FTZ R0, R7, R0, !PT ;  /* 0x0000000007007209 */ /* 0x000fe40007810000 */
[----:B------:R-:W-:Y:S01]  /*20e00*/  FMNMX.FTZ R168, R5, R168, !PT ;  /* 0x000000a805a87209 */ /* 0x000fe20007810000 */
[----:B------:R-:W3:Y:S01]  /*20e10*/  LDL.LU R197, [R1] ;  /* 0x0000000001c57983 */ /* 0x000ee20000300800 */
        /* <DEDUP_REMOVED lines=124> */
[----:B-1----:R-:W1:Y:S08]  /*215e0*/  SHFL.BFLY PT, R2, R0, 0x2, 0x1f ;  /* 0x0c401f0000027f89 */ /* 0x002e7000000e0000 */
[----:B------:R-:W4:Y:S01]  /*215f0*/  SHFL.BFLY PT, R169, R168, 0x2, 0x1f ;  /* 0x0c401f00a8a97f89 */ /* 0x000f2200000e0000 */
[----:B-1----:R-:W-:Y:S07]  /*21600*/  FMNMX.FTZ R2, R0, R2, !PT ;  /* 0x0000000200027209 */ /* 0x002fee0007810000 */
[----:B------:R-:W1:Y:S01]  /*21610*/  SHFL.BFLY PT, R0, R2, 0x1, 0x1f ;  /* 0x0c201f0002007f89 */ /* 0x000e6200000e0000 */
[----:B----4-:R-:W-:Y:S07]  /*21620*/  FMNMX.FTZ R169, R168, R169, !PT ;  /* 0x000000a9a8a97209 */ /* 0x010fee0007810000 */
[----:B------:R-:W4:Y:S01]  /*21630*/  SHFL.BFLY PT, R168, R169, 0x1, 0x1f ;  /* 0x0c201f00a9a87f89 */ /* 0x000f2200000e0000 */
[----:B-1----:R-:W-:Y:S05]  /*21640*/  FMNMX.FTZ R0, R2, R0, !PT ;  /* 0x0000000002007209 */ /* 0x002fea0007810000 */
[----:B--2---:R-:W-:Y:S02]  /*21650*/  FMUL.FTZ R172, R3, R0 ;  /* 0x0000000003ac7220 */ /* 0x004fe40000410000 */
[----:B------:R-:W-:Y:S01]  /*21660*/  FADD.FTZ R164, -R0, R164 ;  /* 0x000000a400a47221 */ /* 0x000fe20000010100 */
[----:B----4-:R-:W-:Y:S02]  /*21670*/  FMNMX.FTZ R2, R169, R168, !PT ;  /* 0x000000a8a9027209 */ /* 0x010fe40007810000 */
[----:B------:R-:W-:Y:S01]  /*21680*/  LDSM.16.MT88.4 R168, [R227+0xa000] ;  /* 0x00a00000e3a8783b */ /* 0x000fe20000004200 */
[C---:B------:R-:W-:Y:S01]  /*21690*/  FMUL.FTZ R164, R3.reuse, R164 ;  /* 0x000000a403a47220 */ /* 0x040fe20000410000 */
[C---:B------:R-:W-:Y:S01]  /*216a0*/  FSETP.NEU.FTZ.AND P0, PT, R2.reuse, -INF , PT ;  /* 0xff8000000200780b */ /* 0x040fe20003f1d000 */
[C---:B------:R-:W-:Y:S02]  /*216b0*/  FMUL.FTZ R174, R3.reuse, R2 ;  /* 0x0000000203ae7220 */ /* 0x040fe40000410000 */
[----:B------:R-:W-:Y:S02]  /*216c0*/  FADD.FTZ R165, -R2, R165 ;  /* 0x000000a502a57221 */ /* 0x000fe40000010100 */
[----:B------:R-:W1:Y:S01]  /*216d0*/  MUFU.EX2 R164, R164 ;  /* 0x000000a400a47308 */ /* 0x000e620000000800 */
[----:B------:R-:W-:Y:S01]  /*216e0*/  FSEL R174, R174, RZ, P0 ;  /* 0x000000ffaeae7208 */ /* 0x000fe20000000000 */
[----:B------:R-:W-:Y:S01]  /*216f0*/  FMUL.FTZ R165, R3, R165 ;  /* 0x000000a503a57220 */ /* 0x000fe20000410000 */
[----:B------:R-:W-:Y:S03]  /*21700*/  FSETP.NEU.FTZ.AND P0, PT, R0, -INF , PT ;  /* 0xff8000000000780b */ /* 0x000fe60003f1d000 */
[-CC-:B------:R-:W-:Y:S01]  /*21710*/  FFMA.FTZ R181, R12, R3.reuse, -R174.reuse ;  /* 0x000000030cb57223 */ /* 0x180fe200000108ae */
[----:B------:R-:W-:Y:S01]  /*21720*/  FSEL R172, R172, RZ, P0 ;  /* 0x000000ffacac7208 */ /* 0x000fe20000000000 */
[-CC-:B------:R-:W-:Y:S01]  /*21730*/  FFMA.FTZ R176, R13, R3.reuse, -R174.reuse ;  /* 0x000000030db07223 */ /* 0x180fe200000108ae */
[----:B------:R-:W-:Y:S01]  /*21740*/  ISETP.GT.AND P0, PT, R247, 0x1, PT ;  /* 0x00000001f700780c */ /* 0x000fe20003f04270 */
[----:B------:R-:W2:Y:S01]  /*21750*/  MUFU.EX2 R165, R165 ;  /* 0x000000a500a57308 */ /* 0x000ea20000000800 */
[-C--:B------:R-:W-:Y:S02]  /*21760*/  FFMA.FTZ R190, R8, R3.reuse, -R174 ;  /* 0x0000000308be7223 */ /* 0x080fe400000108ae */
[-CC-:B------:R-:W-:Y:S02]  /*21770*/  FFMA.FTZ R191, R14, R3.reuse, -R172.reuse ;  /* 0x000000030ebf7223 */ /* 0x180fe400000108ac */
[-CC-:B------:R-:W-:Y:S02]  /*21780*/  FFMA.FTZ R178, R15, R3.reuse, -R172.reuse ;  /* 0x000000030fb27223 */ /* 0x180fe400000108ac */
[----:B------:R-:W4:Y:S01]  /*21790*/  LDSM.16.MT88.4 R12, [R228+0xa000] ;  /* 0x00a00000e40c783b */ /* 0x000f220000004200 */
[-C--:B------:R-:W-:Y:S02]  /*217a0*/  FFMA.FTZ R38, R38, R3.reuse, -R172 ;  /* 0x0000000326267223 */ /* 0x080fe400000108ac */
[----:B------:R-:W-:Y:S01]  /*217b0*/  MUFU.EX2 R190, R190 ;  /* 0x000000be00be7308 */ /* 0x000fe20000000800 */
[-C--:B------:R-:W-:Y:S02]  /*217c0*/  FFMA.FTZ R182, R9, R3.reuse, -R174 ;  /* 0x0000000309b67223 */ /* 0x080fe400000108ae */
[-CC-:B------:R-:W-:Y:S02]  /*217d0*/  FFMA.FTZ R192, R10, R3.reuse, -R172.reuse ;  /* 0x000000030ac07223 */ /* 0x180fe400000108ac */
[C---:B-1----:R-:W-:Y:S02]  /*217e0*/  FMUL.FTZ R10, R164.reuse, R158 ;  /* 0x0000009ea40a7220 */ /* 0x042fe40000410000 */
[--C-:B------:R-:W-:Y:S02]  /*217f0*/  FFMA.FTZ R188, R11, R3, -R172.reuse ;  /* 0x000000030bbc7223 */ /* 0x100fe400000108ac */
[----:B------:R-:W-:Y:S01]  /*21800*/  FMUL.FTZ R11, R164, R159 ;  /* 0x0000009fa40b7220 */ /* 0x000fe20000410000 */
[----:B------:R-:W1:Y:S01]  /*21810*/  MUFU.EX2 R182, R182 ;  /* 0x000000b600b67308 */ /* 0x000e620000000800 */
[-C--:B------:R-:W-:Y:S02]  /*21820*/  FFMA.FTZ R27, R27, R3.reuse, -R172 ;  /* 0x000000031b1b7223 */ /* 0x080fe400000108ac */
[--C-:B------:R-:W-:Y:S02]  /*21830*/  FFMA.FTZ R180, R16, R3, -R174.reuse ;  /* 0x0000000310b47223 */ /* 0x100fe400000108ae */
[C---:B--2---:R-:W-:Y:S02]  /*21840*/  FMUL.FTZ R8, R165.reuse, R156 ;  /* 0x0000009ca5087220 */ /* 0x044fe40000410000 */
[C---:B------:R-:W-:Y:S02]  /*21850*/  FMUL.FTZ R9, R165.reuse, R157 ;  /* 0x0000009da5097220 */ /* 0x040fe40000410000 */
[----:B------:R-:W2:Y:S01]  /*21860*/  LDSM.16.MT88.4 R156, [R226+0xa000] ;  /* 0x00a00000e29c783b */ /* 0x000ea20000004200 */
[----:B------:R-:W-:Y:S01]  /*21870*/  MUFU.EX2 R192, R192 ;  /* 0x000000c000c07308 */ /* 0x000fe20000000800 */
[----:B------:R-:W-:Y:S02]  /*21880*/  FMUL.FTZ R16, R165, R148 ;  /* 0x00000094a5107220 */ /* 0x000fe40000410000 */
[----:B------:R-:W-:Y:S02]  /*21890*/  FFMA.FTZ R175, R17, R3, -R174 ;  /* 0x0000000311af7223 */ /* 0x000fe400000108ae */
[----:B------:R-:W-:Y:S02]  /*218a0*/  FMUL.FTZ R17, R165, R149 ;  /* 0x00000095a5117220 */ /* 0x000fe40000410000 */
[-CC-:B------:R-:W-:Y:S02]  /*218b0*/  FFMA.FTZ R185, R18, R3.reuse, -R172.reuse ;  /* 0x0000000312b97223 */ /* 0x180fe400000108ac */
[C---:B------:R-:W-:Y:S01]  /*218c0*/  FMUL.FTZ R18, R164.reuse, R150 ;  /* 0x00000096a4127220 */ /* 0x040fe20000410000 */
[----:B------:R-:W5:Y:S01]  /*218d0*/  MUFU.EX2 R188, R188 ;  /* 0x000000bc00bc7308 */ /* 0x000f620000000800 */
[----:B------:R-:W-:Y:S02]  /*218e0*/  FFMA.FTZ R177, R19, R3, -R172 ;  /* 0x0000000313b17223 */ /* 0x000fe400000108ac */
[----:B------:R-:W-:Y:S02]  /*218f0*/  FMUL.FTZ R19, R164, R151 ;  /* 0x00000097a4137220 */ /* 0x000fe40000410000 */
[----:B------:R-:W1:Y:S01]  /*21900*/  LDSM.16.MT88.4 R148, [R225+0xa000] ;  /* 0x00a00000e194783b */ /* 0x000e620000004200 */
[-CC-:B------:R-:W-:Y:S02]  /*21910*/  FFMA.FTZ R186, R24, R3.reuse, -R174.reuse ;  /* 0x0000000318ba7223 */ /* 0x180fe400000108ae */
[----:B------:R-:W-:Y:S02]  /*21920*/  FMUL.FTZ R24, R165, R140 ;  /* 0x0000008ca5187220 */ /* 0x000fe40000410000 */
[----:B------:R-:W-:Y:S01]  /*21930*/  MUFU.EX2 R181, R181 ;  /* 0x000000b500b57308 */ /* 0x000fe20000000800 */
[----:B------:R-:W-:Y:S02]  /*21940*/  FFMA.FTZ R193, R25, R3, -R174 ;  /* 0x0000000319c17223 */ /* 0x000fe400000108ae */
[C---:B------:R-:W-:Y:S02]  /*21950*/  FMUL.FTZ R25, R165.reuse, R141 ;  /* 0x0000008da5197220 */ /* 0x040fe40000410000 */
[-C--:B------:R-:W-:Y:S02]  /*21960*/  FFMA.FTZ R196, R26, R3.reuse, -R172 ;  /* 0x000000031ac47223 */ /* 0x080fe400000108ac */
[----:B------:R-:W-:Y:S02]  /*21970*/  FMUL.FTZ R26, R164, R142 ;  /* 0x0000008ea41a7220 */ /* 0x000fe40000410000 */
[-CC-:B------:R-:W-:Y:S01]  /*21980*/  FFMA.FTZ R179, R20, R3.reuse, -R174.reuse ;  /* 0x0000000314b37223 */ /* 0x180fe200000108ae */
[----:B------:R-:W-:Y:S01]  /*21990*/  MUFU.EX2 R176, R176 ;  /* 0x000000b000b07308 */ /* 0x000fe20000000800 */
[----:B------:R-:W-:Y:S02]  /*219a0*/  FMUL.FTZ R20, R165, R144 ;  /* 0x00000090a5147220 */ /* 0x000fe40000410000 */
[----:B------:R-:W-:Y:S02]  /*219b0*/  FFMA.FTZ R173, R21, R3, -R174 ;  /* 0x0000000315ad7223 */ /* 0x000fe400000108ae */
[----:B------:R-:W-:Y:S02]  /*219c0*/  FMUL.FTZ R21, R165, R145 ;  /* 0x00000091a5157220 */ /* 0x000fe40000410000 */
[-CC-:B------:R-:W-:Y:S02]  /*219d0*/  FFMA.FTZ R184, R22, R3.reuse, -R172.reuse ;  /* 0x0000000316b87223 */ /* 0x180fe400000108ac */
[C---:B------:R-:W-:Y:S01]  /*219e0*/  FMUL.FTZ R22, R164.reuse, R146 ;  /* 0x00000092a4167220 */ /* 0x040fe20000410000 */
[----:B------:R-:W-:Y:S01]  /*219f0*/  MUFU.EX2 R191, R191 ;  /* 0x000000bf00bf7308 */ /* 0x000fe20000000800 */
[----:B------:R-:W-:Y:S02]  /*21a00*/  FFMA.FTZ R187, R23, R3, -R172 ;  /* 0x0000000317bb7223 */ /* 0x000fe400000108ac */
[C---:B------:R-:W-:Y:S02]  /*21a10*/  FMUL.FTZ R23, R164.reuse, R147 ;  /* 0x00000093a4177220 */ /* 0x040fe40000410000 */
[----:B------:R-:W-:Y:S01]  /*21a20*/  LDSM.16.MT88.4 R144, [R227+0xa800] ;  /* 0x00a80000e390783b */ /* 0x000fe20000004200 */
[C---:B------:R-:W-:Y:S02]  /*21a30*/  FMUL.FTZ R134, R164.reuse, R134 ;  /* 0x00000086a4867220 */ /* 0x040fe40000410000 */
[----:B------:R-:W-:Y:S02]  /*21a40*/  FMUL.FTZ R135, R164, R135 ;  /* 0x00000087a4877220 */ /* 0x000fe40000410000 */
[----:B------:R-:W-:Y:S01]  /*21a50*/  MUFU.EX2 R178, R178 ;  /* 0x000000b200b27308 */ /* 0x000fe20000000800 */
[C---:B------:R-:W-:Y:S02]  /*21a60*/  FMUL.FTZ R132, R165.reuse, R132 ;  /* 0x00000084a5847220 */ /* 0x040fe40000410000 */
[C---:B------:R-:W-:Y:S02]  /*21a70*/  FMUL.FTZ R133, R165.reuse, R133 ;  /* 0x00000085a5857220 */ /* 0x040fe40000410000 */
[-CC-:B------:R-:W-:Y:S02]  /*21a80*/  FFMA.FTZ R28, R28, R3.reuse, -R174.reuse ;  /* 0x000000031c1c7223 */ /* 0x180fe400000108ae */
[-CC-:B------:R-:W-:Y:S02]  /*21a90*/  FFMA.FTZ R194, R4, R3.reuse, -R174.reuse ;  /* 0x0000000304c27223 */ /* 0x180fe400000108ae */
[----:B------:R-:W-:Y:S01]  /*21aa0*/  FMUL.FTZ R4, R165, R160 ;  /* 0x000000a0a5047220 */ /* 0x000fe20000410000 */
[----:B------:R-:W-:Y:S01]  /*21ab0*/  MUFU.EX2 R180, R180 ;  /* 0x000000b400b47308 */ /* 0x000fe20000000800 */
[----:B------:R-:W-:Y:S02]  /*21ac0*/  FFMA.FTZ R183, R5, R3, -R174 ;  /* 0x0000000305b77223 */ /* 0x000fe400000108ae */
[----:B------:R-:W-:Y:S02]  /*21ad0*/  FMUL.FTZ R5, R165, R161 ;  /* 0x000000a1a5057220 */ /* 0x000fe40000410000 */
[-CC-:B------:R-:W-:Y:S02]  /*21ae0*/  FFMA.FTZ R195, R6, R3.reuse, -R172.reuse ;  /* 0x0000000306c37223 */ /* 0x180fe400000108ac */
[----:B------:R-:W-:Y:S01]  /*21af0*/  FMUL.FTZ R6, R164, R162 ;  /* 0x000000a2a4067220 */ /* 0x000fe20000410000 */
[----:B-1----:R-:W-:Y:S01]  /*21b00*/  F2FP.BF16.PACK_AB R162, R182, R190 ;  /* 0x000000beb6a2723e */ /* 0x002fe200000010ff */
[----:B------:R-:W-:Y:S01]  /*21b10*/  FFMA.FTZ R189, R7, R3, -R172 ;  /* 0x0000000307bd7223 */ /* 0x000fe200000108ac */
[----:B------:R-:W-:Y:S01]  /*21b20*/  MUFU.EX2 R194, R194 ;  /* 0x000000c200c27308 */ /* 0x000fe20000000800 */
[----:B------:R-:W-:Y:S01]  /*21b30*/  FMUL.FTZ R7, R164, R163 ;  /* 0x000000a3a4077220 */ /* 0x000fe20000410000 */
[----:B-----5:R-:W-:Y:S01]  /*21b40*/  F2FP.BF16.PACK_AB R163, R188, R192 ;  /* 0x000000c0bca3723e */ /* 0x020fe200000010ff */
[-CC-:B------:R-:W-:Y:S02]  /*21b50*/  FFMA.FTZ R52, R52, R3.reuse, -R174.reuse ;  /* 0x0000000334347223 */ /* 0x180fe400000108ae */
[-C--:B------:R-:W-:Y:S02]  /*21b60*/  FFMA.FTZ R53, R53, R3.reuse, -R174 ;  /* 0x0000000335357223 */ /* 0x080fe400000108ae */
[-CC-:B------:R-:W-:Y:S02]  /*21b70*/  FFMA.FTZ R59, R59, R3.reuse, -R172.reuse ;  /* 0x000000033b3b7223 */ /* 0x180fe400000108ac */
[-C--:B------:R-:W-:Y:S01]  /*21b80*/  FFMA.FTZ R118, R118, R3.reuse, -R172 ;  /* 0x0000000376767223 */ /* 0x080fe200000108ac */
[----:B------:R-:W1:Y:S01]  /*21b90*/  MUFU.EX2 R183, R183 ;  /* 0x000000b700b77308 */ /* 0x000e620000000800 */
[-CC-:B------:R-:W-:Y:S02]  /*21ba0*/  FFMA.FTZ R124, R124, R3.reuse, -R174.reuse ;  /* 0x000000037c7c7223 */ /* 0x180fe400000108ae */
[----:B------:R-:W-:Y:S07]  /*21bb0*/  FFMA.FTZ R125, R125, R3, -R174 ;  /* 0x000000037d7d7223 */ /* 0x000fee00000108ae */
[----:B------:R-:W-:Y:S10]  /*21bc0*/  MUFU.EX2 R195, R195 ;  /* 0x000000c300c37308 */ /* 0x000ff40000000800 */
[----:B------:R-:W5:Y:S01]  /*21bd0*/  MUFU.EX2 R189, R189 ;  /* 0x000000bd00bd7308 */ /* 0x000f620000000800 */
[----:B-1----:R-:W-:Y:S01]  /*21be0*/  F2FP.BF16.PACK_AB R160, R183, R194 ;  /* 0x000000c2b7a0723e */ /* 0x002fe200000010ff */
[----:B---3--:R-:W-:Y:S04]  /*21bf0*/  FFMA.FTZ R194, R165, R197, R194 ;  /* 0x000000c5a5c27223 */ /* 0x008fe800000100c2 */
[----:B------:R-:W-:Y:S04]  /*21c00*/  FADD.FTZ R194, R183, R194 ;  /* 0x000000c2b7c27221 */ /* 0x000fe80000010000 */
[----:B------:R-:W1:Y:S01]  /*21c10*/  MUFU.EX2 R175, R175 ;  /* 0x000000af00af7308 */ /* 0x000e620000000800 */
[----:B------:R-:W-:Y:S04]  /*21c20*/  FADD.FTZ R190, R190, R194 ;  /* 0x000000c2bebe7221 */ /* 0x000fe80000010000 */
[----:B------:R-:W-:Y:S05]  /*21c30*/  FADD.FTZ R190, R182, R190 ;  /* 0x000000beb6be7221 */ /* 0x000fea0000010000 */
[----:B------:R-:W-:Y:S01]  /*21c40*/  MUFU.EX2 R185, R185 ;  /* 0x000000b900b97308 */ /* 0x000fe20000000800 */
[C---:B-----5:R-:W-:Y:S01]  /*21c50*/  F2FP.BF16.PACK_AB R161, R189.reuse, R195 ;  /* 0x000000c3bda1723e */ /* 0x060fe200000010ff */
[----:B------:R-:W-:Y:S04]  /*21c60*/  FFMA.FTZ R195, R164, R252, R195 ;  /* 0x000000fca4c37223 */ /* 0x000fe800000100c3 */
[----:B------:R-:W-:Y:S04]  /*21c70*/  FADD.FTZ R195, R189, R195 ;  /* 0x000000c3bdc37221 */ /* 0x000fe80000010000 */
[----:B------:R-:W3:Y:S01]  /*21c80*/  MUFU.EX2 R177, R177 ;  /* 0x000000b100b17308 */ /* 0x000ee20000000800 */
[C---:B----4-:R-:W-:Y:S05]  /*21c90*/  HMMA.16816.F32.BF16 R4, R160.reuse, R12, R4 ;  /* 0x0000000ca004723c */ /* 0x050fea0000041804 */
[----:B------:R-:W-:Y:S02]  /*21ca0*/  FADD.FTZ R192, R192, R195 ;  /* 0x000000c3c0c07221 */ /* 0x000fe40000010000 */
[C---:B------:R-:W-:Y:S01]  /*21cb0*/  FMUL.FTZ R12, R165.reuse, R152 ;  /* 0x00000098a50c7220 */ /* 0x040fe20000410000 */
[C---:B------:R-:W-:Y:S01]  /*21cc0*/  HMMA.16816.F32.BF16 R8, R160.reuse, R14, R8 ;  /* 0x0000000ea008723c */ /* 0x040fe20000041808 */
[----:B------:R-:W-:Y:S03]  /*21cd0*/  MUFU.EX2 R179, R179 ;  /* 0x000000b300b37308 */ /* 0x000fe60000000800 */
[----:B------:R-:W-:Y:S02]  /*21ce0*/  FMUL.FTZ R13, R165, R153 ;  /* 0x00000099a50d7220 */ /* 0x000fe40000410000 */
[----:B------:R-:W-:Y:S02]  /*21cf0*/  FADD.FTZ R192, R188, R192 ;  /* 0x000000c0bcc07221 */ /* 0x000fe40000010000 */
[C---:B------:R-:W-:Y:S03]  /*21d00*/  FMUL.FTZ R14, R164.reuse, R154 ;  /* 0x0000009aa40e7220 */ /* 0x040fe60000410000 */
[----:B------:R-:W4:Y:S01]  /*21d10*/  MUFU.EX2 R173, R173 ;  /* 0x000000ad00ad7308 */ /* 0x000f220000000800 */
[----:B------:R-:W-:Y:S02]  /*21d20*/  FMUL.FTZ R15, R164, R155 ;  /* 0x0000009ba40f7220 */ /* 0x000fe40000410000 */
[----:B------:R-:W-:Y:S05]  /*21d30*/  LDSM.16.MT88.4 R152, [R226+0xa800] ;  /* 0x00a80000e298783b */ /* 0x000fea0000004200 */
[C---:B------:R-:W-:Y:S02]  /*21d40*/  HMMA.16816.F32.BF16 R12, R160.reuse, R168, R12 ;  /* 0x000000a8a00c723c */ /* 0x040fe4000004180c */
[----:B------:R5:W-:Y:S05]  /*21d50*/  MUFU.EX2 R168, R27 ;  /* 0x0000001b00a87308 */ /* 0x000bea0000000800 */
[----:B------:R-:W-:Y:S01]  /*21d60*/  FFMA.FTZ R169, R29, R3, -R174 ;  /* 0x000000031da97223 */ /* 0x000fe200000108ae */
[C---:B------:R-:W-:Y:S04]  /*21d70*/  HMMA.16816.F32.BF16 R16, R160.reuse, R170, R16 ;  /* 0x000000aaa010723c */ /* 0x040fe80000041810 */
[----:B------:R4:W-:Y:S01]  /*21d80*/  MUFU.EX2 R170, R28 ;  /* 0x0000001c00aa7308 */ /* 0x0009e20000000800 */
[----:B------:R-:W-:Y:S01]  /*21d90*/  FMUL.FTZ R29, R165, R137 ;  /* 0x00000089a51d7220 */ /* 0x000fe20000410000 */
[C---:B------:R-:W-:Y:S01]  /*21da0*/  F2FP.BF16.PACK_AB R137, R178.reuse, R191 ;  /* 0x000000bfb289723e */ /* 0x040fe200000010ff */
[----:B------:R-:W-:Y:S01]  /*21db0*/  FADD.FTZ R191, R191, R192 ;  /* 0x000000c0bfbf7221 */ /* 0x000fe20000010000 */
[C---:B--2---:R-:W-:Y:S04]  /*21dc0*/  HMMA.16816.F32.BF16 R20, R160.reuse, R156, R20 ;  /* 0x0000009ca014723c */ /* 0x044fe80000041814 */
[----:B------:R-:W-:Y:S02]  /*21dd0*/  FADD.FTZ R191, R178, R191 ;  /* 0x000000bfb2bf7221 */ /* 0x000fe40000010000 */
[----:B------:R-:W-:Y:S01]  /*21de0*/  MUFU.EX2 R184, R184 ;  /* 0x000000b800b87308 */ /* 0x000fe20000000800 */
[--C-:B------:R-:W-:Y:S02]  /*21df0*/  FFMA.FTZ R156, R30, R3, -R172.reuse ;  /* 0x000000031e9c7223 */ /* 0x100fe400000108ac */
[C---:B------:R-:W-:Y:S03]  /*21e00*/  FMUL.FTZ R30, R164.reuse, R138 ;  /* 0x0000008aa41e7220 */ /* 0x040fe60000410000 */
[C---:B-----5:R-:W-:Y:S01]  /*21e10*/  FMUL.FTZ R27, R164.reuse, R143 ;  /* 0x0000008fa41b7220 */ /* 0x060fe20000410000 */
[----:B-1----:R-:W-:Y:S01]  /*21e20*/  F2FP.BF16.PACK_AB R138, R175, R180 ;  /* 0x000000b4af8a723e */ /* 0x002fe200000010ff */
[----:B------:R-:W1:Y:S01]  /*21e30*/  LDSM.16.MT88.4 R140, [R228+0xa800] ;  /* 0x00a80000e48c783b */ /* 0x000e620000004200 */
[----:B------:R-:W-:Y:S01]  /*21e40*/  FFMA.FTZ R157, R31, R3, -R172 ;  /* 0x000000031f9d7223 */ /* 0x000fe200000108ac */
[----:B------:R-:W2:Y:S01]  /*21e50*/  MUFU.EX2 R187, R187 ;  /* 0x000000bb00bb7308 */ /* 0x000ea20000000800 */
[----:B------:R-:W-:Y:S01]  /*21e60*/  FMUL.FTZ R31, R164, R139 ;  /* 0x0000008ba41f7220 */ /* 0x000fe20000410000 */
[----:B---3--:R-:W-:Y:S01]  /*21e70*/  F2FP.BF16.PACK_AB R139, R177, R185 ;  /* 0x000000b9b18b723e */ /* 0x008fe200000010ff */
[C---:B------:R-:W-:Y:S03]  /*21e80*/  HMMA.16816.F32.BF16 R24, R160.reuse, R158, R24 ;  /* 0x0000009ea018723c */ /* 0x040fe60000041818 */
[----:B----4-:R-:W-:Y:S01]  /*21e90*/  FMUL.FTZ R28, R165, R136 ;  /* 0x00000088a51c7220 */ /* 0x010fe20000410000 */
[----:B------:R-:W-:Y:S01]  /*21ea0*/  F2FP.BF16.PACK_AB R136, R176, R181 ;  /* 0x000000b5b088723e */ /* 0x000fe200000010ff */
[----:B------:R-:W-:Y:S01]  /*21eb0*/  FADD.FTZ R185, R185, R191 ;  /* 0x000000bfb9b97221 */ /* 0x000fe20000010000 */
[----:B------:R-:W-:Y:S01]  /*21ec0*/  MOV R164, R0 ;  /* 0x0000000000a47202 */ /* 0x000fe20000000f00 */
[----:B------:R-:W-:Y:S01]  /*21ed0*/  MUFU.EX2 R186, R186 ;  /* 0x000000ba00ba7308 */ /* 0x000fe20000000800 */
[-CC-:B------:R-:W-:Y:S01]  /*21ee0*/  FFMA.FTZ R159, R33, R3.reuse, -R174.reuse ;  /* 0x00000003219f7223 */ /* 0x180fe200000108ae */
[----:B------:R-:W-:Y:S01]  /*21ef0*/  MOV R165, R2 ;  /* 0x0000000200a57202 */ /* 0x000fe20000000f00 */
[C---:B------:R-:W-:Y:S03]  /*21f00*/  HMMA.16816.F32.BF16 R28, R160.reuse, R148, R28 ;  /* 0x00000094a01c723c */ /* 0x040fe6000004181c */
[--C-:B------:R-:W-:Y:S01]  /*21f10*/  FFMA.FTZ R158, R32, R3, -R174.reuse ;  /* 0x00000003209e7223 */ /* 0x100fe200000108ae */
[----:B------:R-:W-:Y:S01]  /*21f20*/  F2FP.BF16.PACK_AB R32, R173, R179 ;  /* 0x000000b3ad20723e */ /* 0x000fe200000010ff */
[----:B------:R-:W-:Y:S02]  /*21f30*/  FADD.FTZ R185, R177, R185 ;  /* 0x000000b9b1b97221 */ /* 0x000fe40000010000 */
[----:B------:R-:W3:Y:S01]  /*21f40*/  MUFU.EX2 R193, R193 ;  /* 0x000000c100c17308 */ /* 0x000ee20000000800 */
[----:B------:R-:W-:Y:S01]  /*21f50*/  HMMA.16816.F32.BF16 R132, R160, R150, R132 ;  /* 0x00000096a084723c */ /* 0x000fe20000041884 */
[----:B------:R-:W4:Y:S03]  /*21f60*/  LDSM.16.MT88.4 R148, [R225+0xa800] ;  /* 0x00a80000e194783b */ /* 0x000f260000004200 */
[----:B--2---:R-:W-:Y:S01]  /*21f70*/  F2FP.BF16.PACK_AB R33, R187, R184 ;  /* 0x000000b8bb21723e */ /* 0x004fe200000010ff */
[----:B------:R-:W-:Y:S02]  /*21f80*/  FADD.FTZ R184, R184, R185 ;  /* 0x000000b9b8b87221 */ /* 0x000fe40000010000 */
[-CC-:B------:R-:W-:Y:S02]  /*21f90*/  FFMA.FTZ R161, R36, R3.reuse, -R174.reuse ;  /* 0x0000000324a17223 */ /* 0x180fe400000108ae */
[----:B------:R-:W2:Y:S03]  /*21fa0*/  MUFU.EX2 R196, R196 ;  /* 0x000000c400c47308 */ /* 0x000ea60000000800 */
[-C--:B------:R-:W-:Y:S02]  /*21fb0*/  FFMA.FTZ R162, R37, R3.reuse, -R174 ;  /* 0x0000000325a27223 */ /* 0x080fe400000108ae */
[-CC-:B------:R-:W-:Y:S02]  /*21fc0*/  FFMA.FTZ R160, R34, R3.reuse, -R172.reuse ;  /* 0x0000000322a07223 */ /* 0x180fe400000108ac */
[-C--:B------:R-:W-:Y:S01]  /*21fd0*/  FFMA.FTZ R163, R35, R3.reuse, -R172 ;  /* 0x0000000323a37223 */ /* 0x080fe200000108ac */
[C---:B-1----:R-:W-:Y:S02]  /*21fe0*/  HMMA.16816.F32.BF16 R4, R136.reuse, R140, R4 ;  /* 0x0000008c8804723c */ /* 0x042fe40000041804 */
[----:B------:R-:W-:Y:S03]  /*21ff0*/  MUFU.EX2 R169, R169 ;  /* 0x000000a900a97308 */ /* 0x000fe60000000800 */
[----:B------:R-:W-:Y:S01]  /*22000*/  FADD.FTZ R184, R187, R184 ;  /* 0x000000b8bbb87221 */ /* 0x000fe20000010000 */
[----:B---3--:R-:W-:Y:S01]  /*22010*/  F2FP.BF16.PACK_AB R34, R193, R186 ;  /* 0x000000bac122723e */ /* 0x008fe200000010ff */
[----:B------:R-:W-:Y:S01]  /*22020*/  FADD.FTZ R181, R181, R190 ;  /* 0x000000beb5b57221 */ /* 0x000fe20000010000 */
[C---:B------:R-:W-:Y:S01]  /*22030*/  HMMA.16816.F32.BF16 R8, R136.reuse, R142, R8 ;  /* 0x0000008e8808723c */ /* 0x040fe20000041808 */
[----:B------:R-:W1:Y:S03]  /*22040*/  LDSM.16.MT88.4 R140, [R228+0xb000] ;  /* 0x00b00000e48c783b */ /* 0x000e660000004200 */
[----:B------:R-:W3:Y:S01]  /*22050*/  MUFU.EX2 R156, R156 ;  /* 0x0000009c009c7308 */ /* 0x000ee20000000800 */
[----:B------:R-:W-:Y:S03]  /*22060*/  FADD.FTZ R181, R176, R181 ;  /* 0x000000b5b0b57221 */ /* 0x000fe60000010000 */
[C---:B------:R-:W-:Y:S04]  /*22070*/  HMMA.16816.F32.BF16 R12, R136.reuse, R144, R12 ;  /* 0x00000090880c723c */ /* 0x040fe8000004180c */
[----:B--2---:R-:W-:Y:S01]  /*22080*/  F2FP.BF16.PACK_AB R35, R168, R196 ;  /* 0x000000c4a823723e */ /* 0x004fe200000010ff */
[----:B------:R-:W-:Y:S01]  /*22090*/  FADD.FTZ R196, R196, R184 ;  /* 0x000000b8c4c47221 */ /* 0x000fe20000010000 */
[----:B------:R-:W2:Y:S01]  /*220a0*/  MUFU.EX2 R157, R157 ;  /* 0x0000009d009d7308 */ /* 0x000ea20000000800 */
[----:B------:R-:W-:Y:S01]  /*220b0*/  FADD.FTZ R180, R180, R181 ;  /* 0x000000b5b4b47221 */ /* 0x000fe20000010000 */
[C---:B------:R-:W-:Y:S01]  /*220c0*/  HMMA.16816.F32.BF16 R16, R136.reuse, R146, R16 ;  /* 0x000000928810723c */ /* 0x040fe20000041810 */
[----:B------:R-:W5:Y:S03]  /*220d0*/  LDSM.16.MT88.4 R144, [R227+0xb000] ;  /* 0x00b00000e390783b */ /* 0x000f660000004200 */
[----:B------:R-:W-:Y:S02]  /*220e0*/  FADD.FTZ R196, R168, R196 ;  /* 0x000000c4a8c47221 */ /* 0x000fe40000010000 */
[----:B------:R-:W-:Y:S02]  /*220f0*/  FADD.FTZ R180, R175, R180 ;  /* 0x000000b4afb47221 */ /* 0x000fe40000010000 */
[----:B------:R-:W-:Y:S01]  /*22100*/  MUFU.EX2 R158, R158 ;  /* 0x0000009e009e7308 */ /* 0x000fe20000000800 */
[C---:B------:R-:W-:Y:S03]  /*22110*/  HMMA.16816.F32.BF16 R20, R136.reuse, R152, R20 ;  /* 0x000000988814723c */ /* 0x040fe60000041814 */
[----:B---3--:R-:W-:Y:S02]  /*22120*/  FADD.FTZ R196, R156, R196 ;  /* 0x000000c49cc47221 */ /* 0x008fe40000010000 */
[----:B------:R-:W-:Y:S02]  /*22130*/  FADD.FTZ R179, R179, R180 ;  /* 0x000000b4b3b37221 */ /* 0x000fe40000010000 */
[-C--:B------:R-:W-:Y:S01]  /*22140*/  FFMA.FTZ R153, R39, R3.reuse, -R172 ;  /* 0x0000000327997223 */ /* 0x080fe200000108ac */
[C---:B------:R-:W-:Y:S01]  /*22150*/  HMMA.16816.F32.BF16 R24, R136.reuse, R154, R24 ;  /* 0x0000009a8818723c */ /* 0x040fe20000041818 */
[----:B------:R3:W-:Y:S03]  /*22160*/  MUFU.EX2 R152, R38 ;  /* 0x0000002600987308 */ /* 0x0007e60000000800 */
[----:B------:R-:W-:Y:S04]  /*22170*/  FADD.FTZ R179, R173, R179 ;  /* 0x000000b3adb37221 */ /* 0x000fe80000010000 */
[C---:B----4-:R-:W-:Y:S03]  /*22180*/  HMMA.16816.F32.BF16 R28, R136.reuse, R148, R28 ;  /* 0x00000094881c723c */ /* 0x050fe6000004181c */
[----:B------:R-:W4:Y:S01]  /*22190*/  MUFU.EX2 R159, R159 ;  /* 0x0000009f009f7308 */ /* 0x000f220000000800 */
[----:B------:R-:W-:Y:S03]  /*221a0*/  FADD.FTZ R179, R186, R179 ;  /* 0x000000b3bab37221 */ /* 0x000fe60000010000 */
[-CC-:B------:R-:W-:Y:S01]  /*221b0*/  FFMA.FTZ R149, R40, R3.reuse, -R174.reuse ;  /* 0x0000000328957223 */ /* 0x180fe200000108ae */
[----:B------:R-:W-:Y:S01]  /*221c0*/  HMMA.16816.F32.BF16 R132, R136, R150, R132 ;  /* 0x000000968884723c */ /* 0x000fe20000041884 */
[----:B------:R-:W-:Y:S03]  /*221d0*/  LDSM.16.MT88.4 R136, [R225+0xb000] ;  /* 0x00b00000e188783b */ /* 0x000fe60000004200 */
[-C--:B------:R-:W-:Y:S01]  /*221e0*/  FFMA.FTZ R148, R41, R3.reuse, -R174 ;  /* 0x0000000329947223 */ /* 0x080fe200000108ae */
[----:B------:R-:W-:Y:S01]  /*221f0*/  MUFU.EX2 R160, R160 ;  /* 0x000000a000a07308 */ /* 0x000fe20000000800 */
[----:B------:R-:W-:Y:S02]  /*22200*/  FADD.FTZ R193, R193, R179 ;  /* 0x000000b3c1c17221 */ /* 0x000fe40000010000 */
[C---:B-1----:R-:W-:Y:S01]  /*22210*/  HMMA.16816.F32.BF16 R4, R32.reuse, R140, R4 ;  /* 0x0000008c2004723c */ /* 0x042fe20000041804 */
[----:B---3--:R-:W1:Y:S04]  /*22220*/  LDSM.16.MT88.4 R36, [R226+0xb000] ;  /* 0x00b00000e224783b */ /* 0x008e680000004200 */
[-CC-:B------:R-:W-:Y:S02]  /*22230*/  FFMA.FTZ R151, R42, R3.reuse, -R172.reuse ;  /* 0x000000032a977223 */ /* 0x180fe400000108ac */
[----:B------:R-:W3:Y:S01]  /*22240*/  MUFU.EX2 R163, R163 ;  /* 0x000000a300a37308 */ /* 0x000ee20000000800 */
[C---:B------:R-:W-:Y:S01]  /*22250*/  HMMA.16816.F32.BF16 R8, R32.reuse, R142, R8 ;  /* 0x0000008e2008723c */ /* 0x040fe20000041808 */
[----:B------:R-:W-:Y:S03]  /*22260*/  LDSM.16.MT88.4 R140, [R227+0xb800] ;  /* 0x00b80000e38c783b */ /* 0x000fe60000004200 */
[-C--:B------:R-:W-:Y:S04]  /*22270*/  FFMA.FTZ R150, R43, R3.reuse, -R172 ;  /* 0x000000032b967223 */ /* 0x080fe800000108ac */
[C---:B-----5:R-:W-:Y:S01]  /*22280*/  HMMA.16816.F32.BF16 R12, R32.reuse, R144, R12 ;  /* 0x00000090200c723c */ /* 0x060fe2000004180c */
[----:B------:R-:W-:Y:S01]  /*22290*/  MUFU.EX2 R161, R161 ;  /* 0x000000a100a17308 */ /* 0x000fe20000000800 */
[----:B------:R-:W5:Y:S05]  /*222a0*/  LDSM.16.MT88.4 R40, [R228+0xb800] ;  /* 0x00b80000e428783b */ /* 0x000f6a0000004200 */
[-CC-:B------:R-:W-:Y:S01]  /*222b0*/  FFMA.FTZ R144, R44, R3.reuse, -R174.reuse ;  /* 0x000000032c907223 */ /* 0x180fe200000108ae */
[C---:B------:R-:W-:Y:S03]  /*222c0*/  HMMA.16816.F32.BF16 R16, R32.reuse, R146, R16 ;  /* 0x000000922010723c */ /* 0x040fe60000041810 */
[----:B------:R-:W-:Y:S01]  /*222d0*/  MUFU.EX2 R162, R162 ;  /* 0x000000a200a27308 */ /* 0x000fe20000000800 */
[-C--:B------:R-:W-:Y:S03]  /*222e0*/  FFMA.FTZ R145, R45, R3.reuse, -R174 ;  /* 0x000000032d917223 */ /* 0x080fe600000108ae */
[-CC-:B------:R-:W-:Y:S06]  /*222f0*/  FFMA.FTZ R146, R46, R3.reuse, -R172.reuse ;  /* 0x000000032e927223 */ /* 0x180fec00000108ac */
[----:B------:R-:W2:Y:S01]  /*22300*/  MUFU.EX2 R153, R153 ;  /* 0x0000009900997308 */ /* 0x000ea20000000800 */
[C---:B-1----:R-:W-:Y:S09]  /*22310*/  HMMA.16816.F32.BF16 R20, R32.reuse, R36, R20 ;  /* 0x000000242014723c */ /* 0x042ff20000041814 */
[----:B------:R-:W-:Y:S01]  /*22320*/  MUFU.EX2 R149, R149 ;  /* 0x0000009500957308 */ /* 0x000fe20000000800 */
[C---:B------:R-:W-:Y:S01]  /*22330*/  HMMA.16816.F32.BF16 R24, R32.reuse, R38, R24 ;  /* 0x000000262018723c */ /* 0x040fe20000041818 */
[----:B------:R-:W1:Y:S08]  /*22340*/  LDSM.16.MT88.4 R36, [R226+0xb800] ;  /* 0x00b80000e224783b */ /* 0x000e700000004200 */
[----:B------:R-:W1:Y:S01]  /*22350*/  MUFU.EX2 R148, R148 ;  /* 0x0000009400947308 */ /* 0x000e620000000800 */
[C---:B------:R-:W-:Y:S07]  /*22360*/  HMMA.16816.F32.BF16 R28, R32.reuse, R136, R28 ;  /* 0x00000088201c723c */ /* 0x040fee000004181c */
[-C--:B------:R-:W-:Y:S01]  /*22370*/  FFMA.FTZ R137, R47, R3.reuse, -R172 ;  /* 0x000000032f897223 */ /* 0x080fe200000108ac */
[----:B------:R-:W-:Y:S01]  /*22380*/  HMMA.16816.F32.BF16 R132, R32, R138, R132 ;  /* 0x0000008a2084723c */ /* 0x000fe20000041884 */
[----:B------:R-:W-:Y:S01]  /*22390*/  MUFU.EX2 R151, R151 ;  /* 0x0000009700977308 */ /* 0x000fe20000000800 */
[----:B------:R-:W1:Y:S02]  /*223a0*/  LDSM.16.MT88.4 R44, [R225+0xb800] ;  /* 0x00b80000e12c783b */ /* 0x000e640000004200 */
[-CC-:B------:R-:W-:Y:S03]  /*223b0*/  FFMA.FTZ R136, R48, R3.reuse, -R174.reuse ;  /* 0x0000000330887223 */ /* 0x180fe600000108ae */
[----:B--2---:R-:W-:Y:S01]  /*223c0*/  F2FP.BF16.PACK_AB R33, R157, R156 ;  /* 0x0000009c9d21723e */ /* 0x004fe200000010ff */
[-C--:B------:R-:W-:Y:S01]  /*223d0*/  FFMA.FTZ R138, R49, R3.reuse, -R174 ;  /* 0x00000003318a7223 */ /* 0x080fe200000108ae */
[----:B----4-:R-:W-:Y:S02]  /*223e0*/  F2FP.BF16.PACK_AB R34, R159, R158 ;  /* 0x0000009e9f22723e */ /* 0x010fe400000010ff */
[----:B------:R-:W2:Y:S01]  /*223f0*/  MUFU.EX2 R150, R150 ;  /* 0x0000009600967308 */ /* 0x000ea20000000800 */
[----:B------:R-:W-:Y:S01]  /*22400*/  F2FP.BF16.PACK_AB R32, R169, R170 ;  /* 0x000000aaa920723e */ /* 0x000fe200000010ff */
[-C--:B------:R-:W-:Y:S01]  /*22410*/  FFMA.FTZ R139, R50, R3.reuse, -R172 ;  /* 0x00000003328b7223 */ /* 0x080fe200000108ac */
[----:B---3--:R-:W-:Y:S01]  /*22420*/  F2FP.BF16.PACK_AB R35, R163, R160 ;  /* 0x000000a0a323723e */ /* 0x008fe200000010ff */
[----:B------:R-:W-:Y:S02]  /*22430*/  FADD.FTZ R157, R157, R196 ;  /* 0x000000c49d9d7221 */ /* 0x000fe40000010000 */
[----:B------:R-:W-:Y:S02]  /*22440*/  FADD.FTZ R170, R170, R193 ;  /* 0x000000c1aaaa7221 */ /* 0x000fe40000010000 */
[----:B------:R-:W-:Y:S02]  /*22450*/  FADD.FTZ R157, R160, R157 ;  /* 0x0000009da09d7221 */ /* 0x000fe40000010000 */
[----:B------:R-:W-:Y:S01]  /*22460*/  MUFU.EX2 R144, R144 ;  /* 0x0000009000907308 */ /* 0x000fe20000000800 */
[C---:B-----5:R-:W-:Y:S03]  /*22470*/  HMMA.16816.F32.BF16 R4, R32.reuse, R40, R4 ;  /* 0x000000282004723c */ /* 0x060fe60000041804 */
[----:B------:R-:W-:Y:S02]  /*22480*/  FADD.FTZ R163, R163, R157 ;  /* 0x0000009da3a37221 */ /* 0x000fe40000010000 */
[----:B------:R-:W-:Y:S02]  /*22490*/  FADD.FTZ R170, R169, R170 ;  /* 0x000000aaa9aa7221 */ /* 0x000fe40000010000 */
[----:B------:R-:W-:Y:S01]  /*224a0*/  FADD.FTZ R163, R152, R163 ;  /* 0x000000a398a37221 */ /* 0x000fe20000010000 */
[C---:B------:R-:W-:Y:S01]  /*224b0*/  HMMA.16816.F32.BF16 R8, R32.reuse, R42, R8 ;  /* 0x0000002a2008723c */ /* 0x040fe20000041808 */
[----:B------:R-:W-:Y:S01]  /*224c0*/  MUFU.EX2 R145, R145 ;  /* 0x0000009100917308 */ /* 0x000fe20000000800 */
[----:B------:R-:W3:Y:S02]  /*224d0*/  LDSM.16.MT88.4 R40, [R228+0xc000] ;  /* 0x00c00000e428783b */ /* 0x000ee40000004200 */
[----:B------:R-:W-:Y:S02]  /*224e0*/  FADD.FTZ R158, R158, R170 ;  /* 0x000000aa9e9e7221 */ /* 0x000fe40000010000 */
[----:B------:R-:W-:Y:S02]  /*224f0*/  FADD.FTZ R163, R153, R163 ;  /* 0x000000a399a37221 */ /* 0x000fe40000010000 */
[C---:B------:R-:W-:Y:S03]  /*22500*/  HMMA.16816.F32.BF16 R12, R32.reuse, R140, R12 ;  /* 0x0000008c200c723c */ /* 0x040fe6000004180c */
[----:B------:R-:W-:Y:S01]  /*22510*/  MUFU.EX2 R146, R146 ;  /* 0x0000009200927308 */ /* 0x000fe20000000800 */
[----:B------:R-:W-:Y:S03]  /*22520*/  FADD.FTZ R158, R159, R158 ;  /* 0x0000009e9f9e7221 */ /* 0x000fe60000010000 */
[-CC-:B------:R-:W-:Y:S01]  /*22530*/  FFMA.FTZ R140, R51, R3.reuse, -R172.reuse ;  /* 0x00000003338c7223 */ /* 0x180fe200000108ac */
[C---:B------:R-:W-:Y:S01]  /*22540*/  HMMA.16816.F32.BF16 R16, R32.reuse, R142, R16 ;  /* 0x0000008e2010723c */ /* 0x040fe20000041810 */
[----:B------:R-:W4:Y:S03]  /*22550*/  LDSM.16.MT88.4 R48, [R227+0xc000] ;  /* 0x00c00000e330783b */ /* 0x000f260000004200 */
[-CC-:B------:R-:W-:Y:S01]  /*22560*/  FFMA.FTZ R141, R54, R3.reuse, -R172.reuse ;  /* 0x00000003368d7223 */ /* 0x180fe200000108ac */
[----:B------:R-:W-:Y:S01]  /*22570*/  MUFU.EX2 R137, R137 ;  /* 0x0000008900897308 */ /* 0x000fe20000000800 */
[-C--:B------:R-:W-:Y:S02]  /*22580*/  FFMA.FTZ R54, R55, R3.reuse, -R172 ;  /* 0x0000000337367223 */ /* 0x080fe400000108ac */
[C---:B-1----:R-:W-:Y:S04]  /*22590*/  HMMA.16816.F32.BF16 R20, R32.reuse, R36, R20 ;  /* 0x000000242014723c */ /* 0x042fe80000041814 */
[-CC-:B------:R-:W-:Y:S02]  /*225a0*/  FFMA.FTZ R55, R56, R3.reuse, -R174.reuse ;  /* 0x0000000338377223 */ /* 0x180fe400000108ae */
[-C--:B------:R-:W-:Y:S01]  /*225b0*/  FFMA.FTZ R56, R57, R3.reuse, -R174 ;  /* 0x0000000339387223 */ /* 0x080fe200000108ae */
[----:B------:R-:W-:Y:S01]  /*225c0*/  MUFU.EX2 R136, R136 ;  /* 0x0000008800887308 */ /* 0x000fe20000000800 */
[C---:B------:R-:W-:Y:S01]  /*225d0*/  HMMA.16816.F32.BF16 R24, R32.reuse, R38, R24 ;  /* 0x000000262018723c */ /* 0x040fe20000041818 */
[----:B------:R-:W1:Y:S03]  /*225e0*/  LDSM.16.MT88.4 R36, [R226+0xc000] ;  /* 0x00c00000e224783b */ /* 0x000e660000004200 */
[-C--:B------:R-:W-:Y:S02]  /*225f0*/  FFMA.FTZ R57, R58, R3.reuse, -R172 ;  /* 0x000000033a397223 */ /* 0x080fe400000108ac */
[-CC-:B------:R-:W-:Y:S02]  /*22600*/  FFMA.FTZ R58, R60, R3.reuse, -R174.reuse ;  /* 0x000000033c3a7223 */ /* 0x180fe400000108ae */
[C---:B------:R-:W-:Y:S01]  /*22610*/  HMMA.16816.F32.BF16 R28, R32.reuse, R44, R28 ;  /* 0x0000002c201c723c */ /* 0x040fe2000004181c */
[----:B------:R-:W-:Y:S03]  /*22620*/  MUFU.EX2 R138, R138 ;  /* 0x0000008a008a7308 */ /* 0x000fe60000000800 */
[-C--:B------:R-:W-:Y:S02]  /*22630*/  FFMA.FTZ R60, R61, R3.reuse, -R174 ;  /* 0x000000033d3c7223 */ /* 0x080fe400000108ae */
[-CC-:B------:R-:W-:Y:S02]  /*22640*/  FFMA.FTZ R61, R62, R3.reuse, -R172.reuse ;  /* 0x000000033e3d7223 */ /* 0x180fe400000108ac */
[----:B------:R-:W-:Y:S01]  /*22650*/  HMMA.16816.F32.BF16 R132, R32, R46, R132 ;  /* 0x0000002e2084723c */ /* 0x000fe20000041884 */
[----:B------:R-:W5:Y:S02]  /*22660*/  LDSM.16.MT88.4 R44, [R225+0xc000] ;  /* 0x00c00000e12c783b */ /* 0x000f640000004200 */
[----:B------:R-:W-:Y:S01]  /*22670*/  MUFU.EX2 R139, R139 ;  /* 0x0000008b008b7308 */ /* 0x000fe20000000800 */
[-C--:B------:R-:W-:Y:S02]  /*22680*/  FFMA.FTZ R142, R63, R3.reuse, -R172 ;  /* 0x000000033f8e7223 */ /* 0x080fe400000108ac */
[----:B------:R-:W-:Y:S01]  /*22690*/  FFMA.FTZ R62, R64, R3, -R174 ;  /* 0x00000003403e7223 */ /* 0x000fe200000108ae */
[----:B------:R-:W-:Y:S01]  /*226a0*/  F2FP.BF16.PACK_AB R34, R148, R149 ;  /* 0x000000959422723e */ /* 0x000fe200000010ff */
[----:B------:R-:W-:Y:S01]  /*226b0*/  FFMA.FTZ R64, R66, R3, -R172 ;  /* 0x0000000342407223 */ /* 0x000fe200000108ac */
[----:B--2---:R-:W-:Y:S03]  /*226c0*/  F2FP.BF16.PACK_AB R35, R150, R151 ;  /* 0x000000979623723e */ /* 0x004fe600000010ff */
[C---:B------:R-:W-:Y:S01]  /*226d0*/  F2FP.BF16.PACK_AB R32, R162.reuse, R161 ;  /* 0x000000a1a220723e */ /* 0x040fe200000010ff */
[----:B------:R-:W2:Y:S01]  /*226e0*/  MUFU.EX2 R140, R140 ;  /* 0x0000008c008c7308 */ /* 0x000ea20000000800 */
[----:B------:R-:W-:Y:S01]  /*226f0*/  F2FP.BF16.PACK_AB R33, R153, R152 ;  /* 0x000000989921723e */ /* 0x000fe200000010ff */
[----:B------:R-:W-:Y:S02]  /*22700*/  FADD.FTZ R161, R161, R158 ;  /* 0x0000009ea1a17221 */ /* 0x000fe40000010000 */
[----:B------:R-:W-:Y:S01]  /*22710*/  LDSM.16.MT88.4 R156, [R228+0x11800] ;  /* 0x01180000e49c783b */ /* 0x000fe20000004200 */
[----:B------:R-:W-:Y:S02]  /*22720*/  FADD.FTZ R151, R151, R163 ;  /* 0x000000a397977221 */ /* 0x000fe40000010000 */
[----:B------:R-:W-:Y:S01]  /*22730*/  FADD.FTZ R161, R162, R161 ;  /* 0x000000a1a2a17221 */ /* 0x000fe20000010000 */
[C---:B---3--:R-:W-:Y:S02]  /*22740*/  HMMA.16816.F32.BF16 R4, R32.reuse, R40, R4 ;  /* 0x000000282004723c */ /* 0x048fe40000041804 */
[----:B------:R-:W-:Y:S01]  /*22750*/  MUFU.EX2 R52, R52 ;  /* 0x0000003400347308 */ /* 0x000fe20000000800 */
[----:B------:R-:W-:Y:S02]  /*22760*/  FADD.FTZ R151, R150, R151 ;  /* 0x0000009796977221 */ /* 0x000fe40000010000 */
[----:B------:R-:W-:Y:S02]  /*22770*/  FADD.FTZ R149, R149, R161 ;  /* 0x000000a195957221 */ /* 0x000fe40000010000 */
[-C--:B------:R-:W-:Y:S01]  /*22780*/  FFMA.FTZ R63, R65, R3.reuse, -R174 ;  /* 0x00000003413f7223 */ /* 0x080fe200000108ae */
[C---:B------:R-:W-:Y:S01]  /*22790*/  HMMA.16816.F32.BF16 R8, R32.reuse, R42, R8 ;  /* 0x0000002a2008723c */ /* 0x040fe20000041808 */
[----:B------:R-:W3:Y:S03]  /*227a0*/  LDSM.16.MT88.4 R40, [R228+0xc800] ;  /* 0x00c80000e428783b */ /* 0x000ee60000004200 */
[----:B------:R-:W2:Y:S01]  /*227b0*/  MUFU.EX2 R53, R53 ;  /* 0x0000003500357308 */ /* 0x000ea20000000800 */
[----:B------:R-:W-:Y:S02]  /*227c0*/  FADD.FTZ R149, R148, R149 ;  /* 0x0000009594957221 */ /* 0x000fe40000010000 */
[-C--:B------:R-:W-:Y:S01]  /*227d0*/  FFMA.FTZ R65, R67, R3.reuse, -R172 ;  /* 0x0000000343417223 */ /* 0x080fe200000108ac */
[C---:B----4-:R-:W-:Y:S04]  /*227e0*/  HMMA.16816.F32.BF16 R12, R32.reuse, R48, R12 ;  /* 0x00000030200c723c */ /* 0x050fe8000004180c */
[-CC-:B------:R-:W-:Y:S02]  /*227f0*/  FFMA.FTZ R67, R68, R3.reuse, -R174.reuse ;  /* 0x0000000344437223 */ /* 0x180fe400000108ae */
[----:B------:R-:W-:Y:S01]  /*22800*/  MUFU.EX2 R141, R141 ;  /* 0x0000008d008d7308 */ /* 0x000fe20000000800 */
[-C--:B------:R-:W-:Y:S01]  /*22810*/  FFMA.FTZ R66, R69, R3.reuse, -R174 ;  /* 0x0000000345427223 */ /* 0x080fe200000108ae */
[C---:B------:R-:W-:Y:S01]  /*22820*/  HMMA.16816.F32.BF16 R16, R32.reuse, R50, R16 ;  /* 0x000000322010723c */ /* 0x040fe20000041810 */
[----:B------:R-:W4:Y:S03]  /*22830*/  LDSM.16.MT88.4 R48, [R227+0xc800] ;  /* 0x00c80000e330783b */ /* 0x000f260000004200 */
[-CC-:B------:R-:W-:Y:S02]  /*22840*/  FFMA.FTZ R68, R70, R3.reuse, -R172.reuse ;  /* 0x0000000346447223 */ /* 0x180fe400000108ac */
[-C--:B------:R-:W-:Y:S02]  /*22850*/  FFMA.FTZ R70, R71, R3.reuse, -R172 ;  /* 0x0000000347467223 */ /* 0x080fe400000108ac */
[----:B------:R-:W2:Y:S01]  /*22860*/  MUFU.EX2 R54, R54 ;  /* 0x0000003600367308 */ /* 0x000ea20000000800 */
[C---:B-1----:R-:W-:Y:S03]  /*22870*/  HMMA.16816.F32.BF16 R20, R32.reuse, R36, R20 ;  /* 0x000000242014723c */ /* 0x042fe60000041814 */
[-CC-:B------:R-:W-:Y:S02]  /*22880*/  FFMA.FTZ R69, R72, R3.reuse, -R174.reuse ;  /* 0x0000000348457223 */ /* 0x180fe400000108ae */
[-C--:B------:R-:W-:Y:S02]  /*22890*/  FFMA.FTZ R71, R73, R3.reuse, -R174 ;  /* 0x0000000349477223 */ /* 0x080fe400000108ae */
[-CC-:B------:R-:W-:Y:S01]  /*228a0*/  FFMA.FTZ R72, R74, R3.reuse, -R172.reuse ;  /* 0x000000034a487223 */ /* 0x180fe200000108ac */
[C---:B------:R-:W-:Y:S01]  /*228b0*/  HMMA.16816.F32.BF16 R24, R32.reuse, R38, R24 ;  /* 0x000000262018723c */ /* 0x040fe20000041818 */
[----:B------:R-:W-:Y:S01]  /*228c0*/  MUFU.EX2 R55, R55 ;  /* 0x0000003700377308 */ /* 0x000fe20000000800 */
[----:B------:R-:W1:Y:S02]  /*228d0*/  LDSM.16.MT88.4 R36, [R226+0xc800] ;  /* 0x00c80000e224783b */ /* 0x000e640000004200 */
[-C--:B------:R-:W-:Y:S02]  /*228e0*/  FFMA.FTZ R74, R75, R3.reuse, -R172 ;  /* 0x000000034b4a7223 */ /* 0x080fe400000108ac */
[-CC-:B------:R-:W-:Y:S02]  /*228f0*/  FFMA.FTZ R73, R76, R3.reuse, -R174.reuse ;  /* 0x000000034c497223 */ /* 0x180fe400000108ae */
[C---:B-----5:R-:W-:Y:S03]  /*22900*/  HMMA.16816.F32.BF16 R28, R32.reuse, R44, R28 ;  /* 0x0000002c201c723c */ /* 0x060fe6000004181c */
[----:B------:R-:W5:Y:S01]  /*22910*/  MUFU.EX2 R56, R56 ;  /* 0x0000003800387308 */ /* 0x000f620000000800 */
[-C--:B------:R-:W-:Y:S02]  /*22920*/  FFMA.FTZ R75, R77, R3.reuse, -R174 ;  /* 0x000000034d4b7223 */ /* 0x080fe400000108ae */
[-CC-:B------:R-:W-:Y:S02]  /*22930*/  FFMA.FTZ R76, R78, R3.reuse, -R172.reuse ;  /* 0x000000034e4c7223 */ /* 0x180fe400000108ac */
[----:B------:R-:W-:Y:S01]  /*22940*/  HMMA.16816.F32.BF16 R132, R32, R46, R132 ;  /* 0x0000002e2084723c */ /* 0x000fe20000041884 */
[----:B------:R-:W1:Y:S03]  /*22950*/  LDSM.16.MT88.4 R44, [R225+0xc800] ;  /* 0x00c80000e12c783b */ /* 0x000e660000004200 */
[-C--:B------:R-:W-:Y:S01]  /*22960*/  FFMA.FTZ R77, R79, R3.reuse, -R172 ;  /* 0x000000034f4d7223 */ /* 0x080fe200000108ac */
[----:B------:R-:W-:Y:S01]  /*22970*/  MUFU.EX2 R57, R57 ;  /* 0x0000003900397308 */ /* 0x000fe20000000800 */
[--C-:B------:R-:W-:Y:S01]  /*22980*/  FFMA.FTZ R78, R80, R3, -R174.reuse ;  /* 0x00000003504e7223 */ /* 0x100fe200000108ae */
[----:B--2---:R-:W-:Y:S01]  /*22990*/  F2FP.BF16.PACK_AB R35, R140, R139 ;  /* 0x0000008b8c23723e */ /* 0x004fe200000010ff */
[-C--:B------:R-:W-:Y:S01]  /*229a0*/  FFMA.FTZ R79, R81, R3.reuse, -R174 ;  /* 0x00000003514f7223 */ /* 0x080fe200000108ae */
[----:B------:R-:W-:Y:S03]  /*229b0*/  F2FP.BF16.PACK_AB R32, R145, R144 ;  /* 0x000000909120723e */ /* 0x000fe600000010ff */
[C---:B------:R-:W-:Y:S01]  /*229c0*/  F2FP.BF16.PACK_AB R33, R137.reuse, R146 ;  /* 0x000000928921723e */ /* 0x040fe200000010ff */
[----:B------:R-:W-:Y:S01]  /*229d0*/  FADD.FTZ R144, R144, R149 ;  /* 0x0000009590907221 */ /* 0x000fe20000010000 */
[----:B------:R-:W-:Y:S01]  /*229e0*/  F2FP.BF16.PACK_AB R34, R138, R136 ;  /* 0x000000888a22723e */ /* 0x000fe200000010ff */
[----:B------:R-:W2:Y:S01]  /*229f0*/  MUFU.EX2 R59, R59 ;  /* 0x0000003b003b7308 */ /* 0x000ea20000000800 */
[----:B------:R-:W-:Y:S02]  /*22a00*/  FADD.FTZ R146, R146, R151 ;  /* 0x0000009792927221 */ /* 0x000fe40000010000 */
[----:B------:R-:W-:Y:S01]  /*22a10*/  LDSM.16.MT88.4 R148, [R227+0x11800] ;  /* 0x01180000e394783b */ /* 0x000fe20000004200 */
[-C--:B------:R-:W-:Y:S02]  /*22a20*/  FFMA.FTZ R81, R82, R3.reuse, -R172 ;  /* 0x0000000352517223 */ /* 0x080fe400000108ac */
[C---:B---3--:R-:W-:Y:S03]  /*22a30*/  HMMA.16816.F32.BF16 R4, R32.reuse, R40, R4 ;  /* 0x000000282004723c */ /* 0x048fe60000041804 */
[----:B------:R-:W-:Y:S01]  /*22a40*/  FADD.FTZ R146, R137, R146 ;  /* 0x0000009289927221 */ /* 0x000fe20000010000 */
[----:B------:R-:W-:Y:S01]  /*22a50*/  MUFU.EX2 R58, R58 ;  /* 0x0000003a003a7308 */ /* 0x000fe20000000800 */
[-C--:B------:R-:W-:Y:S02]  /*22a60*/  FFMA.FTZ R80, R83, R3.reuse, -R172 ;  /* 0x0000000353507223 */ /* 0x080fe400000108ac */
[----:B------:R-:W-:Y:S01]  /*22a70*/  FADD.FTZ R139, R139, R146 ;  /* 0x000000928b8b7221 */ /* 0x000fe20000010000 */
[C---:B------:R-:W-:Y:S01]  /*22a80*/  HMMA.16816.F32.BF16 R8, R32.reuse, R42, R8 ;  /* 0x0000002a2008723c */ /* 0x040fe20000041808 */
[----:B------:R-:W3:Y:S03]  /*22a90*/  LDSM.16.MT88.4 R40, [R228+0xd000] ;  /* 0x00d00000e428783b */ /* 0x000ee60000004200 */
[----:B------:R-:W-:Y:S02]  /*22aa0*/  FADD.FTZ R139, R140, R139 ;  /* 0x0000008b8c8b7221 */ /* 0x000fe40000010000 */
[----:B------:R-:W2:Y:S01]  /*22ab0*/  MUFU.EX2 R60, R60 ;  /* 0x0000003c003c7308 */ /* 0x000ea20000000800 */
[-CC-:B------:R-:W-:Y:S01]  /*22ac0*/  FFMA.FTZ R82, R84, R3.reuse, -R174.reuse ;  /* 0x0000000354527223 */ /* 0x180fe200000108ae */
[C---:B----4-:R-:W-:Y:S04]  /*22ad0*/  HMMA.16816.F32.BF16 R12, R32.reuse, R48, R12 ;  /* 0x00000030200c723c */ /* 0x050fe8000004180c */
[-C--:B------:R-:W-:Y:S02]  /*22ae0*/  FFMA.FTZ R83, R85, R3.reuse, -R174 ;  /* 0x0000000355537223 */ /* 0x080fe400000108ae */
[-CC-:B------:R-:W-:Y:S02]  /*22af0*/  FFMA.FTZ R84, R86, R3.reuse, -R172.reuse ;  /* 0x0000000356547223 */ /* 0x180fe400000108ac */
[----:B------:R-:W-:Y:S01]  /*22b00*/  MUFU.EX2 R61, R61 ;  /* 0x0000003d003d7308 */ /* 0x000fe20000000800 */
[C---:B------:R-:W-:Y:S01]  /*22b10*/  HMMA.16816.F32.BF16 R16, R32.reuse, R50, R16 ;  /* 0x000000322010723c */ /* 0x040fe20000041810 */
[----:B------:R-:W4:Y:S02]  /*22b20*/  LDSM.16.MT88.4 R48, [R227+0xd000] ;  /* 0x00d00000e330783b */ /* 0x000f240000004200 */
[-C--:B------:R-:W-:Y:S02]  /*22b30*/  FFMA.FTZ R85, R87, R3.reuse, -R172 ;  /* 0x0000000357557223 */ /* 0x080fe400000108ac */
[-CC-:B------:R-:W-:Y:S02]  /*22b40*/  FFMA.FTZ R86, R88, R3.reuse, -R174.reuse ;  /* 0x0000000358567223 */ /* 0x180fe400000108ae */
[-C--:B------:R-:W-:Y:S01]  /*22b50*/  FFMA.FTZ R87, R89, R3.reuse, -R174 ;  /* 0x0000000359577223 */ /* 0x080fe200000108ae */
[C---:B-1----:R-:W-:Y:S01]  /*22b60*/  HMMA.16816.F32.BF16 R20, R32.reuse, R36, R20 ;  /* 0x000000242014723c */ /* 0x042fe20000041814 */
[----:B------:R-:W1:Y:S03]  /*22b70*/  MUFU.EX2 R142, R142 ;  /* 0x0000008e008e7308 */ /* 0x000e660000000800 */
[-CC-:B------:R-:W-:Y:S02]  /*22b80*/  FFMA.FTZ R88, R90, R3.reuse, -R172.reuse ;  /* 0x000000035a587223 */ /* 0x180fe400000108ac */
[-C--:B------:R-:W-:Y:S02]  /*22b90*/  FFMA.FTZ R89, R91, R3.reuse, -R172 ;  /* 0x000000035b597223 */ /* 0x080fe400000108ac */
[C---:B------:R-:W-:Y:S01]  /*22ba0*/  HMMA.16816.F32.BF16 R24, R32.reuse, R38, R24 ;  /* 0x000000262018723c */ /* 0x040fe20000041818 */
[----:B------:R-:W1:Y:S02]  /*22bb0*/  LDSM.16.MT88.4 R36, [R226+0xd000] ;  /* 0x00d00000e224783b */ /* 0x000e640000004200 */
[----:B------:R-:W-:Y:S01]  /*22bc0*/  MUFU.EX2 R62, R62 ;  /* 0x0000003e003e7308 */ /* 0x000fe20000000800 */
[-CC-:B------:R-:W-:Y:S02]  /*22bd0*/  FFMA.FTZ R91, R92, R3.reuse, -R174.reuse ;  /* 0x000000035c5b7223 */ /* 0x180fe400000108ae */
[-C--:B------:R-:W-:Y:S02]  /*22be0*/  FFMA.FTZ R90, R93, R3.reuse, -R174 ;  /* 0x000000035d5a7223 */ /* 0x080fe400000108ae */
[C---:B------:R-:W-:Y:S04]  /*22bf0*/  HMMA.16816.F32.BF16 R28, R32.reuse, R44, R28 ;  /* 0x0000002c201c723c */ /* 0x040fe8000004181c */
[-CC-:B------:R-:W-:Y:S01]  /*22c00*/  FFMA.FTZ R92, R94, R3.reuse, -R172.reuse ;  /* 0x000000035e5c7223 */ /* 0x180fe200000108ac */
[----:B------:R-:W1:Y:S01]  /*22c10*/  MUFU.EX2 R63, R63 ;  /* 0x0000003f003f7308 */ /* 0x000e620000000800 */
[-C--:B------:R-:W-:Y:S02]  /*22c20*/  FFMA.FTZ R93, R95, R3.reuse, -R172 ;  /* 0x000000035f5d7223 */ /* 0x080fe400000108ac */
[----:B------:R-:W-:Y:S01]  /*22c30*/  HMMA.16816.F32.BF16 R132, R32, R46, R132 ;  /* 0x0000002e2084723c */ /* 0x000fe20000041884 */
[----:B------:R-:W1:Y:S03]  /*22c40*/  LDSM.16.MT88.4 R44, [R225+0xd000] ;  /* 0x00d00000e12c783b */ /* 0x000e660000004200 */
[-CC-:B------:R-:W-:Y:S02]  /*22c50*/  FFMA.FTZ R94, R96, R3.reuse, -R174.reuse ;  /* 0x00000003605e7223 */ /* 0x180fe400000108ae */
[-C--:B------:R-:W-:Y:S01]  /*22c60*/  FFMA.FTZ R95, R97, R3.reuse, -R174 ;  /* 0x00000003615f7223 */ /* 0x080fe200000108ae */
[----:B------:R-:W-:Y:S01]  /*22c70*/  MUFU.EX2 R64, R64 ;  /* 0x0000004000407308 */ /* 0x000fe20000000800 */
[----:B------:R-:W-:Y:S01]  /*22c80*/  F2FP.BF16.PACK_AB R32, R53, R52 ;  /* 0x000000343520723e */ /* 0x000fe200000010ff */
[--C-:B------:R-:W-:Y:S03]  /*22c90*/  FFMA.FTZ R96, R98, R3, -R172.reuse ;  /* 0x0000000362607223 */ /* 0x100fe600000108ac */
[----:B------:R-:W-:Y:S01]  /*22ca0*/  F2FP.BF16.PACK_AB R33, R54, R141 ;  /* 0x0000008d3621723e */ /* 0x000fe200000010ff */
[----:B------:R-:W-:Y:S01]  /*22cb0*/  FADD.FTZ R141, R141, R139 ;  /* 0x0000008b8d8d7221 */ /* 0x000fe20000010000 */
[----:B-----5:R-:W-:Y:S01]  /*22cc0*/  F2FP.BF16.PACK_AB R34, R56, R55 ;  /* 0x000000373822723e */ /* 0x020fe200000010ff */
[----:B------:R-:W-:Y:S01]  /*22cd0*/  FFMA.FTZ R98, R99, R3, -R172 ;  /* 0x0000000363627223 */ /* 0x000fe200000108ac */
[----:B--2---:R-:W-:Y:S01]  /*22ce0*/  F2FP.BF16.PACK_AB R35, R59, R57 ;  /* 0x000000393b23723e */ /* 0x004fe200000010ff */
[----:B------:R-:W2:Y:S01]  /*22cf0*/  MUFU.EX2 R65, R65 ;  /* 0x0000004100417308 */ /* 0x000ea20000000800 */
[----:B------:R-:W-:Y:S02]  /*22d00*/  FADD.FTZ R141, R54, R141 ;  /* 0x0000008d368d7221 */ /* 0x000fe40000010000 */
[-CC-:B------:R-:W-:Y:S02]  /*22d10*/  FFMA.FTZ R97, R100, R3.reuse, -R174.reuse ;  /* 0x0000000364617223 */ /* 0x180fe400000108ae */
[----:B------:R-:W-:Y:S01]  /*22d20*/  FADD.FTZ R57, R57, R141 ;  /* 0x0000008d39397221 */ /* 0x000fe20000010000 */
[C---:B---3--:R-:W-:Y:S03]  /*22d30*/  HMMA.16816.F32.BF16 R4, R32.reuse, R40, R4 ;  /* 0x000000282004723c */ /* 0x048fe60000041804 */
[-C--:B------:R-:W-:Y:S01]  /*22d40*/  FFMA.FTZ R99, R101, R3.reuse, -R174 ;  /* 0x0000000365637223 */ /* 0x080fe200000108ae */
[----:B------:R-:W-:Y:S01]  /*22d50*/  MUFU.EX2 R67, R67 ;  /* 0x0000004300437308 */ /* 0x000fe20000000800 */
[-CC-:B------:R-:W-:Y:S02]  /*22d60*/  FFMA.FTZ R101, R102, R3.reuse, -R172.reuse ;  /* 0x0000000366657223 */ /* 0x180fe400000108ac */
[-C--:B------:R-:W-:Y:S01]  /*22d70*/  FFMA.FTZ R100, R103, R3.reuse, -R172 ;  /* 0x0000000367647223 */ /* 0x080fe200000108ac */
[C---:B------:R-:W-:Y:S01]  /*22d80*/  HMMA.16816.F32.BF16 R8, R32.reuse, R42, R8 ;  /* 0x0000002a2008723c */ /* 0x040fe20000041808 */
[----:B------:R-:W3:Y:S03]  /*22d90*/  LDSM.16.MT88.4 R40, [R228+0xd800] ;  /* 0x00d80000e428783b */ /* 0x000ee60000004200 */
[-CC-:B------:R-:W-:Y:S02]  /*22da0*/  FFMA.FTZ R102, R104, R3.reuse, -R174.reuse ;  /* 0x0000000368667223 */ /* 0x180fe400000108ae */
[----:B------:R-:W-:Y:S01]  /*22db0*/  MUFU.EX2 R66, R66 ;  /* 0x0000004200427308 */ /* 0x000fe20000000800 */
[-C--:B------:R-:W-:Y:S01]  /*22dc0*/  FFMA.FTZ R103, R105, R3.reuse, -R174 ;  /* 0x0000000369677223 */ /* 0x080fe200000108ae */
[C---:B----4-:R-:W-:Y:S04]  /*22dd0*/  HMMA.16816.F32.BF16 R12, R32.reuse, R48, R12 ;  /* 0x00000030200c723c */ /* 0x050fe8000004180c */
[-CC-:B------:R-:W-:Y:S02]  /*22de0*/  FFMA.FTZ R104, R106, R3.reuse, -R172.reuse ;  /* 0x000000036a687223 */ /* 0x180fe400000108ac */
[-C--:B------:R-:W-:Y:S02]  /*22df0*/  FFMA.FTZ R105, R107, R3.reuse, -R172 ;  /* 0x000000036b697223 */ /* 0x080fe400000108ac */
[----:B------:R-:W4:Y:S01]  /*22e00*/  MUFU.EX2 R68, R68 ;  /* 0x0000004400447308 */ /* 0x000f220000000800 */
[C---:B------:R-:W-:Y:S01]  /*22e10*/  HMMA.16816.F32.BF16 R16, R32.reuse, R50, R16 ;  /* 0x000000322010723c */ /* 0x040fe20000041810 */
[----:B------:R-:W5:Y:S02]  /*22e20*/  LDSM.16.MT88.4 R48, [R227+0xd800] ;  /* 0x00d80000e330783b */ /* 0x000f640000004200 */
[-CC-:B------:R-:W-:Y:S02]  /*22e30*/  FFMA.FTZ R106, R108, R3.reuse, -R174.reuse ;  /* 0x000000036c6a7223 */ /* 0x180fe400000108ae */
[-C--:B------:R-:W-:Y:S02]  /*22e40*/  FFMA.FTZ R107, R109, R3.reuse, -R174 ;  /* 0x000000036d6b7223 */ /* 0x080fe400000108ae */
[-CC-:B------:R-:W-:Y:S01]  /*22e50*/  FFMA.FTZ R108, R110, R3.reuse, -R172.reuse ;  /* 0x000000036e6c7223 */ /* 0x180fe200000108ac */
[C---:B-1----:R-:W-:Y:S01]  /*22e60*/  HMMA.16816.F32.BF16 R20, R32.reuse, R36, R20 ;  /* 0x000000242014723c */ /* 0x042fe20000041814 */
[----:B------:R-:W1:Y:S03]  /*22e70*/  MUFU.EX2 R70, R70 ;  /* 0x0000004600467308 */ /* 0x000e660000000800 */
[-C--:B------:R-:W-:Y:S02]  /*22e80*/  FFMA.FTZ R110, R111, R3.reuse, -R172 ;  /* 0x000000036f6e7223 */ /* 0x080fe400000108ac */
[-CC-:B------:R-:W-:Y:S02]  /*22e90*/  FFMA.FTZ R109, R112, R3.reuse, -R174.reuse ;  /* 0x00000003706d7223 */ /* 0x180fe400000108ae */
[C---:B------:R-:W-:Y:S01]  /*22ea0*/  HMMA.16816.F32.BF16 R24, R32.reuse, R38, R24 ;  /* 0x000000262018723c */ /* 0x040fe20000041818 */
[----:B------:R-:W1:Y:S02]  /*22eb0*/  LDSM.16.MT88.4 R36, [R226+0xd800] ;  /* 0x00d80000e224783b */ /* 0x000e640000004200 */
[----:B------:R-:W-:Y:S01]  /*22ec0*/  MUFU.EX2 R69, R69 ;  /* 0x0000004500457308 */ /* 0x000fe20000000800 */
[-C--:B------:R-:W-:Y:S02]  /*22ed0*/  FFMA.FTZ R111, R113, R3.reuse, -R174 ;  /* 0x00000003716f7223 */ /* 0x080fe400000108ae */
[-CC-:B------:R-:W-:Y:S02]  /*22ee0*/  FFMA.FTZ R112, R114, R3.reuse, -R172.reuse ;  /* 0x0000000372707223 */ /* 0x180fe400000108ac */
[C---:B------:R-:W-:Y:S04]  /*22ef0*/  HMMA.16816.F32.BF16 R28, R32.reuse, R44, R28 ;  /* 0x0000002c201c723c */ /* 0x040fe8000004181c */
[-C--:B------:R-:W-:Y:S01]  /*22f00*/  FFMA.FTZ R113, R115, R3.reuse, -R172 ;  /* 0x0000000373717223 */ /* 0x080fe200000108ac */
[----:B------:R-:W1:Y:S01]  /*22f10*/  MUFU.EX2 R71, R71 ;  /* 0x0000004700477308 */ /* 0x000e620000000800 */
[----:B------:R-:W-:Y:S02]  /*22f20*/  FADD.FTZ R144, R145, R144 ;  /* 0x0000009091907221 */ /* 0x000fe40000010000 */
[----:B------:R-:W-:Y:S01]  /*22f30*/  HMMA.16816.F32.BF16 R132, R32, R46, R132 ;  /* 0x0000002e2084723c */ /* 0x000fe20000041884 */
[----:B------:R-:W1:Y:S03]  /*22f40*/  LDSM.16.MT88.4 R44, [R225+0xd800] ;  /* 0x00d80000e12c783b */ /* 0x000e660000004200 */
[----:B------:R-:W-:Y:S02]  /*22f50*/  FADD.FTZ R144, R136, R144 ;  /* 0x0000009088907221 */ /* 0x000fe40000010000 */
[-CC-:B------:R-:W-:Y:S01]  /*22f60*/  FFMA.FTZ R114, R116, R3.reuse, -R174.reuse ;  /* 0x0000000374727223 */ /* 0x180fe200000108ae */
[----:B------:R-:W-:Y:S01]  /*22f70*/  MUFU.EX2 R72, R72 ;  /* 0x0000004800487308 */ /* 0x000fe20000000800 */
[----:B------:R-:W-:Y:S01]  /*22f80*/  F2FP.BF16.PACK_AB R32, R60, R58 ;  /* 0x0000003a3c20723e */ /* 0x000fe200000010ff */
[----:B------:R-:W-:Y:S03]  /*22f90*/  FFMA.FTZ R115, R117, R3, -R174 ;  /* 0x0000000375737223 */ /* 0x000fe600000108ae */
[----:B------:R-:W-:Y:S01]  /*22fa0*/  F2FP.BF16.PACK_AB R33, R142, R61 ;  /* 0x0000003d8e21723e */ /* 0x000fe200000010ff */
[-CC-:B------:R-:W-:Y:S01]  /*22fb0*/  FFMA.FTZ R116, R122, R3.reuse, -R172.reuse ;  /* 0x000000037a747223 */ /* 0x180fe200000108ac */
[----:B------:R-:W-:Y:S01]  /*22fc0*/  F2FP.BF16.PACK_AB R34, R63, R62 ;  /* 0x0000003e3f22723e */ /* 0x000fe200000010ff */
[-C--:B------:R-:W-:Y:S01]  /*22fd0*/  FFMA.FTZ R117, R123, R3.reuse, -R172 ;  /* 0x000000037b757223 */ /* 0x080fe200000108ac */
[----:B--2---:R-:W-:Y:S01]  /*22fe0*/  F2FP.BF16.PACK_AB R35, R65, R64 ;  /* 0x000000404123723e */ /* 0x004fe200000010ff */
[----:B------:R-:W2:Y:S01]  /*22ff0*/  MUFU.EX2 R74, R74 ;  /* 0x0000004a004a7308 */ /* 0x000ea20000000800 */
[----:B------:R-:W-:Y:S02]  /*23000*/  FADD.FTZ R138, R138, R144 ;  /* 0x000000908a8a7221 */ /* 0x000fe40000010000 */
[----:B------:R-:W-:Y:S02]  /*23010*/  FADD.FTZ R57, R59, R57 ;  /* 0x000000393b397221 */ /* 0x000fe40000010000 */
[----:B------:R-:W-:Y:S01]  /*23020*/  FADD.FTZ R138, R52, R138 ;  /* 0x0000008a348a7221 */ /* 0x000fe20000010000 */
[C---:B---3--:R-:W-:Y:S03]  /*23030*/  HMMA.16816.F32.BF16 R4, R32.reuse, R40, R4 ;  /* 0x000000282004723c */ /* 0x048fe60000041804 */
[----:B------:R-:W-:Y:S01]  /*23040*/  FADD.FTZ R53, R53, R138 ;  /* 0x0000008a35357221 */ /* 0x000fe20000010000 */
[----:B------:R-:W-:Y:S01]  /*23050*/  MUFU.EX2 R73, R73 ;  /* 0x0000004900497308 */ /* 0x000fe20000000800 */
[----:B------:R-:W-:Y:S02]  /*23060*/  FADD.FTZ R57, R61, R57 ;  /* 0x000000393d397221 */ /* 0x000fe40000010000 */
[----:B------:R-:W-:Y:S01]  /*23070*/  FADD.FTZ R55, R55, R53 ;  /* 0x0000003537377221 */ /* 0x000fe20000010000 */
[C---:B------:R-:W-:Y:S01]  /*23080*/  HMMA.16816.F32.BF16 R8, R32.reuse, R42, R8 ;  /* 0x0000002a2008723c */ /* 0x040fe20000041808 */
[----:B------:R-:W3:Y:S03]  /*23090*/  LDSM.16.MT88.4 R40, [R228+0xe000] ;  /* 0x00e00000e428783b */ /* 0x000ee60000004200 */
[----:B------:R-:W-:Y:S02]  /*230a0*/  FADD.FTZ R142, R142, R57 ;  /* 0x000000398e8e7221 */ /* 0x000fe40000010000 */
[----:B------:R-:W-:Y:S01]  /*230b0*/  MUFU.EX2 R75, R75 ;  /* 0x0000004b004b7308 */ /* 0x000fe20000000800 */
[-C--:B------:R-:W-:Y:S01]  /*230c0*/  FFMA.FTZ R54, R126, R3.reuse, -R172 ;  /* 0x000000037e367223 */ /* 0x080fe200000108ac */
[C---:B-----5:R-:W-:Y:S04]  /*230d0*/  HMMA.16816.F32.BF16 R12, R32.reuse, R48, R12 ;  /* 0x00000030200c723c */ /* 0x060fe8000004180c */
[----:B------:R-:W-:Y:S02]  /*230e0*/  FADD.FTZ R142, R64, R142 ;  /* 0x0000008e408e7221 */ /* 0x000fe40000010000 */
[----:B------:R-:W-:Y:S02]  /*230f0*/  FADD.FTZ R56, R56, R55 ;  /* 0x0000003738387221 */ /* 0x000fe40000010000 */
[C---:B------:R-:W-:Y:S01]  /*23100*/  HMMA.16816.F32.BF16 R16, R32.reuse, R50, R16 ;  /* 0x000000322010723c */ /* 0x040fe20000041810 */
[----:B------:R-:W5:Y:S01]  /*23110*/  LDSM.16.MT88.4 R48, [R227+0xe000] ;  /* 0x00e00000e330783b */ /* 0x000f620000004200 */
[----:B------:R-:W2:Y:S02]  /*23120*/  MUFU.EX2 R76, R76 ;  /* 0x0000004c004c7308 */ /* 0x000ea40000000800 */
[----:B------:R-:W-:Y:S02]  /*23130*/  FADD.FTZ R65, R65, R142 ;  /* 0x0000008e41417221 */ /* 0x000fe40000010000 */
[-C--:B------:R-:W-:Y:S02]  /*23140*/  FFMA.FTZ R55, R127, R3.reuse, -R172 ;  /* 0x000000037f377223 */ /* 0x080fe400000108ac */
[C---:B-1----:R-:W-:Y:S01]  /*23150*/  HMMA.16816.F32.BF16 R20, R32.reuse, R36, R20 ;  /* 0x000000242014723c */ /* 0x042fe20000041814 */
[----:B------:R-:W-:Y:S03]  /*23160*/  LDSM.16.MT88.4 R140, [R226+0x11800] ;  /* 0x01180000e28c783b */ /* 0x000fe60000004200 */
[----:B------:R-:W1:Y:S01]  /*23170*/  MUFU.EX2 R77, R77 ;  /* 0x0000004d004d7308 */ /* 0x000e620000000800 */
[----:B------:R-:W-:Y:S02]  /*23180*/  FADD.FTZ R56, R58, R56 ;  /* 0x000000383a387221 */ /* 0x000fe40000010000 */
[----:B----4-:R-:W-:Y:S01]  /*23190*/  FADD.FTZ R65, R68, R65 ;  /* 0x0000004144417221 */ /* 0x010fe20000010000 */
[C---:B------:R-:W-:Y:S01]  /*231a0*/  HMMA.16816.F32.BF16 R24, R32.reuse, R38, R24 ;  /* 0x000000262018723c */ /* 0x040fe20000041818 */
[----:B------:R-:W4:Y:S03]  /*231b0*/  LDSM.16.MT88.4 R36, [R226+0xe000] ;  /* 0x00e00000e224783b */ /* 0x000f260000004200 */
[----:B------:R-:W-:Y:S02]  /*231c0*/  FADD.FTZ R60, R60, R56 ;  /* 0x000000383c3c7221 */ /* 0x000fe40000010000 */
[----:B------:R-:W-:Y:S01]  /*231d0*/  MUFU.EX2 R78, R78 ;  /* 0x0000004e004e7308 */ /* 0x000fe20000000800 */
[----:B------:R-:W-:Y:S01]  /*231e0*/  FFMA.FTZ R56, R128, R3, -R174 ;  /* 0x0000000380387223 */ /* 0x000fe200000108ae */
[C---:B------:R-:W-:Y:S04]  /*231f0*/  HMMA.16816.F32.BF16 R28, R32.reuse, R44, R28 ;  /* 0x0000002c201c723c */ /* 0x040fe8000004181c */
[----:B------:R-:W-:Y:S04]  /*23200*/  FADD.FTZ R60, R62, R60 ;  /* 0x0000003c3e3c7221 */ /* 0x000fe80000010000 */
[----:B------:R-:W-:Y:S01]  /*23210*/  HMMA.16816.F32.BF16 R132, R32, R46, R132 ;  /* 0x0000002e2084723c */ /* 0x000fe20000041884 */
[----:B------:R-:W1:Y:S01]  /*23220*/  LDSM.16.MT88.4 R44, [R225+0xe000] ;  /* 0x00e00000e12c783b */ /* 0x000e620000004200 */
[----:B------:R-:W1:Y:S02]  /*23230*/  MUFU.EX2 R79, R79 ;  /* 0x0000004f004f7308 */ /* 0x000e640000000800 */
[----:B------:R-:W-:Y:S03]  /*23240*/  FADD.FTZ R60, R63, R60 ;  /* 0x0000003c3f3c7221 */ /* 0x000fe60000010000 */
[----:B------:R-:W-:Y:S01]  /*23250*/  F2FP.BF16.PACK_AB R32, R66, R67 ;  /* 0x000000434220723e */ /* 0x000fe200000010ff */
[----:B------:R-:W-:Y:S01]  /*23260*/  FADD.FTZ R67, R67, R60 ;  /* 0x0000003c43437221 */ /* 0x000fe20000010000 */
[----:B------:R-:W-:Y:S03]  /*23270*/  F2FP.BF16.PACK_AB R33, R70, R68 ;  /* 0x000000444621723e */ /* 0x000fe600000010ff */
[----:B------:R-:W-:Y:S01]  /*23280*/  F2FP.BF16.PACK_AB R34, R71, R69 ;  /* 0x000000454722723e */ /* 0x000fe200000010ff */
[----:B------:R-:W-:Y:S01]  /*23290*/  MUFU.EX2 R81, R81 ;  /* 0x0000005100517308 */ /* 0x000fe20000000800 */
[----:B--2---:R-:W-:Y:S01]  /*232a0*/  F2FP.BF16.PACK_AB R35, R74, R72 ;  /* 0x000000484a23723e */ /* 0x004fe200000010ff */
[----:B------:R-:W-:Y:S02]  /*232b0*/  FADD.FTZ R67, R66, R67 ;  /* 0x0000004342437221 */ /* 0x000fe40000010000 */
[----:B------:R-:W-:Y:S02]  /*232c0*/  FADD.FTZ R70, R70, R65 ;  /* 0x0000004146467221 */ /* 0x000fe40000010000 */
[----:B------:R-:W-:Y:S02]  /*232d0*/  FADD.FTZ R69, R69, R67 ;  /* 0x0000004345457221 */ /* 0x000fe40000010000 */
[C---:B---3--:R-:W-:Y:S02]  /*232e0*/  HMMA.16816.F32.BF16 R4, R32.reuse, R40, R4 ;  /* 0x000000282004723c */ /* 0x048fe40000041804 */
[----:B------:R-:W2:Y:S01]  /*232f0*/  MUFU.EX2 R80, R80 ;  /* 0x0000005000507308 */ /* 0x000ea20000000800 */
[----:B------:R-:W-:Y:S02]  /*23300*/  FADD.FTZ R69, R71, R69 ;  /* 0x0000004547457221 */ /* 0x000fe40000010000 */
[----:B------:R-:W-:Y:S03]  /*23310*/  FADD.FTZ R70, R72, R70 ;  /* 0x0000004648467221 */ /* 0x000fe60000010000 */
[C---:B------:R-:W-:Y:S01]  /*23320*/  HMMA.16816.F32.BF16 R8, R32.reuse, R42, R8 ;  /* 0x0000002a2008723c */ /* 0x040fe20000041808 */
[----:B------:R-:W3:Y:S03]  /*23330*/  LDSM.16.MT88.4 R40, [R228+0xe800] ;  /* 0x00e80000e428783b */ /* 0x000ee60000004200 */
[----:B------:R-:W-:Y:S01]  /*23340*/  MUFU.EX2 R82, R82 ;  /* 0x0000005200527308 */ /* 0x000fe20000000800 */
[----:B------:R-:W-:Y:S03]  /*23350*/  FADD.FTZ R74, R74, R70 ;  /* 0x000000464a4a7221 */ /* 0x000fe60000010000 */
[C---:B-----5:R-:W-:Y:S04]  /*23360*/  HMMA.16816.F32.BF16 R12, R32.reuse, R48, R12 ;  /* 0x00000030200c723c */ /* 0x060fe8000004180c */
[----:B------:R-:W-:Y:S02]  /*23370*/  FADD.FTZ R74, R76, R74 ;  /* 0x0000004a4c4a7221 */ /* 0x000fe40000010000 */
[----:B------:R-:W5:Y:S02]  /*23380*/  MUFU.EX2 R83, R83 ;  /* 0x0000005300537308 */ /* 0x000f640000000800 */
[C---:B------:R-:W-:Y:S01]  /*23390*/  HMMA.16816.F32.BF16 R16, R32.reuse, R50, R16 ;  /* 0x000000322010723c */ /* 0x040fe20000041810 */
[----:B------:R-:W2:Y:S07]  /*233a0*/  LDSM.16.MT88.4 R48, [R227+0xe800] ;  /* 0x00e80000e330783b */ /* 0x000eae0000004200 */
[C---:B----4-:R-:W-:Y:S01]  /*233b0*/  HMMA.16816.F32.BF16 R20, R32.reuse, R36, R20 ;  /* 0x000000242014723c */ /* 0x050fe20000041814 */
[----:B------:R-:W-:Y:S07]  /*233c0*/  MUFU.EX2 R84, R84 ;  /* 0x0000005400547308 */ /* 0x000fee0000000800 */
[C---:B------:R-:W-:Y:S01]  /*233d0*/  HMMA.16816.F32.BF16 R24, R32.reuse, R38, R24 ;  /* 0x000000262018723c */ /* 0x040fe20000041818 */
[----:B------:R-:W4:Y:S02]  /*233e0*/  LDSM.16.MT88.4 R36, [R226+0xe800] ;  /* 0x00e80000e224783b */ /* 0x000f240000004200 */
[----:B------:R-:W2:Y:S05]  /*233f0*/  MUFU.EX2 R85, R85 ;  /* 0x0000005500557308 */ /* 0x000eaa0000000800 */
[C---:B-1----:R-:W-:Y:S05]  /*23400*/  HMMA.16816.F32.BF16 R28, R32.reuse, R44, R28 ;  /* 0x0000002c201c723c */ /* 0x042fea000004181c */
[----:B------:R-:W-:Y:S03]  /*23410*/  MUFU.EX2 R86, R86 ;  /* 0x0000005600567308 */ /* 0x000fe60000000800 */
[----:B------:R-:W-:Y:S01]  /*23420*/  HMMA.16816.F32.BF16 R132, R32, R46, R132 ;  /* 0x0000002e2084723c */ /* 0x000fe20000041884 */
[----:B------:R-:W1:Y:S06]  /*23430*/  LDSM.16.MT88.4 R44, [R225+0xe800] ;  /* 0x00e80000e12c783b */ /* 0x000e6c0000004200 */
[----:B------:R-:W-:Y:S01]  /*23440*/  F2FP.BF16.PACK_AB R32, R75, R73 ;  /* 0x000000494b20723e */ /* 0x000fe200000010ff */
[----:B------:R-:W1:Y:S01]  /*23450*/  MUFU.EX2 R87, R87 ;  /* 0x0000005700577308 */ /* 0x000e620000000800 */
[----:B------:R-:W-:Y:S03]  /*23460*/  F2FP.BF16.PACK_AB R33, R77, R76 ;  /* 0x0000004c4d21723e */ /* 0x000fe600000010ff */
[----:B------:R-:W-:Y:S01]  /*23470*/  F2FP.BF16.PACK_AB R34, R79, R78 ;  /* 0x0000004e4f22723e */ /* 0x000fe200000010ff */
[----:B------:R-:W-:Y:S01]  /*23480*/  FADD.FTZ R73, R73, R69 ;  /* 0x0000004549497221 */ /* 0x000fe20000010000 */
[----:B--2---:R-:W-:Y:S01]  /*23490*/  F2FP.BF16.PACK_AB R35, R80, R81 ;  /* 0x000000515023723e */ /* 0x004fe200000010ff */
[----:B------:R-:W-:Y:S02]  /*234a0*/  FADD.FTZ R77, R77, R74 ;  /* 0x0000004a4d4d7221 */ /* 0x000fe40000010000 */
[----:B------:R-:W-:Y:S01]  /*234b0*/  FADD.FTZ R73, R75, R73 ;  /* 0x000000494b497221 */ /* 0x000fe20000010000 */
[----:B------:R-:W-:Y:S01]  /*234c0*/  MUFU.EX2 R88, R88 ;  /* 0x0000005800587308 */ /* 0x000fe20000000800 */
[----:B------:R-:W-:Y:S02]  /*234d0*/  FADD.FTZ R77, R81, R77 ;  /* 0x0000004d514d7221 */ /* 0x000fe40000010000 */
[C---:B---3--:R-:W-:Y:S03]  /*234e0*/  HMMA.16816.F32.BF16 R4, R32.reuse, R40, R4 ;  /* 0x000000282004723c */ /* 0x048fe60000041804 */
[----:B------:R-:W-:Y:S02]  /*234f0*/  FADD.FTZ R78, R78, R73 ;  /* 0x000000494e4e7221 */ /* 0x000fe40000010000 */
[----:B------:R-:W-:Y:S02]  /*23500*/  FADD.FTZ R77, R80, R77 ;  /* 0x0000004d504d7221 */ /* 0x000fe40000010000 */
[----:B------:R-:W2:Y:S01]  /*23510*/  MUFU.EX2 R89, R89 ;  /* 0x0000005900597308 */ /* 0x000ea20000000800 */
[C---:B------:R-:W-:Y:S01]  /*23520*/  HMMA.16816.F32.BF16 R8, R32.reuse, R42, R8 ;  /* 0x0000002a2008723c */ /* 0x040fe20000041808 */
[----:B------:R-:W3:Y:S03]  /*23530*/  LDSM.16.MT88.4 R40, [R228+0xf000] ;  /* 0x00f00000e428783b */ /* 0x000ee60000004200 */
[----:B------:R-:W-:Y:S04]  /*23540*/  FADD.FTZ R78, R79, R78 ;  /* 0x0000004e4f4e7221 */ /* 0x000fe80000010000 */
[C---:B------:R-:W-:Y:S01]  /*23550*/  HMMA.16816.F32.BF16 R12, R32.reuse, R48, R12 ;  /* 0x00000030200c723c */ /* 0x040fe2000004180c */
[----:B------:R-:W-:Y:S07]  /*23560*/  MUFU.EX2 R91, R91 ;  /* 0x0000005b005b7308 */ /* 0x000fee0000000800 */
[C---:B------:R-:W-:Y:S01]  /*23570*/  HMMA.16816.F32.BF16 R16, R32.reuse, R50, R16 ;  /* 0x000000322010723c */ /* 0x040fe20000041810 */
[----:B------:R-:W-:Y:S02]  /*23580*/  LDSM.16.MT88.4 R48, [R225+0xf000] ;  /* 0x00f00000e130783b */ /* 0x000fe40000004200 */
[----:B------:R-:W2:Y:S05]  /*23590*/  MUFU.EX2 R90, R90 ;  /* 0x0000005a005a7308 */ /* 0x000eaa0000000800 */
[C---:B----4-:R-:W-:Y:S05]  /*235a0*/  HMMA.16816.F32.BF16 R20, R32.reuse, R36, R20 ;  /* 0x000000242014723c */ /* 0x050fea0000041814 */
[----:B------:R-:W-:Y:S03]  /*235b0*/  MUFU.EX2 R92, R92 ;  /* 0x0000005c005c7308 */ /* 0x000fe60000000800 */
[C---:B------:R-:W-:Y:S01]  /*235c0*/  HMMA.16816.F32.BF16 R24, R32.reuse, R38, R24 ;  /* 0x000000262018723c */ /* 0x040fe20000041818 */
[----:B------:R-:W4:Y:S06]  /*235d0*/  LDSM.16.MT88.4 R36, [R227+0xf000] ;  /* 0x00f00000e324783b */ /* 0x000f2c0000004200 */
[----:B------:R-:W3:Y:S01]  /*235e0*/  MUFU.EX2 R93, R93 ;  /* 0x0000005d005d7308 */ /* 0x000ee20000000800 */
[C---:B-1----:R-:W-:Y:S08]  /*235f0*/  HMMA.16816.F32.BF16 R28, R32.reuse, R44, R28 ;  /* 0x0000002c201c723c */ /* 0x042ff0000004181c */
[----:B------:R-:W-:Y:S01]  /*23600*/  HMMA.16816.F32.BF16 R132, R32, R46, R132 ;  /* 0x0000002e2084723c */ /* 0x000fe20000041884 */
[----:B------:R-:W1:Y:S01]  /*23610*/  LDSM.16.MT88.4 R44, [R226+0xf000] ;  /* 0x00f00000e22c783b */ /* 0x000e620000004200 */
[----:B------:R-:W-:Y:S05]  /*23620*/  MUFU.EX2 R94, R94 ;  /* 0x0000005e005e7308 */ /* 0x000fea0000000800 */
[----:B-----5:R-:W-:Y:S01]  /*23630*/  F2FP.BF16.PACK_AB R32, R83, R82 ;  /* 0x000000525320723e */ /* 0x020fe200000010ff */
[----:B------:R-:W-:Y:S01]  /*23640*/  FADD.FTZ R82, R82, R78 ;  /* 0x0000004e52527221 */ /* 0x000fe20000010000 */
[----:B------:R-:W-:Y:S03]  /*23650*/  F2FP.BF16.PACK_AB R33, R85, R84 ;  /* 0x000000545521723e */ /* 0x000fe600000010ff */
[----:B------:R-:W-:Y:S01]  /*23660*/  F2FP.BF16.PACK_AB R34, R87, R86 ;  /* 0x000000565722723e */ /* 0x000fe200000010ff */
[----:B------:R-:W5:Y:S01]  /*23670*/  MUFU.EX2 R95, R95 ;  /* 0x0000005f005f7308 */ /* 0x000f620000000800 */
[----:B--2---:R-:W-:Y:S01]  /*23680*/  F2FP.BF16.PACK_AB R35, R89, R88 ;  /* 0x000000585923723e */ /* 0x004fe200000010ff */
[----:B------:R-:W-:Y:S02]  /*23690*/  FADD.FTZ R82, R83, R82 ;  /* 0x0000005253527221 */ /* 0x000fe40000010000 */
[----:B------:R-:W-:Y:S02]  /*236a0*/  FADD.FTZ R84, R84, R77 ;  /* 0x0000004d54547221 */ /* 0x000fe40000010000 */
[----:B------:R-:W-:Y:S02]  /*236b0*/  FADD.FTZ R86, R86, R82 ;  /* 0x0000005256567221 */ /* 0x000fe40000010000 */
[C---:B---3--:R-:W-:Y:S02]  /*236c0*/  HMMA.16816.F32.BF16 R4, R32.reuse, R40, R4 ;  /* 0x000000282004723c */ /* 0x048fe40000041804 */
[----:B------:R-:W-:Y:S01]  /*236d0*/  MUFU.EX2 R96, R96 ;  /* 0x0000006000607308 */ /* 0x000fe20000000800 */
[----:B------:R-:W-:Y:S02]  /*236e0*/  FADD.FTZ R86, R87, R86 ;  /* 0x0000005657567221 */ /* 0x000fe40000010000 */
[----:B------:R-:W-:Y:S03]  /*236f0*/  FADD.FTZ R84, R85, R84 ;  /* 0x0000005455547221 */ /* 0x000fe60000010000 */
[C---:B------:R-:W-:Y:S01]  /*23700*/  HMMA.16816.F32.BF16 R8, R32.reuse, R42, R8 ;  /* 0x0000002a2008723c */ /* 0x040fe20000041808 */
[----:B------:R-:W-:Y:S03]  /*23710*/  LDSM.16.MT88.4 R40, [R227+0xf800] ;  /* 0x00f80000e328783b */ /* 0x000fe60000004200 */
[----:B------:R-:W2:Y:S01]  /*23720*/  MUFU.EX2 R98, R98 ;  /* 0x0000006200627308 */ /* 0x000ea20000000800 */
[----:B------:R-:W-:Y:S03]  /*23730*/  FADD.FTZ R88, R88, R84 ;  /* 0x0000005458587221 */ /* 0x000fe60000010000 */
[C---:B----4-:R-:W-:Y:S04]  /*23740*/  HMMA.16816.F32.BF16 R12, R32.reuse, R36, R12 ;  /* 0x00000024200c723c */ /* 0x050fe8000004180c */
[----:B------:R-:W-:Y:S02]  /*23750*/  FADD.FTZ R88, R89, R88 ;  /* 0x0000005859587221 */ /* 0x000fe40000010000 */
[----:B------:R-:W3:Y:S02]  /*23760*/  MUFU.EX2 R97, R97 ;  /* 0x0000006100617308 */ /* 0x000ee40000000800 */
[C---:B------:R-:W-:Y:S01]  /*23770*/  HMMA.16816.F32.BF16 R16, R32.reuse, R38, R16 ;  /* 0x000000262010723c */ /* 0x040fe20000041810 */
[----:B------:R-:W4:Y:S07]  /*23780*/  LDSM.16.MT88.4 R36, [R228+0xf800] ;  /* 0x00f80000e424783b */ /* 0x000f2e0000004200 */
[C---:B-1----:R-:W-:Y:S01]  /*23790*/  HMMA.16816.F32.BF16 R20, R32.reuse, R44, R20 ;  /* 0x0000002c2014723c */ /* 0x042fe20000041814 */
[----:B------:R-:W1:Y:S07]  /*237a0*/  MUFU.EX2 R99, R99 ;  /* 0x0000006300637308 */ /* 0x000e6e0000000800 */
[C---:B------:R-:W-:Y:S01]  /*237b0*/  HMMA.16816.F32.BF16 R24, R32.reuse, R46, R24 ;  /* 0x0000002e2018723c */ /* 0x040fe20000041818 */
[----:B------:R-:W1:Y:S02]  /*237c0*/  LDSM.16.MT88.4 R44, [R226+0xf800] ;  /* 0x00f80000e22c783b */ /* 0x000e640000004200 */
[----:B------:R-:W-:Y:S05]  /*237d0*/  MUFU.EX2 R101, R101 ;  /* 0x0000006500657308 */ /* 0x000fea0000000800 */
[C---:B------:R-:W-:Y:S05]  /*237e0*/  HMMA.16816.F32.BF16 R28, R32.reuse, R48, R28 ;  /* 0x00000030201c723c */ /* 0x040fea000004181c */
[----:B------:R-:W1:Y:S03]  /*237f0*/  MUFU.EX2 R100, R100 ;  /* 0x0000006400647308 */ /* 0x000e660000000800 */
[----:B------:R-:W-:Y:S01]  /*23800*/  HMMA.16816.F32.BF16 R132, R32, R50, R132 ;  /* 0x000000322084723c */ /* 0x000fe20000041884 */
[----:B------:R-:W1:Y:S06]  /*23810*/  LDSM.16.MT88.4 R48, [R225+0xf800] ;  /* 0x00f80000e130783b */ /* 0x000e6c0000004200 */
[----:B------:R-:W-:Y:S01]  /*23820*/  F2FP.BF16.PACK_AB R32, R90, R91 ;  /* 0x0000005b5a20723e */ /* 0x000fe200000010ff */
[----:B------:R-:W-:Y:S01]  /*23830*/  MUFU.EX2 R102, R102 ;  /* 0x0000006600667308 */ /* 0x000fe20000000800 */
[----:B------:R-:W-:Y:S03]  /*23840*/  F2FP.BF16.PACK_AB R33, R93, R92 ;  /* 0x0000005c5d21723e */ /* 0x000fe600000010ff */
[----:B-----5:R-:W-:Y:S01]  /*23850*/  F2FP.BF16.PACK_AB R34, R95, R94 ;  /* 0x0000005e5f22723e */ /* 0x020fe200000010ff */
[----:B------:R-:W-:Y:S01]  /*23860*/  FADD.FTZ R91, R91, R86 ;  /* 0x000000565b5b7221 */ /* 0x000fe20000010000 */
[----:B--2---:R-:W-:Y:S01]  /*23870*/  F2FP.BF16.PACK_AB R35, R98, R96 ;  /* 0x000000606223723e */ /* 0x004fe200000010ff */
[----:B------:R-:W-:Y:S02]  /*23880*/  FADD.FTZ R92, R92, R88 ;  /* 0x000000585c5c7221 */ /* 0x000fe40000010000 */
[----:B------:R-:W-:Y:S01]  /*23890*/  FADD.FTZ R91, R90, R91 ;  /* 0x0000005b5a5b7221 */ /* 0x000fe20000010000 */
[----:B------:R-:W2:Y:S01]  /*238a0*/  MUFU.EX2 R103, R103 ;  /* 0x0000006700677308 */ /* 0x000ea20000000800 */
[----:B------:R-:W-:Y:S02]  /*238b0*/  FADD.FTZ R92, R93, R92 ;  /* 0x0000005c5d5c7221 */ /* 0x000fe40000010000 */
[C---:B----4-:R-:W-:Y:S03]  /*238c0*/  HMMA.16816.F32.BF16 R4, R32.reuse, R36, R4 ;  /* 0x000000242004723c */ /* 0x050fe60000041804 */
[----:B------:R-:W-:Y:S02]  /*238d0*/  FADD.FTZ R91, R94, R91 ;  /* 0x0000005b5e5b7221 */ /* 0x000fe40000010000 */
[----:B------:R-:W-:Y:S02]  /*238e0*/  FADD.FTZ R96, R96, R92 ;  /* 0x0000005c60607221 */ /* 0x000fe40000010000 */
[----:B------:R-:W-:Y:S01]  /*238f0*/  MUFU.EX2 R104, R104 ;  /* 0x0000006800687308 */ /* 0x000fe20000000800 */
[C---:B------:R-:W-:Y:S01]  /*23900*/  HMMA.16816.F32.BF16 R8, R32.reuse, R38, R8 ;  /* 0x000000262008723c */ /* 0x040fe20000041808 */
[----:B------:R-:W4:Y:S03]  /*23910*/  LDSM.16.MT88.4 R36, [R228+0x10000] ;  /* 0x01000000e424783b */ /* 0x000f260000004200 */
[----:B------:R-:W-:Y:S02]  /*23920*/  FADD.FTZ R95, R95, R91 ;  /* 0x0000005b5f5f7221 */ /* 0x000fe40000010000 */
[----:B------:R-:W-:Y:S02]  /*23930*/  FADD.FTZ R96, R98, R96 ;  /* 0x0000006062607221 */ /* 0x000fe40000010000 */
[C---:B------:R-:W-:Y:S01]  /*23940*/  HMMA.16816.F32.BF16 R12, R32.reuse, R40, R12 ;  /* 0x00000028200c723c */ /* 0x040fe2000004180c */
[----:B------:R-:W5:Y:S03]  /*23950*/  MUFU.EX2 R105, R105 ;  /* 0x0000006900697308 */ /* 0x000f660000000800 */
[----:B---3--:R-:W-:Y:S04]  /*23960*/  FADD.FTZ R95, R97, R95 ;  /* 0x0000005f615f7221 */ /* 0x008fe80000010000 */
[C---:B------:R-:W-:Y:S01]  /*23970*/  HMMA.16816.F32.BF16 R16, R32.reuse, R42, R16 ;  /* 0x0000002a2010723c */ /* 0x040fe20000041810 */
[----:B------:R-:W3:Y:S02]  /*23980*/  LDSM.16.MT88.4 R40, [R227+0x10000] ;  /* 0x01000000e328783b */ /* 0x000ee40000004200 */
[----:B------:R-:W2:Y:S05]  /*23990*/  MUFU.EX2 R106, R106 ;  /* 0x0000006a006a7308 */ /* 0x000eaa0000000800 */
[C---:B-1----:R-:W-:Y:S05]  /*239a0*/  HMMA.16816.F32.BF16 R20, R32.reuse, R44, R20 ;  /* 0x0000002c2014723c */ /* 0x042fea0000041814 */
[----:B------:R-:W1:Y:S03]  /*239b0*/  MUFU.EX2 R107, R107 ;  /* 0x0000006b006b7308 */ /* 0x000e660000000800 */
[C---:B------:R-:W-:Y:S01]  /*239c0*/  HMMA.16816.F32.BF16 R24, R32.reuse, R46, R24 ;  /* 0x0000002e2018723c */ /* 0x040fe20000041818 */
[----:B------:R-:W1:Y:S06]  /*239d0*/  LDSM.16.MT88.4 R44, [R226+0x10000] ;  /* 0x01000000e22c783b */ /* 0x000e6c0000004200 */
[----:B------:R-:W-:Y:S01]  /*239e0*/  MUFU.EX2 R108, R108 ;  /* 0x0000006c006c7308 */ /* 0x000fe20000000800 */
[C---:B------:R-:W-:Y:S08]  /*239f0*/  HMMA.16816.F32.BF16 R28, R32.reuse, R48, R28 ;  /* 0x00000030201c723c */ /* 0x040ff0000004181c */
[----:B------:R-:W-:Y:S01]  /*23a00*/  HMMA.16816.F32.BF16 R132, R32, R50, R132 ;  /* 0x000000322084723c */ /* 0x000fe20000041884 */
[----:B------:R-:W1:Y:S01]  /*23a10*/  LDSM.16.MT88.4 R48, [R225+0x10000] ;  /* 0x01000000e130783b */ /* 0x000e620000004200 */
[----:B------:R-:W1:Y:S05]  /*23a20*/  MUFU.EX2 R110, R110 ;  /* 0x0000006e006e7308 */ /* 0x000e6a0000000800 */
[C---:B------:R-:W-:Y:S01]  /*23a30*/  F2FP.BF16.PACK_AB R32, R99.reuse, R97 ;  /* 0x000000616320723e */ /* 0x040fe200000010ff */
[----:B------:R-:W-:Y:S01]  /*23a40*/  FADD.FTZ R99, R99, R95 ;  /* 0x0000005f63637221 */ /* 0x000fe20000010000 */
[----:B------:R-:W-:Y:S03]  /*23a50*/  F2FP.BF16.PACK_AB R33, R100, R101 ;  /* 0x000000656421723e */ /* 0x000fe600000010ff */
[----:B--2---:R-:W-:Y:S01]  /*23a60*/  F2FP.BF16.PACK_AB R34, R103, R102 ;  /* 0x000000666722723e */ /* 0x004fe200000010ff */
[----:B------:R-:W-:Y:S01]  /*23a70*/  MUFU.EX2 R109, R109 ;  /* 0x0000006d006d7308 */ /* 0x000fe20000000800 */
[----:B-----5:R-:W-:Y:S01]  /*23a80*/  F2FP.BF16.PACK_AB R35, R105, R104 ;  /* 0x000000686923723e */ /* 0x020fe200000010ff */
[----:B------:R-:W-:Y:S02]  /*23a90*/  FADD.FTZ R99, R102, R99 ;  /* 0x0000006366637221 */ /* 0x000fe40000010000 */
[----:B------:R-:W-:Y:S02]  /*23aa0*/  FADD.FTZ R101, R101, R96 ;  /* 0x0000006065657221 */ /* 0x000fe40000010000 */
[----:B------:R-:W-:Y:S02]  /*23ab0*/  FADD.FTZ R103, R103, R99 ;  /* 0x0000006367677221 */ /* 0x000fe40000010000 */
[C---:B----4-:R-:W-:Y:S02]  /*23ac0*/  HMMA.16816.F32.BF16 R4, R32.reuse, R36, R4 ;  /* 0x000000242004723c */ /* 0x050fe40000041804 */
[----:B------:R-:W2:Y:S01]  /*23ad0*/  MUFU.EX2 R111, R111 ;  /* 0x0000006f006f7308 */ /* 0x000ea20000000800 */
[----:B------:R-:W-:Y:S02]  /*23ae0*/  FADD.FTZ R103, R106, R103 ;  /* 0x000000676a677221 */ /* 0x000fe40000010000 */
[----:B------:R-:W-:Y:S03]  /*23af0*/  FADD.FTZ R101, R100, R101 ;  /* 0x0000006564657221 */ /* 0x000fe60000010000 */
[C---:B------:R-:W-:Y:S01]  /*23b00*/  HMMA.16816.F32.BF16 R8, R32.reuse, R38, R8 ;  /* 0x000000262008723c */ /* 0x040fe20000041808 */
[----:B------:R-:W4:Y:S03]  /*23b10*/  LDSM.16.MT88.4 R36, [R228+0x10800] ;  /* 0x01080000e424783b */ /* 0x000f260000004200 */
[----:B------:R-:W-:Y:S01]  /*23b20*/  MUFU.EX2 R112, R112 ;  /* 0x0000007000707308 */ /* 0x000fe20000000800 */
[----:B------:R-:W-:Y:S03]  /*23b30*/  FADD.FTZ R104, R104, R101 ;  /* 0x0000006568687221 */ /* 0x000fe60000010000 */
[C---:B---3--:R-:W-:Y:S04]  /*23b40*/  HMMA.16816.F32.BF16 R12, R32.reuse, R40, R12 ;  /* 0x00000028200c723c */ /* 0x048fe8000004180c */
[----:B------:R-:W-:Y:S02]  /*23b50*/  FADD.FTZ R104, R105, R104 ;  /* 0x0000006869687221 */ /* 0x000fe40000010000 */
[----:B------:R-:W3:Y:S02]  /*23b60*/  MUFU.EX2 R113, R113 ;  /* 0x0000007100717308 */ /* 0x000ee40000000800 */
[C---:B------:R-:W-:Y:S01]  /*23b70*/  HMMA.16816.F32.BF16 R16, R32.reuse, R42, R16 ;  /* 0x0000002a2010723c */ /* 0x040fe20000041810 */
[----:B------:R-:W5:Y:S07]  /*23b80*/  LDSM.16.MT88.4 R40, [R227+0x10800] ;  /* 0x01080000e328783b */ /* 0x000f6e0000004200 */
[C---:B-1----:R-:W-:Y:S01]  /*23b90*/  HMMA.16816.F32.BF16 R20, R32.reuse, R44, R20 ;  /* 0x0000002c2014723c */ /* 0x042fe20000041814 */
[----:B------:R-:W1:Y:S07]  /*23ba0*/  MUFU.EX2 R114, R114 ;  /* 0x0000007200727308 */ /* 0x000e6e0000000800 */
[C---:B------:R-:W-:Y:S01]  /*23bb0*/  HMMA.16816.F32.BF16 R24, R32.reuse, R46, R24 ;  /* 0x0000002e2018723c */ /* 0x040fe20000041818 */
[----:B------:R-:W1:Y:S02]  /*23bc0*/  LDSM.16.MT88.4 R44, [R226+0x10800] ;  /* 0x01080000e22c783b */ /* 0x000e640000004200 */
[----:B------:R-:W1:Y:S05]  /*23bd0*/  MUFU.EX2 R115, R115 ;  /* 0x0000007300737308 */ /* 0x000e6a0000000800 */
[C---:B------:R-:W-:Y:S05]  /*23be0*/  HMMA.16816.F32.BF16 R28, R32.reuse, R48, R28 ;  /* 0x00000030201c723c */ /* 0x040fea000004181c */
[----:B------:R-:W-:Y:S02]  /*23bf0*/  MUFU.EX2 R48, R118 ;  /* 0x0000007600307308 */ /* 0x000fe40000000800 */
[----:B------:R-:W-:Y:S01]  /*23c00*/  FFMA.FTZ R49, R119, R3, -R172 ;  /* 0x0000000377317223 */ /* 0x000fe200000108ac */
[----:B------:R-:W-:Y:S07]  /*23c10*/  HMMA.16816.F32.BF16 R132, R32, R50, R132 ;  /* 0x000000322084723c */ /* 0x000fee0000041884 */
[----:B------:R-:W-:Y:S01]  /*23c20*/  F2FP.BF16.PACK_AB R32, R107, R106 ;  /* 0x0000006a6b20723e */ /* 0x000fe200000010ff */
[----:B------:R-:W1:Y:S01]  /*23c30*/  MUFU.EX2 R49, R49 ;  /* 0x0000003100317308 */ /* 0x000e620000000800 */
[----:B------:R-:W-:Y:S03]  /*23c40*/  F2FP.BF16.PACK_AB R33, R110, R108 ;  /* 0x0000006c6e21723e */ /* 0x000fe600000010ff */
[----:B--2---:R-:W-:Y:S01]  /*23c50*/  F2FP.BF16.PACK_AB R34, R111, R109 ;  /* 0x0000006d6f22723e */ /* 0x004fe200000010ff */
[-CC-:B------:R-:W-:Y:S01]  /*23c60*/  FFMA.FTZ R50, R120, R3.reuse, -R174.reuse ;  /* 0x0000000378327223 */ /* 0x180fe200000108ae */
[----:B---3--:R-:W-:Y:S01]  /*23c70*/  F2FP.BF16.PACK_AB R35, R113, R112 ;  /* 0x000000707123723e */ /* 0x008fe200000010ff */
[-CC-:B------:R-:W-:Y:S02]  /*23c80*/  FFMA.FTZ R51, R121, R3.reuse, -R174.reuse ;  /* 0x0000000379337223 */ /* 0x180fe400000108ae */
[-C--:B------:R-:W-:Y:S01]  /*23c90*/  FFMA.FTZ R174, R129, R3.reuse, -R174 ;  /* 0x0000000381ae7223 */ /* 0x080fe200000108ae */
[----:B------:R-:W-:Y:S01]  /*23ca0*/  MUFU.EX2 R116, R116 ;  /* 0x0000007400747308 */ /* 0x000fe20000000800 */
[----:B------:R-:W-:Y:S02]  /*23cb0*/  FADD.FTZ R107, R107, R103 ;  /* 0x000000676b6b7221 */ /* 0x000fe40000010000 */
[C---:B----4-:R-:W-:Y:S03]  /*23cc0*/  HMMA.16816.F32.BF16 R4, R32.reuse, R36, R4 ;  /* 0x000000242004723c */ /* 0x050fe60000041804 */
[----:B------:R-:W-:Y:S02]  /*23cd0*/  FADD.FTZ R107, R109, R107 ;  /* 0x0000006b6d6b7221 */ /* 0x000fe40000010000 */
[----:B------:R-:W-:Y:S02]  /*23ce0*/  FADD.FTZ R108, R108, R104 ;  /* 0x000000686c6c7221 */ /* 0x000fe40000010000 */
[----:B------:R-:W-:Y:S01]  /*23cf0*/  MUFU.EX2 R174, R174 ;  /* 0x000000ae00ae7308 */ /* 0x000fe20000000800 */
[C---:B------:R-:W-:Y:S01]  /*23d00*/  HMMA.16816.F32.BF16 R8, R32.reuse, R38, R8 ;  /* 0x000000262008723c */ /* 0x040fe20000041808 */
[----:B------:R-:W2:Y:S03]  /*23d10*/  LDSM.16.MT88.4 R36, [R225+0x10800] ;  /* 0x01080000e124783b */ /* 0x000ea60000004200 */
[----:B------:R-:W-:Y:S02]  /*23d20*/  FADD.FTZ R111, R111, R107 ;  /* 0x0000006b6f6f7221 */ /* 0x000fe40000010000 */
[----:B------:R-:W-:Y:S02]  /*23d30*/  FADD.FTZ R108, R110, R108 ;  /* 0x0000006c6e6c7221 */ /* 0x000fe40000010000 */
[C---:B-----5:R-:W-:Y:S01]  /*23d40*/  HMMA.16816.F32.BF16 R12, R32.reuse, R40, R12 ;  /* 0x00000028200c723c */ /* 0x060fe2000004180c */
[----:B------:R-:W-:Y:S03]  /*23d50*/  MUFU.EX2 R50, R50 ;  /* 0x0000003200327308 */ /* 0x000fe60000000800 */
[----:B-1----:R-:W-:Y:S02]  /*23d60*/  FADD.FTZ R111, R114, R111 ;  /* 0x0000006f726f7221 */ /* 0x002fe40000010000 */
[----:B------:R-:W-:Y:S02]  /*23d70*/  FADD.FTZ R112, R112, R108 ;  /* 0x0000006c70707221 */ /* 0x000fe40000010000 */
[C---:B------:R-:W-:Y:S01]  /*23d80*/  HMMA.16816.F32.BF16 R16, R32.reuse, R42, R16 ;  /* 0x0000002a2010723c */ /* 0x040fe20000041810 */
[----:B------:R-:W1:Y:S02]  /*23d90*/  LDSM.16.MT88.4 R40, [R228+0x11000] ;  /* 0x01100000e428783b */ /* 0x000e640000004200 */
[----:B------:R-:W3:Y:S01]  /*23da0*/  MUFU.EX2 R51, R51 ;  /* 0x0000003300337308 */ /* 0x000ee20000000800 */
[----:B------:R-:W-:Y:S04]  /*23db0*/  FADD.FTZ R112, R113, R112 ;  /* 0x0000007071707221 */ /* 0x000fe80000010000 */
[C---:B------:R-:W-:Y:S05]  /*23dc0*/  HMMA.16816.F32.BF16 R20, R32.reuse, R44, R20 ;  /* 0x0000002c2014723c */ /* 0x040fea0000041814 */
[----:B------:R-:W4:Y:S03]  /*23dd0*/  MUFU.EX2 R117, R117 ;  /* 0x0000007500757308 */ /* 0x000f260000000800 */
[C---:B------:R-:W-:Y:S01]  /*23de0*/  HMMA.16816.F32.BF16 R24, R32.reuse, R46, R24 ;  /* 0x0000002e2018723c */ /* 0x040fe20000041818 */
[----:B------:R-:W5:Y:S06]  /*23df0*/  LDSM.16.MT88.4 R44, [R227+0x11000] ;  /* 0x01100000e32c783b */ /* 0x000f6c0000004200 */
[----:B------:R-:W1:Y:S01]  /*23e00*/  MUFU.EX2 R52, R124 ;  /* 0x0000007c00347308 */ /* 0x000e620000000800 */
[C---:B--2---:R-:W-:Y:S08]  /*23e10*/  HMMA.16816.F32.BF16 R28, R32.reuse, R36, R28 ;  /* 0x00000024201c723c */ /* 0x044ff0000004181c */
[----:B------:R-:W-:Y:S01]  /*23e20*/  HMMA.16816.F32.BF16 R132, R32, R38, R132 ;  /* 0x000000262084723c */ /* 0x000fe20000041884 */
[----:B------:R-:W2:Y:S01]  /*23e30*/  LDSM.16.MT88.4 R36, [R226+0x11000] ;  /* 0x01100000e224783b */ /* 0x000ea20000004200 */
[----:B------:R-:W5:Y:S05]  /*23e40*/  MUFU.EX2 R53, R125 ;  /* 0x0000007d00357308 */ /* 0x000f6a0000000800 */
[C---:B------:R-:W-:Y:S01]  /*23e50*/  F2FP.BF16.PACK_AB R32, R115.reuse, R114 ;  /* 0x000000727320723e */ /* 0x040fe200000010ff */
[----:B------:R-:W-:Y:S01]  /*23e60*/  FADD.FTZ R115, R115, R111 ;  /* 0x0000006f73737221 */ /* 0x000fe20000010000 */
[----:B------:R-:W-:Y:S03]  /*23e70*/  F2FP.BF16.PACK_AB R33, R49, R48 ;  /* 0x000000303121723e */ /* 0x000fe600000010ff */
[----:B---3--:R-:W-:Y:S01]  /*23e80*/  F2FP.BF16.PACK_AB R34, R51, R50 ;  /* 0x000000323322723e */ /* 0x008fe200000010ff */
[----:B------:R-:W-:Y:S01]  /*23e90*/  MUFU.EX2 R54, R54 ;  /* 0x0000003600367308 */ /* 0x000fe20000000800 */
[----:B----4-:R-:W-:Y:S01]  /*23ea0*/  F2FP.BF16.PACK_AB R35, R117, R116 ;  /* 0x000000747523723e */ /* 0x010fe200000010ff */
[----:B------:R-:W-:Y:S02]  /*23eb0*/  FADD.FTZ R115, R50, R115 ;  /* 0x0000007332737221 */ /* 0x000fe40000010000 */
[----:B------:R-:W-:Y:S02]  /*23ec0*/  FADD.FTZ R48, R48, R112 ;  /* 0x0000007030307221 */ /* 0x000fe40000010000 */
[----:B------:R-:W-:Y:S02]  /*23ed0*/  FADD.FTZ R51, R51, R115 ;  /* 0x0000007333337221 */ /* 0x000fe40000010000 */
[C---:B-1----:R-:W-:Y:S02]  /*23ee0*/  HMMA.16816.F32.BF16 R4, R32.reuse, R40, R4 ;  /* 0x000000282004723c */ /* 0x042fe40000041804 */
[----:B------:R-:W-:Y:S01]  /*23ef0*/  MUFU.EX2 R55, R55 ;  /* 0x0000003700377308 */ /* 0x000fe20000000800 */
[----:B------:R-:W-:Y:S02]  /*23f00*/  FADD.FTZ R51, R52, R51 ;  /* 0x0000003334337221 */ /* 0x000fe40000010000 */
[----:B------:R-:W-:Y:S02]  /*23f10*/  FADD.FTZ R48, R49, R48 ;  /* 0x0000003031307221 */ /* 0x000fe40000010000 */
[----:B-----5:R-:W-:Y:S01]  /*23f20*/  FADD.FTZ R51, R53, R51 ;  /* 0x0000003335337221 */ /* 0x020fe20000010000 */
[C---:B------:R-:W-:Y:S01]  /*23f30*/  HMMA.16816.F32.BF16 R8, R32.reuse, R42, R8 ;  /* 0x0000002a2008723c */ /* 0x040fe20000041808 */
[----:B------:R-:W1:Y:S03]  /*23f40*/  LDSM.16.MT88.4 R40, [R225+0x11000] ;  /* 0x01100000e128783b */ /* 0x000e660000004200 */
[----:B------:R-:W3:Y:S01]  /*23f50*/  MUFU.EX2 R56, R56 ;  /* 0x0000003800387308 */ /* 0x000ee20000000800 */
[----:B------:R-:W-:Y:S03]  /*23f60*/  FADD.FTZ R116, R116, R48 ;  /* 0x0000003074747221 */ /* 0x000fe60000010000 */
[C---:B------:R-:W-:Y:S04]  /*23f70*/  HMMA.16816.F32.BF16 R12, R32.reuse, R44, R12 ;  /* 0x0000002c200c723c */ /* 0x040fe8000004180c */
[----:B------:R-:W-:Y:S03]  /*23f80*/  FADD.FTZ R116, R117, R116 ;  /* 0x0000007475747221 */ /* 0x000fe60000010000 */
[-CC-:B------:R-:W-:Y:S01]  /*23f90*/  FFMA.FTZ R44, R130, R3.reuse, -R172.reuse ;  /* 0x00000003822c7223 */ /* 0x180fe200000108ac */
[C---:B------:R-:W-:Y:S04]  /*23fa0*/  HMMA.16816.F32.BF16 R16, R32.reuse, R46, R16 ;  /* 0x0000002e2010723c */ /* 0x040fe80000041810 */
[----:B------:R-:W-:Y:S01]  /*23fb0*/  FFMA.FTZ R172, R131, R3, -R172 ;  /* 0x0000000383ac7223 */ /* 0x000fe200000108ac */
[----:B------:R-:W-:Y:S01]  /*23fc0*/  MUFU.EX2 R44, R44 ;  /* 0x0000002c002c7308 */ /* 0x000fe20000000800 */
[----:B------:R-:W-:Y:S02]  /*23fd0*/  IADD3 R3, R247, -0x1, RZ ;  /* 0xfffffffff7037810 */ /* 0x000fe40007ffe0ff */
[C---:B--2---:R-:W-:Y:S04]  /*23fe0*/  HMMA.16816.F32.BF16 R20, R32.reuse, R36, R20 ;  /* 0x000000242014723c */ /* 0x044fe80000041814 */
[----:B---3--:R-:W-:Y:S01]  /*23ff0*/  FADD.FTZ R51, R56, R51 ;  /* 0x0000003338337221 */ /* 0x008fe20000010000 */
[----:B------:R-:W-:Y:S02]  /*24000*/  MOV R247, R3 ;  /* 0x0000000300f77202 */ /* 0x000fe40000000f00 */
[----:B------:R-:W2:Y:S01]  /*24010*/  MUFU.EX2 R172, R172 ;  /* 0x000000ac00ac7308 */ /* 0x000ea20000000800 */
[C---:B------:R-:W-:Y:S08]  /*24020*/  HMMA.16816.F32.BF16 R24, R32.reuse, R38, R24 ;  /* 0x000000262018723c */ /* 0x040ff00000041818 */
[C---:B-1----:R-:W-:Y:S08]  /*24030*/  HMMA.16816.F32.BF16 R28, R32.reuse, R40, R28 ;  /* 0x00000028201c723c */ /* 0x042ff0000004181c */
[----:B------:R-:W-:Y:S07]  /*24040*/  HMMA.16816.F32.BF16 R132, R32, R42, R132 ;  /* 0x0000002a2084723c */ /* 0x000fee0000041884 */
[----:B------:R-:W-:Y:S02]  /*24050*/  F2FP.BF16.PACK_AB R32, R53, R52 ;  /* 0x000000343520723e */ /* 0x000fe400000010ff */
[C---:B------:R-:W-:Y:S03]  /*24060*/  F2FP.BF16.PACK_AB R33, R55.reuse, R54 ;  /* 0x000000363721723e */ /* 0x040fe600000010ff */
[----:B------:R-:W-:Y:S01]  /*24070*/  F2FP.BF16.PACK_AB R34, R174, R56 ;  /* 0x00000038ae22723e */ /* 0x000fe200000010ff */
[----:B------:R-:W-:Y:S01]  /*24080*/  FADD.FTZ R54, R54, R116 ;  /* 0x0000007436367221 */ /* 0x000fe20000010000 */
[----:B--2---:R-:W-:Y:S03]  /*24090*/  F2FP.BF16.PACK_AB R35, R172, R44 ;  /* 0x0000002cac23723e */ /* 0x004fe600000010ff */
[----:B------:R-:W-:Y:S04]  /*240a0*/  FADD.FTZ R54, R55, R54 ;  /* 0x0000003637367221 */ /* 0x000fe80000010000 */
[C---:B------:R-:W-:Y:S01]  /*240b0*/  HMMA.16816.F32.BF16 R160, R32.reuse, R156, R4 ;  /* 0x0000009c20a0723c */ /* 0x040fe20000041804 */
[----:B------:R-:W1:Y:S02]  /*240c0*/  LDSM.16.MT88.4 R4, [R225+0x11800] ;  /* 0x01180000e104783b */ /* 0x000e640000004200 */
[----:B------:R-:W-:Y:S04]  /*240d0*/  FADD.FTZ R54, R44, R54 ;  /* 0x000000362c367221 */ /* 0x000fe80000010000 */
[----:B------:R-:W-:Y:S01]  /*240e0*/  FADD.FTZ R252, R172, R54 ;  /* 0x00000036acfc7221 */ /* 0x000fe20000010000 */
        /* <DEDUP_REMOVED lines=8> */
[----:B------:R1:W-:Y:S04]  /*24170*/  STL [R1], R4 ;  /* 0x0000000401007387 */ /* 0x0003e80000100800 */
[----:B------:R-:W-:-:S05]  /*24180*/  @P0 BRA `(.L_x_2707) ;  /* 0xffffade000000947 */ /* 0x000fca000383ffff */
.L_x_2698:
[----:B------:R-:W-:Y:S02]  /*24190*/  ULDC.64 UR4, c[0x0][0x40] ;  /* 0x0000100000047ab9 */ /* 0x000fe40000000a00 */
[----:B------:R-:W-:-:S04]  /*241a0*/  UIADD3 UR4, UP0, UR4, 0x160, URZ ;  /* 0x0000016004047890 */ /* 0x000fc8000ff1e03f */
[----:B------:R-:W-:Y:S02]  /*241b0*/  UIADD3.X UR5, URZ, UR5, URZ, UP0, !UPT ;  /* 0x000000053f057290 */ /* 0x000fe400087fe43f */
[----:B------:R-:W-:-:S04]  /*241c0*/  IMAD.U32 R8, RZ, RZ, UR4 ;  /* 0x00000004ff087e24 */ /* 0x000fc8000f8e00ff */
[----:B------:R-:W-:Y:S01]  /*241d0*/  IMAD.U32 R9, RZ, RZ, UR5 ;  /* 0x00000005ff097e24 */ /* 0x000fe2000f8e00ff */
[----:B------:R-:W-:Y:S01]  /*241e0*/  ULDC.64 UR4, c[0x0][0x118] ;  /* 0x0000460000047ab9 */ /* 0x000fe20000000a00 */
[----:B------:R-:W-:-:S03]  /*241f0*/  MOV R6, 0x1f ;  /* 0x0000001f00067802 */ /* 0x000fc60000000f00 */
[----:B-1----:R1:W5:Y:S01]  /*24200*/  LD.E R4, [R8.64+0xd8] ;  /* 0x0000d80408047980 */ /* 0x002362000c101900 */
[----:B------:R-:W-:Y:S01]  /*24210*/  MOV R3, 0xffffffff ;  /* 0xffffffff00037802 */ /* 0x000fe20000000f00 */
[----:B------:R-:W-:Y:S05]  /*24220*/  BRA.DIV ~URZ, `(.L_x_2708) ;  /* 0x000011a27f007947 */ /* 0x000fea000b800000 */
[----:B------:R-:W2:Y:S04]  /*24230*/  LDL R5, [R1] ;  /* 0x0000000001057983 */ /* 0x000ea80000100800 */
[----:B--2---:R2:W3:Y:S02]  /*24240*/  SHFL.BFLY PT, R10, R5, 0x2, 0x1f ;  /* 0x0c401f00050a7f89 */ /* 0x0044e400000e0000 */
.L_x_2721:
[----:B--2---:R-:W2:Y:S02]  /*24250*/  LDL.LU R5, [R1] ;  /* 0x0000000001057983 */ /* 0x004ea40000300800 */
[----:B--23--:R-:W-:Y:S01]  /*24260*/  FADD.FTZ R10, R10, R5 ;  /* 0x000000050a0a7221 */ /* 0x00cfe20000010000 */
[----:B------:R-:W-:Y:S05]  /*24270*/  BRA.DIV ~URZ, `(.L_x_2709) ;  /* 0x000011b27f007947 */ /* 0x000fea000b800000 */
[----:B------:R-:W2:Y:S04]  /*24280*/  SHFL.BFLY PT, R5, R252, 0x2, 0x1f ;  /* 0x0c401f00fc057f89 */ /* 0x000ea800000e0000 */
[----:B------:R-:W3:Y:S01]  /*24290*/  SHFL.BFLY PT, R3, R10, 0x1, 0x1f ;  /* 0x0c201f000a037f89 */ /* 0x000ee200000e0000 */
[----:B--2---:R-:W-:-:S02]  /*242a0*/  FADD.FTZ R252, R5, R252 ;  /* 0x000000fc05fc7221 */ /* 0x004fc40000010000 */
[----:B---3--:R-:W-:-:S03]  /*242b0*/  FADD.FTZ R10, R10, R3 ;  /* 0x000000030a0a7221 */ /* 0x008fc60000010000 */
[----:B------:R2:W3:Y:S04]  /*242c0*/  SHFL.BFLY PT, R7, R252, 0x1, 0x1f ;  /* 0x0c201f00fc077f89 */ /* 0x0004e800000e0000 */
.L_x_2722:
[----:B------:R-:W4:Y:S01]  /*242d0*/  S2R R5, SR_TID.X ;  /* 0x0000000000057919 */ /* 0x000f220000002100 */
[----:B--23--:R-:W-:Y:S01]  /*242e0*/  FADD.FTZ R252, R7, R252 ;  /* 0x000000fc07fc7221 */ /* 0x00cfe20000010000 */
[----:B------:R-:W-:Y:S01]  /*242f0*/  FSETP.NE.FTZ.AND P4, PT, R10, RZ, PT ;  /* 0x000000ff0a00720b */ /* 0x000fe20003f95000 */
[----:B------:R-:W-:Y:S01]  /*24300*/  IMAD.MOV.U32 R6, RZ, RZ, 0x3f800000 ;  /* 0x3f800000ff067424 */ /* 0x000fe200078e00ff */
[----:B------:R-:W-:Y:S01]  /*24310*/  MOV R3, 0x3f800000 ;  /* 0x3f80000000037802 */ /* 0x000fe20000000f00 */
[----:B------:R-:W-:Y:S01]  /*24320*/  ULDC.64 UR4, c[0x0][0x118] ;  /* 0x0000460000047ab9 */ /* 0x000fe20000000a00 */
[----:B------:R-:W-:-:S09]  /*24330*/  FSETP.NE.FTZ.AND P3, PT, R252, RZ, PT ;  /* 0x000000fffc00720b */ /* 0x000fd20003f75000 */
[----:B------:R-:W2:Y:S08]  /*24340*/  @P4 MUFU.RCP R3, R10 ;  /* 0x0000000a00034308 */ /* 0x000eb00000001000 */
[----:B------:R-:W3:Y:S01]  /*24350*/  @P3 MUFU.RCP R6, R252 ;  /* 0x000000fc00063308 */ /* 0x000ee20000001000 */
[----:B----4-:R-:W-:-:S04]  /*24360*/  SHF.R.S32.HI R7, RZ, 0x1f, R5 ;  /* 0x0000001fff077819 */ /* 0x010fc80000011405 */
[----:B------:R-:W-:Y:S01]  /*24370*/  LEA.HI R11, R7, R5, RZ, 0x2 ;  /* 0x00000005070b7211 */ /* 0x000fe200078f10ff */
[----:B--2---:R-:W-:-:S03]  /*24380*/  FMUL.FTZ R160, R3, R160 ;  /* 0x000000a003a07220 */ /* 0x004fc60000410000 */
[--C-:B------:R-:W-:Y:S01]  /*24390*/  SHF.R.S32.HI R13, RZ, 0x2, R11.reuse ;  /* 0x00000002ff0d7819 */ /* 0x100fe2000001140b */
[C---:B------:R-:W-:Y:S01]  /*243a0*/  FMUL.FTZ R161, R3.reuse, R161 ;  /* 0x000000a103a17220 */ /* 0x040fe20000410000 */
[----:B------:R-:W-:Y:S01]  /*243b0*/  SHF.R.S32.HI R12, RZ, 0x1f, R11 ;  /* 0x0000001fff0c7819 */ /* 0x000fe2000001140b */
[----:B------:R-:W-:Y:S01]  /*243c0*/  FMUL.FTZ R156, R3, R156 ;  /* 0x0000009c039c7220 */ /* 0x000fe20000410000 */
[----:B------:R-:W-:Y:S01]  /*243d0*/  LOP3.LUT R11, R11, 0x3ffffffc, RZ, 0xc0, !PT ;  /* 0x3ffffffc0b0b7812 */ /* 0x000fe200078ec0ff */
[----:B------:R-:W-:Y:S01]  /*243e0*/  FMUL.FTZ R157, R3, R157 ;  /* 0x0000009d039d7220 */ /* 0x000fe20000410000 */
[----:B------:R-:W-:Y:S01]  /*243f0*/  LEA.HI R12, R12, R13, RZ, 0x3 ;  /* 0x0000000d0c0c7211 */ /* 0x000fe200078f18ff */
[C---:B---3--:R-:W-:Y:S01]  /*24400*/  FMUL.FTZ R163, R6.reuse, R163 ;  /* 0x000000a306a37220 */ /* 0x048fe20000410000 */
[----:B------:R-:W-:Y:S01]  /*24410*/  IADD3 R11, -R11, R5, RZ ;  /* 0x000000050b0b7210 */ /* 0x000fe20007ffe1ff */
[----:B------:R-:W-:Y:S01]  /*24420*/  FMUL.FTZ R162, R6, R162 ;  /* 0x000000a206a27220 */ /* 0x000fe20000410000 */
[----:B------:R-:W-:Y:S01]  /*24430*/  LOP3.LUT R12, R12, 0xfffffff8, RZ, 0xc0, !PT ;  /* 0xfffffff80c0c7812 */ /* 0x000fe200078ec0ff */
[C---:B------:R-:W-:Y:S01]  /*24440*/  FMUL.FTZ R159, R6.reuse, R159 ;  /* 0x0000009f069f7220 */ /* 0x040fe20000410000 */
[----:B------:R-:W-:Y:S01]  /*24450*/  F2FP.BF16.PACK_AB R160, R161, R160 ;  /* 0x000000a0a1a0723e */ /* 0x000fe200000010ff */
[----:B------:R-:W-:Y:S01]  /*24460*/  FMUL.FTZ R158, R6, R158 ;  /* 0x0000009e069e7220 */ /* 0x000fe20000410000 */
[----:B------:R-:W-:Y:S01]  /*24470*/  IADD3 R12, R13, -R12, RZ ;  /* 0x8000000c0d0c7210 */ /* 0x000fe20007ffe0ff */
[----:B------:R-:W-:Y:S01]  /*24480*/  FMUL.FTZ R152, R3, R152 ;  /* 0x0000009803987220 */ /* 0x000fe20000410000 */
[----:B------:R-:W-:Y:S01]  /*24490*/  LEA.HI R13, R7, R5, RZ, 0x5 ;  /* 0x00000005070d7211 */ /* 0x000fe200078f28ff */
[----:B------:R-:W-:Y:S01]  /*244a0*/  FMUL.FTZ R153, R3, R153 ;  /* 0x0000009903997220 */ /* 0x000fe20000410000 */
[C---:B------:R-:W-:Y:S01]  /*244b0*/  LOP3.LUT R16, R12.reuse, 0x1, RZ, 0xc0, !PT ;  /* 0x000000010c107812 */ /* 0x040fe200078ec0ff */
[----:B------:R-:W-:Y:S01]  /*244c0*/  IMAD.SHL.U32 R14, R12, 0x40, RZ ;  /* 0x000000400c0e7824 */ /* 0x000fe200078e00ff */
[----:B------:R-:W-:Y:S01]  /*244d0*/  SHF.R.S32.HI R15, RZ, 0x5, R13 ;  /* 0x00000005ff0f7819 */ /* 0x000fe2000001140d */
[----:B------:R-:W-:Y:S01]  /*244e0*/  FMUL.FTZ R155, R6, R155 ;  /* 0x0000009b069b7220 */ /* 0x000fe20000410000 */
[----:B------:R-:W-:Y:S01]  /*244f0*/  ISETP.NE.U32.AND P0, PT, R16, 0x1, PT ;  /* 0x000000011000780c */ /* 0x000fe20003f05070 */
[----:B------:R-:W-:Y:S01]  /*24500*/  FMUL.FTZ R154, R6, R154 ;  /* 0x0000009a069a7220 */ /* 0x000fe20000410000 */
[----:B------:R-:W-:Y:S01]  /*24510*/  LOP3.LUT R14, R14, 0x1c0, RZ, 0xc0, !PT ;  /* 0x000001c00e0e7812 */ /* 0x000fe200078ec0ff */
[----:B------:R-:W-:Y:S01]  /*24520*/  IMAD R11, R15, 0x200, R11 ;  /* 0x000002000f0b7824 */ /* 0x000fe200078e020b */
[----:B------:R-:W-:Y:S01]  /*24530*/  R2P PR, R12, 0x6 ;  /* 0x000000060c007804 */ /* 0x000fe20000000000 */
[C---:B------:R-:W-:Y:S01]  /*24540*/  FMUL.FTZ R148, R3.reuse, R148 ;  /* 0x0000009403947220 */ /* 0x040fe20000410000 */
[----:B------:R-:W-:Y:S01]  /*24550*/  LEA.HI R14, R14, R14, RZ, 0x1d ;  /* 0x0000000e0e0e7211 */ /* 0x000fe200078fe8ff */
[----:B------:R-:W-:Y:S01]  /*24560*/  FMUL.FTZ R149, R3, R149 ;  /* 0x0000009503957220 */ /* 0x000fe20000410000 */
[----:B------:R-:W-:Y:S01]  /*24570*/  MOV R16, 0xfffffff0 ;  /* 0xfffffff000107802 */ /* 0x000fe20000000f00 */
[----:B------:R-:W-:Y:S01]  /*24580*/  FMUL.FTZ R151, R6, R151 ;  /* 0x0000009706977220 */ /* 0x000fe20000410000 */
[----:B------:R-:W-:Y:S01]  /*24590*/  MOV R12, 0x20 ;  /* 0x00000020000c7802 */ /* 0x000fe20000000f00 */
[----:B------:R-:W-:Y:S01]  /*245a0*/  IMAD.U32 R11, R11, 0x2, R14 ;  /* 0x000000020b0b7824 */ /* 0x000fe200078e000e */
[----:B------:R-:W-:Y:S01]  /*245b0*/  SEL R16, R16, 0x10, !P0 ;  /* 0x0000001010107807 */ /* 0x000fe20004000000 */
[----:B------:R-:W-:Y:S01]  /*245c0*/  FMUL.FTZ R150, R6, R150 ;  /* 0x0000009606967220 */ /* 0x000fe20000410000 */
[----:B------:R-:W-:Y:S01]  /*245d0*/  SEL R12, R12, 0xffffffe0, !P1 ;  /* 0xffffffe00c0c7807 */ /* 0x000fe20004800000 */
[----:B------:R-:W-:Y:S01]  /*245e0*/  IMAD.SHL.U32 R11, R11, 0x2, RZ ;  /* 0x000000020b0b7824 */ /* 0x000fe200078e00ff */
[----:B------:R-:W-:Y:S01]  /*245f0*/  F2FP.BF16.PACK_AB R162, R163, R162 ;  /* 0x000000a2a3a2723e */ /* 0x000fe200000010ff */
[----:B------:R-:W-:Y:S01]  /*24600*/  FMUL.FTZ R144, R3, R144 ;  /* 0x0000009003907220 */ /* 0x000fe20000410000 */
[----:B------:R-:W-:Y:S01]  /*24610*/  F2FP.BF16.PACK_AB R156, R157, R156 ;  /* 0x0000009c9d9c723e */ /* 0x000fe200000010ff */
[----:B------:R-:W-:Y:S01]  /*24620*/  FMUL.FTZ R145, R3, R145 ;  /* 0x0000009103917220 */ /* 0x000fe20000410000 */
[C---:B------:R-:W-:Y:S01]  /*24630*/  IADD3 R17, R11.reuse, 0x40, RZ ;  /* 0x000000400b117810 */ /* 0x040fe20007ffe0ff */
[C---:B------:R-:W-:Y:S01]  /*24640*/  FMUL.FTZ R147, R6.reuse, R147 ;  /* 0x0000009306937220 */ /* 0x040fe20000410000 */
[C---:B------:R-:W-:Y:S01]  /*24650*/  @P2 IADD3 R17, R11.reuse, -0x40, RZ ;  /* 0xffffffc00b112810 */ /* 0x040fe20007ffe0ff */
[C---:B------:R-:W-:Y:S01]  /*24660*/  FMUL.FTZ R146, R6.reuse, R146 ;  /* 0x0000009206927220 */ /* 0x040fe20000410000 */
[----:B------:R-:W-:Y:S01]  /*24670*/  IADD3 R14, R11, R16, RZ ;  /* 0x000000100b0e7210 */ /* 0x000fe20007ffe0ff */
[----:B------:R-:W-:Y:S01]  /*24680*/  FMUL.FTZ R140, R3, R140 ;  /* 0x0000008c038c7220 */ /* 0x000fe20000410000 */
[----:B------:R-:W-:Y:S01]  /*24690*/  F2FP.BF16.PACK_AB R158, R159, R158 ;  /* 0x0000009e9f9e723e */ /* 0x000fe200000010ff */
[----:B------:R-:W-:Y:S01]  /*246a0*/  FMUL.FTZ R141, R3, R141 ;  /* 0x0000008d038d7220 */ /* 0x000fe20000410000 */
        /* <DEDUP_REMOVED lines=8> */
[----:B------:R-:W-:Y:S01]  /*24730*/  IADD3 R19, R14, R12, RZ ;  /* 0x0000000c0e137210 */ /* 0x000fe20007ffe0ff */
[----:B------:R-:W-:Y:S01]  /*24740*/  FMUL.FTZ R132, R3, R132 ;  /* 0x0000008403847220 */ /* 0x000fe20000410000 */
[----:B------:R-:W-:Y:S01]  /*24750*/  F2FP.BF16.PACK_AB R144, R145, R144 ;  /* 0x000000909190723e */ /* 0x000fe200000010ff */
[C---:B------:R-:W-:Y:S01]  /*24760*/  FMUL.FTZ R139, R6.reuse, R139 ;  /* 0x0000008b068b7220 */ /* 0x040fe20000410000 */
[----:B------:R-:W-:Y:S01]  /*24770*/  F2FP.BF16.PACK_AB R146, R147, R146 ;  /* 0x000000929392723e */ /* 0x000fe200000010ff */
[C---:B------:R-:W-:Y:S01]  /*24780*/  FMUL.FTZ R138, R6.reuse, R138 ;  /* 0x0000008a068a7220 */ /* 0x040fe20000410000 */
[----:B------:R-:W-:Y:S01]  /*24790*/  F2FP.BF16.PACK_AB R140, R141, R140 ;  /* 0x0000008c8d8c723e */ /* 0x000fe200000010ff */
[C---:B------:R-:W-:Y:S01]  /*247a0*/  FMUL.FTZ R135, R6.reuse, R135 ;  /* 0x0000008706877220 */ /* 0x040fe20000410000 */
[----:B------:R-:W-:Y:S01]  /*247b0*/  F2FP.BF16.PACK_AB R142, R143, R142 ;  /* 0x0000008e8f8e723e */ /* 0x000fe200000010ff */
[----:B------:R-:W-:Y:S01]  /*247c0*/  FMUL.FTZ R3, R3, R133 ;  /* 0x0000008503037220 */ /* 0x000fe20000410000 */
[----:B------:R-:W-:Y:S01]  /*247d0*/  STS [R11], R160 ;  /* 0x000000a00b007388 */ /* 0x000fe20000000800 */
[----:B------:R-:W-:Y:S01]  /*247e0*/  FMUL.FTZ R6, R6, R134 ;  /* 0x0000008606067220 */ /* 0x000fe20000410000 */
[----:B------:R-:W-:Y:S01]  /*247f0*/  ISETP.NE.AND P0, PT, R243, -0x1, PT ;  /* 0xfffffffff300780c */ /* 0x000fe20003f05270 */
[----:B------:R-:W-:Y:S01]  /*24800*/  IMAD.IADD R18, R11, 0x1, R12 ;  /* 0x000000010b127824 */ /* 0x000fe200078e020c */
[----:B------:R2:W-:Y:S01]  /*24810*/  STS [R11+0x400], R162 ;  /* 0x000400a20b007388 */ /* 0x0005e20000000800 */
[----:B------:R-:W-:Y:S01]  /*24820*/  IMAD.IADD R16, R16, 0x1, R17 ;  /* 0x0000000110107824 */ /* 0x000fe200078e0211 */
[----:B------:R-:W-:-:S02]  /*24830*/  F2FP.BF16.PACK_AB R136, R137, R136 ;  /* 0x000000888988723e */ /* 0x000fc400000010ff */
[----:B------:R-:W-:Y:S01]  /*24840*/  F2FP.BF16.PACK_AB R138, R139, R138 ;  /* 0x0000008a8b8a723e */ /* 0x000fe200000010ff */
[----:B------:R-:W-:Y:S01]  /*24850*/  STS [R14], R156 ;  /* 0x0000009c0e007388 */ /* 0x000fe20000000800 */
[----:B------:R-:W-:Y:S02]  /*24860*/  F2FP.BF16.PACK_AB R3, R3, R132 ;  /* 0x000000840303723e */ /* 0x000fe400000010ff */
[----:B------:R-:W-:Y:S01]  /*24870*/  F2FP.BF16.PACK_AB R6, R135, R6 ;  /* 0x000000068706723e */ /* 0x000fe200000010ff */
[----:B------:R-:W-:Y:S04]  /*24880*/  STS [R14+0x400], R158 ;  /* 0x0004009e0e007388 */ /* 0x000fe80000000800 */
[----:B------:R-:W-:Y:S04]  /*24890*/  STS [R18], R152 ;  /* 0x0000009812007388 */ /* 0x000fe80000000800 */
[----:B------:R-:W-:Y:S04]  /*248a0*/  STS [R18+0x400], R154 ;  /* 0x0004009a12007388 */ /* 0x000fe80000000800 */
[----:B------:R-:W-:Y:S01]  /*248b0*/  STS [R19], R148 ;  /* 0x0000009413007388 */ /* 0x000fe20000000800 */
[----:B--2---:R-:W-:-:S03]  /*248c0*/  IADD3 R11, R12, R17, RZ ;  /* 0x000000110c0b7210 */ /* 0x004fc60007ffe0ff */
[----:B------:R2:W-:Y:S01]  /*248d0*/  STS [R19+0x400], R150 ;  /* 0x0004009613007388 */ /* 0x0005e20000000800 */
[----:B------:R-:W-:-:S03]  /*248e0*/  IADD3 R12, R12, R16, RZ ;  /* 0x000000100c0c7210 */ /* 0x000fc60007ffe0ff */
        /* <DEDUP_REMOVED lines=8> */
[----:B--2---:R-:W2:Y:S04]  /*24970*/  @!P0 LD.E.64 R18, [R8.64+0x80] ;  /* 0x0000800408128980 */ /* 0x004ea8000c101b00 */
[----:B------:R-:W2:Y:S01]  /*24980*/  LD.E.64 R28, [R8.64+0x88] ;  /* 0x00008804081c7980 */ /* 0x000ea2000c101b00 */
[----:B---3--:R-:W3:Y:S01]  /*24990*/  @P4 MUFU.LG2 R16, R10 ;  /* 0x0000000a00104308 */ /* 0x008ee20000000c00 */
[----:B------:R-:W-:Y:S02]  /*249a0*/  BSSY B0, `(.L_x_2710) ;  /* 0x0000022000007945 */ /* 0x000fe40003800000 */
[----:B------:R2:W5:Y:S04]  /*249b0*/  LD.E.64 R24, [R8.64+0x90] ;  /* 0x0000900408187980 */ /* 0x000568000c101b00 */
[----:B----4-:R-:W4:Y:S01]  /*249c0*/  LD.E.U8 R3, [R8.64+0x1c8] ;  /* 0x0001c80408037980 */ /* 0x010f22000c101100 */
[----:B------:R-:W3:Y:S01]  /*249d0*/  @P3 MUFU.LG2 R11, R252 ;  /* 0x000000fc000b3308 */ /* 0x000ee20000000c00 */
[----:B-1----:R-:W-:Y:S01]  /*249e0*/  @!P0 SHF.R.S32.HI R6, RZ, 0x1f, R240 ;  /* 0x0000001fff068819 */ /* 0x002fe200000114f0 */
[----:B---3--:R-:W-:Y:S01]  /*249f0*/  @P4 FMUL.FTZ R16, R16, 0.69314718246459960938 ;  /* 0x3f31721810104820 */ /* 0x008fe20000410000 */
[----:B------:R-:W-:Y:S01]  /*24a00*/  MOV R14, 0x7f800000 ;  /* 0x7f800000000e7802 */ /* 0x000fe20000000f00 */
[----:B------:R-:W-:-:S02]  /*24a10*/  IMAD.MOV.U32 R12, RZ, RZ, 0x7f800000 ;  /* 0x7f800000ff0c7424 */ /* 0x000fc400078e00ff */
[----:B-----5:R-:W-:Y:S02]  /*24a20*/  @P4 FFMA.FTZ R12, R2, R4, R16 ;  /* 0x00000004020c4223 */ /* 0x020fe40000010010 */
[----:B------:R-:W-:-:S04]  /*24a30*/  @P3 FMUL.FTZ R11, R11, 0.69314718246459960938 ;  /* 0x3f3172180b0b3820 */ /* 0x000fc80000410000 */
[----:B------:R-:W-:Y:S02]  /*24a40*/  @P3 FFMA.FTZ R14, R0, R4, R11 ;  /* 0x00000004000e3223 */ /* 0x000fe4000001000b */
[----:B--2---:R-:W-:-:S04]  /*24a50*/  @!P0 IMAD R10, R19, R240, RZ ;  /* 0x000000f0130a8224 */ /* 0x004fc800078e02ff */
[----:B------:R-:W-:Y:S02]  /*24a60*/  @!P0 IMAD R10, R18, R6, R10 ;  /* 0x00000006120a8224 */ /* 0x000fe400078e020a */
[----:B------:R-:W-:Y:S01]  /*24a70*/  @P0 IMAD.WIDE.U32 R20, R28, R243, RZ ;  /* 0x000000f31c140225 */ /* 0x000fe200078e00ff */
[----:B----4-:R-:W-:-:S03]  /*24a80*/  ISETP.NE.AND P1, PT, R3, RZ, PT ;  /* 0x000000ff0300720c */ /* 0x010fc60003f25270 */
[----:B------:R-:W-:Y:S02]  /*24a90*/  @P0 IMAD R3, R29, R243, RZ ;  /* 0x000000f31d030224 */ /* 0x000fe400078e02ff */
[----:B------:R-:W-:-:S03]  /*24aa0*/  @!P0 IMAD.WIDE.U32 R18, R18, R240, RZ ;  /* 0x000000f012128225 */ /* 0x000fc600078e00ff */
[----:B------:R-:W-:Y:S01]  /*24ab0*/  @P0 IADD3 R3, R21, R3, RZ ;  /* 0x0000000315030210 */ /* 0x000fe20007ffe0ff */
        /* <DEDUP_REMOVED lines=8> */
[----:B---3--:R-:W-:-:S04]  /*24b40*/  @!P0 IMAD R243, R0, R240, RZ ;  /* 0x000000f000f38224 */ /* 0x008fc800078e02ff */
[----:B--2---:R-:W-:Y:S01]  /*24b50*/  IMAD R243, R2, R239, R243 ;  /* 0x000000ef02f37224 */ /* 0x004fe200078e02f3 */
[----:B------:R-:W-:Y:S05]  /*24b60*/  BRA `(.L_x_2712) ;  /* 0x0000005000007947 */ /* 0x000fea0003800000 */
.L_x_2711:
[----:B------:R-:W-:Y:S02]  /*24b70*/  ULDC.64 UR4, c[0x0][0x118] ;  /* 0x0000460000047ab9 */ /* 0x000fe40000000a00 */
[----:B------:R-:W2:Y:S04]  /*24b80*/  LD.E R0, [R8.64+0x60] ;  /* 0x0000600408007980 */ /* 0x000ea8000c101900 */
[----:B------:R-:W3:Y:S01]  /*24b90*/  LD.E R243, [R8.64+0xb4] ;  /* 0x0000b40408f37980 */ /* 0x000ee2000c101900 */
[----:B--2---:R-:W-:-:S04]  /*24ba0*/  IMAD R0, R0, R240, R239 ;  /* 0x000000f000007224 */ /* 0x004fc800078e02ef */
[----:B---3--:R-:W-:Y:S02]  /*24bb0*/  IMAD R243, R243, R0, RZ ;  /* 0x00000000f3f37224 */ /* 0x008fe400078e02ff */
.L_x_2712:
[----:B------:R-:W-:Y:S05]  /*24bc0*/  BSYNC B0 ;  /* 0x0000000000007941 */ /* 0x000fea0003800000 */
.L_x_2710:
[----:B------:R-:W-:Y:S02]  /*24bd0*/  ULDC.64 UR4, c[0x0][0x118] ;  /* 0x0000460000047ab9 */ /* 0x000fe40000000a00 */
[----:B------:R1:W5:Y:S04]  /*24be0*/  LD.E.64 R30, [R8.64+0x70] ;  /* 0x00007004081e7980 */ /* 0x000368000c101b00 */
[----:B------:R1:W5:Y:S01]  /*24bf0*/  LD.E.64 R32, [R8.64+0xa0] ;  /* 0x0000a00408207980 */ /* 0x000362000c101b00 */
[----:B------:R-:W-:Y:S01]  /*24c00*/  WARPSYNC 0xffffffff ;  /* 0xffffffff00007948 */ /* 0x000fe20003800000 */
[----:B------:R-:W-:Y:S01]  /*24c10*/  LOP3.LUT R26, R13, 0xffffffe0, RZ, 0xc0, !PT ;  /* 0xffffffe00d1a7812 */ /* 0x000fe200078ec0ff */
[----:B------:R-:W-:Y:S01]  /*24c20*/  BSSY B0, `(.L_x_2713) ;  /* 0x0000023000007945 */ /* 0x000fe20003800000 */
[----:B------:R-:W-:Y:S01]  /*24c30*/  BAR.SYNC.DEFER_BLOCKING 0x0 ;  /* 0x0000000000007b1d */ /* 0x000fe20000010000 */
[----:B------:R-:W-:-:S02]  /*24c40*/  SHF.R.S32.HI R27, RZ, 0x1f, R15 ;  /* 0x0000001fff1b7819 */ /* 0x000fc4000001140f */
[----:B------:R-:W-:Y:S02]  /*24c50*/  IMAD.IADD R26, R5, 0x1, -R26 ;  /* 0x00000001051a7824 */ /* 0x000fe400078e0a1a */
[----:B------:R-:W-:Y:S01]  /*24c60*/  LEA.HI R27, R27, R15, RZ, 0x2 ;  /* 0x0000000f1b1b7211 */ /* 0x000fe200078f10ff */
[----:B------:R-:W2:Y:S02]  /*24c70*/  S2R R0, SR_TID.X ;  /* 0x0000000000007919 */ /* 0x000ea40000002100 */
[----:B------:R-:W-:Y:S02]  /*24c80*/  LOP3.LUT P0, RZ, R26, 0x3, RZ, 0xc0, !PT ;  /* 0x000000031aff7812 */ /* 0x000fe4000780c0ff */
[----:B------:R-:W-:Y:S01]  /*24c90*/  LOP3.LUT R27, R27, 0xffffffc, RZ, 0xc0, !PT ;  /* 0x0ffffffc1b1b7812 */ /* 0x000fe200078ec0ff */
[----:B------:R3:W4:Y:S04]  /*24ca0*/  LDS.128 R20, [R246] ;  /* 0x00000000f6147984 */ /* 0x0007280000000c00 */
[----:B------:R3:W3:Y:S01]  /*24cb0*/  LDS.128 R16, [R246+0x800] ;  /* 0x00080000f6107984 */ /* 0x0006e20000000c00 */
[----:B--2---:R-:W-:-:S03]  /*24cc0*/  SHF.R.S32.HI R4, RZ, 0x1f, R0 ;  /* 0x0000001fff047819 */ /* 0x004fc60000011400 */
[----:B-1----:R1:W2:Y:S01]  /*24cd0*/  LDS.128 R8, [R246+0x1000] ;  /* 0x00100000f6087984 */ /* 0x0022a20000000c00 */
[----:B------:R-:W-:-:S03]  /*24ce0*/  LEA.HI R2, R4, R0, RZ, 0x5 ;  /* 0x0000000004027211 */ /* 0x000fc600078f28ff */
[----:B------:R-:W1:Y:S01]  /*24cf0*/  LDS.128 R244, [R246+0x1800] ;  /* 0x00180000f6f47984 */ /* 0x000e620000000c00 */
[----:B------:R-:W-:-:S05]  /*24d00*/  LOP3.LUT R2, R2, 0xffffffe0, RZ, 0xc0, !PT ;  /* 0xffffffe002027812 */ /* 0x000fca00078ec0ff */
[----:B------:R-:W-:-:S05]  /*24d10*/  IMAD.IADD R2, R0, 0x1, -R2 ;  /* 0x0000000100027824 */ /* 0x000fca00078e0a02 */
[----:B------:R-:W-:-:S04]  /*24d20*/  SHF.R.S32.HI R13, RZ, 0x1f, R2 ;  /* 0x0000001fff0d7819 */ /* 0x000fc80000011402 */
[----:B------:R-:W-:Y:S01]  /*24d30*/  LEA.HI R13, R13, R2, RZ, 0x2 ;  /* 0x000000020d0d7211 */ /* 0x000fe200078f10ff */
[----:B------:R-:W-:-:S03]  /*24d40*/  IMAD.IADD R2, R15, 0x1, -R27 ;  /* 0x000000010f027824 */ /* 0x000fc600078e0a1b */
[----:B------:R-:W-:-:S05]  /*24d50*/  SHF.R.S32.HI R13, RZ, 0x2, R13 ;  /* 0x00000002ff0d7819 */ /* 0x000fca000001140d */
[----:B------:R-:W-:Y:S01]  /*24d60*/  IMAD R2, R2, 0x10, R13 ;  /* 0x0000001002027824 */ /* 0x000fe200078e020d */
[----:B------:R-:W-:Y:S05]  /*24d70*/  @P0 BRA `(.L_x_2714) ;  /* 0x000000d000000947 */ /* 0x000fea0003800000 */
[C---:B------:R-:W-:Y:S01]  /*24d80*/  IMAD R243, R241.reuse, 0x40, R243 ;  /* 0x00000040f1f37824 */ /* 0x040fe200078e02f3 */
[C---:B------:R-:W-:Y:S01]  /*24d90*/  IADD3 R27, R2.reuse, 0x8, RZ ;  /* 0x00000008021b7810 */ /* 0x040fe20007ffe0ff */
[----:B------:R-:W-:Y:S01]  /*24da0*/  IMAD R13, R241, -0x40, R242 ;  /* 0xffffffc0f10d7824 */ /* 0x000fe200078e02f2 */
[----:B------:R-:W-:Y:S02]  /*24db0*/  ULDC.64 UR4, c[0x0][0x118] ;  /* 0x0000460000047ab9 */ /* 0x000fe40000000a00 */
[----:B------:R-:W-:Y:S02]  /*24dc0*/  SHF.R.S32.HI R26, RZ, 0x1f, R243 ;  /* 0x0000001fff1a7819 */ /* 0x000fe400000114f3 */
[C---:B------:R-:W-:Y:S02]  /*24dd0*/  IADD3 R15, P0, R2.reuse, R243, RZ ;  /* 0x000000f3020f7210 */ /* 0x040fe40007f1e0ff */
[----:B------:R-:W-:-:S02]  /*24de0*/  ISETP.GE.AND P2, PT, R2, R13, PT ;  /* 0x0000000d0200720c */ /* 0x000fc40003f46270 */
[----:B------:R-:W-:Y:S02]  /*24df0*/  ISETP.GE.AND P1, PT, R27, R13, PT ;  /* 0x0000000d1b00720c */ /* 0x000fe40003f26270 */
[----:B------:R-:W-:Y:S02]  /*24e00*/  LEA.HI.X.SX32 R26, R2, R26, 0x1, P0 ;  /* 0x0000001a021a7211 */ /* 0x000fe400000f0eff */
[----:B-----5:R-:W-:-:S04]  /*24e10*/  LEA R32, P0, R15, R32, 0x2 ;  /* 0x000000200f207211 */ /* 0x020fc800078010ff */
[----:B------:R-:W-:-:S05]  /*24e20*/  LEA.HI.X R33, R15, R33, R26, 0x2, P0 ;  /* 0x000000210f217211 */ /* 0x000fca00000f141a */
[----:B------:R4:W-:Y:S04]  /*24e30*/  @!P2 ST.E [R32.64], R12 ;  /* 0x0000000c2000a985 */ /* 0x0009e8000c101904 */
[----:B------:R4:W-:Y:S02]  /*24e40*/  @!P1 ST.E [R32.64+0x20], R14 ;  /* 0x0000200e20009985 */ /* 0x0009e4000c101904 */
.L_x_2714:
[----:B------:R-:W-:Y:S05]  /*24e50*/  BSYNC B0 ;  /* 0x0000000000007941 */ /* 0x000fea0003800000 */
.L_x_2713:
[----:B------:R-:W-:Y:S01]  /*24e60*/  LEA.HI R2, R7, R5, RZ, 0x3 ;  /* 0x0000000507027211 */ /* 0x000fe200078f18ff */
[----:B------:R-:W-:Y:S01]  /*24e70*/  IMAD.SHL.U32 R241, R241, 0x40, RZ ;  /* 0x00000040f1f17824 */ /* 0x000fe200078e00ff */
[----:B------:R-:W-:Y:S01]  /*24e80*/  LEA.HI R0, R4, R0, RZ, 0x3 ;  /* 0x0000000004007211 */ /* 0x000fe200078f18ff */
[----:B------:R-:W-:Y:S01]  /*24e90*/  BSSY B0, `(.L_x_2715) ;  /* 0x000001e000007945 */ /* 0x000fe20003800000 */
[----:B------:R-:W-:Y:S02]  /*24ea0*/  LOP3.LUT R2, R2, 0xfffffff8, RZ, 0xc0, !PT ;  /* 0xfffffff802027812 */ /* 0x000fe400078ec0ff */
[----:B------:R-:W-:-:S03]  /*24eb0*/  SHF.R.S32.HI R0, RZ, 0x3, R0 ;  /* 0x00000003ff007819 */ /* 0x000fc60000011400 */
[----:B------:R-:W-:Y:S01]  /*24ec0*/  IMAD.IADD R2, R5, 0x1, -R2 ;  /* 0x0000000105027824 */ /* 0x000fe200078e0a02 */
[----:B------:R-:W-:-:S03]  /*24ed0*/  SHF.R.S32.HI R5, RZ, 0x1f, R241 ;  /* 0x0000001fff057819 */ /* 0x000fc600000114f1 */
[----:B----4-:R-:W-:Y:S02]  /*24ee0*/  IMAD.SHL.U32 R12, R2, 0x8, RZ ;  /* 0x00000008020c7824 */ /* 0x010fe400078e00ff */
[----:B------:R-:W-:-:S03]  /*24ef0*/  IMAD R2, R29, R241, RZ ;  /* 0x000000f11d027224 */ /* 0x000fc600078e02ff */
[----:B------:R-:W-:Y:S01]  /*24f00*/  SHF.R.S32.HI R13, RZ, 0x1f, R12 ;  /* 0x0000001fff0d7819 */ /* 0x000fe2000001140c */
[----:B------:R-:W-:-:S04]  /*24f10*/  IMAD R2, R28, R5, R2 ;  /* 0x000000051c027224 */ /* 0x000fc800078e0202 */
[----:B------:R-:W-:-:S04]  /*24f20*/  IMAD.WIDE.U32 R12, R28, R241, R12 ;  /* 0x000000f11c0c7225 */ /* 0x000fc800078e000c */
[----:B------:R-:W-:Y:S01]  /*24f30*/  IMAD.IADD R241, R242, 0x1, -R241 ;  /* 0x00000001f2f17824 */ /* 0x000fe200078e0af1 */
[----:B------:R-:W-:-:S04]  /*24f40*/  IADD3 R6, P0, R6, R12, RZ ;  /* 0x0000000c06067210 */ /* 0x000fc80007f1e0ff */
[----:B------:R-:W-:Y:S01]  /*24f50*/  IADD3.X R7, R3, R13, R2, P0, !PT ;  /* 0x0000000d03077210 */ /* 0x000fe200007fe402 */
[----:B------:R-:W-:Y:S01]  /*24f60*/  IMAD R2, R25, R239, RZ ;  /* 0x000000ef19027224 */ /* 0x000fe200078e02ff */
[----:B------:R-:W-:Y:S02]  /*24f70*/  ISETP.GE.AND P0, PT, R0, R241, PT ;  /* 0x000000f10000720c */ /* 0x000fe40003f06270 */
[----:B------:R-:W-:Y:S01]  /*24f80*/  SHF.R.S32.HI R3, RZ, 0x1f, R239 ;  /* 0x0000001fff037819 */ /* 0x000fe200000114ef */
[----:B------:R-:W-:-:S04]  /*24f90*/  IMAD.WIDE.U32 R6, R24, R239, R6 ;  /* 0x000000ef18067225 */ /* 0x000fc800078e0006 */
[----:B------:R-:W-:Y:S01]  /*24fa0*/  IMAD R2, R24, R3, R2 ;  /* 0x0000000318027224 */ /* 0x000fe200078e0202 */
[----:B------:R-:W-:-:S03]  /*24fb0*/  SHF.R.S32.HI R3, RZ, 0x1f, R0 ;  /* 0x0000001fff037819 */ /* 0x000fc60000011400 */
[----:B------:R-:W-:Y:S02]  /*24fc0*/  IMAD.IADD R13, R7, 0x1, R2 ;  /* 0x00000001070d7824 */ /* 0x000fe400078e0202 */
[----:B------:R-:W-:Y:S05]  /*24fd0*/  @P0 BRA `(.L_x_2716) ;  /* 0x0000009000000947 */ /* 0x000fea0003800000 */
[----:B------:R-:W-:Y:S01]  /*24fe0*/  MOV R12, R6 ;  /* 0x00000006000c7202 */ /* 0x000fe20000000f00 */
[----:B------:R-:W-:Y:S01]  /*24ff0*/  IMAD R2, R29, R0, RZ ;  /* 0x000000001d027224 */ /* 0x000fe200078e02ff */
[----:B------:R-:W-:-:S03]  /*25000*/  ULDC.64 UR4, c[0x0][0x118] ;  /* 0x0000460000047ab9 */ /* 0x000fc60000000a00 */
[----:B------:R-:W-:-:S04]  /*25010*/  IMAD.WIDE.U32 R4, R0, R28, R12 ;  /* 0x0000001c00047225 */ /* 0x000fc800078e000c */
[----:B------:R-:W-:Y:S01]  /*25020*/  IMAD R2, R28, R3, R2 ;  /* 0x000000031c027224 */ /* 0x000fe200078e0202 */
[----:B-----5:R-:W-:-:S04]  /*25030*/  LEA R14, P0, R4, R30, 0x1 ;  /* 0x0000001e040e7211 */ /* 0x020fc800078008ff */
[----:B------:R-:W-:-:S04]  /*25040*/  IADD3 R2, R5, R2, RZ ;  /* 0x0000000205027210 */ /* 0x000fc80007ffe0ff */
[----:B------:R-:W-:-:S05]  /*25050*/  LEA.HI.X R15, R4, R31, R2, 0x1, P0 ;  /* 0x0000001f040f7211 */ /* 0x000fca00000f0c02 */
[----:B------:R4:W-:Y:S02]  /*25060*/  ST.E.128 [R14.64], R20 ;  /* 0x000000140e007985 */ /* 0x0009e4000c101d04 */
.L_x_2716:
[----:B------:R-:W-:Y:S05]  /*25070*/  BSYNC B0 ;  /* 0x0000000000007941 */ /* 0x000fea0003800000 */
.L_x_2715:
[----:B------:R-:W-:Y:S01]  /*25080*/  IADD3 R2, R0, 0x10, RZ ;  /* 0x0000001000027810 */ /* 0x000fe20007ffe0ff */
[----:B------:R-:W-:Y:S03]  /*25090*/  BSSY B0, `(.L_x_2717) ;  /* 0x000000f000007945 */ /* 0x000fe60003800000 */
[----:B------:R-:W-:-:S13]  /*250a0*/  ISETP.GE.AND P0, PT, R2, R241, PT ;  /* 0x000000f10200720c */ /* 0x000fda0003f06270 */
[----:B------:R-:W-:Y:S05]  /*250b0*/  @P0 BRA `(.L_x_2718) ;  /* 0x000000c000000947 */ /* 0x000fea0003800000 */
[----:B------:R-:W-:Y:S01]  /*250c0*/  IADD3 R4, P0, R0, 0x10, RZ ;  /* 0x0000001000047810 */ /* 0x000fe20007f1e0ff */
[----:B----4-:R-:W-:Y:S01]  /*250d0*/  IMAD.MOV.U32 R14, RZ, RZ, R6 ;  /* 0x000000ffff0e7224 */ /* 0x010fe200078e0006 */
[----:B------:R-:W-:Y:S01]  /*250e0*/  MOV R15, R13 ;  /* 0x0000000d000f7202 */ /* 0x000fe20000000f00 */
[----:B------:R-:W-:Y:S02]  /*250f0*/  ULDC.64 UR4, c[0x0][0x118] ;  /* 0x0000460000047ab9 */ /* 0x000fe40000000a00 */
[----:B------:R-:W-:Y:S02]  /*25100*/  IMAD.X R2, RZ, RZ, R3, P0 ;  /* 0x000000ffff027224 */ /* 0x000fe400000e0603 */
[----:B------:R-:W-:-:S04]  /*25110*/  IMAD.WIDE.U32 R14, R28, R4, R14 ;  /* 0x000000041c0e7225 */ /* 0x000fc800078e000e */
[----:B------:R-:W-:-:S04]  /*25120*/  IMAD R2, R2, R28, RZ ;  /* 0x0000001c02027224 */ /* 0x000fc800078e02ff */
[----:B------:R-:W-:Y:S01]  /*25130*/  IMAD R2, R29, R4, R2 ;  /* 0x000000041d027224 */ /* 0x000fe200078e0202 */
[----:B-----5:R-:W-:-:S04]  /*25140*/  LEA R4, P0, R14, R30, 0x1 ;  /* 0x0000001e0e047211 */ /* 0x020fc800078008ff */
[----:B------:R-:W-:-:S04]  /*25150*/  IADD3 R2, R15, R2, RZ ;  /* 0x000000020f027210 */ /* 0x000fc80007ffe0ff */
[----:B------:R-:W-:-:S05]  /*25160*/  LEA.HI.X R5, R14, R31, R2, 0x1, P0 ;  /* 0x0000001f0e057211 */ /* 0x000fca00000f0c02 */
[----:B---3--:R3:W-:Y:S02]  /*25170*/  ST.E.128 [R4.64], R16 ;  /* 0x0000001004007985 */ /* 0x0087e4000c101d04 */
.L_x_2718:
[----:B------:R-:W-:Y:S05]  /*25180*/  BSYNC B0 ;  /* 0x0000000000007941 */ /* 0x000fea0003800000 */
.L_x_2717:
[----:B------:R-:W-:Y:S01]  /*25190*/  IADD3 R2, R0, 0x20, RZ ;  /* 0x0000002000027810 */ /* 0x000fe20007ffe0ff */
[----:B------:R-:W-:Y:S03]  /*251a0*/  BSSY B0, `(.L_x_2719) ;  /* 0x000000f000007945 */ /* 0x000fe60003800000 */
[----:B------:R-:W-:-:S13]  /*251b0*/  ISETP.GE.AND P0, PT, R2, R241, PT ;  /* 0x000000f10200720c */ /* 0x000fda0003f06270 */
[----:B------:R-:W-:Y:S05]  /*251c0*/  @P0 BRA `(.L_x_2720) ;  /* 0x000000c000000947 */ /* 0x000fea0003800000 */
[----:B---3--:R-:W-:Y:S01]  /*251d0*/  IADD3 R4, P0, R0, 0x20, RZ ;  /* 0x0000002000047810 */ /* 0x008fe20007f1e0ff */
        /* <DEDUP_REMOVED lines=10> */
[----:B--2---:R2:W-:Y:S02]  /*25280*/  ST.E.128 [R4.64], R8 ;  /* 0x0000000804007985 */ /* 0x0045e4000c101d04 */
.L_x_2720:
[----:B------:R-:W-:Y:S05]  /*25290*/  BSYNC B0 ;  /* 0x0000000000007941 */ /* 0x000fea0003800000 */
.L_x_2719:
[----:B------:R-:W-:Y:S01]  /*252a0*/  IADD3 R2, R0, 0x30, RZ ;  /* 0x0000003000027810 */ /* 0x000fe20007ffe0ff */
[----:B--23--:R-:W-:Y:S02]  /*252b0*/  IMAD.MOV.U32 R4, RZ, RZ, R238 ;  /* 0x000000ffff047224 */ /* 0x00cfe400078e00ee */
[----:B------:R-:W-:Y:S01]  /*252c0*/  IMAD.MOV.U32 R5, RZ, RZ, 0x0 ;  /* 0x00000000ff057424 */ /* 0x000fe200078e00ff */
[----:B------:R-:W-:-:S13]  /*252d0*/  ISETP.GE.AND P0, PT, R2, R241, PT ;  /* 0x000000f10200720c */ /* 0x000fda0003f06270 */
[----:B------:R-:W-:Y:S05]  /*252e0*/  @P0 RET.REL.NODEC R4 `(_ZN5flash24flash_fwd_splitkv_kernelI23Flash_fwd_kernel_traitsILi64ELi64ELi256ELi4ELb0ELb0EN7cutlass10bfloat16_tE19Flash_kernel_traitsILi64ELi64ELi256ELi4ES3_EELb1ELb0ELb0ELb0ELb1ELb0ELb0ELb1EEEvNS_16Flash_fwd_paramsE) ;  /* 0xfffdad1004000950 */ /* 0x000fea0003c3ffff */
[----:B------:R-:W-:Y:S01]  /*252f0*/  IADD3 R0, P0, R0, 0x30, RZ ;  /* 0x0000003000007810 */ /* 0x000fe20007f1e0ff */
[----:B------:R-:W-:Y:S01]  /*25300*/  IMAD.MOV.U32 R5, RZ, RZ, R13 ;  /* 0x000000ffff057224 */ /* 0x000fe200078e000d */
[----:B------:R-:W-:Y:S01]  /*25310*/  MOV R4, R6 ;  /* 0x0000000600047202 */ /* 0x000fe20000000f00 */
[----:B------:R-:W-:Y:S01]  /*25320*/  IMAD.MOV.U32 R239, RZ, RZ, 0x0 ;  /* 0x00000000ffef7424 */ /* 0x000fe200078e00ff */
[----:B------:R-:W-:Y:S01]  /*25330*/  IADD3.X R3, RZ, R3, RZ, P0, !PT ;  /* 0x00000003ff037210 */ /* 0x000fe200007fe4ff */
[----:B------:R-:W-:Y:S02]  /*25340*/  ULDC.64 UR4, c[0x0][0x118] ;  /* 0x0000460000047ab9 */ /* 0x000fe40000000a00 */
[----:B------:R-:W-:-:S04]  /*25350*/  IMAD.WIDE.U32 R4, R28, R0, R4 ;  /* 0x000000001c047225 */ /* 0x000fc800078e0004 */
[----:B------:R-:W-:Y:S01]  /*25360*/  IMAD R3, R3, R28, RZ ;  /* 0x0000001c03037224 */ /* 0x000fe200078e02ff */
[----:B-----5:R-:W-:-:S03]  /*25370*/  LEA R2, P0, R4, R30, 0x1 ;  /* 0x0000001e04027211 */ /* 0x020fc600078008ff */
[----:B------:R-:W-:-:S05]  /*25380*/  IMAD R3, R29, R0, R3 ;  /* 0x000000001d037224 */ /* 0x000fca00078e0203 */
[----:B------:R-:W-:-:S04]  /*25390*/  IADD3 R3, R5, R3, RZ ;  /* 0x0000000305037210 */ /* 0x000fc80007ffe0ff */
[----:B------:R-:W-:-:S05]  /*253a0*/  LEA.HI.X R3, R4, R31, R3, 0x1, P0 ;  /* 0x0000001f04037211 */ /* 0x000fca00000f0c03 */
[----:B-1----:R1:W-:Y:S01]  /*253b0*/  ST.E.128 [R2.64], R244 ;  /* 0x000000f402007985 */ /* 0x0023e2000c101d04 */
[----:B------:R-:W-:Y:S05]  /*253c0*/  RET.REL.NODEC R238 `(_ZN5flash24flash_fwd_splitkv_kernelI23Flash_fwd_kernel_traitsILi64ELi64ELi256ELi4ELb0ELb0EN7cutlass10bfloat16_tE19Flash_kernel_traitsILi64ELi64ELi256ELi4ES3_EELb1ELb0ELb0ELb0ELb1ELb0ELb0ELb1EEEvNS_16Flash_fwd_paramsE) ;  /* 0xfffdac30ee007950 */ /* 0x000fea0003c3ffff */
.L_x_2708:
[----:B------:R2:W5:Y:S01]  /*253d0*/  LDL R11, [R1] ;  /* 0x00000000010b7983 */ /* 0x0005620000100800 */
[----:B------:R-:W-:Y:S02]  /*253e0*/  MOV R7, 0x2 ;  /* 0x0000000200077802 */ /* 0x000fe40000000f00 */
[----:B------:R-:W-:Y:S02]  /*253f0*/  MOV R5, 0x25410 ;  /* 0x0002541000057802 */ /* 0x000fe40000000f00 */
[----:B-12--5:R-:W-:Y:S05]  /*25400*/  CALL.REL.NOINC `($__internal_18_$__cuda_sm70_shflsync_bfly_p) ;  /* 0x0000011000007944 */ /* 0x026fea0003c00000 */
[----:B--2---:R-:W-:Y:S01]  /*25410*/  MOV R10, R7 ;  /* 0x00000007000a7202 */ /* 0x004fe20000000f00 */
[----:B-1----:R-:W-:Y:S05]  /*25420*/  BRA `(.L_x_2721) ;  /* 0xffffee2000007947 */ /* 0x002fea000383ffff */
.L_x_2709:
[----:B------:R-:W-:Y:S01]  /*25430*/  IMAD.MOV.U32 R11, RZ, RZ, R10 ;  /* 0x000000ffff0b7224 */ /* 0x000fe200078e000a */
[----:B------:R-:W-:Y:S02]  /*25440*/  MOV R7, 0x1 ;  /* 0x0000000100077802 */ /* 0x000fe40000000f00 */
[----:B------:R-:W-:Y:S02]  /*25450*/  MOV R5, 0x25470 ;  /* 0x0002547000057802 */ /* 0x000fe40000000f00 */
[----:B-1---5:R-:W-:Y:S05]  /*25460*/  CALL.REL.NOINC `($__internal_18_$__cuda_sm70_shflsync_bfly_p) ;  /* 0x000000b000007944 */ /* 0x022fea0003c00000 */
[----:B--2---:R-:W-:Y:S01]  /*25470*/  FADD.FTZ R10, R10, R7 ;  /* 0x000000070a0a7221 */ /* 0x004fe20000010000 */
[----:B-1----:R-:W-:Y:S02]  /*25480*/  MOV R11, R252 ;  /* 0x000000fc000b7202 */ /* 0x002fe40000000f00 */
[----:B------:R-:W-:-:S02]  /*25490*/  MOV R7, 0x2 ;  /* 0x0000000200077802 */ /* 0x000fc40000000f00 */
[----:B------:R-:W-:Y:S02]  /*254a0*/  MOV R5, 0x254c0 ;  /* 0x000254c000057802 */ /* 0x000fe40000000f00 */
[----:B------:R-:W-:Y:S05]  /*254b0*/  CALL.REL.NOINC `($__internal_18_$__cuda_sm70_shflsync_bfly_p) ;  /* 0x0000006000007944 */ /* 0x000fea0003c00000 */
[----:B--2---:R-:W-:Y:S01]  /*254c0*/  FADD.FTZ R252, R252, R7 ;  /* 0x00000007fcfc7221 */ /* 0x004fe20000010000 */
[----:B------:R-:W-:Y:S02]  /*254d0*/  MOV R7, 0x1 ;  /* 0x0000000100077802 */ /* 0x000fe40000000f00 */
[----:B------:R-:W-:Y:S02]  /*254e0*/  MOV R5, 0x25510 ;  /* 0x0002551000057802 */ /* 0x000fe40000000f00 */
[----:B-1----:R-:W-:Y:S02]  /*254f0*/  MOV R11, R252 ;  /* 0x000000fc000b7202 */ /* 0x002fe40000000f00 */
[----:B------:R-:W-:Y:S05]  /*25500*/  CALL.REL.NOINC `($__internal_18_$__cuda_sm70_shflsync_bfly_p) ;  /* 0x0000001000007944 */ /* 0x000fea0003c00000 */
[----:B-12---:R-:W-:Y:S05]  /*25510*/  BRA `(.L_x_2722) ;  /* 0xffffedb000007947 */ /* 0x006fea000383ffff */
        .weak           $__internal_18_$__cuda_sm70_shflsync_bfly_p
        .type           $__internal_18_$__cuda_sm70_shflsync_bfly_p,@function
        .size           $__internal_18_$__cuda_sm70_shflsync_bfly_p,(.L_x_7821 - $__internal_18_$__cuda_sm70_shflsync_bfly_p)
$__internal_18_$__cuda_sm70_shflsync_bfly_p:
[----:B------:R-:W-:Y:S01]  /*25520*/  MOV R12, R5 ;  /* 0x00000005000c7202 */ /* 0x000fe20000000f00 */
[----:B------:R-:W-:Y:S04]  /*25530*/  WARPSYNC R3 ;  /* 0x0000000300007348 */ /* 0x000fe80003800000 */
[----:B------:R-:W-:Y:S01]  /*25540*/  MOV R13, 0x0 ;  /* 0x00000000000d7802 */ /* 0x000fe20000000f00 */
[----:B------:R1:W2:Y:S03]  /*25550*/  SHFL.BFLY PT, R7, R11, R7, R6 ;  /* 0x0c0000070b077389 */ /* 0x0002a600000e0006 */
[----:B------:R-:W-:Y:S05]  /*25560*/  RET.REL.NODEC R12 `(_ZN5flash24flash_fwd_splitkv_kernelI23Flash_fwd_kernel_traitsILi64ELi64ELi256ELi4ELb0ELb0EN7cutlass10bfloat16_tE19Flash_kernel_traitsILi64ELi64ELi256ELi4ES3_EELb1ELb0ELb0ELb0ELb1ELb0ELb0ELb1EEEvNS_16Flash_fwd_paramsE) ;  /* 0xfffdaa900c007950 */ /* 0x000fea0003c3ffff */
.L_x_2723:
        /* <DEDUP_REMOVED lines=9> */
.L_x_7821:


//--------------------- .text._ZN5flash24flash_fwd_splitkv_kernelI23Flash_fwd_kernel_traitsILi64ELi64ELi256ELi4ELb0ELb0EN7cutlass10bfloat16_tE19Flash_kernel_traitsILi64ELi64ELi256ELi4ES3_EELb1ELb0ELb0ELb0ELb1ELb1ELb0ELb1EEEvNS_16Flash_fwd_paramsE --------------------------
	.section	.text._ZN5flash24flash_fwd_splitkv_kernelI23Flash_fwd_kernel_traitsILi64ELi64ELi256ELi4ELb0ELb0EN7cutlass10bfloat16_tE19Flash_kernel_traitsILi64ELi64ELi256ELi4ES3_EELb1ELb0ELb0ELb0ELb1ELb1ELb0ELb1EEEvNS_16Flash_fwd_paramsE,"ax",@progbits
	.sectioninfo	@"SHI_REGISTERS=255"
	.align	128
        .global         _ZN5flash24flash_fwd_splitkv_kernelI23Flash_fwd_kernel_traitsILi64ELi64ELi256ELi4ELb0ELb0EN7cutlass10bfloat16_tE19Flash_kernel_traitsILi64ELi64ELi256ELi4ES3_EELb1ELb0ELb0ELb0ELb1ELb1ELb0ELb1EEEvNS_16Flash_fwd_paramsE
        .type           _ZN5flash24flash_fwd_splitkv_kernelI23Flash_fwd_kernel_traitsILi64ELi64ELi256ELi4ELb0ELb0EN7cutlass10bfloat16_tE19Flash_kernel_traitsILi64ELi64ELi256ELi4ES3_EELb1ELb0ELb0ELb0ELb1ELb1ELb0ELb1EEEvNS_16Flash_fwd_paramsE,@function
        .size           _ZN5flash24flash_fwd_splitkv_kernelI23Flash_fwd_kernel_traitsILi64ELi64ELi256ELi4ELb0ELb0EN7cutlass10bfloat16_tE19Flash_kernel_traitsILi64ELi64ELi256ELi4ES3_EELb1ELb0ELb0ELb0ELb1ELb1ELb0ELb1EEEvNS_16Flash_fwd_paramsE,(.L_x_7823 - _ZN5flash24flash_fwd_splitkv_kernelI23Flash_fwd_kernel_traitsILi64ELi64ELi256ELi4ELb0ELb0EN7cutlass10bfloat16_tE19Flash_kernel_traitsILi64ELi64ELi256ELi4ES3_EELb1ELb0ELb0ELb0ELb1ELb1ELb0ELb1EEEvNS_16Flash_fwd_paramsE)
        .other          _ZN5flash24flash_fwd_splitkv_kernelI23Flash_fwd_kernel_traitsILi64ELi64ELi256ELi4ELb0ELb0EN7cutlass10bfloat16_tE19Flash_kernel_traitsILi64ELi64ELi256ELi4ES3_EELb1ELb0ELb0ELb0ELb1ELb1ELb0ELb1EEEvNS_16Flash_fwd_paramsE,@"STO_CUDA_ENTRY STV_DEFAULT"
_ZN5flash24flash_fwd_splitkv_kernelI23Flash_fwd_kernel_traitsILi64ELi64ELi256ELi4ELb0ELb0EN7cutlass10bfloat16_tE19Flash_kernel_traitsILi64ELi64ELi256ELi4ES3_EELb1ELb0ELb0ELb0ELb1ELb1ELb0ELb1EEEvNS_16Flash_fwd_paramsE:
.text._ZN5flash24flash_fwd_splitkv_kernelI23Flash_fwd_kernel_traitsILi64ELi64ELi256ELi4ELb0ELb0EN7cutlass10bfloat16_tE19Flash_kernel_traitsILi64ELi64ELi256ELi4ES3_EELb1ELb0ELb0ELb0ELb1ELb1ELb0ELb1EEEvNS_16Flash_fwd_paramsE:
[----:B------:R-:W-:Y:S02]  /*0000*/  MOV R1, c[0x0][0x28] ;  /* 0x00000a0000017a02 */ /* 0x000fe40000000f00 */
[----:B------:R-:W-:Y:S01]  /*0010*/  ULDC.64 UR4, c[0x0][0x40] ;  /* 0x0000100000047ab9 */ /* 0x000fe20000000a00 */
[----:B------:R-:W-:Y:S01]  /*0020*/  BSSY B3, `(.L_x_2724) ;  /* 0x0000005000037945 */ /* 0x000fe20003800000 */
[----:B------:R-:W-:Y:S01]  /*0030*/  UIADD3 UR4, UP0, UR4, 0x160, URZ ;  /* 0x0000016004047890 */ /* 0x000fe2000ff1e03f */
[----:B------:R-:W-:-:S03]  /*0040*/  IADD3 R1, R1, -0x30, RZ ;  /* 0xffffffd001017810 */ /* 0x000fc60007ffe0ff */
[----:B------:R-:W-:-:S07]  /*0050*/  UIADD3.X UR5, URZ, UR5, URZ, UP0, !UPT ;  /* 0x000000053f057290 */ /* 0x000fce00087fe43f */
[----:B------:R-:W-:Y:S05]  /*0060*/  CALL.REL.NOINC `($_ZN5flash24flash_fwd_splitkv_kernelI23Flash_fwd_kernel_traitsILi64ELi64ELi256ELi4ELb0ELb0EN7cutlass10bfloat16_tE19Flash_kernel_traitsILi64ELi64ELi256ELi4ES3_EELb1ELb0ELb0ELb0ELb1ELb1ELb0ELb1EEEvNS_16Flash_fwd_paramsE$_ZN5flash30compute_attn_1rowblock_splitkvI23Flash_fwd_kernel_traitsILi64ELi64ELi256ELi4ELb0ELb0EN7cutlass10bfloat16_tE19Flash_kernel_traitsILi64ELi64ELi256ELi4ES3_EELb1ELb0ELb0ELb0ELb1ELb1ELb0ELb1ENS_16Flash_fwd_paramsEEEvRKT8_iiiii) ;  /* 0x0000002000007944 */ /* 0x000fea0003c00000 */
[----:B------:R-:W-:Y:S05]  /*0070*/  BSYNC B3 ;  /* 0x0000000000037941 */ /* 0x000fea0003800000 */
.L_x_2724:
[----:B------:R-:W-:Y:S05]  /*0080*/  EXIT ;  /* 0x000000000000794d */ /* 0x000fea0003800000 */
        .type           $_ZN5flash24flash_fwd_splitkv_kernelI23Flash_fwd_kernel_traitsILi64ELi64ELi256ELi4ELb0ELb0EN7cutlass10bfloat16_tE19Flash_kernel_traitsILi64ELi64ELi256ELi4ES3_EELb1ELb0ELb0ELb0ELb1ELb1ELb0ELb1EEEvNS_16Flash_fwd_paramsE$_ZN5flash30compute_attn_1rowblock_splitkvI23Flash_fwd_kernel_traitsILi64ELi64ELi256ELi4ELb0ELb0EN7cutlass10bfloat16_tE19Flash_kernel_traitsILi64ELi64ELi256ELi4ES3_EELb1ELb0ELb0ELb0ELb1ELb1ELb0ELb1ENS_16Flash_fwd_paramsEEEvRKT8_iiiii,@function
        .size           $_ZN5flash24flash_fwd_splitkv_kernelI23Flash_fwd_kernel_traitsILi64ELi64ELi256ELi4ELb0ELb0EN7cutlass10bfloat16_tE19Flash_kernel_traitsILi64ELi64ELi256ELi4ES3_EELb1ELb0ELb0ELb0ELb1ELb1ELb0ELb1EEEvNS_16Flash_fwd_paramsE$_ZN5flash30compute_attn_1rowblock_splitkvI23Flash_fwd_kernel_traitsILi64ELi64ELi256ELi4ELb0ELb0EN7cutlass10bfloat16_tE19Flash_kernel_traitsILi64ELi64ELi256ELi4ES3_EELb1ELb0ELb0ELb0ELb1ELb1ELb0ELb1ENS_16Flash_fwd_paramsEEEvRKT8_iiiii,($__internal_19_$__cuda_sm70_shflsync_bfly_p - $_ZN5flash24flash_fwd_splitkv_kernelI23Flash_fwd_kernel_traitsILi64ELi64ELi256ELi4ELb0ELb0EN7cutlass10bfloat16_tE19Flash_kernel_traitsILi64ELi64ELi256ELi4ES3_EELb1ELb0ELb0ELb0ELb1ELb1ELb0ELb1EEEvNS_16Flash_fwd_paramsE$_ZN5flash30compute_attn_1rowblock_splitkvI23Flash_fwd_kernel_traitsILi64ELi64ELi256ELi4ELb0ELb0EN7cutlass10bfloat16_tE19Flash_kernel_traitsILi64ELi64ELi256ELi4ES3_EELb1ELb0ELb0ELb0ELb1ELb1ELb0ELb1ENS_16Flash_fwd_paramsEEEvRKT8_iiiii)
$_ZN5flash24flash_fwd_splitkv_kernelI23Flash_fwd_kernel_traitsILi64ELi64ELi256ELi4ELb0ELb0EN7cutlass10bfloat16_tE19Flash_kernel_traitsILi64ELi64ELi256ELi4ES3_EELb1ELb0ELb0ELb0ELb1ELb1ELb0ELb1EEEvNS_16Flash_fwd_paramsE$_ZN5flash30compute_attn_1rowblock_splitkvI23Flash_fwd_kernel_traitsILi64ELi64ELi256ELi4ELb0ELb0EN7cutlass10bfloat16_tE19Flash_kernel_traitsILi64ELi64ELi256ELi4ES3_EELb1ELb0ELb0ELb0ELb1ELb1ELb0ELb1ENS_16Flash_fwd_paramsEEEvRKT8_iiiii:
        /* <DEDUP_REMOVED lines=22> */
.L_x_2726:
[----:B------:R-:W-:Y:S05]  /*01f0*/  BSYNC B0 ;  /* 0x0000000000007941 */ /* 0x000fea0003800000 */
.L_x_2725:
        /* <DEDUP_REMOVED lines=18> */
.L_x_2728:
[----:B------:R3:W5:Y:S02]  /*0320*/  LD.E R0, [R20.64+0xb8] ;  /* 0x0000b80614007980 */ /* 0x000764000c101900 */
.L_x_2729:
[----:B------:R-:W-:Y:S05]  /*0330*/  BSYNC B0 ;  /* 0x0000000000007941 */ /* 0x000fea0003800000 */
.L_x_2727:
        /* <DEDUP_REMOVED lines=10> */
.L_x_2731:
[----:B------:R-:W2:Y:S01]  /*03e0*/  LD.E.64 R2, [R20.64+0x108] ;  /* 0x0001080614027980 */ /* 0x000ea2000c101b00 */
[----:B------:R-:W-:Y:S01]  /*03f0*/  BSSY B0, `(.L_x_2733) ;  /* 0x0000006000007945 */ /* 0x000fe20003800000 */
[----:B------:R-:W-:Y:S01]  /*0400*/  IMAD.MOV.U32 R0, RZ, RZ, RZ ;  /* 0x000000ffff007224 */ /* 0x000fe200078e00ff */
[----:B--2---:R-:W-:-:S04]  /*0410*/  ISETP.NE.U32.AND P0, PT, R2, RZ, PT ;  /* 0x000000ff0200720c */ /* 0x004fc80003f05070 */
[----:B------:R-:W-:-:S13]  /*0420*/  ISETP.NE.AND.EX P0, PT, R3, RZ, PT, P0 ;  /* 0x000000ff0300720c */ /* 0x000fda0003f05300 */
[----:B------:R-:W-:Y:S05]  /*0430*/  @!P0 BRA `(.L_x_2734) ;  /* 0x0000001000008947 */ /* 0x000fea0003800000 */
[----:B------:R2:W5:Y:S02]  /*0440*/  LD.E R0, [R20.64+0xbc] ;  /* 0x0000bc0614007980 */ /* 0x000564000c101900 */
.L_x_2734:
[----:B------:R-:W-:Y:S05]  /*0450*/  BSYNC B0 ;  /* 0x0000000000007941 */ /* 0x000fea0003800000 */
.L_x_2733:
[----:B-----5:R-:W-:Y:S02]  /*0460*/  IADD3 R193, R152, R0, RZ ;  /* 0x0000000098c17210 */ /* 0x020fe40007ffe0ff */
.L_x_2732:
[----:B------:R-:W-:Y:S05]  /*0470*/  BSYNC B1 ;  /* 0x0000000000017941 */ /* 0x000fea0003800000 */
.L_x_2730:
[----:B------:R-:W5:Y:S01]  /*0480*/  S2R R36, SR_CTAID.X ;  /* 0x0000000000247919 */ /* 0x000f620000002500 */
[----:B------:R-:W-:Y:S01]  /*0490*/  MOV R22, 0x70 ;  /* 0x0000007000167802 */ /* 0x000fe20000000f00 */
[----:B------:R-:W-:-:S03]  /*04a0*/  IMAD.MOV.U32 R3, RZ, RZ, 0x0 ;  /* 0x00000000ff037424 */ /* 0x000fc600078e00ff */
[----:B------:R-:W-:Y:S01]  /*04b0*/  MOV R2, R22 ;  /* 0x0000001600027202 */ /* 0x000fe20000000f00 */
[----:B-----5:R-:W-:-:S05]  /*04c0*/  IMAD.SHL.U32 R235, R36, 0x40, RZ ;  /* 0x0000004024eb7824 */ /* 0x020fca00078e00ff */
[----:B------:R-:W-:-:S13]  /*04d0*/  ISETP.GT.AND P0, PT, R24, R235, PT ;  /* 0x000000eb1800720c */ /* 0x000fda0003f04270 */
[----:B------:R-:W-:Y:S05]  /*04e0*/  @!P0 RET.REL.NODEC R2 `(_ZN5flash24flash_fwd_splitkv_kernelI23Flash_fwd_kernel_traitsILi64ELi64ELi256ELi4ELb0ELb0EN7cutlass10bfloat16_tE19Flash_kernel_traitsILi64ELi64ELi256ELi4ES3_EELb1ELb0ELb0ELb0ELb1ELb1ELb0ELb1EEEvNS_16Flash_fwd_paramsE) ;  /* 0xfffffb1002008950 */ /* 0x000fea0003c3ffff */
        /* <DEDUP_REMOVED lines=23> */
[----:B----4-:R3:W4:Y:S04]  /*0660*/  LD.E.64 R12, [R20.64+0x90] ;  /* 0x00009006140c7980 */ /* 0x010728000c101b00 */
[----:B------:R3:W4:Y:S04]  /*0670*/  LD.E R15, [R20.64+0x60] ;  /* 0x00006006140f7980 */ /* 0x000728000c101900 */
[----:B------:R3:W4:Y:S04]  /*0680*/  @!P0 LD.E.64 R8, [R20.64+0x80] ;  /* 0x0000800614088980 */ /* 0x000728000c101b00 */
[----:B------:R3:W4:Y:S04]  /*0690*/  LD.E R16, [R20.64+0xb4] ;  /* 0x0000b40614107980 */ /* 0x000728000c101900 */
[----:B------:R3:W5:Y:S04]  /*06a0*/  LD.E.64 R6, [R20.64+0x70] ;  /* 0x0000700614067980 */ /* 0x000768000c101b00 */
[----:B---3--:R-:W5:Y:S01]  /*06b0*/  LD.E.64 R20, [R20.64+0xa0] ;  /* 0x0000a00614147980 */ /* 0x008f62000c101b00 */
[----:B------:R-:W-:-:S04]  /*06c0*/  SHF.R.S32.HI R17, RZ, 0x1f, R233 ;  /* 0x0000001fff117819 */ /* 0x000fc800000114e9 */
[----:B------:R-:W-:-:S04]  /*06d0*/  LEA.HI R17, R17, R233, RZ, 0x3 ;  /* 0x000000e911117211 */ /* 0x000fc800078f18ff */
[----:B------:R-:W-:Y:S02]  /*06e0*/  LOP3.LUT R4, R17, 0x1ffffff8, RZ, 0xc0, !PT ;  /* 0x1ffffff811047812 */ /* 0x000fe400078ec0ff */
[----:B------:R-:W-:Y:S02]  /*06f0*/  @!P0 SHF.R.S32.HI R14, RZ, 0x1f, R38 ;  /* 0x0000001fff0e8819 */ /* 0x000fe40000011426 */
[----:B------:R-:W-:-:S04]  /*0700*/  IADD3 R4, -R4, R233, RZ ;  /* 0x000000e904047210 */ /* 0x000fc80007ffe1ff */
[----:B------:R-:W-:Y:S01]  /*0710*/  SHF.L.U32 R4, R4, 0x3, RZ ;  /* 0x0000000304047819 */ /* 0x000fe200000006ff */
[----:B------:R-:W3:Y:S01]  /*0720*/  S2R R23, SR_CTAID.Z ;  /* 0x0000000000177919 */ /* 0x000ee20000002700 */
[----:B------:R-:W-:Y:S01]  /*0730*/  SHF.R.S32.HI R18, RZ, 0x1f, R235 ;  /* 0x0000001fff127819 */ /* 0x000fe200000114eb */
[----:B------:R-:W-:Y:S01]  /*0740*/  BSSY B0, `(.L_x_2736) ;  /* 0x0000023000007945 */ /* 0x000fe20003800000 */
[-C--:B--2---:R-:W-:Y:S02]  /*0750*/  @P0 IMAD R0, R3, R40.reuse, RZ ;  /* 0x0000002803000224 */ /* 0x084fe400078e02ff */
[----:B------:R-:W-:-:S04]  /*0760*/  @P0 IMAD.WIDE.U32 R10, R2, R40, RZ ;  /* 0x00000028020a0225 */ /* 0x000fc800078e00ff */
[----:B----4-:R-:W-:-:S04]  /*0770*/  @!P0 IMAD R5, R9, R38, RZ ;  /* 0x0000002609058224 */ /* 0x010fc800078e02ff */
[C---:B------:R-:W-:Y:S01]  /*0780*/  @!P0 IMAD R14, R8.reuse, R14, R5 ;  /* 0x0000000e080e8224 */ /* 0x040fe200078e0205 */
[----:B------:R-:W-:Y:S01]  /*0790*/  SHF.R.S32.HI R5, RZ, 0x1f, R4 ;  /* 0x0000001fff057819 */ /* 0x000fe20000011404 */
[----:B------:R-:W-:-:S04]  /*07a0*/  @!P0 IMAD.WIDE.U32 R8, R8, R38, RZ ;  /* 0x0000002608088225 */ /* 0x000fc800078e00ff */
[----:B------:R-:W-:Y:S01]  /*07b0*/  @P0 IMAD.IADD R0, R11, 0x1, R0 ;  /* 0x000000010b000824 */ /* 0x000fe200078e0200 */
[----:B------:R-:W-:Y:S01]  /*07c0*/  @!P0 MOV R10, R8 ;  /* 0x00000008000a8202 */ /* 0x000fe20000000f00 */
[----:B------:R-:W-:Y:S02]  /*07d0*/  IMAD R11, R3, R235, RZ ;  /* 0x000000eb030b7224 */ /* 0x000fe400078e02ff */
[----:B------:R-:W-:-:S04]  /*07e0*/  IMAD.WIDE.U32 R4, R235, R2, R4 ;  /* 0x00000002eb047225 */ /* 0x000fc800078e0004 */
[----:B------:R-:W-:Y:S02]  /*07f0*/  IMAD R11, R2, R18, R11 ;  /* 0x00000012020b7224 */ /* 0x000fe400078e020b */
[----:B------:R-:W-:Y:S01]  /*0800*/  @!P0 IMAD.IADD R0, R9, 0x1, R14 ;  /* 0x0000000109008824 */ /* 0x000fe200078e020e */
[----:B------:R-:W-:Y:S02]  /*0810*/  IADD3 R8, P0, R10, R4, RZ ;  /* 0x000000040a087210 */ /* 0x000fe40007f1e0ff */
[----:B------:R-:W-:Y:S02]  /*0820*/  IADD3 R14, -R235, R24, RZ ;  /* 0x00000018eb0e7210 */ /* 0x000fe40007ffe1ff */
[----:B------:R-:W-:Y:S02]  /*0830*/  IADD3.X R9, R0, R5, R11, P0, !PT ;  /* 0x0000000500097210 */ /* 0x000fe400007fe40b */
[----:B------:R-:W-:-:S04]  /*0840*/  SHF.R.S32.HI R0, RZ, 0x3, R17 ;  /* 0x00000003ff007819 */ /* 0x000fc80000011411 */
[----:B------:R-:W-:Y:S01]  /*0850*/  ISETP.GE.AND P0, PT, R0, R14, PT ;  /* 0x0000000e0000720c */ /* 0x000fe20003f06270 */
[----:B---3--:R-:W-:Y:S01]  /*0860*/  IMAD R4, R13, R23, RZ ;  /* 0x000000170d047224 */ /* 0x008fe200078e02ff */
[--C-:B------:R-:W-:Y:S01]  /*0870*/  SHF.R.S32.HI R10, RZ, 0x1f, R23.reuse ;  /* 0x0000001fff0a7819 */ /* 0x100fe20000011417 */
[----:B------:R-:W-:Y:S02]  /*0880*/  IMAD R5, R38, R15, R23 ;  /* 0x0000000f26057224 */ /* 0x000fe400078e0217 */
[----:B------:R-:W-:-:S04]  /*0890*/  IMAD.WIDE.U32 R8, R23, R12, R8 ;  /* 0x0000000c17087225 */ /* 0x000fc800078e0008 */
[----:B------:R-:W-:Y:S01]  /*08a0*/  IMAD R4, R12, R10, R4 ;  /* 0x0000000a0c047224 */ /* 0x000fe200078e0204 */
[----:B------:R-:W-:Y:S01]  /*08b0*/  SHF.R.S32.HI R18, RZ, 0x1f, R0 ;  /* 0x0000001fff127819 */ /* 0x000fe20000011400 */
[----:B------:R-:W-:Y:S02]  /*08c0*/  IMAD R15, R16, R5, R235 ;  /* 0x00000005100f7224 */ /* 0x000fe400078e02eb */
[----:B------:R-:W-:Y:S01]  /*08d0*/  IMAD.IADD R5, R9, 0x1, R4 ;  /* 0x0000000109057824 */ /* 0x000fe200078e0204 */
        /* <DEDUP_REMOVED lines=9> */
.L_x_2737:
[----:B------:R-:W-:Y:S05]  /*0970*/  BSYNC B0 ;  /* 0x0000000000007941 */ /* 0x000fea0003800000 */
.L_x_2736:
[----:B------:R-:W-:Y:S01]  /*0980*/  IADD3 R17, R0, 0x10, RZ ;  /* 0x0000001000117810 */ /* 0x000fe20007ffe0ff */
[----:B------:R-:W-:Y:S03]  /*0990*/  BSSY B0, `(.L_x_2738) ;  /* 0x000000e000007945 */ /* 0x000fe60003800000 */
[----:B------:R-:W-:-:S13]  /*09a0*/  ISETP.GE.AND P0, PT, R17, R14, PT ;  /* 0x0000000e1100720c */ /* 0x000fda0003f06270 */
        /* <DEDUP_REMOVED lines=12> */
.L_x_2739:
[----:B------:R-:W-:Y:S05]  /*0a70*/  BSYNC B0 ;  /* 0x0000000000007941 */ /* 0x000fea0003800000 */
.L_x_2738:
        /* <DEDUP_REMOVED lines=15> */
.L_x_2741:
[----:B------:R-:W-:Y:S05]  /*0b70*/  BSYNC B0 ;  /* 0x0000000000007941 */ /* 0x000fea0003800000 */
.L_x_2740:
[----:B------:R-:W-:Y:S01]  /*0b80*/  IADD3 R11, R0, 0x30, RZ ;  /* 0x00000030000b7810 */ /* 0x000fe20007ffe0ff */
[----:B------:R-:W-:Y:S03]  /*0b90*/  BSSY B0, `(.L_x_2742) ;  /* 0x000000d000007945 */ /* 0x000fe60003800000 */
[----:B------:R-:W-:-:S13]  /*0ba0*/  ISETP.GE.AND P0, PT, R11, R14, PT ;  /* 0x0000000e0b00720c */ /* 0x000fda0003f06270 */
[----:B------:R-:W-:Y:S05]  /*0bb0*/  @P0 BRA `(.L_x_2743) ;  /* 0x000000a000000947 */ /* 0x000fea0003800000 */
[----:B------:R-:W-:-:S04]  /*0bc0*/  IADD3 R9, P0, R0, 0x30, RZ ;  /* 0x0000003000097810 */ /* 0x000fc80007f1e0ff */
[----:B------:R-:W-:-:S05]  /*0bd0*/  IADD3.X R4, RZ, R18, RZ, P0, !PT ;  /* 0x00000012ff047210 */ /* 0x000fca00007fe4ff */
[----:B------:R-:W-:Y:S01]  /*0be0*/  IMAD R10, R4, R2, RZ ;  /* 0x00000002040a7224 */ /* 0x000fe200078e02ff */
[----:B------:R-:W-:-:S03]  /*0bf0*/  MOV R4, R8 ;  /* 0x0000000800047202 */ /* 0x000fc60000000f00 */
[-C--:B------:R-:W-:Y:S02]  /*0c00*/  IMAD R3, R3, R9.reuse, R10 ;  /* 0x0000000903037224 */ /* 0x080fe400078e020a */
[----:B------:R-:W-:-:S05]  /*0c10*/  IMAD.WIDE.U32 R4, R2, R9, R4 ;  /* 0x0000000902047225 */ /* 0x000fca00078e0004 */
[----:B-----5:R-:W-:Y:S02]  /*0c20*/  LEA R2, P0, R4, R6, 0x1 ;  /* 0x0000000604027211 */ /* 0x020fe400078008ff */
[----:B------:R-:W-:-:S04]  /*0c30*/  IADD3 R3, R5, R3, RZ ;  /* 0x0000000305037210 */ /* 0x000fc80007ffe0ff */
[----:B------:R-:W-:-:S05]  /*0c40*/  LEA.HI.X R3, R4, R7, R3, 0x1, P0 ;  /* 0x0000000704037211 */ /* 0x000fca00000f0c03 */
[----:B------:R3:W-:Y:S02]  /*0c50*/  ST.E.128 [R2.64], RZ ;  /* 0x000000ff02007985 */ /* 0x0007e4000c101d06 */
.L_x_2743:
[----:B------:R-:W-:Y:S05]  /*0c60*/  BSYNC B0 ;  /* 0x0000000000007941 */ /* 0x000fea0003800000 */
.L_x_2742:
[----:B------:R-:W-:-:S04]  /*0c70*/  LOP3.LUT P4, RZ, R233, 0x7, RZ, 0xc0, !PT ;  /* 0x00000007e9ff7812 */ /* 0x000fc8000788c0ff */
[-C--:B------:R-:W-:Y:S02]  /*0c80*/  ISETP.GE.OR P3, PT, R0, R14.reuse, P4 ;  /* 0x0000000e0000720c */ /* 0x080fe40002766670 */
[-C--:B------:R-:W-:Y:S02]  /*0c90*/  ISETP.GE.OR P2, PT, R17, R14.reuse, P4 ;  /* 0x0000000e1100720c */ /* 0x080fe40002746670 */
[----:B------:R-:W-:Y:S02]  /*0ca0*/  ISETP.GE.OR P1, PT, R16, R14, P4 ;  /* 0x0000000e1000720c */ /* 0x000fe40002726670 */
[----:B------:R-:W-:Y:S02]  /*0cb0*/  IADD3 R0, P0, R15, R0, RZ ;  /* 0x000000000f007210 */ /* 0x000fe40007f1e0ff */
[----:B------:R-:W-:Y:S02]  /*0cc0*/  ISETP.GE.OR P4, PT, R11, R14, P4 ;  /* 0x0000000e0b00720c */ /* 0x000fe40002786670 */
[----:B---3--:R-:W-:-:S02]  /*0cd0*/  LEA.HI.X.SX32 R3, R15, R18, 0x1, P0 ;  /* 0x000000120f037211 */ /* 0x008fc400000f0eff */
        /* <DEDUP_REMOVED lines=10> */
[----:B-1----:R-:W-:Y:S05]  /*0d80*/  @P4 RET.REL.NODEC R4 `(_ZN5flash24flash_fwd_splitkv_kernelI23Flash_fwd_kernel_traitsILi64ELi64ELi256ELi4ELb0ELb0EN7cutlass10bfloat16_tE19Flash_kernel_traitsILi64ELi64ELi256ELi4ES3_EELb1ELb0ELb0ELb0ELb1ELb1ELb0ELb1EEEvNS_16Flash_fwd_paramsE) ;  /* 0xfffff27004004950 */ /* 0x002fea0003c3ffff */
[----:B------:R-:W-:-:S05]  /*0d90*/  MOV R0, 0x7f800000 ;  /* 0x7f80000000007802 */ /* 0x000fca0000000f00 */
[----:B------:R1:W-:Y:S02]  /*0da0*/  ST.E [R2.64+0xc0], R0 ;  /* 0x0000c00002007985 */ /* 0x0003e4000c101906 */
[----:B-1----:R-:W-:Y:S02]  /*0db0*/  MOV R2, R22 ;  /* 0x0000001600027202 */ /* 0x002fe40000000f00 */
[----:B------:R-:W-:-:S04]  /*0dc0*/  MOV R3, 0x0 ;  /* 0x0000000000037802 */ /* 0x000fc80000000f00 */
[----:B------:R-:W-:Y:S05]  /*0dd0*/  RET.REL.NODEC R2 `(_ZN5flash24flash_fwd_splitkv_kernelI23Flash_fwd_kernel_traitsILi64ELi64ELi256ELi4ELb0ELb0EN7cutlass10bfloat16_tE19Flash_kernel_traitsILi64ELi64ELi256ELi4ES3_EELb1ELb0ELb0ELb0ELb1ELb1ELb0ELb1EEEvNS_16Flash_fwd_paramsE) ;  /* 0xfffff22002007950 */ /* 0x000fea0003c3ffff */
.L_x_2735:
        /* <DEDUP_REMOVED lines=30> */
[----:B-----5:R-:W3:Y:S04]  /*0fc0*/  LD.E.64 R10, [R20.64+0x50] ;  /* 0x00005006140a7980 */ /* 0x020ee8000c101b00 */
[----:B------:R-:W3:Y:S04]  /*0fd0*/  LD.E.64 R8, [R20.64+0x28] ;  /* 0x0000280614087980 */ /* 0x000ee8000c101b00 */
        /* <DEDUP_REMOVED lines=31> */
[----:B------:R1:W2:Y:S01]  /*11d0*/  LD.E R12, [R2.64] ;  /* 0x00000006020c7980 */ /* 0x0002a2000c101900 */
        /* <DEDUP_REMOVED lines=25> */
[----:B----4-:R-:W-:Y:S01]  /*1370*/  IMAD R4, R57, R14, RZ ;  /* 0x0000000e39047224 */ /* 0x010fe200078e02ff */
        /* <DEDUP_REMOVED lines=26> */
.L_x_2745:
[----:B-1----:R-:W2:Y:S01]  /*1520*/  LD.E R12, [R20.64+0x68] ;  /* 0x00006806140c7980 */ /* 0x002ea2000c101900 */
[----:B------:R-:W-:-:S03]  /*1530*/  ISETP.NE.AND P3, PT, R19, -0x1, PT ;  /* 0xffffffff1300780c */ /* 0x000fc60003f65270 */
[----:B------:R-:W3:Y:S04]  /*1540*/  LD.E.64 R56, [R20.64+0x38] ;  /* 0x0000380614387980 */ /* 0x000ee8000c101b00 */
[----:B----4-:R-:W4:Y:S04]  /*1550*/  LD.E.64 R194, [R20.64+0x40] ;  /* 0x0000400614c27980 */ /* 0x010f28000c101b00 */
[----:B------:R-:W3:Y:S04]  /*1560*/  LD.E.64 R16, [R20.64+0x50] ;  /* 0x0000500614107980 */ /* 0x000ee8000c101b00 */
[----:B------:R-:W3:Y:S04]  /*1570*/  @!P3 LD.E.64 R6, [R20.64+0x20] ;  /* 0x000020061406b980 */ /* 0x000ee8000c101b00 */
[----:B------:R-:W3:Y:S04]  /*1580*/  @!P3 LD.E.64 R14, [R20.64+0x28] ;  /* 0x00002806140eb980 */ /* 0x000ee8000c101b00 */
[----:B------:R1:W5:Y:S01]  /*1590*/  LD.E.64 R32, [R20.64+0x58] ;  /* 0x0000580614207980 */ /* 0x000362000c101b00 */
[----:B------:R-:W-:-:S02]  /*15a0*/  IABS R5, R39 ;  /* 0x0000002700057213 */ /* 0x000fc40000000000 */
[----:B-----5:R-:W-:Y:S02]  /*15b0*/  @!P3 SHF.R.S32.HI R13, RZ, 0x1f, R11 ;  /* 0x0000001fff0db819 */ /* 0x020fe4000001140b */
[----:B------:R-:W-:-:S04]  /*15c0*/  LEA R23, R37, 0xffffff00, 0x8 ;  /* 0xffffff0025177811 */ /* 0x000fc800078e40ff */
[----:B------:R-:W-:Y:S02]  /*15d0*/  SHF.R.S32.HI R26, RZ, 0x1f, R23 ;  /* 0x0000001fff1a7819 */ /* 0x000fe40000011417 */
[----:B--2---:R-:W-:-:S04]  /*15e0*/  IABS R8, R12 ;  /* 0x0000000c00087213 */ /* 0x004fc80000000000 */
[----:B------:R-:W2:Y:S08]  /*15f0*/  I2F.RP R2, R8 ;  /* 0x0000000800027306 */ /* 0x000eb00000209400 */
[----:B--2---:R-:W2:Y:S02]  /*1600*/  MUFU.RCP R2, R2 ;  /* 0x0000000200027308 */ /* 0x004ea40000001000 */
[----:B--2---:R-:W-:-:S06]  /*1610*/  IADD3 R2, R2, 0xffffffe, RZ ;  /* 0x0ffffffe02027810 */ /* 0x004fcc0007ffe0ff */
        /* <DEDUP_REMOVED lines=11> */
[----:B---3--:R-:W-:-:S03]  /*16d0*/  @!P3 IMAD R2, R57, R10, RZ ;  /* 0x0000000a3902b224 */ /* 0x008fc600078e02ff */
        /* <DEDUP_REMOVED lines=15> */
[----:B----4-:R-:W-:Y:S01]  /*17d0*/  @!P3 IMAD R2, R195, R10, RZ ;  /* 0x0000000ac302b224 */ /* 0x010fe200078e02ff */
        /* <DEDUP_REMOVED lines=15> */
[----:B------:R-:W-:Y:S02]  /*18d0*/  MOV R4, R2 ;  /* 0x0000000200047202 */ /* 0x000fe40000000f00 */
[----:B------:R-:W-:Y:S01]  /*18e0*/  @!P3 IADD3 R3, R7, R8, RZ ;  /* 0x000000080703b210 */ /* 0x000fe20007ffe0ff */
[----:B------:R-:W-:Y:S01]  /*18f0*/  @!P1 IMAD.MOV R0, RZ, RZ, -R0 ;  /* 0x000000ffff009224 */ /* 0x000fe200078e0a00 */
[----:B------:R-:W-:Y:S02]  /*1900*/  @!P3 MOV R2, R6 ;  /* 0x000000060002b202 */ /* 0x000fe40000000f00 */
[----:B------:R-:W-:Y:S01]  /*1910*/  @!P0 LOP3.LUT R0, RZ, R12, RZ, 0x33, !PT ;  /* 0x0000000cff008212 */ /* 0x000fe200078e33ff */
[----:B------:R-:W-:Y:S01]  /*1920*/  @!P3 IMAD R7, R15, R11, RZ ;  /* 0x0000000b0f07b224 */ /* 0x000fe200078e02ff */
[----:B------:R-:W-:Y:S02]  /*1930*/  @P3 IADD3 R8, R10, R19, RZ ;  /* 0x000000130a083210 */ /* 0x000fe40007ffe0ff */
[----:B------:R-:W-:Y:S01]  /*1940*/  @!P3 SHF.R.S32.HI R6, RZ, 0x1f, R11 ;  /* 0x0000001fff06b819 */ /* 0x000fe2000001140b */
[----:B------:R-:W-:Y:S01]  /*1950*/  IMAD R10, R17, R0, RZ ;  /* 0x00000000110a7224 */ /* 0x000fe200078e02ff */
[----:B------:R-:W-:Y:S01]  /*1960*/  SHF.R.S32.HI R30, RZ, 0x1f, R0 ;  /* 0x0000001fff1e7819 */ /* 0x000fe20000011400 */
[----:B------:R-:W-:-:S02]  /*1970*/  @P3 IMAD R12, R195, R8, RZ ;  /* 0x00000008c30c3224 */ /* 0x000fc400078e02ff */
[----:B------:R-:W-:Y:S02]  /*1980*/  @!P3 IMAD R13, R14, R6, R7 ;  /* 0x000000060e0db224 */ /* 0x000fe400078e0207 */
[----:B------:R-:W-:-:S04]  /*1990*/  @P3 IMAD.WIDE.U32 R8, R194, R8, RZ ;  /* 0x00000008c2083225 */ /* 0x000fc800078e00ff */
[----:B------:R-:W-:-:S04]  /*19a0*/  @!P3 IMAD.WIDE.U32 R6, R14, R11, R2 ;  /* 0x0000000b0e06b225 */ /* 0x000fc800078e0002 */
[----:B------:R-:W-:Y:S01]  /*19b0*/  IMAD.WIDE.U32 R2, R16, R0, R4 ;  /* 0x0000000010027225 */ /* 0x000fe200078e0004 */
[----:B------:R-:W-:-:S03]  /*19c0*/  @P3 IADD3 R9, R9, R12, RZ ;  /* 0x0000000c09093210 */ /* 0x000fc60007ffe0ff */
[----:B------:R-:W-:Y:S01]  /*19d0*/  IMAD R4, R16, R30, R10 ;  /* 0x0000001e10047224 */ /* 0x000fe200078e020a */
[----:B------:R-:W-:Y:S01]  /*19e0*/  @!P3 MOV R8, R6 ;  /* 0x000000060008b202 */ /* 0x000fe20000000f00 */
[----:B------:R-:W-:Y:S01]  /*19f0*/  @!P3 IMAD.IADD R9, R7, 0x1, R13 ;  /* 0x000000010709b824 */ /* 0x000fe200078e020d */
[----:B------:R-:W-:Y:S01]  /*1a00*/  MOV R27, R2 ;  /* 0x00000002001b7202 */ /* 0x000fe20000000f00 */
[----:B------:R-:W-:Y:S01]  /*1a10*/  IMAD.IADD R28, R3, 0x1, R4 ;  /* 0x00000001031c7824 */ /* 0x000fe200078e0204 */
[----:B------:R-:W-:Y:S02]  /*1a20*/  MOV R14, R23 ;  /* 0x00000017000e7202 */ /* 0x000fe40000000f00 */
[----:B------:R-:W-:Y:S02]  /*1a30*/  MOV R22, R0 ;  /* 0x0000000000167202 */ /* 0x000fe40000000f00 */
.L_x_2746:
[----:B-1----:R-:W-:Y:S05]  /*1a40*/  BSYNC B0 ;  /* 0x0000000000007941 */ /* 0x002fea0003800000 */
.L_x_2744:
        /* <DEDUP_REMOVED lines=15> */
[----:B------:R-:W-:Y:S01]  /*1b40*/  SHF.R.S32.HI R13, RZ, 0x1f, R12 ;  /* 0x0000001fff0d7819 */ /* 0x000fe2000001140c */
[----:B-----5:R-:W-:-:S03]  /*1b50*/  IMAD R0, R26, R194, RZ ;  /* 0x000000c21a007224 */ /* 0x020fc600078e02ff */
[----:B------:R-:W-:Y:S01]  /*1b60*/  IADD3.X R3, R13, R9, RZ, P1, !PT ;  /* 0x000000090d037210 */ /* 0x000fe20000ffe4ff */
[----:B------:R-:W-:Y:S01]  /*1b70*/  IMAD R0, R14, R195, R0 ;  /* 0x000000c30e007224 */ /* 0x000fe200078e0200 */
[----:B------:R-:W-:-:S03]  /*1b80*/  LEA.HI R227, R34, R233, RZ, 0x4 ;  /* 0x000000e922e37211 */ /* 0x000fc600078f20ff */
[----:B------:R-:W-:Y:S01]  /*1b90*/  IMAD.WIDE.U32 R2, R14, R194, R2 ;  /* 0x000000c20e027225 */ /* 0x000fe200078e0002 */
[----:B------:R-:W-:-:S03]  /*1ba0*/  LOP3.LUT R14, R227, 0xfffffff0, RZ, 0xc0, !PT ;  /* 0xfffffff0e30e7812 */ /* 0x000fc600078ec0ff */
[----:B------:R-:W-:Y:S02]  /*1bb0*/  IMAD.IADD R3, R3, 0x1, R0 ;  /* 0x0000000103037824 */ /* 0x000fe400078e0200 */
[----:B------:R-:W-:Y:S02]  /*1bc0*/  IMAD R0, R33, R22, RZ ;  /* 0x0000001621007224 */ /* 0x000fe400078e02ff */
[----:B------:R-:W-:Y:S02]  /*1bd0*/  IMAD.SHL.U32 R8, R84, 0x40, RZ ;  /* 0x0000004054087824 */ /* 0x000fe400078e00ff */
[----:B------:R-:W-:Y:S02]  /*1be0*/  IMAD R26, R30, R32, R0 ;  /* 0x000000201e1a7224 */ /* 0x000fe400078e0200 */
[----:B------:R-:W-:Y:S01]  /*1bf0*/  IMAD.IADD R0, R233, 0x1, -R14 ;  /* 0x00000001e9007824 */ /* 0x000fe200078e0a0e */
[----:B------:R-:W-:Y:S02]  /*1c00*/  LOP3.LUT R9, R8, 0x1c0, RZ, 0xc0, !PT ;  /* 0x000001c008097812 */ /* 0x000fe400078ec0ff */
[----:B------:R-:W-:-:S02]  /*1c10*/  SHF.R.S32.HI R200, RZ, 0x1f, R38 ;  /* 0x0000001fffc87819 */ /* 0x000fc40000011426 */
[----:B------:R-:W-:Y:S02]  /*1c20*/  LOP3.LUT R8, R9, 0x38, R12, 0xf8, !PT ;  /* 0x0000003809087812 */ /* 0x000fe400078ef80c */
[----:B------:R-:W-:-:S04]  /*1c30*/  SHF.R.U32.HI R9, RZ, 0x3, R9 ;  /* 0x00000003ff097819 */ /* 0x000fc80000011609 */
[----:B------:R-:W-:Y:S01]  /*1c40*/  LOP3.LUT R29, R8, R9, RZ, 0x3c, !PT ;  /* 0x00000009081d7212 */ /* 0x000fe200078e3cff */
[----:B------:R-:W-:Y:S01]  /*1c50*/  IMAD.WIDE.U32 R8, R22, R32, R2 ;  /* 0x0000002016087225 */ /* 0x000fe200078e0002 */
[----:B------:R-:W-:Y:S02]  /*1c60*/  LEA.HI R15, R34, R233, RZ, 0x6 ;  /* 0x000000e9220f7211 */ /* 0x000fe400078f30ff */
[----:B------:R-:W-:-:S03]  /*1c70*/  SHF.R.S32.HI R85, RZ, 0x1f, R84 ;  /* 0x0000001fff557819 */ /* 0x000fc60000011454 */
[----:B------:R-:W-:Y:S01]  /*1c80*/  IMAD.SHL.U32 R15, R15, 0x8, RZ ;  /* 0x000000080f0f7824 */ /* 0x000fe200078e00ff */
[----:B------:R-:W-:-:S04]  /*1c90*/  IADD3 R9, R9, R26, RZ ;  /* 0x0000001a09097210 */ /* 0x000fc80007ffe0ff */
[----:B------:R-:W-:Y:S01]  /*1ca0*/  LOP3.LUT R231, R29, 0xfffffe00, R15, 0xf8, !PT ;  /* 0xfffffe001de77812 */ /* 0x000fe200078ef80f */
[----:B------:R-:W-:Y:S01]  /*1cb0*/  IMAD.MOV.U32 R229, RZ, RZ, 0x20 ;  /* 0x00000020ffe57424 */ /* 0x000fe200078e00ff */
[C---:B------:R-:W-:Y:S01]  /*1cc0*/  SHF.L.U64.HI R105, R56.reuse, 0x4, R57 ;  /* 0x0000000438697819 */ /* 0x040fe20000010239 */
[----:B------:R-:W-:Y:S01]  /*1cd0*/  IMAD.SHL.U32 R86, R56, 0x10, RZ ;  /* 0x0000001038567824 */ /* 0x000fe200078e00ff */
[C---:B------:R-:W-:Y:S02]  /*1ce0*/  SHF.L.U64.HI R198, R194.reuse, 0x4, R195 ;  /* 0x00000004c2c67819 */ /* 0x040fe400000102c3 */
[----:B------:R-:W-:Y:S02]  /*1cf0*/  SHF.L.U32 R107, R194, 0x4, RZ ;  /* 0x00000004c26b7819 */ /* 0x000fe400000006ff */
[----:B------:R-:W-:Y:S01]  /*1d00*/  SHF.L.U32 R234, R199, 0x2, RZ ;  /* 0x00000002c7ea7819 */ /* 0x000fe200000006ff */
[----:B--2---:R-:W-:-:S04]  /*1d10*/  @P0 IMAD.WIDE.U32 R2, R4, R40, RZ ;  /* 0x0000002804020225 */ /* 0x004fc800078e00ff */
[----:B---3--:R-:W-:Y:S01]  /*1d20*/  @!P0 IMAD R17, R7, R38, RZ ;  /* 0x0000002607118224 */ /* 0x008fe200078e02ff */
[----:B------:R-:W-:-:S03]  /*1d30*/  SHF.R.S32.HI R7, RZ, 0x1f, R0 ;  /* 0x0000001fff077819 */ /* 0x000fc60000011400 */
[C---:B------:R-:W-:Y:S01]  /*1d40*/  @!P0 IMAD R17, R6.reuse, R200, R17 ;  /* 0x000000c806118224 */ /* 0x040fe200078e0211 */
[----:B------:R-:W-:Y:S01]  /*1d50*/  LEA.HI R226, R7, R0, RZ, 0x3 ;  /* 0x0000000007e27211 */ /* 0x000fe200078f18ff */
[----:B------:R-:W-:-:S04]  /*1d60*/  @!P0 IMAD.WIDE.U32 R6, R6, R38, RZ ;  /* 0x0000002606068225 */ /* 0x000fc800078e00ff */
[----:B------:R-:W-:Y:S02]  /*1d70*/  @P0 IMAD R16, R5, R40, RZ ;  /* 0x0000002805100224 */ /* 0x000fe400078e02ff */
[----:B------:R-:W-:Y:S01]  /*1d80*/  @!P0 IMAD.MOV.U32 R2, RZ, RZ, R6 ;  /* 0x000000ffff028224 */ /* 0x000fe200078e0006 */
[----:B------:R-:W-:Y:S02]  /*1d90*/  LOP3.LUT R14, R226, 0xfffffff8, RZ, 0xc0, !PT ;  /* 0xfffffff8e20e7812 */ /* 0x000fe400078ec0ff */
[----:B------:R-:W-:Y:S01]  /*1da0*/  @P0 IADD3 R3, R3, R16, RZ ;  /* 0x0000001003030210 */ /* 0x000fe20007ffe0ff */
[----:B------:R-:W-:Y:S01]  /*1db0*/  @!P0 IMAD.IADD R3, R7, 0x1, R17 ;  /* 0x0000000107038824 */ /* 0x000fe200078e0211 */
[----:B------:R-:W-:Y:S01]  /*1dc0*/  IADD3 R2, P1, R12, R2, RZ ;  /* 0x000000020c027210 */ /* 0x000fe20007f3e0ff */
[----:B------:R-:W-:Y:S01]  /*1dd0*/  IMAD.IADD R225, R0, 0x1, -R14 ;  /* 0x0000000100e17824 */ /* 0x000fe200078e0a0e */
[----:B------:R-:W-:Y:S01]  /*1de0*/  SHF.R.S32.HI R6, RZ, 0x1f, R39 ;  /* 0x0000001fff067819 */ /* 0x000fe20000011427 */
[----:B------:R-:W-:-:S02]  /*1df0*/  IMAD R0, R11, R39, RZ ;  /* 0x000000270b007224 */ /* 0x000fc400078e02ff */
[----:B------:R-:W-:Y:S02]  /*1e00*/  IMAD.X R3, R13, 0x1, R3, P1 ;  /* 0x000000010d037824 */ /* 0x000fe400008e0603 */
[----:B------:R-:W-:Y:S01]  /*1e10*/  @P0 IMAD.MOV.U32 R156, RZ, RZ, R4 ;  /* 0x000000ffff9c0224 */ /* 0x000fe200078e0004 */
[----:B------:R-:W-:Y:S01]  /*1e20*/  @!P0 MOV R156, R4 ;  /* 0x00000004009c8202 */ /* 0x000fe20000000f00 */
[--C-:B------:R-:W-:Y:S02]  /*1e30*/  @P0 IMAD.MOV.U32 R157, RZ, RZ, R5.reuse ;  /* 0x000000ffff9d0224 */ /* 0x100fe400078e0005 */
[----:B------:R-:W-:Y:S02]  /*1e40*/  IMAD R4, R10, R6, R0 ;  /* 0x000000060a047224 */ /* 0x000fe400078e0200 */
[----:B------:R-:W-:Y:S02]  /*1e50*/  @!P0 IMAD.MOV.U32 R157, RZ, RZ, R5 ;  /* 0x000000ffff9d8224 */ /* 0x000fe400078e0005 */
[----:B------:R-:W-:Y:S01]  /*1e60*/  IMAD.WIDE.U32 R6, R39, R10, R2 ;  /* 0x0000000a27067225 */ /* 0x000fe200078e0002 */
[----:B------:R-:W-:-:S03]  /*1e70*/  IADD3 R2, P0, R12, R27, RZ ;  /* 0x0000001b0c027210 */ /* 0x000fc60007f1e0ff */
[----:B------:R-:W-:Y:S02]  /*1e80*/  IMAD R0, R57, R84, RZ ;  /* 0x0000005439007224 */ /* 0x000fe400078e02ff */
        /* <DEDUP_REMOVED lines=10> */
[----:B----4-:R-:W-:Y:S01]  /*1f30*/  LEA R33, P0, R2, R18, 0x1 ;  /* 0x0000001202217211 */ /* 0x010fe200078008ff */
[----:B------:R-:W-:Y:S01]  /*1f40*/  IMAD.IADD R5, R3, 0x1, R11 ;  /* 0x0000000103057824 */ /* 0x000fe200078e020b */
[----:B------:R-:W-:Y:S02]  /*1f50*/  SHF.R.S32.HI R3, RZ, 0x1f, R152 ;  /* 0x0000001fff037819 */ /* 0x000fe40000011498 */
[----:B------:R-:W-:Y:S02]  /*1f60*/  LEA R36, P1, R4, R24, 0x1 ;  /* 0x0000001804247211 */ /* 0x000fe400078208ff */
[----:B------:R-:W-:Y:S02]  /*1f70*/  LEA.HI.X R32, R2, R19, R5, 0x1, P0 ;  /* 0x0000001302207211 */ /* 0x000fe400000f0c05 */
[----:B------:R-:W-:Y:S02]  /*1f80*/  LEA.HI R2, R3, R152, RZ, 0x8 ;  /* 0x0000009803027211 */ /* 0x000fe400078f40ff */
[----:B------:R-:W-:Y:S01]  /*1f90*/  LEA.HI.X R35, R4, R25, R0, 0x1, P1 ;  /* 0x0000001904237211 */ /* 0x000fe200008f0c00 */
[----:B------:R1:W-:Y:S01]  /*1fa0*/  STL [R1+0x10], R36 ;  /* 0x0000102401007387 */ /* 0x0003e20000100800 */
[----:B------:R-:W-:-:S03]  /*1fb0*/  SHF.R.S32.HI R2, RZ, 0x8, R2 ;  /* 0x00000008ff027819 */ /* 0x000fc60000011402 */
[----:B------:R1:W-:Y:S01]  /*1fc0*/  STL [R1+0x18], R33 ;  /* 0x0000182101007387 */ /* 0x0003e20000100800 */
[----:B------:R-:W-:-:S03]  /*1fd0*/  IMNMX R106, RZ, R2, !PT ;  /* 0x00000002ff6a7217 */ /* 0x000fc60007800200 */
[----:B------:R1:W-:Y:S04]  /*1fe0*/  STL [R1+0xc], R35 ;  /* 0x00000c2301007387 */ /* 0x0003e80000100800 */
[----:B------:R1:W-:Y:S01]  /*1ff0*/  STL [R1+0x14], R32 ;  /* 0x0000142001007387 */ /* 0x0003e20000100800 */
[----:B------:R-:W-:Y:S02]  /*2000*/  R2P PR, R225, 0x6 ;  /* 0x00000006e1007804 */ /* 0x000fe40000000000 */
[----:B------:R-:W-:Y:S02]  /*2010*/  ISETP.GT.AND P0, PT, R37, R106, PT ;  /* 0x0000006a2500720c */ /* 0x000fe40003f04270 */
[----:B------:R-:W-:Y:S01]  /*2020*/  LEA.HI R3, R34, R233, RZ, 0x5 ;  /* 0x000000e922037211 */ /* 0x000fe200078f28ff */
[C---:B------:R-:W-:Y:S01]  /*2030*/  IMAD R15, R10.reuse, R157, R15 ;  /* 0x0000009d0a0f7224 */ /* 0x040fe200078e020f */
[----:B------:R-:W-:Y:S01]  /*2040*/  MOV R0, 0x10 ;  /* 0x0000001000007802 */ /* 0x000fe20000000f00 */
[----:B------:R-:W-:Y:S01]  /*2050*/  IMAD.WIDE.U32 R196, R10, R156, R6 ;  /* 0x0000009c0ac47225 */ /* 0x000fe200078e0006 */
[----:B------:R-:W-:-:S02]  /*2060*/  LOP3.LUT R2, R3, 0xffffffe0, RZ, 0xc0, !PT ;  /* 0xffffffe003027812 */ /* 0x000fc400078ec0ff */
[----:B------:R-:W-:Y:S01]  /*2070*/  SHF.R.S32.HI R232, RZ, 0x5, R3 ;  /* 0x00000005ffe87819 */ /* 0x000fe20000011403 */
[----:B------:R-:W-:Y:S01]  /*2080*/  @!P4 IMAD.MOV.U32 R31, RZ, RZ, RZ ;  /* 0x000000ffff1fc224 */ /* 0x000fe200078e00ff */
[----:B------:R-:W-:Y:S01]  /*2090*/  SEL R228, R0, 0xfffffff0, !P1 ;  /* 0xfffffff000e47807 */ /* 0x000fe20004800000 */
[----:B------:R-:W-:Y:S01]  /*20a0*/  IMAD.IADD R230, R233, 0x1, -R2 ;  /* 0x00000001e9e67824 */ /* 0x000fe200078e0a02 */
[----:B------:R-:W-:Y:S01]  /*20b0*/  SEL R229, R229, 0xffffffe0, !P2 ;  /* 0xffffffe0e5e57807 */ /* 0x000fe20005000000 */
        /* <DEDUP_REMOVED lines=60> */
[----:B-----5:R-:W-:Y:S02]  /*2480*/  IMAD R11, R49, R23, RZ ;  /* 0x00000017310b7224 */ /* 0x020fe400078e02ff */
        /* <DEDUP_REMOVED lines=20> */
[----:B------:R-:W-:Y:S02]  /*25d0*/  IMAD.IADD R23, R31, 0x1, R23 ;  /* 0x000000011f177824 */ /* 0x000fe400078e0217 */
        /* <DEDUP_REMOVED lines=24> */
[----:B------:R-:W-:Y:S02]  /*2760*/  IADD3 R62, P3, R16, R63, RZ ;  /* 0x0000003f103e7210 */ /* 0x000fe40007f7e0ff */
        /* <DEDUP_REMOVED lines=10> */
[C-C-:B------:R-:W-:Y:S01]  /*2810*/  SHF.L.U64.HI R26, R194.reuse, 0x6, R195.reuse ;  /* 0x00000006c21a7819 */ /* 0x140fe200000102c3 */
[C---:B------:R-:W-:Y:S01]  /*2820*/  IMAD R18, R195.reuse, 0xa0, RZ ;  /* 0x000000a0c3127824 */ /* 0x040fe200078e02ff */
[C---:B------:R-:W-:Y:S01]  /*2830*/  SHF.L.U32 R5, R194.reuse, 0x6, RZ ;  /* 0x00000006c2057819 */ /* 0x040fe200000006ff */
[C---:B------:R-:W-:Y:S01]  /*2840*/  IMAD R16, R195.reuse, 0xe0, RZ ;  /* 0x000000e0c3107824 */ /* 0x040fe200078e02ff */
        /* <DEDUP_REMOVED lines=115> */
.L_x_2851:
[----:B------:R-:W-:Y:S01]  /*2f80*/  IMAD.SHL.U32 R26, R25, 0x100, RZ ;  /* 0x00000100191a7824 */ /* 0x000fe200078e00ff */
[----:B------:R-:W-:Y:S01]  /*2f90*/  BSSY B2, `(.L_x_2748) ;  /* 0x0000bcd000027945 */ /* 0x000fe20003800000 */
[----:B------:R-:W-:Y:S02]  /*2fa0*/  IMAD.MOV.U32 R16, RZ, RZ, R65 ;  /* 0x000000ffff107224 */ /* 0x000fe400078e0041 */
[----:B------:R-:W-:Y:S01]  /*2fb0*/  IMAD.MOV.U32 R17, RZ, RZ, R64 ;  /* 0x000000ffff117224 */ /* 0x000fe200078e0040 */
        /* <DEDUP_REMOVED lines=11> */
[C---:B------:R-:W-:Y:S01]  /*3070*/  @P0 IMAD.X R3, R64.reuse, 0x1, R175, P1 ;  /* 0x0000000140030824 */ /* 0x040fe200008e06af */
[C---:B------:R-:W-:Y:S04]  /*3080*/  ISETP.GE.AND P1, PT, R67.reuse, R50, PT ;  /* 0x000000324300720c */ /* 0x040fe80003f26270 */
[----:B------:R-:W-:Y:S01]  /*3090*/  ISETP.GE.AND P1, PT, R67, R51, !P1 ;  /* 0x000000334300720c */ /* 0x000fe20004f26270 */
[----:B--2---:R2:W-:Y:S04]  /*30a0*/  @P2 ST.E.128 [R4.64], R8 ;  /* 0x0000000804002985 */ /* 0x0045e8000c101d06 */
[----:B--2---:R2:W3:Y:S01]  /*30b0*/  @P0 LD.E.128 R8, [R2.64] ;  /* 0x0000000602080980 */ /* 0x0044e2000c101d00 */
[C---:B------:R-:W-:Y:S04]  /*30c0*/  @P0 LEA R4, P4, R107.reuse, R59, 0x1 ;  /* 0x0000003b6b040211 */ /* 0x040fe800078808ff */
[----:B------:R-:W-:Y:S03]  /*30d0*/  @P0 LEA.HI.X R5, R107, R58, R198, 0x1, P4 ;  /* 0x0000003a6b050211 */ /* 0x000fe600020f0cc6 */
[----:B--2---:R-:W-:Y:S05]  /*30e0*/  @P1 IADD3 R2, P3, R65, R172, RZ ;  /* 0x000000ac41021210 */ /* 0x004fea0007f7e0ff */
[----:B------:R-:W-:Y:S01]  /*30f0*/  @P1 IMAD.X R3, R64, 0x1, R173, P3 ;  /* 0x0000000140031824 */ /* 0x000fe200018e06ad */
[----:B---3--:R2:W-:Y:S01]  /*3100*/  @P0 ST.E.128 [R4.64], R8 ;  /* 0x0000000804000985 */ /* 0x0085e2000c101d06 */
[C---:B------:R-:W-:Y:S04]  /*3110*/  ISETP.GE.AND P0, PT, R66.reuse, R50, PT ;  /* 0x000000324200720c */ /* 0x040fe80003f06270 */
[----:B------:R-:W-:Y:S01]  /*3120*/  ISETP.GE.AND P0, PT, R66, R51, !P0 ;  /* 0x000000334200720c */ /* 0x000fe20004706270 */
[----:B--2---:R2:W3:Y:S01]  /*3130*/  @P1 LD.E.128 R8, [R2.64] ;  /* 0x0000000602081980 */ /* 0x0044e2000c101d00 */
[----:B------:R-:W-:Y:S05]  /*3140*/  @P1 IADD3 R4, P4, R59, R191, RZ ;  /* 0x000000bf3b041210 */ /* 0x000fea0007f9e0ff */
[----:B------:R-:W-:Y:S06]  /*3150*/  @P1 IMAD.X R5, R58, 0x1, R192, P4 ;  /* 0x000000013a051824 */ /* 0x000fec00020e06c0 */
[----:B--2---:R-:W-:Y:S05]  /*3160*/  @P0 IADD3 R2, P3, R65, R128, RZ ;  /* 0x0000008041020210 */ /* 0x004fea0007f7e0ff */
[----:B------:R-:W-:Y:S01]  /*3170*/  @P0 IMAD.X R3, R64, 0x1, R167, P3 ;  /* 0x0000000140030824 */ /* 0x000fe200018e06a7 */
[----:B---3--:R2:W-:Y:S01]  /*3180*/  @P1 ST.E.128 [R4.64], R8 ;  /* 0x0000000804001985 */ /* 0x0085e2000c101d06 */
[C---:B------:R-:W-:Y:S04]  /*3190*/  ISETP.GE.AND P1, PT, R79.reuse, R50, PT ;  /* 0x000000324f00720c */ /* 0x040fe80003f26270 */
[-C--:B------:R-:W-:Y:S01]  /*31a0*/  ISETP.GE.AND P1, PT, R79, R51.reuse, !P1 ;  /* 0x000000334f00720c */ /* 0x080fe20004f26270 */
[----:B--2---:R2:W3:Y:S01]  /*31b0*/  @P0 LD.E.128 R8, [R2.64] ;  /* 0x0000000602080980 */ /* 0x0044e2000c101d00 */
[----:B------:R-:W-:Y:S05]  /*31c0*/  @P0 IADD3 R4, P4, R59, R150, RZ ;  /* 0x000000963b040210 */ /* 0x000fea0007f9e0ff */
[----:B------:R-:W-:Y:S06]  /*31d0*/  @P0 IMAD.X R5, R58, 0x1, R186, P4 ;  /* 0x000000013a050824 */ /* 0x000fec00020e06ba */
        /* <DEDUP_REMOVED lines=90> */
[----:B---3--:R2:W-:Y:S04]  /*3780*/  @P1 ST.E.128 [R4.64], R8 ;  /* 0x0000000804001985 */ /* 0x0085e8000c101d06 */
[----:B--2---:R2:W3:Y:S02]  /*3790*/  @P0 LD.E.128 R4, [R2.64] ;  /* 0x0000000602040980 */ /* 0x0044e4000c101d00 */
[----:B--2---:R-:W-:Y:S05]  /*37a0*/  @P0 IADD3 R2, P1, R59, R130, RZ ;  /* 0x000000823b020210 */ /* 0x004fea0007f3e0ff */
[----:B------:R-:W-:Y:S05]  /*37b0*/  @P0 IMAD.X R3, R58, 0x1, R176, P1 ;  /* 0x000000013a030824 */ /* 0x000fea00008e06b0 */
[----:B---3--:R2:W-:Y:S04]  /*37c0*/  @P0 ST.E.128 [R2.64], R4 ;  /* 0x0000000402000985 */ /* 0x0085e8000c101d06 */
[----:B------:R-:W3:Y:S04]  /*37d0*/  LD.E R14, [R20.64+0xd0] ;  /* 0x0000d006140e7980 */ /* 0x000ee8000c101900 */
[----:B------:R-:W4:Y:S01]  /*37e0*/  LD.E R0, [R20.64+0x130] ;  /* 0x0001300614007980 */ /* 0x000f22000c101900 */
[----:B---3--:R-:W-:Y:S01]  /*37f0*/  ISETP.NE.AND P1, PT, R14, RZ, PT ;  /* 0x000000ff0e00720c */ /* 0x008fe20003f25270 */
[----:B----4-:R-:W-:Y:S05]  /*3800*/  IMAD.U32 R0, R0, -0x100, RZ ;  /* 0xffffff0000007824 */ /* 0x010fea00078e00ff */
[C---:B------:R-:W-:Y:S04]  /*3810*/  LEA R65, P0, R0.reuse, R16, 0x1 ;  /* 0x0000001000417211 */ /* 0x040fe800078008ff */
[----:B------:R-:W-:Y:S03]  /*3820*/  LEA.HI.X.SX32 R64, R0, R17, 0x1, P0 ;  /* 0x0000001100407211 */ /* 0x000fe600000f0eff */
[----:B-1----:R-:W-:-:S05]  /*3830*/  @!P1 BRA `(.L_x_2749) ;  /* 0x0000a74000009947 */ /* 0x002fca0003800000 */
[----:B--2---:R-:W2:Y:S02]  /*3840*/  LD.E.U8 R0, [R20.64+0x1b3] ;  /* 0x0001b30614007980 */ /* 0x004ea4000c101100 */
        /* <DEDUP_REMOVED lines=8> */
[----:B------:R2:W3:Y:S09]  /*38d0*/  LD.E.128 R8, [R4.64] ;  /* 0x0000000604087980 */ /* 0x0004f2000c101d00 */
[----:B------:R-:W-:Y:S01]  /*38e0*/  @!P0 MOV R2, R23 ;  /* 0x0000001700028202 */ /* 0x000fe20000000f00 */
[----:B------:R-:W-:Y:S06]  /*38f0*/  @!P0 IMAD.MOV.U32 R3, RZ, RZ, R22 ;  /* 0x000000ffff038224 */ /* 0x000fec00078e0016 */
[----:B------:R-:W4:Y:S01]  /*3900*/  @!P0 LD.E.64 R2, [R2.64] ;  /* 0x0000000602028980 */ /* 0x000f22000c101b00 */
[----:B--2---:R-:W-:Y:S01]  /*3910*/  @!P0 MOV R4, R41 ;  /* 0x0000002900048202 */ /* 0x004fe20000000f00 */
[----:B------:R-:W-:Y:S05]  /*3920*/  @!P0 IMAD.MOV.U32 R5, RZ, RZ, R40 ;  /* 0x000000ffff058224 */ /* 0x000fea00078e0028 */
[----:B------:R2:W5:Y:S01]  /*3930*/  @!P0 LD.E.64 R18, [R4.64] ;  /* 0x0000000604128980 */ /* 0x000562000c101b00 */
[----:B---3--:R-:W-:Y:S01]  /*3940*/  @!P0 LOP3.LUT R0, R8, 0xffff0000, RZ, 0xc0, !PT ;  /* 0xffff000008008812 */ /* 0x008fe200078ec0ff */
[----:B----4-:R-:W-:Y:S01]  /*3950*/  @!P0 IMAD.U32 R7, R3, 0x10000, RZ ;  /* 0x0001000003078824 */ /* 0x010fe200078e00ff */
[C---:B--2---:R-:W-:Y:S02]  /*3960*/  @!P0 SHF.L.U32 R4, R2.reuse, 0x10, RZ ;  /* 0x0000001002048819 */ /* 0x044fe400000006ff */
[----:B------:R-:W-:Y:S02]  /*3970*/  @!P0 LOP3.LUT R5, R2, 0xffff0000, RZ, 0xc0, !PT ;  /* 0xffff000002058812 */ /* 0x000fe400078ec0ff */
[----:B------:R-:W-:Y:S02]  /*3980*/  @!P0 LOP3.LUT R2, R9, 0xffff0000, RZ, 0xc0, !PT ;  /* 0xffff000009028812 */ /* 0x000fe400078ec0ff */
[----:B------:R-:W-:Y:S01]  /*3990*/  @!P0 LOP3.LUT R6, R3, 0xffff0000, RZ, 0xc0, !PT ;  /* 0xffff000003068812 */ /* 0x000fe200078ec0ff */
[----:B------:R-:W-:Y:S01]  /*39a0*/  @!P0 IMAD.U32 R3, R8, 0x10000, RZ ;  /* 0x0001000008038824 */ /* 0x000fe200078e00ff */
[C---:B-----5:R-:W-:Y:S02]  /*39b0*/  @!P0 SHF.L.U32 R15, R18.reuse, 0x10, RZ ;  /* 0x00000010120f8819 */ /* 0x060fe400000006ff */
        /* <DEDUP_REMOVED lines=35> */
.L_x_2752:
[----:B------:R-:W-:Y:S05]  /*3bf0*/  BSYNC B0 ;  /* 0x0000000000007941 */ /* 0x000fea0003800000 */
.L_x_2751:
[C---:B------:R-:W-:Y:S01]  /*3c00*/  ISETP.GE.AND P0, PT, R68.reuse, R50, PT ;  /* 0x000000324400720c */ /* 0x040fe20003f06270 */
[----:B------:R-:W-:Y:S03]  /*3c10*/  BSSY B0, `(.L_x_2753) ;  /* 0x000003b000007945 */ /* 0x000fe60003800000 */
[----:B------:R-:W-:Y:S11]  /*3c20*/  ISETP.GE.AND P0, PT, R68, R51, !P0 ;  /* 0x000000334400720c */ /* 0x000ff60004706270 */
[----:B------:R-:W-:Y:S02]  /*3c30*/  @!UPT UIADD3 URZ, URZ, URZ, URZ ;  /* 0x0000003f3f3ff290 */ /* 0x000fe4000fffe03f */
[----:B------:R-:W-:-:S05]  /*3c40*/  @!P0 BRA `(.L_x_2754) ;  /* 0x0000037000008947 */ /* 0x000fca0003800000 */
[----:B------:R-:W-:Y:S02]  /*3c50*/  ISETP.GE.AND P0, PT, R12, R14, PT ;  /* 0x0000000e0c00720c */ /* 0x000fe40003f06270 */
[C---:B--2---:R-:W-:Y:S04]  /*3c60*/  LEA R8, P1, R205.reuse, R55, 0x1 ;  /* 0x00000037cd087211 */ /* 0x044fe800078208ff */
        /* <DEDUP_REMOVED lines=53> */
.L_x_2754:
[----:B------:R-:W-:Y:S05]  /*3fc0*/  BSYNC B0 ;  /* 0x0000000000007941 */ /* 0x000fea0003800000 */
.L_x_2753:
        /* <DEDUP_REMOVED lines=60> */
.L_x_2756:
[----:B------:R-:W-:Y:S05]  /*4390*/  BSYNC B0 ;  /* 0x0000000000007941 */ /* 0x000fea0003800000 */
.L_x_2755:
[C---:B------:R-:W-:Y:S01]  /*43a0*/  ISETP.GE.AND P0, PT, R66.reuse, R50, PT ;  /* 0x000000324200720c */ /* 0x040fe20003f06270 */
[----:B------:R-:W-:Y:S03]  /*43b0*/  BSSY B0, `(.L_x_2757) ;  /* 0x0000042000007945 */ /* 0x000fe60003800000 */
[----:B------:R-:W-:Y:S11]  /*43c0*/  ISETP.GE.AND P0, PT, R66, R51, !P0 ;  /* 0x000000334200720c */ /* 0x000ff60004706270 */
[----:B------:R-:W-:Y:S02]  /*43d0*/  @!UPT UIADD3 URZ, URZ, URZ, URZ ;  /* 0x0000003f3f3ff290 */ /* 0x000fe4000fffe03f */
[----:B------:R-:W-:-:S05]  /*43e0*/  @!P0 BRA `(.L_x_2758) ;  /* 0x000003e000008947 */ /* 0x000fca0003800000 */
[----:B--2---:R-:W-:Y:S01]  /*43f0*/  IMAD.MOV.U32 R9, RZ, RZ, R54 ;  /* 0x000000ffff097224 */ /* 0x004fe200078e0036 */
        /* <DEDUP_REMOVED lines=13> */
[----:B------:R4:W5:Y:S01]  /*44d0*/  @!P0 LD.E.64 R18, [R4.64] ;  /* 0x0000000604128980 */ /* 0x000962000c101b00 */
[----:B---3--:R-:W-:Y:S01]  /*44e0*/  @!P0 IMAD.U32 R7, R3, 0x10000, RZ ;  /* 0x0001000003078824 */ /* 0x008fe200078e00ff */
[----:B--2---:R-:W-:Y:S02]  /*44f0*/  @!P0 LOP3.LUT R0, R8, 0xffff0000, RZ, 0xc0, !PT ;  /* 0xffff000008008812 */ /* 0x004fe400078ec0ff */
[C---:B----4-:R-:W-:Y:S02]  /*4500*/  @!P0 SHF.L.U32 R4, R2.reuse, 0x10, RZ ;  /* 0x0000001002048819 */ /* 0x050fe400000006ff */
[----:B------:R-:W-:Y:S02]  /*4510*/  @!P0 LOP3.LUT R5, R2, 0xffff0000, RZ, 0xc0, !PT ;  /* 0xffff000002058812 */ /* 0x000fe400078ec0ff */
[C---:B-----5:R-:W-:Y:S02]  /*4520*/  @!P0 SHF.L.U32 R15, R18.reuse, 0x10, RZ ;  /* 0x00000010120f8819 */ /* 0x060fe400000006ff */
        /* <DEDUP_REMOVED lines=42> */
.L_x_2758:
[----:B------:R-:W-:Y:S05]  /*47d0*/  BSYNC B0 ;  /* 0x0000000000007941 */ /* 0x000fea0003800000 */
.L_x_2757:
        /* <DEDUP_REMOVED lines=60> */
.L_x_2760:
[----:B------:R-:W-:Y:S05]  /*4ba0*/  BSYNC B0 ;  /* 0x0000000000007941 */ /* 0x000fea0003800000 */
.L_x_2759:
        /* <DEDUP_REMOVED lines=67> */
.L_x_2762:
[----:B------:R-:W-:Y:S05]  /*4fe0*/  BSYNC B0 ;  /* 0x0000000000007941 */ /* 0x000fea0003800000 */
.L_x_2761:
        /* <DEDUP_REMOVED lines=67> */
.L_x_2764:
[----:B------:R-:W-:Y:S05]  /*5420*/  BSYNC B0 ;  /* 0x0000000000007941 */ /* 0x000fea0003800000 */
.L_x_2763:
        /* <DEDUP_REMOVED lines=67> */
.L_x_2766:
[----:B------:R-:W-:Y:S05]  /*5860*/  BSYNC B0 ;  /* 0x0000000000007941 */ /* 0x000fea0003800000 */
.L_x_2765:
        /* <DEDUP_REMOVED lines=60> */
.L_x_2768:
[----:B------:R-:W-:Y:S05]  /*5c30*/  BSYNC B0 ;  /* 0x0000000000007941 */ /* 0x000fea0003800000 */
.L_x_2767:
        /* <DEDUP_REMOVED lines=67> */
.L_x_2770:
[----:B------:R-:W-:Y:S05]  /*6070*/  BSYNC B0 ;  /* 0x0000000000007941 */ /* 0x000fea0003800000 */
.L_x_2769:
        /* <DEDUP_REMOVED lines=67> */
.L_x_2772:
[----:B------:R-:W-:Y:S05]  /*64b0*/  BSYNC B0 ;  /* 0x0000000000007941 */ /* 0x000fea0003800000 */
.L_x_2771:
        /* <DEDUP_REMOVED lines=67> */
.L_x_2774:
[----:B------:R-:W-:Y:S05]  /*68f0*/  BSYNC B0 ;  /* 0x0000000000007941 */ /* 0x000fea0003800000 */
.L_x_2773:
        /* <DEDUP_REMOVED lines=67> */
.L_x_2776:
[----:B------:R-:W-:Y:S05]  /*6d30*/  BSYNC B0 ;  /* 0x0000000000007941 */ /* 0x000fea0003800000 */
.L_x_2775:
        /* <DEDUP_REMOVED lines=67> */
.L_x_2778:
[----:B------:R-:W-:Y:S05]  /*7170*/  BSYNC B0 ;  /* 0x0000000000007941 */ /* 0x000fea0003800000 */
.L_x_2777:
        /* <DEDUP_REMOVED lines=67> */
.L_x_2780:
[----:B------:R-:W-:Y:S05]  /*75b0*/  BSYNC B0 ;  /* 0x0000000000007941 */ /* 0x000fea0003800000 */
.L_x_2779:
        /* <DEDUP_REMOVED lines=67> */
.L_x_2782:
[----:B------:R-:W-:Y:S05]  /*79f0*/  BSYNC B0 ;  /* 0x0000000000007941 */ /* 0x000fea0003800000 */
.L_x_2781:
[----:B--2---:R-:W-:Y:S01]  /*7a00*/  MOV R5, R22 ;  /* 0x0000001600057202 */ /* 0x004fe20000000f00 */
        /* <DEDUP_REMOVED lines=10> */
.L_x_2750:
        /* <DEDUP_REMOVED lines=9> */
[----:B-1----:R1:W5:Y:S10]  /*7b40*/  LD.E.128 R32, [R2.64] ;  /* 0x0000000602207980 */ /* 0x002374000c101d00 */
        /* <DEDUP_REMOVED lines=81> */
.L_x_2787:
[----:B------:R-:W-:Y:S05]  /*8060*/  BSYNC B0 ;  /* 0x0000000000007941 */ /* 0x000fea0003800000 */
.L_x_2786:
[----:B-1----:R-:W-:Y:S02]  /*8070*/  MOV R2, R52 ;  /* 0x0000003400027202 */ /* 0x002fe40000000f00 */
[----:B------:R-:W-:Y:S05]  /*8080*/  MOV R3, R53 ;  /* 0x0000003500037202 */ /* 0x000fea0000000f00 */
[----:B-----5:R1:W-:Y:S02]  /*8090*/  ST.E.128 [R2.64], R32 ;  /* 0x0000002002007985 */ /* 0x0203e4000c101d06 */
.L_x_2785:
[----:B------:R-:W-:Y:S05]  /*80a0*/  BSYNC B1 ;  /* 0x0000000000017941 */ /* 0x000fea0003800000 */
.L_x_2784:
        /* <DEDUP_REMOVED lines=91> */
.L_x_2791:
[----:B------:R-:W-:Y:S05]  /*8660*/  BSYNC B0 ;  /* 0x0000000000007941 */ /* 0x000fea0003800000 */
.L_x_2790:
[C---:B-1----:R-:W-:Y:S04]  /*8670*/  LEA R2, P0, R86.reuse, R52, 0x1 ;  /* 0x0000003456027211 */ /* 0x042fe800078008ff */
[----:B------:R-:W-:Y:S05]  /*8680*/  LEA.HI.X R3, R86, R53, R105, 0x1, P0 ;  /* 0x0000003556037211 */ /* 0x000fea00000f0c69 */
[----:B-----5:R1:W-:Y:S04]  /*8690*/  ST.E.128 [R2.64], R32 ;  /* 0x0000002002007985 */ /* 0x0203e8000c101d06 */
.L_x_2789:
[----:B------:R-:W-:Y:S05]  /*86a0*/  BSYNC B1 ;  /* 0x0000000000017941 */ /* 0x000fea0003800000 */
.L_x_2788:
        /* <DEDUP_REMOVED lines=91> */
.L_x_2795:
[----:B------:R-:W-:Y:S05]  /*8c60*/  BSYNC B0 ;  /* 0x0000000000007941 */ /* 0x000fea0003800000 */
.L_x_2794:
[C---:B-1----:R-:W-:Y:S04]  /*8c70*/  LEA R2, P0, R83.reuse, R52, 0x1 ;  /* 0x0000003453027211 */ /* 0x042fe800078008ff */
[----:B------:R-:W-:Y:S05]  /*8c80*/  LEA.HI.X R3, R83, R53, R104, 0x1, P0 ;  /* 0x0000003553037211 */ /* 0x000fea00000f0c68 */
[----:B-----5:R1:W-:Y:S04]  /*8c90*/  ST.E.128 [R2.64], R32 ;  /* 0x0000002002007985 */ /* 0x0203e8000c101d06 */
.L_x_2793:
[----:B------:R-:W-:Y:S05]  /*8ca0*/  BSYNC B1 ;  /* 0x0000000000017941 */ /* 0x000fea0003800000 */
.L_x_2792:
        /* <DEDUP_REMOVED lines=94> */
.L_x_2799:
[----:B------:R-:W-:Y:S05]  /*9290*/  BSYNC B0 ;  /* 0x0000000000007941 */ /* 0x000fea0003800000 */
.L_x_2798:
[----:B-1----:R-:W-:Y:S01]  /*92a0*/  MOV R2, R52 ;  /* 0x0000003400027202 */ /* 0x002fe20000000f00 */
[----:B------:R-:W-:Y:S01]  /*92b0*/  IMAD R0, R57, 0x60, RZ ;  /* 0x0000006039007824 */ /* 0x000fe200078e02ff */
[----:B------:R-:W-:Y:S05]  /*92c0*/  MOV R3, R53 ;  /* 0x0000003500037202 */ /* 0x000fea0000000f00 */
[----:B------:R-:W-:Y:S05]  /*92d0*/  IMAD.WIDE.U32 R2, R56, 0x60, R2 ;  /* 0x0000006038027825 */ /* 0x000fea00078e0002 */
[----:B------:R-:W-:Y:S05]  /*92e0*/  IADD3 R3, R3, R0, RZ ;  /* 0x0000000003037210 */ /* 0x000fea0007ffe0ff */
[----:B-----5:R1:W-:Y:S02]  /*92f0*/  ST.E.128 [R2.64], R32 ;  /* 0x0000002002007985 */ /* 0x0203e4000c101d06 */
.L_x_2797:
[----:B------:R-:W-:Y:S05]  /*9300*/  BSYNC B1 ;  /* 0x0000000000017941 */ /* 0x000fea0003800000 */
.L_x_2796:
        /* <DEDUP_REMOVED lines=91> */
.L_x_2803:
[----:B------:R-:W-:Y:S05]  /*98c0*/  BSYNC B0 ;  /* 0x0000000000007941 */ /* 0x000fea0003800000 */
.L_x_2802:
[C---:B-1----:R-:W-:Y:S04]  /*98d0*/  LEA R2, P0, R82.reuse, R52, 0x1 ;  /* 0x0000003452027211 */ /* 0x042fe800078008ff */
[----:B------:R-:W-:Y:S05]  /*98e0*/  LEA.HI.X R3, R82, R53, R103, 0x1, P0 ;  /* 0x0000003552037211 */ /* 0x000fea00000f0c67 */
[----:B-----5:R1:W-:Y:S04]  /*98f0*/  ST.E.128 [R2.64], R32 ;  /* 0x0000002002007985 */ /* 0x0203e8000c101d06 */
.L_x_2801:
[----:B------:R-:W-:Y:S05]  /*9900*/  BSYNC B1 ;  /* 0x0000000000017941 */ /* 0x000fea0003800000 */
.L_x_2800:
        /* <DEDUP_REMOVED lines=94> */
.L_x_2807:
[----:B------:R-:W-:Y:S05]  /*9ef0*/  BSYNC B0 ;  /* 0x0000000000007941 */ /* 0x000fea0003800000 */
.L_x_2806:
[----:B-1----:R-:W-:Y:S01]  /*9f00*/  MOV R2, R52 ;  /* 0x0000003400027202 */ /* 0x002fe20000000f00 */
[----:B------:R-:W-:Y:S01]  /*9f10*/  IMAD R0, R57, 0xa0, RZ ;  /* 0x000000a039007824 */ /* 0x000fe200078e02ff */
[----:B------:R-:W-:Y:S05]  /*9f20*/  MOV R3, R53 ;  /* 0x0000003500037202 */ /* 0x000fea0000000f00 */
[----:B------:R-:W-:Y:S05]  /*9f30*/  IMAD.WIDE.U32 R2, R56, 0xa0, R2 ;  /* 0x000000a038027825 */ /* 0x000fea00078e0002 */
[----:B------:R-:W-:Y:S05]  /*9f40*/  IADD3 R3, R3, R0, RZ ;  /* 0x0000000003037210 */ /* 0x000fea0007ffe0ff */
[----:B-----5:R1:W-:Y:S02]  /*9f50*/  ST.E.128 [R2.64], R32 ;  /* 0x0000002002007985 */ /* 0x0203e4000c101d06 */
.L_x_2805:
[----:B------:R-:W-:Y:S05]  /*9f60*/  BSYNC B1 ;  /* 0x0000000000017941 */ /* 0x000fea0003800000 */
.L_x_2804:
        /* <DEDUP_REMOVED lines=94> */
.L_x_2811:
[----:B------:R-:W-:Y:S05]  /*a550*/  BSYNC B0 ;  /* 0x0000000000007941 */ /* 0x000fea0003800000 */
.L_x_2810:
[----:B-1----:R-:W-:Y:S01]  /*a560*/  MOV R2, R52 ;  /* 0x0000003400027202 */ /* 0x002fe20000000f00 */
[----:B------:R-:W-:Y:S01]  /*a570*/  IMAD R0, R57, 0xc0, RZ ;  /* 0x000000c039007824 */ /* 0x000fe200078e02ff */
[----:B------:R-:W-:Y:S05]  /*a580*/  MOV R3, R53 ;  /* 0x0000003500037202 */ /* 0x000fea0000000f00 */
[----:B------:R-:W-:Y:S05]  /*a590*/  IMAD.WIDE.U32 R2, R56, 0xc0, R2 ;  /* 0x000000c038027825 */ /* 0x000fea00078e0002 */
[----:B------:R-:W-:Y:S05]  /*a5a0*/  IADD3 R3, R3, R0, RZ ;  /* 0x0000000003037210 */ /* 0x000fea0007ffe0ff */
[----:B-----5:R1:W-:Y:S02]  /*a5b0*/  ST.E.128 [R2.64], R32 ;  /* 0x0000002002007985 */ /* 0x0203e4000c101d06 */
.L_x_2809:
[----:B------:R-:W-:Y:S05]  /*a5c0*/  BSYNC B1 ;  /* 0x0000000000017941 */ /* 0x000fea0003800000 */
.L_x_2808:
        /* <DEDUP_REMOVED lines=94> */
.L_x_2815:
[----:B------:R-:W-:Y:S05]  /*abb0*/  BSYNC B0 ;  /* 0x0000000000007941 */ /* 0x000fea0003800000 */
.L_x_2814:
[----:B-1----:R-:W-:Y:S01]  /*abc0*/  MOV R2, R52 ;  /* 0x0000003400027202 */ /* 0x002fe20000000f00 */
[----:B------:R-:W-:Y:S01]  /*abd0*/  IMAD R0, R57, 0xe0, RZ ;  /* 0x000000e039007824 */ /* 0x000fe200078e02ff */
[----:B------:R-:W-:Y:S05]  /*abe0*/  MOV R3, R53 ;  /* 0x0000003500037202 */ /* 0x000fea0000000f00 */
[----:B------:R-:W-:Y:S05]  /*abf0*/  IMAD.WIDE.U32 R2, R56, 0xe0, R2 ;  /* 0x000000e038027825 */ /* 0x000fea00078e0002 */
[----:B------:R-:W-:Y:S05]  /*ac00*/  IADD3 R3, R3, R0, RZ ;  /* 0x0000000003037210 */ /* 0x000fea0007ffe0ff */
[----:B-----5:R1:W-:Y:S02]  /*ac10*/  ST.E.128 [R2.64], R32 ;  /* 0x0000002002007985 */ /* 0x0203e4000c101d06 */
.L_x_2813:
[----:B------:R-:W-:Y:S05]  /*ac20*/  BSYNC B1 ;  /* 0x0000000000017941 */ /* 0x000fea0003800000 */
.L_x_2812:
        /* <DEDUP_REMOVED lines=91> */
.L_x_2819:
[----:B------:R-:W-:Y:S05]  /*b1e0*/  BSYNC B0 ;  /* 0x0000000000007941 */ /* 0x000fea0003800000 */
.L_x_2818:
[C---:B-1----:R-:W-:Y:S04]  /*b1f0*/  LEA R2, P0, R81.reuse, R52, 0x1 ;  /* 0x0000003451027211 */ /* 0x042fe800078008ff */
[----:B------:R-:W-:Y:S05]  /*b200*/  LEA.HI.X R3, R81, R53, R102, 0x1, P0 ;  /* 0x0000003551037211 */ /* 0x000fea00000f0c66 */
[----:B-----5:R1:W-:Y:S04]  /*b210*/  ST.E.128 [R2.64], R32 ;  /* 0x0000002002007985 */ /* 0x0203e8000c101d06 */
.L_x_2817:
[----:B------:R-:W-:Y:S05]  /*b220*/  BSYNC B1 ;  /* 0x0000000000017941 */ /* 0x000fea0003800000 */
.L_x_2816:
        /* <DEDUP_REMOVED lines=94> */
.L_x_2823:
[----:B------:R-:W-:Y:S05]  /*b810*/  BSYNC B0 ;  /* 0x0000000000007941 */ /* 0x000fea0003800000 */
.L_x_2822:
[----:B-1----:R-:W-:Y:S01]  /*b820*/  MOV R2, R52 ;  /* 0x0000003400027202 */ /* 0x002fe20000000f00 */
[----:B------:R-:W-:Y:S01]  /*b830*/  IMAD R0, R57, 0x120, RZ ;  /* 0x0000012039007824 */ /* 0x000fe200078e02ff */
[----:B------:R-:W-:Y:S05]  /*b840*/  MOV R3, R53 ;  /* 0x0000003500037202 */ /* 0x000fea0000000f00 */
[----:B------:R-:W-:Y:S05]  /*b850*/  IMAD.WIDE.U32 R2, R56, 0x120, R2 ;  /* 0x0000012038027825 */ /* 0x000fea00078e0002 */
[----:B------:R-:W-:Y:S05]  /*b860*/  IADD3 R3, R3, R0, RZ ;  /* 0x0000000003037210 */ /* 0x000fea0007ffe0ff */
[----:B-----5:R1:W-:Y:S02]  /*b870*/  ST.E.128 [R2.64], R32 ;  /* 0x0000002002007985 */ /* 0x0203e4000c101d06 */
.L_x_2821:
[----:B------:R-:W-:Y:S05]  /*b880*/  BSYNC B1 ;  /* 0x0000000000017941 */ /* 0x000fea0003800000 */
.L_x_2820:
        /* <DEDUP_REMOVED lines=94> */
.L_x_2827:
[----:B------:R-:W-:Y:S05]  /*be70*/  BSYNC B0 ;  /* 0x0000000000007941 */ /* 0x000fea0003800000 */
.L_x_2826:
[----:B-1----:R-:W-:Y:S01]  /*be80*/  MOV R2, R52 ;  /* 0x0000003400027202 */ /* 0x002fe20000000f00 */
[----:B------:R-:W-:Y:S01]  /*be90*/  IMAD R0, R57, 0x140, RZ ;  /* 0x0000014039007824 */ /* 0x000fe200078e02ff */
[----:B------:R-:W-:Y:S05]  /*bea0*/  MOV R3, R53 ;  /* 0x0000003500037202 */ /* 0x000fea0000000f00 */
[----:B------:R-:W-:Y:S05]  /*beb0*/  IMAD.WIDE.U32 R2, R56, 0x140, R2 ;  /* 0x0000014038027825 */ /* 0x000fea00078e0002 */
[----:B------:R-:W-:Y:S05]  /*bec0*/  IADD3 R3, R3, R0, RZ ;  /* 0x0000000003037210 */ /* 0x000fea0007ffe0ff */
[----:B-----5:R1:W-:Y:S02]  /*bed0*/  ST.E.128 [R2.64], R32 ;  /* 0x0000002002007985 */ /* 0x0203e4000c101d06 */
.L_x_2825:
[----:B------:R-:W-:Y:S05]  /*bee0*/  BSYNC B1 ;  /* 0x0000000000017941 */ /* 0x000fea0003800000 */
.L_x_2824:
        /* <DEDUP_REMOVED lines=94> */
.L_x_2831:
[----:B------:R-:W-:Y:S05]  /*c4d0*/  BSYNC B0 ;  /* 0x0000000000007941 */ /* 0x000fea0003800000 */
.L_x_2830:
[----:B-1----:R-:W-:Y:S01]  /*c4e0*/  MOV R2, R52 ;  /* 0x0000003400027202 */ /* 0x002fe20000000f00 */
[----:B------:R-:W-:Y:S01]  /*c4f0*/  IMAD R0, R57, 0x160, RZ ;  /* 0x0000016039007824 */ /* 0x000fe200078e02ff */
[----:B------:R-:W-:Y:S05]  /*c500*/  MOV R3, R53 ;  /* 0x0000003500037202 */ /* 0x000fea0000000f00 */
[----:B------:R-:W-:Y:S05]  /*c510*/  IMAD.WIDE.U32 R2, R56, 0x160, R2 ;  /* 0x0000016038027825 */ /* 0x000fea00078e0002 */
[----:B------:R-:W-:Y:S05]  /*c520*/  IADD3 R3, R3, R0, RZ ;  /* 0x0000000003037210 */ /* 0x000fea0007ffe0ff */
[----:B-----5:R1:W-:Y:S02]  /*c530*/  ST.E.128 [R2.64], R32 ;  /* 0x0000002002007985 */ /* 0x0203e4000c101d06 */
.L_x_2829:
[----:B------:R-:W-:Y:S05]  /*c540*/  BSYNC B1 ;  /* 0x0000000000017941 */ /* 0x000fea0003800000 */
.L_x_2828:
        /* <DEDUP_REMOVED lines=94> */
.L_x_2835:
[----:B------:R-:W-:Y:S05]  /*cb30*/  BSYNC B0 ;  /* 0x0000000000007941 */ /* 0x000fea0003800000 */
.L_x_2834:
[----:B-1----:R-:W-:Y:S01]  /*cb40*/  MOV R2, R52 ;  /* 0x0000003400027202 */ /* 0x002fe20000000f00 */
[----:B------:R-:W-:Y:S01]  /*cb50*/  IMAD R0, R57, 0x180, RZ ;  /* 0x0000018039007824 */ /* 0x000fe200078e02ff */
[----:B------:R-:W-:Y:S05]  /*cb60*/  MOV R3, R53 ;  /* 0x0000003500037202 */ /* 0x000fea0000000f00 */
[----:B------:R-:W-:Y:S05]  /*cb70*/  IMAD.WIDE.U32 R2, R56, 0x180, R2 ;  /* 0x0000018038027825 */ /* 0x000fea00078e0002 */
[----:B------:R-:W-:Y:S05]  /*cb80*/  IADD3 R3, R3, R0, RZ ;  /* 0x0000000003037210 */ /* 0x000fea0007ffe0ff */
[----:B-----5:R1:W-:Y:S02]  /*cb90*/  ST.E.128 [R2.64], R32 ;  /* 0x0000002002007985 */ /* 0x0203e4000c101d06 */
.L_x_2833:
[----:B------:R-:W-:Y:S05]  /*cba0*/  BSYNC B1 ;  /* 0x0000000000017941 */ /* 0x000fea0003800000 */
.L_x_2832:
        /* <DEDUP_REMOVED lines=94> */
.L_x_2839:
[----:B------:R-:W-:Y:S05]  /*d190*/  BSYNC B0 ;  /* 0x0000000000007941 */ /* 0x000fea0003800000 */
.L_x_2838:
[----:B-1----:R-:W-:Y:S01]  /*d1a0*/  MOV R2, R52 ;  /* 0x0000003400027202 */ /* 0x002fe20000000f00 */
[----:B------:R-:W-:Y:S01]  /*d1b0*/  IMAD R0, R57, 0x1a0, RZ ;  /* 0x000001a039007824 */ /* 0x000fe200078e02ff */
[----:B------:R-:W-:Y:S05]  /*d1c0*/  MOV R3, R53 ;  /* 0x0000003500037202 */ /* 0x000fea0000000f00 */
[----:B------:R-:W-:Y:S05]  /*d1d0*/  IMAD.WIDE.U32 R2, R56, 0x1a0, R2 ;  /* 0x000001a038027825 */ /* 0x000fea00078e0002 */
[----:B------:R-:W-:Y:S05]  /*d1e0*/  IADD3 R3, R3, R0, RZ ;  /* 0x0000000003037210 */ /* 0x000fea0007ffe0ff */
[----:B-----5:R1:W-:Y:S02]  /*d1f0*/  ST.E.128 [R2.64], R32 ;  /* 0x0000002002007985 */ /* 0x0203e4000c101d06 */
.L_x_2837:
[----:B------:R-:W-:Y:S05]  /*d200*/  BSYNC B1 ;  /* 0x0000000000017941 */ /* 0x000fea0003800000 */
.L_x_2836:
        /* <DEDUP_REMOVED lines=94> */
.L_x_2843:
[----:B------:R-:W-:Y:S05]  /*d7f0*/  BSYNC B0 ;  /* 0x0000000000007941 */ /* 0x000fea0003800000 */
.L_x_2842:
[----:B-1----:R-:W-:Y:S01]  /*d800*/  MOV R2, R52 ;  /* 0x0000003400027202 */ /* 0x002fe20000000f00 */
[----:B------:R-:W-:Y:S01]  /*d810*/  IMAD R0, R57, 0x1c0, RZ ;  /* 0x000001c039007824 */ /* 0x000fe200078e02ff */
[----:B------:R-:W-:Y:S05]  /*d820*/  MOV R3, R53 ;  /* 0x0000003500037202 */ /* 0x000fea0000000f00 */
[----:B------:R-:W-:Y:S05]  /*d830*/  IMAD.WIDE.U32 R2, R56, 0x1c0, R2 ;  /* 0x000001c038027825 */ /* 0x000fea00078e0002 */
[----:B------:R-:W-:Y:S05]  /*d840*/  IADD3 R3, R3, R0, RZ ;  /* 0x0000000003037210 */ /* 0x000fea0007ffe0ff */
[----:B-----5:R1:W-:Y:S02]  /*d850*/  ST.E.128 [R2.64], R32 ;  /* 0x0000002002007985 */ /* 0x0203e4000c101d06 */
.L_x_2841:
[----:B------:R-:W-:Y:S05]  /*d860*/  BSYNC B1 ;  /* 0x0000000000017941 */ /* 0x000fea0003800000 */
.L_x_2840:
        /* <DEDUP_REMOVED lines=94> */
.L_x_2847:
[----:B------:R-:W-:Y:S05]  /*de50*/  BSYNC B0 ;  /* 0x0000000000007941 */ /* 0x000fea0003800000 */
.L_x_2846:
[----:B-1----:R-:W-:Y:S01]  /*de60*/  MOV R2, R52 ;  /* 0x0000003400027202 */ /* 0x002fe20000000f00 */
[----:B------:R-:W-:Y:S01]  /*de70*/  IMAD R0, R57, 0x1e0, RZ ;  /* 0x000001e039007824 */ /* 0x000fe200078e02ff */
[----:B------:R-:W-:Y:S05]  /*de80*/  MOV R3, R53 ;  /* 0x0000003500037202 */ /* 0x000fea0000000f00 */
[----:B------:R-:W-:Y:S05]  /*de90*/  IMAD.WIDE.U32 R2, R56, 0x1e0, R2 ;  /* 0x000001e038027825 */ /* 0x000fea00078e0002 */
[----:B------:R-:W-:Y:S05]  /*dea0*/  IADD3 R3, R3, R0, RZ ;  /* 0x0000000003037210 */ /* 0x000fea0007ffe0ff */
[----:B-----5:R1:W-:Y:S02]  /*deb0*/  ST.E.128 [R2.64], R8 ;  /* 0x0000000802007985 */ /* 0x0203e4000c101d06 */
.L_x_2845:
[----:B------:R-:W-:Y:S05]  /*dec0*/  BSYNC B1 ;  /* 0x0000000000017941 */ /* 0x000fea0003800000 */
.L_x_2844:
        /* <DEDUP_REMOVED lines=11> */
.L_x_2749:
[----:B--2---:R-:W-:Y:S01]  /*df80*/  @P2 IMAD.MOV.U32 R2, RZ, RZ, R55 ;  /* 0x000000ffff022224 */ /* 0x004fe200078e0037 */
[----:B------:R-:W-:Y:S01]  /*df90*/  @P2 MOV R4, R52 ;  /* 0x0000003400042202 */ /* 0x000fe20000000f00 */
[----:B------:R-:W-:Y:S01]  /*dfa0*/  @P2 IMAD.MOV.U32 R3, RZ, RZ, R54 ;  /* 0x000000ffff032224 */ /* 0x000fe200078e0036 */
[C---:B------:R-:W-:Y:S01]  /*dfb0*/  ISETP.GE.AND P0, PT, R68.reuse, R50, PT ;  /* 0x000000324400720c */ /* 0x040fe20003f06270 */
[----:B------:R-:W-:Y:S03]  /*dfc0*/  @P2 IMAD.MOV.U32 R5, RZ, RZ, R53 ;  /* 0x000000ffff052224 */ /* 0x000fe600078e0035 */
[----:B------:R2:W3:Y:S01]  /*dfd0*/  @P2 LD.E.128 R8, [R2.64] ;  /* 0x0000000602082980 */ /* 0x0004e2000c101d00 */
[----:B------:R-:W-:Y:S11]  /*dfe0*/  ISETP.GE.AND P0, PT, R68, R51, !P0 ;  /* 0x000000334400720c */ /* 0x000ff60004706270 */
[----:B------:R-:W-:Y:S02]  /*dff0*/  @!UPT UIADD3 URZ, URZ, URZ, URZ ;  /* 0x0000003f3f3ff290 */ /* 0x000fe4000fffe03f */
[C---:B--2---:R-:W-:Y:S04]  /*e000*/  @P0 LEA R2, P1, R205.reuse, R55, 0x1 ;  /* 0x00000037cd020211 */ /* 0x044fe800078208ff */
[----:B------:R-:W-:Y:S02]  /*e010*/  @P0 LEA.HI.X R3, R205, R54, R224, 0x1, P1 ;  /* 0x00000036cd030211 */ /* 0x000fe400008f0ce0 */
[C---:B------:R-:W-:Y:S04]  /*e020*/  ISETP.GE.AND P1, PT, R67.reuse, R50, PT ;  /* 0x000000324300720c */ /* 0x040fe80003f26270 */
[----:B------:R-:W-:Y:S01]  /*e030*/  ISETP.GE.AND P1, PT, R67, R51, !P1 ;  /* 0x000000334300720c */ /* 0x000fe20004f26270 */
[----:B---3--:R2:W-:Y:S04]  /*e040*/  @P2 ST.E.128 [R4.64], R8 ;  /* 0x0000000804002985 */ /* 0x0085e8000c101d06 */
[----:B--2---:R2:W3:Y:S01]  /*e050*/  @P0 LD.E.128 R8, [R2.64] ;  /* 0x0000000602080980 */ /* 0x0044e2000c101d00 */
[C---:B------:R-:W-:Y:S04]  /*e060*/  @P0 LEA R4, P3, R86.reuse, R52, 0x1 ;  /* 0x0000003456040211 */ /* 0x040fe800078608ff */
[----:B------:R-:W-:Y:S03]  /*e070*/  @P0 LEA.HI.X R5, R86, R53, R105, 0x1, P3 ;  /* 0x0000003556050211 */ /* 0x000fe600018f0c69 */
[C---:B--2---:R-:W-:Y:S04]  /*e080*/  @P1 LEA R2, P2, R202.reuse, R55, 0x1 ;  /* 0x00000037ca021211 */ /* 0x044fe800078408ff */
[----:B------:R-:W-:Y:S01]  /*e090*/  @P1 LEA.HI.X R3, R202, R54, R221, 0x1, P2 ;  /* 0x00000036ca031211 */ /* 0x000fe200010f0cdd */
[----:B---3--:R2:W-:Y:S01]  /*e0a0*/  @P0 ST.E.128 [R4.64], R8 ;  /* 0x0000000804000985 */ /* 0x0085e2000c101d06 */
[C---:B------:R-:W-:Y:S04]  /*e0b0*/  ISETP.GE.AND P0, PT, R66.reuse, R50, PT ;  /* 0x000000324200720c */ /* 0x040fe80003f06270 */
[----:B------:R-:W-:Y:S11]  /*e0c0*/  ISETP.GE.AND P0, PT, R66, R51, !P0 ;  /* 0x000000334200720c */ /* 0x000ff60004706270 */
[----:B------:R-:W-:Y:S02]  /*e0d0*/  @!UPT UIADD3 URZ, URZ, URZ, URZ ;  /* 0x0000003f3f3ff290 */ /* 0x000fe4000fffe03f */
[----:B------:R-:W-:Y:S01]  /*e0e0*/  @P0 IMAD R0, R49, 0x60, RZ ;  /* 0x0000006031000824 */ /* 0x000fe200078e02ff */
[----:B--2---:R2:W3:Y:S01]  /*e0f0*/  @P1 LD.E.128 R8, [R2.64] ;  /* 0x0000000602081980 */ /* 0x0044e2000c101d00 */
[C---:B------:R-:W-:Y:S04]  /*e100*/  @P1 LEA R4, P2, R83.reuse, R52, 0x1 ;  /* 0x0000003453041211 */ /* 0x040fe800078408ff */
[----:B------:R-:W-:Y:S01]  /*e110*/  @P1 LEA.HI.X R5, R83, R53, R104, 0x1, P2 ;  /* 0x0000003553051211 */ /* 0x000fe200010f0c68 */
[----:B--2---:R-:W-:Y:S01]  /*e120*/  @P0 IMAD.MOV.U32 R3, RZ, RZ, R54 ;  /* 0x000000ffff030224 */ /* 0x004fe200078e0036 */
[----:B------:R-:W-:Y:S05]  /*e130*/  @P0 MOV R2, R55 ;  /* 0x0000003700020202 */ /* 0x000fea0000000f00 */
[----:B------:R-:W-:Y:S05]  /*e140*/  @P0 IMAD.WIDE.U32 R2, R48, 0x60, R2 ;  /* 0x0000006030020825 */ /* 0x000fea00078e0002 */
[----:B------:R-:W-:Y:S01]  /*e150*/  @P0 IADD3 R3, R3, R0, RZ ;  /* 0x0000000003030210 */ /* 0x000fe20007ffe0ff */
[----:B------:R-:W-:Y:S01]  /*e160*/  @P0 IMAD R0, R57, 0x60, RZ ;  /* 0x0000006039000824 */ /* 0x000fe200078e02ff */
[----:B---3--:R2:W-:Y:S01]  /*e170*/  @P1 ST.E.128 [R4.64], R8 ;  /* 0x0000000804001985 */ /* 0x0085e2000c101d06 */
[C---:B------:R-:W-:Y:S04]  /*e180*/  ISETP.GE.AND P1, PT, R79.reuse, R50, PT ;  /* 0x000000324f00720c */ /* 0x040fe80003f26270 */
[----:B------:R-:W-:Y:S01]  /*e190*/  ISETP.GE.AND P1, PT, R79, R51, !P1 ;  /* 0x000000334f00720c */ /* 0x000fe20004f26270 */
[----:B--2---:R2:W3:Y:S11]  /*e1a0*/  @P0 LD.E.128 R8, [R2.64] ;  /* 0x0000000602080980 */ /* 0x0044f6000c101d00 */
[----:B------:R-:W-:Y:S01]  /*e1b0*/  @!UPT UIADD3 URZ, URZ, URZ, URZ ;  /* 0x0000003f3f3ff290 */ /* 0x000fe2000fffe03f */
[C---:B------:R-:W-:Y:S04]  /*e1c0*/  @P1 LEA R4, P2, R203.reuse, R55, 0x1 ;  /* 0x00000037cb041211 */ /* 0x040fe800078408ff */
[----:B------:R-:W-:Y:S01]  /*e1d0*/  @P1 LEA.HI.X R5, R203, R54, R222, 0x1, P2 ;  /* 0x00000036cb051211 */ /* 0x000fe200010f0cde */
[----:B--2---:R-:W-:Y:S01]  /*e1e0*/  @P0 IMAD.MOV.U32 R2, RZ, RZ, R52 ;  /* 0x000000ffff020224 */ /* 0x004fe200078e0034 */
[----:B------:R-:W-:Y:S05]  /*e1f0*/  @P0 MOV R3, R53 ;  /* 0x0000003500030202 */ /* 0x000fea0000000f00 */
[----:B------:R-:W-:Y:S04]  /*e200*/  @P0 IMAD.WIDE.U32 R2, R56, 0x60, R2 ;  /* 0x0000006038020825 */ /* 0x000fe800078e0002 */
[----:B------:R-:W-:Y:S05]  /*e210*/  @P0 IMAD.IADD R3, R3, 0x1, R0 ;  /* 0x0000000103030824 */ /* 0x000fea00078e0200 */
[----:B---3--:R2:W-:Y:S01]  /*e220*/  @P0 ST.E.128 [R2.64], R8 ;  /* 0x0000000802000985 */ /* 0x0085e2000c101d06 */
[C---:B------:R-:W-:Y:S04]  /*e230*/  ISETP.GE.AND P0, PT, R78.reuse, R50, PT ;  /* 0x000000324e00720c */ /* 0x040fe80003f06270 */
[----:B------:R-:W-:Y:S11]  /*e240*/  ISETP.GE.AND P0, PT, R78, R51, !P0 ;  /* 0x000000334e00720c */ /* 0x000ff60004706270 */
[----:B------:R-:W-:Y:S02]  /*e250*/  @!UPT UIADD3 URZ, URZ, URZ, URZ ;  /* 0x0000003f3f3ff290 */ /* 0x000fe4000fffe03f */
[----:B------:R-:W-:Y:S02]  /*e260*/  @P0 IMAD R0, R49, 0xa0, RZ ;  /* 0x000000a031000824 */ /* 0x000fe400078e02ff */
[----:B--2---:R-:W-:Y:S01]  /*e270*/  @P0 IMAD.MOV.U32 R3, RZ, RZ, R54 ;  /* 0x000000ffff030224 */ /* 0x004fe200078e0036 */
[----:B------:R2:W3:Y:S01]  /*e280*/  @P1 LD.E.128 R8, [R4.64] ;  /* 0x0000000604081980 */ /* 0x0004e2000c101d00 */
[----:B------:R-:W-:Y:S05]  /*e290*/  @P0 MOV R2, R55 ;  /* 0x0000003700020202 */ /* 0x000fea0000000f00 */
[----:B------:R-:W-:Y:S05]  /*e2a0*/  @P0 IMAD.WIDE.U32 R2, R48, 0xa0, R2 ;  /* 0x000000a030020825 */ /* 0x000fea00078e0002 */
[----:B------:R-:W-:Y:S01]  /*e2b0*/  @P0 IADD3 R3, R3, R0, RZ ;  /* 0x0000000003030210 */ /* 0x000fe20007ffe0ff */
[----:B------:R-:W-:Y:S01]  /*e2c0*/  @P0 IMAD R0, R57, 0xa0, RZ ;  /* 0x000000a039000824 */ /* 0x000fe200078e02ff */
[C---:B--2---:R-:W-:Y:S04]  /*e2d0*/  @P1 LEA R4, P2, R82.reuse, R52, 0x1 ;  /* 0x0000003452041211 */ /* 0x044fe800078408ff */
[----:B------:R-:W-:Y:S05]  /*e2e0*/  @P1 LEA.HI.X R5, R82, R53, R103, 0x1, P2 ;  /* 0x0000003552051211 */ /* 0x000fea00010f0c67 */
        /* <DEDUP_REMOVED lines=8> */
[----:B------:R-:W-:Y:S04]  /*e370*/  @P0 IMAD.WIDE.U32 R4, R56, 0xa0, R4 ;  /* 0x000000a038040825 */ /* 0x000fe800078e0004 */
[----:B------:R-:W-:Y:S02]  /*e380*/  @P0 IMAD.IADD R5, R5, 0x1, R0 ;  /* 0x0000000105050824 */ /* 0x000fe400078e0200 */
[----:B------:R-:W-:Y:S02]  /*e390*/  @P1 IMAD R0, R57, 0xc0, RZ ;  /* 0x000000c039001824 */ /* 0x000fe400078e02ff */
[----:B--2---:R-:W-:Y:S01]  /*e3a0*/  @P1 IMAD.MOV.U32 R2, RZ, RZ, R55 ;  /* 0x000000ffff021224 */ /* 0x004fe200078e0037 */
[----:B------:R-:W-:Y:S05]  /*e3b0*/  @P1 MOV R3, R54 ;  /* 0x0000003600031202 */ /* 0x000fea0000000f00 */
[----:B------:R-:W-:Y:S05]  /*e3c0*/  @P1 IMAD.WIDE.U32 R2, R48, 0xc0, R2 ;  /* 0x000000c030021825 */ /* 0x000fea00078e0002 */
[----:B------:R-:W-:Y:S01]  /*e3d0*/  @P1 IADD3 R3, R3, R6, RZ ;  /* 0x0000000603031210 */ /* 0x000fe20007ffe0ff */
        /* <DEDUP_REMOVED lines=121> */
[-C--:B------:R-:W-:Y:S05]  /*eb70*/  @P1 MOV R5, R53.reuse ;  /* 0x0000003500051202 */ /* 0x080fea0000000f00 */
[----:B------:R-:W-:Y:S04]  /*eb80*/  @P1 IMAD.WIDE.U32 R4, R56, 0x1c0, R4 ;  /* 0x000001c038041825 */ /* 0x000fe800078e0004 */
[----:B------:R-:W-:Y:S02]  /*eb90*/  @P1 IMAD.IADD R5, R5, 0x1, R0 ;  /* 0x0000000105051824 */ /* 0x000fe400078e0200 */
[----:B------:R-:W-:Y:S02]  /*eba0*/  @P0 IMAD R0, R57, 0x1e0, RZ ;  /* 0x000001e039000824 */ /* 0x000fe400078e02ff */
[----:B--2---:R-:W-:Y:S01]  /*ebb0*/  @P0 IMAD.MOV.U32 R2, RZ, RZ, R55 ;  /* 0x000000ffff020224 */ /* 0x004fe200078e0037 */
[----:B------:R-:W-:Y:S05]  /*ebc0*/  @P0 MOV R3, R54 ;  /* 0x0000003600030202 */ /* 0x000fea0000000f00 */
[----:B------:R-:W-:Y:S05]  /*ebd0*/  @P0 IMAD.WIDE.U32 R2, R48, 0x1e0, R2 ;  /* 0x000001e030020825 */ /* 0x000fea00078e0002 */
[----:B------:R-:W-:Y:S01]  /*ebe0*/  @P0 IADD3 R3, R3, R6, RZ ;  /* 0x0000000603030210 */ /* 0x000fe20007ffe0ff */
[----:B---3--:R2:W-:Y:S04]  /*ebf0*/  @P1 ST.E.128 [R4.64], R8 ;  /* 0x0000000804001985 */ /* 0x0085e8000c101d06 */
[----:B--2---:R2:W3:Y:S02]  /*ec00*/  @P0 LD.E.128 R4, [R2.64] ;  /* 0x0000000602040980 */ /* 0x0044e4000c101d00 */
[----:B--2---:R-:W-:Y:S01]  /*ec10*/  @P0 IMAD.MOV.U32 R2, RZ, RZ, R52 ;  /* 0x000000ffff020224 */ /* 0x004fe200078e0034 */
[----:B------:R-:W-:Y:S05]  /*ec20*/  @P0 MOV R3, R53 ;  /* 0x0000003500030202 */ /* 0x000fea0000000f00 */
[----:B------:R-:W-:Y:S04]  /*ec30*/  @P0 IMAD.WIDE.U32 R2, R56, 0x1e0, R2 ;  /* 0x000001e038020825 */ /* 0x000fe800078e0002 */
[----:B------:R-:W-:Y:S05]  /*ec40*/  @P0 IMAD.IADD R3, R3, 0x1, R0 ;  /* 0x0000000103030824 */ /* 0x000fea00078e0200 */
[----:B---3--:R2:W-:Y:S02]  /*ec50*/  @P0 ST.E.128 [R2.64], R4 ;  /* 0x0000000402000985 */ /* 0x0085e4000c101d06 */
.L_x_2783:
[----:B------:R-:W-:Y:S05]  /*ec60*/  BSYNC B2 ;  /* 0x0000000000027941 */ /* 0x000fea0003800000 */
.L_x_2748:
[----:B------:R-:W-:Y:S01]  /*ec70*/  ISETP.NE.U32.AND P1, PT, R244, RZ, PT ;  /* 0x000000fff400720c */ /* 0x000fe20003f25070 */
[----:B------:R-:W3:Y:S01]  /*ec80*/  LD.E R0, [R20.64+0x128] ;  /* 0x0001280614007980 */ /* 0x000ee2000c101900 */
[----:B--2---:R-:W-:Y:S01]  /*ec90*/  IMAD.MOV.U32 R2, RZ, RZ, R55 ;  /* 0x000000ffff027224 */ /* 0x004fe200078e0037 */
[----:B------:R-:W-:Y:S01]  /*eca0*/  BSSY B0, `(.L_x_2848) ;  /* 0x0000065000007945 */ /* 0x000fe20003800000 */
[----:B------:R-:W-:Y:S01]  /*ecb0*/  ISETP.NE.AND.EX P1, PT, R245, RZ, PT, P1 ;  /* 0x000000fff500720c */ /* 0x000fe20003f25310 */
[----:B------:R-:W-:Y:S02]  /*ecc0*/  IMAD.MOV.U32 R3, RZ, RZ, R54 ;  /* 0x000000ffff037224 */ /* 0x000fe400078e0036 */
[----:B---3--:R-:W-:Y:S05]  /*ecd0*/  IMAD.U32 R0, R0, -0x100, RZ ;  /* 0xffffff0000007824 */ /* 0x008fea00078e00ff */
        /* <DEDUP_REMOVED lines=12> */
[----:B------:R-:W2:Y:S03]  /*eda0*/  I2F.RP R6, R5 ;  /* 0x0000000500067306 */ /* 0x000ea60000209400 */
[----:B------:R-:W-:Y:S07]  /*edb0*/  IMAD.MOV R8, RZ, RZ, -R8 ;  /* 0x000000ffff087224 */ /* 0x000fee00078e0a08 */
[----:B--2---:R-:W2:Y:S02]  /*edc0*/  MUFU.RCP R6, R6 ;  /* 0x0000000600067308 */ /* 0x004ea40000001000 */
[----:B--2---:R-:W-:Y:S08]  /*edd0*/  IADD3 R6, R6, 0xffffffe, RZ ;  /* 0x0ffffffe06067810 */ /* 0x004ff00007ffe0ff */
[----:B------:R-:W2:Y:S02]  /*ede0*/  F2I.FTZ.U32.TRUNC.NTZ R7, R6 ;  /* 0x0000000600077305 */ /* 0x000ea4000021f000 */
[--C-:B--2---:R-:W-:Y:S02]  /*edf0*/  IMAD.MOV R0, RZ, RZ, -R7.reuse ;  /* 0x000000ffff007224 */ /* 0x104fe400078e0a07 */
        /* <DEDUP_REMOVED lines=38> */
[----:B------:R4:W5:Y:S02]  /*f060*/  LD.E R17, [R10.64] ;  /* 0x000000060a117980 */ /* 0x000964000c101900 */
[----:B------:R-:W-:Y:S02]  /*f070*/  IMAD R0, R2, R3, R0 ;  /* 0x0000000302007224 */ /* 0x000fe400078e0200 */
[----:B------:R1:W5:Y:S03]  /*f080*/  LD.E R4, [R8.64] ;  /* 0x0000000608047980 */ /* 0x000366000c101900 */
[----:B------:R-:W-:Y:S01]  /*f090*/  SHF.R.S32.HI R16, RZ, 0x1f, R0 ;  /* 0x0000001fff107819 */ /* 0x000fe20000011400 */
[----:B----4-:R-:W4:Y:S06]  /*f0a0*/  LD.E.64 R10, [R20.64+0x38] ;  /* 0x00003806140a7980 */ /* 0x010f2c000c101b00 */
[----:B-1----:R-:W4:Y:S01]  /*f0b0*/  LD.E.64 R8, [R20.64+0x20] ;  /* 0x0000200614087980 */ /* 0x002f22000c101b00 */
[----:B--2---:R-:W-:Y:S04]  /*f0c0*/  IMAD R2, R7, R0, RZ ;  /* 0x0000000007027224 */ /* 0x004fe800078e02ff */
[C---:B------:R-:W-:Y:S02]  /*f0d0*/  IMAD R7, R6.reuse, R16, R2 ;  /* 0x0000001006077224 */ /* 0x040fe400078e0202 */
[----:B-----5:R-:W-:Y:S02]  /*f0e0*/  IMAD.IADD R17, R17, 0x1, -R4 ;  /* 0x0000000111117824 */ /* 0x020fe400078e0a04 */
[----:B------:R-:W-:Y:S03]  /*f0f0*/  IMAD.WIDE.U32 R4, R6, R0, RZ ;  /* 0x0000000006047225 */ /* 0x000fe600078e00ff */
[----:B------:R-:W-:Y:S01]  /*f100*/  SHF.R.S32.HI R18, RZ, 0x1f, R17 ;  /* 0x0000001fff127819 */ /* 0x000fe20000011411 */
[----:B------:R-:W-:Y:S04]  /*f110*/  IMAD.IADD R5, R5, 0x1, R7 ;  /* 0x0000000105057824 */ /* 0x000fe800078e0207 */
[----:B---3--:R-:W-:Y:S05]  /*f120*/  IMAD.WIDE.U32 R4, R17, R14, R4 ;  /* 0x0000000e11047225 */ /* 0x008fea00078e0004 */
[----:B------:R-:W-:Y:S01]  /*f130*/  LEA R59, P1, R4, R59, 0x1 ;  /* 0x0000003b043b7211 */ /* 0x000fe200078208ff */
[-C--:B----4-:R-:W-:Y:S04]  /*f140*/  IMAD R2, R9, R17.reuse, RZ ;  /* 0x0000001109027224 */ /* 0x090fe800078e02ff */
        /* <DEDUP_REMOVED lines=14> */
.L_x_2849:
        /* <DEDUP_REMOVED lines=12> */
.L_x_2850:
[----:B------:R-:W-:Y:S05]  /*f2f0*/  BSYNC B0 ;  /* 0x0000000000007941 */ /* 0x000fea0003800000 */
.L_x_2848:
[----:B------:R-:W-:Y:S04]  /*f300*/  IADD3 R25, R25, -0x1, RZ ;  /* 0xffffffff19197810 */ /* 0x000fe80007ffe0ff */
[----:B------:R-:W-:Y:S11]  /*f310*/  ISETP.GT.AND P0, PT, R25, R106, PT ;  /* 0x0000006a1900720c */ /* 0x000ff60003f04270 */
[----:B------:R-:W-:Y:S02]  /*f320*/  @!UPT UIADD3 URZ, URZ, URZ, URZ ;  /* 0x0000003f3f3ff290 */ /* 0x000fe4000fffe03f */
[----:B------:R-:W-:-:S05]  /*f330*/  @P0 BRA `(.L_x_2851) ;  /* 0xffff3c4000000947 */ /* 0x000fca000383ffff */
.L_x_2747:
        /* <DEDUP_REMOVED lines=10> */
[----:B------:R-:W3:Y:S04]  /*f3e0*/  S2R R0, SR_CTAID.Y ;  /* 0x0000000000007919 */ /* 0x000ee80000002600 */
[----:B------:R-:W4:Y:S04]  /*f3f0*/  LD.E.U8 R14, [R20.64+0x1b3] ;  /* 0x0001b306140e7980 */ /* 0x000f28000c101100 */
[----:B------:R-:W3:Y:S04]  /*f400*/  LDL R15, [R1+0x28] ;  /* 0x00002800010f7983 */ /* 0x000ee80000100800 */
        /* <DEDUP_REMOVED lines=12> */
[C---:B------:R-:W-:Y:S02]  /*f4d0*/  LEA R46, P0, R5.reuse, R154, 0x1 ;  /* 0x0000009a052e7211 */ /* 0x040fe400078008ff */
[----:B------:R-:W-:Y:S02]  /*f4e0*/  LEA.HI R22, R38, R38, RZ, 0x1 ;  /* 0x0000002626167211 */ /* 0x000fe400078f08ff */
[----:B------:R-:W-:Y:S02]  /*f4f0*/  LEA.HI.X R47, R5, R155, R7, 0x1, P0 ;  /* 0x0000009b052f7211 */ /* 0x000fe400000f0c07 */
[----:B------:R-:W-:Y:S02]  /*f500*/  IADD3 R4, P1, R4, R196, RZ ;  /* 0x000000c404047210 */ /* 0x000fe40007f3e0ff */
[----:B------:R-:W-:Y:S01]  /*f510*/  SHF.R.S32.HI R22, RZ, 0x1, R22 ;  /* 0x00000001ff167819 */ /* 0x000fe20000011416 */
[----:B--2---:R-:W-:-:S04]  /*f520*/  IMAD.WIDE.U32 R2, R156, 0x30, R200 ;  /* 0x000000309c027825 */ /* 0x004fc800078e00c8 */
[----:B------:R-:W-:Y:S01]  /*f530*/  IMAD.IADD R5, R3, 0x1, R10 ;  /* 0x0000000103057824 */ /* 0x000fe200078e020a */
[-C--:B------:R-:W-:Y:S01]  /*f540*/  LEA R50, P0, R2, R154.reuse, 0x1 ;  /* 0x0000009a02327211 */ /* 0x080fe200078008ff */
[----:B------:R-:W-:Y:S01]  /*f550*/  IMAD.X R6, R6, 0x1, R201, P1 ;  /* 0x0000000106067824 */ /* 0x000fe200008e06c9 */
[-C--:B-1----:R-:W-:Y:S02]  /*f560*/  LEA R32, P1, R4, R154.reuse, 0x1 ;  /* 0x0000009a04207211 */ /* 0x082fe400078208ff */
        /* <DEDUP_REMOVED lines=17> */
[----:B------:R-:W-:Y:S01]  /*f680*/  ISETP.GE.AND P0, PT, R84, R40, PT ;  /* 0x000000285400720c */ /* 0x000fe20003f06270 */
[----:B------:R-:W-:Y:S03]  /*f690*/  BSSY B1, `(.L_x_2855) ;  /* 0x0000035000017945 */ /* 0x000fe60003800000 */
[----:B------:R-:W-:-:S13]  /*f6a0*/  ISETP.LT.OR P0, PT, R233, -0x7, P0 ;  /* 0xfffffff9e900780c */ /* 0x000fda0000701670 */
[----:B------:R-:W-:Y:S05]  /*f6b0*/  @P0 BRA `(.L_x_2856) ;  /* 0x0000032000000947 */ /* 0x000fea0003800000 */
[----:B------:R1:W5:Y:S01]  /*f6c0*/  LD.E.128 R4, [R8.64] ;  /* 0x0000000608047980 */ /* 0x000362000c101d00 */
[----:B------:R-:W-:Y:S01]  /*f6d0*/  ISETP.GE.AND P0, PT, R12, R38, PT ;  /* 0x000000260c00720c */ /* 0x000fe20003f06270 */
[----:B------:R-:W-:-:S12]  /*f6e0*/  BSSY B0, `(.L_x_2857) ;  /* 0x000002e000007945 */ /* 0x000fd80003800000 */
[----:B------:R-:W-:Y:S05]  /*f6f0*/  @P0 BRA `(.L_x_2858) ;  /* 0x000002c000000947 */ /* 0x000fea0003800000 */
[C---:B------:R-:W-:Y:S02]  /*f700*/  SHF.L.U32 R2, R17.reuse, 0x1, RZ ;  /* 0x0000000111027819 */ /* 0x040fe400000006ff */
[----:B------:R-:W-:Y:S02]  /*f710*/  SHF.L.U64.HI R0, R17, 0x1, R24 ;  /* 0x0000000111007819 */ /* 0x000fe40000010218 */
[-C--:B-1---5:R-:W-:Y:S02]  /*f720*/  IADD3 R8, P1, R30, R2.reuse, RZ ;  /* 0x000000021e087210 */ /* 0x0a2fe40007f3e0ff */
[----:B------:R-:W-:Y:S02]  /*f730*/  IADD3 R2, P0, R28, R2, RZ ;  /* 0x000000021c027210 */ /* 0x000fe40007f1e0ff */
[----:B------:R-:W-:-:S03]  /*f740*/  IADD3.X R9, R31, R0, RZ, P1, !PT ;  /* 0x000000001f097210 */ /* 0x000fc60000ffe4ff */
[----:B------:R-:W-:-:S03]  /*f750*/  IMAD.X R3, R29, 0x1, R0, P0 ;  /* 0x000000011d037824 */ /* 0x000fc600000e0600 */
[----:B------:R-:W2:Y:S04]  /*f760*/  LD.E.64 R8, [R8.64] ;  /* 0x0000000608087980 */ /* 0x000ea8000c101b00 */
[----:B------:R1:W3:Y:S01]  /*f770*/  LD.E.64 R14, [R2.64] ;  /* 0x00000006020e7980 */ /* 0x0002e2000c101b00 */
[----:B------:R-:W-:Y:S02]  /*f780*/  LOP3.LUT R0, R7, 0xffff0000, RZ, 0xc0, !PT ;  /* 0xffff000007007812 */ /* 0x000fe400078ec0ff */
[C---:B------:R-:W-:Y:S01]  /*f790*/  SHF.L.U32 R10, R5.reuse, 0x10, RZ ;  /* 0x00000010050a7819 */ /* 0x040fe200000006ff */
[C---:B------:R-:W-:Y:S01]  /*f7a0*/  IMAD.U32 R11, R4.reuse, 0x10000, RZ ;  /* 0x00010000040b7824 */ /* 0x040fe200078e00ff */
[----:B------:R-:W-:Y:S02]  /*f7b0*/  LOP3.LUT R4, R4, 0xffff0000, RZ, 0xc0, !PT ;  /* 0xffff000004047812 */ /* 0x000fe400078ec0ff */
[----:B-1----:R-:W-:-:S02]  /*f7c0*/  LOP3.LUT R3, R5, 0xffff0000, RZ, 0xc0, !PT ;  /* 0xffff000005037812 */ /* 0x002fc400078ec0ff */
[----:B------:R-:W-:Y:S01]  /*f7d0*/  SHF.L.U32 R2, R7, 0x10, RZ ;  /* 0x0000001007027819 */ /* 0x000fe200000006ff */
[C---:B------:R-:W-:Y:S01]  /*f7e0*/  IMAD.U32 R5, R6.reuse, 0x10000, RZ ;  /* 0x0001000006057824 */ /* 0x040fe200078e00ff */
[----:B------:R-:W-:Y:S02]  /*f7f0*/  LOP3.LUT R6, R6, 0xffff0000, RZ, 0xc0, !PT ;  /* 0xffff000006067812 */ /* 0x000fe400078ec0ff */
[----:B--2---:R-:W-:Y:S02]  /*f800*/  LOP3.LUT R18, R8, 0xffff0000, RZ, 0xc0, !PT ;  /* 0xffff000008127812 */ /* 0x004fe400078ec0ff */
[----:B------:R-:W-:Y:S02]  /*f810*/  LOP3.LUT R23, R9, 0xffff0000, RZ, 0xc0, !PT ;  /* 0xffff000009177812 */ /* 0x000fe400078ec0ff */
[----:B---3--:R-:W-:Y:S02]  /*f820*/  LOP3.LUT R19, R14, 0xffff0000, RZ, 0xc0, !PT ;  /* 0xffff00000e137812 */ /* 0x008fe400078ec0ff */
[----:B------:R-:W-:Y:S01]  /*f830*/  LOP3.LUT R25, R15, 0xffff0000, RZ, 0xc0, !PT ;  /* 0xffff00000f197812 */ /* 0x000fe200078ec0ff */
[----:B------:R-:W-:-:S02]  /*f840*/  FMUL.FTZ R7, R3, R18 ;  /* 0x0000001203077220 */ /* 0x000fc40000410000 */
[----:B------:R-:W-:Y:S01]  /*f850*/  FMUL.FTZ R16, R3, R19 ;  /* 0x0000001303107220 */ /* 0x000fe20000410000 */
[----:B------:R-:W-:Y:S01]  /*f860*/  SHF.L.U32 R14, R14, 0x10, RZ ;  /* 0x000000100e0e7819 */ /* 0x000fe200000006ff */
[C---:B------:R-:W-:Y:S01]  /*f870*/  FMUL.FTZ R3, R0.reuse, R25 ;  /* 0x0000001900037220 */ /* 0x040fe20000410000 */
[----:B------:R-:W-:Y:S01]  /*f880*/  SHF.L.U32 R15, R15, 0x10, RZ ;  /* 0x000000100f0f7819 */ /* 0x000fe200000006ff */
[----:B------:R-:W-:Y:S02]  /*f890*/  FMUL.FTZ R0, R0, R23 ;  /* 0x0000001700007220 */ /* 0x000fe40000410000 */
[----:B------:R-:W-:Y:S02]  /*f8a0*/  FFMA.FTZ R16, R10, R18, -R16 ;  /* 0x000000120a107223 */ /* 0x000fe40000010810 */
[----:B------:R-:W-:Y:S02]  /*f8b0*/  IMAD.U32 R8, R8, 0x10000, RZ ;  /* 0x0001000008087824 */ /* 0x000fe400078e00ff */
[----:B------:R-:W-:-:S02]  /*f8c0*/  IMAD.U32 R9, R9, 0x10000, RZ ;  /* 0x0001000009097824 */ /* 0x000fc400078e00ff */
[----:B------:R-:W-:Y:S02]  /*f8d0*/  FFMA.FTZ R10, R10, R19, R7 ;  /* 0x000000130a0a7223 */ /* 0x000fe40000010007 */
[C---:B------:R-:W-:Y:S02]  /*f8e0*/  FFMA.FTZ R3, R2.reuse, R23, -R3 ;  /* 0x0000001702037223 */ /* 0x040fe40000010803 */
[----:B------:R-:W-:Y:S02]  /*f8f0*/  FFMA.FTZ R7, R2, R25, R0 ;  /* 0x0000001902077223 */ /* 0x000fe40000010000 */
[----:B------:R-:W-:Y:S02]  /*f900*/  FMUL.FTZ R2, R4, R14 ;  /* 0x0000000e04027220 */ /* 0x000fe40000410000 */
[----:B------:R-:W-:Y:S02]  /*f910*/  FMUL.FTZ R0, R6, R15 ;  /* 0x0000000f06007220 */ /* 0x000fe40000410000 */
        /* <DEDUP_REMOVED lines=9> */
[----:B------:R-:W-:Y:S02]  /*f9b0*/  F2FP.BF16.PACK_AB R6, R6, R0 ;  /* 0x000000000606723e */ /* 0x000fe400000010ff */
.L_x_2858:
[----:B------:R-:W-:Y:S05]  /*f9c0*/  BSYNC B0 ;  /* 0x0000000000007941 */ /* 0x000fea0003800000 */
.L_x_2857:
[----:B-----5:R2:W-:Y:S02]  /*f9d0*/  STS.128 [R231], R4 ;  /* 0x00000004e7007388 */ /* 0x0205e40000000c00 */
.L_x_2856:
[----:B------:R-:W-:Y:S05]  /*f9e0*/  BSYNC B1 ;  /* 0x0000000000017941 */ /* 0x000fea0003800000 */
.L_x_2855:
        /* <DEDUP_REMOVED lines=9> */
[----:B------:R-:W-:-:S04]  /*fa80*/  IADD3 R0, P0, R49, R17, RZ ;  /* 0x0000001131007210 */ /* 0x000fc80007f1e0ff */
[----:B------:R-:W-:Y:S01]  /*fa90*/  LEA.HI.X.SX32 R2, R49, R24, 0x1, P0 ;  /* 0x0000001831027211 */ /* 0x000fe200000f0eff */
[----:B------:R-:W-:-:S03]  /*faa0*/  IMAD.SHL.U32 R3, R0, 0x2, RZ ;  /* 0x0000000200037824 */ /* 0x000fc600078e00ff */
[----:B------:R-:W-:Y:S02]  /*fab0*/  SHF.L.U64.HI R0, R0, 0x1, R2 ;  /* 0x0000000100007819 */ /* 0x000fe40000010202 */
[-C--:B-1---5:R-:W-:Y:S02]  /*fac0*/  IADD3 R8, P1, R30, R3.reuse, RZ ;  /* 0x000000031e087210 */ /* 0x0a2fe40007f3e0ff */
[----:B------:R-:W-:Y:S02]  /*fad0*/  IADD3 R2, P0, R28, R3, RZ ;  /* 0x000000031c027210 */ /* 0x000fe40007f1e0ff */
[----:B------:R-:W-:-:S03]  /*fae0*/  IADD3.X R9, R31, R0, RZ, P1, !PT ;  /* 0x000000001f097210 */ /* 0x000fc60000ffe4ff */
[----:B------:R-:W-:-:S03]  /*faf0*/  IMAD.X R3, R29, 0x1, R0, P0 ;  /* 0x000000011d037824 */ /* 0x000fc600000e0600 */
[----:B------:R-:W3:Y:S04]  /*fb00*/  LD.E.64 R8, [R8.64] ;  /* 0x0000000608087980 */ /* 0x000ee8000c101b00 */
[----:B------:R1:W4:Y:S01]  /*fb10*/  LD.E.64 R14, [R2.64] ;  /* 0x00000006020e7980 */ /* 0x000322000c101b00 */
        /* <DEDUP_REMOVED lines=8> */
[----:B---3--:R-:W-:Y:S02]  /*fba0*/  LOP3.LUT R18, R8, 0xffff0000, RZ, 0xc0, !PT ;  /* 0xffff000008127812 */ /* 0x008fe400078ec0ff */
[----:B------:R-:W-:Y:S02]  /*fbb0*/  LOP3.LUT R23, R9, 0xffff0000, RZ, 0xc0, !PT ;  /* 0xffff000009177812 */ /* 0x000fe400078ec0ff */
[----:B----4-:R-:W-:Y:S02]  /*fbc0*/  LOP3.LUT R19, R14, 0xffff0000, RZ, 0xc0, !PT ;  /* 0xffff00000e137812 */ /* 0x010fe400078ec0ff */
        /* <DEDUP_REMOVED lines=25> */
.L_x_2862:
[----:B------:R-:W-:Y:S05]  /*fd60*/  BSYNC B0 ;  /* 0x0000000000007941 */ /* 0x000fea0003800000 */
.L_x_2861:
[----:B-----5:R3:W-:Y:S02]  /*fd70*/  STS.128 [R231+0x800], R4 ;  /* 0x00080004e7007388 */ /* 0x0207e40000000c00 */
.L_x_2860:
[----:B------:R-:W-:Y:S05]  /*fd80*/  BSYNC B1 ;  /* 0x0000000000017941 */ /* 0x000fea0003800000 */
.L_x_2859:
        /* <DEDUP_REMOVED lines=37> */
[----:B------:R-:W-:Y:S01]  /*ffe0*/  FMUL.FTZ R0, R0, R23 ;  /* 0x0000001700007220 */ /* 0x000fe20000410000 */
[----:B------:R-:W-:Y:S01]  /*fff0*/  SHF.L.U32 R9, R9, 0x10, RZ ;  /* 0x0000001009097819 */ /* 0x000fe200000006ff */
[----:B------:R-:W-:Y:S02]  /*10000*/  FFMA.FTZ R16, R10, R18, -R16 ;  /* 0x000000120a107223 */ /* 0x000fe40000010810 */
[----:B------:R-:W-:Y:S02]  /*10010*/  IMAD.U32 R8, R8, 0x10000, RZ ;  /* 0x0001000008087824 */ /* 0x000fe400078e00ff */
[----:B------:R-:W-:-:S02]  /*10020*/  FFMA.FTZ R10, R10, R19, R7 ;  /* 0x000000130a0a7223 */ /* 0x000fc40000010007 */
[C---:B------:R-:W-:Y:S02]  /*10030*/  FFMA.FTZ R3, R2.reuse, R23, -R3 ;  /* 0x0000001702037223 */ /* 0x040fe40000010803 */
[----:B------:R-:W-:Y:S02]  /*10040*/  FFMA.FTZ R7, R2, R25, R0 ;  /* 0x0000001902077223 */ /* 0x000fe40000010000 */
[----:B------:R-:W-:Y:S02]  /*10050*/  FMUL.FTZ R2, R4, R14 ;  /* 0x0000000e04027220 */ /* 0x000fe40000410000 */
[----:B------:R-:W-:Y:S02]  /*10060*/  FMUL.FTZ R0, R6, R15 ;  /* 0x0000000f06007220 */ /* 0x000fe40000410000 */
[----:B------:R-:W-:Y:S02]  /*10070*/  FMUL.FTZ R4, R4, R8 ;  /* 0x0000000804047220 */ /* 0x000fe40000410000 */
[----:B------:R-:W-:-:S02]  /*10080*/  FMUL.FTZ R6, R6, R9 ;  /* 0x0000000906067220 */ /* 0x000fc40000410000 */
[C---:B------:R-:W-:Y:S02]  /*10090*/  FFMA.FTZ R2, R11.reuse, R8, -R2 ;  /* 0x000000080b027223 */ /* 0x040fe40000010802 */
[----:B------:R-:W-:Y:S02]  /*100a0*/  FFMA.FTZ R4, R11, R14, R4 ;  /* 0x0000000e0b047223 */ /* 0x000fe40000010004 */
[C---:B------:R-:W-:Y:S02]  /*100b0*/  FFMA.FTZ R0, R5.reuse, R9, -R0 ;  /* 0x0000000905007223 */ /* 0x040fe40000010800 */
[----:B------:R-:W-:Y:S01]  /*100c0*/  FFMA.FTZ R6, R5, R15, R6 ;  /* 0x0000000f05067223 */ /* 0x000fe20000010006 */
[----:B------:R-:W-:Y:S02]  /*100d0*/  F2FP.BF16.PACK_AB R5, R10, R16 ;  /* 0x000000100a05723e */ /* 0x000fe400000010ff */
[----:B------:R-:W-:Y:S02]  /*100e0*/  F2FP.BF16.PACK_AB R7, R7, R3 ;  /* 0x000000030707723e */ /* 0x000fe400000010ff */
[----:B------:R-:W-:-:S02]  /*100f0*/  F2FP.BF16.PACK_AB R4, R4, R2 ;  /* 0x000000020404723e */ /* 0x000fc400000010ff */
[----:B------:R-:W-:Y:S02]  /*10100*/  F2FP.BF16.PACK_AB R6, R6, R0 ;  /* 0x000000000606723e */ /* 0x000fe400000010ff */
.L_x_2866:
[----:B------:R-:W-:Y:S05]  /*10110*/  BSYNC B0 ;  /* 0x0000000000007941 */ /* 0x000fea0003800000 */
.L_x_2865:
[----:B-----5:R3:W-:Y:S02]  /*10120*/  STS.128 [R231+0x1000], R4 ;  /* 0x00100004e7007388 */ /* 0x0207e40000000c00 */
.L_x_2864:
[----:B------:R-:W-:Y:S05]  /*10130*/  BSYNC B1 ;  /* 0x0000000000017941 */ /* 0x000fea0003800000 */
.L_x_2863:
[----:B--2---:R-:W-:-:S04]  /*10140*/  IADD3 R32, R84, 0x30, RZ ;  /* 0x0000003054207810 */ /* 0x004fc80007ffe0ff */
[----:B------:R-:W-:-:S04]  /*10150*/  ISETP.GE.AND P0, PT, R32, R40, PT ;  /* 0x000000282000720c */ /* 0x000fc80003f06270 */
[----:B------:R-:W-:-:S13]  /*10160*/  ISETP.LT.OR P0, PT, R233, -0x187, P0 ;  /* 0xfffffe79e900780c */ /* 0x000fda0000701670 */
[----:B------:R-:W-:Y:S05]  /*10170*/  @P0 BRA `(.L_x_2867) ;  /* 0x00001c9000000947 */ /* 0x000fea0003800000 */
[----:B---3--:R2:W5:Y:S01]  /*10180*/  LD.E.128 R4, [R50.64] ;  /* 0x0000000632047980 */ /* 0x008562000c101d00 */
        /* <DEDUP_REMOVED lines=8> */
[-C--:B-1---5:R-:W-:Y:S02]  /*10210*/  IADD3 R8, P1, R30, R3.reuse, RZ ;  /* 0x000000031e087210 */ /* 0x0a2fe40007f3e0ff */
[----:B------:R-:W-:Y:S02]  /*10220*/  IADD3 R2, P0, R28, R3, RZ ;  /* 0x000000031c027210 */ /* 0x000fe40007f1e0ff */
[----:B------:R-:W-:-:S03]  /*10230*/  IADD3.X R9, R31, R0, RZ, P1, !PT ;  /* 0x000000001f097210 */ /* 0x000fc60000ffe4ff */
[----:B------:R-:W-:-:S03]  /*10240*/  IMAD.X R3, R29, 0x1, R0, P0 ;  /* 0x000000011d037824 */ /* 0x000fc600000e0600 */
[----:B------:R-:W3:Y:S04]  /*10250*/  LD.E.64 R8, [R8.64] ;  /* 0x0000000608087980 */ /* 0x000ee8000c101b00 */
[----:B------:R1:W4:Y:S01]  /*10260*/  LD.E.64 R12, [R2.64] ;  /* 0x00000006020c7980 */ /* 0x000322000c101b00 */
[C---:B------:R-:W-:Y:S02]  /*10270*/  LOP3.LUT R0, R4.reuse, 0xffff0000, RZ, 0xc0, !PT ;  /* 0xffff000004007812 */ /* 0x040fe400078ec0ff */
[----:B------:R-:W-:Y:S01]  /*10280*/  SHF.L.U32 R10, R4, 0x10, RZ ;  /* 0x00000010040a7819 */ /* 0x000fe200000006ff */
[C---:B------:R-:W-:Y:S01]  /*10290*/  IMAD.U32 R4, R5.reuse, 0x10000, RZ ;  /* 0x0001000005047824 */ /* 0x040fe200078e00ff */
[----:B------:R-:W-:Y:S02]  /*102a0*/  SHF.L.U32 R11, R6, 0x10, RZ ;  /* 0x00000010060b7819 */ /* 0x000fe400000006ff */
[----:B-1----:R-:W-:-:S02]  /*102b0*/  LOP3.LUT R2, R5, 0xffff0000, RZ, 0xc0, !PT ;  /* 0xffff000005027812 */ /* 0x002fc400078ec0ff */
[----:B------:R-:W-:Y:S01]  /*102c0*/  LOP3.LUT R5, R6, 0xffff0000, RZ, 0xc0, !PT ;  /* 0xffff000006057812 */ /* 0x000fe200078ec0ff */
[C---:B------:R-:W-:Y:S01]  /*102d0*/  IMAD.U32 R6, R7.reuse, 0x10000, RZ ;  /* 0x0001000007067824 */ /* 0x040fe200078e00ff */
[----:B------:R-:W-:Y:S02]  /*102e0*/  LOP3.LUT R3, R7, 0xffff0000, RZ, 0xc0, !PT ;  /* 0xffff000007037812 */ /* 0x000fe400078ec0ff */
[----:B---3--:R-:W-:Y:S01]  /*102f0*/  SHF.L.U32 R14, R8, 0x10, RZ ;  /* 0x00000010080e7819 */ /* 0x008fe200000006ff */
[C---:B----4-:R-:W-:Y:S01]  /*10300*/  IMAD.U32 R15, R12.reuse, 0x10000, RZ ;  /* 0x000100000c0f7824 */ /* 0x050fe200078e00ff */
        /* <DEDUP_REMOVED lines=8> */
[-C--:B------:R-:W-:Y:S01]  /*10390*/  FFMA.FTZ R10, R4, R16.reuse, -R7 ;  /* 0x00000010040a7223 */ /* 0x080fe20000010807 */
[----:B------:R-:W-:Y:S01]  /*103a0*/  LOP3.LUT R7, R9, 0xffff0000, RZ, 0xc0, !PT ;  /* 0xffff000009077812 */ /* 0x000fe200078ec0ff */
[----:B------:R-:W-:Y:S01]  /*103b0*/  FMUL.FTZ R0, R2, R16 ;  /* 0x0000001002007220 */ /* 0x000fe20000410000 */
[----:B------:R-:W-:Y:S01]  /*103c0*/  SHF.L.U32 R13, R13, 0x10, RZ ;  /* 0x000000100d0d7819 */ /* 0x000fe200000006ff */
[----:B------:R-:W-:-:S02]  /*103d0*/  IMAD.U32 R9, R9, 0x10000, RZ ;  /* 0x0001000009097824 */ /* 0x000fc400078e00ff */
[----:B------:R-:W-:Y:S02]  /*103e0*/  FFMA.FTZ R8, R4, R17, R0 ;  /* 0x0000001104087223 */ /* 0x000fe40000010000 */
[C---:B------:R-:W-:Y:S02]  /*103f0*/  FMUL.FTZ R2, R3.reuse, R15 ;  /* 0x0000000f03027220 */ /* 0x040fe40000410000 */
[----:B------:R-:W-:Y:S02]  /*10400*/  FMUL.FTZ R0, R3, R7 ;  /* 0x0000000703007220 */ /* 0x000fe40000410000 */
[C---:B------:R-:W-:Y:S02]  /*10410*/  FMUL.FTZ R4, R5.reuse, R13 ;  /* 0x0000000d05047220 */ /* 0x040fe40000410000 */
[----:B------:R-:W-:Y:S02]  /*10420*/  FMUL.FTZ R3, R5, R9 ;  /* 0x0000000905037220 */ /* 0x000fe40000410000 */
[----:B------:R-:W-:-:S02]  /*10430*/  FFMA.FTZ R7, R6, R7, -R2 ;  /* 0x0000000706077223 */ /* 0x000fc40000010802 */
[----:B------:R-:W-:Y:S02]  /*10440*/  FFMA.FTZ R0, R6, R15, R0 ;  /* 0x0000000f06007223 */ /* 0x000fe40000010000 */
[C---:B------:R-:W-:Y:S02]  /*10450*/  FFMA.FTZ R2, R11.reuse, R9, -R4 ;  /* 0x000000090b027223 */ /* 0x040fe40000010804 */
[----:B------:R-:W-:Y:S01]  /*10460*/  FFMA.FTZ R6, R11, R13, R3 ;  /* 0x0000000d0b067223 */ /* 0x000fe20000010003 */
[----:B------:R-:W-:Y:S02]  /*10470*/  F2FP.BF16.PACK_AB R5, R8, R10 ;  /* 0x0000000a0805723e */ /* 0x000fe400000010ff */
[----:B------:R-:W-:Y:S02]  /*10480*/  F2FP.BF16.PACK_AB R4, R12, R14 ;  /* 0x0000000e0c04723e */ /* 0x000fe400000010ff */
[----:B------:R-:W-:Y:S02]  /*10490*/  F2FP.BF16.PACK_AB R7, R0, R7 ;  /* 0x000000070007723e */ /* 0x000fe400000010ff */
[----:B------:R-:W-:-:S02]  /*104a0*/  F2FP.BF16.PACK_AB R6, R6, R2 ;  /* 0x000000020606723e */ /* 0x000fc400000010ff */
.L_x_2869:
[----:B------:R-:W-:Y:S05]  /*104b0*/  BSYNC B0 ;  /* 0x0000000000007941 */ /* 0x000fea0003800000 */
.L_x_2868:
[----:B-----5:R3:W-:Y:S01]  /*104c0*/  STS.128 [R231+0x1800], R4 ;  /* 0x00180004e7007388 */ /* 0x0207e20000000c00 */
[----:B------:R-:W-:Y:S05]  /*104d0*/  BRA `(.L_x_2867) ;  /* 0x0000193000007947 */ /* 0x000fea0003800000 */
.L_x_2854:
        /* <DEDUP_REMOVED lines=14> */
[----:B-1----:R-:W-:-:S03]  /*105c0*/  IMAD.WIDE R8, R2, 0x2, R8 ;  /* 0x0000000202087825 */ /* 0x002fc600078e0208 */
[----:B------:R-:W-:Y:S02]  /*105d0*/  LEA.HI.X.SX32 R0, R0, R39, 0x1, P0 ;  /* 0x0000002700007211 */ /* 0x000fe400000f0eff */
        /* <DEDUP_REMOVED lines=71> */
.L_x_2873:
[----:B------:R-:W-:Y:S05]  /*10a50*/  BSYNC B0 ;  /* 0x0000000000007941 */ /* 0x000fea0003800000 */
.L_x_2872:
[----:B-----5:R2:W-:Y:S02]  /*10a60*/  STS.128 [R231], R4 ;  /* 0x00000004e7007388 */ /* 0x0205e40000000c00 */
.L_x_2871:
[----:B------:R-:W-:Y:S05]  /*10a70*/  BSYNC B1 ;  /* 0x0000000000017941 */ /* 0x000fea0003800000 */
.L_x_2870:
        /* <DEDUP_REMOVED lines=18> */
[----:B-----5:R-:W-:-:S03]  /*10ba0*/  LEA R16, P1, R2, R28, 0x1 ;  /* 0x0000001c02107211 */ /* 0x020fc600078208ff */
[----:B-1----:R-:W-:Y:S01]  /*10bb0*/  IMAD.WIDE R8, R0, 0x2, R32 ;  /* 0x0000000200087825 */ /* 0x002fe200078e0220 */
[----:B------:R-:W-:-:S03]  /*10bc0*/  LEA.HI.X R17, R2, R29, R3, 0x1, P1 ;  /* 0x0000001d02117211 */ /* 0x000fc600008f0c03 */
[----:B------:R-:W-:Y:S01]  /*10bd0*/  IMAD.MOV.U32 R0, RZ, RZ, RZ ;  /* 0x000000ffff007224 */ /* 0x000fe200078e00ff */
[----:B------:R-:W-:Y:S01]  /*10be0*/  @P0 IADD3 R0, -R22, RZ, RZ ;  /* 0x000000ff16000210 */ /* 0x000fe20007ffe1ff */
[----:B------:R-:W3:Y:S03]  /*10bf0*/  LD.E.128 R8, [R8.64] ;  /* 0x0000000608087980 */ /* 0x000ee6000c101d00 */
[C---:B------:R-:W-:Y:S01]  /*10c00*/  IADD3 R2, P1, R0.reuse, R14, RZ ;  /* 0x0000000e00027210 */ /* 0x040fe20007f3e0ff */
[----:B------:R-:W4:Y:S03]  /*10c10*/  LD.E.128 R16, [R16.64] ;  /* 0x0000000610107980 */ /* 0x000f26000c101d00 */
[----:B------:R-:W-:Y:S02]  /*10c20*/  LEA.HI.X.SX32 R0, R0, R15, 0x1, P1 ;  /* 0x0000000f00007211 */ /* 0x000fe400008f0eff */
[----:B------:R-:W-:-:S04]  /*10c30*/  LEA R24, P1, R2, R30, 0x1 ;  /* 0x0000001e02187211 */ /* 0x000fc800078208ff */
[----:B------:R-:W-:-:S06]  /*10c40*/  LEA.HI.X R25, R2, R31, R0, 0x1, P1 ;  /* 0x0000001f02197211 */ /* 0x000fcc00008f0c00 */
[----:B--2---:R-:W2:Y:S01]  /*10c50*/  LD.E.128 R24, [R24.64] ;  /* 0x0000000618187980 */ /* 0x004ea2000c101d00 */
[C---:B------:R-:W-:Y:S01]  /*10c60*/  LOP3.LUT R34, R5.reuse, 0xffff0000, RZ, 0xc0, !PT ;  /* 0xffff000005227812 */ /* 0x040fe200078ec0ff */
[----:B------:R-:W-:Y:S01]  /*10c70*/  IMAD.U32 R14, R5, 0x10000, RZ ;  /* 0x00010000050e7824 */ /* 0x000fe200078e00ff */
[C---:B------:R-:W-:Y:S02]  /*10c80*/  SHF.L.U32 R32, R6.reuse, 0x10, RZ ;  /* 0x0000001006207819 */ /* 0x040fe400000006ff */
[----:B------:R-:W-:Y:S01]  /*10c90*/  LOP3.LUT R33, R6, 0xffff0000, RZ, 0xc0, !PT ;  /* 0xffff000006217812 */ /* 0x000fe200078ec0ff */
[C---:B------:R-:W-:Y:S01]  /*10ca0*/  IMAD.U32 R15, R4.reuse, 0x10000, RZ ;  /* 0x00010000040f7824 */ /* 0x040fe200078e00ff */
[----:B------:R-:W-:Y:S02]  /*10cb0*/  LOP3.LUT R23, R4, 0xffff0000, RZ, 0xc0, !PT ;  /* 0xffff000004177812 */ /* 0x000fe400078ec0ff */
[C---:B------:R-:W-:Y:S01]  /*10cc0*/  LOP3.LUT R35, R7.reuse, 0xffff0000, RZ, 0xc0, !PT ;  /* 0xffff000007237812 */ /* 0x040fe200078ec0ff */
[----:B------:R-:W-:Y:S01]  /*10cd0*/  IMAD.U32 R7, R7, 0x10000, RZ ;  /* 0x0001000007077824 */ /* 0x000fe200078e00ff */
[----:B---3--:R-:W-:Y:S01]  /*10ce0*/  SHF.L.U32 R36, R9, 0x10, RZ ;  /* 0x0000001009247819 */ /* 0x008fe200000006ff */
[C---:B----4-:R-:W-:Y:S01]  /*10cf0*/  IMAD.U32 R6, R16.reuse, 0x10000, RZ ;  /* 0x0001000010067824 */ /* 0x050fe200078e00ff */
        /* <DEDUP_REMOVED lines=22> */
[----:B--2---:R-:W-:Y:S01]  /*10e60*/  LOP3.LUT R8, R24, 0xffff0000, RZ, 0xc0, !PT ;  /* 0xffff000018087812 */ /* 0x004fe200078ec0ff */
        /* <DEDUP_REMOVED lines=27> */
.L_x_2877:
[----:B------:R-:W-:Y:S05]  /*11020*/  BSYNC B0 ;  /* 0x0000000000007941 */ /* 0x000fea0003800000 */
.L_x_2876:
[----:B-----5:R3:W-:Y:S02]  /*11030*/  STS.128 [R231+0x800], R4 ;  /* 0x00080004e7007388 */ /* 0x0207e40000000c00 */
.L_x_2875:
[----:B------:R-:W-:Y:S05]  /*11040*/  BSYNC B1 ;  /* 0x0000000000017941 */ /* 0x000fea0003800000 */
.L_x_2874:
        /* <DEDUP_REMOVED lines=18> */
[----:B-----5:R-:W-:Y:S01]  /*11170*/  LEA R16, P1, R2, R28, 0x1 ;  /* 0x0000001c02107211 */ /* 0x020fe200078208ff */
[----:B------:R-:W-:-:S03]  /*11180*/  @P0 IMAD.MOV R0, RZ, RZ, -R22 ;  /* 0x000000ffff000224 */ /* 0x000fc600078e0a16 */
[----:B------:R-:W-:Y:S01]  /*11190*/  LEA.HI.X R17, R2, R29, R3, 0x1, P1 ;  /* 0x0000001d02117211 */ /* 0x000fe200008f0c03 */
[----:B-1----:R-:W-:Y:S01]  /*111a0*/  IMAD.WIDE R8, R0, 0x2, R46 ;  /* 0x0000000200087825 */ /* 0x002fe200078e022e */
[----:B------:R-:W-:-:S03]  /*111b0*/  MOV R0, RZ ;  /* 0x000000ff00007202 */ /* 0x000fc60000000f00 */
[----:B------:R-:W-:Y:S01]  /*111c0*/  @P0 IMAD.MOV R0, RZ, RZ, -R22 ;  /* 0x000000ffff000224 */ /* 0x000fe200078e0a16 */
[----:B------:R-:W3:Y:S04]  /*111d0*/  LD.E.128 R16, [R16.64] ;  /* 0x0000000610107980 */ /* 0x000ee8000c101d00 */
        /* <DEDUP_REMOVED lines=14> */
[C---:B---3--:R-:W-:Y:S01]  /*112c0*/  IMAD.U32 R6, R16.reuse, 0x10000, RZ ;  /* 0x0001000010067824 */ /* 0x048fe200078e00ff */
[----:B------:R-:W-:Y:S01]  /*112d0*/  LOP3.LUT R5, R16, 0xffff0000, RZ, 0xc0, !PT ;  /* 0xffff000010057812 */ /* 0x000fe200078ec0ff */
[----:B------:R-:W-:Y:S01]  /*112e0*/  IMAD.U32 R3, R18, 0x10000, RZ ;  /* 0x0001000012037824 */ /* 0x000fe200078e00ff */
[----:B------:R-:W-:Y:S01]  /*112f0*/  LOP3.LUT R16, R17, 0xffff0000, RZ, 0xc0, !PT ;  /* 0xffff000011107812 */ /* 0x000fe200078ec0ff */
[----:B------:R-:W-:Y:S01]  /*11300*/  @!P0 FADD.FTZ R6, -R6, -RZ ;  /* 0x800000ff06068221 */ /* 0x000fe20000010100 */
[----:B------:R-:W-:Y:S01]  /*11310*/  LOP3.LUT R2, R18, 0xffff0000, RZ, 0xc0, !PT ;  /* 0xffff000012027812 */ /* 0x000fe200078ec0ff */
[----:B------:R-:W-:Y:S01]  /*11320*/  @!P0 FADD.FTZ R3, -R3, -RZ ;  /* 0x800000ff03038221 */ /* 0x000fe20000010100 */
[----:B------:R-:W-:Y:S01]  /*11330*/  SHF.L.U32 R4, R17, 0x10, RZ ;  /* 0x0000001011047819 */ /* 0x000fe200000006ff */
[----:B----4-:R-:W-:Y:S01]  /*11340*/  IMAD.U32 R17, R8, 0x10000, RZ ;  /* 0x0001000008117824 */ /* 0x010fe200078e00ff */
        /* <DEDUP_REMOVED lines=16> */
[----:B--2---:R-:W-:Y:S01]  /*11450*/  LOP3.LUT R8, R24, 0xffff0000, RZ, 0xc0, !PT ;  /* 0xffff000018087812 */ /* 0x004fe200078ec0ff */
        /* <DEDUP_REMOVED lines=26> */
.L_x_2881:
[----:B------:R-:W-:Y:S05]  /*11600*/  BSYNC B0 ;  /* 0x0000000000007941 */ /* 0x000fea0003800000 */
.L_x_2880:
[----:B-----5:R3:W-:Y:S02]  /*11610*/  STS.128 [R231+0x1000], R4 ;  /* 0x00100004e7007388 */ /* 0x0207e40000000c00 */
.L_x_2879:
[----:B------:R-:W-:Y:S05]  /*11620*/  BSYNC B1 ;  /* 0x0000000000017941 */ /* 0x000fea0003800000 */
.L_x_2878:
        /* <DEDUP_REMOVED lines=17> */
[----:B-1----:R-:W-:-:S03]  /*11740*/  IMAD.WIDE R8, R2, 0x2, R50 ;  /* 0x0000000202087825 */ /* 0x002fc600078e0232 */
[----:B------:R-:W-:Y:S02]  /*11750*/  LEA.HI.X.SX32 R0, R0, R17, 0x1, P1 ;  /* 0x0000001100007211 */ /* 0x000fe400008f0eff */
[C---:B-----5:R-:W-:Y:S01]  /*11760*/  LEA R12, P1, R3.reuse, R28, 0x1 ;  /* 0x0000001c030c7211 */ /* 0x060fe200078208ff */
[----:B------:R-:W3:Y:S03]  /*11770*/  LD.E.128 R8, [R8.64] ;  /* 0x0000000608087980 */ /* 0x000ee6000c101d00 */
[----:B------:R-:W-:Y:S01]  /*11780*/  LEA.HI.X R13, R3, R29, R0, 0x1, P1 ;  /* 0x0000001d030d7211 */ /* 0x000fe200008f0c00 */
[----:B------:R-:W-:Y:S01]  /*11790*/  IMAD.MOV.U32 R0, RZ, RZ, RZ ;  /* 0x000000ffff007224 */ /* 0x000fe200078e00ff */
[----:B------:R-:W-:-:S04]  /*117a0*/  @P0 IADD3 R0, -R22, RZ, RZ ;  /* 0x000000ff16000210 */ /* 0x000fc80007ffe1ff */
[C---:B------:R-:W-:Y:S01]  /*117b0*/  IADD3 R2, P1, R0.reuse, R16, RZ ;  /* 0x0000001000027210 */ /* 0x040fe20007f3e0ff */
[----:B------:R-:W4:Y:S03]  /*117c0*/  LD.E.128 R12, [R12.64] ;  /* 0x000000060c0c7980 */ /* 0x000f26000c101d00 */
[----:B------:R-:W-:Y:S02]  /*117d0*/  LEA.HI.X.SX32 R0, R0, R17, 0x1, P1 ;  /* 0x0000001100007211 */ /* 0x000fe400008f0eff */
[----:B------:R-:W-:-:S04]  /*117e0*/  LEA R16, P1, R2, R30, 0x1 ;  /* 0x0000001e02107211 */ /* 0x000fc800078208ff */
        /* <DEDUP_REMOVED lines=12> */
[C---:B------:R-:W-:Y:S01]  /*118b0*/  IMAD.U32 R33, R10.reuse, 0x10000, RZ ;  /* 0x000100000a217824 */ /* 0x040fe200078e00ff */
[C---:B------:R-:W-:Y:S02]  /*118c0*/  SHF.L.U32 R34, R9.reuse, 0x10, RZ ;  /* 0x0000001009227819 */ /* 0x040fe400000006ff */
[----:B------:R-:W-:Y:S02]  /*118d0*/  LOP3.LUT R35, R10, 0xffff0000, RZ, 0xc0, !PT ;  /* 0xffff00000a237812 */ /* 0x000fe400078ec0ff */
[----:B------:R-:W-:Y:S02]  /*118e0*/  LOP3.LUT R9, R9, 0xffff0000, RZ, 0xc0, !PT ;  /* 0xffff000009097812 */ /* 0x000fe400078ec0ff */
[----:B------:R-:W-:Y:S01]  /*118f0*/  LOP3.LUT R10, R11, 0xffff0000, RZ, 0xc0, !PT ;  /* 0xffff00000b0a7812 */ /* 0x000fe200078ec0ff */
[C---:B----4-:R-:W-:Y:S01]  /*11900*/  IMAD.U32 R7, R12.reuse, 0x10000, RZ ;  /* 0x000100000c077824 */ /* 0x050fe200078e00ff */
[----:B------:R-:W-:Y:S01]  /*11910*/  LOP3.LUT R6, R12, 0xffff0000, RZ, 0xc0, !PT ;  /* 0xffff00000c067812 */ /* 0x000fe200078ec0ff */
[C---:B------:R-:W-:Y:S01]  /*11920*/  IMAD.U32 R4, R14.reuse, 0x10000, RZ ;  /* 0x000100000e047824 */ /* 0x040fe200078e00ff */
        /* <DEDUP_REMOVED lines=11> */
[----:B------:R-:W-:Y:S01]  /*119e0*/  FMUL.FTZ R8, R30, R7 ;  /* 0x000000071e087220 */ /* 0x000fe20000410000 */
[----:B--2---:R-:W-:Y:S01]  /*119f0*/  SHF.L.U32 R11, R17, 0x10, RZ ;  /* 0x00000010110b7819 */ /* 0x004fe200000006ff */
[----:B------:R-:W-:Y:S01]  /*11a00*/  @!P0 FADD.FTZ R5, -R5, -RZ ;  /* 0x800000ff05058221 */ /* 0x000fe20000010100 */
[----:B------:R-:W-:Y:S01]  /*11a10*/  LOP3.LUT R14, R18, 0xffff0000, RZ, 0xc0, !PT ;  /* 0xffff0000120e7812 */ /* 0x000fe200078ec0ff */
[----:B------:R-:W-:Y:S01]  /*11a20*/  FMUL.FTZ R7, R31, R6 ;  /* 0x000000061f077220 */ /* 0x000fe20000410000 */
[----:B------:R-:W-:Y:S01]  /*11a30*/  SHF.L.U32 R13, R19, 0x10, RZ ;  /* 0x00000010130d7819 */ /* 0x000fe200000006ff */
[----:B------:R-:W-:-:S02]  /*11a40*/  @!P0 FADD.FTZ R4, -R4, -RZ ;  /* 0x800000ff04048221 */ /* 0x000fc40000010100 */
[----:B------:R-:W-:Y:S02]  /*11a50*/  @!P0 FADD.FTZ R2, -R2, -RZ ;  /* 0x800000ff02028221 */ /* 0x000fe40000010100 */
[----:B------:R-:W-:Y:S01]  /*11a60*/  FMUL.FTZ R6, R35, R3 ;  /* 0x0000000323067220 */ /* 0x000fe20000410000 */
[----:B------:R-:W-:Y:S01]  /*11a70*/  LOP3.LUT R3, R16, 0xffff0000, RZ, 0xc0, !PT ;  /* 0xffff000010037812 */ /* 0x000fe200078ec0ff */
[----:B------:R-:W-:Y:S02]  /*11a80*/  FMUL.FTZ R12, R9, R12 ;  /* 0x0000000c090c7220 */ /* 0x000fe40000410000 */
        /* <DEDUP_REMOVED lines=16> */
[----:B------:R-:W-:Y:S02]  /*11b90*/  FFMA.FTZ R0, R28, R18, R0 ;  /* 0x000000121c007223 */ /* 0x000fe40000010000 */
[----:B------:R-:W-:-:S03]  /*11ba0*/  FFMA.FTZ R6, R29, R14, R6 ;  /* 0x0000000e1d067223 */ /* 0x000fc60000010006 */
[----:B------:R-:W-:Y:S02]  /*11bb0*/  F2FP.BF16.PACK_AB R7, R0, R2 ;  /* 0x000000020007723e */ /* 0x000fe400000010ff */
[----:B------:R-:W-:Y:S02]  /*11bc0*/  F2FP.BF16.PACK_AB R6, R6, R8 ;  /* 0x000000080606723e */ /* 0x000fe400000010ff */
.L_x_2883:
[----:B------:R-:W-:Y:S05]  /*11bd0*/  BSYNC B0 ;  /* 0x0000000000007941 */ /* 0x000fea0003800000 */
.L_x_2882:
[----:B-----5:R3:W-:Y:S01]  /*11be0*/  STS.128 [R231+0x1800], R4 ;  /* 0x00180004e7007388 */ /* 0x0207e20000000c00 */
[----:B------:R-:W-:Y:S05]  /*11bf0*/  BRA `(.L_x_2867) ;  /* 0x0000021000007947 */ /* 0x000fea0003800000 */
.L_x_2853:
[----:B------:R-:W2:Y:S01]  /*11c00*/  LDL R0, [R1+0x28] ;  /* 0x0000280001007983 */ /* 0x000ea20000100800 */
[C---:B------:R-:W-:Y:S02]  /*11c10*/  IADD3 R44, R84.reuse, 0x10, RZ ;  /* 0x00000010542c7810 */ /* 0x040fe40007ffe0ff */
[C---:B-1----:R-:W-:Y:S02]  /*11c20*/  IADD3 R32, R84.reuse, 0x30, RZ ;  /* 0x0000003054207810 */ /* 0x042fe40007ffe0ff */
[----:B------:R-:W-:Y:S01]  /*11c30*/  IADD3 R42, R84, 0x20, RZ ;  /* 0x00000020542a7810 */ /* 0x000fe20007ffe0ff */
[----:B--2---:R-:W-:-:S05]  /*11c40*/  IMAD.IADD R0, R0, 0x1, -R235 ;  /* 0x0000000100007824 */ /* 0x004fca00078e0aeb */
[-C--:B------:R-:W-:Y:S02]  /*11c50*/  ISETP.GE.AND P5, PT, R44, R0.reuse, PT ;  /* 0x000000002c00720c */ /* 0x080fe40003fa6270 */
[-C--:B------:R-:W-:Y:S02]  /*11c60*/  ISETP.GE.AND P3, PT, R32, R0.reuse, PT ;  /* 0x000000002000720c */ /* 0x080fe40003f66270 */
[-C--:B------:R-:W-:Y:S02]  /*11c70*/  ISETP.GE.AND P4, PT, R42, R0.reuse, PT ;  /* 0x000000002a00720c */ /* 0x080fe40003f86270 */
[----:B------:R-:W-:-:S07]  /*11c80*/  ISETP.GE.AND P6, PT, R84, R0, PT ;  /* 0x000000005400720c */ /* 0x000fce0003fc6270 */
[-C--:B------:R-:W-:Y:S02]  /*11c90*/  @!P5 IADD3 R0, P1, R4, R196.reuse, RZ ;  /* 0x000000c40400d210 */ /* 0x080fe40007f3e0ff */
[----:B------:R-:W-:Y:S02]  /*11ca0*/  @!P3 IMAD.MOV.U32 R2, RZ, RZ, R196 ;  /* 0x000000ffff02b224 */ /* 0x000fe400078e00c4 */
[--C-:B------:R-:W-:Y:S01]  /*11cb0*/  @!P3 IMAD.MOV.U32 R3, RZ, RZ, R201.reuse ;  /* 0x000000ffff03b224 */ /* 0x100fe200078e00c9 */
[----:B------:R-:W-:Y:S01]  /*11cc0*/  @!P4 LEA R5, P0, R156, R196, 0x5 ;  /* 0x000000c49c05c211 */ /* 0x000fe200078028ff */
[----:B------:R-:W-:Y:S01]  /*11cd0*/  @!P5 IMAD.X R4, R6, 0x1, R201, P1 ;  /* 0x000000010604d824 */ /* 0x000fe200008e06c9 */
[-C--:B------:R-:W-:Y:S01]  /*11ce0*/  @!P5 LEA R8, P1, R0, R154.reuse, 0x1 ;  /* 0x0000009a0008d211 */ /* 0x080fe200078208ff */
[----:B------:R-:W-:Y:S01]  /*11cf0*/  @!P3 IMAD R7, R157, 0x30, RZ ;  /* 0x000000309d07b824 */ /* 0x000fe200078e02ff */
[----:B------:R-:W-:Y:S01]  /*11d00*/  @!P6 LEA R10, P2, R196, R154, 0x1 ;  /* 0x0000009ac40ae211 */ /* 0x000fe200078408ff */
[----:B------:R-:W-:Y:S01]  /*11d10*/  @!P3 IMAD.WIDE.U32 R2, R156, 0x30, R2 ;  /* 0x000000309c02b825 */ /* 0x000fe200078e0002 */
[----:B------:R-:W-:-:S02]  /*11d20*/  @!P5 LEA.HI.X R9, R0, R155, R4, 0x1, P1 ;  /* 0x0000009b0009d211 */ /* 0x000fc400008f0c04 */
[----:B------:R-:W-:Y:S01]  /*11d30*/  @!P4 LEA.HI.X R12, R156, R201, R157, 0x5, P0 ;  /* 0x000000c99c0cc211 */ /* 0x000fe200000f2c9d */
[----:B------:R-:W-:Y:S01]  /*11d40*/  @!P3 IMAD.IADD R0, R3, 0x1, R7 ;  /* 0x000000010300b824 */ /* 0x000fe200078e0207 */
[CC--:B------:R-:W-:Y:S02]  /*11d50*/  @!P4 LEA R6, P1, R5.reuse, R154.reuse, 0x1 ;  /* 0x0000009a0506c211 */ /* 0x0c0fe400078208ff */
        /* <DEDUP_REMOVED lines=11> */
.L_x_2867:
[----:B------:R-:W-:Y:S05]  /*11e10*/  BSYNC B2 ;  /* 0x0000000000027941 */ /* 0x000fea0003800000 */
.L_x_2852:
[----:B------:R-:W4:Y:S04]  /*11e20*/  LDL R212, [R1+0x24] ;  /* 0x0000240001d47983 */ /* 0x000f280000100800 */
[----:B--2---:R-:W2:Y:S04]  /*11e30*/  LDL R215, [R1+0x10] ;  /* 0x0000100001d77983 */ /* 0x004ea80000100800 */
[----:B---3--:R-:W2:Y:S04]  /*11e40*/  LDL R216, [R1+0xc] ;  /* 0x00000c0001d87983 */ /* 0x008ea80000100800 */
[----:B------:R-:W2:Y:S01]  /*11e50*/  LDL R0, [R1+0x28] ;  /* 0x0000280001007983 */ /* 0x000ea20000100800 */
[----:B------:R-:W-:-:S02]  /*11e60*/  IADD3 R37, R84, 0x50, RZ ;  /* 0x0000005054257810 */ /* 0x000fc40007ffe0ff */
[C---:B------:R-:W-:Y:S02]  /*11e70*/  IADD3 R39, R84.reuse, 0x70, RZ ;  /* 0x0000007054277810 */ /* 0x040fe40007ffe0ff */
[C---:B-----5:R-:W-:Y:S02]  /*11e80*/  IADD3 R31, R84.reuse, 0x40, RZ ;  /* 0x00000040541f7810 */ /* 0x060fe40007ffe0ff */
[C---:B------:R-:W-:Y:S02]  /*11e90*/  IADD3 R36, R84.reuse, 0x60, RZ ;  /* 0x0000006054247810 */ /* 0x040fe40007ffe0ff */
[C---:B------:R-:W-:Y:S02]  /*11ea0*/  IADD3 R35, R84.reuse, 0x80, RZ ;  /* 0x0000008054237810 */ /* 0x040fe40007ffe0ff */
[C---:B------:R-:W-:Y:S02]  /*11eb0*/  IADD3 R28, R84.reuse, 0x90, RZ ;  /* 0x00000090541c7810 */ /* 0x040fe40007ffe0ff */
[----:B------:R-:W-:-:S02]  /*11ec0*/  IADD3 R27, R84, 0xa0, RZ ;  /* 0x000000a0541b7810 */ /* 0x000fc40007ffe0ff */
[C---:B------:R-:W-:Y:S02]  /*11ed0*/  IADD3 R29, R84.reuse, 0xb0, RZ ;  /* 0x000000b0541d7810 */ /* 0x040fe40007ffe0ff */
[C---:B------:R-:W-:Y:S02]  /*11ee0*/  IADD3 R30, R84.reuse, 0xc0, RZ ;  /* 0x000000c0541e7810 */ /* 0x040fe40007ffe0ff */
[C---:B------:R-:W-:Y:S02]  /*11ef0*/  IADD3 R34, R84.reuse, 0xd0, RZ ;  /* 0x000000d054227810 */ /* 0x040fe40007ffe0ff */
[C---:B------:R-:W-:Y:S02]  /*11f00*/  IADD3 R33, R84.reuse, 0xe0, RZ ;  /* 0x000000e054217810 */ /* 0x040fe40007ffe0ff */
[----:B------:R-:W-:Y:S02]  /*11f10*/  IADD3 R38, R84, 0xf0, RZ ;  /* 0x000000f054267810 */ /* 0x000fe40007ffe0ff */
[----:B----4-:R-:W-:-:S05]  /*11f20*/  IADD3 R2, R212, -0x1, RZ ;  /* 0xffffffffd4027810 */ /* 0x010fca0007ffe0ff */
[----:B------:R4:W-:Y:S04]  /*11f30*/  STL [R1], R2 ;  /* 0x0000000201007387 */ /* 0x0009e80000100800 */
[----:B------:R-:W3:Y:S04]  /*11f40*/  LDL R43, [R1+0x14] ;  /* 0x00001400012b7983 */ /* 0x000ee80000100800 */
[----:B------:R-:W3:Y:S01]  /*11f50*/  LDL R41, [R1+0x18] ;  /* 0x0000180001297983 */ /* 0x000ee20000100800 */
[----:B------:R-:W-:-:S04]  /*11f60*/  IMAD.SHL.U32 R214, R2, 0x100, RZ ;  /* 0x0000010002d67824 */ /* 0x000fc800078e00ff */
[----:B------:R-:W-:-:S05]  /*11f70*/  IMAD.IADD R22, R193, 0x1, -R214 ;  /* 0x00000001c1167824 */ /* 0x000fca00078e0ad6 */
[-C--:B------:R-:W-:Y:S02]  /*11f80*/  ISETP.GE.AND P5, PT, R44, R22.reuse, PT ;  /* 0x000000162c00720c */ /* 0x080fe40003fa6270 */
[-C--:B------:R-:W-:Y:S02]  /*11f90*/  ISETP.GE.AND P1, PT, R84, R22.reuse, PT ;  /* 0x000000165400720c */ /* 0x080fe40003f26270 */
[-C--:B------:R-:W-:Y:S02]  /*11fa0*/  ISETP.GE.AND P2, PT, R42, R22.reuse, PT ;  /* 0x000000162a00720c */ /* 0x080fe40003f46270 */
[-C--:B------:R-:W-:Y:S02]  /*11fb0*/  ISETP.GE.AND P6, PT, R32, R22.reuse, PT ;  /* 0x000000162000720c */ /* 0x080fe40003fc6270 */
[----:B------:R-:W-:-:S05]  /*11fc0*/  ISETP.GE.AND P4, PT, R37, R22, PT ;  /* 0x000000162500720c */ /* 0x000fca0003f86270 */
[C---:B-12---:R-:W-:Y:S02]  /*11fd0*/  @!P5 LEA R4, P0, R86.reuse, R215, 0x1 ;  /* 0x000000d75604d211 */ /* 0x046fe400078008ff */
[----:B----4-:R-:W-:Y:S02]  /*11fe0*/  @!P1 IMAD.MOV.U32 R2, RZ, RZ, R215 ;  /* 0x000000ffff029224 */ /* 0x010fe400078e00d7 */
[----:B------:R-:W-:Y:S01]  /*11ff0*/  @!P1 IMAD.MOV.U32 R3, RZ, RZ, R216 ;  /* 0x000000ffff039224 */ /* 0x000fe200078e00d8 */
[----:B------:R-:W-:-:S04]  /*12000*/  @!P5 LEA.HI.X R5, R86, R216, R105, 0x1, P0 ;  /* 0x000000d85605d211 */ /* 0x000fc800000f0c69 */
[----:B------:R-:W-:Y:S01]  /*12010*/  @!PT LDS RZ, [RZ] ;  /* 0x00000000fffff984 */ /* 0x000fe20000000800 */
[----:B------:R-:W-:Y:S01]  /*12020*/  @!PT LDS RZ, [RZ] ;  /* 0x00000000fffff984 */ /* 0x000fe20000000800 */
[----:B------:R-:W-:Y:S01]  /*12030*/  @!PT LDS RZ, [RZ] ;  /* 0x00000000fffff984 */ /* 0x000fe20000000800 */
[----:B------:R1:W-:Y:S01]  /*12040*/  @!P1 LDGSTS.E.BYPASS.LTC128B.128 [R231+0x2000], [R2.64] ;  /* 0x0200000002e79fae */ /* 0x0003e2000b901d46 */
[----:B------:R-:W-:-:S03]  /*12050*/  ISETP.GE.AND P1, PT, R39, R22, PT ;  /* 0x000000162700720c */ /* 0x000fc60003f26270 */
[----:B------:R2:W-:Y:S01]  /*12060*/  @!P5 LDGSTS.E.BYPASS.LTC128B.128 [R231+0x2800], [R4.64] ;  /* 0x0280000004e7dfae */ /* 0x0005e2000b901d46 */
[-C--:B------:R-:W-:Y:S01]  /*12070*/  ISETP.GE.AND P5, PT, R31, R22.reuse, PT ;  /* 0x000000161f00720c */ /* 0x080fe20003fa6270 */
[----:B------:R-:W-:Y:S01]  /*12080*/  @!P4 IMAD.MOV.U32 R6, RZ, RZ, R215 ;  /* 0x000000ffff06c224 */ /* 0x000fe200078e00d7 */
[----:B------:R-:W-:Y:S01]  /*12090*/  ISETP.GE.AND P3, PT, R36, R22, PT ;  /* 0x000000162400720c */ /* 0x000fe20003f66270 */
[----:B------:R-:W-:Y:S02]  /*120a0*/  @!P4 IMAD.MOV.U32 R7, RZ, RZ, R216 ;  /* 0x000000ffff07c224 */ /* 0x000fe400078e00d8 */
[----:B------:R-:W-:Y:S02]  /*120b0*/  IMAD.MOV.U32 R40, RZ, RZ, R0 ;  /* 0x000000ffff287224 */ /* 0x000fe400078e0000 */
[----:B------:R-:W-:Y:S01]  /*120c0*/  @!P6 IMAD R0, R57, 0x60, RZ ;  /* 0x000000603900e824 */ /* 0x000fe200078e02ff */
[----:B-1----:R-:W-:-:S04]  /*120d0*/  @!P2 LEA R2, P0, R56, R215, 0x6 ;  /* 0x000000d73802a211 */ /* 0x002fc800078030ff */
[----:B------:R-:W-:-:S05]  /*120e0*/  @!P2 LEA.HI.X R3, R56, R216, R57, 0x6, P0 ;  /* 0x000000d83803a211 */ /* 0x000fca00000f3439 */
[----:B------:R1:W-:Y:S01]  /*120f0*/  @!P2 LDGSTS.E.BYPASS.LTC128B.128 [R231+0x3000], [R2.64] ;  /* 0x0300000002e7afae */ /* 0x0003e2000b901d46 */
[----:B------:R-:W-:Y:S02]  /*12100*/  @!P1 IMAD.MOV.U32 R8, RZ, RZ, R215 ;  /* 0x000000ffff089224 */ /* 0x000fe400078e00d7 */
[----:B------:R-:W-:Y:S01]  /*12110*/  @!P1 IMAD.MOV.U32 R9, RZ, RZ, R216 ;  /* 0x000000ffff099224 */ /* 0x000fe200078e00d8 */
[C---:B------:R-:W-:Y:S01]  /*12120*/  @!P5 LEA R14, P2, R56.reuse, R215, 0x7 ;  /* 0x000000d7380ed211 */ /* 0x040fe200078438ff */
[----:B------:R-:W-:Y:S01]  /*12130*/  @!P4 IMAD R15, R57, 0xa0, RZ ;  /* 0x000000a0390fc824 */ /* 0x000fe200078e02ff */
[----:B------:R-:W-:Y:S01]  /*12140*/  ISETP.GE.AND P0, PT, R35, R22, PT ;  /* 0x000000162300720c */ /* 0x000fe20003f06270 */
[----:B------:R-:W-:-:S04]  /*12150*/  @!P1 IMAD.WIDE.U32 R12, R56, 0xe0, R8 ;  /* 0x000000e0380c9825 */ /* 0x000fc800078e0008 */
[--C-:B------:R-:W-:Y:S02]  /*12160*/  @!P3 IMAD.MOV.U32 R10, RZ, RZ, R215.reuse ;  /* 0x000000ffff0ab224 */ /* 0x100fe400078e00d7 */
[--C-:B------:R-:W-:Y:S02]  /*12170*/  @!P3 IMAD.MOV.U32 R11, RZ, RZ, R216.reuse ;  /* 0x000000ffff0bb224 */ /* 0x100fe400078e00d8 */
[----:B-1----:R-:W-:Y:S02]  /*12180*/  @!P6 IMAD.MOV.U32 R2, RZ, RZ, R215 ;  /* 0x000000ffff02e224 */ /* 0x002fe400078e00d7 */
[----:B------:R-:W-:-:S04]  /*12190*/  @!P6 IMAD.MOV.U32 R3, RZ, RZ, R216 ;  /* 0x000000ffff03e224 */ /* 0x000fc800078e00d8 */
[----:B--2---:R-:W-:-:S04]  /*121a0*/  @!P6 IMAD.WIDE.U32 R4, R56, 0x60, R2 ;  /* 0x000000603804e825 */ /* 0x004fc800078e0002 */
[----:B------:R-:W-:-:S04]  /*121b0*/  @!P4 IMAD.WIDE.U32 R2, R56, 0xa0, R6 ;  /* 0x000000a03802c825 */ /* 0x000fc800078e0006 */
[----:B------:R-:W-:Y:S02]  /*121c0*/  @!P6 IMAD.IADD R9, R0, 0x1, R5 ;  /* 0x000000010009e824 */ /* 0x000fe400078e0205 */
[----:B------:R-:W-:Y:S01]  /*121d0*/  @!P4 IMAD.IADD R7, R15, 0x1, R3 ;  /* 0x000000010f07c824 */ /* 0x000fe200078e0203 */
[----:B------:R-:W-:Y:S01]  /*121e0*/  @!P5 LEA.HI.X R15, R56, R216, R57, 0x7, P2 ;  /* 0x000000d8380fd211 */ /* 0x000fe200010f3c39 */
[----:B------:R-:W-:Y:S02]  /*121f0*/  @!P6 IMAD.MOV.U32 R8, RZ, RZ, R4 ;  /* 0x000000ffff08e224 */ /* 0x000fe400078e0004 */
[----:B------:R-:W-:-:S03]  /*12200*/  @!P3 IMAD R16, R57, 0xc0, RZ ;  /* 0x000000c03910b824 */ /* 0x000fc600078e02ff */
[----:B------:R1:W-:Y:S01]  /*12210*/  @!P6 LDGSTS.E.BYPASS.LTC128B.128 [R231+0x3800], [R8.64] ;  /* 0x0380000008e7efae */ /* 0x0003e2000b901d46 */
[-C--:B------:R-:W-:Y:S01]  /*12220*/  ISETP.GE.AND P6, PT, R28, R22.reuse, PT ;  /* 0x000000161c00720c */ /* 0x080fe20003fc6270 */
[----:B------:R-:W-:Y:S02]  /*12230*/  @!P3 IMAD.WIDE.U32 R10, R56, 0xc0, R10 ;  /* 0x000000c0380ab825 */ /* 0x000fe400078e000a */
[----:B------:R2:W-:Y:S01]  /*12240*/  @!P5 LDGSTS.E.BYPASS.LTC128B.128 [R231+0x4000], [R14.64] ;  /* 0x040000000ee7dfae */ /* 0x0005e2000b901d46 */
[----:B------:R-:W-:Y:S01]  /*12250*/  ISETP.GE.AND P5, PT, R27, R22, PT ;  /* 0x000000161b00720c */ /* 0x000fe20003fa6270 */
[----:B------:R-:W-:Y:S02]  /*12260*/  @!P1 IMAD R17, R57, 0xe0, RZ ;  /* 0x000000e039119824 */ /* 0x000fe400078e02ff */
[----:B------:R-:W-:Y:S02]  /*12270*/  @!P4 IMAD.MOV.U32 R6, RZ, RZ, R2 ;  /* 0x000000ffff06c224 */ /* 0x000fe400078e0002 */
[----:B------:R-:W-:-:S02]  /*12280*/  @!P3 IMAD.IADD R5, R16, 0x1, R11 ;  /* 0x000000011005b824 */ /* 0x000fc400078e020b */
[----:B------:R-:W-:Y:S01]  /*12290*/  @!P3 IMAD.MOV.U32 R4, RZ, RZ, R10 ;  /* 0x000000ffff04b224 */ /* 0x000fe200078e000a */
[----:B------:R4:W-:Y:S01]  /*122a0*/  @!P4 LDGSTS.E.BYPASS.LTC128B.128 [R231+0x4800], [R6.64] ;  /* 0x0480000006e7cfae */ /* 0x0009e2000b901d46 */
[----:B------:R-:W-:Y:S02]  /*122b0*/  @!P1 IMAD.IADD R3, R17, 0x1, R13 ;  /* 0x0000000111039824 */ /* 0x000fe400078e020d */
[----:B------:R-:W-:Y:S01]  /*122c0*/  @!P1 IMAD.MOV.U32 R2, RZ, RZ, R12 ;  /* 0x000000ffff029224 */ /* 0x000fe200078e000c */
[----:B------:R2:W-:Y:S01]  /*122d0*/  @!P3 LDGSTS.E.BYPASS.LTC128B.128 [R231+0x5000], [R4.64] ;  /* 0x0500000004e7bfae */ /* 0x0005e2000b901d46 */
[-C--:B------:R-:W-:Y:S02]  /*122e0*/  ISETP.GE.AND P4, PT, R29, R22.reuse, PT ;  /* 0x000000161d00720c */ /* 0x080fe40003f86270 */
[----:B------:R-:W-:Y:S01]  /*122f0*/  ISETP.GE.AND P3, PT, R30, R22, PT ;  /* 0x000000161e00720c */ /* 0x000fe20003f66270 */
[----:B------:R2:W-:Y:S01]  /*12300*/  @!P1 LDGSTS.E.BYPASS.LTC128B.128 [R231+0x5800], [R2.64] ;  /* 0x0580000002e79fae */ /* 0x0005e2000b901d46 */
[----:B-1----:R-:W-:-:S04]  /*12310*/  @!P0 LEA R8, P2, R56, R215, 0x8 ;  /* 0x000000d738088211 */ /* 0x002fc800078440ff */
[----:B------:R-:W-:Y:S02]  /*12320*/  @!P0 LEA.HI.X R9, R56, R216, R57, 0x8, P2 ;  /* 0x000000d838098211 */ /* 0x000fe400010f4439 */
[-C--:B------:R-:W-:Y:S02]  /*12330*/  ISETP.GE.AND P2, PT, R34, R22.reuse, PT ;  /* 0x000000162200720c */ /* 0x080fe40003f46270 */
[-C--:B------:R-:W-:Y:S01]  /*12340*/  ISETP.GE.AND P1, PT, R33, R22.reuse, PT ;  /* 0x000000162100720c */ /* 0x080fe20003f26270 */
[----:B------:R1:W-:Y:S01]  /*12350*/  @!P0 LDGSTS.E.BYPASS.LTC128B.128 [R231+0x6000], [R8.64] ;  /* 0x0600000008e78fae */ /* 0x0003e2000b901d46 */
[----:B------:R-:W-:Y:S01]  /*12360*/  ISETP.GE.AND P0, PT, R38, R22, PT ;  /* 0x000000162600720c */ /* 0x000fe20003f06270 */
[--C-:B----4-:R-:W-:Y:S02]  /*12370*/  @!P5 IMAD.MOV.U32 R6, RZ, RZ, R215.reuse ;  /* 0x000000ffff06d224 */ /* 0x110fe400078e00d7 */
[----:B------:R-:W-:Y:S02]  /*12380*/  @!P5 IMAD.MOV.U32 R7, RZ, RZ, R216 ;  /* 0x000000ffff07d224 */ /* 0x000fe400078e00d8 */
[----:B--2---:R-:W-:-:S02]  /*12390*/  @!P6 IMAD.MOV.U32 R2, RZ, RZ, R215 ;  /* 0x000000ffff02e224 */ /* 0x004fc400078e00d7 */
[----:B------:R-:W-:Y:S02]  /*123a0*/  @!P6 IMAD.MOV.U32 R3, RZ, RZ, R216 ;  /* 0x000000ffff03e224 */ /* 0x000fe400078e00d8 */
[----:B------:R-:W-:Y:S02]  /*123b0*/  @!P5 IMAD R14, R57, 0x140, RZ ;  /* 0x00000140390ed824 */ /* 0x000fe400078e02ff */
[----:B------:R-:W-:-:S04]  /*123c0*/  @!P6 IMAD.WIDE.U32 R4, R56, 0x120, R2 ;  /* 0x000001203804e825 */ /* 0x000fc800078e0002 */
[----:B------:R-:W-:-:S04]  /*123d0*/  @!P5 IMAD.WIDE.U32 R2, R56, 0x140, R6 ;  /* 0x000001403802d825 */ /* 0x000fc800078e0006 */
[----:B------:R-:W-:Y:S02]  /*123e0*/  @!P6 IMAD R16, R57, 0x120, RZ ;  /* 0x000001203910e824 */ /* 0x000fe400078e02ff */
[----:B------:R-:W-:Y:S02]  /*123f0*/  @!P5 IMAD.IADD R15, R14, 0x1, R3 ;  /* 0x000000010e0fd824 */ /* 0x000fe400078e0203 */
[----:B------:R-:W-:Y:S02]  /*12400*/  @!P5 IMAD.MOV.U32 R14, RZ, RZ, R2 ;  /* 0x000000ffff0ed224 */ /* 0x000fe400078e0002 */
[--C-:B------:R-:W-:Y:S02]  /*12410*/  @!P4 IMAD.MOV.U32 R2, RZ, RZ, R215.reuse ;  /* 0x000000ffff02c224 */ /* 0x100fe400078e00d7 */
[----:B------:R-:W-:Y:S02]  /*12420*/  @!P4 IMAD.MOV.U32 R3, RZ, RZ, R216 ;  /* 0x000000ffff03c224 */ /* 0x000fe400078e00d8 */
[----:B------:R-:W-:-:S02]  /*12430*/  @!P3 IMAD.MOV.U32 R6, RZ, RZ, R215 ;  /* 0x000000ffff06b224 */ /* 0x000fc400078e00d7 */
[--C-:B------:R-:W-:Y:S02]  /*12440*/  @!P3 IMAD.MOV.U32 R7, RZ, RZ, R216.reuse ;  /* 0x000000ffff07b224 */ /* 0x100fe400078e00d8 */
[----:B------:R-:W-:Y:S02]  /*12450*/  @!P6 IMAD.IADD R17, R16, 0x1, R5 ;  /* 0x000000011011e824 */ /* 0x000fe400078e0205 */
[--C-:B-1----:R-:W-:Y:S02]  /*12460*/  @!P2 IMAD.MOV.U32 R8, RZ, RZ, R215.reuse ;  /* 0x000000ffff08a224 */ /* 0x102fe400078e00d7 */
[----:B------:R-:W-:Y:S02]  /*12470*/  @!P2 IMAD.MOV.U32 R9, RZ, RZ, R216 ;  /* 0x000000ffff09a224 */ /* 0x000fe400078e00d8 */
[----:B------:R-:W-:Y:S02]  /*12480*/  @!P6 IMAD.MOV.U32 R16, RZ, RZ, R4 ;  /* 0x000000ffff10e224 */ /* 0x000fe400078e0004 */
[----:B------:R-:W-:-:S02]  /*12490*/  @!P1 IMAD.MOV.U32 R10, RZ, RZ, R215 ;  /* 0x000000ffff0a9224 */ /* 0x000fc400078e00d7 */
[--C-:B------:R-:W-:Y:S01]  /*124a0*/  @!P1 IMAD.MOV.U32 R11, RZ, RZ, R216.reuse ;  /* 0x000000ffff0b9224 */ /* 0x100fe200078e00d8 */
[----:B------:R1:W-:Y:S01]  /*124b0*/  @!P6 LDGSTS.E.BYPASS.LTC128B.128 [R231+0x6800], [R16.64] ;  /* 0x0680000010e7efae */ /* 0x0003e2000b901d46 */
[----:B------:R-:W-:Y:S02]  /*124c0*/  @!P4 IMAD R0, R57, 0x160, RZ ;  /* 0x000001603900c824 */ /* 0x000fe400078e02ff */
[----:B------:R-:W-:Y:S01]  /*124d0*/  @!P0 IMAD.MOV.U32 R18, RZ, RZ, R215 ;  /* 0x000000ffff128224 */ /* 0x000fe200078e00d7 */
[----:B------:R3:W-:Y:S01]  /*124e0*/  @!P5 LDGSTS.E.BYPASS.LTC128B.128 [R231+0x7000], [R14.64] ;  /* 0x070000000ee7dfae */ /* 0x0007e2000b901d46 */
[----:B------:R-:W-:Y:S02]  /*124f0*/  @!P0 IMAD.MOV.U32 R19, RZ, RZ, R216 ;  /* 0x000000ffff138224 */ /* 0x000fe400078e00d8 */
[----:B------:R-:W-:-:S04]  /*12500*/  @!P4 IMAD.WIDE.U32 R4, R56, 0x160, R2 ;  /* 0x000001603804c825 */ /* 0x000fc800078e0002 */
[----:B------:R-:W-:Y:S02]  /*12510*/  @!P3 IMAD R23, R57, 0x180, RZ ;  /* 0x000001803917b824 */ /* 0x000fe400078e02ff */
[----:B------:R-:W-:-:S04]  /*12520*/  @!P3 IMAD.WIDE.U32 R2, R56, 0x180, R6 ;  /* 0x000001803802b825 */ /* 0x000fc800078e0006 */
[----:B------:R-:W-:Y:S02]  /*12530*/  @!P2 IMAD R24, R57, 0x1a0, RZ ;  /* 0x000001a03918a824 */ /* 0x000fe400078e02ff */
[----:B------:R-:W-:-:S04]  /*12540*/  @!P2 IMAD.WIDE.U32 R6, R56, 0x1a0, R8 ;  /* 0x000001a03806a825 */ /* 0x000fc800078e0008 */
[----:B------:R-:W-:Y:S02]  /*12550*/  @!P1 IMAD R25, R57, 0x1c0, RZ ;  /* 0x000001c039199824 */ /* 0x000fe400078e02ff */
[----:B------:R-:W-:-:S04]  /*12560*/  @!P1 IMAD.WIDE.U32 R12, R56, 0x1c0, R10 ;  /* 0x000001c0380c9825 */ /* 0x000fc800078e000a */
[----:B------:R-:W-:Y:S02]  /*12570*/  @!P0 IMAD R26, R57, 0x1e0, RZ ;  /* 0x000001e0391a8824 */ /* 0x000fe400078e02ff */
[----:B------:R-:W-:-:S04]  /*12580*/  @!P0 IMAD.WIDE.U32 R18, R56, 0x1e0, R18 ;  /* 0x000001e038128825 */ /* 0x000fc800078e0012 */
[----:B------:R-:W-:Y:S02]  /*12590*/  @!P4 IMAD.IADD R11, R0, 0x1, R5 ;  /* 0x00000001000bc824 */ /* 0x000fe400078e0205 */
[----:B------:R-:W-:Y:S02]  /*125a0*/  @!P4 IMAD.MOV.U32 R10, RZ, RZ, R4 ;  /* 0x000000ffff0ac224 */ /* 0x000fe400078e0004 */
[----:B------:R-:W-:Y:S02]  /*125b0*/  @!P3 IMAD.IADD R9, R23, 0x1, R3 ;  /* 0x000000011709b824 */ /* 0x000fe400078e0203 */
[----:B------:R-:W-:Y:S01]  /*125c0*/  @!P3 IMAD.MOV.U32 R8, RZ, RZ, R2 ;  /* 0x000000ffff08b224 */ /* 0x000fe200078e0002 */
[----:B------:R4:W-:Y:S01]  /*125d0*/  @!P4 LDGSTS.E.BYPASS.LTC128B.128 [R231+0x7800], [R10.64] ;  /* 0x078000000ae7cfae */ /* 0x0009e2000b901d46 */
[----:B------:R-:W-:Y:S02]  /*125e0*/  @!P2 IMAD.IADD R7, R24, 0x1, R7 ;  /* 0x000000011807a824 */ /* 0x000fe400078e0207 */
[----:B------:R-:W-:Y:S01]  /*125f0*/  @!P1 IMAD.IADD R5, R25, 0x1, R13 ;  /* 0x0000000119059824 */ /* 0x000fe200078e020d */
[----:B------:R1:W-:Y:S01]  /*12600*/  @!P3 LDGSTS.E.BYPASS.LTC128B.128 [R231+0x8000], [R8.64] ;  /* 0x0800000008e7bfae */ /* 0x0003e2000b901d46 */
[----:B------:R-:W-:-:S02]  /*12610*/  @!P1 IMAD.MOV.U32 R4, RZ, RZ, R12 ;  /* 0x000000ffff049224 */ /* 0x000fc400078e000c */
[----:B------:R-:W-:Y:S01]  /*12620*/  @!P0 IMAD.IADD R3, R26, 0x1, R19 ;  /* 0x000000011a038824 */ /* 0x000fe200078e0213 */
[----:B------:R1:W-:Y:S01]  /*12630*/  @!P2 LDGSTS.E.BYPASS.LTC128B.128 [R231+0x8800], [R6.64] ;  /* 0x0880000006e7afae */ /* 0x0003e2000b901d46 */
[----:B------:R-:W-:-:S03]  /*12640*/  @!P0 IMAD.MOV.U32 R2, RZ, RZ, R18 ;  /* 0x000000ffff028224 */ /* 0x000fc600078e0012 */
[----:B------:R1:W-:Y:S04]  /*12650*/  @!P1 LDGSTS.E.BYPASS.LTC128B.128 [R231+0x9000], [R4.64] ;  /* 0x0900000004e79fae */ /* 0x0003e8000b901d46 */
[----:B------:R3:W-:Y:S04]  /*12660*/  @!P0 LDGSTS.E.BYPASS.LTC128B.128 [R231+0x9800], [R2.64] ;  /* 0x0980000002e78fae */ /* 0x0007e8000b901d46 */
[----:B------:R-:W0:Y:S04]  /*12670*/  LDGDEPBAR ;  /* 0x00000000000079af */ /* 0x000e280000000000 */
[----:B------:R-:W2:Y:S01]  /*12680*/  LD.E R59, [R20.64+0x188] ;  /* 0x00018806143b7980 */ /* 0x000ea2000c101900 */
[----:B------:R-:W-:-:S02]  /*12690*/  ISETP.GE.AND P6, PT, R44, R22, PT ;  /* 0x000000162c00720c */ /* 0x000fc40003fc6270 */
[-C--:B------:R-:W-:Y:S02]  /*126a0*/  ISETP.GE.AND P1, PT, R84, R22.reuse, PT ;  /* 0x000000165400720c */ /* 0x080fe40003f26270 */
[----:B------:R-:W-:Y:S01]  /*126b0*/  ISETP.GE.AND P4, PT, R32, R22, PT ;  /* 0x000000162000720c */ /* 0x000fe20003f86270 */
[----:B------:R-:W-:-:S04]  /*126c0*/  DEPBAR.LE SB0, 0x0 ;  /* 0x000080000000791a */ /* 0x000fc80000000000 */
[----:B------:R-:W-:Y:S01]  /*126d0*/  BAR.SYNC.DEFER_BLOCKING 0x0 ;  /* 0x0000000000007b1d */ /* 0x000fe20000010000 */
[----:B------:R-:W-:-:S05]  /*126e0*/  ISETP.GE.AND P3, PT, R42, R22, PT ;  /* 0x000000162a00720c */ /* 0x000fca0003f66270 */
[----:B---3--:R-:W-:Y:S01]  /*126f0*/  @!P1 IMAD.MOV.U32 R3, RZ, RZ, R43 ;  /* 0x000000ffff039224 */ /* 0x008fe200078e002b */
[----:B-1----:R-:W-:Y:S01]  /*12700*/  @!P6 LEA R6, P0, R107, R41, 0x1 ;  /* 0x000000296b06e211 */ /* 0x002fe200078008ff */
[----:B------:R-:W-:-:S03]  /*12710*/  @!P1 IMAD.MOV.U32 R2, RZ, RZ, R41 ;  /* 0x000000ffff029224 */ /* 0x000fc600078e0029 */
[----:B------:R-:W-:Y:S01]  /*12720*/  @!P6 LEA.HI.X R7, R107, R43, R198, 0x1, P0 ;  /* 0x0000002b6b07e211 */ /* 0x000fe200000f0cc6 */
[----:B------:R-:W-:Y:S01]  /*12730*/  @!P4 IMAD R0, R195, 0x60, RZ ;  /* 0x00000060c300c824 */ /* 0x000fe200078e02ff */
[-C--:B------:R-:W-:Y:S02]  /*12740*/  ISETP.GE.AND P2, PT, R31, R22.reuse, PT ;  /* 0x000000161f00720c */ /* 0x080fe40003f46270 */
[-C--:B------:R-:W-:Y:S02]  /*12750*/  ISETP.GE.AND P0, PT, R36, R22.reuse, PT ;  /* 0x000000162400720c */ /* 0x080fe40003f06270 */
[----:B------:R-:W-:Y:S01]  /*12760*/  @!P3 LEA R4, P5, R194, R41, 0x6 ;  /* 0x00000029c204b211 */ /* 0x000fe200078a30ff */
[----:B------:R-:W-:Y:S04]  /*12770*/  @P1 STS.128 [R231+0xa000], RZ ;  /* 0x00a000ffe7001388 */ /* 0x000fe80000000c00 */
[----:B------:R-:W-:Y:S01]  /*12780*/  @!PT LDS RZ, [RZ] ;  /* 0x00000000fffff984 */ /* 0x000fe20000000800 */
[----:B------:R-:W-:Y:S01]  /*12790*/  @!PT LDS RZ, [RZ] ;  /* 0x00000000fffff984 */ /* 0x000fe20000000800 */
[----:B------:R-:W-:Y:S01]  /*127a0*/  @!PT LDS RZ, [RZ] ;  /* 0x00000000fffff984 */ /* 0x000fe20000000800 */
[----:B------:R1:W-:Y:S01]  /*127b0*/  @!P1 LDGSTS.E.BYPASS.LTC128B.128 [R231+0xa000], [R2.64] ;  /* 0x0a00000002e79fae */ /* 0x0003e2000b901d46 */
[----:B------:R-:W-:-:S03]  /*127c0*/  ISETP.GE.AND P1, PT, R37, R22, PT ;  /* 0x000000162500720c */ /* 0x000fc60003f26270 */
[----:B------:R-:W-:Y:S01]  /*127d0*/  @P6 STS.128 [R231+0xa800], RZ ;  /* 0x00a800ffe7006388 */ /* 0x000fe20000000c00 */
[----:B------:R-:W-:-:S03]  /*127e0*/  @!P3 LEA.HI.X R5, R194, R43, R195, 0x6, P5 ;  /* 0x0000002bc205b211 */ /* 0x000fc600028f34c3 */
        /* <DEDUP_REMOVED lines=10> */
[----:B-1----:R-:W-:Y:S02]  /*12890*/  @!P4 IMAD.MOV.U32 R2, RZ, RZ, R41 ;  /* 0x000000ffff02c224 */ /* 0x002fe400078e0029 */
[----:B------:R-:W-:-:S04]  /*128a0*/  @!P4 IMAD.MOV.U32 R3, RZ, RZ, R43 ;  /* 0x000000ffff03c224 */ /* 0x000fc800078e002b */
[----:B------:R-:W-:-:S04]  /*128b0*/  @!P4 IMAD.WIDE.U32 R2, R194, 0x60, R2 ;  /* 0x00000060c202c825 */ /* 0x000fc800078e0002 */
[----:B------:R-:W-:Y:S01]  /*128c0*/  @!P4 IMAD.IADD R3, R0, 0x1, R3 ;  /* 0x000000010003c824 */ /* 0x000fe200078e0203 */
[----:B------:R-:W-:Y:S01]  /*128d0*/  @P4 STS.128 [R231+0xb800], RZ ;  /* 0x00b800ffe7004388 */ /* 0x000fe20000000c00 */
[----:B----4-:R-:W-:-:S03]  /*128e0*/  @!P2 LEA R10, P3, R194, R41, 0x7 ;  /* 0x00000029c20aa211 */ /* 0x010fc600078638ff */
[----:B------:R-:W-:Y:S01]  /*128f0*/  @!PT LDS RZ, [RZ] ;  /* 0x00000000fffff984 */ /* 0x000fe20000000800 */
[----:B------:R-:W-:Y:S01]  /*12900*/  @!PT LDS RZ, [RZ] ;  /* 0x00000000fffff984 */ /* 0x000fe20000000800 */
[----:B------:R-:W-:Y:S01]  /*12910*/  @!PT LDS RZ, [RZ] ;  /* 0x00000000fffff984 */ /* 0x000fe20000000800 */
[----:B------:R1:W-:Y:S01]  /*12920*/  @!P4 LDGSTS.E.BYPASS.LTC128B.128 [R231+0xb800], [R2.64] ;  /* 0x0b80000002e7cfae */ /* 0x0003e2000b901d46 */
[----:B---3--:R-:W-:Y:S01]  /*12930*/  @!P0 IMAD.MOV.U32 R4, RZ, RZ, R41 ;  /* 0x000000ffff048224 */ /* 0x008fe200078e0029 */
[-C--:B------:R-:W-:Y:S01]  /*12940*/  ISETP.GE.AND P5, PT, R35, R22.reuse, PT ;  /* 0x000000162300720c */ /* 0x080fe20003fa6270 */
[----:B------:R-:W-:Y:S02]  /*12950*/  @!P0 IMAD.MOV.U32 R5, RZ, RZ, R43 ;  /* 0x000000ffff058224 */ /* 0x000fe400078e002b */
[----:B------:R-:W-:Y:S02]  /*12960*/  @!P6 IMAD.MOV.U32 R6, RZ, RZ, R41 ;  /* 0x000000ffff06e224 */ /* 0x000fe400078e0029 */
[----:B------:R-:W-:Y:S02]  /*12970*/  @!P6 IMAD.MOV.U32 R7, RZ, RZ, R43 ;  /* 0x000000ffff07e224 */ /* 0x000fe400078e002b */
[C---:B------:R-:W-:Y:S01]  /*12980*/  @!P1 IMAD R0, R195.reuse, 0xa0, RZ ;  /* 0x000000a0c3009824 */ /* 0x040fe200078e02ff */
[----:B------:R-:W-:Y:S01]  /*12990*/  @!P2 LEA.HI.X R11, R194, R43, R195, 0x7, P3 ;  /* 0x0000002bc20ba211 */ /* 0x000fe200018f3cc3 */
[----:B------:R-:W-:Y:S01]  /*129a0*/  @!P0 IMAD R12, R195, 0xc0, RZ ;  /* 0x000000c0c30c8824 */ /* 0x000fe200078e02ff */
[-C--:B------:R-:W-:Y:S01]  /*129b0*/  ISETP.GE.AND P4, PT, R28, R22.reuse, PT ;  /* 0x000000161c00720c */ /* 0x080fe20003f86270 */
[----:B------:R-:W-:Y:S01]  /*129c0*/  @!P0 IMAD.WIDE.U32 R4, R194, 0xc0, R4 ;  /* 0x000000c0c2048825 */ /* 0x000fe200078e0004 */
[----:B------:R-:W-:-:S03]  /*129d0*/  ISETP.GE.AND P3, PT, R27, R22, PT ;  /* 0x000000161b00720c */ /* 0x000fc60003f66270 */
[----:B------:R-:W-:-:S04]  /*129e0*/  @!P6 IMAD.WIDE.U32 R8, R194, 0xe0, R6 ;  /* 0x000000e0c208e825 */ /* 0x000fc800078e0006 */
[----:B-1----:R-:W-:Y:S02]  /*129f0*/  @!P1 IMAD.MOV.U32 R2, RZ, RZ, R41 ;  /* 0x000000ffff029224 */ /* 0x002fe400078e0029 */
[----:B------:R-:W-:-:S04]  /*12a00*/  @!P1 IMAD.MOV.U32 R3, RZ, RZ, R43 ;  /* 0x000000ffff039224 */ /* 0x000fc800078e002b */
[----:B------:R-:W-:Y:S01]  /*12a10*/  @!P1 IMAD.WIDE.U32 R2, R194, 0xa0, R2 ;  /* 0x000000a0c2029825 */ /* 0x000fe200078e0002 */
[----:B------:R-:W-:Y:S03]  /*12a20*/  @P2 STS.128 [R231+0xc000], RZ ;  /* 0x00c000ffe7002388 */ /* 0x000fe60000000c00 */
[----:B------:R-:W-:Y:S01]  /*12a30*/  @!P1 IMAD.IADD R7, R0, 0x1, R3 ;  /* 0x0000000100079824 */ /* 0x000fe200078e0203 */
[----:B------:R-:W-:Y:S01]  /*12a40*/  @!PT LDS RZ, [RZ] ;  /* 0x00000000fffff984 */ /* 0x000fe20000000800 */
[----:B------:R-:W-:Y:S01]  /*12a50*/  @!PT LDS RZ, [RZ] ;  /* 0x00000000fffff984 */ /* 0x000fe20000000800 */
[----:B------:R-:W-:Y:S01]  /*12a60*/  @!PT LDS RZ, [RZ] ;  /* 0x00000000fffff984 */ /* 0x000fe20000000800 */
[----:B------:R1:W-:Y:S01]  /*12a70*/  @!P2 LDGSTS.E.BYPASS.LTC128B.128 [R231+0xc000], [R10.64] ;  /* 0x0c0000000ae7afae */ /* 0x0003e2000b901d46 */
[----:B------:R-:W-:Y:S02]  /*12a80*/  @!P1 IMAD.MOV.U32 R6, RZ, RZ, R2 ;  /* 0x000000ffff069224 */ /* 0x000fe400078e0002 */
[----:B------:R-:W-:Y:S02]  /*12a90*/  @!P6 IMAD R13, R195, 0xe0, RZ ;  /* 0x000000e0c30de824 */ /* 0x000fe400078e02ff */
[----:B------:R-:W-:Y:S01]  /*12aa0*/  @!P0 IMAD.IADD R5, R12, 0x1, R5 ;  /* 0x000000010c058824 */ /* 0x000fe200078e0205 */
[----:B------:R-:W-:Y:S01]  /*12ab0*/  @P1 STS.128 [R231+0xc800], RZ ;  /* 0x00c800ffe7001388 */ /* 0x000fe20000000c00 */
[----:B------:R-:W-:-:S02]  /*12ac0*/  @!P6 IMAD.IADD R3, R13, 0x1, R9 ;  /* 0x000000010d03e824 */ /* 0x000fc400078e0209 */
[----:B------:R-:W-:Y:S01]  /*12ad0*/  @!P6 IMAD.MOV.U32 R2, RZ, RZ, R8 ;  /* 0x000000ffff02e224 */ /* 0x000fe200078e0008 */
[----:B------:R-:W-:Y:S01]  /*12ae0*/  @!PT LDS RZ, [RZ] ;  /* 0x00000000fffff984 */ /* 0x000fe20000000800 */
[----:B------:R-:W-:Y:S01]  /*12af0*/  @!PT LDS RZ, [RZ] ;  /* 0x00000000fffff984 */ /* 0x000fe20000000800 */
[----:B------:R-:W-:Y:S01]  /*12b00*/  @!PT LDS RZ, [RZ] ;  /* 0x00000000fffff984 */ /* 0x000fe20000000800 */
[----:B------:R3:W-:Y:S04]  /*12b10*/  @!P1 LDGSTS.E.BYPASS.LTC128B.128 [R231+0xc800], [R6.64] ;  /* 0x0c80000006e79fae */ /* 0x0007e8000b901d46 */
[----:B------:R-:W-:Y:S01]  /*12b20*/  @P0 STS.128 [R231+0xd000], RZ ;  /* 0x00d000ffe7000388 */ /* 0x000fe20000000c00 */
[----:B------:R-:W-:-:S03]  /*12b30*/  ISETP.GE.AND P2, PT, R29, R22, PT ;  /* 0x000000161d00720c */ /* 0x000fc60003f46270 */
[----:B------:R-:W-:Y:S01]  /*12b40*/  @!PT LDS RZ, [RZ] ;  /* 0x00000000fffff984 */ /* 0x000fe20000000800 */
[----:B------:R-:W-:Y:S01]  /*12b50*/  @!PT LDS RZ, [RZ] ;  /* 0x00000000fffff984 */ /* 0x000fe20000000800 */
[----:B------:R-:W-:Y:S01]  /*12b60*/  @!PT LDS RZ, [RZ] ;  /* 0x00000000fffff984 */ /* 0x000fe20000000800 */
[----:B------:R4:W-:Y:S01]  /*12b70*/  @!P0 LDGSTS.E.BYPASS.LTC128B.128 [R231+0xd000], [R4.64] ;  /* 0x0d00000004e78fae */ /* 0x0009e2000b901d46 */
[----:B------:R-:W-:-:S03]  /*12b80*/  ISETP.GE.AND P1, PT, R30, R22, PT ;  /* 0x000000161e00720c */ /* 0x000fc60003f26270 */
[----:B------:R-:W-:Y:S01]  /*12b90*/  @P6 STS.128 [R231+0xd800], RZ ;  /* 0x00d800ffe7006388 */ /* 0x000fe20000000c00 */
[----:B------:R-:W-:-:S03]  /*12ba0*/  @!P3 IMAD.MOV.U32 R8, RZ, RZ, R41 ;  /* 0x000000ffff08b224 */ /* 0x000fc600078e0029 */
[----:B------:R-:W-:Y:S01]  /*12bb0*/  @!PT LDS RZ, [RZ] ;  /* 0x00000000fffff984 */ /* 0x000fe20000000800 */
[----:B------:R-:W-:Y:S01]  /*12bc0*/  @!PT LDS RZ, [RZ] ;  /* 0x00000000fffff984 */ /* 0x000fe20000000800 */
[----:B------:R-:W-:Y:S01]  /*12bd0*/  @!PT LDS RZ, [RZ] ;  /* 0x00000000fffff984 */ /* 0x000fe20000000800 */
[----:B------:R1:W-:Y:S01]  /*12be0*/  @!P6 LDGSTS.E.BYPASS.LTC128B.128 [R231+0xd800], [R2.64] ;  /* 0x0d80000002e7efae */ /* 0x0003e2000b901d46 */
[----:B------:R-:W-:Y:S01]  /*12bf0*/  @!P3 IMAD.MOV.U32 R9, RZ, RZ, R43 ;  /* 0x000000ffff09b224 */ /* 0x000fe200078e002b */
[----:B------:R-:W-:Y:S02]  /*12c00*/  ISETP.GE.AND P6, PT, R34, R22, PT ;  /* 0x000000162200720c */ /* 0x000fe40003fc6270 */
[----:B---3--:R-:W-:-:S04]  /*12c10*/  @!P5 LEA R6, P0, R194, R41, 0x8 ;  /* 0x00000029c206d211 */ /* 0x008fc800078040ff */
[----:B------:R-:W-:Y:S02]  /*12c20*/  @!P5 LEA.HI.X R7, R194, R43, R195, 0x8, P0 ;  /* 0x0000002bc207d211 */ /* 0x000fe400000f44c3 */
[----:B------:R-:W-:Y:S01]  /*12c30*/  ISETP.GE.AND P0, PT, R33, R22, PT ;  /* 0x000000162100720c */ /* 0x000fe20003f06270 */
[----:B------:R-:W-:Y:S01]  /*12c40*/  @P5 STS.128 [R231+0xe000], RZ ;  /* 0x00e000ffe7005388 */ /* 0x000fe20000000c00 */
[----:B------:R-:W-:-:S03]  /*12c50*/  @!P3 IMAD R14, R195, 0x140, RZ ;  /* 0x00000140c30eb824 */ /* 0x000fc600078e02ff */
[----:B------:R-:W-:Y:S01]  /*12c60*/  @!PT LDS RZ, [RZ] ;  /* 0x00000000fffff984 */ /* 0x000fe20000000800 */
[----:B------:R-:W-:Y:S01]  /*12c70*/  @!PT LDS RZ, [RZ] ;  /* 0x00000000fffff984 */ /* 0x000fe20000000800 */
[----:B------:R-:W-:Y:S01]  /*12c80*/  @!PT LDS RZ, [RZ] ;  /* 0x00000000fffff984 */ /* 0x000fe20000000800 */
[----:B------:R3:W-:Y:S01]  /*12c90*/  @!P5 LDGSTS.E.BYPASS.LTC128B.128 [R231+0xe000], [R6.64] ;  /* 0x0e00000006e7dfae */ /* 0x0007e2000b901d46 */
[----:B-1----:R-:W-:Y:S02]  /*12ca0*/  @!P4 IMAD.MOV.U32 R2, RZ, RZ, R41 ;  /* 0x000000ffff02c224 */ /* 0x002fe400078e0029 */
[----:B------:R-:W-:Y:S01]  /*12cb0*/  @!P4 IMAD.MOV.U32 R3, RZ, RZ, R43 ;  /* 0x000000ffff03c224 */ /* 0x000fe200078e002b */
[----:B------:R-:W-:-:S03]  /*12cc0*/  ISETP.GE.AND P5, PT, R38, R22, PT ;  /* 0x000000162600720c */ /* 0x000fc60003fa6270 */
[----:B----4-:R-:W-:-:S04]  /*12cd0*/  @!P4 IMAD.WIDE.U32 R4, R194, 0x120, R2 ;  /* 0x00000120c204c825 */ /* 0x010fc800078e0002 */
[----:B------:R-:W-:-:S04]  /*12ce0*/  @!P3 IMAD.WIDE.U32 R2, R194, 0x140, R8 ;  /* 0x00000140c202b825 */ /* 0x000fc800078e0008 */
[----:B------:R-:W-:Y:S02]  /*12cf0*/  @!P4 IMAD R16, R195, 0x120, RZ ;  /* 0x00000120c310c824 */ /* 0x000fe400078e02ff */
[----:B------:R-:W-:Y:S02]  /*12d00*/  @!P3 IMAD.IADD R15, R14, 0x1, R3 ;  /* 0x000000010e0fb824 */ /* 0x000fe400078e0203 */
[----:B------:R-:W-:Y:S02]  /*12d10*/  @!P3 IMAD.MOV.U32 R14, RZ, RZ, R2 ;  /* 0x000000ffff0eb224 */ /* 0x000fe400078e0002 */
[----:B------:R-:W-:Y:S02]  /*12d20*/  @!P2 IMAD.MOV.U32 R2, RZ, RZ, R41 ;  /* 0x000000ffff02a224 */ /* 0x000fe400078e0029 */
[----:B------:R-:W-:Y:S02]  /*12d30*/  @!P2 IMAD.MOV.U32 R3, RZ, RZ, R43 ;  /* 0x000000ffff03a224 */ /* 0x000fe400078e002b */
[----:B------:R-:W-:-:S02]  /*12d40*/  @!P4 IMAD.IADD R17, R16, 0x1, R5 ;  /* 0x000000011011c824 */ /* 0x000fc400078e0205 */
[----:B---3--:R-:W-:Y:S02]  /*12d50*/  @!P1 IMAD.MOV.U32 R6, RZ, RZ, R41 ;  /* 0x000000ffff069224 */ /* 0x008fe400078e0029 */
[----:B------:R-:W-:Y:S02]  /*12d60*/  @!P1 IMAD.MOV.U32 R7, RZ, RZ, R43 ;  /* 0x000000ffff079224 */ /* 0x000fe400078e002b */
[----:B------:R-:W-:Y:S02]  /*12d70*/  @!P4 IMAD.MOV.U32 R16, RZ, RZ, R4 ;  /* 0x000000ffff10c224 */ /* 0x000fe400078e0004 */
[----:B------:R-:W-:Y:S02]  /*12d80*/  @!P0 IMAD.MOV.U32 R10, RZ, RZ, R41 ;  /* 0x000000ffff0a8224 */ /* 0x000fe400078e0029 */
[----:B------:R-:W-:Y:S02]  /*12d90*/  @!P0 IMAD.MOV.U32 R11, RZ, RZ, R43 ;  /* 0x000000ffff0b8224 */ /* 0x000fe400078e002b */
[----:B------:R-:W-:-:S02]  /*12da0*/  @!P2 IMAD R0, R195, 0x160, RZ ;  /* 0x00000160c300a824 */ /* 0x000fc400078e02ff */
[----:B------:R-:W-:Y:S02]  /*12db0*/  @!P6 IMAD.MOV.U32 R8, RZ, RZ, R41 ;  /* 0x000000ffff08e224 */ /* 0x000fe400078e0029 */
[----:B------:R-:W-:Y:S02]  /*12dc0*/  @!P6 IMAD.MOV.U32 R9, RZ, RZ, R43 ;  /* 0x000000ffff09e224 */ /* 0x000fe400078e002b */
[C---:B------:R-:W-:Y:S01]  /*12dd0*/  @!P2 IMAD.WIDE.U32 R4, R194.reuse, 0x160, R2 ;  /* 0x00000160c204a825 */ /* 0x040fe200078e0002 */
[----:B------:R-:W-:Y:S03]  /*12de0*/  @P4 STS.128 [R231+0xe800], RZ ;  /* 0x00e800ffe7004388 */ /* 0x000fe60000000c00 */
[----:B------:R-:W-:Y:S01]  /*12df0*/  @!P1 IMAD R22, R195, 0x180, RZ ;  /* 0x00000180c3169824 */ /* 0x000fe200078e02ff */
[----:B------:R-:W-:Y:S01]  /*12e00*/  @!PT LDS RZ, [RZ] ;  /* 0x00000000fffff984 */ /* 0x000fe20000000800 */
[----:B------:R-:W-:Y:S01]  /*12e10*/  @!PT LDS RZ, [RZ] ;  /* 0x00000000fffff984 */ /* 0x000fe20000000800 */
[----:B------:R-:W-:Y:S01]  /*12e20*/  @!PT LDS RZ, [RZ] ;  /* 0x00000000fffff984 */ /* 0x000fe20000000800 */
[----:B------:R1:W-:Y:S01]  /*12e30*/  @!P4 LDGSTS.E.BYPASS.LTC128B.128 [R231+0xe800], [R16.64] ;  /* 0x0e80000010e7cfae */ /* 0x0003e2000b901d46 */
[----:B------:R-:W-:-:S04]  /*12e40*/  @!P1 IMAD.WIDE.U32 R2, R194, 0x180, R6 ;  /* 0x00000180c2029825 */ /* 0x000fc800078e0006 */
[C---:B------:R-:W-:Y:S01]  /*12e50*/  @!P0 IMAD.WIDE.U32 R12, R194.reuse, 0x1c0, R10 ;  /* 0x000001c0c20c8825 */ /* 0x040fe200078e000a */
[----:B------:R-:W-:Y:S03]  /*12e60*/  @P3 STS.128 [R231+0xf000], RZ ;  /* 0x00f000ffe7003388 */ /* 0x000fe60000000c00 */
[----:B------:R-:W-:Y:S01]  /*12e70*/  @!P6 IMAD R23, R195, 0x1a0, RZ ;  /* 0x000001a0c317e824 */ /* 0x000fe200078e02ff */
[----:B------:R-:W-:Y:S01]  /*12e80*/  @!PT LDS RZ, [RZ] ;  /* 0x00000000fffff984 */ /* 0x000fe20000000800 */
[----:B------:R-:W-:Y:S01]  /*12e90*/  @!PT LDS RZ, [RZ] ;  /* 0x00000000fffff984 */ /* 0x000fe20000000800 */
[----:B------:R-:W-:Y:S01]  /*12ea0*/  @!PT LDS RZ, [RZ] ;  /* 0x00000000fffff984 */ /* 0x000fe20000000800 */
[----:B------:R3:W-:Y:S01]  /*12eb0*/  @!P3 LDGSTS.E.BYPASS.LTC128B.128 [R231+0xf000], [R14.64] ;  /* 0x0f0000000ee7bfae */ /* 0x0007e2000b901d46 */
[----:B------:R-:W-:Y:S02]  /*12ec0*/  @!P5 IMAD.MOV.U32 R18, RZ, RZ, R41 ;  /* 0x000000ffff12d224 */ /* 0x000fe400078e0029 */
[----:B------:R-:W-:Y:S02]  /*12ed0*/  @!P5 IMAD.MOV.U32 R19, RZ, RZ, R43 ;  /* 0x000000ffff13d224 */ /* 0x000fe400078e002b */
[----:B------:R-:W-:-:S04]  /*12ee0*/  @!P6 IMAD.WIDE.U32 R6, R194, 0x1a0, R8 ;  /* 0x000001a0c206e825 */ /* 0x000fc800078e0008 */
[----:B------:R-:W-:Y:S02]  /*12ef0*/  @!P2 IMAD.IADD R11, R0, 0x1, R5 ;  /* 0x00000001000ba824 */ /* 0x000fe400078e0205 */
[----:B------:R-:W-:Y:S02]  /*12f00*/  @!P2 IMAD.MOV.U32 R10, RZ, RZ, R4 ;  /* 0x000000ffff0aa224 */ /* 0x000fe400078e0004 */
[C---:B------:R-:W-:Y:S02]  /*12f10*/  @!P0 IMAD R24, R195.reuse, 0x1c0, RZ ;  /* 0x000001c0c3188824 */ /* 0x040fe400078e02ff */
[----:B------:R-:W-:Y:S02]  /*12f20*/  @!P1 IMAD.IADD R9, R22, 0x1, R3 ;  /* 0x0000000116099824 */ /* 0x000fe400078e0203 */
[----:B------:R-:W-:Y:S01]  /*12f30*/  @!P1 IMAD.MOV.U32 R8, RZ, RZ, R2 ;  /* 0x000000ffff089224 */ /* 0x000fe200078e0002 */
[----:B------:R-:W-:Y:S01]  /*12f40*/  @P2 STS.128 [R231+0xf800], RZ ;  /* 0x00f800ffe7002388 */ /* 0x000fe20000000c00 */
[----:B------:R-:W-:-:S02]  /*12f50*/  @!P5 IMAD R25, R195, 0x1e0, RZ ;  /* 0x000001e0c319d824 */ /* 0x000fc400078e02ff */
[----:B------:R-:W-:Y:S01]  /*12f60*/  @!P5 IMAD.WIDE.U32 R18, R194, 0x1e0, R18 ;  /* 0x000001e0c212d825 */ /* 0x000fe200078e0012 */
[----:B------:R-:W-:Y:S01]  /*12f70*/  @!PT LDS RZ, [RZ] ;  /* 0x00000000fffff984 */ /* 0x000fe20000000800 */
[----:B------:R-:W-:Y:S01]  /*12f80*/  @!PT LDS RZ, [RZ] ;  /* 0x00000000fffff984 */ /* 0x000fe20000000800 */
[----:B------:R-:W-:Y:S01]  /*12f90*/  @!PT LDS RZ, [RZ] ;  /* 0x00000000fffff984 */ /* 0x000fe20000000800 */
[----:B------:R4:W-:Y:S03]  /*12fa0*/  @!P2 LDGSTS.E.BYPASS.LTC128B.128 [R231+0xf800], [R10.64] ;  /* 0x0f8000000ae7afae */ /* 0x0009e6000b901d46 */
[----:B------:R-:W-:Y:S01]  /*12fb0*/  @!P6 IMAD.IADD R7, R23, 0x1, R7 ;  /* 0x000000011707e824 */ /* 0x000fe200078e0207 */
[----:B------:R-:W-:Y:S01]  /*12fc0*/  @P1 STS.128 [R231+0x10000], RZ ;  /* 0x010000ffe7001388 */ /* 0x000fe20000000c00 */
[----:B------:R-:W-:Y:S02]  /*12fd0*/  @!P0 IMAD.IADD R5, R24, 0x1, R13 ;  /* 0x0000000118058824 */ /* 0x000fe400078e020d */
[----:B------:R-:W-:Y:S01]  /*12fe0*/  @!P0 IMAD.MOV.U32 R4, RZ, RZ, R12 ;  /* 0x000000ffff048224 */ /* 0x000fe200078e000c */
[----:B------:R-:W-:Y:S01]  /*12ff0*/  @!PT LDS RZ, [RZ] ;  /* 0x00000000fffff984 */ /* 0x000fe20000000800 */
[----:B------:R-:W-:Y:S01]  /*13000*/  @!PT LDS RZ, [RZ] ;  /* 0x00000000fffff984 */ /* 0x000fe20000000800 */
[----:B------:R-:W-:Y:S01]  /*13010*/  @!PT LDS RZ, [RZ] ;  /* 0x00000000fffff984 */ /* 0x000fe20000000800 */
[----:B------:R4:W-:Y:S01]  /*13020*/  @!P1 LDGSTS.E.BYPASS.LTC128B.128 [R231+0x10000], [R8.64] ;  /* 0x1000000008e79fae */ /* 0x0009e2000b901d46 */
[----:B------:R-:W-:-:S02]  /*13030*/  @!P5 IMAD.IADD R3, R25, 0x1, R19 ;  /* 0x000000011903d824 */ /* 0x000fc400078e0213 */
[----:B------:R-:W-:Y:S01]  /*13040*/  @!P5 IMAD.MOV.U32 R2, RZ, RZ, R18 ;  /* 0x000000ffff02d224 */ /* 0x000fe200078e0012 */
        /* <DEDUP_REMOVED lines=15> */
[----:B------:R-:W-:Y:S01]  /*13140*/  R2P PR, R199, 0x6 ;  /* 0x00000006c7007804 */ /* 0x000fe20000000000 */
[----:B------:R-:W-:-:S02]  /*13150*/  IMAD.MOV.U32 R173, RZ, RZ, R40 ;  /* 0x000000ffffad7224 */ /* 0x000fc400078e0028 */
[----:B------:R-:W-:Y:S01]  /*13160*/  IMAD.SHL.U32 R233, R233, 0x2, RZ ;  /* 0x00000002e9e97824 */ /* 0x000fe200078e00ff */
[----:B------:R-:W0:Y:S04]  /*13170*/  LDGDEPBAR ;  /* 0x00000000000079af */ /* 0x000e280000000000 */
[----:B-1----:R-:W2:Y:S01]  /*13180*/  LD.E R3, [R20.64+0x18c] ;  /* 0x00018c0614037980 */ /* 0x002ea2000c101900 */
[----:B------:R-:W-:-:S04]  /*13190*/  SHF.R.S32.HI R5, RZ, 0x4, R227 ;  /* 0x00000004ff057819 */ /* 0x000fc800000114e3 */
[----:B------:R-:W-:-:S04]  /*131a0*/  LEA.HI R0, R227, R5, RZ, 0x1 ;  /* 0x00000005e3007211 */ /* 0x000fc800078f08ff */
[----:B------:R-:W-:Y:S01]  /*131b0*/  LOP3.LUT R0, R0, 0xfffffffe, RZ, 0xc0, !PT ;  /* 0xfffffffe00007812 */ /* 0x000fe200078ec0ff */
[----:B------:R-:W-:-:S04]  /*131c0*/  IMAD.SHL.U32 R2, R225, 0x40, RZ ;  /* 0x00000040e1027824 */ /* 0x000fc800078e00ff */
[----:B------:R-:W-:Y:S02]  /*131d0*/  IMAD.IADD R5, R5, 0x1, -R0 ;  /* 0x0000000105057824 */ /* 0x000fe400078e0a00 */
[----:B------:R-:W-:Y:S01]  /*131e0*/  IMAD.SHL.U32 R0, R199, 0x40, RZ ;  /* 0x00000040c7007824 */ /* 0x000fe200078e00ff */
[----:B------:R-:W-:Y:S01]  /*131f0*/  LOP3.LUT R2, R2, 0x1c0, RZ, 0xc0, !PT ;  /* 0x000001c002027812 */ /* 0x000fe200078ec0ff */
[----:B------:R-:W-:Y:S02]  /*13200*/  IMAD.SHL.U32 R4, R5, 0x8, RZ ;  /* 0x0000000805047824 */ /* 0x000fe400078e00ff */
[----:B------:R-:W-:Y:S01]  /*13210*/  IMAD.SHL.U32 R7, R84, 0x8, RZ ;  /* 0x0000000854077824 */ /* 0x000fe200078e00ff */
[----:B------:R-:W-:Y:S01]  /*13220*/  LOP3.LUT R0, R0, 0x1c0, RZ, 0xc0, !PT ;  /* 0x000001c000007812 */ /* 0x000fe200078ec0ff */
[----:B------:R-:W-:Y:S01]  /*13230*/  IMAD.SHL.U32 R6, R226, 0x40, RZ ;  /* 0x00000040e2067824 */ /* 0x000fe200078e00ff */
[----:B------:R-:W-:Y:S02]  /*13240*/  LOP3.LUT R4, R2, 0x8, R4, 0xf8, !PT ;  /* 0x0000000802047812 */ /* 0x000fe400078ef804 */
[----:B------:R-:W-:-:S02]  /*13250*/  LOP3.LUT R7, R0, 0x8, R7, 0xf8, !PT ;  /* 0x0000000800077812 */ /* 0x000fc400078ef807 */
[----:B------:R-:W-:Y:S02]  /*13260*/  LOP3.LUT R202, R6, 0xfffffe00, RZ, 0xc0, !PT ;  /* 0xfffffe0006ca7812 */ /* 0x000fe400078ec0ff */
[----:B------:R-:W-:Y:S02]  /*13270*/  SHF.R.U32.HI R2, RZ, 0x3, R2 ;  /* 0x00000003ff027819 */ /* 0x000fe40000011602 */
[----:B------:R-:W-:Y:S02]  /*13280*/  SHF.R.U32.HI R0, RZ, 0x3, R0 ;  /* 0x00000003ff007819 */ /* 0x000fe40000011600 */
[----:B------:R-:W-:Y:S01]  /*13290*/  LOP3.LUT R200, R4, R2, RZ, 0x3c, !PT ;  /* 0x0000000204c87212 */ /* 0x000fe200078e3cff */
[----:B------:R-:W-:Y:S01]  /*132a0*/  IMAD R2, R232, 0x400, R202 ;  /* 0x00000400e8027824 */ /* 0x000fe200078e02ca */
[----:B------:R-:W-:-:S03]  /*132b0*/  LOP3.LUT R0, R7, R0, RZ, 0x3c, !PT ;  /* 0x0000000007007212 */ /* 0x000fc600078e3cff */
[----:B------:R-:W-:Y:S02]  /*132c0*/  IMAD.IADD R2, R200, 0x1, R2 ;  /* 0x00000001c8027824 */ /* 0x000fe400078e0202 */
[----:B------:R-:W-:Y:S02]  /*132d0*/  IMAD R0, R5, 0x200, R0 ;  /* 0x0000020005007824 */ /* 0x000fe400078e0200 */
[----:B------:R-:W-:Y:S02]  /*132e0*/  IMAD.SHL.U32 R225, R2, 0x2, RZ ;  /* 0x0000000202e17824 */ /* 0x000fe400078e00ff */
[----:B------:R-:W-:-:S03]  /*132f0*/  IMAD.SHL.U32 R134, R0, 0x2, RZ ;  /* 0x0000000200867824 */ /* 0x000fc600078e00ff */
[----:B------:R-:W-:Y:S04]  /*13300*/  LDSM.16.M88.4 R24, [R225] ;  /* 0x00000000e118783b */ /* 0x000fe80000000200 */
[----:B------:R-:W4:Y:S01]  /*13310*/  LDSM.16.M88.4 R4, [R134+0x2000] ;  /* 0x002000008604783b */ /* 0x000f220000000200 */
[----:B------:R-:W-:Y:S02]  /*13320*/  IMAD.MOV.U32 R0, RZ, RZ, 0x20 ;  /* 0x00000020ff007424 */ /* 0x000fe400078e00ff */
[----:B------:R-:W-:Y:S01]  /*13330*/  IMAD R32, R228, 0x2, R225 ;  /* 0x00000002e4207824 */ /* 0x000fe200078e02e1 */
[----:B------:R-:W-:Y:S02]  /*13340*/  LDSM.16.M88.4 R28, [R134+0x2800] ;  /* 0x00280000861c783b */ /* 0x000fe40000000200 */
[----:B------:R-:W-:-:S02]  /*13350*/  SEL R226, R0, 0xffffffe0, !P1 ;  /* 0xffffffe000e27807 */ /* 0x000fc40004800000 */
[----:B------:R-:W-:Y:S03]  /*13360*/  LDSM.16.M88.4 R16, [R32] ;  /* 0x000000002010783b */ /* 0x000fe60000000200 */
[C---:B------:R-:W-:Y:S01]  /*13370*/  IMAD.IADD R58, R134.reuse, 0x1, R226 ;  /* 0x00000001863a7824 */ /* 0x040fe200078e02e2 */
[----:B------:R-:W-:Y:S04]  /*13380*/  LDSM.16.M88.4 R52, [R134+0x3000] ;  /* 0x003000008634783b */ /* 0x000fe80000000200 */
[----:B---3--:R-:W1:Y:S04]  /*13390*/  LDSM.16.M88.4 R12, [R58+0x2000] ;  /* 0x002000003a0c783b */ /* 0x008e680000000200 */
[----:B------:R-:W3:Y:S01]  /*133a0*/  LDSM.16.M88.4 R44, [R58+0x2800] ;  /* 0x002800003a2c783b */ /* 0x000ee20000000200 */
[----:B------:R-:W-:-:S03]  /*133b0*/  IADD3 R2, R134, 0x2000, RZ ;  /* 0x0000200086027810 */ /* 0x000fc60007ffe0ff */
[----:B------:R-:W-:Y:S04]  /*133c0*/  LDSM.16.M88.4 R60, [R134+0x4000] ;  /* 0x00400000863c783b */ /* 0x000fe80000000200 */
[----:B------:R-:W-:Y:S01]  /*133d0*/  LDSM.16.M88.4 R36, [R134+0x3800] ;  /* 0x003800008624783b */ /* 0x000fe20000000200 */
[C---:B----4-:R-:W-:Y:S01]  /*133e0*/  HMMA.16816.F32.BF16 R8, R24.reuse, R4, RZ ;  /* 0x000000041808723c */ /* 0x050fe200000418ff */
[----:B------:R-:W-:Y:S01]  /*133f0*/  IADD3 R135, R134, 0x2040, RZ ;  /* 0x0000204086877810 */ /* 0x000fe20007ffe0ff */
[----:B------:R-:W-:Y:S01]  /*13400*/  IMAD R0, R229, 0x2, R225 ;  /* 0x00000002e5007824 */ /* 0x000fe200078e02e1 */
[----:B------:R-:W-:Y:S04]  /*13410*/  LDSM.16.M88.4 R48, [R58+0x3000] ;  /* 0x003000003a30783b */ /* 0x000fe80000000200 */
[----:B------:R4:W-:Y:S01]  /*13420*/  STL [R1+0x1c], R32 ;  /* 0x00001c2001007387 */ /* 0x0009e20000100800 */
[----:B------:R-:W-:Y:S01]  /*13430*/  HMMA.16816.F32.BF16 R4, R24, R6, RZ ;  /* 0x000000061804723c */ /* 0x000fe200000418ff */
[----:B------:R-:W-:-:S02]  /*13440*/  @P2 IADD3 R135, R2, -0x40, RZ ;  /* 0xffffffc002872810 */ /* 0x000fc40007ffe0ff */
[----:B------:R-:W-:Y:S04]  /*13450*/  LDSM.16.M88.4 R68, [R58+0x4000] ;  /* 0x004000003a44783b */ /* 0x000fe80000000200 */
[----:B------:R-:W-:Y:S09]  /*13460*/  LDSM.16.M88.4 R40, [R135] ;  /* 0x000000008728783b */ /* 0x000ff20000000200 */
[C---:B-1----:R-:W-:Y:S08]  /*13470*/  HMMA.16816.F32.BF16 R64, R16.reuse, R12, R8 ;  /* 0x0000000c1040723c */ /* 0x042ff00000041808 */
[----:B------:R-:W-:Y:S01]  /*13480*/  HMMA.16816.F32.BF16 R80, R16, R14, R4 ;  /* 0x0000000e1050723c */ /* 0x000fe20000041804 */
[----:B------:R-:W1:Y:S01]  /*13490*/  LDSM.16.M88.4 R12, [R0] ;  /* 0x00000000000c783b */ /* 0x000e620000000200 */
[----:B------:R-:W-:-:S02]  /*134a0*/  IMAD R227, R228, 0x2, R0 ;  /* 0x00000002e4e37824 */ /* 0x000fc400078e0200 */
[----:B------:R-:W-:Y:S01]  /*134b0*/  IMAD.IADD R224, R226, 0x1, R135 ;  /* 0x00000001e2e07824 */ /* 0x000fe200078e0287 */
[----:B------:R-:W-:Y:S03]  /*134c0*/  LDSM.16.M88.4 R72, [R135+0x800] ;  /* 0x000800008748783b */ /* 0x000fe60000000200 */
[C---:B------:R-:W-:Y:S01]  /*134d0*/  HMMA.16816.F32.BF16 R4, R24.reuse, R30, RZ ;  /* 0x0000001e1804723c */ /* 0x040fe200000418ff */
[----:B------:R-:W-:Y:S04]  /*134e0*/  LDSM.16.M88.4 R8, [R227] ;  /* 0x00000000e308783b */ /* 0x000fe80000000200 */
[----:B------:R-:W1:Y:S03]  /*134f0*/  LDSM.16.M88.4 R76, [R224] ;  /* 0x00000000e04c783b */ /* 0x000e660000000200 */
[C---:B----4-:R-:W-:Y:S08]  /*13500*/  HMMA.16816.F32.BF16 R32, R24.reuse, R28, RZ ;  /* 0x0000001c1820723c */ /* 0x050ff000000418ff */
[----:B------:R-:W-:Y:S08]  /*13510*/  HMMA.16816.F32.BF16 R28, R24, R52, RZ ;  /* 0x00000034181c723c */ /* 0x000ff000000418ff */
[----:B---3--:R-:W-:Y:S08]  /*13520*/  HMMA.16816.F32.BF16 R88, R16, R46, R4 ;  /* 0x0000002e1058723c */ /* 0x008ff00000041804 */
[----:B------:R-:W-:Y:S01]  /*13530*/  HMMA.16816.F32.BF16 R4, R24, R54, RZ ;  /* 0x000000361804723c */ /* 0x000fe200000418ff */
[----:B------:R-:W3:Y:S07]  /*13540*/  LDSM.16.M88.4 R52, [R58+0x3800] ;  /* 0x003800003a34783b */ /* 0x000eee0000000200 */
[----:B------:R-:W-:Y:S08]  /*13550*/  HMMA.16816.F32.BF16 R84, R16, R44, R32 ;  /* 0x0000002c1054723c */ /* 0x000ff00000041820 */
[----:B-1----:R-:W-:Y:S01]  /*13560*/  HMMA.16816.F32.BF16 R44, R12, R40, R64 ;  /* 0x000000280c2c723c */ /* 0x002fe20000041840 */
[----:B------:R-:W1:Y:S07]  /*13570*/  LDSM.16.M88.4 R64, [R134+0x4800] ;  /* 0x004800008640783b */ /* 0x000e6e0000000200 */
[----:B------:R-:W-:Y:S08]  /*13580*/  HMMA.16816.F32.BF16 R100, R16, R50, R4 ;  /* 0x000000321064723c */ /* 0x000ff00000041804 */
[----:B------:R-:W-:Y:S08]  /*13590*/  HMMA.16816.F32.BF16 R4, R24, R60, RZ ;  /* 0x0000003c1804723c */ /* 0x000ff000000418ff */
[----:B------:R-:W-:Y:S01]  /*135a0*/  HMMA.16816.F32.BF16 R92, R16, R48, R28 ;  /* 0x00000030105c723c */ /* 0x000fe2000004181c */
[----:B------:R-:W-:Y:S07]  /*135b0*/  LDSM.16.M88.4 R48, [R135+0x1000] ;  /* 0x001000008730783b */ /* 0x000fee0000000200 */
[C---:B------:R-:W-:Y:S08]  /*135c0*/  HMMA.16816.F32.BF16 R32, R24.reuse, R36, RZ ;  /* 0x000000241820723c */ /* 0x040ff000000418ff */
[----:B------:R-:W-:Y:S08]  /*135d0*/  HMMA.16816.F32.BF16 R28, R24, R38, RZ ;  /* 0x00000026181c723c */ /* 0x000ff000000418ff */
[----:B------:R-:W-:Y:S01]  /*135e0*/  HMMA.16816.F32.BF16 R36, R12, R42, R80 ;  /* 0x0000002a0c24723c */ /* 0x000fe20000041850 */
[----:B------:R-:W4:Y:S07]  /*135f0*/  LDSM.16.M88.4 R80, [R224+0x800] ;  /* 0x00080000e050783b */ /* 0x000f2e0000000200 */
[----:B------:R-:W-:Y:S08]  /*13600*/  HMMA.16816.F32.BF16 R124, R8, R76, R44 ;  /* 0x0000004c087c723c */ /* 0x000ff0000004182c */
[----:B------:R-:W-:Y:S01]  /*13610*/  HMMA.16816.F32.BF16 R40, R24, R62, RZ ;  /* 0x0000003e1828723c */ /* 0x000fe200000418ff */
[----:B------:R-:W-:Y:S07]  /*13620*/  LDSM.16.M88.4 R60, [R134+0x5000] ;  /* 0x00500000863c783b */ /* 0x000fee0000000200 */
[----:B------:R-:W-:Y:S08]  /*13630*/  HMMA.16816.F32.BF16 R108, R16, R68, R4 ;  /* 0x00000044106c723c */ /* 0x000ff00000041804 */
[----:B------:R-:W-:Y:S08]  /*13640*/  HMMA.16816.F32.BF16 R4, R12, R72, R84 ;  /* 0x000000480c04723c */ /* 0x000ff00000041854 */
[----:B---3--:R-:W-:Y:S08]  /*13650*/  HMMA.16816.F32.BF16 R96, R16, R52, R32 ;  /* 0x000000341060723c */ /* 0x008ff00000041820 */
[----:B------:R-:W-:Y:S01]  /*13660*/  HMMA.16816.F32.BF16 R32, R8, R78, R36 ;  /* 0x0000004e0820723c */ /* 0x000fe20000041824 */
[----:B------:R-:W-:Y:S07]  /*13670*/  LDSM.16.M88.4 R76, [R58+0x5800] ;  /* 0x005800003a4c783b */ /* 0x000fee0000000200 */
[----:B------:R-:W-:Y:S01]  /*13680*/  HMMA.16816.F32.BF16 R104, R16, R54, R28 ;  /* 0x000000361068723c */ /* 0x000fe2000004181c */
[----:B------:R-:W3:Y:S07]  /*13690*/  LDSM.16.M88.4 R52, [R58+0x4800] ;  /* 0x004800003a34783b */ /* 0x000eee0000000200 */
[----:B------:R-:W-:Y:S01]  /*136a0*/  HMMA.16816.F32.BF16 R44, R12, R74, R88 ;  /* 0x0000004a0c2c723c */ /* 0x000fe20000041858 */
[----:B------:R-:W-:Y:S01]  /*136b0*/  LDSM.16.M88.4 R72, [R58+0x5000] ;  /* 0x005000003a48783b */ /* 0x000fe20000000200 */
[----:B--2---:R-:W-:-:S04]  /*136c0*/  FMUL.FTZ R0, R126, R3 ;  /* 0x000000037e007220 */ /* 0x004fc80000410000 */
[----:B------:R2:W-:Y:S02]  /*136d0*/  MUFU.TANH R201, R0 ;  /* 0x0000000000c97308 */ /* 0x0005e40000002400 */
[----:B------:R-:W-:Y:S01]  /*136e0*/  HMMA.16816.F32.BF16 R120, R16, R70, R40 ;  /* 0x000000461078723c */ /* 0x000fe20000041828 */
[----:B------:R-:W-:Y:S07]  /*136f0*/  LDSM.16.M88.4 R68, [R135+0x1800] ;  /* 0x001800008744783b */ /* 0x000fee0000000200 */
[----:B-1----:R-:W-:Y:S01]  /*13700*/  HMMA.16816.F32.BF16 R36, R24, R64, RZ ;  /* 0x000000401824723c */ /* 0x002fe200000418ff */
[----:B--2---:R-:W-:-:S07]  /*13710*/  FMUL.FTZ R0, R125, R3 ;  /* 0x000000037d007220 */ /* 0x004fce0000410000 */
[----:B------:R-:W-:Y:S01]  /*13720*/  HMMA.16816.F32.BF16 R28, R24, R66, RZ ;  /* 0x00000042181c723c */ /* 0x000fe200000418ff */
[----:B------:R-:W1:Y:S01]  /*13730*/  LDSM.16.M88.4 R64, [R224+0x1000] ;  /* 0x00100000e040783b */ /* 0x000e620000000200 */
[----:B------:R2:W1:Y:S06]  /*13740*/  MUFU.TANH R164, R0 ;  /* 0x0000000000a47308 */ /* 0x00046c0000002400 */
[----:B----4-:R-:W-:Y:S01]  /*13750*/  HMMA.16816.F32.BF16 R40, R8, R80, R4 ;  /* 0x000000500828723c */ /* 0x010fe20000041804 */
[----:B--2---:R-:W-:-:S04]  /*13760*/  FMUL.FTZ R0, R127, R3 ;  /* 0x000000037f007220 */ /* 0x004fc80000410000 */
[----:B------:R2:W4:Y:S03]  /*13770*/  MUFU.TANH R199, R0 ;  /* 0x0000000000c77308 */ /* 0x0005260000002400 */
[----:B------:R-:W-:Y:S01]  /*13780*/  HMMA.16816.F32.BF16 R4, R12, R48, R92 ;  /* 0x000000300c04723c */ /* 0x000fe2000004185c */
[----:B--2---:R-:W-:-:S04]  /*13790*/  FMUL.FTZ R0, R32, R3 ;  /* 0x0000000320007220 */ /* 0x004fc80000410000 */
[----:B------:R2:W1:Y:S03]  /*137a0*/  MUFU.TANH R163, R0 ;  /* 0x0000000000a37308 */ /* 0x0004660000002400 */
[----:B------:R-:W-:Y:S01]  /*137b0*/  HMMA.16816.F32.BF16 R44, R8, R82, R44 ;  /* 0x00000052082c723c */ /* 0x000fe2000004182c */
[----:B------:R-:W1:Y:S01]  /*137c0*/  LDSM.16.M88.4 R80, [R224+0x1800] ;  /* 0x00180000e050783b */ /* 0x000e620000000200 */
[----:B--2---:R-:W-:-:S04]  /*137d0*/  FMUL.FTZ R0, R33, R3 ;  /* 0x0000000321007220 */ /* 0x004fc80000410000 */
[----:B------:R2:W-:Y:S02]  /*137e0*/  MUFU.TANH R198, R0 ;  /* 0x0000000000c67308 */ /* 0x0005e40000002400 */
[----:B--2---:R-:W-:-:S06]  /*137f0*/  FMUL.FTZ R0, R34, R3 ;  /* 0x0000000322007220 */ /* 0x004fcc0000410000 */
[----:B------:R2:W-:Y:S01]  /*13800*/  MUFU.TANH R154, R0 ;  /* 0x00000000009a7308 */ /* 0x0005e20000002400 */
[----:B---3--:R-:W-:Y:S01]  /*13810*/  HMMA.16816.F32.BF16 R112, R16, R54, R28 ;  /* 0x000000361070723c */ /* 0x008fe2000004181c */
[----:B--2---:R-:W-:-:S06]  /*13820*/  FMUL.FTZ R0, R35, R3 ;  /* 0x0000000323007220 */ /* 0x004fcc0000410000 */
[----:B------:R2:W-:Y:S01]  /*13830*/  MUFU.TANH R197, R0 ;  /* 0x0000000000c57308 */ /* 0x0005e20000002400 */
[----:B------:R-:W-:Y:S01]  /*13840*/  HMMA.16816.F32.BF16 R28, R24, R60, RZ ;  /* 0x0000003c181c723c */ /* 0x000fe200000418ff */
[----:B--2---:R-:W-:-:S06]  /*13850*/  FMUL.FTZ R0, R40, R3 ;  /* 0x0000000328007220 */ /* 0x004fcc0000410000 */
[----:B------:R2:W3:Y:S01]  /*13860*/  MUFU.TANH R153, R0 ;  /* 0x0000000000997308 */ /* 0x0004e20000002400 */
[----:B------:R-:W-:Y:S01]  /*13870*/  HMMA.16816.F32.BF16 R116, R16, R52, R36 ;  /* 0x000000341074723c */ /* 0x000fe20000041824 */
[----:B------:R-:W-:Y:S07]  /*13880*/  LDSM.16.M88.4 R52, [R224+0x2000] ;  /* 0x00200000e034783b */ /* 0x000fee0000000200 */
[----:B------:R-:W-:Y:S01]  /*13890*/  HMMA.16816.F32.BF16 R36, R12, R50, R100 ;  /* 0x000000320c24723c */ /* 0x000fe20000041864 */
[----:B------:R-:W3:Y:S01]  /*138a0*/  LDSM.16.M88.4 R48, [R134+0x5800] ;  /* 0x005800008630783b */ /* 0x000ee20000000200 */
[----:B--2---:R-:W-:-:S04]  /*138b0*/  FMUL.FTZ R0, R41, R3 ;  /* 0x0000000329007220 */ /* 0x004fc80000410000 */
[----:B------:R2:W-:Y:S02]  /*138c0*/  MUFU.TANH R147, R0 ;  /* 0x0000000000937308 */ /* 0x0005e40000002400 */
[----:B-1----:R-:W-:Y:S01]  /*138d0*/  HMMA.16816.F32.BF16 R4, R8, R64, R4 ;  /* 0x000000400804723c */ /* 0x002fe20000041804 */
[----:B--2---:R-:W-:-:S05]  /*138e0*/  FMUL.FTZ R0, R42, R3 ;  /* 0x000000032a007220 */ /* 0x004fca0000410000 */
[----:B------:R1:W2:Y:S02]  /*138f0*/  MUFU.TANH R146, R0 ;  /* 0x0000000000927308 */ /* 0x0002a40000002400 */
[----:B-1----:R-:W-:-:S06]  /*13900*/  FMUL.FTZ R0, R43, R3 ;  /* 0x000000032b007220 */ /* 0x002fcc0000410000 */
[----:B------:R1:W-:Y:S01]  /*13910*/  MUFU.TANH R192, R0 ;  /* 0x0000000000c07308 */ /* 0x0003e20000002400 */
[----:B------:R-:W-:Y:S01]  /*13920*/  HMMA.16816.F32.BF16 R92, R16, R72, R28 ;  /* 0x00000048105c723c */ /* 0x000fe2000004181c */
[----:B-1----:R-:W-:-:S06]  /*13930*/  FMUL.FTZ R0, R44, R3 ;  /* 0x000000032c007220 */ /* 0x002fcc0000410000 */
[----:B------:R1:W1:Y:S01]  /*13940*/  MUFU.TANH R137, R0 ;  /* 0x0000000000897308 */ /* 0x0002620000002400 */
[----:B------:R-:W-:Y:S01]  /*13950*/  HMMA.16816.F32.BF16 R28, R12, R68, R96 ;  /* 0x000000440c1c723c */ /* 0x000fe20000041860 */
[----:B-1----:R-:W-:-:S06]  /*13960*/  FMUL.FTZ R0, R45, R3 ;  /* 0x000000032d007220 */ /* 0x002fcc0000410000 */
[----:B------:R1:W-:Y:S02]  /*13970*/  MUFU.TANH R196, R0 ;  /* 0x0000000000c47308 */ /* 0x0003e40000002400 */
[----:B-1----:R-:W-:-:S06]  /*13980*/  FMUL.FTZ R0, R46, R3 ;  /* 0x000000032e007220 */ /* 0x002fcc0000410000 */
[----:B------:R1:W1:Y:S02]  /*13990*/  MUFU.TANH R144, R0 ;  /* 0x0000000000907308 */ /* 0x0002640000002400 */
[-C--:B-1----:R-:W-:Y:S02]  /*139a0*/  FMUL.FTZ R0, R47, R3.reuse ;  /* 0x000000032f007220 */ /* 0x082fe40000410000 */
[----:B------:R-:W-:Y:S01]  /*139b0*/  HMMA.16816.F32.BF16 R44, R8, R66, R36 ;  /* 0x00000042082c723c */ /* 0x000fe20000041824 */
[----:B------:R-:W1:Y:S03]  /*139c0*/  LDSM.16.M88.4 R64, [R135+0x2000] ;  /* 0x002000008740783b */ /* 0x000e660000000200 */
[----:B------:R2:W-:Y:S02]  /*139d0*/  MUFU.TANH R125, R0 ;  /* 0x00000000007d7308 */ /* 0x0005e40000002400 */
[----:B--2---:R-:W-:-:S06]  /*139e0*/  FMUL.FTZ R0, R4, R3 ;  /* 0x0000000304007220 */ /* 0x004fcc0000410000 */
[----:B------:R2:W-:Y:S01]  /*139f0*/  MUFU.TANH R127, R0 ;  /* 0x00000000007f7308 */ /* 0x0005e20000002400 */
[----:B------:R-:W-:Y:S01]  /*13a00*/  HMMA.16816.F32.BF16 R32, R24, R62, RZ ;  /* 0x0000003e1820723c */ /* 0x000fe200000418ff */
[----:B------:R-:W1:Y:S07]  /*13a10*/  LDSM.16.M88.4 R60, [R134+0x6000] ;  /* 0x00600000863c783b */ /* 0x000e6e0000000200 */
[----:B------:R-:W-:Y:S01]  /*13a20*/  HMMA.16816.F32.BF16 R40, R12, R70, R104 ;  /* 0x000000460c28723c */ /* 0x000fe20000041868 */
[----:B------:R-:W-:Y:S01]  /*13a30*/  LDSM.16.M88.4 R68, [R58+0x6000] ;  /* 0x006000003a44783b */ /* 0x000fe20000000200 */
[----:B--2---:R-:W-:-:S04]  /*13a40*/  FMUL.FTZ R0, R5, R3 ;  /* 0x0000000305007220 */ /* 0x004fc80000410000 */
[----:B------:R2:W-:Y:S02]  /*13a50*/  MUFU.TANH R136, R0 ;  /* 0x0000000000887308 */ /* 0x0005e40000002400 */
[----:B--2---:R-:W-:-:S06]  /*13a60*/  FMUL.FTZ R0, R6, R3 ;  /* 0x0000000306007220 */ /* 0x004fcc0000410000 */
[----:B------:R2:W1:Y:S02]  /*13a70*/  MUFU.TANH R126, R0 ;  /* 0x00000000007e7308 */ /* 0x0004640000002400 */
[-C--:B--2---:R-:W-:Y:S02]  /*13a80*/  FMUL.FTZ R0, R7, R3.reuse ;  /* 0x0000000307007220 */ /* 0x084fe40000410000 */
[----:B------:R-:W-:Y:S04]  /*13a90*/  HMMA.16816.F32.BF16 R4, R8, R80, R28 ;  /* 0x000000500804723c */ /* 0x000fe8000004181c */
[----:B------:R2:W1:Y:S02]  /*13aa0*/  MUFU.TANH R131, R0 ;  /* 0x0000000000837308 */ /* 0x0004640000002400 */
[----:B--2---:R-:W-:-:S06]  /*13ab0*/  FMUL.FTZ R0, R44, R3 ;  /* 0x000000032c007220 */ /* 0x004fcc0000410000 */
[----:B------:R2:W-:Y:S01]  /*13ac0*/  MUFU.TANH R130, R0 ;  /* 0x0000000000827308 */ /* 0x0005e20000002400 */
[----:B------:R-:W-:Y:S01]  /*13ad0*/  HMMA.16816.F32.BF16 R100, R16, R74, R32 ;  /* 0x0000004a1064723c */ /* 0x000fe20000041820 */
[----:B------:R-:W-:Y:S01]  /*13ae0*/  LDSM.16.M88.4 R72, [R58+0x6800] ;  /* 0x006800003a48783b */ /* 0x000fe20000000200 */
[----:B--2---:R-:W-:-:S05]  /*13af0*/  FMUL.FTZ R0, R45, R3 ;  /* 0x000000032d007220 */ /* 0x004fca0000410000 */
[----:B------:R2:W-:Y:S01]  /*13b00*/  MUFU.TANH R191, R0 ;  /* 0x0000000000bf7308 */ /* 0x0005e20000002400 */
[C---:B---3--:R-:W-:Y:S08]  /*13b10*/  HMMA.16816.F32.BF16 R36, R24.reuse, R48, RZ ;  /* 0x000000301824723c */ /* 0x048ff000000418ff */
[----:B------:R-:W-:Y:S01]  /*13b20*/  HMMA.16816.F32.BF16 R32, R24, R50, RZ ;  /* 0x000000321820723c */ /* 0x000fe200000418ff */
[----:B------:R-:W3:Y:S01]  /*13b30*/  LDSM.16.M88.4 R48, [R135+0x2800] ;  /* 0x002800008730783b */ /* 0x000ee20000000200 */
[----:B--2---:R-:W-:-:S06]  /*13b40*/  FMUL.FTZ R0, R46, R3 ;  /* 0x000000032e007220 */ /* 0x004fcc0000410000 */
[----:B-1----:R-:W-:Y:S01]  /*13b50*/  HMMA.16816.F32.BF16 R28, R12, R64, R108 ;  /* 0x000000400c1c723c */ /* 0x002fe2000004186c */
[----:B------:R1:W2:Y:S02]  /*13b60*/  MUFU.TANH R190, R0 ;  /* 0x0000000000be7308 */ /* 0x0002a40000002400 */
[----:B-1----:R-:W-:-:S05]  /*13b70*/  FMUL.FTZ R0, R47, R3 ;  /* 0x000000032f007220 */ /* 0x002fca0000410000 */
[----:B------:R-:W-:Y:S01]  /*13b80*/  HMMA.16816.F32.BF16 R44, R8, R82, R40 ;  /* 0x00000052082c723c */ /* 0x000fe20000041828 */
[----:B------:R1:W-:Y:S02]  /*13b90*/  MUFU.TANH R129, R0 ;  /* 0x0000000000817308 */ /* 0x0003e40000002400 */
[----:B-1----:R-:W-:-:S06]  /*13ba0*/  FMUL.FTZ R0, R4, R3 ;  /* 0x0000000304007220 */ /* 0x002fcc0000410000 */
[----:B------:R1:W-:Y:S01]  /*13bb0*/  MUFU.TANH R140, R0 ;  /* 0x00000000008c7308 */ /* 0x0003e20000002400 */
[----:B------:R-:W-:Y:S01]  /*13bc0*/  HMMA.16816.F32.BF16 R40, R12, R66, R120 ;  /* 0x000000420c28723c */ /* 0x000fe20000041878 */
[----:B------:R-:W-:Y:S01]  /*13bd0*/  LDSM.16.M88.4 R64, [R134+0x6800] ;  /* 0x006800008640783b */ /* 0x000fe20000000200 */
[----:B-1----:R-:W-:-:S05]  /*13be0*/  FMUL.FTZ R0, R5, R3 ;  /* 0x0000000305007220 */ /* 0x002fca0000410000 */
[----:B------:R1:W-:Y:S01]  /*13bf0*/  MUFU.TANH R139, R0 ;  /* 0x00000000008b7308 */ /* 0x0003e20000002400 */
[----:B------:R-:W-:Y:S01]  /*13c00*/  HMMA.16816.F32.BF16 R84, R16, R76, R36 ;  /* 0x0000004c1054723c */ /* 0x000fe20000041824 */
[----:B-1----:R-:W-:-:S06]  /*13c10*/  FMUL.FTZ R0, R6, R3 ;  /* 0x0000000306007220 */ /* 0x002fcc0000410000 */
[----:B------:R1:W1:Y:S01]  /*13c20*/  MUFU.TANH R128, R0 ;  /* 0x0000000000807308 */ /* 0x0002620000002400 */
[----:B------:R-:W-:Y:S01]  /*13c30*/  HMMA.16816.F32.BF16 R88, R16, R78, R32 ;  /* 0x0000004e1058723c */ /* 0x000fe20000041820 */
[----:B------:R-:W2:Y:S01]  /*13c40*/  LDSM.16.M88.4 R76, [R224+0x2800] ;  /* 0x00280000e04c783b */ /* 0x000ea20000000200 */
[----:B-1----:R-:W-:-:S06]  /*13c50*/  FMUL.FTZ R0, R7, R3 ;  /* 0x0000000307007220 */ /* 0x002fcc0000410000 */
[----:B------:R-:W-:Y:S01]  /*13c60*/  HMMA.16816.F32.BF16 R4, R8, R52, R28 ;  /* 0x000000340804723c */ /* 0x000fe2000004181c */
[----:B------:R1:W-:Y:S02]  /*13c70*/  MUFU.TANH R133, R0 ;  /* 0x0000000000857308 */ /* 0x0003e40000002400 */
[----:B-1----:R-:W-:-:S06]  /*13c80*/  FMUL.FTZ R0, R44, R3 ;  /* 0x000000032c007220 */ /* 0x002fcc0000410000 */
[----:B------:R1:W-:Y:S01]  /*13c90*/  MUFU.TANH R143, R0 ;  /* 0x00000000008f7308 */ /* 0x0003e20000002400 */
[----:B------:R-:W-:Y:S01]  /*13ca0*/  HMMA.16816.F32.BF16 R36, R24, R60, RZ ;  /* 0x0000003c1824723c */ /* 0x000fe200000418ff */
[----:B-1----:R-:W-:-:S06]  /*13cb0*/  FMUL.FTZ R0, R45, R3 ;  /* 0x000000032d007220 */ /* 0x002fcc0000410000 */
[----:B------:R1:W-:Y:S01]  /*13cc0*/  MUFU.TANH R138, R0 ;  /* 0x00000000008a7308 */ /* 0x0003e20000002400 */
[----:B------:R-:W-:Y:S01]  /*13cd0*/  HMMA.16816.F32.BF16 R32, R24, R62, RZ ;  /* 0x0000003e1820723c */ /* 0x000fe200000418ff */
[----:B------:R-:W-:Y:S07]  /*13ce0*/  LDSM.16.M88.4 R60, [R134+0x7000] ;  /* 0x00700000863c783b */ /* 0x000fee0000000200 */
[----:B---3--:R-:W-:Y:S01]  /*13cf0*/  HMMA.16816.F32.BF16 R28, R12, R48, R116 ;  /* 0x000000300c1c723c */ /* 0x008fe20000041874 */
[----:B-1----:R-:W-:-:S04]  /*13d00*/  FMUL.FTZ R0, R46, R3 ;  /* 0x000000032e007220 */ /* 0x002fc80000410000 */
[----:B------:R1:W3:Y:S02]  /*13d10*/  MUFU.TANH R132, R0 ;  /* 0x0000000000847308 */ /* 0x0002e40000002400 */
[-C--:B-1----:R-:W-:Y:S02]  /*13d20*/  FMUL.FTZ R0, R47, R3.reuse ;  /* 0x000000032f007220 */ /* 0x082fe40000410000 */
[----:B------:R-:W-:Y:S01]  /*13d30*/  HMMA.16816.F32.BF16 R44, R8, R54, R40 ;  /* 0x00000036082c723c */ /* 0x000fe20000041828 */
[----:B------:R-:W1:Y:S03]  /*13d40*/  LDSM.16.M88.4 R52, [R135+0x3000] ;  /* 0x003000008734783b */ /* 0x000e660000000200 */
[----:B------:R2:W-:Y:S02]  /*13d50*/  MUFU.TANH R142, R0 ;  /* 0x00000000008e7308 */ /* 0x0005e40000002400 */
[----:B--2---:R-:W-:-:S06]  /*13d60*/  FMUL.FTZ R0, R4, R3 ;  /* 0x0000000304007220 */ /* 0x004fcc0000410000 */
[----:B------:R2:W-:Y:S01]  /*13d70*/  MUFU.TANH R149, R0 ;  /* 0x0000000000957308 */ /* 0x0005e20000002400 */
[----:B------:R-:W-:Y:S01]  /*13d80*/  HMMA.16816.F32.BF16 R40, R12, R50, R112 ;  /* 0x000000320c28723c */ /* 0x000fe20000041870 */
[----:B------:R-:W-:Y:S01]  /*13d90*/  LDSM.16.M88.4 R48, [R135+0x3800] ;  /* 0x003800008730783b */ /* 0x000fe20000000200 */
[----:B--2---:R-:W-:-:S05]  /*13da0*/  FMUL.FTZ R0, R5, R3 ;  /* 0x0000000305007220 */ /* 0x004fca0000410000 */
[----:B------:R2:W-:Y:S01]  /*13db0*/  MUFU.TANH R148, R0 ;  /* 0x0000000000947308 */ /* 0x0005e20000002400 */
[C---:B------:R-:W-:Y:S08]  /*13dc0*/  HMMA.16816.F32.BF16 R80, R16.reuse, R68, R36 ;  /* 0x000000441050723c */ /* 0x040ff00000041824 */
[----:B------:R-:W-:Y:S01]  /*13dd0*/  HMMA.16816.F32.BF16 R104, R16, R70, R32 ;  /* 0x000000461068723c */ /* 0x000fe20000041820 */
[----:B------:R-:W1:Y:S01]  /*13de0*/  LDSM.16.M88.4 R68, [R224+0x3000] ;  /* 0x00300000e044783b */ /* 0x000e620000000200 */
[----:B--2---:R-:W-:-:S04]  /*13df0*/  FMUL.FTZ R0, R6, R3 ;  /* 0x0000000306007220 */ /* 0x004fc80000410000 */
[----:B------:R2:W1:Y:S02]  /*13e00*/  MUFU.TANH R141, R0 ;  /* 0x00000000008d7308 */ /* 0x0004640000002400 */
[-C--:B--2---:R-:W-:Y:S02]  /*13e10*/  FMUL.FTZ R0, R7, R3.reuse ;  /* 0x0000000307007220 */ /* 0x084fe40000410000 */
[----:B------:R-:W-:Y:S04]  /*13e20*/  HMMA.16816.F32.BF16 R4, R8, R76, R28 ;  /* 0x0000004c0804723c */ /* 0x000fe8000004181c */
[----:B------:R2:W1:Y:S02]  /*13e30*/  MUFU.TANH R145, R0 ;  /* 0x0000000000917308 */ /* 0x0004640000002400 */
[----:B--2---:R-:W-:-:S06]  /*13e40*/  FMUL.FTZ R0, R44, R3 ;  /* 0x000000032c007220 */ /* 0x004fcc0000410000 */
[----:B------:R2:W2:Y:S01]  /*13e50*/  MUFU.TANH R150, R0 ;  /* 0x0000000000967308 */ /* 0x0004a20000002400 */
[----:B-1----:R-:W-:Y:S01]  /*13e60*/  HMMA.16816.F32.BF16 R28, R12, R52, R92 ;  /* 0x000000340c1c723c */ /* 0x002fe2000004185c */
[----:B--2---:R-:W-:-:S06]  /*13e70*/  FMUL.FTZ R0, R45, R3 ;  /* 0x000000032d007220 */ /* 0x004fcc0000410000 */
[----:B------:R1:W-:Y:S01]  /*13e80*/  MUFU.TANH R189, R0 ;  /* 0x0000000000bd7308 */ /* 0x0003e20000002400 */
[----:B------:R-:W-:Y:S01]  /*13e90*/  HMMA.16816.F32.BF16 R36, R24, R64, RZ ;  /* 0x000000401824723c */ /* 0x000fe200000418ff */
[----:B-1----:R-:W-:-:S06]  /*13ea0*/  FMUL.FTZ R0, R46, R3 ;  /* 0x000000032e007220 */ /* 0x002fcc0000410000 */
[----:B------:R1:W2:Y:S01]  /*13eb0*/  MUFU.TANH R188, R0 ;  /* 0x0000000000bc7308 */ /* 0x0002a20000002400 */
[----:B------:R-:W-:Y:S01]  /*13ec0*/  HMMA.16816.F32.BF16 R32, R24, R66, RZ ;  /* 0x000000421820723c */ /* 0x000fe200000418ff */
[----:B------:R-:W2:Y:S01]  /*13ed0*/  LDSM.16.M88.4 R64, [R58+0x7000] ;  /* 0x007000003a40783b */ /* 0x000ea20000000200 */
[----:B-1----:R-:W-:-:S06]  /*13ee0*/  FMUL.FTZ R0, R47, R3 ;  /* 0x000000032f007220 */ /* 0x002fcc0000410000 */
[----:B------:R-:W-:Y:S01]  /*13ef0*/  HMMA.16816.F32.BF16 R44, R8, R78, R40 ;  /* 0x0000004e082c723c */ /* 0x000fe20000041828 */
[----:B------:R-:W-:Y:S01]  /*13f00*/  LDSM.16.M88.4 R76, [R135+0x4000] ;  /* 0x00400000874c783b */ /* 0x000fe20000000200 */
[----:B------:R1:W1:Y:S02]  /*13f10*/  MUFU.TANH R23, R0 ;  /* 0x0000000000177308 */ /* 0x0002640000002400 */
[----:B-1----:R-:W-:-:S06]  /*13f20*/  FMUL.FTZ R0, R4, R3 ;  /* 0x0000000304007220 */ /* 0x002fcc0000410000 */
[----:B------:R1:W1:Y:S01]  /*13f30*/  MUFU.TANH R158, R0 ;  /* 0x00000000009e7308 */ /* 0x0002620000002400 */
        /* <DEDUP_REMOVED lines=11> */
[----:B------:R1:W1:Y:S02]  /*13ff0*/  MUFU.TANH R152, R0 ;  /* 0x0000000000987308 */ /* 0x0002640000002400 */
[----:B-1----:R-:W-:-:S06]  /*14000*/  FMUL.FTZ R0, R44, R3 ;  /* 0x000000032c007220 */ /* 0x002fcc0000410000 */
[----:B------:R1:W-:Y:S02]  /*14010*/  MUFU.TANH R160, R0 ;  /* 0x0000000000a07308 */ /* 0x0003e40000002400 */
[----:B-1----:R-:W-:-:S06]  /*14020*/  FMUL.FTZ R0, R45, R3 ;  /* 0x000000032d007220 */ /* 0x002fcc0000410000 */
[----:B------:R1:W-:Y:S01]  /*14030*/  MUFU.TANH R155, R0 ;  /* 0x00000000009b7308 */ /* 0x0003e20000002400 */
[----:B------:R-:W-:Y:S01]  /*14040*/  HMMA.16816.F32.BF16 R28, R12, R48, R84 ;  /* 0x000000300c1c723c */ /* 0x000fe20000041854 */
[----:B-1----:R-:W-:-:S06]  /*14050*/  FMUL.FTZ R0, R46, R3 ;  /* 0x000000032e007220 */ /* 0x002fcc0000410000 */
[----:B------:R1:W1:Y:S01]  /*14060*/  MUFU.TANH R151, R0 ;  /* 0x0000000000977308 */ /* 0x0002620000002400 */
[C---:B------:R-:W-:Y:S08]  /*14070*/  HMMA.16816.F32.BF16 R36, R24.reuse, R60, RZ ;  /* 0x0000003c1824723c */ /* 0x040ff000000418ff */
[----:B------:R-:W-:Y:S01]  /*14080*/  HMMA.16816.F32.BF16 R32, R24, R62, RZ ;  /* 0x0000003e1820723c */ /* 0x000fe200000418ff */
[----:B------:R-:W2:Y:S01]  /*14090*/  LDSM.16.M88.4 R60, [R58+0x7800] ;  /* 0x007800003a3c783b */ /* 0x000ea20000000200 */
[----:B-1----:R-:W-:-:S06]  /*140a0*/  FMUL.FTZ R0, R47, R3 ;  /* 0x000000032f007220 */ /* 0x002fcc0000410000 */
[----:B------:R-:W-:Y:S01]  /*140b0*/  HMMA.16816.F32.BF16 R44, R8, R70, R40 ;  /* 0x00000046082c723c */ /* 0x000fe20000041828 */
[----:B------:R-:W-:Y:S01]  /*140c0*/  LDSM.16.M88.4 R68, [R224+0x4000] ;  /* 0x00400000e044783b */ /* 0x000fe20000000200 */
[----:B------:R1:W-:Y:S02]  /*140d0*/  MUFU.TANH R159, R0 ;  /* 0x00000000009f7308 */ /* 0x0003e40000002400 */
[----:B-1----:R-:W-:-:S06]  /*140e0*/  FMUL.FTZ R0, R4, R3 ;  /* 0x0000000304007220 */ /* 0x002fcc0000410000 */
[----:B------:R1:W-:Y:S01]  /*140f0*/  MUFU.TANH R169, R0 ;  /* 0x0000000000a97308 */ /* 0x0003e20000002400 */
[----:B------:R-:W-:Y:S01]  /*14100*/  HMMA.16816.F32.BF16 R40, R12, R50, R88 ;  /* 0x000000320c28723c */ /* 0x000fe20000041858 */
[----:B------:R-:W3:Y:S01]  /*14110*/  LDSM.16.M88.4 R48, [R134+0x8000] ;  /* 0x008000008630783b */ /* 0x000ee20000000200 */
[----:B-1----:R-:W-:-:S05]  /*14120*/  FMUL.FTZ R0, R5, R3 ;  /* 0x0000000305007220 */ /* 0x002fca0000410000 */
[----:B------:R1:W-:Y:S02]  /*14130*/  MUFU.TANH R167, R0 ;  /* 0x0000000000a77308 */ /* 0x0003e40000002400 */
[----:B-1----:R-:W-:-:S06]  /*14140*/  FMUL.FTZ R0, R6, R3 ;  /* 0x0000000306007220 */ /* 0x002fcc0000410000 */
[----:B------:R1:W1:Y:S01]  /*14150*/  MUFU.TANH R157, R0 ;  /* 0x00000000009d7308 */ /* 0x0002620000002400 */
[----:B--2---:R-:W-:Y:S01]  /*14160*/  HMMA.16816.F32.BF16 R112, R16, R64, R36 ;  /* 0x000000401070723c */ /* 0x004fe20000041824 */
[----:B-1----:R-:W-:-:S06]  /*14170*/  FMUL.FTZ R0, R7, R3 ;  /* 0x0000000307007220 */ /* 0x002fcc0000410000 */
[----:B------:R1:W2:Y:S01]  /*14180*/  MUFU.TANH R162, R0 ;  /* 0x0000000000a27308 */ /* 0x0002a20000002400 */
[----:B------:R-:W-:Y:S08]  /*14190*/  HMMA.16816.F32.BF16 R4, R8, R72, R28 ;  /* 0x000000480804723c */ /* 0x000ff0000004181c */
[----:B------:R-:W-:Y:S01]  /*141a0*/  HMMA.16816.F32.BF16 R84, R16, R66, R32 ;  /* 0x000000421054723c */ /* 0x000fe20000041820 */
[----:B------:R-:W-:Y:S01]  /*141b0*/  LDSM.16.M88.4 R64, [R224+0x4800] ;  /* 0x00480000e040783b */ /* 0x000fe20000000200 */
[----:B-1----:R-:W-:-:S06]  /*141c0*/  FMUL.FTZ R0, R44, R3 ;  /* 0x000000032c007220 */ /* 0x002fcc0000410000 */
[C---:B------:R-:W-:Y:S01]  /*141d0*/  HMMA.16816.F32.BF16 R36, R24.reuse, R52, RZ ;  /* 0x000000341824723c */ /* 0x040fe200000418ff */
[----:B------:R1:W1:Y:S07]  /*141e0*/  MUFU.TANH R170, R0 ;  /* 0x0000000000aa7308 */ /* 0x00026e0000002400 */
[----:B------:R-:W-:Y:S01]  /*141f0*/  HMMA.16816.F32.BF16 R32, R24, R54, RZ ;  /* 0x000000361820723c */ /* 0x000fe200000418ff */
[----:B------:R-:W-:Y:S01]  /*14200*/  LDSM.16.M88.4 R52, [R135+0x4800] ;  /* 0x004800008734783b */ /* 0x000fe20000000200 */
[----:B-1----:R-:W-:-:S04]  /*14210*/  FMUL.FTZ R0, R45, R3 ;  /* 0x000000032d007220 */ /* 0x002fc80000410000 */
[----:B------:R1:W-:Y:S02]  /*14220*/  MUFU.TANH R165, R0 ;  /* 0x0000000000a57308 */ /* 0x0003e40000002400 */
[----:B------:R-:W-:Y:S01]  /*14230*/  HMMA.16816.F32.BF16 R28, R12, R76, R80 ;  /* 0x0000004c0c1c723c */ /* 0x000fe20000041850 */
[----:B------:R-:W-:Y:S01]  /*14240*/  LDSM.16.M88.4 R80, [R58+0x9000] ;  /* 0x009000003a50783b */ /* 0x000fe20000000200 */
[----:B-1----:R-:W-:-:S04]  /*14250*/  FMUL.FTZ R0, R46, R3 ;  /* 0x000000032e007220 */ /* 0x002fc80000410000 */
[----:B------:R1:W1:Y:S02]  /*14260*/  MUFU.TANH R161, R0 ;  /* 0x0000000000a17308 */ /* 0x0002640000002400 */
[----:B------:R-:W-:Y:S01]  /*14270*/  HMMA.16816.F32.BF16 R40, R8, R74, R40 ;  /* 0x0000004a0828723c */ /* 0x000fe20000041828 */
[----:B------:R-:W-:Y:S01]  /*14280*/  LDSM.16.M88.4 R72, [R134+0x9000] ;  /* 0x009000008648783b */ /* 0x000fe20000000200 */
[----:B-1----:R-:W-:-:S03]  /*14290*/  FMUL.FTZ R0, R47, R3 ;  /* 0x000000032f007220 */ /* 0x002fc60000410000 */
[----:B------:R-:W1:Y:S01]  /*142a0*/  LDSM.16.M88.4 R44, [R58+0x8000] ;  /* 0x008000003a2c783b */ /* 0x000e620000000200 */
[----:B------:R2:W1:Y:S02]  /*142b0*/  MUFU.TANH R166, R0 ;  /* 0x0000000000a67308 */ /* 0x0004640000002400 */
[C---:B------:R-:W-:Y:S08]  /*142c0*/  HMMA.16816.F32.BF16 R108, R16.reuse, R60, R36 ;  /* 0x0000003c106c723c */ /* 0x040ff00000041824 */
[----:B------:R-:W-:Y:S01]  /*142d0*/  HMMA.16816.F32.BF16 R100, R16, R62, R32 ;  /* 0x0000003e1064723c */ /* 0x000fe20000041820 */
[----:B------:R-:W-:Y:S01]  /*142e0*/  LDSM.16.M88.4 R60, [R135+0x5000] ;  /* 0x00500000873c783b */ /* 0x000fe20000000200 */
[----:B--2---:R-:W-:-:S06]  /*142f0*/  FMUL.FTZ R0, R4, R3 ;  /* 0x0000000304007220 */ /* 0x004fcc0000410000 */
[C---:B---3--:R-:W-:Y:S01]  /*14300*/  HMMA.16816.F32.BF16 R36, R24.reuse, R48, RZ ;  /* 0x000000301824723c */ /* 0x048fe200000418ff */
[----:B------:R2:W3:Y:S07]  /*14310*/  MUFU.TANH R178, R0 ;  /* 0x0000000000b27308 */ /* 0x0004ee0000002400 */
[----:B------:R-:W-:Y:S01]  /*14320*/  HMMA.16816.F32.BF16 R32, R24, R50, RZ ;  /* 0x000000321820723c */ /* 0x000fe200000418ff */
[----:B------:R-:W3:Y:S01]  /*14330*/  LDSM.16.M88.4 R48, [R134+0x8800] ;  /* 0x008800008630783b */ /* 0x000ee20000000200 */
[----:B--2---:R-:W-:-:S04]  /*14340*/  FMUL.FTZ R0, R5, R3 ;  /* 0x0000000305007220 */ /* 0x004fc80000410000 */
[----:B------:R2:W-:Y:S02]  /*14350*/  MUFU.TANH R177, R0 ;  /* 0x0000000000b17308 */ /* 0x0005e40000002400 */
[----:B--2---:R-:W-:-:S06]  /*14360*/  FMUL.FTZ R0, R6, R3 ;  /* 0x0000000306007220 */ /* 0x004fcc0000410000 */
[----:B------:R2:W2:Y:S02]  /*14370*/  MUFU.TANH R168, R0 ;  /* 0x0000000000a87308 */ /* 0x0004a40000002400 */
[----:B-1----:R-:W-:Y:S01]  /*14380*/  HMMA.16816.F32.BF16 R88, R16, R44, R36 ;  /* 0x0000002c1058723c */ /* 0x002fe20000041824 */
[----:B--2---:R-:W-:-:S07]  /*14390*/  FMUL.FTZ R0, R7, R3 ;  /* 0x0000000307007220 */ /* 0x004fce0000410000 */
[----:B------:R-:W-:Y:S01]  /*143a0*/  HMMA.16816.F32.BF16 R4, R8, R68, R28 ;  /* 0x000000440804723c */ /* 0x000fe2000004181c */
[----:B------:R1:W2:Y:S07]  /*143b0*/  MUFU.TANH R172, R0 ;  /* 0x0000000000ac7308 */ /* 0x0002ae0000002400 */
[----:B------:R-:W-:Y:S01]  /*143c0*/  HMMA.16816.F32.BF16 R28, R12, R78, R104 ;  /* 0x0000004e0c1c723c */ /* 0x000fe20000041868 */
[----:B-1----:R-:W-:-:S07]  /*143d0*/  FMUL.FTZ R0, R40, R3 ;  /* 0x0000000328007220 */ /* 0x002fce0000410000 */
[----:B------:R-:W-:Y:S01]  /*143e0*/  HMMA.16816.F32.BF16 R104, R16, R46, R32 ;  /* 0x0000002e1068723c */ /* 0x000fe20000041820 */
[----:B------:R-:W1:Y:S01]  /*143f0*/  LDSM.16.M88.4 R44, [R58+0x8800] ;  /* 0x008800003a2c783b */ /* 0x000e620000000200 */
[----:B------:R2:W1:Y:S02]  /*14400*/  MUFU.TANH R180, R0 ;  /* 0x0000000000b47308 */ /* 0x0004640000002400 */
[----:B--2---:R-:W-:-:S06]  /*14410*/  FMUL.FTZ R0, R41, R3 ;  /* 0x0000000329007220 */ /* 0x004fcc0000410000 */
[----:B------:R2:W-:Y:S06]  /*14420*/  MUFU.TANH R175, R0 ;  /* 0x0000000000af7308 */ /* 0x0005ec0000002400 */
[----:B------:R-:W-:Y:S01]  /*14430*/  HMMA.16816.F32.BF16 R36, R8, R70, R28 ;  /* 0x000000460824723c */ /* 0x000fe2000004181c */
[----:B--2---:R-:W-:-:S04]  /*14440*/  FMUL.FTZ R0, R42, R3 ;  /* 0x000000032a007220 */ /* 0x004fc80000410000 */
[----:B------:R2:W1:Y:S03]  /*14450*/  MUFU.TANH R171, R0 ;  /* 0x0000000000ab7308 */ /* 0x0004660000002400 */
[----:B---3--:R-:W-:Y:S01]  /*14460*/  HMMA.16816.F32.BF16 R32, R24, R48, RZ ;  /* 0x000000301820723c */ /* 0x008fe200000418ff */
[----:B--2---:R-:W-:-:S04]  /*14470*/  FMUL.FTZ R0, R43, R3 ;  /* 0x000000032b007220 */ /* 0x004fc80000410000 */
[----:B------:R2:W-:Y:S03]  /*14480*/  MUFU.TANH R176, R0 ;  /* 0x0000000000b07308 */ /* 0x0005e60000002400 */
[----:B------:R-:W-:Y:S01]  /*14490*/  HMMA.16816.F32.BF16 R28, R24, R50, RZ ;  /* 0x00000032181c723c */ /* 0x000fe200000418ff */
[----:B--2---:R-:W-:-:S04]  /*144a0*/  FMUL.FTZ R0, R4, R3 ;  /* 0x0000000304007220 */ /* 0x004fc80000410000 */
[----:B------:R2:W-:Y:S03]  /*144b0*/  MUFU.TANH R186, R0 ;  /* 0x0000000000ba7308 */ /* 0x0005e60000002400 */
[----:B------:R-:W-:Y:S01]  /*144c0*/  HMMA.16816.F32.BF16 R40, R12, R52, R96 ;  /* 0x000000340c28723c */ /* 0x000fe20000041860 */
[----:B--2---:R-:W-:-:S04]  /*144d0*/  FMUL.FTZ R0, R5, R3 ;  /* 0x0000000305007220 */ /* 0x004fc80000410000 */
[----:B------:R2:W-:Y:S02]  /*144e0*/  MUFU.TANH R185, R0 ;  /* 0x0000000000b97308 */ /* 0x0005e40000002400 */
[----:B--2---:R-:W-:-:S06]  /*144f0*/  FMUL.FTZ R0, R6, R3 ;  /* 0x0000000306007220 */ /* 0x004fcc0000410000 */
[----:B------:R2:W3:Y:S01]  /*14500*/  MUFU.TANH R174, R0 ;  /* 0x0000000000ae7308 */ /* 0x0004e20000002400 */
[----:B-1----:R-:W-:Y:S01]  /*14510*/  HMMA.16816.F32.BF16 R68, R16, R44, R32 ;  /* 0x0000002c1044723c */ /* 0x002fe20000041820 */
[----:B--2---:R-:W-:-:S04]  /*14520*/  SHF.R.S32.HI R0, RZ, 0x1f, R230 ;  /* 0x0000001fff007819 */ /* 0x004fc800000114e6 */
[----:B------:R-:W-:-:S04]  /*14530*/  LEA.HI R0, R0, R230, RZ, 0x2 ;  /* 0x000000e600007211 */ /* 0x000fc800078f10ff */
[----:B------:R-:W-:Y:S01]  /*14540*/  SHF.R.S32.HI R0, RZ, 0x2, R0 ;  /* 0x00000002ff007819 */ /* 0x000fe20000011400 */
[----:B------:R-:W-:Y:S01]  /*14550*/  HMMA.16816.F32.BF16 R76, R16, R46, R28 ;  /* 0x0000002e104c723c */ /* 0x000fe2000004181c */
[----:B------:R-:W1:Y:S03]  /*14560*/  LDSM.16.M88.4 R44, [R224+0x5000] ;  /* 0x00500000e02c783b */ /* 0x000e660000000200 */
[----:B------:R-:W-:Y:S02]  /*14570*/  IMAD R0, R232, 0x10, R0 ;  /* 0x00000010e8007824 */ /* 0x000fe400078e0200 */
[----:B------:R-:W-:Y:S02]  /*14580*/  FMUL.FTZ R2, R7, R3 ;  /* 0x0000000307027220 */ /* 0x000fe40000410000 */
[----:B------:R-:W-:Y:S01]  /*14590*/  HMMA.16816.F32.BF16 R48, R8, R64, R40 ;  /* 0x000000400830723c */ /* 0x000fe20000041828 */
[----:B------:R-:W-:Y:S01]  /*145a0*/  IADD3 R0, R0, 0x1, R235 ;  /* 0x0000000100007810 */ /* 0x000fe20007ffe0eb */
[----:B------:R2:W1:Y:S03]  /*145b0*/  MUFU.TANH R181, R2 ;  /* 0x0000000200b57308 */ /* 0x0004660000002400 */
[----:B------:R-:W-:-:S03]  /*145c0*/  IADD3 R0, R193, R0, -R173 ;  /* 0x00000000c1007210 */ /* 0x000fc60007ffe8ad */
[----:B------:R-:W-:Y:S02]  /*145d0*/  HMMA.16816.F32.BF16 R52, R12, R54, R92 ;  /* 0x000000360c34723c */ /* 0x000fe4000004185c */
[----:B------:R-:W-:Y:S01]  /*145e0*/  IMAD.IADD R6, R59, 0x1, R0 ;  /* 0x000000013b067824 */ /* 0x000fe200078e0200 */
[----:B------:R-:W-:Y:S01]  /*145f0*/  LOP3.LUT R0, R233, 0x6, RZ, 0xc0, !PT ;  /* 0x00000006e9007812 */ /* 0x000fe200078ec0ff */
[----:B--2---:R-:W-:-:S04]  /*14600*/  FMUL.FTZ R2, R36, R3 ;  /* 0x0000000324027220 */ /* 0x004fc80000410000 */
[C---:B------:R-:W-:Y:S01]  /*14610*/  HMMA.16816.F32.BF16 R28, R12.reuse, R60, R112 ;  /* 0x0000003c0c1c723c */ /* 0x040fe20000041870 */
[----:B------:R2:W1:Y:S01]  /*14620*/  MUFU.TANH R187, R2 ;  /* 0x0000000200bb7308 */ /* 0x0004620000002400 */
[-C--:B------:R-:W-:Y:S02]  /*14630*/  FMUL.FTZ R4, R38, R3.reuse ;  /* 0x0000000326047220 */ /* 0x080fe40000410000 */
[----:B------:R-:W-:Y:S02]  /*14640*/  IMAD.IADD R0, R214, 0x1, R0 ;  /* 0x00000001d6007824 */ /* 0x000fe400078e0200 */
[-C--:B------:R-:W-:Y:S02]  /*14650*/  FMUL.FTZ R7, R39, R3.reuse ;  /* 0x0000000327077220 */ /* 0x080fe40000410000 */
[----:B------:R-:W-:Y:S01]  /*14660*/  HMMA.16816.F32.BF16 R32, R12, R62, R84 ;  /* 0x0000003e0c20723c */ /* 0x000fe20000041854 */
[----:B------:R-:W1:Y:S01]  /*14670*/  LDSM.16.M88.4 R60, [R135+0x5800] ;  /* 0x00580000873c783b */ /* 0x000e620000000200 */
[----:B------:R-:W-:Y:S01]  /*14680*/  MUFU.TANH R179, R4 ;  /* 0x0000000400b37308 */ /* 0x000fe20000002400 */
[----:B--2---:R-:W-:-:S05]  /*14690*/  FMUL.FTZ R2, R37, R3 ;  /* 0x0000000325027220 */ /* 0x004fca0000410000 */
[----:B------:R-:W-:Y:S02]  /*146a0*/  HMMA.16816.F32.BF16 R36, R24, R72, RZ ;  /* 0x000000481824723c */ /* 0x000fe400000418ff */
[----:B------:R2:W-:Y:S01]  /*146b0*/  MUFU.TANH R183, R2 ;  /* 0x0000000200b77308 */ /* 0x0005e20000002400 */
[----:B------:R-:W-:-:S05]  /*146c0*/  IADD3 R5, R0, 0x8, RZ ;  /* 0x0000000800057810 */ /* 0x000fca0007ffe0ff */
[----:B------:R-:W-:Y:S01]  /*146d0*/  HMMA.16816.F32.BF16 R40, R8, R66, R52 ;  /* 0x000000420828723c */ /* 0x000fe20000041834 */
[----:B------:R-:W-:Y:S01]  /*146e0*/  LDSM.16.M88.4 R52, [R135+0x6000] ;  /* 0x006000008734783b */ /* 0x000fe20000000200 */
[----:B------:R1:W1:Y:S03]  /*146f0*/  MUFU.TANH R184, R7 ;  /* 0x0000000700b87308 */ /* 0x0002660000002400 */
[----:B------:R-:W-:Y:S01]  /*14700*/  LDSM.16.M88.4 R64, [R224+0x6800] ;  /* 0x00680000e040783b */ /* 0x000fe20000000200 */
[C---:B--2---:R-:W-:Y:S02]  /*14710*/  IADD3 R2, R6.reuse, 0x8, RZ ;  /* 0x0000000806027810 */ /* 0x044fe40007ffe0ff */
[-C--:B------:R-:W-:Y:S02]  /*14720*/  IMNMX R6, R6, R193.reuse, PT ;  /* 0x000000c106067217 */ /* 0x080fe40003800200 */
[----:B------:R-:W-:-:S02]  /*14730*/  IMNMX R4, R2, R193, PT ;  /* 0x000000c102047217 */ /* 0x000fc40003800200 */
[C---:B------:R-:W-:Y:S02]  /*14740*/  ISETP.GE.AND P1, PT, R5.reuse, R6, PT ;  /* 0x000000060500720c */ /* 0x040fe40003f26270 */
[----:B------:R-:W-:Y:S01]  /*14750*/  ISETP.GE.AND P5, PT, R5, R4, PT ;  /* 0x000000040500720c */ /* 0x000fe20003fa6270 */
[----:B------:R-:W-:Y:S01]  /*14760*/  FMUL.FTZ R5, R49, R3 ;  /* 0x0000000331057220 */ /* 0x000fe20000410000 */
[----:B------:R-:W-:-:S03]  /*14770*/  IADD3 R2, R0, 0x1, RZ ;  /* 0x0000000100027810 */ /* 0x000fc60007ffe0ff */
[----:B------:R2:W-:Y:S01]  /*14780*/  MUFU.TANH R173, R5 ;  /* 0x0000000500ad7308 */ /* 0x0005e20000002400 */
[----:B------:R-:W-:Y:S01]  /*14790*/  ISETP.GE.AND P4, PT, R2, R6, PT ;  /* 0x000000060200720c */ /* 0x000fe20003f86270 */
[----:B-1----:R-:W-:-:S03]  /*147a0*/  FMUL.FTZ R7, R48, R3 ;  /* 0x0000000330077220 */ /* 0x002fc60000410000 */
[----:B------:R-:W-:Y:S02]  /*147b0*/  FSEL R116, R164, -INF , !P4 ;  /* 0xff800000a4747808 */ /* 0x000fe40006000000 */
[----:B------:R-:W-:Y:S01]  /*147c0*/  ISETP.GE.AND P2, PT, R2, R4, PT ;  /* 0x000000040200720c */ /* 0x000fe20003f46270 */
[----:B--2---:R-:W-:-:S04]  /*147d0*/  FMUL.FTZ R5, R50, R3 ;  /* 0x0000000332057220 */ /* 0x004fc80000410000 */
[----:B------:R1:W-:Y:S01]  /*147e0*/  MUFU.TANH R164, R5 ;  /* 0x0000000500a47308 */ /* 0x0003e20000002400 */
[C---:B------:R-:W-:Y:S01]  /*147f0*/  IADD3 R2, R0.reuse, 0x9, RZ ;  /* 0x0000000900027810 */ /* 0x040fe20007ffe0ff */
[----:B------:R-:W-:Y:S01]  /*14800*/  HMMA.16816.F32.BF16 R84, R16, R80, R36 ;  /* 0x000000501054723c */ /* 0x000fe20000041824 */
[----:B------:R-:W2:Y:S01]  /*14810*/  LDSM.16.M88.4 R36, [R224+0x5800] ;  /* 0x00580000e024783b */ /* 0x000ea20000000200 */
[----:B------:R-:W-:Y:S02]  /*14820*/  ISETP.GE.AND P0, PT, R0, R4, PT ;  /* 0x000000040000720c */ /* 0x000fe40003f06270 */
[----:B------:R-:W-:Y:S01]  /*14830*/  ISETP.GE.AND P3, PT, R2, R6, PT ;  /* 0x000000060200720c */ /* 0x000fe20003f66270 */
[----:B-1----:R-:W-:-:S03]  /*14840*/  FMUL.FTZ R5, R51, R3 ;  /* 0x0000000333057220 */ /* 0x002fc60000410000 */
[----:B------:R-:W-:Y:S01]  /*14850*/  HMMA.16816.F32.BF16 R48, R8, R44, R28 ;  /* 0x0000002c0830723c */ /* 0x000fe2000004181c */
[----:B------:R-:W-:Y:S02]  /*14860*/  ISETP.GE.AND P6, PT, R2, R4, PT ;  /* 0x000000040200720c */ /* 0x000fe40003fc6270 */
[----:B------:R-:W-:Y:S01]  /*14870*/  IADD3 R2, R0, 0x10, RZ ;  /* 0x0000001000027810 */ /* 0x000fe20007ffe0ff */
[----:B------:R1:W1:Y:S01]  /*14880*/  MUFU.TANH R182, R7 ;  /* 0x0000000700b67308 */ /* 0x0002620000002400 */
[----:B------:R-:W-:Y:S02]  /*14890*/  FSEL R112, R201, -INF , !P0 ;  /* 0xff800000c9707808 */ /* 0x000fe40004000000 */
[C---:B------:R-:W-:Y:S02]  /*148a0*/  ISETP.GE.AND P0, PT, R2.reuse, R6, PT ;  /* 0x000000060200720c */ /* 0x040fe40003f06270 */
[----:B------:R-:W-:Y:S02]  /*148b0*/  ISETP.GE.AND P4, PT, R2, R4, PT ;  /* 0x000000040200720c */ /* 0x000fe40003f86270 */
[----:B------:R-:W-:-:S02]  /*148c0*/  IADD3 R2, R0, 0x11, RZ ;  /* 0x0000001100027810 */ /* 0x000fc40007ffe0ff */
[----:B----4-:R-:W-:Y:S02]  /*148d0*/  FSEL R97, R199, -INF , !P2 ;  /* 0xff800000c7617808 */ /* 0x010fe40005000000 */
[----:B------:R-:W-:Y:S02]  /*148e0*/  FSEL R119, R163, -INF , !P1 ;  /* 0xff800000a3777808 */ /* 0x000fe40004800000 */
[----:B------:R-:W-:Y:S01]  /*148f0*/  FSEL R121, R153, -INF , !P0 ;  /* 0xff80000099797808 */ /* 0x000fe20004000000 */
[----:B-1----:R-:W-:Y:S01]  /*14900*/  FMUL.FTZ R7, R41, R3 ;  /* 0x0000000329077220 */ /* 0x002fe20000410000 */
[C---:B------:R-:W-:Y:S02]  /*14910*/  ISETP.GE.AND P2, PT, R2.reuse, R6, PT ;  /* 0x000000060200720c */ /* 0x040fe40003f46270 */
[----:B------:R-:W-:Y:S01]  /*14920*/  ISETP.GE.AND P1, PT, R2, R4, PT ;  /* 0x000000040200720c */ /* 0x000fe20003f26270 */
[----:B------:R1:W-:Y:S01]  /*14930*/  MUFU.TANH R153, R7 ;  /* 0x0000000700997308 */ /* 0x0003e20000002400 */
[----:B------:R-:W-:Y:S01]  /*14940*/  IADD3 R2, R0, 0x18, RZ ;  /* 0x0000001800027810 */ /* 0x000fe20007ffe0ff */
[----:B------:R-:W-:Y:S01]  /*14950*/  HMMA.16816.F32.BF16 R32, R8, R46, R32 ;  /* 0x0000002e0820723c */ /* 0x000fe20000041820 */
[----:B------:R-:W-:-:S02]  /*14960*/  FSEL R113, R154, -INF , !P5 ;  /* 0xff8000009a717808 */ /* 0x000fc40006800000 */
[----:B------:R-:W-:-:S03]  /*14970*/  FSEL R118, R198, -INF , !P3 ;  /* 0xff800000c6767808 */ /* 0x000fc60005800000 */
[----:B------:R4:W2:Y:S01]  /*14980*/  MUFU.TANH R163, R5 ;  /* 0x0000000500a37308 */ /* 0x0008a20000002400 */
[----:B------:R-:W-:Y:S01]  /*14990*/  FSEL R117, R146, -INF , !P4 ;  /* 0xff80000092757808 */ /* 0x000fe20006000000 */
[----:B------:R-:W-:Y:S01]  /*149a0*/  HMMA.16816.F32.BF16 R28, R12, R60, R108 ;  /* 0x0000003c0c1c723c */ /* 0x000fe2000004186c */
[C---:B------:R-:W-:Y:S01]  /*149b0*/  ISETP.GE.AND P5, PT, R2.reuse, R6, PT ;  /* 0x000000060200720c */ /* 0x040fe20003fa6270 */
[-C--:B-1----:R-:W-:Y:S01]  /*149c0*/  FMUL.FTZ R7, R43, R3.reuse ;  /* 0x000000032b077220 */ /* 0x082fe20000410000 */
[----:B------:R-:W-:Y:S02]  /*149d0*/  ISETP.GE.AND P3, PT, R2, R4, PT ;  /* 0x000000040200720c */ /* 0x000fe40003f66270 */
[----:B------:R-:W-:Y:S01]  /*149e0*/  IADD3 R2, R0, 0x20, RZ ;  /* 0x0000002000027810 */ /* 0x000fe20007ffe0ff */
[----:B------:R1:W-:Y:S01]  /*149f0*/  MUFU.TANH R146, R7 ;  /* 0x0000000700927308 */ /* 0x0003e20000002400 */
[----:B----4-:R-:W-:Y:S01]  /*14a00*/  FMUL.FTZ R5, R40, R3 ;  /* 0x0000000328057220 */ /* 0x010fe20000410000 */
[----:B------:R-:W-:-:S06]  /*14a10*/  FSEL R123, R147, -INF , !P2 ;  /* 0xff800000937b7808 */ /* 0x000fcc0005000000 */
[----:B------:R4:W2:Y:S01]  /*14a20*/  MUFU.TANH R154, R5 ;  /* 0x00000005009a7308 */ /* 0x0008a20000002400 */
[----:B------:R-:W-:Y:S02]  /*14a30*/  FSEL R122, R137, -INF , !P5 ;  /* 0xff800000897a7808 */ /* 0x000fe40006800000 */
[----:B------:R-:W-:Y:S01]  /*14a40*/  ISETP.GE.AND P4, PT, R2, R6, PT ;  /* 0x000000060200720c */ /* 0x000fe20003f86270 */
[----:B-1----:R-:W-:Y:S01]  /*14a50*/  FMUL.FTZ R7, R48, R3 ;  /* 0x0000000330077220 */ /* 0x002fe20000410000 */
[----:B------:R-:W-:Y:S02]  /*14a60*/  ISETP.GE.AND P2, PT, R2, R4, PT ;  /* 0x000000040200720c */ /* 0x000fe40003f46270 */
[----:B------:R-:W-:Y:S01]  /*14a70*/  FSEL R98, R197, -INF , !P6 ;  /* 0xff800000c5627808 */ /* 0x000fe20007000000 */
[----:B------:R1:W-:Y:S01]  /*14a80*/  MUFU.TANH R137, R7 ;  /* 0x0000000700897308 */ /* 0x0003e20000002400 */
[C---:B------:R-:W-:Y:S02]  /*14a90*/  IADD3 R2, R0.reuse, 0x21, RZ ;  /* 0x0000002100027810 */ /* 0x040fe40007ffe0ff */
[----:B----4-:R-:W-:-:S02]  /*14aa0*/  IADD3 R5, R0, 0x19, RZ ;  /* 0x0000001900057810 */ /* 0x010fc40007ffe0ff */
[----:B------:R-:W-:Y:S02]  /*14ab0*/  FSEL R114, R192, -INF , !P1 ;  /* 0xff800000c0727808 */ /* 0x000fe40004800000 */
[C---:B------:R-:W-:Y:S02]  /*14ac0*/  ISETP.GE.AND P6, PT, R5.reuse, R6, PT ;  /* 0x000000060500720c */ /* 0x040fe40003fc6270 */
[----:B------:R-:W-:Y:S01]  /*14ad0*/  ISETP.GE.AND P0, PT, R5, R4, PT ;  /* 0x000000040500720c */ /* 0x000fe20003f06270 */
[-C--:B------:R-:W-:Y:S01]  /*14ae0*/  FMUL.FTZ R5, R42, R3.reuse ;  /* 0x000000032a057220 */ /* 0x080fe20000410000 */
[----:B------:R-:W-:Y:S01]  /*14af0*/  FSEL R115, R144, -INF , !P3 ;  /* 0xff80000090737808 */ /* 0x000fe20005800000 */
[----:B-1----:R-:W-:Y:S01]  /*14b00*/  FMUL.FTZ R7, R49, R3 ;  /* 0x0000000331077220 */ /* 0x002fe20000410000 */
[----:B------:R-:W-:Y:S01]  /*14b10*/  ISETP.GE.AND P1, PT, R2, R6, PT ;  /* 0x000000060200720c */ /* 0x000fe20003f26270 */
[----:B------:R1:W4:Y:S01]  /*14b20*/  MUFU.TANH R147, R5 ;  /* 0x0000000500937308 */ /* 0x0003220000002400 */
[----:B------:R-:W-:Y:S01]  /*14b30*/  FSEL R108, R126, -INF , !P2 ;  /* 0xff8000007e6c7808 */ /* 0x000fe20005000000 */
[----:B------:R-:W-:Y:S01]  /*14b40*/  HMMA.16816.F32.BF16 R44, R12, R62, R100 ;  /* 0x0000003e0c2c723c */ /* 0x000fe20000041864 */
[----:B------:R-:W-:Y:S01]  /*14b50*/  FSEL R126, R136, -INF , !P1 ;  /* 0xff800000887e7808 */ /* 0x000fe20004800000 */
[----:B------:R-:W2:Y:S04]  /*14b60*/  LDSM.16.M88.4 R60, [R224+0x6000] ;  /* 0x00600000e03c783b */ /* 0x000ea80000000200 */
[----:B------:R3:W-:Y:S01]  /*14b70*/  MUFU.TANH R144, R7 ;  /* 0x0000000700907308 */ /* 0x0007e20000002400 */
[----:B------:R-:W-:-:S02]  /*14b80*/  FSEL R120, R196, -INF , !P6 ;  /* 0xff800000c4787808 */ /* 0x000fc40007000000 */
[----:B------:R-:W-:Y:S02]  /*14b90*/  ISETP.GE.AND P5, PT, R2, R4, PT ;  /* 0x000000040200720c */ /* 0x000fe40003fa6270 */
[----:B-1----:R-:W-:Y:S01]  /*14ba0*/  IADD3 R5, R0, 0x28, RZ ;  /* 0x0000002800057810 */ /* 0x002fe20007ffe0ff */
[----:B---3--:R-:W-:-:S03]  /*14bb0*/  FMUL.FTZ R7, R50, R3 ;  /* 0x0000000332077220 */ /* 0x008fc60000410000 */
[C---:B------:R-:W-:Y:S01]  /*14bc0*/  ISETP.GE.AND P3, PT, R5.reuse, R6, PT ;  /* 0x000000060500720c */ /* 0x040fe20003f66270 */
[----:B------:R1:W3:Y:S01]  /*14bd0*/  MUFU.TANH R136, R7 ;  /* 0x0000000700887308 */ /* 0x0002e20000002400 */
[----:B------:R-:W-:Y:S02]  /*14be0*/  ISETP.GE.AND P6, PT, R5, R4, PT ;  /* 0x000000040500720c */ /* 0x000fe40003fc6270 */
[C---:B------:R-:W-:Y:S02]  /*14bf0*/  IADD3 R2, R0.reuse, 0x29, RZ ;  /* 0x0000002900027810 */ /* 0x040fe40007ffe0ff */
[----:B------:R-:W-:Y:S02]  /*14c00*/  IADD3 R5, R0, 0x30, RZ ;  /* 0x0000003000057810 */ /* 0x000fe40007ffe0ff */
[----:B------:R-:W-:Y:S02]  /*14c10*/  FSEL R125, R125, -INF , !P0 ;  /* 0xff8000007d7d7808 */ /* 0x000fe40004000000 */
[----:B------:R-:W-:-:S02]  /*14c20*/  FSEL R127, R127, -INF , !P4 ;  /* 0xff8000007f7f7808 */ /* 0x000fc40006000000 */
[----:B------:R-:W-:Y:S01]  /*14c30*/  FSEL R109, R131, -INF , !P5 ;  /* 0xff800000836d7808 */ /* 0x000fe20006800000 */
[----:B-1----:R-:W-:Y:S02]  /*14c40*/  FMUL.FTZ R7, R51, R3 ;  /* 0x0000000333077220 */ /* 0x002fe40000410000 */
[----:B------:R-:W1:Y:S01]  /*14c50*/  LDSM.16.M88.4 R48, [R135+0x6800] ;  /* 0x006800008730783b */ /* 0x000e620000000200 */
[C---:B------:R-:W-:Y:S01]  /*14c60*/  ISETP.GE.AND P0, PT, R2.reuse, R6, PT ;  /* 0x000000060200720c */ /* 0x040fe20003f06270 */
[----:B------:R3:W1:Y:S01]  /*14c70*/  MUFU.TANH R131, R7 ;  /* 0x0000000700837308 */ /* 0x0006620000002400 */
[----:B------:R-:W-:Y:S01]  /*14c80*/  ISETP.GE.AND P4, PT, R2, R4, PT ;  /* 0x000000040200720c */ /* 0x000fe20003f86270 */
[----:B--2---:R-:W-:Y:S01]  /*14c90*/  HMMA.16816.F32.BF16 R28, R8, R36, R28 ;  /* 0x00000024081c723c */ /* 0x004fe2000004181c */
[C---:B------:R-:W-:Y:S02]  /*14ca0*/  ISETP.GE.AND P2, PT, R5.reuse, R6, PT ;  /* 0x000000060500720c */ /* 0x040fe40003f46270 */
[----:B------:R-:W-:-:S02]  /*14cb0*/  ISETP.GE.AND P1, PT, R5, R4, PT ;  /* 0x000000040500720c */ /* 0x000fc40003f26270 */
[C---:B------:R-:W-:Y:S02]  /*14cc0*/  IADD3 R2, R0.reuse, 0x31, RZ ;  /* 0x0000003100027810 */ /* 0x040fe40007ffe0ff */
[----:B------:R-:W-:Y:S02]  /*14cd0*/  IADD3 R5, R0, 0x38, RZ ;  /* 0x0000003800057810 */ /* 0x000fe40007ffe0ff */
[----:B------:R-:W-:Y:S02]  /*14ce0*/  FSEL R101, R190, -INF , !P6 ;  /* 0xff800000be657808 */ /* 0x000fe40007000000 */
[----:B------:R-:W-:Y:S01]  /*14cf0*/  FSEL R111, R191, -INF , !P0 ;  /* 0xff800000bf6f7808 */ /* 0x000fe20004000000 */
[----:B---3--:R-:W-:Y:S01]  /*14d00*/  FMUL.FTZ R7, R32, R3 ;  /* 0x0000000320077220 */ /* 0x008fe20000410000 */
[-C--:B------:R-:W-:Y:S02]  /*14d10*/  ISETP.GE.AND P5, PT, R2, R6.reuse, PT ;  /* 0x000000060200720c */ /* 0x080fe40003fa6270 */
[C---:B------:R-:W-:Y:S01]  /*14d20*/  ISETP.GE.AND P6, PT, R5.reuse, R6, PT ;  /* 0x000000060500720c */ /* 0x040fe20003fc6270 */
[----:B------:R2:W3:Y:S01]  /*14d30*/  MUFU.TANH R110, R7 ;  /* 0x00000007006e7308 */ /* 0x0004e20000002400 */
[----:B------:R-:W-:-:S02]  /*14d40*/  ISETP.GE.AND P0, PT, R5, R4, PT ;  /* 0x000000040500720c */ /* 0x000fc40003f06270 */
[----:B------:R-:W-:Y:S01]  /*14d50*/  IADD3 R5, R0, 0x40, RZ ;  /* 0x0000004000057810 */ /* 0x000fe20007ffe0ff */
[----:B------:R-:W-:Y:S01]  /*14d60*/  HMMA.16816.F32.BF16 R40, R12, R52, R88 ;  /* 0x000000340c28723c */ /* 0x000fe20000041858 */
[----:B------:R-:W-:Y:S02]  /*14d70*/  FSEL R128, R128, -INF , !P1 ;  /* 0xff80000080807808 */ /* 0x000fe40004800000 */
[----:B------:R-:W-:Y:S02]  /*14d80*/  FSEL R139, R139, -INF , !P5 ;  /* 0xff8000008b8b7808 */ /* 0x000fe40006800000 */
[C---:B------:R-:W-:Y:S02]  /*14d90*/  ISETP.GE.AND P1, PT, R5.reuse, R6, PT ;  /* 0x000000060500720c */ /* 0x040fe40003f26270 */
[----:B------:R-:W-:Y:S01]  /*14da0*/  ISETP.GE.AND P5, PT, R5, R4, PT ;  /* 0x000000040500720c */ /* 0x000fe20003fa6270 */
[-C--:B--2---:R-:W-:Y:S02]  /*14db0*/  FMUL.FTZ R7, R33, R3.reuse ;  /* 0x0000000321077220 */ /* 0x084fe40000410000 */
[----:B------:R-:W-:-:S02]  /*14dc0*/  FMUL.FTZ R5, R34, R3 ;  /* 0x0000000322057220 */ /* 0x000fc40000410000 */
[----:B------:R2:W-:Y:S01]  /*14dd0*/  MUFU.TANH R103, R7 ;  /* 0x0000000700677308 */ /* 0x0005e20000002400 */
[----:B------:R-:W-:Y:S02]  /*14de0*/  FSEL R130, R130, -INF , !P3 ;  /* 0xff80000082827808 */ /* 0x000fe40005800000 */
[----:B------:R-:W-:Y:S02]  /*14df0*/  ISETP.GE.AND P3, PT, R2, R4, PT ;  /* 0x000000040200720c */ /* 0x000fe40003f66270 */
[----:B------:R-:W-:Y:S02]  /*14e00*/  IADD3 R2, R0, 0x39, RZ ;  /* 0x0000003900027810 */ /* 0x000fe40007ffe0ff */
[----:B------:R-:W-:Y:S01]  /*14e10*/  FSEL R129, R129, -INF , !P4 ;  /* 0xff80000081817808 */ /* 0x000fe20006000000 */
[----:B------:R1:W1:Y:S01]  /*14e20*/  MUFU.TANH R102, R5 ;  /* 0x0000000500667308 */ /* 0x0002620000002400 */
[----:B--2---:R-:W-:Y:S02]  /*14e30*/  FMUL.FTZ R7, R35, R3 ;  /* 0x0000000323077220 */ /* 0x004fe40000410000 */
[----:B------:R-:W-:Y:S01]  /*14e40*/  HMMA.16816.F32.BF16 R32, R12, R54, R104 ;  /* 0x000000360c20723c */ /* 0x000fe20000041868 */
[----:B------:R-:W-:-:S02]  /*14e50*/  ISETP.GE.AND P4, PT, R2, R6, PT ;  /* 0x000000060200720c */ /* 0x000fc40003f86270 */
[----:B------:R-:W-:Y:S02]  /*14e60*/  FSEL R140, R140, -INF , !P2 ;  /* 0xff8000008c8c7808 */ /* 0x000fe40005000000 */
[----:B-1----:R-:W-:Y:S02]  /*14e70*/  IADD3 R5, R0, 0x48, RZ ;  /* 0x0000004800057810 */ /* 0x002fe40007ffe0ff */
[----:B------:R-:W-:Y:S02]  /*14e80*/  FSEL R132, R132, -INF , !P0 ;  /* 0xff80000084847808 */ /* 0x000fe40004000000 */
[----:B------:R-:W-:Y:S02]  /*14e90*/  FSEL R138, R138, -INF , !P4 ;  /* 0xff8000008a8a7808 */ /* 0x000fe40006000000 */
[----:B------:R-:W-:Y:S02]  /*14ea0*/  ISETP.GE.AND P2, PT, R2, R4, PT ;  /* 0x000000040200720c */ /* 0x000fe40003f46270 */
[----:B------:R-:W-:-:S02]  /*14eb0*/  ISETP.GE.AND P0, PT, R5, R6, PT ;  /* 0x000000060500720c */ /* 0x000fc40003f06270 */
[----:B------:R-:W-:Y:S01]  /*14ec0*/  ISETP.GE.AND P4, PT, R5, R4, PT ;  /* 0x000000040500720c */ /* 0x000fe20003f86270 */
[----:B------:R-:W-:Y:S01]  /*14ed0*/  FMUL.FTZ R5, R28, R3 ;  /* 0x000000031c057220 */ /* 0x000fe20000410000 */
[----:B------:R-:W-:Y:S01]  /*14ee0*/  IADD3 R2, R0, 0x41, RZ ;  /* 0x0000004100027810 */ /* 0x000fe20007ffe0ff */
[----:B------:R1:W2:Y:S01]  /*14ef0*/  MUFU.TANH R100, R7 ;  /* 0x0000000700647308 */ /* 0x0002a20000002400 */
[----:B------:R-:W-:Y:S02]  /*14f00*/  FSEL R133, R133, -INF , !P3 ;  /* 0xff80000085857808 */ /* 0x000fe40005800000 */
[----:B------:R-:W-:Y:S01]  /*14f10*/  ISETP.GE.AND P3, PT, R2, R6, PT ;  /* 0x000000060200720c */ /* 0x000fe20003f66270 */
[----:B------:R-:W-:Y:S04]  /*14f20*/  HMMA.16816.F32.BF16 R36, R8, R38, R44 ;  /* 0x000000260824723c */ /* 0x000fe8000004182c */
[----:B------:R2:W2:Y:S01]  /*14f30*/  MUFU.TANH R99, R5 ;  /* 0x0000000500637308 */ /* 0x0004a20000002400 */
[----:B------:R-:W-:-:S02]  /*14f40*/  FSEL R141, R141, -INF , !P5 ;  /* 0xff8000008d8d7808 */ /* 0x000fc40006800000 */
[----:B------:R-:W-:Y:S01]  /*14f50*/  FSEL R148, R148, -INF , !P3 ;  /* 0xff80000094947808 */ /* 0x000fe20005800000 */
[----:B------:R-:W-:Y:S01]  /*14f60*/  HMMA.16816.F32.BF16 R44, R8, R60, R40 ;  /* 0x0000003c082c723c */ /* 0x000fe20000041828 */
[----:B-1----:R-:W-:-:S04]  /*14f70*/  FMUL.FTZ R7, R29, R3 ;  /* 0x000000031d077220 */ /* 0x002fc80000410000 */
[----:B------:R1:W-:Y:S01]  /*14f80*/  MUFU.TANH R96, R7 ;  /* 0x0000000700607308 */ /* 0x0003e20000002400 */
[----:B--2---:R-:W-:Y:S02]  /*14f90*/  IADD3 R5, R0, 0x50, RZ ;  /* 0x0000005000057810 */ /* 0x004fe40007ffe0ff */
[----:B------:R-:W-:Y:S01]  /*14fa0*/  HMMA.16816.F32.BF16 R40, R12, R48, R68 ;  /* 0x000000300c28723c */ /* 0x000fe20000041844 */
[----:B------:R-:W-:Y:S01]  /*14fb0*/  FSEL R143, R143, -INF , !P6 ;  /* 0xff8000008f8f7808 */ /* 0x000fe20007000000 */
[----:B------:R-:W-:Y:S01]  /*14fc0*/  LDSM.16.M88.4 R68, [R135+0x7000] ;  /* 0x007000008744783b */ /* 0x000fe20000000200 */
[C---:B------:R-:W-:Y:S02]  /*14fd0*/  ISETP.GE.AND P5, PT, R5.reuse, R6, PT ;  /* 0x000000060500720c */ /* 0x040fe40003fa6270 */
[----:B------:R-:W-:Y:S01]  /*14fe0*/  ISETP.GE.AND P3, PT, R5, R4, PT ;  /* 0x000000040500720c */ /* 0x000fe20003f66270 */
[-C--:B------:R-:W-:Y:S02]  /*14ff0*/  FMUL.FTZ R5, R30, R3.reuse ;  /* 0x000000031e057220 */ /* 0x080fe40000410000 */
[----:B-1----:R-:W-:-:S02]  /*15000*/  FMUL.FTZ R7, R31, R3 ;  /* 0x000000031f077220 */ /* 0x002fc40000410000 */
[----:B------:R-:W-:Y:S01]  /*15010*/  HMMA.16816.F32.BF16 R28, R8, R62, R32 ;  /* 0x0000003e081c723c */ /* 0x000fe20000041820 */
[----:B------:R-:W1:Y:S01]  /*15020*/  LDSM.16.M88.4 R32, [R134+0x9800] ;  /* 0x009800008620783b */ /* 0x000e620000000200 */
[----:B------:R-:W-:Y:S02]  /*15030*/  ISETP.GE.AND P6, PT, R2, R4, PT ;  /* 0x000000040200720c */ /* 0x000fe40003fc6270 */
[----:B------:R-:W-:Y:S01]  /*15040*/  IADD3 R2, R0, 0x49, RZ ;  /* 0x0000004900027810 */ /* 0x000fe20007ffe0ff */
[----:B------:R2:W1:Y:S01]  /*15050*/  MUFU.TANH R95, R5 ;  /* 0x00000005005f7308 */ /* 0x0004620000002400 */
[----:B------:R-:W-:Y:S01]  /*15060*/  FSEL R142, R142, -INF , !P2 ;  /* 0xff8000008e8e7808 */ /* 0x000fe20005000000 */
[----:B------:R-:W-:Y:S01]  /*15070*/  LDSM.16.M88.4 R60, [R224+0x7000] ;  /* 0x00700000e03c783b */ /* 0x000fe20000000200 */
[----:B------:R-:W-:Y:S02]  /*15080*/  FSEL R149, R149, -INF , !P1 ;  /* 0xff80000095957808 */ /* 0x000fe40004800000 */
[----:B------:R-:W-:-:S02]  /*15090*/  ISETP.GE.AND P2, PT, R2, R6, PT ;  /* 0x000000060200720c */ /* 0x000fc40003f46270 */
[----:B------:R-:W-:Y:S02]  /*150a0*/  ISETP.GE.AND P1, PT, R2, R4, PT ;  /* 0x000000040200720c */ /* 0x000fe40003f26270 */
[----:B------:R-:W-:Y:S02]  /*150b0*/  IADD3 R2, R0, 0x51, RZ ;  /* 0x0000005100027810 */ /* 0x000fe40007ffe0ff */
[----:B------:R-:W-:Y:S02]  /*150c0*/  FSEL R145, R145, -INF , !P6 ;  /* 0xff80000091917808 */ /* 0x000fe40007000000 */
[----:B------:R-:W-:Y:S02]  /*150d0*/  FSEL R150, R150, -INF , !P0 ;  /* 0xff80000096967808 */ /* 0x000fe40004000000 */
[----:B--2---:R-:W-:Y:S02]  /*150e0*/  IADD3 R5, R0, 0x58, RZ ;  /* 0x0000005800057810 */ /* 0x004fe40007ffe0ff */
[----:B------:R-:W-:-:S02]  /*150f0*/  FSEL R104, R188, -INF , !P4 ;  /* 0xff800000bc687808 */ /* 0x000fc40006000000 */
[----:B------:R-:W-:Y:S01]  /*15100*/  FSEL R105, R189, -INF , !P2 ;  /* 0xff800000bd697808 */ /* 0x000fe20005000000 */
[----:B------:R-:W-:Y:S01]  /*15110*/  HMMA.16816.F32.BF16 R52, R8, R64, R40 ;  /* 0x000000400834723c */ /* 0x000fe20000041828 */
[C---:B------:R-:W-:Y:S02]  /*15120*/  ISETP.GE.AND P6, PT, R2.reuse, R6, PT ;  /* 0x000000060200720c */ /* 0x040fe40003fc6270 */
[----:B------:R-:W-:Y:S02]  /*15130*/  ISETP.GE.AND P0, PT, R2, R4, PT ;  /* 0x000000040200720c */ /* 0x000fe40003f06270 */
[C---:B------:R-:W-:Y:S02]  /*15140*/  ISETP.GE.AND P4, PT, R5.reuse, R6, PT ;  /* 0x000000060500720c */ /* 0x040fe40003f86270 */
[----:B------:R-:W-:Y:S01]  /*15150*/  ISETP.GE.AND P2, PT, R5, R4, PT ;  /* 0x000000040500720c */ /* 0x000fe20003f46270 */
[----:B------:R-:W-:Y:S01]  /*15160*/  HMMA.16816.F32.BF16 R40, R24, R74, RZ ;  /* 0x0000004a1828723c */ /* 0x000fe200000418ff */
[C---:B------:R-:W-:Y:S01]  /*15170*/  IADD3 R2, R0.reuse, 0x59, RZ ;  /* 0x0000005900027810 */ /* 0x040fe20007ffe0ff */
[----:B------:R-:W2:Y:S01]  /*15180*/  LDSM.16.M88.4 R72, [R58+0x9800] ;  /* 0x009800003a48783b */ /* 0x000ea20000000200 */
        /* <DEDUP_REMOVED lines=8> */
[----:B------:R-:W-:Y:S01]  /*15210*/  ISETP.GE.AND P6, PT, R5, R4, PT ;  /* 0x000000040500720c */ /* 0x000fe20003fc6270 */
[----:B------:R1:W1:Y:S01]  /*15220*/  MUFU.TANH R94, R7 ;  /* 0x00000007005e7308 */ /* 0x0002620000002400 */
[C---:B------:R-:W-:Y:S02]  /*15230*/  IADD3 R2, R0.reuse, 0x61, RZ ;  /* 0x0000006100027810 */ /* 0x040fe40007ffe0ff */
[----:B------:R-:W-:Y:S02]  /*15240*/  IADD3 R5, R0, 0x68, RZ ;  /* 0x0000006800057810 */ /* 0x000fe40007ffe0ff */
[----:B------:R-:W-:Y:S02]  /*15250*/  FSEL R152, R152, -INF , !P0 ;  /* 0xff80000098987808 */ /* 0x000fe40004000000 */
[----:B------:R-:W-:-:S02]  /*15260*/  FSEL R151, R151, -INF , !P2 ;  /* 0xff80000097977808 */ /* 0x000fc40005000000 */
[----:B------:R-:W-:Y:S02]  /*15270*/  FSEL R155, R155, -INF , !P1 ;  /* 0xff8000009b9b7808 */ /* 0x000fe40004800000 */
[-C--:B------:R-:W-:Y:S02]  /*15280*/  ISETP.GE.AND P0, PT, R2, R6.reuse, PT ;  /* 0x000000060200720c */ /* 0x080fe40003f06270 */
[C---:B------:R-:W-:Y:S01]  /*15290*/  ISETP.GE.AND P2, PT, R5.reuse, R6, PT ;  /* 0x000000060500720c */ /* 0x040fe20003f46270 */
[----:B-1----:R-:W-:Y:S01]  /*152a0*/  FMUL.FTZ R7, R36, R3 ;  /* 0x0000000324077220 */ /* 0x002fe20000410000 */
[----:B------:R-:W-:Y:S02]  /*152b0*/  ISETP.GE.AND P1, PT, R5, R4, PT ;  /* 0x000000040500720c */ /* 0x000fe40003f26270 */
[----:B------:R-:W-:Y:S01]  /*152c0*/  IADD3 R5, R0, 0x70, RZ ;  /* 0x0000007000057810 */ /* 0x000fe20007ffe0ff */
[----:B------:R1:W-:Y:S01]  /*152d0*/  MUFU.TANH R23, R7 ;  /* 0x0000000700177308 */ /* 0x0003e20000002400 */
[----:B------:R-:W-:-:S02]  /*152e0*/  FSEL R157, R157, -INF , !P6 ;  /* 0xff8000009d9d7808 */ /* 0x000fc40007000000 */
[----:B------:R-:W-:Y:S02]  /*152f0*/  FSEL R167, R167, -INF , !P0 ;  /* 0xff800000a7a77808 */ /* 0x000fe40004000000 */
[C---:B------:R-:W-:Y:S02]  /*15300*/  ISETP.GE.AND P6, PT, R5.reuse, R6, PT ;  /* 0x000000060500720c */ /* 0x040fe40003fc6270 */
[-C--:B------:R-:W-:Y:S01]  /*15310*/  ISETP.GE.AND P0, PT, R5, R4.reuse, PT ;  /* 0x000000040500720c */ /* 0x080fe20003f06270 */
[-C--:B------:R-:W-:Y:S01]  /*15320*/  FMUL.FTZ R5, R46, R3.reuse ;  /* 0x000000032e057220 */ /* 0x080fe20000410000 */
[----:B------:R-:W-:Y:S02]  /*15330*/  FSEL R160, R160, -INF , !P4 ;  /* 0xff800000a0a07808 */ /* 0x000fe40006000000 */
[----:B------:R-:W-:Y:S01]  /*15340*/  ISETP.GE.AND P4, PT, R2, R4, PT ;  /* 0x000000040200720c */ /* 0x000fe20003f86270 */
[-C--:B-1----:R-:W-:Y:S02]  /*15350*/  FMUL.FTZ R7, R37, R3.reuse ;  /* 0x0000000325077220 */ /* 0x082fe40000410000 */
[----:B------:R-:W-:-:S02]  /*15360*/  FMUL.FTZ R2, R38, R3 ;  /* 0x0000000326027220 */ /* 0x000fc40000410000 */
[----:B------:R1:W-:Y:S01]  /*15370*/  MUFU.TANH R93, R7 ;  /* 0x00000007005d7308 */ /* 0x0003e20000002400 */
[----:B------:R-:W-:Y:S07]  /*15380*/  HMMA.16816.F32.BF16 R48, R12, R50, R76 ;  /* 0x000000320c30723c */ /* 0x000fee000004184c */
[----:B------:R2:W-:Y:S01]  /*15390*/  MUFU.TANH R89, R5 ;  /* 0x0000000500597308 */ /* 0x0005e20000002400 */
[----:B------:R-:W-:Y:S01]  /*153a0*/  HMMA.16816.F32.BF16 R76, R24, R34, RZ ;  /* 0x00000022184c723c */ /* 0x000fe200000418ff */
[----:B-1----:R-:W-:-:S07]  /*153b0*/  FMUL.FTZ R7, R39, R3 ;  /* 0x0000000327077220 */ /* 0x002fce0000410000 */
[----:B------:R-:W-:Y:S01]  /*153c0*/  HMMA.16816.F32.BF16 R36, R24, R32, RZ ;  /* 0x000000201824723c */ /* 0x000fe200000418ff */
[----:B--2---:R-:W-:-:S07]  /*153d0*/  FMUL.FTZ R5, R47, R3 ;  /* 0x000000032f057220 */ /* 0x004fce0000410000 */
[----:B------:R-:W-:Y:S01]  /*153e0*/  HMMA.16816.F32.BF16 R24, R16, R82, R40 ;  /* 0x000000521018723c */ /* 0x000fe20000041828 */
[----:B------:R-:W1:Y:S01]  /*153f0*/  LDSM.16.M88.4 R40, [R135+0x7800] ;  /* 0x007800008728783b */ /* 0x000e620000000200 */
[----:B------:R2:W-:Y:S01]  /*15400*/  MUFU.TANH R88, R5 ;  /* 0x0000000500587308 */ /* 0x0005e20000002400 */
[----:B------:R-:W-:Y:S02]  /*15410*/  FSEL R159, R159, -INF , !P5 ;  /* 0xff8000009f9f7808 */ /* 0x000fe40006800000 */
[----:B------:R-:W-:-:S05]  /*15420*/  FSEL R169, R169, -INF , !P3 ;  /* 0xff800000a9a97808 */ /* 0x000fca0005800000 */
[----:B------:R3:W1:Y:S01]  /*15430*/  MUFU.TANH R22, R2 ;  /* 0x0000000200167308 */ /* 0x0006620000002400 */
[----:B--2---:R-:W-:-:S07]  /*15440*/  FMUL.FTZ R5, R28, R3 ;  /* 0x000000031c057220 */ /* 0x004fce0000410000 */
[----:B------:R2:W-:Y:S01]  /*15450*/  MUFU.TANH R81, R5 ;  /* 0x0000000500517308 */ /* 0x0005e20000002400 */
[----:B---3--:R-:W-:-:S04]  /*15460*/  IADD3 R2, R0, 0x69, RZ ;  /* 0x0000006900027810 */ /* 0x008fc80007ffe0ff */
[C---:B------:R-:W-:Y:S02]  /*15470*/  ISETP.GE.AND P5, PT, R2.reuse, R6, PT ;  /* 0x000000060200720c */ /* 0x040fe40003fa6270 */
[----:B------:R-:W-:Y:S01]  /*15480*/  ISETP.GE.AND P3, PT, R2, R4, PT ;  /* 0x000000040200720c */ /* 0x000fe20003f66270 */
[----:B--2---:R-:W-:Y:S01]  /*15490*/  FMUL.FTZ R5, R29, R3 ;  /* 0x000000031d057220 */ /* 0x004fe20000410000 */
[----:B------:R-:W-:-:S03]  /*154a0*/  IADD3 R2, R0, 0x71, RZ ;  /* 0x0000007100027810 */ /* 0x000fc60007ffe0ff */
[----:B------:R2:W-:Y:S01]  /*154b0*/  MUFU.TANH R80, R5 ;  /* 0x0000000500507308 */ /* 0x0005e20000002400 */
[----:B------:R-:W-:Y:S02]  /*154c0*/  FSEL R162, R162, -INF , !P4 ;  /* 0xff800000a2a27808 */ /* 0x000fe40006000000 */
[----:B------:R-:W-:Y:S02]  /*154d0*/  FSEL R170, R170, -INF , !P2 ;  /* 0xff800000aaaa7808 */ /* 0x000fe40005000000 */
[C---:B------:R-:W-:Y:S02]  /*154e0*/  ISETP.GE.AND P4, PT, R2.reuse, R6, PT ;  /* 0x000000060200720c */ /* 0x040fe40003f86270 */
[----:B------:R-:W-:Y:S01]  /*154f0*/  ISETP.GE.AND P2, PT, R2, R4, PT ;  /* 0x000000040200720c */ /* 0x000fe20003f46270 */
[----:B------:R-:W-:Y:S01]  /*15500*/  HMMA.16816.F32.BF16 R32, R16, R72, R36 ;  /* 0x000000481020723c */ /* 0x000fe20000041824 */
[----:B------:R-:W-:Y:S01]  /*15510*/  IADD3 R2, R0, 0x78, RZ ;  /* 0x0000007800027810 */ /* 0x000fe20007ffe0ff */
[----:B--2---:R-:W-:-:S04]  /*15520*/  FMUL.FTZ R5, R30, R3 ;  /* 0x000000031e057220 */ /* 0x004fc80000410000 */
[----:B------:R2:W-:Y:S01]  /*15530*/  MUFU.TANH R65, R5 ;  /* 0x0000000500417308 */ /* 0x0005e20000002400 */
[----:B------:R-:W-:Y:S02]  /*15540*/  FSEL R161, R161, -INF , !P1 ;  /* 0xff800000a1a17808 */ /* 0x000fe40004800000 */
[----:B------:R-:W-:Y:S02]  /*15550*/  FSEL R165, R165, -INF , !P5 ;  /* 0xff800000a5a57808 */ /* 0x000fe40006800000 */
[C---:B------:R-:W-:Y:S02]  /*15560*/  ISETP.GE.AND P1, PT, R2.reuse, R6, PT ;  /* 0x000000060200720c */ /* 0x040fe40003f26270 */
[----:B------:R-:W-:Y:S01]  /*15570*/  ISETP.GE.AND P5, PT, R2, R4, PT ;  /* 0x000000040200720c */ /* 0x000fe20003fa6270 */
[----:B------:R3:W1:Y:S01]  /*15580*/  MUFU.TANH R92, R7 ;  /* 0x00000007005c7308 */ /* 0x0006620000002400 */
[----:B------:R-:W-:Y:S01]  /*15590*/  IADD3 R2, R0, 0x79, RZ ;  /* 0x0000007900027810 */ /* 0x000fe20007ffe0ff */
[----:B--2---:R-:W-:-:S02]  /*155a0*/  FMUL.FTZ R5, R31, R3 ;  /* 0x000000031f057220 */ /* 0x004fc40000410000 */
[----:B------:R-:W-:Y:S01]  /*155b0*/  HMMA.16816.F32.BF16 R28, R12, R68, R84 ;  /* 0x000000440c1c723c */ /* 0x000fe20000041854 */
[----:B------:R-:W-:Y:S02]  /*155c0*/  FSEL R166, R166, -INF , !P3 ;  /* 0xff800000a6a67808 */ /* 0x000fe40005800000 */
[----:B------:R-:W-:Y:S01]  /*155d0*/  FSEL R178, R178, -INF , !P6 ;  /* 0xff800000b2b27808 */ /* 0x000fe20007000000 */
[----:B---3--:R-:W-:Y:S01]  /*155e0*/  FMUL.FTZ R7, R44, R3 ;  /* 0x000000032c077220 */ /* 0x008fe20000410000 */
[C---:B------:R-:W-:Y:S02]  /*155f0*/  ISETP.GE.AND P3, PT, R2.reuse, R6, PT ;  /* 0x000000060200720c */ /* 0x040fe40003f66270 */
[----:B------:R-:W-:Y:S01]  /*15600*/  ISETP.GE.AND P6, PT, R2, R4, PT ;  /* 0x000000040200720c */ /* 0x000fe20003fc6270 */
[----:B------:R2:W3:Y:S01]  /*15610*/  MUFU.TANH R91, R7 ;  /* 0x00000007005b7308 */ /* 0x0004e20000002400 */
[----:B------:R-:W-:Y:S02]  /*15620*/  IADD3 R2, R0, 0x80, RZ ;  /* 0x0000008000027810 */ /* 0x000fe40007ffe0ff */
[----:B------:R-:W-:-:S02]  /*15630*/  FSEL R168, R168, -INF , !P0 ;  /* 0xff800000a8a87808 */ /* 0x000fc40004000000 */
[----:B------:R-:W-:Y:S02]  /*15640*/  FSEL R177, R177, -INF , !P4 ;  /* 0xff800000b1b17808 */ /* 0x000fe40006000000 */
[C---:B------:R-:W-:Y:S02]  /*15650*/  ISETP.GE.AND P0, PT, R2.reuse, R6, PT ;  /* 0x000000060200720c */ /* 0x040fe40003f06270 */
[----:B------:R-:W-:Y:S02]  /*15660*/  ISETP.GE.AND P4, PT, R2, R4, PT ;  /* 0x000000040200720c */ /* 0x000fe40003f86270 */
[----:B------:R-:W-:Y:S01]  /*15670*/  IADD3 R2, R0, 0x81, RZ ;  /* 0x0000008100027810 */ /* 0x000fe20007ffe0ff */
[----:B--2---:R-:W-:Y:S02]  /*15680*/  FMUL.FTZ R7, R45, R3 ;  /* 0x000000032d077220 */ /* 0x004fe40000410000 */
[----:B------:R-:W-:Y:S01]  /*15690*/  HMMA.16816.F32.BF16 R44, R8, R66, R48 ;  /* 0x00000042082c723c */ /* 0x000fe20000041830 */
[----:B------:R-:W-:Y:S01]  /*156a0*/  FSEL R172, R172, -INF , !P2 ;  /* 0xff800000acac7808 */ /* 0x000fe20005000000 */
[----:B------:R2:W-:Y:S01]  /*156b0*/  MUFU.TANH R64, R5 ;  /* 0x0000000500407308 */ /* 0x0005e20000002400 */
[----:B------:R-:W-:-:S02]  /*156c0*/  FSEL R180, R180, -INF , !P1 ;  /* 0xff800000b4b47808 */ /* 0x000fc40004800000 */
[----:B------:R-:W-:-:S03]  /*156d0*/  ISETP.GE.AND P2, PT, R2, R6, PT ;  /* 0x000000060200720c */ /* 0x000fc60003f46270 */
[----:B------:R-:W-:Y:S01]  /*156e0*/  HMMA.16816.F32.BF16 R24, R12, R70, R24 ;  /* 0x000000460c18723c */ /* 0x000fe20000041818 */
[----:B------:R-:W-:Y:S02]  /*156f0*/  ISETP.GE.AND P1, PT, R2, R4, PT ;  /* 0x000000040200720c */ /* 0x000fe40003f26270 */
[C---:B------:R-:W-:Y:S02]  /*15700*/  IADD3 R2, R0.reuse, 0x88, RZ ;  /* 0x0000008800027810 */ /* 0x040fe40007ffe0ff */
[----:B------:R-:W-:Y:S02]  /*15710*/  FSEL R171, R171, -INF , !P5 ;  /* 0xff800000abab7808 */ /* 0x000fe40006800000 */
[----:B------:R-:W-:Y:S02]  /*15720*/  FSEL R175, R175, -INF , !P3 ;  /* 0xff800000afaf7808 */ /* 0x000fe40005800000 */
[----:B--2---:R-:W-:Y:S01]  /*15730*/  IADD3 R5, R0, 0x90, RZ ;  /* 0x0000009000057810 */ /* 0x004fe20007ffe0ff */
[----:B------:R-:W-:Y:S01]  /*15740*/  HMMA.16816.F32.BF16 R36, R8, R60, R28 ;  /* 0x0000003c0824723c */ /* 0x000fe2000004181c */
[----:B------:R-:W-:-:S02]  /*15750*/  FSEL R174, R174, -INF , !P4 ;  /* 0xff800000aeae7808 */ /* 0x000fc40006000000 */
[----:B------:R-:W-:Y:S02]  /*15760*/  FSEL R185, R185, -INF , !P2 ;  /* 0xff800000b9b97808 */ /* 0x000fe40005000000 */
[C---:B------:R-:W-:Y:S02]  /*15770*/  ISETP.GE.AND P5, PT, R2.reuse, R6, PT ;  /* 0x000000060200720c */ /* 0x040fe40003fa6270 */
[----:B------:R-:W-:Y:S01]  /*15780*/  ISETP.GE.AND P3, PT, R2, R4, PT ;  /* 0x000000040200720c */ /* 0x000fe20003f66270 */
[----:B-1----:R-:W-:Y:S01]  /*15790*/  HMMA.16816.F32.BF16 R28, R12, R40, R32 ;  /* 0x000000280c1c723c */ /* 0x002fe20000041820 */
[C---:B------:R-:W-:Y:S01]  /*157a0*/  ISETP.GE.AND P4, PT, R5.reuse, R6, PT ;  /* 0x000000060500720c */ /* 0x040fe20003f86270 */
[----:B------:R1:W2:Y:S01]  /*157b0*/  MUFU.TANH R90, R7 ;  /* 0x00000007005a7308 */ /* 0x0002a20000002400 */
[----:B------:R-:W-:Y:S01]  /*157c0*/  ISETP.GE.AND P2, PT, R5, R4, PT ;  /* 0x000000040500720c */ /* 0x000fe20003f46270 */
[----:B------:R-:W-:Y:S01]  /*157d0*/  FMUL.FTZ R5, R54, R3 ;  /* 0x0000000336057220 */ /* 0x000fe20000410000 */
[----:B------:R-:W-:Y:S01]  /*157e0*/  IADD3 R2, R0, 0x89, RZ ;  /* 0x0000008900027810 */ /* 0x000fe20007ffe0ff */
[----:B------:R-:W2:Y:S01]  /*157f0*/  LDSM.16.M88.4 R32, [R224+0x7800] ;  /* 0x00780000e020783b */ /* 0x000ea20000000200 */
[----:B------:R-:W-:-:S02]  /*15800*/  FSEL R176, R176, -INF , !P6 ;  /* 0xff800000b0b07808 */ /* 0x000fc40007000000 */
[----:B------:R-:W-:Y:S01]  /*15810*/  FSEL R186, R186, -INF , !P0 ;  /* 0xff800000baba7808 */ /* 0x000fe20004000000 */
[----:B------:R3:W-:Y:S01]  /*15820*/  MUFU.TANH R51, R5 ;  /* 0x0000000500337308 */ /* 0x0007e20000002400 */
[C---:B------:R-:W-:Y:S01]  /*15830*/  ISETP.GE.AND P6, PT, R2.reuse, R6, PT ;  /* 0x000000060200720c */ /* 0x040fe20003fc6270 */
[----:B------:R-:W-:Y:S01]  /*15840*/  HMMA.16816.F32.BF16 R16, R16, R74, R76 ;  /* 0x0000004a1010723c */ /* 0x000fe2000004184c */
[----:B------:R-:W-:Y:S01]  /*15850*/  ISETP.GE.AND P0, PT, R2, R4, PT ;  /* 0x000000040200720c */ /* 0x000fe20003f06270 */
[----:B------:R-:W-:-:S04]  /*15860*/  DEPBAR.LE SB0, 0x0 ;  /* 0x000080000000791a */ /* 0x000fc80000000000 */
[----:B-1----:R-:W-:Y:S01]  /*15870*/  FMUL.FTZ R7, R52, R3 ;  /* 0x0000000334077220 */ /* 0x002fe20000410000 */
[----:B------:R-:W-:-:S03]  /*15880*/  IADD3 R2, R0, 0x91, RZ ;  /* 0x0000009100027810 */ /* 0x000fc60007ffe0ff */
[----:B------:R1:W1:Y:S01]  /*15890*/  MUFU.TANH R59, R7 ;  /* 0x00000007003b7308 */ /* 0x0002620000002400 */
[----:B------:R-:W-:Y:S02]  /*158a0*/  FSEL R181, R181, -INF , !P1 ;  /* 0xff800000b5b57808 */ /* 0x000fe40004800000 */
[----:B---3--:R-:W-:Y:S02]  /*158b0*/  IADD3 R5, R0, 0x99, RZ ;  /* 0x0000009900057810 */ /* 0x008fe40007ffe0ff */
[----:B------:R-:W-:Y:S02]  /*158c0*/  FSEL R187, R187, -INF , !P5 ;  /* 0xff800000bbbb7808 */ /* 0x000fe40006800000 */
[----:B------:R-:W-:Y:S02]  /*158d0*/  FSEL R184, R184, -INF , !P0 ;  /* 0xff800000b8b87808 */ /* 0x000fe40004000000 */
[----:B------:R-:W-:Y:S02]  /*158e0*/  FSEL R182, R182, -INF , !P4 ;  /* 0xff800000b6b67808 */ /* 0x000fe40006000000 */
[----:B------:R-:W-:-:S02]  /*158f0*/  ISETP.GE.AND P1, PT, R2, R6, PT ;  /* 0x000000060200720c */ /* 0x000fc40003f26270 */
[----:B------:R-:W-:Y:S01]  /*15900*/  ISETP.GE.AND P5, PT, R2, R4, PT ;  /* 0x000000040200720c */ /* 0x000fe20003fa6270 */
[-C--:B-1----:R-:W-:Y:S01]  /*15910*/  FMUL.FTZ R7, R53, R3.reuse ;  /* 0x0000000335077220 */ /* 0x082fe20000410000 */
[C---:B------:R-:W-:Y:S02]  /*15920*/  ISETP.GE.AND P0, PT, R5.reuse, R6, PT ;  /* 0x000000060500720c */ /* 0x040fe40003f06270 */
[----:B------:R-:W-:Y:S01]  /*15930*/  ISETP.GE.AND P4, PT, R5, R4, PT ;  /* 0x000000040500720c */ /* 0x000fe20003f86270 */
[----:B------:R-:W-:Y:S01]  /*15940*/  FMUL.FTZ R5, R44, R3 ;  /* 0x000000032c057220 */ /* 0x000fe20000410000 */
[----:B------:R-:W-:Y:S01]  /*15950*/  IADD3 R2, R0, 0x98, RZ ;  /* 0x0000009800027810 */ /* 0x000fe20007ffe0ff */
[----:B------:R1:W-:Y:S01]  /*15960*/  MUFU.TANH R52, R7 ;  /* 0x0000000700347308 */ /* 0x0003e20000002400 */
[----:B------:R-:W-:Y:S02]  /*15970*/  FSEL R179, R179, -INF , !P3 ;  /* 0xff800000b3b37808 */ /* 0x000fe40005800000 */
[----:B------:R-:W-:-:S02]  /*15980*/  FSEL R183, R183, -INF , !P6 ;  /* 0xff800000b7b77808 */ /* 0x000fc40007000000 */
[C---:B------:R-:W-:Y:S02]  /*15990*/  ISETP.GE.AND P3, PT, R2.reuse, R6, PT ;  /* 0x000000060200720c */ /* 0x040fe40003f66270 */
[----:B------:R-:W-:Y:S01]  /*159a0*/  ISETP.GE.AND P6, PT, R2, R4, PT ;  /* 0x000000040200720c */ /* 0x000fe20003fc6270 */
[----:B------:R3:W-:Y:S01]  /*159b0*/  MUFU.TANH R49, R5 ;  /* 0x0000000500317308 */ /* 0x0007e20000002400 */
[----:B------:R-:W-:Y:S01]  /*159c0*/  IADD3 R2, R0, 0xa0, RZ ;  /* 0x000000a000027810 */ /* 0x000fe20007ffe0ff */
[----:B------:R-:W-:Y:S01]  /*159d0*/  HMMA.16816.F32.BF16 R24, R8, R62, R24 ;  /* 0x0000003e0818723c */ /* 0x000fe20000041818 */
[----:B-1----:R-:W-:Y:S01]  /*159e0*/  FMUL.FTZ R7, R55, R3 ;  /* 0x0000000337077220 */ /* 0x002fe20000410000 */
[----:B------:R-:W-:-:S04]  /*159f0*/  FSEL R164, R164, -INF , !P2 ;  /* 0xff800000a4a47808 */ /* 0x000fc80005000000 */
[----:B------:R1:W1:Y:S01]  /*15a00*/  MUFU.TANH R50, R7 ;  /* 0x0000000700327308 */ /* 0x0002620000002400 */
[----:B------:R-:W-:Y:S02]  /*15a10*/  FSEL R173, R173, -INF , !P1 ;  /* 0xff800000adad7808 */ /* 0x000fe40004800000 */
[----:B---3--:R-:W-:Y:S02]  /*15a20*/  IADD3 R5, R0, 0xa1, RZ ;  /* 0x000000a100057810 */ /* 0x008fe40007ffe0ff */
[----:B------:R-:W-:Y:S02]  /*15a30*/  FSEL R163, R163, -INF , !P5 ;  /* 0xff800000a3a37808 */ /* 0x000fe40006800000 */
[----:B------:R-:W-:Y:S02]  /*15a40*/  FSEL R154, R154, -INF , !P3 ;  /* 0xff8000009a9a7808 */ /* 0x000fe40005800000 */
[C---:B------:R-:W-:Y:S02]  /*15a50*/  ISETP.GE.AND P2, PT, R2.reuse, R6, PT ;  /* 0x000000060200720c */ /* 0x040fe40003f46270 */
[----:B------:R-:W-:-:S02]  /*15a60*/  ISETP.GE.AND P1, PT, R2, R4, PT ;  /* 0x000000040200720c */ /* 0x000fc40003f26270 */
[----:B------:R-:W-:Y:S01]  /*15a70*/  ISETP.GE.AND P5, PT, R5, R6, PT ;  /* 0x000000060500720c */ /* 0x000fe20003fa6270 */
[-C--:B-1----:R-:W-:Y:S01]  /*15a80*/  FMUL.FTZ R7, R45, R3.reuse ;  /* 0x000000032d077220 */ /* 0x082fe20000410000 */
[----:B------:R-:W-:Y:S01]  /*15a90*/  ISETP.GE.AND P3, PT, R5, R4, PT ;  /* 0x000000040500720c */ /* 0x000fe20003f66270 */
[----:B------:R-:W-:Y:S01]  /*15aa0*/  FMUL.FTZ R5, R46, R3 ;  /* 0x000000032e057220 */ /* 0x000fe20000410000 */
[----:B------:R-:W-:Y:S01]  /*15ab0*/  IADD3 R2, R0, 0xa8, RZ ;  /* 0x000000a800027810 */ /* 0x000fe20007ffe0ff */
[----:B------:R1:W-:Y:S01]  /*15ac0*/  MUFU.TANH R48, R7 ;  /* 0x0000000700307308 */ /* 0x0003e20000002400 */
[----:B----4-:R-:W-:Y:S02]  /*15ad0*/  FSEL R147, R147, -INF , !P6 ;  /* 0xff80000093937808 */ /* 0x010fe40007000000 */
[----:B------:R-:W-:Y:S02]  /*15ae0*/  FSEL R153, R153, -INF , !P0 ;  /* 0xff80000099997808 */ /* 0x000fe40004000000 */
[----:B------:R-:W-:-:S02]  /*15af0*/  ISETP.GE.AND P6, PT, R2, R6, PT ;  /* 0x000000060200720c */ /* 0x000fc40003fc6270 */
[----:B------:R-:W-:Y:S01]  /*15b00*/  ISETP.GE.AND P0, PT, R2, R4, PT ;  /* 0x000000040200720c */ /* 0x000fe20003f06270 */
[----:B------:R3:W-:Y:S01]  /*15b10*/  MUFU.TANH R45, R5 ;  /* 0x00000005002d7308 */ /* 0x0007e20000002400 */
[----:B------:R-:W-:Y:S01]  /*15b20*/  IADD3 R2, R0, 0xa9, RZ ;  /* 0x000000a900027810 */ /* 0x000fe20007ffe0ff */
[----:B-1----:R-:W-:Y:S01]  /*15b30*/  FMUL.FTZ R7, R47, R3 ;  /* 0x000000032f077220 */ /* 0x002fe20000410000 */
[----:B------:R-:W-:-:S05]  /*15b40*/  FSEL R146, R146, -INF , !P4 ;  /* 0xff80000092927808 */ /* 0x000fca0006000000 */
[----:B------:R1:W4:Y:S01]  /*15b50*/  MUFU.TANH R44, R7 ;  /* 0x00000007002c7308 */ /* 0x0003220000002400 */
[----:B------:R-:W-:Y:S02]  /*15b60*/  FSEL R137, R137, -INF , !P2 ;  /* 0xff80000089897808 */ /* 0x000fe40005000000 */
[----:B---3--:R-:W-:Y:S02]  /*15b70*/  IADD3 R5, R0, 0xb0, RZ ;  /* 0x000000b000057810 */ /* 0x008fe40007ffe0ff */
[----:B------:R-:W-:Y:S02]  /*15b80*/  FSEL R136, R136, -INF , !P1 ;  /* 0xff80000088887808 */ /* 0x000fe40004800000 */
[----:B------:R-:W-:Y:S02]  /*15b90*/  FSEL R144, R144, -INF , !P5 ;  /* 0xff80000090907808 */ /* 0x000fe40006800000 */
[C---:B------:R-:W-:Y:S02]  /*15ba0*/  ISETP.GE.AND P4, PT, R2.reuse, R6, PT ;  /* 0x000000060200720c */ /* 0x040fe40003f86270 */
[----:B------:R-:W-:-:S02]  /*15bb0*/  ISETP.GE.AND P2, PT, R2, R4, PT ;  /* 0x000000040200720c */ /* 0x000fc40003f46270 */
[C---:B------:R-:W-:Y:S01]  /*15bc0*/  ISETP.GE.AND P1, PT, R5.reuse, R6, PT ;  /* 0x000000060500720c */ /* 0x040fe20003f26270 */
[----:B-1----:R-:W-:Y:S01]  /*15bd0*/  FMUL.FTZ R7, R36, R3 ;  /* 0x0000000324077220 */ /* 0x002fe20000410000 */
[----:B------:R-:W-:Y:S02]  /*15be0*/  ISETP.GE.AND P5, PT, R5, R4, PT ;  /* 0x000000040500720c */ /* 0x000fe40003fa6270 */
[C---:B------:R-:W-:Y:S01]  /*15bf0*/  IADD3 R2, R0.reuse, 0xb1, RZ ;  /* 0x000000b100027810 */ /* 0x040fe20007ffe0ff */
[----:B------:R1:W3:Y:S01]  /*15c00*/  MUFU.TANH R41, R7 ;  /* 0x0000000700297308 */ /* 0x0002e20000002400 */
[----:B------:R-:W-:Y:S01]  /*15c10*/  IADD3 R5, R0, 0xb8, RZ ;  /* 0x000000b800057810 */ /* 0x000fe20007ffe0ff */
[----:B------:R-:W-:Y:S01]  /*15c20*/  HMMA.16816.F32.BF16 R12, R12, R42, R16 ;  /* 0x0000002a0c0c723c */ /* 0x000fe20000041810 */
[----:B------:R-:W-:Y:S02]  /*15c30*/  FSEL R131, R131, -INF , !P3 ;  /* 0xff80000083837808 */ /* 0x000fe40005800000 */
[----:B------:R-:W-:-:S02]  /*15c40*/  FSEL R110, R110, -INF , !P6 ;  /* 0xff8000006e6e7808 */ /* 0x000fc40007000000 */
[----:B------:R-:W-:Y:S02]  /*15c50*/  FSEL R102, R102, -INF , !P0 ;  /* 0xff80000066667808 */ /* 0x000fe40004000000 */
[----:B------:R-:W-:Y:S02]  /*15c60*/  FSEL R103, R103, -INF , !P4 ;  /* 0xff80000067677808 */ /* 0x000fe40006000000 */
[C---:B------:R-:W-:Y:S02]  /*15c70*/  ISETP.GE.AND P3, PT, R2.reuse, R6, PT ;  /* 0x000000060200720c */ /* 0x040fe40003f66270 */
[----:B------:R-:W-:Y:S01]  /*15c80*/  ISETP.GE.AND P6, PT, R2, R4, PT ;  /* 0x000000040200720c */ /* 0x000fe20003fc6270 */
[----:B-1----:R-:W-:Y:S01]  /*15c90*/  FMUL.FTZ R7, R37, R3 ;  /* 0x0000000325077220 */ /* 0x002fe20000410000 */
[C---:B------:R-:W-:Y:S02]  /*15ca0*/  ISETP.GE.AND P0, PT, R5.reuse, R6, PT ;  /* 0x000000060500720c */ /* 0x040fe40003f06270 */
[----:B------:R-:W-:Y:S01]  /*15cb0*/  ISETP.GE.AND P4, PT, R5, R4, PT ;  /* 0x000000040500720c */ /* 0x000fe20003f86270 */
[----:B------:R1:W-:Y:S01]  /*15cc0*/  MUFU.TANH R40, R7 ;  /* 0x0000000700287308 */ /* 0x0003e20000002400 */
[----:B------:R-:W-:-:S02]  /*15cd0*/  IADD3 R2, R0, 0xb9, RZ ;  /* 0x000000b900027810 */ /* 0x000fc40007ffe0ff */
[----:B------:R-:W-:Y:S02]  /*15ce0*/  IADD3 R5, R0, 0xc0, RZ ;  /* 0x000000c000057810 */ /* 0x000fe40007ffe0ff */
[----:B------:R-:W-:Y:S02]  /*15cf0*/  FSEL R100, R100, -INF , !P2 ;  /* 0xff80000064647808 */ /* 0x000fe40005000000 */
[----:B------:R-:W-:Y:S02]  /*15d00*/  FSEL R99, R99, -INF , !P1 ;  /* 0xff80000063637808 */ /* 0x000fe40004800000 */
[----:B------:R-:W-:Y:S02]  /*15d10*/  FSEL R95, R95, -INF , !P5 ;  /* 0xff8000005f5f7808 */ /* 0x000fe40006800000 */
[----:B------:R-:W-:Y:S02]  /*15d20*/  FSEL R96, R96, -INF , !P3 ;  /* 0xff80000060607808 */ /* 0x000fe40005800000 */
[----:B------:R-:W-:Y:S01]  /*15d30*/  ISETP.GE.AND P2, PT, R2, R6, PT ;  /* 0x000000060200720c */ /* 0x000fe20003f46270 */
[----:B-1----:R-:W-:Y:S01]  /*15d40*/  FMUL.FTZ R7, R38, R3 ;  /* 0x0000000326077220 */ /* 0x002fe20000410000 */
[----:B------:R-:W-:-:S02]  /*15d50*/  ISETP.GE.AND P1, PT, R2, R4, PT ;  /* 0x000000040200720c */ /* 0x000fc40003f26270 */
[C---:B------:R-:W-:Y:S02]  /*15d60*/  ISETP.GE.AND P5, PT, R5.reuse, R6, PT ;  /* 0x000000060500720c */ /* 0x040fe40003fa6270 */
[----:B------:R-:W-:Y:S01]  /*15d70*/  ISETP.GE.AND P3, PT, R5, R4, PT ;  /* 0x000000040500720c */ /* 0x000fe20003f66270 */
[----:B------:R-:W-:Y:S01]  /*15d80*/  FMUL.FTZ R5, R24, R3 ;  /* 0x0000000318057220 */ /* 0x000fe20000410000 */
[----:B------:R-:W-:Y:S01]  /*15d90*/  IADD3 R2, R0, 0xc1, RZ ;  /* 0x000000c100027810 */ /* 0x000fe20007ffe0ff */
[----:B------:R1:W-:Y:S01]  /*15da0*/  MUFU.TANH R37, R7 ;  /* 0x0000000700257308 */ /* 0x0003e20000002400 */
[----:B--2---:R-:W-:Y:S01]  /*15db0*/  HMMA.16816.F32.BF16 R28, R8, R32, R28 ;  /* 0x00000020081c723c */ /* 0x004fe2000004181c */
[----:B------:R-:W-:Y:S02]  /*15dc0*/  FSEL R94, R94, -INF , !P6 ;  /* 0xff8000005e5e7808 */ /* 0x000fe40007000000 */
[----:B------:R-:W-:Y:S02]  /*15dd0*/  ISETP.GE.AND P6, PT, R2, R6, PT ;  /* 0x000000060200720c */ /* 0x000fe40003fc6270 */
[----:B------:R-:W-:-:S02]  /*15de0*/  FSEL R38, R22, -INF , !P4 ;  /* 0xff80000016267808 */ /* 0x000fc40006000000 */
[----:B------:R-:W-:Y:S01]  /*15df0*/  FSEL R93, R93, -INF , !P2 ;  /* 0xff8000005d5d7808 */ /* 0x000fe20005000000 */
[----:B-1----:R-:W-:Y:S01]  /*15e00*/  FMUL.FTZ R7, R39, R3 ;  /* 0x0000000327077220 */ /* 0x002fe20000410000 */
[----:B------:R-:W-:Y:S02]  /*15e10*/  FSEL R39, R23, -INF , !P0 ;  /* 0xff80000017277808 */ /* 0x000fe40004000000 */
[----:B------:R-:W-:Y:S01]  /*15e20*/  ISETP.GE.AND P0, PT, R2, R4, PT ;  /* 0x000000040200720c */ /* 0x000fe20003f06270 */
[----:B------:R1:W-:Y:S01]  /*15e30*/  MUFU.TANH R23, R5 ;  /* 0x0000000500177308 */ /* 0x0003e20000002400 */
[----:B------:R-:W-:-:S04]  /*15e40*/  IADD3 R2, R0, 0xc8, RZ ;  /* 0x000000c800027810 */ /* 0x000fc80007ffe0ff */
[C---:B------:R-:W-:Y:S02]  /*15e50*/  ISETP.GE.AND P4, PT, R2.reuse, R6, PT ;  /* 0x000000060200720c */ /* 0x040fe40003f86270 */
[----:B------:R-:W-:Y:S02]  /*15e60*/  ISETP.GE.AND P2, PT, R2, R4, PT ;  /* 0x000000040200720c */ /* 0x000fe40003f46270 */
[----:B------:R-:W-:Y:S01]  /*15e70*/  IADD3 R2, R0, 0xc9, RZ ;  /* 0x000000c900027810 */ /* 0x000fe20007ffe0ff */
[----:B-1----:R-:W-:-:S04]  /*15e80*/  FMUL.FTZ R5, R25, R3 ;  /* 0x0000000319057220 */ /* 0x002fc80000410000 */
[----:B------:R1:W-:Y:S01]  /*15e90*/  MUFU.TANH R22, R5 ;  /* 0x0000000500167308 */ /* 0x0003e20000002400 */
[----:B------:R-:W-:Y:S02]  /*15ea0*/  FSEL R92, R92, -INF , !P1 ;  /* 0xff8000005c5c7808 */ /* 0x000fe40004800000 */
[----:B------:R-:W-:Y:S02]  /*15eb0*/  FSEL R188, R91, -INF , !P5 ;  /* 0xff8000005bbc7808 */ /* 0x000fe40006800000 */
[C---:B------:R-:W-:Y:S02]  /*15ec0*/  ISETP.GE.AND P1, PT, R2.reuse, R6, PT ;  /* 0x000000060200720c */ /* 0x040fe40003f26270 */
[----:B------:R-:W-:Y:S01]  /*15ed0*/  ISETP.GE.AND P5, PT, R2, R4, PT ;  /* 0x000000040200720c */ /* 0x000fe20003fa6270 */
[----:B------:R-:W-:Y:S01]  /*15ee0*/  HMMA.16816.F32.BF16 R8, R8, R34, R12 ;  /* 0x000000220808723c */ /* 0x000fe2000004180c */
[----:B------:R-:W-:Y:S01]  /*15ef0*/  IADD3 R2, R0, 0xd0, RZ ;  /* 0x000000d000027810 */ /* 0x000fe20007ffe0ff */
[----:B-1----:R-:W-:-:S04]  /*15f00*/  FMUL.FTZ R5, R26, R3 ;  /* 0x000000031a057220 */ /* 0x002fc80000410000 */
[----:B------:R1:W-:Y:S01]  /*15f10*/  MUFU.TANH R18, R5 ;  /* 0x0000000500127308 */ /* 0x0003e20000002400 */
[----:B------:R-:W-:Y:S02]  /*15f20*/  FSEL R89, R89, -INF , !P3 ;  /* 0xff80000059597808 */ /* 0x000fe40005800000 */
[----:B------:R-:W-:Y:S02]  /*15f30*/  FSEL R88, R88, -INF , !P0 ;  /* 0xff80000058587808 */ /* 0x000fe40004000000 */
[----:B------:R-:W-:Y:S01]  /*15f40*/  FSEL R190, R81, -INF , !P4 ;  /* 0xff80000051be7808 */ /* 0x000fe20006000000 */
[----:B------:R-:W-:Y:S01]  /*15f50*/  BAR.SYNC.DEFER_BLOCKING 0x0 ;  /* 0x0000000000007b1d */ /* 0x000fe20000010000 */
[----:B------:R-:W-:Y:S02]  /*15f60*/  ISETP.GE.AND P3, PT, R2, R6, PT ;  /* 0x000000060200720c */ /* 0x000fe40003f66270 */
[----:B-1----:R-:W-:-:S03]  /*15f70*/  IADD3 R5, R0, 0xd1, RZ ;  /* 0x000000d100057810 */ /* 0x002fc60007ffe0ff */
[----:B------:R1:W2:Y:S01]  /*15f80*/  MUFU.TANH R36, R7 ;  /* 0x0000000700247308 */ /* 0x0002a20000002400 */
[C---:B------:R-:W-:Y:S02]  /*15f90*/  ISETP.GE.AND P0, PT, R5.reuse, R6, PT ;  /* 0x000000060500720c */ /* 0x040fe40003f06270 */
[-C--:B------:R-:W-:Y:S02]  /*15fa0*/  ISETP.GE.AND P4, PT, R5, R4.reuse, PT ;  /* 0x000000040500720c */ /* 0x080fe40003f86270 */
[----:B------:R-:W-:Y:S02]  /*15fb0*/  IADD3 R5, R0, 0xd9, RZ ;  /* 0x000000d900057810 */ /* 0x000fe40007ffe0ff */
[----:B------:R-:W-:Y:S02]  /*15fc0*/  FSEL R189, R90, -INF , !P6 ;  /* 0xff8000005abd7808 */ /* 0x000fe40007000000 */
[----:B------:R-:W-:Y:S02]  /*15fd0*/  FSEL R91, R64, -INF , !P5 ;  /* 0xff800000405b7808 */ /* 0x000fe40006800000 */
[----:B------:R-:W-:Y:S01]  /*15fe0*/  FSEL R196, R59, -INF , !P3 ;  /* 0xff8000003bc47808 */ /* 0x000fe20005800000 */
[----:B-1----:R-:W-:Y:S01]  /*15ff0*/  FMUL.FTZ R7, R27, R3 ;  /* 0x000000031b077220 */ /* 0x002fe20000410000 */
[----:B------:R-:W-:-:S02]  /*16000*/  ISETP.GE.AND P6, PT, R2, R4, PT ;  /* 0x000000040200720c */ /* 0x000fc40003fc6270 */
[C---:B------:R-:W-:Y:S02]  /*16010*/  ISETP.GE.AND P5, PT, R5.reuse, R6, PT ;  /* 0x000000060500720c */ /* 0x040fe40003fa6270 */
[----:B------:R-:W-:Y:S01]  /*16020*/  ISETP.GE.AND P3, PT, R5, R4, PT ;  /* 0x000000040500720c */ /* 0x000fe20003f66270 */
[----:B------:R-:W-:Y:S01]  /*16030*/  FMUL.FTZ R5, R30, R3 ;  /* 0x000000031e057220 */ /* 0x000fe20000410000 */
[----:B------:R-:W-:Y:S01]  /*16040*/  IADD3 R2, R0, 0xd8, RZ ;  /* 0x000000d800027810 */ /* 0x000fe20007ffe0ff */
[----:B------:R1:W-:Y:S01]  /*16050*/  MUFU.TANH R17, R7 ;  /* 0x0000000700117308 */ /* 0x0003e20000002400 */
[----:B------:R-:W-:Y:S02]  /*16060*/  FSEL R90, R65, -INF , !P2 ;  /* 0xff800000415a7808 */ /* 0x000fe40005000000 */
[----:B------:R-:W-:Y:S02]  /*16070*/  FSEL R191, R80, -INF , !P1 ;  /* 0xff80000050bf7808 */ /* 0x000fe40004800000 */
[----:B------:R-:W-:-:S02]  /*16080*/  ISETP.GE.AND P2, PT, R2, R6, PT ;  /* 0x000000060200720c */ /* 0x000fc40003f46270 */
[----:B------:R-:W-:Y:S01]  /*16090*/  ISETP.GE.AND P1, PT, R2, R4, PT ;  /* 0x000000040200720c */ /* 0x000fe20003f26270 */
[----:B------:R2:W-:Y:S01]  /*160a0*/  MUFU.TANH R14, R5 ;  /* 0x00000005000e7308 */ /* 0x0005e20000002400 */
[----:B------:R-:W-:Y:S01]  /*160b0*/  IADD3 R2, R0, 0xe0, RZ ;  /* 0x000000e000027810 */ /* 0x000fe20007ffe0ff */
[----:B-1----:R-:W-:Y:S01]  /*160c0*/  FMUL.FTZ R7, R28, R3 ;  /* 0x000000031c077220 */ /* 0x002fe20000410000 */
[----:B------:R-:W-:-:S05]  /*160d0*/  FSEL R59, R51, -INF , !P6 ;  /* 0xff800000333b7808 */ /* 0x000fca0007000000 */
[----:B------:R1:W-:Y:S01]  /*160e0*/  MUFU.TANH R16, R7 ;  /* 0x0000000700107308 */ /* 0x0003e20000002400 */
[----:B------:R-:W-:Y:S02]  /*160f0*/  FSEL R192, R50, -INF , !P4 ;  /* 0xff80000032c07808 */ /* 0x000fe40006000000 */
[----:B--2---:R-:W-:Y:S02]  /*16100*/  IADD3 R5, R0, 0xe1, RZ ;  /* 0x000000e100057810 */ /* 0x004fe40007ffe0ff */
[----:B------:R-:W-:Y:S02]  /*16110*/  FSEL R198, R49, -INF , !P2 ;  /* 0xff80000031c67808 */ /* 0x000fe40005000000 */
[-C--:B------:R-:W-:Y:S02]  /*16120*/  ISETP.GE.AND P6, PT, R2, R6.reuse, PT ;  /* 0x000000060200720c */ /* 0x080fe40003fc6270 */
[C---:B------:R-:W-:Y:S02]  /*16130*/  ISETP.GE.AND P4, PT, R5.reuse, R6, PT ;  /* 0x000000060500720c */ /* 0x040fe40003f86270 */
[----:B------:R-:W-:Y:S01]  /*16140*/  ISETP.GE.AND P2, PT, R5, R4, PT ;  /* 0x000000040500720c */ /* 0x000fe20003f46270 */
[----:B-1----:R-:W-:Y:S01]  /*16150*/  FMUL.FTZ R7, R29, R3 ;  /* 0x000000031d077220 */ /* 0x002fe20000410000 */
[----:B------:R-:W-:-:S03]  /*16160*/  IADD3 R5, R0, 0xe9, RZ ;  /* 0x000000e900057810 */ /* 0x000fc60007ffe0ff */
[----:B------:R1:W-:Y:S01]  /*16170*/  MUFU.TANH R15, R7 ;  /* 0x00000007000f7308 */ /* 0x0003e20000002400 */
[----:B------:R-:W-:Y:S02]  /*16180*/  FSEL R197, R52, -INF , !P0 ;  /* 0xff80000034c57808 */ /* 0x000fe40004000000 */
[----:B----4-:R-:W-:Y:S02]  /*16190*/  FSEL R201, R44, -INF , !P3 ;  /* 0xff8000002cc97808 */ /* 0x010fe40005800000 */
[----:B---3--:R-:W-:Y:S02]  /*161a0*/  FSEL R205, R41, -INF , !P6 ;  /* 0xff80000029cd7808 */ /* 0x008fe40007000000 */
[----:B------:R-:W-:Y:S02]  /*161b0*/  ISETP.GE.AND P0, PT, R2, R4, PT ;  /* 0x000000040200720c */ /* 0x000fe40003f06270 */
[C---:B------:R-:W-:Y:S02]  /*161c0*/  ISETP.GE.AND P3, PT, R5.reuse, R6, PT ;  /* 0x000000060500720c */ /* 0x040fe40003f66270 */
[----:B------:R-:W-:Y:S01]  /*161d0*/  ISETP.GE.AND P6, PT, R5, R4, PT ;  /* 0x000000040500720c */ /* 0x000fe20003fc6270 */
[-C--:B------:R-:W-:Y:S01]  /*161e0*/  FMUL.FTZ R5, R9, R3.reuse ;  /* 0x0000000309057220 */ /* 0x080fe20000410000 */
[----:B------:R-:W-:Y:S01]  /*161f0*/  IADD3 R2, R0, 0xe8, RZ ;  /* 0x000000e800027810 */ /* 0x000fe20007ffe0ff */
[----:B-1----:R-:W-:Y:S01]  /*16200*/  FMUL.FTZ R7, R31, R3 ;  /* 0x000000031f077220 */ /* 0x002fe20000410000 */
[----:B------:R-:W-:-:S03]  /*16210*/  FSEL R193, R45, -INF , !P1 ;  /* 0xff8000002dc17808 */ /* 0x000fc60004800000 */
[----:B------:R1:W2:Y:S01]  /*16220*/  MUFU.TANH R13, R7 ;  /* 0x00000007000d7308 */ /* 0x0002a20000002400 */
[----:B------:R-:W-:Y:S02]  /*16230*/  ISETP.GE.AND P1, PT, R2, R6, PT ;  /* 0x000000060200720c */ /* 0x000fe40003f26270 */
[----:B------:R-:W-:Y:S02]  /*16240*/  FSEL R199, R48, -INF , !P5 ;  /* 0xff80000030c77808 */ /* 0x000fe40006800000 */
[----:B------:R-:W-:Y:S02]  /*16250*/  ISETP.GE.AND P5, PT, R2, R4, PT ;  /* 0x000000040200720c */ /* 0x000fe40003fa6270 */
[----:B------:R-:W-:Y:S02]  /*16260*/  IADD3 R2, R0, 0xf0, RZ ;  /* 0x000000f000027810 */ /* 0x000fe40007ffe0ff */
[----:B------:R-:W-:Y:S02]  /*16270*/  FSEL R204, R36, -INF , !P2 ;  /* 0xff80000024cc7808 */ /* 0x000fe40005000000 */
[----:B------:R-:W-:Y:S01]  /*16280*/  FSEL R207, R23, -INF , !P1 ;  /* 0xff80000017cf7808 */ /* 0x000fe20004800000 */
[----:B-1----:R-:W-:-:S02]  /*16290*/  FMUL.FTZ R7, R8, R3 ;  /* 0x0000000308077220 */ /* 0x002fc40000410000 */
[----:B------:R1:W-:Y:S01]  /*162a0*/  MUFU.TANH R8, R5 ;  /* 0x0000000500087308 */ /* 0x0003e20000002400 */
[----:B------:R-:W-:Y:S02]  /*162b0*/  FSEL R203, R37, -INF , !P0 ;  /* 0xff80000025cb7808 */ /* 0x000fe40004000000 */
[----:B------:R-:W-:Y:S02]  /*162c0*/  FSEL R206, R40, -INF , !P4 ;  /* 0xff80000028ce7808 */ /* 0x000fe40006000000 */
[C---:B------:R-:W-:Y:S02]  /*162d0*/  ISETP.GE.AND P0, PT, R2.reuse, R6, PT ;  /* 0x000000060200720c */ /* 0x040fe40003f06270 */
[----:B------:R-:W-:Y:S01]  /*162e0*/  ISETP.GE.AND P4, PT, R2, R4, PT ;  /* 0x000000040200720c */ /* 0x000fe20003f86270 */
[----:B------:R3:W4:Y:S01]  /*162f0*/  MUFU.TANH R12, R7 ;  /* 0x00000007000c7308 */ /* 0x0007220000002400 */
[C---:B------:R-:W-:Y:S02]  /*16300*/  IADD3 R2, R0.reuse, 0xf8, RZ ;  /* 0x000000f800027810 */ /* 0x040fe40007ffe0ff */
[----:B-1----:R-:W-:-:S04]  /*16310*/  IADD3 R5, R0, 0xf1, RZ ;  /* 0x000000f100057810 */ /* 0x002fc80007ffe0ff */
[C---:B------:R-:W-:Y:S02]  /*16320*/  ISETP.GE.AND P2, PT, R5.reuse, R6, PT ;  /* 0x000000060500720c */ /* 0x040fe40003f46270 */
[----:B------:R-:W-:Y:S01]  /*16330*/  ISETP.GE.AND P1, PT, R5, R4, PT ;  /* 0x000000040500720c */ /* 0x000fe20003f26270 */
[-C--:B------:R-:W-:Y:S02]  /*16340*/  FMUL.FTZ R5, R11, R3.reuse ;  /* 0x000000030b057220 */ /* 0x080fe40000410000 */
[-C--:B---3--:R-:W-:Y:S02]  /*16350*/  FMUL.FTZ R7, R10, R3.reuse ;  /* 0x000000030a077220 */ /* 0x088fe40000410000 */
[----:B------:R-:W-:Y:S01]  /*16360*/  FMUL.FTZ R3, R124, R3 ;  /* 0x000000037c037220 */ /* 0x000fe20000410000 */
[----:B------:R-:W-:Y:S02]  /*16370*/  FSEL R23, R18, -INF , !P5 ;  /* 0xff80000012177808 */ /* 0x000fe40006800000 */
[----:B------:R-:W-:Y:S01]  /*16380*/  FSEL R22, R22, -INF , !P3 ;  /* 0xff80000016167808 */ /* 0x000fe20005800000 */
[----:B------:R-:W1:Y:S01]  /*16390*/  MUFU.TANH R7, R7 ;  /* 0x0000000700077308 */ /* 0x000e620000002400 */
[----:B------:R-:W-:-:S02]  /*163a0*/  ISETP.GE.AND P5, PT, R2, R6, PT ;  /* 0x000000060200720c */ /* 0x000fc40003fa6270 */
[----:B------:R-:W-:Y:S02]  /*163b0*/  ISETP.GE.AND P3, PT, R2, R4, PT ;  /* 0x000000040200720c */ /* 0x000fe40003f66270 */
[----:B--2---:R-:W-:Y:S02]  /*163c0*/  FSEL R209, R13, -INF , !P1 ;  /* 0xff8000000dd17808 */ /* 0x004fe40004800000 */
[----:B------:R-:W-:Y:S01]  /*163d0*/  ISETP.GE.AND P1, PT, R212, 0x2, PT ;  /* 0x00000002d400780c */ /* 0x000fe20003f26270 */
[----:B------:R-:W2:Y:S01]  /*163e0*/  MUFU.TANH R2, R5 ;  /* 0x0000000500027308 */ /* 0x000ea20000002400 */
[----:B------:R-:W-:-:S07]  /*163f0*/  FSEL R124, R17, -INF , !P6 ;  /* 0xff800000117c7808 */ /* 0x000fce0007000000 */
[----:B------:R-:W3:Y:S01]  /*16400*/  MUFU.TANH R3, R3 ;  /* 0x0000000300037308 */ /* 0x000ee20000002400 */
[C---:B------:R-:W-:Y:S02]  /*16410*/  ISETP.GE.AND P6, PT, R0.reuse, R6, PT ;  /* 0x000000060000720c */ /* 0x040fe40003fc6270 */
[----:B------:R-:W-:Y:S02]  /*16420*/  IADD3 R0, R0, 0xf9, RZ ;  /* 0x000000f900007810 */ /* 0x000fe40007ffe0ff */
[----:B------:R-:W-:Y:S02]  /*16430*/  FSEL R210, R16, -INF , !P0 ;  /* 0xff80000010d27808 */ /* 0x000fe40004000000 */
[----:B------:R-:W-:Y:S02]  /*16440*/  FSEL R208, R14, -INF , !P4 ;  /* 0xff8000000ed07808 */ /* 0x000fe40006000000 */
[----:B------:R-:W-:Y:S01]  /*16450*/  FSEL R211, R15, -INF , !P2 ;  /* 0xff8000000fd37808 */ /* 0x000fe20005000000 */
[----:B------:R-:W-:Y:S01]  /*16460*/  BSSY B1, `(.L_x_2884) ;  /* 0x0000088000017945 */ /* 0x000fe20003800000 */
[----:B------:R-:W-:-:S02]  /*16470*/  ISETP.NE.U32.AND P0, PT, R244, RZ, PT ;  /* 0x000000fff400720c */ /* 0x000fc40003f05070 */
[C---:B------:R-:W-:Y:S02]  /*16480*/  ISETP.GE.AND P4, PT, R0.reuse, R6, PT ;  /* 0x000000060000720c */ /* 0x040fe40003f86270 */
[----:B------:R-:W-:Y:S02]  /*16490*/  ISETP.GE.AND P2, PT, R0, R4, PT ;  /* 0x000000040000720c */ /* 0x000fe40003f46270 */
[----:B------:R-:W-:Y:S02]  /*164a0*/  LOP3.LUT R0, R200, R202, RZ, 0xfc, !PT ;  /* 0x000000cac8007212 */ /* 0x000fe400078efcff */
[----:B------:R-:W-:Y:S02]  /*164b0*/  ISETP.NE.AND.EX P0, PT, R245, RZ, PT, P0 ;  /* 0x000000fff500720c */ /* 0x000fe40003f05300 */
[----:B----4-:R-:W-:Y:S02]  /*164c0*/  FSEL R202, R12, -INF , !P5 ;  /* 0xff8000000cca7808 */ /* 0x010fe40006800000 */
[----:B-1----:R-:W-:-:S02]  /*164d0*/  FSEL R200, R7, -INF , !P3 ;  /* 0xff80000007c87808 */ /* 0x002fc40005800000 */
[----:B------:R-:W-:Y:S02]  /*164e0*/  FSEL R212, R8, -INF , !P4 ;  /* 0xff80000008d47808 */ /* 0x000fe40006000000 */
[----:B--2---:R-:W-:Y:S02]  /*164f0*/  FSEL R213, R2, -INF , !P2 ;  /* 0xff80000002d57808 */ /* 0x004fe40005000000 */
[----:B---3--:R-:W-:Y:S01]  /*16500*/  FSEL R18, R3, -INF , !P6 ;  /* 0xff80000003127808 */ /* 0x008fe20007000000 */
[----:B------:R-:W-:Y:S05]  /*16510*/  @!P1 BRA `(.L_x_2885) ;  /* 0x000007c000009947 */ /* 0x000fea0003800000 */
[----:B------:R-:W-:Y:S01]  /*16520*/  BSSY B0, `(.L_x_2886) ;  /* 0x0000041000007945 */ /* 0x000fe20003800000 */
[----:B------:R-:W-:Y:S05]  /*16530*/  @!P0 BRA `(.L_x_2887) ;  /* 0x000003c000008947 */ /* 0x000fea0003800000 */
[----:B------:R-:W2:Y:S01]  /*16540*/  LD.E R3, [R20.64+0x170] ;  /* 0x0001700614037980 */ /* 0x000ea2000c101900 */
[----:B------:R-:W-:Y:S02]  /*16550*/  IABS R7, R214 ;  /* 0x000000d600077213 */ /* 0x000fe40000000000 */
[----:B------:R-:W-:-:S04]  /*16560*/  IADD3 R11, R214, -0x100, RZ ;  /* 0xffffff00d60b7810 */ /* 0x000fc80007ffe0ff */
[----:B------:R-:W-:Y:S02]  /*16570*/  IABS R10, R11 ;  /* 0x0000000b000a7213 */ /* 0x000fe40000000000 */
[-C--:B--2---:R-:W-:Y:S02]  /*16580*/  IABS R2, R3.reuse ;  /* 0x0000000300027213 */ /* 0x084fe40000000000 */
[----:B------:R-:W-:Y:S02]  /*16590*/  IABS R12, R3 ;  /* 0x00000003000c7213 */ /* 0x000fe40000000000 */
[----:B------:R-:W1:Y:S08]  /*165a0*/  I2F.RP R8, R2 ;  /* 0x0000000200087306 */ /* 0x000e700000209400 */
        /* <DEDUP_REMOVED lines=20> */
[-C--:B------:R-:W-:Y:S02]  /*166f0*/  LOP3.LUT R8, R214, R3.reuse, RZ, 0x3c, !PT ;  /* 0x00000003d6087212 */ /* 0x080fe400078e3cff */
[----:B------:R-:W-:-:S02]  /*16700*/  LOP3.LUT R2, R11, R3, RZ, 0x3c, !PT ;  /* 0x000000030b027212 */ /* 0x000fc400078e3cff */
[----:B------:R-:W-:Y:S02]  /*16710*/  ISETP.GE.AND P4, PT, R8, RZ, PT ;  /* 0x000000ff0800720c */ /* 0x000fe40003f86270 */
[----:B------:R-:W-:Y:S01]  /*16720*/  ISETP.GE.AND P2, PT, R2, RZ, PT ;  /* 0x000000ff0200720c */ /* 0x000fe20003f46270 */
[----:B------:R-:W2:Y:S01]  /*16730*/  LD.E.64 R8, [R20.64+0x38] ;  /* 0x0000380614087980 */ /* 0x000ea2000c101b00 */
[----:B------:R-:W-:Y:S02]  /*16740*/  @!P3 IADD3 R5, R5, 0x1, RZ ;  /* 0x000000010505b810 */ /* 0x000fe40007ffe0ff */
[----:B------:R-:W-:Y:S02]  /*16750*/  @P6 IADD3 R7, R7, 0x1, RZ ;  /* 0x0000000107076810 */ /* 0x000fe40007ffe0ff */
[----:B------:R-:W-:Y:S02]  /*16760*/  @P5 IADD3 R5, R5, 0x1, RZ ;  /* 0x0000000105055810 */ /* 0x000fe40007ffe0ff */
[----:B------:R-:W-:-:S02]  /*16770*/  ISETP.NE.AND P3, PT, R3, RZ, PT ;  /* 0x000000ff0300720c */ /* 0x000fc40003f65270 */
[----:B------:R-:W-:Y:S01]  /*16780*/  LOP3.LUT R2, RZ, R3, RZ, 0x33, !PT ;  /* 0x00000003ff027212 */ /* 0x000fe200078e33ff */
[----:B------:R-:W-:Y:S02]  /*16790*/  @!P4 IMAD.MOV R7, RZ, RZ, -R7 ;  /* 0x000000ffff07c224 */ /* 0x000fe400078e0a07 */
[----:B------:R-:W-:-:S03]  /*167a0*/  @!P2 IADD3 R5, -R5, RZ, RZ ;  /* 0x000000ff0505a210 */ /* 0x000fc60007ffe1ff */
[C---:B------:R-:W-:Y:S02]  /*167b0*/  SEL R7, R2.reuse, R7, !P3 ;  /* 0x0000000702077207 */ /* 0x040fe40005800000 */
[----:B------:R-:W-:-:S03]  /*167c0*/  SEL R5, R2, R5, !P3 ;  /* 0x0000000502057207 */ /* 0x000fc60005800000 */
        /* <DEDUP_REMOVED lines=8> */
[-C--:B--2---:R-:W-:Y:S02]  /*16850*/  IMAD R5, R9, R3.reuse, RZ ;  /* 0x0000000309057224 */ /* 0x084fe400078e02ff */
[----:B---3--:R-:W-:Y:S02]  /*16860*/  IMAD.IADD R12, R12, 0x1, -R2 ;  /* 0x000000010c0c7824 */ /* 0x008fe400078e0a02 */
[----:B------:R-:W-:-:S04]  /*16870*/  IMAD.WIDE.U32 R2, R8, R3, RZ ;  /* 0x0000000308027225 */ /* 0x000fc800078e00ff */
[----:B------:R-:W-:Y:S01]  /*16880*/  IMAD R8, R8, R7, R5 ;  /* 0x0000000708087224 */ /* 0x000fe200078e0205 */
[----:B------:R-:W-:-:S04]  /*16890*/  SHF.R.S32.HI R7, RZ, 0x1f, R12 ;  /* 0x0000001fff077819 */ /* 0x000fc8000001140c */
[----:B------:R-:W-:Y:S01]  /*168a0*/  IADD3 R3, R3, R8, RZ ;  /* 0x0000000803037210 */ /* 0x000fe20007ffe0ff */
[----:B----4-:R-:W-:-:S04]  /*168b0*/  IMAD R5, R11, R12, RZ ;  /* 0x0000000c0b057224 */ /* 0x010fc800078e02ff */
[----:B------:R-:W-:-:S04]  /*168c0*/  IMAD.WIDE.U32 R2, R12, R10, R2 ;  /* 0x0000000a0c027225 */ /* 0x000fc800078e0002 */
[----:B------:R-:W-:-:S04]  /*168d0*/  IMAD R5, R10, R7, R5 ;  /* 0x000000070a057224 */ /* 0x000fc800078e0205 */
[----:B------:R-:W-:Y:S01]  /*168e0*/  IMAD.IADD R3, R3, 0x1, R5 ;  /* 0x0000000103037824 */ /* 0x000fe200078e0205 */
[----:B------:R-:W-:Y:S05]  /*168f0*/  BRA `(.L_x_2888) ;  /* 0x0000003000007947 */ /* 0x000fea0003800000 */
.L_x_2887:
[----:B------:R-:W2:Y:S02]  /*16900*/  LD.E R2, [R20.64+0x38] ;  /* 0x0000380614027980 */ /* 0x000ea4000c101900 */
[----:B--2---:R-:W-:-:S04]  /*16910*/  LEA R2, -R2, RZ, 0x8 ;  /* 0x000000ff02027211 */ /* 0x004fc800078e41ff */
[----:B------:R-:W-:Y:S02]  /*16920*/  SHF.R.S32.HI R3, RZ, 0x1f, R2 ;  /* 0x0000001fff037819 */ /* 0x000fe40000011402 */
.L_x_2888:
[----:B------:R-:W-:Y:S05]  /*16930*/  BSYNC B0 ;  /* 0x0000000000007941 */ /* 0x000fea0003800000 */
.L_x_2886:
[----:B------:R-:W-:Y:S01]  /*16940*/  IMAD.SHL.U32 R7, R56, 0x20, RZ ;  /* 0x0000002038077824 */ /* 0x000fe200078e00ff */
[----:B------:R-:W-:Y:S02]  /*16950*/  LEA R215, P3, R2, R215, 0x1 ;  /* 0x000000d702d77211 */ /* 0x000fe400078608ff */
[----:B------:R-:W-:Y:S02]  /*16960*/  SHF.L.U64.HI R5, R56, 0x5, R57 ;  /* 0x0000000538057819 */ /* 0x000fe40000010239 */
[-C--:B------:R-:W-:Y:S01]  /*16970*/  IADD3 R8, P2, R215, R7.reuse, RZ ;  /* 0x00000007d7087210 */ /* 0x080fe20007f5e0ff */
[----:B------:R-:W-:Y:S01]  /*16980*/  IMAD.MOV.U32 R10, RZ, RZ, R215 ;  /* 0x000000ffff0a7224 */ /* 0x000fe200078e00d7 */
[----:B------:R-:W-:Y:S01]  /*16990*/  LEA.HI.X R216, R2, R216, R3, 0x1, P3 ;  /* 0x000000d802d87211 */ /* 0x000fe200018f0c03 */
[----:B------:R1:W-:Y:S01]  /*169a0*/  STL [R1+0x10], R215 ;  /* 0x000010d701007387 */ /* 0x0003e20000100800 */
[----:B------:R-:W-:-:S03]  /*169b0*/  IADD3 R2, P3, R8, R7, RZ ;  /* 0x0000000708027210 */ /* 0x000fc60007f7e0ff */
[--C-:B------:R-:W-:Y:S01]  /*169c0*/  IMAD.X R9, R216, 0x1, R5.reuse, P2 ;  /* 0x00000001d8097824 */ /* 0x100fe200010e0605 */
[-C--:B------:R-:W-:Y:S01]  /*169d0*/  IADD3 R12, P2, R2, R7.reuse, RZ ;  /* 0x00000007020c7210 */ /* 0x080fe20007f5e0ff */
[----:B------:R-:W-:Y:S01]  /*169e0*/  IMAD.MOV.U32 R11, RZ, RZ, R216 ;  /* 0x000000ffff0b7224 */ /* 0x000fe200078e00d8 */
[----:B------:R1:W-:Y:S01]  /*169f0*/  STL [R1+0xc], R216 ;  /* 0x00000cd801007387 */ /* 0x0003e20000100800 */
[--C-:B------:R-:W-:Y:S01]  /*16a00*/  IMAD.X R3, R9, 0x1, R5.reuse, P3 ;  /* 0x0000000109037824 */ /* 0x100fe200018e0605 */
[-C--:B------:R-:W-:Y:S02]  /*16a10*/  IADD3 R14, P3, R12, R7.reuse, RZ ;  /* 0x000000070c0e7210 */ /* 0x080fe40007f7e0ff */
[----:B------:R-:W-:Y:S01]  /*16a20*/  @!PT LDS RZ, [RZ] ;  /* 0x00000000fffff984 */ /* 0x000fe20000000800 */
[----:B------:R-:W-:Y:S01]  /*16a30*/  @!PT LDS RZ, [RZ] ;  /* 0x00000000fffff984 */ /* 0x000fe20000000800 */
[----:B------:R-:W-:Y:S01]  /*16a40*/  @!PT LDS RZ, [RZ] ;  /* 0x00000000fffff984 */ /* 0x000fe20000000800 */
[----:B------:R2:W-:Y:S01]  /*16a50*/  LDGSTS.E.BYPASS.LTC128B.128 [R231+0x2000], [R10.64] ;  /* 0x020000000ae77fae */ /* 0x0005e2000b901d46 */
[--C-:B------:R-:W-:Y:S01]  /*16a60*/  IMAD.X R13, R3, 0x1, R5.reuse, P2 ;  /* 0x00000001030d7824 */ /* 0x100fe200010e0605 */
[----:B------:R-:W-:Y:S02]  /*16a70*/  IADD3 R16, P2, R14, R7, RZ ;  /* 0x000000070e107210 */ /* 0x000fe40007f5e0ff */
[----:B------:R3:W-:Y:S01]  /*16a80*/  LDGSTS.E.BYPASS.LTC128B.128 [R231+0x2800], [R8.64] ;  /* 0x0280000008e77fae */ /* 0x0007e2000b901d46 */
[----:B------:R-:W-:-:S03]  /*16a90*/  IMAD.X R15, R13, 0x1, R5, P3 ;  /* 0x000000010d0f7824 */ /* 0x000fc600018e0605 */
[----:B------:R4:W-:Y:S01]  /*16aa0*/  LDGSTS.E.BYPASS.LTC128B.128 [R231+0x3000], [R2.64] ;  /* 0x0300000002e77fae */ /* 0x0009e2000b901d46 */
[----:B------:R-:W-:-:S03]  /*16ab0*/  IMAD.X R17, R15, 0x1, R5, P2 ;  /* 0x000000010f117824 */ /* 0x000fc600010e0605 */
[----:B------:R5:W-:Y:S04]  /*16ac0*/  LDGSTS.E.BYPASS.LTC128B.128 [R231+0x3800], [R12.64] ;  /* 0x038000000ce77fae */ /* 0x000be8000b901d46 */
[----:B------:R1:W-:Y:S04]  /*16ad0*/  LDGSTS.E.BYPASS.LTC128B.128 [R231+0x4000], [R14.64] ;  /* 0x040000000ee77fae */ /* 0x0003e8000b901d46 */
[----:B------:R5:W-:Y:S01]  /*16ae0*/  LDGSTS.E.BYPASS.LTC128B.128 [R231+0x4800], [R16.64] ;  /* 0x0480000010e77fae */ /* 0x000be2000b901d46 */
[----:B--2---:R-:W-:-:S04]  /*16af0*/  IADD3 R10, P3, R16, R7, RZ ;  /* 0x00000007100a7210 */ /* 0x004fc80007f7e0ff */
[----:B---3--:R-:W-:Y:S01]  /*16b00*/  IADD3 R8, P2, R10, R7, RZ ;  /* 0x000000070a087210 */ /* 0x008fe20007f5e0ff */
[----:B------:R-:W-:-:S03]  /*16b10*/  IMAD.X R11, R17, 0x1, R5, P3 ;  /* 0x00000001110b7824 */ /* 0x000fc600018e0605 */
[-C--:B----4-:R-:W-:Y:S01]  /*16b20*/  IADD3 R2, P3, R8, R7.reuse, RZ ;  /* 0x0000000708027210 */ /* 0x090fe20007f7e0ff */
[--C-:B------:R-:W-:Y:S01]  /*16b30*/  IMAD.X R9, R11, 0x1, R5.reuse, P2 ;  /* 0x000000010b097824 */ /* 0x100fe200010e0605 */
[----:B------:R2:W-:Y:S03]  /*16b40*/  LDGSTS.E.BYPASS.LTC128B.128 [R231+0x5000], [R10.64] ;  /* 0x050000000ae77fae */ /* 0x0005e6000b901d46 */
[----:B------:R-:W-:Y:S01]  /*16b50*/  IMAD.X R3, R9, 0x1, R5, P3 ;  /* 0x0000000109037824 */ /* 0x000fe200018e0605 */
[----:B------:R3:W-:Y:S01]  /*16b60*/  LDGSTS.E.BYPASS.LTC128B.128 [R231+0x5800], [R8.64] ;  /* 0x0580000008e77fae */ /* 0x0007e2000b901d46 */
[----:B-1----:R-:W-:-:S03]  /*16b70*/  IADD3 R14, P2, R2, R7, RZ ;  /* 0x00000007020e7210 */ /* 0x002fc60007f5e0ff */
[----:B------:R1:W-:Y:S01]  /*16b80*/  LDGSTS.E.BYPASS.LTC128B.128 [R231+0x6000], [R2.64] ;  /* 0x0600000002e77fae */ /* 0x0003e2000b901d46 */
[----:B-----5:R-:W-:Y:S01]  /*16b90*/  IADD3 R16, P3, R14, R7, RZ ;  /* 0x000000070e107210 */ /* 0x020fe20007f7e0ff */
[----:B------:R-:W-:-:S03]  /*16ba0*/  IMAD.X R15, R3, 0x1, R5, P2 ;  /* 0x00000001030f7824 */ /* 0x000fc600010e0605 */
[-C--:B------:R-:W-:Y:S01]  /*16bb0*/  IADD3 R12, P2, R16, R7.reuse, RZ ;  /* 0x00000007100c7210 */ /* 0x080fe20007f5e0ff */
[--C-:B------:R-:W-:Y:S01]  /*16bc0*/  IMAD.X R17, R15, 0x1, R5.reuse, P3 ;  /* 0x000000010f117824 */ /* 0x100fe200018e0605 */
[----:B------:R4:W-:Y:S03]  /*16bd0*/  LDGSTS.E.BYPASS.LTC128B.128 [R231+0x6800], [R14.64] ;  /* 0x068000000ee77fae */ /* 0x0009e6000b901d46 */
[----:B------:R-:W-:Y:S01]  /*16be0*/  IMAD.X R13, R17, 0x1, R5, P2 ;  /* 0x00000001110d7824 */ /* 0x000fe200010e0605 */
[----:B------:R4:W-:Y:S04]  /*16bf0*/  LDGSTS.E.BYPASS.LTC128B.128 [R231+0x7000], [R16.64] ;  /* 0x0700000010e77fae */ /* 0x0009e8000b901d46 */
[----:B------:R4:W-:Y:S01]  /*16c00*/  LDGSTS.E.BYPASS.LTC128B.128 [R231+0x7800], [R12.64] ;  /* 0x078000000ce77fae */ /* 0x0009e2000b901d46 */
[----:B--2---:R-:W-:-:S04]  /*16c10*/  IADD3 R10, P3, R12, R7, RZ ;  /* 0x000000070c0a7210 */ /* 0x004fc80007f7e0ff */
[----:B---3--:R-:W-:Y:S01]  /*16c20*/  IADD3 R8, P2, R10, R7, RZ ;  /* 0x000000070a087210 */ /* 0x008fe20007f5e0ff */
[----:B------:R-:W-:-:S03]  /*16c30*/  IMAD.X R11, R13, 0x1, R5, P3 ;  /* 0x000000010d0b7824 */ /* 0x000fc600018e0605 */
[-C--:B-1----:R-:W-:Y:S01]  /*16c40*/  IADD3 R2, P3, R8, R7.reuse, RZ ;  /* 0x0000000708027210 */ /* 0x082fe20007f7e0ff */
[--C-:B------:R-:W-:Y:S01]  /*16c50*/  IMAD.X R9, R11, 0x1, R5.reuse, P2 ;  /* 0x000000010b097824 */ /* 0x100fe200010e0605 */
[----:B------:R1:W-:Y:S03]  /*16c60*/  LDGSTS.E.BYPASS.LTC128B.128 [R231+0x8000], [R10.64] ;  /* 0x080000000ae77fae */ /* 0x0003e6000b901d46 */
[----:B------:R-:W-:Y:S01]  /*16c70*/  IMAD.X R3, R9, 0x1, R5, P3 ;  /* 0x0000000109037824 */ /* 0x000fe200018e0605 */
[----:B------:R1:W-:Y:S01]  /*16c80*/  LDGSTS.E.BYPASS.LTC128B.128 [R231+0x8800], [R8.64] ;  /* 0x0880000008e77fae */ /* 0x0003e2000b901d46 */
[----:B----4-:R-:W-:-:S03]  /*16c90*/  IADD3 R14, P2, R2, R7, RZ ;  /* 0x00000007020e7210 */ /* 0x010fc60007f5e0ff */
[----:B------:R1:W-:Y:S02]  /*16ca0*/  LDGSTS.E.BYPASS.LTC128B.128 [R231+0x9000], [R2.64] ;  /* 0x0900000002e77fae */ /* 0x0003e4000b901d46 */
[----:B------:R-:W-:-:S05]  /*16cb0*/  IMAD.X R15, R3, 0x1, R5, P2 ;  /* 0x00000001030f7824 */ /* 0x000fca00010e0605 */
[----:B------:R1:W-:Y:S04]  /*16cc0*/  LDGSTS.E.BYPASS.LTC128B.128 [R231+0x9800], [R14.64] ;  /* 0x098000000ee77fae */ /* 0x0003e8000b901d46 */
[----:B------:R-:W0:Y:S02]  /*16cd0*/  LDGDEPBAR ;  /* 0x00000000000079af */ /* 0x000e240000000000 */
.L_x_2885:
[----:B------:R-:W-:Y:S05]  /*16ce0*/  BSYNC B1 ;  /* 0x0000000000017941 */ /* 0x000fea0003800000 */
.L_x_2884:
[----:B-1----:R-:W-:-:S04]  /*16cf0*/  FMNMX.FTZ R2, R112, R97, !PT ;  /* 0x0000006170027209 */ /* 0x002fc80007810000 */
[----:B------:R-:W-:-:S04]  /*16d00*/  FMNMX.FTZ R2, R113, R2, !PT ;  /* 0x0000000271027209 */ /* 0x000fc80007810000 */
[----:B------:R-:W-:Y:S02]  /*16d10*/  FMNMX.FTZ R36, R98, R2, !PT ;  /* 0x0000000262247209 */ /* 0x000fe40007810000 */
[----:B------:R-:W2:Y:S01]  /*16d20*/  LD.E R2, [R20.64+0xdc] ;  /* 0x0000dc0614027980 */ /* 0x000ea2000c101900 */
        /* <DEDUP_REMOVED lines=122> */
[----:B------:R-:W1:Y:S01]  /*174d0*/  SHFL.BFLY PT, R3, R36, 0x2, 0x1f ;  /* 0x0c401f0024037f89 */ /* 0x000e6200000e0000 */
[----:B------:R-:W-:Y:S02]  /*174e0*/  FMNMX.FTZ R37, R202, R37, !PT ;  /* 0x00000025ca257209 */ /* 0x000fe40007810000 */
[----:B------:R-:W-:Y:S01]  /*174f0*/  LEA R221, R229, R220, 0x1 ;  /* 0x000000dce5dd7211 */ /* 0x000fe200078e08ff */
[----:B------:R-:W-:Y:S01]  /*17500*/  LDSM.16.MT88.4 R28, [R220+0xa000] ;  /* 0x00a00000dc1c783b */ /* 0x000fe20000004200 */
[----:B------:R-:W-:-:S02]  /*17510*/  FMNMX.FTZ R37, R212, R37, !PT ;  /* 0x00000025d4257209 */ /* 0x000fc40007810000 */
[C---:B------:R-:W-:Y:S02]  /*17520*/  LEA R223, R228.reuse, R220, 0x1 ;  /* 0x000000dce4df7211 */ /* 0x040fe400078e08ff */
[----:B------:R-:W-:Y:S01]  /*17530*/  LEA R222, R228, R221, 0x1 ;  /* 0x000000dde4de7211 */ /* 0x000fe200078e08ff */
[----:B------:R-:W3:Y:S04]  /*17540*/  SHFL.BFLY PT, R5, R37, 0x2, 0x1f ;  /* 0x0c401f0025057f89 */ /* 0x000ee800000e0000 */
[----:B------:R-:W-:Y:S04]  /*17550*/  LDSM.16.MT88.4 R24, [R223+0xa000] ;  /* 0x00a00000df18783b */ /* 0x000fe80000004200 */
[----:B------:R-:W-:Y:S01]  /*17560*/  LDSM.16.MT88.4 R12, [R222+0xa000] ;  /* 0x00a00000de0c783b */ /* 0x000fe20000004200 */
[----:B-1----:R-:W-:-:S05]  /*17570*/  FMNMX.FTZ R36, R36, R3, !PT ;  /* 0x0000000324247209 */ /* 0x002fca0007810000 */
[----:B------:R-:W1:Y:S01]  /*17580*/  SHFL.BFLY PT, R3, R36, 0x1, 0x1f ;  /* 0x0c201f0024037f89 */ /* 0x000e6200000e0000 */
[----:B---3--:R-:W-:-:S05]  /*17590*/  FMNMX.FTZ R37, R37, R5, !PT ;  /* 0x0000000525257209 */ /* 0x008fca0007810000 */
[----:B------:R-:W3:Y:S01]  /*175a0*/  SHFL.BFLY PT, R7, R37, 0x1, 0x1f ;  /* 0x0c201f0025077f89 */ /* 0x000ee200000e0000 */
[----:B-1----:R-:W-:-:S04]  /*175b0*/  FMNMX.FTZ R36, R36, R3, !PT ;  /* 0x0000000324247209 */ /* 0x002fc80007810000 */
[----:B------:R-:W-:Y:S01]  /*175c0*/  FSETP.NEU.FTZ.AND P2, PT, R36, -INF , PT ;  /* 0xff8000002400780b */ /* 0x000fe20003f5d000 */
[----:B--2---:R-:W-:-:S05]  /*175d0*/  FMUL.FTZ R3, R2, R36 ;  /* 0x0000002402037220 */ /* 0x004fca0000410000 */
[----:B------:R-:W-:Y:S02]  /*175e0*/  FSEL R3, R3, RZ, P2 ;  /* 0x000000ff03037208 */ /* 0x000fe40001000000 */
[----:B---3--:R-:W-:-:S03]  /*175f0*/  FMNMX.FTZ R37, R37, R7, !PT ;  /* 0x0000000725257209 */ /* 0x008fc60007810000 */
[-CC-:B------:R-:W-:Y:S01]  /*17600*/  FFMA.FTZ R5, R112, R2.reuse, -R3.reuse ;  /* 0x0000000270057223 */ /* 0x180fe20000010803 */
[----:B------:R-:W-:Y:S01]  /*17610*/  FSETP.NEU.FTZ.AND P2, PT, R37, -INF , PT ;  /* 0xff8000002500780b */ /* 0x000fe20003f5d000 */
[----:B------:R-:W-:Y:S02]  /*17620*/  FMUL.FTZ R7, R2, R37 ;  /* 0x0000002502077220 */ /* 0x000fe40000410000 */
[----:B------:R1:W2:Y:S02]  /*17630*/  MUFU.EX2 R9, R5 ;  /* 0x0000000500097308 */ /* 0x0002a40000000800 */
[----:B-1----:R-:W-:-:S06]  /*17640*/  FFMA.FTZ R5, R97, R2, -R3 ;  /* 0x0000000261057223 */ /* 0x002fcc0000010803 */
[----:B------:R1:W3:Y:S02]  /*17650*/  MUFU.EX2 R112, R5 ;  /* 0x0000000500707308 */ /* 0x0002e40000000800 */
[----:B-1----:R-:W-:-:S06]  /*17660*/  FFMA.FTZ R5, R113, R2, -R3 ;  /* 0x0000000271057223 */ /* 0x002fcc0000010803 */
[----:B------:R1:W4:Y:S02]  /*17670*/  MUFU.EX2 R8, R5 ;  /* 0x0000000500087308 */ /* 0x0003240000000800 */
[----:B-1----:R-:W-:Y:S01]  /*17680*/  FSEL R5, R7, RZ, P2 ;  /* 0x000000ff07057208 */ /* 0x002fe20001000000 */
[----:B------:R-:W-:-:S04]  /*17690*/  FFMA.FTZ R7, R98, R2, -R3 ;  /* 0x0000000262077223 */ /* 0x000fc80000010803 */
[-CC-:B------:R-:W-:Y:S01]  /*176a0*/  FFMA.FTZ R0, R116, R2.reuse, -R5.reuse ;  /* 0x0000000274007223 */ /* 0x180fe20000010805 */
[----:B------:R1:W-:Y:S08]  /*176b0*/  MUFU.EX2 R218, R7 ;  /* 0x0000000700da7308 */ /* 0x0003f00000000800 */
[----:B------:R5:W-:Y:S01]  /*176c0*/  MUFU.EX2 R97, R0 ;  /* 0x0000000000617308 */ /* 0x000be20000000800 */
[----:B-1----:R-:W-:-:S02]  /*176d0*/  FFMA.FTZ R7, R18, R2, -R5 ;  /* 0x0000000212077223 */ /* 0x002fc40000010805 */
[----:B------:R-:W1:Y:S05]  /*176e0*/  LDSM.16.MT88.4 R16, [R221+0xa000] ;  /* 0x00a00000dd10783b */ /* 0x000e6a0000004200 */
[----:B------:R2:W1:Y:S01]  /*176f0*/  MUFU.EX2 R98, R7 ;  /* 0x0000000700627308 */ /* 0x0004620000000800 */
[----:B-----5:R-:W-:-:S07]  /*17700*/  FFMA.FTZ R0, R119, R2, -R5 ;  /* 0x0000000277007223 */ /* 0x020fce0000010805 */
[----:B------:R5:W-:Y:S01]  /*17710*/  MUFU.EX2 R216, R0 ;  /* 0x0000000000d87308 */ /* 0x000be20000000800 */
[----:B--2---:R-:W-:-:S04]  /*17720*/  MOV R7, R9 ;  /* 0x0000000900077202 */ /* 0x004fc80000000f00 */
[----:B---3--:R-:W-:Y:S01]  /*17730*/  F2FP.BF16.PACK_AB R9, R112, R7 ;  /* 0x000000077009723e */ /* 0x008fe200000010ff */
[----:B-----5:R-:W-:-:S04]  /*17740*/  FFMA.FTZ R0, R118, R2, -R5 ;  /* 0x0000000276007223 */ /* 0x020fc80000010805 */
[----:B------:R2:W3:Y:S02]  /*17750*/  MUFU.EX2 R214, R0 ;  /* 0x0000000000d67308 */ /* 0x0004e40000000800 */
[----:B--2---:R-:W-:Y:S01]  /*17760*/  FFMA.FTZ R0, R117, R2, -R3 ;  /* 0x0000000275007223 */ /* 0x004fe20000010803 */
[----:B----4-:R-:W-:Y:S02]  /*17770*/  MOV R117, R8 ;  /* 0x0000000800757202 */ /* 0x010fe40000000f00 */
[----:B-1----:R-:W-:-:S03]  /*17780*/  F2FP.BF16.PACK_AB R8, R97, R98 ;  /* 0x000000626108723e */ /* 0x002fc600000010ff */
[----:B------:R1:W2:Y:S01]  /*17790*/  MUFU.EX2 R60, R0 ;  /* 0x00000000003c7308 */ /* 0x0002a20000000800 */
[----:B------:R-:W-:Y:S02]  /*177a0*/  F2FP.BF16.PACK_AB R11, R218, R117 ;  /* 0x00000075da0b723e */ /* 0x000fe400000010ff */
[----:B---3--:R-:W-:-:S07]  /*177b0*/  F2FP.BF16.PACK_AB R10, R214, R216 ;  /* 0x000000d8d60a723e */ /* 0x008fce00000010ff */
[----:B------:R-:W-:Y:S01]  /*177c0*/  HMMA.16816.F32.BF16 R40, R8, R28, RZ ;  /* 0x0000001c0828723c */ /* 0x000fe200000418ff */
[----:B-1----:R-:W-:-:S07]  /*177d0*/  FFMA.FTZ R0, R114, R2, -R3 ;  /* 0x0000000272007223 */ /* 0x002fce0000010803 */
[C---:B------:R-:W-:Y:S01]  /*177e0*/  HMMA.16816.F32.BF16 R52, R8.reuse, R30, RZ ;  /* 0x0000001e0834723c */ /* 0x040fe200000418ff */
[----:B------:R-:W1:Y:S01]  /*177f0*/  LDSM.16.MT88.4 R28, [R220+0xa800] ;  /* 0x00a80000dc1c783b */ /* 0x000e620000004200 */
[----:B------:R3:W-:Y:S06]  /*17800*/  MUFU.EX2 R217, R0 ;  /* 0x0000000000d97308 */ /* 0x0007ec0000000800 */
[C---:B------:R-:W-:Y:S08]  /*17810*/  HMMA.16816.F32.BF16 R32, R8.reuse, R24, RZ ;  /* 0x000000180820723c */ /* 0x040ff000000418ff */
[----:B------:R-:W-:Y:S01]  /*17820*/  HMMA.16816.F32.BF16 R48, R8, R26, RZ ;  /* 0x0000001a0830723c */ /* 0x000fe200000418ff */
[----:B------:R-:W4:Y:S01]  /*17830*/  LDSM.16.MT88.4 R24, [R223+0xa800] ;  /* 0x00a80000df18783b */ /* 0x000f220000004200 */
[----:B---3--:R-:W-:-:S04]  /*17840*/  FFMA.FTZ R0, R115, R2, -R3 ;  /* 0x0000000273007223 */ /* 0x008fc80000010803 */
[----:B------:R3:W-:Y:S02]  /*17850*/  MUFU.EX2 R116, R0 ;  /* 0x0000000000747308 */ /* 0x0007e40000000800 */
[C---:B------:R-:W-:Y:S08]  /*17860*/  HMMA.16816.F32.BF16 R64, R8.reuse, R12, RZ ;  /* 0x0000000c0840723c */ /* 0x040ff000000418ff */
[----:B------:R-:W-:Y:S01]  /*17870*/  HMMA.16816.F32.BF16 R44, R8, R16, RZ ;  /* 0x00000010082c723c */ /* 0x000fe200000418ff */
[----:B---3--:R-:W-:Y:S01]  /*17880*/  FFMA.FTZ R0, R121, R2, -R5 ;  /* 0x0000000279007223 */ /* 0x008fe20000010805 */
[----:B------:R-:W-:-:S06]  /*17890*/  MOV R121, R216 ;  /* 0x000000d800797202 */ /* 0x000fcc0000000f00 */
[----:B------:R-:W-:Y:S01]  /*178a0*/  HMMA.16816.F32.BF16 R68, R8, R18, RZ ;  /* 0x000000120844723c */ /* 0x000fe200000418ff */
[----:B------:R-:W-:Y:S01]  /*178b0*/  LDSM.16.MT88.4 R16, [R221+0xa800] ;  /* 0x00a80000dd10783b */ /* 0x000fe20000004200 */
[----:B------:R3:W-:Y:S02]  /*178c0*/  MUFU.EX2 R215, R0 ;  /* 0x0000000000d77308 */ /* 0x0007e40000000800 */
[----:B---3--:R-:W-:-:S06]  /*178d0*/  FFMA.FTZ R0, R123, R2, -R5 ;  /* 0x000000027b007223 */ /* 0x008fcc0000010805 */
[----:B------:R3:W5:Y:S02]  /*178e0*/  MUFU.EX2 R219, R0 ;  /* 0x0000000000db7308 */ /* 0x0007640000000800 */
[----:B---3--:R-:W-:-:S06]  /*178f0*/  FFMA.FTZ R0, R122, R2, -R5 ;  /* 0x000000027a007223 */ /* 0x008fcc0000010805 */
[----:B------:R3:W-:Y:S02]  /*17900*/  MUFU.EX2 R119, R0 ;  /* 0x0000000000777308 */ /* 0x0007e40000000800 */
[----:B---3--:R-:W-:-:S06]  /*17910*/  FFMA.FTZ R0, R120, R2, -R5 ;  /* 0x0000000278007223 */ /* 0x008fcc0000010805 */
[----:B------:R3:W1:Y:S02]  /*17920*/  MUFU.EX2 R113, R0 ;  /* 0x0000000000717308 */ /* 0x0006640000000800 */
[----:B---3--:R-:W-:Y:S01]  /*17930*/  FFMA.FTZ R0, R125, R2, -R3 ;  /* 0x000000027d007223 */ /* 0x008fe20000010803 */
[----:B------:R-:W-:-:S05]  /*17940*/  MOV R125, R214 ;  /* 0x000000d6007d7202 */ /* 0x000fca0000000f00 */
[----:B------:R3:W1:Y:S02]  /*17950*/  MUFU.EX2 R118, R0 ;  /* 0x0000000000767308 */ /* 0x0006640000000800 */
[----:B---3--:R-:W-:Y:S01]  /*17960*/  FFMA.FTZ R0, R108, R2, -R3 ;  /* 0x000000026c007223 */ /* 0x008fe20000010803 */
[----:B--2---:R-:W-:Y:S02]  /*17970*/  MOV R108, R60 ;  /* 0x0000003c006c7202 */ /* 0x004fe40000000f00 */
[----:B------:R-:W-:Y:S03]  /*17980*/  HMMA.16816.F32.BF16 R60, R8, R14, RZ ;  /* 0x0000000e083c723c */ /* 0x000fe600000418ff */
[----:B------:R2:W-:Y:S01]  /*17990*/  MUFU.EX2 R114, R0 ;  /* 0x0000000000727308 */ /* 0x0005e20000000800 */
[----:B------:R-:W3:Y:S03]  /*179a0*/  LDSM.16.MT88.4 R12, [R222+0xa800] ;  /* 0x00a80000de0c783b */ /* 0x000ee60000004200 */
[----:B-----5:R-:W-:-:S02]  /*179b0*/  F2FP.BF16.PACK_AB R8, R219, R215 ;  /* 0x000000d7db08723e */ /* 0x020fc400000010ff */
[----:B------:R-:W-:Y:S02]  /*179c0*/  F2FP.BF16.PACK_AB R9, R217, R108 ;  /* 0x0000006cd909723e */ /* 0x000fe400000010ff */
[----:B-1----:R-:W-:Y:S02]  /*179d0*/  F2FP.BF16.PACK_AB R10, R113, R119 ;  /* 0x00000077710a723e */ /* 0x002fe400000010ff */
[----:B------:R-:W-:Y:S01]  /*179e0*/  F2FP.BF16.PACK_AB R11, R118, R116 ;  /* 0x00000074760b723e */ /* 0x000fe200000010ff */
[----:B--2---:R-:W-:-:S06]  /*179f0*/  FFMA.FTZ R0, R109, R2, -R3 ;  /* 0x000000026d007223 */ /* 0x004fcc0000010803 */
[C---:B------:R-:W-:Y:S01]  /*17a00*/  HMMA.16816.F32.BF16 R72, R8.reuse, R28, R40 ;  /* 0x0000001c0848723c */ /* 0x040fe20000041828 */
[----:B------:R1:W2:Y:S07]  /*17a10*/  MUFU.EX2 R123, R0 ;  /* 0x00000000007b7308 */ /* 0x0002ae0000000800 */
[C---:B------:R-:W-:Y:S01]  /*17a20*/  HMMA.16816.F32.BF16 R80, R8.reuse, R30, R52 ;  /* 0x0000001e0850723c */ /* 0x040fe20000041834 */
[----:B------:R-:W-:Y:S07]  /*17a30*/  LDSM.16.MT88.4 R28, [R223+0xb000] ;  /* 0x00b00000df1c783b */ /* 0x000fee0000004200 */
[----:B----4-:R-:W-:Y:S01]  /*17a40*/  HMMA.16816.F32.BF16 R52, R8, R24, R32 ;  /* 0x000000180834723c */ /* 0x010fe20000041820 */
[----:B-1----:R-:W-:Y:S01]  /*17a50*/  FFMA.FTZ R0, R101, R2, -R3 ;  /* 0x0000000265007223 */ /* 0x002fe20000010803 */
[----:B------:R-:W1:Y:S01]  /*17a60*/  LDSM.16.MT88.4 R32, [R220+0xb000] ;  /* 0x00b00000dc20783b */ /* 0x000e620000004200 */
[----:B------:R-:W-:-:S02]  /*17a70*/  MOV R101, R215 ;  /* 0x000000d700657202 */ /* 0x000fc40000000f00 */
[----:B------:R4:W-:Y:S03]  /*17a80*/  MUFU.EX2 R109, R0 ;  /* 0x00000000006d7308 */ /* 0x0009e60000000800 */
[C---:B---3--:R-:W-:Y:S08]  /*17a90*/  HMMA.16816.F32.BF16 R40, R8.reuse, R12, R64 ;  /* 0x0000000c0828723c */ /* 0x048ff00000041840 */
[----:B------:R-:W-:Y:S01]  /*17aa0*/  HMMA.16816.F32.BF16 R76, R8, R26, R48 ;  /* 0x0000001a084c723c */ /* 0x000fe20000041830 */
[----:B----4-:R-:W-:-:S07]  /*17ab0*/  FFMA.FTZ R0, R127, R2, -R5 ;  /* 0x000000027f007223 */ /* 0x010fce0000010805 */
[C---:B------:R-:W-:Y:S01]  /*17ac0*/  HMMA.16816.F32.BF16 R44, R8.reuse, R16, R44 ;  /* 0x00000010082c723c */ /* 0x040fe2000004182c */
[----:B------:R3:W-:Y:S07]  /*17ad0*/  MUFU.EX2 R115, R0 ;  /* 0x0000000000737308 */ /* 0x0007ee0000000800 */
[C---:B------:R-:W-:Y:S01]  /*17ae0*/  HMMA.16816.F32.BF16 R84, R8.reuse, R18, R68 ;  /* 0x000000120854723c */ /* 0x040fe20000041844 */
[----:B------:R-:W4:Y:S07]  /*17af0*/  LDSM.16.MT88.4 R16, [R221+0xb000] ;  /* 0x00b00000dd10783b */ /* 0x000f2e0000004200 */
[----:B------:R-:W-:Y:S01]  /*17b00*/  HMMA.16816.F32.BF16 R24, R8, R14, R60 ;  /* 0x0000000e0818723c */ /* 0x000fe2000004183c */
[--C-:B---3--:R-:W-:Y:S01]  /*17b10*/  FFMA.FTZ R0, R126, R2, -R5.reuse ;  /* 0x000000027e007223 */ /* 0x108fe20000010805 */
[----:B------:R-:W3:Y:S03]  /*17b20*/  LDSM.16.MT88.4 R12, [R222+0xb000] ;  /* 0x00b00000de0c783b */ /* 0x000ee60000004200 */
[----:B------:R5:W1:Y:S02]  /*17b30*/  MUFU.EX2 R122, R0 ;  /* 0x00000000007a7308 */ /* 0x000a640000000800 */
[----:B--2---:R-:W-:Y:S01]  /*17b40*/  F2FP.BF16.PACK_AB R9, R123, R114 ;  /* 0x000000727b09723e */ /* 0x004fe200000010ff */
[----:B-----5:R-:W-:Y:S01]  /*17b50*/  FFMA.FTZ R0, R130, R2, -R5 ;  /* 0x0000000282007223 */ /* 0x020fe20000010805 */
[----:B-1----:R-:W-:-:S02]  /*17b60*/  F2FP.BF16.PACK_AB R8, R122, R115 ;  /* 0x000000737a08723e */ /* 0x002fc400000010ff */
[----:B------:R-:W-:Y:S02]  /*17b70*/  MOV R130, R217 ;  /* 0x000000d900827202 */ /* 0x000fe40000000f00 */
[----:B------:R1:W-:Y:S02]  /*17b80*/  MUFU.EX2 R127, R0 ;  /* 0x00000000007f7308 */ /* 0x0003e40000000800 */
[----:B-1----:R-:W-:-:S06]  /*17b90*/  FFMA.FTZ R0, R111, R2, -R5 ;  /* 0x000000026f007223 */ /* 0x002fcc0000010805 */
[----:B------:R1:W2:Y:S02]  /*17ba0*/  MUFU.EX2 R111, R0 ;  /* 0x00000000006f7308 */ /* 0x0002a40000000800 */
[----:B-1----:R-:W-:Y:S01]  /*17bb0*/  FFMA.FTZ R0, R129, R2, -R3 ;  /* 0x0000000281007223 */ /* 0x002fe20000010803 */
[----:B--2---:R-:W-:Y:S02]  /*17bc0*/  F2FP.BF16.PACK_AB R10, R111, R127 ;  /* 0x0000007f6f0a723e */ /* 0x004fe400000010ff */
[----:B------:R-:W-:-:S03]  /*17bd0*/  MOV R129, R219 ;  /* 0x000000db00817202 */ /* 0x000fc60000000f00 */
[----:B------:R1:W2:Y:S02]  /*17be0*/  MUFU.EX2 R126, R0 ;  /* 0x00000000007e7308 */ /* 0x0002a40000000800 */
[----:B-1----:R-:W-:Y:S01]  /*17bf0*/  FFMA.FTZ R0, R128, R2, -R3 ;  /* 0x0000000280007223 */ /* 0x002fe20000010803 */
[----:B--2---:R-:W-:-:S05]  /*17c00*/  F2FP.BF16.PACK_AB R11, R126, R109 ;  /* 0x0000006d7e0b723e */ /* 0x004fca00000010ff */
[----:B------:R1:W-:Y:S02]  /*17c10*/  MUFU.EX2 R252, R0 ;  /* 0x0000000000fc7308 */ /* 0x0003e40000000800 */
[C---:B------:R-:W-:Y:S08]  /*17c20*/  HMMA.16816.F32.BF16 R48, R8.reuse, R32, R72 ;  /* 0x000000200830723c */ /* 0x040ff00000041848 */
[----:B------:R-:W-:Y:S01]  /*17c30*/  HMMA.16816.F32.BF16 R68, R8, R34, R80 ;  /* 0x000000220844723c */ /* 0x000fe20000041850 */
[----:B------:R-:W-:Y:S01]  /*17c40*/  LDSM.16.MT88.4 R32, [R220+0xb800] ;  /* 0x00b80000dc20783b */ /* 0x000fe20000004200 */
[----:B-1----:R-:W-:-:S04]  /*17c50*/  FFMA.FTZ R0, R133, R2, -R3 ;  /* 0x0000000285007223 */ /* 0x002fc80000010803 */
[----:B------:R1:W-:Y:S02]  /*17c60*/  MUFU.EX2 R67, R0 ;  /* 0x0000000000437308 */ /* 0x0003e40000000800 */
[C---:B------:R-:W-:Y:S08]  /*17c70*/  HMMA.16816.F32.BF16 R52, R8.reuse, R28, R52 ;  /* 0x0000001c0834723c */ /* 0x040ff00000041834 */
[----:B------:R-:W-:Y:S01]  /*17c80*/  HMMA.16816.F32.BF16 R72, R8, R30, R76 ;  /* 0x0000001e0848723c */ /* 0x000fe2000004184c */
[----:B------:R-:W2:Y:S01]  /*17c90*/  LDSM.16.MT88.4 R28, [R223+0xb800] ;  /* 0x00b80000df1c783b */ /* 0x000ea20000004200 */
[----:B-1----:R-:W-:-:S06]  /*17ca0*/  FFMA.FTZ R0, R132, R2, -R3 ;  /* 0x0000000284007223 */ /* 0x002fcc0000010803 */
[C---:B----4-:R-:W-:Y:S01]  /*17cb0*/  HMMA.16816.F32.BF16 R44, R8.reuse, R16, R44 ;  /* 0x00000010082c723c */ /* 0x050fe2000004182c */
[----:B------:R1:W4:Y:S07]  /*17cc0*/  MUFU.EX2 R120, R0 ;  /* 0x0000000000787308 */ /* 0x00032e0000000800 */
[C---:B------:R-:W-:Y:S01]  /*17cd0*/  HMMA.16816.F32.BF16 R80, R8.reuse, R18, R84 ;  /* 0x000000120850723c */ /* 0x040fe20000041854 */
[----:B------:R-:W5:Y:S06]  /*17ce0*/  LDSM.16.MT88.4 R16, [R221+0xb800] ;  /* 0x00b80000dd10783b */ /* 0x000f6c0000004200 */
[----:B------:R-:W-:Y:S01]  /*17cf0*/  MOV R85, R119 ;  /* 0x0000007700557202 */ /* 0x000fe20000000f00 */
[----:B---3--:R-:W-:Y:S01]  /*17d00*/  HMMA.16816.F32.BF16 R40, R8, R12, R40 ;  /* 0x0000000c0828723c */ /* 0x008fe20000041828 */
[----:B------:R-:W-:Y:S01]  /*17d10*/  MOV R87, R118 ;  /* 0x0000007600577202 */ /* 0x000fe20000000f00 */
[----:B-1----:R-:W-:Y:S01]  /*17d20*/  FFMA.FTZ R0, R140, R2, -R5 ;  /* 0x000000028c007223 */ /* 0x002fe20000010805 */
[----:B----4-:R-:W-:-:S02]  /*17d30*/  MOV R86, R120 ;  /* 0x0000007800567202 */ /* 0x010fc40000000f00 */
[----:B------:R-:W-:Y:S01]  /*17d40*/  MOV R120, R218 ;  /* 0x000000da00787202 */ /* 0x000fe20000000f00 */
[----:B------:R1:W-:Y:S02]  /*17d50*/  MUFU.EX2 R251, R0 ;  /* 0x0000000000fb7308 */ /* 0x0003e40000000800 */
[----:B------:R-:W-:Y:S01]  /*17d60*/  HMMA.16816.F32.BF16 R24, R8, R14, R24 ;  /* 0x0000000e0818723c */ /* 0x000fe20000041818 */
[----:B------:R-:W3:Y:S01]  /*17d70*/  LDSM.16.MT88.4 R12, [R222+0xb800] ;  /* 0x00b80000de0c783b */ /* 0x000ee20000004200 */
[----:B------:R-:W-:-:S05]  /*17d80*/  MOV R84, R116 ;  /* 0x0000007400547202 */ /* 0x000fca0000000f00 */
[----:B------:R-:W-:Y:S01]  /*17d90*/  F2FP.BF16.PACK_AB R9, R67, R252 ;  /* 0x000000fc4309723e */ /* 0x000fe200000010ff */
        /* <DEDUP_REMOVED lines=13> */
[C---:B--2---:R-:W-:Y:S08]  /*17e70*/  HMMA.16816.F32.BF16 R52, R8.reuse, R28, R52 ;  /* 0x0000001c0834723c */ /* 0x044ff00000041834 */
[----:B------:R-:W-:Y:S01]  /*17e80*/  HMMA.16816.F32.BF16 R72, R8, R30, R72 ;  /* 0x0000001e0848723c */ /* 0x000fe20000041848 */
[----:B------:R-:W2:Y:S01]  /*17e90*/  LDSM.16.MT88.4 R28, [R223+0xc000] ;  /* 0x00c00000df1c783b */ /* 0x000ea20000004200 */
[----:B-1----:R-:W-:-:S04]  /*17ea0*/  FFMA.FTZ R0, R145, R2, -R3 ;  /* 0x0000000291007223 */ /* 0x002fc80000010803 */
[----:B------:R1:W4:Y:S02]  /*17eb0*/  MUFU.EX2 R246, R0 ;  /* 0x0000000000f67308 */ /* 0x0003240000000800 */
[C---:B-----5:R-:W-:Y:S08]  /*17ec0*/  HMMA.16816.F32.BF16 R60, R8.reuse, R16, R44 ;  /* 0x00000010083c723c */ /* 0x060ff0000004182c */
[----:B------:R-:W-:Y:S01]  /*17ed0*/  HMMA.16816.F32.BF16 R80, R8, R18, R80 ;  /* 0x000000120850723c */ /* 0x000fe20000041850 */
[----:B------:R-:W5:Y:S01]  /*17ee0*/  LDSM.16.MT88.4 R16, [R221+0xc000] ;  /* 0x00c00000dd10783b */ /* 0x000f620000004200 */
        /* <DEDUP_REMOVED lines=87> */
[----:B----4-:R-:W-:Y:S02]  /*18460*/  F2FP.BF16.PACK_AB R11, R166, R217 ;  /* 0x000000d9a60b723e */ /* 0x010fe400000010ff */
[----:B------:R-:W-:-:S03]  /*18470*/  MOV R168, R113 ;  /* 0x0000007100a87202 */ /* 0x000fc60000000f00 */
[----:B------:R1:W-:Y:S02]  /*18480*/  MUFU.EX2 R162, R0 ;  /* 0x0000000000a27308 */ /* 0x0003e40000000800 */
[C---:B--2---:R-:W-:Y:S08]  /*18490*/  HMMA.16816.F32.BF16 R52, R8.reuse, R28, R52 ;  /* 0x0000001c0834723c */ /* 0x044ff00000041834 */
[----:B------:R-:W-:Y:S01]  /*184a0*/  HMMA.16816.F32.BF16 R72, R8, R30, R72 ;  /* 0x0000001e0848723c */ /* 0x000fe20000041848 */
[----:B------:R-:W2:Y:S01]  /*184b0*/  LDSM.16.MT88.4 R28, [R223+0xd800] ;  /* 0x00d80000df1c783b */ /* 0x000ea20000004200 */
[----:B-1----:R-:W-:Y:S01]  /*184c0*/  FFMA.FTZ R0, R172, R2, -R3 ;  /* 0x00000002ac007223 */ /* 0x002fe20000010803 */
[----:B------:R-:W-:-:S03]  /*184d0*/  MOV R172, R67 ;  /* 0x0000004300ac7202 */ /* 0x000fc60000000f00 */
[----:B------:R1:W4:Y:S02]  /*184e0*/  MUFU.EX2 R165, R0 ;  /* 0x0000000000a57308 */ /* 0x0003240000000800 */
[C---:B-----5:R-:W-:Y:S08]  /*184f0*/  HMMA.16816.F32.BF16 R60, R8.reuse, R16, R60 ;  /* 0x00000010083c723c */ /* 0x060ff0000004183c */
[----:B------:R-:W-:Y:S01]  /*18500*/  HMMA.16816.F32.BF16 R80, R8, R18, R80 ;  /* 0x000000120850723c */ /* 0x000fe20000041850 */
[----:B------:R-:W5:Y:S01]  /*18510*/  LDSM.16.MT88.4 R16, [R221+0xd800] ;  /* 0x00d80000dd10783b */ /* 0x000f620000004200 */
[----:B-1----:R-:W-:-:S06]  /*18520*/  FFMA.FTZ R0, R171, R2, -R3 ;  /* 0x00000002ab007223 */ /* 0x002fcc0000010803 */
[C---:B---3--:R-:W-:Y:S01]  /*18530*/  HMMA.16816.F32.BF16 R44, R8.reuse, R12, R44 ;  /* 0x0000000c082c723c */ /* 0x048fe2000004182c */
        /* <DEDUP_REMOVED lines=15> */
[----:B----4-:R-:W-:Y:S02]  /*18630*/  F2FP.BF16.PACK_AB R8, R159, R160 ;  /* 0x000000a09f08723e */ /* 0x010fe400000010ff */
[----:B------:R-:W-:-:S03]  /*18640*/  MOV R180, R109 ;  /* 0x0000006d00b47202 */ /* 0x000fc60000000f00 */
        /* <DEDUP_REMOVED lines=12> */
[C---:B--2---:R-:W-:Y:S08]  /*18710*/  HMMA.16816.F32.BF16 R52, R8.reuse, R28, R52 ;  /* 0x0000001c0834723c */ /* 0x044ff00000041834 */
[----:B------:R-:W-:Y:S01]  /*18720*/  HMMA.16816.F32.BF16 R72, R8, R30, R72 ;  /* 0x0000001e0848723c */ /* 0x000fe20000041848 */
[----:B-1----:R-:W-:Y:S01]  /*18730*/  FFMA.FTZ R0, R181, R2, -R3 ;  /* 0x00000002b5007223 */ /* 0x002fe20000010803 */
[----:B------:R-:W-:-:S03]  /*18740*/  MOV R181, R114 ;  /* 0x0000007200b57202 */ /* 0x000fc60000000f00 */
[----:B------:R1:W2:Y:S03]  /*18750*/  MUFU.EX2 R155, R0 ;  /* 0x00000000009b7308 */ /* 0x0002a60000000800 */
[C---:B-----5:R-:W-:Y:S08]  /*18760*/  HMMA.16816.F32.BF16 R60, R8.reuse, R16, R60 ;  /* 0x00000010083c723c */ /* 0x060ff0000004183c */
[----:B------:R-:W-:Y:S01]  /*18770*/  HMMA.16816.F32.BF16 R80, R8, R18, R80 ;  /* 0x000000120850723c */ /* 0x000fe20000041850 */
[----:B------:R-:W4:Y:S01]  /*18780*/  LDSM.16.MT88.4 R16, [R221+0xe000] ;  /* 0x00e00000dd10783b */ /* 0x000f220000004200 */
[----:B-1----:R-:W-:-:S06]  /*18790*/  FFMA.FTZ R0, R179, R2, -R3 ;  /* 0x00000002b3007223 */ /* 0x002fcc0000010803 */
[C---:B---3--:R-:W-:Y:S01]  /*187a0*/  HMMA.16816.F32.BF16 R28, R8.reuse, R12, R44 ;  /* 0x0000000c081c723c */ /* 0x048fe2000004182c */
[----:B------:R-:W-:Y:S01]  /*187b0*/  MOV R179, R112 ;  /* 0x0000007000b37202 */ /* 0x000fe20000000f00 */
[----:B------:R1:W-:Y:S04]  /*187c0*/  MUFU.EX2 R151, R0 ;  /* 0x0000000000977308 */ /* 0x0003e80000000800 */
[----:B------:R-:W-:Y:S01]  /*187d0*/  FADD.FTZ R7, R7, R179 ;  /* 0x000000b307077221 */ /* 0x000fe20000010000 */
[----:B------:R-:W-:Y:S01]  /*187e0*/  MOV R179, R168 ;  /* 0x000000a800b37202 */ /* 0x000fe20000000f00 */
[----:B------:R-:W-:Y:S01]  /*187f0*/  HMMA.16816.F32.BF16 R24, R8, R14, R24 ;  /* 0x0000000e0818723c */ /* 0x000fe20000041818 */
[----:B------:R-:W3:Y:S01]  /*18800*/  LDSM.16.MT88.4 R12, [R222+0xe000] ;  /* 0x00e00000de0c783b */ /* 0x000ee20000004200 */
[----:B------:R-:W-:-:S06]  /*18810*/  MOV R168, R86 ;  /* 0x0000005600a87202 */ /* 0x000fcc0000000f00 */
[----:B------:R-:W-:Y:S01]  /*18820*/  HMMA.16816.F32.BF16 R48, R8, R32, R48 ;  /* 0x000000200830723c */ /* 0x000fe20000041830 */
[----:B-1----:R-:W-:Y:S01]  /*18830*/  FFMA.FTZ R0, R186, R2, -R5 ;  /* 0x00000002ba007223 */ /* 0x002fe20000010805 */
[----:B------:R-:W-:-:S03]  /*18840*/  MOV R186, R87 ;  /* 0x0000005700ba7202 */ /* 0x000fc60000000f00 */
[----:B------:R1:W-:Y:S03]  /*18850*/  MUFU.EX2 R150, R0 ;  /* 0x0000000000967308 */ /* 0x0003e60000000800 */
[----:B------:R-:W-:Y:S01]  /*18860*/  HMMA.16816.F32.BF16 R68, R8, R34, R68 ;  /* 0x000000220844723c */ /* 0x000fe20000041844 */
[----:B------:R-:W5:Y:S06]  /*18870*/  LDSM.16.MT88.4 R32, [R223+0xe000] ;  /* 0x00e00000df20783b */ /* 0x000f6c0000004200 */
[----:B--2---:R-:W-:Y:S01]  /*18880*/  F2FP.BF16.PACK_AB R9, R155, R152 ;  /* 0x000000989b09723e */ /* 0x004fe200000010ff */
[----:B-1----:R-:W-:Y:S01]  /*18890*/  FFMA.FTZ R0, R185, R2, -R5 ;  /* 0x00000002b9007223 */ /* 0x002fe20000010805 */
[----:B------:R-:W-:-:S03]  /*188a0*/  MOV R185, R85 ;  /* 0x0000005500b97202 */ /* 0x000fc60000000f00 */
[----:B------:R1:W2:Y:S02]  /*188b0*/  MUFU.EX2 R149, R0 ;  /* 0x0000000000957308 */ /* 0x0002a40000000800 */
[----:B-1----:R-:W-:Y:S01]  /*188c0*/  FFMA.FTZ R0, R187, R2, -R5 ;  /* 0x00000002bb007223 */ /* 0x002fe20000010805 */
[----:B--2---:R-:W-:Y:S02]  /*188d0*/  F2FP.BF16.PACK_AB R8, R149, R150 ;  /* 0x000000969508723e */ /* 0x004fe400000010ff */
[----:B------:R-:W-:-:S03]  /*188e0*/  MOV R187, R84 ;  /* 0x0000005400bb7202 */ /* 0x000fc60000000f00 */
[----:B------:R1:W-:Y:S02]  /*188f0*/  MUFU.EX2 R143, R0 ;  /* 0x00000000008f7308 */ /* 0x0003e40000000800 */
[----:B-1----:R-:W-:Y:S01]  /*18900*/  FFMA.FTZ R0, R183, R2, -R5 ;  /* 0x00000002b7007223 */ /* 0x002fe20000010805 */
[----:B------:R-:W-:-:S05]  /*18910*/  MOV R183, R129 ;  /* 0x0000008100b77202 */ /* 0x000fca0000000f00 */
[----:B------:R1:W2:Y:S02]  /*18920*/  MUFU.EX2 R142, R0 ;  /* 0x00000000008e7308 */ /* 0x0002a40000000800 */
[----:B-1----:R-:W-:Y:S01]  /*18930*/  FFMA.FTZ R0, R184, R2, -R3 ;  /* 0x00000002b8007223 */ /* 0x002fe20000010803 */
[----:B------:R-:W-:Y:S02]  /*18940*/  MOV R184, R130 ;  /* 0x0000008200b87202 */ /* 0x000fe40000000f00 */
[----:B--2---:R-:W-:-:S03]  /*18950*/  F2FP.BF16.PACK_AB R10, R142, R143 ;  /* 0x0000008f8e0a723e */ /* 0x004fc600000010ff */
[----:B------:R1:W2:Y:S02]  /*18960*/  MUFU.EX2 R141, R0 ;  /* 0x00000000008d7308 */ /* 0x0002a40000000800 */
[----:B-1----:R-:W-:Y:S01]  /*18970*/  FFMA.FTZ R0, R164, R2, -R3 ;  /* 0x00000002a4007223 */ /* 0x002fe20000010803 */
[----:B--2---:R-:W-:Y:S02]  /*18980*/  F2FP.BF16.PACK_AB R11, R141, R151 ;  /* 0x000000978d0b723e */ /* 0x004fe400000010ff */
[----:B------:R-:W-:-:S03]  /*18990*/  MOV R164, R101 ;  /* 0x0000006500a47202 */ /* 0x000fc60000000f00 */
[----:B------:R1:W-:Y:S02]  /*189a0*/  MUFU.EX2 R140, R0 ;  /* 0x00000000008c7308 */ /* 0x0003e40000000800 */
[C---:B------:R-:W-:Y:S01]  /*189b0*/  HMMA.16816.F32.BF16 R44, R8.reuse, R40, R48 ;  /* 0x00000028082c723c */ /* 0x040fe20000041830 */
[----:B------:R-:W-:Y:S07]  /*189c0*/  LDSM.16.MT88.4 R48, [R223+0xe800] ;  /* 0x00e80000df30783b */ /* 0x000fee0000004200 */
[----:B------:R-:W-:Y:S01]  /*189d0*/  HMMA.16816.F32.BF16 R68, R8, R42, R68 ;  /* 0x0000002a0844723c */ /* 0x000fe20000041844 */
[----:B------:R-:W2:Y:S01]  /*189e0*/  LDSM.16.MT88.4 R40, [R220+0xe800] ;  /* 0x00e80000dc28783b */ /* 0x000ea20000004200 */
[----:B-1----:R-:W-:Y:S01]  /*189f0*/  FFMA.FTZ R0, R163, R2, -R3 ;  /* 0x00000002a3007223 */ /* 0x002fe20000010803 */
[----:B------:R-:W-:-:S03]  /*18a00*/  MOV R163, R108 ;  /* 0x0000006c00a37202 */ /* 0x000fc60000000f00 */
[----:B------:R1:W1:Y:S02]  /*18a10*/  MUFU.EX2 R148, R0 ;  /* 0x0000000000947308 */ /* 0x0002640000000800 */
[C---:B----4-:R-:W-:Y:S08]  /*18a20*/  HMMA.16816.F32.BF16 R64, R8.reuse, R16, R60 ;  /* 0x000000100840723c */ /* 0x050ff0000004183c */
[----:B------:R-:W-:Y:S01]  /*18a30*/  HMMA.16816.F32.BF16 R80, R8, R18, R80 ;  /* 0x000000120850723c */ /* 0x000fe20000041850 */
[----:B------:R-:W4:Y:S01]  /*18a40*/  LDSM.16.MT88.4 R16, [R221+0xe800] ;  /* 0x00e80000dd10783b */ /* 0x000f220000004200 */
[----:B-1----:R-:W-:-:S06]  /*18a50*/  FFMA.FTZ R0, R147, R2, -R3 ;  /* 0x0000000293007223 */ /* 0x002fcc0000010803 */
[C---:B---3--:R-:W-:Y:S01]  /*18a60*/  HMMA.16816.F32.BF16 R28, R8.reuse, R12, R28 ;  /* 0x0000000c081c723c */ /* 0x048fe2000004181c */
[----:B------:R-:W-:Y:S01]  /*18a70*/  MOV R147, R125 ;  /* 0x0000007d00937202 */ /* 0x000fe20000000f00 */
[----:B------:R1:W-:Y:S06]  /*18a80*/  MUFU.EX2 R145, R0 ;  /* 0x0000000000917308 */ /* 0x0003ec0000000800 */
[C---:B------:R-:W-:Y:S01]  /*18a90*/  HMMA.16816.F32.BF16 R24, R8.reuse, R14, R24 ;  /* 0x0000000e0818723c */ /* 0x040fe20000041818 */
[----:B------:R-:W3:Y:S07]  /*18aa0*/  LDSM.16.MT88.4 R12, [R222+0xe800] ;  /* 0x00e80000de0c783b */ /* 0x000eee0000004200 */
[----:B-----5:R-:W-:Y:S01]  /*18ab0*/  HMMA.16816.F32.BF16 R52, R8, R32, R52 ;  /* 0x000000200834723c */ /* 0x020fe20000041834 */
[----:B-1----:R-:W-:Y:S01]  /*18ac0*/  FFMA.FTZ R0, R182, R2, -R5 ;  /* 0x00000002b6007223 */ /* 0x002fe20000010805 */
[----:B------:R-:W-:-:S03]  /*18ad0*/  MOV R182, R120 ;  /* 0x0000007800b67202 */ /* 0x000fc60000000f00 */
[----:B------:R1:W-:Y:S03]  /*18ae0*/  MUFU.EX2 R139, R0 ;  /* 0x00000000008b7308 */ /* 0x0003e60000000800 */
[----:B------:R-:W-:Y:S07]  /*18af0*/  HMMA.16816.F32.BF16 R72, R8, R34, R72 ;  /* 0x000000220848723c */ /* 0x000fee0000041848 */
[----:B------:R-:W-:Y:S01]  /*18b00*/  F2FP.BF16.PACK_AB R9, R148, R140 ;  /* 0x0000008c9409723e */ /* 0x000fe200000010ff */
[----:B-1----:R-:W-:Y:S01]  /*18b10*/  FFMA.FTZ R0, R173, R2, -R5 ;  /* 0x00000002ad007223 */ /* 0x002fe20000010805 */
[----:B------:R-:W-:-:S03]  /*18b20*/  MOV R173, R121 ;  /* 0x0000007900ad7202 */ /* 0x000fc60000000f00 */
[----:B------:R1:W5:Y:S02]  /*18b30*/  MUFU.EX2 R138, R0 ;  /* 0x00000000008a7308 */ /* 0x0003640000000800 */
[----:B-1----:R-:W-:Y:S01]  /*18b40*/  FFMA.FTZ R0, R154, R2, -R5 ;  /* 0x000000029a007223 */ /* 0x002fe20000010805 */
[----:B-----5:R-:W-:Y:S02]  /*18b50*/  F2FP.BF16.PACK_AB R8, R138, R139 ;  /* 0x0000008b8a08723e */ /* 0x020fe400000010ff */
[----:B------:R-:W-:-:S03]  /*18b60*/  MOV R154, R117 ;  /* 0x00000075009a7202 */ /* 0x000fc60000000f00 */
[----:B------:R1:W-:Y:S02]  /*18b70*/  MUFU.EX2 R133, R0 ;  /* 0x0000000000857308 */ /* 0x0003e40000000800 */
[----:B------:R-:W-:-:S04]  /*18b80*/  FADD.FTZ R7, R154, R7 ;  /* 0x000000079a077221 */ /* 0x000fc80000010000 */
[----:B------:R-:W-:-:S04]  /*18b90*/  FADD.FTZ R7, R182, R7 ;  /* 0x00000007b6077221 */ /* 0x000fc80000010000 */
        /* <DEDUP_REMOVED lines=9> */
[C---:B--2---:R-:W-:Y:S01]  /*18c30*/  HMMA.16816.F32.BF16 R32, R8.reuse, R40, R44 ;  /* 0x000000280820723c */ /* 0x044fe2000004182c */
[----:B------:R-:W-:Y:S07]  /*18c40*/  LDSM.16.MT88.4 R44, [R220+0xf000] ;  /* 0x00f00000dc2c783b */ /* 0x000fee0000004200 */
[----:B------:R-:W-:Y:S01]  /*18c50*/  HMMA.16816.F32.BF16 R60, R8, R42, R68 ;  /* 0x0000002a083c723c */ /* 0x000fe20000041844 */
[----:B------:R-:W2:Y:S01]  /*18c60*/  LDSM.16.MT88.4 R40, [R223+0xf000] ;  /* 0x00f00000df28783b */ /* 0x000ea20000004200 */
[----:B-1----:R-:W-:-:S04]  /*18c70*/  FFMA.FTZ R0, R131, R2, -R3 ;  /* 0x0000000283007223 */ /* 0x002fc80000010803 */
[----:B------:R1:W5:Y:S02]  /*18c80*/  MUFU.EX2 R129, R0 ;  /* 0x0000000000817308 */ /* 0x0003640000000800 */
[C---:B----4-:R-:W-:Y:S08]  /*18c90*/  HMMA.16816.F32.BF16 R68, R8.reuse, R16, R64 ;  /* 0x000000100844723c */ /* 0x050ff00000041840 */
[----:B---3--:R-:W-:Y:S01]  /*18ca0*/  HMMA.16816.F32.BF16 R64, R8, R12, R28 ;  /* 0x0000000c0840723c */ /* 0x008fe2000004181c */
[----:B------:R-:W-:Y:S01]  /*18cb0*/  LDSM.16.MT88.4 R28, [R220+0xf800] ;  /* 0x00f80000dc1c783b */ /* 0x000fe20000004200 */
[----:B-1----:R-:W-:-:S06]  /*18cc0*/  FFMA.FTZ R0, R102, R2, -R3 ;  /* 0x0000000266007223 */ /* 0x002fcc0000010803 */
[C---:B------:R-:W-:Y:S01]  /*18cd0*/  HMMA.16816.F32.BF16 R24, R8.reuse, R14, R24 ;  /* 0x0000000e0818723c */ /* 0x040fe20000041818 */
[----:B------:R-:W1:Y:S01]  /*18ce0*/  LDSM.16.MT88.4 R12, [R222+0xf000] ;  /* 0x00f00000de0c783b */ /* 0x000e620000004200 */
[----:B------:R3:W-:Y:S06]  /*18cf0*/  MUFU.EX2 R128, R0 ;  /* 0x0000000000807308 */ /* 0x0007ec0000000800 */
[C---:B------:R-:W-:Y:S08]  /*18d00*/  HMMA.16816.F32.BF16 R52, R8.reuse, R48, R52 ;  /* 0x000000300834723c */ /* 0x040ff00000041834 */
[----:B------:R-:W-:Y:S01]  /*18d10*/  HMMA.16816.F32.BF16 R72, R8, R50, R72 ;  /* 0x000000320848723c */ /* 0x000fe20000041848 */
[----:B---3--:R-:W-:-:S04]  /*18d20*/  FFMA.FTZ R0, R137, R2, -R5 ;  /* 0x0000000289007223 */ /* 0x008fc80000010805 */
[----:B------:R3:W-:Y:S03]  /*18d30*/  MUFU.EX2 R126, R0 ;  /* 0x00000000007e7308 */ /* 0x0007e60000000800 */
[----:B------:R-:W-:Y:S01]  /*18d40*/  HMMA.16816.F32.BF16 R80, R8, R18, R80 ;  /* 0x000000120850723c */ /* 0x000fe20000041850 */
[----:B------:R-:W4:Y:S06]  /*18d50*/  LDSM.16.MT88.4 R16, [R221+0xf000] ;  /* 0x00f00000dd10783b */ /* 0x000f2c0000004200 */
[----:B-----5:R-:W-:Y:S01]  /*18d60*/  F2FP.BF16.PACK_AB R9, R129, R127 ;  /* 0x0000007f8109723e */ /* 0x020fe200000010ff */
[----:B---3--:R-:W-:-:S04]  /*18d70*/  FFMA.FTZ R0, R144, R2, -R5 ;  /* 0x0000000290007223 */ /* 0x008fc80000010805 */
[----:B------:R3:W5:Y:S02]  /*18d80*/  MUFU.EX2 R125, R0 ;  /* 0x00000000007d7308 */ /* 0x0007640000000800 */
[----:B---3--:R-:W-:Y:S01]  /*18d90*/  FFMA.FTZ R0, R110, R2, -R5 ;  /* 0x000000026e007223 */ /* 0x008fe20000010805 */
[----:B-----5:R-:W-:-:S05]  /*18da0*/  F2FP.BF16.PACK_AB R8, R125, R126 ;  /* 0x0000007e7d08723e */ /* 0x020fca00000010ff */
[----:B------:R3:W-:Y:S02]  /*18db0*/  MUFU.EX2 R122, R0 ;  /* 0x00000000007a7308 */ /* 0x0007e40000000800 */
[----:B---3--:R-:W-:-:S06]  /*18dc0*/  FFMA.FTZ R0, R103, R2, -R5 ;  /* 0x0000000267007223 */ /* 0x008fcc0000010805 */
[----:B------:R3:W5:Y:S02]  /*18dd0*/  MUFU.EX2 R123, R0 ;  /* 0x00000000007b7308 */ /* 0x0007640000000800 */
[----:B---3--:R-:W-:Y:S01]  /*18de0*/  FFMA.FTZ R0, R100, R2, -R3 ;  /* 0x0000000264007223 */ /* 0x008fe20000010803 */
[----:B-----5:R-:W-:-:S05]  /*18df0*/  F2FP.BF16.PACK_AB R10, R123, R122 ;  /* 0x0000007a7b0a723e */ /* 0x020fca00000010ff */
[----:B------:R3:W5:Y:S02]  /*18e00*/  MUFU.EX2 R121, R0 ;  /* 0x0000000000797308 */ /* 0x0007640000000800 */
[----:B---3--:R-:W-:Y:S01]  /*18e10*/  FFMA.FTZ R0, R95, R2, -R3 ;  /* 0x000000025f007223 */ /* 0x008fe20000010803 */
[----:B-----5:R-:W-:-:S05]  /*18e20*/  F2FP.BF16.PACK_AB R11, R121, R128 ;  /* 0x00000080790b723e */ /* 0x020fca00000010ff */
[----:B------:R3:W-:Y:S02]  /*18e30*/  MUFU.EX2 R119, R0 ;  /* 0x0000000000777308 */ /* 0x0007e40000000800 */
[C---:B--2---:R-:W-:Y:S08]  /*18e40*/  HMMA.16816.F32.BF16 R48, R8.reuse, R40, R52 ;  /* 0x000000280830723c */ /* 0x044ff00000041834 */
[----:B------:R-:W-:Y:S01]  /*18e50*/  HMMA.16816.F32.BF16 R52, R8, R42, R72 ;  /* 0x0000002a0834723c */ /* 0x000fe20000041848 */
[----:B------:R-:W2:Y:S01]  /*18e60*/  LDSM.16.MT88.4 R40, [R223+0xf800] ;  /* 0x00f80000df28783b */ /* 0x000ea20000004200 */
[----:B---3--:R-:W-:-:S04]  /*18e70*/  FFMA.FTZ R0, R94, R2, -R3 ;  /* 0x000000025e007223 */ /* 0x008fc80000010803 */
[----:B------:R3:W5:Y:S02]  /*18e80*/  MUFU.EX2 R120, R0 ;  /* 0x0000000000787308 */ /* 0x0007640000000800 */
[C---:B------:R-:W-:Y:S08]  /*18e90*/  HMMA.16816.F32.BF16 R32, R8.reuse, R44, R32 ;  /* 0x0000002c0820723c */ /* 0x040ff00000041820 */
[----:B------:R-:W-:Y:S01]  /*18ea0*/  HMMA.16816.F32.BF16 R44, R8, R46, R60 ;  /* 0x0000002e082c723c */ /* 0x000fe2000004183c */
[----:B---3--:R-:W-:-:S07]  /*18eb0*/  FFMA.FTZ R0, R38, R2, -R3 ;  /* 0x0000000226007223 */ /* 0x008fce0000010803 */
[C---:B-1----:R-:W-:Y:S01]  /*18ec0*/  HMMA.16816.F32.BF16 R76, R8.reuse, R12, R64 ;  /* 0x0000000c084c723c */ /* 0x042fe20000041840 */
[----:B------:R-:W1:Y:S01]  /*18ed0*/  LDSM.16.MT88.4 R64, [R221+0xf800] ;  /* 0x00f80000dd40783b */ /* 0x000e620000004200 */
[----:B------:R3:W-:Y:S06]  /*18ee0*/  MUFU.EX2 R118, R0 ;  /* 0x0000000000767308 */ /* 0x0007ec0000000800 */
[C---:B------:R-:W-:Y:S01]  /*18ef0*/  HMMA.16816.F32.BF16 R60, R8.reuse, R14, R24 ;  /* 0x0000000e083c723c */ /* 0x040fe20000041818 */
[----:B------:R-:W1:Y:S07]  /*18f00*/  LDSM.16.MT88.4 R12, [R222+0xf800] ;  /* 0x00f80000de0c783b */ /* 0x000e6e0000004200 */
[----:B----4-:R-:W-:Y:S01]  /*18f10*/  HMMA.16816.F32.BF16 R68, R8, R16, R68 ;  /* 0x000000100844723c */ /* 0x010fe20000041844 */
        /* <DEDUP_REMOVED lines=18> */
[C---:B------:R-:W-:Y:S08]  /*19040*/  HMMA.16816.F32.BF16 R24, R8.reuse, R30, R44 ;  /* 0x0000001e0818723c */ /* 0x040ff0000004182c */
[----:B--2---:R-:W-:Y:S01]  /*19050*/  HMMA.16816.F32.BF16 R44, R8, R40, R48 ;  /* 0x00000028082c723c */ /* 0x004fe20000041830 */
[----:B---3--:R-:W-:-:S04]  /*19060*/  FFMA.FTZ R0, R88, R2, -R3 ;  /* 0x0000000258007223 */ /* 0x008fc80000010803 */
[----:B------:R2:W3:Y:S03]  /*19070*/  MUFU.EX2 R112, R0 ;  /* 0x0000000000707308 */ /* 0x0004e60000000800 */
[C---:B------:R-:W-:Y:S08]  /*19080*/  HMMA.16816.F32.BF16 R40, R8.reuse, R42, R52 ;  /* 0x0000002a0828723c */ /* 0x040ff00000041834 */
[----:B-1----:R-:W-:Y:S01]  /*19090*/  HMMA.16816.F32.BF16 R48, R8, R64, R68 ;  /* 0x000000400830723c */ /* 0x002fe20000041844 */
[----:B--2---:R-:W-:-:S07]  /*190a0*/  FFMA.FTZ R0, R90, R2, -R3 ;  /* 0x000000025a007223 */ /* 0x004fce0000010803 */
[C---:B------:R-:W-:Y:S01]  /*190b0*/  HMMA.16816.F32.BF16 R52, R8.reuse, R66, R80 ;  /* 0x000000420834723c */ /* 0x040fe20000041850 */
[----:B------:R1:W-:Y:S07]  /*190c0*/  MUFU.EX2 R110, R0 ;  /* 0x00000000006e7308 */ /* 0x0003ee0000000800 */
[C---:B------:R-:W-:Y:S01]  /*190d0*/  HMMA.16816.F32.BF16 R72, R8.reuse, R28, R32 ;  /* 0x0000001c0848723c */ /* 0x040fe20000041820 */
[----:B------:R-:W2:Y:S04]  /*190e0*/  LDSM.16.MT88.4 R32, [R223+0x10000] ;  /* 0x01000000df20783b */ /* 0x000ea80000004200 */
[----:B------:R-:W5:Y:S03]  /*190f0*/  LDSM.16.MT88.4 R28, [R221+0x10000] ;  /* 0x01000000dd1c783b */ /* 0x000f660000004200 */
[----:B------:R-:W-:Y:S01]  /*19100*/  HMMA.16816.F32.BF16 R64, R8, R12, R76 ;  /* 0x0000000c0840723c */ /* 0x000fe2000004184c */
[----:B-1----:R-:W-:-:S04]  /*19110*/  FFMA.FTZ R0, R188, R2, -R5 ;  /* 0x00000002bc007223 */ /* 0x002fc80000010805 */
[----:B------:R1:W-:Y:S02]  /*19120*/  MUFU.EX2 R109, R0 ;  /* 0x00000000006d7308 */ /* 0x0003e40000000800 */
[----:B------:R-:W-:Y:S01]  /*19130*/  FADD.FTZ R12, R98, R97 ;  /* 0x00000061620c7221 */ /* 0x000fe20000010000 */
[----:B------:R-:W-:Y:S03]  /*19140*/  HMMA.16816.F32.BF16 R60, R8, R14, R60 ;  /* 0x0000000e083c723c */ /* 0x000fe6000004183c */
[----:B------:R-:W-:-:S04]  /*19150*/  FADD.FTZ R12, R173, R12 ;  /* 0x0000000cad0c7221 */ /* 0x000fc80000010000 */
[----:B------:R-:W-:Y:S01]  /*19160*/  FADD.FTZ R12, R147, R12 ;  /* 0x0000000c930c7221 */ /* 0x000fe20000010000 */
[----:B---3--:R-:W-:-:S03]  /*19170*/  F2FP.BF16.PACK_AB R9, R112, R111 ;  /* 0x0000006f7009723e */ /* 0x008fc600000010ff */
[----:B------:R-:W-:Y:S02]  /*19180*/  FADD.FTZ R12, R164, R12 ;  /* 0x0000000ca40c7221 */ /* 0x000fe40000010000 */
        /* <DEDUP_REMOVED lines=13> */
[C---:B----4-:R-:W-:Y:S08]  /*19260*/  HMMA.16816.F32.BF16 R72, R8.reuse, R16, R72 ;  /* 0x000000100848723c */ /* 0x050ff00000041848 */
[----:B------:R-:W-:Y:S01]  /*19270*/  HMMA.16816.F32.BF16 R68, R8, R18, R24 ;  /* 0x000000120844723c */ /* 0x000fe20000041818 */
[----:B------:R-:W3:Y:S01]  /*19280*/  LDSM.16.MT88.4 R16, [R222+0x10000] ;  /* 0x01000000de10783b */ /* 0x000ee20000004200 */
[----:B-1----:R-:W-:-:S03]  /*19290*/  FFMA.FTZ R0, R192, R2, -R3 ;  /* 0x00000002c0007223 */ /* 0x002fc60000010803 */
[----:B------:R-:W-:Y:S01]  /*192a0*/  LDSM.16.MT88.4 R24, [R221+0x10800] ;  /* 0x01080000dd18783b */ /* 0x000fe20000004200 */
[----:B------:R1:W4:Y:S02]  /*192b0*/  MUFU.EX2 R104, R0 ;  /* 0x0000000000687308 */ /* 0x0003240000000800 */
[C---:B--2---:R-:W-:Y:S08]  /*192c0*/  HMMA.16816.F32.BF16 R76, R8.reuse, R32, R44 ;  /* 0x00000020084c723c */ /* 0x044ff0000004182c */
[----:B------:R-:W-:Y:S01]  /*192d0*/  HMMA.16816.F32.BF16 R84, R8, R34, R40 ;  /* 0x000000220854723c */ /* 0x000fe20000041828 */
[----:B------:R-:W2:Y:S01]  /*192e0*/  LDSM.16.MT88.4 R32, [R220+0x10800] ;  /* 0x01080000dc20783b */ /* 0x000ea20000004200 */
[----:B-1----:R-:W-:-:S06]  /*192f0*/  FFMA.FTZ R0, R193, R2, -R3 ;  /* 0x00000002c1007223 */ /* 0x002fcc0000010803 */
[C---:B-----5:R-:W-:Y:S01]  /*19300*/  HMMA.16816.F32.BF16 R92, R8.reuse, R28, R48 ;  /* 0x0000001c085c723c */ /* 0x060fe20000041830 */
[----:B------:R1:W-:Y:S07]  /*19310*/  MUFU.EX2 R102, R0 ;  /* 0x0000000000667308 */ /* 0x0003ee0000000800 */
[C---:B------:R-:W-:Y:S01]  /*19320*/  HMMA.16816.F32.BF16 R80, R8.reuse, R30, R52 ;  /* 0x0000001e0850723c */ /* 0x040fe20000041834 */
[----:B------:R-:W5:Y:S07]  /*19330*/  LDSM.16.MT88.4 R28, [R223+0x10800] ;  /* 0x01080000df1c783b */ /* 0x000f6e0000004200 */
        /* <DEDUP_REMOVED lines=13> */
[----:B-1----:R-:W-:Y:S01]  /*19410*/  FADD.FTZ R0, R184, R7 ;  /* 0x00000007b8007221 */ /* 0x002fe20000010000 */
[----:B----4-:R-:W-:Y:S01]  /*19420*/  F2FP.BF16.PACK_AB R10, R98, R99 ;  /* 0x00000063620a723e */ /* 0x010fe200000010ff */
[----:B------:R-:W-:Y:S02]  /*19430*/  FADD.FTZ R7, R183, R12 ;  /* 0x0000000cb7077221 */ /* 0x000fe40000010000 */
[----:B------:R-:W-:Y:S02]  /*19440*/  FADD.FTZ R0, R187, R0 ;  /* 0x00000000bb007221 */ /* 0x000fe40000010000 */
[----:B------:R-:W-:Y:S02]  /*19450*/  FFMA.FTZ R12, R201, R2, -R3 ;  /* 0x00000002c90c7223 */ /* 0x000fe40000010803 */
[----:B------:R-:W-:-:S02]  /*19460*/  FADD.FTZ R7, R185, R7 ;  /* 0x00000007b9077221 */ /* 0x000fc40000010000 */
[----:B------:R-:W-:Y:S01]  /*19470*/  FADD.FTZ R0, R186, R0 ;  /* 0x00000000ba007221 */ /* 0x000fe20000010000 */
[----:B------:R1:W4:Y:S01]  /*19480*/  MUFU.EX2 R97, R12 ;  /* 0x0000000c00617308 */ /* 0x0003220000000800 */
[----:B------:R-:W-:Y:S02]  /*19490*/  FADD.FTZ R7, R179, R7 ;  /* 0x00000007b3077221 */ /* 0x000fe40000010000 */
[----:B-1----:R-:W-:Y:S01]  /*194a0*/  FADD.FTZ R12, R181, R0 ;  /* 0x00000000b50c7221 */ /* 0x002fe20000010000 */
[----:B----4-:R-:W-:Y:S01]  /*194b0*/  F2FP.BF16.PACK_AB R11, R97, R102 ;  /* 0x00000066610b723e */ /* 0x010fe200000010ff */
[----:B------:R-:W-:Y:S02]  /*194c0*/  FADD.FTZ R0, R174, R7 ;  /* 0x00000007ae007221 */ /* 0x000fe40000010000 */
[----:B------:R-:W-:Y:S02]  /*194d0*/  FADD.FTZ R12, R176, R12 ;  /* 0x0000000cb00c7221 */ /* 0x000fe40000010000 */
[----:B------:R-:W-:-:S02]  /*194e0*/  FFMA.FTZ R7, R203, R2, -R3 ;  /* 0x00000002cb077223 */ /* 0x000fc40000010803 */
[----:B------:R-:W-:Y:S01]  /*194f0*/  FADD.FTZ R13, R175, R0 ;  /* 0x00000000af0d7221 */ /* 0x000fe20000010000 */
[----:B--2---:R-:W-:Y:S01]  /*19500*/  HMMA.16816.F32.BF16 R52, R8, R32, R72 ;  /* 0x000000200834723c */ /* 0x004fe20000041848 */
[----:B------:R-:W-:Y:S01]  /*19510*/  FADD.FTZ R0, R180, R12 ;  /* 0x0000000cb4007221 */ /* 0x000fe20000010000 */
[----:B------:R1:W-:Y:S01]  /*19520*/  MUFU.EX2 R96, R7 ;  /* 0x0000000700607308 */ /* 0x0003e20000000800 */
[----:B------:R-:W-:Y:S02]  /*19530*/  FFMA.FTZ R12, R204, R2, -R3 ;  /* 0x00000002cc0c7223 */ /* 0x000fe40000010803 */
[----:B------:R-:W-:-:S03]  /*19540*/  FADD.FTZ R0, R178, R0 ;  /* 0x00000000b2007221 */ /* 0x000fc60000010000 */
[----:B------:R-:W-:Y:S01]  /*19550*/  HMMA.16816.F32.BF16 R44, R8, R34, R68 ;  /* 0x00000022082c723c */ /* 0x000fe20000041844 */
[----:B------:R-:W-:Y:S01]  /*19560*/  FADD.FTZ R0, R252, R0 ;  /* 0x00000000fc007221 */ /* 0x000fe20000010000 */
[----:B------:R2:W4:Y:S03]  /*19570*/  MUFU.EX2 R72, R12 ;  /* 0x0000000c00487308 */ /* 0x0005260000000800 */
[----:B------:R-:W-:-:S03]  /*19580*/  FADD.FTZ R0, R172, R0 ;  /* 0x00000000ac007221 */ /* 0x000fc60000010000 */
[C---:B-----5:R-:W-:Y:S01]  /*19590*/  HMMA.16816.F32.BF16 R60, R8.reuse, R28, R76 ;  /* 0x0000001c083c723c */ /* 0x060fe2000004184c */
[----:B------:R-:W-:Y:S02]  /*195a0*/  FADD.FTZ R0, R168, R0 ;  /* 0x00000000a8007221 */ /* 0x000fe40000010000 */
[----:B-1----:R-:W-:Y:S02]  /*195b0*/  FADD.FTZ R7, R177, R13 ;  /* 0x0000000db1077221 */ /* 0x002fe40000010000 */
        /* <DEDUP_REMOVED lines=18> */
[----:B------:R-:W-:Y:S01]  /*196e0*/  FADD.FTZ R7, R240, R7 ;  /* 0x00000007f0077221 */ /* 0x000fe20000010000 */
[C---:B---3--:R-:W-:Y:S01]  /*196f0*/  HMMA.16816.F32.BF16 R88, R8.reuse, R16, R88 ;  /* 0x000000100858723c */ /* 0x048fe20000041858 */
[----:B------:R-:W-:Y:S02]  /*19700*/  FADD.FTZ R0, R234, R0 ;  /* 0x00000000ea007221 */ /* 0x000fe40000010000 */
[----:B------:R-:W-:Y:S02]  /*19710*/  FADD.FTZ R7, R238, R7 ;  /* 0x00000007ee077221 */ /* 0x000fe40000010000 */
[----:B--2---:R-:W-:Y:S02]  /*19720*/  FFMA.FTZ R12, R23, R2, -R3 ;  /* 0x00000002170c7223 */ /* 0x004fe40000010803 */
[----:B------:R-:W-:Y:S01]  /*19730*/  FADD.FTZ R7, R239, R7 ;  /* 0x00000007ef077221 */ /* 0x000fe20000010000 */
[----:B------:R-:W-:Y:S01]  /*19740*/  HMMA.16816.F32.BF16 R40, R8, R18, R40 ;  /* 0x000000120828723c */ /* 0x000fe20000041828 */
[----:B------:R-:W-:Y:S01]  /*19750*/  FADD.FTZ R0, R218, R0 ;  /* 0x00000000da007221 */ /* 0x000fe20000010000 */
[----:B------:R2:W-:Y:S01]  /*19760*/  MUFU.EX2 R71, R12 ;  /* 0x0000000c00477308 */ /* 0x0005e20000000800 */
[----:B------:R-:W-:Y:S01]  /*19770*/  FADD.FTZ R7, R233, R7 ;  /* 0x00000007e9077221 */ /* 0x000fe20000010000 */
[----:B------:R-:W3:Y:S01]  /*19780*/  LDSM.16.MT88.4 R16, [R221+0x11000] ;  /* 0x01100000dd10783b */ /* 0x000ee20000004200 */
[----:B------:R-:W-:-:S02]  /*19790*/  FADD.FTZ R0, R215, R0 ;  /* 0x00000000d7007221 */ /* 0x000fc40000010000 */
[----:B------:R-:W-:Y:S01]  /*197a0*/  FADD.FTZ R7, R232, R7 ;  /* 0x00000007e8077221 */ /* 0x000fe20000010000 */
[----:B----4-:R-:W-:Y:S01]  /*197b0*/  F2FP.BF16.PACK_AB R9, R72, R96 ;  /* 0x000000604809723e */ /* 0x010fe200000010ff */
[----:B------:R-:W-:Y:S02]  /*197c0*/  FADD.FTZ R0, R216, R0 ;  /* 0x00000000d8007221 */ /* 0x000fe40000010000 */
[----:B------:R-:W-:Y:S02]  /*197d0*/  FADD.FTZ R7, R219, R7 ;  /* 0x00000007db077221 */ /* 0x000fe40000010000 */
[----:B------:R-:W-:Y:S02]  /*197e0*/  FADD.FTZ R0, R217, R0 ;  /* 0x00000000d9007221 */ /* 0x000fe40000010000 */
[----:B------:R-:W-:Y:S02]  /*197f0*/  FADD.FTZ R7, R230, R7 ;  /* 0x00000007e6077221 */ /* 0x000fe40000010000 */
[----:B------:R-:W-:-:S02]  /*19800*/  FADD.FTZ R0, R166, R0 ;  /* 0x00000000a6007221 */ /* 0x000fc40000010000 */
[----:B--2---:R-:W-:Y:S02]  /*19810*/  FFMA.FTZ R12, R205, R2, -R5 ;  /* 0x00000002cd0c7223 */ /* 0x004fe40000010805 */
[----:B------:R-:W-:Y:S02]  /*19820*/  FADD.FTZ R7, R214, R7 ;  /* 0x00000007d6077221 */ /* 0x000fe40000010000 */
[----:B------:R2:W-:Y:S01]  /*19830*/  MUFU.EX2 R70, R12 ;  /* 0x0000000c00467308 */ /* 0x0005e20000000800 */
        /* <DEDUP_REMOVED lines=19> */
[----:B------:R-:W-:Y:S01]  /*19970*/  FADD.FTZ R7, R149, R7 ;  /* 0x0000000795077221 */ /* 0x000fe20000010000 */
[----:B--2---:R-:W-:Y:S01]  /*19980*/  F2FP.BF16.PACK_AB R8, R69, R70 ;  /* 0x000000464508723e */ /* 0x004fe200000010ff */
[----:B------:R-:W-:Y:S02]  /*19990*/  FFMA.FTZ R12, R207, R2, -R5 ;  /* 0x00000002cf0c7223 */ /* 0x000fe40000010805 */
[----:B------:R-:W-:Y:S02]  /*199a0*/  FADD.FTZ R7, R143, R7 ;  /* 0x000000078f077221 */ /* 0x000fe40000010000 */
[----:B------:R2:W-:Y:S01]  /*199b0*/  MUFU.EX2 R68, R12 ;  /* 0x0000000c00447308 */ /* 0x0005e20000000800 */
[----:B------:R-:W-:Y:S02]  /*199c0*/  FADD.FTZ R0, R140, R0 ;  /* 0x000000008c007221 */ /* 0x000fe40000010000 */
[----:B------:R-:W-:-:S02]  /*199d0*/  FADD.FTZ R7, R142, R7 ;  /* 0x000000078e077221 */ /* 0x000fc40000010000 */
[----:B------:R-:W-:Y:S01]  /*199e0*/  FADD.FTZ R0, R148, R0 ;  /* 0x0000000094007221 */ /* 0x000fe20000010000 */
[----:B------:R-:W-:Y:S01]  /*199f0*/  LDSM.16.MT88.4 R140, [R220+0x11800] ;  /* 0x01180000dc8c783b */ /* 0x000fe20000004200 */
[----:B------:R-:W-:Y:S02]  /*19a00*/  FADD.FTZ R7, R139, R7 ;  /* 0x000000078b077221 */ /* 0x000fe40000010000 */
[----:B------:R-:W-:Y:S01]  /*19a10*/  FADD.FTZ R0, R145, R0 ;  /* 0x0000000091007221 */ /* 0x000fe20000010000 */
[----:B------:R-:W-:Y:S01]  /*19a20*/  LDSM.16.MT88.4 R148, [R223+0x11800] ;  /* 0x01180000df94783b */ /* 0x000fe20000004200 */
[----:B--2---:R-:W-:-:S04]  /*19a30*/  FFMA.FTZ R12, R22, R2, -R5 ;  /* 0x00000002160c7223 */ /* 0x004fc80000010805 */
[----:B------:R2:W4:Y:S02]  /*19a40*/  MUFU.EX2 R59, R12 ;  /* 0x0000000c003b7308 */ /* 0x0005240000000800 */
[----:B--2---:R-:W-:Y:S01]  /*19a50*/  FFMA.FTZ R12, R124, R2, -R3 ;  /* 0x000000027c0c7223 */ /* 0x004fe20000010803 */
[----:B----4-:R-:W-:-:S05]  /*19a60*/  F2FP.BF16.PACK_AB R10, R59, R68 ;  /* 0x000000443b0a723e */ /* 0x010fca00000010ff */
[----:B------:R2:W4:Y:S02]  /*19a70*/  MUFU.EX2 R39, R12 ;  /* 0x0000000c00277308 */ /* 0x0005240000000800 */
[----:B--2---:R-:W-:Y:S01]  /*19a80*/  FFMA.FTZ R12, R208, R2, -R3 ;  /* 0x00000002d00c7223 */ /* 0x004fe20000010803 */
[----:B----4-:R-:W-:-:S05]  /*19a90*/  F2FP.BF16.PACK_AB R11, R39, R71 ;  /* 0x00000047270b723e */ /* 0x010fca00000010ff */
[----:B------:R2:W-:Y:S02]  /*19aa0*/  MUFU.EX2 R38, R12 ;  /* 0x0000000c00267308 */ /* 0x0005e40000000800 */
[C---:B-1----:R-:W-:Y:S08]  /*19ab0*/  HMMA.16816.F32.BF16 R52, R8.reuse, R28, R52 ;  /* 0x0000001c0834723c */ /* 0x042ff00000041834 */
[----:B------:R-:W-:Y:S01]  /*19ac0*/  HMMA.16816.F32.BF16 R44, R8, R30, R44 ;  /* 0x0000001e082c723c */ /* 0x000fe2000004182c */
[----:B------:R-:W1:Y:S01]  /*19ad0*/  LDSM.16.MT88.4 R28, [R222+0x11000] ;  /* 0x01100000de1c783b */ /* 0x000e620000004200 */
[----:B--2---:R-:W-:-:S04]  /*19ae0*/  FFMA.FTZ R12, R209, R2, -R3 ;  /* 0x00000002d10c7223 */ /* 0x004fc80000010803 */
[----:B------:R2:W4:Y:S02]  /*19af0*/  MUFU.EX2 R23, R12 ;  /* 0x0000000c00177308 */ /* 0x0005240000000800 */
[C---:B---3--:R-:W-:Y:S08]  /*19b00*/  HMMA.16816.F32.BF16 R32, R8.reuse, R16, R32 ;  /* 0x000000100820723c */ /* 0x048ff00000041820 */
[----:B------:R-:W-:Y:S01]  /*19b10*/  HMMA.16816.F32.BF16 R60, R8, R24, R60 ;  /* 0x00000018083c723c */ /* 0x000fe2000004183c */
[----:B--2---:R-:W-:-:S07]  /*19b20*/  FFMA.FTZ R12, R200, R2, -R3 ;  /* 0x00000002c80c7223 */ /* 0x004fce0000010803 */
[C---:B------:R-:W-:Y:S01]  /*19b30*/  HMMA.16816.F32.BF16 R48, R8.reuse, R26, R48 ;  /* 0x0000001a0830723c */ /* 0x040fe20000041830 */
[----:B----4-:R-:W-:Y:S01]  /*19b40*/  F2FP.BF16.PACK_AB R165, R23, R38 ;  /* 0x0000002617a5723e */ /* 0x010fe200000010ff */
[----:B------:R2:W-:Y:S06]  /*19b50*/  MUFU.EX2 R22, R12 ;  /* 0x0000000c00167308 */ /* 0x0005ec0000000800 */
[C---:B------:R-:W-:Y:S08]  /*19b60*/  HMMA.16816.F32.BF16 R16, R8.reuse, R18, R64 ;  /* 0x000000120810723c */ /* 0x040ff00000041840 */
[----:B-1----:R-:W-:Y:S01]  /*19b70*/  HMMA.16816.F32.BF16 R160, R8, R28, R88 ;  /* 0x0000001c08a0723c */ /* 0x002fe20000041858 */
[----:B--2---:R-:W-:-:S04]  /*19b80*/  FFMA.FTZ R12, R210, R2, -R5 ;  /* 0x00000002d20c7223 */ /* 0x004fc80000010805 */
[----:B------:R1:W-:Y:S03]  /*19b90*/  MUFU.EX2 R15, R12 ;  /* 0x0000000c000f7308 */ /* 0x0003e60000000800 */
[----:B------:R-:W-:Y:S01]  /*19ba0*/  HMMA.16816.F32.BF16 R28, R8, R30, R40 ;  /* 0x0000001e081c723c */ /* 0x000fe20000041828 */
[----:B------:R-:W2:Y:S01]  /*19bb0*/  LDSM.16.MT88.4 R8, [R222+0x11800] ;  /* 0x01180000de08783b */ /* 0x000ea20000004200 */
[----:B-1----:R-:W-:-:S04]  /*19bc0*/  FFMA.FTZ R12, R211, R2, -R5 ;  /* 0x00000002d30c7223 */ /* 0x002fc80000010805 */
[----:B------:R1:W3:Y:S02]  /*19bd0*/  MUFU.EX2 R14, R12 ;  /* 0x0000000c000e7308 */ /* 0x0002e40000000800 */
[----:B-1----:R-:W-:Y:S01]  /*19be0*/  FFMA.FTZ R12, R202, R2, -R5 ;  /* 0x00000002ca0c7223 */ /* 0x002fe20000010805 */
[----:B---3--:R-:W-:-:S05]  /*19bf0*/  F2FP.BF16.PACK_AB R164, R14, R15 ;  /* 0x0000000f0ea4723e */ /* 0x008fca00000010ff */
[----:B------:R1:W-:Y:S02]  /*19c00*/  MUFU.EX2 R13, R12 ;  /* 0x0000000c000d7308 */ /* 0x0003e40000000800 */
[-C--:B-1----:R-:W-:Y:S02]  /*19c10*/  FFMA.FTZ R12, R212, R2.reuse, -R5 ;  /* 0x00000002d40c7223 */ /* 0x082fe40000010805 */
[----:B------:R-:W-:Y:S02]  /*19c20*/  FADD.FTZ R5, R138, R7 ;  /* 0x000000078a057221 */ /* 0x000fe40000010000 */
[----:B------:R-:W-:Y:S02]  /*19c30*/  FFMA.FTZ R2, R213, R2, -R3 ;  /* 0x00000002d5027223 */ /* 0x000fe40000010803 */
[----:B------:R-:W-:Y:S01]  /*19c40*/  FADD.FTZ R7, R133, R5 ;  /* 0x0000000585077221 */ /* 0x000fe20000010000 */
[----:B------:R-:W1:Y:S01]  /*19c50*/  MUFU.EX2 R12, R12 ;  /* 0x0000000c000c7308 */ /* 0x000e620000000800 */
[----:B------:R-:W-:-:S02]  /*19c60*/  FADD.FTZ R5, R130, R0 ;  /* 0x0000000082057221 */ /* 0x000fc40000010000 */
[----:B------:R-:W-:Y:S02]  /*19c70*/  FADD.FTZ R0, R132, R7 ;  /* 0x0000000784007221 */ /* 0x000fe40000010000 */
[----:B------:R-:W-:-:S03]  /*19c80*/  FADD.FTZ R3, R127, R5 ;  /* 0x000000057f037221 */ /* 0x000fc60000010000 */
[----:B------:R3:W4:Y:S01]  /*19c90*/  MUFU.EX2 R5, R2 ;  /* 0x0000000200057308 */ /* 0x0007220000000800 */
[----:B-1----:R-:W-:Y:S01]  /*19ca0*/  F2FP.BF16.PACK_AB R166, R12, R13 ;  /* 0x0000000d0ca6723e */ /* 0x002fe200000010ff */
[----:B---3--:R-:W-:Y:S01]  /*19cb0*/  FADD.FTZ R2, R126, R0 ;  /* 0x000000007e027221 */ /* 0x008fe20000010000 */
[----:B----4-:R-:W-:Y:S01]  /*19cc0*/  F2FP.BF16.PACK_AB R167, R5, R22 ;  /* 0x0000001605a7723e */ /* 0x010fe200000010ff */
        /* <DEDUP_REMOVED lines=53> */
[----:B------:R-:W-:-:S05]  /*1a020*/  FADD.FTZ R0, R12, R2 ;  /* 0x000000020c007221 */ /* 0x000fca0000010000 */
[----:B------:R1:W-:Y:S04]  /*1a030*/  STL [R1+0x8], R0 ;  /* 0x0000080001007387 */ /* 0x0003e80000100800 */
[----:B------:R1:W-:Y:S01]  /*1a040*/  STL [R1+0x4], R3 ;  /* 0x0000040301007387 */ /* 0x0003e20000100800 */
[----:B------:R-:W-:Y:S05]  /*1a050*/  @!P1 BRA `(.L_x_2889) ;  /* 0x00007f3000009947 */ /* 0x000fea0003800000 */
[----:B------:R-:W2:Y:S01]  /*1a060*/  LDL R133, [R1+0x24] ;  /* 0x0000240001857983 */ /* 0x000ea20000100800 */
[----:B------:R-:W-:-:S04]  /*1a070*/  DEPBAR.LE SB0, 0x0 ;  /* 0x000080000000791a */ /* 0x000fc80000000000 */
[----:B------:R-:W-:Y:S01]  /*1a080*/  WARPSYNC 0xffffffff ;  /* 0xffffffff00007948 */ /* 0x000fe20003800000 */
[----:B------:R-:W-:Y:S01]  /*1a090*/  BSSY B0, `(.L_x_2890) ;  /* 0x0000046000007945 */ /* 0x000fe20003800000 */
[----:B------:R-:W-:Y:S01]  /*1a0a0*/  BAR.SYNC.DEFER_BLOCKING 0x0 ;  /* 0x0000000000007b1d */ /* 0x000fe20000010000 */
[----:B--2---:R-:W-:-:S05]  /*1a0b0*/  IADD3 R132, R133, -0x2, RZ ;  /* 0xfffffffe85847810 */ /* 0x004fca0007ffe0ff */
[----:B------:R2:W-:Y:S01]  /*1a0c0*/  STL [R1], R132 ;  /* 0x0000008401007387 */ /* 0x0005e20000100800 */
[----:B------:R-:W-:Y:S05]  /*1a0d0*/  @!P0 BRA `(.L_x_2891) ;  /* 0x000003e000008947 */ /* 0x000fea0003800000 */
[----:B------:R-:W3:Y:S01]  /*1a0e0*/  LD.E R2, [R20.64+0x170] ;  /* 0x0001700614027980 */ /* 0x000ee2000c101900 */
[----:B------:R-:W-:-:S05]  /*1a0f0*/  IMAD.SHL.U32 R10, R132, 0x100, RZ ;  /* 0x00000100840a7824 */ /* 0x000fca00078e00ff */
[C---:B------:R-:W-:Y:S02]  /*1a100*/  IADD3 R11, R10.reuse, 0x100, RZ ;  /* 0x000001000a0b7810 */ /* 0x040fe40007ffe0ff */
[----:B------:R-:W-:Y:S02]  /*1a110*/  IABS R7, R10 ;  /* 0x0000000a00077213 */ /* 0x000fe40000000000 */
[-C--:B-1-3--:R-:W-:Y:S02]  /*1a120*/  IABS R0, R2.reuse ;  /* 0x0000000200007213 */ /* 0x08afe40000000000 */
        /* <DEDUP_REMOVED lines=28> */
[----:B------:R1:W3:Y:S01]  /*1a2f0*/  LD.E.64 R8, [R20.64+0x40] ;  /* 0x0000400614087980 */ /* 0x0002e2000c101b00 */
        /* <DEDUP_REMOVED lines=8> */
[--C-:B------:R-:W-:Y:S01]  /*1a380*/  IMAD.WIDE R12, R3, 0x4, R244.reuse ;  /* 0x00000004030c7825 */ /* 0x100fe200078e02f4 */
[----:B-1----:R-:W4:Y:S03]  /*1a390*/  LD.E.64 R20, [R20.64+0x28] ;  /* 0x0000280614147980 */ /* 0x002f26000c101b00 */
[C---:B------:R-:W-:Y:S02]  /*1a3a0*/  IMAD.WIDE R10, R5.reuse, 0x4, R244 ;  /* 0x00000004050a7825 */ /* 0x040fe400078e02f4 */
[----:B------:R-:W5:Y:S04]  /*1a3b0*/  LD.E R12, [R12.64] ;  /* 0x000000060c0c7980 */ /* 0x000f68000c101900 */
[----:B------:R-:W5:Y:S01]  /*1a3c0*/  LD.E R10, [R10.64] ;  /* 0x000000060a0a7980 */ /* 0x000f62000c101900 */
[----:B------:R-:W-:-:S05]  /*1a3d0*/  IADD3 R3, R5, -R3, RZ ;  /* 0x8000000305037210 */ /* 0x000fca0007ffe0ff */
[----:B------:R-:W-:-:S05]  /*1a3e0*/  IMAD R2, R2, R3, -0x100 ;  /* 0xffffff0002027424 */ /* 0x000fca00078e0203 */
[----:B------:R-:W-:Y:S01]  /*1a3f0*/  SHF.R.S32.HI R5, RZ, 0x1f, R2 ;  /* 0x0000001fff057819 */ /* 0x000fe20000011402 */
[-C--:B---3--:R-:W-:Y:S02]  /*1a400*/  IMAD R0, R9, R2.reuse, RZ ;  /* 0x0000000209007224 */ /* 0x088fe400078e02ff */
[----:B------:R-:W-:-:S04]  /*1a410*/  IMAD.WIDE.U32 R2, R8, R2, RZ ;  /* 0x0000000208027225 */ /* 0x000fc800078e00ff */
[----:B------:R-:W-:-:S04]  /*1a420*/  IMAD R8, R8, R5, R0 ;  /* 0x0000000508087224 */ /* 0x000fc800078e0200 */
[----:B------:R-:W-:Y:S02]  /*1a430*/  IMAD.IADD R3, R3, 0x1, R8 ;  /* 0x0000000103037824 */ /* 0x000fe400078e0208 */
[----:B-----5:R-:W-:-:S04]  /*1a440*/  IMAD.IADD R10, R12, 0x1, -R10 ;  /* 0x000000010c0a7824 */ /* 0x020fc800078e0a0a */
[----:B----4-:R-:W-:Y:S01]  /*1a450*/  IMAD R0, R21, R10, RZ ;  /* 0x0000000a15007224 */ /* 0x010fe200078e02ff */
[----:B------:R-:W-:Y:S01]  /*1a460*/  SHF.R.S32.HI R5, RZ, 0x1f, R10 ;  /* 0x0000001fff057819 */ /* 0x000fe2000001140a */
[----:B------:R-:W-:-:S04]  /*1a470*/  IMAD.WIDE.U32 R2, R10, R20, R2 ;  /* 0x000000140a027225 */ /* 0x000fc800078e0002 */
[----:B------:R-:W-:-:S05]  /*1a480*/  IMAD R0, R20, R5, R0 ;  /* 0x0000000514007224 */ /* 0x000fca00078e0200 */
[----:B------:R-:W-:Y:S01]  /*1a490*/  IADD3 R3, R3, R0, RZ ;  /* 0x0000000003037210 */ /* 0x000fe20007ffe0ff */
[----:B------:R-:W-:Y:S01]  /*1a4a0*/  IMAD.MOV.U32 R0, RZ, RZ, R2 ;  /* 0x000000ffff007224 */ /* 0x000fe200078e0002 */
[----:B------:R-:W-:Y:S05]  /*1a4b0*/  BRA `(.L_x_2892) ;  /* 0x0000003000007947 */ /* 0x000fea0003800000 */
.L_x_2891:
[----:B-1----:R-:W3:Y:S02]  /*1a4c0*/  LD.E R0, [R20.64+0x40] ;  /* 0x0000400614007980 */ /* 0x002ee4000c101900 */
[----:B---3--:R-:W-:-:S04]  /*1a4d0*/  LEA R0, -R0, RZ, 0x8 ;  /* 0x000000ff00007211 */ /* 0x008fc800078e41ff */
[----:B------:R-:W-:Y:S02]  /*1a4e0*/  SHF.R.S32.HI R3, RZ, 0x1f, R0 ;  /* 0x0000001fff037819 */ /* 0x000fe40000011400 */
.L_x_2892:
[----:B------:R-:W-:Y:S05]  /*1a4f0*/  BSYNC B0 ;  /* 0x0000000000007941 */ /* 0x000fea0003800000 */
.L_x_2890:
[----:B------:R-:W3:Y:S01]  /*1a500*/  LDL.LU R15, [R1+0x14] ;  /* 0x00001400010f7983 */ /* 0x000ee20000300800 */
[C---:B------:R-:W-:Y:S01]  /*1a510*/  IMAD.SHL.U32 R7, R194.reuse, 0x20, RZ ;  /* 0x00000020c2077824 */ /* 0x040fe200078e00ff */
[----:B------:R-:W-:Y:S01]  /*1a520*/  SHF.L.U64.HI R5, R194, 0x5, R195 ;  /* 0x00000005c2057819 */ /* 0x000fe200000102c3 */
[----:B------:R-:W-:Y:S01]  /*1a530*/  ULDC.64 UR4, c[0x0][0x40] ;  /* 0x0000100000047ab9 */ /* 0x000fe20000000a00 */
[----:B------:R-:W4:Y:S04]  /*1a540*/  LDL.LU R14, [R1+0x18] ;  /* 0x00001800010e7983 */ /* 0x000f280000300800 */
[----:B------:R-:W5:Y:S01]  /*1a550*/  LDL.LU R18, [R1+0x1c] ;  /* 0x00001c0001127983 */ /* 0x000f620000300800 */
[----:B------:R-:W-:-:S04]  /*1a560*/  UIADD3 UR4, UP0, UR4, 0x160, URZ ;  /* 0x0000016004047890 */ /* 0x000fc8000ff1e03f */
[----:B------:R-:W-:Y:S02]  /*1a570*/  UIADD3.X UR5, URZ, UR5, URZ, UP0, !UPT ;  /* 0x000000053f057290 */ /* 0x000fe400087fe43f */
[----:B------:R-:W-:-:S04]  /*1a580*/  IMAD.U32 R38, RZ, RZ, UR4 ;  /* 0x00000004ff267e24 */ /* 0x000fc8000f8e00ff */
[----:B------:R-:W-:Y:S01]  /*1a590*/  IMAD.U32 R39, RZ, RZ, UR5 ;  /* 0x00000005ff277e24 */ /* 0x000fe2000f8e00ff */
[----:B------:R-:W-:Y:S01]  /*1a5a0*/  ULDC.64 UR4, c[0x0][0x118] ;  /* 0x0000460000047ab9 */ /* 0x000fe20000000a00 */
[----:B----4-:R-:W-:-:S04]  /*1a5b0*/  LEA R14, P1, R0, R14, 0x1 ;  /* 0x0000000e000e7211 */ /* 0x010fc800078208ff */
[----:B---3--:R-:W-:Y:S01]  /*1a5c0*/  LEA.HI.X R15, R0, R15, R3, 0x1, P1 ;  /* 0x0000000f000f7211 */ /* 0x008fe200008f0c03 */
[----:B------:R1:W-:Y:S01]  /*1a5d0*/  STL [R1+0x18], R14 ;  /* 0x0000180e01007387 */ /* 0x0003e20000100800 */
[-C--:B------:R-:W-:Y:S01]  /*1a5e0*/  IADD3 R10, P1, R14, R7.reuse, RZ ;  /* 0x000000070e0a7210 */ /* 0x080fe20007f3e0ff */
[----:B-----5:R-:W-:Y:S02]  /*1a5f0*/  IMAD.MOV.U32 R59, RZ, RZ, R18 ;  /* 0x000000ffff3b7224 */ /* 0x020fe400078e0012 */
[----:B------:R-:W-:Y:S01]  /*1a600*/  @!PT LDS RZ, [RZ] ;  /* 0x00000000fffff984 */ /* 0x000fe20000000800 */
[----:B------:R-:W-:Y:S01]  /*1a610*/  @!PT LDS RZ, [RZ] ;  /* 0x00000000fffff984 */ /* 0x000fe20000000800 */
[----:B------:R-:W-:Y:S01]  /*1a620*/  @!PT LDS RZ, [RZ] ;  /* 0x00000000fffff984 */ /* 0x000fe20000000800 */
[----:B------:R1:W-:Y:S02]  /*1a630*/  LDGSTS.E.BYPASS.LTC128B.128 [R231+0xa000], [R14.64] ;  /* 0x0a0000000ee77fae */ /* 0x0003e4000b901d46 */
[--C-:B------:R-:W-:Y:S01]  /*1a640*/  IMAD.X R11, R15, 0x1, R5.reuse, P1 ;  /* 0x000000010f0b7824 */ /* 0x100fe200008e0605 */
[-C--:B------:R-:W-:Y:S01]  /*1a650*/  IADD3 R8, P1, R10, R7.reuse, RZ ;  /* 0x000000070a087210 */ /* 0x080fe20007f3e0ff */
[----:B------:R3:W-:Y:S04]  /*1a660*/  STL [R1+0x14], R15 ;  /* 0x0000140f01007387 */ /* 0x0007e80000100800 */
[--C-:B------:R-:W-:Y:S01]  /*1a670*/  IMAD.X R9, R11, 0x1, R5.reuse, P1 ;  /* 0x000000010b097824 */ /* 0x100fe200008e0605 */
[-C--:B------:R-:W-:Y:S01]  /*1a680*/  IADD3 R2, P1, R8, R7.reuse, RZ ;  /* 0x0000000708027210 */ /* 0x080fe20007f3e0ff */
[----:B------:R4:W-:Y:S04]  /*1a690*/  LDGSTS.E.BYPASS.LTC128B.128 [R231+0xa800], [R10.64] ;  /* 0x0a8000000ae77fae */ /* 0x0009e8000b901d46 */
[--C-:B------:R-:W-:Y:S01]  /*1a6a0*/  IMAD.X R3, R9, 0x1, R5.reuse, P1 ;  /* 0x0000000109037824 */ /* 0x100fe200008e0605 */
[-C--:B------:R-:W-:Y:S01]  /*1a6b0*/  IADD3 R12, P1, R2, R7.reuse, RZ ;  /* 0x00000007020c7210 */ /* 0x080fe20007f3e0ff */
[----:B------:R5:W-:Y:S04]  /*1a6c0*/  LDGSTS.E.BYPASS.LTC128B.128 [R231+0xb000], [R8.64] ;  /* 0x0b00000008e77fae */ /* 0x000be8000b901d46 */
[--C-:B------:R-:W-:Y:S01]  /*1a6d0*/  IMAD.X R13, R3, 0x1, R5.reuse, P1 ;  /* 0x00000001030d7824 */ /* 0x100fe200008e0605 */
[-C--:B------:R-:W-:Y:S01]  /*1a6e0*/  IADD3 R16, P1, R12, R7.reuse, RZ ;  /* 0x000000070c107210 */ /* 0x080fe20007f3e0ff */
[----:B------:R2:W-:Y:S04]  /*1a6f0*/  LDGSTS.E.BYPASS.LTC128B.128 [R231+0xb800], [R2.64] ;  /* 0x0b80000002e77fae */ /* 0x0005e8000b901d46 */
[--C-:B------:R-:W-:Y:S01]  /*1a700*/  IMAD.X R17, R13, 0x1, R5.reuse, P1 ;  /* 0x000000010d117824 */ /* 0x100fe200008e0605 */
[-C--:B-1----:R-:W-:Y:S01]  /*1a710*/  IADD3 R14, P1, R16, R7.reuse, RZ ;  /* 0x00000007100e7210 */ /* 0x082fe20007f3e0ff */
[----:B------:R1:W-:Y:S04]  /*1a720*/  LDGSTS.E.BYPASS.LTC128B.128 [R231+0xc000], [R12.64] ;  /* 0x0c0000000ce77fae */ /* 0x0003e8000b901d46 */
[----:B---3--:R-:W-:Y:S01]  /*1a730*/  IMAD.X R15, R17, 0x1, R5, P1 ;  /* 0x00000001110f7824 */ /* 0x008fe200008e0605 */
[----:B------:R3:W-:Y:S01]  /*1a740*/  LDGSTS.E.BYPASS.LTC128B.128 [R231+0xc800], [R16.64] ;  /* 0x0c80000010e77fae */ /* 0x0007e2000b901d46 */
[----:B----4-:R-:W-:-:S03]  /*1a750*/  IADD3 R10, P1, R14, R7, RZ ;  /* 0x000000070e0a7210 */ /* 0x010fc60007f3e0ff */
[----:B------:R4:W-:Y:S02]  /*1a760*/  LDGSTS.E.BYPASS.LTC128B.128 [R231+0xd000], [R14.64] ;  /* 0x0d0000000ee77fae */ /* 0x0009e4000b901d46 */
[----:B------:R-:W-:Y:S01]  /*1a770*/  IMAD.X R11, R15, 0x1, R5, P1 ;  /* 0x000000010f0b7824 */ /* 0x000fe200008e0605 */
[----:B-----5:R-:W-:-:S04]  /*1a780*/  IADD3 R8, P1, R10, R7, RZ ;  /* 0x000000070a087210 */ /* 0x020fc80007f3e0ff */
[----:B------:R5:W-:Y:S01]  /*1a790*/  LDGSTS.E.BYPASS.LTC128B.128 [R231+0xd800], [R10.64] ;  /* 0x0d8000000ae77fae */ /* 0x000be2000b901d46 */
[----:B------:R-:W-:Y:S01]  /*1a7a0*/  IMAD.X R9, R11, 0x1, R5, P1 ;  /* 0x000000010b097824 */ /* 0x000fe200008e0605 */
[----:B--2---:R-:W-:-:S04]  /*1a7b0*/  IADD3 R2, P1, R8, R7, RZ ;  /* 0x0000000708027210 */ /* 0x004fc80007f3e0ff */
[----:B------:R2:W-:Y:S01]  /*1a7c0*/  LDGSTS.E.BYPASS.LTC128B.128 [R231+0xe000], [R8.64] ;  /* 0x0e00000008e77fae */ /* 0x0005e2000b901d46 */
[----:B------:R-:W-:Y:S01]  /*1a7d0*/  IMAD.X R3, R9, 0x1, R5, P1 ;  /* 0x0000000109037824 */ /* 0x000fe200008e0605 */
[----:B-1----:R-:W-:-:S04]  /*1a7e0*/  IADD3 R12, P1, R2, R7, RZ ;  /* 0x00000007020c7210 */ /* 0x002fc80007f3e0ff */
[----:B------:R1:W-:Y:S01]  /*1a7f0*/  LDGSTS.E.BYPASS.LTC128B.128 [R231+0xe800], [R2.64] ;  /* 0x0e80000002e77fae */ /* 0x0003e2000b901d46 */
[----:B------:R-:W-:Y:S01]  /*1a800*/  IMAD.X R13, R3, 0x1, R5, P1 ;  /* 0x00000001030d7824 */ /* 0x000fe200008e0605 */
[----:B----4-:R-:W-:-:S04]  /*1a810*/  IADD3 R14, P1, R12, R7, RZ ;  /* 0x000000070c0e7210 */ /* 0x010fc80007f3e0ff */
[----:B------:R4:W-:Y:S01]  /*1a820*/  LDGSTS.E.BYPASS.LTC128B.128 [R231+0xf000], [R12.64] ;  /* 0x0f0000000ce77fae */ /* 0x0009e2000b901d46 */
        /* <DEDUP_REMOVED lines=9> */
[----:B------:R-:W-:-:S05]  /*1a8c0*/  IMAD.X R3, R9, 0x1, R5, P1 ;  /* 0x0000000109037824 */ /* 0x000fca00008e0605 */
[----:B------:R5:W-:Y:S01]  /*1a8d0*/  LDGSTS.E.BYPASS.LTC128B.128 [R231+0x11000], [R2.64] ;  /* 0x1100000002e77fae */ /* 0x000be2000b901d46 */
[----:B--2---:R-:W-:-:S05]  /*1a8e0*/  IADD3 R10, P1, R2, R7, RZ ;  /* 0x00000007020a7210 */ /* 0x004fca0007f3e0ff */
[----:B------:R-:W-:-:S05]  /*1a8f0*/  IMAD.X R11, R3, 0x1, R5, P1 ;  /* 0x00000001030b7824 */ /* 0x000fca00008e0605 */
[----:B------:R1:W-:Y:S04]  /*1a900*/  LDGSTS.E.BYPASS.LTC128B.128 [R231+0x11800], [R10.64] ;  /* 0x118000000ae77fae */ /* 0x0003e8000b901d46 */
[----:B------:R-:W2:Y:S01]  /*1a910*/  LD.E R0, [R38.64+0x18c] ;  /* 0x00018c0426007980 */ /* 0x000ea2000c101900 */
[----:B-----5:R-:W-:Y:S01]  /*1a920*/  IMAD R2, R229, 0x2, R225 ;  /* 0x00000002e5027824 */ /* 0x020fe200078e02e1 */
[----:B------:R-:W-:Y:S02]  /*1a930*/  BSSY B1, `(.L_x_2893) ;  /* 0x0000407000017945 */ /* 0x000fe40003800000 */
[----:B----4-:R-:W-:Y:S04]  /*1a940*/  LDSM.16.M88.4 R12, [R134+0x2000] ;  /* 0x00200000860c783b */ /* 0x010fe80000000200 */
[----:B------:R-:W-:Y:S04]  /*1a950*/  LDSM.16.M88.4 R32, [R134+0x3800] ;  /* 0x003800008620783b */ /* 0x000fe80000000200 */
[----:B------:R-:W-:Y:S04]  /*1a960*/  LDSM.16.M88.4 R28, [R134+0x4000] ;  /* 0x00400000861c783b */ /* 0x000fe80000000200 */
[----:B------:R-:W-:Y:S04]  /*1a970*/  LDSM.16.M88.4 R20, [R134+0x2800] ;  /* 0x002800008614783b */ /* 0x000fe80000000200 */
[----:B---3--:R-:W-:Y:S04]  /*1a980*/  LDSM.16.M88.4 R16, [R134+0x4800] ;  /* 0x004800008610783b */ /* 0x008fe80000000200 */
[----:B-1----:R-:W1:Y:S04]  /*1a990*/  LDSM.16.M88.4 R8, [R225] ;  /* 0x00000000e108783b */ /* 0x002e680000000200 */
[----:B------:R-:W3:Y:S04]  /*1a9a0*/  LDSM.16.M88.4 R24, [R134+0x3000] ;  /* 0x003000008618783b */ /* 0x000ee80000000200 */
[----:B------:R-:W-:Y:S04]  /*1a9b0*/  LDSM.16.M88.4 R64, [R134+0x5800] ;  /* 0x005800008640783b */ /* 0x000fe80000000200 */
[----:B------:R-:W-:Y:S04]  /*1a9c0*/  LDSM.16.M88.4 R52, [R134+0x6000] ;  /* 0x006000008634783b */ /* 0x000fe80000000200 */
[----:B------:R-:W-:Y:S04]  /*1a9d0*/  LDSM.16.M88.4 R60, [R58+0x2000] ;  /* 0x002000003a3c783b */ /* 0x000fe80000000200 */
[----:B------:R-:W-:Y:S04]  /*1a9e0*/  LDSM.16.M88.4 R48, [R134+0x6800] ;  /* 0x006800008630783b */ /* 0x000fe80000000200 */
        /* <DEDUP_REMOVED lines=8> */
[----:B------:R-:W4:Y:S07]  /*1aa70*/  LDSM.16.M88.4 R32, [R134+0x7800] ;  /* 0x007800008620783b */ /* 0x000f2e0000000200 */
[C---:B------:R-:W-:Y:S08]  /*1aa80*/  HMMA.16816.F32.BF16 R100, R8.reuse, R28, RZ ;  /* 0x0000001c0864723c */ /* 0x040ff000000418ff */
[C---:B------:R-:W-:Y:S01]  /*1aa90*/  HMMA.16816.F32.BF16 R104, R8.reuse, R30, RZ ;  /* 0x0000001e0868723c */ /* 0x040fe200000418ff */
[----:B------:R-:W5:Y:S07]  /*1aaa0*/  LDSM.16.M88.4 R28, [R134+0x8800] ;  /* 0x00880000861c783b */ /* 0x000f6e0000000200 */
[C---:B------:R-:W-:Y:S08]  /*1aab0*/  HMMA.16816.F32.BF16 R76, R8.reuse, R20, RZ ;  /* 0x00000014084c723c */ /* 0x040ff000000418ff */
[C---:B------:R-:W-:Y:S01]  /*1aac0*/  HMMA.16816.F32.BF16 R80, R8.reuse, R22, RZ ;  /* 0x000000160850723c */ /* 0x040fe200000418ff */
[----:B------:R-:W4:Y:S07]  /*1aad0*/  LDSM.16.M88.4 R20, [R134+0x9800] ;  /* 0x009800008614783b */ /* 0x000f2e0000000200 */
[C---:B------:R-:W-:Y:S08]  /*1aae0*/  HMMA.16816.F32.BF16 R108, R8.reuse, R16, RZ ;  /* 0x00000010086c723c */ /* 0x040ff000000418ff */
[C---:B------:R-:W-:Y:S01]  /*1aaf0*/  HMMA.16816.F32.BF16 R112, R8.reuse, R18, RZ ;  /* 0x000000120870723c */ /* 0x040fe200000418ff */
[----:B------:R-:W4:Y:S07]  /*1ab00*/  LDSM.16.M88.4 R16, [R59] ;  /* 0x000000003b10783b */ /* 0x000f2e0000000200 */
[C---:B---3--:R-:W-:Y:S08]  /*1ab10*/  HMMA.16816.F32.BF16 R84, R8.reuse, R24, RZ ;  /* 0x000000180854723c */ /* 0x048ff000000418ff */
[C---:B------:R-:W-:Y:S01]  /*1ab20*/  HMMA.16816.F32.BF16 R88, R8.reuse, R26, RZ ;  /* 0x0000001a0858723c */ /* 0x040fe200000418ff */
[----:B------:R-:W3:Y:S07]  /*1ab30*/  LDSM.16.M88.4 R24, [R134+0x9000] ;  /* 0x009000008618783b */ /* 0x000eee0000000200 */
[C---:B-1----:R-:W-:Y:S08]  /*1ab40*/  HMMA.16816.F32.BF16 R116, R8.reuse, R12, RZ ;  /* 0x0000000c0874723c */ /* 0x042ff000000418ff */
[C---:B------:R-:W-:Y:S01]  /*1ab50*/  HMMA.16816.F32.BF16 R120, R8.reuse, R14, RZ ;  /* 0x0000000e0878723c */ /* 0x040fe200000418ff */
[----:B------:R1:W-:Y:S07]  /*1ab60*/  LDSM.16.M88.4 R12, [R2] ;  /* 0x00000000020c783b */ /* 0x0003ee0000000200 */
[C---:B------:R-:W-:Y:S08]  /*1ab70*/  HMMA.16816.F32.BF16 R128, R8.reuse, R64, RZ ;  /* 0x000000400880723c */ /* 0x040ff000000418ff */
[C---:B------:R-:W-:Y:S01]  /*1ab80*/  HMMA.16816.F32.BF16 R124, R8.reuse, R66, RZ ;  /* 0x00000042087c723c */ /* 0x040fe200000418ff */
[----:B------:R-:W2:Y:S07]  /*1ab90*/  LDSM.16.M88.4 R64, [R135] ;  /* 0x000000008740783b */ /* 0x000eae0000000200 */
[----:B------:R-:W-:Y:S01]  /*1aba0*/  HMMA.16816.F32.BF16 R168, R8, R52, RZ ;  /* 0x0000003408a8723c */ /* 0x000fe200000418ff */
[----:B-1----:R-:W-:-:S07]  /*1abb0*/  IADD3 R2, R135, 0x800, RZ ;  /* 0x0000080087027810 */ /* 0x002fce0007ffe0ff */
[C---:B------:R-:W-:Y:S01]  /*1abc0*/  HMMA.16816.F32.BF16 R172, R8.reuse, R54, RZ ;  /* 0x0000003608ac723c */ /* 0x040fe200000418ff */
[----:B------:R-:W1:Y:S07]  /*1abd0*/  LDSM.16.M88.4 R52, [R58+0x2800] ;  /* 0x002800003a34783b */ /* 0x000e6e0000000200 */
[C---:B----4-:R-:W-:Y:S08]  /*1abe0*/  HMMA.16816.F32.BF16 R200, R8.reuse, R32, RZ ;  /* 0x0000002008c8723c */ /* 0x050ff000000418ff */
[C---:B------:R-:W-:Y:S01]  /*1abf0*/  HMMA.16816.F32.BF16 R204, R8.reuse, R34, RZ ;  /* 0x0000002208cc723c */ /* 0x040fe200000418ff */
[----:B------:R-:W4:Y:S07]  /*1ac00*/  LDSM.16.M88.4 R32, [R58+0x3000] ;  /* 0x003000003a20783b */ /* 0x000f2e0000000200 */
[C---:B-----5:R-:W-:Y:S08]  /*1ac10*/  HMMA.16816.F32.BF16 R216, R8.reuse, R28, RZ ;  /* 0x0000001c08d8723c */ /* 0x060ff000000418ff */
[C---:B------:R-:W-:Y:S01]  /*1ac20*/  HMMA.16816.F32.BF16 R232, R8.reuse, R30, RZ ;  /* 0x0000001e08e8723c */ /* 0x040fe200000418ff */
[----:B------:R-:W5:Y:S07]  /*1ac30*/  LDSM.16.M88.4 R28, [R58+0x3800] ;  /* 0x003800003a1c783b */ /* 0x000f6e0000000200 */
[C---:B------:R-:W-:Y:S08]  /*1ac40*/  HMMA.16816.F32.BF16 R248, R8.reuse, R20, RZ ;  /* 0x0000001408f8723c */ /* 0x040ff000000418ff */
[----:B------:R-:W-:Y:S08]  /*1ac50*/  HMMA.16816.F32.BF16 R180, R8, R22, RZ ;  /* 0x0000001608b4723c */ /* 0x000ff000000418ff */
[----:B------:R-:W-:Y:S08]  /*1ac60*/  HMMA.16816.F32.BF16 R20, R16, R60, R68 ;  /* 0x0000003c1014723c */ /* 0x000ff00000041844 */
[C---:B------:R-:W-:Y:S08]  /*1ac70*/  HMMA.16816.F32.BF16 R176, R8.reuse, R48, RZ ;  /* 0x0000003008b0723c */ /* 0x040ff000000418ff */
[----:B------:R-:W-:Y:S01]  /*1ac80*/  HMMA.16816.F32.BF16 R184, R8, R50, RZ ;  /* 0x0000003208b8723c */ /* 0x000fe200000418ff */
[----:B------:R-:W-:-:S02]  /*1ac90*/  IMAD.MOV.U32 R252, RZ, RZ, R182 ;  /* 0x000000fffffc7224 */ /* 0x000fc400078e00b6 */
[----:B------:R-:W-:Y:S02]  /*1aca0*/  IMAD.MOV.U32 R247, RZ, RZ, R180 ;  /* 0x000000fffff77224 */ /* 0x000fe400078e00b4 */
[----:B------:R-:W-:Y:S02]  /*1acb0*/  IMAD.MOV.U32 R59, RZ, RZ, R181 ;  /* 0x000000ffff3b7224 */ /* 0x000fe400078e00b5 */
[----:B------:R-:W-:Y:S01]  /*1acc0*/  IMAD.MOV.U32 R7, RZ, RZ, R183 ;  /* 0x000000ffff077224 */ /* 0x000fe200078e00b7 */
[C---:B------:R-:W-:Y:S08]  /*1acd0*/  HMMA.16816.F32.BF16 R188, R8.reuse, R44, RZ ;  /* 0x0000002c08bc723c */ /* 0x040ff000000418ff */
[C---:B------:R-:W-:Y:S01]  /*1ace0*/  HMMA.16816.F32.BF16 R196, R8.reuse, R46, RZ ;  /* 0x0000002e08c4723c */ /* 0x040fe200000418ff */
[----:B------:R-:W-:Y:S07]  /*1acf0*/  LDSM.16.M88.4 R44, [R224] ;  /* 0x00000000e02c783b */ /* 0x000fee0000000200 */
[C---:B------:R-:W-:Y:S08]  /*1ad00*/  HMMA.16816.F32.BF16 R208, R8.reuse, R40, RZ ;  /* 0x0000002808d0723c */ /* 0x040ff000000418ff */
[C---:B------:R-:W-:Y:S01]  /*1ad10*/  HMMA.16816.F32.BF16 R212, R8.reuse, R42, RZ ;  /* 0x0000002a08d4723c */ /* 0x040fe200000418ff */
[----:B------:R-:W-:Y:S07]  /*1ad20*/  LDSM.16.M88.4 R40, [R58+0x4000] ;  /* 0x004000003a28783b */ /* 0x000fee0000000200 */
[C---:B---3--:R-:W-:Y:S08]  /*1ad30*/  HMMA.16816.F32.BF16 R236, R8.reuse, R24, RZ ;  /* 0x0000001808ec723c */ /* 0x048ff000000418ff */
[----:B------:R-:W-:Y:S01]  /*1ad40*/  HMMA.16816.F32.BF16 R240, R8, R26, RZ ;  /* 0x0000001a08f0723c */ /* 0x000fe200000418ff */
[----:B------:R-:W3:Y:S07]  /*1ad50*/  LDSM.16.M88.4 R8, [R227] ;  /* 0x00000000e308783b */ /* 0x000eee0000000200 */
[----:B------:R-:W-:Y:S01]  /*1ad60*/  HMMA.16816.F32.BF16 R24, R16, R62, R72 ;  /* 0x0000003e1018723c */ /* 0x000fe20000041848 */
[----:B------:R4:W3:Y:S04]  /*1ad70*/  LDSM.16.M88.4 R60, [R2] ;  /* 0x00000000023c783b */ /* 0x0008e80000000200 */
[----:B------:R-:W-:Y:S03]  /*1ad80*/  LDSM.16.M88.4 R72, [R224+0x800] ;  /* 0x00080000e048783b */ /* 0x000fe60000000200 */
[----:B--2---:R-:W-:Y:S08]  /*1ad90*/  HMMA.16816.F32.BF16 R20, R12, R64, R20 ;  /* 0x000000400c14723c */ /* 0x004ff00000041814 */
[C---:B-1----:R-:W-:Y:S08]  /*1ada0*/  HMMA.16816.F32.BF16 R48, R16.reuse, R52, R76 ;  /* 0x000000341030723c */ /* 0x042ff0000004184c */
[C---:B------:R-:W-:Y:S01]  /*1adb0*/  HMMA.16816.F32.BF16 R68, R16.reuse, R54, R80 ;  /* 0x000000361044723c */ /* 0x040fe20000041850 */
[----:B----4-:R-:W-:Y:S01]  /*1adc0*/  IADD3 R2, R135, 0x1000, RZ ;  /* 0x0000100087027810 */ /* 0x010fe20007ffe0ff */
[----:B------:R-:W-:Y:S06]  /*1add0*/  LDSM.16.M88.4 R52, [R58+0x5800] ;  /* 0x005800003a34783b */ /* 0x000fec0000000200 */
[C---:B------:R-:W-:Y:S08]  /*1ade0*/  HMMA.16816.F32.BF16 R76, R16.reuse, R32, R84 ;  /* 0x00000020104c723c */ /* 0x040ff00000041854 */
[C---:B------:R-:W-:Y:S01]  /*1adf0*/  HMMA.16816.F32.BF16 R80, R16.reuse, R34, R88 ;  /* 0x000000221050723c */ /* 0x040fe20000041858 */
[----:B------:R-:W1:Y:S07]  /*1ae00*/  LDSM.16.M88.4 R32, [R58+0x4800] ;  /* 0x004800003a20783b */ /* 0x000e6e0000000200 */
[C---:B-----5:R-:W-:Y:S08]  /*1ae10*/  HMMA.16816.F32.BF16 R84, R16.reuse, R28, R92 ;  /* 0x0000001c1054723c */ /* 0x060ff0000004185c */
[----:B------:R-:W-:Y:S08]  /*1ae20*/  HMMA.16816.F32.BF16 R96, R16, R30, R96 ;  /* 0x0000001e1060723c */ /* 0x000ff00000041860 */
[----:B------:R-:W-:Y:S01]  /*1ae30*/  HMMA.16816.F32.BF16 R28, R12, R66, R24 ;  /* 0x000000420c1c723c */ /* 0x000fe20000041818 */
[----:B------:R-:W2:Y:S07]  /*1ae40*/  LDSM.16.M88.4 R64, [R58+0x6000] ;  /* 0x006000003a40783b */ /* 0x000eae0000000200 */
[----:B---3--:R-:W-:Y:S08]  /*1ae50*/  HMMA.16816.F32.BF16 R20, R8, R44, R20 ;  /* 0x0000002c0814723c */ /* 0x008ff00000041814 */
[----:B------:R-:W-:Y:S01]  /*1ae60*/  HMMA.16816.F32.BF16 R24, R12, R60, R48 ;  /* 0x0000003c0c18723c */ /* 0x000fe20000041830 */
[----:B------:R3:W4:Y:S07]  /*1ae70*/  LDSM.16.M88.4 R48, [R2] ;  /* 0x000000000230783b */ /* 0x00072e0000000200 */
[----:B------:R-:W-:Y:S08]  /*1ae80*/  HMMA.16816.F32.BF16 R28, R8, R46, R28 ;  /* 0x0000002e081c723c */ /* 0x000ff0000004181c */
[----:B-1----:R-:W-:Y:S01]  /*1ae90*/  HMMA.16816.F32.BF16 R88, R16, R32, R108 ;  /* 0x000000201058723c */ /* 0x002fe2000004186c */
[----:B------:R-:W-:-:S04]  /*1aea0*/  FMUL.FTZ R3, R20, R0 ;  /* 0x0000000014037220 */ /* 0x000fc80000410000 */
[----:B------:R1:W-:Y:S02]  /*1aeb0*/  MUFU.TANH R181, R3 ;  /* 0x0000000300b57308 */ /* 0x0003e40000002400 */
[----:B------:R-:W-:Y:S01]  /*1aec0*/  IMAD.MOV.U32 R111, RZ, RZ, R59 ;  /* 0x000000ffff6f7224 */ /* 0x000fe200078e003b */
[----:B------:R-:W-:Y:S01]  /*1aed0*/  HMMA.16816.F32.BF16 R112, R16, R34, R112 ;  /* 0x000000221070723c */ /* 0x000fe20000041870 */
[----:B---3--:R-:W-:Y:S02]  /*1aee0*/  FMUL.FTZ R2, R21, R0 ;  /* 0x0000000015027220 */ /* 0x008fe40000410000 */
[----:B------:R-:W-:Y:S02]  /*1aef0*/  IMAD.MOV.U32 R110, RZ, RZ, R252 ;  /* 0x000000ffff6e7224 */ /* 0x000fe400078e00fc */
[----:B------:R3:W5:Y:S01]  /*1af00*/  MUFU.TANH R182, R2 ;  /* 0x0000000200b67308 */ /* 0x0007620000002400 */
[----:B------:R-:W-:Y:S02]  /*1af10*/  IMAD.MOV.U32 R109, RZ, RZ, R111 ;  /* 0x000000ffff6d7224 */ /* 0x000fe400078e006f */
[----:B------:R-:W-:Y:S01]  /*1af20*/  HMMA.16816.F32.BF16 R32, R12, R62, R68 ;  /* 0x0000003e0c20723c */ /* 0x000fe20000041844 */
[----:B------:R-:W-:Y:S01]  /*1af30*/  LDSM.16.M88.4 R68, [R224+0x1000] ;  /* 0x00100000e044783b */ /* 0x000fe20000000200 */
[----:B------:R-:W-:-:S02]  /*1af40*/  IMAD.MOV.U32 R111, RZ, RZ, R247 ;  /* 0x000000ffff6f7224 */ /* 0x000fc400078e00f7 */
[-C--:B-1----:R-:W-:Y:S01]  /*1af50*/  FMUL.FTZ R3, R31, R0.reuse ;  /* 0x000000001f037220 */ /* 0x082fe20000410000 */
[----:B------:R-:W-:Y:S03]  /*1af60*/  LDSM.16.M88.4 R60, [R224+0x1800] ;  /* 0x00180000e03c783b */ /* 0x000fe60000000200 */
[----:B------:R-:W-:Y:S01]  /*1af70*/  HMMA.16816.F32.BF16 R100, R16, R40, R100 ;  /* 0x000000281064723c */ /* 0x000fe20000041864 */
[----:B---3--:R-:W-:-:S07]  /*1af80*/  FMUL.FTZ R2, R22, R0 ;  /* 0x0000000016027220 */ /* 0x008fce0000410000 */
[C---:B------:R-:W-:Y:S01]  /*1af90*/  HMMA.16816.F32.BF16 R104, R16.reuse, R42, R104 ;  /* 0x0000002a1068723c */ /* 0x040fe20000041868 */
[----:B------:R1:W-:Y:S01]  /*1afa0*/  MUFU.TANH R5, R2 ;  /* 0x0000000200057308 */ /* 0x0003e20000002400 */
[----:B------:R-:W3:Y:S06]  /*1afb0*/  LDSM.16.M88.4 R40, [R58+0x5000] ;  /* 0x005000003a28783b */ /* 0x000eec0000000200 */
[C---:B------:R-:W-:Y:S08]  /*1afc0*/  HMMA.16816.F32.BF16 R128, R16.reuse, R52, R128 ;  /* 0x000000341080723c */ /* 0x040ff00000041880 */
[----:B--2---:R-:W-:Y:S01]  /*1afd0*/  HMMA.16816.F32.BF16 R168, R16, R64, R168 ;  /* 0x0000004010a8723c */ /* 0x004fe200000418a8 */
[----:B-1----:R-:W-:-:S04]  /*1afe0*/  FMUL.FTZ R2, R23, R0 ;  /* 0x0000000017027220 */ /* 0x002fc80000410000 */
[----:B------:R1:W-:Y:S03]  /*1aff0*/  MUFU.TANH R108, R2 ;  /* 0x00000002006c7308 */ /* 0x0003e60000002400 */
[----:B------:R-:W-:Y:S08]  /*1b000*/  HMMA.16816.F32.BF16 R20, R8, R72, R24 ;  /* 0x000000480814723c */ /* 0x000ff00000041818 */
[----:B----4-:R-:W-:Y:S01]  /*1b010*/  HMMA.16816.F32.BF16 R24, R12, R48, R76 ;  /* 0x000000300c18723c */ /* 0x010fe2000004184c */
[----:B------:R2:W-:Y:S01]  /*1b020*/  MUFU.TANH R48, R3 ;  /* 0x0000000300307308 */ /* 0x0005e20000002400 */
[----:B-1----:R-:W-:-:S05]  /*1b030*/  FMUL.FTZ R2, R28, R0 ;  /* 0x000000001c027220 */ /* 0x002fca0000410000 */
[----:B-----5:R-:W-:Y:S01]  /*1b040*/  IMAD.MOV.U32 R79, RZ, RZ, R182 ;  /* 0x000000ffff4f7224 */ /* 0x020fe200078e00b6 */
[C---:B------:R-:W-:Y:S01]  /*1b050*/  HMMA.16816.F32.BF16 R172, R16.reuse, R66, R172 ;  /* 0x0000004210ac723c */ /* 0x040fe200000418ac */
[----:B------:R1:W4:Y:S01]  /*1b060*/  MUFU.TANH R180, R2 ;  /* 0x0000000200b47308 */ /* 0x0003220000002400 */
[----:B------:R-:W-:Y:S01]  /*1b070*/  IMAD.MOV.U32 R78, RZ, RZ, R181 ;  /* 0x000000ffff4e7224 */ /* 0x000fe200078e00b5 */
[----:B------:R-:W-:Y:S05]  /*1b080*/  LDSM.16.M88.4 R64, [R58+0x7800] ;  /* 0x007800003a40783b */ /* 0x000fea0000000200 */
[----:B---3--:R-:W-:Y:S01]  /*1b090*/  HMMA.16816.F32.BF16 R92, R16, R40, R116 ;  /* 0x00000028105c723c */ /* 0x008fe20000041874 */
[----:B--2---:R-:W-:-:S04]  /*1b0a0*/  FMUL.FTZ R3, R20, R0 ;  /* 0x0000000014037220 */ /* 0x004fc80000410000 */
[----:B------:R-:W-:Y:S03]  /*1b0b0*/  MUFU.TANH R192, R3 ;  /* 0x0000000300c07308 */ /* 0x000fe60000002400 */
[C---:B------:R-:W-:Y:S01]  /*1b0c0*/  HMMA.16816.F32.BF16 R120, R16.reuse, R42, R120 ;  /* 0x0000002a1078723c */ /* 0x040fe20000041878 */
[-C--:B-1----:R-:W-:Y:S02]  /*1b0d0*/  FMUL.FTZ R2, R29, R0.reuse ;  /* 0x000000001d027220 */ /* 0x082fe40000410000 */
[----:B----4-:R-:W-:Y:S02]  /*1b0e0*/  IMAD.MOV.U32 R77, RZ, RZ, R180 ;  /* 0x000000ffff4d7224 */ /* 0x010fe400078e00b4 */
[----:B------:R1:W-:Y:S03]  /*1b0f0*/  MUFU.TANH R193, R2 ;  /* 0x0000000200c17308 */ /* 0x0003e60000002400 */
[----:B------:R-:W-:Y:S01]  /*1b100*/  HMMA.16816.F32.BF16 R180, R16, R54, R124 ;  /* 0x0000003610b4723c */ /* 0x000fe2000004187c */
[----:B------:R-:W2:Y:S07]  /*1b110*/  LDSM.16.M88.4 R52, [R58+0x6800] ;  /* 0x006800003a34783b */ /* 0x000eae0000000200 */
[----:B------:R-:W-:Y:S01]  /*1b120*/  HMMA.16816.F32.BF16 R40, R12, R50, R80 ;  /* 0x000000320c28723c */ /* 0x000fe20000041850 */
[----:B-1----:R-:W-:-:S06]  /*1b130*/  FMUL.FTZ R2, R30, R0 ;  /* 0x000000001e027220 */ /* 0x002fcc0000410000 */
[----:B------:R-:W-:Y:S01]  /*1b140*/  IMAD.MOV.U32 R82, RZ, RZ, R48 ;  /* 0x000000ffff527224 */ /* 0x000fe200078e0030 */
[----:B------:R-:W-:Y:S01]  /*1b150*/  HMMA.16816.F32.BF16 R28, R8, R74, R32 ;  /* 0x0000004a081c723c */ /* 0x000fe20000041820 */
[----:B------:R1:W-:Y:S01]  /*1b160*/  MUFU.TANH R246, R2 ;  /* 0x0000000200f67308 */ /* 0x0003e20000002400 */
[----:B------:R-:W3:Y:S01]  /*1b170*/  LDSM.16.M88.4 R72, [R58+0x7000] ;  /* 0x007000003a48783b */ /* 0x000ee20000000200 */
[----:B------:R-:W-:Y:S02]  /*1b180*/  IMAD.MOV.U32 R80, RZ, RZ, R78 ;  /* 0x000000ffff507224 */ /* 0x000fe400078e004e */
[----:B------:R-:W-:Y:S01]  /*1b190*/  IMAD.MOV.U32 R78, RZ, RZ, R109 ;  /* 0x000000ffff4e7224 */ /* 0x000fe200078e006d */
[----:B-1----:R-:W-:-:S05]  /*1b1a0*/  IADD3 R2, R135, 0x1800, RZ ;  /* 0x0000180087027810 */ /* 0x002fca0007ffe0ff */
[----:B------:R1:W4:Y:S01]  /*1b1b0*/  LDSM.16.M88.4 R44, [R2] ;  /* 0x00000000022c783b */ /* 0x0003220000000200 */
[C---:B--2---:R-:W-:Y:S07]  /*1b1c0*/  HMMA.16816.F32.BF16 R124, R16.reuse, R54, R184 ;  /* 0x00000036107c723c */ /* 0x044fee00000418b8 */
[----:B------:R-:W-:Y:S01]  /*1b1d0*/  IMAD.MOV.U32 R186, RZ, RZ, R108 ;  /* 0x000000ffffba7224 */ /* 0x000fe200078e006c */
[----:B---3--:R-:W-:Y:S01]  /*1b1e0*/  HMMA.16816.F32.BF16 R116, R16, R72, R188 ;  /* 0x000000481074723c */ /* 0x008fe200000418bc */
[----:B-1----:R-:W-:-:S04]  /*1b1f0*/  FMUL.FTZ R2, R21, R0 ;  /* 0x0000000015027220 */ /* 0x002fc80000410000 */
[----:B------:R1:W2:Y:S02]  /*1b200*/  MUFU.TANH R59, R2 ;  /* 0x00000002003b7308 */ /* 0x0002a40000002400 */
[----:B------:R-:W-:Y:S02]  /*1b210*/  IMAD.MOV.U32 R190, RZ, RZ, R82 ;  /* 0x000000ffffbe7224 */ /* 0x000fe400078e0052 */
[----:B------:R-:W-:Y:S02]  /*1b220*/  IMAD.MOV.U32 R82, RZ, RZ, R79 ;  /* 0x000000ffff527224 */ /* 0x000fe400078e004f */
[----:B------:R-:W-:Y:S01]  /*1b230*/  IMAD.MOV.U32 R79, RZ, RZ, R110 ;  /* 0x000000ffff4f7224 */ /* 0x000fe200078e006e */
[----:B----4-:R-:W-:Y:S01]  /*1b240*/  HMMA.16816.F32.BF16 R32, R12, R44, R84 ;  /* 0x0000002c0c20723c */ /* 0x010fe20000041854 */
[----:B-1----:R-:W-:Y:S02]  /*1b250*/  FMUL.FTZ R2, R22, R0 ;  /* 0x0000000016027220 */ /* 0x002fe40000410000 */
[----:B--2---:R-:W-:-:S02]  /*1b260*/  IMAD.MOV.U32 R185, RZ, RZ, R59 ;  /* 0x000000ffffb97224 */ /* 0x004fc400078e003b */
[----:B------:R1:W2:Y:S02]  /*1b270*/  MUFU.TANH R230, R2 ;  /* 0x0000000200e67308 */ /* 0x0002a40000002400 */
[----:B------:R-:W-:Y:S02]  /*1b280*/  IMAD.MOV.U32 R84, RZ, RZ, R5 ;  /* 0x000000ffff547224 */ /* 0x000fe400078e0005 */
[-C--:B-1----:R-:W-:Y:S02]  /*1b290*/  FMUL.FTZ R2, R23, R0.reuse ;  /* 0x0000000017027220 */ /* 0x082fe40000410000 */
[----:B------:R-:W-:Y:S01]  /*1b2a0*/  HMMA.16816.F32.BF16 R20, R8, R68, R24 ;  /* 0x000000440814723c */ /* 0x000fe20000041818 */
[----:B--2---:R-:W-:Y:S01]  /*1b2b0*/  IMAD.MOV.U32 R87, RZ, RZ, R230 ;  /* 0x000000ffff577224 */ /* 0x004fe200078e00e6 */
[----:B------:R1:W2:Y:S06]  /*1b2c0*/  MUFU.TANH R3, R2 ;  /* 0x0000000200037308 */ /* 0x0002ac0000002400 */
[----:B------:R-:W-:Y:S01]  /*1b2d0*/  HMMA.16816.F32.BF16 R24, R12, R46, R96 ;  /* 0x0000002e0c18723c */ /* 0x000fe20000041860 */
[----:B-1----:R-:W-:-:S02]  /*1b2e0*/  FMUL.FTZ R2, R28, R0 ;  /* 0x000000001c027220 */ /* 0x002fc40000410000 */
[----:B--2---:R-:W-:Y:S02]  /*1b2f0*/  IMAD.MOV.U32 R85, RZ, RZ, R3 ;  /* 0x000000ffff557224 */ /* 0x004fe400078e0003 */
[----:B------:R1:W-:Y:S01]  /*1b300*/  MUFU.TANH R76, R2 ;  /* 0x00000002004c7308 */ /* 0x0003e20000002400 */
[----:B------:R-:W-:-:S07]  /*1b310*/  FMUL.FTZ R3, R31, R0 ;  /* 0x000000001f037220 */ /* 0x000fce0000410000 */
[----:B------:R-:W-:Y:S11]  /*1b320*/  MUFU.TANH R5, R3 ;  /* 0x0000000300057308 */ /* 0x000ff60000002400 */
[----:B------:R-:W-:Y:S01]  /*1b330*/  HMMA.16816.F32.BF16 R24, R8, R62, R24 ;  /* 0x0000003e0818723c */ /* 0x000fe20000041818 */
[----:B-1----:R-:W-:-:S04]  /*1b340*/  FMUL.FTZ R2, R29, R0 ;  /* 0x000000001d027220 */ /* 0x002fc80000410000 */
[----:B------:R1:W2:Y:S02]  /*1b350*/  MUFU.TANH R48, R2 ;  /* 0x0000000200307308 */ /* 0x0002a40000002400 */
[----:B-1----:R-:W-:Y:S02]  /*1b360*/  FMUL.FTZ R2, R30, R0 ;  /* 0x000000001e027220 */ /* 0x002fe40000410000 */
[----:B------:R-:W-:Y:S01]  /*1b370*/  HMMA.16816.F32.BF16 R28, R8, R70, R40 ;  /* 0x00000046081c723c */ /* 0x000fe20000041828 */
[----:B--2---:R-:W-:-:S03]  /*1b380*/  IMAD.MOV.U32 R86, RZ, RZ, R48 ;  /* 0x000000ffff567224 */ /* 0x004fc600078e0030 */
[----:B------:R1:W-:Y:S04]  /*1b390*/  MUFU.TANH R81, R2 ;  /* 0x0000000200517308 */ /* 0x0003e80000002400 */
[----:B------:R-:W-:Y:S01]  /*1b3a0*/  HMMA.16816.F32.BF16 R68, R16, R52, R176 ;  /* 0x000000341044723c */ /* 0x000fe200000418b0 */
[----:B------:R-:W-:Y:S06]  /*1b3b0*/  LDSM.16.M88.4 R52, [R224+0x2000] ;  /* 0x00200000e034783b */ /* 0x000fec0000000200 */
[----:B------:R-:W-:Y:S01]  /*1b3c0*/  IMAD.MOV.U32 R179, RZ, RZ, R76 ;  /* 0x000000ffffb37224 */ /* 0x000fe200078e004c */
[----:B------:R-:W-:Y:S01]  /*1b3d0*/  HMMA.16816.F32.BF16 R40, R8, R60, R32 ;  /* 0x0000003c0828723c */ /* 0x000fe20000041820 */
[----:B------:R-:W-:Y:S01]  /*1b3e0*/  IMAD.MOV.U32 R76, RZ, RZ, R246 ;  /* 0x000000ffff4c7224 */ /* 0x000fe200078e00f6 */
[----:B-1----:R-:W-:Y:S01]  /*1b3f0*/  IADD3 R2, R135, 0x2000, RZ ;  /* 0x0000200087027810 */ /* 0x002fe20007ffe0ff */
[----:B------:R-:W-:Y:S01]  /*1b400*/  IMAD.MOV.U32 R178, RZ, RZ, R77 ;  /* 0x000000ffffb27224 */ /* 0x000fe200078e004d */
[----:B------:R-:W-:Y:S01]  /*1b410*/  LDSM.16.M88.4 R60, [R224+0x2800] ;  /* 0x00280000e03c783b */ /* 0x000fe20000000200 */
[----:B------:R-:W-:-:S02]  /*1b420*/  IMAD.MOV.U32 R77, RZ, RZ, R111 ;  /* 0x000000ffff4d7224 */ /* 0x000fc400078e006f */
[----:B------:R-:W-:Y:S01]  /*1b430*/  IMAD.MOV.U32 R99, RZ, RZ, R178 ;  /* 0x000000ffff637224 */ /* 0x000fe200078e00b2 */
[----:B------:R1:W2:Y:S01]  /*1b440*/  LDSM.16.M88.4 R48, [R2] ;  /* 0x000000000230783b */ /* 0x0002a20000000200 */
[----:B------:R-:W-:Y:S01]  /*1b450*/  FMUL.FTZ R3, R31, R0 ;  /* 0x000000001f037220 */ /* 0x000fe20000410000 */
[C---:B------:R-:W-:Y:S03]  /*1b460*/  HMMA.16816.F32.BF16 R108, R16.reuse, R74, R196 ;  /* 0x0000004a106c723c */ /* 0x040fe600000418c4 */
[----:B------:R-:W-:Y:S04]  /*1b470*/  MUFU.TANH R184, R3 ;  /* 0x0000000300b87308 */ /* 0x000fe80000002400 */
[----:B------:R-:W-:Y:S01]  /*1b480*/  IMAD.MOV.U32 R197, RZ, RZ, R84 ;  /* 0x000000ffffc57224 */ /* 0x000fe200078e0054 */
[----:B------:R-:W-:Y:S01]  /*1b490*/  HMMA.16816.F32.BF16 R72, R16, R64, R200 ;  /* 0x000000401048723c */ /* 0x000fe200000418c8 */
[----:B------:R-:W-:-:S02]  /*1b4a0*/  IMAD.MOV.U32 R196, RZ, RZ, R85 ;  /* 0x000000ffffc47224 */ /* 0x000fc400078e0055 */
[----:B------:R-:W-:Y:S02]  /*1b4b0*/  IMAD.MOV.U32 R85, RZ, RZ, R193 ;  /* 0x000000ffff557224 */ /* 0x000fe400078e00c1 */
[----:B------:R-:W-:Y:S02]  /*1b4c0*/  IMAD.MOV.U32 R199, RZ, RZ, R82 ;  /* 0x000000ffffc77224 */ /* 0x000fe400078e0052 */
[----:B------:R-:W-:Y:S02]  /*1b4d0*/  IMAD.MOV.U32 R200, RZ, RZ, R186 ;  /* 0x000000ffffc87224 */ /* 0x000fe400078e00ba */
[----:B------:R-:W-:Y:S02]  /*1b4e0*/  IMAD.MOV.U32 R186, RZ, RZ, R76 ;  /* 0x000000ffffba7224 */ /* 0x000fe400078e004c */
[----:B------:R-:W-:Y:S02]  /*1b4f0*/  IMAD.MOV.U32 R76, RZ, RZ, R77 ;  /* 0x000000ffff4c7224 */ /* 0x000fe400078e004d */
[----:B-1----:R-:W-:-:S02]  /*1b500*/  FMUL.FTZ R2, R20, R0 ;  /* 0x0000000014027220 */ /* 0x002fc40000410000 */
[----:B------:R-:W-:Y:S02]  /*1b510*/  IMAD.MOV.U32 R77, RZ, RZ, R78 ;  /* 0x000000ffff4d7224 */ /* 0x000fe400078e004e */
[----:B------:R1:W-:Y:S01]  /*1b520*/  MUFU.TANH R83, R2 ;  /* 0x0000000200537308 */ /* 0x0003e20000002400 */
[----:B------:R-:W-:Y:S02]  /*1b530*/  IMAD.MOV.U32 R78, RZ, RZ, R79 ;  /* 0x000000ffff4e7224 */ /* 0x000fe400078e004f */
[----:B------:R-:W-:Y:S01]  /*1b540*/  IMAD.MOV.U32 R79, RZ, RZ, R7 ;  /* 0x000000ffff4f7224 */ /* 0x000fe200078e0007 */
[----:B--2---:R-:W-:Y:S01]  /*1b550*/  HMMA.16816.F32.BF16 R32, R12, R48, R100 ;  /* 0x000000300c20723c */ /* 0x004fe20000041864 */
[----:B-1----:R-:W-:-:S04]  /*1b560*/  FMUL.FTZ R2, R21, R0 ;  /* 0x0000000015027220 */ /* 0x002fc80000410000 */
[----:B------:R1:W2:Y:S02]  /*1b570*/  MUFU.TANH R177, R2 ;  /* 0x0000000200b17308 */ /* 0x0002a40000002400 */
[----:B-1----:R-:W-:Y:S02]  /*1b580*/  FMUL.FTZ R2, R22, R0 ;  /* 0x0000000016027220 */ /* 0x002fe40000410000 */
[----:B--2---:R-:W-:-:S04]  /*1b590*/  IMAD.MOV.U32 R98, RZ, RZ, R177 ;  /* 0x000000ffff627224 */ /* 0x004fc800078e00b1 */
[----:B------:R1:W-:Y:S01]  /*1b5a0*/  MUFU.TANH R252, R2 ;  /* 0x0000000200fc7308 */ /* 0x0003e20000002400 */
[----:B------:R-:W-:Y:S02]  /*1b5b0*/  IMAD.MOV.U32 R177, RZ, RZ, R192 ;  /* 0x000000ffffb17224 */ /* 0x000fe400078e00c0 */
[-C--:B-1----:R-:W-:Y:S02]  /*1b5c0*/  FMUL.FTZ R2, R23, R0.reuse ;  /* 0x0000000017027220 */ /* 0x082fe40000410000 */
[----:B------:R-:W-:Y:S03]  /*1b5d0*/  HMMA.16816.F32.BF16 R20, R12, R50, R104 ;  /* 0x000000320c14723c */ /* 0x000fe60000041868 */
[----:B------:R1:W2:Y:S02]  /*1b5e0*/  MUFU.TANH R187, R2 ;  /* 0x0000000200bb7308 */ /* 0x0002a40000002400 */
[----:B-1----:R-:W-:-:S02]  /*1b5f0*/  FMUL.FTZ R2, R28, R0 ;  /* 0x000000001c027220 */ /* 0x002fc40000410000 */
[----:B--2---:R-:W-:-:S04]  /*1b600*/  IMAD.MOV.U32 R189, RZ, RZ, R187 ;  /* 0x000000ffffbd7224 */ /* 0x004fc800078e00bb */
[----:B------:R1:W-:Y:S01]  /*1b610*/  MUFU.TANH R247, R2 ;  /* 0x0000000200f77308 */ /* 0x0003e20000002400 */
[----:B------:R-:W-:Y:S02]  /*1b620*/  IMAD.MOV.U32 R187, RZ, RZ, R87 ;  /* 0x000000ffffbb7224 */ /* 0x000fe400078e0057 */
[----:B-1----:R-:W-:-:S05]  /*1b630*/  FMUL.FTZ R2, R29, R0 ;  /* 0x000000001d027220 */ /* 0x002fca0000410000 */
[----:B------:R1:W-:Y:S02]  /*1b640*/  MUFU.TANH R176, R2 ;  /* 0x0000000200b07308 */ /* 0x0003e40000002400 */
[----:B-1----:R-:W-:Y:S02]  /*1b650*/  FMUL.FTZ R2, R30, R0 ;  /* 0x000000001e027220 */ /* 0x002fe40000410000 */
[----:B------:R-:W-:Y:S04]  /*1b660*/  HMMA.16816.F32.BF16 R28, R8, R52, R32 ;  /* 0x00000034081c723c */ /* 0x000fe80000041820 */
[----:B------:R1:W-:Y:S02]  /*1b670*/  MUFU.TANH R246, R2 ;  /* 0x0000000200f67308 */ /* 0x0003e40000002400 */
[----:B-1----:R-:W-:-:S05]  /*1b680*/  IADD3 R2, R135, 0x2800, RZ ;  /* 0x0000280087027810 */ /* 0x002fca0007ffe0ff */
[----:B------:R1:W2:Y:S02]  /*1b690*/  LDSM.16.M88.4 R44, [R2] ;  /* 0x00000000022c783b */ /* 0x0002a40000000200 */
[----:B-1----:R-:W-:-:S04]  /*1b6a0*/  FMUL.FTZ R2, R40, R0 ;  /* 0x0000000028027220 */ /* 0x002fc80000410000 */
[----:B------:R1:W-:Y:S01]  /*1b6b0*/  MUFU.TANH R230, R2 ;  /* 0x0000000200e67308 */ /* 0x0003e20000002400 */
[----:B--2---:R-:W-:Y:S01]  /*1b6c0*/  HMMA.16816.F32.BF16 R32, R12, R44, R88 ;  /* 0x0000002c0c20723c */ /* 0x004fe20000041858 */
[----:B-1----:R-:W-:-:S06]  /*1b6d0*/  FMUL.FTZ R2, R41, R0 ;  /* 0x0000000029027220 */ /* 0x002fcc0000410000 */
[----:B------:R1:W2:Y:S01]  /*1b6e0*/  MUFU.TANH R3, R2 ;  /* 0x0000000200037308 */ /* 0x0002a20000002400 */
[----:B------:R-:W-:Y:S01]  /*1b6f0*/  HMMA.16816.F32.BF16 R88, R16, R66, R204 ;  /* 0x000000421058723c */ /* 0x000fe200000418cc */
[----:B------:R-:W3:Y:S06]  /*1b700*/  LDSM.16.M88.4 R64, [R58+0x9000] ;  /* 0x009000003a40783b */ /* 0x000eec0000000200 */
[----:B------:R-:W-:Y:S02]  /*1b710*/  IMAD.MOV.U32 R204, RZ, RZ, R85 ;  /* 0x000000ffffcc7224 */ /* 0x000fe400078e0055 */
[----:B------:R-:W-:-:S02]  /*1b720*/  IMAD.MOV.U32 R206, RZ, RZ, R86 ;  /* 0x000000ffffce7224 */ /* 0x000fc400078e0056 */
[-C--:B-1----:R-:W-:Y:S02]  /*1b730*/  FMUL.FTZ R2, R42, R0.reuse ;  /* 0x000000002a027220 */ /* 0x082fe40000410000 */
[----:B--2---:R-:W-:Y:S02]  /*1b740*/  IMAD.MOV.U32 R203, RZ, RZ, R3 ;  /* 0x000000ffffcb7224 */ /* 0x004fe400078e0003 */
[----:B------:R1:W-:Y:S01]  /*1b750*/  MUFU.TANH R198, R2 ;  /* 0x0000000200c67308 */ /* 0x0003e20000002400 */
[----:B------:R-:W-:-:S07]  /*1b760*/  FMUL.FTZ R3, R28, R0 ;  /* 0x000000001c037220 */ /* 0x000fce0000410000 */
[----:B------:R-:W-:Y:S01]  /*1b770*/  MUFU.TANH R59, R3 ;  /* 0x00000003003b7308 */ /* 0x000fe20000002400 */
[----:B-1----:R-:W-:Y:S02]  /*1b780*/  FMUL.FTZ R2, R43, R0 ;  /* 0x000000002b027220 */ /* 0x002fe40000410000 */
[----:B------:R-:W1:Y:S05]  /*1b790*/  LDSM.16.M88.4 R40, [R58+0x8000] ;  /* 0x008000003a28783b */ /* 0x000e6a0000000200 */
[----:B------:R2:W4:Y:S01]  /*1b7a0*/  MUFU.TANH R84, R2 ;  /* 0x0000000200547308 */ /* 0x0005220000002400 */
[----:B---3--:R-:W-:Y:S07]  /*1b7b0*/  HMMA.16816.F32.BF16 R104, R16, R66, R240 ;  /* 0x000000421068723c */ /* 0x008fee00000418f0 */
[----:B------:R-:W-:-:S05]  /*1b7c0*/  IMAD.MOV.U32 R240, RZ, RZ, R133 ;  /* 0x000000fffff07224 */ /* 0x000fca00078e0085 */
[----:B------:R-:W-:Y:S01]  /*1b7d0*/  ISETP.GE.AND P1, PT, R240, 0x3, PT ;  /* 0x00000003f000780c */ /* 0x000fe20003f26270 */
[-C--:B--2---:R-:W-:Y:S02]  /*1b7e0*/  FMUL.FTZ R2, R24, R0.reuse ;  /* 0x0000000018027220 */ /* 0x084fe40000410000 */
[----:B----4-:R-:W-:Y:S02]  /*1b7f0*/  IMAD.MOV.U32 R201, RZ, RZ, R84 ;  /* 0x000000ffffc97224 */ /* 0x010fe400078e0054 */
[----:B------:R2:W-:Y:S02]  /*1b800*/  MUFU.TANH R193, R2 ;  /* 0x0000000200c17308 */ /* 0x0005e40000002400 */
[----:B--2---:R-:W-:Y:S01]  /*1b810*/  FMUL.FTZ R2, R25, R0 ;  /* 0x0000000019027220 */ /* 0x004fe20000410000 */
[----:B-1----:R-:W-:Y:S05]  /*1b820*/  HMMA.16816.F32.BF16 R84, R16, R40, R208 ;  /* 0x000000281054723c */ /* 0x002fea00000418d0 */
[----:B------:R1:W-:Y:S02]  /*1b830*/  MUFU.TANH R202, R2 ;  /* 0x0000000200ca7308 */ /* 0x0003e40000002400 */
[----:B------:R-:W-:-:S02]  /*1b840*/  IMAD.MOV.U32 R211, RZ, RZ, R98 ;  /* 0x000000ffffd37224 */ /* 0x000fc400078e0062 */
[----:B------:R-:W-:Y:S02]  /*1b850*/  IMAD.MOV.U32 R210, RZ, RZ, R99 ;  /* 0x000000ffffd27224 */ /* 0x000fe400078e0063 */
[----:B------:R-:W-:Y:S02]  /*1b860*/  HMMA.16816.F32.BF16 R96, R16, R42, R212 ;  /* 0x0000002a1060723c */ /* 0x000fe400000418d4 */
[----:B------:R-:W-:Y:S02]  /*1b870*/  IMAD.MOV.U32 R241, RZ, RZ, R210 ;  /* 0x000000fffff17224 */ /* 0x000fe400078e00d2 */
[----:B------:R-:W-:Y:S02]  /*1b880*/  IMAD.MOV.U32 R210, RZ, RZ, R200 ;  /* 0x000000ffffd27224 */ /* 0x000fe400078e00c8 */
[----:B-1----:R-:W-:Y:S02]  /*1b890*/  FMUL.FTZ R2, R26, R0 ;  /* 0x000000001a027220 */ /* 0x002fe40000410000 */
[----:B------:R-:W-:-:S02]  /*1b8a0*/  IMAD.MOV.U32 R213, RZ, RZ, R189 ;  /* 0x000000ffffd57224 */ /* 0x000fc400078e00bd */
[----:B------:R1:W-:Y:S02]  /*1b8b0*/  MUFU.TANH R192, R2 ;  /* 0x0000000200c07308 */ /* 0x0003e40000002400 */
[----:B-1----:R-:W-:Y:S02]  /*1b8c0*/  FMUL.FTZ R2, R27, R0 ;  /* 0x000000001b027220 */ /* 0x002fe40000410000 */
[----:B------:R-:W-:Y:S01]  /*1b8d0*/  HMMA.16816.F32.BF16 R24, R8, R54, R20 ;  /* 0x000000360818723c */ /* 0x000fe20000041814 */
[----:B------:R-:W-:Y:S03]  /*1b8e0*/  LDSM.16.M88.4 R52, [R224+0x3000] ;  /* 0x00300000e034783b */ /* 0x000fe60000000200 */
[----:B------:R1:W-:Y:S04]  /*1b8f0*/  MUFU.TANH R178, R2 ;  /* 0x0000000200b27308 */ /* 0x0003e80000002400 */
[----:B------:R-:W-:Y:S01]  /*1b900*/  HMMA.16816.F32.BF16 R20, R12, R46, R112 ;  /* 0x0000002e0c14723c */ /* 0x000fe20000041870 */
[----:B------:R-:W2:Y:S06]  /*1b910*/  LDSM.16.M88.4 R44, [R58+0x8800] ;  /* 0x008800003a2c783b */ /* 0x000eac0000000200 */
[----:B------:R-:W-:-:S02]  /*1b920*/  IMAD.MOV.U32 R112, RZ, RZ, R76 ;  /* 0x000000ffff707224 */ /* 0x000fc400078e004c */
[----:B------:R-:W-:Y:S01]  /*1b930*/  IMAD.MOV.U32 R113, RZ, RZ, R77 ;  /* 0x000000ffff717224 */ /* 0x000fe200078e004d */
[----:B-1----:R-:W-:Y:S01]  /*1b940*/  IADD3 R2, R135, 0x3000, RZ ;  /* 0x0000300087027810 */ /* 0x002fe20007ffe0ff */
[----:B------:R-:W-:Y:S02]  /*1b950*/  IMAD.MOV.U32 R114, RZ, RZ, R78 ;  /* 0x000000ffff727224 */ /* 0x000fe400078e004e */
[----:B------:R-:W-:Y:S02]  /*1b960*/  IMAD.MOV.U32 R115, RZ, RZ, R79 ;  /* 0x000000ffff737224 */ /* 0x000fe400078e004f */
[----:B------:R1:W3:Y:S01]  /*1b970*/  LDSM.16.M88.4 R48, [R2] ;  /* 0x000000000230783b */ /* 0x0002e20000000200 */
[----:B------:R-:W-:Y:S08]  /*1b980*/  HMMA.16816.F32.BF16 R76, R16, R64, R236 ;  /* 0x00000040104c723c */ /* 0x000ff000000418ec */
[----:B------:R-:W-:Y:S01]  /*1b990*/  HMMA.16816.F32.BF16 R20, R8, R62, R20 ;  /* 0x0000003e0814723c */ /* 0x000fe20000041814 */
[----:B-1----:R-:W-:-:S07]  /*1b9a0*/  FMUL.FTZ R2, R29, R0 ;  /* 0x000000001d027220 */ /* 0x002fce0000410000 */
[----:B--2---:R-:W-:Y:S01]  /*1b9b0*/  HMMA.16816.F32.BF16 R100, R16, R46, R232 ;  /* 0x0000002e1064723c */ /* 0x004fe200000418e8 */
[----:B------:R1:W2:Y:S06]  /*1b9c0*/  MUFU.TANH R7, R2 ;  /* 0x0000000200077308 */ /* 0x0002ac0000002400 */
[----:B------:R-:W-:Y:S02]  /*1b9d0*/  IMAD.MOV.U32 R235, RZ, RZ, R179 ;  /* 0x000000ffffeb7224 */ /* 0x000fe400078e00b3 */
[----:B------:R-:W-:Y:S02]  /*1b9e0*/  IMAD.MOV.U32 R234, RZ, RZ, R80 ;  /* 0x000000ffffea7224 */ /* 0x000fe400078e0050 */
[----:B------:R-:W-:-:S04]  /*1b9f0*/  IMAD.MOV.U32 R232, RZ, RZ, R81 ;  /* 0x000000ffffe87224 */ /* 0x000fc800078e0051 */
[----:B------:R-:W-:Y:S02]  /*1ba00*/  IMAD.MOV.U32 R236, RZ, RZ, R232 ;  /* 0x000000ffffec7224 */ /* 0x000fe400078e00e8 */
[----:B-1----:R-:W-:-:S04]  /*1ba10*/  FMUL.FTZ R2, R30, R0 ;  /* 0x000000001e027220 */ /* 0x002fc80000410000 */
[----:B------:R1:W-:Y:S02]  /*1ba20*/  MUFU.TANH R191, R2 ;  /* 0x0000000200bf7308 */ /* 0x0003e40000002400 */
[-C--:B-1----:R-:W-:Y:S02]  /*1ba30*/  FMUL.FTZ R2, R31, R0.reuse ;  /* 0x000000001f027220 */ /* 0x082fe40000410000 */
[----:B------:R-:W-:Y:S01]  /*1ba40*/  HMMA.16816.F32.BF16 R28, R8, R60, R32 ;  /* 0x0000003c081c723c */ /* 0x000fe20000041820 */
[----:B------:R-:W-:Y:S03]  /*1ba50*/  LDSM.16.M88.4 R60, [R224+0x3800] ;  /* 0x00380000e03c783b */ /* 0x000fe60000000200 */
[----:B------:R1:W-:Y:S04]  /*1ba60*/  MUFU.TANH R208, R2 ;  /* 0x0000000200d07308 */ /* 0x0003e80000002400 */
[----:B---3--:R-:W-:Y:S07]  /*1ba70*/  HMMA.16816.F32.BF16 R32, R12, R48, R92 ;  /* 0x000000300c20723c */ /* 0x008fee000004185c */
[----:B------:R-:W-:Y:S01]  /*1ba80*/  IMAD.MOV.U32 R48, RZ, RZ, R187 ;  /* 0x000000ffff307224 */ /* 0x000fe200078e00bb */
[----:B------:R-:W-:Y:S01]  /*1ba90*/  HMMA.16816.F32.BF16 R92, R16, R44, R216 ;  /* 0x0000002c105c723c */ /* 0x000fe200000418d8 */
[----:B------:R-:W-:Y:S01]  /*1baa0*/  IMAD.MOV.U32 R49, RZ, RZ, R186 ;  /* 0x000000ffff317224 */ /* 0x000fe200078e00ba */
[----:B------:R3:W4:Y:S01]  /*1bab0*/  LDSM.16.M88.4 R44, [R58+0x9800] ;  /* 0x009800003a2c783b */ /* 0x0007220000000200 */
[----:B-1----:R-:W-:-:S02]  /*1bac0*/  FMUL.FTZ R2, R24, R0 ;  /* 0x0000000018027220 */ /* 0x002fc40000410000 */
[----:B------:R-:W-:Y:S02]  /*1bad0*/  IMAD.MOV.U32 R242, RZ, RZ, R49 ;  /* 0x000000fffff27224 */ /* 0x000fe400078e0031 */
[----:B------:R1:W-:Y:S01]  /*1bae0*/  MUFU.TANH R188, R2 ;  /* 0x0000000200bc7308 */ /* 0x0003e20000002400 */
[----:B------:R-:W-:Y:S02]  /*1baf0*/  IMAD.MOV.U32 R219, RZ, RZ, R185 ;  /* 0x000000ffffdb7224 */ /* 0x000fe400078e00b9 */
[----:B------:R-:W-:Y:S02]  /*1bb00*/  IMAD.MOV.U32 R218, RZ, RZ, R184 ;  /* 0x000000ffffda7224 */ /* 0x000fe400078e00b8 */
[----:B------:R-:W-:Y:S02]  /*1bb10*/  FMUL.FTZ R3, R28, R0 ;  /* 0x000000001c037220 */ /* 0x000fe40000410000 */
[----:B------:R-:W-:Y:S02]  /*1bb20*/  IMAD.MOV.U32 R217, RZ, RZ, R177 ;  /* 0x000000ffffd97224 */ /* 0x000fe400078e00b1 */
[----:B------:R-:W-:Y:S01]  /*1bb30*/  HMMA.16816.F32.BF16 R32, R8, R52, R32 ;  /* 0x000000340820723c */ /* 0x000fe20000041820 */
[----:B------:R5:W-:Y:S01]  /*1bb40*/  MUFU.TANH R186, R3 ;  /* 0x0000000300ba7308 */ /* 0x000be20000002400 */
[----:B------:R-:W-:-:S02]  /*1bb50*/  IMAD.MOV.U32 R216, RZ, RZ, R176 ;  /* 0x000000ffffd87224 */ /* 0x000fc400078e00b0 */
[----:B------:R-:W-:Y:S02]  /*1bb60*/  IMAD.MOV.U32 R243, RZ, RZ, R217 ;  /* 0x000000fffff37224 */ /* 0x000fe400078e00d9 */
[----:B------:R-:W-:Y:S02]  /*1bb70*/  IMAD.MOV.U32 R239, RZ, RZ, R216 ;  /* 0x000000ffffef7224 */ /* 0x000fe400078e00d8 */
[----:B-1----:R-:W-:Y:S02]  /*1bb80*/  FMUL.FTZ R2, R25, R0 ;  /* 0x0000000019027220 */ /* 0x002fe40000410000 */
[----:B------:R-:W-:Y:S02]  /*1bb90*/  IMAD.MOV.U32 R216, RZ, RZ, R211 ;  /* 0x000000ffffd87224 */ /* 0x000fe400078e00d3 */
[----:B------:R1:W1:Y:S01]  /*1bba0*/  MUFU.TANH R24, R2 ;  /* 0x0000000200187308 */ /* 0x0002620000002400 */
[----:B------:R-:W-:Y:S02]  /*1bbb0*/  IMAD.MOV.U32 R211, RZ, RZ, R203 ;  /* 0x000000ffffd37224 */ /* 0x000fe400078e00cb */
[----:B---3--:R-:W-:-:S02]  /*1bbc0*/  IMAD.MOV.U32 R58, RZ, RZ, R219 ;  /* 0x000000ffff3a7224 */ /* 0x008fc400078e00db */
[-C--:B-----5:R-:W-:Y:S02]  /*1bbd0*/  FMUL.FTZ R3, R23, R0.reuse ;  /* 0x0000000017037220 */ /* 0x0a0fe40000410000 */
[----:B--2---:R-:W-:Y:S02]  /*1bbe0*/  IMAD.MOV.U32 R219, RZ, RZ, R7 ;  /* 0x000000ffffdb7224 */ /* 0x004fe400078e0007 */
[----:B------:R2:W-:Y:S01]  /*1bbf0*/  MUFU.TANH R209, R3 ;  /* 0x0000000300d17308 */ /* 0x0005e20000002400 */
[----:B------:R-:W-:Y:S02]  /*1bc00*/  IMAD.MOV.U32 R217, RZ, RZ, R190 ;  /* 0x000000ffffd97224 */ /* 0x000fe400078e00be */
[----:B------:R-:W-:Y:S01]  /*1bc10*/  IMAD.MOV.U32 R7, RZ, RZ, R132 ;  /* 0x000000ffff077224 */ /* 0x000fe200078e0084 */
[----:B----4-:R-:W-:Y:S01]  /*1bc20*/  HMMA.16816.F32.BF16 R112, R16, R46, R112 ;  /* 0x0000002e1070723c */ /* 0x010fe20000041870 */
[----:B------:R-:W-:Y:S02]  /*1bc30*/  IMAD.MOV.U32 R238, RZ, RZ, R218 ;  /* 0x000000ffffee7224 */ /* 0x000fe400078e00da */
[----:B-1----:R-:W-:-:S02]  /*1bc40*/  FMUL.FTZ R2, R26, R0 ;  /* 0x000000001a027220 */ /* 0x002fc40000410000 */
[----:B------:R-:W-:Y:S02]  /*1bc50*/  IMAD.MOV.U32 R233, RZ, RZ, R24 ;  /* 0x000000ffffe97224 */ /* 0x000fe400078e0018 */
[----:B------:R1:W-:Y:S01]  /*1bc60*/  MUFU.TANH R187, R2 ;  /* 0x0000000200bb7308 */ /* 0x0003e20000002400 */
[----:B------:R-:W-:Y:S02]  /*1bc70*/  IMAD.MOV.U32 R218, RZ, RZ, R178 ;  /* 0x000000ffffda7224 */ /* 0x000fe400078e00b2 */
[----:B------:R-:W-:Y:S02]  /*1bc80*/  IMAD.MOV.U32 R232, RZ, RZ, R233 ;  /* 0x000000ffffe87224 */ /* 0x000fe400078e00e9 */
[----:B--2---:R-:W-:Y:S02]  /*1bc90*/  FMUL.FTZ R3, R32, R0 ;  /* 0x0000000020037220 */ /* 0x004fe40000410000 */
[----:B------:R-:W-:Y:S02]  /*1bca0*/  IMAD.SHL.U32 R7, R7, 0x100, RZ ;  /* 0x0000010007077824 */ /* 0x000fe400078e00ff */
[----:B------:R2:W-:Y:S01]  /*1bcb0*/  MUFU.TANH R177, R3 ;  /* 0x0000000300b17308 */ /* 0x0005e20000002400 */
[----:B------:R-:W-:-:S02]  /*1bcc0*/  IMAD.MOV.U32 R240, RZ, RZ, R239 ;  /* 0x000000fffff07224 */ /* 0x000fc400078e00ef */
[-C--:B-1----:R-:W-:Y:S02]  /*1bcd0*/  FMUL.FTZ R2, R27, R0.reuse ;  /* 0x000000001b027220 */ /* 0x082fe40000410000 */
[----:B------:R-:W-:Y:S03]  /*1bce0*/  HMMA.16816.F32.BF16 R24, R12, R50, R120 ;  /* 0x000000320c18723c */ /* 0x000fe60000041878 */
[----:B------:R1:W3:Y:S01]  /*1bcf0*/  MUFU.TANH R189, R2 ;  /* 0x0000000200bd7308 */ /* 0x0002e20000002400 */
[----:B--2---:R-:W-:-:S03]  /*1bd00*/  FMUL.FTZ R3, R35, R0 ;  /* 0x0000000023037220 */ /* 0x004fc60000410000 */
[----:B------:R-:W-:Y:S02]  /*1bd10*/  IMAD.MOV.U32 R123, RZ, RZ, R83 ;  /* 0x000000ffff7b7224 */ /* 0x000fe400078e0053 */
[----:B------:R-:W-:Y:S02]  /*1bd20*/  HMMA.16816.F32.BF16 R80, R16, R44, R248 ;  /* 0x0000002c1050723c */ /* 0x000fe400000418f8 */
[----:B------:R-:W-:Y:S01]  /*1bd30*/  MUFU.TANH R205, R3 ;  /* 0x0000000300cd7308 */ /* 0x000fe20000002400 */
[----:B------:R-:W-:Y:S02]  /*1bd40*/  IMAD.MOV.U32 R122, RZ, RZ, R208 ;  /* 0x000000ffff7a7224 */ /* 0x000fe400078e00d0 */
[----:B------:R-:W-:Y:S02]  /*1bd50*/  IMAD.MOV.U32 R208, RZ, RZ, R204 ;  /* 0x000000ffffd07224 */ /* 0x000fe400078e00cc */
[----:B------:R-:W-:Y:S01]  /*1bd60*/  IMAD.MOV.U32 R204, RZ, RZ, R196 ;  /* 0x000000ffffcc7224 */ /* 0x000fe200078e00c4 */
[----:B-1----:R-:W-:Y:S01]  /*1bd70*/  IADD3 R2, R135, 0x3800, RZ ;  /* 0x0000380087027810 */ /* 0x002fe20007ffe0ff */
[----:B------:R-:W-:-:S02]  /*1bd80*/  IMAD.MOV.U32 R237, RZ, RZ, R123 ;  /* 0x000000ffffed7224 */ /* 0x000fc400078e007b */
[----:B---3--:R-:W-:Y:S02]  /*1bd90*/  IMAD.MOV.U32 R233, RZ, RZ, R189 ;  /* 0x000000ffffe97224 */ /* 0x008fe400078e00bd */
[----:B------:R1:W2:Y:S01]  /*1bda0*/  LDSM.16.M88.4 R40, [R2] ;  /* 0x000000000228783b */ /* 0x0002a20000000200 */
[----:B------:R-:W-:Y:S02]  /*1bdb0*/  IMAD.MOV.U32 R121, RZ, RZ, R213 ;  /* 0x000000ffff797224 */ /* 0x000fe400078e00d5 */
[----:B------:R-:W-:Y:S02]  /*1bdc0*/  IMAD.MOV.U32 R213, RZ, RZ, R5 ;  /* 0x000000ffffd57224 */ /* 0x000fe400078e0005 */
[----:B------:R-:W3:Y:S01]  /*1bdd0*/  S2R R5, SR_TID.X ;  /* 0x0000000000057919 */ /* 0x000ee20000002100 */
[----:B------:R-:W-:Y:S02]  /*1bde0*/  IMAD.MOV.U32 R251, RZ, RZ, R121 ;  /* 0x000000fffffb7224 */ /* 0x000fe400078e0079 */
[----:B------:R-:W-:-:S02]  /*1bdf0*/  IMAD.MOV.U32 R239, RZ, RZ, R122 ;  /* 0x000000ffffef7224 */ /* 0x000fc400078e007a */
[----:B------:R-:W-:Y:S02]  /*1be00*/  IMAD.MOV.U32 R248, RZ, RZ, R206 ;  /* 0x000000fffff87224 */ /* 0x000fe400078e00ce */
[----:B------:R-:W-:Y:S02]  /*1be10*/  IMAD.MOV.U32 R249, RZ, RZ, R213 ;  /* 0x000000fffff97224 */ /* 0x000fe400078e00d5 */
[----:B------:R-:W-:Y:S02]  /*1be20*/  IMAD.MOV.U32 R250, RZ, RZ, R216 ;  /* 0x000000fffffa7224 */ /* 0x000fe400078e00d8 */
[----:B-1----:R-:W-:-:S04]  /*1be30*/  FMUL.FTZ R2, R29, R0 ;  /* 0x000000001d027220 */ /* 0x002fc80000410000 */
[----:B------:R1:W-:Y:S02]  /*1be40*/  MUFU.TANH R215, R2 ;  /* 0x0000000200d77308 */ /* 0x0003e40000002400 */
[----:B-1----:R-:W-:-:S06]  /*1be50*/  FMUL.FTZ R2, R30, R0 ;  /* 0x000000001e027220 */ /* 0x002fcc0000410000 */
[----:B------:R1:W4:Y:S02]  /*1be60*/  MUFU.TANH R185, R2 ;  /* 0x0000000200b97308 */ /* 0x0003240000002400 */
[----:B-1----:R-:W-:Y:S02]  /*1be70*/  FMUL.FTZ R2, R31, R0 ;  /* 0x000000001f027220 */ /* 0x002fe40000410000 */
[C---:B--2---:R-:W-:Y:S04]  /*1be80*/  HMMA.16816.F32.BF16 R28, R12.reuse, R40, R128 ;  /* 0x000000280c1c723c */ /* 0x044fe80000041880 */
[----:B------:R1:W-:Y:S03]  /*1be90*/  MUFU.TANH R214, R2 ;  /* 0x0000000200d67308 */ /* 0x0003e60000002400 */
[----:B------:R-:W-:Y:S01]  /*1bea0*/  IMAD.MOV.U32 R129, RZ, RZ, R48 ;  /* 0x000000ffff817224 */ /* 0x000fe200078e0030 */
[----:B------:R-:W-:Y:S01]  /*1beb0*/  HMMA.16816.F32.BF16 R40, R12, R42, R180 ;  /* 0x0000002a0c28723c */ /* 0x000fe200000418b4 */
[----:B------:R-:W-:Y:S01]  /*1bec0*/  LDSM.16.M88.4 R48, [R224+0x4000] ;  /* 0x00400000e030783b */ /* 0x000fe20000000200 */
[----:B------:R-:W-:-:S02]  /*1bed0*/  IMAD.MOV.U32 R130, RZ, RZ, R235 ;  /* 0x000000ffff827224 */ /* 0x000fc400078e00eb */
[----:B------:R-:W-:Y:S02]  /*1bee0*/  IMAD.MOV.U32 R235, RZ, RZ, R197 ;  /* 0x000000ffffeb7224 */ /* 0x000fe400078e00c5 */
[----:B-1----:R-:W-:-:S04]  /*1bef0*/  FMUL.FTZ R2, R20, R0 ;  /* 0x0000000014027220 */ /* 0x002fc80000410000 */
[----:B------:R1:W-:Y:S02]  /*1bf00*/  MUFU.TANH R184, R2 ;  /* 0x0000000200b87308 */ /* 0x0003e40000002400 */
[----:B-1----:R-:W-:-:S06]  /*1bf10*/  FMUL.FTZ R2, R21, R0 ;  /* 0x0000000015027220 */ /* 0x002fcc0000410000 */
[----:B------:R1:W-:Y:S02]  /*1bf20*/  MUFU.TANH R212, R2 ;  /* 0x0000000200d47308 */ /* 0x0003e40000002400 */
[----:B-1----:R-:W-:Y:S02]  /*1bf30*/  FMUL.FTZ R2, R22, R0 ;  /* 0x0000000016027220 */ /* 0x002fe40000410000 */
[----:B------:R-:W-:Y:S04]  /*1bf40*/  HMMA.16816.F32.BF16 R20, R8, R54, R24 ;  /* 0x000000360814723c */ /* 0x000fe80000041818 */
[----:B------:R1:W-:Y:S02]  /*1bf50*/  MUFU.TANH R179, R2 ;  /* 0x0000000200b37308 */ /* 0x0003e40000002400 */
[----:B-1----:R-:W-:-:S05]  /*1bf60*/  IADD3 R2, R135, 0x4000, RZ ;  /* 0x0000400087027810 */ /* 0x002fca0007ffe0ff */
[----:B------:R1:W2:Y:S11]  /*1bf70*/  LDSM.16.M88.4 R24, [R2] ;  /* 0x000000000218783b */ /* 0x0002b60000000200 */
[----:B------:R-:W-:Y:S02]  /*1bf80*/  @!UPT UIADD3 URZ, URZ, URZ, URZ ;  /* 0x0000003f3f3ff290 */ /* 0x000fe4000fffe03f */
[-C--:B------:R-:W-:Y:S02]  /*1bf90*/  FMUL.FTZ R3, R22, R0.reuse ;  /* 0x0000000016037220 */ /* 0x080fe40000410000 */
[----:B-1----:R-:W-:-:S04]  /*1bfa0*/  FMUL.FTZ R2, R33, R0 ;  /* 0x0000000021027220 */ /* 0x002fc80000410000 */
[----:B------:R1:W-:Y:S01]  /*1bfb0*/  MUFU.TANH R207, R2 ;  /* 0x0000000200cf7308 */ /* 0x0003e20000002400 */
[----:B--2---:R-:W-:Y:S07]  /*1bfc0*/  HMMA.16816.F32.BF16 R16, R12, R24, R168 ;  /* 0x000000180c10723c */ /* 0x004fee00000418a8 */
[----:B------:R-:W-:Y:S01]  /*1bfd0*/  MUFU.TANH R168, R3 ;  /* 0x0000000300a87308 */ /* 0x000fe20000002400 */
[----:B-1----:R-:W-:Y:S02]  /*1bfe0*/  FMUL.FTZ R2, R34, R0 ;  /* 0x0000000022027220 */ /* 0x002fe40000410000 */
[C---:B------:R-:W-:Y:S05]  /*1bff0*/  HMMA.16816.F32.BF16 R32, R8.reuse, R60, R28 ;  /* 0x0000003c0820723c */ /* 0x040fea000004181c */
[----:B------:R1:W2:Y:S03]  /*1c000*/  MUFU.TANH R131, R2 ;  /* 0x0000000200837308 */ /* 0x0002a60000002400 */
[----:B------:R-:W-:Y:S01]  /*1c010*/  HMMA.16816.F32.BF16 R28, R8, R62, R40 ;  /* 0x0000003e081c723c */ /* 0x000fe20000041828 */
[----:B------:R-:W-:Y:S07]  /*1c020*/  LDSM.16.M88.4 R40, [R224+0x4800] ;  /* 0x00480000e028783b */ /* 0x000fee0000000200 */
[----:B------:R-:W-:Y:S01]  /*1c030*/  HMMA.16816.F32.BF16 R64, R12, R26, R172 ;  /* 0x0000001a0c40723c */ /* 0x000fe200000418ac */
[----:B-1----:R-:W-:-:S05]  /*1c040*/  IADD3 R2, R135, 0x4800, RZ ;  /* 0x0000480087027810 */ /* 0x002fca0007ffe0ff */
[----:B------:R1:W5:Y:S02]  /*1c050*/  LDSM.16.M88.4 R52, [R2] ;  /* 0x000000000234783b */ /* 0x0003640000000200 */
[----:B------:R-:W-:Y:S01]  /*1c060*/  HMMA.16816.F32.BF16 R24, R8, R48, R16 ;  /* 0x000000300818723c */ /* 0x000fe20000041810 */
[----:B------:R-:W-:-:S04]  /*1c070*/  FMUL.FTZ R3, R32, R0 ;  /* 0x0000000020037220 */ /* 0x000fc80000410000 */
[----:B------:R1:W-:Y:S02]  /*1c080*/  MUFU.TANH R132, R3 ;  /* 0x0000000300847308 */ /* 0x0003e40000002400 */
[-C--:B-1----:R-:W-:Y:S02]  /*1c090*/  FMUL.FTZ R2, R20, R0.reuse ;  /* 0x0000000014027220 */ /* 0x082fe40000410000 */
[----:B------:R-:W-:-:S04]  /*1c0a0*/  FMUL.FTZ R3, R35, R0 ;  /* 0x0000000023037220 */ /* 0x000fc80000410000 */
[----:B------:R1:W1:Y:S08]  /*1c0b0*/  MUFU.TANH R176, R2 ;  /* 0x0000000200b07308 */ /* 0x0002700000002400 */
[----:B------:R2:W-:Y:S01]  /*1c0c0*/  MUFU.TANH R196, R3 ;  /* 0x0000000300c47308 */ /* 0x0005e20000002400 */
[----:B-----5:R-:W-:Y:S01]  /*1c0d0*/  HMMA.16816.F32.BF16 R60, R12, R52, R68 ;  /* 0x000000340c3c723c */ /* 0x020fe20000041844 */
[----:B-1----:R-:W-:-:S06]  /*1c0e0*/  FMUL.FTZ R2, R21, R0 ;  /* 0x0000000015027220 */ /* 0x002fcc0000410000 */
[----:B------:R1:W-:Y:S01]  /*1c0f0*/  MUFU.TANH R203, R2 ;  /* 0x0000000200cb7308 */ /* 0x0003e20000002400 */
[----:B------:R-:W-:Y:S01]  /*1c100*/  HMMA.16816.F32.BF16 R68, R12, R54, R124 ;  /* 0x000000360c44723c */ /* 0x000fe2000004187c */
[----:B--2---:R-:W-:-:S06]  /*1c110*/  FMUL.FTZ R3, R30, R0 ;  /* 0x000000001e037220 */ /* 0x004fcc0000410000 */
[----:B------:R2:W-:Y:S01]  /*1c120*/  MUFU.TANH R123, R3 ;  /* 0x00000003007b7308 */ /* 0x0005e20000002400 */
[----:B-1----:R-:W-:-:S05]  /*1c130*/  IADD3 R2, R135, 0x5000, RZ ;  /* 0x0000500087027810 */ /* 0x002fca0007ffe0ff */
[----:B------:R1:W5:Y:S01]  /*1c140*/  LDSM.16.M88.4 R44, [R2] ;  /* 0x00000000022c783b */ /* 0x0003620000000200 */
[----:B--2---:R-:W-:-:S04]  /*1c150*/  FMUL.FTZ R3, R31, R0 ;  /* 0x000000001f037220 */ /* 0x004fc80000410000 */
[----:B------:R2:W-:Y:S01]  /*1c160*/  MUFU.TANH R189, R3 ;  /* 0x0000000300bd7308 */ /* 0x0005e20000002400 */
[-C--:B-1----:R-:W-:Y:S02]  /*1c170*/  FMUL.FTZ R2, R23, R0.reuse ;  /* 0x0000000017027220 */ /* 0x082fe40000410000 */
[----:B--2---:R-:W-:-:S05]  /*1c180*/  FMUL.FTZ R3, R26, R0 ;  /* 0x000000001a037220 */ /* 0x004fca0000410000 */
[----:B------:R1:W-:Y:S01]  /*1c190*/  MUFU.TANH R200, R2 ;  /* 0x0000000200c87308 */ /* 0x0003e20000002400 */
[----:B-----5:R-:W-:Y:S07]  /*1c1a0*/  HMMA.16816.F32.BF16 R52, R12, R44, R116 ;  /* 0x0000002c0c34723c */ /* 0x020fee0000041874 */
[----:B------:R-:W-:Y:S01]  /*1c1b0*/  MUFU.TANH R118, R3 ;  /* 0x0000000300767308 */ /* 0x000fe20000002400 */
[----:B-1----:R-:W-:-:S05]  /*1c1c0*/  IADD3 R2, R135, 0x5800, RZ ;  /* 0x0000580087027810 */ /* 0x002fca0007ffe0ff */
[----:B------:R1:W2:Y:S01]  /*1c1d0*/  LDSM.16.M88.4 R20, [R2] ;  /* 0x000000000214783b */ /* 0x0002a20000000200 */
[----:B------:R-:W-:Y:S01]  /*1c1e0*/  HMMA.16816.F32.BF16 R44, R12, R46, R108 ;  /* 0x0000002e0c2c723c */ /* 0x000fe2000004186c */
[----:B-1----:R-:W-:-:S04]  /*1c1f0*/  FMUL.FTZ R2, R33, R0 ;  /* 0x0000000021027220 */ /* 0x002fc80000410000 */
[----:B------:R1:W-:Y:S03]  /*1c200*/  MUFU.TANH R197, R2 ;  /* 0x0000000200c57308 */ /* 0x0003e60000002400 */
[----:B--2---:R-:W-:Y:S01]  /*1c210*/  HMMA.16816.F32.BF16 R72, R12, R20, R72 ;  /* 0x000000140c48723c */ /* 0x004fe20000041848 */
[----:B-1----:R-:W-:-:S04]  /*1c220*/  FMUL.FTZ R2, R34, R0 ;  /* 0x0000000022027220 */ /* 0x002fc80000410000 */
[----:B------:R1:W2:Y:S03]  /*1c230*/  MUFU.TANH R133, R2 ;  /* 0x0000000200857308 */ /* 0x0002a60000002400 */
[----:B------:R-:W-:Y:S01]  /*1c240*/  HMMA.16816.F32.BF16 R88, R12, R22, R88 ;  /* 0x000000160c58723c */ /* 0x000fe20000041858 */
[----:B-1----:R-:W-:-:S05]  /*1c250*/  IADD3 R2, R135, 0x6000, RZ ;  /* 0x0000600087027810 */ /* 0x002fca0007ffe0ff */
[----:B------:R1:W5:Y:S02]  /*1c260*/  LDSM.16.M88.4 R16, [R2] ;  /* 0x000000000210783b */ /* 0x0003640000000200 */
[----:B-1----:R-:W-:-:S04]  /*1c270*/  FMUL.FTZ R2, R28, R0 ;  /* 0x000000001c027220 */ /* 0x002fc80000410000 */
[----:B------:R1:W1:Y:S01]  /*1c280*/  MUFU.TANH R128, R2 ;  /* 0x0000000200807308 */ /* 0x0002620000002400 */
[----:B-----5:R-:W-:Y:S01]  /*1c290*/  HMMA.16816.F32.BF16 R96, R12, R18, R96 ;  /* 0x000000120c60723c */ /* 0x020fe20000041860 */
[----:B-1----:R-:W-:-:S06]  /*1c2a0*/  FMUL.FTZ R2, R29, R0 ;  /* 0x000000001d027220 */ /* 0x002fcc0000410000 */
[----:B------:R1:W-:Y:S01]  /*1c2b0*/  MUFU.TANH R190, R2 ;  /* 0x0000000200be7308 */ /* 0x0003e20000002400 */
[----:B------:R-:W-:Y:S08]  /*1c2c0*/  HMMA.16816.F32.BF16 R28, R8, R50, R64 ;  /* 0x00000032081c723c */ /* 0x000ff00000041840 */
[----:B------:R-:W-:Y:S01]  /*1c2d0*/  HMMA.16816.F32.BF16 R48, R12, R16, R84 ;  /* 0x000000100c30723c */ /* 0x000fe20000041854 */
[----:B-1----:R-:W-:-:S07]  /*1c2e0*/  IADD3 R2, R135, 0x6800, RZ ;  /* 0x0000680087027810 */ /* 0x002fce0007ffe0ff */
[C---:B------:R-:W-:Y:S01]  /*1c2f0*/  HMMA.16816.F32.BF16 R16, R8.reuse, R40, R60 ;  /* 0x000000280810723c */ /* 0x040fe2000004183c */
[----:B------:R1:W5:Y:S07]  /*1c300*/  LDSM.16.M88.4 R32, [R2] ;  /* 0x000000000220783b */ /* 0x00036e0000000200 */
[-C--:B------:R-:W-:Y:S01]  /*1c310*/  FMUL.FTZ R3, R31, R0.reuse ;  /* 0x000000001f037220 */ /* 0x080fe20000410000 */
[----:B------:R-:W-:Y:S03]  /*1c320*/  HMMA.16816.F32.BF16 R84, R8, R42, R68 ;  /* 0x0000002a0854723c */ /* 0x000fe60000041844 */
[----:B------:R2:W-:Y:S01]  /*1c330*/  MUFU.TANH R173, R3 ;  /* 0x0000000300ad7308 */ /* 0x0005e20000002400 */
[----:B-1----:R-:W-:-:S11]  /*1c340*/  FMUL.FTZ R2, R24, R0 ;  /* 0x0000000018027220 */ /* 0x002fd60000410000 */
[-C--:B--2---:R-:W-:Y:S01]  /*1c350*/  FMUL.FTZ R3, R19, R0.reuse ;  /* 0x0000000013037220 */ /* 0x084fe20000410000 */
[----:B------:R1:W2:Y:S08]  /*1c360*/  MUFU.TANH R120, R2 ;  /* 0x0000000200787308 */ /* 0x0002b00000002400 */
[----:B------:R-:W-:Y:S01]  /*1c370*/  MUFU.TANH R171, R3 ;  /* 0x0000000300ab7308 */ /* 0x000fe20000002400 */
[----:B-----5:R-:W-:Y:S01]  /*1c380*/  HMMA.16816.F32.BF16 R92, R12, R32, R92 ;  /* 0x000000200c5c723c */ /* 0x020fe2000004185c */
[----:B-1----:R-:W-:-:S06]  /*1c390*/  FMUL.FTZ R2, R25, R0 ;  /* 0x0000000019027220 */ /* 0x002fcc0000410000 */
[----:B------:R1:W-:Y:S01]  /*1c3a0*/  MUFU.TANH R183, R2 ;  /* 0x0000000200b77308 */ /* 0x0003e20000002400 */
[----:B------:R-:W-:Y:S01]  /*1c3b0*/  HMMA.16816.F32.BF16 R100, R12, R34, R100 ;  /* 0x000000220c64723c */ /* 0x000fe20000041864 */
[----:B-1----:R-:W-:-:S05]  /*1c3c0*/  IADD3 R2, R135, 0x7000, RZ ;  /* 0x0000700087027810 */ /* 0x002fca0007ffe0ff */
[----:B------:R1:W5:Y:S02]  /*1c3d0*/  LDSM.16.M88.4 R20, [R2] ;  /* 0x000000000214783b */ /* 0x0003640000000200 */
[-C--:B-1----:R-:W-:Y:S02]  /*1c3e0*/  FMUL.FTZ R2, R27, R0.reuse ;  /* 0x000000001b027220 */ /* 0x082fe40000410000 */
[----:B------:R-:W1:Y:S02]  /*1c3f0*/  LDSM.16.M88.4 R24, [R224+0x5000] ;  /* 0x00500000e018783b */ /* 0x000e640000000200 */
[----:B------:R2:W-:Y:S01]  /*1c400*/  MUFU.TANH R181, R2 ;  /* 0x0000000200b57308 */ /* 0x0005e20000002400 */
[----:B-----5:R-:W-:Y:S01]  /*1c410*/  HMMA.16816.F32.BF16 R64, R12, R20, R76 ;  /* 0x000000140c40723c */ /* 0x020fe2000004184c */
[----:B--2---:R-:W-:-:S06]  /*1c420*/  FMUL.FTZ R2, R28, R0 ;  /* 0x000000001c027220 */ /* 0x004fcc0000410000 */
[----:B------:R2:W5:Y:S01]  /*1c430*/  MUFU.TANH R116, R2 ;  /* 0x0000000200747308 */ /* 0x0005620000002400 */
[----:B------:R-:W-:Y:S01]  /*1c440*/  HMMA.16816.F32.BF16 R104, R12, R22, R104 ;  /* 0x000000160c68723c */ /* 0x000fe20000041868 */
[----:B------:R-:W3:Y:S01]  /*1c450*/  LDSM.16.M88.4 R20, [R224+0x6000] ;  /* 0x00600000e014783b */ /* 0x000ee20000000200 */
[----:B--2---:R-:W-:-:S06]  /*1c460*/  FMUL.FTZ R2, R29, R0 ;  /* 0x000000001d027220 */ /* 0x004fcc0000410000 */
[C---:B-1----:R-:W-:Y:S01]  /*1c470*/  HMMA.16816.F32.BF16 R76, R8.reuse, R24, R52 ;  /* 0x00000018084c723c */ /* 0x042fe20000041834 */
[----:B------:R1:W-:Y:S07]  /*1c480*/  MUFU.TANH R178, R2 ;  /* 0x0000000200b27308 */ /* 0x0003ee0000002400 */
[C---:B------:R-:W-:Y:S01]  /*1c490*/  HMMA.16816.F32.BF16 R68, R8.reuse, R26, R44 ;  /* 0x0000001a0844723c */ /* 0x040fe2000004182c */
[-C--:B-1----:R-:W-:Y:S02]  /*1c4a0*/  FMUL.FTZ R2, R30, R0.reuse ;  /* 0x000000001e027220 */ /* 0x082fe40000410000 */
[----:B------:R-:W1:Y:S02]  /*1c4b0*/  LDSM.16.M88.4 R28, [R224+0x5800] ;  /* 0x00580000e01c783b */ /* 0x000e640000000200 */
[----:B------:R2:W1:Y:S03]  /*1c4c0*/  MUFU.TANH R110, R2 ;  /* 0x00000002006e7308 */ /* 0x0004660000002400 */
[C---:B---3--:R-:W-:Y:S11]  /*1c4d0*/  HMMA.16816.F32.BF16 R44, R8.reuse, R20, R48 ;  /* 0x00000014082c723c */ /* 0x048ff60000041830 */
[----:B------:R-:W-:Y:S05]  /*1c4e0*/  @!UPT UIADD3 URZ, URZ, URZ, URZ ;  /* 0x0000003f3f3ff290 */ /* 0x000fea000fffe03f */
[----:B------:R-:W-:Y:S01]  /*1c4f0*/  FMUL.FTZ R24, R70, R0 ;  /* 0x0000000046187220 */ /* 0x000fe20000410000 */
[----:B------:R-:W-:Y:S01]  /*1c500*/  HMMA.16816.F32.BF16 R60, R8, R22, R96 ;  /* 0x00000016083c723c */ /* 0x000fe20000041860 */
[----:B--2---:R-:W-:-:S06]  /*1c510*/  IADD3 R2, R135, 0x7800, RZ ;  /* 0x0000780087027810 */ /* 0x004fcc0007ffe0ff */
[----:B------:R-:W-:Y:S02]  /*1c520*/  IMAD.MOV.U32 R99, RZ, RZ, R208 ;  /* 0x000000ffff637224 */ /* 0x000fe400078e00d0 */
[----:B------:R-:W-:Y:S01]  /*1c530*/  IMAD.MOV.U32 R97, RZ, RZ, R210 ;  /* 0x000000ffff617224 */ /* 0x000fe200078e00d2 */
[----:B------:R2:W3:Y:S01]  /*1c540*/  LDSM.16.M88.4 R32, [R2] ;  /* 0x000000000220783b */ /* 0x0004e20000000200 */
[----:B-1----:R-:W-:Y:S01]  /*1c550*/  HMMA.16816.F32.BF16 R52, R8, R28, R72 ;  /* 0x0000001c0834723c */ /* 0x002fe20000041848 */
[----:B------:R-:W-:Y:S01]  /*1c560*/  MUFU.TANH R72, R24 ;  /* 0x0000001800487308 */ /* 0x000fe20000002400 */
[-C--:B--2---:R-:W-:Y:S02]  /*1c570*/  FMUL.FTZ R2, R16, R0.reuse ;  /* 0x0000000010027220 */ /* 0x084fe40000410000 */
[----:B------:R-:W-:-:S04]  /*1c580*/  FMUL.FTZ R16, R84, R0 ;  /* 0x0000000054107220 */ /* 0x000fc80000410000 */
[----:B------:R-:W-:Y:S01]  /*1c590*/  HMMA.16816.F32.BF16 R28, R8, R30, R88 ;  /* 0x0000001e081c723c */ /* 0x000fe20000041858 */
[----:B------:R1:W2:Y:S08]  /*1c5a0*/  MUFU.TANH R109, R2 ;  /* 0x00000002006d7308 */ /* 0x0002b00000002400 */
[----:B------:R2:W-:Y:S01]  /*1c5b0*/  MUFU.TANH R27, R16 ;  /* 0x00000010001b7308 */ /* 0x0005e20000002400 */
[----:B---3--:R-:W-:Y:S06]  /*1c5c0*/  HMMA.16816.F32.BF16 R80, R12, R32, R80 ;  /* 0x000000200c50723c */ /* 0x008fec0000041850 */
[----:B------:R-:W-:-:S02]  /*1c5d0*/  FMUL.FTZ R20, R54, R0 ;  /* 0x0000000036147220 */ /* 0x000fc40000410000 */
[-C--:B-1----:R-:W-:Y:S02]  /*1c5e0*/  FMUL.FTZ R2, R17, R0.reuse ;  /* 0x0000000011027220 */ /* 0x082fe40000410000 */
[----:B------:R1:W-:Y:S01]  /*1c5f0*/  MUFU.TANH R70, R20 ;  /* 0x0000001400467308 */ /* 0x0003e20000002400 */
[----:B------:R-:W-:Y:S03]  /*1c600*/  HMMA.16816.F32.BF16 R12, R12, R34, R112 ;  /* 0x000000220c0c723c */ /* 0x000fe60000041870 */
[-C--:B------:R-:W-:Y:S02]  /*1c610*/  FMUL.FTZ R24, R30, R0.reuse ;  /* 0x000000001e187220 */ /* 0x080fe40000410000 */
[-C--:B--2---:R-:W-:Y:S02]  /*1c620*/  FMUL.FTZ R16, R86, R0.reuse ;  /* 0x0000000056107220 */ /* 0x084fe40000410000 */
[----:B------:R2:W-:Y:S08]  /*1c630*/  MUFU.TANH R172, R2 ;  /* 0x0000000200ac7308 */ /* 0x0005f00000002400 */
[----:B------:R3:W-:Y:S01]  /*1c640*/  MUFU.TANH R26, R16 ;  /* 0x00000010001a7308 */ /* 0x0007e20000002400 */
[----:B-1----:R-:W-:-:S02]  /*1c650*/  FMUL.FTZ R20, R28, R0 ;  /* 0x000000001c147220 */ /* 0x002fc40000410000 */
[----:B--2---:R-:W-:-:S05]  /*1c660*/  FMUL.FTZ R2, R18, R0 ;  /* 0x0000000012027220 */ /* 0x004fca0000410000 */
[----:B------:R1:W-:Y:S01]  /*1c670*/  MUFU.TANH R108, R2 ;  /* 0x00000002006c7308 */ /* 0x0003e20000002400 */
[----:B---3--:R-:W-:-:S07]  /*1c680*/  FMUL.FTZ R16, R76, R0 ;  /* 0x000000004c107220 */ /* 0x008fce0000410000 */
[----:B------:R2:W3:Y:S01]  /*1c690*/  MUFU.TANH R25, R16 ;  /* 0x0000001000197308 */ /* 0x0004e20000002400 */
[----:B-1----:R-:W-:-:S05]  /*1c6a0*/  IMAD.SHL.U32 R2, R5, 0x2, RZ ;  /* 0x0000000205027824 */ /* 0x002fca00078e00ff */
[----:B------:R-:W-:Y:S01]  /*1c6b0*/  LOP3.LUT R2, R2, 0x6, RZ, 0xc0, !PT ;  /* 0x0000000602027812 */ /* 0x000fe200078ec0ff */
[----:B--2---:R-:W-:-:S03]  /*1c6c0*/  FMUL.FTZ R16, R78, R0 ;  /* 0x000000004e107220 */ /* 0x004fc60000410000 */
[C-C-:B------:R-:W-:Y:S02]  /*1c6d0*/  LOP3.LUT R5, R7.reuse, 0x8, R2.reuse, 0xfe, !PT ;  /* 0x0000000807057812 */ /* 0x140fe400078efe02 */
[----:B------:R-:W-:Y:S01]  /*1c6e0*/  LOP3.LUT R3, R7, 0x10, R2, 0xfe, !PT ;  /* 0x0000001007037812 */ /* 0x000fe200078efe02 */
[----:B------:R1:W2:Y:S01]  /*1c6f0*/  MUFU.TANH R74, R16 ;  /* 0x00000010004a7308 */ /* 0x0002a20000002400 */
[C---:B------:R-:W-:Y:S02]  /*1c700*/  ISETP.GE.AND P3, PT, R5.reuse, R6, PT ;  /* 0x000000060500720c */ /* 0x040fe40003f66270 */
[----:B------:R-:W-:Y:S02]  /*1c710*/  ISETP.GE.AND P5, PT, R5, R4, PT ;  /* 0x000000040500720c */ /* 0x000fe40003fa6270 */
[C---:B------:R-:W-:Y:S02]  /*1c720*/  ISETP.GE.AND P6, PT, R3.reuse, R6, PT ;  /* 0x000000060300720c */ /* 0x040fe40003fc6270 */
[----:B------:R-:W-:-:S02]  /*1c730*/  ISETP.GE.AND P4, PT, R3, R4, PT ;  /* 0x000000040300720c */ /* 0x000fc40003f86270 */
[C-C-:B------:R-:W-:Y:S02]  /*1c740*/  LOP3.LUT R5, R7.reuse, 0x18, R2.reuse, 0xfe, !PT ;  /* 0x0000001807057812 */ /* 0x140fe400078efe02 */
[----:B------:R-:W-:Y:S02]  /*1c750*/  LOP3.LUT R3, R7, 0x20, R2, 0xfe, !PT ;  /* 0x0000002007037812 */ /* 0x000fe400078efe02 */
[----:B------:R-:W-:Y:S01]  /*1c760*/  FSEL R84, R241, -INF , !P3 ;  /* 0xff800000f1547808 */ /* 0x000fe20005800000 */
[----:B------:R-:W-:Y:S01]  /*1c770*/  IMAD.MOV.U32 R241, RZ, RZ, R238 ;  /* 0x000000fffff17224 */ /* 0x000fe200078e00ee */
[----:B------:R-:W-:Y:S01]  /*1c780*/  FSEL R76, R242, -INF , !P5 ;  /* 0xff800000f24c7808 */ /* 0x000fe20006800000 */
[----:B-1----:R-:W1:Y:S01]  /*1c790*/  LDSM.16.M88.4 R16, [R224+0x6800] ;  /* 0x00680000e010783b */ /* 0x002e620000000200 */
[----:B------:R-:W-:Y:S01]  /*1c7a0*/  FSEL R86, R243, -INF , !P6 ;  /* 0xff800000f3567808 */ /* 0x000fe20007000000 */
[----:B------:R-:W-:Y:S01]  /*1c7b0*/  IMAD.MOV.U32 R243, RZ, RZ, R201 ;  /* 0x000000fffff37224 */ /* 0x000fe200078e00c9 */
[C---:B------:R-:W-:Y:S01]  /*1c7c0*/  ISETP.GE.AND P2, PT, R5.reuse, R6, PT ;  /* 0x000000060500720c */ /* 0x040fe20003f46270 */
[----:B------:R-:W-:Y:S01]  /*1c7d0*/  IMAD.MOV.U32 R238, RZ, RZ, R219 ;  /* 0x000000ffffee7224 */ /* 0x000fe200078e00db */
[----:B------:R-:W-:Y:S01]  /*1c7e0*/  ISETP.GE.AND P3, PT, R5, R4, PT ;  /* 0x000000040500720c */ /* 0x000fe20003f66270 */
[----:B------:R-:W-:Y:S01]  /*1c7f0*/  IMAD.MOV.U32 R242, RZ, RZ, R211 ;  /* 0x000000fffff27224 */ /* 0x000fe200078e00d3 */
[----:B------:R-:W-:-:S02]  /*1c800*/  ISETP.GE.AND P5, PT, R3, R6, PT ;  /* 0x000000060300720c */ /* 0x000fc40003fa6270 */
[-C--:B------:R-:W-:Y:S02]  /*1c810*/  ISETP.GE.AND P6, PT, R3, R4.reuse, PT ;  /* 0x000000040300720c */ /* 0x080fe40003fc6270 */
[C-C-:B------:R-:W-:Y:S02]  /*1c820*/  LOP3.LUT R5, R7.reuse, 0x28, R2.reuse, 0xfe, !PT ;  /* 0x0000002807057812 */ /* 0x140fe400078efe02 */
[----:B------:R-:W-:Y:S02]  /*1c830*/  LOP3.LUT R3, R7, 0x30, R2, 0xfe, !PT ;  /* 0x0000003007037812 */ /* 0x000fe400078efe02 */
[----:B------:R-:W-:Y:S02]  /*1c840*/  FSEL R111, R130, -INF , !P2 ;  /* 0xff800000826f7808 */ /* 0x000fe40005000000 */
[----:B------:R-:W-:Y:S01]  /*1c850*/  FSEL R78, R236, -INF , !P3 ;  /* 0xff800000ec4e7808 */ /* 0x000fe20005800000 */
[----:B------:R-:W-:Y:S01]  /*1c860*/  IMAD.MOV.U32 R236, RZ, RZ, R202 ;  /* 0x000000ffffec7224 */ /* 0x000fe200078e00ca */
[----:B------:R-:W-:Y:S01]  /*1c870*/  FSEL R117, R237, -INF , !P5 ;  /* 0xff800000ed757808 */ /* 0x000fe20006800000 */
[----:B------:R-:W-:Y:S01]  /*1c880*/  IMAD.MOV.U32 R237, RZ, RZ, R218 ;  /* 0x000000ffffed7224 */ /* 0x000fe200078e00da */
[----:B------:R-:W-:-:S02]  /*1c890*/  ISETP.GE.AND P2, PT, R5, R4, PT ;  /* 0x000000040500720c */ /* 0x000fc40003f46270 */
[C---:B------:R-:W-:Y:S02]  /*1c8a0*/  ISETP.GE.AND P3, PT, R3.reuse, R6, PT ;  /* 0x000000060300720c */ /* 0x040fe40003f66270 */
[----:B------:R-:W-:Y:S02]  /*1c8b0*/  ISETP.GE.AND P5, PT, R3, R4, PT ;  /* 0x000000040300720c */ /* 0x000fe40003fa6270 */
[----:B------:R-:W-:Y:S02]  /*1c8c0*/  LOP3.LUT R3, R7, 0x40, R2, 0xfe, !PT ;  /* 0x0000004007037812 */ /* 0x000fe400078efe02 */
[----:B------:R-:W-:Y:S01]  /*1c8d0*/  FSEL R89, R246, -INF , !P2 ;  /* 0xff800000f6597808 */ /* 0x000fe20005000000 */
[----:B------:R-:W-:Y:S01]  /*1c8e0*/  IMAD.MOV.U32 R246, RZ, RZ, R217 ;  /* 0x000000fffff67224 */ /* 0x000fe200078e00d9 */
[----:B------:R-:W-:Y:S02]  /*1c8f0*/  ISETP.GE.AND P2, PT, R3, R6, PT ;  /* 0x000000060300720c */ /* 0x000fe40003f46270 */
[----:B------:R-:W-:-:S02]  /*1c900*/  FSEL R75, R129, -INF , !P4 ;  /* 0xff800000814b7808 */ /* 0x000fc40006000000 */
[----:B------:R-:W-:Y:S02]  /*1c910*/  FSEL R124, R59, -INF , !P2 ;  /* 0xff8000003b7c7808 */ /* 0x000fe40005000000 */
[----:B------:R2:W-:Y:S01]  /*1c920*/  MUFU.TANH R59, R20 ;  /* 0x00000014003b7308 */ /* 0x0005e20000002400 */
[----:B------:R-:W-:Y:S01]  /*1c930*/  ISETP.GE.AND P4, PT, R5, R6, PT ;  /* 0x000000060500720c */ /* 0x000fe20003f86270 */
[-C--:B------:R-:W-:Y:S01]  /*1c940*/  FMUL.FTZ R5, R68, R0.reuse ;  /* 0x0000000044057220 */ /* 0x080fe20000410000 */
[C---:B-1----:R-:W-:Y:S01]  /*1c950*/  HMMA.16816.F32.BF16 R40, R8.reuse, R16, R92 ;  /* 0x000000100828723c */ /* 0x042fe2000004185c */
[----:B------:R-:W-:Y:S01]  /*1c960*/  FSEL R88, R252, -INF , !P6 ;  /* 0xff800000fc587808 */ /* 0x000fe20007000000 */
[----:B------:R-:W-:Y:S01]  /*1c970*/  IMAD.MOV.U32 R252, RZ, RZ, R204 ;  /* 0x000000fffffc7224 */ /* 0x000fe200078e00cc */
[----:B------:R-:W-:Y:S01]  /*1c980*/  FSEL R90, R247, -INF , !P4 ;  /* 0xff800000f75a7808 */ /* 0x000fe20006000000 */
[----:B------:R-:W-:Y:S01]  /*1c990*/  IMAD.MOV.U32 R247, RZ, RZ, R58 ;  /* 0x000000fffff77224 */ /* 0x000fe200078e003a */
[----:B------:R1:W1:Y:S01]  /*1c9a0*/  MUFU.TANH R73, R5 ;  /* 0x0000000500497308 */ /* 0x0002620000002400 */
[----:B------:R-:W-:Y:S01]  /*1c9b0*/  FSEL R121, R230, -INF , !P3 ;  /* 0xff800000e6797808 */ /* 0x000fe20005800000 */
[----:B------:R-:W-:Y:S01]  /*1c9c0*/  FMUL.FTZ R16, R46, R0 ;  /* 0x000000002e107220 */ /* 0x000fe20000410000 */
[----:B------:R-:W-:Y:S01]  /*1c9d0*/  FSEL R91, R198, -INF , !P5 ;  /* 0xff800000c65b7808 */ /* 0x000fe20006800000 */
[----:B------:R-:W-:Y:S01]  /*1c9e0*/  HMMA.16816.F32.BF16 R48, R8, R18, R100 ;  /* 0x000000120830723c */ /* 0x000fe20000041864 */
[-C--:B------:R-:W-:Y:S01]  /*1c9f0*/  ISETP.GE.AND P3, PT, R3, R4.reuse, PT ;  /* 0x000000040300720c */ /* 0x080fe20003f66270 */
[----:B------:R-:W-:Y:S01]  /*1ca00*/  IMAD.MOV.U32 R95, RZ, RZ, R199 ;  /* 0x000000ffff5f7224 */ /* 0x000fe200078e00c7 */
[----:B------:R-:W-:Y:S01]  /*1ca10*/  LOP3.LUT R3, R7, 0x50, R2, 0xfe, !PT ;  /* 0x0000005007037812 */ /* 0x000fe200078efe02 */
[----:B--2---:R-:W2:Y:S01]  /*1ca20*/  LDSM.16.M88.4 R20, [R224+0x7000] ;  /* 0x00700000e014783b */ /* 0x004ea20000000200 */
[----:B------:R-:W-:Y:S01]  /*1ca30*/  FSEL R96, R191, -INF , !P3 ;  /* 0xff800000bf607808 */ /* 0x000fe20005800000 */
[----:B------:R3:W-:Y:S01]  /*1ca40*/  MUFU.TANH R58, R24 ;  /* 0x00000018003a7308 */ /* 0x0007e20000002400 */
[----:B------:R-:W-:-:S04]  /*1ca50*/  ISETP.GE.AND P2, PT, R3, R4, PT ;  /* 0x000000040300720c */ /* 0x000fc80003f46270 */
[----:B----4-:R-:W-:Y:S02]  /*1ca60*/  FSEL R126, R185, -INF , !P2 ;  /* 0xff800000b97e7808 */ /* 0x010fe40005000000 */
[----:B-1----:R-:W-:-:S04]  /*1ca70*/  LOP3.LUT R5, R7, 0x38, R2, 0xfe, !PT ;  /* 0x0000003807057812 */ /* 0x002fc800078efe02 */
[C---:B------:R-:W-:Y:S02]  /*1ca80*/  ISETP.GE.AND P6, PT, R5.reuse, R6, PT ;  /* 0x000000060500720c */ /* 0x040fe40003fc6270 */
[----:B------:R-:W-:Y:S01]  /*1ca90*/  ISETP.GE.AND P4, PT, R5, R4, PT ;  /* 0x000000040500720c */ /* 0x000fe20003f86270 */
[-C--:B------:R-:W-:Y:S01]  /*1caa0*/  FMUL.FTZ R5, R52, R0.reuse ;  /* 0x0000000034057220 */ /* 0x080fe20000410000 */
[----:B------:R-:W-:Y:S01]  /*1cab0*/  FSEL R122, R193, -INF , !P6 ;  /* 0xff800000c17a7808 */ /* 0x000fe20007000000 */
[----:B------:R1:W-:Y:S01]  /*1cac0*/  MUFU.TANH R52, R16 ;  /* 0x0000001000347308 */ /* 0x0003e20000002400 */
[----:B------:R-:W-:Y:S01]  /*1cad0*/  FSEL R119, R192, -INF , !P4 ;  /* 0xff800000c0777808 */ /* 0x000fe20006000000 */
[----:B---3--:R-:W-:Y:S01]  /*1cae0*/  FMUL.FTZ R24, R44, R0 ;  /* 0x000000002c187220 */ /* 0x008fe20000410000 */
[----:B------:R-:W-:Y:S02]  /*1caf0*/  ISETP.GE.AND P4, PT, R3, R6, PT ;  /* 0x000000060300720c */ /* 0x000fe40003f86270 */
[----:B------:R-:W-:-:S02]  /*1cb00*/  LOP3.LUT R3, R7, 0x60, R2, 0xfe, !PT ;  /* 0x0000006007037812 */ /* 0x000fc400078efe02 */
[----:B------:R-:W-:Y:S01]  /*1cb10*/  FSEL R129, R186, -INF , !P4 ;  /* 0xff800000ba817808 */ /* 0x000fe20006000000 */
[----:B------:R3:W4:Y:S01]  /*1cb20*/  MUFU.TANH R68, R5 ;  /* 0x0000000500447308 */ /* 0x0007220000002400 */
[----:B------:R-:W-:-:S04]  /*1cb30*/  ISETP.GE.AND P4, PT, R3, R4, PT ;  /* 0x000000040300720c */ /* 0x000fc80003f86270 */
[----:B------:R-:W-:Y:S01]  /*1cb40*/  FSEL R131, R131, -INF , !P4 ;  /* 0xff80000083837808 */ /* 0x000fe20006000000 */
[----:B-1----:R-:W-:Y:S02]  /*1cb50*/  FMUL.FTZ R16, R60, R0 ;  /* 0x000000003c107220 */ /* 0x002fe40000410000 */
[----:B------:R1:W1:Y:S01]  /*1cb60*/  MUFU.TANH R54, R24 ;  /* 0x0000001800367308 */ /* 0x0002620000002400 */
[----:B--2---:R-:W-:Y:S01]  /*1cb70*/  HMMA.16816.F32.BF16 R64, R8, R20, R64 ;  /* 0x000000140840723c */ /* 0x004fe20000041840 */
[----:B---3--:R-:W-:-:S06]  /*1cb80*/  LOP3.LUT R5, R7, 0x48, R2, 0xfe, !PT ;  /* 0x0000004807057812 */ /* 0x008fcc00078efe02 */
[----:B------:R2:W3:Y:S01]  /*1cb90*/  MUFU.TANH R46, R16 ;  /* 0x00000010002e7308 */ /* 0x0004e20000002400 */
[C---:B------:R-:W-:Y:S01]  /*1cba0*/  ISETP.GE.AND P5, PT, R5.reuse, R6, PT ;  /* 0x000000060500720c */ /* 0x040fe20003fa6270 */
[----:B------:R-:W-:Y:S01]  /*1cbb0*/  FMUL.FTZ R20, R40, R0 ;  /* 0x0000000028147220 */ /* 0x000fe20000410000 */
[----:B------:R-:W-:Y:S02]  /*1cbc0*/  ISETP.GE.AND P6, PT, R5, R4, PT ;  /* 0x000000040500720c */ /* 0x000fe40003fc6270 */
[----:B------:R-:W-:-:S03]  /*1cbd0*/  LOP3.LUT R5, R7, 0x58, R2, 0xfe, !PT ;  /* 0x0000005807057812 */ /* 0x000fc600078efe02 */
[----:B------:R3:W-:Y:S01]  /*1cbe0*/  MUFU.TANH R40, R20 ;  /* 0x0000001400287308 */ /* 0x0007e20000002400 */
[----:B------:R-:W-:Y:S01]  /*1cbf0*/  FSEL R125, R188, -INF , !P5 ;  /* 0xff800000bc7d7808 */ /* 0x000fe20006800000 */
[----:B-1----:R-:W-:Y:S01]  /*1cc00*/  FMUL.FTZ R24, R50, R0 ;  /* 0x0000000032187220 */ /* 0x002fe20000410000 */
[C---:B------:R-:W-:Y:S02]  /*1cc10*/  ISETP.GE.AND P3, PT, R5.reuse, R6, PT ;  /* 0x000000060500720c */ /* 0x040fe40003f66270 */
[----:B------:R-:W-:Y:S02]  /*1cc20*/  ISETP.GE.AND P5, PT, R5, R4, PT ;  /* 0x000000040500720c */ /* 0x000fe40003fa6270 */
[----:B------:R-:W-:Y:S01]  /*1cc30*/  LOP3.LUT R5, R7, 0x68, R2, 0xfe, !PT ;  /* 0x0000006807057812 */ /* 0x000fe200078efe02 */
[----:B--2---:R-:W1:Y:S01]  /*1cc40*/  LDSM.16.M88.4 R16, [R224+0x7800] ;  /* 0x00780000e010783b */ /* 0x004e620000000200 */
[----:B------:R-:W-:Y:S01]  /*1cc50*/  FSEL R130, R184, -INF , !P3 ;  /* 0xff800000b8827808 */ /* 0x000fe20005800000 */
[----:B------:R2:W-:Y:S01]  /*1cc60*/  MUFU.TANH R30, R24 ;  /* 0x00000018001e7308 */ /* 0x0005e20000002400 */
[----:B------:R-:W-:Y:S01]  /*1cc70*/  ISETP.GE.AND P2, PT, R5, R6, PT ;  /* 0x000000060500720c */ /* 0x000fe20003f46270 */
[----:B------:R-:W-:-:S04]  /*1cc80*/  DEPBAR.LE SB0, 0x0 ;  /* 0x000080000000791a */ /* 0x000fc80000000000 */
[----:B------:R-:W-:Y:S01]  /*1cc90*/  ISETP.GE.AND P3, PT, R5, R4, PT ;  /* 0x000000040500720c */ /* 0x000fe20003f66270 */
[-C--:B---3--:R-:W-:Y:S01]  /*1cca0*/  FMUL.FTZ R20, R48, R0.reuse ;  /* 0x0000000030147220 */ /* 0x088fe20000410000 */
[--C-:B------:R-:W-:Y:S01]  /*1ccb0*/  LOP3.LUT R5, R7, 0x78, R2.reuse, 0xfe, !PT ;  /* 0x0000007807057812 */ /* 0x100fe200078efe02 */
[----:B------:R-:W-:Y:S01]  /*1ccc0*/  FMUL.FTZ R66, R66, R0 ;  /* 0x0000000042427220 */ /* 0x000fe20000410000 */
[----:B------:R-:W-:Y:S01]  /*1ccd0*/  FSEL R98, R187, -INF , !P6 ;  /* 0xff800000bb627808 */ /* 0x000fe20007000000 */
[----:B------:R3:W-:Y:S01]  /*1cce0*/  MUFU.TANH R32, R20 ;  /* 0x0000001400207308 */ /* 0x0007e20000002400 */
[----:B------:R-:W-:Y:S02]  /*1ccf0*/  FSEL R170, R176, -INF , !P2 ;  /* 0xff800000b0aa7808 */ /* 0x000fe40005000000 */
[-C--:B------:R-:W-:Y:S02]  /*1cd00*/  ISETP.GE.AND P6, PT, R3, R6.reuse, PT ;  /* 0x000000060300720c */ /* 0x080fe40003fc6270 */
[C---:B------:R-:W-:Y:S01]  /*1cd10*/  ISETP.GE.AND P4, PT, R5.reuse, R6, PT ;  /* 0x000000060500720c */ /* 0x040fe20003f86270 */
[----:B--2---:R-:W-:Y:S01]  /*1cd20*/  FMUL.FTZ R24, R64, R0 ;  /* 0x0000000040187220 */ /* 0x004fe20000410000 */
[----:B------:R-:W-:Y:S01]  /*1cd30*/  ISETP.GE.AND P2, PT, R5, R4, PT ;  /* 0x000000040500720c */ /* 0x000fe20003f46270 */
[----:B------:R-:W-:Y:S01]  /*1cd40*/  FMUL.FTZ R5, R62, R0 ;  /* 0x000000003e057220 */ /* 0x000fe20000410000 */
[----:B------:R-:W-:Y:S01]  /*1cd50*/  LOP3.LUT R3, R7, 0x70, R2, 0xfe, !PT ;  /* 0x0000007007037812 */ /* 0x000fe200078efe02 */
[----:B------:R-:W-:Y:S01]  /*1cd60*/  MUFU.TANH R28, R24 ;  /* 0x00000018001c7308 */ /* 0x000fe20000002400 */
[----:B------:R-:W-:-:S02]  /*1cd70*/  FSEL R127, R179, -INF , !P5 ;  /* 0xff800000b37f7808 */ /* 0x000fc40006800000 */
[----:B------:R-:W-:Y:S02]  /*1cd80*/  FSEL R169, R177, -INF , !P6 ;  /* 0xff800000b1a97808 */ /* 0x000fe40007000000 */
[C---:B------:R-:W-:Y:S01]  /*1cd90*/  ISETP.GE.AND P5, PT, R3.reuse, R6, PT ;  /* 0x000000060300720c */ /* 0x040fe20003fa6270 */
[----:B---3--:R-:W-:Y:S01]  /*1cda0*/  HMMA.16816.F32.BF16 R20, R8, R22, R104 ;  /* 0x000000160814723c */ /* 0x008fe20000041868 */
[----:B------:R-:W-:Y:S01]  /*1cdb0*/  ISETP.GE.AND P6, PT, R3, R4, PT ;  /* 0x000000040300720c */ /* 0x000fe20003fc6270 */
[----:B------:R2:W3:Y:S01]  /*1cdc0*/  MUFU.TANH R44, R5 ;  /* 0x00000005002c7308 */ /* 0x0004e20000002400 */
[----:B------:R-:W-:Y:S02]  /*1cdd0*/  LOP3.LUT R3, R7, 0x80, R2, 0xfe, !PT ;  /* 0x0000008007037812 */ /* 0x000fe400078efe02 */
[----:B------:R-:W-:Y:S02]  /*1cde0*/  FSEL R168, R168, -INF , !P3 ;  /* 0xff800000a8a87808 */ /* 0x000fe40005800000 */
[----:B------:R-:W-:-:S02]  /*1cdf0*/  FSEL R132, R132, -INF , !P5 ;  /* 0xff80000084847808 */ /* 0x000fc40006800000 */
[----:B------:R-:W-:Y:S01]  /*1ce00*/  FSEL R133, R133, -INF , !P6 ;  /* 0xff80000085857808 */ /* 0x000fe20007000000 */
[----:B------:R-:W-:Y:S01]  /*1ce10*/  MUFU.TANH R66, R66 ;  /* 0x0000004200427308 */ /* 0x000fe20000002400 */
[----:B------:R-:W-:Y:S01]  /*1ce20*/  FSEL R128, R128, -INF , !P4 ;  /* 0xff80000080807808 */ /* 0x000fe20006000000 */
[----:B-1----:R-:W-:Y:S01]  /*1ce30*/  HMMA.16816.F32.BF16 R12, R8, R18, R12 ;  /* 0x00000012080c723c */ /* 0x002fe2000004180c */
[----:B------:R-:W-:Y:S01]  /*1ce40*/  BAR.SYNC.DEFER_BLOCKING 0x0 ;  /* 0x0000000000007b1d */ /* 0x000fe20000010000 */
[C---:B------:R-:W-:Y:S02]  /*1ce50*/  ISETP.GE.AND P3, PT, R3.reuse, R6, PT ;  /* 0x000000060300720c */ /* 0x040fe40003f66270 */
[----:B------:R-:W-:Y:S02]  /*1ce60*/  ISETP.GE.AND P5, PT, R3, R4, PT ;  /* 0x000000040300720c */ /* 0x000fe40003fa6270 */
[C-C-:B--2---:R-:W-:Y:S02]  /*1ce70*/  LOP3.LUT R5, R7.reuse, 0x88, R2.reuse, 0xfe, !PT ;  /* 0x0000008807057812 */ /* 0x144fe400078efe02 */
[----:B------:R-:W-:-:S02]  /*1ce80*/  LOP3.LUT R3, R7, 0x90, R2, 0xfe, !PT ;  /* 0x0000009007037812 */ /* 0x000fc400078efe02 */
[C---:B------:R-:W-:Y:S02]  /*1ce90*/  ISETP.GE.AND P6, PT, R5.reuse, R6, PT ;  /* 0x000000060500720c */ /* 0x040fe40003fc6270 */
[----:B------:R-:W-:Y:S01]  /*1cea0*/  ISETP.GE.AND P4, PT, R5, R4, PT ;  /* 0x000000040500720c */ /* 0x000fe20003f86270 */
[-C--:B------:R-:W-:Y:S01]  /*1ceb0*/  FMUL.FTZ R5, R42, R0.reuse ;  /* 0x000000002a057220 */ /* 0x080fe20000410000 */
[----:B------:R-:W-:Y:S01]  /*1cec0*/  FSEL R123, R123, -INF , !P2 ;  /* 0xff8000007b7b7808 */ /* 0x000fe20005000000 */
[----:B------:R-:W-:Y:S01]  /*1ced0*/  FMUL.FTZ R20, R20, R0 ;  /* 0x0000000014147220 */ /* 0x000fe20000410000 */
[----:B------:R-:W-:Y:S01]  /*1cee0*/  FSEL R174, R120, -INF , !P3 ;  /* 0xff80000078ae7808 */ /* 0x000fe20005800000 */
[----:B------:R1:W2:Y:S01]  /*1cef0*/  MUFU.TANH R33, R5 ;  /* 0x0000000500217308 */ /* 0x0002a20000002400 */
[C---:B------:R-:W-:Y:S02]  /*1cf00*/  ISETP.GE.AND P2, PT, R3.reuse, R6, PT ;  /* 0x000000060300720c */ /* 0x040fe40003f46270 */
[----:B------:R-:W-:-:S02]  /*1cf10*/  ISETP.GE.AND P3, PT, R3, R4, PT ;  /* 0x000000040300720c */ /* 0x000fc40003f66270 */
[----:B------:R-:W-:Y:S02]  /*1cf20*/  LOP3.LUT R3, R7, 0xa0, R2, 0xfe, !PT ;  /* 0x000000a007037812 */ /* 0x000fe400078efe02 */
[----:B------:R-:W-:Y:S01]  /*1cf30*/  FSEL R118, R118, -INF , !P5 ;  /* 0xff80000076767808 */ /* 0x000fe20006800000 */
[-C--:B------:R-:W-:Y:S01]  /*1cf40*/  FMUL.FTZ R12, R12, R0.reuse ;  /* 0x000000000c0c7220 */ /* 0x080fe20000410000 */
[----:B-----5:R-:W-:Y:S01]  /*1cf50*/  FSEL R120, R116, -INF , !P6 ;  /* 0xff80000074787808 */ /* 0x020fe20007000000 */
[----:B------:R-:W5:Y:S01]  /*1cf60*/  MUFU.TANH R20, R20 ;  /* 0x0000001400147308 */ /* 0x000f620000002400 */
[----:B------:R-:W-:Y:S01]  /*1cf70*/  FSEL R115, R110, -INF , !P4 ;  /* 0xff8000006e737808 */ /* 0x000fe20006000000 */
[----:B------:R-:W-:Y:S01]  /*1cf80*/  FMUL.FTZ R14, R14, R0 ;  /* 0x000000000e0e7220 */ /* 0x000fe20000410000 */
[----:B------:R-:W-:Y:S02]  /*1cf90*/  ISETP.GE.AND P4, PT, R3, R6, PT ;  /* 0x000000060300720c */ /* 0x000fe40003f86270 */
[----:B------:R-:W-:-:S02]  /*1cfa0*/  FSEL R177, R109, -INF , !P2 ;  /* 0xff8000006db17808 */ /* 0x000fc40005000000 */
[----:B-1----:R-:W-:Y:S01]  /*1cfb0*/  LOP3.LUT R5, R7, 0x98, R2, 0xfe, !PT ;  /* 0x0000009807057812 */ /* 0x002fe200078efe02 */
[----:B------:R-:W-:Y:S01]  /*1cfc0*/  MUFU.TANH R12, R12 ;  /* 0x0000000c000c7308 */ /* 0x000fe20000002400 */
[----:B------:R-:W-:Y:S02]  /*1cfd0*/  FSEL R185, R25, -INF , !P4 ;  /* 0xff80000019b97808 */ /* 0x000fe40006000000 */
[C---:B------:R-:W-:Y:S02]  /*1cfe0*/  ISETP.GE.AND P5, PT, R5.reuse, R6, PT ;  /* 0x000000060500720c */ /* 0x040fe40003fa6270 */
[----:B------:R-:W-:Y:S02]  /*1cff0*/  ISETP.GE.AND P6, PT, R5, R4, PT ;  /* 0x000000040500720c */ /* 0x000fe40003fc6270 */
[----:B------:R-:W-:Y:S01]  /*1d000*/  FSEL R179, R27, -INF , !P5 ;  /* 0xff8000001bb37808 */ /* 0x000fe20006800000 */
[----:B------:R-:W-:Y:S01]  /*1d010*/  MUFU.TANH R14, R14 ;  /* 0x0000000e000e7308 */ /* 0x000fe20000002400 */
[----:B------:R-:W-:-:S02]  /*1d020*/  FSEL R176, R26, -INF , !P6 ;  /* 0xff8000001ab07808 */ /* 0x000fc40007000000 */
[----:B------:R-:W-:Y:S01]  /*1d030*/  HMMA.16816.F32.BF16 R24, R8, R16, R80 ;  /* 0x000000100818723c */ /* 0x000fe20000041850 */
[----:B------:R-:W-:Y:S02]  /*1d040*/  ISETP.GE.AND P2, PT, R3, R4, PT ;  /* 0x000000040300720c */ /* 0x000fe40003f46270 */
[C-C-:B------:R-:W-:Y:S02]  /*1d050*/  LOP3.LUT R5, R7.reuse, 0xa8, R2.reuse, 0xfe, !PT ;  /* 0x000000a807057812 */ /* 0x140fe400078efe02 */
[----:B------:R-:W-:Y:S02]  /*1d060*/  LOP3.LUT R3, R7, 0xb0, R2, 0xfe, !PT ;  /* 0x000000b007037812 */ /* 0x000fe400078efe02 */
[----:B------:R-:W-:Y:S01]  /*1d070*/  FSEL R175, R108, -INF , !P3 ;  /* 0xff8000006caf7808 */ /* 0x000fe20005800000 */
[----:B------:R-:W-:Y:S01]  /*1d080*/  FMUL.FTZ R8, R22, R0 ;  /* 0x0000000016087220 */ /* 0x000fe20000410000 */
[C---:B------:R-:W-:Y:S02]  /*1d090*/  ISETP.GE.AND P3, PT, R5.reuse, R6, PT ;  /* 0x000000060500720c */ /* 0x040fe40003f66270 */
[----:B------:R-:W-:Y:S01]  /*1d0a0*/  ISETP.GE.AND P5, PT, R5, R4, PT ;  /* 0x000000040500720c */ /* 0x000fe20003fa6270 */
[----:B------:R1:W1:Y:S01]  /*1d0b0*/  MUFU.TANH R11, R8 ;  /* 0x00000008000b7308 */ /* 0x0002620000002400 */
[----:B------:R-:W-:-:S02]  /*1d0c0*/  ISETP.GE.AND P6, PT, R3, R6, PT ;  /* 0x000000060300720c */ /* 0x000fc40003fc6270 */
[----:B------:R-:W-:Y:S02]  /*1d0d0*/  ISETP.GE.AND P4, PT, R3, R4, PT ;  /* 0x000000040300720c */ /* 0x000fe40003f86270 */
[C-C-:B------:R-:W-:Y:S02]  /*1d0e0*/  LOP3.LUT R5, R7.reuse, 0xb8, R2.reuse, 0xfe, !PT ;  /* 0x000000b807057812 */ /* 0x140fe400078efe02 */
[----:B------:R-:W-:Y:S02]  /*1d0f0*/  LOP3.LUT R3, R7, 0xc0, R2, 0xfe, !PT ;  /* 0x000000c007037812 */ /* 0x000fe400078efe02 */
[----:B------:R-:W-:Y:S02]  /*1d100*/  FSEL R180, R74, -INF , !P2 ;  /* 0xff8000004ab47808 */ /* 0x000fe40005000000 */
[----:B------:R-:W-:Y:S02]  /*1d110*/  FSEL R186, R73, -INF , !P3 ;  /* 0xff80000049ba7808 */ /* 0x000fe40005800000 */
[----:B------:R-:W-:-:S02]  /*1d120*/  FSEL R182, R72, -INF , !P5 ;  /* 0xff80000048b67808 */ /* 0x000fc40006800000 */
[----:B----4-:R-:W-:Y:S01]  /*1d130*/  FSEL R191, R68, -INF , !P6 ;  /* 0xff80000044bf7808 */ /* 0x010fe20007000000 */
[----:B-1----:R-:W-:Y:S01]  /*1d140*/  FMUL.FTZ R8, R24, R0 ;  /* 0x0000000018087220 */ /* 0x002fe20000410000 */
[C---:B------:R-:W-:Y:S02]  /*1d150*/  ISETP.GE.AND P2, PT, R5.reuse, R6, PT ;  /* 0x000000060500720c */ /* 0x040fe40003f46270 */
[----:B------:R-:W-:Y:S01]  /*1d160*/  ISETP.GE.AND P3, PT, R5, R4, PT ;  /* 0x000000040500720c */ /* 0x000fe20003f66270 */
[----:B------:R1:W4:Y:S01]  /*1d170*/  MUFU.TANH R10, R8 ;  /* 0x00000008000a7308 */ /* 0x0003220000002400 */
[C---:B------:R-:W-:Y:S02]  /*1d180*/  ISETP.GE.AND P5, PT, R3.reuse, R6, PT ;  /* 0x000000060300720c */ /* 0x040fe40003fa6270 */
[----:B------:R-:W-:Y:S02]  /*1d190*/  ISETP.GE.AND P6, PT, R3, R4, PT ;  /* 0x000000040300720c */ /* 0x000fe40003fc6270 */
[----:B------:R-:W-:-:S02]  /*1d1a0*/  LOP3.LUT R5, R7, 0xc8, R2, 0xfe, !PT ;  /* 0x000000c807057812 */ /* 0x000fc400078efe02 */
[----:B------:R-:W-:Y:S02]  /*1d1b0*/  LOP3.LUT R3, R7, 0xd0, R2, 0xfe, !PT ;  /* 0x000000d007037812 */ /* 0x000fe400078efe02 */
[----:B------:R-:W-:Y:S02]  /*1d1c0*/  FSEL R187, R70, -INF , !P4 ;  /* 0xff80000046bb7808 */ /* 0x000fe40006000000 */
[----:B------:R-:W-:Y:S02]  /*1d1d0*/  FSEL R192, R59, -INF , !P2 ;  /* 0xff8000003bc07808 */ /* 0x000fe40005000000 */
[----:B------:R-:W-:Y:S02]  /*1d1e0*/  FSEL R188, R58, -INF , !P3 ;  /* 0xff8000003abc7808 */ /* 0x000fe40005800000 */
[----:B------:R-:W-:Y:S01]  /*1d1f0*/  FSEL R199, R54, -INF , !P5 ;  /* 0xff80000036c77808 */ /* 0x000fe20006800000 */
[----:B-1----:R-:W-:Y:S01]  /*1d200*/  FMUL.FTZ R8, R26, R0 ;  /* 0x000000001a087220 */ /* 0x002fe20000410000 */
[----:B------:R-:W-:-:S02]  /*1d210*/  ISETP.GE.AND P4, PT, R5, R6, PT ;  /* 0x000000060500720c */ /* 0x000fc40003f86270 */
[----:B------:R-:W-:Y:S01]  /*1d220*/  ISETP.GE.AND P2, PT, R5, R4, PT ;  /* 0x000000040500720c */ /* 0x000fe20003f46270 */
[----:B------:R1:W1:Y:S01]  /*1d230*/  MUFU.TANH R9, R8 ;  /* 0x0000000800097308 */ /* 0x0002620000002400 */
[C---:B------:R-:W-:Y:S02]  /*1d240*/  ISETP.GE.AND P3, PT, R3.reuse, R6, PT ;  /* 0x000000060300720c */ /* 0x040fe40003f66270 */
[----:B------:R-:W-:Y:S02]  /*1d250*/  ISETP.GE.AND P5, PT, R3, R4, PT ;  /* 0x000000040300720c */ /* 0x000fe40003fa6270 */
[C-C-:B------:R-:W-:Y:S02]  /*1d260*/  LOP3.LUT R5, R7.reuse, 0xd8, R2.reuse, 0xfe, !PT ;  /* 0x000000d807057812 */ /* 0x140fe400078efe02 */
[----:B------:R-:W-:Y:S02]  /*1d270*/  LOP3.LUT R3, R7, 0xe0, R2, 0xfe, !PT ;  /* 0x000000e007037812 */ /* 0x000fe400078efe02 */
[----:B------:R-:W-:-:S02]  /*1d280*/  FSEL R193, R52, -INF , !P6 ;  /* 0xff80000034c17808 */ /* 0x000fc40007000000 */
[----:B------:R-:W-:Y:S02]  /*1d290*/  FSEL R201, R46, -INF , !P4 ;  /* 0xff8000002ec97808 */ /* 0x000fe40006000000 */
[----:B---3--:R-:W-:Y:S02]  /*1d2a0*/  FSEL R198, R44, -INF , !P2 ;  /* 0xff8000002cc67808 */ /* 0x008fe40005000000 */
[----:B------:R-:W-:Y:S01]  /*1d2b0*/  FSEL R206, R40, -INF , !P3 ;  /* 0xff80000028ce7808 */ /* 0x000fe20005800000 */
[----:B-1----:R-:W-:Y:S01]  /*1d2c0*/  FMUL.FTZ R8, R87, R0 ;  /* 0x0000000057087220 */ /* 0x002fe20000410000 */
[C---:B------:R-:W-:Y:S02]  /*1d2d0*/  ISETP.GE.AND P6, PT, R5.reuse, R6, PT ;  /* 0x000000060500720c */ /* 0x040fe40003fc6270 */
[----:B------:R-:W-:Y:S01]  /*1d2e0*/  ISETP.GE.AND P4, PT, R5, R4, PT ;  /* 0x000000040500720c */ /* 0x000fe20003f86270 */
[----:B------:R1:W-:Y:S01]  /*1d2f0*/  MUFU.TANH R34, R8 ;  /* 0x0000000800227308 */ /* 0x0003e20000002400 */
[----:B------:R-:W-:-:S02]  /*1d300*/  ISETP.GE.AND P2, PT, R3, R6, PT ;  /* 0x000000060300720c */ /* 0x000fc40003f46270 */
[----:B------:R-:W-:Y:S02]  /*1d310*/  ISETP.GE.AND P3, PT, R3, R4, PT ;  /* 0x000000040300720c */ /* 0x000fe40003f66270 */
[C-C-:B------:R-:W-:Y:S02]  /*1d320*/  LOP3.LUT R5, R7.reuse, 0xe8, R2.reuse, 0xfe, !PT ;  /* 0x000000e807057812 */ /* 0x140fe400078efe02 */
[----:B------:R-:W-:Y:S02]  /*1d330*/  LOP3.LUT R3, R7, 0xf0, R2, 0xfe, !PT ;  /* 0x000000f007037812 */ /* 0x000fe400078efe02 */
[----:B--2---:R-:W-:Y:S02]  /*1d340*/  FSEL R202, R33, -INF , !P5 ;  /* 0xff80000021ca7808 */ /* 0x004fe40006800000 */
[----:B------:R-:W-:Y:S02]  /*1d350*/  FSEL R208, R32, -INF , !P6 ;  /* 0xff80000020d07808 */ /* 0x000fe40007000000 */
[----:B------:R-:W-:-:S02]  /*1d360*/  FSEL R204, R30, -INF , !P4 ;  /* 0xff8000001ecc7808 */ /* 0x000fc40006000000 */
[----:B------:R-:W-:Y:S01]  /*1d370*/  FSEL R213, R28, -INF , !P2 ;  /* 0xff8000001cd57808 */ /* 0x000fe20005000000 */
[----:B-1----:R-:W-:Y:S01]  /*1d380*/  FMUL.FTZ R8, R77, R0 ;  /* 0x000000004d087220 */ /* 0x002fe20000410000 */
[C---:B------:R-:W-:Y:S02]  /*1d390*/  ISETP.GE.AND P5, PT, R5.reuse, R6, PT ;  /* 0x000000060500720c */ /* 0x040fe40003fa6270 */
[----:B------:R-:W-:Y:S01]  /*1d3a0*/  ISETP.GE.AND P6, PT, R5, R4, PT ;  /* 0x000000040500720c */ /* 0x000fe20003fc6270 */
[----:B------:R-:W-:Y:S01]  /*1d3b0*/  FMUL.FTZ R5, R85, R0 ;  /* 0x0000000055057220 */ /* 0x000fe20000410000 */
[C---:B------:R-:W-:Y:S01]  /*1d3c0*/  ISETP.GE.AND P4, PT, R3.reuse, R6, PT ;  /* 0x000000060300720c */ /* 0x040fe20003f86270 */
[----:B------:R1:W-:Y:S01]  /*1d3d0*/  MUFU.TANH R33, R8 ;  /* 0x0000000800217308 */ /* 0x0003e20000002400 */
[----:B------:R-:W-:Y:S02]  /*1d3e0*/  ISETP.GE.AND P2, PT, R3, R4, PT ;  /* 0x000000040300720c */ /* 0x000fe40003f46270 */
[----:B------:R-:W-:-:S02]  /*1d3f0*/  LOP3.LUT R3, R7, 0xf8, R2, 0xfe, !PT ;  /* 0x000000f807037812 */ /* 0x000fc400078efe02 */
[----:B------:R-:W-:Y:S02]  /*1d400*/  LOP3.LUT R2, R7, R2, RZ, 0xfc, !PT ;  /* 0x0000000207027212 */ /* 0x000fe400078efcff */
[----:B------:R-:W-:Y:S01]  /*1d410*/  FSEL R210, R66, -INF , !P3 ;  /* 0xff80000042d27808 */ /* 0x000fe20005800000 */
[----:B------:R2:W3:Y:S01]  /*1d420*/  MUFU.TANH R35, R5 ;  /* 0x0000000500237308 */ /* 0x0004e20000002400 */
[----:B-----5:R-:W-:Y:S02]  /*1d430*/  FSEL R216, R20, -INF , !P5 ;  /* 0xff80000014d87808 */ /* 0x020fe40006800000 */
[C---:B------:R-:W-:Y:S02]  /*1d440*/  ISETP.GE.AND P3, PT, R3.reuse, R6, PT ;  /* 0x000000060300720c */ /* 0x040fe40003f66270 */
[----:B------:R-:W-:Y:S02]  /*1d450*/  ISETP.GE.AND P5, PT, R3, R4, PT ;  /* 0x000000040300720c */ /* 0x000fe40003fa6270 */
[----:B------:R-:W-:Y:S01]  /*1d460*/  IADD3 R3, R2, 0x1, RZ ;  /* 0x0000000102037810 */ /* 0x000fe20007ffe0ff */
[----:B-1----:R-:W-:Y:S01]  /*1d470*/  FMUL.FTZ R8, R79, R0 ;  /* 0x000000004f087220 */ /* 0x002fe20000410000 */
[----:B------:R-:W-:-:S02]  /*1d480*/  FSEL R211, R11, -INF , !P6 ;  /* 0xff8000000bd37808 */ /* 0x000fc40007000000 */
[----:B----4-:R-:W-:Y:S02]  /*1d490*/  FSEL R219, R10, -INF , !P4 ;  /* 0xff8000000adb7808 */ /* 0x010fe40006000000 */
[----:B------:R-:W-:Y:S02]  /*1d4a0*/  FSEL R217, R9, -INF , !P2 ;  /* 0xff80000009d97808 */ /* 0x000fe40005000000 */
[----:B------:R-:W-:Y:S02]  /*1d4b0*/  FSEL R230, R12, -INF , !P3 ;  /* 0xff8000000ce67808 */ /* 0x000fe40005800000 */
[----:B--2---:R-:W-:Y:S01]  /*1d4c0*/  IADD3 R5, R2, 0x9, RZ ;  /* 0x0000000902057810 */ /* 0x004fe20007ffe0ff */
[----:B------:R1:W2:Y:S01]  /*1d4d0*/  MUFU.TANH R12, R8 ;  /* 0x00000008000c7308 */ /* 0x0002a20000002400 */
        /* <DEDUP_REMOVED lines=8> */
[----:B-1----:R-:W-:Y:S01]  /*1d560*/  FMUL.FTZ R8, R71, R0 ;  /* 0x0000000047087220 */ /* 0x002fe20000410000 */
[----:B------:R-:W-:-:S02]  /*1d570*/  FSEL R40, R97, -INF , !P4 ;  /* 0xff80000061287808 */ /* 0x000fc40006000000 */
[----:B------:R-:W-:Y:S01]  /*1d580*/  FSEL R46, R99, -INF , !P2 ;  /* 0xff800000632e7808 */ /* 0x000fe20005000000 */
[----:B------:R1:W-:Y:S01]  /*1d590*/  MUFU.TANH R30, R8 ;  /* 0x00000008001e7308 */ /* 0x0003e20000002400 */
[C---:B------:R-:W-:Y:S02]  /*1d5a0*/  ISETP.GE.AND P5, PT, R3.reuse, R6, PT ;  /* 0x000000060300720c */ /* 0x040fe40003fa6270 */
[----:B------:R-:W-:Y:S02]  /*1d5b0*/  ISETP.GE.AND P6, PT, R3, R4, PT ;  /* 0x000000040300720c */ /* 0x000fe40003fc6270 */
[C---:B------:R-:W-:Y:S02]  /*1d5c0*/  ISETP.GE.AND P4, PT, R5.reuse, R6, PT ;  /* 0x000000060500720c */ /* 0x040fe40003f86270 */
[----:B------:R-:W-:Y:S01]  /*1d5d0*/  ISETP.GE.AND P2, PT, R5, R4, PT ;  /* 0x000000040500720c */ /* 0x000fe20003f46270 */
[----:B------:R-:W-:Y:S01]  /*1d5e0*/  FMUL.FTZ R5, R69, R0 ;  /* 0x0000000045057220 */ /* 0x000fe20000410000 */
[----:B------:R-:W-:-:S02]  /*1d5f0*/  IADD3 R3, R2, 0x21, RZ ;  /* 0x0000002102037810 */ /* 0x000fc40007ffe0ff */
[----:B------:R-:W-:Y:S01]  /*1d600*/  FSEL R42, R246, -INF , !P3 ;  /* 0xff800000f62a7808 */ /* 0x000fe20005800000 */
[----:B------:R4:W5:Y:S01]  /*1d610*/  MUFU.TANH R32, R5 ;  /* 0x0000000500207308 */ /* 0x0009620000002400 */
[----:B------:R-:W-:Y:S02]  /*1d620*/  FSEL R52, R247, -INF , !P5 ;  /* 0xff800000f7347808 */ /* 0x000fe40006800000 */
[----:B------:R-:W-:Y:S01]  /*1d630*/  ISETP.GE.AND P3, PT, R3, R6, PT ;  /* 0x000000060300720c */ /* 0x000fe20003f66270 */
[----:B-1----:R-:W-:Y:S01]  /*1d640*/  FMUL.FTZ R8, R53, R0 ;  /* 0x0000000035087220 */ /* 0x002fe20000410000 */
[----:B------:R-:W-:Y:S02]  /*1d650*/  ISETP.GE.AND P5, PT, R3, R4, PT ;  /* 0x000000040300720c */ /* 0x000fe40003fa6270 */
[----:B------:R-:W-:Y:S01]  /*1d660*/  IADD3 R3, R2, 0x29, RZ ;  /* 0x0000002902037810 */ /* 0x000fe20007ffe0ff */
[----:B------:R1:W1:Y:S01]  /*1d670*/  MUFU.TANH R11, R8 ;  /* 0x00000008000b7308 */ /* 0x0002620000002400 */
[----:B------:R-:W-:-:S02]  /*1d680*/  FSEL R48, R252, -INF , !P6 ;  /* 0xff800000fc307808 */ /* 0x000fc40007000000 */
[----:B------:R-:W-:Y:S02]  /*1d690*/  FSEL R54, R248, -INF , !P4 ;  /* 0xff800000f8367808 */ /* 0x000fe40006000000 */
[----:B------:R-:W-:Y:S02]  /*1d6a0*/  FSEL R50, R249, -INF , !P2 ;  /* 0xff800000f9327808 */ /* 0x000fe40005000000 */
[----:B------:R-:W-:Y:S02]  /*1d6b0*/  FSEL R58, R250, -INF , !P3 ;  /* 0xff800000fa3a7808 */ /* 0x000fe40005800000 */
[----:B----4-:R-:W-:Y:S02]  /*1d6c0*/  IADD3 R5, R2, 0x31, RZ ;  /* 0x0000003102057810 */ /* 0x010fe40007ffe0ff */
[C---:B------:R-:W-:Y:S02]  /*1d6d0*/  ISETP.GE.AND P6, PT, R3.reuse, R6, PT ;  /* 0x000000060300720c */ /* 0x040fe40003fc6270 */
[----:B------:R-:W-:-:S02]  /*1d6e0*/  ISETP.GE.AND P4, PT, R3, R4, PT ;  /* 0x000000040300720c */ /* 0x000fc40003f86270 */
[----:B------:R-:W-:Y:S01]  /*1d6f0*/  ISETP.GE.AND P2, PT, R5, R6, PT ;  /* 0x000000060500720c */ /* 0x000fe20003f46270 */
[----:B-1----:R-:W-:Y:S01]  /*1d700*/  FMUL.FTZ R8, R55, R0 ;  /* 0x0000000037087220 */ /* 0x002fe20000410000 */
[----:B------:R-:W-:Y:S02]  /*1d710*/  ISETP.GE.AND P3, PT, R5, R4, PT ;  /* 0x000000040500720c */ /* 0x000fe40003f66270 */
[C---:B------:R-:W-:Y:S01]  /*1d720*/  IADD3 R3, R2.reuse, 0x39, RZ ;  /* 0x0000003902037810 */ /* 0x040fe20007ffe0ff */
[----:B------:R1:W4:Y:S01]  /*1d730*/  MUFU.TANH R28, R8 ;  /* 0x00000008001c7308 */ /* 0x0003220000002400 */
[----:B------:R-:W-:Y:S02]  /*1d740*/  IADD3 R5, R2, 0x41, RZ ;  /* 0x0000004102057810 */ /* 0x000fe40007ffe0ff */
[----:B------:R-:W-:Y:S02]  /*1d750*/  FSEL R53, R251, -INF , !P5 ;  /* 0xff800000fb357808 */ /* 0x000fe40006800000 */
[----:B------:R-:W-:-:S02]  /*1d760*/  FSEL R59, R240, -INF , !P6 ;  /* 0xff800000f03b7808 */ /* 0x000fc40007000000 */
[----:B------:R-:W-:Y:S02]  /*1d770*/  FSEL R55, R241, -INF , !P4 ;  /* 0xff800000f1377808 */ /* 0x000fe40006000000 */
[----:B------:R-:W-:Y:S02]  /*1d780*/  FSEL R66, R242, -INF , !P2 ;  /* 0xff800000f2427808 */ /* 0x000fe40005000000 */
[C---:B------:R-:W-:Y:S02]  /*1d790*/  ISETP.GE.AND P5, PT, R3.reuse, R6, PT ;  /* 0x000000060300720c */ /* 0x040fe40003fa6270 */
[----:B------:R-:W-:Y:S02]  /*1d7a0*/  ISETP.GE.AND P6, PT, R3, R4, PT ;  /* 0x000000040300720c */ /* 0x000fe40003fc6270 */
[----:B------:R-:W-:Y:S01]  /*1d7b0*/  ISETP.GE.AND P4, PT, R5, R6, PT ;  /* 0x000000060500720c */ /* 0x000fe20003f86270 */
[----:B-1----:R-:W-:Y:S01]  /*1d7c0*/  FMUL.FTZ R8, R31, R0 ;  /* 0x000000001f087220 */ /* 0x002fe20000410000 */
[----:B------:R-:W-:Y:S01]  /*1d7d0*/  ISETP.GE.AND P2, PT, R5, R4, PT ;  /* 0x000000040500720c */ /* 0x000fe20003f46270 */
[----:B------:R-:W-:Y:S01]  /*1d7e0*/  FMUL.FTZ R5, R29, R0 ;  /* 0x000000001d057220 */ /* 0x000fe20000410000 */
[----:B------:R-:W-:Y:S01]  /*1d7f0*/  IADD3 R3, R2, 0x49, RZ ;  /* 0x0000004902037810 */ /* 0x000fe20007ffe0ff */
[----:B------:R1:W-:Y:S01]  /*1d800*/  MUFU.TANH R26, R8 ;  /* 0x00000008001a7308 */ /* 0x0003e20000002400 */
[----:B------:R-:W-:-:S02]  /*1d810*/  FSEL R64, R243, -INF , !P3 ;  /* 0xff800000f3407808 */ /* 0x000fc40005800000 */
[----:B------:R-:W-:Y:S02]  /*1d820*/  FSEL R68, R236, -INF , !P5 ;  /* 0xff800000ec447808 */ /* 0x000fe40006800000 */
[C---:B------:R-:W-:Y:S02]  /*1d830*/  ISETP.GE.AND P3, PT, R3.reuse, R6, PT ;  /* 0x000000060300720c */ /* 0x040fe40003f66270 */
[----:B------:R-:W-:Y:S01]  /*1d840*/  ISETP.GE.AND P5, PT, R3, R4, PT ;  /* 0x000000040300720c */ /* 0x000fe20003fa6270 */
[----:B------:R2:W2:Y:S01]  /*1d850*/  MUFU.TANH R10, R5 ;  /* 0x00000005000a7308 */ /* 0x0004a20000002400 */
[----:B------:R-:W-:Y:S02]  /*1d860*/  IADD3 R3, R2, 0x51, RZ ;  /* 0x0000005102037810 */ /* 0x000fe40007ffe0ff */
[----:B------:R-:W-:Y:S02]  /*1d870*/  FSEL R69, R237, -INF , !P6 ;  /* 0xff800000ed457808 */ /* 0x000fe40007000000 */
[----:B------:R-:W-:-:S02]  /*1d880*/  FSEL R71, R238, -INF , !P4 ;  /* 0xff800000ee477808 */ /* 0x000fc40006000000 */
[----:B------:R-:W-:Y:S01]  /*1d890*/  FSEL R70, R239, -INF , !P2 ;  /* 0xff800000ef467808 */ /* 0x000fe20005000000 */
[----:B-1----:R-:W-:Y:S01]  /*1d8a0*/  FMUL.FTZ R8, R45, R0 ;  /* 0x000000002d087220 */ /* 0x002fe20000410000 */
[----:B------:R-:W-:Y:S02]  /*1d8b0*/  FSEL R77, R232, -INF , !P3 ;  /* 0xff800000e84d7808 */ /* 0x000fe40005800000 */
[C---:B------:R-:W-:Y:S01]  /*1d8c0*/  ISETP.GE.AND P6, PT, R3.reuse, R6, PT ;  /* 0x000000060300720c */ /* 0x040fe20003fc6270 */
[----:B------:R1:W1:Y:S01]  /*1d8d0*/  MUFU.TANH R24, R8 ;  /* 0x0000000800187308 */ /* 0x0002620000002400 */
[----:B------:R-:W-:Y:S02]  /*1d8e0*/  ISETP.GE.AND P4, PT, R3, R4, PT ;  /* 0x000000040300720c */ /* 0x000fe40003f86270 */
[C---:B------:R-:W-:Y:S02]  /*1d8f0*/  IADD3 R3, R2.reuse, 0x61, RZ ;  /* 0x0000006102037810 */ /* 0x040fe40007ffe0ff */
[----:B--2---:R-:W-:-:S02]  /*1d900*/  IADD3 R5, R2, 0x59, RZ ;  /* 0x0000005902057810 */ /* 0x004fc40007ffe0ff */
[----:B------:R-:W-:Y:S02]  /*1d910*/  FSEL R79, R233, -INF , !P5 ;  /* 0xff800000e94f7808 */ /* 0x000fe40006800000 */
[C---:B------:R-:W-:Y:S02]  /*1d920*/  ISETP.GE.AND P2, PT, R5.reuse, R6, PT ;  /* 0x000000060500720c */ /* 0x040fe40003f46270 */
[----:B------:R-:W-:Y:S02]  /*1d930*/  ISETP.GE.AND P3, PT, R5, R4, PT ;  /* 0x000000040500720c */ /* 0x000fe40003f66270 */
[----:B------:R-:W-:Y:S02]  /*1d940*/  IADD3 R5, R2, 0x69, RZ ;  /* 0x0000006902057810 */ /* 0x000fe40007ffe0ff */
[----:B------:R-:W-:Y:S01]  /*1d950*/  FSEL R83, R215, -INF , !P6 ;  /* 0xff800000d7537808 */ /* 0x000fe20007000000 */
[----:B-1----:R-:W-:Y:S01]  /*1d960*/  FMUL.FTZ R8, R47, R0 ;  /* 0x000000002f087220 */ /* 0x002fe20000410000 */
[----:B------:R-:W-:-:S02]  /*1d970*/  FSEL R80, R214, -INF , !P4 ;  /* 0xff800000d6507808 */ /* 0x000fc40006000000 */
[----:B------:R-:W-:Y:S01]  /*1d980*/  FSEL R85, R212, -INF , !P2 ;  /* 0xff800000d4557808 */ /* 0x000fe20005000000 */
[----:B------:R1:W2:Y:S01]  /*1d990*/  MUFU.TANH R9, R8 ;  /* 0x0000000800097308 */ /* 0x0002a20000002400 */
[C---:B------:R-:W-:Y:S02]  /*1d9a0*/  ISETP.GE.AND P5, PT, R3.reuse, R6, PT ;  /* 0x000000060300720c */ /* 0x040fe40003fa6270 */
[----:B------:R-:W-:Y:S02]  /*1d9b0*/  ISETP.GE.AND P6, PT, R3, R4, PT ;  /* 0x000000040300720c */ /* 0x000fe40003fc6270 */
[C---:B------:R-:W-:Y:S02]  /*1d9c0*/  ISETP.GE.AND P4, PT, R5.reuse, R6, PT ;  /* 0x000000060500720c */ /* 0x040fe40003f86270 */
[----:B------:R-:W-:Y:S01]  /*1d9d0*/  ISETP.GE.AND P2, PT, R5, R4, PT ;  /* 0x000000040500720c */ /* 0x000fe20003f46270 */
[----:B------:R-:W-:Y:S01]  /*1d9e0*/  FMUL.FTZ R5, R61, R0 ;  /* 0x000000003d057220 */ /* 0x000fe20000410000 */
[----:B------:R-:W-:-:S02]  /*1d9f0*/  IADD3 R3, R2, 0x71, RZ ;  /* 0x0000007102037810 */ /* 0x000fc40007ffe0ff */
[----:B------:R-:W-:Y:S01]  /*1da00*/  FSEL R87, R209, -INF , !P3 ;  /* 0xff800000d1577808 */ /* 0x000fe20005800000 */
[----:B------:R2:W2:Y:S01]  /*1da10*/  MUFU.TANH R22, R5 ;  /* 0x0000000500167308 */ /* 0x0004a20000002400 */
        /* <DEDUP_REMOVED lines=10> */
[----:B--2---:R-:W-:Y:S02]  /*1dac0*/  IADD3 R5, R2, 0x81, RZ ;  /* 0x0000008102057810 */ /* 0x004fe40007ffe0ff */
[C---:B------:R-:W-:Y:S02]  /*1dad0*/  ISETP.GE.AND P6, PT, R3.reuse, R6, PT ;  /* 0x000000060300720c */ /* 0x040fe40003fc6270 */
[----:B------:R-:W-:-:S02]  /*1dae0*/  ISETP.GE.AND P4, PT, R3, R4, PT ;  /* 0x000000040300720c */ /* 0x000fc40003f86270 */
[----:B------:R-:W-:Y:S01]  /*1daf0*/  ISETP.GE.AND P2, PT, R5, R6, PT ;  /* 0x000000060500720c */ /* 0x000fe20003f46270 */
[----:B-1----:R-:W-:Y:S01]  /*1db00*/  FMUL.FTZ R8, R41, R0 ;  /* 0x0000000029087220 */ /* 0x002fe20000410000 */
[----:B------:R-:W-:Y:S02]  /*1db10*/  ISETP.GE.AND P3, PT, R5, R4, PT ;  /* 0x000000040500720c */ /* 0x000fe40003f66270 */
[C---:B------:R-:W-:Y:S01]  /*1db20*/  IADD3 R3, R2.reuse, 0x89, RZ ;  /* 0x0000008902037810 */ /* 0x040fe20007ffe0ff */
[----:B------:R1:W2:Y:S01]  /*1db30*/  MUFU.TANH R19, R8 ;  /* 0x0000000800137308 */ /* 0x0002a20000002400 */
        /* <DEDUP_REMOVED lines=12> */
[----:B------:R1:W1:Y:S01]  /*1dc00*/  MUFU.TANH R18, R8 ;  /* 0x0000000800127308 */ /* 0x0002620000002400 */
        /* <DEDUP_REMOVED lines=10> */
[----:B---3--:R-:W-:Y:S02]  /*1dcb0*/  FSEL R108, R35, -INF , !P3 ;  /* 0xff800000236c7808 */ /* 0x008fe40005800000 */
[C---:B------:R-:W-:Y:S01]  /*1dcc0*/  ISETP.GE.AND P6, PT, R3.reuse, R6, PT ;  /* 0x000000060300720c */ /* 0x040fe20003fc6270 */
[----:B------:R1:W3:Y:S01]  /*1dcd0*/  MUFU.TANH R16, R8 ;  /* 0x0000000800107308 */ /* 0x0002e20000002400 */
        /* <DEDUP_REMOVED lines=10> */
[----:B-----5:R-:W-:Y:S01]  /*1dd80*/  FSEL R113, R32, -INF , !P2 ;  /* 0xff80000020717808 */ /* 0x020fe20005000000 */
[----:B------:R1:W2:Y:S01]  /*1dd90*/  MUFU.TANH R14, R8 ;  /* 0x00000008000e7308 */ /* 0x0002a20000002400 */
[C---:B------:R-:W-:Y:S02]  /*1dda0*/  ISETP.GE.AND P5, PT, R3.reuse, R6, PT ;  /* 0x000000060300720c */ /* 0x040fe40003fa6270 */
[----:B------:R-:W-:Y:S02]  /*1ddb0*/  ISETP.GE.AND P6, PT, R3, R4, PT ;  /* 0x000000040300720c */ /* 0x000fe40003fc6270 */
[C---:B------:R-:W-:Y:S02]  /*1ddc0*/  ISETP.GE.AND P4, PT, R5.reuse, R6, PT ;  /* 0x000000060500720c */ /* 0x040fe40003f86270 */
[----:B------:R-:W-:Y:S01]  /*1ddd0*/  ISETP.GE.AND P2, PT, R5, R4, PT ;  /* 0x000000040500720c */ /* 0x000fe20003f46270 */
[----:B------:R-:W-:Y:S01]  /*1dde0*/  FMUL.FTZ R5, R21, R0 ;  /* 0x0000000015057220 */ /* 0x000fe20000410000 */
[----:B------:R-:W-:-:S02]  /*1ddf0*/  IADD3 R3, R2, 0xc1, RZ ;  /* 0x000000c102037810 */ /* 0x000fc40007ffe0ff */
[----:B------:R-:W-:Y:S02]  /*1de00*/  FSEL R114, R30, -INF , !P3 ;  /* 0xff8000001e727808 */ /* 0x000fe40005800000 */
[----:B------:R-:W-:Y:S02]  /*1de10*/  FSEL R171, R11, -INF , !P5 ;  /* 0xff8000000bab7808 */ /* 0x000fe40006800000 */
[C---:B------:R-:W-:Y:S01]  /*1de20*/  ISETP.GE.AND P3, PT, R3.reuse, R6, PT ;  /* 0x000000060300720c */ /* 0x040fe20003f66270 */
[----:B------:R5:W-:Y:S01]  /*1de30*/  MUFU.TANH R11, R5 ;  /* 0x00000005000b7308 */ /* 0x000be20000002400 */
[----:B------:R-:W-:Y:S01]  /*1de40*/  ISETP.GE.AND P5, PT, R3, R4, PT ;  /* 0x000000040300720c */ /* 0x000fe20003fa6270 */
[----:B-1----:R-:W-:Y:S01]  /*1de50*/  FMUL.FTZ R8, R67, R0 ;  /* 0x0000000043087220 */ /* 0x002fe20000410000 */
[----:B------:R-:W-:Y:S02]  /*1de60*/  IADD3 R3, R2, 0xc9, RZ ;  /* 0x000000c902037810 */ /* 0x000fe40007ffe0ff */
[----:B----4-:R-:W-:-:S02]  /*1de70*/  FSEL R116, R28, -INF , !P6 ;  /* 0xff8000001c747808 */ /* 0x010fc40007000000 */
[----:B------:R-:W-:Y:S01]  /*1de80*/  FSEL R172, R10, -INF , !P4 ;  /* 0xff8000000aac7808 */ /* 0x000fe20006000000 */
[----:B------:R1:W4:Y:S01]  /*1de90*/  MUFU.TANH R12, R8 ;  /* 0x00000008000c7308 */ /* 0x0003220000002400 */
[----:B------:R-:W-:Y:S02]  /*1dea0*/  FSEL R173, R26, -INF , !P2 ;  /* 0xff8000001aad7808 */ /* 0x000fe40005000000 */
[----:B------:R-:W-:Y:S02]  /*1deb0*/  FSEL R181, R24, -INF , !P3 ;  /* 0xff80000018b57808 */ /* 0x000fe40005800000 */
[C---:B------:R-:W-:Y:S02]  /*1dec0*/  ISETP.GE.AND P6, PT, R3.reuse, R6, PT ;  /* 0x000000060300720c */ /* 0x040fe40003fc6270 */
[----:B------:R-:W-:Y:S02]  /*1ded0*/  ISETP.GE.AND P4, PT, R3, R4, PT ;  /* 0x000000040300720c */ /* 0x000fe40003f86270 */
[----:B-----5:R-:W-:-:S02]  /*1dee0*/  IADD3 R5, R2, 0xd1, RZ ;  /* 0x000000d102057810 */ /* 0x020fc40007ffe0ff */
[----:B------:R-:W-:Y:S02]  /*1def0*/  IADD3 R3, R2, 0xd9, RZ ;  /* 0x000000d902037810 */ /* 0x000fe40007ffe0ff */
[C---:B------:R-:W-:Y:S02]  /*1df00*/  ISETP.GE.AND P2, PT, R5.reuse, R6, PT ;  /* 0x000000060500720c */ /* 0x040fe40003f46270 */
[----:B------:R-:W-:Y:S01]  /*1df10*/  ISETP.GE.AND P3, PT, R5, R4, PT ;  /* 0x000000040500720c */ /* 0x000fe20003f66270 */
[-C--:B------:R-:W-:Y:S01]  /*1df20*/  FMUL.FTZ R5, R25, R0.reuse ;  /* 0x0000000019057220 */ /* 0x080fe20000410000 */
[----:B------:R-:W-:Y:S01]  /*1df30*/  FSEL R178, R9, -INF , !P5 ;  /* 0xff80000009b27808 */ /* 0x000fe20006800000 */
[----:B-1----:R-:W-:Y:S01]  /*1df40*/  FMUL.FTZ R8, R23, R0 ;  /* 0x0000000017087220 */ /* 0x002fe20000410000 */
        /* <DEDUP_REMOVED lines=10> */
[C---:B------:R-:W-:Y:S02]  /*1dff0*/  ISETP.GE.AND P3, PT, R3.reuse, R6, PT ;  /* 0x000000060300720c */ /* 0x040fe40003f66270 */
[----:B-1----:R-:W-:Y:S02]  /*1e000*/  IADD3 R5, R2, 0xe1, RZ ;  /* 0x000000e102057810 */ /* 0x002fe40007ffe0ff */
[----:B------:R-:W-:Y:S01]  /*1e010*/  ISETP.GE.AND P5, PT, R3, R4, PT ;  /* 0x000000040300720c */ /* 0x000fe20003fa6270 */
[----:B------:R-:W-:Y:S01]  /*1e020*/  FMUL.FTZ R3, R15, R0 ;  /* 0x000000000f037220 */ /* 0x000fe20000410000 */
[C---:B------:R-:W-:Y:S02]  /*1e030*/  ISETP.GE.AND P4, PT, R5.reuse, R6, PT ;  /* 0x000000060500720c */ /* 0x040fe40003f86270 */
[----:B------:R-:W-:Y:S01]  /*1e040*/  ISETP.GE.AND P2, PT, R5, R4, PT ;  /* 0x000000040500720c */ /* 0x000fe20003f46270 */
[-C--:B-----5:R-:W-:Y:S01]  /*1e050*/  FMUL.FTZ R8, R27, R0.reuse ;  /* 0x000000001b087220 */ /* 0x0a0fe20000410000 */
[----:B---3--:R-:W-:Y:S01]  /*1e060*/  FSEL R197, R16, -INF , !P6 ;  /* 0xff80000010c57808 */ /* 0x008fe20007000000 */
[----:B------:R-:W-:Y:S01]  /*1e070*/  FMUL.FTZ R5, R13, R0 ;  /* 0x000000000d057220 */ /* 0x000fe20000410000 */
[----:B------:R-:W-:Y:S01]  /*1e080*/  MUFU.TANH R3, R3 ;  /* 0x0000000300037308 */ /* 0x000fe20000002400 */
[----:B------:R-:W-:-:S02]  /*1e090*/  IADD3 R0, R2, 0xf1, RZ ;  /* 0x000000f102007810 */ /* 0x000fc40007ffe0ff */
[----:B--2---:R-:W-:Y:S02]  /*1e0a0*/  FSEL R203, R14, -INF , !P4 ;  /* 0xff8000000ecb7808 */ /* 0x004fe40006000000 */
[----:B----4-:R-:W-:Y:S02]  /*1e0b0*/  FSEL R200, R12, -INF , !P2 ;  /* 0xff8000000cc87808 */ /* 0x010fe40005000000 */
[C---:B------:R-:W-:Y:S01]  /*1e0c0*/  ISETP.GE.AND P6, PT, R2.reuse, R6, PT ;  /* 0x000000060200720c */ /* 0x040fe20003fc6270 */
[----:B------:R-:W1:Y:S01]  /*1e0d0*/  MUFU.TANH R8, R8 ;  /* 0x0000000800087308 */ /* 0x000e620000002400 */
[----:B------:R-:W-:Y:S02]  /*1e0e0*/  ISETP.GE.AND P4, PT, R2, R4, PT ;  /* 0x000000040200720c */ /* 0x000fe40003f86270 */
[----:B------:R-:W-:Y:S02]  /*1e0f0*/  ISETP.GE.AND P2, PT, R0, R6, PT ;  /* 0x000000060000720c */ /* 0x000fe40003f46270 */
[----:B------:R-:W-:-:S02]  /*1e100*/  IADD3 R2, R2, 0xf9, RZ ;  /* 0x000000f902027810 */ /* 0x000fc40007ffe0ff */
[----:B------:R-:W-:Y:S01]  /*1e110*/  FSEL R205, R11, -INF , !P3 ;  /* 0xff8000000bcd7808 */ /* 0x000fe20005800000 */
[----:B------:R-:W2:Y:S01]  /*1e120*/  MUFU.TANH R5, R5 ;  /* 0x0000000500057308 */ /* 0x000ea20000002400 */
[----:B------:R-:W-:Y:S02]  /*1e130*/  FSEL R207, R10, -INF , !P5 ;  /* 0xff8000000acf7808 */ /* 0x000fe40006800000 */
[----:B------:R-:W-:Y:S02]  /*1e140*/  FSEL R212, R9, -INF , !P2 ;  /* 0xff80000009d47808 */ /* 0x000fe40005000000 */
[----:B------:R-:W-:Y:S02]  /*1e150*/  ISETP.GE.AND P3, PT, R0, R4, PT ;  /* 0x000000040000720c */ /* 0x000fe40003f66270 */
[C---:B------:R-:W-:Y:S02]  /*1e160*/  ISETP.GE.AND P5, PT, R2.reuse, R6, PT ;  /* 0x000000060200720c */ /* 0x040fe40003fa6270 */
[----:B------:R-:W-:-:S02]  /*1e170*/  ISETP.GE.AND P2, PT, R2, R4, PT ;  /* 0x000000040200720c */ /* 0x000fc40003f46270 */
[----:B-1----:R-:W-:Y:S02]  /*1e180*/  FSEL R209, R8, -INF , !P3 ;  /* 0xff80000008d17808 */ /* 0x002fe40005800000 */
[----:B------:R-:W-:Y:S02]  /*1e190*/  FSEL R17, R234, -INF , !P6 ;  /* 0xff800000ea117808 */ /* 0x000fe40007000000 */
[----:B------:R-:W-:Y:S02]  /*1e1a0*/  FSEL R16, R235, -INF , !P4 ;  /* 0xff800000eb107808 */ /* 0x000fe40006000000 */
[----:B--2---:R-:W-:Y:S02]  /*1e1b0*/  FSEL R214, R5, -INF , !P5 ;  /* 0xff80000005d67808 */ /* 0x004fe40006800000 */
        /* <DEDUP_REMOVED lines=49> */
[----:B------:R-:W-:-:S05]  /*1e4d0*/  IADD3 R0, R0, -R3, RZ ;  /* 0x8000000300007210 */ /* 0x000fca0007ffe0ff */
[----:B------:R-:W-:-:S05]  /*1e4e0*/  IMAD R2, R2, R0, -0x100 ;  /* 0xffffff0002027424 */ /* 0x000fca00078e0200 */
[----:B----4-:R-:W-:Y:S01]  /*1e4f0*/  SHF.R.S32.HI R8, RZ, 0x1f, R2 ;  /* 0x0000001fff087819 */ /* 0x010fe20000011402 */
[-C--:B--2---:R-:W-:Y:S02]  /*1e500*/  IMAD R0, R5, R2.reuse, RZ ;  /* 0x0000000205007224 */ /* 0x084fe400078e02ff */
[----:B------:R-:W-:-:S04]  /*1e510*/  IMAD.WIDE.U32 R2, R4, R2, RZ ;  /* 0x0000000204027225 */ /* 0x000fc800078e00ff */
[----:B------:R-:W-:Y:S02]  /*1e520*/  IMAD R4, R4, R8, R0 ;  /* 0x0000000804047224 */ /* 0x000fe400078e0200 */
[----:B---3--:R-:W-:Y:S02]  /*1e530*/  IMAD.IADD R9, R9, 0x1, -R10 ;  /* 0x0000000109097824 */ /* 0x008fe400078e0a0a */
[----:B------:R-:W-:-:S03]  /*1e540*/  IMAD.IADD R3, R3, 0x1, R4 ;  /* 0x0000000103037824 */ /* 0x000fc600078e0204 */
[----:B------:R-:W-:Y:S01]  /*1e550*/  SHF.R.S32.HI R5, RZ, 0x1f, R9 ;  /* 0x0000001fff057819 */ /* 0x000fe20000011409 */
[----:B-----5:R-:W-:Y:S02]  /*1e560*/  IMAD R0, R7, R9, RZ ;  /* 0x0000000907007224 */ /* 0x020fe400078e02ff */
[----:B------:R-:W-:-:S04]  /*1e570*/  IMAD.WIDE.U32 R2, R9, R6, R2 ;  /* 0x0000000609027225 */ /* 0x000fc800078e0002 */
[----:B------:R-:W-:-:S05]  /*1e580*/  IMAD R0, R6, R5, R0 ;  /* 0x0000000506007224 */ /* 0x000fca00078e0200 */
[----:B------:R-:W-:Y:S01]  /*1e590*/  IADD3 R3, R3, R0, RZ ;  /* 0x0000000003037210 */ /* 0x000fe20007ffe0ff */
[----:B------:R-:W-:Y:S01]  /*1e5a0*/  IMAD.MOV.U32 R0, RZ, RZ, R2 ;  /* 0x000000ffff007224 */ /* 0x000fe200078e0002 */
[----:B------:R-:W-:Y:S05]  /*1e5b0*/  BRA `(.L_x_2897) ;  /* 0x0000003000007947 */ /* 0x000fea0003800000 */
.L_x_2896:
[----:B------:R-:W2:Y:S02]  /*1e5c0*/  LD.E R0, [R38.64+0x38] ;  /* 0x0000380426007980 */ /* 0x000ea4000c101900 */
[----:B--2---:R-:W-:-:S04]  /*1e5d0*/  LEA R0, -R0, RZ, 0x8 ;  /* 0x000000ff00007211 */ /* 0x004fc800078e41ff */
[----:B------:R-:W-:Y:S02]  /*1e5e0*/  SHF.R.S32.HI R3, RZ, 0x1f, R0 ;  /* 0x0000001fff037819 */ /* 0x000fe40000011400 */
.L_x_2897:
[----:B------:R-:W-:Y:S05]  /*1e5f0*/  BSYNC B0 ;  /* 0x0000000000007941 */ /* 0x000fea0003800000 */
.L_x_2895:
[----:B------:R-:W2:Y:S04]  /*1e600*/  LDL.LU R7, [R1+0xc] ;  /* 0x00000c0001077983 */ /* 0x000ea80000300800 */
[----:B------:R-:W3:Y:S01]  /*1e610*/  LDL.LU R6, [R1+0x10] ;  /* 0x0000100001067983 */ /* 0x000ee20000300800 */
[C---:B------:R-:W-:Y:S01]  /*1e620*/  IMAD.SHL.U32 R15, R56.reuse, 0x20, RZ ;  /* 0x00000020380f7824 */ /* 0x040fe200078e00ff */
[----:B------:R-:W-:Y:S02]  /*1e630*/  SHF.L.U64.HI R14, R56, 0x5, R57 ;  /* 0x00000005380e7819 */ /* 0x000fe40000010239 */
[----:B---3--:R-:W-:-:S04]  /*1e640*/  LEA R6, P1, R0, R6, 0x1 ;  /* 0x0000000600067211 */ /* 0x008fc800078208ff */
[----:B------:R-:W-:Y:S01]  /*1e650*/  IADD3 R4, P0, R6, R15, RZ ;  /* 0x0000000f06047210 */ /* 0x000fe20007f1e0ff */
[----:B------:R1:W-:Y:S01]  /*1e660*/  STL [R1+0x10], R6 ;  /* 0x0000100601007387 */ /* 0x0003e20000100800 */
[----:B--2---:R-:W-:Y:S02]  /*1e670*/  LEA.HI.X R7, R0, R7, R3, 0x1, P1 ;  /* 0x0000000700077211 */ /* 0x004fe400008f0c03 */
[----:B------:R-:W-:-:S03]  /*1e680*/  IADD3 R2, P1, R4, R15, RZ ;  /* 0x0000000f04027210 */ /* 0x000fc60007f3e0ff */
[--C-:B------:R-:W-:Y:S01]  /*1e690*/  IMAD.X R5, R7, 0x1, R14.reuse, P0 ;  /* 0x0000000107057824 */ /* 0x100fe200000e060e */
        /* <DEDUP_REMOVED lines=48> */
.L_x_2894:
[----:B------:R-:W-:Y:S05]  /*1e9a0*/  BSYNC B1 ;  /* 0x0000000000017941 */ /* 0x000fea0003800000 */
.L_x_2893:
[----:B------:R-:W-:Y:S01]  /*1e9b0*/  FMNMX.FTZ R0, R36, R16, !PT ;  /* 0x0000001024007209 */ /* 0x000fe20007810000 */
[----:B------:R-:W2:Y:S03]  /*1e9c0*/  LDL.LU R20, [R1+0x4] ;  /* 0x0000040001147983 */ /* 0x000ea60000300800 */
[----:B------:R-:W-:Y:S01]  /*1e9d0*/  FMNMX.FTZ R0, R40, R0, !PT ;  /* 0x0000000028007209 */ /* 0x000fe20007810000 */
[----:B------:R-:W3:Y:S03]  /*1e9e0*/  LDL.LU R21, [R1+0x8] ;  /* 0x0000080001157983 */ /* 0x000ee60000300800 */
[----:B------:R-:W-:Y:S01]  /*1e9f0*/  FMNMX.FTZ R0, R76, R0, !PT ;  /* 0x000000004c007209 */ /* 0x000fe20007810000 */
[----:B------:R-:W-:Y:S03]  /*1ea00*/  LDSM.16.MT88.4 R12, [R220+0xa000] ;  /* 0x00a00000dc0c783b */ /* 0x000fe60000004200 */
[----:B-1----:R-:W-:Y:S01]  /*1ea10*/  FMNMX.FTZ R2, R42, R0, !PT ;  /* 0x000000002a027209 */ /* 0x002fe20007810000 */
[----:B------:R-:W-:Y:S03]  /*1ea20*/  LDSM.16.MT88.4 R24, [R223+0xa000] ;  /* 0x00a00000df18783b */ /* 0x000fe60000004200 */
[----:B------:R-:W-:Y:S01]  /*1ea30*/  FMNMX.FTZ R2, R75, R2, !PT ;  /* 0x000000024b027209 */ /* 0x000fe20007810000 */
[----:B------:R-:W4:Y:S01]  /*1ea40*/  LD.E R0, [R38.64+0xdc] ;  /* 0x0000dc0426007980 */ /* 0x000f22000c101900 */
        /* <DEDUP_REMOVED lines=125> */
[----:B------:R-:W5:Y:S01]  /*1f220*/  SHFL.BFLY PT, R5, R4, 0x2, 0x1f ;  /* 0x0c401f0004057f89 */ /* 0x000f6200000e0000 */
[----:B-1----:R-:W-:-:S05]  /*1f230*/  FMNMX.FTZ R2, R2, R3, !PT ;  /* 0x0000000302027209 */ /* 0x002fca0007810000 */
[----:B------:R-:W1:Y:S01]  /*1f240*/  SHFL.BFLY PT, R3, R2, 0x1, 0x1f ;  /* 0x0c201f0002037f89 */ /* 0x000e6200000e0000 */
[----:B-----5:R-:W-:Y:S02]  /*1f250*/  FMNMX.FTZ R4, R4, R5, !PT ;  /* 0x0000000504047209 */ /* 0x020fe40007810000 */
[----:B--2---:R-:W-:-:S03]  /*1f260*/  MOV R74, R20 ;  /* 0x00000014004a7202 */ /* 0x004fc60000000f00 */
[----:B------:R-:W2:Y:S01]  /*1f270*/  SHFL.BFLY PT, R5, R4, 0x1, 0x1f ;  /* 0x0c201f0004057f89 */ /* 0x000ea200000e0000 */
[----:B-1----:R-:W-:-:S04]  /*1f280*/  FMNMX.FTZ R82, R2, R3, !PT ;  /* 0x0000000302527209 */ /* 0x002fc80007810000 */
[----:B------:R-:W-:Y:S01]  /*1f290*/  FSETP.NEU.FTZ.AND P0, PT, R82, -INF , PT ;  /* 0xff8000005200780b */ /* 0x000fe20003f1d000 */
[----:B----4-:R-:W-:-:S05]  /*1f2a0*/  FMUL.FTZ R3, R0, R82 ;  /* 0x0000005200037220 */ /* 0x010fca0000410000 */
[----:B------:R-:W-:-:S05]  /*1f2b0*/  FSEL R3, R3, RZ, P0 ;  /* 0x000000ff03037208 */ /* 0x000fca0000000000 */
[----:B------:R-:W-:Y:S01]  /*1f2c0*/  FFMA.FTZ R2, R16, R0, -R3 ;  /* 0x0000000010027223 */ /* 0x000fe20000010803 */
[----:B--2---:R-:W-:Y:S02]  /*1f2d0*/  FMNMX.FTZ R81, R4, R5, !PT ;  /* 0x0000000504517209 */ /* 0x004fe40007810000 */
[----:B------:R-:W-:Y:S01]  /*1f2e0*/  FSEL R4, R82, RZ, P0 ;  /* 0x000000ff52047208 */ /* 0x000fe20000000000 */
[----:B------:R1:W-:Y:S01]  /*1f2f0*/  MUFU.EX2 R72, R2 ;  /* 0x0000000200487308 */ /* 0x0003e20000000800 */
[C---:B------:R-:W-:Y:S01]  /*1f300*/  FSETP.NEU.FTZ.AND P1, PT, R81.reuse, -INF , PT ;  /* 0xff8000005100780b */ /* 0x040fe20003f3d000 */
[----:B------:R-:W-:Y:S02]  /*1f310*/  FMUL.FTZ R5, R0, R81 ;  /* 0x0000005100057220 */ /* 0x000fe40000410000 */
[----:B------:R-:W-:Y:S01]  /*1f320*/  FADD.FTZ R4, R36, -R4 ;  /* 0x8000000424047221 */ /* 0x000fe20000010000 */
[----:B------:R-:W-:Y:S02]  /*1f330*/  FSEL R6, R81, RZ, P1 ;  /* 0x000000ff51067208 */ /* 0x000fe40000800000 */
[----:B------:R-:W-:Y:S01]  /*1f340*/  FSEL R5, R5, RZ, P1 ;  /* 0x000000ff05057208 */ /* 0x000fe20000800000 */
[----:B------:R-:W-:-:S06]  /*1f350*/  FMUL.FTZ R4, R0, R4 ;  /* 0x0000000400047220 */ /* 0x000fcc0000410000 */
[----:B------:R-:W2:Y:S01]  /*1f360*/  MUFU.EX2 R4, R4 ;  /* 0x0000000400047308 */ /* 0x000ea20000000800 */
[----:B-1----:R-:W-:-:S07]  /*1f370*/  FFMA.FTZ R2, R40, R0, -R3 ;  /* 0x0000000028027223 */ /* 0x002fce0000010803 */
[----:B------:R1:W4:Y:S01]  /*1f380*/  MUFU.EX2 R73, R2 ;  /* 0x0000000200497308 */ /* 0x0003220000000800 */
[-C--:B--2---:R-:W-:Y:S02]  /*1f390*/  FMUL.FTZ R142, R142, R4.reuse ;  /* 0x000000048e8e7220 */ /* 0x084fe40000410000 */
[-C--:B------:R-:W-:Y:S02]  /*1f3a0*/  FMUL.FTZ R143, R143, R4.reuse ;  /* 0x000000048f8f7220 */ /* 0x080fe40000410000 */
[-C--:B------:R-:W-:Y:S02]  /*1f3b0*/  FMUL.FTZ R146, R146, R4.reuse ;  /* 0x0000000492927220 */ /* 0x080fe40000410000 */
[----:B------:R-:W-:Y:S02]  /*1f3c0*/  FMUL.FTZ R147, R147, R4 ;  /* 0x0000000493937220 */ /* 0x000fe40000410000 */
[----:B-1----:R-:W-:Y:S01]  /*1f3d0*/  FFMA.FTZ R2, R76, R0, -R3 ;  /* 0x000000004c027223 */ /* 0x002fe20000010803 */
[----:B----4-:R-:W-:Y:S01]  /*1f3e0*/  F2FP.BF16.PACK_AB R9, R73, R72 ;  /* 0x000000484909723e */ /* 0x010fe200000010ff */
        /* <DEDUP_REMOVED lines=9> */
[----:B------:R-:W-:Y:S02]  /*1f480*/  FMUL.FTZ R162, R162, R4 ;  /* 0x00000004a2a27220 */ /* 0x000fe40000410000 */
[----:B-1----:R-:W-:Y:S02]  /*1f490*/  FFMA.FTZ R2, R42, R0, -R3 ;  /* 0x000000002a027223 */ /* 0x002fe40000010803 */
[-C--:B------:R-:W-:Y:S02]  /*1f4a0*/  FMUL.FTZ R163, R163, R4.reuse ;  /* 0x00000004a3a37220 */ /* 0x080fe40000410000 */
[----:B------:R1:W2:Y:S01]  /*1f4b0*/  MUFU.EX2 R65, R2 ;  /* 0x0000000200417308 */ /* 0x0002a20000000800 */
[-C--:B------:R-:W-:Y:S02]  /*1f4c0*/  FMUL.FTZ R166, R166, R4.reuse ;  /* 0x00000004a6a67220 */ /* 0x080fe40000410000 */
[----:B------:R-:W-:-:S02]  /*1f4d0*/  FMUL.FTZ R167, R167, R4 ;  /* 0x00000004a7a77220 */ /* 0x000fc40000410000 */
[-CC-:B-1----:R-:W-:Y:S01]  /*1f4e0*/  FFMA.FTZ R2, R17, R0.reuse, -R5.reuse ;  /* 0x0000000011027223 */ /* 0x182fe20000010805 */
[----:B--2---:R-:W-:Y:S01]  /*1f4f0*/  F2FP.BF16.PACK_AB R11, R65, R47 ;  /* 0x0000002f410b723e */ /* 0x004fe200000010ff */
[----:B------:R-:W1:Y:S02]  /*1f500*/  LDSM.16.MT88.4 R16, [R221+0xa000] ;  /* 0x00a00000dd10783b */ /* 0x000e640000004200 */
[----:B------:R2:W-:Y:S02]  /*1f510*/  MUFU.EX2 R76, R2 ;  /* 0x00000002004c7308 */ /* 0x0005e40000000800 */
[----:B--2---:R-:W-:-:S06]  /*1f520*/  FFMA.FTZ R2, R44, R0, -R5 ;  /* 0x000000002c027223 */ /* 0x004fcc0000010805 */
[----:B------:R2:W4:Y:S02]  /*1f530*/  MUFU.EX2 R67, R2 ;  /* 0x0000000200437308 */ /* 0x0005240000000800 */
[----:B--2---:R-:W-:Y:S01]  /*1f540*/  FFMA.FTZ R2, R84, R0, -R5 ;  /* 0x0000000054027223 */ /* 0x004fe20000010805 */
[----:B----4-:R-:W-:-:S05]  /*1f550*/  F2FP.BF16.PACK_AB R8, R67, R76 ;  /* 0x0000004c4308723e */ /* 0x010fca00000010ff */
[----:B------:R2:W-:Y:S02]  /*1f560*/  MUFU.EX2 R232, R2 ;  /* 0x0000000200e87308 */ /* 0x0005e40000000800 */
[----:B--2---:R-:W-:-:S06]  /*1f570*/  FFMA.FTZ R2, R46, R0, -R5 ;  /* 0x000000002e027223 */ /* 0x004fcc0000010805 */
[----:B------:R2:W4:Y:S02]  /*1f580*/  MUFU.EX2 R45, R2 ;  /* 0x00000002002d7308 */ /* 0x0005240000000800 */
[----:B--2---:R-:W-:Y:S01]  /*1f590*/  FADD.FTZ R2, R37, -R6 ;  /* 0x8000000625027221 */ /* 0x004fe20000010000 */
[----:B----4-:R-:W-:-:S03]  /*1f5a0*/  F2FP.BF16.PACK_AB R10, R45, R232 ;  /* 0x000000e82d0a723e */ /* 0x010fc600000010ff */
[----:B------:R-:W-:-:S04]  /*1f5b0*/  FMUL.FTZ R2, R0, R2 ;  /* 0x0000000200027220 */ /* 0x000fc80000410000 */
[----:B------:R2:W4:Y:S02]  /*1f5c0*/  MUFU.EX2 R7, R2 ;  /* 0x0000000200077308 */ /* 0x0005240000000800 */
[----:B--2---:R-:W-:Y:S02]  /*1f5d0*/  FFMA.FTZ R2, R75, R0, -R3 ;  /* 0x000000004b027223 */ /* 0x004fe40000010803 */
[----:B----4-:R-:W-:-:S04]  /*1f5e0*/  FMUL.FTZ R140, R140, R7 ;  /* 0x000000078c8c7220 */ /* 0x010fc80000410000 */
        /* <DEDUP_REMOVED lines=9> */
[-C--:B------:R-:W-:Y:S01]  /*1f680*/  FMUL.FTZ R152, R152, R7.reuse ;  /* 0x0000000798987220 */ /* 0x080fe20000410000 */
[C---:B------:R-:W-:Y:S01]  /*1f690*/  HMMA.16816.F32.BF16 R36, R8.reuse, R24, R144 ;  /* 0x000000180824723c */ /* 0x040fe20000041890 */
[----:B--2---:R-:W-:Y:S01]  /*1f6a0*/  FFMA.FTZ R2, R48, R0, -R3 ;  /* 0x0000000030027223 */ /* 0x004fe20000010803 */
[----:B------:R-:W-:Y:S01]  /*1f6b0*/  MOV R141, R232 ;  /* 0x000000e8008d7202 */ /* 0x000fe20000000f00 */
[----:B------:R-:W-:Y:S01]  /*1f6c0*/  FMUL.FTZ R153, R153, R7 ;  /* 0x0000000799997220 */ /* 0x000fe20000410000 */
[----:B------:R-:W-:Y:S01]  /*1f6d0*/  MOV R142, R47 ;  /* 0x0000002f008e7202 */ /* 0x000fe20000000f00 */
[----:B------:R2:W-:Y:S01]  /*1f6e0*/  MUFU.EX2 R233, R2 ;  /* 0x0000000200e97308 */ /* 0x0005e20000000800 */
[----:B------:R-:W-:Y:S01]  /*1f6f0*/  FMUL.FTZ R156, R156, R7 ;  /* 0x000000079c9c7220 */ /* 0x000fe20000410000 */
[----:B------:R-:W-:Y:S01]  /*1f700*/  MOV R146, R65 ;  /* 0x0000004100927202 */ /* 0x000fe20000000f00 */
[----:B------:R-:W-:Y:S01]  /*1f710*/  HMMA.16816.F32.BF16 R28, R8, R12, R136 ;  /* 0x0000000c081c723c */ /* 0x000fe20000041888 */
[-C--:B------:R-:W-:Y:S01]  /*1f720*/  FMUL.FTZ R157, R157, R7.reuse ;  /* 0x000000079d9d7220 */ /* 0x080fe20000410000 */
[----:B------:R-:W-:Y:S01]  /*1f730*/  LDSM.16.MT88.4 R12, [R222+0xa800] ;  /* 0x00a80000de0c783b */ /* 0x000fe20000004200 */
[----:B------:R-:W-:Y:S01]  /*1f740*/  FMUL.FTZ R160, R160, R7 ;  /* 0x00000007a0a07220 */ /* 0x000fe20000410000 */
[----:B------:R-:W-:Y:S01]  /*1f750*/  MOV R145, R45 ;  /* 0x0000002d00917202 */ /* 0x000fe20000000f00 */
[----:B------:R-:W-:-:S02]  /*1f760*/  FMUL.FTZ R161, R161, R7 ;  /* 0x00000007a1a17220 */ /* 0x000fc40000410000 */
[-C--:B------:R-:W-:Y:S01]  /*1f770*/  FMUL.FTZ R164, R164, R7.reuse ;  /* 0x00000007a4a47220 */ /* 0x080fe20000410000 */
[C---:B-1----:R-:W-:Y:S01]  /*1f780*/  HMMA.16816.F32.BF16 R60, R8.reuse, R16, R152 ;  /* 0x00000010083c723c */ /* 0x042fe20000041898 */
[----:B------:R-:W-:Y:S01]  /*1f790*/  FMUL.FTZ R165, R165, R7 ;  /* 0x00000007a5a57220 */ /* 0x000fe20000410000 */
[----:B------:R-:W-:Y:S02]  /*1f7a0*/  MOV R138, R73 ;  /* 0x00000049008a7202 */ /* 0x000fe40000000f00 */
[----:B------:R-:W-:Y:S01]  /*1f7b0*/  MOV R139, R72 ;  /* 0x00000048008b7202 */ /* 0x000fe20000000f00 */
[-CC-:B--2---:R-:W-:Y:S01]  /*1f7c0*/  FFMA.FTZ R2, R78, R0.reuse, -R3.reuse ;  /* 0x000000004e027223 */ /* 0x184fe20000010803 */
[----:B---3--:R-:W-:Y:S02]  /*1f7d0*/  MOV R78, R21 ;  /* 0x00000015004e7202 */ /* 0x008fe40000000f00 */
[----:B------:R-:W1:Y:S01]  /*1f7e0*/  LDSM.16.MT88.4 R20, [R222+0xa000] ;  /* 0x00a00000de14783b */ /* 0x000e620000004200 */
[----:B------:R2:W3:Y:S01]  /*1f7f0*/  MUFU.EX2 R6, R2 ;  /* 0x0000000200067308 */ /* 0x0004e20000000800 */
[----:B------:R-:W-:Y:S01]  /*1f800*/  HMMA.16816.F32.BF16 R156, R8, R18, R156 ;  /* 0x00000012089c723c */ /* 0x000fe2000004189c */
[----:B------:R-:W-:Y:S01]  /*1f810*/  MOV R137, R67 ;  /* 0x0000004300897202 */ /* 0x000fe20000000f00 */
[----:B------:R-:W-:Y:S01]  /*1f820*/  LDSM.16.MT88.4 R16, [R221+0xa800] ;  /* 0x00a80000dd10783b */ /* 0x000fe20000004200 */
[----:B--2---:R-:W-:Y:S01]  /*1f830*/  FFMA.FTZ R2, R50, R0, -R3 ;  /* 0x0000000032027223 */ /* 0x004fe20000010803 */
[----:B---3--:R-:W-:-:S04]  /*1f840*/  MOV R147, R6 ;  /* 0x0000000600937202 */ /* 0x008fc80000000f00 */
[----:B------:R-:W-:Y:S01]  /*1f850*/  HMMA.16816.F32.BF16 R48, R8, R26, R148 ;  /* 0x0000001a0830723c */ /* 0x000fe20000041894 */
[----:B------:R-:W2:Y:S01]  /*1f860*/  LDSM.16.MT88.4 R24, [R220+0xa800] ;  /* 0x00a80000dc18783b */ /* 0x000ea20000004200 */
[----:B------:R3:W4:Y:S02]  /*1f870*/  MUFU.EX2 R143, R2 ;  /* 0x00000002008f7308 */ /* 0x0007240000000800 */
[----:B---3--:R-:W-:Y:S01]  /*1f880*/  FFMA.FTZ R2, R86, R0, -R5 ;  /* 0x0000000056027223 */ /* 0x008fe20000010805 */
[----:B------:R-:W-:-:S03]  /*1f890*/  MOV R86, R137 ;  /* 0x0000008900567202 */ /* 0x000fc60000000f00 */
[C---:B-1----:R-:W-:Y:S02]  /*1f8a0*/  HMMA.16816.F32.BF16 R160, R8.reuse, R20, R160 ;  /* 0x0000001408a0723c */ /* 0x042fe400000418a0 */
[----:B------:R1:W-:Y:S06]  /*1f8b0*/  MUFU.EX2 R6, R2 ;  /* 0x0000000200067308 */ /* 0x0003ec0000000800 */
[----:B------:R-:W-:Y:S07]  /*1f8c0*/  HMMA.16816.F32.BF16 R20, R8, R22, R164 ;  /* 0x000000160814723c */ /* 0x000fee00000418a4 */
[----:B----4-:R-:W-:Y:S01]  /*1f8d0*/  F2FP.BF16.PACK_AB R11, R143, R147 ;  /* 0x000000938f0b723e */ /* 0x010fe200000010ff */
        /* <DEDUP_REMOVED lines=8> */
[----:B------:R-:W-:Y:S02]  /*1f960*/  MOV R88, R234 ;  /* 0x000000ea00587202 */ /* 0x000fe40000000f00 */
[----:B---3--:R-:W-:-:S03]  /*1f970*/  F2FP.BF16.PACK_AB R10, R136, R140 ;  /* 0x0000008c880a723e */ /* 0x008fc600000010ff */
[----:B------:R1:W-:Y:S01]  /*1f980*/  MUFU.EX2 R251, R2 ;  /* 0x0000000200fb7308 */ /* 0x0003e20000000800 */
[----:B------:R-:W-:-:S07]  /*1f990*/  F2FP.BF16.PACK_AB R9, R233, R88 ;  /* 0x00000058e909723e */ /* 0x000fce00000010ff */
[----:B--2---:R-:W-:Y:S01]  /*1f9a0*/  HMMA.16816.F32.BF16 R28, R8, R24, R28 ;  /* 0x00000018081c723c */ /* 0x004fe2000004181c */
[----:B-1----:R-:W-:-:S07]  /*1f9b0*/  FFMA.FTZ R2, R53, R0, -R3 ;  /* 0x0000000035027223 */ /* 0x002fce0000010803 */
[C---:B------:R-:W-:Y:S01]  /*1f9c0*/  HMMA.16816.F32.BF16 R40, R8.reuse, R26, R40 ;  /* 0x0000001a0828723c */ /* 0x040fe20000041828 */
[----:B------:R-:W1:Y:S01]  /*1f9d0*/  LDSM.16.MT88.4 R24, [R220+0xb000] ;  /* 0x00b00000dc18783b */ /* 0x000e620000004200 */
[----:B------:R2:W3:Y:S06]  /*1f9e0*/  MUFU.EX2 R252, R2 ;  /* 0x0000000200fc7308 */ /* 0x0004ec0000000800 */
[C---:B------:R-:W-:Y:S08]  /*1f9f0*/  HMMA.16816.F32.BF16 R36, R8.reuse, R32, R36 ;  /* 0x000000200824723c */ /* 0x040ff00000041824 */
[----:B------:R-:W-:Y:S01]  /*1fa00*/  HMMA.16816.F32.BF16 R48, R8, R34, R48 ;  /* 0x000000220830723c */ /* 0x000fe20000041830 */
[----:B------:R-:W4:Y:S01]  /*1fa10*/  LDSM.16.MT88.4 R32, [R223+0xb000] ;  /* 0x00b00000df20783b */ /* 0x000f220000004200 */
[----:B--2---:R-:W-:Y:S01]  /*1fa20*/  FFMA.FTZ R2, R89, R0, -R3 ;  /* 0x0000000059027223 */ /* 0x004fe20000010803 */
[----:B------:R-:W-:-:S02]  /*1fa30*/  MOV R89, R6 ;  /* 0x0000000600597202 */ /* 0x000fc40000000f00 */
[----:B------:R-:W-:Y:S01]  /*1fa40*/  MOV R6, R74 ;  /* 0x0000004a00067202 */ /* 0x000fe20000000f00 */
[----:B------:R2:W-:Y:S02]  /*1fa50*/  MUFU.EX2 R250, R2 ;  /* 0x0000000200fa7308 */ /* 0x0005e40000000800 */
[C---:B------:R-:W-:Y:S08]  /*1fa60*/  HMMA.16816.F32.BF16 R60, R8.reuse, R16, R60 ;  /* 0x00000010083c723c */ /* 0x040ff0000004183c */
[----:B------:R-:W-:Y:S01]  /*1fa70*/  HMMA.16816.F32.BF16 R72, R8, R18, R156 ;  /* 0x000000120848723c */ /* 0x000fe2000004189c */
[----:B------:R-:W5:Y:S01]  /*1fa80*/  LDSM.16.MT88.4 R16, [R221+0xb000] ;  /* 0x00b00000dd10783b */ /* 0x000f620000004200 */
[----:B--2---:R-:W-:-:S06]  /*1fa90*/  FFMA.FTZ R2, R117, R0, -R5 ;  /* 0x0000000075027223 */ /* 0x004fcc0000010805 */
[C---:B------:R-:W-:Y:S01]  /*1faa0*/  HMMA.16816.F32.BF16 R160, R8.reuse, R12, R160 ;  /* 0x0000000c08a0723c */ /* 0x040fe200000418a0 */
[----:B------:R2:W-:Y:S07]  /*1fab0*/  MUFU.EX2 R248, R2 ;  /* 0x0000000200f87308 */ /* 0x0005ee0000000800 */
[----:B------:R-:W-:Y:S01]  /*1fac0*/  HMMA.16816.F32.BF16 R20, R8, R14, R20 ;  /* 0x0000000e0814723c */ /* 0x000fe20000041814 */
[----:B------:R-:W1:Y:S06]  /*1fad0*/  LDSM.16.MT88.4 R12, [R222+0xb000] ;  /* 0x00b00000de0c783b */ /* 0x000e6c0000004200 */
[----:B---3--:R-:W-:Y:S01]  /*1fae0*/  F2FP.BF16.PACK_AB R9, R252, R251 ;  /* 0x000000fbfc09723e */ /* 0x008fe200000010ff */
[----:B--2---:R-:W-:-:S04]  /*1faf0*/  FFMA.FTZ R2, R58, R0, -R5 ;  /* 0x000000003a027223 */ /* 0x004fc80000010805 */
[----:B------:R2:W3:Y:S02]  /*1fb00*/  MUFU.EX2 R247, R2 ;  /* 0x0000000200f77308 */ /* 0x0004e40000000800 */
[----:B--2---:R-:W-:Y:S01]  /*1fb10*/  FFMA.FTZ R2, R90, R0, -R5 ;  /* 0x000000005a027223 */ /* 0x004fe20000010805 */
[----:B------:R-:W-:Y:S02]  /*1fb20*/  MOV R90, R233 ;  /* 0x000000e9005a7202 */ /* 0x000fe40000000f00 */
[----:B---3--:R-:W-:-:S03]  /*1fb30*/  F2FP.BF16.PACK_AB R8, R247, R248 ;  /* 0x000000f8f708723e */ /* 0x008fc600000010ff */
        /* <DEDUP_REMOVED lines=14> */
[C---:B----4-:R-:W-:Y:S08]  /*1fc20*/  HMMA.16816.F32.BF16 R36, R8.reuse, R32, R36 ;  /* 0x000000200824723c */ /* 0x050ff00000041824 */
[----:B------:R-:W-:Y:S01]  /*1fc30*/  HMMA.16816.F32.BF16 R48, R8, R34, R48 ;  /* 0x000000220830723c */ /* 0x000fe20000041830 */
[----:B------:R-:W4:Y:S01]  /*1fc40*/  LDSM.16.MT88.4 R32, [R223+0xb800] ;  /* 0x00b80000df20783b */ /* 0x000f220000004200 */
        /* <DEDUP_REMOVED lines=24> */
[C---:B-1----:R-:W-:Y:S01]  /*1fdd0*/  HMMA.16816.F32.BF16 R52, R8.reuse, R24, R28 ;  /* 0x000000180834723c */ /* 0x042fe2000004181c */
[----:B------:R-:W1:Y:S07]  /*1fde0*/  LDSM.16.MT88.4 R28, [R220+0xc000] ;  /* 0x00c00000dc1c783b */ /* 0x000e6e0000004200 */
[----:B------:R-:W-:Y:S01]  /*1fdf0*/  HMMA.16816.F32.BF16 R64, R8, R26, R40 ;  /* 0x0000001a0840723c */ /* 0x000fe20000041828 */
[----:B------:R-:W3:Y:S01]  /*1fe00*/  LDSM.16.MT88.4 R24, [R223+0xc000] ;  /* 0x00c00000df18783b */ /* 0x000ee20000004200 */
[----:B--2---:R-:W-:-:S04]  /*1fe10*/  FFMA.FTZ R2, R70, R0, -R3 ;  /* 0x0000000046027223 */ /* 0x004fc80000010803 */
[----:B------:R2:W1:Y:S02]  /*1fe20*/  MUFU.EX2 R234, R2 ;  /* 0x0000000200ea7308 */ /* 0x0004640000000800 */
[C---:B----4-:R-:W-:Y:S08]  /*1fe30*/  HMMA.16816.F32.BF16 R44, R8.reuse, R32, R36 ;  /* 0x00000020082c723c */ /* 0x050ff00000041824 */
[----:B------:R-:W-:Y:S01]  /*1fe40*/  HMMA.16816.F32.BF16 R40, R8, R34, R48 ;  /* 0x000000220828723c */ /* 0x000fe20000041830 */
[----:B--2---:R-:W-:-:S07]  /*1fe50*/  FFMA.FTZ R2, R98, R0, -R3 ;  /* 0x0000000062027223 */ /* 0x004fce0000010803 */
[C---:B-----5:R-:W-:Y:S01]  /*1fe60*/  HMMA.16816.F32.BF16 R36, R8.reuse, R16, R60 ;  /* 0x000000100824723c */ /* 0x060fe2000004183c */
[----:B------:R2:W-:Y:S07]  /*1fe70*/  MUFU.EX2 R232, R2 ;  /* 0x0000000200e87308 */ /* 0x0005ee0000000800 */
[C---:B------:R-:W-:Y:S01]  /*1fe80*/  HMMA.16816.F32.BF16 R72, R8.reuse, R18, R72 ;  /* 0x000000120848723c */ /* 0x040fe20000041848 */
[----:B------:R-:W4:Y:S07]  /*1fe90*/  LDSM.16.MT88.4 R16, [R221+0xc000] ;  /* 0x00c00000dd10783b */ /* 0x000f2e0000004200 */
[----:B------:R-:W-:Y:S01]  /*1fea0*/  HMMA.16816.F32.BF16 R32, R8, R12, R160 ;  /* 0x0000000c0820723c */ /* 0x000fe200000418a0 */
[----:B--2---:R-:W-:-:S04]  /*1feb0*/  FFMA.FTZ R2, R124, R0, -R5 ;  /* 0x000000007c027223 */ /* 0x004fc80000010805 */
[----:B------:R2:W-:Y:S03]  /*1fec0*/  MUFU.EX2 R167, R2 ;  /* 0x0000000200a77308 */ /* 0x0005e60000000800 */
[----:B------:R-:W-:Y:S01]  /*1fed0*/  HMMA.16816.F32.BF16 R20, R8, R14, R20 ;  /* 0x0000000e0814723c */ /* 0x000fe20000041814 */
[----:B------:R-:W5:Y:S01]  /*1fee0*/  LDSM.16.MT88.4 R12, [R222+0xc000] ;  /* 0x00c00000de0c783b */ /* 0x000f620000004200 */
[----:B------:R-:W-:Y:S02]  /*1fef0*/  MOV R160, R147 ;  /* 0x0000009300a07202 */ /* 0x000fe40000000f00 */
[----:B------:R-:W-:Y:S02]  /*1ff00*/  MOV R162, R143 ;  /* 0x0000008f00a27202 */ /* 0x000fe40000000f00 */
[----:B------:R-:W-:Y:S02]  /*1ff10*/  MOV R161, R140 ;  /* 0x0000008c00a17202 */ /* 0x000fe40000000f00 */
[----:B-1----:R-:W-:-:S02]  /*1ff20*/  F2FP.BF16.PACK_AB R9, R234, R233 ;  /* 0x000000e9ea09723e */ /* 0x002fc400000010ff */
[----:B------:R-:W-:Y:S01]  /*1ff30*/  MOV R163, R136 ;  /* 0x0000008800a37202 */ /* 0x000fe20000000f00 */
[----:B--2---:R-:W-:-:S04]  /*1ff40*/  FFMA.FTZ R2, R71, R0, -R5 ;  /* 0x0000000047027223 */ /* 0x004fc80000010805 */
[----:B------:R1:W2:Y:S02]  /*1ff50*/  MUFU.EX2 R166, R2 ;  /* 0x0000000200a67308 */ /* 0x0002a40000000800 */
[----:B-1----:R-:W-:Y:S01]  /*1ff60*/  FFMA.FTZ R2, R125, R0, -R5 ;  /* 0x000000007d027223 */ /* 0x002fe20000010805 */
[----:B--2---:R-:W-:-:S05]  /*1ff70*/  F2FP.BF16.PACK_AB R8, R166, R167 ;  /* 0x000000a7a608723e */ /* 0x004fca00000010ff */
        /* <DEDUP_REMOVED lines=9> */
[----:B--2---:R-:W-:-:S05]  /*20010*/  F2FP.BF16.PACK_AB R11, R159, R232 ;  /* 0x000000e89f0b723e */ /* 0x004fca00000010ff */
[----:B------:R1:W-:Y:S02]  /*20020*/  MUFU.EX2 R157, R2 ;  /* 0x00000002009d7308 */ /* 0x0003e40000000800 */
[C---:B------:R-:W-:Y:S08]  /*20030*/  HMMA.16816.F32.BF16 R48, R8.reuse, R28, R52 ;  /* 0x0000001c0830723c */ /* 0x040ff00000041834 */
[----:B---3--:R-:W-:Y:S01]  /*20040*/  HMMA.16816.F32.BF16 R44, R8, R24, R44 ;  /* 0x00000018082c723c */ /* 0x008fe2000004182c */
[----:B-1----:R-:W-:Y:S01]  /*20050*/  FFMA.FTZ R2, R80, R0, -R3 ;  /* 0x0000000050027223 */ /* 0x002fe20000010803 */
[----:B------:R-:W-:-:S03]  /*20060*/  MOV R80, R141 ;  /* 0x0000008d00507202 */ /* 0x000fc60000000f00 */
[----:B------:R1:W2:Y:S03]  /*20070*/  MUFU.EX2 R158, R2 ;  /* 0x00000002009e7308 */ /* 0x0002a60000000800 */
[C---:B------:R-:W-:Y:S01]  /*20080*/  HMMA.16816.F32.BF16 R52, R8.reuse, R26, R40 ;  /* 0x0000001a0834723c */ /* 0x040fe20000041828 */
[----:B------:R-:W3:Y:S07]  /*20090*/  LDSM.16.MT88.4 R24, [R223+0xc800] ;  /* 0x00c80000df18783b */ /* 0x000eee0000004200 */
[----:B----4-:R-:W-:Y:S01]  /*200a0*/  HMMA.16816.F32.BF16 R36, R8, R16, R36 ;  /* 0x000000100824723c */ /* 0x010fe20000041824 */
[----:B-1----:R-:W-:-:S07]  /*200b0*/  FFMA.FTZ R2, R127, R0, -R3 ;  /* 0x000000007f027223 */ /* 0x002fce0000010803 */
[C---:B------:R-:W-:Y:S01]  /*200c0*/  HMMA.16816.F32.BF16 R72, R8.reuse, R18, R72 ;  /* 0x000000120848723c */ /* 0x040fe20000041848 */
[----:B------:R-:W1:Y:S01]  /*200d0*/  LDSM.16.MT88.4 R16, [R221+0xc800] ;  /* 0x00c80000dd10783b */ /* 0x000e620000004200 */
[----:B------:R4:W-:Y:S06]  /*200e0*/  MUFU.EX2 R156, R2 ;  /* 0x00000002009c7308 */ /* 0x0009ec0000000800 */
[C---:B-----5:R-:W-:Y:S08]  /*200f0*/  HMMA.16816.F32.BF16 R32, R8.reuse, R12, R32 ;  /* 0x0000000c0820723c */ /* 0x060ff00000041820 */
[----:B------:R-:W-:Y:S01]  /*20100*/  HMMA.16816.F32.BF16 R20, R8, R14, R20 ;  /* 0x0000000e0814723c */ /* 0x000fe20000041814 */
[----:B------:R-:W5:Y:S01]  /*20110*/  LDSM.16.MT88.4 R12, [R222+0xc800] ;  /* 0x00c80000de0c783b */ /* 0x000f620000004200 */
[----:B----4-:R-:W-:-:S04]  /*20120*/  FFMA.FTZ R2, R129, R0, -R5 ;  /* 0x0000000081027223 */ /* 0x010fc80000010805 */
[----:B------:R4:W-:Y:S02]  /*20130*/  MUFU.EX2 R155, R2 ;  /* 0x00000002009b7308 */ /* 0x0009e40000000800 */
[----:B------:R-:W-:Y:S01]  /*20140*/  HMMA.16816.F32.BF16 R64, R8, R30, R64 ;  /* 0x0000001e0840723c */ /* 0x000fe20000041840 */
[----:B------:R-:W1:Y:S06]  /*20150*/  LDSM.16.MT88.4 R28, [R220+0xc800] ;  /* 0x00c80000dc1c783b */ /* 0x000e6c0000004200 */
[----:B--2---:R-:W-:Y:S01]  /*20160*/  F2FP.BF16.PACK_AB R9, R158, R157 ;  /* 0x0000009d9e09723e */ /* 0x004fe200000010ff */
[----:B----4-:R-:W-:Y:S01]  /*20170*/  FFMA.FTZ R2, R83, R0, -R5 ;  /* 0x0000000053027223 */ /* 0x010fe20000010805 */
[----:B------:R-:W-:-:S03]  /*20180*/  MOV R83, R142 ;  /* 0x0000008e00537202 */ /* 0x000fc60000000f00 */
[----:B------:R2:W4:Y:S02]  /*20190*/  MUFU.EX2 R59, R2 ;  /* 0x00000002003b7308 */ /* 0x0005240000000800 */
[----:B--2---:R-:W-:Y:S01]  /*201a0*/  FFMA.FTZ R2, R130, R0, -R5 ;  /* 0x0000000082027223 */ /* 0x004fe20000010805 */
[----:B----4-:R-:W-:-:S05]  /*201b0*/  F2FP.BF16.PACK_AB R8, R59, R155 ;  /* 0x0000009b3b08723e */ /* 0x010fca00000010ff */
[----:B------:R2:W-:Y:S02]  /*201c0*/  MUFU.EX2 R154, R2 ;  /* 0x00000002009a7308 */ /* 0x0005e40000000800 */
[----:B--2---:R-:W-:Y:S01]  /*201d0*/  FFMA.FTZ R2, R85, R0, -R5 ;  /* 0x0000000055027223 */ /* 0x004fe20000010805 */
[----:B------:R-:W-:-:S05]  /*201e0*/  MOV R85, R138 ;  /* 0x0000008a00557202 */ /* 0x000fca0000000f00 */
[----:B------:R2:W4:Y:S02]  /*201f0*/  MUFU.EX2 R153, R2 ;  /* 0x0000000200997308 */ /* 0x0005240000000800 */
[----:B--2---:R-:W-:Y:S01]  /*20200*/  FFMA.FTZ R2, R87, R0, -R3 ;  /* 0x0000000057027223 */ /* 0x004fe20000010803 */
[----:B------:R-:W-:Y:S02]  /*20210*/  MOV R87, R139 ;  /* 0x0000008b00577202 */ /* 0x000fe40000000f00 */
[----:B----4-:R-:W-:-:S03]  /*20220*/  F2FP.BF16.PACK_AB R10, R153, R154 ;  /* 0x0000009a990a723e */ /* 0x010fc600000010ff */
[----:B------:R2:W4:Y:S01]  /*20230*/  MUFU.EX2 R58, R2 ;  /* 0x00000002003a7308 */ /* 0x0005220000000800 */
[----:B------:R-:W-:Y:S02]  /*20240*/  FFMA.FTZ R6, R6, R4, R87 ;  /* 0x0000000406067223 */ /* 0x000fe40000010057 */
[-C--:B------:R-:W-:Y:S02]  /*20250*/  FFMA.FTZ R4, R190, R0.reuse, -R5 ;  /* 0x00000000be047223 */ /* 0x080fe40000010805 */
[----:B--2---:R-:W-:Y:S01]  /*20260*/  FFMA.FTZ R2, R131, R0, -R3 ;  /* 0x0000000083027223 */ /* 0x004fe20000010803 */
[----:B----4-:R-:W-:-:S03]  /*20270*/  F2FP.BF16.PACK_AB R11, R58, R156 ;  /* 0x0000009c3a0b723e */ /* 0x010fc600000010ff */
[----:B------:R2:W-:Y:S04]  /*20280*/  MUFU.EX2 R152, R2 ;  /* 0x0000000200987308 */ /* 0x0005e80000000800 */
        /* <DEDUP_REMOVED lines=21> */
[----:B--2---:R-:W-:-:S04]  /*203e0*/  FFMA.FTZ R2, R93, R0, -R5 ;  /* 0x000000005d027223 */ /* 0x004fc80000010805 */
[----:B------:R2:W4:Y:S02]  /*203f0*/  MUFU.EX2 R147, R2 ;  /* 0x0000000200937308 */ /* 0x0005240000000800 */
[----:B--2---:R-:W-:Y:S01]  /*20400*/  FFMA.FTZ R2, R170, R0, -R5 ;  /* 0x00000000aa027223 */ /* 0x004fe20000010805 */
[----:B----4-:R-:W-:Y:S02]  /*20410*/  F2FP.BF16.PACK_AB R8, R147, R149 ;  /* 0x000000959308723e */ /* 0x010fe400000010ff */
[----:B------:R-:W-:-:S03]  /*20420*/  MOV R170, R80 ;  /* 0x0000005000aa7202 */ /* 0x000fc60000000f00 */
[----:B------:R2:W-:Y:S01]  /*20430*/  MUFU.EX2 R146, R2 ;  /* 0x0000000200927308 */ /* 0x0005e20000000800 */
[----:B------:R-:W-:Y:S01]  /*20440*/  MOV R80, R90 ;  /* 0x0000005a00507202 */ /* 0x000fe20000000f00 */
        /* <DEDUP_REMOVED lines=55> */
[----:B--2---:R-:W-:Y:S01]  /*207c0*/  FFMA.FTZ R2, R174, R0, -R5 ;  /* 0x00000000ae027223 */ /* 0x004fe20000010805 */
[----:B------:R-:W-:-:S02]  /*207d0*/  MOV R174, R83 ;  /* 0x0000005300ae7202 */ /* 0x000fc40000000f00 */
[----:B------:R-:W-:Y:S01]  /*207e0*/  MOV R83, R89 ;  /* 0x0000005900537202 */ /* 0x000fe20000000f00 */
        /* <DEDUP_REMOVED lines=17> */
[----:B------:R2:W-:Y:S01]  /*20900*/  MUFU.EX2 R124, R2 ;  /* 0x00000002007c7308 */ /* 0x0005e20000000800 */
[----:B------:R-:W-:Y:S01]  /*20910*/  MOV R85, R77 ;  /* 0x0000004d00557202 */ /* 0x000fe20000000f00 */
[----:B------:R-:W-:Y:S01]  /*20920*/  HMMA.16816.F32.BF16 R40, R8, R32, R40 ;  /* 0x000000200828723c */ /* 0x000fe20000041828 */
[----:B------:R-:W-:-:S07]  /*20930*/  FADD.FTZ R6, R175, R6 ;  /* 0x00000006af067221 */ /* 0x000fce0000010000 */
        /* <DEDUP_REMOVED lines=36> */
[----:B------:R-:W-:Y:S01]  /*20b80*/  HMMA.16816.F32.BF16 R44, R8, R38, R52 ;  /* 0x00000026082c723c */ /* 0x000fe20000041834 */
[----:B------:R-:W3:Y:S04]  /*20b90*/  LDSM.16.MT88.4 R36, [R223+0xf000] ;  /* 0x00f00000df24783b */ /* 0x000ee80000004200 */
[----:B------:R-:W-:Y:S01]  /*20ba0*/  LDSM.16.MT88.4 R52, [R221+0xf800] ;  /* 0x00f80000dd34783b */ /* 0x000fe20000004200 */
[----:B--2---:R-:W-:-:S02]  /*20bb0*/  FFMA.FTZ R2, R182, R0, -R3 ;  /* 0x00000000b6027223 */ /* 0x004fc40000010803 */
[C---:B-1----:R-:W-:Y:S02]  /*20bc0*/  HMMA.16816.F32.BF16 R60, R8.reuse, R16, R48 ;  /* 0x00000010083c723c */ /* 0x042fe40000041830 */
[----:B------:R1:W-:Y:S06]  /*20bd0*/  MUFU.EX2 R118, R2 ;  /* 0x0000000200767308 */ /* 0x0003ec0000000800 */
[C---:B----4-:R-:W-:Y:S01]  /*20be0*/  HMMA.16816.F32.BF16 R48, R8.reuse, R12, R24 ;  /* 0x0000000c0830723c */ /* 0x050fe20000041818 */
[----:B------:R-:W-:Y:S07]  /*20bf0*/  LDSM.16.MT88.4 R24, [R220+0xf800] ;  /* 0x00f80000dc18783b */ /* 0x000fee0000004200 */
[----:B------:R-:W-:Y:S01]  /*20c00*/  HMMA.16816.F32.BF16 R20, R8, R14, R20 ;  /* 0x0000000e0814723c */ /* 0x000fe20000041814 */
[----:B------:R-:W2:Y:S01]  /*20c10*/  LDSM.16.MT88.4 R12, [R222+0xf000] ;  /* 0x00f00000de0c783b */ /* 0x000ea20000004200 */
[----:B-1----:R-:W-:-:S04]  /*20c20*/  FFMA.FTZ R2, R185, R0, -R5 ;  /* 0x00000000b9027223 */ /* 0x002fc80000010805 */
[----:B------:R1:W-:Y:S02]  /*20c30*/  MUFU.EX2 R110, R2 ;  /* 0x00000002006e7308 */ /* 0x0003e40000000800 */
[----:B------:R-:W-:Y:S01]  /*20c40*/  HMMA.16816.F32.BF16 R72, R8, R18, R72 ;  /* 0x000000120848723c */ /* 0x000fe20000041848 */
[----:B------:R-:W4:Y:S06]  /*20c50*/  LDSM.16.MT88.4 R16, [R221+0xf000] ;  /* 0x00f00000dd10783b */ /* 0x000f2c0000004200 */
        /* <DEDUP_REMOVED lines=14> */
[C---:B---3--:R-:W-:Y:S08]  /*20d40*/  HMMA.16816.F32.BF16 R28, R8.reuse, R32, R28 ;  /* 0x00000020081c723c */ /* 0x048ff0000004181c */
[----:B------:R-:W-:Y:S01]  /*20d50*/  HMMA.16816.F32.BF16 R32, R8, R34, R64 ;  /* 0x000000220820723c */ /* 0x000fe20000041840 */
[----:B-1----:R-:W-:-:S04]  /*20d60*/  FFMA.FTZ R2, R116, R0, -R3 ;  /* 0x0000000074027223 */ /* 0x002fc80000010803 */
[----:B------:R1:W3:Y:S03]  /*20d70*/  MUFU.EX2 R106, R2 ;  /* 0x00000002006a7308 */ /* 0x0002e60000000800 */
[C---:B------:R-:W-:Y:S08]  /*20d80*/  HMMA.16816.F32.BF16 R40, R8.reuse, R36, R40 ;  /* 0x000000240828723c */ /* 0x040ff00000041828 */
[----:B------:R-:W-:Y:S01]  /*20d90*/  HMMA.16816.F32.BF16 R44, R8, R38, R44 ;  /* 0x00000026082c723c */ /* 0x000fe2000004182c */
[----:B------:R-:W5:Y:S01]  /*20da0*/  LDSM.16.MT88.4 R36, [R223+0xf800] ;  /* 0x00f80000df24783b */ /* 0x000f620000004200 */
[----:B-1----:R-:W-:-:S06]  /*20db0*/  FFMA.FTZ R2, R188, R0, -R3 ;  /* 0x00000000bc027223 */ /* 0x002fcc0000010803 */
[C---:B--2---:R-:W-:Y:S01]  /*20dc0*/  HMMA.16816.F32.BF16 R64, R8.reuse, R12, R48 ;  /* 0x0000000c0840723c */ /* 0x044fe20000041830 */
[----:B------:R1:W-:Y:S07]  /*20dd0*/  MUFU.EX2 R105, R2 ;  /* 0x0000000200697308 */ /* 0x0003ee0000000800 */
[C---:B------:R-:W-:Y:S01]  /*20de0*/  HMMA.16816.F32.BF16 R48, R8.reuse, R14, R20 ;  /* 0x0000000e0830723c */ /* 0x040fe20000041814 */
[----:B------:R-:W2:Y:S07]  /*20df0*/  LDSM.16.MT88.4 R12, [R222+0xf800] ;  /* 0x00f80000de0c783b */ /* 0x000eae0000004200 */
[----:B----4-:R-:W-:Y:S01]  /*20e00*/  HMMA.16816.F32.BF16 R60, R8, R16, R60 ;  /* 0x00000010083c723c */ /* 0x010fe2000004183c */
[----:B-1----:R-:W-:-:S04]  /*20e10*/  FFMA.FTZ R2, R191, R0, -R5 ;  /* 0x00000000bf027223 */ /* 0x002fc80000010805 */
[----:B------:R1:W-:Y:S03]  /*20e20*/  MUFU.EX2 R103, R2 ;  /* 0x0000000200677308 */ /* 0x0003e60000000800 */
[----:B------:R-:W-:Y:S01]  /*20e30*/  HMMA.16816.F32.BF16 R72, R8, R18, R72 ;  /* 0x000000120848723c */ /* 0x000fe20000041848 */
[----:B------:R-:W4:Y:S06]  /*20e40*/  LDSM.16.MT88.4 R16, [R220+0x10000] ;  /* 0x01000000dc10783b */ /* 0x000f2c0000004200 */
        /* <DEDUP_REMOVED lines=14> */
[C---:B------:R-:W-:Y:S08]  /*20f30*/  HMMA.16816.F32.BF16 R68, R8.reuse, R24, R28 ;  /* 0x000000180844723c */ /* 0x040ff0000004181c */
[----:B------:R-:W-:Y:S01]  /*20f40*/  HMMA.16816.F32.BF16 R20, R8, R26, R32 ;  /* 0x0000001a0814723c */ /* 0x000fe20000041820 */
[----:B------:R-:W-:Y:S01]  /*20f50*/  LDSM.16.MT88.4 R24, [R223+0x10000] ;  /* 0x01000000df18783b */ /* 0x000fe20000004200 */
[----:B-1----:R-:W-:-:S04]  /*20f60*/  FFMA.FTZ R2, R178, R0, -R3 ;  /* 0x00000000b2027223 */ /* 0x002fc80000010803 */
[----:B------:R1:W3:Y:S02]  /*20f70*/  MUFU.EX2 R98, R2 ;  /* 0x0000000200627308 */ /* 0x0002e40000000800 */
        /* <DEDUP_REMOVED lines=12> */
[----:B---3--:R-:W-:Y:S01]  /*21040*/  F2FP.BF16.PACK_AB R9, R98, R97 ;  /* 0x000000616209723e */ /* 0x008fe200000010ff */
        /* <DEDUP_REMOVED lines=13> */
[C---:B----4-:R-:W-:Y:S08]  /*21120*/  HMMA.16816.F32.BF16 R68, R8.reuse, R16, R68 ;  /* 0x000000100844723c */ /* 0x050ff00000041844 */
[----:B------:R-:W-:Y:S01]  /*21130*/  HMMA.16816.F32.BF16 R60, R8, R18, R20 ;  /* 0x00000012083c723c */ /* 0x000fe20000041814 */
[----:B------:R-:W2:Y:S01]  /*21140*/  LDSM.16.MT88.4 R16, [R222+0x10000] ;  /* 0x01000000de10783b */ /* 0x000ea20000004200 */
[----:B-1----:R-:W-:-:S03]  /*21150*/  FFMA.FTZ R2, R189, R0, -R3 ;  /* 0x00000000bd027223 */ /* 0x002fc60000010803 */
[----:B------:R-:W1:Y:S01]  /*21160*/  LDSM.16.MT88.4 R20, [R223+0x10800] ;  /* 0x01080000df14783b */ /* 0x000e620000004200 */
[----:B------:R3:W-:Y:S02]  /*21170*/  MUFU.EX2 R90, R2 ;  /* 0x00000002005a7308 */ /* 0x0007e40000000800 */
[C---:B-----5:R-:W-:Y:S08]  /*21180*/  HMMA.16816.F32.BF16 R64, R8.reuse, R38, R52 ;  /* 0x000000260840723c */ /* 0x060ff00000041834 */
[----:B------:R-:W-:Y:S01]  /*21190*/  HMMA.16816.F32.BF16 R72, R8, R36, R40 ;  /* 0x000000240848723c */ /* 0x000fe20000041828 */
[----:B---3--:R-:W-:-:S04]  /*211a0*/  FFMA.FTZ R2, R204, R0, -R3 ;  /* 0x00000000cc027223 */ /* 0x008fc80000010803 */
[----:B------:R3:W-:Y:S03]  /*211b0*/  MUFU.EX2 R88, R2 ;  /* 0x0000000200587308 */ /* 0x0007e60000000800 */
[----:B--2---:R-:W-:Y:S01]  /*211c0*/  HMMA.16816.F32.BF16 R52, R8, R16, R44 ;  /* 0x000000100834723c */ /* 0x004fe2000004182c */
[----:B---3--:R-:W-:-:S04]  /*211d0*/  FFMA.FTZ R2, R206, R0, -R5 ;  /* 0x00000000ce027223 */ /* 0x008fc80000010805 */
[----:B------:R2:W-:Y:S02]  /*211e0*/  MUFU.EX2 R87, R2 ;  /* 0x0000000200577308 */ /* 0x0005e40000000800 */
[----:B--2---:R-:W-:Y:S02]  /*211f0*/  FFMA.FTZ R2, R78, R7, R76 ;  /* 0x000000074e027223 */ /* 0x004fe4000001004c */
[C---:B------:R-:W-:Y:S02]  /*21200*/  HMMA.16816.F32.BF16 R76, R8.reuse, R24, R28 ;  /* 0x00000018084c723c */ /* 0x040fe4000004181c */
[----:B------:R-:W-:Y:S02]  /*21210*/  FADD.FTZ R2, R86, R2 ;  /* 0x0000000256027221 */ /* 0x000fe40000010000 */
[----:B------:R2:W3:Y:S04]  /*21220*/  MUFU.EX2 R86, R4 ;  /* 0x0000000400567308 */ /* 0x0004e80000000800 */
[C---:B------:R-:W-:Y:S08]  /*21230*/  HMMA.16816.F32.BF16 R28, R8.reuse, R26, R32 ;  /* 0x0000001a081c723c */ /* 0x040ff00000041820 */
[----:B------:R-:W-:Y:S01]  /*21240*/  HMMA.16816.F32.BF16 R24, R8, R18, R48 ;  /* 0x000000120818723c */ /* 0x000fe20000041830 */
[----:B------:R-:W4:Y:S01]  /*21250*/  LDSM.16.MT88.4 R16, [R221+0x10800] ;  /* 0x01080000dd10783b */ /* 0x000f220000004200 */
[----:B--2---:R-:W-:-:S02]  /*21260*/  FADD.FTZ R4, R174, R6 ;  /* 0x00000006ae047221 */ /* 0x004fc40000010000 */
[----:B------:R-:W-:-:S03]  /*21270*/  FADD.FTZ R6, R170, R2 ;  /* 0x00000002aa067221 */ /* 0x000fc60000010000 */
[----:B---3--:R-:W-:Y:S01]  /*21280*/  F2FP.BF16.PACK_AB R8, R86, R87 ;  /* 0x000000575608723e */ /* 0x008fe200000010ff */
[----:B------:R-:W-:Y:S01]  /*21290*/  FFMA.FTZ R2, R208, R0, -R5 ;  /* 0x00000000d0027223 */ /* 0x000fe20000010805 */
[----:B------:R-:W-:Y:S01]  /*212a0*/  F2FP.BF16.PACK_AB R9, R90, R89 ;  /* 0x000000595a09723e */ /* 0x000fe200000010ff */
[----:B------:R-:W-:Y:S02]  /*212b0*/  FADD.FTZ R4, R169, R4 ;  /* 0x00000004a9047221 */ /* 0x000fe40000010000 */
[----:B------:R-:W-:Y:S02]  /*212c0*/  FADD.FTZ R6, R85, R6 ;  /* 0x0000000655067221 */ /* 0x000fe40000010000 */
[----:B------:R2:W-:Y:S02]  /*212d0*/  MUFU.EX2 R85, R2 ;  /* 0x0000000200557308 */ /* 0x0005e40000000800 */
[----:B--2---:R-:W-:Y:S02]  /*212e0*/  FADD.FTZ R2, R168, R4 ;  /* 0x00000004a8027221 */ /* 0x004fe40000010000 */
[----:B------:R-:W-:-:S02]  /*212f0*/  FADD.FTZ R4, R83, R6 ;  /* 0x0000000653047221 */ /* 0x000fc40000010000 */
[----:B------:R-:W-:Y:S02]  /*21300*/  FADD.FTZ R2, R80, R2 ;  /* 0x0000000250027221 */ /* 0x000fe40000010000 */
[----:B------:R-:W-:Y:S02]  /*21310*/  FADD.FTZ R4, R84, R4 ;  /* 0x0000000454047221 */ /* 0x000fe40000010000 */
[----:B------:R-:W-:Y:S02]  /*21320*/  FADD.FTZ R2, R160, R2 ;  /* 0x00000002a0027221 */ /* 0x000fe40000010000 */
[----:B------:R-:W-:Y:S02]  /*21330*/  FADD.FTZ R4, R161, R4 ;  /* 0x00000004a1047221 */ /* 0x000fe40000010000 */
[----:B------:R-:W-:Y:S02]  /*21340*/  FADD.FTZ R2, R162, R2 ;  /* 0x00000002a2027221 */ /* 0x000fe40000010000 */
[----:B------:R-:W-:-:S02]  /*21350*/  FFMA.FTZ R6, R196, R0, -R5 ;  /* 0x00000000c4067223 */ /* 0x000fc40000010805 */
[----:B------:R-:W-:Y:S02]  /*21360*/  FADD.FTZ R4, R163, R4 ;  /* 0x00000004a3047221 */ /* 0x000fe40000010000 */
[----:B------:R-:W-:Y:S01]  /*21370*/  FADD.FTZ R2, R251, R2 ;  /* 0x00000002fb027221 */ /* 0x000fe20000010000 */
[----:B------:R2:W3:Y:S01]  /*21380*/  MUFU.EX2 R84, R6 ;  /* 0x0000000600547308 */ /* 0x0004e20000000800 */
[----:B------:R-:W-:Y:S02]  /*21390*/  FADD.FTZ R4, R248, R4 ;  /* 0x00000004f8047221 */ /* 0x000fe40000010000 */
[----:B------:R-:W-:Y:S02]  /*213a0*/  FADD.FTZ R2, R252, R2 ;  /* 0x00000002fc027221 */ /* 0x000fe40000010000 */
[----:B------:R-:W-:-:S04]  /*213b0*/  FADD.FTZ R4, R247, R4 ;  /* 0x00000004f7047221 */ /* 0x000fc80000010000 */
[----:B------:R-:W-:-:S04]  /*213c0*/  FADD.FTZ R4, R246, R4 ;  /* 0x00000004f6047221 */ /* 0x000fc80000010000 */
[----:B------:R-:W-:Y:S02]  /*213d0*/  FADD.FTZ R4, R249, R4 ;  /* 0x00000004f9047221 */ /* 0x000fe40000010000 */
[----:B--2---:R-:W-:Y:S01]  /*213e0*/  FFMA.FTZ R6, R197, R0, -R3 ;  /* 0x00000000c5067223 */ /* 0x004fe20000010803 */
[----:B---3--:R-:W-:Y:S01]  /*213f0*/  F2FP.BF16.PACK_AB R10, R84, R85 ;  /* 0x00000055540a723e */ /* 0x008fe200000010ff */
[----:B------:R-:W-:Y:S02]  /*21400*/  FADD.FTZ R4, R239, R4 ;  /* 0x00000004ef047221 */ /* 0x000fe40000010000 */
[----:B------:R2:W3:Y:S02]  /*21410*/  MUFU.EX2 R83, R6 ;  /* 0x0000000600537308 */ /* 0x0004e40000000800 */
[----:B------:R-:W-:-:S04]  /*21420*/  FADD.FTZ R4, R238, R4 ;  /* 0x00000004ee047221 */ /* 0x000fc80000010000 */
[----:B------:R-:W-:-:S04]  /*21430*/  FADD.FTZ R4, R237, R4 ;  /* 0x00000004ed047221 */ /* 0x000fc80000010000 */
[----:B------:R-:W-:-:S04]  /*21440*/  FADD.FTZ R4, R236, R4 ;  /* 0x00000004ec047221 */ /* 0x000fc80000010000 */
[----:B------:R-:W-:Y:S02]  /*21450*/  FADD.FTZ R4, R167, R4 ;  /* 0x00000004a7047221 */ /* 0x000fe40000010000 */
[----:B--2---:R-:W-:Y:S01]  /*21460*/  FADD.FTZ R6, R250, R2 ;  /* 0x00000002fa067221 */ /* 0x004fe20000010000 */
        /* <DEDUP_REMOVED lines=11> */
[----:B--2---:R-:W-:Y:S02]  /*21520*/  FADD.FTZ R2, R243, R6 ;  /* 0x00000006f3027221 */ /* 0x004fe40000010000 */
[----:B------:R-:W-:Y:S01]  /*21530*/  FADD.FTZ R4, R154, R4 ;  /* 0x000000049a047221 */ /* 0x000fe20000010000 */
[----:B-1----:R-:W-:Y:S01]  /*21540*/  HMMA.16816.F32.BF16 R36, R8, R22, R28 ;  /* 0x000000160824723c */ /* 0x002fe2000004181c */
[----:B------:R-:W-:-:S02]  /*21550*/  FADD.FTZ R2, R241, R2 ;  /* 0x00000002f1027221 */ /* 0x000fc40000010000 */
[----:B------:R-:W-:Y:S02]  /*21560*/  FADD.FTZ R4, R153, R4 ;  /* 0x0000000499047221 */ /* 0x000fe40000010000 */
[----:B------:R-:W-:Y:S02]  /*21570*/  FADD.FTZ R2, R242, R2 ;  /* 0x00000002f2027221 */ /* 0x000fe40000010000 */
[----:B------:R-:W-:Y:S01]  /*21580*/  FADD.FTZ R4, R149, R4 ;  /* 0x0000000495047221 */ /* 0x000fe20000010000 */
[----:B----4-:R-:W-:Y:S01]  /*21590*/  HMMA.16816.F32.BF16 R28, R8, R16, R72 ;  /* 0x00000010081c723c */ /* 0x010fe20000041848 */
[----:B------:R-:W-:Y:S02]  /*215a0*/  FADD.FTZ R2, R240, R2 ;  /* 0x00000002f0027221 */ /* 0x000fe40000010000 */
[----:B------:R-:W-:Y:S02]  /*215b0*/  FFMA.FTZ R6, R200, R0, -R3 ;  /* 0x00000000c8067223 */ /* 0x000fe40000010803 */
[----:B------:R-:W-:-:S02]  /*215c0*/  FADD.FTZ R2, R235, R2 ;  /* 0x00000002eb027221 */ /* 0x000fc40000010000 */
[----:B------:R-:W-:Y:S01]  /*215d0*/  FADD.FTZ R4, R147, R4 ;  /* 0x0000000493047221 */ /* 0x000fe20000010000 */
[----:B------:R1:W2:Y:S01]  /*215e0*/  MUFU.EX2 R68, R6 ;  /* 0x0000000600447308 */ /* 0x0002a20000000800 */
[----:B------:R-:W-:Y:S01]  /*215f0*/  FADD.FTZ R2, R233, R2 ;  /* 0x00000002e9027221 */ /* 0x000fe20000010000 */
[C---:B------:R-:W-:Y:S01]  /*21600*/  HMMA.16816.F32.BF16 R64, R8.reuse, R18, R64 ;  /* 0x000000120840723c */ /* 0x040fe20000041840 */
[----:B------:R-:W-:Y:S01]  /*21610*/  FADD.FTZ R4, R146, R4 ;  /* 0x0000000492047221 */ /* 0x000fe20000010000 */
[----:B------:R-:W4:Y:S01]  /*21620*/  LDSM.16.MT88.4 R16, [R223+0x11000] ;  /* 0x01100000df10783b */ /* 0x000f220000004200 */
[----:B------:R-:W-:Y:S02]  /*21630*/  FADD.FTZ R2, R234, R2 ;  /* 0x00000002ea027221 */ /* 0x000fe40000010000 */
[----:B------:R-:W-:Y:S02]  /*21640*/  FADD.FTZ R4, R148, R4 ;  /* 0x0000000494047221 */ /* 0x000fe40000010000 */
[----:B------:R-:W-:Y:S01]  /*21650*/  FADD.FTZ R2, R232, R2 ;  /* 0x00000002e8027221 */ /* 0x000fe20000010000 */
[----:B------:R-:W-:Y:S01]  /*21660*/  HMMA.16816.F32.BF16 R44, R8, R20, R76 ;  /* 0x00000014082c723c */ /* 0x000fe2000004184c */
[----:B------:R-:W-:Y:S01]  /*21670*/  FADD.FTZ R4, R141, R4 ;  /* 0x000000048d047221 */ /* 0x000fe20000010000 */
[----:B------:R-:W5:Y:S01]  /*21680*/  LDSM.16.MT88.4 R20, [R220+0x11000] ;  /* 0x01100000dc14783b */ /* 0x000f620000004200 */
[----:B------:R-:W-:-:S02]  /*21690*/  FADD.FTZ R2, R159, R2 ;  /* 0x000000029f027221 */ /* 0x000fc40000010000 */
[----:B------:R-:W-:Y:S02]  /*216a0*/  FADD.FTZ R4, R140, R4 ;  /* 0x000000048c047221 */ /* 0x000fe40000010000 */
[----:B------:R-:W-:Y:S01]  /*216b0*/  FADD.FTZ R2, R157, R2 ;  /* 0x000000029d027221 */ /* 0x000fe20000010000 */
[C---:B---3--:R-:W-:Y:S01]  /*216c0*/  HMMA.16816.F32.BF16 R52, R8.reuse, R12, R52 ;  /* 0x0000000c0834723c */ /* 0x048fe20000041834 */
[----:B-1----:R-:W-:Y:S02]  /*216d0*/  FFMA.FTZ R6, R211, R0, -R3 ;  /* 0x00000000d3067223 */ /* 0x002fe40000010803 */
[----:B------:R-:W-:Y:S02]  /*216e0*/  FADD.FTZ R2, R158, R2 ;  /* 0x000000029e027221 */ /* 0x000fe40000010000 */
[----:B------:R1:W-:Y:S01]  /*216f0*/  MUFU.EX2 R63, R6 ;  /* 0x00000006003f7308 */ /* 0x0003e20000000800 */
[----:B------:R-:W-:Y:S02]  /*21700*/  FADD.FTZ R4, R139, R4 ;  /* 0x000000048b047221 */ /* 0x000fe40000010000 */
[----:B------:R-:W-:Y:S01]  /*21710*/  FADD.FTZ R2, R156, R2 ;  /* 0x000000029c027221 */ /* 0x000fe20000010000 */
[----:B------:R-:W-:Y:S01]  /*21720*/  HMMA.16816.F32.BF16 R24, R8, R14, R24 ;  /* 0x0000000e0818723c */ /* 0x000fe20000041818 */
[----:B------:R-:W-:Y:S01]  /*21730*/  FADD.FTZ R4, R138, R4 ;  /* 0x000000048a047221 */ /* 0x000fe20000010000 */
[----:B------:R-:W3:Y:S01]  /*21740*/  LDSM.16.MT88.4 R12, [R221+0x11000] ;  /* 0x01100000dd0c783b */ /* 0x000ee20000004200 */
[----:B------:R-:W-:-:S02]  /*21750*/  FADD.FTZ R2, R58, R2 ;  /* 0x000000023a027221 */ /* 0x000fc40000010000 */
[----:B------:R-:W-:Y:S01]  /*21760*/  FADD.FTZ R4, R131, R4 ;  /* 0x0000000483047221 */ /* 0x000fe20000010000 */
[----:B------:R-:W-:Y:S01]  /*21770*/  LDSM.16.MT88.4 R156, [R221+0x11800] ;  /* 0x01180000dd9c783b */ /* 0x000fe20000004200 */
[----:B------:R-:W-:Y:S01]  /*21780*/  FADD.FTZ R2, R152, R2 ;  /* 0x0000000298027221 */ /* 0x000fe20000010000 */
[----:B--2---:R-:W-:Y:S01]  /*21790*/  F2FP.BF16.PACK_AB R9, R68, R80 ;  /* 0x000000504409723e */ /* 0x004fe200000010ff */
[----:B------:R-:W-:Y:S02]  /*217a0*/  FADD.FTZ R4, R130, R4 ;  /* 0x0000000482047221 */ /* 0x000fe40000010000 */
[----:B------:R-:W-:Y:S02]  /*217b0*/  FADD.FTZ R2, R151, R2 ;  /* 0x0000000297027221 */ /* 0x000fe40000010000 */
[----:B-1----:R-:W-:Y:S02]  /*217c0*/  FFMA.FTZ R6, R213, R0, -R5 ;  /* 0x00000000d5067223 */ /* 0x002fe40000010805 */
[----:B------:R-:W-:-:S02]  /*217d0*/  FADD.FTZ R2, R150, R2 ;  /* 0x0000000296027221 */ /* 0x000fc40000010000 */
[----:B------:R1:W-:Y:S01]  /*217e0*/  MUFU.EX2 R62, R6 ;  /* 0x00000006003e7308 */ /* 0x0003e20000000800 */
        /* <DEDUP_REMOVED lines=9> */
[----:B-1----:R-:W-:Y:S01]  /*21880*/  FFMA.FTZ R6, R203, R0, -R5 ;  /* 0x00000000cb067223 */ /* 0x002fe20000010805 */
[----:B------:R-:W-:Y:S01]  /*21890*/  LDSM.16.MT88.4 R140, [R220+0x11800] ;  /* 0x01180000dc8c783b */ /* 0x000fe20000004200 */
[----:B------:R-:W-:Y:S02]  /*218a0*/  FADD.FTZ R2, R137, R2 ;  /* 0x0000000289027221 */ /* 0x000fe40000010000 */
[----:B------:R-:W1:Y:S01]  /*218b0*/  MUFU.EX2 R60, R6 ;  /* 0x00000006003c7308 */ /* 0x000e620000000800 */
[----:B------:R-:W-:Y:S02]  /*218c0*/  FADD.FTZ R4, R121, R4 ;  /* 0x0000000479047221 */ /* 0x000fe40000010000 */
[----:B------:R-:W-:-:S02]  /*218d0*/  FADD.FTZ R2, R133, R2 ;  /* 0x0000000285027221 */ /* 0x000fc40000010000 */
[----:B------:R-:W-:Y:S02]  /*218e0*/  FADD.FTZ R4, R120, R4 ;  /* 0x0000000478047221 */ /* 0x000fe40000010000 */
[----:B------:R-:W-:-:S04]  /*218f0*/  FADD.FTZ R2, R136, R2 ;  /* 0x0000000288027221 */ /* 0x000fc80000010000 */
[----:B------:R-:W-:-:S04]  /*21900*/  FADD.FTZ R2, R132, R2 ;  /* 0x0000000284027221 */ /* 0x000fc80000010000 */
[----:B------:R-:W-:Y:S01]  /*21910*/  FADD.FTZ R2, R127, R2 ;  /* 0x000000027f027221 */ /* 0x000fe20000010000 */
[----:B-1----:R-:W-:Y:S01]  /*21920*/  F2FP.BF16.PACK_AB R8, R60, R62 ;  /* 0x0000003e3c08723e */ /* 0x002fe200000010ff */
[----:B------:R-:W-:Y:S02]  /*21930*/  FFMA.FTZ R6, R216, R0, -R5 ;  /* 0x00000000d8067223 */ /* 0x000fe40000010805 */
[----:B------:R-:W-:Y:S02]  /*21940*/  FADD.FTZ R2, R124, R2 ;  /* 0x000000027c027221 */ /* 0x000fe40000010000 */
[----:B------:R1:W-:Y:S02]  /*21950*/  MUFU.EX2 R61, R6 ;  /* 0x00000006003d7308 */ /* 0x0003e40000000800 */
[----:B------:R-:W-:-:S04]  /*21960*/  FADD.FTZ R2, R126, R2 ;  /* 0x000000027e027221 */ /* 0x000fc80000010000 */
[----:B------:R-:W-:-:S04]  /*21970*/  FADD.FTZ R2, R125, R2 ;  /* 0x000000027d027221 */ /* 0x000fc80000010000 */
[----:B------:R-:W-:-:S04]  /*21980*/  FADD.FTZ R2, R119, R2 ;  /* 0x0000000277027221 */ /* 0x000fc80000010000 */
[----:B------:R-:W-:Y:S02]  /*21990*/  FADD.FTZ R2, R115, R2 ;  /* 0x0000000273027221 */ /* 0x000fe40000010000 */
[----:B-1----:R-:W-:-:S04]  /*219a0*/  FFMA.FTZ R6, R205, R0, -R5 ;  /* 0x00000000cd067223 */ /* 0x002fc80000010805 */
        /* <DEDUP_REMOVED lines=8> */
[----:B-----5:R-:W-:Y:S01]  /*21a30*/  HMMA.16816.F32.BF16 R40, R8, R20, R40 ;  /* 0x000000140828723c */ /* 0x020fe20000041828 */
[----:B-1----:R-:W-:-:S04]  /*21a40*/  FFMA.FTZ R6, R209, R0, -R3 ;  /* 0x00000000d1067223 */ /* 0x002fc80000010803 */
[----:B------:R1:W2:Y:S03]  /*21a50*/  MUFU.EX2 R50, R6 ;  /* 0x0000000600327308 */ /* 0x0002a60000000800 */
[C---:B------:R-:W-:Y:S01]  /*21a60*/  HMMA.16816.F32.BF16 R32, R8.reuse, R22, R32 ;  /* 0x000000160820723c */ /* 0x040fe20000041820 */
[----:B------:R-:W4:Y:S07]  /*21a70*/  LDSM.16.MT88.4 R20, [R222+0x11000] ;  /* 0x01100000de14783b */ /* 0x000f2e0000004200 */
[----:B------:R-:W-:Y:S01]  /*21a80*/  HMMA.16816.F32.BF16 R44, R8, R16, R44 ;  /* 0x00000010082c723c */ /* 0x000fe2000004182c */
[----:B-1----:R-:W-:-:S07]  /*21a90*/  FFMA.FTZ R6, R218, R0, -R3 ;  /* 0x00000000da067223 */ /* 0x002fce0000010803 */
[C---:B---3--:R-:W-:Y:S01]  /*21aa0*/  HMMA.16816.F32.BF16 R28, R8.reuse, R12, R28 ;  /* 0x0000000c081c723c */ /* 0x048fe2000004181c */
[-C--:B------:R-:W-:Y:S01]  /*21ab0*/  FFMA.FTZ R3, R215, R0.reuse, -R3 ;  /* 0x00000000d7037223 */ /* 0x080fe20000010803 */
[----:B--2---:R-:W-:Y:S01]  /*21ac0*/  F2FP.BF16.PACK_AB R165, R50, R51 ;  /* 0x0000003332a5723e */ /* 0x004fe200000010ff */
[----:B------:R1:W-:Y:S05]  /*21ad0*/  MUFU.EX2 R49, R6 ;  /* 0x0000000600317308 */ /* 0x0003ea0000000800 */
[----:B------:R-:W-:Y:S03]  /*21ae0*/  HMMA.16816.F32.BF16 R12, R8, R14, R64 ;  /* 0x0000000e080c723c */ /* 0x000fe60000041840 */
[----:B------:R-:W2:Y:S01]  /*21af0*/  MUFU.EX2 R3, R3 ;  /* 0x0000000300037308 */ /* 0x000ea20000000800 */
[----:B-1----:R-:W-:-:S07]  /*21b00*/  FFMA.FTZ R6, R219, R0, -R5 ;  /* 0x00000000db067223 */ /* 0x002fce0000010805 */
[----:B------:R1:W-:Y:S01]  /*21b10*/  MUFU.EX2 R48, R6 ;  /* 0x0000000600307308 */ /* 0x0003e20000000800 */
[----:B----4-:R-:W-:Y:S01]  /*21b20*/  HMMA.16816.F32.BF16 R160, R8, R20, R52 ;  /* 0x0000001408a0723c */ /* 0x010fe20000041834 */
[----:B--2---:R-:W-:-:S07]  /*21b30*/  F2FP.BF16.PACK_AB R167, R3, R49 ;  /* 0x0000003103a7723e */ /* 0x004fce00000010ff */
[----:B------:R-:W-:Y:S01]  /*21b40*/  HMMA.16816.F32.BF16 R8, R8, R22, R24 ;  /* 0x000000160808723c */ /* 0x000fe20000041818 */
[----:B-1----:R-:W-:-:S04]  /*21b50*/  FFMA.FTZ R6, R212, R0, -R5 ;  /* 0x00000000d4067223 */ /* 0x002fc80000010805 */
[----:B------:R1:W2:Y:S02]  /*21b60*/  MUFU.EX2 R18, R6 ;  /* 0x0000000600127308 */ /* 0x0002a40000000800 */
[--C-:B-1----:R-:W-:Y:S01]  /*21b70*/  FFMA.FTZ R6, R230, R0, -R5.reuse ;  /* 0x00000000e6067223 */ /* 0x102fe20000010805 */
[----:B--2---:R-:W-:Y:S01]  /*21b80*/  F2FP.BF16.PACK_AB R164, R18, R48 ;  /* 0x0000003012a4723e */ /* 0x004fe200000010ff */
[----:B------:R-:W-:Y:S02]  /*21b90*/  FFMA.FTZ R5, R214, R0, -R5 ;  /* 0x00000000d6057223 */ /* 0x000fe40000010805 */
[----:B------:R-:W-:Y:S02]  /*21ba0*/  FADD.FTZ R0, R110, R4 ;  /* 0x000000046e007221 */ /* 0x000fe40000010000 */
[----:B------:R-:W-:Y:S01]  /*21bb0*/  MUFU.EX2 R17, R6 ;  /* 0x0000000600117308 */ /* 0x000fe20000000800 */
[----:B------:R-:W-:Y:S02]  /*21bc0*/  FADD.FTZ R4, R117, R2 ;  /* 0x0000000275047221 */ /* 0x000fe40000010000 */
[----:B------:R-:W-:-:S02]  /*21bd0*/  FADD.FTZ R2, R111, R0 ;  /* 0x000000006f027221 */ /* 0x000fc40000010000 */
[----:B------:R-:W-:Y:S02]  /*21be0*/  FADD.FTZ R0, R118, R4 ;  /* 0x0000000476007221 */ /* 0x000fe40000010000 */
[----:B------:R-:W-:Y:S01]  /*21bf0*/  FADD.FTZ R2, R109, R2 ;  /* 0x000000026d027221 */ /* 0x000fe20000010000 */
[----:B------:R1:W2:Y:S01]  /*21c00*/  MUFU.EX2 R16, R5 ;  /* 0x0000000500107308 */ /* 0x0002a20000000800 */
        /* <DEDUP_REMOVED lines=8> */
[----:B-1----:R-:W1:Y:S01]  /*21c90*/  LDSM.16.MT88.4 R4, [R222+0x11800] ;  /* 0x01180000de04783b */ /* 0x002e620000004200 */
[----:B------:R-:W-:Y:S01]  /*21ca0*/  FADD.FTZ R0, R99, R0 ;  /* 0x0000000063007221 */ /* 0x000fe20000010000 */
[----:B--2---:R-:W-:Y:S01]  /*21cb0*/  F2FP.BF16.PACK_AB R166, R16, R17 ;  /* 0x0000001110a6723e */ /* 0x004fe200000010ff */
        /* <DEDUP_REMOVED lines=32> */
[----:B------:R-:W-:Y:S01]  /*21ec0*/  FADD.FTZ R0, R51, R0 ;  /* 0x0000000033007221 */ /* 0x000fe20000010000 */
[----:B------:R-:W-:Y:S01]  /*21ed0*/  MOV R37, R81 ;  /* 0x0000005100257202 */ /* 0x000fe20000000f00 */
        /* <DEDUP_REMOVED lines=8> */
[----:B------:R-:W-:-:S03]  /*21f60*/  FADD.FTZ R0, R16, R2 ;  /* 0x0000000210007221 */ /* 0x000fc60000010000 */
[----:B------:R1:W-:Y:S04]  /*21f70*/  STL [R1+0x4], R3 ;  /* 0x0000040301007387 */ /* 0x0003e80000100800 */
[----:B------:R1:W-:Y:S04]  /*21f80*/  STL [R1+0x8], R0 ;  /* 0x0000080001007387 */ /* 0x0003e80000100800 */
.L_x_2889:
[----:B-1----:R-:W2:Y:S02]  /*21f90*/  LDL R0, [R1] ;  /* 0x0000000001007983 */ /* 0x002ea40000100800 */
[----:B--2---:R-:W-:-:S13]  /*21fa0*/  ISETP.GE.AND P0, PT, R0, 0x1, PT ;  /* 0x000000010000780c */ /* 0x004fda0003f06270 */
[----:B------:R-:W-:Y:S05]  /*21fb0*/  @!P0 BRA `(.L_x_2898) ;  /* 0x0000649000008947 */ /* 0x000fea0003800000 */
[C---:B------:R-:W-:Y:S01]  /*21fc0*/  SHF.L.U64.HI R235, R194.reuse, 0x5, R195 ;  /* 0x00000005c2eb7819 */ /* 0x040fe200000102c3 */
[----:B------:R-:W-:Y:S01]  /*21fd0*/  IMAD.SHL.U32 R234, R194, 0x20, RZ ;  /* 0x00000020c2ea7824 */ /* 0x000fe200078e00ff */
[C---:B------:R-:W-:Y:S01]  /*21fe0*/  SHF.L.U64.HI R233, R56.reuse, 0x5, R57 ;  /* 0x0000000538e97819 */ /* 0x040fe20000010239 */
[----:B------:R-:W-:Y:S01]  /*21ff0*/  IMAD.SHL.U32 R232, R56, 0x20, RZ ;  /* 0x0000002038e87824 */ /* 0x000fe200078e00ff */
[----:B------:R-:W-:Y:S01]  /*22000*/  MOV R132, R36 ;  /* 0x0000002400847202 */ /* 0x000fe20000000f00 */
[----:B------:R-:W-:Y:S02]  /*22010*/  IMAD.MOV.U32 R133, RZ, RZ, R37 ;  /* 0x000000ffff857224 */ /* 0x000fe400078e0025 */
.L_x_2907:
[----:B-1----:R1:W5:Y:S01]  /*22020*/  LDL R236, [R1] ;  /* 0x0000000001ec7983 */ /* 0x0023620000100800 */
[----:B------:R-:W-:Y:S01]  /*22030*/  ISETP.NE.U32.AND P1, PT, R244, RZ, PT ;  /* 0x000000fff400720c */ /* 0x000fe20003f25070 */
[----:B------:R-:W-:Y:S04]  /*22040*/  DEPBAR.LE SB0, 0x0 ;  /* 0x000080000000791a */ /* 0x000fe80000000000 */
[----:B------:R-:W-:Y:S01]  /*22050*/  WARPSYNC 0xffffffff ;  /* 0xffffffff00007948 */ /* 0x000fe20003800000 */
[----:B------:R-:W-:Y:S01]  /*22060*/  BAR.SYNC.DEFER_BLOCKING 0x0 ;  /* 0x0000000000007b1d */ /* 0x000fe20000010000 */
[----:B------:R-:W-:Y:S01]  /*22070*/  ISETP.NE.AND.EX P1, PT, R245, RZ, PT, P1 ;  /* 0x000000fff500720c */ /* 0x000fe20003f25310 */
[----:B------:R-:W-:Y:S05]  /*22080*/  IMAD.MOV.U32 R2, RZ, RZ, c[0x0][0x40] ;  /* 0x00001000ff027624 */ /* 0x000fea00078e00ff */
[----:B------:R-:W-:Y:S05]  /*22090*/  IADD3 R2, P0, R2, 0x160, RZ ;  /* 0x0000016002027810 */ /* 0x000fea0007f1e0ff */
[----:B------:R-:W-:Y:S01]  /*220a0*/  IMAD.X R3, RZ, RZ, c[0x0][0x44], P0 ;  /* 0x00001100ff037624 */ /* 0x000fe200000e06ff */
[----:B------:R-:W-:Y:S01]  /*220b0*/  BSSY B0, `(.L_x_2899) ;  /* 0x0000046000007945 */ /* 0x000fe20003800000 */
[----:B------:R-:W-:-:S05]  /*220c0*/  @!P1 BRA `(.L_x_2900) ;  /* 0x0000040000009947 */ /* 0x000fca0003800000 */
[----:B-----5:R-:W-:Y:S01]  /*220d0*/  IMAD.SHL.U32 R11, R236, 0x100, RZ ;  /* 0x00000100ec0b7824 */ /* 0x020fe200078e00ff */
[----:B------:R-:W-:Y:S02]  /*220e0*/  ULDC.64 UR4, c[0x0][0x118] ;  /* 0x0000460000047ab9 */ /* 0x000fe40000000a00 */
[----:B------:R-:W2:Y:S02]  /*220f0*/  LD.E R4, [R2.64+0x170] ;  /* 0x0001700402047980 */ /* 0x000ea4000c101900 */
        /* <DEDUP_REMOVED lines=45> */
[----:B------:R-:W-:Y:S02]  /*223d0*/  IMAD R4, R4, R0, -0x100 ;  /* 0xffffff0004047424 */ /* 0x000fe400078e0200 */
[----:B---3--:R3:W4:Y:S03]  /*223e0*/  LD.E R11, [R8.64] ;  /* 0x00000004080b7980 */ /* 0x008726000c101900 */
[----:B------:R-:W-:Y:S01]  /*223f0*/  SHF.R.S32.HI R10, RZ, 0x1f, R4 ;  /* 0x0000001fff0a7819 */ /* 0x000fe20000011404 */
[----:B---3--:R-:W3:Y:S01]  /*22400*/  LD.E.64 R8, [R2.64+0x28] ;  /* 0x0000280402087980 */ /* 0x008ee2000c101b00 */
[-C--:B--2---:R-:W-:Y:S02]  /*22410*/  IMAD R0, R7, R4.reuse, RZ ;  /* 0x0000000407007224 */ /* 0x084fe400078e02ff */
[C---:B------:R-:W-:Y:S04]  /*22420*/  IMAD.WIDE.U32 R4, R6.reuse, R4, RZ ;  /* 0x0000000406047225 */ /* 0x040fe800078e00ff */
[----:B------:R-:W-:Y:S04]  /*22430*/  IMAD R6, R6, R10, R0 ;  /* 0x0000000a06067224 */ /* 0x000fe800078e0200 */
[----:B------:R-:W-:Y:S02]  /*22440*/  IMAD.IADD R5, R5, 0x1, R6 ;  /* 0x0000000105057824 */ /* 0x000fe400078e0206 */
[----:B----4-:R-:W-:Y:S05]  /*22450*/  IMAD.IADD R11, R12, 0x1, -R11 ;  /* 0x000000010c0b7824 */ /* 0x010fea00078e0a0b */
[----:B------:R-:W-:Y:S01]  /*22460*/  SHF.R.S32.HI R6, RZ, 0x1f, R11 ;  /* 0x0000001fff067819 */ /* 0x000fe2000001140b */
[----:B---3--:R-:W-:Y:S02]  /*22470*/  IMAD R0, R9, R11, RZ ;  /* 0x0000000b09007224 */ /* 0x008fe400078e02ff */
[----:B------:R-:W-:Y:S04]  /*22480*/  IMAD.WIDE.U32 R4, R11, R8, R4 ;  /* 0x000000080b047225 */ /* 0x000fe800078e0004 */
[----:B------:R-:W-:Y:S04]  /*22490*/  IMAD R0, R8, R6, R0 ;  /* 0x0000000608007224 */ /* 0x000fe800078e0200 */
[----:B------:R-:W-:Y:S02]  /*224a0*/  IMAD.IADD R5, R5, 0x1, R0 ;  /* 0x0000000105057824 */ /* 0x000fe400078e0200 */
[----:B------:R-:W-:Y:S01]  /*224b0*/  IMAD.MOV.U32 R0, RZ, RZ, R4 ;  /* 0x000000ffff007224 */ /* 0x000fe200078e0004 */
[----:B------:R-:W-:-:S05]  /*224c0*/  BRA `(.L_x_2901) ;  /* 0x0000004000007947 */ /* 0x000fca0003800000 */
.L_x_2900:
[----:B------:R-:W-:Y:S02]  /*224d0*/  ULDC.64 UR4, c[0x0][0x118] ;  /* 0x0000460000047ab9 */ /* 0x000fe40000000a00 */
[----:B------:R-:W2:Y:S02]  /*224e0*/  LD.E R0, [R2.64+0x40] ;  /* 0x0000400402007980 */ /* 0x000ea4000c101900 */
[----:B--2---:R-:W-:Y:S04]  /*224f0*/  LEA R0, -R0, RZ, 0x8 ;  /* 0x000000ff00007211 */ /* 0x004fe800078e41ff */
[----:B------:R-:W-:Y:S02]  /*22500*/  SHF.R.S32.HI R5, RZ, 0x1f, R0 ;  /* 0x0000001fff057819 */ /* 0x000fe40000011400 */
.L_x_2901:
[----:B------:R-:W-:Y:S05]  /*22510*/  BSYNC B0 ;  /* 0x0000000000007941 */ /* 0x000fea0003800000 */
.L_x_2899:
[----:B------:R-:W2:Y:S01]  /*22520*/  LDL.LU R15, [R1+0x14] ;  /* 0x00001400010f7983 */ /* 0x000ea20000300800 */
[----:B------:R-:W-:Y:S01]  /*22530*/  ULDC.64 UR4, c[0x0][0x118] ;  /* 0x0000460000047ab9 */ /* 0x000fe20000000a00 */
[----:B------:R-:W-:Y:S01]  /*22540*/  IADD3.X R3, RZ, c[0x0][0x44], RZ, P0, !PT ;  /* 0x00001100ff037a10 */ /* 0x000fe200007fe4ff */
[----:B------:R-:W-:Y:S01]  /*22550*/  BSSY B1, `(.L_x_2902) ;  /* 0x0000299000017945 */ /* 0x000fe20003800000 */
[----:B------:R-:W3:Y:S01]  /*22560*/  LDL.LU R14, [R1+0x18] ;  /* 0x00001800010e7983 */ /* 0x000ee20000300800 */
[----:B------:R-:W-:Y:S02]  /*22570*/  LEA R172, R228, R225, 0x1 ;  /* 0x000000e1e4ac7211 */ /* 0x000fe400078e08ff */
[C---:B---3--:R-:W-:Y:S04]  /*22580*/  LEA R14, P1, R0.reuse, R14, 0x1 ;  /* 0x0000000e000e7211 */ /* 0x048fe800078208ff */
[----:B--2---:R-:W-:Y:S01]  /*22590*/  LEA.HI.X R15, R0, R15, R5, 0x1, P1 ;  /* 0x0000000f000f7211 */ /* 0x004fe200008f0c05 */
[----:B------:R2:W-:Y:S01]  /*225a0*/  STL [R1+0x18], R14 ;  /* 0x0000180e01007387 */ /* 0x0005e20000100800 */
[----:B------:R-:W-:Y:S02]  /*225b0*/  IADD3 R10, P1, R14, R234, RZ ;  /* 0x000000ea0e0a7210 */ /* 0x000fe40007f3e0ff */
[----:B------:R-:W-:Y:S01]  /*225c0*/  IADD3 R0, R134, R226, RZ ;  /* 0x000000e286007210 */ /* 0x000fe20007ffe0ff */
[----:B------:R-:W-:Y:S01]  /*225d0*/  @!PT LDS RZ, [RZ] ;  /* 0x00000000fffff984 */ /* 0x000fe20000000800 */
[----:B------:R-:W-:Y:S01]  /*225e0*/  @!PT LDS RZ, [RZ] ;  /* 0x00000000fffff984 */ /* 0x000fe20000000800 */
[----:B------:R-:W-:Y:S01]  /*225f0*/  @!PT LDS RZ, [RZ] ;  /* 0x00000000fffff984 */ /* 0x000fe20000000800 */
[----:B------:R2:W-:Y:S01]  /*22600*/  LDGSTS.E.BYPASS.LTC128B.128 [R231+0xa000], [R14.64] ;  /* 0x0a0000000ee77fae */ /* 0x0005e2000b901d44 */
[-C--:B------:R-:W-:Y:S02]  /*22610*/  IADD3.X R11, R15, R235.reuse, RZ, P1, !PT ;  /* 0x000000eb0f0b7210 */ /* 0x080fe40000ffe4ff */
[-C--:B------:R-:W-:Y:S04]  /*22620*/  IADD3 R8, P1, R10, R234.reuse, RZ ;  /* 0x000000ea0a087210 */ /* 0x080fe80007f3e0ff */
[-C--:B------:R-:W-:Y:S01]  /*22630*/  IADD3.X R9, R11, R235.reuse, RZ, P1, !PT ;  /* 0x000000eb0b097210 */ /* 0x080fe20000ffe4ff */
[----:B------:R3:W-:Y:S01]  /*22640*/  LDGSTS.E.BYPASS.LTC128B.128 [R231+0xa800], [R10.64] ;  /* 0x0a8000000ae77fae */ /* 0x0007e2000b901d44 */
[-C--:B------:R-:W-:Y:S04]  /*22650*/  IADD3 R6, P1, R8, R234.reuse, RZ ;  /* 0x000000ea08067210 */ /* 0x080fe80007f3e0ff */
[-C--:B------:R-:W-:Y:S02]  /*22660*/  IADD3.X R7, R9, R235.reuse, RZ, P1, !PT ;  /* 0x000000eb09077210 */ /* 0x080fe40000ffe4ff */
[-C--:B------:R-:W-:Y:S01]  /*22670*/  IADD3 R4, P1, R6, R234.reuse, RZ ;  /* 0x000000ea06047210 */ /* 0x080fe20007f3e0ff */
[----:B------:R4:W-:Y:S03]  /*22680*/  LDGSTS.E.BYPASS.LTC128B.128 [R231+0xb000], [R8.64] ;  /* 0x0b00000008e77fae */ /* 0x0009e6000b901d44 */
[-C--:B------:R-:W-:Y:S02]  /*22690*/  IADD3.X R5, R7, R235.reuse, RZ, P1, !PT ;  /* 0x000000eb07057210 */ /* 0x080fe40000ffe4ff */
[-C--:B------:R-:W-:Y:S03]  /*226a0*/  IADD3 R12, P1, R4, R234.reuse, RZ ;  /* 0x000000ea040c7210 */ /* 0x080fe60007f3e0ff */
        /* <DEDUP_REMOVED lines=10> */
[-C--:B--2---:R-:W-:Y:S03]  /*22750*/  IADD3 R14, P1, R16, R234.reuse, RZ ;  /* 0x000000ea100e7210 */ /* 0x084fe60007f3e0ff */
[----:B------:R2:W-:Y:S04]  /*22760*/  STL [R1+0x14], R15 ;  /* 0x0000140f01007387 */ /* 0x0005e80000100800 */
[----:B------:R3:W-:Y:S08]  /*22770*/  LDGSTS.E.BYPASS.LTC128B.128 [R231+0xd000], [R20.64] ;  /* 0x0d00000014e77fae */ /* 0x0007f0000b901d44 */
[----:B------:R3:W-:Y:S08]  /*22780*/  LDGSTS.E.BYPASS.LTC128B.128 [R231+0xd800], [R18.64] ;  /* 0x0d80000012e77fae */ /* 0x0007f0000b901d44 */
[----:B------:R4:W-:Y:S01]  /*22790*/  LDGSTS.E.BYPASS.LTC128B.128 [R231+0xe000], [R16.64] ;  /* 0x0e00000010e77fae */ /* 0x0009e2000b901d44 */
[-C--:B--2---:R-:W-:Y:S02]  /*227a0*/  IADD3.X R15, R17, R235.reuse, RZ, P1, !PT ;  /* 0x000000eb110f7210 */ /* 0x084fe40000ffe4ff */
[-C--:B-1----:R-:W-:Y:S05]  /*227b0*/  IADD3 R4, P1, R14, R234.reuse, RZ ;  /* 0x000000ea0e047210 */ /* 0x082fea0007f3e0ff */
[----:B------:R1:W-:Y:S01]  /*227c0*/  LDGSTS.E.BYPASS.LTC128B.128 [R231+0xe800], [R14.64] ;  /* 0x0e8000000ee77fae */ /* 0x0003e2000b901d44 */
[-C--:B------:R-:W-:Y:S02]  /*227d0*/  IADD3.X R5, R15, R235.reuse, RZ, P1, !PT ;  /* 0x000000eb0f057210 */ /* 0x080fe40000ffe4ff */
[-C--:B------:R-:W-:Y:S04]  /*227e0*/  IADD3 R6, P1, R4, R234.reuse, RZ ;  /* 0x000000ea04067210 */ /* 0x080fe80007f3e0ff */
[-C--:B------:R-:W-:Y:S01]  /*227f0*/  IADD3.X R7, R5, R235.reuse, RZ, P1, !PT ;  /* 0x000000eb05077210 */ /* 0x080fe20000ffe4ff */
[----:B------:R2:W-:Y:S01]  /*22800*/  LDGSTS.E.BYPASS.LTC128B.128 [R231+0xf000], [R4.64] ;  /* 0x0f00000004e77fae */ /* 0x0005e2000b901d44 */
[-C--:B---3--:R-:W-:Y:S04]  /*22810*/  IADD3 R10, P1, R6, R234.reuse, RZ ;  /* 0x000000ea060a7210 */ /* 0x088fe80007f3e0ff */
[-C--:B------:R-:W-:Y:S02]  /*22820*/  IADD3.X R11, R7, R235.reuse, RZ, P1, !PT ;  /* 0x000000eb070b7210 */ /* 0x080fe40000ffe4ff */
[-C--:B----4-:R-:W-:Y:S01]  /*22830*/  IADD3 R8, P1, R10, R234.reuse, RZ ;  /* 0x000000ea0a087210 */ /* 0x090fe20007f3e0ff */
[----:B------:R3:W-:Y:S03]  /*22840*/  LDGSTS.E.BYPASS.LTC128B.128 [R231+0xf800], [R6.64] ;  /* 0x0f80000006e77fae */ /* 0x0007e6000b901d44 */
[-C--:B------:R-:W-:Y:S05]  /*22850*/  IADD3.X R9, R11, R235.reuse, RZ, P1, !PT ;  /* 0x000000eb0b097210 */ /* 0x080fea0000ffe4ff */
[----:B------:R4:W-:Y:S08]  /*22860*/  LDGSTS.E.BYPASS.LTC128B.128 [R231+0x10000], [R10.64] ;  /* 0x100000000ae77fae */ /* 0x0009f0000b901d44 */
[----:B------:R4:W-:Y:S01]  /*22870*/  LDGSTS.E.BYPASS.LTC128B.128 [R231+0x10800], [R8.64] ;  /* 0x1080000008e77fae */ /* 0x0009e2000b901d44 */
[-C--:B--2---:R-:W-:Y:S04]  /*22880*/  IADD3 R4, P1, R8, R234.reuse, RZ ;  /* 0x000000ea08047210 */ /* 0x084fe80007f3e0ff */
[-C--:B------:R-:W-:Y:S02]  /*22890*/  IADD3.X R5, R9, R235.reuse, RZ, P1, !PT ;  /* 0x000000eb09057210 */ /* 0x080fe40000ffe4ff */
[----:B---3--:R-:W-:Y:S03]  /*228a0*/  IADD3 R6, P0, R4, R234, RZ ;  /* 0x000000ea04067210 */ /* 0x008fe60007f1e0ff */
[----:B------:R2:W-:Y:S01]  /*228b0*/  LDGSTS.E.BYPASS.LTC128B.128 [R231+0x11000], [R4.64] ;  /* 0x1100000004e77fae */ /* 0x0005e2000b901d44 */
[----:B------:R-:W-:Y:S07]  /*228c0*/  IADD3.X R7, R5, R235, RZ, P0, !PT ;  /* 0x000000eb05077210 */ /* 0x000fee00007fe4ff */
[----:B------:R2:W-:Y:S08]  /*228d0*/  LDGSTS.E.BYPASS.LTC128B.128 [R231+0x11800], [R6.64] ;  /* 0x1180000006e77fae */ /* 0x0005f0000b901d44 */
[----:B------:R-:W-:Y:S08]  /*228e0*/  LDSM.16.M88.4 R128, [R225] ;  /* 0x00000000e180783b */ /* 0x000ff00000000200 */
[----:B------:R-:W0:Y:S08]  /*228f0*/  LDGDEPBAR ;  /* 0x00000000000079af */ /* 0x000e300000000000 */
[----:B----4-:R-:W2:Y:S08]  /*22900*/  LDSM.16.M88.4 R8, [R134+0x2000] ;  /* 0x002000008608783b */ /* 0x010eb00000000200 */
[----:B------:R-:W1:Y:S08]  /*22910*/  LDSM.16.M88.4 R16, [R134+0x2800] ;  /* 0x002800008610783b */ /* 0x000e700000000200 */
[----:B------:R-:W3:Y:S08]  /*22920*/  LDSM.16.M88.4 R24, [R134+0x3000] ;  /* 0x003000008618783b */ /* 0x000ef00000000200 */
[----:B------:R-:W4:Y:S08]  /*22930*/  LDSM.16.M88.4 R32, [R134+0x3800] ;  /* 0x003800008620783b */ /* 0x000f300000000200 */
[----:B------:R-:W3:Y:S08]  /*22940*/  LDSM.16.M88.4 R40, [R134+0x4000] ;  /* 0x004000008628783b */ /* 0x000ef00000000200 */
        /* <DEDUP_REMOVED lines=20> */
[----:B------:R-:W1:Y:S01]  /*22a90*/  LDSM.16.M88.4 R168, [R134+0x9800] ;  /* 0x0098000086a8783b */ /* 0x000e620000000200 */
[C---:B------:R-:W-:Y:S07]  /*22aa0*/  HMMA.16816.F32.BF16 R44, R128.reuse, R48, RZ ;  /* 0x00000030802c723c */ /* 0x040fee00000418ff */
[----:B------:R-:W-:Y:S01]  /*22ab0*/  LDSM.16.M88.4 R172, [R172] ;  /* 0x00000000acac783b */ /* 0x000fe20000000200 */
[C---:B------:R-:W-:Y:S07]  /*22ac0*/  HMMA.16816.F32.BF16 R48, R128.reuse, R50, RZ ;  /* 0x000000328030723c */ /* 0x040fee00000418ff */
        /* <DEDUP_REMOVED lines=21> */
[C---:B------:R-:W-:Y:S07]  /*22c20*/  HMMA.16816.F32.BF16 R92, R128.reuse, R96, RZ ;  /* 0x00000060805c723c */ /* 0x040fee00000418ff */
[----:B------:R-:W3:Y:S01]  /*22c30*/  LD.E R230, [R2.64+0x18c] ;  /* 0x00018c0402e67980 */ /* 0x000ee2000c101900 */
        /* <DEDUP_REMOVED lines=8> */
[----:B------:R-:W-:Y:S01]  /*22cc0*/  HMMA.16816.F32.BF16 R128, R128, R170, RZ ;  /* 0x000000aa8080723c */ /* 0x000fe200000418ff */
[----:B------:R-:W4:Y:S07]  /*22cd0*/  LDSM.16.M88.4 R168, [R0+0x7800] ;  /* 0x0078000000a8783b */ /* 0x000f2e0000000200 */
[C---:B------:R-:W-:Y:S08]  /*22ce0*/  HMMA.16816.F32.BF16 R4, R172.reuse, R176, R4 ;  /* 0x000000b0ac04723c */ /* 0x040ff00000041804 */
[C---:B------:R-:W-:Y:S01]  /*22cf0*/  HMMA.16816.F32.BF16 R8, R172.reuse, R178, R8 ;  /* 0x000000b2ac08723c */ /* 0x040fe20000041808 */
[----:B------:R-:W1:Y:S07]  /*22d00*/  LDSM.16.M88.4 R176, [R0+0x8000] ;  /* 0x0080000000b0783b */ /* 0x000e6e0000000200 */
[C---:B--2---:R-:W-:Y:S08]  /*22d10*/  HMMA.16816.F32.BF16 R12, R172.reuse, R180, R12 ;  /* 0x000000b4ac0c723c */ /* 0x044ff0000004180c */
[C---:B------:R-:W-:Y:S01]  /*22d20*/  HMMA.16816.F32.BF16 R16, R172.reuse, R182, R16 ;  /* 0x000000b6ac10723c */ /* 0x040fe20000041810 */
[----:B------:R-:W2:Y:S07]  /*22d30*/  LDSM.16.M88.4 R180, [R0+0x8800] ;  /* 0x0088000000b4783b */ /* 0x000eae0000000200 */
[C---:B------:R-:W-:Y:S08]  /*22d40*/  HMMA.16816.F32.BF16 R20, R172.reuse, R184, R20 ;  /* 0x000000b8ac14723c */ /* 0x040ff00000041814 */
[C---:B------:R-:W-:Y:S01]  /*22d50*/  HMMA.16816.F32.BF16 R24, R172.reuse, R186, R24 ;  /* 0x000000baac18723c */ /* 0x040fe20000041818 */
[----:B------:R-:W2:Y:S07]  /*22d60*/  LDSM.16.M88.4 R184, [R0+0x9000] ;  /* 0x0090000000b8783b */ /* 0x000eae0000000200 */
[C---:B------:R-:W-:Y:S08]  /*22d70*/  HMMA.16816.F32.BF16 R28, R172.reuse, R188, R28 ;  /* 0x000000bcac1c723c */ /* 0x040ff0000004181c */
[C---:B------:R-:W-:Y:S01]  /*22d80*/  HMMA.16816.F32.BF16 R32, R172.reuse, R190, R32 ;  /* 0x000000beac20723c */ /* 0x040fe20000041820 */
[----:B------:R-:W2:Y:S07]  /*22d90*/  LDSM.16.M88.4 R188, [R0+0x9800] ;  /* 0x0098000000bc783b */ /* 0x000eae0000000200 */
[C---:B------:R-:W-:Y:S07]  /*22da0*/  HMMA.16816.F32.BF16 R36, R172.reuse, R192, R36 ;  /* 0x000000c0ac24723c */ /* 0x040fee0000041824 */
[----:B------:R-:W-:Y:S01]  /*22db0*/  LEA R192, R229, R225, 0x1 ;  /* 0x000000e1e5c07211 */ /* 0x000fe200078e08ff */
[C---:B------:R-:W-:Y:S05]  /*22dc0*/  HMMA.16816.F32.BF16 R40, R172.reuse, R194, R40 ;  /* 0x000000c2ac28723c */ /* 0x040fea0000041828 */
[----:B------:R-:W-:Y:S03]  /*22dd0*/  LDSM.16.M88.4 R192, [R192] ;  /* 0x00000000c0c0783b */ /* 0x000fe60000000200 */
[C---:B-1----:R-:W-:Y:S08]  /*22de0*/  HMMA.16816.F32.BF16 R44, R172.reuse, R196, R44 ;  /* 0x000000c4ac2c723c */ /* 0x042ff0000004182c */
[C---:B------:R-:W-:Y:S01]  /*22df0*/  HMMA.16816.F32.BF16 R48, R172.reuse, R198, R48 ;  /* 0x000000c6ac30723c */ /* 0x040fe20000041830 */
[----:B------:R-:W1:Y:S07]  /*22e00*/  LDSM.16.M88.4 R196, [R135] ;  /* 0x0000000087c4783b */ /* 0x000e6e0000000200 */
[C---:B------:R-:W-:Y:S07]  /*22e10*/  HMMA.16816.F32.BF16 R52, R172.reuse, R200, R52 ;  /* 0x000000c8ac34723c */ /* 0x040fee0000041834 */
[C---:B------:R-:W-:Y:S01]  /*22e20*/  IADD3 R200, R135.reuse, 0x800, RZ ;  /* 0x0000080087c87810 */ /* 0x040fe20007ffe0ff */
[C---:B------:R-:W-:Y:S05]  /*22e30*/  HMMA.16816.F32.BF16 R56, R172.reuse, R202, R56 ;  /* 0x000000caac38723c */ /* 0x040fea0000041838 */
[----:B------:R-:W1:Y:S03]  /*22e40*/  LDSM.16.M88.4 R200, [R200] ;  /* 0x00000000c8c8783b */ /* 0x000e660000000200 */
        /* <DEDUP_REMOVED lines=8> */
[C---:B---3--:R-:W-:Y:S07]  /*22ed0*/  HMMA.16816.F32.BF16 R76, R172.reuse, R212, R76 ;  /* 0x000000d4ac4c723c */ /* 0x048fee000004184c */
[C---:B------:R-:W-:Y:S01]  /*22ee0*/  IADD3 R212, R135.reuse, 0x2000, RZ ;  /* 0x0000200087d47810 */ /* 0x040fe20007ffe0ff */
[C---:B------:R-:W-:Y:S05]  /*22ef0*/  HMMA.16816.F32.BF16 R80, R172.reuse, R214, R80 ;  /* 0x000000d6ac50723c */ /* 0x040fea0000041850 */
[----:B------:R-:W3:Y:S03]  /*22f00*/  LDSM.16.M88.4 R212, [R212] ;  /* 0x00000000d4d4783b */ /* 0x000ee60000000200 */
[C---:B------:R-:W-:Y:S07]  /*22f10*/  HMMA.16816.F32.BF16 R84, R172.reuse, R216, R84 ;  /* 0x000000d8ac54723c */ /* 0x040fee0000041854 */
[C---:B------:R-:W-:Y:S01]  /*22f20*/  IADD3 R216, R135.reuse, 0x2800, RZ ;  /* 0x0000280087d87810 */ /* 0x040fe20007ffe0ff */
[C---:B------:R-:W-:Y:S05]  /*22f30*/  HMMA.16816.F32.BF16 R88, R172.reuse, R218, R88 ;  /* 0x000000daac58723c */ /* 0x040fea0000041858 */
[----:B------:R-:W1:Y:S03]  /*22f40*/  LDSM.16.M88.4 R216, [R216] ;  /* 0x00000000d8d8783b */ /* 0x000e660000000200 */
[C---:B----4-:R-:W-:Y:S07]  /*22f50*/  HMMA.16816.F32.BF16 R92, R172.reuse, R168, R92 ;  /* 0x000000a8ac5c723c */ /* 0x050fee000004185c */
[C---:B------:R-:W-:Y:S01]  /*22f60*/  IADD3 R168, R135.reuse, 0x3000, RZ ;  /* 0x0000300087a87810 */ /* 0x040fe20007ffe0ff */
[C---:B------:R-:W-:Y:S05]  /*22f70*/  HMMA.16816.F32.BF16 R96, R172.reuse, R170, R96 ;  /* 0x000000aaac60723c */ /* 0x040fea0000041860 */
[----:B------:R-:W4:Y:S03]  /*22f80*/  LDSM.16.M88.4 R168, [R168] ;  /* 0x00000000a8a8783b */ /* 0x000f260000000200 */
[C---:B------:R-:W-:Y:S07]  /*22f90*/  HMMA.16816.F32.BF16 R100, R172.reuse, R176, R100 ;  /* 0x000000b0ac64723c */ /* 0x040fee0000041864 */
[C---:B------:R-:W-:Y:S01]  /*22fa0*/  IADD3 R176, R135.reuse, 0x4000, RZ ;  /* 0x0000400087b07810 */ /* 0x040fe20007ffe0ff */
[C---:B------:R-:W-:Y:S05]  /*22fb0*/  HMMA.16816.F32.BF16 R104, R172.reuse, R178, R104 ;  /* 0x000000b2ac68723c */ /* 0x040fea0000041868 */
[----:B------:R-:W-:Y:S03]  /*22fc0*/  LDSM.16.M88.4 R176, [R176] ;  /* 0x00000000b0b0783b */ /* 0x000fe60000000200 */
[C---:B--2---:R-:W-:Y:S07]  /*22fd0*/  HMMA.16816.F32.BF16 R108, R172.reuse, R180, R108 ;  /* 0x000000b4ac6c723c */ /* 0x044fee000004186c */
        /* <DEDUP_REMOVED lines=9> */
[----:B------:R-:W-:Y:S05]  /*23070*/  HMMA.16816.F32.BF16 R128, R172, R190, R128 ;  /* 0x000000beac80723c */ /* 0x000fea0000041880 */
[----:B------:R-:W-:Y:S02]  /*23080*/  LDSM.16.M88.4 R188, [R188] ;  /* 0x00000000bcbc783b */ /* 0x000fe40000000200 */
[C---:B------:R-:W-:Y:S01]  /*23090*/  IADD3 R172, R135.reuse, 0x3800, RZ ;  /* 0x0000380087ac7810 */ /* 0x040fe20007ffe0ff */
[C---:B-1----:R-:W-:Y:S05]  /*230a0*/  HMMA.16816.F32.BF16 R4, R192.reuse, R196, R4 ;  /* 0x000000c4c004723c */ /* 0x042fea0000041804 */
[----:B------:R-:W1:Y:S02]  /*230b0*/  LDSM.16.M88.4 R172, [R172] ;  /* 0x00000000acac783b */ /* 0x000e640000000200 */
[C---:B------:R-:W-:Y:S01]  /*230c0*/  IADD3 R196, R135.reuse, 0x6000, RZ ;  /* 0x0000600087c47810 */ /* 0x040fe20007ffe0ff */
[C---:B------:R-:W-:Y:S05]  /*230d0*/  HMMA.16816.F32.BF16 R8, R192.reuse, R198, R8 ;  /* 0x000000c6c008723c */ /* 0x040fea0000041808 */
[----:B------:R-:W2:Y:S03]  /*230e0*/  LDSM.16.M88.4 R196, [R196] ;  /* 0x00000000c4c4783b */ /* 0x000ea60000000200 */
        /* <DEDUP_REMOVED lines=9> */
[----:B------:R-:W-:Y:S01]  /*23180*/  IADD3 R208, R135, 0x7800, RZ ;  /* 0x0000780087d07810 */ /* 0x000fe20007ffe0ff */
[C---:B------:R-:W-:Y:S05]  /*23190*/  HMMA.16816.F32.BF16 R32, R192.reuse, R210, R32 ;  /* 0x000000d2c020723c */ /* 0x040fea0000041820 */
[----:B------:R-:W1:Y:S03]  /*231a0*/  LDSM.16.M88.4 R208, [R208] ;  /* 0x00000000d0d0783b */ /* 0x000e660000000200 */
[C---:B---3--:R-:W-:Y:S08]  /*231b0*/  HMMA.16816.F32.BF16 R36, R192.reuse, R212, R36 ;  /* 0x000000d4c024723c */ /* 0x048ff00000041824 */
[C---:B------:R-:W-:Y:S01]  /*231c0*/  HMMA.16816.F32.BF16 R40, R192.reuse, R214, R40 ;  /* 0x000000d6c028723c */ /* 0x040fe20000041828 */
[----:B------:R-:W-:Y:S07]  /*231d0*/  LDSM.16.M88.4 R212, [R227] ;  /* 0x00000000e3d4783b */ /* 0x000fee0000000200 */
[C---:B------:R-:W-:Y:S08]  /*231e0*/  HMMA.16816.F32.BF16 R44, R192.reuse, R216, R44 ;  /* 0x000000d8c02c723c */ /* 0x040ff0000004182c */
[C---:B------:R-:W-:Y:S01]  /*231f0*/  HMMA.16816.F32.BF16 R48, R192.reuse, R218, R48 ;  /* 0x000000dac030723c */ /* 0x040fe20000041830 */
[----:B------:R-:W3:Y:S07]  /*23200*/  LDSM.16.M88.4 R216, [R224] ;  /* 0x00000000e0d8783b */ /* 0x000eee0000000200 */
[C---:B----4-:R-:W-:Y:S08]  /*23210*/  HMMA.16816.F32.BF16 R52, R192.reuse, R168, R52 ;  /* 0x000000a8c034723c */ /* 0x050ff00000041834 */
[C---:B------:R-:W-:Y:S01]  /*23220*/  HMMA.16816.F32.BF16 R56, R192.reuse, R170, R56 ;  /* 0x000000aac038723c */ /* 0x040fe20000041838 */
[----:B------:R-:W4:Y:S07]  /*23230*/  LDSM.16.M88.4 R168, [R224+0x800] ;  /* 0x00080000e0a8783b */ /* 0x000f2e0000000200 */
        /* <DEDUP_REMOVED lines=17> */
[----:B------:R-:W-:Y:S08]  /*23350*/  HMMA.16816.F32.BF16 R128, R192, R210, R128 ;  /* 0x000000d2c080723c */ /* 0x000ff00000041880 */
[C---:B---3--:R-:W-:Y:S08]  /*23360*/  HMMA.16816.F32.BF16 R4, R212.reuse, R216, R4 ;  /* 0x000000d8d404723c */ /* 0x048ff00000041804 */
[C---:B------:R-:W-:Y:S08]  /*23370*/  HMMA.16816.F32.BF16 R8, R212.reuse, R218, R8 ;  /* 0x000000dad408723c */ /* 0x040ff00000041808 */
[C---:B----4-:R-:W-:Y:S08]  /*23380*/  HMMA.16816.F32.BF16 R12, R212.reuse, R168, R12 ;  /* 0x000000a8d40c723c */ /* 0x050ff0000004180c */
[-C--:B------:R-:W-:Y:S01]  /*23390*/  FMUL.FTZ R4, R4, R230.reuse ;  /* 0x000000e604047220 */ /* 0x080fe20000410000 */
[C---:B------:R-:W-:Y:S03]  /*233a0*/  HMMA.16816.F32.BF16 R16, R212.reuse, R170, R16 ;  /* 0x000000aad410723c */ /* 0x040fe60000041810 */
[----:B------:R-:W1:Y:S01]  /*233b0*/  MUFU.TANH R181, R4 ;  /* 0x0000000400b57308 */ /* 0x000e620000002400 */
[-C--:B------:R-:W-:Y:S02]  /*233c0*/  FMUL.FTZ R5, R5, R230.reuse ;  /* 0x000000e605057220 */ /* 0x080fe40000410000 */
[-C--:B------:R-:W-:Y:S02]  /*233d0*/  FMUL.FTZ R6, R6, R230.reuse ;  /* 0x000000e606067220 */ /* 0x080fe40000410000 */
[-C--:B------:R-:W-:Y:S04]  /*233e0*/  FMUL.FTZ R7, R7, R230.reuse ;  /* 0x000000e607077220 */ /* 0x080fe80000410000 */
[-C--:B------:R-:W-:Y:S01]  /*233f0*/  FMUL.FTZ R8, R8, R230.reuse ;  /* 0x000000e608087220 */ /* 0x080fe20000410000 */
[----:B------:R-:W2:Y:S01]  /*23400*/  MUFU.TANH R188, R5 ;  /* 0x0000000500bc7308 */ /* 0x000ea20000002400 */
        /* <DEDUP_REMOVED lines=11> */
[----:B------:R4:W1:Y:S01]  /*234c0*/  MUFU.TANH R187, R7 ;  /* 0x0000000700bb7308 */ /* 0x0008620000002400 */
[-C--:B------:R-:W-:Y:S09]  /*234d0*/  FMUL.FTZ R19, R19, R230.reuse ;  /* 0x000000e613137220 */ /* 0x080ff20000410000 */
        /* <DEDUP_REMOVED lines=13> */
[-C--:B------:R-:W-:Y:S04]  /*235b0*/  FMUL.FTZ R20, R20, R230.reuse ;  /* 0x000000e614147220 */ /* 0x080fe80000410000 */
        /* <DEDUP_REMOVED lines=8> */
[-C--:B------:R-:W-:Y:S01]  /*23640*/  FMUL.FTZ R27, R27, R230.reuse ;  /* 0x000000e61b1b7220 */ /* 0x080fe20000410000 */
[C---:B-1----:R-:W-:Y:S06]  /*23650*/  HMMA.16816.F32.BF16 R28, R212.reuse, R8, R28 ;  /* 0x00000008d41c723c */ /* 0x042fec000004181c */
[----:B------:R-:W1:Y:S02]  /*23660*/  MUFU.TANH R173, R18 ;  /* 0x0000001200ad7308 */ /* 0x000e640000002400 */
[C---:B------:R-:W-:Y:S01]  /*23670*/  HMMA.16816.F32.BF16 R32, R212.reuse, R10, R32 ;  /* 0x0000000ad420723c */ /* 0x040fe20000041820 */
[----:B------:R-:W1:Y:S07]  /*23680*/  LDSM.16.M88.4 R8, [R224+0x2800] ;  /* 0x00280000e008783b */ /* 0x000e6e0000000200 */
[----:B------:R-:W1:Y:S01]  /*23690*/  MUFU.TANH R172, R19 ;  /* 0x0000001300ac7308 */ /* 0x000e620000002400 */
[C---:B--2---:R-:W-:Y:S07]  /*236a0*/  HMMA.16816.F32.BF16 R36, R212.reuse, R4, R36 ;  /* 0x00000004d424723c */ /* 0x044fee0000041824 */
[-C--:B------:R-:W-:Y:S01]  /*236b0*/  FMUL.FTZ R28, R28, R230.reuse ;  /* 0x000000e61c1c7220 */ /* 0x080fe20000410000 */
[C---:B------:R-:W-:Y:S01]  /*236c0*/  HMMA.16816.F32.BF16 R40, R212.reuse, R6, R40 ;  /* 0x00000006d428723c */ /* 0x040fe20000041828 */
[----:B------:R-:W2:Y:S01]  /*236d0*/  MUFU.TANH R169, R20 ;  /* 0x0000001400a97308 */ /* 0x000ea20000002400 */
[----:B------:R-:W2:Y:S02]  /*236e0*/  LDSM.16.M88.4 R4, [R224+0x3000] ;  /* 0x00300000e004783b */ /* 0x000ea40000000200 */
[-C--:B------:R-:W-:Y:S02]  /*236f0*/  FMUL.FTZ R29, R29, R230.reuse ;  /* 0x000000e61d1d7220 */ /* 0x080fe40000410000 */
        /* <DEDUP_REMOVED lines=8> */
[----:B------:R-:W3:Y:S01]  /*23780*/  MUFU.TANH R198, R38 ;  /* 0x0000002600c67308 */ /* 0x000ee20000002400 */
[-C--:B------:R-:W-:Y:S01]  /*23790*/  FMUL.FTZ R35, R35, R230.reuse ;  /* 0x000000e623237220 */ /* 0x080fe20000410000 */
[C---:B-1----:R-:W-:Y:S03]  /*237a0*/  HMMA.16816.F32.BF16 R44, R212.reuse, R8, R44 ;  /* 0x00000008d42c723c */ /* 0x042fe6000004182c */
[-C--:B------:R-:W-:Y:S02]  /*237b0*/  FMUL.FTZ R36, R36, R230.reuse ;  /* 0x000000e624247220 */ /* 0x080fe40000410000 */
[-C--:B------:R-:W-:Y:S03]  /*237c0*/  FMUL.FTZ R37, R37, R230.reuse ;  /* 0x000000e625257220 */ /* 0x080fe60000410000 */
[----:B------:R1:W1:Y:S01]  /*237d0*/  MUFU.TANH R193, R33 ;  /* 0x0000002100c17308 */ /* 0x0002620000002400 */
[C---:B------:R-:W-:Y:S01]  /*237e0*/  HMMA.16816.F32.BF16 R48, R212.reuse, R10, R48 ;  /* 0x0000000ad430723c */ /* 0x040fe20000041830 */
[----:B------:R-:W3:Y:S02]  /*237f0*/  LDSM.16.M88.4 R8, [R224+0x3800] ;  /* 0x00380000e008783b */ /* 0x000ee40000000200 */
[-C--:B------:R-:W-:Y:S02]  /*23800*/  FMUL.FTZ R40, R40, R230.reuse ;  /* 0x000000e628287220 */ /* 0x080fe40000410000 */
[-C--:B------:R-:W-:Y:S02]  /*23810*/  FMUL.FTZ R41, R41, R230.reuse ;  /* 0x000000e629297220 */ /* 0x080fe40000410000 */
[-C--:B------:R-:W-:Y:S02]  /*23820*/  FMUL.FTZ R42, R42, R230.reuse ;  /* 0x000000e62a2a7220 */ /* 0x080fe40000410000 */
[----:B------:R3:W3:Y:S01]  /*23830*/  MUFU.TANH R170, R22 ;  /* 0x0000001600aa7308 */ /* 0x0006e20000002400 */
[C---:B--2---:R-:W-:Y:S03]  /*23840*/  HMMA.16816.F32.BF16 R52, R212.reuse, R4, R52 ;  /* 0x00000004d434723c */ /* 0x044fe60000041834 */
[-C--:B------:R-:W-:Y:S02]  /*23850*/  FMUL.FTZ R43, R43, R230.reuse ;  /* 0x000000e62b2b7220 */ /* 0x080fe40000410000 */
[-C--:B------:R-:W-:Y:S03]  /*23860*/  FMUL.FTZ R44, R44, R230.reuse ;  /* 0x000000e62c2c7220 */ /* 0x080fe60000410000 */
[C---:B------:R-:W-:Y:S01]  /*23870*/  HMMA.16816.F32.BF16 R56, R212.reuse, R6, R56 ;  /* 0x00000006d438723c */ /* 0x040fe20000041838 */
[----:B------:R2:W2:Y:S01]  /*23880*/  MUFU.TANH R174, R23 ;  /* 0x0000001700ae7308 */ /* 0x0004a20000002400 */
[----:B------:R-:W2:Y:S02]  /*23890*/  LDSM.16.M88.4 R4, [R224+0x4000] ;  /* 0x00400000e004783b */ /* 0x000ea40000000200 */
[----:B------:R-:W-:Y:S01]  /*238a0*/  FMUL.FTZ R45, R45, R230 ;  /* 0x000000e62d2d7220 */ /* 0x000fe20000410000 */
[----:B-1---5:R-:W-:Y:S01]  /*238b0*/  MOV R33, R236 ;  /* 0x000000ec00217202 */ /* 0x022fe20000000f00 */
[-C--:B------:R-:W-:Y:S02]  /*238c0*/  FMUL.FTZ R46, R46, R230.reuse ;  /* 0x000000e62e2e7220 */ /* 0x080fe40000410000 */
[-C--:B------:R-:W-:Y:S01]  /*238d0*/  FMUL.FTZ R47, R47, R230.reuse ;  /* 0x000000e62f2f7220 */ /* 0x080fe20000410000 */
[----:B------:R-:W-:Y:S02]  /*238e0*/  ISETP.GE.AND P0, PT, R33, 0x2, PT ;  /* 0x000000022100780c */ /* 0x000fe40003f06270 */
[----:B------:R-:W1:Y:S01]  /*238f0*/  MUFU.TANH R24, R24 ;  /* 0x0000001800187308 */ /* 0x000e620000002400 */
[-C--:B------:R-:W-:Y:S02]  /*23900*/  FMUL.FTZ R48, R48, R230.reuse ;  /* 0x000000e630307220 */ /* 0x080fe40000410000 */
[-C--:B------:R-:W-:Y:S02]  /*23910*/  FMUL.FTZ R49, R49, R230.reuse ;  /* 0x000000e631317220 */ /* 0x080fe40000410000 */
[-C--:B------:R-:W-:Y:S02]  /*23920*/  FMUL.FTZ R50, R50, R230.reuse ;  /* 0x000000e632327220 */ /* 0x080fe40000410000 */
[-C--:B------:R-:W-:Y:S02]  /*23930*/  FMUL.FTZ R51, R51, R230.reuse ;  /* 0x000000e633337220 */ /* 0x080fe40000410000 */
[-C--:B------:R-:W-:Y:S01]  /*23940*/  FMUL.FTZ R52, R52, R230.reuse ;  /* 0x000000e634347220 */ /* 0x080fe20000410000 */
[----:B------:R-:W1:Y:S01]  /*23950*/  MUFU.TANH R25, R25 ;  /* 0x0000001900197308 */ /* 0x000e620000002400 */
[-C--:B------:R-:W-:Y:S01]  /*23960*/  FMUL.FTZ R53, R53, R230.reuse ;  /* 0x000000e635357220 */ /* 0x080fe20000410000 */
[C---:B---3--:R-:W-:Y:S03]  /*23970*/  HMMA.16816.F32.BF16 R60, R212.reuse, R8, R60 ;  /* 0x00000008d43c723c */ /* 0x048fe6000004183c */
[-C--:B------:R-:W-:Y:S02]  /*23980*/  FMUL.FTZ R54, R54, R230.reuse ;  /* 0x000000e636367220 */ /* 0x080fe40000410000 */
[-C--:B------:R-:W-:Y:S02]  /*23990*/  FMUL.FTZ R55, R55, R230.reuse ;  /* 0x000000e637377220 */ /* 0x080fe40000410000 */
[-C--:B------:R-:W-:Y:S01]  /*239a0*/  FMUL.FTZ R56, R56, R230.reuse ;  /* 0x000000e638387220 */ /* 0x080fe20000410000 */
[----:B------:R-:W3:Y:S01]  /*239b0*/  MUFU.TANH R26, R26 ;  /* 0x0000001a001a7308 */ /* 0x000ee20000002400 */
[C---:B------:R-:W-:Y:S01]  /*239c0*/  HMMA.16816.F32.BF16 R64, R212.reuse, R10, R64 ;  /* 0x0000000ad440723c */ /* 0x040fe20000041840 */
[----:B------:R-:W1:Y:S02]  /*239d0*/  LDSM.16.M88.4 R8, [R224+0x4800] ;  /* 0x00480000e008783b */ /* 0x000e640000000200 */
[-C--:B------:R-:W-:Y:S02]  /*239e0*/  FMUL.FTZ R57, R57, R230.reuse ;  /* 0x000000e639397220 */ /* 0x080fe40000410000 */
[-C--:B------:R-:W-:Y:S02]  /*239f0*/  FMUL.FTZ R58, R58, R230.reuse ;  /* 0x000000e63a3a7220 */ /* 0x080fe40000410000 */
[-C--:B------:R-:W-:Y:S02]  /*23a00*/  FMUL.FTZ R59, R59, R230.reuse ;  /* 0x000000e63b3b7220 */ /* 0x080fe40000410000 */
[----:B------:R-:W1:Y:S01]  /*23a10*/  MUFU.TANH R27, R27 ;  /* 0x0000001b001b7308 */ /* 0x000e620000002400 */
[C---:B--2---:R-:W-:Y:S05]  /*23a20*/  HMMA.16816.F32.BF16 R68, R212.reuse, R4, R68 ;  /* 0x00000004d444723c */ /* 0x044fea0000041844 */
[-C--:B------:R-:W-:Y:S02]  /*23a30*/  FMUL.FTZ R63, R63, R230.reuse ;  /* 0x000000e63f3f7220 */ /* 0x080fe40000410000 */
[-C--:B------:R-:W-:Y:S01]  /*23a40*/  FMUL.FTZ R60, R60, R230.reuse ;  /* 0x000000e63c3c7220 */ /* 0x080fe20000410000 */
[C---:B------:R-:W-:Y:S01]  /*23a50*/  HMMA.16816.F32.BF16 R72, R212.reuse, R6, R72 ;  /* 0x00000006d448723c */ /* 0x040fe20000041848 */
[----:B------:R2:W2:Y:S01]  /*23a60*/  MUFU.TANH R185, R28 ;  /* 0x0000001c00b97308 */ /* 0x0004a20000002400 */
[----:B------:R-:W2:Y:S02]  /*23a70*/  LDSM.16.M88.4 R4, [R224+0x5000] ;  /* 0x00500000e004783b */ /* 0x000ea40000000200 */
[-C--:B------:R-:W-:Y:S02]  /*23a80*/  FMUL.FTZ R61, R61, R230.reuse ;  /* 0x000000e63d3d7220 */ /* 0x080fe40000410000 */
        /* <DEDUP_REMOVED lines=8> */
[----:B------:R3:W3:Y:S01]  /*23b10*/  MUFU.TANH R190, R30 ;  /* 0x0000001e00be7308 */ /* 0x0006e20000002400 */
[-C--:B------:R-:W-:Y:S01]  /*23b20*/  FMUL.FTZ R71, R71, R230.reuse ;  /* 0x000000e647477220 */ /* 0x080fe20000410000 */
[C---:B-1----:R-:W-:Y:S03]  /*23b30*/  HMMA.16816.F32.BF16 R76, R212.reuse, R8, R76 ;  /* 0x00000008d44c723c */ /* 0x042fe6000004184c */
[-C--:B------:R-:W-:Y:S02]  /*23b40*/  FMUL.FTZ R72, R72, R230.reuse ;  /* 0x000000e648487220 */ /* 0x080fe40000410000 */
[-C--:B------:R-:W-:Y:S02]  /*23b50*/  FMUL.FTZ R73, R73, R230.reuse ;  /* 0x000000e649497220 */ /* 0x080fe40000410000 */
[-C--:B------:R-:W-:Y:S01]  /*23b60*/  FMUL.FTZ R74, R74, R230.reuse ;  /* 0x000000e64a4a7220 */ /* 0x080fe20000410000 */
[----:B------:R1:W1:Y:S01]  /*23b70*/  MUFU.TANH R191, R31 ;  /* 0x0000001f00bf7308 */ /* 0x0002620000002400 */
[C---:B------:R-:W-:Y:S01]  /*23b80*/  HMMA.16816.F32.BF16 R80, R212.reuse, R10, R80 ;  /* 0x0000000ad450723c */ /* 0x040fe20000041850 */
[----:B------:R-:W1:Y:S02]  /*23b90*/  LDSM.16.M88.4 R8, [R224+0x5800] ;  /* 0x00580000e008783b */ /* 0x000e640000000200 */
[-C--:B------:R-:W-:Y:S02]  /*23ba0*/  FMUL.FTZ R75, R75, R230.reuse ;  /* 0x000000e64b4b7220 */ /* 0x080fe40000410000 */
[-C--:B------:R-:W-:Y:S04]  /*23bb0*/  FMUL.FTZ R62, R62, R230.reuse ;  /* 0x000000e63e3e7220 */ /* 0x080fe80000410000 */
[----:B------:R1:W1:Y:S01]  /*23bc0*/  MUFU.TANH R192, R32 ;  /* 0x0000002000c07308 */ /* 0x0002620000002400 */
        /* <DEDUP_REMOVED lines=50> */
[----:B------:R-:W1:Y:S01]  /*23ef0*/  LDSM.16.M88.4 R8, [R224+0x7800] ;  /* 0x00780000e008783b */ /* 0x000e620000000200 */
[----:B------:R-:W-:Y:S04]  /*23f00*/  DEPBAR.LE SB0, 0x0 ;  /* 0x000080000000791a */ /* 0x000fe80000000000 */
[-C--:B------:R-:W-:Y:S02]  /*23f10*/  FMUL.FTZ R106, R106, R230.reuse ;  /* 0x000000e66a6a7220 */ /* 0x080fe40000410000 */
[-C--:B------:R-:W-:Y:S01]  /*23f20*/  FMUL.FTZ R107, R107, R230.reuse ;  /* 0x000000e66b6b7220 */ /* 0x080fe20000410000 */
[----:B------:R1:W1:Y:S01]  /*23f30*/  MUFU.TANH R203, R44 ;  /* 0x0000002c00cb7308 */ /* 0x0002620000002400 */
[----:B------:R-:W-:Y:S01]  /*23f40*/  BAR.SYNC.DEFER_BLOCKING 0x0 ;  /* 0x0000000000007b1d */ /* 0x000fe20000010000 */
[C---:B--2---:R-:W-:Y:S05]  /*23f50*/  HMMA.16816.F32.BF16 R116, R212.reuse, R4, R116 ;  /* 0x00000004d474723c */ /* 0x044fea0000041874 */
[-C--:B------:R-:W-:Y:S02]  /*23f60*/  FMUL.FTZ R108, R108, R230.reuse ;  /* 0x000000e66c6c7220 */ /* 0x080fe40000410000 */
[-C--:B------:R-:W-:Y:S01]  /*23f70*/  FMUL.FTZ R109, R109, R230.reuse ;  /* 0x000000e66d6d7220 */ /* 0x080fe20000410000 */
[----:B------:R2:W2:Y:S01]  /*23f80*/  MUFU.TANH R205, R45 ;  /* 0x0000002d00cd7308 */ /* 0x0004a20000002400 */
[C---:B------:R-:W-:Y:S03]  /*23f90*/  HMMA.16816.F32.BF16 R120, R212.reuse, R6, R120 ;  /* 0x00000006d478723c */ /* 0x040fe60000041878 */
[-C--:B------:R-:W-:Y:S02]  /*23fa0*/  FMUL.FTZ R110, R110, R230.reuse ;  /* 0x000000e66e6e7220 */ /* 0x080fe40000410000 */
[-C--:B------:R-:W-:Y:S02]  /*23fb0*/  FMUL.FTZ R111, R111, R230.reuse ;  /* 0x000000e66f6f7220 */ /* 0x080fe40000410000 */
[-C--:B------:R-:W-:Y:S02]  /*23fc0*/  FMUL.FTZ R112, R112, R230.reuse ;  /* 0x000000e670707220 */ /* 0x080fe40000410000 */
[----:B------:R2:W2:Y:S03]  /*23fd0*/  MUFU.TANH R206, R46 ;  /* 0x0000002e00ce7308 */ /* 0x0004a60000002400 */
[-C--:B------:R-:W-:Y:S02]  /*23fe0*/  FMUL.FTZ R113, R113, R230.reuse ;  /* 0x000000e671717220 */ /* 0x080fe40000410000 */
[-C--:B------:R-:W-:Y:S02]  /*23ff0*/  FMUL.FTZ R114, R114, R230.reuse ;  /* 0x000000e672727220 */ /* 0x080fe40000410000 */
[-C--:B------:R-:W-:Y:S02]  /*24000*/  FMUL.FTZ R117, R117, R230.reuse ;  /* 0x000000e675757220 */ /* 0x080fe40000410000 */
[-C--:B------:R-:W-:Y:S01]  /*24010*/  FMUL.FTZ R119, R119, R230.reuse ;  /* 0x000000e677777220 */ /* 0x080fe20000410000 */
[----:B------:R2:W2:Y:S01]  /*24020*/  MUFU.TANH R208, R47 ;  /* 0x0000002f00d07308 */ /* 0x0004a20000002400 */
[-C--:B------:R-:W-:Y:S01]  /*24030*/  FMUL.FTZ R115, R115, R230.reuse ;  /* 0x000000e673737220 */ /* 0x080fe20000410000 */
[C---:B-1----:R-:W-:Y:S03]  /*24040*/  HMMA.16816.F32.BF16 R124, R212.reuse, R8, R124 ;  /* 0x00000008d47c723c */ /* 0x042fe6000004187c */
[-C--:B------:R-:W-:Y:S02]  /*24050*/  FMUL.FTZ R120, R120, R230.reuse ;  /* 0x000000e678787220 */ /* 0x080fe40000410000 */
[-C--:B------:R-:W-:Y:S02]  /*24060*/  FMUL.FTZ R122, R122, R230.reuse ;  /* 0x000000e67a7a7220 */ /* 0x080fe40000410000 */
[-C--:B------:R-:W-:Y:S01]  /*24070*/  FMUL.FTZ R116, R116, R230.reuse ;  /* 0x000000e674747220 */ /* 0x080fe20000410000 */
[----:B------:R1:W1:Y:S01]  /*24080*/  MUFU.TANH R209, R48 ;  /* 0x0000003000d17308 */ /* 0x0002620000002400 */
[----:B------:R-:W-:Y:S03]  /*24090*/  HMMA.16816.F32.BF16 R128, R212, R10, R128 ;  /* 0x0000000ad480723c */ /* 0x000fe60000041880 */
[-C--:B------:R-:W-:Y:S02]  /*240a0*/  FMUL.FTZ R118, R118, R230.reuse ;  /* 0x000000e676767220 */ /* 0x080fe40000410000 */
[-C--:B------:R-:W-:Y:S02]  /*240b0*/  FMUL.FTZ R121, R121, R230.reuse ;  /* 0x000000e679797220 */ /* 0x080fe40000410000 */
[-C--:B------:R-:W-:Y:S02]  /*240c0*/  FMUL.FTZ R123, R123, R230.reuse ;  /* 0x000000e67b7b7220 */ /* 0x080fe40000410000 */
[----:B------:R1:W1:Y:S06]  /*240d0*/  MUFU.TANH R207, R49 ;  /* 0x0000003100cf7308 */ /* 0x00026c0000002400 */
[-C--:B------:R-:W-:Y:S02]  /*240e0*/  FMUL.FTZ R124, R124, R230.reuse ;  /* 0x000000e67c7c7220 */ /* 0x080fe40000410000 */
[-C--:B------:R-:W-:Y:S02]  /*240f0*/  FMUL.FTZ R125, R125, R230.reuse ;  /* 0x000000e67d7d7220 */ /* 0x080fe40000410000 */
        /* <DEDUP_REMOVED lines=94> */
[----:B------:R-:W-:Y:S02]  /*246e0*/  ULDC.64 UR4, c[0x0][0x118] ;  /* 0x0000460000047ab9 */ /* 0x000fe40000000a00 */
[----:B-1----:R-:W2:Y:S02]  /*246f0*/  LD.E R0, [R2.64+0x170] ;  /* 0x0001700402007980 */ /* 0x002ea4000c101900 */
[-C--:B--2---:R-:W-:Y:S02]  /*24700*/  IABS R10, R0.reuse ;  /* 0x00000000000a7213 */ /* 0x084fe40000000000 */
[----:B------:R-:W-:Y:S02]  /*24710*/  IABS R12, R0 ;  /* 0x00000000000c7213 */ /* 0x000fe40000000000 */
[----:B------:R-:W1:Y:S10]  /*24720*/  I2F.RP R4, R10 ;  /* 0x0000000a00047306 */ /* 0x000e740000209400 */
[----:B-1----:R-:W1:Y:S02]  /*24730*/  MUFU.RCP R4, R4 ;  /* 0x0000000400047308 */ /* 0x002e640000001000 */
[----:B-1----:R-:W-:Y:S08]  /*24740*/  IADD3 R4, R4, 0xffffffe, RZ ;  /* 0x0ffffffe04047810 */ /* 0x002ff00007ffe0ff */
[----:B------:R-:W1:Y:S02]  /*24750*/  F2I.FTZ.U32.TRUNC.NTZ R5, R4 ;  /* 0x0000000400057305 */ /* 0x000e64000021f000 */
[--C-:B-1----:R-:W-:Y:S02]  /*24760*/  IMAD.MOV R6, RZ, RZ, -R5.reuse ;  /* 0x000000ffff067224 */ /* 0x102fe400078e0a05 */
[----:B------:R-:W-:Y:S02]  /*24770*/  IMAD.SHL.U32 R4, R33, 0x100, RZ ;  /* 0x0000010021047824 */ /* 0x000fe400078e00ff */
[----:B------:R-:W-:Y:S03]  /*24780*/  IMAD.MOV.U32 R11, RZ, RZ, R6 ;  /* 0x000000ffff0b7224 */ /* 0x000fe600078e0006 */
[C---:B------:R-:W-:Y:S01]  /*24790*/  IADD3 R9, R4.reuse, -0x200, RZ ;  /* 0xfffffe0004097810 */ /* 0x040fe20007ffe0ff */
[----:B------:R-:W-:Y:S01]  /*247a0*/  IMAD R11, R11, R10, RZ ;  /* 0x0000000a0b0b7224 */ /* 0x000fe200078e02ff */
[----:B------:R-:W-:Y:S01]  /*247b0*/  IADD3 R8, R4, -0x100, RZ ;  /* 0xffffff0004087810 */ /* 0x000fe20007ffe0ff */
[----:B------:R-:W-:Y:S01]  /*247c0*/  IMAD.MOV.U32 R4, RZ, RZ, RZ ;  /* 0x000000ffff047224 */ /* 0x000fe200078e00ff */
[----:B------:R-:W-:Y:S02]  /*247d0*/  IABS R6, R9 ;  /* 0x0000000900067213 */ /* 0x000fe40000000000 */
[----:B------:R-:W-:Y:S01]  /*247e0*/  LOP3.LUT R9, R9, R0, RZ, 0x3c, !PT ;  /* 0x0000000009097212 */ /* 0x000fe200078e3cff */
[----:B------:R-:W-:Y:S01]  /*247f0*/  IMAD.HI.U32 R5, R5, R11, R4 ;  /* 0x0000000b05057227 */ /* 0x000fe200078e0004 */
[----:B------:R-:W-:Y:S02]  /*24800*/  IABS R7, R8 ;  /* 0x0000000800077213 */ /* 0x000fe40000000000 */
[----:B------:R-:W-:Y:S01]  /*24810*/  LOP3.LUT R8, R8, R0, RZ, 0x3c, !PT ;  /* 0x0000000008087212 */ /* 0x000fe200078e3cff */
[----:B------:R-:W-:Y:S01]  /*24820*/  IMAD.MOV R11, RZ, RZ, -R12 ;  /* 0x000000ffff0b7224 */ /* 0x000fe200078e0a0c */
[----:B------:R-:W-:Y:S01]  /*24830*/  ISETP.GE.AND P0, PT, R9, RZ, PT ;  /* 0x000000ff0900720c */ /* 0x000fe20003f06270 */
        /* <DEDUP_REMOVED lines=44> */
.L_x_2905:
[----:B------:R-:W-:Y:S02]  /*24b00*/  ULDC.64 UR4, c[0x0][0x118] ;  /* 0x0000460000047ab9 */ /* 0x000fe40000000a00 */
[----:B-1----:R-:W2:Y:S02]  /*24b10*/  LD.E R0, [R2.64+0x38] ;  /* 0x0000380402007980 */ /* 0x002ea4000c101900 */
[----:B--2---:R-:W-:Y:S04]  /*24b20*/  LEA R0, -R0, RZ, 0x8 ;  /* 0x000000ff00007211 */ /* 0x004fe800078e41ff */
[----:B------:R-:W-:Y:S02]  /*24b30*/  SHF.R.S32.HI R5, RZ, 0x1f, R0 ;  /* 0x0000001fff057819 */ /* 0x000fe40000011400 */
.L_x_2906:
[----:B------:R-:W-:Y:S05]  /*24b40*/  BSYNC B0 ;  /* 0x0000000000007941 */ /* 0x000fea0003800000 */
.L_x_2904:
[----:B------:R-:W2:Y:S01]  /*24b50*/  LDL.LU R13, [R1+0xc] ;  /* 0x00000c00010d7983 */ /* 0x000ea20000300800 */
[----:B------:R-:W-:Y:S03]  /*24b60*/  ULDC.64 UR4, c[0x0][0x118] ;  /* 0x0000460000047ab9 */ /* 0x000fe60000000a00 */
[----:B------:R-:W3:Y:S02]  /*24b70*/  LDL.LU R12, [R1+0x10] ;  /* 0x00001000010c7983 */ /* 0x000ee40000300800 */
[C---:B---3--:R-:W-:Y:S04]  /*24b80*/  LEA R12, P0, R0.reuse, R12, 0x1 ;  /* 0x0000000c000c7211 */ /* 0x048fe800078008ff */
[----:B--2---:R-:W-:Y:S01]  /*24b90*/  LEA.HI.X R13, R0, R13, R5, 0x1, P0 ;  /* 0x0000000d000d7211 */ /* 0x004fe200000f0c05 */
[----:B------:R1:W-:Y:S01]  /*24ba0*/  STL [R1+0x10], R12 ;  /* 0x0000100c01007387 */ /* 0x0003e20000100800 */
[-C--:B------:R-:W-:Y:S03]  /*24bb0*/  IADD3 R10, P0, R12, R232.reuse, RZ ;  /* 0x000000e80c0a7210 */ /* 0x080fe60007f1e0ff */
[----:B------:R-:W-:Y:S01]  /*24bc0*/  @!PT LDS RZ, [RZ] ;  /* 0x00000000fffff984 */ /* 0x000fe20000000800 */
[----:B------:R-:W-:Y:S01]  /*24bd0*/  @!PT LDS RZ, [RZ] ;  /* 0x00000000fffff984 */ /* 0x000fe20000000800 */
[----:B------:R-:W-:Y:S01]  /*24be0*/  @!PT LDS RZ, [RZ] ;  /* 0x00000000fffff984 */ /* 0x000fe20000000800 */
[----:B------:R1:W-:Y:S02]  /*24bf0*/  LDGSTS.E.BYPASS.LTC128B.128 [R231+0x2000], [R12.64] ;  /* 0x020000000ce77fae */ /* 0x0003e4000b901d44 */
[--C-:B------:R-:W-:Y:S01]  /*24c00*/  IMAD.X R11, R13, 0x1, R233.reuse, P0 ;  /* 0x000000010d0b7824 */ /* 0x100fe200000e06e9 */
[-C--:B------:R-:W-:Y:S01]  /*24c10*/  IADD3 R8, P0, R10, R232.reuse, RZ ;  /* 0x000000e80a087210 */ /* 0x080fe20007f1e0ff */
[----:B------:R2:W-:Y:S04]  /*24c20*/  STL [R1+0xc], R13 ;  /* 0x00000c0d01007387 */ /* 0x0005e80000100800 */
        /* <DEDUP_REMOVED lines=25> */
[--C-:B--2---:R-:W-:Y:S01]  /*24dc0*/  IMAD.X R13, R19, 0x1, R233.reuse, P0 ;  /* 0x00000001130d7824 */ /* 0x104fe200000e06e9 */
[-C--:B---3--:R-:W-:Y:S04]  /*24dd0*/  IADD3 R10, P0, R12, R232.reuse, RZ ;  /* 0x000000e80c0a7210 */ /* 0x088fe80007f1e0ff */
        /* <DEDUP_REMOVED lines=8> */
[-C--:B------:R-:W-:Y:S04]  /*24e60*/  IADD3 R4, P0, R6, R232.reuse, RZ ;  /* 0x000000e806047210 */ /* 0x080fe80007f1e0ff */
[----:B------:R1:W-:Y:S01]  /*24e70*/  LDGSTS.E.BYPASS.LTC128B.128 [R231+0x8800], [R6.64] ;  /* 0x0880000006e77fae */ /* 0x0003e2000b901d44 */
[--C-:B------:R-:W-:Y:S05]  /*24e80*/  IMAD.X R5, R7, 0x1, R233.reuse, P0 ;  /* 0x0000000107057824 */ /* 0x100fea00000e06e9 */
[----:B------:R1:W-:Y:S01]  /*24e90*/  LDGSTS.E.BYPASS.LTC128B.128 [R231+0x9000], [R4.64] ;  /* 0x0900000004e77fae */ /* 0x0003e2000b901d44 */
[----:B--2---:R-:W-:Y:S05]  /*24ea0*/  IADD3 R12, P0, R4, R232, RZ ;  /* 0x000000e8040c7210 */ /* 0x004fea0007f1e0ff */
[----:B------:R-:W-:Y:S05]  /*24eb0*/  IMAD.X R13, R5, 0x1, R233, P0 ;  /* 0x00000001050d7824 */ /* 0x000fea00000e06e9 */
[----:B------:R1:W-:Y:S04]  /*24ec0*/  LDGSTS.E.BYPASS.LTC128B.128 [R231+0x9800], [R12.64] ;  /* 0x098000000ce77fae */ /* 0x0003e8000b901d44 */
[----:B------:R-:W0:Y:S02]  /*24ed0*/  LDGDEPBAR ;  /* 0x00000000000079af */ /* 0x000e240000000000 */
.L_x_2903:
[----:B--234-:R-:W-:Y:S05]  /*24ee0*/  BSYNC B1 ;  /* 0x0000000000017941 */ /* 0x01cfea0003800000 */
.L_x_2902:
[----:B------:R-:W-:Y:S01]  /*24ef0*/  ULDC.64 UR4, c[0x0][0x118] ;  /* 0x0000460000047ab9 */ /* 0x000fe20000000a00 */
[----:B-1----:R-:W-:Y:S01]  /*24f00*/  FMNMX.FTZ R4, R181, R133, !PT ;  /* 0x00000085b5047209 */ /* 0x002fe20007810000 */
[----:B------:R1:W2:Y:S01]  /*24f10*/  LD.E R3, [R2.64+0xdc] ;  /* 0x0000dc0402037980 */ /* 0x0002a2000c101900 */
[----:B------:R-:W-:Y:S02]  /*24f20*/  FMNMX.FTZ R0, R180, R132, !PT ;  /* 0x00000084b4007209 */ /* 0x000fe40007810000 */
[----:B------:R-:W-:Y:S01]  /*24f30*/  FMNMX.FTZ R4, R188, R4, !PT ;  /* 0x00000004bc047209 */ /* 0x000fe20007810000 */
[----:B------:R-:W-:Y:S01]  /*24f40*/  LDSM.16.MT88.4 R12, [R220+0xa000] ;  /* 0x00a00000dc0c783b */ /* 0x000fe20000004200 */
[----:B------:R-:W-:Y:S02]  /*24f50*/  FMNMX.FTZ R0, R187, R0, !PT ;  /* 0x00000000bb007209 */ /* 0x000fe40007810000 */
[----:B------:R-:W-:Y:S02]  /*24f60*/  FMNMX.FTZ R4, R186, R4, !PT ;  /* 0x00000004ba047209 */ /* 0x000fe40007810000 */
[----:B------:R-:W-:Y:S03]  /*24f70*/  FMNMX.FTZ R0, R183, R0, !PT ;  /* 0x00000000b7007209 */ /* 0x000fe60007810000 */
[----:B------:R-:W-:Y:S01]  /*24f80*/  LDSM.16.MT88.4 R20, [R223+0xa000] ;  /* 0x00a00000df14783b */ /* 0x000fe20000004200 */
[----:B------:R-:W-:Y:S04]  /*24f90*/  FMNMX.FTZ R0, R182, R0, !PT ;  /* 0x00000000b6007209 */ /* 0x000fe80007810000 */
[----:B------:R-:W-:Y:S03]  /*24fa0*/  FMNMX.FTZ R0, R177, R0, !PT ;  /* 0x00000000b1007209 */ /* 0x000fe60007810000 */
[----:B------:R-:W-:Y:S01]  /*24fb0*/  LDSM.16.MT88.4 R28, [R221+0xa000] ;  /* 0x00a00000dd1c783b */ /* 0x000fe20000004200 */
[----:B------:R-:W-:Y:S02]  /*24fc0*/  FMNMX.FTZ R0, R176, R0, !PT ;  /* 0x00000000b0007209 */ /* 0x000fe40007810000 */
[----:B-1----:R-:W-:Y:S02]  /*24fd0*/  FMNMX.FTZ R2, R184, R4, !PT ;  /* 0x00000004b8027209 */ /* 0x002fe40007810000 */
[----:B------:R-:W-:Y:S03]  /*24fe0*/  FMNMX.FTZ R0, R173, R0, !PT ;  /* 0x00000000ad007209 */ /* 0x000fe60007810000 */
        /* <DEDUP_REMOVED lines=122> */
[----:B------:R-:W3:Y:S01]  /*25790*/  SHFL.BFLY PT, R4, R37, 0x2, 0x1f ;  /* 0x0c401f0025047f89 */ /* 0x000ee200000e0000 */
[----:B-1----:R-:W-:Y:S07]  /*257a0*/  FMNMX.FTZ R0, R0, R2, !PT ;  /* 0x0000000200007209 */ /* 0x002fee0007810000 */
[----:B------:R-:W1:Y:S01]  /*257b0*/  SHFL.BFLY PT, R2, R0, 0x1, 0x1f ;  /* 0x0c201f0000027f89 */ /* 0x000e6200000e0000 */
[----:B---3--:R-:W-:Y:S07]  /*257c0*/  FMNMX.FTZ R37, R37, R4, !PT ;  /* 0x0000000425257209 */ /* 0x008fee0007810000 */
[----:B------:R-:W3:Y:S01]  /*257d0*/  SHFL.BFLY PT, R4, R37, 0x1, 0x1f ;  /* 0x0c201f0025047f89 */ /* 0x000ee200000e0000 */
[----:B-1----:R-:W-:Y:S05]  /*257e0*/  FMNMX.FTZ R36, R0, R2, !PT ;  /* 0x0000000200247209 */ /* 0x002fea0007810000 */
[----:B--2---:R-:W-:Y:S02]  /*257f0*/  FMUL.FTZ R62, R3, R36 ;  /* 0x00000024033e7220 */ /* 0x004fe40000410000 */
[----:B------:R-:W-:Y:S01]  /*25800*/  FADD.FTZ R0, -R36, R132 ;  /* 0x0000008424007221 */ /* 0x000fe20000010100 */
[----:B---3--:R-:W-:Y:S03]  /*25810*/  FMNMX.FTZ R37, R37, R4, !PT ;  /* 0x0000000425257209 */ /* 0x008fe60007810000 */
[----:B------:R-:W-:Y:S01]  /*25820*/  FMUL.FTZ R0, R3, R0 ;  /* 0x0000000003007220 */ /* 0x000fe20000410000 */
[----:B------:R-:W-:Y:S03]  /*25830*/  FSETP.NEU.FTZ.AND P0, PT, R37, -INF , PT ;  /* 0xff8000002500780b */ /* 0x000fe60003f1d000 */
[----:B------:R-:W1:Y:S01]  /*25840*/  MUFU.EX2 R2, R0 ;  /* 0x0000000000027308 */ /* 0x000e620000000800 */
[----:B------:R-:W-:Y:S05]  /*25850*/  FMUL.FTZ R60, R3, R37 ;  /* 0x00000025033c7220 */ /* 0x000fea0000410000 */
[----:B------:R-:W-:Y:S02]  /*25860*/  FSEL R60, R60, RZ, P0 ;  /* 0x000000ff3c3c7208 */ /* 0x000fe40000000000 */
[----:B------:R-:W-:Y:S03]  /*25870*/  FSETP.NEU.FTZ.AND P0, PT, R36, -INF , PT ;  /* 0xff8000002400780b */ /* 0x000fe60003f1d000 */
[-CC-:B------:R-:W-:Y:S01]  /*25880*/  FFMA.FTZ R4, R181, R3.reuse, -R60.reuse ;  /* 0x00000003b5047223 */ /* 0x180fe2000001083c */
[----:B------:R-:W-:Y:S01]  /*25890*/  FSEL R62, R62, RZ, P0 ;  /* 0x000000ff3e3e7208 */ /* 0x000fe20000000000 */
[-CC-:B------:R-:W-:Y:S02]  /*258a0*/  FFMA.FTZ R6, R179, R3.reuse, -R60.reuse ;  /* 0x00000003b3067223 */ /* 0x180fe4000001083c */
[----:B------:R2:W-:Y:S01]  /*258b0*/  MUFU.EX2 R127, R4 ;  /* 0x00000004007f7308 */ /* 0x0005e20000000800 */
[-CC-:B------:R-:W-:Y:S02]  /*258c0*/  FFMA.FTZ R7, R186, R3.reuse, -R60.reuse ;  /* 0x00000003ba077223 */ /* 0x180fe4000001083c */
[-CC-:B------:R-:W-:Y:S02]  /*258d0*/  FFMA.FTZ R5, R178, R3.reuse, -R60.reuse ;  /* 0x00000003b2057223 */ /* 0x180fe4000001083c */
[-C--:B------:R-:W-:Y:S02]  /*258e0*/  FFMA.FTZ R16, R25, R3.reuse, -R60 ;  /* 0x0000000319107223 */ /* 0x080fe4000001083c */
[--C-:B------:R-:W-:Y:S02]  /*258f0*/  FFMA.FTZ R32, R190, R3, -R62.reuse ;  /* 0x00000003be207223 */ /* 0x100fe4000001083e */
[C---:B-1----:R-:W-:Y:S01]  /*25900*/  FMUL.FTZ R10, R2.reuse, R142 ;  /* 0x0000008e020a7220 */ /* 0x042fe20000410000 */
[----:B------:R1:W-:Y:S01]  /*25910*/  MUFU.EX2 R8, R6 ;  /* 0x0000000600087308 */ /* 0x0003e20000000800 */
[----:B------:R-:W-:Y:S01]  /*25920*/  FADD.FTZ R0, -R37, R133 ;  /* 0x0000008525007221 */ /* 0x000fe20000010100 */
[----:B------:R-:W-:Y:S01]  /*25930*/  MOV R133, R33 ;  /* 0x0000002100857202 */ /* 0x000fe20000000f00 */
[C---:B------:R-:W-:Y:S02]  /*25940*/  FMUL.FTZ R11, R2.reuse, R143 ;  /* 0x0000008f020b7220 */ /* 0x040fe40000410000 */
[----:B------:R-:W-:Y:S01]  /*25950*/  FMUL.FTZ R0, R3, R0 ;  /* 0x0000000003007220 */ /* 0x000fe20000410000 */
[----:B------:R-:W-:Y:S01]  /*25960*/  MOV R190, R133 ;  /* 0x0000008500be7202 */ /* 0x000fe20000000f00 */
[C---:B------:R-:W-:Y:S02]  /*25970*/  FMUL.FTZ R18, R2.reuse, R150 ;  /* 0x0000009602127220 */ /* 0x040fe40000410000 */
[C---:B------:R-:W-:Y:S01]  /*25980*/  FMUL.FTZ R19, R2.reuse, R151 ;  /* 0x0000009702137220 */ /* 0x040fe20000410000 */
[----:B------:R3:W-:Y:S01]  /*25990*/  MUFU.EX2 R131, R7 ;  /* 0x0000000700837308 */ /* 0x0007e20000000800 */
[----:B------:R-:W-:Y:S01]  /*259a0*/  FMUL.FTZ R35, R2, R167 ;  /* 0x000000a702237220 */ /* 0x000fe20000410000 */
[----:B------:R-:W-:Y:S01]  /*259b0*/  ISETP.GT.AND P0, PT, R190, 0x1, PT ;  /* 0x00000001be00780c */ /* 0x000fe20003f04270 */
[-C--:B------:R-:W-:Y:S02]  /*259c0*/  FFMA.FTZ R38, R38, R3.reuse, -R62 ;  /* 0x0000000326267223 */ /* 0x080fe4000001083e */
[----:B--2---:R-:W-:Y:S05]  /*259d0*/  FFMA.FTZ R4, R188, R3, -R60 ;  /* 0x00000003bc047223 */ /* 0x004fea000001083c */
[----:B------:R2:W4:Y:S01]  /*259e0*/  MUFU.EX2 R130, R4 ;  /* 0x0000000400827308 */ /* 0x0005220000000800 */
[C---:B-1----:R-:W-:Y:S09]  /*259f0*/  FMUL.FTZ R6, R2.reuse, R138 ;  /* 0x0000008a02067220 */ /* 0x042ff20000410000 */
[----:B------:R-:W1:Y:S01]  /*25a00*/  MUFU.EX2 R0, R0 ;  /* 0x0000000000007308 */ /* 0x000e620000000800 */
[----:B---3--:R-:W-:Y:S09]  /*25a10*/  FMUL.FTZ R7, R2, R139 ;  /* 0x0000008b02077220 */ /* 0x008ff20000410000 */
[----:B------:R3:W-:Y:S01]  /*25a20*/  MUFU.EX2 R116, R5 ;  /* 0x0000000500747308 */ /* 0x0007e20000000800 */
[--C-:B--2---:R-:W-:Y:S01]  /*25a30*/  FFMA.FTZ R4, R180, R3, -R62.reuse ;  /* 0x00000003b4047223 */ /* 0x104fe2000001083e */
[----:B----4-:R-:W-:Y:S08]  /*25a40*/  F2FP.BF16.PACK_AB R40, R130, R127 ;  /* 0x0000007f8228723e */ /* 0x010ff000000010ff */
[----:B------:R2:W-:Y:S01]  /*25a50*/  MUFU.EX2 R230, R4 ;  /* 0x0000000400e67308 */ /* 0x0005e20000000800 */
[C---:B-1----:R-:W-:Y:S02]  /*25a60*/  FMUL.FTZ R17, R0.reuse, R149 ;  /* 0x0000009500117220 */ /* 0x042fe40000410000 */
[C---:B------:R-:W-:Y:S02]  /*25a70*/  FMUL.FTZ R25, R0.reuse, R157 ;  /* 0x0000009d00197220 */ /* 0x040fe40000410000 */
[C---:B------:R-:W-:Y:S05]  /*25a80*/  FMUL.FTZ R33, R0.reuse, R165 ;  /* 0x000000a500217220 */ /* 0x040fea0000410000 */
[----:B------:R1:W-:Y:S01]  /*25a90*/  MUFU.EX2 R34, R16 ;  /* 0x0000001000227308 */ /* 0x0003e20000000800 */
[C---:B---3--:R-:W-:Y:S02]  /*25aa0*/  FMUL.FTZ R5, R0.reuse, R137 ;  /* 0x0000008900057220 */ /* 0x048fe40000410000 */
[-C--:B--2---:R-:W-:Y:S07]  /*25ab0*/  FFMA.FTZ R4, R187, R3.reuse, -R62 ;  /* 0x00000003bb047223 */ /* 0x084fee000001083e */
[----:B------:R2:W3:Y:S01]  /*25ac0*/  MUFU.EX2 R250, R4 ;  /* 0x0000000400fa7308 */ /* 0x0004e20000000800 */
[----:B-1----:R-:W-:Y:S02]  /*25ad0*/  FMUL.FTZ R16, R0, R148 ;  /* 0x0000009400107220 */ /* 0x002fe40000410000 */
[-C--:B--2---:R-:W-:Y:S01]  /*25ae0*/  FFMA.FTZ R4, R184, R3.reuse, -R60 ;  /* 0x00000003b8047223 */ /* 0x084fe2000001083c */
[----:B---3--:R-:W-:Y:S06]  /*25af0*/  F2FP.BF16.PACK_AB R41, R250, R230 ;  /* 0x000000e6fa29723e */ /* 0x008fec00000010ff */
[----:B------:R1:W2:Y:S02]  /*25b00*/  MUFU.EX2 R132, R4 ;  /* 0x0000000400847308 */ /* 0x0002a40000000800 */
[--C-:B-1----:R-:W-:Y:S01]  /*25b10*/  FFMA.FTZ R4, R183, R3, -R62.reuse ;  /* 0x00000003b7047223 */ /* 0x102fe2000001083e */
[----:B--2---:R-:W-:Y:S07]  /*25b20*/  F2FP.BF16.PACK_AB R42, R132, R131 ;  /* 0x00000083842a723e */ /* 0x004fee00000010ff */
[----:B------:R1:W-:Y:S02]  /*25b30*/  MUFU.EX2 R251, R4 ;  /* 0x0000000400fb7308 */ /* 0x0003e40000000800 */
[-CC-:B-1----:R-:W-:Y:S08]  /*25b40*/  FFMA.FTZ R4, R182, R3.reuse, -R62.reuse ;  /* 0x00000003b6047223 */ /* 0x182ff0000001083e */
[----:B------:R1:W2:Y:S02]  /*25b50*/  MUFU.EX2 R252, R4 ;  /* 0x0000000400fc7308 */ /* 0x0002a40000000800 */
[--C-:B-1----:R-:W-:Y:S01]  /*25b60*/  FFMA.FTZ R4, R177, R3, -R62.reuse ;  /* 0x00000003b1047223 */ /* 0x102fe2000001083e */
[----:B--2---:R-:W-:Y:S07]  /*25b70*/  F2FP.BF16.PACK_AB R43, R252, R251 ;  /* 0x000000fbfc2b723e */ /* 0x004fee00000010ff */
[----:B------:R1:W2:Y:S02]  /*25b80*/  MUFU.EX2 R9, R4 ;  /* 0x0000000400097308 */ /* 0x0002a40000000800 */
[-C--:B-1----:R-:W-:Y:S08]  /*25b90*/  FFMA.FTZ R4, R176, R3.reuse, -R62 ;  /* 0x00000003b0047223 */ /* 0x082ff0000001083e */
[----:B------:R1:W-:Y:S02]  /*25ba0*/  MUFU.EX2 R115, R4 ;  /* 0x0000000400737308 */ /* 0x0003e40000000800 */
[-C--:B-1----:R-:W-:Y:S01]  /*25bb0*/  FFMA.FTZ R4, R175, R3.reuse, -R60 ;  /* 0x00000003af047223 */ /* 0x082fe2000001083c */
[----:B------:R-:W-:Y:S01]  /*25bc0*/  MOV R175, R8 ;  /* 0x0000000800af7202 */ /* 0x000fe20000000f00 */
[-C--:B------:R-:W-:Y:S06]  /*25bd0*/  FFMA.FTZ R8, R173, R3.reuse, -R62 ;  /* 0x00000003ad087223 */ /* 0x080fec000001083e */
[----:B------:R1:W-:Y:S10]  /*25be0*/  MUFU.EX2 R126, R4 ;  /* 0x00000004007e7308 */ /* 0x0003f40000000800 */
[----:B------:R3:W-:Y:S01]  /*25bf0*/  MUFU.EX2 R123, R8 ;  /* 0x00000008007b7308 */ /* 0x0007e20000000800 */
[--C-:B-1----:R-:W-:Y:S01]  /*25c00*/  FFMA.FTZ R4, R171, R3, -R60.reuse ;  /* 0x00000003ab047223 */ /* 0x102fe2000001083c */
[----:B--2---:R-:W-:Y:S01]  /*25c10*/  MOV R171, R9 ;  /* 0x0000000900ab7202 */ /* 0x004fe20000000f00 */
[-C--:B------:R-:W-:Y:S07]  /*25c20*/  FFMA.FTZ R9, R169, R3.reuse, -R60 ;  /* 0x00000003a9097223 */ /* 0x080fee000001083c */
[----:B------:R1:W-:Y:S01]  /*25c30*/  MUFU.EX2 R118, R4 ;  /* 0x0000000400767308 */ /* 0x0003e20000000800 */
[-CC-:B---3--:R-:W-:Y:S09]  /*25c40*/  FFMA.FTZ R8, R170, R3.reuse, -R62.reuse ;  /* 0x00000003aa087223 */ /* 0x188ff2000001083e */
[----:B------:R2:W-:Y:S10]  /*25c50*/  MUFU.EX2 R176, R8 ;  /* 0x0000000800b07308 */ /* 0x0005f40000000800 */
[----:B------:R3:W-:Y:S01]  /*25c60*/  MUFU.EX2 R177, R9 ;  /* 0x0000000900b17308 */ /* 0x0007e20000000800 */
[-CC-:B-1----:R-:W-:Y:S09]  /*25c70*/  FFMA.FTZ R4, R172, R3.reuse, -R62.reuse ;  /* 0x00000003ac047223 */ /* 0x182ff2000001083e */
[----:B------:R1:W-:Y:S01]  /*25c80*/  MUFU.EX2 R121, R4 ;  /* 0x0000000400797308 */ /* 0x0003e20000000800 */
[----:B--2---:R-:W-:Y:S09]  /*25c90*/  FFMA.FTZ R8, R174, R3, -R62 ;  /* 0x00000003ae087223 */ /* 0x004ff2000001083e */
[----:B------:R2:W-:Y:S01]  /*25ca0*/  MUFU.EX2 R178, R8 ;  /* 0x0000000800b27308 */ /* 0x0005e20000000800 */
[----:B---3--:R-:W-:Y:S02]  /*25cb0*/  FMUL.FTZ R9, R0, R141 ;  /* 0x0000008d00097220 */ /* 0x008fe40000410000 */
[-CC-:B-1----:R-:W-:Y:S07]  /*25cc0*/  FFMA.FTZ R4, R168, R3.reuse, -R60.reuse ;  /* 0x00000003a8047223 */ /* 0x182fee000001083c */
[----:B------:R1:W-:Y:S01]  /*25cd0*/  MUFU.EX2 R179, R4 ;  /* 0x0000000400b37308 */ /* 0x0003e20000000800 */
[C---:B--2---:R-:W-:Y:S02]  /*25ce0*/  FMUL.FTZ R8, R0.reuse, R140 ;  /* 0x0000008c00087220 */ /* 0x044fe40000410000 */
[----:B-1----:R-:W-:Y:S07]  /*25cf0*/  FMUL.FTZ R4, R0, R136 ;  /* 0x0000008800047220 */ /* 0x002fee0000410000 */
[C---:B------:R-:W-:Y:S07]  /*25d00*/  HMMA.16816.F32.BF16 R4, R40.reuse, R12, R4 ;  /* 0x0000000c2804723c */ /* 0x040fee0000041804 */
[--C-:B------:R-:W-:Y:S01]  /*25d10*/  FFMA.FTZ R12, R24, R3, -R60.reuse ;  /* 0x00000003180c7223 */ /* 0x100fe2000001083c */
[C---:B------:R-:W-:Y:S03]  /*25d20*/  HMMA.16816.F32.BF16 R8, R40.reuse, R14, R8 ;  /* 0x0000000e2808723c */ /* 0x040fe60000041808 */
[----:B------:R1:W2:Y:S01]  /*25d30*/  MUFU.EX2 R61, R12 ;  /* 0x0000000c003d7308 */ /* 0x0002a20000000800 */
[----:B------:R-:W-:Y:S02]  /*25d40*/  FMUL.FTZ R13, R0, R145 ;  /* 0x00000091000d7220 */ /* 0x000fe40000410000 */
[----:B------:R-:W-:Y:S02]  /*25d50*/  FFMA.FTZ R24, R185, R3, -R60 ;  /* 0x00000003b9187223 */ /* 0x000fe4000001083c */
[C---:B------:R-:W-:Y:S04]  /*25d60*/  FMUL.FTZ R15, R2.reuse, R147 ;  /* 0x00000093020f7220 */ /* 0x040fe80000410000 */
[----:B------:R-:W-:Y:S01]  /*25d70*/  FMUL.FTZ R14, R2, R146 ;  /* 0x00000092020e7220 */ /* 0x000fe20000410000 */
[----:B------:R3:W-:Y:S10]  /*25d80*/  MUFU.EX2 R185, R32 ;  /* 0x0000002000b97308 */ /* 0x0007f40000000800 */
[----:B------:R4:W-:Y:S01]  /*25d90*/  MUFU.EX2 R214, R24 ;  /* 0x0000001800d67308 */ /* 0x0009e20000000800 */
[----:B-1----:R-:W-:Y:S07]  /*25da0*/  FMUL.FTZ R12, R0, R144 ;  /* 0x00000090000c7220 */ /* 0x002fee0000410000 */
[C---:B------:R-:W-:Y:S03]  /*25db0*/  HMMA.16816.F32.BF16 R12, R40.reuse, R20, R12 ;  /* 0x00000014280c723c */ /* 0x040fe6000004180c */
[-CC-:B---3--:R-:W-:Y:S01]  /*25dc0*/  FFMA.FTZ R32, R191, R3.reuse, -R62.reuse ;  /* 0x00000003bf207223 */ /* 0x188fe2000001083e */
[----:B------:R-:W-:Y:S01]  /*25dd0*/  MOV R191, R34 ;  /* 0x0000002200bf7202 */ /* 0x000fe20000000f00 */
[----:B------:R-:W-:Y:S02]  /*25de0*/  FMUL.FTZ R34, R2, R166 ;  /* 0x000000a602227220 */ /* 0x000fe40000410000 */
[----:B------:R1:W-:Y:S01]  /*25df0*/  MUFU.EX2 R186, R32 ;  /* 0x0000002000ba7308 */ /* 0x0003e20000000800 */
[--C-:B------:R-:W-:Y:S01]  /*25e00*/  FFMA.FTZ R20, R26, R3, -R62.reuse ;  /* 0x000000031a147223 */ /* 0x100fe2000001083e */
[C---:B------:R-:W-:Y:S03]  /*25e10*/  HMMA.16816.F32.BF16 R16, R40.reuse, R22, R16 ;  /* 0x000000162810723c */ /* 0x040fe60000041810 */
[----:B------:R-:W-:Y:S02]  /*25e20*/  FMUL.FTZ R21, R0, R153 ;  /* 0x0000009900157220 */ /* 0x000fe40000410000 */
[----:B------:R-:W-:Y:S02]  /*25e30*/  FMUL.FTZ R26, R2, R158 ;  /* 0x0000009e021a7220 */ /* 0x000fe40000410000 */
[----:B----4-:R-:W-:Y:S01]  /*25e40*/  FMUL.FTZ R24, R0, R156 ;  /* 0x0000009c00187220 */ /* 0x010fe20000410000 */
[----:B------:R3:W-:Y:S01]  /*25e50*/  MUFU.EX2 R215, R20 ;  /* 0x0000001400d77308 */ /* 0x0007e20000000800 */
[C---:B------:R-:W-:Y:S03]  /*25e60*/  FMUL.FTZ R22, R2.reuse, R154 ;  /* 0x0000009a02167220 */ /* 0x040fe60000410000 */
[----:B------:R-:W-:Y:S02]  /*25e70*/  FMUL.FTZ R23, R2, R155 ;  /* 0x0000009b02177220 */ /* 0x000fe40000410000 */
[----:B-1----:R-:W-:Y:S02]  /*25e80*/  FMUL.FTZ R32, R0, R164 ;  /* 0x000000a400207220 */ /* 0x002fe40000410000 */
[----:B---3--:R-:W-:Y:S02]  /*25e90*/  FFMA.FTZ R20, R27, R3, -R62 ;  /* 0x000000031b147223 */ /* 0x008fe4000001083e */
[----:B------:R-:W-:Y:S02]  /*25ea0*/  FMUL.FTZ R27, R2, R159 ;  /* 0x0000009f021b7220 */ /* 0x000fe40000410000 */
[----:B------:R1:W3:Y:S02]  /*25eb0*/  MUFU.EX2 R188, R20 ;  /* 0x0000001400bc7308 */ /* 0x0002e40000000800 */
[C---:B-1----:R-:W-:Y:S07]  /*25ec0*/  FMUL.FTZ R20, R0.reuse, R152 ;  /* 0x0000009800147220 */ /* 0x042fee0000410000 */
[C---:B------:R-:W-:Y:S07]  /*25ed0*/  HMMA.16816.F32.BF16 R20, R40.reuse, R28, R20 ;  /* 0x0000001c2814723c */ /* 0x040fee0000041814 */
[--C-:B------:R-:W-:Y:S01]  /*25ee0*/  FFMA.FTZ R28, R189, R3, -R60.reuse ;  /* 0x00000003bd1c7223 */ /* 0x100fe2000001083c */
[C---:B------:R-:W-:Y:S03]  /*25ef0*/  HMMA.16816.F32.BF16 R24, R40.reuse, R30, R24 ;  /* 0x0000001e2818723c */ /* 0x040fe60000041818 */
[----:B------:R1:W4:Y:S01]  /*25f00*/  MUFU.EX2 R189, R28 ;  /* 0x0000001c00bd7308 */ /* 0x0003220000000800 */
[----:B------:R-:W-:Y:S03]  /*25f10*/  FMUL.FTZ R29, R0, R161 ;  /* 0x000000a1001d7220 */ /* 0x000fe60000410000 */
[C---:B------:R-:W-:Y:S02]  /*25f20*/  FMUL.FTZ R30, R2.reuse, R162 ;  /* 0x000000a2021e7220 */ /* 0x040fe40000410000 */
[----:B------:R-:W-:Y:S03]  /*25f30*/  FMUL.FTZ R31, R2, R163 ;  /* 0x000000a3021f7220 */ /* 0x000fe60000410000 */
[----:B-1----:R-:W-:Y:S07]  /*25f40*/  FMUL.FTZ R28, R0, R160 ;  /* 0x000000a0001c7220 */ /* 0x002fee0000410000 */
[C---:B------:R-:W-:Y:S07]  /*25f50*/  HMMA.16816.F32.BF16 R28, R40.reuse, R44, R28 ;  /* 0x0000002c281c723c */ /* 0x040fee000004181c */
[--C-:B------:R-:W-:Y:S01]  /*25f60*/  FFMA.FTZ R44, R192, R3, -R60.reuse ;  /* 0x00000003c02c7223 */ /* 0x100fe2000001083c */
[----:B------:R-:W-:Y:S03]  /*25f70*/  HMMA.16816.F32.BF16 R32, R40, R46, R32 ;  /* 0x0000002e2820723c */ /* 0x000fe60000041820 */
[----:B------:R1:W-:Y:S01]  /*25f80*/  MUFU.EX2 R184, R44 ;  /* 0x0000002c00b87308 */ /* 0x0003e20000000800 */
[----:B--2---:R-:W-:Y:S01]  /*25f90*/  MOV R192, R61 ;  /* 0x0000003d00c07202 */ /* 0x004fe20000000f00 */
[----:B------:R-:W-:Y:S01]  /*25fa0*/  FFMA.FTZ R61, R193, R3, -R60 ;  /* 0x00000003c13d7223 */ /* 0x000fe2000001083c */
[----:B------:R-:W-:Y:S02]  /*25fb0*/  MOV R193, R179 ;  /* 0x000000b300c17202 */ /* 0x000fe40000000f00 */
[----:B------:R-:W-:Y:S04]  /*25fc0*/  F2FP.BF16.PACK_AB R40, R116, R175 ;  /* 0x000000af7428723e */ /* 0x000fe800000010ff */
[----:B------:R-:W-:Y:S01]  /*25fd0*/  F2FP.BF16.PACK_AB R41, R115, R171 ;  /* 0x000000ab7329723e */ /* 0x000fe200000010ff */
[----:B------:R2:W5:Y:S01]  /*25fe0*/  MUFU.EX2 R187, R61 ;  /* 0x0000003d00bb7308 */ /* 0x0005620000000800 */
[----:B------:R-:W-:Y:S02]  /*25ff0*/  F2FP.BF16.PACK_AB R42, R118, R126 ;  /* 0x0000007e762a723e */ /* 0x000fe400000010ff */
[----:B------:R-:W-:Y:S07]  /*26000*/  F2FP.BF16.PACK_AB R43, R121, R123 ;  /* 0x0000007b792b723e */ /* 0x000fee00000010ff */
[C---:B------:R-:W-:Y:S01]  /*26010*/  HMMA.16816.F32.BF16 R4, R40.reuse, R48, R4 ;  /* 0x000000302804723c */ /* 0x040fe20000041804 */
[----:B-1----:R-:W1:Y:S06]  /*26020*/  LDSM.16.MT88.4 R44, [R222+0xa800] ;  /* 0x00a80000de2c783b */ /* 0x002e6c0000004200 */
[-C--:B------:R-:W-:Y:S01]  /*26030*/  FFMA.FTZ R48, R194, R3.reuse, -R62 ;  /* 0x00000003c2307223 */ /* 0x080fe2000001083e */
[C---:B------:R-:W-:Y:S03]  /*26040*/  HMMA.16816.F32.BF16 R8, R40.reuse, R50, R8 ;  /* 0x000000322808723c */ /* 0x040fe60000041808 */
[----:B------:R3:W-:Y:S01]  /*26050*/  MUFU.EX2 R181, R48 ;  /* 0x0000003000b57308 */ /* 0x0007e20000000800 */
[----:B------:R-:W-:Y:S01]  /*26060*/  MOV R194, R178 ;  /* 0x000000b200c27202 */ /* 0x000fe20000000f00 */
[--C-:B--2---:R-:W-:Y:S01]  /*26070*/  FFMA.FTZ R61, R202, R3, -R60.reuse ;  /* 0x00000003ca3d7223 */ /* 0x104fe2000001083c */
[----:B------:R-:W-:Y:S02]  /*26080*/  MOV R202, R123 ;  /* 0x0000007b00ca7202 */ /* 0x000fe40000000f00 */
[C---:B------:R-:W-:Y:S05]  /*26090*/  HMMA.16816.F32.BF16 R12, R40.reuse, R52, R12 ;  /* 0x00000034280c723c */ /* 0x040fea000004180c */
[----:B------:R2:W-:Y:S02]  /*260a0*/  MUFU.EX2 R179, R61 ;  /* 0x0000003d00b37308 */ /* 0x0005e40000000800 */
[-C--:B------:R-:W-:Y:S01]  /*260b0*/  FFMA.FTZ R52, R196, R3.reuse, -R60 ;  /* 0x00000003c4347223 */ /* 0x080fe2000001083c */
[C---:B------:R-:W-:Y:S04]  /*260c0*/  HMMA.16816.F32.BF16 R16, R40.reuse, R54, R16 ;  /* 0x000000362810723c */ /* 0x040fe80000041810 */
[----:B------:R-:W-:Y:S03]  /*260d0*/  MOV R196, R176 ;  /* 0x000000b000c47202 */ /* 0x000fe60000000f00 */
[----:B------:R4:W-:Y:S01]  /*260e0*/  MUFU.EX2 R183, R52 ;  /* 0x0000003400b77308 */ /* 0x0009e20000000800 */
[C---:B------:R-:W-:Y:S04]  /*260f0*/  HMMA.16816.F32.BF16 R20, R40.reuse, R56, R20 ;  /* 0x000000382814723c */ /* 0x040fe80000041814 */
[--C-:B---3--:R-:W-:Y:S01]  /*26100*/  FFMA.FTZ R48, R195, R3, -R62.reuse ;  /* 0x00000003c3307223 */ /* 0x108fe2000001083e */
[----:B------:R-:W-:Y:S02]  /*26110*/  MOV R195, R177 ;  /* 0x000000b100c37202 */ /* 0x000fe40000000f00 */
[--C-:B------:R-:W-:Y:S01]  /*26120*/  FFMA.FTZ R56, R198, R3, -R62.reuse ;  /* 0x00000003c6387223 */ /* 0x100fe2000001083e */
[C---:B------:R-:W-:Y:S01]  /*26130*/  HMMA.16816.F32.BF16 R24, R40.reuse, R58, R24 ;  /* 0x0000003a2818723c */ /* 0x040fe20000041818 */
[----:B------:R3:W3:Y:S03]  /*26140*/  MUFU.EX2 R182, R48 ;  /* 0x0000003000b67308 */ /* 0x0006e60000000800 */
[----:B------:R-:W-:Y:S01]  /*26150*/  MOV R198, R121 ;  /* 0x0000007900c67202 */ /* 0x000fe20000000f00 */
[-C--:B--2---:R-:W-:Y:S01]  /*26160*/  FFMA.FTZ R61, R208, R3.reuse, -R62 ;  /* 0x00000003d03d7223 */ /* 0x084fe2000001083e */
[----:B------:R-:W-:Y:S02]  /*26170*/  MOV R208, R130 ;  /* 0x0000008200d07202 */ /* 0x000fe40000000f00 */
[C---:B-1----:R-:W-:Y:S03]  /*26180*/  HMMA.16816.F32.BF16 R28, R40.reuse, R44, R28 ;  /* 0x0000002c281c723c */ /* 0x042fe6000004181c */
[----:B------:R1:W-:Y:S01]  /*26190*/  MUFU.EX2 R178, R56 ;  /* 0x0000003800b27308 */ /* 0x0003e20000000800 */
[-C--:B----4-:R-:W-:Y:S04]  /*261a0*/  FFMA.FTZ R52, R197, R3.reuse, -R60 ;  /* 0x00000003c5347223 */ /* 0x090fe8000001083c */
[----:B------:R-:W-:Y:S04]  /*261b0*/  HMMA.16816.F32.BF16 R32, R40, R46, R32 ;  /* 0x0000002e2820723c */ /* 0x000fe80000041820 */
[--C-:B------:R-:W-:Y:S01]  /*261c0*/  FFMA.FTZ R44, R199, R3, -R62.reuse ;  /* 0x00000003c72c7223 */ /* 0x100fe2000001083e */
[----:B------:R2:W4:Y:S01]  /*261d0*/  MUFU.EX2 R180, R52 ;  /* 0x0000003400b47308 */ /* 0x0005220000000800 */
[----:B------:R-:W-:Y:S02]  /*261e0*/  MOV R199, R126 ;  /* 0x0000007e00c77202 */ /* 0x000fe40000000f00 */
[----:B------:R-:W-:Y:S01]  /*261f0*/  F2FP.BF16.PACK_AB R40, R193, R195 ;  /* 0x000000c3c128723e */ /* 0x000fe200000010ff */
[----:B---3--:R-:W3:Y:S03]  /*26200*/  LDSM.16.MT88.4 R48, [R220+0xb000] ;  /* 0x00b00000dc30783b */ /* 0x008ee60000004200 */
[----:B------:R-:W-:Y:S02]  /*26210*/  F2FP.BF16.PACK_AB R41, R194, R196 ;  /* 0x000000c4c229723e */ /* 0x000fe400000010ff */
[----:B------:R-:W-:Y:S01]  /*26220*/  F2FP.BF16.PACK_AB R42, R191, R192 ;  /* 0x000000c0bf2a723e */ /* 0x000fe200000010ff */
[----:B------:R4:W3:Y:S01]  /*26230*/  MUFU.EX2 R176, R44 ;  /* 0x0000002c00b07308 */ /* 0x0008e20000000800 */
[----:B------:R-:W-:Y:S02]  /*26240*/  F2FP.BF16.PACK_AB R43, R188, R215 ;  /* 0x000000d7bc2b723e */ /* 0x000fe400000010ff */
[----:B------:R-:W-:Y:S01]  /*26250*/  MOV R197, R118 ;  /* 0x0000007600c57202 */ /* 0x000fe20000000f00 */
[----:B-1----:R-:W-:Y:S06]  /*26260*/  LDSM.16.MT88.4 R56, [R221+0xb000] ;  /* 0x00b00000dd38783b */ /* 0x002fec0000004200 */
[----:B------:R1:W-:Y:S02]  /*26270*/  MUFU.EX2 R169, R61 ;  /* 0x0000003d00a97308 */ /* 0x0003e40000000800 */
[----:B--2---:R-:W2:Y:S08]  /*26280*/  LDSM.16.MT88.4 R52, [R223+0xb000] ;  /* 0x00b00000df34783b */ /* 0x004eb00000004200 */
[----:B----4-:R-:W4:Y:S01]  /*26290*/  LDSM.16.MT88.4 R44, [R222+0xb000] ;  /* 0x00b00000de2c783b */ /* 0x010f220000004200 */
[C---:B---3--:R-:W-:Y:S03]  /*262a0*/  HMMA.16816.F32.BF16 R4, R40.reuse, R48, R4 ;  /* 0x000000302804723c */ /* 0x048fe60000041804 */
[-C--:B-1----:R-:W-:Y:S04]  /*262b0*/  FFMA.FTZ R61, R218, R3.reuse, -R62 ;  /* 0x00000003da3d7223 */ /* 0x082fe8000001083e */
[----:B------:R1:W-:Y:S01]  /*262c0*/  MUFU.EX2 R163, R61 ;  /* 0x0000003d00a37308 */ /* 0x0003e20000000800 */
[-C--:B------:R-:W-:Y:S01]  /*262d0*/  FFMA.FTZ R48, R200, R3.reuse, -R60 ;  /* 0x00000003c8307223 */ /* 0x080fe2000001083c */
[C---:B------:R-:W-:Y:S03]  /*262e0*/  HMMA.16816.F32.BF16 R8, R40.reuse, R50, R8 ;  /* 0x000000322808723c */ /* 0x040fe60000041808 */
[----:B------:R-:W-:Y:S05]  /*262f0*/  MOV R200, R116 ;  /* 0x0000007400c87202 */ /* 0x000fea0000000f00 */
[----:B------:R3:W3:Y:S01]  /*26300*/  MUFU.EX2 R177, R48 ;  /* 0x0000003000b17308 */ /* 0x0006e20000000800 */
[C---:B--2---:R-:W-:Y:S07]  /*26310*/  HMMA.16816.F32.BF16 R12, R40.reuse, R52, R12 ;  /* 0x00000034280c723c */ /* 0x044fee000004180c */
[----:B------:R-:W-:Y:S01]  /*26320*/  FFMA.FTZ R52, R204, R3, -R62 ;  /* 0x00000003cc347223 */ /* 0x000fe2000001083e */
[----:B------:R-:W-:Y:S01]  /*26330*/  MOV R204, R175 ;  /* 0x000000af00cc7202 */ /* 0x000fe20000000f00 */
[C---:B------:R-:W-:Y:S02]  /*26340*/  HMMA.16816.F32.BF16 R16, R40.reuse, R54, R16 ;  /* 0x000000362810723c */ /* 0x040fe40000041810 */
[----:B------:R2:W-:Y:S01]  /*26350*/  MUFU.EX2 R175, R52 ;  /* 0x0000003400af7308 */ /* 0x0005e20000000800 */
[-C--:B-1----:R-:W-:Y:S05]  /*26360*/  FFMA.FTZ R61, R241, R3.reuse, -R60 ;  /* 0x00000003f13d7223 */ /* 0x082fea000001083c */
[C---:B------:R-:W-:Y:S04]  /*26370*/  HMMA.16816.F32.BF16 R20, R40.reuse, R56, R20 ;  /* 0x000000382814723c */ /* 0x040fe80000041814 */
[----:B------:R1:W-:Y:S01]  /*26380*/  MUFU.EX2 R157, R61 ;  /* 0x0000003d009d7308 */ /* 0x0003e20000000800 */
[----:B---3--:R-:W-:Y:S01]  /*26390*/  FFMA.FTZ R48, R201, R3, -R62 ;  /* 0x00000003c9307223 */ /* 0x008fe2000001083e */
[----:B------:R-:W-:Y:S01]  /*263a0*/  MOV R201, R115 ;  /* 0x0000007300c97202 */ /* 0x000fe20000000f00 */
[-CC-:B------:R-:W-:Y:S01]  /*263b0*/  FFMA.FTZ R56, R205, R3.reuse, -R60.reuse ;  /* 0x00000003cd387223 */ /* 0x180fe2000001083c */
[C---:B------:R-:W-:Y:S04]  /*263c0*/  HMMA.16816.F32.BF16 R24, R40.reuse, R58, R24 ;  /* 0x0000003a2818723c */ /* 0x040fe80000041818 */
[----:B------:R-:W-:Y:S02]  /*263d0*/  MOV R205, R132 ;  /* 0x0000008400cd7202 */ /* 0x000fe40000000f00 */
[----:B------:R3:W3:Y:S02]  /*263e0*/  MUFU.EX2 R174, R48 ;  /* 0x0000003000ae7308 */ /* 0x0006e40000000800 */
[C---:B----4-:R-:W-:Y:S04]  /*263f0*/  HMMA.16816.F32.BF16 R28, R40.reuse, R44, R28 ;  /* 0x0000002c281c723c */ /* 0x050fe8000004181c */
[----:B--2---:R-:W-:Y:S01]  /*26400*/  FFMA.FTZ R52, R203, R3, -R60 ;  /* 0x00000003cb347223 */ /* 0x004fe2000001083c */
[----:B------:R-:W-:Y:S02]  /*26410*/  MOV R203, R171 ;  /* 0x000000ab00cb7202 */ /* 0x000fe40000000f00 */
[-C--:B------:R-:W-:Y:S01]  /*26420*/  FFMA.FTZ R44, R206, R3.reuse, -R62 ;  /* 0x00000003ce2c7223 */ /* 0x080fe2000001083e */
[----:B------:R2:W-:Y:S01]  /*26430*/  MUFU.EX2 R173, R52 ;  /* 0x0000003400ad7308 */ /* 0x0005e20000000800 */
[----:B------:R-:W-:Y:S03]  /*26440*/  HMMA.16816.F32.BF16 R32, R40, R46, R32 ;  /* 0x0000002e2820723c */ /* 0x000fe60000041820 */
[----:B-1----:R-:W-:Y:S01]  /*26450*/  FFMA.FTZ R61, R68, R3, -R60 ;  /* 0x00000003443d7223 */ /* 0x002fe2000001083c */
[----:B------:R-:W-:Y:S03]  /*26460*/  MOV R206, R131 ;  /* 0x0000008300ce7202 */ /* 0x000fe60000000f00 */
[----:B------:R-:W-:Y:S02]  /*26470*/  F2FP.BF16.PACK_AB R40, R189, R214 ;  /* 0x000000d6bd28723e */ /* 0x000fe400000010ff */
[----:B------:R1:W4:Y:S03]  /*26480*/  MUFU.EX2 R172, R56 ;  /* 0x0000003800ac7308 */ /* 0x0003260000000800 */
[----:B------:R-:W-:Y:S01]  /*26490*/  F2FP.BF16.PACK_AB R41, R186, R185 ;  /* 0x000000b9ba29723e */ /* 0x000fe200000010ff */
[----:B---3--:R-:W3:Y:S01]  /*264a0*/  LDSM.16.MT88.4 R48, [R220+0xb800] ;  /* 0x00b80000dc30783b */ /* 0x008ee20000004200 */
[----:B-----5:R-:W-:Y:S02]  /*264b0*/  F2FP.BF16.PACK_AB R42, R187, R184 ;  /* 0x000000b8bb2a723e */ /* 0x020fe400000010ff */
[----:B------:R-:W-:Y:S03]  /*264c0*/  F2FP.BF16.PACK_AB R43, R182, R181 ;  /* 0x000000b5b62b723e */ /* 0x000fe600000010ff */
[----:B------:R5:W3:Y:S02]  /*264d0*/  MUFU.EX2 R168, R44 ;  /* 0x0000002c00a87308 */ /* 0x000ae40000000800 */
[----:B--2---:R-:W2:Y:S08]  /*264e0*/  LDSM.16.MT88.4 R52, [R223+0xb800] ;  /* 0x00b80000df34783b */ /* 0x004eb00000004200 */
[----:B------:R3:W-:Y:S01]  /*264f0*/  MUFU.EX2 R149, R61 ;  /* 0x0000003d00957308 */ /* 0x0007e20000000800 */
[----:B-1----:R-:W1:Y:S08]  /*26500*/  LDSM.16.MT88.4 R56, [R221+0xb800] ;  /* 0x00b80000dd38783b */ /* 0x002e700000004200 */
[----:B-----5:R-:W5:Y:S01]  /*26510*/  LDSM.16.MT88.4 R44, [R222+0xb800] ;  /* 0x00b80000de2c783b */ /* 0x020f620000004200 */
[C---:B---3--:R-:W-:Y:S03]  /*26520*/  HMMA.16816.F32.BF16 R4, R40.reuse, R48, R4 ;  /* 0x000000302804723c */ /* 0x048fe60000041804 */
[-C--:B------:R-:W-:Y:S04]  /*26530*/  FFMA.FTZ R61, R75, R3.reuse, -R62 ;  /* 0x000000034b3d7223 */ /* 0x080fe8000001083e */
[-C--:B------:R-:W-:Y:S01]  /*26540*/  FFMA.FTZ R48, R209, R3.reuse, -R60 ;  /* 0x00000003d1307223 */ /* 0x080fe2000001083c */
[C---:B------:R-:W-:Y:S01]  /*26550*/  HMMA.16816.F32.BF16 R8, R40.reuse, R50, R8 ;  /* 0x000000322808723c */ /* 0x040fe20000041808 */
[----:B------:R-:W3:Y:S01]  /*26560*/  LDL.LU R209, [R1+0x8] ;  /* 0x0000080001d17983 */ /* 0x000ee20000300800 */
[----:B------:R4:W-:Y:S06]  /*26570*/  MUFU.EX2 R142, R61 ;  /* 0x0000003d008e7308 */ /* 0x0009ec0000000800 */
[C---:B--2---:R-:W-:Y:S04]  /*26580*/  HMMA.16816.F32.BF16 R12, R40.reuse, R52, R12 ;  /* 0x00000034280c723c */ /* 0x044fe8000004180c */
[----:B------:R2:W-:Y:S03]  /*26590*/  MUFU.EX2 R171, R48 ;  /* 0x0000003000ab7308 */ /* 0x0005e60000000800 */
[-CC-:B------:R-:W-:Y:S01]  /*265a0*/  FFMA.FTZ R52, R210, R3.reuse, -R62.reuse ;  /* 0x00000003d2347223 */ /* 0x180fe2000001083e */
[C---:B------:R-:W-:Y:S01]  /*265b0*/  HMMA.16816.F32.BF16 R16, R40.reuse, R54, R16 ;  /* 0x000000362810723c */ /* 0x040fe20000041810 */
[----:B------:R-:W3:Y:S05]  /*265c0*/  LDL.LU R210, [R1+0x4] ;  /* 0x0000040001d27983 */ /* 0x000eea0000300800 */
[----:B------:R5:W-:Y:S02]  /*265d0*/  MUFU.EX2 R167, R52 ;  /* 0x0000003400a77308 */ /* 0x000be40000000800 */
[C---:B-1----:R-:W-:Y:S04]  /*265e0*/  HMMA.16816.F32.BF16 R20, R40.reuse, R56, R20 ;  /* 0x000000382814723c */ /* 0x042fe80000041814 */
[-C--:B----4-:R-:W-:Y:S03]  /*265f0*/  FFMA.FTZ R61, R82, R3.reuse, -R62 ;  /* 0x00000003523d7223 */ /* 0x090fe6000001083e */
[-CC-:B------:R-:W-:Y:S01]  /*26600*/  FFMA.FTZ R56, R216, R3.reuse, -R60.reuse ;  /* 0x00000003d8387223 */ /* 0x180fe2000001083c */
[C---:B------:R-:W-:Y:S01]  /*26610*/  HMMA.16816.F32.BF16 R24, R40.reuse, R58, R24 ;  /* 0x0000003a2818723c */ /* 0x040fe20000041818 */
[----:B------:R1:W-:Y:S03]  /*26620*/  MUFU.EX2 R133, R61 ;  /* 0x0000003d00857308 */ /* 0x0003e60000000800 */
[----:B--2---:R-:W-:Y:S01]  /*26630*/  FFMA.FTZ R48, R207, R3, -R60 ;  /* 0x00000003cf307223 */ /* 0x004fe2000001083c */
[----:B------:R-:W-:Y:S03]  /*26640*/  MOV R207, R127 ;  /* 0x0000007f00cf7202 */ /* 0x000fe60000000f00 */
[C---:B-----5:R-:W-:Y:S03]  /*26650*/  HMMA.16816.F32.BF16 R28, R40.reuse, R44, R28 ;  /* 0x0000002c281c723c */ /* 0x060fe6000004181c */
[----:B------:R2:W4:Y:S01]  /*26660*/  MUFU.EX2 R170, R48 ;  /* 0x0000003000aa7308 */ /* 0x0005220000000800 */
[-C--:B------:R-:W-:Y:S04]  /*26670*/  FFMA.FTZ R52, R211, R3.reuse, -R62 ;  /* 0x00000003d3347223 */ /* 0x080fe8000001083e */
[----:B------:R-:W-:Y:S04]  /*26680*/  HMMA.16816.F32.BF16 R32, R40, R46, R32 ;  /* 0x0000002e2820723c */ /* 0x000fe80000041820 */
[--C-:B------:R-:W-:Y:S01]  /*26690*/  FFMA.FTZ R44, R217, R3, -R60.reuse ;  /* 0x00000003d92c7223 */ /* 0x100fe2000001083c */
[----:B------:R5:W4:Y:S02]  /*266a0*/  MUFU.EX2 R165, R52 ;  /* 0x0000003400a57308 */ /* 0x000b240000000800 */
[----:B------:R-:W-:Y:S02]  /*266b0*/  F2FP.BF16.PACK_AB R40, R180, R183 ;  /* 0x000000b7b428723e */ /* 0x000fe400000010ff */
[----:B------:R-:W-:Y:S03]  /*266c0*/  F2FP.BF16.PACK_AB R41, R176, R178 ;  /* 0x000000b2b029723e */ /* 0x000fe600000010ff */
[----:B------:R-:W-:Y:S01]  /*266d0*/  F2FP.BF16.PACK_AB R42, R177, R179 ;  /* 0x000000b3b12a723e */ /* 0x000fe200000010ff */
[-C--:B-1----:R-:W-:Y:S01]  /*266e0*/  FFMA.FTZ R61, R89, R3.reuse, -R60 ;  /* 0x00000003593d7223 */ /* 0x082fe2000001083c */
[----:B------:R-:W-:Y:S01]  /*266f0*/  F2FP.BF16.PACK_AB R43, R175, R174 ;  /* 0x000000aeaf2b723e */ /* 0x000fe200000010ff */
[----:B------:R1:W-:Y:S01]  /*26700*/  MUFU.EX2 R166, R56 ;  /* 0x0000003800a67308 */ /* 0x0003e20000000800 */
[----:B--2---:R-:W2:Y:S09]  /*26710*/  LDSM.16.MT88.4 R48, [R220+0xc000] ;  /* 0x00c00000dc30783b */ /* 0x004eb20000004200 */
[----:B------:R4:W-:Y:S01]  /*26720*/  MUFU.EX2 R164, R44 ;  /* 0x0000002c00a47308 */ /* 0x0009e20000000800 */
[----:B-----5:R-:W5:Y:S09]  /*26730*/  LDSM.16.MT88.4 R52, [R223+0xc000] ;  /* 0x00c00000df34783b */ /* 0x020f720000004200 */
[----:B------:R-:W-:Y:S01]  /*26740*/  MUFU.EX2 R123, R61 ;  /* 0x0000003d007b7308 */ /* 0x000fe20000000800 */
[----:B-1----:R-:W1:Y:S08]  /*26750*/  LDSM.16.MT88.4 R56, [R221+0xc000] ;  /* 0x00c00000dd38783b */ /* 0x002e700000004200 */
[----:B----4-:R-:W4:Y:S01]  /*26760*/  LDSM.16.MT88.4 R44, [R222+0xc000] ;  /* 0x00c00000de2c783b */ /* 0x010f220000004200 */
[C---:B--2---:R-:W-:Y:S07]  /*26770*/  HMMA.16816.F32.BF16 R4, R40.reuse, R48, R4 ;  /* 0x000000302804723c */ /* 0x044fee0000041804 */
[-C--:B------:R-:W-:Y:S01]  /*26780*/  FFMA.FTZ R48, R219, R3.reuse, -R62 ;  /* 0x00000003db307223 */ /* 0x080fe2000001083e */
[C---:B------:R-:W-:Y:S03]  /*26790*/  HMMA.16816.F32.BF16 R8, R40.reuse, R50, R8 ;  /* 0x000000322808723c */ /* 0x040fe60000041808 */
[----:B------:R2:W-:Y:S05]  /*267a0*/  MUFU.EX2 R161, R48 ;  /* 0x0000003000a17308 */ /* 0x0005ea0000000800 */
[C---:B-----5:R-:W-:Y:S07]  /*267b0*/  HMMA.16816.F32.BF16 R12, R40.reuse, R52, R12 ;  /* 0x00000034280c723c */ /* 0x060fee000004180c */
[-CC-:B------:R-:W-:Y:S01]  /*267c0*/  FFMA.FTZ R52, R237, R3.reuse, -R60.reuse ;  /* 0x00000003ed347223 */ /* 0x180fe2000001083c */
[C---:B------:R-:W-:Y:S03]  /*267d0*/  HMMA.16816.F32.BF16 R16, R40.reuse, R54, R16 ;  /* 0x000000362810723c */ /* 0x040fe60000041810 */
[----:B------:R5:W-:Y:S05]  /*267e0*/  MUFU.EX2 R160, R52 ;  /* 0x0000003400a07308 */ /* 0x000bea0000000800 */
[C---:B-1----:R-:W-:Y:S04]  /*267f0*/  HMMA.16816.F32.BF16 R20, R40.reuse, R56, R20 ;  /* 0x000000382814723c */ /* 0x042fe80000041814 */
[-C--:B--2---:R-:W-:Y:S03]  /*26800*/  FFMA.FTZ R48, R236, R3.reuse, -R60 ;  /* 0x00000003ec307223 */ /* 0x084fe6000001083c */
[-CC-:B------:R-:W-:Y:S01]  /*26810*/  FFMA.FTZ R56, R239, R3.reuse, -R62.reuse ;  /* 0x00000003ef387223 */ /* 0x180fe2000001083e */
[C---:B------:R-:W-:Y:S01]  /*26820*/  HMMA.16816.F32.BF16 R24, R40.reuse, R58, R24 ;  /* 0x0000003a2818723c */ /* 0x040fe20000041818 */
[----:B------:R1:W-:Y:S07]  /*26830*/  MUFU.EX2 R162, R48 ;  /* 0x0000003000a27308 */ /* 0x0003ee0000000800 */
[C---:B----4-:R-:W-:Y:S03]  /*26840*/  HMMA.16816.F32.BF16 R28, R40.reuse, R44, R28 ;  /* 0x0000002c281c723c */ /* 0x050fe6000004181c */
[----:B------:R2:W-:Y:S01]  /*26850*/  MUFU.EX2 R158, R56 ;  /* 0x00000038009e7308 */ /* 0x0005e20000000800 */
[-C--:B-----5:R-:W-:Y:S03]  /*26860*/  FFMA.FTZ R52, R238, R3.reuse, -R62 ;  /* 0x00000003ee347223 */ /* 0x0a0fe6000001083e */
[----:B------:R-:W-:Y:S01]  /*26870*/  FFMA.FTZ R44, R240, R3, -R60 ;  /* 0x00000003f02c7223 */ /* 0x000fe2000001083c */
[----:B------:R-:W-:Y:S05]  /*26880*/  HMMA.16816.F32.BF16 R32, R40, R46, R32 ;  /* 0x0000002e2820723c */ /* 0x000fea0000041820 */
[----:B------:R4:W5:Y:S02]  /*26890*/  MUFU.EX2 R159, R52 ;  /* 0x00000034009f7308 */ /* 0x0009640000000800 */
[----:B------:R-:W-:Y:S01]  /*268a0*/  F2FP.BF16.PACK_AB R40, R172, R173 ;  /* 0x000000adac28723e */ /* 0x000fe200000010ff */
[----:B-1----:R-:W1:Y:S01]  /*268b0*/  LDSM.16.MT88.4 R48, [R220+0xc800] ;  /* 0x00c80000dc30783b */ /* 0x002e620000004200 */
[----:B------:R-:W-:Y:S03]  /*268c0*/  F2FP.BF16.PACK_AB R41, R169, R168 ;  /* 0x000000a8a929723e */ /* 0x000fe600000010ff */
[----:B------:R-:W-:Y:S03]  /*268d0*/  F2FP.BF16.PACK_AB R42, R170, R171 ;  /* 0x000000abaa2a723e */ /* 0x000fe600000010ff */
[----:B------:R5:W1:Y:S01]  /*268e0*/  MUFU.EX2 R156, R44 ;  /* 0x0000002c009c7308 */ /* 0x000a620000000800 */
[----:B------:R-:W-:Y:S01]  /*268f0*/  F2FP.BF16.PACK_AB R43, R165, R167 ;  /* 0x000000a7a52b723e */ /* 0x000fe200000010ff */
[----:B--2---:R-:W-:Y:S08]  /*26900*/  LDSM.16.MT88.4 R56, [R221+0xc800] ;  /* 0x00c80000dd38783b */ /* 0x004ff00000004200 */
[----:B----4-:R-:W2:Y:S08]  /*26910*/  LDSM.16.MT88.4 R52, [R223+0xc800] ;  /* 0x00c80000df34783b */ /* 0x010eb00000004200 */
[----:B-----5:R-:W4:Y:S01]  /*26920*/  LDSM.16.MT88.4 R44, [R222+0xc800] ;  /* 0x00c80000de2c783b */ /* 0x020f220000004200 */
[C---:B-1----:R-:W-:Y:S07]  /*26930*/  HMMA.16816.F32.BF16 R4, R40.reuse, R48, R4 ;  /* 0x000000302804723c */ /* 0x042fee0000041804 */
[-C--:B------:R-:W-:Y:S01]  /*26940*/  FFMA.FTZ R48, R242, R3.reuse, -R62 ;  /* 0x00000003f2307223 */ /* 0x080fe2000001083e */
[C---:B------:R-:W-:Y:S03]  /*26950*/  HMMA.16816.F32.BF16 R8, R40.reuse, R50, R8 ;  /* 0x000000322808723c */ /* 0x040fe60000041808 */
[----:B------:R1:W-:Y:S05]  /*26960*/  MUFU.EX2 R154, R48 ;  /* 0x00000030009a7308 */ /* 0x0003ea0000000800 */
[C---:B--2---:R-:W-:Y:S07]  /*26970*/  HMMA.16816.F32.BF16 R12, R40.reuse, R52, R12 ;  /* 0x00000034280c723c */ /* 0x044fee000004180c */
[-C--:B------:R-:W-:Y:S01]  /*26980*/  FFMA.FTZ R52, R64, R3.reuse, -R60 ;  /* 0x0000000340347223 */ /* 0x080fe2000001083c */
[C---:B------:R-:W-:Y:S03]  /*26990*/  HMMA.16816.F32.BF16 R16, R40.reuse, R54, R16 ;  /* 0x000000362810723c */ /* 0x040fe60000041810 */
[----:B------:R2:W-:Y:S01]  /*269a0*/  MUFU.EX2 R155, R52 ;  /* 0x00000034009b7308 */ /* 0x0005e20000000800 */
[-CC-:B-1----:R-:W-:Y:S04]  /*269b0*/  FFMA.FTZ R48, R63, R3.reuse, -R62.reuse ;  /* 0x000000033f307223 */ /* 0x182fe8000001083e */
[C---:B------:R-:W-:Y:S05]  /*269c0*/  HMMA.16816.F32.BF16 R20, R40.reuse, R56, R20 ;  /* 0x000000382814723c */ /* 0x040fea0000041814 */
[----:B------:R1:W-:Y:S02]  /*269d0*/  MUFU.EX2 R152, R48 ;  /* 0x0000003000987308 */ /* 0x0003e40000000800 */
[-C--:B------:R-:W-:Y:S01]  /*269e0*/  FFMA.FTZ R56, R66, R3.reuse, -R62 ;  /* 0x0000000342387223 */ /* 0x080fe2000001083e */
[C---:B------:R-:W-:Y:S07]  /*269f0*/  HMMA.16816.F32.BF16 R24, R40.reuse, R58, R24 ;  /* 0x0000003a2818723c */ /* 0x040fee0000041818 */
[----:B------:R5:W-:Y:S01]  /*26a00*/  MUFU.EX2 R151, R56 ;  /* 0x0000003800977308 */ /* 0x000be20000000800 */
[C---:B----4-:R-:W-:Y:S04]  /*26a10*/  HMMA.16816.F32.BF16 R28, R40.reuse, R44, R28 ;  /* 0x0000002c281c723c */ /* 0x050fe8000004181c */
[-C--:B--2---:R-:W-:Y:S03]  /*26a20*/  FFMA.FTZ R52, R65, R3.reuse, -R60 ;  /* 0x0000000341347223 */ /* 0x084fe6000001083c */
[----:B------:R-:W-:Y:S01]  /*26a30*/  FFMA.FTZ R44, R67, R3, -R62 ;  /* 0x00000003432c7223 */ /* 0x000fe2000001083e */
[----:B------:R-:W-:Y:S01]  /*26a40*/  HMMA.16816.F32.BF16 R32, R40, R46, R32 ;  /* 0x0000002e2820723c */ /* 0x000fe20000041820 */
[----:B------:R2:W-:Y:S01]  /*26a50*/  MUFU.EX2 R153, R52 ;  /* 0x0000003400997308 */ /* 0x0005e20000000800 */
[----:B-1----:R-:W1:Y:S05]  /*26a60*/  LDSM.16.MT88.4 R48, [R220+0xd000] ;  /* 0x00d00000dc30783b */ /* 0x002e6a0000004200 */
[----:B------:R-:W-:Y:S02]  /*26a70*/  F2FP.BF16.PACK_AB R43, R158, R159 ;  /* 0x0000009f9e2b723e */ /* 0x000fe400000010ff */
[----:B------:R-:W-:Y:S02]  /*26a80*/  F2FP.BF16.PACK_AB R40, R164, R166 ;  /* 0x000000a6a428723e */ /* 0x000fe400000010ff */
[----:B------:R4:W1:Y:S01]  /*26a90*/  MUFU.EX2 R148, R44 ;  /* 0x0000002c00947308 */ /* 0x0008620000000800 */
[----:B------:R-:W-:Y:S02]  /*26aa0*/  F2FP.BF16.PACK_AB R41, R161, R163 ;  /* 0x000000a3a129723e */ /* 0x000fe400000010ff */
[----:B------:R-:W-:Y:S01]  /*26ab0*/  F2FP.BF16.PACK_AB R42, R160, R162 ;  /* 0x000000a2a02a723e */ /* 0x000fe200000010ff */
[----:B-----5:R-:W-:Y:S08]  /*26ac0*/  LDSM.16.MT88.4 R56, [R221+0xd000] ;  /* 0x00d00000dd38783b */ /* 0x020ff00000004200 */
[----:B--2---:R-:W2:Y:S01]  /*26ad0*/  LDSM.16.MT88.4 R52, [R223+0xd000] ;  /* 0x00d00000df34783b */ /* 0x004ea20000004200 */
[----:B---3--:R-:W-:Y:S07]  /*26ae0*/  FFMA.FTZ R0, R0, R209, R207 ;  /* 0x000000d100007223 */ /* 0x008fee00000100cf */
[----:B----4-:R-:W3:Y:S01]  /*26af0*/  LDSM.16.MT88.4 R44, [R222+0xd000] ;  /* 0x00d00000de2c783b */ /* 0x010ee20000004200 */
[C---:B-1----:R-:W-:Y:S07]  /*26b00*/  HMMA.16816.F32.BF16 R4, R40.reuse, R48, R4 ;  /* 0x000000302804723c */ /* 0x042fee0000041804 */
[-C--:B------:R-:W-:Y:S01]  /*26b10*/  FFMA.FTZ R48, R69, R3.reuse, -R60 ;  /* 0x0000000345307223 */ /* 0x080fe2000001083c */
[C---:B------:R-:W-:Y:S03]  /*26b20*/  HMMA.16816.F32.BF16 R8, R40.reuse, R50, R8 ;  /* 0x000000322808723c */ /* 0x040fe60000041808 */
[----:B------:R1:W4:Y:S05]  /*26b30*/  MUFU.EX2 R150, R48 ;  /* 0x0000003000967308 */ /* 0x00032a0000000800 */
[C---:B--2---:R-:W-:Y:S07]  /*26b40*/  HMMA.16816.F32.BF16 R12, R40.reuse, R52, R12 ;  /* 0x00000034280c723c */ /* 0x044fee000004180c */
[-CC-:B------:R-:W-:Y:S01]  /*26b50*/  FFMA.FTZ R52, R71, R3.reuse, -R62.reuse ;  /* 0x0000000347347223 */ /* 0x180fe2000001083e */
[C---:B------:R-:W-:Y:S03]  /*26b60*/  HMMA.16816.F32.BF16 R16, R40.reuse, R54, R16 ;  /* 0x000000362810723c */ /* 0x040fe60000041810 */
[----:B------:R2:W-:Y:S01]  /*26b70*/  MUFU.EX2 R146, R52 ;  /* 0x0000003400927308 */ /* 0x0005e20000000800 */
[-C--:B-1----:R-:W-:Y:S04]  /*26b80*/  FFMA.FTZ R48, R70, R3.reuse, -R62 ;  /* 0x0000000346307223 */ /* 0x082fe8000001083e */
[C---:B------:R-:W-:Y:S05]  /*26b90*/  HMMA.16816.F32.BF16 R20, R40.reuse, R56, R20 ;  /* 0x000000382814723c */ /* 0x040fea0000041814 */
[----:B------:R1:W-:Y:S02]  /*26ba0*/  MUFU.EX2 R147, R48 ;  /* 0x0000003000937308 */ /* 0x0003e40000000800 */
[-CC-:B------:R-:W-:Y:S01]  /*26bb0*/  FFMA.FTZ R56, R73, R3.reuse, -R60.reuse ;  /* 0x0000000349387223 */ /* 0x180fe2000001083c */
[C---:B------:R-:W-:Y:S07]  /*26bc0*/  HMMA.16816.F32.BF16 R24, R40.reuse, R58, R24 ;  /* 0x0000003a2818723c */ /* 0x040fee0000041818 */
[----:B------:R5:W-:Y:S01]  /*26bd0*/  MUFU.EX2 R144, R56 ;  /* 0x0000003800907308 */ /* 0x000be20000000800 */
[C---:B---3--:R-:W-:Y:S04]  /*26be0*/  HMMA.16816.F32.BF16 R28, R40.reuse, R44, R28 ;  /* 0x0000002c281c723c */ /* 0x048fe8000004181c */
        /* <DEDUP_REMOVED lines=11> */
[----:B--2---:R-:W2:Y:S08]  /*26ca0*/  LDSM.16.MT88.4 R52, [R223+0xd800] ;  /* 0x00d80000df34783b */ /* 0x004eb00000004200 */
[----:B---3--:R-:W3:Y:S01]  /*26cb0*/  LDSM.16.MT88.4 R44, [R222+0xd800] ;  /* 0x00d80000de2c783b */ /* 0x008ee20000004200 */
        /* <DEDUP_REMOVED lines=10> */
[----:B------:R1:W5:Y:S02]  /*26d60*/  MUFU.EX2 R141, R48 ;  /* 0x00000030008d7308 */ /* 0x0003640000000800 */
[-C--:B------:R-:W-:Y:S01]  /*26d70*/  FFMA.FTZ R56, R80, R3.reuse, -R60 ;  /* 0x0000000350387223 */ /* 0x080fe2000001083c */
[C---:B------:R-:W-:Y:S07]  /*26d80*/  HMMA.16816.F32.BF16 R24, R40.reuse, R58, R24 ;  /* 0x0000003a2818723c */ /* 0x040fee0000041818 */
[----:B------:R5:W-:Y:S01]  /*26d90*/  MUFU.EX2 R138, R56 ;  /* 0x00000038008a7308 */ /* 0x000be20000000800 */
[C---:B---3--:R-:W-:Y:S04]  /*26da0*/  HMMA.16816.F32.BF16 R28, R40.reuse, R44, R28 ;  /* 0x0000002c281c723c */ /* 0x048fe8000004181c */
[-C--:B--2---:R-:W-:Y:S03]  /*26db0*/  FFMA.FTZ R52, R79, R3.reuse, -R62 ;  /* 0x000000034f347223 */ /* 0x084fe6000001083e */
[----:B------:R-:W-:Y:S01]  /*26dc0*/  FFMA.FTZ R44, R81, R3, -R60 ;  /* 0x00000003512c7223 */ /* 0x000fe2000001083c */
[----:B------:R-:W-:Y:S01]  /*26dd0*/  HMMA.16816.F32.BF16 R32, R40, R46, R32 ;  /* 0x0000002e2820723c */ /* 0x000fe20000041820 */
[----:B------:R2:W3:Y:S01]  /*26de0*/  MUFU.EX2 R137, R52 ;  /* 0x0000003400897308 */ /* 0x0004e20000000800 */
[----:B-1----:R-:W1:Y:S05]  /*26df0*/  LDSM.16.MT88.4 R48, [R220+0xe000] ;  /* 0x00e00000dc30783b */ /* 0x002e6a0000004200 */
[----:B----4-:R-:W-:Y:S02]  /*26e00*/  F2FP.BF16.PACK_AB R40, R150, R149 ;  /* 0x000000959628723e */ /* 0x010fe400000010ff */
[----:B------:R-:W-:Y:S02]  /*26e10*/  F2FP.BF16.PACK_AB R43, R142, R140 ;  /* 0x0000008c8e2b723e */ /* 0x000fe400000010ff */
[----:B------:R4:W1:Y:S01]  /*26e20*/  MUFU.EX2 R136, R44 ;  /* 0x0000002c00887308 */ /* 0x0008620000000800 */
[----:B------:R-:W-:Y:S02]  /*26e30*/  F2FP.BF16.PACK_AB R41, R146, R147 ;  /* 0x000000939229723e */ /* 0x000fe400000010ff */
[----:B------:R-:W-:Y:S01]  /*26e40*/  F2FP.BF16.PACK_AB R42, R144, R145 ;  /* 0x00000091902a723e */ /* 0x000fe200000010ff */
[----:B-----5:R-:W-:Y:S08]  /*26e50*/  LDSM.16.MT88.4 R56, [R221+0xe000] ;  /* 0x00e00000dd38783b */ /* 0x020ff00000004200 */
[----:B--2---:R-:W2:Y:S08]  /*26e60*/  LDSM.16.MT88.4 R52, [R223+0xe000] ;  /* 0x00e00000df34783b */ /* 0x004eb00000004200 */
[----:B----4-:R-:W4:Y:S01]  /*26e70*/  LDSM.16.MT88.4 R44, [R222+0xe000] ;  /* 0x00e00000de2c783b */ /* 0x010f220000004200 */
[C---:B-1----:R-:W-:Y:S07]  /*26e80*/  HMMA.16816.F32.BF16 R4, R40.reuse, R48, R4 ;  /* 0x000000302804723c */ /* 0x042fee0000041804 */
[-C--:B------:R-:W-:Y:S01]  /*26e90*/  FFMA.FTZ R48, R83, R3.reuse, -R62 ;  /* 0x0000000353307223 */ /* 0x080fe2000001083e */
[C---:B------:R-:W-:Y:S03]  /*26ea0*/  HMMA.16816.F32.BF16 R8, R40.reuse, R50, R8 ;  /* 0x000000322808723c */ /* 0x040fe60000041808 */
[----:B------:R1:W5:Y:S05]  /*26eb0*/  MUFU.EX2 R132, R48 ;  /* 0x0000003000847308 */ /* 0x00036a0000000800 */
[C---:B--2---:R-:W-:Y:S07]  /*26ec0*/  HMMA.16816.F32.BF16 R12, R40.reuse, R52, R12 ;  /* 0x00000034280c723c */ /* 0x044fee000004180c */
[-CC-:B------:R-:W-:Y:S01]  /*26ed0*/  FFMA.FTZ R52, R85, R3.reuse, -R60.reuse ;  /* 0x0000000355347223 */ /* 0x180fe2000001083c */
[C---:B------:R-:W-:Y:S03]  /*26ee0*/  HMMA.16816.F32.BF16 R16, R40.reuse, R54, R16 ;  /* 0x000000362810723c */ /* 0x040fe60000041810 */
[----:B------:R2:W-:Y:S01]  /*26ef0*/  MUFU.EX2 R130, R52 ;  /* 0x0000003400827308 */ /* 0x0005e20000000800 */
[-C--:B-1----:R-:W-:Y:S04]  /*26f00*/  FFMA.FTZ R48, R84, R3.reuse, -R60 ;  /* 0x0000000354307223 */ /* 0x082fe8000001083c */
[C---:B------:R-:W-:Y:S05]  /*26f10*/  HMMA.16816.F32.BF16 R20, R40.reuse, R56, R20 ;  /* 0x000000382814723c */ /* 0x040fea0000041814 */
[----:B------:R1:W1:Y:S02]  /*26f20*/  MUFU.EX2 R131, R48 ;  /* 0x0000003000837308 */ /* 0x0002640000000800 */
[-CC-:B------:R-:W-:Y:S01]  /*26f30*/  FFMA.FTZ R56, R87, R3.reuse, -R62.reuse ;  /* 0x0000000357387223 */ /* 0x180fe2000001083e */
[C---:B------:R-:W-:Y:S07]  /*26f40*/  HMMA.16816.F32.BF16 R24, R40.reuse, R58, R24 ;  /* 0x0000003a2818723c */ /* 0x040fee0000041818 */
[----:B------:R5:W-:Y:S01]  /*26f50*/  MUFU.EX2 R126, R56 ;  /* 0x00000038007e7308 */ /* 0x000be20000000800 */
[C---:B----4-:R-:W-:Y:S04]  /*26f60*/  HMMA.16816.F32.BF16 R28, R40.reuse, R44, R28 ;  /* 0x0000002c281c723c */ /* 0x050fe8000004181c */
[-C--:B--2---:R-:W-:Y:S03]  /*26f70*/  FFMA.FTZ R52, R86, R3.reuse, -R62 ;  /* 0x0000000356347223 */ /* 0x084fe6000001083e */
[----:B------:R-:W-:Y:S01]  /*26f80*/  FFMA.FTZ R44, R88, R3, -R60 ;  /* 0x00000003582c7223 */ /* 0x000fe2000001083c */
[----:B------:R-:W-:Y:S01]  /*26f90*/  HMMA.16816.F32.BF16 R32, R40, R46, R32 ;  /* 0x0000002e2820723c */ /* 0x000fe20000041820 */
[----:B------:R2:W4:Y:S01]  /*26fa0*/  MUFU.EX2 R127, R52 ;  /* 0x00000034007f7308 */ /* 0x0005220000000800 */
[----:B-1----:R-:W1:Y:S05]  /*26fb0*/  LDSM.16.MT88.4 R48, [R220+0xe800] ;  /* 0x00e80000dc30783b */ /* 0x002e6a0000004200 */
[----:B------:R-:W-:Y:S02]  /*26fc0*/  F2FP.BF16.PACK_AB R40, R141, R143 ;  /* 0x0000008f8d28723e */ /* 0x000fe400000010ff */
[----:B---3--:R-:W-:Y:S02]  /*26fd0*/  F2FP.BF16.PACK_AB R41, R137, R139 ;  /* 0x0000008b8929723e */ /* 0x008fe400000010ff */
[----:B------:R3:W1:Y:S01]  /*26fe0*/  MUFU.EX2 R121, R44 ;  /* 0x0000002c00797308 */ /* 0x0006620000000800 */
[----:B------:R-:W-:Y:S02]  /*26ff0*/  F2FP.BF16.PACK_AB R42, R136, R138 ;  /* 0x0000008a882a723e */ /* 0x000fe400000010ff */
[----:B-----5:R-:W-:Y:S01]  /*27000*/  F2FP.BF16.PACK_AB R43, R132, R133 ;  /* 0x00000085842b723e */ /* 0x020fe200000010ff */
[----:B------:R-:W-:Y:S08]  /*27010*/  LDSM.16.MT88.4 R56, [R221+0xe800] ;  /* 0x00e80000dd38783b */ /* 0x000ff00000004200 */
        /* <DEDUP_REMOVED lines=22> */
[----:B------:R-:W-:Y:S02]  /*27180*/  F2FP.BF16.PACK_AB R40, R130, R131 ;  /* 0x000000838228723e */ /* 0x000fe400000010ff */
[----:B----4-:R-:W-:Y:S02]  /*27190*/  F2FP.BF16.PACK_AB R41, R126, R127 ;  /* 0x0000007f7e29723e */ /* 0x010fe400000010ff */
[----:B------:R4:W1:Y:S01]  /*271a0*/  MUFU.EX2 R92, R44 ;  /* 0x0000002c005c7308 */ /* 0x0008620000000800 */
[----:B------:R-:W-:Y:S02]  /*271b0*/  F2FP.BF16.PACK_AB R42, R123, R121 ;  /* 0x000000797b2a723e */ /* 0x000fe400000010ff */
[----:B-----5:R-:W-:Y:S01]  /*271c0*/  F2FP.BF16.PACK_AB R43, R116, R118 ;  /* 0x00000076742b723e */ /* 0x020fe200000010ff */
[----:B------:R-:W-:Y:S08]  /*271d0*/  LDSM.16.MT88.4 R56, [R221+0xf000] ;  /* 0x00f00000dd38783b */ /* 0x000ff00000004200 */
[----:B--2---:R-:W2:Y:S01]  /*271e0*/  LDSM.16.MT88.4 R52, [R223+0xf000] ;  /* 0x00f00000df34783b */ /* 0x004ea20000004200 */
[-CC-:B----4-:R-:W-:Y:S04]  /*271f0*/  FFMA.FTZ R44, R96, R3.reuse, -R60.reuse ;  /* 0x00000003602c7223 */ /* 0x190fe8000001083c */
[----:B------:R4:W-:Y:S01]  /*27200*/  MUFU.EX2 R91, R44 ;  /* 0x0000002c005b7308 */ /* 0x0009e20000000800 */
[C---:B-1----:R-:W-:Y:S07]  /*27210*/  HMMA.16816.F32.BF16 R4, R40.reuse, R48, R4 ;  /* 0x000000302804723c */ /* 0x042fee0000041804 */
[-C--:B------:R-:W-:Y:S01]  /*27220*/  FFMA.FTZ R48, R97, R3.reuse, -R60 ;  /* 0x0000000361307223 */ /* 0x080fe2000001083c */
[C---:B------:R-:W-:Y:S03]  /*27230*/  HMMA.16816.F32.BF16 R8, R40.reuse, R50, R8 ;  /* 0x000000322808723c */ /* 0x040fe60000041808 */
[----:B------:R1:W5:Y:S01]  /*27240*/  MUFU.EX2 R89, R48 ;  /* 0x0000003000597308 */ /* 0x0003620000000800 */
[----:B----4-:R-:W4:Y:S04]  /*27250*/  LDSM.16.MT88.4 R44, [R222+0xf000] ;  /* 0x00f00000de2c783b */ /* 0x010f280000004200 */
        /* <DEDUP_REMOVED lines=10> */
[-C--:B--2---:R-:W-:Y:S01]  /*27300*/  FFMA.FTZ R52, R100, R3.reuse, -R60 ;  /* 0x0000000364347223 */ /* 0x084fe2000001083c */
[C---:B----4-:R-:W-:Y:S08]  /*27310*/  HMMA.16816.F32.BF16 R28, R40.reuse, R44, R28 ;  /* 0x0000002c281c723c */ /* 0x050ff0000004181c */
[----:B------:R2:W4:Y:S01]  /*27320*/  MUFU.EX2 R86, R52 ;  /* 0x0000003400567308 */ /* 0x0005220000000800 */
[----:B-1----:R-:W1:Y:S01]  /*27330*/  LDSM.16.MT88.4 R48, [R220+0xf800] ;  /* 0x00f80000dc30783b */ /* 0x002e620000004200 */
[----:B------:R-:W-:Y:S03]  /*27340*/  HMMA.16816.F32.BF16 R32, R40, R46, R32 ;  /* 0x0000002e2820723c */ /* 0x000fe60000041820 */
[--C-:B------:R-:W-:Y:S04]  /*27350*/  FFMA.FTZ R44, R102, R3, -R62.reuse ;  /* 0x00000003662c7223 */ /* 0x100fe8000001083e */
[----:B---3--:R-:W-:Y:S01]  /*27360*/  F2FP.BF16.PACK_AB R40, R93, R115 ;  /* 0x000000735d28723e */ /* 0x008fe200000010ff */
[----:B------:R3:W-:Y:S01]  /*27370*/  MUFU.EX2 R81, R44 ;  /* 0x0000002c00517308 */ /* 0x0007e20000000800 */
[----:B------:R-:W-:Y:S01]  /*27380*/  F2FP.BF16.PACK_AB R41, R92, R90 ;  /* 0x0000005a5c29723e */ /* 0x000fe200000010ff */
[----:B-----5:R-:W-:Y:S02]  /*27390*/  LDSM.16.MT88.4 R56, [R221+0xf800] ;  /* 0x00f80000dd38783b */ /* 0x020fe40000004200 */
[----:B------:R-:W-:Y:S02]  /*273a0*/  F2FP.BF16.PACK_AB R42, R89, R91 ;  /* 0x0000005b592a723e */ /* 0x000fe400000010ff */
[----:B------:R-:W-:Y:S04]  /*273b0*/  F2FP.BF16.PACK_AB R43, R87, R88 ;  /* 0x00000058572b723e */ /* 0x000fe800000010ff */
[----:B--2---:R-:W2:Y:S01]  /*273c0*/  LDSM.16.MT88.4 R52, [R223+0xf800] ;  /* 0x00f80000df34783b */ /* 0x004ea20000004200 */
[-C--:B---3--:R-:W-:Y:S04]  /*273d0*/  FFMA.FTZ R44, R103, R3.reuse, -R62 ;  /* 0x00000003672c7223 */ /* 0x088fe8000001083e */
[----:B------:R3:W5:Y:S01]  /*273e0*/  MUFU.EX2 R83, R44 ;  /* 0x0000002c00537308 */ /* 0x0007620000000800 */
[C---:B-1----:R-:W-:Y:S07]  /*273f0*/  HMMA.16816.F32.BF16 R4, R40.reuse, R48, R4 ;  /* 0x000000302804723c */ /* 0x042fee0000041804 */
[-C--:B------:R-:W-:Y:S01]  /*27400*/  FFMA.FTZ R48, R104, R3.reuse, -R60 ;  /* 0x0000000368307223 */ /* 0x080fe2000001083c */
[C---:B------:R-:W-:Y:S03]  /*27410*/  HMMA.16816.F32.BF16 R8, R40.reuse, R50, R8 ;  /* 0x000000322808723c */ /* 0x040fe60000041808 */
[----:B------:R1:W-:Y:S05]  /*27420*/  MUFU.EX2 R84, R48 ;  /* 0x0000003000547308 */ /* 0x0003ea0000000800 */
[C---:B--2---:R-:W-:Y:S01]  /*27430*/  HMMA.16816.F32.BF16 R12, R40.reuse, R52, R12 ;  /* 0x00000034280c723c */ /* 0x044fe2000004180c */
[----:B---3--:R-:W2:Y:S06]  /*27440*/  LDSM.16.MT88.4 R44, [R222+0xf800] ;  /* 0x00f80000de2c783b */ /* 0x008eac0000004200 */
[-C--:B------:R-:W-:Y:S01]  /*27450*/  FFMA.FTZ R52, R107, R3.reuse, -R62 ;  /* 0x000000036b347223 */ /* 0x080fe2000001083e */
[C---:B------:R-:W-:Y:S03]  /*27460*/  HMMA.16816.F32.BF16 R16, R40.reuse, R54, R16 ;  /* 0x000000362810723c */ /* 0x040fe60000041810 */
[----:B------:R3:W-:Y:S01]  /*27470*/  MUFU.EX2 R78, R52 ;  /* 0x00000034004e7308 */ /* 0x0007e20000000800 */
[-C--:B-1----:R-:W-:Y:S04]  /*27480*/  FFMA.FTZ R48, R105, R3.reuse, -R60 ;  /* 0x0000000369307223 */ /* 0x082fe8000001083c */
[C---:B------:R-:W-:Y:S05]  /*27490*/  HMMA.16816.F32.BF16 R20, R40.reuse, R56, R20 ;  /* 0x000000382814723c */ /* 0x040fea0000041814 */
[----:B------:R1:W1:Y:S02]  /*274a0*/  MUFU.EX2 R82, R48 ;  /* 0x0000003000527308 */ /* 0x0002640000000800 */
[----:B------:R-:W-:Y:S01]  /*274b0*/  FFMA.FTZ R57, R2, R210, R230 ;  /* 0x000000d202397223 */ /* 0x000fe200000100e6 */
[C---:B------:R-:W-:Y:S04]  /*274c0*/  HMMA.16816.F32.BF16 R24, R40.reuse, R58, R24 ;  /* 0x0000003a2818723c */ /* 0x040fe80000041818 */
[-C--:B------:R-:W-:Y:S02]  /*274d0*/  FFMA.FTZ R2, R112, R3.reuse, -R60 ;  /* 0x0000000370027223 */ /* 0x080fe4000001083c */
[-C--:B------:R-:W-:Y:S02]  /*274e0*/  FFMA.FTZ R56, R111, R3.reuse, -R62 ;  /* 0x000000036f387223 */ /* 0x080fe4000001083e */
[----:B------:R4:W-:Y:S01]  /*274f0*/  MUFU.EX2 R75, R2 ;  /* 0x00000002004b7308 */ /* 0x0009e20000000800 */
[-C--:B---3--:R-:W-:Y:S01]  /*27500*/  FFMA.FTZ R52, R108, R3.reuse, -R60 ;  /* 0x000000036c347223 */ /* 0x088fe2000001083c */
[C---:B--2---:R-:W-:Y:S08]  /*27510*/  HMMA.16816.F32.BF16 R28, R40.reuse, R44, R28 ;  /* 0x0000002c281c723c */ /* 0x044ff0000004181c */
[----:B------:R2:W-:Y:S01]  /*27520*/  MUFU.EX2 R79, R52 ;  /* 0x00000034004f7308 */ /* 0x0005e20000000800 */
[-CC-:B-1----:R-:W-:Y:S03]  /*27530*/  FFMA.FTZ R48, R106, R3.reuse, -R62.reuse ;  /* 0x000000036a307223 */ /* 0x182fe6000001083e */
[-C--:B------:R-:W-:Y:S01]  /*27540*/  FFMA.FTZ R44, R110, R3.reuse, -R62 ;  /* 0x000000036e2c7223 */ /* 0x080fe2000001083e */
[----:B------:R-:W-:Y:S05]  /*27550*/  HMMA.16816.F32.BF16 R32, R40, R46, R32 ;  /* 0x0000002e2820723c */ /* 0x000fea0000041820 */
[----:B------:R1:W3:Y:S01]  /*27560*/  MUFU.EX2 R80, R48 ;  /* 0x0000003000507308 */ /* 0x0002e20000000800 */
[--C-:B----4-:R-:W-:Y:S01]  /*27570*/  FFMA.FTZ R2, R113, R3, -R60.reuse ;  /* 0x0000000371027223 */ /* 0x110fe2000001083c */
[----:B------:R-:W-:Y:S02]  /*27580*/  F2FP.BF16.PACK_AB R40, R85, R86 ;  /* 0x000000565528723e */ /* 0x000fe400000010ff */
[----:B-----5:R-:W-:Y:S06]  /*27590*/  F2FP.BF16.PACK_AB R41, R83, R81 ;  /* 0x000000515329723e */ /* 0x020fec00000010ff */
[----:B------:R4:W-:Y:S01]  /*275a0*/  MUFU.EX2 R76, R44 ;  /* 0x0000002c004c7308 */ /* 0x0009e20000000800 */
[----:B------:R-:W-:Y:S01]  /*275b0*/  F2FP.BF16.PACK_AB R42, R82, R84 ;  /* 0x00000054522a723e */ /* 0x000fe200000010ff */
[-C--:B--2---:R-:W-:Y:S08]  /*275c0*/  FFMA.FTZ R52, R109, R3.reuse, -R60 ;  /* 0x000000036d347223 */ /* 0x084ff0000001083c */
[----:B------:R2:W5:Y:S01]  /*275d0*/  MUFU.EX2 R77, R52 ;  /* 0x00000034004d7308 */ /* 0x0005620000000800 */
[----:B-1----:R-:W1:Y:S01]  /*275e0*/  LDSM.16.MT88.4 R48, [R220+0x10000] ;  /* 0x01000000dc30783b */ /* 0x002e620000004200 */
[----:B---3--:R-:W-:Y:S08]  /*275f0*/  F2FP.BF16.PACK_AB R43, R78, R80 ;  /* 0x000000504e2b723e */ /* 0x008ff000000010ff */
[----:B------:R3:W1:Y:S01]  /*27600*/  MUFU.EX2 R74, R56 ;  /* 0x00000038004a7308 */ /* 0x0006620000000800 */
[----:B----4-:R-:W-:Y:S09]  /*27610*/  LDSM.16.MT88.4 R44, [R221+0x10000] ;  /* 0x01000000dd2c783b */ /* 0x010ff20000004200 */
[----:B------:R4:W1:Y:S01]  /*27620*/  MUFU.EX2 R73, R2 ;  /* 0x0000000200497308 */ /* 0x0008620000000800 */
[----:B--2---:R-:W2:Y:S01]  /*27630*/  LDSM.16.MT88.4 R52, [R223+0x10000] ;  /* 0x01000000df34783b */ /* 0x004ea20000004200 */
[----:B---3--:R-:W-:Y:S02]  /*27640*/  FADD.FTZ R56, R250, R57 ;  /* 0x00000039fa387221 */ /* 0x008fe40000010000 */
[----:B------:R-:W-:Y:S02]  /*27650*/  FADD.FTZ R57, R208, R0 ;  /* 0x00000000d0397221 */ /* 0x000fe40000010000 */
[----:B------:R-:W-:Y:S04]  /*27660*/  FADD.FTZ R0, R251, R56 ;  /* 0x00000038fb007221 */ /* 0x000fe80000010000 */
[----:B------:R-:W-:Y:S01]  /*27670*/  FADD.FTZ R0, R252, R0 ;  /* 0x00000000fc007221 */ /* 0x000fe20000010000 */
[C---:B-1----:R-:W-:Y:S03]  /*27680*/  HMMA.16816.F32.BF16 R4, R40.reuse, R48, R4 ;  /* 0x000000302804723c */ /* 0x042fe60000041804 */
[----:B------:R-:W-:Y:S04]  /*27690*/  FADD.FTZ R0, R203, R0 ;  /* 0x00000000cb007221 */ /* 0x000fe80000010000 */
[----:B------:R-:W-:Y:S01]  /*276a0*/  FADD.FTZ R48, R206, R57 ;  /* 0x00000039ce307221 */ /* 0x000fe20000010000 */
[C---:B------:R-:W-:Y:S04]  /*276b0*/  HMMA.16816.F32.BF16 R8, R40.reuse, R50, R8 ;  /* 0x000000322808723c */ /* 0x040fe80000041808 */
[----:B------:R-:W-:Y:S02]  /*276c0*/  FADD.FTZ R56, R205, R48 ;  /* 0x00000030cd387221 */ /* 0x000fe40000010000 */
[----:B------:R-:W-:Y:S01]  /*276d0*/  FADD.FTZ R0, R201, R0 ;  /* 0x00000000c9007221 */ /* 0x000fe20000010000 */
[----:B------:R-:W1:Y:S01]  /*276e0*/  LDSM.16.MT88.4 R48, [R222+0x10000] ;  /* 0x01000000de30783b */ /* 0x000e620000004200 */
[----:B----4-:R-:W-:Y:S04]  /*276f0*/  FADD.FTZ R2, R204, R56 ;  /* 0x00000038cc027221 */ /* 0x010fe80000010000 */
[----:B------:R-:W-:Y:S01]  /*27700*/  FADD.FTZ R2, R200, R2 ;  /* 0x00000002c8027221 */ /* 0x000fe20000010000 */
[C---:B--2---:R-:W-:Y:S03]  /*27710*/  HMMA.16816.F32.BF16 R12, R40.reuse, R52, R12 ;  /* 0x00000034280c723c */ /* 0x044fe6000004180c */
[----:B------:R-:W-:Y:S02]  /*27720*/  FADD.FTZ R2, R199, R2 ;  /* 0x00000002c7027221 */ /* 0x000fe40000010000 */
[-C--:B------:R-:W-:Y:S02]  /*27730*/  FFMA.FTZ R56, R114, R3.reuse, -R62 ;  /* 0x0000000372387223 */ /* 0x080fe4000001083e */
[----:B------:R-:W-:Y:S01]  /*27740*/  FADD.FTZ R2, R197, R2 ;  /* 0x00000002c5027221 */ /* 0x000fe20000010000 */
[C---:B------:R-:W-:Y:S01]  /*27750*/  HMMA.16816.F32.BF16 R16, R40.reuse, R54, R16 ;  /* 0x000000362810723c */ /* 0x040fe20000041810 */
[----:B------:R-:W-:Y:S03]  /*27760*/  MUFU.EX2 R72, R56 ;  /* 0x0000003800487308 */ /* 0x000fe60000000800 */
[----:B------:R-:W-:Y:S02]  /*27770*/  FADD.FTZ R2, R195, R2 ;  /* 0x00000002c3027221 */ /* 0x000fe40000010000 */
[-C--:B------:R-:W-:Y:S02]  /*27780*/  FFMA.FTZ R52, R243, R3.reuse, -R62 ;  /* 0x00000003f3347223 */ /* 0x080fe4000001083e */
[----:B------:R-:W-:Y:S01]  /*27790*/  FADD.FTZ R2, R193, R2 ;  /* 0x00000002c1027221 */ /* 0x000fe20000010000 */
[C---:B------:R-:W-:Y:S02]  /*277a0*/  HMMA.16816.F32.BF16 R20, R40.reuse, R44, R20 ;  /* 0x0000002c2814723c */ /* 0x040fe40000041814 */
[----:B------:R2:W3:Y:S01]  /*277b0*/  MUFU.EX2 R71, R52 ;  /* 0x0000003400477308 */ /* 0x0004e20000000800 */
[----:B------:R-:W-:Y:S04]  /*277c0*/  FADD.FTZ R0, R202, R0 ;  /* 0x00000000ca007221 */ /* 0x000fe80000010000 */
[-C--:B------:R-:W-:Y:S01]  /*277d0*/  FFMA.FTZ R44, R246, R3.reuse, -R60 ;  /* 0x00000003f62c7223 */ /* 0x080fe2000001083c */
[C---:B------:R-:W-:Y:S04]  /*277e0*/  HMMA.16816.F32.BF16 R24, R40.reuse, R46, R24 ;  /* 0x0000002e2818723c */ /* 0x040fe80000041818 */
[----:B------:R-:W-:Y:S01]  /*277f0*/  FADD.FTZ R45, R192, R2 ;  /* 0x00000002c02d7221 */ /* 0x000fe20000010000 */
[----:B------:R4:W-:Y:S01]  /*27800*/  MUFU.EX2 R70, R44 ;  /* 0x0000002c00467308 */ /* 0x0009e20000000800 */
[-C--:B------:R-:W-:Y:S02]  /*27810*/  FFMA.FTZ R2, R117, R3.reuse, -R60 ;  /* 0x0000000375027223 */ /* 0x080fe4000001083c */
[----:B------:R-:W-:Y:S01]  /*27820*/  FADD.FTZ R0, R198, R0 ;  /* 0x00000000c6007221 */ /* 0x000fe20000010000 */
[C---:B-1----:R-:W-:Y:S03]  /*27830*/  HMMA.16816.F32.BF16 R28, R40.reuse, R48, R28 ;  /* 0x00000030281c723c */ /* 0x042fe6000004181c */
[----:B------:R-:W-:Y:S03]  /*27840*/  FADD.FTZ R0, R196, R0 ;  /* 0x00000000c4007221 */ /* 0x000fe60000010000 */
[----:B------:R1:W1:Y:S01]  /*27850*/  MUFU.EX2 R69, R2 ;  /* 0x0000000200457308 */ /* 0x0002620000000800 */
[----:B------:R-:W-:Y:S01]  /*27860*/  FADD.FTZ R0, R194, R0 ;  /* 0x00000000c2007221 */ /* 0x000fe20000010000 */
[----:B------:R-:W-:Y:S01]  /*27870*/  HMMA.16816.F32.BF16 R32, R40, R50, R32 ;  /* 0x000000322820723c */ /* 0x000fe20000041820 */
[----:B--2---:R-:W2:Y:S03]  /*27880*/  LDSM.16.MT88.4 R52, [R220+0x10800] ;  /* 0x01080000dc34783b */ /* 0x004ea60000004200 */
[----:B------:R-:W-:Y:S02]  /*27890*/  FADD.FTZ R0, R215, R0 ;  /* 0x00000000d7007221 */ /* 0x000fe40000010000 */
[----:B------:R-:W-:Y:S01]  /*278a0*/  FFMA.FTZ R48, R247, R3, -R62 ;  /* 0x00000003f7307223 */ /* 0x000fe2000001083e */
[----:B-----5:R-:W-:Y:S02]  /*278b0*/  F2FP.BF16.PACK_AB R40, R77, R79 ;  /* 0x0000004f4d28723e */ /* 0x020fe400000010ff */
[----:B------:R-:W-:Y:S01]  /*278c0*/  F2FP.BF16.PACK_AB R41, R74, R76 ;  /* 0x0000004c4a29723e */ /* 0x000fe200000010ff */
[----:B------:R5:W-:Y:S02]  /*278d0*/  MUFU.EX2 R68, R48 ;  /* 0x0000003000447308 */ /* 0x000be40000000800 */
[----:B----4-:R-:W-:Y:S01]  /*278e0*/  FADD.FTZ R44, R188, R0 ;  /* 0x00000000bc2c7221 */ /* 0x010fe20000010000 */
[----:B------:R-:W-:Y:S01]  /*278f0*/  F2FP.BF16.PACK_AB R42, R73, R75 ;  /* 0x0000004b492a723e */ /* 0x000fe200000010ff */
[----:B------:R-:W-:Y:S01]  /*27900*/  FADD.FTZ R0, R191, R45 ;  /* 0x0000002dbf007221 */ /* 0x000fe20000010000 */
[----:B---3--:R-:W-:Y:S01]  /*27910*/  F2FP.BF16.PACK_AB R43, R71, R72 ;  /* 0x00000048472b723e */ /* 0x008fe200000010ff */
[----:B------:R-:W-:Y:S02]  /*27920*/  FADD.FTZ R56, R185, R44 ;  /* 0x0000002cb9387221 */ /* 0x000fe40000010000 */
[----:B------:R-:W3:Y:S01]  /*27930*/  LDSM.16.MT88.4 R44, [R223+0x10800] ;  /* 0x01080000df2c783b */ /* 0x000ee20000004200 */
[----:B-1----:R-:W-:Y:S02]  /*27940*/  FADD.FTZ R2, R214, R0 ;  /* 0x00000000d6027221 */ /* 0x002fe40000010000 */
[----:B------:R-:W-:Y:S02]  /*27950*/  FADD.FTZ R0, R186, R56 ;  /* 0x00000038ba007221 */ /* 0x000fe40000010000 */
[----:B------:R-:W-:Y:S02]  /*27960*/  FADD.FTZ R2, R189, R2 ;  /* 0x00000002bd027221 */ /* 0x000fe40000010000 */
[----:B------:R-:W-:Y:S02]  /*27970*/  FADD.FTZ R0, R181, R0 ;  /* 0x00000000b5007221 */ /* 0x000fe40000010000 */
[----:B------:R-:W-:Y:S02]  /*27980*/  FADD.FTZ R56, R184, R2 ;  /* 0x00000002b8387221 */ /* 0x000fe40000010000 */
[-C--:B------:R-:W-:Y:S02]  /*27990*/  FFMA.FTZ R2, R119, R3.reuse, -R62 ;  /* 0x0000000377027223 */ /* 0x080fe4000001083e */
[----:B------:R-:W-:Y:S01]  /*279a0*/  FADD.FTZ R0, R182, R0 ;  /* 0x00000000b6007221 */ /* 0x000fe20000010000 */
[----:B-----5:R-:W1:Y:S01]  /*279b0*/  LDSM.16.MT88.4 R48, [R221+0x10800] ;  /* 0x01080000dd30783b */ /* 0x020e620000004200 */
[----:B------:R4:W5:Y:S02]  /*279c0*/  MUFU.EX2 R67, R2 ;  /* 0x0000000200437308 */ /* 0x0009640000000800 */
[----:B------:R-:W-:Y:S01]  /*279d0*/  FADD.FTZ R0, R178, R0 ;  /* 0x00000000b2007221 */ /* 0x000fe20000010000 */
[C---:B--2---:R-:W-:Y:S03]  /*279e0*/  HMMA.16816.F32.BF16 R4, R40.reuse, R52, R4 ;  /* 0x000000342804723c */ /* 0x044fe60000041804 */
[----:B------:R-:W-:Y:S04]  /*279f0*/  FADD.FTZ R0, R176, R0 ;  /* 0x00000000b0007221 */ /* 0x000fe80000010000 */
[----:B------:R-:W-:Y:S01]  /*27a00*/  FADD.FTZ R0, R174, R0 ;  /* 0x00000000ae007221 */ /* 0x000fe20000010000 */
[C---:B------:R-:W-:Y:S04]  /*27a10*/  HMMA.16816.F32.BF16 R8, R40.reuse, R54, R8 ;  /* 0x000000362808723c */ /* 0x040fe80000041808 */
[----:B------:R-:W-:Y:S02]  /*27a20*/  FADD.FTZ R0, R175, R0 ;  /* 0x00000000af007221 */ /* 0x000fe40000010000 */
[-C--:B------:R-:W-:Y:S02]  /*27a30*/  FFMA.FTZ R52, R120, R3.reuse, -R60 ;  /* 0x0000000378347223 */ /* 0x080fe4000001083c */
[----:B------:R-:W-:Y:S01]  /*27a40*/  FADD.FTZ R0, R168, R0 ;  /* 0x00000000a8007221 */ /* 0x000fe20000010000 */
[C---:B---3--:R-:W-:Y:S01]  /*27a50*/  HMMA.16816.F32.BF16 R12, R40.reuse, R44, R12 ;  /* 0x0000002c280c723c */ /* 0x048fe2000004180c */
[----:B------:R2:W-:Y:S02]  /*27a60*/  MUFU.EX2 R66, R52 ;  /* 0x0000003400427308 */ /* 0x0005e40000000800 */
[----:B----4-:R-:W-:Y:S02]  /*27a70*/  FADD.FTZ R2, R187, R56 ;  /* 0x00000038bb027221 */ /* 0x010fe40000010000 */
[-C--:B------:R-:W-:Y:S02]  /*27a80*/  FFMA.FTZ R56, R248, R3.reuse, -R60 ;  /* 0x00000003f8387223 */ /* 0x080fe4000001083c */
[----:B------:R-:W-:Y:S01]  /*27a90*/  FADD.FTZ R2, R183, R2 ;  /* 0x00000002b7027221 */ /* 0x000fe20000010000 */
[C---:B------:R-:W-:Y:S03]  /*27aa0*/  HMMA.16816.F32.BF16 R16, R40.reuse, R46, R16 ;  /* 0x0000002e2810723c */ /* 0x040fe60000041810 */
[----:B------:R3:W4:Y:S01]  /*27ab0*/  MUFU.EX2 R65, R56 ;  /* 0x0000003800417308 */ /* 0x0007220000000800 */
[----:B------:R-:W-:Y:S02]  /*27ac0*/  FADD.FTZ R2, R180, R2 ;  /* 0x00000002b4027221 */ /* 0x000fe40000010000 */
[----:B------:R-:W-:Y:S02]  /*27ad0*/  FADD.FTZ R0, R169, R0 ;  /* 0x00000000a9007221 */ /* 0x000fe40000010000 */
[----:B------:R-:W-:Y:S01]  /*27ae0*/  FADD.FTZ R2, R179, R2 ;  /* 0x00000002b3027221 */ /* 0x000fe20000010000 */
[C---:B-1----:R-:W-:Y:S03]  /*27af0*/  HMMA.16816.F32.BF16 R20, R40.reuse, R48, R20 ;  /* 0x000000302814723c */ /* 0x042fe60000041814 */
[----:B------:R-:W-:Y:S02]  /*27b00*/  FADD.FTZ R2, R177, R2 ;  /* 0x00000002b1027221 */ /* 0x000fe40000010000 */
[-C--:B------:R-:W-:Y:S02]  /*27b10*/  FFMA.FTZ R44, R122, R3.reuse, -R62 ;  /* 0x000000037a2c7223 */ /* 0x080fe4000001083e */
[----:B------:R-:W-:Y:S01]  /*27b20*/  FADD.FTZ R2, R173, R2 ;  /* 0x00000002ad027221 */ /* 0x000fe20000010000 */
[----:B--2---:R-:W1:Y:S01]  /*27b30*/  LDSM.16.MT88.4 R52, [R222+0x10800] ;  /* 0x01080000de34783b */ /* 0x004e620000004200 */
[-C--:B------:R-:W-:Y:S01]  /*27b40*/  FFMA.FTZ R48, R124, R3.reuse, -R60 ;  /* 0x000000037c307223 */ /* 0x080fe2000001083c */
[----:B------:R2:W-:Y:S01]  /*27b50*/  MUFU.EX2 R64, R44 ;  /* 0x0000002c00407308 */ /* 0x0005e20000000800 */
[C---:B------:R-:W-:Y:S03]  /*27b60*/  HMMA.16816.F32.BF16 R24, R40.reuse, R50, R24 ;  /* 0x000000322818723c */ /* 0x040fe60000041818 */
[----:B---3--:R-:W-:Y:S02]  /*27b70*/  FADD.FTZ R56, R172, R2 ;  /* 0x00000002ac387221 */ /* 0x008fe40000010000 */
[----:B------:R-:W-:Y:S04]  /*27b80*/  FADD.FTZ R2, R167, R0 ;  /* 0x00000000a7027221 */ /* 0x000fe80000010000 */
[----:B------:R-:W-:Y:S03]  /*27b90*/  MUFU.EX2 R61, R48 ;  /* 0x00000030003d7308 */ /* 0x000fe60000000800 */
[-C--:B------:R-:W-:Y:S02]  /*27ba0*/  FFMA.FTZ R0, R249, R3.reuse, -R62 ;  /* 0x00000003f9007223 */ /* 0x080fe4000001083e */
        /* <DEDUP_REMOVED lines=12> */
[----:B-----5:R-:W-:Y:S03]  /*27c70*/  F2FP.BF16.PACK_AB R41, R67, R68 ;  /* 0x000000444329723e */ /* 0x020fe600000010ff */
[----:B------:R-:W-:Y:S01]  /*27c80*/  FADD.FTZ R48, R159, R0 ;  /* 0x000000009f307221 */ /* 0x000fe20000010000 */
[----:B----4-:R-:W-:Y:S01]  /*27c90*/  F2FP.BF16.PACK_AB R42, R65, R66 ;  /* 0x00000042412a723e */ /* 0x010fe200000010ff */
[----:B------:R-:W-:Y:S01]  /*27ca0*/  FADD.FTZ R0, R162, R2 ;  /* 0x00000002a2007221 */ /* 0x000fe20000010000 */
[----:B------:R-:W-:Y:S01]  /*27cb0*/  F2FP.BF16.PACK_AB R43, R63, R64 ;  /* 0x000000403f2b723e */ /* 0x000fe200000010ff */
[-C--:B------:R-:W-:Y:S02]  /*27cc0*/  FFMA.FTZ R2, R125, R3.reuse, -R60 ;  /* 0x000000037d027223 */ /* 0x080fe4000001083c */
[----:B------:R-:W-:Y:S02]  /*27cd0*/  FADD.FTZ R56, R158, R48 ;  /* 0x000000309e387221 */ /* 0x000fe40000010000 */
[----:B------:R-:W-:Y:S01]  /*27ce0*/  FADD.FTZ R57, R160, R0 ;  /* 0x00000000a0397221 */ /* 0x000fe20000010000 */
[----:B------:R1:W3:Y:S01]  /*27cf0*/  MUFU.EX2 R59, R2 ;  /* 0x00000002003b7308 */ /* 0x0002e20000000800 */
[----:B------:R-:W-:Y:S01]  /*27d00*/  FADD.FTZ R0, R154, R56 ;  /* 0x000000389a007221 */ /* 0x000fe20000010000 */
[----:B------:R-:W4:Y:S01]  /*27d10*/  LDSM.16.MT88.4 R48, [R223+0x11000] ;  /* 0x01100000df30783b */ /* 0x000f220000004200 */
[-C--:B------:R-:W-:Y:S01]  /*27d20*/  FFMA.FTZ R52, R212, R3.reuse, -R62 ;  /* 0x00000003d4347223 */ /* 0x080fe2000001083e */
[C---:B--2---:R-:W-:Y:S03]  /*27d30*/  HMMA.16816.F32.BF16 R4, R40.reuse, R44, R4 ;  /* 0x0000002c2804723c */ /* 0x044fe60000041804 */
[----:B------:R-:W-:Y:S04]  /*27d40*/  FADD.FTZ R0, R152, R0 ;  /* 0x0000000098007221 */ /* 0x000fe80000010000 */
[----:B------:R-:W-:Y:S01]  /*27d50*/  FADD.FTZ R0, R151, R0 ;  /* 0x0000000097007221 */ /* 0x000fe20000010000 */
[C---:B------:R-:W-:Y:S04]  /*27d60*/  HMMA.16816.F32.BF16 R8, R40.reuse, R46, R8 ;  /* 0x0000002e2808723c */ /* 0x040fe80000041808 */
[----:B------:R-:W-:Y:S02]  /*27d70*/  FADD.FTZ R0, R148, R0 ;  /* 0x0000000094007221 */ /* 0x000fe40000010000 */
[----:B------:R-:W-:Y:S02]  /*27d80*/  FFMA.FTZ R44, R128, R3, -R60 ;  /* 0x00000003802c7223 */ /* 0x000fe4000001083c */
[----:B------:R-:W-:Y:S04]  /*27d90*/  FADD.FTZ R0, R147, R0 ;  /* 0x0000000093007221 */ /* 0x000fe80000010000 */
[----:B-1----:R-:W-:Y:S01]  /*27da0*/  FADD.FTZ R2, R156, R57 ;  /* 0x000000399c027221 */ /* 0x002fe20000010000 */
[----:B---3--:R-:W-:Y:S01]  /*27db0*/  F2FP.BF16.PACK_AB R164, R59, R61 ;  /* 0x0000003d3ba4723e */ /* 0x008fe200000010ff */
[----:B------:R-:W-:Y:S01]  /*27dc0*/  FADD.FTZ R0, R146, R0 ;  /* 0x0000000092007221 */ /* 0x000fe20000010000 */
[----:B------:R1:W-:Y:S01]  /*27dd0*/  MUFU.EX2 R57, R52 ;  /* 0x0000003400397308 */ /* 0x0003e20000000800 */
[----:B------:R-:W-:Y:S02]  /*27de0*/  FADD.FTZ R56, R157, R2 ;  /* 0x000000029d387221 */ /* 0x000fe40000010000 */
[-C--:B------:R-:W-:Y:S01]  /*27df0*/  FFMA.FTZ R2, R213, R3.reuse, -R62 ;  /* 0x00000003d5027223 */ /* 0x080fe2000001083e */
[----:B------:R-:W-:Y:S01]  /*27e00*/  LDSM.16.MT88.4 R156, [R221+0x11800] ;  /* 0x01180000dd9c783b */ /* 0x000fe20000004200 */
[----:B------:R-:W-:Y:S02]  /*27e10*/  FADD.FTZ R56, R155, R56 ;  /* 0x000000389b387221 */ /* 0x000fe40000010000 */
[----:B------:R-:W-:Y:S02]  /*27e20*/  FADD.FTZ R0, R140, R0 ;  /* 0x000000008c007221 */ /* 0x000fe40000010000 */
[-C--:B------:R-:W-:Y:S01]  /*27e30*/  FFMA.FTZ R60, R129, R3.reuse, -R60 ;  /* 0x00000003813c7223 */ /* 0x080fe2000001083c */
[----:B------:R2:W3:Y:S01]  /*27e40*/  MUFU.EX2 R58, R2 ;  /* 0x00000002003a7308 */ /* 0x0004e20000000800 */
[----:B------:R-:W-:Y:S02]  /*27e50*/  FADD.FTZ R0, R142, R0 ;  /* 0x000000008e007221 */ /* 0x000fe40000010000 */
[----:B------:R-:W-:Y:S02]  /*27e60*/  FFMA.FTZ R62, R39, R3, -R62 ;  /* 0x00000003273e7223 */ /* 0x000fe4000001083e */
[----:B------:R-:W-:Y:S01]  /*27e70*/  FADD.FTZ R0, R139, R0 ;  /* 0x000000008b007221 */ /* 0x000fe20000010000 */
[C---:B----4-:R-:W-:Y:S04]  /*27e80*/  HMMA.16816.F32.BF16 R12, R40.reuse, R48, R12 ;  /* 0x00000030280c723c */ /* 0x050fe8000004180c */
[----:B------:R-:W-:Y:S03]  /*27e90*/  MUFU.EX2 R60, R60 ;  /* 0x0000003c003c7308 */ /* 0x000fe60000000800 */
[----:B------:R-:W-:Y:S01]  /*27ea0*/  FADD.FTZ R48, R137, R0 ;  /* 0x0000000089307221 */ /* 0x000fe20000010000 */
[----:B-1----:R-:W1:Y:S01]  /*27eb0*/  LDSM.16.MT88.4 R52, [R221+0x11000] ;  /* 0x01100000dd34783b */ /* 0x002e620000004200 */
[C---:B------:R-:W-:Y:S05]  /*27ec0*/  HMMA.16816.F32.BF16 R16, R40.reuse, R50, R16 ;  /* 0x000000322810723c */ /* 0x040fea0000041810 */
[----:B------:R-:W-:Y:S01]  /*27ed0*/  MUFU.EX2 R62, R62 ;  /* 0x0000003e003e7308 */ /* 0x000fe20000000800 */
[----:B--2---:R-:W-:Y:S01]  /*27ee0*/  FADD.FTZ R2, R153, R56 ;  /* 0x0000003899027221 */ /* 0x004fe20000010000 */
[----:B---3--:R-:W-:Y:S05]  /*27ef0*/  F2FP.BF16.PACK_AB R165, R58, R57 ;  /* 0x000000393aa5723e */ /* 0x008fea00000010ff */
[----:B------:R-:W-:Y:S03]  /*27f00*/  FADD.FTZ R2, R149, R2 ;  /* 0x0000000295027221 */ /* 0x000fe60000010000 */
[----:B------:R-:W2:Y:S01]  /*27f10*/  MUFU.EX2 R56, R44 ;  /* 0x0000002c00387308 */ /* 0x000ea20000000800 */
[----:B------:R-:W-:Y:S02]  /*27f20*/  FADD.FTZ R2, R150, R2 ;  /* 0x0000000296027221 */ /* 0x000fe40000010000 */
[----:B------:R-:W-:Y:S02]  /*27f30*/  LDSM.16.MT88.4 R148, [R223+0x11800] ;  /* 0x01180000df94783b */ /* 0x000fe40000004200 */
[----:B------:R-:W-:Y:S04]  /*27f40*/  FADD.FTZ R2, R145, R2 ;  /* 0x0000000291027221 */ /* 0x000fe80000010000 */
[----:B------:R-:W-:Y:S01]  /*27f50*/  FADD.FTZ R2, R144, R2 ;  /* 0x0000000290027221 */ /* 0x000fe20000010000 */
[----:B------:R3:W4:Y:S03]  /*27f60*/  MUFU.EX2 R49, R38 ;  /* 0x0000002600317308 */ /* 0x0007260000000800 */
[----:B------:R-:W-:Y:S04]  /*27f70*/  FADD.FTZ R2, R143, R2 ;  /* 0x000000028f027221 */ /* 0x000fe80000010000 */
[----:B------:R-:W-:Y:S02]  /*27f80*/  FADD.FTZ R0, R141, R2 ;  /* 0x000000028d007221 */ /* 0x000fe40000010000 */
[----:B------:R-:W-:Y:S01]  /*27f90*/  FADD.FTZ R2, R133, R48 ;  /* 0x0000003085027221 */ /* 0x000fe20000010000 */
[----:B------:R-:W-:Y:S01]  /*27fa0*/  LDSM.16.MT88.4 R140, [R220+0x11800] ;  /* 0x01180000dc8c783b */ /* 0x000fe20000004200 */
[----:B------:R-:W-:Y:S02]  /*27fb0*/  MOV R133, R37 ;  /* 0x0000002500857202 */ /* 0x000fe40000000f00 */
[----:B--2---:R-:W-:Y:S01]  /*27fc0*/  F2FP.BF16.PACK_AB R166, R60, R56 ;  /* 0x000000383ca6723e */ /* 0x004fe200000010ff */
[C---:B-1----:R-:W-:Y:S04]  /*27fd0*/  HMMA.16816.F32.BF16 R20, R40.reuse, R52, R20 ;  /* 0x000000342814723c */ /* 0x042fe80000041814 */
[----:B------:R-:W1:Y:S04]  /*27fe0*/  LDSM.16.MT88.4 R44, [R222+0x11000] ;  /* 0x01100000de2c783b */ /* 0x000e680000004200 */
[C---:B------:R-:W-:Y:S04]  /*27ff0*/  HMMA.16816.F32.BF16 R24, R40.reuse, R54, R24 ;  /* 0x000000362818723c */ /* 0x040fe80000041818 */
[----:B---3--:R-:W-:Y:S01]  /*28000*/  FADD.FTZ R38, R138, R0 ;  /* 0x000000008a267221 */ /* 0x008fe20000010000 */
[----:B----4-:R-:W-:Y:S01]  /*28010*/  F2FP.BF16.PACK_AB R167, R62, R49 ;  /* 0x000000313ea7723e */ /* 0x010fe200000010ff */
[----:B------:R-:W-:Y:S01]  /*28020*/  FADD.FTZ R0, R132, R2 ;  /* 0x0000000284007221 */ /* 0x000fe20000010000 */
[----:B------:R-:W-:Y:S01]  /*28030*/  MOV R132, R36 ;  /* 0x0000002400847202 */ /* 0x000fe20000000f00 */
        /* <DEDUP_REMOVED lines=57> */
[----:B------:R-:W-:Y:S01]  /*283d0*/  FADD.FTZ R2, R56, R0 ;  /* 0x0000000038027221 */ /* 0x000fe20000010000 */
[----:B------:R-:W-:Y:S01]  /*283e0*/  IADD3 R0, R190, -0x1, RZ ;  /* 0xffffffffbe007810 */ /* 0x000fe20007ffe0ff */
[----:B------:R-:W-:Y:S02]  /*283f0*/  FADD.FTZ R3, R62, R3 ;  /* 0x000000033e037221 */ /* 0x000fe40000010000 */
[----:B------:R-:W-:Y:S03]  /*28400*/  FADD.FTZ R2, R60, R2 ;  /* 0x000000023c027221 */ /* 0x000fe60000010000 */
[----:B------:R1:W-:Y:S04]  /*28410*/  STL [R1+0x4], R3 ;  /* 0x0000040301007387 */ /* 0x0003e80000100800 */
[----:B------:R1:W-:Y:S04]  /*28420*/  STL [R1], R0 ;  /* 0x0000000001007387 */ /* 0x0003e80000100800 */
[----:B------:R1:W-:Y:S01]  /*28430*/  STL [R1+0x8], R2 ;  /* 0x0000080201007387 */ /* 0x0003e20000100800 */
[----:B------:R-:W-:-:S05]  /*28440*/  @P0 BRA `(.L_x_2907) ;  /* 0xffff9bd000000947 */ /* 0x000fca000383ffff */
.L_x_2898:
        /* <DEDUP_REMOVED lines=12> */
.L_x_2921:
        /* <DEDUP_REMOVED lines=9> */
.L_x_2922:
[----:B------:R-:W4:Y:S01]  /*285a0*/  LDL R22, [R1+0x20] ;  /* 0x0000200001167983 */ /* 0x000f220000100800 */
[----:B------:R-:W-:Y:S01]  /*285b0*/  FSETP.NE.FTZ.AND P4, PT, R19, RZ, PT ;  /* 0x000000ff1300720b */ /* 0x000fe20003f95000 */
[----:B---3--:R-:W-:Y:S01]  /*285c0*/  FADD.FTZ R18, R3, R2 ;  /* 0x0000000203127221 */ /* 0x008fe20000010000 */
[----:B------:R-:W-:Y:S01]  /*285d0*/  MOV R0, 0x3f800000 ;  /* 0x3f80000000007802 */ /* 0x000fe20000000f00 */
[----:B------:R-:W3:Y:S01]  /*285e0*/  S2R R40, SR_TID.X ;  /* 0x0000000000287919 */ /* 0x000ee20000002100 */
[----:B------:R-:W-:Y:S01]  /*285f0*/  IMAD.MOV.U32 R3, RZ, RZ, 0x3f800000 ;  /* 0x3f800000ff037424 */ /* 0x000fe200078e00ff */
        /* <DEDUP_REMOVED lines=8> */
[C---:B------:R-:W-:Y:S01]  /*28680*/  FMUL.FTZ R137, R0.reuse, R137 ;  /* 0x0000008900897220 */ /* 0x040fe20000410000 */
[----:B------:R-:W-:Y:S01]  /*28690*/  LEA.HI R39, R41, R40, RZ, 0x5 ;  /* 0x0000002829277211 */ /* 0x000fe200078f28ff */
[C---:B------:R-:W-:Y:S02]  /*286a0*/  FMUL.FTZ R140, R0.reuse, R140 ;  /* 0x0000008c008c7220 */ /* 0x040fe40000410000 */
[C---:B------:R-:W-:Y:S01]  /*286b0*/  FMUL.FTZ R141, R0.reuse, R141 ;  /* 0x0000008d008d7220 */ /* 0x040fe20000410000 */
[----:B------:R-:W-:Y:S01]  /*286c0*/  SHF.R.S32.HI R38, RZ, 0x5, R39 ;  /* 0x00000005ff267819 */ /* 0x000fe20000011427 */
        /* <DEDUP_REMOVED lines=18> */
[----:B------:R-:W-:Y:S01]  /*287f0*/  F2FP.BF16.PACK_AB R160, R161, R160 ;  /* 0x000000a0a1a0723e */ /* 0x000fe200000010ff */
[C---:B--2---:R-:W-:Y:S02]  /*28800*/  FMUL.FTZ R139, R3.reuse, R139 ;  /* 0x0000008b038b7220 */ /* 0x044fe40000410000 */
[C---:B------:R-:W-:Y:S01]  /*28810*/  FMUL.FTZ R5, R3.reuse, R138 ;  /* 0x0000008a03057220 */ /* 0x040fe20000410000 */
[----:B------:R-:W-:Y:S01]  /*28820*/  F2FP.BF16.PACK_AB R164, R0, R164 ;  /* 0x000000a400a4723e */ /* 0x000fe200000010ff */
[----:B------:R-:W-:Y:S01]  /*28830*/  FMUL.FTZ R143, R3, R143 ;  /* 0x0000008f038f7220 */ /* 0x000fe20000410000 */
[----:B------:R-:W-:Y:S01]  /*28840*/  LEA.HI R0, R41, R40, RZ, 0x2 ;  /* 0x0000002829007211 */ /* 0x000fe200078f10ff */
[----:B------:R-:W-:Y:S01]  /*28850*/  FMUL.FTZ R16, R3, R142 ;  /* 0x0000008e03107220 */ /* 0x000fe20000410000 */
[----:B------:R-:W-:Y:S01]  /*28860*/  F2FP.BF16.PACK_AB R5, R139, R5 ;  /* 0x000000058b05723e */ /* 0x000fe200000010ff */
[C---:B------:R-:W-:Y:S01]  /*28870*/  FMUL.FTZ R147, R3.reuse, R147 ;  /* 0x0000009303937220 */ /* 0x040fe20000410000 */
[--C-:B------:R-:W-:Y:S01]  /*28880*/  SHF.R.S32.HI R4, RZ, 0x2, R0.reuse ;  /* 0x00000002ff047819 */ /* 0x100fe20000011400 */
[C---:B------:R-:W-:Y:S01]  /*28890*/  FMUL.FTZ R15, R3.reuse, R146 ;  /* 0x00000092030f7220 */ /* 0x040fe20000410000 */
[----:B------:R-:W-:Y:S01]  /*288a0*/  SHF.R.S32.HI R2, RZ, 0x1f, R0 ;  /* 0x0000001fff027819 */ /* 0x000fe20000011400 */
[C---:B------:R-:W-:Y:S01]  /*288b0*/  FMUL.FTZ R151, R3.reuse, R151 ;  /* 0x0000009703977220 */ /* 0x040fe20000410000 */
[----:B------:R-:W-:Y:S01]  /*288c0*/  LOP3.LUT R0, R0, 0x3ffffffc, RZ, 0xc0, !PT ;  /* 0x3ffffffc00007812 */ /* 0x000fe200078ec0ff */
[C---:B------:R-:W-:Y:S01]  /*288d0*/  FMUL.FTZ R14, R3.reuse, R150 ;  /* 0x00000096030e7220 */ /* 0x040fe20000410000 */
[----:B------:R-:W-:Y:S01]  /*288e0*/  LEA.HI R2, R2, R4, RZ, 0x3 ;  /* 0x0000000402027211 */ /* 0x000fe200078f18ff */
[C---:B------:R-:W-:Y:S01]  /*288f0*/  FMUL.FTZ R155, R3.reuse, R155 ;  /* 0x0000009b039b7220 */ /* 0x040fe20000410000 */
[----:B------:R-:W-:Y:S01]  /*28900*/  IADD3 R0, -R0, R40, RZ ;  /* 0x0000002800007210 */ /* 0x000fe20007ffe1ff */
[C---:B------:R-:W-:Y:S01]  /*28910*/  FMUL.FTZ R13, R3.reuse, R154 ;  /* 0x0000009a030d7220 */ /* 0x040fe20000410000 */
[----:B------:R-:W-:Y:S01]  /*28920*/  LOP3.LUT R2, R2, 0xfffffff8, RZ, 0xc0, !PT ;  /* 0xfffffff802027812 */ /* 0x000fe200078ec0ff */
[----:B------:R-:W-:Y:S01]  /*28930*/  FMUL.FTZ R159, R3, R159 ;  /* 0x0000009f039f7220 */ /* 0x000fe20000410000 */
[----:B------:R-:W-:Y:S01]  /*28940*/  F2FP.BF16.PACK_AB R16, R143, R16 ;  /* 0x000000108f10723e */ /* 0x000fe200000010ff */
[C---:B------:R-:W-:Y:S01]  /*28950*/  FMUL.FTZ R12, R3.reuse, R158 ;  /* 0x0000009e030c7220 */ /* 0x040fe20000410000 */
[----:B------:R-:W-:Y:S01]  /*28960*/  IADD3 R2, R4, -R2, RZ ;  /* 0x8000000204027210 */ /* 0x000fe20007ffe0ff */
[----:B------:R-:W-:Y:S01]  /*28970*/  FMUL.FTZ R163, R3, R163 ;  /* 0x000000a303a37220 */ /* 0x000fe20000410000 */
[----:B------:R-:W-:Y:S01]  /*28980*/  F2FP.BF16.PACK_AB R15, R147, R15 ;  /* 0x0000000f930f723e */ /* 0x000fe200000010ff */
[C---:B------:R-:W-:Y:S01]  /*28990*/  FMUL.FTZ R9, R3.reuse, R162 ;  /* 0x000000a203097220 */ /* 0x040fe20000410000 */
[----:B------:R-:W-:Y:S01]  /*289a0*/  LOP3.LUT R4, R2, 0x1, RZ, 0xc0, !PT ;  /* 0x0000000102047812 */ /* 0x000fe200078ec0ff */
[----:B------:R-:W-:Y:S01]  /*289b0*/  FMUL.FTZ R167, R3, R167 ;  /* 0x000000a703a77220 */ /* 0x000fe20000410000 */
[----:B------:R-:W-:Y:S01]  /*289c0*/  F2FP.BF16.PACK_AB R14, R151, R14 ;  /* 0x0000000e970e723e */ /* 0x000fe200000010ff */
[----:B------:R-:W-:Y:S01]  /*289d0*/  FMUL.FTZ R8, R3, R166 ;  /* 0x000000a603087220 */ /* 0x000fe20000410000 */
[----:B------:R-:W-:Y:S01]  /*289e0*/  ISETP.NE.U32.AND P0, PT, R4, 0x1, PT ;  /* 0x000000010400780c */ /* 0x000fe20003f05070 */
[----:B------:R-:W-:Y:S01]  /*289f0*/  IMAD.SHL.U32 R3, R2, 0x40, RZ ;  /* 0x0000004002037824 */ /* 0x000fe200078e00ff */
[----:B------:R-:W-:Y:S01]  /*28a00*/  F2FP.BF16.PACK_AB R13, R155, R13 ;  /* 0x0000000d9b0d723e */ /* 0x000fe200000010ff */
[----:B------:R-:W-:Y:S01]  /*28a10*/  IMAD R0, R38, 0x200, R0 ;  /* 0x0000020026007824 */ /* 0x000fe200078e0200 */
[----:B------:R-:W-:-:S02]  /*28a20*/  R2P PR, R2, 0x6 ;  /* 0x0000000602007804 */ /* 0x000fc40000000000 */
[----:B------:R-:W-:Y:S02]  /*28a30*/  LOP3.LUT R3, R3, 0x1c0, RZ, 0xc0, !PT ;  /* 0x000001c003037812 */ /* 0x000fe400078ec0ff */
[----:B------:R-:W-:Y:S02]  /*28a40*/  SEL R6, R6, 0x10, !P0 ;  /* 0x0000001006067807 */ /* 0x000fe40004000000 */
[----:B------:R-:W-:Y:S02]  /*28a50*/  LEA.HI R3, R3, R3, RZ, 0x1d ;  /* 0x0000000303037211 */ /* 0x000fe400078fe8ff */
[----:B------:R-:W-:Y:S02]  /*28a60*/  SEL R7, R7, 0xffffffe0, !P1 ;  /* 0xffffffe007077807 */ /* 0x000fe40004800000 */
[----:B------:R-:W-:Y:S01]  /*28a70*/  F2FP.BF16.PACK_AB R12, R159, R12 ;  /* 0x0000000c9f0c723e */ /* 0x000fe200000010ff */
[----:B------:R-:W-:Y:S01]  /*28a80*/  IMAD.U32 R0, R0, 0x2, R3 ;  /* 0x0000000200007824 */ /* 0x000fe200078e0003 */
[----:B------:R-:W-:-:S02]  /*28a90*/  F2FP.BF16.PACK_AB R9, R163, R9 ;  /* 0x00000009a309723e */ /* 0x000fc400000010ff */
[----:B------:R-:W-:Y:S01]  /*28aa0*/  F2FP.BF16.PACK_AB R8, R167, R8 ;  /* 0x00000008a708723e */ /* 0x000fe200000010ff */
[----:B------:R-:W-:-:S05]  /*28ab0*/  IMAD.SHL.U32 R0, R0, 0x2, RZ ;  /* 0x0000000200007824 */ /* 0x000fca00078e00ff */
[C---:B------:R-:W-:Y:S01]  /*28ac0*/  IADD3 R3, R0.reuse, R6, RZ ;  /* 0x0000000600037210 */ /* 0x040fe20007ffe0ff */
[----:B------:R1:W-:Y:S01]  /*28ad0*/  STS [R0+0x400], R5 ;  /* 0x0004000500007388 */ /* 0x0003e20000000800 */
[C---:B------:R-:W-:Y:S02]  /*28ae0*/  IADD3 R2, R0.reuse, 0x40, RZ ;  /* 0x0000004000027810 */ /* 0x040fe40007ffe0ff */
[----:B------:R-:W-:Y:S01]  /*28af0*/  @P2 IADD3 R2, R0, -0x40, RZ ;  /* 0xffffffc000022810 */ /* 0x000fe20007ffe0ff */
[----:B------:R-:W-:Y:S01]  /*28b00*/  STS [R0], R136 ;  /* 0x0000008800007388 */ /* 0x000fe20000000800 */
[----:B------:R-:W-:-:S03]  /*28b10*/  IADD3 R4, R3, R7, RZ ;  /* 0x0000000703047210 */ /* 0x000fc60007ffe0ff */
[----:B------:R-:W-:Y:S04]  /*28b20*/  STS [R3], R140 ;  /* 0x0000008c03007388 */ /* 0x000fe80000000800 */
[----:B------:R2:W-:Y:S01]  /*28b30*/  STS [R3+0x400], R16 ;  /* 0x0004001003007388 */ /* 0x0005e20000000800 */
[----:B-1----:R-:W-:-:S05]  /*28b40*/  IMAD.IADD R5, R0, 0x1, R7 ;  /* 0x0000000100057824 */ /* 0x002fca00078e0207 */
[----:B------:R-:W-:Y:S04]  /*28b50*/  STS [R5], R144 ;  /* 0x0000009005007388 */ /* 0x000fe80000000800 */
[----:B------:R-:W-:Y:S01]  /*28b60*/  STS [R5+0x400], R15 ;  /* 0x0004000f05007388 */ /* 0x000fe20000000800 */
[----:B--2---:R-:W-:-:S03]  /*28b70*/  IMAD.IADD R3, R6, 0x1, R2 ;  /* 0x0000000106037824 */ /* 0x004fc600078e0202 */
[----:B------:R-:W-:Y:S04]  /*28b80*/  STS [R4], R148 ;  /* 0x0000009404007388 */ /* 0x000fe80000000800 */
[----:B------:R1:W-:Y:S01]  /*28b90*/  STS [R4+0x400], R14 ;  /* 0x0004000e04007388 */ /* 0x0003e20000000800 */
[----:B------:R-:W-:-:S03]  /*28ba0*/  IADD3 R0, R7, R3, RZ ;  /* 0x0000000307007210 */ /* 0x000fc60007ffe0ff */
[----:B------:R-:W-:Y:S04]  /*28bb0*/  STS [R2], R152 ;  /* 0x0000009802007388 */ /* 0x000fe80000000800 */
[----:B------:R-:W-:Y:S04]  /*28bc0*/  STS [R2+0x400], R13 ;  /* 0x0004000d02007388 */ /* 0x000fe80000000800 */
[----:B------:R-:W-:Y:S04]  /*28bd0*/  STS [R3], R156 ;  /* 0x0000009c03007388 */ /* 0x000fe80000000800 */
[----:B------:R2:W-:Y:S01]  /*28be0*/  STS [R3+0x400], R12 ;  /* 0x0004000c03007388 */ /* 0x0005e20000000800 */
[----:B-1----:R-:W-:-:S05]  /*28bf0*/  IADD3 R4, R7, R2, RZ ;  /* 0x0000000207047210 */ /* 0x002fca0007ffe0ff */
[----:B------:R-:W-:Y:S04]  /*28c00*/  STS [R4], R160 ;  /* 0x000000a004007388 */ /* 0x000fe80000000800 */
[----:B------:R-:W-:Y:S04]  /*28c10*/  STS [R4+0x400], R9 ;  /* 0x0004000904007388 */ /* 0x000fe80000000800 */
[----:B------:R-:W-:Y:S04]  /*28c20*/  STS [R0], R164 ;  /* 0x000000a400007388 */ /* 0x000fe80000000800 */
[----:B------:R1:W-:Y:S04]  /*28c30*/  STS [R0+0x400], R8 ;  /* 0x0004000800007388 */ /* 0x0003e80000000800 */
[----:B--2---:R-:W2:Y:S01]  /*28c40*/  LD.E.64 R2, [R10.64+0x88] ;  /* 0x000088040a027980 */ /* 0x004ea2000c101b00 */
[----:B----4-:R-:W-:-:S03]  /*28c50*/  ISETP.NE.AND P0, PT, R22, -0x1, PT ;  /* 0xffffffff1600780c */ /* 0x010fc60003f05270 */
[----:B-1----:R-:W3:Y:S04]  /*28c60*/  LD.E.U8 R0, [R10.64+0x1c8] ;  /* 0x0001c8040a007980 */ /* 0x002ee8000c101100 */
[----:B------:R-:W1:Y:S01]  /*28c70*/  S2R R21, SR_CTAID.Y ;  /* 0x0000000000157919 */ /* 0x000e620000002600 */
[----:B------:R-:W4:Y:S03]  /*28c80*/  @P4 MUFU.LG2 R8, R19 ;  /* 0x0000001300084308 */ /* 0x000f260000000c00 */
[----:B------:R-:W2:Y:S04]  /*28c90*/  S2R R42, SR_CTAID.Z ;  /* 0x00000000002a7919 */ /* 0x000ea80000002700 */
[----:B------:R-:W3:Y:S01]  /*28ca0*/  @!P0 LD.E.64 R4, [R10.64+0x80] ;  /* 0x000080040a048980 */ /* 0x000ee2000c101b00 */
[----:B------:R-:W1:Y:S01]  /*28cb0*/  @P3 MUFU.LG2 R12, R18 ;  /* 0x00000012000c3308 */ /* 0x000e620000000c00 */
[----:B------:R-:W-:Y:S02]  /*28cc0*/  BSSY B0, `(.L_x_2910) ;  /* 0x0000021000007945 */ /* 0x000fe40003800000 */
[----:B------:R2:W5:Y:S01]  /*28cd0*/  LD.E.64 R16, [R10.64+0x90] ;  /* 0x000090040a107980 */ /* 0x000562000c101b00 */
[----:B------:R-:W-:Y:S01]  /*28ce0*/  IMAD.MOV.U32 R14, RZ, RZ, 0x7f800000 ;  /* 0x7f800000ff0e7424 */ /* 0x000fe200078e00ff */
[----:B------:R-:W-:Y:S01]  /*28cf0*/  MOV R15, 0x7f800000 ;  /* 0x7f800000000f7802 */ /* 0x000fe20000000f00 */
[----:B----4-:R-:W-:Y:S01]  /*28d00*/  @P4 FMUL.FTZ R8, R8, 0.69314718246459960938 ;  /* 0x3f31721808084820 */ /* 0x010fe20000410000 */
[----:B-1----:R-:W-:Y:S01]  /*28d10*/  @!P0 SHF.R.S32.HI R9, RZ, 0x1f, R21 ;  /* 0x0000001fff098819 */ /* 0x002fe20000011415 */
[----:B------:R-:W-:-:S02]  /*28d20*/  @P3 FMUL.FTZ R12, R12, 0.69314718246459960938 ;  /* 0x3f3172180c0c3820 */ /* 0x000fc40000410000 */
[-C--:B-----5:R-:W-:Y:S02]  /*28d30*/  @P4 FFMA.FTZ R14, R37, R20.reuse, R8 ;  /* 0x00000014250e4223 */ /* 0x0a0fe40000010008 */
[----:B------:R-:W-:Y:S02]  /*28d40*/  @P3 FFMA.FTZ R15, R36, R20, R12 ;  /* 0x00000014240f3223 */ /* 0x000fe4000001000c */
[----:B--2---:R-:W-:-:S04]  /*28d50*/  @P0 IMAD.WIDE.U32 R6, R2, R22, RZ ;  /* 0x0000001602060225 */ /* 0x004fc800078e00ff */
[----:B------:R-:W-:Y:S01]  /*28d60*/  @P0 IMAD.MOV.U32 R18, RZ, RZ, R6 ;  /* 0x000000ffff120224 */ /* 0x000fe200078e0006 */
[----:B---3--:R-:W-:Y:S01]  /*28d70*/  ISETP.NE.AND P1, PT, R0, RZ, PT ;  /* 0x000000ff0000720c */ /* 0x008fe20003f25270 */
[----:B------:R-:W-:Y:S02]  /*28d80*/  @P0 IMAD R0, R3, R22, RZ ;  /* 0x0000001603000224 */ /* 0x000fe400078e02ff */
[----:B------:R-:W-:-:S04]  /*28d90*/  @!P0 IMAD R5, R5, R21, RZ ;  /* 0x0000001505058224 */ /* 0x000fc800078e02ff */
[C---:B------:R-:W-:Y:S02]  /*28da0*/  @!P0 IMAD R9, R4.reuse, R9, R5 ;  /* 0x0000000904098224 */ /* 0x040fe400078e0205 */
[----:B------:R-:W-:Y:S01]  /*28db0*/  @!P0 IMAD.WIDE.U32 R4, R4, R21, RZ ;  /* 0x0000001504048225 */ /* 0x000fe200078e00ff */
[----:B------:R-:W-:-:S04]  /*28dc0*/  @P0 IADD3 R19, R7, R0, RZ ;  /* 0x0000000007130210 */ /* 0x000fc80007ffe0ff */
        /* <DEDUP_REMOVED lines=11> */
.L_x_2911:
[----:B------:R-:W-:Y:S02]  /*28e80*/  ULDC.64 UR4, c[0x0][0x118] ;  /* 0x0000460000047ab9 */ /* 0x000fe40000000a00 */
[----:B------:R-:W2:Y:S04]  /*28e90*/  LD.E R0, [R10.64+0x60] ;  /* 0x000060040a007980 */ /* 0x000ea8000c101900 */
[----:B------:R-:W3:Y:S01]  /*28ea0*/  LD.E R4, [R10.64+0xb4] ;  /* 0x0000b4040a047980 */ /* 0x000ee2000c101900 */
[----:B--2---:R-:W-:-:S04]  /*28eb0*/  IMAD R0, R0, R21, R42 ;  /* 0x0000001500007224 */ /* 0x004fc800078e022a */
[----:B---3--:R-:W-:Y:S02]  /*28ec0*/  IMAD R6, R4, R0, RZ ;  /* 0x0000000004067224 */ /* 0x008fe400078e02ff */
.L_x_2912:
[----:B------:R-:W-:Y:S05]  /*28ed0*/  BSYNC B0 ;  /* 0x0000000000007941 */ /* 0x000fea0003800000 */
.L_x_2910:
[----:B------:R2:W5:Y:S01]  /*28ee0*/  LDL R36, [R1+0x28] ;  /* 0x0000280001247983 */ /* 0x0005620000100800 */
[----:B------:R-:W-:-:S03]  /*28ef0*/  ULDC.64 UR4, c[0x0][0x118] ;  /* 0x0000460000047ab9 */ /* 0x000fc60000000a00 */
[----:B------:R3:W5:Y:S04]  /*28f00*/  LD.E.64 R12, [R10.64+0x70] ;  /* 0x000070040a0c7980 */ /* 0x000768000c101b00 */
[----:B------:R-:W4:Y:S04]  /*28f10*/  S2R R8, SR_TID.X ;  /* 0x0000000000087919 */ /* 0x000f280000002100 */
[----:B---3--:R-:W5:Y:S01]  /*28f20*/  LD.E.64 R10, [R10.64+0xa0] ;  /* 0x0000a0040a0a7980 */ /* 0x008f62000c101b00 */
[----:B------:R-:W-:Y:S01]  /*28f30*/  WARPSYNC 0xffffffff ;  /* 0xffffffff00007948 */ /* 0x000fe20003800000 */
[----:B------:R-:W-:Y:S01]  /*28f40*/  LOP3.LUT R5, R39, 0xffffffe0, RZ, 0xc0, !PT ;  /* 0xffffffe027057812 */ /* 0x000fe200078ec0ff */
[----:B------:R-:W-:Y:S01]  /*28f50*/  BSSY B0, `(.L_x_2913) ;  /* 0x0000023000007945 */ /* 0x000fe20003800000 */
[----:B------:R-:W-:Y:S01]  /*28f60*/  BAR.SYNC.DEFER_BLOCKING 0x0 ;  /* 0x0000000000007b1d */ /* 0x000fe20000010000 */
[----:B----4-:R-:W-:-:S02]  /*28f70*/  SHF.R.S32.HI R9, RZ, 0x1f, R8 ;  /* 0x0000001fff097819 */ /* 0x010fc40000011408 */
[----:B------:R-:W-:Y:S01]  /*28f80*/  IMAD.IADD R5, R40, 0x1, -R5 ;  /* 0x0000000128057824 */ /* 0x000fe200078e0a05 */
[----:B------:R-:W-:Y:S02]  /*28f90*/  SHF.R.S32.HI R4, RZ, 0x1f, R38 ;  /* 0x0000001fff047819 */ /* 0x000fe40000011426 */
[----:B------:R-:W-:Y:S01]  /*28fa0*/  LEA.HI R0, R9, R8, RZ, 0x5 ;  /* 0x0000000809007211 */ /* 0x000fe200078f28ff */
[----:B------:R-:W3:Y:S01]  /*28fb0*/  S2R R37, SR_CTAID.X ;  /* 0x0000000000257919 */ /* 0x000ee20000002500 */
[----:B------:R-:W-:Y:S02]  /*28fc0*/  LOP3.LUT P0, RZ, R5, 0x3, RZ, 0xc0, !PT ;  /* 0x0000000305ff7812 */ /* 0x000fe4000780c0ff */
[----:B------:R-:W-:Y:S02]  /*28fd0*/  LOP3.LUT R0, R0, 0xffffffe0, RZ, 0xc0, !PT ;  /* 0xffffffe000007812 */ /* 0x000fe400078ec0ff */
[----:B------:R-:W-:-:S03]  /*28fe0*/  LEA.HI R4, R4, R38, RZ, 0x2 ;  /* 0x0000002604047211 */ /* 0x000fc600078f10ff */
[----:B------:R-:W-:Y:S01]  /*28ff0*/  IMAD.IADD R0, R8, 0x1, -R0 ;  /* 0x0000000108007824 */ /* 0x000fe200078e0a00 */
[----:B------:R-:W-:-:S04]  /*29000*/  LOP3.LUT R4, R4, 0xffffffc, RZ, 0xc0, !PT ;  /* 0x0ffffffc04047812 */ /* 0x000fc800078ec0ff */
[----:B------:R-:W-:Y:S01]  /*29010*/  SHF.R.S32.HI R7, RZ, 0x1f, R0 ;  /* 0x0000001fff077819 */ /* 0x000fe20000011400 */
[----:B------:R-:W-:Y:S01]  /*29020*/  IMAD.IADD R4, R38, 0x1, -R4 ;  /* 0x0000000126047824 */ /* 0x000fe200078e0a04 */
[----:B-1----:R2:W1:Y:S02]  /*29030*/  LDS.128 R20, [R231] ;  /* 0x00000000e7147984 */ /* 0x0024640000000c00 */
[----:B------:R-:W-:Y:S02]  /*29040*/  LEA.HI R0, R7, R0, RZ, 0x2 ;  /* 0x0000000007007211 */ /* 0x000fe400078f10ff */
[----:B------:R2:W4:Y:S02]  /*29050*/  LDS.128 R24, [R231+0x800] ;  /* 0x00080000e7187984 */ /* 0x0005240000000c00 */
[----:B------:R-:W-:Y:S02]  /*29060*/  SHF.R.S32.HI R0, RZ, 0x2, R0 ;  /* 0x00000002ff007819 */ /* 0x000fe40000011400 */
[----:B------:R2:W1:Y:S03]  /*29070*/  LDS.128 R28, [R231+0x1000] ;  /* 0x00100000e71c7984 */ /* 0x0004660000000c00 */
[----:B------:R-:W-:Y:S01]  /*29080*/  IMAD R0, R4, 0x10, R0 ;  /* 0x0000001004007824 */ /* 0x000fe200078e0200 */
[----:B------:R2:W1:Y:S01]  /*29090*/  LDS.128 R32, [R231+0x1800] ;  /* 0x00180000e7207984 */ /* 0x0004620000000c00 */
[----:B------:R-:W-:Y:S05]  /*290a0*/  @P0 BRA `(.L_x_2914) ;  /* 0x000000d000000947 */ /* 0x000fea0003800000 */
[C---:B---3--:R-:W-:Y:S01]  /*290b0*/  IMAD R5, R37.reuse, 0x40, R6 ;  /* 0x0000004025057824 */ /* 0x048fe200078e0206 */
[----:B------:R-:W-:Y:S01]  /*290c0*/  IADD3 R6, R0, 0x8, RZ ;  /* 0x0000000800067810 */ /* 0x000fe20007ffe0ff */
[----:B-----5:R-:W-:Y:S01]  /*290d0*/  IMAD R4, R37, -0x40, R36 ;  /* 0xffffffc025047824 */ /* 0x020fe200078e0224 */
[----:B------:R-:W-:-:S02]  /*290e0*/  ULDC.64 UR4, c[0x0][0x118] ;  /* 0x0000460000047ab9 */ /* 0x000fc40000000a00 */
[----:B------:R-:W-:Y:S02]  /*290f0*/  SHF.R.S32.HI R7, RZ, 0x1f, R5 ;  /* 0x0000001fff077819 */ /* 0x000fe40000011405 */
[C---:B------:R-:W-:Y:S02]  /*29100*/  IADD3 R5, P0, R0.reuse, R5, RZ ;  /* 0x0000000500057210 */ /* 0x040fe40007f1e0ff */
[-C--:B------:R-:W-:Y:S02]  /*29110*/  ISETP.GE.AND P2, PT, R0, R4.reuse, PT ;  /* 0x000000040000720c */ /* 0x080fe40003f46270 */
[----:B------:R-:W-:Y:S02]  /*29120*/  ISETP.GE.AND P1, PT, R6, R4, PT ;  /* 0x000000040600720c */ /* 0x000fe40003f26270 */
[----:B------:R-:W-:Y:S02]  /*29130*/  LEA.HI.X.SX32 R0, R0, R7, 0x1, P0 ;  /* 0x0000000700007211 */ /* 0x000fe400000f0eff */
[----:B------:R-:W-:-:S04]  /*29140*/  LEA R4, P0, R5, R10, 0x2 ;  /* 0x0000000a05047211 */ /* 0x000fc800078010ff */
[----:B------:R-:W-:-:S05]  /*29150*/  LEA.HI.X R5, R5, R11, R0, 0x2, P0 ;  /* 0x0000000b05057211 */ /* 0x000fca00000f1400 */
[----:B------:R3:W-:Y:S04]  /*29160*/  @!P2 ST.E [R4.64], R14 ;  /* 0x0000000e0400a985 */ /* 0x0007e8000c101904 */
[----:B------:R3:W-:Y:S02]  /*29170*/  @!P1 ST.E [R4.64+0x20], R15 ;  /* 0x0000200f04009985 */ /* 0x0007e4000c101904 */
.L_x_2914:
[----:B---3--:R-:W-:Y:S05]  /*29180*/  BSYNC B0 ;  /* 0x0000000000007941 */ /* 0x008fea0003800000 */
.L_x_2913:
[----:B------:R-:W-:Y:S01]  /*29190*/  LEA.HI R0, R41, R40, RZ, 0x3 ;  /* 0x0000002829007211 */ /* 0x000fe200078f18ff */
[----:B------:R-:W-:Y:S01]  /*291a0*/  IMAD.SHL.U32 R14, R37, 0x40, RZ ;  /* 0x00000040250e7824 */ /* 0x000fe200078e00ff */
[----:B------:R-:W-:Y:S01]  /*291b0*/  LEA.HI R8, R9, R8, RZ, 0x3 ;  /* 0x0000000809087211 */ /* 0x000fe200078f18ff */
[----:B------:R-:W-:Y:S01]  /*291c0*/  BSSY B0, `(.L_x_2915) ;  /* 0x000001e000007945 */ /* 0x000fe20003800000 */
[----:B------:R-:W-:Y:S02]  /*291d0*/  LOP3.LUT R0, R0, 0xfffffff8, RZ, 0xc0, !PT ;  /* 0xfffffff800007812 */ /* 0x000fe400078ec0ff */
[----:B------:R-:W-:-:S03]  /*291e0*/  SHF.R.S32.HI R6, RZ, 0x1f, R14 ;  /* 0x0000001fff067819 */ /* 0x000fc6000001140e */
[----:B------:R-:W-:-:S04]  /*291f0*/  IMAD.IADD R0, R40, 0x1, -R0 ;  /* 0x0000000128007824 */ /* 0x000fc800078e0a00 */
[----:B------:R-:W-:Y:S02]  /*29200*/  IMAD.SHL.U32 R4, R0, 0x8, RZ ;  /* 0x0000000800047824 */ /* 0x000fe400078e00ff */
[----:B------:R-:W-:-:S03]  /*29210*/  IMAD R0, R3, R14, RZ ;  /* 0x0000000e03007224 */ /* 0x000fc600078e02ff */
[----:B------:R-:W-:Y:S01]  /*29220*/  SHF.R.S32.HI R5, RZ, 0x1f, R4 ;  /* 0x0000001fff057819 */ /* 0x000fe20000011404 */
[----:B------:R-:W-:-:S04]  /*29230*/  IMAD R0, R2, R6, R0 ;  /* 0x0000000602007224 */ /* 0x000fc800078e0200 */
[----:B------:R-:W-:-:S04]  /*29240*/  IMAD.WIDE.U32 R4, R2, R14, R4 ;  /* 0x0000000e02047225 */ /* 0x000fc800078e0004 */
[----:B-----5:R-:W-:Y:S01]  /*29250*/  IMAD.IADD R14, R36, 0x1, -R14 ;  /* 0x00000001240e7824 */ /* 0x020fe200078e0a0e */
[----:B------:R-:W-:Y:S01]  /*29260*/  IADD3 R6, P0, R18, R4, RZ ;  /* 0x0000000412067210 */ /* 0x000fe20007f1e0ff */
[----:B------:R-:W-:-:S03]  /*29270*/  IMAD R4, R17, R42, RZ ;  /* 0x0000002a11047224 */ /* 0x000fc600078e02ff */
[----:B------:R-:W-:Y:S02]  /*29280*/  IADD3.X R7, R19, R5, R0, P0, !PT ;  /* 0x0000000513077210 */ /* 0x000fe400007fe400 */
[----:B------:R-:W-:Y:S02]  /*29290*/  SHF.R.S32.HI R0, RZ, 0x3, R8 ;  /* 0x00000003ff007819 */ /* 0x000fe40000011408 */
[----:B------:R-:W-:Y:S01]  /*292a0*/  SHF.R.S32.HI R5, RZ, 0x1f, R42 ;  /* 0x0000001fff057819 */ /* 0x000fe2000001142a */
[----:B------:R-:W-:Y:S01]  /*292b0*/  IMAD.WIDE.U32 R6, R16, R42, R6 ;  /* 0x0000002a10067225 */ /* 0x000fe200078e0006 */
[----:B------:R-:W-:Y:S02]  /*292c0*/  ISETP.GE.AND P0, PT, R0, R14, PT ;  /* 0x0000000e0000720c */ /* 0x000fe40003f06270 */
[----:B------:R-:W-:Y:S01]  /*292d0*/  SHF.R.S32.HI R15, RZ, 0x1f, R0 ;  /* 0x0000001fff0f7819 */ /* 0x000fe20000011400 */
[----:B------:R-:W-:-:S04]  /*292e0*/  IMAD R4, R16, R5, R4 ;  /* 0x0000000510047224 */ /* 0x000fc800078e0204 */
        /* <DEDUP_REMOVED lines=11> */
.L_x_2916:
[----:B------:R-:W-:Y:S05]  /*293a0*/  BSYNC B0 ;  /* 0x0000000000007941 */ /* 0x000fea0003800000 */
.L_x_2915:
[----:B------:R-:W-:Y:S01]  /*293b0*/  IADD3 R8, R0, 0x10, RZ ;  /* 0x0000001000087810 */ /* 0x000fe20007ffe0ff */
[----:B------:R-:W-:Y:S03]  /*293c0*/  BSSY B0, `(.L_x_2917) ;  /* 0x000000f000007945 */ /* 0x000fe60003800000 */
[----:B------:R-:W-:-:S13]  /*293d0*/  ISETP.GE.AND P0, PT, R8, R14, PT ;  /* 0x0000000e0800720c */ /* 0x000fda0003f06270 */
        /* <DEDUP_REMOVED lines=12> */
[----:B----4-:R1:W-:Y:S02]  /*294a0*/  ST.E.128 [R10.64], R24 ;  /* 0x000000180a007985 */ /* 0x0103e4000c101d04 */
.L_x_2918:
[----:B------:R-:W-:Y:S05]  /*294b0*/  BSYNC B0 ;  /* 0x0000000000007941 */ /* 0x000fea0003800000 */
.L_x_2917:
        /* <DEDUP_REMOVED lines=16> */
.L_x_2920:
[----:B------:R-:W-:Y:S05]  /*295c0*/  BSYNC B0 ;  /* 0x0000000000007941 */ /* 0x000fea0003800000 */
.L_x_2919:
[----:B------:R-:W-:Y:S01]  /*295d0*/  IADD3 R8, R0, 0x30, RZ ;  /* 0x0000003000087810 */ /* 0x000fe20007ffe0ff */
[----:B------:R-:W-:Y:S01]  /*295e0*/  IMAD.MOV.U32 R9, RZ, RZ, 0x0 ;  /* 0x00000000ff097424 */ /* 0x000fe200078e00ff */
[----:B-1----:R-:W-:Y:S02]  /*295f0*/  MOV R10, 0x70 ;  /* 0x00000070000a7802 */ /* 0x002fe40000000f00 */
[----:B------:R-:W-:-:S03]  /*29600*/  ISETP.GE.AND P0, PT, R8, R14, PT ;  /* 0x0000000e0800720c */ /* 0x000fc60003f06270 */
[----:B------:R-:W-:-:S10]  /*29610*/  IMAD.MOV.U32 R8, RZ, RZ, R10 ;  /* 0x000000ffff087224 */ /* 0x000fd400078e000a */
[----:B------:R-:W-:Y:S05]  /*29620*/  @P0 RET.REL.NODEC R8 `(_ZN5flash24flash_fwd_splitkv_kernelI23Flash_fwd_kernel_traitsILi64ELi64ELi256ELi4ELb0ELb0EN7cutlass10bfloat16_tE19Flash_kernel_traitsILi64ELi64ELi256ELi4ES3_EELb1ELb0ELb0ELb0ELb1ELb1ELb0ELb1EEEvNS_16Flash_fwd_paramsE) ;  /* 0xfffd69d008000950 */ /* 0x000fea0003c3ffff */
[----:B------:R-:W-:Y:S01]  /*29630*/  IADD3 R7, P0, R0, 0x30, RZ ;  /* 0x0000003000077810 */ /* 0x000fe20007f1e0ff */
[----:B------:R-:W-:Y:S01]  /*29640*/  ULDC.64 UR4, c[0x0][0x118] ;  /* 0x0000460000047ab9 */ /* 0x000fe20000000a00 */
[----:B------:R-:W-:Y:S02]  /*29650*/  MOV R4, R6 ;  /* 0x0000000600047202 */ /* 0x000fe40000000f00 */
[----:B------:R-:W-:-:S03]  /*29660*/  IADD3.X R0, RZ, R15, RZ, P0, !PT ;  /* 0x0000000fff007210 */ /* 0x000fc600007fe4ff */
[----:B------:R-:W-:-:S04]  /*29670*/  IMAD.WIDE.U32 R4, R2, R7, R4 ;  /* 0x0000000702047225 */ /* 0x000fc800078e0004 */
[----:B------:R-:W-:Y:S01]  /*29680*/  IMAD R0, R0, R2, RZ ;  /* 0x0000000200007224 */ /* 0x000fe200078e02ff */
[----:B------:R-:W-:-:S03]  /*29690*/  LEA R2, P0, R4, R12, 0x1 ;  /* 0x0000000c04027211 */ /* 0x000fc600078008ff */
[----:B------:R-:W-:-:S04]  /*296a0*/  IMAD R3, R3, R7, R0 ;  /* 0x0000000703037224 */ /* 0x000fc800078e0200 */
[----:B------:R-:W-:-:S05]  /*296b0*/  IMAD.IADD R3, R5, 0x1, R3 ;  /* 0x0000000105037824 */ /* 0x000fca00078e0203 */
[----:B------:R-:W-:-:S05]  /*296c0*/  LEA.HI.X R3, R4, R13, R3, 0x1, P0 ;  /* 0x0000000d04037211 */ /* 0x000fca00000f0c03 */
[----:B------:R1:W-:Y:S02]  /*296d0*/  ST.E.128 [R2.64], R32 ;  /* 0x0000002002007985 */ /* 0x0003e4000c101d04 */
[----:B-1----:R-:W-:Y:S01]  /*296e0*/  MOV R2, R10 ;  /* 0x0000000a00027202 */ /* 0x002fe20000000f00 */
[----:B------:R-:W-:-:S04]  /*296f0*/  IMAD.MOV.U32 R3, RZ, RZ, 0x0 ;  /* 0x00000000ff037424 */ /* 0x000fc800078e00ff */
[----:B------:R-:W-:Y:S05]  /*29700*/  RET.REL.NODEC R2 `(_ZN5flash24flash_fwd_splitkv_kernelI23Flash_fwd_kernel_traitsILi64ELi64ELi256ELi4ELb0ELb0EN7cutlass10bfloat16_tE19Flash_kernel_traitsILi64ELi64ELi256ELi4ES3_EELb1ELb0ELb0ELb0ELb1ELb1ELb0ELb1EEEvNS_16Flash_fwd_paramsE) ;  /* 0xfffd68f002007950 */ /* 0x000fea0003c3ffff */
.L_x_2908:
[----:B-1----:R1:W5:Y:S01]  /*29710*/  LDL R0, [R1+0x8] ;  /* 0x0000080001007983 */ /* 0x0023620000100800 */
[----:B------:R-:W-:Y:S02]  /*29720*/  MOV R3, 0x2 ;  /* 0x0000000200037802 */ /* 0x000fe40000000f00 */
[----:B------:R-:W-:Y:S02]  /*29730*/  MOV R4, 0x29750 ;  /* 0x0002975000047802 */ /* 0x000fe40000000f00 */
[----:B-12--5:R-:W-:Y:S05]  /*29740*/  CALL.REL.NOINC `($__internal_19_$__cuda_sm70_shflsync_bfly_p) ;  /* 0x0000011000007944 */ /* 0x026fea0003c00000 */
[----:B-12---:R-:W-:Y:S01]  /*29750*/  MOV R0, R3 ;  /* 0x0000000300007202 */ /* 0x006fe20000000f00 */
[----:B------:R-:W-:Y:S05]  /*29760*/  BRA `(.L_x_2921) ;  /* 0xffffeda000007947 */ /* 0x000fea000383ffff */
.L_x_2909:
[----:B------:R-:W-:Y:S02]  /*29770*/  MOV R3, 0x1 ;  /* 0x0000000100037802 */ /* 0x000fe40000000f00 */
[----:B------:R-:W-:Y:S02]  /*29780*/  MOV R4, 0x297a0 ;  /* 0x000297a000047802 */ /* 0x000fe40000000f00 */
[----:B--2--5:R-:W-:Y:S05]  /*29790*/  CALL.REL.NOINC `($__internal_19_$__cuda_sm70_shflsync_bfly_p) ;  /* 0x000000c000007944 */ /* 0x024fea0003c00000 */
[----:B--2---:R-:W-:Y:S02]  /*297a0*/  FADD.FTZ R19, R0, R3 ;  /* 0x0000000300137221 */ /* 0x004fe40000010000 */
[----:B-1----:R1:W5:Y:S01]  /*297b0*/  LDL R0, [R1+0x4] ;  /* 0x0000040001007983 */ /* 0x0023620000100800 */
[----:B------:R-:W-:Y:S02]  /*297c0*/  MOV R3, 0x2 ;  /* 0x0000000200037802 */ /* 0x000fe40000000f00 */
[----:B------:R-:W-:-:S02]  /*297d0*/  MOV R4, 0x297f0 ;  /* 0x000297f000047802 */ /* 0x000fc40000000f00 */
[----:B-1---5:R-:W-:Y:S05]  /*297e0*/  CALL.REL.NOINC `($__internal_19_$__cuda_sm70_shflsync_bfly_p) ;  /* 0x0000007000007944 */ /* 0x022fea0003c00000 */
[----:B-1----:R-:W3:Y:S01]  /*297f0*/  LDL.LU R0, [R1+0x4] ;  /* 0x0000040001007983 */ /* 0x002ee20000300800 */
[----:B------:R-:W-:Y:S01]  /*29800*/  MOV R4, 0x29850 ;  /* 0x0002985000047802 */ /* 0x000fe20000000f00 */
[----:B--23--:R-:W-:Y:S01]  /*29810*/  FADD.FTZ R2, R0, R3 ;  /* 0x0000000300027221 */ /* 0x00cfe20000010000 */
[----:B------:R-:W-:-:S04]  /*29820*/  MOV R3, 0x1 ;  /* 0x0000000100037802 */ /* 0x000fc80000000f00 */
[----:B------:R-:W-:Y:S02]  /*29830*/  MOV R0, R2 ;  /* 0x0000000200007202 */ /* 0x000fe40000000f00 */
[----:B------:R-:W-:Y:S05]  /*29840*/  CALL.REL.NOINC `($__internal_19_$__cuda_sm70_shflsync_bfly_p) ;  /* 0x0000001000007944 */ /* 0x000fea0003c00000 */
[----:B-12---:R-:W-:Y:S05]  /*29850*/  BRA `(.L_x_2922) ;  /* 0xffffed4000007947 */ /* 0x006fea000383ffff */
        .weak           $__internal_19_$__cuda_sm70_shflsync_bfly_p
        .type           $__internal_19_$__cuda_sm70_shflsync_bfly_p,@function
        .size           $__internal_19_$__cuda_sm70_shflsync_bfly_p,(.L_x_7823 - $__internal_19_$__cuda_sm70_shflsync_bfly_p)
$__internal_19_$__cuda_sm70_shflsync_bfly_p:
[----:B------:R-:W-:Y:S01]  /*29860*/  MOV R5, 0x0 ;  /* 0x0000000000057802 */ /* 0x000fe20000000f00 */
[----:B------:R-:W-:Y:S04]  /*29870*/  WARPSYNC R6 ;  /* 0x0000000600007348 */ /* 0x000fe80003800000 */
[----:B------:R1:W2:Y:S01]  /*29880*/  SHFL.BFLY PT, R3, R0, R3, R7 ;  /* 0x0c00000300037389 */ /* 0x0002a200000e0007 */
[----:B------:R-:W-:Y:S05]  /*29890*/  RET.REL.NODEC R4 `(_ZN5flash24flash_fwd_splitkv_kernelI23Flash_fwd_kernel_traitsILi64ELi64ELi256ELi4ELb0ELb0EN7cutlass10bfloat16_tE19Flash_kernel_traitsILi64ELi64ELi256ELi4ES3_EELb1ELb0ELb0ELb0ELb1ELb1ELb0ELb1EEEvNS_16Flash_fwd_paramsE) ;  /* 0xfffd676004007950 */ /* 0x000fea0003c3ffff */
.L_x_2923:
        /* <DEDUP_REMOVED lines=14> */
.L_x_7823:


//--------------------- .text._ZN5flash24flash_fwd_splitkv_kernelI23Flash_fwd_kernel_traitsILi64ELi64ELi256ELi4ELb0ELb0EN7cutlass10bfloat16_tE19Flash_kernel_traitsILi64ELi64ELi256ELi4ES3_EELb1ELb0ELb1ELb0ELb0ELb0ELb0ELb1EEEvNS_16Flash_fwd_paramsE --------------------------
	.section	.text._ZN5flash24flash_fwd_splitkv_kernelI23Flash_fwd_kernel_traitsILi64ELi64ELi256ELi4ELb0ELb0EN7cutlass10bfloat16_tE19Flash_kernel_traitsILi64ELi64ELi256ELi4ES3_EELb1ELb0ELb1ELb0ELb0ELb0ELb0ELb1EEEvNS_16Flash_fwd_paramsE,"ax",@progbits
	.sectioninfo	@"SHI_REGISTERS=255"
	.align	128
        .global         _ZN5flash24flash_fwd_splitkv_kernelI23Flash_fwd_kernel_traitsILi64ELi64ELi256ELi4ELb0ELb0EN7cutlass10bfloat16_tE19Flash_kernel_traitsILi64ELi64ELi256ELi4ES3_EELb1ELb0ELb1ELb0ELb0ELb0ELb0ELb1EEEvNS_16Flash_fwd_paramsE
        .type           _ZN5flash24flash_fwd_splitkv_kernelI23Flash_fwd_kernel_traitsILi64ELi64ELi256ELi4ELb0ELb0EN7cutlass10bfloat16_tE19Flash_kernel_traitsILi64ELi64ELi256ELi4ES3_EELb1ELb0ELb1ELb0ELb0ELb0ELb0ELb1EEEvNS_16Flash_fwd_paramsE,@function
        .size           _ZN5flash24flash_fwd_splitkv_kernelI23Flash_fwd_kernel_traitsILi64ELi64ELi256ELi4ELb0ELb0EN7cutlass10bfloat16_tE19Flash_kernel_traitsILi64ELi64ELi256ELi4ES3_EELb1ELb0ELb1ELb0ELb0ELb0ELb0ELb1EEEvNS_16Flash_fwd_paramsE,(.L_x_7825 - _ZN5flash24flash_fwd_splitkv_kernelI23Flash_fwd_kernel_traitsILi64ELi64ELi256ELi4ELb0ELb0EN7cutlass10bfloat16_tE19Flash_kernel_traitsILi64ELi64ELi256ELi4ES3_EELb1ELb0ELb1ELb0ELb0ELb0ELb0ELb1EEEvNS_16Flash_fwd_paramsE)
        .other          _ZN5flash24flash_fwd_splitkv_kernelI23Flash_fwd_kernel_traitsILi64ELi64ELi256ELi4ELb0ELb0EN7cutlass10bfloat16_tE19Flash_kernel_traitsILi64ELi64ELi256ELi4ES3_EELb1ELb0ELb1ELb0ELb0ELb0ELb0ELb1EEEvNS_16Flash_fwd_paramsE,@"STO_CUDA_ENTRY STV_DEFAULT"
_ZN5flash24flash_fwd_splitkv_kernelI23Flash_fwd_kernel_traitsILi64ELi64ELi256ELi4ELb0ELb0EN7cutlass10bfloat16_tE19Flash_kernel_traitsILi64ELi64ELi256ELi4ES3_EELb1ELb0ELb1ELb0ELb0ELb0ELb0ELb1EEEvNS_16Flash_fwd_paramsE:
.text._ZN5flash24flash_fwd_splitkv_kernelI23Flash_fwd_kernel_traitsILi64ELi64ELi256ELi4ELb0ELb0EN7cutlass10bfloat16_tE19Flash_kernel_traitsILi64ELi64ELi256ELi4ES3_EELb1ELb0ELb1ELb0ELb0ELb0ELb0ELb1EEEvNS_16Flash_fwd_paramsE:
[----:B------:R-:W-:Y:S02]  /*0000*/  MOV R1, c[0x0][0x28] ;  /* 0x00000a0000017a02 */ /* 0x000fe40000000f00 */
[----:B------:R-:W-:Y:S01]  /*0010*/  ULDC.64 UR4, c[0x0][0x40] ;  /* 0x0000100000047ab9 */ /* 0x000fe20000000a00 */
[----:B------:R-:W-:Y:S01]  /*0020*/  BSSY B3, `(.L_x_2924) ;  /* 0x0000005000037945 */ /* 0x000fe20003800000 */
[----:B------:R-:W-:Y:S01]  /*0030*/  UIADD3 UR4, UP0, UR4, 0x160, URZ ;  /* 0x0000016004047890 */ /* 0x000fe2000ff1e03f */
[----:B------:R-:W-:-:S03]  /*0040*/  IADD3 R1, R1, -0x198, RZ ;  /* 0xfffffe6801017810 */ /* 0x000fc60007ffe0ff */
[----:B------:R-:W-:-:S07]  /*0050*/  UIADD3.X UR5, URZ, UR5, URZ, UP0, !UPT ;  /* 0x000000053f057290 */ /* 0x000fce00087fe43f */
[----:B------:R-:W-:Y:S05]  /*0060*/  CALL.REL.NOINC `($_ZN5flash24flash_fwd_splitkv_kernelI23Flash_fwd_kernel_traitsILi64ELi64ELi256ELi4ELb0ELb0EN7cutlass10bfloat16_tE19Flash_kernel_traitsILi64ELi64ELi256ELi4ES3_EELb1ELb0ELb1ELb0ELb0ELb0ELb0ELb1EEEvNS_16Flash_fwd_paramsE$_ZN5flash30compute_attn_1rowblock_splitkvI23Flash_fwd_kernel_traitsILi64ELi64ELi256ELi4ELb0ELb0EN7cutlass10bfloat16_tE19Flash_kernel_traitsILi64ELi64ELi256ELi4ES3_EELb1ELb0ELb1ELb0ELb0ELb0ELb0ELb1ENS_16Flash_fwd_paramsEEEvRKT8_iiiii) ;  /* 0x0000002000007944 */ /* 0x000fea0003c00000 */
[----:B------:R-:W-:Y:S05]  /*0070*/  BSYNC B3 ;  /* 0x0000000000037941 */ /* 0x000fea0003800000 */
.L_x_2924:
[----:B------:R-:W-:Y:S05]  /*0080*/  EXIT ;  /* 0x000000000000794d */ /* 0x000fea0003800000 */
        .type           $_ZN5flash24flash_fwd_splitkv_kernelI23Flash_fwd_kernel_traitsILi64ELi64ELi256ELi4ELb0ELb0EN7cutlass10bfloat16_tE19Flash_kernel_traitsILi64ELi64ELi256ELi4ES3_EELb1ELb0ELb1ELb0ELb0ELb0ELb0ELb1EEEvNS_16Flash_fwd_paramsE$_ZN5flash30compute_attn_1rowblock_splitkvI23Flash_fwd_kernel_traitsILi64ELi64ELi256ELi4ELb0ELb0EN7cutlass10bfloat16_tE19Flash_kernel_traitsILi64ELi64ELi256ELi4ES3_EELb1ELb0ELb1ELb0ELb0ELb0ELb0ELb1ENS_16Flash_fwd_paramsEEEvRKT8_iiiii,@function
        .size           $_ZN5flash24flash_fwd_splitkv_kernelI23Flash_fwd_kernel_traitsILi64ELi64ELi256ELi4ELb0ELb0EN7cutlass10bfloat16_tE19Flash_kernel_traitsILi64ELi64ELi256ELi4ES3_EELb1ELb0ELb1ELb0ELb0ELb0ELb0ELb1EEEvNS_16Flash_fwd_paramsE$_ZN5flash30compute_attn_1rowblock_splitkvI23Flash_fwd_kernel_traitsILi64ELi64ELi256ELi4ELb0ELb0EN7cutlass10bfloat16_tE19Flash_kernel_traitsILi64ELi64ELi256ELi4ES3_EELb1ELb0ELb1ELb0ELb0ELb0ELb0ELb1ENS_16Flash_fwd_paramsEEEvRKT8_iiiii,($__internal_20_$__cuda_sm70_shflsync_bfly_p - $_ZN5flash24flash_fwd_splitkv_kernelI23Flash_fwd_kernel_traitsILi64ELi64ELi256ELi4ELb0ELb0EN7cutlass10bfloat16_tE19Flash_kernel_traitsILi64ELi64ELi256ELi4ES3_EELb1ELb0ELb1ELb0ELb0ELb0ELb0ELb1EEEvNS_16Flash_fwd_paramsE$_ZN5flash30compute_attn_1rowblock_splitkvI23Flash_fwd_kernel_traitsILi64ELi64ELi256ELi4ELb0ELb0EN7cutlass10bfloat16_tE19Flash_kernel_traitsILi64ELi64ELi256ELi4ES3_EELb1ELb0ELb1ELb0ELb0ELb0ELb0ELb1ENS_16Flash_fwd_paramsEEEvRKT8_iiiii)
$_ZN5flash24flash_fwd_splitkv_kernelI23Flash_fwd_kernel_traitsILi64ELi64ELi256ELi4ELb0ELb0EN7cutlass10bfloat16_tE19Flash_kernel_traitsILi64ELi64ELi256ELi4ES3_EELb1ELb0ELb1ELb0ELb0ELb0ELb0ELb1EEEvNS_16Flash_fwd_paramsE$_ZN5flash30compute_attn_1rowblock_splitkvI23Flash_fwd_kernel_traitsILi64ELi64ELi256ELi4ELb0ELb0EN7cutlass10bfloat16_tE19Flash_kernel_traitsILi64ELi64ELi256ELi4ES3_EELb1ELb0ELb1ELb0ELb0ELb0ELb0ELb1ENS_16Flash_fwd_paramsEEEvRKT8_iiiii:
        /* <DEDUP_REMOVED lines=22> */
.L_x_2926:
[----:B------:R-:W-:Y:S05]  /*01f0*/  BSYNC B0 ;  /* 0x0000000000007941 */ /* 0x000fea0003800000 */
.L_x_2925:
        /* <DEDUP_REMOVED lines=18> */
.L_x_2928:
[----:B------:R3:W5:Y:S02]  /*0320*/  LD.E R0, [R18.64+0xb8] ;  /* 0x0000b80612007980 */ /* 0x000764000c101900 */
.L_x_2929:
[----:B------:R-:W-:Y:S05]  /*0330*/  BSYNC B0 ;  /* 0x0000000000007941 */ /* 0x000fea0003800000 */
.L_x_2927:
        /* <DEDUP_REMOVED lines=10> */
.L_x_2931:
[----:B------:R-:W2:Y:S01]  /*03e0*/  LD.E.64 R2, [R18.64+0x108] ;  /* 0x0001080612027980 */ /* 0x000ea2000c101b00 */
[----:B------:R-:W-:Y:S01]  /*03f0*/  BSSY B0, `(.L_x_2933) ;  /* 0x0000006000007945 */ /* 0x000fe20003800000 */
[----:B------:R-:W-:Y:S01]  /*0400*/  IMAD.MOV.U32 R0, RZ, RZ, RZ ;  /* 0x000000ffff007224 */ /* 0x000fe200078e00ff */
[----:B--2---:R-:W-:-:S04]  /*0410*/  ISETP.NE.U32.AND P0, PT, R2, RZ, PT ;  /* 0x000000ff0200720c */ /* 0x004fc80003f05070 */
[----:B------:R-:W-:-:S13]  /*0420*/  ISETP.NE.AND.EX P0, PT, R3, RZ, PT, P0 ;  /* 0x000000ff0300720c */ /* 0x000fda0003f05300 */
[----:B------:R-:W-:Y:S05]  /*0430*/  @!P0 BRA `(.L_x_2934) ;  /* 0x0000001000008947 */ /* 0x000fea0003800000 */
[----:B------:R2:W5:Y:S02]  /*0440*/  LD.E R0, [R18.64+0xbc] ;  /* 0x0000bc0612007980 */ /* 0x000564000c101900 */
.L_x_2934:
[----:B------:R-:W-:Y:S05]  /*0450*/  BSYNC B0 ;  /* 0x0000000000007941 */ /* 0x000fea0003800000 */
.L_x_2933:
[----:B-----5:R-:W-:Y:S02]  /*0460*/  IADD3 R219, R121, R0, RZ ;  /* 0x0000000079db7210 */ /* 0x020fe40007ffe0ff */
.L_x_2932:
[----:B------:R-:W-:Y:S05]  /*0470*/  BSYNC B1 ;  /* 0x0000000000017941 */ /* 0x000fea0003800000 */
.L_x_2930:
[----:B------:R-:W5:Y:S01]  /*0480*/  S2R R38, SR_CTAID.X ;  /* 0x0000000000267919 */ /* 0x000f620000002500 */
[----:B------:R-:W-:Y:S01]  /*0490*/  MOV R25, 0x70 ;  /* 0x0000007000197802 */ /* 0x000fe20000000f00 */
[----:B------:R-:W-:-:S03]  /*04a0*/  IMAD.MOV.U32 R3, RZ, RZ, 0x0 ;  /* 0x00000000ff037424 */ /* 0x000fc600078e00ff */
[----:B------:R-:W-:Y:S01]  /*04b0*/  MOV R2, R25 ;  /* 0x0000001900027202 */ /* 0x000fe20000000f00 */
[----:B-----5:R-:W-:-:S05]  /*04c0*/  IMAD.SHL.U32 R26, R38, 0x40, RZ ;  /* 0x00000040261a7824 */ /* 0x020fca00078e00ff */
[----:B------:R-:W-:-:S13]  /*04d0*/  ISETP.GT.AND P0, PT, R28, R26, PT ;  /* 0x0000001a1c00720c */ /* 0x000fda0003f04270 */
[----:B------:R-:W-:Y:S05]  /*04e0*/  @!P0 RET.REL.NODEC R2 `(_ZN5flash24flash_fwd_splitkv_kernelI23Flash_fwd_kernel_traitsILi64ELi64ELi256ELi4ELb0ELb0EN7cutlass10bfloat16_tE19Flash_kernel_traitsILi64ELi64ELi256ELi4ES3_EELb1ELb0ELb1ELb0ELb0ELb0ELb0ELb1EEEvNS_16Flash_fwd_paramsE) ;  /* 0xfffffb1002008950 */ /* 0x000fea0003c3ffff */
        /* <DEDUP_REMOVED lines=75> */
.L_x_2937:
[----:B------:R-:W-:Y:S05]  /*09a0*/  BSYNC B0 ;  /* 0x0000000000007941 */ /* 0x000fea0003800000 */
.L_x_2936:
        /* <DEDUP_REMOVED lines=16> */
.L_x_2939:
[----:B------:R-:W-:Y:S05]  /*0ab0*/  BSYNC B0 ;  /* 0x0000000000007941 */ /* 0x000fea0003800000 */
.L_x_2938:
        /* <DEDUP_REMOVED lines=16> */
.L_x_2941:
[----:B------:R-:W-:Y:S05]  /*0bc0*/  BSYNC B0 ;  /* 0x0000000000007941 */ /* 0x000fea0003800000 */
.L_x_2940:
        /* <DEDUP_REMOVED lines=15> */
.L_x_2943:
[----:B------:R-:W-:Y:S05]  /*0cc0*/  BSYNC B0 ;  /* 0x0000000000007941 */ /* 0x000fea0003800000 */
.L_x_2942:
        /* <DEDUP_REMOVED lines=17> */
[----:B-1----:R-:W-:Y:S05]  /*0de0*/  @P0 RET.REL.NODEC R4 `(_ZN5flash24flash_fwd_splitkv_kernelI23Flash_fwd_kernel_traitsILi64ELi64ELi256ELi4ELb0ELb0EN7cutlass10bfloat16_tE19Flash_kernel_traitsILi64ELi64ELi256ELi4ES3_EELb1ELb0ELb1ELb0ELb0ELb0ELb0ELb1EEEvNS_16Flash_fwd_paramsE) ;  /* 0xfffff21004000950 */ /* 0x002fea0003c3ffff */
[----:B------:R-:W-:-:S05]  /*0df0*/  MOV R0, 0x7f800000 ;  /* 0x7f80000000007802 */ /* 0x000fca0000000f00 */
[----:B------:R1:W-:Y:S02]  /*0e00*/  ST.E [R2.64+0xc0], R0 ;  /* 0x0000c00002007985 */ /* 0x0003e4000c101906 */
[----:B-1----:R-:W-:Y:S02]  /*0e10*/  MOV R2, R25 ;  /* 0x0000001900027202 */ /* 0x002fe40000000f00 */
[----:B------:R-:W-:-:S04]  /*0e20*/  MOV R3, 0x0 ;  /* 0x0000000000037802 */ /* 0x000fc80000000f00 */
[----:B------:R-:W-:Y:S05]  /*0e30*/  RET.REL.NODEC R2 `(_ZN5flash24flash_fwd_splitkv_kernelI23Flash_fwd_kernel_traitsILi64ELi64ELi256ELi4ELb0ELb0EN7cutlass10bfloat16_tE19Flash_kernel_traitsILi64ELi64ELi256ELi4ES3_EELb1ELb0ELb1ELb0ELb0ELb0ELb0ELb1EEEvNS_16Flash_fwd_paramsE) ;  /* 0xfffff1c002007950 */ /* 0x000fea0003c3ffff */
.L_x_2935:
        /* <DEDUP_REMOVED lines=91> */
[----:B------:R-:W-:Y:S01]  /*13f0*/  SHF.R.S32.HI R28, RZ, 0x1f, R0 ;  /* 0x0000001fff1c7819 */ /* 0x000fe20000011400 */
[----:B------:R1:W-:Y:S02]  /*1400*/  STL.64 [R1+0x8], R20 ;  /* 0x0000081401007387 */ /* 0x0003e40000100a00 */
[----:B-1----:R-:W-:Y:S02]  /*1410*/  MOV R20, R0 ;  /* 0x0000000000147202 */ /* 0x002fe40000000f00 */
[----:B--2---:R-:W-:Y:S01]  /*1420*/  SHF.R.S32.HI R16, RZ, 0x1f, R12 ;  /* 0x0000001fff107819 */ /* 0x004fe2000001140c */
[----:B------:R-:W-:Y:S02]  /*1430*/  IMAD R3, R7, R12, RZ ;  /* 0x0000000c07037224 */ /* 0x000fe400078e02ff */
[----:B------:R-:W-:Y:S02]  /*1440*/  IMAD R7, R13, R5, R22 ;  /* 0x000000050d077224 */ /* 0x000fe400078e0216 */
[----:B------:R-:W-:-:S02]  /*1450*/  IMAD R3, R6, R16, R3 ;  /* 0x0000001006037224 */ /* 0x000fc400078e0203 */
[----:B------:R-:W-:Y:S01]  /*1460*/  IMAD.WIDE.U32 R4, R6, R12, RZ ;  /* 0x0000000c06047225 */ /* 0x000fe200078e00ff */
[----:B------:R-:W-:-:S03]  /*1470*/  SHF.R.S32.HI R15, RZ, 0x1f, R7 ;  /* 0x0000001fff0f7819 */ /* 0x000fc60000011407 */
[----:B------:R-:W-:Y:S02]  /*1480*/  IMAD.IADD R3, R5, 0x1, R3 ;  /* 0x0000000105037824 */ /* 0x000fe400078e0203 */
[----:B----4-:R-:W-:Y:S02]  /*1490*/  IMAD R5, R195, R7, RZ ;  /* 0x00000007c3057224 */ /* 0x010fe400078e02ff */
        /* <DEDUP_REMOVED lines=15> */
.L_x_2945:
        /* <DEDUP_REMOVED lines=53> */
[----:B------:R-:W-:-:S02]  /*18e0*/  MOV R3, R5 ;  /* 0x0000000500037202 */ /* 0x000fc40000000f00 */
[----:B------:R-:W-:Y:S02]  /*18f0*/  ISETP.GE.AND P1, PT, R6, RZ, PT ;  /* 0x000000ff0600720c */ /* 0x000fe40003f26270 */
[----:B------:R-:W-:Y:S02]  /*1900*/  @!P0 IADD3 R9, R9, 0x1, RZ ;  /* 0x0000000109098810 */ /* 0x000fe40007ffe0ff */
[----:B------:R-:W-:Y:S01]  /*1910*/  ISETP.NE.AND P0, PT, R11, RZ, PT ;  /* 0x000000ff0b00720c */ /* 0x000fe20003f05270 */
[----:B------:R-:W-:Y:S01]  /*1920*/  IMAD.WIDE.U32 R2, R194, R22, R2 ;  /* 0x00000016c2027225 */ /* 0x000fe200078e0002 */
[----:B------:R-:W-:-:S03]  /*1930*/  @P2 IADD3 R9, R9, 0x1, RZ ;  /* 0x0000000109092810 */ /* 0x000fc60007ffe0ff */
[----:B------:R-:W-:Y:S01]  /*1940*/  IMAD.IADD R5, R3, 0x1, R0 ;  /* 0x0000000103057824 */ /* 0x000fe200078e0200 */
[----:B------:R-:W-:Y:S01]  /*1950*/  MOV R0, R9 ;  /* 0x0000000900007202 */ /* 0x000fe20000000f00 */
[----:B------:R-:W-:Y:S01]  /*1960*/  @!P3 IMAD.WIDE.U32 R6, R24, R10, RZ ;  /* 0x0000000a1806b225 */ /* 0x000fe200078e00ff */
[----:B------:R-:W-:Y:S02]  /*1970*/  MOV R4, R2 ;  /* 0x0000000200047202 */ /* 0x000fe40000000f00 */
[----:B------:R-:W-:Y:S01]  /*1980*/  @!P1 IADD3 R0, -R0, RZ, RZ ;  /* 0x000000ff00009210 */ /* 0x000fe20007ffe1ff */
[----:B------:R-:W-:Y:S01]  /*1990*/  @!P3 IMAD.MOV.U32 R2, RZ, RZ, R6 ;  /* 0x000000ffff02b224 */ /* 0x000fe200078e0006 */
[----:B------:R-:W-:Y:S01]  /*19a0*/  @!P3 IADD3 R3, R7, R8, RZ ;  /* 0x000000080703b210 */ /* 0x000fe20007ffe0ff */
[----:B------:R-:W-:Y:S01]  /*19b0*/  @P3 IMAD.IADD R8, R10, 0x1, R23 ;  /* 0x000000010a083824 */ /* 0x000fe200078e0217 */
        /* <DEDUP_REMOVED lines=10> */
[----:B------:R-:W-:Y:S01]  /*1a60*/  IMAD.WIDE.U32 R2, R20, R0, R4 ;  /* 0x0000000014027225 */ /* 0x000fe200078e0004 */
[----:B------:R-:W-:-:S03]  /*1a70*/  @P3 MOV R10, R8 ;  /* 0x00000008000a3202 */ /* 0x000fc60000000f00 */
[----:B------:R-:W-:Y:S01]  /*1a80*/  IMAD R4, R20, R28, R11 ;  /* 0x0000001c14047224 */ /* 0x000fe200078e020b */
[----:B------:R-:W-:Y:S01]  /*1a90*/  @!P3 MOV R10, R6 ;  /* 0x00000006000ab202 */ /* 0x000fe20000000f00 */
[----:B------:R-:W-:Y:S01]  /*1aa0*/  @!P3 IMAD.IADD R14, R7, 0x1, R13 ;  /* 0x00000001070eb824 */ /* 0x000fe200078e020d */
[----:B------:R-:W-:Y:S01]  /*1ab0*/  MOV R21, R2 ;  /* 0x0000000200157202 */ /* 0x000fe20000000f00 */
[----:B------:R-:W-:Y:S01]  /*1ac0*/  IMAD.IADD R23, R3, 0x1, R4 ;  /* 0x0000000103177824 */ /* 0x000fe200078e0204 */
[----:B------:R-:W-:Y:S02]  /*1ad0*/  MOV R7, R22 ;  /* 0x0000001600077202 */ /* 0x000fe40000000f00 */
[----:B------:R-:W-:Y:S02]  /*1ae0*/  MOV R20, R0 ;  /* 0x0000000000147202 */ /* 0x000fe40000000f00 */
.L_x_2946:
[----:B-1----:R-:W-:Y:S05]  /*1af0*/  BSYNC B0 ;  /* 0x0000000000007941 */ /* 0x002fea0003800000 */
.L_x_2944:
[----:B------:R-:W2:Y:S01]  /*1b00*/  LDL R32, [R1+0x8] ;  /* 0x0000080001207983 */ /* 0x000ea20000100800 */
        /* <DEDUP_REMOVED lines=21> */
[----:B------:R-:W-:Y:S02]  /*1c60*/  SHF.R.S32.HI R35, RZ, 0x1f, R36 ;  /* 0x0000001fff237819 */ /* 0x000fe40000011424 */
[----:B------:R-:W-:-:S02]  /*1c70*/  LEA.HI R232, R30, R37, RZ, 0x4 ;  /* 0x000000251ee87211 */ /* 0x000fc400078f20ff */
[----:B------:R-:W-:Y:S02]  /*1c80*/  SHF.R.S32.HI R227, RZ, 0x1f, R39 ;  /* 0x0000001fffe37819 */ /* 0x000fe40000011427 */
[----:B------:R-:W-:Y:S01]  /*1c90*/  SHF.R.S32.HI R83, RZ, 0x1f, R82 ;  /* 0x0000001fff537819 */ /* 0x000fe20000011452 */
[----:B------:R-:W-:Y:S01]  /*1ca0*/  IMAD.MOV.U32 R191, RZ, RZ, 0x20 ;  /* 0x00000020ffbf7424 */ /* 0x000fe200078e00ff */
[C---:B------:R-:W-:Y:S01]  /*1cb0*/  SHF.L.U64.HI R193, R194.reuse, 0x4, R195 ;  /* 0x00000004c2c17819 */ /* 0x040fe200000102c3 */
[----:B------:R-:W-:Y:S02]  /*1cc0*/  IMAD.SHL.U32 R119, R194, 0x10, RZ ;  /* 0x00000010c2777824 */ /* 0x000fe400078e00ff */
[-C--:B--2---:R-:W-:Y:S02]  /*1cd0*/  IMAD R0, R15, R32.reuse, RZ ;  /* 0x000000200f007224 */ /* 0x084fe400078e02ff */
[----:B------:R-:W-:-:S04]  /*1ce0*/  IMAD.WIDE.U32 R2, R7, R32, R2 ;  /* 0x0000002007027225 */ /* 0x000fc800078e0002 */
[----:B---3--:R-:W-:Y:S01]  /*1cf0*/  IMAD R10, R7, R34, R0 ;  /* 0x00000022070a7224 */ /* 0x008fe200078e0200 */
[----:B------:R-:W-:Y:S02]  /*1d00*/  LOP3.LUT R0, R6, 0x38, R154, 0xf8, !PT ;  /* 0x0000003806007812 */ /* 0x000fe400078ef89a */
[----:B------:R-:W-:Y:S02]  /*1d10*/  SHF.R.U32.HI R6, RZ, 0x3, R6 ;  /* 0x00000003ff067819 */ /* 0x000fe40000011606 */
[----:B------:R-:W-:Y:S01]  /*1d20*/  LEA.HI R7, R30, R37, RZ, 0x6 ;  /* 0x000000251e077211 */ /* 0x000fe200078f30ff */
[----:B------:R-:W-:Y:S01]  /*1d30*/  IMAD.IADD R3, R3, 0x1, R10 ;  /* 0x0000000103037824 */ /* 0x000fe200078e020a */
[----:B------:R-:W-:Y:S01]  /*1d40*/  LOP3.LUT R6, R0, R6, RZ, 0x3c, !PT ;  /* 0x0000000600067212 */ /* 0x000fe200078e3cff */
[----:B------:R-:W-:Y:S02]  /*1d50*/  IMAD R10, R27, R20, RZ ;  /* 0x000000141b0a7224 */ /* 0x000fe400078e02ff */
[----:B------:R-:W-:-:S02]  /*1d60*/  IMAD.SHL.U32 R0, R7, 0x8, RZ ;  /* 0x0000000807007824 */ /* 0x000fc400078e00ff */
[-C--:B------:R-:W-:Y:S02]  /*1d70*/  IMAD R10, R28, R26.reuse, R10 ;  /* 0x0000001a1c0a7224 */ /* 0x080fe400078e020a */
[----:B------:R-:W-:Y:S01]  /*1d80*/  IMAD.WIDE.U32 R2, R20, R26, R2 ;  /* 0x0000001a14027225 */ /* 0x000fe200078e0002 */
[----:B------:R-:W-:-:S03]  /*1d90*/  LOP3.LUT R224, R6, 0xfffffe00, R0, 0xf8, !PT ;  /* 0xfffffe0006e07812 */ /* 0x000fc600078ef800 */
[----:B----4-:R-:W-:Y:S02]  /*1da0*/  @!P0 IMAD R0, R9, R36, RZ ;  /* 0x0000002409008224 */ /* 0x010fe400078e02ff */
[----:B------:R-:W-:Y:S02]  /*1db0*/  IMAD.IADD R11, R3, 0x1, R10 ;  /* 0x00000001030b7824 */ /* 0x000fe400078e020a */
[----:B------:R-:W-:Y:S02]  /*1dc0*/  IMAD.MOV.U32 R10, RZ, RZ, R2 ;  /* 0x000000ffff0a7224 */ /* 0x000fe400078e0002 */
[----:B------:R-:W-:Y:S01]  /*1dd0*/  @P0 IMAD.WIDE.U32 R6, R4, R40, RZ ;  /* 0x0000002804060225 */ /* 0x000fe200078e00ff */
[----:B------:R-:W-:-:S03]  /*1de0*/  @P0 MOV R170, R4 ;  /* 0x0000000400aa0202 */ /* 0x000fc60000000f00 */
[C---:B------:R-:W-:Y:S02]  /*1df0*/  @!P0 IMAD R2, R8.reuse, R35, R0 ;  /* 0x0000002308028224 */ /* 0x040fe400078e0200 */
[----:B------:R-:W-:-:S04]  /*1e00*/  @!P0 IMAD.WIDE.U32 R8, R8, R36, RZ ;  /* 0x0000002408088225 */ /* 0x000fc800078e00ff */
[----:B------:R-:W-:Y:S02]  /*1e10*/  @!P0 IMAD.MOV.U32 R170, RZ, RZ, R4 ;  /* 0x000000ffffaa8224 */ /* 0x000fe400078e0004 */
[----:B------:R-:W-:Y:S02]  /*1e20*/  @P0 IMAD.MOV.U32 R4, RZ, RZ, R6 ;  /* 0x000000ffff040224 */ /* 0x000fe400078e0006 */
[----:B------:R-:W-:Y:S02]  /*1e30*/  @P0 IMAD R3, R5, R40, RZ ;  /* 0x0000002805030224 */ /* 0x000fe400078e02ff */
[----:B------:R-:W-:Y:S02]  /*1e40*/  @!P0 IMAD.MOV.U32 R4, RZ, RZ, R8 ;  /* 0x000000ffff048224 */ /* 0x000fe400078e0008 */
[----:B------:R-:W-:Y:S01]  /*1e50*/  @P0 IMAD.IADD R3, R7, 0x1, R3 ;  /* 0x0000000107030824 */ /* 0x000fe200078e0203 */
[----:B------:R-:W-:Y:S01]  /*1e60*/  @!P0 IADD3 R3, R9, R2, RZ ;  /* 0x0000000209038210 */ /* 0x000fe20007ffe0ff */
[----:B------:R-:W-:Y:S01]  /*1e70*/  @P0 IMAD.MOV.U32 R171, RZ, RZ, R5 ;  /* 0x000000ffffab0224 */ /* 0x000fe200078e0005 */
[----:B------:R-:W-:-:S02]  /*1e80*/  IADD3 R4, P1, R154, R4, RZ ;  /* 0x000000049a047210 */ /* 0x000fc40007f3e0ff */
[----:B------:R-:W-:Y:S02]  /*1e90*/  @!P0 MOV R171, R5 ;  /* 0x0000000500ab8202 */ /* 0x000fe40000000f00 */
[----:B------:R-:W-:Y:S01]  /*1ea0*/  IADD3 R2, P0, R154, R21, RZ ;  /* 0x000000159a027210 */ /* 0x000fe20007f1e0ff */
[----:B------:R-:W-:Y:S01]  /*1eb0*/  IMAD.X R5, R155, 0x1, R3, P1 ;  /* 0x000000019b057824 */ /* 0x000fe200008e0603 */
[----:B------:R-:W-:Y:S01]  /*1ec0*/  LOP3.LUT R0, R232, 0xfffffff0, RZ, 0xc0, !PT ;  /* 0xfffffff0e8007812 */ /* 0x000fe200078ec0ff */
[----:B------:R-:W-:Y:S01]  /*1ed0*/  IMAD R14, R13, R39, RZ ;  /* 0x000000270d0e7224 */ /* 0x000fe200078e02ff */
[----:B------:R-:W-:Y:S01]  /*1ee0*/  IADD3.X R3, R155, R23, RZ, P0, !PT ;  /* 0x000000179b037210 */ /* 0x000fe200007fe4ff */
[-C--:B------:R-:W-:Y:S02]  /*1ef0*/  IMAD R9, R195, R82.reuse, RZ ;  /* 0x00000052c3097224 */ /* 0x080fe400078e02ff */
[----:B------:R-:W-:Y:S02]  /*1f00*/  IMAD R8, R34, R82, RZ ;  /* 0x0000005222087224 */ /* 0x000fe400078e02ff */
[----:B------:R-:W-:-:S02]  /*1f10*/  IMAD R14, R12, R227, R14 ;  /* 0x000000e30c0e7224 */ /* 0x000fc400078e020e */
[----:B------:R-:W-:Y:S02]  /*1f20*/  IMAD.IADD R0, R37, 0x1, -R0 ;  /* 0x0000000125007824 */ /* 0x000fe400078e0a00 */
[----:B------:R-:W-:-:S04]  /*1f30*/  IMAD.WIDE.U32 R6, R39, R12, R4 ;  /* 0x0000000c27067225 */ /* 0x000fc800078e0004 */
[-C--:B------:R-:W-:Y:S02]  /*1f40*/  IMAD R12, R83, R194.reuse, R9 ;  /* 0x000000c2530c7224 */ /* 0x080fe400078e0209 */
[----:B------:R-:W-:Y:S01]  /*1f50*/  IMAD.WIDE.U32 R2, R82, R194, R2 ;  /* 0x000000c252027225 */ /* 0x000fe200078e0002 */
[----:B------:R-:W-:-:S03]  /*1f60*/  SHF.R.S32.HI R15, RZ, 0x1f, R0 ;  /* 0x0000001fff0f7819 */ /* 0x000fc60000011400 */
[-C--:B------:R-:W-:Y:S02]  /*1f70*/  IMAD R13, R83, R32.reuse, R8 ;  /* 0x00000020530d7224 */ /* 0x080fe400078e0208 */
[----:B------:R-:W-:Y:S01]  /*1f80*/  IMAD.WIDE.U32 R4, R82, R32, R10 ;  /* 0x0000002052047225 */ /* 0x000fe200078e000a */
[----:B------:R-:W-:-:S03]  /*1f90*/  LEA R222, P1, R2, R16, 0x1 ;  /* 0x0000001002de7211 */ /* 0x000fc600078208ff */
[----:B------:R-:W-:Y:S01]  /*1fa0*/  IMAD.IADD R10, R3, 0x1, R12 ;  /* 0x00000001030a7824 */ /* 0x000fe200078e020c */
[----:B------:R-:W-:Y:S02]  /*1fb0*/  IADD3 R5, R5, R13, RZ ;  /* 0x0000000d05057210 */ /* 0x000fe40007ffe0ff */
[----:B------:R-:W-:Y:S01]  /*1fc0*/  LEA R218, P0, R4, R24, 0x1 ;  /* 0x0000001804da7211 */ /* 0x000fe200078008ff */
[----:B------:R-:W-:Y:S01]  /*1fd0*/  IMAD.WIDE R8, R38, 0x40, R82 ;  /* 0x0000004026087825 */ /* 0x000fe200078e0252 */
[----:B------:R-:W-:Y:S02]  /*1fe0*/  LEA.HI R15, R15, R0, RZ, 0x3 ;  /* 0x000000000f0f7211 */ /* 0x000fe400078f18ff */
[----:B------:R-:W-:Y:S01]  /*1ff0*/  LEA.HI.X R223, R2, R17, R10, 0x1, P1 ;  /* 0x0000001102df7211 */ /* 0x000fe200008f0c0a */
[----:B------:R-:W-:Y:S01]  /*2000*/  IMAD.IADD R3, R7, 0x1, R14 ;  /* 0x0000000107037824 */ /* 0x000fe200078e020e */
[----:B------:R-:W-:Y:S01]  /*2010*/  LEA.HI.X R217, R4, R25, R5, 0x1, P0 ;  /* 0x0000001904d97211 */ /* 0x000fe200000f0c05 */
[----:B------:R-:W-:Y:S01]  /*2020*/  IMAD.MOV.U32 R2, RZ, RZ, R6 ;  /* 0x000000ffff027224 */ /* 0x000fe200078e0006 */
[----:B------:R-:W-:-:S02]  /*2030*/  SHF.R.S32.HI R4, RZ, 0x1f, R121 ;  /* 0x0000001fff047819 */ /* 0x000fc40000011479 */
[----:B------:R-:W-:Y:S01]  /*2040*/  LOP3.LUT R11, R15, 0xfffffff8, RZ, 0xc0, !PT ;  /* 0xfffffff80f0b7812 */ /* 0x000fe200078ec0ff */
[----:B------:R-:W-:Y:S01]  /*2050*/  IMAD.WIDE.U32 R214, R8, R170, R2 ;  /* 0x000000aa08d67225 */ /* 0x000fe200078e0002 */
[----:B------:R-:W-:Y:S01]  /*2060*/  LEA.HI R2, R4, R121, RZ, 0x8 ;  /* 0x0000007904027211 */ /* 0x000fe200078f40ff */
[----:B------:R1:W-:Y:S03]  /*2070*/  STL [R1+0x14], R15 ;  /* 0x0000140f01007387 */ /* 0x0003e60000100800 */
[----:B------:R-:W-:-:S04]  /*2080*/  SHF.R.S32.HI R2, RZ, 0x8, R2 ;  /* 0x00000008ff027819 */ /* 0x000fc80000011402 */
[----:B------:R-:W-:Y:S02]  /*2090*/  IMNMX R120, RZ, R2, !PT ;  /* 0x00000002ff787217 */ /* 0x000fe40007800200 */
[----:B------:R-:W-:Y:S01]  /*20a0*/  LEA.HI R3, R30, R37, RZ, 0x5 ;  /* 0x000000251e037211 */ /* 0x000fe200078f28ff */
[----:B-1----:R-:W-:-:S05]  /*20b0*/  IMAD.IADD R15, R0, 0x1, -R11 ;  /* 0x00000001000f7824 */ /* 0x002fca00078e0a0b */
[----:B------:R1:W-:Y:S01]  /*20c0*/  STL [R1+0x10], R15 ;  /* 0x0000100f01007387 */ /* 0x0003e20000100800 */
[----:B------:R-:W-:Y:S02]  /*20d0*/  R2P PR, R15, 0x6 ;  /* 0x000000060f007804 */ /* 0x000fe40000000000 */
[----:B------:R-:W-:Y:S01]  /*20e0*/  ISETP.GT.AND P0, PT, R33, R120, PT ;  /* 0x000000782100720c */ /* 0x000fe20003f04270 */
[----:B------:R-:W-:Y:S01]  /*20f0*/  IMAD R0, R9, R170, RZ ;  /* 0x000000aa09007224 */ /* 0x000fe200078e02ff */
[----:B------:R-:W-:-:S03]  /*2100*/  LOP3.LUT R2, R3, 0xffffffe0, RZ, 0xc0, !PT ;  /* 0xffffffe003027812 */ /* 0x000fc600078ec0ff */
[----:B------:R-:W-:Y:S01]  /*2110*/  IMAD R5, R8, R171, R0 ;  /* 0x000000ab08057224 */ /* 0x000fe200078e0200 */
[----:B------:R-:W-:Y:S01]  /*2120*/  MOV R0, 0x10 ;  /* 0x0000001000007802 */ /* 0x000fe20000000f00 */
[----:B------:R-:W-:Y:S01]  /*2130*/  @!P4 IMAD.MOV.U32 R29, RZ, RZ, RZ ;  /* 0x000000ffff1dc224 */ /* 0x000fe200078e00ff */
[C---:B------:R-:W-:Y:S01]  /*2140*/  SHF.L.U64.HI R248, R32.reuse, 0x4, R34 ;  /* 0x0000000420f87819 */ /* 0x040fe20000010222 */
[----:B------:R-:W-:Y:S01]  /*2150*/  IMAD.IADD R2, R37, 0x1, -R2 ;  /* 0x0000000125027824 */ /* 0x000fe200078e0a02 */
[----:B------:R-:W-:Y:S01]  /*2160*/  SHF.L.U32 R216, R32, 0x4, RZ ;  /* 0x0000000420d87819 */ /* 0x000fe200000006ff */
[----:B------:R-:W-:Y:S01]  /*2170*/  IMAD.IADD R225, R215, 0x1, R5 ;  /* 0x00000001d7e17824 */ /* 0x000fe200078e0205 */
[----:B------:R-:W-:Y:S02]  /*2180*/  SHF.R.S32.HI R3, RZ, 0x5, R3 ;  /* 0x00000005ff037819 */ /* 0x000fe40000011403 */
[----:B------:R-:W-:Y:S02]  /*2190*/  SHF.L.U32 R30, R213, 0x2, RZ ;  /* 0x00000002d51e7819 */ /* 0x000fe400000006ff */
[----:B------:R-:W-:-:S02]  /*21a0*/  SEL R190, R0, 0xfffffff0, !P1 ;  /* 0xfffffff000be7807 */ /* 0x000fc40004800000 */
        /* <DEDUP_REMOVED lines=11> */
[----:B-1----:R-:W4:Y:S04]  /*2260*/  LD.E.64 R14, [R18.64+0x150] ;  /* 0x00015006120e7980 */ /* 0x002f28000c101b00 */
        /* <DEDUP_REMOVED lines=45> */
[-C--:B----4-:R-:W-:Y:S02]  /*2540*/  IMAD R21, R3, R22.reuse, RZ ;  /* 0x0000001603157224 */ /* 0x090fe400078e02ff */
        /* <DEDUP_REMOVED lines=178> */
.L_x_3051:
        /* <DEDUP_REMOVED lines=9> */
[-C--:B------:R-:W-:Y:S02]  /*3100*/  ISETP.GE.OR P1, PT, R85, R65.reuse, P0 ;  /* 0x000000415500720c */ /* 0x080fe40000726670 */
[-C--:B------:R-:W-:Y:S02]  /*3110*/  ISETP.GE.OR P2, PT, R81, R65.reuse, P0 ;  /* 0x000000415100720c */ /* 0x080fe40000746670 */
[-C--:B------:R-:W-:Y:S02]  /*3120*/  ISETP.LT.OR P4, PT, R85, R68.reuse, P1 ;  /* 0x000000445500720c */ /* 0x080fe40000f81670 */
[CC--:B------:R-:W-:Y:S02]  /*3130*/  ISETP.GE.OR P1, PT, R84.reuse, R65.reuse, P0 ;  /* 0x000000415400720c */ /* 0x0c0fe40000726670 */
[-C--:B------:R-:W-:Y:S02]  /*3140*/  ISETP.LT.OR P5, PT, R81, R68.reuse, P2 ;  /* 0x000000445100720c */ /* 0x080fe400017a1670 */
[----:B------:R-:W-:Y:S02]  /*3150*/  ISETP.LT.OR P6, PT, R84, R68, P1 ;  /* 0x000000445400720c */ /* 0x000fe40000fc1670 */
[----:B------:R-:W-:Y:S05]  /*3160*/  ISETP.GE.OR P3, PT, R96, R65, P0 ;  /* 0x000000416000720c */ /* 0x000fea0000766670 */
[----:B------:R-:W-:Y:S02]  /*3170*/  @P4 LOP3.LUT R64, R64, 0x100, RZ, 0xfc, !PT ;  /* 0x0000010040404812 */ /* 0x000fe400078efcff */
[----:B------:R-:W-:Y:S02]  /*3180*/  @!P4 IADD3 R12, P1, R80, R189, RZ ;  /* 0x000000bd500cc210 */ /* 0x000fe40007f3e0ff */
[----:B------:R-:W-:Y:S02]  /*3190*/  LOP3.LUT R64, R64, 0xffffff7f, RZ, 0xc0, !PT ;  /* 0xffffff7f40407812 */ /* 0x000fe400078ec0ff */
[----:B------:R-:W-:Y:S01]  /*31a0*/  @!P4 LEA R10, P2, R216, R74, 0x1 ;  /* 0x0000004ad80ac211 */ /* 0x000fe200078408ff */
[C---:B------:R-:W-:Y:S01]  /*31b0*/  @!P4 IMAD.X R13, R79.reuse, 0x1, R192, P1 ;  /* 0x000000014f0dc824 */ /* 0x040fe200008e06c0 */
[----:B------:R-:W-:Y:S02]  /*31c0*/  @P6 LOP3.LUT R64, R64, 0x80, RZ, 0xfc, !PT ;  /* 0x0000008040406812 */ /* 0x000fe400078efcff */
[----:B------:R-:W-:Y:S02]  /*31d0*/  ISETP.LT.OR P4, PT, R96, R68, P3 ;  /* 0x000000446000720c */ /* 0x000fe40001f81670 */
[----:B------:R-:W-:Y:S02]  /*31e0*/  LOP3.LUT R64, R64, 0xffffffbf, RZ, 0xc0, !PT ;  /* 0xffffffbf40407812 */ /* 0x000fe400078ec0ff */
[----:B------:R-:W-:Y:S02]  /*31f0*/  @!P6 IADD3 R8, P1, R80, R187, RZ ;  /* 0x000000bb5008e210 */ /* 0x000fe40007f3e0ff */
[----:B------:R-:W-:Y:S03]  /*3200*/  @P5 LOP3.LUT R64, R64, 0x40, RZ, 0xfc, !PT ;  /* 0x0000004040405812 */ /* 0x000fe600078efcff */
[----:B------:R-:W-:Y:S01]  /*3210*/  @!P6 IMAD.X R9, R79, 0x1, R188, P1 ;  /* 0x000000014f09e824 */ /* 0x000fe200008e06bc */
[----:B------:R-:W-:Y:S02]  /*3220*/  LOP3.LUT P3, RZ, R64, 0x100, RZ, 0xc0, !PT ;  /* 0x0000010040ff7812 */ /* 0x000fe4000786c0ff */
[----:B------:R-:W-:Y:S02]  /*3230*/  @!P6 IADD3 R6, P1, R74, R211, RZ ;  /* 0x000000d34a06e210 */ /* 0x000fe40007f3e0ff */
[----:B------:R-:W-:Y:S03]  /*3240*/  LOP3.LUT R64, R64, 0xffffffdf, RZ, 0xc0, !PT ;  /* 0xffffffdf40407812 */ /* 0x000fe600078ec0ff */
[----:B------:R-:W-:Y:S01]  /*3250*/  @!P6 IMAD.X R7, R73, 0x1, R212, P1 ;  /* 0x000000014907e824 */ /* 0x000fe200008e06d4 */
[----:B------:R-:W-:Y:S02]  /*3260*/  @!P5 IADD3 R4, P1, R80, R142, RZ ;  /* 0x0000008e5004d210 */ /* 0x000fe40007f3e0ff */
[----:B------:R-:W-:Y:S02]  /*3270*/  @P4 LOP3.LUT R64, R64, 0x20, RZ, 0xfc, !PT ;  /* 0x0000002040404812 */ /* 0x000fe400078efcff */
[----:B------:R-:W-:Y:S01]  /*3280*/  ISETP.GE.OR P6, PT, R90, R65, P0 ;  /* 0x000000415a00720c */ /* 0x000fe200007c6670 */
[----:B------:R-:W-:Y:S01]  /*3290*/  @!P5 IMAD.X R5, R79, 0x1, R182, P1 ;  /* 0x000000014f05d824 */ /* 0x000fe200008e06b6 */
[----:B------:R-:W-:Y:S02]  /*32a0*/  @!P3 LEA.HI.X R11, R216, R73, R248, 0x1, P2 ;  /* 0x00000049d80bb211 */ /* 0x000fe400010f0cf8 */
[C---:B------:R-:W-:Y:S02]  /*32b0*/  ISETP.GE.OR P2, PT, R95.reuse, R65, P0 ;  /* 0x000000415f00720c */ /* 0x040fe40000746670 */
[----:B------:R-:W-:Y:S02]  /*32c0*/  @!P4 IADD3 R26, P1, R80, R185, RZ ;  /* 0x000000b9501ac210 */ /* 0x000fe40007f3e0ff */
[-C--:B------:R-:W-:Y:S02]  /*32d0*/  ISETP.LT.OR P3, PT, R95, R68.reuse, P2 ;  /* 0x000000445f00720c */ /* 0x080fe40001761670 */
[----:B------:R-:W-:Y:S01]  /*32e0*/  LOP3.LUT R64, R64, 0xffffffef, RZ, 0xc0, !PT ;  /* 0xffffffef40407812 */ /* 0x000fe200078ec0ff */
[----:B------:R-:W-:Y:S01]  /*32f0*/  @!P4 IMAD.X R27, R79, 0x1, R186, P1 ;  /* 0x000000014f1bc824 */ /* 0x000fe200008e06ba */
        /* <DEDUP_REMOVED lines=8> */
[-C--:B------:R-:W-:Y:S02]  /*3380*/  ISETP.GE.OR P1, PT, R94, R65.reuse, P0 ;  /* 0x000000415e00720c */ /* 0x080fe40000726670 */
[----:B------:R-:W-:Y:S02]  /*3390*/  LOP3.LUT R64, R64, 0xfffffff7, RZ, 0xc0, !PT ;  /* 0xfffffff740407812 */ /* 0x000fe400078ec0ff */
[-C--:B------:R-:W-:Y:S02]  /*33a0*/  ISETP.LT.OR P2, PT, R94, R68.reuse, P1 ;  /* 0x000000445e00720c */ /* 0x080fe40000f41670 */
[CC--:B------:R-:W-:Y:S04]  /*33b0*/  ISETP.GE.OR P3, PT, R87.reuse, R65.reuse, P0 ;  /* 0x000000415700720c */ /* 0x0c0fe80000766670 */
[----:B------:R-:W-:Y:S07]  /*33c0*/  ISETP.LT.OR P3, PT, R87, R68, P3 ;  /* 0x000000445700720c */ /* 0x000fee0001f61670 */
        /* <DEDUP_REMOVED lines=63> */
[----:B------:R-:W-:Y:S02]  /*37c0*/  LOP3.LUT P5, RZ, R64, 0x40, RZ, 0xc0, !PT ;  /* 0x0000004040ff7812 */ /* 0x000fe400078ac0ff */
[----:B------:R-:W-:Y:S02]  /*37d0*/  ISETP.NE.AND P6, PT, R0, RZ, PT ;  /* 0x000000ff0000720c */ /* 0x000fe40003fc5270 */
[----:B------:R-:W-:Y:S04]  /*37e0*/  LOP3.LUT R64, R64, 0xffffefff, RZ, 0xc0, !PT ;  /* 0xffffefff40407812 */ /* 0x000fe800078ec0ff */
[----:B------:R-:W-:Y:S04]  /*37f0*/  @P1 LOP3.LUT R64, R64, 0x1000, RZ, 0xfc, !PT ;  /* 0x0000100040401812 */ /* 0x000fe800078efcff */
[C---:B------:R-:W-:Y:S02]  /*3800*/  LOP3.LUT P1, RZ, R64.reuse, 0x20, RZ, 0xc0, !PT ;  /* 0x0000002040ff7812 */ /* 0x040fe4000782c0ff */
[----:B------:R-:W-:Y:S04]  /*3810*/  LOP3.LUT R64, R64, 0xfffffdff, RZ, 0xc0, !PT ;  /* 0xfffffdff40407812 */ /* 0x000fe800078ec0ff */
[----:B------:R-:W-:Y:S01]  /*3820*/  @P0 LOP3.LUT R64, R64, 0x200, RZ, 0xfc, !PT ;  /* 0x0000020040400812 */ /* 0x000fe200078efcff */
        /* <DEDUP_REMOVED lines=23> */
[----:B------:R-:W-:Y:S05]  /*39a0*/  @!P6 IADD3 R30, P0, R74, R207, RZ ;  /* 0x000000cf4a1ee210 */ /* 0x000fea0007f1e0ff */
[C---:B------:R-:W-:Y:S01]  /*39b0*/  @!P6 IMAD.X R31, R73.reuse, 0x1, R208, P0 ;  /* 0x00000001491fe824 */ /* 0x040fe200000e06d0 */
[C---:B------:R-:W-:Y:S01]  /*39c0*/  LOP3.LUT P6, RZ, R64.reuse, 0x8000, RZ, 0xc0, !PT ;  /* 0x0000800040ff7812 */ /* 0x040fe200078cc0ff */
[----:B-1----:R-:W2:Y:S04]  /*39d0*/  @!P5 LD.E.128 R4, [R4.64] ;  /* 0x000000060404d980 */ /* 0x002ea8000c101d00 */
[----:B--2---:R1:W-:Y:S01]  /*39e0*/  @!P5 ST.E.128 [R2.64], R4 ;  /* 0x000000040200d985 */ /* 0x0043e2000c101d06 */
[----:B------:R-:W-:Y:S03]  /*39f0*/  LOP3.LUT P5, RZ, R64, 0x4000, RZ, 0xc0, !PT ;  /* 0x0000400040ff7812 */ /* 0x000fe600078ac0ff */
[----:B-1----:R-:W2:Y:S04]  /*3a00*/  @!P1 LD.E.128 R4, [R26.64] ;  /* 0x000000061a049980 */ /* 0x002ea8000c101d00 */
[----:B------:R-:W-:Y:S05]  /*3a10*/  @!P6 IADD3 R2, P0, R74, R158, RZ ;  /* 0x0000009e4a02e210 */ /* 0x000fea0007f1e0ff */
[C---:B------:R-:W-:Y:S01]  /*3a20*/  @!P6 IMAD.X R3, R73.reuse, 0x1, R202, P0 ;  /* 0x000000014903e824 */ /* 0x040fe200000e06ca */
[C---:B------:R-:W-:Y:S02]  /*3a30*/  LOP3.LUT P6, RZ, R64.reuse, 0x2000, RZ, 0xc0, !PT ;  /* 0x0000200040ff7812 */ /* 0x040fe400078cc0ff */
[----:B------:R-:W-:Y:S11]  /*3a40*/  LOP3.LUT R64, R64, 0xfffffbff, RZ, 0xc0, !PT ;  /* 0xfffffbff40407812 */ /* 0x000ff600078ec0ff */
[----:B------:R-:W-:Y:S02]  /*3a50*/  @!P6 IADD3 R36, P0, R74, R156, RZ ;  /* 0x0000009c4a24e210 */ /* 0x000fe40007f1e0ff */
[----:B------:R-:W-:Y:S03]  /*3a60*/  @P6 LOP3.LUT R64, R64, 0x400, RZ, 0xfc, !PT ;  /* 0x0000040040406812 */ /* 0x000fe600078efcff */
[C---:B------:R-:W-:Y:S01]  /*3a70*/  @!P6 IMAD.X R37, R73.reuse, 0x1, R201, P0 ;  /* 0x000000014925e824 */ /* 0x040fe200000e06c9 */
[C---:B------:R-:W-:Y:S02]  /*3a80*/  LOP3.LUT P6, RZ, R64.reuse, 0x2, RZ, 0xc0, !PT ;  /* 0x0000000240ff7812 */ /* 0x040fe400078cc0ff */
[----:B------:R-:W-:Y:S11]  /*3a90*/  LOP3.LUT R64, R64, 0xfffff7ff, RZ, 0xc0, !PT ;  /* 0xfffff7ff40407812 */ /* 0x000ff600078ec0ff */
[----:B------:R-:W-:Y:S04]  /*3aa0*/  @P6 LOP3.LUT R64, R64, 0x800, RZ, 0xfc, !PT ;  /* 0x0000080040406812 */ /* 0x000fe800078efcff */
[C---:B------:R-:W-:Y:S01]  /*3ab0*/  LOP3.LUT P6, RZ, R64.reuse, 0x4, RZ, 0xc0, !PT ;  /* 0x0000000440ff7812 */ /* 0x040fe200078cc0ff */
[----:B--2---:R1:W-:Y:S01]  /*3ac0*/  @!P1 ST.E.128 [R16.64], R4 ;  /* 0x0000000410009985 */ /* 0x0043e2000c101d06 */
[----:B------:R-:W-:Y:S02]  /*3ad0*/  LOP3.LUT P1, RZ, R64, 0x1000, RZ, 0xc0, !PT ;  /* 0x0000100040ff7812 */ /* 0x000fe4000782c0ff */
[C---:B-1----:R-:W-:Y:S05]  /*3ae0*/  @!P5 IADD3 R16, P0, R74.reuse, R152, RZ ;  /* 0x000000984a10d210 */ /* 0x042fea0007f1e0ff */
[C---:B------:R-:W-:Y:S01]  /*3af0*/  @!P5 IMAD.X R17, R73.reuse, 0x1, R200, P0 ;  /* 0x000000014911d824 */ /* 0x040fe200000e06c8 */
[----:B------:R-:W-:Y:S05]  /*3b00*/  @!P4 IADD3 R34, P0, R74, R150, RZ ;  /* 0x000000964a22c210 */ /* 0x000fea0007f1e0ff */
[C---:B------:R-:W-:Y:S01]  /*3b10*/  @!P4 IMAD.X R35, R73.reuse, 0x1, R199, P0 ;  /* 0x000000014923c824 */ /* 0x040fe200000e06c7 */
[----:B------:R-:W-:Y:S11]  /*3b20*/  LOP3.LUT P0, RZ, R64, 0x10, RZ, 0xc0, !PT ;  /* 0x0000001040ff7812 */ /* 0x000ff6000780c0ff */
[----:B------:R-:W-:Y:S02]  /*3b30*/  @!UPT UIADD3 URZ, URZ, URZ, URZ ;  /* 0x0000003f3f3ff290 */ /* 0x000fe4000fffe03f */
[----:B------:R-:W2:Y:S04]  /*3b40*/  @!P0 LD.E.128 R4, [R32.64] ;  /* 0x0000000620048980 */ /* 0x000ea8000c101d00 */
[----:B--2---:R1:W-:Y:S01]  /*3b50*/  @!P0 ST.E.128 [R14.64], R4 ;  /* 0x000000040e008985 */ /* 0x0043e2000c101d06 */
[C---:B------:R-:W-:Y:S05]  /*3b60*/  @!P3 IADD3 R26, P0, R74.reuse, R148, RZ ;  /* 0x000000944a1ab210 */ /* 0x040fea0007f1e0ff */
[C---:B------:R-:W-:Y:S01]  /*3b70*/  @!P3 IMAD.X R27, R73.reuse, 0x1, R198, P0 ;  /* 0x00000001491bb824 */ /* 0x040fe200000e06c6 */
[----:B------:R-:W-:Y:S05]  /*3b80*/  @!P2 IADD3 R38, P0, R74, R146, RZ ;  /* 0x000000924a26a210 */ /* 0x000fea0007f1e0ff */
[C---:B------:R-:W-:Y:S01]  /*3b90*/  @!P2 IMAD.X R39, R73.reuse, 0x1, R197, P0 ;  /* 0x000000014927a824 */ /* 0x040fe200000e06c5 */
[----:B------:R-:W-:Y:S11]  /*3ba0*/  LOP3.LUT P0, RZ, R64, 0x8, RZ, 0xc0, !PT ;  /* 0x0000000840ff7812 */ /* 0x000ff6000780c0ff */
[----:B------:R-:W-:Y:S02]  /*3bb0*/  @!UPT UIADD3 URZ, URZ, URZ, URZ ;  /* 0x0000003f3f3ff290 */ /* 0x000fe4000fffe03f */
[----:B------:R-:W2:Y:S04]  /*3bc0*/  @!P0 LD.E.128 R8, [R42.64] ;  /* 0x000000062a088980 */ /* 0x000ea8000c101d00 */
[----:B--2---:R-:W-:Y:S01]  /*3bd0*/  @!P0 ST.E.128 [R28.64], R8 ;  /* 0x000000081c008985 */ /* 0x004fe2000c101d06 */
[----:B------:R-:W-:Y:S03]  /*3be0*/  @!P1 IADD3 R32, P0, R74, R144, RZ ;  /* 0x000000904a209210 */ /* 0x000fe60007f1e0ff */
[----:B-1----:R-:W2:Y:S02]  /*3bf0*/  @!P6 LD.E.128 R4, [R44.64] ;  /* 0x000000062c04e980 */ /* 0x002ea4000c101d00 */
[----:B------:R-:W-:Y:S01]  /*3c00*/  @!P1 IMAD.X R33, R73, 0x1, R196, P0 ;  /* 0x0000000149219824 */ /* 0x000fe200000e06c4 */
[C---:B------:R-:W-:Y:S01]  /*3c10*/  LOP3.LUT P0, RZ, R64.reuse, 0x1, RZ, 0xc0, !PT ;  /* 0x0000000140ff7812 */ /* 0x040fe2000780c0ff */
        /* <DEDUP_REMOVED lines=8> */
[----:B------:R-:W2:Y:S04]  /*3ca0*/  @!P6 LD.E.128 R28, [R52.64] ;  /* 0x00000006341ce980 */ /* 0x000ea8000c101d00 */
[----:B--2---:R-:W-:Y:S04]  /*3cb0*/  @!P6 ST.E.128 [R36.64], R28 ;  /* 0x0000001c2400e985 */ /* 0x004fe8000c101d06 */
[----:B------:R-:W2:Y:S04]  /*3cc0*/  @!P5 LD.E.128 R12, [R54.64] ;  /* 0x00000006360cd980 */ /* 0x000ea8000c101d00 */
[----:B--2---:R-:W-:Y:S04]  /*3cd0*/  @!P5 ST.E.128 [R16.64], R12 ;  /* 0x0000000c1000d985 */ /* 0x004fe8000c101d06 */
[----:B------:R-:W2:Y:S04]  /*3ce0*/  @!P4 LD.E.128 R8, [R56.64] ;  /* 0x000000063808c980 */ /* 0x000ea8000c101d00 */
[----:B--2---:R-:W-:Y:S04]  /*3cf0*/  @!P4 ST.E.128 [R34.64], R8 ;  /* 0x000000082200c985 */ /* 0x004fe8000c101d06 */
[----:B-1----:R-:W2:Y:S04]  /*3d00*/  @!P3 LD.E.128 R4, [R58.64] ;  /* 0x000000063a04b980 */ /* 0x002ea8000c101d00 */
        /* <DEDUP_REMOVED lines=77> */
.L_x_2952:
[----:B------:R-:W-:Y:S05]  /*41e0*/  BSYNC B0 ;  /* 0x0000000000007941 */ /* 0x000fea0003800000 */
.L_x_2951:
[C---:B------:R-:W-:Y:S01]  /*41f0*/  ISETP.GE.AND P0, PT, R85.reuse, R65, PT ;  /* 0x000000415500720c */ /* 0x040fe20003f06270 */
[----:B------:R-:W-:Y:S03]  /*4200*/  BSSY B0, `(.L_x_2953) ;  /* 0x000003d000007945 */ /* 0x000fe60003800000 */
[----:B------:R-:W-:Y:S04]  /*4210*/  ISETP.GE.OR P0, PT, R154, R34, P0 ;  /* 0x000000229a00720c */ /* 0x000fe80000706670 */
[----:B------:R-:W-:Y:S11]  /*4220*/  ISETP.LT.OR P0, PT, R85, R68, P0 ;  /* 0x000000445500720c */ /* 0x000ff60000701670 */
[----:B------:R-:W-:Y:S02]  /*4230*/  @!UPT UIADD3 URZ, URZ, URZ, URZ ;  /* 0x0000003f3f3ff290 */ /* 0x000fe4000fffe03f */
[----:B------:R-:W-:-:S05]  /*4240*/  @P0 BRA `(.L_x_2954) ;  /* 0x0000038000000947 */ /* 0x000fca0003800000 */
[----:B------:R-:W-:Y:S02]  /*4250*/  ISETP.GE.AND P0, PT, R154, R12, PT ;  /* 0x0000000c9a00720c */ /* 0x000fe40003f06270 */
[----:B------:R-:W-:Y:S02]  /*4260*/  SHF.L.U64.HI R5, R66, 0x4, R67 ;  /* 0x0000000442057819 */ /* 0x000fe40000010243 */
[C---:B-1----:R-:W-:Y:S04]  /*4270*/  LEA R8, P1, R231.reuse, R72, 0x1 ;  /* 0x00000048e7087211 */ /* 0x042fe800078208ff */
[----:B------:R-:W-:Y:S05]  /*4280*/  LEA.HI.X R9, R231, R71, R5, 0x1, P1 ;  /* 0x00000047e7097211 */ /* 0x000fea00008f0c05 */
[C---:B------:R-:W-:Y:S01]  /*4290*/  @!P0 IMAD.SHL.U32 R4, R115.reuse, 0x2, RZ ;  /* 0x0000000273048824 */ /* 0x040fe200078e00ff */
[----:B------:R-:W-:Y:S01]  /*42a0*/  @!P0 SHF.L.U64.HI R0, R115, 0x1, R247 ;  /* 0x0000000173008819 */ /* 0x000fe200000102f7 */
[----:B------:R-:W2:Y:S03]  /*42b0*/  LD.E.128 R8, [R8.64] ;  /* 0x0000000608087980 */ /* 0x000ea6000c101d00 */
        /* <DEDUP_REMOVED lines=8> */
[C---:B------:R-:W-:Y:S02]  /*4340*/  @!P0 SHF.L.U32 R13, R16.reuse, 0x10, RZ ;  /* 0x00000010100d8819 */ /* 0x040fe400000006ff */
[----:B------:R-:W-:Y:S01]  /*4350*/  @!P0 LOP3.LUT R14, R16, 0xffff0000, RZ, 0xc0, !PT ;  /* 0xffff0000100e8812 */ /* 0x000fe200078ec0ff */
[C---:B----4-:R-:W-:Y:S01]  /*4360*/  @!P0 IMAD.U32 R4, R2.reuse, 0x10000, RZ ;  /* 0x0001000002048824 */ /* 0x050fe200078e00ff */
[C---:B------:R-:W-:Y:S01]  /*4370*/  @!P0 LOP3.LUT R6, R3.reuse, 0xffff0000, RZ, 0xc0, !PT ;  /* 0xffff000003068812 */ /* 0x040fe200078ec0ff */
[----:B------:R-:W-:Y:S01]  /*4380*/  @!P0 IMAD.U32 R7, R3, 0x10000, RZ ;  /* 0x0001000003078824 */ /* 0x000fe200078e00ff */
[----:B------:R-:W-:Y:S01]  /*4390*/  @!P0 LOP3.LUT R5, R2, 0xffff0000, RZ, 0xc0, !PT ;  /* 0xffff000002058812 */ /* 0x000fe200078ec0ff */
[----:B------:R-:W-:Y:S01]  /*43a0*/  @!P0 IMAD.U32 R3, R8, 0x10000, RZ ;  /* 0x0001000008038824 */ /* 0x000fe200078e00ff */
[----:B------:R-:W-:Y:S01]  /*43b0*/  @!P0 LOP3.LUT R2, R9, 0xffff0000, RZ, 0xc0, !PT ;  /* 0xffff000009028812 */ /* 0x000fe200078ec0ff */
[C---:B------:R-:W-:Y:S01]  /*43c0*/  @!P0 FMUL.FTZ R25, R0.reuse, R13 ;  /* 0x0000000d00198220 */ /* 0x040fe20000410000 */
        /* <DEDUP_REMOVED lines=8> */
[-C--:B------:R-:W-:Y:S01]  /*4450*/  @!P0 FMUL.FTZ R2, R2, R5.reuse ;  /* 0x0000000502028220 */ /* 0x080fe20000410000 */
[----:B------:R-:W-:Y:S01]  /*4460*/  @!P0 F2FP.BF16.PACK_AB R0, R0, R28 ;  /* 0x0000001c0000823e */ /* 0x000fe200000010ff */
        /* <DEDUP_REMOVED lines=22> */
.L_x_2954:
[----:B------:R-:W-:Y:S05]  /*45d0*/  BSYNC B0 ;  /* 0x0000000000007941 */ /* 0x000fea0003800000 */
.L_x_2953:
        /* <DEDUP_REMOVED lines=61> */
.L_x_2956:
[----:B------:R-:W-:Y:S05]  /*49b0*/  BSYNC B0 ;  /* 0x0000000000007941 */ /* 0x000fea0003800000 */
.L_x_2955:
        /* <DEDUP_REMOVED lines=68> */
.L_x_2958:
[----:B------:R-:W-:Y:S05]  /*4e00*/  BSYNC B0 ;  /* 0x0000000000007941 */ /* 0x000fea0003800000 */
.L_x_2957:
        /* <DEDUP_REMOVED lines=61> */
.L_x_2960:
[----:B------:R-:W-:Y:S05]  /*51e0*/  BSYNC B0 ;  /* 0x0000000000007941 */ /* 0x000fea0003800000 */
.L_x_2959:
        /* <DEDUP_REMOVED lines=68> */
.L_x_2962:
[----:B------:R-:W-:Y:S05]  /*5630*/  BSYNC B0 ;  /* 0x0000000000007941 */ /* 0x000fea0003800000 */
.L_x_2961:
        /* <DEDUP_REMOVED lines=68> */
.L_x_2964:
[----:B------:R-:W-:Y:S05]  /*5a80*/  BSYNC B0 ;  /* 0x0000000000007941 */ /* 0x000fea0003800000 */
.L_x_2963:
        /* <DEDUP_REMOVED lines=68> */
.L_x_2966:
[----:B------:R-:W-:Y:S05]  /*5ed0*/  BSYNC B0 ;  /* 0x0000000000007941 */ /* 0x000fea0003800000 */
.L_x_2965:
        /* <DEDUP_REMOVED lines=61> */
.L_x_2968:
[----:B------:R-:W-:Y:S05]  /*62b0*/  BSYNC B0 ;  /* 0x0000000000007941 */ /* 0x000fea0003800000 */
.L_x_2967:
        /* <DEDUP_REMOVED lines=68> */
.L_x_2970:
[----:B------:R-:W-:Y:S05]  /*6700*/  BSYNC B0 ;  /* 0x0000000000007941 */ /* 0x000fea0003800000 */
.L_x_2969:
        /* <DEDUP_REMOVED lines=68> */
.L_x_2972:
[----:B------:R-:W-:Y:S05]  /*6b50*/  BSYNC B0 ;  /* 0x0000000000007941 */ /* 0x000fea0003800000 */
.L_x_2971:
        /* <DEDUP_REMOVED lines=68> */
.L_x_2974:
[----:B------:R-:W-:Y:S05]  /*6fa0*/  BSYNC B0 ;  /* 0x0000000000007941 */ /* 0x000fea0003800000 */
.L_x_2973:
        /* <DEDUP_REMOVED lines=68> */
.L_x_2976:
[----:B------:R-:W-:Y:S05]  /*73f0*/  BSYNC B0 ;  /* 0x0000000000007941 */ /* 0x000fea0003800000 */
.L_x_2975:
        /* <DEDUP_REMOVED lines=68> */
.L_x_2978:
[----:B------:R-:W-:Y:S05]  /*7840*/  BSYNC B0 ;  /* 0x0000000000007941 */ /* 0x000fea0003800000 */
.L_x_2977:
        /* <DEDUP_REMOVED lines=68> */
.L_x_2980:
[----:B------:R-:W-:Y:S05]  /*7c90*/  BSYNC B0 ;  /* 0x0000000000007941 */ /* 0x000fea0003800000 */
.L_x_2979:
        /* <DEDUP_REMOVED lines=68> */
.L_x_2982:
[----:B------:R-:W-:Y:S05]  /*80e0*/  BSYNC B0 ;  /* 0x0000000000007941 */ /* 0x000fea0003800000 */
.L_x_2981:
        /* <DEDUP_REMOVED lines=11> */
.L_x_2950:
        /* <DEDUP_REMOVED lines=94> */
.L_x_2987:
[----:B------:R-:W-:Y:S05]  /*8780*/  BSYNC B0 ;  /* 0x0000000000007941 */ /* 0x000fea0003800000 */
.L_x_2986:
[----:B-1----:R-:W-:Y:S02]  /*8790*/  MOV R2, R70 ;  /* 0x0000004600027202 */ /* 0x002fe40000000f00 */
[----:B------:R-:W-:Y:S05]  /*87a0*/  MOV R3, R69 ;  /* 0x0000004500037202 */ /* 0x000fea0000000f00 */
[----:B-----5:R1:W-:Y:S02]  /*87b0*/  ST.E.128 [R2.64], R8 ;  /* 0x0000000802007985 */ /* 0x0203e4000c101d06 */
.L_x_2985:
[----:B------:R-:W-:Y:S05]  /*87c0*/  BSYNC B1 ;  /* 0x0000000000017941 */ /* 0x000fea0003800000 */
.L_x_2984:
[C---:B------:R-:W-:Y:S01]  /*87d0*/  ISETP.GE.AND P0, PT, R85.reuse, R65, PT ;  /* 0x000000415500720c */ /* 0x040fe20003f06270 */
[----:B------:R-:W-:Y:S03]  /*87e0*/  BSSY B1, `(.L_x_2988) ;  /* 0x0000061000017945 */ /* 0x000fe60003800000 */
[----:B------:R-:W-:Y:S04]  /*87f0*/  ISETP.GE.OR P0, PT, R154, R34, P0 ;  /* 0x000000229a00720c */ /* 0x000fe80000706670 */
[----:B------:R-:W-:Y:S11]  /*8800*/  ISETP.LT.OR P0, PT, R85, R68, P0 ;  /* 0x000000445500720c */ /* 0x000ff60000701670 */
[----:B------:R-:W-:Y:S02]  /*8810*/  @!UPT UIADD3 URZ, URZ, URZ, URZ ;  /* 0x0000003f3f3ff290 */ /* 0x000fe4000fffe03f */
[----:B------:R-:W-:-:S05]  /*8820*/  @P0 BRA `(.L_x_2989) ;  /* 0x000005c000000947 */ /* 0x000fca0003800000 */
[----:B------:R-:W-:Y:S01]  /*8830*/  SHF.L.U64.HI R0, R66, 0x4, R67 ;  /* 0x0000000442007819 */ /* 0x000fe20000010243 */
[----:B------:R-:W-:Y:S01]  /*8840*/  BSSY B0, `(.L_x_2990) ;  /* 0x0000057000007945 */ /* 0x000fe20003800000 */
[C---:B-1----:R-:W-:Y:S04]  /*8850*/  LEA R2, P0, R231.reuse, R72, 0x1 ;  /* 0x00000048e7027211 */ /* 0x042fe800078008ff */
        /* <DEDUP_REMOVED lines=85> */
.L_x_2991:
[----:B------:R-:W-:Y:S05]  /*8db0*/  BSYNC B0 ;  /* 0x0000000000007941 */ /* 0x000fea0003800000 */
.L_x_2990:
[C---:B-1----:R-:W-:Y:S04]  /*8dc0*/  LEA R2, P0, R119.reuse, R70, 0x1 ;  /* 0x0000004677027211 */ /* 0x042fe800078008ff */
[----:B------:R-:W-:Y:S05]  /*8dd0*/  LEA.HI.X R3, R119, R69, R193, 0x1, P0 ;  /* 0x0000004577037211 */ /* 0x000fea00000f0cc1 */
[----:B-----5:R1:W-:Y:S04]  /*8de0*/  ST.E.128 [R2.64], R8 ;  /* 0x0000000802007985 */ /* 0x0203e8000c101d06 */
.L_x_2989:
[----:B------:R-:W-:Y:S05]  /*8df0*/  BSYNC B1 ;  /* 0x0000000000017941 */ /* 0x000fea0003800000 */
.L_x_2988:
        /* <DEDUP_REMOVED lines=93> */
.L_x_2995:
[----:B------:R-:W-:Y:S05]  /*93d0*/  BSYNC B0 ;  /* 0x0000000000007941 */ /* 0x000fea0003800000 */
.L_x_2994:
[C---:B-1----:R-:W-:Y:S04]  /*93e0*/  LEA R2, P0, R100.reuse, R70, 0x1 ;  /* 0x0000004664027211 */ /* 0x042fe800078008ff */
[----:B------:R-:W-:Y:S05]  /*93f0*/  LEA.HI.X R3, R100, R69, R118, 0x1, P0 ;  /* 0x0000004564037211 */ /* 0x000fea00000f0c76 */
[----:B-----5:R1:W-:Y:S04]  /*9400*/  ST.E.128 [R2.64], R8 ;  /* 0x0000000802007985 */ /* 0x0203e8000c101d06 */
.L_x_2993:
[----:B------:R-:W-:Y:S05]  /*9410*/  BSYNC B1 ;  /* 0x0000000000017941 */ /* 0x000fea0003800000 */
.L_x_2992:
        /* <DEDUP_REMOVED lines=96> */
.L_x_2999:
[----:B------:R-:W-:Y:S05]  /*9a20*/  BSYNC B0 ;  /* 0x0000000000007941 */ /* 0x000fea0003800000 */
.L_x_2998:
[----:B-1----:R-:W-:Y:S01]  /*9a30*/  MOV R2, R70 ;  /* 0x0000004600027202 */ /* 0x002fe20000000f00 */
[----:B------:R-:W-:Y:S01]  /*9a40*/  IMAD R0, R195, 0x60, RZ ;  /* 0x00000060c3007824 */ /* 0x000fe200078e02ff */
[----:B------:R-:W-:Y:S05]  /*9a50*/  MOV R3, R69 ;  /* 0x0000004500037202 */ /* 0x000fea0000000f00 */
[----:B------:R-:W-:Y:S05]  /*9a60*/  IMAD.WIDE.U32 R2, R194, 0x60, R2 ;  /* 0x00000060c2027825 */ /* 0x000fea00078e0002 */
[----:B------:R-:W-:Y:S05]  /*9a70*/  IADD3 R3, R3, R0, RZ ;  /* 0x0000000003037210 */ /* 0x000fea0007ffe0ff */
[----:B-----5:R1:W-:Y:S02]  /*9a80*/  ST.E.128 [R2.64], R8 ;  /* 0x0000000802007985 */ /* 0x0203e4000c101d06 */
.L_x_2997:
[----:B------:R-:W-:Y:S05]  /*9a90*/  BSYNC B1 ;  /* 0x0000000000017941 */ /* 0x000fea0003800000 */
.L_x_2996:
        /* <DEDUP_REMOVED lines=93> */
.L_x_3003:
[----:B------:R-:W-:Y:S05]  /*a070*/  BSYNC B0 ;  /* 0x0000000000007941 */ /* 0x000fea0003800000 */
.L_x_3002:
[C---:B-1----:R-:W-:Y:S04]  /*a080*/  LEA R2, P0, R99.reuse, R70, 0x1 ;  /* 0x0000004663027211 */ /* 0x042fe800078008ff */
[----:B------:R-:W-:Y:S05]  /*a090*/  LEA.HI.X R3, R99, R69, R117, 0x1, P0 ;  /* 0x0000004563037211 */ /* 0x000fea00000f0c75 */
[----:B-----5:R1:W-:Y:S04]  /*a0a0*/  ST.E.128 [R2.64], R8 ;  /* 0x0000000802007985 */ /* 0x0203e8000c101d06 */
.L_x_3001:
[----:B------:R-:W-:Y:S05]  /*a0b0*/  BSYNC B1 ;  /* 0x0000000000017941 */ /* 0x000fea0003800000 */
.L_x_3000:
        /* <DEDUP_REMOVED lines=96> */
.L_x_3007:
[----:B------:R-:W-:Y:S05]  /*a6c0*/  BSYNC B0 ;  /* 0x0000000000007941 */ /* 0x000fea0003800000 */
.L_x_3006:
[----:B-1----:R-:W-:Y:S01]  /*a6d0*/  MOV R2, R70 ;  /* 0x0000004600027202 */ /* 0x002fe20000000f00 */
[----:B------:R-:W-:Y:S01]  /*a6e0*/  IMAD R0, R195, 0xa0, RZ ;  /* 0x000000a0c3007824 */ /* 0x000fe200078e02ff */
[----:B------:R-:W-:Y:S05]  /*a6f0*/  MOV R3, R69 ;  /* 0x0000004500037202 */ /* 0x000fea0000000f00 */
[----:B------:R-:W-:Y:S05]  /*a700*/  IMAD.WIDE.U32 R2, R194, 0xa0, R2 ;  /* 0x000000a0c2027825 */ /* 0x000fea00078e0002 */
[----:B------:R-:W-:Y:S05]  /*a710*/  IADD3 R3, R3, R0, RZ ;  /* 0x0000000003037210 */ /* 0x000fea0007ffe0ff */
[----:B-----5:R1:W-:Y:S02]  /*a720*/  ST.E.128 [R2.64], R8 ;  /* 0x0000000802007985 */ /* 0x0203e4000c101d06 */
.L_x_3005:
[----:B------:R-:W-:Y:S05]  /*a730*/  BSYNC B1 ;  /* 0x0000000000017941 */ /* 0x000fea0003800000 */
.L_x_3004:
        /* <DEDUP_REMOVED lines=96> */
.L_x_3011:
[----:B------:R-:W-:Y:S05]  /*ad40*/  BSYNC B0 ;  /* 0x0000000000007941 */ /* 0x000fea0003800000 */
.L_x_3010:
[----:B-1----:R-:W-:Y:S01]  /*ad50*/  MOV R2, R70 ;  /* 0x0000004600027202 */ /* 0x002fe20000000f00 */
[----:B------:R-:W-:Y:S01]  /*ad60*/  IMAD R0, R195, 0xc0, RZ ;  /* 0x000000c0c3007824 */ /* 0x000fe200078e02ff */
[----:B------:R-:W-:Y:S05]  /*ad70*/  MOV R3, R69 ;  /* 0x0000004500037202 */ /* 0x000fea0000000f00 */
[----:B------:R-:W-:Y:S05]  /*ad80*/  IMAD.WIDE.U32 R2, R194, 0xc0, R2 ;  /* 0x000000c0c2027825 */ /* 0x000fea00078e0002 */
[----:B------:R-:W-:Y:S05]  /*ad90*/  IADD3 R3, R3, R0, RZ ;  /* 0x0000000003037210 */ /* 0x000fea0007ffe0ff */
[----:B-----5:R1:W-:Y:S02]  /*ada0*/  ST.E.128 [R2.64], R8 ;  /* 0x0000000802007985 */ /* 0x0203e4000c101d06 */
.L_x_3009:
[----:B------:R-:W-:Y:S05]  /*adb0*/  BSYNC B1 ;  /* 0x0000000000017941 */ /* 0x000fea0003800000 */
.L_x_3008:
        /* <DEDUP_REMOVED lines=96> */
.L_x_3015:
[----:B------:R-:W-:Y:S05]  /*b3c0*/  BSYNC B0 ;  /* 0x0000000000007941 */ /* 0x000fea0003800000 */
.L_x_3014:
[----:B-1----:R-:W-:Y:S01]  /*b3d0*/  MOV R2, R70 ;  /* 0x0000004600027202 */ /* 0x002fe20000000f00 */
[----:B------:R-:W-:Y:S01]  /*b3e0*/  IMAD R0, R195, 0xe0, RZ ;  /* 0x000000e0c3007824 */ /* 0x000fe200078e02ff */
[----:B------:R-:W-:Y:S05]  /*b3f0*/  MOV R3, R69 ;  /* 0x0000004500037202 */ /* 0x000fea0000000f00 */
[----:B------:R-:W-:Y:S05]  /*b400*/  IMAD.WIDE.U32 R2, R194, 0xe0, R2 ;  /* 0x000000e0c2027825 */ /* 0x000fea00078e0002 */
[----:B------:R-:W-:Y:S05]  /*b410*/  IADD3 R3, R3, R0, RZ ;  /* 0x0000000003037210 */ /* 0x000fea0007ffe0ff */
[----:B-----5:R1:W-:Y:S02]  /*b420*/  ST.E.128 [R2.64], R8 ;  /* 0x0000000802007985 */ /* 0x0203e4000c101d06 */
.L_x_3013:
[----:B------:R-:W-:Y:S05]  /*b430*/  BSYNC B1 ;  /* 0x0000000000017941 */ /* 0x000fea0003800000 */
.L_x_3012:
        /* <DEDUP_REMOVED lines=93> */
.L_x_3019:
[----:B------:R-:W-:Y:S05]  /*ba10*/  BSYNC B0 ;  /* 0x0000000000007941 */ /* 0x000fea0003800000 */
.L_x_3018:
[C---:B-1----:R-:W-:Y:S04]  /*ba20*/  LEA R2, P0, R98.reuse, R70, 0x1 ;  /* 0x0000004662027211 */ /* 0x042fe800078008ff */
[----:B------:R-:W-:Y:S05]  /*ba30*/  LEA.HI.X R3, R98, R69, R116, 0x1, P0 ;  /* 0x0000004562037211 */ /* 0x000fea00000f0c74 */
[----:B-----5:R1:W-:Y:S04]  /*ba40*/  ST.E.128 [R2.64], R8 ;  /* 0x0000000802007985 */ /* 0x0203e8000c101d06 */
.L_x_3017:
[----:B------:R-:W-:Y:S05]  /*ba50*/  BSYNC B1 ;  /* 0x0000000000017941 */ /* 0x000fea0003800000 */
.L_x_3016:
        /* <DEDUP_REMOVED lines=96> */
.L_x_3023:
[----:B------:R-:W-:Y:S05]  /*c060*/  BSYNC B0 ;  /* 0x0000000000007941 */ /* 0x000fea0003800000 */
.L_x_3022:
[----:B-1----:R-:W-:Y:S01]  /*c070*/  MOV R2, R70 ;  /* 0x0000004600027202 */ /* 0x002fe20000000f00 */
[----:B------:R-:W-:Y:S01]  /*c080*/  IMAD R0, R195, 0x120, RZ ;  /* 0x00000120c3007824 */ /* 0x000fe200078e02ff */
[----:B------:R-:W-:Y:S05]  /*c090*/  MOV R3, R69 ;  /* 0x0000004500037202 */ /* 0x000fea0000000f00 */
[----:B------:R-:W-:Y:S05]  /*c0a0*/  IMAD.WIDE.U32 R2, R194, 0x120, R2 ;  /* 0x00000120c2027825 */ /* 0x000fea00078e0002 */
[----:B------:R-:W-:Y:S05]  /*c0b0*/  IADD3 R3, R3, R0, RZ ;  /* 0x0000000003037210 */ /* 0x000fea0007ffe0ff */
[----:B-----5:R1:W-:Y:S02]  /*c0c0*/  ST.E.128 [R2.64], R8 ;  /* 0x0000000802007985 */ /* 0x0203e4000c101d06 */
.L_x_3021:
[----:B------:R-:W-:Y:S05]  /*c0d0*/  BSYNC B1 ;  /* 0x0000000000017941 */ /* 0x000fea0003800000 */
.L_x_3020:
        /* <DEDUP_REMOVED lines=96> */
.L_x_3027:
[----:B------:R-:W-:Y:S05]  /*c6e0*/  BSYNC B0 ;  /* 0x0000000000007941 */ /* 0x000fea0003800000 */
.L_x_3026:
[----:B-1----:R-:W-:Y:S01]  /*c6f0*/  MOV R2, R70 ;  /* 0x0000004600027202 */ /* 0x002fe20000000f00 */
[----:B------:R-:W-:Y:S01]  /*c700*/  IMAD R0, R195, 0x140, RZ ;  /* 0x00000140c3007824 */ /* 0x000fe200078e02ff */
[----:B------:R-:W-:Y:S05]  /*c710*/  MOV R3, R69 ;  /* 0x0000004500037202 */ /* 0x000fea0000000f00 */
[----:B------:R-:W-:Y:S05]  /*c720*/  IMAD.WIDE.U32 R2, R194, 0x140, R2 ;  /* 0x00000140c2027825 */ /* 0x000fea00078e0002 */
[----:B------:R-:W-:Y:S05]  /*c730*/  IADD3 R3, R3, R0, RZ ;  /* 0x0000000003037210 */ /* 0x000fea0007ffe0ff */
[----:B-----5:R1:W-:Y:S02]  /*c740*/  ST.E.128 [R2.64], R8 ;  /* 0x0000000802007985 */ /* 0x0203e4000c101d06 */
.L_x_3025:
[----:B------:R-:W-:Y:S05]  /*c750*/  BSYNC B1 ;  /* 0x0000000000017941 */ /* 0x000fea0003800000 */
.L_x_3024:
        /* <DEDUP_REMOVED lines=96> */
.L_x_3031:
[----:B------:R-:W-:Y:S05]  /*cd60*/  BSYNC B0 ;  /* 0x0000000000007941 */ /* 0x000fea0003800000 */
.L_x_3030:
[----:B-1----:R-:W-:Y:S01]  /*cd70*/  MOV R2, R70 ;  /* 0x0000004600027202 */ /* 0x002fe20000000f00 */
[----:B------:R-:W-:Y:S01]  /*cd80*/  IMAD R0, R195, 0x160, RZ ;  /* 0x00000160c3007824 */ /* 0x000fe200078e02ff */
[----:B------:R-:W-:Y:S05]  /*cd90*/  MOV R3, R69 ;  /* 0x0000004500037202 */ /* 0x000fea0000000f00 */
[----:B------:R-:W-:Y:S05]  /*cda0*/  IMAD.WIDE.U32 R2, R194, 0x160, R2 ;  /* 0x00000160c2027825 */ /* 0x000fea00078e0002 */
[----:B------:R-:W-:Y:S05]  /*cdb0*/  IADD3 R3, R3, R0, RZ ;  /* 0x0000000003037210 */ /* 0x000fea0007ffe0ff */
[----:B-----5:R1:W-:Y:S02]  /*cdc0*/  ST.E.128 [R2.64], R8 ;  /* 0x0000000802007985 */ /* 0x0203e4000c101d06 */
.L_x_3029:
[----:B------:R-:W-:Y:S05]  /*cdd0*/  BSYNC B1 ;  /* 0x0000000000017941 */ /* 0x000fea0003800000 */
.L_x_3028:
        /* <DEDUP_REMOVED lines=96> */
.L_x_3035:
[----:B------:R-:W-:Y:S05]  /*d3e0*/  BSYNC B0 ;  /* 0x0000000000007941 */ /* 0x000fea0003800000 */
.L_x_3034:
[----:B-1----:R-:W-:Y:S01]  /*d3f0*/  MOV R2, R70 ;  /* 0x0000004600027202 */ /* 0x002fe20000000f00 */
[----:B------:R-:W-:Y:S01]  /*d400*/  IMAD R0, R195, 0x180, RZ ;  /* 0x00000180c3007824 */ /* 0x000fe200078e02ff */
[----:B------:R-:W-:Y:S05]  /*d410*/  MOV R3, R69 ;  /* 0x0000004500037202 */ /* 0x000fea0000000f00 */
[----:B------:R-:W-:Y:S05]  /*d420*/  IMAD.WIDE.U32 R2, R194, 0x180, R2 ;  /* 0x00000180c2027825 */ /* 0x000fea00078e0002 */
[----:B------:R-:W-:Y:S05]  /*d430*/  IADD3 R3, R3, R0, RZ ;  /* 0x0000000003037210 */ /* 0x000fea0007ffe0ff */
[----:B-----5:R1:W-:Y:S02]  /*d440*/  ST.E.128 [R2.64], R8 ;  /* 0x0000000802007985 */ /* 0x0203e4000c101d06 */
.L_x_3033:
[----:B------:R-:W-:Y:S05]  /*d450*/  BSYNC B1 ;  /* 0x0000000000017941 */ /* 0x000fea0003800000 */
.L_x_3032:
        /* <DEDUP_REMOVED lines=96> */
.L_x_3039:
[----:B------:R-:W-:Y:S05]  /*da60*/  BSYNC B0 ;  /* 0x0000000000007941 */ /* 0x000fea0003800000 */
.L_x_3038:
[----:B-1----:R-:W-:Y:S01]  /*da70*/  MOV R2, R70 ;  /* 0x0000004600027202 */ /* 0x002fe20000000f00 */
[----:B------:R-:W-:Y:S01]  /*da80*/  IMAD R0, R195, 0x1a0, RZ ;  /* 0x000001a0c3007824 */ /* 0x000fe200078e02ff */
[----:B------:R-:W-:Y:S05]  /*da90*/  MOV R3, R69 ;  /* 0x0000004500037202 */ /* 0x000fea0000000f00 */
[----:B------:R-:W-:Y:S05]  /*daa0*/  IMAD.WIDE.U32 R2, R194, 0x1a0, R2 ;  /* 0x000001a0c2027825 */ /* 0x000fea00078e0002 */
[----:B------:R-:W-:Y:S05]  /*dab0*/  IADD3 R3, R3, R0, RZ ;  /* 0x0000000003037210 */ /* 0x000fea0007ffe0ff */
[----:B-----5:R1:W-:Y:S02]  /*dac0*/  ST.E.128 [R2.64], R8 ;  /* 0x0000000802007985 */ /* 0x0203e4000c101d06 */
.L_x_3037:
[----:B------:R-:W-:Y:S05]  /*dad0*/  BSYNC B1 ;  /* 0x0000000000017941 */ /* 0x000fea0003800000 */
.L_x_3036:
        /* <DEDUP_REMOVED lines=96> */
.L_x_3043:
[----:B------:R-:W-:Y:S05]  /*e0e0*/  BSYNC B0 ;  /* 0x0000000000007941 */ /* 0x000fea0003800000 */
.L_x_3042:
[----:B-1----:R-:W-:Y:S01]  /*e0f0*/  MOV R2, R70 ;  /* 0x0000004600027202 */ /* 0x002fe20000000f00 */
[----:B------:R-:W-:Y:S01]  /*e100*/  IMAD R0, R195, 0x1c0, RZ ;  /* 0x000001c0c3007824 */ /* 0x000fe200078e02ff */
[----:B------:R-:W-:Y:S05]  /*e110*/  MOV R3, R69 ;  /* 0x0000004500037202 */ /* 0x000fea0000000f00 */
[----:B------:R-:W-:Y:S05]  /*e120*/  IMAD.WIDE.U32 R2, R194, 0x1c0, R2 ;  /* 0x000001c0c2027825 */ /* 0x000fea00078e0002 */
[----:B------:R-:W-:Y:S05]  /*e130*/  IADD3 R3, R3, R0, RZ ;  /* 0x0000000003037210 */ /* 0x000fea0007ffe0ff */
[----:B-----5:R1:W-:Y:S02]  /*e140*/  ST.E.128 [R2.64], R8 ;  /* 0x0000000802007985 */ /* 0x0203e4000c101d06 */
.L_x_3041:
[----:B------:R-:W-:Y:S05]  /*e150*/  BSYNC B1 ;  /* 0x0000000000017941 */ /* 0x000fea0003800000 */
.L_x_3040:
        /* <DEDUP_REMOVED lines=31> */
[-C--:B------:R-:W-:Y:S01]  /*e350*/  LEA.HI.X.SX32 R0, R0, R233.reuse, 0x1, P2 ;  /* 0x000000e900007211 */ /* 0x080fe200010f0eff */
        /* <DEDUP_REMOVED lines=63> */
.L_x_3047:
[----:B------:R-:W-:Y:S05]  /*e750*/  BSYNC B0 ;  /* 0x0000000000007941 */ /* 0x000fea0003800000 */
.L_x_3046:
[----:B-1----:R-:W-:Y:S01]  /*e760*/  MOV R2, R70 ;  /* 0x0000004600027202 */ /* 0x002fe20000000f00 */
[----:B------:R-:W-:Y:S01]  /*e770*/  IMAD R0, R195, 0x1e0, RZ ;  /* 0x000001e0c3007824 */ /* 0x000fe200078e02ff */
[----:B------:R-:W-:Y:S05]  /*e780*/  MOV R3, R69 ;  /* 0x0000004500037202 */ /* 0x000fea0000000f00 */
[----:B------:R-:W-:Y:S05]  /*e790*/  IMAD.WIDE.U32 R2, R194, 0x1e0, R2 ;  /* 0x000001e0c2027825 */ /* 0x000fea00078e0002 */
[----:B------:R-:W-:Y:S05]  /*e7a0*/  IADD3 R3, R3, R0, RZ ;  /* 0x0000000003037210 */ /* 0x000fea0007ffe0ff */
[----:B-----5:R1:W-:Y:S02]  /*e7b0*/  ST.E.128 [R2.64], R8 ;  /* 0x0000000802007985 */ /* 0x0203e4000c101d06 */
.L_x_3045:
[----:B------:R-:W-:Y:S05]  /*e7c0*/  BSYNC B1 ;  /* 0x0000000000017941 */ /* 0x000fea0003800000 */
.L_x_3044:
        /* <DEDUP_REMOVED lines=11> */
.L_x_2949:
[----:B-1----:R-:W-:Y:S02]  /*e880*/  P2R R0, PR, RZ, 0x40 ;  /* 0x00000040ff007803 */ /* 0x002fe40000000000 */
[C---:B------:R-:W-:Y:S02]  /*e890*/  LOP3.LUT P6, RZ, R64.reuse, 0x100, RZ, 0xc0, !PT ;  /* 0x0000010040ff7812 */ /* 0x040fe400078cc0ff */
[----:B------:R-:W-:Y:S02]  /*e8a0*/  P2R R17, PR, RZ, 0x10 ;  /* 0x00000010ff117803 */ /* 0x000fe40000000000 */
[----:B------:R-:W-:Y:S02]  /*e8b0*/  LOP3.LUT P4, RZ, R64, 0x200, RZ, 0xc0, !PT ;  /* 0x0000020040ff7812 */ /* 0x000fe4000788c0ff */
[----:B------:R-:W-:Y:S02]  /*e8c0*/  SHF.L.U64.HI R2, R66, 0x4, R67 ;  /* 0x0000000442027819 */ /* 0x000fe40000010243 */
[----:B------:R-:W-:Y:S02]  /*e8d0*/  P2R R25, PR, RZ, 0x8 ;  /* 0x00000008ff197803 */ /* 0x000fe40000000000 */
[C---:B------:R-:W-:Y:S02]  /*e8e0*/  LOP3.LUT P3, RZ, R64.reuse, 0x80, RZ, 0xc0, !PT ;  /* 0x0000008040ff7812 */ /* 0x040fe4000786c0ff */
[----:B------:R-:W-:Y:S02]  /*e8f0*/  P2R R26, PR, RZ, 0x4 ;  /* 0x00000004ff1a7803 */ /* 0x000fe40000000000 */
[CC--:B------:R-:W-:Y:S02]  /*e900*/  @!P6 LEA R8, P0, R231.reuse, R72.reuse, 0x1 ;  /* 0x00000048e708e211 */ /* 0x0c0fe400078008ff */
[----:B------:R-:W-:Y:S01]  /*e910*/  LOP3.LUT P2, RZ, R64, 0x40, RZ, 0xc0, !PT ;  /* 0x0000004040ff7812 */ /* 0x000fe2000784c0ff */
[----:B------:R-:W-:Y:S01]  /*e920*/  @!P4 IMAD.MOV.U32 R3, RZ, RZ, R71 ;  /* 0x000000ffff03c224 */ /* 0x000fe200078e0047 */
[----:B------:R-:W-:Y:S02]  /*e930*/  @!P6 LEA.HI.X R9, R231, R71, R2, 0x1, P0 ;  /* 0x00000047e709e211 */ /* 0x000fe400000f0c02 */
[----:B------:R-:W-:Y:S02]  /*e940*/  @!P4 MOV R2, R72 ;  /* 0x000000480002c202 */ /* 0x000fe40000000f00 */
[C---:B------:R-:W-:Y:S02]  /*e950*/  @!P6 LEA R6, P0, R119.reuse, R70, 0x1 ;  /* 0x000000467706e211 */ /* 0x040fe400078008ff */
[----:B------:R-:W-:Y:S01]  /*e960*/  P2R R16, PR, RZ, 0x20 ;  /* 0x00000020ff107803 */ /* 0x000fe20000000000 */
[----:B------:R1:W2:Y:S01]  /*e970*/  @!P4 LD.E.128 R12, [R2.64] ;  /* 0x00000006020cc980 */ /* 0x0002a2000c101d00 */
[----:B------:R-:W-:Y:S02]  /*e980*/  @!P6 LEA.HI.X R7, R119, R69, R193, 0x1, P0 ;  /* 0x000000457707e211 */ /* 0x000fe400000f0cc1 */
[----:B------:R-:W-:Y:S02]  /*e990*/  @!P3 LEA R4, P0, R228, R72, 0x1 ;  /* 0x00000048e404b211 */ /* 0x000fe400078008ff */
[----:B------:R-:W-:Y:S02]  /*e9a0*/  LOP3.LUT P5, RZ, R64, 0x20, RZ, 0xc0, !PT ;  /* 0x0000002040ff7812 */ /* 0x000fe400078ac0ff */
[----:B------:R-:W-:Y:S02]  /*e9b0*/  @!P3 LEA.HI.X R5, R228, R71, R249, 0x1, P0 ;  /* 0x00000047e405b211 */ /* 0x000fe400000f0cf9 */
[----:B------:R-:W-:Y:S02]  /*e9c0*/  P2R R27, PR, RZ, 0x2 ;  /* 0x00000002ff1b7803 */ /* 0x000fe40000000000 */
[C---:B------:R-:W-:Y:S01]  /*e9d0*/  LOP3.LUT P1, RZ, R64.reuse, 0x2, RZ, 0xc0, !PT ;  /* 0x0000000240ff7812 */ /* 0x040fe2000782c0ff */
        /* <DEDUP_REMOVED lines=163> */
.L_x_2983:
[----:B------:R-:W-:Y:S05]  /*f410*/  BSYNC B2 ;  /* 0x0000000000027941 */ /* 0x000fea0003800000 */
.L_x_2948:
        /* <DEDUP_REMOVED lines=92> */
.L_x_3049:
        /* <DEDUP_REMOVED lines=12> */
.L_x_3050:
[----:B------:R-:W-:Y:S05]  /*faa0*/  BSYNC B0 ;  /* 0x0000000000007941 */ /* 0x000fea0003800000 */
.L_x_3048:
[----:B------:R-:W-:Y:S04]  /*fab0*/  IADD3 R23, R23, -0x1, RZ ;  /* 0xffffffff17177810 */ /* 0x000fe80007ffe0ff */
[----:B------:R-:W-:Y:S11]  /*fac0*/  ISETP.GT.AND P0, PT, R23, R120, PT ;  /* 0x000000781700720c */ /* 0x000ff60003f04270 */
[----:B------:R-:W-:Y:S02]  /*fad0*/  @!UPT UIADD3 URZ, URZ, URZ, URZ ;  /* 0x0000003f3f3ff290 */ /* 0x000fe4000fffe03f */
[----:B------:R-:W-:-:S05]  /*fae0*/  @P0 BRA `(.L_x_3051) ;  /* 0xffff358000000947 */ /* 0x000fca000383ffff */
.L_x_2947:
[----:B------:R-:W-:Y:S01]  /*faf0*/  WARPSYNC 0xffffffff ;  /* 0xffffffff00007948 */ /* 0x000fe20003800000 */
[----:B------:R-:W-:Y:S06]  /*fb00*/  BAR.SYNC.DEFER_BLOCKING 0x0 ;  /* 0x0000000000007b1d */ /* 0x000fec0000010000 */
[----:B------:R2:W5:Y:S04]  /*fb10*/  LDL R250, [R1+0x14c] ;  /* 0x00014c0001fa7983 */ /* 0x0005680000100800 */
[----:B------:R-:W3:Y:S01]  /*fb20*/  LD.E R35, [R18.64+0xd0] ;  /* 0x0000d00612237980 */ /* 0x000ee2000c101900 */
[----:B------:R-:W-:Y:S01]  /*fb30*/  BSSY B2, `(.L_x_3052) ;  /* 0x00002e5000027945 */ /* 0x000fe20003800000 */
[----:B------:R-:W-:Y:S01]  /*fb40*/  IMAD.SHL.U32 R192, R224, 0x2, RZ ;  /* 0x00000002e0c07824 */ /* 0x000fe200078e00ff */
[C---:B------:R-:W-:Y:S01]  /*fb50*/  SHF.L.U64.HI R6, R170.reuse, 0x4, R171 ;  /* 0x00000004aa067819 */ /* 0x040fe200000102ab */
[----:B------:R-:W4:Y:S01]  /*fb60*/  S2R R0, SR_CTAID.X ;  /* 0x0000000000007919 */ /* 0x000f220000002500 */
[----:B------:R-:W-:-:S03]  /*fb70*/  IMAD.SHL.U32 R4, R170, 0x10, RZ ;  /* 0x00000010aa047824 */ /* 0x000fc600078e00ff */
[----:B------:R-:W1:Y:S04]  /*fb80*/  S2R R53, SR_CTAID.Y ;  /* 0x0000000000357919 */ /* 0x000e680000002600 */
[----:B------:R-:W2:Y:S01]  /*fb90*/  S2R R51, SR_TID.X ;  /* 0x0000000000337919 */ /* 0x000ea20000002100 */
[----:B----4-:R-:W-:Y:S01]  /*fba0*/  IMAD.SHL.U32 R184, R0, 0x40, RZ ;  /* 0x0000004000b87824 */ /* 0x010fe200078e00ff */
[----:B-1----:R-:W-:Y:S02]  /*fbb0*/  SHF.R.S32.HI R52, RZ, 0x1f, R53 ;  /* 0x0000001fff347819 */ /* 0x002fe40000011435 */
[----:B---3--:R-:W-:-:S13]  /*fbc0*/  ISETP.NE.AND P0, PT, R35, RZ, PT ;  /* 0x000000ff2300720c */ /* 0x008fda0003f05270 */
[----:B------:R-:W-:Y:S05]  /*fbd0*/  @!P0 BRA `(.L_x_3053) ;  /* 0x000029b000008947 */ /* 0x000fea0003800000 */
[----:B--2---:R-:W2:Y:S01]  /*fbe0*/  LD.E.64 R2, [R18.64+0xf0] ;  /* 0x0000f00612027980 */ /* 0x004ea2000c101b00 */
[----:B------:R-:W-:-:S03]  /*fbf0*/  IMAD.MOV.U32 R0, RZ, RZ, RZ ;  /* 0x000000ffff007224 */ /* 0x000fc600078e00ff */
[----:B------:R-:W3:Y:S04]  /*fc00*/  LD.E.U8 R12, [R18.64+0x1b3] ;  /* 0x0001b306120c7980 */ /* 0x000ee8000c101100 */
[----:B------:R1:W5:Y:S04]  /*fc10*/  LD.E R40, [R18.64+0xc0] ;  /* 0x0000c00612287980 */ /* 0x000368000c101900 */
[----:B------:R1:W5:Y:S04]  /*fc20*/  LD.E.64 R26, [R18.64+0x148] ;  /* 0x00014806121a7980 */ /* 0x000368000c101b00 */
[----:B------:R1:W5:Y:S01]  /*fc30*/  LD.E.64 R24, [R18.64+0x150] ;  /* 0x0001500612187980 */ /* 0x000362000c101b00 */
[----:B--2---:R-:W-:-:S04]  /*fc40*/  ISETP.NE.U32.AND P1, PT, R2, RZ, PT ;  /* 0x000000ff0200720c */ /* 0x004fc80003f25070 */
[----:B------:R-:W-:-:S13]  /*fc50*/  ISETP.NE.AND.EX P1, PT, R3, RZ, PT, P1 ;  /* 0x000000ff0300720c */ /* 0x000fda0003f25310 */
[----:B------:R-:W-:-:S04]  /*fc60*/  @P1 LEA R2, P0, R53, R2, 0x2 ;  /* 0x0000000235021211 */ /* 0x000fc800078010ff */
[----:B------:R-:W-:-:S05]  /*fc70*/  @P1 LEA.HI.X R3, R53, R3, R52, 0x2, P0 ;  /* 0x0000000335031211 */ /* 0x000fca00000f1434 */
[----:B------:R2:W4:Y:S01]  /*fc80*/  @P1 LD.E R0, [R2.64] ;  /* 0x0000000602001980 */ /* 0x000522000c101900 */
        /* <DEDUP_REMOVED lines=16> */
[----:B---3--:R-:W-:Y:S02]  /*fd90*/  ISETP.NE.AND P0, PT, R12, RZ, PT ;  /* 0x000000ff0c00720c */ /* 0x008fe40003f05270 */
[----:B------:R-:W-:Y:S02]  /*fda0*/  LEA.HI.X R29, R4, R169, R6, 0x1, P1 ;  /* 0x000000a9041d7211 */ /* 0x000fe400008f0c06 */
[----:B------:R-:W-:-:S04]  /*fdb0*/  LEA R8, P2, R214, R168, 0x1 ;  /* 0x000000a8d6087211 */ /* 0x000fc800078408ff */
[----:B------:R-:W-:Y:S01]  /*fdc0*/  LEA.HI.X R9, R214, R169, R225, 0x1, P2 ;  /* 0x000000a9d6097211 */ /* 0x000fe200010f0ce1 */
[--C-:B------:R-:W-:Y:S02]  /*fdd0*/  IMAD.IADD R38, R250, 0x1, -R184.reuse ;  /* 0x00000001fa267824 */ /* 0x100fe400078e0ab8 */
[----:B------:R-:W-:Y:S01]  /*fde0*/  IMAD.SHL.U32 R50, R16, 0x10, RZ ;  /* 0x0000001010327824 */ /* 0x000fe200078e00ff */
[----:B----4-:R-:W-:Y:S01]  /*fdf0*/  IADD3 R11, R0, R121, R184 ;  /* 0x00000079000b7210 */ /* 0x010fe20007ffe0b8 */
        /* <DEDUP_REMOVED lines=9> */
[----:B-1----:R-:W-:Y:S01]  /*fe90*/  ISETP.GE.AND P0, PT, R82, R38, PT ;  /* 0x000000265200720c */ /* 0x002fe20003f06270 */
[----:B------:R-:W-:Y:S03]  /*fea0*/  BSSY B1, `(.L_x_3055) ;  /* 0x0000038000017945 */ /* 0x000fe60003800000 */
[----:B------:R-:W-:-:S13]  /*feb0*/  ISETP.LT.OR P0, PT, R51, -0x7, P0 ;  /* 0xfffffff93300780c */ /* 0x000fda0000701670 */
        /* <DEDUP_REMOVED lines=52> */
.L_x_3058:
[----:B------:R-:W-:Y:S05]  /*10200*/  BSYNC B0 ;  /* 0x0000000000007941 */ /* 0x000fea0003800000 */
.L_x_3057:
[----:B-----5:R3:W-:Y:S02]  /*10210*/  STS.128 [R192], R4 ;  /* 0x00000004c0007388 */ /* 0x0207e40000000c00 */
.L_x_3056:
[----:B------:R-:W-:Y:S05]  /*10220*/  BSYNC B1 ;  /* 0x0000000000017941 */ /* 0x000fea0003800000 */
.L_x_3055:
        /* <DEDUP_REMOVED lines=58> */
.L_x_3062:
[----:B------:R-:W-:Y:S05]  /*105d0*/  BSYNC B0 ;  /* 0x0000000000007941 */ /* 0x000fea0003800000 */
.L_x_3061:
[----:B-----5:R1:W-:Y:S02]  /*105e0*/  STS.128 [R192+0x800], R4 ;  /* 0x00080004c0007388 */ /* 0x0203e40000000c00 */
.L_x_3060:
[----:B------:R-:W-:Y:S05]  /*105f0*/  BSYNC B1 ;  /* 0x0000000000017941 */ /* 0x000fea0003800000 */
.L_x_3059:
        /* <DEDUP_REMOVED lines=59> */
.L_x_3066:
[----:B------:R-:W-:Y:S05]  /*109b0*/  BSYNC B0 ;  /* 0x0000000000007941 */ /* 0x000fea0003800000 */
.L_x_3065:
[----:B-----5:R3:W-:Y:S02]  /*109c0*/  STS.128 [R192+0x1000], R4 ;  /* 0x00100004c0007388 */ /* 0x0207e40000000c00 */
.L_x_3064:
[----:B------:R-:W-:Y:S05]  /*109d0*/  BSYNC B1 ;  /* 0x0000000000017941 */ /* 0x000fea0003800000 */
.L_x_3063:
[----:B------:R-:W-:-:S04]  /*109e0*/  IADD3 R30, R82, 0x30, RZ ;  /* 0x00000030521e7810 */ /* 0x000fc80007ffe0ff */
        /* <DEDUP_REMOVED lines=20> */
[----:B----4-:R3:W4:Y:S01]  /*10b30*/  LD.E.64 R12, [R2.64] ;  /* 0x00000006020c7980 */ /* 0x010722000c101b00 */
[----:B-----5:R-:W-:Y:S02]  /*10b40*/  SHF.L.U32 R10, R4, 0x10, RZ ;  /* 0x00000010040a7819 */ /* 0x020fe400000006ff */
[----:B------:R-:W-:Y:S02]  /*10b50*/  SHF.L.U32 R11, R6, 0x10, RZ ;  /* 0x00000010060b7819 */ /* 0x000fe400000006ff */
[----:B------:R-:W-:Y:S02]  /*10b60*/  LOP3.LUT R0, R7, 0xffff0000, RZ, 0xc0, !PT ;  /* 0xffff000007007812 */ /* 0x000fe400078ec0ff */
[----:B---3--:R-:W-:-:S02]  /*10b70*/  LOP3.LUT R2, R4, 0xffff0000, RZ, 0xc0, !PT ;  /* 0xffff000004027812 */ /* 0x008fc400078ec0ff */
[C---:B------:R-:W-:Y:S01]  /*10b80*/  LOP3.LUT R3, R5.reuse, 0xffff0000, RZ, 0xc0, !PT ;  /* 0xffff000005037812 */ /* 0x040fe200078ec0ff */
[----:B------:R-:W-:Y:S01]  /*10b90*/  IMAD.U32 R4, R5, 0x10000, RZ ;  /* 0x0001000005047824 */ /* 0x000fe200078e00ff */
[----:B------:R-:W-:Y:S01]  /*10ba0*/  LOP3.LUT R5, R6, 0xffff0000, RZ, 0xc0, !PT ;  /* 0xffff000006057812 */ /* 0x000fe200078ec0ff */
[----:B------:R-:W-:Y:S01]  /*10bb0*/  IMAD.U32 R6, R7, 0x10000, RZ ;  /* 0x0001000007067824 */ /* 0x000fe200078e00ff */
[----:B--2---:R-:W-:Y:S01]  /*10bc0*/  SHF.L.U32 R14, R8, 0x10, RZ ;  /* 0x00000010080e7819 */ /* 0x004fe200000006ff */
        /* <DEDUP_REMOVED lines=27> */
.L_x_3069:
[----:B------:R-:W-:Y:S05]  /*10d80*/  BSYNC B0 ;  /* 0x0000000000007941 */ /* 0x000fea0003800000 */
.L_x_3068:
[----:B-----5:R3:W-:Y:S01]  /*10d90*/  STS.128 [R192+0x1800], R4 ;  /* 0x00180004c0007388 */ /* 0x0207e20000000c00 */
[----:B------:R-:W-:Y:S05]  /*10da0*/  BRA `(.L_x_3067) ;  /* 0x00001bd000007947 */ /* 0x000fea0003800000 */
.L_x_3054:
        /* <DEDUP_REMOVED lines=90> */
.L_x_3073:
[----:B------:R-:W-:Y:S05]  /*11350*/  BSYNC B0 ;  /* 0x0000000000007941 */ /* 0x000fea0003800000 */
.L_x_3072:
[----:B-----5:R3:W-:Y:S02]  /*11360*/  STS.128 [R192], R4 ;  /* 0x00000004c0007388 */ /* 0x0207e40000000c00 */
.L_x_3071:
[----:B------:R-:W-:Y:S05]  /*11370*/  BSYNC B1 ;  /* 0x0000000000017941 */ /* 0x000fea0003800000 */
.L_x_3070:
        /* <DEDUP_REMOVED lines=93> */
.L_x_3077:
[----:B------:R-:W-:Y:S05]  /*11950*/  BSYNC B0 ;  /* 0x0000000000007941 */ /* 0x000fea0003800000 */
.L_x_3076:
[----:B-----5:R1:W-:Y:S02]  /*11960*/  STS.128 [R192+0x800], R4 ;  /* 0x00080004c0007388 */ /* 0x0203e40000000c00 */
.L_x_3075:
[----:B------:R-:W-:Y:S05]  /*11970*/  BSYNC B1 ;  /* 0x0000000000017941 */ /* 0x000fea0003800000 */
.L_x_3074:
        /* <DEDUP_REMOVED lines=94> */
.L_x_3081:
[----:B------:R-:W-:Y:S05]  /*11f60*/  BSYNC B0 ;  /* 0x0000000000007941 */ /* 0x000fea0003800000 */
.L_x_3080:
[----:B-----5:R3:W-:Y:S02]  /*11f70*/  STS.128 [R192+0x1000], R4 ;  /* 0x00100004c0007388 */ /* 0x0207e40000000c00 */
.L_x_3079:
[----:B------:R-:W-:Y:S05]  /*11f80*/  BSYNC B1 ;  /* 0x0000000000017941 */ /* 0x000fea0003800000 */
.L_x_3078:
        /* <DEDUP_REMOVED lines=93> */
.L_x_3083:
[----:B------:R-:W-:Y:S05]  /*12560*/  BSYNC B0 ;  /* 0x0000000000007941 */ /* 0x000fea0003800000 */
.L_x_3082:
[----:B-----5:R3:W-:Y:S01]  /*12570*/  STS.128 [R192+0x1800], R4 ;  /* 0x00180004c0007388 */ /* 0x0207e20000000c00 */
[----:B------:R-:W-:Y:S05]  /*12580*/  BRA `(.L_x_3067) ;  /* 0x000003f000007947 */ /* 0x000fea0003800000 */
.L_x_3053:
[----:B--2--5:R-:W-:Y:S01]  /*12590*/  IADD3 R0, -R184, R250, RZ ;  /* 0x000000fab8007210 */ /* 0x024fe20007ffe1ff */
[----:B------:R-:W-:Y:S03]  /*125a0*/  BSSY B0, `(.L_x_3084) ;  /* 0x000000c000007945 */ /* 0x000fe60003800000 */
        /* <DEDUP_REMOVED lines=11> */
.L_x_3085:
[----:B------:R-:W-:Y:S05]  /*12660*/  BSYNC B0 ;  /* 0x0000000000007941 */ /* 0x000fea0003800000 */
.L_x_3084:
        /* <DEDUP_REMOVED lines=15> */
.L_x_3087:
[----:B------:R-:W-:Y:S05]  /*12760*/  BSYNC B0 ;  /* 0x0000000000007941 */ /* 0x000fea0003800000 */
.L_x_3086:
        /* <DEDUP_REMOVED lines=15> */
.L_x_3089:
[----:B------:R-:W-:Y:S05]  /*12860*/  BSYNC B0 ;  /* 0x0000000000007941 */ /* 0x000fea0003800000 */
.L_x_3088:
        /* <DEDUP_REMOVED lines=17> */
.L_x_3067:
[----:B------:R-:W-:Y:S05]  /*12980*/  BSYNC B2 ;  /* 0x0000000000027941 */ /* 0x000fea0003800000 */
.L_x_3052:
[----:B------:R-:W5:Y:S01]  /*12990*/  LDL R185, [R1+0x110] ;  /* 0x0001100001b97983 */ /* 0x000f620000100800 */
[----:B------:R-:W-:Y:S01]  /*129a0*/  BSSY B0, `(.L_x_3090) ;  /* 0x000000f000007945 */ /* 0x000fe20003800000 */
[----:B-----5:R-:W-:-:S05]  /*129b0*/  IADD3 R252, R185, -0x1, RZ ;  /* 0xffffffffb9fc7810 */ /* 0x020fca0007ffe0ff */
[----:B------:R-:W-:-:S04]  /*129c0*/  IMAD.SHL.U32 R85, R252, 0x100, RZ ;  /* 0x00000100fc557824 */ /* 0x000fc800078e00ff */
[----:B------:R-:W-:-:S05]  /*129d0*/  IMAD.IADD R0, R219, 0x1, -R85 ;  /* 0x00000001db007824 */ /* 0x000fca00078e0a55 */
[----:B------:R-:W-:-:S13]  /*129e0*/  ISETP.GE.AND P0, PT, R82, R0, PT ;  /* 0x000000005200720c */ /* 0x000fda0003f06270 */
[----:B------:R-:W-:Y:S05]  /*129f0*/  @P0 BRA `(.L_x_3091) ;  /* 0x0000009000000947 */ /* 0x000fea0003800000 */
[----:B------:R-:W-:-:S13]  /*12a00*/  ISETP.GE.AND P0, PT, R154, R251, PT ;  /* 0x000000fb9a00720c */ /* 0x000fda0003f06270 */
[----:B------:R1:W-:Y:S01]  /*12a10*/  @P0 STS.128 [R192+0x2000], RZ ;  /* 0x002000ffc0000388 */ /* 0x0003e20000000c00 */
[----:B------:R-:W-:Y:S05]  /*12a20*/  @P0 BRA `(.L_x_3091) ;  /* 0x0000006000000947 */ /* 0x000fea0003800000 */
[----:B--2---:R-:W-:Y:S02]  /*12a30*/  MOV R2, R222 ;  /* 0x000000de00027202 */ /* 0x004fe40000000f00 */
[----:B------:R-:W-:-:S05]  /*12a40*/  MOV R3, R223 ;  /* 0x000000df00037202 */ /* 0x000fca0000000f00 */
[----:B------:R-:W-:Y:S01]  /*12a50*/  @!PT LDS RZ, [RZ] ;  /* 0x00000000fffff984 */ /* 0x000fe20000000800 */
[----:B------:R-:W-:Y:S01]  /*12a60*/  @!PT LDS RZ, [RZ] ;  /* 0x00000000fffff984 */ /* 0x000fe20000000800 */
[----:B------:R-:W-:Y:S01]  /*12a70*/  @!PT LDS RZ, [RZ] ;  /* 0x00000000fffff984 */ /* 0x000fe20000000800 */
[----:B------:R2:W-:Y:S02]  /*12a80*/  LDGSTS.E.BYPASS.LTC128B.128 [R192+0x2000], [R2.64] ;  /* 0x0200000002c07fae */ /* 0x0005e4000b901d46 */
.L_x_3091:
[----:B------:R-:W-:Y:S05]  /*12a90*/  BSYNC B0 ;  /* 0x0000000000007941 */ /* 0x000fea0003800000 */
.L_x_3090:
        /* <DEDUP_REMOVED lines=12> */
.L_x_3093:
[----:B------:R-:W-:Y:S05]  /*12b60*/  BSYNC B0 ;  /* 0x0000000000007941 */ /* 0x000fea0003800000 */
.L_x_3092:
        /* <DEDUP_REMOVED lines=12> */
.L_x_3095:
[----:B------:R-:W-:Y:S05]  /*12c30*/  BSYNC B0 ;  /* 0x0000000000007941 */ /* 0x000fea0003800000 */
.L_x_3094:
[----:B------:R-:W-:Y:S01]  /*12c40*/  ISETP.GE.AND P0, PT, R30, R0, PT ;  /* 0x000000001e00720c */ /* 0x000fe20003f06270 */
[----:B------:R-:W-:-:S12]  /*12c50*/  BSSY B0, `(.L_x_3096) ;  /* 0x000000e000007945 */ /* 0x000fd80003800000 */
[----:B------:R-:W-:Y:S05]  /*12c60*/  @P0 BRA `(.L_x_3097) ;  /* 0x000000c000000947 */ /* 0x000fea0003800000 */
[----:B------:R-:W-:-:S13]  /*12c70*/  ISETP.GE.AND P0, PT, R154, R251, PT ;  /* 0x000000fb9a00720c */ /* 0x000fda0003f06270 */
[----:B------:R1:W-:Y:S01]  /*12c80*/  @P0 STS.128 [R192+0x3800], RZ ;  /* 0x003800ffc0000388 */ /* 0x0003e20000000c00 */
[----:B------:R-:W-:Y:S05]  /*12c90*/  @P0 BRA `(.L_x_3097) ;  /* 0x0000009000000947 */ /* 0x000fea0003800000 */
[----:B--2---:R-:W-:Y:S01]  /*12ca0*/  MOV R2, R222 ;  /* 0x000000de00027202 */ /* 0x004fe20000000f00 */
[----:B-1-3--:R-:W-:Y:S01]  /*12cb0*/  IMAD R4, R195, 0x60, RZ ;  /* 0x00000060c3047824 */ /* 0x00afe200078e02ff */
[----:B------:R-:W-:-:S05]  /*12cc0*/  MOV R3, R223 ;  /* 0x000000df00037202 */ /* 0x000fca0000000f00 */
[----:B------:R-:W-:-:S05]  /*12cd0*/  IMAD.WIDE.U32 R2, R194, 0x60, R2 ;  /* 0x00000060c2027825 */ /* 0x000fca00078e0002 */
[----:B------:R-:W-:-:S05]  /*12ce0*/  IADD3 R3, R4, R3, RZ ;  /* 0x0000000304037210 */ /* 0x000fca0007ffe0ff */
[----:B------:R-:W-:Y:S01]  /*12cf0*/  @!PT LDS RZ, [RZ] ;  /* 0x00000000fffff984 */ /* 0x000fe20000000800 */
[----:B------:R-:W-:Y:S01]  /*12d00*/  @!PT LDS RZ, [RZ] ;  /* 0x00000000fffff984 */ /* 0x000fe20000000800 */
[----:B------:R-:W-:Y:S01]  /*12d10*/  @!PT LDS RZ, [RZ] ;  /* 0x00000000fffff984 */ /* 0x000fe20000000800 */
[----:B------:R1:W-:Y:S02]  /*12d20*/  LDGSTS.E.BYPASS.LTC128B.128 [R192+0x3800], [R2.64] ;  /* 0x0380000002c07fae */ /* 0x0003e4000b901d46 */
.L_x_3097:
[----:B------:R-:W-:Y:S05]  /*12d30*/  BSYNC B0 ;  /* 0x0000000000007941 */ /* 0x000fea0003800000 */
.L_x_3096:
[----:B------:R-:W-:Y:S01]  /*12d40*/  IADD3 R21, R82, 0x40, RZ ;  /* 0x0000004052157810 */ /* 0x000fe20007ffe0ff */
[----:B------:R-:W-:Y:S03]  /*12d50*/  BSSY B0, `(.L_x_3098) ;  /* 0x000000c000007945 */ /* 0x000fe60003800000 */
[----:B------:R-:W-:-:S13]  /*12d60*/  ISETP.GE.AND P0, PT, R21, R0, PT ;  /* 0x000000001500720c */ /* 0x000fda0003f06270 */
[----:B------:R-:W-:Y:S05]  /*12d70*/  @P0 BRA `(.L_x_3099) ;  /* 0x0000009000000947 */ /* 0x000fea0003800000 */
[----:B------:R-:W-:-:S13]  /*12d80*/  ISETP.GE.AND P0, PT, R154, R251, PT ;  /* 0x000000fb9a00720c */ /* 0x000fda0003f06270 */
[----:B------:R1:W-:Y:S01]  /*12d90*/  @P0 STS.128 [R192+0x4000], RZ ;  /* 0x004000ffc0000388 */ /* 0x0003e20000000c00 */
[----:B------:R-:W-:Y:S05]  /*12da0*/  @P0 BRA `(.L_x_3099) ;  /* 0x0000006000000947 */ /* 0x000fea0003800000 */
[----:B-12---:R-:W-:-:S04]  /*12db0*/  LEA R2, P0, R194, R222, 0x7 ;  /* 0x000000dec2027211 */ /* 0x006fc800078038ff */
[----:B------:R-:W-:-:S05]  /*12dc0*/  LEA.HI.X R3, R194, R223, R195, 0x7, P0 ;  /* 0x000000dfc2037211 */ /* 0x000fca00000f3cc3 */
[----:B------:R-:W-:Y:S01]  /*12dd0*/  @!PT LDS RZ, [RZ] ;  /* 0x00000000fffff984 */ /* 0x000fe20000000800 */
[----:B------:R-:W-:Y:S01]  /*12de0*/  @!PT LDS RZ, [RZ] ;  /* 0x00000000fffff984 */ /* 0x000fe20000000800 */
[----:B------:R-:W-:Y:S01]  /*12df0*/  @!PT LDS RZ, [RZ] ;  /* 0x00000000fffff984 */ /* 0x000fe20000000800 */
[----:B------:R1:W-:Y:S04]  /*12e00*/  LDGSTS.E.BYPASS.LTC128B.128 [R192+0x4000], [R2.64] ;  /* 0x0400000002c07fae */ /* 0x0003e8000b901d46 */
.L_x_3099:
[----:B------:R-:W-:Y:S05]  /*12e10*/  BSYNC B0 ;  /* 0x0000000000007941 */ /* 0x000fea0003800000 */
.L_x_3098:
[----:B------:R-:W-:Y:S01]  /*12e20*/  IADD3 R20, R82, 0x50, RZ ;  /* 0x0000005052147810 */ /* 0x000fe20007ffe0ff */
[----:B------:R-:W-:Y:S03]  /*12e30*/  BSSY B0, `(.L_x_3100) ;  /* 0x000000f000007945 */ /* 0x000fe60003800000 */
[----:B------:R-:W-:-:S13]  /*12e40*/  ISETP.GE.AND P0, PT, R20, R0, PT ;  /* 0x000000001400720c */ /* 0x000fda0003f06270 */
[----:B------:R-:W-:Y:S05]  /*12e50*/  @P0 BRA `(.L_x_3101) ;  /* 0x000000c000000947 */ /* 0x000fea0003800000 */
[----:B------:R-:W-:-:S13]  /*12e60*/  ISETP.GE.AND P0, PT, R154, R251, PT ;  /* 0x000000fb9a00720c */ /* 0x000fda0003f06270 */
[----:B------:R1:W-:Y:S01]  /*12e70*/  @P0 STS.128 [R192+0x4800], RZ ;  /* 0x004800ffc0000388 */ /* 0x0003e20000000c00 */
[----:B------:R-:W-:Y:S05]  /*12e80*/  @P0 BRA `(.L_x_3101) ;  /* 0x0000009000000947 */ /* 0x000fea0003800000 */
[----:B-12---:R-:W-:Y:S01]  /*12e90*/  MOV R2, R222 ;  /* 0x000000de00027202 */ /* 0x006fe20000000f00 */
[----:B---3--:R-:W-:Y:S01]  /*12ea0*/  IMAD R4, R195, 0xa0, RZ ;  /* 0x000000a0c3047824 */ /* 0x008fe200078e02ff */
[----:B------:R-:W-:-:S05]  /*12eb0*/  MOV R3, R223 ;  /* 0x000000df00037202 */ /* 0x000fca0000000f00 */
[----:B------:R-:W-:-:S05]  /*12ec0*/  IMAD.WIDE.U32 R2, R194, 0xa0, R2 ;  /* 0x000000a0c2027825 */ /* 0x000fca00078e0002 */
[----:B------:R-:W-:-:S05]  /*12ed0*/  IADD3 R3, R4, R3, RZ ;  /* 0x0000000304037210 */ /* 0x000fca0007ffe0ff */
[----:B------:R-:W-:Y:S01]  /*12ee0*/  @!PT LDS RZ, [RZ] ;  /* 0x00000000fffff984 */ /* 0x000fe20000000800 */
[----:B------:R-:W-:Y:S01]  /*12ef0*/  @!PT LDS RZ, [RZ] ;  /* 0x00000000fffff984 */ /* 0x000fe20000000800 */
[----:B------:R-:W-:Y:S01]  /*12f00*/  @!PT LDS RZ, [RZ] ;  /* 0x00000000fffff984 */ /* 0x000fe20000000800 */
[----:B------:R1:W-:Y:S02]  /*12f10*/  LDGSTS.E.BYPASS.LTC128B.128 [R192+0x4800], [R2.64] ;  /* 0x0480000002c07fae */ /* 0x0003e4000b901d46 */
.L_x_3101:
[----:B------:R-:W-:Y:S05]  /*12f20*/  BSYNC B0 ;  /* 0x0000000000007941 */ /* 0x000fea0003800000 */
.L_x_3100:
        /* <DEDUP_REMOVED lines=16> */
.L_x_3103:
[----:B------:R-:W-:Y:S05]  /*13030*/  BSYNC B0 ;  /* 0x0000000000007941 */ /* 0x000fea0003800000 */
.L_x_3102:
        /* <DEDUP_REMOVED lines=16> */
.L_x_3105:
[----:B------:R-:W-:Y:S05]  /*13140*/  BSYNC B0 ;  /* 0x0000000000007941 */ /* 0x000fea0003800000 */
.L_x_3104:
        /* <DEDUP_REMOVED lines=13> */
.L_x_3107:
[----:B------:R-:W-:Y:S05]  /*13220*/  BSYNC B0 ;  /* 0x0000000000007941 */ /* 0x000fea0003800000 */
.L_x_3106:
        /* <DEDUP_REMOVED lines=16> */
.L_x_3109:
[----:B------:R-:W-:Y:S05]  /*13330*/  BSYNC B0 ;  /* 0x0000000000007941 */ /* 0x000fea0003800000 */
.L_x_3108:
        /* <DEDUP_REMOVED lines=16> */
.L_x_3111:
[----:B------:R-:W-:Y:S05]  /*13440*/  BSYNC B0 ;  /* 0x0000000000007941 */ /* 0x000fea0003800000 */
.L_x_3110:
        /* <DEDUP_REMOVED lines=16> */
.L_x_3113:
[----:B------:R-:W-:Y:S05]  /*13550*/  BSYNC B0 ;  /* 0x0000000000007941 */ /* 0x000fea0003800000 */
.L_x_3112:
        /* <DEDUP_REMOVED lines=16> */
.L_x_3115:
[----:B------:R-:W-:Y:S05]  /*13660*/  BSYNC B0 ;  /* 0x0000000000007941 */ /* 0x000fea0003800000 */
.L_x_3114:
        /* <DEDUP_REMOVED lines=16> */
.L_x_3117:
[----:B------:R-:W-:Y:S05]  /*13770*/  BSYNC B0 ;  /* 0x0000000000007941 */ /* 0x000fea0003800000 */
.L_x_3116:
[----:B--2---:R-:W-:Y:S01]  /*13780*/  IADD3 R9, R82, 0xe0, RZ ;  /* 0x000000e052097810 */ /* 0x004fe20007ffe0ff */
[----:B------:R-:W-:Y:S03]  /*13790*/  BSSY B0, `(.L_x_3118) ;  /* 0x000000f000007945 */ /* 0x000fe60003800000 */
[----:B------:R-:W-:-:S13]  /*137a0*/  ISETP.GE.AND P0, PT, R9, R0, PT ;  /* 0x000000000900720c */ /* 0x000fda0003f06270 */
[----:B------:R-:W-:Y:S05]  /*137b0*/  @P0 BRA `(.L_x_3119) ;  /* 0x000000c000000947 */ /* 0x000fea0003800000 */
[----:B------:R-:W-:-:S13]  /*137c0*/  ISETP.GE.AND P0, PT, R154, R251, PT ;  /* 0x000000fb9a00720c */ /* 0x000fda0003f06270 */
[----:B------:R2:W-:Y:S01]  /*137d0*/  @P0 STS.128 [R192+0x9000], RZ ;  /* 0x009000ffc0000388 */ /* 0x0005e20000000c00 */
[----:B------:R-:W-:Y:S05]  /*137e0*/  @P0 BRA `(.L_x_3119) ;  /* 0x0000009000000947 */ /* 0x000fea0003800000 */
[----:B-1----:R-:W-:Y:S01]  /*137f0*/  MOV R2, R222 ;  /* 0x000000de00027202 */ /* 0x002fe20000000f00 */
        /* <DEDUP_REMOVED lines=8> */
.L_x_3119:
[----:B------:R-:W-:Y:S05]  /*13880*/  BSYNC B0 ;  /* 0x0000000000007941 */ /* 0x000fea0003800000 */
.L_x_3118:
[----:B------:R-:W-:Y:S01]  /*13890*/  IADD3 R8, R82, 0xf0, RZ ;  /* 0x000000f052087810 */ /* 0x000fe20007ffe0ff */
        /* <DEDUP_REMOVED lines=15> */
.L_x_3121:
[----:B------:R-:W-:Y:S05]  /*13990*/  BSYNC B0 ;  /* 0x0000000000007941 */ /* 0x000fea0003800000 */
.L_x_3120:
[----:B-12---:R-:W2:Y:S04]  /*139a0*/  LD.E.64 R2, [R18.64+0x1c0] ;  /* 0x0001c00612027980 */ /* 0x006ea8000c101b00 */
[----:B---3--:R-:W3:Y:S04]  /*139b0*/  LD.E.64 R4, [R18.64+0x1b8] ;  /* 0x0001b80612047980 */ /* 0x008ee8000c101b00 */
[----:B------:R-:W1:Y:S04]  /*139c0*/  S2R R6, SR_CTAID.Z ;  /* 0x0000000000067919 */ /* 0x000e680000002700 */
[----:B----4-:R-:W4:Y:S04]  /*139d0*/  LD.E R153, [R18.64+0xd8] ;  /* 0x0000d80612997980 */ /* 0x010f28000c101900 */
[----:B------:R-:W0:Y:S04]  /*139e0*/  LDGDEPBAR ;  /* 0x00000000000079af */ /* 0x000e280000000000 */
[----:B------:R2:W5:Y:S01]  /*139f0*/  LD.E R87, [R18.64+0x188] ;  /* 0x0001880612577980 */ /* 0x000562000c101900 */
[----:B-1----:R-:W-:-:S02]  /*13a00*/  IMAD.MOV.U32 R226, RZ, RZ, R6 ;  /* 0x000000ffffe27224 */ /* 0x002fc400078e0006 */
[----:B--2---:R-:W-:Y:S02]  /*13a10*/  IMAD R3, R3, R53, RZ ;  /* 0x0000003503037224 */ /* 0x004fe400078e02ff */
[----:B------:R-:W-:-:S04]  /*13a20*/  IMAD.WIDE.U32 R6, R53, R2, R226 ;  /* 0x0000000235067225 */ /* 0x000fc800078e00e2 */
[----:B------:R-:W-:Y:S01]  /*13a30*/  IMAD R3, R2, R52, R3 ;  /* 0x0000003402037224 */ /* 0x000fe200078e0203 */
[----:B---3--:R-:W-:-:S03]  /*13a40*/  LEA R2, P0, R6, R4, 0x2 ;  /* 0x0000000406027211 */ /* 0x008fc600078010ff */
[----:B------:R-:W-:-:S05]  /*13a50*/  IMAD.IADD R3, R7, 0x1, R3 ;  /* 0x0000000107037824 */ /* 0x000fca00078e0203 */
[----:B------:R-:W-:-:S05]  /*13a60*/  LEA.HI.X R3, R6, R5, R3, 0x2, P0 ;  /* 0x0000000506037211 */ /* 0x000fca00000f1403 */
[----:B------:R1:W2:Y:S01]  /*13a70*/  LD.E R2, [R2.64] ;  /* 0x0000000602027980 */ /* 0x0002a2000c101900 */
[----:B------:R-:W-:-:S04]  /*13a80*/  DEPBAR.LE SB0, 0x0 ;  /* 0x000080000000791a */ /* 0x000fc80000000000 */
[----:B------:R-:W3:Y:S04]  /*13a90*/  S2R R23, SR_TID.X ;  /* 0x0000000000177919 */ /* 0x000ee80000002100 */
[----:B------:R-:W-:Y:S01]  /*13aa0*/  BAR.SYNC.DEFER_BLOCKING 0x0 ;  /* 0x0000000000007b1d */ /* 0x000fe20000010000 */
[----:B------:R-:W-:-:S05]  /*13ab0*/  ISETP.GE.AND P0, PT, R82, R0, PT ;  /* 0x000000005200720c */ /* 0x000fca0003f06270 */
[----:B----4-:R-:W2:Y:S01]  /*13ac0*/  MUFU.RCP R153, R153 ;  /* 0x0000009900997308 */ /* 0x010ea20000001000 */
[----:B---3--:R-:W-:-:S04]  /*13ad0*/  SHF.R.S32.HI R22, RZ, 0x1f, R23 ;  /* 0x0000001fff167819 */ /* 0x008fc80000011417 */
[----:B------:R-:W-:-:S03]  /*13ae0*/  LEA.HI R22, R22, R23, RZ, 0x5 ;  /* 0x0000001716167211 */ /* 0x000fc600078f28ff */
[----:B------:R3:W-:Y:S01]  /*13af0*/  @P0 STS.128 [R192+0xa000], RZ ;  /* 0x00a000ffc0000388 */ /* 0x0007e20000000c00 */
[----:B------:R-:W-:-:S05]  /*13b00*/  LOP3.LUT R22, R22, 0xffffffe0, RZ, 0xc0, !PT ;  /* 0xffffffe016167812 */ /* 0x000fca00078ec0ff */
[----:B------:R-:W-:Y:S02]  /*13b10*/  IMAD.IADD R22, R23, 0x1, -R22 ;  /* 0x0000000117167824 */ /* 0x000fe400078e0a16 */
[----:B------:R-:W-:-:S03]  /*13b20*/  IMAD.SHL.U32 R4, R51, 0x2, RZ ;  /* 0x0000000233047824 */ /* 0x000fc600078e00ff */
[----:B-1----:R-:W-:Y:S01]  /*13b30*/  SHF.R.S32.HI R3, RZ, 0x1f, R22 ;  /* 0x0000001fff037819 */ /* 0x002fe20000011416 */
[----:B------:R-:W-:Y:S03]  /*13b40*/  BSSY B0, `(.L_x_3122) ;  /* 0x000000f000007945 */ /* 0x000fe60003800000 */
[----:B------:R-:W-:Y:S02]  /*13b50*/  LEA.HI R3, R3, R22, RZ, 0x2 ;  /* 0x0000001603037211 */ /* 0x000fe400078f10ff */
[----:B------:R-:W-:Y:S02]  /*13b60*/  LOP3.LUT R118, R4, 0x6, RZ, 0xc0, !PT ;  /* 0x0000000604767812 */ /* 0x000fe400078ec0ff */
[----:B------:R-:W-:Y:S01]  /*13b70*/  SHF.R.S32.HI R86, RZ, 0x2, R3 ;  /* 0x00000002ff567819 */ /* 0x000fe20000011403 */
[----:B--2---:R-:W-:Y:S01]  /*13b80*/  FMUL.FTZ R153, R2, R153 ;  /* 0x0000009902997220 */ /* 0x004fe20000410000 */
[----:B------:R-:W-:Y:S05]  /*13b90*/  @P0 BRA `(.L_x_3123) ;  /* 0x0000009000000947 */ /* 0x000fea0003800000 */
[----:B---3--:R-:W-:-:S13]  /*13ba0*/  ISETP.GE.AND P0, PT, R154, R251, PT ;  /* 0x000000fb9a00720c */ /* 0x008fda0003f06270 */
        /* <DEDUP_REMOVED lines=8> */
.L_x_3123:
[----:B---3--:R-:W-:Y:S05]  /*13c30*/  BSYNC B0 ;  /* 0x0000000000007941 */ /* 0x008fea0003800000 */
.L_x_3122:
[----:B------:R-:W-:Y:S01]  /*13c40*/  ISETP.GE.AND P0, PT, R44, R0, PT ;  /* 0x000000002c00720c */ /* 0x000fe20003f06270 */
[----:B------:R-:W-:-:S12]  /*13c50*/  BSSY B0, `(.L_x_3124) ;  /* 0x000000c000007945 */ /* 0x000fd80003800000 */
[----:B------:R3:W-:Y:S01]  /*13c60*/  @P0 STS.128 [R192+0xa800], RZ ;  /* 0x00a800ffc0000388 */ /* 0x0007e20000000c00 */
        /* <DEDUP_REMOVED lines=10> */
.L_x_3125:
[----:B------:R-:W-:Y:S05]  /*13d10*/  BSYNC B0 ;  /* 0x0000000000007941 */ /* 0x000fea0003800000 */
.L_x_3124:
[----:B------:R-:W-:Y:S01]  /*13d20*/  ISETP.GE.AND P0, PT, R34, R0, PT ;  /* 0x000000002200720c */ /* 0x000fe20003f06270 */
[----:B------:R-:W-:-:S12]  /*13d30*/  BSSY B0, `(.L_x_3126) ;  /* 0x000000e000007945 */ /* 0x000fd80003800000 */
[----:B------:R1:W-:Y:S01]  /*13d40*/  @P0 STS.128 [R192+0xb000], RZ ;  /* 0x00b000ffc0000388 */ /* 0x0003e20000000c00 */
[----:B------:R-:W-:Y:S05]  /*13d50*/  @P0 BRA `(.L_x_3127) ;  /* 0x000000b000000947 */ /* 0x000fea0003800000 */
[----:B------:R-:W-:-:S13]  /*13d60*/  ISETP.GE.AND P0, PT, R154, R251, PT ;  /* 0x000000fb9a00720c */ /* 0x000fda0003f06270 */
        /* <DEDUP_REMOVED lines=10> */
.L_x_3127:
[----:B------:R-:W-:Y:S05]  /*13e10*/  BSYNC B0 ;  /* 0x0000000000007941 */ /* 0x000fea0003800000 */
.L_x_3126:
        /* <DEDUP_REMOVED lines=9> */
[----:B--2---:R-:W-:Y:S02]  /*13eb0*/  MOV R5, R3 ;  /* 0x0000000300057202 */ /* 0x004fe40000000f00 */
[----:B------:R-:W-:Y:S01]  /*13ec0*/  MOV R3, R217 ;  /* 0x000000d900037202 */ /* 0x000fe20000000f00 */
        /* <DEDUP_REMOVED lines=8> */
.L_x_3129:
[----:B------:R-:W-:Y:S05]  /*13f50*/  BSYNC B0 ;  /* 0x0000000000007941 */ /* 0x000fea0003800000 */
.L_x_3128:
        /* <DEDUP_REMOVED lines=15> */
.L_x_3131:
[----:B------:R-:W-:Y:S05]  /*14050*/  BSYNC B0 ;  /* 0x0000000000007941 */ /* 0x000fea0003800000 */
.L_x_3130:
        /* <DEDUP_REMOVED lines=19> */
.L_x_3133:
[----:B------:R-:W-:Y:S05]  /*14190*/  BSYNC B0 ;  /* 0x0000000000007941 */ /* 0x000fea0003800000 */
.L_x_3132:
        /* <DEDUP_REMOVED lines=19> */
.L_x_3135:
[----:B------:R-:W-:Y:S05]  /*142d0*/  BSYNC B0 ;  /* 0x0000000000007941 */ /* 0x000fea0003800000 */
.L_x_3134:
        /* <DEDUP_REMOVED lines=19> */
.L_x_3137:
[----:B------:R-:W-:Y:S05]  /*14410*/  BSYNC B0 ;  /* 0x0000000000007941 */ /* 0x000fea0003800000 */
.L_x_3136:
        /* <DEDUP_REMOVED lines=15> */
.L_x_3139:
[----:B------:R-:W-:Y:S05]  /*14510*/  BSYNC B0 ;  /* 0x0000000000007941 */ /* 0x000fea0003800000 */
.L_x_3138:
        /* <DEDUP_REMOVED lines=19> */
.L_x_3141:
[----:B------:R-:W-:Y:S05]  /*14650*/  BSYNC B0 ;  /* 0x0000000000007941 */ /* 0x000fea0003800000 */
.L_x_3140:
        /* <DEDUP_REMOVED lines=19> */
.L_x_3143:
[----:B------:R-:W-:Y:S05]  /*14790*/  BSYNC B0 ;  /* 0x0000000000007941 */ /* 0x000fea0003800000 */
.L_x_3142:
        /* <DEDUP_REMOVED lines=19> */
.L_x_3145:
[----:B------:R-:W-:Y:S05]  /*148d0*/  BSYNC B0 ;  /* 0x0000000000007941 */ /* 0x000fea0003800000 */
.L_x_3144:
        /* <DEDUP_REMOVED lines=19> */
.L_x_3147:
[----:B------:R-:W-:Y:S05]  /*14a10*/  BSYNC B0 ;  /* 0x0000000000007941 */ /* 0x000fea0003800000 */
.L_x_3146:
        /* <DEDUP_REMOVED lines=19> */
.L_x_3149:
[----:B------:R-:W-:Y:S05]  /*14b50*/  BSYNC B0 ;  /* 0x0000000000007941 */ /* 0x000fea0003800000 */
.L_x_3148:
        /* <DEDUP_REMOVED lines=19> */
.L_x_3151:
[----:B------:R-:W-:Y:S05]  /*14c90*/  BSYNC B0 ;  /* 0x0000000000007941 */ /* 0x000fea0003800000 */
.L_x_3150:
        /* <DEDUP_REMOVED lines=19> */
.L_x_3153:
[----:B------:R-:W-:Y:S05]  /*14dd0*/  BSYNC B0 ;  /* 0x0000000000007941 */ /* 0x000fea0003800000 */
.L_x_3152:
[----:B--2---:R-:W2:Y:S04]  /*14de0*/  LDL.LU R2, [R1+0x10] ;  /* 0x0000100001027983 */ /* 0x004ea80000300800 */
[----:B---3--:R-:W3:Y:S01]  /*14df0*/  LDL.LU R4, [R1+0x14] ;  /* 0x0000140001047983 */ /* 0x008ee20000300800 */
[----:B------:R-:W-:Y:S01]  /*14e00*/  SHF.R.S32.HI R0, RZ, 0x4, R232 ;  /* 0x00000004ff007819 */ /* 0x000fe200000114e8 */
[----:B------:R-:W-:Y:S01]  /*14e10*/  IMAD.SHL.U32 R5, R213, 0x40, RZ ;  /* 0x00000040d5057824 */ /* 0x000fe200078e00ff */
[----:B------:R-:W-:Y:S01]  /*14e20*/  SHF.R.S32.HI R152, RZ, 0x1f, R51 ;  /* 0x0000001fff987819 */ /* 0x000fe20000011433 */
[----:B------:R-:W0:Y:S01]  /*14e30*/  LDGDEPBAR ;  /* 0x00000000000079af */ /* 0x000e220000000000 */
[----:B------:R-:W-:Y:S01]  /*14e40*/  LEA.HI R3, R232, R0, RZ, 0x1 ;  /* 0x00000000e8037211 */ /* 0x000fe200078f08ff */
[----:B------:R-:W-:Y:S01]  /*14e50*/  BSSY B1, `(.L_x_3154) ;  /* 0x0000412000017945 */ /* 0x000fe20003800000 */
[----:B------:R-:W-:-:S02]  /*14e60*/  LEA.HI R152, R152, R51, RZ, 0x5 ;  /* 0x0000003398987211 */ /* 0x000fc400078f28ff */
[----:B------:R-:W-:Y:S02]  /*14e70*/  LOP3.LUT R3, R3, 0xfffffffe, RZ, 0xc0, !PT ;  /* 0xfffffffe03037812 */ /* 0x000fe400078ec0ff */
[----:B------:R-:W-:Y:S02]  /*14e80*/  SHF.R.S32.HI R152, RZ, 0x5, R152 ;  /* 0x00000005ff987819 */ /* 0x000fe40000011498 */
[----:B------:R-:W-:Y:S01]  /*14e90*/  R2P PR, R213, 0x6 ;  /* 0x00000006d5007804 */ /* 0x000fe20000000000 */
[----:B------:R-:W-:Y:S01]  /*14ea0*/  IMAD.IADD R3, R0, 0x1, -R3 ;  /* 0x0000000100037824 */ /* 0x000fe200078e0a03 */
[----:B------:R-:W-:-:S03]  /*14eb0*/  LOP3.LUT R0, R5, 0x1c0, RZ, 0xc0, !PT ;  /* 0x000001c005007812 */ /* 0x000fc600078ec0ff */
[----:B------:R-:W-:Y:S02]  /*14ec0*/  IMAD.SHL.U32 R5, R3, 0x8, RZ ;  /* 0x0000000803057824 */ /* 0x000fe400078e00ff */
[----:B--2---:R-:W-:Y:S02]  /*14ed0*/  IMAD.SHL.U32 R2, R2, 0x40, RZ ;  /* 0x0000004002027824 */ /* 0x004fe400078e00ff */
[----:B---3--:R-:W-:-:S03]  /*14ee0*/  IMAD.SHL.U32 R6, R4, 0x40, RZ ;  /* 0x0000004004067824 */ /* 0x008fc600078e00ff */
[----:B------:R-:W-:Y:S01]  /*14ef0*/  LOP3.LUT R2, R2, 0x1c0, RZ, 0xc0, !PT ;  /* 0x000001c002027812 */ /* 0x000fe200078ec0ff */
[----:B------:R-:W-:Y:S01]  /*14f00*/  IMAD.SHL.U32 R4, R82, 0x8, RZ ;  /* 0x0000000852047824 */ /* 0x000fe200078e00ff */
[----:B------:R-:W-:-:S04]  /*14f10*/  LOP3.LUT R183, R6, 0xfffffe00, RZ, 0xc0, !PT ;  /* 0xfffffe0006b77812 */ /* 0x000fc800078ec0ff */
[----:B------:R-:W-:Y:S02]  /*14f20*/  LOP3.LUT R6, R0, 0x8, R4, 0xf8, !PT ;  /* 0x0000000800067812 */ /* 0x000fe400078ef804 */
[----:B------:R-:W-:Y:S02]  /*14f30*/  SHF.R.U32.HI R0, RZ, 0x3, R0 ;  /* 0x00000003ff007819 */ /* 0x000fe40000011600 */
[----:B------:R-:W-:Y:S02]  /*14f40*/  LOP3.LUT R5, R2, 0x8, R5, 0xf8, !PT ;  /* 0x0000000802057812 */ /* 0x000fe400078ef805 */
[----:B------:R-:W-:Y:S01]  /*14f50*/  SHF.R.U32.HI R4, RZ, 0x3, R2 ;  /* 0x00000003ff047819 */ /* 0x000fe20000011602 */
        /* <DEDUP_REMOVED lines=12> */
[----:B------:R-:W2:Y:S01]  /*15020*/  LDSM.16.M88.4 R4, [R187] ;  /* 0x00000000bb04783b */ /* 0x000ea20000000200 */
[----:B------:R-:W-:Y:S01]  /*15030*/  SEL R188, R0, 0xffffffe0, !P1 ;  /* 0xffffffe000bc7807 */ /* 0x000fe20004800000 */
[----:B------:R-:W-:Y:S01]  /*15040*/  IMAD R2, R152, 0x10, R86 ;  /* 0x0000001098027824 */ /* 0x000fe200078e0256 */
[----:B------:R-:W-:Y:S01]  /*15050*/  IADD3 R0, R180, 0x2000, RZ ;  /* 0x00002000b4007810 */ /* 0x000fe20007ffe0ff */
[----:B------:R-:W3:Y:S01]  /*15060*/  LDSM.16.M88.4 R24, [R180+0x3800] ;  /* 0x00380000b418783b */ /* 0x000ee20000000200 */
[----:B------:R-:W-:-:S02]  /*15070*/  IMAD R189, R190, 0x2, R3 ;  /* 0x00000002bebd7824 */ /* 0x000fc400078e0203 */
[----:B------:R-:W-:Y:S01]  /*15080*/  IMAD.IADD R84, R180, 0x1, R188 ;  /* 0x00000001b4547824 */ /* 0x000fe200078e02bc */
[----:B------:R-:W1:Y:S01]  /*15090*/  LDSM.16.M88.4 R32, [R180+0x2800] ;  /* 0x00280000b420783b */ /* 0x000e620000000200 */
[----:B------:R-:W-:Y:S01]  /*150a0*/  @P2 IADD3 R181, R0, -0x40, RZ ;  /* 0xffffffc000b52810 */ /* 0x000fe20007ffe0ff */
[----:B------:R-:W-:Y:S01]  /*150b0*/  IMAD.IADD R0, R85, 0x1, R118 ;  /* 0x0000000155007824 */ /* 0x000fe200078e0276 */
[----:B------:R-:W-:Y:S01]  /*150c0*/  IADD3 R2, R2, 0x1, R184 ;  /* 0x0000000102027810 */ /* 0x000fe20007ffe0b8 */
[----:B------:R-:W4:Y:S02]  /*150d0*/  LDSM.16.M88.4 R28, [R180+0x3000] ;  /* 0x00300000b41c783b */ /* 0x000f240000000200 */
[----:B------:R-:W-:Y:S01]  /*150e0*/  IMAD.IADD R186, R188, 0x1, R181 ;  /* 0x00000001bcba7824 */ /* 0x000fe200078e02b5 */
[----:B------:R-:W-:Y:S01]  /*150f0*/  IADD3 R2, R219, R2, -R250 ;  /* 0x00000002db027210 */ /* 0x000fe20007ffe8fa */
[----:B------:R-:W1:Y:S01]  /*15100*/  LDSM.16.M88.4 R20, [R180+0x4000] ;  /* 0x00400000b414783b */ /* 0x000e620000000200 */
[----:B------:R-:W1:Y:S03]  /*15110*/  I2F R184, R0 ;  /* 0x0000000000b87306 */ /* 0x000e660000201400 */
[----:B------:R-:W1:Y:S01]  /*15120*/  LDSM.16.M88.4 R12, [R180+0x4800] ;  /* 0x00480000b40c783b */ /* 0x000e620000000200 */
[----:B-----5:R-:W-:-:S03]  /*15130*/  IMAD.IADD R2, R87, 0x1, R2 ;  /* 0x0000000157027824 */ /* 0x020fc600078e0202 */
[----:B------:R-:W1:Y:S04]  /*15140*/  LDSM.16.M88.4 R8, [R180+0x5000] ;  /* 0x00500000b408783b */ /* 0x000e680000000200 */
[----:B------:R-:W1:Y:S04]  /*15150*/  LDSM.16.M88.4 R44, [R180+0x6800] ;  /* 0x00680000b42c783b */ /* 0x000e680000000200 */
[----:B------:R-:W1:Y:S04]  /*15160*/  LDSM.16.M88.4 R48, [R180+0x6000] ;  /* 0x00600000b430783b */ /* 0x000e680000000200 */
[----:B------:R-:W4:Y:S01]  /*15170*/  LDSM.16.M88.4 R40, [R180+0x5800] ;  /* 0x00580000b428783b */ /* 0x000f220000000200 */
[C---:B--2---:R-:W-:Y:S03]  /*15180*/  HMMA.16816.F32.BF16 R88, R4.reuse, R36, RZ ;  /* 0x000000240458723c */ /* 0x044fe600000418ff */
[----:B------:R-:W-:Y:S04]  /*15190*/  LDSM.16.M88.4 R52, [R84+0x2000] ;  /* 0x002000005434783b */ /* 0x000fe80000000200 */
[----:B------:R-:W-:Y:S01]  /*151a0*/  STL [R1+0x64], R16 ;  /* 0x0000641001007387 */ /* 0x000fe20000100800 */
[C---:B------:R-:W-:Y:S03]  /*151b0*/  HMMA.16816.F32.BF16 R96, R4.reuse, R38, RZ ;  /* 0x000000260460723c */ /* 0x040fe600000418ff */
[----:B------:R-:W2:Y:S05]  /*151c0*/  LDSM.16.M88.4 R36, [R180+0x7000] ;  /* 0x00700000b424783b */ /* 0x000eaa0000000200 */
[C---:B---3--:R-:W-:Y:S08]  /*151d0*/  HMMA.16816.F32.BF16 R124, R4.reuse, R24, RZ ;  /* 0x00000018047c723c */ /* 0x048ff000000418ff */
[C---:B------:R-:W-:Y:S01]  /*151e0*/  HMMA.16816.F32.BF16 R112, R4.reuse, R26, RZ ;  /* 0x0000001a0470723c */ /* 0x040fe200000418ff */
[----:B------:R-:W3:Y:S07]  /*151f0*/  LDSM.16.M88.4 R24, [R180+0x8800] ;  /* 0x00880000b418783b */ /* 0x000eee0000000200 */
[C---:B-1----:R-:W-:Y:S08]  /*15200*/  HMMA.16816.F32.BF16 R80, R4.reuse, R32, RZ ;  /* 0x000000200450723c */ /* 0x042ff000000418ff */
[C---:B------:R-:W-:Y:S01]  /*15210*/  HMMA.16816.F32.BF16 R120, R4.reuse, R34, RZ ;  /* 0x000000220478723c */ /* 0x040fe200000418ff */
[----:B------:R-:W1:Y:S07]  /*15220*/  LDSM.16.M88.4 R32, [R180+0x7800] ;  /* 0x00780000b420783b */ /* 0x000e6e0000000200 */
[C---:B----4-:R-:W-:Y:S08]  /*15230*/  HMMA.16816.F32.BF16 R128, R4.reuse, R28, RZ ;  /* 0x0000001c0480723c */ /* 0x050ff000000418ff */
        /* <DEDUP_REMOVED lines=10> */
[----:B------:R-:W-:Y:S07]  /*152e0*/  LDSM.16.M88.4 R8, [R16] ;  /* 0x000000001008783b */ /* 0x000fee0000000200 */
        /* <DEDUP_REMOVED lines=13> */
[C---:B------:R-:W-:Y:S01]  /*153c0*/  HMMA.16816.F32.BF16 R224, R4.reuse, R26, RZ ;  /* 0x0000001a04e0723c */ /* 0x040fe200000418ff */
[----:B------:R-:W3:Y:S07]  /*153d0*/  LDSM.16.M88.4 R24, [R84+0x5800] ;  /* 0x005800005418783b */ /* 0x000eee0000000200 */
[C---:B-1----:R-:W-:Y:S08]  /*153e0*/  HMMA.16816.F32.BF16 R64, R4.reuse, R32, RZ ;  /* 0x000000200440723c */ /* 0x042ff000000418ff */
[C---:B------:R-:W-:Y:S01]  /*153f0*/  HMMA.16816.F32.BF16 R60, R4.reuse, R34, RZ ;  /* 0x00000022043c723c */ /* 0x040fe200000418ff */
[----:B------:R-:W-:Y:S07]  /*15400*/  LDSM.16.M88.4 R32, [R84+0x4800] ;  /* 0x004800005420783b */ /* 0x000fee0000000200 */
[C---:B----4-:R-:W-:Y:S08]  /*15410*/  HMMA.16816.F32.BF16 R164, R4.reuse, R28, RZ ;  /* 0x0000001c04a4723c */ /* 0x050ff000000418ff */
[C---:B------:R-:W-:Y:S01]  /*15420*/  HMMA.16816.F32.BF16 R204, R4.reuse, R30, RZ ;  /* 0x0000001e04cc723c */ /* 0x040fe200000418ff */
[----:B------:R-:W-:Y:S07]  /*15430*/  LDSM.16.M88.4 R28, [R84+0x5000] ;  /* 0x00500000541c783b */ /* 0x000fee0000000200 */
[C---:B------:R-:W-:Y:S08]  /*15440*/  HMMA.16816.F32.BF16 R236, R4.reuse, R20, RZ ;  /* 0x0000001404ec723c */ /* 0x040ff000000418ff */
[C---:B------:R-:W-:Y:S01]  /*15450*/  HMMA.16816.F32.BF16 R232, R4.reuse, R22, RZ ;  /* 0x0000001604e8723c */ /* 0x040fe200000418ff */
[----:B------:R-:W-:Y:S07]  /*15460*/  LDSM.16.M88.4 R20, [R84+0x6000] ;  /* 0x006000005414783b */ /* 0x000fee0000000200 */
[C---:B------:R-:W-:Y:S08]  /*15470*/  HMMA.16816.F32.BF16 R228, R4.reuse, R12, RZ ;  /* 0x0000000c04e4723c */ /* 0x040ff000000418ff */
[----:B------:R-:W-:Y:S01]  /*15480*/  HMMA.16816.F32.BF16 R208, R4, R14, RZ ;  /* 0x0000000e04d0723c */ /* 0x000fe200000418ff */
[----:B------:R-:W1:Y:S04]  /*15490*/  LDSM.16.M88.4 R4, [R84+0x7000] ;  /* 0x007000005404783b */ /* 0x000e680000000200 */
[----:B------:R-:W-:Y:S03]  /*154a0*/  LDSM.16.M88.4 R12, [R84+0x6800] ;  /* 0x00680000540c783b */ /* 0x000fe60000000200 */
[C---:B------:R-:W-:Y:S08]  /*154b0*/  HMMA.16816.F32.BF16 R176, R8.reuse, R44, R80 ;  /* 0x0000002c08b0723c */ /* 0x040ff00000041850 */
[C---:B------:R-:W-:Y:S01]  /*154c0*/  HMMA.16816.F32.BF16 R172, R8.reuse, R46, R120 ;  /* 0x0000002e08ac723c */ /* 0x040fe20000041878 */
[----:B------:R-:W4:Y:S07]  /*154d0*/  LDSM.16.M88.4 R44, [R84+0x7800] ;  /* 0x00780000542c783b */ /* 0x000f2e0000000200 */
[C---:B------:R-:W-:Y:S08]  /*154e0*/  HMMA.16816.F32.BF16 R168, R8.reuse, R48, R128 ;  /* 0x0000003008a8723c */ /* 0x040ff00000041880 */
[C---:B------:R-:W-:Y:S08]  /*154f0*/  HMMA.16816.F32.BF16 R128, R8.reuse, R40, R124 ;  /* 0x000000280880723c */ /* 0x040ff0000004187c */
[C---:B------:R-:W-:Y:S01]  /*15500*/  HMMA.16816.F32.BF16 R124, R8.reuse, R42, R112 ;  /* 0x0000002a087c723c */ /* 0x040fe20000041870 */
[----:B------:R-:W-:Y:S07]  /*15510*/  LDSM.16.M88.4 R40, [R181+0x2800] ;  /* 0x00280000b528783b */ /* 0x000fee0000000200 */
[C---:B--2---:R-:W-:Y:S08]  /*15520*/  HMMA.16816.F32.BF16 R120, R8.reuse, R36, R108 ;  /* 0x000000240878723c */ /* 0x044ff0000004186c */
[C---:B------:R-:W-:Y:S01]  /*15530*/  HMMA.16816.F32.BF16 R112, R8.reuse, R38, R104 ;  /* 0x000000260870723c */ /* 0x040fe20000041868 */
[----:B------:R-:W2:Y:S07]  /*15540*/  LDSM.16.M88.4 R36, [R84+0x8000] ;  /* 0x008000005424783b */ /* 0x000eae0000000200 */
[C---:B---3--:R-:W-:Y:S08]  /*15550*/  HMMA.16816.F32.BF16 R104, R8.reuse, R26, R156 ;  /* 0x0000001a0868723c */ /* 0x048ff0000004189c */
[C---:B------:R-:W-:Y:S08]  /*15560*/  HMMA.16816.F32.BF16 R196, R8.reuse, R54, R96 ;  /* 0x0000003608c4723c */ /* 0x040ff00000041860 */
[C---:B-1----:R-:W-:Y:S08]  /*15570*/  HMMA.16816.F32.BF16 R156, R8.reuse, R4, R68 ;  /* 0x00000004089c723c */ /* 0x042ff00000041844 */
[C---:B------:R-:W-:Y:S01]  /*15580*/  HMMA.16816.F32.BF16 R240, R8.reuse, R6, R56 ;  /* 0x0000000608f0723c */ /* 0x040fe20000041838 */
[----:B------:R-:W1:Y:S04]  /*15590*/  LDSM.16.M88.4 R4, [R84+0x8800] ;  /* 0x008800005404783b */ /* 0x000e680000000200 */
[----:B------:R-:W-:Y:S03]  /*155a0*/  LDSM.16.M88.4 R56, [R181+0x800] ;  /* 0x00080000b538783b */ /* 0x000fe60000000200 */
[C---:B------:R-:W-:Y:S08]  /*155b0*/  HMMA.16816.F32.BF16 R100, R8.reuse, R32, R100 ;  /* 0x000000200864723c */ /* 0x040ff00000041864 */
[C---:B------:R-:W-:Y:S01]  /*155c0*/  HMMA.16816.F32.BF16 R96, R8.reuse, R34, R92 ;  /* 0x000000220860723c */ /* 0x040fe2000004185c */
[----:B------:R-:W-:Y:S07]  /*155d0*/  LDSM.16.M88.4 R32, [R181] ;  /* 0x00000000b520783b */ /* 0x000fee0000000200 */
[C---:B------:R-:W-:Y:S08]  /*155e0*/  HMMA.16816.F32.BF16 R160, R8.reuse, R20, R160 ;  /* 0x0000001408a0723c */ /* 0x040ff000000418a0 */
[C---:B------:R-:W-:Y:S01]  /*155f0*/  HMMA.16816.F32.BF16 R148, R8.reuse, R22, R148 ;  /* 0x000000160894723c */ /* 0x040fe20000041894 */
[----:B------:R-:W3:Y:S07]  /*15600*/  LDSM.16.M88.4 R20, [R3] ;  /* 0x000000000314783b */ /* 0x000eee0000000200 */
[C---:B----4-:R-:W-:Y:S08]  /*15610*/  HMMA.16816.F32.BF16 R60, R8.reuse, R46, R60 ;  /* 0x0000002e083c723c */ /* 0x050ff0000004183c */
[C---:B------:R-:W-:Y:S01]  /*15620*/  HMMA.16816.F32.BF16 R200, R8.reuse, R52, R88 ;  /* 0x0000003408c8723c */ /* 0x040fe20000041858 */
[----:B------:R-:W-:Y:S07]  /*15630*/  LDSM.16.M88.4 R52, [R181+0x1000] ;  /* 0x00100000b534783b */ /* 0x000fee0000000200 */
[C---:B------:R-:W-:Y:S08]  /*15640*/  HMMA.16816.F32.BF16 R88, R8.reuse, R28, R76 ;  /* 0x0000001c0858723c */ /* 0x040ff0000004184c */
[----:B------:R-:W-:Y:S01]  /*15650*/  HMMA.16816.F32.BF16 R76, R8, R30, R132 ;  /* 0x0000001e084c723c */ /* 0x000fe20000041884 */
[----:B------:R-:W4:Y:S01]  /*15660*/  LDSM.16.M88.4 R28, [R84+0x9000] ;  /* 0x00900000541c783b */ /* 0x000f220000000200 */
[----:B------:R-:W-:-:S02]  /*15670*/  IMAD.MOV.U32 R117, RZ, RZ, R60 ;  /* 0x000000ffff757224 */ /* 0x000fc400078e003c */
[----:B------:R-:W-:Y:S02]  /*15680*/  IMAD.MOV.U32 R116, RZ, RZ, R61 ;  /* 0x000000ffff747224 */ /* 0x000fe400078e003d */
[----:B------:R-:W-:Y:S02]  /*15690*/  IMAD.MOV.U32 R17, RZ, RZ, R62 ;  /* 0x000000ffff117224 */ /* 0x000fe400078e003e */
[----:B------:R-:W-:Y:S01]  /*156a0*/  HMMA.16816.F32.BF16 R80, R8, R24, R144 ;  /* 0x000000180850723c */ /* 0x000fe20000041890 */
[----:B------:R-:W1:Y:S01]  /*156b0*/  LDSM.16.M88.4 R24, [R84+0x9800] ;  /* 0x009800005418783b */ /* 0x000e620000000200 */
[----:B------:R-:W-:-:S03]  /*156c0*/  IMAD.MOV.U32 R16, RZ, RZ, R63 ;  /* 0x000000ffff107224 */ /* 0x000fc600078e003f */
[----:B------:R-:W-:Y:S03]  /*156d0*/  LDSM.16.M88.4 R60, [R186] ;  /* 0x00000000ba3c783b */ /* 0x000fe60000000200 */
[C---:B------:R-:W-:Y:S01]  /*156e0*/  HMMA.16816.F32.BF16 R136, R8.reuse, R50, R136 ;  /* 0x000000320888723c */ /* 0x040fe20000041888 */
[----:B------:R-:W3:Y:S07]  /*156f0*/  LDSM.16.M88.4 R48, [R181+0x1800] ;  /* 0x00180000b530783b */ /* 0x000eee0000000200 */
[C---:B--2---:R-:W-:Y:S08]  /*15700*/  HMMA.16816.F32.BF16 R164, R8.reuse, R36, R164 ;  /* 0x0000002408a4723c */ /* 0x044ff000000418a4 */
[C---:B------:R-:W-:Y:S01]  /*15710*/  HMMA.16816.F32.BF16 R204, R8.reuse, R38, R204 ;  /* 0x0000002608cc723c */ /* 0x040fe200000418cc */
[----:B------:R-:W2:Y:S07]  /*15720*/  LDSM.16.M88.4 R36, [R181+0x3000] ;  /* 0x00300000b524783b */ /* 0x000eae0000000200 */
[C---:B------:R-:W-:Y:S08]  /*15730*/  HMMA.16816.F32.BF16 R140, R8.reuse, R12, R140 ;  /* 0x0000000c088c723c */ /* 0x040ff0000004188c */
[C---:B------:R-:W-:Y:S01]  /*15740*/  HMMA.16816.F32.BF16 R144, R8.reuse, R14, R72 ;  /* 0x0000000e0890723c */ /* 0x040fe20000041848 */
[----:B------:R-:W2:Y:S07]  /*15750*/  LDSM.16.M88.4 R12, [R189] ;  /* 0x00000000bd0c783b */ /* 0x000eae0000000200 */
[C---:B-1----:R-:W-:Y:S08]  /*15760*/  HMMA.16816.F32.BF16 R212, R8.reuse, R4, R212 ;  /* 0x0000000408d4723c */ /* 0x042ff000000418d4 */
[----:B------:R-:W-:Y:S08]  /*15770*/  HMMA.16816.F32.BF16 R224, R8, R6, R224 ;  /* 0x0000000608e0723c */ /* 0x000ff000000418e0 */
[----:B---3--:R-:W-:Y:S07]  /*15780*/  HMMA.16816.F32.BF16 R4, R20, R32, R200 ;  /* 0x000000201404723c */ /* 0x008fee00000418c8 */
[----:B------:R-:W-:Y:S01]  /*15790*/  IMAD.MOV.U32 R202, RZ, RZ, R17 ;  /* 0x000000ffffca7224 */ /* 0x000fe200078e0011 */
[----:B----4-:R-:W-:Y:S01]  /*157a0*/  HMMA.16816.F32.BF16 R236, R8, R28, R236 ;  /* 0x0000001c08ec723c */ /* 0x010fe200000418ec */
[----:B------:R-:W-:-:S02]  /*157b0*/  IMAD.MOV.U32 R201, RZ, RZ, R116 ;  /* 0x000000ffffc97224 */ /* 0x000fc400078e0074 */
[----:B------:R-:W-:Y:S02]  /*157c0*/  IMAD.MOV.U32 R200, RZ, RZ, R117 ;  /* 0x000000ffffc87224 */ /* 0x000fe400078e0075 */
[----:B------:R-:W-:-:S03]  /*157d0*/  IMAD.MOV.U32 R203, RZ, RZ, R16 ;  /* 0x000000ffffcb7224 */ /* 0x000fc600078e0010 */
[C---:B------:R-:W-:Y:S01]  /*157e0*/  HMMA.16816.F32.BF16 R232, R8.reuse, R30, R232 ;  /* 0x0000001e08e8723c */ /* 0x040fe200000418e8 */
[----:B------:R-:W1:Y:S07]  /*157f0*/  LDSM.16.M88.4 R28, [R186+0x800] ;  /* 0x00080000ba1c783b */ /* 0x000e6e0000000200 */
[C---:B------:R-:W-:Y:S01]  /*15800*/  HMMA.16816.F32.BF16 R244, R8.reuse, R44, R64 ;  /* 0x0000002c08f4723c */ /* 0x040fe20000041840 */
[----:B------:R-:W-:Y:S04]  /*15810*/  LDSM.16.M88.4 R44, [R181+0x2000] ;  /* 0x00200000b52c783b */ /* 0x000fe80000000200 */
[----:B------:R-:W-:Y:S03]  /*15820*/  LDSM.16.M88.4 R64, [R181+0x3800] ;  /* 0x00380000b540783b */ /* 0x000fe60000000200 */
[C---:B------:R-:W-:Y:S08]  /*15830*/  HMMA.16816.F32.BF16 R228, R8.reuse, R24, R228 ;  /* 0x0000001808e4723c */ /* 0x040ff000000418e4 */
[----:B------:R-:W-:Y:S08]  /*15840*/  HMMA.16816.F32.BF16 R208, R8, R26, R208 ;  /* 0x0000001a08d0723c */ /* 0x000ff000000418d0 */
[C---:B------:R-:W-:Y:S08]  /*15850*/  HMMA.16816.F32.BF16 R8, R20.reuse, R34, R196 ;  /* 0x000000221408723c */ /* 0x040ff000000418c4 */
[C---:B------:R-:W-:Y:S08]  /*15860*/  HMMA.16816.F32.BF16 R108, R20.reuse, R50, R124 ;  /* 0x00000032146c723c */ /* 0x040ff0000004187c */
[C---:B--2---:R-:W-:Y:S08]  /*15870*/  HMMA.16816.F32.BF16 R124, R20.reuse, R36, R88 ;  /* 0x00000024147c723c */ /* 0x044ff00000041858 */
[C---:B------:R-:W-:Y:S01]  /*15880*/  HMMA.16816.F32.BF16 R76, R20.reuse, R38, R76 ;  /* 0x00000026144c723c */ /* 0x040fe2000004184c */
[----:B------:R-:W2:Y:S07]  /*15890*/  LDSM.16.M88.4 R36, [R181+0x4000] ;  /* 0x00400000b524783b */ /* 0x000eae0000000200 */
[----:B------:R-:W-:Y:S08]  /*158a0*/  HMMA.16816.F32.BF16 R32, R20, R56, R176 ;  /* 0x000000381420723c */ /* 0x000ff000000418b0 */
[----:B------:R-:W-:Y:S07]  /*158b0*/  HMMA.16816.F32.BF16 R88, R12, R60, R4 ;  /* 0x0000003c0c58723c */ /* 0x000fee0000041804 */
[C---:B------:R-:W-:Y:S01]  /*158c0*/  IADD3 R5, R0.reuse, 0x1, RZ ;  /* 0x0000000100057810 */ /* 0x040fe20007ffe0ff */
[----:B------:R-:W-:Y:S01]  /*158d0*/  HMMA.16816.F32.BF16 R100, R20, R40, R100 ;  /* 0x000000281464723c */ /* 0x000fe20000041864 */
[----:B------:R-:W-:-:S02]  /*158e0*/  IADD3 R4, R0, 0x8, RZ ;  /* 0x0000000800047810 */ /* 0x000fc40007ffe0ff */
[----:B------:R-:W-:-:S04]  /*158f0*/  IADD3 R6, R2, 0x8, RZ ;  /* 0x0000000802067810 */ /* 0x000fc80007ffe0ff */
[-C--:B------:R-:W-:Y:S01]  /*15900*/  IMNMX R6, R6, R219.reuse, PT ;  /* 0x000000db06067217 */ /* 0x080fe20003800200 */
[----:B------:R-:W-:Y:S01]  /*15910*/  HMMA.16816.F32.BF16 R96, R20, R42, R96 ;  /* 0x0000002a1460723c */ /* 0x000fe20000041860 */
[----:B------:R-:W3:Y:S02]  /*15920*/  LDSM.16.M88.4 R40, [R186+0x1000] ;  /* 0x00100000ba28783b */ /* 0x000ee40000000200 */
[-C--:B------:R-:W-:Y:S02]  /*15930*/  ISETP.GE.AND P0, PT, R5, R6.reuse, PT ;  /* 0x000000060500720c */ /* 0x080fe40003f06270 */
[-C--:B------:R-:W-:Y:S02]  /*15940*/  ISETP.GE.AND P6, PT, R4, R6.reuse, PT ;  /* 0x000000060400720c */ /* 0x080fe40003fc6270 */
[----:B------:R-:W-:Y:S01]  /*15950*/  ISETP.GE.AND P4, PT, R0, R6, PT ;  /* 0x000000060000720c */ /* 0x000fe20003f86270 */
[----:B------:R-:W-:Y:S01]  /*15960*/  HMMA.16816.F32.BF16 R24, R12, R62, R8 ;  /* 0x0000003e0c18723c */ /* 0x000fe20000041808 */
[----:B------:R4:W2:Y:S06]  /*15970*/  I2F R9, R5 ;  /* 0x0000000500097306 */ /* 0x0008ac0000201400 */
[----:B------:R-:W-:Y:S01]  /*15980*/  IMNMX R8, R2, R219, PT ;  /* 0x000000db02087217 */ /* 0x000fe20003800200 */
[----:B------:R-:W-:Y:S01]  /*15990*/  HMMA.16816.F32.BF16 R56, R20, R58, R172 ;  /* 0x0000003a1438723c */ /* 0x000fe200000418ac */
[----:B------:R2:W-:Y:S01]  /*159a0*/  I2F R11, R4 ;  /* 0x00000004000b7306 */ /* 0x0005e20000201400 */
[----:B------:R-:W-:-:S02]  /*159b0*/  IADD3 R2, R0, 0x9, RZ ;  /* 0x0000000900027810 */ /* 0x000fc40007ffe0ff */
[-C--:B------:R-:W-:Y:S02]  /*159c0*/  ISETP.GE.AND P2, PT, R5, R8.reuse, PT ;  /* 0x000000080500720c */ /* 0x080fe40003f46270 */
[----:B------:R-:W-:Y:S02]  /*159d0*/  ISETP.GE.AND P1, PT, R4, R8, PT ;  /* 0x000000080400720c */ /* 0x000fe40003f26270 */
[----:B-1----:R-:W-:Y:S01]  /*159e0*/  HMMA.16816.F32.BF16 R32, R12, R28, R32 ;  /* 0x0000001c0c20723c */ /* 0x002fe20000041820 */
[----:B------:R1:W1:Y:S01]  /*159f0*/  I2F R10, R2 ;  /* 0x00000002000a7306 */ /* 0x0002620000201400 */
[C---:B----4-:R-:W-:Y:S01]  /*15a00*/  FFMA.FTZ R5, R153.reuse, R184, R90 ;  /* 0x000000b899057223 */ /* 0x050fe2000001005a */
[C---:B------:R-:W-:Y:S01]  /*15a10*/  ISETP.GE.AND P5, PT, R2.reuse, R8, PT ;  /* 0x000000080200720c */ /* 0x040fe20003fa6270 */
[CC--:B--2---:R-:W-:Y:S01]  /*15a20*/  FFMA.FTZ R7, R153.reuse, R9.reuse, R89 ;  /* 0x0000000999077223 */ /* 0x0c4fe20000010059 */
[----:B------:R-:W-:Y:S01]  /*15a30*/  ISETP.GE.AND P3, PT, R2, R6, PT ;  /* 0x000000060200720c */ /* 0x000fe20003f66270 */
[----:B------:R-:W-:Y:S01]  /*15a40*/  FFMA.FTZ R9, R153, R9, R91 ;  /* 0x0000000999097223 */ /* 0x000fe2000001005b */
[----:B------:R-:W-:Y:S01]  /*15a50*/  FSEL R116, R5, -INF , !P4 ;  /* 0xff80000005747808 */ /* 0x000fe20006000000 */
[----:B------:R-:W-:Y:S01]  /*15a60*/  HMMA.16816.F32.BF16 R68, R20, R52, R168 ;  /* 0x000000341444723c */ /* 0x000fe200000418a8 */
[----:B------:R-:W-:-:S02]  /*15a70*/  IADD3 R4, R0, 0x10, RZ ;  /* 0x0000001000047810 */ /* 0x000fc40007ffe0ff */
[----:B------:R-:W-:Y:S02]  /*15a80*/  FSEL R91, R9, -INF , !P0 ;  /* 0xff800000095b7808 */ /* 0x000fe40004000000 */
[----:B------:R2:W4:Y:S01]  /*15a90*/  I2F R17, R4 ;  /* 0x0000000400117306 */ /* 0x0005220000201400 */
[----:B------:R-:W-:Y:S02]  /*15aa0*/  ISETP.GE.AND P4, PT, R4, R8, PT ;  /* 0x000000080400720c */ /* 0x000fe40003f86270 */
[----:B------:R-:W-:Y:S01]  /*15ab0*/  HMMA.16816.F32.BF16 R72, R20, R54, R136 ;  /* 0x000000361448723c */ /* 0x000fe20000041888 */
[----:B-1----:R-:W-:Y:S01]  /*15ac0*/  IADD3 R2, R0, 0x11, RZ ;  /* 0x0000001100027810 */ /* 0x002fe20007ffe0ff */
[----:B------:R-:W-:Y:S01]  /*15ad0*/  FFMA.FTZ R5, R153, R10, R25 ;  /* 0x0000000a99057223 */ /* 0x000fe20000010019 */
[----:B------:R-:W1:Y:S02]  /*15ae0*/  LDSM.16.M88.4 R52, [R186+0x1800] ;  /* 0x00180000ba34783b */ /* 0x000e640000000200 */
[----:B------:R-:W-:-:S02]  /*15af0*/  ISETP.GE.AND P0, PT, R2, R8, PT ;  /* 0x000000080200720c */ /* 0x000fc40003f06270 */
[----:B------:R-:W-:Y:S01]  /*15b00*/  FSEL R136, R7, -INF , !P2 ;  /* 0xff80000007887808 */ /* 0x000fe20005000000 */
[----:B------:R-:W-:Y:S01]  /*15b10*/  HMMA.16816.F32.BF16 R160, R20, R36, R160 ;  /* 0x0000002414a0723c */ /* 0x000fe200000418a0 */
[-C--:B------:R-:W-:Y:S01]  /*15b20*/  ISETP.GE.AND P2, PT, R4, R6.reuse, PT ;  /* 0x000000060400720c */ /* 0x080fe20003f46270 */
[----:B------:R3:W-:Y:S01]  /*15b30*/  I2F R36, R2 ;  /* 0x0000000200247306 */ /* 0x0007e20000201400 */
[----:B------:R-:W-:Y:S01]  /*15b40*/  FSEL R138, R5, -INF , !P5 ;  /* 0xff800000058a7808 */ /* 0x000fe20006800000 */
[C---:B--2---:R-:W-:Y:S01]  /*15b50*/  FFMA.FTZ R4, R153.reuse, R11, R24 ;  /* 0x0000000b99047223 */ /* 0x044fe20000010018 */
[----:B------:R-:W-:Y:S01]  /*15b60*/  IADD3 R5, R0, 0x20, RZ ;  /* 0x0000002000057810 */ /* 0x000fe20007ffe0ff */
[C---:B----4-:R-:W-:Y:S02]  /*15b70*/  FFMA.FTZ R7, R153.reuse, R17, R32 ;  /* 0x0000001199077223 */ /* 0x050fe40000010020 */
[----:B------:R-:W-:Y:S01]  /*15b80*/  HMMA.16816.F32.BF16 R28, R12, R30, R56 ;  /* 0x0000001e0c1c723c */ /* 0x000fe20000041838 */
[----:B------:R-:W-:Y:S01]  /*15b90*/  FSEL R152, R4, -INF , !P1 ;  /* 0xff80000004987808 */ /* 0x000fe20004800000 */
[----:B------:R-:W-:Y:S01]  /*15ba0*/  FFMA.FTZ R4, R153, R11, R26 ;  /* 0x0000000b99047223 */ /* 0x000fe2000001001a */
[----:B------:R-:W-:-:S04]  /*15bb0*/  ISETP.GE.AND P1, PT, R2, R6, PT ;  /* 0x000000060200720c */ /* 0x000fc80003f26270 */
[----:B------:R-:W-:Y:S01]  /*15bc0*/  FSEL R117, R4, -INF , !P6 ;  /* 0xff80000004757808 */ /* 0x000fe20007000000 */
[----:B------:R-:W-:Y:S01]  /*15bd0*/  FFMA.FTZ R4, R153, R10, R27 ;  /* 0x0000000a99047223 */ /* 0x000fe2000001001b */
[----:B---3--:R-:W-:Y:S01]  /*15be0*/  IADD3 R2, R0, 0x18, RZ ;  /* 0x0000001800027810 */ /* 0x008fe20007ffe0ff */
[C---:B------:R-:W-:Y:S01]  /*15bf0*/  HMMA.16816.F32.BF16 R120, R20.reuse, R44, R120 ;  /* 0x0000002c1478723c */ /* 0x040fe20000041878 */
[----:B------:R-:W-:Y:S02]  /*15c00*/  I2F R10, R5 ;  /* 0x00000005000a7306 */ /* 0x000fe40000201400 */
[C---:B------:R-:W-:Y:S02]  /*15c10*/  ISETP.GE.AND P6, PT, R2.reuse, R8, PT ;  /* 0x000000080200720c */ /* 0x040fe40003fc6270 */
[----:B------:R-:W-:Y:S02]  /*15c20*/  ISETP.GE.AND P5, PT, R2, R6, PT ;  /* 0x000000060200720c */ /* 0x000fe40003fa6270 */
[----:B------:R-:W-:Y:S01]  /*15c30*/  FSEL R90, R4, -INF , !P3 ;  /* 0xff800000045a7808 */ /* 0x000fe20005800000 */
[----:B------:R-:W-:Y:S01]  /*15c40*/  HMMA.16816.F32.BF16 R112, R20, R46, R112 ;  /* 0x0000002e1470723c */ /* 0x000fe20000041870 */
[----:B------:R2:W3:Y:S01]  /*15c50*/  I2F R11, R2 ;  /* 0x00000002000b7306 */ /* 0x0004e20000201400 */
[----:B------:R-:W4:Y:S01]  /*15c60*/  LDSM.16.M88.4 R44, [R181+0x4800] ;  /* 0x00480000b52c783b */ /* 0x000f220000000200 */
[----:B------:R-:W-:-:S05]  /*15c70*/  IADD3 R4, R0, 0x21, RZ ;  /* 0x0000002100047810 */ /* 0x000fca0007ffe0ff */
[C---:B------:R-:W-:Y:S08]  /*15c80*/  HMMA.16816.F32.BF16 R92, R20.reuse, R48, R128 ;  /* 0x00000030145c723c */ /* 0x040ff00000041880 */
[----:B------:R-:W-:Y:S01]  /*15c90*/  HMMA.16816.F32.BF16 R128, R20, R66, R104 ;  /* 0x000000421480723c */ /* 0x000fe20000041868 */
[----:B--2---:R-:W-:Y:S01]  /*15ca0*/  IADD3 R2, R0, 0x19, RZ ;  /* 0x0000001900027810 */ /* 0x004fe20007ffe0ff */
[----:B---3--:R-:W-:-:S03]  /*15cb0*/  FFMA.FTZ R9, R153, R11, R28 ;  /* 0x0000000b99097223 */ /* 0x008fc6000001001c */
[----:B------:R2:W3:Y:S01]  /*15cc0*/  I2F R16, R2 ;  /* 0x0000000200107306 */ /* 0x0004e20000201400 */
[----:B------:R-:W-:Y:S02]  /*15cd0*/  ISETP.GE.AND P3, PT, R2, R8, PT ;  /* 0x000000080200720c */ /* 0x000fe40003f66270 */
[----:B------:R-:W-:Y:S01]  /*15ce0*/  HMMA.16816.F32.BF16 R104, R20, R38, R148 ;  /* 0x000000261468723c */ /* 0x000fe20000041894 */
[----:B------:R-:W-:Y:S02]  /*15cf0*/  FSEL R118, R9, -INF , !P6 ;  /* 0xff80000009767808 */ /* 0x000fe40007000000 */
[----:B------:R-:W-:-:S04]  /*15d00*/  ISETP.GE.AND P6, PT, R4, R6, PT ;  /* 0x000000060400720c */ /* 0x000fc80003fc6270 */
[----:B------:R-:W-:Y:S01]  /*15d10*/  FSEL R148, R7, -INF , !P4 ;  /* 0xff80000007947808 */ /* 0x000fe20006000000 */
[----:B------:R-:W-:Y:S01]  /*15d20*/  HMMA.16816.F32.BF16 R24, R12, R40, R68 ;  /* 0x000000280c18723c */ /* 0x000fe20000041844 */
[----:B------:R-:W-:Y:S01]  /*15d30*/  ISETP.GE.AND P4, PT, R2, R6, PT ;  /* 0x000000060200720c */ /* 0x000fe20003f86270 */
[C---:B------:R-:W-:Y:S02]  /*15d40*/  FFMA.FTZ R7, R153.reuse, R36, R33 ;  /* 0x0000002499077223 */ /* 0x040fe40000010021 */
[----:B--2---:R-:W-:-:S03]  /*15d50*/  FFMA.FTZ R2, R153, R17, R34 ;  /* 0x0000001199027223 */ /* 0x004fc60000010022 */
[----:B------:R-:W-:Y:S01]  /*15d60*/  FSEL R139, R7, -INF , !P0 ;  /* 0xff800000078b7808 */ /* 0x000fe20004000000 */
[C---:B------:R-:W-:Y:S01]  /*15d70*/  HMMA.16816.F32.BF16 R40, R12.reuse, R42, R72 ;  /* 0x0000002a0c28723c */ /* 0x040fe20000041848 */
[----:B------:R-:W-:Y:S01]  /*15d80*/  ISETP.GE.AND P0, PT, R5, R6, PT ;  /* 0x000000060500720c */ /* 0x000fe20003f06270 */
[----:B------:R2:W2:Y:S01]  /*15d90*/  I2F R17, R4 ;  /* 0x0000000400117306 */ /* 0x0004a20000201400 */
[----:B------:R-:W-:Y:S01]  /*15da0*/  FSEL R87, R2, -INF , !P2 ;  /* 0xff80000002577808 */ /* 0x000fe20005000000 */
[----:B------:R-:W-:Y:S01]  /*15db0*/  FFMA.FTZ R7, R153, R11, R30 ;  /* 0x0000000b99077223 */ /* 0x000fe2000001001e */
[----:B------:R-:W-:Y:S01]  /*15dc0*/  ISETP.GE.AND P2, PT, R5, R8, PT ;  /* 0x000000080500720c */ /* 0x000fe20003f46270 */
[----:B------:R-:W-:Y:S01]  /*15dd0*/  FFMA.FTZ R5, R153, R36, R35 ;  /* 0x0000002499057223 */ /* 0x000fe20000010023 */
[----:B------:R-:W-:Y:S01]  /*15de0*/  IADD3 R2, R0, 0x28, RZ ;  /* 0x0000002800027810 */ /* 0x000fe20007ffe0ff */
[----:B------:R-:W4:Y:S01]  /*15df0*/  LDSM.16.M88.4 R36, [R186+0x2000] ;  /* 0x00200000ba24783b */ /* 0x000f220000000200 */
[----:B------:R-:W-:Y:S01]  /*15e00*/  FSEL R86, R7, -INF , !P5 ;  /* 0xff80000007567808 */ /* 0x000fe20006800000 */
[----:B-1----:R-:W-:Y:S01]  /*15e10*/  HMMA.16816.F32.BF16 R48, R12, R52, R92 ;  /* 0x000000340c30723c */ /* 0x002fe2000004185c */
[----:B------:R-:W-:Y:S01]  /*15e20*/  FSEL R89, R5, -INF , !P1 ;  /* 0xff80000005597808 */ /* 0x000fe20004800000 */
[----:B---3--:R-:W-:Y:S01]  /*15e30*/  FFMA.FTZ R5, R153, R16, R29 ;  /* 0x0000001099057223 */ /* 0x008fe2000001001d */
[----:B------:R-:W1:Y:S01]  /*15e40*/  I2F R11, R2 ;  /* 0x00000002000b7306 */ /* 0x000e620000201400 */
[----:B------:R-:W-:-:S02]  /*15e50*/  ISETP.GE.AND P1, PT, R4, R8, PT ;  /* 0x000000080400720c */ /* 0x000fc40003f26270 */
[----:B------:R-:W-:Y:S01]  /*15e60*/  FFMA.FTZ R9, R153, R10, R24 ;  /* 0x0000000a99097223 */ /* 0x000fe20000010018 */
[----:B------:R-:W-:Y:S01]  /*15e70*/  FSEL R149, R5, -INF , !P3 ;  /* 0xff80000005957808 */ /* 0x000fe20005800000 */
[C---:B------:R-:W-:Y:S01]  /*15e80*/  FFMA.FTZ R5, R153.reuse, R16, R31 ;  /* 0x0000001099057223 */ /* 0x040fe2000001001f */
[----:B--2---:R-:W-:Y:S01]  /*15e90*/  IADD3 R4, R0, 0x29, RZ ;  /* 0x0000002900047810 */ /* 0x004fe20007ffe0ff */
[----:B------:R-:W-:Y:S01]  /*15ea0*/  FFMA.FTZ R7, R153, R10, R26 ;  /* 0x0000000a99077223 */ /* 0x000fe2000001001a */
[----:B------:R-:W-:Y:S01]  /*15eb0*/  FSEL R168, R9, -INF , !P2 ;  /* 0xff80000009a87808 */ /* 0x000fe20005000000 */
[----:B----4-:R-:W-:Y:S01]  /*15ec0*/  HMMA.16816.F32.BF16 R56, R20, R44, R140 ;  /* 0x0000002c1438723c */ /* 0x010fe2000004188c */
[----:B------:R-:W2:Y:S01]  /*15ed0*/  I2F R10, R4 ;  /* 0x00000004000a7306 */ /* 0x000ea20000201400 */
[----:B------:R-:W-:Y:S01]  /*15ee0*/  FSEL R137, R5, -INF , !P4 ;  /* 0xff80000005897808 */ /* 0x000fe20006000000 */
[----:B------:R-:W-:Y:S01]  /*15ef0*/  FFMA.FTZ R5, R153, R17, R25 ;  /* 0x0000001199057223 */ /* 0x000fe20000010019 */
[----:B------:R-:W-:-:S02]  /*15f00*/  FSEL R150, R7, -INF , !P0 ;  /* 0xff80000007967808 */ /* 0x000fc40004000000 */
[-C--:B------:R-:W-:Y:S01]  /*15f10*/  ISETP.GE.AND P5, PT, R2, R8.reuse, PT ;  /* 0x000000080200720c */ /* 0x080fe20003fa6270 */
[----:B-1----:R-:W-:Y:S01]  /*15f20*/  FFMA.FTZ R7, R153, R11, R40 ;  /* 0x0000000b99077223 */ /* 0x002fe20000010028 */
[----:B------:R-:W-:Y:S01]  /*15f30*/  FSEL R151, R5, -INF , !P1 ;  /* 0xff80000005977808 */ /* 0x000fe20004800000 */
[C---:B------:R-:W-:Y:S01]  /*15f40*/  FFMA.FTZ R5, R153.reuse, R17, R27 ;  /* 0x0000001199057223 */ /* 0x040fe2000001001b */
[C---:B------:R-:W-:Y:S01]  /*15f50*/  ISETP.GE.AND P4, PT, R4.reuse, R8, PT ;  /* 0x000000080400720c */ /* 0x040fe20003f86270 */
[----:B------:R-:W-:Y:S01]  /*15f60*/  FFMA.FTZ R9, R153, R11, R42 ;  /* 0x0000000b99097223 */ /* 0x000fe2000001002a */
[----:B------:R-:W-:Y:S01]  /*15f70*/  ISETP.GE.AND P2, PT, R4, R6, PT ;  /* 0x000000060400720c */ /* 0x000fe20003f46270 */
[----:B------:R-:W-:Y:S01]  /*15f80*/  HMMA.16816.F32.BF16 R28, R12, R54, R108 ;  /* 0x000000360c1c723c */ /* 0x000fe2000004186c */
[----:B------:R-:W-:Y:S01]  /*15f90*/  FSEL R140, R5, -INF , !P6 ;  /* 0xff800000058c7808 */ /* 0x000fe20007000000 */
[----:B------:R-:W1:Y:S01]  /*15fa0*/  LDSM.16.M88.4 R52, [R181+0x5000] ;  /* 0x00500000b534783b */ /* 0x000e620000000200 */
[----:B------:R-:W-:Y:S01]  /*15fb0*/  FSEL R141, R7, -INF , !P5 ;  /* 0xff800000078d7808 */ /* 0x000fe20006800000 */
[----:B--2---:R-:W-:Y:S01]  /*15fc0*/  FFMA.FTZ R5, R153, R10, R43 ;  /* 0x0000000a99057223 */ /* 0x004fe2000001002b */
[----:B------:R-:W-:-:S02]  /*15fd0*/  IADD3 R4, R0, 0x31, RZ ;  /* 0x0000003100047810 */ /* 0x000fc40007ffe0ff */
[----:B------:R-:W-:Y:S01]  /*15fe0*/  ISETP.GE.AND P3, PT, R2, R6, PT ;  /* 0x000000060200720c */ /* 0x000fe20003f66270 */
[----:B------:R-:W-:Y:S01]  /*15ff0*/  HMMA.16816.F32.BF16 R92, R20, R46, R144 ;  /* 0x0000002e145c723c */ /* 0x000fe20000041890 */
[----:B------:R2:W3:Y:S01]  /*16000*/  I2F R16, R4 ;  /* 0x0000000400107306 */ /* 0x0004e20000201400 */
[C---:B------:R-:W-:Y:S01]  /*16010*/  ISETP.GE.AND P6, PT, R4.reuse, R8, PT ;  /* 0x000000080400720c */ /* 0x040fe20003fc6270 */
[----:B------:R-:W4:Y:S01]  /*16020*/  LDSM.16.M88.4 R44, [R181+0x5800] ;  /* 0x00580000b52c783b */ /* 0x000f220000000200 */
[----:B------:R-:W-:Y:S02]  /*16030*/  ISETP.GE.AND P5, PT, R4, R6, PT ;  /* 0x000000060400720c */ /* 0x000fe40003fa6270 */
[----:B------:R-:W-:Y:S02]  /*16040*/  IADD3 R2, R0, 0x30, RZ ;  /* 0x0000003000027810 */ /* 0x000fe40007ffe0ff */
[----:B------:R-:W-:Y:S01]  /*16050*/  FSEL R108, R9, -INF , !P3 ;  /* 0xff800000096c7808 */ /* 0x000fe20005800000 */
[----:B------:R-:W-:Y:S01]  /*16060*/  HMMA.16816.F32.BF16 R24, R12, R36, R120 ;  /* 0x000000240c18723c */ /* 0x000fe20000041878 */
[----:B------:R3:W3:Y:S01]  /*16070*/  I2F R32, R2 ;  /* 0x0000000200207306 */ /* 0x0006e20000201400 */
[----:B------:R-:W-:-:S02]  /*16080*/  ISETP.GE.AND P0, PT, R2, R8, PT ;  /* 0x000000080200720c */ /* 0x000fc40003f06270 */
[----:B------:R-:W-:Y:S02]  /*16090*/  ISETP.GE.AND P1, PT, R2, R6, PT ;  /* 0x000000060200720c */ /* 0x000fe40003f26270 */
[----:B------:R-:W-:Y:S01]  /*160a0*/  FSEL R110, R5, -INF , !P2 ;  /* 0xff800000056e7808 */ /* 0x000fe20005000000 */
[C---:B--2---:R-:W-:Y:S01]  /*160b0*/  FFMA.FTZ R4, R153.reuse, R10, R41 ;  /* 0x0000000a99047223 */ /* 0x044fe20000010029 */
[----:B------:R-:W-:Y:S01]  /*160c0*/  HMMA.16816.F32.BF16 R132, R20, R64, R80 ;  /* 0x000000401484723c */ /* 0x000fe20000041850 */
[----:B------:R-:W2:Y:S01]  /*160d0*/  LDSM.16.M88.4 R40, [R186+0x2800] ;  /* 0x00280000ba28783b */ /* 0x000ea20000000200 */
[----:B---3--:R-:W-:Y:S02]  /*160e0*/  FFMA.FTZ R9, R153, R16, R49 ;  /* 0x0000001099097223 */ /* 0x008fe40000010031 */
[----:B------:R-:W-:Y:S02]  /*160f0*/  FSEL R109, R4, -INF , !P4 ;  /* 0xff800000046d7808 */ /* 0x000fe40006000000 */
[----:B------:R-:W-:-:S02]  /*16100*/  IADD3 R4, R0, 0x40, RZ ;  /* 0x0000004000047810 */ /* 0x000fc40007ffe0ff */
[----:B------:R-:W-:Y:S01]  /*16110*/  IADD3 R2, R0, 0x38, RZ ;  /* 0x0000003800027810 */ /* 0x000fe20007ffe0ff */
[CC--:B------:R-:W-:Y:S01]  /*16120*/  FFMA.FTZ R7, R153.reuse, R32.reuse, R48 ;  /* 0x0000002099077223 */ /* 0x0c0fe20000010030 */
[----:B------:R3:W-:Y:S01]  /*16130*/  I2F R36, R4 ;  /* 0x0000000400247306 */ /* 0x0007e20000201400 */
[----:B------:R-:W-:Y:S01]  /*16140*/  FFMA.FTZ R5, R153, R32, R50 ;  /* 0x0000002099057223 */ /* 0x000fe20000010032 */
[C---:B------:R-:W-:Y:S01]  /*16150*/  ISETP.GE.AND P3, PT, R2.reuse, R8, PT ;  /* 0x000000080200720c */ /* 0x040fe20003f66270 */
[----:B------:R-:W-:Y:S01]  /*16160*/  HMMA.16816.F32.BF16 R32, R12, R38, R112 ;  /* 0x000000260c20723c */ /* 0x000fe20000041870 */
[----:B------:R-:W-:Y:S02]  /*16170*/  ISETP.GE.AND P4, PT, R2, R6, PT ;  /* 0x000000060200720c */ /* 0x000fe40003f86270 */
[----:B------:R-:W-:Y:S01]  /*16180*/  FSEL R142, R7, -INF , !P0 ;  /* 0xff800000078e7808 */ /* 0x000fe20004000000 */
[----:B------:R-:W-:Y:S01]  /*16190*/  FFMA.FTZ R7, R153, R16, R51 ;  /* 0x0000001099077223 */ /* 0x000fe20000010033 */
[----:B------:R4:W4:Y:S01]  /*161a0*/  I2F R17, R2 ;  /* 0x0000000200117306 */ /* 0x0009220000201400 */
[----:B------:R-:W-:Y:S01]  /*161b0*/  FSEL R121, R5, -INF , !P1 ;  /* 0xff80000005797808 */ /* 0x000fe20004800000 */
[----:B------:R-:W2:Y:S01]  /*161c0*/  LDSM.16.M88.4 R48, [R186+0x3000] ;  /* 0x00300000ba30783b */ /* 0x000ea20000000200 */
[----:B------:R-:W-:Y:S01]  /*161d0*/  FSEL R122, R9, -INF , !P6 ;  /* 0xff800000097a7808 */ /* 0x000fe20007000000 */
[----:B-1----:R-:W-:Y:S01]  /*161e0*/  HMMA.16816.F32.BF16 R68, R20, R52, R156 ;  /* 0x000000341444723c */ /* 0x002fe2000004189c */
[----:B------:R-:W-:-:S02]  /*161f0*/  ISETP.GE.AND P1, PT, R4, R8, PT ;  /* 0x000000080400720c */ /* 0x000fc40003f26270 */
[----:B------:R-:W-:Y:S02]  /*16200*/  ISETP.GE.AND P6, PT, R4, R6, PT ;  /* 0x000000060400720c */ /* 0x000fe40003fc6270 */
[----:B------:R-:W-:Y:S02]  /*16210*/  FSEL R120, R7, -INF , !P5 ;  /* 0xff80000007787808 */ /* 0x000fe40006800000 */
[C---:B---3--:R-:W-:Y:S01]  /*16220*/  IADD3 R4, R0.reuse, 0x48, RZ ;  /* 0x0000004800047810 */ /* 0x048fe20007ffe0ff */
[----:B------:R-:W-:Y:S01]  /*16230*/  HMMA.16816.F32.BF16 R64, R20, R54, R240 ;  /* 0x000000361440723c */ /* 0x000fe200000418f0 */
[----:B------:R-:W1:Y:S01]  /*16240*/  LDSM.16.M88.4 R52, [R186+0x4000] ;  /* 0x00400000ba34783b */ /* 0x000e620000000200 */
[----:B----4-:R-:W-:Y:S01]  /*16250*/  IADD3 R2, R0, 0x39, RZ ;  /* 0x0000003900027810 */ /* 0x010fe20007ffe0ff */
[----:B------:R-:W-:-:S03]  /*16260*/  FFMA.FTZ R5, R153, R17, R28 ;  /* 0x0000001199057223 */ /* 0x000fc6000001001c */
[----:B------:R3:W4:Y:S01]  /*16270*/  I2F R11, R2 ;  /* 0x00000002000b7306 */ /* 0x0007220000201400 */
[C---:B------:R-:W-:Y:S01]  /*16280*/  ISETP.GE.AND P2, PT, R2.reuse, R8, PT ;  /* 0x000000080200720c */ /* 0x040fe20003f46270 */
[C---:B------:R-:W-:Y:S01]  /*16290*/  HMMA.16816.F32.BF16 R60, R20.reuse, R44, R244 ;  /* 0x0000002c143c723c */ /* 0x040fe200000418f4 */
[----:B------:R-:W-:Y:S02]  /*162a0*/  ISETP.GE.AND P0, PT, R2, R6, PT ;  /* 0x000000060200720c */ /* 0x000fe40003f06270 */
[----:B------:R-:W-:Y:S01]  /*162b0*/  FSEL R123, R5, -INF , !P3 ;  /* 0xff800000057b7808 */ /* 0x000fe20005800000 */
[----:B------:R-:W-:Y:S02]  /*162c0*/  FFMA.FTZ R5, R153, R17, R30 ;  /* 0x0000001199057223 */ /* 0x000fe4000001001e */
[----:B------:R2:W2:Y:S02]  /*162d0*/  I2F R17, R4 ;  /* 0x0000000400117306 */ /* 0x0004a40000201400 */
[----:B------:R-:W-:Y:S01]  /*162e0*/  HMMA.16816.F32.BF16 R80, R20, R46, R200 ;  /* 0x0000002e1450723c */ /* 0x000fe200000418c8 */
[----:B------:R-:W-:Y:S01]  /*162f0*/  FSEL R111, R5, -INF , !P4 ;  /* 0xff800000056f7808 */ /* 0x000fe20006000000 */
[----:B------:R-:W-:Y:S01]  /*16300*/  FFMA.FTZ R5, R153, R36, R26 ;  /* 0x0000002499057223 */ /* 0x000fe2000001001a */
[----:B------:R-:W-:-:S02]  /*16310*/  ISETP.GE.AND P4, PT, R4, R8, PT ;  /* 0x000000080400720c */ /* 0x000fc40003f86270 */
[----:B---3--:R-:W-:Y:S01]  /*16320*/  IADD3 R2, R0, 0x41, RZ ;  /* 0x0000004100027810 */ /* 0x008fe20007ffe0ff */
[CC--:B----4-:R-:W-:Y:S02]  /*16330*/  FFMA.FTZ R7, R153.reuse, R11.reuse, R29 ;  /* 0x0000000b99077223 */ /* 0x0d0fe4000001001d */
[----:B------:R-:W-:Y:S01]  /*16340*/  FFMA.FTZ R9, R153, R11, R31 ;  /* 0x0000000b99097223 */ /* 0x000fe2000001001f */
[----:B------:R-:W3:Y:S01]  /*16350*/  I2F R10, R2 ;  /* 0x00000002000a7306 */ /* 0x000ee20000201400 */
[C---:B------:R-:W-:Y:S01]  /*16360*/  ISETP.GE.AND P5, PT, R2.reuse, R8, PT ;  /* 0x000000080200720c */ /* 0x040fe20003fa6270 */
[C---:B--2---:R-:W-:Y:S01]  /*16370*/  HMMA.16816.F32.BF16 R28, R12.reuse, R40, R100 ;  /* 0x000000280c1c723c */ /* 0x044fe20000041864 */
[-C--:B------:R-:W-:Y:S02]  /*16380*/  ISETP.GE.AND P3, PT, R2, R6.reuse, PT ;  /* 0x000000060200720c */ /* 0x080fe40003f66270 */
[----:B------:R-:W-:Y:S02]  /*16390*/  FSEL R112, R7, -INF , !P2 ;  /* 0xff80000007707808 */ /* 0x000fe40005000000 */
[----:B------:R-:W-:Y:S01]  /*163a0*/  ISETP.GE.AND P2, PT, R4, R6, PT ;  /* 0x000000060400720c */ /* 0x000fe20003f46270 */
[----:B------:R-:W-:Y:S01]  /*163b0*/  FFMA.FTZ R4, R153, R36, R24 ;  /* 0x0000002499047223 */ /* 0x000fe20000010018 */
[----:B------:R-:W-:Y:S01]  /*163c0*/  FSEL R113, R9, -INF , !P0 ;  /* 0xff80000009717808 */ /* 0x000fe20004000000 */
[----:B------:R-:W-:Y:S01]  /*163d0*/  HMMA.16816.F32.BF16 R36, R12, R48, R124 ;  /* 0x000000300c24723c */ /* 0x000fe2000004187c */
[----:B------:R-:W-:Y:S01]  /*163e0*/  FSEL R101, R5, -INF , !P6 ;  /* 0xff80000005657808 */ /* 0x000fe20007000000 */
[----:B------:R-:W-:Y:S01]  /*163f0*/  FFMA.FTZ R5, R153, R17, R32 ;  /* 0x0000001199057223 */ /* 0x000fe20000010020 */
[----:B------:R-:W-:-:S02]  /*16400*/  FSEL R143, R4, -INF , !P1 ;  /* 0xff800000048f7808 */ /* 0x000fc40004800000 */
[C---:B------:R-:W-:Y:S01]  /*16410*/  IADD3 R4, R0.reuse, 0x50, RZ ;  /* 0x0000005000047810 */ /* 0x040fe20007ffe0ff */
[CC--:B---3--:R-:W-:Y:S01]  /*16420*/  FFMA.FTZ R9, R153.reuse, R10.reuse, R25 ;  /* 0x0000000a99097223 */ /* 0x0c8fe20000010019 */
[----:B------:R-:W-:Y:S01]  /*16430*/  IADD3 R2, R0, 0x49, RZ ;  /* 0x0000004900027810 */ /* 0x000fe20007ffe0ff */
[----:B------:R-:W-:Y:S01]  /*16440*/  FFMA.FTZ R7, R153, R10, R27 ;  /* 0x0000000a99077223 */ /* 0x000fe2000001001b */
[----:B------:R2:W3:Y:S01]  /*16450*/  I2F R16, R4 ;  /* 0x0000000400107306 */ /* 0x0004e20000201400 */
[----:B------:R-:W-:Y:S01]  /*16460*/  HMMA.16816.F32.BF16 R24, R12, R42, R96 ;  /* 0x0000002a0c18723c */ /* 0x000fe20000041860 */
[C---:B------:R-:W-:Y:S01]  /*16470*/  ISETP.GE.AND P0, PT, R2.reuse, R8, PT ;  /* 0x000000080200720c */ /* 0x040fe20003f06270 */
[----:B------:R-:W4:Y:S01]  /*16480*/  LDSM.16.M88.4 R40, [R186+0x3800] ;  /* 0x00380000ba28783b */ /* 0x000f220000000200 */
[----:B------:R-:W-:Y:S02]  /*16490*/  ISETP.GE.AND P1, PT, R2, R6, PT ;  /* 0x000000060200720c */ /* 0x000fe40003f26270 */
[----:B------:R-:W-:-:S02]  /*164a0*/  FSEL R102, R9, -INF , !P5 ;  /* 0xff80000009667808 */ /* 0x000fc40006800000 */
[----:B------:R-:W3:Y:S01]  /*164b0*/  I2F R11, R2 ;  /* 0x00000002000b7306 */ /* 0x000ee20000201400 */
[C---:B------:R-:W-:Y:S01]  /*164c0*/  ISETP.GE.AND P6, PT, R4.reuse, R8, PT ;  /* 0x000000080400720c */ /* 0x040fe20003fc6270 */
[----:B-1----:R-:W-:Y:S01]  /*164d0*/  HMMA.16816.F32.BF16 R44, R12, R52, R160 ;  /* 0x000000340c2c723c */ /* 0x002fe200000418a0 */
[----:B------:R-:W-:Y:S02]  /*164e0*/  ISETP.GE.AND P5, PT, R4, R6, PT ;  /* 0x000000060400720c */ /* 0x000fe40003fa6270 */
[----:B------:R-:W-:Y:S02]  /*164f0*/  FSEL R100, R7, -INF , !P3 ;  /* 0xff80000007647808 */ /* 0x000fe40005800000 */
[----:B------:R-:W-:Y:S01]  /*16500*/  FSEL R103, R5, -INF , !P4 ;  /* 0xff80000005677808 */ /* 0x000fe20006000000 */
[----:B------:R-:W-:Y:S01]  /*16510*/  FFMA.FTZ R5, R153, R17, R34 ;  /* 0x0000001199057223 */ /* 0x000fe20000010022 */
[----:B--2---:R-:W-:-:S04]  /*16520*/  IADD3 R4, R0, 0x58, RZ ;  /* 0x0000005800047810 */ /* 0x004fc80007ffe0ff */
[----:B------:R-:W-:Y:S01]  /*16530*/  FSEL R96, R5, -INF , !P2 ;  /* 0xff80000005607808 */ /* 0x000fe20005000000 */
[C---:B---3--:R-:W-:Y:S01]  /*16540*/  FFMA.FTZ R5, R153.reuse, R16, R30 ;  /* 0x0000001099057223 */ /* 0x048fe2000001001e */
[-C--:B------:R-:W-:Y:S01]  /*16550*/  ISETP.GE.AND P2, PT, R4, R8.reuse, PT ;  /* 0x000000080400720c */ /* 0x080fe20003f46270 */
[CC--:B------:R-:W-:Y:S01]  /*16560*/  FFMA.FTZ R7, R153.reuse, R11.reuse, R33 ;  /* 0x0000000b99077223 */ /* 0x0c0fe20000010021 */
[----:B------:R-:W-:Y:S01]  /*16570*/  IADD3 R2, R0, 0x51, RZ ;  /* 0x0000005100027810 */ /* 0x000fe20007ffe0ff */
[----:B------:R-:W-:Y:S01]  /*16580*/  FFMA.FTZ R9, R153, R11, R35 ;  /* 0x0000000b99097223 */ /* 0x000fe20000010023 */
[----:B------:R-:W-:Y:S01]  /*16590*/  FSEL R127, R5, -INF , !P5 ;  /* 0xff800000057f7808 */ /* 0x000fe20006800000 */
[----:B------:R1:W-:Y:S01]  /*165a0*/  I2F R11, R4 ;  /* 0x00000004000b7306 */ /* 0x0003e20000201400 */
[C---:B------:R-:W-:Y:S02]  /*165b0*/  ISETP.GE.AND P3, PT, R2.reuse, R8, PT ;  /* 0x000000080200720c */ /* 0x040fe40003f66270 */
[----:B------:R-:W-:-:S02]  /*165c0*/  ISETP.GE.AND P4, PT, R2, R6, PT ;  /* 0x000000060200720c */ /* 0x000fc40003f86270 */
[----:B------:R-:W-:Y:S02]  /*165d0*/  FSEL R97, R7, -INF , !P0 ;  /* 0xff80000007617808 */ /* 0x000fe40004000000 */
[----:B------:R-:W-:Y:S01]  /*165e0*/  ISETP.GE.AND P0, PT, R4, R6, PT ;  /* 0x000000060400720c */ /* 0x000fe20003f06270 */
[----:B------:R-:W2:Y:S01]  /*165f0*/  I2F R10, R2 ;  /* 0x00000002000a7306 */ /* 0x000ea20000201400 */
[----:B------:R-:W-:Y:S01]  /*16600*/  FSEL R99, R9, -INF , !P1 ;  /* 0xff80000009637808 */ /* 0x000fe20004800000 */
[----:B-1----:R-:W-:-:S05]  /*16610*/  FFMA.FTZ R4, R153, R16, R28 ;  /* 0x0000001099047223 */ /* 0x002fca000001001c */
[----:B------:R-:W-:Y:S02]  /*16620*/  FSEL R145, R4, -INF , !P6 ;  /* 0xff80000004917808 */ /* 0x000fe40007000000 */
[C---:B------:R-:W-:Y:S01]  /*16630*/  IADD3 R4, R0.reuse, 0x60, RZ ;  /* 0x0000006000047810 */ /* 0x040fe20007ffe0ff */
[CC--:B--2---:R-:W-:Y:S01]  /*16640*/  FFMA.FTZ R7, R153.reuse, R10.reuse, R29 ;  /* 0x0000000a99077223 */ /* 0x0c4fe2000001001d */
[----:B------:R-:W-:Y:S01]  /*16650*/  IADD3 R2, R0, 0x59, RZ ;  /* 0x0000005900027810 */ /* 0x000fe20007ffe0ff */
[----:B------:R-:W-:Y:S01]  /*16660*/  FFMA.FTZ R9, R153, R10, R31 ;  /* 0x0000000a99097223 */ /* 0x000fe2000001001f */
[-C--:B------:R-:W-:Y:S01]  /*16670*/  ISETP.GE.AND P5, PT, R4, R8.reuse, PT ;  /* 0x000000080400720c */ /* 0x080fe20003fa6270 */
[----:B------:R1:W2:Y:S01]  /*16680*/  I2F R10, R4 ;  /* 0x00000004000a7306 */ /* 0x0002a20000201400 */
[----:B------:R-:W-:Y:S01]  /*16690*/  FSEL R144, R7, -INF , !P3 ;  /* 0xff80000007907808 */ /* 0x000fe20005800000 */
[----:B------:R-:W-:Y:S01]  /*166a0*/  HMMA.16816.F32.BF16 R28, R12, R50, R76 ;  /* 0x000000320c1c723c */ /* 0x000fe2000004184c */
[C---:B------:R-:W-:Y:S01]  /*166b0*/  ISETP.GE.AND P1, PT, R2.reuse, R8, PT ;  /* 0x000000080200720c */ /* 0x040fe20003f26270 */
[----:B------:R-:W3:Y:S01]  /*166c0*/  LDSM.16.M88.4 R48, [R181+0x6000] ;  /* 0x00600000b530783b */ /* 0x000ee20000000200 */
[----:B------:R-:W-:-:S02]  /*166d0*/  ISETP.GE.AND P6, PT, R2, R6, PT ;  /* 0x000000060200720c */ /* 0x000fc40003fc6270 */
[----:B------:R-:W-:Y:S01]  /*166e0*/  ISETP.GE.AND P3, PT, R4, R6, PT ;  /* 0x000000060400720c */ /* 0x000fe20003f66270 */
[----:B------:R-:W4:Y:S01]  /*166f0*/  I2F R32, R2 ;  /* 0x0000000200207306 */ /* 0x000f220000201400 */
[----:B------:R-:W-:Y:S01]  /*16700*/  FSEL R114, R9, -INF , !P4 ;  /* 0xff80000009727808 */ /* 0x000fe20006000000 */
[C---:B-1----:R-:W-:Y:S02]  /*16710*/  FFMA.FTZ R4, R153.reuse, R11, R24 ;  /* 0x0000000b99047223 */ /* 0x042fe40000010018 */
[----:B--2---:R-:W-:-:S03]  /*16720*/  FFMA.FTZ R7, R153, R10, R36 ;  /* 0x0000000a99077223 */ /* 0x004fc60000010024 */
[----:B------:R-:W-:Y:S01]  /*16730*/  FSEL R126, R4, -INF , !P2 ;  /* 0xff800000047e7808 */ /* 0x000fe20005000000 */
[----:B------:R-:W-:Y:S01]  /*16740*/  FFMA.FTZ R4, R153, R11, R26 ;  /* 0x0000000b99047223 */ /* 0x000fe2000001001a */
[----:B------:R-:W-:Y:S01]  /*16750*/  FSEL R146, R7, -INF , !P5 ;  /* 0xff80000007927808 */ /* 0x000fe20006800000 */
[CC--:B----4-:R-:W-:Y:S01]  /*16760*/  FFMA.FTZ R5, R153.reuse, R32.reuse, R25 ;  /* 0x0000002099057223 */ /* 0x0d0fe20000010019 */
[----:B------:R-:W-:Y:S02]  /*16770*/  IADD3 R2, R0, 0x61, RZ ;  /* 0x0000006100027810 */ /* 0x000fe40007ffe0ff */
[----:B------:R-:W-:Y:S01]  /*16780*/  FSEL R98, R4, -INF , !P0 ;  /* 0xff80000004627808 */ /* 0x000fe20004000000 */
[----:B------:R-:W-:Y:S01]  /*16790*/  FFMA.FTZ R4, R153, R32, R27 ;  /* 0x0000002099047223 */ /* 0x000fe2000001001b */
[----:B------:R1:W2:Y:S01]  /*167a0*/  I2F R17, R2 ;  /* 0x0000000200117306 */ /* 0x0002a20000201400 */
[C---:B------:R-:W-:Y:S01]  /*167b0*/  ISETP.GE.AND P4, PT, R2.reuse, R8, PT ;  /* 0x000000080200720c */ /* 0x040fe20003f86270 */
[----:B------:R-:W-:Y:S01]  /*167c0*/  HMMA.16816.F32.BF16 R24, R12, R40, R132 ;  /* 0x000000280c18723c */ /* 0x000fe20000041884 */
[----:B------:R-:W-:Y:S01]  /*167d0*/  ISETP.GE.AND P2, PT, R2, R6, PT ;  /* 0x000000060200720c */ /* 0x000fe20003f46270 */
[----:B------:R-:W4:Y:S01]  /*167e0*/  LDSM.16.M88.4 R32, [R186+0x4800] ;  /* 0x00480000ba20783b */ /* 0x000f220000000200 */
[----:B------:R-:W-:-:S02]  /*167f0*/  FSEL R115, R5, -INF , !P1 ;  /* 0xff80000005737808 */ /* 0x000fc40004800000 */
[----:B------:R-:W-:Y:S02]  /*16800*/  FSEL R124, R4, -INF , !P6 ;  /* 0xff800000047c7808 */ /* 0x000fe40007000000 */
[C---:B------:R-:W-:Y:S01]  /*16810*/  IADD3 R5, R0.reuse, 0x70, RZ ;  /* 0x0000007000057810 */ /* 0x040fe20007ffe0ff */
[----:B------:R-:W-:Y:S01]  /*16820*/  HMMA.16816.F32.BF16 R40, R12, R42, R128 ;  /* 0x0000002a0c28723c */ /* 0x000fe20000041880 */
[C---:B------:R-:W-:Y:S02]  /*16830*/  IADD3 R4, R0.reuse, 0x71, RZ ;  /* 0x0000007100047810 */ /* 0x040fe40007ffe0ff */
[----:B-1----:R-:W-:Y:S01]  /*16840*/  IADD3 R2, R0, 0x68, RZ ;  /* 0x0000006800027810 */ /* 0x002fe20007ffe0ff */
[----:B--2---:R-:W-:-:S04]  /*16850*/  FFMA.FTZ R7, R153, R17, R37 ;  /* 0x0000001199077223 */ /* 0x004fc80000010025 */
[C---:B---3--:R-:W-:Y:S01]  /*16860*/  HMMA.16816.F32.BF16 R76, R20.reuse, R48, R164 ;  /* 0x00000030144c723c */ /* 0x048fe200000418a4 */
[----:B------:R1:W2:Y:S01]  /*16870*/  I2F R11, R2 ;  /* 0x00000002000b7306 */ /* 0x0002a20000201400 */
[C---:B------:R-:W-:Y:S02]  /*16880*/  ISETP.GE.AND P0, PT, R2.reuse, R8, PT ;  /* 0x000000080200720c */ /* 0x040fe40003f06270 */
[-C--:B------:R-:W-:Y:S02]  /*16890*/  ISETP.GE.AND P1, PT, R2, R6.reuse, PT ;  /* 0x000000060200720c */ /* 0x080fe40003f26270 */
[----:B------:R-:W-:Y:S02]  /*168a0*/  FSEL R133, R7, -INF , !P4 ;  /* 0xff80000007857808 */ /* 0x000fe40006000000 */
[----:B------:R-:W-:Y:S01]  /*168b0*/  HMMA.16816.F32.BF16 R72, R20, R50, R204 ;  /* 0x000000321448723c */ /* 0x000fe200000418cc */
[----:B------:R-:W-:Y:S01]  /*168c0*/  ISETP.GE.AND P4, PT, R5, R6, PT ;  /* 0x000000060500720c */ /* 0x000fe20003f86270 */
[----:B------:R-:W-:Y:S01]  /*168d0*/  LDSM.16.M88.4 R48, [R186+0x5800] ;  /* 0x00580000ba30783b */ /* 0x000fe20000000200 */
[----:B-1----:R-:W-:Y:S01]  /*168e0*/  IADD3 R2, R0, 0x69, RZ ;  /* 0x0000006900027810 */ /* 0x002fe20007ffe0ff */
[----:B--2---:R-:W-:-:S02]  /*168f0*/  FFMA.FTZ R9, R153, R11, R28 ;  /* 0x0000000b99097223 */ /* 0x004fc4000001001c */
[----:B------:R-:W-:Y:S01]  /*16900*/  FFMA.FTZ R7, R153, R11, R30 ;  /* 0x0000000b99077223 */ /* 0x000fe2000001001e */
[----:B------:R1:W-:Y:S01]  /*16910*/  I2F R16, R2 ;  /* 0x0000000200107306 */ /* 0x0003e20000201400 */
[C---:B------:R-:W-:Y:S02]  /*16920*/  ISETP.GE.AND P6, PT, R2.reuse, R8, PT ;  /* 0x000000080200720c */ /* 0x040fe40003fc6270 */
[-C--:B------:R-:W-:Y:S02]  /*16930*/  ISETP.GE.AND P5, PT, R2, R6.reuse, PT ;  /* 0x000000060200720c */ /* 0x080fe40003fa6270 */
[----:B------:R-:W-:Y:S02]  /*16940*/  FSEL R129, R9, -INF , !P0 ;  /* 0xff80000009817808 */ /* 0x000fe40004000000 */
[----:B------:R-:W-:Y:S02]  /*16950*/  ISETP.GE.AND P0, PT, R4, R6, PT ;  /* 0x000000060400720c */ /* 0x000fe40003f06270 */
[----:B------:R-:W-:Y:S01]  /*16960*/  FSEL R125, R7, -INF , !P1 ;  /* 0xff800000077d7808 */ /* 0x000fe20004800000 */
[----:B-1----:R-:W-:-:S02]  /*16970*/  FFMA.FTZ R2, R153, R10, R38 ;  /* 0x0000000a99027223 */ /* 0x002fc40000010026 */
[----:B------:R1:W2:Y:S03]  /*16980*/  I2F R10, R5 ;  /* 0x00000005000a7306 */ /* 0x0002a60000201400 */
[----:B------:R-:W-:Y:S02]  /*16990*/  FSEL R132, R2, -INF , !P3 ;  /* 0xff80000002847808 */ /* 0x000fe40005800000 */
[----:B------:R-:W-:Y:S02]  /*169a0*/  ISETP.GE.AND P3, PT, R5, R8, PT ;  /* 0x000000080500720c */ /* 0x000fe40003f66270 */
[----:B------:R-:W-:-:S04]  /*169b0*/  IADD3 R2, R0, 0x78, RZ ;  /* 0x0000007800027810 */ /* 0x000fc80007ffe0ff */
[----:B------:R3:W3:Y:S01]  /*169c0*/  I2F R11, R2 ;  /* 0x00000002000b7306 */ /* 0x0006e20000201400 */
[----:B------:R-:W-:Y:S01]  /*169d0*/  ISETP.GE.AND P1, PT, R2, R8, PT ;  /* 0x000000080200720c */ /* 0x000fe20003f26270 */
[C---:B-1----:R-:W-:Y:S02]  /*169e0*/  FFMA.FTZ R5, R153.reuse, R17, R39 ;  /* 0x0000001199057223 */ /* 0x042fe40000010027 */
[----:B--2---:R-:W-:-:S04]  /*169f0*/  FFMA.FTZ R9, R153, R10, R24 ;  /* 0x0000000a99097223 */ /* 0x004fc80000010018 */
[----:B------:R1:W2:Y:S01]  /*16a00*/  I2F R17, R4 ;  /* 0x0000000400117306 */ /* 0x0002a20000201400 */
[----:B------:R-:W-:Y:S01]  /*16a10*/  FFMA.FTZ R7, R153, R10, R26 ;  /* 0x0000000a99077223 */ /* 0x000fe2000001001a */
[----:B------:R-:W-:Y:S01]  /*16a20*/  FSEL R128, R5, -INF , !P2 ;  /* 0xff80000005807808 */ /* 0x000fe20005000000 */
[----:B------:R-:W-:Y:S01]  /*16a30*/  FFMA.FTZ R5, R153, R16, R29 ;  /* 0x0000001099057223 */ /* 0x000fe2000001001d */
[----:B------:R-:W-:Y:S02]  /*16a40*/  ISETP.GE.AND P2, PT, R4, R8, PT ;  /* 0x000000080400720c */ /* 0x000fe40003f46270 */
[----:B------:R-:W-:Y:S02]  /*16a50*/  FSEL R157, R9, -INF , !P3 ;  /* 0xff800000099d7808 */ /* 0x000fe40005800000 */
[----:B------:R-:W-:Y:S01]  /*16a60*/  FSEL R131, R5, -INF , !P6 ;  /* 0xff80000005837808 */ /* 0x000fe20007000000 */
[C---:B------:R-:W-:Y:S01]  /*16a70*/  FFMA.FTZ R5, R153.reuse, R16, R31 ;  /* 0x0000001099057223 */ /* 0x040fe2000001001f */
[----:B------:R-:W-:Y:S01]  /*16a80*/  ISETP.GE.AND P6, PT, R2, R6, PT ;  /* 0x000000060200720c */ /* 0x000fe20003fc6270 */
[----:B------:R-:W-:Y:S01]  /*16a90*/  HMMA.16816.F32.BF16 R28, R12, R54, R104 ;  /* 0x000000360c1c723c */ /* 0x000fe20000041868 */
[C---:B---3--:R-:W-:Y:S01]  /*16aa0*/  IADD3 R2, R0.reuse, 0x80, RZ ;  /* 0x0000008000027810 */ /* 0x048fe20007ffe0ff */
[----:B------:R-:W-:Y:S01]  /*16ab0*/  FFMA.FTZ R9, R153, R11, R42 ;  /* 0x0000000b99097223 */ /* 0x000fe2000001002a */
[----:B------:R-:W-:Y:S01]  /*16ac0*/  FSEL R130, R5, -INF , !P5 ;  /* 0xff80000005827808 */ /* 0x000fe20006800000 */
[----:B------:R-:W3:Y:S01]  /*16ad0*/  LDSM.16.M88.4 R52, [R186+0x5000] ;  /* 0x00500000ba34783b */ /* 0x000ee20000000200 */
[----:B-1----:R-:W-:Y:S01]  /*16ae0*/  IADD3 R4, R0, 0x79, RZ ;  /* 0x0000007900047810 */ /* 0x002fe20007ffe0ff */
[----:B--2---:R-:W-:Y:S01]  /*16af0*/  FFMA.FTZ R5, R153, R17, R25 ;  /* 0x0000001199057223 */ /* 0x004fe20000010019 */
[----:B------:R-:W1:Y:S01]  /*16b00*/  I2F R16, R2 ;  /* 0x0000000200107306 */ /* 0x000e620000201400 */
[----:B------:R-:W-:Y:S01]  /*16b10*/  FSEL R147, R7, -INF , !P4 ;  /* 0xff80000007937808 */ /* 0x000fe20006000000 */
[----:B------:R-:W-:Y:S01]  /*16b20*/  FFMA.FTZ R7, R153, R11, R40 ;  /* 0x0000000b99077223 */ /* 0x000fe20000010028 */
[----:B------:R-:W-:-:S02]  /*16b30*/  ISETP.GE.AND P5, PT, R4, R8, PT ;  /* 0x000000080400720c */ /* 0x000fc40003fa6270 */
[----:B------:R-:W-:Y:S01]  /*16b40*/  FSEL R156, R5, -INF , !P2 ;  /* 0xff800000059c7808 */ /* 0x000fe20005000000 */
[----:B------:R-:W-:Y:S01]  /*16b50*/  FFMA.FTZ R5, R153, R17, R27 ;  /* 0x0000001199057223 */ /* 0x000fe2000001001b */
[----:B------:R-:W-:Y:S01]  /*16b60*/  ISETP.GE.AND P3, PT, R4, R6, PT ;  /* 0x000000060400720c */ /* 0x000fe20003f66270 */
[----:B------:R2:W2:Y:S01]  /*16b70*/  I2F R10, R4 ;  /* 0x00000004000a7306 */ /* 0x0004a20000201400 */
[C---:B------:R-:W-:Y:S01]  /*16b80*/  ISETP.GE.AND P4, PT, R2.reuse, R8, PT ;  /* 0x000000080200720c */ /* 0x040fe20003f86270 */
[C---:B----4-:R-:W-:Y:S01]  /*16b90*/  HMMA.16816.F32.BF16 R24, R12.reuse, R32, R56 ;  /* 0x000000200c18723c */ /* 0x050fe20000041838 */
[----:B------:R-:W-:Y:S01]  /*16ba0*/  ISETP.GE.AND P2, PT, R2, R6, PT ;  /* 0x000000060200720c */ /* 0x000fe20003f46270 */
[----:B------:R-:W4:Y:S01]  /*16bb0*/  LDSM.16.M88.4 R56, [R181+0x6800] ;  /* 0x00680000b538783b */ /* 0x000f220000000200 */
[----:B------:R-:W-:Y:S02]  /*16bc0*/  FSEL R134, R5, -INF , !P0 ;  /* 0xff80000005867808 */ /* 0x000fe40004000000 */
[----:B------:R-:W-:Y:S01]  /*16bd0*/  FSEL R135, R7, -INF , !P1 ;  /* 0xff80000007877808 */ /* 0x000fe20004800000 */
[----:B-1----:R-:W-:Y:S01]  /*16be0*/  FFMA.FTZ R7, R153, R16, R44 ;  /* 0x0000001099077223 */ /* 0x002fe2000001002c */
[----:B------:R-:W-:Y:S01]  /*16bf0*/  IADD3 R2, R0, 0x88, RZ ;  /* 0x0000008800027810 */ /* 0x000fe20007ffe0ff */
[----:B------:R-:W-:Y:S01]  /*16c00*/  HMMA.16816.F32.BF16 R32, R12, R34, R92 ;  /* 0x000000220c20723c */ /* 0x000fe2000004185c */
[----:B------:R-:W-:-:S02]  /*16c10*/  FSEL R104, R9, -INF , !P6 ;  /* 0xff80000009687808 */ /* 0x000fc40007000000 */
[----:B------:R-:W1:Y:S01]  /*16c20*/  I2F R36, R2 ;  /* 0x0000000200247306 */ /* 0x000e620000201400 */
[----:B------:R-:W-:Y:S02]  /*16c30*/  ISETP.GE.AND P6, PT, R2, R8, PT ;  /* 0x000000080200720c */ /* 0x000fe40003fc6270 */
[----:B--2---:R-:W-:Y:S01]  /*16c40*/  IADD3 R4, R0, 0x81, RZ ;  /* 0x0000008100047810 */ /* 0x004fe20007ffe0ff */
[----:B------:R-:W-:Y:S01]  /*16c50*/  FFMA.FTZ R5, R153, R10, R43 ;  /* 0x0000000a99057223 */ /* 0x000fe2000001002b */
[----:B------:R-:W-:Y:S02]  /*16c60*/  FSEL R164, R7, -INF , !P4 ;  /* 0xff80000007a47808 */ /* 0x000fe40006000000 */
[C---:B------:R-:W-:Y:S01]  /*16c70*/  ISETP.GE.AND P0, PT, R4.reuse, R8, PT ;  /* 0x000000080400720c */ /* 0x040fe20003f06270 */
[----:B------:R2:W2:Y:S01]  /*16c80*/  I2F R11, R4 ;  /* 0x00000004000b7306 */ /* 0x0004a20000201400 */
[----:B------:R-:W-:Y:S02]  /*16c90*/  ISETP.GE.AND P1, PT, R4, R6, PT ;  /* 0x000000060400720c */ /* 0x000fe40003f26270 */
[----:B------:R-:W-:Y:S01]  /*16ca0*/  FSEL R106, R5, -INF , !P3 ;  /* 0xff800000056a7808 */ /* 0x000fe20005800000 */
[----:B------:R-:W-:-:S05]  /*16cb0*/  FFMA.FTZ R5, R153, R16, R46 ;  /* 0x0000001099057223 */ /* 0x000fca000001002e */
[----:B------:R-:W-:Y:S01]  /*16cc0*/  FSEL R158, R5, -INF , !P2 ;  /* 0xff800000059e7808 */ /* 0x000fe20005000000 */
[----:B-1----:R-:W-:-:S05]  /*16cd0*/  FFMA.FTZ R5, R153, R36, R28 ;  /* 0x0000002499057223 */ /* 0x002fca000001001c */
[----:B------:R-:W-:Y:S01]  /*16ce0*/  FSEL R160, R5, -INF , !P6 ;  /* 0xff80000005a07808 */ /* 0x000fe20007000000 */
[C---:B--2---:R-:W-:Y:S02]  /*16cf0*/  FFMA.FTZ R4, R153.reuse, R10, R41 ;  /* 0x0000000a99047223 */ /* 0x044fe40000010029 */
[CC--:B------:R-:W-:Y:S01]  /*16d00*/  FFMA.FTZ R7, R153.reuse, R11.reuse, R47 ;  /* 0x0000000b99077223 */ /* 0x0c0fe2000001002f */
[----:B------:R-:W1:Y:S01]  /*16d10*/  LDSM.16.M88.4 R40, [R186+0x6000] ;  /* 0x00600000ba28783b */ /* 0x000e620000000200 */
[C---:B------:R-:W-:Y:S01]  /*16d20*/  FFMA.FTZ R9, R153.reuse, R11, R45 ;  /* 0x0000000b99097223 */ /* 0x040fe2000001002d */
[----:B------:R-:W-:Y:S01]  /*16d30*/  FSEL R105, R4, -INF , !P5 ;  /* 0xff80000004697808 */ /* 0x000fe20006800000 */
[----:B------:R-:W-:Y:S01]  /*16d40*/  FFMA.FTZ R5, R153, R36, R30 ;  /* 0x0000002499057223 */ /* 0x000fe2000001001e */
[----:B------:R-:W-:Y:S01]  /*16d50*/  ISETP.GE.AND P5, PT, R2, R6, PT ;  /* 0x000000060200720c */ /* 0x000fe20003fa6270 */
[----:B---3--:R-:W-:Y:S01]  /*16d60*/  HMMA.16816.F32.BF16 R36, R12, R52, R68 ;  /* 0x000000340c24723c */ /* 0x008fe20000041844 */
[----:B------:R-:W-:-:S02]  /*16d70*/  IADD3 R2, R0, 0x89, RZ ;  /* 0x0000008900027810 */ /* 0x000fc40007ffe0ff */
[----:B------:R-:W-:Y:S02]  /*16d80*/  IADD3 R4, R0, 0x90, RZ ;  /* 0x0000009000047810 */ /* 0x000fe40007ffe0ff */
[----:B------:R2:W3:Y:S01]  /*16d90*/  I2F R17, R2 ;  /* 0x0000000200117306 */ /* 0x0004e20000201400 */
[C---:B------:R-:W-:Y:S02]  /*16da0*/  ISETP.GE.AND P3, PT, R2.reuse, R8, PT ;  /* 0x000000080200720c */ /* 0x040fe40003f66270 */
[----:B------:R-:W-:Y:S01]  /*16db0*/  ISETP.GE.AND P4, PT, R2, R6, PT ;  /* 0x000000060200720c */ /* 0x000fe20003f86270 */
[----:B------:R-:W-:Y:S01]  /*16dc0*/  HMMA.16816.F32.BF16 R44, R12, R48, R60 ;  /* 0x000000300c2c723c */ /* 0x000fe2000004183c */
[----:B------:R-:W-:Y:S02]  /*16dd0*/  FSEL R107, R7, -INF , !P1 ;  /* 0xff800000076b7808 */ /* 0x000fe40004800000 */
[----:B------:R-:W-:Y:S01]  /*16de0*/  FSEL R159, R9, -INF , !P0 ;  /* 0xff800000099f7808 */ /* 0x000fe20004000000 */
[----:B------:R-:W1:Y:S01]  /*16df0*/  I2F R16, R4 ;  /* 0x0000000400107306 */ /* 0x000e620000201400 */
[----:B------:R-:W-:-:S02]  /*16e00*/  ISETP.GE.AND P2, PT, R4, R8, PT ;  /* 0x000000080400720c */ /* 0x000fc40003f46270 */
[----:B------:R-:W-:Y:S01]  /*16e10*/  ISETP.GE.AND P0, PT, R4, R6, PT ;  /* 0x000000060400720c */ /* 0x000fe20003f06270 */
[----:B----4-:R-:W-:Y:S01]  /*16e20*/  HMMA.16816.F32.BF16 R68, R20, R56, R212 ;  /* 0x000000381444723c */ /* 0x010fe200000418d4 */
[----:B------:R-:W-:Y:S02]  /*16e30*/  FSEL R92, R5, -INF , !P5 ;  /* 0xff800000055c7808 */ /* 0x000fe40006800000 */
[----:B--2---:R-:W-:Y:S01]  /*16e40*/  IADD3 R2, R0, 0x91, RZ ;  /* 0x0000009100027810 */ /* 0x004fe20007ffe0ff */
[CC--:B---3--:R-:W-:Y:S02]  /*16e50*/  FFMA.FTZ R7, R153.reuse, R17.reuse, R29 ;  /* 0x0000001199077223 */ /* 0x0c8fe4000001001d */
[C---:B------:R-:W-:Y:S01]  /*16e60*/  FFMA.FTZ R5, R153.reuse, R17, R31 ;  /* 0x0000001199057223 */ /* 0x040fe2000001001f */
[----:B------:R2:W3:Y:S01]  /*16e70*/  I2F R11, R2 ;  /* 0x00000002000b7306 */ /* 0x0004e20000201400 */
[C---:B------:R-:W-:Y:S01]  /*16e80*/  ISETP.GE.AND P1, PT, R2.reuse, R8, PT ;  /* 0x000000080200720c */ /* 0x040fe20003f26270 */
[----:B------:R-:W-:Y:S01]  /*16e90*/  HMMA.16816.F32.BF16 R28, R12, R50, R80 ;  /* 0x000000320c1c723c */ /* 0x000fe20000041850 */
[----:B------:R-:W-:Y:S01]  /*16ea0*/  ISETP.GE.AND P6, PT, R2, R6, PT ;  /* 0x000000060200720c */ /* 0x000fe20003fc6270 */
[-C--:B-1----:R-:W-:Y:S01]  /*16eb0*/  FFMA.FTZ R9, R153, R16.reuse, R24 ;  /* 0x0000001099097223 */ /* 0x082fe20000010018 */
[----:B------:R-:W-:Y:S01]  /*16ec0*/  IADD3 R4, R0, 0x99, RZ ;  /* 0x0000009900047810 */ /* 0x000fe20007ffe0ff */
[----:B------:R-:W-:Y:S01]  /*16ed0*/  LDSM.16.M88.4 R48, [R186+0x6800] ;  /* 0x00680000ba30783b */ /* 0x000fe20000000200 */
[----:B------:R-:W-:Y:S01]  /*16ee0*/  FSEL R94, R7, -INF , !P3 ;  /* 0xff800000075e7808 */ /* 0x000fe20005800000 */
[----:B------:R-:W-:Y:S01]  /*16ef0*/  FFMA.FTZ R7, R153, R16, R26 ;  /* 0x0000001099077223 */ /* 0x000fe2000001001a */
[----:B------:R1:W4:Y:S01]  /*16f00*/  I2F R17, R4 ;  /* 0x0000000400117306 */ /* 0x0003220000201400 */
[----:B------:R-:W-:Y:S01]  /*16f10*/  FSEL R93, R5, -INF , !P4 ;  /* 0xff800000055d7808 */ /* 0x000fe20006000000 */
[----:B------:R-:W-:Y:S01]  /*16f20*/  HMMA.16816.F32.BF16 R60, R20, R58, R224 ;  /* 0x0000003a143c723c */ /* 0x000fe200000418e0 */
[----:B------:R-:W-:-:S02]  /*16f30*/  FSEL R169, R9, -INF , !P2 ;  /* 0xff80000009a97808 */ /* 0x000fc40005000000 */
[----:B------:R-:W-:Y:S02]  /*16f40*/  ISETP.GE.AND P4, PT, R4, R8, PT ;  /* 0x000000080400720c */ /* 0x000fe40003f86270 */
[----:B--2---:R-:W-:Y:S01]  /*16f50*/  IADD3 R2, R0, 0x98, RZ ;  /* 0x0000009800027810 */ /* 0x004fe20007ffe0ff */
[----:B---3--:R-:W-:Y:S01]  /*16f60*/  FFMA.FTZ R5, R153, R11, R25 ;  /* 0x0000000b99057223 */ /* 0x008fe20000010019 */
[----:B------:R-:W-:Y:S02]  /*16f70*/  ISETP.GE.AND P2, PT, R4, R6, PT ;  /* 0x000000060400720c */ /* 0x000fe40003f46270 */
[----:B------:R2:W3:Y:S01]  /*16f80*/  I2F R10, R2 ;  /* 0x00000002000a7306 */ /* 0x0004e20000201400 */
[C---:B------:R-:W-:Y:S02]  /*16f90*/  ISETP.GE.AND P5, PT, R2.reuse, R8, PT ;  /* 0x000000080200720c */ /* 0x040fe40003fa6270 */
[----:B------:R-:W-:Y:S02]  /*16fa0*/  ISETP.GE.AND P3, PT, R2, R6, PT ;  /* 0x000000060200720c */ /* 0x000fe40003f66270 */
[----:B------:R-:W-:-:S02]  /*16fb0*/  FSEL R166, R7, -INF , !P0 ;  /* 0xff80000007a67808 */ /* 0x000fc40004000000 */
[----:B------:R-:W-:Y:S01]  /*16fc0*/  FSEL R167, R5, -INF , !P1 ;  /* 0xff80000005a77808 */ /* 0x000fe20004800000 */
[----:B------:R-:W-:Y:S01]  /*16fd0*/  FFMA.FTZ R5, R153, R11, R27 ;  /* 0x0000000b99057223 */ /* 0x000fe2000001001b */
[C---:B-1----:R-:W-:Y:S01]  /*16fe0*/  IADD3 R4, R0.reuse, 0xa1, RZ ;  /* 0x000000a100047810 */ /* 0x042fe20007ffe0ff */
[----:B------:R-:W-:Y:S01]  /*16ff0*/  HMMA.16816.F32.BF16 R24, R12, R54, R64 ;  /* 0x000000360c18723c */ /* 0x000fe20000041840 */
[----:B------:R-:W1:Y:S02]  /*17000*/  LDSM.16.M88.4 R52, [R181+0x7000] ;  /* 0x00700000b534783b */ /* 0x000e640000000200 */
[----:B------:R3:W3:Y:S01]  /*17010*/  I2F R11, R4 ;  /* 0x00000004000b7306 */ /* 0x0006e20000201400 */
[----:B------:R-:W-:Y:S01]  /*17020*/  FSEL R161, R5, -INF , !P6 ;  /* 0xff80000005a17808 */ /* 0x000fe20007000000 */
[C---:B----4-:R-:W-:Y:S01]  /*17030*/  FFMA.FTZ R5, R153.reuse, R17, R35 ;  /* 0x0000001199057223 */ /* 0x050fe20000010023 */
[----:B--2---:R-:W-:Y:S01]  /*17040*/  IADD3 R2, R0, 0xa0, RZ ;  /* 0x000000a000027810 */ /* 0x004fe20007ffe0ff */
[C---:B---3--:R-:W-:Y:S01]  /*17050*/  FFMA.FTZ R7, R153.reuse, R10, R32 ;  /* 0x0000000a99077223 */ /* 0x048fe20000010020 */
[----:B------:R-:W-:Y:S01]  /*17060*/  ISETP.GE.AND P6, PT, R4, R8, PT ;  /* 0x000000080400720c */ /* 0x000fe20003fc6270 */
[----:B------:R-:W-:Y:S01]  /*17070*/  FFMA.FTZ R9, R153, R10, R34 ;  /* 0x0000000a99097223 */ /* 0x000fe20000010022 */
[C---:B------:R-:W-:Y:S01]  /*17080*/  ISETP.GE.AND P0, PT, R2.reuse, R8, PT ;  /* 0x000000080200720c */ /* 0x040fe20003f06270 */
[----:B------:R-:W2:Y:S01]  /*17090*/  I2F R16, R2 ;  /* 0x0000000200107306 */ /* 0x000ea20000201400 */
[----:B------:R-:W-:-:S02]  /*170a0*/  ISETP.GE.AND P1, PT, R2, R6, PT ;  /* 0x000000060200720c */ /* 0x000fc40003f26270 */
[----:B------:R-:W-:Y:S02]  /*170b0*/  FSEL R165, R7, -INF , !P5 ;  /* 0xff80000007a57808 */ /* 0x000fe40006800000 */
[----:B------:R-:W-:Y:S02]  /*170c0*/  ISETP.GE.AND P5, PT, R4, R6, PT ;  /* 0x000000060400720c */ /* 0x000fe40003fa6270 */
[----:B------:R-:W-:Y:S01]  /*170d0*/  FSEL R162, R5, -INF , !P2 ;  /* 0xff80000005a27808 */ /* 0x000fe20005000000 */
[----:B------:R-:W-:Y:S01]  /*170e0*/  FFMA.FTZ R4, R153, R17, R33 ;  /* 0x0000001199047223 */ /* 0x000fe20000010021 */
[----:B------:R-:W-:Y:S01]  /*170f0*/  FSEL R95, R9, -INF , !P3 ;  /* 0xff800000095f7808 */ /* 0x000fe20005800000 */
[----:B------:R-:W-:Y:S01]  /*17100*/  FFMA.FTZ R5, R153, R11, R37 ;  /* 0x0000000b99057223 */ /* 0x000fe20000010025 */
[----:B------:R-:W-:Y:S02]  /*17110*/  HMMA.16816.F32.BF16 R32, R12, R40, R76 ;  /* 0x000000280c20723c */ /* 0x000fe4000004184c */
[----:B------:R-:W-:-:S02]  /*17120*/  FSEL R163, R4, -INF , !P4 ;  /* 0xff80000004a37808 */ /* 0x000fc40006000000 */
[C---:B------:R-:W-:Y:S01]  /*17130*/  IADD3 R4, R0.reuse, 0xa9, RZ ;  /* 0x000000a900047810 */ /* 0x040fe20007ffe0ff */
[CC--:B--2---:R-:W-:Y:S01]  /*17140*/  FFMA.FTZ R7, R153.reuse, R16.reuse, R38 ;  /* 0x0000001099077223 */ /* 0x0c4fe20000010026 */
[----:B------:R-:W-:Y:S01]  /*17150*/  IADD3 R2, R0, 0xa8, RZ ;  /* 0x000000a800027810 */ /* 0x000fe20007ffe0ff */
[----:B------:R-:W-:Y:S01]  /*17160*/  FFMA.FTZ R9, R153, R16, R36 ;  /* 0x0000001099097223 */ /* 0x000fe20000010024 */
[----:B------:R-:W2:Y:S01]  /*17170*/  I2F R17, R4 ;  /* 0x0000000400117306 */ /* 0x000ea20000201400 */
[----:B------:R-:W-:Y:S01]  /*17180*/  FSEL R174, R5, -INF , !P6 ;  /* 0xff80000005ae7808 */ /* 0x000fe20007000000 */
[----:B------:R-:W-:Y:S01]  /*17190*/  FFMA.FTZ R5, R153, R11, R39 ;  /* 0x0000000b99057223 */ /* 0x000fe20000010027 */
[C---:B------:R-:W-:Y:S02]  /*171a0*/  ISETP.GE.AND P3, PT, R2.reuse, R8, PT ;  /* 0x000000080200720c */ /* 0x040fe40003f66270 */
[----:B------:R-:W-:Y:S02]  /*171b0*/  ISETP.GE.AND P4, PT, R2, R6, PT ;  /* 0x000000060200720c */ /* 0x000fe40003f86270 */
[----:B------:R-:W-:Y:S01]  /*171c0*/  FSEL R173, R7, -INF , !P1 ;  /* 0xff80000007ad7808 */ /* 0x000fe20004800000 */
[----:B------:R3:W4:Y:S01]  /*171d0*/  I2F R10, R2 ;  /* 0x00000002000a7306 */ /* 0x0007220000201400 */
[----:B------:R-:W-:-:S02]  /*171e0*/  FSEL R175, R9, -INF , !P0 ;  /* 0xff80000009af7808 */ /* 0x000fc40004000000 */
[C---:B------:R-:W-:Y:S01]  /*171f0*/  ISETP.GE.AND P2, PT, R4.reuse, R8, PT ;  /* 0x000000080400720c */ /* 0x040fe20003f46270 */
[----:B-1----:R-:W-:Y:S01]  /*17200*/  HMMA.16816.F32.BF16 R64, R20, R52, R236 ;  /* 0x000000341440723c */ /* 0x002fe200000418ec */
[----:B------:R-:W-:Y:S02]  /*17210*/  ISETP.GE.AND P0, PT, R4, R6, PT ;  /* 0x000000060400720c */ /* 0x000fe40003f06270 */
[----:B------:R-:W-:Y:S01]  /*17220*/  FSEL R170, R5, -INF , !P5 ;  /* 0xff80000005aa7808 */ /* 0x000fe20006800000 */
[----:B--2---:R-:W-:Y:S01]  /*17230*/  FFMA.FTZ R5, R153, R17, R27 ;  /* 0x0000001199057223 */ /* 0x004fe2000001001b */
[----:B------:R-:W-:-:S03]  /*17240*/  IADD3 R4, R0, 0xb1, RZ ;  /* 0x000000b100047810 */ /* 0x000fc60007ffe0ff */
[----:B------:R-:W-:Y:S01]  /*17250*/  HMMA.16816.F32.BF16 R56, R20, R54, R232 ;  /* 0x000000361438723c */ /* 0x000fe200000418e8 */
[----:B------:R1:W2:Y:S01]  /*17260*/  I2F R16, R4 ;  /* 0x0000000400107306 */ /* 0x0002a20000201400 */
[----:B------:R-:W-:Y:S01]  /*17270*/  ISETP.GE.AND P5, PT, R4, R8, PT ;  /* 0x000000080400720c */ /* 0x000fe20003fa6270 */
[----:B------:R-:W-:Y:S01]  /*17280*/  LDSM.16.M88.4 R52, [R186+0x7000] ;  /* 0x00700000ba34783b */ /* 0x000fe20000000200 */
[----:B---3--:R-:W-:Y:S01]  /*17290*/  IADD3 R2, R0, 0xb0, RZ ;  /* 0x000000b000027810 */ /* 0x008fe20007ffe0ff */
[-C--:B----4-:R-:W-:Y:S01]  /*172a0*/  FFMA.FTZ R7, R153, R10.reuse, R24 ;  /* 0x0000000a99077223 */ /* 0x090fe20000010018 */
[----:B------:R-:W-:Y:S01]  /*172b0*/  FSEL R82, R5, -INF , !P0 ;  /* 0xff80000005527808 */ /* 0x000fe20004000000 */
[----:B------:R-:W-:Y:S01]  /*172c0*/  FFMA.FTZ R9, R153, R10, R26 ;  /* 0x0000000a99097223 */ /* 0x000fe2000001001a */
[C---:B------:R-:W-:Y:S01]  /*172d0*/  ISETP.GE.AND P1, PT, R2.reuse, R8, PT ;  /* 0x000000080200720c */ /* 0x040fe20003f26270 */
[----:B------:R-:W3:Y:S01]  /*172e0*/  I2F R36, R2 ;  /* 0x0000000200247306 */ /* 0x000ee20000201400 */
[----:B------:R-:W-:-:S02]  /*172f0*/  ISETP.GE.AND P6, PT, R2, R6, PT ;  /* 0x000000060200720c */ /* 0x000fc40003fc6270 */
[----:B------:R-:W-:Y:S02]  /*17300*/  FSEL R171, R7, -INF , !P3 ;  /* 0xff80000007ab7808 */ /* 0x000fe40005800000 */
[----:B------:R-:W-:Y:S02]  /*17310*/  ISETP.GE.AND P3, PT, R4, R6, PT ;  /* 0x000000060400720c */ /* 0x000fe40003f66270 */
[----:B------:R-:W-:Y:S01]  /*17320*/  FSEL R80, R9, -INF , !P4 ;  /* 0xff80000009507808 */ /* 0x000fe20006000000 */
[C---:B-1----:R-:W-:Y:S02]  /*17330*/  FFMA.FTZ R4, R153.reuse, R17, R25 ;  /* 0x0000001199047223 */ /* 0x042fe40000010019 */
[----:B--2---:R-:W-:Y:S01]  /*17340*/  FFMA.FTZ R9, R153, R16, R45 ;  /* 0x0000001099097223 */ /* 0x004fe2000001002d */
[----:B------:R-:W-:Y:S02]  /*17350*/  HMMA.16816.F32.BF16 R24, R12, R48, R68 ;  /* 0x000000300c18723c */ /* 0x000fe40000041844 */
[----:B------:R-:W-:-:S02]  /*17360*/  FSEL R81, R4, -INF , !P2 ;  /* 0xff80000004517808 */ /* 0x000fc40005000000 */
[C---:B------:R-:W-:Y:S01]  /*17370*/  IADD3 R4, R0.reuse, 0xc0, RZ ;  /* 0x000000c000047810 */ /* 0x040fe20007ffe0ff */
[CC--:B---3--:R-:W-:Y:S01]  /*17380*/  FFMA.FTZ R7, R153.reuse, R36.reuse, R44 ;  /* 0x0000002499077223 */ /* 0x0c8fe2000001002c */
[----:B------:R-:W-:Y:S01]  /*17390*/  IADD3 R2, R0, 0xb8, RZ ;  /* 0x000000b800027810 */ /* 0x000fe20007ffe0ff */
[----:B------:R-:W-:Y:S01]  /*173a0*/  FFMA.FTZ R5, R153, R36, R46 ;  /* 0x0000002499057223 */ /* 0x000fe2000001002e */
[----:B------:R1:W-:Y:S01]  /*173b0*/  I2F R17, R4 ;  /* 0x0000000400117306 */ /* 0x0003e20000201400 */
[C---:B------:R-:W-:Y:S01]  /*173c0*/  HMMA.16816.F32.BF16 R36, R12.reuse, R42, R72 ;  /* 0x0000002a0c24723c */ /* 0x040fe20000041848 */
[C---:B------:R-:W-:Y:S01]  /*173d0*/  ISETP.GE.AND P4, PT, R2.reuse, R8, PT ;  /* 0x000000080200720c */ /* 0x040fe20003f86270 */
[----:B------:R-:W2:Y:S01]  /*173e0*/  LDSM.16.M88.4 R40, [R181+0x7800] ;  /* 0x00780000b528783b */ /* 0x000ea20000000200 */
[----:B------:R-:W-:Y:S02]  /*173f0*/  ISETP.GE.AND P2, PT, R2, R6, PT ;  /* 0x000000060200720c */ /* 0x000fe40003f46270 */
[----:B------:R-:W-:Y:S01]  /*17400*/  FSEL R201, R7, -INF , !P1 ;  /* 0xff80000007c97808 */ /* 0x000fe20004800000 */
[----:B------:R-:W-:Y:S01]  /*17410*/  FFMA.FTZ R7, R153, R16, R47 ;  /* 0x0000001099077223 */ /* 0x000fe2000001002f */
[----:B------:R3:W4:Y:S01]  /*17420*/  I2F R11, R2 ;  /* 0x00000002000b7306 */ /* 0x0007220000201400 */
[----:B------:R-:W-:Y:S01]  /*17430*/  FSEL R176, R5, -INF , !P6 ;  /* 0xff80000005b07808 */ /* 0x000fe20007000000 */
[----:B------:R-:W-:Y:S01]  /*17440*/  HMMA.16816.F32.BF16 R48, R12, R50, R60 ;  /* 0x000000320c30723c */ /* 0x000fe2000004183c */
[----:B------:R-:W-:-:S02]  /*17450*/  FSEL R199, R9, -INF , !P5 ;  /* 0xff80000009c77808 */ /* 0x000fc40006800000 */
[----:B------:R-:W-:Y:S02]  /*17460*/  FSEL R178, R7, -INF , !P3 ;  /* 0xff80000007b27808 */ /* 0x000fe40005800000 */
[C---:B------:R-:W-:Y:S02]  /*17470*/  ISETP.GE.AND P6, PT, R4.reuse, R8, PT ;  /* 0x000000080400720c */ /* 0x040fe40003fc6270 */
[----:B------:R-:W-:Y:S02]  /*17480*/  ISETP.GE.AND P5, PT, R4, R6, PT ;  /* 0x000000060400720c */ /* 0x000fe40003fa6270 */
[----:B-1----:R-:W-:-:S04]  /*17490*/  IADD3 R4, R0, 0xc8, RZ ;  /* 0x000000c800047810 */ /* 0x002fc80007ffe0ff */
[----:B------:R-:W-:Y:S01]  /*174a0*/  I2F R16, R4 ;  /* 0x0000000400107306 */ /* 0x000fe20000201400 */
[----:B---3--:R-:W-:Y:S01]  /*174b0*/  IADD3 R2, R0, 0xb9, RZ ;  /* 0x000000b900027810 */ /* 0x008fe20007ffe0ff */
[----:B----4-:R-:W-:-:S03]  /*174c0*/  FFMA.FTZ R5, R153, R11, R28 ;  /* 0x0000000b99057223 */ /* 0x010fc6000001001c */
[C---:B------:R-:W-:Y:S02]  /*174d0*/  ISETP.GE.AND P0, PT, R2.reuse, R8, PT ;  /* 0x000000080200720c */ /* 0x040fe40003f06270 */
[----:B------:R-:W-:Y:S01]  /*174e0*/  ISETP.GE.AND P1, PT, R2, R6, PT ;  /* 0x000000060200720c */ /* 0x000fe20003f26270 */
[----:B------:R1:W3:Y:S01]  /*174f0*/  I2F R10, R2 ;  /* 0x00000002000a7306 */ /* 0x0002e20000201400 */
[----:B------:R-:W-:Y:S01]  /*17500*/  FSEL R197, R5, -INF , !P4 ;  /* 0xff80000005c57808 */ /* 0x000fe20006000000 */
[----:B------:R-:W-:-:S05]  /*17510*/  FFMA.FTZ R5, R153, R11, R30 ;  /* 0x0000000b99057223 */ /* 0x000fca000001001e */
[----:B------:R-:W-:Y:S01]  /*17520*/  FSEL R172, R5, -INF , !P2 ;  /* 0xff80000005ac7808 */ /* 0x000fe20005000000 */
[----:B------:R-:W-:Y:S01]  /*17530*/  FFMA.FTZ R5, R153, R17, R34 ;  /* 0x0000001199057223 */ /* 0x000fe20000010022 */
[----:B------:R-:W-:Y:S01]  /*17540*/  ISETP.GE.AND P2, PT, R4, R8, PT ;  /* 0x000000080400720c */ /* 0x000fe20003f46270 */
[C---:B--2---:R-:W-:Y:S03]  /*17550*/  HMMA.16816.F32.BF16 R44, R20.reuse, R40, R228 ;  /* 0x00000028142c723c */ /* 0x044fe600000418e4 */
[----:B------:R-:W-:Y:S02]  /*17560*/  FSEL R200, R5, -INF , !P5 ;  /* 0xff80000005c87808 */ /* 0x000fe40006800000 */
[----:B-1----:R-:W-:Y:S01]  /*17570*/  IADD3 R2, R0, 0xc1, RZ ;  /* 0x000000c100027810 */ /* 0x002fe20007ffe0ff */
[CC--:B---3--:R-:W-:Y:S02]  /*17580*/  FFMA.FTZ R7, R153.reuse, R10.reuse, R29 ;  /* 0x0000000a99077223 */ /* 0x0c8fe4000001001d */
[----:B------:R-:W-:Y:S01]  /*17590*/  FFMA.FTZ R9, R153, R10, R31 ;  /* 0x0000000a99097223 */ /* 0x000fe2000001001f */
[----:B------:R-:W1:Y:S01]  /*175a0*/  I2F R28, R2 ;  /* 0x00000002001c7306 */ /* 0x000e620000201400 */
[C---:B------:R-:W-:Y:S01]  /*175b0*/  ISETP.GE.AND P3, PT, R2.reuse, R8, PT ;  /* 0x000000080200720c */ /* 0x040fe20003f66270 */
[----:B------:R-:W-:Y:S01]  /*175c0*/  HMMA.16816.F32.BF16 R20, R20, R42, R208 ;  /* 0x0000002a1414723c */ /* 0x000fe200000418d0 */
[----:B------:R-:W-:-:S02]  /*175d0*/  ISETP.GE.AND P4, PT, R2, R6, PT ;  /* 0x000000060200720c */ /* 0x000fc40003f86270 */
[----:B------:R-:W-:Y:S02]  /*175e0*/  FSEL R179, R7, -INF , !P0 ;  /* 0xff80000007b37808 */ /* 0x000fe40004000000 */
[----:B------:R-:W-:Y:S01]  /*175f0*/  ISETP.GE.AND P0, PT, R4, R6, PT ;  /* 0x000000060400720c */ /* 0x000fe20003f06270 */
[----:B------:R-:W-:Y:S01]  /*17600*/  FFMA.FTZ R4, R153, R17, R32 ;  /* 0x0000001199047223 */ /* 0x000fe20000010020 */
[----:B------:R-:W-:Y:S01]  /*17610*/  FSEL R177, R9, -INF , !P1 ;  /* 0xff80000009b17808 */ /* 0x000fe20004800000 */
[----:B------:R-:W-:-:S03]  /*17620*/  FFMA.FTZ R9, R153, R16, R36 ;  /* 0x0000001099097223 */ /* 0x000fc60000010024 */
[----:B------:R-:W-:Y:S02]  /*17630*/  FSEL R213, R4, -INF , !P6 ;  /* 0xff80000004d57808 */ /* 0x000fe40007000000 */
[C---:B------:R-:W-:Y:S01]  /*17640*/  IADD3 R4, R0.reuse, 0xd1, RZ ;  /* 0x000000d100047810 */ /* 0x040fe20007ffe0ff */
[CC--:B-1----:R-:W-:Y:S01]  /*17650*/  FFMA.FTZ R5, R153.reuse, R28.reuse, R35 ;  /* 0x0000001c99057223 */ /* 0x0c2fe20000010023 */
[----:B------:R-:W-:Y:S01]  /*17660*/  IADD3 R2, R0, 0xc9, RZ ;  /* 0x000000c900027810 */ /* 0x000fe20007ffe0ff */
[----:B------:R-:W-:Y:S01]  /*17670*/  FFMA.FTZ R7, R153, R28, R33 ;  /* 0x0000001c99077223 */ /* 0x000fe20000010021 */
[----:B------:R1:W-:Y:S01]  /*17680*/  I2F R17, R4 ;  /* 0x0000000400117306 */ /* 0x0003e20000201400 */
[----:B------:R-:W-:Y:S01]  /*17690*/  FSEL R202, R9, -INF , !P2 ;  /* 0xff80000009ca7808 */ /* 0x000fe20005000000 */
[----:B------:R-:W-:Y:S01]  /*176a0*/  HMMA.16816.F32.BF16 R28, R12, R52, R64 ;  /* 0x000000340c1c723c */ /* 0x000fe20000041840 */
[C---:B------:R-:W-:Y:S02]  /*176b0*/  ISETP.GE.AND P1, PT, R2.reuse, R8, PT ;  /* 0x000000080200720c */ /* 0x040fe40003f26270 */
[----:B------:R-:W-:-:S02]  /*176c0*/  ISETP.GE.AND P6, PT, R2, R6, PT ;  /* 0x000000060200720c */ /* 0x000fc40003fc6270 */
[----:B------:R-:W-:Y:S01]  /*176d0*/  FSEL R196, R5, -INF , !P4 ;  /* 0xff80000005c47808 */ /* 0x000fe20006000000 */
[----:B------:R2:W3:Y:S01]  /*176e0*/  I2F R11, R2 ;  /* 0x00000002000b7306 */ /* 0x0004e20000201400 */
[----:B------:R-:W-:Y:S01]  /*176f0*/  FSEL R212, R7, -INF , !P3 ;  /* 0xff80000007d47808 */ /* 0x000fe20005800000 */
[----:B------:R-:W-:Y:S01]  /*17700*/  FFMA.FTZ R7, R153, R16, R38 ;  /* 0x0000001099077223 */ /* 0x000fe20000010026 */
[C---:B------:R-:W-:Y:S01]  /*17710*/  ISETP.GE.AND P4, PT, R4.reuse, R8, PT ;  /* 0x000000080400720c */ /* 0x040fe20003f86270 */
[----:B------:R-:W-:Y:S01]  /*17720*/  HMMA.16816.F32.BF16 R32, R12, R54, R56 ;  /* 0x000000360c20723c */ /* 0x000fe20000041838 */
[----:B------:R-:W-:Y:S02]  /*17730*/  ISETP.GE.AND P2, PT, R4, R6, PT ;  /* 0x000000060400720c */ /* 0x000fe40003f46270 */
[----:B------:R-:W-:Y:S02]  /*17740*/  FSEL R198, R7, -INF , !P0 ;  /* 0xff80000007c67808 */ /* 0x000fe40004000000 */
[----:B-1----:R-:W-:-:S02]  /*17750*/  IADD3 R4, R0, 0xd9, RZ ;  /* 0x000000d900047810 */ /* 0x002fc40007ffe0ff */
[----:B--2---:R-:W-:Y:S01]  /*17760*/  IADD3 R2, R0, 0xd0, RZ ;  /* 0x000000d000027810 */ /* 0x004fe20007ffe0ff */
[----:B---3--:R-:W-:-:S03]  /*17770*/  FFMA.FTZ R5, R153, R11, R37 ;  /* 0x0000000b99057223 */ /* 0x008fc60000010025 */
[----:B------:R1:W2:Y:S01]  /*17780*/  I2F R10, R2 ;  /* 0x00000002000a7306 */ /* 0x0002a20000201400 */
[C---:B------:R-:W-:Y:S02]  /*17790*/  ISETP.GE.AND P5, PT, R2.reuse, R8, PT ;  /* 0x000000080200720c */ /* 0x040fe40003fa6270 */
[----:B------:R-:W-:Y:S01]  /*177a0*/  FSEL R207, R5, -INF , !P1 ;  /* 0xff80000005cf7808 */ /* 0x000fe20004800000 */
[----:B------:R-:W-:Y:S01]  /*177b0*/  FFMA.FTZ R5, R153, R11, R39 ;  /* 0x0000000b99057223 */ /* 0x000fe20000010027 */
[----:B------:R-:W-:Y:S01]  /*177c0*/  ISETP.GE.AND P3, PT, R2, R6, PT ;  /* 0x000000060200720c */ /* 0x000fe20003f66270 */
[----:B------:R-:W3:Y:S01]  /*177d0*/  LDSM.16.M88.4 R36, [R186+0x7800] ;  /* 0x00780000ba24783b */ /* 0x000ee20000000200 */
[----:B------:R-:W-:-:S04]  /*177e0*/  DEPBAR.LE SB0, 0x0 ;  /* 0x000080000000791a */ /* 0x000fc80000000000 */
[----:B------:R-:W-:Y:S01]  /*177f0*/  FSEL R204, R5, -INF , !P6 ;  /* 0xff80000005cc7808 */ /* 0x000fe20007000000 */
[----:B------:R4:W4:Y:S01]  /*17800*/  I2F R11, R4 ;  /* 0x00000004000b7306 */ /* 0x0009220000201400 */
[----:B------:R-:W-:Y:S01]  /*17810*/  BAR.SYNC.DEFER_BLOCKING 0x0 ;  /* 0x0000000000007b1d */ /* 0x000fe20000010000 */
[----:B------:R-:W-:Y:S02]  /*17820*/  ISETP.GE.AND P6, PT, R4, R8, PT ;  /* 0x000000080400720c */ /* 0x000fe40003fc6270 */
[C---:B-1----:R-:W-:Y:S01]  /*17830*/  IADD3 R2, R0.reuse, 0xd8, RZ ;  /* 0x000000d800027810 */ /* 0x042fe20007ffe0ff */
[CC--:B--2---:R-:W-:Y:S01]  /*17840*/  FFMA.FTZ R7, R153.reuse, R10.reuse, R24 ;  /* 0x0000000a99077223 */ /* 0x0c4fe20000010018 */
[----:B------:R-:W-:Y:S01]  /*17850*/  IADD3 R5, R0, 0xe1, RZ ;  /* 0x000000e100057810 */ /* 0x000fe20007ffe0ff */
[----:B------:R-:W-:Y:S01]  /*17860*/  FFMA.FTZ R9, R153, R10, R26 ;  /* 0x0000000a99097223 */ /* 0x000fe2000001001a */
[----:B------:R1:W2:Y:S01]  /*17870*/  I2F R16, R2 ;  /* 0x0000000200107306 */ /* 0x0002a20000201400 */
[----:B------:R-:W-:-:S02]  /*17880*/  ISETP.GE.AND P0, PT, R2, R8, PT ;  /* 0x000000080200720c */ /* 0x000fc40003f06270 */
[----:B------:R-:W-:Y:S01]  /*17890*/  FSEL R219, R7, -INF , !P5 ;  /* 0xff80000007db7808 */ /* 0x000fe20006800000 */
[CC--:B------:R-:W-:Y:S01]  /*178a0*/  FFMA.FTZ R7, R153.reuse, R17.reuse, R27 ;  /* 0x0000001199077223 */ /* 0x0c0fe2000001001b */
[-C--:B------:R-:W-:Y:S02]  /*178b0*/  ISETP.GE.AND P1, PT, R2, R6.reuse, PT ;  /* 0x000000060200720c */ /* 0x080fe40003f26270 */
[----:B------:R-:W-:Y:S01]  /*178c0*/  ISETP.GE.AND P5, PT, R4, R6, PT ;  /* 0x000000060400720c */ /* 0x000fe20003fa6270 */
[----:B----4-:R-:W-:Y:S01]  /*178d0*/  FFMA.FTZ R4, R153, R17, R25 ;  /* 0x0000001199047223 */ /* 0x010fe20000010019 */
[----:B------:R-:W-:Y:S01]  /*178e0*/  FSEL R206, R9, -INF , !P3 ;  /* 0xff80000009ce7808 */ /* 0x000fe20005800000 */
[----:B------:R-:W-:Y:S01]  /*178f0*/  I2F R17, R5 ;  /* 0x0000000500117306 */ /* 0x000fe20000201400 */
[----:B------:R-:W-:Y:S01]  /*17900*/  FSEL R205, R7, -INF , !P2 ;  /* 0xff80000007cd7808 */ /* 0x000fe20005000000 */
[CC--:B------:R-:W-:Y:S01]  /*17910*/  FFMA.FTZ R9, R153.reuse, R11.reuse, R49 ;  /* 0x0000000b99097223 */ /* 0x0c0fe20000010031 */
[----:B------:R-:W-:Y:S01]  /*17920*/  FSEL R215, R4, -INF , !P4 ;  /* 0xff80000004d77808 */ /* 0x000fe20006000000 */
[----:B------:R-:W-:Y:S01]  /*17930*/  FFMA.FTZ R7, R153, R11, R51 ;  /* 0x0000000b99077223 */ /* 0x000fe20000010033 */
[----:B------:R-:W-:-:S02]  /*17940*/  IADD3 R4, R0, 0xe8, RZ ;  /* 0x000000e800047810 */ /* 0x000fc40007ffe0ff */
[----:B-1----:R-:W-:Y:S02]  /*17950*/  IADD3 R2, R0, 0xe0, RZ ;  /* 0x000000e000027810 */ /* 0x002fe40007ffe0ff */
[-C--:B------:R-:W-:Y:S02]  /*17960*/  ISETP.GE.AND P2, PT, R5, R8.reuse, PT ;  /* 0x000000080500720c */ /* 0x080fe40003f46270 */
[----:B------:R2:W1:Y:S01]  /*17970*/  I2F R10, R2 ;  /* 0x00000002000a7306 */ /* 0x0004620000201400 */
[C---:B------:R-:W-:Y:S02]  /*17980*/  ISETP.GE.AND P3, PT, R2.reuse, R8, PT ;  /* 0x000000080200720c */ /* 0x040fe40003f66270 */
[-C--:B------:R-:W-:Y:S02]  /*17990*/  ISETP.GE.AND P4, PT, R2, R6.reuse, PT ;  /* 0x000000060200720c */ /* 0x080fe40003f86270 */
[----:B------:R-:W-:Y:S01]  /*179a0*/  FSEL R208, R9, -INF , !P6 ;  /* 0xff80000009d07808 */ /* 0x000fe20007000000 */
[----:B---3--:R-:W-:Y:S01]  /*179b0*/  HMMA.16816.F32.BF16 R24, R12, R36, R44 ;  /* 0x000000240c18723c */ /* 0x008fe2000004182c */
[----:B------:R-:W-:-:S02]  /*179c0*/  ISETP.GE.AND P6, PT, R4, R6, PT ;  /* 0x000000060400720c */ /* 0x000fc40003fc6270 */
[----:B------:R-:W-:Y:S02]  /*179d0*/  FSEL R209, R7, -INF , !P5 ;  /* 0xff80000007d17808 */ /* 0x000fe40006800000 */
[C---:B------:R-:W-:Y:S02]  /*179e0*/  IADD3 R7, R0.reuse, 0xf1, RZ ;  /* 0x000000f100077810 */ /* 0x040fe40007ffe0ff */
[----:B------:R-:W-:Y:S01]  /*179f0*/  IADD3 R9, R0, 0xf8, RZ ;  /* 0x000000f800097810 */ /* 0x000fe20007ffe0ff */
[----:B------:R-:W-:Y:S01]  /*17a00*/  HMMA.16816.F32.BF16 R20, R12, R38, R20 ;  /* 0x000000260c14723c */ /* 0x000fe20000041814 */
[----:B------:R-:W-:Y:S01]  /*17a10*/  I2F R13, R7 ;  /* 0x00000007000d7306 */ /* 0x000fe20000201400 */
[----:B--2---:R-:W-:-:S05]  /*17a20*/  FFMA.FTZ R2, R153, R16, R48 ;  /* 0x0000001099027223 */ /* 0x004fca0000010030 */
[----:B------:R-:W-:Y:S02]  /*17a30*/  FSEL R211, R2, -INF , !P0 ;  /* 0xff80000002d37808 */ /* 0x000fe40004000000 */
[----:B------:R-:W-:Y:S01]  /*17a40*/  ISETP.GE.AND P0, PT, R5, R6, PT ;  /* 0x000000060500720c */ /* 0x000fe20003f06270 */
[----:B------:R-:W-:Y:S01]  /*17a50*/  FFMA.FTZ R5, R153, R16, R50 ;  /* 0x0000001099057223 */ /* 0x000fe20000010032 */
[----:B------:R-:W-:Y:S01]  /*17a60*/  IADD3 R2, R0, 0xe9, RZ ;  /* 0x000000e900027810 */ /* 0x000fe20007ffe0ff */
[----:B------:R2:W3:Y:S03]  /*17a70*/  I2F R16, R4 ;  /* 0x0000000400107306 */ /* 0x0004e60000201400 */
[----:B------:R-:W-:Y:S01]  /*17a80*/  FSEL R203, R5, -INF , !P1 ;  /* 0xff80000005cb7808 */ /* 0x000fe20004800000 */
[----:B-1----:R-:W-:Y:S01]  /*17a90*/  FFMA.FTZ R5, R153, R10, R28 ;  /* 0x0000000a99057223 */ /* 0x002fe2000001001c */
[----:B------:R-:W-:-:S02]  /*17aa0*/  ISETP.GE.AND P1, PT, R4, R8, PT ;  /* 0x000000080400720c */ /* 0x000fc40003f26270 */
[C---:B------:R-:W-:Y:S01]  /*17ab0*/  ISETP.GE.AND P5, PT, R2.reuse, R8, PT ;  /* 0x000000080200720c */ /* 0x040fe20003fa6270 */
[----:B------:R1:W4:Y:S01]  /*17ac0*/  I2F R11, R2 ;  /* 0x00000002000b7306 */ /* 0x0003220000201400 */
[----:B------:R-:W-:Y:S01]  /*17ad0*/  FSEL R228, R5, -INF , !P3 ;  /* 0xff80000005e47808 */ /* 0x000fe20005800000 */
[----:B------:R-:W-:Y:S01]  /*17ae0*/  FFMA.FTZ R5, R153, R17, R29 ;  /* 0x0000001199057223 */ /* 0x000fe2000001001d */
[----:B------:R-:W-:-:S04]  /*17af0*/  ISETP.GE.AND P3, PT, R2, R6, PT ;  /* 0x000000060200720c */ /* 0x000fc80003f66270 */
[----:B------:R-:W-:Y:S01]  /*17b00*/  FSEL R227, R5, -INF , !P2 ;  /* 0xff80000005e37808 */ /* 0x000fe20005000000 */
[C---:B--2---:R-:W-:Y:S01]  /*17b10*/  FFMA.FTZ R4, R153.reuse, R10, R30 ;  /* 0x0000000a99047223 */ /* 0x044fe2000001001e */
[----:B------:R-:W-:Y:S01]  /*17b20*/  I2F R12, R9 ;  /* 0x00000009000c7306 */ /* 0x000fe20000201400 */
[----:B---3--:R-:W-:-:S03]  /*17b30*/  FFMA.FTZ R5, R153, R16, R32 ;  /* 0x0000001099057223 */ /* 0x008fc60000010020 */
[----:B------:R-:W-:Y:S01]  /*17b40*/  FSEL R224, R4, -INF , !P4 ;  /* 0xff80000004e07808 */ /* 0x000fe20006000000 */
[----:B------:R-:W-:Y:S01]  /*17b50*/  FFMA.FTZ R4, R153, R17, R31 ;  /* 0x0000001199047223 */ /* 0x000fe2000001001f */
[----:B------:R-:W-:Y:S02]  /*17b60*/  FSEL R225, R5, -INF , !P1 ;  /* 0xff80000005e17808 */ /* 0x000fe40004800000 */
[----:B-1----:R-:W-:Y:S02]  /*17b70*/  IADD3 R2, R0, 0xf0, RZ ;  /* 0x000000f000027810 */ /* 0x002fe40007ffe0ff */
[----:B------:R-:W-:Y:S01]  /*17b80*/  FSEL R214, R4, -INF , !P0 ;  /* 0xff80000004d67808 */ /* 0x000fe20004000000 */
[----:B----4-:R-:W-:Y:S01]  /*17b90*/  FFMA.FTZ R4, R153, R11, R35 ;  /* 0x0000000b99047223 */ /* 0x010fe20000010023 */
[----:B------:R1:W2:Y:S01]  /*17ba0*/  I2F R10, R2 ;  /* 0x00000002000a7306 */ /* 0x0002a20000201400 */
[C---:B------:R-:W-:Y:S02]  /*17bb0*/  ISETP.GE.AND P4, PT, R2.reuse, R8, PT ;  /* 0x000000080200720c */ /* 0x040fe40003f86270 */
[----:B------:R-:W-:-:S02]  /*17bc0*/  ISETP.GE.AND P2, PT, R2, R6, PT ;  /* 0x000000060200720c */ /* 0x000fc40003f46270 */
[C---:B------:R-:W-:Y:S02]  /*17bd0*/  ISETP.GE.AND P0, PT, R7.reuse, R8, PT ;  /* 0x000000080700720c */ /* 0x040fe40003f06270 */
[-C--:B------:R-:W-:Y:S01]  /*17be0*/  ISETP.GE.AND P1, PT, R7, R6.reuse, PT ;  /* 0x000000060700720c */ /* 0x080fe20003f26270 */
[----:B------:R-:W-:Y:S01]  /*17bf0*/  FFMA.FTZ R7, R153, R11, R33 ;  /* 0x0000000b99077223 */ /* 0x000fe20000010021 */
[----:B------:R-:W-:Y:S02]  /*17c00*/  FSEL R229, R4, -INF , !P3 ;  /* 0xff80000004e57808 */ /* 0x000fe40005800000 */
[----:B------:R-:W-:Y:S02]  /*17c10*/  ISETP.GE.AND P3, PT, R9, R6, PT ;  /* 0x000000060900720c */ /* 0x000fe40003f66270 */
[----:B------:R-:W-:Y:S01]  /*17c20*/  FSEL R226, R7, -INF , !P5 ;  /* 0xff80000007e27808 */ /* 0x000fe20006800000 */
[----:B------:R-:W-:Y:S01]  /*17c30*/  FFMA.FTZ R7, R153, R13, R27 ;  /* 0x0000000d99077223 */ /* 0x000fe2000001001b */
[----:B------:R-:W-:Y:S01]  /*17c40*/  ISETP.GE.AND P5, PT, R9, R8, PT ;  /* 0x000000080900720c */ /* 0x000fe20003fa6270 */
[----:B-1----:R-:W-:-:S02]  /*17c50*/  FFMA.FTZ R2, R153, R16, R34 ;  /* 0x0000001099027223 */ /* 0x002fc40000010022 */
[----:B--2---:R-:W-:Y:S01]  /*17c60*/  FFMA.FTZ R5, R153, R10, R24 ;  /* 0x0000000a99057223 */ /* 0x004fe20000010018 */
[----:B------:R-:W-:Y:S01]  /*17c70*/  FSEL R230, R7, -INF , !P1 ;  /* 0xff80000007e67808 */ /* 0x000fe20004800000 */
[C---:B------:R-:W-:Y:S01]  /*17c80*/  FFMA.FTZ R9, R153.reuse, R12, R20 ;  /* 0x0000000c99097223 */ /* 0x040fe20000010014 */
[----:B------:R-:W-:Y:S01]  /*17c90*/  FSEL R210, R2, -INF , !P6 ;  /* 0xff80000002d27808 */ /* 0x000fe20007000000 */
[C---:B------:R-:W-:Y:S01]  /*17ca0*/  FFMA.FTZ R2, R153.reuse, R10, R26 ;  /* 0x0000000a99027223 */ /* 0x040fe2000001001a */
[C---:B------:R-:W-:Y:S01]  /*17cb0*/  ISETP.GE.AND P6, PT, R0.reuse, R8, PT ;  /* 0x000000080000720c */ /* 0x040fe20003fc6270 */
[C---:B------:R-:W-:Y:S01]  /*17cc0*/  FFMA.FTZ R10, R153.reuse, R184, R88 ;  /* 0x000000b8990a7223 */ /* 0x040fe20000010058 */
[----:B------:R-:W-:Y:S02]  /*17cd0*/  IADD3 R0, R0, 0xf9, RZ ;  /* 0x000000f900007810 */ /* 0x000fe40007ffe0ff */
[----:B------:R-:W-:Y:S01]  /*17ce0*/  FSEL R231, R2, -INF , !P2 ;  /* 0xff80000002e77808 */ /* 0x000fe20005000000 */
[----:B------:R-:W-:Y:S01]  /*17cf0*/  FFMA.FTZ R2, R153, R13, R25 ;  /* 0x0000000d99027223 */ /* 0x000fe20000010019 */
[----:B------:R-:W1:Y:S01]  /*17d00*/  I2F R11, R0 ;  /* 0x00000000000b7306 */ /* 0x000e620000201400 */
[----:B------:R-:W-:Y:S01]  /*17d10*/  FSEL R234, R5, -INF , !P4 ;  /* 0xff80000005ea7808 */ /* 0x000fe20006000000 */
[----:B------:R-:W-:Y:S01]  /*17d20*/  FFMA.FTZ R5, R153, R12, R22 ;  /* 0x0000000c99057223 */ /* 0x000fe20000010016 */
[----:B------:R-:W-:-:S02]  /*17d30*/  IADD3 R12, R181, 0x800, RZ ;  /* 0x00000800b50c7810 */ /* 0x000fc40007ffe0ff */
[----:B------:R-:W-:Y:S02]  /*17d40*/  FSEL R233, R2, -INF , !P0 ;  /* 0xff80000002e97808 */ /* 0x000fe40004000000 */
[----:B------:R-:W-:Y:S01]  /*17d50*/  IADD3 R7, R181, 0x1800, RZ ;  /* 0x00001800b5077810 */ /* 0x000fe20007ffe0ff */
[----:B------:R2:W-:Y:S01]  /*17d60*/  STL [R1+0xb0], R12 ;  /* 0x0000b00c01007387 */ /* 0x0005e20000100800 */
[----:B------:R-:W-:Y:S02]  /*17d70*/  ISETP.GE.AND P1, PT, R185, 0x2, PT ;  /* 0x00000002b900780c */ /* 0x000fe40003f26270 */
[C---:B------:R-:W-:Y:S02]  /*17d80*/  ISETP.GE.AND P4, PT, R0.reuse, R8, PT ;  /* 0x000000080000720c */ /* 0x040fe40003f86270 */
[----:B------:R-:W-:Y:S02]  /*17d90*/  ISETP.GE.AND P2, PT, R0, R6, PT ;  /* 0x000000060000720c */ /* 0x000fe40003f46270 */
[----:B------:R-:W-:Y:S01]  /*17da0*/  ISETP.NE.U32.AND P0, PT, R220, RZ, PT ;  /* 0x000000ffdc00720c */ /* 0x000fe20003f05070 */
[C---:B-1----:R-:W-:Y:S01]  /*17db0*/  FFMA.FTZ R4, R153.reuse, R11, R21 ;  /* 0x0000000b99047223 */ /* 0x042fe20000010015 */
[----:B------:R-:W-:Y:S01]  /*17dc0*/  LOP3.LUT R0, R182, R183, RZ, 0xfc, !PT ;  /* 0x000000b7b6007212 */ /* 0x000fe200078efcff */
[----:B------:R-:W-:Y:S01]  /*17dd0*/  FFMA.FTZ R2, R153, R11, R23 ;  /* 0x0000000b99027223 */ /* 0x000fe20000010017 */
[----:B------:R-:W-:-:S02]  /*17de0*/  IADD3 R11, R181, 0x1000, RZ ;  /* 0x00001000b50b7810 */ /* 0x000fc40007ffe0ff */
[----:B------:R-:W-:Y:S02]  /*17df0*/  ISETP.NE.AND.EX P0, PT, R221, RZ, PT, P0 ;  /* 0x000000ffdd00720c */ /* 0x000fe40003f05300 */
[----:B------:R-:W-:Y:S01]  /*17e00*/  FSEL R235, R9, -INF , !P5 ;  /* 0xff80000009eb7808 */ /* 0x000fe20006800000 */
[----:B------:R1:W-:Y:S01]  /*17e10*/  STL [R1+0xb4], R11 ;  /* 0x0000b40b01007387 */ /* 0x0003e20000100800 */
[----:B------:R-:W-:Y:S02]  /*17e20*/  FSEL R232, R5, -INF , !P3 ;  /* 0xff80000005e87808 */ /* 0x000fe40005800000 */
[----:B------:R-:W-:Y:S01]  /*17e30*/  FSEL R236, R4, -INF , !P4 ;  /* 0xff80000004ec7808 */ /* 0x000fe20006000000 */
[----:B------:R3:W-:Y:S01]  /*17e40*/  STL [R1+0xb8], R7 ;  /* 0x0000b80701007387 */ /* 0x0007e20000100800 */
[----:B------:R-:W-:Y:S02]  /*17e50*/  FSEL R237, R2, -INF , !P2 ;  /* 0xff80000002ed7808 */ /* 0x000fe40005000000 */
[----:B------:R-:W-:-:S02]  /*17e60*/  FSEL R48, R10, -INF , !P6 ;  /* 0xff8000000a307808 */ /* 0x000fc40007000000 */
[----:B--2---:R-:W-:-:S05]  /*17e70*/  IADD3 R12, R181, 0x2000, RZ ;  /* 0x00002000b50c7810 */ /* 0x004fca0007ffe0ff */
[----:B------:R2:W-:Y:S01]  /*17e80*/  STL [R1+0xbc], R12 ;  /* 0x0000bc0c01007387 */ /* 0x0005e20000100800 */
[C---:B-1----:R-:W-:Y:S02]  /*17e90*/  IADD3 R11, R181.reuse, 0x2800, RZ ;  /* 0x00002800b50b7810 */ /* 0x042fe40007ffe0ff */
[----:B---3--:R-:W-:-:S03]  /*17ea0*/  IADD3 R7, R181, 0x3000, RZ ;  /* 0x00003000b5077810 */ /* 0x008fc60007ffe0ff */
[----:B------:R1:W-:Y:S04]  /*17eb0*/  STL [R1+0xe0], R11 ;  /* 0x0000e00b01007387 */ /* 0x0003e80000100800 */
[----:B------:R3:W-:Y:S01]  /*17ec0*/  STL [R1+0xe4], R7 ;  /* 0x0000e40701007387 */ /* 0x0007e20000100800 */
        /* <DEDUP_REMOVED lines=82> */
.L_x_3157:
[----:B------:R-:W3:Y:S02]  /*183f0*/  LD.E R2, [R18.64+0x38] ;  /* 0x0000380612027980 */ /* 0x000ee4000c101900 */
[----:B---3--:R-:W-:-:S04]  /*18400*/  LEA R2, -R2, RZ, 0x8 ;  /* 0x000000ff02027211 */ /* 0x008fc800078e41ff */
[----:B------:R-:W-:Y:S02]  /*18410*/  SHF.R.S32.HI R4, RZ, 0x1f, R2 ;  /* 0x0000001fff047819 */ /* 0x000fe40000011402 */
.L_x_3158:
[----:B------:R-:W-:Y:S05]  /*18420*/  BSYNC B0 ;  /* 0x0000000000007941 */ /* 0x000fea0003800000 */
.L_x_3156:
[----:B------:R-:W-:Y:S01]  /*18430*/  ISETP.GE.AND P2, PT, R154, R251, PT ;  /* 0x000000fb9a00720c */ /* 0x000fe20003f46270 */
[----:B------:R-:W-:-:S12]  /*18440*/  BSSY B0, `(.L_x_3159) ;  /* 0x00000af000007945 */ /* 0x000fd80003800000 */
[----:B------:R-:W-:Y:S01]  /*18450*/  @!P2 IADD3 R5, P4, R2, R119, RZ ;  /* 0x000000770205a210 */ /* 0x000fe20007f9e0ff */
[----:B--2---:R-:W-:Y:S01]  /*18460*/  @!P2 IMAD.MOV.U32 R11, RZ, RZ, R4 ;  /* 0x000000ffff0ba224 */ /* 0x004fe200078e0004 */
[----:B------:R-:W-:Y:S01]  /*18470*/  @!P2 LEA R7, P3, R194, R2, 0x5 ;  /* 0x00000002c207a211 */ /* 0x000fe200078628ff */
[--C-:B------:R-:W-:Y:S01]  /*18480*/  @!P2 IMAD.MOV.U32 R14, RZ, RZ, R2.reuse ;  /* 0x000000ffff0ea224 */ /* 0x100fe200078e0002 */
[----:B------:R-:W-:Y:S01]  /*18490*/  @!P2 MOV R15, R4 ;  /* 0x00000004000fa202 */ /* 0x000fe20000000f00 */
[----:B------:R-:W-:Y:S01]  /*184a0*/  @!P2 IMAD.X R9, R4, 0x1, R193, P4 ;  /* 0x000000010409a824 */ /* 0x000fe200020e06c1 */
[----:B------:R-:W-:Y:S01]  /*184b0*/  @!P2 LEA R46, P4, R5, R222, 0x1 ;  /* 0x000000de052ea211 */ /* 0x000fe200078808ff */
        /* <DEDUP_REMOVED lines=17> */
[-C--:B------:R-:W-:Y:S01]  /*185d0*/  @!P2 LEA.HI.X R43, R5, R223.reuse, R9, 0x1, P4 ;  /* 0x000000df052ba211 */ /* 0x080fe200020f0c09 */
[----:B------:R-:W-:Y:S01]  /*185e0*/  @!P2 IMAD.IADD R9, R11, 0x1, R16 ;  /* 0x000000010b09a824 */ /* 0x000fe200078e0210 */
[----:B------:R-:W-:Y:S01]  /*185f0*/  @!P2 LEA R38, P4, R10, R222, 0x1 ;  /* 0x000000de0a26a211 */ /* 0x000fe200078808ff */
[----:B------:R-:W-:Y:S01]  /*18600*/  @!P2 IMAD.IADD R5, R13, 0x1, R17 ;  /* 0x000000010d05a824 */ /* 0x000fe200078e0211 */
[----:B------:R-:W-:Y:S01]  /*18610*/  @!P2 LEA.HI.X R14, R194, R4, R195, 0x7, P3 ;  /* 0x00000004c20ea211 */ /* 0x000fe200018f3cc3 */
[----:B------:R-:W-:Y:S01]  /*18620*/  @!P2 IMAD.MOV.U32 R13, RZ, RZ, R4 ;  /* 0x000000ffff0da224 */ /* 0x000fe200078e0004 */
[----:B------:R-:W-:Y:S01]  /*18630*/  @!P2 LEA R36, P3, R7, R222, 0x1 ;  /* 0x000000de0724a211 */ /* 0x000fe200078608ff */
[C---:B------:R-:W-:Y:S01]  /*18640*/  @!P2 IMAD R26, R195.reuse, 0xd0, RZ ;  /* 0x000000d0c31aa824 */ /* 0x040fe200078e02ff */
[-C--:B------:R-:W-:Y:S01]  /*18650*/  @!P2 LEA.HI.X R39, R10, R223.reuse, R9, 0x1, P4 ;  /* 0x000000df0a27a211 */ /* 0x080fe200020f0c09 */
[--C-:B------:R-:W-:Y:S01]  /*18660*/  @!P2 IMAD.MOV.U32 R10, RZ, RZ, R2.reuse ;  /* 0x000000ffff0aa224 */ /* 0x100fe200078e0002 */
[-C--:B------:R-:W-:Y:S01]  /*18670*/  @!P2 MOV R11, R4.reuse ;  /* 0x00000004000ba202 */ /* 0x080fe20000000f00 */
[C---:B------:R-:W-:Y:S01]  /*18680*/  @!P2 IMAD R9, R195.reuse, 0x90, RZ ;  /* 0x00000090c309a824 */ /* 0x040fe200078e02ff */
[-C--:B------:R-:W-:Y:S01]  /*18690*/  @!P2 LEA.HI.X R41, R12, R223.reuse, R5, 0x1, P5 ;  /* 0x000000df0c29a211 */ /* 0x080fe200028f0c05 */
        /* <DEDUP_REMOVED lines=23> */
[----:B------:R-:W-:Y:S01]  /*18810*/  @!P2 IMAD.MOV.U32 R11, RZ, RZ, R4 ;  /* 0x000000ffff0ba224 */ /* 0x000fe200078e0004 */
        /* <DEDUP_REMOVED lines=113> */
.L_x_3160:
[----:B------:R-:W-:Y:S05]  /*18f30*/  BSYNC B0 ;  /* 0x0000000000007941 */ /* 0x000fea0003800000 */
.L_x_3159:
[----:B------:R-:W0:Y:S01]  /*18f40*/  LDGDEPBAR ;  /* 0x00000000000079af */ /* 0x000e220000000000 */
[----:B------:R-:W-:-:S04]  /*18f50*/  LEA R222, P2, R2, R222, 0x1 ;  /* 0x000000de02de7211 */ /* 0x000fc800078408ff */
[----:B------:R-:W-:-:S04]  /*18f60*/  LEA.HI.X R223, R2, R223, R4, 0x1, P2 ;  /* 0x000000df02df7211 */ /* 0x000fc800010f0c04 */
.L_x_3155:
[----:B------:R-:W-:Y:S05]  /*18f70*/  BSYNC B1 ;  /* 0x0000000000017941 */ /* 0x000fea0003800000 */
.L_x_3154:
        /* <DEDUP_REMOVED lines=138> */
[----:B------:R2:W3:Y:S01]  /*19820*/  MUFU.EX2 R11, R7 ;  /* 0x00000007000b7308 */ /* 0x0004e20000000800 */
[----:B-1----:R-:W-:Y:S01]  /*19830*/  FMNMX.FTZ R22, R22, R9, !PT ;  /* 0x0000000916167209 */ /* 0x002fe20007810000 */
[----:B--2---:R-:W-:-:S06]  /*19840*/  FFMA.FTZ R7, R91, R4, -R5 ;  /* 0x000000045b077223 */ /* 0x004fcc0000010805 */
[----:B------:R1:W2:Y:S01]  /*19850*/  MUFU.EX2 R88, R7 ;  /* 0x0000000700587308 */ /* 0x0002a20000000800 */
[----:B------:R-:W-:Y:S01]  /*19860*/  FMUL.FTZ R10, R4, R22 ;  /* 0x00000016040a7220 */ /* 0x000fe20000410000 */
[----:B------:R-:W-:Y:S01]  /*19870*/  FSETP.NEU.FTZ.AND P2, PT, R22, -INF , PT ;  /* 0xff8000001600780b */ /* 0x000fe20003f5d000 */
[----:B-1----:R-:W-:-:S05]  /*19880*/  FFMA.FTZ R7, R117, R4, -R5 ;  /* 0x0000000475077223 */ /* 0x002fca0000010805 */
[----:B------:R1:W-:Y:S01]  /*19890*/  MUFU.EX2 R91, R7 ;  /* 0x00000007005b7308 */ /* 0x0003e20000000800 */
[----:B------:R-:W-:Y:S01]  /*198a0*/  SHF.L.U32 R182, R0, 0x1, RZ ;  /* 0x0000000100b67819 */ /* 0x000fe200000006ff */
[----:B-1----:R-:W-:-:S03]  /*198b0*/  FFMA.FTZ R7, R90, R4, -R5 ;  /* 0x000000045a077223 */ /* 0x002fc60000010805 */
[----:B------:R-:W-:Y:S01]  /*198c0*/  LEA R185, R190, R182, 0x1 ;  /* 0x000000b6beb97211 */ /* 0x000fe200078e08ff */
[----:B------:R-:W-:Y:S01]  /*198d0*/  FFMA.FTZ R9, R87, R4, -R5 ;  /* 0x0000000457097223 */ /* 0x000fe20000010805 */
[----:B------:R-:W-:Y:S01]  /*198e0*/  LEA R183, R191, R182, 0x1 ;  /* 0x000000b6bfb77211 */ /* 0x000fe200078e08ff */
[----:B------:R1:W4:Y:S01]  /*198f0*/  MUFU.EX2 R117, R7 ;  /* 0x0000000700757308 */ /* 0x0003220000000800 */
[----:B------:R-:W5:Y:S04]  /*19900*/  LDSM.16.MT88.4 R28, [R182+0xa000] ;  /* 0x00a00000b61c783b */ /* 0x000f680000004200 */
[----:B------:R-:W2:Y:S03]  /*19910*/  LDSM.16.MT88.4 R24, [R185+0xa000] ;  /* 0x00a00000b918783b */ /* 0x000ea60000004200 */
[----:B------:R3:W-:Y:S01]  /*19920*/  MUFU.EX2 R239, R9 ;  /* 0x0000000900ef7308 */ /* 0x0007e20000000800 */
[----:B------:R-:W2:Y:S04]  /*19930*/  LDSM.16.MT88.4 R32, [R183+0xa000] ;  /* 0x00a00000b720783b */ /* 0x000ea80000004200 */
[----:B------:R-:W-:Y:S01]  /*19940*/  LDSM.16.MT88.4 R64, [R183+0xa800] ;  /* 0x00a80000b740783b */ /* 0x000fe20000004200 */
[----:B-1----:R-:W-:-:S03]  /*19950*/  FSEL R7, R10, RZ, P2 ;  /* 0x000000ff0a077208 */ /* 0x002fc60001000000 */
[----:B------:R-:W-:Y:S02]  /*19960*/  LDSM.16.MT88.4 R44, [R185+0xa800] ;  /* 0x00a80000b92c783b */ /* 0x000fe40000004200 */
[-CC-:B------:R-:W-:Y:S01]  /*19970*/  FFMA.FTZ R0, R48, R4.reuse, -R7.reuse ;  /* 0x0000000430007223 */ /* 0x180fe20000010807 */
[----:B------:R-:W-:Y:S01]  /*19980*/  LEA R184, R190, R183, 0x1 ;  /* 0x000000b7beb87211 */ /* 0x000fe200078e08ff */
[----:B------:R-:W-:Y:S02]  /*19990*/  LDSM.16.MT88.4 R48, [R182+0xa800] ;  /* 0x00a80000b630783b */ /* 0x000fe40000004200 */
[----:B------:R1:W-:Y:S01]  /*199a0*/  MUFU.EX2 R85, R0 ;  /* 0x0000000000557308 */ /* 0x0003e20000000800 */
[----:B---3--:R-:W-:Y:S01]  /*199b0*/  MOV R9, R11 ;  /* 0x0000000b00097202 */ /* 0x008fe20000000f00 */
[----:B------:R-:W3:Y:S01]  /*199c0*/  LDSM.16.MT88.4 R52, [R184+0xa000] ;  /* 0x00a00000b834783b */ /* 0x000ee20000004200 */
[----:B-1----:R-:W-:-:S05]  /*199d0*/  FFMA.FTZ R0, R136, R4, -R7 ;  /* 0x0000000488007223 */ /* 0x002fca0000010807 */
[----:B------:R1:W1:Y:S02]  /*199e0*/  MUFU.EX2 R10, R0 ;  /* 0x00000000000a7308 */ /* 0x0002640000000800 */
[----:B-1----:R-:W-:-:S06]  /*199f0*/  FFMA.FTZ R0, R152, R4, -R7 ;  /* 0x0000000498007223 */ /* 0x002fcc0000010807 */
[----:B------:R1:W-:Y:S02]  /*19a00*/  MUFU.EX2 R11, R0 ;  /* 0x00000000000b7308 */ /* 0x0003e40000000800 */
[----:B-1----:R-:W-:-:S06]  /*19a10*/  FFMA.FTZ R0, R138, R4, -R7 ;  /* 0x000000048a007223 */ /* 0x002fcc0000010807 */
[----:B------:R1:W1:Y:S02]  /*19a20*/  MUFU.EX2 R87, R0 ;  /* 0x0000000000577308 */ /* 0x0002640000000800 */
[----:B-1----:R-:W-:-:S06]  /*19a30*/  FFMA.FTZ R0, R89, R4, -R5 ;  /* 0x0000000459007223 */ /* 0x002fcc0000010805 */
[----:B------:R1:W1:Y:S02]  /*19a40*/  MUFU.EX2 R16, R0 ;  /* 0x0000000000107308 */ /* 0x0002640000000800 */
[----:B-1----:R-:W-:-:S06]  /*19a50*/  FFMA.FTZ R0, R86, R4, -R5 ;  /* 0x0000000456007223 */ /* 0x002fcc0000010805 */
[----:B------:R1:W-:Y:S01]  /*19a60*/  MUFU.EX2 R116, R0 ;  /* 0x0000000000747308 */ /* 0x0003e20000000800 */
[----:B--2---:R-:W-:Y:S01]  /*19a70*/  F2FP.BF16.PACK_AB R13, R88, R9 ;  /* 0x00000009580d723e */ /* 0x004fe200000010ff */
[----:B-1----:R-:W-:-:S06]  /*19a80*/  FFMA.FTZ R0, R148, R4, -R7 ;  /* 0x0000000494007223 */ /* 0x002fcc0000010807 */
[----:B------:R1:W-:Y:S01]  /*19a90*/  MUFU.EX2 R86, R0 ;  /* 0x0000000000567308 */ /* 0x0003e20000000800 */
[----:B----4-:R-:W-:Y:S02]  /*19aa0*/  F2FP.BF16.PACK_AB R15, R117, R91 ;  /* 0x0000005b750f723e */ /* 0x010fe400000010ff */
[----:B------:R-:W-:Y:S02]  /*19ab0*/  F2FP.BF16.PACK_AB R12, R10, R85 ;  /* 0x000000550a0c723e */ /* 0x000fe400000010ff */
[----:B------:R-:W-:Y:S01]  /*19ac0*/  F2FP.BF16.PACK_AB R14, R87, R11 ;  /* 0x0000000b570e723e */ /* 0x000fe200000010ff */
[----:B-1----:R-:W-:-:S04]  /*19ad0*/  FFMA.FTZ R0, R139, R4, -R7 ;  /* 0x000000048b007223 */ /* 0x002fc80000010807 */
[----:B------:R1:W2:Y:S02]  /*19ae0*/  MUFU.EX2 R83, R0 ;  /* 0x0000000000537308 */ /* 0x0002a40000000800 */
[----:B-----5:R-:W-:Y:S01]  /*19af0*/  HMMA.16816.F32.BF16 R56, R12, R28, RZ ;  /* 0x0000001c0c38723c */ /* 0x020fe200000418ff */
[----:B-1----:R-:W-:-:S05]  /*19b00*/  FFMA.FTZ R0, R118, R4, -R7 ;  /* 0x0000000476007223 */ /* 0x002fca0000010807 */
[----:B------:R1:W-:Y:S02]  /*19b10*/  MUFU.EX2 R17, R0 ;  /* 0x0000000000117308 */ /* 0x0003e40000000800 */
[----:B------:R-:W-:Y:S01]  /*19b20*/  HMMA.16816.F32.BF16 R40, R12, R30, RZ ;  /* 0x0000001e0c28723c */ /* 0x000fe200000418ff */
[----:B-1----:R-:W-:-:S05]  /*19b30*/  FFMA.FTZ R0, R149, R4, -R7 ;  /* 0x0000000495007223 */ /* 0x002fca0000010807 */
[----:B------:R1:W4:Y:S02]  /*19b40*/  MUFU.EX2 R148, R0 ;  /* 0x0000000000947308 */ /* 0x0003240000000800 */
[C---:B------:R-:W-:Y:S08]  /*19b50*/  HMMA.16816.F32.BF16 R36, R12.reuse, R24, RZ ;  /* 0x000000180c24723c */ /* 0x040ff000000418ff */
[----:B------:R-:W-:Y:S01]  /*19b60*/  HMMA.16816.F32.BF16 R28, R12, R26, RZ ;  /* 0x0000001a0c1c723c */ /* 0x000fe200000418ff */
[----:B-1----:R-:W-:-:S07]  /*19b70*/  FFMA.FTZ R0, R137, R4, -R5 ;  /* 0x0000000489007223 */ /* 0x002fce0000010805 */
[----:B------:R-:W-:Y:S01]  /*19b80*/  HMMA.16816.F32.BF16 R24, R12, R32, RZ ;  /* 0x000000200c18723c */ /* 0x000fe200000418ff */
[----:B------:R-:W1:Y:S01]  /*19b90*/  MUFU.EX2 R152, R0 ;  /* 0x0000000000987308 */ /* 0x000e620000000800 */
[----:B------:R-:W-:-:S06]  /*19ba0*/  MOV R118, R16 ;  /* 0x0000001000767202 */ /* 0x000fcc0000000f00 */
[C---:B------:R-:W-:Y:S08]  /*19bb0*/  HMMA.16816.F32.BF16 R32, R12.reuse, R34, RZ ;  /* 0x000000220c20723c */ /* 0x040ff000000418ff */
[C---:B---3--:R-:W-:Y:S08]  /*19bc0*/  HMMA.16816.F32.BF16 R68, R12.reuse, R52, RZ ;  /* 0x000000340c44723c */ /* 0x048ff000000418ff */
[----:B------:R-:W-:Y:S07]  /*19bd0*/  HMMA.16816.F32.BF16 R60, R12, R54, RZ ;  /* 0x000000360c3c723c */ /* 0x000fee00000418ff */
[----:B--2---:R-:W-:-:S02]  /*19be0*/  F2FP.BF16.PACK_AB R12, R83, R86 ;  /* 0x00000056530c723e */ /* 0x004fc400000010ff */
[----:B------:R-:W-:Y:S02]  /*19bf0*/  F2FP.BF16.PACK_AB R13, R118, R239 ;  /* 0x000000ef760d723e */ /* 0x000fe400000010ff */
[----:B----4-:R-:W-:Y:S02]  /*19c00*/  F2FP.BF16.PACK_AB R14, R148, R17 ;  /* 0x00000011940e723e */ /* 0x010fe400000010ff */
[----:B-1----:R-:W-:-:S07]  /*19c10*/  F2FP.BF16.PACK_AB R15, R152, R116 ;  /* 0x00000074980f723e */ /* 0x002fce00000010ff */
[C---:B------:R-:W-:Y:S08]  /*19c20*/  HMMA.16816.F32.BF16 R76, R12.reuse, R48, R56 ;  /* 0x000000300c4c723c */ /* 0x040ff00000041838 */
[C---:B------:R-:W-:Y:S08]  /*19c30*/  HMMA.16816.F32.BF16 R72, R12.reuse, R50, R40 ;  /* 0x000000320c48723c */ /* 0x040ff00000041828 */
        /* <DEDUP_REMOVED lines=9> */
[C---:B-1----:R-:W-:Y:S08]  /*19cd0*/  HMMA.16816.F32.BF16 R40, R12.reuse, R24, R68 ;  /* 0x000000180c28723c */ /* 0x042ff00000041844 */
[----:B------:R-:W-:Y:S01]  /*19ce0*/  HMMA.16816.F32.BF16 R36, R12, R26, R60 ;  /* 0x0000001a0c24723c */ /* 0x000fe2000004183c */
[----:B------:R-:W1:Y:S01]  /*19cf0*/  LDSM.16.MT88.4 R24, [R185+0xb000] ;  /* 0x00b00000b918783b */ /* 0x000e620000004200 */
[----:B--2---:R-:W-:-:S04]  /*19d00*/  FFMA.FTZ R0, R168, R4, -R7 ;  /* 0x00000004a8007223 */ /* 0x004fc80000010807 */
[----:B------:R2:W-:Y:S02]  /*19d10*/  MUFU.EX2 R90, R0 ;  /* 0x00000000005a7308 */ /* 0x0005e40000000800 */
[----:B--2---:R-:W-:-:S06]  /*19d20*/  FFMA.FTZ R0, R151, R4, -R7 ;  /* 0x0000000497007223 */ /* 0x004fcc0000010807 */
[----:B------:R2:W3:Y:S01]  /*19d30*/  MUFU.EX2 R137, R0 ;  /* 0x0000000000897308 */ /* 0x0004e20000000800 */
[----:B------:R-:W-:Y:S01]  /*19d40*/  HMMA.16816.F32.BF16 R52, R12, R46, R28 ;  /* 0x0000002e0c34723c */ /* 0x000fe2000004181c */
[----:B------:R-:W-:Y:S01]  /*19d50*/  LDSM.16.MT88.4 R28, [R182+0xb000] ;  /* 0x00b00000b61c783b */ /* 0x000fe20000004200 */
[----:B--2---:R-:W-:-:S05]  /*19d60*/  FFMA.FTZ R0, R141, R4, -R7 ;  /* 0x000000048d007223 */ /* 0x004fca0000010807 */
[----:B------:R2:W-:Y:S02]  /*19d70*/  MUFU.EX2 R16, R0 ;  /* 0x0000000000107308 */ /* 0x0005e40000000800 */
[----:B--2---:R-:W-:-:S06]  /*19d80*/  FFMA.FTZ R0, R109, R4, -R7 ;  /* 0x000000046d007223 */ /* 0x004fcc0000010807 */
[----:B------:R2:W4:Y:S02]  /*19d90*/  MUFU.EX2 R23, R0 ;  /* 0x0000000000177308 */ /* 0x0005240000000800 */
[----:B--2---:R-:W-:Y:S01]  /*19da0*/  FFMA.FTZ R0, R110, R4, -R5 ;  /* 0x000000046e007223 */ /* 0x004fe20000010805 */
[----:B------:R-:W-:-:S05]  /*19db0*/  MOV R110, R17 ;  /* 0x00000011006e7202 */ /* 0x000fca0000000f00 */
[----:B------:R-:W2:Y:S01]  /*19dc0*/  MUFU.EX2 R17, R0 ;  /* 0x0000000000117308 */ /* 0x000ea20000000800 */
[----:B------:R-:W-:Y:S01]  /*19dd0*/  HMMA.16816.F32.BF16 R44, R12, R66, R32 ;  /* 0x000000420c2c723c */ /* 0x000fe20000041820 */
[----:B------:R-:W-:Y:S06]  /*19de0*/  LDSM.16.MT88.4 R32, [R183+0xb000] ;  /* 0x00b00000b720783b */ /* 0x000fec0000004200 */
[----:B---3--:R-:W-:Y:S02]  /*19df0*/  F2FP.BF16.PACK_AB R12, R137, R90 ;  /* 0x0000005a890c723e */ /* 0x008fe400000010ff */
[----:B------:R-:W-:-:S02]  /*19e00*/  F2FP.BF16.PACK_AB R13, R138, R89 ;  /* 0x000000598a0d723e */ /* 0x000fc400000010ff */
[----:B----4-:R-:W-:Y:S02]  /*19e10*/  F2FP.BF16.PACK_AB R14, R23, R16 ;  /* 0x00000010170e723e */ /* 0x010fe400000010ff */
[----:B--2---:R-:W-:-:S07]  /*19e20*/  F2FP.BF16.PACK_AB R15, R17, R20 ;  /* 0x00000014110f723e */ /* 0x004fce00000010ff */
[C---:B-1----:R-:W-:Y:S08]  /*19e30*/  HMMA.16816.F32.BF16 R60, R12.reuse, R24, R56 ;  /* 0x000000180c3c723c */ /* 0x042ff00000041838 */
[----:B------:R-:W-:Y:S01]  /*19e40*/  HMMA.16816.F32.BF16 R56, R12, R26, R52 ;  /* 0x0000001a0c38723c */ /* 0x000fe20000041834 */
[----:B------:R-:W1:Y:S01]  /*19e50*/  LDSM.16.MT88.4 R24, [R184+0xb000] ;  /* 0x00b00000b818783b */ /* 0x000e620000004200 */
[----:B------:R-:W-:-:S04]  /*19e60*/  FFMA.FTZ R0, R121, R4, -R5 ;  /* 0x0000000479007223 */ /* 0x000fc80000010805 */
[----:B------:R2:W-:Y:S02]  /*19e70*/  MUFU.EX2 R21, R0 ;  /* 0x0000000000157308 */ /* 0x0005e40000000800 */
[----:B--2---:R-:W-:-:S06]  /*19e80*/  FFMA.FTZ R0, R120, R4, -R5 ;  /* 0x0000000478007223 */ /* 0x004fcc0000010805 */
[----:B------:R2:W-:Y:S02]  /*19e90*/  MUFU.EX2 R139, R0 ;  /* 0x00000000008b7308 */ /* 0x0005e40000000800 */
[----:B--2---:R-:W-:-:S06]  /*19ea0*/  FFMA.FTZ R0, R111, R4, -R5 ;  /* 0x000000046f007223 */ /* 0x004fcc0000010805 */
[----:B------:R2:W-:Y:S01]  /*19eb0*/  MUFU.EX2 R136, R0 ;  /* 0x0000000000887308 */ /* 0x0005e20000000800 */
[C---:B-1----:R-:W-:Y:S08]  /*19ec0*/  HMMA.16816.F32.BF16 R40, R12.reuse, R24, R40 ;  /* 0x000000180c28723c */ /* 0x042ff00000041828 */
[----:B------:R-:W-:Y:S01]  /*19ed0*/  HMMA.16816.F32.BF16 R36, R12, R26, R36 ;  /* 0x0000001a0c24723c */ /* 0x000fe20000041824 */
[----:B------:R-:W1:Y:S01]  /*19ee0*/  LDSM.16.MT88.4 R24, [R185+0xb800] ;  /* 0x00b80000b918783b */ /* 0x000e620000004200 */
[----:B--2---:R-:W-:-:S04]  /*19ef0*/  FFMA.FTZ R0, R142, R4, -R7 ;  /* 0x000000048e007223 */ /* 0x004fc80000010807 */
[----:B------:R2:W-:Y:S02]  /*19f00*/  MUFU.EX2 R108, R0 ;  /* 0x00000000006c7308 */ /* 0x0005e40000000800 */
[----:B------:R-:W-:Y:S01]  /*19f10*/  HMMA.16816.F32.BF16 R68, R12, R28, R76 ;  /* 0x0000001c0c44723c */ /* 0x000fe2000004184c */
[----:B--2---:R-:W-:-:S05]  /*19f20*/  FFMA.FTZ R0, R122, R4, -R7 ;  /* 0x000000047a007223 */ /* 0x004fca0000010807 */
[----:B------:R2:W3:Y:S02]  /*19f30*/  MUFU.EX2 R109, R0 ;  /* 0x00000000006d7308 */ /* 0x0004e40000000800 */
[----:B------:R-:W-:Y:S01]  /*19f40*/  HMMA.16816.F32.BF16 R64, R12, R30, R72 ;  /* 0x0000001e0c40723c */ /* 0x000fe20000041848 */
[----:B------:R-:W-:Y:S01]  /*19f50*/  LDSM.16.MT88.4 R28, [R182+0xb800] ;  /* 0x00b80000b61c783b */ /* 0x000fe20000004200 */
[----:B--2---:R-:W-:-:S04]  /*19f60*/  FFMA.FTZ R0, R123, R4, -R7 ;  /* 0x000000047b007223 */ /* 0x004fc80000010807 */
[----:B------:R2:W-:Y:S02]  /*19f70*/  MUFU.EX2 R77, R0 ;  /* 0x00000000004d7308 */ /* 0x0005e40000000800 */
[----:B--2---:R-:W-:-:S06]  /*19f80*/  FFMA.FTZ R0, R112, R4, -R7 ;  /* 0x0000000470007223 */ /* 0x004fcc0000010807 */
[----:B------:R2:W4:Y:S02]  /*19f90*/  MUFU.EX2 R76, R0 ;  /* 0x00000000004c7308 */ /* 0x0005240000000800 */
[----:B--2---:R-:W-:-:S06]  /*19fa0*/  FFMA.FTZ R0, R113, R4, -R5 ;  /* 0x0000000471007223 */ /* 0x004fcc0000010805 */
[----:B------:R-:W2:Y:S01]  /*19fb0*/  MUFU.EX2 R75, R0 ;  /* 0x00000000004b7308 */ /* 0x000ea20000000800 */
[C---:B------:R-:W-:Y:S08]  /*19fc0*/  HMMA.16816.F32.BF16 R48, R12.reuse, R32, R48 ;  /* 0x000000200c30723c */ /* 0x040ff00000041830 */
[----:B------:R-:W-:Y:S01]  /*19fd0*/  HMMA.16816.F32.BF16 R52, R12, R34, R44 ;  /* 0x000000220c34723c */ /* 0x000fe2000004182c */
[----:B------:R-:W-:Y:S06]  /*19fe0*/  LDSM.16.MT88.4 R32, [R183+0xb800] ;  /* 0x00b80000b720783b */ /* 0x000fec0000004200 */
[----:B---3--:R-:W-:-:S02]  /*19ff0*/  F2FP.BF16.PACK_AB R12, R109, R108 ;  /* 0x0000006c6d0c723e */ /* 0x008fc400000010ff */
[----:B------:R-:W-:Y:S02]  /*1a000*/  F2FP.BF16.PACK_AB R13, R139, R21 ;  /* 0x000000158b0d723e */ /* 0x000fe400000010ff */
        /* <DEDUP_REMOVED lines=17> */
[----:B------:R2:W3:Y:S02]  /*1a120*/  MUFU.EX2 R247, R0 ;  /* 0x0000000000f77308 */ /* 0x0004e40000000800 */
[----:B--2---:R-:W-:-:S06]  /*1a130*/  FFMA.FTZ R0, R103, R4, -R7 ;  /* 0x0000000467007223 */ /* 0x004fcc0000010807 */
[----:B------:R2:W-:Y:S02]  /*1a140*/  MUFU.EX2 R244, R0 ;  /* 0x0000000000f47308 */ /* 0x0005e40000000800 */
[----:B--2---:R-:W-:-:S06]  /*1a150*/  FFMA.FTZ R0, R97, R4, -R7 ;  /* 0x0000000461007223 */ /* 0x004fcc0000010807 */
[----:B------:R2:W4:Y:S02]  /*1a160*/  MUFU.EX2 R243, R0 ;  /* 0x0000000000f37308 */ /* 0x0005240000000800 */
[----:B--2---:R-:W-:-:S06]  /*1a170*/  FFMA.FTZ R0, R99, R4, -R5 ;  /* 0x0000000463007223 */ /* 0x004fcc0000010805 */
[----:B------:R2:W5:Y:S01]  /*1a180*/  MUFU.EX2 R242, R0 ;  /* 0x0000000000f27308 */ /* 0x0005620000000800 */
[C---:B------:R-:W-:Y:S08]  /*1a190*/  HMMA.16816.F32.BF16 R68, R12.reuse, R28, R68 ;  /* 0x0000001c0c44723c */ /* 0x040ff00000041844 */
[C---:B------:R-:W-:Y:S01]  /*1a1a0*/  HMMA.16816.F32.BF16 R64, R12.reuse, R30, R64 ;  /* 0x0000001e0c40723c */ /* 0x040fe20000041840 */
[----:B------:R-:W-:Y:S07]  /*1a1b0*/  LDSM.16.MT88.4 R28, [R182+0xc000] ;  /* 0x00c00000b61c783b */ /* 0x000fee0000004200 */
[C---:B------:R-:W-:Y:S08]  /*1a1c0*/  HMMA.16816.F32.BF16 R44, R12.reuse, R32, R48 ;  /* 0x000000200c2c723c */ /* 0x040ff00000041830 */
[----:B------:R-:W-:Y:S01]  /*1a1d0*/  HMMA.16816.F32.BF16 R52, R12, R34, R52 ;  /* 0x000000220c34723c */ /* 0x000fe20000041834 */
[----:B--2---:R-:W-:Y:S01]  /*1a1e0*/  FFMA.FTZ R0, R127, R4, -R5 ;  /* 0x000000047f007223 */ /* 0x004fe20000010805 */
[----:B------:R-:W-:Y:S05]  /*1a1f0*/  LDSM.16.MT88.4 R32, [R183+0xc000] ;  /* 0x00c00000b720783b */ /* 0x000fea0000004200 */
[----:B---3--:R-:W-:-:S02]  /*1a200*/  F2FP.BF16.PACK_AB R12, R247, R245 ;  /* 0x000000f5f70c723e */ /* 0x008fc400000010ff */
[----:B------:R-:W-:Y:S02]  /*1a210*/  F2FP.BF16.PACK_AB R13, R249, R246 ;  /* 0x000000f6f90d723e */ /* 0x000fe400000010ff */
[----:B----4-:R-:W-:Y:S02]  /*1a220*/  F2FP.BF16.PACK_AB R14, R243, R244 ;  /* 0x000000f4f30e723e */ /* 0x010fe400000010ff */
[----:B-----5:R-:W-:-:S07]  /*1a230*/  F2FP.BF16.PACK_AB R15, R242, R250 ;  /* 0x000000faf20f723e */ /* 0x020fce00000010ff */
[C---:B-1----:R-:W-:Y:S08]  /*1a240*/  HMMA.16816.F32.BF16 R60, R12.reuse, R24, R60 ;  /* 0x000000180c3c723c */ /* 0x042ff0000004183c */
[----:B------:R-:W-:Y:S01]  /*1a250*/  HMMA.16816.F32.BF16 R56, R12, R26, R56 ;  /* 0x0000001a0c38723c */ /* 0x000fe20000041838 */
[----:B------:R-:W1:Y:S01]  /*1a260*/  LDSM.16.MT88.4 R24, [R184+0xc000] ;  /* 0x00c00000b818783b */ /* 0x000e620000004200 */
[----:B------:R2:W-:Y:S02]  /*1a270*/  MUFU.EX2 R238, R0 ;  /* 0x0000000000ee7308 */ /* 0x0005e40000000800 */
[----:B--2---:R-:W-:-:S06]  /*1a280*/  FFMA.FTZ R0, R114, R4, -R5 ;  /* 0x0000000472007223 */ /* 0x004fcc0000010805 */
[----:B------:R2:W-:Y:S02]  /*1a290*/  MUFU.EX2 R240, R0 ;  /* 0x0000000000f07308 */ /* 0x0005e40000000800 */
[----:B--2---:R-:W-:-:S06]  /*1a2a0*/  FFMA.FTZ R0, R98, R4, -R5 ;  /* 0x0000000462007223 */ /* 0x004fcc0000010805 */
[----:B------:R2:W-:Y:S01]  /*1a2b0*/  MUFU.EX2 R241, R0 ;  /* 0x0000000000f17308 */ /* 0x0005e20000000800 */
[----:B-1----:R-:W-:Y:S01]  /*1a2c0*/  HMMA.16816.F32.BF16 R40, R12, R24, R40 ;  /* 0x000000180c28723c */ /* 0x002fe20000041828 */
[----:B------:R-:W-:Y:S02]  /*1a2d0*/  MOV R98, R108 ;  /* 0x0000006c00627202 */ /* 0x000fe40000000f00 */
[----:B------:R-:W-:-:S05]  /*1a2e0*/  MOV R108, R239 ;  /* 0x000000ef006c7202 */ /* 0x000fca0000000f00 */
[----:B------:R-:W-:Y:S01]  /*1a2f0*/  HMMA.16816.F32.BF16 R36, R12, R26, R36 ;  /* 0x0000001a0c24723c */ /* 0x000fe20000041824 */
[----:B------:R-:W1:Y:S01]  /*1a300*/  LDSM.16.MT88.4 R24, [R185+0xc800] ;  /* 0x00c80000b918783b */ /* 0x000e620000004200 */
[----:B--2---:R-:W-:-:S04]  /*1a310*/  FFMA.FTZ R0, R145, R4, -R7 ;  /* 0x0000000491007223 */ /* 0x004fc80000010807 */
[----:B------:R2:W-:Y:S01]  /*1a320*/  MUFU.EX2 R168, R0 ;  /* 0x0000000000a87308 */ /* 0x0005e20000000800 */
[----:B------:R-:W-:Y:S01]  /*1a330*/  MOV R102, R152 ;  /* 0x0000009800667202 */ /* 0x000fe20000000f00 */
        /* <DEDUP_REMOVED lines=10> */
[----:B------:R-:W-:Y:S01]  /*1a3e0*/  MOV R97, R148 ;  /* 0x0000009400617202 */ /* 0x000fe20000000f00 */
[----:B------:R-:W-:Y:S06]  /*1a3f0*/  LDSM.16.MT88.4 R28, [R182+0xc800] ;  /* 0x00c80000b61c783b */ /* 0x000fec0000004200 */
        /* <DEDUP_REMOVED lines=11> */
[----:B------:R2:W-:Y:S01]  /*1a4b0*/  MUFU.EX2 R144, R0 ;  /* 0x0000000000907308 */ /* 0x0005e20000000800 */
[----:B------:R-:W-:Y:S01]  /*1a4c0*/  MOV R78, R23 ;  /* 0x00000017004e7202 */ /* 0x000fe20000000f00 */
        /* <DEDUP_REMOVED lines=37> */
[----:B------:R-:W-:Y:S01]  /*1a720*/  MOV R104, R21 ;  /* 0x0000001500687202 */ /* 0x000fe20000000f00 */
[----:B-1----:R-:W-:Y:S01]  /*1a730*/  HMMA.16816.F32.BF16 R40, R12, R24, R40 ;  /* 0x000000180c28723c */ /* 0x002fe20000041828 */
[----:B------:R-:W-:-:S07]  /*1a740*/  MOV R74, R20 ;  /* 0x00000014004a7202 */ /* 0x000fce0000000f00 */
        /* <DEDUP_REMOVED lines=14> */
[C---:B------:R-:W-:Y:S08]  /*1a830*/  HMMA.16816.F32.BF16 R64, R12.reuse, R30, R64 ;  /* 0x0000001e0c40723c */ /* 0x040ff00000041840 */
[C---:B------:R-:W-:Y:S08]  /*1a840*/  HMMA.16816.F32.BF16 R44, R12.reuse, R32, R44 ;  /* 0x000000200c2c723c */ /* 0x040ff0000004182c */
[----:B------:R-:W-:Y:S01]  /*1a850*/  HMMA.16816.F32.BF16 R52, R12, R34, R52 ;  /* 0x000000220c34723c */ /* 0x000fe20000041834 */
[----:B--2---:R-:W-:Y:S01]  /*1a860*/  FFMA.FTZ R0, R158, R4, -R5 ;  /* 0x000000049e007223 */ /* 0x004fe20000010805 */
[----:B------:R-:W-:Y:S01]  /*1a870*/  MOV R106, R78 ;  /* 0x0000004e006a7202 */ /* 0x000fe20000000f00 */
[----:B------:R-:W-:Y:S04]  /*1a880*/  LDSM.16.MT88.4 R28, [R182+0xd800] ;  /* 0x00d80000b61c783b */ /* 0x000fe80000004200 */
[----:B---3--:R-:W-:Y:S01]  /*1a890*/  F2FP.BF16.PACK_AB R12, R134, R21 ;  /* 0x00000015860c723e */ /* 0x008fe200000010ff */
[----:B------:R-:W-:Y:S01]  /*1a8a0*/  LDSM.16.MT88.4 R32, [R183+0xd800] ;  /* 0x00d80000b720783b */ /* 0x000fe20000004200 */
[----:B------:R-:W-:-:S02]  /*1a8b0*/  F2FP.BF16.PACK_AB R13, R139, R133 ;  /* 0x000000858b0d723e */ /* 0x000fc400000010ff */
[----:B----4-:R-:W-:Y:S02]  /*1a8c0*/  F2FP.BF16.PACK_AB R14, R138, R20 ;  /* 0x000000148a0e723e */ /* 0x010fe400000010ff */
[----:B-----5:R-:W-:-:S07]  /*1a8d0*/  F2FP.BF16.PACK_AB R15, R132, R140 ;  /* 0x0000008c840f723e */ /* 0x020fce00000010ff */
[C---:B-1----:R-:W-:Y:S08]  /*1a8e0*/  HMMA.16816.F32.BF16 R60, R12.reuse, R24, R60 ;  /* 0x000000180c3c723c */ /* 0x042ff0000004183c */
[----:B------:R-:W-:Y:S01]  /*1a8f0*/  HMMA.16816.F32.BF16 R56, R12, R26, R56 ;  /* 0x0000001a0c38723c */ /* 0x000fe20000041838 */
[----:B------:R-:W1:Y:S01]  /*1a900*/  LDSM.16.MT88.4 R24, [R184+0xd800] ;  /* 0x00d80000b818783b */ /* 0x000e620000004200 */
[----:B------:R-:W-:-:S02]  /*1a910*/  MOV R158, R17 ;  /* 0x00000011009e7202 */ /* 0x000fc40000000f00 */
[----:B------:R2:W-:Y:S01]  /*1a920*/  MUFU.EX2 R17, R0 ;  /* 0x0000000000117308 */ /* 0x0005e20000000800 */
[----:B------:R-:W-:Y:S01]  /*1a930*/  MOV R78, R137 ;  /* 0x00000089004e7202 */ /* 0x000fe20000000f00 */
[----:B--2---:R-:W-:-:S06]  /*1a940*/  FFMA.FTZ R0, R107, R4, -R5 ;  /* 0x000000046b007223 */ /* 0x004fcc0000010805 */
[----:B------:R2:W-:Y:S01]  /*1a950*/  MUFU.EX2 R131, R0 ;  /* 0x0000000000837308 */ /* 0x0005e20000000800 */
[----:B------:R-:W-:Y:S01]  /*1a960*/  MOV R156, R136 ;  /* 0x00000088009c7202 */ /* 0x000fe20000000f00 */
[----:B--2---:R-:W-:-:S06]  /*1a970*/  FFMA.FTZ R0, R92, R4, -R5 ;  /* 0x000000045c007223 */ /* 0x004fcc0000010805 */
[----:B------:R2:W-:Y:S01]  /*1a980*/  MUFU.EX2 R137, R0 ;  /* 0x0000000000897308 */ /* 0x0005e20000000800 */
[C---:B-1----:R-:W-:Y:S08]  /*1a990*/  HMMA.16816.F32.BF16 R40, R12.reuse, R24, R40 ;  /* 0x000000180c28723c */ /* 0x042ff00000041828 */
[----:B------:R-:W-:Y:S01]  /*1a9a0*/  HMMA.16816.F32.BF16 R36, R12, R26, R36 ;  /* 0x0000001a0c24723c */ /* 0x000fe20000041824 */
[----:B------:R-:W1:Y:S01]  /*1a9b0*/  LDSM.16.MT88.4 R24, [R185+0xe000] ;  /* 0x00e00000b918783b */ /* 0x000e620000004200 */
[----:B--2---:R-:W-:Y:S01]  /*1a9c0*/  FFMA.FTZ R0, R164, R4, -R7 ;  /* 0x00000004a4007223 */ /* 0x004fe20000010807 */
[----:B------:R-:W-:-:S03]  /*1a9d0*/  MOV R164, R16 ;  /* 0x0000001000a47202 */ /* 0x000fc60000000f00 */
        /* <DEDUP_REMOVED lines=43> */
[----:B------:R-:W1:Y:S07]  /*1ac90*/  LDSM.16.MT88.4 R28, [R182+0xe800] ;  /* 0x00e80000b61c783b */ /* 0x000e6e0000004200 */
[----:B------:R-:W-:Y:S01]  /*1aca0*/  HMMA.16816.F32.BF16 R44, R12, R32, R44 ;  /* 0x000000200c2c723c */ /* 0x000fe2000004182c */
[----:B--2---:R-:W-:-:S07]  /*1acb0*/  FFMA.FTZ R0, R173, R4, -R5 ;  /* 0x00000004ad007223 */ /* 0x004fce0000010805 */
[----:B------:R-:W-:Y:S01]  /*1acc0*/  HMMA.16816.F32.BF16 R52, R12, R34, R52 ;  /* 0x000000220c34723c */ /* 0x000fe20000041834 */
[----:B------:R2:W-:Y:S01]  /*1acd0*/  MUFU.EX2 R112, R0 ;  /* 0x0000000000707308 */ /* 0x0005e20000000800 */
[----:B------:R-:W-:Y:S01]  /*1ace0*/  MOV R96, R118 ;  /* 0x0000007600607202 */ /* 0x000fe20000000f00 */
[----:B------:R-:W-:Y:S04]  /*1acf0*/  LDSM.16.MT88.4 R32, [R183+0xe800] ;  /* 0x00e80000b720783b */ /* 0x000fe80000004200 */
[----:B---3--:R-:W-:Y:S02]  /*1ad00*/  F2FP.BF16.PACK_AB R12, R125, R124 ;  /* 0x0000007c7d0c723e */ /* 0x008fe400000010ff */
[----:B------:R-:W-:Y:S02]  /*1ad10*/  F2FP.BF16.PACK_AB R13, R126, R122 ;  /* 0x0000007a7e0d723e */ /* 0x000fe400000010ff */
[----:B----4-:R-:W-:-:S02]  /*1ad20*/  F2FP.BF16.PACK_AB R14, R121, R123 ;  /* 0x0000007b790e723e */ /* 0x010fc400000010ff */
[----:B-----5:R-:W-:Y:S01]  /*1ad30*/  F2FP.BF16.PACK_AB R15, R120, R127 ;  /* 0x0000007f780f723e */ /* 0x020fe200000010ff */
[----:B--2---:R-:W-:-:S06]  /*1ad40*/  FFMA.FTZ R0, R170, R4, -R5 ;  /* 0x00000004aa007223 */ /* 0x004fcc0000010805 */
[C---:B-1----:R-:W-:Y:S01]  /*1ad50*/  HMMA.16816.F32.BF16 R60, R12.reuse, R24, R60 ;  /* 0x000000180c3c723c */ /* 0x042fe2000004183c */
[----:B------:R1:W-:Y:S07]  /*1ad60*/  MUFU.EX2 R118, R0 ;  /* 0x0000000000767308 */ /* 0x0003ee0000000800 */
[----:B------:R-:W-:Y:S01]  /*1ad70*/  HMMA.16816.F32.BF16 R56, R12, R26, R56 ;  /* 0x0000001a0c38723c */ /* 0x000fe20000041838 */
[----:B------:R-:W2:Y:S01]  /*1ad80*/  LDSM.16.MT88.4 R24, [R184+0xe800] ;  /* 0x00e80000b818783b */ /* 0x000ea20000004200 */
[----:B------:R-:W-:Y:S01]  /*1ad90*/  MOV R93, R117 ;  /* 0x00000075005d7202 */ /* 0x000fe20000000f00 */
[----:B-1----:R-:W-:-:S04]  /*1ada0*/  FFMA.FTZ R0, R80, R4, -R5 ;  /* 0x0000000450007223 */ /* 0x002fc80000010805 */
[----:B------:R1:W-:Y:S01]  /*1adb0*/  MUFU.EX2 R117, R0 ;  /* 0x0000000000757308 */ /* 0x0003e20000000800 */
[----:B------:R-:W-:Y:S01]  /*1adc0*/  MOV R100, R116 ;  /* 0x0000007400647202 */ /* 0x000fe20000000f00 */
[----:B-1----:R-:W-:-:S06]  /*1add0*/  FFMA.FTZ R0, R175, R4, -R7 ;  /* 0x00000004af007223 */ /* 0x002fcc0000010807 */
[----:B------:R1:W-:Y:S02]  /*1ade0*/  MUFU.EX2 R116, R0 ;  /* 0x0000000000747308 */ /* 0x0003e40000000800 */
[----:B-1----:R-:W-:-:S06]  /*1adf0*/  FFMA.FTZ R0, R174, R4, -R7 ;  /* 0x00000004ae007223 */ /* 0x002fcc0000010807 */
[----:B------:R1:W3:Y:S02]  /*1ae00*/  MUFU.EX2 R115, R0 ;  /* 0x0000000000737308 */ /* 0x0002e40000000800 */
[----:B-1----:R-:W-:-:S06]  /*1ae10*/  FFMA.FTZ R0, R171, R4, -R7 ;  /* 0x00000004ab007223 */ /* 0x002fcc0000010807 */
[----:B------:R1:W-:Y:S01]  /*1ae20*/  MUFU.EX2 R114, R0 ;  /* 0x0000000000727308 */ /* 0x0003e20000000800 */
[----:B------:R-:W-:Y:S01]  /*1ae30*/  MOV R135, R109 ;  /* 0x0000006d00877202 */ /* 0x000fe20000000f00 */
[----:B-1----:R-:W-:-:S06]  /*1ae40*/  FFMA.FTZ R0, R81, R4, -R7 ;  /* 0x0000000451007223 */ /* 0x002fcc0000010807 */
[----:B------:R1:W4:Y:S01]  /*1ae50*/  MUFU.EX2 R113, R0 ;  /* 0x0000000000717308 */ /* 0x0003220000000800 */
[----:B------:R-:W-:Y:S01]  /*1ae60*/  HMMA.16816.F32.BF16 R68, R12, R28, R68 ;  /* 0x0000001c0c44723c */ /* 0x000fe20000041844 */
[----:B-1----:R-:W-:-:S06]  /*1ae70*/  FFMA.FTZ R0, R82, R4, -R5 ;  /* 0x0000000452007223 */ /* 0x002fcc0000010805 */
[----:B------:R1:W5:Y:S01]  /*1ae80*/  MUFU.EX2 R111, R0 ;  /* 0x00000000006f7308 */ /* 0x0003620000000800 */
[----:B------:R-:W-:Y:S01]  /*1ae90*/  HMMA.16816.F32.BF16 R64, R12, R30, R64 ;  /* 0x0000001e0c40723c */ /* 0x000fe20000041840 */
[----:B------:R-:W3:Y:S01]  /*1aea0*/  LDSM.16.MT88.4 R28, [R185+0xf000] ;  /* 0x00f00000b91c783b */ /* 0x000ee20000004200 */
[----:B------:R-:W-:-:S06]  /*1aeb0*/  MOV R94, R108 ;  /* 0x0000006c005e7202 */ /* 0x000fcc0000000f00 */
[----:B--2---:R-:W-:Y:S01]  /*1aec0*/  HMMA.16816.F32.BF16 R48, R12, R24, R48 ;  /* 0x000000180c30723c */ /* 0x004fe20000041830 */
[----:B-1----:R-:W-:-:S07]  /*1aed0*/  FFMA.FTZ R0, R176, R4, -R5 ;  /* 0x00000004b0007223 */ /* 0x002fce0000010805 */
[----:B------:R-:W-:Y:S01]  /*1aee0*/  HMMA.16816.F32.BF16 R36, R12, R26, R36 ;  /* 0x0000001a0c24723c */ /* 0x000fe20000041824 */
[----:B------:R-:W1:Y:S01]  /*1aef0*/  LDSM.16.MT88.4 R24, [R183+0xf000] ;  /* 0x00f00000b718783b */ /* 0x000e620000004200 */
[----:B------:R2:W-:Y:S02]  /*1af00*/  MUFU.EX2 R109, R0 ;  /* 0x00000000006d7308 */ /* 0x0005e40000000800 */
[----:B--2---:R-:W-:-:S06]  /*1af10*/  FFMA.FTZ R0, R178, R4, -R5 ;  /* 0x00000004b2007223 */ /* 0x004fcc0000010805 */
[----:B------:R2:W-:Y:S01]  /*1af20*/  MUFU.EX2 R107, R0 ;  /* 0x00000000006b7308 */ /* 0x0005e20000000800 */
[----:B------:R-:W-:Y:S01]  /*1af30*/  MOV R159, R74 ;  /* 0x0000004a009f7202 */ /* 0x000fe20000000f00 */
[----:B------:R-:W-:Y:S01]  /*1af40*/  HMMA.16816.F32.BF16 R44, R12, R32, R44 ;  /* 0x000000200c2c723c */ /* 0x000fe2000004182c */
[----:B------:R-:W-:Y:S01]  /*1af50*/  MOV R160, R78 ;  /* 0x0000004e00a07202 */ /* 0x000fe20000000f00 */
[----:B--2---:R-:W-:-:S04]  /*1af60*/  FFMA.FTZ R0, R172, R4, -R5 ;  /* 0x00000004ac007223 */ /* 0x004fc80000010805 */
[----:B------:R2:W-:Y:S02]  /*1af70*/  MUFU.EX2 R108, R0 ;  /* 0x00000000006c7308 */ /* 0x0005e40000000800 */
[----:B------:R-:W-:Y:S01]  /*1af80*/  HMMA.16816.F32.BF16 R40, R12, R34, R52 ;  /* 0x000000220c28723c */ /* 0x000fe20000041834 */
[----:B------:R-:W-:Y:S01]  /*1af90*/  MOV R95, R93 ;  /* 0x0000005d005f7202 */ /* 0x000fe20000000f00 */
[----:B------:R-:W-:Y:S01]  /*1afa0*/  FADD.FTZ R9, R9, R88 ;  /* 0x0000005809097221 */ /* 0x000fe20000010000 */
[----:B------:R-:W-:Y:S01]  /*1afb0*/  MOV R161, R94 ;  /* 0x0000005e00a17202 */ /* 0x000fe20000000f00 */
[----:B------:R-:W-:Y:S02]  /*1afc0*/  FADD.FTZ R10, R85, R10 ;  /* 0x0000000a550a7221 */ /* 0x000fe40000010000 */
[----:B--2---:R-:W-:Y:S01]  /*1afd0*/  FFMA.FTZ R0, R201, R4, -R7 ;  /* 0x00000004c9007223 */ /* 0x004fe20000010807 */
[----:B------:R-:W-:Y:S01]  /*1afe0*/  MOV R166, R164 ;  /* 0x000000a400a67202 */ /* 0x000fe20000000f00 */
[----:B------:R-:W2:Y:S02]  /*1aff0*/  LDSM.16.MT88.4 R32, [R182+0xf000] ;  /* 0x00f00000b620783b */ /* 0x000ea40000004200 */
[----:B------:R1:W-:Y:S01]  /*1b000*/  MUFU.EX2 R103, R0 ;  /* 0x0000000000677308 */ /* 0x0003e20000000800 */
[----:B------:R-:W-:-:S02]  /*1b010*/  MOV R94, R160 ;  /* 0x000000a0005e7202 */ /* 0x000fc40000000f00 */
[----:B------:R-:W-:Y:S02]  /*1b020*/  MOV R93, R159 ;  /* 0x0000009f005d7202 */ /* 0x000fe40000000f00 */
[----:B------:R-:W-:Y:S02]  /*1b030*/  MOV R160, R158 ;  /* 0x0000009e00a07202 */ /* 0x000fe40000000f00 */
[----:B------:R-:W-:Y:S01]  /*1b040*/  MOV R159, R106 ;  /* 0x0000006a009f7202 */ /* 0x000fe20000000f00 */
[----:B-1----:R-:W-:-:S04]  /*1b050*/  FFMA.FTZ R0, R199, R4, -R7 ;  /* 0x00000004c7007223 */ /* 0x002fc80000010807 */
[----:B------:R1:W1:Y:S01]  /*1b060*/  MUFU.EX2 R105, R0 ;  /* 0x0000000000697308 */ /* 0x0002620000000800 */
[----:B------:R-:W-:Y:S02]  /*1b070*/  MOV R158, R98 ;  /* 0x00000062009e7202 */ /* 0x000fe40000000f00 */
[----:B------:R-:W-:Y:S02]  /*1b080*/  MOV R98, R99 ;  /* 0x0000006300627202 */ /* 0x000fe40000000f00 */
[----:B------:R-:W-:Y:S02]  /*1b090*/  MOV R99, R97 ;  /* 0x0000006100637202 */ /* 0x000fe40000000f00 */
[----:B------:R-:W-:Y:S01]  /*1b0a0*/  MOV R97, R102 ;  /* 0x0000006600617202 */ /* 0x000fe20000000f00 */
[----:B-1----:R-:W-:-:S04]  /*1b0b0*/  FFMA.FTZ R0, R197, R4, -R7 ;  /* 0x00000004c5007223 */ /* 0x002fc80000010807 */
[----:B------:R1:W-:Y:S01]  /*1b0c0*/  MUFU.EX2 R106, R0 ;  /* 0x00000000006a7308 */ /* 0x0003e20000000800 */
[----:B------:R-:W-:Y:S01]  /*1b0d0*/  MOV R102, R110 ;  /* 0x0000006e00667202 */ /* 0x000fe20000000f00 */
[----:B------:R-:W-:Y:S01]  /*1b0e0*/  FADD.FTZ R9, R91, R9 ;  /* 0x000000095b097221 */ /* 0x000fe20000010000 */
[----:B------:R-:W-:Y:S01]  /*1b0f0*/  MOV R164, R104 ;  /* 0x0000006800a47202 */ /* 0x000fe20000000f00 */
[----:B------:R-:W-:Y:S01]  /*1b100*/  FADD.FTZ R10, R11, R10 ;  /* 0x0000000a0b0a7221 */ /* 0x000fe20000010000 */
[----:B---3--:R-:W-:Y:S01]  /*1b110*/  F2FP.BF16.PACK_AB R12, R115, R116 ;  /* 0x00000074730c723e */ /* 0x008fe200000010ff */
[----:B-1----:R-:W-:-:S04]  /*1b120*/  FFMA.FTZ R0, R179, R4, -R7 ;  /* 0x00000004b3007223 */ /* 0x002fc80000010807 */
[----:B------:R1:W3:Y:S01]  /*1b130*/  MUFU.EX2 R110, R0 ;  /* 0x00000000006e7308 */ /* 0x0002e20000000800 */
[----:B------:R-:W-:Y:S02]  /*1b140*/  F2FP.BF16.PACK_AB R13, R118, R112 ;  /* 0x00000070760d723e */ /* 0x000fe400000010ff */
[----:B----4-:R-:W-:Y:S02]  /*1b150*/  F2FP.BF16.PACK_AB R14, R113, R114 ;  /* 0x00000072710e723e */ /* 0x010fe400000010ff */
[----:B-----5:R-:W-:Y:S01]  /*1b160*/  F2FP.BF16.PACK_AB R15, R111, R117 ;  /* 0x000000756f0f723e */ /* 0x020fe200000010ff */
[----:B-1----:R-:W-:-:S04]  /*1b170*/  FFMA.FTZ R0, R177, R4, -R5 ;  /* 0x00000004b1007223 */ /* 0x002fc80000010805 */
[----:B------:R1:W4:Y:S01]  /*1b180*/  MUFU.EX2 R104, R0 ;  /* 0x0000000000687308 */ /* 0x0003220000000800 */
[----:B------:R-:W-:Y:S02]  /*1b190*/  MOV R147, R75 ;  /* 0x0000004b00937202 */ /* 0x000fe40000000f00 */
[----:B------:R-:W-:Y:S01]  /*1b1a0*/  MOV R101, R83 ;  /* 0x0000005300657202 */ /* 0x000fe20000000f00 */
[----:B------:R-:W-:Y:S01]  /*1b1b0*/  HMMA.16816.F32.BF16 R72, R12, R30, R56 ;  /* 0x0000001e0c48723c */ /* 0x000fe20000041838 */
[----:B------:R-:W-:Y:S01]  /*1b1c0*/  MOV R165, R102 ;  /* 0x0000006600a57202 */ /* 0x000fe20000000f00 */
[----:B-1----:R-:W-:Y:S02]  /*1b1d0*/  FADD.FTZ R0, R95, R9 ;  /* 0x000000095f007221 */ /* 0x002fe40000010000 */
[----:B------:R-:W-:Y:S02]  /*1b1e0*/  FADD.FTZ R9, R87, R10 ;  /* 0x0000000a57097221 */ /* 0x000fe40000010000 */
[----:B------:R-:W-:-:S02]  /*1b1f0*/  FADD.FTZ R10, R161, R0 ;  /* 0x00000000a10a7221 */ /* 0x000fc40000010000 */
[----:B------:R-:W-:Y:S01]  /*1b200*/  FFMA.FTZ R0, R200, R4, -R5 ;  /* 0x00000004c8007223 */ /* 0x000fe20000010805 */
[C---:B------:R-:W-:Y:S03]  /*1b210*/  HMMA.16816.F32.BF16 R80, R12.reuse, R24, R44 ;  /* 0x000000180c50723c */ /* 0x040fe6000004182c */
[----:B------:R1:W-:Y:S05]  /*1b220*/  MUFU.EX2 R102, R0 ;  /* 0x0000000000667308 */ /* 0x0003ea0000000800 */
[----:B------:R-:W-:Y:S01]  /*1b230*/  HMMA.16816.F32.BF16 R56, R12, R26, R40 ;  /* 0x0000001a0c38723c */ /* 0x000fe20000041828 */
[----:B------:R-:W5:Y:S01]  /*1b240*/  LDSM.16.MT88.4 R24, [R184+0xf000] ;  /* 0x00f00000b818783b */ /* 0x000f620000004200 */
[----:B------:R-:W-:-:S02]  /*1b250*/  MOV R163, R101 ;  /* 0x0000006500a37202 */ /* 0x000fc40000000f00 */
[----:B------:R-:W-:Y:S02]  /*1b260*/  MOV R95, R100 ;  /* 0x00000064005f7202 */ /* 0x000fe40000000f00 */
[----:B------:R-:W-:Y:S02]  /*1b270*/  MOV R146, R76 ;  /* 0x0000004c00927202 */ /* 0x000fe40000000f00 */
[----:B------:R-:W-:Y:S02]  /*1b280*/  MOV R157, R77 ;  /* 0x0000004d009d7202 */ /* 0x000fe40000000f00 */
[----:B------:R-:W-:Y:S01]  /*1b290*/  MOV R92, R79 ;  /* 0x0000004f005c7202 */ /* 0x000fe20000000f00 */
[----:B-1----:R-:W-:Y:S01]  /*1b2a0*/  FFMA.FTZ R0, R196, R4, -R5 ;  /* 0x00000004c4007223 */ /* 0x002fe20000010805 */
[----:B------:R-:W-:Y:S02]  /*1b2b0*/  MOV R161, R166 ;  /* 0x000000a600a17202 */ /* 0x000fe40000000f00 */
[----:B------:R-:W-:Y:S01]  /*1b2c0*/  MOV R169, R99 ;  /* 0x0000006300a97202 */ /* 0x000fe20000000f00 */
[----:B------:R1:W-:Y:S01]  /*1b2d0*/  MUFU.EX2 R101, R0 ;  /* 0x0000000000657308 */ /* 0x0003e20000000800 */
[----:B------:R-:W-:Y:S01]  /*1b2e0*/  HMMA.16816.F32.BF16 R76, R12, R28, R60 ;  /* 0x0000001c0c4c723c */ /* 0x000fe2000004183c */
[----:B------:R-:W-:Y:S01]  /*1b2f0*/  MOV R166, R160 ;  /* 0x000000a000a67202 */ /* 0x000fe20000000f00 */
[----:B------:R-:W3:Y:S01]  /*1b300*/  LDSM.16.MT88.4 R28, [R182+0xf800] ;  /* 0x00f80000b61c783b */ /* 0x000ee20000004200 */
[----:B------:R-:W-:-:S02]  /*1b310*/  MOV R160, R159 ;  /* 0x0000009f00a07202 */ /* 0x000fc40000000f00 */
[----:B------:R-:W-:Y:S02]  /*1b320*/  MOV R167, R97 ;  /* 0x0000006100a77202 */ /* 0x000fe40000000f00 */
[----:B------:R-:W-:Y:S01]  /*1b330*/  MOV R162, R96 ;  /* 0x0000006000a27202 */ /* 0x000fe20000000f00 */
[----:B--2---:R-:W-:Y:S01]  /*1b340*/  HMMA.16816.F32.BF16 R68, R12, R32, R68 ;  /* 0x000000200c44723c */ /* 0x004fe20000041844 */
[----:B------:R-:W-:Y:S01]  /*1b350*/  FADD.FTZ R9, R86, R9 ;  /* 0x0000000956097221 */ /* 0x000fe20000010000 */
[----:B------:R-:W-:Y:S01]  /*1b360*/  LDSM.16.MT88.4 R40, [R182+0x10000] ;  /* 0x01000000b628783b */ /* 0x000fe20000004200 */
[----:B-1----:R-:W-:-:S04]  /*1b370*/  FFMA.FTZ R0, R198, R4, -R5 ;  /* 0x00000004c6007223 */ /* 0x002fc80000010805 */
[----:B------:R1:W-:Y:S01]  /*1b380*/  MUFU.EX2 R100, R0 ;  /* 0x0000000000647308 */ /* 0x0003e20000000800 */
[----:B------:R-:W-:Y:S02]  /*1b390*/  MOV R159, R164 ;  /* 0x000000a4009f7202 */ /* 0x000fe40000000f00 */
[----:B------:R-:W-:Y:S02]  /*1b3a0*/  MOV R164, R158 ;  /* 0x0000009e00a47202 */ /* 0x000fe40000000f00 */
[----:B------:R-:W-:Y:S01]  /*1b3b0*/  MOV R158, R98 ;  /* 0x00000062009e7202 */ /* 0x000fe20000000f00 */
[----:B-1----:R-:W-:-:S04]  /*1b3c0*/  FFMA.FTZ R0, R213, R4, -R7 ;  /* 0x00000004d5007223 */ /* 0x002fc80000010807 */
[----:B------:R1:W-:Y:S02]  /*1b3d0*/  MUFU.EX2 R99, R0 ;  /* 0x0000000000637308 */ /* 0x0003e40000000800 */
[----:B-1----:R-:W-:-:S06]  /*1b3e0*/  FFMA.FTZ R0, R212, R4, -R7 ;  /* 0x00000004d4007223 */ /* 0x002fcc0000010807 */
[----:B------:R1:W2:Y:S01]  /*1b3f0*/  MUFU.EX2 R98, R0 ;  /* 0x0000000000627308 */ /* 0x0002a20000000800 */
[----:B------:R-:W-:Y:S01]  /*1b400*/  HMMA.16816.F32.BF16 R64, R12, R34, R64 ;  /* 0x000000220c40723c */ /* 0x000fe20000041840 */
[----:B------:R-:W-:Y:S01]  /*1b410*/  FADD.FTZ R9, R163, R9 ;  /* 0x00000009a3097221 */ /* 0x000fe20000010000 */
[----:B------:R-:W2:Y:S01]  /*1b420*/  LDSM.16.MT88.4 R32, [R185+0xf800] ;  /* 0x00f80000b920783b */ /* 0x000ea20000004200 */
[----:B-1----:R-:W-:-:S04]  /*1b430*/  FFMA.FTZ R0, R202, R4, -R7 ;  /* 0x00000004ca007223 */ /* 0x002fc80000010807 */
[----:B------:R1:W-:Y:S01]  /*1b440*/  MUFU.EX2 R97, R0 ;  /* 0x0000000000617308 */ /* 0x0003e20000000800 */
[----:B-----5:R-:W-:Y:S01]  /*1b450*/  HMMA.16816.F32.BF16 R52, R12, R24, R48 ;  /* 0x000000180c34723c */ /* 0x020fe20000041830 */
[----:B-1----:R-:W-:-:S06]  /*1b460*/  FFMA.FTZ R0, R207, R4, -R7 ;  /* 0x00000004cf007223 */ /* 0x002fcc0000010807 */
[----:B------:R1:W5:Y:S01]  /*1b470*/  MUFU.EX2 R96, R0 ;  /* 0x0000000000607308 */ /* 0x0003620000000800 */
[----:B------:R-:W-:Y:S01]  /*1b480*/  HMMA.16816.F32.BF16 R44, R12, R26, R36 ;  /* 0x0000001a0c2c723c */ /* 0x000fe20000041824 */
[----:B------:R-:W2:Y:S01]  /*1b490*/  LDSM.16.MT88.4 R24, [R183+0xf800] ;  /* 0x00f80000b718783b */ /* 0x000ea20000004200 */
[----:B------:R-:W-:-:S03]  /*1b4a0*/  FADD.FTZ R9, R165, R9 ;  /* 0x00000009a5097221 */ /* 0x000fc60000010000 */
[----:B------:R-:W-:Y:S01]  /*1b4b0*/  LDSM.16.MT88.4 R36, [R185+0x10000] ;  /* 0x01000000b924783b */ /* 0x000fe20000004200 */
[----:B-1----:R-:W-:-:S04]  /*1b4c0*/  FADD.FTZ R0, R162, R10 ;  /* 0x0000000aa2007221 */ /* 0x002fc80000010000 */
[----:B------:R-:W-:Y:S02]  /*1b4d0*/  FADD.FTZ R0, R95, R0 ;  /* 0x000000005f007221 */ /* 0x000fe40000010000 */
[----:B------:R-:W-:Y:S02]  /*1b4e0*/  FFMA.FTZ R10, R204, R4, -R5 ;  /* 0x00000004cc0a7223 */ /* 0x000fe40000010805 */
[----:B------:R-:W-:Y:S02]  /*1b4f0*/  FADD.FTZ R0, R167, R0 ;  /* 0x00000000a7007221 */ /* 0x000fe40000010000 */
[----:B------:R1:W1:Y:S01]  /*1b500*/  MUFU.EX2 R95, R10 ;  /* 0x0000000a005f7308 */ /* 0x0002620000000800 */
[----:B------:R-:W-:Y:S01]  /*1b510*/  FADD.FTZ R9, R169, R9 ;  /* 0x00000009a9097221 */ /* 0x000fe20000010000 */
[----:B------:R-:W-:Y:S02]  /*1b520*/  MOV R169, R93 ;  /* 0x0000005d00a97202 */ /* 0x000fe40000000f00 */
[----:B------:R-:W-:-:S02]  /*1b530*/  F2FP.BF16.PACK_AB R12, R105, R103 ;  /* 0x00000067690c723e */ /* 0x000fc400000010ff */
[----:B------:R-:W-:Y:S02]  /*1b540*/  F2FP.BF16.PACK_AB R13, R107, R109 ;  /* 0x0000006d6b0d723e */ /* 0x000fe400000010ff */
[----:B---3--:R-:W-:Y:S02]  /*1b550*/  F2FP.BF16.PACK_AB R14, R110, R106 ;  /* 0x0000006a6e0e723e */ /* 0x008fe400000010ff */
[----:B----4-:R-:W-:Y:S01]  /*1b560*/  F2FP.BF16.PACK_AB R15, R104, R108 ;  /* 0x0000006c680f723e */ /* 0x010fe200000010ff */
[----:B-1----:R-:W-:Y:S02]  /*1b570*/  FADD.FTZ R10, R89, R0 ;  /* 0x00000000590a7221 */ /* 0x002fe40000010000 */
[----:B------:R-:W-:-:S04]  /*1b580*/  FFMA.FTZ R0, R206, R4, -R5 ;  /* 0x00000004ce007223 */ /* 0x000fc80000010805 */
[----:B------:R1:W-:Y:S01]  /*1b590*/  MUFU.EX2 R93, R0 ;  /* 0x00000000005d7308 */ /* 0x0003e20000000800 */
[----:B------:R-:W-:Y:S01]  /*1b5a0*/  MOV R167, R94 ;  /* 0x0000005e00a77202 */ /* 0x000fe20000000f00 */
[----:B------:R-:W-:Y:S01]  /*1b5b0*/  HMMA.16816.F32.BF16 R48, R12, R28, R68 ;  /* 0x0000001c0c30723c */ /* 0x000fe20000041844 */
[----:B------:R-:W-:Y:S01]  /*1b5c0*/  MOV R165, R92 ;  /* 0x0000005c00a57202 */ /* 0x000fe20000000f00 */
[----:B-1----:R-:W-:-:S06]  /*1b5d0*/  FFMA.FTZ R0, R205, R4, -R5 ;  /* 0x00000004cd007223 */ /* 0x002fcc0000010805 */
[----:B------:R-:W-:Y:S01]  /*1b5e0*/  HMMA.16816.F32.BF16 R60, R12, R30, R64 ;  /* 0x0000001e0c3c723c */ /* 0x000fe20000041840 */
[----:B------:R-:W1:Y:S01]  /*1b5f0*/  LDSM.16.MT88.4 R28, [R184+0xf800] ;  /* 0x00f80000b81c783b */ /* 0x000e620000004200 */
[----:B------:R3:W-:Y:S01]  /*1b600*/  MUFU.EX2 R94, R0 ;  /* 0x00000000005e7308 */ /* 0x0007e20000000800 */
[----:B------:R-:W-:Y:S02]  /*1b610*/  FADD.FTZ R11, R90, R9 ;  /* 0x000000095a0b7221 */ /* 0x000fe40000010000 */
[----:B---3--:R-:W-:-:S05]  /*1b620*/  FFMA.FTZ R0, R203, R4, -R5 ;  /* 0x00000004cb007223 */ /* 0x008fca0000010805 */
[----:B------:R3:W-:Y:S02]  /*1b630*/  MUFU.EX2 R92, R0 ;  /* 0x00000000005c7308 */ /* 0x0007e40000000800 */
[----:B---3--:R-:W-:-:S06]  /*1b640*/  FFMA.FTZ R0, R219, R4, -R7 ;  /* 0x00000004db007223 */ /* 0x008fcc0000010807 */
[----:B------:R3:W-:Y:S02]  /*1b650*/  MUFU.EX2 R91, R0 ;  /* 0x00000000005b7308 */ /* 0x0007e40000000800 */
[----:B---3--:R-:W-:-:S06]  /*1b660*/  FFMA.FTZ R0, R215, R4, -R7 ;  /* 0x00000004d7007223 */ /* 0x008fcc0000010807 */
[----:B------:R3:W4:Y:S01]  /*1b670*/  MUFU.EX2 R90, R0 ;  /* 0x00000000005a7308 */ /* 0x0007220000000800 */
[----:B--2---:R-:W-:Y:S01]  /*1b680*/  HMMA.16816.F32.BF16 R64, R12, R32, R76 ;  /* 0x000000200c40723c */ /* 0x004fe2000004184c */
[----:B---3--:R-:W-:-:S06]  /*1b690*/  FFMA.FTZ R0, R211, R4, -R7 ;  /* 0x00000004d3007223 */ /* 0x008fcc0000010807 */
[----:B------:R2:W-:Y:S01]  /*1b6a0*/  MUFU.EX2 R89, R0 ;  /* 0x0000000000597308 */ /* 0x0005e20000000800 */
[----:B------:R-:W-:Y:S01]  /*1b6b0*/  HMMA.16816.F32.BF16 R68, R12, R34, R72 ;  /* 0x000000220c44723c */ /* 0x000fe20000041848 */
[----:B------:R-:W3:Y:S01]  /*1b6c0*/  LDSM.16.MT88.4 R32, [R183+0x10000] ;  /* 0x01000000b720783b */ /* 0x000ee20000004200 */
[----:B------:R-:W-:-:S06]  /*1b6d0*/  FFMA.FTZ R9, R209, R4, -R5 ;  /* 0x00000004d1097223 */ /* 0x000fcc0000010805 */
[----:B------:R-:W-:Y:S01]  /*1b6e0*/  HMMA.16816.F32.BF16 R76, R12, R24, R80 ;  /* 0x000000180c4c723c */ /* 0x000fe20000041850 */
[----:B--2---:R-:W-:-:S07]  /*1b6f0*/  FFMA.FTZ R0, R208, R4, -R7 ;  /* 0x00000004d0007223 */ /* 0x004fce0000010807 */
[----:B------:R-:W-:Y:S01]  /*1b700*/  HMMA.16816.F32.BF16 R72, R12, R26, R56 ;  /* 0x0000001a0c48723c */ /* 0x000fe20000041838 */
[----:B------:R-:W2:Y:S01]  /*1b710*/  LDSM.16.MT88.4 R24, [R184+0x10000] ;  /* 0x01000000b818783b */ /* 0x000ea20000004200 */
[----:B------:R1:W1:Y:S02]  /*1b720*/  MUFU.EX2 R88, R0 ;  /* 0x0000000000587308 */ /* 0x0002640000000800 */
[----:B-1----:R-:W-:-:S04]  /*1b730*/  FADD.FTZ R0, R165, R10 ;  /* 0x0000000aa5007221 */ /* 0x002fc80000010000 */
[----:B------:R-:W-:Y:S02]  /*1b740*/  FADD.FTZ R0, R169, R0 ;  /* 0x00000000a9007221 */ /* 0x000fe40000010000 */
[----:B------:R-:W-:Y:S02]  /*1b750*/  FADD.FTZ R10, R167, R11 ;  /* 0x0000000ba70a7221 */ /* 0x000fe40000010000 */
[----:B------:R-:W-:Y:S01]  /*1b760*/  FADD.FTZ R0, R166, R0 ;  /* 0x00000000a6007221 */ /* 0x000fe20000010000 */
[----:B------:R1:W1:Y:S01]  /*1b770*/  MUFU.EX2 R87, R9 ;  /* 0x0000000900577308 */ /* 0x0002620000000800 */
[----:B------:R-:W-:Y:S01]  /*1b780*/  HMMA.16816.F32.BF16 R52, R12, R28, R52 ;  /* 0x0000001c0c34723c */ /* 0x000fe20000041834 */
[----:B-1----:R-:W-:Y:S02]  /*1b790*/  FADD.FTZ R9, R161, R10 ;  /* 0x0000000aa1097221 */ /* 0x002fe40000010000 */
[----:B------:R-:W-:Y:S02]  /*1b7a0*/  FADD.FTZ R10, R159, R0 ;  /* 0x000000009f0a7221 */ /* 0x000fe40000010000 */
[----:B------:R-:W-:-:S02]  /*1b7b0*/  FFMA.FTZ R0, R224, R4, -R5 ;  /* 0x00000004e0007223 */ /* 0x000fc40000010805 */
[----:B------:R-:W-:Y:S02]  /*1b7c0*/  FADD.FTZ R9, R160, R9 ;  /* 0x00000009a0097221 */ /* 0x000fe40000010000 */
[----:B------:R1:W1:Y:S01]  /*1b7d0*/  MUFU.EX2 R86, R0 ;  /* 0x0000000000567308 */ /* 0x0002620000000800 */
[----:B------:R-:W-:Y:S01]  /*1b7e0*/  HMMA.16816.F32.BF16 R28, R12, R30, R44 ;  /* 0x0000001e0c1c723c */ /* 0x000fe2000004182c */
[----:B------:R-:W-:Y:S02]  /*1b7f0*/  FADD.FTZ R11, R164, R9 ;  /* 0x00000009a40b7221 */ /* 0x000fe40000010000 */
[-CC-:B------:R-:W-:Y:S01]  /*1b800*/  FFMA.FTZ R9, R210, R4.reuse, -R5.reuse ;  /* 0x00000004d2097223 */ /* 0x180fe20000010805 */
[----:B------:R-:W-:Y:S03]  /*1b810*/  LDSM.16.MT88.4 R164, [R182+0x11800] ;  /* 0x01180000b6a4783b */ /* 0x000fe60000004200 */
[----:B------:R2:W-:Y:S01]  /*1b820*/  MUFU.EX2 R83, R9 ;  /* 0x0000000900537308 */ /* 0x0005e20000000800 */
[----:B-1----:R-:W-:-:S07]  /*1b830*/  FFMA.FTZ R0, R214, R4, -R5 ;  /* 0x00000004d6007223 */ /* 0x002fce0000010805 */
[----:B------:R1:W-:Y:S01]  /*1b840*/  MUFU.EX2 R85, R0 ;  /* 0x0000000000557308 */ /* 0x0003e20000000800 */
[----:B--2---:R-:W-:Y:S01]  /*1b850*/  FADD.FTZ R9, R135, R11 ;  /* 0x0000000b87097221 */ /* 0x004fe20000010000 */
[----:B------:R-:W-:-:S03]  /*1b860*/  F2FP.BF16.PACK_AB R12, R98, R99 ;  /* 0x00000063620c723e */ /* 0x000fc600000010ff */
[----:B------:R-:W-:Y:S02]  /*1b870*/  FADD.FTZ R9, R157, R9 ;  /* 0x000000099d097221 */ /* 0x000fe40000010000 */
[----:B-1----:R-:W-:-:S04]  /*1b880*/  FADD.FTZ R0, R158, R10 ;  /* 0x0000000a9e007221 */ /* 0x002fc80000010000 */
[----:B------:R-:W-:Y:S01]  /*1b890*/  FADD.FTZ R0, R156, R0 ;  /* 0x000000009c007221 */ /* 0x000fe20000010000 */
[----:B------:R-:W-:-:S03]  /*1b8a0*/  F2FP.BF16.PACK_AB R13, R101, R102 ;  /* 0x00000066650d723e */ /* 0x000fc600000010ff */
[----:B------:R-:W-:Y:S01]  /*1b8b0*/  FADD.FTZ R0, R147, R0 ;  /* 0x0000000093007221 */ /* 0x000fe20000010000 */
[----:B-----5:R-:W-:Y:S01]  /*1b8c0*/  F2FP.BF16.PACK_AB R14, R96, R97 ;  /* 0x00000061600e723e */ /* 0x020fe200000010ff */
[----:B------:R-:W-:Y:S01]  /*1b8d0*/  FADD.FTZ R9, R146, R9 ;  /* 0x0000000992097221 */ /* 0x000fe20000010000 */
[----:B------:R-:W-:Y:S01]  /*1b8e0*/  F2FP.BF16.PACK_AB R15, R95, R100 ;  /* 0x000000645f0f723e */ /* 0x000fe200000010ff */
[----:B------:R-:W-:Y:S02]  /*1b8f0*/  FADD.FTZ R0, R246, R0 ;  /* 0x00000000f6007221 */ /* 0x000fe40000010000 */
[----:B------:R-:W-:Y:S02]  /*1b900*/  FADD.FTZ R9, R245, R9 ;  /* 0x00000009f5097221 */ /* 0x000fe40000010000 */
[----:B------:R-:W-:Y:S02]  /*1b910*/  FADD.FTZ R0, R249, R0 ;  /* 0x00000000f9007221 */ /* 0x000fe40000010000 */
[----:B------:R-:W-:Y:S01]  /*1b920*/  HMMA.16816.F32.BF16 R44, R12, R40, R48 ;  /* 0x000000280c2c723c */ /* 0x000fe20000041830 */
[----:B------:R-:W-:-:S02]  /*1b930*/  FADD.FTZ R9, R247, R9 ;  /* 0x00000009f7097221 */ /* 0x000fc40000010000 */
[----:B------:R-:W-:-:S05]  /*1b940*/  FADD.FTZ R0, R250, R0 ;  /* 0x00000000fa007221 */ /* 0x000fca0000010000 */
[----:B------:R-:W-:Y:S01]  /*1b950*/  HMMA.16816.F32.BF16 R40, R12, R42, R60 ;  /* 0x0000002a0c28723c */ /* 0x000fe2000004183c */
[----:B------:R-:W-:-:S07]  /*1b960*/  FADD.FTZ R9, R244, R9 ;  /* 0x00000009f4097221 */ /* 0x000fce0000010000 */
[----:B------:R-:W-:Y:S01]  /*1b970*/  HMMA.16816.F32.BF16 R56, R12, R36, R64 ;  /* 0x000000240c38723c */ /* 0x000fe20000041840 */
[----:B------:R-:W-:-:S07]  /*1b980*/  FADD.FTZ R0, R242, R0 ;  /* 0x00000000f2007221 */ /* 0x000fce0000010000 */
[C---:B------:R-:W-:Y:S01]  /*1b990*/  HMMA.16816.F32.BF16 R60, R12.reuse, R38, R68 ;  /* 0x000000260c3c723c */ /* 0x040fe20000041844 */
[----:B------:R-:W1:Y:S07]  /*1b9a0*/  LDSM.16.MT88.4 R36, [R182+0x10800] ;  /* 0x01080000b624783b */ /* 0x000e6e0000004200 */
[----:B---3--:R-:W-:Y:S01]  /*1b9b0*/  HMMA.16816.F32.BF16 R64, R12, R32, R76 ;  /* 0x000000200c40723c */ /* 0x008fe2000004184c */
[----:B------:R-:W-:-:S07]  /*1b9c0*/  FADD.FTZ R9, R243, R9 ;  /* 0x00000009f3097221 */ /* 0x000fce0000010000 */
[C---:B------:R-:W-:Y:S08]  /*1b9d0*/  HMMA.16816.F32.BF16 R76, R12.reuse, R24, R52 ;  /* 0x000000180c4c723c */ /* 0x040ff00000041834 */
[----:B------:R-:W-:Y:S01]  /*1b9e0*/  HMMA.16816.F32.BF16 R48, R12, R26, R28 ;  /* 0x0000001a0c30723c */ /* 0x000fe2000004181c */
[----:B------:R-:W2:Y:S01]  /*1b9f0*/  LDSM.16.MT88.4 R24, [R183+0x10800] ;  /* 0x01080000b718783b */ /* 0x000ea20000004200 */
        /* <DEDUP_REMOVED lines=8> */
[----:B------:R-:W-:Y:S02]  /*1ba80*/  FFMA.FTZ R10, R228, R4, -R7 ;  /* 0x00000004e40a7223 */ /* 0x000fe40000010807 */
[----:B------:R-:W-:Y:S02]  /*1ba90*/  FADD.FTZ R9, R151, R9 ;  /* 0x0000000997097221 */ /* 0x000fe40000010000 */
[----:B------:R-:W-:Y:S01]  /*1baa0*/  FADD.FTZ R0, R144, R0 ;  /* 0x0000000090007221 */ /* 0x000fe20000010000 */
[----:B------:R3:W5:Y:S01]  /*1bab0*/  MUFU.EX2 R82, R10 ;  /* 0x0000000a00527308 */ /* 0x0007620000000800 */
[----:B------:R-:W-:Y:S02]  /*1bac0*/  FADD.FTZ R9, R23, R9 ;  /* 0x0000000917097221 */ /* 0x000fe40000010000 */
[----:B------:R-:W-:Y:S01]  /*1bad0*/  FADD.FTZ R0, R148, R0 ;  /* 0x0000000094007221 */ /* 0x000fe20000010000 */
[----:B------:R-:W-:Y:S01]  /*1bae0*/  HMMA.16816.F32.BF16 R72, R12, R34, R72 ;  /* 0x000000220c48723c */ /* 0x000fe20000041848 */
[----:B------:R-:W-:Y:S01]  /*1baf0*/  FADD.FTZ R9, R143, R9 ;  /* 0x000000098f097221 */ /* 0x000fe20000010000 */
[----:B------:R-:W5:Y:S01]  /*1bb00*/  LDSM.16.MT88.4 R32, [R185+0x10800] ;  /* 0x01080000b920783b */ /* 0x000f620000004200 */
[----:B------:R-:W-:-:S02]  /*1bb10*/  FADD.FTZ R0, R149, R0 ;  /* 0x0000000095007221 */ /* 0x000fc40000010000 */
[----:B------:R-:W-:Y:S02]  /*1bb20*/  FADD.FTZ R9, R145, R9 ;  /* 0x0000000991097221 */ /* 0x000fe40000010000 */
[----:B----4-:R-:W-:Y:S01]  /*1bb30*/  F2FP.BF16.PACK_AB R12, R90, R91 ;  /* 0x0000005b5a0c723e */ /* 0x010fe200000010ff */
[----:B---3--:R-:W-:Y:S01]  /*1bb40*/  FFMA.FTZ R10, R227, R4, -R7 ;  /* 0x00000004e30a7223 */ /* 0x008fe20000010807 */
[----:B------:R-:W-:Y:S02]  /*1bb50*/  F2FP.BF16.PACK_AB R13, R94, R93 ;  /* 0x0000005d5e0d723e */ /* 0x000fe400000010ff */
[----:B------:R-:W-:Y:S01]  /*1bb60*/  F2FP.BF16.PACK_AB R14, R88, R89 ;  /* 0x00000059580e723e */ /* 0x000fe200000010ff */
[----:B------:R3:W4:Y:S01]  /*1bb70*/  MUFU.EX2 R81, R10 ;  /* 0x0000000a00517308 */ /* 0x0007220000000800 */
[----:B------:R-:W-:Y:S01]  /*1bb80*/  F2FP.BF16.PACK_AB R15, R87, R92 ;  /* 0x0000005c570f723e */ /* 0x000fe200000010ff */
[----:B------:R-:W-:Y:S01]  /*1bb90*/  FADD.FTZ R0, R141, R0 ;  /* 0x000000008d007221 */ /* 0x000fe20000010000 */
[----:B------:R-:W-:Y:S01]  /*1bba0*/  LDSM.16.MT88.4 R144, [R183+0x11800] ;  /* 0x01180000b790783b */ /* 0x000fe20000004200 */
[----:B------:R-:W-:-:S02]  /*1bbb0*/  FADD.FTZ R9, R142, R9 ;  /* 0x000000098e097221 */ /* 0x000fc40000010000 */
[----:B------:R-:W-:Y:S02]  /*1bbc0*/  FADD.FTZ R0, R133, R0 ;  /* 0x0000000085007221 */ /* 0x000fe40000010000 */
[----:B-1----:R-:W-:Y:S01]  /*1bbd0*/  HMMA.16816.F32.BF16 R52, R12, R38, R40 ;  /* 0x000000260c34723c */ /* 0x002fe20000041828 */
[----:B---3--:R-:W-:-:S04]  /*1bbe0*/  FFMA.FTZ R10, R225, R4, -R7 ;  /* 0x00000004e10a7223 */ /* 0x008fc80000010807 */
[----:B------:R1:W-:Y:S03]  /*1bbf0*/  MUFU.EX2 R80, R10 ;  /* 0x0000000a00507308 */ /* 0x0003e60000000800 */
[----:B--2---:R-:W-:Y:S01]  /*1bc00*/  HMMA.16816.F32.BF16 R40, R12, R24, R64 ;  /* 0x000000180c28723c */ /* 0x004fe20000041840 */
[----:B------:R-:W-:Y:S02]  /*1bc10*/  FADD.FTZ R9, R21, R9 ;  /* 0x0000000915097221 */ /* 0x000fe40000010000 */
[----:B------:R-:W-:Y:S02]  /*1bc20*/  FADD.FTZ R0, R139, R0 ;  /* 0x000000008b007221 */ /* 0x000fe40000010000 */
[----:B------:R-:W-:Y:S02]  /*1bc30*/  FADD.FTZ R9, R134, R9 ;  /* 0x0000000986097221 */ /* 0x000fe40000010000 */
[----:B-1----:R-:W-:-:S04]  /*1bc40*/  FFMA.FTZ R10, R226, R4, -R7 ;  /* 0x00000004e20a7223 */ /* 0x002fc80000010807 */
[----:B------:R1:W2:Y:S01]  /*1bc50*/  MUFU.EX2 R65, R10 ;  /* 0x0000000a00417308 */ /* 0x0002a20000000800 */
[----:B------:R-:W-:Y:S02]  /*1bc60*/  FADD.FTZ R0, R140, R0 ;  /* 0x000000008c007221 */ /* 0x000fe40000010000 */
[----:B------:R-:W-:Y:S02]  /*1bc70*/  FADD.FTZ R9, R20, R9 ;  /* 0x0000000914097221 */ /* 0x000fe40000010000 */
[----:B------:R-:W-:Y:S02]  /*1bc80*/  FADD.FTZ R0, R132, R0 ;  /* 0x0000000084007221 */ /* 0x000fe40000010000 */
[----:B-1----:R-:W-:-:S04]  /*1bc90*/  FFMA.FTZ R10, R229, R4, -R5 ;  /* 0x00000004e50a7223 */ /* 0x002fc80000010805 */
[----:B------:R1:W3:Y:S01]  /*1bca0*/  MUFU.EX2 R64, R10 ;  /* 0x0000000a00407308 */ /* 0x0002e20000000800 */
[----:B------:R-:W-:Y:S02]  /*1bcb0*/  FADD.FTZ R9, R138, R9 ;  /* 0x000000098a097221 */ /* 0x000fe40000010000 */
[----:B------:R-:W-:Y:S02]  /*1bcc0*/  FADD.FTZ R0, R17, R0 ;  /* 0x0000000011007221 */ /* 0x000fe40000010000 */
[----:B------:R-:W-:Y:S02]  /*1bcd0*/  FADD.FTZ R9, R16, R9 ;  /* 0x0000000910097221 */ /* 0x000fe40000010000 */
[----:B-1----:R-:W-:-:S04]  /*1bce0*/  FFMA.FTZ R10, R231, R4, -R5 ;  /* 0x00000004e70a7223 */ /* 0x002fc80000010805 */
[----:B------:R1:W1:Y:S01]  /*1bcf0*/  MUFU.EX2 R23, R10 ;  /* 0x0000000a00177308 */ /* 0x0002620000000800 */
[----:B------:R-:W-:Y:S02]  /*1bd00*/  FADD.FTZ R0, R131, R0 ;  /* 0x0000000083007221 */ /* 0x000fe40000010000 */
[----:B------:R-:W-:Y:S02]  /*1bd10*/  FADD.FTZ R9, R136, R9 ;  /* 0x0000000988097221 */ /* 0x000fe40000010000 */
[----:B------:R-:W-:Y:S02]  /*1bd20*/  FADD.FTZ R0, R137, R0 ;  /* 0x0000000089007221 */ /* 0x000fe40000010000 */
[----:B-1----:R-:W-:Y:S01]  /*1bd30*/  FFMA.FTZ R10, R230, R4, -R5 ;  /* 0x00000004e60a7223 */ /* 0x002fe20000010805 */
[----:B------:R-:W-:Y:S01]  /*1bd40*/  HMMA.16816.F32.BF16 R68, R12, R36, R44 ;  /* 0x000000240c44723c */ /* 0x000fe2000004182c */
[----:B------:R-:W-:Y:S01]  /*1bd50*/  FADD.FTZ R9, R130, R9 ;  /* 0x0000000982097221 */ /* 0x000fe20000010000 */
[----:B------:R-:W1:Y:S01]  /*1bd60*/  LDSM.16.MT88.4 R36, [R182+0x11000] ;  /* 0x01100000b624783b */ /* 0x000e620000004200 */
[----:B------:R2:W-:Y:S01]  /*1bd70*/  MUFU.EX2 R21, R10 ;  /* 0x0000000a00157308 */ /* 0x0005e20000000800 */
[----:B------:R-:W-:-:S02]  /*1bd80*/  FADD.FTZ R0, R128, R0 ;  /* 0x0000000080007221 */ /* 0x000fc40000010000 */
[----:B------:R-:W-:Y:S01]  /*1bd90*/  FADD.FTZ R9, R129, R9 ;  /* 0x0000000981097221 */ /* 0x000fe20000010000 */
[----:B------:R-:W-:Y:S01]  /*1bda0*/  LDSM.16.MT88.4 R136, [R185+0x11800] ;  /* 0x01180000b988783b */ /* 0x000fe20000004200 */
[----:B--2---:R-:W-:-:S04]  /*1bdb0*/  FFMA.FTZ R10, R232, R4, -R5 ;  /* 0x00000004e80a7223 */ /* 0x004fc80000010805 */
[----:B------:R2:W-:Y:S01]  /*1bdc0*/  MUFU.EX2 R20, R10 ;  /* 0x0000000a00147308 */ /* 0x0005e20000000800 */
[----:B------:R-:W-:Y:S02]  /*1bdd0*/  FADD.FTZ R0, R122, R0 ;  /* 0x000000007a007221 */ /* 0x000fe40000010000 */
[----:B------:R-:W-:Y:S02]  /*1bde0*/  FADD.FTZ R9, R124, R9 ;  /* 0x000000097c097221 */ /* 0x000fe40000010000 */
[----:B--2---:R-:W-:-:S04]  /*1bdf0*/  FFMA.FTZ R10, R234, R4, -R7 ;  /* 0x00000004ea0a7223 */ /* 0x004fc80000010807 */
[----:B------:R2:W1:Y:S01]  /*1be00*/  MUFU.EX2 R17, R10 ;  /* 0x0000000a00117308 */ /* 0x0004620000000800 */
[----:B------:R-:W-:Y:S02]  /*1be10*/  FADD.FTZ R0, R126, R0 ;  /* 0x000000007e007221 */ /* 0x000fe40000010000 */
[----:B--2---:R-:W-:-:S05]  /*1be20*/  FFMA.FTZ R10, R233, R4, -R7 ;  /* 0x00000004e90a7223 */ /* 0x004fca0000010807 */
[----:B------:R2:W1:Y:S01]  /*1be30*/  MUFU.EX2 R16, R10 ;  /* 0x0000000a00107308 */ /* 0x0004620000000800 */
[----:B------:R-:W-:Y:S02]  /*1be40*/  FADD.FTZ R0, R127, R0 ;  /* 0x000000007f007221 */ /* 0x000fe40000010000 */
[----:B--2---:R-:W-:-:S05]  /*1be50*/  FFMA.FTZ R10, R235, R4, -R7 ;  /* 0x00000004eb0a7223 */ /* 0x004fca0000010807 */
[----:B------:R2:W1:Y:S02]  /*1be60*/  MUFU.EX2 R11, R10 ;  /* 0x0000000a000b7308 */ /* 0x0004640000000800 */
[----:B--2---:R-:W-:Y:S02]  /*1be70*/  FFMA.FTZ R10, R236, R4, -R7 ;  /* 0x00000004ec0a7223 */ /* 0x004fe40000010807 */
[----:B------:R-:W-:-:S04]  /*1be80*/  FADD.FTZ R7, R125, R9 ;  /* 0x000000097d077221 */ /* 0x000fc80000010000 */
[----:B------:R-:W-:Y:S02]  /*1be90*/  FADD.FTZ R9, R123, R7 ;  /* 0x000000077b097221 */ /* 0x000fe40000010000 */
[----:B------:R-:W-:Y:S02]  /*1bea0*/  FADD.FTZ R7, R120, R0 ;  /* 0x0000000078077221 */ /* 0x000fe40000010000 */
[----:B------:R-:W-:Y:S02]  /*1beb0*/  FFMA.FTZ R4, R237, R4, -R5 ;  /* 0x00000004ed047223 */ /* 0x000fe40000010805 */
[----:B------:R-:W-:Y:S02]  /*1bec0*/  FADD.FTZ R0, R121, R9 ;  /* 0x0000000979007221 */ /* 0x000fe40000010000 */
[----:B------:R-:W-:Y:S02]  /*1bed0*/  FADD.FTZ R5, R112, R7 ;  /* 0x0000000770057221 */ /* 0x000fe40000010000 */
[----:B------:R2:W1:Y:S02]  /*1bee0*/  MUFU.EX2 R7, R4 ;  /* 0x0000000400077308 */ /* 0x0004640000000800 */
        /* <DEDUP_REMOVED lines=15> */
[----:B-----5:R-:W-:Y:S01]  /*1bfe0*/  HMMA.16816.F32.BF16 R56, R12, R32, R56 ;  /* 0x000000200c38723c */ /* 0x020fe20000041838 */
[----:B------:R-:W-:Y:S02]  /*1bff0*/  FADD.FTZ R0, R102, R0 ;  /* 0x0000000066007221 */ /* 0x000fe40000010000 */
[----:B------:R-:W-:Y:S02]  /*1c000*/  FADD.FTZ R4, R99, R4 ;  /* 0x0000000463047221 */ /* 0x000fe40000010000 */
[----:B------:R-:W-:-:S03]  /*1c010*/  FADD.FTZ R0, R101, R0 ;  /* 0x0000000065007221 */ /* 0x000fc60000010000 */
[----:B------:R-:W-:Y:S01]  /*1c020*/  HMMA.16816.F32.BF16 R60, R12, R34, R60 ;  /* 0x000000220c3c723c */ /* 0x000fe2000004183c */
[----:B------:R-:W2:Y:S01]  /*1c030*/  LDSM.16.MT88.4 R32, [R185+0x11000] ;  /* 0x01100000b920783b */ /* 0x000ea20000004200 */
[----:B------:R-:W-:-:S06]  /*1c040*/  FADD.FTZ R4, R98, R4 ;  /* 0x0000000462047221 */ /* 0x000fcc0000010000 */
[C---:B------:R-:W-:Y:S01]  /*1c050*/  HMMA.16816.F32.BF16 R44, R12.reuse, R26, R72 ;  /* 0x0000001a0c2c723c */ /* 0x040fe20000041848 */
[----:B------:R-:W5:Y:S07]  /*1c060*/  LDSM.16.MT88.4 R24, [R183+0x11000] ;  /* 0x01100000b718783b */ /* 0x000f6e0000004200 */
[----:B------:R-:W-:Y:S01]  /*1c070*/  HMMA.16816.F32.BF16 R76, R12, R28, R76 ;  /* 0x0000001c0c4c723c */ /* 0x000fe2000004184c */
[----:B------:R-:W-:-:S07]  /*1c080*/  FADD.FTZ R0, R100, R0 ;  /* 0x0000000064007221 */ /* 0x000fce0000010000 */
[----:B------:R-:W-:Y:S01]  /*1c090*/  HMMA.16816.F32.BF16 R48, R12, R30, R48 ;  /* 0x0000001e0c30723c */ /* 0x000fe20000041830 */
[----:B------:R-:W2:Y:S01]  /*1c0a0*/  LDSM.16.MT88.4 R28, [R184+0x11000] ;  /* 0x01100000b81c783b */ /* 0x000ea20000004200 */
        /* <DEDUP_REMOVED lines=14> */
[C---:B------:R-:W-:Y:S01]  /*1c190*/  FADD.FTZ R0, R85.reuse, R0 ;  /* 0x0000000055007221 */ /* 0x040fe20000010000 */
[----:B------:R-:W-:Y:S02]  /*1c1a0*/  F2FP.BF16.PACK_AB R13, R85, R86 ;  /* 0x00000056550d723e */ /* 0x000fe400000010ff */
[----:B------:R-:W-:Y:S02]  /*1c1b0*/  F2FP.BF16.PACK_AB R14, R65, R80 ;  /* 0x00000050410e723e */ /* 0x000fe400000010ff */
[----:B---3--:R-:W-:Y:S01]  /*1c1c0*/  F2FP.BF16.PACK_AB R15, R64, R83 ;  /* 0x00000053400f723e */ /* 0x008fe200000010ff */
[----:B------:R-:W-:-:S02]  /*1c1d0*/  FADD.FTZ R4, R81, R4 ;  /* 0x0000000451047221 */ /* 0x000fc40000010000 */
[----:B------:R-:W-:Y:S02]  /*1c1e0*/  FADD.FTZ R0, R83, R0 ;  /* 0x0000000053007221 */ /* 0x000fe40000010000 */
[----:B------:R-:W-:Y:S02]  /*1c1f0*/  FADD.FTZ R4, R80, R4 ;  /* 0x0000000450047221 */ /* 0x000fe40000010000 */
[----:B-1----:R-:W-:Y:S01]  /*1c200*/  HMMA.16816.F32.BF16 R68, R12, R36, R68 ;  /* 0x000000240c44723c */ /* 0x002fe20000041844 */
[----:B------:R-:W-:Y:S01]  /*1c210*/  FADD.FTZ R0, R64, R0 ;  /* 0x0000000040007221 */ /* 0x000fe20000010000 */
[----:B------:R-:W1:Y:S01]  /*1c220*/  MUFU.EX2 R10, R10 ;  /* 0x0000000a000a7308 */ /* 0x000e620000000800 */
[----:B------:R-:W-:-:S05]  /*1c230*/  FADD.FTZ R4, R65, R4 ;  /* 0x0000000441047221 */ /* 0x000fca0000010000 */
[----:B------:R-:W-:Y:S01]  /*1c240*/  HMMA.16816.F32.BF16 R52, R12, R38, R52 ;  /* 0x000000260c34723c */ /* 0x000fe20000041834 */
[----:B------:R-:W-:-:S07]  /*1c250*/  FADD.FTZ R0, R23, R0 ;  /* 0x0000000017007221 */ /* 0x000fce0000010000 */
[----:B--2---:R-:W-:Y:S01]  /*1c260*/  HMMA.16816.F32.BF16 R132, R12, R32, R56 ;  /* 0x000000200c84723c */ /* 0x004fe20000041838 */
[----:B------:R-:W-:-:S07]  /*1c270*/  FADD.FTZ R4, R17, R4 ;  /* 0x0000000411047221 */ /* 0x000fce0000010000 */
[C---:B------:R-:W-:Y:S08]  /*1c280*/  HMMA.16816.F32.BF16 R60, R12.reuse, R34, R60 ;  /* 0x000000220c3c723c */ /* 0x040ff0000004183c */
[C---:B-----5:R-:W-:Y:S08]  /*1c290*/  HMMA.16816.F32.BF16 R40, R12.reuse, R24, R40 ;  /* 0x000000180c28723c */ /* 0x060ff00000041828 */
        /* <DEDUP_REMOVED lines=11> */
[----:B------:R1:W-:Y:S01]  /*1c350*/  STL [R1], R5 ;  /* 0x0000000501007387 */ /* 0x0003e20000100800 */
        /* <DEDUP_REMOVED lines=82> */
.L_x_3163:
[----:B------:R-:W2:Y:S02]  /*1c880*/  LD.E R0, [R18.64+0x40] ;  /* 0x0000400612007980 */ /* 0x000ea4000c101900 */
[----:B--2---:R-:W-:-:S04]  /*1c890*/  LEA R0, -R0, RZ, 0x8 ;  /* 0x000000ff00007211 */ /* 0x004fc800078e41ff */
[----:B------:R-:W-:Y:S02]  /*1c8a0*/  SHF.R.S32.HI R4, RZ, 0x1f, R0 ;  /* 0x0000001fff047819 */ /* 0x000fe40000011400 */
.L_x_3164:
[----:B------:R-:W-:Y:S05]  /*1c8b0*/  BSYNC B0 ;  /* 0x0000000000007941 */ /* 0x000fea0003800000 */
.L_x_3162:
[----:B------:R-:W2:Y:S04]  /*1c8c0*/  LDL.LU R10, [R1+0xec] ;  /* 0x0000ec00010a7983 */ /* 0x000ea80000300800 */
[----:B------:R-:W3:Y:S04]  /*1c8d0*/  LDL.LU R9, [R1+0xe8] ;  /* 0x0000e80001097983 */ /* 0x000ee80000300800 */
[----:B------:R-:W4:Y:S04]  /*1c8e0*/  LDL.LU R7, [R1+0xbc] ;  /* 0x0000bc0001077983 */ /* 0x000f280000300800 */
        /* <DEDUP_REMOVED lines=12> */
[----:B------:R-:W4:Y:S04]  /*1c9b0*/  LDL R65, [R1+0x8] ;  /* 0x0000080001417983 */ /* 0x000f280000100800 */
[----:B------:R-:W4:Y:S04]  /*1c9c0*/  LDL R29, [R1+0xc] ;  /* 0x00000c00011d7983 */ /* 0x000f280000100800 */
[----:B------:R-:W-:Y:S04]  /*1c9d0*/  STL [R1+0x194], R144 ;  /* 0x0001949001007387 */ /* 0x000fe80000100800 */
        /* <DEDUP_REMOVED lines=17> */
[----:B------:R-:W4:Y:S01]  /*1caf0*/  LDL.LU R210, [R1+0x64] ;  /* 0x0000640001d27983 */ /* 0x000f220000300800 */
[----:B------:R-:W-:-:S02]  /*1cb00*/  ISETP.GE.AND P1, PT, R154, R251, PT ;  /* 0x000000fb9a00720c */ /* 0x000fc40003f26270 */
[----:B------:R-:W-:-:S04]  /*1cb10*/  LEA R116, P3, R0, R218, 0x1 ;  /* 0x000000da00747211 */ /* 0x000fc800078608ff */
[----:B------:R-:W-:-:S07]  /*1cb20*/  LEA.HI.X R117, R0, R217, R4, 0x1, P3 ;  /* 0x000000d900757211 */ /* 0x000fce00018f0c04 */
[--C-:B------:R-:W-:Y:S01]  /*1cb30*/  @!P1 IMAD.MOV.U32 R11, RZ, RZ, R4.reuse ;  /* 0x000000ffff0b9224 */ /* 0x100fe200078e0004 */
[----:B------:R-:W-:Y:S01]  /*1cb40*/  @!P1 MOV R26, R0 ;  /* 0x00000000001a9202 */ /* 0x000fe20000000f00 */
[----:B------:R-:W-:Y:S02]  /*1cb50*/  @!P1 IMAD.MOV.U32 R27, RZ, RZ, R4 ;  /* 0x000000ffff1b9224 */ /* 0x000fe400078e0004 */
[----:B------:R-:W-:Y:S02]  /*1cb60*/  @!P1 IMAD.MOV.U32 R24, RZ, RZ, R0 ;  /* 0x000000ffff189224 */ /* 0x000fe400078e0000 */
[----:B------:R-:W-:Y:S01]  /*1cb70*/  @!P1 IMAD.MOV.U32 R25, RZ, RZ, R4 ;  /* 0x000000ffff199224 */ /* 0x000fe200078e0004 */
[----:B------:R-:W-:Y:S04]  /*1cb80*/  @P1 STS.128 [R192+0xa000], RZ ;  /* 0x00a000ffc0001388 */ /* 0x000fe80000000c00 */
[----:B------:R-:W-:Y:S01]  /*1cb90*/  @!PT LDS RZ, [RZ] ;  /* 0x00000000fffff984 */ /* 0x000fe20000000800 */
[----:B------:R-:W-:Y:S01]  /*1cba0*/  @!PT LDS RZ, [RZ] ;  /* 0x00000000fffff984 */ /* 0x000fe20000000800 */
[----:B------:R-:W-:Y:S01]  /*1cbb0*/  @!PT LDS RZ, [RZ] ;  /* 0x00000000fffff984 */ /* 0x000fe20000000800 */
[----:B------:R1:W-:Y:S04]  /*1cbc0*/  @!P1 LDGSTS.E.BYPASS.LTC128B.128 [R192+0xa000], [R116.64] ;  /* 0x0a00000074c09fae */ /* 0x0003e8000b901d46 */
[----:B------:R-:W-:Y:S01]  /*1cbd0*/  @P1 STS.128 [R192+0xa800], RZ ;  /* 0x00a800ffc0001388 */ /* 0x000fe20000000c00 */
[----:B--2---:R-:W-:-:S02]  /*1cbe0*/  IMAD.MOV.U32 R61, RZ, RZ, R10 ;  /* 0x000000ffff3d7224 */ /* 0x004fc400078e000a */
[----:B------:R-:W-:Y:S02]  /*1cbf0*/  @!P1 IMAD.MOV.U32 R10, RZ, RZ, R0 ;  /* 0x000000ffff0a9224 */ /* 0x000fe400078e0000 */
[----:B---3--:R-:W-:Y:S02]  /*1cc00*/  IMAD.MOV.U32 R62, RZ, RZ, R9 ;  /* 0x000000ffff3e7224 */ /* 0x008fe400078e0009 */
[----:B----4-:R-:W-:Y:S02]  /*1cc10*/  IMAD.MOV.U32 R63, RZ, RZ, R7 ;  /* 0x000000ffff3f7224 */ /* 0x010fe400078e0007 */
[----:B------:R-:W-:Y:S01]  /*1cc20*/  IMAD.MOV.U32 R64, RZ, RZ, R5 ;  /* 0x000000ffff407224 */ /* 0x000fe200078e0005 */
[----:B------:R-:W-:-:S04]  /*1cc30*/  @!P1 IADD3 R5, P2, R0, R216, RZ ;  /* 0x000000d800059210 */ /* 0x000fc80007f5e0ff */
[----:B------:R-:W-:Y:S02]  /*1cc40*/  @!P1 IADD3.X R7, R4, R248, RZ, P2, !PT ;  /* 0x000000f804079210 */ /* 0x000fe400017fe4ff */
[----:B------:R-:W-:-:S04]  /*1cc50*/  @!P1 LEA R48, P2, R5, R218, 0x1 ;  /* 0x000000da05309211 */ /* 0x000fc800078408ff */
[----:B------:R-:W-:-:S05]  /*1cc60*/  @!P1 LEA.HI.X R49, R5, R217, R7, 0x1, P2 ;  /* 0x000000d905319211 */ /* 0x000fca00010f0c07 */
[----:B------:R-:W-:Y:S01]  /*1cc70*/  @!PT LDS RZ, [RZ] ;  /* 0x00000000fffff984 */ /* 0x000fe20000000800 */
[----:B------:R-:W-:Y:S01]  /*1cc80*/  @!PT LDS RZ, [RZ] ;  /* 0x00000000fffff984 */ /* 0x000fe20000000800 */
[----:B------:R-:W-:Y:S01]  /*1cc90*/  @!PT LDS RZ, [RZ] ;  /* 0x00000000fffff984 */ /* 0x000fe20000000800 */
[----:B------:R2:W-:Y:S01]  /*1cca0*/  @!P1 LDGSTS.E.BYPASS.LTC128B.128 [R192+0xa800], [R48.64] ;  /* 0x0a80000030c09fae */ /* 0x0005e2000b901d46 */
[C---:B------:R-:W-:Y:S01]  /*1ccb0*/  @!P1 LEA R9, P4, R65.reuse, R0, 0x5 ;  /* 0x0000000041099211 */ /* 0x040fe200078828ff */
[----:B------:R-:W-:-:S04]  /*1ccc0*/  @!P1 IMAD.WIDE.U32 R10, R65, 0x30, R10 ;  /* 0x00000030410a9825 */ /* 0x000fc800078e000a */
[----:B------:R-:W-:Y:S01]  /*1ccd0*/  @!P1 IMAD R12, R29, 0x30, RZ ;  /* 0x000000301d0c9824 */ /* 0x000fe200078e02ff */
[C---:B------:R-:W-:Y:S02]  /*1cce0*/  @!P1 LEA R5, P3, R65.reuse, R0, 0x6 ;  /* 0x0000000041059211 */ /* 0x040fe400078630ff */
[--C-:B------:R-:W-:Y:S01]  /*1ccf0*/  @!P1 LEA.HI.X R13, R65, R4, R29.reuse, 0x5, P4 ;  /* 0x00000004410d9211 */ /* 0x100fe200020f2c1d */
[----:B------:R-:W-:Y:S01]  /*1cd00*/  @!P1 IMAD.IADD R12, R11, 0x1, R12 ;  /* 0x000000010b0c9824 */ /* 0x000fe200078e020c */
[----:B------:R-:W-:Y:S02]  /*1cd10*/  @!P1 LEA R44, P4, R10, R218, 0x1 ;  /* 0x000000da0a2c9211 */ /* 0x000fe400078808ff */
[C---:B------:R-:W-:Y:S02]  /*1cd20*/  @!P1 LEA.HI.X R14, R65.reuse, R4, R29, 0x6, P3 ;  /* 0x00000004410e9211 */ /* 0x040fe400018f341d */
[----:B------:R-:W-:Y:S02]  /*1cd30*/  @!P1 LEA R7, P2, R65, R0, 0x7 ;  /* 0x0000000041079211 */ /* 0x000fe400078438ff */
[----:B------:R-:W-:-:S02]  /*1cd40*/  @!P1 LEA R42, P3, R5, R218, 0x1 ;  /* 0x000000da052a9211 */ /* 0x000fc400078608ff */
[-C--:B------:R-:W-:Y:S01]  /*1cd50*/  @!P1 LEA.HI.X R45, R10, R217.reuse, R12, 0x1, P4 ;  /* 0x000000d90a2d9211 */ /* 0x080fe200020f0c0c */
[----:B------:R-:W-:Y:S01]  /*1cd60*/  @!P1 IMAD.MOV.U32 R10, RZ, RZ, R0 ;  /* 0x000000ffff0a9224 */ /* 0x000fe200078e0000 */
[----:B------:R-:W-:Y:S02]  /*1cd70*/  @!P1 MOV R11, R4 ;  /* 0x00000004000b9202 */ /* 0x000fe40000000f00 */
[----:B------:R-:W-:Y:S02]  /*1cd80*/  @!P1 LEA R46, P5, R9, R218, 0x1 ;  /* 0x000000da092e9211 */ /* 0x000fe400078a08ff */
[C---:B------:R-:W-:Y:S01]  /*1cd90*/  @!P1 LEA.HI.X R15, R65.reuse, R4, R29, 0x7, P2 ;  /* 0x00000004410f9211 */ /* 0x040fe200010f3c1d */
[----:B------:R-:W-:Y:S01]  /*1cda0*/  @!P1 IMAD.WIDE.U32 R20, R65, 0x50, R10 ;  /* 0x0000005041149825 */ /* 0x000fe200078e000a */
[-C--:B------:R-:W-:Y:S02]  /*1cdb0*/  @!P1 LEA.HI.X R43, R5, R217.reuse, R14, 0x1, P3 ;  /* 0x000000d9052b9211 */ /* 0x080fe400018f0c0e */
[----:B------:R-:W-:Y:S01]  /*1cdc0*/  @!P1 LEA R40, P2, R7, R218, 0x1 ;  /* 0x000000da07289211 */ /* 0x000fe200078408ff */
[----:B------:R-:W-:Y:S01]  /*1cdd0*/  @!P1 IMAD R5, R29, 0x50, RZ ;  /* 0x000000501d059824 */ /* 0x000fe200078e02ff */
[----:B------:R-:W-:Y:S01]  /*1cde0*/  @!P1 LEA.HI.X R47, R9, R217, R13, 0x1, P5 ;  /* 0x000000d9092f9211 */ /* 0x000fe200028f0c0d */
[----:B------:R-:W-:-:S02]  /*1cdf0*/  @!P1 IMAD.MOV.U32 R12, RZ, RZ, R0 ;  /* 0x000000ffff0c9224 */ /* 0x000fc400078e0000 */
[----:B------:R-:W-:Y:S01]  /*1ce00*/  @!P1 IMAD.MOV.U32 R13, RZ, RZ, R4 ;  /* 0x000000ffff0d9224 */ /* 0x000fe200078e0004 */
[-C--:B------:R-:W-:Y:S01]  /*1ce10*/  @!P1 LEA.HI.X R41, R7, R217.reuse, R15, 0x1, P2 ;  /* 0x000000d907299211 */ /* 0x080fe200010f0c0f */
[----:B------:R-:W-:Y:S01]  /*1ce20*/  @!P1 IMAD.IADD R5, R21, 0x1, R5 ;  /* 0x0000000115059824 */ /* 0x000fe200078e0205 */
[C---:B------:R-:W-:Y:S01]  /*1ce30*/  @!P1 LEA R38, P2, R20.reuse, R218, 0x1 ;  /* 0x000000da14269211 */ /* 0x040fe200078408ff */
[----:B------:R-:W-:Y:S02]  /*1ce40*/  @!P1 IMAD R7, R29, 0x60, RZ ;  /* 0x000000601d079824 */ /* 0x000fe400078e02ff */
[----:B------:R-:W-:Y:S01]  /*1ce50*/  @!P1 IMAD.WIDE.U32 R16, R65, 0x60, R12 ;  /* 0x0000006041109825 */ /* 0x000fe200078e000c */
[----:B------:R-:W-:-:S03]  /*1ce60*/  @!P1 LEA.HI.X R39, R20, R217, R5, 0x1, P2 ;  /* 0x000000d914279211 */ /* 0x000fc600010f0c05 */
[----:B------:R-:W-:Y:S01]  /*1ce70*/  @!P1 IMAD.WIDE.U32 R14, R65, 0x70, R10 ;  /* 0x00000070410e9825 */ /* 0x000fe200078e000a */
[----:B------:R-:W-:-:S03]  /*1ce80*/  @!P1 LEA R36, P5, R16, R218, 0x1 ;  /* 0x000000da10249211 */ /* 0x000fc600078a08ff */
[----:B------:R-:W-:Y:S02]  /*1ce90*/  @!P1 IMAD R28, R29, 0xa0, RZ ;  /* 0x000000a01d1c9824 */ /* 0x000fe400078e02ff */
[----:B------:R-:W-:-:S04]  /*1cea0*/  @!P1 IMAD.WIDE.U32 R10, R65, 0xa0, R26 ;  /* 0x000000a0410a9825 */ /* 0x000fc800078e001a */
[C---:B------:R-:W-:Y:S02]  /*1ceb0*/  @!P1 IMAD R9, R29.reuse, 0x70, RZ ;  /* 0x000000701d099824 */ /* 0x040fe400078e02ff */
[----:B------:R-:W-:Y:S02]  /*1cec0*/  @!P1 IMAD R23, R29, 0x90, RZ ;  /* 0x000000901d179824 */ /* 0x000fe400078e02ff */
[----:B------:R-:W-:Y:S01]  /*1ced0*/  @!P1 IMAD.WIDE.U32 R12, R65, 0x90, R24 ;  /* 0x00000090410c9825 */ /* 0x000fe200078e0018 */
[----:B------:R-:W-:-:S03]  /*1cee0*/  @!P1 LEA R30, P2, R10, R218, 0x1 ;  /* 0x000000da0a1e9211 */ /* 0x000fc600078408ff */
[----:B------:R-:W-:Y:S02]  /*1cef0*/  @!P1 IMAD.IADD R5, R7, 0x1, R17 ;  /* 0x0000000107059824 */ /* 0x000fe400078e0211 */
[----:B------:R-:W-:Y:S01]  /*1cf00*/  @!P1 IMAD.IADD R11, R28, 0x1, R11 ;  /* 0x000000011c0b9824 */ /* 0x000fe200078e020b */
[-C--:B------:R-:W-:Y:S01]  /*1cf10*/  @!P1 LEA R34, P4, R14, R218.reuse, 0x1 ;  /* 0x000000da0e229211 */ /* 0x080fe200078808ff */
[----:B------:R-:W-:Y:S01]  /*1cf20*/  @!P1 IMAD.IADD R7, R15, 0x1, R9 ;  /* 0x000000010f079824 */ /* 0x000fe200078e0209 */
[----:B------:R-:W-:Y:S02]  /*1cf30*/  @!P1 IADD3 R9, R13, R23, RZ ;  /* 0x000000170d099210 */ /* 0x000fe40007ffe0ff */
[----:B------:R-:W-:Y:S01]  /*1cf40*/  @!P1 LEA R32, P3, R12, R218, 0x1 ;  /* 0x000000da0c209211 */ /* 0x000fe200078608ff */
[----:B------:R-:W-:Y:S01]  /*1cf50*/  @!P1 IMAD.MOV.U32 R17, RZ, RZ, R4 ;  /* 0x000000ffff119224 */ /* 0x000fe200078e0004 */
[-C--:B------:R-:W-:Y:S01]  /*1cf60*/  @!P1 LEA.HI.X R37, R16, R217.reuse, R5, 0x1, P5 ;  /* 0x000000d910259211 */ /* 0x080fe200028f0c05 */
[----:B------:R-:W-:Y:S01]  /*1cf70*/  @!P1 IMAD.MOV.U32 R16, RZ, RZ, R0 ;  /* 0x000000ffff109224 */ /* 0x000fe200078e0000 */
[-C--:B------:R-:W-:Y:S01]  /*1cf80*/  @!P1 LEA.HI.X R31, R10, R217.reuse, R11, 0x1, P2 ;  /* 0x000000d90a1f9211 */ /* 0x080fe200010f0c0b */
[--C-:B------:R-:W-:Y:S01]  /*1cf90*/  @!P1 IMAD.MOV.U32 R13, RZ, RZ, R4.reuse ;  /* 0x000000ffff0d9224 */ /* 0x100fe200078e0004 */
[-C--:B------:R-:W-:Y:S01]  /*1cfa0*/  @!P1 LEA.HI.X R35, R14, R217.reuse, R7, 0x1, P4 ;  /* 0x000000d90e239211 */ /* 0x080fe200020f0c07 */
[----:B------:R-:W-:Y:S01]  /*1cfb0*/  @!P1 IMAD.MOV.U32 R11, RZ, RZ, R4 ;  /* 0x000000ffff0b9224 */ /* 0x000fe200078e0004 */
[----:B------:R-:W-:Y:S01]  /*1cfc0*/  @!P1 LEA.HI.X R33, R12, R217, R9, 0x1, P3 ;  /* 0x000000d90c219211 */ /* 0x000fe200018f0c09 */
[--C-:B------:R-:W-:Y:S01]  /*1cfd0*/  @!P1 IMAD.MOV.U32 R14, RZ, RZ, R0.reuse ;  /* 0x000000ffff0e9224 */ /* 0x100fe200078e0000 */
[-C--:B------:R-:W-:Y:S01]  /*1cfe0*/  @!P1 MOV R15, R4.reuse ;  /* 0x00000004000f9202 */ /* 0x080fe20000000f00 */
[--C-:B------:R-:W-:Y:S01]  /*1cff0*/  @!P1 IMAD.MOV.U32 R12, RZ, RZ, R0.reuse ;  /* 0x000000ffff0c9224 */ /* 0x100fe200078e0000 */
[----:B------:R-:W-:Y:S01]  /*1d000*/  @!P1 MOV R5, R4 ;  /* 0x0000000400059202 */ /* 0x000fe20000000f00 */
        /* <DEDUP_REMOVED lines=10> */
[----:B------:R-:W-:-:S03]  /*1d0b0*/  @!P1 IMAD.IADD R0, R17, 0x1, R0 ;  /* 0x0000000111009824 */ /* 0x000fc600078e0200 */
[----:B------:R-:W-:Y:S01]  /*1d0c0*/  @!PT LDS RZ, [RZ] ;  /* 0x00000000fffff984 */ /* 0x000fe20000000800 */
[----:B------:R-:W-:Y:S01]  /*1d0d0*/  @!PT LDS RZ, [RZ] ;  /* 0x00000000fffff984 */ /* 0x000fe20000000800 */
[----:B------:R-:W-:Y:S01]  /*1d0e0*/  @!PT LDS RZ, [RZ] ;  /* 0x00000000fffff984 */ /* 0x000fe20000000800 */
[----:B------:R3:W-:Y:S01]  /*1d0f0*/  @!P1 LDGSTS.E.BYPASS.LTC128B.128 [R192+0xb800], [R44.64] ;  /* 0x0b8000002cc09fae */ /* 0x0007e2000b901d46 */
[----:B------:R-:W-:-:S03]  /*1d100*/  @!P1 LEA R28, P2, R16, R218, 0x1 ;  /* 0x000000da101c9211 */ /* 0x000fc600078408ff */
        /* <DEDUP_REMOVED lines=13> */
[C---:B------:R-:W-:Y:S02]  /*1d1e0*/  @!P1 IMAD R9, R29.reuse, 0xe0, RZ ;  /* 0x000000e01d099824 */ /* 0x040fe400078e02ff */
[----:B------:R-:W-:Y:S01]  /*1d1f0*/  @!P1 IMAD R21, R29, 0xf0, RZ ;  /* 0x000000f01d159824 */ /* 0x000fe200078e02ff */
[----:B------:R-:W-:Y:S01]  /*1d200*/  @P1 STS.128 [R192+0xd000], RZ ;  /* 0x00d000ffc0001388 */ /* 0x000fe20000000c00 */
[C---:B------:R-:W-:Y:S01]  /*1d210*/  @!P1 IMAD.WIDE.U32 R12, R65.reuse, 0xd0, R12 ;  /* 0x000000d0410c9825 */ /* 0x040fe200078e000c */
[----:B------:R-:W-:Y:S02]  /*1d220*/  @!P1 LEA.HI.X R29, R16, R217, R0, 0x1, P2 ;  /* 0x000000d9101d9211 */ /* 0x000fe400010f0c00 */
[----:B------:R-:W-:Y:S01]  /*1d230*/  @!PT LDS RZ, [RZ] ;  /* 0x00000000fffff984 */ /* 0x000fe20000000800 */
[----:B------:R-:W-:Y:S01]  /*1d240*/  @!PT LDS RZ, [RZ] ;  /* 0x00000000fffff984 */ /* 0x000fe20000000800 */
[----:B------:R-:W-:Y:S01]  /*1d250*/  @!PT LDS RZ, [RZ] ;  /* 0x00000000fffff984 */ /* 0x000fe20000000800 */
[----:B------:R1:W-:Y:S01]  /*1d260*/  @!P1 LDGSTS.E.BYPASS.LTC128B.128 [R192+0xd000], [R36.64] ;  /* 0x0d00000024c09fae */ /* 0x0003e2000b901d46 */
[----:B------:R-:W-:Y:S01]  /*1d270*/  @!P1 IMAD.WIDE.U32 R10, R65, 0xe0, R10 ;  /* 0x000000e0410a9825 */ /* 0x000fe200078e000a */
[----:B------:R-:W-:-:S02]  /*1d280*/  @!P1 LEA R26, P5, R14, R218, 0x1 ;  /* 0x000000da0e1a9211 */ /* 0x000fc400078a08ff */
[----:B------:R-:W-:Y:S01]  /*1d290*/  @P1 STS.128 [R192+0xd800], RZ ;  /* 0x00d800ffc0001388 */ /* 0x000fe20000000c00 */
[----:B------:R-:W-:-:S03]  /*1d2a0*/  @!P1 IMAD.IADD R0, R20, 0x1, R15 ;  /* 0x0000000114009824 */ /* 0x000fc600078e020f */
        /* <DEDUP_REMOVED lines=56> */
[----:B-1----:R-:W-:Y:S04]  /*1d630*/  LDSM.16.M88.4 R32, [R180+0x9000] ;  /* 0x00900000b420783b */ /* 0x002fe80000000200 */
[----:B--2---:R-:W1:Y:S01]  /*1d640*/  LDSM.16.M88.4 R24, [R180+0x2800] ;  /* 0x00280000b418783b */ /* 0x004e620000000200 */
[----:B------:R-:W-:Y:S01]  /*1d650*/  IMAD.MOV.U32 R87, RZ, RZ, R59 ;  /* 0x000000ffff577224 */ /* 0x000fe200078e003b */
[----:B------:R-:W-:Y:S01]  /*1d660*/  MOV R85, R57 ;  /* 0x0000003900557202 */ /* 0x000fe20000000f00 */
[----:B------:R-:W-:Y:S01]  /*1d670*/  IMAD.MOV.U32 R86, RZ, RZ, R58 ;  /* 0x000000ffff567224 */ /* 0x000fe200078e003a */
[----:B------:R-:W-:Y:S01]  /*1d680*/  MOV R152, R52 ;  /* 0x0000003400987202 */ /* 0x000fe20000000f00 */
[----:B------:R-:W-:Y:S01]  /*1d690*/  IMAD.MOV.U32 R204, RZ, RZ, R56 ;  /* 0x000000ffffcc7224 */ /* 0x000fe200078e0038 */
        /* <DEDUP_REMOVED lines=10> */
[----:B------:R-:W2:Y:S01]  /*1d740*/  LDSM.16.M88.4 R68, [R180+0x4000] ;  /* 0x00400000b444783b */ /* 0x000ea20000000200 */
[----:B------:R-:W-:Y:S02]  /*1d750*/  IMAD.MOV.U32 R118, RZ, RZ, R60 ;  /* 0x000000ffff767224 */ /* 0x000fe400078e003c */
[----:B------:R-:W-:Y:S01]  /*1d760*/  IMAD.MOV.U32 R206, RZ, RZ, R51 ;  /* 0x000000ffffce7224 */ /* 0x000fe200078e0033 */
[----:B------:R-:W2:Y:S01]  /*1d770*/  LDSM.16.M88.4 R52, [R180+0x6000] ;  /* 0x00600000b434783b */ /* 0x000ea20000000200 */
[----:B------:R-:W-:-:S03]  /*1d780*/  IMAD.MOV.U32 R207, RZ, RZ, R50 ;  /* 0x000000ffffcf7224 */ /* 0x000fc600078e0032 */
[----:B------:R-:W2:Y:S04]  /*1d790*/  LDSM.16.M88.4 R64, [R180+0x4800] ;  /* 0x00480000b440783b */ /* 0x000ea80000000200 */
[----:B------:R-:W2:Y:S04]  /*1d7a0*/  LDSM.16.M88.4 R60, [R180+0x5000] ;  /* 0x00500000b43c783b */ /* 0x000ea80000000200 */
[----:B------:R-:W2:Y:S04]  /*1d7b0*/  LDSM.16.M88.4 R80, [R180+0x6800] ;  /* 0x00680000b450783b */ /* 0x000ea80000000200 */
[----:B------:R-:W2:Y:S01]  /*1d7c0*/  LDSM.16.M88.4 R76, [R180+0x7000] ;  /* 0x00700000b44c783b */ /* 0x000ea20000000200 */
[C---:B-1----:R-:W-:Y:S03]  /*1d7d0*/  HMMA.16816.F32.BF16 R156, R12.reuse, R24, RZ ;  /* 0x000000180c9c723c */ /* 0x042fe600000418ff */
[----:B---3--:R-:W1:Y:S04]  /*1d7e0*/  LDSM.16.M88.4 R44, [R180+0x7800] ;  /* 0x00780000b42c783b */ /* 0x008e680000000200 */
[----:B------:R-:W3:Y:S01]  /*1d7f0*/  LDSM.16.M88.4 R48, [R180+0x3000] ;  /* 0x00300000b430783b */ /* 0x000ee20000000200 */
[C---:B------:R-:W-:Y:S03]  /*1d800*/  HMMA.16816.F32.BF16 R100, R12.reuse, R26, RZ ;  /* 0x0000001a0c64723c */ /* 0x040fe600000418ff */
[----:B----4-:R-:W4:Y:S04]  /*1d810*/  LDSM.16.M88.4 R40, [R180+0x8000] ;  /* 0x00800000b428783b */ /* 0x010f280000000200 */
[----:B------:R-:W1:Y:S04]  /*1d820*/  LDSM.16.M88.4 R36, [R180+0x8800] ;  /* 0x00880000b424783b */ /* 0x000e680000000200 */
[----:B------:R-:W1:Y:S01]  /*1d830*/  LDSM.16.M88.4 R24, [R180+0x9800] ;  /* 0x00980000b418783b */ /* 0x000e620000000200 */
[----:B------:R-:W-:Y:S01]  /*1d840*/  HMMA.16816.F32.BF16 R20, R12, R34, RZ ;  /* 0x000000220c14723c */ /* 0x000fe200000418ff */
[----:B------:R-:W-:Y:S01]  /*1d850*/  IMAD.MOV.U32 R231, RZ, RZ, R205 ;  /* 0x000000ffffe77224 */ /* 0x000fe200078e00cd */
[----:B------:R-:W-:Y:S01]  /*1d860*/  MOV R230, R204 ;  /* 0x000000cc00e67202 */ /* 0x000fe20000000f00 */
[----:B------:R-:W-:Y:S01]  /*1d870*/  IMAD.MOV.U32 R229, RZ, RZ, R203 ;  /* 0x000000ffffe57224 */ /* 0x000fe200078e00cb */
[----:B------:R-:W0:Y:S01]  /*1d880*/  LDGDEPBAR ;  /* 0x00000000000079af */ /* 0x000e220000000000 */
[----:B------:R-:W-:-:S02]  /*1d890*/  IMAD.MOV.U32 R228, RZ, RZ, R202 ;  /* 0x000000ffffe47224 */ /* 0x000fc400078e00ca */
[----:B------:R-:W-:Y:S01]  /*1d8a0*/  IMAD.MOV.U32 R204, RZ, RZ, R201 ;  /* 0x000000ffffcc7224 */ /* 0x000fe200078e00c9 */
[----:B--2---:R-:W-:Y:S01]  /*1d8b0*/  HMMA.16816.F32.BF16 R128, R12, R72, RZ ;  /* 0x000000480c80723c */ /* 0x004fe200000418ff */
[----:B------:R-:W-:Y:S02]  /*1d8c0*/  IMAD.MOV.U32 R205, RZ, RZ, R200 ;  /* 0x000000ffffcd7224 */ /* 0x000fe400078e00c8 */
[----:B------:R-:W-:Y:S02]  /*1d8d0*/  IMAD.MOV.U32 R233, RZ, RZ, R209 ;  /* 0x000000ffffe97224 */ /* 0x000fe400078e00d1 */
[----:B------:R-:W-:-:S03]  /*1d8e0*/  IMAD.MOV.U32 R232, RZ, RZ, R208 ;  /* 0x000000ffffe87224 */ /* 0x000fc600078e00d0 */
[C---:B------:R-:W-:Y:S08]  /*1d8f0*/  HMMA.16816.F32.BF16 R96, R12.reuse, R74, RZ ;  /* 0x0000004a0c60723c */ /* 0x040ff000000418ff */
[----:B------:R-:W-:Y:S01]  /*1d900*/  HMMA.16816.F32.BF16 R196, R12, R56, RZ ;  /* 0x000000380cc4723c */ /* 0x000fe200000418ff */
[----:B------:R-:W-:Y:S01]  /*1d910*/  MOV R19, R20 ;  /* 0x0000001400137202 */ /* 0x000fe20000000f00 */
[----:B------:R-:W-:-:S02]  /*1d920*/  IMAD.MOV.U32 R18, RZ, RZ, R21 ;  /* 0x000000ffff127224 */ /* 0x000fc400078e0015 */
[----:B------:R-:W-:Y:S02]  /*1d930*/  IMAD.MOV.U32 R17, RZ, RZ, R22 ;  /* 0x000000ffff117224 */ /* 0x000fe400078e0016 */
[----:B------:R-:W-:Y:S02]  /*1d940*/  IMAD.MOV.U32 R16, RZ, RZ, R23 ;  /* 0x000000ffff107224 */ /* 0x000fe400078e0017 */
[C---:B------:R-:W-:Y:S08]  /*1d950*/  HMMA.16816.F32.BF16 R176, R12.reuse, R58, RZ ;  /* 0x0000003a0cb0723c */ /* 0x040ff000000418ff */
[C---:B------:R-:W-:Y:S08]  /*1d960*/  HMMA.16816.F32.BF16 R172, R12.reuse, R28, RZ ;  /* 0x0000001c0cac723c */ /* 0x040ff000000418ff */
[C---:B------:R-:W-:Y:S01]  /*1d970*/  HMMA.16816.F32.BF16 R104, R12.reuse, R30, RZ ;  /* 0x0000001e0c68723c */ /* 0x040fe200000418ff */
[----:B------:R4:W-:Y:S07]  /*1d980*/  LDSM.16.M88.4 R28, [R210] ;  /* 0x00000000d21c783b */ /* 0x0009ee0000000200 */
        /* <DEDUP_REMOVED lines=9> */
[C---:B---3--:R-:W-:Y:S08]  /*1da20*/  HMMA.16816.F32.BF16 R92, R12.reuse, R48, RZ ;  /* 0x000000300c5c723c */ /* 0x048ff000000418ff */
[C---:B------:R-:W-:Y:S01]  /*1da30*/  HMMA.16816.F32.BF16 R88, R12.reuse, R50, RZ ;  /* 0x000000320c58723c */ /* 0x040fe200000418ff */
[----:B------:R-:W1:Y:S07]  /*1da40*/  LDSM.16.M88.4 R48, [R84+0x2000] ;  /* 0x002000005430783b */ /* 0x000e6e0000000200 */
        /* <DEDUP_REMOVED lines=11> */
[----:B------:R-:W-:Y:S01]  /*1db00*/  HMMA.16816.F32.BF16 R12, R12, R26, RZ ;  /* 0x0000001a0c0c723c */ /* 0x000fe200000418ff */
[----:B------:R-:W2:Y:S07]  /*1db10*/  LDSM.16.M88.4 R24, [R84+0x2800] ;  /* 0x002800005418783b */ /* 0x000eae0000000200 */
[----:B-1----:R-:W-:Y:S11]  /*1db20*/  HMMA.16816.F32.BF16 R32, R28, R50, R104 ;  /* 0x000000321c20723c */ /* 0x002ff60000041868 */
[----:B------:R-:W-:Y:S05]  /*1db30*/  @!UPT UIADD3 URZ, URZ, URZ, URZ ;  /* 0x0000003f3f3ff290 */ /* 0x000fea000fffe03f */
[----:B------:R-:W-:Y:S01]  /*1db40*/  IMAD.MOV.U32 R43, RZ, RZ, R12 ;  /* 0x000000ffff2b7224 */ /* 0x000fe200078e000c */
[----:B------:R-:W-:Y:S01]  /*1db50*/  MOV R41, R14 ;  /* 0x0000000e00297202 */ /* 0x000fe20000000f00 */
[----:B------:R-:W-:Y:S02]  /*1db60*/  IMAD.MOV.U32 R42, RZ, RZ, R13 ;  /* 0x000000ffff2a7224 */ /* 0x000fe400078e000d */
[----:B------:R-:W-:Y:S02]  /*1db70*/  IMAD.MOV.U32 R40, RZ, RZ, R15 ;  /* 0x000000ffff287224 */ /* 0x000fe400078e000f */
[----:B------:R-:W1:Y:S01]  /*1db80*/  LDSM.16.M88.4 R12, [R84+0x3000] ;  /* 0x00300000540c783b */ /* 0x000e620000000200 */
[----:B------:R-:W-:Y:S01]  /*1db90*/  IMAD.MOV.U32 R39, RZ, RZ, R20 ;  /* 0x000000ffff277224 */ /* 0x000fe200078e0014 */
[----:B------:R-:W-:Y:S01]  /*1dba0*/  MOV R38, R21 ;  /* 0x0000001500267202 */ /* 0x000fe20000000f00 */
[----:B------:R-:W-:Y:S01]  /*1dbb0*/  IMAD.MOV.U32 R37, RZ, RZ, R22 ;  /* 0x000000ffff257224 */ /* 0x000fe200078e0016 */
[----:B------:R-:W-:Y:S01]  /*1dbc0*/  MOV R0, R35 ;  /* 0x0000002300007202 */ /* 0x000fe20000000f00 */
[----:B------:R-:W-:-:S02]  /*1dbd0*/  IMAD.MOV.U32 R36, RZ, RZ, R23 ;  /* 0x000000ffff247224 */ /* 0x000fc400078e0017 */
[C---:B------:R-:W-:Y:S01]  /*1dbe0*/  HMMA.16816.F32.BF16 R20, R28.reuse, R48, R172 ;  /* 0x000000301c14723c */ /* 0x040fe200000418ac */
[----:B------:R-:W-:Y:S02]  /*1dbf0*/  IMAD.MOV.U32 R9, RZ, RZ, R32 ;  /* 0x000000ffff097224 */ /* 0x000fe400078e0020 */
[----:B------:R-:W-:Y:S02]  /*1dc00*/  IMAD.MOV.U32 R7, RZ, RZ, R33 ;  /* 0x000000ffff077224 */ /* 0x000fe400078e0021 */
[----:B------:R-:W-:Y:S02]  /*1dc10*/  IMAD.MOV.U32 R2, RZ, RZ, R34 ;  /* 0x000000ffff027224 */ /* 0x000fe400078e0022 */
[----:B------:R-:W3:Y:S01]  /*1dc20*/  LDSM.16.M88.4 R32, [R84+0x3800] ;  /* 0x003800005420783b */ /* 0x000ee20000000200 */
[C---:B--2---:R-:W-:Y:S08]  /*1dc30*/  HMMA.16816.F32.BF16 R156, R28.reuse, R24, R156 ;  /* 0x000000181c9c723c */ /* 0x044ff0000004189c */
[C---:B-1----:R-:W-:Y:S08]  /*1dc40*/  HMMA.16816.F32.BF16 R48, R28.reuse, R12, R92 ;  /* 0x0000000c1c30723c */ /* 0x042ff0000004185c */
[C---:B------:R-:W-:Y:S08]  /*1dc50*/  HMMA.16816.F32.BF16 R12, R28.reuse, R14, R88 ;  /* 0x0000000e1c0c723c */ /* 0x040ff00000041858 */
[C---:B------:R-:W-:Y:S01]  /*1dc60*/  HMMA.16816.F32.BF16 R100, R28.reuse, R26, R100 ;  /* 0x0000001a1c64723c */ /* 0x040fe20000041864 */
[----:B------:R-:W1:Y:S11]  /*1dc70*/  LDSM.16.M88.4 R24, [R84+0x4000] ;  /* 0x004000005418783b */ /* 0x000e760000000200 */
[----:B------:R-:W-:Y:S04]  /*1dc80*/  @!UPT UIADD3 URZ, URZ, URZ, URZ ;  /* 0x0000003f3f3ff290 */ /* 0x000fe8000fffe03f */
[----:B------:R-:W-:Y:S02]  /*1dc90*/  IMAD.MOV.U32 R95, RZ, RZ, R12 ;  /* 0x000000ffff5f7224 */ /* 0x000fe400078e000c */
[----:B------:R-:W-:Y:S02]  /*1dca0*/  IMAD.MOV.U32 R94, RZ, RZ, R13 ;  /* 0x000000ffff5e7224 */ /* 0x000fe400078e000d */
[----:B------:R-:W-:Y:S02]  /*1dcb0*/  IMAD.MOV.U32 R91, RZ, RZ, R14 ;  /* 0x000000ffff5b7224 */ /* 0x000fe400078e000e */
[----:B------:R-:W-:Y:S02]  /*1dcc0*/  IMAD.MOV.U32 R90, RZ, RZ, R15 ;  /* 0x000000ffff5a7224 */ /* 0x000fe400078e000f */
[----:B------:R-:W2:Y:S01]  /*1dcd0*/  LDSM.16.M88.4 R12, [R84+0x4800] ;  /* 0x00480000540c783b */ /* 0x000ea20000000200 */
[----:B---3--:R-:W-:Y:S01]  /*1dce0*/  HMMA.16816.F32.BF16 R96, R28, R34, R96 ;  /* 0x000000221c60723c */ /* 0x008fe20000041860 */
[----:B------:R-:W-:-:S02]  /*1dcf0*/  IMAD.MOV.U32 R93, RZ, RZ, R48 ;  /* 0x000000ffff5d7224 */ /* 0x000fc400078e0030 */
[----:B------:R-:W-:Y:S01]  /*1dd00*/  IMAD.MOV.U32 R92, RZ, RZ, R49 ;  /* 0x000000ffff5c7224 */ /* 0x000fe200078e0031 */
[----:B------:R-:W-:Y:S01]  /*1dd10*/  MOV R140, R229 ;  /* 0x000000e5008c7202 */ /* 0x000fe20000000f00 */
[----:B------:R-:W-:Y:S02]  /*1dd20*/  IMAD.MOV.U32 R143, RZ, RZ, R233 ;  /* 0x000000ffff8f7224 */ /* 0x000fe400078e00e9 */
[----:B------:R-:W-:Y:S01]  /*1dd30*/  IMAD.MOV.U32 R142, RZ, RZ, R232 ;  /* 0x000000ffff8e7224 */ /* 0x000fe200078e00e8 */
[----:B------:R-:W-:Y:S01]  /*1dd40*/  HMMA.16816.F32.BF16 R236, R28, R32, R128 ;  /* 0x000000201cec723c */ /* 0x000fe20000041880 */
[----:B------:R-:W-:Y:S01]  /*1dd50*/  IMAD.MOV.U32 R141, RZ, RZ, R231 ;  /* 0x000000ffff8d7224 */ /* 0x000fe200078e00e7 */
[----:B------:R-:W3:Y:S01]  /*1dd60*/  LDSM.16.M88.4 R32, [R84+0x5000] ;  /* 0x005000005420783b */ /* 0x000ee20000000200 */
[----:B------:R-:W-:Y:S02]  /*1dd70*/  IMAD.MOV.U32 R250, RZ, RZ, R230 ;  /* 0x000000fffffa7224 */ /* 0x000fe400078e00e6 */
[----:B------:R-:W-:-:S03]  /*1dd80*/  IMAD.MOV.U32 R119, RZ, RZ, R228 ;  /* 0x000000ffff777224 */ /* 0x000fc600078e00e4 */
[----:B-1----:R-:W-:Y:S08]  /*1dd90*/  HMMA.16816.F32.BF16 R136, R28, R26, R72 ;  /* 0x0000001a1c88723c */ /* 0x002ff00000041848 */
[----:B------:R-:W-:Y:S01]  /*1dda0*/  MOV R49, R96 ;  /* 0x0000006000317202 */ /* 0x000fe20000000f00 */
[----:B------:R-:W-:Y:S02]  /*1ddb0*/  IMAD.MOV.U32 R48, RZ, RZ, R97 ;  /* 0x000000ffff307224 */ /* 0x000fe400078e0061 */
[----:B------:R-:W-:-:S02]  /*1ddc0*/  IMAD.MOV.U32 R5, RZ, RZ, R98 ;  /* 0x000000ffff057224 */ /* 0x000fc400078e0062 */
[----:B------:R-:W-:Y:S02]  /*1ddd0*/  IMAD.MOV.U32 R4, RZ, RZ, R99 ;  /* 0x000000ffff047224 */ /* 0x000fe400078e0063 */
[C---:B------:R-:W-:Y:S01]  /*1dde0*/  HMMA.16816.F32.BF16 R96, R28.reuse, R24, R124 ;  /* 0x000000181c60723c */ /* 0x040fe2000004187c */
[----:B------:R-:W1:Y:S07]  /*1ddf0*/  LDSM.16.M88.4 R24, [R84+0x5800] ;  /* 0x005800005418783b */ /* 0x000e6e0000000200 */
[C---:B--2---:R-:W-:Y:S08]  /*1de00*/  HMMA.16816.F32.BF16 R232, R28.reuse, R12, R68 ;  /* 0x0000000c1ce8723c */ /* 0x044ff00000041844 */
[----:B------:R-:W-:Y:S01]  /*1de10*/  HMMA.16816.F32.BF16 R228, R28, R14, R64 ;  /* 0x0000000e1ce4723c */ /* 0x000fe20000041840 */
[----:B------:R-:W2:Y:S01]  /*1de20*/  LDSM.16.M88.4 R12, [R84+0x6000] ;  /* 0x00600000540c783b */ /* 0x000ea20000000200 */
[----:B------:R-:W-:Y:S01]  /*1de30*/  IMAD.MOV.U32 R11, RZ, RZ, R50 ;  /* 0x000000ffff0b7224 */ /* 0x000fe200078e0032 */
[----:B------:R-:W-:Y:S01]  /*1de40*/  MOV R10, R51 ;  /* 0x00000033000a7202 */ /* 0x000fe20000000f00 */
[----:B------:R-:W-:Y:S01]  /*1de50*/  IMAD.MOV.U32 R248, RZ, RZ, R207 ;  /* 0x000000fffff87224 */ /* 0x000fe200078e00cf */
[----:B------:R-:W-:Y:S01]  /*1de60*/  MOV R106, R17 ;  /* 0x00000011006a7202 */ /* 0x000fe20000000f00 */
[----:B------:R-:W-:-:S02]  /*1de70*/  IMAD.MOV.U32 R144, RZ, RZ, R206 ;  /* 0x000000ffff907224 */ /* 0x000fc400078e00ce */
[----:B------:R-:W-:Y:S02]  /*1de80*/  IMAD.MOV.U32 R51, RZ, RZ, R98 ;  /* 0x000000ffff337224 */ /* 0x000fe400078e0062 */
[----:B------:R-:W-:Y:S01]  /*1de90*/  IMAD.MOV.U32 R50, RZ, RZ, R99 ;  /* 0x000000ffff327224 */ /* 0x000fe200078e0063 */
[----:B------:R-:W-:Y:S01]  /*1dea0*/  MOV R99, R10 ;  /* 0x0000000a00637202 */ /* 0x000fe20000000f00 */
[----:B------:R-:W-:Y:S01]  /*1deb0*/  IMAD.MOV.U32 R98, RZ, RZ, R11 ;  /* 0x000000ffff627224 */ /* 0x000fe200078e000b */
[----:B------:R-:W-:Y:S01]  /*1dec0*/  MOV R88, R97 ;  /* 0x0000006100587202 */ /* 0x000fe20000000f00 */
[----:B------:R-:W-:Y:S01]  /*1ded0*/  IMAD.MOV.U32 R11, RZ, RZ, R205 ;  /* 0x000000ffff0b7224 */ /* 0x000fe200078e00cd */
[----:B---3--:R-:W-:Y:S01]  /*1dee0*/  HMMA.16816.F32.BF16 R244, R28, R34, R60 ;  /* 0x000000221cf4723c */ /* 0x008fe2000004183c */
[----:B------:R-:W-:Y:S01]  /*1def0*/  IMAD.MOV.U32 R10, RZ, RZ, R204 ;  /* 0x000000ffff0a7224 */ /* 0x000fe200078e00cc */
[----:B------:R-:W-:Y:S01]  /*1df00*/  MOV R68, R43 ;  /* 0x0000002b00447202 */ /* 0x000fe20000000f00 */
[----:B------:R-:W-:-:S02]  /*1df10*/  IMAD.MOV.U32 R89, RZ, RZ, R96 ;  /* 0x000000ffff597224 */ /* 0x000fc400078e0060 */
[----:B------:R-:W-:Y:S02]  /*1df20*/  IMAD.MOV.U32 R104, RZ, RZ, R19 ;  /* 0x000000ffff687224 */ /* 0x000fe400078e0013 */
[----:B------:R-:W-:Y:S01]  /*1df30*/  IMAD.MOV.U32 R105, RZ, RZ, R18 ;  /* 0x000000ffff697224 */ /* 0x000fe200078e0012 */
[C---:B------:R-:W-:Y:S01]  /*1df40*/  HMMA.16816.F32.BF16 R204, R28.reuse, R32, R120 ;  /* 0x000000201ccc723c */ /* 0x040fe20000041878 */
[----:B------:R-:W-:Y:S01]  /*1df50*/  IMAD.MOV.U32 R107, RZ, RZ, R16 ;  /* 0x000000ffff6b7224 */ /* 0x000fe200078e0010 */
[----:B------:R-:W3:Y:S01]  /*1df60*/  LDSM.16.M88.4 R32, [R84+0x7800] ;  /* 0x007800005420783b */ /* 0x000ee20000000200 */
[----:B------:R-:W-:Y:S02]  /*1df70*/  IMAD.MOV.U32 R124, RZ, RZ, R95 ;  /* 0x000000ffff7c7224 */ /* 0x000fe400078e005f */
[----:B------:R-:W-:Y:S02]  /*1df80*/  IMAD.MOV.U32 R125, RZ, RZ, R94 ;  /* 0x000000ffff7d7224 */ /* 0x000fe400078e005e */
[----:B------:R-:W-:Y:S01]  /*1df90*/  IMAD.MOV.U32 R96, RZ, RZ, R93 ;  /* 0x000000ffff607224 */ /* 0x000fe200078e005d */
[----:B-1----:R-:W-:Y:S01]  /*1dfa0*/  HMMA.16816.F32.BF16 R132, R28, R24, R196 ;  /* 0x000000181c84723c */ /* 0x002fe200000418c4 */
[----:B------:R-:W-:Y:S01]  /*1dfb0*/  IMAD.MOV.U32 R97, RZ, RZ, R92 ;  /* 0x000000ffff617224 */ /* 0x000fe200078e005c */
[----:B------:R-:W-:Y:S01]  /*1dfc0*/  MOV R93, R38 ;  /* 0x00000026005d7202 */ /* 0x000fe20000000f00 */
[----:B------:R-:W-:-:S02]  /*1dfd0*/  IMAD.MOV.U32 R69, RZ, RZ, R42 ;  /* 0x000000ffff457224 */ /* 0x000fc400078e002a */
[----:B------:R-:W-:Y:S02]  /*1dfe0*/  IMAD.MOV.U32 R70, RZ, RZ, R41 ;  /* 0x000000ffff467224 */ /* 0x000fe400078e0029 */
[----:B------:R-:W-:Y:S01]  /*1dff0*/  IMAD.MOV.U32 R71, RZ, RZ, R40 ;  /* 0x000000ffff477224 */ /* 0x000fe200078e0028 */
[C---:B------:R-:W-:Y:S01]  /*1e000*/  HMMA.16816.F32.BF16 R16, R28.reuse, R26, R176 ;  /* 0x0000001a1c10723c */ /* 0x040fe200000418b0 */
[----:B------:R-:W-:Y:S01]  /*1e010*/  IMAD.MOV.U32 R92, RZ, RZ, R39 ;  /* 0x000000ffff5c7224 */ /* 0x000fe200078e0027 */
[----:B------:R-:W1:Y:S01]  /*1e020*/  LDSM.16.M88.4 R40, [R84+0x6800] ;  /* 0x006800005428783b */ /* 0x000e620000000200 */
[----:B------:R-:W-:Y:S02]  /*1e030*/  IMAD.MOV.U32 R94, RZ, RZ, R37 ;  /* 0x000000ffff5e7224 */ /* 0x000fe400078e0025 */
[----:B------:R-:W-:Y:S01]  /*1e040*/  IMAD.MOV.U32 R95, RZ, RZ, R36 ;  /* 0x000000ffff5f7224 */ /* 0x000fe200078e0024 */
[----:B------:R-:W-:Y:S02]  /*1e050*/  LDSM.16.M88.4 R24, [R84+0x8000] ;  /* 0x008000005418783b */ /* 0x000fe40000000200 */
[C---:B--2---:R-:W-:Y:S02]  /*1e060*/  HMMA.16816.F32.BF16 R196, R28.reuse, R12, R112 ;  /* 0x0000000c1cc4723c */ /* 0x044fe40000041870 */
[----:B------:R-:W2:Y:S06]  /*1e070*/  LDSM.16.M88.4 R36, [R84+0x7000] ;  /* 0x007000005424783b */ /* 0x000eac0000000200 */
[----:B------:R-:W-:Y:S01]  /*1e080*/  HMMA.16816.F32.BF16 R176, R28, R14, R56 ;  /* 0x0000000e1cb0723c */ /* 0x000fe20000041838 */
[----:B------:R-:W4:Y:S01]  /*1e090*/  LDSM.16.M88.4 R12, [R84+0x8800] ;  /* 0x00880000540c783b */ /* 0x000f220000000200 */
[----:B------:R-:W-:Y:S01]  /*1e0a0*/  MOV R126, R91 ;  /* 0x0000005b007e7202 */ /* 0x000fe20000000f00 */
[----:B------:R-:W-:-:S05]  /*1e0b0*/  IMAD.MOV.U32 R127, RZ, RZ, R90 ;  /* 0x000000ffff7f7224 */ /* 0x000fca00078e005a */
[C---:B---3--:R-:W-:Y:S07]  /*1e0c0*/  HMMA.16816.F32.BF16 R72, R28.reuse, R32, R200 ;  /* 0x000000201c48723c */ /* 0x048fee00000418c8 */
[----:B------:R-:W-:Y:S02]  /*1e0d0*/  IMAD.MOV.U32 R200, RZ, RZ, R89 ;  /* 0x000000ffffc87224 */ /* 0x000fe400078e0059 */
[----:B------:R-:W-:Y:S01]  /*1e0e0*/  IMAD.MOV.U32 R201, RZ, RZ, R88 ;  /* 0x000000ffffc97224 */ /* 0x000fe200078e0058 */
[C---:B-1----:R-:W-:Y:S08]  /*1e0f0*/  HMMA.16816.F32.BF16 R172, R28.reuse, R40, R108 ;  /* 0x000000281cac723c */ /* 0x042ff0000004186c */
[C---:B--2---:R-:W-:Y:S08]  /*1e100*/  HMMA.16816.F32.BF16 R108, R28.reuse, R36, R52 ;  /* 0x000000241c6c723c */ /* 0x044ff00000041834 */
[C---:B------:R-:W-:Y:S01]  /*1e110*/  HMMA.16816.F32.BF16 R76, R28.reuse, R38, R76 ;  /* 0x000000261c4c723c */ /* 0x040fe2000004184c */
[----:B------:R-:W1:Y:S07]  /*1e120*/  LDSM.16.M88.4 R36, [R84+0x9000] ;  /* 0x009000005424783b */ /* 0x000e6e0000000200 */
[C---:B----4-:R-:W-:Y:S08]  /*1e130*/  HMMA.16816.F32.BF16 R120, R28.reuse, R14, R224 ;  /* 0x0000000e1c78723c */ /* 0x050ff000000418e0 */
[C---:B------:R-:W-:Y:S01]  /*1e140*/  HMMA.16816.F32.BF16 R64, R28.reuse, R34, R44 ;  /* 0x000000221c40723c */ /* 0x040fe2000004182c */
[----:B------:R-:W-:Y:S07]  /*1e150*/  LDSM.16.M88.4 R32, [R87] ;  /* 0x000000005720783b */ /* 0x000fee0000000200 */
[C---:B------:R-:W-:Y:S08]  /*1e160*/  HMMA.16816.F32.BF16 R56, R28.reuse, R24, R208 ;  /* 0x000000181c38723c */ /* 0x040ff000000418d0 */
[C---:B------:R-:W-:Y:S01]  /*1e170*/  HMMA.16816.F32.BF16 R60, R28.reuse, R26, R212 ;  /* 0x0000001a1c3c723c */ /* 0x040fe200000418d4 */
[----:B------:R-:W2:Y:S07]  /*1e180*/  LDSM.16.M88.4 R24, [R3] ;  /* 0x000000000318783b */ /* 0x000eae0000000200 */
[C---:B------:R-:W-:Y:S01]  /*1e190*/  HMMA.16816.F32.BF16 R128, R28.reuse, R42, R80 ;  /* 0x0000002a1c80723c */ /* 0x040fe20000041850 */
[----:B------:R-:W-:Y:S01]  /*1e1a0*/  IMAD.MOV.U32 R202, RZ, RZ, R51 ;  /* 0x000000ffffca7224 */ /* 0x000fe200078e0033 */
[----:B------:R-:W-:Y:S01]  /*1e1b0*/  MOV R203, R50 ;  /* 0x0000003200cb7202 */ /* 0x000fe20000000f00 */
[----:B------:R-:W-:Y:S05]  /*1e1c0*/  LDSM.16.M88.4 R52, [R140] ;  /* 0x000000008c34783b */ /* 0x000fea0000000200 */
[C---:B------:R-:W-:Y:S01]  /*1e1d0*/  HMMA.16816.F32.BF16 R88, R28.reuse, R12, R216 ;  /* 0x0000000c1c58723c */ /* 0x040fe200000418d8 */
[----:B------:R-:W3:Y:S07]  /*1e1e0*/  LDSM.16.M88.4 R12, [R84+0x9800] ;  /* 0x00980000540c783b */ /* 0x000eee0000000200 */
[C---:B-1----:R-:W-:Y:S08]  /*1e1f0*/  HMMA.16816.F32.BF16 R112, R28.reuse, R36, R240 ;  /* 0x000000241c70723c */ /* 0x042ff000000418f0 */
[----:B------:R-:W-:Y:S01]  /*1e200*/  HMMA.16816.F32.BF16 R104, R28, R38, R104 ;  /* 0x000000261c68723c */ /* 0x000fe20000041868 */
[----:B------:R-:W-:Y:S01]  /*1e210*/  IMAD.MOV.U32 R208, RZ, RZ, R49 ;  /* 0x000000ffffd07224 */ /* 0x000fe200078e0031 */
[----:B------:R-:W1:Y:S01]  /*1e220*/  LDSM.16.M88.4 R40, [R86] ;  /* 0x000000005628783b */ /* 0x000e620000000200 */
[----:B------:R-:W-:-:S03]  /*1e230*/  IMAD.MOV.U32 R209, RZ, RZ, R48 ;  /* 0x000000ffffd17224 */ /* 0x000fc600078e0030 */
[----:B------:R4:W1:Y:S02]  /*1e240*/  LDSM.16.M88.4 R48, [R85] ;  /* 0x000000005530783b */ /* 0x0008640000000200 */
[----:B--2---:R-:W-:Y:S02]  /*1e250*/  HMMA.16816.F32.BF16 R80, R24, R34, R100 ;  /* 0x000000221850723c */ /* 0x004fe40000041864 */
[----:B------:R-:W-:Y:S04]  /*1e260*/  LDSM.16.M88.4 R36, [R248] ;  /* 0x00000000f824783b */ /* 0x000fe80000000200 */
[----:B------:R-:W-:Y:S01]  /*1e270*/  LDSM.16.M88.4 R44, [R119] ;  /* 0x00000000772c783b */ /* 0x000fe20000000200 */
[----:B------:R-:W-:Y:S02]  /*1e280*/  IMAD.MOV.U32 R210, RZ, RZ, R5 ;  /* 0x000000ffffd27224 */ /* 0x000fe400078e0005 */
[----:B------:R-:W-:Y:S01]  /*1e290*/  IMAD.MOV.U32 R211, RZ, RZ, R4 ;  /* 0x000000ffffd37224 */ /* 0x000fe200078e0004 */
[----:B------:R-:W-:Y:S01]  /*1e2a0*/  LDSM.16.M88.4 R216, [R186] ;  /* 0x00000000bad8783b */ /* 0x000fe20000000200 */
[C---:B---3--:R-:W-:Y:S08]  /*1e2b0*/  HMMA.16816.F32.BF16 R92, R28.reuse, R12, R92 ;  /* 0x0000000c1c5c723c */ /* 0x048ff0000004185c */
[----:B------:R-:W-:Y:S01]  /*1e2c0*/  HMMA.16816.F32.BF16 R68, R28, R14, R68 ;  /* 0x0000000e1c44723c */ /* 0x000fe20000041844 */
[----:B------:R-:W2:Y:S04]  /*1e2d0*/  LDSM.16.M88.4 R28, [R10] ;  /* 0x000000000a1c783b */ /* 0x000ea80000000200 */
[----:B------:R-:W-:Y:S03]  /*1e2e0*/  LDSM.16.M88.4 R12, [R11] ;  /* 0x000000000b0c783b */ /* 0x000fe60000000200 */
[C---:B----4-:R-:W-:Y:S01]  /*1e2f0*/  HMMA.16816.F32.BF16 R84, R24.reuse, R32, R156 ;  /* 0x000000201854723c */ /* 0x050fe2000004189c */
[----:B------:R-:W3:Y:S07]  /*1e300*/  LDSM.16.M88.4 R32, [R142] ;  /* 0x000000008e20783b */ /* 0x000eee0000000200 */
[C---:B-1----:R-:W-:Y:S08]  /*1e310*/  HMMA.16816.F32.BF16 R100, R24.reuse, R42, R124 ;  /* 0x0000002a1864723c */ /* 0x042ff0000004187c */
[C---:B------:R-:W-:Y:S08]  /*1e320*/  HMMA.16816.F32.BF16 R124, R24.reuse, R48, R236 ;  /* 0x00000030187c723c */ /* 0x040ff000000418ec */
[C---:B--2---:R-:W-:Y:S08]  /*1e330*/  HMMA.16816.F32.BF16 R212, R24.reuse, R28, R200 ;  /* 0x0000001c18d4723c */ /* 0x044ff000000418c8 */
[C---:B------:R-:W-:Y:S01]  /*1e340*/  HMMA.16816.F32.BF16 R224, R24.reuse, R30, R136 ;  /* 0x0000001e18e0723c */ /* 0x040fe20000041888 */
[----:B------:R-:W1:Y:S07]  /*1e350*/  LDSM.16.M88.4 R28, [R143] ;  /* 0x000000008f1c783b */ /* 0x000e6e0000000200 */
[C---:B------:R-:W-:Y:S08]  /*1e360*/  HMMA.16816.F32.BF16 R236, R24.reuse, R36, R204 ;  /* 0x0000002418ec723c */ /* 0x040ff000000418cc */
[C---:B------:R-:W-:Y:S08]  /*1e370*/  HMMA.16816.F32.BF16 R244, R24.reuse, R38, R244 ;  /* 0x0000002618f4723c */ /* 0x040ff000000418f4 */
[C---:B---3--:R-:W-:Y:S08]  /*1e380*/  HMMA.16816.F32.BF16 R36, R24.reuse, R32, R108 ;  /* 0x000000201824723c */ /* 0x048ff0000004186c */
[C---:B------:R-:W-:Y:S08]  /*1e390*/  HMMA.16816.F32.BF16 R232, R24.reuse, R12, R232 ;  /* 0x0000000c18e8723c */ /* 0x040ff000000418e8 */
[----:B------:R-:W-:Y:S01]  /*1e3a0*/  HMMA.16816.F32.BF16 R228, R24, R14, R228 ;  /* 0x0000000e18e4723c */ /* 0x000fe200000418e4 */
[----:B------:R-:W2:Y:S07]  /*1e3b0*/  LDSM.16.M88.4 R12, [R152] ;  /* 0x00000000980c783b */ /* 0x000eae0000000200 */
[----:B------:R-:W-:Y:S01]  /*1e3c0*/  IMAD.MOV.U32 R111, RZ, RZ, R38 ;  /* 0x000000ffff6f7224 */ /* 0x000fe200078e0026 */
[----:B------:R-:W-:Y:S01]  /*1e3d0*/  MOV R108, R37 ;  /* 0x00000025006c7202 */ /* 0x000fe20000000f00 */
[----:B------:R-:W-:-:S02]  /*1e3e0*/  IMAD.MOV.U32 R110, RZ, RZ, R39 ;  /* 0x000000ffff6e7224 */ /* 0x000fc400078e0027 */
[----:B------:R-:W-:Y:S02]  /*1e3f0*/  IMAD.MOV.U32 R109, RZ, RZ, R36 ;  /* 0x000000ffff6d7224 */ /* 0x000fe400078e0024 */
[----:B-1----:R-:W-:Y:S01]  /*1e400*/  HMMA.16816.F32.BF16 R36, R24, R28, R72 ;  /* 0x0000001c1824723c */ /* 0x002fe20000041848 */
[----:B------:R-:W-:-:S07]  /*1e410*/  IMAD.MOV.U32 R136, RZ, RZ, R118 ;  /* 0x000000ffff887224 */ /* 0x000fce00078e0076 */
[C---:B------:R-:W-:Y:S08]  /*1e420*/  HMMA.16816.F32.BF16 R28, R24.reuse, R30, R64 ;  /* 0x0000001e181c723c */ /* 0x040ff00000041840 */
[C---:B------:R-:W-:Y:S08]  /*1e430*/  HMMA.16816.F32.BF16 R16, R24.reuse, R46, R16 ;  /* 0x0000002e1810723c */ /* 0x040ff00000041810 */
[C---:B------:R-:W-:Y:S01]  /*1e440*/  HMMA.16816.F32.BF16 R240, R24.reuse, R44, R132 ;  /* 0x0000002c18f0723c */ /* 0x040fe20000041884 */
[----:B------:R-:W1:Y:S06]  /*1e450*/  LDSM.16.M88.4 R44, [R144] ;  /* 0x00000000902c783b */ /* 0x000e6c0000000200 */
[----:B------:R-:W-:Y:S01]  /*1e460*/  MOV R135, R36 ;  /* 0x0000002400877202 */ /* 0x000fe20000000f00 */
[----:B------:R-:W-:Y:S01]  /*1e470*/  HMMA.16816.F32.BF16 R96, R24, R40, R96 ;  /* 0x000000281860723c */ /* 0x000fe20000041860 */
[----:B------:R-:W3:Y:S01]  /*1e480*/  LDSM.16.M88.4 R40, [R141] ;  /* 0x000000008d28783b */ /* 0x000ee20000000200 */
[----:B------:R-:W-:-:S02]  /*1e490*/  IMAD.MOV.U32 R134, RZ, RZ, R37 ;  /* 0x000000ffff867224 */ /* 0x000fc400078e0025 */
[----:B------:R-:W-:Y:S02]  /*1e4a0*/  IMAD.MOV.U32 R133, RZ, RZ, R38 ;  /* 0x000000ffff857224 */ /* 0x000fe400078e0026 */
[----:B------:R-:W-:Y:S02]  /*1e4b0*/  IMAD.MOV.U32 R132, RZ, RZ, R39 ;  /* 0x000000ffff847224 */ /* 0x000fe400078e0027 */
[----:B------:R-:W4:Y:S01]  /*1e4c0*/  LDSM.16.M88.4 R36, [R136] ;  /* 0x000000008824783b */ /* 0x000f220000000200 */
[----:B------:R-:W-:Y:S01]  /*1e4d0*/  IMAD.MOV.U32 R140, RZ, RZ, R30 ;  /* 0x000000ffff8c7224 */ /* 0x000fe200078e001e */
[----:B------:R-:W-:Y:S01]  /*1e4e0*/  MOV R139, R31 ;  /* 0x0000001f008b7202 */ /* 0x000fe20000000f00 */
[----:B------:R-:W-:Y:S01]  /*1e4f0*/  IMAD.MOV.U32 R138, RZ, RZ, R28 ;  /* 0x000000ffff8a7224 */ /* 0x000fe200078e001c */
[----:B------:R-:W-:Y:S01]  /*1e500*/  MOV R11, R16 ;  /* 0x00000010000b7202 */ /* 0x000fe20000000f00 */
[----:B------:R-:W-:Y:S02]  /*1e510*/  IMAD.MOV.U32 R137, RZ, RZ, R29 ;  /* 0x000000ffff897224 */ /* 0x000fe400078e001d */
[----:B------:R-:W-:Y:S01]  /*1e520*/  IMAD.MOV.U32 R10, RZ, RZ, R17 ;  /* 0x000000ffff0a7224 */ /* 0x000fe200078e0011 */
[----:B--2---:R-:W-:Y:S01]  /*1e530*/  HMMA.16816.F32.BF16 R28, R24, R12, R56 ;  /* 0x0000000c181c723c */ /* 0x004fe20000041838 */
[----:B------:R-:W-:-:S02]  /*1e540*/  IMAD.MOV.U32 R5, RZ, RZ, R18 ;  /* 0x000000ffff057224 */ /* 0x000fc400078e0012 */
[----:B------:R-:W-:-:S05]  /*1e550*/  IMAD.MOV.U32 R4, RZ, RZ, R19 ;  /* 0x000000ffff047224 */ /* 0x000fca00078e0013 */
[C---:B------:R-:W-:Y:S08]  /*1e560*/  HMMA.16816.F32.BF16 R16, R24.reuse, R52, R196 ;  /* 0x000000341810723c */ /* 0x040ff000000418c4 */
[C---:B------:R-:W-:Y:S01]  /*1e570*/  HMMA.16816.F32.BF16 R156, R24.reuse, R50, R208 ;  /* 0x00000032189c723c */ /* 0x040fe200000418d0 */
[----:B------:R-:W2:Y:S07]  /*1e580*/  LDSM.16.M88.4 R48, [R181] ;  /* 0x00000000b530783b */ /* 0x000eae0000000200 */
[----:B------:R-:W-:Y:S01]  /*1e590*/  HMMA.16816.F32.BF16 R76, R24, R34, R76 ;  /* 0x00000022184c723c */ /* 0x000fe2000004184c */
[----:B------:R-:W2:Y:S01]  /*1e5a0*/  LDSM.16.M88.4 R32, [R250] ;  /* 0x00000000fa20783b */ /* 0x000ea20000000200 */
[----:B------:R-:W-:Y:S01]  /*1e5b0*/  IMAD.MOV.U32 R59, RZ, RZ, R28 ;  /* 0x000000ffff3b7224 */ /* 0x000fe200078e001c */
[----:B------:R-:W-:Y:S01]  /*1e5c0*/  MOV R57, R30 ;  /* 0x0000001e00397202 */ /* 0x000fe20000000f00 */
[----:B------:R-:W-:-:S04]  /*1e5d0*/  IMAD.MOV.U32 R58, RZ, RZ, R29 ;  /* 0x000000ffff3a7224 */ /* 0x000fc800078e001d */
[C---:B------:R-:W-:Y:S01]  /*1e5e0*/  HMMA.16816.F32.BF16 R12, R24.reuse, R14, R60 ;  /* 0x0000000e180c723c */ /* 0x040fe2000004183c */
[----:B------:R-:W-:Y:S01]  /*1e5f0*/  IMAD.MOV.U32 R56, RZ, RZ, R31 ;  /* 0x000000ffff387224 */ /* 0x000fe200078e001f */
[----:B------:R-:W-:Y:S01]  /*1e600*/  MOV R197, R18 ;  /* 0x0000001200c57202 */ /* 0x000fe20000000f00 */
[----:B------:R-:W-:Y:S02]  /*1e610*/  IMAD.MOV.U32 R198, RZ, RZ, R17 ;  /* 0x000000ffffc67224 */ /* 0x000fe400078e0011 */
[----:B------:R-:W-:Y:S02]  /*1e620*/  IMAD.MOV.U32 R196, RZ, RZ, R19 ;  /* 0x000000ffffc47224 */ /* 0x000fe400078e0013 */
[----:B------:R-:W-:Y:S01]  /*1e630*/  IMAD.MOV.U32 R152, RZ, RZ, R16 ;  /* 0x000000ffff987224 */ /* 0x000fe200078e0010 */
[C---:B-1----:R-:W-:Y:S08]  /*1e640*/  HMMA.16816.F32.BF16 R28, R24.reuse, R44, R88 ;  /* 0x0000002c181c723c */ /* 0x042ff00000041858 */
[C---:B---3--:R-:W-:Y:S08]  /*1e650*/  HMMA.16816.F32.BF16 R16, R24.reuse, R40, R172 ;  /* 0x000000281810723c */ /* 0x048ff000000418ac */
[C---:B----4-:R-:W-:Y:S08]  /*1e660*/  HMMA.16816.F32.BF16 R88, R24.reuse, R36, R112 ;  /* 0x000000241858723c */ /* 0x050ff00000041870 */
[----:B------:R-:W-:Y:S01]  /*1e670*/  HMMA.16816.F32.BF16 R104, R24, R38, R104 ;  /* 0x000000261868723c */ /* 0x000fe20000041868 */
[----:B------:R-:W-:Y:S01]  /*1e680*/  IMAD.MOV.U32 R200, RZ, RZ, R9 ;  /* 0x000000ffffc87224 */ /* 0x000fe200078e0009 */
[----:B------:R-:W-:Y:S01]  /*1e690*/  MOV R136, R12 ;  /* 0x0000000c00887202 */ /* 0x000fe20000000f00 */
[----:B------:R-:W-:-:S05]  /*1e6a0*/  IMAD.MOV.U32 R201, RZ, RZ, R7 ;  /* 0x000000ffffc97224 */ /* 0x000fca00078e0007 */
[----:B------:R-:W-:Y:S01]  /*1e6b0*/  HMMA.16816.F32.BF16 R44, R24, R46, R120 ;  /* 0x0000002e182c723c */ /* 0x000fe20000041878 */
[----:B------:R-:W-:Y:S02]  /*1e6c0*/  IMAD.MOV.U32 R202, RZ, RZ, R2 ;  /* 0x000000ffffca7224 */ /* 0x000fe400078e0002 */
[----:B------:R-:W-:Y:S02]  /*1e6d0*/  IMAD.MOV.U32 R203, RZ, RZ, R0 ;  /* 0x000000ffffcb7224 */ /* 0x000fe400078e0000 */
[----:B------:R-:W-:Y:S02]  /*1e6e0*/  IMAD.MOV.U32 R62, RZ, RZ, R15 ;  /* 0x000000ffff3e7224 */ /* 0x000fe400078e000f */
[----:B------:R-:W-:Y:S02]  /*1e6f0*/  IMAD.MOV.U32 R61, RZ, RZ, R13 ;  /* 0x000000ffff3d7224 */ /* 0x000fe400078e000d */
[----:B------:R-:W-:Y:S02]  /*1e700*/  IMAD.MOV.U32 R60, RZ, RZ, R14 ;  /* 0x000000ffff3c7224 */ /* 0x000fe400078e000e */
[----:B------:R-:W1:Y:S01]  /*1e710*/  LDSM.16.M88.4 R12, [R189] ;  /* 0x00000000bd0c783b */ /* 0x000e620000000200 */
[----:B------:R-:W-:Y:S01]  /*1e720*/  IMAD.MOV.U32 R67, RZ, RZ, R30 ;  /* 0x000000ffff437224 */ /* 0x000fe200078e001e */
[----:B------:R-:W-:Y:S01]  /*1e730*/  MOV R142, R18 ;  /* 0x00000012008e7202 */ /* 0x000fe20000000f00 */
[----:B------:R-:W-:-:S02]  /*1e740*/  IMAD.MOV.U32 R66, RZ, RZ, R31 ;  /* 0x000000ffff427224 */ /* 0x000fc400078e001f */
[----:B------:R-:W-:Y:S02]  /*1e750*/  IMAD.MOV.U32 R65, RZ, RZ, R28 ;  /* 0x000000ffff417224 */ /* 0x000fe400078e001c */
[----:B------:R-:W-:Y:S01]  /*1e760*/  IMAD.MOV.U32 R64, RZ, RZ, R29 ;  /* 0x000000ffff407224 */ /* 0x000fe200078e001d */
[----:B------:R-:W-:Y:S01]  /*1e770*/  MOV R36, R88 ;  /* 0x0000005800247202 */ /* 0x000fe20000000f00 */
[----:B------:R-:W-:Y:S01]  /*1e780*/  IMAD.MOV.U32 R144, RZ, RZ, R16 ;  /* 0x000000ffff907224 */ /* 0x000fe200078e0010 */
[C---:B--2---:R-:W-:Y:S01]  /*1e790*/  HMMA.16816.F32.BF16 R28, R24.reuse, R50, R200 ;  /* 0x00000032181c723c */ /* 0x044fe200000418c8 */
[----:B------:R-:W-:Y:S02]  /*1e7a0*/  IMAD.MOV.U32 R143, RZ, RZ, R17 ;  /* 0x000000ffff8f7224 */ /* 0x000fe400078e0011 */
[----:B------:R-:W-:Y:S02]  /*1e7b0*/  IMAD.MOV.U32 R141, RZ, RZ, R19 ;  /* 0x000000ffff8d7224 */ /* 0x000fe400078e0013 */
[----:B------:R-:W-:Y:S01]  /*1e7c0*/  IMAD.MOV.U32 R37, RZ, RZ, R89 ;  /* 0x000000ffff257224 */ /* 0x000fe200078e0059 */
[----:B------:R-:W-:Y:S01]  /*1e7d0*/  MOV R89, R105 ;  /* 0x0000006900597202 */ /* 0x000fe20000000f00 */
[----:B------:R-:W-:Y:S01]  /*1e7e0*/  IMAD.MOV.U32 R51, RZ, RZ, R90 ;  /* 0x000000ffff337224 */ /* 0x000fe200078e005a */
[----:B------:R-:W-:Y:S01]  /*1e7f0*/  HMMA.16816.F32.BF16 R16, R24, R42, R128 ;  /* 0x0000002a1810723c */ /* 0x000fe20000041880 */
[----:B------:R-:W2:Y:S01]  /*1e800*/  LDSM.16.M88.4 R40, [R186+0x800] ;  /* 0x00080000ba28783b */ /* 0x000ea20000000200 */
[----:B------:R-:W-:-:S02]  /*1e810*/  IMAD.MOV.U32 R90, RZ, RZ, R107 ;  /* 0x000000ffff5a7224 */ /* 0x000fc400078e006b */
[----:B------:R-:W-:Y:S02]  /*1e820*/  IMAD.MOV.U32 R88, RZ, RZ, R106 ;  /* 0x000000ffff587224 */ /* 0x000fe400078e006a */
[----:B------:R-:W-:Y:S02]  /*1e830*/  IMAD.MOV.U32 R2, RZ, RZ, R104 ;  /* 0x000000ffff027224 */ /* 0x000fe400078e0068 */
[C---:B------:R-:W-:Y:S01]  /*1e840*/  HMMA.16816.F32.BF16 R52, R24.reuse, R54, R176 ;  /* 0x000000361834723c */ /* 0x040fe200000418b0 */
[----:B------:R-:W-:Y:S02]  /*1e850*/  IMAD.MOV.U32 R211, RZ, RZ, R249 ;  /* 0x000000ffffd37224 */ /* 0x000fe400078e00f9 */
[----:B------:R-:W3:Y:S05]  /*1e860*/  S2R R249, SR_TID.X ;  /* 0x0000000000f97919 */ /* 0x000eea0000002100 */
[C---:B------:R-:W-:Y:S08]  /*1e870*/  HMMA.16816.F32.BF16 R104, R24.reuse, R48, R20 ;  /* 0x000000301868723c */ /* 0x040ff00000041814 */
[C---:B------:R-:W-:Y:S08]  /*1e880*/  HMMA.16816.F32.BF16 R92, R24.reuse, R32, R92 ;  /* 0x00000020185c723c */ /* 0x040ff0000004185c */
[----:B------:R-:W-:Y:S01]  /*1e890*/  HMMA.16816.F32.BF16 R24, R24, R34, R68 ;  /* 0x000000221818723c */ /* 0x000fe20000041844 */
[----:B------:R-:W-:Y:S01]  /*1e8a0*/  MOV R74, R44 ;  /* 0x0000002c004a7202 */ /* 0x000fe20000000f00 */
[----:B------:R-:W-:-:S02]  /*1e8b0*/  IMAD.MOV.U32 R73, RZ, RZ, R45 ;  /* 0x000000ffff497224 */ /* 0x000fc400078e002d */
[----:B------:R-:W-:Y:S02]  /*1e8c0*/  IMAD.MOV.U32 R72, RZ, RZ, R47 ;  /* 0x000000ffff487224 */ /* 0x000fe400078e002f */
[----:B------:R-:W-:Y:S02]  /*1e8d0*/  IMAD.MOV.U32 R63, RZ, RZ, R46 ;  /* 0x000000ffff3f7224 */ /* 0x000fe400078e002e */
[----:B------:R-:W4:Y:S01]  /*1e8e0*/  LDSM.16.M88.4 R44, [R186+0x1000] ;  /* 0x00100000ba2c783b */ /* 0x000f220000000200 */
[----:B---3--:R-:W-:Y:S02]  /*1e8f0*/  SHF.L.U32 R249, R249, 0x1, RZ ;  /* 0x00000001f9f97819 */ /* 0x008fe400000006ff */
[----:B------:R-:W-:Y:S01]  /*1e900*/  MOV R118, R16 ;  /* 0x0000001000767202 */ /* 0x000fe20000000f00 */
[----:B------:R-:W-:Y:S01]  /*1e910*/  IMAD.MOV.U32 R16, RZ, RZ, R17 ;  /* 0x000000ffff107224 */ /* 0x000fe200078e0011 */
[----:B-1----:R-:W-:Y:S01]  /*1e920*/  HMMA.16816.F32.BF16 R176, R12, R218, R28 ;  /* 0x000000da0cb0723c */ /* 0x002fe2000004181c */
[----:B------:R-:W-:Y:S01]  /*1e930*/  IMAD.SHL.U32 R17, R252, 0x100, RZ ;  /* 0x00000100fc117824 */ /* 0x000fe200078e00ff */
[----:B------:R-:W-:Y:S01]  /*1e940*/  LOP3.LUT R249, R249, 0x6, RZ, 0xc0, !PT ;  /* 0x00000006f9f97812 */ /* 0x000fe200078ec0ff */
[----:B------:R-:W-:Y:S08]  /*1e950*/  LDSM.16.M88.4 R28, [R186+0x2000] ;  /* 0x00200000ba1c783b */ /* 0x000ff00000000200 */
[----:B------:R-:W-:-:S02]  /*1e960*/  IMAD.MOV.U32 R34, RZ, RZ, R26 ;  /* 0x000000ffff227224 */ /* 0x000fc400078e001a */
[----:B------:R-:W-:Y:S02]  /*1e970*/  IMAD.MOV.U32 R33, RZ, RZ, R24 ;  /* 0x000000ffff217224 */ /* 0x000fe400078e0018 */
[----:B------:R-:W-:Y:S02]  /*1e980*/  IMAD.MOV.U32 R32, RZ, RZ, R25 ;  /* 0x000000ffff207224 */ /* 0x000fe400078e0019 */
[----:B------:R-:W-:Y:S02]  /*1e990*/  IMAD.MOV.U32 R250, RZ, RZ, R27 ;  /* 0x000000fffffa7224 */ /* 0x000fe400078e001b */
[----:B------:R-:W1:Y:S01]  /*1e9a0*/  LDSM.16.M88.4 R24, [R186+0x1800] ;  /* 0x00180000ba18783b */ /* 0x000e620000000200 */
[C-C-:B------:R-:W-:Y:S01]  /*1e9b0*/  LOP3.LUT R3, R17.reuse, 0x8, R249.reuse, 0xfe, !PT ;  /* 0x0000000811037812 */ /* 0x140fe200078efef9 */
[----:B--2---:R-:W-:Y:S03]  /*1e9c0*/  HMMA.16816.F32.BF16 R204, R12, R40, R84 ;  /* 0x000000280ccc723c */ /* 0x004fe60000041854 */
[----:B------:R-:W2:Y:S01]  /*1e9d0*/  I2F R7, R3 ;  /* 0x0000000300077306 */ /* 0x000ea20000201400 */
[----:B------:R-:W-:Y:S01]  /*1e9e0*/  LOP3.LUT R0, R17, 0x10, R249, 0xfe, !PT ;  /* 0x0000001011007812 */ /* 0x000fe200078efef9 */
[----:B------:R-:W-:-:S03]  /*1e9f0*/  IMAD.MOV.U32 R75, RZ, RZ, R4 ;  /* 0x000000ffff4b7224 */ /* 0x000fc600078e0004 */
[----:B------:R-:W-:Y:S01]  /*1ea00*/  HMMA.16816.F32.BF16 R200, R12, R42, R80 ;  /* 0x0000002a0cc8723c */ /* 0x000fe20000041850 */
[----:B------:R-:W-:Y:S02]  /*1ea10*/  ISETP.GE.AND P2, PT, R211, 0x3, PT ;  /* 0x00000003d300780c */ /* 0x000fe40003f46270 */
[----:B------:R3:W1:Y:S01]  /*1ea20*/  I2F R9, R0 ;  /* 0x0000000000097306 */ /* 0x0006620000201400 */
[----:B------:R-:W-:-:S04]  /*1ea30*/  LOP3.LUT R4, R17, 0x18, R249, 0xfe, !PT ;  /* 0x0000001811047812 */ /* 0x000fc800078efef9 */
[----:B----4-:R-:W-:Y:S01]  /*1ea40*/  HMMA.16816.F32.BF16 R208, R12, R44, R96 ;  /* 0x0000002c0cd0723c */ /* 0x010fe20000041860 */
[----:B------:R-:W-:Y:S01]  /*1ea50*/  IMAD.MOV.U32 R49, RZ, RZ, R37 ;  /* 0x000000ffff317224 */ /* 0x000fe200078e0025 */
[C---:B------:R-:W-:Y:S01]  /*1ea60*/  ISETP.GE.AND P6, PT, R3.reuse, R8, PT ;  /* 0x000000080300720c */ /* 0x040fe20003fc6270 */
[----:B------:R-:W-:Y:S01]  /*1ea70*/  IMAD.MOV.U32 R48, RZ, RZ, R36 ;  /* 0x000000ffff307224 */ /* 0x000fe200078e0024 */
[----:B------:R-:W-:Y:S01]  /*1ea80*/  ISETP.GE.AND P4, PT, R3, R6, PT ;  /* 0x000000060300720c */ /* 0x000fe20003f86270 */
[----:B------:R-:W-:Y:S01]  /*1ea90*/  IMAD.MOV.U32 R42, RZ, RZ, R74 ;  /* 0x000000ffff2a7224 */ /* 0x000fe200078e004a */
[----:B------:R-:W4:Y:S01]  /*1eaa0*/  LDSM.16.M88.4 R36, [R186+0x2800] ;  /* 0x00280000ba24783b */ /* 0x000f220000000200 */
[----:B------:R-:W-:Y:S02]  /*1eab0*/  MOV R99, R72 ;  /* 0x0000004800637202 */ /* 0x000fe40000000f00 */
[----:B------:R-:W-:Y:S02]  /*1eac0*/  MOV R72, R11 ;  /* 0x0000000b00487202 */ /* 0x000fe40000000f00 */
[----:B------:R1:W1:Y:S01]  /*1ead0*/  I2F R11, R4 ;  /* 0x00000004000b7306 */ /* 0x0002620000201400 */
[----:B------:R-:W-:Y:S01]  /*1eae0*/  IMAD.MOV.U32 R74, RZ, RZ, R5 ;  /* 0x000000ffff4a7224 */ /* 0x000fe200078e0005 */
[C---:B------:R-:W-:Y:S01]  /*1eaf0*/  ISETP.GE.AND P5, PT, R0.reuse, R8, PT ;  /* 0x000000080000720c */ /* 0x040fe20003fa6270 */
[CC--:B--2---:R-:W-:Y:S01]  /*1eb00*/  FFMA.FTZ R5, R153.reuse, R7.reuse, R176 ;  /* 0x0000000799057223 */ /* 0x0c4fe200000100b0 */
[----:B------:R-:W-:Y:S01]  /*1eb10*/  ISETP.GE.AND P3, PT, R0, R6, PT ;  /* 0x000000060000720c */ /* 0x000fe20003f66270 */
[----:B------:R-:W-:Y:S01]  /*1eb20*/  FFMA.FTZ R3, R153, R7, R178 ;  /* 0x0000000799037223 */ /* 0x000fe200000100b2 */
[----:B---3--:R-:W-:Y:S01]  /*1eb30*/  LOP3.LUT R0, R17, 0x20, R249, 0xfe, !PT ;  /* 0x0000002011007812 */ /* 0x008fe200078efef9 */
[----:B------:R-:W-:Y:S01]  /*1eb40*/  IMAD.MOV.U32 R50, RZ, RZ, R91 ;  /* 0x000000ffff327224 */ /* 0x000fe200078e005b */
[----:B------:R-:W-:Y:S01]  /*1eb50*/  MOV R91, R62 ;  /* 0x0000003e005b7202 */ /* 0x000fe20000000f00 */
[----:B------:R-:W-:Y:S01]  /*1eb60*/  IMAD.MOV.U32 R98, RZ, RZ, R63 ;  /* 0x000000ffff627224 */ /* 0x000fe200078e003f */
[----:B------:R-:W-:Y:S01]  /*1eb70*/  MOV R115, R196 ;  /* 0x000000c400737202 */ /* 0x000fe20000000f00 */
[----:B------:R-:W-:Y:S01]  /*1eb80*/  IMAD.MOV.U32 R113, RZ, RZ, R198 ;  /* 0x000000ffff717224 */ /* 0x000fe200078e00c6 */
[----:B------:R-:W-:Y:S01]  /*1eb90*/  MOV R63, R56 ;  /* 0x00000038003f7202 */ /* 0x000fe20000000f00 */
[----:B------:R-:W-:-:S02]  /*1eba0*/  IMAD.MOV.U32 R114, RZ, RZ, R197 ;  /* 0x000000ffff727224 */ /* 0x000fc400078e00c5 */
[----:B------:R-:W-:Y:S01]  /*1ebb0*/  IMAD.MOV.U32 R62, RZ, RZ, R57 ;  /* 0x000000ffff3e7224 */ /* 0x000fe200078e0039 */
[C---:B------:R-:W-:Y:S01]  /*1ebc0*/  HMMA.16816.F32.BF16 R196, R12.reuse, R46, R100 ;  /* 0x0000002e0cc4723c */ /* 0x040fe20000041864 */
[----:B------:R-:W-:Y:S01]  /*1ebd0*/  IMAD.MOV.U32 R56, RZ, RZ, R118 ;  /* 0x000000ffff387224 */ /* 0x000fe200078e0076 */
[----:B------:R-:W-:Y:S01]  /*1ebe0*/  FSEL R176, R5, -INF , !P6 ;  /* 0xff80000005b07808 */ /* 0x000fe20007000000 */
[----:B------:R-:W-:Y:S01]  /*1ebf0*/  IMAD.MOV.U32 R57, RZ, RZ, R16 ;  /* 0x000000ffff397224 */ /* 0x000fe200078e0010 */
[----:B------:R-:W-:Y:S01]  /*1ec00*/  FSEL R118, R3, -INF , !P4 ;  /* 0xff80000003767808 */ /* 0x000fe20006000000 */
[----:B------:R2:W3:Y:S01]  /*1ec10*/  I2F R16, R0 ;  /* 0x0000000000107306 */ /* 0x0004e20000201400 */
[C---:B------:R-:W-:Y:S01]  /*1ec20*/  ISETP.GE.AND P6, PT, R4.reuse, R8, PT ;  /* 0x000000080400720c */ /* 0x040fe20003fc6270 */
[CC--:B-1----:R-:W-:Y:S01]  /*1ec30*/  FFMA.FTZ R5, R153.reuse, R9.reuse, R204 ;  /* 0x0000000999057223 */ /* 0x0c2fe200000100cc */
[----:B------:R-:W-:Y:S01]  /*1ec40*/  ISETP.GE.AND P4, PT, R4, R6, PT ;  /* 0x000000060400720c */ /* 0x000fe20003f86270 */
[----:B------:R-:W-:Y:S01]  /*1ec50*/  FFMA.FTZ R4, R153, R9, R206 ;  /* 0x0000000999047223 */ /* 0x000fe200000100ce */
[----:B------:R-:W-:Y:S01]  /*1ec60*/  LOP3.LUT R3, R17, 0x28, R249, 0xfe, !PT ;  /* 0x0000002811037812 */ /* 0x000fe200078efef9 */
[----:B------:R-:W-:Y:S01]  /*1ec70*/  IMAD.MOV.U32 R219, RZ, RZ, R73 ;  /* 0x000000ffffdb7224 */ /* 0x000fe200078e0049 */
[----:B------:R-:W-:Y:S01]  /*1ec80*/  HMMA.16816.F32.BF16 R172, R12, R24, R124 ;  /* 0x000000180cac723c */ /* 0x000fe2000004187c */
[----:B------:R-:W-:-:S02]  /*1ec90*/  IMAD.MOV.U32 R218, RZ, RZ, R34 ;  /* 0x000000ffffda7224 */ /* 0x000fc400078e0022 */
[----:B------:R-:W-:Y:S02]  /*1eca0*/  IMAD.MOV.U32 R97, RZ, RZ, R33 ;  /* 0x000000ffff617224 */ /* 0x000fe400078e0021 */
[----:B------:R-:W-:Y:S01]  /*1ecb0*/  IMAD.MOV.U32 R43, RZ, RZ, R32 ;  /* 0x000000ffff2b7224 */ /* 0x000fe200078e0020 */
[----:B------:R-:W-:Y:S01]  /*1ecc0*/  FSEL R178, R5, -INF , !P5 ;  /* 0xff80000005b27808 */ /* 0x000fe20006800000 */
[----:B------:R-:W-:Y:S01]  /*1ecd0*/  IMAD.MOV.U32 R112, RZ, RZ, R152 ;  /* 0x000000ffff707224 */ /* 0x000fe200078e0098 */
[----:B------:R-:W1:Y:S01]  /*1ece0*/  LDSM.16.M88.4 R32, [R186+0x3000] ;  /* 0x00300000ba20783b */ /* 0x000e620000000200 */
[----:B------:R-:W-:Y:S01]  /*1ecf0*/  IMAD.MOV.U32 R73, RZ, RZ, R10 ;  /* 0x000000ffff497224 */ /* 0x000fe200078e000a */
[----:B------:R-:W-:Y:S01]  /*1ed00*/  FSEL R152, R4, -INF , !P3 ;  /* 0xff80000004987808 */ /* 0x000fe20005800000 */
[----:B------:R3:W3:Y:S01]  /*1ed10*/  I2F R10, R3 ;  /* 0x00000003000a7306 */ /* 0x0006e20000201400 */
[C---:B------:R-:W-:Y:S01]  /*1ed20*/  ISETP.GE.AND P5, PT, R0.reuse, R8, PT ;  /* 0x000000080000720c */ /* 0x040fe20003fa6270 */
[CC--:B------:R-:W-:Y:S01]  /*1ed30*/  FFMA.FTZ R5, R153.reuse, R11.reuse, R200 ;  /* 0x0000000b99057223 */ /* 0x0c0fe200000100c8 */
[----:B------:R-:W-:Y:S01]  /*1ed40*/  ISETP.GE.AND P3, PT, R0, R6, PT ;  /* 0x000000060000720c */ /* 0x000fe20003f66270 */
[----:B------:R-:W-:Y:S01]  /*1ed50*/  FFMA.FTZ R4, R153, R11, R202 ;  /* 0x0000000b99047223 */ /* 0x000fe200000100ca */
[----:B--2---:R-:W-:Y:S01]  /*1ed60*/  LOP3.LUT R0, R17, 0x30, R249, 0xfe, !PT ;  /* 0x0000003011007812 */ /* 0x004fe200078efef9 */
[----:B------:R-:W-:Y:S01]  /*1ed70*/  IMAD.MOV.U32 R70, RZ, RZ, R111 ;  /* 0x000000ffff467224 */ /* 0x000fe200078e006f */
[----:B------:R-:W-:Y:S01]  /*1ed80*/  MOV R71, R110 ;  /* 0x0000006e00477202 */ /* 0x000fe20000000f00 */
[----:B------:R-:W-:-:S02]  /*1ed90*/  IMAD.MOV.U32 R68, RZ, RZ, R109 ;  /* 0x000000ffff447224 */ /* 0x000fc400078e006d */
[----:B------:R-:W-:Y:S02]  /*1eda0*/  IMAD.MOV.U32 R69, RZ, RZ, R108 ;  /* 0x000000ffff457224 */ /* 0x000fe400078e006c */
[----:B------:R-:W-:Y:S01]  /*1edb0*/  HMMA.16816.F32.BF16 R108, R12, R26, R156 ;  /* 0x0000001a0c6c723c */ /* 0x000fe2000004189c */
[----:B------:R2:W1:Y:S01]  /*1edc0*/  I2F R7, R0 ;  /* 0x0000000000077306 */ /* 0x0004620000201400 */
[----:B------:R-:W-:Y:S01]  /*1edd0*/  IMAD.MOV.U32 R248, RZ, RZ, R104 ;  /* 0x000000fffff87224 */ /* 0x000fe200078e0068 */
[----:B------:R-:W-:Y:S01]  /*1ede0*/  MOV R21, R106 ;  /* 0x0000006a00157202 */ /* 0x000fe20000000f00 */
[----:B------:R-:W-:Y:S01]  /*1edf0*/  IMAD.MOV.U32 R23, RZ, RZ, R105 ;  /* 0x000000ffff177224 */ /* 0x000fe200078e0069 */
[----:B------:R-:W4:Y:S02]  /*1ee00*/  LDSM.16.M88.4 R24, [R186+0x3800] ;  /* 0x00380000ba18783b */ /* 0x000f240000000200 */
[----:B------:R-:W-:Y:S02]  /*1ee10*/  FSEL R157, R5, -INF , !P6 ;  /* 0xff800000059d7808 */ /* 0x000fe40007000000 */
[----:B------:R-:W-:-:S02]  /*1ee20*/  FSEL R156, R4, -INF , !P4 ;  /* 0xff800000049c7808 */ /* 0x000fc40006000000 */
[C---:B------:R-:W-:Y:S02]  /*1ee30*/  ISETP.GE.AND P6, PT, R3.reuse, R8, PT ;  /* 0x000000080300720c */ /* 0x040fe40003fc6270 */
[----:B------:R-:W-:Y:S01]  /*1ee40*/  ISETP.GE.AND P4, PT, R3, R6, PT ;  /* 0x000000060300720c */ /* 0x000fe20003f86270 */
[-C--:B---3--:R-:W-:Y:S01]  /*1ee50*/  FFMA.FTZ R5, R153, R16.reuse, R208 ;  /* 0x0000001099057223 */ /* 0x088fe200000100d0 */
[----:B------:R-:W-:Y:S01]  /*1ee60*/  LOP3.LUT R3, R17, 0x38, R249, 0xfe, !PT ;  /* 0x0000003811037812 */ /* 0x000fe200078efef9 */
[----:B------:R-:W-:Y:S02]  /*1ee70*/  FFMA.FTZ R4, R153, R16, R210 ;  /* 0x0000001099047223 */ /* 0x000fe400000100d2 */
[----:B------:R-:W-:Y:S01]  /*1ee80*/  IMAD.MOV.U32 R20, RZ, RZ, R107 ;  /* 0x000000ffff147224 */ /* 0x000fe200078e006b */
[----:B------:R3:W1:Y:S01]  /*1ee90*/  I2F R9, R3 ;  /* 0x0000000300097306 */ /* 0x0006620000201400 */
[----:B------:R-:W-:Y:S01]  /*1eea0*/  HMMA.16816.F32.BF16 R104, R12, R28, R212 ;  /* 0x0000001c0c68723c */ /* 0x000fe200000418d4 */
[----:B------:R-:W-:-:S02]  /*1eeb0*/  FSEL R200, R5, -INF , !P5 ;  /* 0xff80000005c87808 */ /* 0x000fc40006800000 */
[----:B------:R-:W-:Y:S01]  /*1eec0*/  FSEL R158, R4, -INF , !P3 ;  /* 0xff800000049e7808 */ /* 0x000fe20005800000 */
[----:B------:R-:W-:Y:S01]  /*1eed0*/  FFMA.FTZ R5, R153, R10, R196 ;  /* 0x0000000a99057223 */ /* 0x000fe200000100c4 */
[C---:B------:R-:W-:Y:S02]  /*1eee0*/  ISETP.GE.AND P5, PT, R0.reuse, R8, PT ;  /* 0x000000080000720c */ /* 0x040fe40003fa6270 */
[----:B------:R-:W-:Y:S02]  /*1eef0*/  ISETP.GE.AND P3, PT, R0, R6, PT ;  /* 0x000000060000720c */ /* 0x000fe40003f66270 */
[----:B--2---:R-:W-:Y:S01]  /*1ef00*/  LOP3.LUT R0, R17, 0x40, R249, 0xfe, !PT ;  /* 0x0000004011007812 */ /* 0x004fe200078efef9 */
[----:B------:R-:W-:Y:S02]  /*1ef10*/  FFMA.FTZ R4, R153, R10, R198 ;  /* 0x0000000a99047223 */ /* 0x000fe400000100c6 */
[----:B------:R-:W-:Y:S01]  /*1ef20*/  IMAD.MOV.U32 R129, RZ, RZ, R18 ;  /* 0x000000ffff817224 */ /* 0x000fe200078e0012 */
[----:B------:R-:W-:Y:S01]  /*1ef30*/  MOV R18, R95 ;  /* 0x0000005f00127202 */ /* 0x000fe20000000f00 */
[----:B------:R-:W-:Y:S01]  /*1ef40*/  IMAD.MOV.U32 R128, RZ, RZ, R19 ;  /* 0x000000ffff807224 */ /* 0x000fe200078e0013 */
[----:B------:R2:W2:Y:S01]  /*1ef50*/  I2F R10, R0 ;  /* 0x00000000000a7306 */ /* 0x0004a20000201400 */
[----:B------:R-:W-:Y:S01]  /*1ef60*/  IMAD.MOV.U32 R119, RZ, RZ, R92 ;  /* 0x000000ffff777224 */ /* 0x000fe200078e005c */
[----:B------:R-:W-:Y:S01]  /*1ef70*/  FSEL R196, R5, -INF , !P6 ;  /* 0xff80000005c47808 */ /* 0x000fe20007000000 */
[----:B------:R-:W-:-:S02]  /*1ef80*/  IMAD.MOV.U32 R22, RZ, RZ, R93 ;  /* 0x000000ffff167224 */ /* 0x000fc400078e005d */
[----:B------:R-:W-:Y:S02]  /*1ef90*/  IMAD.MOV.U32 R19, RZ, RZ, R94 ;  /* 0x000000ffff137224 */ /* 0x000fe400078e005e */
[C---:B------:R-:W-:Y:S01]  /*1efa0*/  HMMA.16816.F32.BF16 R92, R12.reuse, R30, R224 ;  /* 0x0000001e0c5c723c */ /* 0x040fe200000418e0 */
[-C--:B-1----:R-:W-:Y:S01]  /*1efb0*/  FFMA.FTZ R5, R153, R7.reuse, R172 ;  /* 0x0000000799057223 */ /* 0x082fe200000100ac */
[----:B------:R-:W-:Y:S01]  /*1efc0*/  FSEL R159, R4, -INF , !P4 ;  /* 0xff800000049f7808 */ /* 0x000fe20006000000 */
[----:B------:R-:W-:Y:S01]  /*1efd0*/  IMAD.MOV.U32 R40, RZ, RZ, R61 ;  /* 0x000000ffff287224 */ /* 0x000fe200078e003d */
[C---:B------:R-:W-:Y:S01]  /*1efe0*/  ISETP.GE.AND P6, PT, R3.reuse, R8, PT ;  /* 0x000000080300720c */ /* 0x040fe20003fc6270 */
[----:B------:R-:W-:Y:S01]  /*1eff0*/  IMAD.MOV.U32 R41, RZ, RZ, R60 ;  /* 0x000000ffff297224 */ /* 0x000fe200078e003c */
[----:B------:R-:W-:Y:S01]  /*1f000*/  ISETP.GE.AND P4, PT, R3, R6, PT ;  /* 0x000000060300720c */ /* 0x000fe20003f86270 */
[----:B------:R-:W-:Y:S01]  /*1f010*/  FFMA.FTZ R4, R153, R7, R174 ;  /* 0x0000000799047223 */ /* 0x000fe200000100ae */
[----:B---3--:R-:W-:Y:S01]  /*1f020*/  LOP3.LUT R3, R17, 0x48, R249, 0xfe, !PT ;  /* 0x0000004811037812 */ /* 0x008fe200078efef9 */
[----:B------:R-:W-:Y:S01]  /*1f030*/  IMAD.MOV.U32 R60, RZ, RZ, R59 ;  /* 0x000000ffff3c7224 */ /* 0x000fe200078e003b */
[C---:B----4-:R-:W-:Y:S01]  /*1f040*/  HMMA.16816.F32.BF16 R124, R12.reuse, R38, R228 ;  /* 0x000000260c7c723c */ /* 0x050fe200000418e4 */
[----:B------:R-:W-:Y:S01]  /*1f050*/  IMAD.MOV.U32 R61, RZ, RZ, R58 ;  /* 0x000000ffff3d7224 */ /* 0x000fe200078e003a */
[----:B------:R-:W-:Y:S01]  /*1f060*/  FSEL R172, R5, -INF , !P5 ;  /* 0xff80000005ac7808 */ /* 0x000fe20006800000 */
[----:B------:R-:W-:Y:S01]  /*1f070*/  IMAD.MOV.U32 R58, RZ, RZ, R129 ;  /* 0x000000ffff3a7224 */ /* 0x000fe200078e0081 */
[----:B------:R-:W-:Y:S01]  /*1f080*/  LDSM.16.M88.4 R28, [R186+0x4800] ;  /* 0x00480000ba1c783b */ /* 0x000fe20000000200 */
[----:B------:R-:W-:Y:S01]  /*1f090*/  IMAD.MOV.U32 R59, RZ, RZ, R128 ;  /* 0x000000ffff3b7224 */ /* 0x000fe200078e0080 */
[----:B------:R1:W3:Y:S01]  /*1f0a0*/  I2F R7, R3 ;  /* 0x0000000300077306 */ /* 0x0002e20000201400 */
[CC--:B------:R-:W-:Y:S01]  /*1f0b0*/  FFMA.FTZ R5, R153.reuse, R9.reuse, R108 ;  /* 0x0000000999057223 */ /* 0x0c0fe2000001006c */
[----:B------:R-:W-:Y:S01]  /*1f0c0*/  HMMA.16816.F32.BF16 R128, R12, R36, R232 ;  /* 0x000000240c80723c */ /* 0x000fe200000418e8 */
[----:B------:R-:W4:Y:S01]  /*1f0d0*/  LDSM.16.M88.4 R36, [R186+0x4000] ;  /* 0x00400000ba24783b */ /* 0x000f220000000200 */
[----:B------:R-:W-:Y:S01]  /*1f0e0*/  FSEL R108, R4, -INF , !P3 ;  /* 0xff800000046c7808 */ /* 0x000fe20005800000 */
[----:B------:R-:W-:Y:S01]  /*1f0f0*/  FFMA.FTZ R4, R153, R9, R110 ;  /* 0x0000000999047223 */ /* 0x000fe2000001006e */
[----:B------:R-:W-:-:S02]  /*1f100*/  ISETP.GE.AND P5, PT, R0, R8, PT ;  /* 0x000000080000720c */ /* 0x000fc40003fa6270 */
[----:B------:R-:W-:Y:S02]  /*1f110*/  ISETP.GE.AND P3, PT, R0, R6, PT ;  /* 0x000000060000720c */ /* 0x000fe40003f66270 */
[----:B--2---:R-:W-:Y:S02]  /*1f120*/  LOP3.LUT R0, R17, 0x50, R249, 0xfe, !PT ;  /* 0x0000005011007812 */ /* 0x004fe400078efef9 */
[----:B------:R-:W-:Y:S01]  /*1f130*/  FSEL R174, R5, -INF , !P6 ;  /* 0xff80000005ae7808 */ /* 0x000fe20007000000 */
[CC--:B------:R-:W-:Y:S01]  /*1f140*/  FFMA.FTZ R5, R153.reuse, R10.reuse, R104 ;  /* 0x0000000a99057223 */ /* 0x0c0fe20000010068 */
[----:B------:R2:W2:Y:S01]  /*1f150*/  I2F R9, R0 ;  /* 0x0000000000097306 */ /* 0x0004a20000201400 */
[----:B------:R-:W-:Y:S01]  /*1f160*/  FSEL R110, R4, -INF , !P4 ;  /* 0xff800000046e7808 */ /* 0x000fe20006000000 */
[----:B------:R-:W-:Y:S01]  /*1f170*/  FFMA.FTZ R4, R153, R10, R106 ;  /* 0x0000000a99047223 */ /* 0x000fe2000001006a */
[C---:B------:R-:W-:Y:S02]  /*1f180*/  ISETP.GE.AND P6, PT, R3.reuse, R8, PT ;  /* 0x000000080300720c */ /* 0x040fe40003fc6270 */
[----:B------:R-:W-:-:S02]  /*1f190*/  ISETP.GE.AND P4, PT, R3, R6, PT ;  /* 0x000000060300720c */ /* 0x000fc40003f86270 */
[--C-:B-1----:R-:W-:Y:S01]  /*1f1a0*/  LOP3.LUT R3, R17, 0x58, R249.reuse, 0xfe, !PT ;  /* 0x0000005811037812 */ /* 0x102fe200078efef9 */
[----:B------:R-:W-:Y:S01]  /*1f1b0*/  HMMA.16816.F32.BF16 R120, R12, R32, R236 ;  /* 0x000000200c78723c */ /* 0x000fe200000418ec */
[----:B------:R-:W-:Y:S02]  /*1f1c0*/  FSEL R198, R5, -INF , !P5 ;  /* 0xff80000005c67808 */ /* 0x000fe40006800000 */
[----:B------:R1:W1:Y:S01]  /*1f1d0*/  I2F R10, R3 ;  /* 0x00000003000a7306 */ /* 0x0002620000201400 */
[----:B------:R-:W-:Y:S02]  /*1f1e0*/  FSEL R106, R4, -INF , !P3 ;  /* 0xff800000046a7808 */ /* 0x000fe40005800000 */
[C---:B------:R-:W-:Y:S02]  /*1f1f0*/  ISETP.GE.AND P5, PT, R0.reuse, R8, PT ;  /* 0x000000080000720c */ /* 0x040fe40003fa6270 */
[----:B------:R-:W-:Y:S02]  /*1f200*/  ISETP.GE.AND P3, PT, R0, R6, PT ;  /* 0x000000060000720c */ /* 0x000fe40003f66270 */
[----:B--2---:R-:W-:Y:S01]  /*1f210*/  LOP3.LUT R0, R17, 0x60, R249, 0xfe, !PT ;  /* 0x0000006011007812 */ /* 0x004fe200078efef9 */
[----:B---3--:R-:W-:-:S02]  /*1f220*/  FFMA.FTZ R5, R153, R7, R92 ;  /* 0x0000000799057223 */ /* 0x008fc4000001005c */
[----:B------:R-:W-:Y:S02]  /*1f230*/  FFMA.FTZ R4, R153, R7, R94 ;  /* 0x0000000799047223 */ /* 0x000fe4000001005e */
[----:B------:R2:W3:Y:S01]  /*1f240*/  I2F R7, R0 ;  /* 0x0000000000077306 */ /* 0x0004e20000201400 */
[C---:B------:R-:W-:Y:S01]  /*1f250*/  HMMA.16816.F32.BF16 R84, R12.reuse, R34, R244 ;  /* 0x000000220c54723c */ /* 0x040fe200000418f4 */
[----:B------:R-:W-:Y:S01]  /*1f260*/  FSEL R202, R5, -INF , !P6 ;  /* 0xff80000005ca7808 */ /* 0x000fe20007000000 */
[CC--:B------:R-:W-:Y:S01]  /*1f270*/  FFMA.FTZ R5, R153.reuse, R9.reuse, R128 ;  /* 0x0000000999057223 */ /* 0x0c0fe20000010080 */
[----:B------:R-:W-:Y:S01]  /*1f280*/  FSEL R128, R4, -INF , !P4 ;  /* 0xff80000004807808 */ /* 0x000fe20006000000 */
[----:B------:R-:W-:Y:S01]  /*1f290*/  FFMA.FTZ R4, R153, R9, R130 ;  /* 0x0000000999047223 */ /* 0x000fe20000010082 */
[C---:B------:R-:W-:Y:S01]  /*1f2a0*/  ISETP.GE.AND P6, PT, R3.reuse, R8, PT ;  /* 0x000000080300720c */ /* 0x040fe20003fc6270 */
[----:B------:R-:W-:Y:S01]  /*1f2b0*/  IMAD.MOV.U32 R103, RZ, RZ, R97 ;  /* 0x000000ffff677224 */ /* 0x000fe200078e0061 */
[----:B------:R-:W-:Y:S01]  /*1f2c0*/  ISETP.GE.AND P4, PT, R3, R6, PT ;  /* 0x000000060300720c */ /* 0x000fe20003f86270 */
[----:B------:R-:W-:Y:S01]  /*1f2d0*/  HMMA.16816.F32.BF16 R80, R12, R24, R240 ;  /* 0x000000180c50723c */ /* 0x000fe200000418f0 */
[----:B-1----:R-:W-:Y:S01]  /*1f2e0*/  LOP3.LUT R3, R17, 0x68, R249, 0xfe, !PT ;  /* 0x0000006811037812 */ /* 0x002fe200078efef9 */
[----:B------:R-:W-:Y:S01]  /*1f2f0*/  IMAD.MOV.U32 R96, RZ, RZ, R42 ;  /* 0x000000ffff607224 */ /* 0x000fe200078e002a */
[----:B------:R-:W-:Y:S01]  /*1f300*/  FSEL R130, R5, -INF , !P5 ;  /* 0xff80000005827808 */ /* 0x000fe20006800000 */
[----:B------:R-:W-:Y:S01]  /*1f310*/  FFMA.FTZ R5, R153, R10, R124 ;  /* 0x0000000a99057223 */ /* 0x000fe2000001007c */
[----:B------:R1:W1:Y:S01]  /*1f320*/  I2F R9, R3 ;  /* 0x0000000300097306 */ /* 0x0002620000201400 */
[----:B------:R-:W-:-:S02]  /*1f330*/  FSEL R124, R4, -INF , !P3 ;  /* 0xff800000047c7808 */ /* 0x000fc40005800000 */
[----:B------:R-:W-:Y:S01]  /*1f340*/  HMMA.16816.F32.BF16 R72, R12, R26, R72 ;  /* 0x0000001a0c48723c */ /* 0x000fe20000041848 */
[----:B------:R-:W4:Y:S01]  /*1f350*/  LDSM.16.M88.4 R24, [R186+0x5000] ;  /* 0x00500000ba18783b */ /* 0x000f220000000200 */
[C---:B------:R-:W-:Y:S01]  /*1f360*/  ISETP.GE.AND P5, PT, R0.reuse, R8, PT ;  /* 0x000000080000720c */ /* 0x040fe20003fa6270 */
[----:B------:R-:W-:Y:S01]  /*1f370*/  FFMA.FTZ R4, R153, R10, R126 ;  /* 0x0000000a99047223 */ /* 0x000fe2000001007e */
[----:B------:R-:W-:Y:S01]  /*1f380*/  ISETP.GE.AND P3, PT, R0, R6, PT ;  /* 0x000000060000720c */ /* 0x000fe20003f66270 */
[----:B------:R-:W-:Y:S01]  /*1f390*/  IMAD.MOV.U32 R45, RZ, RZ, R99 ;  /* 0x000000ffff2d7224 */ /* 0x000fe200078e0063 */
[----:B--2---:R-:W-:Y:S01]  /*1f3a0*/  LOP3.LUT R0, R17, 0x70, R249, 0xfe, !PT ;  /* 0x0000007011007812 */ /* 0x004fe200078efef9 */
[----:B------:R-:W-:Y:S01]  /*1f3b0*/  LDSM.16.M88.4 R32, [R186+0x6000] ;  /* 0x00600000ba20783b */ /* 0x000fe20000000200 */
[----:B------:R-:W-:Y:S01]  /*1f3c0*/  FSEL R126, R5, -INF , !P6 ;  /* 0xff800000057e7808 */ /* 0x000fe20007000000 */
[CC--:B---3--:R-:W-:Y:S01]  /*1f3d0*/  FFMA.FTZ R5, R153.reuse, R7.reuse, R120 ;  /* 0x0000000799057223 */ /* 0x0c8fe20000010078 */
[----:B------:R2:W3:Y:S01]  /*1f3e0*/  I2F R10, R0 ;  /* 0x00000000000a7306 */ /* 0x0004e20000201400 */
[----:B------:R-:W-:Y:S01]  /*1f3f0*/  FSEL R120, R4, -INF , !P4 ;  /* 0xff80000004787808 */ /* 0x000fe20006000000 */
[----:B------:R-:W-:Y:S01]  /*1f400*/  IMAD.MOV.U32 R97, RZ, RZ, R219 ;  /* 0x000000ffff617224 */ /* 0x000fe200078e00db */
[----:B------:R-:W-:Y:S01]  /*1f410*/  MOV R44, R98 ;  /* 0x00000062002c7202 */ /* 0x000fe20000000f00 */
[----:B------:R-:W-:Y:S01]  /*1f420*/  FFMA.FTZ R4, R153, R7, R122 ;  /* 0x0000000799047223 */ /* 0x000fe2000001007a */
[----:B------:R-:W-:-:S02]  /*1f430*/  ISETP.GE.AND P6, PT, R3, R8, PT ;  /* 0x000000080300720c */ /* 0x000fc40003fc6270 */
[----:B------:R-:W-:Y:S02]  /*1f440*/  ISETP.GE.AND P4, PT, R3, R6, PT ;  /* 0x000000060300720c */ /* 0x000fe40003f86270 */
[----:B-1----:R-:W-:Y:S01]  /*1f450*/  LOP3.LUT R3, R17, 0x78, R249, 0xfe, !PT ;  /* 0x0000007811037812 */ /* 0x002fe200078efef9 */
[C---:B----4-:R-:W-:Y:S01]  /*1f460*/  HMMA.16816.F32.BF16 R112, R12.reuse, R36, R112 ;  /* 0x000000240c70723c */ /* 0x050fe20000041870 */
[----:B------:R-:W-:Y:S01]  /*1f470*/  IMAD.MOV.U32 R214, RZ, RZ, R97 ;  /* 0x000000ffffd67224 */ /* 0x000fe200078e0061 */
[----:B------:R-:W-:Y:S01]  /*1f480*/  MOV R11, R96 ;  /* 0x00000060000b7202 */ /* 0x000fe20000000f00 */
[----:B------:R-:W-:Y:S01]  /*1f490*/  IMAD.MOV.U32 R47, RZ, RZ, R103 ;  /* 0x000000ffff2f7224 */ /* 0x000fe200078e0067 */
[----:B------:R-:W-:Y:S01]  /*1f4a0*/  FSEL R206, R5, -INF , !P5 ;  /* 0xff80000005ce7808 */ /* 0x000fe20006800000 */
[----:B------:R-:W-:Y:S01]  /*1f4b0*/  IMAD.MOV.U32 R215, RZ, RZ, R44 ;  /* 0x000000ffffd77224 */ /* 0x000fe200078e002c */
[----:B------:R1:W4:Y:S01]  /*1f4c0*/  I2F R7, R3 ;  /* 0x0000000300077306 */ /* 0x0003220000201400 */
[----:B------:R-:W-:Y:S01]  /*1f4d0*/  FSEL R122, R4, -INF , !P3 ;  /* 0xff800000047a7808 */ /* 0x000fe20005800000 */
[----:B------:R-:W-:Y:S01]  /*1f4e0*/  HMMA.16816.F32.BF16 R100, R12, R38, R52 ;  /* 0x000000260c64723c */ /* 0x000fe20000041834 */
[C---:B------:R-:W-:Y:S01]  /*1f4f0*/  ISETP.GE.AND P5, PT, R0.reuse, R8, PT ;  /* 0x000000080000720c */ /* 0x040fe20003fa6270 */
[----:B------:R-:W-:Y:S01]  /*1f500*/  IMAD.MOV.U32 R42, RZ, RZ, R50 ;  /* 0x000000ffff2a7224 */ /* 0x000fe200078e0032 */
[----:B------:R-:W-:Y:S01]  /*1f510*/  ISETP.GE.AND P3, PT, R0, R6, PT ;  /* 0x000000060000720c */ /* 0x000fe20003f66270 */
[----:B------:R-:W1:Y:S01]  /*1f520*/  LDSM.16.M88.4 R36, [R186+0x5800] ;  /* 0x00580000ba24783b */ /* 0x000e620000000200 */
[----:B------:R-:W-:Y:S01]  /*1f530*/  MOV R219, R49 ;  /* 0x0000003100db7202 */ /* 0x000fe20000000f00 */
[----:B------:R-:W-:Y:S01]  /*1f540*/  IMAD.MOV.U32 R98, RZ, RZ, R48 ;  /* 0x000000ffff627224 */ /* 0x000fe200078e0030 */
[----:B--2---:R-:W-:Y:S01]  /*1f550*/  LOP3.LUT R0, R17, 0x80, R249, 0xfe, !PT ;  /* 0x0000008011007812 */ /* 0x004fe200078efef9 */
[----:B------:R-:W-:Y:S01]  /*1f560*/  IMAD.MOV.U32 R99, RZ, RZ, R51 ;  /* 0x000000ffff637224 */ /* 0x000fe200078e0033 */
[----:B------:R-:W-:Y:S01]  /*1f570*/  MOV R50, R142 ;  /* 0x0000008e00327202 */ /* 0x000fe20000000f00 */
[----:B------:R-:W-:-:S02]  /*1f580*/  IMAD.MOV.U32 R49, RZ, RZ, R143 ;  /* 0x000000ffff317224 */ /* 0x000fc400078e008f */
[----:B------:R-:W-:Y:S02]  /*1f590*/  IMAD.MOV.U32 R213, RZ, RZ, R214 ;  /* 0x000000ffffd57224 */ /* 0x000fe400078e00d6 */
[----:B------:R-:W-:Y:S02]  /*1f5a0*/  IMAD.MOV.U32 R48, RZ, RZ, R144 ;  /* 0x000000ffff307224 */ /* 0x000fe400078e0090 */
[----:B------:R-:W-:Y:S02]  /*1f5b0*/  IMAD.MOV.U32 R51, RZ, RZ, R141 ;  /* 0x000000ffff337224 */ /* 0x000fe400078e008d */
[CC--:B------:R-:W-:Y:S02]  /*1f5c0*/  FFMA.FTZ R5, R153.reuse, R9.reuse, R84 ;  /* 0x0000000999057223 */ /* 0x0c0fe40000010054 */
[----:B------:R-:W-:Y:S02]  /*1f5d0*/  FFMA.FTZ R4, R153, R9, R86 ;  /* 0x0000000999047223 */ /* 0x000fe40000010056 */
[----:B------:R-:W-:-:S02]  /*1f5e0*/  IMAD.MOV.U32 R46, RZ, RZ, R45 ;  /* 0x000000ffff2e7224 */ /* 0x000fc400078e002d */
[----:B------:R-:W-:Y:S01]  /*1f5f0*/  IMAD.MOV.U32 R214, RZ, RZ, R215 ;  /* 0x000000ffffd67224 */ /* 0x000fe200078e00d7 */
[----:B------:R2:W1:Y:S01]  /*1f600*/  I2F R9, R0 ;  /* 0x0000000000097306 */ /* 0x0004620000201400 */
[----:B------:R-:W-:Y:S01]  /*1f610*/  IMAD.MOV.U32 R215, RZ, RZ, R11 ;  /* 0x000000ffffd77224 */ /* 0x000fe200078e000b */
[----:B------:R-:W-:Y:S01]  /*1f620*/  MOV R11, R47 ;  /* 0x0000002f000b7202 */ /* 0x000fe20000000f00 */
[----:B------:R-:W-:Y:S01]  /*1f630*/  IMAD.MOV.U32 R45, RZ, RZ, R98 ;  /* 0x000000ffff2d7224 */ /* 0x000fe200078e0062 */
[----:B------:R-:W-:Y:S01]  /*1f640*/  MOV R97, R49 ;  /* 0x0000003100617202 */ /* 0x000fe20000000f00 */
[----:B------:R-:W-:Y:S01]  /*1f650*/  IMAD.MOV.U32 R44, RZ, RZ, R99 ;  /* 0x000000ffff2c7224 */ /* 0x000fe200078e0063 */
[----:B------:R-:W-:Y:S01]  /*1f660*/  HMMA.16816.F32.BF16 R56, R12, R30, R56 ;  /* 0x0000001e0c38723c */ /* 0x000fe20000041838 */
[----:B------:R-:W-:Y:S01]  /*1f670*/  IMAD.MOV.U32 R47, RZ, RZ, R43 ;  /* 0x000000ffff2f7224 */ /* 0x000fe200078e002b */
[----:B------:R-:W-:Y:S01]  /*1f680*/  FSEL R208, R5, -INF , !P6 ;  /* 0xff80000005d07808 */ /* 0x000fe20007000000 */
[----:B------:R-:W-:Y:S01]  /*1f690*/  IMAD.MOV.U32 R96, RZ, RZ, R48 ;  /* 0x000000ffff607224 */ /* 0x000fe200078e0030 */
[----:B------:R2:W5:Y:S01]  /*1f6a0*/  LDL.LU R144, [R1+0x194] ;  /* 0x0001940001907983 */ /* 0x0005620000300800 */
[----:B------:R-:W-:-:S02]  /*1f6b0*/  IMAD.MOV.U32 R98, RZ, RZ, R50 ;  /* 0x000000ffff627224 */ /* 0x000fc400078e0032 */
[----:B------:R-:W-:Y:S02]  /*1f6c0*/  IMAD.MOV.U32 R99, RZ, RZ, R51 ;  /* 0x000000ffff637224 */ /* 0x000fe400078e0033 */
[----:B------:R-:W-:Y:S01]  /*1f6d0*/  IMAD.MOV.U32 R43, RZ, RZ, R40 ;  /* 0x000000ffff2b7224 */ /* 0x000fe200078e0028 */
[----:B------:R-:W-:Y:S01]  /*1f6e0*/  FSEL R204, R4, -INF , !P4 ;  /* 0xff80000004cc7808 */ /* 0x000fe20006000000 */
[----:B------:R-:W-:Y:S01]  /*1f6f0*/  IMAD.MOV.U32 R40, RZ, RZ, R41 ;  /* 0x000000ffff287224 */ /* 0x000fe200078e0029 */
[----:B------:R-:W-:Y:S01]  /*1f700*/  ISETP.GE.AND P6, PT, R3, R8, PT ;  /* 0x000000080300720c */ /* 0x000fe20003fc6270 */
[----:B---3--:R-:W-:Y:S01]  /*1f710*/  FFMA.FTZ R5, R153, R10, R80 ;  /* 0x0000000a99057223 */ /* 0x008fe20000010050 */
[----:B------:R-:W-:Y:S01]  /*1f720*/  ISETP.GE.AND P4, PT, R3, R6, PT ;  /* 0x000000060300720c */ /* 0x000fe20003f86270 */
[----:B------:R-:W-:Y:S01]  /*1f730*/  IMAD.MOV.U32 R41, RZ, RZ, R91 ;  /* 0x000000ffff297224 */ /* 0x000fe200078e005b */
[----:B------:R-:W-:Y:S01]  /*1f740*/  MOV R91, R136 ;  /* 0x00000088005b7202 */ /* 0x000fe20000000f00 */
[----:B------:R-:W-:Y:S01]  /*1f750*/  FFMA.FTZ R4, R153, R10, R82 ;  /* 0x0000000a99047223 */ /* 0x000fe20000010052 */
[----:B-1----:R-:W-:Y:S01]  /*1f760*/  LOP3.LUT R3, R17, 0x88, R249, 0xfe, !PT ;  /* 0x0000008811037812 */ /* 0x002fe200078efef9 */
[----:B------:R-:W-:Y:S01]  /*1f770*/  IMAD.MOV.U32 R48, RZ, RZ, R137 ;  /* 0x000000ffff307224 */ /* 0x000fe200078e0089 */
[----:B------:R-:W-:Y:S01]  /*1f780*/  MOV R16, R11 ;  /* 0x0000000b00107202 */ /* 0x000fe20000000f00 */
[----:B------:R-:W-:Y:S01]  /*1f790*/  HMMA.16816.F32.BF16 R96, R12, R28, R96 ;  /* 0x0000001c0c60723c */ /* 0x000fe20000041860 */
[----:B------:R-:W-:Y:S01]  /*1f7a0*/  FSEL R212, R5, -INF , !P5 ;  /* 0xff80000005d47808 */ /* 0x000fe20006800000 */
[----:B------:R-:W-:Y:S01]  /*1f7b0*/  IMAD.MOV.U32 R11, RZ, RZ, R47 ;  /* 0x000000ffff0b7224 */ /* 0x000fe200078e002f */
[----:B------:R1:W3:Y:S01]  /*1f7c0*/  I2F R10, R3 ;  /* 0x00000003000a7306 */ /* 0x0002e20000201400 */
[C---:B----4-:R-:W-:Y:S01]  /*1f7d0*/  FFMA.FTZ R5, R153.reuse, R7, R72 ;  /* 0x0000000799057223 */ /* 0x050fe20000010048 */
[----:B------:R-:W-:Y:S01]  /*1f7e0*/  FSEL R210, R4, -INF , !P3 ;  /* 0xff80000004d27808 */ /* 0x000fe20005800000 */
[----:B------:R-:W-:Y:S01]  /*1f7f0*/  IMAD.MOV.U32 R225, RZ, RZ, R215 ;  /* 0x000000ffffe17224 */ /* 0x000fe200078e00d7 */
[----:B------:R-:W-:Y:S01]  /*1f800*/  MOV R215, R41 ;  /* 0x0000002900d77202 */ /* 0x000fe20000000f00 */
[----:B------:R-:W-:Y:S01]  /*1f810*/  IMAD.MOV.U32 R47, RZ, RZ, R91 ;  /* 0x000000ffff2f7224 */ /* 0x000fe200078e005b */
[C---:B------:R-:W-:Y:S01]  /*1f820*/  ISETP.GE.AND P5, PT, R0.reuse, R8, PT ;  /* 0x000000080000720c */ /* 0x040fe20003fa6270 */
[----:B------:R-:W-:Y:S01]  /*1f830*/  IMAD.MOV.U32 R50, RZ, RZ, R139 ;  /* 0x000000ffff327224 */ /* 0x000fe200078e008b */
[----:B------:R-:W-:Y:S01]  /*1f840*/  ISETP.GE.AND P3, PT, R0, R6, PT ;  /* 0x000000060000720c */ /* 0x000fe20003f66270 */
[----:B------:R-:W-:Y:S01]  /*1f850*/  FFMA.FTZ R4, R153, R7, R74 ;  /* 0x0000000799047223 */ /* 0x000fe2000001004a */
[----:B--2---:R-:W-:Y:S01]  /*1f860*/  LOP3.LUT R0, R17, 0x90, R249, 0xfe, !PT ;  /* 0x0000009011007812 */ /* 0x004fe200078efef9 */
[----:B------:R-:W-:Y:S01]  /*1f870*/  IMAD.MOV.U32 R224, RZ, RZ, R43 ;  /* 0x000000ffffe07224 */ /* 0x000fe200078e002b */
[----:B------:R-:W-:Y:S01]  /*1f880*/  MOV R229, R48 ;  /* 0x0000003000e57202 */ /* 0x000fe20000000f00 */
[----:B------:R-:W-:Y:S01]  /*1f890*/  IMAD.MOV.U32 R226, RZ, RZ, R213 ;  /* 0x000000ffffe27224 */ /* 0x000fe200078e00d5 */
[----:B------:R-:W-:Y:S01]  /*1f8a0*/  FSEL R213, R5, -INF , !P6 ;  /* 0xff80000005d57808 */ /* 0x000fe20007000000 */
[----:B------:R-:W-:Y:S01]  /*1f8b0*/  FFMA.FTZ R5, R153, R9, R112 ;  /* 0x0000000999057223 */ /* 0x000fe20000010070 */
[----:B------:R-:W-:Y:S01]  /*1f8c0*/  MOV R232, R47 ;  /* 0x0000002f00e87202 */ /* 0x000fe20000000f00 */
[----:B------:R-:W-:Y:S01]  /*1f8d0*/  IMAD.MOV.U32 R235, RZ, RZ, R215 ;  /* 0x000000ffffeb7224 */ /* 0x000fe200078e00d7 */
[----:B------:R-:W-:Y:S01]  /*1f8e0*/  MOV R51, R138 ;  /* 0x0000008a00337202 */ /* 0x000fe20000000f00 */
[----:B------:R-:W-:Y:S01]  /*1f8f0*/  IMAD.MOV.U32 R231, RZ, RZ, R50 ;  /* 0x000000ffffe77224 */ /* 0x000fe200078e0032 */
[----:B------:R2:W4:Y:S01]  /*1f900*/  I2F R7, R0 ;  /* 0x0000000000077306 */ /* 0x0005220000201400 */
[----:B------:R-:W-:Y:S01]  /*1f910*/  FSEL R112, R4, -INF , !P4 ;  /* 0xff80000004707808 */ /* 0x000fe20006000000 */
[----:B------:R-:W-:Y:S01]  /*1f920*/  IMAD.MOV.U32 R233, RZ, RZ, R224 ;  /* 0x000000ffffe97224 */ /* 0x000fe200078e00e0 */
[----:B------:R2:W5:Y:S01]  /*1f930*/  LDL.LU R143, [R1+0x190] ;  /* 0x00019000018f7983 */ /* 0x0005620000300800 */
[----:B------:R-:W-:Y:S01]  /*1f940*/  IMAD.MOV.U32 R227, RZ, RZ, R214 ;  /* 0x000000ffffe37224 */ /* 0x000fe200078e00d6 */
[C---:B------:R-:W-:Y:S01]  /*1f950*/  ISETP.GE.AND P6, PT, R3.reuse, R8, PT ;  /* 0x000000080300720c */ /* 0x040fe20003fc6270 */
[----:B------:R-:W-:Y:S01]  /*1f960*/  IMAD.MOV.U32 R214, RZ, RZ, R40 ;  /* 0x000000ffffd67224 */ /* 0x000fe200078e0028 */
[----:B------:R-:W-:Y:S01]  /*1f970*/  ISETP.GE.AND P4, PT, R3, R6, PT ;  /* 0x000000060300720c */ /* 0x000fe20003f86270 */
[----:B------:R2:W5:Y:S01]  /*1f980*/  LDL.LU R142, [R1+0x18c] ;  /* 0x00018c00018e7983 */ /* 0x0005620000300800 */
[----:B-1----:R-:W-:Y:S01]  /*1f990*/  LOP3.LUT R3, R17, 0x98, R249, 0xfe, !PT ;  /* 0x0000009811037812 */ /* 0x002fe200078efef9 */
[----:B------:R-:W-:Y:S01]  /*1f9a0*/  FFMA.FTZ R4, R153, R9, R114 ;  /* 0x0000000999047223 */ /* 0x000fe20000010072 */
[----:B------:R-:W-:Y:S01]  /*1f9b0*/  MOV R239, R232 ;  /* 0x000000e800ef7202 */ /* 0x000fe20000000f00 */
[----:B------:R-:W-:Y:S01]  /*1f9c0*/  IMAD.MOV.U32 R245, RZ, RZ, R229 ;  /* 0x000000fffff57224 */ /* 0x000fe200078e00e5 */
[----:B------:R1:W5:Y:S01]  /*1f9d0*/  LDL.LU R141, [R1+0x188] ;  /* 0x00018800018d7983 */ /* 0x0003620000300800 */
[----:B------:R-:W-:-:S02]  /*1f9e0*/  IMAD.MOV.U32 R49, RZ, RZ, R140 ;  /* 0x000000ffff317224 */ /* 0x000fc400078e008c */
[----:B------:R-:W-:Y:S01]  /*1f9f0*/  IMAD.MOV.U32 R247, RZ, RZ, R231 ;  /* 0x000000fffff77224 */ /* 0x000fe200078e00e7 */
[----:B------:R1:W5:Y:S01]  /*1fa00*/  LDL.LU R140, [R1+0x184] ;  /* 0x00018400018c7983 */ /* 0x0003620000300800 */
[----:B------:R-:W-:Y:S01]  /*1fa10*/  IMAD.MOV.U32 R229, RZ, RZ, R235 ;  /* 0x000000ffffe57224 */ /* 0x000fe200078e00eb */
[----:B------:R-:W-:Y:S01]  /*1fa20*/  HMMA.16816.F32.BF16 R68, R12, R24, R68 ;  /* 0x000000180c44723c */ /* 0x000fe20000041844 */
[----:B------:R-:W-:Y:S01]  /*1fa30*/  IMAD.MOV.U32 R47, RZ, RZ, R44 ;  /* 0x000000ffff2f7224 */ /* 0x000fe200078e002c */
[----:B------:R1:W5:Y:S01]  /*1fa40*/  LDL.LU R139, [R1+0x180] ;  /* 0x00018000018b7983 */ /* 0x0003620000300800 */
[----:B------:R-:W-:Y:S02]  /*1fa50*/  IMAD.MOV.U32 R104, RZ, RZ, R233 ;  /* 0x000000ffff687224 */ /* 0x000fe400078e00e9 */
[----:B------:R-:W-:Y:S01]  /*1fa60*/  IMAD.MOV.U32 R231, RZ, RZ, R226 ;  /* 0x000000ffffe77224 */ /* 0x000fe200078e00e2 */
[----:B------:R1:W5:Y:S01]  /*1fa70*/  LDL.LU R138, [R1+0x17c] ;  /* 0x00017c00018a7983 */ /* 0x0003620000300800 */
[----:B------:R-:W-:Y:S01]  /*1fa80*/  IMAD.MOV.U32 R44, RZ, RZ, R45 ;  /* 0x000000ffff2c7224 */ /* 0x000fe200078e002d */
[----:B------:R1:W1:Y:S01]  /*1fa90*/  I2F R9, R3 ;  /* 0x0000000300097306 */ /* 0x0002620000201400 */
[----:B------:R-:W-:Y:S01]  /*1faa0*/  IMAD.MOV.U32 R228, RZ, RZ, R51 ;  /* 0x000000ffffe47224 */ /* 0x000fe200078e0033 */
[----:B------:R-:W1:Y:S01]  /*1fab0*/  LDSM.16.M88.4 R28, [R186+0x6800] ;  /* 0x00680000ba1c783b */ /* 0x000e620000000200 */
[----:B------:R-:W-:Y:S01]  /*1fac0*/  IMAD.MOV.U32 R233, RZ, RZ, R46 ;  /* 0x000000ffffe97224 */ /* 0x000fe200078e002e */
[----:B------:R-:W-:Y:S01]  /*1fad0*/  MOV R236, R239 ;  /* 0x000000ef00ec7202 */ /* 0x000fe20000000f00 */
[----:B------:R-:W-:Y:S01]  /*1fae0*/  IMAD.MOV.U32 R234, RZ, RZ, R214 ;  /* 0x000000ffffea7224 */ /* 0x000fe200078e00d6 */
[----:B------:R1:W5:Y:S01]  /*1faf0*/  LDL.LU R137, [R1+0x178] ;  /* 0x0001780001897983 */ /* 0x0003620000300800 */
[----:B------:R-:W-:Y:S01]  /*1fb00*/  IMAD.MOV.U32 R45, RZ, RZ, R219 ;  /* 0x000000ffff2d7224 */ /* 0x000fe200078e00db */
[----:B------:R-:W-:Y:S01]  /*1fb10*/  MOV R43, R88 ;  /* 0x00000058002b7202 */ /* 0x000fe20000000f00 */
[----:B------:R-:W-:Y:S01]  /*1fb20*/  IMAD.MOV.U32 R235, RZ, RZ, R22 ;  /* 0x000000ffffeb7224 */ /* 0x000fe200078e0016 */
[----:B------:R-:W-:Y:S01]  /*1fb30*/  FSEL R219, R5, -INF , !P5 ;  /* 0xff80000005db7808 */ /* 0x000fe20006800000 */
[----:B------:R-:W-:Y:S01]  /*1fb40*/  IMAD.MOV.U32 R46, RZ, RZ, R18 ;  /* 0x000000ffff2e7224 */ /* 0x000fe200078e0012 */
[----:B------:R-:W-:Y:S01]  /*1fb50*/  FSEL R214, R4, -INF , !P3 ;  /* 0xff80000004d67808 */ /* 0x000fe20005800000 */
[----:B------:R-:W-:Y:S01]  /*1fb60*/  IMAD.MOV.U32 R239, RZ, RZ, R229 ;  /* 0x000000ffffef7224 */ /* 0x000fe200078e00e5 */
[----:B------:R1:W5:Y:S01]  /*1fb70*/  LDL.LU R136, [R1+0x174] ;  /* 0x0001740001887983 */ /* 0x0003620000300800 */
[----:B------:R-:W-:Y:S01]  /*1fb80*/  IMAD.MOV.U32 R41, RZ, RZ, R89 ;  /* 0x000000ffff297224 */ /* 0x000fe200078e0059 */
[C---:B------:R-:W-:Y:S01]  /*1fb90*/  ISETP.GE.AND P5, PT, R0.reuse, R8, PT ;  /* 0x000000080000720c */ /* 0x040fe20003fa6270 */
[----:B------:R-:W-:Y:S01]  /*1fba0*/  IMAD.MOV.U32 R88, RZ, RZ, R135 ;  /* 0x000000ffff587224 */ /* 0x000fe200078e0087 */
[----:B------:R-:W-:Y:S01]  /*1fbb0*/  ISETP.GE.AND P3, PT, R0, R6, PT ;  /* 0x000000060000720c */ /* 0x000fe20003f66270 */
[----:B------:R-:W-:Y:S01]  /*1fbc0*/  IMAD.MOV.U32 R229, RZ, RZ, R231 ;  /* 0x000000ffffe57224 */ /* 0x000fe200078e00e7 */
[----:B------:R1:W5:Y:S01]  /*1fbd0*/  LDL.LU R135, [R1+0x170] ;  /* 0x0001700001877983 */ /* 0x0003620000300800 */
[----:B------:R-:W-:Y:S01]  /*1fbe0*/  IMAD.MOV.U32 R40, RZ, RZ, R90 ;  /* 0x000000ffff287224 */ /* 0x000fe200078e005a */
[----:B--2---:R-:W-:Y:S01]  /*1fbf0*/  LOP3.LUT R0, R17, 0xa0, R249, 0xfe, !PT ;  /* 0x000000a011007812 */ /* 0x004fe200078efef9 */
[----:B------:R-:W-:Y:S01]  /*1fc00*/  IMAD.MOV.U32 R89, RZ, RZ, R134 ;  /* 0x000000ffff597224 */ /* 0x000fe200078e0086 */
[----:B------:R-:W-:Y:S01]  /*1fc10*/  MOV R244, R228 ;  /* 0x000000e400f47202 */ /* 0x000fe20000000f00 */
[CC--:B---3--:R-:W-:Y:S01]  /*1fc20*/  FFMA.FTZ R5, R153.reuse, R10.reuse, R100 ;  /* 0x0000000a99057223 */ /* 0x0c8fe20000010064 */
[----:B------:R2:W5:Y:S01]  /*1fc30*/  LDL.LU R134, [R1+0x16c] ;  /* 0x00016c0001867983 */ /* 0x0005620000300800 */
[----:B------:R-:W-:-:S02]  /*1fc40*/  FFMA.FTZ R4, R153, R10, R102 ;  /* 0x0000000a99047223 */ /* 0x000fc40000010066 */
[----:B------:R-:W-:Y:S01]  /*1fc50*/  IMAD.MOV.U32 R231, RZ, RZ, R233 ;  /* 0x000000ffffe77224 */ /* 0x000fe200078e00e9 */
[----:B------:R-:W-:Y:S01]  /*1fc60*/  MOV R91, R132 ;  /* 0x00000084005b7202 */ /* 0x000fe20000000f00 */
[----:B------:R-:W-:Y:S01]  /*1fc70*/  IMAD.MOV.U32 R90, RZ, RZ, R133 ;  /* 0x000000ffff5a7224 */ /* 0x000fe200078e0085 */
[----:B------:R-:W-:Y:S01]  /*1fc80*/  MOV R50, R67 ;  /* 0x0000004300327202 */ /* 0x000fe20000000f00 */
[----:B------:R-:W-:Y:S01]  /*1fc90*/  IMAD.MOV.U32 R230, RZ, RZ, R49 ;  /* 0x000000ffffe67224 */ /* 0x000fe200078e0031 */
[----:B------:R2:W5:Y:S01]  /*1fca0*/  LDL.LU R133, [R1+0x168] ;  /* 0x0001680001857983 */ /* 0x0005620000300800 */
[----:B------:R-:W-:Y:S02]  /*1fcb0*/  IMAD.MOV.U32 R233, RZ, RZ, R235 ;  /* 0x000000ffffe97224 */ /* 0x000fe400078e00eb */
[----:B------:R-:W-:Y:S01]  /*1fcc0*/  IMAD.MOV.U32 R51, RZ, RZ, R66 ;  /* 0x000000ffff337224 */ /* 0x000fe200078e0042 */
[----:B------:R2:W5:Y:S01]  /*1fcd0*/  LDL.LU R132, [R1+0x164] ;  /* 0x0001640001847983 */ /* 0x0005620000300800 */
[----:B------:R-:W-:-:S02]  /*1fce0*/  IMAD.MOV.U32 R48, RZ, RZ, R65 ;  /* 0x000000ffff307224 */ /* 0x000fc400078e0041 */
[----:B------:R-:W-:Y:S02]  /*1fcf0*/  IMAD.MOV.U32 R49, RZ, RZ, R64 ;  /* 0x000000ffff317224 */ /* 0x000fe400078e0040 */
[----:B------:R-:W-:Y:S01]  /*1fd00*/  IMAD.MOV.U32 R228, RZ, RZ, R234 ;  /* 0x000000ffffe47224 */ /* 0x000fe200078e00ea */
[----:B------:R-:W-:Y:S01]  /*1fd10*/  HMMA.16816.F32.BF16 R64, R12, R26, R76 ;  /* 0x0000001a0c40723c */ /* 0x000fe2000004184c */
[----:B------:R-:W-:Y:S01]  /*1fd20*/  IMAD.MOV.U32 R235, RZ, RZ, R46 ;  /* 0x000000ffffeb7224 */ /* 0x000fe200078e002e */
[----:B------:R-:W-:Y:S01]  /*1fd30*/  MOV R234, R119 ;  /* 0x0000007700ea7202 */ /* 0x000fe20000000f00 */
[----:B------:R3:W2:Y:S01]  /*1fd40*/  I2F R10, R0 ;  /* 0x00000000000a7306 */ /* 0x0006a20000201400 */
[----:B------:R-:W-:Y:S01]  /*1fd50*/  MOV R46, R47 ;  /* 0x0000002f002e7202 */ /* 0x000fe20000000f00 */
[----:B------:R2:W5:Y:S01]  /*1fd60*/  LDL.LU R119, [R1+0x160] ;  /* 0x0001600001777983 */ /* 0x0005620000300800 */
[----:B------:R-:W-:Y:S01]  /*1fd70*/  IMAD.MOV.U32 R47, RZ, RZ, R42 ;  /* 0x000000ffff2f7224 */ /* 0x000fe200078e002a */
[----:B------:R-:W-:Y:S01]  /*1fd80*/  FSEL R224, R5, -INF , !P6 ;  /* 0xff80000005e07808 */ /* 0x000fe20007000000 */
[----:B------:R-:W-:Y:S01]  /*1fd90*/  IMAD.MOV.U32 R226, RZ, RZ, R19 ;  /* 0x000000ffffe27224 */ /* 0x000fe200078e0013 */
[----:B------:R-:W-:Y:S01]  /*1fda0*/  FSEL R215, R4, -INF , !P4 ;  /* 0xff80000004d77808 */ /* 0x000fe20006000000 */
[----:B------:R2:W5:Y:S01]  /*1fdb0*/  LDL.LU R22, [R1+0x15c] ;  /* 0x00015c0001167983 */ /* 0x0005620000300800 */
[----:B------:R-:W-:Y:S01]  /*1fdc0*/  IMAD.MOV.U32 R42, RZ, RZ, R43 ;  /* 0x000000ffff2a7224 */ /* 0x000fe200078e002b */
[C---:B------:R-:W-:Y:S01]  /*1fdd0*/  ISETP.GE.AND P6, PT, R3.reuse, R8, PT ;  /* 0x000000080300720c */ /* 0x040fe20003fc6270 */
[----:B------:R-:W-:Y:S01]  /*1fde0*/  IMAD.MOV.U32 R43, RZ, RZ, R40 ;  /* 0x000000ffff2b7224 */ /* 0x000fe200078e0028 */
[----:B------:R-:W-:Y:S01]  /*1fdf0*/  ISETP.GE.AND P4, PT, R3, R6, PT ;  /* 0x000000060300720c */ /* 0x000fe20003f86270 */
[----:B------:R2:W5:Y:S01]  /*1fe00*/  LDL.LU R19, [R1+0x158] ;  /* 0x0001580001137983 */ /* 0x0005620000300800 */
[-C--:B----4-:R-:W-:Y:S01]  /*1fe10*/  FFMA.FTZ R5, R153, R7.reuse, R96 ;  /* 0x0000000799057223 */ /* 0x090fe20000010060 */
[----:B-1----:R-:W-:Y:S01]  /*1fe20*/  LOP3.LUT R3, R17, 0xa8, R249, 0xfe, !PT ;  /* 0x000000a811037812 */ /* 0x002fe200078efef9 */
[----:B------:R-:W-:Y:S01]  /*1fe30*/  FFMA.FTZ R4, R153, R7, R98 ;  /* 0x0000000799047223 */ /* 0x000fe20000010062 */
[----:B------:R1:W5:Y:S01]  /*1fe40*/  LDL.LU R18, [R1+0x154] ;  /* 0x0001540001127983 */ /* 0x0003620000300800 */
[----:B------:R-:W-:Y:S01]  /*1fe50*/  MOV R40, R2 ;  /* 0x0000000200287202 */ /* 0x000fe20000000f00 */
[----:B------:R-:W-:-:S02]  /*1fe60*/  IMAD.MOV.U32 R246, RZ, RZ, R230 ;  /* 0x000000fffff67224 */ /* 0x000fc400078e00e6 */
[----:B------:R1:W5:Y:S01]  /*1fe70*/  LDL.LU R2, [R1+0x150] ;  /* 0x0001500001027983 */ /* 0x0003620000300800 */
[C---:B------:R-:W-:Y:S01]  /*1fe80*/  HMMA.16816.F32.BF16 R88, R12.reuse, R36, R88 ;  /* 0x000000240c58723c */ /* 0x040fe20000041858 */
[----:B------:R-:W-:Y:S01]  /*1fe90*/  MOV R230, R225 ;  /* 0x000000e100e67202 */ /* 0x000fe20000000f00 */
[----:B------:R-:W-:Y:S01]  /*1fea0*/  IMAD.MOV.U32 R232, RZ, RZ, R227 ;  /* 0x000000ffffe87224 */ /* 0x000fe200078e00e3 */
[----:B------:R-:W4:Y:S01]  /*1feb0*/  LDSM.16.M88.4 R24, [R186+0x7000] ;  /* 0x00700000ba18783b */ /* 0x000f220000000200 */
[----:B------:R1:W1:Y:S01]  /*1fec0*/  I2F R7, R3 ;  /* 0x0000000300077306 */ /* 0x0002620000201400 */
[----:B------:R-:W-:Y:S01]  /*1fed0*/  FSEL R227, R5, -INF , !P5 ;  /* 0xff80000005e37808 */ /* 0x000fe20006800000 */
[----:B------:R-:W-:Y:S01]  /*1fee0*/  IMAD.MOV.U32 R237, RZ, RZ, R104 ;  /* 0x000000ffffed7224 */ /* 0x000fe200078e0068 */
[----:B------:R-:W-:Y:S01]  /*1fef0*/  FSEL R225, R4, -INF , !P3 ;  /* 0xff80000004e17808 */ /* 0x000fe20005800000 */
[----:B------:R-:W-:Y:S01]  /*1ff00*/  IMAD.MOV.U32 R238, RZ, RZ, R228 ;  /* 0x000000ffffee7224 */ /* 0x000fe200078e00e4 */
[C---:B------:R-:W-:Y:S01]  /*1ff10*/  ISETP.GE.AND P5, PT, R0.reuse, R8, PT ;  /* 0x000000080000720c */ /* 0x040fe20003fa6270 */
[CC--:B------:R-:W-:Y:S01]  /*1ff20*/  FFMA.FTZ R5, R153.reuse, R9.reuse, R56 ;  /* 0x0000000999057223 */ /* 0x0c0fe20000010038 */
[----:B------:R-:W-:Y:S01]  /*1ff30*/  ISETP.GE.AND P3, PT, R0, R6, PT ;  /* 0x000000060000720c */ /* 0x000fe20003f66270 */
[----:B------:R-:W-:Y:S01]  /*1ff40*/  FFMA.FTZ R4, R153, R9, R58 ;  /* 0x0000000999047223 */ /* 0x000fe2000001003a */
[----:B------:R-:W-:Y:S01]  /*1ff50*/  MOV R104, R230 ;  /* 0x000000e600687202 */ /* 0x000fe20000000f00 */
[----:B------:R-:W-:Y:S01]  /*1ff60*/  HMMA.16816.F32.BF16 R76, R12, R38, R244 ;  /* 0x000000260c4c723c */ /* 0x000fe200000418f4 */
[----:B---3--:R-:W-:Y:S01]  /*1ff70*/  LOP3.LUT R0, R17, 0xb0, R249, 0xfe, !PT ;  /* 0x000000b011007812 */ /* 0x008fe200078efef9 */
[----:B------:R-:W-:Y:S01]  /*1ff80*/  IMAD.MOV.U32 R230, RZ, RZ, R232 ;  /* 0x000000ffffe67224 */ /* 0x000fe200078e00e8 */
[----:B------:R-:W-:Y:S01]  /*1ff90*/  MOV R232, R234 ;  /* 0x000000ea00e87202 */ /* 0x000fe20000000f00 */
[----:B------:R-:W-:Y:S01]  /*1ffa0*/  IMAD.MOV.U32 R234, RZ, RZ, R226 ;  /* 0x000000ffffea7224 */ /* 0x000fe200078e00e2 */
[----:B------:R-:W-:-:S02]  /*1ffb0*/  FSEL R228, R5, -INF , !P6 ;  /* 0xff80000005e47808 */ /* 0x000fc40007000000 */
[----:B------:R-:W-:Y:S01]  /*1ffc0*/  IMAD.MOV.U32 R244, RZ, RZ, R236 ;  /* 0x000000fffff47224 */ /* 0x000fe200078e00ec */
[----:B------:R-:W-:Y:S01]  /*1ffd0*/  MOV R247, R239 ;  /* 0x000000ef00f77202 */ /* 0x000fe20000000f00 */
[----:B------:R-:W-:Y:S02]  /*1ffe0*/  IMAD.MOV.U32 R245, RZ, RZ, R237 ;  /* 0x000000fffff57224 */ /* 0x000fe400078e00ed */
[----:B------:R-:W-:Y:S01]  /*1fff0*/  IMAD.MOV.U32 R246, RZ, RZ, R238 ;  /* 0x000000fffff67224 */ /* 0x000fe200078e00ee */
[----:B------:R3:W3:Y:S01]  /*20000*/  I2F R9, R0 ;  /* 0x0000000000097306 */ /* 0x0006e20000201400 */
[----:B------:R-:W-:Y:S01]  /*20010*/  FSEL R226, R4, -INF , !P4 ;  /* 0xff80000004e27808 */ /* 0x000fe20006000000 */
[----:B--2---:R-:W-:Y:S01]  /*20020*/  FFMA.FTZ R5, R153, R10, R68 ;  /* 0x0000000a99057223 */ /* 0x004fe20000010044 */
[----:B------:R-:W-:Y:S01]  /*20030*/  ISETP.GE.AND P6, PT, R3, R8, PT ;  /* 0x000000080300720c */ /* 0x000fe20003fc6270 */
[----:B------:R-:W-:Y:S01]  /*20040*/  FFMA.FTZ R4, R153, R10, R70 ;  /* 0x0000000a99047223 */ /* 0x000fe20000010046 */
[----:B------:R-:W-:-:S02]  /*20050*/  ISETP.GE.AND P4, PT, R3, R6, PT ;  /* 0x000000060300720c */ /* 0x000fc40003f86270 */
[----:B-1----:R-:W-:Y:S01]  /*20060*/  LOP3.LUT R3, R17, 0xb8, R249, 0xfe, !PT ;  /* 0x000000b811037812 */ /* 0x002fe200078efef9 */
[----:B------:R-:W-:Y:S01]  /*20070*/  IMAD.MOV.U32 R238, RZ, RZ, R104 ;  /* 0x000000ffffee7224 */ /* 0x000fe200078e0068 */
[----:B------:R-:W-:Y:S01]  /*20080*/  HMMA.16816.F32.BF16 R60, R12, R32, R60 ;  /* 0x000000200c3c723c */ /* 0x000fe2000004183c */
[----:B------:R-:W-:Y:S01]  /*20090*/  IMAD.MOV.U32 R104, RZ, RZ, R230 ;  /* 0x000000ffff687224 */ /* 0x000fe200078e00e6 */
[----:B------:R-:W-:Y:S01]  /*200a0*/  MOV R230, R231 ;  /* 0x000000e700e67202 */ /* 0x000fe20000000f00 */
[----:B------:R-:W-:Y:S01]  /*200b0*/  IMAD.MOV.U32 R239, RZ, RZ, R229 ;  /* 0x000000ffffef7224 */ /* 0x000fe200078e00e5 */
[----:B------:R1:W2:Y:S01]  /*200c0*/  I2F R10, R3 ;  /* 0x00000003000a7306 */ /* 0x0002a20000201400 */
[----:B------:R-:W-:-:S03]  /*200d0*/  FSEL R231, R5, -INF , !P5 ;  /* 0xff80000005e77808 */ /* 0x000fc60006800000 */
[C---:B------:R-:W-:Y:S01]  /*200e0*/  HMMA.16816.F32.BF16 R52, R12.reuse, R34, R244 ;  /* 0x000000220c34723c */ /* 0x040fe200000418f4 */
[----:B------:R-:W4:Y:S01]  /*200f0*/  LDSM.16.M88.4 R32, [R186+0x7800] ;  /* 0x00780000ba20783b */ /* 0x000f220000000200 */
[----:B------:R-:W-:Y:S01]  /*20100*/  FSEL R229, R4, -INF , !P3 ;  /* 0xff80000004e57808 */ /* 0x000fe20005800000 */
[CC--:B------:R-:W-:Y:S01]  /*20110*/  FFMA.FTZ R5, R153.reuse, R7.reuse, R64 ;  /* 0x0000000799057223 */ /* 0x0c0fe20000010040 */
[C---:B------:R-:W-:Y:S01]  /*20120*/  ISETP.GE.AND P5, PT, R0.reuse, R8, PT ;  /* 0x000000080000720c */ /* 0x040fe20003fa6270 */
[----:B------:R-:W-:Y:S01]  /*20130*/  FFMA.FTZ R4, R153, R7, R66 ;  /* 0x0000000799047223 */ /* 0x000fe20000010042 */
[----:B------:R-:W-:Y:S01]  /*20140*/  ISETP.GE.AND P3, PT, R0, R6, PT ;  /* 0x000000060000720c */ /* 0x000fe20003f66270 */
[----:B------:R-:W-:Y:S01]  /*20150*/  IMAD.MOV.U32 R244, RZ, RZ, R238 ;  /* 0x000000fffff47224 */ /* 0x000fe200078e00ee */
[----:B---3--:R-:W-:Y:S01]  /*20160*/  LOP3.LUT R0, R17, 0xc0, R249, 0xfe, !PT ;  /* 0x000000c011007812 */ /* 0x008fe200078efef9 */
[----:B------:R-:W-:Y:S01]  /*20170*/  IMAD.MOV.U32 R238, RZ, RZ, R232 ;  /* 0x000000ffffee7224 */ /* 0x000fe200078e00e8 */
[----:B------:R-:W-:Y:S01]  /*20180*/  MOV R247, R230 ;  /* 0x000000e600f77202 */ /* 0x000fe20000000f00 */
[----:B------:R-:W-:Y:S01]  /*20190*/  IMAD.MOV.U32 R245, RZ, RZ, R239 ;  /* 0x000000fffff57224 */ /* 0x000fe200078e00ef */
[----:B------:R3:W3:Y:S01]  /*201a0*/  I2F R7, R0 ;  /* 0x0000000000077306 */ /* 0x0006e20000201400 */
[----:B------:R-:W-:Y:S01]  /*201b0*/  FSEL R232, R5, -INF , !P6 ;  /* 0xff80000005e87808 */ /* 0x000fe20007000000 */
[----:B------:R-:W-:Y:S01]  /*201c0*/  IMAD.MOV.U32 R246, RZ, RZ, R104 ;  /* 0x000000fffff67224 */ /* 0x000fe200078e0068 */
[----:B------:R-:W-:Y:S01]  /*201d0*/  FSEL R230, R4, -INF , !P4 ;  /* 0xff80000004e67808 */ /* 0x000fe20006000000 */
[-C--:B------:R-:W-:Y:S01]  /*201e0*/  FFMA.FTZ R5, R153, R9.reuse, R88 ;  /* 0x0000000999057223 */ /* 0x080fe20000010058 */
[----:B------:R-:W-:Y:S01]  /*201f0*/  ISETP.GE.AND P6, PT, R3, R8, PT ;  /* 0x000000080300720c */ /* 0x000fe20003fc6270 */
[----:B------:R-:W-:Y:S01]  /*20200*/  FFMA.FTZ R4, R153, R9, R90 ;  /* 0x0000000999047223 */ /* 0x000fe2000001005a */
[----:B------:R-:W-:Y:S01]  /*20210*/  ISETP.GE.AND P4, PT, R3, R6, PT ;  /* 0x000000060300720c */ /* 0x000fe20003f86270 */
[C---:B------:R-:W-:Y:S01]  /*20220*/  HMMA.16816.F32.BF16 R48, R12.reuse, R28, R48 ;  /* 0x0000001c0c30723c */ /* 0x040fe20000041830 */
[----:B-1----:R-:W-:Y:S01]  /*20230*/  LOP3.LUT R3, R17, 0xc8, R249, 0xfe, !PT ;  /* 0x000000c811037812 */ /* 0x002fe200078efef9 */
[----:B------:R-:W-:Y:S01]  /*20240*/  IMAD.MOV.U32 R104, RZ, RZ, R234 ;  /* 0x000000ffff687224 */ /* 0x000fe200078e00ea */
[----:B------:R-:W-:Y:S01]  /*20250*/  MOV R234, R235 ;  /* 0x000000eb00ea7202 */ /* 0x000fe20000000f00 */
[----:B------:R-:W-:Y:S01]  /*20260*/  IMAD.MOV.U32 R239, RZ, RZ, R233 ;  /* 0x000000ffffef7224 */ /* 0x000fe200078e00e9 */
[----:B------:R1:W1:Y:S01]  /*20270*/  I2F R9, R3 ;  /* 0x0000000300097306 */ /* 0x0002620000201400 */
[----:B------:R-:W-:Y:S01]  /*20280*/  FSEL R235, R5, -INF , !P5 ;  /* 0xff80000005eb7808 */ /* 0x000fe20006800000 */
[CC--:B--2---:R-:W-:Y:S01]  /*20290*/  FFMA.FTZ R5, R153.reuse, R10.reuse, R76 ;  /* 0x0000000a99057223 */ /* 0x0c4fe2000001004c */
[----:B------:R-:W-:Y:S01]  /*202a0*/  FSEL R233, R4, -INF , !P3 ;  /* 0xff80000004e97808 */ /* 0x000fe20005800000 */
[----:B------:R-:W-:Y:S01]  /*202b0*/  FFMA.FTZ R4, R153, R10, R78 ;  /* 0x0000000a99047223 */ /* 0x000fe2000001004e */
[C---:B------:R-:W-:Y:S01]  /*202c0*/  ISETP.GE.AND P5, PT, R0.reuse, R8, PT ;  /* 0x000000080000720c */ /* 0x040fe20003fa6270 */
[----:B----4-:R-:W-:Y:S01]  /*202d0*/  HMMA.16816.F32.BF16 R44, R12, R24, R44 ;  /* 0x000000180c2c723c */ /* 0x010fe2000004182c */
[----:B------:R-:W-:Y:S01]  /*202e0*/  ISETP.GE.AND P3, PT, R0, R6, PT ;  /* 0x000000060000720c */ /* 0x000fe20003f66270 */
[----:B------:R-:W-:-:S04]  /*202f0*/  DEPBAR.LE SB0, 0x0 ;  /* 0x000080000000791a */ /* 0x000fc80000000000 */
[----:B---3--:R-:W-:Y:S02]  /*20300*/  LOP3.LUT R0, R17, 0xd0, R249, 0xfe, !PT ;  /* 0x000000d011007812 */ /* 0x008fe400078efef9 */
[----:B------:R-:W-:Y:S01]  /*20310*/  HMMA.16816.F32.BF16 R36, R12, R30, R244 ;  /* 0x0000001e0c24723c */ /* 0x000fe200000418f4 */
[----:B------:R-:W-:Y:S01]  /*20320*/  FSEL R236, R5, -INF , !P6 ;  /* 0xff80000005ec7808 */ /* 0x000fe20007000000 */
[----:B------:R2:W3:Y:S01]  /*20330*/  I2F R10, R0 ;  /* 0x00000000000a7306 */ /* 0x0004e20000201400 */
[----:B------:R-:W-:Y:S01]  /*20340*/  ISETP.GE.AND P6, PT, R3, R8, PT ;  /* 0x000000080300720c */ /* 0x000fe20003fc6270 */
[----:B------:R-:W-:-:S03]  /*20350*/  FFMA.FTZ R5, R153, R7, R60 ;  /* 0x0000000799057223 */ /* 0x000fc6000001003c */
[----:B------:R-:W-:Y:S02]  /*20360*/  MOV R31, R234 ;  /* 0x000000ea001f7202 */ /* 0x000fe40000000f00 */
[----:B------:R-:W-:Y:S02]  /*20370*/  FSEL R234, R4, -INF , !P4 ;  /* 0xff80000004ea7808 */ /* 0x000fe40006000000 */
[----:B------:R-:W-:Y:S01]  /*20380*/  ISETP.GE.AND P4, PT, R3, R6, PT ;  /* 0x000000060300720c */ /* 0x000fe20003f86270 */
[----:B-1----:R-:W-:Y:S01]  /*20390*/  FFMA.FTZ R3, R153, R7, R62 ;  /* 0x0000000799037223 */ /* 0x002fe2000001003e */
[----:B------:R-:W-:Y:S01]  /*203a0*/  LOP3.LUT R4, R17, 0xd8, R249, 0xfe, !PT ;  /* 0x000000d811047812 */ /* 0x000fe200078efef9 */
[----:B------:R-:W-:Y:S01]  /*203b0*/  IMAD.MOV.U32 R29, RZ, RZ, R239 ;  /* 0x000000ffff1d7224 */ /* 0x000fe200078e00ef */
[----:B------:R-:W-:Y:S02]  /*203c0*/  FSEL R239, R5, -INF , !P5 ;  /* 0xff80000005ef7808 */ /* 0x000fe40006800000 */
[----:B------:R1:W4:Y:S01]  /*203d0*/  I2F R7, R4 ;  /* 0x0000000400077306 */ /* 0x0003220000201400 */
[----:B------:R-:W-:Y:S01]  /*203e0*/  FSEL R237, R3, -INF , !P3 ;  /* 0xff80000003ed7808 */ /* 0x000fe20005800000 */
[----:B------:R-:W-:Y:S01]  /*203f0*/  FFMA.FTZ R5, R153, R9, R52 ;  /* 0x0000000999057223 */ /* 0x000fe20000010034 */
[----:B------:R-:W-:-:S02]  /*20400*/  ISETP.GE.AND P5, PT, R0, R8, PT ;  /* 0x000000080000720c */ /* 0x000fc40003fa6270 */
[----:B------:R-:W-:Y:S01]  /*20410*/  ISETP.GE.AND P3, PT, R0, R6, PT ;  /* 0x000000060000720c */ /* 0x000fe20003f66270 */
[----:B--2---:R-:W-:Y:S01]  /*20420*/  FFMA.FTZ R0, R153, R9, R54 ;  /* 0x0000000999007223 */ /* 0x004fe20000010036 */
[----:B------:R-:W-:Y:S01]  /*20430*/  LOP3.LUT R3, R17, 0xe0, R249, 0xfe, !PT ;  /* 0x000000e011037812 */ /* 0x000fe200078efef9 */
[----:B------:R-:W-:Y:S01]  /*20440*/  IMAD.MOV.U32 R28, RZ, RZ, R238 ;  /* 0x000000ffff1c7224 */ /* 0x000fe200078e00ee */
[----:B------:R-:W-:Y:S01]  /*20450*/  HMMA.16816.F32.BF16 R40, R12, R26, R40 ;  /* 0x0000001a0c28723c */ /* 0x000fe20000041828 */
[----:B------:R-:W-:Y:S01]  /*20460*/  IMAD.MOV.U32 R30, RZ, RZ, R104 ;  /* 0x000000ffff1e7224 */ /* 0x000fe200078e0068 */
[----:B------:R2:W2:Y:S01]  /*20470*/  I2F R9, R3 ;  /* 0x0000000300097306 */ /* 0x0004a20000201400 */
[----:B------:R-:W-:Y:S02]  /*20480*/  FSEL R240, R5, -INF , !P6 ;  /* 0xff80000005f07808 */ /* 0x000fe40007000000 */
[----:B------:R-:W-:Y:S01]  /*20490*/  FSEL R238, R0, -INF , !P4 ;  /* 0xff80000000ee7808 */ /* 0x000fe20006000000 */
[----:B---3--:R-:W-:Y:S01]  /*204a0*/  FFMA.FTZ R5, R153, R10, R48 ;  /* 0x0000000a99057223 */ /* 0x008fe20000010030 */
[----:B------:R-:W-:-:S02]  /*204b0*/  ISETP.GE.AND P6, PT, R4, R8, PT ;  /* 0x000000080400720c */ /* 0x000fc40003fc6270 */
[----:B------:R-:W-:Y:S01]  /*204c0*/  ISETP.GE.AND P4, PT, R4, R6, PT ;  /* 0x000000060400720c */ /* 0x000fe20003f86270 */
[----:B-1----:R-:W-:Y:S01]  /*204d0*/  FFMA.FTZ R4, R153, R10, R50 ;  /* 0x0000000a99047223 */ /* 0x002fe20000010032 */
[----:B------:R-:W-:Y:S01]  /*204e0*/  LOP3.LUT R0, R17, 0xe8, R249, 0xfe, !PT ;  /* 0x000000e811007812 */ /* 0x000fe200078efef9 */
[----:B------:R-:W-:Y:S01]  /*204f0*/  IMAD.MOV.U32 R244, RZ, RZ, R16 ;  /* 0x000000fffff47224 */ /* 0x000fe200078e0010 */
[----:B------:R-:W-:Y:S01]  /*20500*/  MOV R247, R250 ;  /* 0x000000fa00f77202 */ /* 0x000fe20000000f00 */
[----:B------:R-:W-:Y:S01]  /*20510*/  IMAD.MOV.U32 R245, RZ, RZ, R11 ;  /* 0x000000fffff57224 */ /* 0x000fe200078e000b */
[----:B------:R-:W-:Y:S01]  /*20520*/  HMMA.16816.F32.BF16 R28, R12, R32, R28 ;  /* 0x000000200c1c723c */ /* 0x000fe2000004181c */
[----:B------:R-:W-:Y:S01]  /*20530*/  IMAD.MOV.U32 R246, RZ, RZ, R218 ;  /* 0x000000fffff67224 */ /* 0x000fe200078e00da */
[----:B------:R-:W-:Y:S01]  /*20540*/  FSEL R243, R5, -INF , !P5 ;  /* 0xff80000005f37808 */ /* 0x000fe20006800000 */
[----:B------:R1:W3:Y:S01]  /*20550*/  I2F R10, R0 ;  /* 0x00000000000a7306 */ /* 0x0002e20000201400 */
[----:B------:R-:W-:Y:S01]  /*20560*/  FSEL R241, R4, -INF , !P3 ;  /* 0xff80000004f17808 */ /* 0x000fe20005800000 */
[----:B----4-:R-:W-:Y:S01]  /*20570*/  FFMA.FTZ R5, R153, R7, R36 ;  /* 0x0000000799057223 */ /* 0x010fe20000010024 */
[----:B------:R-:W-:-:S02]  /*20580*/  ISETP.GE.AND P5, PT, R3, R8, PT ;  /* 0x000000080300720c */ /* 0x000fc40003fa6270 */
[----:B------:R-:W-:Y:S01]  /*20590*/  ISETP.GE.AND P3, PT, R3, R6, PT ;  /* 0x000000060300720c */ /* 0x000fe20003f66270 */
[----:B--2---:R-:W-:Y:S01]  /*205a0*/  FFMA.FTZ R3, R153, R7, R38 ;  /* 0x0000000799037223 */ /* 0x004fe20000010026 */
[----:B------:R-:W-:Y:S01]  /*205b0*/  LOP3.LUT R4, R17, 0xf0, R249, 0xfe, !PT ;  /* 0x000000f011047812 */ /* 0x000fe200078efef9 */
[----:B------:R-:W-:Y:S01]  /*205c0*/  IMAD.MOV.U32 R24, RZ, RZ, R248 ;  /* 0x000000ffff187224 */ /* 0x000fe200078e00f8 */
[----:B------:R-:W-:Y:S01]  /*205d0*/  MOV R27, R20 ;  /* 0x00000014001b7202 */ /* 0x000fe20000000f00 */
[----:B------:R-:W-:Y:S01]  /*205e0*/  IMAD.MOV.U32 R25, RZ, RZ, R23 ;  /* 0x000000ffff197224 */ /* 0x000fe200078e0017 */
[----:B------:R-:W-:Y:S01]  /*205f0*/  HMMA.16816.F32.BF16 R32, R12, R34, R244 ;  /* 0x000000220c20723c */ /* 0x000fe200000418f4 */
[----:B------:R-:W-:Y:S01]  /*20600*/  IMAD.MOV.U32 R26, RZ, RZ, R21 ;  /* 0x000000ffff1a7224 */ /* 0x000fe200078e0015 */
[----:B------:R2:W4:Y:S01]  /*20610*/  I2F R11, R4 ;  /* 0x00000004000b7306 */ /* 0x0005220000201400 */
[----:B------:R-:W-:Y:S01]  /*20620*/  FSEL R242, R3, -INF , !P4 ;  /* 0xff80000003f27808 */ /* 0x000fe20006000000 */
[----:B------:R-:W-:Y:S01]  /*20630*/  FFMA.FTZ R3, R153, R9, R44 ;  /* 0x0000000999037223 */ /* 0x000fe2000001002c */
[----:B------:R-:W-:Y:S02]  /*20640*/  BAR.SYNC.DEFER_BLOCKING 0x0 ;  /* 0x0000000000007b1d */ /* 0x000fe40000010000 */
[----:B------:R-:W-:-:S02]  /*20650*/  FSEL R244, R5, -INF , !P6 ;  /* 0xff80000005f47808 */ /* 0x000fc40007000000 */
[----:B------:R-:W-:Y:S01]  /*20660*/  LOP3.LUT R5, R17, 0xf8, R249, 0xfe, !PT ;  /* 0x000000f811057812 */ /* 0x000fe200078efef9 */
[----:B------:R-:W-:Y:S01]  /*20670*/  HMMA.16816.F32.BF16 R24, R12, R216, R24 ;  /* 0x000000d80c18723c */ /* 0x000fe20000041818 */
[C---:B------:R-:W-:Y:S02]  /*20680*/  ISETP.GE.AND P6, PT, R0.reuse, R8, PT ;  /* 0x000000080000720c */ /* 0x040fe40003fc6270 */
[----:B------:R-:W-:Y:S01]  /*20690*/  ISETP.GE.AND P4, PT, R0, R6, PT ;  /* 0x000000060000720c */ /* 0x000fe20003f86270 */
[----:B------:R-:W-:Y:S01]  /*206a0*/  FFMA.FTZ R7, R153, R9, R46 ;  /* 0x0000000999077223 */ /* 0x000fe2000001002e */
[----:B-1----:R-:W-:Y:S01]  /*206b0*/  LOP3.LUT R0, R17, R249, RZ, 0xfc, !PT ;  /* 0x000000f911007212 */ /* 0x002fe200078efcff */
[----:B------:R1:W1:Y:S01]  /*206c0*/  I2F R12, R5 ;  /* 0x00000005000c7306 */ /* 0x0002620000201400 */
[----:B------:R-:W-:Y:S02]  /*206d0*/  FSEL R246, R3, -INF , !P5 ;  /* 0xff80000003f67808 */ /* 0x000fe40006800000 */
[----:B------:R-:W-:Y:S01]  /*206e0*/  IADD3 R3, R0, 0x1, RZ ;  /* 0x0000000100037810 */ /* 0x000fe20007ffe0ff */
[-C--:B---3--:R-:W-:Y:S01]  /*206f0*/  FFMA.FTZ R9, R153, R10.reuse, R40 ;  /* 0x0000000a99097223 */ /* 0x088fe20000010028 */
[----:B------:R-:W-:Y:S01]  /*20700*/  FSEL R216, R7, -INF , !P3 ;  /* 0xff80000007d87808 */ /* 0x000fe20005800000 */
[----:B------:R-:W-:Y:S01]  /*20710*/  FFMA.FTZ R7, R153, R10, R42 ;  /* 0x0000000a99077223 */ /* 0x000fe2000001002a */
[C---:B------:R-:W-:Y:S01]  /*20720*/  ISETP.GE.AND P5, PT, R4.reuse, R8, PT ;  /* 0x000000080400720c */ /* 0x040fe20003fa6270 */
[----:B------:R3:W3:Y:S01]  /*20730*/  I2F R10, R3 ;  /* 0x00000003000a7306 */ /* 0x0006e20000201400 */
[----:B------:R-:W-:-:S02]  /*20740*/  ISETP.GE.AND P3, PT, R4, R6, PT ;  /* 0x000000060400720c */ /* 0x000fc40003f66270 */
[C---:B--2---:R-:W-:Y:S02]  /*20750*/  IADD3 R4, R0.reuse, 0x9, RZ ;  /* 0x0000000900047810 */ /* 0x044fe40007ffe0ff */
[----:B------:R-:W-:Y:S01]  /*20760*/  FSEL R247, R9, -INF , !P6 ;  /* 0xff80000009f77808 */ /* 0x000fe20007000000 */
[-C--:B----4-:R-:W-:Y:S01]  /*20770*/  FFMA.FTZ R9, R153, R11.reuse, R28 ;  /* 0x0000000b99097223 */ /* 0x090fe2000001001c */
[----:B------:R-:W-:Y:S01]  /*20780*/  FSEL R245, R7, -INF , !P4 ;  /* 0xff80000007f57808 */ /* 0x000fe20006000000 */
[----:B------:R-:W-:Y:S01]  /*20790*/  FFMA.FTZ R7, R153, R11, R30 ;  /* 0x0000000b99077223 */ /* 0x000fe2000001001e */
[C---:B------:R-:W-:Y:S01]  /*207a0*/  ISETP.GE.AND P6, PT, R5.reuse, R8, PT ;  /* 0x000000080500720c */ /* 0x040fe20003fc6270 */
[----:B------:R2:W4:Y:S01]  /*207b0*/  I2F R11, R4 ;  /* 0x00000004000b7306 */ /* 0x0005220000201400 */
[----:B------:R-:W-:Y:S02]  /*207c0*/  ISETP.GE.AND P4, PT, R5, R6, PT ;  /* 0x000000060500720c */ /* 0x000fe40003f86270 */
[----:B-1----:R-:W-:-:S02]  /*207d0*/  IADD3 R5, R0, 0x11, RZ ;  /* 0x0000001100057810 */ /* 0x002fc40007ffe0ff */
[----:B------:R-:W-:Y:S01]  /*207e0*/  FSEL R250, R9, -INF , !P5 ;  /* 0xff80000009fa7808 */ /* 0x000fe20006800000 */
[-C--:B------:R-:W-:Y:S01]  /*207f0*/  FFMA.FTZ R9, R153, R12.reuse, R32 ;  /* 0x0000000c99097223 */ /* 0x080fe20000010020 */
[----:B------:R-:W-:Y:S01]  /*20800*/  FSEL R248, R7, -INF , !P3 ;  /* 0xff80000007f87808 */ /* 0x000fe20005800000 */
[----:B------:R-:W-:Y:S01]  /*20810*/  FFMA.FTZ R7, R153, R12, R34 ;  /* 0x0000000c99077223 */ /* 0x000fe20000010022 */
[C---:B------:R-:W-:Y:S01]  /*20820*/  ISETP.GE.AND P5, PT, R3.reuse, R8, PT ;  /* 0x000000080300720c */ /* 0x040fe20003fa6270 */
[----:B------:R1:W1:Y:S01]  /*20830*/  I2F R12, R5 ;  /* 0x00000005000c7306 */ /* 0x0002620000201400 */
[----:B------:R-:W-:Y:S02]  /*20840*/  ISETP.GE.AND P3, PT, R3, R6, PT ;  /* 0x000000060300720c */ /* 0x000fe40003f66270 */
[----:B---3--:R-:W-:Y:S02]  /*20850*/  IADD3 R3, R0, 0x19, RZ ;  /* 0x0000001900037810 */ /* 0x008fe40007ffe0ff */
[----:B------:R-:W-:Y:S01]  /*20860*/  FSEL R56, R9, -INF , !P6 ;  /* 0xff80000009387808 */ /* 0x000fe20007000000 */
[-C--:B------:R-:W-:Y:S01]  /*20870*/  FFMA.FTZ R9, R153, R10.reuse, R25 ;  /* 0x0000000a99097223 */ /* 0x080fe20000010019 */
        /* <DEDUP_REMOVED lines=97> */
[----:B------:R-:W-:-:S02]  /*20e90*/  FFMA.FTZ R7, R153, R10, R123 ;  /* 0x0000000a99077223 */ /* 0x000fc4000001007b */
[----:B------:R3:W3:Y:S01]  /*20ea0*/  I2F R10, R3 ;  /* 0x00000003000a7306 */ /* 0x0006e20000201400 */
[C---:B------:R-:W-:Y:S02]  /*20eb0*/  ISETP.GE.AND P6, PT, R4.reuse, R8, PT ;  /* 0x000000080400720c */ /* 0x040fe40003fc6270 */
[----:B------:R-:W-:Y:S02]  /*20ec0*/  ISETP.GE.AND P4, PT, R4, R6, PT ;  /* 0x000000060400720c */ /* 0x000fe40003f86270 */
[----:B--2---:R-:W-:Y:S02]  /*20ed0*/  IADD3 R4, R0, 0x81, RZ ;  /* 0x0000008100047810 */ /* 0x004fe40007ffe0ff */
[----:B------:R-:W-:Y:S01]  /*20ee0*/  FSEL R95, R9, -INF , !P5 ;  /* 0xff800000095f7808 */ /* 0x000fe20006800000 */
[-C--:B----4-:R-:W-:Y:S01]  /*20ef0*/  FFMA.FTZ R9, R153, R11.reuse, R85 ;  /* 0x0000000b99097223 */ /* 0x090fe20000010055 */
[----:B------:R-:W-:Y:S01]  /*20f00*/  FSEL R85, R7, -INF , !P3 ;  /* 0xff80000007557808 */ /* 0x000fe20005800000 */
[----:B------:R-:W-:Y:S01]  /*20f10*/  FFMA.FTZ R7, R153, R11, R87 ;  /* 0x0000000b99077223 */ /* 0x000fe20000010057 */
[C---:B------:R-:W-:Y:S01]  /*20f20*/  ISETP.GE.AND P5, PT, R5.reuse, R8, PT ;  /* 0x000000080500720c */ /* 0x040fe20003fa6270 */
[----:B------:R-:W2:Y:S01]  /*20f30*/  I2F R11, R4 ;  /* 0x00000004000b7306 */ /* 0x000ea20000201400 */
[----:B------:R-:W-:-:S02]  /*20f40*/  ISETP.GE.AND P3, PT, R5, R6, PT ;  /* 0x000000060500720c */ /* 0x000fc40003f66270 */
[C---:B-1----:R-:W-:Y:S02]  /*20f50*/  IADD3 R5, R0.reuse, 0x89, RZ ;  /* 0x0000008900057810 */ /* 0x042fe40007ffe0ff */
[----:B------:R-:W-:Y:S01]  /*20f60*/  FSEL R87, R9, -INF , !P6 ;  /* 0xff80000009577808 */ /* 0x000fe20007000000 */
[-C--:B------:R-:W-:Y:S01]  /*20f70*/  FFMA.FTZ R9, R153, R12.reuse, R81 ;  /* 0x0000000c99097223 */ /* 0x080fe20000010051 */
[----:B------:R-:W-:Y:S01]  /*20f80*/  FSEL R81, R7, -INF , !P4 ;  /* 0xff80000007517808 */ /* 0x000fe20006000000 */
[----:B------:R-:W-:Y:S01]  /*20f90*/  FFMA.FTZ R7, R153, R12, R83 ;  /* 0x0000000c99077223 */ /* 0x000fe20000010053 */
[C---:B------:R-:W-:Y:S01]  /*20fa0*/  ISETP.GE.AND P6, PT, R3.reuse, R8, PT ;  /* 0x000000080300720c */ /* 0x040fe20003fc6270 */
[----:B------:R1:W4:Y:S01]  /*20fb0*/  I2F R12, R5 ;  /* 0x00000005000c7306 */ /* 0x0003220000201400 */
[----:B------:R-:W-:Y:S02]  /*20fc0*/  ISETP.GE.AND P4, PT, R3, R6, PT ;  /* 0x000000060300720c */ /* 0x000fe40003f86270 */
[----:B---3--:R-:W-:-:S02]  /*20fd0*/  IADD3 R3, R0, 0x91, RZ ;  /* 0x0000009100037810 */ /* 0x008fc40007ffe0ff */
[----:B------:R-:W-:Y:S01]  /*20fe0*/  FSEL R83, R9, -INF , !P5 ;  /* 0xff80000009537808 */ /* 0x000fe20006800000 */
[-C--:B------:R-:W-:Y:S01]  /*20ff0*/  FFMA.FTZ R9, R153, R10.reuse, R73 ;  /* 0x0000000a99097223 */ /* 0x080fe20000010049 */
[----:B------:R-:W-:Y:S01]  /*21000*/  FSEL R73, R7, -INF , !P3 ;  /* 0xff80000007497808 */ /* 0x000fe20005800000 */
[----:B------:R-:W-:Y:S02]  /*21010*/  FFMA.FTZ R7, R153, R10, R75 ;  /* 0x0000000a99077223 */ /* 0x000fe4000001004b */
[----:B------:R-:W3:Y:S01]  /*21020*/  I2F R10, R3 ;  /* 0x00000003000a7306 */ /* 0x000ee20000201400 */
[C---:B------:R-:W-:Y:S02]  /*21030*/  ISETP.GE.AND P5, PT, R4.reuse, R8, PT ;  /* 0x000000080400720c */ /* 0x040fe40003fa6270 */
[----:B------:R-:W-:Y:S02]  /*21040*/  ISETP.GE.AND P3, PT, R4, R6, PT ;  /* 0x000000060400720c */ /* 0x000fe40003f66270 */
[----:B------:R-:W-:Y:S01]  /*21050*/  FSEL R75, R9, -INF , !P6 ;  /* 0xff800000094b7808 */ /* 0x000fe20007000000 */
[----:B--2---:R-:W-:Y:S01]  /*21060*/  FFMA.FTZ R9, R153, R11, R113 ;  /* 0x0000000b99097223 */ /* 0x004fe20000010071 */
[----:B------:R-:W-:-:S02]  /*21070*/  IADD3 R4, R0, 0x99, RZ ;  /* 0x0000009900047810 */ /* 0x000fc40007ffe0ff */
[----:B------:R-:W-:Y:S02]  /*21080*/  FSEL R96, R7, -INF , !P4 ;  /* 0xff80000007607808 */ /* 0x000fe40006000000 */
[C---:B------:R-:W-:Y:S02]  /*21090*/  ISETP.GE.AND P6, PT, R5.reuse, R8, PT ;  /* 0x000000080500720c */ /* 0x040fe40003fc6270 */
[----:B------:R-:W-:Y:S01]  /*210a0*/  ISETP.GE.AND P4, PT, R5, R6, PT ;  /* 0x000000060500720c */ /* 0x000fe20003f86270 */
[----:B-1----:R-:W-:Y:S01]  /*210b0*/  FFMA.FTZ R5, R153, R11, R115 ;  /* 0x0000000b99057223 */ /* 0x002fe20000010073 */
[----:B------:R-:W-:Y:S01]  /*210c0*/  FSEL R100, R9, -INF , !P5 ;  /* 0xff80000009647808 */ /* 0x000fe20006800000 */
[----:B------:R1:W2:Y:S01]  /*210d0*/  I2F R11, R4 ;  /* 0x00000004000b7306 */ /* 0x0002a20000201400 */
[----:B------:R-:W-:Y:S01]  /*210e0*/  IADD3 R7, R0, 0xa1, RZ ;  /* 0x000000a100077810 */ /* 0x000fe20007ffe0ff */
[-C--:B----4-:R-:W-:Y:S01]  /*210f0*/  FFMA.FTZ R9, R153, R12.reuse, R101 ;  /* 0x0000000c99097223 */ /* 0x090fe20000010065 */
[----:B------:R-:W-:Y:S01]  /*21100*/  FSEL R98, R5, -INF , !P3 ;  /* 0xff80000005627808 */ /* 0x000fe20005800000 */
[----:B------:R-:W-:Y:S01]  /*21110*/  FFMA.FTZ R5, R153, R12, R103 ;  /* 0x0000000c99057223 */ /* 0x000fe20000010067 */
[----:B------:R-:W-:-:S02]  /*21120*/  ISETP.GE.AND P5, PT, R3, R8, PT ;  /* 0x000000080300720c */ /* 0x000fc40003fa6270 */
[----:B------:R-:W-:Y:S01]  /*21130*/  ISETP.GE.AND P3, PT, R3, R6, PT ;  /* 0x000000060300720c */ /* 0x000fe20003f66270 */
[----:B------:R-:W4:Y:S01]  /*21140*/  I2F R12, R7 ;  /* 0x00000007000c7306 */ /* 0x000f220000201400 */
[----:B------:R-:W-:Y:S01]  /*21150*/  FSEL R101, R9, -INF , !P6 ;  /* 0xff80000009657808 */ /* 0x000fe20007000000 */
[----:B---3--:R-:W-:Y:S01]  /*21160*/  FFMA.FTZ R9, R153, R10, R97 ;  /* 0x0000000a99097223 */ /* 0x008fe20000010061 */
[----:B------:R-:W-:Y:S02]  /*21170*/  IADD3 R3, R0, 0xa9, RZ ;  /* 0x000000a900037810 */ /* 0x000fe40007ffe0ff */
[----:B------:R-:W-:Y:S02]  /*21180*/  FSEL R97, R5, -INF , !P4 ;  /* 0xff80000005617808 */ /* 0x000fe40006000000 */
[C---:B------:R-:W-:Y:S02]  /*21190*/  ISETP.GE.AND P6, PT, R4.reuse, R8, PT ;  /* 0x000000080400720c */ /* 0x040fe40003fc6270 */
[----:B------:R-:W-:Y:S01]  /*211a0*/  ISETP.GE.AND P4, PT, R4, R6, PT ;  /* 0x000000060400720c */ /* 0x000fe20003f86270 */
[----:B-1----:R-:W-:-:S02]  /*211b0*/  FFMA.FTZ R4, R153, R10, R99 ;  /* 0x0000000a99047223 */ /* 0x002fc40000010063 */
[----:B------:R1:W3:Y:S01]  /*211c0*/  I2F R10, R3 ;  /* 0x00000003000a7306 */ /* 0x0002e20000201400 */
[----:B------:R-:W-:Y:S02]  /*211d0*/  IADD3 R5, R0, 0xb1, RZ ;  /* 0x000000b100057810 */ /* 0x000fe40007ffe0ff */
[----:B------:R-:W-:Y:S01]  /*211e0*/  FSEL R102, R9, -INF , !P5 ;  /* 0xff80000009667808 */ /* 0x000fe20006800000 */
[CC--:B--2---:R-:W-:Y:S01]  /*211f0*/  FFMA.FTZ R9, R153.reuse, R11.reuse, R57 ;  /* 0x0000000b99097223 */ /* 0x0c4fe20000010039 */
[----:B------:R-:W-:Y:S01]  /*21200*/  FSEL R99, R4, -INF , !P3 ;  /* 0xff80000004637808 */ /* 0x000fe20005800000 */
[----:B------:R-:W-:Y:S02]  /*21210*/  FFMA.FTZ R4, R153, R11, R59 ;  /* 0x0000000b99047223 */ /* 0x000fe4000001003b */
[----:B------:R2:W2:Y:S01]  /*21220*/  I2F R11, R5 ;  /* 0x00000005000b7306 */ /* 0x0004a20000201400 */
[----:B------:R-:W-:Y:S01]  /*21230*/  FSEL R103, R9, -INF , !P6 ;  /* 0xff80000009677808 */ /* 0x000fe20007000000 */
[----:B----4-:R-:W-:Y:S01]  /*21240*/  FFMA.FTZ R9, R153, R12, R69 ;  /* 0x0000000c99097223 */ /* 0x010fe20000010045 */
[----:B------:R-:W-:-:S02]  /*21250*/  FSEL R104, R4, -INF , !P4 ;  /* 0xff80000004687808 */ /* 0x000fc40006000000 */
[C---:B------:R-:W-:Y:S02]  /*21260*/  ISETP.GE.AND P5, PT, R7.reuse, R8, PT ;  /* 0x000000080700720c */ /* 0x040fe40003fa6270 */
[----:B------:R-:W-:Y:S02]  /*21270*/  ISETP.GE.AND P3, PT, R7, R6, PT ;  /* 0x000000060700720c */ /* 0x000fe40003f66270 */
[C---:B------:R-:W-:Y:S02]  /*21280*/  ISETP.GE.AND P6, PT, R3.reuse, R8, PT ;  /* 0x000000080300720c */ /* 0x040fe40003fc6270 */
[----:B------:R-:W-:Y:S01]  /*21290*/  ISETP.GE.AND P4, PT, R3, R6, PT ;  /* 0x000000060300720c */ /* 0x000fe20003f86270 */
[----:B-1----:R-:W-:Y:S01]  /*212a0*/  FFMA.FTZ R3, R153, R12, R71 ;  /* 0x0000000c99037223 */ /* 0x002fe20000010047 */
[----:B------:R-:W-:Y:S02]  /*212b0*/  IADD3 R7, R0, 0xb9, RZ ;  /* 0x000000b900077810 */ /* 0x000fe40007ffe0ff */
[----:B------:R-:W-:Y:S01]  /*212c0*/  FSEL R105, R9, -INF , !P5 ;  /* 0xff80000009697808 */ /* 0x000fe20006800000 */
[----:B---3--:R-:W-:Y:S01]  /*212d0*/  FFMA.FTZ R9, R153, R10, R65 ;  /* 0x0000000a99097223 */ /* 0x008fe20000010041 */
[----:B------:R-:W1:Y:S01]  /*212e0*/  I2F R12, R7 ;  /* 0x00000007000c7306 */ /* 0x000e620000201400 */
[----:B------:R-:W-:-:S02]  /*212f0*/  FSEL R65, R3, -INF , !P3 ;  /* 0xff80000003417808 */ /* 0x000fc40005800000 */
[C---:B------:R-:W-:Y:S02]  /*21300*/  ISETP.GE.AND P5, PT, R5.reuse, R8, PT ;  /* 0x000000080500720c */ /* 0x040fe40003fa6270 */
[----:B------:R-:W-:Y:S01]  /*21310*/  ISETP.GE.AND P3, PT, R5, R6, PT ;  /* 0x000000060500720c */ /* 0x000fe20003f66270 */
[C---:B--2---:R-:W-:Y:S01]  /*21320*/  FFMA.FTZ R5, R153.reuse, R10, R67 ;  /* 0x0000000a99057223 */ /* 0x044fe20000010043 */
[C---:B------:R-:W-:Y:S01]  /*21330*/  IADD3 R4, R0.reuse, 0xc1, RZ ;  /* 0x000000c100047810 */ /* 0x040fe20007ffe0ff */
[-C--:B------:R-:W-:Y:S01]  /*21340*/  FFMA.FTZ R10, R153, R11.reuse, R89 ;  /* 0x0000000b990a7223 */ /* 0x080fe20000010059 */
[----:B------:R-:W-:Y:S02]  /*21350*/  IADD3 R3, R0, 0xc9, RZ ;  /* 0x000000c900037810 */ /* 0x000fe40007ffe0ff */
[----:B------:R2:W3:Y:S01]  /*21360*/  I2F R13, R4 ;  /* 0x00000004000d7306 */ /* 0x0004e20000201400 */
[----:B------:R-:W-:Y:S01]  /*21370*/  FSEL R89, R5, -INF , !P4 ;  /* 0xff80000005597808 */ /* 0x000fe20006000000 */
[----:B------:R-:W-:Y:S01]  /*21380*/  FFMA.FTZ R5, R153, R11, R91 ;  /* 0x0000000b99057223 */ /* 0x000fe2000001005b */
[----:B------:R-:W-:-:S02]  /*21390*/  FSEL R107, R10, -INF , !P5 ;  /* 0xff8000000a6b7808 */ /* 0x000fc40006800000 */
[----:B------:R-:W-:Y:S02]  /*213a0*/  FSEL R67, R9, -INF , !P6 ;  /* 0xff80000009437808 */ /* 0x000fe40007000000 */
[----:B------:R-:W-:Y:S01]  /*213b0*/  FSEL R91, R5, -INF , !P3 ;  /* 0xff800000055b7808 */ /* 0x000fe20005800000 */
[----:B------:R4:W4:Y:S01]  /*213c0*/  I2F R11, R3 ;  /* 0x00000003000b7306 */ /* 0x0009220000201400 */
[C---:B------:R-:W-:Y:S01]  /*213d0*/  ISETP.GE.AND P5, PT, R4.reuse, R8, PT ;  /* 0x000000080400720c */ /* 0x040fe20003fa6270 */
[----:B-1----:R-:W-:Y:S01]  /*213e0*/  FFMA.FTZ R10, R153, R12, R77 ;  /* 0x0000000c990a7223 */ /* 0x002fe2000001004d */
[----:B------:R-:W-:Y:S02]  /*213f0*/  ISETP.GE.AND P3, PT, R4, R6, PT ;  /* 0x000000060400720c */ /* 0x000fe40003f66270 */
[----:B------:R-:W-:Y:S02]  /*21400*/  IADD3 R9, R0, 0xd1, RZ ;  /* 0x000000d100097810 */ /* 0x000fe40007ffe0ff */
[----:B------:R-:W-:Y:S01]  /*21410*/  ISETP.GE.AND P6, PT, R7, R8, PT ;  /* 0x000000080700720c */ /* 0x000fe20003fc6270 */
[----:B--2---:R-:W-:Y:S01]  /*21420*/  FFMA.FTZ R4, R153, R12, R79 ;  /* 0x0000000c99047223 */ /* 0x004fe2000001004f */
[----:B------:R-:W-:Y:S01]  /*21430*/  ISETP.GE.AND P4, PT, R7, R6, PT ;  /* 0x000000060700720c */ /* 0x000fe20003f86270 */
[----:B------:R-:W1:Y:S01]  /*21440*/  I2F R12, R9 ;  /* 0x00000009000c7306 */ /* 0x000e620000201400 */
[----:B------:R-:W-:-:S02]  /*21450*/  FSEL R79, R10, -INF , !P6 ;  /* 0xff8000000a4f7808 */ /* 0x000fc40007000000 */
[----:B------:R-:W-:Y:S01]  /*21460*/  FSEL R109, R4, -INF , !P4 ;  /* 0xff800000046d7808 */ /* 0x000fe20006000000 */
[-C--:B---3--:R-:W-:Y:S01]  /*21470*/  FFMA.FTZ R10, R153, R13.reuse, R61 ;  /* 0x0000000d990a7223 */ /* 0x088fe2000001003d */
[C---:B------:R-:W-:Y:S02]  /*21480*/  ISETP.GE.AND P6, PT, R3.reuse, R8, PT ;  /* 0x000000080300720c */ /* 0x040fe40003fc6270 */
[----:B------:R-:W-:Y:S01]  /*21490*/  ISETP.GE.AND P4, PT, R3, R6, PT ;  /* 0x000000060300720c */ /* 0x000fe20003f86270 */
[C---:B----4-:R-:W-:Y:S01]  /*214a0*/  FFMA.FTZ R3, R153.reuse, R13, R63 ;  /* 0x0000000d99037223 */ /* 0x050fe2000001003f */
[C---:B------:R-:W-:Y:S02]  /*214b0*/  IADD3 R5, R0.reuse, 0xe1, RZ ;  /* 0x000000e100057810 */ /* 0x040fe40007ffe0ff */
[----:B------:R-:W-:Y:S02]  /*214c0*/  IADD3 R7, R0, 0xd9, RZ ;  /* 0x000000d900077810 */ /* 0x000fe40007ffe0ff */
[----:B------:R-:W2:Y:S01]  /*214d0*/  I2F R13, R5 ;  /* 0x00000005000d7306 */ /* 0x000ea20000201400 */
[----:B------:R-:W-:Y:S01]  /*214e0*/  FSEL R113, R10, -INF , !P5 ;  /* 0xff8000000a717808 */ /* 0x000fe20006800000 */
[-C--:B------:R-:W-:Y:S01]  /*214f0*/  FFMA.FTZ R10, R153, R11.reuse, R53 ;  /* 0x0000000b990a7223 */ /* 0x080fe20000010035 */
[----:B------:R-:W-:Y:S01]  /*21500*/  FSEL R111, R3, -INF , !P3 ;  /* 0xff800000036f7808 */ /* 0x000fe20005800000 */
[----:B------:R-:W-:Y:S01]  /*21510*/  FFMA.FTZ R3, R153, R11, R55 ;  /* 0x0000000b99037223 */ /* 0x000fe20000010037 */
[----:B------:R-:W-:-:S03]  /*21520*/  ISETP.GE.AND P5, PT, R9, R8, PT ;  /* 0x000000080900720c */ /* 0x000fc60003fa6270 */
[----:B------:R3:W4:Y:S01]  /*21530*/  I2F R14, R7 ;  /* 0x00000007000e7306 */ /* 0x0007220000201400 */
[----:B------:R-:W-:Y:S02]  /*21540*/  FSEL R115, R10, -INF , !P6 ;  /* 0xff8000000a737808 */ /* 0x000fe40007000000 */
[----:B------:R-:W-:Y:S02]  /*21550*/  FSEL R114, R3, -INF , !P4 ;  /* 0xff80000003727808 */ /* 0x000fe40006000000 */
[----:B------:R-:W-:Y:S01]  /*21560*/  ISETP.GE.AND P3, PT, R9, R6, PT ;  /* 0x000000060900720c */ /* 0x000fe20003f66270 */
[----:B-1----:R-:W-:Y:S01]  /*21570*/  FFMA.FTZ R9, R153, R12, R49 ;  /* 0x0000000c99097223 */ /* 0x002fe20000010031 */
[C---:B------:R-:W-:Y:S02]  /*21580*/  ISETP.GE.AND P6, PT, R7.reuse, R8, PT ;  /* 0x000000080700720c */ /* 0x040fe40003fc6270 */
[----:B------:R-:W-:Y:S02]  /*21590*/  ISETP.GE.AND P4, PT, R7, R6, PT ;  /* 0x000000060700720c */ /* 0x000fe40003f86270 */
[----:B------:R-:W-:Y:S01]  /*215a0*/  FSEL R123, R9, -INF , !P5 ;  /* 0xff800000097b7808 */ /* 0x000fe20006800000 */
[----:B---3--:R-:W-:Y:S01]  /*215b0*/  FFMA.FTZ R7, R153, R12, R51 ;  /* 0x0000000c99077223 */ /* 0x008fe20000010033 */
[----:B------:R-:W-:Y:S01]  /*215c0*/  ISETP.GE.AND P5, PT, R5, R8, PT ;  /* 0x000000080500720c */ /* 0x000fe20003fa6270 */
[----:B--2---:R-:W-:Y:S01]  /*215d0*/  FFMA.FTZ R9, R153, R13, R45 ;  /* 0x0000000d99097223 */ /* 0x004fe2000001002d */
[----:B------:R-:W-:-:S02]  /*215e0*/  IADD3 R4, R0, 0xe9, RZ ;  /* 0x000000e900047810 */ /* 0x000fc40007ffe0ff */
[----:B------:R-:W-:Y:S02]  /*215f0*/  FSEL R121, R7, -INF , !P3 ;  /* 0xff80000007797808 */ /* 0x000fe40005800000 */
[----:B------:R-:W-:Y:S01]  /*21600*/  ISETP.GE.AND P3, PT, R5, R6, PT ;  /* 0x000000060500720c */ /* 0x000fe20003f66270 */
[C---:B------:R-:W-:Y:S01]  /*21610*/  FFMA.FTZ R5, R153.reuse, R13, R47 ;  /* 0x0000000d99057223 */ /* 0x040fe2000001002f */
[----:B------:R-:W-:Y:S01]  /*21620*/  IADD3 R3, R0, 0xf1, RZ ;  /* 0x000000f100037810 */ /* 0x000fe20007ffe0ff */
[----:B------:R-:W1:Y:S01]  /*21630*/  I2F R12, R4 ;  /* 0x00000004000c7306 */ /* 0x000e620000201400 */
[----:B----4-:R-:W-:Y:S01]  /*21640*/  FFMA.FTZ R10, R153, R14, R37 ;  /* 0x0000000e990a7223 */ /* 0x010fe20000010025 */
[----:B------:R-:W-:Y:S02]  /*21650*/  FSEL R131, R9, -INF , !P5 ;  /* 0xff80000009837808 */ /* 0x000fe40006800000 */
[----:B------:R-:W-:Y:S02]  /*21660*/  FSEL R129, R5, -INF , !P3 ;  /* 0xff80000005817808 */ /* 0x000fe40005800000 */
[----:B------:R-:W-:-:S02]  /*21670*/  ISETP.GE.AND P5, PT, R3, R8, PT ;  /* 0x000000080300720c */ /* 0x000fc40003fa6270 */
[----:B------:R2:W3:Y:S01]  /*21680*/  I2F R11, R3 ;  /* 0x00000003000b7306 */ /* 0x0004e20000201400 */
[----:B------:R-:W-:Y:S02]  /*21690*/  ISETP.GE.AND P3, PT, R3, R6, PT ;  /* 0x000000060300720c */ /* 0x000fe40003f66270 */
[----:B------:R-:W-:Y:S01]  /*216a0*/  FSEL R125, R10, -INF , !P6 ;  /* 0xff8000000a7d7808 */ /* 0x000fe20007000000 */
[----:B------:R-:W-:-:S04]  /*216b0*/  FFMA.FTZ R7, R153, R14, R39 ;  /* 0x0000000e99077223 */ /* 0x000fc80000010027 */
[----:B------:R-:W4:Y:S01]  /*216c0*/  I2F R13, R0 ;  /* 0x00000000000d7306 */ /* 0x000f220000201400 */
[----:B--2---:R-:W-:-:S07]  /*216d0*/  IADD3 R3, R0, 0xf9, RZ ;  /* 0x000000f900037810 */ /* 0x004fce0007ffe0ff */
[----:B------:R-:W2:Y:S01]  /*216e0*/  I2F R10, R3 ;  /* 0x00000003000a7306 */ /* 0x000ea20000201400 */
[----:B------:R-:W-:Y:S01]  /*216f0*/  FSEL R127, R7, -INF , !P4 ;  /* 0xff800000077f7808 */ /* 0x000fe20006000000 */
[C---:B-1----:R-:W-:Y:S01]  /*21700*/  FFMA.FTZ R9, R153.reuse, R12, R41 ;  /* 0x0000000c99097223 */ /* 0x042fe20000010029 */
[C---:B------:R-:W-:Y:S01]  /*21710*/  ISETP.GE.AND P6, PT, R4.reuse, R8, PT ;  /* 0x000000080400720c */ /* 0x040fe20003fc6270 */
[C---:B------:R-:W-:Y:S01]  /*21720*/  FFMA.FTZ R5, R153.reuse, R12, R43 ;  /* 0x0000000c99057223 */ /* 0x040fe2000001002b */
[----:B------:R-:W-:Y:S01]  /*21730*/  ISETP.GE.AND P4, PT, R4, R6, PT ;  /* 0x000000060400720c */ /* 0x000fe20003f86270 */
[CC--:B---3--:R-:W-:Y:S02]  /*21740*/  FFMA.FTZ R7, R153.reuse, R11.reuse, R29 ;  /* 0x0000000b99077223 */ /* 0x0c8fe4000001001d */
[----:B------:R-:W-:Y:S01]  /*21750*/  FFMA.FTZ R4, R153, R11, R31 ;  /* 0x0000000b99047223 */ /* 0x000fe2000001001f */
[----:B------:R-:W-:Y:S02]  /*21760*/  FSEL R173, R9, -INF , !P6 ;  /* 0xff80000009ad7808 */ /* 0x000fe40007000000 */
[----:B------:R-:W-:-:S02]  /*21770*/  FSEL R175, R5, -INF , !P4 ;  /* 0xff80000005af7808 */ /* 0x000fc40006000000 */
[----:B------:R-:W-:Y:S02]  /*21780*/  FSEL R179, R7, -INF , !P5 ;  /* 0xff80000007b37808 */ /* 0x000fe40006800000 */
[----:B------:R-:W-:Y:S01]  /*21790*/  FSEL R177, R4, -INF , !P3 ;  /* 0xff80000004b17808 */ /* 0x000fe20005800000 */
[CC--:B----4-:R-:W-:Y:S01]  /*217a0*/  FFMA.FTZ R5, R153.reuse, R13.reuse, R24 ;  /* 0x0000000d99057223 */ /* 0x0d0fe20000010018 */
[C---:B------:R-:W-:Y:S01]  /*217b0*/  ISETP.GE.AND P6, PT, R0.reuse, R8, PT ;  /* 0x000000080000720c */ /* 0x040fe20003fc6270 */
[C---:B--2---:R-:W-:Y:S01]  /*217c0*/  FFMA.FTZ R4, R153.reuse, R10, R33 ;  /* 0x0000000a99047223 */ /* 0x044fe20000010021 */
[----:B------:R-:W-:Y:S01]  /*217d0*/  ISETP.GE.AND P4, PT, R0, R6, PT ;  /* 0x000000060000720c */ /* 0x000fe20003f86270 */
[----:B------:R-:W-:Y:S01]  /*217e0*/  FFMA.FTZ R0, R153, R10, R35 ;  /* 0x0000000a99007223 */ /* 0x000fe20000010023 */
[C---:B------:R-:W-:Y:S02]  /*217f0*/  ISETP.GE.AND P5, PT, R3.reuse, R8, PT ;  /* 0x000000080300720c */ /* 0x040fe40003fa6270 */
[----:B------:R-:W-:Y:S01]  /*21800*/  ISETP.GE.AND P3, PT, R3, R6, PT ;  /* 0x000000060300720c */ /* 0x000fe20003f66270 */
[----:B------:R-:W-:Y:S01]  /*21810*/  FFMA.FTZ R3, R153, R13, R26 ;  /* 0x0000000d99037223 */ /* 0x000fe2000001001a */
[----:B------:R-:W-:Y:S01]  /*21820*/  BSSY B1, `(.L_x_3165) ;  /* 0x00000fe000017945 */ /* 0x000fe20003800000 */
        /* <DEDUP_REMOVED lines=14> */
[----:B------:R-:W-:Y:S02]  /*21910*/  IABS R10, R3 ;  /* 0x00000003000a7213 */ /* 0x000fe40000000000 */
[----:B------:R-:W1:Y:S08]  /*21920*/  I2F.RP R4, R0 ;  /* 0x0000000000047306 */ /* 0x000e700000209400 */
        /* <DEDUP_REMOVED lines=19> */
[-C--:B------:R-:W-:Y:S02]  /*21a60*/  LOP3.LUT R6, R17, R3.reuse, RZ, 0x3c, !PT ;  /* 0x0000000311067212 */ /* 0x080fe400078e3cff */
[----:B------:R-:W-:-:S02]  /*21a70*/  LOP3.LUT R0, R9, R3, RZ, 0x3c, !PT ;  /* 0x0000000309007212 */ /* 0x000fc400078e3cff */
[----:B------:R-:W-:Y:S02]  /*21a80*/  ISETP.GE.AND P3, PT, R6, RZ, PT ;  /* 0x000000ff0600720c */ /* 0x000fe40003f66270 */
[----:B------:R-:W-:Y:S02]  /*21a90*/  ISETP.GE.AND P0, PT, R0, RZ, PT ;  /* 0x000000ff0000720c */ /* 0x000fe40003f06270 */
[----:B------:R-:W-:Y:S02]  /*21aa0*/  @!P2 IADD3 R4, R4, 0x1, RZ ;  /* 0x000000010404a810 */ /* 0x000fe40007ffe0ff */
[----:B------:R-:W-:Y:S02]  /*21ab0*/  @P6 IADD3 R5, R5, 0x1, RZ ;  /* 0x0000000105056810 */ /* 0x000fe40007ffe0ff */
[----:B------:R-:W-:Y:S02]  /*21ac0*/  @P5 IADD3 R4, R4, 0x1, RZ ;  /* 0x0000000104045810 */ /* 0x000fe40007ffe0ff */
[----:B------:R-:W-:-:S02]  /*21ad0*/  ISETP.NE.AND P2, PT, R3, RZ, PT ;  /* 0x000000ff0300720c */ /* 0x000fc40003f45270 */
[----:B------:R-:W-:Y:S01]  /*21ae0*/  LOP3.LUT R0, RZ, R3, RZ, 0x33, !PT ;  /* 0x00000003ff007212 */ /* 0x000fe200078e33ff */
        /* <DEDUP_REMOVED lines=13> */
[----:B--2---:R-:W-:Y:S01]  /*21bc0*/  IMAD R0, R5, R3, RZ ;  /* 0x0000000305007224 */ /* 0x004fe200078e02ff */
        /* <DEDUP_REMOVED lines=12> */
.L_x_3168:
[----:B-----5:R-:W2:Y:S02]  /*21c90*/  LD.E R0, [R18.64+0x38] ;  /* 0x0000380612007980 */ /* 0x020ea4000c101900 */
[----:B--2---:R-:W-:-:S04]  /*21ca0*/  LEA R0, -R0, RZ, 0x8 ;  /* 0x000000ff00007211 */ /* 0x004fc800078e41ff */
[----:B------:R-:W-:Y:S02]  /*21cb0*/  SHF.R.S32.HI R3, RZ, 0x1f, R0 ;  /* 0x0000001fff037819 */ /* 0x000fe40000011400 */
.L_x_3169:
[----:B------:R-:W-:Y:S05]  /*21cc0*/  BSYNC B0 ;  /* 0x0000000000007941 */ /* 0x000fea0003800000 */
.L_x_3167:
[----:B------:R-:W-:Y:S01]  /*21cd0*/  @!P1 IADD3 R4, P2, R0, R119, RZ ;  /* 0x0000007700049210 */ /* 0x000fe20007f5e0ff */
[----:B------:R-:W-:Y:S01]  /*21ce0*/  @!P1 IMAD.MOV.U32 R12, RZ, RZ, R0 ;  /* 0x000000ffff0c9224 */ /* 0x000fe200078e0000 */
[C---:B------:R-:W-:Y:S01]  /*21cf0*/  @!P1 LEA R5, P0, R194.reuse, R0, 0x5 ;  /* 0x00000000c2059211 */ /* 0x040fe200078028ff */
[----:B------:R-:W-:Y:S01]  /*21d00*/  @!P1 IMAD.MOV.U32 R13, RZ, RZ, R3 ;  /* 0x000000ffff0d9224 */ /* 0x000fe200078e0003 */
[----:B------:R1:W-:Y:S01]  /*21d10*/  @P1 STS.128 [R192+0x2000], RZ ;  /* 0x002000ffc0001388 */ /* 0x0003e20000000c00 */
[----:B------:R-:W-:Y:S01]  /*21d20*/  @!P1 IMAD.X R6, R3, 0x1, R193, P2 ;  /* 0x0000000103069824 */ /* 0x000fe200010e06c1 */
[----:B------:R-:W-:Y:S01]  /*21d30*/  @!P1 LEA.HI.X R7, R194, R3, R195, 0x5, P0 ;  /* 0x00000003c2079211 */ /* 0x000fe200000f2cc3 */
[C---:B------:R-:W-:Y:S01]  /*21d40*/  @!P1 IMAD R16, R195.reuse, 0x60, RZ ;  /* 0x00000060c3109824 */ /* 0x040fe200078e02ff */
[CC--:B------:R-:W-:Y:S01]  /*21d50*/  @!P1 LEA R38, P2, R4.reuse, R222.reuse, 0x1 ;  /* 0x000000de04269211 */ /* 0x0c0fe200078408ff */
[----:B------:R-:W-:Y:S01]  /*21d60*/  @!P1 IMAD R15, R195, 0x30, RZ ;  /* 0x00000030c30f9824 */ /* 0x000fe200078e02ff */
[-C--:B------:R-:W-:Y:S01]  /*21d70*/  @!P1 LEA R36, P0, R5, R222.reuse, 0x1 ;  /* 0x000000de05249211 */ /* 0x080fe200078008ff */
[----:B------:R-:W-:Y:S01]  /*21d80*/  @!P1 IMAD R14, R195, 0x50, RZ ;  /* 0x00000050c30e9824 */ /* 0x000fe200078e02ff */
[-C--:B------:R-:W-:Y:S01]  /*21d90*/  @!P1 LEA.HI.X R39, R4, R223.reuse, R6, 0x1, P2 ;  /* 0x000000df04279211 */ /* 0x080fe200010f0c06 */
[--C-:B------:R-:W-:Y:S01]  /*21da0*/  @!P1 IMAD.MOV.U32 R4, RZ, RZ, R0.reuse ;  /* 0x000000ffff049224 */ /* 0x100fe200078e0000 */
[----:B------:R-:W-:Y:S01]  /*21db0*/  @!P1 LEA.HI.X R37, R5, R223, R7, 0x1, P0 ;  /* 0x000000df05259211 */ /* 0x000fe200000f0c07 */
[----:B------:R-:W-:Y:S01]  /*21dc0*/  @!P1 IMAD.MOV.U32 R5, RZ, RZ, R3 ;  /* 0x000000ffff059224 */ /* 0x000fe200078e0003 */
[----:B------:R-:W-:Y:S01]  /*21dd0*/  @!P1 MOV R7, R3 ;  /* 0x0000000300079202 */ /* 0x000fe20000000f00 */
[----:B------:R-:W-:Y:S01]  /*21de0*/  @!P1 IMAD.MOV.U32 R6, RZ, RZ, R0 ;  /* 0x000000ffff069224 */ /* 0x000fe200078e0000 */
[-C--:B------:R-:W-:Y:S01]  /*21df0*/  @!P1 LEA R10, P2, R0, R222.reuse, 0x1 ;  /* 0x000000de000a9211 */ /* 0x080fe200078408ff */
[----:B------:R-:W-:Y:S01]  /*21e00*/  @!P1 IMAD.WIDE.U32 R8, R194, 0x30, R4 ;  /* 0x00000030c2089825 */ /* 0x000fe200078e0004 */
[----:B------:R-:W-:Y:S02]  /*21e10*/  BSSY B0, `(.L_x_3170) ;  /* 0x000009b000007945 */ /* 0x000fe40003800000 */
[----:B------:R-:W-:Y:S01]  /*21e20*/  @!P1 LEA.HI.X R11, R0, R223, R3, 0x1, P2 ;  /* 0x000000df000b9211 */ /* 0x000fe200010f0c03 */
[----:B------:R-:W-:Y:S01]  /*21e30*/  @!P1 IMAD.WIDE.U32 R4, R194, 0x60, R12 ;  /* 0x00000060c2049825 */ /* 0x000fe200078e000c */
[----:B------:R-:W-:-:S03]  /*21e40*/  @!P1 LEA R34, P3, R8, R222, 0x1 ;  /* 0x000000de08229211 */ /* 0x000fc600078608ff */
[----:B------:R-:W-:Y:S01]  /*21e50*/  @!P1 IMAD.IADD R5, R16, 0x1, R5 ;  /* 0x0000000110059824 */ /* 0x000fe200078e0205 */
[----:B------:R-:W-:Y:S01]  /*21e60*/  @!P1 LEA R30, P0, R4, R222, 0x1 ;  /* 0x000000de041e9211 */ /* 0x000fe200078008ff */
[----:B------:R-:W-:Y:S01]  /*21e70*/  @!P1 IMAD.WIDE.U32 R6, R194, 0x50, R6 ;  /* 0x00000050c2069825 */ /* 0x000fe200078e0006 */
[----:B------:R-:W-:Y:S01]  /*21e80*/  @!P1 MOV R16, R0 ;  /* 0x0000000000109202 */ /* 0x000fe20000000f00 */
[----:B------:R-:W-:Y:S01]  /*21e90*/  @!PT LDS RZ, [RZ] ;  /* 0x00000000fffff984 */ /* 0x000fe20000000800 */
[----:B------:R-:W-:Y:S01]  /*21ea0*/  @!PT LDS RZ, [RZ] ;  /* 0x00000000fffff984 */ /* 0x000fe20000000800 */
[----:B------:R-:W-:Y:S01]  /*21eb0*/  @!PT LDS RZ, [RZ] ;  /* 0x00000000fffff984 */ /* 0x000fe20000000800 */
[----:B------:R2:W-:Y:S01]  /*21ec0*/  @!P1 LDGSTS.E.BYPASS.LTC128B.128 [R192+0x2000], [R10.64] ;  /* 0x020000000ac09fae */ /* 0x0005e2000b901d46 */
[----:B------:R-:W-:Y:S01]  /*21ed0*/  @!P1 LEA.HI.X R31, R4, R223, R5, 0x1, P0 ;  /* 0x000000df041f9211 */ /* 0x000fe200000f0c05 */
[----:B------:R-:W-:Y:S01]  /*21ee0*/  @!P1 IMAD.IADD R15, R15, 0x1, R9 ;  /* 0x000000010f0f9824 */ /* 0x000fe200078e0209 */
[----:B------:R-:W-:Y:S01]  /*21ef0*/  @!P1 IADD3 R14, R14, R7, RZ ;  /* 0x000000070e0e9210 */ /* 0x000fe20007ffe0ff */
[----:B------:R-:W-:Y:S01]  /*21f00*/  @!P1 IMAD.MOV.U32 R4, RZ, RZ, R0 ;  /* 0x000000ffff049224 */ /* 0x000fe200078e0000 */
[----:B------:R-:W-:Y:S01]  /*21f10*/  @!P1 LEA R32, P2, R6, R222, 0x1 ;  /* 0x000000de06209211 */ /* 0x000fe200078408ff */
[----:B------:R-:W-:Y:S01]  /*21f20*/  @!P1 IMAD.MOV.U32 R5, RZ, RZ, R3 ;  /* 0x000000ffff059224 */ /* 0x000fe200078e0003 */
[-C--:B------:R-:W-:Y:S01]  /*21f30*/  @!P1 LEA.HI.X R35, R8, R223.reuse, R15, 0x1, P3 ;  /* 0x000000df08239211 */ /* 0x080fe200018f0c0f */
[----:B------:R-:W-:Y:S01]  /*21f40*/  @!P1 IMAD R8, R195, 0x70, RZ ;  /* 0x00000070c3089824 */ /* 0x000fe200078e02ff */
[----:B------:R-:W-:Y:S01]  /*21f50*/  @!P1 LEA.HI.X R33, R6, R223, R14, 0x1, P2 ;  /* 0x000000df06219211 */ /* 0x000fe200010f0c0e */
[----:B------:R-:W-:Y:S01]  /*21f60*/  @!P1 IMAD.WIDE.U32 R12, R194, 0x70, R4 ;  /* 0x00000070c20c9825 */ /* 0x000fe200078e0004 */
[----:B------:R-:W-:Y:S01]  /*21f70*/  @!P1 MOV R6, R0 ;  /* 0x0000000000069202 */ /* 0x000fe20000000f00 */
[----:B------:R1:W-:Y:S02]  /*21f80*/  @P1 STS.128 [R192+0x2800], RZ ;  /* 0x002800ffc0001388 */ /* 0x0003e40000000c00 */
[--C-:B------:R-:W-:Y:S01]  /*21f90*/  @!P1 IMAD.MOV.U32 R17, RZ, RZ, R3.reuse ;  /* 0x000000ffff119224 */ /* 0x100fe200078e0003 */
[----:B------:R-:W-:Y:S01]  /*21fa0*/  @!P1 LEA R28, P0, R12, R222, 0x1 ;  /* 0x000000de0c1c9211 */ /* 0x000fe200078008ff */
[----:B------:R-:W-:Y:S01]  /*21fb0*/  @!P1 IMAD.MOV.U32 R7, RZ, RZ, R3 ;  /* 0x000000ffff079224 */ /* 0x000fe200078e0003 */
[----:B------:R-:W-:Y:S01]  /*21fc0*/  @!PT LDS RZ, [RZ] ;  /* 0x00000000fffff984 */ /* 0x000fe20000000800 */
[----:B------:R-:W-:Y:S01]  /*21fd0*/  @!PT LDS RZ, [RZ] ;  /* 0x00000000fffff984 */ /* 0x000fe20000000800 */
[----:B------:R-:W-:Y:S01]  /*21fe0*/  @!PT LDS RZ, [RZ] ;  /* 0x00000000fffff984 */ /* 0x000fe20000000800 */
[----:B------:R1:W-:Y:S01]  /*21ff0*/  @!P1 LDGSTS.E.BYPASS.LTC128B.128 [R192+0x2800], [R38.64] ;  /* 0x0280000026c09fae */ /* 0x0003e2000b901d46 */
[----:B------:R-:W-:-:S02]  /*22000*/  @!P1 IMAD.IADD R13, R8, 0x1, R13 ;  /* 0x00000001080d9824 */ /* 0x000fc400078e020d */
[----:B------:R-:W-:Y:S01]  /*22010*/  @!P1 IMAD.MOV.U32 R14, RZ, RZ, R0 ;  /* 0x000000ffff0e9224 */ /* 0x000fe200078e0000 */
[----:B------:R1:W-:Y:S01]  /*22020*/  @P1 STS.128 [R192+0x3000], RZ ;  /* 0x003000ffc0001388 */ /* 0x0003e20000000c00 */
[----:B------:R-:W-:Y:S01]  /*22030*/  @!P1 IMAD.MOV.U32 R15, RZ, RZ, R3 ;  /* 0x000000ffff0f9224 */ /* 0x000fe200078e0003 */
[----:B------:R-:W-:Y:S01]  /*22040*/  @!P1 LEA.HI.X R29, R12, R223, R13, 0x1, P0 ;  /* 0x000000df0c1d9211 */ /* 0x000fe200000f0c0d */
[C---:B------:R-:W-:Y:S01]  /*22050*/  @!P1 IMAD.WIDE.U32 R8, R194.reuse, 0xa0, R4 ;  /* 0x000000a0c2089825 */ /* 0x040fe200078e0004 */
[----:B------:R-:W-:Y:S01]  /*22060*/  @!PT LDS RZ, [RZ] ;  /* 0x00000000fffff984 */ /* 0x000fe20000000800 */
[----:B------:R-:W-:Y:S01]  /*22070*/  @!PT LDS RZ, [RZ] ;  /* 0x00000000fffff984 */ /* 0x000fe20000000800 */
[----:B------:R-:W-:Y:S01]  /*22080*/  @!PT LDS RZ, [RZ] ;  /* 0x00000000fffff984 */ /* 0x000fe20000000800 */
[----:B------:R1:W-:Y:S03]  /*22090*/  @!P1 LDGSTS.E.BYPASS.LTC128B.128 [R192+0x3000], [R36.64] ;  /* 0x0300000024c09fae */ /* 0x0003e6000b901d46 */
[----:B------:R-:W-:Y:S01]  /*220a0*/  @!P1 IMAD R24, R195, 0xc0, RZ ;  /* 0x000000c0c3189824 */ /* 0x000fe200078e02ff */
[----:B------:R1:W-:Y:S01]  /*220b0*/  @P1 STS.128 [R192+0x3800], RZ ;  /* 0x003800ffc0001388 */ /* 0x0003e20000000c00 */
[----:B------:R-:W-:-:S03]  /*220c0*/  @!P1 IMAD.WIDE.U32 R4, R194, 0xc0, R16 ;  /* 0x000000c0c2049825 */ /* 0x000fc600078e0010 */
[----:B------:R-:W-:Y:S01]  /*220d0*/  @!PT LDS RZ, [RZ] ;  /* 0x00000000fffff984 */ /* 0x000fe20000000800 */
[----:B------:R-:W-:Y:S01]  /*220e0*/  @!PT LDS RZ, [RZ] ;  /* 0x00000000fffff984 */ /* 0x000fe20000000800 */
[----:B------:R-:W-:Y:S01]  /*220f0*/  @!PT LDS RZ, [RZ] ;  /* 0x00000000fffff984 */ /* 0x000fe20000000800 */
[----:B------:R1:W-:Y:S01]  /*22100*/  @!P1 LDGSTS.E.BYPASS.LTC128B.128 [R192+0x3800], [R34.64] ;  /* 0x0380000022c09fae */ /* 0x0003e2000b901d46 */
[----:B--2---:R-:W-:Y:S01]  /*22110*/  @!P1 IMAD.WIDE.U32 R10, R194, 0x90, R6 ;  /* 0x00000090c20a9825 */ /* 0x004fe200078e0006 */
[-C--:B------:R-:W-:Y:S02]  /*22120*/  @!P1 LEA R16, P0, R4, R222.reuse, 0x1 ;  /* 0x000000de04109211 */ /* 0x080fe400078008ff */
[----:B------:R1:W-:Y:S01]  /*22130*/  @P1 STS.128 [R192+0x4000], RZ ;  /* 0x004000ffc0001388 */ /* 0x0003e20000000c00 */
[C---:B------:R-:W-:Y:S01]  /*22140*/  @!P1 IMAD R20, R195.reuse, 0x90, RZ ;  /* 0x00000090c3149824 */ /* 0x040fe200078e02ff */
[----:B------:R-:W-:Y:S01]  /*22150*/  @!P1 LEA R26, P4, R10, R222, 0x1 ;  /* 0x000000de0a1a9211 */ /* 0x000fe200078808ff */
[C---:B------:R-:W-:Y:S02]  /*22160*/  @!P1 IMAD R21, R195.reuse, 0xa0, RZ ;  /* 0x000000a0c3159824 */ /* 0x040fe400078e02ff */
[----:B------:R-:W-:Y:S02]  /*22170*/  @!P1 IMAD R23, R195, 0xb0, RZ ;  /* 0x000000b0c3179824 */ /* 0x000fe400078e02ff */
[----:B------:R-:W-:Y:S01]  /*22180*/  @!P1 IMAD.WIDE.U32 R6, R194, 0xb0, R14 ;  /* 0x000000b0c2069825 */ /* 0x000fe200078e000e */
[----:B------:R-:W-:-:S03]  /*22190*/  @!P1 IADD3 R9, R21, R9, RZ ;  /* 0x0000000915099210 */ /* 0x000fc60007ffe0ff */
[----:B------:R-:W-:Y:S01]  /*221a0*/  @!P1 IMAD.IADD R5, R24, 0x1, R5 ;  /* 0x0000000118059824 */ /* 0x000fe200078e0205 */
[-C--:B------:R-:W-:Y:S01]  /*221b0*/  @!P1 LEA R24, P3, R8, R222.reuse, 0x1 ;  /* 0x000000de08189211 */ /* 0x080fe200078608ff */
[----:B------:R-:W-:Y:S01]  /*221c0*/  @!P1 IMAD.IADD R11, R20, 0x1, R11 ;  /* 0x00000001140b9824 */ /* 0x000fe200078e020b */
[----:B------:R-:W-:Y:S01]  /*221d0*/  @!P1 LEA R20, P2, R6, R222, 0x1 ;  /* 0x000000de06149211 */ /* 0x000fe200078408ff */
[----:B------:R-:W-:Y:S01]  /*221e0*/  @!P1 IMAD.IADD R7, R23, 0x1, R7 ;  /* 0x0000000117079824 */ /* 0x000fe200078e0207 */
[----:B------:R-:W-:Y:S01]  /*221f0*/  @!P1 LEA.HI.X R17, R4, R223, R5, 0x1, P0 ;  /* 0x000000df04119211 */ /* 0x000fe200000f0c05 */
[--C-:B------:R-:W-:Y:S01]  /*22200*/  @!P1 IMAD.MOV.U32 R4, RZ, RZ, R0.reuse ;  /* 0x000000ffff049224 */ /* 0x100fe200078e0000 */
[----:B------:R-:W-:Y:S01]  /*22210*/  @!P1 MOV R5, R3 ;  /* 0x0000000300059202 */ /* 0x000fe20000000f00 */
[----:B------:R-:W-:Y:S01]  /*22220*/  @!P1 IMAD.MOV.U32 R12, RZ, RZ, R0 ;  /* 0x000000ffff0c9224 */ /* 0x000fe200078e0000 */
[-C--:B------:R-:W-:Y:S01]  /*22230*/  @!P1 LEA.HI.X R25, R8, R223.reuse, R9, 0x1, P3 ;  /* 0x000000df08199211 */ /* 0x080fe200018f0c09 */
[----:B------:R-:W-:Y:S01]  /*22240*/  @!P1 IMAD.MOV.U32 R13, RZ, RZ, R3 ;  /* 0x000000ffff0d9224 */ /* 0x000fe200078e0003 */
[----:B------:R-:W-:Y:S01]  /*22250*/  @!P1 LEA.HI.X R21, R6, R223, R7, 0x1, P2 ;  /* 0x000000df06159211 */ /* 0x000fe200010f0c07 */
[C---:B------:R-:W-:Y:S01]  /*22260*/  @!P1 IMAD.WIDE.U32 R6, R194.reuse, 0xd0, R4 ;  /* 0x000000d0c2069825 */ /* 0x040fe200078e0004 */
[----:B------:R-:W-:-:S02]  /*22270*/  @!P1 LEA R9, P2, R194, R0, 0x6 ;  /* 0x00000000c2099211 */ /* 0x000fc400078430ff */
[----:B------:R-:W-:Y:S01]  /*22280*/  @!P1 LEA.HI.X R27, R10, R223, R11, 0x1, P4 ;  /* 0x000000df0a1b9211 */ /* 0x000fe200020f0c0b */
[C---:B------:R-:W-:Y:S01]  /*22290*/  @!P1 IMAD.WIDE.U32 R4, R194.reuse, 0xe0, R12 ;  /* 0x000000e0c2049825 */ /* 0x040fe200078e000c */
[C---:B------:R-:W-:Y:S02]  /*222a0*/  @!P1 LEA.HI.X R13, R194.reuse, R3, R195, 0x6, P2 ;  /* 0x00000003c20d9211 */ /* 0x040fe400010f34c3 */
[----:B------:R-:W-:Y:S01]  /*222b0*/  @!P1 LEA R14, P4, R9, R222, 0x1 ;  /* 0x000000de090e9211 */ /* 0x000fe200078808ff */
[C---:B------:R-:W-:Y:S01]  /*222c0*/  @!P1 IMAD R10, R195.reuse, 0xd0, RZ ;  /* 0x000000d0c30a9824 */ /* 0x040fe200078e02ff */
[C---:B------:R-:W-:Y:S01]  /*222d0*/  @!P1 LEA R11, P0, R194.reuse, R0, 0x7 ;  /* 0x00000000c20b9211 */ /* 0x040fe200078038ff */
[----:B------:R-:W-:Y:S01]  /*222e0*/  @!P1 IMAD R8, R195, 0xe0, RZ ;  /* 0x000000e0c3089824 */ /* 0x000fe200078e02ff */
[----:B------:R-:W-:Y:S02]  /*222f0*/  @!P1 LEA.HI.X R15, R9, R223, R13, 0x1, P4 ;  /* 0x000000df090f9211 */ /* 0x000fe400020f0c0d */
[----:B------:R-:W-:Y:S01]  /*22300*/  @!P1 LEA.HI.X R23, R194, R3, R195, 0x7, P0 ;  /* 0x00000003c2179211 */ /* 0x000fe200000f3cc3 */
[----:B------:R-:W-:Y:S01]  /*22310*/  @!P1 IMAD.IADD R5, R8, 0x1, R5 ;  /* 0x0000000108059824 */ /* 0x000fe200078e0205 */
[----:B------:R-:W-:Y:S01]  /*22320*/  @!P1 LEA R12, P3, R11, R222, 0x1 ;  /* 0x000000de0b0c9211 */ /* 0x000fe200078608ff */
[----:B------:R-:W-:Y:S01]  /*22330*/  @!PT LDS RZ, [RZ] ;  /* 0x00000000fffff984 */ /* 0x000fe20000000800 */
[----:B------:R-:W-:Y:S01]  /*22340*/  @!PT LDS RZ, [RZ] ;  /* 0x00000000fffff984 */ /* 0x000fe20000000800 */
[----:B------:R-:W-:Y:S01]  /*22350*/  @!PT LDS RZ, [RZ] ;  /* 0x00000000fffff984 */ /* 0x000fe20000000800 */
[----:B------:R1:W-:Y:S01]  /*22360*/  @!P1 LDGSTS.E.BYPASS.LTC128B.128 [R192+0x4000], [R14.64] ;  /* 0x040000000ec09fae */ /* 0x0003e2000b901d46 */
[----:B------:R-:W-:-:S02]  /*22370*/  @!P1 IADD3 R7, R10, R7, RZ ;  /* 0x000000070a079210 */ /* 0x000fc40007ffe0ff */
[-C--:B------:R-:W-:Y:S01]  /*22380*/  @!P1 LEA.HI.X R13, R11, R223.reuse, R23, 0x1, P3 ;  /* 0x000000df0b0d9211 */ /* 0x080fe200018f0c17 */
[----:B------:R1:W-:Y:S01]  /*22390*/  @P1 STS.128 [R192+0x4800], RZ ;  /* 0x004800ffc0001388 */ /* 0x0003e20000000c00 */
[-C--:B------:R-:W-:Y:S02]  /*223a0*/  @!P1 LEA R10, P2, R6, R222.reuse, 0x1 ;  /* 0x000000de060a9211 */ /* 0x080fe400078408ff */
[----:B------:R-:W-:Y:S01]  /*223b0*/  @!P1 LEA R8, P0, R4, R222, 0x1 ;  /* 0x000000de04089211 */ /* 0x000fe200078008ff */
[----:B------:R-:W-:Y:S01]  /*223c0*/  @!PT LDS RZ, [RZ] ;  /* 0x00000000fffff984 */ /* 0x000fe20000000800 */
[----:B------:R-:W-:Y:S01]  /*223d0*/  @!PT LDS RZ, [RZ] ;  /* 0x00000000fffff984 */ /* 0x000fe20000000800 */
[----:B------:R-:W-:Y:S01]  /*223e0*/  @!PT LDS RZ, [RZ] ;  /* 0x00000000fffff984 */ /* 0x000fe20000000800 */
[----:B------:R1:W-:Y:S01]  /*223f0*/  @!P1 LDGSTS.E.BYPASS.LTC128B.128 [R192+0x4800], [R32.64] ;  /* 0x0480000020c09fae */ /* 0x0003e2000b901d46 */
[-C--:B------:R-:W-:Y:S02]  /*22400*/  @!P1 LEA.HI.X R11, R6, R223.reuse, R7, 0x1, P2 ;  /* 0x000000df060b9211 */ /* 0x080fe400010f0c07 */
        /* <DEDUP_REMOVED lines=59> */
.L_x_3171:
[----:B------:R-:W-:Y:S05]  /*227c0*/  BSYNC B0 ;  /* 0x0000000000007941 */ /* 0x000fea0003800000 */
.L_x_3170:
[----:B------:R-:W0:Y:S01]  /*227d0*/  LDGDEPBAR ;  /* 0x00000000000079af */ /* 0x000e220000000000 */
[----:B------:R-:W-:-:S04]  /*227e0*/  LEA R222, P0, R0, R222, 0x1 ;  /* 0x000000de00de7211 */ /* 0x000fc800078008ff */
[----:B------:R-:W-:-:S04]  /*227f0*/  LEA.HI.X R223, R0, R223, R3, 0x1, P0 ;  /* 0x000000df00df7211 */ /* 0x000fc800000f0c03 */
.L_x_3166:
[----:B------:R-:W-:Y:S05]  /*22800*/  BSYNC B1 ;  /* 0x0000000000017941 */ /* 0x000fea0003800000 */
.L_x_3165:
[----:B-----5:R-:W-:Y:S01]  /*22810*/  FMNMX.FTZ R0, R2, R40, !PT ;  /* 0x0000002802007209 */ /* 0x020fe20007810000 */
[----:B-1----:R-:W3:Y:S01]  /*22820*/  LDL.LU R8, [R1+0x4] ;  /* 0x0000040001087983 */ /* 0x002ee20000300800 */
[----:B------:R-:W-:Y:S02]  /*22830*/  MOV R53, R56 ;  /* 0x0000003800357202 */ /* 0x000fe40000000f00 */
[----:B------:R-:W-:Y:S01]  /*22840*/  FMNMX.FTZ R0, R44, R0, !PT ;  /* 0x000000002c007209 */ /* 0x000fe20007810000 */
[----:B------:R-:W4:Y:S03]  /*22850*/  LDL.LU R9, [R1] ;  /* 0x0000000001097983 */ /* 0x000f260000300800 */
[----:B------:R-:W-:Y:S01]  /*22860*/  FMNMX.FTZ R0, R118, R0, !PT ;  /* 0x0000000076007209 */ /* 0x000fe20007810000 */
[----:B------:R-:W-:Y:S01]  /*22870*/  LDSM.16.MT88.4 R24, [R185+0xa000] ;  /* 0x00a00000b918783b */ /* 0x000fe20000004200 */
[----:B------:R-:W-:-:S02]  /*22880*/  FMNMX.FTZ R4, R22, R41, !PT ;  /* 0x0000002916047209 */ /* 0x000fc40007810000 */
[----:B------:R-:W-:Y:S01]  /*22890*/  FMNMX.FTZ R3, R42, R0, !PT ;  /* 0x000000002a037209 */ /* 0x000fe20007810000 */
[----:B------:R-:W-:Y:S01]  /*228a0*/  LDSM.16.MT88.4 R12, [R182+0xa000] ;  /* 0x00a00000b60c783b */ /* 0x000fe20000004200 */
[----:B------:R-:W-:Y:S02]  /*228b0*/  FMNMX.FTZ R4, R46, R4, !PT ;  /* 0x000000042e047209 */ /* 0x000fe40007810000 */
[----:B------:R-:W-:Y:S01]  /*228c0*/  FMNMX.FTZ R3, R152, R3, !PT ;  /* 0x0000000398037209 */ /* 0x000fe20007810000 */
[----:B--2---:R1:W2:Y:S01]  /*228d0*/  LD.E R0, [R18.64+0xdc] ;  /* 0x0000dc0612007980 */ /* 0x0042a2000c101900 */
        /* <DEDUP_REMOVED lines=12> */
[----:B------:R-:W-:Y:S01]  /*229a0*/  FMNMX.FTZ R4, R200, R4, !PT ;  /* 0x00000004c8047209 */ /* 0x000fe20007810000 */
[----:B-1----:R-:W-:Y:S01]  /*229b0*/  LDSM.16.MT88.4 R16, [R183+0xa000] ;  /* 0x00a00000b710783b */ /* 0x002fe20000004200 */
        /* <DEDUP_REMOVED lines=108> */
[----:B------:R-:W-:-:S05]  /*23080*/  FMNMX.FTZ R4, R197, R4, !PT ;  /* 0x00000004c5047209 */ /* 0x000fca0007810000 */
[----:B------:R-:W1:Y:S02]  /*23090*/  SHFL.BFLY PT, R6, R4, 0x2, 0x1f ;  /* 0x0c401f0004067f89 */ /* 0x000e6400000e0000 */
[----:B-1----:R-:W-:-:S05]  /*230a0*/  FMNMX.FTZ R3, R3, R5, !PT ;  /* 0x0000000503037209 */ /* 0x002fca0007810000 */
[----:B------:R-:W1:Y:S01]  /*230b0*/  SHFL.BFLY PT, R5, R3, 0x1, 0x1f ;  /* 0x0c201f0003057f89 */ /* 0x000e6200000e0000 */
[----:B------:R-:W-:-:S05]  /*230c0*/  FMNMX.FTZ R4, R4, R6, !PT ;  /* 0x0000000604047209 */ /* 0x000fca0007810000 */
[----:B------:R-:W3:Y:S01]  /*230d0*/  SHFL.BFLY PT, R6, R4, 0x1, 0x1f ;  /* 0x0c201f0004067f89 */ /* 0x000ee200000e0000 */
[----:B-1----:R-:W-:-:S04]  /*230e0*/  FMNMX.FTZ R77, R3, R5, !PT ;  /* 0x00000005034d7209 */ /* 0x002fc80007810000 */
[----:B------:R-:W-:Y:S01]  /*230f0*/  FSETP.NEU.FTZ.AND P0, PT, R77, -INF , PT ;  /* 0xff8000004d00780b */ /* 0x000fe20003f1d000 */
[----:B--2---:R-:W-:-:S05]  /*23100*/  FMUL.FTZ R3, R0, R77 ;  /* 0x0000004d00037220 */ /* 0x004fca0000410000 */
[----:B------:R-:W-:Y:S02]  /*23110*/  FSEL R3, R3, RZ, P0 ;  /* 0x000000ff03037208 */ /* 0x000fe40000000000 */
[----:B---3--:R-:W-:-:S03]  /*23120*/  FMNMX.FTZ R76, R4, R6, !PT ;  /* 0x00000006044c7209 */ /* 0x008fc60007810000 */
[-CC-:B------:R-:W-:Y:S02]  /*23130*/  FFMA.FTZ R5, R40, R0.reuse, -R3.reuse ;  /* 0x0000000028057223 */ /* 0x180fe40000010803 */
[----:B------:R-:W-:Y:S02]  /*23140*/  FFMA.FTZ R4, R44, R0, -R3 ;  /* 0x000000002c047223 */ /* 0x000fe40000010803 */
[----:B------:R1:W-:Y:S01]  /*23150*/  MUFU.EX2 R7, R5 ;  /* 0x0000000500077308 */ /* 0x0003e20000000800 */
[----:B------:R-:W-:-:S07]  /*23160*/  FSETP.NEU.FTZ.AND P1, PT, R76, -INF , PT ;  /* 0xff8000004c00780b */ /* 0x000fce0003f3d000 */
[----:B------:R2:W-:Y:S01]  /*23170*/  MUFU.EX2 R63, R4 ;  /* 0x00000004003f7308 */ /* 0x0005e20000000800 */
[----:B-1----:R-:W-:Y:S02]  /*23180*/  FMUL.FTZ R5, R0, R76 ;  /* 0x0000004c00057220 */ /* 0x002fe40000410000 */
[----:B--2---:R-:W-:-:S03]  /*23190*/  FFMA.FTZ R4, R118, R0, -R3 ;  /* 0x0000000076047223 */ /* 0x004fc60000010803 */
[----:B------:R-:W-:Y:S02]  /*231a0*/  FSEL R5, R5, RZ, P1 ;  /* 0x000000ff05057208 */ /* 0x000fe40000800000 */
[----:B------:R1:W-:Y:S01]  /*231b0*/  MUFU.EX2 R61, R4 ;  /* 0x00000004003d7308 */ /* 0x0003e20000000800 */
[----:B------:R-:W-:Y:S01]  /*231c0*/  FSEL R6, R77, RZ, P0 ;  /* 0x000000ff4d067208 */ /* 0x000fe20000000000 */
[----:B-1----:R-:W-:-:S06]  /*231d0*/  FFMA.FTZ R4, R42, R0, -R3 ;  /* 0x000000002a047223 */ /* 0x002fcc0000010803 */
[----:B------:R1:W-:Y:S02]  /*231e0*/  MUFU.EX2 R47, R4 ;  /* 0x00000004002f7308 */ /* 0x0003e40000000800 */
[----:B-1----:R-:W-:-:S06]  /*231f0*/  FFMA.FTZ R4, R41, R0, -R5 ;  /* 0x0000000029047223 */ /* 0x002fcc0000010805 */
[----:B------:R1:W-:Y:S02]  /*23200*/  MUFU.EX2 R117, R4 ;  /* 0x0000000400757308 */ /* 0x0003e40000000800 */
[----:B-1----:R-:W-:-:S06]  /*23210*/  FFMA.FTZ R4, R46, R0, -R5 ;  /* 0x000000002e047223 */ /* 0x002fcc0000010805 */
[----:B------:R1:W-:Y:S02]  /*23220*/  MUFU.EX2 R10, R4 ;  /* 0x00000004000a7308 */ /* 0x0003e40000000800 */
[----:B-1----:R-:W-:-:S06]  /*23230*/  FFMA.FTZ R4, R176, R0, -R5 ;  /* 0x00000000b0047223 */ /* 0x002fcc0000010805 */
[----:B------:R1:W-:Y:S02]  /*23240*/  MUFU.EX2 R119, R4 ;  /* 0x0000000400777308 */ /* 0x0003e40000000800 */
[----:B-1----:R-:W-:Y:S01]  /*23250*/  FADD.FTZ R4, R2, -R6 ;  /* 0x8000000602047221 */ /* 0x002fe20000010000 */
[----:B------:R-:W-:Y:S01]  /*23260*/  FSEL R6, R76, RZ, P1 ;  /* 0x000000ff4c067208 */ /* 0x000fe20000800000 */
[----:B------:R-:W-:-:S04]  /*23270*/  FFMA.FTZ R2, R48, R0, -R5 ;  /* 0x0000000030027223 */ /* 0x000fc80000010805 */
[----:B------:R1:W-:Y:S01]  /*23280*/  MUFU.EX2 R45, R2 ;  /* 0x00000002002d7308 */ /* 0x0003e20000000800 */
[----:B------:R-:W-:-:S07]  /*23290*/  FMUL.FTZ R4, R0, R4 ;  /* 0x0000000400047220 */ /* 0x000fce0000410000 */
[----:B------:R-:W2:Y:S01]  /*232a0*/  MUFU.EX2 R4, R4 ;  /* 0x0000000400047308 */ /* 0x000ea20000000800 */
[----:B-1----:R-:W-:-:S04]  /*232b0*/  FADD.FTZ R2, R22, -R6 ;  /* 0x8000000616027221 */ /* 0x002fc80000010000 */
[----:B------:R-:W-:-:S04]  /*232c0*/  FMUL.FTZ R2, R0, R2 ;  /* 0x0000000200027220 */ /* 0x000fc80000410000 */
[----:B------:R1:W3:Y:S01]  /*232d0*/  MUFU.EX2 R6, R2 ;  /* 0x0000000200067308 */ /* 0x0002e20000000800 */
[----:B----4-:R-:W-:Y:S01]  /*232e0*/  MOV R32, R9 ;  /* 0x0000000900207202 */ /* 0x010fe20000000f00 */
[----:B--2---:R-:W-:Y:S01]  /*232f0*/  FMUL.FTZ R134, R134, R4 ;  /* 0x0000000486867220 */ /* 0x004fe20000410000 */
[----:B------:R-:W-:Y:S01]  /*23300*/  MOV R33, R8 ;  /* 0x0000000800217202 */ /* 0x000fe20000000f00 */
[----:B------:R-:W-:Y:S01]  /*23310*/  FMUL.FTZ R135, R135, R4 ;  /* 0x0000000487877220 */ /* 0x000fe20000410000 */
[----:B------:R-:W-:Y:S01]  /*23320*/  F2FP.BF16.PACK_AB R9, R63, R7 ;  /* 0x000000073f09723e */ /* 0x000fe200000010ff */
[----:B-1----:R-:W-:Y:S01]  /*23330*/  FFMA.FTZ R2, R152, R0, -R3 ;  /* 0x0000000098027223 */ /* 0x002fe20000010803 */
[----:B------:R-:W-:-:S03]  /*23340*/  MOV R152, R10 ;  /* 0x0000000a00987202 */ /* 0x000fc60000000f00 */
[----:B------:R1:W-:Y:S01]  /*23350*/  MUFU.EX2 R46, R2 ;  /* 0x00000002002e7308 */ /* 0x0003e20000000800 */
[----:B------:R-:W-:Y:S01]  /*23360*/  F2FP.BF16.PACK_AB R8, R152, R117 ;  /* 0x000000759808723e */ /* 0x000fe200000010ff */
[-C--:B---3--:R-:W-:Y:S01]  /*23370*/  FMUL.FTZ R132, R132, R6.reuse ;  /* 0x0000000684847220 */ /* 0x088fe20000410000 */
[----:B------:R-:W-:Y:S01]  /*23380*/  F2FP.BF16.PACK_AB R10, R45, R119 ;  /* 0x000000772d0a723e */ /* 0x000fe200000010ff */
[----:B------:R-:W-:Y:S01]  /*23390*/  FMUL.FTZ R133, R133, R6 ;  /* 0x0000000685857220 */ /* 0x000fe20000410000 */
[----:B------:R-:W-:Y:S01]  /*233a0*/  F2FP.BF16.PACK_AB R11, R47, R61 ;  /* 0x0000003d2f0b723e */ /* 0x000fe200000010ff */
[----:B-1----:R-:W-:-:S04]  /*233b0*/  FFMA.FTZ R2, R50, R0, -R3 ;  /* 0x0000000032027223 */ /* 0x002fc80000010803 */
[----:B------:R1:W-:Y:S02]  /*233c0*/  MUFU.EX2 R34, R2 ;  /* 0x0000000200227308 */ /* 0x0003e40000000800 */
[----:B------:R-:W-:Y:S01]  /*233d0*/  HMMA.16816.F32.BF16 R36, R8, R24, R132 ;  /* 0x000000180824723c */ /* 0x000fe20000041884 */
[-C--:B------:R-:W-:Y:S02]  /*233e0*/  FMUL.FTZ R138, R138, R4.reuse ;  /* 0x000000048a8a7220 */ /* 0x080fe40000410000 */
[----:B------:R-:W-:Y:S02]  /*233f0*/  FMUL.FTZ R139, R139, R4 ;  /* 0x000000048b8b7220 */ /* 0x000fe40000410000 */
[----:B-1----:R-:W-:-:S04]  /*23400*/  FFMA.FTZ R2, R156, R0, -R3 ;  /* 0x000000009c027223 */ /* 0x002fc80000010803 */
[----:B------:R1:W2:Y:S01]  /*23410*/  MUFU.EX2 R20, R2 ;  /* 0x0000000200147308 */ /* 0x0002a20000000800 */
[-C--:B------:R-:W-:Y:S02]  /*23420*/  FMUL.FTZ R136, R136, R6.reuse ;  /* 0x0000000688887220 */ /* 0x080fe40000410000 */
[----:B------:R-:W-:Y:S02]  /*23430*/  FMUL.FTZ R137, R137, R6 ;  /* 0x0000000689897220 */ /* 0x000fe40000410000 */
[----:B-1----:R-:W-:-:S04]  /*23440*/  FFMA.FTZ R2, R52, R0, -R3 ;  /* 0x0000000034027223 */ /* 0x002fc80000010803 */
[----:B------:R1:W-:Y:S01]  /*23450*/  MUFU.EX2 R134, R2 ;  /* 0x0000000200867308 */ /* 0x0003e20000000800 */
[----:B------:R-:W-:Y:S01]  /*23460*/  HMMA.16816.F32.BF16 R48, R8, R26, R136 ;  /* 0x0000001a0830723c */ /* 0x000fe20000041888 */
[----:B--2---:R-:W-:Y:S01]  /*23470*/  MOV R132, R20 ;  /* 0x0000001400847202 */ /* 0x004fe20000000f00 */
[-C--:B------:R-:W-:Y:S01]  /*23480*/  FMUL.FTZ R142, R142, R4.reuse ;  /* 0x000000048e8e7220 */ /* 0x080fe20000410000 */
[----:B------:R-:W2:Y:S01]  /*23490*/  LDSM.16.MT88.4 R20, [R184+0xa000] ;  /* 0x00a00000b814783b */ /* 0x000ea20000004200 */
[----:B------:R-:W-:Y:S02]  /*234a0*/  FMUL.FTZ R143, R143, R4 ;  /* 0x000000048f8f7220 */ /* 0x000fe40000410000 */
[-C--:B------:R-:W-:Y:S02]  /*234b0*/  FMUL.FTZ R140, R140, R6.reuse ;  /* 0x000000068c8c7220 */ /* 0x080fe40000410000 */
[----:B------:R-:W-:Y:S02]  /*234c0*/  FMUL.FTZ R141, R141, R6 ;  /* 0x000000068d8d7220 */ /* 0x000fe40000410000 */
[----:B------:R-:W-:-:S02]  /*234d0*/  FMUL.FTZ R146, R146, R4 ;  /* 0x0000000492927220 */ /* 0x000fc40000410000 */
[----:B------:R-:W-:Y:S02]  /*234e0*/  FMUL.FTZ R147, R147, R4 ;  /* 0x0000000493937220 */ /* 0x000fe40000410000 */
[----:B------:R-:W-:Y:S02]  /*234f0*/  FMUL.FTZ R144, R144, R6 ;  /* 0x0000000690907220 */ /* 0x000fe40000410000 */
[----:B-1----:R-:W-:Y:S02]  /*23500*/  FFMA.FTZ R2, R178, R0, -R5 ;  /* 0x00000000b2027223 */ /* 0x002fe40000010805 */
[----:B------:R-:W-:Y:S02]  /*23510*/  FMUL.FTZ R145, R145, R6 ;  /* 0x0000000691917220 */ /* 0x000fe40000410000 */
[-C--:B------:R-:W-:Y:S01]  /*23520*/  FMUL.FTZ R170, R170, R4.reuse ;  /* 0x00000004aaaa7220 */ /* 0x080fe20000410000 */
[----:B------:R1:W-:Y:S01]  /*23530*/  MUFU.EX2 R44, R2 ;  /* 0x00000002002c7308 */ /* 0x0003e20000000800 */
[----:B------:R-:W-:-:S02]  /*23540*/  FMUL.FTZ R171, R171, R4 ;  /* 0x00000004abab7220 */ /* 0x000fc40000410000 */
[-C--:B------:R-:W-:Y:S02]  /*23550*/  FMUL.FTZ R168, R168, R6.reuse ;  /* 0x00000006a8a87220 */ /* 0x080fe40000410000 */
[----:B------:R-:W-:Y:S02]  /*23560*/  FMUL.FTZ R169, R169, R6 ;  /* 0x00000006a9a97220 */ /* 0x000fe40000410000 */
[-C--:B------:R-:W-:Y:S02]  /*23570*/  FMUL.FTZ R166, R166, R4.reuse ;  /* 0x00000004a6a67220 */ /* 0x080fe40000410000 */
[----:B------:R-:W-:Y:S02]  /*23580*/  FMUL.FTZ R167, R167, R4 ;  /* 0x00000004a7a77220 */ /* 0x000fe40000410000 */
[-C--:B------:R-:W-:Y:S02]  /*23590*/  FMUL.FTZ R164, R164, R6.reuse ;  /* 0x00000006a4a47220 */ /* 0x080fe40000410000 */
[----:B------:R-:W-:Y:S01]  /*235a0*/  FMUL.FTZ R165, R165, R6 ;  /* 0x00000006a5a57220 */ /* 0x000fe20000410000 */
[----:B------:R-:W-:Y:S01]  /*235b0*/  MOV R55, R33 ;  /* 0x0000002100377202 */ /* 0x000fe20000000f00 */
[----:B------:R-:W3:Y:S01]  /*235c0*/  LDSM.16.MT88.4 R24, [R182+0xa800] ;  /* 0x00a80000b618783b */ /* 0x000ee20000004200 */
[----:B-1----:R-:W-:-:S04]  /*235d0*/  FFMA.FTZ R2, R54, R0, -R5 ;  /* 0x0000000036027223 */ /* 0x002fc80000010805 */
[----:B------:R1:W4:Y:S02]  /*235e0*/  MUFU.EX2 R139, R2 ;  /* 0x00000002008b7308 */ /* 0x0003240000000800 */
[----:B-1----:R-:W-:-:S06]  /*235f0*/  FFMA.FTZ R2, R157, R0, -R5 ;  /* 0x000000009d027223 */ /* 0x002fcc0000010805 */
[----:B------:R1:W-:Y:S02]  /*23600*/  MUFU.EX2 R133, R2 ;  /* 0x0000000200857308 */ /* 0x0003e40000000800 */
[----:B-1----:R-:W-:-:S06]  /*23610*/  FFMA.FTZ R2, R60, R0, -R5 ;  /* 0x000000003c027223 */ /* 0x002fcc0000010805 */
[----:B------:R1:W1:Y:S01]  /*23620*/  MUFU.EX2 R135, R2 ;  /* 0x0000000200877308 */ /* 0x0002620000000800 */
[----:B------:R-:W-:Y:S01]  /*23630*/  HMMA.16816.F32.BF16 R56, R8, R16, R140 ;  /* 0x000000100838723c */ /* 0x000fe2000004188c */
[----:B-1----:R-:W-:-:S06]  /*23640*/  FFMA.FTZ R2, R158, R0, -R3 ;  /* 0x000000009e027223 */ /* 0x002fcc0000010803 */
[----:B------:R1:W-:Y:S02]  /*23650*/  MUFU.EX2 R118, R2 ;  /* 0x0000000200767308 */ /* 0x0003e40000000800 */
[----:B-1----:R-:W-:-:S06]  /*23660*/  FFMA.FTZ R2, R62, R0, -R3 ;  /* 0x000000003e027223 */ /* 0x002fcc0000010803 */
[----:B------:R1:W-:Y:S02]  /*23670*/  MUFU.EX2 R136, R2 ;  /* 0x0000000200887308 */ /* 0x0003e40000000800 */
[----:B-1----:R-:W-:-:S06]  /*23680*/  FFMA.FTZ R2, R159, R0, -R3 ;  /* 0x000000009f027223 */ /* 0x002fcc0000010803 */
[----:B------:R1:W-:Y:S01]  /*23690*/  MUFU.EX2 R143, R2 ;  /* 0x00000002008f7308 */ /* 0x0003e20000000800 */
[----:B------:R-:W-:Y:S01]  /*236a0*/  MOV R142, R34 ;  /* 0x00000022008e7202 */ /* 0x000fe20000000f00 */
[----:B------:R-:W-:Y:S01]  /*236b0*/  HMMA.16816.F32.BF16 R144, R8, R18, R144 ;  /* 0x000000120890723c */ /* 0x000fe20000041890 */
[----:B------:R-:W-:Y:S01]  /*236c0*/  MOV R116, R32 ;  /* 0x0000002000747202 */ /* 0x000fe20000000f00 */
[----:B------:R-:W-:Y:S04]  /*236d0*/  LDSM.16.MT88.4 R16, [R183+0xa800] ;  /* 0x00a80000b710783b */ /* 0x000fe80000004200 */
[----:B------:R-:W2:Y:S01]  /*236e0*/  LDSM.16.MT88.4 R32, [R185+0xa800] ;  /* 0x00a80000b920783b */ /* 0x000ea20000004200 */
[----:B-1----:R-:W-:-:S04]  /*236f0*/  FFMA.FTZ R2, R200, R0, -R5 ;  /* 0x00000000c8027223 */ /* 0x002fc80000010805 */
[----:B------:R1:W-:Y:S01]  /*23700*/  MUFU.EX2 R211, R2 ;  /* 0x0000000200d37308 */ /* 0x0003e20000000800 */
[----:B------:R-:W-:Y:S01]  /*23710*/  HMMA.16816.F32.BF16 R28, R8, R12, R168 ;  /* 0x0000000c081c723c */ /* 0x000fe200000418a8 */
[----:B-1----:R-:W-:-:S06]  /*23720*/  FFMA.FTZ R2, R64, R0, -R5 ;  /* 0x0000000040027223 */ /* 0x002fcc0000010805 */
[----:B------:R1:W1:Y:S01]  /*23730*/  MUFU.EX2 R209, R2 ;  /* 0x0000000200d17308 */ /* 0x0002620000000800 */
[----:B------:R-:W-:Y:S01]  /*23740*/  HMMA.16816.F32.BF16 R40, R8, R14, R164 ;  /* 0x0000000e0828723c */ /* 0x000fe200000418a4 */
[----:B------:R-:W2:Y:S01]  /*23750*/  LDSM.16.MT88.4 R12, [R184+0xa800] ;  /* 0x00a80000b80c783b */ /* 0x000ea20000004200 */
[----:B-1----:R-:W-:-:S05]  /*23760*/  FFMA.FTZ R2, R196, R0, -R5 ;  /* 0x00000000c4027223 */ /* 0x002fca0000010805 */
[----:B------:R1:W-:Y:S01]  /*23770*/  MUFU.EX2 R207, R2 ;  /* 0x0000000200cf7308 */ /* 0x0003e20000000800 */
[-C--:B------:R-:W-:Y:S02]  /*23780*/  FMUL.FTZ R150, R150, R4.reuse ;  /* 0x0000000496967220 */ /* 0x080fe40000410000 */
[----:B------:R-:W-:Y:S02]  /*23790*/  FMUL.FTZ R151, R151, R4 ;  /* 0x0000000497977220 */ /* 0x000fe40000410000 */
[-C--:B------:R-:W-:Y:S02]  /*237a0*/  FMUL.FTZ R148, R148, R6.reuse ;  /* 0x0000000694947220 */ /* 0x080fe40000410000 */
[----:B------:R-:W-:Y:S02]  /*237b0*/  FMUL.FTZ R149, R149, R6 ;  /* 0x0000000695957220 */ /* 0x000fe40000410000 */
[----:B-1----:R-:W-:-:S04]  /*237c0*/  FFMA.FTZ R2, R66, R0, -R5 ;  /* 0x0000000042027223 */ /* 0x002fc80000010805 */
[----:B------:R1:W1:Y:S01]  /*237d0*/  MUFU.EX2 R137, R2 ;  /* 0x0000000200897308 */ /* 0x0002620000000800 */
[-C--:B------:R-:W-:Y:S02]  /*237e0*/  FMUL.FTZ R162, R162, R4.reuse ;  /* 0x00000004a2a27220 */ /* 0x080fe40000410000 */
[----:B------:R-:W-:Y:S02]  /*237f0*/  FMUL.FTZ R163, R163, R4 ;  /* 0x00000004a3a37220 */ /* 0x000fe40000410000 */
[-C--:B------:R-:W-:Y:S02]  /*23800*/  FMUL.FTZ R160, R160, R6.reuse ;  /* 0x00000006a0a07220 */ /* 0x080fe40000410000 */
[----:B------:R-:W-:Y:S02]  /*23810*/  FMUL.FTZ R161, R161, R6 ;  /* 0x00000006a1a17220 */ /* 0x000fe40000410000 */
[----:B-1----:R-:W-:-:S04]  /*23820*/  FFMA.FTZ R2, R68, R0, -R3 ;  /* 0x0000000044027223 */ /* 0x002fc80000010803 */
[----:B------:R1:W1:Y:S01]  /*23830*/  MUFU.EX2 R205, R2 ;  /* 0x0000000200cd7308 */ /* 0x0002620000000800 */
[C---:B--2---:R-:W-:Y:S08]  /*23840*/  HMMA.16816.F32.BF16 R148, R8.reuse, R20, R148 ;  /* 0x000000140894723c */ /* 0x044ff00000041894 */
[----:B------:R-:W-:Y:S01]  /*23850*/  HMMA.16816.F32.BF16 R20, R8, R22, R160 ;  /* 0x000000160814723c */ /* 0x000fe200000418a0 */
[----:B-1----:R-:W-:-:S04]  /*23860*/  FFMA.FTZ R2, R108, R0, -R3 ;  /* 0x000000006c027223 */ /* 0x002fc80000010803 */
[----:B------:R1:W-:Y:S02]  /*23870*/  MUFU.EX2 R201, R2 ;  /* 0x0000000200c97308 */ /* 0x0003e40000000800 */
[----:B-1----:R-:W-:-:S06]  /*23880*/  FFMA.FTZ R2, R72, R0, -R3 ;  /* 0x0000000048027223 */ /* 0x002fcc0000010803 */
[----:B------:R1:W-:Y:S01]  /*23890*/  MUFU.EX2 R203, R2 ;  /* 0x0000000200cb7308 */ /* 0x0003e20000000800 */
[----:B----4-:R-:W-:Y:S02]  /*238a0*/  F2FP.BF16.PACK_AB R8, R139, R44 ;  /* 0x0000002c8b08723e */ /* 0x010fe400000010ff */
[----:B------:R-:W-:Y:S01]  /*238b0*/  F2FP.BF16.PACK_AB R9, R142, R46 ;  /* 0x0000002e8e09723e */ /* 0x000fe200000010ff */
[----:B-1----:R-:W-:-:S04]  /*238c0*/  FFMA.FTZ R2, R110, R0, -R3 ;  /* 0x000000006e027223 */ /* 0x002fc80000010803 */
[----:B------:R1:W-:Y:S01]  /*238d0*/  MUFU.EX2 R200, R2 ;  /* 0x0000000200c87308 */ /* 0x0003e20000000800 */
[----:B------:R-:W-:Y:S02]  /*238e0*/  F2FP.BF16.PACK_AB R10, R135, R133 ;  /* 0x00000085870a723e */ /* 0x000fe400000010ff */
[----:B------:R-:W-:Y:S01]  /*238f0*/  F2FP.BF16.PACK_AB R11, R134, R132 ;  /* 0x00000084860b723e */ /* 0x000fe200000010ff */
[----:B-1----:R-:W-:-:S04]  /*23900*/  FFMA.FTZ R2, R172, R0, -R5 ;  /* 0x00000000ac027223 */ /* 0x002fc80000010805 */
[----:B------:R1:W-:Y:S02]  /*23910*/  MUFU.EX2 R196, R2 ;  /* 0x0000000200c47308 */ /* 0x0003e40000000800 */
[----:B---3--:R-:W-:Y:S01]  /*23920*/  HMMA.16816.F32.BF16 R28, R8, R24, R28 ;  /* 0x00000018081c723c */ /* 0x008fe2000004181c */
[----:B-1----:R-:W-:-:S05]  /*23930*/  FFMA.FTZ R2, R74, R0, -R5 ;  /* 0x000000004a027223 */ /* 0x002fca0000010805 */
[----:B------:R1:W2:Y:S02]  /*23940*/  MUFU.EX2 R193, R2 ;  /* 0x0000000200c17308 */ /* 0x0002a40000000800 */
[C---:B------:R-:W-:Y:S01]  /*23950*/  HMMA.16816.F32.BF16 R40, R8.reuse, R26, R40 ;  /* 0x0000001a0828723c */ /* 0x040fe20000041828 */
[----:B------:R-:W3:Y:S07]  /*23960*/  LDSM.16.MT88.4 R24, [R182+0xb000] ;  /* 0x00b00000b618783b */ /* 0x000eee0000004200 */
[----:B------:R-:W-:Y:S01]  /*23970*/  HMMA.16816.F32.BF16 R36, R8, R32, R36 ;  /* 0x000000200824723c */ /* 0x000fe20000041824 */
[----:B-1----:R-:W-:-:S07]  /*23980*/  FFMA.FTZ R2, R174, R0, -R5 ;  /* 0x00000000ae027223 */ /* 0x002fce0000010805 */
[C---:B------:R-:W-:Y:S01]  /*23990*/  HMMA.16816.F32.BF16 R48, R8.reuse, R34, R48 ;  /* 0x000000220830723c */ /* 0x040fe20000041830 */
[----:B------:R-:W1:Y:S01]  /*239a0*/  LDSM.16.MT88.4 R32, [R185+0xb000] ;  /* 0x00b00000b920783b */ /* 0x000e620000004200 */
[----:B------:R4:W-:Y:S06]  /*239b0*/  MUFU.EX2 R178, R2 ;  /* 0x0000000200b27308 */ /* 0x0009ec0000000800 */
[C---:B------:R-:W-:Y:S08]  /*239c0*/  HMMA.16816.F32.BF16 R56, R8.reuse, R16, R56 ;  /* 0x000000100838723c */ /* 0x040ff00000041838 */
[----:B------:R-:W-:Y:S01]  /*239d0*/  HMMA.16816.F32.BF16 R68, R8, R18, R144 ;  /* 0x000000120844723c */ /* 0x000fe20000041890 */
[----:B------:R-:W1:Y:S01]  /*239e0*/  LDSM.16.MT88.4 R16, [R183+0xb000] ;  /* 0x00b00000b710783b */ /* 0x000e620000004200 */
[----:B----4-:R-:W-:-:S06]  /*239f0*/  FFMA.FTZ R2, R78, R0, -R5 ;  /* 0x000000004e027223 */ /* 0x010fcc0000010805 */
[C---:B------:R-:W-:Y:S01]  /*23a00*/  HMMA.16816.F32.BF16 R148, R8.reuse, R12, R148 ;  /* 0x0000000c0894723c */ /* 0x040fe20000041894 */
[----:B------:R4:W1:Y:S07]  /*23a10*/  MUFU.EX2 R176, R2 ;  /* 0x0000000200b07308 */ /* 0x00086e0000000800 */
[----:B------:R-:W-:Y:S01]  /*23a20*/  HMMA.16816.F32.BF16 R20, R8, R14, R20 ;  /* 0x0000000e0814723c */ /* 0x000fe20000041814 */
[----:B------:R-:W1:Y:S01]  /*23a30*/  LDSM.16.MT88.4 R12, [R184+0xb000] ;  /* 0x00b00000b80c783b */ /* 0x000e620000004200 */
[----:B----4-:R-:W-:-:S04]  /*23a40*/  FFMA.FTZ R2, R80, R0, -R3 ;  /* 0x0000000050027223 */ /* 0x010fc80000010803 */
[----:B------:R4:W1:Y:S02]  /*23a50*/  MUFU.EX2 R174, R2 ;  /* 0x0000000200ae7308 */ /* 0x0008640000000800 */
[----:B----4-:R-:W-:-:S06]  /*23a60*/  FFMA.FTZ R2, R106, R0, -R3 ;  /* 0x000000006a027223 */ /* 0x010fcc0000010803 */
[----:B------:R4:W-:Y:S01]  /*23a70*/  MUFU.EX2 R171, R2 ;  /* 0x0000000200ab7308 */ /* 0x0009e20000000800 */
[----:B------:R-:W-:Y:S01]  /*23a80*/  MOV R168, R45 ;  /* 0x0000002d00a87202 */ /* 0x000fe20000000f00 */
[----:B----4-:R-:W-:-:S06]  /*23a90*/  FFMA.FTZ R2, R82, R0, -R3 ;  /* 0x0000000052027223 */ /* 0x010fcc0000010803 */
[----:B------:R4:W-:Y:S01]  /*23aa0*/  MUFU.EX2 R172, R2 ;  /* 0x0000000200ac7308 */ /* 0x0009e20000000800 */
[----:B------:R-:W-:Y:S02]  /*23ab0*/  F2FP.BF16.PACK_AB R8, R209, R211 ;  /* 0x000000d3d108723e */ /* 0x000fe400000010ff */
[----:B------:R-:W-:Y:S01]  /*23ac0*/  F2FP.BF16.PACK_AB R9, R136, R118 ;  /* 0x000000768809723e */ /* 0x000fe200000010ff */
[----:B----4-:R-:W-:-:S04]  /*23ad0*/  FFMA.FTZ R2, R128, R0, -R3 ;  /* 0x0000000080027223 */ /* 0x010fc80000010803 */
[----:B------:R4:W-:Y:S01]  /*23ae0*/  MUFU.EX2 R170, R2 ;  /* 0x0000000200aa7308 */ /* 0x0009e20000000800 */
[----:B------:R-:W-:Y:S02]  /*23af0*/  F2FP.BF16.PACK_AB R10, R137, R207 ;  /* 0x000000cf890a723e */ /* 0x000fe400000010ff */
[----:B------:R-:W-:Y:S01]  /*23b00*/  F2FP.BF16.PACK_AB R11, R205, R143 ;  /* 0x0000008fcd0b723e */ /* 0x000fe200000010ff */
[----:B----4-:R-:W-:-:S04]  /*23b10*/  FFMA.FTZ R2, R198, R0, -R5 ;  /* 0x00000000c6027223 */ /* 0x010fc80000010805 */
[----:B------:R4:W-:Y:S01]  /*23b20*/  MUFU.EX2 R169, R2 ;  /* 0x0000000200a97308 */ /* 0x0009e20000000800 */
[----:B------:R-:W-:Y:S02]  /*23b30*/  MOV R166, R63 ;  /* 0x0000003f00a67202 */ /* 0x000fe40000000f00 */
[----:B------:R-:W-:Y:S01]  /*23b40*/  MOV R138, R47 ;  /* 0x0000002f008a7202 */ /* 0x000fe20000000f00 */
[----:B---3--:R-:W-:Y:S01]  /*23b50*/  HMMA.16816.F32.BF16 R28, R8, R24, R28 ;  /* 0x00000018081c723c */ /* 0x008fe2000004181c */
[----:B----4-:R-:W-:Y:S01]  /*23b60*/  FFMA.FTZ R2, R84, R0, -R5 ;  /* 0x0000000054027223 */ /* 0x010fe20000010805 */
[----:B------:R-:W-:-:S03]  /*23b70*/  MOV R84, R168 ;  /* 0x000000a800547202 */ /* 0x000fc60000000f00 */
[----:B------:R3:W4:Y:S03]  /*23b80*/  MUFU.EX2 R168, R2 ;  /* 0x0000000200a87308 */ /* 0x0007260000000800 */
[----:B------:R-:W-:Y:S01]  /*23b90*/  HMMA.16816.F32.BF16 R40, R8, R26, R40 ;  /* 0x0000001a0828723c */ /* 0x000fe20000041828 */
[----:B------:R-:W2:Y:S01]  /*23ba0*/  LDSM.16.MT88.4 R24, [R182+0xb800] ;  /* 0x00b80000b618783b */ /* 0x000ea20000004200 */
[----:B------:R-:W-:-:S06]  /*23bb0*/  MOV R165, R61 ;  /* 0x0000003d00a57202 */ /* 0x000fcc0000000f00 */
[----:B-1----:R-:W-:Y:S01]  /*23bc0*/  HMMA.16816.F32.BF16 R36, R8, R32, R36 ;  /* 0x000000200824723c */ /* 0x002fe20000041824 */
[----:B---3--:R-:W-:-:S07]  /*23bd0*/  FFMA.FTZ R2, R202, R0, -R5 ;  /* 0x00000000ca027223 */ /* 0x008fce0000010805 */
[C---:B------:R-:W-:Y:S01]  /*23be0*/  HMMA.16816.F32.BF16 R48, R8.reuse, R34, R48 ;  /* 0x000000220830723c */ /* 0x040fe20000041830 */
[----:B------:R-:W1:Y:S01]  /*23bf0*/  LDSM.16.MT88.4 R32, [R185+0xb800] ;  /* 0x00b80000b920783b */ /* 0x000e620000004200 */
[----:B------:R3:W-:Y:S06]  /*23c00*/  MUFU.EX2 R167, R2 ;  /* 0x0000000200a77308 */ /* 0x0007ec0000000800 */
[----:B------:R-:W-:Y:S01]  /*23c10*/  HMMA.16816.F32.BF16 R56, R8, R16, R56 ;  /* 0x000000100838723c */ /* 0x000fe20000041838 */
[----:B------:R-:W-:-:S07]  /*23c20*/  MOV R141, R165 ;  /* 0x000000a5008d7202 */ /* 0x000fce0000000f00 */
[----:B------:R-:W-:Y:S01]  /*23c30*/  HMMA.16816.F32.BF16 R68, R8, R18, R68 ;  /* 0x000000120844723c */ /* 0x000fe20000041844 */
[----:B------:R-:W1:Y:S01]  /*23c40*/  LDSM.16.MT88.4 R16, [R183+0xb800] ;  /* 0x00b80000b710783b */ /* 0x000e620000004200 */
[----:B---3--:R-:W-:Y:S01]  /*23c50*/  FFMA.FTZ R2, R86, R0, -R5 ;  /* 0x0000000056027223 */ /* 0x008fe20000010805 */
[----:B------:R-:W-:Y:S02]  /*23c60*/  MOV R86, R138 ;  /* 0x0000008a00567202 */ /* 0x000fe40000000f00 */
[----:B------:R-:W-:-:S03]  /*23c70*/  MOV R138, R166 ;  /* 0x000000a6008a7202 */ /* 0x000fc60000000f00 */
[C---:B------:R-:W-:Y:S01]  /*23c80*/  HMMA.16816.F32.BF16 R148, R8.reuse, R12, R148 ;  /* 0x0000000c0894723c */ /* 0x040fe20000041894 */
[----:B------:R3:W1:Y:S07]  /*23c90*/  MUFU.EX2 R166, R2 ;  /* 0x0000000200a67308 */ /* 0x00066e0000000800 */
[----:B------:R-:W-:Y:S01]  /*23ca0*/  HMMA.16816.F32.BF16 R20, R8, R14, R20 ;  /* 0x0000000e0814723c */ /* 0x000fe20000041814 */
[----:B------:R-:W1:Y:S01]  /*23cb0*/  LDSM.16.MT88.4 R12, [R184+0xb800] ;  /* 0x00b80000b80c783b */ /* 0x000e620000004200 */
[----:B---3--:R-:W-:-:S04]  /*23cc0*/  FFMA.FTZ R2, R88, R0, -R3 ;  /* 0x0000000058027223 */ /* 0x008fc80000010803 */
[----:B------:R3:W1:Y:S01]  /*23cd0*/  MUFU.EX2 R165, R2 ;  /* 0x0000000200a57308 */ /* 0x0006620000000800 */
[----:B------:R-:W-:-:S04]  /*23ce0*/  MOV R164, R53 ;  /* 0x0000003500a47202 */ /* 0x000fc80000000f00 */
[----:B------:R-:W-:Y:S01]  /*23cf0*/  MOV R198, R164 ;  /* 0x000000a400c67202 */ /* 0x000fe20000000f00 */
[----:B---3--:R-:W-:-:S04]  /*23d00*/  FFMA.FTZ R2, R124, R0, -R3 ;  /* 0x000000007c027223 */ /* 0x008fc80000010803 */
[----:B------:R3:W-:Y:S02]  /*23d10*/  MUFU.EX2 R163, R2 ;  /* 0x0000000200a37308 */ /* 0x0007e40000000800 */
[----:B---3--:R-:W-:-:S06]  /*23d20*/  FFMA.FTZ R2, R90, R0, -R3 ;  /* 0x000000005a027223 */ /* 0x008fcc0000010803 */
[----:B------:R3:W-:Y:S01]  /*23d30*/  MUFU.EX2 R164, R2 ;  /* 0x0000000200a47308 */ /* 0x0007e20000000800 */
[----:B--2---:R-:W-:Y:S01]  /*23d40*/  F2FP.BF16.PACK_AB R8, R193, R196 ;  /* 0x000000c4c108723e */ /* 0x004fe200000010ff */
[----:B---3--:R-:W-:-:S06]  /*23d50*/  FFMA.FTZ R2, R120, R0, -R3 ;  /* 0x0000000078027223 */ /* 0x008fcc0000010803 */
[----:B------:R2:W-:Y:S01]  /*23d60*/  MUFU.EX2 R162, R2 ;  /* 0x0000000200a27308 */ /* 0x0005e20000000800 */
[----:B------:R-:W-:Y:S02]  /*23d70*/  F2FP.BF16.PACK_AB R9, R203, R201 ;  /* 0x000000c9cb09723e */ /* 0x000fe400000010ff */
[----:B------:R-:W-:Y:S02]  /*23d80*/  F2FP.BF16.PACK_AB R10, R176, R178 ;  /* 0x000000b2b00a723e */ /* 0x000fe400000010ff */
[----:B------:R-:W-:Y:S01]  /*23d90*/  F2FP.BF16.PACK_AB R11, R174, R200 ;  /* 0x000000c8ae0b723e */ /* 0x000fe200000010ff */
[----:B--2---:R-:W-:-:S04]  /*23da0*/  FFMA.FTZ R2, R130, R0, -R5 ;  /* 0x0000000082027223 */ /* 0x004fc80000010805 */
[----:B------:R2:W-:Y:S01]  /*23db0*/  MUFU.EX2 R161, R2 ;  /* 0x0000000200a17308 */ /* 0x0005e20000000800 */
[----:B------:R-:W-:Y:S01]  /*23dc0*/  MOV R156, R119 ;  /* 0x00000077009c7202 */ /* 0x000fe20000000f00 */
[----:B------:R-:W-:Y:S01]  /*23dd0*/  HMMA.16816.F32.BF16 R60, R8, R26, R40 ;  /* 0x0000001a083c723c */ /* 0x000fe20000041828 */
[----:B------:R-:W-:Y:S02]  /*23de0*/  MOV R72, R46 ;  /* 0x0000002e00487202 */ /* 0x000fe40000000f00 */
[----:B------:R-:W-:Y:S01]  /*23df0*/  MOV R74, R44 ;  /* 0x0000002c004a7202 */ /* 0x000fe20000000f00 */
[----:B--2---:R-:W-:-:S04]  /*23e00*/  FFMA.FTZ R2, R92, R0, -R5 ;  /* 0x000000005c027223 */ /* 0x004fc80000010805 */
[----:B------:R2:W3:Y:S01]  /*23e10*/  MUFU.EX2 R160, R2 ;  /* 0x0000000200a07308 */ /* 0x0004e20000000800 */
[----:B------:R-:W-:Y:S01]  /*23e20*/  MOV R119, R55 ;  /* 0x0000003700777202 */ /* 0x000fe20000000f00 */
[C---:B-1----:R-:W-:Y:S08]  /*23e30*/  HMMA.16816.F32.BF16 R44, R8.reuse, R32, R36 ;  /* 0x00000020082c723c */ /* 0x042ff00000041824 */
[----:B------:R-:W-:Y:S01]  /*23e40*/  HMMA.16816.F32.BF16 R52, R8, R24, R28 ;  /* 0x000000180834723c */ /* 0x000fe2000004181c */
[----:B------:R-:W1:Y:S04]  /*23e50*/  LDSM.16.MT88.4 R28, [R182+0xc000] ;  /* 0x00c00000b61c783b */ /* 0x000e680000004200 */
[----:B------:R-:W1:Y:S01]  /*23e60*/  LDSM.16.MT88.4 R24, [R185+0xc000] ;  /* 0x00c00000b918783b */ /* 0x000e620000004200 */
[----:B--2---:R-:W-:-:S04]  /*23e70*/  FFMA.FTZ R2, R126, R0, -R5 ;  /* 0x000000007e027223 */ /* 0x004fc80000010805 */
[----:B------:R2:W-:Y:S01]  /*23e80*/  MUFU.EX2 R159, R2 ;  /* 0x00000002009f7308 */ /* 0x0005e20000000800 */
[C---:B------:R-:W-:Y:S08]  /*23e90*/  HMMA.16816.F32.BF16 R40, R8.reuse, R34, R48 ;  /* 0x000000220828723c */ /* 0x040ff00000041830 */
[----:B------:R-:W-:Y:S01]  /*23ea0*/  HMMA.16816.F32.BF16 R36, R8, R16, R56 ;  /* 0x000000100824723c */ /* 0x000fe20000041838 */
[----:B--2---:R-:W-:-:S07]  /*23eb0*/  FFMA.FTZ R2, R93, R0, -R5 ;  /* 0x000000005d027223 */ /* 0x004fce0000010805 */
[C---:B------:R-:W-:Y:S01]  /*23ec0*/  HMMA.16816.F32.BF16 R68, R8.reuse, R18, R68 ;  /* 0x000000120844723c */ /* 0x040fe20000041844 */
[----:B------:R-:W2:Y:S01]  /*23ed0*/  LDSM.16.MT88.4 R16, [R183+0xc000] ;  /* 0x00c00000b710783b */ /* 0x000ea20000004200 */
[----:B------:R1:W1:Y:S06]  /*23ee0*/  MUFU.EX2 R158, R2 ;  /* 0x00000002009e7308 */ /* 0x00026c0000000800 */
[C---:B------:R-:W-:Y:S08]  /*23ef0*/  HMMA.16816.F32.BF16 R32, R8.reuse, R12, R148 ;  /* 0x0000000c0820723c */ /* 0x040ff00000041894 */
[----:B------:R-:W-:Y:S01]  /*23f00*/  HMMA.16816.F32.BF16 R20, R8, R14, R20 ;  /* 0x0000000e0814723c */ /* 0x000fe20000041814 */
[----:B------:R-:W2:Y:S01]  /*23f10*/  LDSM.16.MT88.4 R12, [R184+0xc000] ;  /* 0x00c00000b80c783b */ /* 0x000ea20000004200 */
[----:B-1----:R-:W-:Y:S01]  /*23f20*/  FFMA.FTZ R2, R94, R0, -R3 ;  /* 0x000000005e027223 */ /* 0x002fe20000010803 */
[----:B------:R-:W-:-:S03]  /*23f30*/  MOV R202, R137 ;  /* 0x0000008900ca7202 */ /* 0x000fc60000000f00 */
[----:B------:R1:W1:Y:S01]  /*23f40*/  MUFU.EX2 R157, R2 ;  /* 0x00000002009d7308 */ /* 0x0002620000000800 */
[----:B------:R-:W-:Y:S01]  /*23f50*/  MOV R137, R156 ;  /* 0x0000009c00897202 */ /* 0x000fe20000000f00 */
[----:B-1----:R-:W-:-:S06]  /*23f60*/  FFMA.FTZ R2, R122, R0, -R3 ;  /* 0x000000007a027223 */ /* 0x002fcc0000010803 */
[----:B------:R1:W-:Y:S02]  /*23f70*/  MUFU.EX2 R156, R2 ;  /* 0x00000002009c7308 */ /* 0x0003e40000000800 */
[----:B-1----:R-:W-:Y:S01]  /*23f80*/  FFMA.FTZ R2, R85, R0, -R3 ;  /* 0x0000000055027223 */ /* 0x002fe20000010803 */
[----:B------:R-:W-:Y:S02]  /*23f90*/  MOV R85, R137 ;  /* 0x0000008900557202 */ /* 0x000fe40000000f00 */
[----:B------:R-:W-:-:S03]  /*23fa0*/  MOV R137, R152 ;  /* 0x0000009800897202 */ /* 0x000fc60000000f00 */
[----:B------:R1:W-:Y:S01]  /*23fb0*/  MUFU.EX2 R152, R2 ;  /* 0x0000000200987308 */ /* 0x0003e20000000800 */
[----:B----4-:R-:W-:Y:S01]  /*23fc0*/  F2FP.BF16.PACK_AB R8, R168, R169 ;  /* 0x000000a9a808723e */ /* 0x010fe200000010ff */
[----:B-1----:R-:W-:-:S06]  /*23fd0*/  FFMA.FTZ R2, R204, R0, -R3 ;  /* 0x00000000cc027223 */ /* 0x002fcc0000010803 */
[----:B------:R1:W-:Y:S01]  /*23fe0*/  MUFU.EX2 R151, R2 ;  /* 0x0000000200977308 */ /* 0x0003e20000000800 */
[----:B------:R-:W-:Y:S02]  /*23ff0*/  F2FP.BF16.PACK_AB R9, R172, R171 ;  /* 0x000000abac09723e */ /* 0x000fe400000010ff */
[----:B------:R-:W-:Y:S02]  /*24000*/  F2FP.BF16.PACK_AB R10, R166, R167 ;  /* 0x000000a7a60a723e */ /* 0x000fe400000010ff */
[----:B------:R-:W-:Y:S01]  /*24010*/  F2FP.BF16.PACK_AB R11, R165, R170 ;  /* 0x000000aaa50b723e */ /* 0x000fe200000010ff */
[----:B-1----:R-:W-:-:S04]  /*24020*/  FFMA.FTZ R2, R206, R0, -R5 ;  /* 0x00000000ce027223 */ /* 0x002fc80000010805 */
[----:B------:R1:W-:Y:S02]  /*24030*/  MUFU.EX2 R150, R2 ;  /* 0x0000000200967308 */ /* 0x0003e40000000800 */
[----:B------:R-:W-:Y:S01]  /*24040*/  HMMA.16816.F32.BF16 R48, R8, R28, R52 ;  /* 0x0000001c0830723c */ /* 0x000fe20000041834 */
[----:B-1----:R-:W-:-:S05]  /*24050*/  FFMA.FTZ R2, R95, R0, -R5 ;  /* 0x000000005f027223 */ /* 0x002fca0000010805 */
[----:B------:R1:W4:Y:S02]  /*24060*/  MUFU.EX2 R148, R2 ;  /* 0x0000000200947308 */ /* 0x0003240000000800 */
[----:B------:R-:W-:Y:S01]  /*24070*/  HMMA.16816.F32.BF16 R44, R8, R24, R44 ;  /* 0x00000018082c723c */ /* 0x000fe2000004182c */
[----:B-1----:R-:W-:-:S05]  /*24080*/  FFMA.FTZ R2, R208, R0, -R5 ;  /* 0x00000000d0027223 */ /* 0x002fca0000010805 */
[----:B------:R1:W-:Y:S02]  /*24090*/  MUFU.EX2 R147, R2 ;  /* 0x0000000200937308 */ /* 0x0003e40000000800 */
[C---:B------:R-:W-:Y:S01]  /*240a0*/  HMMA.16816.F32.BF16 R52, R8.reuse, R26, R40 ;  /* 0x0000001a0834723c */ /* 0x040fe20000041828 */
[----:B------:R-:W3:Y:S07]  /*240b0*/  LDSM.16.MT88.4 R24, [R185+0xc800] ;  /* 0x00c80000b918783b */ /* 0x000eee0000004200 */
[----:B--2---:R-:W-:Y:S01]  /*240c0*/  HMMA.16816.F32.BF16 R36, R8, R16, R36 ;  /* 0x000000100824723c */ /* 0x004fe20000041824 */
[----:B-1----:R-:W-:-:S07]  /*240d0*/  FFMA.FTZ R2, R87, R0, -R5 ;  /* 0x0000000057027223 */ /* 0x002fce0000010805 */
[C---:B------:R-:W-:Y:S01]  /*240e0*/  HMMA.16816.F32.BF16 R68, R8.reuse, R18, R68 ;  /* 0x000000120844723c */ /* 0x040fe20000041844 */
[----:B------:R-:W1:Y:S01]  /*240f0*/  LDSM.16.MT88.4 R16, [R183+0xc800] ;  /* 0x00c80000b710783b */ /* 0x000e620000004200 */
[----:B------:R2:W1:Y:S06]  /*24100*/  MUFU.EX2 R149, R2 ;  /* 0x0000000200957308 */ /* 0x00046c0000000800 */
[C---:B------:R-:W-:Y:S08]  /*24110*/  HMMA.16816.F32.BF16 R32, R8.reuse, R12, R32 ;  /* 0x0000000c0820723c */ /* 0x040ff00000041820 */
[----:B------:R-:W-:Y:S01]  /*24120*/  HMMA.16816.F32.BF16 R20, R8, R14, R20 ;  /* 0x0000000e0814723c */ /* 0x000fe20000041814 */
[----:B------:R-:W1:Y:S01]  /*24130*/  LDSM.16.MT88.4 R12, [R184+0xc800] ;  /* 0x00c80000b80c783b */ /* 0x000e620000004200 */
[----:B--2---:R-:W-:-:S04]  /*24140*/  FFMA.FTZ R2, R81, R0, -R3 ;  /* 0x0000000051027223 */ /* 0x004fc80000010803 */
[----:B------:R2:W1:Y:S02]  /*24150*/  MUFU.EX2 R146, R2 ;  /* 0x0000000200927308 */ /* 0x0004640000000800 */
[----:B------:R-:W-:Y:S01]  /*24160*/  HMMA.16816.F32.BF16 R60, R8, R30, R60 ;  /* 0x0000001e083c723c */ /* 0x000fe2000004183c */
[----:B------:R-:W1:Y:S01]  /*24170*/  LDSM.16.MT88.4 R28, [R182+0xc800] ;  /* 0x00c80000b61c783b */ /* 0x000e620000004200 */
[----:B------:R-:W-:Y:S01]  /*24180*/  MOV R78, R143 ;  /* 0x0000008f004e7202 */ /* 0x000fe20000000f00 */
[----:B--2---:R-:W-:-:S04]  /*24190*/  FFMA.FTZ R2, R210, R0, -R3 ;  /* 0x00000000d2027223 */ /* 0x004fc80000010803 */
[----:B------:R2:W-:Y:S02]  /*241a0*/  MUFU.EX2 R144, R2 ;  /* 0x0000000200907308 */ /* 0x0005e40000000800 */
[----:B--2---:R-:W-:-:S06]  /*241b0*/  FFMA.FTZ R2, R73, R0, -R3 ;  /* 0x0000000049027223 */ /* 0x004fcc0000010803 */
[----:B------:R2:W-:Y:S01]  /*241c0*/  MUFU.EX2 R145, R2 ;  /* 0x0000000200917308 */ /* 0x0005e20000000800 */
[----:B------:R-:W-:Y:S02]  /*241d0*/  MOV R73, R142 ;  /* 0x0000008e00497202 */ /* 0x000fe40000000f00 */
[----:B------:R-:W-:Y:S01]  /*241e0*/  MOV R81, R141 ;  /* 0x0000008d00517202 */ /* 0x000fe20000000f00 */
[----:B--2---:R-:W-:-:S04]  /*241f0*/  FFMA.FTZ R2, R112, R0, -R3 ;  /* 0x0000000070027223 */ /* 0x004fc80000010803 */
[----:B------:R2:W-:Y:S01]  /*24200*/  MUFU.EX2 R143, R2 ;  /* 0x00000002008f7308 */ /* 0x0005e20000000800 */
[----:B---3--:R-:W-:Y:S02]  /*24210*/  F2FP.BF16.PACK_AB R8, R160, R161 ;  /* 0x000000a1a008723e */ /* 0x008fe400000010ff */
[----:B------:R-:W-:Y:S01]  /*24220*/  F2FP.BF16.PACK_AB R9, R164, R163 ;  /* 0x000000a3a409723e */ /* 0x000fe200000010ff */
[----:B--2---:R-:W-:-:S04]  /*24230*/  FFMA.FTZ R2, R212, R0, -R5 ;  /* 0x00000000d4027223 */ /* 0x004fc80000010805 */
[----:B------:R2:W-:Y:S01]  /*24240*/  MUFU.EX2 R142, R2 ;  /* 0x00000002008e7308 */ /* 0x0005e20000000800 */
[----:B------:R-:W-:Y:S02]  /*24250*/  F2FP.BF16.PACK_AB R10, R158, R159 ;  /* 0x0000009f9e0a723e */ /* 0x000fe400000010ff */
[----:B------:R-:W-:Y:S01]  /*24260*/  F2FP.BF16.PACK_AB R11, R157, R162 ;  /* 0x000000a29d0b723e */ /* 0x000fe200000010ff */
[----:B--2---:R-:W-:-:S04]  /*24270*/  FFMA.FTZ R2, R83, R0, -R5 ;  /* 0x0000000053027223 */ /* 0x004fc80000010805 */
[----:B------:R2:W3:Y:S01]  /*24280*/  MUFU.EX2 R141, R2 ;  /* 0x00000002008d7308 */ /* 0x0004e20000000800 */
[----:B------:R-:W-:Y:S01]  /*24290*/  MOV R80, R139 ;  /* 0x0000008b00507202 */ /* 0x000fe20000000f00 */
[----:B------:R-:W-:Y:S01]  /*242a0*/  HMMA.16816.F32.BF16 R44, R8, R24, R44 ;  /* 0x00000018082c723c */ /* 0x000fe2000004182c */
[----:B------:R-:W-:Y:S01]  /*242b0*/  MOV R83, R138 ;  /* 0x0000008a00537202 */ /* 0x000fe20000000f00 */
[----:B--2---:R-:W-:-:S04]  /*242c0*/  FFMA.FTZ R2, R213, R0, -R5 ;  /* 0x00000000d5027223 */ /* 0x004fc80000010805 */
[----:B------:R2:W-:Y:S02]  /*242d0*/  MUFU.EX2 R140, R2 ;  /* 0x00000002008c7308 */ /* 0x0005e40000000800 */
[C---:B------:R-:W-:Y:S01]  /*242e0*/  HMMA.16816.F32.BF16 R52, R8.reuse, R26, R52 ;  /* 0x0000001a0834723c */ /* 0x040fe20000041834 */
[----:B------:R-:W3:Y:S07]  /*242f0*/  LDSM.16.MT88.4 R24, [R185+0xd000] ;  /* 0x00d00000b918783b */ /* 0x000eee0000004200 */
[----:B-1----:R-:W-:Y:S01]  /*24300*/  HMMA.16816.F32.BF16 R36, R8, R16, R36 ;  /* 0x000000100824723c */ /* 0x002fe20000041824 */
[----:B--2---:R-:W-:-:S07]  /*24310*/  FFMA.FTZ R2, R75, R0, -R5 ;  /* 0x000000004b027223 */ /* 0x004fce0000010805 */
[C---:B------:R-:W-:Y:S01]  /*24320*/  HMMA.16816.F32.BF16 R68, R8.reuse, R18, R68 ;  /* 0x000000120844723c */ /* 0x040fe20000041844 */
[----:B------:R-:W1:Y:S01]  /*24330*/  LDSM.16.MT88.4 R16, [R183+0xd000] ;  /* 0x00d00000b710783b */ /* 0x000e620000004200 */
[----:B------:R2:W1:Y:S06]  /*24340*/  MUFU.EX2 R139, R2 ;  /* 0x00000002008b7308 */ /* 0x00046c0000000800 */
[C---:B------:R-:W-:Y:S08]  /*24350*/  HMMA.16816.F32.BF16 R32, R8.reuse, R12, R32 ;  /* 0x0000000c0820723c */ /* 0x040ff00000041820 */
[----:B------:R-:W-:Y:S01]  /*24360*/  HMMA.16816.F32.BF16 R20, R8, R14, R20 ;  /* 0x0000000e0814723c */ /* 0x000fe20000041814 */
[----:B------:R-:W1:Y:S01]  /*24370*/  LDSM.16.MT88.4 R12, [R184+0xd000] ;  /* 0x00d00000b80c783b */ /* 0x000e620000004200 */
[----:B--2---:R-:W-:-:S04]  /*24380*/  FFMA.FTZ R2, R96, R0, -R3 ;  /* 0x0000000060027223 */ /* 0x004fc80000010803 */
[----:B------:R2:W1:Y:S01]  /*24390*/  MUFU.EX2 R138, R2 ;  /* 0x00000002008a7308 */ /* 0x0004620000000800 */
[----:B------:R-:W-:Y:S01]  /*243a0*/  MOV R82, R136 ;  /* 0x0000008800527202 */ /* 0x000fe20000000f00 */
[----:B------:R-:W-:Y:S01]  /*243b0*/  HMMA.16816.F32.BF16 R40, R8, R28, R48 ;  /* 0x0000001c0828723c */ /* 0x000fe20000041830 */
[----:B------:R-:W-:Y:S01]  /*243c0*/  MOV R204, R137 ;  /* 0x0000008900cc7202 */ /* 0x000fe20000000f00 */
[----:B--2---:R-:W-:-:S04]  /*243d0*/  FFMA.FTZ R2, R214, R0, -R3 ;  /* 0x00000000d6027223 */ /* 0x004fc80000010803 */
[----:B------:R2:W-:Y:S02]  /*243e0*/  MUFU.EX2 R136, R2 ;  /* 0x0000000200887308 */ /* 0x0005e40000000800 */
[----:B------:R-:W-:Y:S01]  /*243f0*/  HMMA.16816.F32.BF16 R60, R8, R30, R60 ;  /* 0x0000001e083c723c */ /* 0x000fe2000004183c */
[----:B------:R-:W1:Y:S01]  /*24400*/  LDSM.16.MT88.4 R28, [R182+0xd000] ;  /* 0x00d00000b61c783b */ /* 0x000e620000004200 */
[----:B------:R-:W-:Y:S01]  /*24410*/  MOV R208, R135 ;  /* 0x0000008700d07202 */ /* 0x000fe20000000f00 */
[----:B--2---:R-:W-:-:S04]  /*24420*/  FFMA.FTZ R2, R98, R0, -R3 ;  /* 0x0000000062027223 */ /* 0x004fc80000010803 */
[----:B------:R2:W-:Y:S01]  /*24430*/  MUFU.EX2 R137, R2 ;  /* 0x0000000200897308 */ /* 0x0005e20000000800 */
[----:B------:R-:W-:Y:S02]  /*24440*/  MOV R210, R134 ;  /* 0x0000008600d27202 */ /* 0x000fe40000000f00 */
[----:B------:R-:W-:Y:S01]  /*24450*/  MOV R212, R133 ;  /* 0x0000008500d47202 */ /* 0x000fe20000000f00 */
[----:B--2---:R-:W-:-:S04]  /*24460*/  FFMA.FTZ R2, R215, R0, -R3 ;  /* 0x00000000d7027223 */ /* 0x004fc80000010803 */
[----:B------:R2:W-:Y:S01]  /*24470*/  MUFU.EX2 R135, R2 ;  /* 0x0000000200877308 */ /* 0x0005e20000000800 */
[----:B----4-:R-:W-:Y:S02]  /*24480*/  F2FP.BF16.PACK_AB R8, R148, R150 ;  /* 0x000000969408723e */ /* 0x010fe400000010ff */
[----:B------:R-:W-:Y:S01]  /*24490*/  F2FP.BF16.PACK_AB R9, R152, R156 ;  /* 0x0000009c9809723e */ /* 0x000fe200000010ff */
[----:B--2---:R-:W-:-:S04]  /*244a0*/  FFMA.FTZ R2, R219, R0, -R5 ;  /* 0x00000000db027223 */ /* 0x004fc80000010805 */
[----:B------:R2:W-:Y:S01]  /*244b0*/  MUFU.EX2 R134, R2 ;  /* 0x0000000200867308 */ /* 0x0005e20000000800 */
[----:B------:R-:W-:Y:S02]  /*244c0*/  F2FP.BF16.PACK_AB R10, R149, R147 ;  /* 0x00000093950a723e */ /* 0x000fe400000010ff */
[----:B------:R-:W-:Y:S02]  /*244d0*/  F2FP.BF16.PACK_AB R11, R146, R151 ;  /* 0x00000097920b723e */ /* 0x000fe400000010ff */
[----:B------:R-:W-:Y:S01]  /*244e0*/  MOV R213, R132 ;  /* 0x0000008400d57202 */ /* 0x000fe20000000f00 */
[----:B--2---:R-:W-:-:S04]  /*244f0*/  FFMA.FTZ R2, R100, R0, -R5 ;  /* 0x0000000064027223 */ /* 0x004fc80000010805 */
[----:B------:R2:W4:Y:S01]  /*24500*/  MUFU.EX2 R133, R2 ;  /* 0x0000000200857308 */ /* 0x0005220000000800 */
[----:B---3--:R-:W-:Y:S01]  /*24510*/  HMMA.16816.F32.BF16 R44, R8, R24, R44 ;  /* 0x00000018082c723c */ /* 0x008fe2000004182c */
[----:B--2---:R-:W-:-:S06]  /*24520*/  FFMA.FTZ R2, R224, R0, -R5 ;  /* 0x00000000e0027223 */ /* 0x004fcc0000010805 */
[----:B------:R2:W-:Y:S01]  /*24530*/  MUFU.EX2 R132, R2 ;  /* 0x0000000200847308 */ /* 0x0005e20000000800 */
[C---:B------:R-:W-:Y:S01]  /*24540*/  HMMA.16816.F32.BF16 R52, R8.reuse, R26, R52 ;  /* 0x0000001a0834723c */ /* 0x040fe20000041834 */
[----:B------:R-:W3:Y:S07]  /*24550*/  LDSM.16.MT88.4 R24, [R185+0xd800] ;  /* 0x00d80000b918783b */ /* 0x000eee0000004200 */
[----:B-1----:R-:W-:Y:S01]  /*24560*/  HMMA.16816.F32.BF16 R48, R8, R16, R36 ;  /* 0x000000100830723c */ /* 0x002fe20000041824 */
[----:B--2---:R-:W-:-:S07]  /*24570*/  FFMA.FTZ R2, R101, R0, -R5 ;  /* 0x0000000065027223 */ /* 0x004fce0000010805 */
[C---:B------:R-:W-:Y:S01]  /*24580*/  HMMA.16816.F32.BF16 R68, R8.reuse, R18, R68 ;  /* 0x000000120844723c */ /* 0x040fe20000041844 */
[----:B------:R-:W1:Y:S01]  /*24590*/  LDSM.16.MT88.4 R16, [R183+0xd800] ;  /* 0x00d80000b710783b */ /* 0x000e620000004200 */
[----:B------:R2:W1:Y:S06]  /*245a0*/  MUFU.EX2 R130, R2 ;  /* 0x0000000200827308 */ /* 0x00046c0000000800 */
[C---:B------:R-:W-:Y:S01]  /*245b0*/  HMMA.16816.F32.BF16 R36, R8.reuse, R12, R32 ;  /* 0x0000000c0824723c */ /* 0x040fe20000041820 */
[----:B------:R-:W-:Y:S01]  /*245c0*/  MOV R75, R119 ;  /* 0x00000077004b7202 */ /* 0x000fe20000000f00 */
[----:B------:R-:W-:Y:S06]  /*245d0*/  LDSM.16.MT88.4 R32, [R182+0xe000] ;  /* 0x00e00000b620783b */ /* 0x000fec0000004200 */
[----:B------:R-:W-:Y:S01]  /*245e0*/  HMMA.16816.F32.BF16 R20, R8, R14, R20 ;  /* 0x0000000e0814723c */ /* 0x000fe20000041814 */
[----:B------:R-:W1:Y:S01]  /*245f0*/  LDSM.16.MT88.4 R12, [R184+0xd800] ;  /* 0x00d80000b80c783b */ /* 0x000e620000004200 */
[----:B--2---:R-:W-:-:S04]  /*24600*/  FFMA.FTZ R2, R97, R0, -R3 ;  /* 0x0000000061027223 */ /* 0x004fc80000010803 */
[----:B------:R2:W1:Y:S02]  /*24610*/  MUFU.EX2 R128, R2 ;  /* 0x0000000200807308 */ /* 0x0004640000000800 */
[----:B------:R-:W-:Y:S01]  /*24620*/  HMMA.16816.F32.BF16 R40, R8, R28, R40 ;  /* 0x0000001c0828723c */ /* 0x000fe20000041828 */
[----:B--2---:R-:W-:-:S05]  /*24630*/  FFMA.FTZ R2, R225, R0, -R3 ;  /* 0x00000000e1027223 */ /* 0x004fca0000010803 */
[----:B------:R2:W-:Y:S02]  /*24640*/  MUFU.EX2 R122, R2 ;  /* 0x00000002007a7308 */ /* 0x0005e40000000800 */
[----:B------:R-:W-:Y:S01]  /*24650*/  HMMA.16816.F32.BF16 R60, R8, R30, R60 ;  /* 0x0000001e083c723c */ /* 0x000fe2000004183c */
[----:B------:R-:W1:Y:S01]  /*24660*/  LDSM.16.MT88.4 R28, [R182+0xd800] ;  /* 0x00d80000b61c783b */ /* 0x000e620000004200 */
[----:B--2---:R-:W-:-:S04]  /*24670*/  FFMA.FTZ R2, R99, R0, -R3 ;  /* 0x0000000063027223 */ /* 0x004fc80000010803 */
[----:B------:R2:W-:Y:S02]  /*24680*/  MUFU.EX2 R126, R2 ;  /* 0x00000002007e7308 */ /* 0x0005e40000000800 */
[----:B--2---:R-:W-:-:S06]  /*24690*/  FFMA.FTZ R2, R226, R0, -R3 ;  /* 0x00000000e2027223 */ /* 0x004fcc0000010803 */
[----:B------:R2:W-:Y:S01]  /*246a0*/  MUFU.EX2 R124, R2 ;  /* 0x00000002007c7308 */ /* 0x0005e20000000800 */
[----:B------:R-:W-:Y:S01]  /*246b0*/  MOV R206, R118 ;  /* 0x0000007600ce7202 */ /* 0x000fe20000000f00 */
[----:B--2---:R-:W-:-:S06]  /*246c0*/  FFMA.FTZ R2, R227, R0, -R5 ;  /* 0x00000000e3027223 */ /* 0x004fcc0000010805 */
[----:B------:R2:W-:Y:S01]  /*246d0*/  MUFU.EX2 R120, R2 ;  /* 0x0000000200787308 */ /* 0x0005e20000000800 */
[----:B------:R-:W-:Y:S02]  /*246e0*/  F2FP.BF16.PACK_AB R8, R141, R142 ;  /* 0x0000008e8d08723e */ /* 0x000fe400000010ff */
[----:B------:R-:W-:Y:S02]  /*246f0*/  F2FP.BF16.PACK_AB R9, R145, R144 ;  /* 0x000000909109723e */ /* 0x000fe400000010ff */
[----:B------:R-:W-:Y:S02]  /*24700*/  F2FP.BF16.PACK_AB R10, R139, R140 ;  /* 0x0000008c8b0a723e */ /* 0x000fe400000010ff */
[----:B------:R-:W-:Y:S01]  /*24710*/  F2FP.BF16.PACK_AB R11, R138, R143 ;  /* 0x0000008f8a0b723e */ /* 0x000fe200000010ff */
[----:B--2---:R-:W-:-:S04]  /*24720*/  FFMA.FTZ R2, R102, R0, -R5 ;  /* 0x0000000066027223 */ /* 0x004fc80000010805 */
[----:B------:R2:W1:Y:S01]  /*24730*/  MUFU.EX2 R119, R2 ;  /* 0x0000000200777308 */ /* 0x0004620000000800 */
[----:B------:R-:W-:Y:S01]  /*24740*/  MOV R214, R117 ;  /* 0x0000007500d67202 */ /* 0x000fe20000000f00 */
[----:B---3--:R-:W-:Y:S01]  /*24750*/  HMMA.16816.F32.BF16 R44, R8, R24, R44 ;  /* 0x00000018082c723c */ /* 0x008fe2000004182c */
[----:B------:R-:W-:Y:S01]  /*24760*/  MOV R215, R116 ;  /* 0x0000007400d77202 */ /* 0x000fe20000000f00 */
[----:B--2---:R-:W-:-:S04]  /*24770*/  FFMA.FTZ R2, R228, R0, -R5 ;  /* 0x00000000e4027223 */ /* 0x004fc80000010805 */
[----:B------:R2:W-:Y:S02]  /*24780*/  MUFU.EX2 R118, R2 ;  /* 0x0000000200767308 */ /* 0x0005e40000000800 */
[C---:B------:R-:W-:Y:S08]  /*24790*/  HMMA.16816.F32.BF16 R52, R8.reuse, R26, R52 ;  /* 0x0000001a0834723c */ /* 0x040ff00000041834 */
[----:B-1----:R-:W-:Y:S01]  /*247a0*/  HMMA.16816.F32.BF16 R48, R8, R16, R48 ;  /* 0x000000100830723c */ /* 0x002fe20000041830 */
[----:B--2---:R-:W-:-:S07]  /*247b0*/  FFMA.FTZ R2, R103, R0, -R5 ;  /* 0x0000000067027223 */ /* 0x004fce0000010805 */
[C---:B------:R-:W-:Y:S01]  /*247c0*/  HMMA.16816.F32.BF16 R68, R8.reuse, R18, R68 ;  /* 0x000000120844723c */ /* 0x040fe20000041844 */
[----:B------:R-:W1:Y:S01]  /*247d0*/  LDSM.16.MT88.4 R16, [R183+0xe000] ;  /* 0x00e00000b710783b */ /* 0x000e620000004200 */
[----:B------:R2:W3:Y:S06]  /*247e0*/  MUFU.EX2 R117, R2 ;  /* 0x0000000200757308 */ /* 0x0004ec0000000800 */
[C---:B------:R-:W-:Y:S01]  /*247f0*/  HMMA.16816.F32.BF16 R24, R8.reuse, R12, R36 ;  /* 0x0000000c0818723c */ /* 0x040fe20000041824 */
[----:B------:R-:W-:Y:S07]  /*24800*/  LDSM.16.MT88.4 R36, [R185+0xe800] ;  /* 0x00e80000b924783b */ /* 0x000fee0000004200 */
        /* <DEDUP_REMOVED lines=13> */
[----:B----4-:R-:W-:Y:S02]  /*248e0*/  F2FP.BF16.PACK_AB R8, R133, R134 ;  /* 0x000000868508723e */ /* 0x010fe400000010ff */
[----:B------:R-:W-:Y:S01]  /*248f0*/  F2FP.BF16.PACK_AB R9, R137, R136 ;  /* 0x000000888909723e */ /* 0x000fe200000010ff */
[----:B--2---:R-:W-:-:S04]  /*24900*/  FFMA.FTZ R2, R231, R0, -R5 ;  /* 0x00000000e7027223 */ /* 0x004fc80000010805 */
[----:B------:R2:W-:Y:S01]  /*24910*/  MUFU.EX2 R106, R2 ;  /* 0x00000002006a7308 */ /* 0x0005e20000000800 */
[----:B------:R-:W-:Y:S02]  /*24920*/  F2FP.BF16.PACK_AB R10, R130, R132 ;  /* 0x00000084820a723e */ /* 0x000fe400000010ff */
[----:B------:R-:W-:Y:S01]  /*24930*/  F2FP.BF16.PACK_AB R11, R128, R135 ;  /* 0x00000087800b723e */ /* 0x000fe200000010ff */
[----:B--2---:R-:W-:-:S04]  /*24940*/  FFMA.FTZ R2, R105, R0, -R5 ;  /* 0x0000000069027223 */ /* 0x004fc80000010805 */
[----:B------:R2:W4:Y:S02]  /*24950*/  MUFU.EX2 R105, R2 ;  /* 0x0000000200697308 */ /* 0x0005240000000800 */
[----:B------:R-:W-:Y:S01]  /*24960*/  HMMA.16816.F32.BF16 R40, R8, R32, R40 ;  /* 0x000000200828723c */ /* 0x000fe20000041828 */
[----:B--2---:R-:W-:-:S05]  /*24970*/  FFMA.FTZ R2, R232, R0, -R5 ;  /* 0x00000000e8027223 */ /* 0x004fca0000010805 */
        /* <DEDUP_REMOVED lines=17> */
[----:B--2---:R-:W-:-:S05]  /*24a90*/  FFMA.FTZ R2, R91, R0, -R3 ;  /* 0x000000005b027223 */ /* 0x004fca0000010803 */
[----:B------:R2:W-:Y:S02]  /*24aa0*/  MUFU.EX2 R101, R2 ;  /* 0x0000000200657308 */ /* 0x0005e40000000800 */
[----:B--2---:R-:W-:-:S06]  /*24ab0*/  FFMA.FTZ R2, R234, R0, -R3 ;  /* 0x00000000ea027223 */ /* 0x004fcc0000010803 */
[----:B------:R2:W-:Y:S01]  /*24ac0*/  MUFU.EX2 R100, R2 ;  /* 0x0000000200647308 */ /* 0x0005e20000000800 */
[----:B------:R-:W-:Y:S01]  /*24ad0*/  F2FP.BF16.PACK_AB R8, R119, R120 ;  /* 0x000000787708723e */ /* 0x000fe200000010ff */
[----:B--2---:R-:W-:-:S06]  /*24ae0*/  FFMA.FTZ R2, R235, R0, -R5 ;  /* 0x00000000eb027223 */ /* 0x004fcc0000010805 */
[----:B------:R2:W-:Y:S01]  /*24af0*/  MUFU.EX2 R98, R2 ;  /* 0x0000000200627308 */ /* 0x0005e20000000800 */
[----:B------:R-:W-:Y:S02]  /*24b00*/  F2FP.BF16.PACK_AB R9, R126, R122 ;  /* 0x0000007a7e09723e */ /* 0x000fe400000010ff */
[----:B---3--:R-:W-:Y:S02]  /*24b10*/  F2FP.BF16.PACK_AB R10, R117, R118 ;  /* 0x00000076750a723e */ /* 0x008fe400000010ff */
[----:B------:R-:W-:Y:S01]  /*24b20*/  F2FP.BF16.PACK_AB R11, R116, R124 ;  /* 0x0000007c740b723e */ /* 0x000fe200000010ff */
[----:B--2---:R-:W-:-:S04]  /*24b30*/  FFMA.FTZ R2, R107, R0, -R5 ;  /* 0x000000006b027223 */ /* 0x004fc80000010805 */
[----:B------:R2:W3:Y:S02]  /*24b40*/  MUFU.EX2 R97, R2 ;  /* 0x0000000200617308 */ /* 0x0004e40000000800 */
[----:B------:R-:W-:Y:S01]  /*24b50*/  HMMA.16816.F32.BF16 R28, R8, R32, R40 ;  /* 0x00000020081c723c */ /* 0x000fe20000041828 */
[----:B------:R-:W-:Y:S01]  /*24b60*/  MOV R219, R7 ;  /* 0x0000000700db7202 */ /* 0x000fe20000000f00 */
[----:B--2---:R-:W-:-:S04]  /*24b70*/  FFMA.FTZ R2, R236, R0, -R5 ;  /* 0x00000000ec027223 */ /* 0x004fc80000010805 */
[----:B------:R2:W-:Y:S02]  /*24b80*/  MUFU.EX2 R96, R2 ;  /* 0x0000000200607308 */ /* 0x0005e40000000800 */
[C---:B------:R-:W-:Y:S01]  /*24b90*/  HMMA.16816.F32.BF16 R60, R8.reuse, R34, R60 ;  /* 0x00000022083c723c */ /* 0x040fe2000004183c */
[----:B------:R-:W3:Y:S07]  /*24ba0*/  LDSM.16.MT88.4 R32, [R182+0xf000] ;  /* 0x00f00000b620783b */ /* 0x000eee0000004200 */
[----:B------:R-:W-:Y:S01]  /*24bb0*/  HMMA.16816.F32.BF16 R40, R8, R36, R44 ;  /* 0x000000240828723c */ /* 0x000fe2000004182c */
[----:B--2---:R-:W-:-:S04]  /*24bc0*/  FFMA.FTZ R2, R79, R0, -R5 ;  /* 0x000000004f027223 */ /* 0x004fc80000010805 */
[----:B------:R2:W2:Y:S03]  /*24bd0*/  MUFU.EX2 R95, R2 ;  /* 0x00000002005f7308 */ /* 0x0004a60000000800 */
[----:B------:R-:W-:Y:S01]  /*24be0*/  HMMA.16816.F32.BF16 R44, R8, R38, R52 ;  /* 0x00000026082c723c */ /* 0x000fe20000041834 */
[----:B------:R-:W3:Y:S01]  /*24bf0*/  LDSM.16.MT88.4 R36, [R185+0xf000] ;  /* 0x00f00000b924783b */ /* 0x000ee20000004200 */
[----:B------:R-:W-:-:S03]  /*24c00*/  MOV R225, R85 ;  /* 0x0000005500e17202 */ /* 0x000fc60000000f00 */
[----:B------:R-:W-:Y:S03]  /*24c10*/  LDSM.16.MT88.4 R52, [R183+0xf800] ;  /* 0x00f80000b734783b */ /* 0x000fe60000004200 */
[----:B-1----:R-:W-:Y:S01]  /*24c20*/  HMMA.16816.F32.BF16 R56, R8, R16, R48 ;  /* 0x000000100838723c */ /* 0x002fe20000041830 */
[----:B--2---:R-:W-:-:S07]  /*24c30*/  FFMA.FTZ R2, R109, R0, -R3 ;  /* 0x000000006d027223 */ /* 0x004fce0000010803 */
[C---:B------:R-:W-:Y:S01]  /*24c40*/  HMMA.16816.F32.BF16 R48, R8.reuse, R12, R24 ;  /* 0x0000000c0830723c */ /* 0x040fe20000041818 */
[----:B------:R-:W-:Y:S01]  /*24c50*/  LDSM.16.MT88.4 R24, [R182+0xf800] ;  /* 0x00f80000b618783b */ /* 0x000fe20000004200 */
[----:B------:R1:W2:Y:S06]  /*24c60*/  MUFU.EX2 R7, R2 ;  /* 0x0000000200077308 */ /* 0x0002ac0000000800 */
[----:B------:R-:W-:Y:S01]  /*24c70*/  HMMA.16816.F32.BF16 R20, R8, R14, R20 ;  /* 0x0000000e0814723c */ /* 0x000fe20000041814 */
[----:B------:R-:W2:Y:S01]  /*24c80*/  LDSM.16.MT88.4 R12, [R184+0xf000] ;  /* 0x00f00000b80c783b */ /* 0x000ea20000004200 */
[----:B-1----:R-:W-:-:S04]  /*24c90*/  FFMA.FTZ R2, R237, R0, -R3 ;  /* 0x00000000ed027223 */ /* 0x002fc80000010803 */
[----:B------:R1:W-:Y:S02]  /*24ca0*/  MUFU.EX2 R93, R2 ;  /* 0x00000002005d7308 */ /* 0x0003e40000000800 */
[----:B------:R-:W-:Y:S01]  /*24cb0*/  HMMA.16816.F32.BF16 R68, R8, R18, R68 ;  /* 0x000000120844723c */ /* 0x000fe20000041844 */
[----:B------:R-:W2:Y:S01]  /*24cc0*/  LDSM.16.MT88.4 R16, [R183+0xf000] ;  /* 0x00f00000b710783b */ /* 0x000ea20000004200 */
[----:B-1----:R-:W-:-:S04]  /*24cd0*/  FFMA.FTZ R2, R111, R0, -R3 ;  /* 0x000000006f027223 */ /* 0x002fc80000010803 */
[----:B------:R1:W-:Y:S02]  /*24ce0*/  MUFU.EX2 R94, R2 ;  /* 0x00000002005e7308 */ /* 0x0003e40000000800 */
[----:B-1----:R-:W-:-:S06]  /*24cf0*/  FFMA.FTZ R2, R238, R0, -R3 ;  /* 0x00000000ee027223 */ /* 0x002fcc0000010803 */
[----:B------:R1:W-:Y:S02]  /*24d00*/  MUFU.EX2 R92, R2 ;  /* 0x00000002005c7308 */ /* 0x0003e40000000800 */
[----:B-1----:R-:W-:-:S06]  /*24d10*/  FFMA.FTZ R2, R239, R0, -R5 ;  /* 0x00000000ef027223 */ /* 0x002fcc0000010805 */
[----:B------:R1:W-:Y:S01]  /*24d20*/  MUFU.EX2 R91, R2 ;  /* 0x00000002005b7308 */ /* 0x0003e20000000800 */
[----:B----4-:R-:W-:Y:S02]  /*24d30*/  F2FP.BF16.PACK_AB R8, R105, R106 ;  /* 0x0000006a6908723e */ /* 0x010fe400000010ff */
[----:B------:R-:W-:Y:S02]  /*24d40*/  F2FP.BF16.PACK_AB R9, R110, R108 ;  /* 0x0000006c6e09723e */ /* 0x000fe400000010ff */
[----:B------:R-:W-:Y:S01]  /*24d50*/  F2FP.BF16.PACK_AB R10, R103, R104 ;  /* 0x00000068670a723e */ /* 0x000fe200000010ff */
[----:B-1----:R-:W-:-:S04]  /*24d60*/  FFMA.FTZ R2, R113, R0, -R5 ;  /* 0x0000000071027223 */ /* 0x002fc80000010805 */
[----:B------:R1:W4:Y:S01]  /*24d70*/  MUFU.EX2 R90, R2 ;  /* 0x00000002005a7308 */ /* 0x0003220000000800 */
[----:B------:R-:W-:Y:S01]  /*24d80*/  F2FP.BF16.PACK_AB R11, R102, R112 ;  /* 0x00000070660b723e */ /* 0x000fe200000010ff */
[----:B-1----:R-:W-:-:S06]  /*24d90*/  FFMA.FTZ R2, R240, R0, -R5 ;  /* 0x00000000f0027223 */ /* 0x002fcc0000010805 */
[----:B------:R1:W-:Y:S01]  /*24da0*/  MUFU.EX2 R89, R2 ;  /* 0x0000000200597308 */ /* 0x0003e20000000800 */
[----:B---3--:R-:W-:Y:S01]  /*24db0*/  HMMA.16816.F32.BF16 R28, R8, R32, R28 ;  /* 0x00000020081c723c */ /* 0x008fe2000004181c */
[----:B-1----:R-:W-:-:S06]  /*24dc0*/  FFMA.FTZ R2, R115, R0, -R5 ;  /* 0x0000000073027223 */ /* 0x002fcc0000010805 */
[----:B------:R1:W3:Y:S01]  /*24dd0*/  MUFU.EX2 R88, R2 ;  /* 0x0000000200587308 */ /* 0x0002e20000000800 */
[C---:B------:R-:W-:Y:S08]  /*24de0*/  HMMA.16816.F32.BF16 R32, R8.reuse, R34, R60 ;  /* 0x000000220820723c */ /* 0x040ff0000004183c */
[----:B------:R-:W-:Y:S01]  /*24df0*/  HMMA.16816.F32.BF16 R40, R8, R36, R40 ;  /* 0x000000240828723c */ /* 0x000fe20000041828 */
[----:B-1----:R-:W-:-:S07]  /*24e00*/  FFMA.FTZ R2, R114, R0, -R3 ;  /* 0x0000000072027223 */ /* 0x002fce0000010803 */
[C---:B------:R-:W-:Y:S01]  /*24e10*/  HMMA.16816.F32.BF16 R44, R8.reuse, R38, R44 ;  /* 0x00000026082c723c */ /* 0x040fe2000004182c */
[----:B------:R-:W1:Y:S01]  /*24e20*/  LDSM.16.MT88.4 R36, [R185+0xf800] ;  /* 0x00f80000b924783b */ /* 0x000e620000004200 */
[----:B------:R3:W1:Y:S06]  /*24e30*/  MUFU.EX2 R87, R2 ;  /* 0x0000000200577308 */ /* 0x00066c0000000800 */
[----:B--2---:R-:W-:Y:S01]  /*24e40*/  HMMA.16816.F32.BF16 R60, R8, R12, R48 ;  /* 0x0000000c083c723c */ /* 0x004fe20000041830 */
[----:B------:R-:W-:-:S07]  /*24e50*/  MOV R224, R86 ;  /* 0x0000005600e07202 */ /* 0x000fce0000000f00 */
[C---:B------:R-:W-:Y:S01]  /*24e60*/  HMMA.16816.F32.BF16 R48, R8.reuse, R14, R20 ;  /* 0x0000000e0830723c */ /* 0x040fe20000041814 */
[----:B------:R-:W2:Y:S01]  /*24e70*/  LDSM.16.MT88.4 R12, [R184+0xf800] ;  /* 0x00f80000b80c783b */ /* 0x000ea20000004200 */
[----:B---3--:R-:W-:Y:S01]  /*24e80*/  FFMA.FTZ R2, R241, R0, -R3 ;  /* 0x00000000f1027223 */ /* 0x008fe20000010803 */
[----:B------:R-:W-:Y:S01]  /*24e90*/  MOV R226, R81 ;  /* 0x0000005100e27202 */ /* 0x000fe20000000f00 */
[----:B------:R-:W-:Y:S01]  /*24ea0*/  FFMA.FTZ R4, R215, R4, R219 ;  /* 0x00000004d7047223 */ /* 0x000fe200000100db */
[----:B------:R-:W-:Y:S01]  /*24eb0*/  MOV R227, R83 ;  /* 0x0000005300e37202 */ /* 0x000fe20000000f00 */
[----:B------:R3:W-:Y:S02]  /*24ec0*/  MUFU.EX2 R85, R2 ;  /* 0x0000000200557308 */ /* 0x0007e40000000800 */
[C---:B------:R-:W-:Y:S01]  /*24ed0*/  HMMA.16816.F32.BF16 R56, R8.reuse, R16, R56 ;  /* 0x000000100838723c */ /* 0x040fe20000041838 */
[----:B------:R-:W-:Y:S01]  /*24ee0*/  MOV R81, R84 ;  /* 0x0000005400517202 */ /* 0x000fe20000000f00 */
[----:B------:R-:W-:Y:S01]  /*24ef0*/  FFMA.FTZ R6, R75, R6, R214 ;  /* 0x000000064b067223 */ /* 0x000fe200000100d6 */
[----:B------:R-:W-:Y:S05]  /*24f00*/  LDSM.16.MT88.4 R20, [R185+0x10000] ;  /* 0x01000000b914783b */ /* 0x000fea0000004200 */
[----:B------:R-:W-:Y:S01]  /*24f10*/  HMMA.16816.F32.BF16 R68, R8, R18, R68 ;  /* 0x000000120844723c */ /* 0x000fe20000041844 */
[----:B------:R-:W1:Y:S01]  /*24f20*/  LDSM.16.MT88.4 R16, [R182+0x10000] ;  /* 0x01000000b610783b */ /* 0x000e620000004200 */
[----:B---3--:R-:W-:-:S04]  /*24f30*/  FFMA.FTZ R2, R121, R0, -R3 ;  /* 0x0000000079027223 */ /* 0x008fc80000010803 */
[----:B------:R3:W-:Y:S01]  /*24f40*/  MUFU.EX2 R86, R2 ;  /* 0x0000000200567308 */ /* 0x0007e20000000800 */
[----:B------:R-:W-:Y:S01]  /*24f50*/  F2FP.BF16.PACK_AB R8, R97, R98 ;  /* 0x000000626108723e */ /* 0x000fe200000010ff */
[----:B------:R-:W-:Y:S01]  /*24f60*/  FADD.FTZ R4, R227, R4 ;  /* 0x00000004e3047221 */ /* 0x000fe20000010000 */
[----:B------:R-:W-:Y:S02]  /*24f70*/  F2FP.BF16.PACK_AB R9, R101, R99 ;  /* 0x000000636509723e */ /* 0x000fe400000010ff */
[----:B------:R-:W-:Y:S02]  /*24f80*/  F2FP.BF16.PACK_AB R10, R95, R96 ;  /* 0x000000605f0a723e */ /* 0x000fe400000010ff */
[----:B------:R-:W-:Y:S01]  /*24f90*/  F2FP.BF16.PACK_AB R11, R7, R100 ;  /* 0x00000064070b723e */ /* 0x000fe200000010ff */
[----:B---3--:R-:W-:-:S04]  /*24fa0*/  FFMA.FTZ R2, R242, R0, -R3 ;  /* 0x00000000f2027223 */ /* 0x008fc80000010803 */
[----:B------:R3:W-:Y:S01]  /*24fb0*/  MUFU.EX2 R84, R2 ;  /* 0x0000000200547308 */ /* 0x0007e20000000800 */
[----:B------:R-:W-:Y:S01]  /*24fc0*/  FADD.FTZ R6, R204, R6 ;  /* 0x00000006cc067221 */ /* 0x000fe20000010000 */
[----:B------:R-:W-:Y:S01]  /*24fd0*/  MOV R204, R82 ;  /* 0x0000005200cc7202 */ /* 0x000fe20000000f00 */
[----:B------:R-:W-:Y:S01]  /*24fe0*/  FADD.FTZ R4, R226, R4 ;  /* 0x00000004e2047221 */ /* 0x000fe20000010000 */
[----:B------:R-:W-:Y:S01]  /*24ff0*/  HMMA.16816.F32.BF16 R64, R8, R24, R28 ;  /* 0x000000180840723c */ /* 0x000fe2000004181c */
[----:B------:R-:W-:Y:S01]  /*25000*/  FADD.FTZ R6, R225, R6 ;  /* 0x00000006e1067221 */ /* 0x000fe20000010000 */
[----:B------:R-:W-:Y:S01]  /*25010*/  MOV R219, R72 ;  /* 0x0000004800db7202 */ /* 0x000fe20000000f00 */
[----:B---3--:R-:W-:-:S04]  /*25020*/  FFMA.FTZ R2, R243, R0, -R5 ;  /* 0x00000000f3027223 */ /* 0x008fc80000010805 */
[----:B------:R3:W-:Y:S01]  /*25030*/  MUFU.EX2 R83, R2 ;  /* 0x0000000200537308 */ /* 0x0007e20000000800 */
[----:B------:R-:W-:Y:S01]  /*25040*/  HMMA.16816.F32.BF16 R28, R8, R26, R32 ;  /* 0x0000001a081c723c */ /* 0x000fe20000041820 */
[----:B------:R-:W-:Y:S01]  /*25050*/  FADD.FTZ R4, R224, R4 ;  /* 0x00000004e0047221 */ /* 0x000fe20000010000 */
[----:B------:R-:W-:Y:S01]  /*25060*/  MOV R215, R74 ;  /* 0x0000004a00d77202 */ /* 0x000fe20000000f00 */
[----:B------:R-:W-:Y:S01]  /*25070*/  FADD.FTZ R6, R81, R6 ;  /* 0x0000000651067221 */ /* 0x000fe20000010000 */
[----:B------:R-:W-:Y:S01]  /*25080*/  MOV R214, R73 ;  /* 0x0000004900d67202 */ /* 0x000fe20000000f00 */
[----:B---3--:R-:W-:-:S04]  /*25090*/  FFMA.FTZ R2, R123, R0, -R5 ;  /* 0x000000007b027223 */ /* 0x008fc80000010805 */
[----:B------:R3:W2:Y:S01]  /*250a0*/  MUFU.EX2 R82, R2 ;  /* 0x0000000200527308 */ /* 0x0006a20000000800 */
[----:B-1----:R-:W-:Y:S01]  /*250b0*/  HMMA.16816.F32.BF16 R24, R8, R36, R40 ;  /* 0x000000240818723c */ /* 0x002fe20000041828 */
[----:B---3--:R-:W-:-:S06]  /*250c0*/  FFMA.FTZ R2, R244, R0, -R5 ;  /* 0x00000000f4027223 */ /* 0x008fcc0000010805 */
[----:B------:R1:W-:Y:S01]  /*250d0*/  MUFU.EX2 R81, R2 ;  /* 0x0000000200517308 */ /* 0x0003e20000000800 */
[C---:B------:R-:W-:Y:S01]  /*250e0*/  HMMA.16816.F32.BF16 R32, R8.reuse, R38, R44 ;  /* 0x000000260820723c */ /* 0x040fe2000004182c */
[----:B------:R-:W3:Y:S01]  /*250f0*/  LDSM.16.MT88.4 R36, [R183+0x10000] ;  /* 0x01000000b724783b */ /* 0x000ee20000004200 */
[----:B-1----:R-:W-:Y:S02]  /*25100*/  FADD.FTZ R2, R219, R4 ;  /* 0x00000004db027221 */ /* 0x002fe40000010000 */
[----:B------:R-:W-:Y:S02]  /*25110*/  FADD.FTZ R4, R215, R6 ;  /* 0x00000006d7047221 */ /* 0x000fe40000010000 */
[----:B------:R-:W-:Y:S02]  /*25120*/  FADD.FTZ R2, R214, R2 ;  /* 0x00000002d6027221 */ /* 0x000fe40000010000 */
[----:B------:R-:W-:Y:S02]  /*25130*/  FADD.FTZ R4, R80, R4 ;  /* 0x0000000450047221 */ /* 0x000fe40000010000 */
[----:B------:R-:W-:Y:S01]  /*25140*/  FADD.FTZ R2, R213, R2 ;  /* 0x00000002d5027221 */ /* 0x000fe20000010000 */
[----:B------:R-:W-:Y:S01]  /*25150*/  HMMA.16816.F32.BF16 R40, R8, R52, R56 ;  /* 0x000000340828723c */ /* 0x000fe20000041838 */
[----:B------:R-:W-:-:S02]  /*25160*/  FADD.FTZ R4, R212, R4 ;  /* 0x00000004d4047221 */ /* 0x000fc40000010000 */
[----:B------:R-:W-:Y:S02]  /*25170*/  FADD.FTZ R2, R210, R2 ;  /* 0x00000002d2027221 */ /* 0x000fe40000010000 */
[----:B------:R-:W-:-:S03]  /*25180*/  FFMA.FTZ R6, R125, R0, -R5 ;  /* 0x000000007d067223 */ /* 0x000fc60000010805 */
[----:B------:R-:W-:Y:S01]  /*25190*/  HMMA.16816.F32.BF16 R52, R8, R54, R68 ;  /* 0x000000360834723c */ /* 0x000fe20000041844 */
[----:B------:R-:W-:Y:S02]  /*251a0*/  FADD.FTZ R4, R208, R4 ;  /* 0x00000004d0047221 */ /* 0x000fe40000010000 */
[----:B------:R-:W-:-:S05]  /*251b0*/  FADD.FTZ R2, R206, R2 ;  /* 0x00000002ce027221 */ /* 0x000fca0000010000 */
[C---:B--2---:R-:W-:Y:S01]  /*251c0*/  HMMA.16816.F32.BF16 R44, R8.reuse, R12, R60 ;  /* 0x0000000c082c723c */ /* 0x044fe2000004183c */
[----:B------:R1:W2:Y:S07]  /*251d0*/  MUFU.EX2 R80, R6 ;  /* 0x0000000600507308 */ /* 0x0002ae0000000800 */
[----:B------:R-:W-:Y:S01]  /*251e0*/  HMMA.16816.F32.BF16 R48, R8, R14, R48 ;  /* 0x0000000e0830723c */ /* 0x000fe20000041830 */
[----:B------:R-:W-:Y:S01]  /*251f0*/  FADD.FTZ R4, R211, R4 ;  /* 0x00000004d3047221 */ /* 0x000fe20000010000 */
[----:B------:R-:W-:Y:S05]  /*25200*/  LDSM.16.MT88.4 R12, [R182+0x10800] ;  /* 0x01080000b60c783b */ /* 0x000fea0000004200 */
[----:B----4-:R-:W-:-:S02]  /*25210*/  F2FP.BF16.PACK_AB R8, R90, R91 ;  /* 0x0000005b5a08723e */ /* 0x010fc400000010ff */
[----:B------:R-:W-:Y:S02]  /*25220*/  F2FP.BF16.PACK_AB R9, R94, R93 ;  /* 0x0000005d5e09723e */ /* 0x000fe400000010ff */
[----:B------:R-:W-:Y:S02]  /*25230*/  F2FP.BF16.PACK_AB R10, R88, R89 ;  /* 0x00000059580a723e */ /* 0x000fe400000010ff */
[----:B------:R-:W-:Y:S01]  /*25240*/  F2FP.BF16.PACK_AB R11, R87, R92 ;  /* 0x0000005c570b723e */ /* 0x000fe200000010ff */
[----:B-1----:R-:W-:Y:S02]  /*25250*/  FFMA.FTZ R6, R127, R0, -R3 ;  /* 0x000000007f067223 */ /* 0x002fe40000010803 */
[----:B------:R-:W-:-:S04]  /*25260*/  FADD.FTZ R2, R204, R2 ;  /* 0x00000002cc027221 */ /* 0x000fc80000010000 */
[----:B------:R-:W-:Y:S01]  /*25270*/  HMMA.16816.F32.BF16 R64, R8, R16, R64 ;  /* 0x000000100840723c */ /* 0x000fe20000041840 */
[----:B------:R1:W4:Y:S01]  /*25280*/  MUFU.EX2 R79, R6 ;  /* 0x00000006004f7308 */ /* 0x0003220000000800 */
[----:B------:R-:W-:-:S06]  /*25290*/  FADD.FTZ R4, R209, R4 ;  /* 0x00000004d1047221 */ /* 0x000fcc0000010000 */
[----:B------:R-:W-:Y:S01]  /*252a0*/  HMMA.16816.F32.BF16 R28, R8, R18, R28 ;  /* 0x00000012081c723c */ /* 0x000fe2000004181c */
[----:B------:R-:W2:Y:S01]  /*252b0*/  LDSM.16.MT88.4 R16, [R184+0x10000] ;  /* 0x01000000b810783b */ /* 0x000ea20000004200 */
[----:B------:R-:W-:Y:S02]  /*252c0*/  FADD.FTZ R4, R207, R4 ;  /* 0x00000004cf047221 */ /* 0x000fe40000010000 */
[----:B-1----:R-:W-:Y:S02]  /*252d0*/  FADD.FTZ R6, R78, R2 ;  /* 0x000000024e067221 */ /* 0x002fe40000010000 */
[----:B------:R-:W-:Y:S02]  /*252e0*/  FFMA.FTZ R2, R216, R0, -R3 ;  /* 0x00000000d8027223 */ /* 0x000fe40000010803 */
[----:B------:R-:W-:Y:S02]  /*252f0*/  FADD.FTZ R4, R202, R4 ;  /* 0x00000004ca047221 */ /* 0x000fe40000010000 */
[----:B------:R1:W-:Y:S02]  /*25300*/  MUFU.EX2 R78, R2 ;  /* 0x00000002004e7308 */ /* 0x0003e40000000800 */
[----:B------:R-:W-:-:S04]  /*25310*/  FADD.FTZ R4, R196, R4 ;  /* 0x00000004c4047221 */ /* 0x000fc80000010000 */
[----:B------:R-:W-:Y:S02]  /*25320*/  FADD.FTZ R4, R193, R4 ;  /* 0x00000004c1047221 */ /* 0x000fe40000010000 */
[----:B-1----:R-:W-:-:S04]  /*25330*/  FADD.FTZ R2, R205, R6 ;  /* 0x00000006cd027221 */ /* 0x002fc80000010000 */
        /* <DEDUP_REMOVED lines=12> */
[----:B------:R-:W-:Y:S02]  /*25400*/  FADD.FTZ R2, R170, R2 ;  /* 0x00000002aa027221 */ /* 0x000fe40000010000 */
[----:B------:R-:W-:-:S03]  /*25410*/  FADD.FTZ R4, R166, R4 ;  /* 0x00000004a6047221 */ /* 0x000fc60000010000 */
[----:B---3--:R-:W-:Y:S01]  /*25420*/  HMMA.16816.F32.BF16 R56, R8, R38, R52 ;  /* 0x000000260838723c */ /* 0x008fe20000041834 */
[----:B------:R-:W-:-:S07]  /*25430*/  FADD.FTZ R2, R165, R2 ;  /* 0x00000002a5027221 */ /* 0x000fce0000010000 */
[----:B--2---:R-:W-:Y:S01]  /*25440*/  HMMA.16816.F32.BF16 R52, R8, R16, R44 ;  /* 0x000000100834723c */ /* 0x004fe2000004182c */
[----:B------:R-:W-:-:S07]  /*25450*/  FADD.FTZ R2, R163, R2 ;  /* 0x00000002a3027221 */ /* 0x000fce0000010000 */
[----:B------:R-:W-:Y:S01]  /*25460*/  HMMA.16816.F32.BF16 R24, R8, R18, R48 ;  /* 0x000000120818723c */ /* 0x000fe20000041830 */
[----:B------:R-:W1:Y:S01]  /*25470*/  LDSM.16.MT88.4 R16, [R183+0x10800] ;  /* 0x01080000b710783b */ /* 0x000e620000004200 */
[----:B------:R-:W-:-:S06]  /*25480*/  FADD.FTZ R4, R161, R4 ;  /* 0x00000004a1047221 */ /* 0x000fcc0000010000 */
[C---:B------:R-:W-:Y:S01]  /*25490*/  HMMA.16816.F32.BF16 R60, R8.reuse, R22, R32 ;  /* 0x00000016083c723c */ /* 0x040fe20000041820 */
[----:B------:R-:W2:Y:S01]  /*254a0*/  LDSM.16.MT88.4 R20, [R185+0x10800] ;  /* 0x01080000b914783b */ /* 0x000ea20000004200 */
[----:B------:R-:W-:Y:S02]  /*254b0*/  FADD.FTZ R2, R164, R2 ;  /* 0x00000002a4027221 */ /* 0x000fe40000010000 */
[----:B------:R-:W-:Y:S01]  /*254c0*/  FADD.FTZ R4, R160, R4 ;  /* 0x00000004a0047221 */ /* 0x000fe20000010000 */
[----:B------:R-:W-:Y:S01]  /*254d0*/  LDSM.16.MT88.4 R164, [R182+0x11800] ;  /* 0x01180000b6a4783b */ /* 0x000fe20000004200 */
[----:B------:R-:W-:Y:S02]  /*254e0*/  FADD.FTZ R2, R162, R2 ;  /* 0x00000002a2027221 */ /* 0x000fe40000010000 */
[----:B------:R-:W-:Y:S01]  /*254f0*/  FADD.FTZ R4, R159, R4 ;  /* 0x000000049f047221 */ /* 0x000fe20000010000 */
[----:B------:R-:W-:Y:S01]  /*25500*/  HMMA.16816.F32.BF16 R68, R8, R36, R40 ;  /* 0x000000240844723c */ /* 0x000fe20000041828 */
[----:B------:R-:W-:-:S02]  /*25510*/  FADD.FTZ R2, R157, R2 ;  /* 0x000000029d027221 */ /* 0x000fc40000010000 */
[----:B------:R-:W-:Y:S02]  /*25520*/  FADD.FTZ R4, R158, R4 ;  /* 0x000000049e047221 */ /* 0x000fe40000010000 */
[----:B------:R-:W-:Y:S02]  /*25530*/  FADD.FTZ R2, R156, R2 ;  /* 0x000000029c027221 */ /* 0x000fe40000010000 */
[----:B------:R-:W-:Y:S02]  /*25540*/  F2FP.BF16.PACK_AB R8, R82, R83 ;  /* 0x000000535208723e */ /* 0x000fe400000010ff */
[----:B------:R-:W-:Y:S02]  /*25550*/  F2FP.BF16.PACK_AB R9, R86, R85 ;  /* 0x000000555609723e */ /* 0x000fe400000010ff */
[----:B------:R-:W-:Y:S02]  /*25560*/  F2FP.BF16.PACK_AB R10, R80, R81 ;  /* 0x00000051500a723e */ /* 0x000fe400000010ff */
[----:B----4-:R-:W-:Y:S01]  /*25570*/  F2FP.BF16.PACK_AB R11, R79, R84 ;  /* 0x000000544f0b723e */ /* 0x010fe200000010ff */
[----:B------:R-:W-:-:S02]  /*25580*/  FADD.FTZ R4, R150, R4 ;  /* 0x0000000496047221 */ /* 0x000fc40000010000 */
[----:B------:R-:W-:Y:S02]  /*25590*/  FFMA.FTZ R6, R129, R0, -R3 ;  /* 0x0000000081067223 */ /* 0x000fe40000010803 */
[----:B------:R-:W-:Y:S02]  /*255a0*/  FADD.FTZ R2, R152, R2 ;  /* 0x0000000298027221 */ /* 0x000fe40000010000 */
[----:B------:R-:W-:Y:S01]  /*255b0*/  FADD.FTZ R4, R148, R4 ;  /* 0x0000000494047221 */ /* 0x000fe20000010000 */
[----:B------:R-:W-:Y:S01]  /*255c0*/  HMMA.16816.F32.BF16 R40, R8, R12, R64 ;  /* 0x0000000c0828723c */ /* 0x000fe20000041840 */
[----:B------:R3:W-:Y:S01]  /*255d0*/  MUFU.EX2 R66, R6 ;  /* 0x0000000600427308 */ /* 0x0007e20000000800 */
[----:B------:R-:W-:Y:S02]  /*255e0*/  FADD.FTZ R2, R151, R2 ;  /* 0x0000000297027221 */ /* 0x000fe40000010000 */
[----:B------:R-:W-:Y:S02]  /*255f0*/  FADD.FTZ R4, R147, R4 ;  /* 0x0000000493047221 */ /* 0x000fe40000010000 */
[----:B------:R-:W-:-:S02]  /*25600*/  FADD.FTZ R2, R146, R2 ;  /* 0x0000000292027221 */ /* 0x000fc40000010000 */
[----:B------:R-:W-:Y:S01]  /*25610*/  HMMA.16816.F32.BF16 R32, R8, R14, R28 ;  /* 0x0000000e0820723c */ /* 0x000fe2000004181c */
[----:B------:R-:W4:Y:S01]  /*25620*/  LDSM.16.MT88.4 R12, [R184+0x10800] ;  /* 0x01080000b80c783b */ /* 0x000f220000004200 */
[----:B------:R-:W-:Y:S02]  /*25630*/  FADD.FTZ R4, R149, R4 ;  /* 0x0000000495047221 */ /* 0x000fe40000010000 */
[----:B---3--:R-:W-:-:S04]  /*25640*/  FFMA.FTZ R6, R245, R0, -R3 ;  /* 0x00000000f5067223 */ /* 0x008fc80000010803 */
[----:B------:R3:W-:Y:S01]  /*25650*/  MUFU.EX2 R65, R6 ;  /* 0x0000000600417308 */ /* 0x0007e20000000800 */
[----:B------:R-:W-:Y:S02]  /*25660*/  FADD.FTZ R2, R144, R2 ;  /* 0x0000000290027221 */ /* 0x000fe40000010000 */
[----:B------:R-:W-:Y:S01]  /*25670*/  FADD.FTZ R4, R142, R4 ;  /* 0x000000048e047221 */ /* 0x000fe20000010000 */
[----:B-1----:R-:W-:Y:S01]  /*25680*/  HMMA.16816.F32.BF16 R28, R8, R16, R68 ;  /* 0x00000010081c723c */ /* 0x002fe20000041844 */
[----:B------:R-:W-:Y:S02]  /*25690*/  FADD.FTZ R2, R145, R2 ;  /* 0x0000000291027221 */ /* 0x000fe40000010000 */
[----:B------:R-:W-:Y:S01]  /*256a0*/  FADD.FTZ R4, R141, R4 ;  /* 0x000000048d047221 */ /* 0x000fe20000010000 */
[----:B------:R-:W-:Y:S01]  /*256b0*/  LDSM.16.MT88.4 R144, [R183+0x11800] ;  /* 0x01180000b790783b */ /* 0x000fe20000004200 */
[----:B---3--:R-:W-:-:S03]  /*256c0*/  FFMA.FTZ R6, R246, R0, -R5 ;  /* 0x00000000f6067223 */ /* 0x008fc60000010805 */
[----:B------:R-:W-:Y:S01]  /*256d0*/  HMMA.16816.F32.BF16 R56, R8, R18, R56 ;  /* 0x000000120838723c */ /* 0x000fe20000041838 */
[----:B------:R-:W1:Y:S01]  /*256e0*/  LDSM.16.MT88.4 R16, [R185+0x11000] ;  /* 0x01100000b910783b */ /* 0x000e620000004200 */
[----:B------:R3:W-:Y:S01]  /*256f0*/  MUFU.EX2 R64, R6 ;  /* 0x0000000600407308 */ /* 0x0007e20000000800 */
[----:B------:R-:W-:-:S05]  /*25700*/  FADD.FTZ R2, R143, R2 ;  /* 0x000000028f027221 */ /* 0x000fca0000010000 */
[----:B--2---:R-:W-:Y:S01]  /*25710*/  HMMA.16816.F32.BF16 R36, R8, R22, R60 ;  /* 0x000000160824723c */ /* 0x004fe2000004183c */
[----:B------:R-:W-:Y:S02]  /*25720*/  FADD.FTZ R4, R140, R4 ;  /* 0x000000048c047221 */ /* 0x000fe40000010000 */
[----:B---3--:R-:W-:-:S04]  /*25730*/  FFMA.FTZ R6, R131, R0, -R5 ;  /* 0x0000000083067223 */ /* 0x008fc80000010805 */
[----:B------:R2:W3:Y:S01]  /*25740*/  MUFU.EX2 R62, R6 ;  /* 0x00000006003e7308 */ /* 0x0004e20000000800 */
[----:B------:R-:W-:Y:S02]  /*25750*/  FADD.FTZ R2, R138, R2 ;  /* 0x000000028a027221 */ /* 0x000fe40000010000 */
[----:B------:R-:W-:Y:S02]  /*25760*/  FADD.FTZ R4, R139, R4 ;  /* 0x000000048b047221 */ /* 0x000fe40000010000 */
[----:B------:R-:W-:Y:S02]  /*25770*/  FADD.FTZ R2, R136, R2 ;  /* 0x0000000288027221 */ /* 0x000fe40000010000 */
[----:B--2---:R-:W-:-:S04]  /*25780*/  FFMA.FTZ R6, R247, R0, -R5 ;  /* 0x00000000f7067223 */ /* 0x004fc80000010805 */
[----:B------:R2:W-:Y:S01]  /*25790*/  MUFU.EX2 R63, R6 ;  /* 0x00000006003f7308 */ /* 0x0005e20000000800 */
[----:B------:R-:W-:Y:S02]  /*257a0*/  FADD.FTZ R4, R134, R4 ;  /* 0x0000000486047221 */ /* 0x000fe40000010000 */
[----:B------:R-:W-:Y:S02]  /*257b0*/  FADD.FTZ R2, R137, R2 ;  /* 0x0000000289027221 */ /* 0x000fe40000010000 */
[----:B------:R-:W-:Y:S01]  /*257c0*/  FADD.FTZ R4, R133, R4 ;  /* 0x0000000485047221 */ /* 0x000fe20000010000 */
[----:B------:R-:W-:Y:S01]  /*257d0*/  HMMA.16816.F32.BF16 R44, R8, R20, R72 ;  /* 0x00000014082c723c */ /* 0x000fe20000041848 */
[----:B--2---:R-:W-:-:S07]  /*257e0*/  FFMA.FTZ R6, R173, R0, -R5 ;  /* 0x00000000ad067223 */ /* 0x004fce0000010805 */
[----:B----4-:R-:W-:Y:S01]  /*257f0*/  HMMA.16816.F32.BF16 R52, R8, R12, R52 ;  /* 0x0000000c0834723c */ /* 0x010fe20000041834 */
[----:B------:R-:W-:Y:S01]  /*25800*/  FADD.FTZ R2, R135, R2 ;  /* 0x0000000287027221 */ /* 0x000fe20000010000 */
[----:B------:R-:W2:Y:S01]  /*25810*/  LDSM.16.MT88.4 R20, [R182+0x11000] ;  /* 0x01100000b614783b */ /* 0x000ea20000004200 */
[----:B------:R4:W1:Y:S01]  /*25820*/  MUFU.EX2 R61, R6 ;  /* 0x00000006003d7308 */ /* 0x0008620000000800 */
[----:B------:R-:W-:Y:S02]  /*25830*/  FADD.FTZ R4, R132, R4 ;  /* 0x0000000484047221 */ /* 0x000fe40000010000 */
[----:B------:R-:W-:Y:S01]  /*25840*/  FADD.FTZ R2, R128, R2 ;  /* 0x0000000280027221 */ /* 0x000fe20000010000 */
[----:B------:R-:W-:Y:S01]  /*25850*/  LDSM.16.MT88.4 R136, [R185+0x11800] ;  /* 0x01180000b988783b */ /* 0x000fe20000004200 */
[----:B----4-:R-:W-:-:S04]  /*25860*/  FFMA.FTZ R6, R175, R0, -R3 ;  /* 0x00000000af067223 */ /* 0x010fc80000010803 */
[----:B------:R4:W1:Y:S01]  /*25870*/  MUFU.EX2 R60, R6 ;  /* 0x00000006003c7308 */ /* 0x0008620000000800 */
[----:B------:R-:W-:Y:S02]  /*25880*/  FADD.FTZ R4, R130, R4 ;  /* 0x0000000482047221 */ /* 0x000fe40000010000 */
[----:B------:R-:W-:Y:S02]  /*25890*/  FADD.FTZ R2, R122, R2 ;  /* 0x000000027a027221 */ /* 0x000fe40000010000 */
[----:B------:R-:W-:Y:S02]  /*258a0*/  FADD.FTZ R4, R120, R4 ;  /* 0x0000000478047221 */ /* 0x000fe40000010000 */
[----:B----4-:R-:W-:-:S04]  /*258b0*/  FFMA.FTZ R6, R248, R0, -R3 ;  /* 0x00000000f8067223 */ /* 0x010fc80000010803 */
[----:B------:R4:W1:Y:S01]  /*258c0*/  MUFU.EX2 R51, R6 ;  /* 0x0000000600337308 */ /* 0x0008620000000800 */
[----:B------:R-:W-:Y:S01]  /*258d0*/  FADD.FTZ R2, R126, R2 ;  /* 0x000000027e027221 */ /* 0x000fe20000010000 */
[----:B------:R-:W-:Y:S01]  /*258e0*/  HMMA.16816.F32.BF16 R24, R8, R14, R24 ;  /* 0x0000000e0818723c */ /* 0x000fe20000041818 */
[----:B------:R-:W-:Y:S01]  /*258f0*/  FADD.FTZ R4, R119, R4 ;  /* 0x0000000477047221 */ /* 0x000fe20000010000 */
[----:B------:R-:W2:Y:S01]  /*25900*/  LDSM.16.MT88.4 R12, [R183+0x11000] ;  /* 0x01100000b70c783b */ /* 0x000ea20000004200 */
[----:B----4-:R-:W-:-:S04]  /*25910*/  FFMA.FTZ R6, R177, R0, -R3 ;  /* 0x00000000b1067223 */ /* 0x010fc80000010803 */
[----:B------:R4:W-:Y:S01]  /*25920*/  MUFU.EX2 R50, R6 ;  /* 0x0000000600327308 */ /* 0x0009e20000000800 */
[----:B---3--:R-:W-:Y:S02]  /*25930*/  F2FP.BF16.PACK_AB R8, R62, R64 ;  /* 0x000000403e08723e */ /* 0x008fe400000010ff */
[----:B------:R-:W-:Y:S02]  /*25940*/  F2FP.BF16.PACK_AB R9, R66, R78 ;  /* 0x0000004e4209723e */ /* 0x000fe400000010ff */
[----:B-1----:R-:W-:Y:S02]  /*25950*/  F2FP.BF16.PACK_AB R10, R61, R63 ;  /* 0x0000003f3d0a723e */ /* 0x002fe400000010ff */
[----:B------:R-:W-:Y:S01]  /*25960*/  F2FP.BF16.PACK_AB R11, R60, R65 ;  /* 0x000000413c0b723e */ /* 0x000fe200000010ff */
[----:B------:R-:W-:Y:S02]  /*25970*/  FADD.FTZ R2, R124, R2 ;  /* 0x000000027c027221 */ /* 0x000fe40000010000 */
[----:B----4-:R-:W-:-:S04]  /*25980*/  FFMA.FTZ R6, R249, R0, -R3 ;  /* 0x00000000f9067223 */ /* 0x010fc80000010803 */
[----:B------:R1:W-:Y:S01]  /*25990*/  MUFU.EX2 R49, R6 ;  /* 0x0000000600317308 */ /* 0x0003e20000000800 */
[----:B------:R-:W-:Y:S01]  /*259a0*/  FADD.FTZ R4, R118, R4 ;  /* 0x0000000476047221 */ /* 0x000fe20000010000 */
[----:B------:R-:W-:Y:S01]  /*259b0*/  HMMA.16816.F32.BF16 R36, R8, R18, R36 ;  /* 0x000000120824723c */ /* 0x000fe20000041824 */
[----:B------:R-:W-:Y:S02]  /*259c0*/  FADD.FTZ R2, R116, R2 ;  /* 0x0000000274027221 */ /* 0x000fe40000010000 */
[----:B------:R-:W-:Y:S02]  /*259d0*/  FADD.FTZ R4, R117, R4 ;  /* 0x0000000475047221 */ /* 0x000fe40000010000 */
[----:B-1----:R-:W-:-:S04]  /*259e0*/  FFMA.FTZ R6, R250, R0, -R5 ;  /* 0x00000000fa067223 */ /* 0x002fc80000010805 */
[----:B------:R1:W3:Y:S01]  /*259f0*/  MUFU.EX2 R48, R6 ;  /* 0x0000000600307308 */ /* 0x0002e20000000800 */
[----:B------:R-:W-:Y:S02]  /*25a00*/  FADD.FTZ R2, R108, R2 ;  /* 0x000000026c027221 */ /* 0x000fe40000010000 */
[-C--:B------:R-:W-:Y:S02]  /*25a10*/  FFMA.FTZ R3, R199, R0.reuse, -R3 ;  /* 0x00000000c7037223 */ /* 0x080fe40000010803 */
[----:B-1----:R-:W-:-:S04]  /*25a20*/  FFMA.FTZ R6, R179, R0, -R5 ;  /* 0x00000000b3067223 */ /* 0x002fc80000010805 */
[----:B------:R1:W4:Y:S02]  /*25a30*/  MUFU.EX2 R18, R6 ;  /* 0x0000000600127308 */ /* 0x0003240000000800 */
[-CC-:B-1----:R-:W-:Y:S02]  /*25a40*/  FFMA.FTZ R6, R198, R0.reuse, -R5.reuse ;  /* 0x00000000c6067223 */ /* 0x182fe40000010805 */
[----:B------:R-:W-:Y:S02]  /*25a50*/  FFMA.FTZ R5, R197, R0, -R5 ;  /* 0x00000000c5057223 */ /* 0x000fe40000010805 */
        /* <DEDUP_REMOVED lines=18> */
[----:B------:R-:W-:Y:S02]  /*25b80*/  FADD.FTZ R0, R94, R0 ;  /* 0x000000005e007221 */ /* 0x000fe40000010000 */
[----:B------:R-:W-:-:S03]  /*25b90*/  FADD.FTZ R2, R90, R2 ;  /* 0x000000025a027221 */ /* 0x000fc60000010000 */
        /* <DEDUP_REMOVED lines=11> */
[----:B------:R-:W-:Y:S01]  /*25c50*/  FADD.FTZ R0, R84, R0 ;  /* 0x0000000054007221 */ /* 0x000fe20000010000 */
[----:B------:R-:W2:Y:S01]  /*25c60*/  MUFU.EX2 R17, R6 ;  /* 0x0000000600117308 */ /* 0x000ea20000000800 */
[----:B------:R-:W-:Y:S02]  /*25c70*/  FADD.FTZ R2, R81, R2 ;  /* 0x0000000251027221 */ /* 0x000fe40000010000 */
[----:B------:R-:W-:-:S02]  /*25c80*/  FADD.FTZ R0, R79, R0 ;  /* 0x000000004f007221 */ /* 0x000fc40000010000 */
[----:B------:R-:W-:-:S03]  /*25c90*/  FADD.FTZ R2, R80, R2 ;  /* 0x0000000250027221 */ /* 0x000fc60000010000 */
[----:B------:R1:W1:Y:S01]  /*25ca0*/  MUFU.EX2 R16, R5 ;  /* 0x0000000500107308 */ /* 0x0002620000000800 */
[----:B------:R-:W-:Y:S02]  /*25cb0*/  FADD.FTZ R0, R78, R0 ;  /* 0x000000004e007221 */ /* 0x000fe40000010000 */
[----:B------:R-:W-:Y:S02]  /*25cc0*/  FADD.FTZ R2, R64, R2 ;  /* 0x0000000240027221 */ /* 0x000fe40000010000 */
[----:B------:R-:W-:Y:S01]  /*25cd0*/  FADD.FTZ R0, R66, R0 ;  /* 0x0000000042007221 */ /* 0x000fe20000010000 */
[----:B-1----:R-:W1:Y:S01]  /*25ce0*/  LDSM.16.MT88.4 R4, [R184+0x11800] ;  /* 0x01180000b804783b */ /* 0x002e620000004200 */
[----:B------:R-:W-:Y:S02]  /*25cf0*/  FADD.FTZ R2, R62, R2 ;  /* 0x000000023e027221 */ /* 0x000fe40000010000 */
[----:B------:R-:W-:Y:S01]  /*25d00*/  FADD.FTZ R0, R65, R0 ;  /* 0x0000000041007221 */ /* 0x000fe20000010000 */
[----:B------:R-:W-:Y:S01]  /*25d10*/  HMMA.16816.F32.BF16 R28, R8, R12, R28 ;  /* 0x0000000c081c723c */ /* 0x000fe2000004181c */
[----:B------:R-:W-:Y:S01]  /*25d20*/  FADD.FTZ R2, R63, R2 ;  /* 0x000000023f027221 */ /* 0x000fe20000010000 */
[----:B------:R-:W1:Y:S01]  /*25d30*/  MUFU.EX2 R3, R3 ;  /* 0x0000000300037308 */ /* 0x000e620000000800 */
[----:B------:R-:W-:-:S02]  /*25d40*/  FADD.FTZ R0, R60, R0 ;  /* 0x000000003c007221 */ /* 0x000fc40000010000 */
[----:B------:R-:W-:-:S03]  /*25d50*/  FADD.FTZ R2, R61, R2 ;  /* 0x000000023d027221 */ /* 0x000fc60000010000 */
[----:B------:R-:W-:Y:S01]  /*25d60*/  HMMA.16816.F32.BF16 R12, R8, R14, R56 ;  /* 0x0000000e080c723c */ /* 0x000fe20000041838 */
[----:B------:R-:W-:-:S07]  /*25d70*/  FADD.FTZ R0, R51, R0 ;  /* 0x0000000033007221 */ /* 0x000fce0000010000 */
[----:B------:R-:W-:Y:S01]  /*25d80*/  HMMA.16816.F32.BF16 R148, R8, R20, R52 ;  /* 0x000000140894723c */ /* 0x000fe20000041834 */
[----:B---3--:R-:W-:-:S07]  /*25d90*/  FADD.FTZ R2, R48, R2 ;  /* 0x0000000230027221 */ /* 0x008fce0000010000 */
[----:B------:R-:W-:Y:S01]  /*25da0*/  HMMA.16816.F32.BF16 R8, R8, R22, R24 ;  /* 0x000000160808723c */ /* 0x000fe20000041818 */
[----:B------:R-:W-:Y:S02]  /*25db0*/  FADD.FTZ R0, R50, R0 ;  /* 0x0000000032007221 */ /* 0x000fe40000010000 */
[C---:B----4-:R-:W-:Y:S02]  /*25dc0*/  FADD.FTZ R2, R18.reuse, R2 ;  /* 0x0000000212027221 */ /* 0x050fe40000010000 */
[----:B------:R-:W-:Y:S02]  /*25dd0*/  FADD.FTZ R0, R49, R0 ;  /* 0x0000000031007221 */ /* 0x000fe40000010000 */
[----:B--2---:R-:W-:Y:S01]  /*25de0*/  FADD.FTZ R2, R17, R2 ;  /* 0x0000000211027221 */ /* 0x004fe20000010000 */
[----:B------:R-:W-:Y:S02]  /*25df0*/  F2FP.BF16.PACK_AB R160, R18, R48 ;  /* 0x0000003012a0723e */ /* 0x000fe400000010ff */
[----:B------:R-:W-:-:S02]  /*25e00*/  F2FP.BF16.PACK_AB R161, R50, R51 ;  /* 0x0000003332a1723e */ /* 0x000fc400000010ff */
[C---:B------:R-:W-:Y:S02]  /*25e10*/  F2FP.BF16.PACK_AB R162, R16.reuse, R17 ;  /* 0x0000001110a2723e */ /* 0x040fe400000010ff */
[C---:B-1----:R-:W-:Y:S01]  /*25e20*/  F2FP.BF16.PACK_AB R163, R3.reuse, R49 ;  /* 0x0000003103a3723e */ /* 0x042fe200000010ff */
[----:B------:R-:W-:Y:S02]  /*25e30*/  FADD.FTZ R3, R3, R0 ;  /* 0x0000000003037221 */ /* 0x000fe40000010000 */
[----:B------:R-:W-:-:S03]  /*25e40*/  FADD.FTZ R0, R16, R2 ;  /* 0x0000000210007221 */ /* 0x000fc60000010000 */
[----:B------:R1:W-:Y:S01]  /*25e50*/  STL [R1], R3 ;  /* 0x0000000301007387 */ /* 0x0003e20000100800 */
[C---:B------:R-:W-:Y:S03]  /*25e60*/  HMMA.16816.F32.BF16 R168, R160.reuse, R164, R40 ;  /* 0x000000a4a0a8723c */ /* 0x040fe60000041828 */
[----:B------:R1:W-:Y:S05]  /*25e70*/  STL [R1+0x4], R0 ;  /* 0x0000040001007387 */ /* 0x0003ea0000100800 */
[C---:B------:R-:W-:Y:S08]  /*25e80*/  HMMA.16816.F32.BF16 R132, R160.reuse, R136, R44 ;  /* 0x00000088a084723c */ /* 0x040ff0000004182c */
[C---:B------:R-:W-:Y:S08]  /*25e90*/  HMMA.16816.F32.BF16 R140, R160.reuse, R144, R28 ;  /* 0x00000090a08c723c */ /* 0x040ff0000004181c */
[C---:B------:R-:W-:Y:S08]  /*25ea0*/  HMMA.16816.F32.BF16 R164, R160.reuse, R166, R32 ;  /* 0x000000a6a0a4723c */ /* 0x040ff00000041820 */
[C---:B------:R-:W-:Y:S08]  /*25eb0*/  HMMA.16816.F32.BF16 R136, R160.reuse, R138, R36 ;  /* 0x0000008aa088723c */ /* 0x040ff00000041824 */
[C---:B------:R-:W-:Y:S08]  /*25ec0*/  HMMA.16816.F32.BF16 R144, R160.reuse, R146, R12 ;  /* 0x00000092a090723c */ /* 0x040ff0000004180c */
[C---:B------:R-:W-:Y:S08]  /*25ed0*/  HMMA.16816.F32.BF16 R148, R160.reuse, R4, R148 ;  /* 0x00000004a094723c */ /* 0x040ff00000041894 */
[----:B------:R-:W-:Y:S01]  /*25ee0*/  HMMA.16816.F32.BF16 R160, R160, R6, R8 ;  /* 0x00000006a0a0723c */ /* 0x000fe20000041808 */
[----:B------:R-:W-:-:S02]  /*25ef0*/  MOV R2, R77 ;  /* 0x0000004d00027202 */ /* 0x000fc40000000f00 */
[----:B------:R-:W-:-:S05]  /*25f00*/  MOV R22, R76 ;  /* 0x0000004c00167202 */ /* 0x000fca0000000f00 */
.L_x_3161:
[----:B-1----:R-:W-:-:S13]  /*25f10*/  ISETP.GE.AND P0, PT, R252, 0x1, PT ;  /* 0x00000001fc00780c */ /* 0x002fda0003f06270 */
[----:B------:R-:W-:Y:S05]  /*25f20*/  @!P0 BRA `(.L_x_3172) ;  /* 0x00007ad000008947 */ /* 0x000fea0003800000 */
[----:B------:R-:W2:Y:S04]  /*25f30*/  LDL R24, [R1+0xc] ;  /* 0x00000c0001187983 */ /* 0x000ea80000100800 */
[----:B------:R-:W3:Y:S01]  /*25f40*/  LDL R23, [R1+0x8] ;  /* 0x0000080001177983 */ /* 0x000ee20000100800 */
[----:B------:R-:W-:Y:S01]  /*25f50*/  MOV R156, R22 ;  /* 0x00000016009c7202 */ /* 0x000fe20000000f00 */
[----:B------:R-:W-:Y:S01]  /*25f60*/  IMAD.WIDE.U32 R44, R194, 0x30, RZ ;  /* 0x00000030c22c7825 */ /* 0x000fe200078e00ff */
[----:B------:R-:W-:-:S03]  /*25f70*/  MOV R152, R2 ;  /* 0x0000000200987202 */ /* 0x000fc60000000f00 */
        /* <DEDUP_REMOVED lines=133> */
.L_x_3181:
        /* <DEDUP_REMOVED lines=11> */
[----:B-1----:R-:W-:-:S05]  /*26880*/  @!P0 BRA `(.L_x_3174) ;  /* 0x0000040000008947 */ /* 0x002fca0003800000 */
        /* <DEDUP_REMOVED lines=64> */
.L_x_3174:
[----:B------:R-:W-:Y:S02]  /*26c90*/  ULDC.64 UR4, c[0x0][0x118] ;  /* 0x0000460000047ab9 */ /* 0x000fe40000000a00 */
[----:B------:R-:W2:Y:S02]  /*26ca0*/  LD.E R0, [R6.64+0x40] ;  /* 0x0000400406007980 */ /* 0x000ea4000c101900 */
[----:B--2---:R-:W-:Y:S04]  /*26cb0*/  LEA R0, -R0, RZ, 0x8 ;  /* 0x000000ff00007211 */ /* 0x004fe800078e41ff */
[----:B------:R-:W-:Y:S02]  /*26cc0*/  SHF.R.S32.HI R2, RZ, 0x1f, R0 ;  /* 0x0000001fff027819 */ /* 0x000fe40000011400 */
.L_x_3175:
[----:B------:R-:W-:Y:S05]  /*26cd0*/  BSYNC B0 ;  /* 0x0000000000007941 */ /* 0x000fea0003800000 */
.L_x_3173:
        /* <DEDUP_REMOVED lines=8> */
[----:B------:R-:W4:Y:S04]  /*26d60*/  LDL R5, [R1+0x8] ;  /* 0x0000080001057983 */ /* 0x000f280000100800 */
        /* <DEDUP_REMOVED lines=410> */
[----:B------:R-:W-:Y:S02]  /*28710*/  IMAD.MOV.U32 R172, RZ, RZ, R158 ;  /* 0x000000ffffac7224 */ /* 0x000fe400078e009e */
[----:B------:R-:W-:Y:S02]  /*28720*/  IMAD.SHL.U32 R158, R252, 0x100, RZ ;  /* 0x00000100fc9e7824 */ /* 0x000fe400078e00ff */
[----:B------:R-:W-:Y:S03]  /*28730*/  IMAD R172, R172, R0, RZ ;  /* 0x00000000acac7224 */ /* 0x000fe600078e02ff */
[C---:B------:R-:W-:Y:S02]  /*28740*/  IADD3 R175, R158.reuse, -0x100, RZ ;  /* 0xffffff009eaf7810 */ /* 0x040fe40007ffe0ff */
[----:B------:R-:W-:Y:S01]  /*28750*/  IADD3 R176, R158, -0x200, RZ ;  /* 0xfffffe009eb07810 */ /* 0x000fe20007ffe0ff */
[----:B------:R-:W-:Y:S01]  /*28760*/  IMAD.MOV.U32 R158, RZ, RZ, RZ ;  /* 0x000000ffff9e7224 */ /* 0x000fe200078e00ff */
[----:B------:R-:W-:Y:S02]  /*28770*/  IABS R173, R175 ;  /* 0x000000af00ad7213 */ /* 0x000fe40000000000 */
[-C--:B------:R-:W-:Y:S01]  /*28780*/  LOP3.LUT R175, R175, R157.reuse, RZ, 0x3c, !PT ;  /* 0x0000009dafaf7212 */ /* 0x080fe200078e3cff */
[----:B------:R-:W-:Y:S01]  /*28790*/  IMAD.HI.U32 R159, R159, R172, R158 ;  /* 0x000000ac9f9f7227 */ /* 0x000fe200078e009e */
[----:B------:R-:W-:Y:S02]  /*287a0*/  IABS R172, R176 ;  /* 0x000000b000ac7213 */ /* 0x000fe40000000000 */
[----:B------:R-:W-:Y:S02]  /*287b0*/  ISETP.GE.AND P2, PT, R175, RZ, PT ;  /* 0x000000ffaf00720c */ /* 0x000fe40003f46270 */
[----:B------:R-:W-:Y:S01]  /*287c0*/  LOP3.LUT R176, R176, R157, RZ, 0x3c, !PT ;  /* 0x0000009db0b07212 */ /* 0x000fe200078e3cff */
[C---:B------:R-:W-:Y:S03]  /*287d0*/  IMAD.HI.U32 R158, R159.reuse, R172, RZ ;  /* 0x000000ac9f9e7227 */ /* 0x040fe600078e00ff */
[----:B------:R-:W-:Y:S01]  /*287e0*/  ISETP.GE.AND P0, PT, R176, RZ, PT ;  /* 0x000000ffb000720c */ /* 0x000fe20003f06270 */
        /* <DEDUP_REMOVED lines=19> */
[-C--:B------:R-:W-:Y:S01]  /*28920*/  LEA R176, P1, R174, R220.reuse, 0x2 ;  /* 0x000000dcaeb07211 */ /* 0x080fe200078210ff */
[----:B------:R-:W2:Y:S01]  /*28930*/  LD.E.64 R158, [R2.64+0x38] ;  /* 0x00003804029e7980 */ /* 0x000ea2000c101b00 */
[----:B------:R-:W-:Y:S02]  /*28940*/  LEA R172, P0, R0, R220, 0x2 ;  /* 0x000000dc00ac7211 */ /* 0x000fe400078010ff */
[-C--:B------:R-:W-:Y:S02]  /*28950*/  LEA.HI.X.SX32 R177, R174, R221.reuse, 0x2, P1 ;  /* 0x000000ddaeb17211 */ /* 0x080fe400008f16ff */
[C---:B------:R-:W-:Y:S01]  /*28960*/  LEA.HI.X.SX32 R173, R0.reuse, R221, 0x2, P0 ;  /* 0x000000dd00ad7211 */ /* 0x040fe200000f16ff */
[----:B------:R-:W-:Y:S02]  /*28970*/  IMAD.IADD R0, R0, 0x1, -R174 ;  /* 0x0000000100007824 */ /* 0x000fe400078e0aae */
[----:B------:R-:W3:Y:S02]  /*28980*/  LD.E R176, [R176.64] ;  /* 0x00000004b0b07980 */ /* 0x000ee4000c101900 */
[----:B------:R-:W-:Y:S02]  /*28990*/  IMAD R157, R157, R0, -0x100 ;  /* 0xffffff009d9d7424 */ /* 0x000fe400078e0200 */
[----:B------:R1:W3:Y:S03]  /*289a0*/  LD.E R175, [R172.64] ;  /* 0x00000004acaf7980 */ /* 0x0002e6000c101900 */
[----:B------:R-:W-:Y:S01]  /*289b0*/  SHF.R.S32.HI R174, RZ, 0x1f, R157 ;  /* 0x0000001fffae7819 */ /* 0x000fe2000001149d */
        /* <DEDUP_REMOVED lines=13> */
.L_x_3179:
[----:B------:R-:W2:Y:S02]  /*28a90*/  LD.E R0, [R2.64+0x38] ;  /* 0x0000380402007980 */ /* 0x000ea4000c101900 */
[----:B--2---:R-:W-:Y:S04]  /*28aa0*/  LEA R0, -R0, RZ, 0x8 ;  /* 0x000000ff00007211 */ /* 0x004fe800078e41ff */
[----:B------:R-:W-:Y:S02]  /*28ab0*/  SHF.R.S32.HI R157, RZ, 0x1f, R0 ;  /* 0x0000001fff9d7819 */ /* 0x000fe40000011400 */
.L_x_3180:
[----:B------:R-:W-:Y:S05]  /*28ac0*/  BSYNC B0 ;  /* 0x0000000000007941 */ /* 0x000fea0003800000 */
.L_x_3178:
        /* <DEDUP_REMOVED lines=8> */
[----:B------:R-:W4:Y:S03]  /*28b50*/  LDL R178, [R1+0x120] ;  /* 0x0001200001b27983 */ /* 0x000f260000100800 */
[C---:B------:R-:W-:Y:S01]  /*28b60*/  @!P0 IMAD.X R159, R157.reuse, 0x1, R159, P1 ;  /* 0x000000019d9f8824 */ /* 0x040fe200008e069f */
[----:B------:R-:W4:Y:S01]  /*28b70*/  LDL R177, [R1+0x124] ;  /* 0x0001240001b17983 */ /* 0x000f220000100800 */
[CC--:B------:R-:W-:Y:S03]  /*28b80*/  @!P0 LEA R172, P1, R158.reuse, R222.reuse, 0x1 ;  /* 0x000000de9eac8211 */ /* 0x0c0fe600078208ff */
[----:B------:R-:W4:Y:S01]  /*28b90*/  LDL.64 R196, [R1+0x78] ;  /* 0x0000780001c47983 */ /* 0x000f220000100a00 */
[-C--:B------:R-:W-:Y:S02]  /*28ba0*/  @!P0 LEA.HI.X R173, R158, R223.reuse, R159, 0x1, P1 ;  /* 0x000000df9ead8211 */ /* 0x080fe400008f0c9f */
[C---:B------:R-:W-:Y:S01]  /*28bb0*/  LEA R158, P1, R0.reuse, R222, 0x1 ;  /* 0x000000de009e7211 */ /* 0x040fe200078208ff */
[----:B------:R-:W4:Y:S03]  /*28bc0*/  LDL R175, [R1+0xe4] ;  /* 0x0000e40001af7983 */ /* 0x000f260000100800 */
[CC--:B------:R-:W-:Y:S01]  /*28bd0*/  LEA.HI.X R159, R0.reuse, R223.reuse, R157, 0x1, P1 ;  /* 0x000000df009f7211 */ /* 0x0c0fe200008f0c9d */
[----:B------:R-:W4:Y:S04]  /*28be0*/  LDL.64 R200, [R1+0x70] ;  /* 0x0000700001c87983 */ /* 0x000f280000100a00 */
[----:B------:R-:W4:Y:S04]  /*28bf0*/  LDL R193, [R1+0xdc] ;  /* 0x0000dc0001c17983 */ /* 0x000f280000100800 */
[----:B------:R-:W4:Y:S04]  /*28c00*/  LDL R203, [R1+0xd4] ;  /* 0x0000d40001cb7983 */ /* 0x000f280000100800 */
        /* <DEDUP_REMOVED lines=13> */
[C---:B--2---:R-:W-:Y:S03]  /*28ce0*/  @!P0 IADD3 R173, P1, R0.reuse, R176, RZ ;  /* 0x000000b000ad8210 */ /* 0x044fe60007f3e0ff */
[----:B------:R-:W2:Y:S02]  /*28cf0*/  LDL R176, [R1+0xe0] ;  /* 0x0000e00001b07983 */ /* 0x000ea40000100800 */
[----:B---3--:R-:W-:Y:S01]  /*28d00*/  @!P0 IMAD.X R174, R157, 0x1, R174, P1 ;  /* 0x000000019dae8824 */ /* 0x008fe200008e06ae */
[C---:B------:R-:W-:Y:S04]  /*28d10*/  @!P0 LEA R172, P1, R173.reuse, R222, 0x1 ;  /* 0x000000deadac8211 */ /* 0x040fe800078208ff */
[-C--:B------:R-:W-:Y:S05]  /*28d20*/  @!P0 LEA.HI.X R173, R173, R223.reuse, R174, 0x1, P1 ;  /* 0x000000dfadad8211 */ /* 0x080fea00008f0cae */
[----:B------:R-:W-:Y:S01]  /*28d30*/  @!PT LDS RZ, [RZ] ;  /* 0x00000000fffff984 */ /* 0x000fe20000000800 */
[----:B------:R-:W-:Y:S01]  /*28d40*/  @!PT LDS RZ, [RZ] ;  /* 0x00000000fffff984 */ /* 0x000fe20000000800 */
[----:B------:R-:W-:Y:S01]  /*28d50*/  @!PT LDS RZ, [RZ] ;  /* 0x00000000fffff984 */ /* 0x000fe20000000800 */
[----:B------:R4:W-:Y:S04]  /*28d60*/  @!P0 LDGSTS.E.BYPASS.LTC128B.128 [R192+0x3000], [R172.64] ;  /* 0x03000000acc08fae */ /* 0x0009e8000b901d44 */
[----:B------:R1:W-:Y:S01]  /*28d70*/  @P0 STS.128 [R192+0x3800], RZ ;  /* 0x003800ffc0000388 */ /* 0x0003e20000000c00 */
[C---:B----4-:R-:W-:Y:S03]  /*28d80*/  @!P0 IADD3 R173, P1, R0.reuse, R198, RZ ;  /* 0x000000c600ad8210 */ /* 0x050fe60007f3e0ff */
[----:B------:R-:W3:Y:S02]  /*28d90*/  LDL.64 R198, [R1+0x68] ;  /* 0x0000680001c67983 */ /* 0x000ee40000100a00 */
[----:B-----5:R-:W-:Y:S01]  /*28da0*/  @!P0 IMAD.X R174, R157, 0x1, R179, P1 ;  /* 0x000000019dae8824 */ /* 0x020fe200008e06b3 */
[C---:B------:R-:W-:Y:S01]  /*28db0*/  @!P0 LEA R172, P1, R173.reuse, R222, 0x1 ;  /* 0x000000deadac8211 */ /* 0x040fe200078208ff */
[----:B------:R-:W4:Y:S03]  /*28dc0*/  LDL R179, [R1+0x118] ;  /* 0x0001180001b37983 */ /* 0x000f260000100800 */
[-C--:B------:R-:W-:Y:S05]  /*28dd0*/  @!P0 LEA.HI.X R173, R173, R223.reuse, R174, 0x1, P1 ;  /* 0x000000dfadad8211 */ /* 0x080fea00008f0cae */
[----:B------:R-:W-:Y:S01]  /*28de0*/  @!PT LDS RZ, [RZ] ;  /* 0x00000000fffff984 */ /* 0x000fe20000000800 */
[----:B------:R-:W-:Y:S01]  /*28df0*/  @!PT LDS RZ, [RZ] ;  /* 0x00000000fffff984 */ /* 0x000fe20000000800 */
[----:B------:R-:W-:Y:S01]  /*28e00*/  @!PT LDS RZ, [RZ] ;  /* 0x00000000fffff984 */ /* 0x000fe20000000800 */
[----:B------:R5:W-:Y:S04]  /*28e10*/  @!P0 LDGSTS.E.BYPASS.LTC128B.128 [R192+0x3800], [R172.64] ;  /* 0x03800000acc08fae */ /* 0x000be8000b901d44 */
[----:B------:R1:W-:Y:S01]  /*28e20*/  @P0 STS.128 [R192+0x4000], RZ ;  /* 0x004000ffc0000388 */ /* 0x0003e20000000c00 */
[C---:B-----5:R-:W-:Y:S03]  /*28e30*/  @!P0 IADD3 R173, P1, R0.reuse, R178, RZ ;  /* 0x000000b200ad8210 */ /* 0x060fe60007f3e0ff */
[----:B------:R-:W5:Y:S02]  /*28e40*/  LDL R178, [R1+0x11c] ;  /* 0x00011c0001b27983 */ /* 0x000f640000100800 */
[----:B------:R-:W-:Y:S01]  /*28e50*/  @!P0 IMAD.X R174, R157, 0x1, R177, P1 ;  /* 0x000000019dae8824 */ /* 0x000fe200008e06b1 */
[C---:B------:R-:W-:Y:S04]  /*28e60*/  @!P0 LEA R172, P1, R173.reuse, R222, 0x1 ;  /* 0x000000deadac8211 */ /* 0x040fe800078208ff */
[-C--:B------:R-:W-:Y:S05]  /*28e70*/  @!P0 LEA.HI.X R173, R173, R223.reuse, R174, 0x1, P1 ;  /* 0x000000dfadad8211 */ /* 0x080fea00008f0cae */
[----:B------:R-:W-:Y:S01]  /*28e80*/  @!PT LDS RZ, [RZ] ;  /* 0x00000000fffff984 */ /* 0x000fe20000000800 */
[----:B------:R-:W-:Y:S01]  /*28e90*/  @!PT LDS RZ, [RZ] ;  /* 0x00000000fffff984 */ /* 0x000fe20000000800 */
[----:B------:R-:W-:Y:S01]  /*28ea0*/  @!PT LDS RZ, [RZ] ;  /* 0x00000000fffff984 */ /* 0x000fe20000000800 */
[----:B------:R1:W-:Y:S04]  /*28eb0*/  @!P0 LDGSTS.E.BYPASS.LTC128B.128 [R192+0x4000], [R172.64] ;  /* 0x04000000acc08fae */ /* 0x0003e8000b901d44 */
[----:B------:R1:W-:Y:S02]  /*28ec0*/  @P0 STS.128 [R192+0x4800], RZ ;  /* 0x004800ffc0000388 */ /* 0x0003e40000000c00 */
[C---:B-1----:R-:W-:Y:S02]  /*28ed0*/  @!P0 IADD3 R173, P1, R0.reuse, R196, RZ ;  /* 0x000000c400ad8210 */ /* 0x042fe40007f3e0ff */
[----:B------:R-:W5:Y:S03]  /*28ee0*/  LDL.64 R196, [R1+0x60] ;  /* 0x0000600001c47983 */ /* 0x000f660000100a00 */
[----:B------:R-:W-:Y:S01]  /*28ef0*/  @!P0 IMAD.X R174, R157, 0x1, R175, P1 ;  /* 0x000000019dae8824 */ /* 0x000fe200008e06af */
[C---:B------:R-:W-:Y:S01]  /*28f00*/  @!P0 LEA R172, P1, R173.reuse, R222, 0x1 ;  /* 0x000000deadac8211 */ /* 0x040fe200078208ff */
[----:B------:R-:W5:Y:S03]  /*28f10*/  LDL R175, [R1+0xd8] ;  /* 0x0000d80001af7983 */ /* 0x000f660000100800 */
        /* <DEDUP_REMOVED lines=8> */
[----:B--2---:R-:W-:Y:S01]  /*28fa0*/  @!P0 IMAD.X R174, R157, 0x1, R176, P1 ;  /* 0x000000019dae8824 */ /* 0x004fe200008e06b0 */
[C---:B------:R-:W-:Y:S01]  /*28fb0*/  @!P0 LEA R172, P1, R173.reuse, R222, 0x1 ;  /* 0x000000deadac8211 */ /* 0x040fe200078208ff */
[----:B------:R-:W2:Y:S03]  /*28fc0*/  LDL.64 R176, [R1+0x58] ;  /* 0x0000580001b07983 */ /* 0x000ea60000100a00 */
[-C--:B------:R-:W-:Y:S05]  /*28fd0*/  @!P0 LEA.HI.X R173, R173, R223.reuse, R174, 0x1, P1 ;  /* 0x000000dfadad8211 */ /* 0x080fea00008f0cae */
[----:B------:R-:W-:Y:S01]  /*28fe0*/  @!PT LDS RZ, [RZ] ;  /* 0x00000000fffff984 */ /* 0x000fe20000000800 */
[----:B------:R-:W-:Y:S01]  /*28ff0*/  @!PT LDS RZ, [RZ] ;  /* 0x00000000fffff984 */ /* 0x000fe20000000800 */
[----:B------:R-:W-:Y:S01]  /*29000*/  @!PT LDS RZ, [RZ] ;  /* 0x00000000fffff984 */ /* 0x000fe20000000800 */
[----:B------:R3:W-:Y:S04]  /*29010*/  @!P0 LDGSTS.E.BYPASS.LTC128B.128 [R192+0x5000], [R172.64] ;  /* 0x05000000acc08fae */ /* 0x0007e8000b901d44 */
[----:B------:R1:W-:Y:S01]  /*29020*/  @P0 STS.128 [R192+0x5800], RZ ;  /* 0x005800ffc0000388 */ /* 0x0003e20000000c00 */
[C---:B---3--:R-:W-:Y:S03]  /*29030*/  @!P0 IADD3 R173, P1, R0.reuse, R198, RZ ;  /* 0x000000c600ad8210 */ /* 0x048fe60007f3e0ff */
[----:B------:R-:W3:Y:S02]  /*29040*/  LDL.64 R198, [R1+0x40] ;  /* 0x0000400001c67983 */ /* 0x000ee40000100a00 */
[----:B------:R-:W-:Y:S01]  /*29050*/  @!P0 IMAD.X R174, R157, 0x1, R193, P1 ;  /* 0x000000019dae8824 */ /* 0x000fe200008e06c1 */
[CC--:B------:R-:W-:Y:S01]  /*29060*/  @!P0 LEA R172, P1, R173.reuse, R222.reuse, 0x1 ;  /* 0x000000deadac8211 */ /* 0x0c0fe200078208ff */
[----:B------:R-:W3:Y:S03]  /*29070*/  LDL R193, [R1+0xcc] ;  /* 0x0000cc0001c17983 */ /* 0x000ee60000100800 */
[----:B------:R-:W-:Y:S05]  /*29080*/  @!P0 LEA.HI.X R173, R173, R223, R174, 0x1, P1 ;  /* 0x000000dfadad8211 */ /* 0x000fea00008f0cae */
[----:B------:R-:W-:Y:S01]  /*29090*/  @!PT LDS RZ, [RZ] ;  /* 0x00000000fffff984 */ /* 0x000fe20000000800 */
[----:B------:R-:W-:Y:S01]  /*290a0*/  @!PT LDS RZ, [RZ] ;  /* 0x00000000fffff984 */ /* 0x000fe20000000800 */
[----:B------:R-:W-:Y:S01]  /*290b0*/  @!PT LDS RZ, [RZ] ;  /* 0x00000000fffff984 */ /* 0x000fe20000000800 */
[----:B------:R4:W-:Y:S04]  /*290c0*/  @!P0 LDGSTS.E.BYPASS.LTC128B.128 [R192+0x5800], [R172.64] ;  /* 0x05800000acc08fae */ /* 0x0009e8000b901d44 */
[----:B------:R1:W-:Y:S01]  /*290d0*/  @P0 STS.128 [R192+0x6000], RZ ;  /* 0x006000ffc0000388 */ /* 0x0003e20000000c00 */
[C---:B----4-:R-:W-:Y:S03]  /*290e0*/  @!P0 IADD3 R173, P1, R0.reuse, R179, RZ ;  /* 0x000000b300ad8210 */ /* 0x050fe60007f3e0ff */
[----:B------:R-:W4:Y:S02]  /*290f0*/  LDL R179, [R1+0xc8] ;  /* 0x0000c80001b37983 */ /* 0x000f240000100800 */
[----:B-----5:R-:W-:Y:S01]  /*29100*/  @!P0 IMAD.X R174, R157, 0x1, R178, P1 ;  /* 0x000000019dae8824 */ /* 0x020fe200008e06b2 */
        /* <DEDUP_REMOVED lines=9> */
[----:B------:R-:W4:Y:S03]  /*291a0*/  LDL.64 R196, [R1+0x38] ;  /* 0x0000380001c47983 */ /* 0x000f260000100a00 */
[----:B------:R-:W-:Y:S01]  /*291b0*/  @!P0 IMAD.X R174, R157, 0x1, R175, P1 ;  /* 0x000000019dae8824 */ /* 0x000fe200008e06af */
        /* <DEDUP_REMOVED lines=8> */
[C---:B--2---:R-:W-:Y:S03]  /*29240*/  @!P0 IADD3 R173, P1, R0.reuse, R176, RZ ;  /* 0x000000b000ad8210 */ /* 0x044fe60007f3e0ff */
[----:B------:R-:W2:Y:S02]  /*29250*/  LDL.64 R176, [R1+0x30] ;  /* 0x0000300001b07983 */ /* 0x000ea40000100a00 */
        /* <DEDUP_REMOVED lines=8> */
[C---:B-1----:R-:W-:Y:S05]  /*292e0*/  @!P0 IADD3 R173, P1, R0.reuse, R204, RZ ;  /* 0x000000cc00ad8210 */ /* 0x042fea0007f3e0ff */
        /* <DEDUP_REMOVED lines=17> */
[C---:B-1----:R-:W-:Y:S05]  /*29400*/  @!P0 IADD3 R173, P1, R0.reuse, R198, RZ ;  /* 0x000000c600ad8210 */ /* 0x042fea0007f3e0ff */
[----:B----4-:R-:W-:Y:S01]  /*29410*/  @!P0 IMAD.X R174, R157, 0x1, R179, P1 ;  /* 0x000000019dae8824 */ /* 0x010fe200008e06b3 */
        /* <DEDUP_REMOVED lines=8> */
[----:B-----5:R-:W-:Y:S01]  /*294a0*/  @!P0 IMAD.X R174, R157, 0x1, R178, P1 ;  /* 0x000000019dae8824 */ /* 0x020fe200008e06b2 */
[C---:B------:R-:W-:Y:S04]  /*294b0*/  @!P0 LEA R172, P1, R173.reuse, R222, 0x1 ;  /* 0x000000deadac8211 */ /* 0x040fe800078208ff */
[-C--:B------:R-:W-:Y:S05]  /*294c0*/  @!P0 LEA.HI.X R173, R173, R223.reuse, R174, 0x1, P1 ;  /* 0x000000dfadad8211 */ /* 0x080fea00008f0cae */
[----:B------:R-:W-:Y:S01]  /*294d0*/  @!PT LDS RZ, [RZ] ;  /* 0x00000000fffff984 */ /* 0x000fe20000000800 */
[----:B------:R-:W-:Y:S01]  /*294e0*/  @!PT LDS RZ, [RZ] ;  /* 0x00000000fffff984 */ /* 0x000fe20000000800 */
[----:B------:R-:W-:Y:S01]  /*294f0*/  @!PT LDS RZ, [RZ] ;  /* 0x00000000fffff984 */ /* 0x000fe20000000800 */
[----:B------:R1:W-:Y:S04]  /*29500*/  @!P0 LDGSTS.E.BYPASS.LTC128B.128 [R192+0x9000], [R172.64] ;  /* 0x09000000acc08fae */ /* 0x0003e8000b901d44 */
[----:B------:R3:W-:Y:S01]  /*29510*/  @P0 STS.128 [R192+0x9800], RZ ;  /* 0x009800ffc0000388 */ /* 0x0007e20000000c00 */
[----:B--2---:R-:W-:Y:S05]  /*29520*/  @!P0 IADD3 R0, P1, R0, R176, RZ ;  /* 0x000000b000008210 */ /* 0x004fea0007f3e0ff */
[----:B------:R-:W-:Y:S01]  /*29530*/  @!P0 IMAD.X R157, R157, 0x1, R175, P1 ;  /* 0x000000019d9d8824 */ /* 0x000fe200008e06af */
[C---:B-1----:R-:W-:Y:S01]  /*29540*/  @!P0 LEA R172, P1, R0.reuse, R222, 0x1 ;  /* 0x000000de00ac8211 */ /* 0x042fe200078208ff */
        /* <DEDUP_REMOVED lines=8> */
.L_x_3177:
[----:B------:R-:W-:Y:S05]  /*295d0*/  BSYNC B1 ;  /* 0x0000000000017941 */ /* 0x000fea0003800000 */
.L_x_3176:
[----:B------:R-:W1:Y:S01]  /*295e0*/  S2R R0, SR_TID.X ;  /* 0x0000000000007919 */ /* 0x000e620000002100 */
[----:B------:R-:W-:Y:S07]  /*295f0*/  IADD3 R245, R252, -0x1, RZ ;  /* 0xfffffffffcf57810 */ /* 0x000fee0007ffe0ff */
[----:B------:R2:W4:Y:S01]  /*29600*/  LD.E R3, [R2.64+0xdc] ;  /* 0x0000dc0402037980 */ /* 0x000522000c101900 */
[----:B-1----:R-:W-:Y:S04]  /*29610*/  SHF.L.U32 R0, R0, 0x1, RZ ;  /* 0x0000000100007819 */ /* 0x002fe800000006ff */
[----:B------:R-:W-:Y:S04]  /*29620*/  LOP3.LUT R0, R0, 0x6, RZ, 0xc0, !PT ;  /* 0x0000000600007812 */ /* 0x000fe800078ec0ff */
[----:B------:R-:W-:Y:S04]  /*29630*/  LEA R0, R245, R0, 0x8 ;  /* 0x00000000f5007211 */ /* 0x000fe800078e40ff */
[----:B--2---:R-:W1:Y:S02]  /*29640*/  I2F R2, R0 ;  /* 0x0000000000027306 */ /* 0x004e640000201400 */
[CC--:B-1----:R-:W-:Y:S02]  /*29650*/  FFMA.FTZ R6, R153.reuse, R2.reuse, R6 ;  /* 0x0000000299067223 */ /* 0x0c2fe40000010006 */
[C---:B------:R-:W-:Y:S01]  /*29660*/  FFMA.FTZ R4, R153.reuse, R2, R4 ;  /* 0x0000000299047223 */ /* 0x040fe20000010004 */
[C---:B------:R-:W-:Y:S06]  /*29670*/  IADD3 R2, R0.reuse, 0x1, RZ ;  /* 0x0000000100027810 */ /* 0x040fec0007ffe0ff */
[----:B------:R-:W1:Y:S02]  /*29680*/  I2F R2, R2 ;  /* 0x0000000200027306 */ /* 0x000e640000201400 */
        /* <DEDUP_REMOVED lines=242> */
[C---:B------:R-:W-:Y:S02]  /*2a5b0*/  IADD3 R2, R0.reuse, 0xf8, RZ ;  /* 0x000000f800027810 */ /* 0x040fe40007ffe0ff */
[----:B------:R-:W-:Y:S04]  /*2a5c0*/  IADD3 R0, R0, 0xf9, RZ ;  /* 0x000000f900007810 */ /* 0x000fe80007ffe0ff */
[----:B------:R-:W1:Y:S10]  /*2a5d0*/  I2F R2, R2 ;  /* 0x0000000200027306 */ /* 0x000e740000201400 */
[----:B------:R-:W2:Y:S01]  /*2a5e0*/  I2F R0, R0 ;  /* 0x0000000000007306 */ /* 0x000ea20000201400 */
[CC--:B-1----:R-:W-:Y:S02]  /*2a5f0*/  FFMA.FTZ R130, R153.reuse, R2.reuse, R130 ;  /* 0x0000000299827223 */ /* 0x0c2fe40000010082 */
[C---:B------:R-:W-:Y:S02]  /*2a600*/  FFMA.FTZ R128, R153.reuse, R2, R128 ;  /* 0x0000000299807223 */ /* 0x040fe40000010080 */
[CC--:B--2---:R-:W-:Y:S02]  /*2a610*/  FFMA.FTZ R129, R153.reuse, R0.reuse, R129 ;  /* 0x0000000099817223 */ /* 0x0c4fe40000010081 */
[----:B------:R-:W-:Y:S01]  /*2a620*/  FFMA.FTZ R131, R153, R0, R131 ;  /* 0x0000000099837223 */ /* 0x000fe20000010083 */
        /* <DEDUP_REMOVED lines=69> */
[----:B----4-:R-:W-:Y:S02]  /*2aa80*/  FMUL.FTZ R157, R3, R2 ;  /* 0x00000002039d7220 */ /* 0x010fe40000410000 */
[----:B------:R-:W-:Y:S03]  /*2aa90*/  FADD.FTZ R0, -R2, R152 ;  /* 0x0000009802007221 */ /* 0x000fe60000010100 */
[----:B------:R-:W-:Y:S01]  /*2aaa0*/  FSEL R152, R157, RZ, P0 ;  /* 0x000000ff9d987208 */ /* 0x000fe20000000000 */
[----:B------:R-:W-:Y:S04]  /*2aab0*/  FMUL.FTZ R0, R3, R0 ;  /* 0x0000000003007220 */ /* 0x000fe80000410000 */
[-CC-:B------:R-:W-:Y:S02]  /*2aac0*/  FFMA.FTZ R174, R19, R3.reuse, -R152.reuse ;  /* 0x0000000313ae7223 */ /* 0x180fe40000010898 */
[----:B------:R-:W1:Y:S01]  /*2aad0*/  MUFU.EX2 R0, R0 ;  /* 0x0000000000007308 */ /* 0x000e620000000800 */
[----:B------:R-:W2:Y:S01]  /*2aae0*/  LDL.LU R19, [R1] ;  /* 0x0000000001137983 */ /* 0x000ea20000300800 */
[-CC-:B------:R-:W-:Y:S01]  /*2aaf0*/  FFMA.FTZ R177, R22, R3.reuse, -R152.reuse ;  /* 0x0000000316b17223 */ /* 0x180fe20000010898 */
[----:B------:R-:W-:Y:S01]  /*2ab00*/  FMNMX.FTZ R22, R4, R156, !PT ;  /* 0x0000009c04167209 */ /* 0x000fe20007810000 */
[-CC-:B------:R-:W-:Y:S02]  /*2ab10*/  FFMA.FTZ R157, R6, R3.reuse, -R152.reuse ;  /* 0x00000003069d7223 */ /* 0x180fe40000010898 */
[-CC-:B------:R-:W-:Y:S01]  /*2ab20*/  FFMA.FTZ R7, R7, R3.reuse, -R152.reuse ;  /* 0x0000000307077223 */ /* 0x180fe20000010898 */
[----:B------:R-:W-:Y:S01]  /*2ab30*/  FMNMX.FTZ R22, R5, R22, !PT ;  /* 0x0000001605167209 */ /* 0x000fe20007810000 */
[-CC-:B------:R-:W-:Y:S02]  /*2ab40*/  FFMA.FTZ R175, R18, R3.reuse, -R152.reuse ;  /* 0x0000000312af7223 */ /* 0x180fe40000010898 */
[----:B------:R-:W-:Y:S01]  /*2ab50*/  MUFU.EX2 R157, R157 ;  /* 0x0000009d009d7308 */ /* 0x000fe20000000800 */
[----:B------:R-:W-:Y:S01]  /*2ab60*/  FMNMX.FTZ R22, R8, R22, !PT ;  /* 0x0000001608167209 */ /* 0x000fe20007810000 */
[-CC-:B------:R-:W-:Y:S02]  /*2ab70*/  FFMA.FTZ R26, R26, R3.reuse, -R152.reuse ;  /* 0x000000031a1a7223 */ /* 0x180fe40000010898 */
[-CC-:B------:R-:W-:Y:S01]  /*2ab80*/  FFMA.FTZ R27, R27, R3.reuse, -R152.reuse ;  /* 0x000000031b1b7223 */ /* 0x180fe20000010898 */
[----:B------:R-:W-:Y:S01]  /*2ab90*/  FMNMX.FTZ R22, R9, R22, !PT ;  /* 0x0000001609167209 */ /* 0x000fe20007810000 */
[-CC-:B------:R-:W-:Y:S02]  /*2aba0*/  FFMA.FTZ R159, R10, R3.reuse, -R152.reuse ;  /* 0x000000030a9f7223 */ /* 0x180fe40000010898 */
[-CC-:B------:R-:W-:Y:S01]  /*2abb0*/  FFMA.FTZ R158, R11, R3.reuse, -R152.reuse ;  /* 0x000000030b9e7223 */ /* 0x180fe20000010898 */
[----:B------:R-:W-:Y:S01]  /*2abc0*/  FMNMX.FTZ R22, R12, R22, !PT ;  /* 0x000000160c167209 */ /* 0x000fe20007810000 */
[----:B------:R4:W-:Y:S01]  /*2abd0*/  MUFU.EX2 R18, R7 ;  /* 0x0000000700127308 */ /* 0x0009e20000000800 */
[--C-:B---3--:R-:W-:Y:S02]  /*2abe0*/  FFMA.FTZ R172, R15, R3, -R152.reuse ;  /* 0x000000030fac7223 */ /* 0x108fe40000010898 */
[----:B------:R-:W-:Y:S01]  /*2abf0*/  FMNMX.FTZ R22, R13, R22, !PT ;  /* 0x000000160d167209 */ /* 0x000fe20007810000 */
[C---:B-1----:R-:W-:Y:S02]  /*2ac00*/  FMUL.FTZ R6, R0.reuse, R170 ;  /* 0x000000aa00067220 */ /* 0x042fe40000410000 */
[----:B------:R-:W-:Y:S01]  /*2ac10*/  FMUL.FTZ R10, R0, R166 ;  /* 0x000000a6000a7220 */ /* 0x000fe20000410000 */
[----:B------:R-:W-:Y:S01]  /*2ac20*/  FMNMX.FTZ R22, R16, R22, !PT ;  /* 0x0000001610167209 */ /* 0x000fe20007810000 */
[C---:B------:R-:W-:Y:S02]  /*2ac30*/  FMUL.FTZ R11, R0.reuse, R167 ;  /* 0x000000a7000b7220 */ /* 0x040fe40000410000 */
[----:B------:R-:W-:Y:S01]  /*2ac40*/  MUFU.EX2 R159, R159 ;  /* 0x0000009f009f7308 */ /* 0x000fe20000000800 */
        /* <DEDUP_REMOVED lines=10> */
[C---:B----4-:R-:W-:Y:S02]  /*2acf0*/  FMUL.FTZ R7, R0.reuse, R171 ;  /* 0x000000ab00077220 */ /* 0x050fe40000410000 */
[C---:B------:R-:W-:Y:S01]  /*2ad00*/  FMUL.FTZ R146, R0.reuse, R146 ;  /* 0x0000009200927220 */ /* 0x040fe20000410000 */
[----:B------:R-:W-:Y:S01]  /*2ad10*/  FMNMX.FTZ R22, R25, R22, !PT ;  /* 0x0000001619167209 */ /* 0x000fe20007810000 */
[C---:B------:R-:W-:Y:S02]  /*2ad20*/  FMUL.FTZ R147, R0.reuse, R147 ;  /* 0x0000009300937220 */ /* 0x040fe40000410000 */
[----:B------:R-:W-:Y:S01]  /*2ad30*/  FMUL.FTZ R150, R0, R150 ;  /* 0x0000009600967220 */ /* 0x000fe20000410000 */
[----:B------:R-:W-:Y:S01]  /*2ad40*/  FMNMX.FTZ R22, R28, R22, !PT ;  /* 0x000000161c167209 */ /* 0x000fe20007810000 */
[C---:B------:R-:W-:Y:S02]  /*2ad50*/  FMUL.FTZ R151, R0.reuse, R151 ;  /* 0x0000009700977220 */ /* 0x040fe40000410000 */
[----:B------:R-:W-:Y:S01]  /*2ad60*/  FMUL.FTZ R15, R0, R163 ;  /* 0x000000a3000f7220 */ /* 0x000fe20000410000 */
[----:B------:R-:W-:Y:S01]  /*2ad70*/  FMNMX.FTZ R22, R29, R22, !PT ;  /* 0x000000161d167209 */ /* 0x000fe20007810000 */
[-CC-:B------:R-:W-:Y:S02]  /*2ad80*/  FFMA.FTZ R173, R14, R3.reuse, -R152.reuse ;  /* 0x000000030ead7223 */ /* 0x180fe40000010898 */
[----:B------:R-:W-:Y:S01]  /*2ad90*/  FMUL.FTZ R14, R0, R162 ;  /* 0x000000a2000e7220 */ /* 0x000fe20000410000 */
        /* <DEDUP_REMOVED lines=25> */
[----:B------:R-:W-:Y:S01]  /*2af30*/  MUFU.EX2 R30, R175 ;  /* 0x000000af001e7308 */ /* 0x000fe20000000800 */
[-CC-:B------:R-:W-:Y:S02]  /*2af40*/  FFMA.FTZ R228, R87, R3.reuse, -R152.reuse ;  /* 0x0000000357e47223 */ /* 0x180fe40000010898 */
[----:B------:R-:W-:Y:S01]  /*2af50*/  FMNMX.FTZ R22, R49, R22, !PT ;  /* 0x0000001631167209 */ /* 0x000fe20007810000 */
[-CC-:B------:R-:W-:Y:S02]  /*2af60*/  FFMA.FTZ R233, R98, R3.reuse, -R152.reuse ;  /* 0x0000000362e97223 */ /* 0x180fe40000010898 */
[-CC-:B------:R-:W-:Y:S01]  /*2af70*/  FFMA.FTZ R176, R23, R3.reuse, -R152.reuse ;  /* 0x0000000317b07223 */ /* 0x180fe20000010898 */
[----:B------:R-:W-:Y:S01]  /*2af80*/  FMNMX.FTZ R22, R52, R22, !PT ;  /* 0x0000001634167209 */ /* 0x000fe20007810000 */
[-CC-:B------:R-:W-:Y:S02]  /*2af90*/  FFMA.FTZ R193, R31, R3.reuse, -R152.reuse ;  /* 0x000000031fc17223 */ /* 0x180fe40000010898 */
[----:B------:R-:W1:Y:S01]  /*2afa0*/  MUFU.EX2 R34, R174 ;  /* 0x000000ae00227308 */ /* 0x000e620000000800 */
        /* <DEDUP_REMOVED lines=14> */
[----:B------:R-:W-:Y:S01]  /*2b090*/  MUFU.EX2 R38, R27 ;  /* 0x0000001b00267308 */ /* 0x000fe20000000800 */
[----:B------:R-:W-:Y:S01]  /*2b0a0*/  FMNMX.FTZ R22, R64, R22, !PT ;  /* 0x0000001640167209 */ /* 0x000fe20007810000 */
[-CC-:B------:R-:W-:Y:S01]  /*2b0b0*/  FFMA.FTZ R211, R66, R3.reuse, -R152.reuse ;  /* 0x0000000342d37223 */ /* 0x180fe20000010898 */
[----:B-1----:R-:W-:Y:S01]  /*2b0c0*/  F2FP.BF16.PACK_AB R175, R34, R30 ;  /* 0x0000001e22af723e */ /* 0x002fe200000010ff */
[-CC-:B------:R-:W-:Y:S01]  /*2b0d0*/  FFMA.FTZ R229, R90, R3.reuse, -R152.reuse ;  /* 0x000000035ae57223 */ /* 0x180fe20000010898 */
[----:B------:R-:W-:Y:S01]  /*2b0e0*/  FMNMX.FTZ R22, R65, R22, !PT ;  /* 0x0000001641167209 */ /* 0x000fe20007810000 */
[-CC-:B------:R-:W-:Y:S02]  /*2b0f0*/  FFMA.FTZ R237, R106, R3.reuse, -R152.reuse ;  /* 0x000000036aed7223 */ /* 0x180fe40000010898 */
        /* <DEDUP_REMOVED lines=43> */
[----:B------:R-:W-:Y:S01]  /*2b3b0*/  FFMA.FTZ R152, R131, R3, -R152 ;  /* 0x0000000383987223 */ /* 0x000fe20000010898 */
[----:B------:R-:W-:Y:S03]  /*2b3c0*/  FMNMX.FTZ R22, R96, R22, !PT ;  /* 0x0000001660167209 */ /* 0x000fe60007810000 */
[----:B------:R-:W-:Y:S01]  /*2b3d0*/  MUFU.EX2 R51, R198 ;  /* 0x000000c600337308 */ /* 0x000fe20000000800 */
[----:B------:R-:W-:Y:S04]  /*2b3e0*/  FMNMX.FTZ R22, R97, R22, !PT ;  /* 0x0000001661167209 */ /* 0x000fe80007810000 */
[----:B------:R-:W-:Y:S04]  /*2b3f0*/  FMNMX.FTZ R22, R100, R22, !PT ;  /* 0x0000001664167209 */ /* 0x000fe80007810000 */
[----:B------:R-:W-:Y:S01]  /*2b400*/  FMNMX.FTZ R22, R101, R22, !PT ;  /* 0x0000001665167209 */ /* 0x000fe20007810000 */
[----:B------:R-:W-:Y:S03]  /*2b410*/  MUFU.EX2 R54, R197 ;  /* 0x000000c500367308 */ /* 0x000fe60000000800 */
[----:B------:R-:W-:Y:S04]  /*2b420*/  FMNMX.FTZ R22, R104, R22, !PT ;  /* 0x0000001668167209 */ /* 0x000fe80007810000 */
        /* <DEDUP_REMOVED lines=17> */
[----:B------:R-:W-:Y:S05]  /*2b540*/  FMNMX.FTZ R22, R129, R22, !PT ;  /* 0x0000001681167209 */ /* 0x000fea0007810000 */
[----:B------:R-:W-:Y:S10]  /*2b550*/  MUFU.EX2 R119, R216 ;  /* 0x000000d800777308 */ /* 0x000ff40000000800 */
[----:B------:R-:W-:Y:S10]  /*2b560*/  MUFU.EX2 R130, R215 ;  /* 0x000000d700827308 */ /* 0x000ff40000000800 */
[----:B------:R-:W-:Y:S01]  /*2b570*/  MUFU.EX2 R152, R152 ;  /* 0x0000009800987308 */ /* 0x000fe20000000800 */
[----:B--2---:R-:W-:Y:S01]  /*2b580*/  FFMA.FTZ R0, R0, R19, R157 ;  /* 0x0000001300007223 */ /* 0x004fe2000001009d */
[C---:B------:R-:W-:Y:S03]  /*2b590*/  F2FP.BF16.PACK_AB R157, R18.reuse, R157 ;  /* 0x0000009d129d723e */ /* 0x040fe600000010ff */
[----:B------:R-:W-:Y:S05]  /*2b5a0*/  FADD.FTZ R19, R18, R0 ;  /* 0x0000000012137221 */ /* 0x000fea0000010000 */
[----:B------:R-:W1:Y:S01]  /*2b5b0*/  MUFU.EX2 R18, R158 ;  /* 0x0000009e00127308 */ /* 0x000e620000000800 */
[----:B------:R-:W2:Y:S01]  /*2b5c0*/  SHFL.BFLY PT, R0, R22, 0x2, 0x1f ;  /* 0x0c401f0016007f89 */ /* 0x000ea200000e0000 */
[----:B------:R-:W-:Y:S01]  /*2b5d0*/  FADD.FTZ R19, R159, R19 ;  /* 0x000000139f137221 */ /* 0x000fe20000010000 */
[C---:B-1----:R-:W-:Y:S03]  /*2b5e0*/  F2FP.BF16.PACK_AB R159, R18.reuse, R159 ;  /* 0x0000009f129f723e */ /* 0x042fe600000010ff */
[----:B------:R-:W-:Y:S01]  /*2b5f0*/  FADD.FTZ R19, R18, R19 ;  /* 0x0000001312137221 */ /* 0x000fe20000010000 */
[----:B--2---:R-:W-:Y:S03]  /*2b600*/  FMNMX.FTZ R22, R22, R0, !PT ;  /* 0x0000000016167209 */ /* 0x004fe60007810000 */
[----:B------:R-:W-:Y:S02]  /*2b610*/  MUFU.EX2 R18, R172 ;  /* 0x000000ac00127308 */ /* 0x000fe40000000800 */
[----:B------:R-:W1:Y:S02]  /*2b620*/  SHFL.BFLY PT, R0, R22, 0x1, 0x1f ;  /* 0x0c201f0016007f89 */ /* 0x000e6400000e0000 */
[----:B-1----:R-:W-:Y:S04]  /*2b630*/  FMNMX.FTZ R22, R22, R0, !PT ;  /* 0x0000000016167209 */ /* 0x002fe80007810000 */
[C---:B------:R-:W-:Y:S01]  /*2b640*/  FSETP.NEU.FTZ.AND P0, PT, R22.reuse, -INF , PT ;  /* 0xff8000001600780b */ /* 0x040fe20003f1d000 */
[C---:B------:R-:W-:Y:S02]  /*2b650*/  FMUL.FTZ R46, R3.reuse, R22 ;  /* 0x00000016032e7220 */ /* 0x040fe40000410000 */
[----:B------:R-:W-:Y:S03]  /*2b660*/  FADD.FTZ R0, -R22, R156 ;  /* 0x0000009c16007221 */ /* 0x000fe60000010100 */
[----:B------:R-:W-:Y:S01]  /*2b670*/  FSEL R46, R46, RZ, P0 ;  /* 0x000000ff2e2e7208 */ /* 0x000fe20000000000 */
[----:B------:R-:W-:Y:S01]  /*2b680*/  FMUL.FTZ R0, R3, R0 ;  /* 0x0000000003007220 */ /* 0x000fe20000410000 */
[----:B------:R-:W-:Y:S02]  /*2b690*/  ISETP.GT.AND P0, PT, R252, 0x1, PT ;  /* 0x00000001fc00780c */ /* 0x000fe40003f04270 */
[----:B------:R-:W-:Y:S01]  /*2b6a0*/  MOV R252, R245 ;  /* 0x000000f500fc7202 */ /* 0x000fe20000000f00 */
        /* <DEDUP_REMOVED lines=14> */
[----:B------:R-:W3:Y:S01]  /*2b790*/  MUFU.EX2 R79, R5 ;  /* 0x00000005004f7308 */ /* 0x000ee20000000800 */
[-CC-:B------:R-:W-:Y:S02]  /*2b7a0*/  FFMA.FTZ R28, R28, R3.reuse, -R46.reuse ;  /* 0x000000031c1c7223 */ /* 0x180fe4000001082e */
[----:B------:R-:W-:Y:S02]  /*2b7b0*/  FFMA.FTZ R29, R29, R3, -R46 ;  /* 0x000000031d1d7223 */ /* 0x000fe4000001082e */
[C---:B-1----:R-:W-:Y:S02]  /*2b7c0*/  FMUL.FTZ R132, R0.reuse, R132 ;  /* 0x0000008400847220 */ /* 0x042fe40000410000 */
[C---:B------:R-:W-:Y:S02]  /*2b7d0*/  FMUL.FTZ R133, R0.reuse, R133 ;  /* 0x0000008500857220 */ /* 0x040fe40000410000 */
[C---:B------:R-:W-:Y:S01]  /*2b7e0*/  FMUL.FTZ R136, R0.reuse, R136 ;  /* 0x0000008800887220 */ /* 0x040fe20000410000 */
[----:B------:R1:W-:Y:S01]  /*2b7f0*/  MUFU.EX2 R86, R8 ;  /* 0x0000000800567308 */ /* 0x0003e20000000800 */
[C---:B------:R-:W-:Y:S02]  /*2b800*/  FMUL.FTZ R137, R0.reuse, R137 ;  /* 0x0000008900897220 */ /* 0x040fe40000410000 */
[----:B------:R-:W-:Y:S02]  /*2b810*/  FMUL.FTZ R140, R0, R140 ;  /* 0x0000008c008c7220 */ /* 0x000fe40000410000 */
[----:B--2---:R-:W-:Y:S01]  /*2b820*/  FADD.FTZ R4, R173, R19 ;  /* 0x00000013ad047221 */ /* 0x004fe20000010000 */
[----:B------:R-:W-:Y:S01]  /*2b830*/  F2FP.BF16.PACK_AB R173, R18, R173 ;  /* 0x000000ad12ad723e */ /* 0x000fe200000010ff */
[----:B------:R-:W-:Y:S02]  /*2b840*/  FMUL.FTZ R141, R0, R141 ;  /* 0x0000008d008d7220 */ /* 0x000fe40000410000 */
[----:B------:R-:W-:Y:S01]  /*2b850*/  FADD.FTZ R47, R18, R4 ;  /* 0x00000004122f7221 */ /* 0x000fe20000010000 */
[----:B------:R-:W2:Y:S01]  /*2b860*/  MUFU.EX2 R94, R9 ;  /* 0x00000009005e7308 */ /* 0x000ea20000000800 */
[C---:B------:R-:W-:Y:S02]  /*2b870*/  FMUL.FTZ R4, R0.reuse, R168 ;  /* 0x000000a800047220 */ /* 0x040fe40000410000 */
[C---:B------:R-:W-:Y:S01]  /*2b880*/  FMUL.FTZ R144, R0.reuse, R144 ;  /* 0x0000009000907220 */ /* 0x040fe20000410000 */
[----:B---3--:R-:W-:Y:S01]  /*2b890*/  F2FP.BF16.PACK_AB R156, R79, R62 ;  /* 0x0000003e4f9c723e */ /* 0x008fe200000010ff */
[C---:B------:R-:W-:Y:S02]  /*2b8a0*/  FMUL.FTZ R5, R0.reuse, R169 ;  /* 0x000000a900057220 */ /* 0x040fe40000410000 */
[----:B------:R-:W3:Y:S01]  /*2b8b0*/  LDSM.16.MT88.4 R168, [R182+0xa000] ;  /* 0x00a00000b6a8783b */ /* 0x000ee20000004200 */
[C---:B------:R-:W-:Y:S02]  /*2b8c0*/  FMUL.FTZ R145, R0.reuse, R145 ;  /* 0x0000009100917220 */ /* 0x040fe40000410000 */
[----:B------:R4:W-:Y:S01]  /*2b8d0*/  MUFU.EX2 R63, R12 ;  /* 0x0000000c003f7308 */ /* 0x0009e20000000800 */
[C---:B------:R-:W-:Y:S02]  /*2b8e0*/  FMUL.FTZ R148, R0.reuse, R148 ;  /* 0x0000009400947220 */ /* 0x040fe40000410000 */
[C---:B------:R-:W-:Y:S02]  /*2b8f0*/  FMUL.FTZ R149, R0.reuse, R149 ;  /* 0x0000009500957220 */ /* 0x040fe40000410000 */
[----:B-1----:R-:W-:Y:S02]  /*2b900*/  FMUL.FTZ R8, R0, R164 ;  /* 0x000000a400087220 */ /* 0x002fe40000410000 */
[-CC-:B------:R-:W-:Y:S02]  /*2b910*/  FFMA.FTZ R32, R32, R3.reuse, -R46.reuse ;  /* 0x0000000320207223 */ /* 0x180fe4000001082e */
[-CC-:B------:R-:W-:Y:S01]  /*2b920*/  FFMA.FTZ R33, R33, R3.reuse, -R46.reuse ;  /* 0x0000000321217223 */ /* 0x180fe2000001082e */
[----:B------:R-:W1:Y:S01]  /*2b930*/  MUFU.EX2 R91, R13 ;  /* 0x0000000d005b7308 */ /* 0x000e620000000800 */
[-CC-:B------:R-:W-:Y:S02]  /*2b940*/  FFMA.FTZ R36, R36, R3.reuse, -R46.reuse ;  /* 0x0000000324247223 */ /* 0x180fe4000001082e */
[--C-:B------:R-:W-:Y:S01]  /*2b950*/  FFMA.FTZ R37, R37, R3, -R46.reuse ;  /* 0x0000000325257223 */ /* 0x100fe2000001082e */
[----:B--2---:R-:W-:Y:S01]  /*2b960*/  F2FP.BF16.PACK_AB R158, R94, R86 ;  /* 0x000000565e9e723e */ /* 0x004fe200000010ff */
[----:B------:R-:W-:Y:S02]  /*2b970*/  FMUL.FTZ R9, R0, R165 ;  /* 0x000000a500097220 */ /* 0x000fe40000410000 */
[----:B------:R-:W2:Y:S01]  /*2b980*/  LDSM.16.MT88.4 R164, [R185+0xa000] ;  /* 0x00a00000b9a4783b */ /* 0x000ea20000004200 */
[-CC-:B------:R-:W-:Y:S02]  /*2b990*/  FFMA.FTZ R41, R41, R3.reuse, -R46.reuse ;  /* 0x0000000329297223 */ /* 0x180fe4000001082e */
[----:B------:R-:W-:Y:S01]  /*2b9a0*/  MUFU.EX2 R74, R16 ;  /* 0x00000010004a7308 */ /* 0x000fe20000000800 */
[-CC-:B------:R-:W-:Y:S02]  /*2b9b0*/  FFMA.FTZ R40, R40, R3.reuse, -R46.reuse ;  /* 0x0000000328287223 */ /* 0x180fe4000001082e */
[-CC-:B------:R-:W-:Y:S02]  /*2b9c0*/  FFMA.FTZ R116, R116, R3.reuse, -R46.reuse ;  /* 0x0000000374747223 */ /* 0x180fe4000001082e */
[----:B----4-:R-:W-:Y:S02]  /*2b9d0*/  FMUL.FTZ R12, R0, R160 ;  /* 0x000000a0000c7220 */ /* 0x010fe40000410000 */
[-CC-:B------:R-:W-:Y:S02]  /*2b9e0*/  FFMA.FTZ R117, R117, R3.reuse, -R46.reuse ;  /* 0x0000000375757223 */ /* 0x180fe4000001082e */
[-CC-:B------:R-:W-:Y:S01]  /*2b9f0*/  FFMA.FTZ R120, R120, R3.reuse, -R46.reuse ;  /* 0x0000000378787223 */ /* 0x180fe2000001082e */
[----:B------:R4:W5:Y:S01]  /*2ba00*/  MUFU.EX2 R83, R17 ;  /* 0x0000001100537308 */ /* 0x0009620000000800 */
[-CC-:B------:R-:W-:Y:S02]  /*2ba10*/  FFMA.FTZ R121, R121, R3.reuse, -R46.reuse ;  /* 0x0000000379797223 */ /* 0x180fe4000001082e */
[--C-:B------:R-:W-:Y:S01]  /*2ba20*/  FFMA.FTZ R44, R44, R3, -R46.reuse ;  /* 0x000000032c2c7223 */ /* 0x100fe2000001082e */
[----:B-1----:R-:W-:Y:S01]  /*2ba30*/  F2FP.BF16.PACK_AB R172, R91, R63 ;  /* 0x0000003f5bac723e */ /* 0x002fe200000010ff */
[----:B------:R-:W-:Y:S01]  /*2ba40*/  FMUL.FTZ R13, R0, R161 ;  /* 0x000000a1000d7220 */ /* 0x000fe20000410000 */
[C---:B---3--:R-:W-:Y:S01]  /*2ba50*/  HMMA.16816.F32.BF16 R4, R156.reuse, R168, R4 ;  /* 0x000000a89c04723c */ /* 0x048fe20000041804 */
[----:B------:R-:W3:Y:S03]  /*2ba60*/  LDL.LU R169, [R1+0x4] ;  /* 0x0000040001a97983 */ /* 0x000ee60000300800 */
[----:B------:R-:W-:Y:S01]  /*2ba70*/  MUFU.EX2 R87, R24 ;  /* 0x0000001800577308 */ /* 0x000fe20000000800 */
[-CC-:B------:R-:W-:Y:S02]  /*2ba80*/  FFMA.FTZ R45, R45, R3.reuse, -R46.reuse ;  /* 0x000000032d2d7223 */ /* 0x180fe4000001082e */
[-CC-:B------:R-:W-:Y:S01]  /*2ba90*/  FFMA.FTZ R48, R48, R3.reuse, -R46.reuse ;  /* 0x0000000330307223 */ /* 0x180fe2000001082e */
[C---:B------:R-:W-:Y:S04]  /*2baa0*/  HMMA.16816.F32.BF16 R8, R156.reuse, R170, R8 ;  /* 0x000000aa9c08723c */ /* 0x040fe80000041808 */
[-CC-:B------:R-:W-:Y:S02]  /*2bab0*/  FFMA.FTZ R49, R49, R3.reuse, -R46.reuse ;  /* 0x0000000331317223 */ /* 0x180fe4000001082e */
[----:B------:R1:W-:Y:S01]  /*2bac0*/  MUFU.EX2 R98, R25 ;  /* 0x0000001900627308 */ /* 0x0003e20000000800 */
[-CC-:B------:R-:W-:Y:S02]  /*2bad0*/  FFMA.FTZ R52, R52, R3.reuse, -R46.reuse ;  /* 0x0000000334347223 */ /* 0x180fe4000001082e */
[-CC-:B------:R-:W-:Y:S01]  /*2bae0*/  FFMA.FTZ R53, R53, R3.reuse, -R46.reuse ;  /* 0x0000000335357223 */ /* 0x180fe2000001082e */
[----:B----4-:R-:W-:Y:S01]  /*2baf0*/  LDSM.16.MT88.4 R16, [R185+0xa800] ;  /* 0x00a80000b910783b */ /* 0x010fe20000004200 */
[C---:B--2---:R-:W-:Y:S05]  /*2bb00*/  HMMA.16816.F32.BF16 R132, R156.reuse, R164, R132 ;  /* 0x000000a49c84723c */ /* 0x044fea0000041884 */
[----:B------:R-:W-:Y:S01]  /*2bb10*/  MUFU.EX2 R67, R28 ;  /* 0x0000001c00437308 */ /* 0x000fe20000000800 */
[----:B-----5:R-:W-:Y:S01]  /*2bb20*/  F2FP.BF16.PACK_AB R174, R83, R74 ;  /* 0x0000004a53ae723e */ /* 0x020fe200000010ff */
[-CC-:B------:R-:W-:Y:S02]  /*2bb30*/  FFMA.FTZ R56, R56, R3.reuse, -R46.reuse ;  /* 0x0000000338387223 */ /* 0x180fe4000001082e */
[-CC-:B------:R-:W-:Y:S01]  /*2bb40*/  FFMA.FTZ R57, R57, R3.reuse, -R46.reuse ;  /* 0x0000000339397223 */ /* 0x180fe2000001082e */
[C---:B------:R-:W-:Y:S01]  /*2bb50*/  HMMA.16816.F32.BF16 R136, R156.reuse, R166, R136 ;  /* 0x000000a69c88723c */ /* 0x040fe20000041888 */
[----:B------:R-:W2:Y:S02]  /*2bb60*/  LDSM.16.MT88.4 R164, [R183+0xa000] ;  /* 0x00a00000b7a4783b */ /* 0x000ea40000004200 */
[-CC-:B------:R-:W-:Y:S02]  /*2bb70*/  FFMA.FTZ R60, R60, R3.reuse, -R46.reuse ;  /* 0x000000033c3c7223 */ /* 0x180fe4000001082e */
[----:B------:R-:W-:Y:S01]  /*2bb80*/  MUFU.EX2 R102, R29 ;  /* 0x0000001d00667308 */ /* 0x000fe20000000800 */
[-CC-:B------:R-:W-:Y:S02]  /*2bb90*/  FFMA.FTZ R61, R61, R3.reuse, -R46.reuse ;  /* 0x000000033d3d7223 */ /* 0x180fe4000001082e */
[-CC-:B------:R-:W-:Y:S01]  /*2bba0*/  FFMA.FTZ R64, R64, R3.reuse, -R46.reuse ;  /* 0x0000000340407223 */ /* 0x180fe2000001082e */
[----:B-1----:R-:W-:Y:S03]  /*2bbb0*/  LDSM.16.MT88.4 R24, [R185+0xb000] ;  /* 0x00b00000b918783b */ /* 0x002fe60000004200 */
        /* <DEDUP_REMOVED lines=17> */
[-CC-:B------:R-:W-:Y:S01]  /*2bcd0*/  FFMA.FTZ R93, R93, R3.reuse, -R46.reuse ;  /* 0x000000035d5d7223 */ /* 0x180fe2000001082e */
[C---:B--2---:R-:W-:Y:S03]  /*2bce0*/  HMMA.16816.F32.BF16 R140, R156.reuse, R164, R140 ;  /* 0x000000a49c8c723c */ /* 0x044fe6000004188c */
[-CC-:B------:R-:W-:Y:S01]  /*2bcf0*/  FFMA.FTZ R96, R96, R3.reuse, -R46.reuse ;  /* 0x0000000360607223 */ /* 0x180fe2000001082e */
[----:B------:R-:W-:Y:S01]  /*2bd00*/  MUFU.EX2 R114, R37 ;  /* 0x0000002500727308 */ /* 0x000fe20000000800 */
[-CC-:B------:R-:W-:Y:S02]  /*2bd10*/  FFMA.FTZ R97, R97, R3.reuse, -R46.reuse ;  /* 0x0000000361617223 */ /* 0x180fe4000001082e */
[-CC-:B------:R-:W-:Y:S01]  /*2bd20*/  FFMA.FTZ R100, R100, R3.reuse, -R46.reuse ;  /* 0x0000000364647223 */ /* 0x180fe2000001082e */
[C---:B------:R-:W-:Y:S01]  /*2bd30*/  HMMA.16816.F32.BF16 R144, R156.reuse, R166, R144 ;  /* 0x000000a69c90723c */ /* 0x040fe20000041890 */
[----:B------:R-:W1:Y:S03]  /*2bd40*/  LDSM.16.MT88.4 R164, [R184+0xa000] ;  /* 0x00a00000b8a4783b */ /* 0x000e660000004200 */
[-CC-:B------:R-:W-:Y:S02]  /*2bd50*/  FFMA.FTZ R101, R101, R3.reuse, -R46.reuse ;  /* 0x0000000365657223 */ /* 0x180fe4000001082e */
[----:B------:R-:W-:Y:S01]  /*2bd60*/  MUFU.EX2 R106, R41 ;  /* 0x00000029006a7308 */ /* 0x000fe20000000800 */
[-CC-:B------:R-:W-:Y:S02]  /*2bd70*/  FFMA.FTZ R104, R104, R3.reuse, -R46.reuse ;  /* 0x0000000368687223 */ /* 0x180fe4000001082e */
[-CC-:B------:R-:W-:Y:S03]  /*2bd80*/  FFMA.FTZ R105, R105, R3.reuse, -R46.reuse ;  /* 0x0000000369697223 */ /* 0x180fe6000001082e */
[-CC-:B------:R-:W-:Y:S02]  /*2bd90*/  FFMA.FTZ R108, R108, R3.reuse, -R46.reuse ;  /* 0x000000036c6c7223 */ /* 0x180fe4000001082e */
[-CC-:B------:R-:W-:Y:S02]  /*2bda0*/  FFMA.FTZ R109, R109, R3.reuse, -R46.reuse ;  /* 0x000000036d6d7223 */ /* 0x180fe4000001082e */
[----:B------:R-:W-:Y:S01]  /*2bdb0*/  MUFU.EX2 R66, R20 ;  /* 0x0000001400427308 */ /* 0x000fe20000000800 */
[-CC-:B------:R-:W-:Y:S02]  /*2bdc0*/  FFMA.FTZ R112, R112, R3.reuse, -R46.reuse ;  /* 0x0000000370707223 */ /* 0x180fe4000001082e */
[-CC-:B------:R-:W-:Y:S02]  /*2bdd0*/  FFMA.FTZ R113, R113, R3.reuse, -R46.reuse ;  /* 0x0000000371717223 */ /* 0x180fe4000001082e */
[-CC-:B------:R-:W-:Y:S02]  /*2bde0*/  FFMA.FTZ R124, R124, R3.reuse, -R46.reuse ;  /* 0x000000037c7c7223 */ /* 0x180fe4000001082e */
[-CC-:B------:R-:W-:Y:S02]  /*2bdf0*/  FFMA.FTZ R125, R125, R3.reuse, -R46.reuse ;  /* 0x000000037d7d7223 */ /* 0x180fe4000001082e */
[-CC-:B------:R-:W-:Y:S01]  /*2be00*/  FFMA.FTZ R128, R128, R3.reuse, -R46.reuse ;  /* 0x0000000380807223 */ /* 0x180fe2000001082e */
[----:B------:R-:W-:Y:S01]  /*2be10*/  MUFU.EX2 R103, R40 ;  /* 0x0000002800677308 */ /* 0x000fe20000000800 */
[----:B------:R-:W-:Y:S09]  /*2be20*/  FFMA.FTZ R46, R129, R3, -R46 ;  /* 0x00000003812e7223 */ /* 0x000ff2000001082e */
[----:B------:R-:W-:Y:S01]  /*2be30*/  MUFU.EX2 R40, R204 ;  /* 0x000000cc00287308 */ /* 0x000fe20000000800 */
[C---:B-1----:R-:W-:Y:S09]  /*2be40*/  HMMA.16816.F32.BF16 R148, R156.reuse, R164, R148 ;  /* 0x000000a49c94723c */ /* 0x042ff20000041894 */
[----:B------:R-:W-:Y:S01]  /*2be50*/  MUFU.EX2 R164, R212 ;  /* 0x000000d400a47308 */ /* 0x000fe20000000800 */
[----:B------:R-:W-:Y:S01]  /*2be60*/  HMMA.16816.F32.BF16 R12, R156, R166, R12 ;  /* 0x000000a69c0c723c */ /* 0x000fe2000004180c */
        /* <DEDUP_REMOVED lines=8> */
[----:B------:R-:W-:Y:S07]  /*2bef0*/  LDSM.16.MT88.4 R156, [R182+0xb000] ;  /* 0x00b00000b69c783b */ /* 0x000fee0000004200 */
[C---:B------:R-:W-:Y:S01]  /*2bf00*/  HMMA.16816.F32.BF16 R132, R172.reuse, R16, R132 ;  /* 0x00000010ac84723c */ /* 0x040fe20000041884 */
[----:B------:R-:W-:Y:S07]  /*2bf10*/  MUFU.EX2 R46, R46 ;  /* 0x0000002e002e7308 */ /* 0x000fee0000000800 */
[C---:B------:R-:W-:Y:S01]  /*2bf20*/  HMMA.16816.F32.BF16 R136, R172.reuse, R18, R136 ;  /* 0x00000012ac88723c */ /* 0x040fe20000041888 */
[----:B------:R-:W1:Y:S02]  /*2bf30*/  LDSM.16.MT88.4 R16, [R183+0xa800] ;  /* 0x00a80000b710783b */ /* 0x000e640000004200 */
[----:B------:R-:W2:Y:S10]  /*2bf40*/  MUFU.EX2 R90, R21 ;  /* 0x00000015005a7308 */ /* 0x000eb40000000800 */
[----:B------:R-:W4:Y:S10]  /*2bf50*/  MUFU.EX2 R21, R196 ;  /* 0x000000c400157308 */ /* 0x000f340000000800 */
        /* <DEDUP_REMOVED lines=11> */
[----:B------:R-:W-:Y:S03]  /*2c010*/  MUFU.EX2 R162, R53 ;  /* 0x0000003500a27308 */ /* 0x000fe60000000800 */
[----:B------:R-:W-:Y:S01]  /*2c020*/  F2FP.BF16.PACK_AB R17, R31, R23 ;  /* 0x000000171f11723e */ /* 0x000fe200000010ff */
[----:B------:R-:W-:Y:S03]  /*2c030*/  HMMA.16816.F32.BF16 R12, R172, R18, R12 ;  /* 0x00000012ac0c723c */ /* 0x000fe6000004180c */
[----:B--2---:R-:W-:Y:S03]  /*2c040*/  F2FP.BF16.PACK_AB R16, R90, R66 ;  /* 0x000000425a10723e */ /* 0x004fe600000010ff */
[----:B------:R-:W-:Y:S01]  /*2c050*/  MUFU.EX2 R126, R56 ;  /* 0x00000038007e7308 */ /* 0x000fe20000000800 */
[----:B------:R-:W-:Y:S02]  /*2c060*/  F2FP.BF16.PACK_AB R19, R38, R35 ;  /* 0x000000232613723e */ /* 0x000fe400000010ff */
[----:B------:R-:W-:Y:S07]  /*2c070*/  F2FP.BF16.PACK_AB R18, R98, R87 ;  /* 0x000000576212723e */ /* 0x000fee00000010ff */
[----:B------:R-:W-:Y:S01]  /*2c080*/  MUFU.EX2 R161, R209 ;  /* 0x000000d100a17308 */ /* 0x000fe20000000800 */
[C---:B------:R-:W-:Y:S08]  /*2c090*/  HMMA.16816.F32.BF16 R4, R16.reuse, R156, R4 ;  /* 0x0000009c1004723c */ /* 0x040ff00000041804 */
[C---:B------:R-:W-:Y:S01]  /*2c0a0*/  HMMA.16816.F32.BF16 R8, R16.reuse, R158, R8 ;  /* 0x0000009e1008723c */ /* 0x040fe20000041808 */
[----:B------:R-:W-:Y:S07]  /*2c0b0*/  MUFU.EX2 R157, R211 ;  /* 0x000000d3009d7308 */ /* 0x000fee0000000800 */
[C---:B------:R-:W-:Y:S03]  /*2c0c0*/  HMMA.16816.F32.BF16 R132, R16.reuse, R24, R132 ;  /* 0x000000181084723c */ /* 0x040fe60000041884 */
[----:B------:R-:W-:Y:S05]  /*2c0d0*/  MUFU.EX2 R158, R57 ;  /* 0x00000039009e7308 */ /* 0x000fea0000000800 */
[C---:B------:R-:W-:Y:S01]  /*2c0e0*/  HMMA.16816.F32.BF16 R136, R16.reuse, R26, R136 ;  /* 0x0000001a1088723c */ /* 0x040fe20000041888 */
[----:B------:R-:W1:Y:S04]  /*2c0f0*/  LDSM.16.MT88.4 R24, [R183+0xb000] ;  /* 0x00b00000b718783b */ /* 0x000e680000004200 */
        /* <DEDUP_REMOVED lines=14> */
[----:B------:R-:W-:Y:S01]  /*2c1e0*/  HMMA.16816.F32.BF16 R12, R16, R26, R12 ;  /* 0x0000001a100c723c */ /* 0x000fe2000004180c */
[----:B------:R-:W1:Y:S06]  /*2c1f0*/  LDSM.16.MT88.4 R24, [R182+0xb800] ;  /* 0x00b80000b618783b */ /* 0x000e6c0000004200 */
[----:B------:R-:W-:Y:S01]  /*2c200*/  FADD.FTZ R16, R30, R47 ;  /* 0x0000002f1e107221 */ /* 0x000fe20000010000 */
[----:B----4-:R-:W-:Y:S01]  /*2c210*/  F2FP.BF16.PACK_AB R17, R39, R21 ;  /* 0x000000152711723e */ /* 0x010fe200000010ff */
[----:B------:R-:W2:Y:S03]  /*2c220*/  MUFU.EX2 R47, R200 ;  /* 0x000000c8002f7308 */ /* 0x000ea60000000800 */
[----:B------:R-:W-:Y:S01]  /*2c230*/  FADD.FTZ R20, R34, R16 ;  /* 0x0000001022147221 */ /* 0x000fe20000010000 */
[----:B------:R-:W-:Y:S02]  /*2c240*/  F2FP.BF16.PACK_AB R19, R43, R42 ;  /* 0x0000002a2b13723e */ /* 0x000fe400000010ff */
[----:B------:R-:W-:Y:S02]  /*2c250*/  F2FP.BF16.PACK_AB R16, R102, R67 ;  /* 0x000000436610723e */ /* 0x000fe400000010ff */
[----:B------:R-:W-:Y:S02]  /*2c260*/  F2FP.BF16.PACK_AB R18, R99, R95 ;  /* 0x0000005f6312723e */ /* 0x000fe400000010ff */
[----:B------:R-:W-:Y:S10]  /*2c270*/  MUFU.EX2 R68, R224 ;  /* 0x000000e000447308 */ /* 0x000ff40000000800 */
[----:B------:R-:W-:Y:S10]  /*2c280*/  MUFU.EX2 R69, R225 ;  /* 0x000000e100457308 */ /* 0x000ff40000000800 */
[----:B------:R-:W-:Y:S01]  /*2c290*/  MUFU.EX2 R72, R226 ;  /* 0x000000e200487308 */ /* 0x000fe20000000800 */
[C---:B-1----:R-:W-:Y:S08]  /*2c2a0*/  HMMA.16816.F32.BF16 R4, R16.reuse, R24, R4 ;  /* 0x000000181004723c */ /* 0x042ff00000041804 */
        /* <DEDUP_REMOVED lines=27> */
[----:B------:R-:W-:Y:S01]  /*2c460*/  FADD.FTZ R16, R23, R20 ;  /* 0x0000001417107221 */ /* 0x000fe20000010000 */
[----:B--2---:R-:W-:Y:S03]  /*2c470*/  F2FP.BF16.PACK_AB R17, R50, R47 ;  /* 0x0000002f3211723e */ /* 0x004fe600000010ff */
[----:B------:R-:W-:Y:S01]  /*2c480*/  FADD.FTZ R20, R31, R16 ;  /* 0x000000101f147221 */ /* 0x000fe20000010000 */
[----:B------:R-:W-:Y:S01]  /*2c490*/  F2FP.BF16.PACK_AB R19, R54, R51 ;  /* 0x000000333613723e */ /* 0x000fe200000010ff */
[----:B------:R-:W-:Y:S01]  /*2c4a0*/  LDSM.16.MT88.4 R28, [R185+0xc800] ;  /* 0x00c80000b91c783b */ /* 0x000fe20000004200 */
[----:B------:R-:W-:Y:S01]  /*2c4b0*/  F2FP.BF16.PACK_AB R16, R114, R70 ;  /* 0x000000467210723e */ /* 0x000fe200000010ff */
[----:B------:R-:W-:Y:S01]  /*2c4c0*/  MUFU.EX2 R96, R96 ;  /* 0x0000006000607308 */ /* 0x000fe20000000800 */
[----:B------:R-:W-:Y:S09]  /*2c4d0*/  F2FP.BF16.PACK_AB R18, R106, R103 ;  /* 0x000000676a12723e */ /* 0x000ff200000010ff */
        /* <DEDUP_REMOVED lines=24> */
[----:B------:R-:W2:Y:S01]  /*2c660*/  MUFU.EX2 R128, R128 ;  /* 0x0000008000807308 */ /* 0x000ea20000000800 */
[C---:B-1----:R-:W-:Y:S08]  /*2c670*/  HMMA.16816.F32.BF16 R148, R16.reuse, R24, R148 ;  /* 0x000000181094723c */ /* 0x042ff00000041894 */
[----:B------:R-:W-:Y:S01]  /*2c680*/  HMMA.16816.F32.BF16 R12, R16, R26, R12 ;  /* 0x0000001a100c723c */ /* 0x000fe2000004180c */
[----:B------:R-:W1:Y:S06]  /*2c690*/  LDSM.16.MT88.4 R24, [R182+0xc800] ;  /* 0x00c80000b618783b */ /* 0x000e6c0000004200 */
[----:B------:R-:W-:Y:S01]  /*2c6a0*/  FADD.FTZ R16, R35, R20 ;  /* 0x0000001423107221 */ /* 0x000fe20000010000 */
[----:B------:R-:W-:Y:S01]  /*2c6b0*/  F2FP.BF16.PACK_AB R17, R55, R40 ;  /* 0x000000283711723e */ /* 0x000fe200000010ff */
[----:B------:R-:W-:Y:S03]  /*2c6c0*/  LDSM.16.MT88.4 R32, [R185+0xd800] ;  /* 0x00d80000b920783b */ /* 0x000fe60000004200 */
[----:B------:R-:W-:Y:S01]  /*2c6d0*/  FADD.FTZ R20, R38, R16 ;  /* 0x0000001026147221 */ /* 0x000fe20000010000 */
[----:B------:R-:W-:Y:S02]  /*2c6e0*/  F2FP.BF16.PACK_AB R19, R59, R58 ;  /* 0x0000003a3b13723e */ /* 0x000fe400000010ff */
[----:B------:R-:W-:Y:S02]  /*2c6f0*/  F2FP.BF16.PACK_AB R16, R127, R71 ;  /* 0x000000477f10723e */ /* 0x000fe400000010ff */
[----:B------:R-:W-:Y:S07]  /*2c700*/  F2FP.BF16.PACK_AB R18, R115, R110 ;  /* 0x0000006e7312723e */ /* 0x000fee00000010ff */
[C---:B-1----:R-:W-:Y:S08]  /*2c710*/  HMMA.16816.F32.BF16 R4, R16.reuse, R24, R4 ;  /* 0x000000181004723c */ /* 0x042ff00000041804 */
[C---:B------:R-:W-:Y:S01]  /*2c720*/  HMMA.16816.F32.BF16 R8, R16.reuse, R26, R8 ;  /* 0x0000001a1008723c */ /* 0x040fe20000041808 */
[----:B------:R-:W1:Y:S07]  /*2c730*/  LDSM.16.MT88.4 R24, [R183+0xc800] ;  /* 0x00c80000b718783b */ /* 0x000e6e0000004200 */
[C---:B------:R-:W-:Y:S08]  /*2c740*/  HMMA.16816.F32.BF16 R132, R16.reuse, R28, R132 ;  /* 0x0000001c1084723c */ /* 0x040ff00000041884 */
[C---:B------:R-:W-:Y:S01]  /*2c750*/  HMMA.16816.F32.BF16 R136, R16.reuse, R30, R136 ;  /* 0x0000001e1088723c */ /* 0x040fe20000041888 */
[----:B------:R-:W4:Y:S07]  /*2c760*/  LDSM.16.MT88.4 R28, [R184+0xc800] ;  /* 0x00c80000b81c783b */ /* 0x000f2e0000004200 */
[C---:B-1----:R-:W-:Y:S08]  /*2c770*/  HMMA.16816.F32.BF16 R140, R16.reuse, R24, R140 ;  /* 0x00000018108c723c */ /* 0x042ff0000004188c */
[C---:B------:R-:W-:Y:S01]  /*2c780*/  HMMA.16816.F32.BF16 R144, R16.reuse, R26, R144 ;  /* 0x0000001a1090723c */ /* 0x040fe20000041890 */
[----:B------:R-:W1:Y:S07]  /*2c790*/  LDSM.16.MT88.4 R24, [R182+0xd000] ;  /* 0x00d00000b618783b */ /* 0x000e6e0000004200 */
[C---:B----4-:R-:W-:Y:S08]  /*2c7a0*/  HMMA.16816.F32.BF16 R148, R16.reuse, R28, R148 ;  /* 0x0000001c1094723c */ /* 0x050ff00000041894 */
[----:B------:R-:W-:Y:S01]  /*2c7b0*/  HMMA.16816.F32.BF16 R12, R16, R30, R12 ;  /* 0x0000001e100c723c */ /* 0x000fe2000004180c */
[----:B------:R-:W4:Y:S06]  /*2c7c0*/  LDSM.16.MT88.4 R28, [R185+0xd000] ;  /* 0x00d00000b91c783b */ /* 0x000f2c0000004200 */
[----:B------:R-:W-:Y:S01]  /*2c7d0*/  FADD.FTZ R16, R21, R20 ;  /* 0x0000001415107221 */ /* 0x000fe20000010000 */
[----:B------:R-:W-:Y:S01]  /*2c7e0*/  F2FP.BF16.PACK_AB R17, R45, R44 ;  /* 0x0000002c2d11723e */ /* 0x000fe200000010ff */
[----:B---3--:R-:W-:Y:S02]  /*2c7f0*/  FFMA.FTZ R21, R0, R169, R62 ;  /* 0x000000a900157223 */ /* 0x008fe4000001003e */
[----:B------:R-:W-:Y:S01]  /*2c800*/  MUFU.EX2 R62, R228 ;  /* 0x000000e4003e7308 */ /* 0x000fe20000000800 */
[----:B------:R-:W-:Y:S01]  /*2c810*/  FADD.FTZ R20, R39, R16 ;  /* 0x0000001027147221 */ /* 0x000fe20000010000 */
[----:B------:R-:W-:Y:S01]  /*2c820*/  F2FP.BF16.PACK_AB R19, R82, R75 ;  /* 0x0000004b5213723e */ /* 0x000fe200000010ff */
[----:B------:R-:W-:Y:S01]  /*2c830*/  LDSM.16.MT88.4 R36, [R184+0xe000] ;  /* 0x00e00000b824783b */ /* 0x000fe20000004200 */
[----:B------:R-:W-:Y:S01]  /*2c840*/  F2FP.BF16.PACK_AB R16, R162, R78 ;  /* 0x0000004ea210723e */ /* 0x000fe200000010ff */
[----:B------:R-:W-:Y:S01]  /*2c850*/  FADD.FTZ R0, R42, R20 ;  /* 0x000000142a007221 */ /* 0x000fe20000010000 */
[----:B------:R-:W-:Y:S03]  /*2c860*/  F2FP.BF16.PACK_AB R18, R158, R126 ;  /* 0x0000007e9e12723e */ /* 0x000fe600000010ff */
[----:B------:R-:W-:Y:S02]  /*2c870*/  FADD.FTZ R23, R43, R0 ;  /* 0x000000002b177221 */ /* 0x000fe40000010000 */
[----:B------:R-:W-:Y:S02]  /*2c880*/  FADD.FTZ R0, R79, R21 ;  /* 0x000000154f007221 */ /* 0x000fe40000010000 */
[C---:B-1----:R-:W-:Y:S03]  /*2c890*/  HMMA.16816.F32.BF16 R4, R16.reuse, R24, R4 ;  /* 0x000000181004723c */ /* 0x042fe60000041804 */
[----:B------:R-:W-:Y:S04]  /*2c8a0*/  FADD.FTZ R0, R86, R0 ;  /* 0x0000000056007221 */ /* 0x000fe80000010000 */
[----:B------:R-:W-:Y:S01]  /*2c8b0*/  FADD.FTZ R20, R94, R0 ;  /* 0x000000005e147221 */ /* 0x000fe20000010000 */
[C---:B------:R-:W-:Y:S01]  /*2c8c0*/  HMMA.16816.F32.BF16 R8, R16.reuse, R26, R8 ;  /* 0x0000001a1008723c */ /* 0x040fe20000041808 */
[----:B------:R-:W1:Y:S03]  /*2c8d0*/  LDSM.16.MT88.4 R24, [R183+0xd000] ;  /* 0x00d00000b718783b */ /* 0x000e660000004200 */
[----:B------:R-:W-:Y:S02]  /*2c8e0*/  FADD.FTZ R20, R63, R20 ;  /* 0x000000143f147221 */ /* 0x000fe40000010000 */
[----:B------:R-:W-:Y:S01]  /*2c8f0*/  MUFU.EX2 R63, R230 ;  /* 0x000000e6003f7308 */ /* 0x000fe20000000800 */
[----:B------:R-:W-:Y:S01]  /*2c900*/  FADD.FTZ R0, R47, R23 ;  /* 0x000000172f007221 */ /* 0x000fe20000010000 */
[C---:B----4-:R-:W-:Y:S04]  /*2c910*/  HMMA.16816.F32.BF16 R132, R16.reuse, R28, R132 ;  /* 0x0000001c1084723c */ /* 0x050fe80000041884 */
[----:B------:R-:W-:Y:S02]  /*2c920*/  FADD.FTZ R21, R50, R0 ;  /* 0x0000000032157221 */ /* 0x000fe40000010000 */
[----:B------:R-:W-:Y:S02]  /*2c930*/  FADD.FTZ R0, R91, R20 ;  /* 0x000000145b007221 */ /* 0x000fe40000010000 */
[C---:B------:R-:W-:Y:S01]  /*2c940*/  HMMA.16816.F32.BF16 R136, R16.reuse, R30, R136 ;  /* 0x0000001e1088723c */ /* 0x040fe20000041888 */
[----:B------:R-:W3:Y:S01]  /*2c950*/  LDSM.16.MT88.4 R28, [R184+0xd000] ;  /* 0x00d00000b81c783b */ /* 0x000ee20000004200 */
[----:B------:R-:W-:Y:S02]  /*2c960*/  MUFU.EX2 R50, R239 ;  /* 0x000000ef00327308 */ /* 0x000fe40000000800 */
[----:B------:R-:W-:Y:S04]  /*2c970*/  FADD.FTZ R0, R74, R0 ;  /* 0x000000004a007221 */ /* 0x000fe80000010000 */
[----:B------:R-:W-:Y:S04]  /*2c980*/  FADD.FTZ R20, R83, R0 ;  /* 0x0000000053147221 */ /* 0x000fe80000010000 */
[----:B------:R-:W-:Y:S01]  /*2c990*/  FADD.FTZ R0, R51, R21 ;  /* 0x0000001533007221 */ /* 0x000fe20000010000 */
[----:B------:R-:W-:Y:S01]  /*2c9a0*/  MUFU.EX2 R47, R242 ;  /* 0x000000f2002f7308 */ /* 0x000fe20000000800 */
[----:B------:R-:W-:Y:S02]  /*2c9b0*/  FADD.FTZ R20, R66, R20 ;  /* 0x0000001442147221 */ /* 0x000fe40000010000 */
[----:B------:R-:W-:Y:S02]  /*2c9c0*/  FADD.FTZ R0, R54, R0 ;  /* 0x0000000036007221 */ /* 0x000fe40000010000 */
[----:B------:R-:W-:Y:S02]  /*2c9d0*/  FADD.FTZ R20, R90, R20 ;  /* 0x000000145a147221 */ /* 0x000fe40000010000 */
[----:B------:R-:W-:Y:S02]  /*2c9e0*/  FADD.FTZ R0, R40, R0 ;  /* 0x0000000028007221 */ /* 0x000fe40000010000 */
[----:B------:R-:W-:Y:S01]  /*2c9f0*/  LDSM.16.MT88.4 R40, [R184+0xf000] ;  /* 0x00f00000b828783b */ /* 0x000fe20000004200 */
[----:B------:R-:W-:Y:S01]  /*2ca00*/  MUFU.EX2 R54, R235 ;  /* 0x000000eb00367308 */ /* 0x000fe20000000800 */
[----:B------:R-:W-:Y:S01]  /*2ca10*/  FADD.FTZ R21, R55, R0 ;  /* 0x0000000037157221 */ /* 0x000fe20000010000 */
[C---:B-1----:R-:W-:Y:S03]  /*2ca20*/  HMMA.16816.F32.BF16 R140, R16.reuse, R24, R140 ;  /* 0x00000018108c723c */ /* 0x042fe6000004188c */
[----:B------:R-:W-:Y:S04]  /*2ca30*/  FADD.FTZ R20, R87, R20 ;  /* 0x0000001457147221 */ /* 0x000fe80000010000 */
[----:B------:R-:W-:Y:S01]  /*2ca40*/  FADD.FTZ R20, R98, R20 ;  /* 0x0000001462147221 */ /* 0x000fe20000010000 */
[C---:B------:R-:W-:Y:S01]  /*2ca50*/  HMMA.16816.F32.BF16 R144, R16.reuse, R26, R144 ;  /* 0x0000001a1090723c */ /* 0x040fe20000041890 */
[----:B------:R-:W1:Y:S01]  /*2ca60*/  LDSM.16.MT88.4 R24, [R182+0xd800] ;  /* 0x00d80000b618783b */ /* 0x000e620000004200 */
[----:B------:R-:W-:Y:S02]  /*2ca70*/  MUFU.EX2 R51, R238 ;  /* 0x000000ee00337308 */ /* 0x000fe40000000800 */
[----:B------:R-:W-:Y:S04]  /*2ca80*/  FADD.FTZ R20, R67, R20 ;  /* 0x0000001443147221 */ /* 0x000fe80000010000 */
[C---:B---3--:R-:W-:Y:S04]  /*2ca90*/  HMMA.16816.F32.BF16 R148, R16.reuse, R28, R148 ;  /* 0x0000001c1094723c */ /* 0x048fe80000041894 */
[----:B------:R-:W3:Y:S01]  /*2caa0*/  MUFU.EX2 R23, R250 ;  /* 0x000000fa00177308 */ /* 0x000ee20000000800 */
[----:B------:R-:W-:Y:S03]  /*2cab0*/  FADD.FTZ R0, R102, R20 ;  /* 0x0000001466007221 */ /* 0x000fe60000010000 */
[----:B------:R-:W-:Y:S01]  /*2cac0*/  HMMA.16816.F32.BF16 R12, R16, R30, R12 ;  /* 0x0000001e100c723c */ /* 0x000fe2000004180c */
[----:B------:R-:W4:Y:S03]  /*2cad0*/  LDSM.16.MT88.4 R28, [R183+0xd800] ;  /* 0x00d80000b71c783b */ /* 0x000f260000004200 */
[----:B------:R-:W-:Y:S03]  /*2cae0*/  FADD.FTZ R0, R95, R0 ;  /* 0x000000005f007221 */ /* 0x000fe60000010000 */
[----:B------:R-:W-:Y:S01]  /*2caf0*/  F2FP.BF16.PACK_AB R19, R164, R157 ;  /* 0x0000009da413723e */ /* 0x000fe200000010ff */
[----:B------:R-:W-:Y:S01]  /*2cb00*/  FADD.FTZ R20, R99, R0 ;  /* 0x0000000063147221 */ /* 0x000fe20000010000 */
[----:B------:R-:W-:Y:S03]  /*2cb10*/  F2FP.BF16.PACK_AB R17, R160, R161 ;  /* 0x000000a1a011723e */ /* 0x000fe600000010ff */
[----:B------:R-:W-:Y:S01]  /*2cb20*/  F2FP.BF16.PACK_AB R16, R111, R107 ;  /* 0x0000006b6f10723e */ /* 0x000fe200000010ff */
[----:B------:R-:W-:Y:S01]  /*2cb30*/  FADD.FTZ R0, R58, R21 ;  /* 0x000000153a007221 */ /* 0x000fe20000010000 */
[----:B------:R-:W-:Y:S01]  /*2cb40*/  F2FP.BF16.PACK_AB R18, R118, R156 ;  /* 0x0000009c7612723e */ /* 0x000fe200000010ff */
[----:B------:R-:W-:Y:S02]  /*2cb50*/  FADD.FTZ R20, R70, R20 ;  /* 0x0000001446147221 */ /* 0x000fe40000010000 */
[----:B------:R-:W-:Y:S02]  /*2cb60*/  FADD.FTZ R21, R59, R0 ;  /* 0x000000003b157221 */ /* 0x000fe40000010000 */
[----:B------:R-:W-:Y:S04]  /*2cb70*/  FADD.FTZ R0, R114, R20 ;  /* 0x0000001472007221 */ /* 0x000fe80000010000 */
[----:B------:R-:W-:Y:S01]  /*2cb80*/  FADD.FTZ R0, R103, R0 ;  /* 0x0000000067007221 */ /* 0x000fe20000010000 */
[C---:B-1----:R-:W-:Y:S03]  /*2cb90*/  HMMA.16816.F32.BF16 R4, R16.reuse, R24, R4 ;  /* 0x000000181004723c */ /* 0x042fe60000041804 */
[----:B------:R-:W-:Y:S02]  /*2cba0*/  FADD.FTZ R20, R106, R0 ;  /* 0x000000006a147221 */ /* 0x000fe40000010000 */
[----:B------:R-:W-:Y:S02]  /*2cbb0*/  FADD.FTZ R0, R44, R21 ;  /* 0x000000152c007221 */ /* 0x000fe40000010000 */
[----:B------:R-:W-:Y:S01]  /*2cbc0*/  MUFU.EX2 R44, R244 ;  /* 0x000000f4002c7308 */ /* 0x000fe20000000800 */
[C---:B------:R-:W-:Y:S01]  /*2cbd0*/  HMMA.16816.F32.BF16 R8, R16.reuse, R26, R8 ;  /* 0x0000001a1008723c */ /* 0x040fe20000041808 */
[----:B------:R-:W1:Y:S03]  /*2cbe0*/  LDSM.16.MT88.4 R24, [R184+0xd800] ;  /* 0x00d80000b818783b */ /* 0x000e660000004200 */
[----:B------:R-:W-:Y:S02]  /*2cbf0*/  FADD.FTZ R21, R45, R0 ;  /* 0x000000002d157221 */ /* 0x000fe40000010000 */
[----:B------:R-:W-:Y:S02]  /*2cc00*/  FADD.FTZ R20, R71, R20 ;  /* 0x0000001447147221 */ /* 0x000fe40000010000 */
[C---:B------:R-:W-:Y:S01]  /*2cc10*/  HMMA.16816.F32.BF16 R132, R16.reuse, R32, R132 ;  /* 0x000000201084723c */ /* 0x040fe20000041884 */
[----:B------:R-:W5:Y:S03]  /*2cc20*/  MUFU.EX2 R45, R243 ;  /* 0x000000f3002d7308 */ /* 0x000f660000000800 */
[----:B------:R-:W-:Y:S04]  /*2cc30*/  FADD.FTZ R0, R127, R20 ;  /* 0x000000147f007221 */ /* 0x000fe80000010000 */
[C---:B------:R-:W-:Y:S01]  /*2cc40*/  HMMA.16816.F32.BF16 R136, R16.reuse, R34, R136 ;  /* 0x000000221088723c */ /* 0x040fe20000041888 */
[----:B------:R-:W3:Y:S03]  /*2cc50*/  LDSM.16.MT88.4 R32, [R182+0xe000] ;  /* 0x00e00000b620783b */ /* 0x000ee60000004200 */
[----:B------:R-:W-:Y:S04]  /*2cc60*/  FADD.FTZ R0, R110, R0 ;  /* 0x000000006e007221 */ /* 0x000fe80000010000 */
[C---:B----4-:R-:W-:Y:S04]  /*2cc70*/  HMMA.16816.F32.BF16 R140, R16.reuse, R28, R140 ;  /* 0x0000001c108c723c */ /* 0x050fe8000004188c */
[----:B------:R-:W-:Y:S02]  /*2cc80*/  FADD.FTZ R20, R115, R0 ;  /* 0x0000000073147221 */ /* 0x000fe40000010000 */
[----:B------:R-:W-:Y:S02]  /*2cc90*/  FADD.FTZ R0, R75, R21 ;  /* 0x000000154b007221 */ /* 0x000fe40000010000 */
[C---:B------:R-:W-:Y:S01]  /*2cca0*/  HMMA.16816.F32.BF16 R144, R16.reuse, R30, R144 ;  /* 0x0000001e1090723c */ /* 0x040fe20000041890 */
[----:B------:R-:W4:Y:S03]  /*2ccb0*/  LDSM.16.MT88.4 R28, [R185+0xe000] ;  /* 0x00e00000b91c783b */ /* 0x000f260000004200 */
[----:B------:R-:W-:Y:S02]  /*2ccc0*/  FADD.FTZ R20, R78, R20 ;  /* 0x000000144e147221 */ /* 0x000fe40000010000 */
[----:B------:R-:W-:Y:S02]  /*2ccd0*/  FADD.FTZ R21, R82, R0 ;  /* 0x0000000052157221 */ /* 0x000fe40000010000 */
[----:B------:R-:W-:Y:S01]  /*2cce0*/  FADD.FTZ R0, R162, R20 ;  /* 0x00000014a2007221 */ /* 0x000fe20000010000 */
[C---:B-1----:R-:W-:Y:S03]  /*2ccf0*/  HMMA.16816.F32.BF16 R148, R16.reuse, R24, R148 ;  /* 0x000000181094723c */ /* 0x042fe60000041894 */
[----:B--2---:R-:W-:Y:S01]  /*2cd00*/  F2FP.BF16.PACK_AB R162, R46, R128 ;  /* 0x000000802ea2723e */ /* 0x004fe200000010ff */
[----:B------:R-:W-:Y:S02]  /*2cd10*/  FADD.FTZ R21, R161, R21 ;  /* 0x00000015a1157221 */ /* 0x000fe40000010000 */
[----:B------:R-:W-:Y:S02]  /*2cd20*/  FADD.FTZ R0, R126, R0 ;  /* 0x000000007e007221 */ /* 0x000fe40000010000 */
[----:B------:R-:W-:Y:S01]  /*2cd30*/  HMMA.16816.F32.BF16 R12, R16, R26, R12 ;  /* 0x0000001a100c723c */ /* 0x000fe2000004180c */
[----:B------:R-:W1:Y:S03]  /*2cd40*/  LDSM.16.MT88.4 R24, [R183+0xe000] ;  /* 0x00e00000b718783b */ /* 0x000e660000004200 */
[----:B------:R-:W-:Y:S03]  /*2cd50*/  FADD.FTZ R0, R158, R0 ;  /* 0x000000009e007221 */ /* 0x000fe60000010000 */
[----:B------:R-:W-:Y:S01]  /*2cd60*/  F2FP.BF16.PACK_AB R19, R165, R163 ;  /* 0x000000a3a513723e */ /* 0x000fe200000010ff */
[----:B------:R-:W-:Y:S01]  /*2cd70*/  FADD.FTZ R20, R107, R0 ;  /* 0x000000006b147221 */ /* 0x000fe20000010000 */
[----:B------:R-:W-:Y:S03]  /*2cd80*/  F2FP.BF16.PACK_AB R17, R130, R119 ;  /* 0x000000778211723e */ /* 0x000fe600000010ff */
[----:B------:R-:W-:Y:S01]  /*2cd90*/  F2FP.BF16.PACK_AB R16, R131, R123 ;  /* 0x0000007b8310723e */ /* 0x000fe200000010ff */
[----:B------:R-:W-:Y:S01]  /*2cda0*/  FADD.FTZ R0, R160, R21 ;  /* 0x00000015a0007221 */ /* 0x000fe20000010000 */
[----:B------:R-:W-:Y:S01]  /*2cdb0*/  F2FP.BF16.PACK_AB R18, R159, R122 ;  /* 0x0000007a9f12723e */ /* 0x000fe200000010ff */
[----:B------:R-:W-:Y:S01]  /*2cdc0*/  FADD.FTZ R20, R111, R20 ;  /* 0x000000146f147221 */ /* 0x000fe20000010000 */
[----:B------:R-:W-:Y:S01]  /*2cdd0*/  F2FP.BF16.PACK_AB R160, R125, R124 ;  /* 0x0000007c7da0723e */ /* 0x000fe200000010ff */
[----:B------:R-:W-:Y:S02]  /*2cde0*/  FADD.FTZ R0, R157, R0 ;  /* 0x000000009d007221 */ /* 0x000fe40000010000 */
[----:B------:R-:W-:Y:S01]  /*2cdf0*/  FADD.FTZ R20, R156, R20 ;  /* 0x000000149c147221 */ /* 0x000fe20000010000 */
[----:B------:R-:W-:Y:S01]  /*2ce00*/  MOV R156, R22 ;  /* 0x00000016009c7202 */ /* 0x000fe20000000f00 */
[C---:B---3--:R-:W-:Y:S03]  /*2ce10*/  HMMA.16816.F32.BF16 R4, R16.reuse, R32, R4 ;  /* 0x000000201004723c */ /* 0x048fe60000041804 */
[----:B------:R-:W-:Y:S02]  /*2ce20*/  FADD.FTZ R0, R164, R0 ;  /* 0x00000000a4007221 */ /* 0x000fe40000010000 */
[----:B------:R-:W-:Y:S02]  /*2ce30*/  FADD.FTZ R20, R118, R20 ;  /* 0x0000001476147221 */ /* 0x000fe40000010000 */
[----:B------:R-:W-:Y:S01]  /*2ce40*/  FADD.FTZ R0, R119, R0 ;  /* 0x0000000077007221 */ /* 0x000fe20000010000 */
[C---:B------:R-:W-:Y:S01]  /*2ce50*/  HMMA.16816.F32.BF16 R8, R16.reuse, R34, R8 ;  /* 0x000000221008723c */ /* 0x040fe20000041808 */
[----:B------:R-:W-:Y:S03]  /*2ce60*/  LDSM.16.MT88.4 R32, [R185+0xe800] ;  /* 0x00e80000b920783b */ /* 0x000fe60000004200 */
[----:B------:R-:W-:Y:S02]  /*2ce70*/  FADD.FTZ R0, R130, R0 ;  /* 0x0000000082007221 */ /* 0x000fe40000010000 */
[----:B------:R-:W-:Y:S02]  /*2ce80*/  FADD.FTZ R20, R123, R20 ;  /* 0x000000147b147221 */ /* 0x000fe40000010000 */
[C---:B----4-:R-:W-:Y:S04]  /*2ce90*/  HMMA.16816.F32.BF16 R132, R16.reuse, R28, R132 ;  /* 0x0000001c1084723c */ /* 0x050fe80000041884 */
[----:B------:R-:W-:Y:S01]  /*2cea0*/  FADD.FTZ R0, R163, R0 ;  /* 0x00000000a3007221 */ /* 0x000fe20000010000 */
[----:B------:R-:W-:Y:S01]  /*2ceb0*/  F2FP.BF16.PACK_AB R163, R152, R23 ;  /* 0x0000001798a3723e */ /* 0x000fe200000010ff */
[----:B------:R-:W-:Y:S02]  /*2cec0*/  FADD.FTZ R20, R131, R20 ;  /* 0x0000001483147221 */ /* 0x000fe40000010000 */
[C---:B------:R-:W-:Y:S01]  /*2ced0*/  HMMA.16816.F32.BF16 R136, R16.reuse, R30, R136 ;  /* 0x0000001e1088723c */ /* 0x040fe20000041888 */
[----:B------:R-:W2:Y:S03]  /*2cee0*/  LDSM.16.MT88.4 R28, [R182+0xe800] ;  /* 0x00e80000b61c783b */ /* 0x000ea60000004200 */
[----:B------:R-:W-:Y:S02]  /*2cef0*/  FADD.FTZ R0, R165, R0 ;  /* 0x00000000a5007221 */ /* 0x000fe40000010000 */
[----:B------:R-:W-:Y:S02]  /*2cf00*/  FADD.FTZ R20, R122, R20 ;  /* 0x000000147a147221 */ /* 0x000fe40000010000 */
[C---:B-1----:R-:W-:Y:S01]  /*2cf10*/  HMMA.16816.F32.BF16 R140, R16.reuse, R24, R140 ;  /* 0x00000018108c723c */ /* 0x042fe2000004188c */
[----:B------:R-:W-:Y:S03]  /*2cf20*/  LDSM.16.MT88.4 R164, [R182+0x11800] ;  /* 0x01180000b6a4783b */ /* 0x000fe60000004200 */
[----:B------:R-:W-:Y:S02]  /*2cf30*/  FADD.FTZ R0, R73, R0 ;  /* 0x0000000049007221 */ /* 0x000fe40000010000 */
[----:B------:R-:W-:Y:S02]  /*2cf40*/  FADD.FTZ R20, R159, R20 ;  /* 0x000000149f147221 */ /* 0x000fe40000010000 */
[C---:B------:R-:W-:Y:S01]  /*2cf50*/  HMMA.16816.F32.BF16 R144, R16.reuse, R26, R144 ;  /* 0x0000001a1090723c */ /* 0x040fe20000041890 */
[----:B------:R-:W1:Y:S03]  /*2cf60*/  LDSM.16.MT88.4 R24, [R183+0xe800] ;  /* 0x00e80000b718783b */ /* 0x000e660000004200 */
[----:B------:R-:W-:Y:S02]  /*2cf70*/  FADD.FTZ R20, R76, R20 ;  /* 0x000000144c147221 */ /* 0x000fe40000010000 */
[----:B------:R-:W-:Y:S02]  /*2cf80*/  FADD.FTZ R21, R68, R0 ;  /* 0x0000000044157221 */ /* 0x000fe40000010000 */
[C---:B------:R-:W-:Y:S04]  /*2cf90*/  HMMA.16816.F32.BF16 R148, R16.reuse, R36, R148 ;  /* 0x000000241094723c */ /* 0x040fe80000041894 */
[----:B------:R-:W-:Y:S02]  /*2cfa0*/  FADD.FTZ R0, R77, R20 ;  /* 0x000000144d007221 */ /* 0x000fe40000010000 */
[----:B------:R-:W-:Y:S02]  /*2cfb0*/  FADD.FTZ R20, R69, R21 ;  /* 0x0000001545147221 */ /* 0x000fe40000010000 */
[----:B------:R-:W-:Y:S01]  /*2cfc0*/  HMMA.16816.F32.BF16 R12, R16, R38, R12 ;  /* 0x00000026100c723c */ /* 0x000fe2000004180c */
[----:B------:R-:W3:Y:S03]  /*2cfd0*/  LDSM.16.MT88.4 R36, [R184+0xe800] ;  /* 0x00e80000b824783b */ /* 0x000ee60000004200 */
[----:B------:R-:W-:Y:S02]  /*2cfe0*/  FADD.FTZ R21, R80, R0 ;  /* 0x0000000050157221 */ /* 0x000fe40000010000 */
[----:B------:R-:W-:Y:S01]  /*2cff0*/  FADD.FTZ R0, R72, R20 ;  /* 0x0000001448007221 */ /* 0x000fe20000010000 */
        /* <DEDUP_REMOVED lines=8> */
[----:B------:R-:W-:Y:S02]  /*2d080*/  FADD.FTZ R3, R85, R3 ;  /* 0x0000000355037221 */ /* 0x000fe40000010000 */
[C---:B--2---:R-:W-:Y:S03]  /*2d090*/  HMMA.16816.F32.BF16 R4, R16.reuse, R28, R4 ;  /* 0x0000001c1004723c */ /* 0x044fe60000041804 */
[----:B------:R-:W-:Y:S02]  /*2d0a0*/  FADD.FTZ R0, R64, R0 ;  /* 0x0000000040007221 */ /* 0x000fe40000010000 */
[----:B------:R-:W-:Y:S02]  /*2d0b0*/  FADD.FTZ R3, R88, R3 ;  /* 0x0000000358037221 */ /* 0x000fe40000010000 */
[----:B------:R-:W-:Y:S01]  /*2d0c0*/  FADD.FTZ R0, R63, R0 ;  /* 0x000000003f007221 */ /* 0x000fe20000010000 */
[C---:B------:R-:W-:Y:S01]  /*2d0d0*/  HMMA.16816.F32.BF16 R8, R16.reuse, R30, R8 ;  /* 0x0000001e1008723c */ /* 0x040fe20000041808 */
[----:B------:R-:W2:Y:S03]  /*2d0e0*/  LDSM.16.MT88.4 R28, [R182+0xf000] ;  /* 0x00f00000b61c783b */ /* 0x000ea60000004200 */
[----:B------:R-:W-:Y:S02]  /*2d0f0*/  FADD.FTZ R0, R61, R0 ;  /* 0x000000003d007221 */ /* 0x000fe40000010000 */
[----:B------:R-:W-:Y:S02]  /*2d100*/  FADD.FTZ R3, R89, R3 ;  /* 0x0000000359037221 */ /* 0x000fe40000010000 */
[C---:B------:R-:W-:Y:S04]  /*2d110*/  HMMA.16816.F32.BF16 R132, R16.reuse, R32, R132 ;  /* 0x000000201084723c */ /* 0x040fe80000041884 */
[----:B------:R-:W-:Y:S02]  /*2d120*/  FADD.FTZ R0, R60, R0 ;  /* 0x000000003c007221 */ /* 0x000fe40000010000 */
[----:B------:R-:W-:Y:S02]  /*2d130*/  FADD.FTZ R3, R92, R3 ;  /* 0x000000035c037221 */ /* 0x000fe40000010000 */
[C---:B------:R-:W-:Y:S01]  /*2d140*/  HMMA.16816.F32.BF16 R136, R16.reuse, R34, R136 ;  /* 0x000000221088723c */ /* 0x040fe20000041888 */
[----:B------:R-:W4:Y:S03]  /*2d150*/  LDSM.16.MT88.4 R32, [R185+0xf000] ;  /* 0x00f00000b920783b */ /* 0x000f260000004200 */
[----:B------:R-:W-:Y:S02]  /*2d160*/  FADD.FTZ R0, R57, R0 ;  /* 0x0000000039007221 */ /* 0x000fe40000010000 */
[----:B------:R-:W-:Y:S02]  /*2d170*/  FADD.FTZ R3, R93, R3 ;  /* 0x000000035d037221 */ /* 0x000fe40000010000 */
[C---:B-1----:R-:W-:Y:S04]  /*2d180*/  HMMA.16816.F32.BF16 R140, R16.reuse, R24, R140 ;  /* 0x00000018108c723c */ /* 0x042fe8000004188c */
[----:B------:R-:W-:Y:S02]  /*2d190*/  FADD.FTZ R0, R56, R0 ;  /* 0x0000000038007221 */ /* 0x000fe40000010000 */
[----:B------:R-:W-:Y:S02]  /*2d1a0*/  FADD.FTZ R3, R96, R3 ;  /* 0x0000000360037221 */ /* 0x000fe40000010000 */
[C---:B------:R-:W-:Y:S01]  /*2d1b0*/  HMMA.16816.F32.BF16 R144, R16.reuse, R26, R144 ;  /* 0x0000001a1090723c */ /* 0x040fe20000041890 */
[----:B------:R-:W1:Y:S03]  /*2d1c0*/  LDSM.16.MT88.4 R24, [R183+0xf000] ;  /* 0x00f00000b718783b */ /* 0x000e660000004200 */
[----:B------:R-:W-:Y:S02]  /*2d1d0*/  FADD.FTZ R0, R54, R0 ;  /* 0x0000000036007221 */ /* 0x000fe40000010000 */
[----:B------:R-:W-:Y:S02]  /*2d1e0*/  FADD.FTZ R3, R97, R3 ;  /* 0x0000000361037221 */ /* 0x000fe40000010000 */
[C---:B---3--:R-:W-:Y:S04]  /*2d1f0*/  HMMA.16816.F32.BF16 R148, R16.reuse, R36, R148 ;  /* 0x000000241094723c */ /* 0x048fe80000041894 */
[----:B------:R-:W-:Y:S02]  /*2d200*/  FADD.FTZ R0, R53, R0 ;  /* 0x0000000035007221 */ /* 0x000fe40000010000 */
[----:B------:R-:W-:Y:S02]  /*2d210*/  FADD.FTZ R3, R100, R3 ;  /* 0x0000000364037221 */ /* 0x000fe40000010000 */
[----:B------:R-:W-:Y:S01]  /*2d220*/  HMMA.16816.F32.BF16 R12, R16, R38, R12 ;  /* 0x00000026100c723c */ /* 0x000fe2000004180c */
[----:B------:R-:W-:Y:S03]  /*2d230*/  LDSM.16.MT88.4 R36, [R184+0xf800] ;  /* 0x00f80000b824783b */ /* 0x000fe60000004200 */
        /* <DEDUP_REMOVED lines=17> */
[----:B-----5:R-:W-:Y:S02]  /*2d350*/  FADD.FTZ R0, R45, R0 ;  /* 0x000000002d007221 */ /* 0x020fe40000010000 */
[----:B------:R-:W-:Y:S02]  /*2d360*/  FADD.FTZ R3, R109, R3 ;  /* 0x000000036d037221 */ /* 0x000fe40000010000 */
[C---:B----4-:R-:W-:Y:S04]  /*2d370*/  HMMA.16816.F32.BF16 R132, R16.reuse, R32, R132 ;  /* 0x000000201084723c */ /* 0x050fe80000041884 */
[----:B------:R-:W-:Y:S02]  /*2d380*/  FADD.FTZ R0, R44, R0 ;  /* 0x000000002c007221 */ /* 0x000fe40000010000 */
[----:B------:R-:W-:Y:S02]  /*2d390*/  FADD.FTZ R3, R112, R3 ;  /* 0x0000000370037221 */ /* 0x000fe40000010000 */
[C---:B------:R-:W-:Y:S01]  /*2d3a0*/  HMMA.16816.F32.BF16 R136, R16.reuse, R34, R136 ;  /* 0x000000221088723c */ /* 0x040fe20000041888 */
[----:B------:R-:W-:Y:S03]  /*2d3b0*/  LDSM.16.MT88.4 R32, [R183+0xf800] ;  /* 0x00f80000b720783b */ /* 0x000fe60000004200 */
[----:B------:R-:W-:Y:S04]  /*2d3c0*/  FADD.FTZ R3, R113, R3 ;  /* 0x0000000371037221 */ /* 0x000fe80000010000 */
[C---:B-1----:R-:W-:Y:S04]  /*2d3d0*/  HMMA.16816.F32.BF16 R140, R16.reuse, R24, R140 ;  /* 0x00000018108c723c */ /* 0x042fe8000004188c */
[----:B------:R-:W-:Y:S04]  /*2d3e0*/  FADD.FTZ R3, R116, R3 ;  /* 0x0000000374037221 */ /* 0x000fe80000010000 */
[C---:B------:R-:W-:Y:S01]  /*2d3f0*/  HMMA.16816.F32.BF16 R144, R16.reuse, R26, R144 ;  /* 0x0000001a1090723c */ /* 0x040fe20000041890 */
[----:B------:R-:W1:Y:S03]  /*2d400*/  LDSM.16.MT88.4 R24, [R185+0xf800] ;  /* 0x00f80000b918783b */ /* 0x000e660000004200 */
[----:B------:R-:W-:Y:S04]  /*2d410*/  FADD.FTZ R3, R117, R3 ;  /* 0x0000000375037221 */ /* 0x000fe80000010000 */
[C---:B------:R-:W-:Y:S01]  /*2d420*/  HMMA.16816.F32.BF16 R148, R16.reuse, R40, R148 ;  /* 0x000000281094723c */ /* 0x040fe20000041894 */
[----:B------:R-:W-:Y:S03]  /*2d430*/  MUFU.EX2 R41, R248 ;  /* 0x000000f800297308 */ /* 0x000fe60000000800 */
[----:B------:R-:W-:Y:S04]  /*2d440*/  FADD.FTZ R3, R120, R3 ;  /* 0x0000000378037221 */ /* 0x000fe80000010000 */
[----:B------:R-:W-:Y:S03]  /*2d450*/  HMMA.16816.F32.BF16 R12, R16, R42, R12 ;  /* 0x0000002a100c723c */ /* 0x000fe6000004180c */
[----:B------:R-:W3:Y:S01]  /*2d460*/  MUFU.EX2 R42, R246 ;  /* 0x000000f6002a7308 */ /* 0x000ee20000000800 */
[----:B------:R-:W-:Y:S03]  /*2d470*/  FADD.FTZ R3, R121, R3 ;  /* 0x0000000379037221 */ /* 0x000fe60000010000 */
[----:B------:R-:W-:Y:S01]  /*2d480*/  F2FP.BF16.PACK_AB R17, R60, R61 ;  /* 0x0000003d3c11723e */ /* 0x000fe200000010ff */
[----:B------:R-:W-:Y:S01]  /*2d490*/  FADD.FTZ R3, R124, R3 ;  /* 0x000000037c037221 */ /* 0x000fe20000010000 */
[----:B------:R-:W-:Y:S03]  /*2d4a0*/  F2FP.BF16.PACK_AB R19, R56, R57 ;  /* 0x000000393813723e */ /* 0x000fe600000010ff */
[----:B------:R-:W-:Y:S01]  /*2d4b0*/  F2FP.BF16.PACK_AB R16, R93, R92 ;  /* 0x0000005c5d10723e */ /* 0x000fe200000010ff */
[----:B------:R-:W4:Y:S01]  /*2d4c0*/  MUFU.EX2 R43, R247 ;  /* 0x000000f7002b7308 */ /* 0x000f220000000800 */
[----:B------:R-:W-:Y:S01]  /*2d4d0*/  F2FP.BF16.PACK_AB R18, R97, R96 ;  /* 0x000000606112723e */ /* 0x000fe200000010ff */
[----:B------:R-:W-:Y:S04]  /*2d4e0*/  FADD.FTZ R3, R125, R3 ;  /* 0x000000037d037221 */ /* 0x000fe80000010000 */
[----:B------:R-:W-:Y:S02]  /*2d4f0*/  FADD.FTZ R3, R128, R3 ;  /* 0x0000000380037221 */ /* 0x000fe40000010000 */
[C---:B--2---:R-:W-:Y:S02]  /*2d500*/  HMMA.16816.F32.BF16 R4, R16.reuse, R28, R4 ;  /* 0x0000001c1004723c */ /* 0x044fe40000041804 */
[----:B------:R-:W2:Y:S01]  /*2d510*/  MUFU.EX2 R40, R249 ;  /* 0x000000f900287308 */ /* 0x000ea20000000800 */
[----:B---3--:R-:W-:Y:S05]  /*2d520*/  FADD.FTZ R0, R42, R0 ;  /* 0x000000002a007221 */ /* 0x008fea0000010000 */
[C---:B------:R-:W-:Y:S01]  /*2d530*/  HMMA.16816.F32.BF16 R8, R16.reuse, R30, R8 ;  /* 0x0000001e1008723c */ /* 0x040fe20000041808 */
[----:B------:R-:W3:Y:S07]  /*2d540*/  LDSM.16.MT88.4 R28, [R182+0x10000] ;  /* 0x01000000b61c783b */ /* 0x000eee0000004200 */
[C---:B-1----:R-:W-:Y:S04]  /*2d550*/  HMMA.16816.F32.BF16 R132, R16.reuse, R24, R132 ;  /* 0x000000181084723c */ /* 0x042fe80000041884 */
[----:B----4-:R-:W-:Y:S04]  /*2d560*/  FADD.FTZ R0, R43, R0 ;  /* 0x000000002b007221 */ /* 0x010fe80000010000 */
[C---:B------:R-:W-:Y:S01]  /*2d570*/  HMMA.16816.F32.BF16 R136, R16.reuse, R26, R136 ;  /* 0x0000001a1088723c */ /* 0x040fe20000041888 */
[----:B------:R-:W1:Y:S03]  /*2d580*/  LDSM.16.MT88.4 R24, [R185+0x10000] ;  /* 0x01000000b918783b */ /* 0x000e660000004200 */
[C---:B--2---:R-:W-:Y:S01]  /*2d590*/  F2FP.BF16.PACK_AB R161, R40.reuse, R41 ;  /* 0x0000002928a1723e */ /* 0x044fe200000010ff */
[----:B------:R-:W-:Y:S03]  /*2d5a0*/  FADD.FTZ R0, R41, R0 ;  /* 0x0000000029007221 */ /* 0x000fe60000010000 */
[C---:B------:R-:W-:Y:S04]  /*2d5b0*/  HMMA.16816.F32.BF16 R140, R16.reuse, R32, R140 ;  /* 0x00000020108c723c */ /* 0x040fe8000004188c */
[----:B------:R-:W-:Y:S04]  /*2d5c0*/  FADD.FTZ R0, R40, R0 ;  /* 0x0000000028007221 */ /* 0x000fe80000010000 */
[C---:B------:R-:W-:Y:S01]  /*2d5d0*/  HMMA.16816.F32.BF16 R144, R16.reuse, R34, R144 ;  /* 0x000000221090723c */ /* 0x040fe20000041890 */
[----:B------:R-:W2:Y:S03]  /*2d5e0*/  LDSM.16.MT88.4 R32, [R183+0x10000] ;  /* 0x01000000b720783b */ /* 0x000ea60000004200 */
[----:B------:R-:W-:Y:S04]  /*2d5f0*/  FADD.FTZ R0, R23, R0 ;  /* 0x0000000017007221 */ /* 0x000fe80000010000 */
[C---:B------:R-:W-:Y:S08]  /*2d600*/  HMMA.16816.F32.BF16 R148, R16.reuse, R36, R148 ;  /* 0x000000241094723c */ /* 0x040ff00000041894 */
[----:B------:R-:W-:Y:S01]  /*2d610*/  HMMA.16816.F32.BF16 R12, R16, R38, R12 ;  /* 0x00000026100c723c */ /* 0x000fe2000004180c */
[----:B------:R-:W4:Y:S06]  /*2d620*/  LDSM.16.MT88.4 R36, [R184+0x10000] ;  /* 0x01000000b824783b */ /* 0x000f2c0000004200 */
[----:B------:R-:W-:Y:S02]  /*2d630*/  F2FP.BF16.PACK_AB R17, R53, R54 ;  /* 0x000000363511723e */ /* 0x000fe400000010ff */
[----:B------:R-:W-:Y:S03]  /*2d640*/  F2FP.BF16.PACK_AB R19, R51, R52 ;  /* 0x000000343313723e */ /* 0x000fe600000010ff */
[----:B------:R-:W-:Y:S02]  /*2d650*/  F2FP.BF16.PACK_AB R16, R101, R100 ;  /* 0x000000646510723e */ /* 0x000fe400000010ff */
[----:B------:R-:W-:Y:S07]  /*2d660*/  F2FP.BF16.PACK_AB R18, R105, R104 ;  /* 0x000000686912723e */ /* 0x000fee00000010ff */
[C---:B---3--:R-:W-:Y:S08]  /*2d670*/  HMMA.16816.F32.BF16 R4, R16.reuse, R28, R4 ;  /* 0x0000001c1004723c */ /* 0x048ff00000041804 */
[C---:B------:R-:W-:Y:S01]  /*2d680*/  HMMA.16816.F32.BF16 R8, R16.reuse, R30, R8 ;  /* 0x0000001e1008723c */ /* 0x040fe20000041808 */
[----:B------:R-:W3:Y:S07]  /*2d690*/  LDSM.16.MT88.4 R28, [R182+0x10800] ;  /* 0x01080000b61c783b */ /* 0x000eee0000004200 */
[C---:B-1----:R-:W-:Y:S08]  /*2d6a0*/  HMMA.16816.F32.BF16 R132, R16.reuse, R24, R132 ;  /* 0x000000181084723c */ /* 0x042ff00000041884 */
[C---:B------:R-:W-:Y:S01]  /*2d6b0*/  HMMA.16816.F32.BF16 R136, R16.reuse, R26, R136 ;  /* 0x0000001a1088723c */ /* 0x040fe20000041888 */
[----:B------:R-:W1:Y:S07]  /*2d6c0*/  LDSM.16.MT88.4 R24, [R185+0x10800] ;  /* 0x01080000b918783b */ /* 0x000e6e0000004200 */
[C---:B--2---:R-:W-:Y:S08]  /*2d6d0*/  HMMA.16816.F32.BF16 R140, R16.reuse, R32, R140 ;  /* 0x00000020108c723c */ /* 0x044ff0000004188c */
[C---:B------:R-:W-:Y:S01]  /*2d6e0*/  HMMA.16816.F32.BF16 R144, R16.reuse, R34, R144 ;  /* 0x000000221090723c */ /* 0x040fe20000041890 */
[----:B------:R-:W2:Y:S07]  /*2d6f0*/  LDSM.16.MT88.4 R32, [R183+0x10800] ;  /* 0x01080000b720783b */ /* 0x000eae0000004200 */
[C---:B----4-:R-:W-:Y:S08]  /*2d700*/  HMMA.16816.F32.BF16 R148, R16.reuse, R36, R148 ;  /* 0x000000241094723c */ /* 0x050ff00000041894 */
        /* <DEDUP_REMOVED lines=8> */
[----:B------:R-:W-:Y:S07]  /*2d790*/  LDSM.16.MT88.4 R28, [R185+0x11000] ;  /* 0x01100000b91c783b */ /* 0x000fee0000004200 */
[C---:B-1----:R-:W-:Y:S08]  /*2d7a0*/  HMMA.16816.F32.BF16 R132, R16.reuse, R24, R132 ;  /* 0x000000181084723c */ /* 0x042ff00000041884 */
[C---:B------:R-:W-:Y:S01]  /*2d7b0*/  HMMA.16816.F32.BF16 R136, R16.reuse, R26, R136 ;  /* 0x0000001a1088723c */ /* 0x040fe20000041888 */
[----:B------:R-:W1:Y:S07]  /*2d7c0*/  LDSM.16.MT88.4 R24, [R182+0x11000] ;  /* 0x01100000b618783b */ /* 0x000e6e0000004200 */
[C---:B--2---:R-:W-:Y:S08]  /*2d7d0*/  HMMA.16816.F32.BF16 R140, R16.reuse, R32, R140 ;  /* 0x00000020108c723c */ /* 0x044ff0000004188c */
[C---:B------:R-:W-:Y:S01]  /*2d7e0*/  HMMA.16816.F32.BF16 R144, R16.reuse, R34, R144 ;  /* 0x000000221090723c */ /* 0x040fe20000041890 */
[----:B------:R-:W2:Y:S07]  /*2d7f0*/  LDSM.16.MT88.4 R32, [R183+0x11000] ;  /* 0x01100000b720783b */ /* 0x000eae0000004200 */
[C---:B----4-:R-:W-:Y:S08]  /*2d800*/  HMMA.16816.F32.BF16 R148, R16.reuse, R36, R148 ;  /* 0x000000241094723c */ /* 0x050ff00000041894 */
[----:B------:R-:W-:Y:S07]  /*2d810*/  HMMA.16816.F32.BF16 R12, R16, R38, R12 ;  /* 0x00000026100c723c */ /* 0x000fee000004180c */
[----:B------:R-:W-:Y:S02]  /*2d820*/  F2FP.BF16.PACK_AB R17, R44, R45 ;  /* 0x0000002d2c11723e */ /* 0x000fe400000010ff */
[----:B------:R-:W-:Y:S03]  /*2d830*/  F2FP.BF16.PACK_AB R19, R43, R42 ;  /* 0x0000002a2b13723e */ /* 0x000fe600000010ff */
[----:B------:R-:W-:Y:S02]  /*2d840*/  F2FP.BF16.PACK_AB R16, R117, R116 ;  /* 0x000000747510723e */ /* 0x000fe400000010ff */
[----:B------:R-:W-:Y:S07]  /*2d850*/  F2FP.BF16.PACK_AB R18, R121, R120 ;  /* 0x000000787912723e */ /* 0x000fee00000010ff */
[C---:B-1----:R-:W-:Y:S08]  /*2d860*/  HMMA.16816.F32.BF16 R4, R16.reuse, R24, R4 ;  /* 0x000000181004723c */ /* 0x042ff00000041804 */
[C---:B------:R-:W-:Y:S01]  /*2d870*/  HMMA.16816.F32.BF16 R8, R16.reuse, R26, R8 ;  /* 0x0000001a1008723c */ /* 0x040fe20000041808 */
[----:B------:R-:W1:Y:S07]  /*2d880*/  LDSM.16.MT88.4 R24, [R184+0x11000] ;  /* 0x01100000b818783b */ /* 0x000e6e0000004200 */
[C---:B------:R-:W-:Y:S08]  /*2d890*/  HMMA.16816.F32.BF16 R132, R16.reuse, R28, R132 ;  /* 0x0000001c1084723c */ /* 0x040ff00000041884 */
[C---:B------:R-:W-:Y:S01]  /*2d8a0*/  HMMA.16816.F32.BF16 R136, R16.reuse, R30, R136 ;  /* 0x0000001e1088723c */ /* 0x040fe20000041888 */
[----:B------:R-:W3:Y:S07]  /*2d8b0*/  LDSM.16.MT88.4 R28, [R185+0x11800] ;  /* 0x01180000b91c783b */ /* 0x000eee0000004200 */
[C---:B--2---:R-:W-:Y:S08]  /*2d8c0*/  HMMA.16816.F32.BF16 R140, R16.reuse, R32, R140 ;  /* 0x00000020108c723c */ /* 0x044ff0000004188c */
[C---:B------:R-:W-:Y:S08]  /*2d8d0*/  HMMA.16816.F32.BF16 R144, R16.reuse, R34, R144 ;  /* 0x000000221090723c */ /* 0x040ff00000041890 */
[C---:B-1----:R-:W-:Y:S08]  /*2d8e0*/  HMMA.16816.F32.BF16 R148, R16.reuse, R24, R148 ;  /* 0x000000181094723c */ /* 0x042ff00000041894 */
[----:B------:R-:W-:Y:S01]  /*2d8f0*/  HMMA.16816.F32.BF16 R12, R16, R26, R12 ;  /* 0x0000001a100c723c */ /* 0x000fe2000004180c */
[----:B------:R-:W1:Y:S07]  /*2d900*/  LDSM.16.MT88.4 R16, [R183+0x11800] ;  /* 0x01180000b710783b */ /* 0x000e6e0000004200 */
[C---:B------:R-:W-:Y:S01]  /*2d910*/  HMMA.16816.F32.BF16 R168, R160.reuse, R164, R4 ;  /* 0x000000a4a0a8723c */ /* 0x040fe20000041804 */
[----:B------:R-:W2:Y:S07]  /*2d920*/  LDSM.16.MT88.4 R4, [R184+0x11800] ;  /* 0x01180000b804783b */ /* 0x000eae0000004200 */
[C---:B------:R-:W-:Y:S08]  /*2d930*/  HMMA.16816.F32.BF16 R164, R160.reuse, R166, R8 ;  /* 0x000000a6a0a4723c */ /* 0x040ff00000041808 */
[C---:B---3--:R-:W-:Y:S08]  /*2d940*/  HMMA.16816.F32.BF16 R132, R160.reuse, R28, R132 ;  /* 0x0000001ca084723c */ /* 0x048ff00000041884 */
[C---:B------:R-:W-:Y:S08]  /*2d950*/  HMMA.16816.F32.BF16 R136, R160.reuse, R30, R136 ;  /* 0x0000001ea088723c */ /* 0x040ff00000041888 */
[C---:B-1----:R-:W-:Y:S08]  /*2d960*/  HMMA.16816.F32.BF16 R140, R160.reuse, R16, R140 ;  /* 0x00000010a08c723c */ /* 0x042ff0000004188c */
[C---:B------:R-:W-:Y:S08]  /*2d970*/  HMMA.16816.F32.BF16 R144, R160.reuse, R18, R144 ;  /* 0x00000012a090723c */ /* 0x040ff00000041890 */
[C---:B--2---:R-:W-:Y:S07]  /*2d980*/  HMMA.16816.F32.BF16 R148, R160.reuse, R4, R148 ;  /* 0x00000004a094723c */ /* 0x044fee0000041894 */
[----:B------:R-:W-:Y:S01]  /*2d990*/  FADD.FTZ R4, R152, R0 ;  /* 0x0000000098047221 */ /* 0x000fe20000010000 */
[----:B------:R-:W-:Y:S04]  /*2d9a0*/  HMMA.16816.F32.BF16 R160, R160, R6, R12 ;  /* 0x00000006a0a0723c */ /* 0x000fe8000004180c */
[----:B------:R1:W-:Y:S01]  /*2d9b0*/  STL [R1], R4 ;  /* 0x0000000401007387 */ /* 0x0003e20000100800 */
[----:B------:R-:W-:Y:S01]  /*2d9c0*/  FADD.FTZ R0, R46, R3 ;  /* 0x000000032e007221 */ /* 0x000fe20000010000 */
[----:B------:R-:W-:Y:S04]  /*2d9d0*/  MOV R152, R2 ;  /* 0x0000000200987202 */ /* 0x000fe80000000f00 */
[----:B------:R1:W-:Y:S01]  /*2d9e0*/  STL [R1+0x4], R0 ;  /* 0x0000040001007387 */ /* 0x0003e20000100800 */
[----:B------:R-:W-:-:S05]  /*2d9f0*/  @P0 BRA `(.L_x_3181) ;  /* 0xffff8dd000000947 */ /* 0x000fca000383ffff */
.L_x_3172:
        /* <DEDUP_REMOVED lines=12> */
.L_x_3195:
[----:B-1----:R-:W4:Y:S02]  /*2dac0*/  LDL.LU R3, [R1+0x4] ;  /* 0x0000040001037983 */ /* 0x002f240000300800 */
[----:B---34-:R-:W-:Y:S01]  /*2dad0*/  FADD.FTZ R0, R0, R3 ;  /* 0x0000000300007221 */ /* 0x018fe20000010000 */
[----:B------:R-:W-:Y:S05]  /*2dae0*/  BRA.DIV ~URZ, `(.L_x_3183) ;  /* 0x000012327f007947 */ /* 0x000fea000b800000 */
[----:B------:R-:W3:Y:S04]  /*2daf0*/  LDL.LU R6, [R1] ;  /* 0x0000000001067983 */ /* 0x000ee80000300800 */
[----:B------:R-:W1:Y:S02]  /*2db00*/  SHFL.BFLY PT, R5, R0, 0x1, 0x1f ;  /* 0x0c201f0000057f89 */ /* 0x000e6400000e0000 */
[----:B-1----:R-:W-:-:S02]  /*2db10*/  FADD.FTZ R19, R0, R5 ;  /* 0x0000000500137221 */ /* 0x002fc40000010000 */
[----:B---3--:R-:W1:Y:S02]  /*2db20*/  SHFL.BFLY PT, R3, R6, 0x2, 0x1f ;  /* 0x0c401f0006037f89 */ /* 0x008e6400000e0000 */
[----:B-1----:R-:W-:-:S05]  /*2db30*/  FADD.FTZ R3, R3, R6 ;  /* 0x0000000603037221 */ /* 0x002fca0000010000 */
[----:B------:R1:W3:Y:S02]  /*2db40*/  SHFL.BFLY PT, R4, R3, 0x1, 0x1f ;  /* 0x0c201f0003047f89 */ /* 0x0002e400000e0000 */
.L_x_3196:
        /* <DEDUP_REMOVED lines=41> */
[C---:B------:R-:W-:Y:S01]  /*2dde0*/  FMUL.FTZ R6, R3.reuse, R170 ;  /* 0x000000aa03067220 */ /* 0x040fe20000410000 */
[----:B------:R-:W-:Y:S01]  /*2ddf0*/  F2FP.BF16.PACK_AB R160, R0, R160 ;  /* 0x000000a000a0723e */ /* 0x000fe200000010ff */
[C---:B------:R-:W-:Y:S01]  /*2de00*/  FMUL.FTZ R167, R3.reuse, R167 ;  /* 0x000000a703a77220 */ /* 0x040fe20000410000 */
[----:B------:R-:W-:Y:S01]  /*2de10*/  SHF.R.S32.HI R0, RZ, 0x1f, R4 ;  /* 0x0000001fff007819 */ /* 0x000fe20000011404 */
[----:B------:R-:W-:Y:S01]  /*2de20*/  FMUL.FTZ R17, R3, R166 ;  /* 0x000000a603117220 */ /* 0x000fe20000410000 */
[----:B------:R-:W-:Y:S01]  /*2de30*/  F2FP.BF16.PACK_AB R6, R171, R6 ;  /* 0x00000006ab06723e */ /* 0x000fe200000010ff */
[C---:B------:R-:W-:Y:S01]  /*2de40*/  FMUL.FTZ R135, R3.reuse, R135 ;  /* 0x0000008703877220 */ /* 0x040fe20000410000 */
[----:B------:R-:W-:Y:S01]  /*2de50*/  LEA.HI R0, R0, R5, RZ, 0x3 ;  /* 0x0000000500007211 */ /* 0x000fe200078f18ff */
[----:B------:R-:W-:Y:S01]  /*2de60*/  FMUL.FTZ R16, R3, R134 ;  /* 0x0000008603107220 */ /* 0x000fe20000410000 */
[----:B------:R-:W-:Y:S01]  /*2de70*/  F2FP.BF16.PACK_AB R17, R167, R17 ;  /* 0x00000011a711723e */ /* 0x000fe200000010ff */
[C---:B------:R-:W-:Y:S01]  /*2de80*/  FMUL.FTZ R139, R3.reuse, R139 ;  /* 0x0000008b038b7220 */ /* 0x040fe20000410000 */
[----:B------:R-:W-:Y:S01]  /*2de90*/  LOP3.LUT R0, R0, 0xfffffff8, RZ, 0xc0, !PT ;  /* 0xfffffff800007812 */ /* 0x000fe200078ec0ff */
[----:B------:R-:W-:Y:S01]  /*2dea0*/  FMUL.FTZ R15, R3, R138 ;  /* 0x0000008a030f7220 */ /* 0x000fe20000410000 */
[----:B------:R-:W-:Y:S01]  /*2deb0*/  F2FP.BF16.PACK_AB R16, R135, R16 ;  /* 0x000000108710723e */ /* 0x000fe200000010ff */
[----:B------:R-:W-:Y:S01]  /*2dec0*/  FMUL.FTZ R143, R3, R143 ;  /* 0x0000008f038f7220 */ /* 0x000fe20000410000 */
[----:B------:R-:W-:Y:S01]  /*2ded0*/  IADD3 R0, R5, -R0, RZ ;  /* 0x8000000005007210 */ /* 0x000fe20007ffe0ff */
[----:B------:R-:W-:Y:S01]  /*2dee0*/  FMUL.FTZ R14, R3, R142 ;  /* 0x0000008e030e7220 */ /* 0x000fe20000410000 */
[----:B------:R-:W-:Y:S01]  /*2def0*/  F2FP.BF16.PACK_AB R15, R139, R15 ;  /* 0x0000000f8b0f723e */ /* 0x000fe200000010ff */
[C---:B------:R-:W-:Y:S01]  /*2df00*/  FMUL.FTZ R147, R3.reuse, R147 ;  /* 0x0000009303937220 */ /* 0x040fe20000410000 */
[C---:B------:R-:W-:Y:S01]  /*2df10*/  LOP3.LUT R5, R0.reuse, 0x1, RZ, 0xc0, !PT ;  /* 0x0000000100057812 */ /* 0x040fe200078ec0ff */
[----:B------:R-:W-:Y:S01]  /*2df20*/  FMUL.FTZ R13, R3, R146 ;  /* 0x00000092030d7220 */ /* 0x000fe20000410000 */
[----:B------:R-:W-:Y:S01]  /*2df30*/  F2FP.BF16.PACK_AB R14, R143, R14 ;  /* 0x0000000e8f0e723e */ /* 0x000fe200000010ff */
[----:B------:R-:W-:Y:S01]  /*2df40*/  FMUL.FTZ R151, R3, R151 ;  /* 0x0000009703977220 */ /* 0x000fe20000410000 */
[----:B------:R-:W-:Y:S01]  /*2df50*/  ISETP.NE.U32.AND P0, PT, R5, 0x1, PT ;  /* 0x000000010500780c */ /* 0x000fe20003f05070 */
[----:B------:R-:W-:Y:S01]  /*2df60*/  FMUL.FTZ R12, R3, R150 ;  /* 0x00000096030c7220 */ /* 0x000fe20000410000 */
[----:B------:R-:W-:Y:S01]  /*2df70*/  F2FP.BF16.PACK_AB R13, R147, R13 ;  /* 0x0000000d930d723e */ /* 0x000fe200000010ff */
[C---:B------:R-:W-:Y:S01]  /*2df80*/  FMUL.FTZ R163, R3.reuse, R163 ;  /* 0x000000a303a37220 */ /* 0x040fe20000410000 */
        /* <DEDUP_REMOVED lines=74> */
.L_x_3185:
[----:B------:R-:W-:Y:S02]  /*2e430*/  ULDC.64 UR4, c[0x0][0x118] ;  /* 0x0000460000047ab9 */ /* 0x000fe40000000a00 */
[----:B------:R-:W2:Y:S04]  /*2e440*/  LD.E R0, [R10.64+0x60] ;  /* 0x000060040a007980 */ /* 0x000ea8000c101900 */
[----:B------:R-:W3:Y:S01]  /*2e450*/  LD.E R2, [R10.64+0xb4] ;  /* 0x0000b4040a027980 */ /* 0x000ee2000c101900 */
[----:B--2---:R-:W-:-:S04]  /*2e460*/  IMAD R0, R0, R21, R37 ;  /* 0x0000001500007224 */ /* 0x004fc800078e0225 */
[----:B---3--:R-:W-:Y:S02]  /*2e470*/  IMAD R7, R2, R0, RZ ;  /* 0x0000000002077224 */ /* 0x008fe400078e02ff */
.L_x_3186:
[----:B------:R-:W-:Y:S05]  /*2e480*/  BSYNC B0 ;  /* 0x0000000000007941 */ /* 0x000fea0003800000 */
.L_x_3184:
        /* <DEDUP_REMOVED lines=21> */
[----:B------:R-:W1:Y:S01]  /*2e5e0*/  LDS.128 R192, [R192+0x1800] ;  /* 0x00180000c0c07984 */ /* 0x000e620000000c00 */
        /* <DEDUP_REMOVED lines=20> */
.L_x_3188:
[----:B--2-4-:R-:W-:Y:S05]  /*2e730*/  BSYNC B0 ;  /* 0x0000000000007941 */ /* 0x014fea0003800000 */
.L_x_3187:
        /* <DEDUP_REMOVED lines=33> */
.L_x_3190:
[----:B------:R-:W-:Y:S05]  /*2e950*/  BSYNC B0 ;  /* 0x0000000000007941 */ /* 0x000fea0003800000 */
.L_x_3189:
        /* <DEDUP_REMOVED lines=16> */
.L_x_3192:
[----:B------:R-:W-:Y:S05]  /*2ea60*/  BSYNC B0 ;  /* 0x0000000000007941 */ /* 0x000fea0003800000 */
.L_x_3191:
        /* <DEDUP_REMOVED lines=16> */
.L_x_3194:
[----:B------:R-:W-:Y:S05]  /*2eb70*/  BSYNC B0 ;  /* 0x0000000000007941 */ /* 0x000fea0003800000 */
.L_x_3193:
[----:B------:R-:W-:Y:S01]  /*2eb80*/  IADD3 R8, R0, 0x30, RZ ;  /* 0x0000003000087810 */ /* 0x000fe20007ffe0ff */
[----:B------:R-:W-:Y:S01]  /*2eb90*/  IMAD.MOV.U32 R9, RZ, RZ, 0x0 ;  /* 0x00000000ff097424 */ /* 0x000fe200078e00ff */
[----:B-1----:R-:W-:Y:S02]  /*2eba0*/  MOV R10, 0x70 ;  /* 0x00000070000a7802 */ /* 0x002fe40000000f00 */
[----:B------:R-:W-:-:S03]  /*2ebb0*/  ISETP.GE.OR P1, PT, R8, R14, P1 ;  /* 0x0000000e0800720c */ /* 0x000fc60000f26670 */
[----:B------:R-:W-:-:S10]  /*2ebc0*/  IMAD.MOV.U32 R8, RZ, RZ, R10 ;  /* 0x000000ffff087224 */ /* 0x000fd400078e000a */
[----:B------:R-:W-:Y:S05]  /*2ebd0*/  @P1 RET.REL.NODEC R8 `(_ZN5flash24flash_fwd_splitkv_kernelI23Flash_fwd_kernel_traitsILi64ELi64ELi256ELi4ELb0ELb0EN7cutlass10bfloat16_tE19Flash_kernel_traitsILi64ELi64ELi256ELi4ES3_EELb1ELb0ELb1ELb0ELb0ELb0ELb0ELb1EEEvNS_16Flash_fwd_paramsE) ;  /* 0xfffd142008001950 */ /* 0x000fea0003c3ffff */
        /* <DEDUP_REMOVED lines=13> */
[----:B------:R-:W-:Y:S05]  /*2ecb0*/  RET.REL.NODEC R2 `(_ZN5flash24flash_fwd_splitkv_kernelI23Flash_fwd_kernel_traitsILi64ELi64ELi256ELi4ELb0ELb0EN7cutlass10bfloat16_tE19Flash_kernel_traitsILi64ELi64ELi256ELi4ES3_EELb1ELb0ELb1ELb0ELb0ELb0ELb0ELb1EEEvNS_16Flash_fwd_paramsE) ;  /* 0xfffd134002007950 */ /* 0x000fea0003c3ffff */
.L_x_3182:
[----:B-1----:R1:W5:Y:S01]  /*2ecc0*/  LDL R0, [R1+0x4] ;  /* 0x0000040001007983 */ /* 0x0023620000100800 */
[----:B------:R-:W-:Y:S02]  /*2ecd0*/  MOV R5, 0x2 ;  /* 0x0000000200057802 */ /* 0x000fe40000000f00 */
[----:B------:R-:W-:Y:S02]  /*2ece0*/  MOV R4, 0x2ed00 ;  /* 0x0002ed0000047802 */ /* 0x000fe40000000f00 */
[----:B-12--5:R-:W-:Y:S05]  /*2ecf0*/  CALL.REL.NOINC `($__internal_20_$__cuda_sm70_shflsync_bfly_p) ;  /* 0x0000012000007944 */ /* 0x026fea0003c00000 */
[----:B------:R-:W-:Y:S01]  /*2ed00*/  MOV R0, R6 ;  /* 0x0000000600007202 */ /* 0x000fe20000000f00 */
[----:B------:R-:W-:Y:S05]  /*2ed10*/  BRA `(.L_x_3195) ;  /* 0xffffeda000007947 */ /* 0x000fea000383ffff */
.L_x_3183:
[----:B------:R-:W-:Y:S02]  /*2ed20*/  MOV R5, 0x1 ;  /* 0x0000000100057802 */ /* 0x000fe40000000f00 */
[----:B------:R-:W-:Y:S02]  /*2ed30*/  MOV R4, 0x2ed50 ;  /* 0x0002ed5000047802 */ /* 0x000fe40000000f00 */
[----:B--2--5:R-:W-:Y:S05]  /*2ed40*/  CALL.REL.NOINC `($__internal_20_$__cuda_sm70_shflsync_bfly_p) ;  /* 0x000000d000007944 */ /* 0x024fea0003c00000 */
[----:B------:R-:W-:Y:S02]  /*2ed50*/  FADD.FTZ R19, R0, R6 ;  /* 0x0000000600137221 */ /* 0x000fe40000010000 */
[----:B------:R1:W5:Y:S01]  /*2ed60*/  LDL R0, [R1] ;  /* 0x0000000001007983 */ /* 0x0003620000100800 */
[----:B------:R-:W-:Y:S02]  /*2ed70*/  MOV R5, 0x2 ;  /* 0x0000000200057802 */ /* 0x000fe40000000f00 */
[----:B------:R-:W-:-:S02]  /*2ed80*/  MOV R4, 0x2eda0 ;  /* 0x0002eda000047802 */ /* 0x000fc40000000f00 */
[----:B-1---5:R-:W-:Y:S05]  /*2ed90*/  CALL.REL.NOINC `($__internal_20_$__cuda_sm70_shflsync_bfly_p) ;  /* 0x0000008000007944 */ /* 0x022fea0003c00000 */
[----:B------:R-:W2:Y:S01]  /*2eda0*/  LDL.LU R0, [R1] ;  /* 0x0000000001007983 */ /* 0x000ea20000300800 */
[----:B------:R-:W-:-:S02]  /*2edb0*/  MOV R5, 0x1 ;  /* 0x0000000100057802 */ /* 0x000fc40000000f00 */
[----:B------:R-:W-:Y:S01]  /*2edc0*/  MOV R4, 0x2ee00 ;  /* 0x0002ee0000047802 */ /* 0x000fe20000000f00 */
[----:B--2---:R-:W-:-:S05]  /*2edd0*/  FADD.FTZ R3, R0, R6 ;  /* 0x0000000600037221 */ /* 0x004fca0000010000 */
[----:B------:R-:W-:Y:S02]  /*2ede0*/  MOV R0, R3 ;  /* 0x0000000300007202 */ /* 0x000fe40000000f00 */
[----:B------:R-:W-:Y:S05]  /*2edf0*/  CALL.REL.NOINC `($__internal_20_$__cuda_sm70_shflsync_bfly_p) ;  /* 0x0000002000007944 */ /* 0x000fea0003c00000 */
[----:B------:R-:W-:Y:S01]  /*2ee00*/  MOV R4, R6 ;  /* 0x0000000600047202 */ /* 0x000fe20000000f00 */
[----:B------:R-:W-:Y:S05]  /*2ee10*/  BRA `(.L_x_3196) ;  /* 0xffffed3000007947 */ /* 0x000fea000383ffff */
        .weak           $__internal_20_$__cuda_sm70_shflsync_bfly_p
        .type           $__internal_20_$__cuda_sm70_shflsync_bfly_p,@function
        .size           $__internal_20_$__cuda_sm70_shflsync_bfly_p,(.L_x_7825 - $__internal_20_$__cuda_sm70_shflsync_bfly_p)
$__internal_20_$__cuda_sm70_shflsync_bfly_p:
[----:B------:R-:W-:Y:S04]  /*2ee20*/  WARPSYNC R7 ;  /* 0x0000000700007348 */ /* 0x000fe80003800000 */
[----:B------:R1:W2:Y:S02]  /*2ee30*/  SHFL.BFLY PT, R6, R0, R5, R8 ;  /* 0x0c00000500067389 */ /* 0x0002a400000e0008 */
[----:B-1----:R-:W-:-:S04]  /*2ee40*/  MOV R5, 0x0 ;  /* 0x0000000000057802 */ /* 0x002fc80000000f00 */
[----:B--2---:R-:W-:Y:S05]  /*2ee50*/  RET.REL.NODEC R4 `(_ZN5flash24flash_fwd_splitkv_kernelI23Flash_fwd_kernel_traitsILi64ELi64ELi256ELi4ELb0ELb0EN7cutlass10bfloat16_tE19Flash_kernel_traitsILi64ELi64ELi256ELi4ES3_EELb1ELb0ELb1ELb0ELb0ELb0ELb0ELb1EEEvNS_16Flash_fwd_paramsE) ;  /* 0xfffd11a004007950 */ /* 0x004fea0003c3ffff */
.L_x_3197:
        /* <DEDUP_REMOVED lines=10> */
.L_x_7825:


//--------------------- .text._ZN5flash24flash_fwd_splitkv_kernelI23Flash_fwd_kernel_traitsILi64ELi64ELi256ELi4ELb0ELb0EN7cutlass10bfloat16_tE19Flash_kernel_traitsILi64ELi64ELi256ELi4ES3_EELb1ELb0ELb1ELb0ELb0ELb1ELb0ELb1EEEvNS_16Flash_fwd_paramsE --------------------------
	.section	.text._ZN5flash24flash_fwd_splitkv_kernelI23Flash_fwd_kernel_traitsILi64ELi64ELi256ELi4ELb0ELb0EN7cutlass10bfloat16_tE19Flash_kernel_traitsILi64ELi64ELi256ELi4ES3_EELb1ELb0ELb1ELb0ELb0ELb1ELb0ELb1EEEvNS_16Flash_fwd_paramsE,"ax",@progbits
	.sectioninfo	@"SHI_REGISTERS=255"
	.align	128
        .global         _ZN5flash24flash_fwd_splitkv_kernelI23Flash_fwd_kernel_traitsILi64ELi64ELi256ELi4ELb0ELb0EN7cutlass10bfloat16_tE19Flash_kernel_traitsILi64ELi64ELi256ELi4ES3_EELb1ELb0ELb1ELb0ELb0ELb1ELb0ELb1EEEvNS_16Flash_fwd_paramsE
        .type           _ZN5flash24flash_fwd_splitkv_kernelI23Flash_fwd_kernel_traitsILi64ELi64ELi256ELi4ELb0ELb0EN7cutlass10bfloat16_tE19Flash_kernel_traitsILi64ELi64ELi256ELi4ES3_EELb1ELb0ELb1ELb0ELb0ELb1ELb0ELb1EEEvNS_16Flash_fwd_paramsE,@function
        .size           _ZN5flash24flash_fwd_splitkv_kernelI23Flash_fwd_kernel_traitsILi64ELi64ELi256ELi4ELb0ELb0EN7cutlass10bfloat16_tE19Flash_kernel_traitsILi64ELi64ELi256ELi4ES3_EELb1ELb0ELb1ELb0ELb0ELb1ELb0ELb1EEEvNS_16Flash_fwd_paramsE,(.L_x_7827 - _ZN5flash24flash_fwd_splitkv_kernelI23Flash_fwd_kernel_traitsILi64ELi64ELi256ELi4ELb0ELb0EN7cutlass10bfloat16_tE19Flash_kernel_traitsILi64ELi64ELi256ELi4ES3_EELb1ELb0ELb1ELb0ELb0ELb1ELb0ELb1EEEvNS_16Flash_fwd_paramsE)
        .other          _ZN5flash24flash_fwd_splitkv_kernelI23Flash_fwd_kernel_traitsILi64ELi64ELi256ELi4ELb0ELb0EN7cutlass10bfloat16_tE19Flash_kernel_traitsILi64ELi64ELi256ELi4ES3_EELb1ELb0ELb1ELb0ELb0ELb1ELb0ELb1EEEvNS_16Flash_fwd_paramsE,@"STO_CUDA_ENTRY STV_DEFAULT"
_ZN5flash24flash_fwd_splitkv_kernelI23Flash_fwd_kernel_traitsILi64ELi64ELi256ELi4ELb0ELb0EN7cutlass10bfloat16_tE19Flash_kernel_traitsILi64ELi64ELi256ELi4ES3_EELb1ELb0ELb1ELb0ELb0ELb1ELb0ELb1EEEvNS_16Flash_fwd_paramsE:
.text._ZN5flash24flash_fwd_splitkv_kernelI23Flash_fwd_kernel_traitsILi64ELi64ELi256ELi4ELb0ELb0EN7cutlass10bfloat16_tE19Flash_kernel_traitsILi64ELi64ELi256ELi4ES3_EELb1ELb0ELb1ELb0ELb0ELb1ELb0ELb1EEEvNS_16Flash_fwd_paramsE:
[----:B------:R-:W-:Y:S02]  /*0000*/  MOV R1, c[0x0][0x28] ;  /* 0x00000a0000017a02 */ /* 0x000fe40000000f00 */
[----:B------:R-:W-:Y:S01]  /*0010*/  ULDC.64 UR4, c[0x0][0x40] ;  /* 0x0000100000047ab9 */ /* 0x000fe20000000a00 */
[----:B------:R-:W-:Y:S01]  /*0020*/  BSSY B3, `(.L_x_3198) ;  /* 0x0000005000037945 */ /* 0x000fe20003800000 */
[----:B------:R-:W-:Y:S01]  /*0030*/  UIADD3 UR4, UP0, UR4, 0x160, URZ ;  /* 0x0000016004047890 */ /* 0x000fe2000ff1e03f */
[----:B------:R-:W-:-:S03]  /*0040*/  IADD3 R1, R1, -0x1c0, RZ ;  /* 0xfffffe4001017810 */ /* 0x000fc60007ffe0ff */
[----:B------:R-:W-:-:S07]  /*0050*/  UIADD3.X UR5, URZ, UR5, URZ, UP0, !UPT ;  /* 0x000000053f057290 */ /* 0x000fce00087fe43f */
[----:B------:R-:W-:Y:S05]  /*0060*/  CALL.REL.NOINC `($_ZN5flash24flash_fwd_splitkv_kernelI23Flash_fwd_kernel_traitsILi64ELi64ELi256ELi4ELb0ELb0EN7cutlass10bfloat16_tE19Flash_kernel_traitsILi64ELi64ELi256ELi4ES3_EELb1ELb0ELb1ELb0ELb0ELb1ELb0ELb1EEEvNS_16Flash_fwd_paramsE$_ZN5flash30compute_attn_1rowblock_splitkvI23Flash_fwd_kernel_traitsILi64ELi64ELi256ELi4ELb0ELb0EN7cutlass10bfloat16_tE19Flash_kernel_traitsILi64ELi64ELi256ELi4ES3_EELb1ELb0ELb1ELb0ELb0ELb1ELb0ELb1ENS_16Flash_fwd_paramsEEEvRKT8_iiiii) ;  /* 0x0000002000007944 */ /* 0x000fea0003c00000 */
[----:B------:R-:W-:Y:S05]  /*0070*/  BSYNC B3 ;  /* 0x0000000000037941 */ /* 0x000fea0003800000 */
.L_x_3198:
[----:B------:R-:W-:Y:S05]  /*0080*/  EXIT ;  /* 0x000000000000794d */ /* 0x000fea0003800000 */
        .type           $_ZN5flash24flash_fwd_splitkv_kernelI23Flash_fwd_kernel_traitsILi64ELi64ELi256ELi4ELb0ELb0EN7cutlass10bfloat16_tE19Flash_kernel_traitsILi64ELi64ELi256ELi4ES3_EELb1ELb0ELb1ELb0ELb0ELb1ELb0ELb1EEEvNS_16Flash_fwd_paramsE$_ZN5flash30compute_attn_1rowblock_splitkvI23Flash_fwd_kernel_traitsILi64ELi64ELi256ELi4ELb0ELb0EN7cutlass10bfloat16_tE19Flash_kernel_traitsILi64ELi64ELi256ELi4ES3_EELb1ELb0ELb1ELb0ELb0ELb1ELb0ELb1ENS_16Flash_fwd_paramsEEEvRKT8_iiiii,@function
        .size           $_ZN5flash24flash_fwd_splitkv_kernelI23Flash_fwd_kernel_traitsILi64ELi64ELi256ELi4ELb0ELb0EN7cutlass10bfloat16_tE19Flash_kernel_traitsILi64ELi64ELi256ELi4ES3_EELb1ELb0ELb1ELb0ELb0ELb1ELb0ELb1EEEvNS_16Flash_fwd_paramsE$_ZN5flash30compute_attn_1rowblock_splitkvI23Flash_fwd_kernel_traitsILi64ELi64ELi256ELi4ELb0ELb0EN7cutlass10bfloat16_tE19Flash_kernel_traitsILi64ELi64ELi256ELi4ES3_EELb1ELb0ELb1ELb0ELb0ELb1ELb0ELb1ENS_16Flash_fwd_paramsEEEvRKT8_iiiii,($__internal_21_$__cuda_sm70_shflsync_bfly_p - $_ZN5flash24flash_fwd_splitkv_kernelI23Flash_fwd_kernel_traitsILi64ELi64ELi256ELi4ELb0ELb0EN7cutlass10bfloat16_tE19Flash_kernel_traitsILi64ELi64ELi256ELi4ES3_EELb1ELb0ELb1ELb0ELb0ELb1ELb0ELb1EEEvNS_16Flash_fwd_paramsE$_ZN5flash30compute_attn_1rowblock_splitkvI23Flash_fwd_kernel_traitsILi64ELi64ELi256ELi4ELb0ELb0EN7cutlass10bfloat16_tE19Flash_kernel_traitsILi64ELi64ELi256ELi4ES3_EELb1ELb0ELb1ELb0ELb0ELb1ELb0ELb1ENS_16Flash_fwd_paramsEEEvRKT8_iiiii)
$_ZN5flash24flash_fwd_splitkv_kernelI23Flash_fwd_kernel_traitsILi64ELi64ELi256ELi4ELb0ELb0EN7cutlass10bfloat16_tE19Flash_kernel_traitsILi64ELi64ELi256ELi4ES3_EELb1ELb0ELb1ELb0ELb0ELb1ELb0ELb1EEEvNS_16Flash_fwd_paramsE$_ZN5flash30compute_attn_1rowblock_splitkvI23Flash_fwd_kernel_traitsILi64ELi64ELi256ELi4ELb0ELb0EN7cutlass10bfloat16_tE19Flash_kernel_traitsILi64ELi64ELi256ELi4ES3_EELb1ELb0ELb1ELb0ELb0ELb1ELb0ELb1ENS_16Flash_fwd_paramsEEEvRKT8_iiiii:
        /* <DEDUP_REMOVED lines=22> */
.L_x_3200:
[----:B------:R-:W-:Y:S05]  /*01f0*/  BSYNC B0 ;  /* 0x0000000000007941 */ /* 0x000fea0003800000 */
.L_x_3199:
        /* <DEDUP_REMOVED lines=18> */
.L_x_3202:
[----:B------:R3:W5:Y:S02]  /*0320*/  LD.E R0, [R18.64+0xb8] ;  /* 0x0000b80612007980 */ /* 0x000764000c101900 */
.L_x_3203:
[----:B------:R-:W-:Y:S05]  /*0330*/  BSYNC B0 ;  /* 0x0000000000007941 */ /* 0x000fea0003800000 */
.L_x_3201:
        /* <DEDUP_REMOVED lines=10> */
.L_x_3205:
[----:B------:R-:W2:Y:S01]  /*03e0*/  LD.E.64 R2, [R18.64+0x108] ;  /* 0x0001080612027980 */ /* 0x000ea2000c101b00 */
[----:B------:R-:W-:Y:S01]  /*03f0*/  BSSY B0, `(.L_x_3207) ;  /* 0x0000006000007945 */ /* 0x000fe20003800000 */
[----:B------:R-:W-:Y:S01]  /*0400*/  IMAD.MOV.U32 R0, RZ, RZ, RZ ;  /* 0x000000ffff007224 */ /* 0x000fe200078e00ff */
[----:B--2---:R-:W-:-:S04]  /*0410*/  ISETP.NE.U32.AND P0, PT, R2, RZ, PT ;  /* 0x000000ff0200720c */ /* 0x004fc80003f05070 */
[----:B------:R-:W-:-:S13]  /*0420*/  ISETP.NE.AND.EX P0, PT, R3, RZ, PT, P0 ;  /* 0x000000ff0300720c */ /* 0x000fda0003f05300 */
[----:B------:R-:W-:Y:S05]  /*0430*/  @!P0 BRA `(.L_x_3208) ;  /* 0x0000001000008947 */ /* 0x000fea0003800000 */
[----:B------:R2:W5:Y:S02]  /*0440*/  LD.E R0, [R18.64+0xbc] ;  /* 0x0000bc0612007980 */ /* 0x000564000c101900 */
.L_x_3208:
[----:B------:R-:W-:Y:S05]  /*0450*/  BSYNC B0 ;  /* 0x0000000000007941 */ /* 0x000fea0003800000 */
.L_x_3207:
[----:B-----5:R-:W-:Y:S02]  /*0460*/  IADD3 R213, R121, R0, RZ ;  /* 0x0000000079d57210 */ /* 0x020fe40007ffe0ff */
.L_x_3206:
[----:B------:R-:W-:Y:S05]  /*0470*/  BSYNC B1 ;  /* 0x0000000000017941 */ /* 0x000fea0003800000 */
.L_x_3204:
[----:B------:R-:W5:Y:S01]  /*0480*/  S2R R38, SR_CTAID.X ;  /* 0x0000000000267919 */ /* 0x000f620000002500 */
[----:B------:R-:W-:Y:S01]  /*0490*/  MOV R25, 0x70 ;  /* 0x0000007000197802 */ /* 0x000fe20000000f00 */
[----:B------:R-:W-:-:S03]  /*04a0*/  IMAD.MOV.U32 R3, RZ, RZ, 0x0 ;  /* 0x00000000ff037424 */ /* 0x000fc600078e00ff */
[----:B------:R-:W-:Y:S01]  /*04b0*/  MOV R2, R25 ;  /* 0x0000001900027202 */ /* 0x000fe20000000f00 */
[----:B-----5:R-:W-:-:S05]  /*04c0*/  IMAD.SHL.U32 R26, R38, 0x40, RZ ;  /* 0x00000040261a7824 */ /* 0x020fca00078e00ff */
[----:B------:R-:W-:-:S13]  /*04d0*/  ISETP.GT.AND P0, PT, R28, R26, PT ;  /* 0x0000001a1c00720c */ /* 0x000fda0003f04270 */
[----:B------:R-:W-:Y:S05]  /*04e0*/  @!P0 RET.REL.NODEC R2 `(_ZN5flash24flash_fwd_splitkv_kernelI23Flash_fwd_kernel_traitsILi64ELi64ELi256ELi4ELb0ELb0EN7cutlass10bfloat16_tE19Flash_kernel_traitsILi64ELi64ELi256ELi4ES3_EELb1ELb0ELb1ELb0ELb0ELb1ELb0ELb1EEEvNS_16Flash_fwd_paramsE) ;  /* 0xfffffb1002008950 */ /* 0x000fea0003c3ffff */
        /* <DEDUP_REMOVED lines=75> */
.L_x_3211:
[----:B------:R-:W-:Y:S05]  /*09a0*/  BSYNC B0 ;  /* 0x0000000000007941 */ /* 0x000fea0003800000 */
.L_x_3210:
        /* <DEDUP_REMOVED lines=16> */
.L_x_3213:
[----:B------:R-:W-:Y:S05]  /*0ab0*/  BSYNC B0 ;  /* 0x0000000000007941 */ /* 0x000fea0003800000 */
.L_x_3212:
        /* <DEDUP_REMOVED lines=16> */
.L_x_3215:
[----:B------:R-:W-:Y:S05]  /*0bc0*/  BSYNC B0 ;  /* 0x0000000000007941 */ /* 0x000fea0003800000 */
.L_x_3214:
        /* <DEDUP_REMOVED lines=15> */
.L_x_3217:
[----:B------:R-:W-:Y:S05]  /*0cc0*/  BSYNC B0 ;  /* 0x0000000000007941 */ /* 0x000fea0003800000 */
.L_x_3216:
        /* <DEDUP_REMOVED lines=17> */
[----:B-1----:R-:W-:Y:S05]  /*0de0*/  @P0 RET.REL.NODEC R4 `(_ZN5flash24flash_fwd_splitkv_kernelI23Flash_fwd_kernel_traitsILi64ELi64ELi256ELi4ELb0ELb0EN7cutlass10bfloat16_tE19Flash_kernel_traitsILi64ELi64ELi256ELi4ES3_EELb1ELb0ELb1ELb0ELb0ELb1ELb0ELb1EEEvNS_16Flash_fwd_paramsE) ;  /* 0xfffff21004000950 */ /* 0x002fea0003c3ffff */
[----:B------:R-:W-:-:S05]  /*0df0*/  MOV R0, 0x7f800000 ;  /* 0x7f80000000007802 */ /* 0x000fca0000000f00 */
[----:B------:R1:W-:Y:S02]  /*0e00*/  ST.E [R2.64+0xc0], R0 ;  /* 0x0000c00002007985 */ /* 0x0003e4000c101906 */
[----:B-1----:R-:W-:Y:S02]  /*0e10*/  MOV R2, R25 ;  /* 0x0000001900027202 */ /* 0x002fe40000000f00 */
[----:B------:R-:W-:-:S04]  /*0e20*/  MOV R3, 0x0 ;  /* 0x0000000000037802 */ /* 0x000fc80000000f00 */
[----:B------:R-:W-:Y:S05]  /*0e30*/  RET.REL.NODEC R2 `(_ZN5flash24flash_fwd_splitkv_kernelI23Flash_fwd_kernel_traitsILi64ELi64ELi256ELi4ELb0ELb0EN7cutlass10bfloat16_tE19Flash_kernel_traitsILi64ELi64ELi256ELi4ES3_EELb1ELb0ELb1ELb0ELb0ELb1ELb0ELb1EEEvNS_16Flash_fwd_paramsE) ;  /* 0xfffff1c002007950 */ /* 0x000fea0003c3ffff */
.L_x_3209:
        /* <DEDUP_REMOVED lines=117> */
.L_x_3219:
        /* <DEDUP_REMOVED lines=86> */
.L_x_3220:
[----:B-1----:R-:W-:Y:S05]  /*1af0*/  BSYNC B0 ;  /* 0x0000000000007941 */ /* 0x002fea0003800000 */
.L_x_3218:
[----:B------:R-:W2:Y:S01]  /*1b00*/  LDL R32, [R1+0x18] ;  /* 0x0000180001207983 */ /* 0x000ea20000100800 */
[----:B------:R-:W-:-:S03]  /*1b10*/  ISETP.NE.AND P0, PT, R40, -0x1, PT ;  /* 0xffffffff2800780c */ /* 0x000fc60003f05270 */
[----:B------:R-:W3:Y:S04]  /*1b20*/  LDL R34, [R1+0x1c] ;  /* 0x00001c0001227983 */ /* 0x000ee80000100800 */
[----:B------:R-:W4:Y:S04]  /*1b30*/  LD.E.64 R4, [R18.64+0x30] ;  /* 0x0000300612047980 */ /* 0x000f28000c101b00 */
[----:B------:R-:W4:Y:S04]  /*1b40*/  LD.E.64 R12, [R18.64+0x48] ;  /* 0x00004806120c7980 */ /* 0x000f28000c101b00 */
[----:B------:R-:W4:Y:S04]  /*1b50*/  @!P0 LD.E.64 R8, [R18.64+0x18] ;  /* 0x0000180612088980 */ /* 0x000f28000c101b00 */
[----:B------:R1:W5:Y:S04]  /*1b60*/  @P4 LD.E R29, [R30.64] ;  /* 0x000000061e1d4980 */ /* 0x000368000c101900 */
[----:B------:R-:W4:Y:S04]  /*1b70*/  LD.E.64 R16, [R18.64+0x8] ;  /* 0x0000080612107980 */ /* 0x000f28000c101b00 */
[----:B------:R-:W4:Y:S04]  /*1b80*/  LD.E.64 R24, [R18.64+0x10] ;  /* 0x0000100612187980 */ /* 0x000f28000c101b00 */
[----:B------:R2:W5:Y:S04]  /*1b90*/  LD.E.64 R168, [R18.64] ;  /* 0x0000000612a87980 */ /* 0x000568000c101b00 */
[----:B-1----:R-:W4:Y:S01]  /*1ba0*/  LD.E R31, [R18.64+0xc0] ;  /* 0x0000c006121f7980 */ /* 0x002f22000c101900 */
        /* <DEDUP_REMOVED lines=57> */
[CC--:B------:R-:W-:Y:S02]  /*1f40*/  IMAD R12, R83.reuse, R190.reuse, R9 ;  /* 0x000000be530c7224 */ /* 0x0c0fe400078e0209 */
[C---:B------:R-:W-:Y:S01]  /*1f50*/  IMAD.WIDE.U32 R2, R82.reuse, R190, R2 ;  /* 0x000000be52027225 */ /* 0x040fe200078e0002 */
[----:B------:R1:W-:Y:S03]  /*1f60*/  STL [R1+0x8], R31 ;  /* 0x0000081f01007387 */ /* 0x0003e60000100800 */
[-C--:B------:R-:W-:Y:S02]  /*1f70*/  IMAD R13, R83, R32.reuse, R8 ;  /* 0x00000020530d7224 */ /* 0x080fe400078e0208 */
[----:B------:R-:W-:Y:S01]  /*1f80*/  IMAD.WIDE.U32 R4, R82, R32, R10 ;  /* 0x0000002052047225 */ /* 0x000fe200078e000a */
[----:B------:R-:W-:-:S03]  /*1f90*/  SHF.R.S32.HI R15, RZ, 0x1f, R0 ;  /* 0x0000001fff0f7819 */ /* 0x000fc60000011400 */
[----:B------:R-:W-:Y:S01]  /*1fa0*/  IMAD.IADD R10, R3, 0x1, R12 ;  /* 0x00000001030a7824 */ /* 0x000fe200078e020c */
[----:B------:R-:W-:Y:S02]  /*1fb0*/  IADD3 R5, R5, R13, RZ ;  /* 0x0000000d05057210 */ /* 0x000fe40007ffe0ff */
[----:B------:R-:W-:Y:S01]  /*1fc0*/  LEA R248, P0, R4, R24, 0x1 ;  /* 0x0000001804f87211 */ /* 0x000fe200078008ff */
[----:B------:R-:W-:Y:S01]  /*1fd0*/  IMAD.WIDE R8, R38, 0x40, R82 ;  /* 0x0000004026087825 */ /* 0x000fe200078e0252 */
[----:B------:R-:W-:Y:S02]  /*1fe0*/  LEA.HI R15, R15, R0, RZ, 0x3 ;  /* 0x000000000f0f7211 */ /* 0x000fe400078f18ff */
[----:B------:R-:W-:Y:S01]  /*1ff0*/  LEA.HI.X R249, R4, R25, R5, 0x1, P0 ;  /* 0x0000001904f97211 */ /* 0x000fe200000f0c05 */
[----:B------:R-:W-:Y:S01]  /*2000*/  IMAD.IADD R3, R7, 0x1, R14 ;  /* 0x0000000107037824 */ /* 0x000fe200078e020e */
[----:B------:R-:W-:Y:S02]  /*2010*/  SHF.R.S32.HI R4, RZ, 0x1f, R121 ;  /* 0x0000001fff047819 */ /* 0x000fe40000011479 */
[----:B-1----:R-:W-:-:S04]  /*2020*/  LEA R31, P1, R2, R16, 0x1 ;  /* 0x00000010021f7211 */ /* 0x002fc800078208ff */
[----:B------:R-:W-:Y:S01]  /*2030*/  LEA.HI.X R252, R2, R17, R10, 0x1, P1 ;  /* 0x0000001102fc7211 */ /* 0x000fe200008f0c0a */
[----:B------:R-:W-:Y:S01]  /*2040*/  IMAD.MOV.U32 R2, RZ, RZ, R6 ;  /* 0x000000ffff027224 */ /* 0x000fe200078e0006 */
[----:B------:R-:W-:Y:S01]  /*2050*/  LOP3.LUT R11, R15, 0xfffffff8, RZ, 0xc0, !PT ;  /* 0xfffffff80f0b7812 */ /* 0x000fe200078ec0ff */
[----:B------:R1:W-:Y:S02]  /*2060*/  STL [R1+0x14], R15 ;  /* 0x0000140f01007387 */ /* 0x0003e40000100800 */
[----:B------:R-:W-:Y:S01]  /*2070*/  IMAD.WIDE.U32 R214, R8, R170, R2 ;  /* 0x000000aa08d67225 */ /* 0x000fe200078e0002 */
[----:B------:R-:W-:Y:S01]  /*2080*/  LEA.HI R2, R4, R121, RZ, 0x8 ;  /* 0x0000007904027211 */ /* 0x000fe200078f40ff */
[----:B------:R2:W-:Y:S03]  /*2090*/  STL [R1], R31 ;  /* 0x0000001f01007387 */ /* 0x0005e60000100800 */
[----:B------:R-:W-:-:S04]  /*20a0*/  SHF.R.S32.HI R2, RZ, 0x8, R2 ;  /* 0x00000008ff027819 */ /* 0x000fc80000011402 */
[----:B------:R-:W-:Y:S01]  /*20b0*/  IMNMX R120, RZ, R2, !PT ;  /* 0x00000002ff787217 */ /* 0x000fe20007800200 */
[----:B-1----:R-:W-:-:S05]  /*20c0*/  IMAD.IADD R15, R0, 0x1, -R11 ;  /* 0x00000001000f7824 */ /* 0x002fca00078e0a0b */
[----:B------:R2:W-:Y:S01]  /*20d0*/  STL [R1+0x4], R15 ;  /* 0x0000040f01007387 */ /* 0x0005e20000100800 */
[----:B------:R-:W-:Y:S02]  /*20e0*/  R2P PR, R15, 0x6 ;  /* 0x000000060f007804 */ /* 0x000fe40000000000 */
[----:B------:R-:W-:Y:S01]  /*20f0*/  ISETP.GT.AND P0, PT, R33, R120, PT ;  /* 0x000000782100720c */ /* 0x000fe20003f04270 */
[----:B------:R-:W-:Y:S01]  /*2100*/  IMAD R0, R9, R170, RZ ;  /* 0x000000aa09007224 */ /* 0x000fe200078e02ff */
[----:B------:R-:W-:-:S03]  /*2110*/  LEA.HI R3, R30, R37, RZ, 0x5 ;  /* 0x000000251e037211 */ /* 0x000fc600078f28ff */
[----:B------:R-:W-:Y:S01]  /*2120*/  IMAD R5, R8, R171, R0 ;  /* 0x000000ab08057224 */ /* 0x000fe200078e0200 */
[----:B------:R-:W-:Y:S02]  /*2130*/  LOP3.LUT R2, R3, 0xffffffe0, RZ, 0xc0, !PT ;  /* 0xffffffe003027812 */ /* 0x000fe400078ec0ff */
[----:B------:R-:W-:Y:S01]  /*2140*/  MOV R0, 0x10 ;  /* 0x0000001000007802 */ /* 0x000fe20000000f00 */
[----:B------:R-:W-:Y:S01]  /*2150*/  @!P4 IMAD.MOV.U32 R29, RZ, RZ, RZ ;  /* 0x000000ffff1dc224 */ /* 0x000fe200078e00ff */
[C---:B------:R-:W-:Y:S01]  /*2160*/  SHF.L.U64.HI R217, R32.reuse, 0x4, R34 ;  /* 0x0000000420d97819 */ /* 0x040fe20000010222 */
[----:B------:R-:W-:Y:S01]  /*2170*/  IMAD.IADD R247, R37, 0x1, -R2 ;  /* 0x0000000125f77824 */ /* 0x000fe200078e0a02 */
[----:B------:R-:W-:Y:S01]  /*2180*/  SHF.L.U32 R212, R32, 0x4, RZ ;  /* 0x0000000420d47819 */ /* 0x000fe200000006ff */
[----:B------:R-:W-:Y:S01]  /*2190*/  IMAD.IADD R219, R215, 0x1, R5 ;  /* 0x00000001d7db7824 */ /* 0x000fe200078e0205 */
[----:B------:R-:W-:Y:S02]  /*21a0*/  SHF.R.S32.HI R3, RZ, 0x5, R3 ;  /* 0x00000005ff037819 */ /* 0x000fe40000011403 */
[----:B------:R-:W-:-:S02]  /*21b0*/  SHF.L.U32 R30, R222, 0x2, RZ ;  /* 0x00000002de1e7819 */ /* 0x000fc400000006ff */
[----:B------:R-:W-:Y:S02]  /*21c0*/  SEL R187, R0, 0xfffffff0, !P1 ;  /* 0xfffffff000bb7807 */ /* 0x000fe40004800000 */
[----:B------:R-:W-:Y:S01]  /*21d0*/  SEL R188, R188, 0xffffffe0, !P2 ;  /* 0xffffffe0bcbc7807 */ /* 0x000fe20005000000 */
[----:B------:R-:W-:Y:S05]  /*21e0*/  @!P0 BRA `(.L_x_3221) ;  /* 0x0000d90000008947 */ /* 0x000fea0003800000 */
[----:B------:R-:W3:Y:S04]  /*21f0*/  LD.E.64 R4, [R18.64+0x120] ;  /* 0x0001200612047980 */ /* 0x000ee8000c101b00 */
[----:B------:R-:W4:Y:S04]  /*2200*/  LD.E.64 R6, [R18.64+0x118] ;  /* 0x0001180612067980 */ /* 0x000f28000c101b00 */
[----:B--2---:R-:W2:Y:S04]  /*2210*/  LD.E.64 R2, [R18.64+0x130] ;  /* 0x0001300612027980 */ /* 0x004ea8000c101b00 */
[----:B------:R-:W2:Y:S04]  /*2220*/  LD.E.64 R66, [R18.64+0x128] ;  /* 0x0001280612427980 */ /* 0x000ea8000c101b00 */
[----:B------:R-:W2:Y:S04]  /*2230*/  LD.E.64 R8, [R18.64+0x140] ;  /* 0x0001400612087980 */ /* 0x000ea8000c101b00 */
[----:B------:R-:W2:Y:S04]  /*2240*/  LD.E.64 R12, [R18.64+0x138] ;  /* 0x00013806120c7980 */ /* 0x000ea8000c101b00 */
[----:B------:R-:W2:Y:S04]  /*2250*/  LD.E R23, [R18.64+0xd0] ;  /* 0x0000d00612177980 */ /* 0x000ea8000c101900 */
[----:B------:R-:W2:Y:S04]  /*2260*/  LD.E.64 R26, [R18.64+0x108] ;  /* 0x00010806121a7980 */ /* 0x000ea8000c101b00 */
[----:B------:R-:W2:Y:S04]  /*2270*/  LD.E.64 R24, [R18.64+0x110] ;  /* 0x0001100612187980 */ /* 0x000ea8000c101b00 */
[----:B------:R-:W2:Y:S04]  /*2280*/  LD.E.64 R14, [R18.64+0x150] ;  /* 0x00015006120e7980 */ /* 0x000ea8000c101b00 */
[----:B------:R-:W2:Y:S01]  /*2290*/  LD.E.64 R16, [R18.64+0x148] ;  /* 0x0001480612107980 */ /* 0x000ea2000c101b00 */
        /* <DEDUP_REMOVED lines=36> */
[----:B---3--:R-:W-:-:S04]  /*24e0*/  IMAD R21, R5, R36, RZ ;  /* 0x0000002405157224 */ /* 0x008fc800078e02ff */
[----:B------:R-:W-:Y:S02]  /*24f0*/  IMAD R21, R4, R35, R21 ;  /* 0x0000002304157224 */ /* 0x000fe400078e0215 */
[----:B------:R-:W-:-:S04]  /*2500*/  IMAD.WIDE.U32 R4, R36, R4, R134 ;  /* 0x0000000424047225 */ /* 0x000fc800078e0086 */
[----:B----4-:R-:W-:Y:S01]  /*2510*/  IMAD R0, R7, R36, RZ ;  /* 0x0000002407007224 */ /* 0x010fe200078e02ff */
[----:B------:R-:W-:Y:S01]  /*2520*/  IADD3 R7, R5, R21, RZ ;  /* 0x0000001505077210 */ /* 0x000fe20007ffe0ff */
[----:B------:R-:W-:-:S04]  /*2530*/  IMAD.WIDE.U32 R10, R36, R6, R134 ;  /* 0x00000006240a7225 */ /* 0x000fc800078e0086 */
[----:B------:R-:W-:Y:S01]  /*2540*/  IMAD R5, R6, R35, R0 ;  /* 0x0000002306057224 */ /* 0x000fe200078e0200 */
[----:B------:R-:W-:Y:S01]  /*2550*/  SHF.R.S32.HI R0, RZ, 0x1f, R22 ;  /* 0x0000001fff007819 */ /* 0x000fe20000011416 */
[-C--:B--2---:R-:W-:Y:S02]  /*2560*/  IMAD R21, R3, R22.reuse, RZ ;  /* 0x0000001603157224 */ /* 0x084fe400078e02ff */
        /* <DEDUP_REMOVED lines=178> */
.L_x_3325:
[----:B------:R-:W-:Y:S01]  /*3090*/  LOP3.LUT R64, R64, 0xfffffeff, RZ, 0xc0, !PT ;  /* 0xfffffeff40407812 */ /* 0x000fe200078ec0ff */
[----:B------:R-:W2:Y:S01]  /*30a0*/  LDL R0, [R1+0x8] ;  /* 0x0000080001007983 */ /* 0x000ea20000100800 */
        /* <DEDUP_REMOVED lines=278> */
.L_x_3226:
[----:B------:R-:W-:Y:S05]  /*4210*/  BSYNC B0 ;  /* 0x0000000000007941 */ /* 0x000fea0003800000 */
.L_x_3225:
        /* <DEDUP_REMOVED lines=61> */
.L_x_3228:
[----:B------:R-:W-:Y:S05]  /*45f0*/  BSYNC B0 ;  /* 0x0000000000007941 */ /* 0x000fea0003800000 */
.L_x_3227:
        /* <DEDUP_REMOVED lines=61> */
.L_x_3230:
[----:B------:R-:W-:Y:S05]  /*49d0*/  BSYNC B0 ;  /* 0x0000000000007941 */ /* 0x000fea0003800000 */
.L_x_3229:
        /* <DEDUP_REMOVED lines=68> */
.L_x_3232:
[----:B------:R-:W-:Y:S05]  /*4e20*/  BSYNC B0 ;  /* 0x0000000000007941 */ /* 0x000fea0003800000 */
.L_x_3231:
        /* <DEDUP_REMOVED lines=61> */
.L_x_3234:
[----:B------:R-:W-:Y:S05]  /*5200*/  BSYNC B0 ;  /* 0x0000000000007941 */ /* 0x000fea0003800000 */
.L_x_3233:
        /* <DEDUP_REMOVED lines=68> */
.L_x_3236:
[----:B------:R-:W-:Y:S05]  /*5650*/  BSYNC B0 ;  /* 0x0000000000007941 */ /* 0x000fea0003800000 */
.L_x_3235:
        /* <DEDUP_REMOVED lines=68> */
.L_x_3238:
[----:B------:R-:W-:Y:S05]  /*5aa0*/  BSYNC B0 ;  /* 0x0000000000007941 */ /* 0x000fea0003800000 */
.L_x_3237:
        /* <DEDUP_REMOVED lines=68> */
.L_x_3240:
[----:B------:R-:W-:Y:S05]  /*5ef0*/  BSYNC B0 ;  /* 0x0000000000007941 */ /* 0x000fea0003800000 */
.L_x_3239:
        /* <DEDUP_REMOVED lines=61> */
.L_x_3242:
[----:B------:R-:W-:Y:S05]  /*62d0*/  BSYNC B0 ;  /* 0x0000000000007941 */ /* 0x000fea0003800000 */
.L_x_3241:
        /* <DEDUP_REMOVED lines=68> */
.L_x_3244:
[----:B------:R-:W-:Y:S05]  /*6720*/  BSYNC B0 ;  /* 0x0000000000007941 */ /* 0x000fea0003800000 */
.L_x_3243:
        /* <DEDUP_REMOVED lines=68> */
.L_x_3246:
[----:B------:R-:W-:Y:S05]  /*6b70*/  BSYNC B0 ;  /* 0x0000000000007941 */ /* 0x000fea0003800000 */
.L_x_3245:
        /* <DEDUP_REMOVED lines=68> */
.L_x_3248:
[----:B------:R-:W-:Y:S05]  /*6fc0*/  BSYNC B0 ;  /* 0x0000000000007941 */ /* 0x000fea0003800000 */
.L_x_3247:
        /* <DEDUP_REMOVED lines=68> */
.L_x_3250:
[----:B------:R-:W-:Y:S05]  /*7410*/  BSYNC B0 ;  /* 0x0000000000007941 */ /* 0x000fea0003800000 */
.L_x_3249:
        /* <DEDUP_REMOVED lines=68> */
.L_x_3252:
[----:B------:R-:W-:Y:S05]  /*7860*/  BSYNC B0 ;  /* 0x0000000000007941 */ /* 0x000fea0003800000 */
.L_x_3251:
        /* <DEDUP_REMOVED lines=68> */
.L_x_3254:
[----:B------:R-:W-:Y:S05]  /*7cb0*/  BSYNC B0 ;  /* 0x0000000000007941 */ /* 0x000fea0003800000 */
.L_x_3253:
        /* <DEDUP_REMOVED lines=68> */
.L_x_3256:
[----:B------:R-:W-:Y:S05]  /*8100*/  BSYNC B0 ;  /* 0x0000000000007941 */ /* 0x000fea0003800000 */
.L_x_3255:
        /* <DEDUP_REMOVED lines=11> */
.L_x_3224:
        /* <DEDUP_REMOVED lines=94> */
.L_x_3261:
[----:B------:R-:W-:Y:S05]  /*87a0*/  BSYNC B0 ;  /* 0x0000000000007941 */ /* 0x000fea0003800000 */
.L_x_3260:
[----:B-1----:R-:W-:Y:S02]  /*87b0*/  MOV R2, R70 ;  /* 0x0000004600027202 */ /* 0x002fe40000000f00 */
[----:B------:R-:W-:Y:S05]  /*87c0*/  MOV R3, R69 ;  /* 0x0000004500037202 */ /* 0x000fea0000000f00 */
[----:B-----5:R1:W-:Y:S02]  /*87d0*/  ST.E.128 [R2.64], R8 ;  /* 0x0000000802007985 */ /* 0x0203e4000c101d06 */
.L_x_3259:
[----:B------:R-:W-:Y:S05]  /*87e0*/  BSYNC B1 ;  /* 0x0000000000017941 */ /* 0x000fea0003800000 */
.L_x_3258:
        /* <DEDUP_REMOVED lines=93> */
.L_x_3265:
[----:B------:R-:W-:Y:S05]  /*8dc0*/  BSYNC B0 ;  /* 0x0000000000007941 */ /* 0x000fea0003800000 */
.L_x_3264:
[C---:B-1----:R-:W-:Y:S04]  /*8dd0*/  LEA R2, P0, R119.reuse, R70, 0x1 ;  /* 0x0000004677027211 */ /* 0x042fe800078008ff */
[----:B------:R-:W-:Y:S05]  /*8de0*/  LEA.HI.X R3, R119, R69, R216, 0x1, P0 ;  /* 0x0000004577037211 */ /* 0x000fea00000f0cd8 */
[----:B-----5:R1:W-:Y:S04]  /*8df0*/  ST.E.128 [R2.64], R8 ;  /* 0x0000000802007985 */ /* 0x0203e8000c101d06 */
.L_x_3263:
[----:B------:R-:W-:Y:S05]  /*8e00*/  BSYNC B1 ;  /* 0x0000000000017941 */ /* 0x000fea0003800000 */
.L_x_3262:
        /* <DEDUP_REMOVED lines=93> */
.L_x_3269:
[----:B------:R-:W-:Y:S05]  /*93e0*/  BSYNC B0 ;  /* 0x0000000000007941 */ /* 0x000fea0003800000 */
.L_x_3268:
[C---:B-1----:R-:W-:Y:S04]  /*93f0*/  LEA R2, P0, R100.reuse, R70, 0x1 ;  /* 0x0000004664027211 */ /* 0x042fe800078008ff */
[----:B------:R-:W-:Y:S05]  /*9400*/  LEA.HI.X R3, R100, R69, R118, 0x1, P0 ;  /* 0x0000004564037211 */ /* 0x000fea00000f0c76 */
[----:B-----5:R1:W-:Y:S04]  /*9410*/  ST.E.128 [R2.64], R8 ;  /* 0x0000000802007985 */ /* 0x0203e8000c101d06 */
.L_x_3267:
[----:B------:R-:W-:Y:S05]  /*9420*/  BSYNC B1 ;  /* 0x0000000000017941 */ /* 0x000fea0003800000 */
.L_x_3266:
        /* <DEDUP_REMOVED lines=96> */
.L_x_3273:
[----:B------:R-:W-:Y:S05]  /*9a30*/  BSYNC B0 ;  /* 0x0000000000007941 */ /* 0x000fea0003800000 */
.L_x_3272:
[----:B-1----:R-:W-:Y:S01]  /*9a40*/  MOV R2, R70 ;  /* 0x0000004600027202 */ /* 0x002fe20000000f00 */
[----:B------:R-:W-:Y:S01]  /*9a50*/  IMAD R0, R191, 0x60, RZ ;  /* 0x00000060bf007824 */ /* 0x000fe200078e02ff */
[----:B------:R-:W-:Y:S05]  /*9a60*/  MOV R3, R69 ;  /* 0x0000004500037202 */ /* 0x000fea0000000f00 */
[----:B------:R-:W-:Y:S05]  /*9a70*/  IMAD.WIDE.U32 R2, R190, 0x60, R2 ;  /* 0x00000060be027825 */ /* 0x000fea00078e0002 */
[----:B------:R-:W-:Y:S05]  /*9a80*/  IADD3 R3, R3, R0, RZ ;  /* 0x0000000003037210 */ /* 0x000fea0007ffe0ff */
[----:B-----5:R1:W-:Y:S02]  /*9a90*/  ST.E.128 [R2.64], R8 ;  /* 0x0000000802007985 */ /* 0x0203e4000c101d06 */
.L_x_3271:
[----:B------:R-:W-:Y:S05]  /*9aa0*/  BSYNC B1 ;  /* 0x0000000000017941 */ /* 0x000fea0003800000 */
.L_x_3270:
        /* <DEDUP_REMOVED lines=93> */
.L_x_3277:
[----:B------:R-:W-:Y:S05]  /*a080*/  BSYNC B0 ;  /* 0x0000000000007941 */ /* 0x000fea0003800000 */
.L_x_3276:
[C---:B-1----:R-:W-:Y:S04]  /*a090*/  LEA R2, P0, R99.reuse, R70, 0x1 ;  /* 0x0000004663027211 */ /* 0x042fe800078008ff */
[----:B------:R-:W-:Y:S05]  /*a0a0*/  LEA.HI.X R3, R99, R69, R117, 0x1, P0 ;  /* 0x0000004563037211 */ /* 0x000fea00000f0c75 */
[----:B-----5:R1:W-:Y:S04]  /*a0b0*/  ST.E.128 [R2.64], R8 ;  /* 0x0000000802007985 */ /* 0x0203e8000c101d06 */
.L_x_3275:
[----:B------:R-:W-:Y:S05]  /*a0c0*/  BSYNC B1 ;  /* 0x0000000000017941 */ /* 0x000fea0003800000 */
.L_x_3274:
        /* <DEDUP_REMOVED lines=96> */
.L_x_3281:
[----:B------:R-:W-:Y:S05]  /*a6d0*/  BSYNC B0 ;  /* 0x0000000000007941 */ /* 0x000fea0003800000 */
.L_x_3280:
[----:B-1----:R-:W-:Y:S01]  /*a6e0*/  MOV R2, R70 ;  /* 0x0000004600027202 */ /* 0x002fe20000000f00 */
[----:B------:R-:W-:Y:S01]  /*a6f0*/  IMAD R0, R191, 0xa0, RZ ;  /* 0x000000a0bf007824 */ /* 0x000fe200078e02ff */
[----:B------:R-:W-:Y:S05]  /*a700*/  MOV R3, R69 ;  /* 0x0000004500037202 */ /* 0x000fea0000000f00 */
[----:B------:R-:W-:Y:S05]  /*a710*/  IMAD.WIDE.U32 R2, R190, 0xa0, R2 ;  /* 0x000000a0be027825 */ /* 0x000fea00078e0002 */
[----:B------:R-:W-:Y:S05]  /*a720*/  IADD3 R3, R3, R0, RZ ;  /* 0x0000000003037210 */ /* 0x000fea0007ffe0ff */
[----:B-----5:R1:W-:Y:S02]  /*a730*/  ST.E.128 [R2.64], R8 ;  /* 0x0000000802007985 */ /* 0x0203e4000c101d06 */
.L_x_3279:
[----:B------:R-:W-:Y:S05]  /*a740*/  BSYNC B1 ;  /* 0x0000000000017941 */ /* 0x000fea0003800000 */
.L_x_3278:
        /* <DEDUP_REMOVED lines=96> */
.L_x_3285:
[----:B------:R-:W-:Y:S05]  /*ad50*/  BSYNC B0 ;  /* 0x0000000000007941 */ /* 0x000fea0003800000 */
.L_x_3284:
[----:B-1----:R-:W-:Y:S01]  /*ad60*/  MOV R2, R70 ;  /* 0x0000004600027202 */ /* 0x002fe20000000f00 */
[----:B------:R-:W-:Y:S01]  /*ad70*/  IMAD R0, R191, 0xc0, RZ ;  /* 0x000000c0bf007824 */ /* 0x000fe200078e02ff */
[----:B------:R-:W-:Y:S05]  /*ad80*/  MOV R3, R69 ;  /* 0x0000004500037202 */ /* 0x000fea0000000f00 */
[----:B------:R-:W-:Y:S05]  /*ad90*/  IMAD.WIDE.U32 R2, R190, 0xc0, R2 ;  /* 0x000000c0be027825 */ /* 0x000fea00078e0002 */
[----:B------:R-:W-:Y:S05]  /*ada0*/  IADD3 R3, R3, R0, RZ ;  /* 0x0000000003037210 */ /* 0x000fea0007ffe0ff */
[----:B-----5:R1:W-:Y:S02]  /*adb0*/  ST.E.128 [R2.64], R8 ;  /* 0x0000000802007985 */ /* 0x0203e4000c101d06 */
.L_x_3283:
[----:B------:R-:W-:Y:S05]  /*adc0*/  BSYNC B1 ;  /* 0x0000000000017941 */ /* 0x000fea0003800000 */
.L_x_3282:
        /* <DEDUP_REMOVED lines=96> */
.L_x_3289:
[----:B------:R-:W-:Y:S05]  /*b3d0*/  BSYNC B0 ;  /* 0x0000000000007941 */ /* 0x000fea0003800000 */
.L_x_3288:
[----:B-1----:R-:W-:Y:S01]  /*b3e0*/  MOV R2, R70 ;  /* 0x0000004600027202 */ /* 0x002fe20000000f00 */
[----:B------:R-:W-:Y:S01]  /*b3f0*/  IMAD R0, R191, 0xe0, RZ ;  /* 0x000000e0bf007824 */ /* 0x000fe200078e02ff */
[----:B------:R-:W-:Y:S05]  /*b400*/  MOV R3, R69 ;  /* 0x0000004500037202 */ /* 0x000fea0000000f00 */
[----:B------:R-:W-:Y:S05]  /*b410*/  IMAD.WIDE.U32 R2, R190, 0xe0, R2 ;  /* 0x000000e0be027825 */ /* 0x000fea00078e0002 */
[----:B------:R-:W-:Y:S05]  /*b420*/  IADD3 R3, R3, R0, RZ ;  /* 0x0000000003037210 */ /* 0x000fea0007ffe0ff */
[----:B-----5:R1:W-:Y:S02]  /*b430*/  ST.E.128 [R2.64], R8 ;  /* 0x0000000802007985 */ /* 0x0203e4000c101d06 */
.L_x_3287:
[----:B------:R-:W-:Y:S05]  /*b440*/  BSYNC B1 ;  /* 0x0000000000017941 */ /* 0x000fea0003800000 */
.L_x_3286:
        /* <DEDUP_REMOVED lines=93> */
.L_x_3293:
[----:B------:R-:W-:Y:S05]  /*ba20*/  BSYNC B0 ;  /* 0x0000000000007941 */ /* 0x000fea0003800000 */
.L_x_3292:
[C---:B-1----:R-:W-:Y:S04]  /*ba30*/  LEA R2, P0, R98.reuse, R70, 0x1 ;  /* 0x0000004662027211 */ /* 0x042fe800078008ff */
[----:B------:R-:W-:Y:S05]  /*ba40*/  LEA.HI.X R3, R98, R69, R116, 0x1, P0 ;  /* 0x0000004562037211 */ /* 0x000fea00000f0c74 */
[----:B-----5:R1:W-:Y:S04]  /*ba50*/  ST.E.128 [R2.64], R8 ;  /* 0x0000000802007985 */ /* 0x0203e8000c101d06 */
.L_x_3291:
[----:B------:R-:W-:Y:S05]  /*ba60*/  BSYNC B1 ;  /* 0x0000000000017941 */ /* 0x000fea0003800000 */
.L_x_3290:
        /* <DEDUP_REMOVED lines=96> */
.L_x_3297:
[----:B------:R-:W-:Y:S05]  /*c070*/  BSYNC B0 ;  /* 0x0000000000007941 */ /* 0x000fea0003800000 */
.L_x_3296:
[----:B-1----:R-:W-:Y:S01]  /*c080*/  MOV R2, R70 ;  /* 0x0000004600027202 */ /* 0x002fe20000000f00 */
[----:B------:R-:W-:Y:S01]  /*c090*/  IMAD R0, R191, 0x120, RZ ;  /* 0x00000120bf007824 */ /* 0x000fe200078e02ff */
[----:B------:R-:W-:Y:S05]  /*c0a0*/  MOV R3, R69 ;  /* 0x0000004500037202 */ /* 0x000fea0000000f00 */
[----:B------:R-:W-:Y:S05]  /*c0b0*/  IMAD.WIDE.U32 R2, R190, 0x120, R2 ;  /* 0x00000120be027825 */ /* 0x000fea00078e0002 */
[----:B------:R-:W-:Y:S05]  /*c0c0*/  IADD3 R3, R3, R0, RZ ;  /* 0x0000000003037210 */ /* 0x000fea0007ffe0ff */
[----:B-----5:R1:W-:Y:S02]  /*c0d0*/  ST.E.128 [R2.64], R8 ;  /* 0x0000000802007985 */ /* 0x0203e4000c101d06 */
.L_x_3295:
[----:B------:R-:W-:Y:S05]  /*c0e0*/  BSYNC B1 ;  /* 0x0000000000017941 */ /* 0x000fea0003800000 */
.L_x_3294:
        /* <DEDUP_REMOVED lines=96> */
.L_x_3301:
[----:B------:R-:W-:Y:S05]  /*c6f0*/  BSYNC B0 ;  /* 0x0000000000007941 */ /* 0x000fea0003800000 */
.L_x_3300:
[----:B-1----:R-:W-:Y:S01]  /*c700*/  MOV R2, R70 ;  /* 0x0000004600027202 */ /* 0x002fe20000000f00 */
[----:B------:R-:W-:Y:S01]  /*c710*/  IMAD R0, R191, 0x140, RZ ;  /* 0x00000140bf007824 */ /* 0x000fe200078e02ff */
[----:B------:R-:W-:Y:S05]  /*c720*/  MOV R3, R69 ;  /* 0x0000004500037202 */ /* 0x000fea0000000f00 */
[----:B------:R-:W-:Y:S05]  /*c730*/  IMAD.WIDE.U32 R2, R190, 0x140, R2 ;  /* 0x00000140be027825 */ /* 0x000fea00078e0002 */
[----:B------:R-:W-:Y:S05]  /*c740*/  IADD3 R3, R3, R0, RZ ;  /* 0x0000000003037210 */ /* 0x000fea0007ffe0ff */
[----:B-----5:R1:W-:Y:S02]  /*c750*/  ST.E.128 [R2.64], R8 ;  /* 0x0000000802007985 */ /* 0x0203e4000c101d06 */
.L_x_3299:
[----:B------:R-:W-:Y:S05]  /*c760*/  BSYNC B1 ;  /* 0x0000000000017941 */ /* 0x000fea0003800000 */
.L_x_3298:
        /* <DEDUP_REMOVED lines=96> */
.L_x_3305:
[----:B------:R-:W-:Y:S05]  /*cd70*/  BSYNC B0 ;  /* 0x0000000000007941 */ /* 0x000fea0003800000 */
.L_x_3304:
[----:B-1----:R-:W-:Y:S01]  /*cd80*/  MOV R2, R70 ;  /* 0x0000004600027202 */ /* 0x002fe20000000f00 */
[----:B------:R-:W-:Y:S01]  /*cd90*/  IMAD R0, R191, 0x160, RZ ;  /* 0x00000160bf007824 */ /* 0x000fe200078e02ff */
[----:B------:R-:W-:Y:S05]  /*cda0*/  MOV R3, R69 ;  /* 0x0000004500037202 */ /* 0x000fea0000000f00 */
[----:B------:R-:W-:Y:S05]  /*cdb0*/  IMAD.WIDE.U32 R2, R190, 0x160, R2 ;  /* 0x00000160be027825 */ /* 0x000fea00078e0002 */
[----:B------:R-:W-:Y:S05]  /*cdc0*/  IADD3 R3, R3, R0, RZ ;  /* 0x0000000003037210 */ /* 0x000fea0007ffe0ff */
[----:B-----5:R1:W-:Y:S02]  /*cdd0*/  ST.E.128 [R2.64], R8 ;  /* 0x0000000802007985 */ /* 0x0203e4000c101d06 */
.L_x_3303:
[----:B------:R-:W-:Y:S05]  /*cde0*/  BSYNC B1 ;  /* 0x0000000000017941 */ /* 0x000fea0003800000 */
.L_x_3302:
        /* <DEDUP_REMOVED lines=96> */
.L_x_3309:
[----:B------:R-:W-:Y:S05]  /*d3f0*/  BSYNC B0 ;  /* 0x0000000000007941 */ /* 0x000fea0003800000 */
.L_x_3308:
[----:B-1----:R-:W-:Y:S01]  /*d400*/  MOV R2, R70 ;  /* 0x0000004600027202 */ /* 0x002fe20000000f00 */
[----:B------:R-:W-:Y:S01]  /*d410*/  IMAD R0, R191, 0x180, RZ ;  /* 0x00000180bf007824 */ /* 0x000fe200078e02ff */
[----:B------:R-:W-:Y:S05]  /*d420*/  MOV R3, R69 ;  /* 0x0000004500037202 */ /* 0x000fea0000000f00 */
[----:B------:R-:W-:Y:S05]  /*d430*/  IMAD.WIDE.U32 R2, R190, 0x180, R2 ;  /* 0x00000180be027825 */ /* 0x000fea00078e0002 */
[----:B------:R-:W-:Y:S05]  /*d440*/  IADD3 R3, R3, R0, RZ ;  /* 0x0000000003037210 */ /* 0x000fea0007ffe0ff */
[----:B-----5:R1:W-:Y:S02]  /*d450*/  ST.E.128 [R2.64], R8 ;  /* 0x0000000802007985 */ /* 0x0203e4000c101d06 */
.L_x_3307:
[----:B------:R-:W-:Y:S05]  /*d460*/  BSYNC B1 ;  /* 0x0000000000017941 */ /* 0x000fea0003800000 */
.L_x_3306:
        /* <DEDUP_REMOVED lines=96> */
.L_x_3313:
[----:B------:R-:W-:Y:S05]  /*da70*/  BSYNC B0 ;  /* 0x0000000000007941 */ /* 0x000fea0003800000 */
.L_x_3312:
[----:B-1----:R-:W-:Y:S01]  /*da80*/  MOV R2, R70 ;  /* 0x0000004600027202 */ /* 0x002fe20000000f00 */
[----:B------:R-:W-:Y:S01]  /*da90*/  IMAD R0, R191, 0x1a0, RZ ;  /* 0x000001a0bf007824 */ /* 0x000fe200078e02ff */
[----:B------:R-:W-:Y:S05]  /*daa0*/  MOV R3, R69 ;  /* 0x0000004500037202 */ /* 0x000fea0000000f00 */
[----:B------:R-:W-:Y:S05]  /*dab0*/  IMAD.WIDE.U32 R2, R190, 0x1a0, R2 ;  /* 0x000001a0be027825 */ /* 0x000fea00078e0002 */
[----:B------:R-:W-:Y:S05]  /*dac0*/  IADD3 R3, R3, R0, RZ ;  /* 0x0000000003037210 */ /* 0x000fea0007ffe0ff */
[----:B-----5:R1:W-:Y:S02]  /*dad0*/  ST.E.128 [R2.64], R8 ;  /* 0x0000000802007985 */ /* 0x0203e4000c101d06 */
.L_x_3311:
[----:B------:R-:W-:Y:S05]  /*dae0*/  BSYNC B1 ;  /* 0x0000000000017941 */ /* 0x000fea0003800000 */
.L_x_3310:
        /* <DEDUP_REMOVED lines=96> */
.L_x_3317:
[----:B------:R-:W-:Y:S05]  /*e0f0*/  BSYNC B0 ;  /* 0x0000000000007941 */ /* 0x000fea0003800000 */
.L_x_3316:
[----:B-1----:R-:W-:Y:S01]  /*e100*/  MOV R2, R70 ;  /* 0x0000004600027202 */ /* 0x002fe20000000f00 */
[----:B------:R-:W-:Y:S01]  /*e110*/  IMAD R0, R191, 0x1c0, RZ ;  /* 0x000001c0bf007824 */ /* 0x000fe200078e02ff */
[----:B------:R-:W-:Y:S05]  /*e120*/  MOV R3, R69 ;  /* 0x0000004500037202 */ /* 0x000fea0000000f00 */
[----:B------:R-:W-:Y:S05]  /*e130*/  IMAD.WIDE.U32 R2, R190, 0x1c0, R2 ;  /* 0x000001c0be027825 */ /* 0x000fea00078e0002 */
[----:B------:R-:W-:Y:S05]  /*e140*/  IADD3 R3, R3, R0, RZ ;  /* 0x0000000003037210 */ /* 0x000fea0007ffe0ff */
[----:B-----5:R1:W-:Y:S02]  /*e150*/  ST.E.128 [R2.64], R8 ;  /* 0x0000000802007985 */ /* 0x0203e4000c101d06 */
.L_x_3315:
[----:B------:R-:W-:Y:S05]  /*e160*/  BSYNC B1 ;  /* 0x0000000000017941 */ /* 0x000fea0003800000 */
.L_x_3314:
        /* <DEDUP_REMOVED lines=95> */
.L_x_3321:
[----:B------:R-:W-:Y:S05]  /*e760*/  BSYNC B0 ;  /* 0x0000000000007941 */ /* 0x000fea0003800000 */
.L_x_3320:
[----:B-1----:R-:W-:Y:S01]  /*e770*/  MOV R2, R70 ;  /* 0x0000004600027202 */ /* 0x002fe20000000f00 */
[----:B------:R-:W-:Y:S01]  /*e780*/  IMAD R0, R191, 0x1e0, RZ ;  /* 0x000001e0bf007824 */ /* 0x000fe200078e02ff */
[----:B------:R-:W-:Y:S05]  /*e790*/  MOV R3, R69 ;  /* 0x0000004500037202 */ /* 0x000fea0000000f00 */
[----:B------:R-:W-:Y:S05]  /*e7a0*/  IMAD.WIDE.U32 R2, R190, 0x1e0, R2 ;  /* 0x000001e0be027825 */ /* 0x000fea00078e0002 */
[----:B------:R-:W-:Y:S05]  /*e7b0*/  IADD3 R3, R3, R0, RZ ;  /* 0x0000000003037210 */ /* 0x000fea0007ffe0ff */
[----:B-----5:R1:W-:Y:S02]  /*e7c0*/  ST.E.128 [R2.64], R8 ;  /* 0x0000000802007985 */ /* 0x0203e4000c101d06 */
.L_x_3319:
[----:B------:R-:W-:Y:S05]  /*e7d0*/  BSYNC B1 ;  /* 0x0000000000017941 */ /* 0x000fea0003800000 */
.L_x_3318:
        /* <DEDUP_REMOVED lines=11> */
.L_x_3223:
        /* <DEDUP_REMOVED lines=184> */
.L_x_3257:
[----:B------:R-:W-:Y:S05]  /*f410*/  BSYNC B2 ;  /* 0x0000000000027941 */ /* 0x000fea0003800000 */
.L_x_3222:
        /* <DEDUP_REMOVED lines=92> */
.L_x_3323:
        /* <DEDUP_REMOVED lines=12> */
.L_x_3324:
[----:B------:R-:W-:Y:S05]  /*faa0*/  BSYNC B0 ;  /* 0x0000000000007941 */ /* 0x000fea0003800000 */
.L_x_3322:
[----:B------:R-:W-:Y:S04]  /*fab0*/  IADD3 R23, R23, -0x1, RZ ;  /* 0xffffffff17177810 */ /* 0x000fe80007ffe0ff */
[----:B------:R-:W-:Y:S11]  /*fac0*/  ISETP.GT.AND P0, PT, R23, R120, PT ;  /* 0x000000781700720c */ /* 0x000ff60003f04270 */
[----:B------:R-:W-:Y:S02]  /*fad0*/  @!UPT UIADD3 URZ, URZ, URZ, URZ ;  /* 0x0000003f3f3ff290 */ /* 0x000fe4000fffe03f */
[----:B------:R-:W-:-:S05]  /*fae0*/  @P0 BRA `(.L_x_3325) ;  /* 0xffff35a000000947 */ /* 0x000fca000383ffff */
.L_x_3221:
[----:B------:R-:W-:Y:S01]  /*faf0*/  WARPSYNC 0xffffffff ;  /* 0xffffffff00007948 */ /* 0x000fe20003800000 */
[----:B------:R-:W-:Y:S06]  /*fb00*/  BAR.SYNC.DEFER_BLOCKING 0x0 ;  /* 0x0000000000007b1d */ /* 0x000fec0000010000 */
[----:B------:R1:W5:Y:S04]  /*fb10*/  LDL R228, [R1+0x15c] ;  /* 0x00015c0001e47983 */ /* 0x0003680000100800 */
[----:B------:R-:W3:Y:S01]  /*fb20*/  LD.E R36, [R18.64+0xd0] ;  /* 0x0000d00612247980 */ /* 0x000ee2000c101900 */
[----:B------:R-:W-:Y:S01]  /*fb30*/  BSSY B2, `(.L_x_3326) ;  /* 0x00002eb000027945 */ /* 0x000fe20003800000 */
[----:B------:R-:W-:Y:S01]  /*fb40*/  IMAD.SHL.U32 R189, R218, 0x2, RZ ;  /* 0x00000002dabd7824 */ /* 0x000fe200078e00ff */
[C---:B------:R-:W-:Y:S01]  /*fb50*/  SHF.L.U64.HI R6, R170.reuse, 0x4, R171 ;  /* 0x00000004aa067819 */ /* 0x040fe200000102ab */
[----:B------:R-:W4:Y:S01]  /*fb60*/  S2R R53, SR_CTAID.Y ;  /* 0x0000000000357919 */ /* 0x000f220000002600 */
[----:B------:R-:W-:-:S03]  /*fb70*/  IMAD.SHL.U32 R4, R170, 0x10, RZ ;  /* 0x00000010aa047824 */ /* 0x000fc600078e00ff */
[----:B------:R-:W2:Y:S01]  /*fb80*/  S2R R51, SR_TID.X ;  /* 0x0000000000337919 */ /* 0x000ea20000002100 */
[----:B----4-:R-:W-:Y:S02]  /*fb90*/  SHF.R.S32.HI R52, RZ, 0x1f, R53 ;  /* 0x0000001fff347819 */ /* 0x010fe40000011435 */
[----:B---3--:R-:W-:-:S13]  /*fba0*/  ISETP.NE.AND P0, PT, R36, RZ, PT ;  /* 0x000000ff2400720c */ /* 0x008fda0003f05270 */
[----:B------:R-:W-:Y:S05]  /*fbb0*/  @!P0 BRA `(.L_x_3327) ;  /* 0x000029d000008947 */ /* 0x000fea0003800000 */
[----:B-12---:R-:W2:Y:S01]  /*fbc0*/  LD.E.64 R2, [R18.64+0xf0] ;  /* 0x0000f00612027980 */ /* 0x006ea2000c101b00 */
[----:B------:R-:W-:-:S03]  /*fbd0*/  IMAD.MOV.U32 R0, RZ, RZ, RZ ;  /* 0x000000ffff007224 */ /* 0x000fc600078e00ff */
[----:B------:R-:W2:Y:S04]  /*fbe0*/  LD.E.U8 R12, [R18.64+0x1b3] ;  /* 0x0001b306120c7980 */ /* 0x000ea8000c101100 */
[----:B------:R1:W5:Y:S04]  /*fbf0*/  LD.E R41, [R18.64+0xc0] ;  /* 0x0000c00612297980 */ /* 0x000368000c101900 */
[----:B------:R1:W5:Y:S04]  /*fc00*/  LD.E.64 R26, [R18.64+0x148] ;  /* 0x00014806121a7980 */ /* 0x000368000c101b00 */
[----:B------:R1:W5:Y:S04]  /*fc10*/  LD.E.64 R24, [R18.64+0x150] ;  /* 0x0001500612187980 */ /* 0x000368000c101b00 */
[----:B------:R-:W4:Y:S01]  /*fc20*/  S2R R5, SR_CTAID.X ;  /* 0x0000000000057919 */ /* 0x000f220000002500 */
[----:B--2---:R-:W-:-:S04]  /*fc30*/  ISETP.NE.U32.AND P1, PT, R2, RZ, PT ;  /* 0x000000ff0200720c */ /* 0x004fc80003f25070 */
[----:B------:R-:W-:-:S13]  /*fc40*/  ISETP.NE.AND.EX P1, PT, R3, RZ, PT, P1 ;  /* 0x000000ff0300720c */ /* 0x000fda0003f25310 */
[----:B------:R-:W-:-:S04]  /*fc50*/  @P1 LEA R2, P0, R53, R2, 0x2 ;  /* 0x0000000235021211 */ /* 0x000fc800078010ff */
[----:B------:R-:W-:-:S05]  /*fc60*/  @P1 LEA.HI.X R3, R53, R3, R52, 0x2, P0 ;  /* 0x0000000335031211 */ /* 0x000fca00000f1434 */
[----:B------:R2:W3:Y:S01]  /*fc70*/  @P1 LD.E R0, [R2.64] ;  /* 0x0000000602001980 */ /* 0x0004e2000c101900 */
[----:B----4-:R-:W-:Y:S01]  /*fc80*/  IMAD.SHL.U32 R13, R5, 0x40, RZ ;  /* 0x00000040050d7824 */ /* 0x010fe200078e00ff */
[----:B------:R-:W-:Y:S01]  /*fc90*/  LEA R5, P0, R170, R214, 0x5 ;  /* 0x000000d6aa057211 */ /* 0x000fe200078028ff */
[----:B------:R-:W-:-:S03]  /*fca0*/  IMAD.MOV.U32 R218, RZ, RZ, R214 ;  /* 0x000000ffffda7224 */ /* 0x000fc600078e00d6 */
[----:B------:R-:W-:Y:S01]  /*fcb0*/  LEA.HI.X R7, R170, R219, R171, 0x5, P0 ;  /* 0x000000dbaa077211 */ /* 0x000fe200000f2cab */
[----:B------:R-:W-:Y:S01]  /*fcc0*/  IMAD R10, R171, 0x30, RZ ;  /* 0x00000030ab0a7824 */ /* 0x000fe200078e02ff */
[C---:B-----5:R-:W-:Y:S02]  /*fcd0*/  LEA R42, P0, R5.reuse, R168, 0x1 ;  /* 0x000000a8052a7211 */ /* 0x060fe400078008ff */
        /* <DEDUP_REMOVED lines=11> */
[----:B------:R-:W-:Y:S02]  /*fd90*/  ISETP.NE.AND P0, PT, R12, RZ, PT ;  /* 0x000000ff0c00720c */ /* 0x000fe40003f05270 */
        /* <DEDUP_REMOVED lines=70> */
.L_x_3332:
[----:B------:R-:W-:Y:S05]  /*10200*/  BSYNC B0 ;  /* 0x0000000000007941 */ /* 0x000fea0003800000 */
.L_x_3331:
[----:B-----5:R3:W-:Y:S02]  /*10210*/  STS.128 [R189], R4 ;  /* 0x00000004bd007388 */ /* 0x0207e40000000c00 */
.L_x_3330:
[----:B------:R-:W-:Y:S05]  /*10220*/  BSYNC B1 ;  /* 0x0000000000017941 */ /* 0x000fea0003800000 */
.L_x_3329:
        /* <DEDUP_REMOVED lines=58> */
.L_x_3336:
[----:B------:R-:W-:Y:S05]  /*105d0*/  BSYNC B0 ;  /* 0x0000000000007941 */ /* 0x000fea0003800000 */
.L_x_3335:
[----:B-----5:R1:W-:Y:S02]  /*105e0*/  STS.128 [R189+0x800], R4 ;  /* 0x00080004bd007388 */ /* 0x0203e40000000c00 */
.L_x_3334:
[----:B------:R-:W-:Y:S05]  /*105f0*/  BSYNC B1 ;  /* 0x0000000000017941 */ /* 0x000fea0003800000 */
.L_x_3333:
        /* <DEDUP_REMOVED lines=59> */
.L_x_3340:
[----:B------:R-:W-:Y:S05]  /*109b0*/  BSYNC B0 ;  /* 0x0000000000007941 */ /* 0x000fea0003800000 */
.L_x_3339:
[----:B-----5:R3:W-:Y:S02]  /*109c0*/  STS.128 [R189+0x1000], R4 ;  /* 0x00100004bd007388 */ /* 0x0207e40000000c00 */
.L_x_3338:
[----:B------:R-:W-:Y:S05]  /*109d0*/  BSYNC B1 ;  /* 0x0000000000017941 */ /* 0x000fea0003800000 */
.L_x_3337:
        /* <DEDUP_REMOVED lines=58> */
.L_x_3343:
[----:B------:R-:W-:Y:S05]  /*10d80*/  BSYNC B0 ;  /* 0x0000000000007941 */ /* 0x000fea0003800000 */
.L_x_3342:
[----:B-----5:R3:W-:Y:S01]  /*10d90*/  STS.128 [R189+0x1800], R4 ;  /* 0x00180004bd007388 */ /* 0x0207e20000000c00 */
[----:B------:R-:W-:Y:S05]  /*10da0*/  BRA `(.L_x_3341) ;  /* 0x00001c3000007947 */ /* 0x000fea0003800000 */
.L_x_3328:
        /* <DEDUP_REMOVED lines=90> */
.L_x_3347:
[----:B------:R-:W-:Y:S05]  /*11350*/  BSYNC B0 ;  /* 0x0000000000007941 */ /* 0x000fea0003800000 */
.L_x_3346:
[----:B-----5:R3:W-:Y:S02]  /*11360*/  STS.128 [R189], R4 ;  /* 0x00000004bd007388 */ /* 0x0207e40000000c00 */
.L_x_3345:
[----:B------:R-:W-:Y:S05]  /*11370*/  BSYNC B1 ;  /* 0x0000000000017941 */ /* 0x000fea0003800000 */
.L_x_3344:
        /* <DEDUP_REMOVED lines=93> */
.L_x_3351:
[----:B------:R-:W-:Y:S05]  /*11950*/  BSYNC B0 ;  /* 0x0000000000007941 */ /* 0x000fea0003800000 */
.L_x_3350:
[----:B-----5:R1:W-:Y:S02]  /*11960*/  STS.128 [R189+0x800], R4 ;  /* 0x00080004bd007388 */ /* 0x0203e40000000c00 */
.L_x_3349:
[----:B------:R-:W-:Y:S05]  /*11970*/  BSYNC B1 ;  /* 0x0000000000017941 */ /* 0x000fea0003800000 */
.L_x_3348:
        /* <DEDUP_REMOVED lines=94> */
.L_x_3355:
[----:B------:R-:W-:Y:S05]  /*11f60*/  BSYNC B0 ;  /* 0x0000000000007941 */ /* 0x000fea0003800000 */
.L_x_3354:
[----:B-----5:R3:W-:Y:S02]  /*11f70*/  STS.128 [R189+0x1000], R4 ;  /* 0x00100004bd007388 */ /* 0x0207e40000000c00 */
.L_x_3353:
[----:B------:R-:W-:Y:S05]  /*11f80*/  BSYNC B1 ;  /* 0x0000000000017941 */ /* 0x000fea0003800000 */
.L_x_3352:
        /* <DEDUP_REMOVED lines=93> */
.L_x_3357:
[----:B------:R-:W-:Y:S05]  /*12560*/  BSYNC B0 ;  /* 0x0000000000007941 */ /* 0x000fea0003800000 */
.L_x_3356:
[----:B-----5:R3:W-:Y:S01]  /*12570*/  STS.128 [R189+0x1800], R4 ;  /* 0x00180004bd007388 */ /* 0x0207e20000000c00 */
[----:B------:R-:W-:Y:S05]  /*12580*/  BRA `(.L_x_3341) ;  /* 0x0000045000007947 */ /* 0x000fea0003800000 */
.L_x_3327:
[----:B-12---:R-:W1:Y:S01]  /*12590*/  S2R R0, SR_CTAID.X ;  /* 0x0000000000007919 */ /* 0x006e620000002500 */
[----:B------:R-:W-:Y:S01]  /*125a0*/  BSSY B0, `(.L_x_3358) ;  /* 0x000000f000007945 */ /* 0x000fe20003800000 */
[----:B-1----:R-:W-:-:S05]  /*125b0*/  IMAD.SHL.U32 R0, R0, 0x40, RZ ;  /* 0x0000004000007824 */ /* 0x002fca00078e00ff */
[----:B-----5:R-:W-:-:S04]  /*125c0*/  IADD3 R0, -R0, R228, RZ ;  /* 0x000000e400007210 */ /* 0x020fc80007ffe1ff */
[----:B------:R-:W-:-:S13]  /*125d0*/  ISETP.GE.AND P0, PT, R82, R0, PT ;  /* 0x000000005200720c */ /* 0x000fda0003f06270 */
[----:B------:R-:W-:Y:S05]  /*125e0*/  @P0 BRA `(.L_x_3359) ;  /* 0x000000a000000947 */ /* 0x000fea0003800000 */
[----:B------:R-:W2:Y:S02]  /*125f0*/  LDL R2, [R1+0x8] ;  /* 0x0000080001027983 */ /* 0x000ea40000100800 */
[----:B--2---:R-:W-:-:S13]  /*12600*/  ISETP.GE.AND P0, PT, R134, R2, PT ;  /* 0x000000028600720c */ /* 0x004fda0003f06270 */
        /* <DEDUP_REMOVED lines=8> */
.L_x_3359:
[----:B------:R-:W-:Y:S05]  /*12690*/  BSYNC B0 ;  /* 0x0000000000007941 */ /* 0x000fea0003800000 */
.L_x_3358:
[----:B------:R-:W-:Y:S01]  /*126a0*/  IADD3 R44, R82, 0x10, RZ ;  /* 0x00000010522c7810 */ /* 0x000fe20007ffe0ff */
[----:B------:R-:W-:Y:S03]  /*126b0*/  BSSY B0, `(.L_x_3360) ;  /* 0x000000f000007945 */ /* 0x000fe60003800000 */
[----:B------:R-:W-:-:S13]  /*126c0*/  ISETP.GE.AND P0, PT, R44, R0, PT ;  /* 0x000000002c00720c */ /* 0x000fda0003f06270 */
[----:B------:R-:W-:Y:S05]  /*126d0*/  @P0 BRA `(.L_x_3361) ;  /* 0x000000c000000947 */ /* 0x000fea0003800000 */
[----:B--2---:R-:W2:Y:S02]  /*126e0*/  LDL R2, [R1+0x8] ;  /* 0x0000080001027983 */ /* 0x004ea40000100800 */
[----:B--2---:R-:W-:-:S13]  /*126f0*/  ISETP.GE.AND P0, PT, R134, R2, PT ;  /* 0x000000028600720c */ /* 0x004fda0003f06270 */
[----:B------:R2:W-:Y:S01]  /*12700*/  @P0 STS.128 [R189+0x800], RZ ;  /* 0x000800ffbd000388 */ /* 0x0005e20000000c00 */
[----:B------:R-:W-:Y:S05]  /*12710*/  @P0 BRA `(.L_x_3361) ;  /* 0x0000008000000947 */ /* 0x000fea0003800000 */
[----:B------:R-:W-:-:S05]  /*12720*/  IADD3 R3, P0, R4, R214, RZ ;  /* 0x000000d604037210 */ /* 0x000fca0007f1e0ff */
[----:B------:R-:W-:Y:S01]  /*12730*/  IMAD.X R4, R6, 0x1, R219, P0 ;  /* 0x0000000106047824 */ /* 0x000fe200000e06db */
[----:B------:R-:W-:-:S04]  /*12740*/  LEA R2, P0, R3, R168, 0x1 ;  /* 0x000000a803027211 */ /* 0x000fc800078008ff */
[----:B------:R-:W-:-:S05]  /*12750*/  LEA.HI.X R3, R3, R169, R4, 0x1, P0 ;  /* 0x000000a903037211 */ /* 0x000fca00000f0c04 */
[----:B------:R-:W-:Y:S01]  /*12760*/  @!PT LDS RZ, [RZ] ;  /* 0x00000000fffff984 */ /* 0x000fe20000000800 */
[----:B------:R-:W-:Y:S01]  /*12770*/  @!PT LDS RZ, [RZ] ;  /* 0x00000000fffff984 */ /* 0x000fe20000000800 */
[----:B------:R-:W-:Y:S01]  /*12780*/  @!PT LDS RZ, [RZ] ;  /* 0x00000000fffff984 */ /* 0x000fe20000000800 */
[----:B------:R3:W-:Y:S04]  /*12790*/  LDGSTS.E.BYPASS.LTC128B.128 [R189+0x800], [R2.64] ;  /* 0x0080000002bd7fae */ /* 0x0007e8000b901d46 */
.L_x_3361:
[----:B------:R-:W-:Y:S05]  /*127a0*/  BSYNC B0 ;  /* 0x0000000000007941 */ /* 0x000fea0003800000 */
.L_x_3360:
[----:B------:R-:W-:Y:S01]  /*127b0*/  IADD3 R34, R82, 0x20, RZ ;  /* 0x0000002052227810 */ /* 0x000fe20007ffe0ff */
[----:B------:R-:W-:Y:S03]  /*127c0*/  BSSY B0, `(.L_x_3362) ;  /* 0x000000f000007945 */ /* 0x000fe60003800000 */
[----:B------:R-:W-:-:S13]  /*127d0*/  ISETP.GE.AND P0, PT, R34, R0, PT ;  /* 0x000000002200720c */ /* 0x000fda0003f06270 */
[----:B------:R-:W-:Y:S05]  /*127e0*/  @P0 BRA `(.L_x_3363) ;  /* 0x000000c000000947 */ /* 0x000fea0003800000 */
[----:B--23--:R-:W2:Y:S02]  /*127f0*/  LDL R2, [R1+0x8] ;  /* 0x0000080001027983 */ /* 0x00cea40000100800 */
[----:B--2---:R-:W-:-:S13]  /*12800*/  ISETP.GE.AND P0, PT, R134, R2, PT ;  /* 0x000000028600720c */ /* 0x004fda0003f06270 */
[----:B------:R2:W-:Y:S01]  /*12810*/  @P0 STS.128 [R189+0x1000], RZ ;  /* 0x001000ffbd000388 */ /* 0x0005e20000000c00 */
[----:B------:R-:W-:Y:S05]  /*12820*/  @P0 BRA `(.L_x_3363) ;  /* 0x0000008000000947 */ /* 0x000fea0003800000 */
[----:B------:R-:W-:-:S04]  /*12830*/  LEA R3, P0, R170, R214, 0x5 ;  /* 0x000000d6aa037211 */ /* 0x000fc800078028ff */
[----:B------:R-:W-:Y:S02]  /*12840*/  LEA.HI.X R4, R170, R219, R171, 0x5, P0 ;  /* 0x000000dbaa047211 */ /* 0x000fe400000f2cab */
[----:B------:R-:W-:-:S04]  /*12850*/  LEA R2, P0, R3, R168, 0x1 ;  /* 0x000000a803027211 */ /* 0x000fc800078008ff */
[----:B------:R-:W-:-:S05]  /*12860*/  LEA.HI.X R3, R3, R169, R4, 0x1, P0 ;  /* 0x000000a903037211 */ /* 0x000fca00000f0c04 */
[----:B------:R-:W-:Y:S01]  /*12870*/  @!PT LDS RZ, [RZ] ;  /* 0x00000000fffff984 */ /* 0x000fe20000000800 */
[----:B------:R-:W-:Y:S01]  /*12880*/  @!PT LDS RZ, [RZ] ;  /* 0x00000000fffff984 */ /* 0x000fe20000000800 */
[----:B------:R-:W-:Y:S01]  /*12890*/  @!PT LDS RZ, [RZ] ;  /* 0x00000000fffff984 */ /* 0x000fe20000000800 */
[----:B------:R3:W-:Y:S04]  /*128a0*/  LDGSTS.E.BYPASS.LTC128B.128 [R189+0x1000], [R2.64] ;  /* 0x0100000002bd7fae */ /* 0x0007e8000b901d46 */
.L_x_3363:
[----:B------:R-:W-:Y:S05]  /*128b0*/  BSYNC B0 ;  /* 0x0000000000007941 */ /* 0x000fea0003800000 */
.L_x_3362:
[----:B------:R-:W-:-:S04]  /*128c0*/  IADD3 R30, R82, 0x30, RZ ;  /* 0x00000030521e7810 */ /* 0x000fc80007ffe0ff */
[----:B------:R-:W-:-:S13]  /*128d0*/  ISETP.GE.AND P0, PT, R30, R0, PT ;  /* 0x000000001e00720c */ /* 0x000fda0003f06270 */
[----:B------:R-:W-:Y:S05]  /*128e0*/  @P0 BRA `(.L_x_3341) ;  /* 0x000000f000000947 */ /* 0x000fea0003800000 */
[----:B--23--:R-:W2:Y:S02]  /*128f0*/  LDL R2, [R1+0x8] ;  /* 0x0000080001027983 */ /* 0x00cea40000100800 */
        /* <DEDUP_REMOVED lines=14> */
.L_x_3341:
[----:B------:R-:W-:Y:S05]  /*129e0*/  BSYNC B2 ;  /* 0x0000000000027941 */ /* 0x000fea0003800000 */
.L_x_3326:
[----:B------:R-:W5:Y:S01]  /*129f0*/  LDL R0, [R1+0xf8] ;  /* 0x0000f80001007983 */ /* 0x000f620000100800 */
[----:B------:R-:W-:Y:S01]  /*12a00*/  BSSY B0, `(.L_x_3364) ;  /* 0x0000011000007945 */ /* 0x000fe20003800000 */
[----:B-----5:R-:W-:-:S05]  /*12a10*/  IADD3 R0, R0, -0x1, RZ ;  /* 0xffffffff00007810 */ /* 0x020fca0007ffe0ff */
[----:B------:R-:W-:Y:S01]  /*12a20*/  IMAD.SHL.U32 R99, R0, 0x100, RZ ;  /* 0x0000010000637824 */ /* 0x000fe200078e00ff */
[----:B------:R5:W-:Y:S03]  /*12a30*/  STL [R1+0xc], R0 ;  /* 0x00000c0001007387 */ /* 0x000be60000100800 */
[----:B-----5:R-:W-:-:S05]  /*12a40*/  IMAD.IADD R0, R213, 0x1, -R99 ;  /* 0x00000001d5007824 */ /* 0x020fca00078e0a63 */
[----:B------:R-:W-:-:S13]  /*12a50*/  ISETP.GE.AND P0, PT, R82, R0, PT ;  /* 0x000000005200720c */ /* 0x000fda0003f06270 */
[----:B------:R-:W-:Y:S05]  /*12a60*/  @P0 BRA `(.L_x_3365) ;  /* 0x000000a000000947 */ /* 0x000fea0003800000 */
[----:B--23--:R-:W2:Y:S02]  /*12a70*/  LDL R2, [R1+0x8] ;  /* 0x0000080001027983 */ /* 0x00cea40000100800 */
[----:B--2---:R-:W-:-:S13]  /*12a80*/  ISETP.GE.AND P0, PT, R134, R2, PT ;  /* 0x000000028600720c */ /* 0x004fda0003f06270 */
[----:B------:R2:W-:Y:S01]  /*12a90*/  @P0 STS.128 [R189+0x2000], RZ ;  /* 0x002000ffbd000388 */ /* 0x0005e20000000c00 */
[----:B------:R-:W-:Y:S05]  /*12aa0*/  @P0 BRA `(.L_x_3365) ;  /* 0x0000006000000947 */ /* 0x000fea0003800000 */
[----:B------:R-:W3:Y:S01]  /*12ab0*/  LDL R2, [R1] ;  /* 0x0000000001027983 */ /* 0x000ee20000100800 */
[----:B------:R-:W-:-:S05]  /*12ac0*/  MOV R3, R252 ;  /* 0x000000fc00037202 */ /* 0x000fca0000000f00 */
[----:B------:R-:W-:Y:S01]  /*12ad0*/  @!PT LDS RZ, [RZ] ;  /* 0x00000000fffff984 */ /* 0x000fe20000000800 */
[----:B------:R-:W-:Y:S01]  /*12ae0*/  @!PT LDS RZ, [RZ] ;  /* 0x00000000fffff984 */ /* 0x000fe20000000800 */
[----:B------:R-:W-:Y:S01]  /*12af0*/  @!PT LDS RZ, [RZ] ;  /* 0x00000000fffff984 */ /* 0x000fe20000000800 */
[----:B---3--:R3:W-:Y:S02]  /*12b00*/  LDGSTS.E.BYPASS.LTC128B.128 [R189+0x2000], [R2.64] ;  /* 0x0200000002bd7fae */ /* 0x0087e4000b901d46 */
.L_x_3365:
[----:B------:R-:W-:Y:S05]  /*12b10*/  BSYNC B0 ;  /* 0x0000000000007941 */ /* 0x000fea0003800000 */
.L_x_3364:
[----:B------:R-:W-:Y:S01]  /*12b20*/  ISETP.GE.AND P0, PT, R44, R0, PT ;  /* 0x000000002c00720c */ /* 0x000fe20003f06270 */
[----:B------:R-:W-:-:S12]  /*12b30*/  BSSY B0, `(.L_x_3366) ;  /* 0x000000d000007945 */ /* 0x000fd80003800000 */
[----:B------:R-:W-:Y:S05]  /*12b40*/  @P0 BRA `(.L_x_3367) ;  /* 0x000000b000000947 */ /* 0x000fea0003800000 */
[----:B--23--:R-:W2:Y:S02]  /*12b50*/  LDL R2, [R1+0x8] ;  /* 0x0000080001027983 */ /* 0x00cea40000100800 */
[----:B--2---:R-:W-:-:S13]  /*12b60*/  ISETP.GE.AND P0, PT, R134, R2, PT ;  /* 0x000000028600720c */ /* 0x004fda0003f06270 */
[----:B------:R2:W-:Y:S01]  /*12b70*/  @P0 STS.128 [R189+0x2800], RZ ;  /* 0x002800ffbd000388 */ /* 0x0005e20000000c00 */
[----:B------:R-:W-:Y:S05]  /*12b80*/  @P0 BRA `(.L_x_3367) ;  /* 0x0000007000000947 */ /* 0x000fea0003800000 */
[----:B------:R-:W3:Y:S02]  /*12b90*/  LDL R2, [R1] ;  /* 0x0000000001027983 */ /* 0x000ee40000100800 */
[----:B---3--:R-:W-:-:S04]  /*12ba0*/  LEA R2, P0, R119, R2, 0x1 ;  /* 0x0000000277027211 */ /* 0x008fc800078008ff */
[----:B------:R-:W-:-:S05]  /*12bb0*/  LEA.HI.X R3, R119, R252, R216, 0x1, P0 ;  /* 0x000000fc77037211 */ /* 0x000fca00000f0cd8 */
[----:B------:R-:W-:Y:S01]  /*12bc0*/  @!PT LDS RZ, [RZ] ;  /* 0x00000000fffff984 */ /* 0x000fe20000000800 */
[----:B------:R-:W-:Y:S01]  /*12bd0*/  @!PT LDS RZ, [RZ] ;  /* 0x00000000fffff984 */ /* 0x000fe20000000800 */
[----:B------:R-:W-:Y:S01]  /*12be0*/  @!PT LDS RZ, [RZ] ;  /* 0x00000000fffff984 */ /* 0x000fe20000000800 */
[----:B------:R3:W-:Y:S04]  /*12bf0*/  LDGSTS.E.BYPASS.LTC128B.128 [R189+0x2800], [R2.64] ;  /* 0x0280000002bd7fae */ /* 0x0007e8000b901d46 */
.L_x_3367:
[----:B------:R-:W-:Y:S05]  /*12c00*/  BSYNC B0 ;  /* 0x0000000000007941 */ /* 0x000fea0003800000 */
.L_x_3366:
        /* <DEDUP_REMOVED lines=14> */
.L_x_3369:
[----:B------:R-:W-:Y:S05]  /*12cf0*/  BSYNC B0 ;  /* 0x0000000000007941 */ /* 0x000fea0003800000 */
.L_x_3368:
[----:B------:R-:W-:Y:S01]  /*12d00*/  ISETP.GE.AND P0, PT, R30, R0, PT ;  /* 0x000000001e00720c */ /* 0x000fe20003f06270 */
[----:B------:R-:W-:-:S12]  /*12d10*/  BSSY B0, `(.L_x_3370) ;  /* 0x000000f000007945 */ /* 0x000fd80003800000 */
[----:B------:R-:W-:Y:S05]  /*12d20*/  @P0 BRA `(.L_x_3371) ;  /* 0x000000d000000947 */ /* 0x000fea0003800000 */
[----:B--23--:R-:W2:Y:S02]  /*12d30*/  LDL R2, [R1+0x8] ;  /* 0x0000080001027983 */ /* 0x00cea40000100800 */
[----:B--2---:R-:W-:-:S13]  /*12d40*/  ISETP.GE.AND P0, PT, R134, R2, PT ;  /* 0x000000028600720c */ /* 0x004fda0003f06270 */
[----:B------:R2:W-:Y:S01]  /*12d50*/  @P0 STS.128 [R189+0x3800], RZ ;  /* 0x003800ffbd000388 */ /* 0x0005e20000000c00 */
[----:B------:R-:W-:Y:S05]  /*12d60*/  @P0 BRA `(.L_x_3371) ;  /* 0x0000009000000947 */ /* 0x000fea0003800000 */
[----:B------:R-:W3:Y:S01]  /*12d70*/  LDL R2, [R1] ;  /* 0x0000000001027983 */ /* 0x000ee20000100800 */
[----:B------:R-:W-:Y:S01]  /*12d80*/  MOV R3, R252 ;  /* 0x000000fc00037202 */ /* 0x000fe20000000f00 */
[----:B-1----:R-:W-:-:S04]  /*12d90*/  IMAD R4, R191, 0x60, RZ ;  /* 0x00000060bf047824 */ /* 0x002fc800078e02ff */
[----:B---3--:R-:W-:-:S05]  /*12da0*/  IMAD.WIDE.U32 R2, R190, 0x60, R2 ;  /* 0x00000060be027825 */ /* 0x008fca00078e0002 */
[----:B------:R-:W-:-:S05]  /*12db0*/  IADD3 R3, R4, R3, RZ ;  /* 0x0000000304037210 */ /* 0x000fca0007ffe0ff */
[----:B------:R-:W-:Y:S01]  /*12dc0*/  @!PT LDS RZ, [RZ] ;  /* 0x00000000fffff984 */ /* 0x000fe20000000800 */
[----:B------:R-:W-:Y:S01]  /*12dd0*/  @!PT LDS RZ, [RZ] ;  /* 0x00000000fffff984 */ /* 0x000fe20000000800 */
[----:B------:R-:W-:Y:S01]  /*12de0*/  @!PT LDS RZ, [RZ] ;  /* 0x00000000fffff984 */ /* 0x000fe20000000800 */
[----:B------:R1:W-:Y:S02]  /*12df0*/  LDGSTS.E.BYPASS.LTC128B.128 [R189+0x3800], [R2.64] ;  /* 0x0380000002bd7fae */ /* 0x0003e4000b901d46 */
.L_x_3371:
[----:B------:R-:W-:Y:S05]  /*12e00*/  BSYNC B0 ;  /* 0x0000000000007941 */ /* 0x000fea0003800000 */
.L_x_3370:
[----:B------:R-:W-:Y:S01]  /*12e10*/  IADD3 R21, R82, 0x40, RZ ;  /* 0x0000004052157810 */ /* 0x000fe20007ffe0ff */
[----:B------:R-:W-:Y:S03]  /*12e20*/  BSSY B0, `(.L_x_3372) ;  /* 0x000000e000007945 */ /* 0x000fe60003800000 */
[----:B------:R-:W-:-:S13]  /*12e30*/  ISETP.GE.AND P0, PT, R21, R0, PT ;  /* 0x000000001500720c */ /* 0x000fda0003f06270 */
[----:B------:R-:W-:Y:S05]  /*12e40*/  @P0 BRA `(.L_x_3373) ;  /* 0x000000b000000947 */ /* 0x000fea0003800000 */
[----:B-123--:R-:W2:Y:S02]  /*12e50*/  LDL R2, [R1+0x8] ;  /* 0x0000080001027983 */ /* 0x00eea40000100800 */
[----:B--2---:R-:W-:-:S13]  /*12e60*/  ISETP.GE.AND P0, PT, R134, R2, PT ;  /* 0x000000028600720c */ /* 0x004fda0003f06270 */
[----:B------:R1:W-:Y:S01]  /*12e70*/  @P0 STS.128 [R189+0x4000], RZ ;  /* 0x004000ffbd000388 */ /* 0x0003e20000000c00 */
[----:B------:R-:W-:Y:S05]  /*12e80*/  @P0 BRA `(.L_x_3373) ;  /* 0x0000007000000947 */ /* 0x000fea0003800000 */
[----:B------:R-:W2:Y:S02]  /*12e90*/  LDL R2, [R1] ;  /* 0x0000000001027983 */ /* 0x000ea40000100800 */
[----:B--2---:R-:W-:-:S04]  /*12ea0*/  LEA R2, P0, R190, R2, 0x7 ;  /* 0x00000002be027211 */ /* 0x004fc800078038ff */
[----:B------:R-:W-:-:S05]  /*12eb0*/  LEA.HI.X R3, R190, R252, R191, 0x7, P0 ;  /* 0x000000fcbe037211 */ /* 0x000fca00000f3cbf */
[----:B------:R-:W-:Y:S01]  /*12ec0*/  @!PT LDS RZ, [RZ] ;  /* 0x00000000fffff984 */ /* 0x000fe20000000800 */
[----:B------:R-:W-:Y:S01]  /*12ed0*/  @!PT LDS RZ, [RZ] ;  /* 0x00000000fffff984 */ /* 0x000fe20000000800 */
[----:B------:R-:W-:Y:S01]  /*12ee0*/  @!PT LDS RZ, [RZ] ;  /* 0x00000000fffff984 */ /* 0x000fe20000000800 */
[----:B------:R2:W-:Y:S04]  /*12ef0*/  LDGSTS.E.BYPASS.LTC128B.128 [R189+0x4000], [R2.64] ;  /* 0x0400000002bd7fae */ /* 0x0005e8000b901d46 */
.L_x_3373:
[----:B------:R-:W-:Y:S05]  /*12f00*/  BSYNC B0 ;  /* 0x0000000000007941 */ /* 0x000fea0003800000 */
.L_x_3372:
        /* <DEDUP_REMOVED lines=8> */
[----:B------:R-:W2:Y:S01]  /*12f90*/  LDL R2, [R1] ;  /* 0x0000000001027983 */ /* 0x000ea20000100800 */
[----:B------:R-:W-:Y:S01]  /*12fa0*/  MOV R3, R252 ;  /* 0x000000fc00037202 */ /* 0x000fe20000000f00 */
[----:B------:R-:W-:-:S04]  /*12fb0*/  IMAD R4, R191, 0xa0, RZ ;  /* 0x000000a0bf047824 */ /* 0x000fc800078e02ff */
[----:B--2---:R-:W-:-:S05]  /*12fc0*/  IMAD.WIDE.U32 R2, R190, 0xa0, R2 ;  /* 0x000000a0be027825 */ /* 0x004fca00078e0002 */
[----:B------:R-:W-:-:S05]  /*12fd0*/  IADD3 R3, R4, R3, RZ ;  /* 0x0000000304037210 */ /* 0x000fca0007ffe0ff */
[----:B------:R-:W-:Y:S01]  /*12fe0*/  @!PT LDS RZ, [RZ] ;  /* 0x00000000fffff984 */ /* 0x000fe20000000800 */
[----:B------:R-:W-:Y:S01]  /*12ff0*/  @!PT LDS RZ, [RZ] ;  /* 0x00000000fffff984 */ /* 0x000fe20000000800 */
[----:B------:R-:W-:Y:S01]  /*13000*/  @!PT LDS RZ, [RZ] ;  /* 0x00000000fffff984 */ /* 0x000fe20000000800 */
[----:B------:R2:W-:Y:S02]  /*13010*/  LDGSTS.E.BYPASS.LTC128B.128 [R189+0x4800], [R2.64] ;  /* 0x0480000002bd7fae */ /* 0x0005e4000b901d46 */
.L_x_3375:
[----:B------:R-:W-:Y:S05]  /*13020*/  BSYNC B0 ;  /* 0x0000000000007941 */ /* 0x000fea0003800000 */
.L_x_3374:
        /* <DEDUP_REMOVED lines=17> */
.L_x_3377:
[----:B------:R-:W-:Y:S05]  /*13140*/  BSYNC B0 ;  /* 0x0000000000007941 */ /* 0x000fea0003800000 */
.L_x_3376:
        /* <DEDUP_REMOVED lines=17> */
.L_x_3379:
[----:B------:R-:W-:Y:S05]  /*13260*/  BSYNC B0 ;  /* 0x0000000000007941 */ /* 0x000fea0003800000 */
.L_x_3378:
        /* <DEDUP_REMOVED lines=15> */
.L_x_3381:
[----:B------:R-:W-:Y:S05]  /*13360*/  BSYNC B0 ;  /* 0x0000000000007941 */ /* 0x000fea0003800000 */
.L_x_3380:
        /* <DEDUP_REMOVED lines=17> */
.L_x_3383:
[----:B------:R-:W-:Y:S05]  /*13480*/  BSYNC B0 ;  /* 0x0000000000007941 */ /* 0x000fea0003800000 */
.L_x_3382:
        /* <DEDUP_REMOVED lines=17> */
.L_x_3385:
[----:B------:R-:W-:Y:S05]  /*135a0*/  BSYNC B0 ;  /* 0x0000000000007941 */ /* 0x000fea0003800000 */
.L_x_3384:
        /* <DEDUP_REMOVED lines=17> */
.L_x_3387:
[----:B------:R-:W-:Y:S05]  /*136c0*/  BSYNC B0 ;  /* 0x0000000000007941 */ /* 0x000fea0003800000 */
.L_x_3386:
        /* <DEDUP_REMOVED lines=17> */
.L_x_3389:
[----:B------:R-:W-:Y:S05]  /*137e0*/  BSYNC B0 ;  /* 0x0000000000007941 */ /* 0x000fea0003800000 */
.L_x_3388:
        /* <DEDUP_REMOVED lines=17> */
.L_x_3391:
[----:B------:R-:W-:Y:S05]  /*13900*/  BSYNC B0 ;  /* 0x0000000000007941 */ /* 0x000fea0003800000 */
.L_x_3390:
[----:B--2---:R-:W-:Y:S01]  /*13910*/  IADD3 R9, R82, 0xe0, RZ ;  /* 0x000000e052097810 */ /* 0x004fe20007ffe0ff */
[----:B------:R-:W-:Y:S03]  /*13920*/  BSSY B0, `(.L_x_3392) ;  /* 0x0000010000007945 */ /* 0x000fe60003800000 */
[----:B------:R-:W-:-:S13]  /*13930*/  ISETP.GE.AND P0, PT, R9, R0, PT ;  /* 0x000000000900720c */ /* 0x000fda0003f06270 */
[----:B------:R-:W-:Y:S05]  /*13940*/  @P0 BRA `(.L_x_3393) ;  /* 0x000000d000000947 */ /* 0x000fea0003800000 */
[----:B-1-3--:R-:W2:Y:S02]  /*13950*/  LDL R2, [R1+0x8] ;  /* 0x0000080001027983 */ /* 0x00aea40000100800 */
        /* <DEDUP_REMOVED lines=12> */
.L_x_3393:
[----:B------:R-:W-:Y:S05]  /*13a20*/  BSYNC B0 ;  /* 0x0000000000007941 */ /* 0x000fea0003800000 */
.L_x_3392:
        /* <DEDUP_REMOVED lines=17> */
.L_x_3395:
[----:B------:R-:W-:Y:S05]  /*13b40*/  BSYNC B0 ;  /* 0x0000000000007941 */ /* 0x000fea0003800000 */
.L_x_3394:
[----:B-123--:R-:W2:Y:S04]  /*13b50*/  LD.E.64 R2, [R18.64+0x1c0] ;  /* 0x0001c00612027980 */ /* 0x00eea8000c101b00 */
[----:B------:R-:W3:Y:S04]  /*13b60*/  LD.E.64 R4, [R18.64+0x1b8] ;  /* 0x0001b80612047980 */ /* 0x000ee8000c101b00 */
        /* <DEDUP_REMOVED lines=13> */
[----:B------:R-:W-:Y:S01]  /*13c40*/  BAR.SYNC.DEFER_BLOCKING 0x0 ;  /* 0x0000000000007b1d */ /* 0x000fe20000010000 */
[----:B------:R-:W-:-:S05]  /*13c50*/  ISETP.GE.AND P0, PT, R82, R0, PT ;  /* 0x000000005200720c */ /* 0x000fca0003f06270 */
[----:B----4-:R-:W2:Y:S01]  /*13c60*/  MUFU.RCP R132, R132 ;  /* 0x0000008400847308 */ /* 0x010ea20000001000 */
[----:B------:R-:W-:-:S07]  /*13c70*/  IMAD.SHL.U32 R4, R51, 0x2, RZ ;  /* 0x0000000233047824 */ /* 0x000fce00078e00ff */
[----:B------:R3:W-:Y:S01]  /*13c80*/  @P0 STS.128 [R189+0xa000], RZ ;  /* 0x00a000ffbd000388 */ /* 0x0007e20000000c00 */
[----:B-1----:R-:W-:Y:S01]  /*13c90*/  SHF.R.S32.HI R3, RZ, 0x1f, R247 ;  /* 0x0000001fff037819 */ /* 0x002fe200000114f7 */
[----:B------:R-:W-:Y:S03]  /*13ca0*/  BSSY B0, `(.L_x_3396) ;  /* 0x0000010000007945 */ /* 0x000fe60003800000 */
[----:B------:R-:W-:Y:S02]  /*13cb0*/  LEA.HI R3, R3, R247, RZ, 0x2 ;  /* 0x000000f703037211 */ /* 0x000fe400078f10ff */
[----:B------:R-:W-:Y:S02]  /*13cc0*/  LOP3.LUT R92, R4, 0x6, RZ, 0xc0, !PT ;  /* 0x00000006045c7812 */ /* 0x000fe400078ec0ff */
[----:B------:R-:W-:Y:S01]  /*13cd0*/  SHF.R.S32.HI R180, RZ, 0x2, R3 ;  /* 0x00000002ffb47819 */ /* 0x000fe20000011403 */
[----:B--2---:R-:W-:Y:S01]  /*13ce0*/  FMUL.FTZ R132, R2, R132 ;  /* 0x0000008402847220 */ /* 0x004fe20000410000 */
[----:B------:R-:W-:Y:S05]  /*13cf0*/  @P0 BRA `(.L_x_3397) ;  /* 0x000000a000000947 */ /* 0x000fea0003800000 */
[----:B---3--:R-:W2:Y:S02]  /*13d00*/  LDL R22, [R1+0x8] ;  /* 0x0000080001167983 */ /* 0x008ea40000100800 */
        /* <DEDUP_REMOVED lines=9> */
.L_x_3397:
[----:B---3--:R-:W-:Y:S05]  /*13da0*/  BSYNC B0 ;  /* 0x0000000000007941 */ /* 0x008fea0003800000 */
.L_x_3396:
[----:B------:R-:W-:Y:S01]  /*13db0*/  ISETP.GE.AND P0, PT, R44, R0, PT ;  /* 0x000000002c00720c */ /* 0x000fe20003f06270 */
[----:B------:R-:W-:-:S12]  /*13dc0*/  BSSY B0, `(.L_x_3398) ;  /* 0x000000d000007945 */ /* 0x000fd80003800000 */
[----:B------:R3:W-:Y:S01]  /*13dd0*/  @P0 STS.128 [R189+0xa800], RZ ;  /* 0x00a800ffbd000388 */ /* 0x0007e20000000c00 */
[----:B------:R-:W-:Y:S05]  /*13de0*/  @P0 BRA `(.L_x_3399) ;  /* 0x000000a000000947 */ /* 0x000fea0003800000 */
[----:B--2---:R-:W2:Y:S02]  /*13df0*/  LDL R2, [R1+0x8] ;  /* 0x0000080001027983 */ /* 0x004ea40000100800 */
[----:B--2---:R-:W-:-:S13]  /*13e00*/  ISETP.GE.AND P0, PT, R134, R2, PT ;  /* 0x000000028600720c */ /* 0x004fda0003f06270 */
[----:B------:R2:W-:Y:S01]  /*13e10*/  @P0 STS.128 [R189+0xa800], RZ ;  /* 0x00a800ffbd000388 */ /* 0x0005e20000000c00 */
[----:B------:R-:W-:Y:S05]  /*13e20*/  @P0 BRA `(.L_x_3399) ;  /* 0x0000006000000947 */ /* 0x000fea0003800000 */
[----:B------:R-:W-:-:S04]  /*13e30*/  LEA R2, P0, R212, R248, 0x1 ;  /* 0x000000f8d4027211 */ /* 0x000fc800078008ff */
[----:B------:R-:W-:-:S05]  /*13e40*/  LEA.HI.X R3, R212, R249, R217, 0x1, P0 ;  /* 0x000000f9d4037211 */ /* 0x000fca00000f0cd9 */
[----:B------:R-:W-:Y:S01]  /*13e50*/  @!PT LDS RZ, [RZ] ;  /* 0x00000000fffff984 */ /* 0x000fe20000000800 */
[----:B------:R-:W-:Y:S01]  /*13e60*/  @!PT LDS RZ, [RZ] ;  /* 0x00000000fffff984 */ /* 0x000fe20000000800 */
[----:B------:R-:W-:Y:S01]  /*13e70*/  @!PT LDS RZ, [RZ] ;  /* 0x00000000fffff984 */ /* 0x000fe20000000800 */
[----:B------:R4:W-:Y:S04]  /*13e80*/  LDGSTS.E.BYPASS.LTC128B.128 [R189+0xa800], [R2.64] ;  /* 0x0a80000002bd7fae */ /* 0x0009e8000b901d46 */
.L_x_3399:
[----:B------:R-:W-:Y:S05]  /*13e90*/  BSYNC B0 ;  /* 0x0000000000007941 */ /* 0x000fea0003800000 */
.L_x_3398:
[----:B------:R-:W-:Y:S01]  /*13ea0*/  ISETP.GE.AND P0, PT, R34, R0, PT ;  /* 0x000000002200720c */ /* 0x000fe20003f06270 */
[----:B------:R-:W-:-:S12]  /*13eb0*/  BSSY B0, `(.L_x_3400) ;  /* 0x000000f000007945 */ /* 0x000fd80003800000 */
[----:B------:R1:W-:Y:S01]  /*13ec0*/  @P0 STS.128 [R189+0xb000], RZ ;  /* 0x00b000ffbd000388 */ /* 0x0003e20000000c00 */
[----:B------:R-:W-:Y:S05]  /*13ed0*/  @P0 BRA `(.L_x_3401) ;  /* 0x000000c000000947 */ /* 0x000fea0003800000 */
[----:B--2-4-:R-:W2:Y:S02]  /*13ee0*/  LDL R2, [R1+0x8] ;  /* 0x0000080001027983 */ /* 0x014ea40000100800 */
[----:B--2---:R-:W-:-:S13]  /*13ef0*/  ISETP.GE.AND P0, PT, R134, R2, PT ;  /* 0x000000028600720c */ /* 0x004fda0003f06270 */
[----:B------:R2:W-:Y:S01]  /*13f00*/  @P0 STS.128 [R189+0xb000], RZ ;  /* 0x00b000ffbd000388 */ /* 0x0005e20000000c00 */
[----:B------:R-:W-:Y:S05]  /*13f10*/  @P0 BRA `(.L_x_3401) ;  /* 0x0000008000000947 */ /* 0x000fea0003800000 */
[----:B------:R-:W4:Y:S04]  /*13f20*/  LDL R4, [R1+0x18] ;  /* 0x0000180001047983 */ /* 0x000f280000100800 */
[----:B--2---:R-:W2:Y:S01]  /*13f30*/  LDL R5, [R1+0x1c] ;  /* 0x00001c0001057983 */ /* 0x004ea20000100800 */
[----:B----4-:R-:W-:-:S04]  /*13f40*/  LEA R2, P0, R4, R248, 0x6 ;  /* 0x000000f804027211 */ /* 0x010fc800078030ff */
[----:B--2---:R-:W-:-:S05]  /*13f50*/  LEA.HI.X R3, R4, R249, R5, 0x6, P0 ;  /* 0x000000f904037211 */ /* 0x004fca00000f3405 */
[----:B------:R-:W-:Y:S01]  /*13f60*/  @!PT LDS RZ, [RZ] ;  /* 0x00000000fffff984 */ /* 0x000fe20000000800 */
[----:B------:R-:W-:Y:S01]  /*13f70*/  @!PT LDS RZ, [RZ] ;  /* 0x00000000fffff984 */ /* 0x000fe20000000800 */
[----:B------:R-:W-:Y:S01]  /*13f80*/  @!PT LDS RZ, [RZ] ;  /* 0x00000000fffff984 */ /* 0x000fe20000000800 */
[----:B------:R2:W-:Y:S04]  /*13f90*/  LDGSTS.E.BYPASS.LTC128B.128 [R189+0xb000], [R2.64] ;  /* 0x0b00000002bd7fae */ /* 0x0005e8000b901d46 */
.L_x_3401:
[----:B------:R-:W-:Y:S05]  /*13fa0*/  BSYNC B0 ;  /* 0x0000000000007941 */ /* 0x000fea0003800000 */
.L_x_3400:
        /* <DEDUP_REMOVED lines=10> */
[----:B----4-:R-:W-:Y:S02]  /*14050*/  MOV R5, R3 ;  /* 0x0000000300057202 */ /* 0x010fe40000000f00 */
[----:B------:R-:W-:Y:S01]  /*14060*/  MOV R3, R249 ;  /* 0x000000f900037202 */ /* 0x000fe20000000f00 */
[----:B--2---:R-:W-:Y:S01]  /*14070*/  IMAD R4, R2, 0x60, RZ ;  /* 0x0000006002047824 */ /* 0x004fe200078e02ff */
[----:B------:R-:W-:-:S05]  /*14080*/  MOV R2, R248 ;  /* 0x000000f800027202 */ /* 0x000fca0000000f00 */
[----:B------:R-:W-:-:S05]  /*14090*/  IMAD.WIDE.U32 R2, R5, 0x60, R2 ;  /* 0x0000006005027825 */ /* 0x000fca00078e0002 */
[----:B------:R-:W-:-:S05]  /*140a0*/  IADD3 R3, R4, R3, RZ ;  /* 0x0000000304037210 */ /* 0x000fca0007ffe0ff */
[----:B------:R-:W-:Y:S01]  /*140b0*/  @!PT LDS RZ, [RZ] ;  /* 0x00000000fffff984 */ /* 0x000fe20000000800 */
[----:B------:R-:W-:Y:S01]  /*140c0*/  @!PT LDS RZ, [RZ] ;  /* 0x00000000fffff984 */ /* 0x000fe20000000800 */
[----:B------:R-:W-:Y:S01]  /*140d0*/  @!PT LDS RZ, [RZ] ;  /* 0x00000000fffff984 */ /* 0x000fe20000000800 */
[----:B------:R2:W-:Y:S02]  /*140e0*/  LDGSTS.E.BYPASS.LTC128B.128 [R189+0xb800], [R2.64] ;  /* 0x0b80000002bd7fae */ /* 0x0005e4000b901d46 */
.L_x_3403:
[----:B------:R-:W-:Y:S05]  /*140f0*/  BSYNC B0 ;  /* 0x0000000000007941 */ /* 0x000fea0003800000 */
.L_x_3402:
        /* <DEDUP_REMOVED lines=16> */
.L_x_3405:
[----:B------:R-:W-:Y:S05]  /*14200*/  BSYNC B0 ;  /* 0x0000000000007941 */ /* 0x000fea0003800000 */
.L_x_3404:
        /* <DEDUP_REMOVED lines=20> */
.L_x_3407:
[----:B------:R-:W-:Y:S05]  /*14350*/  BSYNC B0 ;  /* 0x0000000000007941 */ /* 0x000fea0003800000 */
.L_x_3406:
        /* <DEDUP_REMOVED lines=20> */
.L_x_3409:
[----:B------:R-:W-:Y:S05]  /*144a0*/  BSYNC B0 ;  /* 0x0000000000007941 */ /* 0x000fea0003800000 */
.L_x_3408:
        /* <DEDUP_REMOVED lines=20> */
.L_x_3411:
[----:B------:R-:W-:Y:S05]  /*145f0*/  BSYNC B0 ;  /* 0x0000000000007941 */ /* 0x000fea0003800000 */
.L_x_3410:
        /* <DEDUP_REMOVED lines=16> */
.L_x_3413:
[----:B------:R-:W-:Y:S05]  /*14700*/  BSYNC B0 ;  /* 0x0000000000007941 */ /* 0x000fea0003800000 */
.L_x_3412:
        /* <DEDUP_REMOVED lines=20> */
.L_x_3415:
[----:B------:R-:W-:Y:S05]  /*14850*/  BSYNC B0 ;  /* 0x0000000000007941 */ /* 0x000fea0003800000 */
.L_x_3414:
        /* <DEDUP_REMOVED lines=20> */
.L_x_3417:
[----:B------:R-:W-:Y:S05]  /*149a0*/  BSYNC B0 ;  /* 0x0000000000007941 */ /* 0x000fea0003800000 */
.L_x_3416:
        /* <DEDUP_REMOVED lines=20> */
.L_x_3419:
[----:B------:R-:W-:Y:S05]  /*14af0*/  BSYNC B0 ;  /* 0x0000000000007941 */ /* 0x000fea0003800000 */
.L_x_3418:
        /* <DEDUP_REMOVED lines=20> */
.L_x_3421:
[----:B------:R-:W-:Y:S05]  /*14c40*/  BSYNC B0 ;  /* 0x0000000000007941 */ /* 0x000fea0003800000 */
.L_x_3420:
        /* <DEDUP_REMOVED lines=20> */
.L_x_3423:
[----:B------:R-:W-:Y:S05]  /*14d90*/  BSYNC B0 ;  /* 0x0000000000007941 */ /* 0x000fea0003800000 */
.L_x_3422:
        /* <DEDUP_REMOVED lines=20> */
.L_x_3425:
[----:B------:R-:W-:Y:S05]  /*14ee0*/  BSYNC B0 ;  /* 0x0000000000007941 */ /* 0x000fea0003800000 */
.L_x_3424:
        /* <DEDUP_REMOVED lines=20> */
.L_x_3427:
[----:B------:R-:W-:Y:S05]  /*15030*/  BSYNC B0 ;  /* 0x0000000000007941 */ /* 0x000fea0003800000 */
.L_x_3426:
[----:B--2-4-:R-:W2:Y:S04]  /*15040*/  LDL.LU R2, [R1+0x4] ;  /* 0x0000040001027983 */ /* 0x014ea80000300800 */
[----:B------:R-:W4:Y:S04]  /*15050*/  LDL.LU R7, [R1+0x14] ;  /* 0x0000140001077983 */ /* 0x000f280000300800 */
[----:B---3--:R-:W3:Y:S01]  /*15060*/  LD.E R4, [R18.64+0x18c] ;  /* 0x00018c0612047980 */ /* 0x008ee2000c101900 */
[----:B------:R-:W-:Y:S01]  /*15070*/  SHF.R.S32.HI R0, RZ, 0x4, R227 ;  /* 0x00000004ff007819 */ /* 0x000fe200000114e3 */
[----:B------:R-:W-:Y:S01]  /*15080*/  IMAD.SHL.U32 R6, R222, 0x40, RZ ;  /* 0x00000040de067824 */ /* 0x000fe200078e00ff */
[----:B------:R-:W-:Y:S01]  /*15090*/  SHF.R.S32.HI R9, RZ, 0x1f, R51 ;  /* 0x0000001fff097819 */ /* 0x000fe20000011433 */
[----:B------:R-:W-:Y:S01]  /*150a0*/  IMAD.SHL.U32 R5, R82, 0x8, RZ ;  /* 0x0000000852057824 */ /* 0x000fe200078e00ff */
[----:B------:R-:W-:Y:S01]  /*150b0*/  LEA.HI R3, R227, R0, RZ, 0x1 ;  /* 0x00000000e3037211 */ /* 0x000fe200078f08ff */
[----:B------:R-:W-:Y:S03]  /*150c0*/  STL [R1+0x1b8], R132 ;  /* 0x0001b88401007387 */ /* 0x000fe60000100800 */
[----:B------:R-:W-:Y:S01]  /*150d0*/  LOP3.LUT R3, R3, 0xfffffffe, RZ, 0xc0, !PT ;  /* 0xfffffffe03037812 */ /* 0x000fe200078ec0ff */
[----:B------:R-:W-:Y:S03]  /*150e0*/  STL [R1+0x194], R250 ;  /* 0x000194fa01007387 */ /* 0x000fe60000100800 */
[----:B------:R-:W-:Y:S01]  /*150f0*/  IADD3 R3, R0, -R3, RZ ;  /* 0x8000000300037210 */ /* 0x000fe20007ffe0ff */
[----:B------:R-:W-:Y:S01]  /*15100*/  STL [R1+0x190], R251 ;  /* 0x000190fb01007387 */ /* 0x000fe20000100800 */
[----:B------:R-:W-:-:S03]  /*15110*/  LOP3.LUT R0, R6, 0x1c0, RZ, 0xc0, !PT ;  /* 0x000001c006007812 */ /* 0x000fc600078ec0ff */
[----:B------:R-:W-:Y:S01]  /*15120*/  IMAD.SHL.U32 R6, R3, 0x8, RZ ;  /* 0x0000000803067824 */ /* 0x000fe200078e00ff */
[----:B------:R-:W-:Y:S01]  /*15130*/  LEA.HI R9, R9, R51, RZ, 0x5 ;  /* 0x0000003309097211 */ /* 0x000fe200078f28ff */
[----:B------:R-:W-:Y:S01]  /*15140*/  STL [R1+0x18c], R252 ;  /* 0x00018cfc01007387 */ /* 0x000fe20000100800 */
[----:B------:R-:W-:Y:S02]  /*15150*/  LOP3.LUT R8, R0, 0x8, R5, 0xf8, !PT ;  /* 0x0000000800087812 */ /* 0x000fe400078ef805 */
[----:B------:R-:W-:Y:S01]  /*15160*/  SHF.R.S32.HI R9, RZ, 0x5, R9 ;  /* 0x00000005ff097819 */ /* 0x000fe20000011409 */
[----:B------:R-:W-:Y:S01]  /*15170*/  STL [R1+0x188], R249 ;  /* 0x000188f901007387 */ /* 0x000fe20000100800 */
[----:B------:R-:W-:Y:S02]  /*15180*/  SHF.R.U32.HI R0, RZ, 0x3, R0 ;  /* 0x00000003ff007819 */ /* 0x000fe40000011600 */
[----:B------:R-:W-:Y:S01]  /*15190*/  R2P PR, R222, 0x6 ;  /* 0x00000006de007804 */ /* 0x000fe20000000000 */
[----:B------:R-:W-:Y:S01]  /*151a0*/  STL [R1+0x184], R248 ;  /* 0x000184f801007387 */ /* 0x000fe20000100800 */
[----:B------:R-:W-:-:S03]  /*151b0*/  LOP3.LUT R0, R8, R0, RZ, 0x3c, !PT ;  /* 0x0000000008007212 */ /* 0x000fc600078e3cff */
[----:B------:R-:W-:Y:S02]  /*151c0*/  STL [R1+0x180], R217 ;  /* 0x000180d901007387 */ /* 0x000fe40000100800 */
[----:B------:R-:W-:Y:S02]  /*151d0*/  IMAD R0, R3, 0x200, R0 ;  /* 0x0000020003007824 */ /* 0x000fe400078e0200 */
[----:B------:R-:W-:Y:S02]  /*151e0*/  STL [R1+0x17c], R216 ;  /* 0x00017cd801007387 */ /* 0x000fe40000100800 */
[----:B------:R-:W-:Y:S02]  /*151f0*/  IMAD.SHL.U32 R137, R0, 0x2, RZ ;  /* 0x0000000200897824 */ /* 0x000fe400078e00ff */
[----:B------:R-:W-:Y:S04]  /*15200*/  STL [R1+0x178], R212 ;  /* 0x000178d401007387 */ /* 0x000fe80000100800 */
[----:B------:R-:W-:Y:S04]  /*15210*/  LDSM.16.M88.4 R12, [R137+0x2000] ;  /* 0x00200000890c783b */ /* 0x000fe80000000200 */
[----:B------:R-:W-:Y:S04]  /*15220*/  LDSM.16.M88.4 R20, [R137+0x2800] ;  /* 0x002800008914783b */ /* 0x000fe80000000200 */
[----:B------:R-:W-:Y:S04]  /*15230*/  LDSM.16.M88.4 R76, [R137+0x4000] ;  /* 0x00400000894c783b */ /* 0x000fe80000000200 */
[----:B------:R-:W-:Y:S04]  /*15240*/  LDSM.16.M88.4 R28, [R137+0x3000] ;  /* 0x00300000891c783b */ /* 0x000fe80000000200 */
[----:B------:R-:W-:Y:S01]  /*15250*/  LDSM.16.M88.4 R40, [R137+0x3800] ;  /* 0x003800008928783b */ /* 0x000fe20000000200 */
[----:B------:R-:W-:-:S03]  /*15260*/  MOV R0, 0x20 ;  /* 0x0000002000007802 */ /* 0x000fc60000000f00 */
[----:B------:R-:W-:Y:S01]  /*15270*/  LDSM.16.M88.4 R80, [R137+0x4800] ;  /* 0x004800008950783b */ /* 0x000fe20000000200 */
[----:B------:R-:W-:Y:S02]  /*15280*/  SEL R185, R0, 0xffffffe0, !P1 ;  /* 0xffffffe000b97807 */ /* 0x000fe40004800000 */
[C---:B------:R-:W-:Y:S01]  /*15290*/  IADD3 R138, R137.reuse, 0x2040, RZ ;  /* 0x00002040898a7810 */ /* 0x040fe20007ffe0ff */
[----:B------:R-:W-:Y:S02]  /*152a0*/  STL [R1+0x174], R191 ;  /* 0x000174bf01007387 */ /* 0x000fe40000100800 */
[C---:B------:R-:W-:Y:S01]  /*152b0*/  IMAD.IADD R96, R137.reuse, 0x1, R185 ;  /* 0x0000000189607824 */ /* 0x040fe200078e02b9 */
[----:B------:R-:W-:Y:S01]  /*152c0*/  IADD3 R0, R137, 0x2000, RZ ;  /* 0x0000200089007810 */ /* 0x000fe20007ffe0ff */
[----:B------:R-:W-:Y:S04]  /*152d0*/  STL [R1+0x170], R190 ;  /* 0x000170be01007387 */ /* 0x000fe80000100800 */
[----:B------:R-:W-:Y:S04]  /*152e0*/  LDSM.16.M88.4 R64, [R96+0x2000] ;  /* 0x002000006040783b */ /* 0x000fe80000000200 */
[----:B------:R-:W-:Y:S04]  /*152f0*/  LDSM.16.M88.4 R84, [R96+0x4000] ;  /* 0x004000006054783b */ /* 0x000fe80000000200 */
[----:B------:R-:W-:Y:S04]  /*15300*/  LDSM.16.M88.4 R56, [R96+0x3000] ;  /* 0x003000006038783b */ /* 0x000fe80000000200 */
[----:B------:R-:W-:Y:S04]  /*15310*/  LDSM.16.M88.4 R48, [R96+0x3800] ;  /* 0x003800006030783b */ /* 0x000fe80000000200 */
[----:B------:R-:W-:Y:S01]  /*15320*/  LDSM.16.M88.4 R60, [R96+0x2800] ;  /* 0x00280000603c783b */ /* 0x000fe20000000200 */
[----:B------:R-:W-:Y:S01]  /*15330*/  @P2 IADD3 R138, R0, -0x40, RZ ;  /* 0xffffffc0008a2810 */ /* 0x000fe20007ffe0ff */
[----:B------:R-:W-:-:S02]  /*15340*/  IMAD.IADD R0, R99, 0x1, R92 ;  /* 0x0000000163007824 */ /* 0x000fc400078e025c */
[----:B------:R-:W-:Y:S02]  /*15350*/  STL [R1+0x16c], R189 ;  /* 0x00016cbd01007387 */ /* 0x000fe40000100800 */
[----:B------:R-:W-:Y:S02]  /*15360*/  IMAD.IADD R183, R185, 0x1, R138 ;  /* 0x00000001b9b77824 */ /* 0x000fe400078e028a */
[----:B------:R-:W-:Y:S04]  /*15370*/  STL [R1+0x168], R135 ;  /* 0x0001688701007387 */ /* 0x000fe80000100800 */
[----:B------:R-:W-:Y:S04]  /*15380*/  STL [R1+0x164], R134 ;  /* 0x0001648601007387 */ /* 0x000fe80000100800 */
[----:B------:R-:W-:Y:S04]  /*15390*/  STL [R1+0x160], R119 ;  /* 0x0001607701007387 */ /* 0x000fe80000100800 */
[----:B------:R-:W0:Y:S01]  /*153a0*/  LDGDEPBAR ;  /* 0x00000000000079af */ /* 0x000e220000000000 */
[----:B--2---:R-:W-:Y:S01]  /*153b0*/  IMAD.SHL.U32 R2, R2, 0x40, RZ ;  /* 0x0000004002027824 */ /* 0x004fe200078e00ff */
[----:B----4-:R-:W-:-:S04]  /*153c0*/  SHF.L.U32 R7, R7, 0x6, RZ ;  /* 0x0000000607077819 */ /* 0x010fc800000006ff */
[----:B------:R-:W-:Y:S02]  /*153d0*/  LOP3.LUT R2, R2, 0x1c0, RZ, 0xc0, !PT ;  /* 0x000001c002027812 */ /* 0x000fe400078ec0ff */
[----:B------:R-:W-:Y:S02]  /*153e0*/  LOP3.LUT R244, R7, 0xfffffe00, RZ, 0xc0, !PT ;  /* 0xfffffe0007f47812 */ /* 0x000fe400078ec0ff */
[----:B------:R-:W-:Y:S02]  /*153f0*/  LOP3.LUT R5, R2, 0x8, R6, 0xf8, !PT ;  /* 0x0000000802057812 */ /* 0x000fe400078ef806 */
[----:B------:R-:W-:-:S04]  /*15400*/  SHF.R.U32.HI R2, RZ, 0x3, R2 ;  /* 0x00000003ff027819 */ /* 0x000fc80000011602 */
[----:B------:R-:W-:Y:S01]  /*15410*/  LOP3.LUT R239, R5, R2, RZ, 0x3c, !PT ;  /* 0x0000000205ef7212 */ /* 0x000fe200078e3cff */
[----:B------:R-:W-:-:S05]  /*15420*/  IMAD R2, R9, 0x400, R244 ;  /* 0x0000040009027824 */ /* 0x000fca00078e02f4 */
[----:B------:R-:W-:-:S05]  /*15430*/  IADD3 R2, R239, R2, RZ ;  /* 0x00000002ef027210 */ /* 0x000fca0007ffe0ff */
[----:B------:R-:W-:-:S05]  /*15440*/  IMAD.SHL.U32 R184, R2, 0x2, RZ ;  /* 0x0000000202b87824 */ /* 0x000fca00078e00ff */
[----:B------:R-:W2:Y:S01]  /*15450*/  LDSM.16.M88.4 R8, [R184] ;  /* 0x00000000b808783b */ /* 0x000ea20000000200 */
[----:B------:R-:W-:-:S05]  /*15460*/  IMAD R5, R187, 0x2, R184 ;  /* 0x00000002bb057824 */ /* 0x000fca00078e02b8 */
[----:B------:R-:W4:Y:S01]  /*15470*/  LDSM.16.M88.4 R24, [R5] ;  /* 0x000000000518783b */ /* 0x000f220000000200 */
[----:B------:R-:W-:Y:S01]  /*15480*/  LEA R3, R188, R184, 0x1 ;  /* 0x000000b8bc037211 */ /* 0x000fe200078e08ff */
        /* <DEDUP_REMOVED lines=10> */
[C---:B----4-:R-:W-:Y:S08]  /*15530*/  HMMA.16816.F32.BF16 R88, R24.reuse, R64, R72 ;  /* 0x000000401858723c */ /* 0x050ff00000041848 */
[C---:B------:R-:W-:Y:S08]  /*15540*/  HMMA.16816.F32.BF16 R68, R24.reuse, R66, R68 ;  /* 0x000000421844723c */ /* 0x040ff00000041844 */
[C---:B------:R-:W-:Y:S08]  /*15550*/  HMMA.16816.F32.BF16 R112, R24.reuse, R84, R12 ;  /* 0x000000541870723c */ /* 0x040ff0000004180c */
[C---:B------:R-:W-:Y:S01]  /*15560*/  HMMA.16816.F32.BF16 R64, R24.reuse, R56, R36 ;  /* 0x000000381840723c */ /* 0x040fe20000041824 */
[----:B------:R-:W-:Y:S07]  /*15570*/  LDSM.16.M88.4 R36, [R138] ;  /* 0x000000008a24783b */ /* 0x000fee0000000200 */
[----:B------:R-:W-:Y:S01]  /*15580*/  HMMA.16816.F32.BF16 R100, R24, R50, R20 ;  /* 0x000000321864723c */ /* 0x000fe20000041814 */
[----:B------:R-:W4:Y:S07]  /*15590*/  LDSM.16.M88.4 R20, [R3] ;  /* 0x000000000314783b */ /* 0x000f2e0000000200 */
[----:B------:R-:W-:Y:S01]  /*155a0*/  HMMA.16816.F32.BF16 R12, R8, R78, RZ ;  /* 0x0000004e080c723c */ /* 0x000fe200000418ff */
[----:B------:R-:W-:-:S07]  /*155b0*/  LEA R186, R187, R3, 0x1 ;  /* 0x00000003bbba7211 */ /* 0x000fce00078e08ff */
[----:B------:R-:W-:Y:S01]  /*155c0*/  HMMA.16816.F32.BF16 R104, R24, R48, R28 ;  /* 0x000000301868723c */ /* 0x000fe2000004181c */
[----:B------:R-:W-:Y:S07]  /*155d0*/  LDSM.16.M88.4 R48, [R183] ;  /* 0x00000000b730783b */ /* 0x000fee0000000200 */
[----:B------:R-:W-:Y:S08]  /*155e0*/  HMMA.16816.F32.BF16 R28, R8, R80, RZ ;  /* 0x00000050081c723c */ /* 0x000ff000000418ff */
[C---:B------:R-:W-:Y:S01]  /*155f0*/  HMMA.16816.F32.BF16 R72, R24.reuse, R60, R52 ;  /* 0x0000003c1848723c */ /* 0x040fe20000041834 */
[----:B------:R-:W1:Y:S07]  /*15600*/  LDSM.16.M88.4 R52, [R138+0x800] ;  /* 0x000800008a34783b */ /* 0x000e6e0000000200 */
[C---:B------:R-:W-:Y:S01]  /*15610*/  HMMA.16816.F32.BF16 R92, R24.reuse, R86, R12 ;  /* 0x00000056185c723c */ /* 0x040fe2000004180c */
[----:B------:R-:W1:Y:S07]  /*15620*/  LDSM.16.M88.4 R12, [R186] ;  /* 0x00000000ba0c783b */ /* 0x000e6e0000000200 */
[----:B------:R-:W-:Y:S08]  /*15630*/  HMMA.16816.F32.BF16 R56, R24, R58, R32 ;  /* 0x0000003a1838723c */ /* 0x000ff00000041820 */
[----:B------:R-:W-:Y:S08]  /*15640*/  HMMA.16816.F32.BF16 R32, R8, R82, RZ ;  /* 0x000000520820723c */ /* 0x000ff000000418ff */
[C---:B------:R-:W-:Y:S01]  /*15650*/  HMMA.16816.F32.BF16 R60, R24.reuse, R62, R44 ;  /* 0x0000003e183c723c */ /* 0x040fe2000004182c */
[----:B------:R-:W3:Y:S07]  /*15660*/  LDSM.16.M88.4 R44, [R138+0x1000] ;  /* 0x001000008a2c783b */ /* 0x000eee0000000200 */
[----:B--2---:R-:W-:Y:S08]  /*15670*/  HMMA.16816.F32.BF16 R108, R24, R40, R28 ;  /* 0x00000028186c723c */ /* 0x004ff0000004181c */
[----:B----4-:R-:W-:Y:S01]  /*15680*/  HMMA.16816.F32.BF16 R28, R20, R36, R88 ;  /* 0x00000024141c723c */ /* 0x010fe20000041858 */
[----:B------:R-:W-:Y:S01]  /*15690*/  STL [R1+0x19c], R18 ;  /* 0x00019c1201007387 */ /* 0x000fe20000100800 */
[----:B------:R-:W-:-:S02]  /*156a0*/  IADD3 R7, R0, 0x8, RZ ;  /* 0x0000000800077810 */ /* 0x000fc40007ffe0ff */
[----:B------:R-:W-:Y:S01]  /*156b0*/  IADD3 R136, R0, 0x1, RZ ;  /* 0x0000000100887810 */ /* 0x000fe20007ffe0ff */
[----:B------:R-:W-:Y:S03]  /*156c0*/  LDSM.16.M88.4 R88, [R138+0x2800] ;  /* 0x002800008a58783b */ /* 0x000fe60000000200 */
[----:B------:R-:W-:Y:S08]  /*156d0*/  HMMA.16816.F32.BF16 R36, R20, R38, R68 ;  /* 0x000000261424723c */ /* 0x000ff00000041844 */
[----:B------:R-:W-:Y:S01]  /*156e0*/  HMMA.16816.F32.BF16 R152, R24, R42, R32 ;  /* 0x0000002a1898723c */ /* 0x000fe20000041820 */
[----:B------:R-:W2:Y:S07]  /*156f0*/  LDSM.16.M88.4 R40, [R138+0x1800] ;  /* 0x001800008a28783b */ /* 0x000eae0000000200 */
[C---:B-1----:R-:W-:Y:S08]  /*15700*/  HMMA.16816.F32.BF16 R72, R20.reuse, R52, R72 ;  /* 0x000000341448723c */ /* 0x042ff00000041848 */
[----:B------:R-:W-:Y:S01]  /*15710*/  HMMA.16816.F32.BF16 R80, R20, R54, R60 ;  /* 0x000000361450723c */ /* 0x000fe2000004183c */
[----:B------:R-:W1:Y:S07]  /*15720*/  LDSM.16.M88.4 R52, [R183+0x800] ;  /* 0x00080000b734783b */ /* 0x000e6e0000000200 */
[----:B------:R-:W-:Y:S08]  /*15730*/  HMMA.16816.F32.BF16 R28, R12, R48, R28 ;  /* 0x000000300c1c723c */ /* 0x000ff0000004181c */
[C---:B---3--:R-:W-:Y:S08]  /*15740*/  HMMA.16816.F32.BF16 R76, R20.reuse, R44, R64 ;  /* 0x0000002c144c723c */ /* 0x048ff00000041840 */
[----:B------:R-:W-:Y:S01]  /*15750*/  HMMA.16816.F32.BF16 R84, R20, R46, R56 ;  /* 0x0000002e1454723c */ /* 0x000fe20000041838 */
[----:B------:R-:W-:Y:S04]  /*15760*/  STL [R1+0x198], R19 ;  /* 0x0001981301007387 */ /* 0x000fe80000100800 */
[----:B------:R-:W3:Y:S03]  /*15770*/  LDSM.16.M88.4 R32, [R138+0x2000] ;  /* 0x002000008a20783b */ /* 0x000ee60000000200 */
[----:B------:R-:W-:Y:S01]  /*15780*/  HMMA.16816.F32.BF16 R44, R12, R50, R36 ;  /* 0x000000320c2c723c */ /* 0x000fe20000041824 */
[-C--:B------:R-:W-:Y:S01]  /*15790*/  FMUL.FTZ R2, R28, R4.reuse ;  /* 0x000000041c027220 */ /* 0x080fe20000410000 */
[----:B------:R-:W-:Y:S03]  /*157a0*/  STL [R1+0x1a0], R244 ;  /* 0x0001a0f401007387 */ /* 0x000fe60000100800 */
[----:B------:R4:W-:Y:S01]  /*157b0*/  MUFU.TANH R216, R2 ;  /* 0x0000000200d87308 */ /* 0x0009e20000002400 */
[----:B------:R-:W-:Y:S02]  /*157c0*/  STL [R1+0x1a4], R239 ;  /* 0x0001a4ef01007387 */ /* 0x000fe40000100800 */
[----:B--2---:R-:W-:Y:S02]  /*157d0*/  HMMA.16816.F32.BF16 R64, R20, R40, R104 ;  /* 0x000000281440723c */ /* 0x004fe40000041868 */
[----:B------:R-:W-:Y:S04]  /*157e0*/  STL [R1+0x100], R5 ;  /* 0x0001000501007387 */ /* 0x000fe80000100800 */
[----:B------:R-:W-:Y:S01]  /*157f0*/  LDSM.16.M88.4 R36, [R183+0x2000] ;  /* 0x00200000b724783b */ /* 0x000fe20000000200 */
[----:B----4-:R-:W-:-:S04]  /*15800*/  FMUL.FTZ R2, R29, R4 ;  /* 0x000000041d027220 */ /* 0x010fc80000410000 */
[----:B------:R2:W-:Y:S01]  /*15810*/  MUFU.TANH R181, R2 ;  /* 0x0000000200b57308 */ /* 0x0005e20000002400 */
[----:B------:R-:W-:Y:S01]  /*15820*/  HMMA.16816.F32.BF16 R68, R20, R42, R100 ;  /* 0x0000002a1444723c */ /* 0x000fe20000041864 */
[----:B------:R-:W-:Y:S04]  /*15830*/  STL [R1+0x1ac], R188 ;  /* 0x0001acbc01007387 */ /* 0x000fe80000100800 */
[----:B------:R-:W4:Y:S01]  /*15840*/  LDSM.16.M88.4 R40, [R183+0x1000] ;  /* 0x00100000b728783b */ /* 0x000f220000000200 */
[----:B--2---:R-:W-:-:S03]  /*15850*/  FMUL.FTZ R2, R30, R4 ;  /* 0x000000041e027220 */ /* 0x004fc60000410000 */
[----:B------:R-:W-:Y:S01]  /*15860*/  STL [R1+0x1a8], R184 ;  /* 0x0001a8b801007387 */ /* 0x000fe20000100800 */
[----:B------:R2:W-:Y:S03]  /*15870*/  MUFU.TANH R16, R2 ;  /* 0x0000000200107308 */ /* 0x0005e60000002400 */
[----:B------:R3:W-:Y:S01]  /*15880*/  STL [R1+0x1b0], R99 ;  /* 0x0001b06301007387 */ /* 0x0007e20000100800 */
[-C--:B--2---:R-:W-:Y:S02]  /*15890*/  FMUL.FTZ R2, R31, R4.reuse ;  /* 0x000000041f027220 */ /* 0x084fe40000410000 */
[----:B-1----:R-:W-:Y:S02]  /*158a0*/  HMMA.16816.F32.BF16 R28, R12, R52, R72 ;  /* 0x000000340c1c723c */ /* 0x002fe40000041848 */
[----:B---3--:R1:W-:Y:S02]  /*158b0*/  MUFU.TANH R99, R2 ;  /* 0x0000000200637308 */ /* 0x0083e40000002400 */
[----:B-1----:R-:W-:-:S06]  /*158c0*/  FMUL.FTZ R2, R44, R4 ;  /* 0x000000042c027220 */ /* 0x002fcc0000410000 */
[----:B------:R1:W-:Y:S01]  /*158d0*/  MUFU.TANH R224, R2 ;  /* 0x0000000200e07308 */ /* 0x0003e20000002400 */
[----:B------:R-:W-:Y:S01]  /*158e0*/  HMMA.16816.F32.BF16 R48, R12, R54, R80 ;  /* 0x000000360c30723c */ /* 0x000fe20000041850 */
[----:B-1----:R-:W-:-:S06]  /*158f0*/  FMUL.FTZ R2, R45, R4 ;  /* 0x000000042d027220 */ /* 0x002fcc0000410000 */
[----:B------:R1:W-:Y:S02]  /*15900*/  MUFU.TANH R209, R2 ;  /* 0x0000000200d17308 */ /* 0x0003e40000002400 */
[----:B-1----:R-:W-:-:S06]  /*15910*/  FMUL.FTZ R2, R46, R4 ;  /* 0x000000042e027220 */ /* 0x002fcc0000410000 */
[----:B------:R1:W-:Y:S02]  /*15920*/  MUFU.TANH R17, R2 ;  /* 0x0000000200117308 */ /* 0x0003e40000002400 */
[-C--:B-1----:R-:W-:Y:S02]  /*15930*/  FMUL.FTZ R2, R47, R4.reuse ;  /* 0x000000042f027220 */ /* 0x082fe40000410000 */
[----:B------:R-:W1:Y:S04]  /*15940*/  LDSM.16.M88.4 R44, [R137+0x5000] ;  /* 0x00500000892c783b */ /* 0x000e680000000200 */
[----:B------:R2:W-:Y:S01]  /*15950*/  MUFU.TANH R244, R2 ;  /* 0x0000000200f47308 */ /* 0x0005e20000002400 */
[----:B------:R-:W-:Y:S01]  /*15960*/  HMMA.16816.F32.BF16 R56, R20, R32, R112 ;  /* 0x000000201438723c */ /* 0x000fe20000041870 */
[----:B--2---:R-:W-:-:S06]  /*15970*/  FMUL.FTZ R2, R28, R4 ;  /* 0x000000041c027220 */ /* 0x004fcc0000410000 */
[----:B------:R2:W-:Y:S01]  /*15980*/  MUFU.TANH R234, R2 ;  /* 0x0000000200ea7308 */ /* 0x0005e20000002400 */
[----:B------:R-:W-:Y:S01]  /*15990*/  HMMA.16816.F32.BF16 R60, R20, R34, R92 ;  /* 0x00000022143c723c */ /* 0x000fe2000004185c */
[----:B------:R-:W3:Y:S01]  /*159a0*/  LDSM.16.M88.4 R32, [R183+0x1800] ;  /* 0x00180000b720783b */ /* 0x000ee20000000200 */
[----:B--2---:R-:W-:-:S05]  /*159b0*/  FMUL.FTZ R2, R29, R4 ;  /* 0x000000041d027220 */ /* 0x004fca0000410000 */
[----:B------:R2:W-:Y:S01]  /*159c0*/  MUFU.TANH R205, R2 ;  /* 0x0000000200cd7308 */ /* 0x0005e20000002400 */
[----:B----4-:R-:W-:Y:S01]  /*159d0*/  HMMA.16816.F32.BF16 R52, R12, R40, R76 ;  /* 0x000000280c34723c */ /* 0x010fe2000004184c */
[----:B--2---:R-:W-:-:S06]  /*159e0*/  FMUL.FTZ R2, R30, R4 ;  /* 0x000000041e027220 */ /* 0x004fcc0000410000 */
[----:B------:R2:W-:Y:S02]  /*159f0*/  MUFU.TANH R188, R2 ;  /* 0x0000000200bc7308 */ /* 0x0005e40000002400 */
[-C--:B--2---:R-:W-:Y:S01]  /*15a00*/  FMUL.FTZ R2, R31, R4.reuse ;  /* 0x000000041f027220 */ /* 0x084fe20000410000 */
[----:B------:R-:W-:Y:S01]  /*15a10*/  HMMA.16816.F32.BF16 R72, R12, R42, R84 ;  /* 0x0000002a0c48723c */ /* 0x000fe20000041854 */
[----:B------:R-:W2:Y:S04]  /*15a20*/  LDSM.16.M88.4 R28, [R137+0x6800] ;  /* 0x00680000891c783b */ /* 0x000ea80000000200 */
[----:B------:R4:W-:Y:S01]  /*15a30*/  MUFU.TANH R251, R2 ;  /* 0x0000000200fb7308 */ /* 0x0009e20000002400 */
[----:B------:R-:W-:Y:S01]  /*15a40*/  LDSM.16.M88.4 R40, [R137+0x5800] ;  /* 0x005800008928783b */ /* 0x000fe20000000200 */
[----:B----4-:R-:W-:-:S06]  /*15a50*/  FMUL.FTZ R2, R48, R4 ;  /* 0x0000000430027220 */ /* 0x010fcc0000410000 */
[----:B------:R4:W-:Y:S02]  /*15a60*/  MUFU.TANH R6, R2 ;  /* 0x0000000200067308 */ /* 0x0009e40000002400 */
[----:B----4-:R-:W-:-:S06]  /*15a70*/  FMUL.FTZ R2, R49, R4 ;  /* 0x0000000431027220 */ /* 0x010fcc0000410000 */
[----:B------:R4:W-:Y:S02]  /*15a80*/  MUFU.TANH R237, R2 ;  /* 0x0000000200ed7308 */ /* 0x0009e40000002400 */
[----:B----4-:R-:W-:-:S06]  /*15a90*/  FMUL.FTZ R2, R50, R4 ;  /* 0x0000000432027220 */ /* 0x010fcc0000410000 */
[----:B------:R4:W-:Y:S01]  /*15aa0*/  MUFU.TANH R18, R2 ;  /* 0x0000000200127308 */ /* 0x0009e20000002400 */
[----:B------:R-:W-:Y:S01]  /*15ab0*/  HMMA.16816.F32.BF16 R76, R12, R36, R56 ;  /* 0x000000240c4c723c */ /* 0x000fe20000041838 */
[----:B----4-:R-:W-:-:S07]  /*15ac0*/  FMUL.FTZ R2, R51, R4 ;  /* 0x0000000433027220 */ /* 0x010fce0000410000 */
[----:B------:R-:W-:Y:S01]  /*15ad0*/  HMMA.16816.F32.BF16 R80, R12, R38, R60 ;  /* 0x000000260c50723c */ /* 0x000fe2000004183c */
[----:B------:R-:W4:Y:S01]  /*15ae0*/  I2F R197, R7 ;  /* 0x0000000700c57306 */ /* 0x000f220000201400 */
[----:B------:R-:W-:Y:S04]  /*15af0*/  STL [R1+0x1bc], R136 ;  /* 0x0001bc8801007387 */ /* 0x000fe80000100800 */
[----:B------:R-:W-:Y:S03]  /*15b00*/  LDSM.16.M88.4 R36, [R137+0x8800] ;  /* 0x008800008924783b */ /* 0x000fe60000000200 */
[----:B------:R2:W-:Y:S01]  /*15b10*/  MUFU.TANH R217, R2 ;  /* 0x0000000200d97308 */ /* 0x0005e20000002400 */
[----:B-1----:R-:W-:Y:S01]  /*15b20*/  HMMA.16816.F32.BF16 R56, R8, R44, RZ ;  /* 0x0000002c0838723c */ /* 0x002fe200000418ff */
[----:B------:R-:W-:Y:S01]  /*15b30*/  LDSM.16.M88.4 R48, [R137+0x7000] ;  /* 0x007000008930783b */ /* 0x000fe20000000200 */
[----:B--2---:R-:W-:-:S05]  /*15b40*/  FMUL.FTZ R2, R52, R4 ;  /* 0x0000000434027220 */ /* 0x004fca0000410000 */
[----:B------:R1:W-:Y:S01]  /*15b50*/  MUFU.TANH R230, R2 ;  /* 0x0000000200e67308 */ /* 0x0003e20000002400 */
[----:B------:R-:W-:Y:S01]  /*15b60*/  HMMA.16816.F32.BF16 R60, R8, R46, RZ ;  /* 0x0000002e083c723c */ /* 0x000fe200000418ff */
[----:B------:R-:W2:Y:S01]  /*15b70*/  LDSM.16.M88.4 R44, [R137+0x7800] ;  /* 0x00780000892c783b */ /* 0x000ea20000000200 */
[----:B-1----:R-:W-:-:S05]  /*15b80*/  FMUL.FTZ R2, R53, R4 ;  /* 0x0000000435027220 */ /* 0x002fca0000410000 */
[----:B------:R1:W-:Y:S01]  /*15b90*/  MUFU.TANH R184, R2 ;  /* 0x0000000200b87308 */ /* 0x0003e20000002400 */
[C---:B---3--:R-:W-:Y:S08]  /*15ba0*/  HMMA.16816.F32.BF16 R64, R12.reuse, R32, R64 ;  /* 0x000000200c40723c */ /* 0x048ff00000041840 */
[----:B------:R-:W-:Y:S01]  /*15bb0*/  HMMA.16816.F32.BF16 R68, R12, R34, R68 ;  /* 0x000000220c44723c */ /* 0x000fe20000041844 */
[----:B------:R-:W3:Y:S01]  /*15bc0*/  LDSM.16.M88.4 R32, [R137+0x6000] ;  /* 0x006000008920783b */ /* 0x000ee20000000200 */
[----:B-1----:R-:W-:-:S04]  /*15bd0*/  FMUL.FTZ R2, R54, R4 ;  /* 0x0000000436027220 */ /* 0x002fc80000410000 */
[----:B------:R1:W-:Y:S02]  /*15be0*/  MUFU.TANH R252, R2 ;  /* 0x0000000200fc7308 */ /* 0x0003e40000002400 */
[-C--:B-1----:R-:W-:Y:S01]  /*15bf0*/  FMUL.FTZ R2, R55, R4.reuse ;  /* 0x0000000437027220 */ /* 0x082fe20000410000 */
[----:B----4-:R1:W-:Y:S05]  /*15c00*/  STL [R1+0x1b4], R197 ;  /* 0x0001b4c501007387 */ /* 0x0103ea0000100800 */
[----:B------:R4:W-:Y:S01]  /*15c10*/  MUFU.TANH R198, R2 ;  /* 0x0000000200c67308 */ /* 0x0009e20000002400 */
[----:B------:R-:W-:Y:S01]  /*15c20*/  HMMA.16816.F32.BF16 R112, R8, R28, RZ ;  /* 0x0000001c0870723c */ /* 0x000fe200000418ff */
[----:B------:R-:W-:Y:S01]  /*15c30*/  LDSM.16.M88.4 R52, [R183+0x2800] ;  /* 0x00280000b734783b */ /* 0x000fe20000000200 */
[----:B----4-:R-:W-:-:S05]  /*15c40*/  FMUL.FTZ R2, R72, R4 ;  /* 0x0000000448027220 */ /* 0x010fca0000410000 */
[----:B------:R4:W-:Y:S02]  /*15c50*/  MUFU.TANH R222, R2 ;  /* 0x0000000200de7308 */ /* 0x0009e40000002400 */
[----:B----4-:R-:W-:-:S06]  /*15c60*/  FMUL.FTZ R2, R73, R4 ;  /* 0x0000000449027220 */ /* 0x010fcc0000410000 */
[----:B------:R4:W-:Y:S02]  /*15c70*/  MUFU.TANH R210, R2 ;  /* 0x0000000200d27308 */ /* 0x0009e40000002400 */
[----:B----4-:R-:W-:-:S06]  /*15c80*/  FMUL.FTZ R2, R74, R4 ;  /* 0x000000044a027220 */ /* 0x010fcc0000410000 */
[----:B-1----:R1:W-:Y:S01]  /*15c90*/  MUFU.TANH R197, R2 ;  /* 0x0000000200c57308 */ /* 0x0023e20000002400 */
[----:B------:R-:W-:Y:S01]  /*15ca0*/  HMMA.16816.F32.BF16 R120, R8, R30, RZ ;  /* 0x0000001e0878723c */ /* 0x000fe200000418ff */
[----:B------:R-:W4:Y:S01]  /*15cb0*/  LDSM.16.M88.4 R28, [R137+0x9800] ;  /* 0x00980000891c783b */ /* 0x000f220000000200 */
[----:B-1----:R-:W-:-:S05]  /*15cc0*/  FMUL.FTZ R2, R75, R4 ;  /* 0x000000044b027220 */ /* 0x002fca0000410000 */
[----:B------:R1:W-:Y:S01]  /*15cd0*/  MUFU.TANH R189, R2 ;  /* 0x0000000200bd7308 */ /* 0x0003e20000002400 */
[----:B--2---:R-:W-:Y:S01]  /*15ce0*/  HMMA.16816.F32.BF16 R140, R8, R44, RZ ;  /* 0x0000002c088c723c */ /* 0x004fe200000418ff */
[----:B-1----:R-:W-:-:S06]  /*15cf0*/  FMUL.FTZ R2, R64, R4 ;  /* 0x0000000440027220 */ /* 0x002fcc0000410000 */
[----:B------:R1:W-:Y:S01]  /*15d00*/  MUFU.TANH R233, R2 ;  /* 0x0000000200e97308 */ /* 0x0003e20000002400 */
[----:B------:R-:W-:Y:S01]  /*15d10*/  HMMA.16816.F32.BF16 R144, R8, R46, RZ ;  /* 0x0000002e0890723c */ /* 0x000fe200000418ff */
[----:B------:R-:W2:Y:S01]  /*15d20*/  LDSM.16.M88.4 R44, [R96+0x5000] ;  /* 0x00500000602c783b */ /* 0x000ea20000000200 */
[----:B-1----:R-:W-:-:S05]  /*15d30*/  FMUL.FTZ R2, R65, R4 ;  /* 0x0000000441027220 */ /* 0x002fca0000410000 */
[----:B------:R1:W-:Y:S01]  /*15d40*/  MUFU.TANH R97, R2 ;  /* 0x0000000200617308 */ /* 0x0003e20000002400 */
[C---:B------:R-:W-:Y:S08]  /*15d50*/  HMMA.16816.F32.BF16 R84, R8.reuse, R40, RZ ;  /* 0x000000280854723c */ /* 0x040ff000000418ff */
[----:B------:R-:W-:Y:S01]  /*15d60*/  HMMA.16816.F32.BF16 R92, R8, R42, RZ ;  /* 0x0000002a085c723c */ /* 0x000fe200000418ff */
[----:B------:R-:W2:Y:S01]  /*15d70*/  LDSM.16.M88.4 R40, [R137+0x8000] ;  /* 0x008000008928783b */ /* 0x000ea20000000200 */
[----:B-1----:R-:W-:-:S06]  /*15d80*/  FMUL.FTZ R2, R66, R4 ;  /* 0x0000000442027220 */ /* 0x002fcc0000410000 */
[C---:B---3--:R-:W-:Y:S01]  /*15d90*/  HMMA.16816.F32.BF16 R100, R8.reuse, R32, RZ ;  /* 0x000000200864723c */ /* 0x048fe200000418ff */
[----:B------:R1:W-:Y:S07]  /*15da0*/  MUFU.TANH R182, R2 ;  /* 0x0000000200b67308 */ /* 0x0003ee0000002400 */
[----:B------:R-:W-:Y:S01]  /*15db0*/  HMMA.16816.F32.BF16 R104, R8, R34, RZ ;  /* 0x000000220868723c */ /* 0x000fe200000418ff */
[----:B------:R-:W3:Y:S01]  /*15dc0*/  LDSM.16.M88.4 R32, [R137+0x9000] ;  /* 0x009000008920783b */ /* 0x000ee20000000200 */
[----:B-1----:R-:W-:-:S06]  /*15dd0*/  FMUL.FTZ R2, R67, R4 ;  /* 0x0000000443027220 */ /* 0x002fcc0000410000 */
[----:B------:R-:W-:Y:S01]  /*15de0*/  HMMA.16816.F32.BF16 R108, R20, R88, R108 ;  /* 0x00000058146c723c */ /* 0x000fe2000004186c */
[----:B------:R-:W-:Y:S01]  /*15df0*/  LDSM.16.M88.4 R64, [R138+0x3800] ;  /* 0x003800008a40783b */ /* 0x000fe20000000200 */
[----:B------:R1:W-:Y:S02]  /*15e00*/  MUFU.TANH R249, R2 ;  /* 0x0000000200f97308 */ /* 0x0003e40000002400 */
[----:B-1----:R-:W-:-:S06]  /*15e10*/  FMUL.FTZ R2, R68, R4 ;  /* 0x0000000444027220 */ /* 0x002fcc0000410000 */
[----:B------:R1:W-:Y:S01]  /*15e20*/  MUFU.TANH R235, R2 ;  /* 0x0000000200eb7308 */ /* 0x0003e20000002400 */
[----:B------:R-:W-:Y:S01]  /*15e30*/  HMMA.16816.F32.BF16 R160, R8, R36, RZ ;  /* 0x0000002408a0723c */ /* 0x000fe200000418ff */
[----:B-1----:R-:W-:-:S06]  /*15e40*/  FMUL.FTZ R2, R69, R4 ;  /* 0x0000000445027220 */ /* 0x002fcc0000410000 */
[----:B------:R1:W1:Y:S01]  /*15e50*/  MUFU.TANH R19, R2 ;  /* 0x0000000200137308 */ /* 0x0002620000002400 */
[----:B------:R-:W-:Y:S01]  /*15e60*/  HMMA.16816.F32.BF16 R164, R8, R38, RZ ;  /* 0x0000002608a4723c */ /* 0x000fe200000418ff */
[----:B------:R-:W2:Y:S01]  /*15e70*/  LDSM.16.M88.4 R36, [R138+0x3000] ;  /* 0x003000008a24783b */ /* 0x000ea20000000200 */
[----:B-1----:R-:W-:-:S05]  /*15e80*/  FMUL.FTZ R2, R70, R4 ;  /* 0x0000000446027220 */ /* 0x002fca0000410000 */
[----:B------:R1:W-:Y:S01]  /*15e90*/  MUFU.TANH R132, R2 ;  /* 0x0000000200847308 */ /* 0x0003e20000002400 */
[----:B----4-:R-:W-:Y:S01]  /*15ea0*/  HMMA.16816.F32.BF16 R176, R8, R28, RZ ;  /* 0x0000001c08b0723c */ /* 0x010fe200000418ff */
[----:B-1----:R-:W-:-:S06]  /*15eb0*/  FMUL.FTZ R2, R71, R4 ;  /* 0x0000000447027220 */ /* 0x002fcc0000410000 */
[----:B------:R1:W-:Y:S01]  /*15ec0*/  MUFU.TANH R135, R2 ;  /* 0x0000000200877308 */ /* 0x0003e20000002400 */
[----:B------:R-:W-:Y:S01]  /*15ed0*/  HMMA.16816.F32.BF16 R240, R8, R30, RZ ;  /* 0x0000001e08f0723c */ /* 0x000fe200000418ff */
[----:B-1----:R-:W-:-:S06]  /*15ee0*/  FMUL.FTZ R2, R76, R4 ;  /* 0x000000044c027220 */ /* 0x002fcc0000410000 */
[----:B------:R1:W-:Y:S01]  /*15ef0*/  MUFU.TANH R250, R2 ;  /* 0x0000000200fa7308 */ /* 0x0003e20000002400 */
[----:B--2---:R-:W-:Y:S01]  /*15f00*/  HMMA.16816.F32.BF16 R28, R24, R44, R56 ;  /* 0x0000002c181c723c */ /* 0x004fe20000041838 */
[----:B------:R-:W2:Y:S01]  /*15f10*/  LDSM.16.M88.4 R56, [R96+0x5800] ;  /* 0x005800006038783b */ /* 0x000ea20000000200 */
[----:B-1----:R-:W-:-:S05]  /*15f20*/  FMUL.FTZ R2, R77, R4 ;  /* 0x000000044d027220 */ /* 0x002fca0000410000 */
[----:B------:R1:W-:Y:S01]  /*15f30*/  MUFU.TANH R226, R2 ;  /* 0x0000000200e27308 */ /* 0x0003e20000002400 */
[C---:B------:R-:W-:Y:S08]  /*15f40*/  HMMA.16816.F32.BF16 R124, R8.reuse, R48, RZ ;  /* 0x00000030087c723c */ /* 0x040ff000000418ff */
[----:B------:R-:W-:Y:S01]  /*15f50*/  HMMA.16816.F32.BF16 R128, R8, R50, RZ ;  /* 0x000000320880723c */ /* 0x000fe200000418ff */
[----:B-1----:R-:W-:-:S07]  /*15f60*/  FMUL.FTZ R2, R78, R4 ;  /* 0x000000044e027220 */ /* 0x002fce0000410000 */
[C---:B------:R-:W-:Y:S01]  /*15f70*/  HMMA.16816.F32.BF16 R148, R8.reuse, R40, RZ ;  /* 0x000000280894723c */ /* 0x040fe200000418ff */
[----:B------:R1:W-:Y:S07]  /*15f80*/  MUFU.TANH R236, R2 ;  /* 0x0000000200ec7308 */ /* 0x0003ee0000002400 */
[C---:B------:R-:W-:Y:S08]  /*15f90*/  HMMA.16816.F32.BF16 R156, R8.reuse, R42, RZ ;  /* 0x0000002a089c723c */ /* 0x040ff000000418ff */
[----:B---3--:R-:W-:Y:S01]  /*15fa0*/  HMMA.16816.F32.BF16 R168, R8, R32, RZ ;  /* 0x0000002008a8723c */ /* 0x008fe200000418ff */
[----:B-1----:R-:W-:-:S07]  /*15fb0*/  FMUL.FTZ R2, R79, R4 ;  /* 0x000000044f027220 */ /* 0x002fce0000410000 */
[----:B------:R-:W-:Y:S01]  /*15fc0*/  HMMA.16816.F32.BF16 R172, R8, R34, RZ ;  /* 0x0000002208ac723c */ /* 0x000fe200000418ff */
[----:B------:R1:W-:Y:S07]  /*15fd0*/  MUFU.TANH R212, R2 ;  /* 0x0000000200d47308 */ /* 0x0003ee0000002400 */
[----:B------:R-:W-:Y:S08]  /*15fe0*/  HMMA.16816.F32.BF16 R8, R20, R90, R152 ;  /* 0x0000005a1408723c */ /* 0x000ff00000041898 */
[----:B------:R-:W-:Y:S01]  /*15ff0*/  HMMA.16816.F32.BF16 R40, R12, R52, R108 ;  /* 0x000000340c28723c */ /* 0x000fe2000004186c */
[----:B-1----:R-:W-:-:S07]  /*16000*/  FMUL.FTZ R2, R80, R4 ;  /* 0x0000000450027220 */ /* 0x002fce0000410000 */
[----:B------:R-:W-:Y:S01]  /*16010*/  HMMA.16816.F32.BF16 R48, R24, R46, R60 ;  /* 0x0000002e1830723c */ /* 0x000fe2000004183c */
[----:B------:R-:W1:Y:S01]  /*16020*/  LDSM.16.M88.4 R60, [R183+0x3000] ;  /* 0x00300000b73c783b */ /* 0x000e620000000200 */
[----:B------:R3:W-:Y:S02]  /*16030*/  MUFU.TANH R248, R2 ;  /* 0x0000000200f87308 */ /* 0x0007e40000002400 */
[----:B---3--:R-:W-:-:S06]  /*16040*/  FMUL.FTZ R2, R81, R4 ;  /* 0x0000000451027220 */ /* 0x008fcc0000410000 */
[----:B------:R3:W-:Y:S01]  /*16050*/  MUFU.TANH R232, R2 ;  /* 0x0000000200e87308 */ /* 0x0007e20000002400 */
[----:B------:R-:W-:Y:S01]  /*16060*/  HMMA.16816.F32.BF16 R44, R20, R36, R28 ;  /* 0x00000024142c723c */ /* 0x000fe2000004181c */
[----:B------:R-:W-:Y:S02]  /*16070*/  IMAD.MOV.U32 R155, RZ, RZ, R19 ;  /* 0x000000ffff9b7224 */ /* 0x000fe400078e0013 */
[----:B---3--:R-:W-:-:S04]  /*16080*/  FMUL.FTZ R2, R82, R4 ;  /* 0x0000000452027220 */ /* 0x008fc80000410000 */
[----:B------:R3:W-:Y:S01]  /*16090*/  MUFU.TANH R134, R2 ;  /* 0x0000000200867308 */ /* 0x0007e20000002400 */
[----:B------:R-:W-:Y:S01]  /*160a0*/  HMMA.16816.F32.BF16 R8, R12, R54, R8 ;  /* 0x000000360c08723c */ /* 0x000fe20000041808 */
[----:B------:R-:W-:Y:S01]  /*160b0*/  LDSM.16.M88.4 R52, [R183+0x3800] ;  /* 0x00380000b734783b */ /* 0x000fe20000000200 */
[----:B---3--:R-:W-:-:S05]  /*160c0*/  FMUL.FTZ R2, R83, R4 ;  /* 0x0000000453027220 */ /* 0x008fca0000410000 */
[----:B------:R3:W-:Y:S01]  /*160d0*/  MUFU.TANH R119, R2 ;  /* 0x0000000200777308 */ /* 0x0007e20000002400 */
[----:B--2---:R-:W-:Y:S01]  /*160e0*/  HMMA.16816.F32.BF16 R32, R24, R56, R84 ;  /* 0x000000381820723c */ /* 0x004fe20000041854 */
[----:B---3--:R-:W-:-:S06]  /*160f0*/  FMUL.FTZ R2, R40, R4 ;  /* 0x0000000428027220 */ /* 0x008fcc0000410000 */
[----:B------:R2:W-:Y:S01]  /*16100*/  MUFU.TANH R19, R2 ;  /* 0x0000000200137308 */ /* 0x0005e20000002400 */
[----:B------:R-:W-:Y:S01]  /*16110*/  HMMA.16816.F32.BF16 R28, R20, R38, R48 ;  /* 0x00000026141c723c */ /* 0x000fe20000041830 */
[----:B------:R-:W-:Y:S01]  /*16120*/  LDSM.16.M88.4 R48, [R138+0x4000] ;  /* 0x004000008a30783b */ /* 0x000fe20000000200 */
[----:B--2---:R-:W-:-:S05]  /*16130*/  FMUL.FTZ R2, R41, R4 ;  /* 0x0000000429027220 */ /* 0x004fca0000410000 */
[----:B------:R2:W-:Y:S01]  /*16140*/  MUFU.TANH R108, R2 ;  /* 0x00000002006c7308 */ /* 0x0005e20000002400 */
[----:B-1----:R-:W-:Y:S01]  /*16150*/  HMMA.16816.F32.BF16 R36, R12, R60, R44 ;  /* 0x0000003c0c24723c */ /* 0x002fe2000004182c */
[----:B--2---:R-:W-:-:S06]  /*16160*/  FMUL.FTZ R2, R42, R4 ;  /* 0x000000042a027220 */ /* 0x004fcc0000410000 */
        /* <DEDUP_REMOVED lines=10> */
[----:B------:R2:W4:Y:S02]  /*16210*/  MUFU.TANH R76, R2 ;  /* 0x00000002004c7308 */ /* 0x0005240000002400 */
[----:B--2---:R-:W-:-:S06]  /*16220*/  FMUL.FTZ R2, R10, R4 ;  /* 0x000000040a027220 */ /* 0x004fcc0000410000 */
[----:B------:R2:W1:Y:S02]  /*16230*/  MUFU.TANH R227, R2 ;  /* 0x0000000200e37308 */ /* 0x0004640000002400 */
[-C--:B--2---:R-:W-:Y:S02]  /*16240*/  FMUL.FTZ R2, R11, R4.reuse ;  /* 0x000000040b027220 */ /* 0x084fe40000410000 */
[----:B------:R-:W-:Y:S01]  /*16250*/  HMMA.16816.F32.BF16 R8, R12, R62, R28 ;  /* 0x0000003e0c08723c */ /* 0x000fe2000004181c */
[----:B------:R-:W2:Y:S03]  /*16260*/  LDSM.16.M88.4 R60, [R96+0x7000] ;  /* 0x00700000603c783b */ /* 0x000ea60000000200 */
[----:B------:R1:W-:Y:S02]  /*16270*/  MUFU.TANH R153, R2 ;  /* 0x0000000200997308 */ /* 0x0003e40000002400 */
[----:B-1----:R-:W-:-:S06]  /*16280*/  FMUL.FTZ R2, R36, R4 ;  /* 0x0000000424027220 */ /* 0x002fcc0000410000 */
[----:B------:R1:W-:Y:S01]  /*16290*/  MUFU.TANH R152, R2 ;  /* 0x0000000200987308 */ /* 0x0003e20000002400 */
[C---:B------:R-:W-:Y:S08]  /*162a0*/  HMMA.16816.F32.BF16 R28, R24.reuse, R40, R100 ;  /* 0x00000028181c723c */ /* 0x040ff00000041864 */
[----:B------:R-:W-:Y:S01]  /*162b0*/  HMMA.16816.F32.BF16 R72, R24, R42, R104 ;  /* 0x0000002a1848723c */ /* 0x000fe20000041868 */
[----:B-1----:R-:W-:-:S04]  /*162c0*/  FMUL.FTZ R2, R37, R4 ;  /* 0x0000000425027220 */ /* 0x002fc80000410000 */
[----:B------:R1:W1:Y:S03]  /*162d0*/  MUFU.TANH R231, R2 ;  /* 0x0000000200e77308 */ /* 0x0002660000002400 */
[----:B------:R-:W-:Y:S08]  /*162e0*/  HMMA.16816.F32.BF16 R40, R12, R52, R32 ;  /* 0x000000340c28723c */ /* 0x000ff00000041820 */
[----:B------:R-:W-:Y:S01]  /*162f0*/  HMMA.16816.F32.BF16 R32, R20, R66, R44 ;  /* 0x000000421420723c */ /* 0x000fe2000004182c */
[----:B------:R-:W2:Y:S04]  /*16300*/  LDSM.16.M88.4 R64, [R183+0x4000] ;  /* 0x00400000b740783b */ /* 0x000ea80000000200 */
[----:B------:R-:W2:Y:S01]  /*16310*/  LDSM.16.M88.4 R44, [R138+0x4800] ;  /* 0x004800008a2c783b */ /* 0x000ea20000000200 */
[----:B-1----:R-:W-:-:S04]  /*16320*/  FMUL.FTZ R2, R38, R4 ;  /* 0x0000000426027220 */ /* 0x002fc80000410000 */
[----:B------:R1:W-:Y:S02]  /*16330*/  MUFU.TANH R191, R2 ;  /* 0x0000000200bf7308 */ /* 0x0003e40000002400 */
[----:B-1----:R-:W-:-:S06]  /*16340*/  FMUL.FTZ R2, R39, R4 ;  /* 0x0000000427027220 */ /* 0x002fcc0000410000 */
[----:B------:R1:W-:Y:S02]  /*16350*/  MUFU.TANH R111, R2 ;  /* 0x00000002006f7308 */ /* 0x0003e40000002400 */
[----:B-1----:R-:W-:-:S06]  /*16360*/  FMUL.FTZ R2, R8, R4 ;  /* 0x0000000408027220 */ /* 0x002fcc0000410000 */
[----:B------:R1:W-:Y:S01]  /*16370*/  MUFU.TANH R190, R2 ;  /* 0x0000000200be7308 */ /* 0x0003e20000002400 */
[----:B------:R-:W-:Y:S01]  /*16380*/  HMMA.16816.F32.BF16 R36, R20, R50, R72 ;  /* 0x000000321424723c */ /* 0x000fe20000041848 */
[----:B-1----:R-:W-:-:S06]  /*16390*/  FMUL.FTZ R2, R9, R4 ;  /* 0x0000000409027220 */ /* 0x002fcc0000410000 */
[----:B------:R1:W1:Y:S01]  /*163a0*/  MUFU.TANH R154, R2 ;  /* 0x00000002009a7308 */ /* 0x0002620000002400 */
[----:B------:R-:W-:Y:S07]  /*163b0*/  HMMA.16816.F32.BF16 R32, R12, R54, R32 ;  /* 0x000000360c20723c */ /* 0x000fee0000041820 */
[----:B------:R-:W-:Y:S01]  /*163c0*/  I2F R195, R136 ;  /* 0x0000008800c37306 */ /* 0x000fe20000201400 */
[----:B---3--:R-:W-:Y:S01]  /*163d0*/  HMMA.16816.F32.BF16 R68, R24, R56, R112 ;  /* 0x000000381844723c */ /* 0x008fe20000041870 */
[----:B------:R-:W-:Y:S01]  /*163e0*/  MOV R110, R210 ;  /* 0x000000d2006e7202 */ /* 0x000fe20000000f00 */
[----:B------:R-:W-:Y:S01]  /*163f0*/  IMAD.MOV.U32 R109, RZ, RZ, R209 ;  /* 0x000000ffff6d7224 */ /* 0x000fe200078e00d1 */
[----:B------:R-:W-:Y:S01]  /*16400*/  LDSM.16.M88.4 R52, [R96+0x7800] ;  /* 0x007800006034783b */ /* 0x000fe20000000200 */
[----:B-1----:R-:W-:-:S04]  /*16410*/  FMUL.FTZ R2, R10, R4 ;  /* 0x000000040a027220 */ /* 0x002fc80000410000 */
[----:B------:R1:W-:Y:S02]  /*16420*/  MUFU.TANH R247, R2 ;  /* 0x0000000200f77308 */ /* 0x0003e40000002400 */
[-C--:B-1----:R-:W-:Y:S02]  /*16430*/  FMUL.FTZ R2, R11, R4.reuse ;  /* 0x000000040b027220 */ /* 0x082fe40000410000 */
[----:B------:R-:W-:Y:S01]  /*16440*/  HMMA.16816.F32.BF16 R8, R20, R48, R28 ;  /* 0x000000301408723c */ /* 0x000fe2000004181c */
[----:B------:R-:W1:Y:S03]  /*16450*/  LDSM.16.M88.4 R48, [R96+0x8000] ;  /* 0x008000006030783b */ /* 0x000e660000000200 */
[----:B------:R3:W1:Y:S02]  /*16460*/  MUFU.TANH R136, R2 ;  /* 0x0000000200887308 */ /* 0x0006640000002400 */
[----:B---3--:R-:W-:-:S06]  /*16470*/  FMUL.FTZ R2, R40, R4 ;  /* 0x0000000428027220 */ /* 0x008fcc0000410000 */
[----:B------:R3:W-:Y:S01]  /*16480*/  MUFU.TANH R215, R2 ;  /* 0x0000000200d77308 */ /* 0x0007e20000002400 */
[----:B------:R-:W-:Y:S01]  /*16490*/  HMMA.16816.F32.BF16 R56, R24, R58, R120 ;  /* 0x0000003a1838723c */ /* 0x000fe20000041878 */
[----:B---3--:R-:W-:-:S06]  /*164a0*/  FMUL.FTZ R2, R41, R4 ;  /* 0x0000000429027220 */ /* 0x008fcc0000410000 */
[----:B------:R3:W-:Y:S01]  /*164b0*/  MUFU.TANH R246, R2 ;  /* 0x0000000200f67308 */ /* 0x0007e20000002400 */
[----:B----4-:R-:W-:Y:S01]  /*164c0*/  IMAD.MOV.U32 R122, RZ, RZ, R76 ;  /* 0x000000ffff7a7224 */ /* 0x010fe200078e004c */
[C---:B--2---:R-:W-:Y:S08]  /*164d0*/  HMMA.16816.F32.BF16 R92, R24.reuse, R62, R128 ;  /* 0x0000003e185c723c */ /* 0x044ff00000041880 */
[----:B------:R-:W-:Y:S01]  /*164e0*/  HMMA.16816.F32.BF16 R76, R24, R60, R124 ;  /* 0x0000003c184c723c */ /* 0x000fe2000004187c */
[----:B------:R-:W2:Y:S01]  /*164f0*/  LDSM.16.M88.4 R60, [R183+0x4800] ;  /* 0x00480000b73c783b */ /* 0x000ea20000000200 */
[----:B---3--:R-:W-:-:S06]  /*16500*/  FMUL.FTZ R2, R42, R4 ;  /* 0x000000042a027220 */ /* 0x008fcc0000410000 */
[----:B------:R-:W-:Y:S01]  /*16510*/  HMMA.16816.F32.BF16 R8, R12, R64, R8 ;  /* 0x000000400c08723c */ /* 0x000fe20000041808 */
[----:B------:R3:W-:Y:S02]  /*16520*/  MUFU.TANH R214, R2 ;  /* 0x0000000200d67308 */ /* 0x0007e40000002400 */
[----:B---3--:R-:W-:-:S05]  /*16530*/  FMUL.FTZ R2, R43, R4 ;  /* 0x000000042b027220 */ /* 0x008fca0000410000 */
[----:B------:R-:W-:Y:S01]  /*16540*/  HMMA.16816.F32.BF16 R40, R12, R66, R36 ;  /* 0x000000420c28723c */ /* 0x000fe20000041824 */
[----:B------:R-:W3:Y:S01]  /*16550*/  LDSM.16.M88.4 R64, [R138+0x5000] ;  /* 0x005000008a40783b */ /* 0x000ee20000000200 */
[----:B------:R4:W-:Y:S02]  /*16560*/  MUFU.TANH R210, R2 ;  /* 0x0000000200d27308 */ /* 0x0009e40000002400 */
[----:B----4-:R-:W-:-:S06]  /*16570*/  FMUL.FTZ R2, R32, R4 ;  /* 0x0000000420027220 */ /* 0x010fcc0000410000 */
[----:B------:R4:W-:Y:S01]  /*16580*/  MUFU.TANH R209, R2 ;  /* 0x0000000200d17308 */ /* 0x0009e20000002400 */
[----:B------:R-:W-:Y:S01]  /*16590*/  HMMA.16816.F32.BF16 R28, R20, R44, R68 ;  /* 0x0000002c141c723c */ /* 0x000fe20000041844 */
[----:B----4-:R-:W-:-:S06]  /*165a0*/  FMUL.FTZ R2, R33, R4 ;  /* 0x0000000421027220 */ /* 0x010fcc0000410000 */
[----:B------:R4:W-:Y:S01]  /*165b0*/  MUFU.TANH R245, R2 ;  /* 0x0000000200f57308 */ /* 0x0009e20000002400 */
[----:B-1----:R-:W-:Y:S01]  /*165c0*/  HMMA.16816.F32.BF16 R100, R24, R48, R148 ;  /* 0x000000301864723c */ /* 0x002fe20000041894 */
[----:B----4-:R-:W-:-:S06]  /*165d0*/  FMUL.FTZ R2, R34, R4 ;  /* 0x0000000422027220 */ /* 0x010fcc0000410000 */
[----:B------:R1:W-:Y:S01]  /*165e0*/  MUFU.TANH R225, R2 ;  /* 0x0000000200e17308 */ /* 0x0003e20000002400 */
[----:B------:R-:W-:Y:S01]  /*165f0*/  HMMA.16816.F32.BF16 R84, R24, R50, R156 ;  /* 0x000000321854723c */ /* 0x000fe2000004189c */
[----:B------:R-:W4:Y:S01]  /*16600*/  LDSM.16.M88.4 R48, [R183+0x5000] ;  /* 0x00500000b730783b */ /* 0x000f220000000200 */
[----:B-1----:R-:W-:-:S05]  /*16610*/  FMUL.FTZ R2, R35, R4 ;  /* 0x0000000423027220 */ /* 0x002fca0000410000 */
[----:B------:R1:W-:Y:S02]  /*16620*/  MUFU.TANH R211, R2 ;  /* 0x0000000200d37308 */ /* 0x0003e40000002400 */
[----:B-1----:R-:W-:-:S06]  /*16630*/  FMUL.FTZ R2, R8, R4 ;  /* 0x0000000408027220 */ /* 0x002fcc0000410000 */
[----:B------:R1:W-:Y:S01]  /*16640*/  MUFU.TANH R218, R2 ;  /* 0x0000000200da7308 */ /* 0x0003e20000002400 */
[----:B------:R-:W-:Y:S01]  /*16650*/  HMMA.16816.F32.BF16 R32, R20, R46, R56 ;  /* 0x0000002e1420723c */ /* 0x000fe20000041838 */
[----:B------:R-:W-:Y:S01]  /*16660*/  IMAD.MOV.U32 R150, RZ, RZ, R219 ;  /* 0x000000ffff967224 */ /* 0x000fe200078e00db */
[----:B------:R-:W2:Y:S01]  /*16670*/  LDSM.16.M88.4 R44, [R96+0x9000] ;  /* 0x00900000602c783b */ /* 0x000ea20000000200 */
[----:B-1----:R-:W-:-:S04]  /*16680*/  FMUL.FTZ R2, R9, R4 ;  /* 0x0000000409027220 */ /* 0x002fc80000410000 */
[----:B------:R1:W-:Y:S02]  /*16690*/  MUFU.TANH R223, R2 ;  /* 0x0000000200df7308 */ /* 0x0003e40000002400 */
[----:B-1----:R-:W-:-:S06]  /*166a0*/  FMUL.FTZ R2, R10, R4 ;  /* 0x000000040a027220 */ /* 0x002fcc0000410000 */
[----:B------:R1:W-:Y:S01]  /*166b0*/  MUFU.TANH R221, R2 ;  /* 0x0000000200dd7308 */ /* 0x0003e20000002400 */
[----:B------:R-:W-:Y:S02]  /*166c0*/  IMAD.MOV.U32 R124, RZ, RZ, R238 ;  /* 0x000000ffff7c7224 */ /* 0x000fe400078e00ee */
[-C--:B-1----:R-:W-:Y:S02]  /*166d0*/  FMUL.FTZ R2, R11, R4.reuse ;  /* 0x000000040b027220 */ /* 0x082fe40000410000 */
[----:B--2---:R-:W-:Y:S03]  /*166e0*/  HMMA.16816.F32.BF16 R8, R12, R60, R28 ;  /* 0x0000003c0c08723c */ /* 0x004fe6000004181c */
[----:B------:R1:W-:Y:S05]  /*166f0*/  MUFU.TANH R220, R2 ;  /* 0x0000000200dc7308 */ /* 0x0003ea0000002400 */
[----:B---3--:R-:W-:Y:S01]  /*16700*/  HMMA.16816.F32.BF16 R28, R20, R64, R76 ;  /* 0x00000040141c723c */ /* 0x008fe2000004184c */
[----:B-1----:R-:W-:-:S04]  /*16710*/  FMUL.FTZ R2, R40, R4 ;  /* 0x0000000428027220 */ /* 0x002fc80000410000 */
[----:B------:R1:W-:Y:S03]  /*16720*/  MUFU.TANH R219, R2 ;  /* 0x0000000200db7308 */ /* 0x0003e60000002400 */
[----:B------:R-:W-:Y:S01]  /*16730*/  HMMA.16816.F32.BF16 R88, R24, R54, R144 ;  /* 0x000000361858723c */ /* 0x000fe20000041890 */
[----:B------:R-:W-:-:S06]  /*16740*/  IMAD.MOV.U32 R131, RZ, RZ, R236 ;  /* 0x000000ffff837224 */ /* 0x000fcc00078e00ec */
[----:B------:R-:W-:Y:S02]  /*16750*/  IMAD.MOV.U32 R146, RZ, RZ, R222 ;  /* 0x000000ffff927224 */ /* 0x000fe400078e00de */
[----:B-1----:R-:W-:-:S04]  /*16760*/  FMUL.FTZ R2, R41, R4 ;  /* 0x0000000429027220 */ /* 0x002fc80000410000 */
[----:B------:R1:W-:Y:S01]  /*16770*/  MUFU.TANH R238, R2 ;  /* 0x0000000200ee7308 */ /* 0x0003e20000002400 */
[----:B------:R-:W-:Y:S01]  /*16780*/  HMMA.16816.F32.BF16 R36, R12, R62, R32 ;  /* 0x0000003e0c24723c */ /* 0x000fe20000041820 */
[----:B-----5:R-:W-:-:S07]  /*16790*/  IMAD.MOV.U32 R157, RZ, RZ, R229 ;  /* 0x000000ffff9d7224 */ /* 0x020fce00078e00e5 */
[----:B------:R-:W-:Y:S01]  /*167a0*/  HMMA.16816.F32.BF16 R104, R24, R52, R140 ;  /* 0x000000341868723c */ /* 0x000fe2000004188c */
[----:B------:R-:W-:Y:S01]  /*167b0*/  IMAD.MOV.U32 R156, RZ, RZ, R228 ;  /* 0x000000ffff9c7224 */ /* 0x000fe200078e00e4 */
[----:B------:R-:W-:Y:S01]  /*167c0*/  LDSM.16.M88.4 R52, [R96+0x8800] ;  /* 0x008800006034783b */ /* 0x000fe20000000200 */
[----:B------:R-:W-:Y:S01]  /*167d0*/  IMAD.MOV.U32 R120, RZ, RZ, R235 ;  /* 0x000000ffff787224 */ /* 0x000fe200078e00eb */
[----:B------:R-:W-:Y:S02]  /*167e0*/  MOV R148, R234 ;  /* 0x000000ea00947202 */ /* 0x000fe40000000f00 */
[----:B------:R-:W-:Y:S01]  /*167f0*/  LDSM.16.M88.4 R60, [R138+0x6800] ;  /* 0x006800008a3c783b */ /* 0x000fe20000000200 */
[----:B-1----:R-:W-:-:S04]  /*16800*/  FMUL.FTZ R2, R42, R4 ;  /* 0x000000042a027220 */ /* 0x002fc80000410000 */
[----:B------:R1:W-:Y:S01]  /*16810*/  MUFU.TANH R222, R2 ;  /* 0x0000000200de7308 */ /* 0x0003e20000002400 */
[----:B----4-:R-:W-:Y:S01]  /*16820*/  HMMA.16816.F32.BF16 R32, R12, R48, R28 ;  /* 0x000000300c20723c */ /* 0x010fe2000004181c */
[----:B------:R-:W-:Y:S01]  /*16830*/  LDSM.16.M88.4 R28, [R138+0x6000] ;  /* 0x006000008a1c783b */ /* 0x000fe20000000200 */
[----:B------:R-:W-:Y:S01]  /*16840*/  MOV R141, R237 ;  /* 0x000000ed008d7202 */ /* 0x000fe20000000f00 */
[-C--:B-1----:R-:W-:Y:S02]  /*16850*/  FMUL.FTZ R2, R43, R4.reuse ;  /* 0x000000042b027220 */ /* 0x082fe40000410000 */
[----:B------:R-:W1:Y:S02]  /*16860*/  LDSM.16.M88.4 R40, [R138+0x5800] ;  /* 0x005800008a28783b */ /* 0x000e640000000200 */
[----:B------:R2:W-:Y:S02]  /*16870*/  MUFU.TANH R236, R2 ;  /* 0x0000000200ec7308 */ /* 0x0005e40000002400 */
[----:B--2---:R-:W-:-:S06]  /*16880*/  FMUL.FTZ R2, R8, R4 ;  /* 0x0000000408027220 */ /* 0x004fcc0000410000 */
[----:B------:R2:W-:Y:S02]  /*16890*/  MUFU.TANH R229, R2 ;  /* 0x0000000200e57308 */ /* 0x0005e40000002400 */
[----:B--2---:R-:W-:-:S06]  /*168a0*/  FMUL.FTZ R2, R9, R4 ;  /* 0x0000000409027220 */ /* 0x004fcc0000410000 */
[----:B------:R2:W-:Y:S02]  /*168b0*/  MUFU.TANH R237, R2 ;  /* 0x0000000200ed7308 */ /* 0x0005e40000002400 */
[----:B--2---:R-:W-:-:S06]  /*168c0*/  FMUL.FTZ R2, R10, R4 ;  /* 0x000000040a027220 */ /* 0x004fcc0000410000 */
[----:B------:R2:W-:Y:S02]  /*168d0*/  MUFU.TANH R228, R2 ;  /* 0x0000000200e47308 */ /* 0x0005e40000002400 */
[----:B--2---:R-:W-:Y:S02]  /*168e0*/  FMUL.FTZ R2, R11, R4 ;  /* 0x000000040b027220 */ /* 0x004fe40000410000 */
[----:B------:R-:W-:Y:S01]  /*168f0*/  HMMA.16816.F32.BF16 R8, R20, R66, R92 ;  /* 0x000000421408723c */ /* 0x000fe2000004185c */
[----:B------:R-:W-:-:S03]  /*16900*/  IMAD.MOV.U32 R143, RZ, RZ, R233 ;  /* 0x000000ffff8f7224 */ /* 0x000fc600078e00e9 */
[----:B------:R2:W-:Y:S01]  /*16910*/  MUFU.TANH R235, R2 ;  /* 0x0000000200eb7308 */ /* 0x0005e20000002400 */
[----:B------:R-:W3:Y:S01]  /*16920*/  LDSM.16.M88.4 R64, [R183+0x5800] ;  /* 0x00580000b740783b */ /* 0x000ee20000000200 */
[----:B------:R-:W-:Y:S01]  /*16930*/  MOV R142, R227 ;  /* 0x000000e3008e7202 */ /* 0x000fe20000000f00 */
[----:B--2---:R-:W-:-:S05]  /*16940*/  FMUL.FTZ R2, R36, R4 ;  /* 0x0000000424027220 */ /* 0x004fca0000410000 */
[----:B------:R2:W-:Y:S01]  /*16950*/  MUFU.TANH R234, R2 ;  /* 0x0000000200ea7308 */ /* 0x0005e20000002400 */
[----:B------:R-:W-:Y:S01]  /*16960*/  HMMA.16816.F32.BF16 R76, R24, R44, R168 ;  /* 0x0000002c184c723c */ /* 0x000fe200000418a8 */
[----:B--2---:R-:W-:-:S06]  /*16970*/  FMUL.FTZ R2, R37, R4 ;  /* 0x0000000425027220 */ /* 0x004fcc0000410000 */
[----:B------:R2:W-:Y:S01]  /*16980*/  MUFU.TANH R233, R2 ;  /* 0x0000000200e97308 */ /* 0x0005e20000002400 */
[----:B------:R-:W-:Y:S08]  /*16990*/  HMMA.16816.F32.BF16 R68, R24, R46, R172 ;  /* 0x0000002e1844723c */ /* 0x000ff000000418ac */
[----:B-1----:R-:W-:Y:S01]  /*169a0*/  HMMA.16816.F32.BF16 R44, R20, R40, R104 ;  /* 0x00000028142c723c */ /* 0x002fe20000041868 */
[----:B--2---:R-:W-:-:S07]  /*169b0*/  FMUL.FTZ R2, R38, R4 ;  /* 0x0000000426027220 */ /* 0x004fce0000410000 */
[----:B------:R-:W-:Y:S01]  /*169c0*/  HMMA.16816.F32.BF16 R56, R20, R42, R88 ;  /* 0x0000002a1438723c */ /* 0x000fe20000041858 */
[----:B------:R1:W-:Y:S07]  /*169d0*/  MUFU.TANH R227, R2 ;  /* 0x0000000200e37308 */ /* 0x0003ee0000002400 */
[----:B------:R-:W-:Y:S08]  /*169e0*/  HMMA.16816.F32.BF16 R40, R12, R50, R8 ;  /* 0x000000320c28723c */ /* 0x000ff00000041808 */
[----:B------:R-:W-:Y:S01]  /*169f0*/  HMMA.16816.F32.BF16 R8, R20, R30, R84 ;  /* 0x0000001e1408723c */ /* 0x000fe20000041854 */
[----:B------:R-:W-:Y:S01]  /*16a00*/  IMAD.MOV.U32 R80, RZ, RZ, R97 ;  /* 0x000000ffff507224 */ /* 0x000fe200078e0061 */
[----:B------:R-:W-:Y:S01]  /*16a10*/  MOV R81, R17 ;  /* 0x0000001100517202 */ /* 0x000fe20000000f00 */
[----:B-1----:R-:W-:-:S02]  /*16a20*/  FMUL.FTZ R2, R39, R4 ;  /* 0x0000000427027220 */ /* 0x002fc40000410000 */
[----:B------:R-:W-:Y:S01]  /*16a30*/  IMAD.MOV.U32 R149, RZ, RZ, R232 ;  /* 0x000000ffff957224 */ /* 0x000fe200078e00e8 */
[----:B------:R-:W-:Y:S01]  /*16a40*/  MOV R130, R231 ;  /* 0x000000e700827202 */ /* 0x000fe20000000f00 */
[----:B------:R-:W-:Y:S01]  /*16a50*/  IMAD.MOV.U32 R126, RZ, RZ, R230 ;  /* 0x000000ffff7e7224 */ /* 0x000fe200078e00e6 */
[----:B------:R-:W-:Y:S01]  /*16a60*/  HMMA.16816.F32.BF16 R36, R20, R28, R100 ;  /* 0x0000001c1424723c */ /* 0x000fe20000041864 */
[----:B------:R-:W1:Y:S01]  /*16a70*/  LDSM.16.M88.4 R28, [R183+0x6000] ;  /* 0x00600000b71c783b */ /* 0x000e620000000200 */
[----:B------:R-:W-:Y:S01]  /*16a80*/  IMAD.MOV.U32 R158, RZ, RZ, R81 ;  /* 0x000000ffff9e7224 */ /* 0x000fe200078e0051 */
[----:B------:R-:W-:Y:S01]  /*16a90*/  MOV R129, R80 ;  /* 0x0000005000817202 */ /* 0x000fe20000000f00 */
[----:B------:R2:W-:Y:S01]  /*16aa0*/  MUFU.TANH R232, R2 ;  /* 0x0000000200e87308 */ /* 0x0005e20000002400 */
[----:B------:R-:W-:Y:S01]  /*16ab0*/  IMAD.MOV.U32 R127, RZ, RZ, R226 ;  /* 0x000000ffff7f7224 */ /* 0x000fe200078e00e2 */
[----:B------:R-:W-:Y:S01]  /*16ac0*/  MOV R145, R224 ;  /* 0x000000e000917202 */ /* 0x000fe20000000f00 */
[----:B------:R-:W-:Y:S01]  /*16ad0*/  IMAD.MOV.U32 R123, RZ, RZ, R205 ;  /* 0x000000ffff7b7224 */ /* 0x000fe200078e00cd */
[----:B------:R-:W-:Y:S01]  /*16ae0*/  HMMA.16816.F32.BF16 R80, R24, R54, R164 ;  /* 0x000000361850723c */ /* 0x000fe200000418a4 */
[----:B------:R-:W-:Y:S01]  /*16af0*/  IMAD.MOV.U32 R125, RZ, RZ, R198 ;  /* 0x000000ffff7d7224 */ /* 0x000fe200078e00c6 */
[----:B------:R-:W-:-:S02]  /*16b00*/  MOV R140, R154 ;  /* 0x0000009a008c7202 */ /* 0x000fc40000000f00 */
[----:B------:R-:W-:Y:S01]  /*16b10*/  MOV R144, R181 ;  /* 0x000000b500907202 */ /* 0x000fe20000000f00 */
[----:B------:R-:W-:Y:S01]  /*16b20*/  IMAD.MOV.U32 R151, RZ, RZ, R16 ;  /* 0x000000ffff977224 */ /* 0x000fe200078e0010 */
[C---:B------:R-:W-:Y:S01]  /*16b30*/  IADD3 R5, R0.reuse, 0x9, RZ ;  /* 0x0000000900057810 */ /* 0x040fe20007ffe0ff */
[----:B------:R-:W-:Y:S01]  /*16b40*/  IMAD.MOV.U32 R159, RZ, RZ, R109 ;  /* 0x000000ffff9f7224 */ /* 0x000fe200078e006d */
[----:B------:R-:W-:Y:S01]  /*16b50*/  HMMA.16816.F32.BF16 R72, R24, R52, R160 ;  /* 0x000000341848723c */ /* 0x000fe200000418a0 */
[C---:B------:R-:W-:Y:S01]  /*16b60*/  IADD3 R116, R0.reuse, 0x10, RZ ;  /* 0x0000001000747810 */ /* 0x040fe20007ffe0ff */
[----:B------:R-:W-:Y:S01]  /*16b70*/  IMAD.MOV.U32 R147, RZ, RZ, R108 ;  /* 0x000000ffff937224 */ /* 0x000fe200078e006c */
[----:B------:R-:W-:Y:S01]  /*16b80*/  IADD3 R98, R0, 0x11, RZ ;  /* 0x0000001100627810 */ /* 0x000fe20007ffe0ff */
[----:B--2---:R-:W-:Y:S01]  /*16b90*/  FMUL.FTZ R2, R32, R4 ;  /* 0x0000000420027220 */ /* 0x004fe20000410000 */
[C---:B------:R-:W-:Y:S02]  /*16ba0*/  IADD3 R118, R0.reuse, 0x18, RZ ;  /* 0x0000001800767810 */ /* 0x040fe40007ffe0ff */
[C---:B------:R-:W-:Y:S01]  /*16bb0*/  IADD3 R117, R0.reuse, 0x19, RZ ;  /* 0x0000001900757810 */ /* 0x040fe20007ffe0ff */
[----:B------:R2:W-:Y:S01]  /*16bc0*/  MUFU.TANH R231, R2 ;  /* 0x0000000200e77308 */ /* 0x0005e20000002400 */
[----:B------:R-:W4:Y:S01]  /*16bd0*/  S2R R161, SR_TID.X ;  /* 0x0000000000a17919 */ /* 0x000f220000002100 */
[----:B---3--:R-:W-:Y:S01]  /*16be0*/  HMMA.16816.F32.BF16 R44, R12, R64, R44 ;  /* 0x000000400c2c723c */ /* 0x008fe2000004182c */
[----:B------:R-:W-:-:S02]  /*16bf0*/  IADD3 R133, R0, 0x20, RZ ;  /* 0x0000002000857810 */ /* 0x000fc40007ffe0ff */
[----:B------:R-:W-:Y:S02]  /*16c00*/  MOV R128, R110 ;  /* 0x0000006e00807202 */ /* 0x000fe40000000f00 */
[----:B------:R-:W-:Y:S01]  /*16c10*/  IADD3 R139, R0, 0x21, RZ ;  /* 0x00000021008b7810 */ /* 0x000fe20007ffe0ff */
[----:B------:R-:W-:Y:S01]  /*16c20*/  IMAD.MOV.U32 R121, RZ, RZ, R111 ;  /* 0x000000ffff797224 */ /* 0x000fe200078e006f */
[----:B------:R-:W-:Y:S01]  /*16c30*/  LDSM.16.M88.4 R84, [R96+0x9800] ;  /* 0x009800006054783b */ /* 0x000fe20000000200 */
[----:B------:R-:W-:Y:S01]  /*16c40*/  HMMA.16816.F32.BF16 R100, R20, R62, R80 ;  /* 0x0000003e1464723c */ /* 0x000fe20000041850 */
[----:B------:R-:W-:Y:S01]  /*16c50*/  IMAD.MOV.U32 R154, RZ, RZ, R182 ;  /* 0x000000ffff9a7224 */ /* 0x000fe200078e00b6 */
[----:B------:R-:W-:Y:S01]  /*16c60*/  I2F R196, R5 ;  /* 0x0000000500c47306 */ /* 0x000fe20000201400 */
[----:B------:R-:W3:Y:S01]  /*16c70*/  LDSM.16.M88.4 R52, [R138+0x7000] ;  /* 0x007000008a34783b */ /* 0x000ee20000000200 */
[----:B--2---:R-:W-:-:S06]  /*16c80*/  FMUL.FTZ R2, R33, R4 ;  /* 0x0000000421027220 */ /* 0x004fcc0000410000 */
[----:B------:R2:W-:Y:S01]  /*16c90*/  MUFU.TANH R230, R2 ;  /* 0x0000000200e67308 */ /* 0x0005e20000002400 */
[----:B-1----:R-:W-:Y:S01]  /*16ca0*/  HMMA.16816.F32.BF16 R80, R12, R30, R8 ;  /* 0x0000001e0c50723c */ /* 0x002fe20000041808 */
[----:B------:R-:W1:Y:S01]  /*16cb0*/  S2R R8, SR_CTAID.X ;  /* 0x0000000000087919 */ /* 0x000e620000002500 */
[----:B--2---:R-:W-:-:S05]  /*16cc0*/  FMUL.FTZ R2, R34, R4 ;  /* 0x0000000422027220 */ /* 0x004fca0000410000 */
[----:B------:R2:W-:Y:S02]  /*16cd0*/  MUFU.TANH R226, R2 ;  /* 0x0000000200e27308 */ /* 0x0005e40000002400 */
[----:B--2---:R-:W-:-:S06]  /*16ce0*/  FMUL.FTZ R2, R35, R4 ;  /* 0x0000000423027220 */ /* 0x004fcc0000410000 */
[----:B------:R2:W-:Y:S01]  /*16cf0*/  MUFU.TANH R224, R2 ;  /* 0x0000000200e07308 */ /* 0x0005e20000002400 */
[----:B----4-:R-:W-:Y:S01]  /*16d00*/  SHF.R.S32.HI R163, RZ, 0x1f, R161 ;  /* 0x0000001fffa37819 */ /* 0x010fe200000114a1 */
[----:B--2---:R-:W-:-:S06]  /*16d10*/  FMUL.FTZ R2, R40, R4 ;  /* 0x0000000428027220 */ /* 0x004fcc0000410000 */
[----:B------:R2:W-:Y:S01]  /*16d20*/  MUFU.TANH R205, R2 ;  /* 0x0000000200cd7308 */ /* 0x0005e20000002400 */
[----:B------:R-:W-:Y:S01]  /*16d30*/  LEA.HI R163, R163, R161, RZ, 0x5 ;  /* 0x000000a1a3a37211 */ /* 0x000fe200078f28ff */
[----:B--2---:R-:W-:-:S06]  /*16d40*/  FMUL.FTZ R2, R41, R4 ;  /* 0x0000000429027220 */ /* 0x004fcc0000410000 */
[----:B------:R2:W-:Y:S01]  /*16d50*/  MUFU.TANH R198, R2 ;  /* 0x0000000200c67308 */ /* 0x0005e20000002400 */
[----:B------:R-:W-:Y:S01]  /*16d60*/  IMAD.MOV.U32 R162, RZ, RZ, R180 ;  /* 0x000000ffffa27224 */ /* 0x000fe200078e00b4 */
[----:B------:R-:W-:Y:S01]  /*16d70*/  SHF.R.S32.HI R163, RZ, 0x5, R163 ;  /* 0x00000005ffa37819 */ /* 0x000fe200000114a3 */
[----:B--2---:R-:W-:-:S05]  /*16d80*/  FMUL.FTZ R2, R42, R4 ;  /* 0x000000042a027220 */ /* 0x004fca0000410000 */
[----:B------:R2:W-:Y:S02]  /*16d90*/  MUFU.TANH R182, R2 ;  /* 0x0000000200b67308 */ /* 0x0005e40000002400 */
[----:B--2---:R-:W-:-:S06]  /*16da0*/  FMUL.FTZ R2, R43, R4 ;  /* 0x000000042b027220 */ /* 0x004fcc0000410000 */
[----:B------:R2:W-:Y:S02]  /*16db0*/  MUFU.TANH R181, R2 ;  /* 0x0000000200b57308 */ /* 0x0005e40000002400 */
[----:B--2---:R-:W-:-:S06]  /*16dc0*/  FMUL.FTZ R2, R44, R4 ;  /* 0x000000042c027220 */ /* 0x004fcc0000410000 */
[----:B------:R2:W-:Y:S02]  /*16dd0*/  MUFU.TANH R180, R2 ;  /* 0x0000000200b47308 */ /* 0x0005e40000002400 */
[----:B--2---:R-:W-:Y:S01]  /*16de0*/  LEA R2, R163, R162, 0x4 ;  /* 0x000000a2a3027211 */ /* 0x004fe200078e20ff */
[----:B-1----:R-:W-:-:S05]  /*16df0*/  IMAD.SHL.U32 R163, R8, 0x40, RZ ;  /* 0x0000004008a37824 */ /* 0x002fca00078e00ff */
[----:B------:R-:W-:Y:S01]  /*16e00*/  IADD3 R2, R2, 0x1, R163 ;  /* 0x0000000102027810 */ /* 0x000fe20007ffe0a3 */
[----:B------:R-:W-:Y:S01]  /*16e10*/  IMAD.MOV.U32 R163, RZ, RZ, R156 ;  /* 0x000000ffffa37224 */ /* 0x000fe200078e009c */
[----:B------:R-:W-:Y:S01]  /*16e20*/  MOV R156, R157 ;  /* 0x0000009d009c7202 */ /* 0x000fe20000000f00 */
[----:B------:R-:W-:Y:S02]  /*16e30*/  IMAD.MOV.U32 R157, RZ, RZ, R151 ;  /* 0x000000ffff9d7224 */ /* 0x000fe400078e0097 */
[----:B------:R-:W-:Y:S01]  /*16e40*/  IMAD.MOV.U32 R151, RZ, RZ, R144 ;  /* 0x000000ffff977224 */ /* 0x000fe200078e0090 */
[----:B------:R-:W-:Y:S01]  /*16e50*/  IADD3 R2, R213, R2, -R163 ;  /* 0x00000002d5027210 */ /* 0x000fe20007ffe8a3 */
[----:B------:R-:W-:Y:S01]  /*16e60*/  IMAD.MOV.U32 R163, RZ, RZ, R156 ;  /* 0x000000ffffa37224 */ /* 0x000fe200078e009c */
[----:B------:R-:W-:Y:S01]  /*16e70*/  MOV R156, R157 ;  /* 0x0000009d009c7202 */ /* 0x000fe20000000f00 */
[----:B------:R-:W-:Y:S01]  /*16e80*/  IMAD.MOV.U32 R157, RZ, RZ, R151 ;  /* 0x000000ffff9d7224 */ /* 0x000fe200078e0097 */
[----:B------:R-:W-:Y:S01]  /*16e90*/  MOV R144, R123 ;  /* 0x0000007b00907202 */ /* 0x000fe20000000f00 */
[----:B------:R-:W-:-:S02]  /*16ea0*/  IMAD.MOV.U32 R123, RZ, RZ, R136 ;  /* 0x000000ffff7b7224 */ /* 0x000fc400078e0088 */
[----:B------:R-:W-:Y:S01]  /*16eb0*/  IMAD.MOV.U32 R151, RZ, RZ, R145 ;  /* 0x000000ffff977224 */ /* 0x000fe200078e0091 */
[----:B------:R-:W2:Y:S01]  /*16ec0*/  LDL.LU R136, [R1+0x1bc] ;  /* 0x0001bc0001887983 */ /* 0x000ea20000300800 */
[----:B------:R-:W-:-:S03]  /*16ed0*/  MOV R145, R132 ;  /* 0x0000008400917202 */ /* 0x000fc60000000f00 */
[----:B------:R-:W4:Y:S01]  /*16ee0*/  LDL.LU R132, [R1+0x1b8] ;  /* 0x0001b80001847983 */ /* 0x000f220000300800 */
[----:B------:R-:W-:Y:S02]  /*16ef0*/  IMAD.IADD R2, R163, 0x1, R2 ;  /* 0x00000001a3027824 */ /* 0x000fe400078e0202 */
[----:B------:R-:W4:Y:S01]  /*16f00*/  I2F R163, R0 ;  /* 0x0000000000a37306 */ /* 0x000f220000201400 */
[----:B------:R-:W-:Y:S01]  /*16f10*/  IMAD.MOV.U32 R162, RZ, RZ, R156 ;  /* 0x000000ffffa27224 */ /* 0x000fe200078e009c */
[----:B------:R-:W-:Y:S01]  /*16f20*/  MOV R156, R157 ;  /* 0x0000009d009c7202 */ /* 0x000fe20000000f00 */
[----:B------:R-:W-:Y:S01]  /*16f30*/  IMAD.MOV.U32 R157, RZ, RZ, R151 ;  /* 0x000000ffff9d7224 */ /* 0x000fe200078e0097 */
[C---:B------:R-:W-:Y:S01]  /*16f40*/  IMNMX R8, R2.reuse, R213, PT ;  /* 0x000000d502087217 */ /* 0x040fe20003800200 */
[----:B------:R-:W-:Y:S01]  /*16f50*/  IMAD.MOV.U32 R151, RZ, RZ, R6 ;  /* 0x000000ffff977224 */ /* 0x000fe200078e0006 */
[----:B------:R-:W-:Y:S01]  /*16f60*/  IADD3 R6, R2, 0x8, RZ ;  /* 0x0000000802067810 */ /* 0x000fe20007ffe0ff */
[----:B----4-:R-:W-:Y:S01]  /*16f70*/  FFMA.FTZ R2, R132, R163, R162 ;  /* 0x000000a384027223 */ /* 0x010fe200000100a2 */
[----:B------:R-:W-:Y:S01]  /*16f80*/  MOV R163, R156 ;  /* 0x0000009c00a37202 */ /* 0x000fe20000000f00 */
[----:B------:R-:W-:-:S02]  /*16f90*/  IMAD.MOV.U32 R156, RZ, RZ, R157 ;  /* 0x000000ffff9c7224 */ /* 0x000fc400078e009d */
[----:B------:R-:W-:Y:S01]  /*16fa0*/  IMAD.MOV.U32 R157, RZ, RZ, R158 ;  /* 0x000000ffff9d7224 */ /* 0x000fe200078e009e */
[----:B------:R-:W-:Y:S01]  /*16fb0*/  MOV R158, R159 ;  /* 0x0000009f009e7202 */ /* 0x000fe20000000f00 */
[----:B------:R-:W-:Y:S02]  /*16fc0*/  IMAD.MOV.U32 R159, RZ, RZ, R148 ;  /* 0x000000ffff9f7224 */ /* 0x000fe400078e0094 */
[----:B------:R-:W-:Y:S01]  /*16fd0*/  IMAD.MOV.U32 R148, RZ, RZ, R149 ;  /* 0x000000ffff947224 */ /* 0x000fe200078e0095 */
[----:B------:R-:W-:Y:S01]  /*16fe0*/  MOV R149, R130 ;  /* 0x0000008200957202 */ /* 0x000fe20000000f00 */
[----:B------:R-:W-:Y:S02]  /*16ff0*/  IMAD.MOV.U32 R130, RZ, RZ, R126 ;  /* 0x000000ffff827224 */ /* 0x000fe400078e007e */
[----:B------:R-:W-:Y:S02]  /*17000*/  IMAD.MOV.U32 R126, RZ, RZ, R197 ;  /* 0x000000ffff7e7224 */ /* 0x000fe400078e00c5 */
[----:B------:R-:W4:Y:S01]  /*17010*/  LDL.LU R197, [R1+0x1b4] ;  /* 0x0001b40001c57983 */ /* 0x000f220000300800 */
[----:B------:R-:W-:-:S02]  /*17020*/  IMNMX R6, R6, R213, PT ;  /* 0x000000d506067217 */ /* 0x000fc40003800200 */
[C---:B------:R-:W-:Y:S02]  /*17030*/  ISETP.GE.AND P6, PT, R5.reuse, R8, PT ;  /* 0x000000080500720c */ /* 0x040fe40003fc6270 */
[-C--:B------:R-:W-:Y:S01]  /*17040*/  ISETP.GE.AND P4, PT, R5, R6.reuse, PT ;  /* 0x000000060500720c */ /* 0x080fe20003f86270 */
[----:B------:R-:W-:Y:S01]  /*17050*/  FFMA.FTZ R5, R132, R195, R163 ;  /* 0x000000c384057223 */ /* 0x000fe200000100a3 */
[----:B------:R-:W-:Y:S01]  /*17060*/  ISETP.GE.AND P2, PT, R0, R6, PT ;  /* 0x000000060000720c */ /* 0x000fe20003f46270 */
[----:B------:R-:W-:Y:S01]  /*17070*/  IMAD.MOV.U32 R162, RZ, RZ, R157 ;  /* 0x000000ffffa27224 */ /* 0x000fe200078e009d */
[----:B------:R-:W-:Y:S01]  /*17080*/  MOV R161, R156 ;  /* 0x0000009c00a17202 */ /* 0x000fe20000000f00 */
[----:B------:R-:W-:Y:S01]  /*17090*/  IMAD.MOV.U32 R163, RZ, RZ, R158 ;  /* 0x000000ffffa37224 */ /* 0x000fe200078e009e */
[----:B------:R-:W-:Y:S01]  /*170a0*/  MOV R156, R159 ;  /* 0x0000009f009c7202 */ /* 0x000fe20000000f00 */
[----:B------:R-:W-:Y:S01]  /*170b0*/  IMAD.MOV.U32 R159, RZ, RZ, R148 ;  /* 0x000000ffff9f7224 */ /* 0x000fe200078e0094 */
[----:B------:R-:W-:Y:S01]  /*170c0*/  MOV R158, R130 ;  /* 0x00000082009e7202 */ /* 0x000fe20000000f00 */
[----:B------:R-:W-:Y:S01]  /*170d0*/  IMAD.MOV.U32 R148, RZ, RZ, R126 ;  /* 0x000000ffff947224 */ /* 0x000fe200078e007e */
[----:B------:R-:W-:Y:S01]  /*170e0*/  FSEL R126, R2, -INF , !P2 ;  /* 0xff800000027e7808 */ /* 0x000fe20005000000 */
[----:B------:R-:W-:Y:S01]  /*170f0*/  IMAD.MOV.U32 R157, RZ, RZ, R149 ;  /* 0x000000ffff9d7224 */ /* 0x000fe200078e0095 */
[----:B------:R-:W-:Y:S01]  /*17100*/  ISETP.GE.AND P5, PT, R7, R8, PT ;  /* 0x000000080700720c */ /* 0x000fe20003fa6270 */
[----:B------:R-:W-:Y:S01]  /*17110*/  IMAD.MOV.U32 R160, RZ, RZ, R163 ;  /* 0x000000ffffa07224 */ /* 0x000fe200078e00a3 */
[----:B------:R-:W-:Y:S01]  /*17120*/  MOV R167, R162 ;  /* 0x000000a200a77202 */ /* 0x000fe20000000f00 */
[----:B------:R-:W-:-:S02]  /*17130*/  IMAD.MOV.U32 R149, RZ, RZ, R188 ;  /* 0x000000ffff957224 */ /* 0x000fc400078e00bc */
[----:B------:R-:W-:Y:S01]  /*17140*/  IMAD.MOV.U32 R163, RZ, RZ, R158 ;  /* 0x000000ffffa37224 */ /* 0x000fe200078e009e */
[----:B------:R-:W-:Y:S01]  /*17150*/  MOV R162, R157 ;  /* 0x0000009d00a27202 */ /* 0x000fe20000000f00 */
[----:B------:R-:W-:Y:S02]  /*17160*/  IMAD.MOV.U32 R158, RZ, RZ, R144 ;  /* 0x000000ffff9e7224 */ /* 0x000fe400078e0090 */
[----:B------:R-:W-:Y:S02]  /*17170*/  IMAD.MOV.U32 R144, RZ, RZ, R140 ;  /* 0x000000ffff907224 */ /* 0x000fe400078e008c */
[----:B------:R-:W-:Y:S01]  /*17180*/  IMAD.MOV.U32 R157, RZ, RZ, R148 ;  /* 0x000000ffff9d7224 */ /* 0x000fe200078e0094 */
[----:B------:R-:W-:Y:S01]  /*17190*/  MOV R148, R125 ;  /* 0x0000007d00947202 */ /* 0x000fe20000000f00 */
[----:B------:R-:W1:Y:S01]  /*171a0*/  I2F R201, R116 ;  /* 0x0000007400c97306 */ /* 0x000e620000201400 */
[----:B--2---:R-:W-:Y:S02]  /*171b0*/  ISETP.GE.AND P0, PT, R136, R8, PT ;  /* 0x000000088800720c */ /* 0x004fe40003f06270 */
[----:B------:R-:W-:-:S02]  /*171c0*/  ISETP.GE.AND P3, PT, R7, R6, PT ;  /* 0x000000060700720c */ /* 0x000fc40003f66270 */
[----:B------:R-:W-:Y:S02]  /*171d0*/  FSEL R130, R5, -INF , !P0 ;  /* 0xff80000005827808 */ /* 0x000fe40004000000 */
[----:B------:R-:W-:Y:S01]  /*171e0*/  ISETP.GE.AND P2, PT, R116, R8, PT ;  /* 0x000000087400720c */ /* 0x000fe20003f46270 */
[----:B------:R-:W2:Y:S08]  /*171f0*/  I2F R199, R98 ;  /* 0x0000006200c77306 */ /* 0x000eb00000201400 */
[----:B------:R-:W1:Y:S01]  /*17200*/  I2F R203, R118 ;  /* 0x0000007600cb7306 */ /* 0x000e620000201400 */
[----:B------:R-:W-:-:S02]  /*17210*/  ISETP.GE.AND P1, PT, R136, R6, PT ;  /* 0x000000068800720c */ /* 0x000fc40003f26270 */
[----:B------:R-:W-:-:S05]  /*17220*/  ISETP.GE.AND P0, PT, R116, R6, PT ;  /* 0x000000067400720c */ /* 0x000fca0003f06270 */
[----:B------:R-:W1:Y:S01]  /*17230*/  I2F R200, R117 ;  /* 0x0000007500c87306 */ /* 0x000e620000201400 */
[----:B------:R-:W-:-:S07]  /*17240*/  FFMA.FTZ R7, R132, R195, R99 ;  /* 0x000000c384077223 */ /* 0x000fce0000010063 */
[----:B------:R-:W1:Y:S01]  /*17250*/  I2F R206, R133 ;  /* 0x0000008500ce7306 */ /* 0x000e620000201400 */
[----:B------:R-:W-:Y:S01]  /*17260*/  FSEL R125, R7, -INF , !P1 ;  /* 0xff800000077d7808 */ /* 0x000fe20004800000 */
[----:B------:R-:W-:Y:S01]  /*17270*/  HMMA.16816.F32.BF16 R32, R20, R60, R72 ;  /* 0x0000003c1420723c */ /* 0x000fe20000041848 */
[----:B------:R-:W-:-:S05]  /*17280*/  ISETP.GE.AND P1, PT, R98, R8, PT ;  /* 0x000000086200720c */ /* 0x000fca0003f26270 */
[----:B------:R-:W1:Y:S01]  /*17290*/  I2F R202, R139 ;  /* 0x0000008b00ca7306 */ /* 0x000e620000201400 */
[C---:B------:R-:W-:Y:S01]  /*172a0*/  FFMA.FTZ R7, R132.reuse, R196, R244 ;  /* 0x000000c484077223 */ /* 0x040fe200000100f4 */
[----:B------:R-:W2:Y:S04]  /*172b0*/  LDL.LU R99, [R1+0x1b0] ;  /* 0x0001b00001637983 */ /* 0x000ea80000300800 */
[----:B------:R1:W5:Y:S01]  /*172c0*/  LDL.LU R188, [R1+0x1ac] ;  /* 0x0001ac0001bc7983 */ /* 0x0003620000300800 */
[----:B---3--:R-:W-:Y:S01]  /*172d0*/  HMMA.16816.F32.BF16 R108, R20, R52, R76 ;  /* 0x00000034146c723c */ /* 0x008fe2000004184c */
[----:B----4-:R-:W-:Y:S02]  /*172e0*/  FFMA.FTZ R2, R132, R197, R161 ;  /* 0x000000c584027223 */ /* 0x010fe400000100a1 */
[----:B------:R-:W-:Y:S01]  /*172f0*/  IMAD.MOV.U32 R161, RZ, RZ, R156 ;  /* 0x000000ffffa17224 */ /* 0x000fe200078e009c */
[----:B------:R-:W-:-:S02]  /*17300*/  MOV R156, R149 ;  /* 0x00000095009c7202 */ /* 0x000fc40000000f00 */
[----:B------:R-:W-:Y:S01]  /*17310*/  FSEL R140, R2, -INF , !P5 ;  /* 0xff800000028c7808 */ /* 0x000fe20006800000 */
[----:B------:R-:W-:Y:S02]  /*17320*/  FFMA.FTZ R2, R132, R197, R167 ;  /* 0x000000c584027223 */ /* 0x000fe400000100a7 */
[----:B------:R-:W-:Y:S01]  /*17330*/  IMAD.MOV.U32 R167, RZ, RZ, R160 ;  /* 0x000000ffffa77224 */ /* 0x000fe200078e00a0 */
[----:B------:R-:W-:Y:S01]  /*17340*/  MOV R160, R161 ;  /* 0x000000a100a07202 */ /* 0x000fe20000000f00 */
[----:B------:R-:W-:Y:S02]  /*17350*/  IMAD.MOV.U32 R149, RZ, RZ, R184 ;  /* 0x000000ffff957224 */ /* 0x000fe400078e00b8 */
[----:B------:R-:W-:Y:S01]  /*17360*/  IMAD.MOV.U32 R161, RZ, RZ, R162 ;  /* 0x000000ffffa17224 */ /* 0x000fe200078e00a2 */
[----:B------:R3:W5:Y:S01]  /*17370*/  LDL.LU R184, [R1+0x1a8] ;  /* 0x0001a80001b87983 */ /* 0x0007620000300800 */
[----:B------:R-:W-:Y:S01]  /*17380*/  IMAD.MOV.U32 R162, RZ, RZ, R163 ;  /* 0x000000ffffa27224 */ /* 0x000fe200078e00a3 */
        /* <DEDUP_REMOVED lines=8> */
[----:B------:R-:W-:Y:S01]  /*17410*/  IMAD.MOV.U32 R165, RZ, RZ, R163 ;  /* 0x000000ffffa57224 */ /* 0x000fe200078e00a3 */
[----:B------:R-:W-:Y:S01]  /*17420*/  MOV R163, R150 ;  /* 0x0000009600a37202 */ /* 0x000fe20000000f00 */
[----:B------:R-:W-:Y:S01]  /*17430*/  FFMA.FTZ R5, R132, R196, R167 ;  /* 0x000000c484057223 */ /* 0x000fe200000100a7 */
[----:B------:R-:W4:Y:S01]  /*17440*/  LDL.LU R239, [R1+0x1a4] ;  /* 0x0001a40001ef7983 */ /* 0x000f220000300800 */
[----:B------:R-:W-:Y:S01]  /*17450*/  IMAD.MOV.U32 R164, RZ, RZ, R160 ;  /* 0x000000ffffa47224 */ /* 0x000fe200078e00a0 */
[----:B------:R-:W-:Y:S01]  /*17460*/  MOV R160, R162 ;  /* 0x000000a200a07202 */ /* 0x000fe20000000f00 */
[----:B------:R-:W-:-:S02]  /*17470*/  IMAD.MOV.U32 R167, RZ, RZ, R156 ;  /* 0x000000ffffa77224 */ /* 0x000fc400078e009c */
[----:B------:R-:W-:Y:S01]  /*17480*/  IMAD.MOV.U32 R150, RZ, RZ, R146 ;  /* 0x000000ffff967224 */ /* 0x000fe200078e0092 */
[----:B------:R-:W-:Y:S01]  /*17490*/  MOV R146, R129 ;  /* 0x0000008100927202 */ /* 0x000fe20000000f00 */
[----:B------:R-:W-:Y:S01]  /*174a0*/  IMAD.MOV.U32 R162, RZ, RZ, R148 ;  /* 0x000000ffffa27224 */ /* 0x000fe200078e0094 */
[----:B------:R-:W-:Y:S01]  /*174b0*/  FSEL R129, R2, -INF , !P3 ;  /* 0xff80000002817808 */ /* 0x000fe20005800000 */
[----:B------:R-:W-:Y:S02]  /*174c0*/  IMAD.MOV.U32 R148, RZ, RZ, R147 ;  /* 0x000000ffff947224 */ /* 0x000fe400078e0093 */
[----:B------:R-:W-:Y:S01]  /*174d0*/  IMAD.MOV.U32 R170, RZ, RZ, R165 ;  /* 0x000000ffffaa7224 */ /* 0x000fe200078e00a5 */
[----:B------:R-:W-:Y:S01]  /*174e0*/  FSEL R136, R5, -INF , !P6 ;  /* 0xff80000005887808 */ /* 0x000fe20007000000 */
[----:B------:R-:W-:Y:S01]  /*174f0*/  IMAD.MOV.U32 R147, RZ, RZ, R18 ;  /* 0x000000ffff937224 */ /* 0x000fe200078e0012 */
[----:B------:R-:W4:Y:S01]  /*17500*/  LDL.LU R244, [R1+0x1a0] ;  /* 0x0001a00001f47983 */ /* 0x000f220000300800 */
[----:B-1----:R-:W-:Y:S01]  /*17510*/  FFMA.FTZ R2, R132, R201, R164 ;  /* 0x000000c984027223 */ /* 0x002fe200000100a4 */
[----:B------:R-:W-:Y:S01]  /*17520*/  MOV R171, R167 ;  /* 0x000000a700ab7202 */ /* 0x000fe20000000f00 */
[----:B------:R-:W-:Y:S01]  /*17530*/  IMAD.MOV.U32 R164, RZ, RZ, R163 ;  /* 0x000000ffffa47224 */ /* 0x000fe200078e00a3 */
[----:B------:R-:W-:Y:S01]  /*17540*/  MOV R165, R147 ;  /* 0x0000009300a57202 */ /* 0x000fe20000000f00 */
[----:B------:R-:W-:Y:S01]  /*17550*/  IMAD.MOV.U32 R167, RZ, RZ, R141 ;  /* 0x000000ffffa77224 */ /* 0x000fe200078e008d */
[----:B------:R-:W-:Y:S01]  /*17560*/  FSEL R141, R2, -INF , !P2 ;  /* 0xff800000028d7808 */ /* 0x000fe20005000000 */
[----:B------:R-:W-:Y:S01]  /*17570*/  FFMA.FTZ R2, R132, R201, R170 ;  /* 0x000000c984027223 */ /* 0x000fe200000100aa */
[----:B------:R-:W-:Y:S01]  /*17580*/  MOV R156, R158 ;  /* 0x0000009e009c7202 */ /* 0x000fe20000000f00 */
[----:B------:R-:W-:Y:S01]  /*17590*/  IMAD.MOV.U32 R170, RZ, RZ, R171 ;  /* 0x000000ffffaa7224 */ /* 0x000fe200078e00ab */
[C---:B------:R-:W-:Y:S01]  /*175a0*/  ISETP.GE.AND P3, PT, R118.reuse, R8, PT ;  /* 0x000000087600720c */ /* 0x040fe20003f66270 */
[----:B------:R-:W-:Y:S01]  /*175b0*/  IMAD.MOV.U32 R171, RZ, RZ, R164 ;  /* 0x000000ffffab7224 */ /* 0x000fe200078e00a4 */
[----:B------:R-:W-:Y:S01]  /*175c0*/  MOV R164, R165 ;  /* 0x000000a500a47202 */ /* 0x000fe20000000f00 */
[----:B------:R-:W-:Y:S01]  /*175d0*/  IMAD.MOV.U32 R165, RZ, RZ, R167 ;  /* 0x000000ffffa57224 */ /* 0x000fe200078e00a7 */
[----:B------:R-:W-:Y:S01]  /*175e0*/  ISETP.GE.AND P6, PT, R118, R6, PT ;  /* 0x000000067600720c */ /* 0x000fe20003fc6270 */
[----:B------:R-:W-:Y:S01]  /*175f0*/  IMAD.MOV.U32 R167, RZ, RZ, R160 ;  /* 0x000000ffffa77224 */ /* 0x000fe200078e00a0 */
[----:B------:R-:W-:Y:S01]  /*17600*/  MOV R160, R161 ;  /* 0x000000a100a07202 */ /* 0x000fe20000000f00 */
[----:B------:R-:W-:Y:S01]  /*17610*/  IMAD.MOV.U32 R161, RZ, RZ, R159 ;  /* 0x000000ffffa17224 */ /* 0x000fe200078e009f */
[----:B------:R3:W5:Y:S01]  /*17620*/  LDL.LU R18, [R1+0x19c] ;  /* 0x00019c0001127983 */ /* 0x0007620000300800 */
[----:B------:R-:W-:Y:S01]  /*17630*/  IMAD.MOV.U32 R159, RZ, RZ, R143 ;  /* 0x000000ffff9f7224 */ /* 0x000fe200078e008f */
[----:B------:R-:W-:Y:S01]  /*17640*/  MOV R143, R250 ;  /* 0x000000fa008f7202 */ /* 0x000fe20000000f00 */
[----:B--2---:R-:W-:Y:S01]  /*17650*/  FFMA.FTZ R5, R132, R199, R170 ;  /* 0x000000c784057223 */ /* 0x004fe200000100aa */
[----:B------:R-:W-:Y:S01]  /*17660*/  MOV R169, R165 ;  /* 0x000000a500a97202 */ /* 0x000fe20000000f00 */
[----:B------:R-:W-:Y:S01]  /*17670*/  IMAD.MOV.U32 R168, RZ, RZ, R164 ;  /* 0x000000ffffa87224 */ /* 0x000fe200078e00a4 */
[----:B------:R-:W-:Y:S01]  /*17680*/  MOV R165, R161 ;  /* 0x000000a100a57202 */ /* 0x000fe20000000f00 */
[----:B------:R-:W-:-:S02]  /*17690*/  IMAD.MOV.U32 R175, RZ, RZ, R171 ;  /* 0x000000ffffaf7224 */ /* 0x000fc400078e00ab */
[----:B------:R-:W-:Y:S02]  /*176a0*/  IMAD.MOV.U32 R170, RZ, RZ, R167 ;  /* 0x000000ffffaa7224 */ /* 0x000fe400078e00a7 */
[----:B------:R-:W-:Y:S01]  /*176b0*/  IMAD.MOV.U32 R171, RZ, RZ, R160 ;  /* 0x000000ffffab7224 */ /* 0x000fe200078e00a0 */
[----:B------:R-:W-:Y:S01]  /*176c0*/  MOV R160, R127 ;  /* 0x0000007f00a07202 */ /* 0x000fe20000000f00 */
[----:B------:R-:W-:Y:S02]  /*176d0*/  IMAD.MOV.U32 R167, RZ, RZ, R143 ;  /* 0x000000ffffa77224 */ /* 0x000fe400078e008f */
[----:B------:R-:W-:Y:S01]  /*176e0*/  IMAD.MOV.U32 R161, RZ, RZ, R252 ;  /* 0x000000ffffa17224 */ /* 0x000fe200078e00fc */
[----:B------:R-:W-:Y:S01]  /*176f0*/  FSEL R127, R2, -INF , !P0 ;  /* 0xff800000027f7808 */ /* 0x000fe20004000000 */
[----:B------:R-:W-:Y:S02]  /*17700*/  IMAD.MOV.U32 R174, RZ, RZ, R168 ;  /* 0x000000ffffae7224 */ /* 0x000fe400078e00a8 */
[----:B------:R-:W-:-:S02]  /*17710*/  IMAD.MOV.U32 R168, RZ, RZ, R170 ;  /* 0x000000ffffa87224 */ /* 0x000fc400078e00aa */
[----:B------:R-:W-:Y:S02]  /*17720*/  IMAD.MOV.U32 R164, RZ, RZ, R159 ;  /* 0x000000ffffa47224 */ /* 0x000fe400078e009f */
[----:B------:R-:W-:Y:S02]  /*17730*/  FFMA.FTZ R2, R132, R203, R175 ;  /* 0x000000cb84027223 */ /* 0x000fe400000100af */
[----:B------:R-:W-:Y:S01]  /*17740*/  IMAD.MOV.U32 R170, RZ, RZ, R171 ;  /* 0x000000ffffaa7224 */ /* 0x000fe200078e00ab */
[----:B------:R-:W-:Y:S01]  /*17750*/  MOV R175, R169 ;  /* 0x000000a900af7202 */ /* 0x000fe20000000f00 */
[----:B------:R-:W-:Y:S01]  /*17760*/  IMAD.MOV.U32 R171, RZ, RZ, R167 ;  /* 0x000000ffffab7224 */ /* 0x000fe200078e00a7 */
[----:B------:R-:W-:Y:S01]  /*17770*/  MOV R167, R161 ;  /* 0x000000a100a77202 */ /* 0x000fe20000000f00 */
[----:B------:R-:W-:Y:S01]  /*17780*/  IMAD.MOV.U32 R161, RZ, RZ, R156 ;  /* 0x000000ffffa17224 */ /* 0x000fe200078e009c */
[----:B------:R-:W-:Y:S02]  /*17790*/  MOV R156, R144 ;  /* 0x00000090009c7202 */ /* 0x000fe40000000f00 */
[----:B------:R-:W-:Y:S01]  /*177a0*/  MOV R169, R164 ;  /* 0x000000a400a97202 */ /* 0x000fe20000000f00 */
[----:B------:R-:W-:Y:S01]  /*177b0*/  IMAD.MOV.U32 R164, RZ, RZ, R160 ;  /* 0x000000ffffa47224 */ /* 0x000fe200078e00a0 */
[----:B------:R-:W-:Y:S01]  /*177c0*/  FSEL R144, R2, -INF , !P3 ;  /* 0xff80000002907808 */ /* 0x000fe20005800000 */
[----:B------:R-:W-:-:S02]  /*177d0*/  FFMA.FTZ R2, R132, R203, R174 ;  /* 0x000000cb84027223 */ /* 0x000fc400000100ae */
[----:B------:R-:W-:Y:S01]  /*177e0*/  IMAD.MOV.U32 R174, RZ, RZ, R175 ;  /* 0x000000ffffae7224 */ /* 0x000fe200078e00af */
[----:B------:R-:W-:Y:S01]  /*177f0*/  MOV R175, R168 ;  /* 0x000000a800af7202 */ /* 0x000fe20000000f00 */
[----:B------:R-:W-:Y:S02]  /*17800*/  IMAD.MOV.U32 R160, RZ, RZ, R162 ;  /* 0x000000ffffa07224 */ /* 0x000fe400078e00a2 */
[----:B------:R-:W-:Y:S02]  /*17810*/  IMAD.MOV.U32 R163, RZ, RZ, R146 ;  /* 0x000000ffffa37224 */ /* 0x000fe400078e0092 */
[----:B------:R-:W-:Y:S02]  /*17820*/  IMAD.MOV.U32 R168, RZ, RZ, R171 ;  /* 0x000000ffffa87224 */ /* 0x000fe400078e00ab */
        /* <DEDUP_REMOVED lines=11> */
[----:B------:R-:W-:Y:S01]  /*178e0*/  IMAD.MOV.U32 R173, RZ, RZ, R167 ;  /* 0x000000ffffad7224 */ /* 0x000fe200078e00a7 */
[----:B------:R-:W-:Y:S01]  /*178f0*/  FSEL R143, R5, -INF , !P1 ;  /* 0xff800000058f7808 */ /* 0x000fe20004800000 */
[----:B------:R-:W-:-:S02]  /*17900*/  IMAD.MOV.U32 R91, RZ, RZ, R175 ;  /* 0x000000ffff5b7224 */ /* 0x000fc400078e00af */
[----:B------:R-:W-:Y:S02]  /*17910*/  IMAD.MOV.U32 R167, RZ, RZ, R161 ;  /* 0x000000ffffa77224 */ /* 0x000fe400078e00a1 */
[----:B------:R-:W-:Y:S02]  /*17920*/  IMAD.MOV.U32 R161, RZ, RZ, R142 ;  /* 0x000000ffffa17224 */ /* 0x000fe400078e008e */
[----:B------:R-:W-:Y:S01]  /*17930*/  FFMA.FTZ R5, R132, R200, R174 ;  /* 0x000000c884057223 */ /* 0x000fe200000100ae */
[----:B------:R-:W-:Y:S01]  /*17940*/  MOV R174, R160 ;  /* 0x000000a000ae7202 */ /* 0x000fe20000000f00 */
[----:B------:R-:W-:Y:S01]  /*17950*/  IMAD.MOV.U32 R175, RZ, RZ, R168 ;  /* 0x000000ffffaf7224 */ /* 0x000fe200078e00a8 */
[----:B------:R-:W-:Y:S01]  /*17960*/  MOV R168, R171 ;  /* 0x000000ab00a87202 */ /* 0x000fe20000000f00 */
[----:B------:R-:W-:Y:S02]  /*17970*/  IMAD.MOV.U32 R172, RZ, RZ, R164 ;  /* 0x000000ffffac7224 */ /* 0x000fe400078e00a4 */
[----:B------:R-:W-:Y:S01]  /*17980*/  IMAD.MOV.U32 R142, RZ, RZ, R131 ;  /* 0x000000ffff8e7224 */ /* 0x000fe200078e0083 */
[----:B------:R-:W-:Y:S01]  /*17990*/  FSEL R131, R2, -INF , !P6 ;  /* 0xff80000002837808 */ /* 0x000fe20007000000 */
[----:B------:R-:W-:Y:S01]  /*179a0*/  IMAD.MOV.U32 R171, RZ, RZ, R150 ;  /* 0x000000ffffab7224 */ /* 0x000fe200078e0096 */
[----:B------:R-:W-:Y:S01]  /*179b0*/  ISETP.GE.AND P0, PT, R133, R8, PT ;  /* 0x000000088500720c */ /* 0x000fe20003f06270 */
[----:B------:R-:W-:Y:S01]  /*179c0*/  FFMA.FTZ R2, R132, R206, R91 ;  /* 0x000000ce84027223 */ /* 0x000fe2000001005b */
[----:B------:R-:W-:Y:S01]  /*179d0*/  MOV R90, R173 ;  /* 0x000000ad005a7202 */ /* 0x000fe20000000f00 */
[----:B------:R-:W-:-:S02]  /*179e0*/  IMAD.MOV.U32 R75, RZ, RZ, R172 ;  /* 0x000000ffff4b7224 */ /* 0x000fc400078e00ac */
[----:B------:R-:W-:Y:S02]  /*179f0*/  IMAD.MOV.U32 R146, RZ, RZ, R128 ;  /* 0x000000ffff927224 */ /* 0x000fe400078e0080 */
[----:B------:R-:W-:Y:S02]  /*17a00*/  IMAD.MOV.U32 R91, RZ, RZ, R174 ;  /* 0x000000ffff5b7224 */ /* 0x000fe400078e00ae */
[----:B------:R-:W-:Y:S02]  /*17a10*/  IMAD.MOV.U32 R172, RZ, RZ, R171 ;  /* 0x000000ffffac7224 */ /* 0x000fe400078e00ab */
[----:B------:R-:W-:Y:S01]  /*17a20*/  IMAD.MOV.U32 R173, RZ, RZ, R157 ;  /* 0x000000ffffad7224 */ /* 0x000fe200078e009d */
[----:B------:R-:W-:Y:S01]  /*17a30*/  FSEL R157, R2, -INF , !P0 ;  /* 0xff800000029d7808 */ /* 0x000fe20004000000 */
[----:B------:R-:W-:Y:S02]  /*17a40*/  FFMA.FTZ R2, R132, R206, R75 ;  /* 0x000000ce84027223 */ /* 0x000fe4000001004b */
[----:B------:R-:W-:-:S02]  /*17a50*/  IMAD.MOV.U32 R174, RZ, RZ, R146 ;  /* 0x000000ffffae7224 */ /* 0x000fc400078e0092 */
        /* <DEDUP_REMOVED lines=8> */
[----:B------:R-:W-:Y:S01]  /*17ae0*/  IMAD.MOV.U32 R169, RZ, RZ, R170 ;  /* 0x000000ffffa97224 */ /* 0x000fe200078e00aa */
[----:B------:R-:W-:Y:S01]  /*17af0*/  ISETP.GE.AND P4, PT, R117, R8, PT ;  /* 0x000000087500720c */ /* 0x000fe20003f86270 */
[----:B------:R-:W-:Y:S01]  /*17b00*/  FFMA.FTZ R7, R132, R199, R251 ;  /* 0x000000c784077223 */ /* 0x000fe200000100fb */
[----:B------:R-:W-:Y:S01]  /*17b10*/  MOV R147, R19 ;  /* 0x0000001300937202 */ /* 0x000fe20000000f00 */
[----:B------:R-:W-:Y:S01]  /*17b20*/  IMAD.MOV.U32 R73, RZ, RZ, R91 ;  /* 0x000000ffff497224 */ /* 0x000fe200078e005b */
[----:B------:R-:W-:Y:S01]  /*17b30*/  ISETP.GE.AND P5, PT, R98, R6, PT ;  /* 0x000000066200720c */ /* 0x000fe20003fa6270 */
[----:B------:R3:W5:Y:S01]  /*17b40*/  LDL.LU R19, [R1+0x198] ;  /* 0x0001980001137983 */ /* 0x0007620000300800 */
[----:B------:R-:W-:Y:S01]  /*17b50*/  MOV R164, R145 ;  /* 0x0000009100a47202 */ /* 0x000fe20000000f00 */
[----:B------:R-:W-:Y:S01]  /*17b60*/  IMAD.MOV.U32 R91, RZ, RZ, R174 ;  /* 0x000000ffff5b7224 */ /* 0x000fe200078e00ae */
[----:B------:R-:W-:Y:S01]  /*17b70*/  MOV R160, R120 ;  /* 0x0000007800a07202 */ /* 0x000fe20000000f00 */
[----:B------:R-:W2:Y:S01]  /*17b80*/  LDL.LU R250, [R1+0x194] ;  /* 0x0001940001fa7983 */ /* 0x000ea20000300800 */
[----:B------:R-:W-:Y:S01]  /*17b90*/  FSEL R145, R5, -INF , !P4 ;  /* 0xff80000005917808 */ /* 0x000fe20006000000 */
[----:B------:R-:W-:Y:S01]  /*17ba0*/  IMAD.MOV.U32 R162, RZ, RZ, R249 ;  /* 0x000000ffffa27224 */ /* 0x000fe200078e00f9 */
[----:B------:R-:W-:Y:S01]  /*17bb0*/  ISETP.GE.AND P1, PT, R133, R6, PT ;  /* 0x000000068500720c */ /* 0x000fe20003f26270 */
[----:B------:R-:W2:Y:S01]  /*17bc0*/  LDL.LU R251, [R1+0x190] ;  /* 0x0001900001fb7983 */ /* 0x000ea20000300800 */
[----:B------:R-:W-:Y:S01]  /*17bd0*/  FFMA.FTZ R5, R132, R202, R75 ;  /* 0x000000ca84057223 */ /* 0x000fe2000001004b */
[----:B------:R-:W-:Y:S01]  /*17be0*/  MOV R174, R169 ;  /* 0x000000a900ae7202 */ /* 0x000fe20000000f00 */
[----:B------:R-:W-:Y:S01]  /*17bf0*/  IMAD.MOV.U32 R75, RZ, RZ, R172 ;  /* 0x000000ffff4b7224 */ /* 0x000fe200078e00ac */
[----:B------:R3:W5:Y:S01]  /*17c00*/  LDL.LU R252, [R1+0x18c] ;  /* 0x00018c0001fc7983 */ /* 0x0007620000300800 */
[----:B------:R-:W-:Y:S01]  /*17c10*/  FSEL R133, R7, -INF , !P5 ;  /* 0xff80000007857808 */ /* 0x000fe20006800000 */
[----:B------:R-:W-:-:S02]  /*17c20*/  IMAD.MOV.U32 R169, RZ, RZ, R154 ;  /* 0x000000ffffa97224 */ /* 0x000fc400078e009a */
[----:B------:R3:W5:Y:S01]  /*17c30*/  LDL.LU R249, [R1+0x188] ;  /* 0x0001880001f97983 */ /* 0x0007620000300800 */
[----:B------:R-:W-:Y:S01]  /*17c40*/  FFMA.FTZ R7, R132, R200, R217 ;  /* 0x000000c884077223 */ /* 0x000fe200000100d9 */
[----:B------:R-:W-:Y:S01]  /*17c50*/  MOV R171, R160 ;  /* 0x000000a000ab7202 */ /* 0x000fe20000000f00 */
[----:B------:R-:W-:Y:S01]  /*17c60*/  IMAD.MOV.U32 R120, RZ, RZ, R216 ;  /* 0x000000ffff787224 */ /* 0x000fe200078e00d8 */
[----:B------:R3:W5:Y:S01]  /*17c70*/  LDL.LU R248, [R1+0x184] ;  /* 0x0001840001f87983 */ /* 0x0007620000300800 */
[----:B------:R-:W-:Y:S01]  /*17c80*/  MOV R160, R212 ;  /* 0x000000d400a07202 */ /* 0x000fe20000000f00 */
[----:B------:R-:W-:Y:S02]  /*17c90*/  IMAD.MOV.U32 R78, RZ, RZ, R75 ;  /* 0x000000ffff4e7224 */ /* 0x000fe400078e004b */
[----:B------:R3:W5:Y:S01]  /*17ca0*/  LDL.LU R217, [R1+0x180] ;  /* 0x0001800001d97983 */ /* 0x0007620000300800 */
[----:B------:R-:W-:-:S03]  /*17cb0*/  MOV R170, R191 ;  /* 0x000000bf00aa7202 */ /* 0x000fc60000000f00 */
[----:B------:R3:W5:Y:S01]  /*17cc0*/  LDL.LU R216, [R1+0x17c] ;  /* 0x00017c0001d87983 */ /* 0x0007620000300800 */
[----:B------:R-:W-:-:S03]  /*17cd0*/  MOV R75, R169 ;  /* 0x000000a9004b7202 */ /* 0x000fc60000000f00 */
[----:B------:R3:W5:Y:S04]  /*17ce0*/  LDL.LU R212, [R1+0x178] ;  /* 0x0001780001d47983 */ /* 0x0007680000300800 */
[----:B------:R3:W5:Y:S04]  /*17cf0*/  LDL.LU R191, [R1+0x174] ;  /* 0x0001740001bf7983 */ /* 0x0007680000300800 */
[----:B------:R-:W2:Y:S01]  /*17d00*/  LDL R169, [R1+0xf8] ;  /* 0x0000f80001a97983 */ /* 0x000ea20000100800 */
[----:B------:R-:W-:-:S04]  /*17d10*/  IADD3 R193, R0, 0x28, RZ ;  /* 0x0000002800c17810 */ /* 0x000fc80007ffe0ff */
[----:B------:R-:W1:Y:S01]  /*17d20*/  I2F R207, R193 ;  /* 0x000000c100cf7306 */ /* 0x000e620000201400 */
[----:B------:R-:W-:Y:S01]  /*17d30*/  ISETP.GE.AND P2, PT, R117, R6, PT ;  /* 0x000000067500720c */ /* 0x000fe20003f46270 */
[----:B------:R-:W-:Y:S01]  /*17d40*/  IMAD.MOV.U32 R172, RZ, RZ, R175 ;  /* 0x000000ffffac7224 */ /* 0x000fe200078e00af */
[----:B------:R-:W-:Y:S02]  /*17d50*/  IADD3 R192, R0, 0x29, RZ ;  /* 0x0000002900c07810 */ /* 0x000fe40007ffe0ff */
[----:B------:R-:W-:Y:S01]  /*17d60*/  FSEL R146, R7, -INF , !P2 ;  /* 0xff80000007927808 */ /* 0x000fe20005000000 */
[----:B------:R-:W-:Y:S01]  /*17d70*/  FFMA.FTZ R7, R132, R202, R90 ;  /* 0x000000ca84077223 */ /* 0x000fe2000001005a */
[----:B------:R-:W-:Y:S01]  /*17d80*/  MOV R90, R173 ;  /* 0x000000ad005a7202 */ /* 0x000fe20000000f00 */
[----:B------:R-:W-:Y:S01]  /*17d90*/  IMAD.MOV.U32 R175, RZ, RZ, R122 ;  /* 0x000000ffffaf7224 */ /* 0x000fe200078e007a */
[----:B------:R-:W-:Y:S01]  /*17da0*/  IADD3 R194, R0, 0x30, RZ ;  /* 0x0000003000c27810 */ /* 0x000fe20007ffe0ff */
[----:B------:R-:W3:Y:S01]  /*17db0*/  I2F R204, R192 ;  /* 0x000000c000cc7306 */ /* 0x000ee20000201400 */
[----:B------:R-:W-:-:S02]  /*17dc0*/  MOV R122, R153 ;  /* 0x00000099007a7202 */ /* 0x000fc40000000f00 */
[----:B------:R-:W-:Y:S02]  /*17dd0*/  FSEL R153, R2, -INF , !P1 ;  /* 0xff80000002997808 */ /* 0x000fe40004800000 */
[----:B------:R-:W-:Y:S01]  /*17de0*/  MOV R79, R90 ;  /* 0x0000005a004f7202 */ /* 0x000fe20000000f00 */
[----:B-1----:R-:W-:Y:S02]  /*17df0*/  FFMA.FTZ R2, R132, R207, R73 ;  /* 0x000000cf84027223 */ /* 0x002fe40000010049 */
[----:B------:R-:W-:Y:S01]  /*17e00*/  IMAD.MOV.U32 R73, RZ, RZ, R172 ;  /* 0x000000ffff497224 */ /* 0x000fe200078e00ac */
[----:B------:R-:W1:Y:S01]  /*17e10*/  I2F R208, R194 ;  /* 0x000000c200d07306 */ /* 0x000e620000201400 */
[----:B------:R-:W-:Y:S01]  /*17e20*/  IMAD.MOV.U32 R172, RZ, RZ, R175 ;  /* 0x000000ffffac7224 */ /* 0x000fe200078e00af */
[----:B------:R-:W-:Y:S01]  /*17e30*/  ISETP.GE.AND P6, PT, R193, R8, PT ;  /* 0x00000008c100720c */ /* 0x000fe20003fc6270 */
[----:B------:R-:W-:Y:S02]  /*17e40*/  IMAD.MOV.U32 R90, RZ, RZ, R167 ;  /* 0x000000ffff5a7224 */ /* 0x000fe400078e00a7 */
[----:B------:R-:W-:Y:S01]  /*17e50*/  IMAD.MOV.U32 R175, RZ, RZ, R162 ;  /* 0x000000ffffaf7224 */ /* 0x000fe200078e00a2 */
[----:B------:R-:W-:Y:S01]  /*17e60*/  MOV R162, R156 ;  /* 0x0000009c00a27202 */ /* 0x000fe20000000f00 */
[----:B------:R-:W-:Y:S01]  /*17e70*/  IMAD.MOV.U32 R77, RZ, RZ, R79 ;  /* 0x000000ffff4d7224 */ /* 0x000fe200078e004f */
[----:B------:R-:W-:Y:S01]  /*17e80*/  FSEL R156, R2, -INF , !P6 ;  /* 0xff800000029c7808 */ /* 0x000fe20007000000 */
[----:B------:R-:W-:-:S02]  /*17e90*/  IMAD.MOV.U32 R79, RZ, RZ, R75 ;  /* 0x000000ffff4f7224 */ /* 0x000fc400078e004b */
[----:B------:R-:W-:Y:S01]  /*17ea0*/  IMAD.MOV.U32 R75, RZ, RZ, R90 ;  /* 0x000000ffff4b7224 */ /* 0x000fe200078e005a */
[----:B------:R-:W-:Y:S01]  /*17eb0*/  MOV R90, R175 ;  /* 0x000000af005a7202 */ /* 0x000fe20000000f00 */
[----:B------:R-:W-:Y:S01]  /*17ec0*/  FFMA.FTZ R2, R132, R207, R78 ;  /* 0x000000cf84027223 */ /* 0x000fe2000001004e */
[----:B------:R-:W-:Y:S01]  /*17ed0*/  MOV R78, R73 ;  /* 0x00000049004e7202 */ /* 0x000fe20000000f00 */
[----:B------:R-:W-:Y:S01]  /*17ee0*/  IMAD.MOV.U32 R175, RZ, RZ, R171 ;  /* 0x000000ffffaf7224 */ /* 0x000fe200078e00ab */
[----:B------:R-:W-:Y:S01]  /*17ef0*/  ISETP.GE.AND P5, PT, R139, R8, PT ;  /* 0x000000088b00720c */ /* 0x000fe20003fa6270 */
[----:B------:R-:W-:Y:S01]  /*17f00*/  IMAD.MOV.U32 R171, RZ, RZ, R151 ;  /* 0x000000ffffab7224 */ /* 0x000fe200078e0097 */
[----:B------:R-:W-:Y:S01]  /*17f10*/  MOV R151, R190 ;  /* 0x000000be00977202 */ /* 0x000fe20000000f00 */
[----:B------:R-:W-:Y:S01]  /*17f20*/  IMAD.MOV.U32 R30, RZ, RZ, R78 ;  /* 0x000000ffff1e7224 */ /* 0x000fe200078e004e */
[----:B------:R-:W-:Y:S02]  /*17f30*/  IADD3 R17, R0, 0x31, RZ ;  /* 0x0000003100117810 */ /* 0x000fe40007ffe0ff */
[----:B------:R-:W-:Y:S01]  /*17f40*/  ISETP.GE.AND P4, PT, R193, R6, PT ;  /* 0x00000006c100720c */ /* 0x000fe20003f86270 */
[----:B------:R-:W-:Y:S01]  /*17f50*/  IMAD.MOV.U32 R78, RZ, RZ, R175 ;  /* 0x000000ffff4e7224 */ /* 0x000fe200078e00af */
[----:B------:R-:W-:Y:S01]  /*17f60*/  FSEL R154, R5, -INF , !P5 ;  /* 0xff800000059a7808 */ /* 0x000fe20006800000 */
[----:B---3--:R-:W-:Y:S01]  /*17f70*/  FFMA.FTZ R5, R132, R204, R77 ;  /* 0x000000cc84057223 */ /* 0x008fe2000001004d */
[----:B------:R-:W-:Y:S01]  /*17f80*/  MOV R76, R75 ;  /* 0x0000004b004c7202 */ /* 0x000fe20000000f00 */
[----:B------:R-:W-:Y:S01]  /*17f90*/  IMAD.MOV.U32 R11, RZ, RZ, R79 ;  /* 0x000000ffff0b7224 */ /* 0x000fe200078e004f */
[----:B------:R-:W-:Y:S01]  /*17fa0*/  MOV R75, R155 ;  /* 0x0000009b004b7202 */ /* 0x000fe20000000f00 */
[----:B------:R-:W-:Y:S01]  /*17fb0*/  IMAD.MOV.U32 R77, RZ, RZ, R90 ;  /* 0x000000ffff4d7224 */ /* 0x000fe200078e005a */
[----:B------:R-:W3:Y:S01]  /*17fc0*/  I2F R97, R17 ;  /* 0x0000001100617306 */ /* 0x000ee20000201400 */
[----:B------:R-:W-:Y:S01]  /*17fd0*/  IMAD.MOV.U32 R175, RZ, RZ, R151 ;  /* 0x000000ffffaf7224 */ /* 0x000fe200078e0097 */
[----:B------:R-:W-:Y:S01]  /*17fe0*/  FSEL R151, R2, -INF , !P4 ;  /* 0xff80000002977808 */ /* 0x000fe20006000000 */
[----:B-1----:R-:W-:Y:S01]  /*17ff0*/  FFMA.FTZ R2, R132, R208, R30 ;  /* 0x000000d084027223 */ /* 0x002fe2000001001e */
[----:B------:R-:W-:Y:S01]  /*18000*/  MOV R79, R171 ;  /* 0x000000ab004f7202 */ /* 0x000fe20000000f00 */
[----:B------:R-:W-:Y:S01]  /*18010*/  HMMA.16816.F32.BF16 R104, R24, R84, R176 ;  /* 0x000000541868723c */ /* 0x000fe200000418b0 */
[----:B------:R-:W-:Y:S01]  /*18020*/  IADD3 R88, R0, 0x38, RZ ;  /* 0x0000003800587810 */ /* 0x000fe20007ffe0ff */
[----:B------:R-:W-:Y:S01]  /*18030*/  IMAD.MOV.U32 R90, RZ, RZ, R135 ;  /* 0x000000ffff5a7224 */ /* 0x000fe200078e0087 */
[----:B------:R-:W-:Y:S01]  /*18040*/  ISETP.GE.AND P1, PT, R194, R8, PT ;  /* 0x00000008c200720c */ /* 0x000fe20003f26270 */
[----:B------:R-:W-:Y:S01]  /*18050*/  IMAD.MOV.U32 R30, RZ, RZ, R77 ;  /* 0x000000ffff1e7224 */ /* 0x000fe200078e004d */
[----:B------:R-:W-:Y:S01]  /*18060*/  ISETP.GE.AND P3, PT, R139, R6, PT ;  /* 0x000000068b00720c */ /* 0x000fe20003f66270 */
[----:B------:R-:W-:Y:S01]  /*18070*/  IMAD.MOV.U32 R77, RZ, RZ, R75 ;  /* 0x000000ffff4d7224 */ /* 0x000fe200078e004b */
[----:B------:R-:W-:Y:S01]  /*18080*/  MOV R179, R76 ;  /* 0x0000004c00b37202 */ /* 0x000fe20000000f00 */
[----:B------:R-:W-:Y:S01]  /*18090*/  IMAD.MOV.U32 R178, RZ, RZ, R11 ;  /* 0x000000ffffb27224 */ /* 0x000fe200078e000b */
[----:B------:R-:W-:Y:S01]  /*180a0*/  MOV R76, R79 ;  /* 0x0000004f004c7202 */ /* 0x000fe20000000f00 */
[----:B------:R-:W-:Y:S01]  /*180b0*/  IMAD.MOV.U32 R11, RZ, RZ, R78 ;  /* 0x000000ffff0b7224 */ /* 0x000fe200078e004e */
[----:B------:R-:W1:Y:S01]  /*180c0*/  I2F R89, R88 ;  /* 0x0000005800597306 */ /* 0x000e620000201400 */
[----:B------:R-:W-:Y:S01]  /*180d0*/  IMAD.MOV.U32 R75, RZ, RZ, R168 ;  /* 0x000000ffff4b7224 */ /* 0x000fe200078e00a8 */
[----:B------:R-:W-:Y:S01]  /*180e0*/  MOV R79, R91 ;  /* 0x0000005b004f7202 */ /* 0x000fe20000000f00 */
[----:B------:R-:W-:Y:S01]  /*180f0*/  IMAD.MOV.U32 R158, RZ, RZ, R149 ;  /* 0x000000ffff9e7224 */ /* 0x000fe200078e0095 */
[----:B------:R-:W-:Y:S01]  /*18100*/  FSEL R168, R2, -INF , !P1 ;  /* 0xff80000002a87808 */ /* 0x000fe20004800000 */
[----:B------:R-:W-:Y:S01]  /*18110*/  IMAD.MOV.U32 R78, RZ, RZ, R90 ;  /* 0x000000ffff4e7224 */ /* 0x000fe200078e005a */
[----:B------:R-:W-:Y:S01]  /*18120*/  MOV R91, R134 ;  /* 0x00000086005b7202 */ /* 0x000fe20000000f00 */
[----:B------:R-:W-:Y:S01]  /*18130*/  IMAD.MOV.U32 R90, RZ, RZ, R160 ;  /* 0x000000ffff5a7224 */ /* 0x000fe200078e00a0 */
[----:B------:R-:W-:Y:S01]  /*18140*/  IADD3 R16, R0, 0x39, RZ ;  /* 0x0000003900107810 */ /* 0x000fe20007ffe0ff */
[----:B------:R-:W-:Y:S01]  /*18150*/  FFMA.FTZ R2, R132, R208, R178 ;  /* 0x000000d084027223 */ /* 0x000fe200000100b2 */
[C---:B------:R-:W-:Y:S01]  /*18160*/  ISETP.GE.AND P2, PT, R192.reuse, R8, PT ;  /* 0x00000008c000720c */ /* 0x040fe20003f46270 */
[----:B------:R-:W-:Y:S01]  /*18170*/  IMAD.MOV.U32 R178, RZ, RZ, R30 ;  /* 0x000000ffffb27224 */ /* 0x000fe200078e001e */
[----:B------:R-:W-:Y:S01]  /*18180*/  ISETP.GE.AND P0, PT, R192, R6, PT ;  /* 0x00000006c000720c */ /* 0x000fe20003f06270 */
[----:B------:R-:W-:Y:S01]  /*18190*/  IMAD.MOV.U32 R30, RZ, RZ, R77 ;  /* 0x000000ffff1e7224 */ /* 0x000fe200078e004d */
[----:B------:R-:W-:Y:S01]  /*181a0*/  MOV R77, R79 ;  /* 0x0000004f004d7202 */ /* 0x000fe20000000f00 */
[----:B------:R-:W-:Y:S01]  /*181b0*/  IMAD.MOV.U32 R173, RZ, RZ, R158 ;  /* 0x000000ffffad7224 */ /* 0x000fe200078e009e */
[----:B------:R-:W-:Y:S01]  /*181c0*/  IADD3 R41, R0, 0x40, RZ ;  /* 0x0000004000297810 */ /* 0x000fe20007ffe0ff */
[----:B------:R-:W-:Y:S01]  /*181d0*/  IMAD.MOV.U32 R167, RZ, RZ, R152 ;  /* 0x000000ffffa77224 */ /* 0x000fe200078e0098 */
[----:B------:R-:W-:Y:S01]  /*181e0*/  FSEL R152, R7, -INF , !P3 ;  /* 0xff80000007987808 */ /* 0x000fe20005800000 */
[----:B------:R-:W-:Y:S01]  /*181f0*/  IMAD.MOV.U32 R177, RZ, RZ, R179 ;  /* 0x000000ffffb17224 */ /* 0x000fe200078e00b3 */
[----:B------:R-:W-:Y:S01]  /*18200*/  MOV R179, R11 ;  /* 0x0000000b00b37202 */ /* 0x000fe20000000f00 */
[----:B------:R-:W-:Y:S01]  /*18210*/  IMAD.MOV.U32 R79, RZ, RZ, R90 ;  /* 0x000000ffff4f7224 */ /* 0x000fe200078e005a */
[----:B------:R-:W-:Y:S01]  /*18220*/  MOV R90, R91 ;  /* 0x0000005b005a7202 */ /* 0x000fe20000000f00 */
[----:B------:R-:W-:Y:S01]  /*18230*/  FFMA.FTZ R7, R132, R204, R189 ;  /* 0x000000cc84077223 */ /* 0x000fe200000100bd */
[----:B------:R-:W1:Y:S01]  /*18240*/  I2F R74, R16 ;  /* 0x00000010004a7306 */ /* 0x000e620000201400 */
[----:B------:R-:W-:Y:S01]  /*18250*/  IMAD.MOV.U32 R11, RZ, RZ, R78 ;  /* 0x000000ffff0b7224 */ /* 0x000fe200078e004e */
[----:B------:R-:W-:Y:S01]  /*18260*/  HMMA.16816.F32.BF16 R112, R20, R54, R68 ;  /* 0x000000361470723c */ /* 0x000fe20000041844 */
[----:B------:R-:W-:Y:S01]  /*18270*/  IMAD.MOV.U32 R91, RZ, RZ, R172 ;  /* 0x000000ffff5b7224 */ /* 0x000fe200078e00ac */
[----:B------:R-:W-:Y:S01]  /*18280*/  FSEL R155, R5, -INF , !P2 ;  /* 0xff800000059b7808 */ /* 0x000fe20005000000 */
[----:B------:R-:W-:Y:S01]  /*18290*/  IMAD.MOV.U32 R172, RZ, RZ, R173 ;  /* 0x000000ffffac7224 */ /* 0x000fe200078e00ad */
[----:B------:R-:W-:Y:S01]  /*182a0*/  MOV R173, R174 ;  /* 0x000000ae00ad7202 */ /* 0x000fe20000000f00 */
[----:B------:R-:W-:Y:S01]  /*182b0*/  IMAD.MOV.U32 R78, RZ, RZ, R75 ;  /* 0x000000ffff4e7224 */ /* 0x000fe200078e004b */
[----:B------:R-:W-:Y:S01]  /*182c0*/  ISETP.GE.AND P5, PT, R194, R6, PT ;  /* 0x00000006c200720c */ /* 0x000fe20003fa6270 */
[----:B------:R-:W-:Y:S01]  /*182d0*/  IMAD.MOV.U32 R174, RZ, RZ, R165 ;  /* 0x000000ffffae7224 */ /* 0x000fe200078e00a5 */
[----:B------:R-:W-:Y:S01]  /*182e0*/  FSEL R160, R7, -INF , !P0 ;  /* 0xff80000007a07808 */ /* 0x000fe20004000000 */
[----:B---3--:R-:W-:Y:S01]  /*182f0*/  FFMA.FTZ R5, R132, R97, R177 ;  /* 0x0000006184057223 */ /* 0x008fe200000100b1 */
[----:B------:R-:W-:Y:S01]  /*18300*/  MOV R85, R179 ;  /* 0x000000b300557202 */ /* 0x000fe20000000f00 */
[----:B------:R-:W-:Y:S01]  /*18310*/  IMAD.MOV.U32 R165, RZ, RZ, R119 ;  /* 0x000000ffffa57224 */ /* 0x000fe200078e0077 */
[----:B------:R-:W3:Y:S01]  /*18320*/  I2F R63, R41 ;  /* 0x00000029003f7306 */ /* 0x000ee20000201400 */
[----:B------:R-:W-:Y:S01]  /*18330*/  IMAD.MOV.U32 R177, RZ, RZ, R11 ;  /* 0x000000ffffb17224 */ /* 0x000fe200078e000b */
[----:B------:R-:W-:Y:S01]  /*18340*/  IADD3 R10, R0, 0x48, RZ ;  /* 0x00000048000a7810 */ /* 0x000fe20007ffe0ff */
[----:B------:R-:W-:Y:S01]  /*18350*/  FFMA.FTZ R7, R132, R97, R178 ;  /* 0x0000006184077223 */ /* 0x000fe200000100b2 */
[----:B------:R-:W-:Y:S01]  /*18360*/  MOV R178, R77 ;  /* 0x0000004d00b27202 */ /* 0x000fe20000000f00 */
[----:B------:R-:W-:Y:S01]  /*18370*/  IMAD.MOV.U32 R176, RZ, RZ, R30 ;  /* 0x000000ffffb07224 */ /* 0x000fe200078e001e */
[----:B------:R-:W-:Y:S01]  /*18380*/  HMMA.16816.F32.BF16 R52, R12, R28, R36 ;  /* 0x0000001c0c34723c */ /* 0x000fe20000041824 */
[----:B------:R-:W-:Y:S01]  /*18390*/  IMAD.MOV.U32 R11, RZ, RZ, R79 ;  /* 0x000000ffff0b7224 */ /* 0x000fe200078e004f */
[----:B------:R-:W-:Y:S01]  /*183a0*/  MOV R77, R90 ;  /* 0x0000005a004d7202 */ /* 0x000fe20000000f00 */
[----:B------:R-:W-:Y:S01]  /*183b0*/  IMAD.MOV.U32 R179, RZ, RZ, R78 ;  /* 0x000000ffffb37224 */ /* 0x000fe200078e004e */
[----:B------:R-:W-:Y:S01]  /*183c0*/  ISETP.GE.AND P4, PT, R88, R8, PT ;  /* 0x000000085800720c */ /* 0x000fe20003f86270 */
[----:B------:R-:W-:Y:S01]  /*183d0*/  IMAD.MOV.U32 R79, RZ, RZ, R172 ;  /* 0x000000ffff4f7224 */ /* 0x000fe200078e00ac */
[----:B------:R-:W-:Y:S01]  /*183e0*/  MOV R90, R174 ;  /* 0x000000ae005a7202 */ /* 0x000fe20000000f00 */
[----:B------:R-:W-:Y:S01]  /*183f0*/  IMAD.MOV.U32 R78, RZ, RZ, R91 ;  /* 0x000000ffff4e7224 */ /* 0x000fe200078e005b */
[C---:B------:R-:W-:Y:S01]  /*18400*/  ISETP.GE.AND P3, PT, R17.reuse, R8, PT ;  /* 0x000000081100720c */ /* 0x040fe20003f66270 */
[----:B------:R-:W-:Y:S01]  /*18410*/  IMAD.MOV.U32 R172, RZ, RZ, R163 ;  /* 0x000000ffffac7224 */ /* 0x000fe200078e00a3 */
[----:B------:R-:W-:Y:S01]  /*18420*/  FSEL R163, R2, -INF , !P5 ;  /* 0xff80000002a37808 */ /* 0x000fe20006800000 */
[----:B------:R-:W-:Y:S01]  /*18430*/  IMAD.MOV.U32 R91, RZ, RZ, R165 ;  /* 0x000000ffff5b7224 */ /* 0x000fe200078e00a5 */
[----:B------:R-:W-:Y:S01]  /*18440*/  MOV R174, R148 ;  /* 0x0000009400ae7202 */ /* 0x000fe20000000f00 */
[----:B-1----:R-:W-:Y:S01]  /*18450*/  FFMA.FTZ R2, R132, R89, R85 ;  /* 0x0000005984027223 */ /* 0x002fe20000010055 */
[C---:B------:R-:W-:Y:S01]  /*18460*/  IADD3 R36, R0.reuse, 0x41, RZ ;  /* 0x0000004100247810 */ /* 0x040fe20007ffe0ff */
[----:B------:R-:W-:Y:S01]  /*18470*/  IMAD.MOV.U32 R213, RZ, RZ, R176 ;  /* 0x000000ffffd57224 */ /* 0x000fe200078e00b0 */
[----:B------:R-:W-:Y:S01]  /*18480*/  MOV R85, R178 ;  /* 0x000000b200557202 */ /* 0x000fe20000000f00 */
[----:B------:R-:W-:Y:S01]  /*18490*/  IMAD.MOV.U32 R176, RZ, RZ, R179 ;  /* 0x000000ffffb07224 */ /* 0x000fe200078e00b3 */
[----:B------:R-:W-:Y:S01]  /*184a0*/  MOV R178, R77 ;  /* 0x0000004d00b27202 */ /* 0x000fe20000000f00 */
        /* <DEDUP_REMOVED lines=9> */
[----:B------:R-:W-:Y:S01]  /*18540*/  IADD3 R43, R0, 0x50, RZ ;  /* 0x00000050002b7810 */ /* 0x000fe20007ffe0ff */
[----:B------:R-:W-:Y:S01]  /*18550*/  IMAD.MOV.U32 R90, RZ, RZ, R172 ;  /* 0x000000ffff5a7224 */ /* 0x000fe200078e00ac */
[----:B------:R-:W-:Y:S01]  /*18560*/  ISETP.GE.AND P1, PT, R16, R6, PT ;  /* 0x000000061000720c */ /* 0x000fe20003f26270 */
[----:B------:R-:W-:Y:S01]  /*18570*/  IMAD.MOV.U32 R174, RZ, RZ, R167 ;  /* 0x000000ffffae7224 */ /* 0x000fe200078e00a7 */
[----:B------:R-:W-:Y:S01]  /*18580*/  FSEL R167, R2, -INF , !P4 ;  /* 0xff80000002a77808 */ /* 0x000fe20006000000 */
[C---:B------:R-:W-:Y:S01]  /*18590*/  FFMA.FTZ R2, R132.reuse, R89, R76 ;  /* 0x0000005984027223 */ /* 0x040fe2000001004c */
[----:B------:R-:W-:Y:S01]  /*185a0*/  FSEL R165, R5, -INF , !P3 ;  /* 0xff80000005a57808 */ /* 0x000fe20005800000 */
[----:B------:R-:W-:Y:S01]  /*185b0*/  FFMA.FTZ R5, R132, R74, R213 ;  /* 0x0000004a84057223 */ /* 0x000fe200000100d5 */
[----:B------:R-:W-:Y:S01]  /*185c0*/  ISETP.GE.AND P2, PT, R88, R6, PT ;  /* 0x000000065800720c */ /* 0x000fe20003f46270 */
[----:B------:R-:W-:Y:S01]  /*185d0*/  IMAD.MOV.U32 R195, RZ, RZ, R85 ;  /* 0x000000ffffc37224 */ /* 0x000fe200078e0055 */
[----:B------:R-:W1:Y:S01]  /*185e0*/  I2F R49, R10 ;  /* 0x0000000a00317306 */ /* 0x000e620000201400 */
[----:B------:R-:W-:Y:S01]  /*185f0*/  IMAD.MOV.U32 R213, RZ, RZ, R176 ;  /* 0x000000ffffd57224 */ /* 0x000fe200078e00b0 */
[----:B------:R-:W-:Y:S01]  /*18600*/  MOV R176, R78 ;  /* 0x0000004e00b07202 */ /* 0x000fe20000000f00 */
[----:B------:R-:W-:Y:S01]  /*18610*/  IMAD.MOV.U32 R85, RZ, RZ, R178 ;  /* 0x000000ffff557224 */ /* 0x000fe200078e00b2 */
[----:B------:R-:W-:Y:S01]  /*18620*/  MOV R78, R161 ;  /* 0x000000a1004e7202 */ /* 0x000fe20000000f00 */
[----:B------:R-:W-:Y:S01]  /*18630*/  IMAD.MOV.U32 R178, RZ, RZ, R179 ;  /* 0x000000ffffb27224 */ /* 0x000fe200078e00b3 */
[----:B------:R-:W-:Y:S01]  /*18640*/  FSEL R161, R2, -INF , !P2 ;  /* 0xff80000002a17808 */ /* 0x000fe20005000000 */
[----:B------:R-:W-:Y:S01]  /*18650*/  IMAD.MOV.U32 R179, RZ, RZ, R79 ;  /* 0x000000ffffb37224 */ /* 0x000fe200078e004f */
[----:B------:R-:W4:Y:S01]  /*18660*/  LDSM.16.M88.4 R68, [R183+0x6800] ;  /* 0x00680000b744783b */ /* 0x000f220000000200 */
[----:B---3--:R-:W-:Y:S01]  /*18670*/  FFMA.FTZ R2, R132, R63, R195 ;  /* 0x0000003f84027223 */ /* 0x008fe200000100c3 */
[-C--:B------:R-:W-:Y:S01]  /*18680*/  ISETP.GE.AND P5, PT, R41, R8.reuse, PT ;  /* 0x000000082900720c */ /* 0x080fe20003fa6270 */
[----:B------:R-:W-:Y:S01]  /*18690*/  IMAD.MOV.U32 R116, RZ, RZ, R213 ;  /* 0x000000ffff747224 */ /* 0x000fe200078e00d5 */
[----:B------:R-:W-:Y:S01]  /*186a0*/  ISETP.GE.AND P0, PT, R16, R8, PT ;  /* 0x000000081000720c */ /* 0x000fe20003f06270 */
[----:B------:R-:W-:Y:S01]  /*186b0*/  IMAD.MOV.U32 R213, RZ, RZ, R176 ;  /* 0x000000ffffd57224 */ /* 0x000fe200078e00b0 */
[----:B------:R-:W-:Y:S01]  /*186c0*/  FSEL R176, R2, -INF , !P5 ;  /* 0xff80000002b07808 */ /* 0x000fe20006800000 */
[----:B------:R-:W-:Y:S01]  /*186d0*/  IMAD.MOV.U32 R79, RZ, RZ, R164 ;  /* 0x000000ffff4f7224 */ /* 0x000fe200078e00a4 */
[----:B------:R-:W-:Y:S01]  /*186e0*/  FSEL R164, R5, -INF , !P0 ;  /* 0xff80000005a47808 */ /* 0x000fe20004000000 */
[----:B-1----:R-:W-:Y:S01]  /*186f0*/  FFMA.FTZ R5, R132, R51, R116 ;  /* 0x0000003384057223 */ /* 0x002fe20000010074 */
[----:B------:R-:W-:Y:S01]  /*18700*/  ISETP.GE.AND P3, PT, R41, R6, PT ;  /* 0x000000062900720c */ /* 0x000fe20003f66270 */
[----:B------:R-:W1:Y:S01]  /*18710*/  I2F R62, R43 ;  /* 0x0000002b003e7306 */ /* 0x000e620000201400 */
[----:B------:R-:W-:Y:S01]  /*18720*/  IMAD.MOV.U32 R116, RZ, RZ, R213 ;  /* 0x000000ffff747224 */ /* 0x000fe200078e00d5 */
[----:B------:R-:W-:Y:S01]  /*18730*/  IADD3 R37, R0, 0x49, RZ ;  /* 0x0000004900257810 */ /* 0x000fe20007ffe0ff */
[----:B------:R-:W-:Y:S01]  /*18740*/  IMAD.MOV.U32 R171, RZ, RZ, R147 ;  /* 0x000000ffffab7224 */ /* 0x000fe200078e0093 */
[----:B------:R-:W-:Y:S01]  /*18750*/  ISETP.GE.AND P2, PT, R10, R8, PT ;  /* 0x000000080a00720c */ /* 0x000fe20003f46270 */
[----:B------:R-:W-:Y:S01]  /*18760*/  IMAD.MOV.U32 R98, RZ, RZ, R175 ;  /* 0x000000ffff627224 */ /* 0x000fe200078e00af */
[----:B------:R-:W-:-:S02]  /*18770*/  IADD3 R38, R0, 0x58, RZ ;  /* 0x0000005800267810 */ /* 0x000fc40007ffe0ff */
[C---:B------:R-:W-:Y:S01]  /*18780*/  IADD3 R48, R0.reuse, 0x59, RZ ;  /* 0x0000005900307810 */ /* 0x040fe20007ffe0ff */
[----:B------:R-:W3:Y:S01]  /*18790*/  I2F R50, R37 ;  /* 0x0000002500327306 */ /* 0x000ee20000201400 */
[----:B------:R-:W-:Y:S01]  /*187a0*/  IADD3 R42, R0, 0x51, RZ ;  /* 0x00000051002a7810 */ /* 0x000fe20007ffe0ff */
[----:B------:R-:W-:Y:S01]  /*187b0*/  HMMA.16816.F32.BF16 R56, R12, R66, R56 ;  /* 0x000000420c38723c */ /* 0x000fe20000041838 */
[----:B------:R-:W-:Y:S01]  /*187c0*/  ISETP.GE.AND P0, PT, R10, R6, PT ;  /* 0x000000060a00720c */ /* 0x000fe20003f06270 */
[----:B------:R-:W-:Y:S01]  /*187d0*/  FMUL.FTZ R9, R45, R4 ;  /* 0x000000042d097220 */ /* 0x000fe20000410000 */
[----:B------:R-:W-:Y:S01]  /*187e0*/  MOV R196, R171 ;  /* 0x000000ab00c47202 */ /* 0x000fe20000000f00 */
[----:B------:R1:W5:Y:S02]  /*187f0*/  LDL.LU R190, [R1+0x170] ;  /* 0x0001700001be7983 */ /* 0x0003640000300800 */
[----:B------:R-:W1:Y:S01]  /*18800*/  I2F R61, R38 ;  /* 0x00000026003d7306 */ /* 0x000e620000201400 */
[----:B------:R-:W-:-:S02]  /*18810*/  IADD3 R44, R0, 0x60, RZ ;  /* 0x00000060002c7810 */ /* 0x000fc40007ffe0ff */
[C---:B------:R-:W-:Y:S02]  /*18820*/  IADD3 R40, R0.reuse, 0x61, RZ ;  /* 0x0000006100287810 */ /* 0x040fe40007ffe0ff */
[----:B------:R-:W-:Y:S01]  /*18830*/  IADD3 R31, R0, 0x88, RZ ;  /* 0x00000088001f7810 */ /* 0x000fe20007ffe0ff */
[----:B------:R-:W-:Y:S02]  /*18840*/  HMMA.16816.F32.BF16 R24, R24, R86, R240 ;  /* 0x000000561818723c */ /* 0x000fe400000418f0 */
[----:B------:R-:W1:Y:S01]  /*18850*/  I2F R60, R42 ;  /* 0x0000002a003c7306 */ /* 0x000e620000201400 */
[-C--:B------:R-:W-:Y:S01]  /*18860*/  ISETP.GE.AND P4, PT, R36, R6.reuse, PT ;  /* 0x000000062400720c */ /* 0x080fe20003f86270 */
[----:B------:R1:W5:Y:S06]  /*18870*/  LDL.LU R189, [R1+0x16c] ;  /* 0x00016c0001bd7983 */ /* 0x00036c0000300800 */
[----:B------:R-:W1:Y:S01]  /*18880*/  I2F R64, R48 ;  /* 0x0000003000407306 */ /* 0x000e620000201400 */
[C---:B------:R-:W-:Y:S01]  /*18890*/  IADD3 R39, R0.reuse, 0x68, RZ ;  /* 0x0000006800277810 */ /* 0x040fe20007ffe0ff */
[----:B----4-:R-:W-:Y:S01]  /*188a0*/  HMMA.16816.F32.BF16 R92, R12, R68, R32 ;  /* 0x000000440c5c723c */ /* 0x010fe20000041820 */
[----:B------:R-:W-:Y:S01]  /*188b0*/  ISETP.GE.AND P5, PT, R37, R6, PT ;  /* 0x000000062500720c */ /* 0x000fe20003fa6270 */
[----:B------:R4:W5:Y:S04]  /*188c0*/  LDL.LU R135, [R1+0x168] ;  /* 0x0001680001877983 */ /* 0x0009680000300800 */
[----:B------:R-:W1:Y:S08]  /*188d0*/  I2F R45, R44 ;  /* 0x0000002c002d7306 */ /* 0x000e700000201400 */
[----:B------:R1:W-:Y:S01]  /*188e0*/  MUFU.TANH R166, R9 ;  /* 0x0000000900a67308 */ /* 0x0003e20000002400 */
[C---:B------:R-:W-:Y:S01]  /*188f0*/  IADD3 R34, R0.reuse, 0x70, RZ ;  /* 0x0000007000227810 */ /* 0x040fe20007ffe0ff */
[----:B------:R4:W5:Y:S01]  /*18900*/  LDL.LU R134, [R1+0x164] ;  /* 0x0001640001867983 */ /* 0x0009620000300800 */
[----:B------:R-:W-:-:S05]  /*18910*/  IADD3 R35, R0, 0x69, RZ ;  /* 0x0000006900237810 */ /* 0x000fca0007ffe0ff */
[----:B------:R-:W-:Y:S01]  /*18920*/  I2F R65, R40 ;  /* 0x0000002800417306 */ /* 0x000fe20000201400 */
[----:B------:R-:W-:Y:S01]  /*18930*/  IADD3 R29, R0, 0x71, RZ ;  /* 0x00000071001d7810 */ /* 0x000fe20007ffe0ff */
[----:B------:R4:W5:Y:S01]  /*18940*/  LDL.LU R119, [R1+0x160] ;  /* 0x0001600001777983 */ /* 0x0009620000300800 */
[----:B-1----:R-:W-:-:S05]  /*18950*/  FMUL.FTZ R9, R46, R4 ;  /* 0x000000042e097220 */ /* 0x002fca0000410000 */
[----:B------:R-:W1:Y:S01]  /*18960*/  I2F R46, R39 ;  /* 0x00000027002e7306 */ /* 0x000e620000201400 */
[----:B--2---:R-:W-:Y:S01]  /*18970*/  IMAD.MOV.U32 R172, RZ, RZ, R169 ;  /* 0x000000ffffac7224 */ /* 0x004fe200078e00a9 */
[----:B------:R-:W-:Y:S02]  /*18980*/  MOV R169, R162 ;  /* 0x000000a200a97202 */ /* 0x000fe40000000f00 */
[----:B------:R-:W-:Y:S01]  /*18990*/  FSEL R162, R7, -INF , !P6 ;  /* 0xff80000007a27808 */ /* 0x000fe20007000000 */
[----:B------:R-:W-:Y:S01]  /*189a0*/  FFMA.FTZ R7, R132, R74, R84 ;  /* 0x0000004a84077223 */ /* 0x000fe20000010054 */
[----:B------:R-:W-:Y:S01]  /*189b0*/  MOV R84, R177 ;  /* 0x000000b100547202 */ /* 0x000fe20000000f00 */
[----:B------:R-:W-:-:S03]  /*189c0*/  IMAD.MOV.U32 R177, RZ, RZ, R142 ;  /* 0x000000ffffb17224 */ /* 0x000fc600078e008e */
[----:B------:R-:W-:Y:S01]  /*189d0*/  MOV R195, R84 ;  /* 0x0000005400c37202 */ /* 0x000fe20000000f00 */
[----:B------:R-:W-:Y:S01]  /*189e0*/  IMAD.MOV.U32 R84, RZ, RZ, R85 ;  /* 0x000000ffff547224 */ /* 0x000fe200078e0055 */
[----:B------:R-:W-:Y:S01]  /*189f0*/  MOV R85, R179 ;  /* 0x000000b300557202 */ /* 0x000fe20000000f00 */
[----:B------:R-:W-:Y:S02]  /*18a00*/  IMAD.MOV.U32 R179, RZ, RZ, R90 ;  /* 0x000000ffffb37224 */ /* 0x000fe400078e005a */
[----:B------:R-:W-:Y:S01]  /*18a10*/  IMAD.MOV.U32 R90, RZ, RZ, R91 ;  /* 0x000000ffff5a7224 */ /* 0x000fe200078e005b */
[----:B------:R-:W-:Y:S01]  /*18a20*/  MOV R91, R172 ;  /* 0x000000ac005b7202 */ /* 0x000fe20000000f00 */
[----:B------:R-:W-:Y:S02]  /*18a30*/  IMAD.MOV.U32 R172, RZ, RZ, R174 ;  /* 0x000000ffffac7224 */ /* 0x000fe400078e00ae */
[----:B------:R-:W-:Y:S01]  /*18a40*/  FFMA.FTZ R2, R132, R63, R177 ;  /* 0x0000003f84027223 */ /* 0x000fe200000100b1 */
[----:B------:R-:W-:Y:S01]  /*18a50*/  MOV R177, R78 ;  /* 0x0000004e00b17202 */ /* 0x000fe20000000f00 */
[----:B------:R-:W-:-:S02]  /*18a60*/  IMAD.MOV.U32 R213, RZ, RZ, R179 ;  /* 0x000000ffffd57224 */ /* 0x000fc400078e00b3 */
[----:B------:R-:W-:Y:S01]  /*18a70*/  IMAD.MOV.U32 R174, RZ, RZ, R169 ;  /* 0x000000ffffae7224 */ /* 0x000fe200078e00a9 */
[----:B------:R-:W-:Y:S01]  /*18a80*/  FSEL R169, R7, -INF , !P1 ;  /* 0xff80000007a97808 */ /* 0x000fe20004800000 */
[----:B------:R-:W-:Y:S01]  /*18a90*/  IMAD.MOV.U32 R179, RZ, RZ, R172 ;  /* 0x000000ffffb37224 */ /* 0x000fe200078e00ac */
[----:B------:R-:W-:Y:S01]  /*18aa0*/  FSEL R172, R2, -INF , !P3 ;  /* 0xff80000002ac7808 */ /* 0x000fe20005800000 */
[C---:B------:R-:W-:Y:S01]  /*18ab0*/  FFMA.FTZ R7, R132.reuse, R51, R195 ;  /* 0x0000003384077223 */ /* 0x040fe200000100c3 */
[----:B------:R-:W-:Y:S01]  /*18ac0*/  MOV R195, R85 ;  /* 0x0000005500c37202 */ /* 0x000fe20000000f00 */
[----:B------:R-:W-:Y:S02]  /*18ad0*/  FFMA.FTZ R2, R132, R49, R177 ;  /* 0x0000003184027223 */ /* 0x000fe400000100b1 */
[----:B------:R-:W-:Y:S01]  /*18ae0*/  IMAD.MOV.U32 R85, RZ, RZ, R90 ;  /* 0x000000ffff557224 */ /* 0x000fe200078e005a */
[----:B------:R-:W-:Y:S01]  /*18af0*/  MOV R90, R91 ;  /* 0x0000005b005a7202 */ /* 0x000fe20000000f00 */
[----:B------:R-:W-:Y:S01]  /*18b00*/  IMAD.MOV.U32 R91, RZ, RZ, R174 ;  /* 0x000000ffff5b7224 */ /* 0x000fe200078e00ae */
[----:B------:R-:W-:Y:S01]  /*18b10*/  FSEL R175, R2, -INF , !P2 ;  /* 0xff80000002af7808 */ /* 0x000fe20005000000 */
[----:B------:R-:W-:-:S02]  /*18b20*/  FFMA.FTZ R2, R132, R49, R84 ;  /* 0x0000003184027223 */ /* 0x000fc40000010054 */
[----:B------:R-:W-:Y:S01]  /*18b30*/  IMAD.MOV.U32 R197, RZ, RZ, R213 ;  /* 0x000000ffffc57224 */ /* 0x000fe200078e00d5 */
[----:B------:R-:W-:Y:S02]  /*18b40*/  MOV R213, R91 ;  /* 0x0000005b00d57202 */ /* 0x000fe40000000f00 */
[----:B------:R-:W-:Y:S02]  /*18b50*/  MOV R91, R170 ;  /* 0x000000aa005b7202 */ /* 0x000fe40000000f00 */
[----:B------:R-:W-:Y:S01]  /*18b60*/  FSEL R170, R2, -INF , !P0 ;  /* 0xff80000002aa7808 */ /* 0x000fe20004000000 */
[----:B------:R-:W-:Y:S01]  /*18b70*/  FFMA.FTZ R2, R132, R62, R196 ;  /* 0x0000003e84027223 */ /* 0x000fe200000100c4 */
[-C--:B------:R-:W-:Y:S02]  /*18b80*/  ISETP.GE.AND P6, PT, R36, R8.reuse, PT ;  /* 0x000000082400720c */ /* 0x080fe40003fc6270 */
[----:B------:R-:W-:Y:S01]  /*18b90*/  ISETP.GE.AND P3, PT, R43, R8, PT ;  /* 0x000000082b00720c */ /* 0x000fe20003f66270 */
[----:B------:R-:W-:Y:S01]  /*18ba0*/  IMAD.MOV.U32 R78, RZ, RZ, R79 ;  /* 0x000000ffff4e7224 */ /* 0x000fe200078e004f */
[----:B------:R-:W-:Y:S01]  /*18bb0*/  FSEL R174, R5, -INF , !P6 ;  /* 0xff80000005ae7808 */ /* 0x000fe20007000000 */
[----:B---3--:R-:W-:Y:S01]  /*18bc0*/  FFMA.FTZ R5, R132, R50, R116 ;  /* 0x0000003284057223 */ /* 0x008fe20000010074 */
[----:B------:R-:W-:Y:S01]  /*18bd0*/  FSEL R196, R2, -INF , !P3 ;  /* 0xff80000002c47808 */ /* 0x000fe20005800000 */
[----:B------:R-:W-:Y:S01]  /*18be0*/  FFMA.FTZ R2, R132, R62, R178 ;  /* 0x0000003e84027223 */ /* 0x000fe200000100b2 */
[----:B------:R-:W-:-:S02]  /*18bf0*/  ISETP.GE.AND P6, PT, R43, R6, PT ;  /* 0x000000062b00720c */ /* 0x000fc40003fc6270 */
[----:B------:R-:W-:Y:S01]  /*18c00*/  MOV R116, R85 ;  /* 0x0000005500747202 */ /* 0x000fe20000000f00 */
[----:B------:R-:W-:Y:S01]  /*18c10*/  IMAD.MOV.U32 R85, RZ, RZ, R124 ;  /* 0x000000ffff557224 */ /* 0x000fe200078e007c */
[----:B------:R-:W-:Y:S02]  /*18c20*/  MOV R177, R78 ;  /* 0x0000004e00b17202 */ /* 0x000fe40000000f00 */
[----:B------:R-:W-:Y:S01]  /*18c30*/  FSEL R171, R7, -INF , !P4 ;  /* 0xff80000007ab7808 */ /* 0x000fe20006000000 */
[----:B------:R-:W-:Y:S01]  /*18c40*/  FFMA.FTZ R7, R132, R50, R195 ;  /* 0x0000003284077223 */ /* 0x000fe200000100c3 */
[-C--:B------:R-:W-:Y:S01]  /*18c50*/  ISETP.GE.AND P1, PT, R37, R8.reuse, PT ;  /* 0x000000082500720c */ /* 0x080fe20003f26270 */
[----:B------:R-:W-:Y:S01]  /*18c60*/  IMAD.MOV.U32 R195, RZ, RZ, R179 ;  /* 0x000000ffffc37224 */ /* 0x000fe200078e00b3 */
[----:B------:R-:W-:Y:S01]  /*18c70*/  FSEL R192, R2, -INF , !P6 ;  /* 0xff80000002c07808 */ /* 0x000fe20007000000 */
[----:B------:R-:W-:Y:S01]  /*18c80*/  FFMA.FTZ R2, R132, R61, R85 ;  /* 0x0000003d84027223 */ /* 0x000fe20000010055 */
[----:B------:R-:W-:Y:S01]  /*18c90*/  ISETP.GE.AND P0, PT, R38, R8, PT ;  /* 0x000000082600720c */ /* 0x000fe20003f06270 */
[----:B------:R-:W-:Y:S01]  /*18ca0*/  IMAD.MOV.U32 R179, RZ, RZ, R173 ;  /* 0x000000ffffb37224 */ /* 0x000fe200078e00ad */
[----:B------:R-:W-:-:S02]  /*18cb0*/  MOV R117, R177 ;  /* 0x000000b100757202 */ /* 0x000fc40000000f00 */
[----:B------:R-:W-:Y:S01]  /*18cc0*/  FSEL R173, R5, -INF , !P1 ;  /* 0xff80000005ad7808 */ /* 0x000fe20004800000 */
[----:B------:R-:W-:Y:S01]  /*18cd0*/  FFMA.FTZ R5, R132, R60, R197 ;  /* 0x0000003c84057223 */ /* 0x000fe200000100c5 */
[----:B------:R-:W-:Y:S01]  /*18ce0*/  MOV R197, R195 ;  /* 0x000000c300c57202 */ /* 0x000fe20000000f00 */
[----:B------:R-:W-:Y:S01]  /*18cf0*/  IMAD.MOV.U32 R178, RZ, RZ, R77 ;  /* 0x000000ffffb27224 */ /* 0x000fe200078e004d */
[----:B------:R-:W-:Y:S02]  /*18d00*/  ISETP.GE.AND P4, PT, R42, R8, PT ;  /* 0x000000082a00720c */ /* 0x000fe40003f86270 */
[----:B------:R-:W-:Y:S01]  /*18d10*/  FSEL R195, R2, -INF , !P0 ;  /* 0xff80000002c37808 */ /* 0x000fe20004000000 */
[----:B------:R-:W-:Y:S01]  /*18d20*/  FFMA.FTZ R2, R132, R61, R117 ;  /* 0x0000003d84027223 */ /* 0x000fe20000010075 */
[----:B------:R-:W-:Y:S02]  /*18d30*/  ISETP.GE.AND P1, PT, R38, R6, PT ;  /* 0x000000062600720c */ /* 0x000fe40003f26270 */
[----:B------:R-:W-:Y:S01]  /*18d40*/  FSEL R194, R5, -INF , !P4 ;  /* 0xff80000005c27808 */ /* 0x000fe20006000000 */
[----:B------:R-:W-:Y:S01]  /*18d50*/  FFMA.FTZ R5, R132, R64, R178 ;  /* 0x0000004084057223 */ /* 0x000fe200000100b2 */
[----:B------:R-:W-:Y:S01]  /*18d60*/  FSEL R178, R2, -INF , !P1 ;  /* 0xff80000002b27808 */ /* 0x000fe20004800000 */
[----:B------:R2:W-:Y:S01]  /*18d70*/  MUFU.TANH R149, R9 ;  /* 0x0000000900957308 */ /* 0x0005e20000002400 */
[----:B------:R-:W-:Y:S01]  /*18d80*/  FFMA.FTZ R2, R132, R45, R197 ;  /* 0x0000002d84027223 */ /* 0x000fe200000100c5 */
[----:B------:R-:W-:-:S02]  /*18d90*/  ISETP.GE.AND P6, PT, R44, R8, PT ;  /* 0x000000082c00720c */ /* 0x000fc40003fc6270 */
[----:B------:R-:W-:Y:S02]  /*18da0*/  ISETP.GE.AND P4, PT, R44, R6, PT ;  /* 0x000000062c00720c */ /* 0x000fe40003f86270 */
[----:B------:R-:W-:Y:S01]  /*18db0*/  FSEL R206, R2, -INF , !P6 ;  /* 0xff80000002ce7808 */ /* 0x000fe20007000000 */
[----:B------:R-:W-:Y:S01]  /*18dc0*/  FFMA.FTZ R2, R132, R45, R91 ;  /* 0x0000002d84027223 */ /* 0x000fe2000001005b */
[----:B------:R-:W-:Y:S01]  /*18dd0*/  FSEL R177, R7, -INF , !P5 ;  /* 0xff80000007b17808 */ /* 0x000fe20006800000 */
[----:B--2---:R-:W-:-:S04]  /*18de0*/  FMUL.FTZ R9, R47, R4 ;  /* 0x000000042f097220 */ /* 0x004fc80000410000 */
[----:B------:R2:W-:Y:S01]  /*18df0*/  MUFU.TANH R159, R9 ;  /* 0x00000009009f7308 */ /* 0x0005e20000002400 */
[----:B------:R-:W-:Y:S01]  /*18e00*/  FFMA.FTZ R7, R132, R60, R116 ;  /* 0x0000003c84077223 */ /* 0x000fe20000010074 */
[----:B------:R-:W-:Y:S02]  /*18e10*/  ISETP.GE.AND P2, PT, R42, R6, PT ;  /* 0x000000062a00720c */ /* 0x000fe40003f46270 */
[----:B------:R-:W-:-:S04]  /*18e20*/  FSEL R201, R2, -INF , !P4 ;  /* 0xff80000002c97808 */ /* 0x000fc80006000000 */
[----:B------:R-:W3:Y:S01]  /*18e30*/  I2F R47, R34 ;  /* 0x00000022002f7306 */ /* 0x000ee20000201400 */
[----:B-1----:R-:W-:Y:S02]  /*18e40*/  FFMA.FTZ R2, R132, R46, R98 ;  /* 0x0000002e84027223 */ /* 0x002fe40000010062 */
[----:B--2---:R-:W-:-:S05]  /*18e50*/  FMUL.FTZ R9, R56, R4 ;  /* 0x0000000438097220 */ /* 0x004fca0000410000 */
[----:B------:R-:W1:Y:S01]  /*18e60*/  I2F R67, R35 ;  /* 0x0000002300437306 */ /* 0x000e620000201400 */
[-C--:B------:R-:W-:Y:S01]  /*18e70*/  ISETP.GE.AND P1, PT, R39, R8.reuse, PT ;  /* 0x000000082700720c */ /* 0x080fe20003f26270 */
[----:B------:R-:W-:Y:S01]  /*18e80*/  IMAD.MOV.U32 R118, RZ, RZ, R179 ;  /* 0x000000ffff767224 */ /* 0x000fe200078e00b3 */
[----:B------:R-:W-:-:S05]  /*18e90*/  ISETP.GE.AND P5, PT, R48, R8, PT ;  /* 0x000000083000720c */ /* 0x000fca0003fa6270 */
[----:B------:R2:W-:Y:S01]  /*18ea0*/  MUFU.TANH R150, R9 ;  /* 0x0000000900967308 */ /* 0x0005e20000002400 */
[----:B------:R-:W-:Y:S01]  /*18eb0*/  FSEL R179, R7, -INF , !P2 ;  /* 0xff80000007b37808 */ /* 0x000fe20005000000 */
[----:B------:R-:W-:Y:S01]  /*18ec0*/  FFMA.FTZ R7, R132, R64, R122 ;  /* 0x0000004084077223 */ /* 0x000fe2000001007a */
[----:B------:R-:W-:Y:S02]  /*18ed0*/  IADD3 R33, R0, 0x78, RZ ;  /* 0x0000007800217810 */ /* 0x000fe40007ffe0ff */
[----:B------:R-:W-:Y:S02]  /*18ee0*/  ISETP.GE.AND P3, PT, R48, R6, PT ;  /* 0x000000063000720c */ /* 0x000fe40003f66270 */
[----:B------:R-:W-:Y:S01]  /*18ef0*/  FSEL R204, R2, -INF , !P1 ;  /* 0xff80000002cc7808 */ /* 0x000fe20004800000 */
[----:B------:R-:W1:Y:S01]  /*18f00*/  I2F R68, R29 ;  /* 0x0000001d00447306 */ /* 0x000e620000201400 */
[----:B------:R-:W-:Y:S01]  /*18f10*/  FSEL R193, R5, -INF , !P5 ;  /* 0xff80000005c17808 */ /* 0x000fe20006800000 */
[----:B--2---:R-:W-:-:S06]  /*18f20*/  FMUL.FTZ R9, R57, R4 ;  /* 0x0000000439097220 */ /* 0x004fcc0000410000 */
[----:B------:R2:W-:Y:S01]  /*18f30*/  MUFU.TANH R158, R9 ;  /* 0x00000009009e7308 */ /* 0x0005e20000002400 */
[C---:B------:R-:W-:Y:S01]  /*18f40*/  FFMA.FTZ R2, R132.reuse, R46, R247 ;  /* 0x0000002e84027223 */ /* 0x040fe200000100f7 */
[----:B------:R-:W-:Y:S01]  /*18f50*/  ISETP.GE.AND P5, PT, R39, R6, PT ;  /* 0x000000062700720c */ /* 0x000fe20003fa6270 */
[----:B------:R-:W-:Y:S01]  /*18f60*/  IMAD.MOV.U32 R116, RZ, RZ, R213 ;  /* 0x000000ffff747224 */ /* 0x000fe200078e00d5 */
[----:B------:R-:W-:Y:S01]  /*18f70*/  FSEL R197, R7, -INF , !P3 ;  /* 0xff80000007c57808 */ /* 0x000fe20005800000 */
[----:B------:R-:W-:-:S03]  /*18f80*/  FFMA.FTZ R7, R132, R65, R121 ;  /* 0x0000004184077223 */ /* 0x000fc60000010079 */
[----:B------:R-:W1:Y:S01]  /*18f90*/  I2F R66, R33 ;  /* 0x0000002100427306 */ /* 0x000e620000201400 */
[----:B------:R-:W-:Y:S01]  /*18fa0*/  MOV R213, R123 ;  /* 0x0000007b00d57202 */ /* 0x000fe20000000f00 */
[----:B--2---:R-:W-:Y:S01]  /*18fb0*/  FMUL.FTZ R9, R58, R4 ;  /* 0x000000043a097220 */ /* 0x004fe20000410000 */
[----:B------:R-:W-:-:S05]  /*18fc0*/  ISETP.GE.AND P0, PT, R40, R6, PT ;  /* 0x000000062800720c */ /* 0x000fca0003f06270 */
[----:B------:R2:W-:Y:S01]  /*18fd0*/  MUFU.TANH R147, R9 ;  /* 0x0000000900937308 */ /* 0x0005e20000002400 */
[----:B------:R-:W-:Y:S01]  /*18fe0*/  FSEL R199, R2, -INF , !P5 ;  /* 0xff80000002c77808 */ /* 0x000fe20006800000 */
[----:B---3--:R-:W-:Y:S01]  /*18ff0*/  FFMA.FTZ R2, R132, R47, R215 ;  /* 0x0000002f84027223 */ /* 0x008fe200000100d7 */
[-C--:B------:R-:W-:Y:S01]  /*19000*/  ISETP.GE.AND P4, PT, R34, R8.reuse, PT ;  /* 0x000000082200720c */ /* 0x080fe20003f86270 */
[----:B------:R-:W-:Y:S01]  /*19010*/  FFMA.FTZ R5, R132, R65, R118 ;  /* 0x0000004184057223 */ /* 0x000fe20000010076 */
[----:B------:R-:W-:Y:S02]  /*19020*/  ISETP.GE.AND P2, PT, R40, R8, PT ;  /* 0x000000082800720c */ /* 0x000fe40003f46270 */
[----:B------:R-:W-:Y:S01]  /*19030*/  FSEL R200, R7, -INF , !P0 ;  /* 0xff80000007c87808 */ /* 0x000fe20004000000 */
[----:B-1----:R-:W-:Y:S01]  /*19040*/  FFMA.FTZ R7, R132, R67, R213 ;  /* 0x0000004384077223 */ /* 0x002fe200000100d5 */
[----:B------:R-:W-:Y:S01]  /*19050*/  IADD3 R32, R0, 0x80, RZ ;  /* 0x0000008000207810 */ /* 0x000fe20007ffe0ff */
[----:B--2---:R-:W-:-:S04]  /*19060*/  FMUL.FTZ R9, R59, R4 ;  /* 0x000000043b097220 */ /* 0x004fc80000410000 */
[----:B------:R1:W-:Y:S01]  /*19070*/  MUFU.TANH R148, R9 ;  /* 0x0000000900947308 */ /* 0x0003e20000002400 */
[-C--:B------:R-:W-:Y:S02]  /*19080*/  ISETP.GE.AND P6, PT, R35, R6.reuse, PT ;  /* 0x000000062300720c */ /* 0x080fe40003fc6270 */
[----:B------:R-:W-:Y:S01]  /*19090*/  FSEL R215, R2, -INF , !P4 ;  /* 0xff80000002d77808 */ /* 0x000fe20006000000 */
[----:B------:R-:W-:Y:S01]  /*190a0*/  FFMA.FTZ R2, R132, R47, R214 ;  /* 0x0000002f84027223 */ /* 0x000fe200000100d6 */
[----:B------:R-:W-:Y:S02]  /*190b0*/  FSEL R203, R5, -INF , !P2 ;  /* 0xff80000005cb7808 */ /* 0x000fe40005000000 */
[----:B------:R-:W-:Y:S01]  /*190c0*/  ISETP.GE.AND P2, PT, R34, R6, PT ;  /* 0x000000062200720c */ /* 0x000fe20003f46270 */
[----:B------:R-:W2:Y:S01]  /*190d0*/  I2F R57, R32 ;  /* 0x0000002000397306 */ /* 0x000ea20000201400 */
[----:B------:R-:W-:Y:S01]  /*190e0*/  IADD3 R28, R0, 0x79, RZ ;  /* 0x00000079001c7810 */ /* 0x000fe20007ffe0ff */
[----:B-1----:R-:W-:Y:S01]  /*190f0*/  FMUL.FTZ R9, R52, R4 ;  /* 0x0000000434097220 */ /* 0x002fe20000410000 */
[----:B------:R-:W-:-:S05]  /*19100*/  FSEL R207, R7, -INF , !P6 ;  /* 0xff80000007cf7808 */ /* 0x000fca0007000000 */
[----:B------:R1:W-:Y:S01]  /*19110*/  MUFU.TANH R142, R9 ;  /* 0x00000009008e7308 */ /* 0x0003e20000002400 */
[----:B------:R-:W-:Y:S01]  /*19120*/  FFMA.FTZ R7, R132, R68, R210 ;  /* 0x0000004484077223 */ /* 0x000fe200000100d2 */
[----:B------:R-:W-:Y:S01]  /*19130*/  FSEL R210, R2, -INF , !P2 ;  /* 0xff80000002d27808 */ /* 0x000fe20005000000 */
[C---:B------:R-:W-:Y:S01]  /*19140*/  FFMA.FTZ R2, R132.reuse, R66, R209 ;  /* 0x0000004284027223 */ /* 0x040fe200000100d1 */
[-C--:B------:R-:W-:Y:S01]  /*19150*/  ISETP.GE.AND P5, PT, R33, R8.reuse, PT ;  /* 0x000000082100720c */ /* 0x080fe20003fa6270 */
[----:B------:R-:W-:Y:S01]  /*19160*/  FFMA.FTZ R5, R132, R67, R116 ;  /* 0x0000004384057223 */ /* 0x000fe20000010074 */
[----:B------:R-:W-:Y:S02]  /*19170*/  IADD3 R17, R0, 0x81, RZ ;  /* 0x0000008100117810 */ /* 0x000fe40007ffe0ff */
[----:B------:R-:W3:Y:S01]  /*19180*/  I2F R72, R28 ;  /* 0x0000001c00487306 */ /* 0x000ee20000201400 */
[----:B------:R-:W-:Y:S01]  /*19190*/  ISETP.GE.AND P3, PT, R35, R8, PT ;  /* 0x000000082300720c */ /* 0x000fe20003f66270 */
[----:B-1----:R-:W-:-:S06]  /*191a0*/  FMUL.FTZ R9, R53, R4 ;  /* 0x0000000435097220 */ /* 0x002fcc0000410000 */
[----:B------:R1:W-:Y:S01]  /*191b0*/  MUFU.TANH R139, R9 ;  /* 0x00000009008b7308 */ /* 0x0003e20000002400 */
[----:B------:R-:W-:Y:S01]  /*191c0*/  FSEL R214, R2, -INF , !P5 ;  /* 0xff80000002d67808 */ /* 0x000fe20006800000 */
[----:B------:R-:W-:Y:S01]  /*191d0*/  FFMA.FTZ R2, R132, R66, R225 ;  /* 0x0000004284027223 */ /* 0x000fe200000100e1 */
[----:B------:R-:W-:Y:S02]  /*191e0*/  FSEL R202, R5, -INF , !P3 ;  /* 0xff80000005ca7808 */ /* 0x000fe40005800000 */
[----:B------:R-:W-:-:S03]  /*191f0*/  ISETP.GE.AND P3, PT, R33, R6, PT ;  /* 0x000000062100720c */ /* 0x000fc60003f66270 */
[----:B------:R-:W2:Y:S01]  /*19200*/  I2F R73, R17 ;  /* 0x0000001100497306 */ /* 0x000ea20000201400 */
[----:B-1----:R-:W-:-:S07]  /*19210*/  FMUL.FTZ R9, R54, R4 ;  /* 0x0000000436097220 */ /* 0x002fce0000410000 */
[----:B------:R1:W-:Y:S01]  /*19220*/  MUFU.TANH R124, R9 ;  /* 0x00000009007c7308 */ /* 0x0003e20000002400 */
[----:B------:R-:W-:Y:S02]  /*19230*/  ISETP.GE.AND P1, PT, R29, R6, PT ;  /* 0x000000061d00720c */ /* 0x000fe40003f26270 */
[----:B------:R-:W-:Y:S01]  /*19240*/  FSEL R208, R2, -INF , !P3 ;  /* 0xff80000002d07808 */ /* 0x000fe20005800000 */
[----:B--2---:R-:W-:-:S04]  /*19250*/  FFMA.FTZ R2, R132, R57, R218 ;  /* 0x0000003984027223 */ /* 0x004fc800000100da */
[----:B------:R-:W2:Y:S01]  /*19260*/  I2F R69, R31 ;  /* 0x0000001f00457306 */ /* 0x000ea20000201400 */
[----:B-1----:R-:W-:-:S07]  /*19270*/  FMUL.FTZ R9, R55, R4 ;  /* 0x0000000437097220 */ /* 0x002fce0000410000 */
[----:B------:R1:W-:Y:S01]  /*19280*/  MUFU.TANH R123, R9 ;  /* 0x00000009007b7308 */ /* 0x0003e20000002400 */
[----:B------:R-:W-:Y:S01]  /*19290*/  FFMA.FTZ R5, R132, R68, R246 ;  /* 0x0000004484057223 */ /* 0x000fe200000100f6 */
[-C--:B------:R-:W-:Y:S02]  /*192a0*/  ISETP.GE.AND P2, PT, R32, R8.reuse, PT ;  /* 0x000000082000720c */ /* 0x080fe40003f46270 */
[----:B------:R-:W-:Y:S02]  /*192b0*/  ISETP.GE.AND P0, PT, R29, R8, PT ;  /* 0x000000081d00720c */ /* 0x000fe40003f06270 */
[----:B------:R-:W-:Y:S01]  /*192c0*/  FSEL R209, R7, -INF , !P1 ;  /* 0xff80000007d17808 */ /* 0x000fe20004800000 */
[----:B---3--:R-:W-:Y:S01]  /*192d0*/  FFMA.FTZ R7, R132, R72, R211 ;  /* 0x0000004884077223 */ /* 0x008fe200000100d3 */
[----:B------:R-:W-:Y:S01]  /*192e0*/  IADD3 R16, R0, 0x89, RZ ;  /* 0x0000008900107810 */ /* 0x000fe20007ffe0ff */
[----:B-1----:R-:W-:Y:S01]  /*192f0*/  FMUL.FTZ R9, R80, R4 ;  /* 0x0000000450097220 */ /* 0x002fe20000410000 */
[----:B------:R-:W-:-:S03]  /*19300*/  ISETP.GE.AND P4, PT, R28, R6, PT ;  /* 0x000000061c00720c */ /* 0x000fc60003f86270 */
[----:B------:R1:W-:Y:S01]  /*19310*/  MUFU.TANH R122, R9 ;  /* 0x00000009007a7308 */ /* 0x0003e20000002400 */
[----:B------:R-:W-:Y:S01]  /*19320*/  FSEL R225, R2, -INF , !P2 ;  /* 0xff80000002e17808 */ /* 0x000fe20005000000 */
[----:B------:R-:W-:Y:S01]  /*19330*/  FFMA.FTZ R2, R132, R57, R221 ;  /* 0x0000003984027223 */ /* 0x000fe200000100dd */
[----:B------:R-:W-:Y:S02]  /*19340*/  FSEL R213, R5, -INF , !P0 ;  /* 0xff80000005d57808 */ /* 0x000fe40004000000 */
[----:B------:R-:W-:Y:S01]  /*19350*/  ISETP.GE.AND P0, PT, R32, R6, PT ;  /* 0x000000062000720c */ /* 0x000fe20003f06270 */
[----:B------:R-:W-:Y:S01]  /*19360*/  FFMA.FTZ R5, R132, R72, R245 ;  /* 0x0000004884057223 */ /* 0x000fe200000100f5 */
[----:B------:R-:W-:Y:S01]  /*19370*/  FSEL R218, R7, -INF , !P4 ;  /* 0xff80000007da7808 */ /* 0x000fe20006000000 */
[----:B------:R-:W3:Y:S01]  /*19380*/  I2F R75, R16 ;  /* 0x00000010004b7306 */ /* 0x000ee20000201400 */
[----:B------:R-:W-:Y:S01]  /*19390*/  IADD3 R11, R0, 0x91, RZ ;  /* 0x00000091000b7810 */ /* 0x000fe20007ffe0ff */
[----:B-1----:R-:W-:Y:S01]  /*193a0*/  FMUL.FTZ R9, R81, R4 ;  /* 0x0000000451097220 */ /* 0x002fe20000410000 */
[-C--:B------:R-:W-:Y:S01]  /*193b0*/  ISETP.GE.AND P6, PT, R28, R8.reuse, PT ;  /* 0x000000081c00720c */ /* 0x080fe20003fc6270 */
[----:B------:R-:W-:Y:S01]  /*193c0*/  IMAD.MOV.U32 R116, RZ, RZ, R120 ;  /* 0x000000ffff747224 */ /* 0x000fe200078e0078 */
[----:B------:R-:W-:-:S03]  /*193d0*/  ISETP.GE.AND P3, PT, R31, R8, PT ;  /* 0x000000081f00720c */ /* 0x000fc60003f66270 */
[----:B------:R1:W-:Y:S01]  /*193e0*/  MUFU.TANH R121, R9 ;  /* 0x0000000900797308 */ /* 0x0003e20000002400 */
[----:B------:R-:W-:Y:S01]  /*193f0*/  FFMA.FTZ R7, R132, R73, R220 ;  /* 0x0000004984077223 */ /* 0x000fe200000100dc */
[----:B------:R-:W-:Y:S01]  /*19400*/  FSEL R220, R2, -INF , !P0 ;  /* 0xff80000002dc7808 */ /* 0x000fe20004000000 */
[----:B--2---:R-:W-:Y:S01]  /*19410*/  FFMA.FTZ R2, R132, R69, R219 ;  /* 0x0000004584027223 */ /* 0x004fe200000100db */
[----:B------:R-:W-:Y:S01]  /*19420*/  IADD3 R30, R0, 0x90, RZ ;  /* 0x00000090001e7810 */ /* 0x000fe20007ffe0ff */
[----:B------:R-:W2:Y:S01]  /*19430*/  LDSM.16.M88.4 R32, [R183+0x7000] ;  /* 0x00700000b720783b */ /* 0x000ea20000000200 */
[----:B------:R-:W-:Y:S02]  /*19440*/  FSEL R211, R5, -INF , !P6 ;  /* 0xff80000005d37808 */ /* 0x000fe40007000000 */
[----:B------:R-:W-:Y:S01]  /*19450*/  I2F R76, R11 ;  /* 0x0000000b004c7306 */ /* 0x000fe20000201400 */
[----:B-1----:R-:W-:-:S07]  /*19460*/  FMUL.FTZ R9, R82, R4 ;  /* 0x0000000452097220 */ /* 0x002fce0000410000 */
[----:B------:R1:W-:Y:S01]  /*19470*/  MUFU.TANH R120, R9 ;  /* 0x0000000900787308 */ /* 0x0003e20000002400 */
[----:B------:R-:W-:Y:S01]  /*19480*/  FFMA.FTZ R5, R132, R73, R223 ;  /* 0x0000004984057223 */ /* 0x000fe200000100df */
[-C--:B------:R-:W-:Y:S02]  /*19490*/  ISETP.GE.AND P5, PT, R17, R6.reuse, PT ;  /* 0x000000061100720c */ /* 0x080fe40003fa6270 */
[----:B------:R-:W-:Y:S01]  /*194a0*/  FSEL R223, R2, -INF , !P3 ;  /* 0xff80000002df7808 */ /* 0x000fe20005800000 */
[----:B------:R-:W-:Y:S01]  /*194b0*/  FFMA.FTZ R2, R132, R69, R222 ;  /* 0x0000004584027223 */ /* 0x000fe200000100de */
[----:B------:R-:W-:Y:S02]  /*194c0*/  ISETP.GE.AND P6, PT, R31, R6, PT ;  /* 0x000000061f00720c */ /* 0x000fe40003fc6270 */
[----:B------:R-:W2:Y:S01]  /*194d0*/  I2F R59, R30 ;  /* 0x0000001e003b7306 */ /* 0x000ea20000201400 */
[----:B-1----:R-:W-:-:S07]  /*194e0*/  FMUL.FTZ R9, R83, R4 ;  /* 0x0000000453097220 */ /* 0x002fce0000410000 */
[----:B------:R1:W-:Y:S01]  /*194f0*/  MUFU.TANH R118, R9 ;  /* 0x0000000900767308 */ /* 0x0003e20000002400 */
[----:B------:R-:W-:Y:S01]  /*19500*/  FSEL R219, R7, -INF , !P5 ;  /* 0xff80000007db7808 */ /* 0x000fe20006800000 */
[----:B------:R-:W-:Y:S01]  /*19510*/  FMUL.FTZ R7, R94, R4 ;  /* 0x000000045e077220 */ /* 0x000fe20000410000 */
[C---:B------:R-:W-:Y:S02]  /*19520*/  IADD3 R10, R0.reuse, 0x98, RZ ;  /* 0x00000098000a7810 */ /* 0x040fe40007ffe0ff */
[----:B------:R-:W-:Y:S02]  /*19530*/  IADD3 R41, R0, 0x99, RZ ;  /* 0x0000009900297810 */ /* 0x000fe40007ffe0ff */
[----:B------:R-:W-:Y:S01]  /*19540*/  FSEL R94, R2, -INF , !P6 ;  /* 0xff800000025e7808 */ /* 0x000fe20007000000 */
[----:B---3--:R-:W-:Y:S01]  /*19550*/  FFMA.FTZ R2, R132, R75, R236 ;  /* 0x0000004b84027223 */ /* 0x008fe200000100ec */
[----:B------:R-:W-:Y:S01]  /*19560*/  ISETP.GE.AND P1, PT, R17, R8, PT ;  /* 0x000000081100720c */ /* 0x000fe20003f26270 */
[----:B-1----:R-:W-:Y:S01]  /*19570*/  FMUL.FTZ R9, R92, R4 ;  /* 0x000000045c097220 */ /* 0x002fe20000410000 */
[----:B------:R-:W-:-:S03]  /*19580*/  ISETP.GE.AND P2, PT, R16, R6, PT ;  /* 0x000000061000720c */ /* 0x000fc60003f46270 */
[----:B------:R1:W-:Y:S01]  /*19590*/  MUFU.TANH R117, R9 ;  /* 0x0000000900757308 */ /* 0x0003e20000002400 */
[----:B------:R-:W-:Y:S02]  /*195a0*/  MOV R245, R116 ;  /* 0x0000007400f57202 */ /* 0x000fe40000000f00 */
[----:B------:R-:W-:Y:S01]  /*195b0*/  FSEL R221, R5, -INF , !P1 ;  /* 0xff80000005dd7808 */ /* 0x000fe20004800000 */
[----:B------:R-:W-:Y:S01]  /*195c0*/  FFMA.FTZ R5, R132, R75, R238 ;  /* 0x0000004b84057223 */ /* 0x000fe200000100ee */
[----:B------:R-:W-:-:S03]  /*195d0*/  ISETP.GE.AND P0, PT, R30, R8, PT ;  /* 0x000000081e00720c */ /* 0x000fc60003f06270 */
[----:B------:R-:W3:Y:S01]  /*195e0*/  I2F R74, R10 ;  /* 0x0000000a004a7306 */ /* 0x000ee20000201400 */
[----:B------:R-:W-:Y:S01]  /*195f0*/  ISETP.GE.AND P1, PT, R30, R6, PT ;  /* 0x000000061e00720c */ /* 0x000fe20003f26270 */
[----:B-1----:R-:W-:-:S06]  /*19600*/  FMUL.FTZ R9, R93, R4 ;  /* 0x000000045d097220 */ /* 0x002fcc0000410000 */
[----:B------:R-:W1:Y:S01]  /*19610*/  I2F R79, R41 ;  /* 0x00000029004f7306 */ /* 0x000e620000201400 */
[----:B------:R-:W-:Y:S01]  /*19620*/  HMMA.16816.F32.BF16 R28, R12, R70, R100 ;  /* 0x000000460c1c723c */ /* 0x000fe20000041864 */
[-C--:B------:R-:W-:Y:S02]  /*19630*/  ISETP.GE.AND P4, PT, R16, R8.reuse, PT ;  /* 0x000000081000720c */ /* 0x080fe40003f86270 */
[----:B------:R-:W-:-:S04]  /*19640*/  ISETP.GE.AND P5, PT, R11, R8, PT ;  /* 0x000000080b00720c */ /* 0x000fc80003fa6270 */
[----:B------:R1:W-:Y:S01]  /*19650*/  MUFU.TANH R116, R9 ;  /* 0x0000000900747308 */ /* 0x0003e20000002400 */
[----:B------:R-:W-:Y:S01]  /*19660*/  FSEL R222, R5, -INF , !P4 ;  /* 0xff80000005de7808 */ /* 0x000fe20006000000 */
[----:B--2---:R-:W-:Y:S01]  /*19670*/  FFMA.FTZ R5, R132, R59, R229 ;  /* 0x0000003b84057223 */ /* 0x004fe200000100e5 */
[----:B------:R-:W-:-:S05]  /*19680*/  ISETP.GE.AND P3, PT, R11, R6, PT ;  /* 0x000000060b00720c */ /* 0x000fca0003f66270 */
[----:B------:R2:W-:Y:S01]  /*19690*/  MUFU.TANH R93, R7 ;  /* 0x00000007005d7308 */ /* 0x0005e20000002400 */
[----:B-1----:R-:W-:Y:S01]  /*196a0*/  FMUL.FTZ R9, R95, R4 ;  /* 0x000000045f097220 */ /* 0x002fe20000410000 */
[----:B------:R-:W-:Y:S01]  /*196b0*/  FSEL R95, R2, -INF , !P2 ;  /* 0xff800000025f7808 */ /* 0x000fe20005000000 */
[C---:B------:R-:W-:Y:S02]  /*196c0*/  FFMA.FTZ R2, R132.reuse, R76, R237 ;  /* 0x0000004c84027223 */ /* 0x040fe400000100ed */
[----:B--2---:R-:W-:-:S03]  /*196d0*/  FFMA.FTZ R7, R132, R59, R228 ;  /* 0x0000003b84077223 */ /* 0x004fc600000100e4 */
[----:B------:R-:W-:Y:S01]  /*196e0*/  FSEL R228, R2, -INF , !P5 ;  /* 0xff80000002e47808 */ /* 0x000fe20006800000 */
[----:B------:R-:W-:Y:S01]  /*196f0*/  FFMA.FTZ R2, R132, R76, R235 ;  /* 0x0000004c84027223 */ /* 0x000fe200000100eb */
[C---:B------:R-:W-:Y:S02]  /*19700*/  IADD3 R36, R0.reuse, 0xa0, RZ ;  /* 0x000000a000247810 */ /* 0x040fe40007ffe0ff */
[----:B------:R-:W-:Y:S02]  /*19710*/  IADD3 R42, R0, 0xa1, RZ ;  /* 0x000000a1002a7810 */ /* 0x000fe40007ffe0ff */
[----:B------:R-:W-:Y:S01]  /*19720*/  FSEL R229, R5, -INF , !P0 ;  /* 0xff80000005e57808 */ /* 0x000fe20004000000 */
[----:B---3--:R-:W-:Y:S01]  /*19730*/  FFMA.FTZ R5, R132, R74, R227 ;  /* 0x0000004a84057223 */ /* 0x008fe200000100e3 */
[----:B------:R-:W-:Y:S01]  /*19740*/  FSEL R101, R2, -INF , !P3 ;  /* 0xff80000002657808 */ /* 0x000fe20005800000 */
[----:B------:R-:W-:Y:S01]  /*19750*/  FFMA.FTZ R2, R132, R79, R233 ;  /* 0x0000004f84027223 */ /* 0x000fe200000100e9 */
[----:B------:R-:W-:Y:S01]  /*19760*/  IADD3 R37, R0, 0xa8, RZ ;  /* 0x000000a800257810 */ /* 0x000fe20007ffe0ff */
[----:B------:R-:W1:Y:S01]  /*19770*/  I2F R78, R36 ;  /* 0x00000024004e7306 */ /* 0x000e620000201400 */
[----:B------:R-:W-:-:S02]  /*19780*/  ISETP.GE.AND P4, PT, R10, R6, PT ;  /* 0x000000060a00720c */ /* 0x000fc40003f86270 */
[----:B------:R-:W-:Y:S02]  /*19790*/  ISETP.GE.AND P2, PT, R41, R8, PT ;  /* 0x000000082900720c */ /* 0x000fe40003f46270 */
[----:B------:R-:W-:-:S03]  /*197a0*/  FSEL R102, R7, -INF , !P1 ;  /* 0xff80000007667808 */ /* 0x000fc60004800000 */
[----:B------:R-:W2:Y:S01]  /*197b0*/  I2F R84, R42 ;  /* 0x0000002a00547306 */ /* 0x000ea20000201400 */
[----:B------:R-:W-:Y:S02]  /*197c0*/  FSEL R100, R5, -INF , !P4 ;  /* 0xff80000005647808 */ /* 0x000fe40006000000 */
[----:B------:R-:W-:Y:S02]  /*197d0*/  FSEL R227, R2, -INF , !P2 ;  /* 0xff80000002e37808 */ /* 0x000fe40005000000 */
[C---:B------:R-:W-:Y:S02]  /*197e0*/  ISETP.GE.AND P1, PT, R36.reuse, R8, PT ;  /* 0x000000082400720c */ /* 0x040fe40003f26270 */
[----:B------:R-:W-:Y:S01]  /*197f0*/  ISETP.GE.AND P5, PT, R36, R6, PT ;  /* 0x000000062400720c */ /* 0x000fe20003fa6270 */
[----:B------:R3:W1:Y:S01]  /*19800*/  I2F R63, R37 ;  /* 0x00000025003f7306 */ /* 0x0006620000201400 */
[C---:B------:R-:W-:Y:S02]  /*19810*/  ISETP.GE.AND P4, PT, R37.reuse, R8, PT ;  /* 0x000000082500720c */ /* 0x040fe40003f86270 */
[-C--:B------:R-:W-:Y:S01]  /*19820*/  ISETP.GE.AND P2, PT, R37, R6.reuse, PT ;  /* 0x000000062500720c */ /* 0x080fe20003f46270 */
[----:B------:R-:W-:Y:S01]  /*19830*/  FFMA.FTZ R2, R132, R79, R232 ;  /* 0x0000004f84027223 */ /* 0x000fe200000100e8 */
[----:B------:R-:W-:-:S03]  /*19840*/  ISETP.GE.AND P0, PT, R41, R6, PT ;  /* 0x000000062900720c */ /* 0x000fc60003f06270 */
[----:B------:R1:W-:Y:S01]  /*19850*/  MUFU.TANH R73, R9 ;  /* 0x0000000900497308 */ /* 0x0003e20000002400 */
[----:B---3--:R-:W3:Y:S01]  /*19860*/  LDSM.16.M88.4 R36, [R138+0x7800] ;  /* 0x007800008a24783b */ /* 0x008ee20000000200 */
[----:B------:R-:W-:Y:S01]  /*19870*/  FFMA.FTZ R7, R132, R74, R234 ;  /* 0x0000004a84077223 */ /* 0x000fe200000100ea */
[----:B------:R-:W-:Y:S01]  /*19880*/  HMMA.16816.F32.BF16 R44, R12, R32, R108 ;  /* 0x000000200c2c723c */ /* 0x000fe2000004186c */
[----:B------:R-:W-:Y:S01]  /*19890*/  ISETP.GE.AND P6, PT, R10, R8, PT ;  /* 0x000000080a00720c */ /* 0x000fe20003fc6270 */
[----:B-1----:R-:W-:-:S05]  /*198a0*/  FMUL.FTZ R9, R28, R4 ;  /* 0x000000041c097220 */ /* 0x002fca0000410000 */
[----:B------:R-:W-:Y:S01]  /*198b0*/  FSEL R108, R2, -INF , !P0 ;  /* 0xff800000026c7808 */ /* 0x000fe20004000000 */
[C---:B------:R-:W-:Y:S01]  /*198c0*/  FFMA.FTZ R5, R132.reuse, R78, R231 ;  /* 0x0000004e84057223 */ /* 0x040fe200000100e7 */
[----:B------:R1:W-:Y:S01]  /*198d0*/  MUFU.TANH R71, R9 ;  /* 0x0000000900477308 */ /* 0x0003e20000002400 */
[----:B--2---:R-:W-:Y:S01]  /*198e0*/  FFMA.FTZ R2, R132, R84, R230 ;  /* 0x0000005484027223 */ /* 0x004fe200000100e6 */
[----:B------:R-:W-:Y:S02]  /*198f0*/  ISETP.GE.AND P3, PT, R42, R8, PT ;  /* 0x000000082a00720c */ /* 0x000fe40003f66270 */
[----:B------:R-:W-:Y:S01]  /*19900*/  FSEL R103, R7, -INF , !P6 ;  /* 0xff80000007677808 */ /* 0x000fe20007000000 */
[----:B------:R-:W-:Y:S01]  /*19910*/  FFMA.FTZ R7, R132, R84, R224 ;  /* 0x0000005484077223 */ /* 0x000fe200000100e0 */
[----:B------:R-:W-:Y:S01]  /*19920*/  FSEL R224, R2, -INF , !P3 ;  /* 0xff80000002e07808 */ /* 0x000fe20005800000 */
[----:B------:R-:W-:Y:S01]  /*19930*/  FFMA.FTZ R2, R132, R63, R182 ;  /* 0x0000003f84027223 */ /* 0x000fe200000100b6 */
[----:B------:R-:W-:Y:S01]  /*19940*/  IADD3 R43, R0, 0xb0, RZ ;  /* 0x000000b0002b7810 */ /* 0x000fe20007ffe0ff */
[----:B-1----:R-:W-:-:S04]  /*19950*/  FMUL.FTZ R9, R29, R4 ;  /* 0x000000041d097220 */ /* 0x002fc80000410000 */
[----:B------:R1:W-:Y:S01]  /*19960*/  MUFU.TANH R70, R9 ;  /* 0x0000000900467308 */ /* 0x0003e20000002400 */
[----:B------:R-:W-:Y:S02]  /*19970*/  IADD3 R40, R0, 0xb1, RZ ;  /* 0x000000b100287810 */ /* 0x000fe40007ffe0ff */
[----:B------:R-:W-:Y:S02]  /*19980*/  FSEL R109, R2, -INF , !P2 ;  /* 0xff800000026d7808 */ /* 0x000fe40005000000 */
[-C--:B------:R-:W-:Y:S02]  /*19990*/  ISETP.GE.AND P6, PT, R42, R6.reuse, PT ;  /* 0x000000062a00720c */ /* 0x080fe40003fc6270 */
[----:B------:R-:W-:Y:S01]  /*199a0*/  ISETP.GE.AND P3, PT, R43, R6, PT ;  /* 0x000000062b00720c */ /* 0x000fe20003f66270 */
[----:B------:R-:W-:Y:S01]  /*199b0*/  I2F R85, R43 ;  /* 0x0000002b00557306 */ /* 0x000fe20000201400 */
[C---:B-1----:R-:W-:Y:S01]  /*199c0*/  FFMA.FTZ R9, R132.reuse, R78, R226 ;  /* 0x0000004e84097223 */ /* 0x042fe200000100e2 */
[----:B------:R-:W-:Y:S01]  /*199d0*/  FSEL R226, R5, -INF , !P1 ;  /* 0xff80000005e27808 */ /* 0x000fe20004800000 */
[----:B------:R-:W-:-:S05]  /*199e0*/  FFMA.FTZ R5, R132, R63, R205 ;  /* 0x0000003f84057223 */ /* 0x000fca00000100cd */
[----:B------:R1:W-:Y:S01]  /*199f0*/  I2F R89, R40 ;  /* 0x0000002800597306 */ /* 0x0003e20000201400 */
[C---:B------:R-:W-:Y:S02]  /*19a00*/  ISETP.GE.AND P2, PT, R40.reuse, R6, PT ;  /* 0x000000062800720c */ /* 0x040fe40003f46270 */
[----:B------:R-:W-:Y:S02]  /*19a10*/  FSEL R111, R9, -INF , !P5 ;  /* 0xff800000096f7808 */ /* 0x000fe40006800000 */
[----:B------:R-:W-:Y:S02]  /*19a20*/  FSEL R205, R5, -INF , !P4 ;  /* 0xff80000005cd7808 */ /* 0x000fe40006000000 */
[-C--:B------:R-:W-:Y:S02]  /*19a30*/  ISETP.GE.AND P5, PT, R43, R8.reuse, PT ;  /* 0x000000082b00720c */ /* 0x080fe40003fa6270 */
[----:B------:R-:W-:Y:S02]  /*19a40*/  ISETP.GE.AND P4, PT, R40, R8, PT ;  /* 0x000000082800720c */ /* 0x000fe40003f86270 */
[----:B-1----:R-:W1:Y:S01]  /*19a50*/  LDSM.16.M88.4 R40, [R183+0x7800] ;  /* 0x00780000b728783b */ /* 0x002e620000000200 */
[----:B------:R-:W-:Y:S01]  /*19a60*/  IADD3 R49, R0, 0xa9, RZ ;  /* 0x000000a900317810 */ /* 0x000fe20007ffe0ff */
[----:B------:R-:W-:Y:S01]  /*19a70*/  FMUL.FTZ R5, R30, R4 ;  /* 0x000000041e057220 */ /* 0x000fe20000410000 */
[----:B------:R-:W-:-:S02]  /*19a80*/  IADD3 R48, R0, 0xb8, RZ ;  /* 0x000000b800307810 */ /* 0x000fc40007ffe0ff */
[C---:B------:R-:W-:Y:S01]  /*19a90*/  IADD3 R52, R0.reuse, 0xc0, RZ ;  /* 0x000000c000347810 */ /* 0x040fe20007ffe0ff */
[----:B------:R-:W2:Y:S01]  /*19aa0*/  I2F R77, R49 ;  /* 0x00000031004d7306 */ /* 0x000ea20000201400 */
[----:B------:R-:W-:Y:S02]  /*19ab0*/  FSEL R110, R7, -INF , !P6 ;  /* 0xff800000076e7808 */ /* 0x000fe40007000000 */
[C---:B------:R-:W-:Y:S02]  /*19ac0*/  IADD3 R50, R0.reuse, 0xb9, RZ ;  /* 0x000000b900327810 */ /* 0x040fe40007ffe0ff */
[C---:B------:R-:W-:Y:S02]  /*19ad0*/  IADD3 R51, R0.reuse, 0xc1, RZ ;  /* 0x000000c100337810 */ /* 0x040fe40007ffe0ff */
[----:B------:R-:W-:Y:S01]  /*19ae0*/  IADD3 R54, R0, 0xc8, RZ ;  /* 0x000000c800367810 */ /* 0x000fe20007ffe0ff */
[----:B------:R2:W-:Y:S01]  /*19af0*/  MUFU.TANH R63, R5 ;  /* 0x00000005003f7308 */ /* 0x0005e20000002400 */
[----:B------:R-:W-:-:S02]  /*19b00*/  ISETP.GE.AND P0, PT, R49, R8, PT ;  /* 0x000000083100720c */ /* 0x000fc40003f06270 */
[C---:B------:R-:W-:Y:S02]  /*19b10*/  IADD3 R53, R0.reuse, 0xc9, RZ ;  /* 0x000000c900357810 */ /* 0x040fe40007ffe0ff */
[C---:B------:R-:W-:Y:S02]  /*19b20*/  IADD3 R56, R0.reuse, 0xd0, RZ ;  /* 0x000000d000387810 */ /* 0x040fe40007ffe0ff */
[C---:B------:R-:W-:Y:S02]  /*19b30*/  IADD3 R17, R0.reuse, 0xd1, RZ ;  /* 0x000000d100117810 */ /* 0x040fe40007ffe0ff */
[C---:B------:R-:W-:Y:S02]  /*19b40*/  IADD3 R58, R0.reuse, 0xd8, RZ ;  /* 0x000000d8003a7810 */ /* 0x040fe40007ffe0ff */
[C---:B------:R-:W-:Y:S02]  /*19b50*/  IADD3 R55, R0.reuse, 0xd9, RZ ;  /* 0x000000d900377810 */ /* 0x040fe40007ffe0ff */
[----:B------:R-:W-:-:S02]  /*19b60*/  IADD3 R61, R0, 0xe0, RZ ;  /* 0x000000e0003d7810 */ /* 0x000fc40007ffe0ff */
[C---:B------:R-:W-:Y:S01]  /*19b70*/  IADD3 R60, R0.reuse, 0xe1, RZ ;  /* 0x000000e1003c7810 */ /* 0x040fe20007ffe0ff */
[----:B--2---:R-:W-:Y:S01]  /*19b80*/  FMUL.FTZ R5, R31, R4 ;  /* 0x000000041f057220 */ /* 0x004fe20000410000 */
[----:B------:R-:W-:Y:S01]  /*19b90*/  IADD3 R59, R0, 0xe8, RZ ;  /* 0x000000e8003b7810 */ /* 0x000fe20007ffe0ff */
[----:B---3--:R-:W-:Y:S01]  /*19ba0*/  HMMA.16816.F32.BF16 R28, R20, R36, R104 ;  /* 0x00000024141c723c */ /* 0x008fe20000041868 */
[----:B------:R-:W2:Y:S01]  /*19bb0*/  I2F R80, R48 ;  /* 0x0000003000507306 */ /* 0x000ea20000201400 */
[----:B------:R-:W-:Y:S01]  /*19bc0*/  FFMA.FTZ R2, R132, R77, R198 ;  /* 0x0000004d84027223 */ /* 0x000fe200000100c6 */
[----:B------:R-:W-:Y:S02]  /*19bd0*/  ISETP.GE.AND P1, PT, R49, R6, PT ;  /* 0x000000063100720c */ /* 0x000fe40003f26270 */
[C---:B------:R-:W-:Y:S02]  /*19be0*/  IADD3 R57, R0.reuse, 0xe9, RZ ;  /* 0x000000e900397810 */ /* 0x040fe40007ffe0ff */
[----:B------:R-:W-:-:S02]  /*19bf0*/  IADD3 R16, R0, 0xf0, RZ ;  /* 0x000000f000107810 */ /* 0x000fc40007ffe0ff */
[C---:B------:R-:W-:Y:S01]  /*19c00*/  IADD3 R11, R0.reuse, 0xf9, RZ ;  /* 0x000000f9000b7810 */ /* 0x040fe20007ffe0ff */
[----:B------:R-:W-:Y:S01]  /*19c10*/  HMMA.16816.F32.BF16 R32, R12, R34, R112 ;  /* 0x000000220c20723c */ /* 0x000fe20000041870 */
[----:B------:R-:W-:Y:S02]  /*19c20*/  IADD3 R10, R0, 0xf1, RZ ;  /* 0x000000f1000a7810 */ /* 0x000fe40007ffe0ff */
[----:B------:R-:W-:Y:S01]  /*19c30*/  MOV R247, R90 ;  /* 0x0000005a00f77202 */ /* 0x000fe20000000f00 */
[-C--:B------:R-:W-:Y:S01]  /*19c40*/  FMUL.FTZ R46, R46, R4.reuse ;  /* 0x000000042e2e7220 */ /* 0x080fe20000410000 */
[C---:B------:R-:W-:Y:S01]  /*19c50*/  IADD3 R49, R0.reuse, 0xf8, RZ ;  /* 0x000000f800317810 */ /* 0x040fe20007ffe0ff */
[----:B------:R-:W-:Y:S01]  /*19c60*/  FMUL.FTZ R45, R45, R4 ;  /* 0x000000042d2d7220 */ /* 0x000fe20000410000 */
[----:B------:R-:W-:Y:S01]  /*19c70*/  ISETP.GE.AND P6, PT, R0, R8, PT ;  /* 0x000000080000720c */ /* 0x000fe20003fc6270 */
[----:B------:R-:W-:Y:S01]  /*19c80*/  FFMA.FTZ R0, R132, R77, R181 ;  /* 0x0000004d84007223 */ /* 0x000fe200000100b5 */
[----:B------:R-:W-:Y:S01]  /*19c90*/  FSEL R84, R2, -INF , !P0 ;  /* 0xff80000002547808 */ /* 0x000fe20004000000 */
[----:B------:R-:W-:Y:S01]  /*19ca0*/  I2F R88, R52 ;  /* 0x0000003400587306 */ /* 0x000fe20000201400 */
[-C--:B------:R-:W-:Y:S01]  /*19cb0*/  FFMA.FTZ R2, R132, R85.reuse, R180 ;  /* 0x0000005584027223 */ /* 0x080fe200000100b4 */
[----:B------:R-:W-:Y:S01]  /*19cc0*/  HMMA.16816.F32.BF16 R20, R20, R38, R24 ;  /* 0x000000261414723c */ /* 0x000fe20000041818 */
[----:B------:R-:W-:Y:S01]  /*19cd0*/  FSEL R198, R0, -INF , !P1 ;  /* 0xff80000000c67808 */ /* 0x000fe20004800000 */
[----:B------:R-:W-:Y:S01]  /*19ce0*/  FFMA.FTZ R0, R132, R85, R149 ;  /* 0x0000005584007223 */ /* 0x000fe20000010095 */
[----:B------:R-:W3:Y:S01]  /*19cf0*/  S2R R246, SR_TID.X ;  /* 0x0000000000f67919 */ /* 0x000ee20000002100 */
[----:B------:R-:W-:Y:S01]  /*19d00*/  FMUL.FTZ R47, R47, R4 ;  /* 0x000000042f2f7220 */ /* 0x000fe20000410000 */
[----:B------:R-:W-:-:S04]  /*19d10*/  DEPBAR.LE SB0, 0x0 ;  /* 0x000080000000791a */ /* 0x000fc80000000000 */
[----:B------:R-:W3:Y:S01]  /*19d20*/  I2F R91, R50 ;  /* 0x00000032005b7306 */ /* 0x000ee20000201400 */
[----:B------:R-:W-:Y:S01]  /*19d30*/  FSEL R149, R2, -INF , !P5 ;  /* 0xff80000002957808 */ /* 0x000fe20006800000 */
[----:B------:R-:W-:Y:S01]  /*19d40*/  FMUL.FTZ R2, R44, R4 ;  /* 0x000000042c027220 */ /* 0x000fe20000410000 */
[----:B-1----:R-:W-:Y:S01]  /*19d50*/  HMMA.16816.F32.BF16 R24, R12, R40, R28 ;  /* 0x000000280c18723c */ /* 0x002fe2000004181c */
[----:B------:R-:W-:-:S04]  /*19d60*/  FSEL R105, R0, -INF , !P3 ;  /* 0xff80000000697808 */ /* 0x000fc80005800000 */
[----:B------:R-:W1:Y:S01]  /*19d70*/  I2F R82, R54 ;  /* 0x0000003600527306 */ /* 0x000e620000201400 */
[----:B--2---:R-:W-:Y:S01]  /*19d80*/  FFMA.FTZ R0, R132, R80, R147 ;  /* 0x0000005084007223 */ /* 0x004fe20000010093 */
[----:B------:R-:W-:Y:S01]  /*19d90*/  ISETP.GE.AND P1, PT, R48, R6, PT ;  /* 0x000000063000720c */ /* 0x000fe20003f26270 */
[----:B------:R-:W-:-:S05]  /*19da0*/  FFMA.FTZ R7, R132, R89, R166 ;  /* 0x0000005984077223 */ /* 0x000fca00000100a6 */
[----:B------:R-:W2:Y:S01]  /*19db0*/  I2F R98, R51 ;  /* 0x0000003300627306 */ /* 0x000ea20000201400 */
[----:B------:R-:W-:-:S07]  /*19dc0*/  FSEL R106, R7, -INF , !P4 ;  /* 0xff800000076a7808 */ /* 0x000fce0006000000 */
[----:B------:R1:W-:Y:S01]  /*19dd0*/  MUFU.TANH R9, R2 ;  /* 0x0000000200097308 */ /* 0x0003e20000002400 */
[----:B---3--:R-:W-:Y:S01]  /*19de0*/  FFMA.FTZ R7, R132, R91, R158 ;  /* 0x0000005b84077223 */ /* 0x008fe2000001009e */
[----:B------:R-:W-:-:S06]  /*19df0*/  ISETP.GE.AND P5, PT, R50, R8, PT ;  /* 0x000000083200720c */ /* 0x000fcc0003fa6270 */
[----:B------:R-:W3:Y:S01]  /*19e00*/  I2F R81, R56 ;  /* 0x0000003800517306 */ /* 0x000ee20000201400 */
[----:B------:R-:W-:Y:S01]  /*19e10*/  ISETP.GE.AND P3, PT, R50, R6, PT ;  /* 0x000000063200720c */ /* 0x000fe20003f66270 */
[----:B-1----:R-:W-:-:S06]  /*19e20*/  FFMA.FTZ R2, R132, R89, R159 ;  /* 0x0000005984027223 */ /* 0x002fcc000001009f */
[----:B------:R-:W1:Y:S01]  /*19e30*/  I2F R90, R53 ;  /* 0x00000035005a7306 */ /* 0x000e620000201400 */
[----:B------:R-:W-:Y:S01]  /*19e40*/  FSEL R89, R0, -INF , !P1 ;  /* 0xff80000000597808 */ /* 0x000fe20004800000 */
[----:B------:R-:W-:Y:S01]  /*19e50*/  FFMA.FTZ R0, R132, R88, R124 ;  /* 0x0000005884007223 */ /* 0x000fe2000001007c */
[----:B------:R-:W-:Y:S01]  /*19e60*/  FSEL R87, R2, -INF , !P2 ;  /* 0xff80000002577808 */ /* 0x000fe20005000000 */
[----:B------:R-:W-:Y:S01]  /*19e70*/  FFMA.FTZ R2, R132, R91, R148 ;  /* 0x0000005b84027223 */ /* 0x000fe20000010094 */
[----:B------:R-:W-:-:S03]  /*19e80*/  ISETP.GE.AND P2, PT, R52, R6, PT ;  /* 0x000000063400720c */ /* 0x000fc60003f46270 */
[----:B------:R1:W-:Y:S01]  /*19e90*/  MUFU.TANH R36, R5 ;  /* 0x0000000500247308 */ /* 0x0003e20000002400 */
[----:B------:R-:W-:Y:S02]  /*19ea0*/  ISETP.GE.AND P0, PT, R48, R8, PT ;  /* 0x000000083000720c */ /* 0x000fe40003f06270 */
[----:B------:R-:W-:Y:S01]  /*19eb0*/  FSEL R124, R0, -INF , !P2 ;  /* 0xff800000007c7808 */ /* 0x000fe20005000000 */
[----:B------:R-:W-:-:S04]  /*19ec0*/  FFMA.FTZ R0, R132, R82, R120 ;  /* 0x0000005284007223 */ /* 0x000fc80000010078 */
[----:B------:R-:W3:Y:S01]  /*19ed0*/  I2F R83, R58 ;  /* 0x0000003a00537306 */ /* 0x000ee20000201400 */
[----:B------:R-:W-:Y:S01]  /*19ee0*/  FSEL R85, R7, -INF , !P5 ;  /* 0xff80000007557808 */ /* 0x000fe20006800000 */
[----:B--2---:R-:W-:Y:S01]  /*19ef0*/  FFMA.FTZ R7, R132, R98, R139 ;  /* 0x0000006284077223 */ /* 0x004fe2000001008b */
[----:B------:R-:W-:Y:S01]  /*19f00*/  FSEL R86, R2, -INF , !P3 ;  /* 0xff80000002567808 */ /* 0x000fe20005800000 */
[----:B-1----:R-:W-:-:S04]  /*19f10*/  FFMA.FTZ R5, R132, R80, R150 ;  /* 0x0000005084057223 */ /* 0x002fc80000010096 */
[----:B------:R-:W1:Y:S01]  /*19f20*/  I2F R97, R17 ;  /* 0x0000001100617306 */ /* 0x000e620000201400 */
[----:B------:R-:W-:Y:S01]  /*19f30*/  ISETP.GE.AND P3, PT, R54, R6, PT ;  /* 0x000000063600720c */ /* 0x000fe20003f66270 */
[----:B------:R-:W-:Y:S01]  /*19f40*/  FFMA.FTZ R2, R132, R98, R123 ;  /* 0x0000006284027223 */ /* 0x000fe2000001007b */
[----:B------:R-:W-:Y:S01]  /*19f50*/  ISETP.GE.AND P1, PT, R51, R6, PT ;  /* 0x000000063300720c */ /* 0x000fe20003f26270 */
[----:B------:R-:W-:Y:S01]  /*19f60*/  FMUL.FTZ R34, R34, R4 ;  /* 0x0000000422227220 */ /* 0x000fe20000410000 */
[----:B------:R-:W-:Y:S01]  /*19f70*/  FSEL R104, R5, -INF , !P0 ;  /* 0xff80000005687808 */ /* 0x000fe20004000000 */
[----:B------:R-:W-:Y:S01]  /*19f80*/  FFMA.FTZ R5, R132, R88, R142 ;  /* 0x0000005884057223 */ /* 0x000fe2000001008e */
[-C--:B------:R-:W-:Y:S01]  /*19f90*/  ISETP.GE.AND P0, PT, R51, R8.reuse, PT ;  /* 0x000000083300720c */ /* 0x080fe20003f06270 */
[----:B------:R-:W-:Y:S01]  /*19fa0*/  I2F R72, R61 ;  /* 0x0000003d00487306 */ /* 0x000fe20000201400 */
[----:B------:R-:W-:Y:S01]  /*19fb0*/  ISETP.GE.AND P4, PT, R52, R8, PT ;  /* 0x000000083400720c */ /* 0x000fe20003f86270 */
[----:B------:R-:W-:Y:S01]  /*19fc0*/  HMMA.16816.F32.BF16 R12, R12, R42, R20 ;  /* 0x0000002a0c0c723c */ /* 0x000fe20000041814 */
[----:B------:R-:W-:Y:S01]  /*19fd0*/  FSEL R91, R0, -INF , !P3 ;  /* 0xff800000005b7808 */ /* 0x000fe20005800000 */
[----:B---3--:R-:W-:-:S04]  /*19fe0*/  FFMA.FTZ R0, R132, R81, R93 ;  /* 0x0000005184007223 */ /* 0x008fc8000001005d */
[----:B------:R-:W2:Y:S01]  /*19ff0*/  MUFU.TANH R46, R46 ;  /* 0x0000002e002e7308 */ /* 0x000ea20000002400 */
[----:B------:R-:W-:Y:S01]  /*1a000*/  FSEL R98, R7, -INF , !P0 ;  /* 0xff80000007627808 */ /* 0x000fe20004000000 */
[-C--:B------:R-:W-:Y:S01]  /*1a010*/  FFMA.FTZ R7, R132, R90.reuse, R121 ;  /* 0x0000005a84077223 */ /* 0x080fe20000010079 */
[----:B------:R-:W-:Y:S01]  /*1a020*/  FSEL R88, R2, -INF , !P1 ;  /* 0xff80000002587808 */ /* 0x000fe20004800000 */
[----:B------:R-:W-:-:S04]  /*1a030*/  FFMA.FTZ R2, R132, R90, R118 ;  /* 0x0000005a84027223 */ /* 0x000fc80000010076 */
[----:B------:R-:W3:Y:S01]  /*1a040*/  I2F R92, R55 ;  /* 0x00000037005c7306 */ /* 0x000ee20000201400 */
[----:B------:R-:W-:Y:S01]  /*1a050*/  FSEL R142, R5, -INF , !P4 ;  /* 0xff800000058e7808 */ /* 0x000fe20006000000 */
[----:B------:R-:W-:Y:S01]  /*1a060*/  FFMA.FTZ R5, R132, R82, R122 ;  /* 0x0000005284057223 */ /* 0x000fe2000001007a */
[----:B------:R-:W-:Y:S01]  /*1a070*/  ISETP.GE.AND P1, PT, R56, R6, PT ;  /* 0x000000063800720c */ /* 0x000fe20003f26270 */
[----:B------:R-:W-:Y:S01]  /*1a080*/  FMUL.FTZ R24, R24, R4 ;  /* 0x0000000418187220 */ /* 0x000fe20000410000 */
[C---:B------:R-:W-:Y:S01]  /*1a090*/  ISETP.GE.AND P4, PT, R53.reuse, R8, PT ;  /* 0x000000083500720c */ /* 0x040fe20003f86270 */
[----:B------:R-:W-:Y:S01]  /*1a0a0*/  FMUL.FTZ R26, R26, R4 ;  /* 0x000000041a1a7220 */ /* 0x000fe20000410000 */
[----:B------:R-:W-:Y:S01]  /*1a0b0*/  ISETP.GE.AND P2, PT, R53, R6, PT ;  /* 0x000000063500720c */ /* 0x000fe20003f46270 */
[----:B------:R-:W-:Y:S01]  /*1a0c0*/  I2F R67, R59 ;  /* 0x0000003b00437306 */ /* 0x000fe20000201400 */
[----:B------:R-:W-:Y:S01]  /*1a0d0*/  ISETP.GE.AND P5, PT, R54, R8, PT ;  /* 0x000000083600720c */ /* 0x000fe20003fa6270 */
[----:B------:R-:W-:Y:S01]  /*1a0e0*/  FMUL.FTZ R27, R27, R4 ;  /* 0x000000041b1b7220 */ /* 0x000fe20000410000 */
[----:B------:R-:W-:Y:S01]  /*1a0f0*/  FSEL R123, R0, -INF , !P1 ;  /* 0xff800000007b7808 */ /* 0x000fe20004800000 */
[----:B------:R-:W-:-:S04]  /*1a100*/  FFMA.FTZ R0, R132, R83, R63 ;  /* 0x0000005384007223 */ /* 0x000fc8000001003f */
[----:B------:R-:W2:Y:S01]  /*1a110*/  MUFU.TANH R34, R34 ;  /* 0x0000002200227308 */ /* 0x000ea20000002400 */
[----:B------:R-:W-:Y:S01]  /*1a120*/  FSEL R90, R7, -INF , !P4 ;  /* 0xff800000075a7808 */ /* 0x000fe20006000000 */
[-C--:B-1----:R-:W-:Y:S01]  /*1a130*/  FFMA.FTZ R7, R132, R97.reuse, R116 ;  /* 0x0000006184077223 */ /* 0x082fe20000010074 */
[----:B------:R-:W-:Y:S01]  /*1a140*/  FSEL R93, R2, -INF , !P2 ;  /* 0xff800000025d7808 */ /* 0x000fe20005000000 */
[----:B------:R-:W-:-:S04]  /*1a150*/  FFMA.FTZ R2, R132, R97, R73 ;  /* 0x0000006184027223 */ /* 0x000fc80000010049 */
[----:B------:R-:W-:Y:S01]  /*1a160*/  I2F R69, R60 ;  /* 0x0000003c00457306 */ /* 0x000fe20000201400 */
[----:B------:R-:W-:Y:S01]  /*1a170*/  FSEL R120, R5, -INF , !P5 ;  /* 0xff80000005787808 */ /* 0x000fe20006800000 */
[----:B------:R-:W-:Y:S01]  /*1a180*/  FFMA.FTZ R5, R132, R81, R117 ;  /* 0x0000005184057223 */ /* 0x000fe20000010075 */
[----:B------:R-:W-:-:S05]  /*1a190*/  ISETP.GE.AND P2, PT, R58, R6, PT ;  /* 0x000000063a00720c */ /* 0x000fca0003f46270 */
[----:B------:R-:W1:Y:S01]  /*1a1a0*/  MUFU.TANH R45, R45 ;  /* 0x0000002d002d7308 */ /* 0x000e620000002400 */
[C---:B------:R-:W-:Y:S02]  /*1a1b0*/  ISETP.GE.AND P5, PT, R17.reuse, R8, PT ;  /* 0x000000081100720c */ /* 0x040fe40003fa6270 */
[----:B------:R-:W-:-:S05]  /*1a1c0*/  ISETP.GE.AND P3, PT, R17, R6, PT ;  /* 0x000000061100720c */ /* 0x000fca0003f66270 */
[----:B------:R-:W1:Y:S01]  /*1a1d0*/  MUFU.TANH R47, R47 ;  /* 0x0000002f002f7308 */ /* 0x000e620000002400 */
[----:B------:R-:W-:Y:S02]  /*1a1e0*/  ISETP.GE.AND P0, PT, R56, R8, PT ;  /* 0x000000083800720c */ /* 0x000fe40003f06270 */
[----:B------:R-:W-:Y:S01]  /*1a1f0*/  FSEL R122, R0, -INF , !P2 ;  /* 0xff800000007a7808 */ /* 0x000fe20005000000 */
[----:B--2---:R-:W-:-:S04]  /*1a200*/  FFMA.FTZ R0, R132, R72, R46 ;  /* 0x0000004884007223 */ /* 0x004fc8000001002e */
[----:B------:R-:W-:Y:S01]  /*1a210*/  I2F R64, R16 ;  /* 0x0000001000407306 */ /* 0x000fe20000201400 */
[----:B------:R-:W-:Y:S01]  /*1a220*/  FSEL R148, R7, -INF , !P5 ;  /* 0xff80000007947808 */ /* 0x000fe20006800000 */
[----:B---3--:R-:W-:Y:S01]  /*1a230*/  FFMA.FTZ R7, R132, R92, R70 ;  /* 0x0000005c84077223 */ /* 0x008fe20000010046 */
[----:B------:R-:W-:-:S05]  /*1a240*/  FSEL R117, R2, -INF , !P3 ;  /* 0xff80000002757808 */ /* 0x000fca0005800000 */
[----:B------:R-:W2:Y:S01]  /*1a250*/  MUFU.TANH R24, R24 ;  /* 0x0000001800187308 */ /* 0x000ea20000002400 */
[----:B------:R-:W-:Y:S01]  /*1a260*/  FSEL R159, R5, -INF , !P0 ;  /* 0xff800000059f7808 */ /* 0x000fe20004000000 */
[----:B------:R-:W-:Y:S01]  /*1a270*/  FFMA.FTZ R2, R132, R92, R36 ;  /* 0x0000005c84027223 */ /* 0x000fe20000010024 */
[----:B------:R-:W-:-:S05]  /*1a280*/  ISETP.GE.AND P3, PT, R61, R6, PT ;  /* 0x000000063d00720c */ /* 0x000fca0003f66270 */
[----:B------:R-:W3:Y:S01]  /*1a290*/  MUFU.TANH R26, R26 ;  /* 0x0000001a001a7308 */ /* 0x000ee20000002400 */
[C---:B------:R-:W-:Y:S01]  /*1a2a0*/  ISETP.GE.AND P0, PT, R55.reuse, R8, PT ;  /* 0x000000083700720c */ /* 0x040fe20003f06270 */
[----:B------:R-:W-:Y:S01]  /*1a2b0*/  FFMA.FTZ R5, R132, R83, R71 ;  /* 0x0000005384057223 */ /* 0x000fe20000010047 */
[----:B------:R-:W-:-:S05]  /*1a2c0*/  ISETP.GE.AND P1, PT, R55, R6, PT ;  /* 0x000000063700720c */ /* 0x000fca0003f26270 */
[----:B------:R-:W-:Y:S01]  /*1a2d0*/  I2F R66, R10 ;  /* 0x0000000a00427306 */ /* 0x000fe20000201400 */
[----:B------:R-:W-:-:S07]  /*1a2e0*/  ISETP.GE.AND P4, PT, R58, R8, PT ;  /* 0x000000083a00720c */ /* 0x000fce0003f86270 */
[----:B------:R-:W2:Y:S01]  /*1a2f0*/  MUFU.TANH R27, R27 ;  /* 0x0000001b001b7308 */ /* 0x000ea20000002400 */
[----:B------:R-:W-:Y:S01]  /*1a300*/  FSEL R231, R0, -INF , !P3 ;  /* 0xff80000000e77808 */ /* 0x000fe20005800000 */
[C---:B------:R-:W-:Y:S01]  /*1a310*/  FFMA.FTZ R0, R132.reuse, R67, R34 ;  /* 0x0000004384007223 */ /* 0x040fe20000010022 */
[----:B------:R-:W-:Y:S01]  /*1a320*/  FSEL R147, R7, -INF , !P0 ;  /* 0xff80000007937808 */ /* 0x000fe20004000000 */
[-C--:B-1----:R-:W-:Y:S01]  /*1a330*/  FFMA.FTZ R7, R132, R69.reuse, R45 ;  /* 0x0000004584077223 */ /* 0x082fe2000001002d */
[----:B------:R-:W-:Y:S01]  /*1a340*/  FSEL R150, R2, -INF , !P1 ;  /* 0xff80000002967808 */ /* 0x000fe20004800000 */
[----:B------:R-:W-:Y:S01]  /*1a350*/  FFMA.FTZ R2, R132, R69, R47 ;  /* 0x0000004584027223 */ /* 0x000fe2000001002f */
[----:B------:R-:W-:Y:S02]  /*1a360*/  FSEL R158, R5, -INF , !P4 ;  /* 0xff800000059e7808 */ /* 0x000fe40006000000 */
[----:B------:R-:W-:Y:S02]  /*1a370*/  ISETP.GE.AND P1, PT, R59, R6, PT ;  /* 0x000000063b00720c */ /* 0x000fe40003f26270 */
[----:B------:R-:W-:-:S02]  /*1a380*/  ISETP.GE.AND P4, PT, R60, R8, PT ;  /* 0x000000083c00720c */ /* 0x000fc40003f86270 */
[----:B------:R-:W-:Y:S01]  /*1a390*/  ISETP.GE.AND P2, PT, R60, R6, PT ;  /* 0x000000063c00720c */ /* 0x000fe20003f46270 */
[-C--:B------:R-:W-:Y:S01]  /*1a3a0*/  FMUL.FTZ R32, R32, R4.reuse ;  /* 0x0000000420207220 */ /* 0x080fe20000410000 */
[----:B------:R-:W-:Y:S01]  /*1a3b0*/  FSEL R166, R0, -INF , !P1 ;  /* 0xff80000000a67808 */ /* 0x000fe20004800000 */
[-C--:B------:R-:W-:Y:S01]  /*1a3c0*/  FMUL.FTZ R33, R33, R4.reuse ;  /* 0x0000000421217220 */ /* 0x080fe20000410000 */
[----:B------:R-:W-:Y:S01]  /*1a3d0*/  FSEL R232, R7, -INF , !P4 ;  /* 0xff80000007e87808 */ /* 0x000fe20006000000 */
[-C--:B------:R-:W-:Y:S01]  /*1a3e0*/  FMUL.FTZ R35, R35, R4.reuse ;  /* 0x0000000423237220 */ /* 0x080fe20000410000 */
[----:B------:R-:W-:Y:S01]  /*1a3f0*/  FSEL R230, R2, -INF , !P2 ;  /* 0xff80000002e67808 */ /* 0x000fe20005000000 */
[-C--:B------:R-:W-:Y:S02]  /*1a400*/  FMUL.FTZ R25, R25, R4.reuse ;  /* 0x0000000419197220 */ /* 0x080fe40000410000 */
[-C--:B------:R-:W-:Y:S02]  /*1a410*/  FMUL.FTZ R12, R12, R4.reuse ;  /* 0x000000040c0c7220 */ /* 0x080fe40000410000 */
[----:B------:R-:W-:-:S02]  /*1a420*/  FMUL.FTZ R13, R13, R4 ;  /* 0x000000040d0d7220 */ /* 0x000fc40000410000 */
[-C--:B------:R-:W-:Y:S02]  /*1a430*/  FMUL.FTZ R14, R14, R4.reuse ;  /* 0x000000040e0e7220 */ /* 0x080fe40000410000 */
[----:B------:R-:W-:Y:S01]  /*1a440*/  FMUL.FTZ R15, R15, R4 ;  /* 0x000000040f0f7220 */ /* 0x000fe20000410000 */
[----:B------:R-:W-:Y:S01]  /*1a450*/  ISETP.GE.AND P4, PT, R16, R8, PT ;  /* 0x000000081000720c */ /* 0x000fe20003f86270 */
[----:B--2---:R-:W-:Y:S01]  /*1a460*/  FFMA.FTZ R4, R132, R64, R24 ;  /* 0x0000004084047223 */ /* 0x004fe20000010018 */
[----:B------:R-:W-:Y:S01]  /*1a470*/  ISETP.GE.AND P2, PT, R16, R6, PT ;  /* 0x000000061000720c */ /* 0x000fe20003f46270 */
[----:B---3--:R-:W-:Y:S01]  /*1a480*/  FFMA.FTZ R0, R132, R64, R26 ;  /* 0x0000004084007223 */ /* 0x008fe2000001001a */
[----:B------:R-:W-:Y:S01]  /*1a490*/  ISETP.GE.AND P1, PT, R10, R6, PT ;  /* 0x000000060a00720c */ /* 0x000fe20003f26270 */
[----:B------:R-:W-:Y:S01]  /*1a4a0*/  FFMA.FTZ R7, R132, R66, R27 ;  /* 0x0000004284077223 */ /* 0x000fe2000001001b */
[----:B------:R-:W-:Y:S01]  /*1a4b0*/  FSEL R241, R4, -INF , !P4 ;  /* 0xff80000004f17808 */ /* 0x000fe20006000000 */
[----:B------:R-:W-:Y:S01]  /*1a4c0*/  FFMA.FTZ R5, R132, R72, R9 ;  /* 0x0000004884057223 */ /* 0x000fe20000010009 */
[----:B------:R-:W-:Y:S01]  /*1a4d0*/  FSEL R238, R0, -INF , !P2 ;  /* 0xff80000000ee7808 */ /* 0x000fe20005000000 */
[----:B------:R1:W-:Y:S01]  /*1a4e0*/  MUFU.TANH R9, R12 ;  /* 0x0000000c00097308 */ /* 0x0003e20000002400 */
[----:B------:R-:W-:-:S02]  /*1a4f0*/  ISETP.GE.AND P4, PT, R11, R8, PT ;  /* 0x000000080b00720c */ /* 0x000fc40003f86270 */
[----:B------:R-:W-:Y:S02]  /*1a500*/  ISETP.GE.AND P2, PT, R11, R6, PT ;  /* 0x000000060b00720c */ /* 0x000fe40003f46270 */
[----:B------:R-:W-:-:S03]  /*1a510*/  FSEL R237, R7, -INF , !P1 ;  /* 0xff80000007ed7808 */ /* 0x000fc60004800000 */
[----:B------:R2:W-:Y:S01]  /*1a520*/  I2F R62, R11 ;  /* 0x0000000b003e7306 */ /* 0x0005e20000201400 */
[C---:B------:R-:W-:Y:S02]  /*1a530*/  IADD3 R7, R138.reuse, 0x1800, RZ ;  /* 0x000018008a077810 */ /* 0x040fe40007ffe0ff */
[C---:B-1----:R-:W-:Y:S02]  /*1a540*/  IADD3 R12, R138.reuse, 0x800, RZ ;  /* 0x000008008a0c7810 */ /* 0x042fe40007ffe0ff */
[----:B--2---:R-:W-:-:S03]  /*1a550*/  IADD3 R11, R138, 0x1000, RZ ;  /* 0x000010008a0b7810 */ /* 0x004fc60007ffe0ff */
[----:B------:R1:W-:Y:S04]  /*1a560*/  STL [R1+0xb0], R12 ;  /* 0x0000b00c01007387 */ /* 0x0003e80000100800 */
[----:B------:R2:W-:Y:S04]  /*1a570*/  STL [R1+0xb4], R11 ;  /* 0x0000b40b01007387 */ /* 0x0005e80000100800 */
[----:B------:R3:W-:Y:S01]  /*1a580*/  STL [R1+0xb8], R7 ;  /* 0x0000b80701007387 */ /* 0x0007e20000100800 */
[----:B------:R-:W-:Y:S01]  /*1a590*/  IMAD.SHL.U32 R246, R246, 0x2, RZ ;  /* 0x00000002f6f67824 */ /* 0x000fe200078e00ff */
[----:B------:R-:W-:Y:S01]  /*1a5a0*/  I2F R68, R57 ;  /* 0x0000003900447306 */ /* 0x000fe20000201400 */
[----:B-1----:R-:W-:-:S02]  /*1a5b0*/  IADD3 R12, R138, 0x2000, RZ ;  /* 0x000020008a0c7810 */ /* 0x002fc40007ffe0ff */
[----:B--2---:R-:W-:-:S03]  /*1a5c0*/  IADD3 R11, R138, 0x2800, RZ ;  /* 0x000028008a0b7810 */ /* 0x004fc60007ffe0ff */
[----:B------:R1:W-:Y:S01]  /*1a5d0*/  STL [R1+0xbc], R12 ;  /* 0x0000bc0c01007387 */ /* 0x0003e20000100800 */
[----:B---3--:R-:W-:-:S03]  /*1a5e0*/  IADD3 R7, R138, 0x3000, RZ ;  /* 0x000030008a077810 */ /* 0x008fc60007ffe0ff */
[----:B------:R2:W-:Y:S04]  /*1a5f0*/  STL [R1+0xe0], R11 ;  /* 0x0000e00b01007387 */ /* 0x0005e80000100800 */
[----:B------:R3:W-:Y:S01]  /*1a600*/  STL [R1+0xe4], R7 ;  /* 0x0000e40701007387 */ /* 0x0007e20000100800 */
[----:B------:R-:W1:Y:S01]  /*1a610*/  MUFU.TANH R32, R32 ;  /* 0x0000002000207308 */ /* 0x000e620000002400 */
[----:B------:R-:W-:-:S07]  /*1a620*/  LOP3.LUT R246, R246, 0x6, RZ, 0xc0, !PT ;  /* 0x00000006f6f67812 */ /* 0x000fce00078ec0ff */
[----:B------:R-:W3:Y:S01]  /*1a630*/  MUFU.TANH R35, R35 ;  /* 0x0000002300237308 */ /* 0x000ee20000002400 */
[C---:B-1----:R-:W-:Y:S02]  /*1a640*/  IADD3 R12, R138.reuse, 0x3800, RZ ;  /* 0x000038008a0c7810 */ /* 0x042fe40007ffe0ff */
[----:B--2---:R-:W-:-:S03]  /*1a650*/  IADD3 R11, R138, 0x4000, RZ ;  /* 0x000040008a0b7810 */ /* 0x004fc60007ffe0ff */
[----:B------:R1:W-:Y:S01]  /*1a660*/  STL [R1+0xe8], R12 ;  /* 0x0000e80c01007387 */ /* 0x0003e20000100800 */
[----:B---3--:R-:W-:-:S03]  /*1a670*/  IADD3 R7, R138, 0x4800, RZ ;  /* 0x000048008a077810 */ /* 0x008fc60007ffe0ff */
[----:B------:R2:W-:Y:S04]  /*1a680*/  STL [R1+0xec], R11 ;  /* 0x0000ec0b01007387 */ /* 0x0005e80000100800 */
[----:B------:R3:W-:Y:S01]  /*1a690*/  STL [R1+0xf0], R7 ;  /* 0x0000f00701007387 */ /* 0x0007e20000100800 */
[----:B------:R-:W1:Y:S01]  /*1a6a0*/  MUFU.TANH R33, R33 ;  /* 0x0000002100217308 */ /* 0x000e620000002400 */
[----:B------:R-:W-:Y:S02]  /*1a6b0*/  IADD3 R246, R99, R246, RZ ;  /* 0x000000f663f67210 */ /* 0x000fe40007ffe0ff */
[----:B------:R-:W-:-:S05]  /*1a6c0*/  ISETP.GE.AND P5, PT, R61, R8, PT ;  /* 0x000000083d00720c */ /* 0x000fca0003fa6270 */
[----:B------:R-:W3:Y:S01]  /*1a6d0*/  MUFU.TANH R25, R25 ;  /* 0x0000001900197308 */ /* 0x000ee20000002400 */
[C---:B-1----:R-:W-:Y:S02]  /*1a6e0*/  IADD3 R12, R138.reuse, 0x5000, RZ ;  /* 0x000050008a0c7810 */ /* 0x042fe40007ffe0ff */
[----:B--2---:R-:W-:-:S03]  /*1a6f0*/  IADD3 R11, R138, 0x5800, RZ ;  /* 0x000058008a0b7810 */ /* 0x004fc60007ffe0ff */
[----:B------:R1:W-:Y:S01]  /*1a700*/  STL [R1+0xf4], R12 ;  /* 0x0000f40c01007387 */ /* 0x0003e20000100800 */
[----:B---3--:R-:W-:-:S03]  /*1a710*/  IADD3 R7, R138, 0x6000, RZ ;  /* 0x000060008a077810 */ /* 0x008fc60007ffe0ff */
[----:B------:R2:W-:Y:S04]  /*1a720*/  STL [R1+0xfc], R11 ;  /* 0x0000fc0b01007387 */ /* 0x0005e80000100800 */
[----:B------:R3:W-:Y:S01]  /*1a730*/  STL [R1+0x104], R7 ;  /* 0x0001040701007387 */ /* 0x0007e20000100800 */
[----:B------:R-:W1:Y:S01]  /*1a740*/  I2F R65, R49 ;  /* 0x0000003100417306 */ /* 0x000e620000201400 */
[----:B------:R-:W-:Y:S01]  /*1a750*/  FSEL R233, R5, -INF , !P5 ;  /* 0xff80000005e97808 */ /* 0x000fe20006800000 */
[C---:B------:R-:W-:Y:S01]  /*1a760*/  FFMA.FTZ R5, R132.reuse, R67, R32 ;  /* 0x0000004384057223 */ /* 0x040fe20000010020 */
[----:B------:R-:W-:Y:S01]  /*1a770*/  ISETP.GE.AND P0, PT, R59, R8, PT ;  /* 0x000000083b00720c */ /* 0x000fe20003f06270 */
[----:B------:R-:W-:-:S04]  /*1a780*/  FFMA.FTZ R2, R132, R68, R35 ;  /* 0x0000004484027223 */ /* 0x000fc80000010023 */
[----:B------:R-:W-:Y:S01]  /*1a790*/  MUFU.TANH R13, R13 ;  /* 0x0000000d000d7308 */ /* 0x000fe20000002400 */
[C---:B-1----:R-:W-:Y:S02]  /*1a7a0*/  IADD3 R12, R138.reuse, 0x6800, RZ ;  /* 0x000068008a0c7810 */ /* 0x042fe40007ffe0ff */
[----:B--2---:R-:W-:-:S03]  /*1a7b0*/  IADD3 R11, R138, 0x7000, RZ ;  /* 0x000070008a0b7810 */ /* 0x004fc60007ffe0ff */
[----:B------:R4:W-:Y:S01]  /*1a7c0*/  STL [R1+0x108], R12 ;  /* 0x0001080c01007387 */ /* 0x0009e20000100800 */
[----:B---3--:R-:W-:Y:S01]  /*1a7d0*/  IADD3 R7, R138, 0x7800, RZ ;  /* 0x000078008a077810 */ /* 0x008fe20007ffe0ff */
[----:B------:R-:W1:Y:S02]  /*1a7e0*/  MUFU.TANH R14, R14 ;  /* 0x0000000e000e7308 */ /* 0x000e640000002400 */
[----:B------:R4:W-:Y:S04]  /*1a7f0*/  STL [R1+0x10c], R11 ;  /* 0x00010c0b01007387 */ /* 0x0009e80000100800 */
[----:B------:R4:W-:Y:S02]  /*1a800*/  STL [R1+0x110], R7 ;  /* 0x0001100701007387 */ /* 0x0009e40000100800 */
[----:B------:R-:W-:Y:S01]  /*1a810*/  MUFU.TANH R15, R15 ;  /* 0x0000000f000f7308 */ /* 0x000fe20000002400 */
[----:B------:R-:W-:-:S07]  /*1a820*/  ISETP.GE.AND P3, PT, R57, R6, PT ;  /* 0x000000063900720c */ /* 0x000fce0003f66270 */
[----:B------:R-:W2:Y:S01]  /*1a830*/  I2F R246, R246 ;  /* 0x000000f600f67306 */ /* 0x000ea20000201400 */
[----:B------:R-:W-:Y:S02]  /*1a840*/  ISETP.GE.AND P1, PT, R247, 0x2, PT ;  /* 0x00000002f700780c */ /* 0x000fe40003f26270 */
[----:B------:R-:W-:Y:S01]  /*1a850*/  FSEL R234, R5, -INF , !P0 ;  /* 0xff80000005ea7808 */ /* 0x000fe20004000000 */
[----:B------:R-:W-:Y:S01]  /*1a860*/  FFMA.FTZ R5, R132, R68, R33 ;  /* 0x0000004484057223 */ /* 0x000fe20000010021 */
[----:B------:R-:W-:Y:S01]  /*1a870*/  FSEL R236, R2, -INF , !P3 ;  /* 0xff80000002ec7808 */ /* 0x000fe20005800000 */
[----:B------:R-:W-:Y:S01]  /*1a880*/  FFMA.FTZ R2, R132, R66, R25 ;  /* 0x0000004284027223 */ /* 0x000fe20000010019 */
[----:B------:R-:W-:Y:S01]  /*1a890*/  BAR.SYNC.DEFER_BLOCKING 0x0 ;  /* 0x0000000000007b1d */ /* 0x000fe20000010000 */
[-C--:B------:R-:W-:Y:S02]  /*1a8a0*/  ISETP.GE.AND P5, PT, R57, R8.reuse, PT ;  /* 0x000000083900720c */ /* 0x080fe40003fa6270 */
[----:B------:R-:W-:Y:S01]  /*1a8b0*/  ISETP.GE.AND P0, PT, R10, R8, PT ;  /* 0x000000080a00720c */ /* 0x000fe20003f06270 */
[CC--:B------:R-:W-:Y:S01]  /*1a8c0*/  FFMA.FTZ R9, R132.reuse, R65.reuse, R9 ;  /* 0x0000004184097223 */ /* 0x0c0fe20000010009 */
[----:B------:R-:W-:Y:S01]  /*1a8d0*/  FSEL R235, R5, -INF , !P5 ;  /* 0xff80000005eb7808 */ /* 0x000fe20006800000 */
[----:B-1----:R-:W-:Y:S01]  /*1a8e0*/  FFMA.FTZ R5, R132, R65, R14 ;  /* 0x0000004184057223 */ /* 0x002fe2000001000e */
[----:B------:R-:W-:Y:S01]  /*1a8f0*/  FSEL R240, R2, -INF , !P0 ;  /* 0xff80000002f07808 */ /* 0x000fe20004000000 */
[C---:B------:R-:W-:Y:S01]  /*1a900*/  FFMA.FTZ R4, R132.reuse, R62, R13 ;  /* 0x0000003e84047223 */ /* 0x040fe2000001000d */
[C---:B------:R-:W-:Y:S01]  /*1a910*/  ISETP.GE.AND P5, PT, R49.reuse, R8, PT ;  /* 0x000000083100720c */ /* 0x040fe20003fa6270 */
[C---:B--2---:R-:W-:Y:S01]  /*1a920*/  FFMA.FTZ R10, R132.reuse, R246, R245 ;  /* 0x000000f6840a7223 */ /* 0x044fe200000100f5 */
[----:B------:R-:W-:Y:S01]  /*1a930*/  ISETP.GE.AND P3, PT, R49, R6, PT ;  /* 0x000000063100720c */ /* 0x000fe20003f66270 */
[----:B------:R-:W-:Y:S01]  /*1a940*/  FFMA.FTZ R2, R132, R62, R15 ;  /* 0x0000003e84027223 */ /* 0x000fe2000001000f */
[----:B------:R-:W-:Y:S01]  /*1a950*/  ISETP.NE.U32.AND P0, PT, R250, RZ, PT ;  /* 0x000000fffa00720c */ /* 0x000fe20003f05070 */
[----:B------:R-:W-:Y:S01]  /*1a960*/  BSSY B1, `(.L_x_3428) ;  /* 0x0000104000017945 */ /* 0x000fe20003800000 */
[----:B------:R-:W-:-:S02]  /*1a970*/  LOP3.LUT R0, R239, R244, RZ, 0xfc, !PT ;  /* 0x000000f4ef007212 */ /* 0x000fc400078efcff */
[----:B------:R-:W-:Y:S02]  /*1a980*/  ISETP.NE.AND.EX P0, PT, R251, RZ, PT, P0 ;  /* 0x000000fffb00720c */ /* 0x000fe40003f05300 */
[----:B------:R-:W-:Y:S02]  /*1a990*/  FSEL R242, R9, -INF , !P5 ;  /* 0xff80000009f27808 */ /* 0x000fe40006800000 */
[----:B------:R-:W-:Y:S02]  /*1a9a0*/  FSEL R239, R5, -INF , !P3 ;  /* 0xff80000005ef7808 */ /* 0x000fe40005800000 */
[----:B------:R-:W-:Y:S02]  /*1a9b0*/  FSEL R243, R4, -INF , !P4 ;  /* 0xff80000004f37808 */ /* 0x000fe40006000000 */
[----:B------:R-:W-:Y:S02]  /*1a9c0*/  FSEL R244, R2, -INF , !P2 ;  /* 0xff80000002f47808 */ /* 0x000fe40005000000 */
[----:B------:R-:W-:Y:S01]  /*1a9d0*/  FSEL R48, R10, -INF , !P6 ;  /* 0xff8000000a307808 */ /* 0x000fe20007000000 */
[----:B------:R-:W-:Y:S05]  /*1a9e0*/  @!P1 BRA `(.L_x_3429) ;  /* 0x00000fb000009947 */ /* 0x000fea0003800000 */
[----:B----4-:R-:W-:Y:S01]  /*1a9f0*/  BSSY B0, `(.L_x_3430) ;  /* 0x0000042000007945 */ /* 0x010fe20003800000 */
[----:B------:R-:W-:Y:S05]  /*1aa00*/  @!P0 BRA `(.L_x_3431) ;  /* 0x000003d000008947 */ /* 0x000fea0003800000 */
[----:B-----5:R-:W2:Y:S01]  /*1aa10*/  LD.E R4, [R18.64+0x170] ;  /* 0x0001700612047980 */ /* 0x020ea2000c101900 */
[----:B------:R-:W-:-:S02]  /*1aa20*/  IABS R7, R99 ;  /* 0x0000006300077213 */ /* 0x000fc40000000000 */
        /* <DEDUP_REMOVED lines=59> */
.L_x_3431:
[----:B-----5:R-:W2:Y:S02]  /*1ade0*/  LD.E R2, [R18.64+0x38] ;  /* 0x0000380612027980 */ /* 0x020ea4000c101900 */
[----:B--2---:R-:W-:-:S04]  /*1adf0*/  LEA R2, -R2, RZ, 0x8 ;  /* 0x000000ff02027211 */ /* 0x004fc800078e41ff */
[----:B------:R-:W-:Y:S02]  /*1ae00*/  SHF.R.S32.HI R4, RZ, 0x1f, R2 ;  /* 0x0000001fff047819 */ /* 0x000fe40000011402 */
.L_x_3432:
[----:B------:R-:W-:Y:S05]  /*1ae10*/  BSYNC B0 ;  /* 0x0000000000007941 */ /* 0x000fea0003800000 */
.L_x_3430:
[----:B------:R-:W2:Y:S04]  /*1ae20*/  LDL R5, [R1+0x8] ;  /* 0x0000080001057983 */ /* 0x000ea80000100800 */
[----:B------:R-:W3:Y:S01]  /*1ae30*/  LDL R7, [R1] ;  /* 0x0000000001077983 */ /* 0x000ee20000100800 */
[----:B------:R-:W-:Y:S01]  /*1ae40*/  BSSY B0, `(.L_x_3433) ;  /* 0x00000b1000007945 */ /* 0x000fe20003800000 */
[----:B--2---:R-:W-:Y:S01]  /*1ae50*/  ISETP.GE.AND P2, PT, R134, R5, PT ;  /* 0x000000058600720c */ /* 0x004fe20003f46270 */
[----:B---3--:R-:W-:-:S12]  /*1ae60*/  IMAD.MOV.U32 R49, RZ, RZ, R7 ;  /* 0x000000ffff317224 */ /* 0x008fd800078e0007 */
[----:B------:R-:W-:Y:S02]  /*1ae70*/  @!P2 IADD3 R5, P4, R2, R119, RZ ;  /* 0x000000770205a210 */ /* 0x000fe40007f9e0ff */
[----:B------:R-:W-:-:S03]  /*1ae80*/  @!P2 LEA R7, P3, R190, R2, 0x5 ;  /* 0x00000002be07a211 */ /* 0x000fc600078628ff */
[----:B------:R-:W-:Y:S01]  /*1ae90*/  @!P2 IMAD.X R9, R4, 0x1, R216, P4 ;  /* 0x000000010409a824 */ /* 0x000fe200020e06d8 */
[-C--:B------:R-:W-:Y:S02]  /*1aea0*/  @!P2 LEA R46, P4, R5, R49.reuse, 0x1 ;  /* 0x00000031052ea211 */ /* 0x080fe400078808ff */
[C---:B------:R-:W-:Y:S02]  /*1aeb0*/  @!P2 LEA.HI.X R10, R190.reuse, R4, R191, 0x5, P3 ;  /* 0x00000004be0aa211 */ /* 0x040fe400018f2cbf */
[----:B------:R-:W-:Y:S02]  /*1aec0*/  @!P2 LEA R44, P3, R7, R49, 0x1 ;  /* 0x00000031072ca211 */ /* 0x000fe400078608ff */
[-C--:B------:R-:W-:Y:S01]  /*1aed0*/  @!P2 LEA.HI.X R47, R5, R252.reuse, R9, 0x1, P4 ;  /* 0x000000fc052fa211 */ /* 0x080fe200020f0c09 */
[----:B------:R-:W-:Y:S01]  /*1aee0*/  @!P2 IMAD.MOV.U32 R11, RZ, RZ, R4 ;  /* 0x000000ffff0ba224 */ /* 0x000fe200078e0004 */
[----:B------:R-:W-:Y:S01]  /*1aef0*/  @!P2 LEA.HI.X R45, R7, R252, R10, 0x1, P3 ;  /* 0x000000fc072da211 */ /* 0x000fe200018f0c0a */
[----:B------:R-:W-:Y:S01]  /*1af00*/  @!P2 IMAD.MOV.U32 R10, RZ, RZ, R2 ;  /* 0x000000ffff0aa224 */ /* 0x000fe200078e0002 */
[CC--:B------:R-:W-:Y:S01]  /*1af10*/  @!P2 LEA R5, P4, R190.reuse, R2.reuse, 0x6 ;  /* 0x00000002be05a211 */ /* 0x0c0fe200078830ff */
[----:B------:R-:W-:Y:S01]  /*1af20*/  @!P2 IMAD.MOV.U32 R15, RZ, RZ, R4 ;  /* 0x000000ffff0fa224 */ /* 0x000fe200078e0004 */
[----:B------:R-:W-:Y:S01]  /*1af30*/  @!P2 MOV R14, R2 ;  /* 0x00000002000ea202 */ /* 0x000fe20000000f00 */
[C---:B------:R-:W-:Y:S01]  /*1af40*/  @!P2 IMAD.WIDE.U32 R12, R190.reuse, 0x30, R10 ;  /* 0x00000030be0ca825 */ /* 0x040fe200078e000a */
[----:B------:R-:W-:-:S02]  /*1af50*/  @!P2 LEA.HI.X R9, R190, R4, R191, 0x6, P4 ;  /* 0x00000004be09a211 */ /* 0x000fc400020f34bf */
[----:B------:R-:W-:Y:S01]  /*1af60*/  @!P2 LEA R42, P4, R5, R49, 0x1 ;  /* 0x00000031052aa211 */ /* 0x000fe200078808ff */
[----:B------:R-:W-:Y:S02]  /*1af70*/  @!P2 IMAD R16, R191, 0x50, RZ ;  /* 0x00000050bf10a824 */ /* 0x000fe400078e02ff */
[----:B------:R-:W-:Y:S01]  /*1af80*/  @!P2 IMAD.WIDE.U32 R10, R190, 0x50, R14 ;  /* 0x00000050be0aa825 */ /* 0x000fe200078e000e */
[----:B------:R-:W-:-:S03]  /*1af90*/  @!P2 LEA.HI.X R43, R5, R252, R9, 0x1, P4 ;  /* 0x000000fc052ba211 */ /* 0x000fc600020f0c09 */
[----:B------:R-:W-:Y:S01]  /*1afa0*/  @!P2 IMAD R17, R191, 0x30, RZ ;  /* 0x00000030bf11a824 */ /* 0x000fe200078e02ff */
[----:B------:R-:W-:Y:S01]  /*1afb0*/  @!P2 LEA R7, P3, R190, R2, 0x7 ;  /* 0x00000002be07a211 */ /* 0x000fe200078638ff */
[----:B------:R-:W-:Y:S01]  /*1afc0*/  @!P2 IMAD.IADD R9, R11, 0x1, R16 ;  /* 0x000000010b09a824 */ /* 0x000fe200078e0210 */
[-C--:B------:R-:W-:Y:S01]  /*1afd0*/  @!P2 LEA R38, P4, R10, R49.reuse, 0x1 ;  /* 0x000000310a26a211 */ /* 0x080fe200078808ff */
[----:B------:R-:W-:Y:S01]  /*1afe0*/  @!P2 IMAD.IADD R5, R13, 0x1, R17 ;  /* 0x000000010d05a824 */ /* 0x000fe200078e0211 */
[-C--:B------:R-:W-:Y:S02]  /*1aff0*/  @!P2 LEA R40, P5, R12, R49.reuse, 0x1 ;  /* 0x000000310c28a211 */ /* 0x080fe400078a08ff */
[----:B------:R-:W-:Y:S02]  /*1b000*/  @!P2 LEA.HI.X R14, R190, R4, R191, 0x7, P3 ;  /* 0x00000004be0ea211 */ /* 0x000fe400018f3cbf */
[----:B------:R-:W-:Y:S01]  /*1b010*/  @!P2 LEA.HI.X R39, R10, R252, R9, 0x1, P4 ;  /* 0x000000fc0a27a211 */ /* 0x000fe200020f0c09 */
[----:B------:R-:W-:Y:S01]  /*1b020*/  @!P2 IMAD.MOV.U32 R11, RZ, RZ, R4 ;  /* 0x000000ffff0ba224 */ /* 0x000fe200078e0004 */
[----:B------:R-:W-:-:S02]  /*1b030*/  @!P2 LEA R36, P3, R7, R49, 0x1 ;  /* 0x000000310724a211 */ /* 0x000fc400078608ff */
[----:B------:R-:W-:Y:S01]  /*1b040*/  @!P2 MOV R10, R2 ;  /* 0x00000002000aa202 */ /* 0x000fe20000000f00 */
[----:B------:R-:W-:Y:S01]  /*1b050*/  @!P2 IMAD.MOV.U32 R13, RZ, RZ, R4 ;  /* 0x000000ffff0da224 */ /* 0x000fe200078e0004 */
[----:B------:R-:W-:Y:S01]  /*1b060*/  @!P2 LEA.HI.X R41, R12, R252, R5, 0x1, P5 ;  /* 0x000000fc0c29a211 */ /* 0x000fe200028f0c05 */
[----:B------:R-:W-:Y:S01]  /*1b070*/  @!P2 IMAD.MOV.U32 R12, RZ, RZ, R2 ;  /* 0x000000ffff0ca224 */ /* 0x000fe200078e0002 */
[----:B------:R-:W-:Y:S01]  /*1b080*/  @!P2 MOV R20, R2 ;  /* 0x000000020014a202 */ /* 0x000fe20000000f00 */
[----:B------:R-:W-:Y:S01]  /*1b090*/  @!P2 IMAD.MOV.U32 R21, RZ, RZ, R4 ;  /* 0x000000ffff15a224 */ /* 0x000fe200078e0004 */
[----:B------:R-:W-:Y:S01]  /*1b0a0*/  @!P2 LEA.HI.X R37, R7, R252, R14, 0x1, P3 ;  /* 0x000000fc0725a211 */ /* 0x000fe200018f0c0e */
[----:B------:R-:W-:Y:S01]  /*1b0b0*/  @!P2 IMAD R5, R191, 0x60, RZ ;  /* 0x00000060bf05a824 */ /* 0x000fe200078e02ff */
[----:B------:R-:W-:Y:S01]  /*1b0c0*/  @!P2 LEA R16, P3, R2, R49, 0x1 ;  /* 0x000000310210a211 */ /* 0x000fe200078608ff */
[----:B------:R-:W-:-:S04]  /*1b0d0*/  @!P2 IMAD.WIDE.U32 R14, R190, 0x60, R10 ;  /* 0x00000060be0ea825 */ /* 0x000fc800078e000a */
[C---:B------:R-:W-:Y:S02]  /*1b0e0*/  @!P2 IMAD R7, R191.reuse, 0x70, RZ ;  /* 0x00000070bf07a824 */ /* 0x040fe400078e02ff */
[----:B------:R-:W-:Y:S02]  /*1b0f0*/  @!P2 IMAD R9, R191, 0x90, RZ ;  /* 0x00000090bf09a824 */ /* 0x000fe400078e02ff */
[----:B------:R-:W-:-:S04]  /*1b100*/  @!P2 IMAD.WIDE.U32 R12, R190, 0x70, R12 ;  /* 0x00000070be0ca825 */ /* 0x000fc800078e000c */
[----:B------:R-:W-:Y:S01]  /*1b110*/  @!P2 IMAD.WIDE.U32 R10, R190, 0x90, R20 ;  /* 0x00000090be0aa825 */ /* 0x000fe200078e0014 */
[----:B------:R-:W-:-:S03]  /*1b120*/  @!P2 LEA.HI.X R17, R2, R252, R4, 0x1, P3 ;  /* 0x000000fc0211a211 */ /* 0x000fc600018f0c04 */
[----:B------:R-:W-:Y:S01]  /*1b130*/  @!P2 IMAD.IADD R15, R5, 0x1, R15 ;  /* 0x00000001050fa824 */ /* 0x000fe200078e020f */
[----:B------:R-:W-:Y:S01]  /*1b140*/  @!P2 LEA R30, P3, R10, R49, 0x1 ;  /* 0x000000310a1ea211 */ /* 0x000fe200078608ff */
[----:B------:R-:W-:Y:S01]  /*1b150*/  @!P2 IMAD.IADD R5, R13, 0x1, R7 ;  /* 0x000000010d05a824 */ /* 0x000fe200078e0207 */
[----:B------:R-:W-:Y:S01]  /*1b160*/  @!P2 IADD3 R7, R11, R9, RZ ;  /* 0x000000090b07a210 */ /* 0x000fe20007ffe0ff */
[----:B------:R-:W-:Y:S01]  /*1b170*/  @!P2 IMAD.MOV.U32 R11, RZ, RZ, R4 ;  /* 0x000000ffff0ba224 */ /* 0x000fe200078e0004 */
[-C--:B------:R-:W-:Y:S02]  /*1b180*/  @!P2 LEA R32, P4, R12, R49.reuse, 0x1 ;  /* 0x000000310c20a211 */ /* 0x080fe400078808ff */
[-C--:B------:R-:W-:Y:S01]  /*1b190*/  @!P2 LEA.HI.X R31, R10, R252.reuse, R7, 0x1, P3 ;  /* 0x000000fc0a1fa211 */ /* 0x080fe200018f0c07 */
[----:B------:R-:W-:Y:S01]  /*1b1a0*/  @!P2 IMAD.MOV.U32 R10, RZ, RZ, R2 ;  /* 0x000000ffff0aa224 */ /* 0x000fe200078e0002 */
[----:B------:R1:W-:Y:S01]  /*1b1b0*/  @P2 STS.128 [R189+0x2000], RZ ;  /* 0x002000ffbd002388 */ /* 0x0003e20000000c00 */
[----:B------:R-:W-:Y:S01]  /*1b1c0*/  @!P2 LEA.HI.X R33, R12, R252, R5, 0x1, P4 ;  /* 0x000000fc0c21a211 */ /* 0x000fe200020f0c05 */
[----:B------:R-:W-:Y:S01]  /*1b1d0*/  @!P2 IMAD R5, R191, 0xa0, RZ ;  /* 0x000000a0bf05a824 */ /* 0x000fe200078e02ff */
[----:B------:R-:W-:Y:S01]  /*1b1e0*/  @!P2 MOV R13, R4 ;  /* 0x00000004000da202 */ /* 0x000fe20000000f00 */
[----:B------:R-:W-:Y:S01]  /*1b1f0*/  @!PT LDS RZ, [RZ] ;  /* 0x00000000fffff984 */ /* 0x000fe20000000800 */
[----:B------:R-:W-:Y:S01]  /*1b200*/  @!PT LDS RZ, [RZ] ;  /* 0x00000000fffff984 */ /* 0x000fe20000000800 */
[----:B------:R-:W-:Y:S01]  /*1b210*/  @!PT LDS RZ, [RZ] ;  /* 0x00000000fffff984 */ /* 0x000fe20000000800 */
[----:B------:R2:W-:Y:S01]  /*1b220*/  @!P2 LDGSTS.E.BYPASS.LTC128B.128 [R189+0x2000], [R16.64] ;  /* 0x0200000010bdafae */ /* 0x0005e2000b901d46 */
[----:B------:R-:W-:Y:S01]  /*1b230*/  @!P2 IMAD.WIDE.U32 R20, R190, 0xa0, R10 ;  /* 0x000000a0be14a825 */ /* 0x000fe200078e000a */
[----:B------:R-:W-:-:S02]  /*1b240*/  @!P2 LEA R34, P5, R14, R49, 0x1 ;  /* 0x000000310e22a211 */ /* 0x000fc400078a08ff */
[----:B------:R1:W-:Y:S01]  /*1b250*/  @P2 STS.128 [R189+0x2800], RZ ;  /* 0x002800ffbd002388 */ /* 0x0003e20000000c00 */
[--C-:B------:R-:W-:Y:S02]  /*1b260*/  @!P2 IMAD.MOV.U32 R12, RZ, RZ, R2.reuse ;  /* 0x000000ffff0ca224 */ /* 0x100fe400078e0002 */
[----:B------:R-:W-:Y:S01]  /*1b270*/  @!P2 IMAD.MOV.U32 R22, RZ, RZ, R2 ;  /* 0x000000ffff16a224 */ /* 0x000fe200078e0002 */
[----:B------:R-:W-:Y:S01]  /*1b280*/  @!PT LDS RZ, [RZ] ;  /* 0x00000000fffff984 */ /* 0x000fe20000000800 */
[----:B------:R-:W-:Y:S01]  /*1b290*/  @!PT LDS RZ, [RZ] ;  /* 0x00000000fffff984 */ /* 0x000fe20000000800 */
[----:B------:R-:W-:Y:S01]  /*1b2a0*/  @!PT LDS RZ, [RZ] ;  /* 0x00000000fffff984 */ /* 0x000fe20000000800 */
[----:B------:R1:W-:Y:S01]  /*1b2b0*/  @!P2 LDGSTS.E.BYPASS.LTC128B.128 [R189+0x2800], [R46.64] ;  /* 0x028000002ebdafae */ /* 0x0003e2000b901d46 */
[----:B------:R-:W-:Y:S01]  /*1b2c0*/  @!P2 IMAD.MOV.U32 R23, RZ, RZ, R4 ;  /* 0x000000ffff17a224 */ /* 0x000fe200078e0004 */
[----:B------:R-:W-:Y:S01]  /*1b2d0*/  @!P2 LEA R28, P3, R20, R49, 0x1 ;  /* 0x00000031141ca211 */ /* 0x000fe200078608ff */
[----:B------:R-:W-:Y:S01]  /*1b2e0*/  @!P2 IMAD.IADD R5, R5, 0x1, R21 ;  /* 0x000000010505a824 */ /* 0x000fe200078e0215 */
[----:B------:R1:W-:Y:S01]  /*1b2f0*/  @P2 STS.128 [R189+0x3000], RZ ;  /* 0x003000ffbd002388 */ /* 0x0003e20000000c00 */
[----:B------:R-:W-:Y:S01]  /*1b300*/  @!P2 LEA.HI.X R35, R14, R252, R15, 0x1, P5 ;  /* 0x000000fc0e23a211 */ /* 0x000fe200028f0c0f */
[----:B------:R-:W-:-:S02]  /*1b310*/  @!P2 IMAD R7, R191, 0xb0, RZ ;  /* 0x000000b0bf07a824 */ /* 0x000fc400078e02ff */
[----:B------:R-:W-:Y:S01]  /*1b320*/  @!PT LDS RZ, [RZ] ;  /* 0x00000000fffff984 */ /* 0x000fe20000000800 */
[----:B------:R-:W-:Y:S01]  /*1b330*/  @!PT LDS RZ, [RZ] ;  /* 0x00000000fffff984 */ /* 0x000fe20000000800 */
[----:B------:R-:W-:Y:S01]  /*1b340*/  @!PT LDS RZ, [RZ] ;  /* 0x00000000fffff984 */ /* 0x000fe20000000800 */
[----:B------:R1:W-:Y:S01]  /*1b350*/  @!P2 LDGSTS.E.BYPASS.LTC128B.128 [R189+0x3000], [R44.64] ;  /* 0x030000002cbdafae */ /* 0x0003e2000b901d46 */
[C---:B------:R-:W-:Y:S01]  /*1b360*/  @!P2 IMAD R9, R191.reuse, 0xc0, RZ ;  /* 0x000000c0bf09a824 */ /* 0x040fe200078e02ff */
[----:B------:R-:W-:Y:S02]  /*1b370*/  @!P2 MOV R25, R4 ;  /* 0x000000040019a202 */ /* 0x000fe40000000f00 */
[----:B------:R1:W-:Y:S01]  /*1b380*/  @P2 STS.128 [R189+0x3800], RZ ;  /* 0x003800ffbd002388 */ /* 0x0003e20000000c00 */
[----:B------:R-:W-:Y:S02]  /*1b390*/  @!P2 IMAD R26, R191, 0xd0, RZ ;  /* 0x000000d0bf1aa824 */ /* 0x000fe400078e02ff */
[C---:B------:R-:W-:Y:S01]  /*1b3a0*/  @!P2 IMAD.WIDE.U32 R14, R190.reuse, 0xc0, R10 ;  /* 0x000000c0be0ea825 */ /* 0x040fe200078e000a */
[----:B------:R-:W-:Y:S01]  /*1b3b0*/  @!PT LDS RZ, [RZ] ;  /* 0x00000000fffff984 */ /* 0x000fe20000000800 */
[----:B------:R-:W-:Y:S01]  /*1b3c0*/  @!PT LDS RZ, [RZ] ;  /* 0x00000000fffff984 */ /* 0x000fe20000000800 */
[----:B------:R-:W-:Y:S01]  /*1b3d0*/  @!PT LDS RZ, [RZ] ;  /* 0x00000000fffff984 */ /* 0x000fe20000000800 */
[----:B------:R1:W-:Y:S03]  /*1b3e0*/  @!P2 LDGSTS.E.BYPASS.LTC128B.128 [R189+0x3800], [R40.64] ;  /* 0x0380000028bdafae */ /* 0x0003e6000b901d46 */
[----:B--2---:R-:W-:Y:S01]  /*1b3f0*/  @!P2 IMAD.WIDE.U32 R16, R190, 0xb0, R12 ;  /* 0x000000b0be10a825 */ /* 0x004fe200078e000c */
[----:B------:R1:W-:Y:S01]  /*1b400*/  @P2 STS.128 [R189+0x4000], RZ ;  /* 0x004000ffbd002388 */ /* 0x0003e20000000c00 */
[----:B------:R-:W-:-:S02]  /*1b410*/  @!P2 LEA.HI.X R29, R20, R252, R5, 0x1, P3 ;  /* 0x000000fc141da211 */ /* 0x000fc400018f0c05 */
[C---:B------:R-:W-:Y:S01]  /*1b420*/  @!P2 IMAD.WIDE.U32 R12, R190.reuse, 0xd0, R22 ;  /* 0x000000d0be0ca825 */ /* 0x040fe200078e0016 */
[----:B------:R-:W-:Y:S01]  /*1b430*/  @!PT LDS RZ, [RZ] ;  /* 0x00000000fffff984 */ /* 0x000fe20000000800 */
[----:B------:R-:W-:Y:S01]  /*1b440*/  @!PT LDS RZ, [RZ] ;  /* 0x00000000fffff984 */ /* 0x000fe20000000800 */
[----:B------:R-:W-:Y:S01]  /*1b450*/  @!PT LDS RZ, [RZ] ;  /* 0x00000000fffff984 */ /* 0x000fe20000000800 */
[----:B------:R1:W-:Y:S03]  /*1b460*/  @!P2 LDGSTS.E.BYPASS.LTC128B.128 [R189+0x4000], [R42.64] ;  /* 0x040000002abdafae */ /* 0x0003e6000b901d46 */
[----:B------:R-:W-:Y:S01]  /*1b470*/  @!P2 IMAD.MOV.U32 R24, RZ, RZ, R2 ;  /* 0x000000ffff18a224 */ /* 0x000fe200078e0002 */
[----:B------:R1:W-:Y:S01]  /*1b480*/  @P2 STS.128 [R189+0x4800], RZ ;  /* 0x004800ffbd002388 */ /* 0x0003e20000000c00 */
[----:B------:R-:W-:Y:S02]  /*1b490*/  @!P2 IMAD.IADD R5, R17, 0x1, R7 ;  /* 0x000000011105a824 */ /* 0x000fe400078e0207 */
[----:B------:R-:W-:Y:S01]  /*1b4a0*/  @!P2 IMAD.IADD R7, R9, 0x1, R15 ;  /* 0x000000010907a824 */ /* 0x000fe200078e020f */
[----:B------:R-:W-:Y:S01]  /*1b4b0*/  @!PT LDS RZ, [RZ] ;  /* 0x00000000fffff984 */ /* 0x000fe20000000800 */
[----:B------:R-:W-:Y:S01]  /*1b4c0*/  @!PT LDS RZ, [RZ] ;  /* 0x00000000fffff984 */ /* 0x000fe20000000800 */
[----:B------:R-:W-:Y:S01]  /*1b4d0*/  @!PT LDS RZ, [RZ] ;  /* 0x00000000fffff984 */ /* 0x000fe20000000800 */
[----:B------:R1:W-:Y:S01]  /*1b4e0*/  @!P2 LDGSTS.E.BYPASS.LTC128B.128 [R189+0x4800], [R38.64] ;  /* 0x0480000026bdafae */ /* 0x0003e2000b901d46 */
[----:B------:R-:W-:Y:S01]  /*1b4f0*/  @!P2 IMAD R27, R191, 0xe0, RZ ;  /* 0x000000e0bf1ba824 */ /* 0x000fe200078e02ff */
[----:B------:R-:W-:Y:S01]  /*1b500*/  @!P2 IADD3 R9, R13, R26, RZ ;  /* 0x0000001a0d09a210 */ /* 0x000fe20007ffe0ff */
[----:B------:R-:W-:Y:S01]  /*1b510*/  @!P2 IMAD.WIDE.U32 R10, R190, 0xe0, R24 ;  /* 0x000000e0be0aa825 */ /* 0x000fe200078e0018 */
[----:B------:R1:W-:Y:S01]  /*1b520*/  @P2 STS.128 [R189+0x5000], RZ ;  /* 0x005000ffbd002388 */ /* 0x0003e20000000c00 */
[----:B------:R-:W-:-:S03]  /*1b530*/  @!P2 LEA R26, P6, R16, R49, 0x1 ;  /* 0x00000031101aa211 */ /* 0x000fc600078c08ff */
[----:B------:R-:W-:Y:S01]  /*1b540*/  @!PT LDS RZ, [RZ] ;  /* 0x00000000fffff984 */ /* 0x000fe20000000800 */
[----:B------:R-:W-:Y:S01]  /*1b550*/  @!PT LDS RZ, [RZ] ;  /* 0x00000000fffff984 */ /* 0x000fe20000000800 */
[----:B------:R-:W-:Y:S01]  /*1b560*/  @!PT LDS RZ, [RZ] ;  /* 0x00000000fffff984 */ /* 0x000fe20000000800 */
[----:B------:R1:W-:Y:S01]  /*1b570*/  @!P2 LDGSTS.E.BYPASS.LTC128B.128 [R189+0x5000], [R34.64] ;  /* 0x0500000022bdafae */ /* 0x0003e2000b901d46 */
[----:B------:R-:W-:-:S03]  /*1b580*/  @!P2 LEA R24, P5, R14, R49, 0x1 ;  /* 0x000000310e18a211 */ /* 0x000fc600078a08ff */
[----:B------:R1:W-:Y:S01]  /*1b590*/  @P2 STS.128 [R189+0x5800], RZ ;  /* 0x005800ffbd002388 */ /* 0x0003e20000000c00 */
[----:B------:R-:W-:-:S03]  /*1b5a0*/  @!P2 IMAD.IADD R11, R27, 0x1, R11 ;  /* 0x000000011b0ba824 */ /* 0x000fc600078e020b */
[----:B------:R-:W-:Y:S01]  /*1b5b0*/  @!PT LDS RZ, [RZ] ;  /* 0x00000000fffff984 */ /* 0x000fe20000000800 */
[----:B------:R-:W-:Y:S01]  /*1b5c0*/  @!PT LDS RZ, [RZ] ;  /* 0x00000000fffff984 */ /* 0x000fe20000000800 */
[----:B------:R-:W-:Y:S01]  /*1b5d0*/  @!PT LDS RZ, [RZ] ;  /* 0x00000000fffff984 */ /* 0x000fe20000000800 */
[----:B------:R1:W-:Y:S01]  /*1b5e0*/  @!P2 LDGSTS.E.BYPASS.LTC128B.128 [R189+0x5800], [R32.64] ;  /* 0x0580000020bdafae */ /* 0x0003e2000b901d46 */
[----:B------:R-:W-:-:S03]  /*1b5f0*/  @!P2 LEA R22, P4, R12, R49, 0x1 ;  /* 0x000000310c16a211 */ /* 0x000fc600078808ff */
[----:B------:R1:W-:Y:S01]  /*1b600*/  @P2 STS.128 [R189+0x6000], RZ ;  /* 0x006000ffbd002388 */ /* 0x0003e20000000c00 */
[----:B------:R-:W-:-:S03]  /*1b610*/  @!P2 LEA.HI.X R27, R16, R252, R5, 0x1, P6 ;  /* 0x000000fc101ba211 */ /* 0x000fc600030f0c05 */
        /* <DEDUP_REMOVED lines=11> */
[----:B------:R-:W-:-:S03]  /*1b6d0*/  @!P2 LEA.HI.X R23, R12, R252, R9, 0x1, P4 ;  /* 0x000000fc0c17a211 */ /* 0x000fc600020f0c09 */
[----:B------:R1:W-:Y:S01]  /*1b6e0*/  @P2 STS.128 [R189+0x7000], RZ ;  /* 0x007000ffbd002388 */ /* 0x0003e20000000c00 */
[----:B------:R-:W-:-:S03]  /*1b6f0*/  @!P2 LEA.HI.X R21, R10, R252, R11, 0x1, P3 ;  /* 0x000000fc0a15a211 */ /* 0x000fc600018f0c0b */
        /* <DEDUP_REMOVED lines=37> */
.L_x_3434:
[----:B------:R-:W-:Y:S05]  /*1b950*/  BSYNC B0 ;  /* 0x0000000000007941 */ /* 0x000fea0003800000 */
.L_x_3433:
[C---:B------:R-:W-:Y:S01]  /*1b960*/  LEA R49, P2, R2.reuse, R49, 0x1 ;  /* 0x0000003102317211 */ /* 0x040fe200078408ff */
[----:B------:R-:W0:Y:S03]  /*1b970*/  LDGDEPBAR ;  /* 0x00000000000079af */ /* 0x000e260000000000 */
[----:B------:R-:W-:Y:S01]  /*1b980*/  LEA.HI.X R252, R2, R252, R4, 0x1, P2 ;  /* 0x000000fc02fc7211 */ /* 0x000fe200010f0c04 */
[----:B------:R3:W-:Y:S04]  /*1b990*/  STL [R1], R49 ;  /* 0x0000003101007387 */ /* 0x0007e80000100800 */
.L_x_3429:
[----:B----4-:R-:W-:Y:S05]  /*1b9a0*/  BSYNC B1 ;  /* 0x0000000000017941 */ /* 0x010fea0003800000 */
.L_x_3428:
[----:B------:R-:W-:Y:S01]  /*1b9b0*/  FMNMX.FTZ R2, R126, R125, !PT ;  /* 0x0000007d7e027209 */ /* 0x000fe20007810000 */
[----:B-----5:R-:W4:Y:S03]  /*1b9c0*/  LD.E R4, [R18.64+0xdc] ;  /* 0x0000dc0612047980 */ /* 0x020f26000c101900 */
        /* <DEDUP_REMOVED lines=132> */
[----:B------:R-:W-:Y:S01]  /*1c210*/  FSETP.NEU.FTZ.AND P2, PT, R2, -INF , PT ;  /* 0xff8000000200780b */ /* 0x000fe20003f5d000 */
[----:B----4-:R-:W-:-:S05]  /*1c220*/  FMUL.FTZ R5, R4, R2 ;  /* 0x0000000204057220 */ /* 0x010fca0000410000 */
[----:B------:R-:W-:-:S05]  /*1c230*/  FSEL R5, R5, RZ, P2 ;  /* 0x000000ff05057208 */ /* 0x000fca0001000000 */
[----:B------:R-:W-:-:S04]  /*1c240*/  FFMA.FTZ R7, R126, R4, -R5 ;  /* 0x000000047e077223 */ /* 0x000fc80000010805 */
[----:B------:R2:W4:Y:S01]  /*1c250*/  MUFU.EX2 R11, R7 ;  /* 0x00000007000b7308 */ /* 0x0005220000000800 */
        /* <DEDUP_REMOVED lines=8> */
[-CC-:B-1----:R-:W-:Y:S02]  /*1c2e0*/  FFMA.FTZ R7, R128, R4.reuse, -R5.reuse ;  /* 0x0000000480077223 */ /* 0x182fe40000010805 */
[----:B------:R-:W-:Y:S01]  /*1c2f0*/  FFMA.FTZ R9, R127, R4, -R5 ;  /* 0x000000047f097223 */ /* 0x000fe20000010805 */
[----:B------:R-:W-:-:S03]  /*1c300*/  LEA R182, R187, R139, 0x1 ;  /* 0x0000008bbbb67211 */ /* 0x000fc600078e08ff */
[----:B------:R1:W3:Y:S01]  /*1c310*/  MUFU.EX2 R81, R7 ;  /* 0x0000000700517308 */ /* 0x0002e20000000800 */
[----:B------:R-:W-:Y:S01]  /*1c320*/  LEA R180, R188, R139, 0x1 ;  /* 0x0000008bbcb47211 */ /* 0x000fe200078e08ff */
[----:B------:R-:W2:Y:S04]  /*1c330*/  LDSM.16.MT88.4 R24, [R139+0xa000] ;  /* 0x00a000008b18783b */ /* 0x000ea80000004200 */
[----:B------:R-:W2:Y:S02]  /*1c340*/  LDSM.16.MT88.4 R20, [R182+0xa000] ;  /* 0x00a00000b614783b */ /* 0x000ea40000004200 */
[----:B------:R4:W-:Y:S02]  /*1c350*/  MUFU.EX2 R82, R9 ;  /* 0x0000000900527308 */ /* 0x0009e40000000800 */
[----:B------:R-:W2:Y:S04]  /*1c360*/  LDSM.16.MT88.4 R28, [R180+0xa000] ;  /* 0x00a00000b41c783b */ /* 0x000ea80000004200 */
[----:B------:R-:W-:Y:S01]  /*1c370*/  LDSM.16.MT88.4 R44, [R182+0xa800] ;  /* 0x00a80000b62c783b */ /* 0x000fe20000004200 */
[----:B-1----:R-:W-:-:S03]  /*1c380*/  FSEL R7, R10, RZ, P2 ;  /* 0x000000ff0a077208 */ /* 0x002fc60001000000 */
[----:B------:R-:W-:Y:S02]  /*1c390*/  LDSM.16.MT88.4 R64, [R180+0xa800] ;  /* 0x00a80000b440783b */ /* 0x000fe40000004200 */
[--C-:B------:R-:W-:Y:S01]  /*1c3a0*/  FFMA.FTZ R0, R48, R4, -R7.reuse ;  /* 0x0000000430007223 */ /* 0x100fe20000010807 */
[----:B------:R-:W-:Y:S01]  /*1c3b0*/  LEA R181, R187, R180, 0x1 ;  /* 0x000000b4bbb57211 */ /* 0x000fe200078e08ff */
[----:B---3--:R-:W-:Y:S02]  /*1c3c0*/  LDSM.16.MT88.4 R48, [R139+0xa800] ;  /* 0x00a800008b30783b */ /* 0x008fe40000004200 */
[----:B------:R1:W-:Y:S01]  /*1c3d0*/  MUFU.EX2 R92, R0 ;  /* 0x00000000005c7308 */ /* 0x0003e20000000800 */
[----:B----4-:R-:W-:Y:S01]  /*1c3e0*/  MOV R9, R11 ;  /* 0x0000000b00097202 */ /* 0x010fe20000000f00 */
[----:B------:R-:W3:Y:S01]  /*1c3f0*/  LDSM.16.MT88.4 R52, [R181+0xa000] ;  /* 0x00a00000b534783b */ /* 0x000ee20000004200 */
[----:B-1----:R-:W-:-:S05]  /*1c400*/  FFMA.FTZ R0, R130, R4, -R7 ;  /* 0x0000000482007223 */ /* 0x002fca0000010807 */
[----:B------:R1:W4:Y:S02]  /*1c410*/  MUFU.EX2 R10, R0 ;  /* 0x00000000000a7308 */ /* 0x0003240000000800 */
[----:B-1----:R-:W-:-:S06]  /*1c420*/  FFMA.FTZ R0, R140, R4, -R7 ;  /* 0x000000048c007223 */ /* 0x002fcc0000010807 */
[----:B------:R1:W-:Y:S02]  /*1c430*/  MUFU.EX2 R11, R0 ;  /* 0x00000000000b7308 */ /* 0x0003e40000000800 */
[----:B-1----:R-:W-:-:S06]  /*1c440*/  FFMA.FTZ R0, R136, R4, -R7 ;  /* 0x0000000488007223 */ /* 0x002fcc0000010807 */
[----:B------:R1:W1:Y:S02]  /*1c450*/  MUFU.EX2 R17, R0 ;  /* 0x0000000000117308 */ /* 0x0002640000000800 */
[----:B-1----:R-:W-:-:S06]  /*1c460*/  FFMA.FTZ R0, R133, R4, -R5 ;  /* 0x0000000485007223 */ /* 0x002fcc0000010805 */
[----:B------:R1:W1:Y:S02]  /*1c470*/  MUFU.EX2 R16, R0 ;  /* 0x0000000000107308 */ /* 0x0002640000000800 */
[----:B-1----:R-:W-:-:S06]  /*1c480*/  FFMA.FTZ R0, R131, R4, -R5 ;  /* 0x0000000483007223 */ /* 0x002fcc0000010805 */
[----:B------:R1:W1:Y:S01]  /*1c490*/  MUFU.EX2 R32, R0 ;  /* 0x0000000000207308 */ /* 0x0002620000000800 */
[----:B--2---:R-:W-:Y:S01]  /*1c4a0*/  F2FP.BF16.PACK_AB R13, R97, R9 ;  /* 0x00000009610d723e */ /* 0x004fe200000010ff */
[----:B-1----:R-:W-:-:S06]  /*1c4b0*/  FFMA.FTZ R0, R141, R4, -R7 ;  /* 0x000000048d007223 */ /* 0x002fcc0000010807 */
[----:B------:R1:W-:Y:S01]  /*1c4c0*/  MUFU.EX2 R99, R0 ;  /* 0x0000000000637308 */ /* 0x0003e20000000800 */
[----:B------:R-:W-:Y:S02]  /*1c4d0*/  F2FP.BF16.PACK_AB R15, R81, R80 ;  /* 0x00000050510f723e */ /* 0x000fe400000010ff */
[----:B----4-:R-:W-:Y:S02]  /*1c4e0*/  F2FP.BF16.PACK_AB R12, R10, R92 ;  /* 0x0000005c0a0c723e */ /* 0x010fe400000010ff */
[----:B------:R-:W-:Y:S01]  /*1c4f0*/  F2FP.BF16.PACK_AB R14, R17, R11 ;  /* 0x0000000b110e723e */ /* 0x000fe200000010ff */
[----:B-1----:R-:W-:Y:S01]  /*1c500*/  FFMA.FTZ R0, R143, R4, -R7 ;  /* 0x000000048f007223 */ /* 0x002fe20000010807 */
[----:B------:R-:W-:-:S03]  /*1c510*/  MOV R143, R16 ;  /* 0x00000010008f7202 */ /* 0x000fc60000000f00 */
[----:B------:R1:W2:Y:S02]  /*1c520*/  MUFU.EX2 R16, R0 ;  /* 0x0000000000107308 */ /* 0x0002a40000000800 */
[----:B------:R-:W-:Y:S01]  /*1c530*/  HMMA.16816.F32.BF16 R56, R12, R24, RZ ;  /* 0x000000180c38723c */ /* 0x000fe200000418ff */
[----:B-1----:R-:W-:-:S05]  /*1c540*/  FFMA.FTZ R0, R144, R4, -R7 ;  /* 0x0000000490007223 */ /* 0x002fca0000010807 */
[----:B------:R1:W-:Y:S02]  /*1c550*/  MUFU.EX2 R141, R0 ;  /* 0x00000000008d7308 */ /* 0x0003e40000000800 */
[----:B------:R-:W-:Y:S01]  /*1c560*/  HMMA.16816.F32.BF16 R40, R12, R26, RZ ;  /* 0x0000001a0c28723c */ /* 0x000fe200000418ff */
[----:B------:R-:W-:Y:S01]  /*1c570*/  MOV R144, R32 ;  /* 0x0000002000907202 */ /* 0x000fe20000000f00 */
[----:B-1----:R-:W-:-:S04]  /*1c580*/  FFMA.FTZ R0, R145, R4, -R7 ;  /* 0x0000000491007223 */ /* 0x002fc80000010807 */
[----:B------:R1:W4:Y:S02]  /*1c590*/  MUFU.EX2 R133, R0 ;  /* 0x0000000000857308 */ /* 0x0003240000000800 */
[C---:B------:R-:W-:Y:S08]  /*1c5a0*/  HMMA.16816.F32.BF16 R32, R12.reuse, R20, RZ ;  /* 0x000000140c20723c */ /* 0x040ff000000418ff */
[----:B------:R-:W-:Y:S01]  /*1c5b0*/  HMMA.16816.F32.BF16 R24, R12, R22, RZ ;  /* 0x000000160c18723c */ /* 0x000fe200000418ff */
[----:B-1----:R-:W-:-:S07]  /*1c5c0*/  FFMA.FTZ R0, R146, R4, -R5 ;  /* 0x0000000492007223 */ /* 0x002fce0000010805 */
[C---:B------:R-:W-:Y:S01]  /*1c5d0*/  HMMA.16816.F32.BF16 R20, R12.reuse, R28, RZ ;  /* 0x0000001c0c14723c */ /* 0x040fe200000418ff */
[----:B------:R-:W1:Y:S07]  /*1c5e0*/  MUFU.EX2 R131, R0 ;  /* 0x0000000000837308 */ /* 0x000e6e0000000800 */
        /* <DEDUP_REMOVED lines=31> */
[----:B--2---:R-:W-:-:S06]  /*1c7e0*/  FFMA.FTZ R0, R160, R4, -R5 ;  /* 0x00000004a0007223 */ /* 0x004fcc0000010805 */
        /* <DEDUP_REMOVED lines=28> */
[----:B------:R2:W1:Y:S01]  /*1c9b0*/  MUFU.EX2 R118, R0 ;  /* 0x0000000000767308 */ /* 0x0004620000000800 */
        /* <DEDUP_REMOVED lines=10> */
[----:B-1----:R-:W-:-:S07]  /*1ca60*/  F2FP.BF16.PACK_AB R15, R118, R112 ;  /* 0x00000070760f723e */ /* 0x002fce00000010ff */
[C---:B------:R-:W-:Y:S08]  /*1ca70*/  HMMA.16816.F32.BF16 R60, R12.reuse, R20, R60 ;  /* 0x000000140c3c723c */ /* 0x040ff0000004183c */
[----:B------:R-:W-:Y:S01]  /*1ca80*/  HMMA.16816.F32.BF16 R56, R12, R22, R56 ;  /* 0x000000160c38723c */ /* 0x000fe20000041838 */
[----:B------:R-:W1:Y:S01]  /*1ca90*/  LDSM.16.MT88.4 R20, [R181+0xb800] ;  /* 0x00b80000b514783b */ /* 0x000e620000004200 */
[----:B------:R2:W-:Y:S02]  /*1caa0*/  MUFU.EX2 R246, R0 ;  /* 0x0000000000f67308 */ /* 0x0005e40000000800 */
[----:B--2---:R-:W-:-:S06]  /*1cab0*/  FFMA.FTZ R0, R171, R4, -R5 ;  /* 0x00000004ab007223 */ /* 0x004fcc0000010805 */
[----:B------:R2:W-:Y:S02]  /*1cac0*/  MUFU.EX2 R129, R0 ;  /* 0x0000000000817308 */ /* 0x0005e40000000800 */
[----:B--2---:R-:W-:-:S06]  /*1cad0*/  FFMA.FTZ R0, R170, R4, -R5 ;  /* 0x00000004aa007223 */ /* 0x004fcc0000010805 */
[----:B------:R2:W3:Y:S01]  /*1cae0*/  MUFU.EX2 R37, R0 ;  /* 0x0000000000257308 */ /* 0x0004e20000000800 */
[C---:B-1----:R-:W-:Y:S08]  /*1caf0*/  HMMA.16816.F32.BF16 R40, R12.reuse, R20, R40 ;  /* 0x000000140c28723c */ /* 0x042ff00000041828 */
[----:B------:R-:W-:Y:S01]  /*1cb00*/  HMMA.16816.F32.BF16 R32, R12, R22, R32 ;  /* 0x000000160c20723c */ /* 0x000fe20000041820 */
[----:B------:R-:W1:Y:S01]  /*1cb10*/  LDSM.16.MT88.4 R20, [R182+0xc000] ;  /* 0x00c00000b614783b */ /* 0x000e620000004200 */
[----:B--2---:R-:W-:-:S04]  /*1cb20*/  FFMA.FTZ R0, R176, R4, -R7 ;  /* 0x00000004b0007223 */ /* 0x004fc80000010807 */
[----:B------:R2:W-:Y:S02]  /*1cb30*/  MUFU.EX2 R245, R0 ;  /* 0x0000000000f57308 */ /* 0x0005e40000000800 */
[----:B--2---:R-:W-:-:S06]  /*1cb40*/  FFMA.FTZ R0, R174, R4, -R7 ;  /* 0x00000004ae007223 */ /* 0x004fcc0000010807 */
[----:B------:R2:W4:Y:S02]  /*1cb50*/  MUFU.EX2 R247, R0 ;  /* 0x0000000000f77308 */ /* 0x0005240000000800 */
[----:B--2---:R-:W-:-:S06]  /*1cb60*/  FFMA.FTZ R0, R175, R4, -R7 ;  /* 0x00000004af007223 */ /* 0x004fcc0000010807 */
[----:B------:R2:W-:Y:S02]  /*1cb70*/  MUFU.EX2 R176, R0 ;  /* 0x0000000000b07308 */ /* 0x0005e40000000800 */
[----:B--2---:R-:W-:-:S06]  /*1cb80*/  FFMA.FTZ R0, R173, R4, -R7 ;  /* 0x00000004ad007223 */ /* 0x004fcc0000010807 */
[----:B------:R2:W1:Y:S02]  /*1cb90*/  MUFU.EX2 R175, R0 ;  /* 0x0000000000af7308 */ /* 0x0004640000000800 */
[----:B--2---:R-:W-:-:S06]  /*1cba0*/  FFMA.FTZ R0, R177, R4, -R5 ;  /* 0x00000004b1007223 */ /* 0x004fcc0000010805 */
[----:B------:R2:W1:Y:S01]  /*1cbb0*/  MUFU.EX2 R174, R0 ;  /* 0x0000000000ae7308 */ /* 0x0004620000000800 */
[----:B---3--:R-:W-:Y:S01]  /*1cbc0*/  MOV R177, R37 ;  /* 0x0000002500b17202 */ /* 0x008fe20000000f00 */
[C---:B------:R-:W-:Y:S08]  /*1cbd0*/  HMMA.16816.F32.BF16 R68, R12.reuse, R24, R68 ;  /* 0x000000180c44723c */ /* 0x040ff00000041844 */
[C---:B------:R-:W-:Y:S01]  /*1cbe0*/  HMMA.16816.F32.BF16 R64, R12.reuse, R26, R64 ;  /* 0x0000001a0c40723c */ /* 0x040fe20000041840 */
[----:B------:R-:W-:Y:S07]  /*1cbf0*/  LDSM.16.MT88.4 R24, [R139+0xc000] ;  /* 0x00c000008b18783b */ /* 0x000fee0000004200 */
[C---:B------:R-:W-:Y:S08]  /*1cc00*/  HMMA.16816.F32.BF16 R44, R12.reuse, R28, R48 ;  /* 0x0000001c0c2c723c */ /* 0x040ff00000041830 */
[----:B------:R-:W-:Y:S01]  /*1cc10*/  HMMA.16816.F32.BF16 R52, R12, R30, R52 ;  /* 0x0000001e0c34723c */ /* 0x000fe20000041834 */
[----:B--2---:R-:W-:Y:S01]  /*1cc20*/  FFMA.FTZ R0, R192, R4, -R5 ;  /* 0x00000004c0007223 */ /* 0x004fe20000010805 */
[----:B------:R-:W-:Y:S05]  /*1cc30*/  LDSM.16.MT88.4 R28, [R180+0xc000] ;  /* 0x00c00000b41c783b */ /* 0x000fea0000004200 */
[----:B----4-:R-:W-:-:S02]  /*1cc40*/  F2FP.BF16.PACK_AB R12, R247, R245 ;  /* 0x000000f5f70c723e */ /* 0x010fc400000010ff */
[----:B------:R-:W-:Y:S02]  /*1cc50*/  F2FP.BF16.PACK_AB R13, R129, R246 ;  /* 0x000000f6810d723e */ /* 0x000fe400000010ff */
[----:B-1----:R-:W-:Y:S02]  /*1cc60*/  F2FP.BF16.PACK_AB R14, R175, R176 ;  /* 0x000000b0af0e723e */ /* 0x002fe400000010ff */
[----:B------:R-:W-:-:S07]  /*1cc70*/  F2FP.BF16.PACK_AB R15, R174, R177 ;  /* 0x000000b1ae0f723e */ /* 0x000fce00000010ff */
[C---:B------:R-:W-:Y:S08]  /*1cc80*/  HMMA.16816.F32.BF16 R60, R12.reuse, R20, R60 ;  /* 0x000000140c3c723c */ /* 0x040ff0000004183c */
        /* <DEDUP_REMOVED lines=95> */
[----:B-1----:R-:W-:-:S07]  /*1d280*/  F2FP.BF16.PACK_AB R15, R146, R157 ;  /* 0x0000009d920f723e */ /* 0x002fce00000010ff */
[C---:B------:R-:W-:Y:S08]  /*1d290*/  HMMA.16816.F32.BF16 R60, R12.reuse, R20, R60 ;  /* 0x000000140c3c723c */ /* 0x040ff0000004183c */
        /* <DEDUP_REMOVED lines=18> */
[----:B------:R2:W3:Y:S01]  /*1d3c0*/  MUFU.EX2 R144, R0 ;  /* 0x0000000000907308 */ /* 0x0004e20000000800 */
[----:B------:R-:W-:Y:S01]  /*1d3d0*/  MOV R210, R136 ;  /* 0x0000008800d27202 */ /* 0x000fe20000000f00 */
        /* <DEDUP_REMOVED lines=8> */
[----:B------:R-:W-:Y:S01]  /*1d460*/  MOV R200, R127 ;  /* 0x0000007f00c87202 */ /* 0x000fe20000000f00 */
[----:B------:R-:W-:Y:S06]  /*1d470*/  LDSM.16.MT88.4 R24, [R139+0xe000] ;  /* 0x00e000008b18783b */ /* 0x000fec0000004200 */
[C---:B------:R-:W-:Y:S08]  /*1d480*/  HMMA.16816.F32.BF16 R44, R12.reuse, R28, R44 ;  /* 0x0000001c0c2c723c */ /* 0x040ff0000004182c */
[----:B------:R-:W-:Y:S01]  /*1d490*/  HMMA.16816.F32.BF16 R52, R12, R30, R52 ;  /* 0x0000001e0c34723c */ /* 0x000fe20000041834 */
[----:B--2---:R-:W-:Y:S01]  /*1d4a0*/  FFMA.FTZ R0, R102, R4, -R5 ;  /* 0x0000000466007223 */ /* 0x004fe20000010805 */
[----:B------:R-:W-:Y:S01]  /*1d4b0*/  MOV R208, R131 ;  /* 0x0000008300d07202 */ /* 0x000fe20000000f00 */
[----:B------:R-:W-:Y:S04]  /*1d4c0*/  LDSM.16.MT88.4 R28, [R180+0xe000] ;  /* 0x00e00000b41c783b */ /* 0x000fe80000004200 */
[----:B---3--:R-:W-:-:S02]  /*1d4d0*/  F2FP.BF16.PACK_AB R12, R144, R16 ;  /* 0x00000010900c723e */ /* 0x008fc400000010ff */
[----:B------:R-:W-:Y:S02]  /*1d4e0*/  F2FP.BF16.PACK_AB R13, R143, R17 ;  /* 0x000000118f0d723e */ /* 0x000fe400000010ff */
[----:B----4-:R-:W-:Y:S02]  /*1d4f0*/  F2FP.BF16.PACK_AB R14, R140, R141 ;  /* 0x0000008d8c0e723e */ /* 0x010fe400000010ff */
[----:B-1----:R-:W-:-:S07]  /*1d500*/  F2FP.BF16.PACK_AB R15, R136, R145 ;  /* 0x00000091880f723e */ /* 0x002fce00000010ff */
[C---:B------:R-:W-:Y:S08]  /*1d510*/  HMMA.16816.F32.BF16 R60, R12.reuse, R20, R60 ;  /* 0x000000140c3c723c */ /* 0x040ff0000004183c */
[----:B------:R-:W-:Y:S01]  /*1d520*/  HMMA.16816.F32.BF16 R56, R12, R22, R56 ;  /* 0x000000160c38723c */ /* 0x000fe20000041838 */
[----:B------:R-:W1:Y:S01]  /*1d530*/  LDSM.16.MT88.4 R20, [R181+0xe000] ;  /* 0x00e00000b514783b */ /* 0x000e620000004200 */
[----:B------:R2:W-:Y:S01]  /*1d540*/  MUFU.EX2 R127, R0 ;  /* 0x00000000007f7308 */ /* 0x0005e20000000800 */
[----:B------:R-:W-:-:S02]  /*1d550*/  MOV R209, R133 ;  /* 0x0000008500d17202 */ /* 0x000fc40000000f00 */
[----:B------:R-:W-:Y:S01]  /*1d560*/  MOV R192, R129 ;  /* 0x0000008100c07202 */ /* 0x000fe20000000f00 */
[----:B--2---:R-:W-:-:S04]  /*1d570*/  FFMA.FTZ R0, R101, R4, -R5 ;  /* 0x0000000465007223 */ /* 0x004fc80000010805 */
        /* <DEDUP_REMOVED lines=22> */
[----:B------:R-:W1:Y:S07]  /*1d6e0*/  LDSM.16.MT88.4 R24, [R139+0xe800] ;  /* 0x00e800008b18783b */ /* 0x000e6e0000004200 */
[----:B------:R-:W-:Y:S01]  /*1d6f0*/  HMMA.16816.F32.BF16 R44, R12, R28, R44 ;  /* 0x0000001c0c2c723c */ /* 0x000fe2000004182c */
[----:B--2---:R-:W-:-:S07]  /*1d700*/  FFMA.FTZ R0, R111, R4, -R5 ;  /* 0x000000046f007223 */ /* 0x004fce0000010805 */
[----:B------:R-:W-:Y:S01]  /*1d710*/  HMMA.16816.F32.BF16 R52, R12, R30, R52 ;  /* 0x0000001e0c34723c */ /* 0x000fe20000041834 */
[----:B------:R-:W-:Y:S01]  /*1d720*/  MOV R194, R112 ;  /* 0x0000007000c27202 */ /* 0x000fe20000000f00 */
[----:B------:R-:W-:Y:S05]  /*1d730*/  LDSM.16.MT88.4 R28, [R180+0xe800] ;  /* 0x00e80000b41c783b */ /* 0x000fea0000004200 */
[----:B---3--:R-:W-:Y:S02]  /*1d740*/  F2FP.BF16.PACK_AB R12, R130, R129 ;  /* 0x00000081820c723e */ /* 0x008fe400000010ff */
[----:B------:R-:W-:Y:S02]  /*1d750*/  F2FP.BF16.PACK_AB R13, R131, R127 ;  /* 0x0000007f830d723e */ /* 0x000fe400000010ff */
[----:B----4-:R-:W-:-:S02]  /*1d760*/  F2FP.BF16.PACK_AB R14, R126, R128 ;  /* 0x000000807e0e723e */ /* 0x010fc400000010ff */
[----:B-1----:R-:W-:Y:S01]  /*1d770*/  F2FP.BF16.PACK_AB R15, R125, R133 ;  /* 0x000000857d0f723e */ /* 0x002fe200000010ff */
[----:B------:R1:W-:Y:S06]  /*1d780*/  MUFU.EX2 R112, R0 ;  /* 0x0000000000707308 */ /* 0x0003ec0000000800 */
[----:B------:R-:W-:Y:S01]  /*1d790*/  HMMA.16816.F32.BF16 R60, R12, R20, R60 ;  /* 0x000000140c3c723c */ /* 0x000fe2000004183c */
[----:B------:R-:W-:-:S07]  /*1d7a0*/  MOV R179, R121 ;  /* 0x0000007900b37202 */ /* 0x000fce0000000f00 */
[----:B------:R-:W-:Y:S01]  /*1d7b0*/  HMMA.16816.F32.BF16 R56, R12, R22, R56 ;  /* 0x000000160c38723c */ /* 0x000fe20000041838 */
[----:B------:R-:W2:Y:S01]  /*1d7c0*/  LDSM.16.MT88.4 R20, [R181+0xe800] ;  /* 0x00e80000b514783b */ /* 0x000ea20000004200 */
[----:B-1----:R-:W-:-:S04]  /*1d7d0*/  FFMA.FTZ R0, R110, R4, -R5 ;  /* 0x000000046e007223 */ /* 0x002fc80000010805 */
[----:B------:R1:W-:Y:S01]  /*1d7e0*/  MUFU.EX2 R121, R0 ;  /* 0x0000000000797308 */ /* 0x0003e20000000800 */
[----:B------:R-:W-:Y:S02]  /*1d7f0*/  MOV R178, R118 ;  /* 0x0000007600b27202 */ /* 0x000fe40000000f00 */
[----:B------:R-:W-:Y:S01]  /*1d800*/  MOV R203, R116 ;  /* 0x0000007400cb7202 */ /* 0x000fe20000000f00 */
[----:B-1----:R-:W-:-:S04]  /*1d810*/  FFMA.FTZ R0, R109, R4, -R5 ;  /* 0x000000046d007223 */ /* 0x002fc80000010805 */
[----:B------:R1:W-:Y:S01]  /*1d820*/  MUFU.EX2 R118, R0 ;  /* 0x0000000000767308 */ /* 0x0003e20000000800 */
[----:B------:R-:W-:Y:S02]  /*1d830*/  MOV R202, R115 ;  /* 0x0000007300ca7202 */ /* 0x000fe40000000f00 */
[----:B------:R-:W-:Y:S01]  /*1d840*/  MOV R193, R114 ;  /* 0x0000007200c17202 */ /* 0x000fe20000000f00 */
[----:B-1----:R-:W-:-:S04]  /*1d850*/  FFMA.FTZ R0, R226, R4, -R7 ;  /* 0x00000004e2007223 */ /* 0x002fc80000010807 */
[----:B------:R1:W-:Y:S01]  /*1d860*/  MUFU.EX2 R116, R0 ;  /* 0x0000000000747308 */ /* 0x0003e20000000800 */
[----:B------:R-:W-:Y:S01]  /*1d870*/  MOV R195, R113 ;  /* 0x0000007100c37202 */ /* 0x000fe20000000f00 */
[----:B-1----:R-:W-:-:S06]  /*1d880*/  FFMA.FTZ R0, R224, R4, -R7 ;  /* 0x00000004e0007223 */ /* 0x002fcc0000010807 */
[----:B------:R1:W3:Y:S02]  /*1d890*/  MUFU.EX2 R115, R0 ;  /* 0x0000000000737308 */ /* 0x0002e40000000800 */
[----:B-1----:R-:W-:-:S06]  /*1d8a0*/  FFMA.FTZ R0, R205, R4, -R7 ;  /* 0x00000004cd007223 */ /* 0x002fcc0000010807 */
[----:B------:R1:W-:Y:S01]  /*1d8b0*/  MUFU.EX2 R114, R0 ;  /* 0x0000000000727308 */ /* 0x0003e20000000800 */
[----:B------:R-:W-:Y:S01]  /*1d8c0*/  HMMA.16816.F32.BF16 R68, R12, R24, R68 ;  /* 0x000000180c44723c */ /* 0x000fe20000041844 */
[----:B-1----:R-:W-:-:S06]  /*1d8d0*/  FFMA.FTZ R0, R84, R4, -R7 ;  /* 0x0000000454007223 */ /* 0x002fcc0000010807 */
[----:B------:R1:W4:Y:S01]  /*1d8e0*/  MUFU.EX2 R113, R0 ;  /* 0x0000000000717308 */ /* 0x0003220000000800 */
[----:B------:R-:W-:Y:S01]  /*1d8f0*/  HMMA.16816.F32.BF16 R64, R12, R26, R64 ;  /* 0x0000001a0c40723c */ /* 0x000fe20000041840 */
[----:B------:R-:W3:Y:S01]  /*1d900*/  LDSM.16.MT88.4 R24, [R182+0xf000] ;  /* 0x00f00000b618783b */ /* 0x000ee20000004200 */
[----:B------:R-:W-:Y:S01]  /*1d910*/  MOV R196, R107 ;  /* 0x0000006b00c47202 */ /* 0x000fe20000000f00 */
[----:B-1----:R-:W-:-:S04]  /*1d920*/  FFMA.FTZ R0, R198, R4, -R5 ;  /* 0x00000004c6007223 */ /* 0x002fc80000010805 */
[----:B------:R1:W1:Y:S01]  /*1d930*/  MUFU.EX2 R111, R0 ;  /* 0x00000000006f7308 */ /* 0x0002620000000800 */
[C---:B--2---:R-:W-:Y:S08]  /*1d940*/  HMMA.16816.F32.BF16 R48, R12.reuse, R20, R48 ;  /* 0x000000140c30723c */ /* 0x044ff00000041830 */
[----:B------:R-:W-:Y:S01]  /*1d950*/  HMMA.16816.F32.BF16 R32, R12, R22, R32 ;  /* 0x000000160c20723c */ /* 0x000fe20000041820 */
[----:B------:R-:W2:Y:S01]  /*1d960*/  LDSM.16.MT88.4 R20, [R180+0xf000] ;  /* 0x00f00000b414783b */ /* 0x000ea20000004200 */
[----:B-1----:R-:W-:-:S04]  /*1d970*/  FFMA.FTZ R0, R105, R4, -R5 ;  /* 0x0000000469007223 */ /* 0x002fc80000010805 */
[----:B------:R1:W-:Y:S02]  /*1d980*/  MUFU.EX2 R109, R0 ;  /* 0x00000000006d7308 */ /* 0x0003e40000000800 */
[----:B------:R-:W-:Y:S01]  /*1d990*/  HMMA.16816.F32.BF16 R44, R12, R28, R44 ;  /* 0x0000001c0c2c723c */ /* 0x000fe2000004182c */
[----:B-1----:R-:W-:-:S05]  /*1d9a0*/  FFMA.FTZ R0, R87, R4, -R5 ;  /* 0x0000000457007223 */ /* 0x002fca0000010805 */
[----:B------:R1:W-:Y:S02]  /*1d9b0*/  MUFU.EX2 R107, R0 ;  /* 0x00000000006b7308 */ /* 0x0003e40000000800 */
[----:B------:R-:W-:Y:S01]  /*1d9c0*/  HMMA.16816.F32.BF16 R40, R12, R30, R52 ;  /* 0x0000001e0c28723c */ /* 0x000fe20000041834 */
[----:B------:R-:W2:Y:S01]  /*1d9d0*/  LDSM.16.MT88.4 R28, [R139+0xf000] ;  /* 0x00f000008b1c783b */ /* 0x000ea20000004200 */
[----:B-1----:R-:W-:-:S04]  /*1d9e0*/  FFMA.FTZ R0, R89, R4, -R5 ;  /* 0x0000000459007223 */ /* 0x002fc80000010805 */
[----:B------:R1:W-:Y:S02]  /*1d9f0*/  MUFU.EX2 R108, R0 ;  /* 0x00000000006c7308 */ /* 0x0003e40000000800 */
[----:B-1----:R-:W-:-:S06]  /*1da00*/  FFMA.FTZ R0, R149, R4, -R7 ;  /* 0x0000000495007223 */ /* 0x002fcc0000010807 */
[----:B------:R1:W-:Y:S01]  /*1da10*/  MUFU.EX2 R103, R0 ;  /* 0x0000000000677308 */ /* 0x0003e20000000800 */
[----:B------:R-:W-:Y:S01]  /*1da20*/  MOV R94, R80 ;  /* 0x00000050005e7202 */ /* 0x000fe20000000f00 */
[----:B------:R-:W-:Y:S02]  /*1da30*/  FADD.FTZ R9, R9, R97 ;  /* 0x0000006109097221 */ /* 0x000fe40000010000 */
[----:B-1----:R-:W-:-:S04]  /*1da40*/  FFMA.FTZ R0, R106, R4, -R7 ;  /* 0x000000046a007223 */ /* 0x002fc80000010807 */
[----:B------:R1:W1:Y:S01]  /*1da50*/  MUFU.EX2 R105, R0 ;  /* 0x0000000000697308 */ /* 0x0002620000000800 */
[----:B------:R-:W-:Y:S01]  /*1da60*/  MOV R219, R81 ;  /* 0x0000005100db7202 */ /* 0x000fe20000000f00 */
[----:B------:R-:W-:Y:S01]  /*1da70*/  FADD.FTZ R10, R92, R10 ;  /* 0x0000000a5c0a7221 */ /* 0x000fe20000010000 */
[----:B---3--:R-:W-:Y:S01]  /*1da80*/  F2FP.BF16.PACK_AB R12, R115, R116 ;  /* 0x00000074730c723e */ /* 0x008fe200000010ff */
[----:B------:R-:W-:Y:S01]  /*1da90*/  FADD.FTZ R9, R94, R9 ;  /* 0x000000095e097221 */ /* 0x000fe20000010000 */
[----:B------:R-:W-:Y:S01]  /*1daa0*/  F2FP.BF16.PACK_AB R13, R121, R112 ;  /* 0x00000070790d723e */ /* 0x000fe200000010ff */
[----:B-1----:R-:W-:-:S04]  /*1dab0*/  FFMA.FTZ R0, R104, R4, -R7 ;  /* 0x0000000468007223 */ /* 0x002fc80000010807 */
[----:B------:R1:W-:Y:S01]  /*1dac0*/  MUFU.EX2 R106, R0 ;  /* 0x00000000006a7308 */ /* 0x0003e20000000800 */
[----:B----4-:R-:W-:Y:S02]  /*1dad0*/  F2FP.BF16.PACK_AB R14, R113, R114 ;  /* 0x00000072710e723e */ /* 0x010fe400000010ff */
[----:B------:R-:W-:Y:S01]  /*1dae0*/  F2FP.BF16.PACK_AB R15, R111, R118 ;  /* 0x000000766f0f723e */ /* 0x000fe200000010ff */
[----:B------:R-:W-:Y:S01]  /*1daf0*/  FADD.FTZ R10, R11, R10 ;  /* 0x0000000a0b0a7221 */ /* 0x000fe20000010000 */
[----:B------:R-:W-:Y:S01]  /*1db00*/  MOV R218, R82 ;  /* 0x0000005200da7202 */ /* 0x000fe20000000f00 */
[----:B-1----:R-:W-:-:S04]  /*1db10*/  FFMA.FTZ R0, R85, R4, -R7 ;  /* 0x0000000455007223 */ /* 0x002fc80000010807 */
[----:B------:R1:W3:Y:S01]  /*1db20*/  MUFU.EX2 R110, R0 ;  /* 0x00000000006e7308 */ /* 0x0002e20000000800 */
[----:B------:R-:W-:Y:S01]  /*1db30*/  MOV R204, R83 ;  /* 0x0000005300cc7202 */ /* 0x000fe20000000f00 */
[----:B------:R-:W-:Y:S01]  /*1db40*/  HMMA.16816.F32.BF16 R72, R12, R26, R56 ;  /* 0x0000001a0c48723c */ /* 0x000fe20000041838 */
[----:B-1----:R-:W-:-:S05]  /*1db50*/  FFMA.FTZ R0, R86, R4, -R5 ;  /* 0x0000000456007223 */ /* 0x002fca0000010805 */
[----:B------:R1:W4:Y:S02]  /*1db60*/  MUFU.EX2 R104, R0 ;  /* 0x0000000000687308 */ /* 0x0003240000000800 */
[C---:B--2---:R-:W-:Y:S08]  /*1db70*/  HMMA.16816.F32.BF16 R80, R12.reuse, R20, R44 ;  /* 0x000000140c50723c */ /* 0x044ff0000004182c */
[----:B------:R-:W-:Y:S01]  /*1db80*/  HMMA.16816.F32.BF16 R56, R12, R22, R40 ;  /* 0x000000160c38723c */ /* 0x000fe20000041828 */
[----:B------:R-:W2:Y:S04]  /*1db90*/  LDSM.16.MT88.4 R20, [R181+0xf000] ;  /* 0x00f00000b514783b */ /* 0x000ea80000004200 */
[----:B------:R-:W-:Y:S01]  /*1dba0*/  LDSM.16.MT88.4 R40, [R139+0x10000] ;  /* 0x010000008b28783b */ /* 0x000fe20000004200 */
[----:B-1----:R-:W-:-:S02]  /*1dbb0*/  FADD.FTZ R0, R219, R9 ;  /* 0x00000009db007221 */ /* 0x002fc40000010000 */
[----:B------:R-:W-:Y:S02]  /*1dbc0*/  FADD.FTZ R9, R220, R10 ;  /* 0x0000000adc097221 */ /* 0x000fe40000010000 */
[----:B------:R-:W-:Y:S02]  /*1dbd0*/  FADD.FTZ R10, R218, R0 ;  /* 0x00000000da0a7221 */ /* 0x000fe40000010000 */
[-C--:B------:R-:W-:Y:S01]  /*1dbe0*/  FFMA.FTZ R0, R124, R4.reuse, -R5 ;  /* 0x000000047c007223 */ /* 0x080fe20000010805 */
[----:B------:R-:W-:Y:S01]  /*1dbf0*/  HMMA.16816.F32.BF16 R76, R12, R24, R60 ;  /* 0x000000180c4c723c */ /* 0x000fe2000004183c */
[----:B------:R-:W1:Y:S02]  /*1dc00*/  LDSM.16.MT88.4 R24, [R139+0xf800] ;  /* 0x00f800008b18783b */ /* 0x000e640000004200 */
[----:B------:R3:W-:Y:S01]  /*1dc10*/  MUFU.EX2 R102, R0 ;  /* 0x0000000000667308 */ /* 0x0007e20000000800 */
[----:B------:R-:W-:Y:S02]  /*1dc20*/  FADD.FTZ R9, R99, R9 ;  /* 0x0000000963097221 */ /* 0x000fe40000010000 */
[----:B---3--:R-:W-:-:S05]  /*1dc30*/  FFMA.FTZ R0, R88, R4, -R5 ;  /* 0x0000000458007223 */ /* 0x008fca0000010805 */
[----:B------:R3:W-:Y:S01]  /*1dc40*/  MUFU.EX2 R101, R0 ;  /* 0x0000000000657308 */ /* 0x0007e20000000800 */
[----:B------:R-:W-:Y:S01]  /*1dc50*/  HMMA.16816.F32.BF16 R68, R12, R28, R68 ;  /* 0x0000001c0c44723c */ /* 0x000fe20000041844 */
[----:B---3--:R-:W-:-:S06]  /*1dc60*/  FFMA.FTZ R0, R91, R4, -R5 ;  /* 0x000000045b007223 */ /* 0x008fcc0000010805 */
[----:B------:R3:W-:Y:S01]  /*1dc70*/  MUFU.EX2 R100, R0 ;  /* 0x0000000000647308 */ /* 0x0007e20000000800 */
[----:B------:R-:W-:Y:S01]  /*1dc80*/  HMMA.16816.F32.BF16 R64, R12, R30, R64 ;  /* 0x0000001e0c40723c */ /* 0x000fe20000041840 */
[----:B------:R-:W1:Y:S01]  /*1dc90*/  LDSM.16.MT88.4 R28, [R182+0xf800] ;  /* 0x00f80000b61c783b */ /* 0x000e620000004200 */
[----:B---3--:R-:W-:-:S05]  /*1dca0*/  FFMA.FTZ R0, R142, R4, -R7 ;  /* 0x000000048e007223 */ /* 0x008fca0000010807 */
[----:B------:R3:W-:Y:S02]  /*1dcb0*/  MUFU.EX2 R99, R0 ;  /* 0x0000000000637308 */ /* 0x0007e40000000800 */
[----:B---3--:R-:W-:-:S06]  /*1dcc0*/  FFMA.FTZ R0, R98, R4, -R7 ;  /* 0x0000000462007223 */ /* 0x008fcc0000010807 */
[----:B------:R3:W1:Y:S01]  /*1dcd0*/  MUFU.EX2 R98, R0 ;  /* 0x0000000000627308 */ /* 0x0006620000000800 */
[----:B--2---:R-:W-:Y:S01]  /*1dce0*/  HMMA.16816.F32.BF16 R52, R12, R20, R48 ;  /* 0x000000140c34723c */ /* 0x004fe20000041830 */
[----:B---3--:R-:W-:-:S06]  /*1dcf0*/  FFMA.FTZ R0, R120, R4, -R7 ;  /* 0x0000000478007223 */ /* 0x008fcc0000010807 */
[----:B------:R2:W-:Y:S01]  /*1dd00*/  MUFU.EX2 R97, R0 ;  /* 0x0000000000617308 */ /* 0x0005e20000000800 */
[----:B------:R-:W-:Y:S01]  /*1dd10*/  HMMA.16816.F32.BF16 R44, R12, R22, R32 ;  /* 0x000000160c2c723c */ /* 0x000fe20000041820 */
[----:B------:R-:W-:Y:S04]  /*1dd20*/  LDSM.16.MT88.4 R20, [R180+0xf800] ;  /* 0x00f80000b414783b */ /* 0x000fe80000004200 */
[----:B------:R-:W-:Y:S01]  /*1dd30*/  LDSM.16.MT88.4 R32, [R182+0x10000] ;  /* 0x01000000b620783b */ /* 0x000fe20000004200 */
[----:B--2---:R-:W-:-:S04]  /*1dd40*/  FFMA.FTZ R0, R90, R4, -R7 ;  /* 0x000000045a007223 */ /* 0x004fc80000010807 */
[----:B------:R2:W3:Y:S01]  /*1dd50*/  MUFU.EX2 R95, R0 ;  /* 0x00000000005f7308 */ /* 0x0004e20000000800 */
[----:B------:R-:W-:Y:S02]  /*1dd60*/  F2FP.BF16.PACK_AB R12, R105, R103 ;  /* 0x00000067690c723e */ /* 0x000fe400000010ff */
[----:B------:R-:W-:Y:S02]  /*1dd70*/  F2FP.BF16.PACK_AB R13, R107, R109 ;  /* 0x0000006d6b0d723e */ /* 0x000fe400000010ff */
[----:B------:R-:W-:Y:S02]  /*1dd80*/  F2FP.BF16.PACK_AB R14, R110, R106 ;  /* 0x0000006a6e0e723e */ /* 0x000fe400000010ff */
[----:B----4-:R-:W-:Y:S01]  /*1dd90*/  F2FP.BF16.PACK_AB R15, R104, R108 ;  /* 0x0000006c680f723e */ /* 0x010fe200000010ff */
[----:B--2---:R-:W-:-:S04]  /*1dda0*/  FADD.FTZ R0, R211, R10 ;  /* 0x0000000ad3007221 */ /* 0x004fc80000010000 */
[----:B------:R-:W-:Y:S02]  /*1ddb0*/  FADD.FTZ R0, R213, R0 ;  /* 0x00000000d5007221 */ /* 0x000fe40000010000 */
[----:B------:R-:W-:Y:S02]  /*1ddc0*/  FFMA.FTZ R10, R93, R4, -R5 ;  /* 0x000000045d0a7223 */ /* 0x000fe40000010805 */
[----:B------:R-:W-:Y:S02]  /*1ddd0*/  FADD.FTZ R0, R208, R0 ;  /* 0x00000000d0007221 */ /* 0x000fe40000010000 */
[----:B------:R2:W4:Y:S01]  /*1dde0*/  MUFU.EX2 R94, R10 ;  /* 0x0000000a005e7308 */ /* 0x0005220000000800 */
[C---:B-1----:R-:W-:Y:S08]  /*1ddf0*/  HMMA.16816.F32.BF16 R48, R12.reuse, R24, R68 ;  /* 0x000000180c30723c */ /* 0x042ff00000041844 */
[----:B------:R-:W-:Y:S01]  /*1de00*/  HMMA.16816.F32.BF16 R60, R12, R26, R64 ;  /* 0x0000001a0c3c723c */ /* 0x000fe20000041840 */
[----:B------:R-:W1:Y:S01]  /*1de10*/  LDSM.16.MT88.4 R24, [R181+0xf800] ;  /* 0x00f80000b518783b */ /* 0x000e620000004200 */
[----:B--2---:R-:W-:-:S02]  /*1de20*/  FADD.FTZ R10, R210, R0 ;  /* 0x00000000d20a7221 */ /* 0x004fc40000010000 */
[----:B------:R-:W-:-:S04]  /*1de30*/  FFMA.FTZ R0, R123, R4, -R5 ;  /* 0x000000047b007223 */ /* 0x000fc80000010805 */
[----:B------:R2:W-:Y:S02]  /*1de40*/  MUFU.EX2 R92, R0 ;  /* 0x00000000005c7308 */ /* 0x0005e40000000800 */
[----:B--2---:R-:W-:-:S06]  /*1de50*/  FFMA.FTZ R0, R117, R4, -R5 ;  /* 0x0000000475007223 */ /* 0x004fcc0000010805 */
[----:B------:R2:W-:Y:S02]  /*1de60*/  MUFU.EX2 R93, R0 ;  /* 0x00000000005d7308 */ /* 0x0005e40000000800 */
[----:B--2---:R-:W-:-:S06]  /*1de70*/  FFMA.FTZ R0, R122, R4, -R5 ;  /* 0x000000047a007223 */ /* 0x004fcc0000010805 */
[----:B------:R2:W-:Y:S01]  /*1de80*/  MUFU.EX2 R91, R0 ;  /* 0x00000000005b7308 */ /* 0x0005e20000000800 */
[----:B------:R-:W-:Y:S01]  /*1de90*/  FADD.FTZ R9, R214, R9 ;  /* 0x00000009d6097221 */ /* 0x000fe20000010000 */
[----:B------:R-:W-:Y:S01]  /*1dea0*/  HMMA.16816.F32.BF16 R64, R12, R28, R76 ;  /* 0x0000001c0c40723c */ /* 0x000fe2000004184c */
[----:B--2---:R-:W-:-:S05]  /*1deb0*/  FFMA.FTZ R0, R159, R4, -R7 ;  /* 0x000000049f007223 */ /* 0x004fca0000010807 */
[----:B------:R2:W-:Y:S02]  /*1dec0*/  MUFU.EX2 R90, R0 ;  /* 0x00000000005a7308 */ /* 0x0005e40000000800 */
[----:B------:R-:W-:Y:S01]  /*1ded0*/  HMMA.16816.F32.BF16 R68, R12, R30, R72 ;  /* 0x0000001e0c44723c */ /* 0x000fe20000041848 */
[----:B------:R-:W-:Y:S01]  /*1dee0*/  FADD.FTZ R9, R215, R9 ;  /* 0x00000009d7097221 */ /* 0x000fe20000010000 */
[----:B------:R-:W3:Y:S01]  /*1def0*/  LDSM.16.MT88.4 R28, [R180+0x10000] ;  /* 0x01000000b41c783b */ /* 0x000ee20000004200 */
[----:B--2---:R-:W-:-:S04]  /*1df00*/  FFMA.FTZ R0, R148, R4, -R7 ;  /* 0x0000000494007223 */ /* 0x004fc80000010807 */
[----:B------:R2:W1:Y:S01]  /*1df10*/  MUFU.EX2 R89, R0 ;  /* 0x0000000000597308 */ /* 0x0004620000000800 */
[----:B------:R-:W-:Y:S02]  /*1df20*/  FADD.FTZ R9, R209, R9 ;  /* 0x00000009d1097221 */ /* 0x000fe40000010000 */
[----:B--2---:R-:W-:-:S05]  /*1df30*/  FFMA.FTZ R0, R158, R4, -R7 ;  /* 0x000000049e007223 */ /* 0x004fca0000010807 */
[----:B------:R2:W-:Y:S01]  /*1df40*/  MUFU.EX2 R88, R0 ;  /* 0x0000000000587308 */ /* 0x0005e20000000800 */
[----:B------:R-:W-:Y:S01]  /*1df50*/  FADD.FTZ R11, R207, R9 ;  /* 0x00000009cf0b7221 */ /* 0x000fe20000010000 */
[----:B-1----:R-:W-:Y:S01]  /*1df60*/  HMMA.16816.F32.BF16 R52, R12, R24, R52 ;  /* 0x000000180c34723c */ /* 0x002fe20000041834 */
[-C--:B------:R-:W-:Y:S02]  /*1df70*/  FFMA.FTZ R9, R150, R4.reuse, -R5 ;  /* 0x0000000496097223 */ /* 0x080fe40000010805 */
[----:B--2---:R-:W-:-:S04]  /*1df80*/  FFMA.FTZ R0, R147, R4, -R7 ;  /* 0x0000000493007223 */ /* 0x004fc80000010807 */
[----:B------:R1:W2:Y:S01]  /*1df90*/  MUFU.EX2 R87, R0 ;  /* 0x0000000000577308 */ /* 0x0002a20000000800 */
[C---:B------:R-:W-:Y:S08]  /*1dfa0*/  HMMA.16816.F32.BF16 R76, R12.reuse, R20, R80 ;  /* 0x000000140c4c723c */ /* 0x040ff00000041850 */
[----:B------:R-:W-:Y:S01]  /*1dfb0*/  HMMA.16816.F32.BF16 R72, R12, R22, R56 ;  /* 0x000000160c48723c */ /* 0x000fe20000041838 */
[----:B------:R-:W2:Y:S01]  /*1dfc0*/  LDSM.16.MT88.4 R20, [R181+0x10000] ;  /* 0x01000000b514783b */ /* 0x000ea20000004200 */
[----:B-1----:R-:W-:-:S06]  /*1dfd0*/  FADD.FTZ R0, R202, R10 ;  /* 0x0000000aca007221 */ /* 0x002fcc0000010000 */
[----:B------:R-:W-:Y:S01]  /*1dfe0*/  HMMA.16816.F32.BF16 R24, R12, R26, R44 ;  /* 0x0000001a0c18723c */ /* 0x000fe2000004182c */
[----:B------:R-:W-:Y:S02]  /*1dff0*/  FADD.FTZ R0, R203, R0 ;  /* 0x00000000cb007221 */ /* 0x000fe40000010000 */
[----:B------:R-:W-:-:S04]  /*1e000*/  FADD.FTZ R10, R204, R11 ;  /* 0x0000000bcc0a7221 */ /* 0x000fc80000010000 */
[----:B------:R-:W-:Y:S01]  /*1e010*/  F2FP.BF16.PACK_AB R12, R98, R99 ;  /* 0x00000063620c723e */ /* 0x000fe200000010ff */
[----:B------:R-:W-:Y:S01]  /*1e020*/  FADD.FTZ R0, R199, R0 ;  /* 0x00000000c7007221 */ /* 0x000fe20000010000 */
[----:B------:R-:W-:Y:S02]  /*1e030*/  F2FP.BF16.PACK_AB R13, R101, R102 ;  /* 0x00000066650d723e */ /* 0x000fe400000010ff */
[----:B---3--:R-:W-:Y:S02]  /*1e040*/  F2FP.BF16.PACK_AB R14, R95, R97 ;  /* 0x000000615f0e723e */ /* 0x008fe400000010ff */
[----:B----4-:R-:W-:Y:S01]  /*1e050*/  F2FP.BF16.PACK_AB R15, R94, R100 ;  /* 0x000000645e0f723e */ /* 0x010fe200000010ff */
[----:B------:R1:W3:Y:S06]  /*1e060*/  MUFU.EX2 R86, R9 ;  /* 0x0000000900567308 */ /* 0x0002ec0000000800 */
[----:B------:R-:W-:Y:S01]  /*1e070*/  HMMA.16816.F32.BF16 R44, R12, R40, R48 ;  /* 0x000000280c2c723c */ /* 0x000fe20000041830 */
[----:B-1----:R-:W-:-:S02]  /*1e080*/  FADD.FTZ R9, R206, R10 ;  /* 0x0000000ace097221 */ /* 0x002fc40000010000 */
[----:B------:R-:W-:Y:S02]  /*1e090*/  FADD.FTZ R10, R201, R0 ;  /* 0x00000000c90a7221 */ /* 0x000fe40000010000 */
[----:B------:R-:W-:-:S03]  /*1e0a0*/  FFMA.FTZ R0, R231, R4, -R5 ;  /* 0x00000004e7007223 */ /* 0x000fc60000010805 */
[----:B------:R-:W-:Y:S01]  /*1e0b0*/  HMMA.16816.F32.BF16 R40, R12, R42, R60 ;  /* 0x0000002a0c28723c */ /* 0x000fe2000004183c */
[----:B------:R-:W-:Y:S01]  /*1e0c0*/  FADD.FTZ R9, R200, R9 ;  /* 0x00000009c8097221 */ /* 0x000fe20000010000 */
[----:B------:R1:W-:Y:S03]  /*1e0d0*/  MUFU.EX2 R85, R0 ;  /* 0x0000000000557308 */ /* 0x0003e60000000800 */
[----:B------:R-:W-:-:S03]  /*1e0e0*/  FADD.FTZ R11, R197, R9 ;  /* 0x00000009c50b7221 */ /* 0x000fc60000010000 */
[----:B------:R-:W-:Y:S01]  /*1e0f0*/  HMMA.16816.F32.BF16 R56, R12, R32, R64 ;  /* 0x000000200c38723c */ /* 0x000fe20000041840 */
[----:B------:R-:W-:-:S07]  /*1e100*/  FFMA.FTZ R9, R166, R4, -R5 ;  /* 0x00000004a6097223 */ /* 0x000fce0000010805 */
[----:B------:R-:W-:Y:S01]  /*1e110*/  HMMA.16816.F32.BF16 R60, R12, R34, R68 ;  /* 0x000000220c3c723c */ /* 0x000fe20000041844 */
[----:B------:R-:W4:Y:S01]  /*1e120*/  LDSM.16.MT88.4 R32, [R139+0x10800] ;  /* 0x010800008b20783b */ /* 0x000f220000004200 */
[----:B-1----:R-:W-:Y:S01]  /*1e130*/  FFMA.FTZ R0, R230, R4, -R5 ;  /* 0x00000004e6007223 */ /* 0x002fe20000010805 */
[----:B------:R1:W-:Y:S08]  /*1e140*/  MUFU.EX2 R83, R9 ;  /* 0x0000000900537308 */ /* 0x0003f00000000800 */
[----:B------:R2:W-:Y:S01]  /*1e150*/  MUFU.EX2 R84, R0 ;  /* 0x0000000000547308 */ /* 0x0005e20000000800 */
[----:B-1----:R-:W-:-:S02]  /*1e160*/  FADD.FTZ R9, R195, R11 ;  /* 0x0000000bc3097221 */ /* 0x002fc40000010000 */
[----:B--2---:R-:W-:-:S04]  /*1e170*/  FADD.FTZ R0, R193, R10 ;  /* 0x0000000ac1007221 */ /* 0x004fc80000010000 */
        /* <DEDUP_REMOVED lines=16> */
[----:B------:R-:W1:Y:S01]  /*1e280*/  LDSM.16.MT88.4 R28, [R182+0x10800] ;  /* 0x01080000b61c783b */ /* 0x000e620000004200 */
[----:B------:R-:W-:-:S06]  /*1e290*/  FADD.FTZ R9, R39, R9 ;  /* 0x0000000927097221 */ /* 0x000fcc0000010000 */
[C---:B------:R-:W-:Y:S01]  /*1e2a0*/  HMMA.16816.F32.BF16 R76, R12.reuse, R20, R52 ;  /* 0x000000140c4c723c */ /* 0x040fe20000041834 */
[----:B------:R-:W-:Y:S01]  /*1e2b0*/  FADD.FTZ R0, R172, R0 ;  /* 0x00000000ac007221 */ /* 0x000fe20000010000 */
[----:B------:R2:W-:Y:S06]  /*1e2c0*/  MUFU.EX2 R82, R10 ;  /* 0x0000000a00527308 */ /* 0x0005ec0000000800 */
[----:B------:R-:W-:Y:S01]  /*1e2d0*/  HMMA.16816.F32.BF16 R48, R12, R22, R24 ;  /* 0x000000160c30723c */ /* 0x000fe20000041818 */
[----:B------:R-:W1:Y:S04]  /*1e2e0*/  LDSM.16.MT88.4 R20, [R180+0x10800] ;  /* 0x01080000b414783b */ /* 0x000e680000004200 */
[----:B------:R-:W1:Y:S02]  /*1e2f0*/  LDSM.16.MT88.4 R24, [R181+0x10800] ;  /* 0x01080000b518783b */ /* 0x000e640000004200 */
[----:B------:R-:W-:-:S02]  /*1e300*/  F2FP.BF16.PACK_AB R12, R89, R90 ;  /* 0x0000005a590c723e */ /* 0x000fc400000010ff */
[----:B------:R-:W-:Y:S02]  /*1e310*/  F2FP.BF16.PACK_AB R13, R93, R92 ;  /* 0x0000005c5d0d723e */ /* 0x000fe400000010ff */
[----:B------:R-:W-:Y:S02]  /*1e320*/  F2FP.BF16.PACK_AB R14, R87, R88 ;  /* 0x00000058570e723e */ /* 0x000fe400000010ff */
[----:B---3--:R-:W-:Y:S01]  /*1e330*/  F2FP.BF16.PACK_AB R15, R86, R91 ;  /* 0x0000005b560f723e */ /* 0x008fe200000010ff */
[----:B--2---:R-:W-:Y:S02]  /*1e340*/  FFMA.FTZ R10, R232, R4, -R7 ;  /* 0x00000004e80a7223 */ /* 0x004fe40000010807 */
[----:B------:R-:W-:Y:S02]  /*1e350*/  FADD.FTZ R9, R171, R9 ;  /* 0x00000009ab097221 */ /* 0x000fe40000010000 */
[----:B------:R-:W-:Y:S02]  /*1e360*/  FADD.FTZ R0, R173, R0 ;  /* 0x00000000ad007221 */ /* 0x000fe40000010000 */
[----:B----4-:R-:W-:Y:S01]  /*1e370*/  HMMA.16816.F32.BF16 R68, R12, R32, R44 ;  /* 0x000000200c44723c */ /* 0x010fe2000004182c */
[----:B------:R2:W3:Y:S01]  /*1e380*/  MUFU.EX2 R81, R10 ;  /* 0x0000000a00517308 */ /* 0x0004e20000000800 */
[----:B------:R-:W-:-:S06]  /*1e390*/  FADD.FTZ R9, R38, R9 ;  /* 0x0000000926097221 */ /* 0x000fcc0000010000 */
[----:B------:R-:W-:Y:S01]  /*1e3a0*/  HMMA.16816.F32.BF16 R52, R12, R34, R40 ;  /* 0x000000220c34723c */ /* 0x000fe20000041828 */
[----:B------:R-:W4:Y:S01]  /*1e3b0*/  LDSM.16.MT88.4 R32, [R139+0x11000] ;  /* 0x011000008b20783b */ /* 0x000f220000004200 */
[----:B------:R-:W-:Y:S02]  /*1e3c0*/  FADD.FTZ R0, R168, R0 ;  /* 0x00000000a8007221 */ /* 0x000fe40000010000 */
[----:B------:R-:W-:Y:S02]  /*1e3d0*/  FADD.FTZ R9, R169, R9 ;  /* 0x00000009a9097221 */ /* 0x000fe40000010000 */
[----:B--2---:R-:W-:Y:S02]  /*1e3e0*/  FFMA.FTZ R10, R234, R4, -R7 ;  /* 0x00000004ea0a7223 */ /* 0x004fe40000010807 */
[----:B------:R-:W-:Y:S02]  /*1e3f0*/  FADD.FTZ R0, R163, R0 ;  /* 0x00000000a3007221 */ /* 0x000fe40000010000 */
[----:B------:R2:W-:Y:S01]  /*1e400*/  MUFU.EX2 R80, R10 ;  /* 0x0000000a00507308 */ /* 0x0005e20000000800 */
[----:B------:R-:W-:-:S02]  /*1e410*/  FADD.FTZ R9, R37, R9 ;  /* 0x0000000925097221 */ /* 0x000fc40000010000 */
[----:B------:R-:W-:Y:S02]  /*1e420*/  FADD.FTZ R0, R165, R0 ;  /* 0x00000000a5007221 */ /* 0x000fe40000010000 */
[----:B------:R-:W-:Y:S02]  /*1e430*/  FADD.FTZ R9, R162, R9 ;  /* 0x00000009a2097221 */ /* 0x000fe40000010000 */
[----:B------:R-:W-:Y:S02]  /*1e440*/  FADD.FTZ R0, R167, R0 ;  /* 0x00000000a7007221 */ /* 0x000fe40000010000 */
[----:B--2---:R-:W-:-:S04]  /*1e450*/  FFMA.FTZ R10, R235, R4, -R7 ;  /* 0x00000004eb0a7223 */ /* 0x004fc80000010807 */
[----:B------:R2:W2:Y:S01]  /*1e460*/  MUFU.EX2 R39, R10 ;  /* 0x0000000a00277308 */ /* 0x0004a20000000800 */
[----:B------:R-:W-:Y:S02]  /*1e470*/  FADD.FTZ R9, R164, R9 ;  /* 0x00000009a4097221 */ /* 0x000fe40000010000 */
[----:B------:R-:W-:Y:S01]  /*1e480*/  FADD.FTZ R0, R160, R0 ;  /* 0x00000000a0007221 */ /* 0x000fe20000010000 */
[----:B-1----:R-:W-:Y:S01]  /*1e490*/  HMMA.16816.F32.BF16 R56, R12, R28, R56 ;  /* 0x0000001c0c38723c */ /* 0x002fe20000041838 */
[----:B------:R-:W-:Y:S01]  /*1e4a0*/  FADD.FTZ R9, R161, R9 ;  /* 0x00000009a1097221 */ /* 0x000fe20000010000 */
[----:B------:R-:W-:Y:S01]  /*1e4b0*/  LDSM.16.MT88.4 R164, [R139+0x11800] ;  /* 0x011800008ba4783b */ /* 0x000fe20000004200 */
[----:B--2---:R-:W-:-:S04]  /*1e4c0*/  FFMA.FTZ R10, R236, R4, -R5 ;  /* 0x00000004ec0a7223 */ /* 0x004fc80000010805 */
        /* <DEDUP_REMOVED lines=10> */
[----:B------:R-:W-:Y:S01]  /*1e570*/  HMMA.16816.F32.BF16 R40, R12, R20, R64 ;  /* 0x000000140c28723c */ /* 0x000fe20000041840 */
[----:B-1----:R-:W-:-:S02]  /*1e580*/  FFMA.FTZ R10, R238, R4, -R5 ;  /* 0x00000004ee0a7223 */ /* 0x002fc40000010805 */
[----:B------:R-:W-:-:S05]  /*1e590*/  FADD.FTZ R0, R146, R0 ;  /* 0x0000000092007221 */ /* 0x000fca0000010000 */
[C---:B------:R-:W-:Y:S01]  /*1e5a0*/  HMMA.16816.F32.BF16 R44, R12.reuse, R22, R72 ;  /* 0x000000160c2c723c */ /* 0x040fe20000041848 */
[----:B------:R1:W1:Y:S07]  /*1e5b0*/  MUFU.EX2 R37, R10 ;  /* 0x0000000a00257308 */ /* 0x00026e0000000800 */
[C---:B------:R-:W-:Y:S01]  /*1e5c0*/  HMMA.16816.F32.BF16 R76, R12.reuse, R24, R76 ;  /* 0x000000180c4c723c */ /* 0x040fe2000004184c */
[----:B------:R-:W-:Y:S01]  /*1e5d0*/  FADD.FTZ R9, R151, R9 ;  /* 0x0000000997097221 */ /* 0x000fe20000010000 */
[----:B------:R-:W4:Y:S06]  /*1e5e0*/  LDSM.16.MT88.4 R20, [R180+0x11000] ;  /* 0x01100000b414783b */ /* 0x000f2c0000004200 */
[----:B------:R-:W-:Y:S01]  /*1e5f0*/  HMMA.16816.F32.BF16 R48, R12, R26, R48 ;  /* 0x0000001a0c30723c */ /* 0x000fe20000041830 */
[----:B-1----:R-:W-:Y:S01]  /*1e600*/  FFMA.FTZ R10, R237, R4, -R5 ;  /* 0x00000004ed0a7223 */ /* 0x002fe20000010805 */
[----:B------:R-:W1:Y:S01]  /*1e610*/  LDSM.16.MT88.4 R24, [R181+0x11000] ;  /* 0x01100000b518783b */ /* 0x000e620000004200 */
[----:B------:R-:W-:-:S03]  /*1e620*/  FADD.FTZ R0, R17, R0 ;  /* 0x0000000011007221 */ /* 0x000fc60000010000 */
[----:B------:R-:W1:Y:S01]  /*1e630*/  LDSM.16.MT88.4 R148, [R180+0x11800] ;  /* 0x01180000b494783b */ /* 0x000e620000004200 */
[----:B---3--:R-:W-:Y:S02]  /*1e640*/  F2FP.BF16.PACK_AB R12, R81, R82 ;  /* 0x00000052510c723e */ /* 0x008fe400000010ff */
[----:B------:R-:W-:Y:S02]  /*1e650*/  F2FP.BF16.PACK_AB R13, R84, R85 ;  /* 0x00000055540d723e */ /* 0x000fe400000010ff */
[----:B------:R-:W-:Y:S02]  /*1e660*/  F2FP.BF16.PACK_AB R14, R39, R80 ;  /* 0x00000050270e723e */ /* 0x000fe400000010ff */
[----:B--2---:R-:W-:Y:S01]  /*1e670*/  F2FP.BF16.PACK_AB R15, R38, R83 ;  /* 0x00000053260f723e */ /* 0x004fe200000010ff */
[----:B------:R-:W-:Y:S02]  /*1e680*/  FADD.FTZ R9, R16, R9 ;  /* 0x0000000910097221 */ /* 0x000fe40000010000 */
[----:B------:R-:W-:-:S04]  /*1e690*/  FADD.FTZ R0, R143, R0 ;  /* 0x000000008f007221 */ /* 0x000fc80000010000 */
[----:B----4-:R-:W-:Y:S01]  /*1e6a0*/  HMMA.16816.F32.BF16 R68, R12, R32, R68 ;  /* 0x000000200c44723c */ /* 0x010fe20000041844 */
        /* <DEDUP_REMOVED lines=10> */
[----:B------:R2:W3:Y:S01]  /*1e750*/  MUFU.EX2 R17, R10 ;  /* 0x0000000a00117308 */ /* 0x0004e20000000800 */
[----:B------:R-:W-:Y:S02]  /*1e760*/  FADD.FTZ R9, R129, R9 ;  /* 0x0000000981097221 */ /* 0x000fe40000010000 */
[----:B------:R-:W-:Y:S02]  /*1e770*/  FADD.FTZ R0, R131, R0 ;  /* 0x0000000083007221 */ /* 0x000fe40000010000 */
[----:B--2---:R-:W-:-:S04]  /*1e780*/  FFMA.FTZ R10, R240, R4, -R7 ;  /* 0x00000004f00a7223 */ /* 0x004fc80000010807 */
[----:B------:R2:W4:Y:S01]  /*1e790*/  MUFU.EX2 R16, R10 ;  /* 0x0000000a00107308 */ /* 0x0005220000000800 */
        /* <DEDUP_REMOVED lines=49> */
[----:B------:R-:W2:Y:S01]  /*1eab0*/  MUFU.EX2 R10, R10 ;  /* 0x0000000a000a7308 */ /* 0x000ea20000000800 */
[----:B------:R-:W-:-:S02]  /*1eac0*/  FADD.FTZ R0, R38, R0 ;  /* 0x0000000026007221 */ /* 0x000fc40000010000 */
[----:B------:R-:W-:-:S03]  /*1ead0*/  FADD.FTZ R4, R39, R4 ;  /* 0x0000000427047221 */ /* 0x000fc60000010000 */
[----:B------:R-:W-:Y:S01]  /*1eae0*/  HMMA.16816.F32.BF16 R160, R12, R28, R56 ;  /* 0x0000001c0ca0723c */ /* 0x000fe20000041838 */
[----:B------:R-:W-:-:S07]  /*1eaf0*/  FADD.FTZ R0, R37, R0 ;  /* 0x0000000025007221 */ /* 0x000fce0000010000 */
[----:B------:R-:W-:Y:S01]  /*1eb00*/  HMMA.16816.F32.BF16 R60, R12, R30, R60 ;  /* 0x0000001e0c3c723c */ /* 0x000fe2000004183c */
[----:B---3--:R-:W-:-:S07]  /*1eb10*/  FADD.FTZ R4, R17, R4 ;  /* 0x0000000411047221 */ /* 0x008fce0000010000 */
[C---:B------:R-:W-:Y:S08]  /*1eb20*/  HMMA.16816.F32.BF16 R40, R12.reuse, R20, R40 ;  /* 0x000000140c28723c */ /* 0x040ff00000041828 */
[C---:B------:R-:W-:Y:S08]  /*1eb30*/  HMMA.16816.F32.BF16 R44, R12.reuse, R22, R44 ;  /* 0x000000160c2c723c */ /* 0x040ff0000004182c */
[C---:B-1----:R-:W-:Y:S08]  /*1eb40*/  HMMA.16816.F32.BF16 R144, R12.reuse, R24, R76 ;  /* 0x000000180c90723c */ /* 0x042ff0000004184c */
[----:B------:R-:W-:Y:S01]  /*1eb50*/  HMMA.16816.F32.BF16 R48, R12, R26, R48 ;  /* 0x0000001a0c30723c */ /* 0x000fe20000041830 */
[----:B------:R-:W1:Y:S01]  /*1eb60*/  LDSM.16.MT88.4 R12, [R181+0x11800] ;  /* 0x01180000b50c783b */ /* 0x000e620000004200 */
[----:B------:R-:W-:-:S02]  /*1eb70*/  FADD.FTZ R0, R33, R0 ;  /* 0x0000000021007221 */ /* 0x000fc40000010000 */
[----:B----4-:R-:W-:Y:S02]  /*1eb80*/  FADD.FTZ R4, R16, R4 ;  /* 0x0000000410047221 */ /* 0x010fe40000010000 */
[----:B------:R-:W-:Y:S02]  /*1eb90*/  FADD.FTZ R0, R32, R0 ;  /* 0x0000000020007221 */ /* 0x000fe40000010000 */
[----:B------:R-:W-:Y:S02]  /*1eba0*/  FADD.FTZ R4, R11, R4 ;  /* 0x000000040b047221 */ /* 0x000fe40000010000 */
[----:B------:R-:W-:Y:S02]  /*1ebb0*/  FADD.FTZ R5, R7, R0 ;  /* 0x0000000007057221 */ /* 0x000fe40000010000 */
[----:B--2---:R-:W-:-:S05]  /*1ebc0*/  FADD.FTZ R0, R10, R4 ;  /* 0x000000040a007221 */ /* 0x004fca0000010000 */
        /* <DEDUP_REMOVED lines=15> */
[----:B--2---:R-:W2:Y:S01]  /*1ecc0*/  LDL R117, [R1+0xf8] ;  /* 0x0000f80001757983 */ /* 0x004ea20000100800 */
        /* <DEDUP_REMOVED lines=69> */
.L_x_3437:
[----:B------:R-:W2:Y:S02]  /*1f120*/  LD.E R0, [R18.64+0x40] ;  /* 0x0000400612007980 */ /* 0x000ea4000c101900 */
[----:B--2---:R-:W-:-:S04]  /*1f130*/  LEA R0, -R0, RZ, 0x8 ;  /* 0x000000ff00007211 */ /* 0x004fc800078e41ff */
[----:B------:R-:W-:Y:S02]  /*1f140*/  SHF.R.S32.HI R4, RZ, 0x1f, R0 ;  /* 0x0000001fff047819 */ /* 0x000fe40000011400 */
.L_x_3438:
[----:B------:R-:W-:Y:S05]  /*1f150*/  BSYNC B0 ;  /* 0x0000000000007941 */ /* 0x000fea0003800000 */
.L_x_3436:
[----:B------:R-:W2:Y:S04]  /*1f160*/  LDL.LU R17, [R1+0x100] ;  /* 0x0001000001117983 */ /* 0x000ea80000300800 */
[----:B------:R-:W3:Y:S04]  /*1f170*/  LDL.LU R16, [R1+0xf0] ;  /* 0x0000f00001107983 */ /* 0x000ee80000300800 */
[----:B------:R-:W4:Y:S04]  /*1f180*/  LDL.LU R15, [R1+0x108] ;  /* 0x00010800010f7983 */ /* 0x000f280000300800 */
[----:B------:R-:W3:Y:S04]  /*1f190*/  LDL.LU R14, [R1+0xf4] ;  /* 0x0000f400010e7983 */ /* 0x000ee80000300800 */
[----:B------:R-:W3:Y:S04]  /*1f1a0*/  LDL.LU R13, [R1+0xb4] ;  /* 0x0000b400010d7983 */ /* 0x000ee80000300800 */
        /* <DEDUP_REMOVED lines=8> */
[----:B------:R-:W4:Y:S01]  /*1f230*/  LDL R21, [R1+0x1c] ;  /* 0x00001c0001157983 */ /* 0x000f220000100800 */
        /* <DEDUP_REMOVED lines=8> */
[----:B------:R-:W-:Y:S04]  /*1f2c0*/  STL [R1+0x168], R119 ;  /* 0x0001687701007387 */ /* 0x000fe80000100800 */
[----:B------:R-:W-:Y:S01]  /*1f2d0*/  STL [R1+0x164], R36 ;  /* 0x0001642401007387 */ /* 0x000fe20000100800 */
[----:B--2---:R-:W-:Y:S01]  /*1f2e0*/  MOV R50, R17 ;  /* 0x0000001100327202 */ /* 0x004fe20000000f00 */
[----:B---3--:R-:W-:-:S02]  /*1f2f0*/  IMAD.MOV.U32 R54, RZ, RZ, R13 ;  /* 0x000000ffff367224 */ /* 0x008fc400078e000d */
[----:B----4-:R-:W-:Y:S01]  /*1f300*/  IMAD.MOV.U32 R55, RZ, RZ, R12 ;  /* 0x000000ffff377224 */ /* 0x010fe200078e000c */
[----:B------:R-:W-:Y:S01]  /*1f310*/  MOV R56, R11 ;  /* 0x0000000b00387202 */ /* 0x000fe20000000f00 */
[----:B------:R-:W-:Y:S01]  /*1f320*/  IMAD.MOV.U32 R57, RZ, RZ, R10 ;  /* 0x000000ffff397224 */ /* 0x000fe200078e000a */
[----:B------:R-:W-:Y:S01]  /*1f330*/  ISETP.GE.AND P1, PT, R134, R20, PT ;  /* 0x000000148600720c */ /* 0x000fe20003f26270 */
[----:B------:R-:W-:Y:S02]  /*1f340*/  IMAD.MOV.U32 R60, RZ, RZ, R5 ;  /* 0x000000ffff3c7224 */ /* 0x000fe400078e0005 */
[----:B------:R-:W-:Y:S01]  /*1f350*/  IMAD.MOV.U32 R61, RZ, RZ, R22 ;  /* 0x000000ffff3d7224 */ /* 0x000fe200078e0016 */
[----:B------:R-:W-:Y:S01]  /*1f360*/  MOV R59, R7 ;  /* 0x00000007003b7202 */ /* 0x000fe20000000f00 */
[----:B------:R-:W-:-:S08]  /*1f370*/  IMAD.MOV.U32 R62, RZ, RZ, R21 ;  /* 0x000000ffff3e7224 */ /* 0x000fd000078e0015 */
[----:B------:R-:W-:Y:S01]  /*1f380*/  @!P1 IADD3 R5, P2, R0, R212, RZ ;  /* 0x000000d400059210 */ /* 0x000fe20007f5e0ff */
[----:B------:R-:W-:Y:S01]  /*1f390*/  @!P1 IMAD.MOV.U32 R11, RZ, RZ, R4 ;  /* 0x000000ffff0b9224 */ /* 0x000fe200078e0004 */
[-C--:B------:R-:W-:Y:S01]  /*1f3a0*/  @!P1 MOV R10, R0.reuse ;  /* 0x00000000000a9202 */ /* 0x080fe20000000f00 */
[----:B------:R-:W-:Y:S01]  /*1f3b0*/  IMAD.MOV.U32 R58, RZ, RZ, R9 ;  /* 0x000000ffff3a7224 */ /* 0x000fe200078e0009 */
[----:B------:R-:W-:Y:S01]  /*1f3c0*/  @!P1 LEA R9, P4, R61, R0, 0x5 ;  /* 0x000000003d099211 */ /* 0x000fe200078828ff */
[----:B------:R-:W-:Y:S01]  /*1f3d0*/  @!P1 IMAD.X R7, R4, 0x1, R217, P2 ;  /* 0x0000000104079824 */ /* 0x000fe200010e06d9 */
[----:B------:R-:W-:Y:S01]  /*1f3e0*/  @!P1 LEA R48, P2, R5, R248, 0x1 ;  /* 0x000000f805309211 */ /* 0x000fe200078408ff */
[----:B------:R-:W-:Y:S02]  /*1f3f0*/  @!P1 IMAD R12, R62, 0x30, RZ ;  /* 0x000000303e0c9824 */ /* 0x000fe400078e02ff */
[----:B------:R-:W-:Y:S01]  /*1f400*/  @!P1 IMAD.WIDE.U32 R10, R61, 0x30, R10 ;  /* 0x000000303d0a9825 */ /* 0x000fe200078e000a */
[----:B------:R-:W-:-:S02]  /*1f410*/  @!P1 LEA.HI.X R49, R5, R249, R7, 0x1, P2 ;  /* 0x000000f905319211 */ /* 0x000fc400010f0c07 */
[----:B------:R-:W-:Y:S01]  /*1f420*/  @!P1 LEA.HI.X R13, R61, R4, R62, 0x5, P4 ;  /* 0x000000043d0d9211 */ /* 0x000fe200020f2c3e */
[----:B------:R-:W-:Y:S01]  /*1f430*/  @!P1 IMAD.IADD R12, R11, 0x1, R12 ;  /* 0x000000010b0c9824 */ /* 0x000fe200078e020c */
[C---:B------:R-:W-:Y:S02]  /*1f440*/  @!P1 LEA R5, P3, R61.reuse, R0, 0x6 ;  /* 0x000000003d059211 */ /* 0x040fe400078630ff */
[C---:B------:R-:W-:Y:S02]  /*1f450*/  @!P1 LEA R44, P4, R10.reuse, R248, 0x1 ;  /* 0x000000f80a2c9211 */ /* 0x040fe400078808ff */
[----:B------:R-:W-:Y:S02]  /*1f460*/  MOV R53, R14 ;  /* 0x0000000e00357202 */ /* 0x000fe40000000f00 */
[C---:B------:R-:W-:Y:S02]  /*1f470*/  @!P1 LEA.HI.X R14, R61.reuse, R4, R62, 0x6, P3 ;  /* 0x000000043d0e9211 */ /* 0x040fe400018f343e */
[----:B------:R-:W-:Y:S01]  /*1f480*/  @!P1 LEA.HI.X R45, R10, R249, R12, 0x1, P4 ;  /* 0x000000f90a2d9211 */ /* 0x000fe200020f0c0c */
[----:B------:R-:W-:Y:S01]  /*1f490*/  @!P1 IMAD.MOV.U32 R11, RZ, RZ, R4 ;  /* 0x000000ffff0b9224 */ /* 0x000fe200078e0004 */
[----:B------:R-:W-:-:S02]  /*1f4a0*/  @!P1 LEA R7, P2, R61, R0, 0x7 ;  /* 0x000000003d079211 */ /* 0x000fc400078438ff */
[-C--:B------:R-:W-:Y:S02]  /*1f4b0*/  @!P1 LEA R46, P5, R9, R248.reuse, 0x1 ;  /* 0x000000f8092e9211 */ /* 0x080fe400078a08ff */
[----:B------:R-:W-:Y:S02]  /*1f4c0*/  @!P1 LEA R42, P3, R5, R248, 0x1 ;  /* 0x000000f8052a9211 */ /* 0x000fe400078608ff */
[----:B------:R-:W-:Y:S01]  /*1f4d0*/  @!P1 MOV R10, R0 ;  /* 0x00000000000a9202 */ /* 0x000fe20000000f00 */
[----:B------:R-:W-:Y:S01]  /*1f4e0*/  IMAD.MOV.U32 R52, RZ, RZ, R15 ;  /* 0x000000ffff347224 */ /* 0x000fe200078e000f */
[----:B------:R-:W-:Y:S02]  /*1f4f0*/  @!P1 LEA.HI.X R15, R61, R4, R62, 0x7, P2 ;  /* 0x000000043d0f9211 */ /* 0x000fe400010f3c3e */
[-C--:B------:R-:W-:Y:S01]  /*1f500*/  @!P1 LEA.HI.X R47, R9, R249.reuse, R13, 0x1, P5 ;  /* 0x000000f9092f9211 */ /* 0x080fe200028f0c0d */
[----:B------:R-:W-:Y:S01]  /*1f510*/  @!P1 IMAD.WIDE.U32 R20, R61, 0x50, R10 ;  /* 0x000000503d149825 */ /* 0x000fe200078e000a */
[----:B------:R-:W-:-:S02]  /*1f520*/  @!P1 LEA.HI.X R43, R5, R249, R14, 0x1, P3 ;  /* 0x000000f9052b9211 */ /* 0x000fc400018f0c0e */
[C---:B------:R-:W-:Y:S01]  /*1f530*/  @!P1 LEA R40, P2, R7.reuse, R248, 0x1 ;  /* 0x000000f807289211 */ /* 0x040fe200078408ff */
[----:B------:R-:W-:Y:S01]  /*1f540*/  @!P1 IMAD R5, R62, 0x50, RZ ;  /* 0x000000503e059824 */ /* 0x000fe200078e02ff */
[----:B------:R-:W-:Y:S01]  /*1f550*/  @!P1 MOV R13, R4 ;  /* 0x00000004000d9202 */ /* 0x000fe20000000f00 */
[----:B------:R-:W-:Y:S01]  /*1f560*/  @!P1 IMAD.MOV.U32 R12, RZ, RZ, R0 ;  /* 0x000000ffff0c9224 */ /* 0x000fe200078e0000 */
[----:B------:R-:W-:Y:S01]  /*1f570*/  @!P1 MOV R24, R0 ;  /* 0x0000000000189202 */ /* 0x000fe20000000f00 */
[----:B------:R-:W-:Y:S01]  /*1f580*/  @!P1 IMAD.MOV.U32 R25, RZ, RZ, R4 ;  /* 0x000000ffff199224 */ /* 0x000fe200078e0004 */
[----:B------:R-:W-:Y:S01]  /*1f590*/  @!P1 LEA.HI.X R41, R7, R249, R15, 0x1, P2 ;  /* 0x000000f907299211 */ /* 0x000fe200010f0c0f */
[----:B------:R-:W-:Y:S01]  /*1f5a0*/  IMAD.MOV.U32 R51, RZ, RZ, R16 ;  /* 0x000000ffff337224 */ /* 0x000fe200078e0010 */
[----:B------:R-:W-:Y:S01]  /*1f5b0*/  @!P1 LEA R38, P2, R20, R248, 0x1 ;  /* 0x000000f814269211 */ /* 0x000fe200078408ff */
[----:B------:R-:W-:Y:S02]  /*1f5c0*/  @!P1 IMAD.MOV.U32 R22, RZ, RZ, R0 ;  /* 0x000000ffff169224 */ /* 0x000fe400078e0000 */
[----:B------:R-:W-:-:S02]  /*1f5d0*/  @!P1 IMAD.MOV.U32 R23, RZ, RZ, R4 ;  /* 0x000000ffff179224 */ /* 0x000fc400078e0004 */
[----:B------:R-:W-:Y:S02]  /*1f5e0*/  @!P1 IMAD.IADD R5, R21, 0x1, R5 ;  /* 0x0000000115059824 */ /* 0x000fe400078e0205 */
[----:B------:R-:W-:Y:S02]  /*1f5f0*/  @!P1 IMAD R7, R62, 0x60, RZ ;  /* 0x000000603e079824 */ /* 0x000fe400078e02ff */
[----:B------:R-:W-:Y:S01]  /*1f600*/  @!P1 IMAD.WIDE.U32 R16, R61, 0x60, R12 ;  /* 0x000000603d109825 */ /* 0x000fe200078e000c */
[----:B------:R-:W-:-:S03]  /*1f610*/  @!P1 LEA.HI.X R39, R20, R249, R5, 0x1, P2 ;  /* 0x000000f914279211 */ /* 0x000fc600010f0c05 */
[----:B------:R-:W-:Y:S01]  /*1f620*/  @!P1 IMAD.WIDE.U32 R14, R61, 0x70, R10 ;  /* 0x000000703d0e9825 */ /* 0x000fe200078e000a */
[----:B------:R-:W-:-:S03]  /*1f630*/  @!P1 IADD3 R5, R7, R17, RZ ;  /* 0x0000001107059210 */ /* 0x000fc60007ffe0ff */
[C---:B------:R-:W-:Y:S02]  /*1f640*/  @!P1 IMAD R9, R62.reuse, 0x70, RZ ;  /* 0x000000703e099824 */ /* 0x040fe400078e02ff */
[----:B------:R-:W-:Y:S02]  /*1f650*/  @!P1 IMAD R27, R62, 0xa0, RZ ;  /* 0x000000a03e1b9824 */ /* 0x000fe400078e02ff */
[----:B------:R-:W-:Y:S01]  /*1f660*/  @!P1 IMAD.WIDE.U32 R10, R61, 0xa0, R24 ;  /* 0x000000a03d0a9825 */ /* 0x000fe200078e0018 */
[----:B------:R-:W-:-:S03]  /*1f670*/  @!P1 LEA R34, P5, R16, R248, 0x1 ;  /* 0x000000f810229211 */ /* 0x000fc600078a08ff */
[----:B------:R-:W-:Y:S02]  /*1f680*/  @!P1 IMAD R26, R62, 0x90, RZ ;  /* 0x000000903e1a9824 */ /* 0x000fe400078e02ff */
[----:B------:R-:W-:Y:S01]  /*1f690*/  @!P1 IMAD.WIDE.U32 R12, R61, 0x90, R22 ;  /* 0x000000903d0c9825 */ /* 0x000fe200078e0016 */
[----:B------:R-:W-:Y:S02]  /*1f6a0*/  @!P1 IADD3 R11, R27, R11, RZ ;  /* 0x0000000b1b0b9210 */ /* 0x000fe40007ffe0ff */
[-C--:B------:R-:W-:Y:S01]  /*1f6b0*/  @!P1 LEA R28, P2, R10, R248.reuse, 0x1 ;  /* 0x000000f80a1c9211 */ /* 0x080fe200078408ff */
[----:B------:R-:W-:Y:S01]  /*1f6c0*/  @!P1 IMAD.IADD R7, R15, 0x1, R9 ;  /* 0x000000010f079824 */ /* 0x000fe200078e0209 */
[-C--:B------:R-:W-:Y:S01]  /*1f6d0*/  @!P1 LEA R32, P4, R14, R248.reuse, 0x1 ;  /* 0x000000f80e209211 */ /* 0x080fe200078808ff */
[----:B------:R-:W-:Y:S01]  /*1f6e0*/  @!P1 IMAD.IADD R9, R13, 0x1, R26 ;  /* 0x000000010d099824 */ /* 0x000fe200078e021a */
[----:B------:R-:W-:Y:S01]  /*1f6f0*/  @!P1 LEA R30, P3, R12, R248, 0x1 ;  /* 0x000000f80c1e9211 */ /* 0x000fe200078608ff */
[----:B------:R-:W-:Y:S01]  /*1f700*/  @P1 STS.128 [R189+0xa000], RZ ;  /* 0x00a000ffbd001388 */ /* 0x000fe20000000c00 */
[-C--:B------:R-:W-:Y:S01]  /*1f710*/  @!P1 LEA.HI.X R35, R16, R249.reuse, R5, 0x1, P5 ;  /* 0x000000f910239211 */ /* 0x080fe200028f0c05 */
[----:B------:R-:W-:Y:S01]  /*1f720*/  @!P1 IMAD.MOV.U32 R16, RZ, RZ, R0 ;  /* 0x000000ffff109224 */ /* 0x000fe200078e0000 */
[-C--:B------:R-:W-:Y:S01]  /*1f730*/  @!P1 LEA.HI.X R29, R10, R249.reuse, R11, 0x1, P2 ;  /* 0x000000f90a1d9211 */ /* 0x080fe200010f0c0b */
[----:B------:R-:W-:Y:S01]  /*1f740*/  @!PT LDS RZ, [RZ] ;  /* 0x00000000fffff984 */ /* 0x000fe20000000800 */
[----:B------:R-:W-:Y:S01]  /*1f750*/  @!PT LDS RZ, [RZ] ;  /* 0x00000000fffff984 */ /* 0x000fe20000000800 */
[----:B------:R-:W-:Y:S01]  /*1f760*/  @!PT LDS RZ, [RZ] ;  /* 0x00000000fffff984 */ /* 0x000fe20000000800 */
[----:B------:R2:W-:Y:S01]  /*1f770*/  @!P1 LDGSTS.E.BYPASS.LTC128B.128 [R189+0xa000], [R218.64] ;  /* 0x0a000000dabd9fae */ /* 0x0005e2000b901d46 */
[--C-:B------:R-:W-:Y:S01]  /*1f780*/  @!P1 IMAD.MOV.U32 R17, RZ, RZ, R4.reuse ;  /* 0x000000ffff119224 */ /* 0x100fe200078e0004 */
[-C--:B------:R-:W-:Y:S01]  /*1f790*/  @!P1 LEA.HI.X R33, R14, R249.reuse, R7, 0x1, P4 ;  /* 0x000000f90e219211 */ /* 0x080fe200020f0c07 */
[--C-:B------:R-:W-:Y:S01]  /*1f7a0*/  @!P1 IMAD.MOV.U32 R15, RZ, RZ, R4.reuse ;  /* 0x000000ffff0f9224 */ /* 0x100fe200078e0004 */
[----:B------:R-:W-:Y:S01]  /*1f7b0*/  @P1 STS.128 [R189+0xa800], RZ ;  /* 0x00a800ffbd001388 */ /* 0x000fe20000000c00 */
[----:B------:R-:W-:Y:S01]  /*1f7c0*/  @!P1 LEA.HI.X R31, R12, R249, R9, 0x1, P3 ;  /* 0x000000f90c1f9211 */ /* 0x000fe200018f0c09 */
[----:B------:R-:W-:Y:S01]  /*1f7d0*/  @!P1 IMAD.MOV.U32 R11, RZ, RZ, R4 ;  /* 0x000000ffff0b9224 */ /* 0x000fe200078e0004 */
[-C--:B------:R-:W-:Y:S01]  /*1f7e0*/  @!P1 MOV R13, R4.reuse ;  /* 0x00000004000d9202 */ /* 0x080fe20000000f00 */
[----:B------:R-:W-:Y:S01]  /*1f7f0*/  @!PT LDS RZ, [RZ] ;  /* 0x00000000fffff984 */ /* 0x000fe20000000800 */
[----:B------:R-:W-:Y:S01]  /*1f800*/  @!PT LDS RZ, [RZ] ;  /* 0x00000000fffff984 */ /* 0x000fe20000000800 */
[----:B------:R-:W-:Y:S01]  /*1f810*/  @!PT LDS RZ, [RZ] ;  /* 0x00000000fffff984 */ /* 0x000fe20000000800 */
[----:B------:R3:W-:Y:S01]  /*1f820*/  @!P1 LDGSTS.E.BYPASS.LTC128B.128 [R189+0xa800], [R48.64] ;  /* 0x0a80000030bd9fae */ /* 0x0007e2000b901d46 */
[----:B------:R-:W-:Y:S01]  /*1f830*/  @!P1 MOV R5, R4 ;  /* 0x0000000400059202 */ /* 0x000fe20000000f00 */
        /* <DEDUP_REMOVED lines=48> */
[----:B------:R-:W-:Y:S01]  /*1fb40*/  @!P1 IADD3 R7, R13, R7, RZ ;  /* 0x000000070d079210 */ /* 0x000fe20007ffe0ff */
[----:B------:R-:W-:Y:S01]  /*1fb50*/  @!P1 IMAD.WIDE.U32 R4, R61, 0xf0, R4 ;  /* 0x000000f03d049825 */ /* 0x000fe200078e0004 */
[----:B------:R-:W-:Y:S01]  /*1fb60*/  @P1 STS.128 [R189+0xe000], RZ ;  /* 0x00e000ffbd001388 */ /* 0x000fe20000000c00 */
[----:B------:R-:W-:-:S03]  /*1fb70*/  @!P1 LEA R22, P4, R12, R248, 0x1 ;  /* 0x000000f80c169211 */ /* 0x000fc600078808ff */
        /* <DEDUP_REMOVED lines=49> */
[----:B------:R-:W-:Y:S01]  /*1fe90*/  LDSM.16.M88.4 R40, [R137+0x3000] ;  /* 0x003000008928783b */ /* 0x000fe20000000200 */
[----:B------:R-:W-:Y:S01]  /*1fea0*/  MOV R92, R60 ;  /* 0x0000003c005c7202 */ /* 0x000fe20000000f00 */
[----:B------:R-:W-:Y:S01]  /*1feb0*/  IMAD.MOV.U32 R93, RZ, RZ, R59 ;  /* 0x000000ffff5d7224 */ /* 0x000fe200078e003b */
[----:B------:R-:W-:Y:S01]  /*1fec0*/  MOV R95, R57 ;  /* 0x00000039005f7202 */ /* 0x000fe20000000f00 */
[----:B------:R-:W-:Y:S04]  /*1fed0*/  LDSM.16.M88.4 R80, [R137+0x4000] ;  /* 0x004000008950783b */ /* 0x000fe80000000200 */
[----:B--2---:R-:W2:Y:S01]  /*1fee0*/  LDSM.16.M88.4 R20, [R137+0x2800] ;  /* 0x002800008914783b */ /* 0x004ea20000000200 */
[----:B------:R-:W-:Y:S01]  /*1fef0*/  IMAD.MOV.U32 R94, RZ, RZ, R58 ;  /* 0x000000ffff5e7224 */ /* 0x000fe200078e003a */
[----:B------:R-:W-:Y:S01]  /*1ff00*/  MOV R106, R51 ;  /* 0x00000033006a7202 */ /* 0x000fe20000000f00 */
[----:B------:R-:W-:Y:S01]  /*1ff10*/  IMAD.MOV.U32 R97, RZ, RZ, R56 ;  /* 0x000000ffff617224 */ /* 0x000fe200078e0038 */
[----:B------:R-:W1:Y:S01]  /*1ff20*/  LDSM.16.M88.4 R76, [R137+0x4800] ;  /* 0x00480000894c783b */ /* 0x000e620000000200 */
[----:B------:R-:W-:Y:S01]  /*1ff30*/  IMAD.MOV.U32 R107, RZ, RZ, R50 ;  /* 0x000000ffff6b7224 */ /* 0x000fe200078e0032 */
[----:B------:R-:W-:Y:S01]  /*1ff40*/  MOV R99, R54 ;  /* 0x0000003600637202 */ /* 0x000fe20000000f00 */
[----:B------:R-:W-:Y:S01]  /*1ff50*/  IMAD.MOV.U32 R98, RZ, RZ, R55 ;  /* 0x000000ffff627224 */ /* 0x000fe200078e0037 */
[----:B------:R-:W1:Y:S01]  /*1ff60*/  LDSM.16.M88.4 R84, [R137+0x3800] ;  /* 0x003800008954783b */ /* 0x000e620000000200 */
[----:B------:R-:W-:-:S02]  /*1ff70*/  IMAD.MOV.U32 R104, RZ, RZ, R53 ;  /* 0x000000ffff687224 */ /* 0x000fc400078e0035 */
[----:B------:R-:W-:Y:S01]  /*1ff80*/  IMAD.MOV.U32 R105, RZ, RZ, R52 ;  /* 0x000000ffff697224 */ /* 0x000fe200078e0034 */
[----:B------:R-:W2:Y:S04]  /*1ff90*/  LDSM.16.M88.4 R72, [R137+0x5000] ;  /* 0x005000008948783b */ /* 0x000ea80000000200 */
[----:B------:R-:W2:Y:S04]  /*1ffa0*/  LDSM.16.M88.4 R68, [R137+0x5800] ;  /* 0x005800008944783b */ /* 0x000ea80000000200 */
[----:B------:R-:W2:Y:S04]  /*1ffb0*/  LDSM.16.M88.4 R64, [R137+0x6000] ;  /* 0x006000008940783b */ /* 0x000ea80000000200 */
[----:B------:R-:W2:Y:S04]  /*1ffc0*/  LDSM.16.M88.4 R60, [R137+0x6800] ;  /* 0x00680000893c783b */ /* 0x000ea80000000200 */
[----:B------:R-:W2:Y:S04]  /*1ffd0*/  LDSM.16.M88.4 R56, [R137+0x7000] ;  /* 0x007000008938783b */ /* 0x000ea80000000200 */
[----:B---3--:R-:W3:Y:S04]  /*1ffe0*/  LDSM.16.M88.4 R48, [R137+0x8000] ;  /* 0x008000008930783b */ /* 0x008ee80000000200 */
[----:B----4-:R-:W4:Y:S04]  /*1fff0*/  LDSM.16.M88.4 R44, [R137+0x8800] ;  /* 0x00880000892c783b */ /* 0x010f280000000200 */
[----:B------:R-:W3:Y:S04]  /*20000*/  LDSM.16.M88.4 R52, [R137+0x7800] ;  /* 0x007800008934783b */ /* 0x000ee80000000200 */
[----:B------:R-:W3:Y:S04]  /*20010*/  LDSM.16.M88.4 R32, [R137+0x9000] ;  /* 0x009000008920783b */ /* 0x000ee80000000200 */
[----:B------:R-:W3:Y:S01]  /*20020*/  LDSM.16.M88.4 R28, [R137+0x9800] ;  /* 0x00980000891c783b */ /* 0x000ee20000000200 */
[C---:B-1----:R-:W-:Y:S03]  /*20030*/  HMMA.16816.F32.BF16 R100, R12.reuse, R24, RZ ;  /* 0x000000180c64723c */ /* 0x042fe600000418ff */
[----:B------:R-:W-:Y:S04]  /*20040*/  STL [R1+0x160], R2 ;  /* 0x0001600201007387 */ /* 0x000fe80000100800 */
[----:B------:R-:W0:Y:S01]  /*20050*/  LDGDEPBAR ;  /* 0x00000000000079af */ /* 0x000e220000000000 */
[C---:B------:R-:W-:Y:S03]  /*20060*/  HMMA.16816.F32.BF16 R88, R12.reuse, R26, RZ ;  /* 0x0000001a0c58723c */ /* 0x040fe600000418ff */
[----:B------:R1:W-:Y:S05]  /*20070*/  LDSM.16.M88.4 R24, [R107] ;  /* 0x000000006b18783b */ /* 0x0003ea0000000200 */
[C---:B--2---:R-:W-:Y:S08]  /*20080*/  HMMA.16816.F32.BF16 R176, R12.reuse, R20, RZ ;  /* 0x000000140cb0723c */ /* 0x044ff000000418ff */
[C---:B------:R-:W-:Y:S01]  /*20090*/  HMMA.16816.F32.BF16 R112, R12.reuse, R22, RZ ;  /* 0x000000160c70723c */ /* 0x040fe200000418ff */
[----:B------:R-:W-:Y:S07]  /*200a0*/  LDSM.16.M88.4 R20, [R96+0x2000] ;  /* 0x002000006014783b */ /* 0x000fee0000000200 */
[C---:B------:R-:W-:Y:S08]  /*200b0*/  HMMA.16816.F32.BF16 R172, R12.reuse, R40, RZ ;  /* 0x000000280cac723c */ /* 0x040ff000000418ff */
[----:B------:R-:W-:Y:S01]  /*200c0*/  HMMA.16816.F32.BF16 R108, R12, R42, RZ ;  /* 0x0000002a0c6c723c */ /* 0x000fe200000418ff */
[----:B------:R-:W2:Y:S01]  /*200d0*/  LDSM.16.M88.4 R40, [R96+0x2800] ;  /* 0x002800006028783b */ /* 0x000ea20000000200 */
[----:B------:R-:W-:Y:S01]  /*200e0*/  MOV R215, R106 ;  /* 0x0000006a00d77202 */ /* 0x000fe20000000f00 */
[----:B------:R-:W-:-:S02]  /*200f0*/  IMAD.MOV.U32 R133, RZ, RZ, R105 ;  /* 0x000000ffff857224 */ /* 0x000fc400078e0069 */
[----:B------:R-:W-:Y:S01]  /*20100*/  IMAD.MOV.U32 R118, RZ, RZ, R104 ;  /* 0x000000ffff767224 */ /* 0x000fe200078e0068 */
[----:B------:R-:W-:Y:S01]  /*20110*/  MOV R136, R95 ;  /* 0x0000005f00887202 */ /* 0x000fe20000000f00 */
[----:B------:R-:W-:Y:S01]  /*20120*/  IMAD.MOV.U32 R229, RZ, RZ, R94 ;  /* 0x000000ffffe57224 */ /* 0x000fe200078e005e */
[----:B------:R-:W-:Y:S01]  /*20130*/  HMMA.16816.F32.BF16 R128, R12, R80, RZ ;  /* 0x000000500c80723c */ /* 0x000fe200000418ff */
[----:B------:R-:W-:Y:S01]  /*20140*/  IMAD.MOV.U32 R228, RZ, RZ, R93 ;  /* 0x000000ffffe47224 */ /* 0x000fe200078e005d */
[----:B------:R-:W-:-:S06]  /*20150*/  MOV R230, R92 ;  /* 0x0000005c00e67202 */ /* 0x000fcc0000000f00 */
        /* <DEDUP_REMOVED lines=24> */
[----:B------:R-:W-:Y:S08]  /*202e0*/  HMMA.16816.F32.BF16 R12, R12, R30, RZ ;  /* 0x0000001e0c0c723c */ /* 0x000ff000000418ff */
[----:B------:R-:W-:Y:S01]  /*202f0*/  IMAD.MOV.U32 R35, RZ, RZ, R141 ;  /* 0x000000ffff237224 */ /* 0x000fe200078e008d */
[----:B------:R-:W-:Y:S01]  /*20300*/  MOV R10, R142 ;  /* 0x0000008e000a7202 */ /* 0x000fe20000000f00 */
[----:B------:R-:W-:Y:S01]  /*20310*/  IMAD.MOV.U32 R0, RZ, RZ, R143 ;  /* 0x000000ffff007224 */ /* 0x000fe200078e008f */
[C---:B--2---:R-:W-:Y:S11]  /*20320*/  HMMA.16816.F32.BF16 R28, R24.reuse, R40, R176 ;  /* 0x00000028181c723c */ /* 0x044ff600000418b0 */
[----:B------:R-:W-:Y:S02]  /*20330*/  @!UPT UIADD3 URZ, URZ, URZ, URZ ;  /* 0x0000003f3f3ff290 */ /* 0x000fe4000fffe03f */
[----:B------:R-:W-:Y:S01]  /*20340*/  IMAD.MOV.U32 R144, RZ, RZ, R12 ;  /* 0x000000ffff907224 */ /* 0x000fe200078e000c */
[----:B------:R-:W-:Y:S01]  /*20350*/  MOV R143, R13 ;  /* 0x0000000d008f7202 */ /* 0x000fe20000000f00 */
[----:B------:R-:W-:Y:S02]  /*20360*/  IMAD.MOV.U32 R142, RZ, RZ, R14 ;  /* 0x000000ffff8e7224 */ /* 0x000fe400078e000e */
[----:B------:R-:W-:Y:S02]  /*20370*/  IMAD.MOV.U32 R141, RZ, RZ, R15 ;  /* 0x000000ffff8d7224 */ /* 0x000fe400078e000f */
[C---:B------:R-:W-:Y:S11]  /*20380*/  HMMA.16816.F32.BF16 R12, R24.reuse, R20, R100 ;  /* 0x00000014180c723c */ /* 0x040ff60000041864 */
[----:B------:R-:W-:Y:S11]  /*20390*/  @!UPT UIADD3 URZ, URZ, URZ, URZ ;  /* 0x0000003f3f3ff290 */ /* 0x000ff6000fffe03f */
[----:B------:R-:W-:Y:S02]  /*203a0*/  @!UPT UIADD3 URZ, URZ, URZ, URZ ;  /* 0x0000003f3f3ff290 */ /* 0x000fe4000fffe03f */
[----:B------:R-:W-:Y:S01]  /*203b0*/  MOV R9, R12 ;  /* 0x0000000c00097202 */ /* 0x000fe20000000f00 */
[----:B------:R-:W-:Y:S01]  /*203c0*/  IMAD.MOV.U32 R11, RZ, RZ, R13 ;  /* 0x000000ffff0b7224 */ /* 0x000fe200078e000d */
[----:B------:R-:W-:Y:S01]  /*203d0*/  MOV R4, R15 ;  /* 0x0000000f00047202 */ /* 0x000fe20000000f00 */
[----:B------:R-:W-:Y:S02]  /*203e0*/  IMAD.MOV.U32 R5, RZ, RZ, R14 ;  /* 0x000000ffff057224 */ /* 0x000fe400078e000e */
[----:B------:R-:W-:Y:S01]  /*203f0*/  HMMA.16816.F32.BF16 R12, R24, R22, R88 ;  /* 0x00000016180c723c */ /* 0x000fe20000041858 */
[----:B------:R-:W1:Y:S06]  /*20400*/  LDSM.16.M88.4 R20, [R96+0x3000] ;  /* 0x003000006014783b */ /* 0x000e6c0000000200 */
[----:B------:R-:W-:Y:S01]  /*20410*/  IMAD.MOV.U32 R91, RZ, RZ, R28 ;  /* 0x000000ffff5b7224 */ /* 0x000fe200078e001c */
[----:B------:R-:W-:Y:S01]  /*20420*/  MOV R90, R29 ;  /* 0x0000001d005a7202 */ /* 0x000fe20000000f00 */
[----:B------:R-:W-:-:S02]  /*20430*/  IMAD.MOV.U32 R89, RZ, RZ, R30 ;  /* 0x000000ffff597224 */ /* 0x000fc400078e001e */
[----:B------:R-:W-:Y:S02]  /*20440*/  IMAD.MOV.U32 R88, RZ, RZ, R31 ;  /* 0x000000ffff587224 */ /* 0x000fe400078e001f */
[----:B------:R-:W-:Y:S01]  /*20450*/  HMMA.16816.F32.BF16 R28, R24, R42, R112 ;  /* 0x0000002a181c723c */ /* 0x000fe20000041870 */
[----:B------:R-:W-:-:S10]  /*20460*/  IMAD.MOV.U32 R52, RZ, RZ, R140 ;  /* 0x000000ffff347224 */ /* 0x000fd400078e008c */
[----:B------:R-:W-:Y:S01]  /*20470*/  IMAD.MOV.U32 R39, RZ, RZ, R12 ;  /* 0x000000ffff277224 */ /* 0x000fe200078e000c */
[----:B------:R-:W-:Y:S01]  /*20480*/  MOV R17, R14 ;  /* 0x0000000e00117202 */ /* 0x000fe20000000f00 */
[----:B------:R-:W-:Y:S02]  /*20490*/  IMAD.MOV.U32 R38, RZ, RZ, R13 ;  /* 0x000000ffff267224 */ /* 0x000fe400078e000d */
[----:B------:R-:W-:Y:S02]  /*204a0*/  IMAD.MOV.U32 R16, RZ, RZ, R15 ;  /* 0x000000ffff107224 */ /* 0x000fe400078e000f */
[----:B------:R-:W2:Y:S07]  /*204b0*/  LDSM.16.M88.4 R12, [R96+0x3800] ;  /* 0x00380000600c783b */ /* 0x000eae0000000200 */
[----:B------:R-:W-:Y:S01]  /*204c0*/  MOV R140, R28 ;  /* 0x0000001c008c7202 */ /* 0x000fe20000000f00 */
[----:B------:R-:W-:Y:S01]  /*204d0*/  IMAD.MOV.U32 R139, RZ, RZ, R29 ;  /* 0x000000ffff8b7224 */ /* 0x000fe200078e001d */
[----:B------:R-:W-:Y:S01]  /*204e0*/  MOV R249, R31 ;  /* 0x0000001f00f97202 */ /* 0x000fe20000000f00 */
[----:B------:R-:W-:-:S02]  /*204f0*/  IMAD.MOV.U32 R119, RZ, RZ, R30 ;  /* 0x000000ffff777224 */ /* 0x000fc400078e001e */
[----:B------:R-:W3:Y:S01]  /*20500*/  LDSM.16.M88.4 R28, [R96+0x4000] ;  /* 0x00400000601c783b */ /* 0x000ee20000000200 */
[C---:B-1----:R-:W-:Y:S08]  /*20510*/  HMMA.16816.F32.BF16 R40, R24.reuse, R22, R108 ;  /* 0x000000161828723c */ /* 0x042ff0000004186c */
[C---:B------:R-:W-:Y:S11]  /*20520*/  HMMA.16816.F32.BF16 R172, R24.reuse, R20, R172 ;  /* 0x0000001418ac723c */ /* 0x040ff600000418ac */
[----:B------:R-:W-:Y:S05]  /*20530*/  @!UPT UIADD3 URZ, URZ, URZ, URZ ;  /* 0x0000003f3f3ff290 */ /* 0x000fea000fffe03f */
[----:B------:R-:W-:Y:S01]  /*20540*/  IMAD.MOV.U32 R36, RZ, RZ, R40 ;  /* 0x000000ffff247224 */ /* 0x000fe200078e0028 */
[----:B------:R-:W-:Y:S01]  /*20550*/  MOV R248, R42 ;  /* 0x0000002a00f87202 */ /* 0x000fe20000000f00 */
[----:B------:R-:W-:Y:S02]  /*20560*/  IMAD.MOV.U32 R2, RZ, RZ, R41 ;  /* 0x000000ffff027224 */ /* 0x000fe400078e0029 */
[----:B------:R-:W-:Y:S01]  /*20570*/  IMAD.MOV.U32 R7, RZ, RZ, R43 ;  /* 0x000000ffff077224 */ /* 0x000fe200078e002b */
[C---:B--2---:R-:W-:Y:S08]  /*20580*/  HMMA.16816.F32.BF16 R20, R24.reuse, R12, R92 ;  /* 0x0000000c1814723c */ /* 0x044ff0000004185c */
[----:B---3--:R-:W-:Y:S01]  /*20590*/  HMMA.16816.F32.BF16 R40, R24, R28, R128 ;  /* 0x0000001c1828723c */ /* 0x008fe20000041880 */
[----:B------:R-:W-:-:S07]  /*205a0*/  MOV R214, R99 ;  /* 0x0000006300d67202 */ /* 0x000fce0000000f00 */
[----:B------:R-:W-:Y:S01]  /*205b0*/  HMMA.16816.F32.BF16 R12, R24, R14, R84 ;  /* 0x0000000e180c723c */ /* 0x000fe20000041854 */
[----:B------:R-:W-:Y:S01]  /*205c0*/  IMAD.MOV.U32 R213, RZ, RZ, R98 ;  /* 0x000000ffffd57224 */ /* 0x000fe200078e0062 */
[----:B------:R-:W-:Y:S01]  /*205d0*/  MOV R98, R49 ;  /* 0x0000003100627202 */ /* 0x000fe20000000f00 */
[----:B------:R-:W-:Y:S02]  /*205e0*/  IMAD.MOV.U32 R116, RZ, RZ, R97 ;  /* 0x000000ffff747224 */ /* 0x000fe400078e0061 */
[----:B------:R-:W-:Y:S02]  /*205f0*/  IMAD.MOV.U32 R99, RZ, RZ, R48 ;  /* 0x000000ffff637224 */ /* 0x000fe400078e0030 */
[----:B------:R-:W-:Y:S01]  /*20600*/  IMAD.MOV.U32 R97, RZ, RZ, R50 ;  /* 0x000000ffff617224 */ /* 0x000fe200078e0032 */
[----:B------:R-:W-:Y:S01]  /*20610*/  MOV R50, R20 ;  /* 0x0000001400327202 */ /* 0x000fe20000000f00 */
[----:B------:R-:W-:Y:S02]  /*20620*/  IMAD.MOV.U32 R92, RZ, RZ, R23 ;  /* 0x000000ffff5c7224 */ /* 0x000fe400078e0017 */
[----:B------:R-:W-:-:S02]  /*20630*/  IMAD.MOV.U32 R49, RZ, RZ, R21 ;  /* 0x000000ffff317224 */ /* 0x000fc400078e0015 */
[----:B------:R-:W-:Y:S02]  /*20640*/  IMAD.MOV.U32 R48, RZ, RZ, R22 ;  /* 0x000000ffff307224 */ /* 0x000fe400078e0016 */
[----:B------:R-:W1:Y:S01]  /*20650*/  LDSM.16.M88.4 R20, [R96+0x4800] ;  /* 0x004800006014783b */ /* 0x000e620000000200 */
[----:B------:R-:W-:Y:S01]  /*20660*/  IMAD.MOV.U32 R115, RZ, RZ, R40 ;  /* 0x000000ffff737224 */ /* 0x000fe200078e0028 */
[----:B------:R-:W-:Y:S01]  /*20670*/  MOV R113, R42 ;  /* 0x0000002a00717202 */ /* 0x000fe20000000f00 */
[----:B------:R-:W-:Y:S02]  /*20680*/  IMAD.MOV.U32 R114, RZ, RZ, R41 ;  /* 0x000000ffff727224 */ /* 0x000fe400078e0029 */
[----:B------:R-:W-:Y:S02]  /*20690*/  IMAD.MOV.U32 R112, RZ, RZ, R43 ;  /* 0x000000ffff707224 */ /* 0x000fe400078e002b */
[----:B------:R-:W2:Y:S02]  /*206a0*/  LDSM.16.M88.4 R40, [R96+0x7000] ;  /* 0x007000006028783b */ /* 0x000ea40000000200 */
[----:B------:R-:W-:Y:S01]  /*206b0*/  MOV R34, R13 ;  /* 0x0000000d00227202 */ /* 0x000fe20000000f00 */
[----:B------:R-:W-:Y:S01]  /*206c0*/  IMAD.MOV.U32 R33, RZ, RZ, R14 ;  /* 0x000000ffff217224 */ /* 0x000fe200078e000e */
[----:B------:R-:W-:Y:S01]  /*206d0*/  MOV R84, R12 ;  /* 0x0000000c00547202 */ /* 0x000fe20000000f00 */
[----:B------:R-:W-:-:S02]  /*206e0*/  IMAD.MOV.U32 R32, RZ, RZ, R15 ;  /* 0x000000ffff207224 */ /* 0x000fc400078e000f */
[----:B------:R-:W3:Y:S01]  /*206f0*/  LDSM.16.M88.4 R12, [R96+0x5000] ;  /* 0x00500000600c783b */ /* 0x000ee20000000200 */
[----:B------:R-:W-:Y:S01]  /*20700*/  IMAD.MOV.U32 R100, RZ, RZ, R52 ;  /* 0x000000ffff647224 */ /* 0x000fe200078e0034 */
[----:B------:R-:W-:Y:S01]  /*20710*/  MOV R101, R35 ;  /* 0x0000002300657202 */ /* 0x000fe20000000f00 */
[----:B------:R-:W-:Y:S02]  /*20720*/  IMAD.MOV.U32 R103, RZ, RZ, R0 ;  /* 0x000000ffff677224 */ /* 0x000fe400078e0000 */
[----:B------:R-:W-:Y:S01]  /*20730*/  IMAD.MOV.U32 R102, RZ, RZ, R10 ;  /* 0x000000ffff667224 */ /* 0x000fe200078e000a */
[----:B------:R-:W-:Y:S01]  /*20740*/  HMMA.16816.F32.BF16 R240, R24, R30, R104 ;  /* 0x0000001e18f0723c */ /* 0x000fe20000041868 */
[----:B------:R-:W-:Y:S01]  /*20750*/  MOV R10, R215 ;  /* 0x000000d7000a7202 */ /* 0x000fe20000000f00 */
[----:B------:R-:W-:Y:S01]  /*20760*/  IMAD.MOV.U32 R131, RZ, RZ, R214 ;  /* 0x000000ffff837224 */ /* 0x000fe200078e00d6 */
[----:B------:R-:W-:Y:S01]  /*20770*/  MOV R217, R229 ;  /* 0x000000e500d97202 */ /* 0x000fe20000000f00 */
[----:B------:R-:W-:-:S04]  /*20780*/  IMAD.MOV.U32 R0, RZ, RZ, R213 ;  /* 0x000000ffff007224 */ /* 0x000fc800078e00d5 */
[C---:B-1----:R-:W-:Y:S01]  /*20790*/  HMMA.16816.F32.BF16 R236, R24.reuse, R20, R124 ;  /* 0x0000001418ec723c */ /* 0x042fe2000004187c */
[----:B------:R-:W-:Y:S01]  /*207a0*/  MOV R104, R100 ;  /* 0x0000006400687202 */ /* 0x000fe20000000f00 */
[----:B------:R-:W-:Y:S01]  /*207b0*/  IMAD.MOV.U32 R105, RZ, RZ, R101 ;  /* 0x000000ffff697224 */ /* 0x000fe200078e0065 */
[----:B------:R-:W-:Y:S01]  /*207c0*/  MOV R107, R103 ;  /* 0x00000067006b7202 */ /* 0x000fe20000000f00 */
[----:B------:R-:W-:Y:S01]  /*207d0*/  IMAD.MOV.U32 R106, RZ, RZ, R102 ;  /* 0x000000ffff6a7224 */ /* 0x000fe200078e0066 */
[----:B------:R-:W-:Y:S01]  /*207e0*/  MOV R128, R34 ;  /* 0x0000002200807202 */ /* 0x000fe20000000f00 */
[----:B------:R-:W-:Y:S01]  /*207f0*/  IMAD.MOV.U32 R110, RZ, RZ, R230 ;  /* 0x000000ffff6e7224 */ /* 0x000fe200078e00e6 */
[----:B------:R-:W-:Y:S01]  /*20800*/  LDSM.16.M88.4 R28, [R96+0x5800] ;  /* 0x00580000601c783b */ /* 0x000fe20000000200 */
[----:B--2---:R-:W-:Y:S01]  /*20810*/  HMMA.16816.F32.BF16 R100, R24, R40, R200 ;  /* 0x000000281864723c */ /* 0x004fe200000418c8 */
[----:B------:R-:W-:Y:S01]  /*20820*/  IMAD.MOV.U32 R124, RZ, RZ, R91 ;  /* 0x000000ffff7c7224 */ /* 0x000fe200078e005b */
[----:B------:R-:W-:Y:S01]  /*20830*/  MOV R125, R90 ;  /* 0x0000005a007d7202 */ /* 0x000fe20000000f00 */
[----:B------:R-:W-:-:S02]  /*20840*/  IMAD.MOV.U32 R126, RZ, RZ, R89 ;  /* 0x000000ffff7e7224 */ /* 0x000fc400078e0059 */
[----:B------:R-:W-:Y:S02]  /*20850*/  IMAD.MOV.U32 R127, RZ, RZ, R88 ;  /* 0x000000ffff7f7224 */ /* 0x000fe400078e0058 */
[----:B------:R-:W-:Y:S01]  /*20860*/  MOV R200, R112 ;  /* 0x0000007000c87202 */ /* 0x000fe20000000f00 */
[----:B------:R-:W-:Y:S01]  /*20870*/  IMAD.MOV.U32 R41, RZ, RZ, R113 ;  /* 0x000000ffff297224 */ /* 0x000fe200078e0071 */
[----:B------:R-:W-:Y:S01]  /*20880*/  HMMA.16816.F32.BF16 R88, R24, R42, R56 ;  /* 0x0000002a1858723c */ /* 0x000fe20000041838 */
[----:B------:R-:W-:Y:S02]  /*20890*/  IMAD.MOV.U32 R112, RZ, RZ, R144 ;  /* 0x000000ffff707224 */ /* 0x000fe400078e0090 */
[----:B------:R-:W-:Y:S01]  /*208a0*/  IMAD.MOV.U32 R40, RZ, RZ, R114 ;  /* 0x000000ffff287224 */ /* 0x000fe200078e0072 */
[----:B------:R1:W5:Y:S01]  /*208b0*/  LDL.LU R144, [R1+0x180] ;  /* 0x0001800001907983 */ /* 0x0003620000300800 */
[----:B------:R-:W-:Y:S01]  /*208c0*/  IMAD.MOV.U32 R113, RZ, RZ, R143 ;  /* 0x000000ffff717224 */ /* 0x000fe200078e008f */
[----:B------:R-:W-:-:S02]  /*208d0*/  MOV R114, R142 ;  /* 0x0000008e00727202 */ /* 0x000fc40000000f00 */
[----:B------:R-:W-:Y:S01]  /*208e0*/  MOV R43, R115 ;  /* 0x00000073002b7202 */ /* 0x000fe20000000f00 */
[----:B------:R1:W5:Y:S01]  /*208f0*/  LDL.LU R143, [R1+0x17c] ;  /* 0x00017c00018f7983 */ /* 0x0003620000300800 */
[----:B------:R-:W-:-:S03]  /*20900*/  IMAD.MOV.U32 R115, RZ, RZ, R141 ;  /* 0x000000ffff737224 */ /* 0x000fc600078e008d */
[----:B------:R1:W5:Y:S04]  /*20910*/  LDL.LU R142, [R1+0x178] ;  /* 0x00017800018e7983 */ /* 0x0003680000300800 */
[----:B------:R1:W5:Y:S04]  /*20920*/  LDL.LU R141, [R1+0x174] ;  /* 0x00017400018d7983 */ /* 0x0003680000300800 */
[----:B------:R-:W2:Y:S01]  /*20930*/  LDL.LU R201, [R1+0xb8] ;  /* 0x0000b80001c97983 */ /* 0x000ea20000300800 */
[----:B---3--:R-:W-:Y:S01]  /*20940*/  HMMA.16816.F32.BF16 R212, R24, R12, R76 ;  /* 0x0000000c18d4723c */ /* 0x008fe2000004184c */
[----:B------:R-:W-:-:S02]  /*20950*/  IMAD.MOV.U32 R111, RZ, RZ, R228 ;  /* 0x000000ffff6f7224 */ /* 0x000fc400078e00e4 */
[----:B------:R-:W-:Y:S01]  /*20960*/  IMAD.MOV.U32 R129, RZ, RZ, R33 ;  /* 0x000000ffff817224 */ /* 0x000fe200078e0021 */
[----:B------:R-:W3:Y:S01]  /*20970*/  LDL.LU R202, [R1+0xbc] ;  /* 0x0000bc0001ca7983 */ /* 0x000ee20000300800 */
[----:B------:R-:W-:-:S03]  /*20980*/  IMAD.MOV.U32 R130, RZ, RZ, R32 ;  /* 0x000000ffff827224 */ /* 0x000fc600078e0020 */
[C---:B------:R-:W-:Y:S01]  /*20990*/  HMMA.16816.F32.BF16 R176, R24.reuse, R14, R72 ;  /* 0x0000000e18b0723c */ /* 0x040fe20000041848 */
[----:B------:R-:W4:Y:S04]  /*209a0*/  LDSM.16.M88.4 R12, [R96+0x6800] ;  /* 0x00680000600c783b */ /* 0x000f280000000200 */
[----:B------:R-:W-:Y:S03]  /*209b0*/  LDSM.16.M88.4 R32, [R96+0x7800] ;  /* 0x007800006020783b */ /* 0x000fe60000000200 */
[----:B------:R-:W-:Y:S01]  /*209c0*/  HMMA.16816.F32.BF16 R228, R24, R22, R80 ;  /* 0x0000001618e4723c */ /* 0x000fe20000041850 */
[----:B------:R-:W1:Y:S01]  /*209d0*/  LDSM.16.M88.4 R20, [R96+0x6000] ;  /* 0x006000006014783b */ /* 0x000e620000000200 */
[----:B------:R-:W-:-:S02]  /*209e0*/  IMAD.MOV.U32 R42, RZ, RZ, R131 ;  /* 0x000000ffff2a7224 */ /* 0x000fc400078e0083 */
[----:B------:R-:W-:-:S04]  /*209f0*/  IMAD.MOV.U32 R131, RZ, RZ, R249 ;  /* 0x000000ffff837224 */ /* 0x000fc800078e00f9 */
[C---:B----4-:R-:W-:Y:S07]  /*20a00*/  HMMA.16816.F32.BF16 R72, R24.reuse, R12, R196 ;  /* 0x0000000c1848723c */ /* 0x050fee00000418c4 */
[----:B------:R-:W-:Y:S01]  /*20a10*/  IMAD.MOV.U32 R197, RZ, RZ, R50 ;  /* 0x000000ffffc57224 */ /* 0x000fe200078e0032 */
[----:B-1----:R-:W-:Y:S01]  /*20a20*/  HMMA.16816.F32.BF16 R76, R24, R20, R192 ;  /* 0x00000014184c723c */ /* 0x002fe200000418c0 */
[----:B------:R-:W-:Y:S01]  /*20a30*/  IMAD.MOV.U32 R198, RZ, RZ, R49 ;  /* 0x000000ffffc67224 */ /* 0x000fe200078e0031 */
[----:B------:R-:W-:Y:S01]  /*20a40*/  MOV R199, R48 ;  /* 0x0000003000c77202 */ /* 0x000fe20000000f00 */
[----:B------:R-:W-:-:S02]  /*20a50*/  IMAD.MOV.U32 R196, RZ, RZ, R197 ;  /* 0x000000ffffc47224 */ /* 0x000fc400078e00c5 */
[----:B------:R-:W-:Y:S02]  /*20a60*/  IMAD.MOV.U32 R197, RZ, RZ, R198 ;  /* 0x000000ffffc57224 */ /* 0x000fe400078e00c6 */
[----:B------:R-:W-:Y:S01]  /*20a70*/  IMAD.MOV.U32 R192, RZ, RZ, R92 ;  /* 0x000000ffffc07224 */ /* 0x000fe200078e005c */
[----:B------:R-:W-:Y:S01]  /*20a80*/  HMMA.16816.F32.BF16 R56, R24, R32, R204 ;  /* 0x000000201838723c */ /* 0x000fe200000418cc */
[----:B------:R-:W-:Y:S01]  /*20a90*/  MOV R195, R84 ;  /* 0x0000005400c37202 */ /* 0x000fe20000000f00 */
[----:B------:R-:W-:Y:S01]  /*20aa0*/  IMAD.MOV.U32 R193, RZ, RZ, R111 ;  /* 0x000000ffffc17224 */ /* 0x000fe200078e006f */
[----:B------:R-:W-:Y:S01]  /*20ab0*/  MOV R198, R199 ;  /* 0x000000c700c67202 */ /* 0x000fe20000000f00 */
[----:B------:R-:W-:-:S03]  /*20ac0*/  IMAD.MOV.U32 R194, RZ, RZ, R110 ;  /* 0x000000ffffc27224 */ /* 0x000fc600078e006e */
        /* <DEDUP_REMOVED lines=9> */
[----:B------:R-:W-:Y:S01]  /*20b60*/  IMAD.MOV.U32 R203, RZ, RZ, R193 ;  /* 0x000000ffffcb7224 */ /* 0x000fe200078e00c1 */
[----:B------:R-:W-:-:S02]  /*20b70*/  MOV R192, R36 ;  /* 0x0000002400c07202 */ /* 0x000fc40000000f00 */
[----:B------:R1:W5:Y:S01]  /*20b80*/  LDL.LU R119, [R1+0x168] ;  /* 0x0001680001777983 */ /* 0x0003620000300800 */
[----:B------:R-:W-:Y:S01]  /*20b90*/  HMMA.16816.F32.BF16 R84, R24, R34, R208 ;  /* 0x000000221854723c */ /* 0x000fe200000418d0 */
[----:B------:R-:W-:Y:S02]  /*20ba0*/  IMAD.MOV.U32 R204, RZ, RZ, R195 ;  /* 0x000000ffffcc7224 */ /* 0x000fe400078e00c3 */
[----:B------:R-:W4:Y:S01]  /*20bb0*/  LDL.LU R249, [R1+0xe0] ;  /* 0x0000e00001f97983 */ /* 0x000f220000300800 */
[----:B------:R-:W-:Y:S01]  /*20bc0*/  IMAD.MOV.U32 R193, RZ, RZ, R2 ;  /* 0x000000ffffc17224 */ /* 0x000fe200078e0002 */
[----:B------:R-:W-:Y:S02]  /*20bd0*/  MOV R195, R7 ;  /* 0x0000000700c37202 */ /* 0x000fe40000000f00 */
[----:B------:R1:W5:Y:S01]  /*20be0*/  LDL.LU R36, [R1+0x164] ;  /* 0x0001640001247983 */ /* 0x0003620000300800 */
[----:B------:R-:W-:Y:S01]  /*20bf0*/  MOV R211, R194 ;  /* 0x000000c200d37202 */ /* 0x000fe20000000f00 */
[----:B------:R-:W-:-:S02]  /*20c00*/  IMAD.MOV.U32 R194, RZ, RZ, R248 ;  /* 0x000000ffffc27224 */ /* 0x000fc400078e00f8 */
[----:B------:R1:W5:Y:S04]  /*20c10*/  LDL.LU R2, [R1+0x160] ;  /* 0x0001600001027983 */ /* 0x0003680000300800 */
[----:B------:R-:W4:Y:S04]  /*20c20*/  LDL.LU R7, [R1+0xe4] ;  /* 0x0000e40001077983 */ /* 0x000f280000300800 */
[----:B------:R-:W4:Y:S01]  /*20c30*/  LDL.LU R248, [R1+0x104] ;  /* 0x0001040001f87983 */ /* 0x000f220000300800 */
[C---:B------:R-:W-:Y:S03]  /*20c40*/  HMMA.16816.F32.BF16 R120, R24.reuse, R28, R120 ;  /* 0x0000001c1878723c */ /* 0x040fe60000041878 */
[----:B------:R-:W1:Y:S05]  /*20c50*/  LDSM.16.M88.4 R32, [R96+0x9800] ;  /* 0x009800006020783b */ /* 0x000e6a0000000200 */
[C---:B------:R-:W-:Y:S01]  /*20c60*/  HMMA.16816.F32.BF16 R52, R24.reuse, R30, R68 ;  /* 0x0000001e1834723c */ /* 0x040fe20000041844 */
[----:B------:R-:W1:Y:S07]  /*20c70*/  LDSM.16.M88.4 R28, [R96+0x8000] ;  /* 0x00800000601c783b */ /* 0x000e6e0000000200 */
[----:B------:R-:W-:Y:S01]  /*20c80*/  HMMA.16816.F32.BF16 R92, R24, R22, R64 ;  /* 0x00000016185c723c */ /* 0x000fe20000041840 */
[----:B------:R-:W1:Y:S01]  /*20c90*/  LDSM.16.M88.4 R20, [R96+0x8800] ;  /* 0x008800006014783b */ /* 0x000e620000000200 */
[----:B------:R-:W-:-:S06]  /*20ca0*/  MOV R111, R51 ;  /* 0x00000033006f7202 */ /* 0x000fcc0000000f00 */
[----:B------:R-:W-:Y:S01]  /*20cb0*/  HMMA.16816.F32.BF16 R48, R24, R14, R60 ;  /* 0x0000000e1830723c */ /* 0x000fe2000004183c */
[----:B------:R-:W1:Y:S01]  /*20cc0*/  LDSM.16.M88.4 R12, [R96+0x9000] ;  /* 0x00900000600c783b */ /* 0x000e620000000200 */
[----:B------:R-:W-:Y:S01]  /*20cd0*/  MOV R108, R99 ;  /* 0x00000063006c7202 */ /* 0x000fe20000000f00 */
[----:B------:R-:W-:Y:S02]  /*20ce0*/  IMAD.MOV.U32 R109, RZ, RZ, R98 ;  /* 0x000000ffff6d7224 */ /* 0x000fe400078e0062 */
[----:B------:R-:W-:-:S07]  /*20cf0*/  IMAD.MOV.U32 R110, RZ, RZ, R97 ;  /* 0x000000ffff6e7224 */ /* 0x000fce00078e0061 */
[C---:B-1----:R-:W-:Y:S08]  /*20d00*/  HMMA.16816.F32.BF16 R108, R24.reuse, R32, R108 ;  /* 0x00000020186c723c */ /* 0x042ff0000004186c */
[C---:B------:R-:W-:Y:S08]  /*20d10*/  HMMA.16816.F32.BF16 R68, R24.reuse, R28, R220 ;  /* 0x0000001c1844723c */ /* 0x040ff000000418dc */
[C---:B------:R-:W-:Y:S01]  /*20d20*/  HMMA.16816.F32.BF16 R64, R24.reuse, R30, R224 ;  /* 0x0000001e1840723c */ /* 0x040fe200000418e0 */
[----:B------:R-:W-:Y:S07]  /*20d30*/  LDSM.16.M88.4 R28, [R42] ;  /* 0x000000002a1c783b */ /* 0x000fee0000000200 */
[C---:B------:R-:W-:Y:S08]  /*20d40*/  HMMA.16816.F32.BF16 R60, R24.reuse, R20, R232 ;  /* 0x00000014183c723c */ /* 0x040ff000000418e8 */
[C---:B------:R-:W-:Y:S01]  /*20d50*/  HMMA.16816.F32.BF16 R80, R24.reuse, R22, R44 ;  /* 0x000000161850723c */ /* 0x040fe2000004182c */
[----:B------:R-:W1:Y:S07]  /*20d60*/  LDSM.16.M88.4 R20, [R3] ;  /* 0x000000000314783b */ /* 0x000e6e0000000200 */
[----:B------:R-:W-:Y:S01]  /*20d70*/  HMMA.16816.F32.BF16 R112, R24, R34, R112 ;  /* 0x000000221870723c */ /* 0x000fe20000041870 */
[----:B------:R-:W-:Y:S01]  /*20d80*/  IMAD.MOV.U32 R208, RZ, RZ, R204 ;  /* 0x000000ffffd07224 */ /* 0x000fe200078e00cc */
[----:B------:R-:W-:Y:S01]  /*20d90*/  MOV R210, R206 ;  /* 0x000000ce00d27202 */ /* 0x000fe20000000f00 */
[----:B------:R-:W-:-:S05]  /*20da0*/  IMAD.MOV.U32 R209, RZ, RZ, R205 ;  /* 0x000000ffffd17224 */ /* 0x000fca00078e00cd */
[----:B------:R-:W-:Y:S01]  /*20db0*/  HMMA.16816.F32.BF16 R96, R24, R12, R244 ;  /* 0x0000000c1860723c */ /* 0x000fe200000418f4 */
[----:B------:R-:W-:Y:S01]  /*20dc0*/  IMAD.MOV.U32 R204, RZ, RZ, R43 ;  /* 0x000000ffffcc7224 */ /* 0x000fe200078e002b */
[----:B------:R-:W-:-:S06]  /*20dd0*/  MOV R205, R40 ;  /* 0x0000002800cd7202 */ /* 0x000fcc0000000f00 */
[----:B------:R-:W-:Y:S01]  /*20de0*/  HMMA.16816.F32.BF16 R104, R24, R14, R104 ;  /* 0x0000000e1868723c */ /* 0x000fe20000041868 */
[----:B------:R1:W2:Y:S01]  /*20df0*/  LDSM.16.M88.4 R12, [R211] ;  /* 0x00000000d30c783b */ /* 0x0002a20000000200 */
[----:B------:R-:W-:-:S06]  /*20e00*/  IMAD.MOV.U32 R206, RZ, RZ, R41 ;  /* 0x000000ffffce7224 */ /* 0x000fcc00078e0029 */
[C---:B-1----:R-:W-:Y:S08]  /*20e10*/  HMMA.16816.F32.BF16 R172, R20.reuse, R28, R172 ;  /* 0x0000001c14ac723c */ /* 0x042ff000000418ac */
[C---:B------:R-:W-:Y:S01]  /*20e20*/  HMMA.16816.F32.BF16 R192, R20.reuse, R30, R192 ;  /* 0x0000001e14c0723c */ /* 0x040fe200000418c0 */
[----:B------:R-:W-:Y:S02]  /*20e30*/  IMAD.MOV.U32 R211, RZ, RZ, R207 ;  /* 0x000000ffffd37224 */ /* 0x000fe400078e00cf */
[----:B------:R-:W-:Y:S01]  /*20e40*/  IMAD.MOV.U32 R207, RZ, RZ, R200 ;  /* 0x000000ffffcf7224 */ /* 0x000fe200078e00c8 */
[----:B--2---:R-:W1:Y:S04]  /*20e50*/  LDSM.16.M88.4 R32, [R201] ;  /* 0x00000000c920783b */ /* 0x004e680000000200 */
[----:B---3--:R2:W3:Y:S01]  /*20e60*/  LDSM.16.M88.4 R40, [R202] ;  /* 0x00000000ca28783b */ /* 0x0084e20000000200 */
[C---:B------:R-:W-:Y:S08]  /*20e70*/  HMMA.16816.F32.BF16 R124, R20.reuse, R12, R124 ;  /* 0x0000000c147c723c */ /* 0x040ff0000004187c */
[C---:B------:R-:W-:Y:S08]  /*20e80*/  HMMA.16816.F32.BF16 R128, R20.reuse, R14, R128 ;  /* 0x0000000e1480723c */ /* 0x040ff00000041880 */
[----:B-1----:R-:W-:Y:S01]  /*20e90*/  HMMA.16816.F32.BF16 R28, R20, R32, R196 ;  /* 0x00000020141c723c */ /* 0x002fe200000418c4 */
[----:B--2---:R-:W-:Y:S01]  /*20ea0*/  MOV R202, R203 ;  /* 0x000000cb00ca7202 */ /* 0x004fe20000000f00 */
[----:B------:R-:W-:-:S02]  /*20eb0*/  IMAD.MOV.U32 R203, RZ, RZ, R0 ;  /* 0x000000ffffcb7224 */ /* 0x000fc400078e0000 */
[----:B------:R-:W2:Y:S11]  /*20ec0*/  LD.E R0, [R18.64+0x18c] ;  /* 0x00018c0612007980 */ /* 0x000eb6000c101900 */
[----:B------:R-:W-:Y:S09]  /*20ed0*/  @!UPT UIADD3 URZ, URZ, URZ, URZ ;  /* 0x0000003f3f3ff290 */ /* 0x000ff2000fffe03f */
[----:B------:R-:W-:Y:S01]  /*20ee0*/  MOV R197, R29 ;  /* 0x0000001d00c57202 */ /* 0x000fe20000000f00 */
[----:B------:R-:W-:Y:S01]  /*20ef0*/  IMAD.MOV.U32 R196, RZ, RZ, R28 ;  /* 0x000000ffffc47224 */ /* 0x000fe200078e001c */
[----:B----4-:R1:W4:Y:S04]  /*20f00*/  LDSM.16.M88.4 R24, [R249] ;  /* 0x00000000f918783b */ /* 0x0103280000000200 */
[----:B------:R3:W4:Y:S01]  /*20f10*/  LDSM.16.M88.4 R12, [R7] ;  /* 0x00000000070c783b */ /* 0x0007220000000200 */
[----:B------:R-:W-:Y:S01]  /*20f20*/  IMAD.MOV.U32 R199, RZ, RZ, R136 ;  /* 0x000000ffffc77224 */ /* 0x000fe200078e0088 */
[----:B------:R-:W-:Y:S01]  /*20f30*/  MOV R198, R133 ;  /* 0x0000008500c67202 */ /* 0x000fe20000000f00 */
[----:B------:R-:W-:Y:S01]  /*20f40*/  IMAD.MOV.U32 R226, RZ, RZ, R118 ;  /* 0x000000ffffe27224 */ /* 0x000fe200078e0076 */
[----:B------:R-:W-:Y:S01]  /*20f50*/  LDSM.16.M88.4 R44, [R202] ;  /* 0x00000000ca2c783b */ /* 0x000fe20000000200 */
[----:B-1----:R-:W-:-:S02]  /*20f60*/  IMAD.MOV.U32 R249, RZ, RZ, R30 ;  /* 0x000000fffff97224 */ /* 0x002fc400078e001e */
[----:B---3--:R-:W-:Y:S01]  /*20f70*/  IMAD.MOV.U32 R7, RZ, RZ, R248 ;  /* 0x000000ffff077224 */ /* 0x008fe200078e00f8 */
[----:B------:R-:W-:Y:S02]  /*20f80*/  MOV R248, R31 ;  /* 0x0000001f00f87202 */ /* 0x000fe40000000f00 */
[C---:B------:R-:W-:Y:S08]  /*20f90*/  HMMA.16816.F32.BF16 R28, R20.reuse, R34, R208 ;  /* 0x00000022141c723c */ /* 0x040ff000000418d0 */
[----:B------:R-:W-:Y:S11]  /*20fa0*/  HMMA.16816.F32.BF16 R32, R20, R40, R204 ;  /* 0x000000281420723c */ /* 0x000ff600000418cc */
[----:B------:R-:W-:Y:S05]  /*20fb0*/  @!UPT UIADD3 URZ, URZ, URZ, URZ ;  /* 0x0000003f3f3ff290 */ /* 0x000fea000fffe03f */
[----:B------:R-:W-:Y:S01]  /*20fc0*/  IMAD.MOV.U32 R223, RZ, RZ, R29 ;  /* 0x000000ffffdf7224 */ /* 0x000fe200078e001d */
[----:B------:R-:W-:Y:S01]  /*20fd0*/  MOV R221, R31 ;  /* 0x0000001f00dd7202 */ /* 0x000fe20000000f00 */
[----:B------:R-:W-:Y:S02]  /*20fe0*/  IMAD.MOV.U32 R222, RZ, RZ, R30 ;  /* 0x000000ffffde7224 */ /* 0x000fe400078e001e */
[----:B------:R-:W-:Y:S02]  /*20ff0*/  IMAD.MOV.U32 R220, RZ, RZ, R28 ;  /* 0x000000ffffdc7224 */ /* 0x000fe400078e001c */
[----:B------:R1:W3:Y:S02]  /*21000*/  LDSM.16.M88.4 R28, [R217] ;  /* 0x00000000d91c783b */ /* 0x0002e40000000200 */
[----:B------:R-:W-:Y:S01]  /*21010*/  MOV R136, R33 ;  /* 0x0000002100887202 */ /* 0x000fe20000000f00 */
[----:B------:R-:W-:Y:S02]  /*21020*/  IMAD.MOV.U32 R133, RZ, RZ, R34 ;  /* 0x000000ffff857224 */ /* 0x000fe400078e0022 */
[----:B------:R-:W-:-:S02]  /*21030*/  IMAD.MOV.U32 R118, RZ, RZ, R35 ;  /* 0x000000ffff767224 */ /* 0x000fc400078e0023 */
[----:B-1----:R-:W-:Y:S02]  /*21040*/  IMAD.MOV.U32 R217, RZ, RZ, R32 ;  /* 0x000000ffffd97224 */ /* 0x002fe400078e0020 */
[C---:B------:R-:W-:Y:S01]  /*21050*/  HMMA.16816.F32.BF16 R32, R20.reuse, R42, R240 ;  /* 0x0000002a1420723c */ /* 0x040fe200000418f0 */
[----:B------:R-:W-:Y:S01]  /*21060*/  MOV R227, R203 ;  /* 0x000000cb00e37202 */ /* 0x000fe20000000f00 */
[----:B------:R1:W1:Y:S11]  /*21070*/  LDSM.16.M88.4 R40, [R10] ;  /* 0x000000000a28783b */ /* 0x0002760000000200 */
[----:B------:R-:W-:Y:S11]  /*21080*/  @!UPT UIADD3 URZ, URZ, URZ, URZ ;  /* 0x0000003f3f3ff290 */ /* 0x000ff6000fffe03f */
[----:B------:R-:W-:Y:S01]  /*21090*/  IMAD.MOV.U32 R205, RZ, RZ, R32 ;  /* 0x000000ffffcd7224 */ /* 0x000fe200078e0020 */
[----:B------:R-:W-:Y:S01]  /*210a0*/  MOV R203, R34 ;  /* 0x0000002200cb7202 */ /* 0x000fe20000000f00 */
[----:B------:R-:W-:Y:S02]  /*210b0*/  IMAD.MOV.U32 R204, RZ, RZ, R33 ;  /* 0x000000ffffcc7224 */ /* 0x000fe400078e0021 */
[----:B------:R-:W-:Y:S02]  /*210c0*/  IMAD.MOV.U32 R202, RZ, RZ, R35 ;  /* 0x000000ffffca7224 */ /* 0x000fe400078e0023 */
[C---:B----4-:R-:W-:Y:S08]  /*210d0*/  HMMA.16816.F32.BF16 R32, R20.reuse, R24, R236 ;  /* 0x000000181420723c */ /* 0x050ff000000418ec */
[C---:B------:R-:W-:Y:S11]  /*210e0*/  HMMA.16816.F32.BF16 R24, R20.reuse, R26, R228 ;  /* 0x0000001a1418723c */ /* 0x040ff600000418e4 */
[----:B------:R-:W-:Y:S11]  /*210f0*/  @!UPT UIADD3 URZ, URZ, URZ, URZ ;  /* 0x0000003f3f3ff290 */ /* 0x000ff6000fffe03f */
[----:B------:R-:W-:Y:S02]  /*21100*/  @!UPT UIADD3 URZ, URZ, URZ, URZ ;  /* 0x0000003f3f3ff290 */ /* 0x000fe4000fffe03f */
[----:B------:R-:W-:Y:S01]  /*21110*/  IMAD.MOV.U32 R211, RZ, RZ, R26 ;  /* 0x000000ffffd37224 */ /* 0x000fe200078e001a */
[----:B------:R-:W-:Y:S01]  /*21120*/  MOV R201, R24 ;  /* 0x0000001800c97202 */ /* 0x000fe20000000f00 */
[----:B------:R-:W-:Y:S02]  /*21130*/  IMAD.MOV.U32 R210, RZ, RZ, R27 ;  /* 0x000000ffffd27224 */ /* 0x000fe400078e001b */
[----:B------:R-:W-:Y:S02]  /*21140*/  IMAD.MOV.U32 R200, RZ, RZ, R25 ;  /* 0x000000ffffc87224 */ /* 0x000fe400078e0019 */
[C---:B------:R-:W-:Y:S08]  /*21150*/  HMMA.16816.F32.BF16 R24, R20.reuse, R12, R212 ;  /* 0x0000000c1418723c */ /* 0x040ff000000418d4 */
[----:B------:R-:W-:Y:S01]  /*21160*/  HMMA.16816.F32.BF16 R12, R20, R14, R176 ;  /* 0x0000000e140c723c */ /* 0x000fe200000418b0 */
[----:B------:R-:W-:Y:S01]  /*21170*/  MOV R234, R9 ;  /* 0x0000000900ea7202 */ /* 0x000fe20000000f00 */
[----:B------:R-:W-:-:S06]  /*21180*/  IMAD.MOV.U32 R235, RZ, RZ, R116 ;  /* 0x000000ffffeb7224 */ /* 0x000fcc00078e0074 */
[----:B---3--:R-:W-:Y:S01]  /*21190*/  HMMA.16816.F32.BF16 R244, R20, R30, R52 ;  /* 0x0000001e14f4723c */ /* 0x008fe20000041834 */
[----:B------:R-:W-:Y:S01]  /*211a0*/  IMAD.MOV.U32 R209, RZ, RZ, R32 ;  /* 0x000000ffffd17224 */ /* 0x000fe200078e0020 */
[----:B------:R-:W-:Y:S01]  /*211b0*/  MOV R208, R33 ;  /* 0x0000002100d07202 */ /* 0x000fe20000000f00 */
[----:B------:R-:W-:Y:S01]  /*211c0*/  IMAD.MOV.U32 R207, RZ, RZ, R34 ;  /* 0x000000ffffcf7224 */ /* 0x000fe200078e0022 */
[----:B------:R-:W-:Y:S01]  /*211d0*/  MOV R225, R38 ;  /* 0x0000002600e17202 */ /* 0x000fe20000000f00 */
[----:B------:R-:W-:Y:S01]  /*211e0*/  IMAD.MOV.U32 R206, RZ, RZ, R35 ;  /* 0x000000ffffce7224 */ /* 0x000fe200078e0023 */
[----:B------:R-:W-:Y:S10]  /*211f0*/  LDSM.16.M88.4 R52, [R199] ;  /* 0x00000000c734783b */ /* 0x000ff40000000200 */
[----:B------:R-:W-:Y:S01]  /*21200*/  IMAD.MOV.U32 R215, RZ, RZ, R12 ;  /* 0x000000ffffd77224 */ /* 0x000fe200078e000c */
[----:B------:R-:W-:Y:S01]  /*21210*/  MOV R213, R14 ;  /* 0x0000000e00d57202 */ /* 0x000fe20000000f00 */
[----:B------:R-:W-:-:S02]  /*21220*/  IMAD.MOV.U32 R214, RZ, RZ, R13 ;  /* 0x000000ffffd67224 */ /* 0x000fc400078e000d */
[----:B------:R-:W-:Y:S01]  /*21230*/  IMAD.MOV.U32 R212, RZ, RZ, R15 ;  /* 0x000000ffffd47224 */ /* 0x000fe200078e000f */
[----:B------:R-:W-:Y:S01]  /*21240*/  MOV R116, R24 ;  /* 0x0000001800747202 */ /* 0x000fe20000000f00 */
[C---:B------:R-:W-:Y:S01]  /*21250*/  HMMA.16816.F32.BF16 R12, R20.reuse, R28, R120 ;  /* 0x0000001c140c723c */ /* 0x040fe20000041878 */
[----:B-1----:R-:W-:Y:S01]  /*21260*/  IMAD.MOV.U32 R10, RZ, RZ, R25 ;  /* 0x000000ffff0a7224 */ /* 0x002fe200078e0019 */
[----:B------:R-:W-:Y:S01]  /*21270*/  MOV R3, R27 ;  /* 0x0000001b00037202 */ /* 0x000fe20000000f00 */
[----:B------:R-:W-:Y:S01]  /*21280*/  IMAD.MOV.U32 R9, RZ, RZ, R26 ;  /* 0x000000ffff097224 */ /* 0x000fe200078e001a */
[----:B------:R1:W-:Y:S04]  /*21290*/  LDSM.16.M88.4 R32, [R226] ;  /* 0x00000000e220783b */ /* 0x0003e80000000200 */
[----:B------:R-:W-:Y:S01]  /*212a0*/  HMMA.16816.F32.BF16 R28, R20, R44, R76 ;  /* 0x0000002c141c723c */ /* 0x000fe2000004184c */
[----:B------:R3:W4:Y:S01]  /*212b0*/  LDSM.16.M88.4 R24, [R227] ;  /* 0x00000000e318783b */ /* 0x0007220000000200 */
[----:B------:R-:W-:Y:S11]  /*212c0*/  IMAD.MOV.U32 R224, RZ, RZ, R39 ;  /* 0x000000ffffe07224 */ /* 0x000ff600078e0027 */
[----:B------:R-:W-:Y:S03]  /*212d0*/  @!UPT UIADD3 URZ, URZ, URZ, URZ ;  /* 0x0000003f3f3ff290 */ /* 0x000fe6000fffe03f */
[----:B------:R-:W-:Y:S01]  /*212e0*/  MOV R39, R12 ;  /* 0x0000000c00277202 */ /* 0x000fe20000000f00 */
[----:B------:R-:W-:Y:S02]  /*212f0*/  IMAD.MOV.U32 R38, RZ, RZ, R13 ;  /* 0x000000ffff267224 */ /* 0x000fe400078e000d */
[----:B-1----:R-:W-:Y:S02]  /*21300*/  IMAD.MOV.U32 R226, RZ, RZ, R17 ;  /* 0x000000ffffe27224 */ /* 0x002fe400078e0011 */
[----:B------:R-:W-:Y:S02]  /*21310*/  IMAD.MOV.U32 R17, RZ, RZ, R14 ;  /* 0x000000ffff117224 */ /* 0x000fe400078e000e */
[----:B---3--:R-:W-:Y:S01]  /*21320*/  IMAD.MOV.U32 R227, RZ, RZ, R16 ;  /* 0x000000ffffe37224 */ /* 0x008fe200078e0010 */
[----:B------:R-:W-:Y:S02]  /*21330*/  MOV R16, R15 ;  /* 0x0000000f00107202 */ /* 0x000fe40000000f00 */
[----:B------:R1:W3:Y:S01]  /*21340*/  LDSM.16.M88.4 R12, [R7] ;  /* 0x00000000070c783b */ /* 0x0002e20000000200 */
        /* <DEDUP_REMOVED lines=8> */
[----:B------:R-:W-:Y:S01]  /*213d0*/  LDSM.16.M88.4 R48, [R138] ;  /* 0x000000008a30783b */ /* 0x000fe20000000200 */
[----:B------:R-:W-:Y:S01]  /*213e0*/  IMAD.MOV.U32 R4, RZ, RZ, R31 ;  /* 0x000000ffff047224 */ /* 0x000fe200078e001f */
[----:B-1----:R-:W-:Y:S02]  /*213f0*/  MOV R7, R29 ;  /* 0x0000001d00077202 */ /* 0x002fe40000000f00 */
[----:B------:R-:W1:Y:S02]  /*21400*/  LDSM.16.M88.4 R28, [R198] ;  /* 0x00000000c61c783b */ /* 0x000e640000000200 */
[----:B----4-:R-:W-:Y:S01]  /*21410*/  HMMA.16816.F32.BF16 R228, R20, R24, R56 ;  /* 0x0000001814e4723c */ /* 0x010fe20000041838 */
[----:B------:R-:W-:Y:S01]  /*21420*/  MOV R44, R120 ;  /* 0x00000078002c7202 */ /* 0x000fe20000000f00 */
[----:B------:R-:W-:Y:S01]  /*21430*/  IMAD.MOV.U32 R45, RZ, RZ, R121 ;  /* 0x000000ffff2d7224 */ /* 0x000fe200078e0079 */
[----:B------:R4:W1:Y:S01]  /*21440*/  LDSM.16.M88.4 R56, [R77] ;  /* 0x000000004d38783b */ /* 0x0008620000000200 */
[----:B------:R-:W-:Y:S01]  /*21450*/  IMAD.MOV.U32 R120, RZ, RZ, R215 ;  /* 0x000000ffff787224 */ /* 0x000fe200078e00d7 */
[----:B------:R-:W-:Y:S01]  /*21460*/  MOV R121, R214 ;  /* 0x000000d600797202 */ /* 0x000fe20000000f00 */
[----:B------:R-:W-:-:S02]  /*21470*/  IMAD.MOV.U32 R76, RZ, RZ, R222 ;  /* 0x000000ffff4c7224 */ /* 0x000fc400078e00de */
[C---:B------:R-:W-:Y:S07]  /*21480*/  HMMA.16816.F32.BF16 R240, R20.reuse, R46, R92 ;  /* 0x0000002e14f0723c */ /* 0x040fee000004185c */
        /* <DEDUP_REMOVED lines=8> */
[----:B----4-:R-:W-:-:S05]  /*21510*/  MOV R77, R221 ;  /* 0x000000dd004d7202 */ /* 0x010fca0000000f00 */
[C---:B---3--:R-:W-:Y:S08]  /*21520*/  HMMA.16816.F32.BF16 R220, R20.reuse, R12, R68 ;  /* 0x0000000c14dc723c */ /* 0x048ff00000041844 */
[----:B------:R-:W-:Y:S01]  /*21530*/  HMMA.16816.F32.BF16 R212, R20, R14, R64 ;  /* 0x0000000e14d4723c */ /* 0x000fe20000041840 */
[----:B------:R-:W-:Y:S01]  /*21540*/  LDSM.16.M88.4 R12, [R186] ;  /* 0x00000000ba0c783b */ /* 0x000fe20000000200 */
[----:B------:R-:W-:-:S02]  /*21550*/  IMAD.MOV.U32 R79, RZ, RZ, R197 ;  /* 0x000000ffff4f7224 */ /* 0x000fc400078e00c5 */
[----:B------:R-:W-:Y:S01]  /*21560*/  IMAD.MOV.U32 R78, RZ, RZ, R196 ;  /* 0x000000ffff4e7224 */ /* 0x000fe200078e00c4 */
[----:B------:R-:W-:Y:S01]  /*21570*/  MOV R72, R207 ;  /* 0x000000cf00487202 */ /* 0x000fe20000000f00 */
[----:B------:R-:W-:Y:S01]  /*21580*/  IMAD.MOV.U32 R73, RZ, RZ, R206 ;  /* 0x000000ffff497224 */ /* 0x000fe200078e00ce */
[----:B------:R-:W-:Y:S01]  /*21590*/  MOV R74, R205 ;  /* 0x000000cd004a7202 */ /* 0x000fe20000000f00 */
[----:B------:R-:W-:Y:S01]  /*215a0*/  HMMA.16816.F32.BF16 R196, R20, R32, R100 ;  /* 0x0000002014c4723c */ /* 0x000fe20000041864 */
[----:B------:R-:W-:-:S06]  /*215b0*/  IMAD.MOV.U32 R75, RZ, RZ, R204 ;  /* 0x000000ffff4b7224 */ /* 0x000fcc00078e00cc */
[----:B------:R-:W-:Y:S01]  /*215c0*/  MOV R100, R211 ;  /* 0x000000d300647202 */ /* 0x000fe20000000f00 */
[----:B------:R-:W-:Y:S01]  /*215d0*/  IMAD.MOV.U32 R101, RZ, RZ, R210 ;  /* 0x000000ffff657224 */ /* 0x000fe200078e00d2 */
[----:B------:R-:W-:Y:S01]  /*215e0*/  MOV R102, R209 ;  /* 0x000000d100667202 */ /* 0x000fe20000000f00 */
[----:B------:R-:W-:Y:S01]  /*215f0*/  IMAD.MOV.U32 R103, RZ, RZ, R208 ;  /* 0x000000ffff677224 */ /* 0x000fe200078e00d0 */
[C---:B-1----:R-:W-:Y:S08]  /*21600*/  HMMA.16816.F32.BF16 R204, R20.reuse, R30, R80 ;  /* 0x0000001e14cc723c */ /* 0x042ff00000041850 */
[C---:B------:R-:W-:Y:S08]  /*21610*/  HMMA.16816.F32.BF16 R208, R20.reuse, R28, R60 ;  /* 0x0000001c14d0723c */ /* 0x040ff0000004183c */
[C---:B------:R-:W-:Y:S08]  /*21620*/  HMMA.16816.F32.BF16 R28, R20.reuse, R48, R44 ;  /* 0x00000030141c723c */ /* 0x040ff0000004182c */
[----:B------:R-:W-:Y:S01]  /*21630*/  HMMA.16816.F32.BF16 R236, R20, R34, R88 ;  /* 0x0000002214ec723c */ /* 0x000fe20000041858 */
[----:B------:R-:W1:Y:S01]  /*21640*/  LDSM.16.M88.4 R32, [R183+0x800] ;  /* 0x00080000b720783b */ /* 0x000e620000000200 */
[----:B------:R-:W-:Y:S01]  /*21650*/  MOV R92, R203 ;  /* 0x000000cb005c7202 */ /* 0x000fe20000000f00 */
[----:B------:R-:W-:-:S02]  /*21660*/  IMAD.MOV.U32 R93, RZ, RZ, R202 ;  /* 0x000000ffff5d7224 */ /* 0x000fc400078e00ca */
[----:B------:R-:W-:Y:S02]  /*21670*/  LDSM.16.M88.4 R44, [R183+0x1000] ;  /* 0x00100000b72c783b */ /* 0x000fe40000000200 */
[----:B------:R-:W-:Y:S01]  /*21680*/  IMAD.MOV.U32 R88, RZ, RZ, R224 ;  /* 0x000000ffff587224 */ /* 0x000fe200078e00e0 */
[----:B------:R-:W-:Y:S01]  /*21690*/  MOV R90, R226 ;  /* 0x000000e2005a7202 */ /* 0x000fe20000000f00 */
[----:B------:R-:W-:Y:S02]  /*216a0*/  IMAD.MOV.U32 R89, RZ, RZ, R225 ;  /* 0x000000ffff597224 */ /* 0x000fe400078e00e1 */
[----:B------:R-:W-:Y:S02]  /*216b0*/  IMAD.MOV.U32 R91, RZ, RZ, R227 ;  /* 0x000000ffff5b7224 */ /* 0x000fe400078e00e3 */
[C---:B------:R-:W-:Y:S07]  /*216c0*/  HMMA.16816.F32.BF16 R224, R20.reuse, R26, R84 ;  /* 0x0000001a14e0723c */ /* 0x040fee0000041854 */
[----:B------:R-:W-:Y:S01]  /*216d0*/  MOV R86, R201 ;  /* 0x000000c900567202 */ /* 0x000fe20000000f00 */
[----:B------:R-:W-:Y:S01]  /*216e0*/  IMAD.MOV.U32 R87, RZ, RZ, R200 ;  /* 0x000000ffff577224 */ /* 0x000fe200078e00c8 */
[C---:B------:R-:W-:Y:S01]  /*216f0*/  HMMA.16816.F32.BF16 R24, R20.reuse, R50, R88 ;  /* 0x000000321418723c */ /* 0x040fe20000041858 */
[----:B------:R-:W3:Y:S07]  /*21700*/  LDSM.16.M88.4 R48, [R183+0x1800] ;  /* 0x00180000b730783b */ /* 0x000eee0000000200 */
[C---:B------:R-:W-:Y:S08]  /*21710*/  HMMA.16816.F32.BF16 R200, R20.reuse, R52, R96 ;  /* 0x0000003414c8723c */ /* 0x040ff00000041860 */
[C---:B------:R-:W-:Y:S07]  /*21720*/  HMMA.16816.F32.BF16 R88, R20.reuse, R56, R108 ;  /* 0x000000381458723c */ /* 0x040fee000004186c */
[----:B------:R-:W-:Y:S01]  /*21730*/  MOV R110, R100 ;  /* 0x00000064006e7202 */ /* 0x000fe20000000f00 */
[----:B------:R-:W-:Y:S01]  /*21740*/  HMMA.16816.F32.BF16 R96, R20, R54, R104 ;  /* 0x000000361460723c */ /* 0x000fe20000041868 */
[----:B------:R-:W-:Y:S01]  /*21750*/  IMAD.MOV.U32 R111, RZ, RZ, R101 ;  /* 0x000000ffff6f7224 */ /* 0x000fe200078e0065 */
[----:B------:R-:W-:Y:S01]  /*21760*/  MOV R100, R74 ;  /* 0x0000004a00647202 */ /* 0x000fe20000000f00 */
[----:B------:R-:W-:Y:S01]  /*21770*/  IMAD.MOV.U32 R101, RZ, RZ, R75 ;  /* 0x000000ffff657224 */ /* 0x000fe200078e004b */
[----:B------:R-:W-:-:S04]  /*21780*/  MOV R84, R94 ;  /* 0x0000005e00547202 */ /* 0x000fc80000000f00 */
[----:B-1----:R-:W-:Y:S01]  /*21790*/  HMMA.16816.F32.BF16 R60, R12, R32, R124 ;  /* 0x000000200c3c723c */ /* 0x002fe2000004187c */
[----:B------:R-:W-:Y:S01]  /*217a0*/  MOV R106, R72 ;  /* 0x00000048006a7202 */ /* 0x000fe20000000f00 */
[----:B------:R-:W-:-:S06]  /*217b0*/  IMAD.MOV.U32 R107, RZ, RZ, R73 ;  /* 0x000000ffff6b7224 */ /* 0x000fcc00078e0049 */
[----:B------:R-:W-:Y:S01]  /*217c0*/  HMMA.16816.F32.BF16 R64, R12, R34, R128 ;  /* 0x000000220c40723c */ /* 0x000fe20000041880 */
[----:B------:R-:W-:Y:S01]  /*217d0*/  MOV R94, R133 ;  /* 0x00000085005e7202 */ /* 0x000fe20000000f00 */
[----:B------:R-:W-:Y:S01]  /*217e0*/  LDSM.16.M88.4 R32, [R183+0x4800] ;  /* 0x00480000b720783b */ /* 0x000fe20000000200 */
[----:B------:R-:W-:Y:S01]  /*217f0*/  MOV R108, R86 ;  /* 0x00000056006c7202 */ /* 0x000fe20000000f00 */
[----:B------:R-:W-:Y:S01]  /*21800*/  IMAD.MOV.U32 R109, RZ, RZ, R87 ;  /* 0x000000ffff6d7224 */ /* 0x000fe200078e0057 */
[----:B------:R-:W-:Y:S01]  /*21810*/  MOV R80, R78 ;  /* 0x0000004e00507202 */ /* 0x000fe20000000f00 */
[----:B------:R-:W-:Y:S01]  /*21820*/  IMAD.MOV.U32 R85, RZ, RZ, R95 ;  /* 0x000000ffff557224 */ /* 0x000fe200078e005f */
[----:B------:R-:W-:Y:S01]  /*21830*/  MOV R82, R249 ;  /* 0x000000f900527202 */ /* 0x000fe20000000f00 */
[----:B------:R-:W-:Y:S01]  /*21840*/  HMMA.16816.F32.BF16 R72, R20, R58, R112 ;  /* 0x0000003a1448723c */ /* 0x000fe20000041870 */
[----:B------:R-:W-:Y:S01]  /*21850*/  IMAD.MOV.U32 R81, RZ, RZ, R79 ;  /* 0x000000ffff517224 */ /* 0x000fe200078e004f */
[----:B------:R-:W-:Y:S06]  /*21860*/  LDSM.16.M88.4 R52, [R183+0x2000] ;  /* 0x00200000b734783b */ /* 0x000fec0000000200 */
[C---:B------:R-:W-:Y:S01]  /*21870*/  HMMA.16816.F32.BF16 R20, R12.reuse, R40, R28 ;  /* 0x000000280c14723c */ /* 0x040fe2000004181c */
[----:B------:R-:W-:Y:S01]  /*21880*/  IMAD.MOV.U32 R113, RZ, RZ, R10 ;  /* 0x000000ffff717224 */ /* 0x000fe200078e000a */
[----:B------:R-:W-:Y:S01]  /*21890*/  MOV R114, R9 ;  /* 0x0000000900727202 */ /* 0x000fe20000000f00 */
[----:B------:R-:W-:Y:S01]  /*218a0*/  IMAD.MOV.U32 R115, RZ, RZ, R3 ;  /* 0x000000ffff737224 */ /* 0x000fe200078e0003 */
[----:B------:R-:W1:Y:S04]  /*218b0*/  LDSM.16.M88.4 R28, [R183+0x2800] ;  /* 0x00280000b71c783b */ /* 0x000e680000000200 */
[----:B------:R-:W-:Y:S01]  /*218c0*/  HMMA.16816.F32.BF16 R56, R12, R42, R24 ;  /* 0x0000002a0c38723c */ /* 0x000fe20000041818 */
[----:B------:R-:W-:Y:S01]  /*218d0*/  LDSM.16.M88.4 R24, [R183+0x3000] ;  /* 0x00300000b718783b */ /* 0x000fe20000000200 */
[----:B------:R-:W-:Y:S01]  /*218e0*/  MOV R86, R76 ;  /* 0x0000004c00567202 */ /* 0x000fe20000000f00 */
[----:B------:R-:W-:-:S02]  /*218f0*/  IMAD.MOV.U32 R87, RZ, RZ, R77 ;  /* 0x000000ffff577224 */ /* 0x000fc400078e004d */
[----:B------:R-:W-:Y:S01]  /*21900*/  IMAD.MOV.U32 R83, RZ, RZ, R248 ;  /* 0x000000ffff537224 */ /* 0x000fe200078e00f8 */
[----:B------:R-:W-:Y:S01]  /*21910*/  MOV R124, R39 ;  /* 0x00000027007c7202 */ /* 0x000fe20000000f00 */
[----:B------:R-:W-:Y:S01]  /*21920*/  IMAD.MOV.U32 R125, RZ, RZ, R38 ;  /* 0x000000ffff7d7224 */ /* 0x000fe200078e0026 */
[----:B------:R-:W-:Y:S01]  /*21930*/  MOV R126, R17 ;  /* 0x00000011007e7202 */ /* 0x000fe20000000f00 */
[----:B------:R-:W-:-:S07]  /*21940*/  IMAD.MOV.U32 R127, RZ, RZ, R16 ;  /* 0x000000ffff7f7224 */ /* 0x000fce00078e0010 */
[----:B------:R-:W-:Y:S01]  /*21950*/  MOV R3, R20 ;  /* 0x0000001400037202 */ /* 0x000fe20000000f00 */
[----:B------:R-:W-:Y:S01]  /*21960*/  IMAD.MOV.U32 R133, RZ, RZ, R21 ;  /* 0x000000ffff857224 */ /* 0x000fe200078e0015 */
[----:B------:R-:W-:Y:S01]  /*21970*/  MOV R10, R23 ;  /* 0x00000017000a7202 */ /* 0x000fe20000000f00 */
[----:B------:R-:W-:Y:S01]  /*21980*/  IMAD.MOV.U32 R9, RZ, RZ, R22 ;  /* 0x000000ffff097224 */ /* 0x000fe200078e0016 */
[----:B------:R-:W-:Y:S01]  /*21990*/  MOV R104, R102 ;  /* 0x0000006600687202 */ /* 0x000fe20000000f00 */
[----:B------:R-:W4:Y:S01]  /*219a0*/  LDSM.16.M88.4 R20, [R183+0x3800] ;  /* 0x00380000b714783b */ /* 0x000f220000000200 */
[C---:B---3--:R-:W-:Y:S01]  /*219b0*/  HMMA.16816.F32.BF16 R80, R12.reuse, R48, R80 ;  /* 0x000000300c50723c */ /* 0x048fe20000041850 */
[----:B------:R-:W-:Y:S01]  /*219c0*/  IMAD.MOV.U32 R105, RZ, RZ, R103 ;  /* 0x000000ffff697224 */ /* 0x000fe200078e0067 */
[----:B------:R-:W-:Y:S01]  /*219d0*/  MOV R112, R116 ;  /* 0x0000007400707202 */ /* 0x000fe20000000f00 */
[----:B------:R-:W-:Y:S05]  /*219e0*/  LDSM.16.M88.4 R40, [R183+0x4000] ;  /* 0x00400000b728783b */ /* 0x000fea0000000200 */
[C---:B------:R-:W-:Y:S01]  /*219f0*/  HMMA.16816.F32.BF16 R84, R12.reuse, R50, R84 ;  /* 0x000000320c54723c */ /* 0x040fe20000041854 */
[----:B------:R-:W3:Y:S07]  /*21a00*/  LDSM.16.M88.4 R48, [R183+0x5800] ;  /* 0x00580000b730783b */ /* 0x000eee0000000200 */
[C---:B------:R-:W-:Y:S08]  /*21a10*/  HMMA.16816.F32.BF16 R76, R12.reuse, R46, R192 ;  /* 0x0000002e0c4c723c */ /* 0x040ff000000418c0 */
[C---:B------:R-:W-:Y:S01]  /*21a20*/  HMMA.16816.F32.BF16 R68, R12.reuse, R44, R172 ;  /* 0x0000002c0c44723c */ /* 0x040fe200000418ac */
[----:B------:R-:W2:Y:S07]  /*21a30*/  LDSM.16.M88.4 R44, [R183+0x5000] ;  /* 0x00500000b72c783b */ /* 0x000eae0000000200 */
[C---:B-1----:R-:W-:Y:S08]  /*21a40*/  HMMA.16816.F32.BF16 R104, R12.reuse, R28, R104 ;  /* 0x0000001c0c68723c */ /* 0x042ff00000041868 */
[C---:B----4-:R-:W-:Y:S08]  /*21a50*/  HMMA.16816.F32.BF16 R124, R12.reuse, R20, R124 ;  /* 0x000000140c7c723c */ /* 0x050ff0000004187c */
[C---:B------:R-:W-:Y:S01]  /*21a60*/  HMMA.16816.F32.BF16 R128, R12.reuse, R22, R244 ;  /* 0x000000160c80723c */ /* 0x040fe200000418f4 */
[----:B------:R-:W1:Y:S07]  /*21a70*/  LDSM.16.M88.4 R20, [R183+0x7800] ;  /* 0x00780000b714783b */ /* 0x000e6e0000000200 */
[C---:B------:R-:W-:Y:S01]  /*21a80*/  HMMA.16816.F32.BF16 R108, R12.reuse, R30, R108 ;  /* 0x0000001e0c6c723c */ /* 0x040fe2000004186c */
[----:B------:R-:W-:Y:S07]  /*21a90*/  LDSM.16.M88.4 R28, [R183+0x7000] ;  /* 0x00700000b71c783b */ /* 0x000fee0000000200 */
[C---:B------:R-:W-:Y:S08]  /*21aa0*/  HMMA.16816.F32.BF16 R112, R12.reuse, R24, R112 ;  /* 0x000000180c70723c */ /* 0x040ff00000041870 */
[C---:B------:R-:W-:Y:S01]  /*21ab0*/  HMMA.16816.F32.BF16 R120, R12.reuse, R26, R120 ;  /* 0x0000001a0c78723c */ /* 0x040fe20000041878 */
[----:B------:R-:W4:Y:S07]  /*21ac0*/  LDSM.16.M88.4 R24, [R183+0x6000] ;  /* 0x00600000b718783b */ /* 0x000f2e0000000200 */
[C---:B------:R-:W-:Y:S08]  /*21ad0*/  HMMA.16816.F32.BF16 R176, R12.reuse, R32, R176 ;  /* 0x000000200cb0723c */ /* 0x040ff000000418b0 */
[----:B------:R-:W-:Y:S01]  /*21ae0*/  HMMA.16816.F32.BF16 R192, R12, R34, R232 ;  /* 0x000000220cc0723c */ /* 0x000fe200000418e8 */
[----:B------:R-:W1:Y:S01]  /*21af0*/  LDSM.16.M88.4 R32, [R183+0x6800] ;  /* 0x00680000b720783b */ /* 0x000e620000000200 */
[----:B------:R-:W-:Y:S01]  /*21b00*/  MOV R172, R11 ;  /* 0x0000000b00ac7202 */ /* 0x000fe20000000f00 */
[----:B------:R-:W-:Y:S01]  /*21b10*/  IMAD.MOV.U32 R173, RZ, RZ, R7 ;  /* 0x000000ffffad7224 */ /* 0x000fe200078e0007 */
[----:B------:R-:W-:Y:S01]  /*21b20*/  MOV R174, R5 ;  /* 0x0000000500ae7202 */ /* 0x000fe20000000f00 */
[----:B------:R-:W-:-:S02]  /*21b30*/  IMAD.MOV.U32 R175, RZ, RZ, R4 ;  /* 0x000000ffffaf7224 */ /* 0x000fc400078e0004 */
[----:B--2---:R-:W-:Y:S01]  /*21b40*/  FMUL.FTZ R3, R3, R0 ;  /* 0x0000000003037220 */ /* 0x004fe20000410000 */
[C---:B---3--:R-:W-:Y:S01]  /*21b50*/  HMMA.16816.F32.BF16 R224, R12.reuse, R50, R224 ;  /* 0x000000320ce0723c */ /* 0x048fe200000418e0 */
[----:B------:R-:W-:Y:S01]  /*21b60*/  MOV R102, R92 ;  /* 0x0000005c00667202 */ /* 0x000fe20000000f00 */
[----:B------:R-:W-:Y:S01]  /*21b70*/  IMAD.MOV.U32 R103, RZ, RZ, R93 ;  /* 0x000000ffff677224 */ /* 0x000fe200078e005d */
[----:B------:R2:W-:Y:S01]  /*21b80*/  MUFU.TANH R50, R3 ;  /* 0x0000000300327308 */ /* 0x0005e20000002400 */
[----:B------:R-:W-:Y:S01]  /*21b90*/  MOV R92, R217 ;  /* 0x000000d9005c7202 */ /* 0x000fe20000000f00 */
[----:B------:R-:W-:Y:S02]  /*21ba0*/  IMAD.MOV.U32 R93, RZ, RZ, R136 ;  /* 0x000000ffff5d7224 */ /* 0x000fe400078e0088 */
[----:B------:R-:W-:Y:S01]  /*21bb0*/  IMAD.MOV.U32 R95, RZ, RZ, R118 ;  /* 0x000000ffff5f7224 */ /* 0x000fe200078e0076 */
[C---:B------:R-:W-:Y:S08]  /*21bc0*/  HMMA.16816.F32.BF16 R172, R12.reuse, R40, R172 ;  /* 0x000000280cac723c */ /* 0x040ff000000418ac */
[C---:B------:R-:W-:Y:S08]  /*21bd0*/  HMMA.16816.F32.BF16 R196, R12.reuse, R44, R196 ;  /* 0x0000002c0cc4723c */ /* 0x040ff000000418c4 */
[----:B------:R-:W-:Y:S01]  /*21be0*/  HMMA.16816.F32.BF16 R236, R12, R46, R236 ;  /* 0x0000002e0cec723c */ /* 0x000fe200000418ec */
[----:B--2---:R-:W-:-:S07]  /*21bf0*/  FMUL.FTZ R3, R133, R0 ;  /* 0x0000000085037220 */ /* 0x004fce0000410000 */
[----:B------:R-:W-:Y:S01]  /*21c00*/  HMMA.16816.F32.BF16 R228, R12, R48, R228 ;  /* 0x000000300ce4723c */ /* 0x000fe200000418e4 */
[----:B------:R-:W-:Y:S01]  /*21c10*/  MOV R245, R9 ;  /* 0x0000000900f57202 */ /* 0x000fe20000000f00 */
[----:B------:R-:W2:Y:S01]  /*21c20*/  S2R R116, SR_TID.X ;  /* 0x0000000000747919 */ /* 0x000ea20000002100 */
[----:B------:R-:W-:-:S05]  /*21c30*/  DEPBAR.LE SB0, 0x0 ;  /* 0x000080000000791a */ /* 0x000fca0000000000 */
[C---:B------:R-:W-:Y:S08]  /*21c40*/  HMMA.16816.F32.BF16 R40, R12.reuse, R42, R240 ;  /* 0x0000002a0c28723c */ /* 0x040ff000000418f0 */
[C---:B-1----:R-:W-:Y:S01]  /*21c50*/  HMMA.16816.F32.BF16 R240, R12.reuse, R22, R72 ;  /* 0x000000160cf0723c */ /* 0x042fe20000041848 */
[----:B------:R1:W-:Y:S07]  /*21c60*/  MUFU.TANH R75, R3 ;  /* 0x00000003004b7308 */ /* 0x0003ee0000002400 */
[----:B------:R-:W-:Y:S01]  /*21c70*/  HMMA.16816.F32.BF16 R92, R12, R52, R92 ;  /* 0x000000340c5c723c */ /* 0x000fe2000004185c */
[----:B-1----:R-:W-:-:S07]  /*21c80*/  FMUL.FTZ R3, R10, R0 ;  /* 0x000000000a037220 */ /* 0x002fce0000410000 */
[C---:B------:R-:W-:Y:S08]  /*21c90*/  HMMA.16816.F32.BF16 R100, R12.reuse, R54, R100 ;  /* 0x000000360c64723c */ /* 0x040ff00000041864 */
[C---:B----4-:R-:W-:Y:S08]  /*21ca0*/  HMMA.16816.F32.BF16 R220, R12.reuse, R24, R220 ;  /* 0x000000180cdc723c */ /* 0x050ff000000418dc */
[C---:B------:R-:W-:Y:S08]  /*21cb0*/  HMMA.16816.F32.BF16 R212, R12.reuse, R26, R212 ;  /* 0x0000001a0cd4723c */ /* 0x040ff000000418d4 */
[C---:B------:R-:W-:Y:S08]  /*21cc0*/  HMMA.16816.F32.BF16 R208, R12.reuse, R32, R208 ;  /* 0x000000200cd0723c */ /* 0x040ff000000418d0 */
[C---:B------:R-:W-:Y:S08]  /*21cd0*/  HMMA.16816.F32.BF16 R204, R12.reuse, R34, R204 ;  /* 0x000000220ccc723c */ /* 0x040ff000000418cc */
[C---:B------:R-:W-:Y:S08]  /*21ce0*/  HMMA.16816.F32.BF16 R200, R12.reuse, R28, R200 ;  /* 0x0000001c0cc8723c */ /* 0x040ff000000418c8 */
[C---:B------:R-:W-:Y:S08]  /*21cf0*/  HMMA.16816.F32.BF16 R96, R12.reuse, R30, R96 ;  /* 0x0000001e0c60723c */ /* 0x040ff00000041860 */
[----:B------:R-:W-:Y:S01]  /*21d00*/  HMMA.16816.F32.BF16 R232, R12, R20, R88 ;  /* 0x000000140ce8723c */ /* 0x000fe20000041858 */
[----:B------:R1:W-:Y:S02]  /*21d10*/  MUFU.TANH R14, R3 ;  /* 0x00000003000e7308 */ /* 0x0003e40000002400 */
[----:B-1----:R-:W-:-:S06]  /*21d20*/  FMUL.FTZ R3, R56, R0 ;  /* 0x0000000038037220 */ /* 0x002fcc0000410000 */
        /* <DEDUP_REMOVED lines=38> */
[----:B------:R1:W3:Y:S02]  /*21f90*/  MUFU.TANH R51, R3 ;  /* 0x0000000300337308 */ /* 0x0002e40000002400 */
        /* <DEDUP_REMOVED lines=11> */
[----:B------:R1:W4:Y:S02]  /*22050*/  MUFU.TANH R246, R3 ;  /* 0x0000000300f67308 */ /* 0x0003240000002400 */
[----:B-1----:R-:W-:-:S06]  /*22060*/  FMUL.FTZ R3, R86, R0 ;  /* 0x0000000056037220 */ /* 0x002fcc0000410000 */
[----:B------:R1:W-:Y:S02]  /*22070*/  MUFU.TANH R23, R3 ;  /* 0x0000000300177308 */ /* 0x0003e40000002400 */
[----:B-1----:R-:W-:-:S06]  /*22080*/  FMUL.FTZ R3, R87, R0 ;  /* 0x0000000057037220 */ /* 0x002fcc0000410000 */
[----:B------:R1:W1:Y:S02]  /*22090*/  MUFU.TANH R248, R3 ;  /* 0x0000000300f87308 */ /* 0x0002640000002400 */
[----:B-1----:R-:W-:-:S06]  /*220a0*/  FMUL.FTZ R3, R92, R0 ;  /* 0x000000005c037220 */ /* 0x002fcc0000410000 */
[----:B------:R1:W-:Y:S01]  /*220b0*/  MUFU.TANH R89, R3 ;  /* 0x0000000300597308 */ /* 0x0003e20000002400 */
[----:B---3--:R-:W-:Y:S02]  /*220c0*/  IMAD.MOV.U32 R92, RZ, RZ, R51 ;  /* 0x000000ffff5c7224 */ /* 0x008fe400078e0033 */
[----:B-1----:R-:W-:-:S05]  /*220d0*/  FMUL.FTZ R3, R93, R0 ;  /* 0x000000005d037220 */ /* 0x002fca0000410000 */
[----:B------:R1:W3:Y:S01]  /*220e0*/  MUFU.TANH R51, R3 ;  /* 0x0000000300337308 */ /* 0x0002e20000002400 */
[----:B------:R-:W-:Y:S01]  /*220f0*/  MOV R93, R22 ;  /* 0x00000016005d7202 */ /* 0x000fe20000000f00 */
        /* <DEDUP_REMOVED lines=24> */
[----:B------:R-:W-:Y:S01]  /*22280*/  MOV R100, R50 ;  /* 0x0000003200647202 */ /* 0x000fe20000000f00 */
[----:B-1----:R-:W-:-:S06]  /*22290*/  FMUL.FTZ R3, R109, R0 ;  /* 0x000000006d037220 */ /* 0x002fcc0000410000 */
[----:B------:R1:W-:Y:S02]  /*222a0*/  MUFU.TANH R14, R3 ;  /* 0x00000003000e7308 */ /* 0x0003e40000002400 */
[----:B-1----:R-:W-:-:S06]  /*222b0*/  FMUL.FTZ R3, R110, R0 ;  /* 0x000000006e037220 */ /* 0x002fcc0000410000 */
[----:B------:R1:W-:Y:S01]  /*222c0*/  MUFU.TANH R83, R3 ;  /* 0x0000000300537308 */ /* 0x0003e20000002400 */
[----:B------:R-:W-:Y:S02]  /*222d0*/  IMAD.MOV.U32 R106, RZ, RZ, R247 ;  /* 0x000000ffff6a7224 */ /* 0x000fe400078e00f7 */
[----:B-1----:R-:W-:-:S05]  /*222e0*/  FMUL.FTZ R3, R111, R0 ;  /* 0x000000006f037220 */ /* 0x002fca0000410000 */
[----:B------:R1:W1:Y:S02]  /*222f0*/  MUFU.TANH R50, R3 ;  /* 0x0000000300327308 */ /* 0x0002640000002400 */
        /* <DEDUP_REMOVED lines=10> */
[----:B----4-:R-:W-:Y:S01]  /*223a0*/  MOV R108, R246 ;  /* 0x000000f6006c7202 */ /* 0x010fe20000000f00 */
        /* <DEDUP_REMOVED lines=10> */
[----:B------:R1:W-:Y:S02]  /*22450*/  MUFU.TANH R244, R3 ;  /* 0x0000000300f47308 */ /* 0x0003e40000002400 */
[----:B-1----:R-:W-:-:S06]  /*22460*/  FMUL.FTZ R3, R126, R0 ;  /* 0x000000007e037220 */ /* 0x002fcc0000410000 */
[----:B------:R1:W-:Y:S01]  /*22470*/  MUFU.TANH R78, R3 ;  /* 0x00000003004e7308 */ /* 0x0003e20000002400 */
[----:B------:R-:W-:Y:S01]  /*22480*/  MOV R111, R248 ;  /* 0x000000f8006f7202 */ /* 0x000fe20000000f00 */
[----:B-1----:R-:W-:-:S06]  /*22490*/  FMUL.FTZ R3, R127, R0 ;  /* 0x000000007f037220 */ /* 0x002fcc0000410000 */
[----:B------:R1:W-:Y:S01]  /*224a0*/  MUFU.TANH R107, R3 ;  /* 0x00000003006b7308 */ /* 0x0003e20000002400 */
[----:B------:R-:W-:Y:S01]  /*224b0*/  MOV R102, R75 ;  /* 0x0000004b00667202 */ /* 0x000fe20000000f00 */
        /* <DEDUP_REMOVED lines=21> */
[----:B------:R1:W-:Y:S01]  /*22610*/  MUFU.TANH R172, R3 ;  /* 0x0000000300ac7308 */ /* 0x0003e20000002400 */
[----:B------:R-:W-:Y:S02]  /*22620*/  IMAD.MOV.U32 R101, RZ, RZ, R72 ;  /* 0x000000ffff657224 */ /* 0x000fe400078e0048 */
[----:B-1----:R-:W-:-:S05]  /*22630*/  FMUL.FTZ R3, R42, R0 ;  /* 0x000000002a037220 */ /* 0x002fca0000410000 */
        /* <DEDUP_REMOVED lines=11> */
[----:B---3--:R-:W-:Y:S02]  /*226f0*/  IMAD.MOV.U32 R114, RZ, RZ, R51 ;  /* 0x000000ffff727224 */ /* 0x008fe400078e0033 */
[----:B-1----:R-:W-:-:S05]  /*22700*/  FMUL.FTZ R3, R192, R0 ;  /* 0x00000000c0037220 */ /* 0x002fca0000410000 */
        /* <DEDUP_REMOVED lines=20> */
[----:B--2---:R-:W-:Y:S01]  /*22850*/  SHF.L.U32 R118, R116, 0x1, RZ ;  /* 0x0000000174767819 */ /* 0x004fe200000006ff */
[----:B------:R-:W-:Y:S02]  /*22860*/  IMAD.SHL.U32 R54, R37, 0x100, RZ ;  /* 0x0000010025367824 */ /* 0x000fe400078e00ff */
[----:B-1----:R-:W-:-:S04]  /*22870*/  FMUL.FTZ R3, R237, R0 ;  /* 0x00000000ed037220 */ /* 0x002fc80000410000 */
[----:B------:R1:W-:Y:S01]  /*22880*/  MUFU.TANH R130, R3 ;  /* 0x0000000300827308 */ /* 0x0003e20000002400 */
[----:B------:R-:W-:Y:S01]  /*22890*/  LOP3.LUT R118, R118, 0x6, RZ, 0xc0, !PT ;  /* 0x0000000676767812 */ /* 0x000fe200078ec0ff */
[----:B-1----:R-:W-:-:S06]  /*228a0*/  FMUL.FTZ R3, R238, R0 ;  /* 0x00000000ee037220 */ /* 0x002fcc0000410000 */
[----:B------:R1:W-:Y:S01]  /*228b0*/  MUFU.TANH R58, R3 ;  /* 0x00000003003a7308 */ /* 0x0003e20000002400 */
[C-C-:B------:R-:W-:Y:S02]  /*228c0*/  LOP3.LUT R4, R54.reuse, 0x8, R118.reuse, 0xfe, !PT ;  /* 0x0000000836047812 */ /* 0x140fe400078efe76 */
[----:B------:R-:W-:Y:S01]  /*228d0*/  LOP3.LUT R7, R54, 0x10, R118, 0xfe, !PT ;  /* 0x0000001036077812 */ /* 0x000fe200078efe76 */
[----:B-1----:R-:W-:-:S04]  /*228e0*/  FMUL.FTZ R3, R228, R0 ;  /* 0x00000000e4037220 */ /* 0x002fc80000410000 */
[----:B------:R1:W-:Y:S01]  /*228f0*/  MUFU.TANH R61, R3 ;  /* 0x00000003003d7308 */ /* 0x0003e20000002400 */
[----:B------:R-:W-:-:S07]  /*22900*/  LOP3.LUT R5, R54, 0x18, R118, 0xfe, !PT ;  /* 0x0000001836057812 */ /* 0x000fce00078efe76 */
[----:B------:R-:W2:Y:S01]  /*22910*/  I2F R11, R4 ;  /* 0x00000004000b7306 */ /* 0x000ea20000201400 */
[----:B-1----:R-:W-:-:S07]  /*22920*/  FMUL.FTZ R3, R230, R0 ;  /* 0x00000000e6037220 */ /* 0x002fce0000410000 */
[----:B------:R1:W-:Y:S01]  /*22930*/  MUFU.TANH R60, R3 ;  /* 0x00000003003c7308 */ /* 0x0003e20000002400 */
[----:B------:R-:W-:-:S07]  /*22940*/  LOP3.LUT R17, R54, 0x20, R118, 0xfe, !PT ;  /* 0x0000002036117812 */ /* 0x000fce00078efe76 */
[----:B------:R-:W3:Y:S01]  /*22950*/  I2F R116, R7 ;  /* 0x0000000700747306 */ /* 0x000ee20000201400 */
[----:B-1----:R-:W-:-:S07]  /*22960*/  FMUL.FTZ R3, R224, R0 ;  /* 0x00000000e0037220 */ /* 0x002fce0000410000 */
[----:B------:R1:W-:Y:S01]  /*22970*/  MUFU.TANH R66, R3 ;  /* 0x0000000300427308 */ /* 0x0003e20000002400 */
[C-C-:B------:R-:W-:Y:S02]  /*22980*/  LOP3.LUT R16, R54.reuse, 0x28, R118.reuse, 0xfe, !PT ;  /* 0x0000002836107812 */ /* 0x140fe400078efe76 */
[----:B------:R-:W-:-:S05]  /*22990*/  LOP3.LUT R25, R54, 0x30, R118, 0xfe, !PT ;  /* 0x0000003036197812 */ /* 0x000fca00078efe76 */
[----:B------:R-:W4:Y:S01]  /*229a0*/  I2F R55, R5 ;  /* 0x0000000500377306 */ /* 0x000f220000201400 */
[----:B-1----:R-:W-:-:S07]  /*229b0*/  FMUL.FTZ R3, R226, R0 ;  /* 0x00000000e2037220 */ /* 0x002fce0000410000 */
[----:B------:R1:W-:Y:S01]  /*229c0*/  MUFU.TANH R65, R3 ;  /* 0x0000000300417308 */ /* 0x0003e20000002400 */
[C---:B------:R-:W-:Y:S02]  /*229d0*/  ISETP.GE.AND P6, PT, R4.reuse, R8, PT ;  /* 0x000000080400720c */ /* 0x040fe40003fc6270 */
[----:B------:R-:W-:Y:S01]  /*229e0*/  ISETP.GE.AND P4, PT, R4, R6, PT ;  /* 0x000000060400720c */ /* 0x000fe20003f86270 */
[----:B--2---:R-:W-:-:S04]  /*229f0*/  FFMA.FTZ R4, R132, R11, R31 ;  /* 0x0000000b84047223 */ /* 0x004fc8000001001f */
[----:B------:R-:W2:Y:S01]  /*22a00*/  I2F R53, R17 ;  /* 0x0000001100357306 */ /* 0x000ea20000201400 */
[----:B-1----:R-:W-:-:S07]  /*22a10*/  FMUL.FTZ R3, R220, R0 ;  /* 0x00000000dc037220 */ /* 0x002fce0000410000 */
[----:B------:R-:W1:Y:S01]  /*22a20*/  I2F R49, R16 ;  /* 0x0000001000317306 */ /* 0x000e620000201400 */
[----:B------:R-:W-:-:S07]  /*22a30*/  LOP3.LUT R24, R54, 0x38, R118, 0xfe, !PT ;  /* 0x0000003836187812 */ /* 0x000fce00078efe76 */
[----:B------:R1:W-:Y:S01]  /*22a40*/  MUFU.TANH R71, R3 ;  /* 0x0000000300477308 */ /* 0x0003e20000002400 */
[----:B------:R-:W-:Y:S01]  /*22a50*/  IMAD.MOV.U32 R220, RZ, RZ, R101 ;  /* 0x000000ffffdc7224 */ /* 0x000fe200078e0065 */
[----:B------:R-:W-:Y:S01]  /*22a60*/  ISETP.GE.AND P3, PT, R7, R6, PT ;  /* 0x000000060700720c */ /* 0x000fe20003f66270 */
[----:B------:R-:W-:-:S05]  /*22a70*/  IMAD.MOV.U32 R101, RZ, RZ, R92 ;  /* 0x000000ffff657224 */ /* 0x000fca00078e005c */
[----:B------:R-:W2:Y:S01]  /*22a80*/  I2F R38, R25 ;  /* 0x0000001900267306 */ /* 0x000ea20000201400 */
[----:B-1----:R-:W-:Y:S01]  /*22a90*/  FMUL.FTZ R3, R222, R0 ;  /* 0x00000000de037220 */ /* 0x002fe20000410000 */
[----:B------:R-:W-:-:S06]  /*22aa0*/  MOV R222, R93 ;  /* 0x0000005d00de7202 */ /* 0x000fcc0000000f00 */
[----:B------:R1:W-:Y:S01]  /*22ab0*/  MUFU.TANH R69, R3 ;  /* 0x0000000300457308 */ /* 0x0003e20000002400 */
[----:B------:R-:W-:Y:S01]  /*22ac0*/  FSEL R93, R4, -INF , !P6 ;  /* 0xff800000045d7808 */ /* 0x000fe20007000000 */
[----:B---3--:R-:W-:Y:S01]  /*22ad0*/  FFMA.FTZ R4, R132, R116, R12 ;  /* 0x0000007484047223 */ /* 0x008fe2000001000c */
[----:B------:R-:W-:-:S05]  /*22ae0*/  ISETP.GE.AND P6, PT, R5, R8, PT ;  /* 0x000000080500720c */ /* 0x000fca0003fc6270 */
[----:B------:R-:W3:Y:S01]  /*22af0*/  I2F R37, R24 ;  /* 0x0000001800257306 */ /* 0x000ee20000201400 */
[----:B-1----:R-:W-:-:S05]  /*22b00*/  FFMA.FTZ R3, R132, R11, R13 ;  /* 0x0000000b84037223 */ /* 0x002fca000001000d */
[----:B------:R-:W-:Y:S02]  /*22b10*/  FSEL R92, R3, -INF , !P4 ;  /* 0xff800000035c7808 */ /* 0x000fe40006000000 */
[-C--:B------:R-:W-:Y:S01]  /*22b20*/  ISETP.GE.AND P4, PT, R5, R6.reuse, PT ;  /* 0x000000060500720c */ /* 0x080fe20003f86270 */
[-C--:B----4-:R-:W-:Y:S01]  /*22b30*/  FFMA.FTZ R5, R132, R55.reuse, R91 ;  /* 0x0000003784057223 */ /* 0x090fe2000001005b */
[----:B------:R-:W-:Y:S01]  /*22b40*/  FSEL R91, R4, -INF , !P3 ;  /* 0xff800000045b7808 */ /* 0x000fe20005800000 */
[C---:B------:R-:W-:Y:S01]  /*22b50*/  FFMA.FTZ R3, R132.reuse, R55, R32 ;  /* 0x0000003784037223 */ /* 0x040fe20000010020 */
[----:B------:R-:W-:Y:S01]  /*22b60*/  ISETP.GE.AND P3, PT, R17, R6, PT ;  /* 0x000000061100720c */ /* 0x000fe20003f66270 */
[----:B--2---:R-:W-:Y:S01]  /*22b70*/  FFMA.FTZ R4, R132, R53, R15 ;  /* 0x0000003584047223 */ /* 0x004fe2000001000f */
[----:B------:R-:W-:Y:S02]  /*22b80*/  MOV R199, R105 ;  /* 0x0000006900c77202 */ /* 0x000fe40000000f00 */
[----:B------:R-:W-:-:S02]  /*22b90*/  MOV R178, R100 ;  /* 0x0000006400b27202 */ /* 0x000fc40000000f00 */
[----:B------:R-:W-:Y:S02]  /*22ba0*/  MOV R236, R114 ;  /* 0x0000007200ec7202 */ /* 0x000fe40000000f00 */
[----:B------:R-:W-:Y:S02]  /*22bb0*/  MOV R226, R102 ;  /* 0x0000006600e27202 */ /* 0x000fe40000000f00 */
[----:B------:R-:W-:Y:S02]  /*22bc0*/  MOV R105, R94 ;  /* 0x0000005e00697202 */ /* 0x000fe40000000f00 */
[----:B------:R-:W-:Y:S01]  /*22bd0*/  FSEL R100, R5, -INF , !P6 ;  /* 0xff80000005647808 */ /* 0x000fe20007000000 */
[CC--:B------:R-:W-:Y:S01]  /*22be0*/  FFMA.FTZ R5, R132.reuse, R49.reuse, R59 ;  /* 0x0000003184057223 */ /* 0x0c0fe2000001003b */
[----:B------:R-:W-:Y:S02]  /*22bf0*/  MOV R102, R20 ;  /* 0x0000001400667202 */ /* 0x000fe40000000f00 */
[----:B------:R-:W-:Y:S01]  /*22c00*/  ISETP.GE.AND P5, PT, R7, R8, PT ;  /* 0x000000080700720c */ /* 0x000fe20003fa6270 */
[C---:B------:R-:W-:Y:S01]  /*22c10*/  FFMA.FTZ R7, R132.reuse, R116, R33 ;  /* 0x0000007484077223 */ /* 0x040fe20000010021 */
[----:B------:R-:W-:Y:S01]  /*22c20*/  FSEL R94, R3, -INF , !P4 ;  /* 0xff800000035e7808 */ /* 0x000fe20006000000 */
[----:B------:R-:W-:Y:S01]  /*22c30*/  FFMA.FTZ R3, R132, R49, R34 ;  /* 0x0000003184037223 */ /* 0x000fe20000010022 */
[----:B------:R-:W-:-:S02]  /*22c40*/  MOV R114, R101 ;  /* 0x0000006500727202 */ /* 0x000fc40000000f00 */
[----:B------:R-:W-:Y:S02]  /*22c50*/  LOP3.LUT R29, R54, 0x40, R118, 0xfe, !PT ;  /* 0x00000040361d7812 */ /* 0x000fe400078efe76 */
[----:B------:R-:W-:Y:S02]  /*22c60*/  ISETP.GE.AND P6, PT, R16, R8, PT ;  /* 0x000000081000720c */ /* 0x000fe40003fc6270 */
[----:B------:R-:W-:Y:S01]  /*22c70*/  FSEL R101, R4, -INF , !P3 ;  /* 0xff80000004657808 */ /* 0x000fe20005800000 */
[----:B------:R-:W-:Y:S01]  /*22c80*/  FFMA.FTZ R4, R132, R38, R21 ;  /* 0x0000002684047223 */ /* 0x000fe20000010015 */
[----:B------:R-:W-:Y:S01]  /*22c90*/  ISETP.GE.AND P4, PT, R16, R6, PT ;  /* 0x000000061000720c */ /* 0x000fe20003f86270 */
[-C--:B------:R-:W-:Y:S02]  /*22ca0*/  FMUL.FTZ R12, R212, R0.reuse ;  /* 0x00000000d40c7220 */ /* 0x080fe40000410000 */
[-C--:B------:R-:W-:Y:S02]  /*22cb0*/  FMUL.FTZ R15, R214, R0.reuse ;  /* 0x00000000d60f7220 */ /* 0x080fe40000410000 */
[----:B------:R-:W-:Y:S01]  /*22cc0*/  FMUL.FTZ R21, R208, R0 ;  /* 0x00000000d0157220 */ /* 0x000fe20000410000 */
[----:B------:R-:W1:Y:S01]  /*22cd0*/  I2F R46, R29 ;  /* 0x0000001d002e7306 */ /* 0x000e620000201400 */
[----:B------:R-:W-:-:S02]  /*22ce0*/  IMAD.MOV.U32 R228, RZ, RZ, R112 ;  /* 0x000000ffffe47224 */ /* 0x000fc400078e0070 */
[----:B------:R-:W-:Y:S01]  /*22cf0*/  IMAD.MOV.U32 R174, RZ, RZ, R104 ;  /* 0x000000ffffae7224 */ /* 0x000fe200078e0068 */
[----:B------:R-:W-:Y:S01]  /*22d00*/  FSEL R104, R5, -INF , !P6 ;  /* 0xff80000005687808 */ /* 0x000fe20007000000 */
[----:B------:R-:W-:Y:S02]  /*22d10*/  IMAD.MOV.U32 R212, RZ, RZ, R106 ;  /* 0x000000ffffd47224 */ /* 0x000fe400078e006a */
[----:B------:R-:W-:Y:S01]  /*22d20*/  IMAD.MOV.U32 R179, RZ, RZ, R95 ;  /* 0x000000ffffb37224 */ /* 0x000fe200078e005f */
[----:B------:R-:W-:Y:S01]  /*22d30*/  FSEL R95, R7, -INF , !P5 ;  /* 0xff800000075f7808 */ /* 0x000fe20006800000 */
[----:B------:R-:W-:Y:S01]  /*22d40*/  IMAD.MOV.U32 R112, RZ, RZ, R102 ;  /* 0x000000ffff707224 */ /* 0x000fe200078e0066 */
[----:B------:R-:W-:Y:S01]  /*22d50*/  FSEL R102, R3, -INF , !P4 ;  /* 0xff80000003667808 */ /* 0x000fe20006000000 */
[----:B------:R-:W-:Y:S01]  /*22d60*/  IMAD.MOV.U32 R224, RZ, RZ, R103 ;  /* 0x000000ffffe07224 */ /* 0x000fe200078e0067 */
[----:B------:R-:W-:Y:S01]  /*22d70*/  LOP3.LUT R30, R54, 0x50, R118, 0xfe, !PT ;  /* 0x00000050361e7812 */ /* 0x000fe200078efe76 */
[----:B------:R-:W-:Y:S01]  /*22d80*/  IMAD.MOV.U32 R106, RZ, RZ, R68 ;  /* 0x000000ffff6a7224 */ /* 0x000fe200078e0044 */
[----:B------:R-:W-:Y:S01]  /*22d90*/  MOV R129, R10 ;  /* 0x0000000a00817202 */ /* 0x000fe20000000f00 */
[CC--:B---3--:R-:W-:Y:S01]  /*22da0*/  FFMA.FTZ R5, R132.reuse, R37.reuse, R57 ;  /* 0x0000002584057223 */ /* 0x0c8fe20000010039 */
[----:B------:R2:W-:Y:S01]  /*22db0*/  MUFU.TANH R68, R12 ;  /* 0x0000000c00447308 */ /* 0x0005e20000002400 */
[----:B------:R-:W-:Y:S01]  /*22dc0*/  IMAD.MOV.U32 R103, RZ, RZ, R9 ;  /* 0x000000ffff677224 */ /* 0x000fe200078e0009 */
[----:B------:R-:W-:Y:S01]  /*22dd0*/  ISETP.GE.AND P5, PT, R17, R8, PT ;  /* 0x000000081100720c */ /* 0x000fe20003fa6270 */
[----:B------:R-:W-:Y:S01]  /*22de0*/  FFMA.FTZ R3, R132, R37, R23 ;  /* 0x0000002584037223 */ /* 0x000fe20000010017 */
[----:B------:R-:W-:-:S02]  /*22df0*/  LOP3.LUT R39, R54, 0x48, R118, 0xfe, !PT ;  /* 0x0000004836277812 */ /* 0x000fc400078efe76 */
[C-C-:B------:R-:W-:Y:S02]  /*22e00*/  LOP3.LUT R28, R54.reuse, 0x58, R118.reuse, 0xfe, !PT ;  /* 0x00000058361c7812 */ /* 0x140fe400078efe76 */
[----:B------:R3:W-:Y:S01]  /*22e10*/  MUFU.TANH R59, R15 ;  /* 0x0000000f003b7308 */ /* 0x0007e20000002400 */
[C-C-:B------:R-:W-:Y:S02]  /*22e20*/  LOP3.LUT R26, R54.reuse, 0x60, R118.reuse, 0xfe, !PT ;  /* 0x00000060361a7812 */ /* 0x140fe400078efe76 */
[C-C-:B------:R-:W-:Y:S02]  /*22e30*/  LOP3.LUT R27, R54.reuse, 0x68, R118.reuse, 0xfe, !PT ;  /* 0x00000068361b7812 */ /* 0x140fe400078efe76 */
[C-C-:B------:R-:W-:Y:S02]  /*22e40*/  LOP3.LUT R10, R54.reuse, 0x70, R118.reuse, 0xfe, !PT ;  /* 0x00000070360a7812 */ /* 0x140fe400078efe76 */
[C-C-:B------:R-:W-:Y:S01]  /*22e50*/  LOP3.LUT R9, R54.reuse, 0x78, R118.reuse, 0xfe, !PT ;  /* 0x0000007836097812 */ /* 0x140fe200078efe76 */
[----:B------:R4:W-:Y:S01]  /*22e60*/  MUFU.TANH R57, R21 ;  /* 0x0000001500397308 */ /* 0x0009e20000002400 */
[----:B------:R-:W-:-:S02]  /*22e70*/  LOP3.LUT R13, R54, 0x80, R118, 0xfe, !PT ;  /* 0x00000080360d7812 */ /* 0x000fc400078efe76 */
[C-C-:B------:R-:W-:Y:S02]  /*22e80*/  LOP3.LUT R11, R54.reuse, 0x88, R118.reuse, 0xfe, !PT ;  /* 0x00000088360b7812 */ /* 0x140fe400078efe76 */
[C-C-:B--2---:R-:W-:Y:S02]  /*22e90*/  LOP3.LUT R12, R54.reuse, 0x90, R118.reuse, 0xfe, !PT ;  /* 0x00000090360c7812 */ /* 0x144fe400078efe76 */
[C-C-:B------:R-:W-:Y:S02]  /*22ea0*/  LOP3.LUT R16, R54.reuse, 0x98, R118.reuse, 0xfe, !PT ;  /* 0x0000009836107812 */ /* 0x140fe400078efe76 */
[C-C-:B---3--:R-:W-:Y:S02]  /*22eb0*/  LOP3.LUT R15, R54.reuse, 0xa0, R118.reuse, 0xfe, !PT ;  /* 0x000000a0360f7812 */ /* 0x148fe400078efe76 */
[C-C-:B------:R-:W-:Y:S02]  /*22ec0*/  LOP3.LUT R17, R54.reuse, 0xa8, R118.reuse, 0xfe, !PT ;  /* 0x000000a836117812 */ /* 0x140fe400078efe76 */
[----:B------:R-:W-:-:S02]  /*22ed0*/  LOP3.LUT R23, R54, 0xb8, R118, 0xfe, !PT ;  /* 0x000000b836177812 */ /* 0x000fc400078efe76 */
[----:B----4-:R-:W-:Y:S02]  /*22ee0*/  LOP3.LUT R21, R54, 0xb0, R118, 0xfe, !PT ;  /* 0x000000b036157812 */ /* 0x010fe400078efe76 */
[----:B------:R-:W2:Y:S01]  /*22ef0*/  S2R R118, SR_TID.X ;  /* 0x0000000000767919 */ /* 0x000ea20000002100 */
[----:B------:R-:W3:Y:S01]  /*22f00*/  I2F R52, R30 ;  /* 0x0000001e00347306 */ /* 0x000ee20000201400 */
[----:B------:R-:W-:Y:S01]  /*22f10*/  FFMA.FTZ R7, R132, R53, R35 ;  /* 0x0000003584077223 */ /* 0x000fe20000010023 */
[----:B------:R-:W-:Y:S02]  /*22f20*/  MOV R214, R103 ;  /* 0x0000006700d67202 */ /* 0x000fe40000000f00 */
[----:B------:R-:W-:-:S04]  /*22f30*/  ISETP.GE.AND P3, PT, R25, R6, PT ;  /* 0x000000061900720c */ /* 0x000fc80003f66270 */
[----:B------:R-:W4:Y:S01]  /*22f40*/  I2F R45, R39 ;  /* 0x00000027002d7306 */ /* 0x000f220000201400 */
[----:B------:R-:W-:Y:S01]  /*22f50*/  FSEL R103, R7, -INF , !P5 ;  /* 0xff80000007677808 */ /* 0x000fe20006800000 */
[----:B------:R-:W-:Y:S01]  /*22f60*/  FFMA.FTZ R7, R132, R38, R90 ;  /* 0x0000002684077223 */ /* 0x000fe2000001005a */
[----:B------:R-:W-:Y:S02]  /*22f70*/  MOV R90, R105 ;  /* 0x00000069005a7202 */ /* 0x000fe40000000f00 */
[----:B------:R-:W-:-:S03]  /*22f80*/  FSEL R105, R4, -INF , !P3 ;  /* 0xff80000004697808 */ /* 0x000fc60005800000 */
[----:B------:R-:W2:Y:S01]  /*22f90*/  I2F R44, R26 ;  /* 0x0000001a002c7306 */ /* 0x000ea20000201400 */
[----:B-1----:R-:W-:Y:S01]  /*22fa0*/  FFMA.FTZ R4, R132, R46, R22 ;  /* 0x0000002e84047223 */ /* 0x002fe20000010016 */
[----:B------:R-:W-:Y:S02]  /*22fb0*/  MOV R121, R14 ;  /* 0x0000000e00797202 */ /* 0x000fe40000000f00 */
[----:B------:R-:W-:-:S04]  /*22fc0*/  ISETP.GE.AND P3, PT, R29, R6, PT ;  /* 0x000000061d00720c */ /* 0x000fc80003f66270 */
[----:B------:R-:W1:Y:S01]  /*22fd0*/  I2F R48, R28 ;  /* 0x0000001c00307306 */ /* 0x000e620000201400 */
[C---:B------:R-:W-:Y:S02]  /*22fe0*/  ISETP.GE.AND P6, PT, R24.reuse, R8, PT ;  /* 0x000000081800720c */ /* 0x040fe40003fc6270 */
[----:B------:R-:W-:Y:S02]  /*22ff0*/  ISETP.GE.AND P4, PT, R24, R6, PT ;  /* 0x000000061800720c */ /* 0x000fe40003f86270 */
[----:B------:R-:W-:-:S03]  /*23000*/  ISETP.GE.AND P5, PT, R25, R8, PT ;  /* 0x000000081900720c */ /* 0x000fc60003fa6270 */
[----:B------:R-:W1:Y:S01]  /*23010*/  I2F R14, R10 ;  /* 0x0000000a000e7306 */ /* 0x000e620000201400 */
[----:B------:R-:W-:Y:S01]  /*23020*/  MOV R238, R112 ;  /* 0x0000007000ee7202 */ /* 0x000fe20000000f00 */
[----:B------:R-:W-:Y:S01]  /*23030*/  IMAD.MOV.U32 R208, RZ, RZ, R106 ;  /* 0x000000ffffd07224 */ /* 0x000fe200078e006a */
[----:B------:R-:W-:Y:S01]  /*23040*/  FSEL R112, R4, -INF , !P3 ;  /* 0xff80000004707808 */ /* 0x000fe20005800000 */
[----:B---3--:R-:W-:Y:S01]  /*23050*/  FFMA.FTZ R4, R132, R52, R86 ;  /* 0x0000003484047223 */ /* 0x008fe20000010056 */
[----:B------:R-:W-:-:S03]  /*23060*/  MOV R230, R111 ;  /* 0x0000006f00e67202 */ /* 0x000fc60000000f00 */
[----:B------:R-:W3:Y:S01]  /*23070*/  I2F R47, R27 ;  /* 0x0000001b002f7306 */ /* 0x000ee20000201400 */
[----:B------:R-:W-:Y:S02]  /*23080*/  MOV R116, R108 ;  /* 0x0000006c00747202 */ /* 0x000fe40000000f00 */
[----:B------:R-:W-:Y:S01]  /*23090*/  FSEL R111, R5, -INF , !P6 ;  /* 0xff800000056f7808 */ /* 0x000fe20007000000 */
[CC--:B----4-:R-:W-:Y:S01]  /*230a0*/  FFMA.FTZ R5, R132.reuse, R45.reuse, R88 ;  /* 0x0000002d84057223 */ /* 0x0d0fe20000010058 */
[----:B------:R-:W-:Y:S01]  /*230b0*/  FSEL R106, R3, -INF , !P4 ;  /* 0xff800000036a7808 */ /* 0x000fe20006000000 */
[----:B------:R-:W-:Y:S01]  /*230c0*/  FFMA.FTZ R3, R132, R45, R56 ;  /* 0x0000002d84037223 */ /* 0x000fe20000010038 */
[----:B------:R-:W-:Y:S01]  /*230d0*/  ISETP.GE.AND P3, PT, R30, R6, PT ;  /* 0x000000061e00720c */ /* 0x000fe20003f66270 */
[----:B------:R-:W4:Y:S01]  /*230e0*/  I2F R31, R13 ;  /* 0x0000000d001f7306 */ /* 0x000f220000201400 */
[----:B------:R-:W-:Y:S01]  /*230f0*/  FSEL R108, R7, -INF , !P5 ;  /* 0xff800000076c7808 */ /* 0x000fe20006800000 */
[----:B------:R-:W-:Y:S01]  /*23100*/  FFMA.FTZ R7, R132, R46, R89 ;  /* 0x0000002e84077223 */ /* 0x000fe20000010059 */
[----:B------:R-:W-:-:S02]  /*23110*/  ISETP.GE.AND P6, PT, R39, R8, PT ;  /* 0x000000082700720c */ /* 0x000fc40003fc6270 */
[----:B------:R-:W-:Y:S02]  /*23120*/  ISETP.GE.AND P4, PT, R39, R6, PT ;  /* 0x000000062700720c */ /* 0x000fe40003f86270 */
[----:B------:R-:W-:Y:S01]  /*23130*/  MOV R196, R121 ;  /* 0x0000007900c47202 */ /* 0x000fe20000000f00 */
[----:B------:R-:W3:Y:S01]  /*23140*/  I2F R20, R9 ;  /* 0x0000000900147306 */ /* 0x000ee20000201400 */
[----:B------:R-:W-:Y:S01]  /*23150*/  ISETP.GE.AND P5, PT, R29, R8, PT ;  /* 0x000000081d00720c */ /* 0x000fe20003fa6270 */
[----:B------:R-:W-:Y:S01]  /*23160*/  IMAD.MOV.U32 R39, RZ, RZ, R114 ;  /* 0x000000ffff277224 */ /* 0x000fe200078e0072 */
[----:B------:R-:W-:Y:S01]  /*23170*/  FSEL R121, R4, -INF , !P3 ;  /* 0xff80000004797808 */ /* 0x000fe20005800000 */
[----:B--2---:R-:W-:Y:S01]  /*23180*/  FFMA.FTZ R4, R132, R44, R82 ;  /* 0x0000002c84047223 */ /* 0x004fe20000010052 */
[----:B------:R-:W-:Y:S01]  /*23190*/  SHF.L.U32 R89, R118, 0x1, RZ ;  /* 0x0000000176597819 */ /* 0x000fe200000006ff */
[----:B------:R-:W-:Y:S01]  /*231a0*/  IMAD.MOV.U32 R193, RZ, RZ, R115 ;  /* 0x000000ffffc17224 */ /* 0x000fe200078e0073 */
[----:B------:R-:W-:Y:S01]  /*231b0*/  FSEL R118, R5, -INF , !P6 ;  /* 0xff80000005767808 */ /* 0x000fe20007000000 */
[CC--:B-1----:R-:W-:Y:S01]  /*231c0*/  FFMA.FTZ R5, R132.reuse, R48.reuse, R85 ;  /* 0x0000003084057223 */ /* 0x0c2fe20000010055 */
[----:B------:R-:W-:Y:S01]  /*231d0*/  FSEL R114, R3, -INF , !P4 ;  /* 0xff80000003727808 */ /* 0x000fe20006000000 */
[----:B------:R-:W-:Y:S01]  /*231e0*/  FFMA.FTZ R3, R132, R48, R83 ;  /* 0x0000003084037223 */ /* 0x000fe20000010053 */
[----:B------:R-:W-:-:S02]  /*231f0*/  ISETP.GE.AND P3, PT, R26, R6, PT ;  /* 0x000000061a00720c */ /* 0x000fc40003f66270 */
[----:B------:R-:W-:Y:S01]  /*23200*/  FSEL R115, R7, -INF , !P5 ;  /* 0xff80000007737808 */ /* 0x000fe20006800000 */
[----:B------:R-:W-:Y:S01]  /*23210*/  FFMA.FTZ R7, R132, R52, R87 ;  /* 0x0000003484077223 */ /* 0x000fe20000010057 */
[C---:B------:R-:W-:Y:S02]  /*23220*/  ISETP.GE.AND P6, PT, R28.reuse, R8, PT ;  /* 0x000000081c00720c */ /* 0x040fe40003fc6270 */
[----:B------:R-:W-:Y:S02]  /*23230*/  ISETP.GE.AND P4, PT, R28, R6, PT ;  /* 0x000000061c00720c */ /* 0x000fe40003f86270 */
[----:B------:R-:W-:Y:S02]  /*23240*/  MOV R194, R129 ;  /* 0x0000008100c27202 */ /* 0x000fe40000000f00 */
[----:B------:R-:W-:Y:S01]  /*23250*/  ISETP.GE.AND P5, PT, R30, R8, PT ;  /* 0x000000081e00720c */ /* 0x000fe20003fa6270 */
[----:B------:R-:W-:Y:S01]  /*23260*/  IMAD.MOV.U32 R195, RZ, RZ, R127 ;  /* 0x000000ffffc37224 */ /* 0x000fe200078e007f */
[----:B------:R-:W-:Y:S01]  /*23270*/  FSEL R129, R4, -INF , !P3 ;  /* 0xff80000004817808 */ /* 0x000fe20005800000 */
[----:B------:R-:W-:Y:S01]  /*23280*/  IMAD.MOV.U32 R198, RZ, RZ, R123 ;  /* 0x000000ffffc67224 */ /* 0x000fe200078e007b */
[----:B------:R-:W-:Y:S01]  /*23290*/  MOV R197, R124 ;  /* 0x0000007c00c57202 */ /* 0x000fe20000000f00 */
[C---:B------:R-:W-:Y:S01]  /*232a0*/  FFMA.FTZ R4, R132.reuse, R14, R78 ;  /* 0x0000000e84047223 */ /* 0x040fe2000001004e */
[----:B------:R-:W-:Y:S01]  /*232b0*/  I2F R32, R12 ;  /* 0x0000000c00207306 */ /* 0x000fe20000201400 */
[----:B------:R-:W-:Y:S01]  /*232c0*/  FSEL R127, R5, -INF , !P6 ;  /* 0xff800000057f7808 */ /* 0x000fe20007000000 */
[CC--:B---3--:R-:W-:Y:S01]  /*232d0*/  FFMA.FTZ R5, R132.reuse, R47.reuse, R81 ;  /* 0x0000002f84057223 */ /* 0x0c8fe20000010051 */
[----:B------:R-:W-:Y:S01]  /*232e0*/  FSEL R123, R3, -INF , !P4 ;  /* 0xff800000037b7808 */ /* 0x000fe20006000000 */
[----:B------:R-:W-:Y:S01]  /*232f0*/  FFMA.FTZ R3, R132, R47, R79 ;  /* 0x0000002f84037223 */ /* 0x000fe2000001004f */
[----:B------:R-:W-:-:S02]  /*23300*/  ISETP.GE.AND P3, PT, R10, R6, PT ;  /* 0x000000060a00720c */ /* 0x000fc40003f66270 */
[----:B------:R-:W-:Y:S01]  /*23310*/  FSEL R124, R7, -INF , !P5 ;  /* 0xff800000077c7808 */ /* 0x000fe20006800000 */
[----:B------:R-:W-:Y:S01]  /*23320*/  FFMA.FTZ R7, R132, R44, R84 ;  /* 0x0000002c84077223 */ /* 0x000fe20000010054 */
[C---:B------:R-:W-:Y:S01]  /*23330*/  ISETP.GE.AND P6, PT, R27.reuse, R8, PT ;  /* 0x000000081b00720c */ /* 0x040fe20003fc6270 */
[----:B------:R-:W1:Y:S01]  /*23340*/  I2F R33, R11 ;  /* 0x0000000b00217306 */ /* 0x000e620000201400 */
[----:B------:R-:W-:Y:S02]  /*23350*/  ISETP.GE.AND P4, PT, R27, R6, PT ;  /* 0x000000061b00720c */ /* 0x000fe40003f86270 */
[----:B------:R-:W-:Y:S02]  /*23360*/  ISETP.GE.AND P5, PT, R26, R8, PT ;  /* 0x000000081a00720c */ /* 0x000fe40003fa6270 */
[----:B------:R-:W-:Y:S01]  /*23370*/  FSEL R175, R4, -INF , !P3 ;  /* 0xff80000004af7808 */ /* 0x000fe20005800000 */
[C---:B----4-:R-:W-:Y:S01]  /*23380*/  FFMA.FTZ R4, R132.reuse, R31, R70 ;  /* 0x0000001f84047223 */ /* 0x050fe20000010046 */
[----:B------:R-:W-:Y:S01]  /*23390*/  ISETP.GE.AND P2, PT, R131, 0x3, PT ;  /* 0x000000038300780c */ /* 0x000fe20003f46270 */
[----:B------:R-:W-:Y:S01]  /*233a0*/  IMAD.MOV.U32 R237, RZ, RZ, R133 ;  /* 0x000000ffffed7224 */ /* 0x000fe200078e0085 */
[----:B------:R-:W-:Y:S01]  /*233b0*/  FSEL R173, R5, -INF , !P6 ;  /* 0xff80000005ad7808 */ /* 0x000fe20007000000 */
[----:B------:R-:W-:Y:S01]  /*233c0*/  FFMA.FTZ R5, R132, R20, R77 ;  /* 0x0000001484057223 */ /* 0x000fe2000001004d */
[----:B------:R-:W-:-:S02]  /*233d0*/  FSEL R131, R3, -INF , !P4 ;  /* 0xff80000003837808 */ /* 0x000fc40006000000 */
[----:B------:R-:W-:Y:S02]  /*233e0*/  ISETP.GE.AND P3, PT, R13, R6, PT ;  /* 0x000000060d00720c */ /* 0x000fe40003f66270 */
[----:B------:R-:W-:Y:S01]  /*233f0*/  FSEL R133, R7, -INF , !P5 ;  /* 0xff80000007857808 */ /* 0x000fe20006800000 */
[----:B------:R-:W-:Y:S01]  /*23400*/  FFMA.FTZ R7, R132, R14, R80 ;  /* 0x0000000e84077223 */ /* 0x000fe20000010050 */
[C---:B------:R-:W-:Y:S02]  /*23410*/  ISETP.GE.AND P6, PT, R9.reuse, R8, PT ;  /* 0x000000080900720c */ /* 0x040fe40003fc6270 */
[----:B------:R-:W-:Y:S01]  /*23420*/  ISETP.GE.AND P4, PT, R9, R6, PT ;  /* 0x000000060900720c */ /* 0x000fe20003f86270 */
[----:B------:R-:W-:Y:S01]  /*23430*/  FMUL.FTZ R9, R200, R0 ;  /* 0x00000000c8097220 */ /* 0x000fe20000410000 */
[----:B------:R-:W2:Y:S01]  /*23440*/  I2F R35, R16 ;  /* 0x0000001000237306 */ /* 0x000ea20000201400 */
[----:B------:R-:W-:Y:S02]  /*23450*/  ISETP.GE.AND P5, PT, R10, R8, PT ;  /* 0x000000080a00720c */ /* 0x000fe40003fa6270 */
[----:B------:R-:W-:-:S02]  /*23460*/  MOV R200, R194 ;  /* 0x000000c200c87202 */ /* 0x000fc40000000f00 */
[----:B------:R-:W-:Y:S01]  /*23470*/  FSEL R194, R4, -INF , !P3 ;  /* 0xff80000004c27808 */ /* 0x000fe20005800000 */
[----:B------:R-:W-:Y:S01]  /*23480*/  FMUL.FTZ R4, R202, R0 ;  /* 0x00000000ca047220 */ /* 0x000fe20000410000 */
[----:B------:R-:W-:Y:S01]  /*23490*/  FSEL R192, R5, -INF , !P6 ;  /* 0xff80000005c07808 */ /* 0x000fe20007000000 */
[----:B------:R-:W3:Y:S01]  /*234a0*/  I2F R34, R15 ;  /* 0x0000000f00227306 */ /* 0x000ee20000201400 */
[----:B------:R-:W-:Y:S01]  /*234b0*/  FSEL R177, R7, -INF , !P5 ;  /* 0xff80000007b17808 */ /* 0x000fe20006800000 */
[C---:B------:R-:W-:Y:S01]  /*234c0*/  FFMA.FTZ R5, R132.reuse, R31, R76 ;  /* 0x0000001f84057223 */ /* 0x040fe2000001004c */
[----:B------:R-:W-:Y:S01]  /*234d0*/  ISETP.GE.AND P5, PT, R13, R8, PT ;  /* 0x000000080d00720c */ /* 0x000fe20003fa6270 */
[----:B------:R-:W-:Y:S01]  /*234e0*/  FFMA.FTZ R3, R132, R20, R75 ;  /* 0x0000001484037223 */ /* 0x000fe2000001004b */
[----:B------:R-:W-:-:S03]  /*234f0*/  MOV R77, R197 ;  /* 0x000000c5004d7202 */ /* 0x000fc60000000f00 */
[----:B------:R4:W-:Y:S01]  /*23500*/  MUFU.TANH R46, R4 ;  /* 0x00000004002e7308 */ /* 0x0009e20000002400 */
[-C--:B------:R-:W-:Y:S02]  /*23510*/  ISETP.GE.AND P3, PT, R12, R6.reuse, PT ;  /* 0x000000060c00720c */ /* 0x080fe40003f66270 */
[----:B------:R-:W-:Y:S01]  /*23520*/  FSEL R197, R5, -INF , !P5 ;  /* 0xff80000005c57808 */ /* 0x000fe20006800000 */
[C---:B-1----:R-:W-:Y:S01]  /*23530*/  FFMA.FTZ R5, R132.reuse, R33, R73 ;  /* 0x0000002184057223 */ /* 0x042fe20000010049 */
[----:B------:R-:W-:Y:S02]  /*23540*/  FSEL R176, R3, -INF , !P4 ;  /* 0xff80000003b07808 */ /* 0x000fe40006000000 */
[----:B------:R-:W-:Y:S01]  /*23550*/  ISETP.GE.AND P4, PT, R11, R6, PT ;  /* 0x000000060b00720c */ /* 0x000fe20003f86270 */
[----:B------:R-:W1:Y:S01]  /*23560*/  I2F R37, R21 ;  /* 0x0000001500257306 */ /* 0x000e620000201400 */
[----:B------:R-:W-:Y:S02]  /*23570*/  IMAD.MOV.U32 R82, RZ, RZ, R195 ;  /* 0x000000ffff527224 */ /* 0x000fe400078e00c3 */
[----:B----4-:R-:W-:Y:S01]  /*23580*/  FFMA.FTZ R4, R132, R32, R64 ;  /* 0x0000002084047223 */ /* 0x010fe20000010040 */
[----:B------:R-:W-:Y:S01]  /*23590*/  FSEL R195, R5, -INF , !P4 ;  /* 0xff80000005c37808 */ /* 0x000fe20006000000 */
[----:B------:R-:W-:-:S03]  /*235a0*/  FMUL.FTZ R22, R210, R0 ;  /* 0x00000000d2167220 */ /* 0x000fc60000410000 */
[----:B------:R-:W-:Y:S01]  /*235b0*/  FSEL R202, R4, -INF , !P3 ;  /* 0xff80000004ca7808 */ /* 0x000fe20005800000 */
[----:B------:R-:W-:Y:S01]  /*235c0*/  FMUL.FTZ R4, R96, R0 ;  /* 0x0000000060047220 */ /* 0x000fe20000410000 */
[----:B------:R-:W-:Y:S01]  /*235d0*/  LOP3.LUT R89, R89, 0x6, RZ, 0xc0, !PT ;  /* 0x0000000659597812 */ /* 0x000fe200078ec0ff */
[----:B--2---:R-:W-:Y:S02]  /*235e0*/  FFMA.FTZ R5, R132, R35, R51 ;  /* 0x0000002384057223 */ /* 0x004fe40000010033 */
[----:B------:R3:W-:Y:S01]  /*235f0*/  MUFU.TANH R51, R4 ;  /* 0x0000000400337308 */ /* 0x0007e20000002400 */
[----:B------:R-:W-:Y:S01]  /*23600*/  ISETP.GE.AND P3, PT, R15, R6, PT ;  /* 0x000000060f00720c */ /* 0x000fe20003f66270 */
[----:B------:R-:W-:-:S06]  /*23610*/  FMUL.FTZ R24, R204, R0 ;  /* 0x00000000cc187220 */ /* 0x000fcc0000410000 */
[----:B------:R2:W-:Y:S01]  /*23620*/  MUFU.TANH R56, R22 ;  /* 0x0000001600387308 */ /* 0x0005e20000002400 */
[C---:B------:R-:W-:Y:S02]  /*23630*/  FFMA.FTZ R7, R132.reuse, R32, R72 ;  /* 0x0000002084077223 */ /* 0x040fe40000010048 */
[----:B---3--:R-:W-:-:S05]  /*23640*/  FFMA.FTZ R4, R132, R34, R50 ;  /* 0x0000002284047223 */ /* 0x008fca0000010032 */
[----:B------:R-:W3:Y:S01]  /*23650*/  I2F R38, R17 ;  /* 0x0000001100267306 */ /* 0x000ee20000201400 */
[----:B------:R-:W-:Y:S02]  /*23660*/  ISETP.GE.AND P5, PT, R12, R8, PT ;  /* 0x000000080c00720c */ /* 0x000fe40003fa6270 */
[----:B------:R-:W-:Y:S02]  /*23670*/  FSEL R210, R4, -INF , !P3 ;  /* 0xff80000004d27808 */ /* 0x000fe40005800000 */
[--C-:B--2---:R-:W-:Y:S01]  /*23680*/  LOP3.LUT R22, R54, 0xc0, R89.reuse, 0xfe, !PT ;  /* 0x000000c036167812 */ /* 0x104fe200078efe59 */
[-C--:B------:R-:W-:Y:S02]  /*23690*/  FMUL.FTZ R4, R98, R0.reuse ;  /* 0x0000000062047220 */ /* 0x080fe40000410000 */
[----:B------:R-:W2:Y:S01]  /*236a0*/  I2F R41, R23 ;  /* 0x0000001700297306 */ /* 0x000ea20000201400 */
[----:B------:R-:W-:Y:S01]  /*236b0*/  LOP3.LUT R25, R54, 0xc8, R89, 0xfe, !PT ;  /* 0x000000c836197812 */ /* 0x000fe200078efe59 */
[----:B------:R-:W-:-:S06]  /*236c0*/  FMUL.FTZ R26, R206, R0 ;  /* 0x00000000ce1a7220 */ /* 0x000fcc0000410000 */
[----:B------:R-:W4:Y:S01]  /*236d0*/  I2F R40, R22 ;  /* 0x0000001600287306 */ /* 0x000f220000201400 */
[----:B------:R-:W-:Y:S01]  /*236e0*/  FSEL R206, R7, -INF , !P5 ;  /* 0xff80000007ce7808 */ /* 0x000fe20006800000 */
[----:B------:R-:W-:Y:S01]  /*236f0*/  FFMA.FTZ R7, R132, R34, R63 ;  /* 0x0000002284077223 */ /* 0x000fe2000001003f */
[-C--:B------:R-:W-:Y:S02]  /*23700*/  ISETP.GE.AND P3, PT, R21, R6.reuse, PT ;  /* 0x000000061500720c */ /* 0x080fe40003f66270 */
[----:B------:R-:W-:-:S03]  /*23710*/  ISETP.GE.AND P4, PT, R16, R6, PT ;  /* 0x000000061000720c */ /* 0x000fc60003f86270 */
[----:B------:R1:W-:Y:S01]  /*23720*/  MUFU.TANH R55, R24 ;  /* 0x0000001800377308 */ /* 0x0003e20000002400 */
[----:B------:R-:W-:Y:S02]  /*23730*/  ISETP.GE.AND P5, PT, R15, R8, PT ;  /* 0x000000080f00720c */ /* 0x000fe40003fa6270 */
[----:B------:R-:W-:-:S05]  /*23740*/  MOV R79, R222 ;  /* 0x000000de004f7202 */ /* 0x000fca0000000f00 */
[----:B------:R2:W-:Y:S01]  /*23750*/  MUFU.TANH R50, R4 ;  /* 0x0000000400327308 */ /* 0x0005e20000002400 */
[----:B------:R-:W-:Y:S01]  /*23760*/  IMAD.MOV.U32 R86, RZ, RZ, R214 ;  /* 0x000000ffff567224 */ /* 0x000fe200078e00d6 */
[----:B------:R-:W-:Y:S02]  /*23770*/  FSEL R204, R5, -INF , !P4 ;  /* 0xff80000005cc7808 */ /* 0x000fe40006000000 */
[----:B-1----:R-:W-:-:S04]  /*23780*/  LOP3.LUT R24, R54, 0xd0, R89, 0xfe, !PT ;  /* 0x000000d036187812 */ /* 0x002fc800078efe59 */
[----:B------:R-:W1:Y:S01]  /*23790*/  I2F R43, R25 ;  /* 0x00000019002b7306 */ /* 0x000e620000201400 */
[----:B--2---:R-:W-:-:S07]  /*237a0*/  FFMA.FTZ R4, R132, R37, R60 ;  /* 0x0000002584047223 */ /* 0x004fce000001003c */
[----:B------:R-:W2:Y:S01]  /*237b0*/  I2F R42, R24 ;  /* 0x00000018002a7306 */ /* 0x000ea20000201400 */
[----:B------:R-:W-:Y:S01]  /*237c0*/  FSEL R214, R7, -INF , !P5 ;  /* 0xff80000007d67808 */ /* 0x000fe20006800000 */
[----:B---3--:R-:W-:Y:S01]  /*237d0*/  FFMA.FTZ R5, R132, R38, R58 ;  /* 0x0000002684057223 */ /* 0x008fe2000001003a */
[----:B------:R-:W-:Y:S01]  /*237e0*/  FSEL R222, R4, -INF , !P3 ;  /* 0xff80000004de7808 */ /* 0x000fe20005800000 */
[----:B------:R-:W-:Y:S01]  /*237f0*/  FMUL.FTZ R4, R232, R0 ;  /* 0x00000000e8047220 */ /* 0x000fe20000410000 */
[----:B------:R-:W-:Y:S01]  /*23800*/  ISETP.GE.AND P4, PT, R17, R6, PT ;  /* 0x000000061100720c */ /* 0x000fe20003f86270 */
[----:B------:R-:W-:Y:S01]  /*23810*/  FFMA.FTZ R7, R132, R37, R61 ;  /* 0x0000002584077223 */ /* 0x000fe2000001003d */
[----:B------:R-:W-:Y:S01]  /*23820*/  ISETP.GE.AND P5, PT, R21, R8, PT ;  /* 0x000000081500720c */ /* 0x000fe20003fa6270 */
[----:B------:R4:W-:Y:S01]  /*23830*/  MUFU.TANH R34, R4 ;  /* 0x0000000400227308 */ /* 0x0009e20000002400 */
[----:B------:R-:W-:Y:S02]  /*23840*/  LOP3.LUT R30, R54, 0xd8, R89, 0xfe, !PT ;  /* 0x000000d8361e7812 */ /* 0x000fe400078efe59 */
[----:B------:R-:W-:-:S02]  /*23850*/  MOV R84, R212 ;  /* 0x000000d400547202 */ /* 0x000fc40000000f00 */
[----:B------:R-:W-:Y:S02]  /*23860*/  LOP3.LUT R29, R54, 0xe0, R89, 0xfe, !PT ;  /* 0x000000e0361d7812 */ /* 0x000fe400078efe59 */
[----:B------:R-:W-:Y:S02]  /*23870*/  MOV R80, R226 ;  /* 0x000000e200507202 */ /* 0x000fe40000000f00 */
[----:B------:R-:W-:Y:S01]  /*23880*/  FSEL R212, R5, -INF , !P4 ;  /* 0xff80000005d47808 */ /* 0x000fe20006000000 */
[----:B------:R-:W-:Y:S01]  /*23890*/  FFMA.FTZ R5, R132, R41, R65 ;  /* 0x0000002984057223 */ /* 0x000fe20000010041 */
[----:B------:R-:W-:Y:S02]  /*238a0*/  ISETP.GE.AND P3, PT, R22, R6, PT ;  /* 0x000000061600720c */ /* 0x000fe40003f66270 */
[----:B------:R-:W-:Y:S01]  /*238b0*/  FSEL R226, R7, -INF , !P5 ;  /* 0xff80000007e27808 */ /* 0x000fe20006800000 */
[C---:B----4-:R-:W-:Y:S01]  /*238c0*/  FFMA.FTZ R4, R132.reuse, R40, R69 ;  /* 0x0000002884047223 */ /* 0x050fe20000010045 */
[----:B------:R-:W-:Y:S01]  /*238d0*/  ISETP.GE.AND P4, PT, R23, R6, PT ;  /* 0x000000061700720c */ /* 0x000fe20003f86270 */
[----:B------:R-:W-:Y:S01]  /*238e0*/  FFMA.FTZ R7, R132, R40, R71 ;  /* 0x0000002884077223 */ /* 0x000fe20000010047 */
[----:B------:R-:W-:Y:S01]  /*238f0*/  I2F R45, R30 ;  /* 0x0000001e002d7306 */ /* 0x000fe20000201400 */
[----:B------:R-:W-:-:S02]  /*23900*/  MOV R88, R230 ;  /* 0x000000e600587202 */ /* 0x000fc40000000f00 */
[----:B------:R-:W-:Y:S01]  /*23910*/  ISETP.GE.AND P5, PT, R22, R8, PT ;  /* 0x000000081600720c */ /* 0x000fe20003fa6270 */
[----:B------:R-:W-:Y:S01]  /*23920*/  IMAD.MOV.U32 R78, RZ, RZ, R224 ;  /* 0x000000ffff4e7224 */ /* 0x000fe200078e00e0 */
[----:B------:R-:W-:Y:S01]  /*23930*/  FSEL R230, R4, -INF , !P3 ;  /* 0xff80000004e67808 */ /* 0x000fe20005800000 */
[----:B------:R-:W-:Y:S02]  /*23940*/  FMUL.FTZ R4, R234, R0 ;  /* 0x00000000ea047220 */ /* 0x000fe40000410000 */
[----:B------:R3:W-:Y:S01]  /*23950*/  MUFU.TANH R53, R26 ;  /* 0x0000001a00357308 */ /* 0x0007e20000002400 */
[C-C-:B------:R-:W-:Y:S02]  /*23960*/  LOP3.LUT R28, R54.reuse, 0xe8, R89.reuse, 0xfe, !PT ;  /* 0x000000e8361c7812 */ /* 0x140fe400078efe59 */
[C---:B------:R-:W-:Y:S02]  /*23970*/  LOP3.LUT R27, R54.reuse, 0xf0, R89, 0xfe, !PT ;  /* 0x000000f0361b7812 */ /* 0x040fe400078efe59 */
[----:B------:R-:W-:-:S03]  /*23980*/  LOP3.LUT R3, R54, R89, RZ, 0xfc, !PT ;  /* 0x0000005936037212 */ /* 0x000fc600078efcff */
[----:B------:R-:W-:Y:S01]  /*23990*/  I2F R44, R29 ;  /* 0x0000001d002c7306 */ /* 0x000fe20000201400 */
[----:B------:R-:W-:Y:S01]  /*239a0*/  FSEL R224, R5, -INF , !P4 ;  /* 0xff80000005e07808 */ /* 0x000fe20006000000 */
[----:B-1----:R-:W-:Y:S01]  /*239b0*/  FFMA.FTZ R5, R132, R43, R59 ;  /* 0x0000002b84057223 */ /* 0x002fe2000001003b */
[----:B------:R-:W-:-:S05]  /*239c0*/  ISETP.GE.AND P4, PT, R25, R6, PT ;  /* 0x000000061900720c */ /* 0x000fca0003f86270 */
[----:B------:R1:W4:Y:S01]  /*239d0*/  MUFU.TANH R52, R9 ;  /* 0x0000000900347308 */ /* 0x0003220000002400 */
[----:B---3--:R-:W-:Y:S02]  /*239e0*/  LOP3.LUT R26, R54, 0xf8, R89, 0xfe, !PT ;  /* 0x000000f8361a7812 */ /* 0x008fe400078efe59 */
[----:B------:R-:W-:Y:S02]  /*239f0*/  MOV R89, R236 ;  /* 0x000000ec00597202 */ /* 0x000fe40000000f00 */
[----:B------:R-:W-:Y:S01]  /*23a00*/  FSEL R236, R7, -INF , !P5 ;  /* 0xff80000007ec7808 */ /* 0x000fe20006800000 */
[----:B--2---:R-:W-:Y:S01]  /*23a10*/  FFMA.FTZ R7, R132, R42, R57 ;  /* 0x0000002a84077223 */ /* 0x004fe20000010039 */
[C---:B------:R-:W-:Y:S01]  /*23a20*/  ISETP.GE.AND P5, PT, R24.reuse, R8, PT ;  /* 0x000000081800720c */ /* 0x040fe20003fa6270 */
[----:B------:R-:W-:Y:S01]  /*23a30*/  IMAD.MOV.U32 R76, RZ, RZ, R78 ;  /* 0x000000ffff4c7224 */ /* 0x000fe200078e004e */
[----:B------:R-:W-:Y:S01]  /*23a40*/  ISETP.GE.AND P3, PT, R24, R6, PT ;  /* 0x000000061800720c */ /* 0x000fe20003f66270 */
[----:B------:R-:W-:Y:S01]  /*23a50*/  IMAD.MOV.U32 R78, RZ, RZ, R79 ;  /* 0x000000ffff4e7224 */ /* 0x000fe200078e004f */
[----:B------:R-:W-:Y:S01]  /*23a60*/  ISETP.GE.AND P6, PT, R11, R8, PT ;  /* 0x000000080b00720c */ /* 0x000fe20003fc6270 */
[----:B-1----:R-:W-:-:S02]  /*23a70*/  FFMA.FTZ R9, R132, R33, R74 ;  /* 0x0000002184097223 */ /* 0x002fc4000001004a */
[----:B------:R1:W-:Y:S01]  /*23a80*/  MUFU.TANH R33, R4 ;  /* 0x0000000400217308 */ /* 0x0003e20000002400 */
[----:B------:R-:W-:Y:S02]  /*23a90*/  FSEL R232, R5, -INF , !P4 ;  /* 0xff80000005e87808 */ /* 0x000fe40006000000 */
[----:B------:R-:W-:Y:S01]  /*23aa0*/  FSEL R5, R7, -INF , !P5 ;  /* 0xff80000007057808 */ /* 0x000fe20006800000 */
[----:B------:R-:W-:Y:S01]  /*23ab0*/  IMAD.MOV.U32 R75, RZ, RZ, R198 ;  /* 0x000000ffff4b7224 */ /* 0x000fe200078e00c6 */
[----:B------:R-:W-:Y:S02]  /*23ac0*/  MOV R79, R237 ;  /* 0x000000ed004f7202 */ /* 0x000fe40000000f00 */
[----:B------:R-:W-:Y:S01]  /*23ad0*/  FSEL R198, R9, -INF , !P6 ;  /* 0xff80000009c67808 */ /* 0x000fe20007000000 */
[C---:B------:R-:W-:Y:S02]  /*23ae0*/  FFMA.FTZ R9, R132.reuse, R35, R67 ;  /* 0x0000002384097223 */ /* 0x040fe40000010043 */
[----:B-1----:R-:W-:Y:S01]  /*23af0*/  FFMA.FTZ R4, R132, R42, R56 ;  /* 0x0000002a84047223 */ /* 0x002fe20000010038 */
[----:B------:R-:W-:Y:S01]  /*23b00*/  ISETP.GE.AND P6, PT, R16, R8, PT ;  /* 0x000000081000720c */ /* 0x000fe20003fc6270 */
[----:B------:R1:W-:Y:S03]  /*23b10*/  STL [R1+0x78], R5 ;  /* 0x0000780501007387 */ /* 0x0003e60000100800 */
[----:B------:R-:W-:Y:S01]  /*23b20*/  FSEL R237, R4, -INF , !P3 ;  /* 0xff80000004ed7808 */ /* 0x000fe20005800000 */
[----:B------:R-:W-:Y:S01]  /*23b30*/  FMUL.FTZ R4, R240, R0 ;  /* 0x00000000f0047220 */ /* 0x000fe20000410000 */
[C---:B------:R-:W-:Y:S01]  /*23b40*/  ISETP.GE.AND P5, PT, R29.reuse, R8, PT ;  /* 0x000000081d00720c */ /* 0x040fe20003fa6270 */
[----:B----4-:R-:W-:Y:S01]  /*23b50*/  FFMA.FTZ R7, R132, R44, R52 ;  /* 0x0000002c84077223 */ /* 0x010fe20000010034 */
[----:B------:R-:W-:-:S02]  /*23b60*/  ISETP.GE.AND P3, PT, R29, R6, PT ;  /* 0x000000061d00720c */ /* 0x000fc40003f66270 */
[----:B------:R-:W-:Y:S01]  /*23b70*/  ISETP.GE.AND P4, PT, R30, R6, PT ;  /* 0x000000061e00720c */ /* 0x000fe20003f86270 */
[----:B------:R2:W-:Y:S01]  /*23b80*/  MUFU.TANH R29, R4 ;  /* 0x00000004001d7308 */ /* 0x0005e20000002400 */
[----:B------:R-:W-:Y:S02]  /*23b90*/  MOV R85, R208 ;  /* 0x000000d000557202 */ /* 0x000fe40000000f00 */
[----:B------:R-:W-:Y:S02]  /*23ba0*/  MOV R74, R80 ;  /* 0x00000050004a7202 */ /* 0x000fe40000000f00 */
[----:B------:R-:W-:Y:S01]  /*23bb0*/  FSEL R208, R9, -INF , !P6 ;  /* 0xff80000009d07808 */ /* 0x000fe20007000000 */
[C---:B------:R-:W-:Y:S01]  /*23bc0*/  FFMA.FTZ R9, R132.reuse, R38, R62 ;  /* 0x0000002684097223 */ /* 0x040fe2000001003e */
[----:B------:R-:W-:Y:S01]  /*23bd0*/  MOV R80, R84 ;  /* 0x0000005400507202 */ /* 0x000fe20000000f00 */
[----:B------:R-:W-:Y:S01]  /*23be0*/  IMAD.MOV.U32 R84, RZ, RZ, R238 ;  /* 0x000000ffff547224 */ /* 0x000fe200078e00ee */
[----:B------:R-:W-:Y:S01]  /*23bf0*/  ISETP.GE.AND P6, PT, R17, R8, PT ;  /* 0x000000081100720c */ /* 0x000fe20003fc6270 */
[----:B-1----:R-:W-:-:S02]  /*23c00*/  FFMA.FTZ R5, R132, R45, R53 ;  /* 0x0000002d84057223 */ /* 0x002fc40000010035 */
[----:B--2---:R-:W-:Y:S01]  /*23c10*/  FFMA.FTZ R4, R132, R44, R46 ;  /* 0x0000002c84047223 */ /* 0x004fe2000001002e */
[----:B------:R-:W-:Y:S02]  /*23c20*/  I2F R47, R27 ;  /* 0x0000001b002f7306 */ /* 0x000fe40000201400 */
[----:B------:R-:W-:Y:S02]  /*23c30*/  FSEL R238, R5, -INF , !P4 ;  /* 0xff80000005ee7808 */ /* 0x000fe40006000000 */
[----:B------:R-:W-:Y:S01]  /*23c40*/  FSEL R5, R7, -INF , !P5 ;  /* 0xff80000007057808 */ /* 0x000fe20006800000 */
[----:B------:R-:W-:Y:S01]  /*23c50*/  IMAD.MOV.U32 R81, RZ, RZ, R220 ;  /* 0x000000ffff517224 */ /* 0x000fe200078e00dc */
[----:B------:R-:W-:Y:S02]  /*23c60*/  FSEL R4, R4, -INF , !P3 ;  /* 0xff80000004047808 */ /* 0x000fe40005800000 */
[----:B------:R-:W-:Y:S01]  /*23c70*/  FSEL R220, R9, -INF , !P6 ;  /* 0xff80000009dc7808 */ /* 0x000fe20007000000 */
[----:B------:R-:W-:Y:S01]  /*23c80*/  FFMA.FTZ R9, R132, R41, R66 ;  /* 0x0000002984097223 */ /* 0x000fe20000010042 */
[----:B------:R-:W-:Y:S01]  /*23c90*/  ISETP.GE.AND P6, PT, R23, R8, PT ;  /* 0x000000081700720c */ /* 0x000fe20003fc6270 */
[----:B------:R-:W-:Y:S01]  /*23ca0*/  STL [R1+0x80], R5 ;  /* 0x0000800501007387 */ /* 0x000fe20000100800 */
[----:B------:R-:W1:Y:S01]  /*23cb0*/  I2F R48, R28 ;  /* 0x0000001c00307306 */ /* 0x000e620000201400 */
[----:B------:R-:W-:-:S02]  /*23cc0*/  IMAD.MOV.U32 R87, RZ, RZ, R116 ;  /* 0x000000ffff577224 */ /* 0x000fc400078e0074 */
[----:B------:R2:W-:Y:S01]  /*23cd0*/  STL [R1+0x7c], R4 ;  /* 0x00007c0401007387 */ /* 0x0005e20000100800 */
[----:B------:R-:W-:Y:S01]  /*23ce0*/  IMAD.MOV.U32 R116, RZ, RZ, R228 ;  /* 0x000000ffff747224 */ /* 0x000fe200078e00e4 */
[----:B------:R-:W-:Y:S02]  /*23cf0*/  FSEL R228, R9, -INF , !P6 ;  /* 0xff80000009e47808 */ /* 0x000fe40007000000 */
[----:B------:R-:W-:Y:S01]  /*23d00*/  ISETP.GE.AND P6, PT, R25, R8, PT ;  /* 0x000000081900720c */ /* 0x000fe20003fc6270 */
[----:B------:R-:W-:Y:S01]  /*23d10*/  I2F R49, R26 ;  /* 0x0000001a00317306 */ /* 0x000fe20000201400 */
[----:B------:R-:W-:Y:S02]  /*23d20*/  IADD3 R14, R3, 0x1, RZ ;  /* 0x00000001030e7810 */ /* 0x000fe40007ffe0ff */
[----:B------:R-:W-:Y:S02]  /*23d30*/  ISETP.GE.AND P3, PT, R27, R6, PT ;  /* 0x000000061b00720c */ /* 0x000fe40003f66270 */
[----:B------:R-:W-:-:S03]  /*23d40*/  IADD3 R13, R3, 0x11, RZ ;  /* 0x00000011030d7810 */ /* 0x000fc60007ffe0ff */
[----:B------:R-:W-:Y:S01]  /*23d50*/  I2F R31, R14 ;  /* 0x0000000e001f7306 */ /* 0x000fe20000201400 */
[----:B--2---:R-:W-:-:S07]  /*23d60*/  FMUL.FTZ R4, R242, R0 ;  /* 0x00000000f2047220 */ /* 0x004fce0000410000 */
[----:B------:R2:W3:Y:S01]  /*23d70*/  MUFU.TANH R25, R4 ;  /* 0x0000000400197308 */ /* 0x0004e20000002400 */
[----:B------:R-:W-:Y:S01]  /*23d80*/  IMAD.MOV.U32 R83, RZ, RZ, R39 ;  /* 0x000000ffff537224 */ /* 0x000fe200078e0027 */
[----:B------:R-:W-:Y:S01]  /*23d90*/  ISETP.GE.AND P4, PT, R28, R6, PT ;  /* 0x000000061c00720c */ /* 0x000fe20003f86270 */
[----:B-1----:R-:W-:-:S05]  /*23da0*/  FFMA.FTZ R5, R132, R48, R50 ;  /* 0x0000003084057223 */ /* 0x002fca0000010032 */
[----:B------:R-:W1:Y:S01]  /*23db0*/  I2F R39, R13 ;  /* 0x0000000d00277306 */ /* 0x000e620000201400 */
[----:B--2---:R-:W-:-:S05]  /*23dc0*/  FFMA.FTZ R4, R132, R47, R33 ;  /* 0x0000002f84047223 */ /* 0x004fca0000010021 */
[----:B------:R-:W-:Y:S02]  /*23dd0*/  FSEL R4, R4, -INF , !P3 ;  /* 0xff80000004047808 */ /* 0x000fe40005800000 */
[----:B------:R-:W-:Y:S01]  /*23de0*/  FSEL R242, R5, -INF , !P4 ;  /* 0xff80000005f27808 */ /* 0x000fe20006000000 */
[----:B------:R-:W-:Y:S02]  /*23df0*/  FMUL.FTZ R5, R239, R0 ;  /* 0x00000000ef057220 */ /* 0x000fe40000410000 */
[----:B------:R3:W-:Y:S01]  /*23e00*/  STL [R1+0x88], R4 ;  /* 0x0000880401007387 */ /* 0x0007e20000100800 */
[----:B------:R-:W-:Y:S02]  /*23e10*/  MOV R73, R76 ;  /* 0x0000004c00497202 */ /* 0x000fe40000000f00 */
[-C--:B------:R-:W-:Y:S02]  /*23e20*/  ISETP.GE.AND P4, PT, R26, R6.reuse, PT ;  /* 0x000000061a00720c */ /* 0x080fe40003f86270 */
[----:B------:R-:W-:Y:S01]  /*23e30*/  IADD3 R12, R3, 0x21, RZ ;  /* 0x00000021030c7810 */ /* 0x000fe20007ffe0ff */
[----:B------:R2:W-:Y:S01]  /*23e40*/  MUFU.TANH R60, R5 ;  /* 0x00000005003c7308 */ /* 0x0005e20000002400 */
[----:B------:R-:W-:-:S07]  /*23e50*/  ISETP.GE.AND P3, PT, R14, R6, PT ;  /* 0x000000060e00720c */ /* 0x000fce0003f66270 */
[----:B------:R-:W4:Y:S01]  /*23e60*/  I2F R38, R12 ;  /* 0x0000000c00267306 */ /* 0x000f220000201400 */
[C---:B---3--:R-:W-:Y:S02]  /*23e70*/  FFMA.FTZ R4, R132.reuse, R49, R25 ;  /* 0x0000003184047223 */ /* 0x048fe40000010019 */
[----:B--2---:R-:W-:-:S03]  /*23e80*/  FFMA.FTZ R5, R132, R31, R73 ;  /* 0x0000001f84057223 */ /* 0x004fc60000010049 */
[----:B------:R-:W-:Y:S01]  /*23e90*/  FSEL R239, R4, -INF , !P4 ;  /* 0xff80000004ef7808 */ /* 0x000fe20006000000 */
[----:B------:R-:W-:Y:S01]  /*23ea0*/  FMUL.FTZ R4, R229, R0 ;  /* 0x00000000e5047220 */ /* 0x000fe20000410000 */
[----:B------:R-:W-:-:S03]  /*23eb0*/  FSEL R62, R5, -INF , !P3 ;  /* 0xff800000053e7808 */ /* 0x000fc60005800000 */
[----:B------:R1:W-:Y:S01]  /*23ec0*/  MUFU.TANH R59, R4 ;  /* 0x00000004003b7308 */ /* 0x0003e20000002400 */
[----:B------:R-:W-:Y:S01]  /*23ed0*/  ISETP.GE.AND P3, PT, R13, R6, PT ;  /* 0x000000060d00720c */ /* 0x000fe20003f66270 */
[C---:B------:R-:W-:Y:S01]  /*23ee0*/  FFMA.FTZ R9, R132.reuse, R43, R68 ;  /* 0x0000002b84097223 */ /* 0x040fe20000010044 */
[C---:B------:R-:W-:Y:S02]  /*23ef0*/  IADD3 R11, R3.reuse, 0x31, RZ ;  /* 0x00000031030b7810 */ /* 0x040fe40007ffe0ff */
[----:B------:R-:W-:Y:S02]  /*23f00*/  IADD3 R20, R3, 0x9, RZ ;  /* 0x0000000903147810 */ /* 0x000fe40007ffe0ff */
[----:B------:R-:W-:Y:S01]  /*23f10*/  FSEL R234, R9, -INF , !P6 ;  /* 0xff80000009ea7808 */ /* 0x000fe20007000000 */
[----:B------:R-:W-:Y:S01]  /*23f20*/  I2F R37, R11 ;  /* 0x0000000b00257306 */ /* 0x000fe20000201400 */
[----:B-1----:R-:W-:Y:S01]  /*23f30*/  FFMA.FTZ R4, R132, R39, R78 ;  /* 0x0000002784047223 */ /* 0x002fe2000001004e */
[----:B------:R-:W-:Y:S01]  /*23f40*/  ISETP.GE.AND P6, PT, R30, R8, PT ;  /* 0x000000081e00720c */ /* 0x000fe20003fc6270 */
[----:B------:R-:W-:-:S03]  /*23f50*/  FFMA.FTZ R9, R132, R45, R55 ;  /* 0x0000002d84097223 */ /* 0x000fc60000010037 */
[----:B------:R-:W-:Y:S01]  /*23f60*/  FSEL R65, R4, -INF , !P3 ;  /* 0xff80000004417808 */ /* 0x000fe20005800000 */
[----:B------:R-:W-:Y:S01]  /*23f70*/  FMUL.FTZ R4, R231, R0 ;  /* 0x00000000e7047220 */ /* 0x000fe20000410000 */
[----:B------:R-:W1:Y:S01]  /*23f80*/  I2F R32, R20 ;  /* 0x0000001400207306 */ /* 0x000e620000201400 */
[----:B------:R-:W-:Y:S02]  /*23f90*/  ISETP.GE.AND P3, PT, R12, R6, PT ;  /* 0x000000060c00720c */ /* 0x000fe40003f66270 */
[----:B------:R-:W-:Y:S02]  /*23fa0*/  IADD3 R10, R3, 0x41, RZ ;  /* 0x00000041030a7810 */ /* 0x000fe40007ffe0ff */
[----:B------:R-:W-:-:S03]  /*23fb0*/  FSEL R240, R9, -INF , !P6 ;  /* 0xff80000009f07808 */ /* 0x000fc60007000000 */
[----:B------:R4:W-:Y:S01]  /*23fc0*/  MUFU.TANH R58, R4 ;  /* 0x00000004003a7308 */ /* 0x0009e20000002400 */
[----:B------:R-:W-:Y:S01]  /*23fd0*/  IADD3 R17, R3, 0x19, RZ ;  /* 0x0000001903117810 */ /* 0x000fe20007ffe0ff */
[----:B------:R-:W-:Y:S01]  /*23fe0*/  FFMA.FTZ R9, R132, R48, R51 ;  /* 0x0000003084097223 */ /* 0x000fe20000010033 */
[-C--:B------:R-:W-:Y:S01]  /*23ff0*/  ISETP.GE.AND P6, PT, R28, R8.reuse, PT ;  /* 0x000000081c00720c */ /* 0x080fe20003fc6270 */
[C---:B------:R-:W-:Y:S01]  /*24000*/  FFMA.FTZ R7, R132.reuse, R47, R34 ;  /* 0x0000002f84077223 */ /* 0x040fe20000010022 */
[----:B------:R-:W-:Y:S01]  /*24010*/  ISETP.GE.AND P5, PT, R27, R8, PT ;  /* 0x000000081b00720c */ /* 0x000fe20003fa6270 */
[----:B------:R-:W-:Y:S02]  /*24020*/  IMAD.MOV.U32 R72, RZ, RZ, R74 ;  /* 0x000000ffff487224 */ /* 0x000fe400078e004a */
[----:B------:R-:W-:Y:S01]  /*24030*/  I2F R40, R10 ;  /* 0x0000000a00287306 */ /* 0x000fe20000201400 */
[----:B------:R-:W-:Y:S02]  /*24040*/  IMAD.MOV.U32 R74, RZ, RZ, R75 ;  /* 0x000000ffff4a7224 */ /* 0x000fe400078e004b */
[----:B----4-:R-:W-:-:S05]  /*24050*/  FFMA.FTZ R4, R132, R38, R82 ;  /* 0x0000002684047223 */ /* 0x010fca0000010052 */
[----:B------:R-:W2:Y:S01]  /*24060*/  I2F R35, R17 ;  /* 0x0000001100237306 */ /* 0x000ea20000201400 */
[----:B------:R-:W-:Y:S02]  /*24070*/  MOV R75, R77 ;  /* 0x0000004d004b7202 */ /* 0x000fe40000000f00 */
[----:B------:R-:W-:Y:S01]  /*24080*/  FSEL R69, R4, -INF , !P3 ;  /* 0xff80000004457808 */ /* 0x000fe20005800000 */
[----:B------:R-:W-:Y:S01]  /*24090*/  FMUL.FTZ R4, R225, R0 ;  /* 0x00000000e1047220 */ /* 0x000fe20000410000 */
[----:B------:R-:W-:Y:S01]  /*240a0*/  FSEL R76, R9, -INF , !P6 ;  /* 0xff800000094c7808 */ /* 0x000fe20007000000 */
[----:B------:R-:W-:Y:S01]  /*240b0*/  FFMA.FTZ R9, R132, R31, R72 ;  /* 0x0000001f84097223 */ /* 0x000fe20000010048 */
[----:B------:R-:W-:Y:S01]  /*240c0*/  IADD3 R16, R3, 0x29, RZ ;  /* 0x0000002903107810 */ /* 0x000fe20007ffe0ff */
[----:B------:R3:W-:Y:S01]  /*240d0*/  MUFU.TANH R57, R4 ;  /* 0x0000000400397308 */ /* 0x0007e20000002400 */
[----:B------:R-:W-:Y:S02]  /*240e0*/  FSEL R77, R7, -INF , !P5 ;  /* 0xff800000074d7808 */ /* 0x000fe40006800000 */
[----:B------:R-:W-:Y:S01]  /*240f0*/  ISETP.GE.AND P5, PT, R14, R8, PT ;  /* 0x000000080e00720c */ /* 0x000fe20003fa6270 */
[----:B------:R-:W-:Y:S01]  /*24100*/  FFMA.FTZ R7, R132, R49, R29 ;  /* 0x0000003184077223 */ /* 0x000fe2000001001d */
[----:B------:R-:W-:-:S02]  /*24110*/  ISETP.GE.AND P3, PT, R11, R6, PT ;  /* 0x000000060b00720c */ /* 0x000fc40003f66270 */
[----:B------:R-:W-:Y:S01]  /*24120*/  IADD3 R23, R3, 0x51, RZ ;  /* 0x0000005103177810 */ /* 0x000fe20007ffe0ff */
[----:B------:R-:W4:Y:S01]  /*24130*/  I2F R22, R16 ;  /* 0x0000001000167306 */ /* 0x000f220000201400 */
[----:B------:R-:W-:Y:S02]  /*24140*/  ISETP.GE.AND P6, PT, R26, R8, PT ;  /* 0x000000081a00720c */ /* 0x000fe40003fc6270 */
[----:B------:R-:W-:Y:S01]  /*24150*/  FSEL R63, R9, -INF , !P5 ;  /* 0xff800000093f7808 */ /* 0x000fe20006800000 */
[CC--:B-1----:R-:W-:Y:S02]  /*24160*/  FFMA.FTZ R9, R132.reuse, R32.reuse, R74 ;  /* 0x0000002084097223 */ /* 0x0c2fe4000001004a */
[C---:B---3--:R-:W-:Y:S01]  /*24170*/  FFMA.FTZ R4, R132.reuse, R37, R86 ;  /* 0x0000002584047223 */ /* 0x048fe20000010056 */
[----:B------:R-:W-:Y:S01]  /*24180*/  IADD3 R15, R3, 0x39, RZ ;  /* 0x00000039030f7810 */ /* 0x000fe20007ffe0ff */
[----:B------:R-:W-:Y:S01]  /*24190*/  I2F R45, R23 ;  /* 0x00000017002d7306 */ /* 0x000fe20000201400 */
[----:B------:R-:W-:Y:S01]  /*241a0*/  FSEL R7, R7, -INF , !P6 ;  /* 0xff80000007077808 */ /* 0x000fe20007000000 */
[----:B------:R-:W-:Y:S01]  /*241b0*/  FFMA.FTZ R5, R132, R32, R75 ;  /* 0x0000002084057223 */ /* 0x000fe2000001004b */
[----:B------:R-:W-:Y:S01]  /*241c0*/  FSEL R74, R4, -INF , !P3 ;  /* 0xff800000044a7808 */ /* 0x000fe20005800000 */
[----:B------:R-:W-:Y:S01]  /*241d0*/  FMUL.FTZ R4, R227, R0 ;  /* 0x00000000e3047220 */ /* 0x000fe20000410000 */
[----:B------:R-:W-:-:S02]  /*241e0*/  ISETP.GE.AND P6, PT, R20, R8, PT ;  /* 0x000000081400720c */ /* 0x000fc40003fc6270 */
[-C--:B------:R-:W-:Y:S01]  /*241f0*/  ISETP.GE.AND P4, PT, R20, R6.reuse, PT ;  /* 0x000000061400720c */ /* 0x080fe20003f86270 */
[----:B------:R-:W1:Y:S01]  /*24200*/  I2F R21, R15 ;  /* 0x0000000f00157306 */ /* 0x000e620000201400 */
[----:B------:R-:W-:Y:S02]  /*24210*/  IADD3 R24, R3, 0x49, RZ ;  /* 0x0000004903187810 */ /* 0x000fe40007ffe0ff */
[----:B------:R-:W-:Y:S01]  /*24220*/  FSEL R64, R9, -INF , !P6 ;  /* 0xff80000009407808 */ /* 0x000fe20007000000 */
[CC--:B--2---:R-:W-:Y:S01]  /*24230*/  FFMA.FTZ R9, R132.reuse, R35.reuse, R80 ;  /* 0x0000002384097223 */ /* 0x0c4fe20000010050 */
[----:B------:R-:W-:Y:S01]  /*24240*/  FSEL R61, R5, -INF , !P4 ;  /* 0xff800000053d7808 */ /* 0x000fe20006000000 */
[----:B------:R-:W-:Y:S02]  /*24250*/  FFMA.FTZ R5, R132, R35, R79 ;  /* 0x0000002384057223 */ /* 0x000fe4000001004f */
[----:B------:R2:W-:Y:S01]  /*24260*/  MUFU.TANH R56, R4 ;  /* 0x0000000400387308 */ /* 0x0005e20000002400 */
[----:B------:R-:W-:Y:S01]  /*24270*/  ISETP.GE.AND P3, PT, R10, R6, PT ;  /* 0x000000060a00720c */ /* 0x000fe20003f66270 */
[----:B------:R3:W-:Y:S01]  /*24280*/  STL [R1+0x64], R7 ;  /* 0x0000640701007387 */ /* 0x0007e20000100800 */
[----:B------:R-:W-:-:S02]  /*24290*/  IADD3 R27, R3, 0x61, RZ ;  /* 0x00000061031b7810 */ /* 0x000fc40007ffe0ff */
[C---:B------:R-:W-:Y:S02]  /*242a0*/  ISETP.GE.AND P6, PT, R17.reuse, R8, PT ;  /* 0x000000081100720c */ /* 0x040fe40003fc6270 */
[----:B------:R-:W-:Y:S01]  /*242b0*/  ISETP.GE.AND P4, PT, R17, R6, PT ;  /* 0x000000061100720c */ /* 0x000fe20003f86270 */
[----:B------:R-:W1:Y:S01]  /*242c0*/  I2F R43, R24 ;  /* 0x00000018002b7306 */ /* 0x000e620000201400 */
[----:B------:R-:W-:Y:S02]  /*242d0*/  IADD3 R28, R3, 0x59, RZ ;  /* 0x00000059031c7810 */ /* 0x000fe40007ffe0ff */
[----:B------:R-:W-:Y:S01]  /*242e0*/  ISETP.GE.AND P5, PT, R13, R8, PT ;  /* 0x000000080d00720c */ /* 0x000fe20003fa6270 */
[----:B--2---:R-:W-:-:S04]  /*242f0*/  FFMA.FTZ R4, R132, R40, R249 ;  /* 0x0000002884047223 */ /* 0x004fc800000100f9 */
[----:B------:R-:W-:Y:S01]  /*24300*/  I2F R47, R27 ;  /* 0x0000001b002f7306 */ /* 0x000fe20000201400 */
[----:B------:R-:W-:Y:S01]  /*24310*/  FSEL R68, R9, -INF , !P6 ;  /* 0xff80000009447808 */ /* 0x000fe20007000000 */
[----:B----4-:R-:W-:Y:S01]  /*24320*/  FFMA.FTZ R9, R132, R22, R84 ;  /* 0x0000001684097223 */ /* 0x010fe20000010054 */
[----:B------:R-:W-:Y:S02]  /*24330*/  FSEL R66, R5, -INF , !P4 ;  /* 0xff80000005427808 */ /* 0x000fe40006000000 */
[----:B------:R-:W-:Y:S01]  /*24340*/  FSEL R80, R4, -INF , !P3 ;  /* 0xff80000004507808 */ /* 0x000fe20005800000 */
[----:B------:R-:W-:Y:S02]  /*24350*/  FMUL.FTZ R4, R221, R0 ;  /* 0x00000000dd047220 */ /* 0x000fe40000410000 */
[----:B---3--:R-:W-:Y:S01]  /*24360*/  FFMA.FTZ R7, R132, R39, R200 ;  /* 0x0000002784077223 */ /* 0x008fe200000100c8 */
[----:B------:R-:W-:Y:S01]  /*24370*/  ISETP.GE.AND P6, PT, R16, R8, PT ;  /* 0x000000081000720c */ /* 0x000fe20003fc6270 */
[----:B------:R-:W-:Y:S01]  /*24380*/  FFMA.FTZ R5, R132, R22, R83 ;  /* 0x0000001684057223 */ /* 0x000fe20000010053 */
[----:B------:R-:W-:Y:S01]  /*24390*/  ISETP.GE.AND P4, PT, R16, R6, PT ;  /* 0x000000061000720c */ /* 0x000fe20003f86270 */
[----:B------:R-:W2:Y:S01]  /*243a0*/  I2F R46, R28 ;  /* 0x0000001c002e7306 */ /* 0x000ea20000201400 */
[----:B------:R-:W-:Y:S01]  /*243b0*/  FSEL R67, R7, -INF , !P5 ;  /* 0xff80000007437808 */ /* 0x000fe20006800000 */
[----:B------:R-:W-:Y:S01]  /*243c0*/  FFMA.FTZ R7, R132, R38, R81 ;  /* 0x0000002684077223 */ /* 0x000fe20000010051 */
[----:B------:R-:W-:-:S02]  /*243d0*/  ISETP.GE.AND P5, PT, R12, R8, PT ;  /* 0x000000080c00720c */ /* 0x000fc40003fa6270 */
[----:B------:R-:W-:-:S03]  /*243e0*/  FSEL R72, R9, -INF , !P6 ;  /* 0xff80000009487808 */ /* 0x000fc60007000000 */
[----:B------:R3:W-:Y:S01]  /*243f0*/  MUFU.TANH R55, R4 ;  /* 0x0000000400377308 */ /* 0x0007e20000002400 */
[----:B------:R-:W-:Y:S01]  /*24400*/  FSEL R73, R5, -INF , !P4 ;  /* 0xff80000005497808 */ /* 0x000fe20006000000 */
[CC--:B-1----:R-:W-:Y:S01]  /*24410*/  FFMA.FTZ R9, R132.reuse, R21.reuse, R87 ;  /* 0x0000001584097223 */ /* 0x0c2fe20000010057 */
[----:B------:R-:W-:Y:S01]  /*24420*/  ISETP.GE.AND P3, PT, R23, R6, PT ;  /* 0x000000061700720c */ /* 0x000fe20003f66270 */
[C---:B------:R-:W-:Y:S01]  /*24430*/  FFMA.FTZ R5, R132.reuse, R21, R88 ;  /* 0x0000001584057223 */ /* 0x040fe20000010058 */
[----:B------:R-:W-:Y:S02]  /*24440*/  IADD3 R31, R3, 0x71, RZ ;  /* 0x00000071031f7810 */ /* 0x000fe40007ffe0ff */
[C---:B------:R-:W-:Y:S02]  /*24450*/  ISETP.GE.AND P6, PT, R15.reuse, R8, PT ;  /* 0x000000080f00720c */ /* 0x040fe40003fc6270 */
[----:B------:R-:W-:Y:S02]  /*24460*/  ISETP.GE.AND P4, PT, R15, R6, PT ;  /* 0x000000060f00720c */ /* 0x000fe40003f86270 */
[----:B------:R-:W-:Y:S01]  /*24470*/  FSEL R71, R7, -INF , !P5 ;  /* 0xff80000007477808 */ /* 0x000fe20006800000 */
[C---:B---3--:R-:W-:Y:S01]  /*24480*/  FFMA.FTZ R4, R132.reuse, R45, R245 ;  /* 0x0000002d84047223 */ /* 0x048fe200000100f5 */
[----:B------:R-:W-:Y:S01]  /*24490*/  IADD3 R34, R3, 0x69, RZ ;  /* 0x0000006903227810 */ /* 0x000fe20007ffe0ff */
[----:B------:R-:W-:Y:S01]  /*244a0*/  FFMA.FTZ R7, R132, R37, R85 ;  /* 0x0000002584077223 */ /* 0x000fe20000010055 */
[----:B------:R-:W-:Y:S01]  /*244b0*/  I2F R50, R31 ;  /* 0x0000001f00327306 */ /* 0x000fe20000201400 */
[----:B------:R-:W-:-:S02]  /*244c0*/  ISETP.GE.AND P5, PT, R11, R8, PT ;  /* 0x000000080b00720c */ /* 0x000fc40003fa6270 */
[----:B------:R-:W-:Y:S01]  /*244d0*/  FSEL R84, R4, -INF , !P3 ;  /* 0xff80000004547808 */ /* 0x000fe20005800000 */
[----:B------:R-:W-:Y:S01]  /*244e0*/  FMUL.FTZ R4, R223, R0 ;  /* 0x00000000df047220 */ /* 0x000fe20000410000 */
[----:B------:R-:W-:Y:S01]  /*244f0*/  FSEL R78, R9, -INF , !P6 ;  /* 0xff800000094e7808 */ /* 0x000fe20007000000 */
[CC--:B------:R-:W-:Y:S01]  /*24500*/  FFMA.FTZ R9, R132.reuse, R43.reuse, R90 ;  /* 0x0000002b84097223 */ /* 0x0c0fe2000001005a */
[----:B------:R-:W-:Y:S01]  /*24510*/  FSEL R79, R5, -INF , !P4 ;  /* 0xff800000054f7808 */ /* 0x000fe20006000000 */
[----:B------:R-:W-:Y:S01]  /*24520*/  FFMA.FTZ R5, R132, R43, R116 ;  /* 0x0000002b84057223 */ /* 0x000fe20000010074 */
[----:B------:R-:W1:Y:S01]  /*24530*/  I2F R51, R34 ;  /* 0x0000002200337306 */ /* 0x000e620000201400 */
[C---:B------:R-:W-:Y:S02]  /*24540*/  ISETP.GE.AND P6, PT, R24.reuse, R8, PT ;  /* 0x000000081800720c */ /* 0x040fe40003fc6270 */
[----:B------:R-:W-:Y:S02]  /*24550*/  ISETP.GE.AND P4, PT, R24, R6, PT ;  /* 0x000000061800720c */ /* 0x000fe40003f86270 */
[----:B------:R-:W-:Y:S01]  /*24560*/  FSEL R75, R7, -INF , !P5 ;  /* 0xff800000074b7808 */ /* 0x000fe20006800000 */
[----:B------:R-:W-:Y:S01]  /*24570*/  FFMA.FTZ R7, R132, R40, R89 ;  /* 0x0000002884077223 */ /* 0x000fe20000010059 */
[----:B------:R-:W-:Y:S01]  /*24580*/  IADD3 R33, R3, 0x79, RZ ;  /* 0x0000007903217810 */ /* 0x000fe20007ffe0ff */
[----:B------:R3:W-:Y:S01]  /*24590*/  MUFU.TANH R43, R4 ;  /* 0x00000004002b7308 */ /* 0x0007e20000002400 */
[----:B------:R-:W-:-:S02]  /*245a0*/  ISETP.GE.AND P5, PT, R10, R8, PT ;  /* 0x000000080a00720c */ /* 0x000fc40003fa6270 */
[----:B------:R-:W-:Y:S02]  /*245b0*/  ISETP.GE.AND P3, PT, R27, R6, PT ;  /* 0x000000061b00720c */ /* 0x000fe40003f66270 */
[----:B------:R-:W-:Y:S02]  /*245c0*/  IADD3 R30, R3, 0x81, RZ ;  /* 0x00000081031e7810 */ /* 0x000fe40007ffe0ff */
[----:B------:R-:W-:Y:S01]  /*245d0*/  FSEL R82, R9, -INF , !P6 ;  /* 0xff80000009527808 */ /* 0x000fe20007000000 */
[CC--:B--2---:R-:W-:Y:S01]  /*245e0*/  FFMA.FTZ R9, R132.reuse, R46.reuse, R196 ;  /* 0x0000002e84097223 */ /* 0x0c4fe200000100c4 */
[----:B------:R-:W-:Y:S01]  /*245f0*/  FSEL R83, R5, -INF , !P4 ;  /* 0xff80000005537808 */ /* 0x000fe20006000000 */
[----:B------:R-:W-:Y:S01]  /*24600*/  FFMA.FTZ R5, R132, R46, R193 ;  /* 0x0000002e84057223 */ /* 0x000fe200000100c1 */
[----:B------:R-:W2:Y:S01]  /*24610*/  I2F R53, R33 ;  /* 0x0000002100357306 */ /* 0x000ea20000201400 */
[----:B------:R-:W-:Y:S01]  /*24620*/  ISETP.GE.AND P6, PT, R28, R8, PT ;  /* 0x000000081c00720c */ /* 0x000fe20003fc6270 */
[----:B---3--:R-:W-:Y:S01]  /*24630*/  FFMA.FTZ R4, R132, R47, R113 ;  /* 0x0000002f84047223 */ /* 0x008fe20000010071 */
[----:B------:R-:W-:-:S02]  /*24640*/  ISETP.GE.AND P4, PT, R28, R6, PT ;  /* 0x000000061c00720c */ /* 0x000fc40003f86270 */
[----:B------:R-:W-:-:S03]  /*24650*/  FSEL R81, R7, -INF , !P5 ;  /* 0xff80000007517808 */ /* 0x000fc60006800000 */
[----:B------:R-:W3:Y:S01]  /*24660*/  I2F R49, R30 ;  /* 0x0000001e00317306 */ /* 0x000ee20000201400 */
[----:B------:R-:W-:Y:S01]  /*24670*/  FSEL R88, R4, -INF , !P3 ;  /* 0xff80000004587808 */ /* 0x000fe20005800000 */
[----:B------:R-:W-:Y:S01]  /*24680*/  FFMA.FTZ R7, R132, R45, R199 ;  /* 0x0000002d84077223 */ /* 0x000fe200000100c7 */
[----:B------:R-:W-:Y:S01]  /*24690*/  IADD3 R32, R3, 0x89, RZ ;  /* 0x0000008903207810 */ /* 0x000fe20007ffe0ff */
[----:B------:R-:W-:Y:S01]  /*246a0*/  FMUL.FTZ R4, R213, R0 ;  /* 0x00000000d5047220 */ /* 0x000fe20000410000 */
[-C--:B------:R-:W-:Y:S02]  /*246b0*/  ISETP.GE.AND P5, PT, R23, R8.reuse, PT ;  /* 0x000000081700720c */ /* 0x080fe40003fa6270 */
[----:B------:R-:W-:Y:S02]  /*246c0*/  FSEL R86, R9, -INF , !P6 ;  /* 0xff80000009567808 */ /* 0x000fe40007000000 */
[----:B------:R-:W-:Y:S01]  /*246d0*/  FSEL R87, R5, -INF , !P4 ;  /* 0xff80000005577808 */ /* 0x000fe20006000000 */
[----:B------:R-:W4:Y:S01]  /*246e0*/  I2F R52, R32 ;  /* 0x0000002000347306 */ /* 0x000f220000201400 */
[----:B------:R-:W-:-:S02]  /*246f0*/  ISETP.GE.AND P6, PT, R34, R8, PT ;  /* 0x000000082200720c */ /* 0x000fc40003fc6270 */
[-C--:B------:R-:W-:Y:S02]  /*24700*/  ISETP.GE.AND P4, PT, R34, R6.reuse, PT ;  /* 0x000000062200720c */ /* 0x080fe40003f86270 */
[----:B------:R-:W-:Y:S01]  /*24710*/  FSEL R85, R7, -INF , !P5 ;  /* 0xff80000007557808 */ /* 0x000fe20006800000 */
[C---:B------:R-:W-:Y:S02]  /*24720*/  FFMA.FTZ R7, R132.reuse, R47, R247 ;  /* 0x0000002f84077223 */ /* 0x040fe400000100f7 */
[----:B------:R2:W-:Y:S01]  /*24730*/  MUFU.TANH R34, R4 ;  /* 0x0000000400227308 */ /* 0x0005e20000002400 */
[----:B------:R-:W-:Y:S02]  /*24740*/  IADD3 R29, R3, 0x91, RZ ;  /* 0x00000091031d7810 */ /* 0x000fe40007ffe0ff */
[----:B------:R-:W-:Y:S01]  /*24750*/  ISETP.GE.AND P3, PT, R31, R6, PT ;  /* 0x000000061f00720c */ /* 0x000fe20003f66270 */
[CC--:B-1----:R-:W-:Y:S01]  /*24760*/  FFMA.FTZ R9, R132.reuse, R51.reuse, R179 ;  /* 0x0000003384097223 */ /* 0x0c2fe200000100b3 */
[----:B------:R-:W-:Y:S01]  /*24770*/  ISETP.GE.AND P5, PT, R27, R8, PT ;  /* 0x000000081b00720c */ /* 0x000fe20003fa6270 */
[----:B------:R-:W-:-:S02]  /*24780*/  FFMA.FTZ R5, R132, R51, R246 ;  /* 0x0000003384057223 */ /* 0x000fc400000100f6 */
[----:B------:R-:W1:Y:S01]  /*24790*/  I2F R48, R29 ;  /* 0x0000001d00307306 */ /* 0x000e620000201400 */
[----:B------:R-:W-:Y:S01]  /*247a0*/  FSEL R89, R7, -INF , !P5 ;  /* 0xff80000007597808 */ /* 0x000fe20006800000 */
[CC--:B--2---:R-:W-:Y:S01]  /*247b0*/  FFMA.FTZ R4, R132.reuse, R50.reuse, R107 ;  /* 0x0000003284047223 */ /* 0x0c4fe2000001006b */
[----:B------:R-:W-:Y:S01]  /*247c0*/  IADD3 R26, R3, 0x99, RZ ;  /* 0x00000099031a7810 */ /* 0x000fe20007ffe0ff */
[----:B------:R-:W-:-:S03]  /*247d0*/  FFMA.FTZ R7, R132, R50, R244 ;  /* 0x0000003284077223 */ /* 0x000fc600000100f4 */
[----:B------:R-:W-:Y:S01]  /*247e0*/  FSEL R98, R4, -INF , !P3 ;  /* 0xff80000004627808 */ /* 0x000fe20005800000 */
[----:B------:R-:W-:Y:S01]  /*247f0*/  FMUL.FTZ R4, R215, R0 ;  /* 0x00000000d7047220 */ /* 0x000fe20000410000 */
[-C--:B------:R-:W-:Y:S02]  /*24800*/  ISETP.GE.AND P5, PT, R31, R8.reuse, PT ;  /* 0x000000081f00720c */ /* 0x080fe40003fa6270 */
[----:B------:R-:W-:Y:S02]  /*24810*/  FSEL R90, R9, -INF , !P6 ;  /* 0xff800000095a7808 */ /* 0x000fe40007000000 */
[----:B------:R-:W-:Y:S01]  /*24820*/  FSEL R96, R5, -INF , !P4 ;  /* 0xff80000005607808 */ /* 0x000fe20006000000 */
[CC--:B------:R-:W-:Y:S01]  /*24830*/  FFMA.FTZ R5, R132.reuse, R53.reuse, R217 ;  /* 0x0000003584057223 */ /* 0x0c0fe200000100d9 */
[C---:B------:R-:W-:Y:S01]  /*24840*/  ISETP.GE.AND P6, PT, R33.reuse, R8, PT ;  /* 0x000000082100720c */ /* 0x040fe20003fc6270 */
[C---:B------:R-:W-:Y:S01]  /*24850*/  FFMA.FTZ R9, R132.reuse, R53, R248 ;  /* 0x0000003584097223 */ /* 0x040fe200000100f8 */
[-C--:B------:R-:W-:Y:S01]  /*24860*/  ISETP.GE.AND P4, PT, R33, R6.reuse, PT ;  /* 0x000000062100720c */ /* 0x080fe20003f86270 */
[----:B------:R-:W2:Y:S01]  /*24870*/  I2F R44, R26 ;  /* 0x0000001a002c7306 */ /* 0x000ea20000201400 */
[----:B------:R-:W-:Y:S01]  /*24880*/  FSEL R107, R7, -INF , !P5 ;  /* 0xff800000076b7808 */ /* 0x000fe20006800000 */
[----:B---3--:R-:W-:Y:S01]  /*24890*/  FFMA.FTZ R7, R132, R49, R110 ;  /* 0x0000003184077223 */ /* 0x008fe2000001006e */
[----:B------:R-:W-:-:S02]  /*248a0*/  ISETP.GE.AND P3, PT, R30, R6, PT ;  /* 0x000000061e00720c */ /* 0x000fc40003f66270 */
[----:B------:R-:W-:-:S03]  /*248b0*/  IADD3 R25, R3, 0xa1, RZ ;  /* 0x000000a103197810 */ /* 0x000fc60007ffe0ff */
[----:B------:R3:W-:Y:S01]  /*248c0*/  MUFU.TANH R33, R4 ;  /* 0x0000000400217308 */ /* 0x0007e20000002400 */
[----:B------:R-:W-:Y:S01]  /*248d0*/  FSEL R110, R5, -INF , !P4 ;  /* 0xff800000056e7808 */ /* 0x000fe20006000000 */
[----:B----4-:R-:W-:Y:S01]  /*248e0*/  FFMA.FTZ R5, R132, R52, R172 ;  /* 0x0000003484057223 */ /* 0x010fe200000100ac */
[----:B------:R-:W-:Y:S02]  /*248f0*/  ISETP.GE.AND P5, PT, R30, R8, PT ;  /* 0x000000081e00720c */ /* 0x000fe40003fa6270 */
[----:B------:R-:W-:-:S03]  /*24900*/  ISETP.GE.AND P4, PT, R32, R6, PT ;  /* 0x000000062000720c */ /* 0x000fc60003f86270 */
[----:B------:R-:W4:Y:S01]  /*24910*/  I2F R42, R25 ;  /* 0x00000019002a7306 */ /* 0x000f220000201400 */
[----:B---3--:R-:W-:Y:S01]  /*24920*/  FFMA.FTZ R4, R132, R49, R109 ;  /* 0x0000003184047223 */ /* 0x008fe2000001006d */
[----:B------:R-:W-:Y:S02]  /*24930*/  FSEL R109, R9, -INF , !P6 ;  /* 0xff800000096d7808 */ /* 0x000fe40007000000 */
[----:B------:R-:W-:Y:S02]  /*24940*/  ISETP.GE.AND P6, PT, R32, R8, PT ;  /* 0x000000082000720c */ /* 0x000fe40003fc6270 */
[----:B------:R-:W-:Y:S01]  /*24950*/  FSEL R113, R4, -INF , !P3 ;  /* 0xff80000004717808 */ /* 0x000fe20005800000 */
[C---:B------:R-:W-:Y:S01]  /*24960*/  FFMA.FTZ R4, R132.reuse, R52, R117 ;  /* 0x0000003484047223 */ /* 0x040fe20000010075 */
[----:B------:R-:W-:Y:S02]  /*24970*/  IADD3 R22, R3, 0xa9, RZ ;  /* 0x000000a903167810 */ /* 0x000fe40007ffe0ff */
[----:B------:R-:W-:Y:S01]  /*24980*/  FSEL R117, R5, -INF , !P6 ;  /* 0xff80000005757808 */ /* 0x000fe20007000000 */
[----:B-1----:R-:W-:Y:S01]  /*24990*/  FFMA.FTZ R5, R132, R48, R120 ;  /* 0x0000003084057223 */ /* 0x002fe20000010078 */
[----:B------:R-:W-:Y:S01]  /*249a0*/  FSEL R116, R7, -INF , !P5 ;  /* 0xff80000007747808 */ /* 0x000fe20006800000 */
[----:B------:R-:W1:Y:S01]  /*249b0*/  I2F R41, R22 ;  /* 0x0000001600297306 */ /* 0x000e620000201400 */
[----:B------:R-:W-:-:S02]  /*249c0*/  ISETP.GE.AND P5, PT, R29, R8, PT ;  /* 0x000000081d00720c */ /* 0x000fc40003fa6270 */
[----:B------:R-:W-:Y:S01]  /*249d0*/  FSEL R120, R4, -INF , !P4 ;  /* 0xff80000004787808 */ /* 0x000fe20006000000 */
[C---:B------:R-:W-:Y:S01]  /*249e0*/  FFMA.FTZ R4, R132.reuse, R48, R125 ;  /* 0x0000003084047223 */ /* 0x040fe2000001007d */
[----:B------:R-:W-:Y:S02]  /*249f0*/  ISETP.GE.AND P3, PT, R29, R6, PT ;  /* 0x000000061d00720c */ /* 0x000fe40003f66270 */
[----:B------:R-:W-:Y:S02]  /*24a00*/  IADD3 R21, R3, 0xb1, RZ ;  /* 0x000000b103157810 */ /* 0x000fe40007ffe0ff */
[----:B------:R-:W-:Y:S01]  /*24a10*/  FSEL R125, R5, -INF , !P5 ;  /* 0xff800000057d7808 */ /* 0x000fe20006800000 */
[----:B--2---:R-:W-:Y:S01]  /*24a20*/  FFMA.FTZ R5, R132, R44, R122 ;  /* 0x0000002c84057223 */ /* 0x004fe2000001007a */
[----:B------:R-:W-:Y:S01]  /*24a30*/  ISETP.GE.AND P6, PT, R26, R8, PT ;  /* 0x000000081a00720c */ /* 0x000fe20003fc6270 */
[----:B------:R-:W-:Y:S01]  /*24a40*/  FMUL.FTZ R7, R209, R0 ;  /* 0x00000000d1077220 */ /* 0x000fe20000410000 */
[----:B------:R-:W-:Y:S01]  /*24a50*/  FSEL R122, R4, -INF , !P3 ;  /* 0xff800000047a7808 */ /* 0x000fe20005800000 */
[----:B------:R-:W2:Y:S01]  /*24a60*/  I2F R40, R21 ;  /* 0x0000001500287306 */ /* 0x000ea20000201400 */
[----:B------:R-:W-:Y:S01]  /*24a70*/  FFMA.FTZ R4, R132, R44, R126 ;  /* 0x0000002c84047223 */ /* 0x000fe2000001007e */
[----:B------:R-:W-:-:S02]  /*24a80*/  ISETP.GE.AND P4, PT, R26, R6, PT ;  /* 0x000000061a00720c */ /* 0x000fc40003f86270 */
[----:B------:R-:W-:Y:S01]  /*24a90*/  FSEL R126, R5, -INF , !P6 ;  /* 0xff800000057e7808 */ /* 0x000fe20007000000 */
[----:B----4-:R-:W-:Y:S01]  /*24aa0*/  FFMA.FTZ R5, R132, R42, R128 ;  /* 0x0000002a84057223 */ /* 0x010fe20000010080 */
[----:B------:R-:W-:Y:S02]  /*24ab0*/  IADD3 R13, R3, 0xc1, RZ ;  /* 0x000000c1030d7810 */ /* 0x000fe40007ffe0ff */
[----:B------:R3:W-:Y:S01]  /*24ac0*/  MUFU.TANH R32, R7 ;  /* 0x0000000700207308 */ /* 0x0007e20000002400 */
[----:B------:R-:W-:Y:S02]  /*24ad0*/  ISETP.GE.AND P5, PT, R25, R8, PT ;  /* 0x000000081900720c */ /* 0x000fe40003fa6270 */
[----:B------:R-:W-:Y:S01]  /*24ae0*/  FSEL R128, R4, -INF , !P4 ;  /* 0xff80000004807808 */ /* 0x000fe20006000000 */
[C---:B------:R-:W-:Y:S01]  /*24af0*/  FFMA.FTZ R4, R132.reuse, R42, R136 ;  /* 0x0000002a84047223 */ /* 0x040fe20000010088 */
[----:B------:R-:W-:Y:S02]  /*24b00*/  IADD3 R14, R3, 0xb9, RZ ;  /* 0x000000b9030e7810 */ /* 0x000fe40007ffe0ff */
[----:B------:R-:W-:Y:S01]  /*24b10*/  ISETP.GE.AND P3, PT, R25, R6, PT ;  /* 0x000000061900720c */ /* 0x000fe20003f66270 */
[----:B------:R-:W4:Y:S01]  /*24b20*/  I2F R39, R13 ;  /* 0x0000000d00277306 */ /* 0x000f220000201400 */
[----:B------:R-:W-:Y:S01]  /*24b30*/  FSEL R136, R5, -INF , !P5 ;  /* 0xff80000005887808 */ /* 0x000fe20006800000 */
[----:B-1----:R-:W-:-:S02]  /*24b40*/  FFMA.FTZ R5, R132, R41, R130 ;  /* 0x0000002984057223 */ /* 0x002fc40000010082 */
[----:B---3--:R-:W-:-:S04]  /*24b50*/  FMUL.FTZ R7, R211, R0 ;  /* 0x00000000d3077220 */ /* 0x008fc80000410000 */
[----:B------:R-:W1:Y:S01]  /*24b60*/  I2F R38, R14 ;  /* 0x0000000e00267306 */ /* 0x000e620000201400 */
[----:B------:R-:W-:Y:S02]  /*24b70*/  ISETP.GE.AND P6, PT, R22, R8, PT ;  /* 0x000000081600720c */ /* 0x000fe40003fc6270 */
[----:B------:R-:W-:Y:S01]  /*24b80*/  FSEL R130, R4, -INF , !P3 ;  /* 0xff80000004827808 */ /* 0x000fe20005800000 */
[----:B------:R-:W-:-:S04]  /*24b90*/  FFMA.FTZ R4, R132, R41, R60 ;  /* 0x0000002984047223 */ /* 0x000fc8000001003c */
[----:B------:R3:W-:Y:S01]  /*24ba0*/  MUFU.TANH R30, R7 ;  /* 0x00000007001e7308 */ /* 0x0007e20000002400 */
[C---:B------:R-:W-:Y:S02]  /*24bb0*/  IADD3 R20, R3.reuse, 0xc9, RZ ;  /* 0x000000c903147810 */ /* 0x040fe40007ffe0ff */
[----:B------:R-:W-:Y:S02]  /*24bc0*/  ISETP.GE.AND P4, PT, R22, R6, PT ;  /* 0x000000061600720c */ /* 0x000fe40003f86270 */
[----:B------:R-:W-:Y:S02]  /*24bd0*/  IADD3 R12, R3, 0xd1, RZ ;  /* 0x000000d1030c7810 */ /* 0x000fe40007ffe0ff */
[----:B------:R-:W-:Y:S01]  /*24be0*/  FSEL R172, R5, -INF , !P6 ;  /* 0xff80000005ac7808 */ /* 0x000fe20007000000 */
[----:B------:R-:W1:Y:S01]  /*24bf0*/  I2F R35, R20 ;  /* 0x0000001400237306 */ /* 0x000e620000201400 */
[----:B------:R-:W-:Y:S01]  /*24c00*/  MOV R231, R174 ;  /* 0x000000ae00e77202 */ /* 0x000fe20000000f00 */
[----:B---3--:R-:W-:-:S06]  /*24c10*/  FMUL.FTZ R7, R205, R0 ;  /* 0x00000000cd077220 */ /* 0x008fcc0000410000 */
[----:B------:R3:W-:Y:S01]  /*24c20*/  MUFU.TANH R29, R7 ;  /* 0x00000007001d7308 */ /* 0x0007e20000002400 */
[----:B--2---:R-:W-:Y:S01]  /*24c30*/  FFMA.FTZ R5, R132, R40, R59 ;  /* 0x0000002884057223 */ /* 0x004fe2000001003b */
[----:B------:R-:W-:Y:S02]  /*24c40*/  ISETP.GE.AND P5, PT, R21, R8, PT ;  /* 0x000000081500720c */ /* 0x000fe40003fa6270 */
[----:B------:R-:W-:Y:S01]  /*24c50*/  FSEL R174, R4, -INF , !P4 ;  /* 0xff80000004ae7808 */ /* 0x000fe20006000000 */
[----:B------:R-:W-:Y:S01]  /*24c60*/  FFMA.FTZ R4, R132, R40, R58 ;  /* 0x0000002884047223 */ /* 0x000fe2000001003a */
[----:B------:R-:W-:Y:S02]  /*24c70*/  IADD3 R17, R3, 0xd9, RZ ;  /* 0x000000d903117810 */ /* 0x000fe40007ffe0ff */
[----:B------:R-:W2:Y:S01]  /*24c80*/  I2F R37, R12 ;  /* 0x0000000c00257306 */ /* 0x000ea20000201400 */
[----:B------:R-:W-:Y:S01]  /*24c90*/  ISETP.GE.AND P3, PT, R21, R6, PT ;  /* 0x000000061500720c */ /* 0x000fe20003f66270 */
[----:B---3--:R-:W-:Y:S01]  /*24ca0*/  FMUL.FTZ R7, R207, R0 ;  /* 0x00000000cf077220 */ /* 0x008fe20000410000 */
[----:B------:R-:W-:-:S05]  /*24cb0*/  FSEL R179, R5, -INF , !P5 ;  /* 0xff80000005b37808 */ /* 0x000fca0006800000 */
[----:B------:R3:W-:Y:S01]  /*24cc0*/  MUFU.TANH R26, R7 ;  /* 0x00000007001a7308 */ /* 0x0007e20000002400 */
[----:B------:R-:W-:Y:S01]  /*24cd0*/  FMUL.FTZ R5, R97, R0 ;  /* 0x0000000061057220 */ /* 0x000fe20000410000 */
[----:B------:R-:W-:Y:S01]  /*24ce0*/  FSEL R97, R4, -INF , !P3 ;  /* 0xff80000004617808 */ /* 0x000fe20005800000 */
[----:B----4-:R-:W-:Y:S01]  /*24cf0*/  FFMA.FTZ R4, R132, R39, R43 ;  /* 0x0000002784047223 */ /* 0x010fe2000001002b */
[----:B------:R-:W-:-:S04]  /*24d00*/  ISETP.GE.AND P3, PT, R13, R6, PT ;  /* 0x000000060d00720c */ /* 0x000fc80003f66270 */
[----:B------:R-:W4:Y:S01]  /*24d10*/  I2F R28, R17 ;  /* 0x00000011001c7306 */ /* 0x000f220000201400 */
[----:B-1----:R-:W-:Y:S02]  /*24d20*/  FFMA.FTZ R9, R132, R38, R57 ;  /* 0x0000002684097223 */ /* 0x002fe40000010039 */
[----:B---3--:R-:W-:-:S05]  /*24d30*/  FMUL.FTZ R7, R201, R0 ;  /* 0x00000000c9077220 */ /* 0x008fca0000410000 */
[----:B------:R1:W-:Y:S01]  /*24d40*/  MUFU.TANH R25, R7 ;  /* 0x0000000700197308 */ /* 0x0003e20000002400 */
[----:B------:R-:W-:Y:S01]  /*24d50*/  ISETP.GE.AND P6, PT, R14, R8, PT ;  /* 0x000000080e00720c */ /* 0x000fe20003fc6270 */
[----:B------:R-:W-:Y:S01]  /*24d60*/  IMAD.MOV.U32 R229, RZ, RZ, R178 ;  /* 0x000000ffffe57224 */ /* 0x000fe200078e00b2 */
[----:B------:R-:W-:Y:S01]  /*24d70*/  FSEL R196, R4, -INF , !P3 ;  /* 0xff80000004c47808 */ /* 0x000fe20005800000 */
[----:B------:R-:W-:Y:S01]  /*24d80*/  FMUL.FTZ R4, R233, R0 ;  /* 0x00000000e9047220 */ /* 0x000fe20000410000 */
[----:B------:R-:W-:Y:S02]  /*24d90*/  ISETP.GE.AND P5, PT, R13, R8, PT ;  /* 0x000000080d00720c */ /* 0x000fe40003fa6270 */
[----:B------:R-:W-:Y:S01]  /*24da0*/  FSEL R178, R9, -INF , !P6 ;  /* 0xff80000009b27808 */ /* 0x000fe20007000000 */
[----:B------:R-:W-:Y:S02]  /*24db0*/  FFMA.FTZ R9, R132, R35, R34 ;  /* 0x0000002384097223 */ /* 0x000fe40000010022 */
[----:B-1----:R-:W-:-:S04]  /*24dc0*/  FMUL.FTZ R7, R203, R0 ;  /* 0x00000000cb077220 */ /* 0x002fc80000410000 */
[----:B------:R1:W-:Y:S01]  /*24dd0*/  MUFU.TANH R21, R7 ;  /* 0x0000000700157308 */ /* 0x0003e20000002400 */
[----:B------:R-:W-:Y:S02]  /*24de0*/  ISETP.GE.AND P4, PT, R14, R6, PT ;  /* 0x000000060e00720c */ /* 0x000fe40003f86270 */
[----:B------:R-:W-:Y:S02]  /*24df0*/  ISETP.GE.AND P6, PT, R20, R8, PT ;  /* 0x000000081400720c */ /* 0x000fe40003fc6270 */
[----:B------:R-:W-:-:S03]  /*24e00*/  ISETP.GE.AND P3, PT, R12, R6, PT ;  /* 0x000000060c00720c */ /* 0x000fc60003f66270 */
[----:B------:R3:W-:Y:S01]  /*24e10*/  MUFU.TANH R14, R4 ;  /* 0x00000004000e7308 */ /* 0x0007e20000002400 */
[----:B-1----:R-:W-:Y:S01]  /*24e20*/  FFMA.FTZ R7, R132, R39, R55 ;  /* 0x0000002784077223 */ /* 0x002fe20000010037 */
[----:B------:R-:W-:-:S06]  /*24e30*/  IADD3 R11, R3, 0xe1, RZ ;  /* 0x000000e1030b7810 */ /* 0x000fcc0007ffe0ff */
[----:B------:R1:W-:Y:S01]  /*24e40*/  MUFU.TANH R22, R5 ;  /* 0x0000000500167308 */ /* 0x0003e20000002400 */
[----:B------:R-:W-:Y:S01]  /*24e50*/  FSEL R199, R7, -INF , !P5 ;  /* 0xff80000007c77808 */ /* 0x000fe20006800000 */
[-C--:B--2---:R-:W-:Y:S01]  /*24e60*/  FFMA.FTZ R7, R132, R37.reuse, R32 ;  /* 0x0000002584077223 */ /* 0x084fe20000010020 */
[----:B------:R-:W-:Y:S01]  /*24e70*/  ISETP.GE.AND P5, PT, R12, R8, PT ;  /* 0x000000080c00720c */ /* 0x000fe20003fa6270 */
[C---:B---3--:R-:W-:Y:S01]  /*24e80*/  FFMA.FTZ R4, R132.reuse, R37, R30 ;  /* 0x0000002584047223 */ /* 0x048fe2000001001e */
[----:B------:R-:W-:Y:S01]  /*24e90*/  FSEL R200, R9, -INF , !P6 ;  /* 0xff80000009c87808 */ /* 0x000fe20007000000 */
[----:B----4-:R-:W-:Y:S01]  /*24ea0*/  FFMA.FTZ R9, R132, R28, R29 ;  /* 0x0000001c84097223 */ /* 0x010fe2000001001d */
[----:B------:R-:W-:Y:S01]  /*24eb0*/  ISETP.GE.AND P6, PT, R17, R8, PT ;  /* 0x000000081100720c */ /* 0x000fe20003fc6270 */
[----:B------:R-:W-:Y:S01]  /*24ec0*/  FMUL.FTZ R13, R99, R0 ;  /* 0x00000000630d7220 */ /* 0x000fe20000410000 */
[----:B------:R-:W-:Y:S01]  /*24ed0*/  FSEL R205, R7, -INF , !P5 ;  /* 0xff80000007cd7808 */ /* 0x000fe20006800000 */
[----:B------:R2:W3:Y:S01]  /*24ee0*/  I2F R31, R11 ;  /* 0x0000000b001f7306 */ /* 0x0004e20000201400 */
[----:B------:R-:W-:Y:S01]  /*24ef0*/  FSEL R203, R4, -INF , !P3 ;  /* 0xff80000004cb7808 */ /* 0x000fe20005800000 */
[----:B-1----:R-:W-:Y:S01]  /*24f00*/  FFMA.FTZ R5, R132, R38, R56 ;  /* 0x0000002684057223 */ /* 0x002fe20000010038 */
[----:B------:R-:W-:Y:S01]  /*24f10*/  ISETP.GE.AND P5, PT, R11, R8, PT ;  /* 0x000000080b00720c */ /* 0x000fe20003fa6270 */
[----:B------:R-:W-:Y:S01]  /*24f20*/  FMUL.FTZ R12, R235, R0 ;  /* 0x00000000eb0c7220 */ /* 0x000fe20000410000 */
[----:B------:R-:W-:-:S02]  /*24f30*/  ISETP.GE.AND P3, PT, R11, R6, PT ;  /* 0x000000060b00720c */ /* 0x000fc40003f66270 */
[----:B------:R-:W-:Y:S02]  /*24f40*/  FSEL R193, R5, -INF , !P4 ;  /* 0xff80000005c17808 */ /* 0x000fe40006000000 */
[----:B------:R-:W-:Y:S01]  /*24f50*/  FSEL R207, R9, -INF , !P6 ;  /* 0xff80000009cf7808 */ /* 0x000fe20007000000 */
[-C--:B------:R-:W-:Y:S01]  /*24f60*/  FMUL.FTZ R9, R241, R0.reuse ;  /* 0x00000000f1097220 */ /* 0x080fe20000410000 */
[----:B------:R-:W-:Y:S01]  /*24f70*/  IADD3 R16, R3, 0xe9, RZ ;  /* 0x000000e903107810 */ /* 0x000fe20007ffe0ff */
[----:B--2---:R-:W-:Y:S01]  /*24f80*/  FMUL.FTZ R11, R231, R0 ;  /* 0x00000000e70b7220 */ /* 0x004fe20000410000 */
[----:B------:R-:W-:Y:S02]  /*24f90*/  ISETP.GE.AND P4, PT, R20, R6, PT ;  /* 0x000000061400720c */ /* 0x000fe40003f86270 */
[C---:B------:R-:W-:Y:S01]  /*24fa0*/  IADD3 R10, R3.reuse, 0xf1, RZ ;  /* 0x000000f1030a7810 */ /* 0x040fe20007ffe0ff */
[----:B------:R-:W-:Y:S01]  /*24fb0*/  MUFU.TANH R20, R13 ;  /* 0x0000000d00147308 */ /* 0x000fe20000002400 */
[----:B------:R-:W-:-:S07]  /*24fc0*/  IADD3 R15, R3, 0xf9, RZ ;  /* 0x000000f9030f7810 */ /* 0x000fce0007ffe0ff */
[----:B------:R-:W-:Y:S01]  /*24fd0*/  MUFU.TANH R13, R12 ;  /* 0x0000000c000d7308 */ /* 0x000fe20000002400 */
[----:B------:R-:W-:-:S07]  /*24fe0*/  FFMA.FTZ R5, R132, R35, R33 ;  /* 0x0000002384057223 */ /* 0x000fce0000010021 */
[----:B------:R-:W-:Y:S08]  /*24ff0*/  MUFU.TANH R12, R11 ;  /* 0x0000000b000c7308 */ /* 0x000ff00000002400 */
[----:B------:R-:W1:Y:S08]  /*25000*/  I2F R24, R16 ;  /* 0x0000001000187306 */ /* 0x000e700000201400 */
[----:B------:R2:W-:Y:S08]  /*25010*/  MUFU.TANH R11, R9 ;  /* 0x00000009000b7308 */ /* 0x0005f00000002400 */
[----:B------:R-:W4:Y:S01]  /*25020*/  I2F R27, R10 ;  /* 0x0000000a001b7306 */ /* 0x000f220000201400 */
[----:B--2---:R-:W-:-:S07]  /*25030*/  FMUL.FTZ R9, R243, R0 ;  /* 0x00000000f3097220 */ /* 0x004fce0000410000 */
[----:B------:R-:W-:Y:S01]  /*25040*/  I2F R70, R3 ;  /* 0x0000000300467306 */ /* 0x000fe20000201400 */
[----:B------:R-:W-:Y:S01]  /*25050*/  FSEL R201, R5, -INF , !P4 ;  /* 0xff80000005c97808 */ /* 0x000fe20006000000 */
[CC--:B---3--:R-:W-:Y:S02]  /*25060*/  FFMA.FTZ R7, R132.reuse, R31.reuse, R25 ;  /* 0x0000001f84077223 */ /* 0x0c8fe40000010019 */
[----:B------:R-:W-:-:S04]  /*25070*/  FFMA.FTZ R4, R132, R31, R21 ;  /* 0x0000001f84047223 */ /* 0x000fc80000010015 */
[----:B------:R-:W2:Y:S01]  /*25080*/  I2F R23, R15 ;  /* 0x0000000f00177306 */ /* 0x000ea20000201400 */
[----:B------:R-:W-:Y:S01]  /*25090*/  FFMA.FTZ R5, R132, R28, R26 ;  /* 0x0000001c84057223 */ /* 0x000fe2000001001a */
[----:B------:R-:W-:-:S06]  /*250a0*/  ISETP.GE.AND P4, PT, R17, R6, PT ;  /* 0x000000061100720c */ /* 0x000fcc0003f86270 */
[----:B------:R-:W3:Y:S01]  /*250b0*/  MUFU.TANH R9, R9 ;  /* 0x0000000900097308 */ /* 0x000ee20000002400 */
[----:B------:R-:W-:Y:S01]  /*250c0*/  FSEL R213, R7, -INF , !P5 ;  /* 0xff80000007d57808 */ /* 0x000fe20006800000 */
[-C--:B-1----:R-:W-:Y:S01]  /*250d0*/  FFMA.FTZ R7, R132, R24.reuse, R22 ;  /* 0x0000001884077223 */ /* 0x082fe20000010016 */
[----:B------:R-:W-:Y:S01]  /*250e0*/  FSEL R211, R4, -INF , !P3 ;  /* 0xff80000004d37808 */ /* 0x000fe20005800000 */
[C---:B------:R-:W-:Y:S01]  /*250f0*/  FFMA.FTZ R4, R132.reuse, R24, R20 ;  /* 0x0000001884047223 */ /* 0x040fe20000010014 */
[----:B------:R-:W-:Y:S01]  /*25100*/  FSEL R209, R5, -INF , !P4 ;  /* 0xff80000005d17808 */ /* 0x000fe20006000000 */
[-C--:B----4-:R-:W-:Y:S01]  /*25110*/  FFMA.FTZ R5, R132, R27.reuse, R14 ;  /* 0x0000001b84057223 */ /* 0x090fe2000001000e */
[----:B------:R-:W-:Y:S01]  /*25120*/  ISETP.GE.AND P6, PT, R16, R8, PT ;  /* 0x000000081000720c */ /* 0x000fe20003fc6270 */
[----:B------:R-:W-:Y:S01]  /*25130*/  FFMA.FTZ R0, R132, R27, R13 ;  /* 0x0000001b84007223 */ /* 0x000fe2000001000d */
[----:B------:R-:W-:Y:S01]  /*25140*/  BAR.SYNC.DEFER_BLOCKING 0x0 ;  /* 0x0000000000007b1d */ /* 0x000fe20000010000 */
[----:B------:R-:W-:-:S02]  /*25150*/  ISETP.GE.AND P4, PT, R16, R6, PT ;  /* 0x000000061000720c */ /* 0x000fc40003f86270 */
[C---:B------:R-:W-:Y:S02]  /*25160*/  ISETP.GE.AND P5, PT, R10.reuse, R8, PT ;  /* 0x000000080a00720c */ /* 0x040fe40003fa6270 */
[----:B------:R-:W-:Y:S02]  /*25170*/  ISETP.GE.AND P3, PT, R10, R6, PT ;  /* 0x000000060a00720c */ /* 0x000fe40003f66270 */
[----:B------:R-:W-:Y:S02]  /*25180*/  FSEL R215, R7, -INF , !P6 ;  /* 0xff80000007d77808 */ /* 0x000fe40007000000 */
[----:B------:R-:W-:Y:S01]  /*25190*/  FSEL R217, R4, -INF , !P4 ;  /* 0xff80000004d97808 */ /* 0x000fe20006000000 */
[CC--:B--2---:R-:W-:Y:S01]  /*251a0*/  FFMA.FTZ R4, R132.reuse, R23.reuse, R11 ;  /* 0x0000001784047223 */ /* 0x0c4fe2000001000b */
[C---:B------:R-:W-:Y:S02]  /*251b0*/  ISETP.GE.AND P6, PT, R3.reuse, R8, PT ;  /* 0x000000080300720c */ /* 0x040fe40003fc6270 */
[----:B------:R-:W-:Y:S01]  /*251c0*/  ISETP.GE.AND P4, PT, R3, R6, PT ;  /* 0x000000060300720c */ /* 0x000fe20003f86270 */
[CC--:B------:R-:W-:Y:S01]  /*251d0*/  FFMA.FTZ R3, R132.reuse, R70.reuse, R12 ;  /* 0x0000004684037223 */ /* 0x0c0fe2000001000c */
[----:B------:R-:W-:Y:S01]  /*251e0*/  FSEL R223, R5, -INF , !P5 ;  /* 0xff80000005df7808 */ /* 0x000fe20006800000 */
[----:B------:R-:W-:Y:S01]  /*251f0*/  FFMA.FTZ R5, R132, R70, R229 ;  /* 0x0000004684057223 */ /* 0x000fe200000100e5 */
[----:B------:R-:W-:Y:S01]  /*25200*/  FSEL R221, R0, -INF , !P3 ;  /* 0xff80000000dd7808 */ /* 0x000fe20005800000 */
[----:B---3--:R-:W-:Y:S01]  /*25210*/  FFMA.FTZ R0, R132, R23, R9 ;  /* 0x0000001784007223 */ /* 0x008fe20000010009 */
[C---:B------:R-:W-:Y:S01]  /*25220*/  ISETP.GE.AND P5, PT, R15.reuse, R8, PT ;  /* 0x000000080f00720c */ /* 0x040fe20003fa6270 */
[----:B------:R-:W-:Y:S01]  /*25230*/  BSSY B1, `(.L_x_3439) ;  /* 0x0000101000017945 */ /* 0x000fe20003800000 */
[----:B------:R-:W-:Y:S01]  /*25240*/  ISETP.GE.AND P3, PT, R15, R6, PT ;  /* 0x000000060f00720c */ /* 0x000fe20003f66270 */
[----:B------:R-:W-:Y:S01]  /*25250*/  IMAD.MOV.U32 R248, RZ, RZ, R218 ;  /* 0x000000fffff87224 */ /* 0x000fe200078e00da */
[----:B------:R-:W-:-:S02]  /*25260*/  MOV R249, R219 ;  /* 0x000000db00f97202 */ /* 0x000fc40000000f00 */
        /* <DEDUP_REMOVED lines=9> */
[----:B------:R-:W-:-:S02]  /*25300*/  IABS R7, R54 ;  /* 0x0000003600077213 */ /* 0x000fc40000000000 */
[----:B------:R-:W-:Y:S02]  /*25310*/  IABS R8, R9 ;  /* 0x0000000900087213 */ /* 0x000fe40000000000 */
[-C--:B--2---:R-:W-:Y:S02]  /*25320*/  IABS R0, R3.reuse ;  /* 0x0000000300007213 */ /* 0x084fe40000000000 */
        /* <DEDUP_REMOVED lines=56> */
.L_x_3442:
[----:B------:R-:W2:Y:S02]  /*256b0*/  LD.E R0, [R18.64+0x38] ;  /* 0x0000380612007980 */ /* 0x000ea4000c101900 */
[----:B--2---:R-:W-:-:S04]  /*256c0*/  LEA R0, -R0, RZ, 0x8 ;  /* 0x000000ff00007211 */ /* 0x004fc800078e41ff */
[----:B------:R-:W-:Y:S02]  /*256d0*/  SHF.R.S32.HI R3, RZ, 0x1f, R0 ;  /* 0x0000001fff037819 */ /* 0x000fe40000011400 */
.L_x_3443:
[----:B------:R-:W-:Y:S05]  /*256e0*/  BSYNC B0 ;  /* 0x0000000000007941 */ /* 0x000fea0003800000 */
.L_x_3441:
[----:B------:R-:W2:Y:S01]  /*256f0*/  LDL R42, [R1] ;  /* 0x00000000012a7983 */ /* 0x000ea20000100800 */
[----:B-----5:R-:W-:Y:S01]  /*25700*/  @!P1 IADD3 R4, P2, R0, R119, RZ ;  /* 0x0000007700049210 */ /* 0x020fe20007f5e0ff */
[----:B------:R-:W-:Y:S01]  /*25710*/  @!P1 IMAD.MOV.U32 R12, RZ, RZ, R0 ;  /* 0x000000ffff0c9224 */ /* 0x000fe200078e0000 */
[C---:B------:R-:W-:Y:S01]  /*25720*/  @!P1 LEA R5, P0, R190.reuse, R0, 0x5 ;  /* 0x00000000be059211 */ /* 0x040fe200078028ff */
[----:B------:R-:W-:Y:S01]  /*25730*/  @!P1 IMAD.MOV.U32 R13, RZ, RZ, R3 ;  /* 0x000000ffff0d9224 */ /* 0x000fe200078e0003 */
[----:B------:R1:W-:Y:S01]  /*25740*/  @P1 STS.128 [R189+0x2000], RZ ;  /* 0x002000ffbd001388 */ /* 0x0003e20000000c00 */
[----:B------:R-:W-:Y:S01]  /*25750*/  @!P1 IMAD.X R6, R3, 0x1, R216, P2 ;  /* 0x0000000103069824 */ /* 0x000fe200010e06d8 */
[----:B------:R-:W-:Y:S01]  /*25760*/  @!P1 LEA.HI.X R7, R190, R3, R191, 0x5, P0 ;  /* 0x00000003be079211 */ /* 0x000fe200000f2cbf */
[C---:B------:R-:W-:Y:S01]  /*25770*/  @!P1 IMAD R16, R191.reuse, 0x60, RZ ;  /* 0x00000060bf109824 */ /* 0x040fe200078e02ff */
[----:B------:R-:W-:Y:S01]  /*25780*/  BSSY B0, `(.L_x_3444) ;  /* 0x00000a7000007945 */ /* 0x000fe20003800000 */
[----:B------:R-:W-:-:S02]  /*25790*/  @!P1 IMAD R15, R191, 0x30, RZ ;  /* 0x00000030bf0f9824 */ /* 0x000fc400078e02ff */
[C---:B------:R-:W-:Y:S02]  /*257a0*/  @!P1 IMAD R14, R191.reuse, 0x50, RZ ;  /* 0x00000050bf0e9824 */ /* 0x040fe400078e02ff */
[----:B------:R-:W-:Y:S02]  /*257b0*/  @!P1 IMAD.MOV.U32 R17, RZ, RZ, R3 ;  /* 0x000000ffff119224 */ /* 0x000fe400078e0003 */
[C---:B------:R-:W-:Y:S02]  /*257c0*/  @!P1 IMAD R23, R191.reuse, 0xc0, RZ ;  /* 0x000000c0bf179824 */ /* 0x040fe400078e02ff */
[C---:B------:R-:W-:Y:S02]  /*257d0*/  @!P1 IMAD R20, R191.reuse, 0x90, RZ ;  /* 0x00000090bf149824 */ /* 0x040fe400078e02ff */
[C---:B------:R-:W-:Y:S02]  /*257e0*/  @!P1 IMAD R21, R191.reuse, 0xa0, RZ ;  /* 0x000000a0bf159824 */ /* 0x040fe400078e02ff */
[----:B------:R-:W-:Y:S01]  /*257f0*/  @!P1 IMAD R22, R191, 0xb0, RZ ;  /* 0x000000b0bf169824 */ /* 0x000fe200078e02ff */
[----:B--2---:R-:W-:-:S02]  /*25800*/  @!P1 LEA R38, P2, R4, R42, 0x1 ;  /* 0x0000002a04269211 */ /* 0x004fc400078408ff */
[C---:B------:R-:W-:Y:S02]  /*25810*/  @!P1 LEA R34, P0, R5.reuse, R42, 0x1 ;  /* 0x0000002a05229211 */ /* 0x040fe400078008ff */
[-C--:B------:R-:W-:Y:S01]  /*25820*/  @!P1 LEA.HI.X R39, R4, R252.reuse, R6, 0x1, P2 ;  /* 0x000000fc04279211 */ /* 0x080fe200010f0c06 */
[--C-:B------:R-:W-:Y:S01]  /*25830*/  @!P1 IMAD.MOV.U32 R4, RZ, RZ, R0.reuse ;  /* 0x000000ffff049224 */ /* 0x100fe200078e0000 */
[----:B------:R-:W-:Y:S01]  /*25840*/  @!P1 LEA.HI.X R35, R5, R252, R7, 0x1, P0 ;  /* 0x000000fc05239211 */ /* 0x000fe200000f0c07 */
[----:B------:R-:W-:Y:S01]  /*25850*/  @!P1 IMAD.MOV.U32 R5, RZ, RZ, R3 ;  /* 0x000000ffff059224 */ /* 0x000fe200078e0003 */
[----:B------:R-:W-:Y:S01]  /*25860*/  @!P1 MOV R7, R3 ;  /* 0x0000000300079202 */ /* 0x000fe20000000f00 */
[----:B------:R-:W-:Y:S01]  /*25870*/  @!P1 IMAD.MOV.U32 R6, RZ, RZ, R0 ;  /* 0x000000ffff069224 */ /* 0x000fe200078e0000 */
[----:B------:R-:W-:Y:S01]  /*25880*/  @!P1 LEA R10, P2, R0, R42, 0x1 ;  /* 0x0000002a000a9211 */ /* 0x000fe200078408ff */
[----:B------:R-:W-:-:S03]  /*25890*/  @!P1 IMAD.WIDE.U32 R8, R190, 0x30, R4 ;  /* 0x00000030be089825 */ /* 0x000fc600078e0004 */
        /* <DEDUP_REMOVED lines=23> */
[----:B------:R-:W-:Y:S01]  /*25a10*/  @!P1 IMAD.MOV.U32 R7, RZ, RZ, R3 ;  /* 0x000000ffff079224 */ /* 0x000fe200078e0003 */
[----:B------:R-:W-:Y:S01]  /*25a20*/  @!P1 LEA R26, P0, R12, R42, 0x1 ;  /* 0x0000002a0c1a9211 */ /* 0x000fe200078008ff */
[----:B------:R-:W-:Y:S01]  /*25a30*/  @!P1 IMAD.IADD R13, R8, 0x1, R13 ;  /* 0x00000001080d9824 */ /* 0x000fe200078e020d */
[----:B------:R-:W-:Y:S01]  /*25a40*/  @!PT LDS RZ, [RZ] ;  /* 0x00000000fffff984 */ /* 0x000fe20000000800 */
[----:B------:R-:W-:Y:S01]  /*25a50*/  @!PT LDS RZ, [RZ] ;  /* 0x00000000fffff984 */ /* 0x000fe20000000800 */
[----:B------:R-:W-:Y:S01]  /*25a60*/  @!PT LDS RZ, [RZ] ;  /* 0x00000000fffff984 */ /* 0x000fe20000000800 */
[----:B------:R1:W-:Y:S01]  /*25a70*/  @!P1 LDGSTS.E.BYPASS.LTC128B.128 [R189+0x2800], [R38.64] ;  /* 0x0280000026bd9fae */ /* 0x0003e2000b901d46 */
[----:B------:R-:W-:-:S02]  /*25a80*/  @!P1 IMAD.MOV.U32 R14, RZ, RZ, R0 ;  /* 0x000000ffff0e9224 */ /* 0x000fc400078e0000 */
[----:B------:R-:W-:Y:S01]  /*25a90*/  @!P1 IMAD.MOV.U32 R15, RZ, RZ, R3 ;  /* 0x000000ffff0f9224 */ /* 0x000fe200078e0003 */
[----:B------:R-:W-:Y:S01]  /*25aa0*/  @!P1 LEA.HI.X R27, R12, R252, R13, 0x1, P0 ;  /* 0x000000fc0c1b9211 */ /* 0x000fe200000f0c0d */
[C---:B------:R-:W-:Y:S01]  /*25ab0*/  @!P1 IMAD.WIDE.U32 R8, R190.reuse, 0xa0, R4 ;  /* 0x000000a0be089825 */ /* 0x040fe200078e0004 */
[----:B------:R1:W-:Y:S03]  /*25ac0*/  @P1 STS.128 [R189+0x3000], RZ ;  /* 0x003000ffbd001388 */ /* 0x0003e60000000c00 */
[C---:B------:R-:W-:Y:S01]  /*25ad0*/  @!P1 IMAD.WIDE.U32 R4, R190.reuse, 0xc0, R16 ;  /* 0x000000c0be049825 */ /* 0x040fe200078e0010 */
[----:B------:R-:W-:Y:S01]  /*25ae0*/  @!P1 IADD3 R9, R21, R9, RZ ;  /* 0x0000000915099210 */ /* 0x000fe20007ffe0ff */
[----:B------:R-:W-:Y:S01]  /*25af0*/  @!PT LDS RZ, [RZ] ;  /* 0x00000000fffff984 */ /* 0x000fe20000000800 */
[----:B------:R-:W-:Y:S01]  /*25b00*/  @!PT LDS RZ, [RZ] ;  /* 0x00000000fffff984 */ /* 0x000fe20000000800 */
[----:B------:R-:W-:Y:S01]  /*25b10*/  @!PT LDS RZ, [RZ] ;  /* 0x00000000fffff984 */ /* 0x000fe20000000800 */
[----:B------:R1:W-:Y:S02]  /*25b20*/  @!P1 LDGSTS.E.BYPASS.LTC128B.128 [R189+0x3000], [R34.64] ;  /* 0x0300000022bd9fae */ /* 0x0003e4000b901d46 */
[----:B--2---:R-:W-:Y:S01]  /*25b30*/  @!P1 IMAD.WIDE.U32 R10, R190, 0x90, R6 ;  /* 0x00000090be0a9825 */ /* 0x004fe200078e0006 */
[-C--:B------:R-:W-:Y:S01]  /*25b40*/  @!P1 LEA R16, P0, R4, R42.reuse, 0x1 ;  /* 0x0000002a04109211 */ /* 0x080fe200078008ff */
[----:B------:R1:W-:Y:S02]  /*25b50*/  @P1 STS.128 [R189+0x3800], RZ ;  /* 0x003800ffbd001388 */ /* 0x0003e40000000c00 */
[----:B------:R-:W-:Y:S01]  /*25b60*/  @!P1 IMAD.WIDE.U32 R6, R190, 0xb0, R14 ;  /* 0x000000b0be069825 */ /* 0x000fe200078e000e */
[----:B------:R-:W-:Y:S01]  /*25b70*/  @!P1 LEA R24, P4, R10, R42, 0x1 ;  /* 0x0000002a0a189211 */ /* 0x000fe200078808ff */
[----:B------:R-:W-:Y:S01]  /*25b80*/  @!PT LDS RZ, [RZ] ;  /* 0x00000000fffff984 */ /* 0x000fe20000000800 */
[----:B------:R-:W-:Y:S01]  /*25b90*/  @!PT LDS RZ, [RZ] ;  /* 0x00000000fffff984 */ /* 0x000fe20000000800 */
[----:B------:R-:W-:Y:S01]  /*25ba0*/  @!PT LDS RZ, [RZ] ;  /* 0x00000000fffff984 */ /* 0x000fe20000000800 */
[----:B------:R1:W-:Y:S02]  /*25bb0*/  @!P1 LDGSTS.E.BYPASS.LTC128B.128 [R189+0x3800], [R32.64] ;  /* 0x0380000020bd9fae */ /* 0x0003e4000b901d46 */
[----:B------:R-:W-:-:S02]  /*25bc0*/  @!P1 IMAD.IADD R5, R23, 0x1, R5 ;  /* 0x0000000117059824 */ /* 0x000fc400078e0205 */
[----:B------:R-:W-:Y:S01]  /*25bd0*/  @!P1 IMAD.IADD R11, R20, 0x1, R11 ;  /* 0x00000001140b9824 */ /* 0x000fe200078e020b */
[-C--:B------:R-:W-:Y:S01]  /*25be0*/  @!P1 LEA R20, P2, R6, R42.reuse, 0x1 ;  /* 0x0000002a06149211 */ /* 0x080fe200078408ff */
[----:B------:R-:W-:Y:S01]  /*25bf0*/  @!P1 IMAD.IADD R7, R22, 0x1, R7 ;  /* 0x0000000116079824 */ /* 0x000fe200078e0207 */
[----:B------:R-:W-:Y:S01]  /*25c00*/  @!P1 LEA R22, P3, R8, R42, 0x1 ;  /* 0x0000002a08169211 */ /* 0x000fe200078608ff */
[--C-:B------:R-:W-:Y:S01]  /*25c10*/  @!P1 IMAD.MOV.U32 R12, RZ, RZ, R0.reuse ;  /* 0x000000ffff0c9224 */ /* 0x100fe200078e0000 */
[-C--:B------:R-:W-:Y:S01]  /*25c20*/  @!P1 LEA.HI.X R17, R4, R252.reuse, R5, 0x1, P0 ;  /* 0x000000fc04119211 */ /* 0x080fe200000f0c05 */
[----:B------:R-:W-:Y:S01]  /*25c30*/  @!P1 IMAD.MOV.U32 R4, RZ, RZ, R0 ;  /* 0x000000ffff049224 */ /* 0x000fe200078e0000 */
[----:B------:R-:W-:Y:S01]  /*25c40*/  @!P1 MOV R5, R3 ;  /* 0x0000000300059202 */ /* 0x000fe20000000f00 */
[----:B------:R-:W-:Y:S01]  /*25c50*/  @!P1 IMAD.MOV.U32 R13, RZ, RZ, R3 ;  /* 0x000000ffff0d9224 */ /* 0x000fe200078e0003 */
[-C--:B------:R-:W-:Y:S01]  /*25c60*/  @!P1 LEA.HI.X R23, R8, R252.reuse, R9, 0x1, P3 ;  /* 0x000000fc08179211 */ /* 0x080fe200018f0c09 */
[----:B------:R1:W-:Y:S01]  /*25c70*/  @P1 STS.128 [R189+0x4000], RZ ;  /* 0x004000ffbd001388 */ /* 0x0003e20000000c00 */
[----:B------:R-:W-:Y:S01]  /*25c80*/  @!P1 LEA.HI.X R21, R6, R252, R7, 0x1, P2 ;  /* 0x000000fc06159211 */ /* 0x000fe200010f0c07 */
[C---:B------:R-:W-:Y:S01]  /*25c90*/  @!P1 IMAD.WIDE.U32 R6, R190.reuse, 0xd0, R4 ;  /* 0x000000d0be069825 */ /* 0x040fe200078e0004 */
[----:B------:R-:W-:-:S02]  /*25ca0*/  @!P1 LEA R9, P2, R190, R0, 0x6 ;  /* 0x00000000be099211 */ /* 0x000fc400078430ff */
[----:B------:R-:W-:Y:S01]  /*25cb0*/  @!P1 LEA.HI.X R25, R10, R252, R11, 0x1, P4 ;  /* 0x000000fc0a199211 */ /* 0x000fe200020f0c0b */
[C---:B------:R-:W-:Y:S01]  /*25cc0*/  @!P1 IMAD.WIDE.U32 R4, R190.reuse, 0xe0, R12 ;  /* 0x000000e0be049825 */ /* 0x040fe200078e000c */
[CC--:B------:R-:W-:Y:S02]  /*25cd0*/  @!P1 LEA.HI.X R13, R190.reuse, R3.reuse, R191, 0x6, P2 ;  /* 0x00000003be0d9211 */ /* 0x0c0fe400010f34bf */
        /* <DEDUP_REMOVED lines=13> */
[----:B------:R-:W-:Y:S01]  /*25db0*/  @!P1 LEA.HI.X R13, R11, R252, R37, 0x1, P3 ;  /* 0x000000fc0b0d9211 */ /* 0x000fe200018f0c25 */
        /* <DEDUP_REMOVED lines=67> */
.L_x_3445:
[----:B------:R-:W-:Y:S05]  /*261f0*/  BSYNC B0 ;  /* 0x0000000000007941 */ /* 0x000fea0003800000 */
.L_x_3444:
[C---:B------:R-:W-:Y:S01]  /*26200*/  LEA R42, P0, R0.reuse, R42, 0x1 ;  /* 0x0000002a002a7211 */ /* 0x040fe200078008ff */
[----:B------:R-:W0:Y:S03]  /*26210*/  LDGDEPBAR ;  /* 0x00000000000079af */ /* 0x000e260000000000 */
[----:B------:R-:W-:Y:S01]  /*26220*/  LEA.HI.X R252, R0, R252, R3, 0x1, P0 ;  /* 0x000000fc00fc7211 */ /* 0x000fe200000f0c03 */
[----:B------:R3:W-:Y:S04]  /*26230*/  STL [R1], R42 ;  /* 0x0000002a01007387 */ /* 0x0007e80000100800 */
.L_x_3440:
[----:B------:R-:W-:Y:S05]  /*26240*/  BSYNC B1 ;  /* 0x0000000000017941 */ /* 0x000fea0003800000 */
.L_x_3439:
[----:B------:R-:W4:Y:S04]  /*26250*/  LDL.LU R44, [R1+0x80] ;  /* 0x00008000012c7983 */ /* 0x000f280000300800 */
[----:B--2---:R-:W2:Y:S04]  /*26260*/  LDL.LU R52, [R1+0x7c] ;  /* 0x00007c0001347983 */ /* 0x004ea80000300800 */
[----:B---3--:R-:W3:Y:S04]  /*26270*/  LDL.LU R70, [R1+0x78] ;  /* 0x0000780001467983 */ /* 0x008ee80000300800 */
[----:B------:R-:W4:Y:S04]  /*26280*/  LDL.LU R99, [R1+0x88] ;  /* 0x0000880001637983 */ /* 0x000f280000300800 */
[----:B------:R-:W4:Y:S01]  /*26290*/  LDL.LU R216, [R1+0x64] ;  /* 0x0000640001d87983 */ /* 0x000f220000300800 */
[----:B-----5:R-:W-:-:S02]  /*262a0*/  FMNMX.FTZ R0, R2, R40, !PT ;  /* 0x0000002802007209 */ /* 0x020fc40007810000 */
[----:B------:R-:W-:Y:S01]  /*262b0*/  FMNMX.FTZ R4, R36, R41, !PT ;  /* 0x0000002924047209 */ /* 0x000fe20007810000 */
[----:B-1----:R-:W4:Y:S01]  /*262c0*/  LDL.LU R33, [R1+0x10] ;  /* 0x0000100001217983 */ /* 0x002f220000300800 */
[----:B------:R-:W-:Y:S02]  /*262d0*/  FMNMX.FTZ R0, R62, R0, !PT ;  /* 0x000000003e007209 */ /* 0x000fe40007810000 */
[----:B------:R-:W-:Y:S01]  /*262e0*/  FMNMX.FTZ R4, R63, R4, !PT ;  /* 0x000000043f047209 */ /* 0x000fe20007810000 */
[----:B------:R-:W4:Y:S01]  /*262f0*/  LDL.LU R34, [R1+0x14] ;  /* 0x0000140001227983 */ /* 0x000f220000300800 */
[----:B------:R-:W-:Y:S02]  /*26300*/  FMNMX.FTZ R0, R92, R0, !PT ;  /* 0x000000005c007209 */ /* 0x000fe40007810000 */
[----:B------:R-:W-:Y:S01]  /*26310*/  MOV R229, R76 ;  /* 0x0000004c00e57202 */ /* 0x000fe20000000f00 */
[----:B------:R-:W-:Y:S01]  /*26320*/  LDSM.16.MT88.4 R12, [R139+0xa000] ;  /* 0x00a000008b0c783b */ /* 0x000fe20000004200 */
[----:B------:R-:W-:-:S02]  /*26330*/  FMNMX.FTZ R3, R61, R0, !PT ;  /* 0x000000003d037209 */ /* 0x000fc40007810000 */
[----:B------:R-:W-:Y:S01]  /*26340*/  MOV R227, R77 ;  /* 0x0000004d00e37202 */ /* 0x000fe20000000f00 */
[----:B------:R1:W4:Y:S01]  /*26350*/  LD.E R0, [R18.64+0xdc] ;  /* 0x0000dc0612007980 */ /* 0x000322000c101900 */
[----:B------:R-:W-:Y:S02]  /*26360*/  FMNMX.FTZ R3, R91, R3, !PT ;  /* 0x000000035b037209 */ /* 0x000fe40007810000 */
[----:B------:R-:W-:Y:S01]  /*26370*/  FMNMX.FTZ R4, R93, R4, !PT ;  /* 0x000000045d047209 */ /* 0x000fe20007810000 */
[----:B------:R-:W-:Y:S01]  /*26380*/  LDSM.16.MT88.4 R20, [R181+0xa000] ;  /* 0x00a00000b514783b */ /* 0x000fe20000004200 */
        /* <DEDUP_REMOVED lines=11> */
[----:B------:R-:W-:Y:S01]  /*26440*/  FMNMX.FTZ R3, R102, R3, !PT ;  /* 0x0000000366037209 */ /* 0x000fe20007810000 */
[----:B-1----:R-:W-:Y:S01]  /*26450*/  LDSM.16.MT88.4 R16, [R180+0xa000] ;  /* 0x00a00000b410783b */ /* 0x002fe20000004200 */
        /* <DEDUP_REMOVED lines=87> */
[----:B------:R-:W-:-:S04]  /*269d0*/  FMNMX.FTZ R3, R238, R3, !PT ;  /* 0x00000003ee037209 */ /* 0x000fc80007810000 */
[----:B------:R-:W-:-:S04]  /*269e0*/  FMNMX.FTZ R3, R209, R3, !PT ;  /* 0x00000003d1037209 */ /* 0x000fc80007810000 */
[----:B--2---:R-:W-:Y:S02]  /*269f0*/  FMNMX.FTZ R3, R52, R3, !PT ;  /* 0x0000000334037209 */ /* 0x004fe40007810000 */
[----:B---3--:R-:W-:Y:S02]  /*26a00*/  FMNMX.FTZ R4, R70, R4, !PT ;  /* 0x0000000446047209 */ /* 0x008fe40007810000 */
[----:B------:R-:W-:Y:S02]  /*26a10*/  FMNMX.FTZ R3, R211, R3, !PT ;  /* 0x00000003d3037209 */ /* 0x000fe40007810000 */
[----:B------:R-:W-:Y:S02]  /*26a20*/  FMNMX.FTZ R4, R205, R4, !PT ;  /* 0x00000004cd047209 */ /* 0x000fe40007810000 */
[----:B------:R-:W-:Y:S02]  /*26a30*/  FMNMX.FTZ R3, R242, R3, !PT ;  /* 0x00000003f2037209 */ /* 0x000fe40007810000 */
[----:B------:R-:W-:-:S02]  /*26a40*/  FMNMX.FTZ R4, R240, R4, !PT ;  /* 0x00000004f0047209 */ /* 0x000fc40007810000 */
[----:B------:R-:W-:Y:S02]  /*26a50*/  FMNMX.FTZ R3, R217, R3, !PT ;  /* 0x00000003d9037209 */ /* 0x000fe40007810000 */
[----:B------:R-:W-:Y:S02]  /*26a60*/  FMNMX.FTZ R4, R207, R4, !PT ;  /* 0x00000004cf047209 */ /* 0x000fe40007810000 */
[----:B----4-:R-:W-:Y:S02]  /*26a70*/  FMNMX.FTZ R3, R99, R3, !PT ;  /* 0x0000000363037209 */ /* 0x010fe40007810000 */
[----:B------:R-:W-:Y:S02]  /*26a80*/  FMNMX.FTZ R4, R44, R4, !PT ;  /* 0x000000042c047209 */ /* 0x000fe40007810000 */
[----:B------:R-:W-:Y:S02]  /*26a90*/  FMNMX.FTZ R3, R221, R3, !PT ;  /* 0x00000003dd037209 */ /* 0x000fe40007810000 */
[----:B------:R-:W-:-:S02]  /*26aa0*/  FMNMX.FTZ R4, R213, R4, !PT ;  /* 0x00000004d5047209 */ /* 0x000fc40007810000 */
[----:B------:R-:W-:Y:S02]  /*26ab0*/  FMNMX.FTZ R3, R239, R3, !PT ;  /* 0x00000003ef037209 */ /* 0x000fe40007810000 */
[----:B------:R-:W-:Y:S02]  /*26ac0*/  FMNMX.FTZ R4, R229, R4, !PT ;  /* 0x00000004e5047209 */ /* 0x000fe40007810000 */
[----:B------:R-:W-:Y:S02]  /*26ad0*/  FMNMX.FTZ R3, R219, R3, !PT ;  /* 0x00000003db037209 */ /* 0x000fe40007810000 */
[----:B------:R-:W-:-:S04]  /*26ae0*/  FMNMX.FTZ R4, R215, R4, !PT ;  /* 0x00000004d7047209 */ /* 0x000fc80007810000 */
[----:B------:R-:W-:Y:S01]  /*26af0*/  FMNMX.FTZ R4, R227, R4, !PT ;  /* 0x00000004e3047209 */ /* 0x000fe20007810000 */
[----:B------:R-:W1:Y:S03]  /*26b00*/  SHFL.BFLY PT, R5, R3, 0x2, 0x1f ;  /* 0x0c401f0003057f89 */ /* 0x000e6600000e0000 */
        /* <DEDUP_REMOVED lines=10> */
[----:B------:R-:W-:-:S05]  /*26bb0*/  FMUL.FTZ R3, R0, R77 ;  /* 0x0000004d00037220 */ /* 0x000fca0000410000 */
[----:B------:R-:W-:-:S05]  /*26bc0*/  FSEL R3, R3, RZ, P0 ;  /* 0x000000ff03037208 */ /* 0x000fca0000000000 */
[--C-:B------:R-:W-:Y:S01]  /*26bd0*/  FFMA.FTZ R5, R40, R0, -R3.reuse ;  /* 0x0000000028057223 */ /* 0x100fe20000010803 */
[----:B--2---:R-:W-:Y:S01]  /*26be0*/  FMNMX.FTZ R76, R4, R6, !PT ;  /* 0x00000006044c7209 */ /* 0x004fe20007810000 */
        /* <DEDUP_REMOVED lines=14> */
[----:B------:R1:W2:Y:S02]  /*26cd0*/  MUFU.EX2 R47, R4 ;  /* 0x00000004002f7308 */ /* 0x0002a40000000800 */
[----:B-1----:R-:W-:-:S06]  /*26ce0*/  FFMA.FTZ R4, R93, R0, -R5 ;  /* 0x000000005d047223 */ /* 0x002fcc0000010805 */
[----:B------:R1:W-:Y:S02]  /*26cf0*/  MUFU.EX2 R46, R4 ;  /* 0x00000004002e7308 */ /* 0x0003e40000000800 */
[----:B-1----:R-:W-:Y:S01]  /*26d00*/  FADD.FTZ R4, R2, -R6 ;  /* 0x8000000602047221 */ /* 0x002fe20000010000 */
[----:B------:R-:W-:Y:S01]  /*26d10*/  FSEL R6, R76, RZ, P1 ;  /* 0x000000ff4c067208 */ /* 0x000fe20000800000 */
[----:B------:R-:W-:-:S04]  /*26d20*/  FFMA.FTZ R2, R64, R0, -R5 ;  /* 0x0000000040027223 */ /* 0x000fc80000010805 */
[----:B------:R1:W-:Y:S01]  /*26d30*/  MUFU.EX2 R54, R2 ;  /* 0x0000000200367308 */ /* 0x0003e20000000800 */
[----:B------:R-:W-:Y:S02]  /*26d40*/  FMUL.FTZ R4, R0, R4 ;  /* 0x0000000400047220 */ /* 0x000fe40000410000 */
[----:B-1----:R-:W-:-:S04]  /*26d50*/  FADD.FTZ R2, R36, -R6 ;  /* 0x8000000624027221 */ /* 0x002fc80000010000 */
[----:B------:R-:W-:-:S04]  /*26d60*/  FMUL.FTZ R2, R0, R2 ;  /* 0x0000000200027220 */ /* 0x000fc80000410000 */
[----:B------:R1:W-:Y:S08]  /*26d70*/  MUFU.EX2 R6, R2 ;  /* 0x0000000200067308 */ /* 0x0003f00000000800 */
[----:B------:R-:W3:Y:S01]  /*26d80*/  MUFU.EX2 R4, R4 ;  /* 0x0000000400047308 */ /* 0x000ee20000000800 */
[----:B-1----:R-:W-:-:S07]  /*26d90*/  FFMA.FTZ R2, R91, R0, -R3 ;  /* 0x000000005b027223 */ /* 0x002fce0000010803 */
[----:B------:R1:W-:Y:S02]  /*26da0*/  MUFU.EX2 R119, R2 ;  /* 0x0000000200777308 */ /* 0x0003e40000000800 */
[----:B-1----:R-:W-:-:S06]  /*26db0*/  FFMA.FTZ R2, R65, R0, -R3 ;  /* 0x0000000041027223 */ /* 0x002fcc0000010803 */
[----:B------:R1:W-:Y:S01]  /*26dc0*/  MUFU.EX2 R32, R2 ;  /* 0x0000000200207308 */ /* 0x0003e20000000800 */
[----:B--2---:R-:W-:Y:S01]  /*26dd0*/  F2FP.BF16.PACK_AB R8, R47, R92 ;  /* 0x0000005c2f08723e */ /* 0x004fe200000010ff */
[-C--:B---3--:R-:W-:Y:S01]  /*26de0*/  FMUL.FTZ R170, R170, R4.reuse ;  /* 0x00000004aaaa7220 */ /* 0x088fe20000410000 */
[----:B------:R-:W-:Y:S01]  /*26df0*/  F2FP.BF16.PACK_AB R9, R225, R7 ;  /* 0x00000007e109723e */ /* 0x000fe200000010ff */
[----:B------:R-:W-:Y:S01]  /*26e00*/  FMUL.FTZ R171, R171, R4 ;  /* 0x00000004abab7220 */ /* 0x000fe20000410000 */
[----:B------:R-:W-:Y:S01]  /*26e10*/  F2FP.BF16.PACK_AB R10, R54, R46 ;  /* 0x0000002e360a723e */ /* 0x000fe200000010ff */
[----:B-1----:R-:W-:-:S04]  /*26e20*/  FFMA.FTZ R2, R94, R0, -R3 ;  /* 0x000000005e027223 */ /* 0x002fc80000010803 */
[----:B------:R1:W2:Y:S01]  /*26e30*/  MUFU.EX2 R35, R2 ;  /* 0x0000000200237308 */ /* 0x0002a20000000800 */
[----:B------:R-:W-:Y:S01]  /*26e40*/  F2FP.BF16.PACK_AB R11, R55, R45 ;  /* 0x0000002d370b723e */ /* 0x000fe200000010ff */
[-C--:B------:R-:W-:Y:S02]  /*26e50*/  FMUL.FTZ R168, R168, R6.reuse ;  /* 0x00000006a8a87220 */ /* 0x080fe40000410000 */
[----:B------:R-:W-:Y:S02]  /*26e60*/  FMUL.FTZ R169, R169, R6 ;  /* 0x00000006a9a97220 */ /* 0x000fe40000410000 */
[----:B-1----:R-:W-:-:S04]  /*26e70*/  FFMA.FTZ R2, R66, R0, -R3 ;  /* 0x0000000042027223 */ /* 0x002fc80000010803 */
[----:B------:R1:W-:Y:S01]  /*26e80*/  MUFU.EX2 R231, R2 ;  /* 0x0000000200e77308 */ /* 0x0003e20000000800 */
[----:B------:R-:W-:Y:S01]  /*26e90*/  HMMA.16816.F32.BF16 R28, R8, R12, R168 ;  /* 0x0000000c081c723c */ /* 0x000fe200000418a8 */
[-C--:B------:R-:W-:Y:S02]  /*26ea0*/  FMUL.FTZ R154, R154, R4.reuse ;  /* 0x000000049a9a7220 */ /* 0x080fe40000410000 */
[----:B------:R-:W-:Y:S02]  /*26eb0*/  FMUL.FTZ R155, R155, R4 ;  /* 0x000000049b9b7220 */ /* 0x000fe40000410000 */
[----:B-1----:R-:W-:-:S04]  /*26ec0*/  FFMA.FTZ R2, R95, R0, -R5 ;  /* 0x000000005f027223 */ /* 0x002fc80000010805 */
[----:B------:R1:W-:Y:S01]  /*26ed0*/  MUFU.EX2 R64, R2 ;  /* 0x0000000200407308 */ /* 0x0003e20000000800 */
[-C--:B------:R-:W-:Y:S02]  /*26ee0*/  FMUL.FTZ R152, R152, R6.reuse ;  /* 0x0000000698987220 */ /* 0x080fe40000410000 */
[----:B------:R-:W-:Y:S02]  /*26ef0*/  FMUL.FTZ R153, R153, R6 ;  /* 0x0000000699997220 */ /* 0x000fe40000410000 */
[----:B------:R-:W-:Y:S02]  /*26f00*/  FMUL.FTZ R146, R146, R4 ;  /* 0x0000000492927220 */ /* 0x000fe40000410000 */
[----:B-1----:R-:W-:-:S04]  /*26f10*/  FFMA.FTZ R2, R67, R0, -R5 ;  /* 0x0000000043027223 */ /* 0x002fc80000010805 */
[----:B------:R1:W3:Y:S01]  /*26f20*/  MUFU.EX2 R12, R2 ;  /* 0x00000002000c7308 */ /* 0x0002e20000000800 */
[----:B------:R-:W-:Y:S02]  /*26f30*/  FMUL.FTZ R147, R147, R4 ;  /* 0x0000000493937220 */ /* 0x000fe40000410000 */
[-C--:B------:R-:W-:Y:S02]  /*26f40*/  FMUL.FTZ R144, R144, R6.reuse ;  /* 0x0000000690907220 */ /* 0x080fe40000410000 */
[----:B------:R-:W-:Y:S02]  /*26f50*/  FMUL.FTZ R145, R145, R6 ;  /* 0x0000000691917220 */ /* 0x000fe40000410000 */
[-C--:B------:R-:W-:Y:S02]  /*26f60*/  FMUL.FTZ R142, R142, R4.reuse ;  /* 0x000000048e8e7220 */ /* 0x080fe40000410000 */
[----:B------:R-:W-:Y:S02]  /*26f70*/  FMUL.FTZ R143, R143, R4 ;  /* 0x000000048f8f7220 */ /* 0x000fe40000410000 */
[----:B-1----:R-:W-:-:S02]  /*26f80*/  FFMA.FTZ R2, R100, R0, -R5 ;  /* 0x0000000064027223 */ /* 0x002fc40000010805 */
[-C--:B------:R-:W-:Y:S02]  /*26f90*/  FMUL.FTZ R140, R140, R6.reuse ;  /* 0x000000068c8c7220 */ /* 0x080fe40000410000 */
[----:B------:R1:W-:Y:S01]  /*26fa0*/  MUFU.EX2 R67, R2 ;  /* 0x0000000200437308 */ /* 0x0003e20000000800 */
[----:B------:R-:W-:Y:S01]  /*26fb0*/  FMUL.FTZ R141, R141, R6 ;  /* 0x000000068d8d7220 */ /* 0x000fe20000410000 */
[----:B------:R-:W-:Y:S01]  /*26fc0*/  HMMA.16816.F32.BF16 R56, R8, R16, R152 ;  /* 0x000000100838723c */ /* 0x000fe20000041898 */
[----:B-1----:R-:W-:-:S07]  /*26fd0*/  FFMA.FTZ R2, R68, R0, -R5 ;  /* 0x0000000044027223 */ /* 0x002fce0000010805 */
[C---:B------:R-:W-:Y:S01]  /*26fe0*/  HMMA.16816.F32.BF16 R144, R8.reuse, R20, R144 ;  /* 0x000000140890723c */ /* 0x040fe20000041890 */
[----:B------:R1:W4:Y:S07]  /*26ff0*/  MUFU.EX2 R152, R2 ;  /* 0x0000000200987308 */ /* 0x00032e0000000800 */
[----:B------:R-:W-:Y:S01]  /*27000*/  HMMA.16816.F32.BF16 R20, R8, R22, R140 ;  /* 0x000000160814723c */ /* 0x000fe2000004188c */
[----:B-1----:R-:W-:-:S04]  /*27010*/  FFMA.FTZ R2, R101, R0, -R3 ;  /* 0x0000000065027223 */ /* 0x002fc80000010803 */
[----:B------:R1:W-:Y:S02]  /*27020*/  MUFU.EX2 R140, R2 ;  /* 0x00000002008c7308 */ /* 0x0003e40000000800 */
[----:B-1----:R-:W-:-:S06]  /*27030*/  FFMA.FTZ R2, R69, R0, -R3 ;  /* 0x0000000045027223 */ /* 0x002fcc0000010803 */
[----:B------:R1:W-:Y:S01]  /*27040*/  MUFU.EX2 R142, R2 ;  /* 0x00000002008e7308 */ /* 0x0003e20000000800 */
[-C--:B------:R-:W-:Y:S02]  /*27050*/  FMUL.FTZ R162, R162, R4.reuse ;  /* 0x00000004a2a27220 */ /* 0x080fe40000410000 */
[----:B------:R-:W-:Y:S02]  /*27060*/  FMUL.FTZ R163, R163, R4 ;  /* 0x00000004a3a37220 */ /* 0x000fe40000410000 */
[----:B------:R-:W-:Y:S02]  /*27070*/  FMUL.FTZ R160, R160, R6 ;  /* 0x00000006a0a07220 */ /* 0x000fe40000410000 */
[----:B-1----:R-:W-:-:S04]  /*27080*/  FFMA.FTZ R2, R102, R0, -R3 ;  /* 0x0000000066027223 */ /* 0x002fc80000010803 */
[----:B------:R1:W-:Y:S01]  /*27090*/  MUFU.EX2 R247, R2 ;  /* 0x0000000200f77308 */ /* 0x0003e20000000800 */
[----:B------:R-:W-:Y:S02]  /*270a0*/  FMUL.FTZ R161, R161, R6 ;  /* 0x00000006a1a17220 */ /* 0x000fe40000410000 */
[-C--:B------:R-:W-:Y:S02]  /*270b0*/  FMUL.FTZ R158, R158, R4.reuse ;  /* 0x000000049e9e7220 */ /* 0x080fe40000410000 */
[----:B------:R-:W-:Y:S02]  /*270c0*/  FMUL.FTZ R159, R159, R4 ;  /* 0x000000049f9f7220 */ /* 0x000fe40000410000 */
[-C--:B------:R-:W-:Y:S02]  /*270d0*/  FMUL.FTZ R156, R156, R6.reuse ;  /* 0x000000069c9c7220 */ /* 0x080fe40000410000 */
[----:B------:R-:W-:Y:S02]  /*270e0*/  FMUL.FTZ R157, R157, R6 ;  /* 0x000000069d9d7220 */ /* 0x000fe40000410000 */
[----:B-1----:R-:W-:-:S04]  /*270f0*/  FFMA.FTZ R2, R103, R0, -R5 ;  /* 0x0000000067027223 */ /* 0x002fc80000010805 */
[----:B------:R1:W-:Y:S01]  /*27100*/  MUFU.EX2 R245, R2 ;  /* 0x0000000200f57308 */ /* 0x0003e20000000800 */
[-C--:B------:R-:W-:Y:S02]  /*27110*/  FMUL.FTZ R150, R150, R4.reuse ;  /* 0x0000000496967220 */ /* 0x080fe40000410000 */
[----:B------:R-:W-:Y:S02]  /*27120*/  FMUL.FTZ R151, R151, R4 ;  /* 0x0000000497977220 */ /* 0x000fe40000410000 */
[-C--:B------:R-:W-:Y:S02]  /*27130*/  FMUL.FTZ R148, R148, R6.reuse ;  /* 0x0000000694947220 */ /* 0x080fe40000410000 */
[----:B------:R-:W-:Y:S02]  /*27140*/  FMUL.FTZ R149, R149, R6 ;  /* 0x0000000695957220 */ /* 0x000fe40000410000 */
[-C--:B------:R-:W-:Y:S02]  /*27150*/  FMUL.FTZ R166, R166, R4.reuse ;  /* 0x00000004a6a67220 */ /* 0x080fe40000410000 */
[----:B------:R-:W-:-:S02]  /*27160*/  FMUL.FTZ R167, R167, R4 ;  /* 0x00000004a7a77220 */ /* 0x000fc40000410000 */
[----:B------:R-:W-:Y:S02]  /*27170*/  FMUL.FTZ R164, R164, R6 ;  /* 0x00000006a4a47220 */ /* 0x000fe40000410000 */
[----:B-1----:R-:W-:Y:S02]  /*27180*/  FFMA.FTZ R2, R71, R0, -R5 ;  /* 0x0000000047027223 */ /* 0x002fe40000010805 */
[----:B------:R-:W-:Y:S02]  /*27190*/  FMUL.FTZ R165, R165, R6 ;  /* 0x00000006a5a57220 */ /* 0x000fe40000410000 */
[----:B------:R1:W1:Y:S01]  /*271a0*/  MUFU.EX2 R244, R2 ;  /* 0x0000000200f47308 */ /* 0x0002620000000800 */
[----:B------:R-:W-:Y:S01]  /*271b0*/  HMMA.16816.F32.BF16 R36, R8, R24, R160 ;  /* 0x000000180824723c */ /* 0x000fe200000418a0 */
[----:B--2---:R-:W-:Y:S02]  /*271c0*/  MOV R154, R35 ;  /* 0x00000023009a7202 */ /* 0x004fe40000000f00 */
[----:B------:R-:W-:-:S02]  /*271d0*/  MOV R53, R34 ;  /* 0x0000002200357202 */ /* 0x000fc40000000f00 */
[----:B------:R-:W-:Y:S02]  /*271e0*/  MOV R60, R33 ;  /* 0x00000021003c7202 */ /* 0x000fe40000000f00 */
[----:B------:R-:W-:Y:S01]  /*271f0*/  MOV R100, R32 ;  /* 0x0000002000647202 */ /* 0x000fe20000000f00 */
[----:B------:R-:W-:Y:S01]  /*27200*/  HMMA.16816.F32.BF16 R48, R8, R26, R156 ;  /* 0x0000001a0830723c */ /* 0x000fe2000004189c */
[----:B------:R-:W2:Y:S01]  /*27210*/  LDSM.16.MT88.4 R24, [R139+0xa800] ;  /* 0x00a800008b18783b */ /* 0x000ea20000004200 */
[----:B---3--:R-:W-:-:S03]  /*27220*/  MOV R101, R12 ;  /* 0x0000000c00657202 */ /* 0x008fc60000000f00 */
[----:B------:R-:W3:Y:S01]  /*27230*/  LDSM.16.MT88.4 R32, [R182+0xa800] ;  /* 0x00a80000b620783b */ /* 0x000ee20000004200 */
[-CC-:B-1----:R-:W-:Y:S02]  /*27240*/  FFMA.FTZ R2, R104, R0.reuse, -R5.reuse ;  /* 0x0000000068027223 */ /* 0x182fe40000010805 */
[C---:B------:R-:W-:Y:S01]  /*27250*/  HMMA.16816.F32.BF16 R148, R8.reuse, R18, R148 ;  /* 0x000000120894723c */ /* 0x040fe20000041894 */
[----:B------:R-:W1:Y:S01]  /*27260*/  LDSM.16.MT88.4 R16, [R180+0xa800] ;  /* 0x00a80000b410783b */ /* 0x000e620000004200 */
[----:B------:R4:W-:Y:S06]  /*27270*/  MUFU.EX2 R243, R2 ;  /* 0x0000000200f37308 */ /* 0x0009ec0000000800 */
[----:B------:R-:W-:Y:S01]  /*27280*/  HMMA.16816.F32.BF16 R40, R8, R14, R164 ;  /* 0x0000000e0828723c */ /* 0x000fe200000418a4 */
[----:B------:R-:W1:Y:S01]  /*27290*/  LDSM.16.MT88.4 R12, [R181+0xa800] ;  /* 0x00a80000b50c783b */ /* 0x000e620000004200 */
[----:B----4-:R-:W-:-:S04]  /*272a0*/  FFMA.FTZ R2, R72, R0, -R5 ;  /* 0x0000000048027223 */ /* 0x010fc80000010805 */
[----:B------:R4:W1:Y:S02]  /*272b0*/  MUFU.EX2 R246, R2 ;  /* 0x0000000200f67308 */ /* 0x0008640000000800 */
[----:B----4-:R-:W-:-:S06]  /*272c0*/  FFMA.FTZ R2, R73, R0, -R3 ;  /* 0x0000000049027223 */ /* 0x010fcc0000010803 */
[----:B------:R4:W1:Y:S01]  /*272d0*/  MUFU.EX2 R241, R2 ;  /* 0x0000000200f17308 */ /* 0x0008620000000800 */
[----:B------:R-:W-:Y:S01]  /*272e0*/  MOV R141, R231 ;  /* 0x000000e7008d7202 */ /* 0x000fe20000000f00 */
        /* <DEDUP_REMOVED lines=10> */
[----:B------:R-:W-:Y:S02]  /*27390*/  F2FP.BF16.PACK_AB R11, R141, R154 ;  /* 0x0000009a8d0b723e */ /* 0x000fe400000010ff */
[----:B------:R-:W-:Y:S01]  /*273a0*/  MOV R65, R227 ;  /* 0x000000e300417202 */ /* 0x000fe20000000f00 */
[----:B----4-:R-:W-:-:S04]  /*273b0*/  FFMA.FTZ R2, R108, R0, -R5 ;  /* 0x000000006c027223 */ /* 0x010fc80000010805 */
[----:B------:R4:W-:Y:S01]  /*273c0*/  MUFU.EX2 R229, R2 ;  /* 0x0000000200e57308 */ /* 0x0009e20000000800 */
[----:B------:R-:W-:Y:S01]  /*273d0*/  MOV R162, R225 ;  /* 0x000000e100a27202 */ /* 0x000fe20000000f00 */
[----:B--2---:R-:W-:Y:S01]  /*273e0*/  HMMA.16816.F32.BF16 R28, R8, R24, R28 ;  /* 0x00000018081c723c */ /* 0x004fe2000004181c */
[----:B------:R-:W-:Y:S01]  /*273f0*/  MOV R160, R70 ;  /* 0x0000004600a07202 */ /* 0x000fe20000000f00 */
[----:B----4-:R-:W-:-:S04]  /*27400*/  FFMA.FTZ R2, R75, R0, -R5 ;  /* 0x000000004b027223 */ /* 0x010fc80000010805 */
[----:B------:R2:W4:Y:S02]  /*27410*/  MUFU.EX2 R227, R2 ;  /* 0x0000000200e37308 */ /* 0x0005240000000800 */
[----:B------:R-:W-:Y:S01]  /*27420*/  HMMA.16816.F32.BF16 R40, R8, R26, R40 ;  /* 0x0000001a0828723c */ /* 0x000fe20000041828 */
[----:B------:R-:W4:Y:S01]  /*27430*/  LDSM.16.MT88.4 R24, [R139+0xb000] ;  /* 0x00b000008b18783b */ /* 0x000f220000004200 */
[----:B------:R-:W-:-:S06]  /*27440*/  MOV R94, R216 ;  /* 0x000000d8005e7202 */ /* 0x000fcc0000000f00 */
[----:B---3--:R-:W-:Y:S01]  /*27450*/  HMMA.16816.F32.BF16 R36, R8, R32, R36 ;  /* 0x000000200824723c */ /* 0x008fe20000041824 */
[----:B--2---:R-:W-:-:S07]  /*27460*/  FFMA.FTZ R2, R111, R0, -R5 ;  /* 0x000000006f027223 */ /* 0x004fce0000010805 */
[C---:B------:R-:W-:Y:S01]  /*27470*/  HMMA.16816.F32.BF16 R48, R8.reuse, R34, R48 ;  /* 0x000000220830723c */ /* 0x040fe20000041830 */
[----:B------:R-:W2:Y:S01]  /*27480*/  LDSM.16.MT88.4 R32, [R182+0xb000] ;  /* 0x00b00000b620783b */ /* 0x000ea20000004200 */
[----:B------:R3:W-:Y:S06]  /*27490*/  MUFU.EX2 R225, R2 ;  /* 0x0000000200e17308 */ /* 0x0007ec0000000800 */
[C---:B-1----:R-:W-:Y:S08]  /*274a0*/  HMMA.16816.F32.BF16 R56, R8.reuse, R16, R56 ;  /* 0x000000100838723c */ /* 0x042ff00000041838 */
[----:B------:R-:W-:Y:S01]  /*274b0*/  HMMA.16816.F32.BF16 R68, R8, R18, R148 ;  /* 0x000000120844723c */ /* 0x000fe20000041894 */
[----:B------:R-:W1:Y:S01]  /*274c0*/  LDSM.16.MT88.4 R16, [R180+0xb000] ;  /* 0x00b00000b410783b */ /* 0x000e620000004200 */
[----:B---3--:R-:W-:-:S06]  /*274d0*/  FFMA.FTZ R2, R78, R0, -R5 ;  /* 0x000000004e027223 */ /* 0x008fcc0000010805 */
[C---:B------:R-:W-:Y:S01]  /*274e0*/  HMMA.16816.F32.BF16 R144, R8.reuse, R12, R144 ;  /* 0x0000000c0890723c */ /* 0x040fe20000041890 */
[----:B------:R3:W1:Y:S07]  /*274f0*/  MUFU.EX2 R216, R2 ;  /* 0x0000000200d87308 */ /* 0x00066e0000000800 */
[----:B------:R-:W-:Y:S01]  /*27500*/  HMMA.16816.F32.BF16 R20, R8, R14, R20 ;  /* 0x0000000e0814723c */ /* 0x000fe20000041814 */
[----:B------:R-:W1:Y:S01]  /*27510*/  LDSM.16.MT88.4 R12, [R181+0xb000] ;  /* 0x00b00000b50c783b */ /* 0x000e620000004200 */
[----:B---3--:R-:W-:-:S04]  /*27520*/  FFMA.FTZ R2, R79, R0, -R3 ;  /* 0x000000004f027223 */ /* 0x008fc80000010803 */
[----:B------:R3:W1:Y:S02]  /*27530*/  MUFU.EX2 R171, R2 ;  /* 0x0000000200ab7308 */ /* 0x0006640000000800 */
[----:B---3--:R-:W-:-:S06]  /*27540*/  FFMA.FTZ R2, R112, R0, -R3 ;  /* 0x0000000070027223 */ /* 0x008fcc0000010803 */
[----:B------:R3:W-:Y:S02]  /*27550*/  MUFU.EX2 R169, R2 ;  /* 0x0000000200a97308 */ /* 0x0007e40000000800 */
[----:B---3--:R-:W-:-:S06]  /*27560*/  FFMA.FTZ R2, R80, R0, -R3 ;  /* 0x0000000050027223 */ /* 0x008fcc0000010803 */
[----:B------:R3:W-:Y:S01]  /*27570*/  MUFU.EX2 R170, R2 ;  /* 0x0000000200aa7308 */ /* 0x0007e20000000800 */
[----:B------:R-:W-:Y:S02]  /*27580*/  F2FP.BF16.PACK_AB R8, R244, R245 ;  /* 0x000000f5f408723e */ /* 0x000fe400000010ff */
[----:B------:R-:W-:Y:S01]  /*27590*/  F2FP.BF16.PACK_AB R9, R142, R140 ;  /* 0x0000008c8e09723e */ /* 0x000fe200000010ff */
[----:B---3--:R-:W-:-:S04]  /*275a0*/  FFMA.FTZ R2, R114, R0, -R3 ;  /* 0x0000000072027223 */ /* 0x008fc80000010803 */
[----:B------:R3:W-:Y:S01]  /*275b0*/  MUFU.EX2 R168, R2 ;  /* 0x0000000200a87308 */ /* 0x0007e20000000800 */
[----:B------:R-:W-:Y:S02]  /*275c0*/  F2FP.BF16.PACK_AB R10, R246, R243 ;  /* 0x000000f3f60a723e */ /* 0x000fe400000010ff */
[----:B------:R-:W-:Y:S01]  /*275d0*/  F2FP.BF16.PACK_AB R11, R241, R247 ;  /* 0x000000f7f10b723e */ /* 0x000fe200000010ff */
[----:B---3--:R-:W-:-:S04]  /*275e0*/  FFMA.FTZ R2, R115, R0, -R5 ;  /* 0x0000000073027223 */ /* 0x008fc80000010805 */
[----:B------:R3:W-:Y:S02]  /*275f0*/  MUFU.EX2 R167, R2 ;  /* 0x0000000200a77308 */ /* 0x0007e40000000800 */
[----:B----4-:R-:W-:Y:S01]  /*27600*/  HMMA.16816.F32.BF16 R28, R8, R24, R28 ;  /* 0x00000018081c723c */ /* 0x010fe2000004181c */
[----:B------:R-:W-:Y:S01]  /*27610*/  MOV R163, R45 ;  /* 0x0000002d00a37202 */ /* 0x000fe20000000f00 */
[----:B---3--:R-:W-:-:S04]  /*27620*/  FFMA.FTZ R2, R81, R0, -R5 ;  /* 0x0000000051027223 */ /* 0x008fc80000010805 */
[----:B------:R3:W4:Y:S02]  /*27630*/  MUFU.EX2 R166, R2 ;  /* 0x0000000200a67308 */ /* 0x0007240000000800 */
[C---:B------:R-:W-:Y:S01]  /*27640*/  HMMA.16816.F32.BF16 R40, R8.reuse, R26, R40 ;  /* 0x0000001a0828723c */ /* 0x040fe20000041828 */
[----:B------:R-:W-:Y:S07]  /*27650*/  LDSM.16.MT88.4 R24, [R139+0xb800] ;  /* 0x00b800008b18783b */ /* 0x000fee0000004200 */
[----:B--2---:R-:W-:Y:S01]  /*27660*/  HMMA.16816.F32.BF16 R36, R8, R32, R36 ;  /* 0x000000200824723c */ /* 0x004fe20000041824 */
[----:B---3--:R-:W-:-:S07]  /*27670*/  FFMA.FTZ R2, R118, R0, -R5 ;  /* 0x0000000076027223 */ /* 0x008fce0000010805 */
[C---:B------:R-:W-:Y:S01]  /*27680*/  HMMA.16816.F32.BF16 R48, R8.reuse, R34, R48 ;  /* 0x000000220830723c */ /* 0x040fe20000041830 */
[----:B------:R-:W2:Y:S01]  /*27690*/  LDSM.16.MT88.4 R32, [R182+0xb800] ;  /* 0x00b80000b620783b */ /* 0x000ea20000004200 */
[----:B------:R3:W-:Y:S06]  /*276a0*/  MUFU.EX2 R165, R2 ;  /* 0x0000000200a57308 */ /* 0x0007ec0000000800 */
[----:B-1----:R-:W-:Y:S01]  /*276b0*/  HMMA.16816.F32.BF16 R56, R8, R16, R56 ;  /* 0x000000100838723c */ /* 0x002fe20000041838 */
[----:B------:R-:W-:-:S07]  /*276c0*/  MOV R161, R44 ;  /* 0x0000002c00a17202 */ /* 0x000fce0000000f00 */
[----:B------:R-:W-:Y:S01]  /*276d0*/  HMMA.16816.F32.BF16 R68, R8, R18, R68 ;  /* 0x000000120844723c */ /* 0x000fe20000041844 */
[----:B------:R-:W1:Y:S01]  /*276e0*/  LDSM.16.MT88.4 R16, [R180+0xb800] ;  /* 0x00b80000b410783b */ /* 0x000e620000004200 */
[----:B---3--:R-:W-:-:S06]  /*276f0*/  FFMA.FTZ R2, R82, R0, -R5 ;  /* 0x0000000052027223 */ /* 0x008fcc0000010805 */
[----:B------:R-:W-:Y:S01]  /*27700*/  HMMA.16816.F32.BF16 R144, R8, R12, R144 ;  /* 0x0000000c0890723c */ /* 0x000fe20000041890 */
[----:B------:R3:W1:Y:S01]  /*27710*/  MUFU.EX2 R164, R2 ;  /* 0x0000000200a47308 */ /* 0x0006620000000800 */
[----:B------:R-:W-:-:S06]  /*27720*/  MOV R158, R163 ;  /* 0x000000a3009e7202 */ /* 0x000fcc0000000f00 */
[----:B------:R-:W-:Y:S01]  /*27730*/  HMMA.16816.F32.BF16 R20, R8, R14, R20 ;  /* 0x0000000e0814723c */ /* 0x000fe20000041814 */
[----:B------:R-:W1:Y:S01]  /*27740*/  LDSM.16.MT88.4 R12, [R181+0xb800] ;  /* 0x00b80000b50c783b */ /* 0x000e620000004200 */
[----:B---3--:R-:W-:-:S04]  /*27750*/  FFMA.FTZ R2, R83, R0, -R3 ;  /* 0x0000000053027223 */ /* 0x008fc80000010803 */
[----:B------:R3:W1:Y:S01]  /*27760*/  MUFU.EX2 R163, R2 ;  /* 0x0000000200a37308 */ /* 0x0006620000000800 */
[----:B------:R-:W-:Y:S02]  /*27770*/  MOV R155, R46 ;  /* 0x0000002e009b7202 */ /* 0x000fe40000000f00 */
[----:B------:R-:W-:Y:S02]  /*27780*/  MOV R102, R161 ;  /* 0x000000a100667202 */ /* 0x000fe40000000f00 */
[----:B------:R-:W-:Y:S01]  /*27790*/  MOV R95, R55 ;  /* 0x00000037005f7202 */ /* 0x000fe20000000f00 */
[----:B---3--:R-:W-:-:S04]  /*277a0*/  FFMA.FTZ R2, R121, R0, -R3 ;  /* 0x0000000079027223 */ /* 0x008fc80000010803 */
[----:B------:R3:W-:Y:S01]  /*277b0*/  MUFU.EX2 R161, R2 ;  /* 0x0000000200a17308 */ /* 0x0007e20000000800 */
[----:B------:R-:W-:Y:S02]  /*277c0*/  MOV R153, R95 ;  /* 0x0000005f00997202 */ /* 0x000fe40000000f00 */
[----:B------:R-:W-:Y:S02]  /*277d0*/  MOV R159, R54 ;  /* 0x00000036009f7202 */ /* 0x000fe40000000f00 */
[----:B------:R-:W-:Y:S01]  /*277e0*/  MOV R95, R160 ;  /* 0x000000a0005f7202 */ /* 0x000fe20000000f00 */
[----:B---3--:R-:W-:Y:S01]  /*277f0*/  FFMA.FTZ R2, R84, R0, -R3 ;  /* 0x0000000054027223 */ /* 0x008fe20000010803 */
[----:B------:R-:W-:Y:S02]  /*27800*/  MOV R84, R155 ;  /* 0x0000009b00547202 */ /* 0x000fe40000000f00 */
[----:B------:R-:W-:Y:S02]  /*27810*/  MOV R155, R162 ;  /* 0x000000a2009b7202 */ /* 0x000fe40000000f00 */
[----:B------:R3:W-:Y:S01]  /*27820*/  MUFU.EX2 R162, R2 ;  /* 0x0000000200a27308 */ /* 0x0007e20000000800 */
[----:B------:R-:W-:-:S02]  /*27830*/  MOV R143, R159 ;  /* 0x0000009f008f7202 */ /* 0x000fc40000000f00 */
[----:B------:R-:W-:Y:S01]  /*27840*/  MOV R157, R52 ;  /* 0x00000034009d7202 */ /* 0x000fe20000000f00 */
[----:B---3--:R-:W-:-:S04]  /*27850*/  FFMA.FTZ R2, R123, R0, -R3 ;  /* 0x000000007b027223 */ /* 0x008fc80000010803 */
[----:B------:R3:W-:Y:S01]  /*27860*/  MUFU.EX2 R160, R2 ;  /* 0x0000000200a07308 */ /* 0x0007e20000000800 */
[----:B------:R-:W-:Y:S02]  /*27870*/  F2FP.BF16.PACK_AB R8, R227, R229 ;  /* 0x000000e5e308723e */ /* 0x000fe400000010ff */
[----:B------:R-:W-:Y:S02]  /*27880*/  F2FP.BF16.PACK_AB R9, R235, R233 ;  /* 0x000000e9eb09723e */ /* 0x000fe400000010ff */
[----:B------:R-:W-:Y:S02]  /*27890*/  F2FP.BF16.PACK_AB R10, R216, R225 ;  /* 0x000000e1d80a723e */ /* 0x000fe400000010ff */
[----:B------:R-:W-:Y:S01]  /*278a0*/  F2FP.BF16.PACK_AB R11, R171, R231 ;  /* 0x000000e7ab0b723e */ /* 0x000fe200000010ff */
[----:B---3--:R-:W-:-:S04]  /*278b0*/  FFMA.FTZ R2, R124, R0, -R5 ;  /* 0x000000007c027223 */ /* 0x008fc80000010805 */
[----:B------:R3:W-:Y:S01]  /*278c0*/  MUFU.EX2 R159, R2 ;  /* 0x00000002009f7308 */ /* 0x0007e20000000800 */
[----:B------:R-:W-:Y:S02]  /*278d0*/  MOV R83, R142 ;  /* 0x0000008e00537202 */ /* 0x000fe40000000f00 */
[----:B------:R-:W-:Y:S02]  /*278e0*/  MOV R156, R47 ;  /* 0x0000002f009c7202 */ /* 0x000fe40000000f00 */
[----:B------:R-:W-:Y:S02]  /*278f0*/  MOV R142, R157 ;  /* 0x0000009d008e7202 */ /* 0x000fe40000000f00 */
[----:B------:R-:W-:Y:S01]  /*27900*/  MOV R66, R99 ;  /* 0x0000006300427202 */ /* 0x000fe20000000f00 */
[----:B---3--:R-:W-:Y:S01]  /*27910*/  FFMA.FTZ R2, R85, R0, -R5 ;  /* 0x0000000055027223 */ /* 0x008fe20000010805 */
[----:B------:R-:W-:-:S03]  /*27920*/  MOV R85, R158 ;  /* 0x0000009e00557202 */ /* 0x000fc60000000f00 */
[----:B------:R3:W1:Y:S01]  /*27930*/  MUFU.EX2 R158, R2 ;  /* 0x00000002009e7308 */ /* 0x0006620000000800 */
[----:B------:R-:W-:Y:S01]  /*27940*/  MOV R99, R60 ;  /* 0x0000003c00637202 */ /* 0x000fe20000000f00 */
[----:B--2---:R-:W-:Y:S01]  /*27950*/  HMMA.16816.F32.BF16 R44, R8, R32, R36 ;  /* 0x00000020082c723c */ /* 0x004fe20000041824 */
[----:B------:R-:W-:Y:S02]  /*27960*/  MOV R93, R53 ;  /* 0x00000035005d7202 */ /* 0x000fe40000000f00 */
[----:B------:R-:W-:-:S05]  /*27970*/  MOV R73, R156 ;  /* 0x0000009c00497202 */ /* 0x000fca0000000f00 */
[----:B------:R-:W-:Y:S01]  /*27980*/  HMMA.16816.F32.BF16 R52, R8, R24, R28 ;  /* 0x000000180834723c */ /* 0x000fe2000004181c */
[----:B------:R-:W2:Y:S01]  /*27990*/  LDSM.16.MT88.4 R28, [R139+0xc000] ;  /* 0x00c000008b1c783b */ /* 0x000ea20000004200 */
[----:B---3--:R-:W-:-:S06]  /*279a0*/  FFMA.FTZ R2, R127, R0, -R5 ;  /* 0x000000007f027223 */ /* 0x008fcc0000010805 */
[C---:B------:R-:W-:Y:S01]  /*279b0*/  HMMA.16816.F32.BF16 R60, R8.reuse, R26, R40 ;  /* 0x0000001a083c723c */ /* 0x040fe20000041828 */
[----:B------:R-:W3:Y:S01]  /*279c0*/  LDSM.16.MT88.4 R24, [R182+0xc000] ;  /* 0x00c00000b618783b */ /* 0x000ee20000004200 */
[----:B------:R4:W-:Y:S06]  /*279d0*/  MUFU.EX2 R157, R2 ;  /* 0x00000002009d7308 */ /* 0x0009ec0000000800 */
[----:B------:R-:W-:Y:S01]  /*279e0*/  HMMA.16816.F32.BF16 R40, R8, R34, R48 ;  /* 0x000000220828723c */ /* 0x000fe20000041830 */
[----:B------:R-:W-:-:S07]  /*279f0*/  MOV R104, R155 ;  /* 0x0000009b00687202 */ /* 0x000fce0000000f00 */
[----:B-1----:R-:W-:Y:S01]  /*27a00*/  HMMA.16816.F32.BF16 R36, R8, R16, R56 ;  /* 0x000000100824723c */ /* 0x002fe20000041838 */
[----:B----4-:R-:W-:-:S04]  /*27a10*/  FFMA.FTZ R2, R86, R0, -R5 ;  /* 0x0000000056027223 */ /* 0x010fc80000010805 */
[----:B------:R1:W4:Y:S03]  /*27a20*/  MUFU.EX2 R156, R2 ;  /* 0x00000002009c7308 */ /* 0x0003260000000800 */
[C---:B------:R-:W-:Y:S01]  /*27a30*/  HMMA.16816.F32.BF16 R68, R8.reuse, R18, R68 ;  /* 0x000000120844723c */ /* 0x040fe20000041844 */
[----:B------:R-:W2:Y:S07]  /*27a40*/  LDSM.16.MT88.4 R16, [R180+0xc000] ;  /* 0x00c00000b410783b */ /* 0x000eae0000004200 */
[----:B------:R-:W-:Y:S01]  /*27a50*/  HMMA.16816.F32.BF16 R32, R8, R12, R144 ;  /* 0x0000000c0820723c */ /* 0x000fe20000041890 */
[----:B-1----:R-:W-:-:S07]  /*27a60*/  FFMA.FTZ R2, R87, R0, -R3 ;  /* 0x0000000057027223 */ /* 0x002fce0000010803 */
[----:B------:R-:W-:Y:S01]  /*27a70*/  HMMA.16816.F32.BF16 R20, R8, R14, R20 ;  /* 0x0000000e0814723c */ /* 0x000fe20000041814 */
[----:B------:R-:W1:Y:S01]  /*27a80*/  LDSM.16.MT88.4 R12, [R181+0xc000] ;  /* 0x00c00000b50c783b */ /* 0x000e620000004200 */
[----:B------:R3:W1:Y:S01]  /*27a90*/  MUFU.EX2 R155, R2 ;  /* 0x00000002009b7308 */ /* 0x0006620000000800 */
[----:B------:R-:W-:Y:S02]  /*27aa0*/  MOV R86, R102 ;  /* 0x0000006600567202 */ /* 0x000fe40000000f00 */
[----:B------:R-:W-:Y:S02]  /*27ab0*/  MOV R102, R154 ;  /* 0x0000009a00667202 */ /* 0x000fe40000000f00 */
[----:B------:R-:W-:Y:S01]  /*27ac0*/  MOV R103, R153 ;  /* 0x0000009900677202 */ /* 0x000fe20000000f00 */
[----:B---3--:R-:W-:-:S04]  /*27ad0*/  FFMA.FTZ R2, R129, R0, -R3 ;  /* 0x0000000081027223 */ /* 0x008fc80000010803 */
[----:B------:R3:W-:Y:S01]  /*27ae0*/  MUFU.EX2 R154, R2 ;  /* 0x00000002009a7308 */ /* 0x0007e20000000800 */
[----:B------:R-:W-:Y:S01]  /*27af0*/  MOV R72, R152 ;  /* 0x0000009800487202 */ /* 0x000fe20000000f00 */
[----:B---3--:R-:W-:-:S06]  /*27b00*/  FFMA.FTZ R2, R88, R0, -R3 ;  /* 0x0000000058027223 */ /* 0x008fcc0000010803 */
[----:B------:R3:W-:Y:S01]  /*27b10*/  MUFU.EX2 R153, R2 ;  /* 0x0000000200997308 */ /* 0x0007e20000000800 */
[----:B------:R-:W-:Y:S01]  /*27b20*/  F2FP.BF16.PACK_AB R8, R166, R167 ;  /* 0x000000a7a608723e */ /* 0x000fe200000010ff */
[----:B---3--:R-:W-:-:S06]  /*27b30*/  FFMA.FTZ R2, R131, R0, -R3 ;  /* 0x0000000083027223 */ /* 0x008fcc0000010803 */
[----:B------:R3:W-:Y:S01]  /*27b40*/  MUFU.EX2 R152, R2 ;  /* 0x0000000200987308 */ /* 0x0007e20000000800 */
[----:B------:R-:W-:Y:S02]  /*27b50*/  F2FP.BF16.PACK_AB R9, R170, R169 ;  /* 0x000000a9aa09723e */ /* 0x000fe400000010ff */
[----:B------:R-:W-:Y:S02]  /*27b60*/  F2FP.BF16.PACK_AB R10, R164, R165 ;  /* 0x000000a5a40a723e */ /* 0x000fe400000010ff */
[----:B------:R-:W-:Y:S01]  /*27b70*/  F2FP.BF16.PACK_AB R11, R163, R168 ;  /* 0x000000a8a30b723e */ /* 0x000fe200000010ff */
[----:B---3--:R-:W-:-:S04]  /*27b80*/  FFMA.FTZ R2, R133, R0, -R5 ;  /* 0x0000000085027223 */ /* 0x008fc80000010805 */
[----:B------:R3:W-:Y:S02]  /*27b90*/  MUFU.EX2 R151, R2 ;  /* 0x0000000200977308 */ /* 0x0007e40000000800 */
[----:B--2---:R-:W-:Y:S01]  /*27ba0*/  HMMA.16816.F32.BF16 R48, R8, R28, R52 ;  /* 0x0000001c0830723c */ /* 0x004fe20000041834 */
[----:B---3--:R-:W-:-:S05]  /*27bb0*/  FFMA.FTZ R2, R89, R0, -R5 ;  /* 0x0000000059027223 */ /* 0x008fca0000010805 */
[----:B------:R2:W3:Y:S02]  /*27bc0*/  MUFU.EX2 R149, R2 ;  /* 0x0000000200957308 */ /* 0x0004e40000000800 */
[----:B------:R-:W-:Y:S01]  /*27bd0*/  HMMA.16816.F32.BF16 R44, R8, R24, R44 ;  /* 0x00000018082c723c */ /* 0x000fe2000004182c */
[----:B--2---:R-:W-:-:S05]  /*27be0*/  FFMA.FTZ R2, R173, R0, -R5 ;  /* 0x00000000ad027223 */ /* 0x004fca0000010805 */
[----:B------:R2:W-:Y:S02]  /*27bf0*/  MUFU.EX2 R148, R2 ;  /* 0x0000000200947308 */ /* 0x0005e40000000800 */
[C---:B------:R-:W-:Y:S01]  /*27c00*/  HMMA.16816.F32.BF16 R52, R8.reuse, R26, R40 ;  /* 0x0000001a0834723c */ /* 0x040fe20000041828 */
[----:B------:R-:W3:Y:S07]  /*27c10*/  LDSM.16.MT88.4 R24, [R182+0xc800] ;  /* 0x00c80000b618783b */ /* 0x000eee0000004200 */
[----:B------:R-:W-:Y:S01]  /*27c20*/  HMMA.16816.F32.BF16 R36, R8, R16, R36 ;  /* 0x000000100824723c */ /* 0x000fe20000041824 */
[----:B--2---:R-:W-:-:S07]  /*27c30*/  FFMA.FTZ R2, R90, R0, -R5 ;  /* 0x000000005a027223 */ /* 0x004fce0000010805 */
[C---:B------:R-:W-:Y:S01]  /*27c40*/  HMMA.16816.F32.BF16 R68, R8.reuse, R18, R68 ;  /* 0x000000120844723c */ /* 0x040fe20000041844 */
[----:B------:R-:W2:Y:S01]  /*27c50*/  LDSM.16.MT88.4 R16, [R180+0xc800] ;  /* 0x00c80000b410783b */ /* 0x000ea20000004200 */
[----:B------:R4:W2:Y:S06]  /*27c60*/  MUFU.EX2 R150, R2 ;  /* 0x0000000200967308 */ /* 0x0008ac0000000800 */
[C---:B-1----:R-:W-:Y:S08]  /*27c70*/  HMMA.16816.F32.BF16 R32, R8.reuse, R12, R32 ;  /* 0x0000000c0820723c */ /* 0x042ff00000041820 */
[----:B------:R-:W-:Y:S01]  /*27c80*/  HMMA.16816.F32.BF16 R20, R8, R14, R20 ;  /* 0x0000000e0814723c */ /* 0x000fe20000041814 */
[----:B------:R-:W1:Y:S01]  /*27c90*/  LDSM.16.MT88.4 R12, [R181+0xc800] ;  /* 0x00c80000b50c783b */ /* 0x000e620000004200 */
[----:B----4-:R-:W-:-:S04]  /*27ca0*/  FFMA.FTZ R2, R96, R0, -R3 ;  /* 0x0000000060027223 */ /* 0x010fc80000010803 */
[----:B------:R4:W1:Y:S02]  /*27cb0*/  MUFU.EX2 R147, R2 ;  /* 0x0000000200937308 */ /* 0x0008640000000800 */
[----:B------:R-:W-:Y:S01]  /*27cc0*/  HMMA.16816.F32.BF16 R60, R8, R30, R60 ;  /* 0x0000001e083c723c */ /* 0x000fe2000004183c */
[----:B------:R-:W1:Y:S01]  /*27cd0*/  LDSM.16.MT88.4 R28, [R139+0xc800] ;  /* 0x00c800008b1c783b */ /* 0x000e620000004200 */
[----:B----4-:R-:W-:-:S04]  /*27ce0*/  FFMA.FTZ R2, R175, R0, -R3 ;  /* 0x00000000af027223 */ /* 0x010fc80000010803 */
[----:B------:R4:W-:Y:S01]  /*27cf0*/  MUFU.EX2 R145, R2 ;  /* 0x0000000200917308 */ /* 0x0009e20000000800 */
[----:B------:R-:W-:Y:S02]  /*27d00*/  MOV R82, R140 ;  /* 0x0000008c00527202 */ /* 0x000fe40000000f00 */
[----:B------:R-:W-:Y:S01]  /*27d10*/  MOV R140, R143 ;  /* 0x0000008f008c7202 */ /* 0x000fe20000000f00 */
[----:B----4-:R-:W-:-:S04]  /*27d20*/  FFMA.FTZ R2, R98, R0, -R3 ;  /* 0x0000000062027223 */ /* 0x010fc80000010803 */
[----:B------:R4:W-:Y:S01]  /*27d30*/  MUFU.EX2 R146, R2 ;  /* 0x0000000200927308 */ /* 0x0009e20000000800 */
[----:B------:R-:W-:Y:S02]  /*27d40*/  MOV R105, R141 ;  /* 0x0000008d00697202 */ /* 0x000fe40000000f00 */
[----:B------:R-:W-:Y:S01]  /*27d50*/  MOV R141, R142 ;  /* 0x0000008e008d7202 */ /* 0x000fe20000000f00 */
[----:B----4-:R-:W-:-:S04]  /*27d60*/  FFMA.FTZ R2, R176, R0, -R3 ;  /* 0x00000000b0027223 */ /* 0x010fc80000010803 */
[----:B------:R4:W-:Y:S01]  /*27d70*/  MUFU.EX2 R144, R2 ;  /* 0x0000000200907308 */ /* 0x0009e20000000800 */
[----:B------:R-:W-:Y:S02]  /*27d80*/  MOV R79, R72 ;  /* 0x00000048004f7202 */ /* 0x000fe40000000f00 */
[----:B------:R-:W-:Y:S01]  /*27d90*/  F2FP.BF16.PACK_AB R8, R158, R159 ;  /* 0x0000009f9e08723e */ /* 0x000fe200000010ff */
[----:B----4-:R-:W-:-:S04]  /*27da0*/  FFMA.FTZ R2, R177, R0, -R5 ;  /* 0x00000000b1027223 */ /* 0x010fc80000010805 */
[----:B------:R4:W-:Y:S01]  /*27db0*/  MUFU.EX2 R143, R2 ;  /* 0x00000002008f7308 */ /* 0x0009e20000000800 */
[----:B------:R-:W-:Y:S02]  /*27dc0*/  F2FP.BF16.PACK_AB R9, R162, R161 ;  /* 0x000000a1a209723e */ /* 0x000fe400000010ff */
[----:B------:R-:W-:Y:S02]  /*27dd0*/  F2FP.BF16.PACK_AB R10, R156, R157 ;  /* 0x0000009d9c0a723e */ /* 0x000fe400000010ff */
[----:B------:R-:W-:Y:S02]  /*27de0*/  F2FP.BF16.PACK_AB R11, R155, R160 ;  /* 0x000000a09b0b723e */ /* 0x000fe400000010ff */
[----:B------:R-:W-:Y:S01]  /*27df0*/  MOV R72, R103 ;  /* 0x0000006700487202 */ /* 0x000fe20000000f00 */
[----:B----4-:R-:W-:-:S04]  /*27e00*/  FFMA.FTZ R2, R107, R0, -R5 ;  /* 0x000000006b027223 */ /* 0x010fc80000010805 */
[----:B------:R4:W1:Y:S01]  /*27e10*/  MUFU.EX2 R142, R2 ;  /* 0x00000002008e7308 */ /* 0x0008620000000800 */
[----:B------:R-:W-:Y:S01]  /*27e20*/  MOV R103, R141 ;  /* 0x0000008d00677202 */ /* 0x000fe20000000f00 */
[----:B---3--:R-:W-:Y:S01]  /*27e30*/  HMMA.16816.F32.BF16 R44, R8, R24, R44 ;  /* 0x00000018082c723c */ /* 0x008fe2000004182c */
[----:B----4-:R-:W-:Y:S01]  /*27e40*/  FFMA.FTZ R2, R192, R0, -R5 ;  /* 0x00000000c0027223 */ /* 0x010fe20000010805 */
[----:B------:R-:W-:-:S04]  /*27e50*/  MOV R192, R73 ;  /* 0x0000004900c07202 */ /* 0x000fc80000000f00 */
[----:B------:R3:W-:Y:S01]  /*27e60*/  MUFU.EX2 R141, R2 ;  /* 0x00000002008d7308 */ /* 0x0007e20000000800 */
[----:B------:R-:W-:Y:S01]  /*27e70*/  MOV R73, R104 ;  /* 0x0000006800497202 */ /* 0x000fe20000000f00 */
[C---:B------:R-:W-:Y:S01]  /*27e80*/  HMMA.16816.F32.BF16 R52, R8.reuse, R26, R52 ;  /* 0x0000001a0834723c */ /* 0x040fe20000041834 */
[----:B------:R-:W-:Y:S01]  /*27e90*/  MOV R104, R140 ;  /* 0x0000008c00687202 */ /* 0x000fe20000000f00 */
[----:B------:R-:W4:Y:S06]  /*27ea0*/  LDSM.16.MT88.4 R24, [R182+0xd000] ;  /* 0x00d00000b618783b */ /* 0x000f2c0000004200 */
[----:B--2---:R-:W-:Y:S01]  /*27eb0*/  HMMA.16816.F32.BF16 R36, R8, R16, R36 ;  /* 0x000000100824723c */ /* 0x004fe20000041824 */
[----:B---3--:R-:W-:-:S07]  /*27ec0*/  FFMA.FTZ R2, R109, R0, -R5 ;  /* 0x000000006d027223 */ /* 0x008fce0000010805 */
[C---:B------:R-:W-:Y:S01]  /*27ed0*/  HMMA.16816.F32.BF16 R68, R8.reuse, R18, R68 ;  /* 0x000000120844723c */ /* 0x040fe20000041844 */
[----:B------:R-:W2:Y:S01]  /*27ee0*/  LDSM.16.MT88.4 R16, [R180+0xd000] ;  /* 0x00d00000b410783b */ /* 0x000ea20000004200 */
[----:B------:R3:W2:Y:S06]  /*27ef0*/  MUFU.EX2 R140, R2 ;  /* 0x00000002008c7308 */ /* 0x0006ac0000000800 */
[C---:B-1----:R-:W-:Y:S08]  /*27f00*/  HMMA.16816.F32.BF16 R32, R8.reuse, R12, R32 ;  /* 0x0000000c0820723c */ /* 0x042ff00000041820 */
[----:B------:R-:W-:Y:S01]  /*27f10*/  HMMA.16816.F32.BF16 R20, R8, R14, R20 ;  /* 0x0000000e0814723c */ /* 0x000fe20000041814 */
[----:B------:R-:W1:Y:S01]  /*27f20*/  LDSM.16.MT88.4 R12, [R181+0xd000] ;  /* 0x00d00000b50c783b */ /* 0x000e620000004200 */
[----:B---3--:R-:W-:-:S04]  /*27f30*/  FFMA.FTZ R2, R110, R0, -R3 ;  /* 0x000000006e027223 */ /* 0x008fc80000010803 */
[----:B------:R3:W1:Y:S02]  /*27f40*/  MUFU.EX2 R133, R2 ;  /* 0x0000000200857308 */ /* 0x0006640000000800 */
[----:B------:R-:W-:Y:S01]  /*27f50*/  HMMA.16816.F32.BF16 R40, R8, R28, R48 ;  /* 0x0000001c0828723c */ /* 0x000fe20000041830 */
[----:B---3--:R-:W-:-:S05]  /*27f60*/  FFMA.FTZ R2, R194, R0, -R3 ;  /* 0x00000000c2027223 */ /* 0x008fca0000010803 */
[----:B------:R3:W-:Y:S02]  /*27f70*/  MUFU.EX2 R129, R2 ;  /* 0x0000000200817308 */ /* 0x0007e40000000800 */
[----:B------:R-:W-:Y:S01]  /*27f80*/  HMMA.16816.F32.BF16 R60, R8, R30, R60 ;  /* 0x0000001e083c723c */ /* 0x000fe2000004183c */
[----:B------:R-:W1:Y:S01]  /*27f90*/  LDSM.16.MT88.4 R28, [R139+0xd000] ;  /* 0x00d000008b1c783b */ /* 0x000e620000004200 */
[----:B---3--:R-:W-:-:S04]  /*27fa0*/  FFMA.FTZ R2, R113, R0, -R3 ;  /* 0x0000000071027223 */ /* 0x008fc80000010803 */
        /* <DEDUP_REMOVED lines=10> */
[----:B------:R3:W1:Y:S02]  /*28050*/  MUFU.EX2 R123, R2 ;  /* 0x00000002007b7308 */ /* 0x0006640000000800 */
[----:B----4-:R-:W-:Y:S01]  /*28060*/  HMMA.16816.F32.BF16 R44, R8, R24, R44 ;  /* 0x00000018082c723c */ /* 0x010fe2000004182c */
[----:B---3--:R-:W-:-:S05]  /*28070*/  FFMA.FTZ R2, R198, R0, -R5 ;  /* 0x00000000c6027223 */ /* 0x008fca0000010805 */
[----:B------:R3:W-:Y:S01]  /*28080*/  MUFU.EX2 R121, R2 ;  /* 0x0000000200797308 */ /* 0x0007e20000000800 */
[----:B------:R-:W-:Y:S01]  /*28090*/  MOV R198, R119 ;  /* 0x0000007700c67202 */ /* 0x000fe20000000f00 */
[C---:B------:R-:W-:Y:S01]  /*280a0*/  HMMA.16816.F32.BF16 R52, R8.reuse, R26, R52 ;  /* 0x0000001a0834723c */ /* 0x040fe20000041834 */
[----:B------:R-:W4:Y:S07]  /*280b0*/  LDSM.16.MT88.4 R24, [R182+0xd800] ;  /* 0x00d80000b618783b */ /* 0x000f2e0000004200 */
[----:B--2---:R-:W-:Y:S01]  /*280c0*/  HMMA.16816.F32.BF16 R48, R8, R16, R36 ;  /* 0x000000100830723c */ /* 0x004fe20000041824 */
[----:B---3--:R-:W-:-:S07]  /*280d0*/  FFMA.FTZ R2, R117, R0, -R5 ;  /* 0x0000000075027223 */ /* 0x008fce0000010805 */
[C---:B------:R-:W-:Y:S01]  /*280e0*/  HMMA.16816.F32.BF16 R68, R8.reuse, R18, R68 ;  /* 0x000000120844723c */ /* 0x040fe20000041844 */
[----:B------:R-:W2:Y:S01]  /*280f0*/  LDSM.16.MT88.4 R16, [R180+0xd800] ;  /* 0x00d80000b410783b */ /* 0x000ea20000004200 */
[----:B------:R3:W2:Y:S06]  /*28100*/  MUFU.EX2 R119, R2 ;  /* 0x0000000200777308 */ /* 0x0006ac0000000800 */
[C---:B-1----:R-:W-:Y:S01]  /*28110*/  HMMA.16816.F32.BF16 R36, R8.reuse, R12, R32 ;  /* 0x0000000c0824723c */ /* 0x042fe20000041820 */
[----:B------:R-:W-:Y:S07]  /*28120*/  LDSM.16.MT88.4 R32, [R139+0xe000] ;  /* 0x00e000008b20783b */ /* 0x000fee0000004200 */
        /* <DEDUP_REMOVED lines=20> */
[----:B------:R3:W1:Y:S02]  /*28270*/  MUFU.EX2 R113, R2 ;  /* 0x0000000200717308 */ /* 0x0006640000000800 */
[----:B----4-:R-:W-:Y:S01]  /*28280*/  HMMA.16816.F32.BF16 R44, R8, R24, R44 ;  /* 0x00000018082c723c */ /* 0x010fe2000004182c */
[----:B---3--:R-:W-:-:S05]  /*28290*/  FFMA.FTZ R2, R208, R0, -R5 ;  /* 0x00000000d0027223 */ /* 0x008fca0000010805 */
[----:B------:R3:W-:Y:S02]  /*282a0*/  MUFU.EX2 R112, R2 ;  /* 0x0000000200707308 */ /* 0x0007e40000000800 */
[C---:B------:R-:W-:Y:S08]  /*282b0*/  HMMA.16816.F32.BF16 R52, R8.reuse, R26, R52 ;  /* 0x0000001a0834723c */ /* 0x040ff00000041834 */
[----:B--2---:R-:W-:Y:S01]  /*282c0*/  HMMA.16816.F32.BF16 R48, R8, R16, R48 ;  /* 0x000000100830723c */ /* 0x004fe20000041830 */
[----:B---3--:R-:W-:-:S07]  /*282d0*/  FFMA.FTZ R2, R126, R0, -R5 ;  /* 0x000000007e027223 */ /* 0x008fce0000010805 */
[C---:B------:R-:W-:Y:S01]  /*282e0*/  HMMA.16816.F32.BF16 R68, R8.reuse, R18, R68 ;  /* 0x000000120844723c */ /* 0x040fe20000041844 */
[----:B------:R-:W2:Y:S01]  /*282f0*/  LDSM.16.MT88.4 R16, [R180+0xe000] ;  /* 0x00e00000b410783b */ /* 0x000ea20000004200 */
[----:B------:R3:W4:Y:S06]  /*28300*/  MUFU.EX2 R111, R2 ;  /* 0x00000002006f7308 */ /* 0x00072c0000000800 */
[C---:B-1----:R-:W-:Y:S01]  /*28310*/  HMMA.16816.F32.BF16 R24, R8.reuse, R12, R36 ;  /* 0x0000000c0818723c */ /* 0x042fe20000041824 */
[----:B------:R-:W-:Y:S01]  /*28320*/  MOV R194, R105 ;  /* 0x0000006900c27202 */ /* 0x000fe20000000f00 */
[----:B------:R-:W-:Y:S06]  /*28330*/  LDSM.16.MT88.4 R36, [R182+0xe800] ;  /* 0x00e80000b624783b */ /* 0x000fec0000004200 */
        /* <DEDUP_REMOVED lines=13> */
[----:B------:R-:W-:Y:S02]  /*28410*/  MOV R177, R104 ;  /* 0x0000006800b17202 */ /* 0x000fe40000000f00 */
[----:B------:R-:W-:Y:S01]  /*28420*/  F2FP.BF16.PACK_AB R8, R123, R124 ;  /* 0x0000007c7b08723e */ /* 0x000fe200000010ff */
[----:B---3--:R-:W-:-:S04]  /*28430*/  FFMA.FTZ R2, R214, R0, -R5 ;  /* 0x00000000d6027223 */ /* 0x008fc80000010805 */
[----:B------:R3:W-:Y:S01]  /*28440*/  MUFU.EX2 R105, R2 ;  /* 0x0000000200697308 */ /* 0x0007e20000000800 */
[----:B------:R-:W-:Y:S02]  /*28450*/  F2FP.BF16.PACK_AB R9, R131, R129 ;  /* 0x000000818309723e */ /* 0x000fe400000010ff */
[----:B------:R-:W-:Y:S02]  /*28460*/  F2FP.BF16.PACK_AB R10, R119, R121 ;  /* 0x00000079770a723e */ /* 0x000fe400000010ff */
[----:B------:R-:W-:Y:S01]  /*28470*/  F2FP.BF16.PACK_AB R11, R118, R127 ;  /* 0x0000007f760b723e */ /* 0x000fe200000010ff */
[----:B---3--:R-:W-:-:S04]  /*28480*/  FFMA.FTZ R2, R136, R0, -R5 ;  /* 0x0000000088027223 */ /* 0x008fc80000010805 */
[----:B------:R3:W1:Y:S01]  /*28490*/  MUFU.EX2 R106, R2 ;  /* 0x00000002006a7308 */ /* 0x0006620000000800 */
[----:B------:R-:W-:Y:S01]  /*284a0*/  MOV R176, R103 ;  /* 0x0000006700b07202 */ /* 0x000fe20000000f00 */
[----:B------:R-:W-:Y:S01]  /*284b0*/  HMMA.16816.F32.BF16 R40, R8, R32, R40 ;  /* 0x000000200828723c */ /* 0x000fe20000041828 */
[----:B------:R-:W-:Y:S01]  /*284c0*/  MOV R197, R72 ;  /* 0x0000004800c57202 */ /* 0x000fe20000000f00 */
[----:B---3--:R-:W-:-:S04]  /*284d0*/  FFMA.FTZ R2, R220, R0, -R5 ;  /* 0x00000000dc027223 */ /* 0x008fc80000010805 */
[----:B------:R3:W-:Y:S02]  /*284e0*/  MUFU.EX2 R104, R2 ;  /* 0x0000000200687308 */ /* 0x0007e40000000800 */
[----:B------:R-:W-:Y:S01]  /*284f0*/  HMMA.16816.F32.BF16 R60, R8, R34, R60 ;  /* 0x00000022083c723c */ /* 0x000fe2000004183c */
[----:B------:R-:W4:Y:S01]  /*28500*/  LDSM.16.MT88.4 R32, [R139+0xe800] ;  /* 0x00e800008b20783b */ /* 0x000f220000004200 */
[----:B------:R-:W-:-:S06]  /*28510*/  MOV R72, R102 ;  /* 0x0000006600487202 */ /* 0x000fcc0000000f00 */
[----:B--2---:R-:W-:Y:S01]  /*28520*/  HMMA.16816.F32.BF16 R48, R8, R16, R48 ;  /* 0x000000100830723c */ /* 0x004fe20000041830 */
[----:B---3--:R-:W-:-:S07]  /*28530*/  FFMA.FTZ R2, R172, R0, -R5 ;  /* 0x00000000ac027223 */ /* 0x008fce0000010805 */
[C---:B------:R-:W-:Y:S01]  /*28540*/  HMMA.16816.F32.BF16 R68, R8.reuse, R18, R68 ;  /* 0x000000120844723c */ /* 0x040fe20000041844 */
[----:B------:R-:W2:Y:S01]  /*28550*/  LDSM.16.MT88.4 R16, [R180+0xe800] ;  /* 0x00e80000b410783b */ /* 0x000ea20000004200 */
[----:B------:R3:W2:Y:S06]  /*28560*/  MUFU.EX2 R103, R2 ;  /* 0x0000000200677308 */ /* 0x0006ac0000000800 */
[----:B-1----:R-:W-:Y:S01]  /*28570*/  HMMA.16816.F32.BF16 R24, R8, R12, R24 ;  /* 0x0000000c0818723c */ /* 0x002fe20000041818 */
[----:B------:R-:W-:-:S07]  /*28580*/  MOV R204, R99 ;  /* 0x0000006300cc7202 */ /* 0x000fce0000000f00 */
[----:B------:R-:W-:Y:S01]  /*28590*/  HMMA.16816.F32.BF16 R20, R8, R14, R20 ;  /* 0x0000000e0814723c */ /* 0x000fe20000041814 */
[----:B------:R-:W1:Y:S01]  /*285a0*/  LDSM.16.MT88.4 R12, [R181+0xe800] ;  /* 0x00e80000b50c783b */ /* 0x000e620000004200 */
[----:B---3--:R-:W-:-:S04]  /*285b0*/  FFMA.FTZ R2, R174, R0, -R3 ;  /* 0x00000000ae027223 */ /* 0x008fc80000010803 */
[----:B------:R3:W1:Y:S01]  /*285c0*/  MUFU.EX2 R102, R2 ;  /* 0x0000000200667308 */ /* 0x0006620000000800 */
[----:B------:R-:W-:Y:S02]  /*285d0*/  MOV R195, R73 ;  /* 0x0000004900c37202 */ /* 0x000fe40000000f00 */
[----:B------:R-:W-:Y:S01]  /*285e0*/  MOV R73, R101 ;  /* 0x0000006500497202 */ /* 0x000fe20000000f00 */
[----:B---3--:R-:W-:-:S04]  /*285f0*/  FFMA.FTZ R2, R222, R0, -R3 ;  /* 0x00000000de027223 */ /* 0x008fc80000010803 */
[----:B------:R3:W-:Y:S01]  /*28600*/  MUFU.EX2 R99, R2 ;  /* 0x0000000200637308 */ /* 0x0007e20000000800 */
[----:B------:R-:W-:Y:S01]  /*28610*/  MOV R74, R100 ;  /* 0x00000064004a7202 */ /* 0x000fe20000000f00 */
[----:B------:R-:W-:Y:S01]  /*28620*/  HMMA.16816.F32.BF16 R44, R8, R28, R44 ;  /* 0x0000001c082c723c */ /* 0x000fe2000004182c */
[----:B---3--:R-:W-:-:S05]  /*28630*/  FFMA.FTZ R2, R97, R0, -R3 ;  /* 0x0000000061027223 */ /* 0x008fca0000010803 */
[----:B------:R3:W-:Y:S02]  /*28640*/  MUFU.EX2 R101, R2 ;  /* 0x0000000200657308 */ /* 0x0007e40000000800 */
[----:B------:R-:W-:Y:S01]  /*28650*/  HMMA.16816.F32.BF16 R52, R8, R30, R52 ;  /* 0x0000001e0834723c */ /* 0x000fe20000041834 */
[----:B---3--:R-:W-:-:S05]  /*28660*/  FFMA.FTZ R2, R224, R0, -R3 ;  /* 0x00000000e0027223 */ /* 0x008fca0000010803 */
[----:B------:R3:W-:Y:S01]  /*28670*/  MUFU.EX2 R100, R2 ;  /* 0x0000000200647308 */ /* 0x0007e20000000800 */
[----:B------:R-:W-:Y:S01]  /*28680*/  F2FP.BF16.PACK_AB R8, R113, R114 ;  /* 0x000000727108723e */ /* 0x000fe200000010ff */
[----:B---3--:R-:W-:-:S06]  /*28690*/  FFMA.FTZ R2, R226, R0, -R5 ;  /* 0x00000000e2027223 */ /* 0x008fcc0000010805 */
[----:B------:R3:W-:Y:S01]  /*286a0*/  MUFU.EX2 R98, R2 ;  /* 0x0000000200627308 */ /* 0x0007e20000000800 */
[----:B------:R-:W-:Y:S02]  /*286b0*/  F2FP.BF16.PACK_AB R9, R117, R115 ;  /* 0x000000737509723e */ /* 0x000fe400000010ff */
[----:B----4-:R-:W-:Y:S02]  /*286c0*/  F2FP.BF16.PACK_AB R10, R111, R112 ;  /* 0x000000706f0a723e */ /* 0x010fe400000010ff */
[----:B------:R-:W-:Y:S01]  /*286d0*/  F2FP.BF16.PACK_AB R11, R110, R116 ;  /* 0x000000746e0b723e */ /* 0x000fe200000010ff */
[----:B---3--:R-:W-:-:S04]  /*286e0*/  FFMA.FTZ R2, R179, R0, -R5 ;  /* 0x00000000b3027223 */ /* 0x008fc80000010805 */
[----:B------:R3:W4:Y:S01]  /*286f0*/  MUFU.EX2 R97, R2 ;  /* 0x0000000200617308 */ /* 0x0007220000000800 */
        /* <DEDUP_REMOVED lines=8> */
[----:B------:R-:W-:Y:S01]  /*28780*/  HMMA.16816.F32.BF16 R40, R8, R36, R44 ;  /* 0x000000240828723c */ /* 0x000fe2000004182c */
[----:B---3--:R-:W-:-:S04]  /*28790*/  FFMA.FTZ R2, R178, R0, -R5 ;  /* 0x00000000b2027223 */ /* 0x008fc80000010805 */
[----:B------:R3:W1:Y:S03]  /*287a0*/  MUFU.EX2 R95, R2 ;  /* 0x00000002005f7308 */ /* 0x0006660000000800 */
[C---:B------:R-:W-:Y:S01]  /*287b0*/  HMMA.16816.F32.BF16 R44, R8.reuse, R38, R52 ;  /* 0x00000026082c723c */ /* 0x040fe20000041834 */
[----:B------:R-:W4:Y:S01]  /*287c0*/  LDSM.16.MT88.4 R36, [R182+0xf000] ;  /* 0x00f00000b624783b */ /* 0x000f220000004200 */
[----:B------:R-:W-:Y:S02]  /*287d0*/  MOV R173, R94 ;  /* 0x0000005e00ad7202 */ /* 0x000fe40000000f00 */
[----:B------:R-:W-:Y:S01]  /*287e0*/  MOV R122, R92 ;  /* 0x0000005c007a7202 */ /* 0x000fe20000000f00 */
[----:B------:R-:W-:Y:S03]  /*287f0*/  LDSM.16.MT88.4 R52, [R180+0xf800] ;  /* 0x00f80000b434783b */ /* 0x000fe60000004200 */
[----:B--2---:R-:W-:Y:S01]  /*28800*/  HMMA.16816.F32.BF16 R56, R8, R16, R48 ;  /* 0x000000100838723c */ /* 0x004fe20000041830 */
[----:B---3--:R-:W-:-:S07]  /*28810*/  FFMA.FTZ R2, R193, R0, -R3 ;  /* 0x00000000c1027223 */ /* 0x008fce0000010803 */
[C---:B-1----:R-:W-:Y:S01]  /*28820*/  HMMA.16816.F32.BF16 R48, R8.reuse, R12, R24 ;  /* 0x0000000c0830723c */ /* 0x042fe20000041818 */
[----:B------:R-:W-:Y:S01]  /*28830*/  MOV R78, R91 ;  /* 0x0000005b004e7202 */ /* 0x000fe20000000f00 */
[----:B------:R-:W-:Y:S01]  /*28840*/  LDSM.16.MT88.4 R24, [R139+0xf800] ;  /* 0x00f800008b18783b */ /* 0x000fe20000004200 */
[----:B------:R1:W2:Y:S05]  /*28850*/  MUFU.EX2 R7, R2 ;  /* 0x0000000200077308 */ /* 0x0002aa0000000800 */
[----:B------:R-:W-:Y:S01]  /*28860*/  HMMA.16816.F32.BF16 R20, R8, R14, R20 ;  /* 0x0000000e0814723c */ /* 0x000fe20000041814 */
[----:B------:R-:W3:Y:S01]  /*28870*/  LDSM.16.MT88.4 R12, [R181+0xf000] ;  /* 0x00f00000b50c783b */ /* 0x000ee20000004200 */
        /* <DEDUP_REMOVED lines=10> */
[----:B------:R-:W-:Y:S02]  /*28920*/  F2FP.BF16.PACK_AB R8, R106, R105 ;  /* 0x000000696a08723e */ /* 0x000fe400000010ff */
[----:B------:R-:W-:Y:S02]  /*28930*/  F2FP.BF16.PACK_AB R9, R108, R107 ;  /* 0x0000006b6c09723e */ /* 0x000fe400000010ff */
[----:B------:R-:W-:Y:S01]  /*28940*/  F2FP.BF16.PACK_AB R10, R103, R104 ;  /* 0x00000068670a723e */ /* 0x000fe200000010ff */
[----:B-1----:R-:W-:-:S04]  /*28950*/  FFMA.FTZ R2, R199, R0, -R5 ;  /* 0x00000000c7027223 */ /* 0x002fc80000010805 */
[----:B------:R1:W1:Y:S01]  /*28960*/  MUFU.EX2 R90, R2 ;  /* 0x00000002005a7308 */ /* 0x0002620000000800 */
[----:B------:R-:W-:Y:S01]  /*28970*/  F2FP.BF16.PACK_AB R11, R102, R109 ;  /* 0x0000006d660b723e */ /* 0x000fe200000010ff */
[----:B-1----:R-:W-:-:S06]  /*28980*/  FFMA.FTZ R2, R234, R0, -R5 ;  /* 0x00000000ea027223 */ /* 0x002fcc0000010805 */
[----:B------:R1:W-:Y:S01]  /*28990*/  MUFU.EX2 R89, R2 ;  /* 0x0000000200597308 */ /* 0x0003e20000000800 */
[----:B----4-:R-:W-:Y:S01]  /*289a0*/  HMMA.16816.F32.BF16 R28, R8, R32, R28 ;  /* 0x00000020081c723c */ /* 0x010fe2000004181c */
[----:B------:R-:W-:Y:S01]  /*289b0*/  MOV R208, R85 ;  /* 0x0000005500d07202 */ /* 0x000fe20000000f00 */
[----:B-1----:R-:W-:-:S05]  /*289c0*/  FFMA.FTZ R2, R200, R0, -R5 ;  /* 0x00000000c8027223 */ /* 0x002fca0000010805 */
[----:B------:R1:W4:Y:S01]  /*289d0*/  MUFU.EX2 R88, R2 ;  /* 0x0000000200587308 */ /* 0x0003220000000800 */
[----:B------:R-:W-:Y:S01]  /*289e0*/  HMMA.16816.F32.BF16 R32, R8, R34, R60 ;  /* 0x000000220820723c */ /* 0x000fe2000004183c */
[----:B------:R-:W-:-:S07]  /*289f0*/  MOV R126, R195 ;  /* 0x000000c3007e7202 */ /* 0x000fce0000000f00 */
[----:B------:R-:W-:Y:S01]  /*28a00*/  HMMA.16816.F32.BF16 R40, R8, R36, R40 ;  /* 0x000000240828723c */ /* 0x000fe20000041828 */
[----:B-1----:R-:W-:-:S07]  /*28a10*/  FFMA.FTZ R2, R201, R0, -R3 ;  /* 0x00000000c9027223 */ /* 0x002fce0000010803 */
[C---:B------:R-:W-:Y:S01]  /*28a20*/  HMMA.16816.F32.BF16 R44, R8.reuse, R38, R44 ;  /* 0x00000026082c723c */ /* 0x040fe2000004182c */
[----:B------:R-:W1:Y:S01]  /*28a30*/  LDSM.16.MT88.4 R36, [R182+0xf800] ;  /* 0x00f80000b624783b */ /* 0x000e620000004200 */
[----:B------:R2:W1:Y:S06]  /*28a40*/  MUFU.EX2 R87, R2 ;  /* 0x0000000200577308 */ /* 0x00046c0000000800 */
[----:B---3--:R-:W-:Y:S01]  /*28a50*/  HMMA.16816.F32.BF16 R60, R8, R12, R48 ;  /* 0x0000000c083c723c */ /* 0x008fe20000041830 */
[----:B------:R-:W-:-:S07]  /*28a60*/  MOV R195, R192 ;  /* 0x000000c000c37202 */ /* 0x000fce0000000f00 */
[C---:B------:R-:W-:Y:S01]  /*28a70*/  HMMA.16816.F32.BF16 R48, R8.reuse, R14, R20 ;  /* 0x0000000e0830723c */ /* 0x040fe20000041814 */
[----:B------:R-:W3:Y:S01]  /*28a80*/  LDSM.16.MT88.4 R12, [R181+0xf800] ;  /* 0x00f80000b50c783b */ /* 0x000ee20000004200 */
[----:B--2---:R-:W-:Y:S01]  /*28a90*/  FFMA.FTZ R2, R237, R0, -R3 ;  /* 0x00000000ed027223 */ /* 0x004fe20000010803 */
[----:B------:R-:W-:Y:S01]  /*28aa0*/  MOV R192, R86 ;  /* 0x0000005600c07202 */ /* 0x000fe20000000f00 */
[----:B------:R-:W-:Y:S01]  /*28ab0*/  FFMA.FTZ R6, R202, R6, R122 ;  /* 0x00000006ca067223 */ /* 0x000fe2000001007a */
[----:B------:R-:W-:Y:S01]  /*28ac0*/  MOV R125, R84 ;  /* 0x00000054007d7202 */ /* 0x000fe20000000f00 */
[----:B------:R2:W-:Y:S02]  /*28ad0*/  MUFU.EX2 R85, R2 ;  /* 0x0000000200557308 */ /* 0x0005e40000000800 */
[----:B------:R-:W-:Y:S01]  /*28ae0*/  HMMA.16816.F32.BF16 R56, R8, R16, R56 ;  /* 0x000000100838723c */ /* 0x000fe20000041838 */
[----:B------:R-:W-:-:S07]  /*28af0*/  FFMA.FTZ R4, R204, R4, R206 ;  /* 0x00000004cc047223 */ /* 0x000fce00000100ce */
[----:B------:R-:W-:Y:S01]  /*28b00*/  HMMA.16816.F32.BF16 R68, R8, R18, R68 ;  /* 0x000000120844723c */ /* 0x000fe20000041844 */
[----:B------:R-:W1:Y:S01]  /*28b10*/  LDSM.16.MT88.4 R16, [R139+0x10000] ;  /* 0x010000008b10783b */ /* 0x000e620000004200 */
[----:B------:R-:W-:Y:S02]  /*28b20*/  MOV R175, R66 ;  /* 0x0000004200af7202 */ /* 0x000fe40000000f00 */
[----:B------:R-:W-:Y:S01]  /*28b30*/  MOV R81, R65 ;  /* 0x0000004100517202 */ /* 0x000fe20000000f00 */
[----:B------:R-:W1:Y:S01]  /*28b40*/  LDSM.16.MT88.4 R20, [R182+0x10000] ;  /* 0x01000000b614783b */ /* 0x000e620000004200 */
[----:B--2---:R-:W-:-:S04]  /*28b50*/  FFMA.FTZ R2, R203, R0, -R3 ;  /* 0x00000000cb027223 */ /* 0x004fc80000010803 */
[----:B------:R2:W-:Y:S01]  /*28b60*/  MUFU.EX2 R86, R2 ;  /* 0x0000000200567308 */ /* 0x0005e20000000800 */
[----:B------:R-:W-:Y:S01]  /*28b70*/  MOV R206, R197 ;  /* 0x000000c500ce7202 */ /* 0x000fe20000000f00 */
[----:B------:R-:W-:Y:S01]  /*28b80*/  FADD.FTZ R6, R195, R6 ;  /* 0x00000006c3067221 */ /* 0x000fe20000010000 */
[----:B------:R-:W-:Y:S01]  /*28b90*/  MOV R197, R194 ;  /* 0x000000c200c57202 */ /* 0x000fe20000000f00 */
[----:B------:R-:W-:Y:S01]  /*28ba0*/  FADD.FTZ R4, R126, R4 ;  /* 0x000000047e047221 */ /* 0x000fe20000010000 */
[----:B------:R-:W-:Y:S02]  /*28bb0*/  F2FP.BF16.PACK_AB R8, R97, R98 ;  /* 0x000000626108723e */ /* 0x000fe400000010ff */
[----:B------:R-:W-:Y:S01]  /*28bc0*/  F2FP.BF16.PACK_AB R9, R101, R99 ;  /* 0x000000636509723e */ /* 0x000fe200000010ff */
[----:B--2---:R-:W-:-:S04]  /*28bd0*/  FFMA.FTZ R2, R238, R0, -R3 ;  /* 0x00000000ee027223 */ /* 0x004fc80000010803 */
[----:B------:R2:W-:Y:S01]  /*28be0*/  MUFU.EX2 R84, R2 ;  /* 0x0000000200547308 */ /* 0x0005e20000000800 */
[----:B------:R-:W-:Y:S02]  /*28bf0*/  F2FP.BF16.PACK_AB R10, R95, R96 ;  /* 0x000000605f0a723e */ /* 0x000fe400000010ff */
[----:B------:R-:W-:Y:S02]  /*28c00*/  F2FP.BF16.PACK_AB R11, R7, R100 ;  /* 0x00000064070b723e */ /* 0x000fe400000010ff */
[----:B------:R-:W-:Y:S01]  /*28c10*/  MOV R194, R83 ;  /* 0x0000005300c27202 */ /* 0x000fe20000000f00 */
[----:B------:R-:W-:Y:S01]  /*28c20*/  FADD.FTZ R6, R125, R6 ;  /* 0x000000067d067221 */ /* 0x000fe20000010000 */
[----:B------:R-:W-:Y:S01]  /*28c30*/  MOV R195, R82 ;  /* 0x0000005200c37202 */ /* 0x000fe20000000f00 */
[----:B------:R-:W-:Y:S02]  /*28c40*/  FADD.FTZ R4, R208, R4 ;  /* 0x00000004d0047221 */ /* 0x000fe40000010000 */
[----:B--2---:R-:W-:-:S04]  /*28c50*/  FFMA.FTZ R2, R80, R0, -R5 ;  /* 0x0000000050027223 */ /* 0x004fc80000010805 */
[----:B------:R2:W-:Y:S01]  /*28c60*/  MUFU.EX2 R83, R2 ;  /* 0x0000000200537308 */ /* 0x0005e20000000800 */
[----:B------:R-:W-:Y:S01]  /*28c70*/  MOV R75, R67 ;  /* 0x00000043004b7202 */ /* 0x000fe20000000f00 */
[----:B------:R-:W-:Y:S01]  /*28c80*/  FADD.FTZ R6, R177, R6 ;  /* 0x00000006b1067221 */ /* 0x000fe20000010000 */
[----:B------:R-:W-:Y:S01]  /*28c90*/  MOV R120, R64 ;  /* 0x0000004000787202 */ /* 0x000fe20000000f00 */
[----:B------:R-:W-:Y:S01]  /*28ca0*/  FADD.FTZ R4, R206, R4 ;  /* 0x00000004ce047221 */ /* 0x000fe20000010000 */
[----:B------:R-:W-:Y:S01]  /*28cb0*/  HMMA.16816.F32.BF16 R64, R8, R24, R28 ;  /* 0x000000180840723c */ /* 0x000fe2000004181c */
[----:B------:R-:W-:Y:S02]  /*28cc0*/  MOV R204, R198 ;  /* 0x000000c600cc7202 */ /* 0x000fe40000000f00 */
[----:B------:R-:W-:Y:S01]  /*28cd0*/  MOV R177, R176 ;  /* 0x000000b000b17202 */ /* 0x000fe20000000f00 */
[----:B--2---:R-:W-:-:S04]  /*28ce0*/  FFMA.FTZ R2, R205, R0, -R5 ;  /* 0x00000000cd027223 */ /* 0x004fc80000010805 */
[----:B------:R-:W-:Y:S01]  /*28cf0*/  HMMA.16816.F32.BF16 R28, R8, R26, R32 ;  /* 0x0000001a081c723c */ /* 0x000fe20000041820 */
[----:B------:R2:W1:Y:S01]  /*28d00*/  MUFU.EX2 R82, R2 ;  /* 0x0000000200527308 */ /* 0x0004620000000800 */
[----:B------:R-:W-:Y:S02]  /*28d10*/  MOV R176, R175 ;  /* 0x000000af00b07202 */ /* 0x000fe40000000f00 */
[----:B------:R-:W-:Y:S02]  /*28d20*/  MOV R122, R120 ;  /* 0x00000078007a7202 */ /* 0x000fe40000000f00 */
[----:B------:R-:W-:Y:S02]  /*28d30*/  MOV R175, R81 ;  /* 0x0000005100af7202 */ /* 0x000fe40000000f00 */
[----:B------:R-:W-:Y:S02]  /*28d40*/  MOV R202, R74 ;  /* 0x0000004a00ca7202 */ /* 0x000fe40000000f00 */
[----:B------:R-:W-:Y:S01]  /*28d50*/  MOV R80, R73 ;  /* 0x0000004900507202 */ /* 0x000fe20000000f00 */
[----:B--2---:R-:W-:-:S04]  /*28d60*/  FFMA.FTZ R2, R240, R0, -R5 ;  /* 0x00000000f0027223 */ /* 0x004fc80000010805 */
[----:B------:R2:W-:Y:S01]  /*28d70*/  MUFU.EX2 R81, R2 ;  /* 0x0000000200517308 */ /* 0x0005e20000000800 */
[----:B------:R-:W-:Y:S02]  /*28d80*/  MOV R120, R72 ;  /* 0x0000004800787202 */ /* 0x000fe40000000f00 */
[----:B------:R-:W-:Y:S01]  /*28d90*/  MOV R198, R75 ;  /* 0x0000004b00c67202 */ /* 0x000fe20000000f00 */
[----:B-1----:R-:W-:Y:S01]  /*28da0*/  HMMA.16816.F32.BF16 R24, R8, R36, R40 ;  /* 0x000000240818723c */ /* 0x002fe20000041828 */
[----:B--2---:R-:W-:Y:S02]  /*28db0*/  FADD.FTZ R2, R204, R4 ;  /* 0x00000004cc027221 */ /* 0x004fe40000010000 */
        /* <DEDUP_REMOVED lines=8> */
[----:B------:R-:W-:-:S03]  /*28e40*/  FFMA.FTZ R6, R207, R0, -R5 ;  /* 0x00000000cf067223 */ /* 0x000fc60000010805 */
[----:B------:R-:W-:Y:S01]  /*28e50*/  HMMA.16816.F32.BF16 R40, R8, R52, R56 ;  /* 0x000000340828723c */ /* 0x000fe20000041838 */
[----:B------:R-:W-:Y:S02]  /*28e60*/  FADD.FTZ R4, R79, R4 ;  /* 0x000000044f047221 */ /* 0x000fe40000010000 */
[----:B------:R-:W-:-:S05]  /*28e70*/  FADD.FTZ R2, R195, R2 ;  /* 0x00000002c3027221 */ /* 0x000fca0000010000 */
[C---:B------:R-:W-:Y:S01]  /*28e80*/  HMMA.16816.F32.BF16 R52, R8.reuse, R54, R68 ;  /* 0x000000360834723c */ /* 0x040fe20000041844 */
[----:B------:R2:W1:Y:S07]  /*28e90*/  MUFU.EX2 R80, R6 ;  /* 0x0000000600507308 */ /* 0x00046e0000000800 */
[----:B---3--:R-:W-:Y:S01]  /*28ea0*/  HMMA.16816.F32.BF16 R44, R8, R12, R60 ;  /* 0x0000000c082c723c */ /* 0x008fe2000004183c */
[----:B------:R-:W-:-:S07]  /*28eb0*/  FADD.FTZ R4, R245, R4 ;  /* 0x00000004f5047221 */ /* 0x000fce0000010000 */
[----:B------:R-:W-:Y:S01]  /*28ec0*/  HMMA.16816.F32.BF16 R48, R8, R14, R48 ;  /* 0x0000000e0830723c */ /* 0x000fe20000041830 */
[----:B--2---:R-:W-:Y:S01]  /*28ed0*/  FFMA.FTZ R6, R209, R0, -R3 ;  /* 0x00000000d1067223 */ /* 0x004fe20000010803 */
[----:B------:R-:W-:Y:S05]  /*28ee0*/  LDSM.16.MT88.4 R12, [R139+0x10800] ;  /* 0x010800008b0c783b */ /* 0x000fea0000004200 */
[----:B------:R-:W-:Y:S02]  /*28ef0*/  F2FP.BF16.PACK_AB R8, R90, R91 ;  /* 0x0000005b5a08723e */ /* 0x000fe400000010ff */
[----:B------:R-:W-:Y:S02]  /*28f00*/  F2FP.BF16.PACK_AB R9, R94, R93 ;  /* 0x0000005d5e09723e */ /* 0x000fe400000010ff */
[----:B----4-:R-:W-:-:S02]  /*28f10*/  F2FP.BF16.PACK_AB R10, R88, R89 ;  /* 0x00000059580a723e */ /* 0x010fc400000010ff */
[----:B------:R-:W-:Y:S01]  /*28f20*/  F2FP.BF16.PACK_AB R11, R87, R92 ;  /* 0x0000005c570b723e */ /* 0x000fe200000010ff */
[----:B------:R-:W-:Y:S01]  /*28f30*/  FADD.FTZ R2, R194, R2 ;  /* 0x00000002c2027221 */ /* 0x000fe20000010000 */
[----:B------:R2:W3:Y:S01]  /*28f40*/  MUFU.EX2 R79, R6 ;  /* 0x00000006004f7308 */ /* 0x0004e20000000800 */
[----:B------:R-:W-:-:S04]  /*28f50*/  FADD.FTZ R4, R244, R4 ;  /* 0x00000004f4047221 */ /* 0x000fc80000010000 */
[----:B------:R-:W-:Y:S01]  /*28f60*/  HMMA.16816.F32.BF16 R64, R8, R16, R64 ;  /* 0x000000100840723c */ /* 0x000fe20000041840 */
[----:B------:R-:W-:-:S07]  /*28f70*/  FADD.FTZ R4, R243, R4 ;  /* 0x00000004f3047221 */ /* 0x000fce0000010000 */
[----:B------:R-:W-:Y:S01]  /*28f80*/  HMMA.16816.F32.BF16 R28, R8, R18, R28 ;  /* 0x00000012081c723c */ /* 0x000fe2000004181c */
[----:B------:R-:W4:Y:S01]  /*28f90*/  LDSM.16.MT88.4 R16, [R181+0x10000] ;  /* 0x01000000b510783b */ /* 0x000f220000004200 */
[----:B--2---:R-:W-:Y:S02]  /*28fa0*/  FADD.FTZ R6, R247, R2 ;  /* 0x00000002f7067221 */ /* 0x004fe40000010000 */
[----:B------:R-:W-:Y:S01]  /*28fb0*/  FFMA.FTZ R2, R177, R0, -R3 ;  /* 0x00000000b1027223 */ /* 0x000fe20000010803 */
[----:B------:R-:W-:Y:S01]  /*28fc0*/  MOV R177, R78 ;  /* 0x0000004e00b17202 */ /* 0x000fe20000000f00 */
[----:B------:R-:W-:Y:S02]  /*28fd0*/  FADD.FTZ R4, R246, R4 ;  /* 0x00000004f6047221 */ /* 0x000fe40000010000 */
[----:B------:R2:W-:Y:S02]  /*28fe0*/  MUFU.EX2 R78, R2 ;  /* 0x00000002004e7308 */ /* 0x0005e40000000800 */
[----:B------:R-:W-:-:S04]  /*28ff0*/  FADD.FTZ R4, R229, R4 ;  /* 0x00000004e5047221 */ /* 0x000fc80000010000 */
[----:B------:R-:W-:Y:S02]  /*29000*/  FADD.FTZ R4, R227, R4 ;  /* 0x00000004e3047221 */ /* 0x000fe40000010000 */
[----:B--2---:R-:W-:-:S04]  /*29010*/  FADD.FTZ R2, R241, R6 ;  /* 0x00000006f1027221 */ /* 0x004fc80000010000 */
        /* <DEDUP_REMOVED lines=14> */
[C---:B-1----:R-:W-:Y:S01]  /*29100*/  HMMA.16816.F32.BF16 R56, R8.reuse, R38, R52 ;  /* 0x000000260838723c */ /* 0x042fe20000041834 */
[----:B------:R-:W-:Y:S01]  /*29110*/  FADD.FTZ R2, R163, R2 ;  /* 0x00000002a3027221 */ /* 0x000fe20000010000 */
[----:B------:R-:W-:Y:S06]  /*29120*/  LDSM.16.MT88.4 R164, [R139+0x11800] ;  /* 0x011800008ba4783b */ /* 0x000fec0000004200 */
[----:B----4-:R-:W-:Y:S01]  /*29130*/  HMMA.16816.F32.BF16 R52, R8, R16, R44 ;  /* 0x000000100834723c */ /* 0x010fe2000004182c */
[----:B------:R-:W-:-:S07]  /*29140*/  FADD.FTZ R2, R161, R2 ;  /* 0x00000002a1027221 */ /* 0x000fce0000010000 */
[----:B------:R-:W-:Y:S01]  /*29150*/  HMMA.16816.F32.BF16 R24, R8, R18, R48 ;  /* 0x000000120818723c */ /* 0x000fe20000041830 */
[----:B------:R-:W1:Y:S01]  /*29160*/  LDSM.16.MT88.4 R16, [R180+0x10800] ;  /* 0x01080000b410783b */ /* 0x000e620000004200 */
[----:B------:R-:W-:-:S06]  /*29170*/  FADD.FTZ R4, R159, R4 ;  /* 0x000000049f047221 */ /* 0x000fcc0000010000 */
[C---:B------:R-:W-:Y:S01]  /*29180*/  HMMA.16816.F32.BF16 R60, R8.reuse, R22, R32 ;  /* 0x00000016083c723c */ /* 0x040fe20000041820 */
[----:B------:R-:W2:Y:S01]  /*29190*/  LDSM.16.MT88.4 R20, [R182+0x10800] ;  /* 0x01080000b614783b */ /* 0x000ea20000004200 */
[----:B------:R-:W-:Y:S02]  /*291a0*/  FADD.FTZ R2, R162, R2 ;  /* 0x00000002a2027221 */ /* 0x000fe40000010000 */
[----:B------:R-:W-:Y:S02]  /*291b0*/  FADD.FTZ R4, R158, R4 ;  /* 0x000000049e047221 */ /* 0x000fe40000010000 */
[----:B------:R-:W-:Y:S02]  /*291c0*/  FADD.FTZ R2, R160, R2 ;  /* 0x00000002a0027221 */ /* 0x000fe40000010000 */
[----:B------:R-:W-:Y:S01]  /*291d0*/  FADD.FTZ R4, R157, R4 ;  /* 0x000000049d047221 */ /* 0x000fe20000010000 */
[----:B------:R-:W-:Y:S01]  /*291e0*/  HMMA.16816.F32.BF16 R68, R8, R36, R40 ;  /* 0x000000240844723c */ /* 0x000fe20000041828 */
[----:B------:R-:W-:-:S02]  /*291f0*/  FADD.FTZ R2, R155, R2 ;  /* 0x000000029b027221 */ /* 0x000fc40000010000 */
[----:B------:R-:W-:Y:S02]  /*29200*/  FADD.FTZ R4, R156, R4 ;  /* 0x000000049c047221 */ /* 0x000fe40000010000 */
[----:B------:R-:W-:Y:S01]  /*29210*/  FADD.FTZ R2, R154, R2 ;  /* 0x000000029a027221 */ /* 0x000fe20000010000 */
[----:B------:R-:W-:Y:S01]  /*29220*/  LDSM.16.MT88.4 R156, [R182+0x11800] ;  /* 0x01180000b69c783b */ /* 0x000fe20000004200 */
[----:B------:R-:W-:Y:S02]  /*29230*/  F2FP.BF16.PACK_AB R8, R82, R83 ;  /* 0x000000535208723e */ /* 0x000fe400000010ff */
[----:B------:R-:W-:Y:S02]  /*29240*/  F2FP.BF16.PACK_AB R9, R86, R85 ;  /* 0x000000555609723e */ /* 0x000fe400000010ff */
[----:B------:R-:W-:Y:S02]  /*29250*/  F2FP.BF16.PACK_AB R10, R80, R81 ;  /* 0x00000051500a723e */ /* 0x000fe400000010ff */
[----:B---3--:R-:W-:Y:S01]  /*29260*/  F2FP.BF16.PACK_AB R11, R79, R84 ;  /* 0x000000544f0b723e */ /* 0x008fe200000010ff */
        /* <DEDUP_REMOVED lines=9> */
[C---:B------:R-:W-:Y:S01]  /*29300*/  HMMA.16816.F32.BF16 R32, R8.reuse, R14, R28 ;  /* 0x0000000e0820723c */ /* 0x040fe2000004181c */
[----:B------:R-:W4:Y:S01]  /*29310*/  LDSM.16.MT88.4 R12, [R181+0x10800] ;  /* 0x01080000b50c783b */ /* 0x000f220000004200 */
[----:B------:R-:W-:Y:S02]  /*29320*/  FADD.FTZ R4, R150, R4 ;  /* 0x0000000496047221 */ /* 0x000fe40000010000 */
[----:B---3--:R-:W-:Y:S02]  /*29330*/  FFMA.FTZ R6, R242, R0, -R3 ;  /* 0x00000000f2067223 */ /* 0x008fe40000010803 */
[----:B------:R-:W-:Y:S02]  /*29340*/  FADD.FTZ R2, R145, R2 ;  /* 0x0000000291027221 */ /* 0x000fe40000010000 */
[----:B-1----:R-:W-:Y:S01]  /*29350*/  HMMA.16816.F32.BF16 R28, R8, R16, R68 ;  /* 0x00000010081c723c */ /* 0x002fe20000041844 */
[----:B------:R1:W-:Y:S01]  /*29360*/  MUFU.EX2 R65, R6 ;  /* 0x0000000600417308 */ /* 0x0003e20000000800 */
[----:B------:R-:W-:Y:S01]  /*29370*/  FADD.FTZ R4, R143, R4 ;  /* 0x000000048f047221 */ /* 0x000fe20000010000 */
[----:B------:R-:W-:Y:S01]  /*29380*/  LDSM.16.MT88.4 R148, [R180+0x11800] ;  /* 0x01180000b494783b */ /* 0x000fe20000004200 */
[----:B------:R-:W-:-:S02]  /*29390*/  FADD.FTZ R2, R146, R2 ;  /* 0x0000000292027221 */ /* 0x000fc40000010000 */
[----:B------:R-:W-:Y:S02]  /*293a0*/  FADD.FTZ R4, R142, R4 ;  /* 0x000000048e047221 */ /* 0x000fe40000010000 */
[----:B------:R-:W-:Y:S01]  /*293b0*/  HMMA.16816.F32.BF16 R56, R8, R18, R56 ;  /* 0x000000120838723c */ /* 0x000fe20000041838 */
[----:B------:R-:W3:Y:S01]  /*293c0*/  LDSM.16.MT88.4 R16, [R182+0x11000] ;  /* 0x01100000b610783b */ /* 0x000ee20000004200 */
[----:B-1----:R-:W-:-:S04]  /*293d0*/  FFMA.FTZ R6, R192, R0, -R5 ;  /* 0x00000000c0067223 */ /* 0x002fc80000010805 */
[----:B------:R1:W-:Y:S02]  /*293e0*/  MUFU.EX2 R64, R6 ;  /* 0x0000000600407308 */ /* 0x0003e40000000800 */
        /* <DEDUP_REMOVED lines=10> */
[----:B------:R1:W-:Y:S01]  /*29490*/  MUFU.EX2 R63, R6 ;  /* 0x00000006003f7308 */ /* 0x0003e20000000800 */
[----:B------:R-:W-:Y:S02]  /*294a0*/  FADD.FTZ R2, R131, R2 ;  /* 0x0000000283027221 */ /* 0x000fe40000010000 */
[----:B------:R-:W-:Y:S02]  /*294b0*/  FADD.FTZ R4, R123, R4 ;  /* 0x000000047b047221 */ /* 0x000fe40000010000 */
[----:B-1----:R-:W-:-:S04]  /*294c0*/  FFMA.FTZ R6, R215, R0, -R5 ;  /* 0x00000000d7067223 */ /* 0x002fc80000010805 */
[----:B------:R1:W1:Y:S01]  /*294d0*/  MUFU.EX2 R61, R6 ;  /* 0x00000006003d7308 */ /* 0x0002620000000800 */
        /* <DEDUP_REMOVED lines=10> */
[----:B------:R-:W-:Y:S01]  /*29580*/  FADD.FTZ R2, R117, R2 ;  /* 0x0000000275027221 */ /* 0x000fe20000010000 */
[----:B------:R-:W-:Y:S01]  /*29590*/  HMMA.16816.F32.BF16 R44, R8, R20, R72 ;  /* 0x00000014082c723c */ /* 0x000fe20000041848 */
[----:B------:R-:W-:Y:S01]  /*295a0*/  FADD.FTZ R4, R113, R4 ;  /* 0x0000000471047221 */ /* 0x000fe20000010000 */
[----:B------:R-:W3:Y:S01]  /*295b0*/  LDSM.16.MT88.4 R20, [R139+0x11000] ;  /* 0x011000008b14783b */ /* 0x000ee20000004200 */
[----:B-1----:R-:W-:-:S04]  /*295c0*/  FFMA.FTZ R6, R221, R0, -R3 ;  /* 0x00000000dd067223 */ /* 0x002fc80000010803 */
[----:B------:R1:W-:Y:S01]  /*295d0*/  MUFU.EX2 R50, R6 ;  /* 0x0000000600327308 */ /* 0x0003e20000000800 */
[----:B----4-:R-:W-:Y:S01]  /*295e0*/  HMMA.16816.F32.BF16 R52, R8, R12, R52 ;  /* 0x0000000c0834723c */ /* 0x010fe20000041834 */
[----:B------:R-:W-:Y:S02]  /*295f0*/  FADD.FTZ R2, R116, R2 ;  /* 0x0000000274027221 */ /* 0x000fe40000010000 */
[----:B------:R-:W-:-:S05]  /*29600*/  FADD.FTZ R4, R112, R4 ;  /* 0x0000000470047221 */ /* 0x000fca0000010000 */
[----:B------:R-:W-:Y:S01]  /*29610*/  HMMA.16816.F32.BF16 R24, R8, R14, R24 ;  /* 0x0000000e0818723c */ /* 0x000fe20000041818 */
[----:B-1----:R-:W-:-:S06]  /*29620*/  FFMA.FTZ R6, R239, R0, -R3 ;  /* 0x00000000ef067223 */ /* 0x002fcc0000010803 */
[----:B--2---:R-:W-:Y:S01]  /*29630*/  F2FP.BF16.PACK_AB R8, R62, R64 ;  /* 0x000000403e08723e */ /* 0x004fe200000010ff */
[----:B------:R-:W-:Y:S01]  /*29640*/  FADD.FTZ R2, R110, R2 ;  /* 0x000000026e027221 */ /* 0x000fe20000010000 */
[----:B------:R-:W-:Y:S01]  /*29650*/  F2FP.BF16.PACK_AB R9, R66, R78 ;  /* 0x0000004e4209723e */ /* 0x000fe200000010ff */
[----:B------:R1:W-:Y:S01]  /*29660*/  MUFU.EX2 R49, R6 ;  /* 0x0000000600317308 */ /* 0x0003e20000000800 */
[----:B------:R-:W-:Y:S02]  /*29670*/  F2FP.BF16.PACK_AB R10, R61, R63 ;  /* 0x0000003f3d0a723e */ /* 0x000fe400000010ff */
[----:B------:R-:W-:Y:S01]  /*29680*/  F2FP.BF16.PACK_AB R11, R60, R65 ;  /* 0x000000413c0b723e */ /* 0x000fe200000010ff */
[----:B------:R-:W-:Y:S01]  /*29690*/  FADD.FTZ R4, R111, R4 ;  /* 0x000000046f047221 */ /* 0x000fe20000010000 */
[----:B------:R-:W2:Y:S01]  /*296a0*/  LDSM.16.MT88.4 R12, [R180+0x11000] ;  /* 0x01100000b40c783b */ /* 0x000ea20000004200 */
[----:B-1----:R-:W-:-:S04]  /*296b0*/  FFMA.FTZ R6, R175, R0, -R5 ;  /* 0x00000000af067223 */ /* 0x002fc80000010805 */
[----:B------:R1:W4:Y:S01]  /*296c0*/  MUFU.EX2 R48, R6 ;  /* 0x0000000600307308 */ /* 0x0003220000000800 */
[----:B---3--:R-:W-:Y:S01]  /*296d0*/  HMMA.16816.F32.BF16 R36, R8, R18, R36 ;  /* 0x000000120824723c */ /* 0x008fe20000041824 */
[----:B------:R-:W-:Y:S02]  /*296e0*/  FADD.FTZ R2, R107, R2 ;  /* 0x000000026b027221 */ /* 0x000fe40000010000 */
[-C--:B------:R-:W-:Y:S02]  /*296f0*/  FFMA.FTZ R3, R219, R0.reuse, -R3 ;  /* 0x00000000db037223 */ /* 0x080fe40000010803 */
[----:B-1----:R-:W-:-:S04]  /*29700*/  FFMA.FTZ R6, R223, R0, -R5 ;  /* 0x00000000df067223 */ /* 0x002fc80000010805 */
[----:B------:R1:W3:Y:S02]  /*29710*/  MUFU.EX2 R18, R6 ;  /* 0x0000000600127308 */ /* 0x0002e40000000800 */
        /* <DEDUP_REMOVED lines=18> */
[----:B------:R-:W-:Y:S01]  /*29840*/  HMMA.16816.F32.BF16 R40, R8, R20, R40 ;  /* 0x000000140828723c */ /* 0x000fe20000041828 */
        /* <DEDUP_REMOVED lines=15> */
[----:B------:R-:W1:Y:S01]  /*29940*/  MUFU.EX2 R17, R6 ;  /* 0x0000000600117308 */ /* 0x000e620000000800 */
        /* <DEDUP_REMOVED lines=10> */
[----:B--2---:R-:W-:Y:S01]  /*299f0*/  HMMA.16816.F32.BF16 R28, R8, R12, R28 ;  /* 0x0000000c081c723c */ /* 0x004fe2000004181c */
[----:B------:R-:W-:Y:S01]  /*29a00*/  FADD.FTZ R2, R63, R2 ;  /* 0x000000023f027221 */ /* 0x000fe20000010000 */
[----:B------:R-:W2:Y:S01]  /*29a10*/  MUFU.EX2 R3, R3 ;  /* 0x0000000300037308 */ /* 0x000ea20000000800 */
[----:B------:R-:W-:-:S02]  /*29a20*/  FADD.FTZ R0, R60, R0 ;  /* 0x000000003c007221 */ /* 0x000fc40000010000 */
[----:B------:R-:W-:-:S03]  /*29a30*/  FADD.FTZ R2, R61, R2 ;  /* 0x000000023d027221 */ /* 0x000fc60000010000 */
[----:B------:R-:W-:Y:S01]  /*29a40*/  HMMA.16816.F32.BF16 R12, R8, R14, R56 ;  /* 0x0000000e080c723c */ /* 0x000fe20000041838 */
[----:B------:R-:W-:-:S07]  /*29a50*/  FADD.FTZ R0, R51, R0 ;  /* 0x0000000033007221 */ /* 0x000fce0000010000 */
[----:B------:R-:W-:Y:S01]  /*29a60*/  HMMA.16816.F32.BF16 R144, R8, R20, R52 ;  /* 0x000000140890723c */ /* 0x000fe20000041834 */
[----:B----4-:R-:W-:-:S07]  /*29a70*/  FADD.FTZ R2, R48, R2 ;  /* 0x0000000230027221 */ /* 0x010fce0000010000 */
[----:B------:R-:W-:Y:S01]  /*29a80*/  HMMA.16816.F32.BF16 R8, R8, R22, R24 ;  /* 0x000000160808723c */ /* 0x000fe20000041818 */
[----:B------:R-:W-:Y:S02]  /*29a90*/  FADD.FTZ R0, R50, R0 ;  /* 0x0000000032007221 */ /* 0x000fe40000010000 */
[C---:B---3--:R-:W-:Y:S02]  /*29aa0*/  FADD.FTZ R2, R18.reuse, R2 ;  /* 0x0000000212027221 */ /* 0x048fe40000010000 */
[----:B------:R-:W-:Y:S02]  /*29ab0*/  FADD.FTZ R0, R49, R0 ;  /* 0x0000000031007221 */ /* 0x000fe40000010000 */
[----:B------:R-:W-:Y:S01]  /*29ac0*/  FADD.FTZ R2, R17, R2 ;  /* 0x0000000211027221 */ /* 0x000fe20000010000 */
[----:B------:R-:W-:Y:S02]  /*29ad0*/  F2FP.BF16.PACK_AB R140, R18, R48 ;  /* 0x00000030128c723e */ /* 0x000fe400000010ff */
[----:B------:R-:W-:-:S02]  /*29ae0*/  F2FP.BF16.PACK_AB R141, R50, R51 ;  /* 0x00000033328d723e */ /* 0x000fc400000010ff */
[C---:B------:R-:W-:Y:S02]  /*29af0*/  F2FP.BF16.PACK_AB R142, R16.reuse, R17 ;  /* 0x00000011108e723e */ /* 0x040fe400000010ff */
[C---:B--2---:R-:W-:Y:S01]  /*29b00*/  F2FP.BF16.PACK_AB R143, R3.reuse, R49 ;  /* 0x00000031038f723e */ /* 0x044fe200000010ff */
[----:B------:R-:W-:Y:S02]  /*29b10*/  FADD.FTZ R3, R3, R0 ;  /* 0x0000000003037221 */ /* 0x000fe40000010000 */
[----:B------:R-:W-:-:S03]  /*29b20*/  FADD.FTZ R0, R16, R2 ;  /* 0x0000000210007221 */ /* 0x000fc60000010000 */
[----:B------:R2:W-:Y:S01]  /*29b30*/  STL [R1+0x10], R3 ;  /* 0x0000100301007387 */ /* 0x0005e20000100800 */
[C---:B------:R-:W-:Y:S03]  /*29b40*/  HMMA.16816.F32.BF16 R168, R140.reuse, R164, R40 ;  /* 0x000000a48ca8723c */ /* 0x040fe60000041828 */
[----:B------:R2:W-:Y:S05]  /*29b50*/  STL [R1+0x14], R0 ;  /* 0x0000140001007387 */ /* 0x0005ea0000100800 */
[C---:B------:R-:W-:Y:S08]  /*29b60*/  HMMA.16816.F32.BF16 R160, R140.reuse, R156, R44 ;  /* 0x0000009c8ca0723c */ /* 0x040ff0000004182c */
[C---:B------:R-:W-:Y:S08]  /*29b70*/  HMMA.16816.F32.BF16 R152, R140.reuse, R148, R28 ;  /* 0x000000948c98723c */ /* 0x040ff0000004181c */
[C---:B------:R-:W-:Y:S08]  /*29b80*/  HMMA.16816.F32.BF16 R164, R140.reuse, R166, R32 ;  /* 0x000000a68ca4723c */ /* 0x040ff00000041820 */
[C---:B------:R-:W-:Y:S08]  /*29b90*/  HMMA.16816.F32.BF16 R156, R140.reuse, R158, R36 ;  /* 0x0000009e8c9c723c */ /* 0x040ff00000041824 */
[C---:B------:R-:W-:Y:S08]  /*29ba0*/  HMMA.16816.F32.BF16 R148, R140.reuse, R150, R12 ;  /* 0x000000968c94723c */ /* 0x040ff0000004180c */
[C---:B-1----:R-:W-:Y:S08]  /*29bb0*/  HMMA.16816.F32.BF16 R144, R140.reuse, R4, R144 ;  /* 0x000000048c90723c */ /* 0x042ff00000041890 */
[----:B------:R-:W-:Y:S01]  /*29bc0*/  HMMA.16816.F32.BF16 R140, R140, R6, R8 ;  /* 0x000000068c8c723c */ /* 0x000fe20000041808 */
[----:B------:R-:W-:-:S02]  /*29bd0*/  MOV R2, R77 ;  /* 0x0000004d00027202 */ /* 0x000fc40000000f00 */
[----:B------:R-:W-:-:S05]  /*29be0*/  MOV R36, R76 ;  /* 0x0000004c00247202 */ /* 0x000fca0000000f00 */
.L_x_3435:
[----:B--2---:R-:W2:Y:S02]  /*29bf0*/  LDL R0, [R1+0xc] ;  /* 0x00000c0001007983 */ /* 0x004ea40000100800 */
        /* <DEDUP_REMOVED lines=140> */
.L_x_3455:
[----:B-1-3--:R1:W5:Y:S01]  /*2a4c0*/  LDL R36, [R1+0xc] ;  /* 0x00000c0001247983 */ /* 0x00a3620000100800 */
[----:B------:R-:W-:Y:S01]  /*2a4d0*/  ULDC.64 UR4, c[0x0][0x40] ;  /* 0x0000100000047ab9 */ /* 0x000fe20000000a00 */
[----:B------:R-:W-:Y:S04]  /*2a4e0*/  DEPBAR.LE SB0, 0x0 ;  /* 0x000080000000791a */ /* 0x000fe80000000000 */
[----:B------:R-:W-:Y:S01]  /*2a4f0*/  UIADD3 UR4, UP0, UR4, 0x160, URZ ;  /* 0x0000016004047890 */ /* 0x000fe2000ff1e03f */
[----:B------:R-:W-:Y:S03]  /*2a500*/  ISETP.NE.U32.AND P0, PT, R250, RZ, PT ;  /* 0x000000fffa00720c */ /* 0x000fe60003f05070 */
[----:B------:R-:W-:Y:S01]  /*2a510*/  UIADD3.X UR5, URZ, UR5, URZ, UP0, !UPT ;  /* 0x000000053f057290 */ /* 0x000fe200087fe43f */
[----:B------:R-:W-:Y:S01]  /*2a520*/  ISETP.NE.AND.EX P0, PT, R251, RZ, PT, P0 ;  /* 0x000000fffb00720c */ /* 0x000fe20003f05300 */
[----:B------:R-:W-:Y:S04]  /*2a530*/  IMAD.U32 R6, RZ, RZ, UR4 ;  /* 0x00000004ff067e24 */ /* 0x000fe8000f8e00ff */
        /* <DEDUP_REMOVED lines=69> */
.L_x_3448:
[----:B-1----:R-:W-:Y:S02]  /*2a990*/  ULDC.64 UR4, c[0x0][0x118] ;  /* 0x0000460000047ab9 */ /* 0x002fe40000000a00 */
[----:B------:R-:W2:Y:S02]  /*2a9a0*/  LD.E R0, [R6.64+0x40] ;  /* 0x0000400406007980 */ /* 0x000ea4000c101900 */
[----:B--2---:R-:W-:Y:S04]  /*2a9b0*/  LEA R0, -R0, RZ, 0x8 ;  /* 0x000000ff00007211 */ /* 0x004fe800078e41ff */
[----:B------:R-:W-:Y:S02]  /*2a9c0*/  SHF.R.S32.HI R2, RZ, 0x1f, R0 ;  /* 0x0000001fff027819 */ /* 0x000fe40000011400 */
.L_x_3449:
[----:B------:R-:W-:Y:S05]  /*2a9d0*/  BSYNC B0 ;  /* 0x0000000000007941 */ /* 0x000fea0003800000 */
.L_x_3447:
[----:B------:R-:W2:Y:S01]  /*2a9e0*/  LDL R3, [R1+0x8] ;  /* 0x0000080001037983 */ /* 0x000ea20000100800 */
[C---:B------:R-:W-:Y:S01]  /*2a9f0*/  LEA R192, P5, R0.reuse, R248, 0x1 ;  /* 0x000000f800c07211 */ /* 0x040fe200078a08ff */
        /* <DEDUP_REMOVED lines=150> */
[----:B------:R-:W-:Y:S02]  /*2b360*/  @!P0 LEA.HI.X R5, R32, R249, R35, 0x1, P2 ;  /* 0x000000f920058211 */ /* 0x000fe400010f0c23 */
[----:B------:R-:W-:Y:S02]  /*2b370*/  @!P0 IADD3.X R0, R2, R37, RZ, P1, !PT ;  /* 0x0000002502008210 */ /* 0x000fe40000ffe4ff */
[C---:B------:R-:W-:Y:S01]  /*2b380*/  @!P0 LEA R2, P1, R33.reuse, R248, 0x1 ;  /* 0x000000f821028211 */ /* 0x040fe200078208ff */
[----:B------:R-:W-:Y:S01]  /*2b390*/  @!PT LDS RZ, [RZ] ;  /* 0x00000000fffff984 */ /* 0x000fe20000000800 */
[----:B------:R-:W-:Y:S01]  /*2b3a0*/  @!PT LDS RZ, [RZ] ;  /* 0x00000000fffff984 */ /* 0x000fe20000000800 */
[----:B------:R-:W-:Y:S01]  /*2b3b0*/  @!PT LDS RZ, [RZ] ;  /* 0x00000000fffff984 */ /* 0x000fe20000000800 */
[----:B------:R3:W-:Y:S01]  /*2b3c0*/  @!P0 LDGSTS.E.BYPASS.LTC128B.128 [R189+0xf800], [R10.64] ;  /* 0x0f8000000abd8fae */ /* 0x0007e2000b901d48 */
[----:B-----5:R-:W-:Y:S02]  /*2b3d0*/  MOV R248, R36 ;  /* 0x0000002400f87202 */ /* 0x020fe40000000f00 */
        /* <DEDUP_REMOVED lines=29> */
[C---:B--2---:R-:W-:Y:S02]  /*2b5b0*/  IADD3 R2, R138.reuse, 0x6000, RZ ;  /* 0x000060008a027810 */ /* 0x044fe40007ffe0ff */
        /* <DEDUP_REMOVED lines=148> */
[----:B-1----:R-:W-:Y:S04]  /*2bf00*/  MOV R2, UR8 ;  /* 0x0000000800027c02 */ /* 0x002fe80008000f00 */
[C---:B--2---:R-:W-:Y:S08]  /*2bf10*/  HMMA.16816.F32.BF16 R100, R172.reuse, R176, R100 ;  /* 0x000000b0ac64723c */ /* 0x044ff00000041864 */
        /* <DEDUP_REMOVED lines=45> */
[----:B------:R-:W1:Y:S02]  /*2c1f0*/  LDSM.16.M88.4 R176, [R183+0x2000] ;  /* 0x00200000b7b0783b */ /* 0x000e640000000200 */
        /* <DEDUP_REMOVED lines=48> */
[-C--:B------:R-:W-:Y:S03]  /*2c500*/  FMUL.FTZ R49, R49, R0.reuse ;  /* 0x0000000031317220 */ /* 0x080fe60000410000 */
[----:B------:R-:W2:Y:S10]  /*2c510*/  MUFU.TANH R241, R29 ;  /* 0x0000001d00f17308 */ /* 0x000eb40000002400 */
        /* <DEDUP_REMOVED lines=8> */
[----:B------:R-:W2:Y:S05]  /*2c5a0*/  MUFU.TANH R240, R33 ;  /* 0x0000002100f07308 */ /* 0x000eaa0000002400 */
        /* <DEDUP_REMOVED lines=11> */
[----:B------:R2:W2:Y:S05]  /*2c660*/  MUFU.TANH R205, R38 ;  /* 0x0000002600cd7308 */ /* 0x0004aa0000002400 */
[-C--:B------:R-:W-:Y:S02]  /*2c670*/  FMUL.FTZ R64, R64, R0.reuse ;  /* 0x0000000040407220 */ /* 0x080fe40000410000 */
[-C--:B------:R-:W-:Y:S03]  /*2c680*/  FMUL.FTZ R65, R65, R0.reuse ;  /* 0x0000000041417220 */ /* 0x080fe60000410000 */
[----:B------:R3:W3:Y:S10]  /*2c690*/  MUFU.TANH R217, R39 ;  /* 0x0000002700d97308 */ /* 0x0006f40000002400 */
[----:B------:R4:W4:Y:S01]  /*2c6a0*/  MUFU.TANH R227, R40 ;  /* 0x0000002800e37308 */ /* 0x0009220000002400 */
[C---:B-1----:R-:W-:Y:S03]  /*2c6b0*/  HMMA.16816.F32.BF16 R68, R172.reuse, R176, R68 ;  /* 0x000000b0ac44723c */ /* 0x042fe60000041844 */
[-C--:B--2---:R-:W-:Y:S06]  /*2c6c0*/  FMUL.FTZ R38, R67, R0.reuse ;  /* 0x0000000043267220 */ /* 0x084fec0000410000 */
[----:B------:R1:W2:Y:S01]  /*2c6d0*/  MUFU.TANH R204, R42 ;  /* 0x0000002a00cc7308 */ /* 0x0002a20000002400 */
[C---:B------:R-:W-:Y:S01]  /*2c6e0*/  HMMA.16816.F32.BF16 R72, R172.reuse, R178, R72 ;  /* 0x000000b2ac48723c */ /* 0x040fe20000041848 */
[----:B------:R-:W2:Y:S02]  /*2c6f0*/  LDSM.16.M88.4 R176, [R183+0x4800] ;  /* 0x00480000b7b0783b */ /* 0x000ea40000000200 */
[-C--:B---3--:R-:W-:Y:S06]  /*2c700*/  FMUL.FTZ R39, R66, R0.reuse ;  /* 0x0000000042277220 */ /* 0x088fec0000410000 */
[----:B------:R3:W2:Y:S03]  /*2c710*/  MUFU.TANH R216, R43 ;  /* 0x0000002b00d87308 */ /* 0x0006a60000002400 */
[-C--:B----4-:R-:W-:Y:S02]  /*2c720*/  FMUL.FTZ R40, R63, R0.reuse ;  /* 0x000000003f287220 */ /* 0x090fe40000410000 */
[-C--:B------:R-:W-:Y:S02]  /*2c730*/  FMUL.FTZ R37, R70, R0.reuse ;  /* 0x0000000046257220 */ /* 0x080fe40000410000 */
[-C--:B------:R-:W-:Y:S03]  /*2c740*/  FMUL.FTZ R36, R71, R0.reuse ;  /* 0x0000000047247220 */ /* 0x080fe60000410000 */
[----:B------:R4:W4:Y:S01]  /*2c750*/  MUFU.TANH R226, R44 ;  /* 0x0000002c00e27308 */ /* 0x0009220000002400 */
[-C--:B------:R-:W-:Y:S02]  /*2c760*/  FMUL.FTZ R68, R68, R0.reuse ;  /* 0x0000000044447220 */ /* 0x080fe40000410000 */
[-C--:B------:R-:W-:Y:S02]  /*2c770*/  FMUL.FTZ R69, R69, R0.reuse ;  /* 0x0000000045457220 */ /* 0x080fe40000410000 */
[-C--:B-1----:R-:W-:Y:S02]  /*2c780*/  FMUL.FTZ R42, R62, R0.reuse ;  /* 0x000000003e2a7220 */ /* 0x082fe40000410000 */
[-C--:B------:R-:W-:Y:S02]  /*2c790*/  FMUL.FTZ R35, R74, R0.reuse ;  /* 0x000000004a237220 */ /* 0x080fe40000410000 */
[-C--:B------:R-:W-:Y:S01]  /*2c7a0*/  FMUL.FTZ R34, R75, R0.reuse ;  /* 0x000000004b227220 */ /* 0x080fe20000410000 */
[----:B------:R1:W1:Y:S01]  /*2c7b0*/  MUFU.TANH R237, R45 ;  /* 0x0000002d00ed7308 */ /* 0x0002620000002400 */
[-C--:B------:R-:W-:Y:S02]  /*2c7c0*/  FMUL.FTZ R72, R72, R0.reuse ;  /* 0x0000000048487220 */ /* 0x080fe40000410000 */
[-C--:B------:R-:W-:Y:S02]  /*2c7d0*/  FMUL.FTZ R73, R73, R0.reuse ;  /* 0x0000000049497220 */ /* 0x080fe40000410000 */
[-C--:B---3--:R-:W-:Y:S05]  /*2c7e0*/  FMUL.FTZ R43, R59, R0.reuse ;  /* 0x000000003b2b7220 */ /* 0x088fea0000410000 */
[----:B------:R3:W3:Y:S01]  /*2c7f0*/  MUFU.TANH R201, R46 ;  /* 0x0000002e00c97308 */ /* 0x0006e20000002400 */
[C---:B--2---:R-:W-:Y:S03]  /*2c800*/  HMMA.16816.F32.BF16 R76, R172.reuse, R176, R76 ;  /* 0x000000b0ac4c723c */ /* 0x044fe6000004184c */
[-C--:B----4-:R-:W-:Y:S06]  /*2c810*/  FMUL.FTZ R44, R58, R0.reuse ;  /* 0x000000003a2c7220 */ /* 0x090fec0000410000 */
[----:B------:R2:W4:Y:S01]  /*2c820*/  MUFU.TANH R203, R47 ;  /* 0x0000002f00cb7308 */ /* 0x0005220000002400 */
[C---:B------:R-:W-:Y:S01]  /*2c830*/  HMMA.16816.F32.BF16 R80, R172.reuse, R178, R80 ;  /* 0x000000b2ac50723c */ /* 0x040fe20000041850 */
[----:B------:R-:W4:Y:S02]  /*2c840*/  LDSM.16.M88.4 R176, [R183+0x5000] ;  /* 0x00500000b7b0783b */ /* 0x000f240000000200 */
[-C--:B-1----:R-:W-:Y:S06]  /*2c850*/  FMUL.FTZ R45, R55, R0.reuse ;  /* 0x00000000372d7220 */ /* 0x082fec0000410000 */
[----:B------:R1:W1:Y:S03]  /*2c860*/  MUFU.TANH R214, R48 ;  /* 0x0000003000d67308 */ /* 0x0002660000002400 */
[-C--:B---3--:R-:W-:Y:S02]  /*2c870*/  FMUL.FTZ R46, R54, R0.reuse ;  /* 0x00000000362e7220 */ /* 0x088fe40000410000 */
[-C--:B------:R-:W-:Y:S02]  /*2c880*/  FMUL.FTZ R77, R77, R0.reuse ;  /* 0x000000004d4d7220 */ /* 0x080fe40000410000 */
[-C--:B------:R-:W-:Y:S03]  /*2c890*/  FMUL.FTZ R33, R78, R0.reuse ;  /* 0x000000004e217220 */ /* 0x080fe60000410000 */
[----:B------:R3:W3:Y:S01]  /*2c8a0*/  MUFU.TANH R213, R6 ;  /* 0x0000000600d57308 */ /* 0x0006e20000002400 */
[-C--:B------:R-:W-:Y:S02]  /*2c8b0*/  FMUL.FTZ R32, R79, R0.reuse ;  /* 0x000000004f207220 */ /* 0x080fe40000410000 */
[-C--:B------:R-:W-:Y:S02]  /*2c8c0*/  FMUL.FTZ R76, R76, R0.reuse ;  /* 0x000000004c4c7220 */ /* 0x080fe40000410000 */
[-C--:B--2---:R-:W-:Y:S02]  /*2c8d0*/  FMUL.FTZ R47, R51, R0.reuse ;  /* 0x00000000332f7220 */ /* 0x084fe40000410000 */
[-C--:B------:R-:W-:Y:S02]  /*2c8e0*/  FMUL.FTZ R31, R82, R0.reuse ;  /* 0x00000000521f7220 */ /* 0x080fe40000410000 */
[----:B------:R-:W-:Y:S01]  /*2c8f0*/  FMUL.FTZ R30, R83, R0 ;  /* 0x00000000531e7220 */ /* 0x000fe20000410000 */
[----:B------:R2:W2:Y:S01]  /*2c900*/  MUFU.TANH R225, R7 ;  /* 0x0000000700e17308 */ /* 0x0004a20000002400 */
[----:B------:R-:W-:Y:S01]  /*2c910*/  MOV R83, R248 ;  /* 0x000000f800537202 */ /* 0x000fe20000000f00 */
[----:B------:R-:W-:Y:S01]  /*2c920*/  FMUL.FTZ R80, R80, R0 ;  /* 0x0000000050507220 */ /* 0x000fe20000410000 */
[----:B------:R-:W-:Y:S01]  /*2c930*/  MOV R248, R192 ;  /* 0x000000c000f87202 */ /* 0x000fe20000000f00 */
[-C--:B-1----:R-:W-:Y:S01]  /*2c940*/  FMUL.FTZ R48, R50, R0.reuse ;  /* 0x0000000032307220 */ /* 0x082fe20000410000 */
[----:B------:R-:W-:Y:S01]  /*2c950*/  ISETP.GE.AND P0, PT, R83, 0x2, PT ;  /* 0x000000025300780c */ /* 0x000fe20003f06270 */
[-C--:B------:R-:W-:Y:S04]  /*2c960*/  FMUL.FTZ R81, R81, R0.reuse ;  /* 0x0000000051517220 */ /* 0x080fe80000410000 */
[----:B------:R1:W1:Y:S01]  /*2c970*/  MUFU.TANH R235, R8 ;  /* 0x0000000800eb7308 */ /* 0x0002620000002400 */
[C---:B----4-:R-:W-:Y:S09]  /*2c980*/  HMMA.16816.F32.BF16 R84, R172.reuse, R176, R84 ;  /* 0x000000b0ac54723c */ /* 0x050ff20000041854 */
        /* <DEDUP_REMOVED lines=66> */
[----:B------:R-:W1:Y:S01]  /*2cdb0*/  LDSM.16.M88.4 R176, [R183+0x7800] ;  /* 0x00780000b7b0783b */ /* 0x000e620000000200 */
[----:B------:R-:W-:Y:S07]  /*2cdc0*/  DEPBAR.LE SB0, 0x0 ;  /* 0x000080000000791a */ /* 0x000fee0000000000 */
[----:B------:R-:W1:Y:S01]  /*2cdd0*/  MUFU.TANH R40, R40 ;  /* 0x0000002800287308 */ /* 0x000e620000002400 */
[----:B------:R-:W-:Y:S04]  /*2cde0*/  BAR.SYNC.DEFER_BLOCKING 0x0 ;  /* 0x0000000000007b1d */ /* 0x000fe80000010000 */
        /* <DEDUP_REMOVED lines=87> */
[----:B--234-:R-:W-:Y:S01]  /*2d360*/  ISETP.NE.U32.AND P0, PT, R250, RZ, PT ;  /* 0x000000fffa00720c */ /* 0x01cfe20003f05070 */
[----:B------:R-:W-:Y:S03]  /*2d370*/  BSSY B0, `(.L_x_3452) ;  /* 0x0000048000007945 */ /* 0x000fe60003800000 */
[----:B------:R-:W-:Y:S11]  /*2d380*/  ISETP.NE.AND.EX P0, PT, R251, RZ, PT, P0 ;  /* 0x000000fffb00720c */ /* 0x000ff60003f05300 */
[----:B------:R-:W-:Y:S02]  /*2d390*/  @!UPT UIADD3 URZ, URZ, URZ, URZ ;  /* 0x0000003f3f3ff290 */ /* 0x000fe4000fffe03f */
[----:B------:R-:W-:-:S05]  /*2d3a0*/  @!P0 BRA `(.L_x_3453) ;  /* 0x0000041000008947 */ /* 0x000fca0003800000 */
[----:B------:R-:W2:Y:S02]  /*2d3b0*/  LD.E R6, [R2.64+0x170] ;  /* 0x0001700402067980 */ /* 0x000ea4000c101900 */
[-C--:B--2---:R-:W-:Y:S02]  /*2d3c0*/  IABS R0, R6.reuse ;  /* 0x0000000600007213 */ /* 0x084fe40000000000 */
[----:B------:R-:W-:Y:S02]  /*2d3d0*/  IABS R12, R6 ;  /* 0x00000006000c7213 */ /* 0x000fe40000000000 */
[----:B------:R-:W2:Y:S03]  /*2d3e0*/  I2F.RP R8, R0 ;  /* 0x0000000000087306 */ /* 0x000ea60000209400 */
[----:B------:R-:W-:Y:S07]  /*2d3f0*/  IMAD.MOV R12, RZ, RZ, -R12 ;  /* 0x000000ffff0c7224 */ /* 0x000fee00078e0a0c */
[----:B--2---:R-:W2:Y:S02]  /*2d400*/  MUFU.RCP R8, R8 ;  /* 0x0000000800087308 */ /* 0x004ea40000001000 */
[----:B--2---:R-:W-:Y:S08]  /*2d410*/  IADD3 R8, R8, 0xffffffe, RZ ;  /* 0x0ffffffe08087810 */ /* 0x004ff00007ffe0ff */
[----:B------:R-:W2:Y:S02]  /*2d420*/  F2I.FTZ.U32.TRUNC.NTZ R9, R8 ;  /* 0x0000000800097305 */ /* 0x000ea4000021f000 */
[----:B--2---:R-:W-:Y:S02]  /*2d430*/  IMAD.MOV R7, RZ, RZ, -R9 ;  /* 0x000000ffff077224 */ /* 0x004fe400078e0a09 */
        /* <DEDUP_REMOVED lines=56> */
.L_x_3453:
[----:B------:R-:W2:Y:S02]  /*2d7c0*/  LD.E R0, [R2.64+0x38] ;  /* 0x0000380402007980 */ /* 0x000ea4000c101900 */
[----:B--2---:R-:W-:Y:S04]  /*2d7d0*/  LEA R0, -R0, RZ, 0x8 ;  /* 0x000000ff00007211 */ /* 0x004fe800078e41ff */
[----:B------:R-:W-:Y:S02]  /*2d7e0*/  SHF.R.S32.HI R6, RZ, 0x1f, R0 ;  /* 0x0000001fff067819 */ /* 0x000fe40000011400 */
.L_x_3454:
[----:B------:R-:W-:Y:S05]  /*2d7f0*/  BSYNC B0 ;  /* 0x0000000000007941 */ /* 0x000fea0003800000 */
.L_x_3452:
[----:B------:R-:W2:Y:S01]  /*2d800*/  LDL R7, [R1+0x8] ;  /* 0x0000080001077983 */ /* 0x000ea20000100800 */
[----:B------:R-:W-:Y:S03]  /*2d810*/  SHF.L.U64.HI R8, R190, 0x4, R191 ;  /* 0x00000004be087819 */ /* 0x000fe600000102bf */
[----:B------:R-:W3:Y:S04]  /*2d820*/  LDL R50, [R1+0x138] ;  /* 0x0001380001327983 */ /* 0x000ee80000100800 */
[----:B------:R-:W4:Y:S04]  /*2d830*/  LDL R49, [R1+0x13c] ;  /* 0x00013c0001317983 */ /* 0x000f280000100800 */
[----:B------:R-:W5:Y:S04]  /*2d840*/  LDL.64 R54, [R1+0x90] ;  /* 0x0000900001367983 */ /* 0x000f680000100a00 */
[----:B------:R-:W3:Y:S04]  /*2d850*/  LDL R51, [R1+0xf8] ;  /* 0x0000f80001337983 */ /* 0x000ee80000100800 */
[----:B------:R-:W3:Y:S04]  /*2d860*/  LDL.LU R12, [R1] ;  /* 0x00000000010c7983 */ /* 0x000ee80000300800 */
[----:B------:R-:W4:Y:S04]  /*2d870*/  LDL R41, [R1+0x130] ;  /* 0x0001300001297983 */ /* 0x000f280000100800 */
[----:B------:R-:W4:Y:S04]  /*2d880*/  LDL R14, [R1+0x134] ;  /* 0x00013400010e7983 */ /* 0x000f280000100800 */
[----:B------:R-:W4:Y:S04]  /*2d890*/  LDL.64 R52, [R1+0x88] ;  /* 0x0000880001347983 */ /* 0x000f280000100a00 */
[----:B------:R-:W4:Y:S04]  /*2d8a0*/  LDL R13, [R1+0xf4] ;  /* 0x0000f400010d7983 */ /* 0x000f280000100800 */
[----:B------:R-:W4:Y:S04]  /*2d8b0*/  LDL.64 R56, [R1+0x80] ;  /* 0x0000800001387983 */ /* 0x000f280000100a00 */
[----:B------:R-:W4:Y:S04]  /*2d8c0*/  LDL R59, [R1+0xe4] ;  /* 0x0000e400013b7983 */ /* 0x000f280000100800 */
[----:B------:R-:W4:Y:S04]  /*2d8d0*/  LDL.64 R60, [R1+0x60] ;  /* 0x00006000013c7983 */ /* 0x000f280000100a00 */
[----:B------:R-:W4:Y:S01]  /*2d8e0*/  LDL R58, [R1+0xe0] ;  /* 0x0000e000013a7983 */ /* 0x000f220000100800 */
[----:B--2---:R-:W-:Y:S01]  /*2d8f0*/  ISETP.GE.AND P0, PT, R134, R7, PT ;  /* 0x000000078600720c */ /* 0x004fe20003f06270 */
[----:B------:R-:W-:Y:S11]  /*2d900*/  IMAD.SHL.U32 R7, R190, 0x10, RZ ;  /* 0x00000010be077824 */ /* 0x000ff600078e00ff */
[----:B------:R-:W-:Y:S01]  /*2d910*/  @!UPT UIADD3 URZ, URZ, URZ, URZ ;  /* 0x0000003f3f3ff290 */ /* 0x000fe2000fffe03f */
[----:B------:R2:W-:Y:S01]  /*2d920*/  @P0 STS.128 [R189+0x2000], RZ ;  /* 0x002000ffbd000388 */ /* 0x0005e20000000c00 */
[----:B------:R-:W-:Y:S05]  /*2d930*/  @!P0 IADD3 R7, P1, R0, R7, RZ ;  /* 0x0000000700078210 */ /* 0x000fea0007f3e0ff */
[----:B------:R-:W-:Y:S01]  /*2d940*/  @!P0 IMAD.X R8, R6, 0x1, R8, P1 ;  /* 0x0000000106088824 */ /* 0x000fe200008e0608 */
[C---:B---3--:R-:W-:Y:S04]  /*2d950*/  @!P0 LEA R10, P1, R7.reuse, R12, 0x1 ;  /* 0x0000000c070a8211 */ /* 0x048fe800078208ff */
[----:B------:R-:W-:Y:S02]  /*2d960*/  @!P0 LEA.HI.X R11, R7, R252, R8, 0x1, P1 ;  /* 0x000000fc070b8211 */ /* 0x000fe400008f0c08 */
[C---:B------:R-:W-:Y:S04]  /*2d970*/  LEA R8, P1, R0.reuse, R12, 0x1 ;  /* 0x0000000c00087211 */ /* 0x040fe800078208ff */
[C---:B------:R-:W-:Y:S02]  /*2d980*/  LEA.HI.X R9, R0.reuse, R252, R6, 0x1, P1 ;  /* 0x000000fc00097211 */ /* 0x040fe400008f0c06 */
[----:B------:R-:W-:Y:S02]  /*2d990*/  @!P0 IADD3 R7, P1, R0, R50, RZ ;  /* 0x0000003200078210 */ /* 0x000fe40007f3e0ff */
[----:B------:R-:W3:Y:S04]  /*2d9a0*/  LDL R50, [R1+0xf0] ;  /* 0x0000f00001327983 */ /* 0x000ee80000100800 */
        /* <DEDUP_REMOVED lines=10> */
[----:B----4-:R-:W-:Y:S01]  /*2da50*/  @!P0 IMAD.X R11, R6, 0x1, R49, P1 ;  /* 0x00000001060b8824 */ /* 0x010fe200008e0631 */
[C---:B------:R-:W-:Y:S02]  /*2da60*/  @!P0 LEA R10, P1, R7.reuse, R12, 0x1 ;  /* 0x0000000c070a8211 */ /* 0x040fe400078208ff */
[----:B------:R-:W4:Y:S02]  /*2da70*/  LDL R49, [R1+0xec] ;  /* 0x0000ec0001317983 */ /* 0x000f240000100800 */
[----:B------:R-:W-:Y:S02]  /*2da80*/  @!P0 LEA.HI.X R11, R7, R252, R11, 0x1, P1 ;  /* 0x000000fc070b8211 */ /* 0x000fe400008f0c0b */
[----:B-----5:R-:W-:Y:S02]  /*2da90*/  @!P0 IADD3 R7, P1, R0, R54, RZ ;  /* 0x0000003600078210 */ /* 0x020fe40007f3e0ff */
[----:B------:R-:W5:Y:S04]  /*2daa0*/  LDL.64 R54, [R1+0x78] ;  /* 0x0000780001367983 */ /* 0x000f680000100a00 */
[----:B------:R-:W-:Y:S01]  /*2dab0*/  @!PT LDS RZ, [RZ] ;  /* 0x00000000fffff984 */ /* 0x000fe20000000800 */
[----:B------:R-:W-:Y:S01]  /*2dac0*/  @!PT LDS RZ, [RZ] ;  /* 0x00000000fffff984 */ /* 0x000fe20000000800 */
[----:B------:R-:W-:Y:S01]  /*2dad0*/  @!PT LDS RZ, [RZ] ;  /* 0x00000000fffff984 */ /* 0x000fe20000000800 */
[----:B------:R1:W-:Y:S04]  /*2dae0*/  @!P0 LDGSTS.E.BYPASS.LTC128B.128 [R189+0x3000], [R10.64] ;  /* 0x030000000abd8fae */ /* 0x0003e8000b901d44 */
[----:B------:R2:W-:Y:S01]  /*2daf0*/  @P0 STS.128 [R189+0x3800], RZ ;  /* 0x003800ffbd000388 */ /* 0x0005e20000000c00 */
[----:B-1----:R-:W-:Y:S01]  /*2db00*/  @!P0 IMAD.X R11, R6, 0x1, R51, P1 ;  /* 0x00000001060b8824 */ /* 0x002fe200008e0633 */
[C---:B------:R-:W-:Y:S04]  /*2db10*/  @!P0 LEA R10, P1, R7.reuse, R12, 0x1 ;  /* 0x0000000c070a8211 */ /* 0x040fe800078208ff */
[----:B------:R-:W-:Y:S02]  /*2db20*/  @!P0 LEA.HI.X R11, R7, R252, R11, 0x1, P1 ;  /* 0x000000fc070b8211 */ /* 0x000fe400008f0c0b */
[----:B------:R-:W-:Y:S02]  /*2db30*/  @!P0 IADD3 R7, P1, R0, R41, RZ ;  /* 0x0000002900078210 */ /* 0x000fe40007f3e0ff */
[----:B------:R-:W2:Y:S04]  /*2db40*/  LDL R41, [R1+0x128] ;  /* 0x0001280001297983 */ /* 0x000ea80000100800 */
[----:B------:R-:W-:Y:S01]  /*2db50*/  @!PT LDS RZ, [RZ] ;  /* 0x00000000fffff984 */ /* 0x000fe20000000800 */
[----:B------:R-:W-:Y:S01]  /*2db60*/  @!PT LDS RZ, [RZ] ;  /* 0x00000000fffff984 */ /* 0x000fe20000000800 */
[----:B------:R-:W-:Y:S01]  /*2db70*/  @!PT LDS RZ, [RZ] ;  /* 0x00000000fffff984 */ /* 0x000fe20000000800 */
[----:B------:R1:W-:Y:S04]  /*2db80*/  @!P0 LDGSTS.E.BYPASS.LTC128B.128 [R189+0x3800], [R10.64] ;  /* 0x038000000abd8fae */ /* 0x0003e8000b901d44 */
[----:B------:R1:W-:Y:S02]  /*2db90*/  @P0 STS.128 [R189+0x4000], RZ ;  /* 0x004000ffbd000388 */ /* 0x0003e40000000c00 */
[----:B-1----:R-:W-:Y:S01]  /*2dba0*/  @!P0 IMAD.X R11, R6, 0x1, R14, P1 ;  /* 0x00000001060b8824 */ /* 0x002fe200008e060e */
[C---:B------:R-:W-:Y:S01]  /*2dbb0*/  @!P0 LEA R10, P1, R7.reuse, R12, 0x1 ;  /* 0x0000000c070a8211 */ /* 0x040fe200078208ff */
[----:B------:R-:W2:Y:S03]  /*2dbc0*/  LDL R14, [R1+0x12c] ;  /* 0x00012c00010e7983 */ /* 0x000ea60000100800 */
[----:B------:R-:W-:Y:S02]  /*2dbd0*/  @!P0 LEA.HI.X R11, R7, R252, R11, 0x1, P1 ;  /* 0x000000fc070b8211 */ /* 0x000fe400008f0c0b */
[----:B------:R-:W-:Y:S02]  /*2dbe0*/  @!P0 IADD3 R7, P1, R0, R52, RZ ;  /* 0x0000003400078210 */ /* 0x000fe40007f3e0ff */
[----:B------:R-:W2:Y:S04]  /*2dbf0*/  LDL.64 R52, [R1+0x70] ;  /* 0x0000700001347983 */ /* 0x000ea80000100a00 */
        /* <DEDUP_REMOVED lines=15> */
[----:B------:R1:W-:Y:S01]  /*2dcf0*/  @P0 STS.128 [R189+0x5000], RZ ;  /* 0x005000ffbd000388 */ /* 0x0003e20000000c00 */
[----:B---3--:R-:W-:Y:S01]  /*2dd00*/  @!P0 IMAD.X R11, R6, 0x1, R50, P1 ;  /* 0x00000001060b8824 */ /* 0x008fe200008e0632 */
[C---:B------:R-:W-:Y:S02]  /*2dd10*/  @!P0 LEA R10, P1, R7.reuse, R12, 0x1 ;  /* 0x0000000c070a8211 */ /* 0x040fe400078208ff */
[----:B------:R-:W3:Y:S02]  /*2dd20*/  LDL.64 R50, [R1+0x68] ;  /* 0x0000680001327983 */ /* 0x000ee40000100a00 */
[----:B------:R-:W-:Y:S05]  /*2dd30*/  @!P0 LEA.HI.X R11, R7, R252, R11, 0x1, P1 ;  /* 0x000000fc070b8211 */ /* 0x000fea00008f0c0b */
[----:B------:R-:W-:Y:S01]  /*2dd40*/  @!PT LDS RZ, [RZ] ;  /* 0x00000000fffff984 */ /* 0x000fe20000000800 */
[----:B------:R-:W-:Y:S01]  /*2dd50*/  @!PT LDS RZ, [RZ] ;  /* 0x00000000fffff984 */ /* 0x000fe20000000800 */
[----:B------:R-:W-:Y:S01]  /*2dd60*/  @!PT LDS RZ, [RZ] ;  /* 0x00000000fffff984 */ /* 0x000fe20000000800 */
[----:B------:R4:W-:Y:S04]  /*2dd70*/  @!P0 LDGSTS.E.BYPASS.LTC128B.128 [R189+0x5000], [R10.64] ;  /* 0x050000000abd8fae */ /* 0x0009e8000b901d44 */
[----:B------:R1:W-:Y:S01]  /*2dd80*/  @P0 STS.128 [R189+0x5800], RZ ;  /* 0x005800ffbd000388 */ /* 0x0003e20000000c00 */
[----:B-----5:R-:W-:Y:S03]  /*2dd90*/  @!P0 IADD3 R7, P1, R0, R54, RZ ;  /* 0x0000003600078210 */ /* 0x020fe60007f3e0ff */
[----:B------:R-:W5:Y:S02]  /*2dda0*/  LDL.64 R54, [R1+0x50] ;  /* 0x0000500001367983 */ /* 0x000f640000100a00 */
[----:B----4-:R-:W-:Y:S01]  /*2ddb0*/  @!P0 IMAD.X R11, R6, 0x1, R49, P1 ;  /* 0x00000001060b8824 */ /* 0x010fe200008e0631 */
[C---:B------:R-:W-:Y:S01]  /*2ddc0*/  @!P0 LEA R10, P1, R7.reuse, R12, 0x1 ;  /* 0x0000000c070a8211 */ /* 0x040fe200078208ff */
[----:B------:R-:W4:Y:S03]  /*2ddd0*/  LDL R49, [R1+0xdc] ;  /* 0x0000dc0001317983 */ /* 0x000f260000100800 */
[----:B------:R-:W-:Y:S05]  /*2dde0*/  @!P0 LEA.HI.X R11, R7, R252, R11, 0x1, P1 ;  /* 0x000000fc070b8211 */ /* 0x000fea00008f0c0b */
[----:B------:R-:W-:Y:S01]  /*2ddf0*/  @!PT LDS RZ, [RZ] ;  /* 0x00000000fffff984 */ /* 0x000fe20000000800 */
[----:B------:R-:W-:Y:S01]  /*2de00*/  @!PT LDS RZ, [RZ] ;  /* 0x00000000fffff984 */ /* 0x000fe20000000800 */
[----:B------:R-:W-:Y:S01]  /*2de10*/  @!PT LDS RZ, [RZ] ;  /* 0x00000000fffff984 */ /* 0x000fe20000000800 */
[----:B------:R1:W-:Y:S04]  /*2de20*/  @!P0 LDGSTS.E.BYPASS.LTC128B.128 [R189+0x5800], [R10.64] ;  /* 0x058000000abd8fae */ /* 0x0003e8000b901d44 */
[----:B------:R1:W-:Y:S01]  /*2de30*/  @P0 STS.128 [R189+0x6000], RZ ;  /* 0x006000ffbd000388 */ /* 0x0003e20000000c00 */
[----:B--2---:R-:W-:Y:S03]  /*2de40*/  @!P0 IADD3 R7, P1, R0, R41, RZ ;  /* 0x0000002900078210 */ /* 0x004fe60007f3e0ff */
[----:B------:R-:W2:Y:S02]  /*2de50*/  LDL R41, [R1+0xd8] ;  /* 0x0000d80001297983 */ /* 0x000ea40000100800 */
        /* <DEDUP_REMOVED lines=14> */
[----:B------:R-:W-:Y:S05]  /*2df40*/  @!P0 LEA.HI.X R11, R7, R252, R11, 0x1, P1 ;  /* 0x000000fc070b8211 */ /* 0x000fea00008f0c0b */
[----:B------:R-:W-:Y:S01]  /*2df50*/  @!PT LDS RZ, [RZ] ;  /* 0x00000000fffff984 */ /* 0x000fe20000000800 */
[----:B------:R-:W-:Y:S01]  /*2df60*/  @!PT LDS RZ, [RZ] ;  /* 0x00000000fffff984 */ /* 0x000fe20000000800 */
[----:B------:R-:W-:Y:S01]  /*2df70*/  @!PT LDS RZ, [RZ] ;  /* 0x00000000fffff984 */ /* 0x000fe20000000800 */
[----:B------:R1:W-:Y:S04]  /*2df80*/  @!P0 LDGSTS.E.BYPASS.LTC128B.128 [R189+0x6800], [R10.64] ;  /* 0x068000000abd8fae */ /* 0x0003e8000b901d44 */
[----:B------:R1:W-:Y:S01]  /*2df90*/  @P0 STS.128 [R189+0x7000], RZ ;  /* 0x007000ffbd000388 */ /* 0x0003e20000000c00 */
[----:B---3--:R-:W-:Y:S03]  /*2dfa0*/  @!P0 IADD3 R7, P1, R0, R50, RZ ;  /* 0x0000003200078210 */ /* 0x008fe60007f3e0ff */
[----:B------:R-:W3:Y:S02]  /*2dfb0*/  LDL.64 R50, [R1+0x40] ;  /* 0x0000400001327983 */ /* 0x000ee40000100a00 */
[----:B-1----:R-:W-:Y:S02]  /*2dfc0*/  @!P0 IMAD.X R11, R6, 0x1, R59, P1 ;  /* 0x00000001060b8824 */ /* 0x002fe400008e063b */
[----:B------:R1:W-:Y:S01]  /*2dfd0*/  STL [R1], R8 ;  /* 0x0000000801007387 */ /* 0x0003e20000100800 */
[C---:B------:R-:W-:Y:S04]  /*2dfe0*/  @!P0 LEA R10, P1, R7.reuse, R12, 0x1 ;  /* 0x0000000c070a8211 */ /* 0x040fe800078208ff */
        /* <DEDUP_REMOVED lines=8> */
[C---:B------:R-:W-:Y:S04]  /*2e070*/  @!P0 LEA R10, P1, R7.reuse, R12, 0x1 ;  /* 0x0000000c070a8211 */ /* 0x040fe800078208ff */
        /* <DEDUP_REMOVED lines=8> */
[C---:B------:R-:W-:Y:S04]  /*2e100*/  @!P0 LEA R10, P1, R7.reuse, R12, 0x1 ;  /* 0x0000000c070a8211 */ /* 0x040fe800078208ff */
[----:B------:R-:W-:Y:S02]  /*2e110*/  @!P0 LEA.HI.X R11, R7, R252, R11, 0x1, P1 ;  /* 0x000000fc070b8211 */ /* 0x000fe400008f0c0b */
[----:B-----5:R-:W-:Y:S03]  /*2e120*/  @!P0 IADD3 R7, P1, R0, R54, RZ ;  /* 0x0000003600078210 */ /* 0x020fe60007f3e0ff */
[----:B------:R-:W-:Y:S01]  /*2e130*/  @!PT LDS RZ, [RZ] ;  /* 0x00000000fffff984 */ /* 0x000fe20000000800 */
[----:B------:R-:W-:Y:S01]  /*2e140*/  @!PT LDS RZ, [RZ] ;  /* 0x00000000fffff984 */ /* 0x000fe20000000800 */
[----:B------:R-:W-:Y:S01]  /*2e150*/  @!PT LDS RZ, [RZ] ;  /* 0x00000000fffff984 */ /* 0x000fe20000000800 */
[----:B------:R2:W-:Y:S04]  /*2e160*/  @!P0 LDGSTS.E.BYPASS.LTC128B.128 [R189+0x8000], [R10.64] ;  /* 0x080000000abd8fae */ /* 0x0005e8000b901d44 */
[----:B------:R1:W-:Y:S01]  /*2e170*/  @P0 STS.128 [R189+0x8800], RZ ;  /* 0x008800ffbd000388 */ /* 0x0003e20000000c00 */
[----:B--2---:R-:W-:Y:S01]  /*2e180*/  @!P0 IMAD.X R11, R6, 0x1, R41, P1 ;  /* 0x00000001060b8824 */ /* 0x004fe200008e0629 */
[C---:B------:R-:W-:Y:S04]  /*2e190*/  @!P0 LEA R10, P1, R7.reuse, R12, 0x1 ;  /* 0x0000000c070a8211 */ /* 0x040fe800078208ff */
[----:B------:R-:W-:Y:S05]  /*2e1a0*/  @!P0 LEA.HI.X R11, R7, R252, R11, 0x1, P1 ;  /* 0x000000fc070b8211 */ /* 0x000fea00008f0c0b */
[----:B------:R-:W-:Y:S01]  /*2e1b0*/  @!PT LDS RZ, [RZ] ;  /* 0x00000000fffff984 */ /* 0x000fe20000000800 */
[----:B------:R-:W-:Y:S01]  /*2e1c0*/  @!PT LDS RZ, [RZ] ;  /* 0x00000000fffff984 */ /* 0x000fe20000000800 */
[----:B------:R-:W-:Y:S01]  /*2e1d0*/  @!PT LDS RZ, [RZ] ;  /* 0x00000000fffff984 */ /* 0x000fe20000000800 */
[----:B------:R2:W-:Y:S01]  /*2e1e0*/  @!P0 LDGSTS.E.BYPASS.LTC128B.128 [R189+0x8800], [R10.64] ;  /* 0x088000000abd8fae */ /* 0x0005e2000b901d44 */
[----:B------:R-:W-:Y:S03]  /*2e1f0*/  @!P0 IADD3 R7, P1, R0, R52, RZ ;  /* 0x0000003400078210 */ /* 0x000fe60007f3e0ff */
[----:B------:R1:W-:Y:S02]  /*2e200*/  @P0 STS.128 [R189+0x9000], RZ ;  /* 0x009000ffbd000388 */ /* 0x0003e40000000c00 */
[----:B--2---:R-:W-:Y:S01]  /*2e210*/  @!P0 IMAD.X R11, R6, 0x1, R14, P1 ;  /* 0x00000001060b8824 */ /* 0x004fe200008e060e */
[C---:B------:R-:W-:Y:S04]  /*2e220*/  @!P0 LEA R10, P1, R7.reuse, R12, 0x1 ;  /* 0x0000000c070a8211 */ /* 0x040fe800078208ff */
[----:B------:R-:W-:Y:S05]  /*2e230*/  @!P0 LEA.HI.X R11, R7, R252, R11, 0x1, P1 ;  /* 0x000000fc070b8211 */ /* 0x000fea00008f0c0b */
[----:B------:R-:W-:Y:S01]  /*2e240*/  @!PT LDS RZ, [RZ] ;  /* 0x00000000fffff984 */ /* 0x000fe20000000800 */
[----:B------:R-:W-:Y:S01]  /*2e250*/  @!PT LDS RZ, [RZ] ;  /* 0x00000000fffff984 */ /* 0x000fe20000000800 */
[----:B------:R-:W-:Y:S01]  /*2e260*/  @!PT LDS RZ, [RZ] ;  /* 0x00000000fffff984 */ /* 0x000fe20000000800 */
[----:B------:R1:W-:Y:S04]  /*2e270*/  @!P0 LDGSTS.E.BYPASS.LTC128B.128 [R189+0x9000], [R10.64] ;  /* 0x090000000abd8fae */ /* 0x0003e8000b901d44 */
[----:B------:R1:W-:Y:S01]  /*2e280*/  @P0 STS.128 [R189+0x9800], RZ ;  /* 0x009800ffbd000388 */ /* 0x0003e20000000c00 */
[----:B---3--:R-:W-:Y:S05]  /*2e290*/  @!P0 IADD3 R0, P1, R0, R50, RZ ;  /* 0x0000003200008210 */ /* 0x008fea0007f3e0ff */
[----:B------:R-:W-:Y:S01]  /*2e2a0*/  @!P0 IMAD.X R7, R6, 0x1, R13, P1 ;  /* 0x0000000106078824 */ /* 0x000fe200008e060d */
[C---:B------:R-:W-:Y:S04]  /*2e2b0*/  @!P0 LEA R6, P1, R0.reuse, R12, 0x1 ;  /* 0x0000000c00068211 */ /* 0x040fe800078208ff */
[----:B------:R-:W-:Y:S01]  /*2e2c0*/  @!P0 LEA.HI.X R7, R0, R252, R7, 0x1, P1 ;  /* 0x000000fc00078211 */ /* 0x000fe200008f0c07 */
[----:B------:R-:W-:Y:S04]  /*2e2d0*/  IMAD.MOV.U32 R252, RZ, RZ, R9 ;  /* 0x000000fffffc7224 */ /* 0x000fe800078e0009 */
[----:B------:R-:W-:Y:S01]  /*2e2e0*/  @!PT LDS RZ, [RZ] ;  /* 0x00000000fffff984 */ /* 0x000fe20000000800 */
[----:B------:R-:W-:Y:S01]  /*2e2f0*/  @!PT LDS RZ, [RZ] ;  /* 0x00000000fffff984 */ /* 0x000fe20000000800 */
[----:B------:R-:W-:Y:S01]  /*2e300*/  @!PT LDS RZ, [RZ] ;  /* 0x00000000fffff984 */ /* 0x000fe20000000800 */
[----:B------:R1:W-:Y:S04]  /*2e310*/  @!P0 LDGSTS.E.BYPASS.LTC128B.128 [R189+0x9800], [R6.64] ;  /* 0x0980000006bd8fae */ /* 0x0003e8000b901d44 */
[----:B------:R-:W0:Y:S02]  /*2e320*/  LDGDEPBAR ;  /* 0x00000000000079af */ /* 0x000e240000000000 */
.L_x_3451:
[----:B--234-:R-:W-:Y:S05]  /*2e330*/  BSYNC B1 ;  /* 0x0000000000017941 */ /* 0x01cfea0003800000 */
.L_x_3450:
[----:B------:R-:W2:Y:S01]  /*2e340*/  S2R R0, SR_TID.X ;  /* 0x0000000000007919 */ /* 0x000ea20000002100 */
[----:B-1----:R-:W-:Y:S07]  /*2e350*/  IADD3 R6, R83, -0x1, RZ ;  /* 0xffffffff53067810 */ /* 0x002fee0007ffe0ff */
[----:B------:R1:W3:Y:S04]  /*2e360*/  LD.E R3, [R2.64+0xdc] ;  /* 0x0000dc0402037980 */ /* 0x0002e8000c101900 */
[----:B------:R-:W4:Y:S01]  /*2e370*/  LDL.LU R86, [R1+0x10] ;  /* 0x0000100001567983 */ /* 0x000f220000300800 */
[----:B--2---:R-:W-:Y:S04]  /*2e380*/  SHF.L.U32 R0, R0, 0x1, RZ ;  /* 0x0000000100007819 */ /* 0x004fe800000006ff */
[----:B------:R-:W-:Y:S04]  /*2e390*/  LOP3.LUT R0, R0, 0x6, RZ, 0xc0, !PT ;  /* 0x0000000600007812 */ /* 0x000fe800078ec0ff */
[----:B------:R-:W-:Y:S04]  /*2e3a0*/  LEA R0, R6, R0, 0x8 ;  /* 0x0000000006007211 */ /* 0x000fe800078e40ff */
[----:B-1----:R-:W1:Y:S02]  /*2e3b0*/  I2F R2, R0 ;  /* 0x0000000000027306 */ /* 0x002e640000201400 */
[CC--:B-1----:R-:W-:Y:S02]  /*2e3c0*/  FFMA.FTZ R69, R132.reuse, R2.reuse, R236 ;  /* 0x0000000284457223 */ /* 0x0c2fe400000100ec */
[----:B------:R-:W-:Y:S01]  /*2e3d0*/  FFMA.FTZ R41, R132, R2, R213 ;  /* 0x0000000284297223 */ /* 0x000fe200000100d5 */
[----:B------:R-:W-:Y:S06]  /*2e3e0*/  IADD3 R2, R0, 0x1, RZ ;  /* 0x0000000100027810 */ /* 0x000fec0007ffe0ff */
[----:B------:R-:W1:Y:S02]  /*2e3f0*/  I2F R2, R2 ;  /* 0x0000000200027306 */ /* 0x000e640000201400 */
[C---:B-1----:R-:W-:Y:S01]  /*2e400*/  FFMA.FTZ R72, R132.reuse, R2, R247 ;  /* 0x0000000284487223 */ /* 0x042fe200000100f7 */
[----:B------:R-:W-:Y:S01]  /*2e410*/  MOV R247, R6 ;  /* 0x0000000600f77202 */ /* 0x000fe20000000f00 */
[----:B------:R-:W-:Y:S01]  /*2e420*/  FFMA.FTZ R7, R132, R2, R225 ;  /* 0x0000000284077223 */ /* 0x000fe200000100e1 */
[----:B------:R-:W-:Y:S06]  /*2e430*/  IADD3 R2, R0, 0x8, RZ ;  /* 0x0000000800027810 */ /* 0x000fec0007ffe0ff */
[----:B------:R-:W1:Y:S02]  /*2e440*/  I2F R2, R2 ;  /* 0x0000000200027306 */ /* 0x000e640000201400 */
[CC--:B-1----:R-:W-:Y:S02]  /*2e450*/  FFMA.FTZ R71, R132.reuse, R2.reuse, R235 ;  /* 0x0000000284477223 */ /* 0x0c2fe400000100eb */
        /* <DEDUP_REMOVED lines=314> */
[C---:B---3--:R-:W-:Y:S02]  /*2f800*/  FMUL.FTZ R6, R3.reuse, R2 ;  /* 0x0000000203067220 */ /* 0x048fe40000410000 */
[----:B------:R-:W-:Y:S03]  /*2f810*/  FADD.FTZ R0, -R2, R133 ;  /* 0x0000008502007221 */ /* 0x000fe60000010100 */
[----:B------:R-:W-:Y:S01]  /*2f820*/  FSEL R6, R6, RZ, P0 ;  /* 0x000000ff06067208 */ /* 0x000fe20000000000 */
[----:B------:R-:W-:Y:S04]  /*2f830*/  FMUL.FTZ R0, R3, R0 ;  /* 0x0000000003007220 */ /* 0x000fe80000410000 */
[-CC-:B------:R-:W-:Y:S01]  /*2f840*/  FFMA.FTZ R133, R36, R3.reuse, -R6.reuse ;  /* 0x0000000324857223 */ /* 0x180fe20000010806 */
[----:B------:R-:W-:Y:S01]  /*2f850*/  FMNMX.FTZ R36, R69, R136, !PT ;  /* 0x0000008845247209 */ /* 0x000fe20007810000 */
[----:B------:R-:W1:Y:S01]  /*2f860*/  MUFU.EX2 R0, R0 ;  /* 0x0000000000007308 */ /* 0x000e620000000800 */
        /* <DEDUP_REMOVED lines=12> */
[----:B------:R-:W-:Y:S01]  /*2f930*/  LDSM.16.MT88.4 R44, [R139+0xa000] ;  /* 0x00a000008b2c783b */ /* 0x000fe20000004200 */
[----:B------:R-:W-:Y:S01]  /*2f940*/  FMNMX.FTZ R36, R73, R36, !PT ;  /* 0x0000002449247209 */ /* 0x000fe20007810000 */
[----:B------:R2:W-:Y:S01]  /*2f950*/  MUFU.EX2 R4, R7 ;  /* 0x0000000700047308 */ /* 0x0005e20000000800 */
[-CC-:B------:R-:W-:Y:S02]  /*2f960*/  FFMA.FTZ R63, R63, R3.reuse, -R6.reuse ;  /* 0x000000033f3f7223 */ /* 0x180fe40000010806 */
        /* <DEDUP_REMOVED lines=35> */
[----:B-1----:R-:W-:Y:S01]  /*2fba0*/  FMUL.FTZ R22, R0, R154 ;  /* 0x0000009a00167220 */ /* 0x002fe20000410000 */
[----:B------:R-:W-:Y:S01]  /*2fbb0*/  FMNMX.FTZ R36, R106, R36, !PT ;  /* 0x000000246a247209 */ /* 0x000fe20007810000 */
[--C-:B------:R-:W-:Y:S01]  /*2fbc0*/  FFMA.FTZ R233, R19, R3, -R6.reuse ;  /* 0x0000000313e97223 */ /* 0x100fe20000010806 */
[----:B------:R-:W3:Y:S01]  /*2fbd0*/  LDL.LU R154, [R1+0x14] ;  /* 0x00001400019a7983 */ /* 0x000ee20000300800 */
[----:B------:R-:W-:Y:S01]  /*2fbe0*/  FMUL.FTZ R19, R0, R159 ;  /* 0x0000009f00137220 */ /* 0x000fe20000410000 */
[----:B------:R-:W-:Y:S01]  /*2fbf0*/  FMNMX.FTZ R36, R107, R36, !PT ;  /* 0x000000246b247209 */ /* 0x000fe20007810000 */
[----:B------:R-:W-:Y:S01]  /*2fc00*/  MUFU.EX2 R55, R60 ;  /* 0x0000003c00377308 */ /* 0x000fe20000000800 */
[-CC-:B------:R-:W-:Y:S02]  /*2fc10*/  FFMA.FTZ R234, R18, R3.reuse, -R6.reuse ;  /* 0x0000000312ea7223 */ /* 0x180fe40000010806 */
[----:B------:R-:W-:Y:S01]  /*2fc20*/  FMNMX.FTZ R36, R226, R36, !PT ;  /* 0x00000024e2247209 */ /* 0x000fe20007810000 */
[----:B------:R-:W-:Y:S02]  /*2fc30*/  FMUL.FTZ R18, R0, R158 ;  /* 0x0000009e00127220 */ /* 0x000fe40000410000 */
[-CC-:B------:R-:W-:Y:S01]  /*2fc40*/  FFMA.FTZ R235, R17, R3.reuse, -R6.reuse ;  /* 0x0000000311eb7223 */ /* 0x180fe20000010806 */
[----:B------:R-:W-:Y:S01]  /*2fc50*/  FMNMX.FTZ R36, R114, R36, !PT ;  /* 0x0000002472247209 */ /* 0x000fe20007810000 */
[-CC-:B------:R-:W-:Y:S02]  /*2fc60*/  FFMA.FTZ R236, R16, R3.reuse, -R6.reuse ;  /* 0x0000000310ec7223 */ /* 0x180fe40000010806 */
[----:B------:R-:W-:Y:S01]  /*2fc70*/  MUFU.EX2 R56, R59 ;  /* 0x0000003b00387308 */ /* 0x000fe20000000800 */
[----:B------:R-:W-:Y:S01]  /*2fc80*/  FMNMX.FTZ R36, R214, R36, !PT ;  /* 0x00000024d6247209 */ /* 0x000fe20007810000 */
[--C-:B------:R-:W-:Y:S02]  /*2fc90*/  FFMA.FTZ R241, R11, R3, -R6.reuse ;  /* 0x000000030bf17223 */ /* 0x100fe40000010806 */
[----:B------:R-:W-:Y:S01]  /*2fca0*/  FMUL.FTZ R11, R0, R167 ;  /* 0x000000a7000b7220 */ /* 0x000fe20000410000 */
[----:B------:R-:W-:Y:S01]  /*2fcb0*/  FMNMX.FTZ R36, R215, R36, !PT ;  /* 0x00000024d7247209 */ /* 0x000fe20007810000 */
[-CC-:B------:R-:W-:Y:S02]  /*2fcc0*/  FFMA.FTZ R242, R10, R3.reuse, -R6.reuse ;  /* 0x000000030af27223 */ /* 0x180fe40000010806 */
[----:B------:R-:W-:Y:S01]  /*2fcd0*/  FMUL.FTZ R10, R0, R166 ;  /* 0x000000a6000a7220 */ /* 0x000fe20000410000 */
[----:B------:R-:W-:Y:S01]  /*2fce0*/  FMNMX.FTZ R36, R200, R36, !PT ;  /* 0x00000024c8247209 */ /* 0x000fe20007810000 */
[----:B------:R-:W-:Y:S01]  /*2fcf0*/  MUFU.EX2 R58, R58 ;  /* 0x0000003a003a7308 */ /* 0x000fe20000000800 */
[--C-:B------:R-:W-:Y:S02]  /*2fd00*/  FFMA.FTZ R243, R9, R3, -R6.reuse ;  /* 0x0000000309f37223 */ /* 0x100fe40000010806 */
[----:B------:R-:W-:Y:S01]  /*2fd10*/  FMNMX.FTZ R36, R202, R36, !PT ;  /* 0x00000024ca247209 */ /* 0x000fe20007810000 */
[C---:B--2---:R-:W-:Y:S02]  /*2fd20*/  FMUL.FTZ R7, R0.reuse, R171 ;  /* 0x000000ab00077220 */ /* 0x044fe40000410000 */
        /* <DEDUP_REMOVED lines=21> */
[----:B------:R-:W-:Y:S01]  /*2fe80*/  FMUL.FTZ R34, R0, R142 ;  /* 0x0000008e00227220 */ /* 0x000fe20000410000 */
[----:B------:R-:W-:Y:S01]  /*2fe90*/  FMNMX.FTZ R36, R179, R36, !PT ;  /* 0x00000024b3247209 */ /* 0x000fe20007810000 */
[-CC-:B------:R-:W-:Y:S02]  /*2fea0*/  FFMA.FTZ R206, R33, R3.reuse, -R6.reuse ;  /* 0x0000000321ce7223 */ /* 0x180fe40000010806 */
[-CC-:B------:R-:W-:Y:S01]  /*2feb0*/  FFMA.FTZ R209, R32, R3.reuse, -R6.reuse ;  /* 0x0000000320d17223 */ /* 0x180fe20000010806 */
[----:B------:R-:W-:Y:S01]  /*2fec0*/  FMNMX.FTZ R36, R176, R36, !PT ;  /* 0x00000024b0247209 */ /* 0x000fe20007810000 */
[----:B------:R-:W-:Y:S01]  /*2fed0*/  MUFU.EX2 R49, R68 ;  /* 0x0000004400317308 */ /* 0x000fe20000000800 */
[--C-:B------:R-:W-:Y:S02]  /*2fee0*/  FFMA.FTZ R210, R31, R3, -R6.reuse ;  /* 0x000000031fd27223 */ /* 0x100fe40000010806 */
[----:B------:R-:W-:Y:S01]  /*2fef0*/  FMNMX.FTZ R36, R177, R36, !PT ;  /* 0x00000024b1247209 */ /* 0x000fe20007810000 */
[----:B------:R-:W-:Y:S02]  /*2ff00*/  FMUL.FTZ R31, R0, R147 ;  /* 0x00000093001f7220 */ /* 0x000fe40000410000 */
[-CC-:B------:R-:W-:Y:S01]  /*2ff10*/  FFMA.FTZ R211, R30, R3.reuse, -R6.reuse ;  /* 0x000000031ed37223 */ /* 0x180fe20000010806 */
[----:B------:R-:W-:Y:S01]  /*2ff20*/  FMNMX.FTZ R36, R174, R36, !PT ;  /* 0x00000024ae247209 */ /* 0x000fe20007810000 */
[----:B------:R-:W-:Y:S02]  /*2ff30*/  FMUL.FTZ R30, R0, R146 ;  /* 0x00000092001e7220 */ /* 0x000fe40000410000 */
[----:B------:R-:W1:Y:S01]  /*2ff40*/  MUFU.EX2 R39, R64 ;  /* 0x0000004000277308 */ /* 0x000e620000000800 */
[----:B------:R-:W-:Y:S01]  /*2ff50*/  FMNMX.FTZ R36, R175, R36, !PT ;  /* 0x00000024af247209 */ /* 0x000fe20007810000 */
[-CC-:B------:R-:W-:Y:S02]  /*2ff60*/  FFMA.FTZ R218, R29, R3.reuse, -R6.reuse ;  /* 0x000000031dda7223 */ /* 0x180fe40000010806 */
[-CC-:B------:R-:W-:Y:S01]  /*2ff70*/  FFMA.FTZ R219, R28, R3.reuse, -R6.reuse ;  /* 0x000000031cdb7223 */ /* 0x180fe20000010806 */
[----:B------:R-:W-:Y:S01]  /*2ff80*/  FMNMX.FTZ R36, R172, R36, !PT ;  /* 0x00000024ac247209 */ /* 0x000fe20007810000 */
[--C-:B------:R-:W-:Y:S02]  /*2ff90*/  FFMA.FTZ R220, R27, R3, -R6.reuse ;  /* 0x000000031bdc7223 */ /* 0x100fe40000010806 */
        /* <DEDUP_REMOVED lines=14> */
[--C-:B------:R-:W-:Y:S01]  /*30080*/  FFMA.FTZ R231, R21, R3, -R6.reuse ;  /* 0x0000000315e77223 */ /* 0x100fe20000010806 */
[----:B-1----:R-:W-:Y:S01]  /*30090*/  F2FP.BF16.PACK_AB R51, R54, R39 ;  /* 0x000000273633723e */ /* 0x002fe200000010ff */
        /* <DEDUP_REMOVED lines=9> */
[----:B------:R-:W-:Y:S01]  /*30130*/  MUFU.EX2 R64, R105 ;  /* 0x0000006900407308 */ /* 0x000fe20000000800 */
[----:B------:R-:W-:Y:S01]  /*30140*/  FMNMX.FTZ R36, R208, R36, !PT ;  /* 0x00000024d0247209 */ /* 0x000fe20007810000 */
[-CC-:B------:R-:W-:Y:S02]  /*30150*/  FFMA.FTZ R239, R13, R3.reuse, -R6.reuse ;  /* 0x000000030def7223 */ /* 0x180fe40000010806 */
[-CC-:B------:R-:W-:Y:S01]  /*30160*/  FFMA.FTZ R240, R12, R3.reuse, -R6.reuse ;  /* 0x000000030cf07223 */ /* 0x180fe20000010806 */
[----:B------:R-:W-:Y:S01]  /*30170*/  FMNMX.FTZ R36, R212, R36, !PT ;  /* 0x00000024d4247209 */ /* 0x000fe20007810000 */
[-CC-:B------:R-:W-:Y:S02]  /*30180*/  FFMA.FTZ R244, R8, R3.reuse, -R6.reuse ;  /* 0x0000000308f47223 */ /* 0x180fe40000010806 */
[----:B------:R-:W-:Y:S01]  /*30190*/  FFMA.FTZ R245, R5, R3, -R6 ;  /* 0x0000000305f57223 */ /* 0x000fe20000010806 */
[----:B------:R-:W-:Y:S01]  /*301a0*/  FMNMX.FTZ R36, R213, R36, !PT ;  /* 0x00000024d5247209 */ /* 0x000fe20007810000 */
[----:B------:R-:W-:Y:S01]  /*301b0*/  MUFU.EX2 R68, R100 ;  /* 0x0000006400447308 */ /* 0x000fe20000000800 */
[C---:B------:R-:W-:Y:S01]  /*301c0*/  FMUL.FTZ R6, R0.reuse, R170 ;  /* 0x000000aa00067220 */ /* 0x040fe20000410000 */
[----:B------:R-:W-:Y:S01]  /*301d0*/  MOV R170, R83 ;  /* 0x0000005300aa7202 */ /* 0x000fe20000000f00 */
[----:B----4-:R-:W-:Y:S01]  /*301e0*/  FFMA.FTZ R0, R0, R86, R41 ;  /* 0x0000005600007223 */ /* 0x010fe20000010029 */
[----:B------:R-:W-:Y:S02]  /*301f0*/  FMNMX.FTZ R36, R216, R36, !PT ;  /* 0x00000024d8247209 */ /* 0x000fe40007810000 */
[C---:B------:R-:W-:Y:S01]  /*30200*/  F2FP.BF16.PACK_AB R41, R4.reuse, R41 ;  /* 0x000000290429723e */ /* 0x040fe200000010ff */
[----:B------:R-:W-:Y:S01]  /*30210*/  FADD.FTZ R5, R4, R0 ;  /* 0x0000000004057221 */ /* 0x000fe20000010000 */
[----:B------:R-:W-:Y:S02]  /*30220*/  FMNMX.FTZ R36, R217, R36, !PT ;  /* 0x00000024d9247209 */ /* 0x000fe40007810000 */
[----:B------:R-:W1:Y:S01]  /*30230*/  MUFU.EX2 R4, R67 ;  /* 0x0000004300047308 */ /* 0x000e620000000800 */
[----:B------:R-:W-:Y:S01]  /*30240*/  FADD.FTZ R5, R43, R5 ;  /* 0x000000052b057221 */ /* 0x000fe20000010000 */
[----:B------:R-:W-:Y:S04]  /*30250*/  FMNMX.FTZ R36, R221, R36, !PT ;  /* 0x00000024dd247209 */ /* 0x000fe80007810000 */
[----:B------:R-:W-:Y:S04]  /*30260*/  FMNMX.FTZ R36, R222, R36, !PT ;  /* 0x00000024de247209 */ /* 0x000fe80007810000 */
[----:B------:R-:W-:Y:S01]  /*30270*/  MUFU.EX2 R67, R101 ;  /* 0x0000006500437308 */ /* 0x000fe20000000800 */
[----:B------:R-:W-:Y:S04]  /*30280*/  FMNMX.FTZ R36, R223, R36, !PT ;  /* 0x00000024df247209 */ /* 0x000fe80007810000 */
[----:B------:R-:W-:Y:S04]  /*30290*/  FMNMX.FTZ R36, R225, R36, !PT ;  /* 0x00000024e1247209 */ /* 0x000fe80007810000 */
[----:B------:R-:W-:Y:S01]  /*302a0*/  FMNMX.FTZ R36, R116, R36, !PT ;  /* 0x0000002474247209 */ /* 0x000fe20007810000 */
[----:B------:R-:W-:Y:S03]  /*302b0*/  MUFU.EX2 R151, R126 ;  /* 0x0000007e00977308 */ /* 0x000fe60000000800 */
[----:B------:R-:W-:Y:S01]  /*302c0*/  FMNMX.FTZ R36, R117, R36, !PT ;  /* 0x0000002475247209 */ /* 0x000fe20007810000 */
[C---:B-1----:R-:W-:Y:S01]  /*302d0*/  FADD.FTZ R8, R4.reuse, R5 ;  /* 0x0000000504087221 */ /* 0x042fe20000010000 */
[----:B------:R-:W-:Y:S02]  /*302e0*/  F2FP.BF16.PACK_AB R43, R4, R43 ;  /* 0x0000002b042b723e */ /* 0x000fe400000010ff */
        /* <DEDUP_REMOVED lines=8> */
[----:B------:R-:W-:Y:S02]  /*30370*/  MUFU.EX2 R150, R131 ;  /* 0x0000008300967308 */ /* 0x000fe40000000800 */
[----:B------:R-:W1:Y:S08]  /*30380*/  SHFL.BFLY PT, R0, R36, 0x2, 0x1f ;  /* 0x0c401f0024007f89 */ /* 0x000e7000000e0000 */
[----:B------:R-:W-:Y:S10]  /*30390*/  MUFU.EX2 R105, R108 ;  /* 0x0000006c00697308 */ /* 0x000ff40000000800 */
[----:B------:R-:W-:Y:S01]  /*303a0*/  MUFU.EX2 R147, R119 ;  /* 0x0000007700937308 */ /* 0x000fe20000000800 */
[----:B-1----:R-:W-:Y:S09]  /*303b0*/  FMNMX.FTZ R36, R36, R0, !PT ;  /* 0x0000000024247209 */ /* 0x002ff20007810000 */
[----:B------:R-:W-:Y:S01]  /*303c0*/  MUFU.EX2 R130, R130 ;  /* 0x0000008200827308 */ /* 0x000fe20000000800 */
[----:B------:R-:W1:Y:S09]  /*303d0*/  SHFL.BFLY PT, R0, R36, 0x1, 0x1f ;  /* 0x0c201f0024007f89 */ /* 0x000e7200000e0000 */
[----:B------:R-:W-:Y:S10]  /*303e0*/  MUFU.EX2 R119, R210 ;  /* 0x000000d200777308 */ /* 0x000ff40000000800 */
[----:B------:R-:W-:Y:S01]  /*303f0*/  MUFU.EX2 R101, R220 ;  /* 0x000000dc00657308 */ /* 0x000fe20000000800 */
[----:B-1----:R-:W-:Y:S04]  /*30400*/  FMNMX.FTZ R36, R36, R0, !PT ;  /* 0x0000000024247209 */ /* 0x002fe80007810000 */
[C---:B------:R-:W-:Y:S01]  /*30410*/  FSETP.NEU.FTZ.AND P0, PT, R36.reuse, -INF , PT ;  /* 0xff8000002400780b */ /* 0x040fe20003f1d000 */
[C---:B------:R-:W-:Y:S04]  /*30420*/  FMUL.FTZ R38, R3.reuse, R36 ;  /* 0x0000002403267220 */ /* 0x040fe80000410000 */
[----:B------:R-:W-:Y:S01]  /*30430*/  MUFU.EX2 R100, R224 ;  /* 0x000000e000647308 */ /* 0x000fe20000000800 */
[----:B------:R-:W-:Y:S01]  /*30440*/  FADD.FTZ R0, -R36, R136 ;  /* 0x0000008824007221 */ /* 0x000fe20000010100 */
[----:B------:R-:W-:Y:S03]  /*30450*/  FSEL R38, R38, RZ, P0 ;  /* 0x000000ff26267208 */ /* 0x000fe60000000000 */
[----:B------:R-:W-:Y:S02]  /*30460*/  FMUL.FTZ R0, R3, R0 ;  /* 0x0000000003007220 */ /* 0x000fe40000410000 */
[-CC-:B------:R-:W-:Y:S03]  /*30470*/  FFMA.FTZ R5, R69, R3.reuse, -R38.reuse ;  /* 0x0000000345057223 */ /* 0x180fe60000010826 */
[----:B------:R-:W-:Y:S01]  /*30480*/  MUFU.EX2 R91, R230 ;  /* 0x000000e6005b7308 */ /* 0x000fe20000000800 */
[-CC-:B------:R-:W-:Y:S02]  /*30490*/  FFMA.FTZ R32, R75, R3.reuse, -R38.reuse ;  /* 0x000000034b207223 */ /* 0x180fe40000010826 */
[-CC-:B------:R-:W-:Y:S07]  /*304a0*/  FFMA.FTZ R37, R74, R3.reuse, -R38.reuse ;  /* 0x000000034a257223 */ /* 0x180fee0000010826 */
[----:B------:R1:W-:Y:S10]  /*304b0*/  MUFU.EX2 R77, R5 ;  /* 0x00000005004d7308 */ /* 0x0003f40000000800 */
[----:B------:R-:W2:Y:S10]  /*304c0*/  MUFU.EX2 R0, R0 ;  /* 0x0000000000007308 */ /* 0x000eb40000000800 */
[----:B------:R-:W-:Y:S01]  /*304d0*/  MUFU.EX2 R83, R37 ;  /* 0x0000002500537308 */ /* 0x000fe20000000800 */
[--C-:B-1----:R-:W-:Y:S09]  /*304e0*/  FFMA.FTZ R5, R72, R3, -R38.reuse ;  /* 0x0000000348057223 */ /* 0x102ff20000010826 */
[----:B------:R1:W4:Y:S01]  /*304f0*/  MUFU.EX2 R85, R5 ;  /* 0x0000000500557308 */ /* 0x0003220000000800 */
[C---:B--2---:R-:W-:Y:S02]  /*30500*/  FMUL.FTZ R9, R0.reuse, R165 ;  /* 0x000000a500097220 */ /* 0x044fe40000410000 */
[C---:B------:R-:W-:Y:S02]  /*30510*/  FMUL.FTZ R12, R0.reuse, R160 ;  /* 0x000000a0000c7220 */ /* 0x040fe40000410000 */
[C---:B------:R-:W-:Y:S02]  /*30520*/  FMUL.FTZ R13, R0.reuse, R161 ;  /* 0x000000a1000d7220 */ /* 0x040fe40000410000 */
[C---:B------:R-:W-:Y:S03]  /*30530*/  FMUL.FTZ R16, R0.reuse, R156 ;  /* 0x0000009c00107220 */ /* 0x040fe60000410000 */
[----:B------:R-:W-:Y:S01]  /*30540*/  MUFU.EX2 R69, R113 ;  /* 0x0000007100457308 */ /* 0x000fe20000000800 */
[C---:B------:R-:W-:Y:S02]  /*30550*/  FMUL.FTZ R17, R0.reuse, R157 ;  /* 0x0000009d00117220 */ /* 0x040fe40000410000 */
[C---:B------:R-:W-:Y:S01]  /*30560*/  FMUL.FTZ R20, R0.reuse, R152 ;  /* 0x0000009800147220 */ /* 0x040fe20000410000 */
[----:B------:R-:W-:Y:S01]  /*30570*/  LDSM.16.MT88.4 R156, [R182+0x11800] ;  /* 0x01180000b69c783b */ /* 0x000fe20000004200 */
[C---:B------:R-:W-:Y:S02]  /*30580*/  FMUL.FTZ R21, R0.reuse, R153 ;  /* 0x0000009900157220 */ /* 0x040fe40000410000 */
[C---:B------:R-:W-:Y:S02]  /*30590*/  FMUL.FTZ R24, R0.reuse, R148 ;  /* 0x0000009400187220 */ /* 0x040fe40000410000 */
[C---:B------:R-:W-:Y:S01]  /*305a0*/  FMUL.FTZ R25, R0.reuse, R149 ;  /* 0x0000009500197220 */ /* 0x040fe20000410000 */
[----:B------:R-:W-:Y:S01]  /*305b0*/  MUFU.EX2 R148, R115 ;  /* 0x0000007300947308 */ /* 0x000fe20000000800 */
[C---:B------:R-:W-:Y:S02]  /*305c0*/  FMUL.FTZ R28, R0.reuse, R144 ;  /* 0x00000090001c7220 */ /* 0x040fe40000410000 */
[--C-:B-1----:R-:W-:Y:S01]  /*305d0*/  FFMA.FTZ R5, R71, R3, -R38.reuse ;  /* 0x0000000347057223 */ /* 0x102fe20000010826 */
[----:B----4-:R-:W-:Y:S01]  /*305e0*/  F2FP.BF16.PACK_AB R40, R85, R77 ;  /* 0x0000004d5528723e */ /* 0x010fe200000010ff */
[C---:B------:R-:W-:Y:S02]  /*305f0*/  FMUL.FTZ R29, R0.reuse, R145 ;  /* 0x00000091001d7220 */ /* 0x040fe40000410000 */
[----:B------:R-:W-:Y:S02]  /*30600*/  FMUL.FTZ R33, R0, R141 ;  /* 0x0000008d00217220 */ /* 0x000fe40000410000 */
[-CC-:B------:R-:W-:Y:S01]  /*30610*/  FFMA.FTZ R37, R76, R3.reuse, -R38.reuse ;  /* 0x000000034c257223 */ /* 0x180fe20000010826 */
[----:B------:R1:W-:Y:S10]  /*30620*/  MUFU.EX2 R86, R5 ;  /* 0x0000000500567308 */ /* 0x0003f40000000800 */
[----:B------:R2:W-:Y:S10]  /*30630*/  MUFU.EX2 R71, R32 ;  /* 0x0000002000477308 */ /* 0x0005f40000000800 */
[----:B------:R-:W4:Y:S01]  /*30640*/  MUFU.EX2 R84, R37 ;  /* 0x0000002500547308 */ /* 0x000f220000000800 */
[-CC-:B-1----:R-:W-:Y:S09]  /*30650*/  FFMA.FTZ R5, R70, R3.reuse, -R38.reuse ;  /* 0x0000000346057223 */ /* 0x182ff20000010826 */
[----:B------:R1:W5:Y:S01]  /*30660*/  MUFU.EX2 R88, R5 ;  /* 0x0000000500587308 */ /* 0x0003620000000800 */
[--C-:B--2---:R-:W-:Y:S09]  /*30670*/  FFMA.FTZ R32, R73, R3, -R38.reuse ;  /* 0x0000000349207223 */ /* 0x104ff20000010826 */
[----:B------:R-:W2:Y:S01]  /*30680*/  MUFU.EX2 R87, R32 ;  /* 0x0000002000577308 */ /* 0x000ea20000000800 */
[----:B----4-:R-:W-:Y:S01]  /*30690*/  F2FP.BF16.PACK_AB R50, R84, R83 ;  /* 0x000000535432723e */ /* 0x010fe200000010ff */
[----:B------:R-:W-:Y:S08]  /*306a0*/  FFMA.FTZ R37, R81, R3, -R38 ;  /* 0x0000000351257223 */ /* 0x000ff00000010826 */
[----:B------:R4:W-:Y:S01]  /*306b0*/  MUFU.EX2 R72, R37 ;  /* 0x0000002500487308 */ /* 0x0009e20000000800 */
[----:B-1----:R-:W-:Y:S01]  /*306c0*/  FADD.FTZ R5, R49, R8 ;  /* 0x0000000831057221 */ /* 0x002fe20000010000 */
[----:B------:R-:W-:Y:S01]  /*306d0*/  F2FP.BF16.PACK_AB R49, R4, R49 ;  /* 0x000000310431723e */ /* 0x000fe200000010ff */
[----:B------:R-:W-:Y:S01]  /*306e0*/  FMUL.FTZ R8, R0, R164 ;  /* 0x000000a400087220 */ /* 0x000fe20000410000 */
[----:B-----5:R-:W-:Y:S01]  /*306f0*/  F2FP.BF16.PACK_AB R42, R88, R86 ;  /* 0x00000056582a723e */ /* 0x020fe200000010ff */
[----:B------:R-:W-:Y:S01]  /*30700*/  FADD.FTZ R61, R4, R5 ;  /* 0x00000005043d7221 */ /* 0x000fe20000010000 */
[----:B------:R-:W-:Y:S01]  /*30710*/  LDSM.16.MT88.4 R164, [R139+0x11800] ;  /* 0x011800008ba4783b */ /* 0x000fe20000004200 */
[C---:B------:R-:W-:Y:S03]  /*30720*/  FMUL.FTZ R4, R0.reuse, R168 ;  /* 0x000000a800047220 */ /* 0x040fe60000410000 */
[----:B------:R-:W-:Y:S01]  /*30730*/  MUFU.EX2 R144, R122 ;  /* 0x0000007a00907308 */ /* 0x000fe20000000800 */
[C---:B------:R-:W-:Y:S01]  /*30740*/  FMUL.FTZ R5, R0.reuse, R169 ;  /* 0x000000a900057220 */ /* 0x040fe20000410000 */
[----:B--2---:R-:W-:Y:S01]  /*30750*/  F2FP.BF16.PACK_AB R48, R87, R71 ;  /* 0x000000475730723e */ /* 0x004fe200000010ff */
[----:B------:R-:W-:Y:S05]  /*30760*/  FMUL.FTZ R32, R0, R140 ;  /* 0x0000008c00207220 */ /* 0x000fea0000410000 */
[C---:B------:R-:W-:Y:S02]  /*30770*/  HMMA.16816.F32.BF16 R4, R40.reuse, R44, R4 ;  /* 0x0000002c2804723c */ /* 0x040fe40000041804 */
[----:B------:R-:W-:Y:S03]  /*30780*/  MUFU.EX2 R152, R127 ;  /* 0x0000007f00987308 */ /* 0x000fe60000000800 */
[-CC-:B----4-:R-:W-:Y:S03]  /*30790*/  FFMA.FTZ R37, R80, R3.reuse, -R38.reuse ;  /* 0x0000000350257223 */ /* 0x190fe60000010826 */
[C---:B------:R-:W-:Y:S01]  /*307a0*/  HMMA.16816.F32.BF16 R8, R40.reuse, R46, R8 ;  /* 0x0000002e2808723c */ /* 0x040fe20000041808 */
[----:B------:R-:W1:Y:S03]  /*307b0*/  LDSM.16.MT88.4 R44, [R182+0xa000] ;  /* 0x00a00000b62c783b */ /* 0x000e660000004200 */
[----:B------:R2:W4:Y:S10]  /*307c0*/  MUFU.EX2 R78, R37 ;  /* 0x00000025004e7308 */ /* 0x0005340000000800 */
[----:B------:R-:W-:Y:S10]  /*307d0*/  MUFU.EX2 R141, R133 ;  /* 0x00000085008d7308 */ /* 0x000ff40000000800 */
[----:B------:R-:W-:Y:S01]  /*307e0*/  MUFU.EX2 R70, R112 ;  /* 0x0000007000467308 */ /* 0x000fe20000000800 */
[-CC-:B--2---:R-:W-:Y:S09]  /*307f0*/  FFMA.FTZ R37, R79, R3.reuse, -R38.reuse ;  /* 0x000000034f257223 */ /* 0x184ff20000010826 */
[----:B------:R2:W-:Y:S01]  /*30800*/  MUFU.EX2 R76, R37 ;  /* 0x00000025004c7308 */ /* 0x0005e20000000800 */
[C---:B-1----:R-:W-:Y:S09]  /*30810*/  HMMA.16816.F32.BF16 R12, R40.reuse, R44, R12 ;  /* 0x0000002c280c723c */ /* 0x042ff2000004180c */
[----:B------:R-:W-:Y:S01]  /*30820*/  MUFU.EX2 R127, R206 ;  /* 0x000000ce007f7308 */ /* 0x000fe20000000800 */
[C---:B------:R-:W-:Y:S01]  /*30830*/  HMMA.16816.F32.BF16 R16, R40.reuse, R46, R16 ;  /* 0x0000002e2810723c */ /* 0x040fe20000041810 */
[----:B------:R-:W1:Y:S08]  /*30840*/  LDSM.16.MT88.4 R44, [R180+0xa000] ;  /* 0x00a00000b42c783b */ /* 0x000e700000004200 */
[----:B------:R-:W-:Y:S03]  /*30850*/  MUFU.EX2 R112, R209 ;  /* 0x000000d100707308 */ /* 0x000fe60000000800 */
[-CC-:B--2---:R-:W-:Y:S07]  /*30860*/  FFMA.FTZ R37, R82, R3.reuse, -R38.reuse ;  /* 0x0000000352257223 */ /* 0x184fee0000010826 */
[----:B------:R2:W5:Y:S10]  /*30870*/  MUFU.EX2 R80, R37 ;  /* 0x0000002500507308 */ /* 0x0005740000000800 */
[----:B------:R-:W-:Y:S01]  /*30880*/  MUFU.EX2 R122, R211 ;  /* 0x000000d3007a7308 */ /* 0x000fe20000000800 */
[-CC-:B--2---:R-:W-:Y:S01]  /*30890*/  FFMA.FTZ R37, R94, R3.reuse, -R38.reuse ;  /* 0x000000035e257223 */ /* 0x184fe20000010826 */
[C---:B-1----:R-:W-:Y:S08]  /*308a0*/  HMMA.16816.F32.BF16 R20, R40.reuse, R44, R20 ;  /* 0x0000002c2814723c */ /* 0x042ff00000041814 */
[----:B------:R-:W-:Y:S01]  /*308b0*/  MUFU.EX2 R94, R227 ;  /* 0x000000e3005e7308 */ /* 0x000fe20000000800 */
[C---:B------:R-:W-:Y:S01]  /*308c0*/  HMMA.16816.F32.BF16 R24, R40.reuse, R46, R24 ;  /* 0x0000002e2818723c */ /* 0x040fe20000041818 */
[----:B------:R-:W1:Y:S08]  /*308d0*/  LDSM.16.MT88.4 R44, [R181+0xa000] ;  /* 0x00a00000b52c783b */ /* 0x000e700000004200 */
[----:B------:R2:W-:Y:S03]  /*308e0*/  MUFU.EX2 R73, R37 ;  /* 0x0000002500497308 */ /* 0x0005e60000000800 */
[-CC-:B--2---:R-:W-:Y:S07]  /*308f0*/  FFMA.FTZ R37, R93, R3.reuse, -R38.reuse ;  /* 0x000000035d257223 */ /* 0x184fee0000010826 */
[----:B------:R-:W-:Y:S10]  /*30900*/  MUFU.EX2 R93, R228 ;  /* 0x000000e4005d7308 */ /* 0x000ff40000000800 */
[----:B------:R2:W2:Y:S01]  /*30910*/  MUFU.EX2 R82, R37 ;  /* 0x0000002500527308 */ /* 0x0004a20000000800 */
[C---:B-1----:R-:W-:Y:S08]  /*30920*/  HMMA.16816.F32.BF16 R28, R40.reuse, R44, R28 ;  /* 0x0000002c281c723c */ /* 0x042ff0000004181c */
[----:B------:R-:W-:Y:S01]  /*30930*/  HMMA.16816.F32.BF16 R32, R40, R46, R32 ;  /* 0x0000002e2820723c */ /* 0x000fe20000041820 */
[----:B------:R-:W1:Y:S08]  /*30940*/  LDSM.16.MT88.4 R40, [R139+0xa800] ;  /* 0x00a800008b28783b */ /* 0x000e700000004200 */
[----:B------:R-:W-:Y:S03]  /*30950*/  LDSM.16.MT88.4 R44, [R139+0xb000] ;  /* 0x00b000008b2c783b */ /* 0x000fe60000004200 */
[-CC-:B--2---:R-:W-:Y:S02]  /*30960*/  FFMA.FTZ R37, R92, R3.reuse, -R38.reuse ;  /* 0x000000035c257223 */ /* 0x184fe40000010826 */
[----:B------:R-:W-:Y:S10]  /*30970*/  MUFU.EX2 R92, R229 ;  /* 0x000000e5005c7308 */ /* 0x000ff40000000800 */
[----:B------:R2:W-:Y:S01]  /*30980*/  MUFU.EX2 R79, R37 ;  /* 0x00000025004f7308 */ /* 0x0005e20000000800 */
[C---:B-1----:R-:W-:Y:S08]  /*30990*/  HMMA.16816.F32.BF16 R4, R48.reuse, R40, R4 ;  /* 0x000000283004723c */ /* 0x042ff00000041804 */
[C---:B------:R-:W-:Y:S01]  /*309a0*/  HMMA.16816.F32.BF16 R8, R48.reuse, R42, R8 ;  /* 0x0000002a3008723c */ /* 0x040fe20000041808 */
[----:B------:R-:W1:Y:S03]  /*309b0*/  LDSM.16.MT88.4 R40, [R182+0xa800] ;  /* 0x00a80000b628783b */ /* 0x000e660000004200 */
[-CC-:B--2---:R-:W-:Y:S04]  /*309c0*/  FFMA.FTZ R37, R95, R3.reuse, -R38.reuse ;  /* 0x000000035f257223 */ /* 0x184fe80000010826 */
[----:B------:R2:W1:Y:S04]  /*309d0*/  MUFU.EX2 R81, R37 ;  /* 0x0000002500517308 */ /* 0x0004680000000800 */
[----:B--2---:R-:W-:Y:S06]  /*309e0*/  FADD.FTZ R37, R39, R61 ;  /* 0x0000003d27257221 */ /* 0x004fec0000010000 */
[----:B------:R-:W2:Y:S01]  /*309f0*/  MUFU.EX2 R61, R99 ;  /* 0x00000063003d7308 */ /* 0x000ea20000000800 */
[----:B------:R-:W-:Y:S02]  /*30a00*/  FADD.FTZ R39, R54, R37 ;  /* 0x0000002536277221 */ /* 0x000fe40000010000 */
[-CC-:B------:R-:W-:Y:S01]  /*30a10*/  FFMA.FTZ R37, R103, R3.reuse, -R38.reuse ;  /* 0x0000000367257223 */ /* 0x180fe20000010826 */
[C---:B-1----:R-:W-:Y:S06]  /*30a20*/  HMMA.16816.F32.BF16 R12, R48.reuse, R40, R12 ;  /* 0x00000028300c723c */ /* 0x042fec000004180c */
[----:B------:R1:W-:Y:S02]  /*30a30*/  MUFU.EX2 R74, R37 ;  /* 0x00000025004a7308 */ /* 0x0003e40000000800 */
[C---:B------:R-:W-:Y:S01]  /*30a40*/  HMMA.16816.F32.BF16 R16, R48.reuse, R42, R16 ;  /* 0x0000002a3010723c */ /* 0x040fe20000041810 */
[----:B------:R-:W2:Y:S07]  /*30a50*/  LDSM.16.MT88.4 R40, [R180+0xa800] ;  /* 0x00a80000b428783b */ /* 0x000eae0000004200 */
[----:B------:R-:W-:Y:S10]  /*30a60*/  MUFU.EX2 R103, R109 ;  /* 0x0000006d00677308 */ /* 0x000ff40000000800 */
[----:B------:R-:W-:Y:S01]  /*30a70*/  MUFU.EX2 R99, R219 ;  /* 0x000000db00637308 */ /* 0x000fe20000000800 */
[-CC-:B-1----:R-:W-:Y:S09]  /*30a80*/  FFMA.FTZ R37, R102, R3.reuse, -R38.reuse ;  /* 0x0000000366257223 */ /* 0x182ff20000010826 */
[----:B------:R1:W1:Y:S10]  /*30a90*/  MUFU.EX2 R118, R37 ;  /* 0x0000002500767308 */ /* 0x0002740000000800 */
[----:B------:R-:W-:Y:S01]  /*30aa0*/  MUFU.EX2 R102, R218 ;  /* 0x000000da00667308 */ /* 0x000fe20000000800 */
[C---:B--2---:R-:W-:Y:S08]  /*30ab0*/  HMMA.16816.F32.BF16 R20, R48.reuse, R40, R20 ;  /* 0x000000283014723c */ /* 0x044ff00000041814 */
[C---:B------:R-:W-:Y:S01]  /*30ac0*/  HMMA.16816.F32.BF16 R24, R48.reuse, R42, R24 ;  /* 0x0000002a3018723c */ /* 0x040fe20000041818 */
[----:B------:R-:W2:Y:S03]  /*30ad0*/  LDSM.16.MT88.4 R40, [R181+0xa800] ;  /* 0x00a80000b528783b */ /* 0x000ea60000004200 */
[-CC-:B-1----:R-:W-:Y:S04]  /*30ae0*/  FFMA.FTZ R37, R106, R3.reuse, -R38.reuse ;  /* 0x000000036a257223 */ /* 0x182fe80000010826 */
[----:B------:R1:W-:Y:S04]  /*30af0*/  MUFU.EX2 R110, R37 ;  /* 0x00000025006e7308 */ /* 0x0003e80000000800 */
[--C-:B-1----:R-:W-:Y:S06]  /*30b00*/  FFMA.FTZ R37, R107, R3, -R38.reuse ;  /* 0x000000036b257223 */ /* 0x102fec0000010826 */
[----:B------:R1:W1:Y:S01]  /*30b10*/  MUFU.EX2 R111, R37 ;  /* 0x00000025006f7308 */ /* 0x0002620000000800 */
[C---:B--2---:R-:W-:Y:S07]  /*30b20*/  HMMA.16816.F32.BF16 R28, R48.reuse, R40, R28 ;  /* 0x00000028301c723c */ /* 0x044fee000004181c */
[C---:B------:R-:W-:Y:S01]  /*30b30*/  F2FP.BF16.PACK_AB R41, R53.reuse, R52 ;  /* 0x000000343529723e */ /* 0x040fe200000010ff */
[----:B------:R-:W-:Y:S01]  /*30b40*/  HMMA.16816.F32.BF16 R32, R48, R42, R32 ;  /* 0x0000002a3020723c */ /* 0x000fe20000041820 */
[----:B------:R-:W-:Y:S03]  /*30b50*/  LDSM.16.MT88.4 R48, [R182+0xc800] ;  /* 0x00c80000b630783b */ /* 0x000fe60000004200 */
[----:B----4-:R-:W-:Y:S03]  /*30b60*/  F2FP.BF16.PACK_AB R40, R78, R72 ;  /* 0x000000484e28723e */ /* 0x010fe600000010ff */
[----:B------:R-:W-:Y:S02]  /*30b70*/  F2FP.BF16.PACK_AB R43, R56, R55 ;  /* 0x00000037382b723e */ /* 0x000fe400000010ff */
[----:B-----5:R-:W-:Y:S03]  /*30b80*/  F2FP.BF16.PACK_AB R42, R80, R76 ;  /* 0x0000004c502a723e */ /* 0x020fe600000010ff */
[----:B-1----:R-:W-:Y:S04]  /*30b90*/  FADD.FTZ R37, R52, R39 ;  /* 0x0000002734257221 */ /* 0x002fe80000010000 */
[C---:B------:R-:W-:Y:S05]  /*30ba0*/  HMMA.16816.F32.BF16 R4, R40.reuse, R44, R4 ;  /* 0x0000002c2804723c */ /* 0x040fea0000041804 */
[----:B------:R-:W-:Y:S02]  /*30bb0*/  FADD.FTZ R39, R53, R37 ;  /* 0x0000002535277221 */ /* 0x000fe40000010000 */
[-CC-:B------:R-:W-:Y:S01]  /*30bc0*/  FFMA.FTZ R37, R226, R3.reuse, -R38.reuse ;  /* 0x00000003e2257223 */ /* 0x180fe20000010826 */
[C---:B------:R-:W-:Y:S01]  /*30bd0*/  HMMA.16816.F32.BF16 R8, R40.reuse, R46, R8 ;  /* 0x0000002e2808723c */ /* 0x040fe20000041808 */
[----:B------:R-:W1:Y:S02]  /*30be0*/  LDSM.16.MT88.4 R44, [R182+0xb000] ;  /* 0x00b00000b62c783b */ /* 0x000e640000004200 */
[----:B------:R2:W-:Y:S01]  /*30bf0*/  MUFU.EX2 R75, R37 ;  /* 0x00000025004b7308 */ /* 0x0005e20000000800 */
[----:B------:R-:W-:Y:S04]  /*30c00*/  MOV R226, R170 ;  /* 0x000000aa00e27202 */ /* 0x000fe80000000f00 */
[----:B------:R-:W-:Y:S01]  /*30c10*/  ISETP.GT.AND P0, PT, R226, 0x1, PT ;  /* 0x00000001e200780c */ /* 0x000fe20003f04270 */
[-CC-:B--2---:R-:W-:Y:S04]  /*30c20*/  FFMA.FTZ R37, R114, R3.reuse, -R38.reuse ;  /* 0x0000000372257223 */ /* 0x184fe80000010826 */
[----:B------:R2:W4:Y:S01]  /*30c30*/  MUFU.EX2 R140, R37 ;  /* 0x00000025008c7308 */ /* 0x0005220000000800 */
[C---:B-1----:R-:W-:Y:S08]  /*30c40*/  HMMA.16816.F32.BF16 R12, R40.reuse, R44, R12 ;  /* 0x0000002c280c723c */ /* 0x042ff0000004180c */
[C---:B------:R-:W-:Y:S01]  /*30c50*/  HMMA.16816.F32.BF16 R16, R40.reuse, R46, R16 ;  /* 0x0000002e2810723c */ /* 0x040fe20000041810 */
[----:B------:R-:W1:Y:S03]  /*30c60*/  LDSM.16.MT88.4 R44, [R180+0xb000] ;  /* 0x00b00000b42c783b */ /* 0x000e660000004200 */
[-CC-:B--2---:R-:W-:Y:S04]  /*30c70*/  FFMA.FTZ R37, R214, R3.reuse, -R38.reuse ;  /* 0x00000003d6257223 */ /* 0x184fe80000010826 */
[----:B------:R2:W-:Y:S04]  /*30c80*/  MUFU.EX2 R114, R37 ;  /* 0x0000002500727308 */ /* 0x0005e80000000800 */
[-CC-:B--2---:R-:W-:Y:S06]  /*30c90*/  FFMA.FTZ R37, R215, R3.reuse, -R38.reuse ;  /* 0x00000003d7257223 */ /* 0x184fec0000010826 */
[----:B------:R2:W5:Y:S01]  /*30ca0*/  MUFU.EX2 R123, R37 ;  /* 0x00000025007b7308 */ /* 0x0005620000000800 */
[C---:B-1----:R-:W-:Y:S08]  /*30cb0*/  HMMA.16816.F32.BF16 R20, R40.reuse, R44, R20 ;  /* 0x0000002c2814723c */ /* 0x042ff00000041814 */
[C---:B------:R-:W-:Y:S01]  /*30cc0*/  HMMA.16816.F32.BF16 R24, R40.reuse, R46, R24 ;  /* 0x0000002e2818723c */ /* 0x040fe20000041818 */
[----:B------:R-:W1:Y:S03]  /*30cd0*/  LDSM.16.MT88.4 R44, [R181+0xb000] ;  /* 0x00b00000b52c783b */ /* 0x000e660000004200 */
[----:B--2---:R-:W-:Y:S05]  /*30ce0*/  FADD.FTZ R37, R55, R39 ;  /* 0x0000002737257221 */ /* 0x004fea0000010000 */
[----:B------:R-:W-:Y:S03]  /*30cf0*/  LDSM.16.MT88.4 R52, [R182+0xd800] ;  /* 0x00d80000b634783b */ /* 0x000fe60000004200 */
[----:B------:R-:W-:Y:S02]  /*30d00*/  FADD.FTZ R39, R56, R37 ;  /* 0x0000002538277221 */ /* 0x000fe40000010000 */
[-CC-:B------:R-:W-:Y:S04]  /*30d10*/  FFMA.FTZ R37, R200, R3.reuse, -R38.reuse ;  /* 0x00000003c8257223 */ /* 0x180fe80000010826 */
[----:B------:R2:W-:Y:S01]  /*30d20*/  MUFU.EX2 R104, R37 ;  /* 0x0000002500687308 */ /* 0x0005e20000000800 */
[C---:B-1----:R-:W-:Y:S03]  /*30d30*/  HMMA.16816.F32.BF16 R28, R40.reuse, R44, R28 ;  /* 0x0000002c281c723c */ /* 0x042fe6000004181c */
[--C-:B--2---:R-:W-:Y:S05]  /*30d40*/  FFMA.FTZ R37, R202, R3, -R38.reuse ;  /* 0x00000003ca257223 */ /* 0x104fea0000010826 */
[----:B------:R-:W-:Y:S01]  /*30d50*/  HMMA.16816.F32.BF16 R32, R40, R46, R32 ;  /* 0x0000002e2820723c */ /* 0x000fe20000041820 */
[----:B------:R-:W1:Y:S01]  /*30d60*/  LDSM.16.MT88.4 R44, [R139+0xb800] ;  /* 0x00b800008b2c783b */ /* 0x000e620000004200 */
[----:B------:R2:W1:Y:S05]  /*30d70*/  MUFU.EX2 R149, R37 ;  /* 0x0000002500957308 */ /* 0x00046a0000000800 */
[----:B------:R-:W-:Y:S02]  /*30d80*/  F2FP.BF16.PACK_AB R41, R58, R57 ;  /* 0x000000393a29723e */ /* 0x000fe400000010ff */
[----:B------:R-:W-:Y:S03]  /*30d90*/  F2FP.BF16.PACK_AB R43, R60, R59 ;  /* 0x0000003b3c2b723e */ /* 0x000fe600000010ff */
[----:B------:R-:W-:Y:S02]  /*30da0*/  F2FP.BF16.PACK_AB R40, R82, R73 ;  /* 0x000000495228723e */ /* 0x000fe400000010ff */
[----:B------:R-:W-:Y:S01]  /*30db0*/  F2FP.BF16.PACK_AB R42, R81, R79 ;  /* 0x0000004f512a723e */ /* 0x000fe200000010ff */
[-CC-:B--2---:R-:W-:Y:S04]  /*30dc0*/  FFMA.FTZ R37, R198, R3.reuse, -R38.reuse ;  /* 0x00000003c6257223 */ /* 0x184fe80000010826 */
[----:B------:R2:W-:Y:S02]  /*30dd0*/  MUFU.EX2 R136, R37 ;  /* 0x0000002500887308 */ /* 0x0005e40000000800 */
[C---:B-1----:R-:W-:Y:S08]  /*30de0*/  HMMA.16816.F32.BF16 R4, R40.reuse, R44, R4 ;  /* 0x0000002c2804723c */ /* 0x042ff00000041804 */
[C---:B------:R-:W-:Y:S01]  /*30df0*/  HMMA.16816.F32.BF16 R8, R40.reuse, R46, R8 ;  /* 0x0000002e2808723c */ /* 0x040fe20000041808 */
[----:B------:R-:W1:Y:S03]  /*30e00*/  LDSM.16.MT88.4 R44, [R182+0xb800] ;  /* 0x00b80000b62c783b */ /* 0x000e660000004200 */
[-CC-:B--2---:R-:W-:Y:S04]  /*30e10*/  FFMA.FTZ R37, R199, R3.reuse, -R38.reuse ;  /* 0x00000003c7257223 */ /* 0x184fe80000010826 */
[----:B------:R2:W1:Y:S04]  /*30e20*/  MUFU.EX2 R145, R37 ;  /* 0x0000002500917308 */ /* 0x0004680000000800 */
[----:B--2---:R-:W-:Y:S04]  /*30e30*/  FADD.FTZ R37, R57, R39 ;  /* 0x0000002739257221 */ /* 0x004fe80000010000 */
[----:B------:R-:W-:Y:S02]  /*30e40*/  FADD.FTZ R39, R58, R37 ;  /* 0x000000253a277221 */ /* 0x000fe40000010000 */
[-CC-:B------:R-:W-:Y:S01]  /*30e50*/  FFMA.FTZ R37, R196, R3.reuse, -R38.reuse ;  /* 0x00000003c4257223 */ /* 0x180fe20000010826 */
[C---:B-1----:R-:W-:Y:S03]  /*30e60*/  HMMA.16816.F32.BF16 R12, R40.reuse, R44, R12 ;  /* 0x0000002c280c723c */ /* 0x042fe6000004180c */
[----:B------:R1:W-:Y:S05]  /*30e70*/  MUFU.EX2 R113, R37 ;  /* 0x0000002500717308 */ /* 0x0003ea0000000800 */
[C---:B------:R-:W-:Y:S01]  /*30e80*/  HMMA.16816.F32.BF16 R16, R40.reuse, R46, R16 ;  /* 0x0000002e2810723c */ /* 0x040fe20000041810 */
[----:B------:R-:W2:Y:S03]  /*30e90*/  LDSM.16.MT88.4 R44, [R180+0xb800] ;  /* 0x00b80000b42c783b */ /* 0x000ea60000004200 */
[-CC-:B-1----:R-:W-:Y:S04]  /*30ea0*/  FFMA.FTZ R37, R197, R3.reuse, -R38.reuse ;  /* 0x00000003c5257223 */ /* 0x182fe80000010826 */
[----:B------:R1:W1:Y:S01]  /*30eb0*/  MUFU.EX2 R115, R37 ;  /* 0x0000002500737308 */ /* 0x0002620000000800 */
[C---:B--2---:R-:W-:Y:S03]  /*30ec0*/  HMMA.16816.F32.BF16 R20, R40.reuse, R44, R20 ;  /* 0x0000002c2814723c */ /* 0x044fe60000041814 */
[-CC-:B-1----:R-:W-:Y:S05]  /*30ed0*/  FFMA.FTZ R37, R194, R3.reuse, -R38.reuse ;  /* 0x00000003c2257223 */ /* 0x182fea0000010826 */
[C---:B------:R-:W-:Y:S01]  /*30ee0*/  HMMA.16816.F32.BF16 R24, R40.reuse, R46, R24 ;  /* 0x0000002e2818723c */ /* 0x040fe20000041818 */
[----:B------:R-:W1:Y:S01]  /*30ef0*/  LDSM.16.MT88.4 R44, [R181+0xb800] ;  /* 0x00b80000b52c783b */ /* 0x000e620000004200 */
[----:B------:R2:W-:Y:S02]  /*30f00*/  MUFU.EX2 R143, R37 ;  /* 0x00000025008f7308 */ /* 0x0005e40000000800 */
[-CC-:B--2---:R-:W-:Y:S08]  /*30f10*/  FFMA.FTZ R37, R195, R3.reuse, -R38.reuse ;  /* 0x00000003c3257223 */ /* 0x184ff00000010826 */
[----:B------:R2:W2:Y:S01]  /*30f20*/  MUFU.EX2 R126, R37 ;  /* 0x00000025007e7308 */ /* 0x0004a20000000800 */
[C---:B-1----:R-:W-:Y:S08]  /*30f30*/  HMMA.16816.F32.BF16 R28, R40.reuse, R44, R28 ;  /* 0x0000002c281c723c */ /* 0x042ff0000004181c */
[----:B------:R-:W-:Y:S01]  /*30f40*/  HMMA.16816.F32.BF16 R32, R40, R46, R32 ;  /* 0x0000002e2820723c */ /* 0x000fe20000041820 */
[----:B------:R-:W1:Y:S03]  /*30f50*/  LDSM.16.MT88.4 R44, [R139+0xc000] ;  /* 0x00c000008b2c783b */ /* 0x000e660000004200 */
[--C-:B--2---:R-:W-:Y:S03]  /*30f60*/  FFMA.FTZ R37, R178, R3, -R38.reuse ;  /* 0x00000003b2257223 */ /* 0x104fe60000010826 */
[----:B------:R-:W-:Y:S02]  /*30f70*/  F2FP.BF16.PACK_AB R41, R62, R61 ;  /* 0x0000003d3e29723e */ /* 0x000fe400000010ff */
[----:B------:R-:W-:Y:S01]  /*30f80*/  F2FP.BF16.PACK_AB R43, R65, R63 ;  /* 0x0000003f412b723e */ /* 0x000fe200000010ff */
[----:B------:R2:W-:Y:S02]  /*30f90*/  MUFU.EX2 R133, R37 ;  /* 0x0000002500857308 */ /* 0x0005e40000000800 */
[----:B------:R-:W-:Y:S02]  /*30fa0*/  F2FP.BF16.PACK_AB R40, R118, R74 ;  /* 0x0000004a7628723e */ /* 0x000fe400000010ff */
[----:B------:R-:W-:Y:S01]  /*30fb0*/  F2FP.BF16.PACK_AB R42, R111, R110 ;  /* 0x0000006e6f2a723e */ /* 0x000fe200000010ff */
[-CC-:B--2---:R-:W-:Y:S05]  /*30fc0*/  FFMA.FTZ R37, R179, R3.reuse, -R38.reuse ;  /* 0x00000003b3257223 */ /* 0x184fea0000010826 */
[----:B------:R2:W2:Y:S01]  /*30fd0*/  MUFU.EX2 R142, R37 ;  /* 0x00000025008e7308 */ /* 0x0004a20000000800 */
[C---:B-1----:R-:W-:Y:S08]  /*30fe0*/  HMMA.16816.F32.BF16 R4, R40.reuse, R44, R4 ;  /* 0x0000002c2804723c */ /* 0x042ff00000041804 */
[C---:B------:R-:W-:Y:S01]  /*30ff0*/  HMMA.16816.F32.BF16 R8, R40.reuse, R46, R8 ;  /* 0x0000002e2808723c */ /* 0x040fe20000041808 */
[----:B------:R-:W1:Y:S03]  /*31000*/  LDSM.16.MT88.4 R44, [R182+0xc000] ;  /* 0x00c00000b62c783b */ /* 0x000e660000004200 */
[-CC-:B--2---:R-:W-:Y:S04]  /*31010*/  FFMA.FTZ R37, R176, R3.reuse, -R38.reuse ;  /* 0x00000003b0257223 */ /* 0x184fe80000010826 */
[----:B------:R2:W-:Y:S01]  /*31020*/  MUFU.EX2 R131, R37 ;  /* 0x0000002500837308 */ /* 0x0005e20000000800 */
[C---:B-1----:R-:W-:Y:S03]  /*31030*/  HMMA.16816.F32.BF16 R12, R40.reuse, R44, R12 ;  /* 0x0000002c280c723c */ /* 0x042fe6000004180c */
[-C--:B--2---:R-:W-:Y:S06]  /*31040*/  FFMA.FTZ R37, R177, R3.reuse, -R38 ;  /* 0x00000003b1257223 */ /* 0x084fec0000010826 */
[----:B------:R3:W1:Y:S01]  /*31050*/  MUFU.EX2 R146, R37 ;  /* 0x0000002500927308 */ /* 0x0006620000000800 */
[C---:B------:R-:W-:Y:S01]  /*31060*/  HMMA.16816.F32.BF16 R16, R40.reuse, R46, R16 ;  /* 0x0000002e2810723c */ /* 0x040fe20000041810 */
[----:B------:R-:W2:Y:S02]  /*31070*/  LDSM.16.MT88.4 R44, [R180+0xc000] ;  /* 0x00c00000b42c783b */ /* 0x000ea40000004200 */
[----:B---3--:R-:W-:Y:S02]  /*31080*/  FFMA.FTZ R37, R0, R154, R77 ;  /* 0x0000009a00257223 */ /* 0x008fe4000001004d */
[----:B------:R-:W-:Y:S04]  /*31090*/  FADD.FTZ R0, R59, R39 ;  /* 0x000000273b007221 */ /* 0x000fe80000010000 */
[----:B------:R-:W-:Y:S01]  /*310a0*/  MUFU.EX2 R77, R236 ;  /* 0x000000ec004d7308 */ /* 0x000fe20000000800 */
[----:B------:R-:W-:Y:S02]  /*310b0*/  LDSM.16.MT88.4 R56, [R181+0xe000] ;  /* 0x00e00000b538783b */ /* 0x000fe40000004200 */
[----:B------:R-:W-:Y:S02]  /*310c0*/  FADD.FTZ R39, R60, R0 ;  /* 0x000000003c277221 */ /* 0x000fe40000010000 */
[-CC-:B------:R-:W-:Y:S05]  /*310d0*/  FFMA.FTZ R0, R174, R3.reuse, -R38.reuse ;  /* 0x00000003ae007223 */ /* 0x180fea0000010826 */
[----:B------:R3:W-:Y:S01]  /*310e0*/  MUFU.EX2 R109, R0 ;  /* 0x00000000006d7308 */ /* 0x0007e20000000800 */
[C---:B--2---:R-:W-:Y:S08]  /*310f0*/  HMMA.16816.F32.BF16 R20, R40.reuse, R44, R20 ;  /* 0x0000002c2814723c */ /* 0x044ff00000041814 */
[C---:B------:R-:W-:Y:S01]  /*31100*/  HMMA.16816.F32.BF16 R24, R40.reuse, R46, R24 ;  /* 0x0000002e2818723c */ /* 0x040fe20000041818 */
[----:B------:R-:W2:Y:S03]  /*31110*/  LDSM.16.MT88.4 R44, [R181+0xc000] ;  /* 0x00c00000b52c783b */ /* 0x000ea60000004200 */
[-CC-:B---3--:R-:W-:Y:S04]  /*31120*/  FFMA.FTZ R0, R175, R3.reuse, -R38.reuse ;  /* 0x00000003af007223 */ /* 0x188fe80000010826 */
[----:B------:R3:W1:Y:S04]  /*31130*/  MUFU.EX2 R108, R0 ;  /* 0x00000000006c7308 */ /* 0x0006680000000800 */
[--C-:B---3--:R-:W-:Y:S01]  /*31140*/  FFMA.FTZ R0, R172, R3, -R38.reuse ;  /* 0x00000003ac007223 */ /* 0x108fe20000010826 */
[C---:B--2---:R-:W-:Y:S05]  /*31150*/  HMMA.16816.F32.BF16 R28, R40.reuse, R44, R28 ;  /* 0x0000002c281c723c */ /* 0x044fea000004181c */
[----:B------:R2:W-:Y:S03]  /*31160*/  MUFU.EX2 R107, R0 ;  /* 0x00000000006b7308 */ /* 0x0005e60000000800 */
[----:B------:R-:W-:Y:S01]  /*31170*/  HMMA.16816.F32.BF16 R32, R40, R46, R32 ;  /* 0x0000002e2820723c */ /* 0x000fe20000041820 */
[----:B------:R-:W3:Y:S06]  /*31180*/  LDSM.16.MT88.4 R44, [R139+0xc800] ;  /* 0x00c800008b2c783b */ /* 0x000eec0000004200 */
[----:B------:R-:W-:Y:S02]  /*31190*/  F2FP.BF16.PACK_AB R41, R66, R64 ;  /* 0x000000404229723e */ /* 0x000fe400000010ff */
[----:B------:R-:W-:Y:S03]  /*311a0*/  F2FP.BF16.PACK_AB R43, R68, R67 ;  /* 0x00000043442b723e */ /* 0x000fe600000010ff */
[----:B----4-:R-:W-:Y:S02]  /*311b0*/  F2FP.BF16.PACK_AB R40, R140, R75 ;  /* 0x0000004b8c28723e */ /* 0x010fe400000010ff */
[----:B-----5:R-:W-:Y:S01]  /*311c0*/  F2FP.BF16.PACK_AB R42, R123, R114 ;  /* 0x000000727b2a723e */ /* 0x020fe200000010ff */
[-C--:B--2---:R-:W-:Y:S04]  /*311d0*/  FFMA.FTZ R0, R173, R3.reuse, -R38 ;  /* 0x00000003ad007223 */ /* 0x084fe80000010826 */
[----:B------:R2:W4:Y:S02]  /*311e0*/  MUFU.EX2 R106, R0 ;  /* 0x00000000006a7308 */ /* 0x0005240000000800 */
[C---:B---3--:R-:W-:Y:S03]  /*311f0*/  HMMA.16816.F32.BF16 R4, R40.reuse, R44, R4 ;  /* 0x0000002c2804723c */ /* 0x048fe60000041804 */
[----:B--2---:R-:W-:Y:S05]  /*31200*/  FADD.FTZ R0, R85, R37 ;  /* 0x0000002555007221 */ /* 0x004fea0000010000 */
[C---:B------:R-:W-:Y:S01]  /*31210*/  HMMA.16816.F32.BF16 R8, R40.reuse, R46, R8 ;  /* 0x0000002e2808723c */ /* 0x040fe20000041808 */
[----:B------:R-:W2:Y:S01]  /*31220*/  LDSM.16.MT88.4 R44, [R180+0xc800] ;  /* 0x00c80000b42c783b */ /* 0x000ea20000004200 */
[----:B------:R-:W-:Y:S02]  /*31230*/  MUFU.EX2 R85, R232 ;  /* 0x000000e800557308 */ /* 0x000fe40000000800 */
[----:B------:R-:W-:Y:S04]  /*31240*/  FADD.FTZ R0, R86, R0 ;  /* 0x0000000056007221 */ /* 0x000fe80000010000 */
[C---:B------:R-:W-:Y:S04]  /*31250*/  HMMA.16816.F32.BF16 R12, R40.reuse, R48, R12 ;  /* 0x00000030280c723c */ /* 0x040fe8000004180c */
[----:B------:R-:W-:Y:S01]  /*31260*/  FADD.FTZ R37, R88, R0 ;  /* 0x0000000058257221 */ /* 0x000fe20000010000 */
[----:B------:R-:W-:Y:S01]  /*31270*/  MUFU.EX2 R86, R231 ;  /* 0x000000e700567308 */ /* 0x000fe20000000800 */
[----:B------:R-:W-:Y:S02]  /*31280*/  FADD.FTZ R0, R61, R39 ;  /* 0x000000273d007221 */ /* 0x000fe40000010000 */
[C---:B------:R-:W-:Y:S01]  /*31290*/  HMMA.16816.F32.BF16 R16, R40.reuse, R50, R16 ;  /* 0x000000322810723c */ /* 0x040fe20000041810 */
[----:B------:R-:W3:Y:S03]  /*312a0*/  LDSM.16.MT88.4 R48, [R181+0xc800] ;  /* 0x00c80000b530783b */ /* 0x000ee60000004200 */
[----:B------:R-:W-:Y:S02]  /*312b0*/  FADD.FTZ R39, R62, R0 ;  /* 0x000000003e277221 */ /* 0x000fe40000010000 */
[----:B------:R-:W-:Y:S02]  /*312c0*/  FADD.FTZ R37, R71, R37 ;  /* 0x0000002547257221 */ /* 0x000fe40000010000 */
[-CC-:B------:R-:W-:Y:S04]  /*312d0*/  FFMA.FTZ R0, R192, R3.reuse, -R38.reuse ;  /* 0x00000003c0007223 */ /* 0x180fe80000010826 */
[----:B------:R5:W-:Y:S01]  /*312e0*/  MUFU.EX2 R98, R0 ;  /* 0x0000000000627308 */ /* 0x000be20000000800 */
[C---:B--2---:R-:W-:Y:S08]  /*312f0*/  HMMA.16816.F32.BF16 R20, R40.reuse, R44, R20 ;  /* 0x0000002c2814723c */ /* 0x044ff00000041814 */
[C---:B------:R-:W-:Y:S01]  /*31300*/  HMMA.16816.F32.BF16 R24, R40.reuse, R46, R24 ;  /* 0x0000002e2818723c */ /* 0x040fe20000041818 */
[----:B------:R-:W2:Y:S03]  /*31310*/  LDSM.16.MT88.4 R44, [R139+0xd000] ;  /* 0x00d000008b2c783b */ /* 0x000ea60000004200 */
[--C-:B-----5:R-:W-:Y:S04]  /*31320*/  FFMA.FTZ R0, R193, R3, -R38.reuse ;  /* 0x00000003c1007223 */ /* 0x120fe80000010826 */
[C---:B---3--:R-:W-:Y:S01]  /*31330*/  HMMA.16816.F32.BF16 R28, R40.reuse, R48, R28 ;  /* 0x00000030281c723c */ /* 0x048fe2000004181c */
[----:B------:R3:W5:Y:S07]  /*31340*/  MUFU.EX2 R97, R0 ;  /* 0x0000000000617308 */ /* 0x00076e0000000800 */
[----:B------:R-:W-:Y:S01]  /*31350*/  HMMA.16816.F32.BF16 R32, R40, R50, R32 ;  /* 0x000000322820723c */ /* 0x000fe20000041820 */
[----:B------:R-:W1:Y:S06]  /*31360*/  LDSM.16.MT88.4 R48, [R182+0xd000] ;  /* 0x00d00000b630783b */ /* 0x000e6c0000004200 */
[----:B------:R-:W-:Y:S02]  /*31370*/  F2FP.BF16.PACK_AB R40, R149, R104 ;  /* 0x000000689528723e */ /* 0x000fe400000010ff */
[----:B------:R-:W-:Y:S03]  /*31380*/  F2FP.BF16.PACK_AB R41, R70, R69 ;  /* 0x000000454629723e */ /* 0x000fe600000010ff */
[----:B------:R-:W-:Y:S02]  /*31390*/  F2FP.BF16.PACK_AB R43, R105, R103 ;  /* 0x00000067692b723e */ /* 0x000fe400000010ff */
[----:B------:R-:W-:Y:S01]  /*313a0*/  F2FP.BF16.PACK_AB R42, R145, R136 ;  /* 0x00000088912a723e */ /* 0x000fe200000010ff */
[-CC-:B---3--:R-:W-:Y:S04]  /*313b0*/  FFMA.FTZ R0, R201, R3.reuse, -R38.reuse ;  /* 0x00000003c9007223 */ /* 0x188fe80000010826 */
[----:B------:R3:W-:Y:S02]  /*313c0*/  MUFU.EX2 R96, R0 ;  /* 0x0000000000607308 */ /* 0x0007e40000000800 */
[C---:B--2---:R-:W-:Y:S08]  /*313d0*/  HMMA.16816.F32.BF16 R4, R40.reuse, R44, R4 ;  /* 0x0000002c2804723c */ /* 0x044ff00000041804 */
[C---:B------:R-:W-:Y:S01]  /*313e0*/  HMMA.16816.F32.BF16 R8, R40.reuse, R46, R8 ;  /* 0x0000002e2808723c */ /* 0x040fe20000041808 */
[----:B------:R-:W2:Y:S07]  /*313f0*/  LDSM.16.MT88.4 R44, [R180+0xd000] ;  /* 0x00d00000b42c783b */ /* 0x000eae0000004200 */
[C---:B-1----:R-:W-:Y:S04]  /*31400*/  HMMA.16816.F32.BF16 R12, R40.reuse, R48, R12 ;  /* 0x00000030280c723c */ /* 0x042fe8000004180c */
[-C--:B---3--:R-:W-:Y:S04]  /*31410*/  FFMA.FTZ R0, R203, R3.reuse, -R38 ;  /* 0x00000003cb007223 */ /* 0x088fe80000010826 */
[C---:B------:R-:W-:Y:S01]  /*31420*/  HMMA.16816.F32.BF16 R16, R40.reuse, R50, R16 ;  /* 0x000000322810723c */ /* 0x040fe20000041810 */
[----:B------:R-:W1:Y:S01]  /*31430*/  LDSM.16.MT88.4 R48, [R181+0xd000] ;  /* 0x00d00000b530783b */ /* 0x000e620000004200 */
[----:B------:R3:W1:Y:S06]  /*31440*/  MUFU.EX2 R95, R0 ;  /* 0x00000000005f7308 */ /* 0x00066c0000000800 */
[C---:B--2---:R-:W-:Y:S04]  /*31450*/  HMMA.16816.F32.BF16 R20, R40.reuse, R44, R20 ;  /* 0x0000002c2814723c */ /* 0x044fe80000041814 */
[----:B---3--:R-:W-:Y:S04]  /*31460*/  FADD.FTZ R0, R87, R37 ;  /* 0x0000002557007221 */ /* 0x008fe80000010000 */
[----:B------:R-:W-:Y:S01]  /*31470*/  FADD.FTZ R0, R83, R0 ;  /* 0x0000000053007221 */ /* 0x000fe20000010000 */
[C---:B------:R-:W-:Y:S01]  /*31480*/  HMMA.16816.F32.BF16 R24, R40.reuse, R46, R24 ;  /* 0x0000002e2818723c */ /* 0x040fe20000041818 */
[----:B------:R-:W2:Y:S01]  /*31490*/  LDSM.16.MT88.4 R44, [R139+0xd800] ;  /* 0x00d800008b2c783b */ /* 0x000ea20000004200 */
[----:B------:R-:W-:Y:S01]  /*314a0*/  MUFU.EX2 R83, R234 ;  /* 0x000000ea00537308 */ /* 0x000fe20000000800 */
[----:B------:R-:W-:Y:S02]  /*314b0*/  FADD.FTZ R37, R84, R0 ;  /* 0x0000000054257221 */ /* 0x000fe40000010000 */
[----:B------:R-:W-:Y:S03]  /*314c0*/  FADD.FTZ R0, R63, R39 ;  /* 0x000000273f007221 */ /* 0x000fe60000010000 */
[C---:B-1----:R-:W-:Y:S01]  /*314d0*/  HMMA.16816.F32.BF16 R28, R40.reuse, R48, R28 ;  /* 0x00000030281c723c */ /* 0x042fe2000004181c */
[----:B------:R-:W-:Y:S03]  /*314e0*/  LDSM.16.MT88.4 R60, [R181+0xf000] ;  /* 0x00f00000b53c783b */ /* 0x000fe60000004200 */
[----:B------:R-:W-:Y:S01]  /*314f0*/  FADD.FTZ R39, R65, R0 ;  /* 0x0000000041277221 */ /* 0x000fe20000010000 */
[----:B------:R-:W-:Y:S01]  /*31500*/  MUFU.EX2 R84, R233 ;  /* 0x000000e900547308 */ /* 0x000fe20000000800 */
[--C-:B------:R-:W-:Y:S02]  /*31510*/  FFMA.FTZ R0, R204, R3, -R38.reuse ;  /* 0x00000003cc007223 */ /* 0x100fe40000010826 */
[----:B------:R-:W-:Y:S01]  /*31520*/  HMMA.16816.F32.BF16 R32, R40, R50, R32 ;  /* 0x000000322820723c */ /* 0x000fe20000041820 */
[----:B------:R-:W1:Y:S03]  /*31530*/  LDSM.16.MT88.4 R48, [R180+0xd800] ;  /* 0x00d80000b430783b */ /* 0x000e660000004200 */
[----:B------:R-:W-:Y:S03]  /*31540*/  FADD.FTZ R37, R72, R37 ;  /* 0x0000002548257221 */ /* 0x000fe60000010000 */
[----:B------:R-:W-:Y:S01]  /*31550*/  F2FP.BF16.PACK_AB R41, R147, R148 ;  /* 0x000000949329723e */ /* 0x000fe200000010ff */
[----:B------:R3:W-:Y:S01]  /*31560*/  MUFU.EX2 R88, R0 ;  /* 0x0000000000587308 */ /* 0x0007e20000000800 */
[----:B------:R-:W-:Y:S03]  /*31570*/  F2FP.BF16.PACK_AB R43, R151, R144 ;  /* 0x00000090972b723e */ /* 0x000fe600000010ff */
[----:B------:R-:W-:Y:S01]  /*31580*/  F2FP.BF16.PACK_AB R40, R115, R113 ;  /* 0x000000717328723e */ /* 0x000fe200000010ff */
[----:B------:R-:W-:Y:S01]  /*31590*/  FADD.FTZ R37, R78, R37 ;  /* 0x000000254e257221 */ /* 0x000fe20000010000 */
[----:B------:R-:W-:Y:S03]  /*315a0*/  F2FP.BF16.PACK_AB R42, R126, R143 ;  /* 0x0000008f7e2a723e */ /* 0x000fe600000010ff */
[----:B------:R-:W-:Y:S01]  /*315b0*/  FADD.FTZ R37, R76, R37 ;  /* 0x000000254c257221 */ /* 0x000fe20000010000 */
[----:B------:R-:W-:Y:S03]  /*315c0*/  MUFU.EX2 R78, R235 ;  /* 0x000000eb004e7308 */ /* 0x000fe60000000800 */
[----:B------:R-:W-:Y:S01]  /*315d0*/  FADD.FTZ R37, R80, R37 ;  /* 0x0000002550257221 */ /* 0x000fe20000010000 */
[C---:B--2---:R-:W-:Y:S03]  /*315e0*/  HMMA.16816.F32.BF16 R4, R40.reuse, R44, R4 ;  /* 0x0000002c2804723c */ /* 0x044fe60000041804 */
[----:B------:R-:W-:Y:S03]  /*315f0*/  FADD.FTZ R37, R73, R37 ;  /* 0x0000002549257221 */ /* 0x000fe60000010000 */
[----:B------:R-:W-:Y:S01]  /*31600*/  MUFU.EX2 R76, R237 ;  /* 0x000000ed004c7308 */ /* 0x000fe20000000800 */
[-CC-:B---3--:R-:W-:Y:S01]  /*31610*/  FFMA.FTZ R0, R205, R3.reuse, -R38.reuse ;  /* 0x00000003cd007223 */ /* 0x188fe20000010826 */
[C---:B------:R-:W-:Y:S01]  /*31620*/  HMMA.16816.F32.BF16 R8, R40.reuse, R46, R8 ;  /* 0x0000002e2808723c */ /* 0x040fe20000041808 */
[----:B------:R-:W2:Y:S07]  /*31630*/  LDSM.16.MT88.4 R44, [R181+0xd800] ;  /* 0x00d80000b52c783b */ /* 0x000eae0000004200 */
[----:B------:R3:W2:Y:S01]  /*31640*/  MUFU.EX2 R90, R0 ;  /* 0x00000000005a7308 */ /* 0x0006a20000000800 */
[C---:B------:R-:W-:Y:S08]  /*31650*/  HMMA.16816.F32.BF16 R12, R40.reuse, R52, R12 ;  /* 0x00000034280c723c */ /* 0x040ff0000004180c */
[C---:B------:R-:W-:Y:S01]  /*31660*/  HMMA.16816.F32.BF16 R16, R40.reuse, R54, R16 ;  /* 0x000000362810723c */ /* 0x040fe20000041810 */
[----:B------:R-:W4:Y:S07]  /*31670*/  LDSM.16.MT88.4 R52, [R139+0xe000] ;  /* 0x00e000008b34783b */ /* 0x000f2e0000004200 */
[C---:B-1----:R-:W-:Y:S04]  /*31680*/  HMMA.16816.F32.BF16 R20, R40.reuse, R48, R20 ;  /* 0x000000302814723c */ /* 0x042fe80000041814 */
[--C-:B---3--:R-:W-:Y:S04]  /*31690*/  FFMA.FTZ R0, R207, R3, -R38.reuse ;  /* 0x00000003cf007223 */ /* 0x108fe80000010826 */
[C---:B------:R-:W-:Y:S01]  /*316a0*/  HMMA.16816.F32.BF16 R24, R40.reuse, R50, R24 ;  /* 0x000000322818723c */ /* 0x040fe20000041818 */
[----:B------:R-:W1:Y:S01]  /*316b0*/  LDSM.16.MT88.4 R48, [R182+0xe000] ;  /* 0x00e00000b630783b */ /* 0x000e620000004200 */
[----:B------:R3:W-:Y:S06]  /*316c0*/  MUFU.EX2 R89, R0 ;  /* 0x0000000000597308 */ /* 0x0007ec0000000800 */
[C---:B--2---:R-:W-:Y:S08]  /*316d0*/  HMMA.16816.F32.BF16 R28, R40.reuse, R44, R28 ;  /* 0x0000002c281c723c */ /* 0x044ff0000004181c */
[----:B------:R-:W-:Y:S01]  /*316e0*/  HMMA.16816.F32.BF16 R32, R40, R46, R32 ;  /* 0x0000002e2820723c */ /* 0x000fe20000041820 */
[----:B------:R-:W2:Y:S06]  /*316f0*/  LDSM.16.MT88.4 R44, [R180+0xe000] ;  /* 0x00e00000b42c783b */ /* 0x000eac0000004200 */
[----:B------:R-:W-:Y:S02]  /*31700*/  F2FP.BF16.PACK_AB R43, R152, R150 ;  /* 0x00000096982b723e */ /* 0x000fe400000010ff */
[----:B------:R-:W-:Y:S03]  /*31710*/  F2FP.BF16.PACK_AB R41, R141, R130 ;  /* 0x000000828d29723e */ /* 0x000fe600000010ff */
[----:B------:R-:W-:Y:S01]  /*31720*/  F2FP.BF16.PACK_AB R40, R142, R133 ;  /* 0x000000858e28723e */ /* 0x000fe200000010ff */
[----:B---3--:R-:W-:Y:S01]  /*31730*/  FADD.FTZ R0, R64, R39 ;  /* 0x0000002740007221 */ /* 0x008fe20000010000 */
[----:B------:R-:W-:Y:S01]  /*31740*/  F2FP.BF16.PACK_AB R42, R146, R131 ;  /* 0x00000083922a723e */ /* 0x000fe200000010ff */
[----:B------:R-:W-:Y:S04]  /*31750*/  FFMA.FTZ R39, R208, R3, -R38 ;  /* 0x00000003d0277223 */ /* 0x000fe80000010826 */
[----:B------:R3:W2:Y:S02]  /*31760*/  MUFU.EX2 R87, R39 ;  /* 0x0000002700577308 */ /* 0x0006a40000000800 */
[C---:B----4-:R-:W-:Y:S08]  /*31770*/  HMMA.16816.F32.BF16 R4, R40.reuse, R52, R4 ;  /* 0x000000342804723c */ /* 0x050ff00000041804 */
        /* <DEDUP_REMOVED lines=10> */
[----:B------:R-:W4:Y:S06]  /*31820*/  LDSM.16.MT88.4 R56, [R181+0xe800] ;  /* 0x00e80000b538783b */ /* 0x000f2c0000004200 */
        /* <DEDUP_REMOVED lines=9> */
[----:B------:R-:W1:Y:S07]  /*318c0*/  LDSM.16.MT88.4 R52, [R182+0xf000] ;  /* 0x00f00000b634783b */ /* 0x000e6e0000004200 */
[C---:B--2---:R-:W-:Y:S08]  /*318d0*/  HMMA.16816.F32.BF16 R20, R40.reuse, R44, R20 ;  /* 0x0000002c2814723c */ /* 0x044ff00000041814 */
[C---:B------:R-:W-:Y:S01]  /*318e0*/  HMMA.16816.F32.BF16 R24, R40.reuse, R46, R24 ;  /* 0x0000002e2818723c */ /* 0x040fe20000041818 */
[----:B------:R-:W2:Y:S07]  /*318f0*/  LDSM.16.MT88.4 R44, [R180+0xf000] ;  /* 0x00f00000b42c783b */ /* 0x000eae0000004200 */
[C---:B----4-:R-:W-:Y:S07]  /*31900*/  HMMA.16816.F32.BF16 R28, R40.reuse, R56, R28 ;  /* 0x00000038281c723c */ /* 0x050fee000004181c */
[----:B------:R-:W-:Y:S01]  /*31910*/  FADD.FTZ R56, R66, R0 ;  /* 0x0000000042387221 */ /* 0x000fe20000010000 */
[----:B------:R-:W-:Y:S04]  /*31920*/  HMMA.16816.F32.BF16 R32, R40, R58, R32 ;  /* 0x0000003a2820723c */ /* 0x000fe80000041820 */
[----:B------:R-:W-:Y:S03]  /*31930*/  FADD.FTZ R0, R82, R37 ;  /* 0x0000002552007221 */ /* 0x000fe60000010000 */
[----:B------:R-:W-:Y:S01]  /*31940*/  F2FP.BF16.PACK_AB R41, R99, R102 ;  /* 0x000000666329723e */ /* 0x000fe200000010ff */
[----:B------:R-:W-:Y:S01]  /*31950*/  FADD.FTZ R0, R79, R0 ;  /* 0x000000004f007221 */ /* 0x000fe20000010000 */
[----:B------:R-:W-:Y:S03]  /*31960*/  F2FP.BF16.PACK_AB R43, R100, R101 ;  /* 0x00000065642b723e */ /* 0x000fe600000010ff */
[----:B-----5:R-:W-:Y:S01]  /*31970*/  F2FP.BF16.PACK_AB R40, R97, R98 ;  /* 0x000000626128723e */ /* 0x020fe200000010ff */
[----:B------:R-:W-:Y:S01]  /*31980*/  FADD.FTZ R37, R81, R0 ;  /* 0x0000000051257221 */ /* 0x000fe20000010000 */
[----:B------:R-:W-:Y:S01]  /*31990*/  F2FP.BF16.PACK_AB R42, R95, R96 ;  /* 0x000000605f2a723e */ /* 0x000fe200000010ff */
[----:B------:R-:W-:Y:S02]  /*319a0*/  FADD.FTZ R0, R67, R56 ;  /* 0x0000003843007221 */ /* 0x000fe40000010000 */
[----:B------:R-:W-:Y:S01]  /*319b0*/  LDSM.16.MT88.4 R56, [R181+0xf800] ;  /* 0x00f80000b538783b */ /* 0x000fe20000004200 */
[----:B------:R-:W-:Y:S01]  /*319c0*/  MUFU.EX2 R67, R241 ;  /* 0x000000f100437308 */ /* 0x000fe20000000800 */
[----:B---3--:R-:W-:Y:S02]  /*319d0*/  FADD.FTZ R39, R74, R37 ;  /* 0x000000254a277221 */ /* 0x008fe40000010000 */
[C---:B-1----:R-:W-:Y:S03]  /*319e0*/  HMMA.16816.F32.BF16 R4, R40.reuse, R48, R4 ;  /* 0x000000302804723c */ /* 0x042fe60000041804 */
[-C--:B------:R-:W-:Y:S04]  /*319f0*/  FFMA.FTZ R37, R212, R3.reuse, -R38 ;  /* 0x00000003d4257223 */ /* 0x080fe80000010826 */
[----:B------:R-:W-:Y:S01]  /*31a00*/  MUFU.EX2 R81, R37 ;  /* 0x0000002500517308 */ /* 0x000fe20000000800 */
[C---:B------:R-:W-:Y:S01]  /*31a10*/  HMMA.16816.F32.BF16 R8, R40.reuse, R50, R8 ;  /* 0x000000322808723c */ /* 0x040fe20000041808 */
[----:B------:R-:W1:Y:S07]  /*31a20*/  LDSM.16.MT88.4 R48, [R139+0xf800] ;  /* 0x00f800008b30783b */ /* 0x000e6e0000004200 */
[C---:B------:R-:W-:Y:S08]  /*31a30*/  HMMA.16816.F32.BF16 R12, R40.reuse, R52, R12 ;  /* 0x00000034280c723c */ /* 0x040ff0000004180c */
[C---:B------:R-:W-:Y:S01]  /*31a40*/  HMMA.16816.F32.BF16 R16, R40.reuse, R54, R16 ;  /* 0x000000362810723c */ /* 0x040fe20000041810 */
[----:B------:R-:W-:Y:S07]  /*31a50*/  LDSM.16.MT88.4 R52, [R180+0xf800] ;  /* 0x00f80000b434783b */ /* 0x000fee0000004200 */
[C---:B--2---:R-:W-:Y:S08]  /*31a60*/  HMMA.16816.F32.BF16 R20, R40.reuse, R44, R20 ;  /* 0x0000002c2814723c */ /* 0x044ff00000041814 */
[C---:B------:R-:W-:Y:S01]  /*31a70*/  HMMA.16816.F32.BF16 R24, R40.reuse, R46, R24 ;  /* 0x0000002e2818723c */ /* 0x040fe20000041818 */
[----:B------:R-:W2:Y:S07]  /*31a80*/  LDSM.16.MT88.4 R44, [R182+0xf800] ;  /* 0x00f80000b62c783b */ /* 0x000eae0000004200 */
[C---:B------:R-:W-:Y:S01]  /*31a90*/  HMMA.16816.F32.BF16 R28, R40.reuse, R60, R28 ;  /* 0x0000003c281c723c */ /* 0x040fe2000004181c */
[----:B------:R-:W-:Y:S06]  /*31aa0*/  MUFU.EX2 R61, R244 ;  /* 0x000000f4003d7308 */ /* 0x000fec0000000800 */
[----:B------:R-:W-:Y:S01]  /*31ab0*/  FADD.FTZ R60, R68, R0 ;  /* 0x00000000443c7221 */ /* 0x000fe20000010000 */
[----:B------:R-:W-:Y:S03]  /*31ac0*/  HMMA.16816.F32.BF16 R32, R40, R62, R32 ;  /* 0x0000003e2820723c */ /* 0x000fe60000041820 */
[----:B------:R-:W-:Y:S01]  /*31ad0*/  MUFU.EX2 R68, R242 ;  /* 0x000000f200447308 */ /* 0x000fe20000000800 */
[--C-:B------:R-:W-:Y:S03]  /*31ae0*/  FFMA.FTZ R0, R213, R3, -R38.reuse ;  /* 0x00000003d5007223 */ /* 0x100fe60000010826 */
[----:B------:R-:W-:Y:S02]  /*31af0*/  F2FP.BF16.PACK_AB R41, R93, R94 ;  /* 0x0000005e5d29723e */ /* 0x000fe400000010ff */
[----:B------:R-:W-:Y:S03]  /*31b00*/  F2FP.BF16.PACK_AB R43, R91, R92 ;  /* 0x0000005c5b2b723e */ /* 0x000fe600000010ff */
[----:B------:R-:W-:Y:S01]  /*31b10*/  F2FP.BF16.PACK_AB R40, R90, R88 ;  /* 0x000000585a28723e */ /* 0x000fe200000010ff */
[----:B------:R3:W4:Y:S01]  /*31b20*/  MUFU.EX2 R82, R0 ;  /* 0x0000000000527308 */ /* 0x0007220000000800 */
[----:B------:R-:W-:Y:S07]  /*31b30*/  F2FP.BF16.PACK_AB R42, R87, R89 ;  /* 0x00000059572a723e */ /* 0x000fee00000010ff */
[C---:B-1----:R-:W-:Y:S02]  /*31b40*/  HMMA.16816.F32.BF16 R4, R40.reuse, R48, R4 ;  /* 0x000000302804723c */ /* 0x042fe40000041804 */
[----:B------:R-:W-:Y:S06]  /*31b50*/  MUFU.EX2 R62, R243 ;  /* 0x000000f3003e7308 */ /* 0x000fec0000000800 */
[C---:B------:R-:W-:Y:S01]  /*31b60*/  HMMA.16816.F32.BF16 R8, R40.reuse, R50, R8 ;  /* 0x000000322808723c */ /* 0x040fe20000041808 */
[----:B------:R-:W1:Y:S07]  /*31b70*/  LDSM.16.MT88.4 R48, [R139+0x10000] ;  /* 0x010000008b30783b */ /* 0x000e6e0000004200 */
[C---:B--2---:R-:W-:Y:S04]  /*31b80*/  HMMA.16816.F32.BF16 R12, R40.reuse, R44, R12 ;  /* 0x0000002c280c723c */ /* 0x044fe8000004180c */
[-CC-:B---3--:R-:W-:Y:S04]  /*31b90*/  FFMA.FTZ R0, R216, R3.reuse, -R38.reuse ;  /* 0x00000003d8007223 */ /* 0x188fe80000010826 */
[C---:B------:R-:W-:Y:S01]  /*31ba0*/  HMMA.16816.F32.BF16 R16, R40.reuse, R46, R16 ;  /* 0x0000002e2810723c */ /* 0x040fe20000041810 */
[----:B------:R2:W-:Y:S01]  /*31bb0*/  MUFU.EX2 R80, R0 ;  /* 0x0000000000507308 */ /* 0x0005e20000000800 */
[----:B------:R-:W3:Y:S06]  /*31bc0*/  LDSM.16.MT88.4 R44, [R182+0x10000] ;  /* 0x01000000b62c783b */ /* 0x000eec0000004200 */
[C---:B------:R-:W-:Y:S08]  /*31bd0*/  HMMA.16816.F32.BF16 R20, R40.reuse, R52, R20 ;  /* 0x000000342814723c */ /* 0x040ff00000041814 */
[C---:B------:R-:W-:Y:S01]  /*31be0*/  HMMA.16816.F32.BF16 R24, R40.reuse, R54, R24 ;  /* 0x000000362818723c */ /* 0x040fe20000041818 */
[----:B------:R-:W5:Y:S07]  /*31bf0*/  LDSM.16.MT88.4 R52, [R180+0x10000] ;  /* 0x01000000b434783b */ /* 0x000f6e0000004200 */
[C---:B------:R-:W-:Y:S04]  /*31c00*/  HMMA.16816.F32.BF16 R28, R40.reuse, R56, R28 ;  /* 0x00000038281c723c */ /* 0x040fe8000004181c */
[----:B--2---:R-:W-:Y:S04]  /*31c10*/  FFMA.FTZ R0, R217, R3, -R38 ;  /* 0x00000003d9007223 */ /* 0x004fe80000010826 */
[----:B------:R-:W-:Y:S01]  /*31c20*/  HMMA.16816.F32.BF16 R32, R40, R58, R32 ;  /* 0x0000003a2820723c */ /* 0x000fe20000041820 */
[----:B------:R2:W1:Y:S01]  /*31c30*/  MUFU.EX2 R79, R0 ;  /* 0x00000000004f7308 */ /* 0x0004620000000800 */
[----:B------:R-:W3:Y:S05]  /*31c40*/  LDSM.16.MT88.4 R56, [R181+0x10000] ;  /* 0x01000000b538783b */ /* 0x000eea0000004200 */
[----:B------:R-:W-:Y:S02]  /*31c50*/  F2FP.BF16.PACK_AB R41, R85, R86 ;  /* 0x000000565529723e */ /* 0x000fe400000010ff */
[----:B------:R-:W-:Y:S03]  /*31c60*/  F2FP.BF16.PACK_AB R43, R83, R84 ;  /* 0x00000054532b723e */ /* 0x000fe600000010ff */
[----:B----4-:R-:W-:Y:S01]  /*31c70*/  F2FP.BF16.PACK_AB R40, R82, R81 ;  /* 0x000000515228723e */ /* 0x010fe200000010ff */
[----:B--2---:R-:W-:Y:S01]  /*31c80*/  FADD.FTZ R0, R118, R39 ;  /* 0x0000002776007221 */ /* 0x004fe20000010000 */
[----:B-1----:R-:W-:Y:S03]  /*31c90*/  F2FP.BF16.PACK_AB R42, R79, R80 ;  /* 0x000000504f2a723e */ /* 0x002fe600000010ff */
[----:B------:R-:W-:Y:S04]  /*31ca0*/  FADD.FTZ R0, R110, R0 ;  /* 0x000000006e007221 */ /* 0x000fe80000010000 */
[C---:B------:R-:W-:Y:S03]  /*31cb0*/  HMMA.16816.F32.BF16 R4, R40.reuse, R48, R4 ;  /* 0x000000302804723c */ /* 0x040fe60000041804 */
[----:B------:R-:W-:Y:S02]  /*31cc0*/  FADD.FTZ R37, R111, R0 ;  /* 0x000000006f257221 */ /* 0x000fe40000010000 */
[----:B------:R-:W-:Y:S02]  /*31cd0*/  FADD.FTZ R0, R69, R60 ;  /* 0x0000003c45007221 */ /* 0x000fe40000010000 */
[----:B------:R-:W-:Y:S01]  /*31ce0*/  FADD.FTZ R37, R75, R37 ;  /* 0x000000254b257221 */ /* 0x000fe20000010000 */
[C---:B------:R-:W-:Y:S01]  /*31cf0*/  HMMA.16816.F32.BF16 R8, R40.reuse, R50, R8 ;  /* 0x000000322808723c */ /* 0x040fe20000041808 */
[----:B------:R-:W1:Y:S01]  /*31d00*/  LDSM.16.MT88.4 R48, [R139+0x10800] ;  /* 0x010800008b30783b */ /* 0x000e620000004200 */
[----:B------:R-:W2:Y:S02]  /*31d10*/  MUFU.EX2 R75, R238 ;  /* 0x000000ee004b7308 */ /* 0x000ea40000000800 */
[----:B------:R-:W-:Y:S02]  /*31d20*/  FADD.FTZ R39, R70, R0 ;  /* 0x0000000046277221 */ /* 0x000fe40000010000 */
[-CC-:B------:R-:W-:Y:S02]  /*31d30*/  FFMA.FTZ R0, R221, R3.reuse, -R38.reuse ;  /* 0x00000003dd007223 */ /* 0x180fe40000010826 */
[C---:B---3--:R-:W-:Y:S04]  /*31d40*/  HMMA.16816.F32.BF16 R12, R40.reuse, R44, R12 ;  /* 0x0000002c280c723c */ /* 0x048fe8000004180c */
[----:B------:R3:W-:Y:S04]  /*31d50*/  MUFU.EX2 R74, R0 ;  /* 0x00000000004a7308 */ /* 0x0007e80000000800 */
[C---:B------:R-:W-:Y:S01]  /*31d60*/  HMMA.16816.F32.BF16 R16, R40.reuse, R46, R16 ;  /* 0x0000002e2810723c */ /* 0x040fe20000041810 */
[----:B------:R-:W4:Y:S05]  /*31d70*/  LDSM.16.MT88.4 R44, [R182+0x10800] ;  /* 0x01080000b62c783b */ /* 0x000f2a0000004200 */
[----:B------:R-:W-:Y:S02]  /*31d80*/  MUFU.EX2 R70, R239 ;  /* 0x000000ef00467308 */ /* 0x000fe40000000800 */
[C---:B-----5:R-:W-:Y:S08]  /*31d90*/  HMMA.16816.F32.BF16 R20, R40.reuse, R52, R20 ;  /* 0x000000342814723c */ /* 0x060ff00000041814 */
[C---:B------:R-:W-:Y:S01]  /*31da0*/  HMMA.16816.F32.BF16 R24, R40.reuse, R54, R24 ;  /* 0x000000362818723c */ /* 0x040fe20000041818 */
[----:B------:R-:W5:Y:S01]  /*31db0*/  LDSM.16.MT88.4 R52, [R180+0x10800] ;  /* 0x01080000b434783b */ /* 0x000f620000004200 */
[----:B------:R-:W-:Y:S02]  /*31dc0*/  MUFU.EX2 R69, R240 ;  /* 0x000000f000457308 */ /* 0x000fe40000000800 */
[-CC-:B---3--:R-:W-:Y:S04]  /*31dd0*/  FFMA.FTZ R0, R222, R3.reuse, -R38.reuse ;  /* 0x00000003de007223 */ /* 0x188fe80000010826 */
[C---:B------:R-:W-:Y:S04]  /*31de0*/  HMMA.16816.F32.BF16 R28, R40.reuse, R56, R28 ;  /* 0x00000038281c723c */ /* 0x040fe8000004181c */
[----:B------:R3:W1:Y:S04]  /*31df0*/  MUFU.EX2 R73, R0 ;  /* 0x0000000000497308 */ /* 0x0006680000000800 */
[----:B------:R-:W-:Y:S01]  /*31e00*/  HMMA.16816.F32.BF16 R32, R40, R58, R32 ;  /* 0x0000003a2820723c */ /* 0x000fe20000041820 */
[----:B------:R-:W4:Y:S05]  /*31e10*/  LDSM.16.MT88.4 R56, [R181+0x10800] ;  /* 0x01080000b538783b */ /* 0x000f2a0000004200 */
[----:B------:R-:W-:Y:S01]  /*31e20*/  MUFU.EX2 R60, R245 ;  /* 0x000000f5003c7308 */ /* 0x000fe20000000800 */
[----:B------:R-:W-:Y:S02]  /*31e30*/  F2FP.BF16.PACK_AB R41, R77, R78 ;  /* 0x0000004e4d29723e */ /* 0x000fe400000010ff */
[----:B--2---:R-:W-:Y:S03]  /*31e40*/  F2FP.BF16.PACK_AB R43, R75, R76 ;  /* 0x0000004c4b2b723e */ /* 0x004fe600000010ff */
[-CC-:B---3--:R-:W-:Y:S01]  /*31e50*/  FFMA.FTZ R0, R223, R3.reuse, -R38.reuse ;  /* 0x00000003df007223 */ /* 0x188fe20000010826 */
[----:B-1----:R-:W-:Y:S03]  /*31e60*/  F2FP.BF16.PACK_AB R40, R73, R74 ;  /* 0x0000004a4928723e */ /* 0x002fe600000010ff */
[----:B------:R1:W-:Y:S02]  /*31e70*/  MUFU.EX2 R72, R0 ;  /* 0x0000000000487308 */ /* 0x0003e40000000800 */
[-C--:B-1----:R-:W-:Y:S08]  /*31e80*/  FFMA.FTZ R0, R225, R3.reuse, -R38 ;  /* 0x00000003e1007223 */ /* 0x082ff00000010826 */
[----:B------:R1:W2:Y:S02]  /*31e90*/  MUFU.EX2 R71, R0 ;  /* 0x0000000000477308 */ /* 0x0002a40000000800 */
[----:B-1----:R-:W-:Y:S01]  /*31ea0*/  FADD.FTZ R0, R140, R37 ;  /* 0x000000258c007221 */ /* 0x002fe20000010000 */
[----:B--2---:R-:W-:Y:S03]  /*31eb0*/  F2FP.BF16.PACK_AB R42, R71, R72 ;  /* 0x00000048472a723e */ /* 0x004fe600000010ff */
[----:B------:R-:W-:Y:S04]  /*31ec0*/  FADD.FTZ R0, R114, R0 ;  /* 0x0000000072007221 */ /* 0x000fe80000010000 */
[C---:B------:R-:W-:Y:S03]  /*31ed0*/  HMMA.16816.F32.BF16 R4, R40.reuse, R48, R4 ;  /* 0x000000302804723c */ /* 0x040fe60000041804 */
[----:B------:R-:W-:Y:S02]  /*31ee0*/  FADD.FTZ R37, R123, R0 ;  /* 0x000000007b257221 */ /* 0x000fe40000010000 */
[----:B------:R-:W-:Y:S02]  /*31ef0*/  FADD.FTZ R0, R103, R39 ;  /* 0x0000002767007221 */ /* 0x000fe40000010000 */
[----:B------:R-:W-:Y:S01]  /*31f00*/  FADD.FTZ R37, R104, R37 ;  /* 0x0000002568257221 */ /* 0x000fe20000010000 */
[C---:B------:R-:W-:Y:S01]  /*31f10*/  HMMA.16816.F32.BF16 R8, R40.reuse, R50, R8 ;  /* 0x000000322808723c */ /* 0x040fe20000041808 */
[----:B------:R-:W-:Y:S03]  /*31f20*/  LDSM.16.MT88.4 R48, [R182+0x11000] ;  /* 0x01100000b630783b */ /* 0x000fe60000004200 */
[----:B------:R-:W-:Y:S02]  /*31f30*/  FADD.FTZ R39, R105, R0 ;  /* 0x0000000069277221 */ /* 0x000fe40000010000 */
[-CC-:B------:R-:W-:Y:S02]  /*31f40*/  FFMA.FTZ R0, R116, R3.reuse, -R38.reuse ;  /* 0x0000000374007223 */ /* 0x180fe40000010826 */
[C---:B----4-:R-:W-:Y:S02]  /*31f50*/  HMMA.16816.F32.BF16 R12, R40.reuse, R44, R12 ;  /* 0x0000002c280c723c */ /* 0x050fe4000004180c */
[----:B------:R1:W-:Y:S02]  /*31f60*/  MUFU.EX2 R66, R0 ;  /* 0x0000000000427308 */ /* 0x0003e40000000800 */
[----:B------:R-:W-:Y:S04]  /*31f70*/  FADD.FTZ R39, R148, R39 ;  /* 0x0000002794277221 */ /* 0x000fe80000010000 */
[C---:B------:R-:W-:Y:S01]  /*31f80*/  HMMA.16816.F32.BF16 R16, R40.reuse, R46, R16 ;  /* 0x0000002e2810723c */ /* 0x040fe20000041810 */
[----:B------:R-:W2:Y:S07]  /*31f90*/  LDSM.16.MT88.4 R44, [R139+0x11000] ;  /* 0x011000008b2c783b */ /* 0x000eae0000004200 */
[C---:B-----5:R-:W-:Y:S08]  /*31fa0*/  HMMA.16816.F32.BF16 R20, R40.reuse, R52, R20 ;  /* 0x000000342814723c */ /* 0x060ff00000041814 */
[C---:B------:R-:W-:Y:S01]  /*31fb0*/  HMMA.16816.F32.BF16 R24, R40.reuse, R54, R24 ;  /* 0x000000362818723c */ /* 0x040fe20000041818 */
[----:B------:R-:W3:Y:S03]  /*31fc0*/  LDSM.16.MT88.4 R52, [R180+0x11000] ;  /* 0x01100000b434783b */ /* 0x000ee60000004200 */
[--C-:B-1----:R-:W-:Y:S04]  /*31fd0*/  FFMA.FTZ R0, R117, R3, -R38.reuse ;  /* 0x0000000375007223 */ /* 0x102fe80000010826 */
[----:B------:R1:W4:Y:S01]  /*31fe0*/  MUFU.EX2 R65, R0 ;  /* 0x0000000000417308 */ /* 0x0003220000000800 */
[C---:B------:R-:W-:Y:S08]  /*31ff0*/  HMMA.16816.F32.BF16 R28, R40.reuse, R56, R28 ;  /* 0x00000038281c723c */ /* 0x040ff0000004181c */
[----:B------:R-:W-:Y:S01]  /*32000*/  HMMA.16816.F32.BF16 R32, R40, R58, R32 ;  /* 0x0000003a2820723c */ /* 0x000fe20000041820 */
[----:B------:R-:W-:Y:S06]  /*32010*/  MUFU.EX2 R58, R246 ;  /* 0x000000f6003a7308 */ /* 0x000fec0000000800 */
[----:B------:R-:W-:Y:S02]  /*32020*/  F2FP.BF16.PACK_AB R41, R69, R70 ;  /* 0x000000464529723e */ /* 0x000fe400000010ff */
[----:B------:R-:W-:Y:S03]  /*32030*/  F2FP.BF16.PACK_AB R43, R68, R67 ;  /* 0x00000043442b723e */ /* 0x000fe600000010ff */
[-CC-:B-1----:R-:W-:Y:S01]  /*32040*/  FFMA.FTZ R0, R120, R3.reuse, -R38.reuse ;  /* 0x0000000378007223 */ /* 0x182fe20000010826 */
[----:B----4-:R-:W-:Y:S03]  /*32050*/  F2FP.BF16.PACK_AB R40, R65, R66 ;  /* 0x000000424128723e */ /* 0x010fe600000010ff */
[----:B------:R1:W-:Y:S02]  /*32060*/  MUFU.EX2 R64, R0 ;  /* 0x0000000000407308 */ /* 0x0003e40000000800 */
[-C--:B-1----:R-:W-:Y:S08]  /*32070*/  FFMA.FTZ R0, R121, R3.reuse, -R38 ;  /* 0x0000000379007223 */ /* 0x082ff00000010826 */
[----:B------:R1:W4:Y:S02]  /*32080*/  MUFU.EX2 R63, R0 ;  /* 0x00000000003f7308 */ /* 0x0003240000000800 */
[----:B-1----:R-:W-:Y:S01]  /*32090*/  FADD.FTZ R0, R149, R37 ;  /* 0x0000002595007221 */ /* 0x002fe20000010000 */
[----:B----4-:R-:W-:Y:S03]  /*320a0*/  F2FP.BF16.PACK_AB R42, R63, R64 ;  /* 0x000000403f2a723e */ /* 0x010fe600000010ff */
[----:B------:R-:W-:Y:S01]  /*320b0*/  FADD.FTZ R0, R136, R0 ;  /* 0x0000000088007221 */ /* 0x000fe20000010000 */
[----:B------:R-:W-:Y:S03]  /*320c0*/  MOV R136, R36 ;  /* 0x0000002400887202 */ /* 0x000fe60000000f00 */
[----:B------:R-:W-:Y:S01]  /*320d0*/  FADD.FTZ R0, R145, R0 ;  /* 0x0000000091007221 */ /* 0x000fe20000010000 */
[C---:B--2---:R-:W-:Y:S03]  /*320e0*/  HMMA.16816.F32.BF16 R4, R40.reuse, R44, R4 ;  /* 0x0000002c2804723c */ /* 0x044fe60000041804 */
[----:B------:R-:W-:Y:S02]  /*320f0*/  FADD.FTZ R37, R113, R0 ;  /* 0x0000000071257221 */ /* 0x000fe40000010000 */
[----:B------:R-:W-:Y:S02]  /*32100*/  FADD.FTZ R0, R147, R39 ;  /* 0x0000002793007221 */ /* 0x000fe40000010000 */
[-C--:B------:R-:W-:Y:S01]  /*32110*/  FFMA.FTZ R39, R124, R3.reuse, -R38 ;  /* 0x000000037c277223 */ /* 0x080fe20000010826 */
[C---:B------:R-:W-:Y:S01]  /*32120*/  HMMA.16816.F32.BF16 R8, R40.reuse, R46, R8 ;  /* 0x0000002e2808723c */ /* 0x040fe20000041808 */
[----:B------:R-:W1:Y:S02]  /*32130*/  LDSM.16.MT88.4 R44, [R181+0x11000] ;  /* 0x01100000b52c783b */ /* 0x000e640000004200 */
[----:B------:R2:W-:Y:S01]  /*32140*/  MUFU.EX2 R57, R39 ;  /* 0x0000002700397308 */ /* 0x0005e20000000800 */
[----:B------:R-:W-:Y:S02]  /*32150*/  FADD.FTZ R37, R115, R37 ;  /* 0x0000002573257221 */ /* 0x000fe40000010000 */
[----:B------:R-:W-:Y:S02]  /*32160*/  FADD.FTZ R0, R144, R0 ;  /* 0x0000000090007221 */ /* 0x000fe40000010000 */
[----:B------:R-:W-:Y:S01]  /*32170*/  FADD.FTZ R37, R143, R37 ;  /* 0x000000258f257221 */ /* 0x000fe20000010000 */
[----:B------:R-:W-:Y:S01]  /*32180*/  F2FP.BF16.PACK_AB R143, R58, R60 ;  /* 0x0000003c3a8f723e */ /* 0x000fe200000010ff */
[C---:B------:R-:W-:Y:S03]  /*32190*/  HMMA.16816.F32.BF16 R12, R40.reuse, R48, R12 ;  /* 0x00000030280c723c */ /* 0x040fe6000004180c */
[----:B------:R-:W-:Y:S02]  /*321a0*/  FADD.FTZ R0, R151, R0 ;  /* 0x0000000097007221 */ /* 0x000fe40000010000 */
[----:B------:R-:W-:Y:S02]  /*321b0*/  FADD.FTZ R37, R126, R37 ;  /* 0x000000257e257221 */ /* 0x000fe40000010000 */
[----:B------:R-:W-:Y:S01]  /*321c0*/  FADD.FTZ R0, R130, R0 ;  /* 0x0000000082007221 */ /* 0x000fe20000010000 */
[C---:B------:R-:W-:Y:S04]  /*321d0*/  HMMA.16816.F32.BF16 R16, R40.reuse, R50, R16 ;  /* 0x000000322810723c */ /* 0x040fe80000041810 */
[----:B------:R-:W-:Y:S01]  /*321e0*/  FADD.FTZ R37, R133, R37 ;  /* 0x0000002585257221 */ /* 0x000fe20000010000 */
[----:B------:R-:W-:Y:S01]  /*321f0*/  MOV R133, R2 ;  /* 0x0000000200857202 */ /* 0x000fe20000000f00 */
[----:B------:R-:W-:Y:S01]  /*32200*/  FADD.FTZ R0, R141, R0 ;  /* 0x000000008d007221 */ /* 0x000fe20000010000 */
[----:B------:R-:W-:Y:S01]  /*32210*/  F2FP.BF16.PACK_AB R141, R61, R62 ;  /* 0x0000003e3d8d723e */ /* 0x000fe200000010ff */
[----:B------:R-:W-:Y:S01]  /*32220*/  FADD.FTZ R37, R142, R37 ;  /* 0x000000258e257221 */ /* 0x000fe20000010000 */
[C---:B---3--:R-:W-:Y:S03]  /*32230*/  HMMA.16816.F32.BF16 R20, R40.reuse, R52, R20 ;  /* 0x000000342814723c */ /* 0x048fe60000041814 */
[-C--:B--2---:R-:W-:Y:S02]  /*32240*/  FFMA.FTZ R39, R125, R3.reuse, -R38 ;  /* 0x000000037d277223 */ /* 0x084fe40000010826 */
[----:B------:R-:W-:Y:S02]  /*32250*/  FADD.FTZ R0, R150, R0 ;  /* 0x0000000096007221 */ /* 0x000fe40000010000 */
[----:B------:R-:W-:Y:S01]  /*32260*/  FADD.FTZ R37, R131, R37 ;  /* 0x0000002583257221 */ /* 0x000fe20000010000 */
[----:B------:R2:W3:Y:S01]  /*32270*/  MUFU.EX2 R56, R39 ;  /* 0x0000002700387308 */ /* 0x0004e20000000800 */
[----:B------:R-:W-:Y:S01]  /*32280*/  FADD.FTZ R0, R152, R0 ;  /* 0x0000000098007221 */ /* 0x000fe20000010000 */
[----:B------:R-:W4:Y:S01]  /*32290*/  LDSM.16.MT88.4 R148, [R180+0x11800] ;  /* 0x01180000b494783b */ /* 0x000f220000004200 */
        /* <DEDUP_REMOVED lines=9> */
[--C-:B--2---:R-:W-:Y:S01]  /*32330*/  FFMA.FTZ R39, R128, R3, -R38.reuse ;  /* 0x0000000380277223 */ /* 0x104fe20000010826 */
[----:B---3--:R-:W-:Y:S01]  /*32340*/  F2FP.BF16.PACK_AB R140, R56, R57 ;  /* 0x00000039388c723e */ /* 0x008fe200000010ff */
[----:B------:R-:W-:Y:S02]  /*32350*/  FFMA.FTZ R38, R129, R3, -R38 ;  /* 0x0000000381267223 */ /* 0x000fe40000010826 */
[----:B------:R1:W-:Y:S10]  /*32360*/  MUFU.EX2 R49, R39 ;  /* 0x0000002700317308 */ /* 0x0003f40000000800 */
[----:B------:R-:W2:Y:S01]  /*32370*/  MUFU.EX2 R38, R38 ;  /* 0x0000002600267308 */ /* 0x000ea20000000800 */
[----:B-1----:R-:W-:Y:S02]  /*32380*/  FADD.FTZ R39, R107, R0 ;  /* 0x000000006b277221 */ /* 0x002fe40000010000 */
[----:B------:R-:W-:Y:S02]  /*32390*/  FADD.FTZ R0, R122, R37 ;  /* 0x000000257a007221 */ /* 0x000fe40000010000 */
[----:B------:R-:W-:Y:S02]  /*323a0*/  FADD.FTZ R3, R106, R39 ;  /* 0x000000276a037221 */ /* 0x000fe40000010000 */
[----:B------:R-:W-:Y:S02]  /*323b0*/  FADD.FTZ R0, R102, R0 ;  /* 0x0000000066007221 */ /* 0x000fe40000010000 */
[----:B------:R-:W-:Y:S02]  /*323c0*/  FADD.FTZ R3, R98, R3 ;  /* 0x0000000362037221 */ /* 0x000fe40000010000 */
[----:B------:R-:W-:Y:S01]  /*323d0*/  FADD.FTZ R0, R99, R0 ;  /* 0x0000000063007221 */ /* 0x000fe20000010000 */
[----:B--2---:R-:W-:Y:S01]  /*323e0*/  F2FP.BF16.PACK_AB R142, R38, R49 ;  /* 0x00000031268e723e */ /* 0x004fe200000010ff */
[----:B------:R-:W-:Y:S02]  /*323f0*/  FADD.FTZ R3, R97, R3 ;  /* 0x0000000361037221 */ /* 0x000fe40000010000 */
        /* <DEDUP_REMOVED lines=19> */
[C---:B----4-:R-:W-:Y:S03]  /*32530*/  HMMA.16816.F32.BF16 R152, R140.reuse, R148, R20 ;  /* 0x000000948c98723c */ /* 0x050fe60000041814 */
        /* <DEDUP_REMOVED lines=32> */
[----:B------:R-:W-:Y:S01]  /*32740*/  MOV R0, R247 ;  /* 0x000000f700007202 */ /* 0x000fe20000000f00 */
[----:B------:R-:W-:Y:S03]  /*32750*/  FADD.FTZ R3, R38, R3 ;  /* 0x0000000326037221 */ /* 0x000fe60000010000 */
[----:B------:R1:W-:Y:S04]  /*32760*/  STL [R1+0x10], R4 ;  /* 0x0000100401007387 */ /* 0x0003e80000100800 */
[----:B------:R1:W-:Y:S04]  /*32770*/  STL [R1+0x14], R3 ;  /* 0x0000140301007387 */ /* 0x0003e80000100800 */
[----:B------:R1:W-:Y:S01]  /*32780*/  STL [R1+0xc], R0 ;  /* 0x00000c0001007387 */ /* 0x0003e20000100800 */
[----:B------:R-:W-:-:S05]  /*32790*/  @P0 BRA `(.L_x_3455) ;  /* 0xffff7d2000000947 */ /* 0x000fca000383ffff */
.L_x_3446:
        /* <DEDUP_REMOVED lines=12> */
.L_x_3469:
        /* <DEDUP_REMOVED lines=9> */
.L_x_3470:
        /* <DEDUP_REMOVED lines=142> */
.L_x_3459:
[----:B------:R-:W-:Y:S02]  /*331d0*/  ULDC.64 UR4, c[0x0][0x118] ;  /* 0x0000460000047ab9 */ /* 0x000fe40000000a00 */
[----:B------:R-:W2:Y:S04]  /*331e0*/  LD.E R0, [R10.64+0x60] ;  /* 0x000060040a007980 */ /* 0x000ea8000c101900 */
[----:B------:R-:W3:Y:S01]  /*331f0*/  LD.E R2, [R10.64+0xb4] ;  /* 0x0000b4040a027980 */ /* 0x000ee2000c101900 */
[----:B--2---:R-:W-:-:S04]  /*33200*/  IMAD R0, R0, R21, R41 ;  /* 0x0000001500007224 */ /* 0x004fc800078e0229 */
[----:B---3--:R-:W-:Y:S02]  /*33210*/  IMAD R7, R2, R0, RZ ;  /* 0x0000000002077224 */ /* 0x008fe400078e02ff */
.L_x_3460:
[----:B------:R-:W-:Y:S05]  /*33220*/  BSYNC B0 ;  /* 0x0000000000007941 */ /* 0x000fea0003800000 */
.L_x_3458:
        /* <DEDUP_REMOVED lines=42> */
.L_x_3462:
[----:B--2-4-:R-:W-:Y:S05]  /*334d0*/  BSYNC B0 ;  /* 0x0000000000007941 */ /* 0x014fea0003800000 */
.L_x_3461:
        /* <DEDUP_REMOVED lines=33> */
.L_x_3464:
[----:B------:R-:W-:Y:S05]  /*336f0*/  BSYNC B0 ;  /* 0x0000000000007941 */ /* 0x000fea0003800000 */
.L_x_3463:
        /* <DEDUP_REMOVED lines=16> */
.L_x_3466:
[----:B------:R-:W-:Y:S05]  /*33800*/  BSYNC B0 ;  /* 0x0000000000007941 */ /* 0x000fea0003800000 */
.L_x_3465:
        /* <DEDUP_REMOVED lines=16> */
.L_x_3468:
[----:B------:R-:W-:Y:S05]  /*33910*/  BSYNC B0 ;  /* 0x0000000000007941 */ /* 0x000fea0003800000 */
.L_x_3467:
[----:B------:R-:W-:Y:S01]  /*33920*/  IADD3 R8, R0, 0x30, RZ ;  /* 0x0000003000087810 */ /* 0x000fe20007ffe0ff */
[----:B------:R-:W-:Y:S01]  /*33930*/  IMAD.MOV.U32 R9, RZ, RZ, 0x0 ;  /* 0x00000000ff097424 */ /* 0x000fe200078e00ff */
[----:B-1----:R-:W-:Y:S02]  /*33940*/  MOV R10, 0x70 ;  /* 0x00000070000a7802 */ /* 0x002fe40000000f00 */
[----:B------:R-:W-:-:S03]  /*33950*/  ISETP.GE.OR P1, PT, R8, R14, P1 ;  /* 0x0000000e0800720c */ /* 0x000fc60000f26670 */
[----:B------:R-:W-:-:S10]  /*33960*/  IMAD.MOV.U32 R8, RZ, RZ, R10 ;  /* 0x000000ffff087224 */ /* 0x000fd400078e000a */
[----:B------:R-:W-:Y:S05]  /*33970*/  @P1 RET.REL.NODEC R8 `(_ZN5flash24flash_fwd_splitkv_kernelI23Flash_fwd_kernel_traitsILi64ELi64ELi256ELi4ELb0ELb0EN7cutlass10bfloat16_tE19Flash_kernel_traitsILi64ELi64ELi256ELi4ES3_EELb1ELb0ELb1ELb0ELb0ELb1ELb0ELb1EEEvNS_16Flash_fwd_paramsE) ;  /* 0xfffcc68008001950 */ /* 0x000fea0003c3ffff */
        /* <DEDUP_REMOVED lines=13> */
[----:B------:R-:W-:Y:S05]  /*33a50*/  RET.REL.NODEC R2 `(_ZN5flash24flash_fwd_splitkv_kernelI23Flash_fwd_kernel_traitsILi64ELi64ELi256ELi4ELb0ELb0EN7cutlass10bfloat16_tE19Flash_kernel_traitsILi64ELi64ELi256ELi4ES3_EELb1ELb0ELb1ELb0ELb0ELb1ELb0ELb1EEEvNS_16Flash_fwd_paramsE) ;  /* 0xfffcc5a002007950 */ /* 0x000fea0003c3ffff */
.L_x_3456:
[----:B-1----:R1:W5:Y:S01]  /*33a60*/  LDL R0, [R1+0x14] ;  /* 0x0000140001007983 */ /* 0x0023620000100800 */
[----:B------:R-:W-:Y:S02]  /*33a70*/  MOV R5, 0x2 ;  /* 0x0000000200057802 */ /* 0x000fe40000000f00 */
[----:B------:R-:W-:Y:S02]  /*33a80*/  MOV R4, 0x33aa0 ;  /* 0x00033aa000047802 */ /* 0x000fe40000000f00 */
[----:B-12--5:R-:W-:Y:S05]  /*33a90*/  CALL.REL.NOINC `($__internal_21_$__cuda_sm70_shflsync_bfly_p) ;  /* 0x0000012000007944 */ /* 0x026fea0003c00000 */
[----:B------:R-:W-:Y:S01]  /*33aa0*/  MOV R0, R6 ;  /* 0x0000000600007202 */ /* 0x000fe20000000f00 */
[----:B------:R-:W-:Y:S05]  /*33ab0*/  BRA `(.L_x_3469) ;  /* 0xffffeda000007947 */ /* 0x000fea000383ffff */
.L_x_3457:
[----:B------:R-:W-:Y:S02]  /*33ac0*/  MOV R5, 0x1 ;  /* 0x0000000100057802 */ /* 0x000fe40000000f00 */
[----:B------:R-:W-:Y:S02]  /*33ad0*/  MOV R4, 0x33af0 ;  /* 0x00033af000047802 */ /* 0x000fe40000000f00 */
[----:B--2--5:R-:W-:Y:S05]  /*33ae0*/  CALL.REL.NOINC `($__internal_21_$__cuda_sm70_shflsync_bfly_p) ;  /* 0x000000d000007944 */ /* 0x024fea0003c00000 */
[----:B------:R-:W-:Y:S02]  /*33af0*/  FADD.FTZ R19, R0, R6 ;  /* 0x0000000600137221 */ /* 0x000fe40000010000 */
[----:B------:R1:W5:Y:S01]  /*33b00*/  LDL R0, [R1+0x10] ;  /* 0x0000100001007983 */ /* 0x0003620000100800 */
[----:B------:R-:W-:Y:S02]  /*33b10*/  MOV R5, 0x2 ;  /* 0x0000000200057802 */ /* 0x000fe40000000f00 */
[----:B------:R-:W-:-:S02]  /*33b20*/  MOV R4, 0x33b40 ;  /* 0x00033b4000047802 */ /* 0x000fc40000000f00 */
[----:B-1---5:R-:W-:Y:S05]  /*33b30*/  CALL.REL.NOINC `($__internal_21_$__cuda_sm70_shflsync_bfly_p) ;  /* 0x0000008000007944 */ /* 0x022fea0003c00000 */
[----:B------:R-:W2:Y:S01]  /*33b40*/  LDL.LU R0, [R1+0x10] ;  /* 0x0000100001007983 */ /* 0x000ea20000300800 */
[----:B------:R-:W-:-:S02]  /*33b50*/  MOV R5, 0x1 ;  /* 0x0000000100057802 */ /* 0x000fc40000000f00 */
[----:B------:R-:W-:Y:S01]  /*33b60*/  MOV R4, 0x33ba0 ;  /* 0x00033ba000047802 */ /* 0x000fe20000000f00 */
[----:B--2---:R-:W-:-:S05]  /*33b70*/  FADD.FTZ R3, R0, R6 ;  /* 0x0000000600037221 */ /* 0x004fca0000010000 */
[----:B------:R-:W-:Y:S02]  /*33b80*/  MOV R0, R3 ;  /* 0x0000000300007202 */ /* 0x000fe40000000f00 */
[----:B------:R-:W-:Y:S05]  /*33b90*/  CALL.REL.NOINC `($__internal_21_$__cuda_sm70_shflsync_bfly_p) ;  /* 0x0000002000007944 */ /* 0x000fea0003c00000 */
[----:B------:R-:W-:Y:S01]  /*33ba0*/  MOV R4, R6 ;  /* 0x0000000600047202 */ /* 0x000fe20000000f00 */
[----:B------:R-:W-:Y:S05]  /*33bb0*/  BRA `(.L_x_3470) ;  /* 0xffffed3000007947 */ /* 0x000fea000383ffff */
        .weak           $__internal_21_$__cuda_sm70_shflsync_bfly_p
        .type           $__internal_21_$__cuda_sm70_shflsync_bfly_p,@function
        .size           $__internal_21_$__cuda_sm70_shflsync_bfly_p,(.L_x_7827 - $__internal_21_$__cuda_sm70_shflsync_bfly_p)
$__internal_21_$__cuda_sm70_shflsync_bfly_p:
[----:B------:R-:W-:Y:S04]  /*33bc0*/  WARPSYNC R7 ;  /* 0x0000000700007348 */ /* 0x000fe80003800000 */
[----:B------:R1:W2:Y:S02]  /*33bd0*/  SHFL.BFLY PT, R6, R0, R5, R8 ;  /* 0x0c00000500067389 */ /* 0x0002a400000e0008 */
[----:B-1----:R-:W-:-:S04]  /*33be0*/  MOV R5, 0x0 ;  /* 0x0000000000057802 */ /* 0x002fc80000000f00 */
[----:B--2---:R-:W-:Y:S05]  /*33bf0*/  RET.REL.NODEC R4 `(_ZN5flash24flash_fwd_splitkv_kernelI23Flash_fwd_kernel_traitsILi64ELi64ELi256ELi4ELb0ELb0EN7cutlass10bfloat16_tE19Flash_kernel_traitsILi64ELi64ELi256ELi4ES3_EELb1ELb0ELb1ELb0ELb0ELb1ELb0ELb1EEEvNS_16Flash_fwd_paramsE) ;  /* 0xfffcc40004007950 */ /* 0x004fea0003c3ffff */
.L_x_3471:
        /* <DEDUP_REMOVED lines=16> */
.L_x_7827:


//--------------------- .text._ZN5flash24flash_fwd_splitkv_kernelI23Flash_fwd_kernel_traitsILi64ELi64ELi256ELi4ELb0ELb0EN7cutlass10bfloat16_tE19Flash_kernel_traitsILi64ELi64ELi256ELi4ES3_EELb1ELb0ELb0ELb0ELb1ELb0ELb1ELb0EEEvNS_16Flash_fwd_paramsE --------------------------
	.section	.text._ZN5flash24flash_fwd_splitkv_kernelI23Flash_fwd_kernel_traitsILi64ELi64ELi256ELi4ELb0ELb0EN7cutlass10bfloat16_tE19Flash_kernel_traitsILi64ELi64ELi256ELi4ES3_EELb1ELb0ELb0ELb0ELb1ELb0ELb1ELb0EEEvNS_16Flash_fwd_paramsE,"ax",@progbits
	.sectioninfo	@"SHI_REGISTERS=255"
	.align	128
        .global         _ZN5flash24flash_fwd_splitkv_kernelI23Flash_fwd_kernel_traitsILi64ELi64ELi256ELi4ELb0ELb0EN7cutlass10bfloat16_tE19Flash_kernel_traitsILi64ELi64ELi256ELi4ES3_EELb1ELb0ELb0ELb0ELb1ELb0ELb1ELb0EEEvNS_16Flash_fwd_paramsE
        .type           _ZN5flash24flash_fwd_splitkv_kernelI23Flash_fwd_kernel_traitsILi64ELi64ELi256ELi4ELb0ELb0EN7cutlass10bfloat16_tE19Flash_kernel_traitsILi64ELi64ELi256ELi4ES3_EELb1ELb0ELb0ELb0ELb1ELb0ELb1ELb0EEEvNS_16Flash_fwd_paramsE,@function
        .size           _ZN5flash24flash_fwd_splitkv_kernelI23Flash_fwd_kernel_traitsILi64ELi64ELi256ELi4ELb0ELb0EN7cutlass10bfloat16_tE19Flash_kernel_traitsILi64ELi64ELi256ELi4ES3_EELb1ELb0ELb0ELb0ELb1ELb0ELb1ELb0EEEvNS_16Flash_fwd_paramsE,(.L_x_7884 - _ZN5flash24flash_fwd_splitkv_kernelI23Flash_fwd_kernel_traitsILi64ELi64ELi256ELi4ELb0ELb0EN7cutlass10bfloat16_tE19Flash_kernel_traitsILi64ELi64ELi256ELi4ES3_EELb1ELb0ELb0ELb0ELb1ELb0ELb1ELb0EEEvNS_16Flash_fwd_paramsE)
        .other          _ZN5flash24flash_fwd_splitkv_kernelI23Flash_fwd_kernel_traitsILi64ELi64ELi256ELi4ELb0ELb0EN7cutlass10bfloat16_tE19Flash_kernel_traitsILi64ELi64ELi256ELi4ES3_EELb1ELb0ELb0ELb0ELb1ELb0ELb1ELb0EEEvNS_16Flash_fwd_paramsE,@"STO_CUDA_ENTRY STV_DEFAULT"
_ZN5flash24flash_fwd_splitkv_kernelI23Flash_fwd_kernel_traitsILi64ELi64ELi256ELi4ELb0ELb0EN7cutlass10bfloat16_tE19Flash_kernel_traitsILi64ELi64ELi256ELi4ES3_EELb1ELb0ELb0ELb0ELb1ELb0ELb1ELb0EEEvNS_16Flash_fwd_paramsE:
.text._ZN5flash24flash_fwd_splitkv_kernelI23Flash_fwd_kernel_traitsILi64ELi64ELi256ELi4ELb0ELb0EN7cutlass10bfloat16_tE19Flash_kernel_traitsILi64ELi64ELi256ELi4ES3_EELb1ELb0ELb0ELb0ELb1ELb0ELb1ELb0EEEvNS_16Flash_fwd_paramsE:
[----:B------:R-:W-:Y:S02]  /*0000*/  MOV R1, c[0x0][0x28] ;  /* 0x00000a0000017a02 */ /* 0x000fe40000000f00 */
[----:B------:R-:W1:Y:S01]  /*0010*/  I2F.U32.RP R2, c[0x0][0x1c0] ;  /* 0x0000700000027b06 */ /* 0x000e620000209000 */
[----:B------:R-:W2:Y:S01]  /*0020*/  S2R R6, SR_CTAID.Z ;  /* 0x0000000000067919 */ /* 0x000ea20000002700 */
[----:B------:R-:W-:Y:S01]  /*0030*/  ISETP.NE.U32.AND P1, PT, RZ, c[0x0][0x1c0], PT ;  /* 0x00007000ff007a0c */ /* 0x000fe20003f25070 */
[----:B------:R-:W-:Y:S01]  /*0040*/  IMAD.MOV.U32 R4, RZ, RZ, -0x1 ;  /* 0xffffffffff047424 */ /* 0x000fe200078e00ff */
[----:B------:R-:W-:Y:S01]  /*0050*/  ULDC.64 UR12, c[0x0][0x118] ;  /* 0x00004600000c7ab9 */ /* 0x000fe20000000a00 */
[----:B------:R-:W-:-:S03]  /*0060*/  IADD3 R1, R1, -0x38, RZ ;  /* 0xffffffc801017810 */ /* 0x000fc60007ffe0ff */
[----:B-1----:R-:W1:Y:S02]  /*0070*/  MUFU.RCP R2, R2 ;  /* 0x0000000200027308 */ /* 0x002e640000001000 */
[----:B-1----:R-:W-:-:S06]  /*0080*/  IADD3 R2, R2, 0xffffffe, RZ ;  /* 0x0ffffffe02027810 */ /* 0x002fcc0007ffe0ff */
[----:B------:R-:W1:Y:S02]  /*0090*/  F2I.FTZ.U32.TRUNC.NTZ R3, R2 ;  /* 0x0000000200037305 */ /* 0x000e64000021f000 */
[----:B-1----:R-:W-:Y:S02]  /*00a0*/  IMAD.MOV R0, RZ, RZ, -R3 ;  /* 0x000000ffff007224 */ /* 0x002fe400078e0a03 */
[----:B------:R-:W-:Y:S02]  /*00b0*/  IMAD.MOV.U32 R2, RZ, RZ, RZ ;  /* 0x000000ffff027224 */ /* 0x000fe400078e00ff */
[----:B------:R-:W-:-:S04]  /*00c0*/  IMAD R0, R0, c[0x0][0x1c0], RZ ;  /* 0x0000700000007a24 */ /* 0x000fc800078e02ff */
[----:B------:R-:W-:-:S06]  /*00d0*/  IMAD.HI.U32 R0, R3, R0, R2 ;  /* 0x0000000003007227 */ /* 0x000fcc00078e0002 */
[----:B--2---:R-:W-:Y:S02]  /*00e0*/  IMAD.HI.U32 R244, R0, R6, RZ ;  /* 0x0000000600f47227 */ /* 0x004fe400078e00ff */
[----:B------:R-:W1:Y:S02]  /*00f0*/  LDC.U8 R0, c[0x0][0x312] ;  /* 0x0000c480ff007b82 */ /* 0x000e640000000000 */
[----:B------:R-:W-:-:S04]  /*0100*/  IMAD.MOV R2, RZ, RZ, -R244 ;  /* 0x000000ffff027224 */ /* 0x000fc800078e0af4 */
[----:B------:R-:W-:-:S05]  /*0110*/  IMAD R2, R2, c[0x0][0x1c0], R6 ;  /* 0x0000700002027a24 */ /* 0x000fca00078e0206 */
[----:B------:R-:W-:-:S13]  /*0120*/  ISETP.GE.U32.AND P2, PT, R2, c[0x0][0x1c0], PT ;  /* 0x0000700002007a0c */ /* 0x000fda0003f46070 */
[----:B------:R-:W-:Y:S02]  /*0130*/  @P2 IADD3 R2, R2, -c[0x0][0x1c0], RZ ;  /* 0x8000700002022a10 */ /* 0x000fe40007ffe0ff */
[----:B------:R-:W-:Y:S02]  /*0140*/  @P2 IADD3 R244, R244, 0x1, RZ ;  /* 0x00000001f4f42810 */ /* 0x000fe40007ffe0ff */
[----:B------:R-:W-:Y:S01]  /*0150*/  ISETP.GE.U32.AND P0, PT, R2, c[0x0][0x1c0], PT ;  /* 0x0000700002007a0c */ /* 0x000fe20003f06070 */
[----:B------:R-:W-:Y:S01]  /*0160*/  IMAD.MOV.U32 R2, RZ, RZ, 0x4 ;  /* 0x00000004ff027424 */ /* 0x000fe200078e00ff */
[----:B------:R-:W-:Y:S02]  /*0170*/  ISETP.NE.U32.AND P2, PT, RZ, c[0x0][0x240], PT ;  /* 0x00009000ff007a0c */ /* 0x000fe40003f45070 */
[----:B-1----:R-:W-:Y:S02]  /*0180*/  ISETP.NE.AND P3, PT, R0, RZ, PT ;  /* 0x000000ff0000720c */ /* 0x002fe40003f65270 */
[----:B------:R-:W-:-:S07]  /*0190*/  ISETP.NE.AND.EX P2, PT, RZ, c[0x0][0x244], PT, P2 ;  /* 0x00009100ff007a0c */ /* 0x000fce0003f45320 */
[----:B------:R-:W-:Y:S02]  /*01a0*/  @P0 IADD3 R244, R244, 0x1, RZ ;  /* 0x00000001f4f40810 */ /* 0x000fe40007ffe0ff */
[----:B------:R-:W-:Y:S02]  /*01b0*/  @!P1 LOP3.LUT R244, RZ, c[0x0][0x1c0], RZ, 0x33, !PT ;  /* 0x00007000fff49a12 */ /* 0x000fe400078e33ff */
[----:B------:R-:W-:Y:S01]  /*01c0*/  ISETP.EQ.U32.AND P1, PT, RZ, c[0x0][0x248], PT ;  /* 0x00009200ff007a0c */ /* 0x000fe20003f22070 */
[----:B------:R-:W-:Y:S01]  /*01d0*/  IMAD.MOV.U32 R3, RZ, RZ, -0x1 ;  /* 0xffffffffff037424 */ /* 0x000fe200078e00ff */
[----:B------:R-:W-:Y:S01]  /*01e0*/  ISETP.NE.U32.AND P0, PT, RZ, c[0x0][0x250], PT ;  /* 0x00009400ff007a0c */ /* 0x000fe20003f05070 */
[CC--:B------:R-:W-:Y:S01]  /*01f0*/  IMAD.WIDE R198, R244.reuse, R2.reuse, c[0x0][0x240] ;  /* 0x00009000f4c67625 */ /* 0x0c0fe200078e0202 */
[----:B------:R-:W-:Y:S02]  /*0200*/  ISETP.EQ.OR.EX P1, PT, RZ, c[0x0][0x24c], !P3, P1 ;  /* 0x00009300ff007a0c */ /* 0x000fe40005f22710 */
[----:B------:R-:W-:Y:S01]  /*0210*/  ISETP.NE.AND.EX P0, PT, RZ, c[0x0][0x254], PT, P0 ;  /* 0x00009500ff007a0c */ /* 0x000fe20003f05300 */
[----:B------:R-:W-:Y:S01]  /*0220*/  IMAD.WIDE R10, R244, R2, c[0x0][0x248] ;  /* 0x00009200f40a7625 */ /* 0x000fe200078e0202 */
[----:B------:R1:W2:Y:S09]  /*0230*/  @P2 LDG.E R4, [R198.64] ;  /* 0x0000000cc6042981 */ /* 0x0002b2000c1e1900 */
[----:B------:R3:W5:Y:S04]  /*0240*/  @!P1 LDG.E R3, [R10.64] ;  /* 0x0000000c0a039981 */ /* 0x000768000c1e1900 */
[----:B-1----:R-:W2:Y:S01]  /*0250*/  @P2 LDG.E R198, [R198.64+0x4] ;  /* 0x0000040cc6c62981 */ /* 0x002ea2000c1e1900 */
[----:B------:R-:W-:-:S02]  /*0260*/  IMAD.MOV.U32 R5, RZ, RZ, RZ ;  /* 0x000000ffff057224 */ /* 0x000fc400078e00ff */
[----:B------:R-:W-:Y:S01]  /*0270*/  @P0 IMAD.WIDE R8, R244, R2, c[0x0][0x250] ;  /* 0x00009400f4080625 */ /* 0x000fe200078e0202 */
[----:B------:R-:W1:Y:S04]  /*0280*/  S2R R34, SR_CTAID.X ;  /* 0x0000000000227919 */ /* 0x000e680000002500 */
[----:B------:R4:W5:Y:S01]  /*0290*/  @P0 LDG.E R5, [R8.64] ;  /* 0x0000000c08050981 */ /* 0x000962000c1e1900 */
[----:B------:R-:W-:-:S03]  /*02a0*/  ISETP.NE.U32.AND P0, PT, RZ, c[0x0][0x248], PT ;  /* 0x00009200ff007a0c */ /* 0x000fc60003f05070 */
[----:B------:R-:W1:Y:S01]  /*02b0*/  S2R R0, SR_CTAID.Y ;  /* 0x0000000000007919 */ /* 0x000e620000002600 */
[----:B------:R-:W-:Y:S01]  /*02c0*/  ISETP.NE.AND.EX P0, PT, RZ, c[0x0][0x24c], PT, P0 ;  /* 0x00009300ff007a0c */ /* 0x000fe20003f05300 */
[----:B----4-:R-:W-:-:S04]  /*02d0*/  IMAD.MOV R9, RZ, RZ, -R244 ;  /* 0x000000ffff097224 */ /* 0x010fc800078e0af4 */
[----:B------:R-:W-:Y:S02]  /*02e0*/  IMAD R9, R9, c[0x0][0x1c0], R6 ;  /* 0x0000700009097a24 */ /* 0x000fe400078e0206 */
[----:B--2---:R-:W-:Y:S02]  /*02f0*/  @P2 IMAD.IADD R198, R198, 0x1, -R4 ;  /* 0x00000001c6c62824 */ /* 0x004fe400078e0a04 */
[----:B------:R-:W-:-:S04]  /*0300*/  @!P2 IMAD.MOV.U32 R198, RZ, RZ, c[0x0][0x214] ;  /* 0x00008500ffc6a624 */ /* 0x000fc800078e00ff */
[----:B------:R-:W-:Y:S05]  /*0310*/  @!P0 BRA `(.L_x_3472) ;  /* 0x0000004000008947 */ /* 0x000fea0003800000 */
[----:B-1-3--:R-:W2:Y:S02]  /*0320*/  @P3 LDG.E R7, [R10.64+0x4] ;  /* 0x0000040c0a073981 */ /* 0x00aea4000c1e1900 */
[----:B--2--5:R-:W-:-:S06]  /*0330*/  @P3 IADD3 R7, R7, -R3, RZ ;  /* 0x8000000307073210 */ /* 0x024fcc0007ffe0ff */
[----:B------:R1:W5:Y:S01]  /*0340*/  @!P3 LDG.E R7, [R10.64] ;  /* 0x0000000c0a07b981 */ /* 0x000362000c1e1900 */
[----:B------:R-:W-:Y:S05]  /*0350*/  BRA `(.L_x_3473) ;  /* 0x0000001000007947 */ /* 0x000fea0003800000 */
.L_x_3472:
[----:B-1-3--:R-:W-:Y:S02]  /*0360*/  MOV R7, c[0x0][0x218] ;  /* 0x0000860000077a02 */ /* 0x00afe40000000f00 */
.L_x_3473:
        /* <DEDUP_REMOVED lines=26> */
[----:B--2---:R-:W-:-:S04]  /*0510*/  IADD3 R12, R12, 0xffffffe, RZ ;  /* 0x0ffffffe0c0c7810 */ /* 0x004fc80007ffe0ff */
[----:B------:R-:W2:Y:S02]  /*0520*/  F2I.FTZ.U32.TRUNC.NTZ R13, R12 ;  /* 0x0000000c000d7305 */ /* 0x000ea4000021f000 */
        /* <DEDUP_REMOVED lines=8> */
[----:B------:R-:W-:-:S04]  /*05b0*/  SHF.R.S32.HI R7, RZ, 0x1f, R10 ;  /* 0x0000001fff077819 */ /* 0x000fc8000001140a */
[----:B------:R-:W-:Y:S02]  /*05c0*/  ISETP.GT.U32.AND P1, PT, R8, R6, PT ;  /* 0x000000060800720c */ /* 0x000fe40003f24070 */
[----:B------:R-:W-:-:S04]  /*05d0*/  LEA.HI R7, R7, R10, RZ, 0x8 ;  /* 0x0000000a07077211 */ /* 0x000fc800078f40ff */
[----:B------:R-:W-:-:S07]  /*05e0*/  SHF.R.S32.HI R7, RZ, 0x8, R7 ;  /* 0x00000008ff077819 */ /* 0x000fce0000011407 */
[----:B------:R-:W-:Y:S01]  /*05f0*/  @!P1 IMAD.IADD R6, R6, 0x1, -R8 ;  /* 0x0000000106069824 */ /* 0x000fe200078e0a08 */
[----:B------:R-:W-:Y:S02]  /*0600*/  @!P1 IADD3 R11, R11, 0x1, RZ ;  /* 0x000000010b0b9810 */ /* 0x000fe40007ffe0ff */
[----:B------:R-:W-:Y:S02]  /*0610*/  ISETP.NE.AND P1, PT, RZ, c[0x0][0x10], PT ;  /* 0x00000400ff007a0c */ /* 0x000fe40003f25270 */
[----:B------:R-:W-:Y:S02]  /*0620*/  ISETP.GE.U32.AND P2, PT, R6, R8, PT ;  /* 0x000000080600720c */ /* 0x000fe40003f46070 */
[----:B------:R-:W-:-:S04]  /*0630*/  IADD3 R8, -R198, 0x13f, R200 ;  /* 0x0000013fc6087810 */ /* 0x000fc80007ffe1c8 */
[----:B------:R-:W-:-:S04]  /*0640*/  IADD3 R8, R8, c[0x0][0x2e8], R197 ;  /* 0x0000ba0008087a10 */ /* 0x000fc80007ffe0c5 */
[----:B------:R-:W-:-:S03]  /*0650*/  SHF.R.S32.HI R192, RZ, 0x1f, R8 ;  /* 0x0000001fffc07819 */ /* 0x000fc60000011408 */
[----:B------:R-:W-:Y:S02]  /*0660*/  @P2 IADD3 R11, R11, 0x1, RZ ;  /* 0x000000010b0b2810 */ /* 0x000fe40007ffe0ff */
[----:B------:R-:W-:-:S03]  /*0670*/  LEA.HI R192, R192, R8, RZ, 0x8 ;  /* 0x00000008c0c07211 */ /* 0x000fc600078f40ff */
[----:B------:R-:W-:Y:S01]  /*0680*/  IMAD.MOV.U32 R6, RZ, RZ, R11 ;  /* 0x000000ffff067224 */ /* 0x000fe200078e000b */
[----:B------:R-:W-:-:S03]  /*0690*/  SHF.R.S32.HI R192, RZ, 0x8, R192 ;  /* 0x00000008ffc07819 */ /* 0x000fc600000114c0 */
[----:B------:R-:W-:Y:S01]  /*06a0*/  @!P0 IMAD.MOV R6, RZ, RZ, -R6 ;  /* 0x000000ffff068224 */ /* 0x000fe200078e0a06 */
[----:B------:R-:W-:-:S05]  /*06b0*/  @!P1 LOP3.LUT R6, RZ, c[0x0][0x10], RZ, 0x33, !PT ;  /* 0x00000400ff069a12 */ /* 0x000fca00078e33ff */
[----:B------:R-:W-:-:S04]  /*06c0*/  IMAD R238, R6, R0, RZ ;  /* 0x0000000006ee7224 */ /* 0x000fc800078e02ff */
[----:B------:R-:W-:-:S05]  /*06d0*/  IMAD.IADD R6, R6, 0x1, R238 ;  /* 0x0000000106067824 */ /* 0x000fca00078e02ee */
[----:B------:R-:W-:-:S04]  /*06e0*/  IMNMX R6, R7, R6, PT ;  /* 0x0000000607067217 */ /* 0x000fc80003800200 */
[----:B------:R-:W-:-:S04]  /*06f0*/  IMNMX R192, R6, R192, PT ;  /* 0x000000c006c07217 */ /* 0x000fc80003800200 */
[----:B------:R-:W-:-:S13]  /*0700*/  ISETP.GE.AND P0, PT, R238, R192, PT ;  /* 0x000000c0ee00720c */ /* 0x000fda0003f06270 */
[----:B------:R-:W-:Y:S05]  /*0710*/  @!P0 BRA `(.L_x_3474) ;  /* 0x0000048000008947 */ /* 0x000fea0003800000 */
[----:B-1----:R-:W-:Y:S01]  /*0720*/  SHF.R.S32.HI R3, RZ, 0x1f, R167 ;  /* 0x0000001fff037819 */ /* 0x002fe200000114a7 */
[----:B------:R-:W-:Y:S01]  /*0730*/  IMAD R0, R0, c[0x0][0x210], R244 ;  /* 0x0000840000007a24 */ /* 0x000fe200078e02f4 */
[----:B------:R-:W-:Y:S01]  /*0740*/  LOP3.LUT P6, RZ, R167, 0xf, RZ, 0xc0, !PT ;  /* 0x0000000fa7ff7812 */ /* 0x000fe200078cc0ff */
[----:B------:R-:W-:Y:S01]  /*0750*/  IMAD.IADD R198, R198, 0x1, -R200 ;  /* 0x00000001c6c67824 */ /* 0x000fe200078e0ac8 */
[----:B------:R-:W-:-:S04]  /*0760*/  LEA.HI R3, R3, R167, RZ, 0x4 ;  /* 0x000000a703037211 */ /* 0x000fc800078f20ff */
[----:B------:R-:W-:-:S05]  /*0770*/  LOP3.LUT R2, R3, 0x3ffffff0, RZ, 0xc0, !PT ;  /* 0x3ffffff003027812 */ /* 0x000fca00078ec0ff */
[----:B------:R-:W-:Y:S02]  /*0780*/  IMAD.IADD R6, R167, 0x1, -R2 ;  /* 0x00000001a7067824 */ /* 0x000fe400078e0a02 */
[----:B------:R-:W-:Y:S01]  /*0790*/  IMAD R2, R0, c[0x0][0x1c0], R9 ;  /* 0x0000700000027a24 */ /* 0x000fe200078e0209 */
[----:B------:R-:W-:Y:S01]  /*07a0*/  SHF.R.S32.HI R0, RZ, 0x4, R3 ;  /* 0x00000004ff007819 */ /* 0x000fe20000011403 */
[----:B------:R-:W-:Y:S02]  /*07b0*/  IMAD.SHL.U32 R6, R6, 0x4, RZ ;  /* 0x0000000406067824 */ /* 0x000fe400078e00ff */
[----:B------:R-:W-:Y:S01]  /*07c0*/  IMAD R2, R2, c[0x0][0x214], R200 ;  /* 0x0000850002027a24 */ /* 0x000fe200078e02c8 */
[----:B------:R-:W-:Y:S02]  /*07d0*/  IADD3 R3, R0, 0x8, RZ ;  /* 0x0000000800037810 */ /* 0x000fe40007ffe0ff */
[----:B------:R-:W-:Y:S01]  /*07e0*/  SHF.R.S32.HI R7, RZ, 0x1f, R6 ;  /* 0x0000001fff077819 */ /* 0x000fe20000011406 */
[----:B------:R-:W-:Y:S01]  /*07f0*/  IMAD R5, R2, c[0x0][0x22c], RZ ;  /* 0x00008b0002057a24 */ /* 0x000fe200078e02ff */
[----:B------:R-:W-:-:S02]  /*0800*/  IADD3 R10, R0, 0x18, RZ ;  /* 0x00000018000a7810 */ /* 0x000fc40007ffe0ff */
[C---:B------:R-:W-:Y:S01]  /*0810*/  IADD3 R11, R0.reuse, 0x10, RZ ;  /* 0x00000010000b7810 */ /* 0x040fe20007ffe0ff */
[C---:B------:R-:W-:Y:S01]  /*0820*/  IMAD.WIDE R6, R0.reuse, 0x40, R6 ;  /* 0x0000004000067825 */ /* 0x040fe200078e0206 */
[-C--:B------:R-:W-:Y:S02]  /*0830*/  ISETP.GE.AND P5, PT, R3, R198.reuse, PT ;  /* 0x000000c60300720c */ /* 0x080fe40003fa6270 */
[----:B------:R-:W-:Y:S02]  /*0840*/  ISETP.GE.AND P2, PT, R0, R198, PT ;  /* 0x000000c60000720c */ /* 0x000fe40003f46270 */
[----:B------:R-:W-:Y:S02]  /*0850*/  IADD3 R6, P0, R5, R6, RZ ;  /* 0x0000000605067210 */ /* 0x000fe40007f1e0ff */
[----:B------:R-:W-:Y:S02]  /*0860*/  ISETP.GE.AND P1, PT, R11, R198, PT ;  /* 0x000000c60b00720c */ /* 0x000fe40003f26270 */
[----:B------:R-:W-:-:S02]  /*0870*/  LEA.HI.X.SX32 R5, R5, R7, 0x1, P0 ;  /* 0x0000000705057211 */ /* 0x000fc400000f0eff */
[----:B------:R-:W-:Y:S02]  /*0880*/  LEA R4, P0, R6, c[0x0][0x1d8], 0x2 ;  /* 0x0000760006047a11 */ /* 0x000fe400078010ff */
[----:B------:R-:W-:Y:S02]  /*0890*/  IADD3 R9, R0, 0x20, RZ ;  /* 0x0000002000097810 */ /* 0x000fe40007ffe0ff */
[----:B------:R-:W-:Y:S02]  /*08a0*/  LEA.HI.X R5, R6, c[0x0][0x1dc], R5, 0x2, P0 ;  /* 0x0000770006057a11 */ /* 0x000fe400000f1405 */
[-C--:B------:R-:W-:Y:S02]  /*08b0*/  ISETP.GE.AND P0, PT, R10, R198.reuse, PT ;  /* 0x000000c60a00720c */ /* 0x080fe40003f06270 */
[----:B------:R-:W-:Y:S01]  /*08c0*/  ISETP.GE.AND P4, PT, R9, R198, PT ;  /* 0x000000c60900720c */ /* 0x000fe20003f86270 */
[----:B------:R-:W-:Y:S01]  /*08d0*/  @!P5 STG.E.128 [R4.64+0x800], RZ ;  /* 0x000800ff0400d986 */ /* 0x000fe2000c101d0c */
[----:B------:R-:W-:-:S02]  /*08e0*/  IADD3 R8, R0, 0x28, RZ ;  /* 0x0000002800087810 */ /* 0x000fc40007ffe0ff */
[C---:B------:R-:W-:Y:S01]  /*08f0*/  IADD3 R7, R0.reuse, 0x30, RZ ;  /* 0x0000003000077810 */ /* 0x040fe20007ffe0ff */
[----:B------:R-:W-:Y:S01]  /*0900*/  @!P2 STG.E.128 [R4.64], RZ ;  /* 0x000000ff0400a986 */ /* 0x000fe2000c101d0c */
[----:B------:R-:W-:Y:S02]  /*0910*/  IADD3 R6, R0, 0x38, RZ ;  /* 0x0000003800067810 */ /* 0x000fe40007ffe0ff */
[-C--:B------:R-:W-:Y:S01]  /*0920*/  ISETP.GE.OR P5, PT, R3, R198.reuse, P6 ;  /* 0x000000c60300720c */ /* 0x080fe200037a6670 */
[----:B------:R-:W-:Y:S01]  /*0930*/  @!P1 STG.E.128 [R4.64+0x1000], RZ ;  /* 0x001000ff04009986 */ /* 0x000fe2000c101d0c */
[----:B------:R-:W-:Y:S02]  /*0940*/  SHF.R.S32.HI R3, RZ, 0x1f, R2 ;  /* 0x0000001fff037819 */ /* 0x000fe40000011402 */
[----:B------:R-:W-:Y:S01]  /*0950*/  ISETP.GE.AND P3, PT, R8, R198, PT ;  /* 0x000000c60800720c */ /* 0x000fe20003f66270 */
[----:B------:R-:W-:Y:S01]  /*0960*/  @!P0 STG.E.128 [R4.64+0x1800], RZ ;  /* 0x001800ff04008986 */ /* 0x000fe2000c101d0c */
[----:B------:R-:W-:-:S02]  /*0970*/  IADD3 R2, P0, R2, R0, RZ ;  /* 0x0000000002027210 */ /* 0x000fc40007f1e0ff */
[-C--:B------:R-:W-:Y:S01]  /*0980*/  ISETP.GE.AND P2, PT, R7, R198.reuse, PT ;  /* 0x000000c60700720c */ /* 0x080fe20003f46270 */
[----:B------:R-:W-:Y:S01]  /*0990*/  @!P4 STG.E.128 [R4.64+0x2000], RZ ;  /* 0x002000ff0400c986 */ /* 0x000fe2000c101d0c */
[-C--:B------:R-:W-:Y:S02]  /*09a0*/  ISETP.GE.AND P1, PT, R6, R198.reuse, PT ;  /* 0x000000c60600720c */ /* 0x080fe40003f26270 */
[----:B------:R-:W-:Y:S02]  /*09b0*/  LEA.HI.X.SX32 R3, R0, R3, 0x1, P0 ;  /* 0x0000000300037211 */ /* 0x000fe400000f0eff */
[C---:B------:R-:W-:Y:S02]  /*09c0*/  LEA R12, P0, R2.reuse, c[0x0][0x208], 0x2 ;  /* 0x00008200020c7a11 */ /* 0x040fe400078010ff */
[-C--:B------:R-:W-:Y:S01]  /*09d0*/  ISETP.GE.OR P4, PT, R11, R198.reuse, P6 ;  /* 0x000000c60b00720c */ /* 0x080fe20003786670 */
[----:B------:R-:W-:Y:S01]  /*09e0*/  @!P3 STG.E.128 [R4.64+0x2800], RZ ;  /* 0x002800ff0400b986 */ /* 0x000fe2000c101d0c */
[----:B------:R-:W-:Y:S01]  /*09f0*/  LEA.HI.X R13, R2, c[0x0][0x20c], R3, 0x2, P0 ;  /* 0x00008300020d7a11 */ /* 0x000fe200000f1403 */
[----:B------:R-:W-:Y:S01]  /*0a00*/  @!P5 IMAD.MOV.U32 R2, RZ, RZ, -0x800000 ;  /* 0xff800000ff02d424 */ /* 0x000fe200078e00ff */
[-C--:B------:R-:W-:Y:S01]  /*0a10*/  ISETP.GE.OR P3, PT, R10, R198.reuse, P6 ;  /* 0x000000c60a00720c */ /* 0x080fe20003766670 */
[----:B------:R-:W-:Y:S01]  /*0a20*/  @!P2 STG.E.128 [R4.64+0x3000], RZ ;  /* 0x003000ff0400a986 */ /* 0x000fe2000c101d0c */
[----:B------:R-:W-:-:S02]  /*0a30*/  ISETP.GE.OR P2, PT, R9, R198, P6 ;  /* 0x000000c60900720c */ /* 0x000fc40003746670 */
[-C--:B------:R-:W-:Y:S01]  /*0a40*/  ISETP.GE.OR P0, PT, R7, R198.reuse, P6 ;  /* 0x000000c60700720c */ /* 0x080fe20003706670 */
[----:B------:R1:W-:Y:S01]  /*0a50*/  @!P1 STG.E.128 [R4.64+0x3800], RZ ;  /* 0x003800ff04009986 */ /* 0x0003e2000c101d0c */
[----:B------:R-:W-:-:S03]  /*0a60*/  ISETP.GE.OR P1, PT, R8, R198, P6 ;  /* 0x000000c60800720c */ /* 0x000fc60003726670 */
[----:B------:R2:W-:Y:S01]  /*0a70*/  @!P5 STG.E [R12.64+0x20], R2 ;  /* 0x000020020c00d986 */ /* 0x0005e2000c10190c */
[-C--:B------:R-:W-:Y:S01]  /*0a80*/  ISETP.GE.OR P5, PT, R0, R198.reuse, P6 ;  /* 0x000000c60000720c */ /* 0x080fe200037a6670 */
[----:B------:R-:W-:Y:S01]  /*0a90*/  @!P4 IMAD.MOV.U32 R0, RZ, RZ, -0x800000 ;  /* 0xff800000ff00c424 */ /* 0x000fe200078e00ff */
[----:B------:R-:W-:-:S03]  /*0aa0*/  ISETP.GE.OR P6, PT, R6, R198, P6 ;  /* 0x000000c60600720c */ /* 0x000fc600037c6670 */
[----:B------:R-:W-:Y:S01]  /*0ab0*/  @!P2 IMAD.MOV.U32 R3, RZ, RZ, -0x800000 ;  /* 0xff800000ff03a424 */ /* 0x000fe200078e00ff */
[----:B------:R3:W-:Y:S04]  /*0ac0*/  @!P4 STG.E [R12.64+0x40], R0 ;  /* 0x000040000c00c986 */ /* 0x0007e8000c10190c */
[----:B------:R4:W-:Y:S01]  /*0ad0*/  @!P2 STG.E [R12.64+0x80], R3 ;  /* 0x000080030c00a986 */ /* 0x0009e2000c10190c */
[----:B-1----:R-:W-:Y:S02]  /*0ae0*/  @!P3 IMAD.MOV.U32 R4, RZ, RZ, -0x800000 ;  /* 0xff800000ff04b424 */ /* 0x002fe400078e00ff */
[----:B------:R-:W-:-:S03]  /*0af0*/  @!P5 IMAD.MOV.U32 R5, RZ, RZ, -0x800000 ;  /* 0xff800000ff05d424 */ /* 0x000fc600078e00ff */
[----:B------:R4:W-:Y:S01]  /*0b00*/  @!P3 STG.E [R12.64+0x60], R4 ;  /* 0x000060040c00b986 */ /* 0x0009e2000c10190c */
[----:B--2---:R-:W-:-:S03]  /*0b10*/  @!P1 IMAD.MOV.U32 R2, RZ, RZ, -0x800000 ;  /* 0xff800000ff029424 */ /* 0x004fc600078e00ff */
[----:B------:R4:W-:Y:S01]  /*0b20*/  @!P5 STG.E [R12.64], R5 ;  /* 0x000000050c00d986 */ /* 0x0009e2000c10190c */
[----:B---3--:R-:W-:-:S03]  /*0b30*/  @!P0 IMAD.MOV.U32 R0, RZ, RZ, -0x800000 ;  /* 0xff800000ff008424 */ /* 0x008fc600078e00ff */
[----:B------:R4:W-:Y:S04]  /*0b40*/  @!P1 STG.E [R12.64+0xa0], R2 ;  /* 0x0000a0020c009986 */ /* 0x0009e8000c10190c */
[----:B------:R4:W-:Y:S01]  /*0b50*/  @!P0 STG.E [R12.64+0xc0], R0 ;  /* 0x0000c0000c008986 */ /* 0x0009e2000c10190c */
[----:B------:R-:W-:Y:S05]  /*0b60*/  @P6 EXIT ;  /* 0x000000000000694d */ /* 0x000fea0003800000 */
[----:B----4-:R-:W-:-:S05]  /*0b70*/  MOV R0, 0xff800000 ;  /* 0xff80000000007802 */ /* 0x010fca0000000f00 */
[----:B------:R-:W-:Y:S01]  /*0b80*/  STG.E [R12.64+0xe0], R0 ;  /* 0x0000e0000c007986 */ /* 0x000fe2000c10190c */
[----:B------:R-:W-:Y:S05]  /*0b90*/  EXIT ;  /* 0x000000000000794d */ /* 0x000fea0003800000 */
.L_x_3474:
        /* <DEDUP_REMOVED lines=95> */
.L_x_3475:
        /* <DEDUP_REMOVED lines=13> */
[----:B------:R-:W-:Y:S02]  /*1260*/  IADD3 R7, R11, R6, RZ ;  /* 0x000000060b077210 */ /* 0x000fe40007ffe0ff */
[----:B------:R-:W-:-:S05]  /*1270*/  MOV R6, R10 ;  /* 0x0000000a00067202 */ /* 0x000fca0000000f00 */
[----:B------:R-:W-:-:S05]  /*1280*/  IMAD.WIDE.U32 R10, R0, c[0x0][0x180], R6 ;  /* 0x00006000000a7a25 */ /* 0x000fca00078e0006 */
[----:B------:R-:W-:Y:S02]  /*1290*/  IADD3 R6, R11, R2, RZ ;  /* 0x000000020b067210 */ /* 0x000fe40007ffe0ff */
[----:B------:R-:W-:Y:S02]  /*12a0*/  MOV R7, R10 ;  /* 0x0000000a00077202 */ /* 0x000fe40000000f00 */
.L_x_3477:
[----:B------:R-:W-:Y:S01]  /*12b0*/  IABS R10, c[0x0][0x1c8] ;  /* 0x00007200000a7a13 */ /* 0x000fe20000000000 */
[----:B------:R-:W-:Y:S01]  /*12c0*/  @P4 IMAD.IADD R3, R5, 0x1, R3 ;  /* 0x0000000105034824 */ /* 0x000fe200078e0203 */
[----:B------:R-:W-:Y:S02]  /*12d0*/  LEA R20, R192, 0xffffff00, 0x8 ;  /* 0xffffff00c0147811 */ /* 0x000fe400078e40ff */
[----:B------:R-:W1:Y:S01]  /*12e0*/  I2F.RP R12, R10 ;  /* 0x0000000a000c7306 */ /* 0x000e620000209400 */
[-C--:B------:R-:W-:Y:S01]  /*12f0*/  LOP3.LUT R7, R7, R6.reuse, RZ, 0x3c, !PT ;  /* 0x0000000607077212 */ /* 0x080fe200078e3cff */
[----:B------:R-:W-:Y:S01]  /*1300*/  @P4 IMAD.WIDE.U32 R28, R3, c[0x0][0x1a0], RZ ;  /* 0x00006800031c4a25 */ /* 0x000fe200078e00ff */
[----:B------:R-:W-:Y:S02]  /*1310*/  SHF.R.S32.HI R19, RZ, 0x1f, R20 ;  /* 0x0000001fff137819 */ /* 0x000fe40000011414 */
[----:B------:R-:W-:Y:S01]  /*1320*/  LOP3.LUT R6, R7, R6, RZ, 0x3c, !PT ;  /* 0x0000000607067212 */ /* 0x000fe200078e3cff */
[----:B------:R-:W-:-:S03]  /*1330*/  @P4 IMAD R3, R3, c[0x0][0x1a4], R29 ;  /* 0x0000690003034a24 */ /* 0x000fc600078e021d */
[----:B------:R-:W-:-:S05]  /*1340*/  LOP3.LUT R7, R7, R6, RZ, 0x3c, !PT ;  /* 0x0000000607077212 */ /* 0x000fca00078e3cff */
[----:B------:R-:W-:Y:S01]  /*1350*/  IMAD.WIDE.U32 R6, R20, c[0x0][0x198], R6 ;  /* 0x0000660014067a25 */ /* 0x000fe200078e0006 */
[----:B-1----:R-:W1:Y:S02]  /*1360*/  MUFU.RCP R12, R12 ;  /* 0x0000000c000c7308 */ /* 0x002e640000001000 */
[----:B-1----:R-:W-:-:S06]  /*1370*/  IADD3 R12, R12, 0xffffffe, RZ ;  /* 0x0ffffffe0c0c7810 */ /* 0x002fcc0007ffe0ff */
[----:B------:R-:W1:Y:S02]  /*1380*/  F2I.FTZ.U32.TRUNC.NTZ R13, R12 ;  /* 0x0000000c000d7305 */ /* 0x000e64000021f000 */
[----:B-1----:R-:W-:Y:S02]  /*1390*/  IMAD.MOV R2, RZ, RZ, -R13 ;  /* 0x000000ffff027224 */ /* 0x002fe400078e0a0d */
[----:B------:R-:W-:Y:S02]  /*13a0*/  IMAD.MOV.U32 R12, RZ, RZ, RZ ;  /* 0x000000ffff0c7224 */ /* 0x000fe400078e00ff */
        /* <DEDUP_REMOVED lines=16> */
[----:B------:R-:W-:-:S03]  /*14b0*/  @P3 IADD3 R18, R18, 0x1, RZ ;  /* 0x0000000112123810 */ /* 0x000fc60007ffe0ff */
[----:B------:R-:W-:-:S03]  /*14c0*/  IADD3 R7, R7, R2, RZ ;  /* 0x0000000207077210 */ /* 0x000fc60007ffe0ff */
        /* <DEDUP_REMOVED lines=21> */
.L_x_3476:
[----:B------:R-:W-:Y:S01]  /*1620*/  ISETP.NE.AND P1, PT, R4, -0x1, PT ;  /* 0xffffffff0400780c */ /* 0x000fe20003f25270 */
[----:B------:R-:W-:Y:S01]  /*1630*/  IMAD.IADD R237, R198, 0x1, -R200 ;  /* 0x00000001c6ed7824 */ /* 0x000fe200078e0ac8 */
[----:B------:R-:W-:Y:S01]  /*1640*/  SHF.R.S32.HI R201, RZ, 0x1f, R167 ;  /* 0x0000001fffc97819 */ /* 0x000fe200000114a7 */
[----:B------:R-:W-:Y:S01]  /*1650*/  IMAD.MOV.U32 R194, RZ, RZ, c[0x0][0x198] ;  /* 0x00006600ffc27624 */ /* 0x000fe200078e00ff */
[----:B------:R-:W-:Y:S01]  /*1660*/  IADD3 R242, R192, -0x1, RZ ;  /* 0xffffffffc0f27810 */ /* 0x000fe20007ffe0ff */
[----:B------:R-:W-:Y:S01]  /*1670*/  IMAD.MOV.U32 R166, RZ, RZ, 0x20 ;  /* 0x00000020ffa67424 */ /* 0x000fe200078e00ff */
[----:B------:R-:W-:Y:S01]  /*1680*/  LEA.HI R176, R201, R167, RZ, 0x3 ;  /* 0x000000a7c9b07211 */ /* 0x000fe200078f18ff */
[----:B------:R-:W-:-:S03]  /*1690*/  IMAD.SHL.U32 R206, R167, 0x2, RZ ;  /* 0x00000002a7ce7824 */ /* 0x000fc600078e00ff */
[----:B------:R-:W-:Y:S02]  /*16a0*/  SHF.R.S32.HI R14, RZ, 0x3, R176 ;  /* 0x00000003ff0e7819 */ /* 0x000fe400000114b0 */
[----:B------:R-:W-:Y:S01]  /*16b0*/  LOP3.LUT R176, R176, 0xfffffff8, RZ, 0xc0, !PT ;  /* 0xfffffff8b0b07812 */ /* 0x000fe200078ec0ff */
[----:B------:R-:W-:Y:S01]  /*16c0*/  @!P1 IMAD.WIDE.U32 R6, R244, c[0x0][0x178], RZ ;  /* 0x00005e00f4069a25 */ /* 0x000fe200078e00ff */
[----:B-----5:R-:W-:Y:S02]  /*16d0*/  @!P1 SHF.R.S32.HI R0, RZ, 0x1f, R244 ;  /* 0x0000001fff009819 */ /* 0x020fe400000114f4 */
[----:B------:R-:W-:Y:S01]  /*16e0*/  IADD3 R22, R14, 0x20, RZ ;  /* 0x000000200e167810 */ /* 0x000fe20007ffe0ff */
[----:B------:R-:W-:Y:S01]  /*16f0*/  @P1 IMAD.WIDE.U32 R10, R4, c[0x0][0x190], RZ ;  /* 0x00006400040a1a25 */ /* 0x000fe200078e00ff */
[----:B------:R-:W-:Y:S02]  /*1700*/  IADD3 R23, R14, 0x10, RZ ;  /* 0x000000100e177810 */ /* 0x000fe40007ffe0ff */
[-C--:B------:R-:W-:Y:S01]  /*1710*/  ISETP.GE.AND P3, PT, R22, R237.reuse, PT ;  /* 0x000000ed1600720c */ /* 0x080fe20003f66270 */
[----:B------:R-:W-:Y:S01]  /*1720*/  @!P1 IMAD R0, R0, c[0x0][0x178], RZ ;  /* 0x00005e0000009a24 */ /* 0x000fe200078e02ff */
[----:B------:R-:W-:Y:S01]  /*1730*/  SHF.R.S32.HI R15, RZ, 0x1f, R14 ;  /* 0x0000001fff0f7819 */ /* 0x000fe2000001140e */
[----:B------:R-:W-:Y:S01]  /*1740*/  IMAD.IADD R176, R167, 0x1, -R176 ;  /* 0x00000001a7b07824 */ /* 0x000fe200078e0ab0 */
[----:B------:R-:W-:Y:S01]  /*1750*/  IADD3 R21, R14, 0x30, RZ ;  /* 0x000000300e157810 */ /* 0x000fe20007ffe0ff */
[----:B------:R-:W-:Y:S01]  /*1760*/  @!P1 IMAD R0, R244, c[0x0][0x17c], R0 ;  /* 0x00005f00f4009a24 */ /* 0x000fe200078e0200 */
[----:B------:R-:W-:Y:S01]  /*1770*/  ISETP.GE.AND P6, PT, R14, R237, PT ;  /* 0x000000ed0e00720c */ /* 0x000fe20003fc6270 */
[----:B------:R-:W-:Y:S01]  /*1780*/  @!P1 IMAD.MOV.U32 R10, RZ, RZ, R6 ;  /* 0x000000ffff0a9224 */ /* 0x000fe200078e0006 */
[----:B------:R-:W-:Y:S01]  /*1790*/  LOP3.LUT R206, R206, 0x6, RZ, 0xc0, !PT ;  /* 0x00000006cece7812 */ /* 0x000fe200078ec0ff */
[----:B------:R-:W-:-:S02]  /*17a0*/  @P1 IMAD R4, R4, c[0x0][0x194], R11 ;  /* 0x0000650004041a24 */ /* 0x000fc400078e020b */
[----:B------:R-:W-:Y:S02]  /*17b0*/  IMAD.SHL.U32 R6, R14, 0x40, RZ ;  /* 0x000000400e067824 */ /* 0x000fe400078e00ff */
[----:B------:R-:W-:Y:S02]  /*17c0*/  IMAD.SHL.U32 R8, R176, 0x8, RZ ;  /* 0x00000008b0087824 */ /* 0x000fe400078e00ff */
[----:B------:R-:W-:Y:S01]  /*17d0*/  @!P1 IMAD.IADD R4, R7, 0x1, R0 ;  /* 0x0000000107049824 */ /* 0x000fe200078e0200 */
[----:B------:R-:W-:Y:S01]  /*17e0*/  ISETP.GE.AND P1, PT, R23, R237, PT ;  /* 0x000000ed1700720c */ /* 0x000fe20003f26270 */
[----:B------:R-:W-:Y:S01]  /*17f0*/  IMAD.WIDE R34, R34, 0x40, R14 ;  /* 0x0000004022227825 */ /* 0x000fe200078e020e */
[----:B------:R-:W-:Y:S02]  /*1800*/  LOP3.LUT R6, R6, 0x1c0, RZ, 0xc0, !PT ;  /* 0x000001c006067812 */ /* 0x000fe400078ec0ff */
[----:B------:R-:W-:Y:S01]  /*1810*/  IADD3 R10, P5, R8, R10, RZ ;  /* 0x0000000a080a7210 */ /* 0x000fe20007fbe0ff */
[----:B------:R-:W-:Y:S01]  /*1820*/  IMAD R164, R15, c[0x0][0x198], RZ ;  /* 0x000066000fa47a24 */ /* 0x000fe200078e02ff */
[----:B------:R-:W-:-:S02]  /*1830*/  SHF.R.S32.HI R5, RZ, 0x1f, R8 ;  /* 0x0000001fff057819 */ /* 0x000fc40000011408 */
[----:B------:R-:W-:Y:S01]  /*1840*/  SHF.R.S32.HI R0, RZ, 0x1f, R9 ;  /* 0x0000001fff007819 */ /* 0x000fe20000011409 */
[----:B------:R-:W-:Y:S01]  /*1850*/  IMAD R164, R14, c[0x0][0x19c], R164 ;  /* 0x000067000ea47a24 */ /* 0x000fe200078e02a4 */
[----:B------:R-:W-:Y:S02]  /*1860*/  LEA.HI R7, R201, R167, RZ, 0x6 ;  /* 0x000000a7c9077211 */ /* 0x000fe400078f30ff */
[----:B------:R-:W-:Y:S01]  /*1870*/  IADD3 R28, P2, R8, R28, RZ ;  /* 0x0000001c081c7210 */ /* 0x000fe20007f5e0ff */
[----:B------:R-:W-:Y:S01]  /*1880*/  IMAD R0, R0, c[0x0][0x1a8], RZ ;  /* 0x00006a0000007a24 */ /* 0x000fe200078e02ff */
[----:B------:R-:W-:Y:S01]  /*1890*/  IADD3 R12, P4, R8, R12, RZ ;  /* 0x0000000c080c7210 */ /* 0x000fe20007f9e0ff */
[----:B------:R-:W-:Y:S01]  /*18a0*/  IMAD.SHL.U32 R7, R7, 0x8, RZ ;  /* 0x0000000807077824 */ /* 0x000fe200078e00ff */
[----:B------:R-:W-:Y:S01]  /*18b0*/  LOP3.LUT R8, R6, 0x38, R8, 0xf8, !PT ;  /* 0x0000003806087812 */ /* 0x000fe200078ef808 */
[C---:B------:R-:W-:Y:S01]  /*18c0*/  IMAD.X R29, R5.reuse, 0x1, R3, P2 ;  /* 0x00000001051d7824 */ /* 0x040fe200010e0603 */
[C---:B------:R-:W-:Y:S01]  /*18d0*/  IADD3.X R11, R5.reuse, R4, RZ, P5, !PT ;  /* 0x00000004050b7210 */ /* 0x040fe20002ffe4ff */
[----:B------:R-:W-:Y:S01]  /*18e0*/  IMAD.X R13, R5, 0x1, R2, P4 ;  /* 0x00000001050d7824 */ /* 0x000fe200020e0602 */
[----:B------:R-:W-:Y:S01]  /*18f0*/  SHF.R.U32.HI R6, RZ, 0x3, R6 ;  /* 0x00000003ff067819 */ /* 0x000fe20000011606 */
[----:B------:R-:W-:Y:S01]  /*1900*/  IMAD R0, R9, c[0x0][0x1ac], R0 ;  /* 0x00006b0009007a24 */ /* 0x000fe200078e0200 */
[----:B------:R-:W-:Y:S01]  /*1910*/  ISETP.GE.AND P5, PT, R21, R237, PT ;  /* 0x000000ed1500720c */ /* 0x000fe20003fa6270 */
[----:B------:R-:W-:Y:S01]  /*1920*/  IMAD.WIDE.U32 R10, R9, c[0x0][0x1a8], R10 ;  /* 0x00006a00090a7a25 */ /* 0x000fe200078e000a */
[----:B------:R-:W-:-:S02]  /*1930*/  LOP3.LUT R6, R8, R6, RZ, 0x3c, !PT ;  /* 0x0000000608067212 */ /* 0x000fc400078e3cff */
[C---:B------:R-:W-:Y:S01]  /*1940*/  @!P3 IADD3 R24, P4, R34.reuse, 0x20, RZ ;  /* 0x000000202218b810 */ /* 0x040fe20007f9e0ff */
[----:B------:R-:W-:Y:S01]  /*1950*/  @!P6 IMAD R2, R35, c[0x0][0x190], RZ ;  /* 0x000064002302ea24 */ /* 0x000fe200078e02ff */
        /* <DEDUP_REMOVED lines=14> */
[C---:B------:R-:W-:Y:S02]  /*1a40*/  @!P6 IMAD R2, R34.reuse, c[0x0][0x194], R2 ;  /* 0x000065002202ea24 */ /* 0x040fe400078e0202 */
        /* <DEDUP_REMOVED lines=13> */
[----:B------:R-:W-:Y:S01]  /*1b20*/  @!P1 LEA R6, P4, R26, c[0x0][0x160], 0x1 ;  /* 0x000058001a069a11 */ /* 0x000fe200078808ff */
[----:B------:R-:W-:Y:S01]  /*1b30*/  @!P1 IMAD.IADD R3, R27, 0x1, R3 ;  /* 0x000000011b039824 */ /* 0x000fe200078e0203 */
[----:B------:R-:W-:Y:S01]  /*1b40*/  @!PT LDS RZ, [RZ] ;  /* 0x00000000fffff984 */ /* 0x000fe20000000800 */
[----:B------:R-:W-:Y:S01]  /*1b50*/  @!PT LDS RZ, [RZ] ;  /* 0x00000000fffff984 */ /* 0x000fe20000000800 */
[----:B------:R-:W-:Y:S01]  /*1b60*/  @!PT LDS RZ, [RZ] ;  /* 0x00000000fffff984 */ /* 0x000fe20000000800 */
[----:B------:R1:W-:Y:S01]  /*1b70*/  @!P6 LDGSTS.E.BYPASS.LTC128B.128 [R243], [R10.64] ;  /* 0x000000000af3efae */ /* 0x0003e2000b901d4c */
[----:B------:R-:W-:Y:S02]  /*1b80*/  IMAD.SHL.U32 R2, R242, 0x100, RZ ;  /* 0x00000100f2027824 */ /* 0x000fe400078e00ff */
[----:B------:R-:W-:Y:S01]  /*1b90*/  @!P5 IMAD R0, R0, c[0x0][0x190], RZ ;  /* 0x000064000000da24 */ /* 0x000fe200078e02ff */
[----:B------:R-:W-:Y:S01]  /*1ba0*/  @!P1 LEA.HI.X R7, R26, c[0x0][0x164], R3, 0x1, P4 ;  /* 0x000059001a079a11 */ /* 0x000fe200020f0c03 */
[----:B------:R-:W-:-:S02]  /*1bb0*/  IMAD.IADD R3, R197, 0x1, -R2 ;  /* 0x00000001c5037824 */ /* 0x000fc400078e0a02 */
[----:B------:R-:W-:Y:S02]  /*1bc0*/  @!P3 IMAD.IADD R5, R25, 0x1, R5 ;  /* 0x000000011905b824 */ /* 0x000fe400078e0205 */
[C---:B------:R-:W-:Y:S01]  /*1bd0*/  @!P5 IMAD R0, R8.reuse, c[0x0][0x194], R0 ;  /* 0x000065000800da24 */ /* 0x040fe200078e0200 */
[-C--:B------:R-:W-:Y:S01]  /*1be0*/  ISETP.GE.AND P4, PT, R23, R3.reuse, PT ;  /* 0x000000031700720c */ /* 0x080fe20003f86270 */
[----:B------:R-:W-:Y:S01]  /*1bf0*/  @!P5 IMAD.WIDE.U32 R8, R8, c[0x0][0x190], R30 ;  /* 0x000064000808da25 */ /* 0x000fe200078e001e */
[----:B------:R-:W-:Y:S01]  /*1c00*/  @!P3 LEA.HI.X R5, R24, c[0x0][0x164], R5, 0x1, P2 ;  /* 0x000059001805ba11 */ /* 0x000fe200010f0c05 */
[----:B------:R2:W-:Y:S02]  /*1c10*/  @!P1 LDGSTS.E.BYPASS.LTC128B.128 [R243+0x800], [R6.64] ;  /* 0x0080000006f39fae */ /* 0x0005e4000b901d4c */
[----:B------:R-:W-:Y:S01]  /*1c20*/  IMAD.WIDE.U32 R24, R14, c[0x0][0x198], R12 ;  /* 0x000066000e187a25 */ /* 0x000fe200078e000c */
[----:B------:R-:W-:Y:S01]  /*1c30*/  @!P5 LEA R12, P2, R8, c[0x0][0x160], 0x1 ;  /* 0x00005800080cda11 */ /* 0x000fe200078408ff */
[----:B------:R3:W-:Y:S01]  /*1c40*/  @!P3 LDGSTS.E.BYPASS.LTC128B.128 [R243+0x1000], [R4.64] ;  /* 0x0100000004f3bfae */ /* 0x0007e2000b901d4c */
[----:B------:R-:W-:Y:S01]  /*1c50*/  ISETP.GE.AND P3, PT, R14, R3, PT ;  /* 0x000000030e00720c */ /* 0x000fe20003f66270 */
[----:B------:R-:W-:-:S02]  /*1c60*/  @!P5 IMAD.IADD R0, R9, 0x1, R0 ;  /* 0x000000010900d824 */ /* 0x000fc400078e0200 */
[----:B------:R-:W-:Y:S02]  /*1c70*/  IMAD.MOV.U32 R165, RZ, RZ, R24 ;  /* 0x000000ffffa57224 */ /* 0x000fe400078e0018 */
[----:B------:R-:W-:Y:S01]  /*1c80*/  IMAD.IADD R164, R25, 0x1, R164 ;  /* 0x0000000119a47824 */ /* 0x000fe200078e02a4 */
[----:B------:R-:W-:Y:S01]  /*1c90*/  @!P5 LEA.HI.X R13, R8, c[0x0][0x164], R0, 0x1, P2 ;  /* 0x00005900080dda11 */ /* 0x000fe200010f0c00 */
[----:B------:R-:W-:Y:S01]  /*1ca0*/  IMAD.MOV.U32 R15, RZ, RZ, c[0x0][0x19c] ;  /* 0x00006700ff0f7624 */ /* 0x000fe200078e00ff */
[----:B------:R-:W-:Y:S01]  /*1cb0*/  ISETP.GE.AND P2, PT, R22, R3, PT ;  /* 0x000000031600720c */ /* 0x000fe20003f46270 */
[----:B------:R-:W-:Y:S01]  /*1cc0*/  IMAD.WIDE.U32 R28, R18, c[0x0][0x1b8], R28 ;  /* 0x00006e00121c7a25 */ /* 0x000fe200078e001c */
[----:B------:R-:W-:Y:S01]  /*1cd0*/  @!P4 LEA R0, P1, R194, R165, 0x4 ;  /* 0x000000a5c200c211 */ /* 0x000fe200078220ff */
[----:B------:R4:W-:Y:S02]  /*1ce0*/  @!P5 LDGSTS.E.BYPASS.LTC128B.128 [R243+0x1800], [R12.64] ;  /* 0x018000000cf3dfae */ /* 0x0009e4000b901d4c */
[----:B------:R-:W-:Y:S01]  /*1cf0*/  @!P3 LEA R24, P5, R165, c[0x0][0x168], 0x1 ;  /* 0x00005a00a518ba11 */ /* 0x000fe200078a08ff */
[----:B------:R-:W-:Y:S01]  /*1d00*/  IMAD R19, R19, c[0x0][0x1a0], RZ ;  /* 0x0000680013137a24 */ /* 0x000fe200078e02ff */
[----:B------:R-:W-:-:S02]  /*1d10*/  @!P4 LEA R8, P6, R0, c[0x0][0x168], 0x1 ;  /* 0x00005a000008ca11 */ /* 0x000fc400078c08ff */
[----:B------:R-:W-:Y:S01]  /*1d20*/  @!P3 LEA.HI.X R25, R165, c[0x0][0x16c], R164, 0x1, P5 ;  /* 0x00005b00a519ba11 */ /* 0x000fe200028f0ca4 */
[----:B------:R-:W-:Y:S02]  /*1d30*/  IMAD R19, R20, c[0x0][0x1a4], R19 ;  /* 0x0000690014137a24 */ /* 0x000fe400078e0213 */
[C---:B--2---:R-:W-:Y:S02]  /*1d40*/  IMAD.WIDE.U32 R6, R194.reuse, 0x20, RZ ;  /* 0x00000020c2067825 */ /* 0x044fe400078e00ff */
[----:B------:R2:W-:Y:S01]  /*1d50*/  @!P3 LDGSTS.E.BYPASS.LTC128B.128 [R243+0x2000], [R24.64] ;  /* 0x0200000018f3bfae */ /* 0x0005e2000b901d4c */
[----:B---3--:R-:W-:Y:S01]  /*1d60*/  @!P4 LEA.HI.X R5, R194, R164, R15, 0x4, P1 ;  /* 0x000000a4c205c211 */ /* 0x008fe200008f240f */
[----:B------:R-:W-:Y:S01]  /*1d70*/  IMAD.SHL.U32 R4, R15, 0x20, RZ ;  /* 0x000000200f047824 */ /* 0x000fe200078e00ff */
[----:B------:R-:W-:Y:S02]  /*1d80*/  @!P2 IADD3 R6, P1, R165, R6, RZ ;  /* 0x00000006a506a210 */ /* 0x000fe40007f3e0ff */
[----:B------:R-:W-:-:S02]  /*1d90*/  @!P4 LEA.HI.X R9, R0, c[0x0][0x16c], R5, 0x1, P6 ;  /* 0x00005b000009ca11 */ /* 0x000fc400030f0c05 */
[----:B------:R-:W-:Y:S02]  /*1da0*/  ISETP.GE.AND P6, PT, R21, R3, PT ;  /* 0x000000031500720c */ /* 0x000fe40003fc6270 */
[----:B------:R-:W-:Y:S01]  /*1db0*/  @!P2 IADD3.X R4, R164, R7, R4, P1, !PT ;  /* 0x00000007a404a210 */ /* 0x000fe20000ffe404 */
[----:B------:R3:W-:Y:S01]  /*1dc0*/  @!P4 LDGSTS.E.BYPASS.LTC128B.128 [R243+0x2800], [R8.64] ;  /* 0x0280000008f3cfae */ /* 0x0007e2000b901d4c */
[----:B-1----:R-:W-:Y:S02]  /*1dd0*/  @!P2 LEA R10, P1, R6, c[0x0][0x168], 0x1 ;  /* 0x00005a00060aaa11 */ /* 0x002fe400078208ff */
[C---:B----4-:R-:W-:Y:S02]  /*1de0*/  IADD3 R12, R14.reuse, 0x50, RZ ;  /* 0x000000500e0c7810 */ /* 0x050fe40007ffe0ff */
[----:B------:R-:W-:Y:S02]  /*1df0*/  IADD3 R13, R14, 0x40, RZ ;  /* 0x000000400e0d7810 */ /* 0x000fe40007ffe0ff */
[----:B------:R-:W-:-:S02]  /*1e00*/  @!P2 LEA.HI.X R11, R6, c[0x0][0x16c], R4, 0x1, P1 ;  /* 0x00005b00060baa11 */ /* 0x000fc400008f0c04 */
[-C--:B------:R-:W-:Y:S01]  /*1e10*/  ISETP.GE.AND P3, PT, R12, R3.reuse, PT ;  /* 0x000000030c00720c */ /* 0x080fe20003f66270 */
[----:B------:R-:W-:Y:S01]  /*1e20*/  @!P6 IMAD.MOV.U32 R4, RZ, RZ, R165 ;  /* 0x000000ffff04e224 */ /* 0x000fe200078e00a5 */
[----:B------:R-:W-:Y:S01]  /*1e30*/  @!P6 MOV R5, R164 ;  /* 0x000000a40005e202 */ /* 0x000fe20000000f00 */
[----:B------:R-:W-:Y:S01]  /*1e40*/  @!P6 IMAD R0, R15, 0x30, RZ ;  /* 0x000000300f00e824 */ /* 0x000fe200078e02ff */
[----:B------:R-:W-:Y:S01]  /*1e50*/  ISETP.GE.AND P5, PT, R13, R3, PT ;  /* 0x000000030d00720c */ /* 0x000fe20003fa6270 */
[----:B------:R1:W-:Y:S02]  /*1e60*/  @!P2 LDGSTS.E.BYPASS.LTC128B.128 [R243+0x3000], [R10.64] ;  /* 0x030000000af3afae */ /* 0x0003e4000b901d4c */
[----:B------:R-:W-:-:S04]  /*1e70*/  @!P6 IMAD.WIDE.U32 R4, R194, 0x30, R4 ;  /* 0x00000030c204e825 */ /* 0x000fc800078e0004 */
[----:B------:R-:W-:Y:S01]  /*1e80*/  @!P6 IMAD.IADD R0, R5, 0x1, R0 ;  /* 0x000000010500e824 */ /* 0x000fe200078e0200 */
[C---:B--2---:R-:W-:Y:S01]  /*1e90*/  @!P6 LEA R24, P1, R4.reuse, c[0x0][0x168], 0x1 ;  /* 0x00005a000418ea11 */ /* 0x044fe200078208ff */
[----:B------:R-:W-:Y:S02]  /*1ea0*/  @!P3 IMAD.MOV.U32 R6, RZ, RZ, R165 ;  /* 0x000000ffff06b224 */ /* 0x000fe400078e00a5 */
[----:B------:R-:W-:Y:S01]  /*1eb0*/  @!P3 IMAD.MOV.U32 R7, RZ, RZ, R164 ;  /* 0x000000ffff07b224 */ /* 0x000fe200078e00a4 */
[----:B------:R-:W-:Y:S01]  /*1ec0*/  @!P6 LEA.HI.X R25, R4, c[0x0][0x16c], R0, 0x1, P1 ;  /* 0x00005b000419ea11 */ /* 0x000fe200008f0c00 */
[----:B------:R-:W-:Y:S01]  /*1ed0*/  @!P3 IMAD R5, R15, 0x50, RZ ;  /* 0x000000500f05b824 */ /* 0x000fe200078e02ff */
[C---:B------:R-:W-:Y:S01]  /*1ee0*/  @!P5 LEA R4, P1, R194.reuse, R165, 0x6 ;  /* 0x000000a5c204d211 */ /* 0x040fe200078230ff */
[C---:B---3--:R-:W-:Y:S02]  /*1ef0*/  @!P3 IMAD.WIDE.U32 R8, R194.reuse, 0x50, R6 ;  /* 0x00000050c208b825 */ /* 0x048fe400078e0006 */
[----:B------:R2:W-:Y:S01]  /*1f00*/  @!P6 LDGSTS.E.BYPASS.LTC128B.128 [R243+0x3800], [R24.64] ;  /* 0x0380000018f3efae */ /* 0x0005e2000b901d4c */
[----:B------:R-:W-:Y:S01]  /*1f10*/  @!P5 LEA.HI.X R0, R194, R164, R15, 0x6, P1 ;  /* 0x000000a4c200d211 */ /* 0x000fe200008f340f */
[----:B------:R-:W-:Y:S01]  /*1f20*/  @!P3 IMAD.IADD R5, R9, 0x1, R5 ;  /* 0x000000010905b824 */ /* 0x000fe200078e0205 */
[----:B------:R-:W-:-:S02]  /*1f30*/  @!P5 LEA R6, P2, R4, c[0x0][0x168], 0x1 ;  /* 0x00005a000406da11 */ /* 0x000fc400078408ff */
[----:B------:R-:W-:Y:S02]  /*1f40*/  @!P3 LEA R26, P1, R8, c[0x0][0x168], 0x1 ;  /* 0x00005a00081aba11 */ /* 0x000fe400078208ff */
[----:B------:R-:W-:Y:S02]  /*1f50*/  @!P5 LEA.HI.X R7, R4, c[0x0][0x16c], R0, 0x1, P2 ;  /* 0x00005b000407da11 */ /* 0x000fe400010f0c00 */
[----:B------:R-:W-:Y:S02]  /*1f60*/  @!P3 LEA.HI.X R27, R8, c[0x0][0x16c], R5, 0x1, P1 ;  /* 0x00005b00081bba11 */ /* 0x000fe400008f0c05 */
[C---:B-1----:R-:W-:Y:S01]  /*1f70*/  IADD3 R11, R14.reuse, 0x60, RZ ;  /* 0x000000600e0b7810 */ /* 0x042fe20007ffe0ff */
[----:B------:R1:W-:Y:S01]  /*1f80*/  @!P5 LDGSTS.E.BYPASS.LTC128B.128 [R243+0x4000], [R6.64] ;  /* 0x0400000006f3dfae */ /* 0x0003e2000b901d4c */
[----:B------:R-:W-:Y:S02]  /*1f90*/  IADD3 R10, R14, 0x70, RZ ;  /* 0x000000700e0a7810 */ /* 0x000fe40007ffe0ff */
[-C--:B------:R-:W-:Y:S01]  /*1fa0*/  ISETP.GE.AND P4, PT, R11, R3.reuse, PT ;  /* 0x000000030b00720c */ /* 0x080fe20003f86270 */
[----:B------:R3:W-:Y:S01]  /*1fb0*/  @!P3 LDGSTS.E.BYPASS.LTC128B.128 [R243+0x4800], [R26.64] ;  /* 0x048000001af3bfae */ /* 0x0007e2000b901d4c */
[----:B------:R-:W-:-:S02]  /*1fc0*/  ISETP.GE.AND P2, PT, R10, R3, PT ;  /* 0x000000030a00720c */ /* 0x000fc40003f46270 */
[C---:B------:R-:W-:Y:S02]  /*1fd0*/  IADD3 R9, R14.reuse, 0x80, RZ ;  /* 0x000000800e097810 */ /* 0x040fe40007ffe0ff */
[----:B------:R-:W-:Y:S02]  /*1fe0*/  IADD3 R8, R14, 0x90, RZ ;  /* 0x000000900e087810 */ /* 0x000fe40007ffe0ff */
[-C--:B------:R-:W-:Y:S02]  /*1ff0*/  ISETP.GE.AND P6, PT, R9, R3.reuse, PT ;  /* 0x000000030900720c */ /* 0x080fe40003fc6270 */
[----:B------:R-:W-:-:S03]  /*2000*/  ISETP.GE.AND P5, PT, R8, R3, PT ;  /* 0x000000030800720c */ /* 0x000fc60003fa6270 */
[C---:B------:R-:W-:Y:S02]  /*2010*/  @!P4 IMAD R4, R15.reuse, 0x60, RZ ;  /* 0x000000600f04c824 */ /* 0x040fe400078e02ff */
[----:B------:R-:W-:Y:S02]  /*2020*/  @!P2 IMAD R0, R15, 0x70, RZ ;  /* 0x000000700f00a824 */ /* 0x000fe400078e02ff */
[----:B-1----:R-:W-:Y:S02]  /*2030*/  @!P4 IMAD.MOV.U32 R6, RZ, RZ, R165 ;  /* 0x000000ffff06c224 */ /* 0x002fe400078e00a5 */
[----:B------:R-:W-:-:S04]  /*2040*/  @!P4 IMAD.MOV.U32 R7, RZ, RZ, R164 ;  /* 0x000000ffff07c224 */ /* 0x000fc800078e00a4 */
[----:B--2---:R-:W-:Y:S01]  /*2050*/  @!P4 IMAD.WIDE.U32 R24, R194, 0x60, R6 ;  /* 0x00000060c218c825 */ /* 0x004fe200078e0006 */
[----:B------:R-:W-:-:S03]  /*2060*/  @!P2 MOV R6, R165 ;  /* 0x000000a50006a202 */ /* 0x000fc60000000f00 */
[----:B------:R-:W-:Y:S01]  /*2070*/  @!P2 IMAD.MOV.U32 R7, RZ, RZ, R164 ;  /* 0x000000ffff07a224 */ /* 0x000fe200078e00a4 */
[----:B------:R-:W-:Y:S01]  /*2080*/  @!P4 LEA R30, P1, R24, c[0x0][0x168], 0x1 ;  /* 0x00005a00181eca11 */ /* 0x000fe200078208ff */
[----:B------:R-:W-:Y:S02]  /*2090*/  @!P4 IMAD.IADD R4, R25, 0x1, R4 ;  /* 0x000000011904c824 */ /* 0x000fe400078e0204 */
[----:B------:R-:W-:-:S03]  /*20a0*/  @!P2 IMAD.WIDE.U32 R6, R194, 0x70, R6 ;  /* 0x00000070c206a825 */ /* 0x000fc600078e0006 */
[----:B------:R-:W-:Y:S01]  /*20b0*/  @!P4 LEA.HI.X R31, R24, c[0x0][0x16c], R4, 0x1, P1 ;  /* 0x00005b00181fca11 */ /* 0x000fe200008f0c04 */
[----:B------:R-:W-:Y:S01]  /*20c0*/  @!P2 IMAD.IADD R0, R7, 0x1, R0 ;  /* 0x000000010700a824 */ /* 0x000fe200078e0200 */
[----:B---3--:R-:W-:Y:S01]  /*20d0*/  @!P2 LEA R26, P3, R6, c[0x0][0x168], 0x1 ;  /* 0x00005a00061aaa11 */ /* 0x008fe200078608ff */
[----:B------:R-:W-:Y:S01]  /*20e0*/  @!P5 IMAD.MOV.U32 R24, RZ, RZ, R165 ;  /* 0x000000ffff18d224 */ /* 0x000fe200078e00a5 */
[----:B------:R-:W-:Y:S01]  /*20f0*/  IADD3 R7, R14, 0xa0, RZ ;  /* 0x000000a00e077810 */ /* 0x000fe20007ffe0ff */
[----:B------:R-:W-:Y:S01]  /*2100*/  @!P5 IMAD.MOV.U32 R25, RZ, RZ, R164 ;  /* 0x000000ffff19d224 */ /* 0x000fe200078e00a4 */
[----:B------:R-:W-:Y:S01]  /*2110*/  @!P6 LEA R5, P1, R194, R165, 0x7 ;  /* 0x000000a5c205e211 */ /* 0x000fe200078238ff */
[----:B------:R1:W-:Y:S01]  /*2120*/  @!P4 LDGSTS.E.BYPASS.LTC128B.128 [R243+0x5000], [R30.64] ;  /* 0x050000001ef3cfae */ /* 0x0003e2000b901d4c */
[----:B------:R-:W-:Y:S01]  /*2130*/  @!P2 LEA.HI.X R27, R6, c[0x0][0x16c], R0, 0x1, P3 ;  /* 0x00005b00061baa11 */ /* 0x000fe200018f0c00 */
[----:B------:R-:W-:Y:S01]  /*2140*/  @!P5 IMAD R0, R15, 0x90, RZ ;  /* 0x000000900f00d824 */ /* 0x000fe200078e02ff */
[----:B------:R-:W-:Y:S01]  /*2150*/  ISETP.GE.AND P3, PT, R7, R3, PT ;  /* 0x000000030700720c */ /* 0x000fe20003f66270 */
[----:B------:R-:W-:Y:S01]  /*2160*/  @!P5 IMAD.WIDE.U32 R24, R194, 0x90, R24 ;  /* 0x00000090c218d825 */ /* 0x000fe200078e0018 */
[----:B------:R-:W-:Y:S01]  /*2170*/  IADD3 R6, R14, 0xb0, RZ ;  /* 0x000000b00e067810 */ /* 0x000fe20007ffe0ff */
[----:B------:R2:W-:Y:S01]  /*2180*/  @!P2 LDGSTS.E.BYPASS.LTC128B.128 [R243+0x5800], [R26.64] ;  /* 0x058000001af3afae */ /* 0x0005e2000b901d4c */
[----:B------:R-:W-:Y:S01]  /*2190*/  @!P6 LEA.HI.X R4, R194, R164, R15, 0x7, P1 ;  /* 0x000000a4c204e211 */ /* 0x000fe200008f3c0f */
[----:B------:R-:W-:Y:S01]  /*21a0*/  @!P5 IMAD.IADD R0, R25, 0x1, R0 ;  /* 0x000000011900d824 */ /* 0x000fe200078e0200 */
[----:B------:R-:W-:-:S02]  /*21b0*/  @!P6 LEA R34, P1, R5, c[0x0][0x168], 0x1 ;  /* 0x00005a000522ea11 */ /* 0x000fc400078208ff */
[-C--:B------:R-:W-:Y:S02]  /*21c0*/  ISETP.GE.AND P4, PT, R6, R3.reuse, PT ;  /* 0x000000030600720c */ /* 0x080fe40003f86270 */
[----:B------:R-:W-:Y:S02]  /*21d0*/  @!P6 LEA.HI.X R35, R5, c[0x0][0x16c], R4, 0x1, P1 ;  /* 0x00005b000523ea11 */ /* 0x000fe400008f0c04 */
[----:B------:R-:W-:Y:S01]  /*21e0*/  IADD3 R5, R14, 0xc0, RZ ;  /* 0x000000c00e057810 */ /* 0x000fe20007ffe0ff */
[----:B------:R-:W-:Y:S02]  /*21f0*/  @!P3 IMAD.MOV.U32 R25, RZ, RZ, R164 ;  /* 0x000000ffff19b224 */ /* 0x000fe400078e00a4 */
[----:B------:R-:W-:Y:S01]  /*2200*/  @!P3 IMAD R4, R15, 0xa0, RZ ;  /* 0x000000a00f04b824 */ /* 0x000fe200078e02ff */
[----:B------:R-:W-:Y:S01]  /*2210*/  ISETP.GE.AND P2, PT, R5, R3, PT ;  /* 0x000000030500720c */ /* 0x000fe20003f46270 */
[----:B------:R3:W-:Y:S01]  /*2220*/  @!P6 LDGSTS.E.BYPASS.LTC128B.128 [R243+0x6000], [R34.64] ;  /* 0x0600000022f3efae */ /* 0x0007e2000b901d4c */
[----:B-1----:R-:W-:-:S04]  /*2230*/  @!P5 LEA R30, P1, R24, c[0x0][0x168], 0x1 ;  /* 0x00005a00181eda11 */ /* 0x002fc800078208ff */
[----:B------:R-:W-:Y:S01]  /*2240*/  @!P5 LEA.HI.X R31, R24, c[0x0][0x16c], R0, 0x1, P1 ;  /* 0x00005b00181fda11 */ /* 0x000fe200008f0c00 */
[----:B------:R-:W-:Y:S01]  /*2250*/  @!P4 IMAD R0, R15, 0xb0, RZ ;  /* 0x000000b00f00c824 */ /* 0x000fe200078e02ff */
[----:B------:R-:W-:Y:S01]  /*2260*/  @!P3 MOV R24, R165 ;  /* 0x000000a50018b202 */ /* 0x000fe20000000f00 */
[----:B--2---:R-:W-:Y:S02]  /*2270*/  @!P4 IMAD.MOV.U32 R26, RZ, RZ, R165 ;  /* 0x000000ffff1ac224 */ /* 0x004fe400078e00a5 */
[----:B------:R-:W-:Y:S01]  /*2280*/  @!P4 IMAD.MOV.U32 R27, RZ, RZ, R164 ;  /* 0x000000ffff1bc224 */ /* 0x000fe200078e00a4 */
[----:B------:R1:W-:Y:S01]  /*2290*/  @!P5 LDGSTS.E.BYPASS.LTC128B.128 [R243+0x6800], [R30.64] ;  /* 0x068000001ef3dfae */ /* 0x0003e2000b901d4c */
[----:B------:R-:W-:-:S04]  /*22a0*/  @!P3 IMAD.WIDE.U32 R24, R194, 0xa0, R24 ;  /* 0x000000a0c218b825 */ /* 0x000fc800078e0018 */
[----:B------:R-:W-:Y:S01]  /*22b0*/  @!P4 IMAD.WIDE.U32 R32, R194, 0xb0, R26 ;  /* 0x000000b0c220c825 */ /* 0x000fe200078e001a */
[----:B------:R-:W-:-:S03]  /*22c0*/  @!P3 LEA R26, P1, R24, c[0x0][0x168], 0x1 ;  /* 0x00005a00181aba11 */ /* 0x000fc600078208ff */
[----:B------:R-:W-:Y:S02]  /*22d0*/  @!P3 IMAD.IADD R4, R25, 0x1, R4 ;  /* 0x000000011904b824 */ /* 0x000fe400078e0204 */
[----:B------:R-:W-:Y:S01]  /*22e0*/  @!P4 IMAD.IADD R0, R33, 0x1, R0 ;  /* 0x000000012100c824 */ /* 0x000fe200078e0200 */
[----:B------:R-:W-:Y:S01]  /*22f0*/  @!P2 MOV R33, R164 ;  /* 0x000000a40021a202 */ /* 0x000fe20000000f00 */
[----:B------:R-:W-:Y:S01]  /*2300*/  @!P2 IMAD R16, R15, 0xc0, RZ ;  /* 0x000000c00f10a824 */ /* 0x000fe200078e02ff */
[----:B------:R-:W-:Y:S02]  /*2310*/  @!P3 LEA.HI.X R27, R24, c[0x0][0x16c], R4, 0x1, P1 ;  /* 0x00005b00181bba11 */ /* 0x000fe400008f0c04 */
[----:B------:R-:W-:Y:S02]  /*2320*/  @!P4 LEA R24, P1, R32, c[0x0][0x168], 0x1 ;  /* 0x00005a002018ca11 */ /* 0x000fe400078208ff */
[----:B------:R-:W-:Y:S01]  /*2330*/  IADD3 R4, R14, 0xe0, RZ ;  /* 0x000000e00e047810 */ /* 0x000fe20007ffe0ff */
[----:B------:R2:W-:Y:S01]  /*2340*/  @!P3 LDGSTS.E.BYPASS.LTC128B.128 [R243+0x7000], [R26.64] ;  /* 0x070000001af3bfae */ /* 0x0005e2000b901d4c */
[----:B------:R-:W-:Y:S01]  /*2350*/  @!P4 LEA.HI.X R25, R32, c[0x0][0x16c], R0, 0x1, P1 ;  /* 0x00005b002019ca11 */ /* 0x000fe200008f0c00 */
[----:B------:R-:W-:Y:S01]  /*2360*/  @!P2 IMAD.MOV.U32 R32, RZ, RZ, R165 ;  /* 0x000000ffff20a224 */ /* 0x000fe200078e00a5 */
[----:B------:R-:W-:-:S02]  /*2370*/  IADD3 R0, R14, 0xd0, RZ ;  /* 0x000000d00e007810 */ /* 0x000fc40007ffe0ff */
[-C--:B------:R-:W-:Y:S01]  /*2380*/  ISETP.GE.AND P5, PT, R4, R3.reuse, PT ;  /* 0x000000030400720c */ /* 0x080fe20003fa6270 */
[----:B------:R-:W-:Y:S01]  /*2390*/  @!P2 IMAD.WIDE.U32 R32, R194, 0xc0, R32 ;  /* 0x000000c0c220a825 */ /* 0x000fe200078e0020 */
[-C--:B------:R-:W-:Y:S01]  /*23a0*/  ISETP.GE.AND P6, PT, R0, R3.reuse, PT ;  /* 0x000000030000720c */ /* 0x080fe20003fc6270 */
[----:B------:R4:W-:Y:S01]  /*23b0*/  @!P4 LDGSTS.E.BYPASS.LTC128B.128 [R243+0x7800], [R24.64] ;  /* 0x0780000018f3cfae */ /* 0x0009e2000b901d4c */
[----:B------:R-:W-:Y:S01]  /*23c0*/  ISETP.GE.AND P3, PT, R23, R3, PT ;  /* 0x000000031700720c */ /* 0x000fe20003f66270 */
[----:B------:R-:W-:Y:S01]  /*23d0*/  @!P2 IMAD.IADD R16, R33, 0x1, R16 ;  /* 0x000000012110a824 */ /* 0x000fe200078e0210 */
[----:B-1----:R-:W-:Y:S01]  /*23e0*/  @!P2 LEA R30, P1, R32, c[0x0][0x168], 0x1 ;  /* 0x00005a00201eaa11 */ /* 0x002fe200078208ff */
[----:B------:R-:W-:-:S03]  /*23f0*/  IMAD R23, R17, c[0x0][0x1b8], RZ ;  /* 0x00006e0011177a24 */ /* 0x000fc600078e02ff */
[----:B------:R-:W-:Y:S01]  /*2400*/  @!P2 LEA.HI.X R31, R32, c[0x0][0x16c], R16, 0x1, P1 ;  /* 0x00005b00201faa11 */ /* 0x000fe200008f0c10 */
[----:B------:R-:W-:Y:S01]  /*2410*/  IMAD R23, R18, c[0x0][0x1bc], R23 ;  /* 0x00006f0012177a24 */ /* 0x000fe200078e0217 */
[----:B------:R-:W-:Y:S01]  /*2420*/  IADD3 R16, R14, 0xf0, RZ ;  /* 0x000000f00e107810 */ /* 0x000fe20007ffe0ff */
[C---:B------:R-:W-:Y:S01]  /*2430*/  @!P5 IMAD R17, R15.reuse, 0xe0, RZ ;  /* 0x000000e00f11d824 */ /* 0x040fe200078e02ff */
[-C--:B------:R-:W-:Y:S01]  /*2440*/  ISETP.GE.AND P1, PT, R22, R3.reuse, PT ;  /* 0x000000031600720c */ /* 0x080fe20003f26270 */
[----:B------:R-:W-:Y:S01]  /*2450*/  @!P6 IMAD R22, R15, 0xd0, RZ ;  /* 0x000000d00f16e824 */ /* 0x000fe200078e02ff */
[----:B------:R-:W-:Y:S01]  /*2460*/  ISETP.GE.AND P4, PT, R16, R3, PT ;  /* 0x000000031000720c */ /* 0x000fe20003f86270 */
[----:B------:R1:W-:Y:S01]  /*2470*/  @!P2 LDGSTS.E.BYPASS.LTC128B.128 [R243+0x8000], [R30.64] ;  /* 0x080000001ef3afae */ /* 0x0003e2000b901d4c */
[----:B------:R-:W-:Y:S02]  /*2480*/  IMAD.IADD R29, R29, 0x1, R23 ;  /* 0x000000011d1d7824 */ /* 0x000fe400078e0217 */
[----:B--2---:R-:W-:-:S02]  /*2490*/  @!P5 IMAD.MOV.U32 R26, RZ, RZ, R165 ;  /* 0x000000ffff1ad224 */ /* 0x004fc400078e00a5 */
[----:B------:R-:W-:-:S04]  /*24a0*/  @!P5 IMAD.MOV.U32 R27, RZ, RZ, R164 ;  /* 0x000000ffff1bd224 */ /* 0x000fc800078e00a4 */
[----:B------:R-:W-:-:S04]  /*24b0*/  @!P5 IMAD.WIDE.U32 R26, R194, 0xe0, R26 ;  /* 0x000000e0c21ad825 */ /* 0x000fc800078e001a */
[--C-:B----4-:R-:W-:Y:S01]  /*24c0*/  @!P6 IMAD.MOV.U32 R24, RZ, RZ, R165.reuse ;  /* 0x000000ffff18e224 */ /* 0x110fe200078e00a5 */
[----:B------:R-:W-:Y:S01]  /*24d0*/  @!P5 IADD3 R17, R27, R17, RZ ;  /* 0x000000111b11d210 */ /* 0x000fe20007ffe0ff */
[----:B------:R-:W-:Y:S02]  /*24e0*/  @!P6 IMAD.MOV.U32 R25, RZ, RZ, R164 ;  /* 0x000000ffff19e224 */ /* 0x000fe400078e00a4 */
[----:B------:R-:W-:Y:S02]  /*24f0*/  @!P4 IMAD.MOV.U32 R32, RZ, RZ, R165 ;  /* 0x000000ffff20c224 */ /* 0x000fe400078e00a5 */
[----:B------:R-:W-:-:S04]  /*2500*/  @!P6 IMAD.WIDE.U32 R24, R194, 0xd0, R24 ;  /* 0x000000d0c218e825 */ /* 0x000fc800078e0018 */
[----:B------:R-:W-:Y:S01]  /*2510*/  @!P6 IMAD.IADD R22, R25, 0x1, R22 ;  /* 0x000000011916e824 */ /* 0x000fe200078e0216 */
[C---:B-1----:R-:W-:Y:S01]  /*2520*/  @!P6 LEA R30, P2, R24.reuse, c[0x0][0x168], 0x1 ;  /* 0x00005a00181eea11 */ /* 0x042fe200078408ff */
[----:B------:R-:W-:Y:S02]  /*2530*/  @!P4 IMAD.MOV.U32 R33, RZ, RZ, R164 ;  /* 0x000000ffff21c224 */ /* 0x000fe400078e00a4 */
[----:B------:R-:W-:Y:S01]  /*2540*/  @!P4 IMAD R15, R15, 0xf0, RZ ;  /* 0x000000f00f0fc824 */ /* 0x000fe200078e02ff */
[----:B------:R-:W-:Y:S01]  /*2550*/  @!P6 LEA.HI.X R31, R24, c[0x0][0x16c], R22, 0x1, P2 ;  /* 0x00005b00181fea11 */ /* 0x000fe200010f0c16 */
[----:B------:R-:W-:Y:S01]  /*2560*/  @!P4 IMAD.WIDE.U32 R32, R194, 0xf0, R32 ;  /* 0x000000f0c220c825 */ /* 0x000fe200078e0020 */
[----:B------:R-:W-:-:S03]  /*2570*/  @!P5 LEA R24, P2, R26, c[0x0][0x168], 0x1 ;  /* 0x00005a001a18da11 */ /* 0x000fc600078408ff */
[----:B------:R-:W-:Y:S01]  /*2580*/  @!P4 IMAD.IADD R15, R33, 0x1, R15 ;  /* 0x00000001210fc824 */ /* 0x000fe200078e020f */
[----:B------:R-:W-:Y:S01]  /*2590*/  @!P5 LEA.HI.X R25, R26, c[0x0][0x16c], R17, 0x1, P2 ;  /* 0x00005b001a19da11 */ /* 0x000fe200010f0c11 */
[----:B------:R1:W-:Y:S01]  /*25a0*/  @!P6 LDGSTS.E.BYPASS.LTC128B.128 [R243+0x8800], [R30.64] ;  /* 0x088000001ef3efae */ /* 0x0003e2000b901d4c */
[----:B------:R-:W-:Y:S01]  /*25b0*/  @!P4 LEA R22, P2, R32, c[0x0][0x168], 0x1 ;  /* 0x00005a002016ca11 */ /* 0x000fe200078408ff */
[----:B------:R-:W-:Y:S01]  /*25c0*/  IMAD R17, R166, c[0x0][0x1a4], RZ ;  /* 0x00006900a6117a24 */ /* 0x000fe200078e02ff */
[-C--:B------:R-:W-:Y:S01]  /*25d0*/  ISETP.GE.AND P6, PT, R21, R3.reuse, PT ;  /* 0x000000031500720c */ /* 0x080fe20003fc6270 */
[----:B------:R2:W-:Y:S01]  /*25e0*/  @!P5 LDGSTS.E.BYPASS.LTC128B.128 [R243+0x9000], [R24.64] ;  /* 0x0900000018f3dfae */ /* 0x0005e2000b901d4c */
[----:B------:R-:W-:Y:S01]  /*25f0*/  @!P4 LEA.HI.X R23, R32, c[0x0][0x16c], R15, 0x1, P2 ;  /* 0x00005b002017ca11 */ /* 0x000fe200010f0c0f */
[----:B------:R-:W-:Y:S01]  /*2600*/  IMAD.WIDE.U32 R20, R20, c[0x0][0x1a0], R28 ;  /* 0x0000680014147a25 */ /* 0x000fe200078e001c */
[----:B------:R-:W-:-:S03]  /*2610*/  ISETP.GE.AND P5, PT, R13, R3, PT ;  /* 0x000000030d00720c */ /* 0x000fc60003fa6270 */
[----:B------:R4:W-:Y:S01]  /*2620*/  @!P4 LDGSTS.E.BYPASS.LTC128B.128 [R243+0x9800], [R22.64] ;  /* 0x0980000016f3cfae */ /* 0x0009e2000b901d4c */
[----:B------:R-:W-:Y:S01]  /*2630*/  IMAD.IADD R19, R21, 0x1, R19 ;  /* 0x0000000115137824 */ /* 0x000fe200078e0213 */
[----:B------:R-:W-:Y:S02]  /*2640*/  LEA R240, P2, R20, c[0x0][0x170], 0x1 ;  /* 0x00005c0014f07a11 */ /* 0x000fe400078408ff */
[----:B------:R-:W0:Y:S01]  /*2650*/  LDGDEPBAR ;  /* 0x00000000000079af */ /* 0x000e220000000000 */
[----:B------:R-:W-:Y:S01]  /*2660*/  ISETP.GE.AND P4, PT, R14, R3, PT ;  /* 0x000000030e00720c */ /* 0x000fe20003f86270 */
[----:B------:R-:W-:Y:S01]  /*2670*/  @!P6 IMAD.MOV.U32 R13, RZ, RZ, c[0x0][0x1a4] ;  /* 0x00006900ff0de624 */ /* 0x000fe200078e00ff */
[----:B------:R-:W-:Y:S01]  /*2680*/  LEA.HI.X R239, R20, c[0x0][0x174], R19, 0x1, P2 ;  /* 0x00005d0014ef7a11 */ /* 0x000fe200010f0c13 */
[----:B------:R-:W-:Y:S01]  /*2690*/  @!P6 IMAD.MOV.U32 R20, RZ, RZ, R240 ;  /* 0x000000ffff14e224 */ /* 0x000fe200078e00f0 */
[----:B------:R-:W-:Y:S01]  /*26a0*/  @!P6 MOV R15, c[0x0][0x1a0] ;  /* 0x00006800000fea02 */ /* 0x000fe20000000f00 */
[----:B------:R-:W-:Y:S01]  /*26b0*/  @!P6 IMAD R13, R13, 0x60, RZ ;  /* 0x000000600d0de824 */ /* 0x000fe200078e02ff */
[----:B------:R-:W-:Y:S01]  /*26c0*/  SHF.L.U32 R14, R14, 0x3, RZ ;  /* 0x000000030e0e7819 */ /* 0x000fe200000006ff */
[----:B------:R-:W-:-:S04]  /*26d0*/  @!P6 IMAD.MOV.U32 R21, RZ, RZ, R239 ;  /* 0x000000ffff15e224 */ /* 0x000fc800078e00ef */
[----:B------:R-:W-:-:S04]  /*26e0*/  @!P6 IMAD.WIDE.U32 R20, R15, 0x60, R20 ;  /* 0x000000600f14e825 */ /* 0x000fc800078e0014 */
[----:B------:R-:W-:Y:S01]  /*26f0*/  @!P1 IMAD.MOV.U32 R15, RZ, RZ, c[0x0][0x1a4] ;  /* 0x00006900ff0f9624 */ /* 0x000fe200078e00ff */
[----:B--2---:R-:W-:Y:S01]  /*2700*/  @!P4 MOV R24, R240 ;  /* 0x000000f00018c202 */ /* 0x004fe20000000f00 */
[----:B------:R-:W-:Y:S02]  /*2710*/  @!P4 IMAD.MOV.U32 R25, RZ, RZ, R239 ;  /* 0x000000ffff19c224 */ /* 0x000fe400078e00ef */
[----:B------:R-:W-:Y:S02]  /*2720*/  @!P6 IMAD.IADD R21, R21, 0x1, R13 ;  /* 0x000000011515e824 */ /* 0x000fe400078e020d */
[----:B----4-:R-:W-:Y:S01]  /*2730*/  IMAD.WIDE.U32 R22, R166, c[0x0][0x1a0], RZ ;  /* 0x00006800a6167a25 */ /* 0x010fe200078e00ff */
[----:B------:R-:W-:-:S04]  /*2740*/  DEPBAR.LE SB0, 0x0 ;  /* 0x000080000000791a */ /* 0x000fc80000000000 */
[----:B------:R-:W-:Y:S01]  /*2750*/  BAR.SYNC.DEFER_BLOCKING 0x0 ;  /* 0x0000000000007b1d */ /* 0x000fe20000010000 */
[----:B------:R-:W-:-:S04]  /*2760*/  @!P3 IADD3 R18, P2, R240, R22, RZ ;  /* 0x00000016f012b210 */ /* 0x000fc80007f5e0ff */
[----:B------:R-:W-:Y:S01]  /*2770*/  @!P3 IADD3.X R19, R239, R23, R17, P2, !PT ;  /* 0x00000017ef13b210 */ /* 0x000fe200017fe411 */
[----:B------:R-:W-:-:S05]  /*2780*/  @!P1 IMAD.MOV.U32 R17, RZ, RZ, c[0x0][0x1a0] ;  /* 0x00006800ff119624 */ /* 0x000fca00078e00ff */
[----:B------:R-:W-:-:S04]  /*2790*/  @!P1 LEA R22, P2, R17, R240, 0x6 ;  /* 0x000000f011169211 */ /* 0x000fc800078430ff */
        /* <DEDUP_REMOVED lines=31> */
[----:B------:R-:W-:Y:S02]  /*2990*/  @!P4 IMAD.MOV.U32 R8, RZ, RZ, R240 ;  /* 0x000000ffff08c224 */ /* 0x000fe400078e00f0 */
[----:B------:R-:W-:Y:S01]  /*29a0*/  @!P4 IMAD.MOV.U32 R9, RZ, RZ, R239 ;  /* 0x000000ffff09c224 */ /* 0x000fe200078e00ef */
[----:B------:R-:W-:Y:S01]  /*29b0*/  @P5 STS.128 [R243+0xc000], RZ ;  /* 0x00c000fff3005388 */ /* 0x000fe20000000c00 */
[----:B------:R-:W-:-:S02]  /*29c0*/  @!P4 IMAD R11, R11, 0xa0, RZ ;  /* 0x000000a00b0bc824 */ /* 0x000fc400078e02ff */
[----:B------:R-:W-:Y:S01]  /*29d0*/  @!P3 IMAD.MOV.U32 R10, RZ, RZ, c[0x0][0x1a4] ;  /* 0x00006900ff0ab624 */ /* 0x000fe200078e00ff */
[----:B------:R-:W-:Y:S01]  /*29e0*/  @!PT LDS RZ, [RZ] ;  /* 0x00000000fffff984 */ /* 0x000fe20000000800 */
[----:B------:R-:W-:Y:S01]  /*29f0*/  @!PT LDS RZ, [RZ] ;  /* 0x00000000fffff984 */ /* 0x000fe20000000800 */
[----:B------:R-:W-:Y:S01]  /*2a00*/  @!PT LDS RZ, [RZ] ;  /* 0x00000000fffff984 */ /* 0x000fe20000000800 */
[----:B------:R3:W-:Y:S01]  /*2a10*/  @!P5 LDGSTS.E.BYPASS.LTC128B.128 [R243+0xc000], [R12.64] ;  /* 0x0c0000000cf3dfae */ /* 0x0007e2000b901d4c */
[----:B------:R-:W-:Y:S02]  /*2a20*/  ISETP.GE.AND P5, PT, R7, R3, PT ;  /* 0x000000030700720c */ /* 0x000fe40003fa6270 */
[----:B----4-:R-:W-:Y:S01]  /*2a30*/  @!P3 MOV R18, c[0x0][0x1a0] ;  /* 0x000068000012ba02 */ /* 0x010fe20000000f00 */
[----:B------:R-:W-:Y:S01]  /*2a40*/  @!P3 IMAD R10, R10, 0xc0, RZ ;  /* 0x000000c00a0ab824 */ /* 0x000fe200078e02ff */
[----:B------:R-:W-:Y:S01]  /*2a50*/  @P4 STS.128 [R243+0xc800], RZ ;  /* 0x00c800fff3004388 */ /* 0x000fe20000000c00 */
[----:B------:R-:W-:Y:S02]  /*2a60*/  @!P6 IMAD.MOV.U32 R7, RZ, RZ, c[0x0][0x1a4] ;  /* 0x00006900ff07e624 */ /* 0x000fe400078e00ff */
[----:B-1----:R-:W-:Y:S02]  /*2a70*/  @!P2 IMAD.MOV.U32 R22, RZ, RZ, R240 ;  /* 0x000000ffff16a224 */ /* 0x002fe400078e00f0 */
[----:B------:R-:W-:-:S02]  /*2a80*/  @!P2 IMAD.MOV.U32 R23, RZ, RZ, R239 ;  /* 0x000000ffff17a224 */ /* 0x000fc400078e00ef */
[----:B--2---:R-:W-:-:S04]  /*2a90*/  @!P4 IMAD.MOV.U32 R20, RZ, RZ, c[0x0][0x1a0] ;  /* 0x00006800ff14c624 */ /* 0x004fc800078e00ff */
[----:B------:R-:W-:-:S04]  /*2aa0*/  @!P4 IMAD.WIDE.U32 R20, R20, 0xa0, R8 ;  /* 0x000000a01414c825 */ /* 0x000fc800078e0008 */
[----:B------:R-:W-:Y:S02]  /*2ab0*/  @!P3 IMAD.MOV.U32 R8, RZ, RZ, R240 ;  /* 0x000000ffff08b224 */ /* 0x000fe400078e00f0 */
[----:B------:R-:W-:Y:S02]  /*2ac0*/  @!P3 IMAD.MOV.U32 R9, RZ, RZ, R239 ;  /* 0x000000ffff09b224 */ /* 0x000fe400078e00ef */
[----:B------:R-:W-:Y:S02]  /*2ad0*/  @!P4 IMAD.IADD R21, R21, 0x1, R11 ;  /* 0x000000011515c824 */ /* 0x000fe400078e020b */
[----:B------:R-:W-:Y:S01]  /*2ae0*/  @!P3 IMAD.WIDE.U32 R18, R18, 0xc0, R8 ;  /* 0x000000c01212b825 */ /* 0x000fe200078e0008 */
[----:B------:R-:W-:Y:S02]  /*2af0*/  @!P2 MOV R9, c[0x0][0x1a0] ;  /* 0x000068000009aa02 */ /* 0x000fe40000000f00 */
[----:B------:R-:W-:Y:S01]  /*2b00*/  @!PT LDS RZ, [RZ] ;  /* 0x00000000fffff984 */ /* 0x000fe20000000800 */
[----:B------:R-:W-:Y:S01]  /*2b10*/  @!PT LDS RZ, [RZ] ;  /* 0x00000000fffff984 */ /* 0x000fe20000000800 */
[----:B------:R-:W-:Y:S01]  /*2b20*/  @!PT LDS RZ, [RZ] ;  /* 0x00000000fffff984 */ /* 0x000fe20000000800 */
[----:B------:R1:W-:Y:S01]  /*2b30*/  @!P4 LDGSTS.E.BYPASS.LTC128B.128 [R243+0xc800], [R20.64] ;  /* 0x0c80000014f3cfae */ /* 0x0003e2000b901d4c */
[----:B------:R-:W-:Y:S01]  /*2b40*/  @!P2 IMAD.MOV.U32 R8, RZ, RZ, c[0x0][0x1a4] ;  /* 0x00006900ff08a624 */ /* 0x000fe200078e00ff */
[----:B------:R-:W-:Y:S01]  /*2b50*/  @!P3 IADD3 R19, R19, R10, RZ ;  /* 0x0000000a1313b210 */ /* 0x000fe20007ffe0ff */
[----:B------:R-:W-:Y:S01]  /*2b60*/  @!P2 IMAD.WIDE.U32 R22, R9, 0xe0, R22 ;  /* 0x000000e00916a825 */ /* 0x000fe200078e0016 */
[----:B------:R-:W-:Y:S01]  /*2b70*/  LEA.HI R9, R201, R167, RZ, 0x4 ;  /* 0x000000a7c9097211 */ /* 0x000fe200078f20ff */
[----:B------:R-:W-:Y:S01]  /*2b80*/  @P3 STS.128 [R243+0xd000], RZ ;  /* 0x00d000fff3003388 */ /* 0x000fe20000000c00 */
[-C--:B------:R-:W-:Y:S01]  /*2b90*/  ISETP.GE.AND P4, PT, R6, R3.reuse, PT ;  /* 0x000000030600720c */ /* 0x080fe20003f86270 */
[----:B------:R-:W-:Y:S01]  /*2ba0*/  @!P2 IMAD R8, R8, 0xe0, RZ ;  /* 0x000000e00808a824 */ /* 0x000fe200078e02ff */
[----:B------:R-:W-:Y:S01]  /*2bb0*/  LOP3.LUT R11, R9, 0xfffffff0, RZ, 0xc0, !PT ;  /* 0xfffffff0090b7812 */ /* 0x000fe200078ec0ff */
[----:B------:R-:W-:Y:S01]  /*2bc0*/  @!PT LDS RZ, [RZ] ;  /* 0x00000000fffff984 */ /* 0x000fe20000000800 */
[----:B------:R-:W-:Y:S01]  /*2bd0*/  @!PT LDS RZ, [RZ] ;  /* 0x00000000fffff984 */ /* 0x000fe20000000800 */
[----:B------:R-:W-:Y:S01]  /*2be0*/  @!PT LDS RZ, [RZ] ;  /* 0x00000000fffff984 */ /* 0x000fe20000000800 */
[----:B------:R2:W-:Y:S01]  /*2bf0*/  @!P3 LDGSTS.E.BYPASS.LTC128B.128 [R243+0xd000], [R18.64] ;  /* 0x0d00000012f3bfae */ /* 0x0005e2000b901d4c */
[----:B------:R-:W-:Y:S01]  /*2c00*/  SHF.R.S32.HI R9, RZ, 0x4, R9 ;  /* 0x00000004ff097819 */ /* 0x000fe20000011409 */
[----:B------:R-:W-:Y:S01]  /*2c10*/  @!P2 IMAD.IADD R23, R23, 0x1, R8 ;  /* 0x000000011717a824 */ /* 0x000fe200078e0208 */
[----:B------:R-:W-:Y:S01]  /*2c20*/  ISETP.GE.AND P3, PT, R5, R3, PT ;  /* 0x000000030500720c */ /* 0x000fe20003f66270 */
[----:B------:R-:W-:Y:S01]  /*2c30*/  IMAD.IADD R11, R167, 0x1, -R11 ;  /* 0x00000001a70b7824 */ /* 0x000fe200078e0a0b */
[----:B------:R-:W-:Y:S01]  /*2c40*/  @P2 STS.128 [R243+0xd800], RZ ;  /* 0x00d800fff3002388 */ /* 0x000fe20000000c00 */
[----:B------:R-:W-:Y:S01]  /*2c50*/  @!P6 IMAD.MOV.U32 R8, RZ, RZ, c[0x0][0x1a0] ;  /* 0x00006800ff08e624 */ /* 0x000fe200078e00ff */
[----:B------:R-:W-:-:S02]  /*2c60*/  LEA.HI R10, R9, R9, RZ, 0x1 ;  /* 0x00000009090a7211 */ /* 0x000fc400078f08ff */
[----:B------:R-:W-:Y:S01]  /*2c70*/  SHF.R.S32.HI R6, RZ, 0x1f, R11 ;  /* 0x0000001fff067819 */ /* 0x000fe2000001140b */
[----:B------:R-:W-:Y:S01]  /*2c80*/  @!PT LDS RZ, [RZ] ;  /* 0x00000000fffff984 */ /* 0x000fe20000000800 */
[----:B------:R-:W-:Y:S01]  /*2c90*/  @!PT LDS RZ, [RZ] ;  /* 0x00000000fffff984 */ /* 0x000fe20000000800 */
[----:B------:R-:W-:Y:S01]  /*2ca0*/  @!PT LDS RZ, [RZ] ;  /* 0x00000000fffff984 */ /* 0x000fe20000000800 */
[----:B------:R4:W-:Y:S01]  /*2cb0*/  @!P2 LDGSTS.E.BYPASS.LTC128B.128 [R243+0xd800], [R22.64] ;  /* 0x0d80000016f3afae */ /* 0x0009e2000b901d4c */
[----:B---3--:R-:W-:Y:S02]  /*2cc0*/  @!P6 LEA R12, P2, R8, R240, 0x8 ;  /* 0x000000f0080ce211 */ /* 0x008fe400078440ff */
[----:B------:R-:W-:Y:S01]  /*2cd0*/  LEA.HI R6, R6, R11, RZ, 0x3 ;  /* 0x0000000b06067211 */ /* 0x000fe200078f18ff */
[----:B------:R-:W-:Y:S01]  /*2ce0*/  @P6 STS.128 [R243+0xe000], RZ ;  /* 0x00e000fff3006388 */ /* 0x000fe20000000c00 */
[----:B------:R-:W-:Y:S01]  /*2cf0*/  @!P6 LEA.HI.X R13, R8, R239, R7, 0x8, P2 ;  /* 0x000000ef080de211 */ /* 0x000fe200010f4407 */
[----:B------:R-:W-:Y:S01]  /*2d00*/  IMAD.SHL.U32 R8, R176, 0x40, RZ ;  /* 0x00000040b0087824 */ /* 0x000fe200078e00ff */
[----:B------:R-:W-:Y:S01]  /*2d10*/  LOP3.LUT R5, R6, 0xfffffff8, RZ, 0xc0, !PT ;  /* 0xfffffff806057812 */ /* 0x000fe200078ec0ff */
[----:B-1----:R-:W-:Y:S01]  /*2d20*/  @!P3 IMAD.MOV.U32 R20, RZ, RZ, c[0x0][0x1a0] ;  /* 0x00006800ff14b624 */ /* 0x002fe200078e00ff */
[----:B------:R-:W-:Y:S01]  /*2d30*/  @!P1 MOV R7, c[0x0][0x1a0] ;  /* 0x0000680000079a02 */ /* 0x000fe20000000f00 */
[----:B------:R-:W-:Y:S01]  /*2d40*/  @!PT LDS RZ, [RZ] ;  /* 0x00000000fffff984 */ /* 0x000fe20000000800 */
[----:B------:R-:W-:Y:S01]  /*2d50*/  @!PT LDS RZ, [RZ] ;  /* 0x00000000fffff984 */ /* 0x000fe20000000800 */
[----:B------:R-:W-:Y:S01]  /*2d60*/  @!PT LDS RZ, [RZ] ;  /* 0x00000000fffff984 */ /* 0x000fe20000000800 */
[----:B------:R1:W-:Y:S01]  /*2d70*/  @!P6 LDGSTS.E.BYPASS.LTC128B.128 [R243+0xe000], [R12.64] ;  /* 0x0e0000000cf3efae */ /* 0x0003e2000b901d4c */
[----:B------:R-:W-:Y:S01]  /*2d80*/  LOP3.LUT R10, R10, 0xfffffffe, RZ, 0xc0, !PT ;  /* 0xfffffffe0a0a7812 */ /* 0x000fe200078ec0ff */
[----:B------:R-:W-:Y:S01]  /*2d90*/  IMAD.SHL.U32 R196, R6, 0x40, RZ ;  /* 0x0000004006c47824 */ /* 0x000fe200078e00ff */
[-C--:B------:R-:W-:Y:S01]  /*2da0*/  ISETP.GE.AND P2, PT, R0, R3.reuse, PT ;  /* 0x000000030000720c */ /* 0x080fe20003f46270 */
[----:B------:R-:W-:Y:S01]  /*2db0*/  IMAD.IADD R0, R11, 0x1, -R5 ;  /* 0x000000010b007824 */ /* 0x000fe200078e0a05 */
[----:B------:R-:W-:Y:S01]  /*2dc0*/  LOP3.LUT R8, R8, 0x1c0, RZ, 0xc0, !PT ;  /* 0x000001c008087812 */ /* 0x000fe200078ec0ff */
[----:B------:R-:W-:Y:S01]  /*2dd0*/  IMAD.IADD R10, R9, 0x1, -R10 ;  /* 0x00000001090a7824 */ /* 0x000fe200078e0a0a */
[----:B------:R-:W-:Y:S01]  /*2de0*/  ISETP.GE.AND P6, PT, R4, R3, PT ;  /* 0x000000030400720c */ /* 0x000fe20003fc6270 */
[----:B--2---:R-:W-:Y:S01]  /*2df0*/  @!P1 IMAD.MOV.U32 R18, RZ, RZ, R240 ;  /* 0x000000ffff129224 */ /* 0x004fe200078e00f0 */
[----:B------:R-:W-:Y:S01]  /*2e00*/  LOP3.LUT R14, R8, 0x8, R14, 0xf8, !PT ;  /* 0x00000008080e7812 */ /* 0x000fe200078ef80e */
[----:B------:R-:W-:Y:S01]  /*2e10*/  @!P1 IMAD.MOV.U32 R19, RZ, RZ, R239 ;  /* 0x000000ffff139224 */ /* 0x000fe200078e00ef */
[----:B------:R-:W-:Y:S01]  /*2e20*/  SHF.R.U32.HI R8, RZ, 0x3, R8 ;  /* 0x00000003ff087819 */ /* 0x000fe20000011608 */
[----:B------:R-:W-:Y:S01]  /*2e30*/  IMAD.SHL.U32 R4, R10, 0x8, RZ ;  /* 0x000000080a047824 */ /* 0x000fe200078e00ff */
[----:B------:R-:W-:Y:S01]  /*2e40*/  @P1 STS.128 [R243+0xe800], RZ ;  /* 0x00e800fff3001388 */ /* 0x000fe20000000c00 */
[----:B------:R-:W-:Y:S01]  /*2e50*/  @!P1 IMAD.WIDE.U32 R18, R7, 0x120, R18 ;  /* 0x0000012007129825 */ /* 0x000fe200078e0012 */
[----:B------:R-:W-:-:S02]  /*2e60*/  LOP3.LUT R8, R14, R8, RZ, 0x3c, !PT ;  /* 0x000000080e087212 */ /* 0x000fc400078e3cff */
[----:B----4-:R-:W-:Y:S01]  /*2e70*/  @!P4 MOV R22, c[0x0][0x1a0] ;  /* 0x000068000016ca02 */ /* 0x010fe20000000f00 */
[----:B------:R-:W-:Y:S01]  /*2e80*/  IMAD.SHL.U32 R7, R0, 0x40, RZ ;  /* 0x0000004000077824 */ /* 0x000fe200078e00ff */
[----:B------:R-:W-:Y:S01]  /*2e90*/  @!P5 MOV R14, c[0x0][0x1a4] ;  /* 0x00006900000eda02 */ /* 0x000fe20000000f00 */
[----:B------:R-:W-:Y:S01]  /*2ea0*/  @!P1 IMAD.MOV.U32 R5, RZ, RZ, c[0x0][0x1a4] ;  /* 0x00006900ff059624 */ /* 0x000fe200078e00ff */
[----:B------:R-:W-:Y:S01]  /*2eb0*/  LEA.HI R201, R201, R167, RZ, 0x5 ;  /* 0x000000a7c9c97211 */ /* 0x000fe200078f28ff */
[----:B------:R-:W-:Y:S01]  /*2ec0*/  @!P5 IMAD.MOV.U32 R9, RZ, RZ, c[0x0][0x1a0] ;  /* 0x00006800ff09d624 */ /* 0x000fe200078e00ff */
[----:B------:R-:W-:Y:S01]  /*2ed0*/  LOP3.LUT R7, R7, 0x1c0, RZ, 0xc0, !PT ;  /* 0x000001c007077812 */ /* 0x000fe200078ec0ff */
[----:B------:R-:W-:Y:S01]  /*2ee0*/  @!P1 IMAD R5, R5, 0x120, RZ ;  /* 0x0000012005059824 */ /* 0x000fe200078e02ff */
[----:B------:R-:W-:Y:S01]  /*2ef0*/  SHF.R.S32.HI R199, RZ, 0x5, R201 ;  /* 0x00000005ffc77819 */ /* 0x000fe200000114c9 */
[----:B------:R-:W-:Y:S01]  /*2f00*/  IMAD R235, R10, 0x200, R8 ;  /* 0x000002000aeb7824 */ /* 0x000fe200078e0208 */
[----:B------:R-:W-:Y:S01]  /*2f10*/  LOP3.LUT R4, R7, 0x8, R4, 0xf8, !PT ;  /* 0x0000000807047812 */ /* 0x000fe200078ef804 */
[----:B------:R-:W-:Y:S01]  /*2f20*/  @!P1 IMAD.IADD R19, R19, 0x1, R5 ;  /* 0x0000000113139824 */ /* 0x000fe200078e0205 */
[----:B------:R-:W-:Y:S01]  /*2f30*/  SHF.R.U32.HI R195, RZ, 0x3, R7 ;  /* 0x00000003ffc37819 */ /* 0x000fe20000011607 */
[----:B------:R-:W-:Y:S01]  /*2f40*/  @!P5 IMAD.MOV.U32 R5, RZ, RZ, R239 ;  /* 0x000000ffff05d224 */ /* 0x000fe200078e00ef */
[----:B------:R-:W-:Y:S01]  /*2f50*/  LOP3.LUT R196, R196, 0xfffffe00, RZ, 0xc0, !PT ;  /* 0xfffffe00c4c47812 */ /* 0x000fe200078ec0ff */
[----:B------:R-:W-:Y:S01]  /*2f60*/  @!P5 IMAD R14, R14, 0x140, RZ ;  /* 0x000001400e0ed824 */ /* 0x000fe200078e02ff */
[----:B------:R-:W-:Y:S01]  /*2f70*/  LOP3.LUT R195, R4, R195, RZ, 0x3c, !PT ;  /* 0x000000c304c37212 */ /* 0x000fe200078e3cff */
[----:B------:R-:W-:Y:S01]  /*2f80*/  @!P5 IMAD.MOV.U32 R4, RZ, RZ, R240 ;  /* 0x000000ffff04d224 */ /* 0x000fe200078e00f0 */
[----:B------:R-:W-:Y:S01]  /*2f90*/  @!PT LDS RZ, [RZ] ;  /* 0x00000000fffff984 */ /* 0x000fe20000000800 */
[----:B------:R-:W-:Y:S01]  /*2fa0*/  @!PT LDS RZ, [RZ] ;  /* 0x00000000fffff984 */ /* 0x000fe20000000800 */
[----:B------:R-:W-:Y:S01]  /*2fb0*/  @!PT LDS RZ, [RZ] ;  /* 0x00000000fffff984 */ /* 0x000fe20000000800 */
[----:B------:R2:W-:Y:S01]  /*2fc0*/  @!P1 LDGSTS.E.BYPASS.LTC128B.128 [R243+0xe800], [R18.64] ;  /* 0x0e80000012f39fae */ /* 0x0005e2000b901d4c */
[----:B------:R-:W-:Y:S01]  /*2fd0*/  ISETP.GE.AND P1, PT, R16, R3, PT ;  /* 0x000000031000720c */ /* 0x000fe20003f26270 */
[----:B-1----:R-:W-:Y:S01]  /*2fe0*/  @!P4 IMAD.MOV.U32 R12, RZ, RZ, c[0x0][0x1a4] ;  /* 0x00006900ff0cc624 */ /* 0x002fe200078e00ff */
[----:B------:R-:W-:Y:S01]  /*2ff0*/  SHF.L.U32 R235, R235, 0x1, RZ ;  /* 0x00000001ebeb7819 */ /* 0x000fe200000006ff */
[----:B------:R-:W-:Y:S01]  /*3000*/  @!P5 IMAD.WIDE.U32 R8, R9, 0x140, R4 ;  /* 0x000001400908d825 */ /* 0x000fe200078e0004 */
[----:B------:R-:W-:Y:S02]  /*3010*/  @P5 STS.128 [R243+0xf000], RZ ;  /* 0x00f000fff3005388 */ /* 0x000fe40000000c00 */
[----:B------:R-:W-:Y:S01]  /*3020*/  IADD3 R232, R235, 0x2040, RZ ;  /* 0x00002040ebe87810 */ /* 0x000fe20007ffe0ff */
[----:B------:R-:W-:Y:S01]  /*3030*/  @!P4 IMAD.MOV.U32 R4, RZ, RZ, R240 ;  /* 0x000000ffff04c224 */ /* 0x000fe200078e00f0 */
[----:B------:R-:W-:Y:S01]  /*3040*/  @!P5 IADD3 R15, R9, R14, RZ ;  /* 0x0000000e090fd210 */ /* 0x000fe20007ffe0ff */
[----:B------:R-:W-:-:S02]  /*3050*/  @!P4 IMAD.MOV.U32 R5, RZ, RZ, R239 ;  /* 0x000000ffff05c224 */ /* 0x000fc400078e00ef */
[----:B------:R-:W-:Y:S02]  /*3060*/  @!P3 IMAD.MOV.U32 R10, RZ, RZ, c[0x0][0x1a4] ;  /* 0x00006900ff0ab624 */ /* 0x000fe400078e00ff */
[----:B------:R-:W-:-:S04]  /*3070*/  @!P4 IMAD.WIDE.U32 R22, R22, 0x160, R4 ;  /* 0x000001601616c825 */ /* 0x000fc800078e0004 */
[----:B------:R-:W-:Y:S02]  /*3080*/  @!P3 IMAD.MOV.U32 R4, RZ, RZ, R240 ;  /* 0x000000ffff04b224 */ /* 0x000fe400078e00f0 */
[----:B------:R-:W-:Y:S02]  /*3090*/  @!P3 IMAD.MOV.U32 R5, RZ, RZ, R239 ;  /* 0x000000ffff05b224 */ /* 0x000fe400078e00ef */
[----:B------:R-:W-:Y:S02]  /*30a0*/  @!P4 IMAD R12, R12, 0x160, RZ ;  /* 0x000001600c0cc824 */ /* 0x000fe400078e02ff */
[----:B------:R-:W-:Y:S01]  /*30b0*/  @!P3 IMAD.WIDE.U32 R20, R20, 0x180, R4 ;  /* 0x000001801414b825 */ /* 0x000fe200078e0004 */
[----:B------:R-:W-:Y:S02]  /*30c0*/  @!P2 MOV R5, R239 ;  /* 0x000000ef0005a202 */ /* 0x000fe40000000f00 */
[----:B------:R-:W-:Y:S01]  /*30d0*/  @!P4 IADD3 R13, R23, R12, RZ ;  /* 0x0000000c170dc210 */ /* 0x000fe20007ffe0ff */
[----:B--2---:R-:W-:-:S02]  /*30e0*/  @!P2 IMAD.MOV.U32 R18, RZ, RZ, c[0x0][0x1a0] ;  /* 0x00006800ff12a624 */ /* 0x004fc400078e00ff */
[----:B------:R-:W-:Y:S02]  /*30f0*/  @!P2 IMAD.MOV.U32 R4, RZ, RZ, R240 ;  /* 0x000000ffff04a224 */ /* 0x000fe400078e00f0 */
[----:B------:R-:W-:Y:S02]  /*3100*/  @!P5 IMAD.MOV.U32 R14, RZ, RZ, R8 ;  /* 0x000000ffff0ed224 */ /* 0x000fe400078e0008 */
[----:B------:R-:W-:-:S03]  /*3110*/  @!P2 IMAD.WIDE.U32 R18, R18, 0x1a0, R4 ;  /* 0x000001a01212a825 */ /* 0x000fc600078e0004 */
[----:B------:R-:W-:Y:S01]  /*3120*/  @!PT LDS RZ, [RZ] ;  /* 0x00000000fffff984 */ /* 0x000fe20000000800 */
[----:B------:R-:W-:Y:S01]  /*3130*/  @!PT LDS RZ, [RZ] ;  /* 0x00000000fffff984 */ /* 0x000fe20000000800 */
[----:B------:R-:W-:Y:S01]  /*3140*/  @!PT LDS RZ, [RZ] ;  /* 0x00000000fffff984 */ /* 0x000fe20000000800 */
[----:B------:R1:W-:Y:S01]  /*3150*/  @!P5 LDGSTS.E.BYPASS.LTC128B.128 [R243+0xf000], [R14.64] ;  /* 0x0f0000000ef3dfae */ /* 0x0003e2000b901d4c */
[----:B------:R-:W-:Y:S02]  /*3160*/  @!P6 IMAD.MOV.U32 R16, RZ, RZ, c[0x0][0x1a0] ;  /* 0x00006800ff10e624 */ /* 0x000fe400078e00ff */
[----:B------:R-:W-:Y:S01]  /*3170*/  @!P6 IMAD.MOV.U32 R4, RZ, RZ, R240 ;  /* 0x000000ffff04e224 */ /* 0x000fe200078e00f0 */
[----:B------:R-:W-:Y:S01]  /*3180*/  @P4 STS.128 [R243+0xf800], RZ ;  /* 0x00f800fff3004388 */ /* 0x000fe20000000c00 */
[----:B------:R-:W-:Y:S02]  /*3190*/  @!P6 IMAD.MOV.U32 R5, RZ, RZ, R239 ;  /* 0x000000ffff05e224 */ /* 0x000fe400078e00ef */
[----:B------:R-:W-:Y:S02]  /*31a0*/  @!P2 IMAD.MOV.U32 R8, RZ, RZ, c[0x0][0x1a4] ;  /* 0x00006900ff08a624 */ /* 0x000fe400078e00ff */
[----:B------:R-:W-:Y:S02]  /*31b0*/  @!P3 IMAD R10, R10, 0x180, RZ ;  /* 0x000001800a0ab824 */ /* 0x000fe400078e02ff */
[----:B------:R-:W-:-:S02]  /*31c0*/  @!P6 IMAD.MOV.U32 R7, RZ, RZ, c[0x0][0x1a4] ;  /* 0x00006900ff07e624 */ /* 0x000fc400078e00ff */
[----:B------:R-:W-:-:S04]  /*31d0*/  @!P6 IMAD.WIDE.U32 R16, R16, 0x1c0, R4 ;  /* 0x000001c01010e825 */ /* 0x000fc800078e0004 */
[----:B------:R-:W-:Y:S02]  /*31e0*/  @!P2 IMAD R8, R8, 0x1a0, RZ ;  /* 0x000001a00808a824 */ /* 0x000fe400078e02ff */
[----:B------:R-:W-:Y:S02]  /*31f0*/  @!P1 IMAD.MOV.U32 R4, RZ, RZ, c[0x0][0x1a0] ;  /* 0x00006800ff049624 */ /* 0x000fe400078e00ff */
[----:B------:R-:W-:Y:S02]  /*3200*/  @!P1 IMAD.MOV.U32 R24, RZ, RZ, R240 ;  /* 0x000000ffff189224 */ /* 0x000fe400078e00f0 */
[----:B------:R-:W-:Y:S02]  /*3210*/  @!P1 IMAD.MOV.U32 R25, RZ, RZ, R239 ;  /* 0x000000ffff199224 */ /* 0x000fe400078e00ef */
[----:B------:R-:W-:Y:S02]  /*3220*/  @!P1 IMAD.MOV.U32 R3, RZ, RZ, c[0x0][0x1a4] ;  /* 0x00006900ff039624 */ /* 0x000fe400078e00ff */
[----:B------:R-:W-:-:S02]  /*3230*/  @!P4 IMAD.MOV.U32 R12, RZ, RZ, R22 ;  /* 0x000000ffff0cc224 */ /* 0x000fc400078e0016 */
[----:B------:R-:W-:Y:S02]  /*3240*/  @!P3 IMAD.IADD R11, R21, 0x1, R10 ;  /* 0x00000001150bb824 */ /* 0x000fe400078e020a */
[----:B------:R-:W-:Y:S01]  /*3250*/  @!P6 IMAD R7, R7, 0x1c0, RZ ;  /* 0x000001c00707e824 */ /* 0x000fe200078e02ff */
[----:B------:R-:W-:Y:S01]  /*3260*/  @!PT LDS RZ, [RZ] ;  /* 0x00000000fffff984 */ /* 0x000fe20000000800 */
[----:B------:R-:W-:Y:S01]  /*3270*/  @!PT LDS RZ, [RZ] ;  /* 0x00000000fffff984 */ /* 0x000fe20000000800 */
[----:B------:R-:W-:Y:S01]  /*3280*/  @!PT LDS RZ, [RZ] ;  /* 0x00000000fffff984 */ /* 0x000fe20000000800 */
[----:B------:R1:W-:Y:S01]  /*3290*/  @!P4 LDGSTS.E.BYPASS.LTC128B.128 [R243+0xf800], [R12.64] ;  /* 0x0f8000000cf3cfae */ /* 0x0003e2000b901d4c */
[----:B------:R-:W-:Y:S02]  /*32a0*/  IMAD R236, R199, 0x400, R196 ;  /* 0x00000400c7ec7824 */ /* 0x000fe400078e02c4 */
[----:B------:R-:W-:Y:S01]  /*32b0*/  @!P3 IMAD.MOV.U32 R10, RZ, RZ, R20 ;  /* 0x000000ffff0ab224 */ /* 0x000fe200078e0014 */
[----:B------:R-:W-:Y:S01]  /*32c0*/  @!P6 IADD3 R17, R17, R7, RZ ;  /* 0x000000071111e210 */ /* 0x000fe20007ffe0ff */
        /* <DEDUP_REMOVED lines=16> */
[----:B------:R-:W-:Y:S02]  /*33d0*/  IMAD.SHL.U32 R236, R236, 0x2, RZ ;  /* 0x00000002ecec7824 */ /* 0x000fe400078e00ff */
[----:B------:R-:W-:Y:S01]  /*33e0*/  IMAD R199, R199, 0x10, R200 ;  /* 0x00000010c7c77824 */ /* 0x000fe200078e02c8 */
        /* <DEDUP_REMOVED lines=15> */
[----:B------:R-:W2:Y:S01]  /*34e0*/  LDSM.16.M88.4 R60, [R235+0x2800] ;  /* 0x00280000eb3c783b */ /* 0x000ea20000000200 */
[----:B------:R-:W-:-:S02]  /*34f0*/  SEL R0, R0, 0xfffffff0, !P3 ;  /* 0xfffffff000007807 */ /* 0x000fc40005800000 */
[----:B------:R-:W-:Y:S01]  /*3500*/  LOP3.LUT P1, RZ, R176, 0x4, RZ, 0xc0, !PT ;  /* 0x00000004b0ff7812 */ /* 0x000fe2000782c0ff */
[----:B-1----:R-:W3:Y:S01]  /*3510*/  LDSM.16.M88.4 R12, [R235+0x5800] ;  /* 0x00580000eb0c783b */ /* 0x002ee20000000200 */
[----:B------:R-:W-:Y:S02]  /*3520*/  IMAD R234, R3, 0x2, R236 ;  /* 0x0000000203ea7824 */ /* 0x000fe400078e02ec */
[----:B------:R-:W-:Y:S01]  /*3530*/  IMAD R229, R0, 0x2, R235 ;  /* 0x0000000200e57824 */ /* 0x000fe200078e02eb */
[----:B------:R-:W-:Y:S04]  /*3540*/  LDSM.16.M88.4 R68, [R235+0x2000] ;  /* 0x00200000eb44783b */ /* 0x000fe80000000200 */
[----:B------:R-:W-:Y:S04]  /*3550*/  LDSM.16.M88.4 R140, [R234] ;  /* 0x00000000ea8c783b */ /* 0x000fe80000000200 */
[----:B------:R-:W-:Y:S04]  /*3560*/  LDSM.16.M88.4 R52, [R235+0x3000] ;  /* 0x00300000eb34783b */ /* 0x000fe80000000200 */
[----:B----4-:R-:W1:Y:S04]  /*3570*/  LDSM.16.M88.4 R4, [R229+0x2800] ;  /* 0x00280000e504783b */ /* 0x010e680000000200 */
[----:B------:R-:W4:Y:S04]  /*3580*/  LDSM.16.M88.4 R44, [R235+0x3800] ;  /* 0x00380000eb2c783b */ /* 0x000f280000000200 */
[----:B------:R-:W1:Y:S04]  /*3590*/  LDSM.16.M88.4 R36, [R235+0x4000] ;  /* 0x00400000eb24783b */ /* 0x000e680000000200 */
[----:B------:R-:W1:Y:S04]  /*35a0*/  LDSM.16.M88.4 R28, [R235+0x4800] ;  /* 0x00480000eb1c783b */ /* 0x000e680000000200 */
[----:B------:R-:W4:Y:S04]  /*35b0*/  LDSM.16.M88.4 R20, [R235+0x5000] ;  /* 0x00500000eb14783b */ /* 0x000f280000000200 */
[----:B------:R-:W4:Y:S01]  /*35c0*/  LDSM.16.M88.4 R96, [R235+0x6000] ;  /* 0x00600000eb60783b */ /* 0x000f220000000200 */
[C---:B--2---:R-:W-:Y:S03]  /*35d0*/  HMMA.16816.F32.BF16 R64, R76.reuse, R60, RZ ;  /* 0x0000003c4c40723c */ /* 0x044fe600000418ff */
[----:B------:R-:W2:Y:S04]  /*35e0*/  LDSM.16.M88.4 R88, [R235+0x6800] ;  /* 0x00680000eb58783b */ /* 0x000ea80000000200 */
[----:B------:R-:W2:Y:S01]  /*35f0*/  LDSM.16.M88.4 R136, [R235+0x7000] ;  /* 0x00700000eb88783b */ /* 0x000ea20000000200 */
[C---:B------:R-:W-:Y:S03]  /*3600*/  HMMA.16816.F32.BF16 R60, R76.reuse, R62, RZ ;  /* 0x0000003e4c3c723c */ /* 0x040fe600000418ff */
[----:B------:R-:W2:Y:S04]  /*3610*/  LDSM.16.M88.4 R128, [R235+0x7800] ;  /* 0x00780000eb80783b */ /* 0x000ea80000000200 */
[----:B------:R-:W2:Y:S01]  /*3620*/  LDSM.16.M88.4 R120, [R235+0x8000] ;  /* 0x00800000eb78783b */ /* 0x000ea20000000200 */
[C---:B---3--:R-:W-:Y:S03]  /*3630*/  HMMA.16816.F32.BF16 R16, R76.reuse, R12, RZ ;  /* 0x0000000c4c10723c */ /* 0x048fe600000418ff */
[----:B------:R-:W3:Y:S04]  /*3640*/  LDSM.16.M88.4 R112, [R235+0x8800] ;  /* 0x00880000eb70783b */ /* 0x000ee80000000200 */
[----:B------:R-:W2:Y:S01]  /*3650*/  LDSM.16.M88.4 R104, [R235+0x9000] ;  /* 0x00900000eb68783b */ /* 0x000ea20000000200 */
[----:B------:R-:W-:Y:S03]  /*3660*/  HMMA.16816.F32.BF16 R12, R76, R14, RZ ;  /* 0x0000000e4c0c723c */ /* 0x000fe600000418ff */
[----:B------:R-:W2:Y:S04]  /*3670*/  LDSM.16.M88.4 R80, [R235+0x9800] ;  /* 0x00980000eb50783b */ /* 0x000ea80000000200 */
[----:B------:R-:W2:Y:S01]  /*3680*/  LDSM.16.M88.4 R144, [R229+0x5800] ;  /* 0x00580000e590783b */ /* 0x000ea20000000200 */
        /* <DEDUP_REMOVED lines=12> */
[C---:B----4-:R-:W-:Y:S03]  /*3750*/  HMMA.16816.F32.BF16 R48, R76.reuse, R44, RZ ;  /* 0x0000002c4c30723c */ /* 0x050fe600000418ff */
[----:B------:R-:W-:Y:S04]  /*3760*/  LDSM.16.M88.4 R184, [R229+0x7800] ;  /* 0x00780000e5b8783b */ /* 0x000fe80000000200 */
[----:B------:R-:W-:Y:S01]  /*3770*/  LDSM.16.M88.4 R180, [R229+0x9800] ;  /* 0x00980000e5b4783b */ /* 0x000fe20000000200 */
[C---:B------:R-:W-:Y:S03]  /*3780*/  HMMA.16816.F32.BF16 R40, R76.reuse, R36, RZ ;  /* 0x000000244c28723c */ /* 0x040fe600000418ff */
[----:B------:R-:W0:Y:S05]  /*3790*/  LDGDEPBAR ;  /* 0x00000000000079af */ /* 0x000e2a0000000000 */
        /* <DEDUP_REMOVED lines=32> */
[----:B------:R-:W-:Y:S01]  /*39a0*/  ISETP.GT.AND P2, PT, R242, R238, PT ;  /* 0x000000eef200720c */ /* 0x000fe20003f44270 */
[----:B------:R-:W-:Y:S01]  /*39b0*/  IMAD R233, R4, 0x2, R236 ;  /* 0x0000000204e97824 */ /* 0x000fe200078e02ec */
[----:B------:R-:W-:-:S03]  /*39c0*/  @P1 IADD3 R232, R5, -0x40, RZ ;  /* 0xffffffc005e81810 */ /* 0x000fc60007ffe0ff */
[C---:B------:R-:W-:Y:S01]  /*39d0*/  HMMA.16816.F32.BF16 R44, R140.reuse, R162, R44 ;  /* 0x000000a28c2c723c */ /* 0x040fe2000004182c */
[----:B------:R-:W1:Y:S01]  /*39e0*/  LDSM.16.M88.4 R160, [R229+0x8000] ;  /* 0x00800000e5a0783b */ /* 0x000e620000000200 */
[----:B------:R-:W-:Y:S01]  /*39f0*/  LEA R231, R3, R233, 0x1 ;  /* 0x000000e903e77211 */ /* 0x000fe200078e08ff */
[----:B------:R-:W-:Y:S01]  /*3a00*/  IMAD R166, R0, 0x2, R232 ;  /* 0x0000000200a67824 */ /* 0x000fe200078e02e8 */
[----:B------:R-:W-:Y:S01]  /*3a10*/  LOP3.LUT R0, R201, 0xffffffe0, RZ, 0xc0, !PT ;  /* 0xffffffe0c9007812 */ /* 0x000fe200078ec0ff */
[----:B------:R-:W-:Y:S01]  /*3a20*/  LDSM.16.M88.4 R176, [R232] ;  /* 0x00000000e8b0783b */ /* 0x000fe20000000200 */
[----:B------:R-:W-:Y:S02]  /*3a30*/  IADD3 R225, R232, 0x800, RZ ;  /* 0x00000800e8e17810 */ /* 0x000fe40007ffe0ff */
[----:B------:R-:W-:Y:S01]  /*3a40*/  HMMA.16816.F32.BF16 R40, R140, R156, R40 ;  /* 0x0000009c8c28723c */ /* 0x000fe20000041828 */
[----:B------:R-:W-:Y:S01]  /*3a50*/  IMAD.IADD R0, R167, 0x1, -R0 ;  /* 0x00000001a7007824 */ /* 0x000fe200078e0a00 */
[----:B------:R-:W-:-:S02]  /*3a60*/  @!P2 LEA R248, P1, R165, c[0x0][0x168], 0x1 ;  /* 0x00005a00a5f8aa11 */ /* 0x000fc400078208ff */
[----:B------:R-:W-:Y:S02]  /*3a70*/  IADD3 R224, R232, 0x1000, RZ ;  /* 0x00001000e8e07810 */ /* 0x000fe40007ffe0ff */
[----:B------:R-:W-:Y:S02]  /*3a80*/  SHF.R.S32.HI R5, RZ, 0x1f, R0 ;  /* 0x0000001fff057819 */ /* 0x000fe40000011400 */
[----:B------:R-:W-:Y:S01]  /*3a90*/  HMMA.16816.F32.BF16 R36, R140, R158, R36 ;  /* 0x0000009e8c24723c */ /* 0x000fe20000041824 */
[----:B------:R-:W-:Y:S01]  /*3aa0*/  LDSM.16.M88.4 R156, [R233] ;  /* 0x00000000e99c783b */ /* 0x000fe20000000200 */
[----:B------:R-:W-:Y:S02]  /*3ab0*/  LEA.HI R0, R5, R0, RZ, 0x2 ;  /* 0x0000000005007211 */ /* 0x000fe400078f10ff */
[----:B------:R-:W-:Y:S02]  /*3ac0*/  LOP3.LUT R5, R195, R196, RZ, 0xfc, !PT ;  /* 0x000000c4c3057212 */ /* 0x000fe400078efcff */
[----:B------:R-:W-:-:S02]  /*3ad0*/  SHF.R.S32.HI R0, RZ, 0x2, R0 ;  /* 0x00000002ff007819 */ /* 0x000fc40000011400 */
[C---:B------:R-:W-:Y:S01]  /*3ae0*/  HMMA.16816.F32.BF16 R32, R140.reuse, R152, R32 ;  /* 0x000000988c20723c */ /* 0x040fe20000041820 */
[----:B------:R-:W-:Y:S02]  /*3af0*/  @!P2 LEA.HI.X R245, R165, c[0x0][0x16c], R164, 0x1, P1 ;  /* 0x00005b00a5f5aa11 */ /* 0x000fe400008f0ca4 */
[----:B------:R-:W-:Y:S02]  /*3b00*/  IADD3 R199, R199, 0x1, R0 ;  /* 0x00000001c7c77810 */ /* 0x000fe40007ffe000 */
[C---:B------:R-:W-:Y:S02]  /*3b10*/  IADD3 R223, R232.reuse, 0x1800, RZ ;  /* 0x00001800e8df7810 */ /* 0x040fe40007ffe0ff */
[----:B------:R-:W-:Y:S01]  /*3b20*/  IADD3 R199, R197, R199, -R198 ;  /* 0x000000c7c5c77210 */ /* 0x000fe20007ffe8c6 */
[----:B------:R-:W-:Y:S01]  /*3b30*/  HMMA.16816.F32.BF16 R28, R140, R154, R28 ;  /* 0x0000009a8c1c723c */ /* 0x000fe2000004181c */
[----:B------:R-:W4:Y:S01]  /*3b40*/  LDSM.16.M88.4 R152, [R229+0x8800] ;  /* 0x00880000e598783b */ /* 0x000f220000000200 */
[----:B------:R-:W-:-:S02]  /*3b50*/  IADD3 R222, R232, 0x2000, RZ ;  /* 0x00002000e8de7810 */ /* 0x000fc40007ffe0ff */
[----:B------:R-:W-:Y:S02]  /*3b60*/  IADD3 R205, R199, c[0x0][0x2e8], RZ ;  /* 0x0000ba00c7cd7a10 */ /* 0x000fe40007ffe0ff */
[----:B------:R-:W-:Y:S02]  /*3b70*/  IADD3 R221, R232, 0x2800, RZ ;  /* 0x00002800e8dd7810 */ /* 0x000fe40007ffe0ff */
[C---:B--2---:R-:W-:Y:S01]  /*3b80*/  HMMA.16816.F32.BF16 R8, R140.reuse, R80, R8 ;  /* 0x000000508c08723c */ /* 0x044fe20000041808 */
[C---:B------:R-:W-:Y:S02]  /*3b90*/  IADD3 R204, R205.reuse, 0x8, RZ ;  /* 0x00000008cdcc7810 */ /* 0x040fe40007ffe0ff */
[-C--:B------:R-:W-:Y:S02]  /*3ba0*/  IMNMX R205, R205, R197.reuse, PT ;  /* 0x000000c5cdcd7217 */ /* 0x080fe40003800200 */
[----:B------:R-:W-:Y:S02]  /*3bb0*/  IMNMX R204, R204, R197, PT ;  /* 0x000000c5cccc7217 */ /* 0x000fe40003800200 */
[C---:B------:R-:W-:Y:S01]  /*3bc0*/  IADD3 R220, R232.reuse, 0x3000, RZ ;  /* 0x00003000e8dc7810 */ /* 0x040fe20007ffe0ff */
[----:B------:R-:W-:Y:S01]  /*3bd0*/  HMMA.16816.F32.BF16 R96, R140, R82, R96 ;  /* 0x000000528c60723c */ /* 0x000fe20000041860 */
[----:B------:R-:W2:Y:S01]  /*3be0*/  LDSM.16.M88.4 R80, [R232+0x2000] ;  /* 0x00200000e850783b */ /* 0x000ea20000000200 */
[----:B------:R-:W-:-:S02]  /*3bf0*/  IADD3 R219, R232, 0x3800, RZ ;  /* 0x00003800e8db7810 */ /* 0x000fc40007ffe0ff */
        /* <DEDUP_REMOVED lines=184> */
.L_x_3479:
[----:B------:R-:W-:-:S04]  /*4780*/  LEA R80, -R194, RZ, 0x8 ;  /* 0x000000ffc2507211 */ /* 0x000fc800078e41ff */
[----:B------:R-:W-:Y:S02]  /*4790*/  SHF.R.S32.HI R7, RZ, 0x1f, R80 ;  /* 0x0000001fff077819 */ /* 0x000fe40000011450 */
.L_x_3480:
[----:B------:R-:W-:Y:S01]  /*47a0*/  IADD3 R165, P1, R80, R165, RZ ;  /* 0x000000a550a57210 */ /* 0x000fe20007f3e0ff */
[----:B------:R-:W-:Y:S02]  /*47b0*/  IMAD.MOV.U32 R6, RZ, RZ, 0x5 ;  /* 0x00000005ff067424 */ /* 0x000fe400078e00ff */
[C---:B------:R-:W-:Y:S01]  /*47c0*/  IMAD.SHL.U32 R0, R194.reuse, 0x20, RZ ;  /* 0x00000020c2007824 */ /* 0x040fe200078e00ff */
        /* <DEDUP_REMOVED lines=25> */
[----:B---3--:R-:W-:Y:S02]  /*4960*/  IADD3 R82, P1, R140, R0, RZ ;  /* 0x000000008c527210 */ /* 0x008fe40007f3e0ff */
        /* <DEDUP_REMOVED lines=17> */
[----:B----4-:R-:W-:Y:S02]  /*4a80*/  IADD3 R80, P1, R82, R0, RZ ;  /* 0x0000000052507210 */ /* 0x010fe40007f3e0ff */
        /* <DEDUP_REMOVED lines=12> */
.L_x_3478:
        /* <DEDUP_REMOVED lines=71> */
[----:B------:R-:W-:Y:S01]  /*4fc0*/  FSEL R202, R50, -INF , !P2 ;  /* 0xff80000032ca7808 */ /* 0x000fe20005000000 */
[----:B------:R-:W-:Y:S01]  /*4fd0*/  IMAD.MOV.U32 R50, RZ, RZ, R70 ;  /* 0x000000ffff327224 */ /* 0x000fe200078e0046 */
[----:B------:R-:W-:-:S02]  /*4fe0*/  FSEL R196, R49, -INF , !P1 ;  /* 0xff80000031c47808 */ /* 0x000fc40004800000 */
[----:B------:R-:W-:Y:S02]  /*4ff0*/  FSEL R201, R51, -INF , !P5 ;  /* 0xff80000033c97808 */ /* 0x000fe40006800000 */
[----:B------:R-:W-:Y:S02]  /*5000*/  FSEL R197, R44, -INF , !P6 ;  /* 0xff8000002cc57808 */ /* 0x000fe40007000000 */
[-C--:B------:R-:W-:Y:S02]  /*5010*/  ISETP.GE.AND P3, PT, R56, R204.reuse, PT ;  /* 0x000000cc3800720c */ /* 0x080fe40003f66270 */
        /* <DEDUP_REMOVED lines=12> */
[----:B------:R-:W-:Y:S02]  /*50e0*/  FSEL R145, R40, -INF , !P5 ;  /* 0xff80000028917808 */ /* 0x000fe40006800000 */
[C---:B------:R-:W-:Y:S02]  /*50f0*/  IADD3 R44, R0.reuse, 0x49, RZ ;  /* 0x00000049002c7810 */ /* 0x040fe40007ffe0ff */
[----:B------:R-:W-:-:S02]  /*5100*/  IADD3 R40, R0, 0x50, RZ ;  /* 0x0000005000287810 */ /* 0x000fc40007ffe0ff */
[----:B------:R-:W-:Y:S02]  /*5110*/  ISETP.GE.AND P5, PT, R48, R204, PT ;  /* 0x000000cc3000720c */ /* 0x000fe40003fa6270 */
[----:B------:R-:W-:Y:S02]  /*5120*/  FSEL R194, R42, -INF , !P6 ;  /* 0xff8000002ac27808 */ /* 0x000fe40007000000 */
[----:B------:R-:W-:Y:S02]  /*5130*/  FSEL R146, R41, -INF , !P3 ;  /* 0xff80000029927808 */ /* 0x000fe40005800000 */
[----:B------:R-:W-:Y:S02]  /*5140*/  FSEL R191, R43, -INF , !P2 ;  /* 0xff8000002bbf7808 */ /* 0x000fe40005000000 */
[----:B------:R-:W-:Y:S02]  /*5150*/  FSEL R147, R36, -INF , !P1 ;  /* 0xff80000024937808 */ /* 0x000fe40004800000 */
[----:B------:R-:W-:-:S02]  /*5160*/  ISETP.GE.AND P6, PT, R44, R205, PT ;  /* 0x000000cd2c00720c */ /* 0x000fc40003fc6270 */
[-C--:B------:R-:W-:Y:S02]  /*5170*/  ISETP.GE.AND P3, PT, R44, R204.reuse, PT ;  /* 0x000000cc2c00720c */ /* 0x080fe40003f66270 */
[----:B------:R-:W-:Y:S02]  /*5180*/  IADD3 R41, R0, 0x51, RZ ;  /* 0x0000005100297810 */ /* 0x000fe40007ffe0ff */
[C---:B------:R-:W-:Y:S02]  /*5190*/  ISETP.GE.AND P2, PT, R40.reuse, R205, PT ;  /* 0x000000cd2800720c */ /* 0x040fe40003f46270 */
        /* <DEDUP_REMOVED lines=8> */
[----:B------:R-:W-:-:S02]  /*5220*/  FSEL R158, R32, -INF , !P2 ;  /* 0xff800000209e7808 */ /* 0x000fc40005000000 */
[C---:B------:R-:W-:Y:S02]  /*5230*/  IADD3 R36, R0.reuse, 0x59, RZ ;  /* 0x0000005900247810 */ /* 0x040fe40007ffe0ff */
[----:B------:R-:W-:Y:S02]  /*5240*/  IADD3 R32, R0, 0x60, RZ ;  /* 0x0000006000207810 */ /* 0x000fe40007ffe0ff */
[----:B------:R-:W-:Y:S02]  /*5250*/  ISETP.GE.AND P2, PT, R40, R204, PT ;  /* 0x000000cc2800720c */ /* 0x000fe40003f46270 */
[----:B------:R-:W-:Y:S02]  /*5260*/  FSEL R159, R33, -INF , !P5 ;  /* 0xff800000219f7808 */ /* 0x000fe40006800000 */
[----:B------:R-:W-:Y:S02]  /*5270*/  FSEL R151, R34, -INF , !P1 ;  /* 0xff80000022977808 */ /* 0x000fe40004800000 */
[----:B------:R-:W-:-:S02]  /*5280*/  FSEL R150, R35, -INF , !P6 ;  /* 0xff80000023967808 */ /* 0x000fc40007000000 */
[----:B------:R-:W-:Y:S02]  /*5290*/  IADD3 R33, R0, 0x61, RZ ;  /* 0x0000006100217810 */ /* 0x000fe40007ffe0ff */
[----:B------:R-:W-:Y:S02]  /*52a0*/  FSEL R162, R28, -INF , !P3 ;  /* 0xff8000001ca27808 */ /* 0x000fe40005800000 */
[CC--:B------:R-:W-:Y:S02]  /*52b0*/  ISETP.GE.AND P1, PT, R36.reuse, R205.reuse, PT ;  /* 0x000000cd2400720c */ /* 0x0c0fe40003f26270 */
        /* <DEDUP_REMOVED lines=11> */
[C---:B------:R-:W-:Y:S02]  /*5370*/  IADD3 R28, R0.reuse, 0x69, RZ ;  /* 0x00000069001c7810 */ /* 0x040fe40007ffe0ff */
[----:B------:R-:W-:Y:S02]  /*5380*/  IADD3 R24, R0, 0x70, RZ ;  /* 0x0000007000187810 */ /* 0x000fe40007ffe0ff */
[----:B------:R-:W-:Y:S02]  /*5390*/  ISETP.GE.AND P6, PT, R32, R204, PT ;  /* 0x000000cc2000720c */ /* 0x000fe40003fc6270 */
[----:B------:R-:W-:-:S02]  /*53a0*/  FSEL R178, R25, -INF , !P2 ;  /* 0xff80000019b27808 */ /* 0x000fc40005000000 */
[----:B------:R-:W-:Y:S02]  /*53b0*/  IADD3 R25, R0, 0x71, RZ ;  /* 0x0000007100197810 */ /* 0x000fe40007ffe0ff */
[----:B------:R-:W-:Y:S02]  /*53c0*/  FSEL R173, R26, -INF , !P3 ;  /* 0xff8000001aad7808 */ /* 0x000fe40005800000 */
[----:B------:R-:W-:Y:S02]  /*53d0*/  FSEL R172, R27, -INF , !P1 ;  /* 0xff8000001bac7808 */ /* 0x000fe40004800000 */
[----:B------:R-:W-:Y:S02]  /*53e0*/  FSEL R182, R20, -INF , !P5 ;  /* 0xff80000014b67808 */ /* 0x000fe40006800000 */
[C---:B------:R-:W-:Y:S02]  /*53f0*/  ISETP.GE.AND P3, PT, R28.reuse, R205, PT ;  /* 0x000000cd1c00720c */ /* 0x040fe40003f66270 */
        /* <DEDUP_REMOVED lines=10> */
[----:B------:R-:W-:Y:S02]  /*54a0*/  FSEL R183, R16, -INF , !P1 ;  /* 0xff80000010b77808 */ /* 0x000fe40004800000 */
[----:B------:R-:W-:Y:S02]  /*54b0*/  ISETP.GE.AND P1, PT, R24, R204, PT ;  /* 0x000000cc1800720c */ /* 0x000fe40003f26270 */
[----:B------:R-:W-:-:S02]  /*54c0*/  IADD3 R16, R0, 0x80, RZ ;  /* 0x0000008000107810 */ /* 0x000fc40007ffe0ff */
[----:B------:R-:W-:Y:S02]  /*54d0*/  FSEL R180, R17, -INF , !P6 ;  /* 0xff80000011b47808 */ /* 0x000fe40007000000 */
[C---:B------:R-:W-:Y:S02]  /*54e0*/  IADD3 R17, R0.reuse, 0x81, RZ ;  /* 0x0000008100117810 */ /* 0x040fe40007ffe0ff */
[----:B------:R-:W-:Y:S02]  /*54f0*/  IADD3 R20, R0, 0x79, RZ ;  /* 0x0000007900147810 */ /* 0x000fe40007ffe0ff */
[----:B------:R-:W-:Y:S02]  /*5500*/  FSEL R185, R19, -INF , !P3 ;  /* 0xff80000013b97808 */ /* 0x000fe40005800000 */
[----:B------:R-:W-:Y:S02]  /*5510*/  FSEL R181, R12, -INF , !P2 ;  /* 0xff8000000cb57808 */ /* 0x000fe40005000000 */
[----:B------:R-:W-:-:S02]  /*5520*/  ISETP.GE.AND P3, PT, R16, R205, PT ;  /* 0x000000cd1000720c */ /* 0x000fc40003f66270 */
[----:B------:R-:W-:Y:S02]  /*5530*/  ISETP.GE.AND P2, PT, R16, R204, PT ;  /* 0x000000cc1000720c */ /* 0x000fe40003f46270 */
[----:B------:R-:W-:Y:S02]  /*5540*/  FSEL R188, R14, -INF , !P1 ;  /* 0xff8000000ebc7808 */ /* 0x000fe40004800000 */
[----:B------:R-:W-:Y:S02]  /*5550*/  FSEL R186, R18, -INF , !P5 ;  /* 0xff80000012ba7808 */ /* 0x000fe40006800000 */
[C---:B------:R-:W-:Y:S02]  /*5560*/  IADD3 R16, R0.reuse, 0x88, RZ ;  /* 0x0000008800107810 */ /* 0x040fe40007ffe0ff */
[----:B------:R-:W-:Y:S02]  /*5570*/  ISETP.GE.AND P1, PT, R17, R205, PT ;  /* 0x000000cd1100720c */ /* 0x000fe40003f26270 */
[----:B------:R-:W-:-:S02]  /*5580*/  IADD3 R12, R0, 0x89, RZ ;  /* 0x00000089000c7810 */ /* 0x000fc40007ffe0ff */
[CC--:B------:R-:W-:Y:S02]  /*5590*/  ISETP.GE.AND P5, PT, R20.reuse, R205.reuse, PT ;  /* 0x000000cd1400720c */ /* 0x0c0fe40003fa6270 */
[-C--:B------:R-:W-:Y:S02]  /*55a0*/  ISETP.GE.AND P6, PT, R20, R204.reuse, PT ;  /* 0x000000cc1400720c */ /* 0x080fe40003fc6270 */
[----:B------:R-:W-:Y:S02]  /*55b0*/  FSEL R163, R8, -INF , !P3 ;  /* 0xff80000008a37808 */ /* 0x000fe40005800000 */
[----:B------:R-:W-:Y:S02]  /*55c0*/  FSEL R176, R10, -INF , !P2 ;  /* 0xff8000000ab07808 */ /* 0x000fe40005000000 */
[----:B------:R-:W-:Y:S02]  /*55d0*/  ISETP.GE.AND P3, PT, R16, R204, PT ;  /* 0x000000cc1000720c */ /* 0x000fe40003f66270 */
[----:B------:R-:W-:-:S02]  /*55e0*/  ISETP.GE.AND P2, PT, R12, R205, PT ;  /* 0x000000cd0c00720c */ /* 0x000fc40003f46270 */
[----:B------:R-:W-:Y:S02]  /*55f0*/  FSEL R160, R9, -INF , !P1 ;  /* 0xff80000009a07808 */ /* 0x000fe40004800000 */
[----:B------:R-:W-:Y:S02]  /*5600*/  FSEL R179, R13, -INF , !P5 ;  /* 0xff8000000db37808 */ /* 0x000fe40006800000 */
[----:B------:R-:W-:Y:S02]  /*5610*/  IADD3 R9, R0, 0x91, RZ ;  /* 0x0000009100097810 */ /* 0x000fe40007ffe0ff */
[----:B------:R-:W-:Y:S02]  /*5620*/  ISETP.GE.AND P5, PT, R17, R204, PT ;  /* 0x000000cc1100720c */ /* 0x000fe40003fa6270 */
[----:B------:R-:W-:Y:S02]  /*5630*/  FSEL R187, R15, -INF , !P6 ;  /* 0xff8000000fbb7808 */ /* 0x000fe40007000000 */
[----:B------:R-:W-:-:S02]  /*5640*/  ISETP.GE.AND P6, PT, R16, R205, PT ;  /* 0x000000cd1000720c */ /* 0x000fc40003fc6270 */
[----:B------:R-:W-:Y:S02]  /*5650*/  IADD3 R8, R0, 0x90, RZ ;  /* 0x0000009000087810 */ /* 0x000fe40007ffe0ff */
[----:B------:R-:W-:Y:S02]  /*5660*/  FSEL R170, R98, -INF , !P3 ;  /* 0xff80000062aa7808 */ /* 0x000fe40005800000 */
[----:B------:R-:W-:Y:S02]  /*5670*/  FSEL R157, R97, -INF , !P2 ;  /* 0xff800000619d7808 */ /* 0x000fe40005000000 */
[----:B------:R-:W-:Y:S02]  /*5680*/  FMNMX.FTZ R10, R2, R228, !PT ;  /* 0x000000e4020a7209 */ /* 0x000fe40007810000 */
[----:B------:R-:W-:Y:S02]  /*5690*/  ISETP.GE.AND P1, PT, R12, R204, PT ;  /* 0x000000cc0c00720c */ /* 0x000fe40003f26270 */
[----:B------:R-:W-:-:S02]  /*56a0*/  ISETP.GE.AND P3, PT, R9, R205, PT ;  /* 0x000000cd0900720c */ /* 0x000fc40003f66270 */
[-C--:B------:R-:W-:Y:S02]  /*56b0*/  ISETP.GE.AND P2, PT, R9, R204.reuse, PT ;  /* 0x000000cc0900720c */ /* 0x080fe40003f46270 */
[----:B------:R-:W-:Y:S02]  /*56c0*/  FSEL R171, R11, -INF , !P5 ;  /* 0xff8000000bab7808 */ /* 0x000fe40006800000 */
[----:B------:R-:W-:Y:S02]  /*56d0*/  IADD3 R9, R0, 0x98, RZ ;  /* 0x0000009800097810 */ /* 0x000fe40007ffe0ff */
[----:B------:R-:W-:Y:S02]  /*56e0*/  ISETP.GE.AND P5, PT, R8, R205, PT ;  /* 0x000000cd0800720c */ /* 0x000fe40003fa6270 */
[----:B------:R-:W-:Y:S02]  /*56f0*/  FSEL R161, R96, -INF , !P6 ;  /* 0xff80000060a17808 */ /* 0x000fe40007000000 */
[----:B------:R-:W-:-:S02]  /*5700*/  ISETP.GE.AND P6, PT, R8, R204, PT ;  /* 0x000000cc0800720c */ /* 0x000fc40003fc6270 */
[----:B------:R-:W-:Y:S02]  /*5710*/  FMNMX.FTZ R10, R50, R10, !PT ;  /* 0x0000000a320a7209 */ /* 0x000fe40007810000 */
[----:B------:R-:W-:Y:S02]  /*5720*/  FSEL R169, R99, -INF , !P1 ;  /* 0xff80000063a97808 */ /* 0x000fe40004800000 */
[----:B------:R-:W-:Y:S02]  /*5730*/  FSEL R8, R73, -INF , !P4 ;  /* 0xff80000049087808 */ /* 0x000fe40006000000 */
[C---:B------:R-:W-:Y:S02]  /*5740*/  ISETP.GE.AND P4, PT, R9.reuse, R205, PT ;  /* 0x000000cd0900720c */ /* 0x040fe40003f86270 */
[----:B------:R-:W-:Y:S02]  /*5750*/  ISETP.GE.AND P1, PT, R9, R204, PT ;  /* 0x000000cc0900720c */ /* 0x000fe40003f26270 */
[----:B------:R-:W-:-:S02]  /*5760*/  IADD3 R9, R0, 0x99, RZ ;  /* 0x0000009900097810 */ /* 0x000fc40007ffe0ff */
[----:B------:R-:W-:Y:S02]  /*5770*/  FSEL R144, R92, -INF , !P5 ;  /* 0xff8000005c907808 */ /* 0x000fe40006800000 */
[-C--:B------:R-:W-:Y:S02]  /*5780*/  ISETP.GE.AND P5, PT, R0, R205.reuse, PT ;  /* 0x000000cd0000720c */ /* 0x080fe40003fa6270 */
[----:B------:R-:W-:Y:S02]  /*5790*/  FMNMX.FTZ R10, R230, R10, !PT ;  /* 0x0000000ae60a7209 */ /* 0x000fe40007810000 */
[----:B------:R-:W-:Y:S02]  /*57a0*/  FSEL R155, R94, -INF , !P6 ;  /* 0xff8000005e9b7808 */ /* 0x000fe40007000000 */
[----:B------:R-:W-:Y:S02]  /*57b0*/  FSEL R142, R93, -INF , !P3 ;  /* 0xff8000005d8e7808 */ /* 0x000fe40005800000 */
[----:B------:R-:W-:-:S02]  /*57c0*/  ISETP.GE.AND P6, PT, R9, R205, PT ;  /* 0x000000cd0900720c */ /* 0x000fc40003fc6270 */
[----:B------:R-:W-:Y:S02]  /*57d0*/  ISETP.GE.AND P3, PT, R9, R204, PT ;  /* 0x000000cc0900720c */ /* 0x000fe40003f66270 */
[----:B------:R-:W-:Y:S02]  /*57e0*/  FMNMX.FTZ R10, R55, R10, !PT ;  /* 0x0000000a370a7209 */ /* 0x000fe40007810000 */
[----:B------:R-:W-:Y:S02]  /*57f0*/  FSEL R9, R72, -INF , !P5 ;  /* 0xff80000048097808 */ /* 0x000fe40006800000 */
[----:B------:R-:W-:Y:S02]  /*5800*/  FMNMX.FTZ R10, R7, R10, !PT ;  /* 0x0000000a070a7209 */ /* 0x000fe40007810000 */
[----:B------:R-:W-:Y:S02]  /*5810*/  FMNMX.FTZ R13, R9, R8, !PT ;  /* 0x00000008090d7209 */ /* 0x000fe40007810000 */
[----:B------:R-:W-:-:S02]  /*5820*/  IADD3 R11, R0, 0xa0, RZ ;  /* 0x000000a0000b7810 */ /* 0x000fc40007ffe0ff */
[----:B------:R-:W-:Y:S02]  /*5830*/  FMNMX.FTZ R10, R6, R10, !PT ;  /* 0x0000000a060a7209 */ /* 0x000fe40007810000 */
[----:B------:R-:W-:Y:S02]  /*5840*/  FMNMX.FTZ R13, R227, R13, !PT ;  /* 0x0000000de30d7209 */ /* 0x000fe40007810000 */
        /* <DEDUP_REMOVED lines=174> */
[----:B------:R-:W-:Y:S02]  /*6330*/  FMNMX.FTZ R13, R84, R13, !PT ;  /* 0x0000000d540d7209 */ /* 0x000fe40007810000 */
[----:B------:R-:W-:Y:S02]  /*6340*/  FMNMX.FTZ R14, R71, R14, !PT ;  /* 0x0000000e470e7209 */ /* 0x000fe40007810000 */
[----:B------:R-:W-:Y:S02]  /*6350*/  IADD3 R12, R0, 0xe0, RZ ;  /* 0x000000e0000c7810 */ /* 0x000fe40007ffe0ff */
[----:B------:R-:W-:-:S02]  /*6360*/  FMNMX.FTZ R13, R86, R13, !PT ;  /* 0x0000000d560d7209 */ /* 0x000fc40007810000 */
[----:B------:R-:W-:Y:S02]  /*6370*/  FMNMX.FTZ R14, R73, R14, !PT ;  /* 0x0000000e490e7209 */ /* 0x000fe40007810000 */
[----:B------:R-:W-:Y:S02]  /*6380*/  ISETP.GE.AND P1, PT, R12, R204, PT ;  /* 0x000000cc0c00720c */ /* 0x000fe40003f26270 */
[----:B------:R-:W-:Y:S02]  /*6390*/  FSEL R90, R115, -INF , !P2 ;  /* 0xff800000735a7808 */ /* 0x000fe40005000000 */
[----:B------:R-:W-:Y:S02]  /*63a0*/  FMNMX.FTZ R13, R88, R13, !PT ;  /* 0x0000000d580d7209 */ /* 0x000fe40007810000 */
[----:B------:R-:W-:Y:S02]  /*63b0*/  FMNMX.FTZ R14, R75, R14, !PT ;  /* 0x0000000e4b0e7209 */ /* 0x000fe40007810000 */
[----:B------:R-:W-:-:S02]  /*63c0*/  FSEL R85, R117, -INF , !P4 ;  /* 0xff80000075557808 */ /* 0x000fc40006000000 */
[----:B------:R-:W-:Y:S02]  /*63d0*/  ISETP.GE.AND P4, PT, R12, R205, PT ;  /* 0x000000cd0c00720c */ /* 0x000fe40003f86270 */
[----:B------:R-:W-:Y:S02]  /*63e0*/  IADD3 R12, R0, 0xe8, RZ ;  /* 0x000000e8000c7810 */ /* 0x000fe40007ffe0ff */
[----:B------:R-:W-:Y:S02]  /*63f0*/  FSEL R92, R110, -INF , !P1 ;  /* 0xff8000006e5c7808 */ /* 0x000fe40004800000 */
[----:B------:R-:W-:Y:S02]  /*6400*/  FMNMX.FTZ R13, R90, R13, !PT ;  /* 0x0000000d5a0d7209 */ /* 0x000fe40007810000 */
[----:B------:R-:W-:Y:S02]  /*6410*/  FMNMX.FTZ R14, R81, R14, !PT ;  /* 0x0000000e510e7209 */ /* 0x000fe40007810000 */
[----:B------:R-:W-:-:S02]  /*6420*/  ISETP.GE.AND P2, PT, R12, R204, PT ;  /* 0x000000cc0c00720c */ /* 0x000fc40003f46270 */
[----:B------:R-:W-:Y:S02]  /*6430*/  IADD3 R10, R0, 0xe9, RZ ;  /* 0x000000e9000a7810 */ /* 0x000fe40007ffe0ff */
[----:B------:R-:W-:Y:S02]  /*6440*/  FSEL R94, R111, -INF , !P3 ;  /* 0xff8000006f5e7808 */ /* 0x000fe40005800000 */
[----:B------:R-:W-:Y:S02]  /*6450*/  FMNMX.FTZ R13, R92, R13, !PT ;  /* 0x0000000d5c0d7209 */ /* 0x000fe40007810000 */
[----:B------:R-:W-:Y:S02]  /*6460*/  FMNMX.FTZ R14, R83, R14, !PT ;  /* 0x0000000e530e7209 */ /* 0x000fe40007810000 */
[----:B------:R-:W-:Y:S02]  /*6470*/  FSEL R89, R113, -INF , !P5 ;  /* 0xff80000071597808 */ /* 0x000fe40006800000 */
[----:B------:R-:W-:-:S02]  /*6480*/  ISETP.GE.AND P5, PT, R12, R205, PT ;  /* 0x000000cd0c00720c */ /* 0x000fc40003fa6270 */
[----:B------:R-:W-:Y:S02]  /*6490*/  ISETP.GE.AND P1, PT, R10, R204, PT ;  /* 0x000000cc0a00720c */ /* 0x000fe40003f26270 */
        /* <DEDUP_REMOVED lines=9> */
[----:B------:R-:W-:Y:S02]  /*6530*/  FSEL R91, R108, -INF , !P4 ;  /* 0xff8000006c5b7808 */ /* 0x000fe40006000000 */
[----:B------:R-:W-:-:S02]  /*6540*/  ISETP.GE.AND P4, PT, R10, R205, PT ;  /* 0x000000cd0a00720c */ /* 0x000fc40003f86270 */
[----:B------:R-:W-:Y:S02]  /*6550*/  IADD3 R10, R0, 0xf8, RZ ;  /* 0x000000f8000a7810 */ /* 0x000fe40007ffe0ff */
[----:B------:R-:W-:Y:S02]  /*6560*/  ISETP.GE.AND P1, PT, R11, R204, PT ;  /* 0x000000cc0b00720c */ /* 0x000fe40003f26270 */
[----:B------:R-:W-:Y:S02]  /*6570*/  FSEL R97, R102, -INF , !P2 ;  /* 0xff80000066617808 */ /* 0x000fe40005000000 */
[----:B------:R-:W-:Y:S02]  /*6580*/  FMNMX.FTZ R13, R96, R13, !PT ;  /* 0x0000000d600d7209 */ /* 0x000fe40007810000 */
[----:B------:R-:W-:Y:S02]  /*6590*/  FMNMX.FTZ R14, R89, R14, !PT ;  /* 0x0000000e590e7209 */ /* 0x000fe40007810000 */
[----:B------:R-:W-:-:S02]  /*65a0*/  IADD3 R0, R0, 0xf9, RZ ;  /* 0x000000f900007810 */ /* 0x000fc40007ffe0ff */
[----:B------:R-:W-:Y:S02]  /*65b0*/  FSEL R93, R109, -INF , !P6 ;  /* 0xff8000006d5d7808 */ /* 0x000fe40007000000 */
[----:B------:R-:W-:Y:S02]  /*65c0*/  ISETP.GE.AND P2, PT, R10, R204, PT ;  /* 0x000000cc0a00720c */ /* 0x000fe40003f46270 */
[----:B------:R-:W-:Y:S02]  /*65d0*/  FSEL R98, R103, -INF , !P1 ;  /* 0xff80000067627808 */ /* 0x000fe40004800000 */
[----:B------:R-:W-:Y:S02]  /*65e0*/  FMNMX.FTZ R13, R97, R13, !PT ;  /* 0x0000000d610d7209 */ /* 0x000fe40007810000 */
[----:B------:R-:W-:Y:S02]  /*65f0*/  FMNMX.FTZ R14, R91, R14, !PT ;  /* 0x0000000e5b0e7209 */ /* 0x000fe40007810000 */
[----:B------:R-:W-:-:S02]  /*6600*/  ISETP.GE.AND P1, PT, R0, R204, PT ;  /* 0x000000cc0000720c */ /* 0x000fc40003f26270 */
[----:B------:R-:W-:Y:S02]  /*6610*/  FSEL R78, R78, -INF , !P2 ;  /* 0xff8000004e4e7808 */ /* 0x000fe40005000000 */
[----:B------:R-:W-:Y:S02]  /*6620*/  FMNMX.FTZ R13, R98, R13, !PT ;  /* 0x0000000d620d7209 */ /* 0x000fe40007810000 */
[----:B------:R-:W-:Y:S02]  /*6630*/  FSEL R99, R104, -INF , !P5 ;  /* 0xff80000068637808 */ /* 0x000fe40006800000 */
[----:B------:R-:W-:Y:S02]  /*6640*/  FMNMX.FTZ R14, R93, R14, !PT ;  /* 0x0000000e5d0e7209 */ /* 0x000fe40007810000 */
[----:B------:R-:W-:Y:S02]  /*6650*/  FSEL R79, R79, -INF , !P1 ;  /* 0xff8000004f4f7808 */ /* 0x000fe40004800000 */
        /* <DEDUP_REMOVED lines=9> */
[-C--:B------:R-:W-:Y:S02]  /*66f0*/  ISETP.GE.AND P1, PT, R10, R205.reuse, PT ;  /* 0x000000cd0a00720c */ /* 0x080fe40003f26270 */
[----:B------:R-:W-:Y:S02]  /*6700*/  FSEL R101, R101, -INF , !P2 ;  /* 0xff80000065657808 */ /* 0x000fe40005000000 */
[----:B------:R-:W-:Y:S02]  /*6710*/  FMNMX.FTZ R14, R100, R14, !PT ;  /* 0x0000000e640e7209 */ /* 0x000fe40007810000 */
[----:B------:R-:W-:Y:S02]  /*6720*/  ISETP.GE.AND P2, PT, R0, R205, PT ;  /* 0x000000cd0000720c */ /* 0x000fe40003f46270 */
[----:B------:R-:W-:Y:S02]  /*6730*/  FSEL R76, R76, -INF , !P1 ;  /* 0xff8000004c4c7808 */ /* 0x000fe40004800000 */
[----:B------:R-:W-:-:S02]  /*6740*/  FMNMX.FTZ R14, R101, R14, !PT ;  /* 0x0000000e650e7209 */ /* 0x000fc40007810000 */
[----:B------:R-:W-:Y:S02]  /*6750*/  FSEL R108, R77, -INF , !P2 ;  /* 0xff8000004d6c7808 */ /* 0x000fe40005000000 */
[----:B------:R-:W-:Y:S02]  /*6760*/  FMNMX.FTZ R13, R76, R14, !PT ;  /* 0x0000000e4c0d7209 */ /* 0x000fe40007810000 */
[----:B------:R-:W-:Y:S02]  /*6770*/  ISETP.GT.AND P4, PT, R242, R238, PT ;  /* 0x000000eef200720c */ /* 0x000fe40003f84270 */
        /* <DEDUP_REMOVED lines=26> */
[--C-:B------:R-:W-:Y:S02]  /*6920*/  FFMA.FTZ R117, R7, c[0x0][0x23c], -R106.reuse ;  /* 0x00008f0007757a23 */ /* 0x100fe4000001086a */
        /* <DEDUP_REMOVED lines=138> */
[----:B------:R-:W-:Y:S01]  /*71d0*/  FFMA.FTZ R189, R62, c[0x0][0x23c], -R106 ;  /* 0x00008f003ebd7a23 */ /* 0x000fe2000001086a */
[----:B------:R-:W3:Y:S01]  /*71e0*/  MUFU.EX2 R128, R128 ;  /* 0x0000008000807308 */ /* 0x000ee20000000800 */
[----:B------:R-:W-:-:S02]  /*71f0*/  FADD.FTZ R111, R112, R111 ;  /* 0x0000006f706f7221 */ /* 0x000fc40000010000 */
[--C-:B------:R-:W-:Y:S02]  /*7200*/  FFMA.FTZ R62, R65, c[0x0][0x23c], -R106.reuse ;  /* 0x00008f00413e7a23 */ /* 0x100fe4000001086a */
[--C-:B------:R-:W-:Y:S01]  /*7210*/  FFMA.FTZ R65, R68, c[0x0][0x23c], -R106.reuse ;  /* 0x00008f0044417a23 */ /* 0x100fe2000001086a */
[----:B------:R-:W-:Y:S01]  /*7220*/  HMMA.16816.F32.BF16 R8, R36, R42, R8 ;  /* 0x0000002a2408723c */ /* 0x000fe20000041808 */
[----:B------:R-:W5:Y:S01]  /*7230*/  LDSM.16.MT88.4 R40, [R226+0xb000] ;  /* 0x00b00000e228783b */ /* 0x000f620000004200 */
[----:B------:R-:W-:Y:S01]  /*7240*/  MUFU.EX2 R130, R130 ;  /* 0x0000008200827308 */ /* 0x000fe20000000800 */
[----:B------:R-:W-:Y:S02]  /*7250*/  FFMA.FTZ R68, R70, c[0x0][0x23c], -R106 ;  /* 0x00008f0046447a23 */ /* 0x000fe4000001086a */
[----:B------:R-:W-:Y:S02]  /*7260*/  FFMA.FTZ R70, R67, c[0x0][0x23c], -R107 ;  /* 0x00008f0043467a23 */ /* 0x000fe4000001086b */
[----:B-1----:R-:W-:Y:S01]  /*7270*/  F2FP.BF16.PACK_AB R37, R3, R114 ;  /* 0x000000720325723e */ /* 0x002fe200000010ff */
[----:B------:R-:W-:Y:S01]  /*7280*/  FADD.FTZ R111, R110, R111 ;  /* 0x0000006f6e6f7221 */ /* 0x000fe20000010000 */
[----:B--2---:R-:W-:Y:S01]  /*7290*/  F2FP.BF16.PACK_AB R39, R123, R122 ;  /* 0x0000007a7b27723e */ /* 0x004fe200000010ff */
[----:B------:R-:W1:Y:S01]  /*72a0*/  MUFU.EX2 R131, R131 ;  /* 0x0000008300837308 */ /* 0x000e620000000800 */
[----:B----4-:R-:W-:Y:S01]  /*72b0*/  F2FP.BF16.PACK_AB R36, R125, R124 ;  /* 0x0000007c7d24723e */ /* 0x010fe200000010ff */
[--C-:B------:R-:W-:Y:S01]  /*72c0*/  FFMA.FTZ R61, R61, c[0x0][0x23c], -R107.reuse ;  /* 0x00008f003d3d7a23 */ /* 0x100fe2000001086b */
[----:B------:R-:W-:Y:S01]  /*72d0*/  F2FP.BF16.PACK_AB R38, R127, R126 ;  /* 0x0000007e7f26723e */ /* 0x000fe200000010ff */
[----:B------:R-:W-:-:S02]  /*72e0*/  FFMA.FTZ R64, R64, c[0x0][0x23c], -R107 ;  /* 0x00008f0040407a23 */ /* 0x000fc4000001086b */
[----:B------:R-:W-:Y:S02]  /*72f0*/  FFMA.FTZ R67, R69, c[0x0][0x23c], -R107 ;  /* 0x00008f0045437a23 */ /* 0x000fe4000001086b */
        /* <DEDUP_REMOVED lines=27> */
[--C-:B------:R-:W-:Y:S02]  /*74b0*/  FFMA.FTZ R69, R74, c[0x0][0x23c], -R106.reuse ;  /* 0x00008f004a457a23 */ /* 0x100fe4000001086a */
[----:B------:R-:W-:Y:S02]  /*74c0*/  FADD.FTZ R125, R127, R125 ;  /* 0x0000007d7f7d7221 */ /* 0x000fe40000010000 */
[--C-:B------:R-:W-:Y:S01]  /*74d0*/  FFMA.FTZ R74, R80, c[0x0][0x23c], -R106.reuse ;  /* 0x00008f00504a7a23 */ /* 0x100fe2000001086a */
[----:B------:R-:W1:Y:S01]  /*74e0*/  MUFU.EX2 R136, R136 ;  /* 0x0000008800887308 */ /* 0x000e620000000800 */
[--C-:B------:R-:W-:Y:S01]  /*74f0*/  FFMA.FTZ R72, R72, c[0x0][0x23c], -R106.reuse ;  /* 0x00008f0048487a23 */ /* 0x100fe2000001086a */
[----:B------:R-:W-:Y:S01]  /*7500*/  HMMA.16816.F32.BF16 R16, R36, R50, R16 ;  /* 0x000000322410723c */ /* 0x000fe20000041810 */
[----:B------:R-:W5:Y:S01]  /*7510*/  LDSM.16.MT88.4 R48, [R227+0xb800] ;  /* 0x00b80000e330783b */ /* 0x000f620000004200 */
[----:B------:R-:W-:-:S02]  /*7520*/  FFMA.FTZ R80, R82, c[0x0][0x23c], -R106 ;  /* 0x00008f0052507a23 */ /* 0x000fc4000001086a */
[--C-:B------:R-:W-:Y:S02]  /*7530*/  FFMA.FTZ R71, R71, c[0x0][0x23c], -R107.reuse ;  /* 0x00008f0047477a23 */ /* 0x100fe4000001086b */
[----:B------:R-:W-:Y:S01]  /*7540*/  MUFU.EX2 R138, R138 ;  /* 0x0000008a008a7308 */ /* 0x000fe20000000800 */
[--C-:B------:R-:W-:Y:S01]  /*7550*/  FFMA.FTZ R73, R73, c[0x0][0x23c], -R107.reuse ;  /* 0x00008f0049497a23 */ /* 0x100fe2000001086b */
[C---:B------:R-:W-:Y:S01]  /*7560*/  HMMA.16816.F32.BF16 R12, R36.reuse, R40, R12 ;  /* 0x00000028240c723c */ /* 0x040fe2000004180c */
[--C-:B------:R-:W-:Y:S02]  /*7570*/  FFMA.FTZ R75, R75, c[0x0][0x23c], -R107.reuse ;  /* 0x00008f004b4b7a23 */ /* 0x100fe4000001086b */
[----:B------:R-:W-:Y:S02]  /*7580*/  FFMA.FTZ R81, R81, c[0x0][0x23c], -R107 ;  /* 0x00008f0051517a23 */ /* 0x000fe4000001086b */
[----:B------:R-:W-:Y:S01]  /*7590*/  FADD.FTZ R77, R114, R115 ;  /* 0x00000073724d7221 */ /* 0x000fe20000010000 */
[----:B------:R-:W3:Y:S01]  /*75a0*/  MUFU.EX2 R139, R139 ;  /* 0x0000008b008b7308 */ /* 0x000ee20000000800 */
[----:B------:R-:W-:Y:S01]  /*75b0*/  FFMA.FTZ R82, R86, c[0x0][0x23c], -R106 ;  /* 0x00008f0056527a23 */ /* 0x000fe2000001086a */
[----:B------:R-:W-:Y:S01]  /*75c0*/  HMMA.16816.F32.BF16 R8, R36, R42, R8 ;  /* 0x0000002a2408723c */ /* 0x000fe20000041808 */
[----:B------:R-:W5:Y:S01]  /*75d0*/  LDSM.16.MT88.4 R40, [R226+0xb800] ;  /* 0x00b80000e228783b */ /* 0x000f620000004200 */
[----:B------:R-:W-:-:S02]  /*75e0*/  FADD.FTZ R77, R3, R77 ;  /* 0x0000004d034d7221 */ /* 0x000fc40000010000 */
[--C-:B------:R-:W-:Y:S02]  /*75f0*/  FFMA.FTZ R86, R88, c[0x0][0x23c], -R106.reuse ;  /* 0x00008f0058567a23 */ /* 0x100fe4000001086a */
        /* <DEDUP_REMOVED lines=21> */
[----:B------:R-:W-:-:S02]  /*7750*/  FADD.FTZ R128, R131, R128 ;  /* 0x0000008083807221 */ /* 0x000fc40000010000 */
[--C-:B------:R-:W-:Y:S02]  /*7760*/  FFMA.FTZ R88, R90, c[0x0][0x23c], -R106.reuse ;  /* 0x00008f005a587a23 */ /* 0x100fe4000001086a */
[--C-:B------:R-:W-:Y:S01]  /*7770*/  FFMA.FTZ R77, R94, c[0x0][0x23c], -R106.reuse ;  /* 0x00008f005e4d7a23 */ /* 0x100fe2000001086a */
[C---:B-----5:R-:W-:Y:S01]  /*7780*/  HMMA.16816.F32.BF16 R4, R36.reuse, R52, R4 ;  /* 0x000000342404723c */ /* 0x060fe20000041804 */
[----:B------:R-:W-:Y:S01]  /*7790*/  FFMA.FTZ R90, R99, c[0x0][0x23c], -R107 ;  /* 0x00008f00635a7a23 */ /* 0x000fe2000001086b */
[----:B------:R-:W-:Y:S01]  /*77a0*/  MUFU.EX2 R151, R151 ;  /* 0x0000009700977308 */ /* 0x000fe20000000800 */
[--C-:B------:R-:W-:Y:S02]  /*77b0*/  FFMA.FTZ R92, R92, c[0x0][0x23c], -R106.reuse ;  /* 0x00008f005c5c7a23 */ /* 0x100fe4000001086a */
[--C-:B------:R-:W-:Y:S02]  /*77c0*/  FFMA.FTZ R78, R78, c[0x0][0x23c], -R106.reuse ;  /* 0x00008f004e4e7a23 */ /* 0x100fe4000001086a */
[----:B------:R-:W-:Y:S01]  /*77d0*/  FFMA.FTZ R252, R79, c[0x0][0x23c], -R106 ;  /* 0x00008f004ffc7a23 */ /* 0x000fe2000001086a */
        /* <DEDUP_REMOVED lines=119> */
[C---:B------:R-:W-:Y:S01]  /*7f50*/  F2FP.BF16.PACK_AB R36, R180.reuse, R183 ;  /* 0x000000b7b424723e */ /* 0x040fe200000010ff */
        /* <DEDUP_REMOVED lines=45> */
[----:B------:R-:W4:Y:S01]  /*8230*/  MUFU.EX2 R58, R58 ;  /* 0x0000003a003a7308 */ /* 0x000f220000000800 */
        /* <DEDUP_REMOVED lines=45> */
[C---:B------:R-:W-:Y:S01]  /*8510*/  F2FP.BF16.PACK_AB R40, R57.reuse, R56 ;  /* 0x000000383928723e */ /* 0x040fe200000010ff */
[----:B------:R-:W-:-:S02]  /*8520*/  FADD.FTZ R57, R57, R141 ;  /* 0x0000008d39397221 */ /* 0x000fc40000010000 */
[----:B------:R-:W-:Y:S02]  /*8530*/  FADD.FTZ R140, R140, R152 ;  /* 0x000000988c8c7221 */ /* 0x000fe40000010000 */
[----:B------:R-:W-:Y:S01]  /*8540*/  MUFU.EX2 R80, R80 ;  /* 0x0000005000507308 */ /* 0x000fe20000000800 */
[----:B------:R-:W-:Y:S01]  /*8550*/  FADD.FTZ R57, R58, R57 ;  /* 0x000000393a397221 */ /* 0x000fe20000010000 */
[----:B------:R-:W-:Y:S01]  /*8560*/  F2FP.BF16.PACK_AB R43, R60, R63 ;  /* 0x0000003f3c2b723e */ /* 0x000fe200000010ff */
[C---:B--2---:R-:W-:Y:S01]  /*8570*/  HMMA.16816.F32.BF16 R12, R48.reuse, R36, R12 ;  /* 0x00000024300c723c */ /* 0x044fe2000004180c */
[C---:B------:R-:W-:Y:S01]  /*8580*/  F2FP.BF16.PACK_AB R42, R59.reuse, R58 ;  /* 0x0000003a3b2a723e */ /* 0x040fe200000010ff */
[----:B------:R-:W-:Y:S02]  /*8590*/  FADD.FTZ R57, R59, R57 ;  /* 0x000000393b397221 */ /* 0x000fe40000010000 */
[----:B------:R-:W-:Y:S01]  /*85a0*/  FADD.FTZ R140, R66, R140 ;  /* 0x0000008c428c7221 */ /* 0x000fe20000010000 */
[----:B------:R-:W-:Y:S03]  /*85b0*/  MUFU.EX2 R71, R71 ;  /* 0x0000004700477308 */ /* 0x000fe60000000800 */
[----:B------:R-:W-:Y:S01]  /*85c0*/  HMMA.16816.F32.BF16 R8, R48, R38, R8 ;  /* 0x000000263008723c */ /* 0x000fe20000041808 */
[----:B------:R-:W2:Y:S01]  /*85d0*/  LDSM.16.MT88.4 R36, [R227+0xf000] ;  /* 0x00f00000e324783b */ /* 0x000ea20000004200 */
[----:B------:R-:W-:-:S03]  /*85e0*/  FADD.FTZ R63, R63, R140 ;  /* 0x0000008c3f3f7221 */ /* 0x000fc60000010000 */
[----:B------:R-:W3:Y:S01]  /*85f0*/  LDSM.16.MT88.4 R48, [R226+0xf000] ;  /* 0x00f00000e230783b */ /* 0x000ee20000004200 */
[----:B------:R-:W-:Y:S01]  /*8600*/  MUFU.EX2 R73, R73 ;  /* 0x0000004900497308 */ /* 0x000fe20000000800 */
[----:B------:R-:W-:Y:S01]  /*8610*/  FADD.FTZ R63, R60, R63 ;  /* 0x0000003f3c3f7221 */ /* 0x000fe20000010000 */
[C---:B----4-:R-:W-:Y:S06]  /*8620*/  HMMA.16816.F32.BF16 R28, R40.reuse, R44, R28 ;  /* 0x0000002c281c723c */ /* 0x050fec000004181c */
[----:B------:R-:W-:Y:S02]  /*8630*/  MUFU.EX2 R75, R75 ;  /* 0x0000004b004b7308 */ /* 0x000fe40000000800 */
[C---:B------:R-:W-:Y:S01]  /*8640*/  HMMA.16816.F32.BF16 R24, R40.reuse, R46, R24 ;  /* 0x0000002e2818723c */ /* 0x040fe20000041818 */
[----:B------:R-:W4:Y:S05]  /*8650*/  LDSM.16.MT88.4 R44, [R228+0xf800] ;  /* 0x00f80000e42c783b */ /* 0x000f2a0000004200 */
[----:B------:R-:W-:Y:S02]  /*8660*/  MUFU.EX2 R81, R81 ;  /* 0x0000005100517308 */ /* 0x000fe40000000800 */
[C---:B-1----:R-:W-:Y:S06]  /*8670*/  HMMA.16816.F32.BF16 R4, R40.reuse, R52, R4 ;  /* 0x000000342804723c */ /* 0x042fec0000041804 */
[----:B------:R-:W-:Y:S02]  /*8680*/  MUFU.EX2 R84, R84 ;  /* 0x0000005400547308 */ /* 0x000fe40000000800 */
[C---:B------:R-:W-:Y:S01]  /*8690*/  HMMA.16816.F32.BF16 R32, R40.reuse, R54, R32 ;  /* 0x000000362820723c */ /* 0x040fe20000041820 */
[----:B------:R-:W1:Y:S05]  /*86a0*/  LDSM.16.MT88.4 R52, [R230+0xf800] ;  /* 0x00f80000e634783b */ /* 0x000e6a0000004200 */
[----:B------:R-:W-:Y:S02]  /*86b0*/  MUFU.EX2 R82, R82 ;  /* 0x0000005200527308 */ /* 0x000fe40000000800 */
        /* <DEDUP_REMOVED lines=29> */
[C---:B-1----:R-:W-:Y:S02]  /*8890*/  HMMA.16816.F32.BF16 R4, R40.reuse, R52, R4 ;  /* 0x000000342804723c */ /* 0x042fe40000041804 */
[----:B------:R-:W1:Y:S06]  /*88a0*/  MUFU.EX2 R252, R252 ;  /* 0x000000fc00fc7308 */ /* 0x000e6c0000000800 */
[C---:B------:R-:W-:Y:S01]  /*88b0*/  HMMA.16816.F32.BF16 R32, R40.reuse, R54, R32 ;  /* 0x000000362820723c */ /* 0x040fe20000041820 */
[----:B------:R-:W4:Y:S07]  /*88c0*/  LDSM.16.MT88.4 R52, [R228+0x10000] ;  /* 0x01000000e434783b */ /* 0x000f2e0000004200 */
[----:B--2---:R-:W-:Y:S01]  /*88d0*/  HMMA.16816.F32.BF16 R20, R40, R36, R20 ;  /* 0x000000242814723c */ /* 0x004fe20000041814 */
[----:B-1----:R-:W-:-:S07]  /*88e0*/  F2FP.BF16.PACK_AB R147, R252, R78 ;  /* 0x0000004efc93723e */ /* 0x002fce00000010ff */
[C---:B------:R-:W-:Y:S01]  /*88f0*/  HMMA.16816.F32.BF16 R16, R40.reuse, R38, R16 ;  /* 0x000000262810723c */ /* 0x040fe20000041810 */
[----:B------:R-:W1:Y:S07]  /*8900*/  LDSM.16.MT88.4 R36, [R227+0x10000] ;  /* 0x01000000e324783b */ /* 0x000e6e0000004200 */
        /* <DEDUP_REMOVED lines=17> */
[----:B------:R-:W2:Y:S07]  /*8a20*/  LDSM.16.MT88.4 R44, [R226+0x10000] ;  /* 0x01000000e22c783b */ /* 0x000eae0000004200 */
[C---:B----4-:R-:W-:Y:S07]  /*8a30*/  HMMA.16816.F32.BF16 R28, R40.reuse, R52, R28 ;  /* 0x00000034281c723c */ /* 0x050fee000004181c */
[--C-:B------:R-:W-:Y:S01]  /*8a40*/  FFMA.FTZ R52, R83, c[0x0][0x23c], -R107.reuse ;  /* 0x00008f0053347a23 */ /* 0x100fe2000001086b */
[----:B------:R-:W-:Y:S01]  /*8a50*/  HMMA.16816.F32.BF16 R24, R40, R54, R24 ;  /* 0x000000362818723c */ /* 0x000fe20000041818 */
[----:B------:R-:W-:-:S02]  /*8a60*/  FFMA.FTZ R53, R85, c[0x0][0x23c], -R107 ;  /* 0x00008f0055357a23 */ /* 0x000fc4000001086b */
[--C-:B------:R-:W-:Y:S02]  /*8a70*/  FFMA.FTZ R83, R95, c[0x0][0x23c], -R106.reuse ;  /* 0x00008f005f537a23 */ /* 0x100fe4000001086a */
[----:B------:R-:W-:Y:S01]  /*8a80*/  MUFU.EX2 R52, R52 ;  /* 0x0000003400347308 */ /* 0x000fe20000000800 */
[----:B------:R-:W-:Y:S02]  /*8a90*/  FFMA.FTZ R85, R96, c[0x0][0x23c], -R106 ;  /* 0x00008f0060557a23 */ /* 0x000fe4000001086a */
[----:B-1----:R-:W-:Y:S01]  /*8aa0*/  HMMA.16816.F32.BF16 R20, R40, R36, R20 ;  /* 0x000000242814723c */ /* 0x002fe20000041814 */
[--C-:B------:R-:W-:Y:S02]  /*8ab0*/  FFMA.FTZ R54, R87, c[0x0][0x23c], -R107.reuse ;  /* 0x00008f0057367a23 */ /* 0x100fe4000001086b */
[--C-:B------:R-:W-:Y:S02]  /*8ac0*/  FFMA.FTZ R55, R89, c[0x0][0x23c], -R107.reuse ;  /* 0x00008f0059377a23 */ /* 0x100fe4000001086b */
[----:B------:R-:W1:Y:S01]  /*8ad0*/  MUFU.EX2 R53, R53 ;  /* 0x0000003500357308 */ /* 0x000e620000000800 */
[----:B------:R-:W-:-:S02]  /*8ae0*/  FFMA.FTZ R87, R91, c[0x0][0x23c], -R107 ;  /* 0x00008f005b577a23 */ /* 0x000fc4000001086b */
[C---:B------:R-:W-:Y:S01]  /*8af0*/  HMMA.16816.F32.BF16 R16, R40.reuse, R38, R16 ;  /* 0x000000262810723c */ /* 0x040fe20000041810 */
[----:B------:R-:W3:Y:S01]  /*8b00*/  LDSM.16.MT88.4 R36, [R228+0x10800] ;  /* 0x01080000e424783b */ /* 0x000ee20000004200 */
[--C-:B------:R-:W-:Y:S02]  /*8b10*/  FFMA.FTZ R89, R93, c[0x0][0x23c], -R107.reuse ;  /* 0x00008f005d597a23 */ /* 0x100fe4000001086b */
[----:B------:R-:W-:Y:S01]  /*8b20*/  FFMA.FTZ R91, R102, c[0x0][0x23c], -R107 ;  /* 0x00008f00665b7a23 */ /* 0x000fe2000001086b */
[----:B------:R-:W-:Y:S01]  /*8b30*/  MUFU.EX2 R54, R54 ;  /* 0x0000003600367308 */ /* 0x000fe20000000800 */
[----:B------:R-:W-:Y:S02]  /*8b40*/  FFMA.FTZ R93, R98, c[0x0][0x23c], -R106 ;  /* 0x00008f00625d7a23 */ /* 0x000fe4000001086a */
[C---:B--2---:R-:W-:Y:S05]  /*8b50*/  HMMA.16816.F32.BF16 R12, R40.reuse, R44, R12 ;  /* 0x0000002c280c723c */ /* 0x044fea000004180c */
[----:B------:R-:W2:Y:S02]  /*8b60*/  MUFU.EX2 R55, R55 ;  /* 0x0000003700377308 */ /* 0x000ea40000000800 */
[----:B------:R-:W-:Y:S01]  /*8b70*/  F2FP.BF16.PACK_AB R45, R82, R84 ;  /* 0x00000054522d723e */ /* 0x000fe200000010ff */
[----:B------:R-:W-:Y:S01]  /*8b80*/  HMMA.16816.F32.BF16 R8, R40, R46, R8 ;  /* 0x0000002e2808723c */ /* 0x000fe20000041808 */
[----:B------:R-:W4:Y:S01]  /*8b90*/  LDSM.16.MT88.4 R40, [R227+0x10800] ;  /* 0x01080000e328783b */ /* 0x000f220000004200 */
[----:B-1----:R-:W-:Y:S01]  /*8ba0*/  F2FP.BF16.PACK_AB R44, R53, R52 ;  /* 0x00000034352c723e */ /* 0x002fe200000010ff */
[----:B------:R-:W-:-:S02]  /*8bb0*/  FADD.FTZ R52, R52, R75 ;  /* 0x0000004b34347221 */ /* 0x000fc40000010000 */
[----:B------:R-:W-:Y:S01]  /*8bc0*/  MUFU.EX2 R83, R83 ;  /* 0x0000005300537308 */ /* 0x000fe20000000800 */
[----:B------:R-:W-:Y:S01]  /*8bd0*/  FADD.FTZ R84, R84, R74 ;  /* 0x0000004a54547221 */ /* 0x000fe20000010000 */
[----:B------:R-:W-:Y:S01]  /*8be0*/  F2FP.BF16.PACK_AB R47, R88, R86 ;  /* 0x00000056582f723e */ /* 0x000fe200000010ff */
[----:B------:R-:W-:Y:S02]  /*8bf0*/  FADD.FTZ R52, R53, R52 ;  /* 0x0000003435347221 */ /* 0x000fe40000010000 */
[----:B------:R-:W-:Y:S01]  /*8c00*/  FADD.FTZ R84, R82, R84 ;  /* 0x0000005452547221 */ /* 0x000fe20000010000 */
[----:B--2---:R-:W-:Y:S02]  /*8c10*/  F2FP.BF16.PACK_AB R46, R55, R54 ;  /* 0x00000036372e723e */ /* 0x004fe400000010ff */
[----:B------:R-:W-:Y:S01]  /*8c20*/  MUFU.EX2 R85, R85 ;  /* 0x0000005500557308 */ /* 0x000fe20000000800 */
[----:B------:R-:W-:Y:S02]  /*8c30*/  FADD.FTZ R54, R54, R52 ;  /* 0x0000003436367221 */ /* 0x000fe40000010000 */
[----:B------:R-:W-:-:S02]  /*8c40*/  FADD.FTZ R86, R86, R84 ;  /* 0x0000005456567221 */ /* 0x000fc40000010000 */
[----:B------:R-:W-:Y:S01]  /*8c50*/  FADD.FTZ R54, R55, R54 ;  /* 0x0000003637367221 */ /* 0x000fe20000010000 */
[C---:B------:R-:W-:Y:S01]  /*8c60*/  HMMA.16816.F32.BF16 R4, R44.reuse, R48, R4 ;  /* 0x000000302c04723c */ /* 0x040fe20000041804 */
[----:B------:R-:W-:Y:S01]  /*8c70*/  FADD.FTZ R86, R88, R86 ;  /* 0x0000005658567221 */ /* 0x000fe20000010000 */
[----:B------:R-:W-:Y:S06]  /*8c80*/  MUFU.EX2 R87, R87 ;  /* 0x0000005700577308 */ /* 0x000fec0000000800 */
[C---:B------:R-:W-:Y:S01]  /*8c90*/  HMMA.16816.F32.BF16 R32, R44.reuse, R50, R32 ;  /* 0x000000322c20723c */ /* 0x040fe20000041820 */
[----:B------:R-:W1:Y:S01]  /*8ca0*/  LDSM.16.MT88.4 R48, [R226+0x10800] ;  /* 0x01080000e230783b */ /* 0x000e620000004200 */
[----:B------:R-:W-:Y:S06]  /*8cb0*/  MUFU.EX2 R89, R89 ;  /* 0x0000005900597308 */ /* 0x000fec0000000800 */
[C---:B---3--:R-:W-:Y:S02]  /*8cc0*/  HMMA.16816.F32.BF16 R28, R44.reuse, R36, R28 ;  /* 0x000000242c1c723c */ /* 0x048fe4000004181c */
[----:B------:R-:W-:Y:S06]  /*8cd0*/  MUFU.EX2 R91, R91 ;  /* 0x0000005b005b7308 */ /* 0x000fec0000000800 */
[C---:B----4-:R-:W-:Y:S02]  /*8ce0*/  HMMA.16816.F32.BF16 R20, R44.reuse, R40, R20 ;  /* 0x000000282c14723c */ /* 0x050fe40000041814 */
[----:B------:R-:W2:Y:S06]  /*8cf0*/  MUFU.EX2 R93, R93 ;  /* 0x0000005d005d7308 */ /* 0x000eac0000000800 */
[C---:B------:R-:W-:Y:S01]  /*8d00*/  HMMA.16816.F32.BF16 R16, R44.reuse, R42, R16 ;  /* 0x0000002a2c10723c */ /* 0x040fe20000041810 */
[----:B------:R-:W3:Y:S07]  /*8d10*/  LDSM.16.MT88.4 R40, [R228+0x11000] ;  /* 0x01100000e428783b */ /* 0x000eee0000004200 */
[----:B------:R-:W-:Y:S01]  /*8d20*/  HMMA.16816.F32.BF16 R24, R44, R38, R24 ;  /* 0x000000262c18723c */ /* 0x000fe20000041818 */
[----:B------:R-:W4:Y:S01]  /*8d30*/  LDSM.16.MT88.4 R36, [R230+0x11000] ;  /* 0x01100000e624783b */ /* 0x000f220000004200 */
[----:B--2---:R-:W-:-:S06]  /*8d40*/  F2FP.BF16.PACK_AB R145, R93, R92 ;  /* 0x0000005c5d91723e */ /* 0x004fcc00000010ff */
[C---:B-1----:R-:W-:Y:S07]  /*8d50*/  HMMA.16816.F32.BF16 R12, R44.reuse, R48, R12 ;  /* 0x000000302c0c723c */ /* 0x042fee000004180c */
[----:B------:R-:W-:Y:S01]  /*8d60*/  F2FP.BF16.PACK_AB R49, R77, R3 ;  /* 0x000000034d31723e */ /* 0x000fe200000010ff */
        /* <DEDUP_REMOVED lines=13> */
[----:B------:R-:W-:-:S04]  /*8e40*/  FADD.FTZ R83, R85, R83 ;  /* 0x0000005355537221 */ /* 0x000fc80000010000 */
[--C-:B------:R-:W-:Y:S01]  /*8e50*/  FFMA.FTZ R40, R100, c[0x0][0x23c], -R107.reuse ;  /* 0x00008f0064287a23 */ /* 0x100fe2000001086b */
[C---:B------:R-:W-:Y:S01]  /*8e60*/  HMMA.16816.F32.BF16 R24, R48.reuse, R42, R24 ;  /* 0x0000002a3018723c */ /* 0x040fe20000041818 */
[----:B------:R-:W-:Y:S02]  /*8e70*/  FFMA.FTZ R41, R101, c[0x0][0x23c], -R107 ;  /* 0x00008f0065297a23 */ /* 0x000fe4000001086b */
[----:B------:R-:W-:Y:S02]  /*8e80*/  FADD.FTZ R83, R92, R83 ;  /* 0x000000535c537221 */ /* 0x000fe40000010000 */
[----:B------:R-:W2:Y:S02]  /*8e90*/  MUFU.EX2 R40, R40 ;  /* 0x0000002800287308 */ /* 0x000ea40000000800 */
[--C-:B------:R-:W-:Y:S01]  /*8ea0*/  FFMA.FTZ R42, R76, c[0x0][0x23c], -R107.reuse ;  /* 0x00008f004c2a7a23 */ /* 0x100fe2000001086b */
[----:B----4-:R-:W-:Y:S01]  /*8eb0*/  HMMA.16816.F32.BF16 R4, R48, R36, R4 ;  /* 0x000000243004723c */ /* 0x010fe20000041804 */
[----:B------:R-:W-:-:S02]  /*8ec0*/  FFMA.FTZ R43, R108, c[0x0][0x23c], -R107 ;  /* 0x00008f006c2b7a23 */ /* 0x000fc4000001086b */
[----:B------:R-:W-:Y:S02]  /*8ed0*/  FADD.FTZ R83, R93, R83 ;  /* 0x000000535d537221 */ /* 0x000fe40000010000 */
[----:B------:R-:W3:Y:S02]  /*8ee0*/  MUFU.EX2 R41, R41 ;  /* 0x0000002900297308 */ /* 0x000ee40000000800 */
[----:B------:R-:W-:Y:S01]  /*8ef0*/  FADD.FTZ R83, R78, R83 ;  /* 0x000000534e537221 */ /* 0x000fe20000010000 */
[----:B------:R-:W-:Y:S01]  /*8f00*/  HMMA.16816.F32.BF16 R32, R48, R38, R32 ;  /* 0x000000263020723c */ /* 0x000fe20000041820 */
[----:B------:R-:W4:Y:S02]  /*8f10*/  LDSM.16.MT88.4 R36, [R226+0x11000] ;  /* 0x01100000e224783b */ /* 0x000f240000004200 */
[----:B------:R-:W-:Y:S02]  /*8f20*/  FADD.FTZ R252, R252, R83 ;  /* 0x00000053fcfc7221 */ /* 0x000fe40000010000 */
[----:B------:R-:W5:Y:S01]  /*8f30*/  MUFU.EX2 R42, R42 ;  /* 0x0000002a002a7308 */ /* 0x000f620000000800 */
[----:B--2---:R-:W-:-:S02]  /*8f40*/  FADD.FTZ R90, R40, R90 ;  /* 0x0000005a285a7221 */ /* 0x004fc40000010000 */
[C---:B-1----:R-:W-:Y:S05]  /*8f50*/  HMMA.16816.F32.BF16 R20, R48.reuse, R44, R20 ;  /* 0x0000002c3014723c */ /* 0x042fea0000041814 */
[----:B------:R-:W1:Y:S01]  /*8f60*/  MUFU.EX2 R43, R43 ;  /* 0x0000002b002b7308 */ /* 0x000e620000000800 */
[C---:B---3--:R-:W-:Y:S01]  /*8f70*/  F2FP.BF16.PACK_AB R144, R41.reuse, R40 ;  /* 0x000000282990723e */ /* 0x048fe200000010ff */
[----:B------:R-:W-:Y:S01]  /*8f80*/  FADD.FTZ R90, R41, R90 ;  /* 0x0000005a295a7221 */ /* 0x000fe20000010000 */
[----:B------:R-:W-:Y:S03]  /*8f90*/  HMMA.16816.F32.BF16 R16, R48, R46, R16 ;  /* 0x0000002e3010723c */ /* 0x000fe60000041810 */
[----:B-----5:R-:W-:Y:S01]  /*8fa0*/  FADD.FTZ R90, R42, R90 ;  /* 0x0000005a2a5a7221 */ /* 0x020fe20000010000 */
[----:B-1----:R-:W-:-:S03]  /*8fb0*/  F2FP.BF16.PACK_AB R146, R43, R42 ;  /* 0x0000002a2b92723e */ /* 0x002fc600000010ff */
[----:B------:R-:W-:-:S05]  /*8fc0*/  FADD.FTZ R3, R43, R90 ;  /* 0x0000005a2b037221 */ /* 0x000fca0000010000 */
[----:B------:R-:W-:Y:S01]  /*8fd0*/  STL [R1], R3 ;  /* 0x0000000301007387 */ /* 0x000fe20000100800 */
[----:B------:R-:W-:Y:S03]  /*8fe0*/  HMMA.16816.F32.BF16 R160, R144, R156, R4 ;  /* 0x0000009c90a0723c */ /* 0x000fe60000041804 */
[----:B------:R-:W1:Y:S05]  /*8ff0*/  LDSM.16.MT88.4 R4, [R226+0x11800] ;  /* 0x01180000e204783b */ /* 0x000e6a0000004200 */
[C---:B----4-:R-:W-:Y:S08]  /*9000*/  HMMA.16816.F32.BF16 R12, R48.reuse, R36, R12 ;  /* 0x00000024300c723c */ /* 0x050ff0000004180c */
        /* <DEDUP_REMOVED lines=10> */
[----:B------:R-:W-:-:S04]  /*90b0*/  DEPBAR.LE SB0, 0x0 ;  /* 0x000080000000791a */ /* 0x000fc80000000000 */
[----:B------:R-:W-:Y:S01]  /*90c0*/  IADD3 R242, R192, -0x2, RZ ;  /* 0xfffffffec0f27810 */ /* 0x000fe20007ffe0ff */
[----:B------:R-:W-:Y:S06]  /*90d0*/  BAR.SYNC.DEFER_BLOCKING 0x0 ;  /* 0x0000000000007b1d */ /* 0x000fec0000010000 */
[----:B------:R-:W-:Y:S05]  /*90e0*/  @!P0 BRA `(.L_x_3482) ;  /* 0x000003a000008947 */ /* 0x000fea0003800000 */
[----:B------:R-:W1:Y:S01]  /*90f0*/  I2F.RP R12, R193 ;  /* 0x000000c1000c7306 */ /* 0x000e620000209400 */
[----:B------:R-:W-:-:S05]  /*9100*/  IMAD.SHL.U32 R3, R242, 0x100, RZ ;  /* 0x00000100f2037824 */ /* 0x000fca00078e00ff */
[C---:B------:R-:W-:Y:S02]  /*9110*/  IADD3 R10, R3.reuse, 0x100, RZ ;  /* 0x00000100030a7810 */ /* 0x040fe40007ffe0ff */
[----:B------:R-:W-:Y:S02]  /*9120*/  IABS R5, R3 ;  /* 0x0000000300057213 */ /* 0x000fe40000000000 */
[----:B------:R-:W-:Y:S02]  /*9130*/  IABS R7, R10 ;  /* 0x0000000a00077213 */ /* 0x000fe40000000000 */
[----:B------:R-:W-:Y:S02]  /*9140*/  LOP3.LUT R10, R10, c[0x0][0x2d0], RZ, 0x3c, !PT ;  /* 0x0000b4000a0a7a12 */ /* 0x000fe400078e3cff */
[----:B------:R-:W-:Y:S01]  /*9150*/  LOP3.LUT R3, R3, c[0x0][0x2d0], RZ, 0x3c, !PT ;  /* 0x0000b40003037a12 */ /* 0x000fe200078e3cff */
[----:B-1----:R-:W1:Y:S01]  /*9160*/  MUFU.RCP R12, R12 ;  /* 0x0000000c000c7308 */ /* 0x002e620000001000 */
[----:B------:R-:W-:-:S02]  /*9170*/  ISETP.GE.AND P3, PT, R10, RZ, PT ;  /* 0x000000ff0a00720c */ /* 0x000fc40003f66270 */
[----:B------:R-:W-:Y:S02]  /*9180*/  ISETP.GE.AND P1, PT, R3, RZ, PT ;  /* 0x000000ff0300720c */ /* 0x000fe40003f26270 */
[----:B-1----:R-:W-:-:S04]  /*9190*/  IADD3 R12, R12, 0xffffffe, RZ ;  /* 0x0ffffffe0c0c7810 */ /* 0x002fc80007ffe0ff */
        /* <DEDUP_REMOVED lines=47> */
.L_x_3482:
[----:B------:R-:W-:-:S05]  /*9490*/  IMAD.MOV.U32 R6, RZ, RZ, c[0x0][0x1a0] ;  /* 0x00006800ff067624 */ /* 0x000fca00078e00ff */
[----:B------:R-:W-:-:S04]  /*94a0*/  LEA R6, -R6, RZ, 0x8 ;  /* 0x000000ff06067211 */ /* 0x000fc800078e41ff */
[----:B------:R-:W-:Y:S02]  /*94b0*/  SHF.R.S32.HI R4, RZ, 0x1f, R6 ;  /* 0x0000001fff047819 */ /* 0x000fe40000011406 */
.L_x_3483:
[----:B------:R-:W-:Y:S01]  /*94c0*/  ULDC.64 UR4, c[0x0][0x1a0] ;  /* 0x0000680000047ab9 */ /* 0x000fe20000000a00 */
[----:B------:R-:W-:Y:S01]  /*94d0*/  LEA R240, P1, R6, R240, 0x1 ;  /* 0x000000f006f07211 */ /* 0x000fe200078208ff */
        /* <DEDUP_REMOVED lines=57> */
[----:B------:R-:W-:Y:S02]  /*9870*/  ISETP.GE.AND P1, PT, R3, R204, PT ;  /* 0x000000cc0300720c */ /* 0x000fe40003f26270 */
[----:B------:R-:W-:Y:S01]  /*9880*/  LOP3.LUT R3, R211, 0x20, R206, 0xfe, !PT ;  /* 0x00000020d3037812 */ /* 0x000fe200078efece */
[----:B------:R2:W-:Y:S04]  /*9890*/  LDGSTS.E.BYPASS.LTC128B.128 [R243+0x11800], [R6.64] ;  /* 0x1180000006f37fae */ /* 0x0005e8000b901d4c */
[----:B------:R-:W-:Y:S04]  /*98a0*/  LDSM.16.M88.4 R196, [R236] ;  /* 0x00000000ecc4783b */ /* 0x000fe80000000200 */
[----:B------:R-:W4:Y:S04]  /*98b0*/  LDSM.16.M88.4 R76, [R235+0x2000] ;  /* 0x00200000eb4c783b */ /* 0x000f280000000200 */
[----:B------:R-:W-:Y:S04]  /*98c0*/  LDSM.16.M88.4 R192, [R234] ;  /* 0x00000000eac0783b */ /* 0x000fe80000000200 */
[----:B------:R-:W1:Y:S04]  /*98d0*/  LDSM.16.M88.4 R68, [R235+0x2800] ;  /* 0x00280000eb44783b */ /* 0x000e680000000200 */
[----:B------:R-:W-:Y:S04]  /*98e0*/  LDSM.16.M88.4 R52, [R235+0x3800] ;  /* 0x00380000eb34783b */ /* 0x000fe80000000200 */
[----:B------:R-:W-:Y:S04]  /*98f0*/  LDSM.16.M88.4 R60, [R235+0x3000] ;  /* 0x00300000eb3c783b */ /* 0x000fe80000000200 */
[----:B--2---:R-:W2:Y:S04]  /*9900*/  LDSM.16.M88.4 R4, [R229+0x2000] ;  /* 0x00200000e504783b */ /* 0x004ea80000000200 */
[----:B------:R-:W2:Y:S04]  /*9910*/  LDSM.16.M88.4 R24, [R229+0x2800] ;  /* 0x00280000e518783b */ /* 0x000ea80000000200 */
[----:B------:R-:W2:Y:S04]  /*9920*/  LDSM.16.M88.4 R28, [R235+0x5000] ;  /* 0x00500000eb1c783b */ /* 0x000ea80000000200 */
[----:B------:R-:W2:Y:S04]  /*9930*/  LDSM.16.M88.4 R20, [R235+0x5800] ;  /* 0x00580000eb14783b */ /* 0x000ea80000000200 */
[----:B-----5:R-:W5:Y:S01]  /*9940*/  LDSM.16.M88.4 R16, [R229+0x3800] ;  /* 0x00380000e510783b */ /* 0x020f620000000200 */
[C---:B----4-:R-:W-:Y:S03]  /*9950*/  HMMA.16816.F32.BF16 R80, R196.reuse, R76, RZ ;  /* 0x0000004cc450723c */ /* 0x050fe600000418ff */
[----:B---3--:R-:W3:Y:S04]  /*9960*/  LDSM.16.M88.4 R12, [R235+0x6000] ;  /* 0x00600000eb0c783b */ /* 0x008ee80000000200 */
[----:B------:R-:W-:Y:S01]  /*9970*/  LDSM.16.M88.4 R96, [R229+0x5000] ;  /* 0x00500000e560783b */ /* 0x000fe20000000200 */
[C---:B------:R-:W-:Y:S03]  /*9980*/  HMMA.16816.F32.BF16 R76, R196.reuse, R78, RZ ;  /* 0x0000004ec44c723c */ /* 0x040fe600000418ff */
[----:B------:R-:W-:Y:S04]  /*9990*/  LDSM.16.M88.4 R92, [R229+0x5800] ;  /* 0x00580000e55c783b */ /* 0x000fe80000000200 */
[----:B------:R-:W-:Y:S01]  /*99a0*/  LDSM.16.M88.4 R44, [R235+0x4000] ;  /* 0x00400000eb2c783b */ /* 0x000fe20000000200 */
[----:B-1----:R-:W-:Y:S03]  /*99b0*/  HMMA.16816.F32.BF16 R72, R196, R68, RZ ;  /* 0x00000044c448723c */ /* 0x002fe600000418ff */
[----:B------:R-:W-:Y:S04]  /*99c0*/  LDSM.16.M88.4 R88, [R229+0x6000] ;  /* 0x00600000e558783b */ /* 0x000fe80000000200 */
[----:B------:R-:W-:Y:S01]  /*99d0*/  LDSM.16.M88.4 R104, [R235+0x8800] ;  /* 0x00880000eb68783b */ /* 0x000fe20000000200 */
[C---:B--2---:R-:W-:Y:S03]  /*99e0*/  HMMA.16816.F32.BF16 R80, R192.reuse, R4, R80 ;  /* 0x00000004c050723c */ /* 0x044fe60000041850 */
[----:B------:R-:W-:Y:S04]  /*99f0*/  LDSM.16.M88.4 R8, [R229+0x4000] ;  /* 0x00400000e508783b */ /* 0x000fe80000000200 */
[----:B------:R-:W-:Y:S01]  /*9a00*/  LDSM.16.M88.4 R36, [R235+0x4800] ;  /* 0x00480000eb24783b */ /* 0x000fe20000000200 */
[----:B------:R-:W-:Y:S03]  /*9a10*/  HMMA.16816.F32.BF16 R76, R192, R6, R76 ;  /* 0x00000006c04c723c */ /* 0x000fe6000004184c */
[----:B------:R-:W1:Y:S04]  /*9a20*/  LDSM.16.M88.4 R4, [R229+0x3000] ;  /* 0x00300000e504783b */ /* 0x000e680000000200 */
[----:B------:R-:W-:Y:S01]  /*9a30*/  LDSM.16.M88.4 R176, [R229+0x8800] ;  /* 0x00880000e5b0783b */ /* 0x000fe20000000200 */
        /* <DEDUP_REMOVED lines=16> */
[----:B------:R-:W0:Y:S05]  /*9b40*/  LDGDEPBAR ;  /* 0x00000000000079af */ /* 0x000e2a0000000000 */
[----:B------:R-:W-:Y:S08]  /*9b50*/  HMMA.16816.F32.BF16 R68, R192, R26, R68 ;  /* 0x0000001ac044723c */ /* 0x000ff00000041844 */
[C---:B------:R-:W-:Y:S08]  /*9b60*/  HMMA.16816.F32.BF16 R32, R196.reuse, R28, RZ ;  /* 0x0000001cc420723c */ /* 0x040ff000000418ff */
[C---:B------:R-:W-:Y:S08]  /*9b70*/  HMMA.16816.F32.BF16 R24, R196.reuse, R20, RZ ;  /* 0x00000014c418723c */ /* 0x040ff000000418ff */
[C---:B------:R-:W-:Y:S08]  /*9b80*/  HMMA.16816.F32.BF16 R28, R196.reuse, R30, RZ ;  /* 0x0000001ec41c723c */ /* 0x040ff000000418ff */
[----:B------:R-:W-:Y:S08]  /*9b90*/  HMMA.16816.F32.BF16 R20, R196, R22, RZ ;  /* 0x00000016c414723c */ /* 0x000ff000000418ff */
[C---:B-----5:R-:W-:Y:S08]  /*9ba0*/  HMMA.16816.F32.BF16 R56, R192.reuse, R16, R56 ;  /* 0x00000010c038723c */ /* 0x060ff00000041838 */
[----:B------:R-:W-:Y:S08]  /*9bb0*/  HMMA.16816.F32.BF16 R52, R192, R18, R52 ;  /* 0x00000012c034723c */ /* 0x000ff00000041834 */
[C---:B---3--:R-:W-:Y:S08]  /*9bc0*/  HMMA.16816.F32.BF16 R16, R196.reuse, R12, RZ ;  /* 0x0000000cc410723c */ /* 0x048ff000000418ff */
[----:B------:R-:W-:Y:S08]  /*9bd0*/  HMMA.16816.F32.BF16 R12, R196, R14, RZ ;  /* 0x0000000ec40c723c */ /* 0x000ff000000418ff */
[C---:B-1----:R-:W-:Y:S08]  /*9be0*/  HMMA.16816.F32.BF16 R64, R192.reuse, R4, R64 ;  /* 0x00000004c040723c */ /* 0x042ff00000041840 */
[C---:B------:R-:W-:Y:S01]  /*9bf0*/  HMMA.16816.F32.BF16 R60, R192.reuse, R6, R60 ;  /* 0x00000006c03c723c */ /* 0x040fe2000004183c */
[----:B------:R-:W1:Y:S07]  /*9c00*/  LDSM.16.M88.4 R4, [R235+0x6800] ;  /* 0x00680000eb04783b */ /* 0x000e6e0000000200 */
[C---:B------:R-:W-:Y:S08]  /*9c10*/  HMMA.16816.F32.BF16 R32, R192.reuse, R96, R32 ;  /* 0x00000060c020723c */ /* 0x040ff00000041820 */
[C---:B------:R-:W-:Y:S01]  /*9c20*/  HMMA.16816.F32.BF16 R28, R192.reuse, R98, R28 ;  /* 0x00000062c01c723c */ /* 0x040fe2000004181c */
[----:B------:R-:W-:Y:S07]  /*9c30*/  LDSM.16.M88.4 R96, [R233] ;  /* 0x00000000e960783b */ /* 0x000fee0000000200 */
[C---:B------:R-:W-:Y:S08]  /*9c40*/  HMMA.16816.F32.BF16 R24, R192.reuse, R92, R24 ;  /* 0x0000005cc018723c */ /* 0x040ff00000041818 */
[----:B------:R-:W-:Y:S01]  /*9c50*/  HMMA.16816.F32.BF16 R20, R192, R94, R20 ;  /* 0x0000005ec014723c */ /* 0x000fe20000041814 */
[----:B------:R-:W2:Y:S07]  /*9c60*/  LDSM.16.M88.4 R92, [R232] ;  /* 0x00000000e85c783b */ /* 0x000eae0000000200 */
[----:B------:R-:W-:Y:S08]  /*9c70*/  HMMA.16816.F32.BF16 R48, R196, R44, RZ ;  /* 0x0000002cc430723c */ /* 0x000ff000000418ff */
[C---:B------:R-:W-:Y:S08]  /*9c80*/  HMMA.16816.F32.BF16 R16, R192.reuse, R88, R16 ;  /* 0x00000058c010723c */ /* 0x040ff00000041810 */
[----:B------:R-:W-:Y:S01]  /*9c90*/  HMMA.16816.F32.BF16 R12, R192, R90, R12 ;  /* 0x0000005ac00c723c */ /* 0x000fe2000004180c */
[----:B------:R-:W3:Y:S07]  /*9ca0*/  LDSM.16.M88.4 R88, [R225] ;  /* 0x00000000e158783b */ /* 0x000eee0000000200 */
[C---:B------:R-:W-:Y:S08]  /*9cb0*/  HMMA.16816.F32.BF16 R44, R196.reuse, R46, RZ ;  /* 0x0000002ec42c723c */ /* 0x040ff000000418ff */
[C---:B------:R-:W-:Y:S08]  /*9cc0*/  HMMA.16816.F32.BF16 R108, R196.reuse, R104, RZ ;  /* 0x00000068c46c723c */ /* 0x040ff000000418ff */
[----:B------:R-:W-:Y:S08]  /*9cd0*/  HMMA.16816.F32.BF16 R104, R196, R106, RZ ;  /* 0x0000006ac468723c */ /* 0x000ff000000418ff */
[C---:B------:R-:W-:Y:S08]  /*9ce0*/  HMMA.16816.F32.BF16 R48, R192.reuse, R8, R48 ;  /* 0x00000008c030723c */ /* 0x040ff00000041830 */
[----:B------:R-:W-:Y:S08]  /*9cf0*/  HMMA.16816.F32.BF16 R44, R192, R10, R44 ;  /* 0x0000000ac02c723c */ /* 0x000ff0000004182c */
[C---:B-1----:R-:W-:Y:S08]  /*9d00*/  HMMA.16816.F32.BF16 R8, R196.reuse, R4, RZ ;  /* 0x00000004c408723c */ /* 0x042ff000000418ff */
[C---:B------:R-:W-:Y:S08]  /*9d10*/  HMMA.16816.F32.BF16 R4, R196.reuse, R6, RZ ;  /* 0x00000006c404723c */ /* 0x040ff000000418ff */
[C---:B------:R-:W-:Y:S08]  /*9d20*/  HMMA.16816.F32.BF16 R40, R196.reuse, R36, RZ ;  /* 0x00000024c428723c */ /* 0x040ff000000418ff */
[----:B------:R-:W-:Y:S08]  /*9d30*/  HMMA.16816.F32.BF16 R36, R196, R38, RZ ;  /* 0x00000026c424723c */ /* 0x000ff000000418ff */
[C---:B------:R-:W-:Y:S08]  /*9d40*/  HMMA.16816.F32.BF16 R108, R192.reuse, R176, R108 ;  /* 0x000000b0c06c723c */ /* 0x040ff0000004186c */
[----:B------:R-:W-:Y:S01]  /*9d50*/  HMMA.16816.F32.BF16 R104, R192, R178, R104 ;  /* 0x000000b2c068723c */ /* 0x000fe20000041868 */
[----:B------:R-:W1:Y:S07]  /*9d60*/  LDSM.16.M88.4 R176, [R223] ;  /* 0x00000000dfb0783b */ /* 0x000e6e0000000200 */
[C---:B--2---:R-:W-:Y:S08]  /*9d70*/  HMMA.16816.F32.BF16 R80, R96.reuse, R92, R80 ;  /* 0x0000005c6050723c */ /* 0x044ff00000041850 */
[C---:B------:R-:W-:Y:S01]  /*9d80*/  HMMA.16816.F32.BF16 R76, R96.reuse, R94, R76 ;  /* 0x0000005e604c723c */ /* 0x040fe2000004184c */
[----:B------:R-:W2:Y:S07]  /*9d90*/  LDSM.16.M88.4 R92, [R222] ;  /* 0x00000000de5c783b */ /* 0x000eae0000000200 */
        /* <DEDUP_REMOVED lines=9> */
[C---:B------:R-:W-:Y:S08]  /*9e30*/  HMMA.16816.F32.BF16 R112, R196.reuse, R114, RZ ;  /* 0x00000072c470723c */ /* 0x040ff000000418ff */
[C---:B------:R-:W-:Y:S08]  /*9e40*/  HMMA.16816.F32.BF16 R168, R196.reuse, R128, RZ ;  /* 0x00000080c4a8723c */ /* 0x040ff000000418ff */
[C---:B------:R-:W-:Y:S08]  /*9e50*/  HMMA.16816.F32.BF16 R128, R196.reuse, R130, RZ ;  /* 0x00000082c480723c */ /* 0x040ff000000418ff */
[C---:B------:R-:W-:Y:S08]  /*9e60*/  HMMA.16816.F32.BF16 R100, R196.reuse, R200, RZ ;  /* 0x000000c8c464723c */ /* 0x040ff000000418ff */
[----:B------:R-:W-:Y:S08]  /*9e70*/  HMMA.16816.F32.BF16 R200, R196, R202, RZ ;  /* 0x000000cac4c8723c */ /* 0x000ff000000418ff */
[C---:B-1----:R-:W-:Y:S08]  /*9e80*/  HMMA.16816.F32.BF16 R56, R96.reuse, R176, R56 ;  /* 0x000000b06038723c */ /* 0x042ff00000041838 */
[C---:B------:R-:W-:Y:S01]  /*9e90*/  HMMA.16816.F32.BF16 R52, R96.reuse, R178, R52 ;  /* 0x000000b26034723c */ /* 0x040fe20000041834 */
[----:B------:R-:W-:Y:S07]  /*9ea0*/  LDSM.16.M88.4 R176, [R214] ;  /* 0x00000000d6b0783b */ /* 0x000fee0000000200 */
[C---:B--2---:R-:W-:Y:S08]  /*9eb0*/  HMMA.16816.F32.BF16 R48, R96.reuse, R92, R48 ;  /* 0x0000005c6030723c */ /* 0x044ff00000041830 */
[C---:B------:R-:W-:Y:S01]  /*9ec0*/  HMMA.16816.F32.BF16 R44, R96.reuse, R94, R44 ;  /* 0x0000005e602c723c */ /* 0x040fe2000004182c */
[----:B------:R-:W1:Y:S07]  /*9ed0*/  LDSM.16.M88.4 R92, [R217] ;  /* 0x00000000d95c783b */ /* 0x000e6e0000000200 */
[C---:B---3--:R-:W-:Y:S08]  /*9ee0*/  HMMA.16816.F32.BF16 R40, R96.reuse, R88, R40 ;  /* 0x000000586028723c */ /* 0x048ff00000041828 */
[----:B------:R-:W-:Y:S01]  /*9ef0*/  HMMA.16816.F32.BF16 R36, R96, R90, R36 ;  /* 0x0000005a6024723c */ /* 0x000fe20000041824 */
[----:B------:R-:W2:Y:S07]  /*9f00*/  LDSM.16.M88.4 R88, [R216] ;  /* 0x00000000d858783b */ /* 0x000eae0000000200 */
[C---:B------:R-:W-:Y:S08]  /*9f10*/  HMMA.16816.F32.BF16 R124, R196.reuse, R120, RZ ;  /* 0x00000078c47c723c */ /* 0x040ff000000418ff */
[----:B------:R-:W-:Y:S08]  /*9f20*/  HMMA.16816.F32.BF16 R120, R196, R122, RZ ;  /* 0x0000007ac478723c */ /* 0x000ff000000418ff */
[C---:B----4-:R-:W-:Y:S08]  /*9f30*/  HMMA.16816.F32.BF16 R64, R96.reuse, R84, R64 ;  /* 0x000000546040723c */ /* 0x050ff00000041840 */
[----:B------:R-:W-:Y:S01]  /*9f40*/  HMMA.16816.F32.BF16 R60, R96, R86, R60 ;  /* 0x00000056603c723c */ /* 0x000fe2000004183c */
[----:B------:R-:W3:Y:S07]  /*9f50*/  LDSM.16.M88.4 R84, [R218] ;  /* 0x00000000da54783b */ /* 0x000eee0000000200 */
[C---:B------:R-:W-:Y:S08]  /*9f60*/  HMMA.16816.F32.BF16 R116, R192.reuse, R180, R116 ;  /* 0x000000b4c074723c */ /* 0x040ff00000041874 */
[C---:B------:R-:W-:Y:S01]  /*9f70*/  HMMA.16816.F32.BF16 R112, R192.reuse, R182, R112 ;  /* 0x000000b6c070723c */ /* 0x040fe20000041870 */
[----:B------:R-:W4:Y:S07]  /*9f80*/  LDSM.16.M88.4 R180, [R220] ;  /* 0x00000000dcb4783b */ /* 0x000f2e0000000200 */
[C---:B------:R-:W-:Y:S08]  /*9f90*/  HMMA.16816.F32.BF16 R168, R192.reuse, R188, R168 ;  /* 0x000000bcc0a8723c */ /* 0x040ff000000418a8 */
[C---:B------:R-:W-:Y:S08]  /*9fa0*/  HMMA.16816.F32.BF16 R128, R192.reuse, R190, R128 ;  /* 0x000000bec080723c */ /* 0x040ff00000041880 */
[C---:B------:R-:W-:Y:S08]  /*9fb0*/  HMMA.16816.F32.BF16 R100, R192.reuse, R172, R100 ;  /* 0x000000acc064723c */ /* 0x040ff00000041864 */
[C---:B------:R-:W-:Y:S01]  /*9fc0*/  HMMA.16816.F32.BF16 R200, R192.reuse, R174, R200 ;  /* 0x000000aec0c8723c */ /* 0x040fe200000418c8 */
[----:B------:R-:W5:Y:S07]  /*9fd0*/  LDSM.16.M88.4 R172, [R215] ;  /* 0x00000000d7ac783b */ /* 0x000f6e0000000200 */
[C---:B------:R-:W-:Y:S08]  /*9fe0*/  HMMA.16816.F32.BF16 R124, R192.reuse, R184, R124 ;  /* 0x000000b8c07c723c */ /* 0x040ff0000004187c */
[----:B------:R-:W-:Y:S01]  /*9ff0*/  HMMA.16816.F32.BF16 R120, R192, R186, R120 ;  /* 0x000000bac078723c */ /* 0x000fe20000041878 */
[----:B------:R-:W3:Y:S07]  /*a000*/  LDSM.16.M88.4 R184, [R219] ;  /* 0x00000000dbb8783b */ /* 0x000eee0000000200 */
[C---:B-1----:R-:W-:Y:S08]  /*a010*/  HMMA.16816.F32.BF16 R8, R96.reuse, R92, R8 ;  /* 0x0000005c6008723c */ /* 0x042ff00000041808 */
[C---:B------:R-:W-:Y:S01]  /*a020*/  HMMA.16816.F32.BF16 R4, R96.reuse, R94, R4 ;  /* 0x0000005e6004723c */ /* 0x040fe20000041804 */
[----:B------:R-:W-:Y:S07]  /*a030*/  LDSM.16.M88.4 R92, [R231] ;  /* 0x00000000e75c783b */ /* 0x000fee0000000200 */
        /* <DEDUP_REMOVED lines=14> */
[----:B------:R-:W5:Y:S07]  /*a120*/  LDSM.16.M88.4 R172, [R166+0x2000] ;  /* 0x00200000a6ac783b */ /* 0x000f6e0000000200 */
[C---:B------:R-:W-:Y:S08]  /*a130*/  HMMA.16816.F32.BF16 R24, R96.reuse, R184, R24 ;  /* 0x000000b86018723c */ /* 0x040ff00000041818 */
[----:B------:R-:W-:Y:S01]  /*a140*/  HMMA.16816.F32.BF16 R20, R96, R186, R20 ;  /* 0x000000ba6014723c */ /* 0x000fe20000041814 */
[----:B------:R-:W4:Y:S07]  /*a150*/  LDSM.16.M88.4 R184, [R166+0x2800] ;  /* 0x00280000a6b8783b */ /* 0x000f2e0000000200 */
[C---:B-1----:R-:W-:Y:S08]  /*a160*/  HMMA.16816.F32.BF16 R56, R92.reuse, R176, R56 ;  /* 0x000000b05c38723c */ /* 0x042ff00000041838 */
[C---:B------:R-:W-:Y:S01]  /*a170*/  HMMA.16816.F32.BF16 R52, R92.reuse, R178, R52 ;  /* 0x000000b25c34723c */ /* 0x040fe20000041834 */
[----:B------:R-:W1:Y:S07]  /*a180*/  LDSM.16.M88.4 R176, [R166+0x5000] ;  /* 0x00500000a6b0783b */ /* 0x000e6e0000000200 */
[C---:B--2---:R-:W-:Y:S08]  /*a190*/  HMMA.16816.F32.BF16 R72, R92.reuse, R88, R72 ;  /* 0x000000585c48723c */ /* 0x044ff00000041848 */
[----:B------:R-:W-:Y:S01]  /*a1a0*/  HMMA.16816.F32.BF16 R68, R92, R90, R68 ;  /* 0x0000005a5c44723c */ /* 0x000fe20000041844 */
[----:B------:R-:W2:Y:S07]  /*a1b0*/  LDSM.16.M88.4 R88, [R166+0x4000] ;  /* 0x00400000a658783b */ /* 0x000eae0000000200 */
[C---:B---3--:R-:W-:Y:S08]  /*a1c0*/  HMMA.16816.F32.BF16 R100, R96.reuse, R84, R100 ;  /* 0x000000546064723c */ /* 0x048ff00000041864 */
[----:B------:R-:W-:Y:S01]  /*a1d0*/  HMMA.16816.F32.BF16 R200, R96, R86, R200 ;  /* 0x0000005660c8723c */ /* 0x000fe200000418c8 */
[----:B------:R-:W3:Y:S01]  /*a1e0*/  LDSM.16.M88.4 R84, [R166+0x3000] ;  /* 0x00300000a654783b */ /* 0x000ee20000000200 */
[----:B------:R-:W-:-:S02]  /*a1f0*/  FSEL R72, R72, -INF , !P5 ;  /* 0xff80000048487808 */ /* 0x000fc40006800000 */
[----:B------:R-:W-:-:S04]  /*a200*/  FSEL R74, R74, -INF , !P1 ;  /* 0xff8000004a4a7808 */ /* 0x000fc80004800000 */
[C---:B----4-:R-:W-:Y:S08]  /*a210*/  HMMA.16816.F32.BF16 R108, R96.reuse, R180, R108 ;  /* 0x000000b4606c723c */ /* 0x050ff0000004186c */
[----:B------:R-:W-:Y:S01]  /*a220*/  HMMA.16816.F32.BF16 R104, R96, R182, R104 ;  /* 0x000000b66068723c */ /* 0x000fe20000041868 */
[----:B------:R-:W4:Y:S07]  /*a230*/  LDSM.16.M88.4 R180, [R166+0x1000] ;  /* 0x00100000a6b4783b */ /* 0x000f2e0000000200 */
[C---:B-----5:R-:W-:Y:S08]  /*a240*/  HMMA.16816.F32.BF16 R48, R92.reuse, R172, R48 ;  /* 0x000000ac5c30723c */ /* 0x060ff00000041830 */
[C---:B------:R-:W-:Y:S01]  /*a250*/  HMMA.16816.F32.BF16 R44, R92.reuse, R174, R44 ;  /* 0x000000ae5c2c723c */ /* 0x040fe2000004182c */
[----:B------:R-:W5:Y:S07]  /*a260*/  LDSM.16.M88.4 R172, [R166+0x3800] ;  /* 0x00380000a6ac783b */ /* 0x000f6e0000000200 */
[C---:B------:R-:W-:Y:S08]  /*a270*/  HMMA.16816.F32.BF16 R40, R92.reuse, R184, R40 ;  /* 0x000000b85c28723c */ /* 0x040ff00000041828 */
[C---:B------:R-:W-:Y:S01]  /*a280*/  HMMA.16816.F32.BF16 R36, R92.reuse, R186, R36 ;  /* 0x000000ba5c24723c */ /* 0x040fe20000041824 */
[----:B------:R-:W4:Y:S07]  /*a290*/  LDSM.16.M88.4 R184, [R235+0x9800] ;  /* 0x00980000ebb8783b */ /* 0x000f2e0000000200 */
        /* <DEDUP_REMOVED lines=12> */
[C---:B-----5:R-:W-:Y:S08]  /*a360*/  HMMA.16816.F32.BF16 R24, R92.reuse, R172, R24 ;  /* 0x000000ac5c18723c */ /* 0x060ff00000041818 */
[----:B------:R-:W-:Y:S01]  /*a370*/  HMMA.16816.F32.BF16 R20, R92, R174, R20 ;  /* 0x000000ae5c14723c */ /* 0x000fe20000041814 */
[----:B------:R-:W5:Y:S07]  /*a380*/  LDSM.16.M88.4 R172, [R166+0x5800] ;  /* 0x00580000a6ac783b */ /* 0x000f6e0000000200 */
[----:B------:R-:W-:Y:S08]  /*a390*/  HMMA.16816.F32.BF16 R188, R196, R184, RZ ;  /* 0x000000b8c4bc723c */ /* 0x000ff000000418ff */
[C---:B-1----:R-:W-:Y:S08]  /*a3a0*/  HMMA.16816.F32.BF16 R76, R92.reuse, R178, R76 ;  /* 0x000000b25c4c723c */ /* 0x042ff0000004184c */
[C---:B--2---:R-:W-:Y:S08]  /*a3b0*/  HMMA.16816.F32.BF16 R116, R92.reuse, R88, R116 ;  /* 0x000000585c74723c */ /* 0x044ff00000041874 */
        /* <DEDUP_REMOVED lines=11> */
[C---:B------:R-:W-:Y:S02]  /*a470*/  ISETP.GE.AND P4, PT, R84.reuse, R205, PT ;  /* 0x000000cd5400720c */ /* 0x040fe40003f86270 */
[----:B------:R-:W-:Y:S02]  /*a480*/  ISETP.GE.AND P3, PT, R84, R204, PT ;  /* 0x000000cc5400720c */ /* 0x000fe40003f66270 */
[----:B-----5:R-:W-:Y:S01]  /*a490*/  HMMA.16816.F32.BF16 R124, R92, R172, R124 ;  /* 0x000000ac5c7c723c */ /* 0x020fe2000004187c */
[----:B------:R-:W-:-:S02]  /*a4a0*/  FSEL R84, R76, -INF , !P6 ;  /* 0xff8000004c547808 */ /* 0x000fc40007000000 */
[CC--:B------:R-:W-:Y:S02]  /*a4b0*/  ISETP.GE.AND P6, PT, R3.reuse, R205.reuse, PT ;  /* 0x000000cd0300720c */ /* 0x0c0fe40003fc6270 */
[-C--:B------:R-:W-:Y:S01]  /*a4c0*/  ISETP.GE.AND P2, PT, R3, R204.reuse, PT ;  /* 0x000000cc0300720c */ /* 0x080fe20003f46270 */
[----:B------:R-:W-:Y:S01]  /*a4d0*/  STL [R1+0x30], R84 ;  /* 0x0000305401007387 */ /* 0x000fe20000100800 */
[C-C-:B------:R-:W-:Y:S01]  /*a4e0*/  LOP3.LUT R3, R211.reuse, 0x30, R206.reuse, 0xfe, !PT ;  /* 0x00000030d3037812 */ /* 0x140fe200078efece */
[C---:B------:R-:W-:Y:S01]  /*a4f0*/  HMMA.16816.F32.BF16 R120, R92.reuse, R174, R120 ;  /* 0x000000ae5c78723c */ /* 0x040fe20000041878 */
[----:B------:R-:W-:Y:S01]  /*a500*/  LOP3.LUT R76, R211, 0x28, R206, 0xfe, !PT ;  /* 0x00000028d34c7812 */ /* 0x000fe200078efece */
[----:B------:R-:W3:Y:S03]  /*a510*/  LDSM.16.M88.4 R172, [R166+0x6800] ;  /* 0x00680000a6ac783b */ /* 0x000ee60000000200 */
[C---:B------:R-:W-:Y:S01]  /*a520*/  ISETP.GE.AND P5, PT, R76.reuse, R205, PT ;  /* 0x000000cd4c00720c */ /* 0x040fe20003fa6270 */
[----:B------:R-:W-:Y:S01]  /*a530*/  STL [R1+0x2c], R78 ;  /* 0x00002c4e01007387 */ /* 0x000fe20000100800 */
[----:B------:R-:W-:Y:S01]  /*a540*/  ISETP.GE.AND P1, PT, R76, R204, PT ;  /* 0x000000cc4c00720c */ /* 0x000fe20003f26270 */
[C---:B-1----:R-:W-:Y:S02]  /*a550*/  HMMA.16816.F32.BF16 R100, R92.reuse, R88, R100 ;  /* 0x000000585c64723c */ /* 0x042fe40000041864 */
[----:B------:R1:W-:Y:S04]  /*a560*/  STL [R1+0x28], R72 ;  /* 0x0000284801007387 */ /* 0x0003e80000100800 */
[----:B------:R-:W-:Y:S02]  /*a570*/  STL [R1+0x20], R74 ;  /* 0x0000204a01007387 */ /* 0x000fe40000100800 */
[----:B------:R-:W-:Y:S02]  /*a580*/  HMMA.16816.F32.BF16 R200, R92, R90, R200 ;  /* 0x0000005a5cc8723c */ /* 0x000fe400000418c8 */
[----:B------:R-:W4:Y:S01]  /*a590*/  LDSM.16.M88.4 R88, [R166+0x7800] ;  /* 0x00780000a658783b */ /* 0x000f220000000200 */
[----:B------:R-:W-:-:S05]  /*a5a0*/  DEPBAR.LE SB0, 0x0 ;  /* 0x000080000000791a */ /* 0x000fca0000000000 */
[----:B------:R-:W-:Y:S08]  /*a5b0*/  HMMA.16816.F32.BF16 R80, R92, R176, R80 ;  /* 0x000000b05c50723c */ /* 0x000ff00000041850 */
[----:B--2---:R-:W-:Y:S01]  /*a5c0*/  HMMA.16816.F32.BF16 R188, R96, R180, R188 ;  /* 0x000000b460bc723c */ /* 0x004fe200000418bc */
[----:B-1----:R-:W-:Y:S02]  /*a5d0*/  FSEL R72, R68, -INF , !P4 ;  /* 0xff80000044487808 */ /* 0x002fe40006000000 */
[----:B------:R-:W-:-:S02]  /*a5e0*/  FSEL R68, R70, -INF , !P3 ;  /* 0xff80000046447808 */ /* 0x000fc40005800000 */
[C---:B------:R-:W-:Y:S01]  /*a5f0*/  ISETP.GE.AND P4, PT, R3.reuse, R205, PT ;  /* 0x000000cd0300720c */ /* 0x040fe20003f86270 */
[----:B------:R-:W-:Y:S04]  /*a600*/  STL [R1+0x24], R72 ;  /* 0x0000244801007387 */ /* 0x000fe80000100800 */
[----:B------:R-:W-:Y:S01]  /*a610*/  BAR.SYNC.DEFER_BLOCKING 0x0 ;  /* 0x0000000000007b1d */ /* 0x000fe20000010000 */
[----:B------:R-:W-:Y:S01]  /*a620*/  ISETP.GE.AND P3, PT, R3, R204, PT ;  /* 0x000000cc0300720c */ /* 0x000fe20003f66270 */
[----:B---3--:R-:W-:Y:S01]  /*a630*/  HMMA.16816.F32.BF16 R108, R92, R172, R108 ;  /* 0x000000ac5c6c723c */ /* 0x008fe2000004186c */
[----:B------:R-:W-:Y:S02]  /*a640*/  LOP3.LUT R3, R211, 0x38, R206, 0xfe, !PT ;  /* 0x00000038d3037812 */ /* 0x000fe400078efece */
[----:B------:R-:W-:Y:S01]  /*a650*/  FSEL R70, R64, -INF , !P6 ;  /* 0xff80000040467808 */ /* 0x000fe20007000000 */
[----:B------:R1:W-:Y:S01]  /*a660*/  STL [R1+0x1c], R68 ;  /* 0x00001c4401007387 */ /* 0x0003e20000100800 */
[----:B------:R-:W-:-:S02]  /*a670*/  FSEL R64, R66, -INF , !P2 ;  /* 0xff80000042407808 */ /* 0x000fc40005000000 */
[C---:B------:R-:W-:Y:S01]  /*a680*/  ISETP.GE.AND P6, PT, R3.reuse, R205, PT ;  /* 0x000000cd0300720c */ /* 0x040fe20003fc6270 */
[----:B------:R-:W-:Y:S01]  /*a690*/  STL [R1+0x18], R70 ;  /* 0x0000184601007387 */ /* 0x000fe20000100800 */
[----:B------:R-:W-:Y:S01]  /*a6a0*/  ISETP.GE.AND P2, PT, R3, R204, PT ;  /* 0x000000cc0300720c */ /* 0x000fe20003f46270 */
[C---:B------:R-:W-:Y:S01]  /*a6b0*/  HMMA.16816.F32.BF16 R104, R92.reuse, R174, R104 ;  /* 0x000000ae5c68723c */ /* 0x040fe20000041868 */
[----:B------:R-:W-:Y:S01]  /*a6c0*/  FSEL R3, R60, -INF , !P5 ;  /* 0xff8000003c037808 */ /* 0x000fe20006800000 */
[----:B------:R-:W-:Y:S01]  /*a6d0*/  STL [R1+0x10], R64 ;  /* 0x0000104001007387 */ /* 0x000fe20000100800 */
[----:B------:R-:W-:Y:S02]  /*a6e0*/  FSEL R60, R62, -INF , !P1 ;  /* 0xff8000003e3c7808 */ /* 0x000fe40004800000 */
[----:B------:R-:W-:Y:S01]  /*a6f0*/  FSEL R250, R58, -INF , !P3 ;  /* 0xff8000003afa7808 */ /* 0x000fe20005800000 */
[----:B------:R2:W-:Y:S01]  /*a700*/  STL [R1+0x14], R3 ;  /* 0x0000140301007387 */ /* 0x0005e20000100800 */
[----:B------:R-:W-:Y:S01]  /*a710*/  FSEL R52, R52, -INF , !P6 ;  /* 0xff80000034347808 */ /* 0x000fe20007000000 */
[----:B----4-:R-:W-:Y:S01]  /*a720*/  HMMA.16816.F32.BF16 R188, R92, R88, R188 ;  /* 0x000000585cbc723c */ /* 0x010fe200000418bc */
[----:B------:R-:W-:Y:S01]  /*a730*/  FSEL R241, R54, -INF , !P2 ;  /* 0xff80000036f17808 */ /* 0x000fe20005000000 */
[----:B------:R3:W-:Y:S06]  /*a740*/  STL [R1+0xc], R60 ;  /* 0x00000c3c01007387 */ /* 0x0007ec0000100800 */
[----:B------:R-:W-:Y:S01]  /*a750*/  HMMA.16816.F32.BF16 R184, R196, R186, RZ ;  /* 0x000000bac4b8723c */ /* 0x000fe200000418ff */
[----:B-1----:R-:W-:-:S04]  /*a760*/  LOP3.LUT R68, R211, 0x40, R206, 0xfe, !PT ;  /* 0x00000040d3447812 */ /* 0x002fc800078efece */
[C---:B------:R-:W-:Y:S02]  /*a770*/  ISETP.GE.AND P5, PT, R68.reuse, R205, PT ;  /* 0x000000cd4400720c */ /* 0x040fe40003fa6270 */
[----:B------:R-:W-:Y:S02]  /*a780*/  ISETP.GE.AND P1, PT, R68, R204, PT ;  /* 0x000000cc4400720c */ /* 0x000fe40003f26270 */
[----:B------:R-:W-:Y:S02]  /*a790*/  FSEL R210, R48, -INF , !P5 ;  /* 0xff80000030d27808 */ /* 0x000fe40006800000 */
[C-C-:B------:R-:W-:Y:S02]  /*a7a0*/  LOP3.LUT R48, R211.reuse, 0x60, R206.reuse, 0xfe, !PT ;  /* 0x00000060d3307812 */ /* 0x140fe400078efece */
[----:B--2---:R-:W-:Y:S02]  /*a7b0*/  LOP3.LUT R3, R211, 0x48, R206, 0xfe, !PT ;  /* 0x00000048d3037812 */ /* 0x004fe400078efece */
[----:B------:R-:W-:-:S02]  /*a7c0*/  FSEL R208, R50, -INF , !P1 ;  /* 0xff80000032d07808 */ /* 0x000fc40004800000 */
[----:B---3--:R-:W-:Y:S02]  /*a7d0*/  FSEL R60, R56, -INF , !P4 ;  /* 0xff800000383c7808 */ /* 0x008fe40006000000 */
[CC--:B------:R-:W-:Y:S02]  /*a7e0*/  ISETP.GE.AND P4, PT, R3.reuse, R205.reuse, PT ;  /* 0x000000cd0300720c */ /* 0x0c0fe40003f86270 */
[----:B------:R-:W-:Y:S01]  /*a7f0*/  ISETP.GE.AND P3, PT, R3, R204, PT ;  /* 0x000000cc0300720c */ /* 0x000fe20003f66270 */
[----:B------:R1:W-:Y:S01]  /*a800*/  STL [R1+0x8], R60 ;  /* 0x0000083c01007387 */ /* 0x0003e20000100800 */
[C-C-:B------:R-:W-:Y:S01]  /*a810*/  LOP3.LUT R3, R211.reuse, 0x58, R206.reuse, 0xfe, !PT ;  /* 0x00000058d3037812 */ /* 0x140fe200078efece */
[----:B------:R-:W-:Y:S01]  /*a820*/  HMMA.16816.F32.BF16 R184, R192, R86, R184 ;  /* 0x00000056c0b8723c */ /* 0x000fe200000418b8 */
[----:B------:R-:W-:Y:S01]  /*a830*/  LOP3.LUT R56, R211, 0x50, R206, 0xfe, !PT ;  /* 0x00000050d3387812 */ /* 0x000fe200078efece */
[----:B------:R2:W-:Y:S01]  /*a840*/  STL [R1+0x4], R52 ;  /* 0x0000043401007387 */ /* 0x0005e20000100800 */
[----:B------:R-:W-:-:S02]  /*a850*/  ISETP.GE.AND P5, PT, R3, R205, PT ;  /* 0x000000cd0300720c */ /* 0x000fc40003fa6270 */
[C---:B------:R-:W-:Y:S02]  /*a860*/  ISETP.GE.AND P6, PT, R56.reuse, R205, PT ;  /* 0x000000cd3800720c */ /* 0x040fe40003fc6270 */
[-C--:B------:R-:W-:Y:S02]  /*a870*/  ISETP.GE.AND P2, PT, R56, R204.reuse, PT ;  /* 0x000000cc3800720c */ /* 0x080fe40003f46270 */
[----:B------:R-:W-:Y:S02]  /*a880*/  ISETP.GE.AND P1, PT, R3, R204, PT ;  /* 0x000000cc0300720c */ /* 0x000fe40003f26270 */
[----:B------:R-:W-:Y:S02]  /*a890*/  LOP3.LUT R3, R211, 0x68, R206, 0xfe, !PT ;  /* 0x00000068d3037812 */ /* 0x000fe400078efece */
[----:B------:R-:W-:Y:S02]  /*a8a0*/  FSEL R207, R46, -INF , !P3 ;  /* 0xff8000002ecf7808 */ /* 0x000fe40005800000 */
[----:B------:R-:W-:-:S02]  /*a8b0*/  FSEL R209, R44, -INF , !P4 ;  /* 0xff8000002cd17808 */ /* 0x000fc40006000000 */
[C---:B------:R-:W-:Y:S02]  /*a8c0*/  ISETP.GE.AND P3, PT, R48.reuse, R204, PT ;  /* 0x000000cc3000720c */ /* 0x040fe40003f66270 */
[----:B------:R-:W-:Y:S02]  /*a8d0*/  ISETP.GE.AND P4, PT, R48, R205, PT ;  /* 0x000000cd3000720c */ /* 0x000fe40003f86270 */
[----:B------:R-:W-:Y:S02]  /*a8e0*/  FSEL R180, R36, -INF , !P5 ;  /* 0xff80000024b47808 */ /* 0x000fe40006800000 */
[----:B------:R-:W-:Y:S01]  /*a8f0*/  FSEL R181, R40, -INF , !P6 ;  /* 0xff80000028b57808 */ /* 0x000fe20007000000 */
[----:B------:R-:W-:Y:S01]  /*a900*/  HMMA.16816.F32.BF16 R184, R96, R182, R184 ;  /* 0x000000b660b8723c */ /* 0x000fe200000418b8 */
[----:B------:R-:W-:Y:S02]  /*a910*/  FSEL R179, R42, -INF , !P2 ;  /* 0xff8000002ab37808 */ /* 0x000fe40005000000 */
[----:B------:R-:W-:-:S02]  /*a920*/  LOP3.LUT R36, R211, 0x78, R206, 0xfe, !PT ;  /* 0x00000078d3247812 */ /* 0x000fc400078efece */
[CC--:B------:R-:W-:Y:S02]  /*a930*/  ISETP.GE.AND P6, PT, R3.reuse, R205.reuse, PT ;  /* 0x000000cd0300720c */ /* 0x0c0fe40003fc6270 */
[----:B------:R-:W-:Y:S02]  /*a940*/  ISETP.GE.AND P2, PT, R3, R204, PT ;  /* 0x000000cc0300720c */ /* 0x000fe40003f46270 */
[----:B------:R-:W-:Y:S01]  /*a950*/  FSEL R3, R34, -INF , !P3 ;  /* 0xff80000022037808 */ /* 0x000fe20005800000 */
[----:B------:R-:W-:Y:S01]  /*a960*/  IMAD.SHL.U32 R34, R242, 0x100, RZ ;  /* 0x00000100f2227824 */ /* 0x000fe200078e00ff */
[----:B------:R-:W-:Y:S02]  /*a970*/  LOP3.LUT R40, R211, 0x70, R206, 0xfe, !PT ;  /* 0x00000070d3287812 */ /* 0x000fe400078efece */
[----:B------:R-:W-:Y:S02]  /*a980*/  FSEL R173, R32, -INF , !P4 ;  /* 0xff80000020ad7808 */ /* 0x000fe40006000000 */
[----:B------:R-:W-:-:S02]  /*a990*/  ISETP.GE.AND P4, PT, R36, R205, PT ;  /* 0x000000cd2400720c */ /* 0x000fc40003f86270 */
[----:B------:R-:W-:Y:S02]  /*a9a0*/  LOP3.LUT R32, R211, 0x80, R206, 0xfe, !PT ;  /* 0x00000080d3207812 */ /* 0x000fe400078efece */
[----:B------:R-:W-:Y:S02]  /*a9b0*/  FSEL R178, R38, -INF , !P1 ;  /* 0xff80000026b27808 */ /* 0x000fe40004800000 */
[CC--:B------:R-:W-:Y:S02]  /*a9c0*/  ISETP.GE.AND P5, PT, R40.reuse, R205.reuse, PT ;  /* 0x000000cd2800720c */ /* 0x0c0fe40003fa6270 */
[----:B------:R-:W-:Y:S01]  /*a9d0*/  ISETP.GE.AND P1, PT, R40, R204, PT ;  /* 0x000000cc2800720c */ /* 0x000fe20003f26270 */
[----:B------:R-:W-:Y:S01]  /*a9e0*/  HMMA.16816.F32.BF16 R184, R92, R90, R184 ;  /* 0x0000005a5cb8723c */ /* 0x000fe200000418b8 */
[----:B------:R-:W-:Y:S02]  /*a9f0*/  FSEL R56, R28, -INF , !P6 ;  /* 0xff8000001c387808 */ /* 0x000fe40007000000 */
[----:B------:R-:W-:-:S02]  /*aa00*/  ISETP.GE.AND P6, PT, R32, R205, PT ;  /* 0x000000cd2000720c */ /* 0x000fc40003fc6270 */
[----:B------:R-:W-:Y:S02]  /*aa10*/  FSEL R58, R30, -INF , !P2 ;  /* 0xff8000001e3a7808 */ /* 0x000fe40005000000 */
[--C-:B------:R-:W-:Y:S02]  /*aa20*/  LOP3.LUT R28, R34, 0x88, R206.reuse, 0xfe, !PT ;  /* 0x00000088221c7812 */ /* 0x100fe400078efece */
[----:B------:R-:W-:Y:S02]  /*aa30*/  FSEL R64, R20, -INF , !P4 ;  /* 0xff80000014407808 */ /* 0x000fe40006000000 */
[C-C-:B------:R-:W-:Y:S02]  /*aa40*/  LOP3.LUT R30, R34.reuse, 0x90, R206.reuse, 0xfe, !PT ;  /* 0x00000090221e7812 */ /* 0x140fe400078efece */
[----:B------:R-:W-:Y:S02]  /*aa50*/  LOP3.LUT R20, R34, 0x98, R206, 0xfe, !PT ;  /* 0x0000009822147812 */ /* 0x000fe400078efece */
[----:B-1----:R-:W-:-:S02]  /*aa60*/  FSEL R60, R24, -INF , !P5 ;  /* 0xff800000183c7808 */ /* 0x002fc40006800000 */
[----:B------:R-:W-:Y:S02]  /*aa70*/  FSEL R62, R26, -INF , !P1 ;  /* 0xff8000001a3e7808 */ /* 0x000fe40004800000 */
[-C--:B------:R-:W-:Y:S02]  /*aa80*/  ISETP.GE.AND P3, PT, R36, R204.reuse, PT ;  /* 0x000000cc2400720c */ /* 0x080fe40003f66270 */
[-C--:B------:R-:W-:Y:S02]  /*aa90*/  ISETP.GE.AND P2, PT, R32, R204.reuse, PT ;  /* 0x000000cc2000720c */ /* 0x080fe40003f46270 */
[C---:B------:R-:W-:Y:S02]  /*aaa0*/  ISETP.GE.AND P5, PT, R28.reuse, R205, PT ;  /* 0x000000cd1c00720c */ /* 0x040fe40003fa6270 */
[----:B------:R-:W-:Y:S02]  /*aab0*/  ISETP.GE.AND P1, PT, R28, R204, PT ;  /* 0x000000cc1c00720c */ /* 0x000fe40003f26270 */
[----:B------:R-:W-:-:S02]  /*aac0*/  FSEL R68, R16, -INF , !P6 ;  /* 0xff80000010447808 */ /* 0x000fc40007000000 */
[-C--:B------:R-:W-:Y:S02]  /*aad0*/  ISETP.GE.AND P4, PT, R30, R205.reuse, PT ;  /* 0x000000cd1e00720c */ /* 0x080fe40003f86270 */
[----:B------:R-:W-:Y:S02]  /*aae0*/  ISETP.GE.AND P6, PT, R20, R205, PT ;  /* 0x000000cd1400720c */ /* 0x000fe40003fc6270 */
[----:B------:R-:W-:Y:S02]  /*aaf0*/  LOP3.LUT R16, R34, 0xa0, R206, 0xfe, !PT ;  /* 0x000000a022107812 */ /* 0x000fe400078efece */
[----:B------:R-:W-:Y:S02]  /*ab00*/  FSEL R66, R22, -INF , !P3 ;  /* 0xff80000016427808 */ /* 0x000fe40005800000 */
[----:B------:R-:W-:Y:S02]  /*ab10*/  FSEL R70, R18, -INF , !P2 ;  /* 0xff80000012467808 */ /* 0x000fe40005000000 */
[----:B------:R-:W-:-:S02]  /*ab20*/  FSEL R72, R12, -INF , !P5 ;  /* 0xff8000000c487808 */ /* 0x000fc40006800000 */
[----:B------:R-:W-:Y:S02]  /*ab30*/  FSEL R74, R14, -INF , !P1 ;  /* 0xff8000000e4a7808 */ /* 0x000fe40004800000 */
[-C--:B------:R-:W-:Y:S02]  /*ab40*/  ISETP.GE.AND P3, PT, R30, R204.reuse, PT ;  /* 0x000000cc1e00720c */ /* 0x080fe40003f66270 */
[-C--:B------:R-:W-:Y:S02]  /*ab50*/  ISETP.GE.AND P2, PT, R20, R204.reuse, PT ;  /* 0x000000cc1400720c */ /* 0x080fe40003f46270 */
[C---:B------:R-:W-:Y:S02]  /*ab60*/  ISETP.GE.AND P5, PT, R16.reuse, R205, PT ;  /* 0x000000cd1000720c */ /* 0x040fe40003fa6270 */
[----:B------:R-:W-:Y:S02]  /*ab70*/  ISETP.GE.AND P1, PT, R16, R204, PT ;  /* 0x000000cc1000720c */ /* 0x000fe40003f26270 */
[----:B------:R-:W-:-:S02]  /*ab80*/  FSEL R76, R8, -INF , !P4 ;  /* 0xff800000084c7808 */ /* 0x000fc40006000000 */
[----:B------:R-:W-:Y:S02]  /*ab90*/  FSEL R84, R4, -INF , !P6 ;  /* 0xff80000004547808 */ /* 0x000fe40007000000 */
[C-C-:B------:R-:W-:Y:S02]  /*aba0*/  LOP3.LUT R12, R34.reuse, 0xa8, R206.reuse, 0xfe, !PT ;  /* 0x000000a8220c7812 */ /* 0x140fe400078efece */
[C-C-:B------:R-:W-:Y:S02]  /*abb0*/  LOP3.LUT R8, R34.reuse, 0xb0, R206.reuse, 0xfe, !PT ;  /* 0x000000b022087812 */ /* 0x140fe400078efece */
[----:B------:R-:W-:Y:S02]  /*abc0*/  LOP3.LUT R4, R34, 0xb8, R206, 0xfe, !PT ;  /* 0x000000b822047812 */ /* 0x000fe400078efece */
        /* <DEDUP_REMOVED lines=8> */
[C---:B------:R-:W-:Y:S02]  /*ac50*/  ISETP.GE.AND P5, PT, R4.reuse, R205, PT ;  /* 0x000000cd0400720c */ /* 0x040fe40003fa6270 */
[----:B------:R-:W-:Y:S02]  /*ac60*/  ISETP.GE.AND P1, PT, R4, R204, PT ;  /* 0x000000cc0400720c */ /* 0x000fe40003f26270 */
        /* <DEDUP_REMOVED lines=20> */
[----:B------:R-:W-:Y:S02]  /*adb0*/  LOP3.LUT R4, R34, 0xe8, R206, 0xfe, !PT ;  /* 0x000000e822047812 */ /* 0x000fe400078efece */
[----:B------:R-:W-:-:S02]  /*adc0*/  FSEL R108, R108, -INF , !P5 ;  /* 0xff8000006c6c7808 */ /* 0x000fc40006800000 */
[----:B------:R-:W-:Y:S02]  /*add0*/  FSEL R110, R110, -INF , !P1 ;  /* 0xff8000006e6e7808 */ /* 0x000fe40004800000 */
[C---:B------:R-:W-:Y:S02]  /*ade0*/  ISETP.GE.AND P5, PT, R4.reuse, R205, PT ;  /* 0x000000cd0400720c */ /* 0x040fe40003fa6270 */
[----:B------:R-:W-:Y:S02]  /*adf0*/  ISETP.GE.AND P1, PT, R4, R204, PT ;  /* 0x000000cc0400720c */ /* 0x000fe40003f26270 */
[C-C-:B------:R-:W-:Y:S02]  /*ae00*/  LOP3.LUT R4, R34.reuse, 0xf0, R206.reuse, 0xfe, !PT ;  /* 0x000000f022047812 */ /* 0x140fe400078efece */
[C---:B------:R-:W-:Y:S02]  /*ae10*/  LOP3.LUT R12, R34.reuse, R206, RZ, 0xfc, !PT ;  /* 0x000000ce220c7212 */ /* 0x040fe400078efcff */
[----:B------:R-:W-:-:S02]  /*ae20*/  LOP3.LUT R6, R34, 0xe0, R206, 0xfe, !PT ;  /* 0x000000e022067812 */ /* 0x000fc400078efece */
[----:B------:R-:W-:Y:S02]  /*ae30*/  FSEL R104, R104, -INF , !P4 ;  /* 0xff80000068687808 */ /* 0x000fe40006000000 */
[----:B------:R-:W-:Y:S02]  /*ae40*/  FSEL R106, R106, -INF , !P3 ;  /* 0xff8000006a6a7808 */ /* 0x000fe40005800000 */
[C---:B------:R-:W-:Y:S02]  /*ae50*/  ISETP.GE.AND P4, PT, R4.reuse, R205, PT ;  /* 0x000000cd0400720c */ /* 0x040fe40003f86270 */
[----:B------:R-:W-:Y:S02]  /*ae60*/  ISETP.GE.AND P3, PT, R4, R204, PT ;  /* 0x000000cc0400720c */ /* 0x000fe40003f66270 */
[----:B------:R-:W-:Y:S02]  /*ae70*/  IADD3 R4, R12, 0x1, RZ ;  /* 0x000000010c047810 */ /* 0x000fe40007ffe0ff */
[----:B------:R-:W-:-:S02]  /*ae80*/  FSEL R112, R112, -INF , !P6 ;  /* 0xff80000070707808 */ /* 0x000fc40007000000 */
[----:B------:R-:W-:Y:S02]  /*ae90*/  FSEL R114, R114, -INF , !P2 ;  /* 0xff80000072727808 */ /* 0x000fe40005000000 */
[CC--:B------:R-:W-:Y:S02]  /*aea0*/  ISETP.GE.AND P6, PT, R6.reuse, R205.reuse, PT ;  /* 0x000000cd0600720c */ /* 0x0c0fe40003fc6270 */
[----:B------:R-:W-:Y:S02]  /*aeb0*/  ISETP.GE.AND P2, PT, R6, R204, PT ;  /* 0x000000cc0600720c */ /* 0x000fe40003f46270 */
[----:B------:R-:W-:Y:S02]  /*aec0*/  IADD3 R6, R12, 0x9, RZ ;  /* 0x000000090c067810 */ /* 0x000fe40007ffe0ff */
[----:B------:R-:W-:Y:S02]  /*aed0*/  FSEL R116, R200, -INF , !P5 ;  /* 0xff800000c8747808 */ /* 0x000fe40006800000 */
[----:B------:R-:W-:-:S02]  /*aee0*/  ISETP.GE.AND P5, PT, R4, R205, PT ;  /* 0x000000cd0400720c */ /* 0x000fc40003fa6270 */
[----:B------:R-:W-:Y:S02]  /*aef0*/  FSEL R118, R202, -INF , !P1 ;  /* 0xff800000ca767808 */ /* 0x000fe40004800000 */
[----:B------:R-:W-:Y:S02]  /*af00*/  FSEL R172, R188, -INF , !P4 ;  /* 0xff800000bcac7808 */ /* 0x000fe40006000000 */
[----:B------:R-:W-:Y:S02]  /*af10*/  ISETP.GE.AND P1, PT, R4, R204, PT ;  /* 0x000000cc0400720c */ /* 0x000fe40003f26270 */
[----:B------:R-:W-:Y:S02]  /*af20*/  ISETP.GE.AND P4, PT, R6, R205, PT ;  /* 0x000000cd0600720c */ /* 0x000fe40003f86270 */
[----:B------:R-:W-:Y:S02]  /*af30*/  IADD3 R4, R12, 0x11, RZ ;  /* 0x000000110c047810 */ /* 0x000fe40007ffe0ff */
[----:B------:R-:W-:-:S02]  /*af40*/  FSEL R10, R81, -INF , !P5 ;  /* 0xff800000510a7808 */ /* 0x000fc40006800000 */
[-C--:B------:R-:W-:Y:S02]  /*af50*/  ISETP.GE.AND P5, PT, R6, R204.reuse, PT ;  /* 0x000000cc0600720c */ /* 0x080fe40003fa6270 */
[----:B------:R-:W-:Y:S02]  /*af60*/  IADD3 R14, R12, 0x19, RZ ;  /* 0x000000190c0e7810 */ /* 0x000fe40007ffe0ff */
[----:B------:R-:W-:Y:S02]  /*af70*/  FSEL R6, R83, -INF , !P1 ;  /* 0xff80000053067808 */ /* 0x000fe40004800000 */
[----:B------:R-:W-:Y:S02]  /*af80*/  FSEL R8, R77, -INF , !P4 ;  /* 0xff8000004d087808 */ /* 0x000fe40006000000 */
[C---:B------:R-:W-:Y:S02]  /*af90*/  ISETP.GE.AND P1, PT, R4.reuse, R205, PT ;  /* 0x000000cd0400720c */ /* 0x040fe40003f26270 */
[----:B------:R-:W-:-:S02]  /*afa0*/  ISETP.GE.AND P4, PT, R4, R204, PT ;  /* 0x000000cc0400720c */ /* 0x000fc40003f86270 */
        /* <DEDUP_REMOVED lines=12> */
[----:B--2---:R-:W-:Y:S02]  /*b070*/  FSEL R52, R65, -INF , !P4 ;  /* 0xff80000041347808 */ /* 0x004fe40006000000 */
        /* <DEDUP_REMOVED lines=20> */
[----:B------:R-:W-:Y:S02]  /*b1c0*/  LOP3.LUT R206, R34, 0xf8, R206, 0xfe, !PT ;  /* 0x000000f822ce7812 */ /* 0x000fe400078efece */
        /* <DEDUP_REMOVED lines=10> */
[C---:B------:R-:W-:Y:S02]  /*b270*/  ISETP.GE.AND P6, PT, R206.reuse, R205, PT ;  /* 0x000000cdce00720c */ /* 0x040fe40003fc6270 */
[----:B------:R-:W-:Y:S02]  /*b280*/  ISETP.GE.AND P2, PT, R206, R204, PT ;  /* 0x000000ccce00720c */ /* 0x000fe40003f46270 */
        /* <DEDUP_REMOVED lines=15> */
[----:B------:R-:W-:Y:S02]  /*b380*/  IADD3 R16, R12, 0x79, RZ ;  /* 0x000000790c107810 */ /* 0x000fe40007ffe0ff */
[C---:B------:R-:W-:Y:S02]  /*b390*/  ISETP.GE.AND P1, PT, R14.reuse, R205, PT ;  /* 0x000000cd0e00720c */ /* 0x040fe40003f26270 */
        /* <DEDUP_REMOVED lines=9> */
[----:B------:R-:W-:Y:S02]  /*b430*/  FSEL R176, R21, -INF , !P5 ;  /* 0xff80000015b07808 */ /* 0x000fe40006800000 */
[CC--:B------:R-:W-:Y:S02]  /*b440*/  ISETP.GE.AND P4, PT, R14.reuse, R205.reuse, PT ;  /* 0x000000cd0e00720c */ /* 0x0c0fe40003f86270 */
[----:B------:R-:W-:Y:S02]  /*b450*/  ISETP.GE.AND P5, PT, R14, R204, PT ;  /* 0x000000cc0e00720c */ /* 0x000fe40003fa6270 */
[----:B------:R-:W-:Y:S02]  /*b460*/  FSEL R174, R23, -INF , !P1 ;  /* 0xff80000017ae7808 */ /* 0x000fe40004800000 */
[----:B------:R-:W-:Y:S02]  /*b470*/  IADD3 R14, R12, 0x91, RZ ;  /* 0x000000910c0e7810 */ /* 0x000fe40007ffe0ff */
[----:B------:R-:W-:-:S02]  /*b480*/  ISETP.GE.AND P1, PT, R16, R205, PT ;  /* 0x000000cd1000720c */ /* 0x000fc40003f26270 */
[----:B------:R-:W-:Y:S02]  /*b490*/  FSEL R57, R17, -INF , !P4 ;  /* 0xff80000011397808 */ /* 0x000fe40006000000 */
[----:B------:R-:W-:Y:S02]  /*b4a0*/  FSEL R59, R19, -INF , !P5 ;  /* 0xff800000133b7808 */ /* 0x000fe40006800000 */
[----:B------:R-:W-:Y:S02]  /*b4b0*/  ISETP.GE.AND P4, PT, R16, R204, PT ;  /* 0x000000cc1000720c */ /* 0x000fe40003f86270 */
[----:B------:R-:W-:Y:S02]  /*b4c0*/  ISETP.GE.AND P5, PT, R14, R205, PT ;  /* 0x000000cd0e00720c */ /* 0x000fe40003fa6270 */
[----:B------:R-:W-:Y:S02]  /*b4d0*/  FSEL R61, R13, -INF , !P1 ;  /* 0xff8000000d3d7808 */ /* 0x000fe40004800000 */
[----:B------:R-:W-:-:S02]  /*b4e0*/  IADD3 R13, R12, 0x99, RZ ;  /* 0x000000990c0d7810 */ /* 0x000fc40007ffe0ff */
        /* <DEDUP_REMOVED lines=50> */
[-C--:B------:R-:W-:Y:S02]  /*b810*/  ISETP.GE.AND P1, PT, R7, R204.reuse, PT ;  /* 0x000000cc0700720c */ /* 0x080fe40003f26270 */
[----:B------:R-:W-:Y:S02]  /*b820*/  FSEL R91, R101, -INF , !P4 ;  /* 0xff800000655b7808 */ /* 0x000fe40006000000 */
[----:B------:R-:W-:Y:S02]  /*b830*/  ISETP.GE.AND P4, PT, R5, R204, PT ;  /* 0x000000cc0500720c */ /* 0x000fe40003f86270 */
[----:B------:R-:W-:-:S02]  /*b840*/  FSEL R90, R107, -INF , !P1 ;  /* 0xff8000006b5a7808 */ /* 0x000fc40004800000 */
[-C--:B------:R-:W-:Y:S02]  /*b850*/  ISETP.GE.AND P1, PT, R5, R205.reuse, PT ;  /* 0x000000cd0500720c */ /* 0x080fe40003f26270 */
[C---:B------:R-:W-:Y:S02]  /*b860*/  IADD3 R7, R12.reuse, 0xf1, RZ ;  /* 0x000000f10c077810 */ /* 0x040fe40007ffe0ff */
[----:B------:R-:W-:Y:S02]  /*b870*/  FSEL R94, R203, -INF , !P4 ;  /* 0xff800000cb5e7808 */ /* 0x000fe40006000000 */
[----:B------:R-:W-:Y:S02]  /*b880*/  ISETP.GE.AND P4, PT, R12, R205, PT ;  /* 0x000000cd0c00720c */ /* 0x000fe40003f86270 */
[----:B------:R-:W-:Y:S02]  /*b890*/  FSEL R92, R103, -INF , !P5 ;  /* 0xff800000675c7808 */ /* 0x000fe40006800000 */
[----:B------:R-:W-:-:S02]  /*b8a0*/  FSEL R93, R201, -INF , !P1 ;  /* 0xff800000c95d7808 */ /* 0x000fc40004800000 */
[C---:B------:R-:W-:Y:S02]  /*b8b0*/  ISETP.GE.AND P5, PT, R7.reuse, R205, PT ;  /* 0x000000cd0700720c */ /* 0x040fe40003fa6270 */
[----:B------:R-:W-:Y:S02]  /*b8c0*/  ISETP.GE.AND P1, PT, R7, R204, PT ;  /* 0x000000cc0700720c */ /* 0x000fe40003f26270 */
[----:B------:R-:W-:Y:S02]  /*b8d0*/  FSEL R7, R80, -INF , !P4 ;  /* 0xff80000050077808 */ /* 0x000fe40006000000 */
[----:B------:R-:W-:Y:S02]  /*b8e0*/  ISETP.GT.AND P4, PT, R242, R238, PT ;  /* 0x000000eef200720c */ /* 0x000fe40003f84270 */
[----:B------:R-:W-:Y:S02]  /*b8f0*/  IADD3 R5, R12, 0xf9, RZ ;  /* 0x000000f90c057810 */ /* 0x000fe40007ffe0ff */
[----:B------:R-:W-:-:S02]  /*b900*/  FSEL R95, R190, -INF , !P3 ;  /* 0xff800000be5f7808 */ /* 0x000fc40005800000 */
[-C--:B------:R-:W-:Y:S02]  /*b910*/  ISETP.GE.AND P3, PT, R12, R204.reuse, PT ;  /* 0x000000cc0c00720c */ /* 0x080fe40003f66270 */
[----:B------:R-:W-:Y:S02]  /*b920*/  FSEL R101, R189, -INF , !P5 ;  /* 0xff800000bd657808 */ /* 0x000fe40006800000 */
[----:B------:R-:W-:Y:S02]  /*b930*/  FSEL R103, R191, -INF , !P1 ;  /* 0xff800000bf677808 */ /* 0x000fe40004800000 */
[C---:B------:R-:W-:Y:S02]  /*b940*/  ISETP.GE.AND P5, PT, R5.reuse, R205, PT ;  /* 0x000000cd0500720c */ /* 0x040fe40003fa6270 */
[----:B------:R-:W-:Y:S02]  /*b950*/  ISETP.GE.AND P1, PT, R5, R204, PT ;  /* 0x000000cc0500720c */ /* 0x000fe40003f26270 */
[----:B------:R-:W-:-:S02]  /*b960*/  FSEL R5, R82, -INF , !P3 ;  /* 0xff80000052057808 */ /* 0x000fc40005800000 */
[----:B------:R-:W-:Y:S02]  /*b970*/  FSEL R80, R184, -INF , !P6 ;  /* 0xff800000b8507808 */ /* 0x000fe40007000000 */
[----:B------:R-:W-:Y:S02]  /*b980*/  FSEL R82, R186, -INF , !P2 ;  /* 0xff800000ba527808 */ /* 0x000fe40005000000 */
[----:B------:R-:W-:Y:S02]  /*b990*/  FSEL R107, R185, -INF , !P5 ;  /* 0xff800000b96b7808 */ /* 0x000fe40006800000 */
[----:B------:R-:W-:Y:S01]  /*b9a0*/  FSEL R113, R187, -INF , !P1 ;  /* 0xff800000bb717808 */ /* 0x000fe20004800000 */
[----:B------:R-:W-:Y:S05]  /*b9b0*/  @!P4 BRA `(.L_x_3484) ;  /* 0x000007c00000c947 */ /* 0x000fea0003800000 */
[----:B------:R-:W-:Y:S01]  /*b9c0*/  ULDC UR6, c[0x0][0x198] ;  /* 0x0000660000067ab9 */ /* 0x000fe20000000800 */
[----:B------:R-:W-:Y:S05]  /*b9d0*/  @!P0 BRA `(.L_x_3485) ;  /* 0x000003a000008947 */ /* 0x000fea0003800000 */
[----:B------:R-:W-:Y:S02]  /*b9e0*/  IABS R9, c[0x0][0x2d0] ;  /* 0x0000b40000097a13 */ /* 0x000fe40000000000 */
[----:B------:R-:W-:-:S02]  /*b9f0*/  IADD3 R16, R34, -0x100, RZ ;  /* 0xffffff0022107810 */ /* 0x000fc40007ffe0ff */
[----:B------:R-:W1:Y:S01]  /*ba00*/  I2F.RP R18, R9 ;  /* 0x0000000900127306 */ /* 0x000e620000209400 */
[----:B------:R-:W-:Y:S02]  /*ba10*/  IABS R14, R34 ;  /* 0x00000022000e7213 */ /* 0x000fe40000000000 */
[----:B------:R-:W-:Y:S02]  /*ba20*/  IABS R12, R16 ;  /* 0x00000010000c7213 */ /* 0x000fe40000000000 */
[----:B------:R-:W-:-:S03]  /*ba30*/  LOP3.LUT R16, R16, c[0x0][0x2d0], RZ, 0x3c, !PT ;  /* 0x0000b40010107a12 */ /* 0x000fc600078e3cff */
        /* <DEDUP_REMOVED lines=25> */
[----:B------:R-:W-:-:S03]  /*bbd0*/  ISETP.NE.AND P2, PT, RZ, c[0x0][0x2d0], PT ;  /* 0x0000b400ff007a0c */ /* 0x000fc60003f45270 */
        /* <DEDUP_REMOVED lines=26> */
.L_x_3485:
[----:B------:R-:W-:-:S04]  /*bd80*/  ULEA UR5, -UR6, URZ, 0x8 ;  /* 0x0000003f06057291 */ /* 0x000fc8000f8e413f */
[----:B------:R-:W-:Y:S02]  /*bd90*/  USHF.R.S32.HI UR4, URZ, 0x1f, UR5 ;  /* 0x0000001f3f047899 */ /* 0x000fe40008011405 */
[----:B------:R-:W-:-:S04]  /*bda0*/  MOV R14, UR5 ;  /* 0x00000005000e7c02 */ /* 0x000fc80008000f00 */
[----:B------:R-:W-:Y:S02]  /*bdb0*/  MOV R11, UR4 ;  /* 0x00000004000b7c02 */ /* 0x000fe40008000f00 */
.L_x_3486:
        /* <DEDUP_REMOVED lines=60> */
.L_x_3484:
[----:B------:R-:W2:Y:S04]  /*c180*/  LDL.LU R9, [R1+0x4] ;  /* 0x0000040001097983 */ /* 0x000ea80000300800 */
[----:B---3--:R-:W3:Y:S04]  /*c190*/  LDL.LU R16, [R1+0x30] ;  /* 0x0000300001107983 */ /* 0x008ee80000300800 */
[----:B------:R-:W4:Y:S04]  /*c1a0*/  LDL.LU R15, [R1+0x2c] ;  /* 0x00002c00010f7983 */ /* 0x000f280000300800 */
[----:B------:R-:W5:Y:S04]  /*c1b0*/  LDL.LU R14, [R1+0x28] ;  /* 0x00002800010e7983 */ /* 0x000f680000300800 */
[----:B------:R-:W5:Y:S04]  /*c1c0*/  LDL.LU R24, [R1+0x24] ;  /* 0x0000240001187983 */ /* 0x000f680000300800 */
[----:B------:R-:W5:Y:S01]  /*c1d0*/  LDL.LU R32, [R1+0x20] ;  /* 0x0000200001207983 */ /* 0x000f620000300800 */
[----:B------:R-:W-:-:S03]  /*c1e0*/  MOV R198, R40 ;  /* 0x0000002800c67202 */ /* 0x000fc60000000f00 */
[----:B------:R-:W5:Y:S04]  /*c1f0*/  LDL.LU R49, [R1+0x18] ;  /* 0x0000180001317983 */ /* 0x000f680000300800 */
[----:B------:R-:W5:Y:S04]  /*c200*/  LDL.LU R53, [R1+0x14] ;  /* 0x0000140001357983 */ /* 0x000f680000300800 */
[----:B------:R-:W5:Y:S04]  /*c210*/  LDL.LU R40, [R1+0x1c] ;  /* 0x00001c0001287983 */ /* 0x000f680000300800 */
[----:B------:R-:W5:Y:S01]  /*c220*/  LDL.LU R191, [R1+0x8] ;  /* 0x0000080001bf7983 */ /* 0x000f620000300800 */
[----:B------:R-:W-:-:S03]  /*c230*/  MOV R190, R38 ;  /* 0x0000002600be7202 */ /* 0x000fc60000000f00 */
        /* <DEDUP_REMOVED lines=151> */
[----:B------:R-:W-:Y:S02]  /*cbb0*/  FMUL.FTZ R131, R165, c[0x0][0x23c] ;  /* 0x00008f00a5837a20 */ /* 0x000fe40000410000 */
        /* <DEDUP_REMOVED lines=97> */
[----:B------:R-:W-:Y:S03]  /*d1d0*/  LDSM.16.MT88.4 R52, [R226+0xa800] ;  /* 0x00a80000e234783b */ /* 0x000fe60000004200 */
[----:B------:R-:W-:Y:S01]  /*d1e0*/  HMMA.16816.F32.BF16 R8, R8, R30, R144 ;  /* 0x0000001e0808723c */ /* 0x000fe20000041890 */
[----:B------:R-:W1:Y:S07]  /*d1f0*/  LDSM.16.MT88.4 R28, [R227+0xa800] ;  /* 0x00a80000e31c783b */ /* 0x000e6e0000004200 */
        /* <DEDUP_REMOVED lines=9> */
[----:B------:R-:W3:Y:S08]  /*d290*/  MUFU.EX2 R136, R136 ;  /* 0x0000008800887308 */ /* 0x000ef00000000800 */
[----:B------:R-:W-:Y:S08]  /*d2a0*/  MUFU.EX2 R138, R138 ;  /* 0x0000008a008a7308 */ /* 0x000ff00000000800 */
[----:B------:R-:W-:Y:S08]  /*d2b0*/  MUFU.EX2 R139, R139 ;  /* 0x0000008b008b7308 */ /* 0x000ff00000000800 */
[----:B------:R-:W-:Y:S08]  /*d2c0*/  MUFU.EX2 R140, R140 ;  /* 0x0000008c008c7308 */ /* 0x000ff00000000800 */
[----:B------:R-:W5:Y:S08]  /*d2d0*/  MUFU.EX2 R141, R141 ;  /* 0x0000008d008d7308 */ /* 0x000f700000000800 */
[----:B------:R-:W-:Y:S08]  /*d2e0*/  MUFU.EX2 R142, R142 ;  /* 0x0000008e008e7308 */ /* 0x000ff00000000800 */
[----:B------:R-:W1:Y:S01]  /*d2f0*/  MUFU.EX2 R143, R143 ;  /* 0x0000008f008f7308 */ /* 0x000e620000000800 */
[C---:B----4-:R-:W-:Y:S08]  /*d300*/  HMMA.16816.F32.BF16 R24, R48.reuse, R40, R24 ;  /* 0x000000283018723c */ /* 0x050ff00000041818 */
[C---:B------:R-:W-:Y:S01]  /*d310*/  HMMA.16816.F32.BF16 R4, R48.reuse, R42, R4 ;  /* 0x0000002a3004723c */ /* 0x040fe20000041804 */
[----:B------:R-:W4:Y:S07]  /*d320*/  LDSM.16.MT88.4 R40, [R228+0xb000] ;  /* 0x00b00000e428783b */ /* 0x000f2e0000004200 */
[C---:B-1----:R-:W-:Y:S08]  /*d330*/  HMMA.16816.F32.BF16 R32, R48.reuse, R28, R32 ;  /* 0x0000001c3020723c */ /* 0x042ff00000041820 */
[C---:B------:R-:W-:Y:S01]  /*d340*/  HMMA.16816.F32.BF16 R20, R48.reuse, R30, R20 ;  /* 0x0000001e3014723c */ /* 0x040fe20000041814 */
[----:B------:R-:W1:Y:S07]  /*d350*/  LDSM.16.MT88.4 R28, [R227+0xb000] ;  /* 0x00b00000e31c783b */ /* 0x000e6e0000004200 */
[C---:B------:R-:W-:Y:S08]  /*d360*/  HMMA.16816.F32.BF16 R44, R48.reuse, R52, R44 ;  /* 0x00000034302c723c */ /* 0x040ff0000004182c */
[----:B------:R-:W-:Y:S01]  /*d370*/  HMMA.16816.F32.BF16 R8, R48, R54, R8 ;  /* 0x000000363008723c */ /* 0x000fe20000041808 */
[----:B------:R-:W1:Y:S06]  /*d380*/  LDSM.16.MT88.4 R52, [R226+0xb000] ;  /* 0x00b00000e234783b */ /* 0x000e6c0000004200 */
[----:B---3--:R-:W-:-:S02]  /*d390*/  F2FP.BF16.PACK_AB R48, R136, R137 ;  /* 0x000000898830723e */ /* 0x008fc400000010ff */
[----:B-----5:R-:W-:Y:S02]  /*d3a0*/  F2FP.BF16.PACK_AB R49, R141, R140 ;  /* 0x0000008c8d31723e */ /* 0x020fe400000010ff */
[----:B------:R-:W-:Y:S02]  /*d3b0*/  F2FP.BF16.PACK_AB R50, R139, R138 ;  /* 0x0000008a8b32723e */ /* 0x000fe400000010ff */
[----:B------:R-:W-:-:S07]  /*d3c0*/  F2FP.BF16.PACK_AB R51, R143, R142 ;  /* 0x0000008e8f33723e */ /* 0x000fce00000010ff */
[C---:B--2---:R-:W-:Y:S08]  /*d3d0*/  HMMA.16816.F32.BF16 R12, R48.reuse, R36, R12 ;  /* 0x00000024300c723c */ /* 0x044ff0000004180c */
[----:B------:R-:W-:Y:S01]  /*d3e0*/  HMMA.16816.F32.BF16 R16, R48, R38, R16 ;  /* 0x000000263010723c */ /* 0x000fe20000041810 */
[----:B------:R-:W2:Y:S01]  /*d3f0*/  LDSM.16.MT88.4 R36, [R230+0xb800] ;  /* 0x00b80000e624783b */ /* 0x000ea20000004200 */
        /* <DEDUP_REMOVED lines=9> */
[C---:B----4-:R-:W-:Y:S01]  /*d490*/  HMMA.16816.F32.BF16 R24, R48.reuse, R40, R24 ;  /* 0x000000283018723c */ /* 0x050fe20000041818 */
[----:B------:R-:W-:Y:S01]  /*d4a0*/  FFMA.FTZ R154, R210, c[0x0][0x23c], -R131 ;  /* 0x00008f00d29a7a23 */ /* 0x000fe20000010883 */
[----:B------:R-:W3:Y:S05]  /*d4b0*/  LDL.LU R189, [R1] ;  /* 0x0000000001bd7983 */ /* 0x000eea0000300800 */
[----:B------:R-:W4:Y:S08]  /*d4c0*/  MUFU.EX2 R144, R144 ;  /* 0x0000009000907308 */ /* 0x000f300000000800 */
[----:B------:R-:W-:Y:S08]  /*d4d0*/  MUFU.EX2 R146, R146 ;  /* 0x0000009200927308 */ /* 0x000ff00000000800 */
[----:B------:R-:W-:Y:S08]  /*d4e0*/  MUFU.EX2 R147, R147 ;  /* 0x0000009300937308 */ /* 0x000ff00000000800 */
[----:B------:R-:W-:Y:S08]  /*d4f0*/  MUFU.EX2 R148, R148 ;  /* 0x0000009400947308 */ /* 0x000ff00000000800 */
[----:B------:R-:W5:Y:S08]  /*d500*/  MUFU.EX2 R149, R149 ;  /* 0x0000009500957308 */ /* 0x000f700000000800 */
[----:B------:R-:W-:Y:S08]  /*d510*/  MUFU.EX2 R150, R150 ;  /* 0x0000009600967308 */ /* 0x000ff00000000800 */
[----:B------:R-:W2:Y:S01]  /*d520*/  MUFU.EX2 R151, R151 ;  /* 0x0000009700977308 */ /* 0x000ea20000000800 */
[C---:B------:R-:W-:Y:S01]  /*d530*/  HMMA.16816.F32.BF16 R4, R48.reuse, R42, R4 ;  /* 0x0000002a3004723c */ /* 0x040fe20000041804 */
[----:B------:R-:W2:Y:S07]  /*d540*/  LDSM.16.MT88.4 R40, [R228+0xb800] ;  /* 0x00b80000e428783b */ /* 0x000eae0000004200 */
[C---:B-1----:R-:W-:Y:S08]  /*d550*/  HMMA.16816.F32.BF16 R32, R48.reuse, R28, R32 ;  /* 0x0000001c3020723c */ /* 0x042ff00000041820 */
[C---:B------:R-:W-:Y:S01]  /*d560*/  HMMA.16816.F32.BF16 R20, R48.reuse, R30, R20 ;  /* 0x0000001e3014723c */ /* 0x040fe20000041814 */
[----:B------:R-:W1:Y:S07]  /*d570*/  LDSM.16.MT88.4 R28, [R227+0xb800] ;  /* 0x00b80000e31c783b */ /* 0x000e6e0000004200 */
[C---:B------:R-:W-:Y:S08]  /*d580*/  HMMA.16816.F32.BF16 R44, R48.reuse, R52, R44 ;  /* 0x00000034302c723c */ /* 0x040ff0000004182c */
[----:B------:R-:W-:Y:S01]  /*d590*/  HMMA.16816.F32.BF16 R8, R48, R54, R8 ;  /* 0x000000363008723c */ /* 0x000fe20000041808 */
[----:B------:R-:W1:Y:S06]  /*d5a0*/  LDSM.16.MT88.4 R52, [R226+0xb800] ;  /* 0x00b80000e234783b */ /* 0x000e6c0000004200 */
[----:B----4-:R-:W-:-:S02]  /*d5b0*/  F2FP.BF16.PACK_AB R48, R144, R145 ;  /* 0x000000919030723e */ /* 0x010fc400000010ff */
[----:B-----5:R-:W-:Y:S02]  /*d5c0*/  F2FP.BF16.PACK_AB R49, R149, R148 ;  /* 0x000000949531723e */ /* 0x020fe400000010ff */
[----:B------:R-:W-:Y:S02]  /*d5d0*/  F2FP.BF16.PACK_AB R50, R147, R146 ;  /* 0x000000929332723e */ /* 0x000fe400000010ff */
[----:B--2---:R-:W-:-:S07]  /*d5e0*/  F2FP.BF16.PACK_AB R51, R151, R150 ;  /* 0x000000969733723e */ /* 0x004fce00000010ff */
[C---:B------:R-:W-:Y:S08]  /*d5f0*/  HMMA.16816.F32.BF16 R12, R48.reuse, R36, R12 ;  /* 0x00000024300c723c */ /* 0x040ff0000004180c */
[----:B------:R-:W-:Y:S01]  /*d600*/  HMMA.16816.F32.BF16 R16, R48, R38, R16 ;  /* 0x000000263010723c */ /* 0x000fe20000041810 */
[----:B------:R-:W2:Y:S01]  /*d610*/  LDSM.16.MT88.4 R36, [R230+0xc000] ;  /* 0x00c00000e624783b */ /* 0x000ea20000004200 */
[----:B------:R-:W-:-:S02]  /*d620*/  FFMA.FTZ R153, R184, c[0x0][0x23c], -R131 ;  /* 0x00008f00b8997a23 */ /* 0x000fc40000010883 */
[--C-:B------:R-:W-:Y:S02]  /*d630*/  FFMA.FTZ R155, R209, c[0x0][0x23c], -R131.reuse ;  /* 0x00008f00d19b7a23 */ /* 0x100fe40000010883 */
[----:B------:R-:W-:Y:S02]  /*d640*/  FFMA.FTZ R157, R183, c[0x0][0x23c], -R131 ;  /* 0x00008f00b79d7a23 */ /* 0x000fe40000010883 */
[--C-:B------:R-:W-:Y:S02]  /*d650*/  FFMA.FTZ R158, R208, c[0x0][0x23c], -R121.reuse ;  /* 0x00008f00d09e7a23 */ /* 0x100fe40000010879 */
[--C-:B------:R-:W-:Y:S02]  /*d660*/  FFMA.FTZ R159, R182, c[0x0][0x23c], -R121.reuse ;  /* 0x00008f00b69f7a23 */ /* 0x100fe40000010879 */
[--C-:B------:R-:W-:Y:S02]  /*d670*/  FFMA.FTZ R161, R207, c[0x0][0x23c], -R121.reuse ;  /* 0x00008f00cfa17a23 */ /* 0x100fe40000010879 */
[----:B------:R-:W-:Y:S01]  /*d680*/  FFMA.FTZ R162, R251, c[0x0][0x23c], -R121 ;  /* 0x00008f00fba27a23 */ /* 0x000fe20000010879 */
[----:B------:R-:W-:Y:S08]  /*d690*/  MUFU.EX2 R154, R154 ;  /* 0x0000009a009a7308 */ /* 0x000ff00000000800 */
[----:B------:R-:W4:Y:S08]  /*d6a0*/  MUFU.EX2 R153, R153 ;  /* 0x0000009900997308 */ /* 0x000f300000000800 */
        /* <DEDUP_REMOVED lines=230> */
[----:B------:R-:W-:Y:S01]  /*e510*/  HMMA.16816.F32.BF16 R24, R48, R40, R24 ;  /* 0x000000283018723c */ /* 0x000fe20000041818 */
[----:B---3--:R-:W-:-:S07]  /*e520*/  FFMA.FTZ R129, R189, R171, R129 ;  /* 0x000000abbd817223 */ /* 0x008fce0000010081 */
[C---:B------:R-:W-:Y:S01]  /*e530*/  HMMA.16816.F32.BF16 R4, R48.reuse, R42, R4 ;  /* 0x0000002a3004723c */ /* 0x040fe20000041804 */
[----:B------:R-:W3:Y:S07]  /*e540*/  LDSM.16.MT88.4 R40, [R228+0xf800] ;  /* 0x00f80000e428783b */ /* 0x000eee0000004200 */
        /* <DEDUP_REMOVED lines=9> */
[----:B------:R-:W-:Y:S01]  /*e5e0*/  F2FP.BF16.PACK_AB R51, R87, R122 ;  /* 0x0000007a5733723e */ /* 0x000fe200000010ff */
[----:B------:R-:W-:Y:S02]  /*e5f0*/  FADD.FTZ R129, R127, R129 ;  /* 0x000000817f817221 */ /* 0x000fe40000010000 */
[----:B------:R-:W-:-:S04]  /*e600*/  FFMA.FTZ R119, R252, R169, R119 ;  /* 0x000000a9fc777223 */ /* 0x000fc80000010077 */
[----:B--2---:R-:W-:Y:S01]  /*e610*/  HMMA.16816.F32.BF16 R12, R48, R36, R12 ;  /* 0x00000024300c723c */ /* 0x004fe2000004180c */
[----:B------:R-:W-:-:S07]  /*e620*/  FADD.FTZ R129, R125, R129 ;  /* 0x000000817d817221 */ /* 0x000fce0000010000 */
[----:B------:R-:W-:Y:S01]  /*e630*/  HMMA.16816.F32.BF16 R16, R48, R38, R16 ;  /* 0x000000263010723c */ /* 0x000fe20000041810 */
[----:B------:R-:W2:Y:S01]  /*e640*/  LDSM.16.MT88.4 R36, [R230+0x10000] ;  /* 0x01000000e624783b */ /* 0x000ea20000004200 */
        /* <DEDUP_REMOVED lines=8> */
[--C-:B------:R-:W-:Y:S02]  /*e6d0*/  FFMA.FTZ R97, R97, c[0x0][0x23c], -R121.reuse ;  /* 0x00008f0061617a23 */ /* 0x100fe40000010879 */
[--C-:B------:R-:W-:Y:S02]  /*e6e0*/  FFMA.FTZ R114, R114, c[0x0][0x23c], -R121.reuse ;  /* 0x00008f0072727a23 */ /* 0x100fe40000010879 */
[----:B------:R-:W-:-:S02]  /*e6f0*/  FFMA.FTZ R99, R99, c[0x0][0x23c], -R121 ;  /* 0x00008f0063637a23 */ /* 0x000fc40000010879 */
[----:B------:R-:W-:Y:S02]  /*e700*/  FADD.FTZ R123, R0, R123 ;  /* 0x0000007b007b7221 */ /* 0x000fe40000010000 */
[----:B------:R-:W-:Y:S02]  /*e710*/  FADD.FTZ R115, R2, R115 ;  /* 0x0000007302737221 */ /* 0x000fe40000010000 */
[----:B------:R-:W-:Y:S01]  /*e720*/  FADD.FTZ R123, R160, R123 ;  /* 0x0000007ba07b7221 */ /* 0x000fe20000010000 */
[----:B------:R-:W-:Y:S01]  /*e730*/  MUFU.EX2 R88, R88 ;  /* 0x0000005800587308 */ /* 0x000fe20000000800 */
[----:B------:R-:W-:Y:S02]  /*e740*/  FADD.FTZ R132, R132, R115 ;  /* 0x0000007384847221 */ /* 0x000fe40000010000 */
[----:B------:R-:W-:-:S05]  /*e750*/  FADD.FTZ R156, R156, R123 ;  /* 0x0000007b9c9c7221 */ /* 0x000fca0000010000 */
        /* <DEDUP_REMOVED lines=12> */
[C---:B---3--:R-:W-:Y:S01]  /*e820*/  HMMA.16816.F32.BF16 R24, R48.reuse, R40, R24 ;  /* 0x000000283018723c */ /* 0x048fe20000041818 */
[----:B------:R-:W-:Y:S02]  /*e830*/  FADD.FTZ R137, R136, R137 ;  /* 0x0000008988897221 */ /* 0x000fe40000010000 */
[----:B------:R-:W-:Y:S02]  /*e840*/  FADD.FTZ R140, R140, R134 ;  /* 0x000000868c8c7221 */ /* 0x000fe40000010000 */
[----:B------:R-:W-:Y:S01]  /*e850*/  FADD.FTZ R138, R138, R137 ;  /* 0x000000898a8a7221 */ /* 0x000fe20000010000 */
[----:B------:R-:W-:Y:S02]  /*e860*/  LDSM.16.MT88.4 R132, [R228+0x11800] ;  /* 0x01180000e484783b */ /* 0x000fe40000004200 */
[----:B------:R-:W-:Y:S02]  /*e870*/  HMMA.16816.F32.BF16 R4, R48, R42, R4 ;  /* 0x0000002a3004723c */ /* 0x000fe40000041804 */
[----:B------:R-:W3:Y:S01]  /*e880*/  LDSM.16.MT88.4 R40, [R228+0x10000] ;  /* 0x01000000e428783b */ /* 0x000ee20000004200 */
[----:B------:R-:W-:-:S05]  /*e890*/  FADD.FTZ R140, R141, R140 ;  /* 0x0000008c8d8c7221 */ /* 0x000fca0000010000 */
[----:B-1----:R-:W-:Y:S01]  /*e8a0*/  HMMA.16816.F32.BF16 R32, R48, R28, R32 ;  /* 0x0000001c3020723c */ /* 0x002fe20000041820 */
[----:B------:R-:W-:-:S07]  /*e8b0*/  FADD.FTZ R138, R139, R138 ;  /* 0x0000008a8b8a7221 */ /* 0x000fce0000010000 */
        /* <DEDUP_REMOVED lines=10> */
[----:B------:R-:W-:-:S04]  /*e960*/  FADD.FTZ R138, R145, R138 ;  /* 0x0000008a918a7221 */ /* 0x000fc80000010000 */
[----:B--2---:R-:W-:Y:S01]  /*e970*/  HMMA.16816.F32.BF16 R12, R48, R36, R12 ;  /* 0x00000024300c723c */ /* 0x004fe2000004180c */
[----:B------:R-:W-:-:S07]  /*e980*/  FADD.FTZ R142, R143, R142 ;  /* 0x0000008e8f8e7221 */ /* 0x000fce0000010000 */
[----:B------:R-:W-:Y:S01]  /*e990*/  HMMA.16816.F32.BF16 R16, R48, R38, R16 ;  /* 0x000000263010723c */ /* 0x000fe20000041810 */
[----:B------:R-:W2:Y:S01]  /*e9a0*/  LDSM.16.MT88.4 R36, [R230+0x10800] ;  /* 0x01080000e624783b */ /* 0x000ea20000004200 */
[----:B------:R-:W-:Y:S02]  /*e9b0*/  FADD.FTZ R144, R144, R138 ;  /* 0x0000008a90907221 */ /* 0x000fe40000010000 */
[----:B------:R-:W-:Y:S01]  /*e9c0*/  FADD.FTZ R142, R148, R142 ;  /* 0x0000008e948e7221 */ /* 0x000fe20000010000 */
[----:B------:R-:W-:Y:S01]  /*e9d0*/  LDSM.16.MT88.4 R136, [R227+0x11800] ;  /* 0x01180000e388783b */ /* 0x000fe20000004200 */
[----:B------:R-:W-:Y:S02]  /*e9e0*/  FADD.FTZ R144, R146, R144 ;  /* 0x0000009092907221 */ /* 0x000fe40000010000 */
[--C-:B------:R-:W-:Y:S02]  /*e9f0*/  FFMA.FTZ R108, R108, c[0x0][0x23c], -R131.reuse ;  /* 0x00008f006c6c7a23 */ /* 0x100fe40000010883 */
[----:B------:R-:W-:-:S02]  /*ea00*/  FFMA.FTZ R109, R109, c[0x0][0x23c], -R131 ;  /* 0x00008f006d6d7a23 */ /* 0x000fc40000010883 */
[--C-:B------:R-:W-:Y:S02]  /*ea10*/  FFMA.FTZ R104, R104, c[0x0][0x23c], -R131.reuse ;  /* 0x00008f0068687a23 */ /* 0x100fe40000010883 */
[----:B------:R-:W-:Y:S02]  /*ea20*/  FFMA.FTZ R105, R105, c[0x0][0x23c], -R131 ;  /* 0x00008f0069697a23 */ /* 0x000fe40000010883 */
[--C-:B------:R-:W-:Y:S02]  /*ea30*/  FFMA.FTZ R110, R110, c[0x0][0x23c], -R121.reuse ;  /* 0x00008f006e6e7a23 */ /* 0x100fe40000010879 */
[--C-:B------:R-:W-:Y:S02]  /*ea40*/  FFMA.FTZ R0, R106, c[0x0][0x23c], -R121.reuse ;  /* 0x00008f006a007a23 */ /* 0x100fe40000010879 */
[----:B------:R-:W-:Y:S02]  /*ea50*/  FFMA.FTZ R90, R90, c[0x0][0x23c], -R121 ;  /* 0x00008f005a5a7a23 */ /* 0x000fe40000010879 */
[----:B------:R-:W-:-:S02]  /*ea60*/  FADD.FTZ R149, R149, R142 ;  /* 0x0000008e95957221 */ /* 0x000fc40000010000 */
[----:B------:R-:W-:Y:S02]  /*ea70*/  FFMA.FTZ R111, R111, c[0x0][0x23c], -R121 ;  /* 0x00008f006f6f7a23 */ /* 0x000fe40000010879 */
        /* <DEDUP_REMOVED lines=17> */
[----:B---3--:R-:W-:Y:S01]  /*eb90*/  HMMA.16816.F32.BF16 R24, R48, R40, R24 ;  /* 0x000000283018723c */ /* 0x008fe20000041818 */
[----:B------:R-:W-:Y:S02]  /*eba0*/  FADD.FTZ R159, R161, R159 ;  /* 0x0000009fa19f7221 */ /* 0x000fe40000010000 */
[----:B------:R-:W-:-:S05]  /*ebb0*/  FADD.FTZ R157, R181, R157 ;  /* 0x0000009db59d7221 */ /* 0x000fca0000010000 */
[C---:B------:R-:W-:Y:S01]  /*ebc0*/  HMMA.16816.F32.BF16 R4, R48.reuse, R42, R4 ;  /* 0x0000002a3004723c */ /* 0x040fe20000041804 */
[----:B------:R-:W-:Y:S01]  /*ebd0*/  FADD.FTZ R162, R162, R159 ;  /* 0x0000009fa2a27221 */ /* 0x000fe20000010000 */
[----:B------:R-:W3:Y:S06]  /*ebe0*/  LDSM.16.MT88.4 R40, [R227+0x10800] ;  /* 0x01080000e328783b */ /* 0x000eec0000004200 */
[----:B-1----:R-:W-:Y:S01]  /*ebf0*/  HMMA.16816.F32.BF16 R32, R48, R28, R32 ;  /* 0x0000001c3020723c */ /* 0x002fe20000041820 */
[----:B------:R-:W-:-:S07]  /*ec00*/  FADD.FTZ R163, R163, R157 ;  /* 0x0000009da3a37221 */ /* 0x000fce0000010000 */
[C---:B------:R-:W-:Y:S08]  /*ec10*/  HMMA.16816.F32.BF16 R20, R48.reuse, R30, R20 ;  /* 0x0000001e3014723c */ /* 0x040ff00000041814 */
[C---:B------:R-:W-:Y:S08]  /*ec20*/  HMMA.16816.F32.BF16 R44, R48.reuse, R52, R44 ;  /* 0x00000034302c723c */ /* 0x040ff0000004182c */
[----:B------:R-:W-:Y:S01]  /*ec30*/  HMMA.16816.F32.BF16 R8, R48, R54, R8 ;  /* 0x000000363008723c */ /* 0x000fe20000041808 */
[----:B------:R-:W-:Y:S01]  /*ec40*/  FADD.FTZ R162, R179, R162 ;  /* 0x000000a2b3a27221 */ /* 0x000fe20000010000 */
[----:B------:R-:W-:Y:S01]  /*ec50*/  LDSM.16.MT88.4 R28, [R228+0x10800] ;  /* 0x01080000e41c783b */ /* 0x000fe20000004200 */
[----:B------:R-:W-:-:S02]  /*ec60*/  FFMA.FTZ R92, R92, c[0x0][0x23c], -R121 ;  /* 0x00008f005c5c7a23 */ /* 0x000fc40000010879 */
[----:B------:R-:W-:Y:S01]  /*ec70*/  FFMA.FTZ R94, R94, c[0x0][0x23c], -R121 ;  /* 0x00008f005e5e7a23 */ /* 0x000fe20000010879 */
[----:B------:R-:W-:Y:S01]  /*ec80*/  LDSM.16.MT88.4 R156, [R230+0x11800] ;  /* 0x01180000e69c783b */ /* 0x000fe20000004200 */
[----:B----4-:R-:W-:Y:S02]  /*ec90*/  F2FP.BF16.PACK_AB R48, R109, R108 ;  /* 0x0000006c6d30723e */ /* 0x010fe400000010ff */
        /* <DEDUP_REMOVED lines=25> */
[----:B---3--:R-:W-:Y:S01]  /*ee30*/  HMMA.16816.F32.BF16 R32, R48, R40, R32 ;  /* 0x000000283020723c */ /* 0x008fe20000041820 */
[----:B------:R-:W-:-:S02]  /*ee40*/  FADD.FTZ R175, R66, R175 ;  /* 0x000000af42af7221 */ /* 0x000fc40000010000 */
[----:B------:R-:W-:Y:S02]  /*ee50*/  FADD.FTZ R68, R68, R176 ;  /* 0x000000b044447221 */ /* 0x000fe40000010000 */
[----:B------:R-:W-:-:S03]  /*ee60*/  FADD.FTZ R174, R174, R175 ;  /* 0x000000afaeae7221 */ /* 0x000fc60000010000 */
[----:B------:R-:W-:Y:S01]  /*ee70*/  HMMA.16816.F32.BF16 R20, R48, R42, R20 ;  /* 0x0000002a3014723c */ /* 0x000fe20000041814 */
[----:B------:R-:W2:Y:S01]  /*ee80*/  LDSM.16.MT88.4 R40, [R228+0x11000] ;  /* 0x01100000e428783b */ /* 0x000ea20000004200 */
[----:B------:R-:W-:-:S06]  /*ee90*/  FADD.FTZ R68, R57, R68 ;  /* 0x0000004439447221 */ /* 0x000fcc0000010000 */
[----:B-1----:R-:W-:Y:S01]  /*eea0*/  HMMA.16816.F32.BF16 R44, R48, R36, R44 ;  /* 0x00000024302c723c */ /* 0x002fe2000004182c */
[----:B------:R-:W-:-:S07]  /*eeb0*/  FADD.FTZ R174, R70, R174 ;  /* 0x000000ae46ae7221 */ /* 0x000fce0000010000 */
[----:B------:R-:W-:Y:S01]  /*eec0*/  HMMA.16816.F32.BF16 R8, R48, R38, R8 ;  /* 0x000000263008723c */ /* 0x000fe20000041808 */
[----:B------:R-:W1:Y:S01]  /*eed0*/  LDSM.16.MT88.4 R36, [R227+0x11000] ;  /* 0x01100000e324783b */ /* 0x000e620000004200 */
[----:B------:R-:W-:-:S06]  /*eee0*/  FADD.FTZ R72, R72, R68 ;  /* 0x0000004448487221 */ /* 0x000fcc0000010000 */
[----:B------:R-:W-:Y:S01]  /*eef0*/  HMMA.16816.F32.BF16 R24, R48, R28, R24 ;  /* 0x0000001c3018723c */ /* 0x000fe20000041818 */
[--C-:B------:R-:W-:Y:S02]  /*ef00*/  FFMA.FTZ R53, R91, c[0x0][0x23c], -R131.reuse ;  /* 0x00008f005b357a23 */ /* 0x100fe40000010883 */
[----:B------:R-:W-:-:S05]  /*ef10*/  FFMA.FTZ R55, R93, c[0x0][0x23c], -R131 ;  /* 0x00008f005d377a23 */ /* 0x000fca0000010883 */
[----:B------:R-:W-:Y:S01]  /*ef20*/  HMMA.16816.F32.BF16 R4, R48, R30, R4 ;  /* 0x0000001e3004723c */ /* 0x000fe20000041804 */
[----:B------:R-:W3:Y:S01]  /*ef30*/  LDSM.16.MT88.4 R28, [R230+0x11000] ;  /* 0x01100000e61c783b */ /* 0x000ee20000004200 */
[----:B------:R-:W-:Y:S02]  /*ef40*/  FADD.FTZ R59, R59, R174 ;  /* 0x000000ae3b3b7221 */ /* 0x000fe40000010000 */
[--C-:B------:R-:W-:Y:S02]  /*ef50*/  FFMA.FTZ R52, R100, c[0x0][0x23c], -R131.reuse ;  /* 0x00008f0064347a23 */ /* 0x100fe40000010883 */
[----:B------:R-:W-:Y:S02]  /*ef60*/  FFMA.FTZ R54, R116, c[0x0][0x23c], -R131 ;  /* 0x00008f0074367a23 */ /* 0x000fe40000010883 */
[--C-:B------:R-:W-:Y:S02]  /*ef70*/  FFMA.FTZ R91, R102, c[0x0][0x23c], -R121.reuse ;  /* 0x00008f00665b7a23 */ /* 0x100fe40000010879 */
[----:B------:R-:W-:-:S02]  /*ef80*/  FFMA.FTZ R93, R118, c[0x0][0x23c], -R121 ;  /* 0x00008f00765d7a23 */ /* 0x000fc40000010879 */
        /* <DEDUP_REMOVED lines=31> */
[----:B------:R-:W-:Y:S02]  /*f180*/  FFMA.FTZ R252, R113, c[0x0][0x23c], -R121 ;  /* 0x00008f0071fc7a23 */ /* 0x000fe40000010879 */
[----:B------:R-:W-:Y:S01]  /*f190*/  FFMA.FTZ R40, R107, c[0x0][0x23c], -R131 ;  /* 0x00008f006b287a23 */ /* 0x000fe20000010883 */
[----:B------:R-:W-:Y:S01]  /*f1a0*/  HMMA.16816.F32.BF16 R32, R48, R36, R32 ;  /* 0x000000243020723c */ /* 0x000fe20000041820 */
[----:B------:R-:W-:-:S02]  /*f1b0*/  FFMA.FTZ R41, R95, c[0x0][0x23c], -R121 ;  /* 0x00008f005f297a23 */ /* 0x000fc40000010879 */
[----:B------:R-:W-:-:S04]  /*f1c0*/  FADD.FTZ R170, R75, R170 ;  /* 0x000000aa4baa7221 */ /* 0x000fc80000010000 */
[--C-:B------:R-:W-:Y:S02]  /*f1d0*/  FFMA.FTZ R36, R103, c[0x0][0x23c], -R121.reuse ;  /* 0x00008f0067247a23 */ /* 0x100fe40000010879 */
[----:B------:R-:W-:Y:S02]  /*f1e0*/  FFMA.FTZ R37, R82, c[0x0][0x23c], -R121 ;  /* 0x00008f0052257a23 */ /* 0x000fe40000010879 */
[----:B------:R-:W-:Y:S01]  /*f1f0*/  FADD.FTZ R77, R77, R73 ;  /* 0x000000494d4d7221 */ /* 0x000fe20000010000 */
[----:B---3--:R-:W-:Y:S01]  /*f200*/  HMMA.16816.F32.BF16 R12, R48, R28, R12 ;  /* 0x0000001c300c723c */ /* 0x008fe2000004180c */
[----:B------:R-:W-:Y:S01]  /*f210*/  FADD.FTZ R130, R130, R170 ;  /* 0x000000aa82827221 */ /* 0x000fe20000010000 */
[----:B------:R-:W-:Y:S01]  /*f220*/  MUFU.EX2 R3, R3 ;  /* 0x0000000300037308 */ /* 0x000fe20000000800 */
[----:B------:R-:W-:-:S05]  /*f230*/  FADD.FTZ R77, R124, R77 ;  /* 0x0000004d7c4d7221 */ /* 0x000fca0000010000 */
[----:B------:R-:W-:Y:S01]  /*f240*/  HMMA.16816.F32.BF16 R16, R48, R30, R16 ;  /* 0x0000001e3010723c */ /* 0x000fe20000041810 */
[----:B------:R-:W1:Y:S01]  /*f250*/  LDSM.16.MT88.4 R28, [R226+0x11000] ;  /* 0x01100000e21c783b */ /* 0x000e620000004200 */
[----:B------:R-:W2:Y:S01]  /*f260*/  MUFU.EX2 R56, R56 ;  /* 0x0000003800387308 */ /* 0x000ea20000000800 */
[----:B------:R-:W-:Y:S02]  /*f270*/  FADD.FTZ R130, R79, R130 ;  /* 0x000000824f827221 */ /* 0x000fe40000010000 */
[----:B------:R-:W-:-:S05]  /*f280*/  FADD.FTZ R81, R81, R77 ;  /* 0x0000004d51517221 */ /* 0x000fca0000010000 */
        /* <DEDUP_REMOVED lines=9> */
[----:B------:R-:W-:Y:S01]  /*f320*/  FADD.FTZ R86, R86, R81 ;  /* 0x0000005156567221 */ /* 0x000fe20000010000 */
[----:B--2---:R-:W-:Y:S01]  /*f330*/  F2FP.BF16.PACK_AB R144, R56, R3 ;  /* 0x000000033890723e */ /* 0x004fe200000010ff */
[----:B------:R-:W-:Y:S01]  /*f340*/  FADD.FTZ R83, R122, R83 ;  /* 0x000000537a537221 */ /* 0x000fe20000010000 */
[----:B---3--:R-:W-:Y:S01]  /*f350*/  F2FP.BF16.PACK_AB R145, R36, R41 ;  /* 0x000000292491723e */ /* 0x008fe200000010ff */
[----:B------:R-:W-:Y:S01]  /*f360*/  FADD.FTZ R86, R88, R86 ;  /* 0x0000005658567221 */ /* 0x000fe20000010000 */
[----:B------:R-:W-:Y:S01]  /*f370*/  F2FP.BF16.PACK_AB R146, R40, R58 ;  /* 0x0000003a2892723e */ /* 0x000fe200000010ff */
[----:B------:R-:W-:Y:S01]  /*f380*/  FADD.FTZ R87, R87, R83 ;  /* 0x0000005357577221 */ /* 0x000fe20000010000 */
[----:B----4-:R-:W-:Y:S01]  /*f390*/  F2FP.BF16.PACK_AB R147, R252, R37 ;  /* 0x00000025fc93723e */ /* 0x010fe200000010ff */
[----:B------:R-:W-:-:S02]  /*f3a0*/  FADD.FTZ R96, R96, R86 ;  /* 0x0000005660607221 */ /* 0x000fc40000010000 */
[----:B------:R-:W-:Y:S02]  /*f3b0*/  FADD.FTZ R87, R89, R87 ;  /* 0x0000005759577221 */ /* 0x000fe40000010000 */
[----:B------:R-:W-:Y:S02]  /*f3c0*/  FADD.FTZ R96, R112, R96 ;  /* 0x0000006070607221 */ /* 0x000fe40000010000 */
[----:B------:R-:W-:Y:S01]  /*f3d0*/  HMMA.16816.F32.BF16 R160, R144, R156, R12 ;  /* 0x0000009c90a0723c */ /* 0x000fe2000004180c */
[----:B------:R-:W2:Y:S01]  /*f3e0*/  LDSM.16.MT88.4 R12, [R226+0x11800] ;  /* 0x01180000e20c783b */ /* 0x000ea20000004200 */
        /* <DEDUP_REMOVED lines=10> */
[----:B------:R-:W-:Y:S01]  /*f490*/  HMMA.16816.F32.BF16 R20, R48, R38, R20 ;  /* 0x000000263014723c */ /* 0x000fe20000041814 */
[----:B------:R-:W-:-:S07]  /*f4a0*/  FADD.FTZ R105, R105, R109 ;  /* 0x0000006d69697221 */ /* 0x000fce0000010000 */
[----:B-1----:R-:W-:Y:S01]  /*f4b0*/  HMMA.16816.F32.BF16 R44, R48, R28, R44 ;  /* 0x0000001c302c723c */ /* 0x002fe2000004182c */
        /* <DEDUP_REMOVED lines=11> */
[----:B------:R-:W-:-:S05]  /*f570*/  FADD.FTZ R55, R3, R55 ;  /* 0x0000003703377221 */ /* 0x000fca0000010000 */
[----:B------:R-:W-:Y:S01]  /*f580*/  HMMA.16816.F32.BF16 R148, R144, R136, R32 ;  /* 0x000000889094723c */ /* 0x000fe20000041820 */
[----:B------:R-:W-:Y:S02]  /*f590*/  FADD.FTZ R94, R94, R92 ;  /* 0x0000005c5e5e7221 */ /* 0x000fe40000010000 */
[----:B------:R-:W-:-:S05]  /*f5a0*/  FADD.FTZ R55, R56, R55 ;  /* 0x0000003738377221 */ /* 0x000fca0000010000 */
[----:B------:R-:W-:Y:S01]  /*f5b0*/  HMMA.16816.F32.BF16 R156, R144, R158, R16 ;  /* 0x0000009e909c723c */ /* 0x000fe20000041810 */
[----:B------:R-:W-:-:S07]  /*f5c0*/  FADD.FTZ R94, R41, R94 ;  /* 0x0000005e295e7221 */ /* 0x000fce0000010000 */
[C---:B------:R-:W-:Y:S08]  /*f5d0*/  HMMA.16816.F32.BF16 R132, R144.reuse, R134, R4 ;  /* 0x000000869084723c */ /* 0x040ff00000041804 */
[C---:B------:R-:W-:Y:S08]  /*f5e0*/  HMMA.16816.F32.BF16 R136, R144.reuse, R138, R20 ;  /* 0x0000008a9088723c */ /* 0x040ff00000041814 */
[C---:B--2---:R-:W-:Y:S08]  /*f5f0*/  HMMA.16816.F32.BF16 R140, R144.reuse, R12, R44 ;  /* 0x0000000c908c723c */ /* 0x044ff0000004182c */
[----:B------:R-:W-:Y:S01]  /*f600*/  HMMA.16816.F32.BF16 R144, R144, R14, R8 ;  /* 0x0000000e9090723c */ /* 0x000fe20000041808 */
[----:B------:R-:W-:-:S02]  /*f610*/  FADD.FTZ R55, R58, R55 ;  /* 0x000000373a377221 */ /* 0x000fc40000010000 */
[----:B------:R-:W-:Y:S02]  /*f620*/  FADD.FTZ R94, R36, R94 ;  /* 0x0000005e245e7221 */ /* 0x000fe40000010000 */
[----:B------:R-:W-:Y:S02]  /*f630*/  FADD.FTZ R2, R40, R55 ;  /* 0x0000003728027221 */ /* 0x000fe40000010000 */
[----:B------:R-:W-:Y:S01]  /*f640*/  FADD.FTZ R94, R37, R94 ;  /* 0x0000005e255e7221 */ /* 0x000fe20000010000 */
[----:B------:R-:W-:Y:S02]  /*f650*/  MOV R0, R164 ;  /* 0x000000a400007202 */ /* 0x000fe40000000f00 */
[----:B------:R1:W-:Y:S01]  /*f660*/  STL [R1], R2 ;  /* 0x0000000201007387 */ /* 0x0003e20000100800 */
[----:B------:R-:W-:Y:S01]  /*f670*/  FADD.FTZ R252, R252, R94 ;  /* 0x0000005efcfc7221 */ /* 0x000fe20000010000 */
[----:B-1----:R-:W-:-:S07]  /*f680*/  MOV R2, R165 ;  /* 0x000000a500027202 */ /* 0x002fce0000000f00 */
.L_x_3481:
[----:B------:R-:W-:Y:S05]  /*f690*/  @!P4 BRA `(.L_x_3487) ;  /* 0x00004fc00000c947 */ /* 0x000fea0003800000 */
[----:B------:R-:W-:Y:S01]  /*f6a0*/  ULDC UR8, c[0x0][0x1a0] ;  /* 0x0000680000087ab9 */ /* 0x000fe20000000800 */
[----:B------:R-:W-:Y:S01]  /*f6b0*/  IMAD.MOV.U32 R3, RZ, RZ, R0 ;  /* 0x000000ffff037224 */ /* 0x000fe200078e0000 */
[----:B------:R-:W-:Y:S01]  /*f6c0*/  ULEA UR5, -UR8, URZ, 0x8 ;  /* 0x0000003f08057291 */ /* 0x000fe2000f8e413f */
[----:B------:R-:W-:Y:S01]  /*f6d0*/  IMAD.MOV.U32 R164, RZ, RZ, R2 ;  /* 0x000000ffffa47224 */ /* 0x000fe200078e0002 */
[----:B------:R-:W-:-:S02]  /*f6e0*/  UMOV UR10, 0x5 ;  /* 0x00000005000a7882 */ /* 0x000fc40000000000 */
[----:B------:R-:W-:Y:S02]  /*f6f0*/  USHF.R.S32.HI UR4, URZ, 0x1f, UR5 ;  /* 0x0000001f3f047899 */ /* 0x000fe40008011405 */
[----:B------:R-:W-:Y:S01]  /*f700*/  ULDC UR9, c[0x0][0x1a4] ;  /* 0x0000690000097ab9 */ /* 0x000fe20000000800 */
[----:B------:R-:W-:Y:S01]  /*f710*/  MOV R251, UR5 ;  /* 0x0000000500fb7c02 */ /* 0x000fe20008000f00 */
[----:B------:R-:W-:Y:S02]  /*f720*/  USHF.L.U64.HI UR9, UR8, UR10, UR9 ;  /* 0x0000000a08097299 */ /* 0x000fe40008010209 */
[----:B------:R-:W-:Y:S01]  /*f730*/  MOV R250, UR4 ;  /* 0x0000000400fa7c02 */ /* 0x000fe20008000f00 */
[----:B------:R-:W-:Y:S02]  /*f740*/  USHF.L.U32 UR8, UR8, 0x5, URZ ;  /* 0x0000000508087899 */ /* 0x000fe4000800063f */
[----:B------:R-:W-:Y:S02]  /*f750*/  ULDC UR4, c[0x0][0x19c] ;  /* 0x0000670000047ab9 */ /* 0x000fe40000000800 */
.L_x_3491:
[----:B------:R-:W-:Y:S01]  /*f760*/  IADD3 R242, R242, -0x1, RZ ;  /* 0xfffffffff2f27810 */ /* 0x000fe20007ffe0ff */
[----:B------:R-:W-:Y:S04]  /*f770*/  DEPBAR.LE SB0, 0x0 ;  /* 0x000080000000791a */ /* 0x000fe80000000000 */
[----:B------:R-:W-:Y:S01]  /*f780*/  BAR.SYNC.DEFER_BLOCKING 0x0 ;  /* 0x0000000000007b1d */ /* 0x000fe20000010000 */
[----:B------:R-:W-:Y:S01]  /*f790*/  MOV R2, R250 ;  /* 0x000000fa00027202 */ /* 0x000fe20000000f00 */
[----:B------:R-:W-:Y:S04]  /*f7a0*/  IMAD.MOV.U32 R6, RZ, RZ, R251 ;  /* 0x000000ffff067224 */ /* 0x000fe800078e00fb */
[----:B------:R-:W-:-:S05]  /*f7b0*/  @!P0 BRA `(.L_x_3488) ;  /* 0x000003b000008947 */ /* 0x000fca0003800000 */
        /* <DEDUP_REMOVED lines=59> */
.L_x_3488:
[C---:B------:R-:W-:Y:S04]  /*fb70*/  LEA R240, P1, R6.reuse, R240, 0x1 ;  /* 0x000000f006f07211 */ /* 0x040fe800078208ff */
[----:B------:R-:W-:Y:S02]  /*fb80*/  LEA.HI.X R239, R6, R239, R2, 0x1, P1 ;  /* 0x000000ef06ef7211 */ /* 0x000fe400008f0c02 */
        /* <DEDUP_REMOVED lines=40> */
[----:B---3--:R-:W-:Y:S03]  /*fe10*/  IADD3 R8, P1, R10, UR8, RZ ;  /* 0x000000080a087c10 */ /* 0x008fe6000ff3e0ff */
        /* <DEDUP_REMOVED lines=11> */
[----:B---3--:R-:W2:Y:S05]  /*fed0*/  LDSM.16.M88.4 R8, [R235+0x2000] ;  /* 0x00200000eb08783b */ /* 0x008eaa0000000200 */
[----:B-----5:R-:W1:Y:S05]  /*fee0*/  LDSM.16.M88.4 R16, [R235+0x2800] ;  /* 0x00280000eb10783b */ /* 0x020e6a0000000200 */
[----:B------:R-:W3:Y:S05]  /*fef0*/  LDSM.16.M88.4 R24, [R235+0x3000] ;  /* 0x00300000eb18783b */ /* 0x000eea0000000200 */
[----:B------:R-:W0:Y:S05]  /*ff00*/  LDGDEPBAR ;  /* 0x00000000000079af */ /* 0x000e2a0000000000 */
[----:B------:R-:W4:Y:S05]  /*ff10*/  LDSM.16.M88.4 R32, [R235+0x3800] ;  /* 0x00380000eb20783b */ /* 0x000f2a0000000200 */
[----:B------:R-:W5:Y:S05]  /*ff20*/  LDSM.16.M88.4 R40, [R235+0x4000] ;  /* 0x00400000eb28783b */ /* 0x000f6a0000000200 */
[----:B------:R-:W3:Y:S05]  /*ff30*/  LDSM.16.M88.4 R48, [R235+0x4800] ;  /* 0x00480000eb30783b */ /* 0x000eea0000000200 */
[----:B------:R-:W4:Y:S01]  /*ff40*/  LDSM.16.M88.4 R56, [R235+0x5000] ;  /* 0x00500000eb38783b */ /* 0x000f220000000200 */
[C---:B--2---:R-:W-:Y:S04]  /*ff50*/  HMMA.16816.F32.BF16 R4, R128.reuse, R8, RZ ;  /* 0x000000088004723c */ /* 0x044fe800000418ff */
[----:B------:R-:W2:Y:S05]  /*ff60*/  LDSM.16.M88.4 R64, [R235+0x5800] ;  /* 0x00580000eb40783b */ /* 0x000eaa0000000200 */
[----:B------:R-:W2:Y:S01]  /*ff70*/  LDSM.16.M88.4 R72, [R235+0x6000] ;  /* 0x00600000eb48783b */ /* 0x000ea20000000200 */
[C---:B------:R-:W-:Y:S04]  /*ff80*/  HMMA.16816.F32.BF16 R8, R128.reuse, R10, RZ ;  /* 0x0000000a8008723c */ /* 0x040fe800000418ff */
[----:B------:R-:W2:Y:S04]  /*ff90*/  LDSM.16.M88.4 R80, [R235+0x6800] ;  /* 0x00680000eb50783b */ /* 0x000ea80000000200 */
[C---:B-1----:R-:W-:Y:S01]  /*ffa0*/  HMMA.16816.F32.BF16 R12, R128.reuse, R16, RZ ;  /* 0x00000010800c723c */ /* 0x042fe200000418ff */
[----:B------:R-:W1:Y:S05]  /*ffb0*/  LDSM.16.M88.4 R88, [R235+0x7000] ;  /* 0x00700000eb58783b */ /* 0x000e6a0000000200 */
[----:B------:R-:W1:Y:S02]  /*ffc0*/  LDSM.16.M88.4 R96, [R235+0x7800] ;  /* 0x00780000eb60783b */ /* 0x000e640000000200 */
[C---:B------:R-:W-:Y:S03]  /*ffd0*/  HMMA.16816.F32.BF16 R16, R128.reuse, R18, RZ ;  /* 0x000000128010723c */ /* 0x040fe600000418ff */
[----:B------:R-:W1:Y:S05]  /*ffe0*/  LDSM.16.M88.4 R104, [R235+0x8000] ;  /* 0x00800000eb68783b */ /* 0x000e6a0000000200 */
[C---:B---3--:R-:W-:Y:S01]  /*fff0*/  HMMA.16816.F32.BF16 R20, R128.reuse, R24, RZ ;  /* 0x000000188014723c */ /* 0x048fe200000418ff */
[----:B------:R-:W3:Y:S05]  /*10000*/  LDSM.16.M88.4 R112, [R235+0x8800] ;  /* 0x00880000eb70783b */ /* 0x000eea0000000200 */
        /* <DEDUP_REMOVED lines=244> */
.L_x_3490:
        /* <DEDUP_REMOVED lines=55> */
.L_x_3489:
[----:B----4-:R-:W-:Y:S01]  /*112c0*/  FMNMX.FTZ R168, R4, R164, !PT ;  /* 0x000000a404a87209 */ /* 0x010fe20007810000 */
[----:B------:R-:W-:Y:S01]  /*112d0*/  LDSM.16.MT88.4 R172, [R228+0xa000] ;  /* 0x00a00000e4ac783b */ /* 0x000fe20000004200 */
[----:B------:R-:W-:Y:S02]  /*112e0*/  FMNMX.FTZ R0, R6, R3, !PT ;  /* 0x0000000306007209 */ /* 0x000fe40007810000 */
[----:B------:R-:W-:Y:S02]  /*112f0*/  FMNMX.FTZ R168, R5, R168, !PT ;  /* 0x000000a805a87209 */ /* 0x000fe40007810000 */
[----:B------:R-:W-:Y:S02]  /*11300*/  FMNMX.FTZ R0, R7, R0, !PT ;  /* 0x0000000007007209 */ /* 0x000fe40007810000 */
[----:B------:R-:W-:Y:S01]  /*11310*/  FMNMX.FTZ R168, R8, R168, !PT ;  /* 0x000000a808a87209 */ /* 0x000fe20007810000 */
[----:B------:R-:W2:Y:S01]  /*11320*/  LDL.LU R195, [R1] ;  /* 0x0000000001c37983 */ /* 0x000ea20000300800 */
        /* <DEDUP_REMOVED lines=144> */
[----:B------:R-:W-:Y:S01]  /*11c30*/  ISETP.GT.AND P1, PT, R242, R238, PT ;  /* 0x000000eef200720c */ /* 0x000fe20003f24270 */
        /* <DEDUP_REMOVED lines=18> */
[--C-:B------:R-:W-:Y:S02]  /*11d60*/  FFMA.FTZ R184, R17, c[0x0][0x23c], -R176.reuse ;  /* 0x00008f0011b87a23 */ /* 0x100fe400000108b0 */
[C---:B------:R-:W-:Y:S02]  /*11d70*/  FMUL.FTZ R17, R164.reuse, R149 ;  /* 0x00000095a4117220 */ /* 0x040fe40000410000 */
[C---:B------:R-:W-:Y:S01]  /*11d80*/  FMUL.FTZ R136, R164.reuse, R136 ;  /* 0x00000088a4887220 */ /* 0x040fe20000410000 */
[----:B------:R-:W-:Y:S01]  /*11d90*/  MUFU.EX2 R182, R182 ;  /* 0x000000b600b67308 */ /* 0x000fe20000000800 */
[C---:B------:R-:W-:Y:S02]  /*11da0*/  FMUL.FTZ R137, R164.reuse, R137 ;  /* 0x00000089a4897220 */ /* 0x040fe40000410000 */
[C---:B------:R-:W-:Y:S02]  /*11db0*/  FMUL.FTZ R140, R164.reuse, R140 ;  /* 0x0000008ca48c7220 */ /* 0x040fe40000410000 */
[----:B------:R-:W-:Y:S02]  /*11dc0*/  FMUL.FTZ R141, R164, R141 ;  /* 0x0000008da48d7220 */ /* 0x000fe40000410000 */
[--C-:B------:R-:W-:Y:S02]  /*11dd0*/  FFMA.FTZ R193, R4, c[0x0][0x23c], -R176.reuse ;  /* 0x00008f0004c17a23 */ /* 0x100fe400000108b0 */
[C---:B------:R-:W-:Y:S01]  /*11de0*/  FMUL.FTZ R4, R164.reuse, R160 ;  /* 0x000000a0a4047220 */ /* 0x040fe20000410000 */
[----:B------:R-:W-:Y:S01]  /*11df0*/  MUFU.EX2 R183, R183 ;  /* 0x000000b700b77308 */ /* 0x000fe20000000800 */
[--C-:B------:R-:W-:Y:S02]  /*11e00*/  FFMA.FTZ R188, R5, c[0x0][0x23c], -R176.reuse ;  /* 0x00008f0005bc7a23 */ /* 0x100fe400000108b0 */
[----:B------:R-:W-:Y:S02]  /*11e10*/  FMUL.FTZ R5, R164, R161 ;  /* 0x000000a1a4057220 */ /* 0x000fe40000410000 */
[--C-:B------:R-:W-:Y:S02]  /*11e20*/  FFMA.FTZ R194, R6, c[0x0][0x23c], -R165.reuse ;  /* 0x00008f0006c27a23 */ /* 0x100fe400000108a5 */
[--C-:B------:R-:W-:Y:S02]  /*11e30*/  FFMA.FTZ R190, R7, c[0x0][0x23c], -R165.reuse ;  /* 0x00008f0007be7a23 */ /* 0x100fe400000108a5 */
[C---:B------:R-:W-:Y:S01]  /*11e40*/  FMUL.FTZ R132, R164.reuse, R132 ;  /* 0x00000084a4847220 */ /* 0x040fe20000410000 */
[----:B------:R-:W-:Y:S01]  /*11e50*/  MUFU.EX2 R193, R193 ;  /* 0x000000c100c17308 */ /* 0x000fe20000000800 */
[----:B------:R-:W-:Y:S02]  /*11e60*/  FMUL.FTZ R133, R164, R133 ;  /* 0x00000085a4857220 */ /* 0x000fe40000410000 */
[--C-:B------:R-:W-:Y:S02]  /*11e70*/  FFMA.FTZ R186, R22, c[0x0][0x23c], -R165.reuse ;  /* 0x00008f0016ba7a23 */ /* 0x100fe400000108a5 */
[--C-:B------:R-:W-:Y:S02]  /*11e80*/  FFMA.FTZ R187, R23, c[0x0][0x23c], -R165.reuse ;  /* 0x00008f0017bb7a23 */ /* 0x100fe400000108a5 */
[--C-:B------:R-:W-:Y:S02]  /*11e90*/  FFMA.FTZ R189, R24, c[0x0][0x23c], -R176.reuse ;  /* 0x00008f0018bd7a23 */ /* 0x100fe400000108b0 */
[--C-:B------:R-:W-:Y:S01]  /*11ea0*/  FFMA.FTZ R118, R118, c[0x0][0x23c], -R165.reuse ;  /* 0x00008f0076767a23 */ /* 0x100fe200000108a5 */
[----:B------:R-:W3:Y:S01]  /*11eb0*/  MUFU.EX2 R188, R188 ;  /* 0x000000bc00bc7308 */ /* 0x000ee20000000800 */
[----:B------:R-:W-:Y:S02]  /*11ec0*/  FFMA.FTZ R122, R122, c[0x0][0x23c], -R165 ;  /* 0x00008f007a7a7a23 */ /* 0x000fe400000108a5 */
[----:B------:R-:W-:Y:S02]  /*11ed0*/  FADD.FTZ R3, -R0, R3 ;  /* 0x0000000300037221 */ /* 0x000fe40000010100 */
[--C-:B------:R-:W-:Y:S02]  /*11ee0*/  FFMA.FTZ R44, R44, c[0x0][0x23c], -R176.reuse ;  /* 0x00008f002c2c7a23 */ /* 0x100fe400000108b0 */
[----:B------:R-:W-:Y:S02]  /*11ef0*/  FMUL.FTZ R3, R3, c[0x0][0x23c] ;  /* 0x00008f0003037a20 */ /* 0x000fe40000410000 */
        /* <DEDUP_REMOVED lines=9> */
[--C-:B------:R-:W-:Y:S01]  /*11f90*/  FFMA.FTZ R52, R52, c[0x0][0x23c], -R176.reuse ;  /* 0x00008f0034347a23 */ /* 0x100fe200000108b0 */
[----:B---3--:R-:W-:Y:S01]  /*11fa0*/  F2FP.BF16.PACK_AB R160, R188, R193 ;  /* 0x000000c1bca0723e */ /* 0x008fe200000010ff */
[--C-:B------:R-:W-:Y:S02]  /*11fb0*/  FFMA.FTZ R53, R53, c[0x0][0x23c], -R176.reuse ;  /* 0x00008f0035357a23 */ /* 0x100fe400000108b0 */
[--C-:B------:R-:W-:Y:S02]  /*11fc0*/  FFMA.FTZ R54, R54, c[0x0][0x23c], -R165.reuse ;  /* 0x00008f0036367a23 */ /* 0x100fe400000108a5 */
[--C-:B------:R-:W-:Y:S01]  /*11fd0*/  FFMA.FTZ R55, R55, c[0x0][0x23c], -R165.reuse ;  /* 0x00008f0037377a23 */ /* 0x100fe200000108a5 */
[----:B------:R-:W3:Y:S01]  /*11fe0*/  MUFU.EX2 R190, R190 ;  /* 0x000000be00be7308 */ /* 0x000ee20000000800 */
[----:B------:R-:W-:Y:S02]  /*11ff0*/  FFMA.FTZ R58, R58, c[0x0][0x23c], -R165 ;  /* 0x00008f003a3a7a23 */ /* 0x000fe400000108a5 */
[----:B------:R-:W-:Y:S02]  /*12000*/  FFMA.FTZ R64, R64, c[0x0][0x23c], -R176 ;  /* 0x00008f0040407a23 */ /* 0x000fe400000108b0 */
[----:B--2---:R-:W-:Y:S04]  /*12010*/  FFMA.FTZ R193, R164, R195, R193 ;  /* 0x000000c3a4c17223 */ /* 0x004fe800000100c1 */
[----:B------:R-:W-:Y:S01]  /*12020*/  FADD.FTZ R193, R188, R193 ;  /* 0x000000c1bcc17221 */ /* 0x000fe20000010000 */
[----:B------:R-:W-:Y:S01]  /*12030*/  MUFU.EX2 R185, R185 ;  /* 0x000000b900b97308 */ /* 0x000fe20000000800 */
[C---:B----4-:R-:W-:Y:S02]  /*12040*/  FMUL.FTZ R10, R3.reuse, R158 ;  /* 0x0000009e030a7220 */ /* 0x050fe40000410000 */
[C---:B------:R-:W-:Y:S02]  /*12050*/  FMUL.FTZ R11, R3.reuse, R159 ;  /* 0x0000009f030b7220 */ /* 0x040fe40000410000 */
[----:B------:R-:W2:Y:S01]  /*12060*/  LDSM.16.MT88.4 R156, [R227+0xa000] ;  /* 0x00a00000e39c783b */ /* 0x000ea20000004200 */
[C---:B------:R-:W-:Y:S04]  /*12070*/  FMUL.FTZ R14, R3.reuse, R154 ;  /* 0x0000009a030e7220 */ /* 0x040fe80000410000 */
[----:B------:R-:W4:Y:S01]  /*12080*/  MUFU.EX2 R177, R177 ;  /* 0x000000b100b17308 */ /* 0x000f220000000800 */
[C---:B------:R-:W-:Y:S02]  /*12090*/  FMUL.FTZ R15, R3.reuse, R155 ;  /* 0x0000009b030f7220 */ /* 0x040fe40000410000 */
[C---:B------:R-:W-:Y:S01]  /*120a0*/  FMUL.FTZ R6, R3.reuse, R162 ;  /* 0x000000a203067220 */ /* 0x040fe20000410000 */
[----:B---3--:R-:W-:Y:S01]  /*120b0*/  F2FP.BF16.PACK_AB R161, R190, R194 ;  /* 0x000000c2bea1723e */ /* 0x008fe200000010ff */
[----:B------:R-:W-:Y:S01]  /*120c0*/  FMUL.FTZ R7, R3, R163 ;  /* 0x000000a303077220 */ /* 0x000fe20000410000 */
[----:B------:R-:W3:Y:S01]  /*120d0*/  LDSM.16.MT88.4 R152, [R226+0xa000] ;  /* 0x00a00000e298783b */ /* 0x000ee20000004200 */
[----:B------:R-:W-:Y:S01]  /*120e0*/  F2FP.BF16.PACK_AB R162, R181, R191 ;  /* 0x000000bfb5a2723e */ /* 0x000fe200000010ff */
[----:B------:R-:W-:Y:S01]  /*120f0*/  FMUL.FTZ R138, R3, R138 ;  /* 0x0000008a038a7220 */ /* 0x000fe20000410000 */
[----:B------:R-:W-:Y:S01]  /*12100*/  F2FP.BF16.PACK_AB R163, R183, R182 ;  /* 0x000000b6b7a3723e */ /* 0x000fe200000010ff */
[----:B------:R-:W-:Y:S01]  /*12110*/  MUFU.EX2 R178, R178 ;  /* 0x000000b200b27308 */ /* 0x000fe20000000800 */
[C---:B------:R-:W-:Y:S02]  /*12120*/  FMUL.FTZ R139, R3.reuse, R139 ;  /* 0x0000008b038b7220 */ /* 0x040fe40000410000 */
[C---:B------:R-:W-:Y:S02]  /*12130*/  FMUL.FTZ R142, R3.reuse, R142 ;  /* 0x0000008e038e7220 */ /* 0x040fe40000410000 */
[C---:B------:R-:W-:Y:S01]  /*12140*/  FMUL.FTZ R143, R3.reuse, R143 ;  /* 0x0000008f038f7220 */ /* 0x040fe20000410000 */
[C---:B-1----:R-:W-:Y:S04]  /*12150*/  HMMA.16816.F32.BF16 R4, R160.reuse, R168, R4 ;  /* 0x000000a8a004723c */ /* 0x042fe80000041804 */
[----:B------:R-:W1:Y:S01]  /*12160*/  MUFU.EX2 R179, R179 ;  /* 0x000000b300b37308 */ /* 0x000e620000000800 */
[C---:B------:R-:W-:Y:S02]  /*12170*/  FMUL.FTZ R22, R3.reuse, R146 ;  /* 0x0000009203167220 */ /* 0x040fe40000410000 */
[C---:B------:R-:W-:Y:S01]  /*12180*/  FMUL.FTZ R23, R3.reuse, R147 ;  /* 0x0000009303177220 */ /* 0x040fe20000410000 */
[C---:B------:R-:W-:Y:S01]  /*12190*/  HMMA.16816.F32.BF16 R8, R160.reuse, R170, R8 ;  /* 0x000000aaa008723c */ /* 0x040fe20000041808 */
[----:B------:R-:W-:Y:S03]  /*121a0*/  LDSM.16.MT88.4 R168, [R227+0xa800] ;  /* 0x00a80000e3a8783b */ /* 0x000fe60000004200 */
[C---:B------:R-:W-:Y:S02]  /*121b0*/  FMUL.FTZ R134, R3.reuse, R134 ;  /* 0x0000008603867220 */ /* 0x040fe40000410000 */
[----:B------:R-:W-:Y:S01]  /*121c0*/  MUFU.EX2 R180, R180 ;  /* 0x000000b400b47308 */ /* 0x000fe20000000800 */
[C---:B------:R-:W-:Y:S01]  /*121d0*/  FMUL.FTZ R135, R3.reuse, R135 ;  /* 0x0000008703877220 */ /* 0x040fe20000410000 */
[C---:B------:R-:W-:Y:S04]  /*121e0*/  HMMA.16816.F32.BF16 R12, R160.reuse, R172, R12 ;  /* 0x000000aca00c723c */ /* 0x040fe8000004180c */
[----:B------:R-:W-:Y:S02]  /*121f0*/  FFMA.FTZ R194, R3, R252, R194 ;  /* 0x000000fc03c27223 */ /* 0x000fe400000100c2 */
[----:B------:R-:W-:Y:S02]  /*12200*/  FADD.FTZ R191, R191, R193 ;  /* 0x000000c1bfbf7221 */ /* 0x000fe40000010000 */
[----:B------:R5:W-:Y:S01]  /*12210*/  MUFU.EX2 R172, R18 ;  /* 0x0000001200ac7308 */ /* 0x000be20000000800 */
[----:B------:R-:W-:Y:S01]  /*12220*/  FFMA.FTZ R173, R19, c[0x0][0x23c], -R165 ;  /* 0x00008f0013ad7a23 */ /* 0x000fe200000108a5 */
[C---:B------:R-:W-:Y:S03]  /*12230*/  HMMA.16816.F32.BF16 R132, R160.reuse, R174, R132 ;  /* 0x000000aea084723c */ /* 0x040fe60000041884 */
[----:B------:R-:W-:Y:S02]  /*12240*/  FMUL.FTZ R19, R3, R151 ;  /* 0x0000009703137220 */ /* 0x000fe40000410000 */
[----:B------:R-:W-:Y:S02]  /*12250*/  FADD.FTZ R191, R181, R191 ;  /* 0x000000bfb5bf7221 */ /* 0x000fe40000010000 */
[--C-:B------:R-:W-:Y:S01]  /*12260*/  FFMA.FTZ R174, R20, c[0x0][0x23c], -R176.reuse ;  /* 0x00008f0014ae7a23 */ /* 0x100fe200000108b0 */
[----:B------:R-:W3:Y:S01]  /*12270*/  MUFU.EX2 R184, R184 ;  /* 0x000000b800b87308 */ /* 0x000ee20000000800 */
[C---:B------:R-:W-:Y:S03]  /*12280*/  FMUL.FTZ R20, R164.reuse, R144 ;  /* 0x00000090a4147220 */ /* 0x040fe60000410000 */
[----:B----4-:R-:W-:Y:S01]  /*12290*/  F2FP.BF16.PACK_AB R144, R177, R185 ;  /* 0x000000b9b190723e */ /* 0x010fe200000010ff */
[----:B------:R-:W-:Y:S02]  /*122a0*/  FFMA.FTZ R175, R21, c[0x0][0x23c], -R176 ;  /* 0x00008f0015af7a23 */ /* 0x000fe400000108b0 */
[----:B------:R-:W-:Y:S01]  /*122b0*/  FMUL.FTZ R21, R164, R145 ;  /* 0x00000091a4157220 */ /* 0x000fe20000410000 */
[----:B-1----:R-:W-:Y:S01]  /*122c0*/  F2FP.BF16.PACK_AB R145, R179, R178 ;  /* 0x000000b2b391723e */ /* 0x002fe200000010ff */
[----:B------:R-:W-:Y:S01]  /*122d0*/  FADD.FTZ R185, R185, R191 ;  /* 0x000000bfb9b97221 */ /* 0x000fe20000010000 */
[----:B------:R-:W1:Y:S01]  /*122e0*/  MUFU.EX2 R173, R173 ;  /* 0x000000ad00ad7308 */ /* 0x000e620000000800 */
[----:B------:R-:W-:Y:S01]  /*122f0*/  FADD.FTZ R194, R190, R194 ;  /* 0x000000c2bec27221 */ /* 0x000fe20000010000 */
[----:B------:R-:W-:Y:S01]  /*12300*/  MOV R164, R2 ;  /* 0x0000000200a47202 */ /* 0x000fe20000000f00 */
[----:B------:R-:W-:Y:S02]  /*12310*/  FADD.FTZ R185, R177, R185 ;  /* 0x000000b9b1b97221 */ /* 0x000fe40000010000 */
[----:B-----5:R-:W-:Y:S02]  /*12320*/  FMUL.FTZ R18, R3, R150 ;  /* 0x0000009603127220 */ /* 0x020fe40000410000 */
[----:B------:R-:W4:Y:S01]  /*12330*/  LDSM.16.MT88.4 R148, [R230+0xa800] ;  /* 0x00a80000e694783b */ /* 0x000f220000004200 */
[--C-:B------:R-:W-:Y:S02]  /*12340*/  FFMA.FTZ R3, R96, c[0x0][0x23c], -R176.reuse ;  /* 0x00008f0060037a23 */ /* 0x100fe400000108b0 */
[----:B------:R-:W-:Y:S01]  /*12350*/  MUFU.EX2 R174, R174 ;  /* 0x000000ae00ae7308 */ /* 0x000fe20000000800 */
[--C-:B------:R-:W-:Y:S01]  /*12360*/  FFMA.FTZ R96, R98, c[0x0][0x23c], -R165.reuse ;  /* 0x00008f0062607a23 */ /* 0x100fe200000108a5 */
[C---:B--2---:R-:W-:Y:S03]  /*12370*/  HMMA.16816.F32.BF16 R16, R160.reuse, R156, R16 ;  /* 0x0000009ca010723c */ /* 0x044fe60000041810 */
[----:B---3--:R-:W-:Y:S01]  /*12380*/  F2FP.BF16.PACK_AB R146, R184, R180 ;  /* 0x000000b4b892723e */ /* 0x008fe200000010ff */
[--C-:B------:R-:W-:Y:S02]  /*12390*/  FFMA.FTZ R98, R99, c[0x0][0x23c], -R165.reuse ;  /* 0x00008f0063627a23 */ /* 0x100fe400000108a5 */
[--C-:B------:R-:W-:Y:S02]  /*123a0*/  FFMA.FTZ R99, R101, c[0x0][0x23c], -R176.reuse ;  /* 0x00008f0065637a23 */ /* 0x100fe400000108b0 */
[----:B------:R-:W2:Y:S01]  /*123b0*/  MUFU.EX2 R175, R175 ;  /* 0x000000af00af7308 */ /* 0x000ea20000000800 */
[C---:B------:R-:W-:Y:S01]  /*123c0*/  HMMA.16816.F32.BF16 R136, R160.reuse, R158, R136 ;  /* 0x0000009ea088723c */ /* 0x040fe20000041888 */
[----:B------:R-:W3:Y:S02]  /*123d0*/  LDSM.16.MT88.4 R156, [R228+0xa800] ;  /* 0x00a80000e49c783b */ /* 0x000ee40000004200 */
[----:B-1----:R-:W-:Y:S01]  /*123e0*/  F2FP.BF16.PACK_AB R147, R173, R172 ;  /* 0x000000acad93723e */ /* 0x002fe200000010ff */
[--C-:B------:R-:W-:Y:S02]  /*123f0*/  FFMA.FTZ R101, R104, c[0x0][0x23c], -R176.reuse ;  /* 0x00008f0068657a23 */ /* 0x100fe400000108b0 */
[--C-:B------:R-:W-:Y:S02]  /*12400*/  FFMA.FTZ R104, R106, c[0x0][0x23c], -R165.reuse ;  /* 0x00008f006a687a23 */ /* 0x100fe400000108a5 */
[C---:B------:R-:W-:Y:S01]  /*12410*/  HMMA.16816.F32.BF16 R140, R160.reuse, R152, R140 ;  /* 0x00000098a08c723c */ /* 0x040fe2000004188c */
[----:B------:R-:W-:Y:S03]  /*12420*/  MUFU.EX2 R186, R186 ;  /* 0x000000ba00ba7308 */ /* 0x000fe60000000800 */
[--C-:B------:R-:W-:Y:S02]  /*12430*/  FFMA.FTZ R106, R108, c[0x0][0x23c], -R176.reuse ;  /* 0x00008f006c6a7a23 */ /* 0x100fe400000108b0 */
[--C-:B------:R-:W-:Y:S02]  /*12440*/  FFMA.FTZ R108, R110, c[0x0][0x23c], -R165.reuse ;  /* 0x00008f006e6c7a23 */ /* 0x100fe400000108a5 */
[----:B------:R-:W-:Y:S01]  /*12450*/  HMMA.16816.F32.BF16 R20, R160, R154, R20 ;  /* 0x0000009aa014723c */ /* 0x000fe20000041814 */
[----:B------:R-:W1:Y:S02]  /*12460*/  LDSM.16.MT88.4 R152, [R226+0xa800] ;  /* 0x00a80000e298783b */ /* 0x000e640000004200 */
[----:B------:R-:W5:Y:S01]  /*12470*/  MUFU.EX2 R187, R187 ;  /* 0x000000bb00bb7308 */ /* 0x000f620000000800 */
[--C-:B------:R-:W-:Y:S02]  /*12480*/  FFMA.FTZ R110, R111, c[0x0][0x23c], -R165.reuse ;  /* 0x00008f006f6e7a23 */ /* 0x100fe400000108a5 */
[--C-:B------:R-:W-:Y:S01]  /*12490*/  FFMA.FTZ R111, R113, c[0x0][0x23c], -R176.reuse ;  /* 0x00008f00716f7a23 */ /* 0x100fe200000108b0 */
[----:B--2---:R-:W-:Y:S01]  /*124a0*/  F2FP.BF16.PACK_AB R24, R175, R174 ;  /* 0x000000aeaf18723e */ /* 0x004fe200000010ff */
[--C-:B------:R-:W-:Y:S01]  /*124b0*/  FFMA.FTZ R163, R29, c[0x0][0x23c], -R176.reuse ;  /* 0x00008f001da37a23 */ /* 0x100fe200000108b0 */
[C---:B----4-:R-:W-:Y:S04]  /*124c0*/  HMMA.16816.F32.BF16 R4, R144.reuse, R148, R4 ;  /* 0x000000949004723c */ /* 0x050fe80000041804 */
[----:B------:R-:W-:Y:S01]  /*124d0*/  MUFU.EX2 R189, R189 ;  /* 0x000000bd00bd7308 */ /* 0x000fe20000000800 */
[--C-:B------:R-:W-:Y:S02]  /*124e0*/  FFMA.FTZ R160, R25, c[0x0][0x23c], -R176.reuse ;  /* 0x00008f0019a07a23 */ /* 0x100fe400000108b0 */
[--C-:B------:R-:W-:Y:S01]  /*124f0*/  FFMA.FTZ R161, R26, c[0x0][0x23c], -R165.reuse ;  /* 0x00008f001aa17a23 */ /* 0x100fe200000108a5 */
[C---:B------:R-:W-:Y:S01]  /*12500*/  HMMA.16816.F32.BF16 R8, R144.reuse, R150, R8 ;  /* 0x000000969008723c */ /* 0x040fe20000041808 */
[----:B------:R-:W2:Y:S03]  /*12510*/  LDSM.16.MT88.4 R148, [R230+0xb000] ;  /* 0x00b00000e694783b */ /* 0x000ea60000004200 */
[--C-:B------:R-:W-:Y:S02]  /*12520*/  FFMA.FTZ R162, R27, c[0x0][0x23c], -R165.reuse ;  /* 0x00008f001ba27a23 */ /* 0x100fe400000108a5 */
[----:B------:R-:W4:Y:S01]  /*12530*/  MUFU.EX2 R160, R160 ;  /* 0x000000a000a07308 */ /* 0x000f220000000800 */
[----:B------:R-:W-:Y:S01]  /*12540*/  FFMA.FTZ R113, R115, c[0x0][0x23c], -R165 ;  /* 0x00008f0073717a23 */ /* 0x000fe200000108a5 */
[C---:B---3--:R-:W-:Y:S04]  /*12550*/  HMMA.16816.F32.BF16 R12, R144.reuse, R156, R12 ;  /* 0x0000009c900c723c */ /* 0x048fe8000004180c */
[----:B-----5:R-:W-:Y:S01]  /*12560*/  F2FP.BF16.PACK_AB R25, R187, R186 ;  /* 0x000000babb19723e */ /* 0x020fe200000010ff */
[----:B------:R-:W-:Y:S03]  /*12570*/  FFMA.FTZ R115, R117, c[0x0][0x23c], -R176 ;  /* 0x00008f0075737a23 */ /* 0x000fe600000108b0 */
[----:B------:R-:W-:Y:S01]  /*12580*/  MUFU.EX2 R161, R161 ;  /* 0x000000a100a17308 */ /* 0x000fe20000000800 */
[C---:B------:R-:W-:Y:S01]  /*12590*/  HMMA.16816.F32.BF16 R132, R144.reuse, R158, R132 ;  /* 0x0000009e9084723c */ /* 0x040fe20000041884 */
[----:B------:R-:W3:Y:S02]  /*125a0*/  LDSM.16.MT88.4 R156, [R228+0xb000] ;  /* 0x00b00000e49c783b */ /* 0x000ee40000004200 */
[----:B------:R-:W-:Y:S02]  /*125b0*/  FADD.FTZ R180, R180, R185 ;  /* 0x000000b9b4b47221 */ /* 0x000fe40000010000 */
[----:B------:R-:W-:Y:S03]  /*125c0*/  FADD.FTZ R194, R182, R194 ;  /* 0x000000c2b6c27221 */ /* 0x000fe60000010000 */
[C---:B------:R-:W-:Y:S01]  /*125d0*/  HMMA.16816.F32.BF16 R16, R144.reuse, R168, R16 ;  /* 0x000000a89010723c */ /* 0x040fe20000041810 */
[----:B------:R-:W5:Y:S03]  /*125e0*/  MUFU.EX2 R162, R162 ;  /* 0x000000a200a27308 */ /* 0x000f660000000800 */
[----:B------:R-:W-:Y:S01]  /*125f0*/  FADD.FTZ R180, R184, R180 ;  /* 0x000000b4b8b47221 */ /* 0x000fe20000010000 */
[----:B----4-:R-:W-:Y:S01]  /*12600*/  F2FP.BF16.PACK_AB R26, R160, R189 ;  /* 0x000000bda01a723e */ /* 0x010fe200000010ff */
[----:B------:R-:W-:Y:S02]  /*12610*/  FADD.FTZ R183, R183, R194 ;  /* 0x000000c2b7b77221 */ /* 0x000fe40000010000 */
[C---:B------:R-:W-:Y:S03]  /*12620*/  HMMA.16816.F32.BF16 R136, R144.reuse, R170, R136 ;  /* 0x000000aa9088723c */ /* 0x040fe60000041888 */
[----:B------:R-:W4:Y:S01]  /*12630*/  MUFU.EX2 R163, R163 ;  /* 0x000000a300a37308 */ /* 0x000f220000000800 */
[--C-:B------:R-:W-:Y:S02]  /*12640*/  FFMA.FTZ R168, R30, c[0x0][0x23c], -R165.reuse ;  /* 0x00008f001ea87a23 */ /* 0x100fe400000108a5 */
[----:B------:R-:W-:Y:S02]  /*12650*/  FFMA.FTZ R169, R34, c[0x0][0x23c], -R165 ;  /* 0x00008f0022a97a23 */ /* 0x000fe400000108a5 */
[C---:B-1----:R-:W-:Y:S04]  /*12660*/  HMMA.16816.F32.BF16 R140, R144.reuse, R152, R140 ;  /* 0x00000098908c723c */ /* 0x042fe8000004188c */
[----:B------:R-:W-:Y:S01]  /*12670*/  FADD.FTZ R174, R174, R180 ;  /* 0x000000b4aeae7221 */ /* 0x000fe20000010000 */
[----:B------:R-:W-:Y:S01]  /*12680*/  MUFU.EX2 R168, R168 ;  /* 0x000000a800a87308 */ /* 0x000fe20000000800 */
[----:B------:R-:W-:Y:S02]  /*12690*/  FADD.FTZ R183, R178, R183 ;  /* 0x000000b7b2b77221 */ /* 0x000fe40000010000 */
[--C-:B------:R-:W-:Y:S01]  /*126a0*/  FFMA.FTZ R152, R31, c[0x0][0x23c], -R165.reuse ;  /* 0x00008f001f987a23 */ /* 0x100fe200000108a5 */
[----:B------:R-:W-:Y:S01]  /*126b0*/  HMMA.16816.F32.BF16 R20, R144, R154, R20 ;  /* 0x0000009a9014723c */ /* 0x000fe20000041814 */
[----:B------:R-:W1:Y:S02]  /*126c0*/  LDSM.16.MT88.4 R28, [R227+0xb000] ;  /* 0x00b00000e31c783b */ /* 0x000e640000004200 */
[----:B------:R-:W-:Y:S01]  /*126d0*/  FFMA.FTZ R153, R33, c[0x0][0x23c], -R176 ;  /* 0x00008f0021997a23 */ /* 0x000fe200000108b0 */
[----:B-----5:R-:W-:Y:S01]  /*126e0*/  F2FP.BF16.PACK_AB R27, R162, R161 ;  /* 0x000000a1a21b723e */ /* 0x020fe200000010ff */
[----:B------:R-:W-:Y:S01]  /*126f0*/  FADD.FTZ R174, R175, R174 ;  /* 0x000000aeafae7221 */ /* 0x000fe20000010000 */
[----:B------:R5:W-:Y:S01]  /*12700*/  MUFU.EX2 R154, R32 ;  /* 0x00000020009a7308 */ /* 0x000be20000000800 */
[----:B------:R-:W-:Y:S02]  /*12710*/  FFMA.FTZ R155, R35, c[0x0][0x23c], -R165 ;  /* 0x00008f00239b7a23 */ /* 0x000fe400000108a5 */
[----:B------:R-:W4:Y:S02]  /*12720*/  LDSM.16.MT88.4 R144, [R226+0xb000] ;  /* 0x00b00000e290783b */ /* 0x000f240000004200 */
[C---:B--2---:R-:W-:Y:S05]  /*12730*/  HMMA.16816.F32.BF16 R4, R24.reuse, R148, R4 ;  /* 0x000000941804723c */ /* 0x044fea0000041804 */
[----:B------:R-:W2:Y:S01]  /*12740*/  MUFU.EX2 R152, R152 ;  /* 0x0000009800987308 */ /* 0x000ea20000000800 */
[----:B------:R-:W-:Y:S02]  /*12750*/  FADD.FTZ R174, R189, R174 ;  /* 0x000000aebdae7221 */ /* 0x000fe40000010000 */
[C---:B------:R-:W-:Y:S01]  /*12760*/  HMMA.16816.F32.BF16 R8, R24.reuse, R150, R8 ;  /* 0x000000961808723c */ /* 0x040fe20000041808 */
[----:B------:R-:W-:Y:S03]  /*12770*/  LDSM.16.MT88.4 R148, [R228+0xb800] ;  /* 0x00b80000e494783b */ /* 0x000fe60000004200 */
[----:B------:R-:W-:Y:S02]  /*12780*/  FADD.FTZ R160, R160, R174 ;  /* 0x000000aea0a07221 */ /* 0x000fe40000010000 */
[----:B------:R-:W-:Y:S01]  /*12790*/  FADD.FTZ R179, R179, R183 ;  /* 0x000000b7b3b37221 */ /* 0x000fe20000010000 */
[----:B------:R-:W2:Y:S01]  /*127a0*/  MUFU.EX2 R153, R153 ;  /* 0x0000009900997308 */ /* 0x000ea20000000800 */
[C---:B---3--:R-:W-:Y:S01]  /*127b0*/  HMMA.16816.F32.BF16 R12, R24.reuse, R156, R12 ;  /* 0x0000009c180c723c */ /* 0x048fe2000004180c */
[----:B-----5:R-:W3:Y:S03]  /*127c0*/  LDSM.16.MT88.4 R32, [R230+0xb800] ;  /* 0x00b80000e620783b */ /* 0x020ee60000004200 */
[----:B------:R-:W-:Y:S03]  /*127d0*/  FADD.FTZ R179, R172, R179 ;  /* 0x000000b3acb37221 */ /* 0x000fe60000010000 */
[--C-:B------:R-:W-:Y:S01]  /*127e0*/  FFMA.FTZ R156, R36, c[0x0][0x23c], -R176.reuse ;  /* 0x00008f00249c7a23 */ /* 0x100fe200000108b0 */
[C---:B------:R-:W-:Y:S01]  /*127f0*/  HMMA.16816.F32.BF16 R132, R24.reuse, R158, R132 ;  /* 0x0000009e1884723c */ /* 0x040fe20000041884 */
[----:B------:R-:W-:Y:S03]  /*12800*/  MUFU.EX2 R169, R169 ;  /* 0x000000a900a97308 */ /* 0x000fe60000000800 */
[--C-:B------:R-:W-:Y:S02]  /*12810*/  FFMA.FTZ R157, R37, c[0x0][0x23c], -R176.reuse ;  /* 0x00008f00259d7a23 */ /* 0x100fe400000108b0 */
[----:B------:R-:W-:Y:S02]  /*12820*/  FADD.FTZ R173, R173, R179 ;  /* 0x000000b3adad7221 */ /* 0x000fe40000010000 */
[C---:B-1----:R-:W-:Y:S03]  /*12830*/  HMMA.16816.F32.BF16 R16, R24.reuse, R28, R16 ;  /* 0x0000001c1810723c */ /* 0x042fe60000041810 */
[----:B------:R-:W1:Y:S01]  /*12840*/  MUFU.EX2 R155, R155 ;  /* 0x0000009b009b7308 */ /* 0x000e620000000800 */
[--C-:B------:R-:W-:Y:S02]  /*12850*/  FFMA.FTZ R158, R38, c[0x0][0x23c], -R165.reuse ;  /* 0x00008f00269e7a23 */ /* 0x100fe400000108a5 */
[----:B------:R-:W-:Y:S02]  /*12860*/  FFMA.FTZ R159, R39, c[0x0][0x23c], -R165 ;  /* 0x00008f00279f7a23 */ /* 0x000fe400000108a5 */
[----:B------:R-:W-:Y:S01]  /*12870*/  LDSM.16.MT88.4 R36, [R226+0xb800] ;  /* 0x00b80000e224783b */ /* 0x000fe20000004200 */
[C---:B------:R-:W-:Y:S03]  /*12880*/  HMMA.16816.F32.BF16 R136, R24.reuse, R30, R136 ;  /* 0x0000001e1888723c */ /* 0x040fe60000041888 */
[----:B------:R-:W-:Y:S01]  /*12890*/  FADD.FTZ R173, R186, R173 ;  /* 0x000000adbaad7221 */ /* 0x000fe20000010000 */
[----:B------:R-:W-:Y:S03]  /*128a0*/  MUFU.EX2 R156, R156 ;  /* 0x0000009c009c7308 */ /* 0x000fe60000000800 */
[----:B------:R-:W5:Y:S01]  /*128b0*/  LDSM.16.MT88.4 R28, [R227+0xb800] ;  /* 0x00b80000e31c783b */ /* 0x000f620000004200 */
[C---:B----4-:R-:W-:Y:S04]  /*128c0*/  HMMA.16816.F32.BF16 R140, R24.reuse, R144, R140 ;  /* 0x00000090188c723c */ /* 0x050fe8000004188c */
[----:B------:R-:W-:Y:S02]  /*128d0*/  FADD.FTZ R187, R187, R173 ;  /* 0x000000adbbbb7221 */ /* 0x000fe40000010000 */
[----:B------:R-:W-:Y:S01]  /*128e0*/  MUFU.EX2 R157, R157 ;  /* 0x0000009d009d7308 */ /* 0x000fe20000000800 */
[----:B------:R-:W-:Y:S01]  /*128f0*/  FFMA.FTZ R144, R41, c[0x0][0x23c], -R176 ;  /* 0x00008f0029907a23 */ /* 0x000fe200000108b0 */
[----:B------:R-:W-:Y:S04]  /*12900*/  HMMA.16816.F32.BF16 R20, R24, R146, R20 ;  /* 0x000000921814723c */ /* 0x000fe80000041814 */
[----:B------:R-:W-:Y:S02]  /*12910*/  FFMA.FTZ R145, R42, c[0x0][0x23c], -R165 ;  /* 0x00008f002a917a23 */ /* 0x000fe400000108a5 */
[----:B------:R-:W-:Y:S01]  /*12920*/  FADD.FTZ R187, R161, R187 ;  /* 0x000000bba1bb7221 */ /* 0x000fe20000010000 */
[----:B------:R-:W-:Y:S01]  /*12930*/  F2FP.BF16.PACK_AB R24, R163, R192 ;  /* 0x000000c0a318723e */ /* 0x000fe200000010ff */
[----:B------:R4:W-:Y:S01]  /*12940*/  MUFU.EX2 R146, R40 ;  /* 0x0000002800927308 */ /* 0x0009e20000000800 */
[----:B------:R-:W-:Y:S03]  /*12950*/  FFMA.FTZ R147, R43, c[0x0][0x23c], -R165 ;  /* 0x00008f002b937a23 */ /* 0x000fe600000108a5 */
[----:B--2---:R-:W-:Y:S01]  /*12960*/  F2FP.BF16.PACK_AB R25, R152, R168 ;  /* 0x000000a89819723e */ /* 0x004fe200000010ff */
[----:B------:R-:W-:Y:S01]  /*12970*/  FADD.FTZ R192, R192, R160 ;  /* 0x000000a0c0c07221 */ /* 0x000fe20000010000 */
[----:B------:R-:W-:Y:S01]  /*12980*/  F2FP.BF16.PACK_AB R26, R153, R154 ;  /* 0x0000009a991a723e */ /* 0x000fe200000010ff */
[----:B------:R-:W-:Y:S01]  /*12990*/  FADD.FTZ R187, R162, R187 ;  /* 0x000000bba2bb7221 */ /* 0x000fe20000010000 */
[----:B-1----:R-:W-:Y:S01]  /*129a0*/  F2FP.BF16.PACK_AB R27, R155, R169 ;  /* 0x000000a99b1b723e */ /* 0x002fe200000010ff */
[----:B------:R-:W-:Y:S01]  /*129b0*/  FADD.FTZ R192, R163, R192 ;  /* 0x000000c0a3c07221 */ /* 0x000fe20000010000 */
[----:B------:R-:W1:Y:S01]  /*129c0*/  MUFU.EX2 R158, R158 ;  /* 0x0000009e009e7308 */ /* 0x000e620000000800 */
[----:B------:R-:W-:Y:S02]  /*129d0*/  FADD.FTZ R168, R168, R187 ;  /* 0x000000bba8a87221 */ /* 0x000fe40000010000 */
[----:B------:R-:W-:Y:S02]  /*129e0*/  FADD.FTZ R154, R154, R192 ;  /* 0x000000c09a9a7221 */ /* 0x000fe40000010000 */
[C---:B---3--:R-:W-:Y:S03]  /*129f0*/  HMMA.16816.F32.BF16 R4, R24.reuse, R32, R4 ;  /* 0x000000201804723c */ /* 0x048fe60000041804 */
[----:B------:R-:W-:Y:S02]  /*12a00*/  FADD.FTZ R154, R153, R154 ;  /* 0x0000009a999a7221 */ /* 0x000fe40000010000 */
[----:B------:R-:W2:Y:S01]  /*12a10*/  MUFU.EX2 R159, R159 ;  /* 0x0000009f009f7308 */ /* 0x000ea20000000800 */
[----:B------:R-:W-:Y:S02]  /*12a20*/  FADD.FTZ R168, R152, R168 ;  /* 0x000000a898a87221 */ /* 0x000fe40000010000 */
[C---:B------:R-:W-:Y:S01]  /*12a30*/  HMMA.16816.F32.BF16 R8, R24.reuse, R34, R8 ;  /* 0x000000221808723c */ /* 0x040fe20000041808 */
[----:B------:R-:W3:Y:S03]  /*12a40*/  LDSM.16.MT88.4 R32, [R230+0xc000] ;  /* 0x00c00000e620783b */ /* 0x000ee60000004200 */
[----:B------:R-:W-:Y:S03]  /*12a50*/  FADD.FTZ R169, R169, R168 ;  /* 0x000000a8a9a97221 */ /* 0x000fe60000010000 */
[----:B------:R-:W2:Y:S01]  /*12a60*/  MUFU.EX2 R144, R144 ;  /* 0x0000009000907308 */ /* 0x000ea20000000800 */
[C---:B------:R-:W-:Y:S01]  /*12a70*/  HMMA.16816.F32.BF16 R12, R24.reuse, R148, R12 ;  /* 0x00000094180c723c */ /* 0x040fe2000004180c */
[----:B----4-:R-:W4:Y:S03]  /*12a80*/  LDSM.16.MT88.4 R40, [R228+0xc000] ;  /* 0x00c00000e428783b */ /* 0x010f260000004200 */
[----:B------:R-:W-:Y:S03]  /*12a90*/  FADD.FTZ R169, R155, R169 ;  /* 0x000000a99ba97221 */ /* 0x000fe60000010000 */
[--C-:B------:R-:W-:Y:S01]  /*12aa0*/  FFMA.FTZ R148, R56, c[0x0][0x23c], -R176.reuse ;  /* 0x00008f0038947a23 */ /* 0x100fe200000108b0 */
[C---:B------:R-:W-:Y:S01]  /*12ab0*/  HMMA.16816.F32.BF16 R132, R24.reuse, R150, R132 ;  /* 0x000000961884723c */ /* 0x040fe20000041884 */
[----:B------:R-:W-:Y:S03]  /*12ac0*/  MUFU.EX2 R145, R145 ;  /* 0x0000009100917308 */ /* 0x000fe60000000800 */
[----:B-1----:R-:W-:Y:S02]  /*12ad0*/  FADD.FTZ R169, R158, R169 ;  /* 0x000000a99ea97221 */ /* 0x002fe40000010000 */
[--C-:B------:R-:W-:Y:S02]  /*12ae0*/  FFMA.FTZ R56, R57, c[0x0][0x23c], -R176.reuse ;  /* 0x00008f0039387a23 */ /* 0x100fe400000108b0 */
[C---:B-----5:R-:W-:Y:S03]  /*12af0*/  HMMA.16816.F32.BF16 R16, R24.reuse, R28, R16 ;  /* 0x0000001c1810723c */ /* 0x060fe60000041810 */
[----:B------:R-:W1:Y:S01]  /*12b00*/  MUFU.EX2 R147, R147 ;  /* 0x0000009300937308 */ /* 0x000e620000000800 */
[--C-:B------:R-:W-:Y:S02]  /*12b10*/  FFMA.FTZ R57, R59, c[0x0][0x23c], -R165.reuse ;  /* 0x00008f003b397a23 */ /* 0x100fe400000108a5 */
[--C-:B------:R-:W-:Y:S02]  /*12b20*/  FFMA.FTZ R59, R60, c[0x0][0x23c], -R176.reuse ;  /* 0x00008f003c3b7a23 */ /* 0x100fe400000108b0 */
[C---:B------:R-:W-:Y:S01]  /*12b30*/  HMMA.16816.F32.BF16 R136, R24.reuse, R30, R136 ;  /* 0x0000001e1888723c */ /* 0x040fe20000041888 */
[----:B------:R-:W5:Y:S03]  /*12b40*/  LDSM.16.MT88.4 R28, [R227+0xc000] ;  /* 0x00c00000e31c783b */ /* 0x000f660000004200 */
[--C-:B------:R-:W-:Y:S01]  /*12b50*/  FFMA.FTZ R60, R61, c[0x0][0x23c], -R176.reuse ;  /* 0x00008f003d3c7a23 */ /* 0x100fe200000108b0 */
[----:B------:R-:W-:Y:S01]  /*12b60*/  MUFU.EX2 R44, R44 ;  /* 0x0000002c002c7308 */ /* 0x000fe20000000800 */
[--C-:B------:R-:W-:Y:S02]  /*12b70*/  FFMA.FTZ R61, R62, c[0x0][0x23c], -R165.reuse ;  /* 0x00008f003e3d7a23 */ /* 0x100fe400000108a5 */
[C---:B------:R-:W-:Y:S04]  /*12b80*/  HMMA.16816.F32.BF16 R140, R24.reuse, R36, R140 ;  /* 0x00000024188c723c */ /* 0x040fe8000004188c */
[--C-:B------:R-:W-:Y:S02]  /*12b90*/  FFMA.FTZ R62, R63, c[0x0][0x23c], -R165.reuse ;  /* 0x00008f003f3e7a23 */ /* 0x100fe400000108a5 */
[----:B------:R-:W-:Y:S01]  /*12ba0*/  FFMA.FTZ R63, R65, c[0x0][0x23c], -R176 ;  /* 0x00008f00413f7a23 */ /* 0x000fe200000108b0 */
[----:B------:R-:W-:Y:S01]  /*12bb0*/  MUFU.EX2 R45, R45 ;  /* 0x0000002d002d7308 */ /* 0x000fe20000000800 */
[----:B------:R-:W-:Y:S01]  /*12bc0*/  HMMA.16816.F32.BF16 R20, R24, R38, R20 ;  /* 0x000000261814723c */ /* 0x000fe20000041814 */
[----:B------:R-:W5:Y:S03]  /*12bd0*/  LDSM.16.MT88.4 R36, [R226+0xc000] ;  /* 0x00c00000e224783b */ /* 0x000f660000004200 */
[--C-:B------:R-:W-:Y:S02]  /*12be0*/  FFMA.FTZ R65, R66, c[0x0][0x23c], -R165.reuse ;  /* 0x00008f0042417a23 */ /* 0x100fe400000108a5 */
[----:B------:R-:W-:Y:S01]  /*12bf0*/  FFMA.FTZ R66, R67, c[0x0][0x23c], -R165 ;  /* 0x00008f0043427a23 */ /* 0x000fe200000108a5 */
[----:B------:R-:W-:Y:S01]  /*12c00*/  F2FP.BF16.PACK_AB R24, R157, R156 ;  /* 0x0000009c9d18723e */ /* 0x000fe200000010ff */
[----:B------:R-:W-:Y:S01]  /*12c10*/  FADD.FTZ R156, R156, R154 ;  /* 0x0000009a9c9c7221 */ /* 0x000fe20000010000 */
[----:B------:R-:W4:Y:S03]  /*12c20*/  MUFU.EX2 R46, R46 ;  /* 0x0000002e002e7308 */ /* 0x000f260000000800 */
[----:B--2---:R-:W-:Y:S01]  /*12c30*/  F2FP.BF16.PACK_AB R25, R159, R158 ;  /* 0x0000009e9f19723e */ /* 0x004fe200000010ff */
[----:B------:R-:W-:Y:S01]  /*12c40*/  FADD.FTZ R156, R157, R156 ;  /* 0x0000009c9d9c7221 */ /* 0x000fe20000010000 */
[----:B------:R-:W-:Y:S01]  /*12c50*/  F2FP.BF16.PACK_AB R26, R144, R146 ;  /* 0x00000092901a723e */ /* 0x000fe200000010ff */
[----:B------:R-:W-:Y:S01]  /*12c60*/  FADD.FTZ R159, R159, R169 ;  /* 0x000000a99f9f7221 */ /* 0x000fe20000010000 */
[----:B-1----:R-:W-:Y:S01]  /*12c70*/  F2FP.BF16.PACK_AB R27, R147, R145 ;  /* 0x00000091931b723e */ /* 0x002fe200000010ff */
[----:B------:R-:W-:Y:S02]  /*12c80*/  FADD.FTZ R146, R146, R156 ;  /* 0x0000009c92927221 */ /* 0x000fe40000010000 */
[----:B------:R-:W1:Y:S01]  /*12c90*/  MUFU.EX2 R47, R47 ;  /* 0x0000002f002f7308 */ /* 0x000e620000000800 */
[----:B------:R-:W-:Y:S02]  /*12ca0*/  FADD.FTZ R159, R145, R159 ;  /* 0x0000009f919f7221 */ /* 0x000fe40000010000 */
[--C-:B------:R-:W-:Y:S01]  /*12cb0*/  FFMA.FTZ R67, R68, c[0x0][0x23c], -R176.reuse ;  /* 0x00008f0044437a23 */ /* 0x100fe200000108b0 */
[C---:B---3--:R-:W-:Y:S03]  /*12cc0*/  HMMA.16816.F32.BF16 R4, R24.reuse, R32, R4 ;  /* 0x000000201804723c */ /* 0x048fe60000041804 */
[----:B------:R-:W-:Y:S02]  /*12cd0*/  FADD.FTZ R147, R147, R159 ;  /* 0x0000009f93937221 */ /* 0x000fe40000010000 */
[----:B------:R-:W-:Y:S01]  /*12ce0*/  LDSM.16.MT88.4 R156, [R230+0x11800] ;  /* 0x01180000e69c783b */ /* 0x000fe20000004200 */
[----:B------:R-:W-:Y:S01]  /*12cf0*/  MUFU.EX2 R48, R48 ;  /* 0x0000003000307308 */ /* 0x000fe20000000800 */
[--C-:B------:R-:W-:Y:S01]  /*12d00*/  FFMA.FTZ R68, R69, c[0x0][0x23c], -R176.reuse ;  /* 0x00008f0045447a23 */ /* 0x100fe200000108b0 */
[C---:B------:R-:W-:Y:S04]  /*12d10*/  HMMA.16816.F32.BF16 R8, R24.reuse, R34, R8 ;  /* 0x000000221808723c */ /* 0x040fe80000041808 */
[----:B----4-:R-:W-:Y:S01]  /*12d20*/  FADD.FTZ R147, R46, R147 ;  /* 0x000000932e937221 */ /* 0x010fe20000010000 */
[----:B------:R-:W2:Y:S01]  /*12d30*/  LDSM.16.MT88.4 R32, [R230+0xc800] ;  /* 0x00c80000e620783b */ /* 0x000ea20000004200 */
[--C-:B------:R-:W-:Y:S02]  /*12d40*/  FFMA.FTZ R69, R70, c[0x0][0x23c], -R165.reuse ;  /* 0x00008f0046457a23 */ /* 0x100fe400000108a5 */
[----:B------:R-:W3:Y:S01]  /*12d50*/  MUFU.EX2 R49, R49 ;  /* 0x0000003100317308 */ /* 0x000ee20000000800 */
[C---:B------:R-:W-:Y:S03]  /*12d60*/  HMMA.16816.F32.BF16 R12, R24.reuse, R40, R12 ;  /* 0x00000028180c723c */ /* 0x040fe6000004180c */
[--C-:B------:R-:W-:Y:S02]  /*12d70*/  FFMA.FTZ R70, R71, c[0x0][0x23c], -R165.reuse ;  /* 0x00008f0047467a23 */ /* 0x100fe400000108a5 */
[--C-:B------:R-:W-:Y:S02]  /*12d80*/  FFMA.FTZ R71, R72, c[0x0][0x23c], -R176.reuse ;  /* 0x00008f0048477a23 */ /* 0x100fe400000108b0 */
[--C-:B------:R-:W-:Y:S01]  /*12d90*/  FFMA.FTZ R72, R73, c[0x0][0x23c], -R176.reuse ;  /* 0x00008f0049487a23 */ /* 0x100fe200000108b0 */
[C---:B------:R-:W-:Y:S01]  /*12da0*/  HMMA.16816.F32.BF16 R132, R24.reuse, R42, R132 ;  /* 0x0000002a1884723c */ /* 0x040fe20000041884 */
[----:B------:R-:W-:Y:S01]  /*12db0*/  MUFU.EX2 R50, R50 ;  /* 0x0000003200327308 */ /* 0x000fe20000000800 */
[----:B------:R-:W-:Y:S02]  /*12dc0*/  LDSM.16.MT88.4 R40, [R226+0xc800] ;  /* 0x00c80000e228783b */ /* 0x000fe40000004200 */
[--C-:B------:R-:W-:Y:S02]  /*12dd0*/  FFMA.FTZ R73, R74, c[0x0][0x23c], -R165.reuse ;  /* 0x00008f004a497a23 */ /* 0x100fe400000108a5 */
[--C-:B------:R-:W-:Y:S02]  /*12de0*/  FFMA.FTZ R74, R75, c[0x0][0x23c], -R165.reuse ;  /* 0x00008f004b4a7a23 */ /* 0x100fe400000108a5 */
[C---:B-----5:R-:W-:Y:S03]  /*12df0*/  HMMA.16816.F32.BF16 R16, R24.reuse, R28, R16 ;  /* 0x0000001c1810723c */ /* 0x060fe60000041810 */
[----:B------:R-:W4:Y:S01]  /*12e00*/  MUFU.EX2 R51, R51 ;  /* 0x0000003300337308 */ /* 0x000f220000000800 */
        /* <DEDUP_REMOVED lines=9> */
[--C-:B------:R-:W-:Y:S01]  /*12ea0*/  FFMA.FTZ R80, R81, c[0x0][0x23c], -R176.reuse ;  /* 0x00008f0051507a23 */ /* 0x100fe200000108b0 */
[----:B------:R-:W2:Y:S01]  /*12eb0*/  MUFU.EX2 R53, R53 ;  /* 0x0000003500357308 */ /* 0x000ea20000000800 */
[----:B------:R-:W-:Y:S01]  /*12ec0*/  HMMA.16816.F32.BF16 R20, R24, R38, R20 ;  /* 0x000000261814723c */ /* 0x000fe20000041814 */
[----:B------:R-:W5:Y:S03]  /*12ed0*/  LDSM.16.MT88.4 R36, [R227+0xc800] ;  /* 0x00c80000e324783b */ /* 0x000f660000004200 */
[--C-:B------:R-:W-:Y:S02]  /*12ee0*/  FFMA.FTZ R81, R82, c[0x0][0x23c], -R165.reuse ;  /* 0x00008f0052517a23 */ /* 0x100fe400000108a5 */
[----:B------:R-:W-:Y:S01]  /*12ef0*/  FFMA.FTZ R82, R83, c[0x0][0x23c], -R165 ;  /* 0x00008f0053527a23 */ /* 0x000fe200000108a5 */
[----:B------:R-:W-:Y:S01]  /*12f00*/  F2FP.BF16.PACK_AB R24, R45, R44 ;  /* 0x0000002c2d18723e */ /* 0x000fe200000010ff */
[--C-:B------:R-:W-:Y:S01]  /*12f10*/  FFMA.FTZ R83, R84, c[0x0][0x23c], -R176.reuse ;  /* 0x00008f0054537a23 */ /* 0x100fe200000108b0 */
[----:B------:R-:W-:Y:S03]  /*12f20*/  MUFU.EX2 R54, R54 ;  /* 0x0000003600367308 */ /* 0x000fe60000000800 */
[C---:B-1----:R-:W-:Y:S01]  /*12f30*/  F2FP.BF16.PACK_AB R25, R47.reuse, R46 ;  /* 0x0000002e2f19723e */ /* 0x042fe200000010ff */
[----:B------:R-:W-:Y:S01]  /*12f40*/  FADD.FTZ R47, R47, R147 ;  /* 0x000000932f2f7221 */ /* 0x000fe20000010000 */
[----:B---3--:R-:W-:Y:S01]  /*12f50*/  F2FP.BF16.PACK_AB R26, R49, R48 ;  /* 0x00000030311a723e */ /* 0x008fe200000010ff */
[--C-:B------:R-:W-:Y:S01]  /*12f60*/  FFMA.FTZ R84, R85, c[0x0][0x23c], -R176.reuse ;  /* 0x00008f0055547a23 */ /* 0x100fe200000108b0 */
[----:B----4-:R-:W-:Y:S01]  /*12f70*/  F2FP.BF16.PACK_AB R27, R51, R50 ;  /* 0x00000032331b723e */ /* 0x010fe200000010ff */
[--C-:B------:R-:W-:Y:S02]  /*12f80*/  FFMA.FTZ R85, R86, c[0x0][0x23c], -R165.reuse ;  /* 0x00008f0056557a23 */ /* 0x100fe400000108a5 */
[----:B------:R-:W1:Y:S01]  /*12f90*/  MUFU.EX2 R55, R55 ;  /* 0x0000003700377308 */ /* 0x000e620000000800 */
[--C-:B------:R-:W-:Y:S02]  /*12fa0*/  FFMA.FTZ R86, R87, c[0x0][0x23c], -R165.reuse ;  /* 0x00008f0057567a23 */ /* 0x100fe400000108a5 */
[--C-:B------:R-:W-:Y:S01]  /*12fb0*/  FFMA.FTZ R87, R88, c[0x0][0x23c], -R176.reuse ;  /* 0x00008f0058577a23 */ /* 0x100fe200000108b0 */
[C---:B--2---:R-:W-:Y:S03]  /*12fc0*/  HMMA.16816.F32.BF16 R4, R24.reuse, R32, R4 ;  /* 0x000000201804723c */ /* 0x044fe60000041804 */
[--C-:B------:R-:W-:Y:S02]  /*12fd0*/  FFMA.FTZ R88, R89, c[0x0][0x23c], -R176.reuse ;  /* 0x00008f0059587a23 */ /* 0x100fe400000108b0 */
[--C-:B------:R-:W-:Y:S01]  /*12fe0*/  FFMA.FTZ R89, R90, c[0x0][0x23c], -R165.reuse ;  /* 0x00008f005a597a23 */ /* 0x100fe200000108a5 */
[----:B------:R-:W-:Y:S01]  /*12ff0*/  MUFU.EX2 R148, R148 ;  /* 0x0000009400947308 */ /* 0x000fe20000000800 */
[--C-:B------:R-:W-:Y:S01]  /*13000*/  FFMA.FTZ R90, R91, c[0x0][0x23c], -R165.reuse ;  /* 0x00008f005b5a7a23 */ /* 0x100fe200000108a5 */
[C---:B------:R-:W-:Y:S01]  /*13010*/  HMMA.16816.F32.BF16 R8, R24.reuse, R34, R8 ;  /* 0x000000221808723c */ /* 0x040fe20000041808 */
[----:B------:R-:W-:Y:S03]  /*13020*/  LDSM.16.MT88.4 R32, [R228+0xd000] ;  /* 0x00d00000e420783b */ /* 0x000fe60000004200 */
[--C-:B------:R-:W-:Y:S02]  /*13030*/  FFMA.FTZ R91, R92, c[0x0][0x23c], -R176.reuse ;  /* 0x00008f005c5b7a23 */ /* 0x100fe400000108b0 */
[--C-:B------:R-:W-:Y:S02]  /*13040*/  FFMA.FTZ R92, R93, c[0x0][0x23c], -R176.reuse ;  /* 0x00008f005d5c7a23 */ /* 0x100fe400000108b0 */
[----:B------:R-:W2:Y:S01]  /*13050*/  MUFU.EX2 R56, R56 ;  /* 0x0000003800387308 */ /* 0x000ea20000000800 */
[C---:B-----5:R-:W-:Y:S03]  /*13060*/  HMMA.16816.F32.BF16 R12, R24.reuse, R28, R12 ;  /* 0x0000001c180c723c */ /* 0x060fe6000004180c */
        /* <DEDUP_REMOVED lines=9> */
[----:B------:R-:W4:Y:S01]  /*13100*/  MUFU.EX2 R57, R57 ;  /* 0x0000003900397308 */ /* 0x000f220000000800 */
[--C-:B------:R-:W-:Y:S02]  /*13110*/  FFMA.FTZ R102, R103, c[0x0][0x23c], -R165.reuse ;  /* 0x00008f0067667a23 */ /* 0x100fe400000108a5 */
[--C-:B------:R-:W-:Y:S02]  /*13120*/  FFMA.FTZ R103, R105, c[0x0][0x23c], -R176.reuse ;  /* 0x00008f0069677a23 */ /* 0x100fe400000108b0 */
[C---:B------:R-:W-:Y:S01]  /*13130*/  HMMA.16816.F32.BF16 R136, R24.reuse, R38, R136 ;  /* 0x000000261888723c */ /* 0x040fe20000041888 */
[----:B------:R-:W5:Y:S03]  /*13140*/  LDSM.16.MT88.4 R36, [R227+0xd000] ;  /* 0x00d00000e324783b */ /* 0x000f660000004200 */
[--C-:B------:R-:W-:Y:S01]  /*13150*/  FFMA.FTZ R105, R107, c[0x0][0x23c], -R165.reuse ;  /* 0x00008f006b697a23 */ /* 0x100fe200000108a5 */
[----:B------:R-:W2:Y:S01]  /*13160*/  MUFU.EX2 R59, R59 ;  /* 0x0000003b003b7308 */ /* 0x000ea20000000800 */
[--C-:B------:R-:W-:Y:S02]  /*13170*/  FFMA.FTZ R107, R109, c[0x0][0x23c], -R176.reuse ;  /* 0x00008f006d6b7a23 */ /* 0x100fe400000108b0 */
[C---:B------:R-:W-:Y:S04]  /*13180*/  HMMA.16816.F32.BF16 R140, R24.reuse, R40, R140 ;  /* 0x00000028188c723c */ /* 0x040fe8000004188c */
[--C-:B------:R-:W-:Y:S02]  /*13190*/  FFMA.FTZ R109, R112, c[0x0][0x23c], -R176.reuse ;  /* 0x00008f00706d7a23 */ /* 0x100fe400000108b0 */
[----:B------:R-:W-:Y:S01]  /*131a0*/  FFMA.FTZ R112, R114, c[0x0][0x23c], -R165 ;  /* 0x00008f0072707a23 */ /* 0x000fe200000108a5 */
[----:B------:R-:W3:Y:S01]  /*131b0*/  MUFU.EX2 R60, R60 ;  /* 0x0000003c003c7308 */ /* 0x000ee20000000800 */
[----:B------:R-:W-:Y:S01]  /*131c0*/  HMMA.16816.F32.BF16 R20, R24, R42, R20 ;  /* 0x0000002a1814723c */ /* 0x000fe20000041814 */
[----:B------:R-:W5:Y:S03]  /*131d0*/  LDSM.16.MT88.4 R40, [R226+0xd000] ;  /* 0x00d00000e228783b */ /* 0x000f660000004200 */
[----:B------:R-:W-:Y:S02]  /*131e0*/  FFMA.FTZ R114, R116, c[0x0][0x23c], -R176 ;  /* 0x00008f0074727a23 */ /* 0x000fe400000108b0 */
[----:B------:R-:W-:Y:S01]  /*131f0*/  FADD.FTZ R116, R144, R146 ;  /* 0x0000009290747221 */ /* 0x000fe20000010000 */
[----:B------:R-:W-:Y:S01]  /*13200*/  F2FP.BF16.PACK_AB R24, R53, R52 ;  /* 0x000000343518723e */ /* 0x000fe200000010ff */
[----:B------:R-:W-:Y:S01]  /*13210*/  FFMA.FTZ R46, R124, c[0x0][0x23c], -R176 ;  /* 0x00008f007c2e7a23 */ /* 0x000fe200000108b0 */
[----:B------:R-:W-:Y:S03]  /*13220*/  MUFU.EX2 R61, R61 ;  /* 0x0000003d003d7308 */ /* 0x000fe60000000800 */
[----:B-1----:R-:W-:Y:S01]  /*13230*/  F2FP.BF16.PACK_AB R25, R55, R54 ;  /* 0x000000363719723e */ /* 0x002fe200000010ff */
[----:B------:R-:W-:Y:S01]  /*13240*/  FADD.FTZ R116, R44, R116 ;  /* 0x000000742c747221 */ /* 0x000fe20000010000 */
[----:B--2---:R-:W-:Y:S01]  /*13250*/  F2FP.BF16.PACK_AB R26, R56, R148 ;  /* 0x00000094381a723e */ /* 0x004fe200000010ff */
[----:B------:R-:W-:Y:S01]  /*13260*/  FADD.FTZ R47, R50, R47 ;  /* 0x0000002f322f7221 */ /* 0x000fe20000010000 */
[----:B----4-:R-:W-:Y:S01]  /*13270*/  F2FP.BF16.PACK_AB R27, R57, R58 ;  /* 0x0000003a391b723e */ /* 0x010fe200000010ff */
[----:B------:R-:W-:Y:S02]  /*13280*/  FADD.FTZ R116, R45, R116 ;  /* 0x000000742d747221 */ /* 0x000fe40000010000 */
[----:B------:R-:W1:Y:S01]  /*13290*/  MUFU.EX2 R62, R62 ;  /* 0x0000003e003e7308 */ /* 0x000e620000000800 */
[--C-:B------:R-:W-:Y:S02]  /*132a0*/  FFMA.FTZ R45, R123, c[0x0][0x23c], -R165.reuse ;  /* 0x00008f007b2d7a23 */ /* 0x100fe400000108a5 */
[----:B------:R-:W-:Y:S01]  /*132b0*/  FFMA.FTZ R50, R128, c[0x0][0x23c], -R176 ;  /* 0x00008f0080327a23 */ /* 0x000fe200000108b0 */
[C---:B---3--:R-:W-:Y:S03]  /*132c0*/  HMMA.16816.F32.BF16 R4, R24.reuse, R28, R4 ;  /* 0x0000001c1804723c */ /* 0x048fe60000041804 */
[----:B------:R-:W-:Y:S02]  /*132d0*/  FADD.FTZ R116, R48, R116 ;  /* 0x0000007430747221 */ /* 0x000fe40000010000 */
[----:B------:R-:W-:Y:S01]  /*132e0*/  FFMA.FTZ R48, R126, c[0x0][0x23c], -R165 ;  /* 0x00008f007e307a23 */ /* 0x000fe200000108a5 */
[----:B------:R-:W2:Y:S01]  /*132f0*/  MUFU.EX2 R64, R64 ;  /* 0x0000004000407308 */ /* 0x000ea20000000800 */
[----:B------:R-:W-:Y:S01]  /*13300*/  FADD.FTZ R51, R51, R47 ;  /* 0x0000002f33337221 */ /* 0x000fe20000010000 */
[C---:B------:R-:W-:Y:S01]  /*13310*/  HMMA.16816.F32.BF16 R8, R24.reuse, R30, R8 ;  /* 0x0000001e1808723c */ /* 0x040fe20000041808 */
[----:B------:R-:W3:Y:S03]  /*13320*/  LDSM.16.MT88.4 R28, [R230+0xd800] ;  /* 0x00d80000e61c783b */ /* 0x000ee60000004200 */
[----:B------:R-:W-:Y:S02]  /*13330*/  FFMA.FTZ R47, R125, c[0x0][0x23c], -R176 ;  /* 0x00008f007d2f7a23 */ /* 0x000fe400000108b0 */
[----:B------:R-:W-:Y:S02]  /*13340*/  FADD.FTZ R49, R49, R116 ;  /* 0x0000007431317221 */ /* 0x000fe40000010000 */
[----:B------:R-:W4:Y:S01]  /*13350*/  MUFU.EX2 R63, R63 ;  /* 0x0000003f003f7308 */ /* 0x000f220000000800 */
[C---:B------:R-:W-:Y:S03]  /*13360*/  HMMA.16816.F32.BF16 R12, R24.reuse, R32, R12 ;  /* 0x00000020180c723c */ /* 0x040fe6000004180c */
[----:B------:R-:W-:Y:S02]  /*13370*/  FADD.FTZ R49, R52, R49 ;  /* 0x0000003134317221 */ /* 0x000fe40000010000 */
[----:B------:R-:W-:Y:S02]  /*13380*/  FADD.FTZ R51, R54, R51 ;  /* 0x0000003336337221 */ /* 0x000fe40000010000 */
[----:B------:R-:W-:Y:S01]  /*13390*/  FADD.FTZ R53, R53, R49 ;  /* 0x0000003135357221 */ /* 0x000fe20000010000 */
[C---:B------:R-:W-:Y:S01]  /*133a0*/  HMMA.16816.F32.BF16 R132, R24.reuse, R34, R132 ;  /* 0x000000221884723c */ /* 0x040fe20000041884 */
[----:B------:R-:W-:Y:S01]  /*133b0*/  MUFU.EX2 R65, R65 ;  /* 0x0000004100417308 */ /* 0x000fe20000000800 */
[----:B------:R-:W1:Y:S02]  /*133c0*/  LDSM.16.MT88.4 R32, [R228+0xd800] ;  /* 0x00d80000e420783b */ /* 0x000e640000004200 */
[----:B------:R-:W-:Y:S02]  /*133d0*/  FFMA.FTZ R49, R127, c[0x0][0x23c], -R165 ;  /* 0x00008f007f317a23 */ /* 0x000fe400000108a5 */
[----:B------:R-:W-:Y:S02]  /*133e0*/  FADD.FTZ R53, R148, R53 ;  /* 0x0000003594357221 */ /* 0x000fe40000010000 */
[C---:B-----5:R-:W-:Y:S03]  /*133f0*/  HMMA.16816.F32.BF16 R16, R24.reuse, R36, R16 ;  /* 0x000000241810723c */ /* 0x060fe60000041810 */
[----:B------:R-:W5:Y:S01]  /*13400*/  MUFU.EX2 R66, R66 ;  /* 0x0000004200427308 */ /* 0x000f620000000800 */
[----:B------:R-:W-:Y:S02]  /*13410*/  FADD.FTZ R56, R56, R53 ;  /* 0x0000003538387221 */ /* 0x000fe40000010000 */
[----:B------:R-:W-:Y:S02]  /*13420*/  FADD.FTZ R55, R55, R51 ;  /* 0x0000003337377221 */ /* 0x000fe40000010000 */
[C---:B------:R-:W-:Y:S01]  /*13430*/  HMMA.16816.F32.BF16 R136, R24.reuse, R38, R136 ;  /* 0x000000261888723c */ /* 0x040fe20000041888 */
[----:B------:R-:W3:Y:S03]  /*13440*/  LDSM.16.MT88.4 R36, [R227+0xd800] ;  /* 0x00d80000e324783b */ /* 0x000ee60000004200 */
[----:B------:R-:W-:Y:S01]  /*13450*/  FADD.FTZ R56, R59, R56 ;  /* 0x000000383b387221 */ /* 0x000fe20000010000 */
[----:B------:R-:W-:Y:S01]  /*13460*/  MUFU.EX2 R67, R67 ;  /* 0x0000004300437308 */ /* 0x000fe20000000800 */
[----:B------:R-:W-:Y:S02]  /*13470*/  FADD.FTZ R55, R58, R55 ;  /* 0x000000373a377221 */ /* 0x000fe40000010000 */
[C---:B------:R-:W-:Y:S04]  /*13480*/  HMMA.16816.F32.BF16 R140, R24.reuse, R40, R140 ;  /* 0x00000028188c723c */ /* 0x040fe8000004188c */
[----:B------:R-:W-:Y:S03]  /*13490*/  FADD.FTZ R55, R57, R55 ;  /* 0x0000003739377221 */ /* 0x000fe60000010000 */
[----:B------:R-:W3:Y:S01]  /*134a0*/  MUFU.EX2 R68, R68 ;  /* 0x0000004400447308 */ /* 0x000ee20000000800 */
[----:B------:R-:W-:Y:S01]  /*134b0*/  HMMA.16816.F32.BF16 R20, R24, R42, R20 ;  /* 0x0000002a1814723c */ /* 0x000fe20000041814 */
[----:B------:R-:W3:Y:S06]  /*134c0*/  LDSM.16.MT88.4 R40, [R226+0xd800] ;  /* 0x00d80000e228783b */ /* 0x000eec0000004200 */
[C---:B------:R-:W-:Y:S01]  /*134d0*/  F2FP.BF16.PACK_AB R24, R60.reuse, R59 ;  /* 0x0000003b3c18723e */ /* 0x040fe200000010ff */
[----:B------:R-:W-:Y:S01]  /*134e0*/  FADD.FTZ R60, R60, R56 ;  /* 0x000000383c3c7221 */ /* 0x000fe20000010000 */
[----:B------:R-:W-:Y:S03]  /*134f0*/  MUFU.EX2 R69, R69 ;  /* 0x0000004500457308 */ /* 0x000fe60000000800 */
[----:B-1----:R-:W-:Y:S01]  /*13500*/  F2FP.BF16.PACK_AB R25, R62, R61 ;  /* 0x0000003d3e19723e */ /* 0x002fe200000010ff */
[----:B--2---:R-:W-:Y:S01]  /*13510*/  FADD.FTZ R60, R64, R60 ;  /* 0x0000003c403c7221 */ /* 0x004fe20000010000 */
[----:B----4-:R-:W-:Y:S01]  /*13520*/  F2FP.BF16.PACK_AB R26, R63, R64 ;  /* 0x000000403f1a723e */ /* 0x010fe200000010ff */
[----:B------:R-:W-:Y:S01]  /*13530*/  FADD.FTZ R61, R61, R55 ;  /* 0x000000373d3d7221 */ /* 0x000fe20000010000 */
[----:B-----5:R-:W-:Y:S01]  /*13540*/  F2FP.BF16.PACK_AB R27, R66, R65 ;  /* 0x00000041421b723e */ /* 0x020fe200000010ff */
[----:B------:R-:W-:Y:S02]  /*13550*/  FADD.FTZ R60, R63, R60 ;  /* 0x0000003c3f3c7221 */ /* 0x000fe40000010000 */
[----:B------:R-:W1:Y:S01]  /*13560*/  MUFU.EX2 R70, R70 ;  /* 0x0000004600467308 */ /* 0x000e620000000800 */
[----:B------:R-:W-:Y:S03]  /*13570*/  FADD.FTZ R61, R62, R61 ;  /* 0x0000003d3e3d7221 */ /* 0x000fe60000010000 */
[C---:B---3--:R-:W-:Y:S03]  /*13580*/  HMMA.16816.F32.BF16 R4, R24.reuse, R28, R4 ;  /* 0x0000001c1804723c */ /* 0x048fe60000041804 */
[----:B------:R-:W-:Y:S03]  /*13590*/  FADD.FTZ R65, R65, R61 ;  /* 0x0000003d41417221 */ /* 0x000fe60000010000 */
[----:B------:R-:W-:Y:S01]  /*135a0*/  MUFU.EX2 R71, R71 ;  /* 0x0000004700477308 */ /* 0x000fe20000000800 */
[----:B------:R-:W-:Y:S01]  /*135b0*/  FADD.FTZ R65, R66, R65 ;  /* 0x0000004142417221 */ /* 0x000fe20000010000 */
[C---:B------:R-:W-:Y:S01]  /*135c0*/  HMMA.16816.F32.BF16 R8, R24.reuse, R30, R8 ;  /* 0x0000001e1808723c */ /* 0x040fe20000041808 */
[----:B------:R-:W2:Y:S07]  /*135d0*/  LDSM.16.MT88.4 R28, [R230+0xe000] ;  /* 0x00e00000e61c783b */ /* 0x000eae0000004200 */
[----:B------:R-:W3:Y:S01]  /*135e0*/  MUFU.EX2 R72, R72 ;  /* 0x0000004800487308 */ /* 0x000ee20000000800 */
[C---:B------:R-:W-:Y:S08]  /*135f0*/  HMMA.16816.F32.BF16 R12, R24.reuse, R32, R12 ;  /* 0x00000020180c723c */ /* 0x040ff0000004180c */
[C---:B------:R-:W-:Y:S01]  /*13600*/  HMMA.16816.F32.BF16 R132, R24.reuse, R34, R132 ;  /* 0x000000221884723c */ /* 0x040fe20000041884 */
[----:B------:R-:W-:Y:S01]  /*13610*/  MUFU.EX2 R73, R73 ;  /* 0x0000004900497308 */ /* 0x000fe20000000800 */
[----:B------:R-:W4:Y:S06]  /*13620*/  LDSM.16.MT88.4 R32, [R228+0xe000] ;  /* 0x00e00000e420783b */ /* 0x000f2c0000004200 */
[C---:B------:R-:W-:Y:S03]  /*13630*/  HMMA.16816.F32.BF16 R16, R24.reuse, R36, R16 ;  /* 0x000000241810723c */ /* 0x040fe60000041810 */
[----:B------:R-:W5:Y:S05]  /*13640*/  MUFU.EX2 R74, R74 ;  /* 0x0000004a004a7308 */ /* 0x000f6a0000000800 */
[C---:B------:R-:W-:Y:S01]  /*13650*/  HMMA.16816.F32.BF16 R136, R24.reuse, R38, R136 ;  /* 0x000000261888723c */ /* 0x040fe20000041888 */
[----:B------:R-:W4:Y:S04]  /*13660*/  LDSM.16.MT88.4 R36, [R227+0xe000] ;  /* 0x00e00000e324783b */ /* 0x000f280000004200 */
[----:B------:R-:W-:Y:S03]  /*13670*/  MUFU.EX2 R75, R75 ;  /* 0x0000004b004b7308 */ /* 0x000fe60000000800 */
[C---:B------:R-:W-:Y:S07]  /*13680*/  HMMA.16816.F32.BF16 R140, R24.reuse, R40, R140 ;  /* 0x00000028188c723c */ /* 0x040fee000004188c */
[----:B------:R-:W2:Y:S01]  /*13690*/  MUFU.EX2 R76, R76 ;  /* 0x0000004c004c7308 */ /* 0x000ea20000000800 */
[----:B------:R-:W-:Y:S01]  /*136a0*/  HMMA.16816.F32.BF16 R20, R24, R42, R20 ;  /* 0x0000002a1814723c */ /* 0x000fe20000041814 */
[----:B------:R-:W4:Y:S06]  /*136b0*/  LDSM.16.MT88.4 R40, [R226+0xe000] ;  /* 0x00e00000e228783b */ /* 0x000f2c0000004200 */
[----:B------:R-:W-:Y:S01]  /*136c0*/  F2FP.BF16.PACK_AB R24, R68, R67 ;  /* 0x000000434418723e */ /* 0x000fe200000010ff */
[----:B------:R-:W-:Y:S01]  /*136d0*/  FADD.FTZ R67, R67, R60 ;  /* 0x0000003c43437221 */ /* 0x000fe20000010000 */
[----:B------:R-:W-:Y:S03]  /*136e0*/  MUFU.EX2 R77, R77 ;  /* 0x0000004d004d7308 */ /* 0x000fe60000000800 */
[----:B-1----:R-:W-:Y:S01]  /*136f0*/  F2FP.BF16.PACK_AB R25, R70, R69 ;  /* 0x000000454619723e */ /* 0x002fe200000010ff */
[----:B------:R-:W-:Y:S01]  /*13700*/  FADD.FTZ R67, R68, R67 ;  /* 0x0000004344437221 */ /* 0x000fe20000010000 */
[----:B---3--:R-:W-:Y:S01]  /*13710*/  F2FP.BF16.PACK_AB R26, R72, R71 ;  /* 0x00000047481a723e */ /* 0x008fe200000010ff */
[----:B------:R-:W-:Y:S01]  /*13720*/  FADD.FTZ R69, R69, R65 ;  /* 0x0000004145457221 */ /* 0x000fe20000010000 */
[----:B-----5:R-:W-:Y:S01]  /*13730*/  F2FP.BF16.PACK_AB R27, R74, R73 ;  /* 0x000000494a1b723e */ /* 0x020fe200000010ff */
[----:B------:R-:W-:Y:S02]  /*13740*/  FADD.FTZ R71, R71, R67 ;  /* 0x0000004347477221 */ /* 0x000fe40000010000 */
[----:B------:R-:W1:Y:S01]  /*13750*/  MUFU.EX2 R78, R78 ;  /* 0x0000004e004e7308 */ /* 0x000e620000000800 */
[----:B------:R-:W-:Y:S02]  /*13760*/  FADD.FTZ R69, R70, R69 ;  /* 0x0000004546457221 */ /* 0x000fe40000010000 */
[----:B------:R-:W-:Y:S01]  /*13770*/  FADD.FTZ R71, R72, R71 ;  /* 0x0000004748477221 */ /* 0x000fe20000010000 */
[C---:B--2---:R-:W-:Y:S03]  /*13780*/  HMMA.16816.F32.BF16 R4, R24.reuse, R28, R4 ;  /* 0x0000001c1804723c */ /* 0x044fe60000041804 */
[----:B------:R-:W-:Y:S03]  /*13790*/  FADD.FTZ R73, R73, R69 ;  /* 0x0000004549497221 */ /* 0x000fe60000010000 */
[----:B------:R-:W-:Y:S01]  /*137a0*/  MUFU.EX2 R79, R79 ;  /* 0x0000004f004f7308 */ /* 0x000fe20000000800 */
[----:B------:R-:W-:Y:S01]  /*137b0*/  FADD.FTZ R73, R74, R73 ;  /* 0x000000494a497221 */ /* 0x000fe20000010000 */
[C---:B------:R-:W-:Y:S01]  /*137c0*/  HMMA.16816.F32.BF16 R8, R24.reuse, R30, R8 ;  /* 0x0000001e1808723c */ /* 0x040fe20000041808 */
[----:B------:R-:W2:Y:S07]  /*137d0*/  LDSM.16.MT88.4 R28, [R230+0xe800] ;  /* 0x00e80000e61c783b */ /* 0x000eae0000004200 */
[----:B------:R-:W3:Y:S01]  /*137e0*/  MUFU.EX2 R80, R80 ;  /* 0x0000005000507308 */ /* 0x000ee20000000800 */
[C---:B----4-:R-:W-:Y:S08]  /*137f0*/  HMMA.16816.F32.BF16 R12, R24.reuse, R32, R12 ;  /* 0x00000020180c723c */ /* 0x050ff0000004180c */
        /* <DEDUP_REMOVED lines=9> */
[----:B------:R-:W-:Y:S01]  /*13890*/  MUFU.EX2 R84, R84 ;  /* 0x0000005400547308 */ /* 0x000fe20000000800 */
[----:B------:R-:W-:Y:S01]  /*138a0*/  HMMA.16816.F32.BF16 R20, R24, R42, R20 ;  /* 0x0000002a1814723c */ /* 0x000fe20000041814 */
[----:B------:R-:W4:Y:S06]  /*138b0*/  LDSM.16.MT88.4 R40, [R226+0xe800] ;  /* 0x00e80000e228783b */ /* 0x000f2c0000004200 */
[----:B------:R-:W-:Y:S01]  /*138c0*/  F2FP.BF16.PACK_AB R24, R76, R75 ;  /* 0x0000004b4c18723e */ /* 0x000fe200000010ff */
[----:B------:R-:W-:Y:S01]  /*138d0*/  FADD.FTZ R75, R75, R71 ;  /* 0x000000474b4b7221 */ /* 0x000fe20000010000 */
[----:B------:R-:W4:Y:S03]  /*138e0*/  MUFU.EX2 R85, R85 ;  /* 0x0000005500557308 */ /* 0x000f260000000800 */
        /* <DEDUP_REMOVED lines=14> */
[----:B------:R-:W2:Y:S03]  /*139d0*/  LDSM.16.MT88.4 R28, [R230+0xf000] ;  /* 0x00f00000e61c783b */ /* 0x000ea60000004200 */
[----:B----4-:R-:W-:Y:S04]  /*139e0*/  FADD.FTZ R82, R85, R82 ;  /* 0x0000005255527221 */ /* 0x010fe80000010000 */
[C---:B------:R-:W-:Y:S01]  /*139f0*/  HMMA.16816.F32.BF16 R12, R24.reuse, R32, R12 ;  /* 0x00000020180c723c */ /* 0x040fe2000004180c */
[----:B------:R-:W3:Y:S07]  /*13a00*/  MUFU.EX2 R88, R88 ;  /* 0x0000005800587308 */ /* 0x000eee0000000800 */
[C---:B------:R-:W-:Y:S01]  /*13a10*/  HMMA.16816.F32.BF16 R132, R24.reuse, R34, R132 ;  /* 0x000000221884723c */ /* 0x040fe20000041884 */
[----:B------:R-:W4:Y:S02]  /*13a20*/  LDSM.16.MT88.4 R32, [R228+0xf000] ;  /* 0x00f00000e420783b */ /* 0x000f240000004200 */
[----:B------:R-:W-:Y:S05]  /*13a30*/  MUFU.EX2 R89, R89 ;  /* 0x0000005900597308 */ /* 0x000fea0000000800 */
[C---:B------:R-:W-:Y:S05]  /*13a40*/  HMMA.16816.F32.BF16 R16, R24.reuse, R36, R16 ;  /* 0x000000241810723c */ /* 0x040fea0000041810 */
[----:B------:R-:W5:Y:S03]  /*13a50*/  MUFU.EX2 R90, R90 ;  /* 0x0000005a005a7308 */ /* 0x000f660000000800 */
[C---:B------:R-:W-:Y:S01]  /*13a60*/  HMMA.16816.F32.BF16 R136, R24.reuse, R38, R136 ;  /* 0x000000261888723c */ /* 0x040fe20000041888 */
[----:B------:R-:W4:Y:S06]  /*13a70*/  LDSM.16.MT88.4 R36, [R227+0xf000] ;  /* 0x00f00000e324783b */ /* 0x000f2c0000004200 */
[----:B------:R-:W-:Y:S01]  /*13a80*/  MUFU.EX2 R91, R91 ;  /* 0x0000005b005b7308 */ /* 0x000fe20000000800 */
[C---:B------:R-:W-:Y:S08]  /*13a90*/  HMMA.16816.F32.BF16 R140, R24.reuse, R40, R140 ;  /* 0x00000028188c723c */ /* 0x040ff0000004188c */
[----:B------:R-:W-:Y:S01]  /*13aa0*/  HMMA.16816.F32.BF16 R20, R24, R42, R20 ;  /* 0x0000002a1814723c */ /* 0x000fe20000041814 */
[----:B------:R-:W4:Y:S01]  /*13ab0*/  MUFU.EX2 R92, R92 ;  /* 0x0000005c005c7308 */ /* 0x000f220000000800 */
[----:B------:R-:W4:Y:S05]  /*13ac0*/  LDSM.16.MT88.4 R40, [R226+0xf000] ;  /* 0x00f00000e228783b */ /* 0x000f2a0000004200 */
[----:B------:R-:W-:Y:S01]  /*13ad0*/  F2FP.BF16.PACK_AB R24, R84, R83 ;  /* 0x000000535418723e */ /* 0x000fe200000010ff */
[----:B------:R-:W-:Y:S01]  /*13ae0*/  FADD.FTZ R83, R83, R79 ;  /* 0x0000004f53537221 */ /* 0x000fe20000010000 */
[----:B-1----:R-:W-:Y:S02]  /*13af0*/  F2FP.BF16.PACK_AB R25, R86, R85 ;  /* 0x000000555619723e */ /* 0x002fe400000010ff */
[----:B------:R-:W-:Y:S01]  /*13b00*/  MUFU.EX2 R3, R3 ;  /* 0x0000000300037308 */ /* 0x000fe20000000800 */
[----:B---3--:R-:W-:Y:S01]  /*13b10*/  F2FP.BF16.PACK_AB R26, R88, R87 ;  /* 0x00000057581a723e */ /* 0x008fe200000010ff */
[----:B------:R-:W-:Y:S01]  /*13b20*/  FADD.FTZ R83, R84, R83 ;  /* 0x0000005354537221 */ /* 0x000fe20000010000 */
[----:B-----5:R-:W-:Y:S01]  /*13b30*/  F2FP.BF16.PACK_AB R27, R90, R89 ;  /* 0x000000595a1b723e */ /* 0x020fe200000010ff */
[----:B------:R-:W-:Y:S02]  /*13b40*/  FADD.FTZ R86, R86, R82 ;  /* 0x0000005256567221 */ /* 0x000fe40000010000 */
[----:B------:R-:W-:Y:S02]  /*13b50*/  FADD.FTZ R87, R87, R83 ;  /* 0x0000005357577221 */ /* 0x000fe40000010000 */
[----:B------:R-:W-:Y:S02]  /*13b60*/  FADD.FTZ R86, R89, R86 ;  /* 0x0000005659567221 */ /* 0x000fe40000010000 */
[C---:B--2---:R-:W-:Y:S01]  /*13b70*/  HMMA.16816.F32.BF16 R4, R24.reuse, R28, R4 ;  /* 0x0000001c1804723c */ /* 0x044fe20000041804 */
[----:B------:R-:W-:Y:S02]  /*13b80*/  MUFU.EX2 R114, R114 ;  /* 0x0000007200727308 */ /* 0x000fe40000000800 */
[----:B------:R-:W-:Y:S02]  /*13b90*/  FADD.FTZ R87, R88, R87 ;  /* 0x0000005758577221 */ /* 0x000fe40000010000 */
[----:B------:R-:W-:Y:S03]  /*13ba0*/  FADD.FTZ R90, R90, R86 ;  /* 0x000000565a5a7221 */ /* 0x000fe60000010000 */
[C---:B------:R-:W-:Y:S01]  /*13bb0*/  HMMA.16816.F32.BF16 R8, R24.reuse, R30, R8 ;  /* 0x0000001e1808723c */ /* 0x040fe20000041808 */
[----:B------:R-:W1:Y:S02]  /*13bc0*/  LDSM.16.MT88.4 R28, [R230+0xf800] ;  /* 0x00f80000e61c783b */ /* 0x000e640000004200 */
[----:B------:R-:W-:Y:S05]  /*13bd0*/  MUFU.EX2 R115, R115 ;  /* 0x0000007300737308 */ /* 0x000fea0000000800 */
[C---:B----4-:R-:W-:Y:S05]  /*13be0*/  HMMA.16816.F32.BF16 R12, R24.reuse, R32, R12 ;  /* 0x00000020180c723c */ /* 0x050fea000004180c */
[----:B------:R-:W-:Y:S03]  /*13bf0*/  MUFU.EX2 R44, R122 ;  /* 0x0000007a002c7308 */ /* 0x000fe60000000800 */
[C---:B------:R-:W-:Y:S01]  /*13c00*/  HMMA.16816.F32.BF16 R132, R24.reuse, R34, R132 ;  /* 0x000000221884723c */ /* 0x040fe20000041884 */
[----:B------:R-:W2:Y:S06]  /*13c10*/  LDSM.16.MT88.4 R32, [R228+0xf800] ;  /* 0x00f80000e420783b */ /* 0x000eac0000004200 */
[----:B------:R-:W-:Y:S01]  /*13c20*/  MUFU.EX2 R45, R45 ;  /* 0x0000002d002d7308 */ /* 0x000fe20000000800 */
[C---:B------:R-:W-:Y:S08]  /*13c30*/  HMMA.16816.F32.BF16 R16, R24.reuse, R36, R16 ;  /* 0x000000241810723c */ /* 0x040ff00000041810 */
[C---:B------:R-:W-:Y:S01]  /*13c40*/  HMMA.16816.F32.BF16 R136, R24.reuse, R38, R136 ;  /* 0x000000261888723c */ /* 0x040fe20000041888 */
[----:B------:R-:W3:Y:S01]  /*13c50*/  MUFU.EX2 R93, R93 ;  /* 0x0000005d005d7308 */ /* 0x000ee20000000800 */
[----:B------:R-:W4:Y:S06]  /*13c60*/  LDSM.16.MT88.4 R36, [R227+0xf800] ;  /* 0x00f80000e324783b */ /* 0x000f2c0000004200 */
[C---:B------:R-:W-:Y:S03]  /*13c70*/  HMMA.16816.F32.BF16 R140, R24.reuse, R40, R140 ;  /* 0x00000028188c723c */ /* 0x040fe6000004188c */
[----:B------:R-:W5:Y:S05]  /*13c80*/  MUFU.EX2 R94, R94 ;  /* 0x0000005e005e7308 */ /* 0x000f6a0000000800 */
[----:B------:R-:W-:Y:S01]  /*13c90*/  HMMA.16816.F32.BF16 R20, R24, R42, R20 ;  /* 0x0000002a1814723c */ /* 0x000fe20000041814 */
[----:B------:R-:W1:Y:S04]  /*13ca0*/  LDSM.16.MT88.4 R40, [R226+0xf800] ;  /* 0x00f80000e228783b */ /* 0x000e680000004200 */
[----:B------:R-:W2:Y:S02]  /*13cb0*/  MUFU.EX2 R95, R95 ;  /* 0x0000005f005f7308 */ /* 0x000ea40000000800 */
[C---:B------:R-:W-:Y:S01]  /*13cc0*/  F2FP.BF16.PACK_AB R24, R92.reuse, R91 ;  /* 0x0000005b5c18723e */ /* 0x040fe200000010ff */
[----:B------:R-:W-:Y:S04]  /*13cd0*/  FADD.FTZ R91, R91, R87 ;  /* 0x000000575b5b7221 */ /* 0x000fe80000010000 */
[----:B------:R-:W-:Y:S02]  /*13ce0*/  FADD.FTZ R91, R92, R91 ;  /* 0x0000005b5c5b7221 */ /* 0x000fe40000010000 */
[----:B---3--:R-:W-:Y:S01]  /*13cf0*/  FADD.FTZ R90, R93, R90 ;  /* 0x0000005a5d5a7221 */ /* 0x008fe20000010000 */
[----:B------:R-:W3:Y:S01]  /*13d00*/  MUFU.EX2 R96, R96 ;  /* 0x0000006000607308 */ /* 0x000ee20000000800 */
[----:B------:R-:W-:Y:S01]  /*13d10*/  FADD.FTZ R91, R3, R91 ;  /* 0x0000005b035b7221 */ /* 0x000fe20000010000 */
[C---:B-----5:R-:W-:Y:S01]  /*13d20*/  F2FP.BF16.PACK_AB R25, R94.reuse, R93 ;  /* 0x0000005d5e19723e */ /* 0x060fe200000010ff */
[----:B------:R-:W-:Y:S07]  /*13d30*/  FADD.FTZ R94, R94, R90 ;  /* 0x0000005a5e5e7221 */ /* 0x000fee0000010000 */
[----:B------:R-:W5:Y:S01]  /*13d40*/  MUFU.EX2 R98, R98 ;  /* 0x0000006200627308 */ /* 0x000f620000000800 */
[C---:B--2---:R-:W-:Y:S01]  /*13d50*/  F2FP.BF16.PACK_AB R26, R95.reuse, R3 ;  /* 0x000000035f1a723e */ /* 0x044fe200000010ff */
[----:B------:R-:W-:Y:S08]  /*13d60*/  FADD.FTZ R95, R95, R91 ;  /* 0x0000005b5f5f7221 */ /* 0x000ff00000010000 */
[----:B------:R-:W2:Y:S01]  /*13d70*/  MUFU.EX2 R97, R97 ;  /* 0x0000006100617308 */ /* 0x000ea20000000800 */
[----:B---3--:R-:W-:Y:S09]  /*13d80*/  FADD.FTZ R94, R96, R94 ;  /* 0x0000005e605e7221 */ /* 0x008ff20000010000 */
[----:B------:R-:W-:Y:S01]  /*13d90*/  MUFU.EX2 R99, R99 ;  /* 0x0000006300637308 */ /* 0x000fe20000000800 */
[C---:B-----5:R-:W-:Y:S01]  /*13da0*/  F2FP.BF16.PACK_AB R27, R98.reuse, R96 ;  /* 0x00000060621b723e */ /* 0x060fe200000010ff */
[----:B------:R-:W-:Y:S08]  /*13db0*/  FADD.FTZ R98, R98, R94 ;  /* 0x0000005e62627221 */ /* 0x000ff00000010000 */
[----:B------:R-:W3:Y:S01]  /*13dc0*/  MUFU.EX2 R100, R100 ;  /* 0x0000006400647308 */ /* 0x000ee20000000800 */
[C---:B-1----:R-:W-:Y:S03]  /*13dd0*/  HMMA.16816.F32.BF16 R4, R24.reuse, R28, R4 ;  /* 0x0000001c1804723c */ /* 0x042fe60000041804 */
[----:B--2---:R-:W-:Y:S05]  /*13de0*/  FADD.FTZ R95, R97, R95 ;  /* 0x0000005f615f7221 */ /* 0x004fea0000010000 */
[C---:B------:R-:W-:Y:S01]  /*13df0*/  HMMA.16816.F32.BF16 R8, R24.reuse, R30, R8 ;  /* 0x0000001e1808723c */ /* 0x040fe20000041808 */
[----:B------:R-:W1:Y:S01]  /*13e00*/  LDSM.16.MT88.4 R28, [R230+0x10000] ;  /* 0x01000000e61c783b */ /* 0x000e620000004200 */
[----:B------:R-:W2:Y:S06]  /*13e10*/  MUFU.EX2 R102, R102 ;  /* 0x0000006600667308 */ /* 0x000eac0000000800 */
[C---:B------:R-:W-:Y:S04]  /*13e20*/  HMMA.16816.F32.BF16 R12, R24.reuse, R32, R12 ;  /* 0x00000020180c723c */ /* 0x040fe8000004180c */
[----:B------:R-:W-:Y:S01]  /*13e30*/  MUFU.EX2 R101, R101 ;  /* 0x0000006500657308 */ /* 0x000fe20000000800 */
[----:B---3--:R-:W-:Y:S03]  /*13e40*/  FADD.FTZ R98, R100, R98 ;  /* 0x0000006264627221 */ /* 0x008fe60000010000 */
[C---:B------:R-:W-:Y:S01]  /*13e50*/  HMMA.16816.F32.BF16 R132, R24.reuse, R34, R132 ;  /* 0x000000221884723c */ /* 0x040fe20000041884 */
[----:B------:R-:W3:Y:S05]  /*13e60*/  LDSM.16.MT88.4 R32, [R228+0x10000] ;  /* 0x01000000e420783b */ /* 0x000eea0000004200 */
[----:B------:R-:W5:Y:S02]  /*13e70*/  MUFU.EX2 R103, R103 ;  /* 0x0000006700677308 */ /* 0x000f640000000800 */
[C---:B----4-:R-:W-:Y:S08]  /*13e80*/  HMMA.16816.F32.BF16 R16, R24.reuse, R36, R16 ;  /* 0x000000241810723c */ /* 0x050ff00000041810 */
[C---:B------:R-:W-:Y:S01]  /*13e90*/  HMMA.16816.F32.BF16 R136, R24.reuse, R38, R136 ;  /* 0x000000261888723c */ /* 0x040fe20000041888 */
[----:B------:R-:W-:Y:S01]  /*13ea0*/  MUFU.EX2 R104, R104 ;  /* 0x0000006800687308 */ /* 0x000fe20000000800 */
[----:B------:R-:W4:Y:S06]  /*13eb0*/  LDSM.16.MT88.4 R36, [R227+0x10000] ;  /* 0x01000000e324783b */ /* 0x000f2c0000004200 */
[C---:B------:R-:W-:Y:S03]  /*13ec0*/  HMMA.16816.F32.BF16 R140, R24.reuse, R40, R140 ;  /* 0x00000028188c723c */ /* 0x040fe6000004188c */
[----:B------:R-:W1:Y:S05]  /*13ed0*/  MUFU.EX2 R105, R105 ;  /* 0x0000006900697308 */ /* 0x000e6a0000000800 */
[----:B------:R-:W-:Y:S01]  /*13ee0*/  HMMA.16816.F32.BF16 R20, R24, R42, R20 ;  /* 0x0000002a1814723c */ /* 0x000fe20000041814 */
[----:B------:R-:W3:Y:S04]  /*13ef0*/  LDSM.16.MT88.4 R40, [R226+0x10000] ;  /* 0x01000000e228783b */ /* 0x000ee80000004200 */
[----:B------:R-:W4:Y:S02]  /*13f00*/  MUFU.EX2 R106, R106 ;  /* 0x0000006a006a7308 */ /* 0x000f240000000800 */
[C---:B------:R-:W-:Y:S01]  /*13f10*/  F2FP.BF16.PACK_AB R24, R99.reuse, R97 ;  /* 0x000000616318723e */ /* 0x040fe200000010ff */
[----:B------:R-:W-:Y:S01]  /*13f20*/  FADD.FTZ R99, R99, R95 ;  /* 0x0000005f63637221 */ /* 0x000fe20000010000 */
[C---:B--2---:R-:W-:Y:S03]  /*13f30*/  F2FP.BF16.PACK_AB R25, R102.reuse, R100 ;  /* 0x000000646619723e */ /* 0x044fe600000010ff */
[----:B-----5:R-:W-:Y:S01]  /*13f40*/  F2FP.BF16.PACK_AB R26, R103, R101 ;  /* 0x00000065671a723e */ /* 0x020fe200000010ff */
[----:B------:R-:W-:Y:S02]  /*13f50*/  FADD.FTZ R99, R101, R99 ;  /* 0x0000006365637221 */ /* 0x000fe40000010000 */
[----:B------:R-:W-:Y:S01]  /*13f60*/  MUFU.EX2 R107, R107 ;  /* 0x0000006b006b7308 */ /* 0x000fe20000000800 */
[----:B------:R-:W-:Y:S02]  /*13f70*/  FADD.FTZ R102, R102, R98 ;  /* 0x0000006266667221 */ /* 0x000fe40000010000 */
[----:B------:R-:W-:Y:S01]  /*13f80*/  FADD.FTZ R103, R103, R99 ;  /* 0x0000006367677221 */ /* 0x000fe20000010000 */
[C---:B-1----:R-:W-:Y:S01]  /*13f90*/  F2FP.BF16.PACK_AB R27, R105.reuse, R104 ;  /* 0x00000068691b723e */ /* 0x042fe200000010ff */
[----:B------:R-:W-:Y:S04]  /*13fa0*/  FADD.FTZ R102, R104, R102 ;  /* 0x0000006668667221 */ /* 0x000fe80000010000 */
[----:B------:R-:W-:Y:S01]  /*13fb0*/  FADD.FTZ R105, R105, R102 ;  /* 0x0000006669697221 */ /* 0x000fe20000010000 */
[----:B------:R-:W1:Y:S01]  /*13fc0*/  MUFU.EX2 R108, R108 ;  /* 0x0000006c006c7308 */ /* 0x000e620000000800 */
[C---:B------:R-:W-:Y:S03]  /*13fd0*/  HMMA.16816.F32.BF16 R4, R24.reuse, R28, R4 ;  /* 0x0000001c1804723c */ /* 0x040fe60000041804 */
[----:B----4-:R-:W-:Y:S05]  /*13fe0*/  FADD.FTZ R103, R106, R103 ;  /* 0x000000676a677221 */ /* 0x010fea0000010000 */
[C---:B------:R-:W-:Y:S01]  /*13ff0*/  HMMA.16816.F32.BF16 R8, R24.reuse, R30, R8 ;  /* 0x0000001e1808723c */ /* 0x040fe20000041808 */
[----:B------:R-:W2:Y:S01]  /*14000*/  LDSM.16.MT88.4 R28, [R230+0x10800] ;  /* 0x01080000e61c783b */ /* 0x000ea20000004200 */
[----:B------:R-:W4:Y:S06]  /*14010*/  MUFU.EX2 R110, R110 ;  /* 0x0000006e006e7308 */ /* 0x000f2c0000000800 */
[C---:B---3--:R-:W-:Y:S04]  /*14020*/  HMMA.16816.F32.BF16 R12, R24.reuse, R32, R12 ;  /* 0x00000020180c723c */ /* 0x048fe8000004180c */
[----:B------:R-:W-:Y:S01]  /*14030*/  MUFU.EX2 R109, R109 ;  /* 0x0000006d006d7308 */ /* 0x000fe20000000800 */
[----:B-1----:R-:W-:Y:S03]  /*14040*/  FADD.FTZ R105, R108, R105 ;  /* 0x000000696c697221 */ /* 0x002fe60000010000 */
[C---:B------:R-:W-:Y:S01]  /*14050*/  HMMA.16816.F32.BF16 R132, R24.reuse, R34, R132 ;  /* 0x000000221884723c */ /* 0x040fe20000041884 */
[----:B------:R-:W1:Y:S05]  /*14060*/  LDSM.16.MT88.4 R32, [R228+0x10800] ;  /* 0x01080000e420783b */ /* 0x000e6a0000004200 */
[----:B------:R-:W3:Y:S02]  /*14070*/  MUFU.EX2 R111, R111 ;  /* 0x0000006f006f7308 */ /* 0x000ee40000000800 */
[C---:B------:R-:W-:Y:S08]  /*14080*/  HMMA.16816.F32.BF16 R16, R24.reuse, R36, R16 ;  /* 0x000000241810723c */ /* 0x040ff00000041810 */
[C---:B------:R-:W-:Y:S01]  /*14090*/  HMMA.16816.F32.BF16 R136, R24.reuse, R38, R136 ;  /* 0x000000261888723c */ /* 0x040fe20000041888 */
[----:B------:R-:W-:Y:S01]  /*140a0*/  MUFU.EX2 R112, R112 ;  /* 0x0000007000707308 */ /* 0x000fe20000000800 */
[----:B------:R-:W5:Y:S06]  /*140b0*/  LDSM.16.MT88.4 R36, [R227+0x10800] ;  /* 0x01080000e324783b */ /* 0x000f6c0000004200 */
[C---:B------:R-:W-:Y:S03]  /*140c0*/  HMMA.16816.F32.BF16 R140, R24.reuse, R40, R140 ;  /* 0x00000028188c723c */ /* 0x040fe6000004188c */
[----:B------:R-:W1:Y:S04]  /*140d0*/  MUFU.EX2 R113, R113 ;  /* 0x0000007100717308 */ /* 0x000e680000000800 */
[----:B------:R-:W-:Y:S01]  /*140e0*/  FFMA.FTZ R41, R119, c[0x0][0x23c], -R165 ;  /* 0x00008f0077297a23 */ /* 0x000fe200000108a5 */
[----:B------:R-:W-:Y:S05]  /*140f0*/  HMMA.16816.F32.BF16 R20, R24, R42, R20 ;  /* 0x0000002a1814723c */ /* 0x000fea0000041814 */
[----:B------:R-:W5:Y:S02]  /*14100*/  MUFU.EX2 R40, R118 ;  /* 0x0000007600287308 */ /* 0x000f640000000800 */
[----:B------:R-:W-:Y:S01]  /*14110*/  F2FP.BF16.PACK_AB R24, R107, R106 ;  /* 0x0000006a6b18723e */ /* 0x000fe200000010ff */
[--C-:B------:R-:W-:Y:S01]  /*14120*/  FFMA.FTZ R42, R120, c[0x0][0x23c], -R176.reuse ;  /* 0x00008f00782a7a23 */ /* 0x100fe200000108b0 */
[C---:B----4-:R-:W-:Y:S03]  /*14130*/  F2FP.BF16.PACK_AB R25, R110.reuse, R108 ;  /* 0x0000006c6e19723e */ /* 0x050fe600000010ff */
[----:B---3--:R-:W-:Y:S01]  /*14140*/  F2FP.BF16.PACK_AB R26, R111, R109 ;  /* 0x0000006d6f1a723e */ /* 0x008fe200000010ff */
        /* <DEDUP_REMOVED lines=16> */
[----:B-----5:R-:W-:Y:S04]  /*14250*/  FADD.FTZ R113, R40, R113 ;  /* 0x0000007128717221 */ /* 0x020fe80000010000 */
[C---:B------:R-:W-:Y:S04]  /*14260*/  HMMA.16816.F32.BF16 R12, R24.reuse, R32, R12 ;  /* 0x00000020180c723c */ /* 0x040fe8000004180c */
[----:B------:R-:W-:Y:S04]  /*14270*/  MUFU.EX2 R176, R176 ;  /* 0x000000b000b07308 */ /* 0x000fe80000000800 */
[C---:B------:R-:W-:Y:S01]  /*14280*/  HMMA.16816.F32.BF16 R132, R24.reuse, R34, R132 ;  /* 0x000000221884723c */ /* 0x040fe20000041884 */
[----:B------:R-:W4:Y:S05]  /*14290*/  LDSM.16.MT88.4 R32, [R230+0x11000] ;  /* 0x01100000e620783b */ /* 0x000f2a0000004200 */
[----:B------:R-:W-:Y:S02]  /*142a0*/  MUFU.EX2 R46, R46 ;  /* 0x0000002e002e7308 */ /* 0x000fe40000000800 */
[C---:B------:R-:W-:Y:S08]  /*142b0*/  HMMA.16816.F32.BF16 R16, R24.reuse, R36, R16 ;  /* 0x000000241810723c */ /* 0x040ff00000041810 */
        /* <DEDUP_REMOVED lines=8> */
[C---:B------:R-:W-:Y:S01]  /*14340*/  F2FP.BF16.PACK_AB R24, R115.reuse, R114 ;  /* 0x000000727318723e */ /* 0x040fe200000010ff */
        /* <DEDUP_REMOVED lines=16> */
[----:B------:R-:W-:Y:S03]  /*14450*/  FADD.FTZ R45, R45, R41 ;  /* 0x000000292d2d7221 */ /* 0x000fe60000010000 */
        /* <DEDUP_REMOVED lines=8> */
[C---:B-1----:R-:W-:Y:S03]  /*144e0*/  HMMA.16816.F32.BF16 R16, R24.reuse, R28, R16 ;  /* 0x0000001c1810723c */ /* 0x042fe60000041810 */
[----:B------:R1:W-:Y:S01]  /*144f0*/  STL [R1], R3 ;  /* 0x0000000301007387 */ /* 0x0003e20000100800 */
[----:B------:R-:W-:Y:S03]  /*14500*/  FADD.FTZ R45, R48, R45 ;  /* 0x0000002d302d7221 */ /* 0x000fe60000010000 */
[----:B------:R-:W4:Y:S01]  /*14510*/  MUFU.EX2 R165, R165 ;  /* 0x000000a500a57308 */ /* 0x000f220000000800 */
[C---:B------:R-:W-:Y:S01]  /*14520*/  HMMA.16816.F32.BF16 R136, R24.reuse, R30, R136 ;  /* 0x0000001e1888723c */ /* 0x040fe20000041888 */
[----:B------:R-:W5:Y:S03]  /*14530*/  LDSM.16.MT88.4 R28, [R228+0x11800] ;  /* 0x01180000e41c783b */ /* 0x000f660000004200 */
[----:B------:R-:W-:Y:S04]  /*14540*/  FADD.FTZ R45, R49, R45 ;  /* 0x0000002d312d7221 */ /* 0x000fe80000010000 */
[C---:B---3--:R-:W-:Y:S04]  /*14550*/  HMMA.16816.F32.BF16 R140, R24.reuse, R32, R140 ;  /* 0x00000020188c723c */ /* 0x048fe8000004188c */
[----:B--2---:R-:W-:Y:S04]  /*14560*/  FADD.FTZ R45, R36, R45 ;  /* 0x0000002d242d7221 */ /* 0x004fe80000010000 */
[----:B------:R-:W-:Y:S01]  /*14570*/  HMMA.16816.F32.BF16 R20, R24, R34, R20 ;  /* 0x000000221814723c */ /* 0x000fe20000041814 */
[----:B------:R-:W2:Y:S03]  /*14580*/  LDSM.16.MT88.4 R24, [R227+0x11800] ;  /* 0x01180000e318783b */ /* 0x000ea60000004200 */
[----:B-1----:R-:W-:Y:S02]  /*14590*/  MOV R3, R0 ;  /* 0x0000000000037202 */ /* 0x002fe40000000f00 */
[C---:B----4-:R-:W-:Y:S01]  /*145a0*/  F2FP.BF16.PACK_AB R147, R165.reuse, R36 ;  /* 0x00000024a593723e */ /* 0x050fe200000010ff */
[----:B------:R-:W-:Y:S06]  /*145b0*/  FADD.FTZ R252, R165, R45 ;  /* 0x0000002da5fc7221 */ /* 0x000fec0000010000 */
[C---:B------:R-:W-:Y:S01]  /*145c0*/  HMMA.16816.F32.BF16 R160, R144.reuse, R156, R4 ;  /* 0x0000009c90a0723c */ /* 0x040fe20000041804 */
[----:B------:R-:W1:Y:S07]  /*145d0*/  LDSM.16.MT88.4 R4, [R226+0x11800] ;  /* 0x01180000e204783b */ /* 0x000e6e0000004200 */
[C---:B------:R-:W-:Y:S08]  /*145e0*/  HMMA.16816.F32.BF16 R156, R144.reuse, R158, R8 ;  /* 0x0000009e909c723c */ /* 0x040ff00000041808 */
[C---:B-----5:R-:W-:Y:S08]  /*145f0*/  HMMA.16816.F32.BF16 R152, R144.reuse, R28, R12 ;  /* 0x0000001c9098723c */ /* 0x060ff0000004180c */
[C---:B------:R-:W-:Y:S08]  /*14600*/  HMMA.16816.F32.BF16 R132, R144.reuse, R30, R132 ;  /* 0x0000001e9084723c */ /* 0x040ff00000041884 */
[C---:B--2---:R-:W-:Y:S08]  /*14610*/  HMMA.16816.F32.BF16 R148, R144.reuse, R24, R16 ;  /* 0x000000189094723c */ /* 0x044ff00000041810 */
[C---:B------:R-:W-:Y:S08]  /*14620*/  HMMA.16816.F32.BF16 R136, R144.reuse, R26, R136 ;  /* 0x0000001a9088723c */ /* 0x040ff00000041888 */
[C---:B-1----:R-:W-:Y:S08]  /*14630*/  HMMA.16816.F32.BF16 R140, R144.reuse, R4, R140 ;  /* 0x00000004908c723c */ /* 0x042ff0000004188c */
[----:B------:R-:W-:Y:S01]  /*14640*/  HMMA.16816.F32.BF16 R144, R144, R6, R20 ;  /* 0x000000069090723c */ /* 0x000fe20000041814 */
[----:B------:R-:W-:-:S07]  /*14650*/  @P1 BRA `(.L_x_3491) ;  /* 0xffffb10000001947 */ /* 0x000fce000383ffff */
.L_x_3487:
[----:B------:R-:W2:Y:S01]  /*14660*/  LDL.LU R6, [R1] ;  /* 0x0000000001067983 */ /* 0x000ea20000300800 */
[----:B------:R-:W-:Y:S01]  /*14670*/  MOV R11, 0x3f800000 ;  /* 0x3f800000000b7802 */ /* 0x000fe20000000f00 */
[----:B------:R-:W-:Y:S01]  /*14680*/  IMAD.MOV.U32 R10, RZ, RZ, 0x3f800000 ;  /* 0x3f800000ff0a7424 */ /* 0x000fe200078e00ff */
[----:B------:R-:W-:Y:S01]  /*14690*/  BSSY B0, `(.L_x_3492) ;  /* 0x00000a2000007945 */ /* 0x000fe20003800000 */
[----:B------:R-:W1:Y:S04]  /*146a0*/  SHFL.BFLY PT, R5, R252, 0x2, 0x1f ;  /* 0x0c401f00fc057f89 */ /* 0x000e6800000e0000 */
[----:B------:R-:W3:Y:S01]  /*146b0*/  S2R R3, SR_TID.X ;  /* 0x0000000000037919 */ /* 0x000ee20000002100 */
[----:B-1----:R-:W-:Y:S01]  /*146c0*/  FADD.FTZ R252, R5, R252 ;  /* 0x000000fc05fc7221 */ /* 0x002fe20000010000 */
[----:B---3--:R-:W-:-:S04]  /*146d0*/  SHF.R.S32.HI R5, RZ, 0x1f, R3 ;  /* 0x0000001fff057819 */ /* 0x008fc80000011403 */
[CC--:B------:R-:W-:Y:S02]  /*146e0*/  LEA.HI R9, R5.reuse, R3.reuse, RZ, 0x2 ;  /* 0x0000000305097211 */ /* 0x0c0fe400078f10ff */
[----:B------:R-:W-:Y:S02]  /*146f0*/  LEA.HI R5, R5, R3, RZ, 0x5 ;  /* 0x0000000305057211 */ /* 0x000fe400078f28ff */
[----:B------:R-:W-:Y:S02]  /*14700*/  SHF.R.S32.HI R8, RZ, 0x1f, R9 ;  /* 0x0000001fff087819 */ /* 0x000fe40000011409 */
[----:B------:R-:W-:-:S05]  /*14710*/  LOP3.LUT R16, R9, 0x1ffffffc, RZ, 0xc0, !PT ;  /* 0x1ffffffc09107812 */ /* 0x000fca00078ec0ff */
[----:B------:R-:W-:Y:S01]  /*14720*/  IMAD.IADD R16, R3, 0x1, -R16 ;  /* 0x0000000103107824 */ /* 0x000fe200078e0a10 */
[----:B------:R-:W-:Y:S06]  /*14730*/  BAR.SYNC.DEFER_BLOCKING 0x0 ;  /* 0x0000000000007b1d */ /* 0x000fec0000010000 */
[----:B--2---:R-:W1:Y:S02]  /*14740*/  SHFL.BFLY PT, R4, R6, 0x2, 0x1f ;  /* 0x0c401f0006047f89 */ /* 0x004e6400000e0000 */
[----:B-1----:R-:W-:Y:S02]  /*14750*/  FADD.FTZ R4, R4, R6 ;  /* 0x0000000604047221 */ /* 0x002fe40000010000 */
[----:B------:R-:W1:Y:S04]  /*14760*/  SHFL.BFLY PT, R6, R252, 0x1, 0x1f ;  /* 0x0c201f00fc067f89 */ /* 0x000e6800000e0000 */
[----:B------:R-:W2:Y:S01]  /*14770*/  SHFL.BFLY PT, R7, R4, 0x1, 0x1f ;  /* 0x0c201f0004077f89 */ /* 0x000ea200000e0000 */
[----:B-1----:R-:W-:-:S02]  /*14780*/  FADD.FTZ R6, R252, R6 ;  /* 0x00000006fc067221 */ /* 0x002fc40000010000 */
[----:B--2---:R-:W-:Y:S01]  /*14790*/  FADD.FTZ R7, R4, R7 ;  /* 0x0000000704077221 */ /* 0x004fe20000010000 */
[----:B------:R-:W-:Y:S02]  /*147a0*/  SHF.R.S32.HI R4, RZ, 0x2, R9 ;  /* 0x00000002ff047819 */ /* 0x000fe40000011409 */
[----:B------:R-:W-:Y:S02]  /*147b0*/  FSETP.NE.FTZ.AND P3, PT, R6, RZ, PT ;  /* 0x000000ff0600720b */ /* 0x000fe40003f75000 */
[----:B------:R-:W-:Y:S02]  /*147c0*/  LEA.HI R8, R8, R4, RZ, 0x3 ;  /* 0x0000000408087211 */ /* 0x000fe400078f18ff */
[----:B------:R-:W-:Y:S02]  /*147d0*/  FSETP.NE.FTZ.AND P4, PT, R7, RZ, PT ;  /* 0x000000ff0700720b */ /* 0x000fe40003f95000 */
[----:B------:R-:W-:-:S04]  /*147e0*/  LOP3.LUT R8, R8, 0xfffffff8, RZ, 0xc0, !PT ;  /* 0xfffffff808087812 */ /* 0x000fc800078ec0ff */
[----:B------:R-:W-:Y:S02]  /*147f0*/  IADD3 R8, R4, -R8, RZ ;  /* 0x8000000804087210 */ /* 0x000fe40007ffe0ff */
[----:B------:R-:W1:Y:S01]  /*14800*/  S2R R4, SR_TID.X ;  /* 0x0000000000047919 */ /* 0x000e620000002100 */
[----:B------:R-:W2:Y:S01]  /*14810*/  @P3 MUFU.RCP R10, R6 ;  /* 0x00000006000a3308 */ /* 0x000ea20000001000 */
[----:B------:R-:W-:-:S04]  /*14820*/  LOP3.LUT R14, R8, 0x1, RZ, 0xc0, !PT ;  /* 0x00000001080e7812 */ /* 0x000fc800078ec0ff */
[----:B------:R-:W-:-:S03]  /*14830*/  ISETP.NE.U32.AND P0, PT, R14, 0x1, PT ;  /* 0x000000010e00780c */ /* 0x000fc60003f05070 */
[----:B------:R-:W3:Y:S01]  /*14840*/  @P4 MUFU.RCP R11, R7 ;  /* 0x00000007000b4308 */ /* 0x000ee20000001000 */
[----:B------:R-:W-:Y:S01]  /*14850*/  R2P PR, R8, 0x6 ;  /* 0x0000000608007804 */ /* 0x000fe20000000000 */
[----:B--2---:R-:W-:-:S06]  /*14860*/  FMUL.FTZ R163, R10, R163 ;  /* 0x000000a30aa37220 */ /* 0x004fcc0000410000 */
[----:B------:R-:W2:Y:S01]  /*14870*/  @P4 MUFU.LG2 R7, R7 ;  /* 0x0000000700074308 */ /* 0x000ea20000000c00 */
[C---:B------:R-:W-:Y:S02]  /*14880*/  FMUL.FTZ R162, R10.reuse, R162 ;  /* 0x000000a20aa27220 */ /* 0x040fe40000410000 */
[C---:B------:R-:W-:Y:S02]  /*14890*/  FMUL.FTZ R159, R10.reuse, R159 ;  /* 0x0000009f0a9f7220 */ /* 0x040fe40000410000 */
[----:B------:R-:W-:Y:S02]  /*148a0*/  FMUL.FTZ R158, R10, R158 ;  /* 0x0000009e0a9e7220 */ /* 0x000fe40000410000 */
[C---:B---3--:R-:W-:Y:S01]  /*148b0*/  FMUL.FTZ R160, R11.reuse, R160 ;  /* 0x000000a00ba07220 */ /* 0x048fe20000410000 */
[----:B------:R-:W3:Y:S01]  /*148c0*/  @P3 MUFU.LG2 R6, R6 ;  /* 0x0000000600063308 */ /* 0x000ee20000000c00 */
        /* <DEDUP_REMOVED lines=15> */
[----:B-1----:R-:W-:Y:S01]  /*149c0*/  SHF.R.S32.HI R11, RZ, 0x1f, R4 ;  /* 0x0000001fff0b7819 */ /* 0x002fe20000011404 */
[C---:B------:R-:W-:Y:S02]  /*149d0*/  FMUL.FTZ R155, R10.reuse, R155 ;  /* 0x0000009b0a9b7220 */ /* 0x040fe40000410000 */
[C---:B------:R-:W-:Y:S01]  /*149e0*/  FMUL.FTZ R154, R10.reuse, R154 ;  /* 0x0000009a0a9a7220 */ /* 0x040fe20000410000 */
[CC--:B------:R-:W-:Y:S01]  /*149f0*/  LEA.HI R13, R11.reuse, R4.reuse, RZ, 0x4 ;  /* 0x000000040b0d7211 */ /* 0x0c0fe200078f20ff */
[C---:B------:R-:W-:Y:S01]  /*14a00*/  FMUL.FTZ R135, R10.reuse, R135 ;  /* 0x000000870a877220 */ /* 0x040fe20000410000 */
[----:B------:R-:W-:Y:S01]  /*14a10*/  LEA.HI R11, R11, R4, RZ, 0x5 ;  /* 0x000000040b0b7211 */ /* 0x000fe200078f28ff */
[C---:B------:R-:W-:Y:S01]  /*14a20*/  FMUL.FTZ R134, R10.reuse, R134 ;  /* 0x000000860a867220 */ /* 0x040fe20000410000 */
[----:B------:R-:W-:Y:S01]  /*14a30*/  SHF.R.S32.HI R12, RZ, 0x4, R13 ;  /* 0x00000004ff0c7819 */ /* 0x000fe2000001140d */
[C---:B------:R-:W-:Y:S01]  /*14a40*/  FMUL.FTZ R151, R10.reuse, R151 ;  /* 0x000000970a977220 */ /* 0x040fe20000410000 */
[----:B------:R-:W-:Y:S01]  /*14a50*/  LOP3.LUT R13, R13, 0xfffffff0, RZ, 0xc0, !PT ;  /* 0xfffffff00d0d7812 */ /* 0x000fe200078ec0ff */
[C---:B------:R-:W-:Y:S01]  /*14a60*/  FMUL.FTZ R150, R10.reuse, R150 ;  /* 0x000000960a967220 */ /* 0x040fe20000410000 */
[----:B------:R-:W-:Y:S01]  /*14a70*/  LOP3.LUT R11, R11, 0xffffffe0, RZ, 0xc0, !PT ;  /* 0xffffffe00b0b7812 */ /* 0x000fe200078ec0ff */
[----:B------:R-:W-:-:S02]  /*14a80*/  FMUL.FTZ R139, R10, R139 ;  /* 0x0000008b0a8b7220 */ /* 0x000fc40000410000 */
[C---:B------:R-:W-:Y:S01]  /*14a90*/  FMUL.FTZ R138, R10.reuse, R138 ;  /* 0x0000008a0a8a7220 */ /* 0x040fe20000410000 */
[----:B------:R-:W-:Y:S01]  /*14aa0*/  IADD3 R11, -R11, R4, RZ ;  /* 0x000000040b0b7210 */ /* 0x000fe20007ffe1ff */
[C---:B------:R-:W-:Y:S02]  /*14ab0*/  FMUL.FTZ R143, R10.reuse, R143 ;  /* 0x0000008f0a8f7220 */ /* 0x040fe40000410000 */
[C---:B------:R-:W-:Y:S02]  /*14ac0*/  FMUL.FTZ R142, R10.reuse, R142 ;  /* 0x0000008e0a8e7220 */ /* 0x040fe40000410000 */
[C---:B------:R-:W-:Y:S02]  /*14ad0*/  FMUL.FTZ R147, R10.reuse, R147 ;  /* 0x000000930a937220 */ /* 0x040fe40000410000 */
[----:B------:R-:W-:Y:S02]  /*14ae0*/  FMUL.FTZ R146, R10, R146 ;  /* 0x000000920a927220 */ /* 0x000fe40000410000 */
[----:B------:R-:W-:Y:S01]  /*14af0*/  IMAD.IADD R10, R4, 0x1, -R13 ;  /* 0x00000001040a7824 */ /* 0x000fe200078e0a0d */
[----:B------:R-:W-:Y:S01]  /*14b00*/  SHF.L.U32 R13, R12, 0x6, RZ ;  /* 0x000000060c0d7819 */ /* 0x000fe200000006ff */
[----:B--2---:R-:W-:Y:S01]  /*14b10*/  @P4 FMUL.FTZ R7, R7, 0.69314718246459960938 ;  /* 0x3f31721807074820 */ /* 0x004fe20000410000 */
[----:B------:R-:W-:Y:S01]  /*14b20*/  MOV R4, 0xff800000 ;  /* 0xff80000000047802 */ /* 0x000fe20000000f00 */
[----:B---3--:R-:W-:Y:S01]  /*14b30*/  @P3 FMUL.FTZ R6, R6, 0.69314718246459960938 ;  /* 0x3f31721806063820 */ /* 0x008fe20000410000 */
[----:B------:R-:W-:Y:S01]  /*14b40*/  LEA.HI R17, R10, R10, RZ, 0x1 ;  /* 0x0000000a0a117211 */ /* 0x000fe200078f08ff */
[----:B------:R-:W-:Y:S01]  /*14b50*/  @P4 FFMA.FTZ R4, R2, c[0x0][0x238], R7 ;  /* 0x00008e0002044a23 */ /* 0x000fe20000010007 */
        /* <DEDUP_REMOVED lines=24> */
[----:B------:R-:W-:-:S02]  /*14ce0*/  IMAD.IADD R19, R17, 0x1, R13 ;  /* 0x0000000111137824 */ /* 0x000fc400078e020d */
[----:B------:R-:W-:Y:S01]  /*14cf0*/  STS.64 [R17], R156 ;  /* 0x0000009c11007388 */ /* 0x000fe20000000a00 */
[----:B------:R-:W-:Y:S01]  /*14d00*/  IMAD.IADD R5, R3, 0x1, -R5 ;  /* 0x0000000103057824 */ /* 0x000fe200078e0a05 */
[----:B------:R-:W-:Y:S02]  /*14d10*/  SHF.R.S32.HI R3, RZ, 0x1f, R11 ;  /* 0x0000001fff037819 */ /* 0x000fe4000001140b */
[----:B------:R-:W-:Y:S02]  /*14d20*/  STS.64 [R17+0x800], R158 ;  /* 0x0008009e11007388 */ /* 0x000fe40000000a00 */
[----:B------:R-:W-:Y:S02]  /*14d30*/  LOP3.LUT P0, RZ, R5, 0x3, RZ, 0xc0, !PT ;  /* 0x0000000305ff7812 */ /* 0x000fe4000780c0ff */
[----:B------:R-:W-:Y:S01]  /*14d40*/  STS.64 [R18], R152 ;  /* 0x0000009812007388 */ /* 0x000fe20000000a00 */
[----:B------:R-:W-:Y:S02]  /*14d50*/  LEA.HI R3, R3, R11, RZ, 0x2 ;  /* 0x0000000b03037211 */ /* 0x000fe400078f10ff */
[----:B------:R-:W-:Y:S01]  /*14d60*/  MOV R5, 0xff800000 ;  /* 0xff80000000057802 */ /* 0x000fe20000000f00 */
[----:B------:R-:W-:Y:S01]  /*14d70*/  STS.64 [R18+0x800], R154 ;  /* 0x0008009a12007388 */ /* 0x000fe20000000a00 */
[----:B------:R-:W-:Y:S01]  /*14d80*/  SHF.R.S32.HI R3, RZ, 0x2, R3 ;  /* 0x00000002ff037819 */ /* 0x000fe20000011403 */
[----:B------:R-:W-:-:S02]  /*14d90*/  @P3 FFMA.FTZ R5, R0, c[0x0][0x238], R6 ;  /* 0x00008e0000053a23 */ /* 0x000fc40000010006 */
[----:B------:R-:W-:Y:S04]  /*14da0*/  STS.64 [R19], R132 ;  /* 0x0000008413007388 */ /* 0x000fe80000000a00 */
[----:B------:R-:W-:Y:S01]  /*14db0*/  STS.64 [R19+0x800], R134 ;  /* 0x0008008613007388 */ /* 0x000fe20000000a00 */
[C---:B-1----:R-:W-:Y:S02]  /*14dc0*/  IADD3 R16, R15.reuse, 0x80, RZ ;  /* 0x000000800f107810 */ /* 0x042fe40007ffe0ff */
[----:B------:R-:W-:-:S04]  /*14dd0*/  @P2 IADD3 R16, R15, -0x80, RZ ;  /* 0xffffff800f102810 */ /* 0x000fc80007ffe0ff */
[----:B------:R-:W-:Y:S01]  /*14de0*/  IADD3 R14, R14, R16, RZ ;  /* 0x000000100e0e7210 */ /* 0x000fe20007ffe0ff */
[----:B------:R-:W-:Y:S04]  /*14df0*/  STS.64 [R16], R148 ;  /* 0x0000009410007388 */ /* 0x000fe80000000a00 */
[----:B------:R1:W-:Y:S01]  /*14e00*/  STS.64 [R16+0x800], R150 ;  /* 0x0008009610007388 */ /* 0x0003e20000000a00 */
[----:B------:R-:W-:-:S03]  /*14e10*/  IMAD.IADD R15, R13, 0x1, R14 ;  /* 0x000000010d0f7824 */ /* 0x000fc600078e020e */
[----:B------:R-:W-:Y:S04]  /*14e20*/  STS.64 [R14], R136 ;  /* 0x000000880e007388 */ /* 0x000fe80000000a00 */
[----:B------:R2:W-:Y:S01]  /*14e30*/  STS.64 [R14+0x800], R138 ;  /* 0x0008008a0e007388 */ /* 0x0005e20000000a00 */
[----:B-1----:R-:W-:-:S03]  /*14e40*/  IADD3 R16, R13, R16, RZ ;  /* 0x000000100d107210 */ /* 0x002fc60007ffe0ff */
[----:B------:R-:W1:Y:S04]  /*14e50*/  S2R R13, SR_CTAID.Z ;  /* 0x00000000000d7919 */ /* 0x000e680000002700 */
[----:B------:R-:W-:Y:S04]  /*14e60*/  STS.64 [R16], R140 ;  /* 0x0000008c10007388 */ /* 0x000fe80000000a00 */
[----:B------:R-:W-:Y:S04]  /*14e70*/  STS.64 [R16+0x800], R142 ;  /* 0x0008008e10007388 */ /* 0x000fe80000000a00 */
[----:B------:R-:W-:Y:S04]  /*14e80*/  STS.64 [R15], R144 ;  /* 0x000000900f007388 */ /* 0x000fe80000000a00 */
[----:B------:R3:W-:Y:S04]  /*14e90*/  STS.64 [R15+0x800], R146 ;  /* 0x000800920f007388 */ /* 0x0007e80000000a00 */
[----:B------:R-:W-:Y:S06]  /*14ea0*/  BAR.SYNC.DEFER_BLOCKING 0x0 ;  /* 0x0000000000007b1d */ /* 0x000fec0000010000 */
[----:B--2---:R-:W2:Y:S01]  /*14eb0*/  S2R R14, SR_CTAID.Y ;  /* 0x00000000000e7919 */ /* 0x004ea20000002600 */
[----:B---3--:R-:W-:-:S03]  /*14ec0*/  IADD3 R15, -R244, RZ, RZ ;  /* 0x000000fff40f7210 */ /* 0x008fc60007ffe1ff */
[----:B------:R-:W3:Y:S04]  /*14ed0*/  LDS.128 R40, [R9.X4] ;  /* 0x0000000009287984 */ /* 0x000ee80000004c00 */
[----:B------:R-:W4:Y:S01]  /*14ee0*/  LDS.128 R36, [R9.X4+0x800] ;  /* 0x0008000009247984 */ /* 0x000f220000004c00 */
[----:B-1----:R-:W-:Y:S01]  /*14ef0*/  IMAD R13, R15, c[0x0][0x1c0], R13 ;  /* 0x000070000f0d7a24 */ /* 0x002fe200078e020d */
[----:B------:R-:W-:Y:S01]  /*14f00*/  SHF.R.S32.HI R15, RZ, 0x1f, R8 ;  /* 0x0000001fff0f7819 */ /* 0x000fe20000011408 */
[----:B--2---:R-:W-:Y:S01]  /*14f10*/  IMAD R14, R14, c[0x0][0x210], R244 ;  /* 0x000084000e0e7a24 */ /* 0x004fe200078e02f4 */
[----:B------:R-:W1:Y:S02]  /*14f20*/  LDS.128 R32, [R9.X4+0x1000] ;  /* 0x0010000009207984 */ /* 0x000e640000004c00 */
[----:B------:R-:W-:Y:S01]  /*14f30*/  LEA.HI R15, R15, R8, RZ, 0x2 ;  /* 0x000000080f0f7211 */ /* 0x000fe200078f10ff */
[----:B------:R-:W-:Y:S01]  /*14f40*/  IMAD R13, R14, c[0x0][0x1c0], R13 ;  /* 0x000070000e0d7a24 */ /* 0x000fe200078e020d */
[----:B------:R-:W2:Y:S02]  /*14f50*/  LDS.128 R28, [R9.X4+0x1800] ;  /* 0x00180000091c7984 */ /* 0x000ea40000004c00 */
[----:B------:R-:W-:-:S02]  /*14f60*/  LOP3.LUT R15, R15, 0xffffffc, RZ, 0xc0, !PT ;  /* 0x0ffffffc0f0f7812 */ /* 0x000fc400078ec0ff */
[----:B------:R-:W1:Y:S02]  /*14f70*/  LDS.128 R24, [R9.X4+0x2000] ;  /* 0x0020000009187984 */ /* 0x000e640000004c00 */
[----:B------:R-:W-:Y:S02]  /*14f80*/  IADD3 R15, R8, -R15, RZ ;  /* 0x8000000f080f7210 */ /* 0x000fe40007ffe0ff */
[----:B------:R-:W1:Y:S02]  /*14f90*/  LDS.128 R20, [R9.X4+0x2800] ;  /* 0x0028000009147984 */ /* 0x000e640000004c00 */
[----:B------:R-:W-:Y:S02]  /*14fa0*/  LEA R15, R15, R3, 0x4 ;  /* 0x000000030f0f7211 */ /* 0x000fe400078e20ff */
[----:B------:R-:W1:Y:S04]  /*14fb0*/  LDS.128 R16, [R9.X4+0x3000] ;  /* 0x0030000009107984 */ /* 0x000e680000004c00 */
[----:B------:R5:W1:Y:S04]  /*14fc0*/  LDS.128 R44, [R9.X4+0x3800] ;  /* 0x00380000092c7984 */ /* 0x000a680000004c00 */
[----:B-----5:R-:W5:Y:S02]  /*14fd0*/  S2R R9, SR_CTAID.X ;  /* 0x0000000000097919 */ /* 0x020f640000002500 */
[----:B-----5:R-:W-:-:S04]  /*14fe0*/  IMAD.SHL.U32 R9, R9, 0x40, RZ ;  /* 0x0000004009097824 */ /* 0x020fc800078e00ff */
[----:B------:R-:W-:Y:S01]  /*14ff0*/  IMAD R9, R13, c[0x0][0x214], R9 ;  /* 0x000085000d097a24 */ /* 0x000fe200078e0209 */
[----:B------:R-:W-:Y:S05]  /*15000*/  @P0 BRA `(.L_x_3493) ;  /* 0x000000a000000947 */ /* 0x000fea0003800000 */
[----:B-1234-:R-:W-:Y:S02]  /*15010*/  IADD3 R3, R15, 0x8, RZ ;  /* 0x000000080f037810 */ /* 0x01efe40007ffe0ff */
[----:B------:R-:W-:Y:S02]  /*15020*/  SHF.R.S32.HI R2, RZ, 0x1f, R15 ;  /* 0x0000001fff027819 */ /* 0x000fe4000001140f */
[----:B------:R-:W-:Y:S02]  /*15030*/  IADD3 R0, P0, R9, R15, RZ ;  /* 0x0000000f09007210 */ /* 0x000fe40007f1e0ff */
[-C--:B------:R-:W-:Y:S02]  /*15040*/  ISETP.GE.AND P2, PT, R15, R237.reuse, PT ;  /* 0x000000ed0f00720c */ /* 0x080fe40003f46270 */
[----:B------:R-:W-:Y:S02]  /*15050*/  ISETP.GE.AND P1, PT, R3, R237, PT ;  /* 0x000000ed0300720c */ /* 0x000fe40003f26270 */
[----:B------:R-:W-:-:S02]  /*15060*/  LEA.HI.X.SX32 R2, R9, R2, 0x1, P0 ;  /* 0x0000000209027211 */ /* 0x000fc400000f0eff */
[----:B------:R-:W-:-:S04]  /*15070*/  LEA R6, P0, R0, c[0x0][0x208], 0x2 ;  /* 0x0000820000067a11 */ /* 0x000fc800078010ff */
[----:B------:R-:W-:-:S05]  /*15080*/  LEA.HI.X R7, R0, c[0x0][0x20c], R2, 0x2, P0 ;  /* 0x0000830000077a11 */ /* 0x000fca00000f1402 */
[----:B------:R1:W-:Y:S04]  /*15090*/  @!P2 STG.E [R6.64], R4 ;  /* 0x000000040600a986 */ /* 0x0003e8000c10190c */
[----:B------:R1:W-:Y:S02]  /*150a0*/  @!P1 STG.E [R6.64+0x20], R5 ;  /* 0x0000200506009986 */ /* 0x0003e4000c10190c */
.L_x_3493:
[----:B-1234-:R-:W-:Y:S05]  /*150b0*/  BSYNC B0 ;  /* 0x0000000000007941 */ /* 0x01efea0003800000 */
.L_x_3492:
[----:B------:R-:W-:Y:S01]  /*150c0*/  IMAD.SHL.U32 R4, R10, 0x4, RZ ;  /* 0x000000040a047824 */ /* 0x000fe200078e00ff */
[C---:B------:R-:W-:Y:S01]  /*150d0*/  IADD3 R3, R12.reuse, 0x8, RZ ;  /* 0x000000080c037810 */ /* 0x040fe20007ffe0ff */
[----:B------:R-:W-:Y:S01]  /*150e0*/  IMAD R9, R9, c[0x0][0x22c], RZ ;  /* 0x00008b0009097a24 */ /* 0x000fe200078e02ff */
[C---:B------:R-:W-:Y:S02]  /*150f0*/  IADD3 R2, R12.reuse, 0x10, RZ ;  /* 0x000000100c027810 */ /* 0x040fe40007ffe0ff */
[----:B------:R-:W-:Y:S02]  /*15100*/  SHF.R.S32.HI R5, RZ, 0x1f, R4 ;  /* 0x0000001fff057819 */ /* 0x000fe40000011404 */
[----:B------:R-:W-:-:S02]  /*15110*/  IADD3 R0, R12, 0x18, RZ ;  /* 0x000000180c007810 */ /* 0x000fc40007ffe0ff */
[-C--:B------:R-:W-:Y:S01]  /*15120*/  ISETP.GE.AND P6, PT, R3, R237.reuse, PT ;  /* 0x000000ed0300720c */ /* 0x080fe20003fc6270 */
[----:B------:R-:W-:Y:S01]  /*15130*/  IMAD.WIDE R4, R12, 0x40, R4 ;  /* 0x000000400c047825 */ /* 0x000fe200078e0204 */
[-C--:B------:R-:W-:Y:S02]  /*15140*/  ISETP.GE.AND P5, PT, R2, R237.reuse, PT ;  /* 0x000000ed0200720c */ /* 0x080fe40003fa6270 */
[----:B------:R-:W-:Y:S02]  /*15150*/  ISETP.GE.AND P4, PT, R0, R237, PT ;  /* 0x000000ed0000720c */ /* 0x000fe40003f86270 */
[C---:B------:R-:W-:Y:S02]  /*15160*/  IADD3 R4, P0, R9.reuse, R4, RZ ;  /* 0x0000000409047210 */ /* 0x040fe40007f1e0ff */
[----:B------:R-:W-:Y:S02]  /*15170*/  IADD3 R3, R12, 0x20, RZ ;  /* 0x000000200c037810 */ /* 0x000fe40007ffe0ff */
[----:B------:R-:W-:-:S02]  /*15180*/  LEA.HI.X.SX32 R9, R9, R5, 0x1, P0 ;  /* 0x0000000509097211 */ /* 0x000fc400000f0eff */
[----:B------:R-:W-:Y:S02]  /*15190*/  LEA R6, P0, R4, c[0x0][0x1d8], 0x2 ;  /* 0x0000760004067a11 */ /* 0x000fe400078010ff */
[----:B------:R-:W-:Y:S02]  /*151a0*/  IADD3 R2, R12, 0x28, RZ ;  /* 0x000000280c027810 */ /* 0x000fe40007ffe0ff */
[----:B------:R-:W-:Y:S02]  /*151b0*/  LEA.HI.X R7, R4, c[0x0][0x1dc], R9, 0x2, P0 ;  /* 0x0000770004077a11 */ /* 0x000fe400000f1409 */
[C---:B------:R-:W-:Y:S02]  /*151c0*/  ISETP.GE.AND P0, PT, R12.reuse, R237, PT ;  /* 0x000000ed0c00720c */ /* 0x040fe40003f06270 */
[C---:B------:R-:W-:Y:S01]  /*151d0*/  IADD3 R0, R12.reuse, 0x30, RZ ;  /* 0x000000300c007810 */ /* 0x040fe20007ffe0ff */
[----:B------:R1:W-:Y:S01]  /*151e0*/  @!P6 STG.E.128 [R6.64+0x800], R36 ;  /* 0x000800240600e986 */ /* 0x0003e2000c101d0c */
[----:B------:R-:W-:-:S02]  /*151f0*/  IADD3 R12, R12, 0x38, RZ ;  /* 0x000000380c0c7810 */ /* 0x000fc40007ffe0ff */
[-C--:B------:R-:W-:Y:S01]  /*15200*/  ISETP.GE.AND P3, PT, R3, R237.reuse, PT ;  /* 0x000000ed0300720c */ /* 0x080fe20003f66270 */
[----:B------:R1:W-:Y:S01]  /*15210*/  @!P5 STG.E.128 [R6.64+0x1000], R32 ;  /* 0x001000200600d986 */ /* 0x0003e2000c101d0c */
[-C--:B------:R-:W-:Y:S02]  /*15220*/  ISETP.GE.AND P2, PT, R2, R237.reuse, PT ;  /* 0x000000ed0200720c */ /* 0x080fe40003f46270 */
[-C--:B------:R-:W-:Y:S01]  /*15230*/  ISETP.GE.AND P1, PT, R0, R237.reuse, PT ;  /* 0x000000ed0000720c */ /* 0x080fe20003f26270 */
[----:B------:R1:W-:Y:S04]  /*15240*/  @!P4 STG.E.128 [R6.64+0x1800], R28 ;  /* 0x0018001c0600c986 */ /* 0x0003e8000c101d0c */
[----:B------:R1:W-:Y:S04]  /*15250*/  @!P0 STG.E.64 [R6.64], R40 ;  /* 0x0000002806008986 */ /* 0x0003e8000c101b0c */
[----:B------:R1:W-:Y:S01]  /*15260*/  @!P0 STG.E.64 [R6.64+0x8], R42 ;  /* 0x0000082a06008986 */ /* 0x0003e2000c101b0c */
[----:B------:R-:W-:-:S03]  /*15270*/  ISETP.GE.AND P0, PT, R12, R237, PT ;  /* 0x000000ed0c00720c */ /* 0x000fc60003f06270 */
[----:B------:R1:W-:Y:S04]  /*15280*/  @!P3 STG.E.128 [R6.64+0x2000], R24 ;  /* 0x002000180600b986 */ /* 0x0003e8000c101d0c */
[----:B------:R1:W-:Y:S04]  /*15290*/  @!P2 STG.E.128 [R6.64+0x2800], R20 ;  /* 0x002800140600a986 */ /* 0x0003e8000c101d0c */
[----:B------:R1:W-:Y:S02]  /*152a0*/  @!P1 STG.E.128 [R6.64+0x3000], R16 ;  /* 0x0030001006009986 */ /* 0x0003e4000c101d0c */
[----:B------:R-:W-:Y:S05]  /*152b0*/  @P0 EXIT ;  /* 0x000000000000094d */ /* 0x000fea0003800000 */
[----:B------:R-:W-:Y:S01]  /*152c0*/  STG.E.128 [R6.64+0x3800], R44 ;  /* 0x0038002c06007986 */ /* 0x000fe2000c101d0c */
[----:B------:R-:W-:Y:S05]  /*152d0*/  EXIT ;  /* 0x000000000000794d */ /* 0x000fea0003800000 */
.L_x_3494:
        /* <DEDUP_REMOVED lines=10> */
.L_x_7884:


//--------------------- .text._ZN5flash24flash_fwd_splitkv_kernelI23Flash_fwd_kernel_traitsILi64ELi64ELi256ELi4ELb0ELb0EN7cutlass10bfloat16_tE19Flash_kernel_traitsILi64ELi64ELi256ELi4ES3_EELb1ELb0ELb0ELb0ELb1ELb1ELb1ELb0EEEvNS_16Flash_fwd_paramsE --------------------------
	.section	.text._ZN5flash24flash_fwd_splitkv_kernelI23Flash_fwd_kernel_traitsILi64ELi64ELi256ELi4ELb0ELb0EN7cutlass10bfloat16_tE19Flash_kernel_traitsILi64ELi64ELi256ELi4ES3_EELb1ELb0ELb0ELb0ELb1ELb1ELb1ELb0EEEvNS_16Flash_fwd_paramsE,"ax",@progbits
	.sectioninfo	@"SHI_REGISTERS=255"
	.align	128
        .global         _ZN5flash24flash_fwd_splitkv_kernelI23Flash_fwd_kernel_traitsILi64ELi64ELi256ELi4ELb0ELb0EN7cutlass10bfloat16_tE19Flash_kernel_traitsILi64ELi64ELi256ELi4ES3_EELb1ELb0ELb0ELb0ELb1ELb1ELb1ELb0EEEvNS_16Flash_fwd_paramsE
        .type           _ZN5flash24flash_fwd_splitkv_kernelI23Flash_fwd_kernel_traitsILi64ELi64ELi256ELi4ELb0ELb0EN7cutlass10bfloat16_tE19Flash_kernel_traitsILi64ELi64ELi256ELi4ES3_EELb1ELb0ELb0ELb0ELb1ELb1ELb1ELb0EEEvNS_16Flash_fwd_paramsE,@function
        .size           _ZN5flash24flash_fwd_splitkv_kernelI23Flash_fwd_kernel_traitsILi64ELi64ELi256ELi4ELb0ELb0EN7cutlass10bfloat16_tE19Flash_kernel_traitsILi64ELi64ELi256ELi4ES3_EELb1ELb0ELb0ELb0ELb1ELb1ELb1ELb0EEEvNS_16Flash_fwd_paramsE,(.L_x_7885 - _ZN5flash24flash_fwd_splitkv_kernelI23Flash_fwd_kernel_traitsILi64ELi64ELi256ELi4ELb0ELb0EN7cutlass10bfloat16_tE19Flash_kernel_traitsILi64ELi64ELi256ELi4ES3_EELb1ELb0ELb0ELb0ELb1ELb1ELb1ELb0EEEvNS_16Flash_fwd_paramsE)
        .other          _ZN5flash24flash_fwd_splitkv_kernelI23Flash_fwd_kernel_traitsILi64ELi64ELi256ELi4ELb0ELb0EN7cutlass10bfloat16_tE19Flash_kernel_traitsILi64ELi64ELi256ELi4ES3_EELb1ELb0ELb0ELb0ELb1ELb1ELb1ELb0EEEvNS_16Flash_fwd_paramsE,@"STO_CUDA_ENTRY STV_DEFAULT"
_ZN5flash24flash_fwd_splitkv_kernelI23Flash_fwd_kernel_traitsILi64ELi64ELi256ELi4ELb0ELb0EN7cutlass10bfloat16_tE19Flash_kernel_traitsILi64ELi64ELi256ELi4ES3_EELb1ELb0ELb0ELb0ELb1ELb1ELb1ELb0EEEvNS_16Flash_fwd_paramsE:
.text._ZN5flash24flash_fwd_splitkv_kernelI23Flash_fwd_kernel_traitsILi64ELi64ELi256ELi4ELb0ELb0EN7cutlass10bfloat16_tE19Flash_kernel_traitsILi64ELi64ELi256ELi4ES3_EELb1ELb0ELb0ELb0ELb1ELb1ELb1ELb0EEEvNS_16Flash_fwd_paramsE:
[----:B------:R-:W-:Y:S02]  /*0000*/  MOV R1, c[0x0][0x28] ;  /* 0x00000a0000017a02 */ /* 0x000fe40000000f00 */
[----:B------:R-:W1:Y:S01]  /*0010*/  I2F.U32.RP R2, c[0x0][0x1c0] ;  /* 0x0000700000027b06 */ /* 0x000e620000209000 */
[----:B------:R-:W2:Y:S01]  /*0020*/  S2R R15, SR_CTAID.Z ;  /* 0x00000000000f7919 */ /* 0x000ea20000002700 */
[----:B------:R-:W-:Y:S01]  /*0030*/  ISETP.NE.U32.AND P1, PT, RZ, c[0x0][0x1c0], PT ;  /* 0x00007000ff007a0c */ /* 0x000fe20003f25070 */
[----:B------:R-:W-:Y:S01]  /*0040*/  IMAD.MOV.U32 R12, RZ, RZ, 0x4 ;  /* 0x00000004ff0c7424 */ /* 0x000fe200078e00ff */
[----:B------:R-:W-:Y:S01]  /*0050*/  ULDC.64 UR12, c[0x0][0x118] ;  /* 0x00004600000c7ab9 */ /* 0x000fe20000000a00 */
[----:B------:R-:W-:Y:S01]  /*0060*/  IMAD.MOV.U32 R11, RZ, RZ, -0x1 ;  /* 0xffffffffff0b7424 */ /* 0x000fe200078e00ff */
[----:B------:R-:W-:Y:S02]  /*0070*/  IADD3 R1, R1, -0x50, RZ ;  /* 0xffffffb001017810 */ /* 0x000fe40007ffe0ff */
        /* <DEDUP_REMOVED lines=14> */
[----:B------:R-:W-:Y:S02]  /*0160*/  ISETP.GE.U32.AND P0, PT, R0, c[0x0][0x1c0], PT ;  /* 0x0000700000007a0c */ /* 0x000fe40003f06070 */
        /* <DEDUP_REMOVED lines=9> */
[----:B------:R-:W-:Y:S01]  /*0200*/  ISETP.EQ.OR.EX P1, PT, RZ, c[0x0][0x24c], !P3, P1 ;  /* 0x00009300ff007a0c */ /* 0x000fe20005f22710 */
[----:B------:R1:W-:Y:S01]  /*0210*/  STL [R1+0x28], R16 ;  /* 0x0000281001007387 */ /* 0x0003e20000100800 */
[----:B------:R-:W-:Y:S01]  /*0220*/  ISETP.NE.AND.EX P0, PT, RZ, c[0x0][0x254], PT, P0 ;  /* 0x00009500ff007a0c */ /* 0x000fe20003f05300 */
[----:B------:R-:W-:-:S02]  /*0230*/  IMAD.WIDE R6, R16, R12, c[0x0][0x248] ;  /* 0x0000920010067625 */ /* 0x000fc400078e020c */
[----:B------:R2:W3:Y:S04]  /*0240*/  @P2 LDG.E R11, [R2.64] ;  /* 0x0000000c020b2981 */ /* 0x0004e8000c1e1900 */
[----:B------:R2:W3:Y:S01]  /*0250*/  @P2 LDG.E R4, [R2.64+0x4] ;  /* 0x0000040c02042981 */ /* 0x0004e2000c1e1900 */
[----:B------:R-:W-:-:S03]  /*0260*/  IMAD.MOV.U32 R8, RZ, RZ, RZ ;  /* 0x000000ffff087224 */ /* 0x000fc600078e00ff */
[----:B------:R1:W5:Y:S04]  /*0270*/  @!P1 LDG.E R10, [R6.64] ;  /* 0x0000000c060a9981 */ /* 0x000368000c1e1900 */
[----:B------:R-:W4:Y:S04]  /*0280*/  S2R R18, SR_CTAID.X ;  /* 0x0000000000127919 */ /* 0x000f280000002500 */
[----:B------:R-:W1:Y:S01]  /*0290*/  S2R R9, SR_CTAID.Y ;  /* 0x0000000000097919 */ /* 0x000e620000002600 */
[----:B--2---:R-:W-:-:S05]  /*02a0*/  @P0 IMAD.WIDE R2, R16, R12, c[0x0][0x250] ;  /* 0x0000940010020625 */ /* 0x004fca00078e020c */
[----:B------:R2:W5:Y:S01]  /*02b0*/  @P0 LDG.E R8, [R2.64] ;  /* 0x0000000c02080981 */ /* 0x000562000c1e1900 */
[----:B------:R-:W-:-:S04]  /*02c0*/  ISETP.NE.U32.AND P0, PT, RZ, c[0x0][0x248], PT ;  /* 0x00009200ff007a0c */ /* 0x000fc80003f05070 */
[----:B------:R-:W-:Y:S01]  /*02d0*/  ISETP.NE.AND.EX P0, PT, RZ, c[0x0][0x24c], PT, P0 ;  /* 0x00009300ff007a0c */ /* 0x000fe20003f05300 */
[----:B------:R-:W-:-:S04]  /*02e0*/  IMAD.MOV R0, RZ, RZ, -R16 ;  /* 0x000000ffff007224 */ /* 0x000fc800078e0a10 */
[----:B------:R-:W-:Y:S02]  /*02f0*/  IMAD R15, R0, c[0x0][0x1c0], R15 ;  /* 0x00007000000f7a24 */ /* 0x000fe400078e020f */
[----:B---3--:R-:W-:Y:S02]  /*0300*/  @P2 IMAD.IADD R90, R4, 0x1, -R11 ;  /* 0x00000001045a2824 */ /* 0x008fe400078e0a0b */
[----:B------:R-:W-:-:S04]  /*0310*/  @!P2 IMAD.MOV.U32 R90, RZ, RZ, c[0x0][0x214] ;  /* 0x00008500ff5aa624 */ /* 0x000fc800078e00ff */
[----:B------:R-:W-:Y:S05]  /*0320*/  @!P0 BRA `(.L_x_3495) ;  /* 0x0000004000008947 */ /* 0x000fea0003800000 */
[----:B-12-4-:R-:W2:Y:S02]  /*0330*/  @P3 LDG.E R0, [R6.64+0x4] ;  /* 0x0000040c06003981 */ /* 0x016ea4000c1e1900 */
[----:B--2--5:R-:W-:-:S06]  /*0340*/  @P3 IADD3 R4, R0, -R10, RZ ;  /* 0x8000000a00043210 */ /* 0x024fcc0007ffe0ff */
[----:B------:R1:W5:Y:S01]  /*0350*/  @!P3 LDG.E R4, [R6.64] ;  /* 0x0000000c0604b981 */ /* 0x000362000c1e1900 */
[----:B------:R-:W-:Y:S05]  /*0360*/  BRA `(.L_x_3496) ;  /* 0x0000001000007947 */ /* 0x000fea0003800000 */
.L_x_3495:
[----:B-12-4-:R-:W-:Y:S02]  /*0370*/  MOV R4, c[0x0][0x218] ;  /* 0x0000860000047a02 */ /* 0x016fe40000000f00 */
.L_x_3496:
[----:B------:R-:W-:-:S04]  /*0380*/  ISETP.NE.U32.AND P2, PT, RZ, c[0x0][0x258], PT ;  /* 0x00009600ff007a0c */ /* 0x000fc80003f45070 */
[----:B------:R-:W-:-:S13]  /*0390*/  ISETP.NE.AND.EX P2, PT, RZ, c[0x0][0x25c], PT, P2 ;  /* 0x00009700ff007a0c */ /* 0x000fda0003f45320 */
[----:B------:R-:W-:-:S06]  /*03a0*/  @P2 IMAD.WIDE R2, R16, R12, c[0x0][0x258] ;  /* 0x0000960010022625 */ /* 0x000fcc00078e020c */
        /* <DEDUP_REMOVED lines=9> */
[----:B-1----:R-:W-:Y:S01]  /*0440*/  IABS R6, c[0x0][0x10] ;  /* 0x0000040000067a13 */ /* 0x002fe20000000000 */
        /* <DEDUP_REMOVED lines=31> */
[----:B------:R-:W-:Y:S02]  /*0640*/  IADD3 R2, R2, c[0x0][0x2e8], R88 ;  /* 0x0000ba0002027a10 */ /* 0x000fe40007ffe058 */
[----:B------:R-:W-:Y:S02]  /*0650*/  @P2 IADD3 R0, R0, 0x1, RZ ;  /* 0x0000000100002810 */ /* 0x000fe40007ffe0ff */
[----:B------:R-:W-:Y:S02]  /*0660*/  SHF.R.S32.HI R3, RZ, 0x1f, R2 ;  /* 0x0000001fff037819 */ /* 0x000fe40000011402 */
[----:B------:R-:W-:Y:S01]  /*0670*/  SHF.R.S32.HI R4, RZ, 0x8, R4 ;  /* 0x00000008ff047819 */ /* 0x000fe20000011404 */
[----:B------:R-:W-:Y:S01]  /*0680*/  @!P0 IMAD.MOV R0, RZ, RZ, -R0 ;  /* 0x000000ffff008224 */ /* 0x000fe200078e0a00 */
[----:B------:R-:W-:-:S02]  /*0690*/  @!P1 LOP3.LUT R0, RZ, c[0x0][0x10], RZ, 0x33, !PT ;  /* 0x00000400ff009a12 */ /* 0x000fc400078e33ff */
[----:B------:R-:W-:-:S03]  /*06a0*/  LEA.HI R2, R3, R2, RZ, 0x8 ;  /* 0x0000000203027211 */ /* 0x000fc600078f40ff */
[----:B------:R-:W-:-:S04]  /*06b0*/  IMAD R201, R0, R9, RZ ;  /* 0x0000000900c97224 */ /* 0x000fc800078e02ff */
        /* <DEDUP_REMOVED lines=8> */
[----:B-1----:R-:W-:Y:S01]  /*0740*/  SHF.R.S32.HI R4, RZ, 0x1f, R198 ;  /* 0x0000001fff047819 */ /* 0x002fe200000114c6 */
[----:B------:R-:W-:Y:S01]  /*0750*/  IMAD R0, R9, c[0x0][0x210], R16 ;  /* 0x0000840009007a24 */ /* 0x000fe200078e0210 */
[----:B------:R-:W-:Y:S01]  /*0760*/  LOP3.LUT P6, RZ, R198, 0xf, RZ, 0xc0, !PT ;  /* 0x0000000fc6ff7812 */ /* 0x000fe200078cc0ff */
[----:B------:R-:W-:Y:S01]  /*0770*/  IMAD.IADD R6, R90, 0x1, -R199 ;  /* 0x000000015a067824 */ /* 0x000fe200078e0ac7 */
[----:B------:R-:W-:Y:S01]  /*0780*/  LEA.HI R4, R4, R198, RZ, 0x4 ;  /* 0x000000c604047211 */ /* 0x000fe200078f20ff */
[----:B------:R-:W-:-:S03]  /*0790*/  IMAD R0, R0, c[0x0][0x1c0], R15 ;  /* 0x0000700000007a24 */ /* 0x000fc600078e020f */
        /* <DEDUP_REMOVED lines=8> */
[C---:B------:R-:W-:Y:S02]  /*0820*/  IADD3 R8, R0.reuse, 0x10, RZ ;  /* 0x0000001000087810 */ /* 0x040fe40007ffe0ff */
[-C--:B------:R-:W-:Y:S02]  /*0830*/  ISETP.GE.AND P5, PT, R9, R6.reuse, PT ;  /* 0x000000060900720c */ /* 0x080fe40003fa6270 */
[----:B------:R-:W-:Y:S02]  /*0840*/  SHF.R.S32.HI R3, RZ, 0x1f, R2 ;  /* 0x0000001fff037819 */ /* 0x000fe40000011402 */
[----:B------:R-:W-:-:S02]  /*0850*/  ISETP.GE.AND P2, PT, R0, R6, PT ;  /* 0x000000060000720c */ /* 0x000fc40003f46270 */
[----:B------:R-:W-:Y:S01]  /*0860*/  ISETP.GE.AND P1, PT, R8, R6, PT ;  /* 0x000000060800720c */ /* 0x000fe20003f26270 */
[C---:B------:R-:W-:Y:S01]  /*0870*/  IMAD.WIDE R2, R0.reuse, 0x40, R2 ;  /* 0x0000004000027825 */ /* 0x040fe200078e0202 */
[C---:B------:R-:W-:Y:S02]  /*0880*/  IADD3 R11, R0.reuse, 0x20, RZ ;  /* 0x00000020000b7810 */ /* 0x040fe40007ffe0ff */
[----:B------:R-:W-:Y:S02]  /*0890*/  IADD3 R14, R0, 0x28, RZ ;  /* 0x00000028000e7810 */ /* 0x000fe40007ffe0ff */
[C---:B------:R-:W-:Y:S02]  /*08a0*/  IADD3 R2, P0, R4.reuse, R2, RZ ;  /* 0x0000000204027210 */ /* 0x040fe40007f1e0ff */
[----:B------:R-:W-:Y:S02]  /*08b0*/  ISETP.GE.AND P4, PT, R11, R6, PT ;  /* 0x000000060b00720c */ /* 0x000fe40003f86270 */
[----:B------:R-:W-:-:S02]  /*08c0*/  LEA.HI.X.SX32 R3, R4, R3, 0x1, P0 ;  /* 0x0000000304037211 */ /* 0x000fc400000f0eff */
[----:B------:R-:W-:Y:S02]  /*08d0*/  LEA R4, P0, R2, c[0x0][0x1d8], 0x2 ;  /* 0x0000760002047a11 */ /* 0x000fe400078010ff */
[----:B------:R-:W-:Y:S02]  /*08e0*/  IADD3 R13, R0, 0x30, RZ ;  /* 0x00000030000d7810 */ /* 0x000fe40007ffe0ff */
[----:B------:R-:W-:Y:S02]  /*08f0*/  LEA.HI.X R5, R2, c[0x0][0x1dc], R3, 0x2, P0 ;  /* 0x0000770002057a11 */ /* 0x000fe400000f1403 */
[-C--:B------:R-:W-:Y:S02]  /*0900*/  ISETP.GE.AND P0, PT, R12, R6.reuse, PT ;  /* 0x000000060c00720c */ /* 0x080fe40003f06270 */
[----:B------:R-:W-:Y:S01]  /*0910*/  IADD3 R10, R0, 0x38, RZ ;  /* 0x00000038000a7810 */ /* 0x000fe20007ffe0ff */
[----:B------:R-:W-:Y:S01]  /*0920*/  @!P5 STG.E.128 [R4.64+0x800], RZ ;  /* 0x000800ff0400d986 */ /* 0x000fe2000c101d0c */
[----:B------:R-:W-:-:S02]  /*0930*/  ISETP.GE.OR P5, PT, R9, R6, P6 ;  /* 0x000000060900720c */ /* 0x000fc400037a6670 */
[----:B------:R-:W-:Y:S01]  /*0940*/  SHF.R.S32.HI R2, RZ, 0x1f, R7 ;  /* 0x0000001fff027819 */ /* 0x000fe20000011407 */
[----:B------:R-:W-:Y:S01]  /*0950*/  @!P2 STG.E.128 [R4.64], RZ ;  /* 0x000000ff0400a986 */ /* 0x000fe2000c101d0c */
[-C--:B------:R-:W-:Y:S02]  /*0960*/  ISETP.GE.AND P3, PT, R14, R6.reuse, PT ;  /* 0x000000060e00720c */ /* 0x080fe40003f66270 */
[-C--:B------:R-:W-:Y:S01]  /*0970*/  ISETP.GE.AND P2, PT, R13, R6.reuse, PT ;  /* 0x000000060d00720c */ /* 0x080fe20003f46270 */
[----:B------:R-:W-:Y:S01]  /*0980*/  @!P1 STG.E.128 [R4.64+0x1000], RZ ;  /* 0x001000ff04009986 */ /* 0x000fe2000c101d0c */
[----:B------:R-:W-:-:S03]  /*0990*/  ISETP.GE.AND P1, PT, R10, R6, PT ;  /* 0x000000060a00720c */ /* 0x000fc60003f26270 */
[----:B------:R-:W-:Y:S01]  /*09a0*/  @!P0 STG.E.128 [R4.64+0x1800], RZ ;  /* 0x001800ff04008986 */ /* 0x000fe2000c101d0c */
[----:B------:R-:W-:-:S03]  /*09b0*/  IADD3 R3, P0, R7, R0, RZ ;  /* 0x0000000007037210 */ /* 0x000fc60007f1e0ff */
[----:B------:R-:W-:Y:S01]  /*09c0*/  @!P4 STG.E.128 [R4.64+0x2000], RZ ;  /* 0x002000ff0400c986 */ /* 0x000fe2000c101d0c */
[----:B------:R-:W-:Y:S02]  /*09d0*/  LEA.HI.X.SX32 R7, R0, R2, 0x1, P0 ;  /* 0x0000000200077211 */ /* 0x000fe400000f0eff */
[C---:B------:R-:W-:Y:S01]  /*09e0*/  LEA R2, P0, R3.reuse, c[0x0][0x208], 0x2 ;  /* 0x0000820003027a11 */ /* 0x040fe200078010ff */
[----:B------:R-:W-:Y:S01]  /*09f0*/  @!P3 STG.E.128 [R4.64+0x2800], RZ ;  /* 0x002800ff0400b986 */ /* 0x000fe2000c101d0c */
[-C--:B------:R-:W-:Y:S02]  /*0a00*/  ISETP.GE.OR P4, PT, R8, R6.reuse, P6 ;  /* 0x000000060800720c */ /* 0x080fe40003786670 */
[----:B------:R-:W-:Y:S01]  /*0a10*/  LEA.HI.X R3, R3, c[0x0][0x20c], R7, 0x2, P0 ;  /* 0x0000830003037a11 */ /* 0x000fe200000f1407 */
[----:B------:R-:W-:Y:S01]  /*0a20*/  @!P5 IMAD.MOV.U32 R7, RZ, RZ, -0x800000 ;  /* 0xff800000ff07d424 */ /* 0x000fe200078e00ff */
[----:B------:R-:W-:Y:S01]  /*0a30*/  @!P2 STG.E.128 [R4.64+0x3000], RZ ;  /* 0x003000ff0400a986 */ /* 0x000fe2000c101d0c */
[----:B------:R-:W-:-:S02]  /*0a40*/  ISETP.GE.OR P3, PT, R12, R6, P6 ;  /* 0x000000060c00720c */ /* 0x000fc40003766670 */
[-C--:B------:R-:W-:Y:S01]  /*0a50*/  ISETP.GE.OR P2, PT, R11, R6.reuse, P6 ;  /* 0x000000060b00720c */ /* 0x080fe20003746670 */
[----:B------:R1:W-:Y:S01]  /*0a60*/  @!P1 STG.E.128 [R4.64+0x3800], RZ ;  /* 0x003800ff04009986 */ /* 0x0003e2000c101d0c */
[-C--:B------:R-:W-:Y:S02]  /*0a70*/  ISETP.GE.OR P1, PT, R14, R6.reuse, P6 ;  /* 0x000000060e00720c */ /* 0x080fe40003726670 */
[-C--:B------:R-:W-:Y:S01]  /*0a80*/  ISETP.GE.OR P0, PT, R13, R6.reuse, P6 ;  /* 0x000000060d00720c */ /* 0x080fe20003706670 */
[----:B------:R3:W-:Y:S01]  /*0a90*/  @!P5 STG.E [R2.64+0x20], R7 ;  /* 0x000020070200d986 */ /* 0x0007e2000c10190c */
[-C--:B------:R-:W-:Y:S01]  /*0aa0*/  ISETP.GE.OR P5, PT, R0, R6.reuse, P6 ;  /* 0x000000060000720c */ /* 0x080fe200037a6670 */
[----:B------:R-:W-:Y:S01]  /*0ab0*/  @!P4 IMAD.MOV.U32 R0, RZ, RZ, -0x800000 ;  /* 0xff800000ff00c424 */ /* 0x000fe200078e00ff */
[----:B------:R-:W-:-:S04]  /*0ac0*/  ISETP.GE.OR P6, PT, R10, R6, P6 ;  /* 0x000000060a00720c */ /* 0x000fc800037c6670 */
[----:B------:R4:W-:Y:S07]  /*0ad0*/  @!P4 STG.E [R2.64+0x40], R0 ;  /* 0x000040000200c986 */ /* 0x0009ee000c10190c */
[----:B------:R-:W-:-:S05]  /*0ae0*/  @!P5 IMAD.MOV.U32 R8, RZ, RZ, -0x800000 ;  /* 0xff800000ff08d424 */ /* 0x000fca00078e00ff */
[----:B------:R2:W-:Y:S01]  /*0af0*/  @!P5 STG.E [R2.64], R8 ;  /* 0x000000080200d986 */ /* 0x0005e2000c10190c */
[----:B-1----:R-:W-:Y:S02]  /*0b00*/  @!P2 IMAD.MOV.U32 R5, RZ, RZ, -0x800000 ;  /* 0xff800000ff05a424 */ /* 0x002fe400078e00ff */
[----:B------:R-:W-:-:S03]  /*0b10*/  @!P1 IMAD.MOV.U32 R4, RZ, RZ, -0x800000 ;  /* 0xff800000ff049424 */ /* 0x000fc600078e00ff */
[----:B------:R2:W-:Y:S01]  /*0b20*/  @!P2 STG.E [R2.64+0x80], R5 ;  /* 0x000080050200a986 */ /* 0x0005e2000c10190c */
[----:B---3--:R-:W-:-:S03]  /*0b30*/  @!P3 IMAD.MOV.U32 R7, RZ, RZ, -0x800000 ;  /* 0xff800000ff07b424 */ /* 0x008fc600078e00ff */
[----:B------:R2:W-:Y:S01]  /*0b40*/  @!P1 STG.E [R2.64+0xa0], R4 ;  /* 0x0000a00402009986 */ /* 0x0005e2000c10190c */
[----:B----4-:R-:W-:-:S03]  /*0b50*/  @!P0 IMAD.MOV.U32 R0, RZ, RZ, -0x800000 ;  /* 0xff800000ff008424 */ /* 0x010fc600078e00ff */
[----:B------:R2:W-:Y:S04]  /*0b60*/  @!P3 STG.E [R2.64+0x60], R7 ;  /* 0x000060070200b986 */ /* 0x0005e8000c10190c */
[----:B------:R2:W-:Y:S01]  /*0b70*/  @!P0 STG.E [R2.64+0xc0], R0 ;  /* 0x0000c00002008986 */ /* 0x0005e2000c10190c */
[----:B------:R-:W-:Y:S05]  /*0b80*/  @P6 EXIT ;  /* 0x000000000000694d */ /* 0x000fea0003800000 */
[----:B--2---:R-:W-:-:S05]  /*0b90*/  MOV R0, 0xff800000 ;  /* 0xff80000000007802 */ /* 0x004fca0000000f00 */
[----:B------:R-:W-:Y:S01]  /*0ba0*/  STG.E [R2.64+0xe0], R0 ;  /* 0x0000e00002007986 */ /* 0x000fe2000c10190c */
[----:B------:R-:W-:Y:S05]  /*0bb0*/  EXIT ;  /* 0x000000000000794d */ /* 0x000fea0003800000 */
.L_x_3497:
[----:B-1----:R-:W-:Y:S01]  /*0bc0*/  ISETP.NE.U32.AND P2, PT, RZ, c[0x0][0x2c0], PT ;  /* 0x0000b000ff007a0c */ /* 0x002fe20003f45070 */
        /* <DEDUP_REMOVED lines=8> */
[----:B------:R-:W-:Y:S01]  /*0c50*/  IMAD.MOV.U32 R4, RZ, RZ, RZ ;  /* 0x000000ffff047224 */ /* 0x000fe200078e00ff */
[----:B------:R-:W-:Y:S01]  /*0c60*/  PLOP3.LUT P0, PT, PT, PT, PT, 0x8, 0x0 ;  /* 0x000000000000781c */ /* 0x000fe20003f0e170 */
[C---:B------:R-:W-:Y:S02]  /*0c70*/  @P2 IMAD R0, R16.reuse, c[0x0][0x2cc], R0 ;  /* 0x0000b30010002a24 */ /* 0x040fe400078e0200 */
[----:B-1----:R-:W-:-:S04]  /*0c80*/  @P2 IMAD.WIDE.U32 R2, R16, c[0x0][0x2c8], RZ ;  /* 0x0000b20010022a25 */ /* 0x002fc800078e00ff */
[----:B------:R-:W-:Y:S01]  /*0c90*/  @P2 IMAD.IADD R0, R3, 0x1, R0 ;  /* 0x0000000103002824 */ /* 0x000fe200078e0200 */
[----:B------:R-:W-:-:S04]  /*0ca0*/  @P2 LEA R4, P1, R2, c[0x0][0x2c0], 0x2 ;  /* 0x0000b00002042a11 */ /* 0x000fc800078210ff */
[----:B------:R-:W-:Y:S01]  /*0cb0*/  @P2 SHF.L.U64.HI R2, R2, 0x2, R0 ;  /* 0x0000000202022819 */ /* 0x000fe20000010200 */
[----:B------:R-:W-:Y:S02]  /*0cc0*/  IMAD.MOV.U32 R0, RZ, RZ, RZ ;  /* 0x000000ffff007224 */ /* 0x000fe400078e00ff */
[----:B------:R-:W-:Y:S01]  /*0cd0*/  IMAD.MOV.U32 R204, RZ, RZ, R4 ;  /* 0x000000ffffcc7224 */ /* 0x000fe200078e0004 */
        /* <DEDUP_REMOVED lines=8> */
[----:B------:R-:W3:Y:S01]  /*0d60*/  I2F.RP R2, R203 ;  /* 0x000000cb00027306 */ /* 0x000ee20000209400 */
[----:B------:R-:W-:-:S04]  /*0d70*/  LEA R7, R29, 0xffffff00, 0x8 ;  /* 0xffffff001d077811 */ /* 0x000fc800078e40ff */
[----:B------:R-:W-:-:S03]  /*0d80*/  IABS R4, R7 ;  /* 0x0000000700047213 */ /* 0x000fc60000000000 */
[----:B---3--:R-:W3:Y:S02]  /*0d90*/  MUFU.RCP R2, R2 ;  /* 0x0000000200027308 */ /* 0x008ee40000001000 */
[----:B---3--:R-:W-:-:S06]  /*0da0*/  IADD3 R2, R2, 0xffffffe, RZ ;  /* 0x0ffffffe02027810 */ /* 0x008fcc0007ffe0ff */
[----:B------:R-:W3:Y:S02]  /*0db0*/  F2I.FTZ.U32.TRUNC.NTZ R3, R2 ;  /* 0x0000000200037305 */ /* 0x000ee4000021f000 */
[----:B---3--:R-:W-:Y:S02]  /*0dc0*/  IMAD.MOV R0, RZ, RZ, -R3 ;  /* 0x000000ffff007224 */ /* 0x008fe400078e0a03 */
        /* <DEDUP_REMOVED lines=19> */
[----:B------:R3:W4:Y:S01]  /*0f00*/  LDG.E R6, [R2.64] ;  /* 0x0000000c02067981 */ /* 0x000722000c1e1900 */
[----:B------:R-:W-:Y:S02]  /*0f10*/  IABS R8, c[0x0][0x1c8] ;  /* 0x0000720000087a13 */ /* 0x000fe40000000000 */
[----:B------:R-:W-:Y:S02]  /*0f20*/  IABS R5, R15 ;  /* 0x0000000f00057213 */ /* 0x000fe40000000000 */
[----:B---3--:R-:W3:Y:S08]  /*0f30*/  I2F.RP R2, R8 ;  /* 0x0000000800027306 */ /* 0x008ef00000209400 */
[----:B---3--:R-:W3:Y:S02]  /*0f40*/  MUFU.RCP R2, R2 ;  /* 0x0000000200027308 */ /* 0x008ee40000001000 */
[----:B---3--:R-:W-:-:S06]  /*0f50*/  IADD3 R2, R2, 0xffffffe, RZ ;  /* 0x0ffffffe02027810 */ /* 0x008fcc0007ffe0ff */
[----:B------:R-:W3:Y:S02]  /*0f60*/  F2I.FTZ.U32.TRUNC.NTZ R3, R2 ;  /* 0x0000000200037305 */ /* 0x000ee4000021f000 */
[----:B---3--:R-:W-:Y:S01]  /*0f70*/  IMAD.MOV R0, RZ, RZ, -R3 ;  /* 0x000000ffff007224 */ /* 0x008fe200078e0a03 */
        /* <DEDUP_REMOVED lines=24> */
[----:B----4-:R-:W-:Y:S01]  /*1100*/  SHF.R.S32.HI R5, RZ, 0x1f, R6 ;  /* 0x0000001fff057819 */ /* 0x010fe20000011406 */
[----:B-----5:R-:W-:-:S04]  /*1110*/  IMAD.WIDE.U32 R8, R6, c[0x0][0x180], RZ ;  /* 0x0000600006087a25 */ /* 0x020fc800078e00ff */
[C---:B------:R-:W-:Y:S02]  /*1120*/  IMAD R2, R5.reuse, c[0x0][0x180], RZ ;  /* 0x0000600005027a24 */ /* 0x040fe400078e02ff */
[----:B------:R-:W-:Y:S02]  /*1130*/  IMAD R5, R5, c[0x0][0x188], RZ ;  /* 0x0000620005057a24 */ /* 0x000fe400078e02ff */
[----:B------:R-:W-:-:S05]  /*1140*/  IMAD R2, R6, c[0x0][0x184], R2 ;  /* 0x0000610006027a24 */ /* 0x000fca00078e0202 */
[----:B------:R-:W-:Y:S01]  /*1150*/  IADD3 R3, R9, R2, RZ ;  /* 0x0000000209037210 */ /* 0x000fe20007ffe0ff */
[----:B------:R-:W-:Y:S02]  /*1160*/  IMAD.MOV.U32 R2, RZ, RZ, R8 ;  /* 0x000000ffff027224 */ /* 0x000fe400078e0008 */
[----:B------:R-:W-:Y:S02]  /*1170*/  IMAD R8, R6, c[0x0][0x18c], R5 ;  /* 0x0000630006087a24 */ /* 0x000fe400078e0205 */
[----:B------:R-:W-:-:S04]  /*1180*/  IMAD.WIDE.U32 R2, R20, c[0x0][0x198], R2 ;  /* 0x0000660014027a25 */ /* 0x000fc800078e0002 */
[----:B------:R-:W-:Y:S01]  /*1190*/  IMAD.WIDE.U32 R6, R6, c[0x0][0x188], RZ ;  /* 0x0000620006067a25 */ /* 0x000fe200078e00ff */
[----:B------:R-:W-:-:S03]  /*11a0*/  IADD3 R3, R3, R4, RZ ;  /* 0x0000000403037210 */ /* 0x000fc60007ffe0ff */
[----:B------:R-:W-:Y:S01]  /*11b0*/  IMAD R4, R28, c[0x0][0x1b0], RZ ;  /* 0x00006c001c047a24 */ /* 0x000fe200078e02ff */
[----:B------:R-:W-:Y:S01]  /*11c0*/  IADD3 R12, R7, R8, RZ ;  /* 0x00000008070c7210 */ /* 0x000fe20007ffe0ff */
[----:B------:R-:W-:-:S04]  /*11d0*/  IMAD.WIDE.U32 R2, R0, c[0x0][0x1b0], R2 ;  /* 0x00006c0000027a25 */ /* 0x000fc800078e0002 */
[----:B------:R-:W-:Y:S01]  /*11e0*/  IMAD R4, R0, c[0x0][0x1b4], R4 ;  /* 0x00006d0000047a24 */ /* 0x000fe200078e0204 */
[----:B------:R-:W-:Y:S01]  /*11f0*/  MOV R13, R2 ;  /* 0x00000002000d7202 */ /* 0x000fe20000000f00 */
[----:B------:R-:W-:Y:S02]  /*1200*/  IMAD.MOV.U32 R5, RZ, RZ, R6 ;  /* 0x000000ffff057224 */ /* 0x000fe400078e0006 */
[----:B------:R-:W-:Y:S01]  /*1210*/  IMAD.IADD R14, R3, 0x1, R4 ;  /* 0x00000001030e7824 */ /* 0x000fe200078e0204 */
[----:B------:R-:W-:Y:S05]  /*1220*/  BRA `(.L_x_3499) ;  /* 0x0000048000007947 */ /* 0x000fea0003800000 */
.L_x_3498:
        /* <DEDUP_REMOVED lines=17> */
.L_x_3500:
[----:B------:R-:W-:Y:S02]  /*1340*/  IABS R7, c[0x0][0x1c8] ;  /* 0x0000720000077a13 */ /* 0x000fe40000000000 */
[----:B------:R-:W-:Y:S02]  /*1350*/  IABS R4, R15 ;  /* 0x0000000f00047213 */ /* 0x000fe40000000000 */
[----:B------:R-:W3:Y:S01]  /*1360*/  I2F.RP R2, R7 ;  /* 0x0000000700027306 */ /* 0x000ee20000209400 */
[----:B------:R-:W-:-:S04]  /*1370*/  LEA R20, R29, 0xffffff00, 0x8 ;  /* 0xffffff001d147811 */ /* 0x000fc800078e40ff */
[----:B------:R-:W-:-:S03]  /*1380*/  SHF.R.S32.HI R25, RZ, 0x1f, R20 ;  /* 0x0000001fff197819 */ /* 0x000fc60000011414 */
[----:B---3--:R-:W3:Y:S02]  /*1390*/  MUFU.RCP R2, R2 ;  /* 0x0000000200027308 */ /* 0x008ee40000001000 */
[----:B---3--:R-:W-:-:S06]  /*13a0*/  IADD3 R2, R2, 0xffffffe, RZ ;  /* 0x0ffffffe02027810 */ /* 0x008fcc0007ffe0ff */
[----:B------:R-:W3:Y:S02]  /*13b0*/  F2I.FTZ.U32.TRUNC.NTZ R3, R2 ;  /* 0x0000000200037305 */ /* 0x000ee4000021f000 */
[----:B---3--:R-:W-:Y:S02]  /*13c0*/  IMAD.MOV R0, RZ, RZ, -R3 ;  /* 0x000000ffff007224 */ /* 0x008fe400078e0a03 */
[----:B------:R-:W-:Y:S02]  /*13d0*/  IMAD.MOV.U32 R2, RZ, RZ, RZ ;  /* 0x000000ffff027224 */ /* 0x000fe400078e00ff */
[----:B------:R-:W-:-:S04]  /*13e0*/  IMAD R0, R0, R7, RZ ;  /* 0x0000000700007224 */ /* 0x000fc800078e02ff */
[----:B------:R-:W-:Y:S01]  /*13f0*/  IMAD.HI.U32 R0, R3, R0, R2 ;  /* 0x0000000003007227 */ /* 0x000fe200078e0002 */
[----:B------:R-:W-:-:S03]  /*1400*/  MOV R2, R4 ;  /* 0x0000000400027202 */ /* 0x000fc60000000f00 */
[----:B------:R-:W-:Y:S02]  /*1410*/  IMAD R4, R25, c[0x0][0x198], RZ ;  /* 0x0000660019047a24 */ /* 0x000fe400078e02ff */
[----:B------:R-:W-:-:S04]  /*1420*/  IMAD.HI.U32 R0, R0, R2, RZ ;  /* 0x0000000200007227 */ /* 0x000fc800078e00ff */
[----:B------:R-:W-:Y:S02]  /*1430*/  IMAD.MOV R3, RZ, RZ, -R0 ;  /* 0x000000ffff037224 */ /* 0x000fe400078e0a00 */
[----:B------:R-:W-:Y:S02]  /*1440*/  IMAD R4, R20, c[0x0][0x19c], R4 ;  /* 0x0000670014047a24 */ /* 0x000fe400078e0204 */
[----:B------:R-:W-:Y:S02]  /*1450*/  IMAD R2, R7, R3, R2 ;  /* 0x0000000307027224 */ /* 0x000fe400078e0202 */
[----:B------:R-:W-:-:S03]  /*1460*/  IMAD.MOV.U32 R3, RZ, RZ, R6 ;  /* 0x000000ffff037224 */ /* 0x000fc600078e0006 */
[----:B------:R-:W-:-:S13]  /*1470*/  ISETP.GT.U32.AND P1, PT, R7, R2, PT ;  /* 0x000000020700720c */ /* 0x000fda0003f24070 */
[-C--:B------:R-:W-:Y:S02]  /*1480*/  @!P1 IADD3 R2, R2, -R7.reuse, RZ ;  /* 0x8000000702029210 */ /* 0x080fe40007ffe0ff */
[----:B------:R-:W-:Y:S02]  /*1490*/  @!P1 IADD3 R0, R0, 0x1, RZ ;  /* 0x0000000100009810 */ /* 0x000fe40007ffe0ff */
[----:B------:R-:W-:Y:S02]  /*14a0*/  ISETP.GE.U32.AND P3, PT, R2, R7, PT ;  /* 0x000000070200720c */ /* 0x000fe40003f66070 */
[----:B------:R-:W-:Y:S02]  /*14b0*/  LOP3.LUT R2, R15, c[0x0][0x1c8], RZ, 0x3c, !PT ;  /* 0x000072000f027a12 */ /* 0x000fe400078e3cff */
[----:B------:R-:W-:Y:S02]  /*14c0*/  ISETP.NE.AND P1, PT, RZ, c[0x0][0x1c8], PT ;  /* 0x00007200ff007a0c */ /* 0x000fe40003f25270 */
[----:B------:R-:W-:-:S02]  /*14d0*/  ISETP.GE.AND P2, PT, R2, RZ, PT ;  /* 0x000000ff0200720c */ /* 0x000fc40003f46270 */
[----:B------:R-:W-:Y:S02]  /*14e0*/  MOV R2, R5 ;  /* 0x0000000500027202 */ /* 0x000fe40000000f00 */
[----:B------:R-:W-:-:S03]  /*14f0*/  @P4 IADD3 R7, R8, R10, RZ ;  /* 0x0000000a08074210 */ /* 0x000fc60007ffe0ff */
        /* <DEDUP_REMOVED lines=27> */
.L_x_3499:
[----:B------:R-:W-:Y:S01]  /*16b0*/  ISETP.NE.AND P1, PT, R11, -0x1, PT ;  /* 0xffffffff0b00780c */ /* 0x000fe20003f25270 */
[----:B-----5:R-:W-:Y:S01]  /*16c0*/  IMAD.IADD R9, R90, 0x1, -R199 ;  /* 0x000000015a097824 */ /* 0x020fe200078e0ac7 */
[----:B------:R-:W-:Y:S01]  /*16d0*/  SHF.R.S32.HI R39, RZ, 0x1f, R198 ;  /* 0x0000001fff277819 */ /* 0x000fe200000114c6 */
[----:B------:R-:W-:Y:S01]  /*16e0*/  IMAD.MOV.U32 R196, RZ, RZ, c[0x0][0x198] ;  /* 0x00006600ffc47624 */ /* 0x000fe200078e00ff */
[----:B------:R-:W-:Y:S02]  /*16f0*/  IADD3 R200, R29, -0x1, RZ ;  /* 0xffffffff1dc87810 */ /* 0x000fe40007ffe0ff */
[CC--:B------:R-:W-:Y:S01]  /*1700*/  LEA.HI R7, R39.reuse, R198.reuse, RZ, 0x3 ;  /* 0x000000c627077211 */ /* 0x0c0fe200078f18ff */
[----:B------:R3:W-:Y:S01]  /*1710*/  STL [R1+0x2c], R9 ;  /* 0x00002c0901007387 */ /* 0x0007e20000100800 */
[----:B------:R-:W-:Y:S01]  /*1720*/  LEA.HI R8, R39, R198, RZ, 0x6 ;  /* 0x000000c627087211 */ /* 0x000fe200078f30ff */
[----:B------:R-:W-:Y:S01]  /*1730*/  IMAD.SHL.U32 R89, R200, 0x100, RZ ;  /* 0x00000100c8597824 */ /* 0x000fe200078e00ff */
[----:B------:R-:W-:Y:S01]  /*1740*/  SHF.R.S32.HI R10, RZ, 0x3, R7 ;  /* 0x00000003ff0a7819 */ /* 0x000fe20000011407 */
[----:B------:R-:W-:Y:S01]  /*1750*/  STL [R1+0x8], R200 ;  /* 0x000008c801007387 */ /* 0x000fe20000100800 */
[----:B------:R-:W-:Y:S01]  /*1760*/  MOV R38, c[0x0][0x19c] ;  /* 0x0000670000267a02 */ /* 0x000fe20000000f00 */
[----:B------:R-:W-:Y:S01]  /*1770*/  @P1 IMAD.WIDE.U32 R2, R11, c[0x0][0x190], RZ ;  /* 0x000064000b021a25 */ /* 0x000fe200078e00ff */
[----:B------:R-:W-:-:S02]  /*1780*/  @!P1 SHF.R.S32.HI R0, RZ, 0x1f, R16 ;  /* 0x0000001fff009819 */ /* 0x000fc40000011410 */
[----:B------:R-:W-:Y:S01]  /*1790*/  IADD3 R33, R10, 0x10, RZ ;  /* 0x000000100a217810 */ /* 0x000fe20007ffe0ff */
[----:B------:R-:W-:Y:S01]  /*17a0*/  @P1 IMAD R6, R11, c[0x0][0x194], R3 ;  /* 0x000065000b061a24 */ /* 0x000fe200078e0203 */
[----:B------:R-:W-:Y:S01]  /*17b0*/  @P1 MOV R4, R2 ;  /* 0x0000000200041202 */ /* 0x000fe20000000f00 */
[----:B------:R-:W-:Y:S01]  /*17c0*/  @!P1 IMAD R0, R0, c[0x0][0x178], RZ ;  /* 0x00005e0000009a24 */ /* 0x000fe200078e02ff */
[----:B------:R-:W-:Y:S01]  /*17d0*/  IADD3 R34, R10, 0x20, RZ ;  /* 0x000000200a227810 */ /* 0x000fe20007ffe0ff */
[----:B------:R-:W-:Y:S01]  /*17e0*/  @!P1 IMAD.WIDE.U32 R2, R16, c[0x0][0x178], RZ ;  /* 0x00005e0010029a25 */ /* 0x000fe200078e00ff */
[----:B------:R-:W-:Y:S02]  /*17f0*/  IADD3 R35, R10, 0x30, RZ ;  /* 0x000000300a237810 */ /* 0x000fe40007ffe0ff */
[----:B------:R-:W-:Y:S01]  /*1800*/  SHF.R.S32.HI R11, RZ, 0x1f, R10 ;  /* 0x0000001fff0b7819 */ /* 0x000fe2000001140a */
[----:B------:R-:W-:Y:S01]  /*1810*/  @!P1 IMAD R0, R16, c[0x0][0x17c], R0 ;  /* 0x00005f0010009a24 */ /* 0x000fe200078e0200 */
[----:B------:R-:W-:Y:S01]  /*1820*/  ISETP.GE.AND P3, PT, R34, R9, PT ;  /* 0x000000092200720c */ /* 0x000fe20003f66270 */
[----:B------:R-:W-:Y:S01]  /*1830*/  @!P1 IMAD.MOV.U32 R4, RZ, RZ, R2 ;  /* 0x000000ffff049224 */ /* 0x000fe200078e0002 */
[----:B------:R-:W-:Y:S01]  /*1840*/  LOP3.LUT R2, R7, 0xfffffff8, RZ, 0xc0, !PT ;  /* 0xfffffff807027812 */ /* 0x000fe200078ec0ff */
[----:B------:R-:W-:Y:S01]  /*1850*/  IMAD.WIDE R18, R18, 0x40, R10 ;  /* 0x0000004012127825 */ /* 0x000fe200078e020a */
[----:B------:R-:W-:-:S02]  /*1860*/  @!P1 IADD3 R6, R3, R0, RZ ;  /* 0x0000000003069210 */ /* 0x000fc40007ffe0ff */
[----:B------:R-:W-:Y:S02]  /*1870*/  SHF.R.S32.HI R0, RZ, 0x1f, R15 ;  /* 0x0000001fff007819 */ /* 0x000fe4000001140f */
[----:B------:R-:W-:Y:S02]  /*1880*/  IADD3 R36, -R2, R198, RZ ;  /* 0x000000c602247210 */ /* 0x000fe40007ffe1ff */
[-C--:B------:R-:W-:Y:S01]  /*1890*/  ISETP.GE.AND P1, PT, R33, R9.reuse, PT ;  /* 0x000000092100720c */ /* 0x080fe20003f26270 */
[----:B------:R-:W-:Y:S01]  /*18a0*/  IMAD R7, R0, c[0x0][0x1a8], RZ ;  /* 0x00006a0000077a24 */ /* 0x000fe200078e02ff */
[----:B------:R-:W-:Y:S01]  /*18b0*/  SHF.L.U32 R3, R36, 0x3, RZ ;  /* 0x0000000324037819 */ /* 0x000fe200000006ff */
[C---:B------:R-:W-:Y:S01]  /*18c0*/  IMAD.SHL.U32 R0, R10.reuse, 0x40, RZ ;  /* 0x000000400a007824 */ /* 0x040fe200078e00ff */
[----:B------:R-:W-:Y:S02]  /*18d0*/  ISETP.GE.AND P6, PT, R10, R9, PT ;  /* 0x000000090a00720c */ /* 0x000fe40003fc6270 */
[----:B------:R-:W-:-:S02]  /*18e0*/  IADD3 R2, P5, R3, R4, RZ ;  /* 0x0000000403027210 */ /* 0x000fc40007fbe0ff */
[----:B------:R-:W-:Y:S02]  /*18f0*/  LOP3.LUT R0, R0, 0x1c0, RZ, 0xc0, !PT ;  /* 0x000001c000007812 */ /* 0x000fe400078ec0ff */
[--C-:B------:R-:W-:Y:S02]  /*1900*/  SHF.R.S32.HI R4, RZ, 0x1f, R3.reuse ;  /* 0x0000001fff047819 */ /* 0x100fe40000011403 */
[C---:B------:R-:W-:Y:S02]  /*1910*/  IADD3 R26, P2, R3.reuse, R5, RZ ;  /* 0x00000005031a7210 */ /* 0x040fe40007f5e0ff */
[----:B------:R-:W-:Y:S02]  /*1920*/  LOP3.LUT R5, R0, 0x38, R3, 0xf8, !PT ;  /* 0x0000003800057812 */ /* 0x000fe400078ef803 */
[----:B------:R-:W-:Y:S01]  /*1930*/  IADD3 R22, P4, R3, R13, RZ ;  /* 0x0000000d03167210 */ /* 0x000fe20007f9e0ff */
[C---:B------:R-:W-:Y:S01]  /*1940*/  IMAD.X R3, R4.reuse, 0x1, R6, P5 ;  /* 0x0000000104037824 */ /* 0x040fe200028e0606 */
[----:B------:R-:W-:Y:S01]  /*1950*/  SHF.R.U32.HI R0, RZ, 0x3, R0 ;  /* 0x00000003ff007819 */ /* 0x000fe20000011600 */
[----:B------:R-:W-:Y:S01]  /*1960*/  IMAD.X R27, R4, 0x1, R12, P2 ;  /* 0x00000001041b7824 */ /* 0x000fe200010e060c */
[----:B------:R-:W-:Y:S01]  /*1970*/  ISETP.GE.AND P5, PT, R35, R9, PT ;  /* 0x000000092300720c */ /* 0x000fe20003fa6270 */
[----:B------:R-:W-:Y:S01]  /*1980*/  IMAD R6, R15, c[0x0][0x1ac], R7 ;  /* 0x00006b000f067a24 */ /* 0x000fe200078e0207 */
[----:B------:R-:W-:Y:S01]  /*1990*/  LOP3.LUT R0, R5, R0, RZ, 0x3c, !PT ;  /* 0x0000000005007212 */ /* 0x000fe200078e3cff */
[----:B------:R-:W-:Y:S01]  /*19a0*/  IMAD.WIDE.U32 R2, R15, c[0x0][0x1a8], R2 ;  /* 0x00006a000f027a25 */ /* 0x000fe200078e0002 */
[----:B------:R-:W-:-:S02]  /*19b0*/  SHF.L.U32 R5, R8, 0x3, RZ ;  /* 0x0000000308057819 */ /* 0x000fc400000006ff */
[----:B------:R-:W-:Y:S01]  /*19c0*/  IADD3.X R23, R4, R14, RZ, P4, !PT ;  /* 0x0000000e04177210 */ /* 0x000fe200027fe4ff */
[----:B------:R-:W-:Y:S01]  /*19d0*/  IMAD.IADD R3, R3, 0x1, R6 ;  /* 0x0000000103037824 */ /* 0x000fe200078e0206 */
[----:B------:R-:W-:Y:S01]  /*19e0*/  LOP3.LUT R237, R0, 0xfffffe00, R5, 0xf8, !PT ;  /* 0xfffffe0000ed7812 */ /* 0x000fe200078ef805 */
[----:B------:R-:W-:Y:S01]  /*19f0*/  @!P6 IMAD R7, R19, c[0x0][0x190], RZ ;  /* 0x000064001307ea24 */ /* 0x000fe200078e02ff */
[C---:B------:R-:W-:Y:S01]  /*1a00*/  @!P1 IADD3 R0, P2, R18.reuse, 0x10, RZ ;  /* 0x0000001012009810 */ /* 0x040fe20007f5e0ff */
[--C-:B------:R-:W-:Y:S01]  /*1a10*/  @!P1 IMAD.MOV.U32 R5, RZ, RZ, R3.reuse ;  /* 0x000000ffff059224 */ /* 0x100fe200078e0003 */
[C---:B------:R-:W-:Y:S01]  /*1a20*/  @!P3 IADD3 R14, P4, R18.reuse, 0x20, RZ ;  /* 0x00000020120eb810 */ /* 0x040fe20007f9e0ff */
[--C-:B---3--:R-:W-:Y:S01]  /*1a30*/  @!P3 IMAD.MOV.U32 R9, RZ, RZ, R3.reuse ;  /* 0x000000ffff09b224 */ /* 0x108fe200078e0003 */
[-C--:B------:R-:W-:Y:S01]  /*1a40*/  @!P1 IADD3.X R15, RZ, R19.reuse, RZ, P2, !PT ;  /* 0x00000013ff0f9210 */ /* 0x080fe200017fe4ff */
[----:B------:R-:W-:Y:S01]  /*1a50*/  @!P5 IMAD.MOV.U32 R13, RZ, RZ, R3 ;  /* 0x000000ffff0dd224 */ /* 0x000fe200078e0003 */
[C---:B------:R-:W-:Y:S01]  /*1a60*/  @!P5 IADD3 R16, P2, R18.reuse, 0x30, RZ ;  /* 0x000000301210d810 */ /* 0x040fe20007f5e0ff */
[----:B------:R-:W-:Y:S01]  /*1a70*/  @!P3 IMAD.X R6, RZ, RZ, R19, P4 ;  /* 0x000000ffff06b224 */ /* 0x000fe200020e0613 */
[-C--:B------:R-:W-:Y:S01]  /*1a80*/  @!P1 MOV R4, R2.reuse ;  /* 0x0000000200049202 */ /* 0x080fe20000000f00 */
[----:B------:R-:W-:Y:S01]  /*1a90*/  @!P1 IMAD R15, R15, c[0x0][0x190], RZ ;  /* 0x000064000f0f9a24 */ /* 0x000fe200078e02ff */
[----:B------:R-:W-:Y:S01]  /*1aa0*/  @!P5 IADD3.X R19, RZ, R19, RZ, P2, !PT ;  /* 0x00000013ff13d210 */ /* 0x000fe200017fe4ff */
[----:B------:R-:W-:Y:S01]  /*1ab0*/  @!P6 IMAD R24, R18, c[0x0][0x194], R7 ;  /* 0x000065001218ea24 */ /* 0x000fe200078e0207 */
[-C--:B------:R-:W-:Y:S01]  /*1ac0*/  @!P3 MOV R8, R2.reuse ;  /* 0x000000020008b202 */ /* 0x080fe20000000f00 */
[----:B------:R-:W-:Y:S01]  /*1ad0*/  @!P3 IMAD R17, R6, c[0x0][0x190], RZ ;  /* 0x000064000611ba24 */ /* 0x000fe200078e02ff */
[----:B------:R-:W-:Y:S01]  /*1ae0*/  @!P5 MOV R12, R2 ;  /* 0x00000002000cd202 */ /* 0x000fe20000000f00 */
[----:B------:R-:W-:Y:S01]  /*1af0*/  @!P1 IMAD R21, R0, c[0x0][0x194], R15 ;  /* 0x0000650000159a24 */ /* 0x000fe200078e020f */
[----:B------:R-:W-:Y:S01]  /*1b00*/  IADD3 R32, P4, R10, R20, RZ ;  /* 0x000000140a207210 */ /* 0x000fe20007f9e0ff */
[----:B------:R-:W-:Y:S01]  /*1b10*/  @!P1 IMAD.WIDE.U32 R4, R0, c[0x0][0x190], R4 ;  /* 0x0000640000049a25 */ /* 0x000fe200078e0004 */
[----:B------:R-:W-:-:S02]  /*1b20*/  SHF.L.U32 R237, R237, 0x1, RZ ;  /* 0x00000001eded7819 */ /* 0x000fc400000006ff */
[----:B------:R-:W-:Y:S01]  /*1b30*/  IADD3.X R37, R11, R25, RZ, P4, !PT ;  /* 0x000000190b257210 */ /* 0x000fe200027fe4ff */
[----:B------:R-:W-:Y:S01]  /*1b40*/  @!P6 IMAD.WIDE.U32 R6, R18, c[0x0][0x190], R2 ;  /* 0x000064001206ea25 */ /* 0x000fe200078e0002 */
[C---:B------:R-:W-:Y:S02]  /*1b50*/  IADD3 R30, R10.reuse, 0x50, RZ ;  /* 0x000000500a1e7810 */ /* 0x040fe40007ffe0ff */
[C---:B------:R-:W-:Y:S01]  /*1b60*/  IADD3 R20, R10.reuse, 0x70, RZ ;  /* 0x000000700a147810 */ /* 0x040fe20007ffe0ff */
[----:B------:R-:W-:Y:S01]  /*1b70*/  @!P5 IMAD R0, R19, c[0x0][0x190], RZ ;  /* 0x000064001300da24 */ /* 0x000fe200078e02ff */
[----:B------:R-:W-:Y:S01]  /*1b80*/  IADD3 R19, R10, 0x40, RZ ;  /* 0x000000400a137810 */ /* 0x000fe20007ffe0ff */
[----:B------:R-:W-:Y:S01]  /*1b90*/  @!P3 IMAD.WIDE.U32 R2, R14, c[0x0][0x190], R8 ;  /* 0x000064000e02ba25 */ /* 0x000fe200078e0008 */
[C---:B--2---:R-:W-:Y:S02]  /*1ba0*/  IADD3 R29, R10.reuse, 0xb0, RZ ;  /* 0x000000b00a1d7810 */ /* 0x044fe40007ffe0ff */
[----:B------:R-:W-:Y:S01]  /*1bb0*/  IADD3 R25, R10, 0xe0, RZ ;  /* 0x000000e00a197810 */ /* 0x000fe20007ffe0ff */
[----:B------:R-:W-:Y:S01]  /*1bc0*/  @!P5 IMAD.WIDE.U32 R8, R16, c[0x0][0x190], R12 ;  /* 0x000064001008da25 */ /* 0x000fe200078e000c */
[----:B------:R-:W-:-:S02]  /*1bd0*/  @!P1 LEA R12, P4, R4, c[0x0][0x160], 0x1 ;  /* 0x00005800040c9a11 */ /* 0x000fc400078808ff */
[----:B------:R-:W-:Y:S01]  /*1be0*/  LEA.HI R197, R39, R198, RZ, 0x5 ;  /* 0x000000c627c57211 */ /* 0x000fe200078f28ff */
[----:B------:R-:W-:Y:S01]  /*1bf0*/  @!P1 IMAD.IADD R5, R5, 0x1, R21 ;  /* 0x0000000105059824 */ /* 0x000fe200078e0215 */
[----:B------:R-:W-:Y:S01]  /*1c00*/  IADD3 R21, R10, 0x60, RZ ;  /* 0x000000600a157810 */ /* 0x000fe20007ffe0ff */
[----:B------:R-:W-:Y:S01]  /*1c10*/  @!P3 IMAD R17, R14, c[0x0][0x194], R17 ;  /* 0x000065000e11ba24 */ /* 0x000fe200078e0211 */
[----:B------:R-:W-:Y:S01]  /*1c20*/  @!P6 LEA R14, P2, R6, c[0x0][0x160], 0x1 ;  /* 0x00005800060eea11 */ /* 0x000fe200078408ff */
[----:B------:R-:W-:Y:S01]  /*1c30*/  @!P6 IMAD.IADD R7, R7, 0x1, R24 ;  /* 0x000000010707e824 */ /* 0x000fe200078e0218 */
[----:B------:R-:W-:Y:S01]  /*1c40*/  @!P1 LEA.HI.X R13, R4, c[0x0][0x164], R5, 0x1, P4 ;  /* 0x00005900040d9a11 */ /* 0x000fe200020f0c05 */
[----:B------:R-:W-:Y:S01]  /*1c50*/  @!P5 IMAD R18, R16, c[0x0][0x194], R0 ;  /* 0x000065001012da24 */ /* 0x000fe200078e0200 */
[----:B------:R-:W-:Y:S01]  /*1c60*/  IADD3 R16, -R89, R88, RZ ;  /* 0x0000005859107210 */ /* 0x000fe20007ffe1ff */
[----:B------:R-:W-:Y:S01]  /*1c70*/  IMAD R0, R11, c[0x0][0x198], RZ ;  /* 0x000066000b007a24 */ /* 0x000fe200078e02ff */
[----:B------:R-:W-:Y:S01]  /*1c80*/  @!P6 LEA.HI.X R15, R6, c[0x0][0x164], R7, 0x1, P2 ;  /* 0x00005900060fea11 */ /* 0x000fe200010f0c07 */
[----:B------:R-:W-:Y:S01]  /*1c90*/  IMAD.WIDE.U32 R4, R10, c[0x0][0x198], R22 ;  /* 0x000066000a047a25 */ /* 0x000fe200078e0016 */
[----:B------:R-:W-:-:S02]  /*1ca0*/  ISETP.GE.AND P4, PT, R33, R16, PT ;  /* 0x000000102100720c */ /* 0x000fc40003f86270 */
[----:B------:R-:W-:Y:S01]  /*1cb0*/  @!P3 IADD3 R3, R3, R17, RZ ;  /* 0x000000110303b210 */ /* 0x000fe20007ffe0ff */
[----:B------:R-:W-:Y:S01]  /*1cc0*/  IMAD R0, R10, c[0x0][0x19c], R0 ;  /* 0x000067000a007a24 */ /* 0x000fe200078e0200 */
[C---:B------:R-:W-:Y:S01]  /*1cd0*/  @!P3 LEA R6, P2, R2.reuse, c[0x0][0x160], 0x1 ;  /* 0x000058000206ba11 */ /* 0x040fe200078408ff */
[----:B------:R-:W-:Y:S01]  /*1ce0*/  @!PT LDS RZ, [RZ] ;  /* 0x00000000fffff984 */ /* 0x000fe20000000800 */
[----:B------:R-:W-:Y:S01]  /*1cf0*/  @!PT LDS RZ, [RZ] ;  /* 0x00000000fffff984 */ /* 0x000fe20000000800 */
[----:B------:R-:W-:Y:S01]  /*1d00*/  @!PT LDS RZ, [RZ] ;  /* 0x00000000fffff984 */ /* 0x000fe20000000800 */
[----:B------:R2:W-:Y:S01]  /*1d10*/  @!P6 LDGSTS.E.BYPASS.LTC128B.128 [R237], [R14.64] ;  /* 0x000000000eedefae */ /* 0x0005e2000b901d4c */
[----:B------:R-:W-:Y:S01]  /*1d20*/  MOV R128, R4 ;  /* 0x0000000400807202 */ /* 0x000fe20000000f00 */
[----:B------:R-:W-:Y:S01]  /*1d30*/  IMAD.IADD R129, R5, 0x1, R0 ;  /* 0x0000000105817824 */ /* 0x000fe200078e0200 */
[----:B------:R-:W-:Y:S01]  /*1d40*/  @!P3 LEA.HI.X R7, R2, c[0x0][0x164], R3, 0x1, P2 ;  /* 0x000059000207ba11 */ /* 0x000fe200010f0c03 */
[----:B------:R-:W-:Y:S01]  /*1d50*/  @!P5 IMAD.IADD R3, R9, 0x1, R18 ;  /* 0x000000010903d824 */ /* 0x000fe200078e0212 */
[----:B------:R-:W-:Y:S01]  /*1d60*/  @!P5 LEA R2, P2, R8, c[0x0][0x160], 0x1 ;  /* 0x000058000802da11 */ /* 0x000fe200078408ff */
[----:B------:R3:W-:Y:S01]  /*1d70*/  @!P1 LDGSTS.E.BYPASS.LTC128B.128 [R237+0x800], [R12.64] ;  /* 0x008000000ced9fae */ /* 0x0007e2000b901d4c */
[----:B------:R-:W-:Y:S01]  /*1d80*/  IMAD.SHL.U32 R11, R38, 0x20, RZ ;  /* 0x00000020260b7824 */ /* 0x000fe200078e00ff */
[----:B------:R-:W-:-:S02]  /*1d90*/  @!P4 LEA R0, P1, R196, R128, 0x4 ;  /* 0x00000080c400c211 */ /* 0x000fc400078220ff */
[----:B------:R-:W-:Y:S01]  /*1da0*/  @!P5 LEA.HI.X R3, R8, c[0x0][0x164], R3, 0x1, P2 ;  /* 0x000059000803da11 */ /* 0x000fe200010f0c03 */
[----:B------:R4:W-:Y:S01]  /*1db0*/  @!P3 LDGSTS.E.BYPASS.LTC128B.128 [R237+0x1000], [R6.64] ;  /* 0x0100000006edbfae */ /* 0x0009e2000b901d4c */
[-C--:B------:R-:W-:Y:S02]  /*1dc0*/  ISETP.GE.AND P2, PT, R34, R16.reuse, PT ;  /* 0x000000102200720c */ /* 0x080fe40003f46270 */
[----:B------:R-:W-:Y:S01]  /*1dd0*/  ISETP.GE.AND P3, PT, R10, R16, PT ;  /* 0x000000100a00720c */ /* 0x000fe20003f66270 */
[----:B------:R1:W-:Y:S01]  /*1de0*/  @!P5 LDGSTS.E.BYPASS.LTC128B.128 [R237+0x1800], [R2.64] ;  /* 0x0180000002eddfae */ /* 0x0003e2000b901d4c */
[----:B------:R-:W-:Y:S02]  /*1df0*/  @!P4 LEA.HI.X R4, R196, R129, R38, 0x4, P1 ;  /* 0x00000081c404c211 */ /* 0x000fe400008f2426 */
[----:B------:R-:W-:Y:S02]  /*1e00*/  @!P4 LEA R8, P6, R0, c[0x0][0x168], 0x1 ;  /* 0x00005a000008ca11 */ /* 0x000fe400078c08ff */
[----:B------:R-:W-:-:S02]  /*1e10*/  IADD3 R18, R10, 0x80, RZ ;  /* 0x000000800a127810 */ /* 0x000fc40007ffe0ff */
[----:B------:R-:W-:Y:S02]  /*1e20*/  @!P4 LEA.HI.X R9, R0, c[0x0][0x16c], R4, 0x1, P6 ;  /* 0x00005b000009ca11 */ /* 0x000fe400030f0c04 */
[----:B------:R-:W-:Y:S02]  /*1e30*/  ISETP.GE.AND P6, PT, R35, R16, PT ;  /* 0x000000102300720c */ /* 0x000fe40003fc6270 */
[C---:B------:R-:W-:Y:S02]  /*1e40*/  IADD3 R17, R10.reuse, 0x90, RZ ;  /* 0x000000900a117810 */ /* 0x040fe40007ffe0ff */
[C---:B------:R-:W-:Y:S02]  /*1e50*/  IADD3 R24, R10.reuse, 0xa0, RZ ;  /* 0x000000a00a187810 */ /* 0x040fe40007ffe0ff */
[C---:B------:R-:W-:Y:S02]  /*1e60*/  IADD3 R23, R10.reuse, 0xc0, RZ ;  /* 0x000000c00a177810 */ /* 0x040fe40007ffe0ff */
[----:B------:R-:W-:-:S02]  /*1e70*/  IADD3 R22, R10, 0xf0, RZ ;  /* 0x000000f00a167810 */ /* 0x000fc40007ffe0ff */
[----:B------:R-:W-:Y:S01]  /*1e80*/  SHF.R.S32.HI R185, RZ, 0x5, R197 ;  /* 0x00000005ffb97819 */ /* 0x000fe200000114c5 */
[----:B----4-:R-:W-:Y:S02]  /*1e90*/  IMAD.WIDE.U32 R6, R196, 0x20, RZ ;  /* 0x00000020c4067825 */ /* 0x010fe400078e00ff */
[----:B-1----:R-:W-:Y:S02]  /*1ea0*/  @!P6 MOV R2, R128 ;  /* 0x000000800002e202 */ /* 0x002fe40000000f00 */
[----:B------:R-:W-:Y:S01]  /*1eb0*/  @!P6 IMAD.MOV.U32 R3, RZ, RZ, R129 ;  /* 0x000000ffff03e224 */ /* 0x000fe200078e0081 */
[C---:B------:R-:W-:Y:S02]  /*1ec0*/  @!P2 IADD3 R5, P1, R128.reuse, R6, RZ ;  /* 0x000000068005a210 */ /* 0x040fe40007f3e0ff */
[----:B------:R-:W-:Y:S01]  /*1ed0*/  @!P3 LEA R6, P5, R128, c[0x0][0x168], 0x1 ;  /* 0x00005a008006ba11 */ /* 0x000fe200078a08ff */
[----:B------:R-:W-:Y:S01]  /*1ee0*/  @!P6 IMAD.WIDE.U32 R2, R196, 0x30, R2 ;  /* 0x00000030c402e825 */ /* 0x000fe200078e0002 */
[----:B------:R-:W-:-:S02]  /*1ef0*/  @!P2 IADD3.X R0, R129, R7, R11, P1, !PT ;  /* 0x000000078100a210 */ /* 0x000fc40000ffe40b */
[----:B------:R-:W-:Y:S02]  /*1f00*/  @!P3 LEA.HI.X R7, R128, c[0x0][0x16c], R129, 0x1, P5 ;  /* 0x00005b008007ba11 */ /* 0x000fe400028f0c81 */
[----:B------:R-:W-:Y:S02]  /*1f10*/  @!P2 LEA R4, P1, R5, c[0x0][0x168], 0x1 ;  /* 0x00005a000504aa11 */ /* 0x000fe400078208ff */
[-C--:B------:R-:W-:Y:S01]  /*1f20*/  ISETP.GE.AND P5, PT, R19, R16.reuse, PT ;  /* 0x000000101300720c */ /* 0x080fe20003fa6270 */
[----:B------:R1:W-:Y:S01]  /*1f30*/  @!P3 LDGSTS.E.BYPASS.LTC128B.128 [R237+0x2000], [R6.64] ;  /* 0x0200000006edbfae */ /* 0x0003e2000b901d4c */
[-C--:B------:R-:W-:Y:S02]  /*1f40*/  ISETP.GE.AND P3, PT, R30, R16.reuse, PT ;  /* 0x000000101e00720c */ /* 0x080fe40003f66270 */
[----:B------:R-:W-:Y:S01]  /*1f50*/  @!P2 LEA.HI.X R5, R5, c[0x0][0x16c], R0, 0x1, P1 ;  /* 0x00005b000505aa11 */ /* 0x000fe200008f0c00 */
[----:B------:R-:W-:Y:S01]  /*1f60*/  @!P6 IMAD R0, R38, 0x30, RZ ;  /* 0x000000302600e824 */ /* 0x000fe200078e02ff */
[----:B------:R4:W-:Y:S01]  /*1f70*/  @!P4 LDGSTS.E.BYPASS.LTC128B.128 [R237+0x2800], [R8.64] ;  /* 0x0280000008edcfae */ /* 0x0009e2000b901d4c */
[----:B------:R-:W-:-:S03]  /*1f80*/  ISETP.GE.AND P4, PT, R21, R16, PT ;  /* 0x000000101500720c */ /* 0x000fc60003f86270 */
[----:B------:R-:W-:Y:S01]  /*1f90*/  @!P6 IADD3 R0, R3, R0, RZ ;  /* 0x000000000300e210 */ /* 0x000fe20007ffe0ff */
[----:B------:R2:W-:Y:S04]  /*1fa0*/  @!P2 LDGSTS.E.BYPASS.LTC128B.128 [R237+0x3000], [R4.64] ;  /* 0x0300000004edafae */ /* 0x0005e8000b901d4c */
[----:B------:R-:W-:Y:S02]  /*1fb0*/  @!P3 MOV R3, R129 ;  /* 0x000000810003b202 */ /* 0x000fe40000000f00 */
[----:B-1----:R-:W-:-:S04]  /*1fc0*/  @!P6 LEA R6, P1, R2, c[0x0][0x168], 0x1 ;  /* 0x00005a000206ea11 */ /* 0x002fc800078208ff */
[----:B------:R-:W-:Y:S01]  /*1fd0*/  @!P6 LEA.HI.X R7, R2, c[0x0][0x16c], R0, 0x1, P1 ;  /* 0x00005b000207ea11 */ /* 0x000fe200008f0c00 */
[----:B------:R-:W-:Y:S01]  /*1fe0*/  @!P3 IMAD.MOV.U32 R2, RZ, RZ, R128 ;  /* 0x000000ffff02b224 */ /* 0x000fe200078e0080 */
[----:B------:R-:W-:-:S03]  /*1ff0*/  @!P5 LEA R0, P1, R196, R128, 0x6 ;  /* 0x00000080c400d211 */ /* 0x000fc600078230ff */
[C---:B------:R-:W-:Y:S01]  /*2000*/  @!P3 IMAD.WIDE.U32 R2, R196.reuse, 0x50, R2 ;  /* 0x00000050c402b825 */ /* 0x040fe200078e0002 */
[----:B----4-:R-:W-:Y:S01]  /*2010*/  @!P5 LEA.HI.X R8, R196, R129, R38, 0x6, P1 ;  /* 0x00000081c408d211 */ /* 0x010fe200008f3426 */
[----:B------:R1:W-:Y:S01]  /*2020*/  @!P6 LDGSTS.E.BYPASS.LTC128B.128 [R237+0x3800], [R6.64] ;  /* 0x0380000006edefae */ /* 0x0003e2000b901d4c */
[----:B--2---:R-:W-:Y:S01]  /*2030*/  @!P5 LEA R4, P2, R0, c[0x0][0x168], 0x1 ;  /* 0x00005a000004da11 */ /* 0x004fe200078408ff */
[----:B------:R-:W-:Y:S01]  /*2040*/  @!P3 IMAD R5, R38, 0x50, RZ ;  /* 0x000000502605b824 */ /* 0x000fe200078e02ff */
[----:B---3--:R-:W-:Y:S02]  /*2050*/  @!P3 LEA R12, P1, R2, c[0x0][0x168], 0x1 ;  /* 0x00005a00020cba11 */ /* 0x008fe400078208ff */
        /* <DEDUP_REMOVED lines=166> */
[-C--:B------:R-:W-:Y:S01]  /*2ac0*/  @!P5 LEA.HI.X R9, R0, R41.reuse, R4, 0x7, P1 ;  /* 0x000000290009d211 */ /* 0x080fe200008f3c04 */
[----:B------:R-:W-:Y:S01]  /*2ad0*/  @!P3 IMAD.MOV.U32 R4, RZ, RZ, c[0x0][0x1a0] ;  /* 0x00006800ff04b624 */ /* 0x000fe200078e00ff */
[----:B------:R-:W-:Y:S01]  /*2ae0*/  ISETP.GE.AND P1, PT, R17, R16, PT ;  /* 0x000000101100720c */ /* 0x000fe20003f26270 */
        /* <DEDUP_REMOVED lines=27> */
[----:B------:R-:W-:-:S05]  /*2ca0*/  @!P3 IMAD.IADD R5, R5, 0x1, R0 ;  /* 0x000000010505b824 */ /* 0x000fca00078e0200 */
        /* <DEDUP_REMOVED lines=13> */
[----:B------:R-:W-:Y:S02]  /*2d80*/  @!P3 MOV R12, c[0x0][0x1a0] ;  /* 0x00006800000cba02 */ /* 0x000fe40000000f00 */
[----:B------:R-:W-:Y:S01]  /*2d90*/  @!P3 MOV R17, c[0x0][0x1a4] ;  /* 0x000069000011ba02 */ /* 0x000fe20000000f00 */
[----:B---3--:R-:W-:Y:S01]  /*2da0*/  IMAD.IADD R4, R198, 0x1, -R0 ;  /* 0x00000001c6047824 */ /* 0x008fe200078e0a00 */
[----:B------:R-:W-:Y:S02]  /*2db0*/  @!P6 MOV R0, c[0x0][0x1a0] ;  /* 0x000068000000ea02 */ /* 0x000fe40000000f00 */
[----:B------:R-:W-:Y:S02]  /*2dc0*/  SHF.R.S32.HI R5, RZ, 0x4, R6 ;  /* 0x00000004ff057819 */ /* 0x000fe40000011406 */
[----:B------:R-:W-:-:S02]  /*2dd0*/  SHF.R.S32.HI R7, RZ, 0x1f, R4 ;  /* 0x0000001fff077819 */ /* 0x000fc40000011404 */
[C---:B------:R-:W-:Y:S01]  /*2de0*/  @!P6 LEA R6, P2, R0.reuse, R40, 0x8 ;  /* 0x000000280006e211 */ /* 0x040fe200078440ff */
[----:B--2---:R-:W-:Y:S01]  /*2df0*/  @!P6 IMAD.MOV.U32 R2, RZ, RZ, c[0x0][0x1a4] ;  /* 0x00006900ff02e624 */ /* 0x004fe200078e00ff */
[----:B------:R-:W-:Y:S02]  /*2e00*/  LEA.HI R18, R7, R4, RZ, 0x3 ;  /* 0x0000000407127211 */ /* 0x000fe400078f18ff */
        /* <DEDUP_REMOVED lines=40> */
[----:B------:R-:W-:Y:S01]  /*3090*/  LEA R0, R8, R10, 0x9 ;  /* 0x0000000a08007211 */ /* 0x000fe200078e48ff */
[----:B------:R-:W-:Y:S01]  /*30a0*/  @!P2 IMAD.MOV.U32 R8, RZ, RZ, c[0x0][0x1a0] ;  /* 0x00006800ff08a624 */ /* 0x000fe200078e00ff */
[----:B------:R-:W-:Y:S01]  /*30b0*/  LOP3.LUT R92, R3, R2, RZ, 0x3c, !PT ;  /* 0x00000002035c7212 */ /* 0x000fe200078e3cff */
[----:B------:R-:W-:Y:S01]  /*30c0*/  @!P5 IMAD.MOV.U32 R3, RZ, RZ, R41 ;  /* 0x000000ffff03d224 */ /* 0x000fe200078e0029 */
[----:B------:R-:W-:Y:S01]  /*30d0*/  @!P5 MOV R2, R40 ;  /* 0x000000280002d202 */ /* 0x000fe20000000f00 */
[----:B------:R-:W-:Y:S01]  /*30e0*/  @!P6 IMAD.MOV.U32 R10, RZ, RZ, c[0x0][0x1a0] ;  /* 0x00006800ff0ae624 */ /* 0x000fe200078e00ff */
[----:B------:R-:W-:-:S03]  /*30f0*/  SHF.L.U32 R134, R0, 0x1, RZ ;  /* 0x0000000100867819 */ /* 0x000fc600000006ff */
[----:B--2---:R-:W-:Y:S01]  /*3100*/  @!P5 IMAD.WIDE.U32 R6, R4, 0x140, R2 ;  /* 0x000001400406d825 */ /* 0x004fe200078e0002 */
[----:B------:R-:W-:Y:S02]  /*3110*/  @!P4 MOV R3, R41 ;  /* 0x000000290003c202 */ /* 0x000fe40000000f00 */
[----:B------:R-:W-:Y:S01]  /*3120*/  IADD3 R217, R134, 0x2040, RZ ;  /* 0x0000204086d97810 */ /* 0x000fe20007ffe0ff */
        /* <DEDUP_REMOVED lines=8> */
[----:B------:R-:W-:-:S03]  /*31b0*/  @!P3 MOV R3, R41 ;  /* 0x000000290003b202 */ /* 0x000fc60000000f00 */
[----:B------:R-:W-:Y:S02]  /*31c0*/  @P4 STS.128 [R237+0xf800], RZ ;  /* 0x00f800ffed004388 */ /* 0x000fe40000000c00 */
[----:B------:R-:W-:Y:S01]  /*31d0*/  @!P3 IMAD.WIDE.U32 R12, R12, 0x180, R2 ;  /* 0x000001800c0cb825 */ /* 0x000fe200078e0002 */
[----:B------:R-:W-:Y:S02]  /*31e0*/  @!P2 MOV R2, R40 ;  /* 0x000000280002a202 */ /* 0x000fe40000000f00 */
[----:B------:R-:W-:-:S05]  /*31f0*/  @!P2 MOV R3, R41 ;  /* 0x000000290003a202 */ /* 0x000fca0000000f00 */
        /* <DEDUP_REMOVED lines=9> */
[----:B------:R-:W-:Y:S02]  /*3290*/  @!P3 IMAD R3, R17, 0x180, RZ ;  /* 0x000001801103b824 */ /* 0x000fe400078e02ff */
[----:B------:R-:W-:Y:S01]  /*32a0*/  @!P6 IMAD.MOV.U32 R17, RZ, RZ, c[0x0][0x1a4] ;  /* 0x00006900ff11e624 */ /* 0x000fe200078e00ff */
[----:B------:R-:W-:Y:S01]  /*32b0*/  @!P4 IADD3 R5, R5, R2, RZ ;  /* 0x000000020505c210 */ /* 0x000fe20007ffe0ff */
[----:B------:R-:W-:Y:S01]  /*32c0*/  @!P2 IMAD R16, R16, 0x1a0, RZ ;  /* 0x000001a01010a824 */ /* 0x000fe200078e02ff */
[----:B------:R-:W-:Y:S01]  /*32d0*/  @!P3 IADD3 R3, R13, R3, RZ ;  /* 0x000000030d03b210 */ /* 0x000fe20007ffe0ff */
[----:B------:R-:W-:Y:S01]  /*32e0*/  @!P1 IMAD.MOV.U32 R13, RZ, RZ, c[0x0][0x1a4] ;  /* 0x00006900ff0d9624 */ /* 0x000fe200078e00ff */
[----:B------:R-:W-:Y:S01]  /*32f0*/  @!P3 MOV R2, R12 ;  /* 0x0000000c0002b202 */ /* 0x000fe20000000f00 */
[----:B------:R-:W-:Y:S01]  /*3300*/  @!P6 IMAD R17, R17, 0x1c0, RZ ;  /* 0x000001c01111e824 */ /* 0x000fe200078e02ff */
[----:B------:R-:W-:Y:S01]  /*3310*/  @!P2 IADD3 R9, R9, R16, RZ ;  /* 0x000000100909a210 */ /* 0x000fe20007ffe0ff */
[----:B------:R-:W-:Y:S01]  /*3320*/  @!P1 IMAD R12, R13, 0x1e0, RZ ;  /* 0x000001e00d0c9824 */ /* 0x000fe200078e02ff */
[----:B------:R-:W-:Y:S01]  /*3330*/  SHF.L.U32 R16, R18, 0x6, RZ ;  /* 0x0000000612107819 */ /* 0x000fe200000006ff */
[----:B------:R-:W-:Y:S01]  /*3340*/  @!PT LDS RZ, [RZ] ;  /* 0x00000000fffff984 */ /* 0x000fe20000000800 */
[----:B------:R-:W-:Y:S01]  /*3350*/  @!PT LDS RZ, [RZ] ;  /* 0x00000000fffff984 */ /* 0x000fe20000000800 */
[----:B------:R-:W-:Y:S01]  /*3360*/  @!PT LDS RZ, [RZ] ;  /* 0x00000000fffff984 */ /* 0x000fe20000000800 */
[----:B------:R2:W-:Y:S01]  /*3370*/  @!P4 LDGSTS.E.BYPASS.LTC128B.128 [R237+0xf800], [R4.64] ;  /* 0x0f80000004edcfae */ /* 0x0005e2000b901d4c */
[----:B------:R-:W-:-:S02]  /*3380*/  @!P6 IMAD.IADD R13, R11, 0x1, R17 ;  /* 0x000000010b0de824 */ /* 0x000fc400078e0211 */
[----:B------:R-:W-:Y:S01]  /*3390*/  LOP3.LUT R91, R16, 0xfffffe00, RZ, 0xc0, !PT ;  /* 0xfffffe00105b7812 */ /* 0x000fe200078ec0ff */
[----:B------:R-:W-:Y:S01]  /*33a0*/  @P3 STS.128 [R237+0x10000], RZ ;  /* 0x010000ffed003388 */ /* 0x000fe20000000c00 */
[----:B------:R-:W-:Y:S01]  /*33b0*/  @!P1 IADD3 R11, R15, R12, RZ ;  /* 0x0000000c0f0b9210 */ /* 0x000fe20007ffe0ff */
[----:B------:R-:W-:Y:S01]  /*33c0*/  @!P6 IMAD.MOV.U32 R12, RZ, RZ, R10 ;  /* 0x000000ffff0ce224 */ /* 0x000fe200078e000a */
[----:B-1----:R-:W-:Y:S01]  /*33d0*/  LEA R6, R185, R91, 0xa ;  /* 0x0000005bb9067211 */ /* 0x002fe200078e50ff */
[----:B------:R-:W-:Y:S01]  /*33e0*/  @!PT LDS RZ, [RZ] ;  /* 0x00000000fffff984 */ /* 0x000fe20000000800 */
[----:B------:R-:W-:Y:S01]  /*33f0*/  @!PT LDS RZ, [RZ] ;  /* 0x00000000fffff984 */ /* 0x000fe20000000800 */
[----:B------:R-:W-:Y:S01]  /*3400*/  @!PT LDS RZ, [RZ] ;  /* 0x00000000fffff984 */ /* 0x000fe20000000800 */
[----:B------:R1:W-:Y:S01]  /*3410*/  @!P3 LDGSTS.E.BYPASS.LTC128B.128 [R237+0x10000], [R2.64] ;  /* 0x1000000002edbfae */ /* 0x0003e2000b901d4c */
[----:B------:R-:W-:-:S03]  /*3420*/  @!P1 MOV R10, R14 ;  /* 0x0000000e000a9202 */ /* 0x000fc60000000f00 */
        /* <DEDUP_REMOVED lines=16> */
[----:B-1----:R-:W-:Y:S01]  /*3530*/  IMAD.IADD R2, R92, 0x1, R6 ;  /* 0x000000015c027824 */ /* 0x002fe200078e0206 */
[----:B------:R-:W-:Y:S01]  /*3540*/  LOP3.LUT P3, RZ, R36, 0x2, RZ, 0xc0, !PT ;  /* 0x0000000224ff7812 */ /* 0x000fe2000786c0ff */
[----:B------:R-:W-:Y:S02]  /*3550*/  LDSM.16.M88.4 R40, [R134+0x2800] ;  /* 0x002800008628783b */ /* 0x000fe40000000200 */
[----:B--2---:R-:W-:-:S02]  /*3560*/  SEL R4, R26, 0xffffffe0, !P2 ;  /* 0xffffffe01a047807 */ /* 0x004fc40005000000 */
[----:B------:R-:W-:Y:S01]  /*3570*/  SHF.L.U32 R218, R2, 0x1, RZ ;  /* 0x0000000102da7819 */ /* 0x000fe200000006ff */
[----:B------:R-:W-:Y:S01]  /*3580*/  IMAD.MOV.U32 R2, RZ, RZ, 0x10 ;  /* 0x00000010ff027424 */ /* 0x000fe200078e00ff */
[----:B------:R-:W-:Y:S01]  /*3590*/  IADD3 R3, R134, 0x2000, RZ ;  /* 0x0000200086037810 */ /* 0x000fe20007ffe0ff */
[----:B------:R-:W-:Y:S01]  /*35a0*/  LDSM.16.M88.4 R72, [R134+0x3000] ;  /* 0x003000008648783b */ /* 0x000fe20000000200 */
[----:B------:R-:W-:Y:S01]  /*35b0*/  ISETP.GT.AND P2, PT, R200, R201, PT ;  /* 0x000000c9c800720c */ /* 0x000fe20003f44270 */
[----:B------:R-:W-:Y:S01]  /*35c0*/  IMAD R219, R4, 0x2, R218 ;  /* 0x0000000204db7824 */ /* 0x000fe200078e02da */
[C---:B------:R-:W-:Y:S01]  /*35d0*/  SEL R0, R2.reuse, 0xfffffff0, !P1 ;  /* 0xfffffff002007807 */ /* 0x040fe20004800000 */
[----:B------:R-:W1:Y:S01]  /*35e0*/  LDSM.16.M88.4 R20, [R218] ;  /* 0x00000000da14783b */ /* 0x000e620000000200 */
[----:B------:R-:W-:Y:S02]  /*35f0*/  SEL R2, R2, 0xfffffff0, !P3 ;  /* 0xfffffff002027807 */ /* 0x000fe40005800000 */
[----:B------:R-:W-:Y:S01]  /*3600*/  LEA R221, R0, R218, 0x1 ;  /* 0x000000da00dd7211 */ /* 0x000fe200078e08ff */
[----:B----4-:R-:W-:Y:S01]  /*3610*/  LDSM.16.M88.4 R12, [R219] ;  /* 0x00000000db0c783b */ /* 0x010fe20000000200 */
[----:B------:R-:W-:-:S02]  /*3620*/  LEA R216, R2, R134, 0x1 ;  /* 0x0000008602d87211 */ /* 0x000fc400078e08ff */
[----:B------:R-:W-:Y:S01]  /*3630*/  LOP3.LUT P1, RZ, R36, 0x4, RZ, 0xc0, !PT ;  /* 0x0000000424ff7812 */ /* 0x000fe2000782c0ff */
[----:B------:R-:W-:Y:S01]  /*3640*/  LDSM.16.M88.4 R16, [R221] ;  /* 0x00000000dd10783b */ /* 0x000fe20000000200 */
[----:B------:R-:W-:-:S03]  /*3650*/  LEA R220, R0, R219, 0x1 ;  /* 0x000000db00dc7211 */ /* 0x000fc600078e08ff */
[----:B---3--:R-:W2:Y:S04]  /*3660*/  LDSM.16.M88.4 R8, [R134+0x2000] ;  /* 0x002000008608783b */ /* 0x008ea80000000200 */
[----:B------:R-:W-:Y:S04]  /*3670*/  LDSM.16.M88.4 R32, [R216+0x2000] ;  /* 0x00200000d820783b */ /* 0x000fe80000000200 */
[----:B------:R-:W-:Y:S01]  /*3680*/  @P1 IADD3 R217, R3, -0x40, RZ ;  /* 0xffffffc003d91810 */ /* 0x000fe20007ffe0ff */
[----:B------:R-:W3:Y:S03]  /*3690*/  LDSM.16.M88.4 R52, [R216+0x2800] ;  /* 0x00280000d834783b */ /* 0x000ee60000000200 */
[----:B------:R-:W-:Y:S01]  /*36a0*/  LEA R215, R2, R217, 0x1 ;  /* 0x000000d902d77211 */ /* 0x000fe200078e08ff */
[----:B------:R-:W4:Y:S01]  /*36b0*/  LDSM.16.M88.4 R48, [R217] ;  /* 0x00000000d930783b */ /* 0x000f220000000200 */
[----:B------:R-:W-:-:S02]  /*36c0*/  IADD3 R236, R217, 0x800, RZ ;  /* 0x00000800d9ec7810 */ /* 0x000fc40007ffe0ff */
[C---:B------:R-:W-:Y:S01]  /*36d0*/  IADD3 R235, R217.reuse, 0x1000, RZ ;  /* 0x00001000d9eb7810 */ /* 0x040fe20007ffe0ff */
[----:B------:R-:W-:Y:S01]  /*36e0*/  LDSM.16.M88.4 R64, [R215] ;  /* 0x00000000d740783b */ /* 0x000fe20000000200 */
[C---:B------:R-:W-:Y:S02]  /*36f0*/  IADD3 R234, R217.reuse, 0x1800, RZ ;  /* 0x00001800d9ea7810 */ /* 0x040fe40007ffe0ff */
[C---:B------:R-:W-:Y:S01]  /*3700*/  IADD3 R233, R217.reuse, 0x2000, RZ ;  /* 0x00002000d9e97810 */ /* 0x040fe20007ffe0ff */
[----:B------:R-:W-:Y:S01]  /*3710*/  LDSM.16.M88.4 R68, [R217+0x800] ;  /* 0x00080000d944783b */ /* 0x000fe20000000200 */
[C---:B------:R-:W-:Y:S02]  /*3720*/  IADD3 R232, R217.reuse, 0x2800, RZ ;  /* 0x00002800d9e87810 */ /* 0x040fe40007ffe0ff */
[C---:B------:R-:W-:Y:S01]  /*3730*/  IADD3 R231, R217.reuse, 0x3000, RZ ;  /* 0x00003000d9e77810 */ /* 0x040fe20007ffe0ff */
[----:B------:R-:W-:Y:S01]  /*3740*/  LDSM.16.M88.4 R56, [R216+0x3000] ;  /* 0x00300000d838783b */ /* 0x000fe20000000200 */
[C---:B------:R-:W-:Y:S01]  /*3750*/  IADD3 R230, R217.reuse, 0x3800, RZ ;  /* 0x00003800d9e67810 */ /* 0x040fe20007ffe0ff */
[----:B-1----:R-:W-:Y:S02]  /*3760*/  HMMA.16816.F32.BF16 R36, R20, R40, RZ ;  /* 0x000000281424723c */ /* 0x002fe400000418ff */
[----:B------:R-:W-:Y:S01]  /*3770*/  LDSM.16.M88.4 R76, [R134+0x3800] ;  /* 0x00380000864c783b */ /* 0x000fe20000000200 */
[----:B------:R-:W-:-:S02]  /*3780*/  IADD3 R229, R217, 0x4000, RZ ;  /* 0x00004000d9e57810 */ /* 0x000fc40007ffe0ff */
[C---:B------:R-:W-:Y:S01]  /*3790*/  IADD3 R228, R217.reuse, 0x4800, RZ ;  /* 0x00004800d9e47810 */ /* 0x040fe20007ffe0ff */
[----:B------:R-:W-:Y:S01]  /*37a0*/  LDSM.16.M88.4 R60, [R215+0x800] ;  /* 0x00080000d73c783b */ /* 0x000fe20000000200 */
[C---:B------:R-:W-:Y:S02]  /*37b0*/  IADD3 R227, R217.reuse, 0x5000, RZ ;  /* 0x00005000d9e37810 */ /* 0x040fe40007ffe0ff */
[C---:B------:R-:W-:Y:S01]  /*37c0*/  IADD3 R226, R217.reuse, 0x5800, RZ ;  /* 0x00005800d9e27810 */ /* 0x040fe20007ffe0ff */
[----:B------:R-:W-:Y:S01]  /*37d0*/  LDSM.16.M88.4 R80, [R134+0x4000] ;  /* 0x004000008650783b */ /* 0x000fe20000000200 */
[C---:B------:R-:W-:Y:S01]  /*37e0*/  IADD3 R225, R217.reuse, 0x6000, RZ ;  /* 0x00006000d9e17810 */ /* 0x040fe20007ffe0ff */
[----:B--2---:R-:W-:Y:S02]  /*37f0*/  HMMA.16816.F32.BF16 R24, R20, R8, RZ ;  /* 0x000000081418723c */ /* 0x004fe400000418ff */
[----:B------:R-:W-:Y:S01]  /*3800*/  LDSM.16.M88.4 R84, [R134+0x4800] ;  /* 0x004800008654783b */ /* 0x000fe20000000200 */
[----:B------:R-:W-:-:S02]  /*3810*/  IADD3 R224, R217, 0x6800, RZ ;  /* 0x00006800d9e07810 */ /* 0x000fc40007ffe0ff */
[C---:B------:R-:W-:Y:S01]  /*3820*/  IADD3 R223, R217.reuse, 0x7000, RZ ;  /* 0x00007000d9df7810 */ /* 0x040fe20007ffe0ff */
[----:B------:R-:W0:Y:S01]  /*3830*/  LDGDEPBAR ;  /* 0x00000000000079af */ /* 0x000e220000000000 */
[----:B------:R-:W-:Y:S01]  /*3840*/  IADD3 R222, R217, 0x7800, RZ ;  /* 0x00007800d9de7810 */ /* 0x000fe20007ffe0ff */
[----:B------:R-:W-:Y:S02]  /*3850*/  HMMA.16816.F32.BF16 R28, R20, R10, RZ ;  /* 0x0000000a141c723c */ /* 0x000fe400000418ff */
[----:B------:R-:W1:Y:S06]  /*3860*/  LDSM.16.M88.4 R8, [R220] ;  /* 0x00000000dc08783b */ /* 0x000e6c0000000200 */
[C---:B---3--:R-:W-:Y:S08]  /*3870*/  HMMA.16816.F32.BF16 R44, R16.reuse, R52, R36 ;  /* 0x00000034102c723c */ /* 0x048ff00000041824 */
[C---:B------:R-:W-:Y:S08]  /*3880*/  HMMA.16816.F32.BF16 R24, R16.reuse, R32, R24 ;  /* 0x000000201018723c */ /* 0x040ff00000041818 */
[----:B------:R-:W-:Y:S08]  /*3890*/  HMMA.16816.F32.BF16 R32, R16, R34, R28 ;  /* 0x000000221020723c */ /* 0x000ff0000004181c */
[----:B------:R-:W-:Y:S08]  /*38a0*/  HMMA.16816.F32.BF16 R28, R20, R42, RZ ;  /* 0x0000002a141c723c */ /* 0x000ff000000418ff */
[C---:B----4-:R-:W-:Y:S08]  /*38b0*/  HMMA.16816.F32.BF16 R24, R12.reuse, R48, R24 ;  /* 0x000000300c18723c */ /* 0x050ff00000041818 */
[----:B------:R-:W-:Y:S08]  /*38c0*/  HMMA.16816.F32.BF16 R40, R12, R50, R32 ;  /* 0x000000320c28723c */ /* 0x000ff00000041820 */
[----:B------:R-:W-:Y:S08]  /*38d0*/  HMMA.16816.F32.BF16 R28, R16, R54, R28 ;  /* 0x00000036101c723c */ /* 0x000ff0000004181c */
[----:B------:R-:W-:Y:S08]  /*38e0*/  HMMA.16816.F32.BF16 R32, R20, R72, RZ ;  /* 0x000000481420723c */ /* 0x000ff000000418ff */
[----:B-1----:R-:W-:Y:S08]  /*38f0*/  HMMA.16816.F32.BF16 R52, R8, R66, R40 ;  /* 0x000000420834723c */ /* 0x002ff00000041828 */
[----:B------:R-:W-:Y:S01]  /*3900*/  HMMA.16816.F32.BF16 R40, R20, R74, RZ ;  /* 0x0000004a1428723c */ /* 0x000fe200000418ff */
[----:B------:R-:W-:Y:S07]  /*3910*/  LDSM.16.M88.4 R72, [R217+0x1800] ;  /* 0x00180000d948783b */ /* 0x000fee0000000200 */
[----:B------:R-:W-:Y:S01]  /*3920*/  HMMA.16816.F32.BF16 R36, R8, R64, R24 ;  /* 0x000000400824723c */ /* 0x000fe20000041818 */
[----:B------:R-:W1:Y:S07]  /*3930*/  LDSM.16.M88.4 R64, [R217+0x1000] ;  /* 0x00100000d940783b */ /* 0x000e6e0000000200 */
[----:B------:R-:W-:Y:S01]  /*3940*/  HMMA.16816.F32.BF16 R24, R12, R68, R44 ;  /* 0x000000440c18723c */ /* 0x000fe2000004182c */
[----:B------:R-:W-:-:S02]  /*3950*/  FMUL.FTZ R52, R52, c[0x0][0x2ec] ;  /* 0x0000bb0034347a20 */ /* 0x000fc40000410000 */
[----:B------:R-:W-:Y:S02]  /*3960*/  FMUL.FTZ R53, R53, c[0x0][0x2ec] ;  /* 0x0000bb0035357a20 */ /* 0x000fe40000410000 */
[----:B------:R-:W-:Y:S01]  /*3970*/  FMUL.FTZ R54, R54, c[0x0][0x2ec] ;  /* 0x0000bb0036367a20 */ /* 0x000fe20000410000 */
[----:B------:R-:W2:Y:S01]  /*3980*/  MUFU.TANH R191, R52 ;  /* 0x0000003400bf7308 */ /* 0x000ea20000002400 */
[----:B------:R-:W-:Y:S01]  /*3990*/  FMUL.FTZ R55, R55, c[0x0][0x2ec] ;  /* 0x0000bb0037377a20 */ /* 0x000fe20000410000 */
[----:B------:R-:W-:Y:S01]  /*39a0*/  HMMA.16816.F32.BF16 R44, R12, R70, R28 ;  /* 0x000000460c2c723c */ /* 0x000fe2000004181c */
[----:B------:R-:W3:Y:S05]  /*39b0*/  LDSM.16.M88.4 R68, [R216+0x3800] ;  /* 0x00380000d844783b */ /* 0x000eea0000000200 */
[----:B------:R-:W4:Y:S02]  /*39c0*/  MUFU.TANH R190, R53 ;  /* 0x0000003500be7308 */ /* 0x000f240000002400 */
[----:B------:R-:W-:Y:S01]  /*39d0*/  HMMA.16816.F32.BF16 R48, R16, R56, R32 ;  /* 0x000000381030723c */ /* 0x000fe20000041820 */
[----:B------:R-:W-:-:S02]  /*39e0*/  FMUL.FTZ R36, R36, c[0x0][0x2ec] ;  /* 0x0000bb0024247a20 */ /* 0x000fc40000410000 */
[----:B------:R-:W-:Y:S02]  /*39f0*/  FMUL.FTZ R37, R37, c[0x0][0x2ec] ;  /* 0x0000bb0025257a20 */ /* 0x000fe40000410000 */
[----:B------:R-:W-:Y:S01]  /*3a00*/  FMUL.FTZ R38, R38, c[0x0][0x2ec] ;  /* 0x0000bb0026267a20 */ /* 0x000fe20000410000 */
[----:B------:R-:W1:Y:S01]  /*3a10*/  MUFU.TANH R195, R36 ;  /* 0x0000002400c37308 */ /* 0x000e620000002400 */
[----:B------:R-:W-:Y:S01]  /*3a20*/  FMUL.FTZ R39, R39, c[0x0][0x2ec] ;  /* 0x0000bb0027277a20 */ /* 0x000fe20000410000 */
[----:B------:R-:W-:Y:S01]  /*3a30*/  HMMA.16816.F32.BF16 R32, R16, R58, R40 ;  /* 0x0000003a1020723c */ /* 0x000fe20000041828 */
[----:B------:R-:W2:Y:S05]  /*3a40*/  LDSM.16.M88.4 R56, [R215+0x1000] ;  /* 0x00100000d738783b */ /* 0x000eaa0000000200 */
[----:B------:R-:W2:Y:S02]  /*3a50*/  MUFU.TANH R194, R37 ;  /* 0x0000002500c27308 */ /* 0x000ea40000002400 */
[----:B------:R-:W-:Y:S06]  /*3a60*/  HMMA.16816.F32.BF16 R40, R20, R78, RZ ;  /* 0x0000004e1428723c */ /* 0x000fec00000418ff */
[----:B------:R-:W2:Y:S02]  /*3a70*/  MUFU.TANH R193, R38 ;  /* 0x0000002600c17308 */ /* 0x000ea40000002400 */
[----:B-1----:R-:W-:Y:S06]  /*3a80*/  HMMA.16816.F32.BF16 R28, R12, R64, R48 ;  /* 0x000000400c1c723c */ /* 0x002fec0000041830 */
[----:B------:R1:W1:Y:S02]  /*3a90*/  MUFU.TANH R192, R39 ;  /* 0x0000002700c07308 */ /* 0x0002640000002400 */
[----:B------:R-:W-:Y:S06]  /*3aa0*/  HMMA.16816.F32.BF16 R24, R8, R60, R24 ;  /* 0x0000003c0818723c */ /* 0x000fec0000041818 */
[----:B------:R-:W2:Y:S02]  /*3ab0*/  MUFU.TANH R189, R54 ;  /* 0x0000003600bd7308 */ /* 0x000ea40000002400 */
[----:B-1----:R-:W-:Y:S06]  /*3ac0*/  HMMA.16816.F32.BF16 R36, R20, R76, RZ ;  /* 0x0000004c1424723c */ /* 0x002fec00000418ff */
[----:B------:R1:W1:Y:S01]  /*3ad0*/  MUFU.TANH R188, R55 ;  /* 0x0000003700bc7308 */ /* 0x0002620000002400 */
[----:B------:R-:W-:Y:S09]  /*3ae0*/  LDSM.16.M88.4 R76, [R217+0x2000] ;  /* 0x00200000d94c783b */ /* 0x000ff20000000200 */
[----:B------:R-:W-:-:S02]  /*3af0*/  FMUL.FTZ R24, R24, c[0x0][0x2ec] ;  /* 0x0000bb0018187a20 */ /* 0x000fc40000410000 */
[----:B------:R-:W-:Y:S02]  /*3b00*/  FMUL.FTZ R25, R25, c[0x0][0x2ec] ;  /* 0x0000bb0019197a20 */ /* 0x000fe40000410000 */
[----:B------:R-:W-:Y:S01]  /*3b10*/  FMUL.FTZ R26, R26, c[0x0][0x2ec] ;  /* 0x0000bb001a1a7a20 */ /* 0x000fe20000410000 */
[----:B------:R-:W2:Y:S01]  /*3b20*/  MUFU.TANH R187, R24 ;  /* 0x0000001800bb7308 */ /* 0x000ea20000002400 */
[----:B------:R-:W-:Y:S01]  /*3b30*/  FMUL.FTZ R27, R27, c[0x0][0x2ec] ;  /* 0x0000bb001b1b7a20 */ /* 0x000fe20000410000 */
[----:B-1----:R-:W-:Y:S01]  /*3b40*/  HMMA.16816.F32.BF16 R52, R8, R62, R44 ;  /* 0x0000003e0834723c */ /* 0x002fe2000004182c */
[----:B------:R-:W-:Y:S05]  /*3b50*/  LDSM.16.M88.4 R60, [R215+0x1800] ;  /* 0x00180000d73c783b */ /* 0x000fea0000000200 */
[----:B------:R-:W1:Y:S02]  /*3b60*/  MUFU.TANH R186, R25 ;  /* 0x0000001900ba7308 */ /* 0x000e640000002400 */
[----:B------:R-:W-:Y:S01]  /*3b70*/  HMMA.16816.F32.BF16 R44, R12, R66, R32 ;  /* 0x000000420c2c723c */ /* 0x000fe20000041820 */
[----:B------:R-:W1:Y:S05]  /*3b80*/  LDSM.16.M88.4 R64, [R216+0x4000] ;  /* 0x00400000d840783b */ /* 0x000e6a0000000200 */
[----:B------:R-:W1:Y:S02]  /*3b90*/  MUFU.TANH R184, R26 ;  /* 0x0000001a00b87308 */ /* 0x000e640000002400 */
[C---:B---3--:R-:W-:Y:S06]  /*3ba0*/  HMMA.16816.F32.BF16 R48, R16.reuse, R68, R36 ;  /* 0x000000441030723c */ /* 0x048fec0000041824 */
[----:B------:R2:W3:Y:S02]  /*3bb0*/  MUFU.TANH R183, R27 ;  /* 0x0000001b00b77308 */ /* 0x0004e40000002400 */
[----:B------:R-:W-:Y:S01]  /*3bc0*/  HMMA.16816.F32.BF16 R32, R16, R70, R40 ;  /* 0x000000461020723c */ /* 0x000fe20000041828 */
[----:B------:R-:W-:Y:S01]  /*3bd0*/  FMUL.FTZ R52, R52, c[0x0][0x2ec] ;  /* 0x0000bb0034347a20 */ /* 0x000fe20000410000 */
[----:B------:R-:W3:Y:S01]  /*3be0*/  LDSM.16.M88.4 R68, [R216+0x4800] ;  /* 0x00480000d844783b */ /* 0x000ee20000000200 */
[----:B------:R-:W-:-:S02]  /*3bf0*/  FMUL.FTZ R53, R53, c[0x0][0x2ec] ;  /* 0x0000bb0035357a20 */ /* 0x000fc40000410000 */
[----:B------:R-:W-:Y:S01]  /*3c00*/  FMUL.FTZ R54, R54, c[0x0][0x2ec] ;  /* 0x0000bb0036367a20 */ /* 0x000fe20000410000 */
[----:B------:R-:W1:Y:S01]  /*3c10*/  MUFU.TANH R182, R52 ;  /* 0x0000003400b67308 */ /* 0x000e620000002400 */
[----:B------:R-:W-:Y:S01]  /*3c20*/  FMUL.FTZ R55, R55, c[0x0][0x2ec] ;  /* 0x0000bb0037377a20 */ /* 0x000fe20000410000 */
[C---:B------:R-:W-:Y:S06]  /*3c30*/  HMMA.16816.F32.BF16 R36, R20.reuse, R80, RZ ;  /* 0x000000501424723c */ /* 0x040fec00000418ff */
[----:B------:R-:W1:Y:S02]  /*3c40*/  MUFU.TANH R181, R53 ;  /* 0x0000003500b57308 */ /* 0x000e640000002400 */
[----:B------:R-:W-:Y:S01]  /*3c50*/  HMMA.16816.F32.BF16 R40, R20, R82, RZ ;  /* 0x000000521428723c */ /* 0x000fe200000418ff */
[----:B------:R-:W3:Y:S05]  /*3c60*/  LDSM.16.M88.4 R80, [R134+0x5000] ;  /* 0x005000008650783b */ /* 0x000eea0000000200 */
[----:B------:R-:W1:Y:S02]  /*3c70*/  MUFU.TANH R176, R54 ;  /* 0x0000003600b07308 */ /* 0x000e640000002400 */
[----:B--2---:R-:W-:Y:S06]  /*3c80*/  HMMA.16816.F32.BF16 R24, R8, R56, R28 ;  /* 0x000000380818723c */ /* 0x004fec000004181c */
[----:B------:R2:W2:Y:S02]  /*3c90*/  MUFU.TANH R175, R55 ;  /* 0x0000003700af7308 */ /* 0x0004a40000002400 */
[----:B------:R-:W-:Y:S08]  /*3ca0*/  HMMA.16816.F32.BF16 R28, R12, R72, R48 ;  /* 0x000000480c1c723c */ /* 0x000ff00000041830 */
[----:B-1----:R-:W-:Y:S08]  /*3cb0*/  HMMA.16816.F32.BF16 R48, R16, R64, R36 ;  /* 0x000000401030723c */ /* 0x002ff00000041824 */
[----:B--2---:R-:W-:Y:S01]  /*3cc0*/  HMMA.16816.F32.BF16 R52, R8, R58, R44 ;  /* 0x0000003a0834723c */ /* 0x004fe2000004182c */
[----:B------:R-:W1:Y:S01]  /*3cd0*/  LDSM.16.M88.4 R56, [R215+0x2000] ;  /* 0x00200000d738783b */ /* 0x000e620000000200 */
[----:B------:R-:W-:-:S02]  /*3ce0*/  FMUL.FTZ R24, R24, c[0x0][0x2ec] ;  /* 0x0000bb0018187a20 */ /* 0x000fc40000410000 */
[----:B------:R-:W-:Y:S02]  /*3cf0*/  FMUL.FTZ R25, R25, c[0x0][0x2ec] ;  /* 0x0000bb0019197a20 */ /* 0x000fe40000410000 */
[----:B------:R-:W-:Y:S01]  /*3d00*/  FMUL.FTZ R26, R26, c[0x0][0x2ec] ;  /* 0x0000bb001a1a7a20 */ /* 0x000fe20000410000 */
[----:B------:R-:W2:Y:S01]  /*3d10*/  MUFU.TANH R174, R24 ;  /* 0x0000001800ae7308 */ /* 0x000ea20000002400 */
[----:B------:R-:W-:Y:S01]  /*3d20*/  HMMA.16816.F32.BF16 R44, R12, R74, R32 ;  /* 0x0000004a0c2c723c */ /* 0x000fe20000041820 */
[----:B------:R-:W1:Y:S01]  /*3d30*/  LDSM.16.M88.4 R72, [R217+0x2800] ;  /* 0x00280000d948783b */ /* 0x000e620000000200 */
[----:B------:R-:W-:-:S05]  /*3d40*/  FMUL.FTZ R27, R27, c[0x0][0x2ec] ;  /* 0x0000bb001b1b7a20 */ /* 0x000fca0000410000 */
[----:B------:R-:W1:Y:S01]  /*3d50*/  MUFU.TANH R173, R25 ;  /* 0x0000001900ad7308 */ /* 0x000e620000002400 */
[----:B------:R-:W-:Y:S01]  /*3d60*/  HMMA.16816.F32.BF16 R32, R16, R66, R40 ;  /* 0x000000421020723c */ /* 0x000fe20000041828 */
[----:B------:R-:W1:Y:S06]  /*3d70*/  LDSM.16.M88.4 R64, [R216+0x5000] ;  /* 0x00500000d840783b */ /* 0x000e6c0000000200 */
[----:B------:R-:W1:Y:S01]  /*3d80*/  MUFU.TANH R172, R26 ;  /* 0x0000001a00ac7308 */ /* 0x000e620000002400 */
[----:B------:R-:W-:Y:S01]  /*3d90*/  HMMA.16816.F32.BF16 R36, R20, R84, RZ ;  /* 0x000000541424723c */ /* 0x000fe200000418ff */
[----:B------:R-:W-:-:S02]  /*3da0*/  FMUL.FTZ R52, R52, c[0x0][0x2ec] ;  /* 0x0000bb0034347a20 */ /* 0x000fc40000410000 */
[----:B------:R-:W-:Y:S02]  /*3db0*/  FMUL.FTZ R53, R53, c[0x0][0x2ec] ;  /* 0x0000bb0035357a20 */ /* 0x000fe40000410000 */
[----:B------:R-:W-:Y:S02]  /*3dc0*/  FMUL.FTZ R54, R54, c[0x0][0x2ec] ;  /* 0x0000bb0036367a20 */ /* 0x000fe40000410000 */
[----:B------:R-:W-:Y:S01]  /*3dd0*/  FMUL.FTZ R55, R55, c[0x0][0x2ec] ;  /* 0x0000bb0037377a20 */ /* 0x000fe20000410000 */
[----:B------:R-:W-:Y:S01]  /*3de0*/  HMMA.16816.F32.BF16 R40, R20, R86, RZ ;  /* 0x000000561428723c */ /* 0x000fe200000418ff */
[----:B------:R2:W1:Y:S01]  /*3df0*/  MUFU.TANH R171, R27 ;  /* 0x0000001b00ab7308 */ /* 0x0004620000002400 */
[----:B------:R-:W1:Y:S07]  /*3e00*/  LDSM.16.M88.4 R84, [R134+0x5800] ;  /* 0x005800008654783b */ /* 0x000e6e0000000200 */
[----:B------:R-:W1:Y:S08]  /*3e10*/  MUFU.TANH R169, R52 ;  /* 0x0000003400a97308 */ /* 0x000e700000002400 */
[----:B------:R-:W1:Y:S01]  /*3e20*/  MUFU.TANH R168, R53 ;  /* 0x0000003500a87308 */ /* 0x000e620000002400 */
[----:B--2---:R-:W-:Y:S07]  /*3e30*/  HMMA.16816.F32.BF16 R24, R8, R60, R28 ;  /* 0x0000003c0818723c */ /* 0x004fee000004181c */
[----:B------:R-:W2:Y:S01]  /*3e40*/  MUFU.TANH R163, R54 ;  /* 0x0000003600a37308 */ /* 0x000ea20000002400 */
[----:B------:R-:W-:Y:S07]  /*3e50*/  HMMA.16816.F32.BF16 R28, R12, R76, R48 ;  /* 0x0000004c0c1c723c */ /* 0x000fee0000041830 */
[----:B------:R1:W1:Y:S01]  /*3e60*/  MUFU.TANH R162, R55 ;  /* 0x0000003700a27308 */ /* 0x0002620000002400 */
[----:B---3--:R-:W-:Y:S08]  /*3e70*/  HMMA.16816.F32.BF16 R48, R16, R68, R36 ;  /* 0x000000441030723c */ /* 0x008ff00000041824 */
[----:B------:R-:W-:Y:S01]  /*3e80*/  HMMA.16816.F32.BF16 R36, R20, R80, RZ ;  /* 0x000000501424723c */ /* 0x000fe200000418ff */
[----:B------:R-:W-:-:S02]  /*3e90*/  FMUL.FTZ R24, R24, c[0x0][0x2ec] ;  /* 0x0000bb0018187a20 */ /* 0x000fc40000410000 */
[----:B------:R-:W-:Y:S02]  /*3ea0*/  FMUL.FTZ R25, R25, c[0x0][0x2ec] ;  /* 0x0000bb0019197a20 */ /* 0x000fe40000410000 */
[----:B------:R-:W-:Y:S01]  /*3eb0*/  FMUL.FTZ R26, R26, c[0x0][0x2ec] ;  /* 0x0000bb001a1a7a20 */ /* 0x000fe20000410000 */
[----:B------:R-:W3:Y:S01]  /*3ec0*/  MUFU.TANH R161, R24 ;  /* 0x0000001800a17308 */ /* 0x000ee20000002400 */
[----:B------:R-:W-:Y:S01]  /*3ed0*/  FMUL.FTZ R27, R27, c[0x0][0x2ec] ;  /* 0x0000bb001b1b7a20 */ /* 0x000fe20000410000 */
[----:B-1----:R-:W-:Y:S01]  /*3ee0*/  HMMA.16816.F32.BF16 R52, R8, R62, R44 ;  /* 0x0000003e0834723c */ /* 0x002fe2000004182c */
[----:B------:R-:W1:Y:S05]  /*3ef0*/  LDSM.16.M88.4 R60, [R215+0x2800] ;  /* 0x00280000d73c783b */ /* 0x000e6a0000000200 */
[----:B------:R-:W1:Y:S02]  /*3f00*/  MUFU.TANH R158, R25 ;  /* 0x00000019009e7308 */ /* 0x000e640000002400 */
[----:B------:R-:W-:Y:S01]  /*3f10*/  HMMA.16816.F32.BF16 R44, R12, R78, R32 ;  /* 0x0000004e0c2c723c */ /* 0x000fe20000041820 */
[----:B------:R-:W1:Y:S05]  /*3f20*/  LDSM.16.M88.4 R76, [R217+0x3000] ;  /* 0x00300000d94c783b */ /* 0x000e6a0000000200 */
[----:B------:R-:W1:Y:S02]  /*3f30*/  MUFU.TANH R157, R26 ;  /* 0x0000001a009d7308 */ /* 0x000e640000002400 */
[----:B------:R-:W-:Y:S01]  /*3f40*/  HMMA.16816.F32.BF16 R32, R16, R70, R40 ;  /* 0x000000461020723c */ /* 0x000fe20000041828 */
[----:B------:R-:W1:Y:S05]  /*3f50*/  LDSM.16.M88.4 R68, [R216+0x5800] ;  /* 0x00580000d844783b */ /* 0x000e6a0000000200 */
[----:B------:R2:W1:Y:S02]  /*3f60*/  MUFU.TANH R156, R27 ;  /* 0x0000001b009c7308 */ /* 0x0004640000002400 */
[----:B------:R-:W-:Y:S01]  /*3f70*/  HMMA.16816.F32.BF16 R40, R20, R82, RZ ;  /* 0x000000521428723c */ /* 0x000fe200000418ff */
[----:B------:R-:W-:Y:S01]  /*3f80*/  FMUL.FTZ R52, R52, c[0x0][0x2ec] ;  /* 0x0000bb0034347a20 */ /* 0x000fe20000410000 */
[----:B------:R-:W1:Y:S01]  /*3f90*/  LDSM.16.M88.4 R80, [R134+0x6000] ;  /* 0x006000008650783b */ /* 0x000e620000000200 */
[----:B------:R-:W-:-:S02]  /*3fa0*/  FMUL.FTZ R53, R53, c[0x0][0x2ec] ;  /* 0x0000bb0035357a20 */ /* 0x000fc40000410000 */
[----:B------:R-:W-:Y:S01]  /*3fb0*/  FMUL.FTZ R54, R54, c[0x0][0x2ec] ;  /* 0x0000bb0036367a20 */ /* 0x000fe20000410000 */
[----:B------:R-:W1:Y:S01]  /*3fc0*/  MUFU.TANH R155, R52 ;  /* 0x00000034009b7308 */ /* 0x000e620000002400 */
[----:B------:R-:W-:-:S07]  /*3fd0*/  FMUL.FTZ R55, R55, c[0x0][0x2ec] ;  /* 0x0000bb0037377a20 */ /* 0x000fce0000410000 */
[----:B------:R-:W1:Y:S01]  /*3fe0*/  MUFU.TANH R152, R53 ;  /* 0x0000003500987308 */ /* 0x000e620000002400 */
[----:B--2---:R-:W-:Y:S07]  /*3ff0*/  HMMA.16816.F32.BF16 R24, R8, R56, R28 ;  /* 0x000000380818723c */ /* 0x004fee000004181c */
[----:B------:R-:W2:Y:S01]  /*4000*/  MUFU.TANH R151, R54 ;  /* 0x0000003600977308 */ /* 0x000ea20000002400 */
[----:B------:R-:W-:Y:S07]  /*4010*/  HMMA.16816.F32.BF16 R28, R12, R72, R48 ;  /* 0x000000480c1c723c */ /* 0x000fee0000041830 */
[----:B------:R1:W1:Y:S01]  /*4020*/  MUFU.TANH R150, R55 ;  /* 0x0000003700967308 */ /* 0x0002620000002400 */
[----:B------:R-:W-:Y:S08]  /*4030*/  HMMA.16816.F32.BF16 R48, R16, R64, R36 ;  /* 0x000000401030723c */ /* 0x000ff00000041824 */
[----:B------:R-:W-:Y:S01]  /*4040*/  HMMA.16816.F32.BF16 R36, R20, R84, RZ ;  /* 0x000000541424723c */ /* 0x000fe200000418ff */
[----:B------:R-:W-:-:S02]  /*4050*/  FMUL.FTZ R24, R24, c[0x0][0x2ec] ;  /* 0x0000bb0018187a20 */ /* 0x000fc40000410000 */
[----:B------:R-:W-:Y:S02]  /*4060*/  FMUL.FTZ R25, R25, c[0x0][0x2ec] ;  /* 0x0000bb0019197a20 */ /* 0x000fe40000410000 */
[----:B------:R-:W-:Y:S01]  /*4070*/  FMUL.FTZ R26, R26, c[0x0][0x2ec] ;  /* 0x0000bb001a1a7a20 */ /* 0x000fe20000410000 */
[----:B------:R-:W2:Y:S01]  /*4080*/  MUFU.TANH R96, R24 ;  /* 0x0000001800607308 */ /* 0x000ea20000002400 */
        /* <DEDUP_REMOVED lines=94> */
[----:B------:R-:W-:Y:S01]  /*4670*/  FMUL.FTZ R52, R52, c[0x0][0x2ec] ;  /* 0x0000bb0034347a20 */ /* 0x000fe20000410000 */
[----:B------:R-:W-:Y:S01]  /*4680*/  HMMA.16816.F32.BF16 R40, R20, R82, RZ ;  /* 0x000000521428723c */ /* 0x000fe200000418ff */
[----:B------:R-:W-:Y:S01]  /*4690*/  FMUL.FTZ R53, R53, c[0x0][0x2ec] ;  /* 0x0000bb0035357a20 */ /* 0x000fe20000410000 */
[----:B------:R-:W1:Y:S01]  /*46a0*/  LDSM.16.M88.4 R80, [R134+0x8000] ;  /* 0x008000008650783b */ /* 0x000e620000000200 */
[----:B------:R-:W-:-:S02]  /*46b0*/  FMUL.FTZ R54, R54, c[0x0][0x2ec] ;  /* 0x0000bb0036367a20 */ /* 0x000fc40000410000 */
[----:B------:R-:W-:Y:S01]  /*46c0*/  FMUL.FTZ R55, R55, c[0x0][0x2ec] ;  /* 0x0000bb0037377a20 */ /* 0x000fe20000410000 */
[----:B------:R-:W1:Y:S02]  /*46d0*/  MUFU.TANH R122, R52 ;  /* 0x00000034007a7308 */ /* 0x000e640000002400 */
[----:B--2---:R-:W-:Y:S06]  /*46e0*/  HMMA.16816.F32.BF16 R24, R8, R56, R28 ;  /* 0x000000380818723c */ /* 0x004fec000004181c */
[----:B------:R-:W2:Y:S02]  /*46f0*/  MUFU.TANH R123, R53 ;  /* 0x00000035007b7308 */ /* 0x000ea40000002400 */
[----:B------:R-:W-:Y:S06]  /*4700*/  HMMA.16816.F32.BF16 R28, R12, R72, R48 ;  /* 0x000000480c1c723c */ /* 0x000fec0000041830 */
[----:B------:R-:W1:Y:S02]  /*4710*/  MUFU.TANH R118, R54 ;  /* 0x0000003600767308 */ /* 0x000e640000002400 */
[----:B------:R-:W-:Y:S06]  /*4720*/  HMMA.16816.F32.BF16 R48, R16, R64, R36 ;  /* 0x000000401030723c */ /* 0x000fec0000041824 */
[----:B------:R1:W1:Y:S02]  /*4730*/  MUFU.TANH R119, R55 ;  /* 0x0000003700777308 */ /* 0x0002640000002400 */
        /* <DEDUP_REMOVED lines=13> */
[----:B------:R-:W-:Y:S05]  /*4810*/  LDSM.16.M88.4 R64, [R215+0x5800] ;  /* 0x00580000d740783b */ /* 0x000fea0000000200 */
[----:B------:R2:W1:Y:S02]  /*4820*/  MUFU.TANH R126, R27 ;  /* 0x0000001b007e7308 */ /* 0x0004640000002400 */
[----:B------:R-:W-:Y:S01]  /*4830*/  FMUL.FTZ R52, R52, c[0x0][0x2ec] ;  /* 0x0000bb0034347a20 */ /* 0x000fe20000410000 */
[----:B------:R-:W-:Y:S01]  /*4840*/  HMMA.16816.F32.BF16 R40, R20, R86, RZ ;  /* 0x000000561428723c */ /* 0x000fe200000418ff */
[----:B------:R-:W-:Y:S01]  /*4850*/  FMUL.FTZ R53, R53, c[0x0][0x2ec] ;  /* 0x0000bb0035357a20 */ /* 0x000fe20000410000 */
[----:B------:R-:W-:Y:S01]  /*4860*/  LDSM.16.M88.4 R84, [R134+0x8800] ;  /* 0x008800008654783b */ /* 0x000fe20000000200 */
[----:B------:R-:W-:-:S02]  /*4870*/  FMUL.FTZ R54, R54, c[0x0][0x2ec] ;  /* 0x0000bb0036367a20 */ /* 0x000fc40000410000 */
        /* <DEDUP_REMOVED lines=23> */
[----:B------:R-:W-:Y:S01]  /*49f0*/  HMMA.16816.F32.BF16 R40, R20, R82, RZ ;  /* 0x000000521428723c */ /* 0x000fe200000418ff */
[----:B------:R-:W-:-:S02]  /*4a00*/  FMUL.FTZ R52, R52, c[0x0][0x2ec] ;  /* 0x0000bb0034347a20 */ /* 0x000fc40000410000 */
[----:B------:R-:W-:Y:S02]  /*4a10*/  FMUL.FTZ R53, R53, c[0x0][0x2ec] ;  /* 0x0000bb0035357a20 */ /* 0x000fe40000410000 */
[----:B------:R-:W-:Y:S01]  /*4a20*/  FMUL.FTZ R54, R54, c[0x0][0x2ec] ;  /* 0x0000bb0036367a20 */ /* 0x000fe20000410000 */
[----:B------:R-:W1:Y:S01]  /*4a30*/  MUFU.TANH R178, R52 ;  /* 0x0000003400b27308 */ /* 0x000e620000002400 */
[----:B------:R-:W-:Y:S01]  /*4a40*/  FMUL.FTZ R55, R55, c[0x0][0x2ec] ;  /* 0x0000bb0037377a20 */ /* 0x000fe20000410000 */
[----:B--2---:R-:W-:Y:S06]  /*4a50*/  HMMA.16816.F32.BF16 R24, R8, R56, R28 ;  /* 0x000000380818723c */ /* 0x004fec000004181c */
[----:B------:R-:W2:Y:S02]  /*4a60*/  MUFU.TANH R179, R53 ;  /* 0x0000003500b37308 */ /* 0x000ea40000002400 */
[----:B------:R-:W-:Y:S06]  /*4a70*/  HMMA.16816.F32.BF16 R28, R12, R72, R48 ;  /* 0x000000480c1c723c */ /* 0x000fec0000041830 */
[----:B------:R-:W2:Y:S02]  /*4a80*/  MUFU.TANH R167, R54 ;  /* 0x0000003600a77308 */ /* 0x000ea40000002400 */
[----:B-1----:R-:W-:Y:S06]  /*4a90*/  HMMA.16816.F32.BF16 R48, R16, R60, R36 ;  /* 0x0000003c1030723c */ /* 0x002fec0000041824 */
[----:B------:R1:W1:Y:S02]  /*4aa0*/  MUFU.TANH R170, R55 ;  /* 0x0000003700aa7308 */ /* 0x0002640000002400 */
[----:B------:R-:W-:Y:S01]  /*4ab0*/  FMUL.FTZ R24, R24, c[0x0][0x2ec] ;  /* 0x0000bb0018187a20 */ /* 0x000fe20000410000 */
[----:B------:R-:W-:Y:S01]  /*4ac0*/  HMMA.16816.F32.BF16 R36, R20, R84, RZ ;  /* 0x000000541424723c */ /* 0x000fe200000418ff */
[----:B------:R-:W-:-:S02]  /*4ad0*/  FMUL.FTZ R25, R25, c[0x0][0x2ec] ;  /* 0x0000bb0019197a20 */ /* 0x000fc40000410000 */
[----:B------:R-:W-:Y:S02]  /*4ae0*/  FMUL.FTZ R26, R26, c[0x0][0x2ec] ;  /* 0x0000bb001a1a7a20 */ /* 0x000fe40000410000 */
[----:B------:R-:W2:Y:S01]  /*4af0*/  MUFU.TANH R147, R24 ;  /* 0x0000001800937308 */ /* 0x000ea20000002400 */
[----:B------:R-:W-:Y:S02]  /*4b00*/  FMUL.FTZ R27, R27, c[0x0][0x2ec] ;  /* 0x0000bb001b1b7a20 */ /* 0x000fe40000410000 */
[----:B-1----:R-:W-:Y:S01]  /*4b10*/  HMMA.16816.F32.BF16 R52, R8, R58, R44 ;  /* 0x0000003a0834723c */ /* 0x002fe2000004182c */
[----:B------:R-:W1:Y:S04]  /*4b20*/  LDSM.16.M88.4 R56, [R216+0x8800] ;  /* 0x00880000d838783b */ /* 0x000e680000000200 */
[----:B------:R-:W1:Y:S03]  /*4b30*/  MUFU.TANH R148, R25 ;  /* 0x0000001900947308 */ /* 0x000e660000002400 */
[----:B------:R-:W-:Y:S01]  /*4b40*/  HMMA.16816.F32.BF16 R44, R12, R74, R32 ;  /* 0x0000004a0c2c723c */ /* 0x000fe20000041820 */
[----:B------:R-:W1:Y:S04]  /*4b50*/  LDSM.16.M88.4 R72, [R134+0x9000] ;  /* 0x009000008648783b */ /* 0x000e680000000200 */
[----:B------:R-:W1:Y:S03]  /*4b60*/  MUFU.TANH R146, R26 ;  /* 0x0000001a00927308 */ /* 0x000e660000002400 */
[----:B------:R-:W-:Y:S01]  /*4b70*/  HMMA.16816.F32.BF16 R32, R16, R62, R40 ;  /* 0x0000003e1020723c */ /* 0x000fe20000041828 */
[----:B------:R-:W2:Y:S04]  /*4b80*/  LDSM.16.M88.4 R60, [R215+0x6000] ;  /* 0x00600000d73c783b */ /* 0x000ea80000000200 */
[----:B------:R3:W1:Y:S03]  /*4b90*/  MUFU.TANH R145, R27 ;  /* 0x0000001b00917308 */ /* 0x0006660000002400 */
[----:B------:R-:W-:Y:S01]  /*4ba0*/  HMMA.16816.F32.BF16 R40, R20, R86, RZ ;  /* 0x000000561428723c */ /* 0x000fe200000418ff */
[----:B------:R-:W-:-:S02]  /*4bb0*/  FMUL.FTZ R52, R52, c[0x0][0x2ec] ;  /* 0x0000bb0034347a20 */ /* 0x000fc40000410000 */
[----:B------:R-:W-:Y:S02]  /*4bc0*/  FMUL.FTZ R53, R53, c[0x0][0x2ec] ;  /* 0x0000bb0035357a20 */ /* 0x000fe40000410000 */
[----:B------:R-:W-:Y:S01]  /*4bd0*/  FMUL.FTZ R54, R54, c[0x0][0x2ec] ;  /* 0x0000bb0036367a20 */ /* 0x000fe20000410000 */
[----:B------:R-:W1:Y:S01]  /*4be0*/  MUFU.TANH R144, R52 ;  /* 0x0000003400907308 */ /* 0x000e620000002400 */
[----:B------:R-:W-:Y:S01]  /*4bf0*/  FMUL.FTZ R55, R55, c[0x0][0x2ec] ;  /* 0x0000bb0037377a20 */ /* 0x000fe20000410000 */
[----:B---3--:R-:W-:Y:S06]  /*4c00*/  HMMA.16816.F32.BF16 R24, R8, R64, R28 ;  /* 0x000000400818723c */ /* 0x008fec000004181c */
[----:B------:R-:W3:Y:S02]  /*4c10*/  MUFU.TANH R143, R53 ;  /* 0x00000035008f7308 */ /* 0x000ee40000002400 */
        /* <DEDUP_REMOVED lines=17> */
[----:B------:R-:W-:Y:S04]  /*4d30*/  LDSM.16.M88.4 R56, [R215+0x6800] ;  /* 0x00680000d738783b */ /* 0x000fe80000000200 */
[----:B------:R2:W1:Y:S03]  /*4d40*/  MUFU.TANH R137, R27 ;  /* 0x0000001b00897308 */ /* 0x0004660000002400 */
[----:B------:R-:W-:Y:S01]  /*4d50*/  FMUL.FTZ R2, R55, c[0x0][0x2ec] ;  /* 0x0000bb0037027a20 */ /* 0x000fe20000410000 */
[----:B------:R-:W-:Y:S01]  /*4d60*/  HMMA.16816.F32.BF16 R40, R20, R74, RZ ;  /* 0x0000004a1428723c */ /* 0x000fe200000418ff */
[----:B------:R-:W-:-:S03]  /*4d70*/  FMUL.FTZ R52, R52, c[0x0][0x2ec] ;  /* 0x0000bb0034347a20 */ /* 0x000fc60000410000 */
[----:B------:R1:W1:Y:S01]  /*4d80*/  MUFU.TANH R132, R2 ;  /* 0x0000000200847308 */ /* 0x0002620000002400 */
[----:B------:R-:W-:Y:S02]  /*4d90*/  FMUL.FTZ R53, R53, c[0x0][0x2ec] ;  /* 0x0000bb0035357a20 */ /* 0x000fe40000410000 */
[----:B------:R-:W-:Y:S01]  /*4da0*/  FMUL.FTZ R54, R54, c[0x0][0x2ec] ;  /* 0x0000bb0036367a20 */ /* 0x000fe20000410000 */
[----:B--2---:R-:W-:Y:S04]  /*4db0*/  HMMA.16816.F32.BF16 R24, R8, R60, R28 ;  /* 0x0000003c0818723c */ /* 0x004fe8000004181c */
[----:B------:R-:W2:Y:S04]  /*4dc0*/  MUFU.TANH R136, R52 ;  /* 0x0000003400887308 */ /* 0x000ea80000002400 */
[----:B------:R-:W-:Y:S04]  /*4dd0*/  HMMA.16816.F32.BF16 R28, R12, R68, R48 ;  /* 0x000000440c1c723c */ /* 0x000fe80000041830 */
[----:B------:R-:W2:Y:S04]  /*4de0*/  MUFU.TANH R135, R53 ;  /* 0x0000003500877308 */ /* 0x000ea80000002400 */
[----:B------:R-:W-:Y:S01]  /*4df0*/  HMMA.16816.F32.BF16 R48, R8, R62, R44 ;  /* 0x0000003e0830723c */ /* 0x000fe2000004182c */
[----:B------:R-:W2:Y:S03]  /*4e00*/  LDSM.16.M88.4 R60, [R217+0x7000] ;  /* 0x00700000d93c783b */ /* 0x000ea60000000200 */
[----:B------:R3:W2:Y:S04]  /*4e10*/  MUFU.TANH R133, R54 ;  /* 0x0000003600857308 */ /* 0x0006a80000002400 */
[----:B-1----:R-:W-:Y:S01]  /*4e20*/  FMUL.FTZ R2, R24, c[0x0][0x2ec] ;  /* 0x0000bb0018027a20 */ /* 0x002fe20000410000 */
[----:B------:R-:W-:Y:S03]  /*4e30*/  HMMA.16816.F32.BF16 R36, R16, R64, R36 ;  /* 0x000000401024723c */ /* 0x000fe60000041824 */
[----:B------:R1:W1:Y:S05]  /*4e40*/  MUFU.TANH R127, R2 ;  /* 0x00000002007f7308 */ /* 0x00026a0000002400 */
[----:B------:R-:W-:Y:S01]  /*4e50*/  HMMA.16816.F32.BF16 R44, R12, R70, R32 ;  /* 0x000000460c2c723c */ /* 0x000fe20000041820 */
[----:B------:R-:W4:Y:S04]  /*4e60*/  LDSM.16.M88.4 R68, [R216+0x9800] ;  /* 0x00980000d844783b */ /* 0x000f280000000200 */
[----:B---3--:R-:W3:Y:S03]  /*4e70*/  LDSM.16.M88.4 R52, [R215+0x7000] ;  /* 0x00700000d734783b */ /* 0x008ee60000000200 */
[----:B------:R-:W-:Y:S01]  /*4e80*/  HMMA.16816.F32.BF16 R32, R20, R76, RZ ;  /* 0x0000004c1420723c */ /* 0x000fe200000418ff */
[----:B-1----:R-:W-:-:S04]  /*4e90*/  FMUL.FTZ R2, R25, c[0x0][0x2ec] ;  /* 0x0000bb0019027a20 */ /* 0x002fc80000410000 */
[----:B------:R1:W1:Y:S03]  /*4ea0*/  MUFU.TANH R130, R2 ;  /* 0x0000000200827308 */ /* 0x0002660000002400 */
[----:B------:R-:W-:Y:S08]  /*4eb0*/  HMMA.16816.F32.BF16 R20, R20, R78, RZ ;  /* 0x0000004e1414723c */ /* 0x000ff000000418ff */
[----:B--2---:R-:W-:Y:S01]  /*4ec0*/  HMMA.16816.F32.BF16 R36, R12, R60, R36 ;  /* 0x0000003c0c24723c */ /* 0x004fe20000041824 */
[----:B-1----:R-:W-:-:S07]  /*4ed0*/  FMUL.FTZ R2, R26, c[0x0][0x2ec] ;  /* 0x0000bb001a027a20 */ /* 0x002fce0000410000 */
[----:B------:R-:W-:Y:S01]  /*4ee0*/  HMMA.16816.F32.BF16 R44, R8, R58, R44 ;  /* 0x0000003a082c723c */ /* 0x000fe2000004182c */
[----:B------:R1:W2:Y:S07]  /*4ef0*/  MUFU.TANH R125, R2 ;  /* 0x00000002007d7308 */ /* 0x0002ae0000002400 */
[----:B----4-:R-:W-:Y:S08]  /*4f00*/  HMMA.16816.F32.BF16 R32, R16, R68, R32 ;  /* 0x000000441020723c */ /* 0x010ff00000041820 */
[----:B---3--:R-:W-:Y:S01]  /*4f10*/  HMMA.16816.F32.BF16 R36, R8, R52, R36 ;  /* 0x000000340824723c */ /* 0x008fe20000041824 */
[----:B-1----:R-:W-:-:S04]  /*4f20*/  FMUL.FTZ R2, R27, c[0x0][0x2ec] ;  /* 0x0000bb001b027a20 */ /* 0x002fc80000410000 */
[----:B------:R1:W3:Y:S03]  /*4f30*/  MUFU.TANH R83, R2 ;  /* 0x0000000200537308 */ /* 0x0002e60000002400 */
[----:B------:R-:W-:Y:S01]  /*4f40*/  FMUL.FTZ R44, R44, c[0x0][0x2ec] ;  /* 0x0000bb002c2c7a20 */ /* 0x000fe20000410000 */
[----:B------:R-:W-:Y:S01]  /*4f50*/  HMMA.16816.F32.BF16 R24, R8, R56, R28 ;  /* 0x000000380818723c */ /* 0x000fe2000004181c */
[----:B------:R-:W-:Y:S02]  /*4f60*/  FMUL.FTZ R45, R45, c[0x0][0x2ec] ;  /* 0x0000bb002d2d7a20 */ /* 0x000fe40000410000 */
[----:B------:R-:W-:Y:S02]  /*4f70*/  FMUL.FTZ R46, R46, c[0x0][0x2ec] ;  /* 0x0000bb002e2e7a20 */ /* 0x000fe40000410000 */
[----:B------:R-:W-:Y:S01]  /*4f80*/  FMUL.FTZ R47, R47, c[0x0][0x2ec] ;  /* 0x0000bb002f2f7a20 */ /* 0x000fe20000410000 */
[----:B------:R-:W4:Y:S02]  /*4f90*/  MUFU.TANH R57, R44 ;  /* 0x0000002c00397308 */ /* 0x000f240000002400 */
        /* <DEDUP_REMOVED lines=62> */
[----:B-1----:R-:W-:-:S05]  /*5380*/  LOP3.LUT R2, R197, 0xffffffe0, RZ, 0xc0, !PT ;  /* 0xffffffe0c5027812 */ /* 0x002fca00078ec0ff */
[C---:B------:R-:W-:Y:S01]  /*5390*/  IMAD.IADD R2, R198.reuse, 0x1, -R2 ;  /* 0x00000001c6027824 */ /* 0x040fe200078e0a02 */
[----:B------:R-:W-:-:S04]  /*53a0*/  SHF.L.U32 R198, R198, 0x1, RZ ;  /* 0x00000001c6c67819 */ /* 0x000fc800000006ff */
[----:B------:R-:W-:Y:S02]  /*53b0*/  SHF.R.S32.HI R3, RZ, 0x1f, R2 ;  /* 0x0000001fff037819 */ /* 0x000fe40000011402 */
[----:B------:R-:W-:Y:S02]  /*53c0*/  LOP3.LUT R202, R198, 0x6, RZ, 0xc0, !PT ;  /* 0x00000006c6ca7812 */ /* 0x000fe400078ec0ff */
[----:B------:R-:W-:Y:S02]  /*53d0*/  LEA.HI R2, R3, R2, RZ, 0x2 ;  /* 0x0000000203027211 */ /* 0x000fe400078f10ff */
[----:B------:R-:W-:Y:S02]  /*53e0*/  LEA R3, R185, R199, 0x4 ;  /* 0x000000c7b9037211 */ /* 0x000fe400078e20ff */
        /* <DEDUP_REMOVED lines=9> */
[----:B------:R-:W-:Y:S01]  /*5480*/  LOP3.LUT R2, R92, R91, RZ, 0xfc, !PT ;  /* 0x0000005b5c027212 */ /* 0x000fe200078efcff */
        /* <DEDUP_REMOVED lines=66> */
.L_x_3502:
[----:B-1----:R-:W-:-:S04]  /*58b0*/  LEA R3, -R196, RZ, 0x8 ;  /* 0x000000ffc4037211 */ /* 0x002fc800078e41ff */
[----:B------:R-:W-:Y:S02]  /*58c0*/  SHF.R.S32.HI R7, RZ, 0x1f, R3 ;  /* 0x0000001fff077819 */ /* 0x000fe40000011403 */
.L_x_3503:
        /* <DEDUP_REMOVED lines=59> */
.L_x_3501:
        /* <DEDUP_REMOVED lines=47> */
[----:B------:R-:W-:Y:S01]  /*5f70*/  FSEL R56, R172, -INF , !P2 ;  /* 0xff800000ac387808 */ /* 0x000fe20005000000 */
[----:B------:R-:W-:Y:S01]  /*5f80*/  IMAD.MOV.U32 R172, RZ, RZ, R201 ;  /* 0x000000ffffac7224 */ /* 0x000fe200078e00c9 */
[----:B------:R-:W-:-:S02]  /*5f90*/  ISETP.GE.AND P1, PT, R8, R6, PT ;  /* 0x000000060800720c */ /* 0x000fc40003f26270 */
[-C--:B------:R-:W-:Y:S02]  /*5fa0*/  ISETP.GE.AND P3, PT, R8, R5.reuse, PT ;  /* 0x000000050800720c */ /* 0x080fe40003f66270 */
[C---:B------:R-:W-:Y:S02]  /*5fb0*/  ISETP.GE.AND P4, PT, R7.reuse, R6, PT ;  /* 0x000000060700720c */ /* 0x040fe40003f86270 */
[----:B------:R-:W-:Y:S02]  /*5fc0*/  ISETP.GE.AND P2, PT, R7, R5, PT ;  /* 0x000000050700720c */ /* 0x000fe40003f46270 */
[C---:B------:R-:W-:Y:S02]  /*5fd0*/  IADD3 R8, R3.reuse, 0x30, RZ ;  /* 0x0000003003087810 */ /* 0x040fe40007ffe0ff */
[----:B------:R-:W-:Y:S02]  /*5fe0*/  IADD3 R7, R3, 0x31, RZ ;  /* 0x0000003103077810 */ /* 0x000fe40007ffe0ff */
[----:B------:R-:W-:-:S02]  /*5ff0*/  FSEL R81, R173, -INF , !P5 ;  /* 0xff800000ad517808 */ /* 0x000fc40006800000 */
[----:B------:R-:W-:Y:S01]  /*6000*/  FSEL R68, R171, -INF , !P6 ;  /* 0xff800000ab447808 */ /* 0x000fe20007000000 */
[----:B------:R-:W-:Y:S01]  /*6010*/  IMAD.MOV.U32 R171, RZ, RZ, R200 ;  /* 0x000000ffffab7224 */ /* 0x000fe200078e00c8 */
        /* <DEDUP_REMOVED lines=271> */
[----:B------:R-:W-:Y:S01]  /*7110*/  IMAD.SHL.U32 R135, R2, 0x2, RZ ;  /* 0x0000000202877824 */ /* 0x000fe200078e00ff */
[----:B------:R-:W-:Y:S02]  /*7120*/  FSEL R198, R132, -INF , !P2 ;  /* 0xff80000084c67808 */ /* 0x000fe40005000000 */
[----:B------:R-:W-:Y:S01]  /*7130*/  FMNMX.FTZ R36, R179, R36, !PT ;  /* 0x00000024b3247209 */ /* 0x000fe20007810000 */
[--C-:B------:R-:W-:Y:S01]  /*7140*/  IMAD R214, R0, 0x2, R135.reuse ;  /* 0x0000000200d67824 */ /* 0x100fe200078e0287 */
[----:B------:R-:W-:Y:S01]  /*7150*/  FMNMX.FTZ R7, R193, R7, !PT ;  /* 0x00000007c1077209 */ /* 0x000fe20007810000 */
[----:B------:R-:W-:Y:S01]  /*7160*/  IMAD R212, R4, 0x2, R135 ;  /* 0x0000000204d47824 */ /* 0x000fe200078e0287 */
[----:B------:R-:W-:-:S02]  /*7170*/  ISETP.GE.AND P4, PT, R8, R6, PT ;  /* 0x000000060800720c */ /* 0x000fc40003f86270 */
[----:B------:R-:W-:Y:S01]  /*7180*/  ISETP.GE.AND P2, PT, R8, R5, PT ;  /* 0x000000050800720c */ /* 0x000fe20003f46270 */
[----:B------:R-:W-:Y:S01]  /*7190*/  IMAD R213, R0, 0x2, R212 ;  /* 0x0000000200d57824 */ /* 0x000fe200078e02d4 */
        /* <DEDUP_REMOVED lines=42> */
[C---:B------:R-:W-:Y:S01]  /*7440*/  ISETP.GE.AND P4, PT, R8.reuse, R6, PT ;  /* 0x000000060800720c */ /* 0x040fe20003f86270 */
[----:B------:R-:W-:Y:S01]  /*7450*/  IMAD.MOV.U32 R4, RZ, RZ, R144 ;  /* 0x000000ffff047224 */ /* 0x000fe200078e0090 */
        /* <DEDUP_REMOVED lines=24> */
[C---:B------:R-:W-:Y:S02]  /*75e0*/  IADD3 R10, R3.reuse, 0xf0, RZ ;  /* 0x000000f0030a7810 */ /* 0x040fe40007ffe0ff */
[C---:B------:R-:W-:Y:S02]  /*75f0*/  IADD3 R9, R3.reuse, 0xf1, RZ ;  /* 0x000000f103097810 */ /* 0x040fe40007ffe0ff */
[C---:B------:R-:W-:Y:S02]  /*7600*/  IADD3 R11, R3.reuse, 0xf8, RZ ;  /* 0x000000f8030b7810 */ /* 0x040fe40007ffe0ff */
[----:B------:R-:W-:-:S02]  /*7610*/  IADD3 R8, R3, 0xf9, RZ ;  /* 0x000000f903087810 */ /* 0x000fc40007ffe0ff */
[----:B------:R-:W-:Y:S02]  /*7620*/  FSEL R143, R45, -INF , !P1 ;  /* 0xff8000002d8f7808 */ /* 0x000fe40004800000 */
[----:B------:R-:W-:Y:S02]  /*7630*/  FMNMX.FTZ R36, R152, R36, !PT ;  /* 0x0000002498247209 */ /* 0x000fe40007810000 */
[----:B------:R-:W-:Y:S02]  /*7640*/  FMNMX.FTZ R3, R169, R7, !PT ;  /* 0x00000007a9037209 */ /* 0x000fe40007810000 */
        /* <DEDUP_REMOVED lines=17> */
[----:B------:R-:W-:Y:S02]  /*7760*/  FSEL R138, R21, -INF , !P2 ;  /* 0xff800000158a7808 */ /* 0x000fe40005000000 */
[----:B------:R-:W-:Y:S02]  /*7770*/  FMNMX.FTZ R36, R142, R36, !PT ;  /* 0x000000248e247209 */ /* 0x000fe40007810000 */
[----:B------:R-:W-:Y:S02]  /*7780*/  FMNMX.FTZ R3, R147, R3, !PT ;  /* 0x0000000393037209 */ /* 0x000fe40007810000 */
[----:B------:R-:W-:-:S02]  /*7790*/  FSEL R173, R46, -INF , !P5 ;  /* 0xff8000002ead7808 */ /* 0x000fc40006800000 */
[----:B------:R-:W-:Y:S02]  /*77a0*/  FSEL R151, R22, -INF , !P1 ;  /* 0xff80000016977808 */ /* 0x000fe40004800000 */
[----:B------:R-:W-:Y:S02]  /*77b0*/  FMNMX.FTZ R36, R163, R36, !PT ;  /* 0x00000024a3247209 */ /* 0x000fe40007810000 */
[----:B------:R-:W-:Y:S02]  /*77c0*/  FMNMX.FTZ R3, R138, R3, !PT ;  /* 0x000000038a037209 */ /* 0x000fe40007810000 */
[----:B------:R-:W-:Y:S01]  /*77d0*/  ISETP.GE.AND P1, PT, R10, R6, PT ;  /* 0x000000060a00720c */ /* 0x000fe20003f26270 */
[----:B------:R-:W-:Y:S01]  /*77e0*/  IMAD.MOV.U32 R10, RZ, RZ, R140 ;  /* 0x000000ffff0a7224 */ /* 0x000fe200078e008c */
[----:B------:R-:W-:Y:S02]  /*77f0*/  FSEL R150, R41, -INF , !P4 ;  /* 0xff80000029967808 */ /* 0x000fe40006000000 */
[----:B------:R-:W-:-:S02]  /*7800*/  FMNMX.FTZ R36, R173, R36, !PT ;  /* 0x00000024ad247209 */ /* 0x000fc40007810000 */
[----:B------:R-:W-:Y:S02]  /*7810*/  FMNMX.FTZ R3, R151, R3, !PT ;  /* 0x0000000397037209 */ /* 0x000fe40007810000 */
[----:B------:R-:W-:Y:S02]  /*7820*/  ISETP.GE.AND P2, PT, R9, R6, PT ;  /* 0x000000060900720c */ /* 0x000fe40003f46270 */
[----:B------:R-:W-:Y:S01]  /*7830*/  FSEL R168, R29, -INF , !P1 ;  /* 0xff8000001da87808 */ /* 0x000fe20004800000 */
[----:B------:R-:W1:Y:S01]  /*7840*/  SHFL.BFLY PT, R7, R3, 0x2, 0x1f ;  /* 0x0c401f0003077f89 */ /* 0x000e6200000e0000 */
[----:B------:R-:W-:Y:S02]  /*7850*/  FMNMX.FTZ R36, R150, R36, !PT ;  /* 0x0000002496247209 */ /* 0x000fe40007810000 */
[----:B------:R-:W-:Y:S01]  /*7860*/  ISETP.GE.AND P1, PT, R11, R6, PT ;  /* 0x000000060b00720c */ /* 0x000fe20003f26270 */
[----:B------:R-:W-:Y:S01]  /*7870*/  IMAD.MOV.U32 R11, RZ, RZ, R147 ;  /* 0x000000ffff0b7224 */ /* 0x000fe200078e0093 */
[----:B------:R-:W-:-:S02]  /*7880*/  FSEL R146, R28, -INF , !P2 ;  /* 0xff8000001c927808 */ /* 0x000fc40005000000 */
[----:B------:R-:W-:Y:S01]  /*7890*/  FMNMX.FTZ R36, R168, R36, !PT ;  /* 0x00000024a8247209 */ /* 0x000fe20007810000 */
[----:B------:R-:W-:Y:S01]  /*78a0*/  LDSM.16.MT88.4 R28, [R135+0xa000] ;  /* 0x00a00000871c783b */ /* 0x000fe20000004200 */
[----:B------:R-:W-:Y:S02]  /*78b0*/  ISETP.GE.AND P2, PT, R8, R6, PT ;  /* 0x000000060800720c */ /* 0x000fe40003f46270 */
[----:B------:R-:W-:Y:S02]  /*78c0*/  FSEL R145, R26, -INF , !P1 ;  /* 0xff8000001a917808 */ /* 0x000fe40004800000 */
[----:B------:R-:W-:Y:S02]  /*78d0*/  FMNMX.FTZ R36, R146, R36, !PT ;  /* 0x0000002492247209 */ /* 0x000fe40007810000 */
[----:B------:R-:W-:Y:S02]  /*78e0*/  FSEL R155, R25, -INF , !P2 ;  /* 0xff800000199b7808 */ /* 0x000fe40005000000 */
[----:B------:R-:W-:Y:S01]  /*78f0*/  FMNMX.FTZ R36, R145, R36, !PT ;  /* 0x0000002491247209 */ /* 0x000fe20007810000 */
[----:B------:R-:W-:Y:S03]  /*7900*/  LDSM.16.MT88.4 R24, [R214+0xa000] ;  /* 0x00a00000d618783b */ /* 0x000fe60000004200 */
[----:B------:R-:W-:-:S02]  /*7910*/  FMNMX.FTZ R36, R155, R36, !PT ;  /* 0x000000249b247209 */ /* 0x000fc40007810000 */
        /* <DEDUP_REMOVED lines=29> */
[----:B------:R3:W-:Y:S01]  /*7af0*/  MUFU.EX2 R204, R2 ;  /* 0x0000000200cc7308 */ /* 0x0007e20000000800 */
[----:B-1----:R-:W-:-:S07]  /*7b00*/  FFMA.FTZ R9, R12, c[0x0][0x23c], -R8 ;  /* 0x00008f000c097a23 */ /* 0x002fce0000010808 */
[----:B------:R1:W-:Y:S01]  /*7b10*/  MUFU.EX2 R202, R0 ;  /* 0x0000000000ca7308 */ /* 0x0003e20000000800 */
[----:B--2---:R-:W-:Y:S01]  /*7b20*/  F2FP.BF16.PACK_AB R15, R244, R242 ;  /* 0x000000f2f40f723e */ /* 0x004fe200000010ff */
[----:B---3--:R-:W-:-:S06]  /*7b30*/  FFMA.FTZ R2, R18, c[0x0][0x23c], -R8 ;  /* 0x00008f0012027a23 */ /* 0x008fcc0000010808 */
[----:B------:R-:W2:Y:S08]  /*7b40*/  MUFU.EX2 R207, R9 ;  /* 0x0000000900cf7308 */ /* 0x000eb00000000800 */
[----:B------:R3:W-:Y:S01]  /*7b50*/  MUFU.EX2 R209, R2 ;  /* 0x0000000200d17308 */ /* 0x0007e20000000800 */
[----:B-1----:R-:W-:-:S07]  /*7b60*/  FFMA.FTZ R0, R37, c[0x0][0x23c], -R8 ;  /* 0x00008f0025007a23 */ /* 0x002fce0000010808 */
[----:B------:R1:W-:Y:S01]  /*7b70*/  MUFU.EX2 R200, R0 ;  /* 0x0000000000c87308 */ /* 0x0003e20000000800 */
[----:B--2---:R-:W-:Y:S01]  /*7b80*/  F2FP.BF16.PACK_AB R12, R204, R207 ;  /* 0x000000cfcc0c723e */ /* 0x004fe200000010ff */
[--C-:B---3--:R-:W-:Y:S02]  /*7b90*/  FFMA.FTZ R2, R19, c[0x0][0x23c], -R8.reuse ;  /* 0x00008f0013027a23 */ /* 0x108fe40000010808 */
[----:B------:R-:W2:Y:S04]  /*7ba0*/  LDSM.16.MT88.4 R16, [R213+0xa000] ;  /* 0x00a00000d510783b */ /* 0x000ea80000004200 */
[----:B------:R3:W4:Y:S01]  /*7bb0*/  MUFU.EX2 R238, R2 ;  /* 0x0000000200ee7308 */ /* 0x0007220000000800 */
[----:B-1----:R-:W-:-:S07]  /*7bc0*/  FFMA.FTZ R0, R38, c[0x0][0x23c], -R8 ;  /* 0x00008f0026007a23 */ /* 0x002fce0000010808 */
[----:B------:R1:W-:Y:S01]  /*7bd0*/  MUFU.EX2 R205, R0 ;  /* 0x0000000000cd7308 */ /* 0x0003e20000000800 */
[--C-:B---3--:R-:W-:Y:S01]  /*7be0*/  FFMA.FTZ R2, R20, c[0x0][0x23c], -R7.reuse ;  /* 0x00008f0014027a23 */ /* 0x108fe20000010807 */
[----:B----4-:R-:W-:Y:S01]  /*7bf0*/  F2FP.BF16.PACK_AB R14, R238, R209 ;  /* 0x000000d1ee0e723e */ /* 0x010fe200000010ff */
[----:B------:R-:W3:Y:S05]  /*7c00*/  LDSM.16.MT88.4 R20, [R212+0xa000] ;  /* 0x00a00000d414783b */ /* 0x000eea0000004200 */
[----:B------:R4:W-:Y:S01]  /*7c10*/  MUFU.EX2 R240, R2 ;  /* 0x0000000200f07308 */ /* 0x0009e20000000800 */
[----:B-1----:R-:W-:Y:S01]  /*7c20*/  FFMA.FTZ R0, R39, c[0x0][0x23c], -R8 ;  /* 0x00008f0027007a23 */ /* 0x002fe20000010808 */
[C---:B------:R-:W-:Y:S06]  /*7c30*/  HMMA.16816.F32.BF16 R40, R12.reuse, R28, RZ ;  /* 0x0000001c0c28723c */ /* 0x040fec00000418ff */
[----:B------:R1:W-:Y:S02]  /*7c40*/  MUFU.EX2 R208, R0 ;  /* 0x0000000000d07308 */ /* 0x0003e40000000800 */
[----:B------:R-:W-:Y:S01]  /*7c50*/  HMMA.16816.F32.BF16 R52, R12, R30, RZ ;  /* 0x0000001e0c34723c */ /* 0x000fe200000418ff */
[----:B------:R-:W5:Y:S01]  /*7c60*/  LDSM.16.MT88.4 R28, [R135+0xa800] ;  /* 0x00a80000871c783b */ /* 0x000f620000004200 */
[----:B----4-:R-:W-:-:S04]  /*7c70*/  FFMA.FTZ R2, R32, c[0x0][0x23c], -R7 ;  /* 0x00008f0020027a23 */ /* 0x010fc80000010807 */
[----:B------:R4:W2:Y:S02]  /*7c80*/  MUFU.EX2 R239, R2 ;  /* 0x0000000200ef7308 */ /* 0x0008a40000000800 */
[----:B------:R-:W-:Y:S01]  /*7c90*/  HMMA.16816.F32.BF16 R32, R12, R24, RZ ;  /* 0x000000180c20723c */ /* 0x000fe200000418ff */
[----:B-1----:R-:W-:-:S05]  /*7ca0*/  FFMA.FTZ R0, R56, c[0x0][0x23c], -R7 ;  /* 0x00008f0038007a23 */ /* 0x002fca0000010807 */
[----:B------:R1:W-:Y:S02]  /*7cb0*/  MUFU.EX2 R201, R0 ;  /* 0x0000000000c97308 */ /* 0x0003e40000000800 */
[----:B------:R-:W-:Y:S01]  /*7cc0*/  HMMA.16816.F32.BF16 R48, R12, R26, RZ ;  /* 0x0000001a0c30723c */ /* 0x000fe200000418ff */
[----:B------:R-:W5:Y:S01]  /*7cd0*/  LDSM.16.MT88.4 R24, [R214+0xa800] ;  /* 0x00a80000d618783b */ /* 0x000f620000004200 */
[----:B----4-:R-:W-:-:S06]  /*7ce0*/  IMAD.MOV.U32 R2, RZ, RZ, R168 ;  /* 0x000000ffff027224 */ /* 0x010fcc00078e00a8 */
[----:B--2---:R-:W-:Y:S01]  /*7cf0*/  HMMA.16816.F32.BF16 R60, R12, R16, RZ ;  /* 0x000000100c3c723c */ /* 0x004fe200000418ff */
[----:B-1----:R-:W-:-:S07]  /*7d00*/  FFMA.FTZ R0, R68, c[0x0][0x23c], -R7 ;  /* 0x00008f0044007a23 */ /* 0x002fce0000010807 */
[C---:B---3--:R-:W-:Y:S01]  /*7d10*/  HMMA.16816.F32.BF16 R44, R12.reuse, R20, RZ ;  /* 0x000000140c2c723c */ /* 0x048fe200000418ff */
[----:B------:R1:W2:Y:S07]  /*7d20*/  MUFU.EX2 R203, R0 ;  /* 0x0000000000cb7308 */ /* 0x0002ae0000000800 */
[C---:B------:R-:W-:Y:S01]  /*7d30*/  HMMA.16816.F32.BF16 R64, R12.reuse, R22, RZ ;  /* 0x000000160c40723c */ /* 0x040fe200000418ff */
[----:B------:R-:W3:Y:S07]  /*7d40*/  LDSM.16.MT88.4 R20, [R212+0xa800] ;  /* 0x00a80000d414783b */ /* 0x000eee0000004200 */
[----:B------:R-:W-:Y:S01]  /*7d50*/  HMMA.16816.F32.BF16 R56, R12, R18, RZ ;  /* 0x000000120c38723c */ /* 0x000fe200000418ff */
[----:B------:R-:W4:Y:S01]  /*7d60*/  LDSM.16.MT88.4 R16, [R213+0xa800] ;  /* 0x00a80000d510783b */ /* 0x000f220000004200 */
[----:B-1----:R-:W-:-:S04]  /*7d70*/  FFMA.FTZ R0, R72, c[0x0][0x23c], -R7 ;  /* 0x00008f0048007a23 */ /* 0x002fc80000010807 */
[----:B------:R1:W-:Y:S01]  /*7d80*/  MUFU.EX2 R210, R0 ;  /* 0x0000000000d27308 */ /* 0x0003e20000000800 */
[----:B------:R-:W-:Y:S02]  /*7d90*/  F2FP.BF16.PACK_AB R13, R239, R240 ;  /* 0x000000f0ef0d723e */ /* 0x000fe400000010ff */
[----:B------:R-:W-:Y:S02]  /*7da0*/  F2FP.BF16.PACK_AB R15, R245, R243 ;  /* 0x000000f3f50f723e */ /* 0x000fe400000010ff */
[----:B------:R-:W-:Y:S02]  /*7db0*/  F2FP.BF16.PACK_AB R12, R200, R202 ;  /* 0x000000cac80c723e */ /* 0x000fe400000010ff */
[----:B------:R-:W-:-:S07]  /*7dc0*/  F2FP.BF16.PACK_AB R14, R208, R205 ;  /* 0x000000cdd00e723e */ /* 0x000fce00000010ff */
[----:B-----5:R-:W-:Y:S01]  /*7dd0*/  HMMA.16816.F32.BF16 R76, R12, R30, R52 ;  /* 0x0000001e0c4c723c */ /* 0x020fe20000041834 */
[----:B-1----:R-:W-:-:S04]  /*7de0*/  FFMA.FTZ R0, R73, c[0x0][0x23c], -R7 ;  /* 0x00008f0049007a23 */ /* 0x002fc80000010807 */
[----:B------:R1:W5:Y:S03]  /*7df0*/  MUFU.EX2 R206, R0 ;  /* 0x0000000000ce7308 */ /* 0x0003660000000800 */
[C---:B------:R-:W-:Y:S01]  /*7e00*/  HMMA.16816.F32.BF16 R52, R12.reuse, R24, R32 ;  /* 0x000000180c34723c */ /* 0x040fe20000041820 */
[----:B------:R-:W2:Y:S07]  /*7e10*/  LDSM.16.MT88.4 R32, [R135+0xb000] ;  /* 0x00b000008720783b */ /* 0x000eae0000004200 */
[----:B---3--:R-:W-:Y:S01]  /*7e20*/  HMMA.16816.F32.BF16 R44, R12, R20, R44 ;  /* 0x000000140c2c723c */ /* 0x008fe2000004182c */
[----:B-1----:R-:W-:-:S07]  /*7e30*/  FFMA.FTZ R0, R74, c[0x0][0x23c], -R8 ;  /* 0x00008f004a007a23 */ /* 0x002fce0000010808 */
[C---:B------:R-:W-:Y:S01]  /*7e40*/  HMMA.16816.F32.BF16 R68, R12.reuse, R28, R40 ;  /* 0x0000001c0c44723c */ /* 0x040fe20000041828 */
[----:B------:R-:W-:Y:S01]  /*7e50*/  LDSM.16.MT88.4 R28, [R214+0xb000] ;  /* 0x00b00000d61c783b */ /* 0x000fe20000004200 */
[----:B------:R1:W-:Y:S06]  /*7e60*/  MUFU.EX2 R189, R0 ;  /* 0x0000000000bd7308 */ /* 0x0003ec0000000800 */
[C---:B------:R-:W-:Y:S08]  /*7e70*/  HMMA.16816.F32.BF16 R72, R12.reuse, R26, R48 ;  /* 0x0000001a0c48723c */ /* 0x040ff00000041830 */
[----:B----4-:R-:W-:Y:S01]  /*7e80*/  HMMA.16816.F32.BF16 R40, R12, R16, R60 ;  /* 0x000000100c28723c */ /* 0x010fe2000004183c */
[----:B-1----:R-:W-:-:S04]  /*7e90*/  FFMA.FTZ R0, R81, c[0x0][0x23c], -R8 ;  /* 0x00008f0051007a23 */ /* 0x002fc80000010808 */
[----:B------:R1:W3:Y:S02]  /*7ea0*/  MUFU.EX2 R9, R0 ;  /* 0x0000000000097308 */ /* 0x0002e40000000800 */
[----:B------:R-:W-:Y:S01]  /*7eb0*/  IMAD.MOV.U32 R63, RZ, RZ, R146 ;  /* 0x000000ffff3f7224 */ /* 0x000fe200078e0092 */
[----:B------:R-:W-:Y:S01]  /*7ec0*/  HMMA.16816.F32.BF16 R24, R12, R18, R56 ;  /* 0x000000120c18723c */ /* 0x000fe20000041838 */
[----:B------:R-:W-:Y:S01]  /*7ed0*/  LDSM.16.MT88.4 R16, [R213+0xb000] ;  /* 0x00b00000d510783b */ /* 0x000fe20000004200 */
[----:B------:R-:W-:Y:S02]  /*7ee0*/  IMAD.MOV.U32 R62, RZ, RZ, R141 ;  /* 0x000000ffff3e7224 */ /* 0x000fe400078e008d */
[----:B------:R-:W-:Y:S02]  /*7ef0*/  IMAD.MOV.U32 R60, RZ, RZ, R142 ;  /* 0x000000ffff3c7224 */ /* 0x000fe400078e008e */
[----:B-1----:R-:W-:-:S04]  /*7f00*/  FFMA.FTZ R0, R80, c[0x0][0x23c], -R8 ;  /* 0x00008f0050007a23 */ /* 0x002fc80000010808 */
[----:B------:R1:W-:Y:S02]  /*7f10*/  MUFU.EX2 R191, R0 ;  /* 0x0000000000bf7308 */ /* 0x0003e40000000800 */
[----:B-1----:R-:W-:Y:S02]  /*7f20*/  FFMA.FTZ R0, R82, c[0x0][0x23c], -R8 ;  /* 0x00008f0052007a23 */ /* 0x002fe40000010808 */
[----:B------:R-:W-:Y:S01]  /*7f30*/  HMMA.16816.F32.BF16 R80, R12, R22, R64 ;  /* 0x000000160c50723c */ /* 0x000fe20000041840 */
[----:B------:R-:W1:Y:S03]  /*7f40*/  LDSM.16.MT88.4 R20, [R212+0xb000] ;  /* 0x00b00000d414783b */ /* 0x000e660000004200 */
[----:B------:R4:W4:Y:S03]  /*7f50*/  MUFU.EX2 R190, R0 ;  /* 0x0000000000be7308 */ /* 0x0009260000000800 */
[----:B--2---:R-:W-:-:S02]  /*7f60*/  F2FP.BF16.PACK_AB R13, R203, R201 ;  /* 0x000000c9cb0d723e */ /* 0x004fc400000010ff */
[----:B-----5:R-:W-:Y:S02]  /*7f70*/  F2FP.BF16.PACK_AB R15, R206, R210 ;  /* 0x000000d2ce0f723e */ /* 0x020fe400000010ff */
[----:B---3--:R-:W-:Y:S01]  /*7f80*/  F2FP.BF16.PACK_AB R12, R9, R189 ;  /* 0x000000bd090c723e */ /* 0x008fe200000010ff */
[--C-:B----4-:R-:W-:Y:S01]  /*7f90*/  FFMA.FTZ R0, R84, c[0x0][0x23c], -R7.reuse ;  /* 0x00008f0054007a23 */ /* 0x110fe20000010807 */
[----:B------:R-:W-:Y:S01]  /*7fa0*/  F2FP.BF16.PACK_AB R14, R190, R191 ;  /* 0x000000bfbe0e723e */ /* 0x000fe200000010ff */
[----:B------:R-:W-:Y:S02]  /*7fb0*/  IMAD.MOV.U32 R84, RZ, RZ, R162 ;  /* 0x000000ffff547224 */ /* 0x000fe400078e00a2 */
[----:B------:R2:W-:Y:S04]  /*7fc0*/  MUFU.EX2 R182, R0 ;  /* 0x0000000000b67308 */ /* 0x0005e80000000800 */
[C---:B------:R-:W-:Y:S08]  /*7fd0*/  HMMA.16816.F32.BF16 R64, R12.reuse, R34, R76 ;  /* 0x000000220c40723c */ /* 0x040ff0000004184c */
[----:B------:R-:W-:Y:S01]  /*7fe0*/  HMMA.16816.F32.BF16 R48, R12, R32, R68 ;  /* 0x000000200c30723c */ /* 0x000fe20000041844 */
[----:B------:R-:W-:Y:S01]  /*7ff0*/  LDSM.16.MT88.4 R32, [R135+0xb800] ;  /* 0x00b800008720783b */ /* 0x000fe20000004200 */
[----:B--2---:R-:W-:-:S04]  /*8000*/  FFMA.FTZ R0, R85, c[0x0][0x23c], -R7 ;  /* 0x00008f0055007a23 */ /* 0x004fc80000010807 */
        /* <DEDUP_REMOVED lines=8> */
[----:B------:R-:W-:Y:S01]  /*8090*/  HMMA.16816.F32.BF16 R52, R12, R28, R52 ;  /* 0x0000001c0c34723c */ /* 0x000fe20000041834 */
[----:B------:R-:W-:Y:S01]  /*80a0*/  IMAD.MOV.U32 R72, RZ, RZ, R152 ;  /* 0x000000ffff487224 */ /* 0x000fe200078e0098 */
[----:B------:R-:W1:Y:S01]  /*80b0*/  LDSM.16.MT88.4 R28, [R214+0xb800] ;  /* 0x00b80000d61c783b */ /* 0x000e620000004200 */
[----:B------:R2:W-:Y:S01]  /*80c0*/  MUFU.EX2 R188, R0 ;  /* 0x0000000000bc7308 */ /* 0x0005e20000000800 */
[----:B------:R-:W-:Y:S02]  /*80d0*/  IMAD.MOV.U32 R82, RZ, RZ, R151 ;  /* 0x000000ffff527224 */ /* 0x000fe400078e0097 */
[----:B------:R-:W-:-:S02]  /*80e0*/  IMAD.MOV.U32 R74, RZ, RZ, R150 ;  /* 0x000000ffff4a7224 */ /* 0x000fc400078e0096 */
[----:B------:R-:W-:Y:S01]  /*80f0*/  IMAD.MOV.U32 R86, RZ, RZ, R137 ;  /* 0x000000ffff567224 */ /* 0x000fe200078e0089 */
[----:B------:R-:W-:Y:S01]  /*8100*/  HMMA.16816.F32.BF16 R44, R12, R20, R44 ;  /* 0x000000140c2c723c */ /* 0x000fe2000004182c */
[----:B------:R-:W-:Y:S01]  /*8110*/  IMAD.MOV.U32 R61, RZ, RZ, R143 ;  /* 0x000000ffff3d7224 */ /* 0x000fe200078e008f */
[----:B------:R-:W4:Y:S01]  /*8120*/  LDSM.16.MT88.4 R20, [R212+0xb800] ;  /* 0x00b80000d414783b */ /* 0x000f220000004200 */
[----:B------:R-:W-:Y:S02]  /*8130*/  IMAD.MOV.U32 R73, RZ, RZ, R130 ;  /* 0x000000ffff497224 */ /* 0x000fe400078e0082 */
[----:B------:R-:W-:-:S03]  /*8140*/  IMAD.MOV.U32 R75, RZ, RZ, R127 ;  /* 0x000000ffff4b7224 */ /* 0x000fc600078e007f */
        /* <DEDUP_REMOVED lines=13> */
[----:B------:R2:W3:Y:S01]  /*8220*/  MUFU.EX2 R175, R0 ;  /* 0x0000000000af7308 */ /* 0x0004e20000000800 */
[----:B------:R-:W-:-:S04]  /*8230*/  IMAD.MOV.U32 R145, RZ, RZ, R171 ;  /* 0x000000ffff917224 */ /* 0x000fc800078e00ab */
[----:B------:R-:W-:Y:S02]  /*8240*/  IMAD.MOV.U32 R85, RZ, RZ, R145 ;  /* 0x000000ffff557224 */ /* 0x000fe400078e0091 */
[--C-:B--2---:R-:W-:Y:S01]  /*8250*/  FFMA.FTZ R0, R89, c[0x0][0x23c], -R8.reuse ;  /* 0x00008f0059007a23 */ /* 0x104fe20000010808 */
[----:B---3--:R-:W-:Y:S01]  /*8260*/  F2FP.BF16.PACK_AB R12, R175, R176 ;  /* 0x000000b0af0c723e */ /* 0x008fe200000010ff */
[----:B------:R-:W-:Y:S02]  /*8270*/  IMAD.MOV.U32 R89, RZ, RZ, R149 ;  /* 0x000000ffff597224 */ /* 0x000fe400078e0095 */
        /* <DEDUP_REMOVED lines=19> */
[----:B------:R-:W-:Y:S01]  /*83b0*/  IMAD.MOV.U32 R94, RZ, RZ, R158 ;  /* 0x000000ffff5e7224 */ /* 0x000fe200078e009e */
[----:B------:R2:W-:Y:S06]  /*83c0*/  MUFU.EX2 R168, R0 ;  /* 0x0000000000a87308 */ /* 0x0005ec0000000800 */
        /* <DEDUP_REMOVED lines=20> */
[----:B-1----:R-:W-:-:S06]  /*8510*/  FFMA.FTZ R0, R99, c[0x0][0x23c], -R8 ;  /* 0x00008f0063007a23 */ /* 0x002fcc0000010808 */
        /* <DEDUP_REMOVED lines=111> */
[----:B------:R1:W-:Y:S07]  /*8c10*/  MUFU.EX2 R131, R0 ;  /* 0x0000000000837308 */ /* 0x0003ee0000000800 */
[C---:B------:R-:W-:Y:S01]  /*8c20*/  HMMA.16816.F32.BF16 R24, R12.reuse, R18, R24 ;  /* 0x000000120c18723c */ /* 0x040fe20000041818 */
[----:B------:R-:W4:Y:S07]  /*8c30*/  LDSM.16.MT88.4 R16, [R213+0xe000] ;  /* 0x00e00000d510783b */ /* 0x000f2e0000004200 */
[----:B------:R-:W-:Y:S01]  /*8c40*/  HMMA.16816.F32.BF16 R48, R12, R32, R48 ;  /* 0x000000200c30723c */ /* 0x000fe20000041830 */
[----:B-1----:R-:W-:-:S02]  /*8c50*/  FFMA.FTZ R0, R153, c[0x0][0x23c], -R7 ;  /* 0x00008f0099007a23 */ /* 0x002fc40000010807 */
[----:B------:R-:W-:Y:S02]  /*8c60*/  IMAD.MOV.U32 R153, RZ, RZ, R62 ;  /* 0x000000ffff997224 */ /* 0x000fe400078e003e */
[----:B------:R1:W5:Y:S03]  /*8c70*/  MUFU.EX2 R127, R0 ;  /* 0x00000000007f7308 */ /* 0x0003660000000800 */
[----:B------:R-:W-:Y:S01]  /*8c80*/  HMMA.16816.F32.BF16 R64, R12, R34, R64 ;  /* 0x000000220c40723c */ /* 0x000fe20000041840 */
[----:B------:R-:W3:Y:S06]  /*8c90*/  LDSM.16.MT88.4 R32, [R214+0xe000] ;  /* 0x00e00000d620783b */ /* 0x000eec0000004200 */
[----:B--2---:R-:W-:Y:S01]  /*8ca0*/  F2FP.BF16.PACK_AB R13, R132, R130 ;  /* 0x00000082840d723e */ /* 0x004fe200000010ff */
[----:B-1----:R-:W-:Y:S01]  /*8cb0*/  FFMA.FTZ R0, R154, c[0x0][0x23c], -R8 ;  /* 0x00008f009a007a23 */ /* 0x002fe20000010808 */
[----:B-----5:R-:W-:Y:S01]  /*8cc0*/  F2FP.BF16.PACK_AB R15, R127, R131 ;  /* 0x000000837f0f723e */ /* 0x020fe200000010ff */
[----:B------:R-:W-:-:S02]  /*8cd0*/  IMAD.MOV.U32 R154, RZ, RZ, R61 ;  /* 0x000000ffff9a7224 */ /* 0x000fc400078e003d */
[----:B------:R1:W-:Y:S02]  /*8ce0*/  MUFU.EX2 R126, R0 ;  /* 0x00000000007e7308 */ /* 0x0003e40000000800 */
[----:B-1----:R-:W-:Y:S02]  /*8cf0*/  FFMA.FTZ R0, R159, c[0x0][0x23c], -R8 ;  /* 0x00008f009f007a23 */ /* 0x002fe40000010808 */
[----:B------:R-:W-:-:S04]  /*8d00*/  IMAD.MOV.U32 R159, RZ, RZ, R87 ;  /* 0x000000ffff9f7224 */ /* 0x000fc800078e0057 */
[----:B------:R1:W2:Y:S01]  /*8d10*/  MUFU.EX2 R125, R0 ;  /* 0x00000000007d7308 */ /* 0x0002a20000000800 */
[----:B------:R-:W-:Y:S02]  /*8d20*/  IMAD.MOV.U32 R87, RZ, RZ, R85 ;  /* 0x000000ffff577224 */ /* 0x000fe400078e0055 */
[----:B------:R-:W-:Y:S02]  /*8d30*/  IMAD.MOV.U32 R85, RZ, RZ, R60 ;  /* 0x000000ffff557224 */ /* 0x000fe400078e003c */
[----:B-1----:R-:W-:Y:S01]  /*8d40*/  FFMA.FTZ R0, R160, c[0x0][0x23c], -R8 ;  /* 0x00008f00a0007a23 */ /* 0x002fe20000010808 */
[----:B--2---:R-:W-:Y:S01]  /*8d50*/  F2FP.BF16.PACK_AB R12, R125, R126 ;  /* 0x0000007e7d0c723e */ /* 0x004fe200000010ff */
[----:B------:R-:W-:Y:S02]  /*8d60*/  IMAD.MOV.U32 R160, RZ, RZ, R95 ;  /* 0x000000ffffa07224 */ /* 0x000fe400078e005f */
[----:B------:R1:W-:Y:S01]  /*8d70*/  MUFU.EX2 R124, R0 ;  /* 0x00000000007c7308 */ /* 0x0003e20000000800 */
[----:B------:R-:W-:-:S02]  /*8d80*/  IMAD.MOV.U32 R95, RZ, RZ, R73 ;  /* 0x000000ffff5f7224 */ /* 0x000fc400078e0049 */
[----:B-1----:R-:W-:Y:S02]  /*8d90*/  FFMA.FTZ R0, R164, c[0x0][0x23c], -R8 ;  /* 0x00008f00a4007a23 */ /* 0x002fe40000010808 */
[----:B------:R-:W-:-:S03]  /*8da0*/  IMAD.MOV.U32 R164, RZ, RZ, R94 ;  /* 0x000000ffffa47224 */ /* 0x000fc600078e005e */
[----:B------:R1:W2:Y:S01]  /*8db0*/  MUFU.EX2 R123, R0 ;  /* 0x00000000007b7308 */ /* 0x0002a20000000800 */
[----:B------:R-:W-:Y:S02]  /*8dc0*/  IMAD.MOV.U32 R94, RZ, RZ, R11 ;  /* 0x000000ffff5e7224 */ /* 0x000fe400078e000b */
[----:B-1----:R-:W-:Y:S01]  /*8dd0*/  FFMA.FTZ R0, R165, c[0x0][0x23c], -R7 ;  /* 0x00008f00a5007a23 */ /* 0x002fe20000010807 */
[----:B--2---:R-:W-:Y:S01]  /*8de0*/  F2FP.BF16.PACK_AB R14, R123, R124 ;  /* 0x0000007c7b0e723e */ /* 0x004fe200000010ff */
[----:B------:R-:W-:-:S03]  /*8df0*/  IMAD.MOV.U32 R165, RZ, RZ, R93 ;  /* 0x000000ffffa57224 */ /* 0x000fc600078e005d */
[----:B------:R1:W-:Y:S01]  /*8e00*/  MUFU.EX2 R119, R0 ;  /* 0x0000000000777308 */ /* 0x0003e20000000800 */
[----:B------:R-:W-:Y:S02]  /*8e10*/  IMAD.MOV.U32 R93, RZ, RZ, R72 ;  /* 0x000000ffff5d7224 */ /* 0x000fe400078e0048 */
[C---:B------:R-:W-:Y:S01]  /*8e20*/  HMMA.16816.F32.BF16 R44, R12.reuse, R40, R48 ;  /* 0x000000280c2c723c */ /* 0x040fe20000041830 */
[----:B------:R-:W-:Y:S07]  /*8e30*/  LDSM.16.MT88.4 R48, [R214+0xe800] ;  /* 0x00e80000d630783b */ /* 0x000fee0000004200 */
[----:B------:R-:W-:Y:S01]  /*8e40*/  HMMA.16816.F32.BF16 R64, R12, R42, R64 ;  /* 0x0000002a0c40723c */ /* 0x000fe20000041840 */
[----:B------:R-:W2:Y:S01]  /*8e50*/  LDSM.16.MT88.4 R40, [R135+0xe800] ;  /* 0x00e800008728783b */ /* 0x000ea20000004200 */
[----:B-1----:R-:W-:-:S02]  /*8e60*/  FFMA.FTZ R0, R166, c[0x0][0x23c], -R7 ;  /* 0x00008f00a6007a23 */ /* 0x002fc40000010807 */
[----:B------:R-:W-:Y:S02]  /*8e70*/  IMAD.MOV.U32 R166, RZ, RZ, R80 ;  /* 0x000000ffffa67224 */ /* 0x000fe400078e0050 */
[----:B------:R1:W5:Y:S01]  /*8e80*/  MUFU.EX2 R122, R0 ;  /* 0x00000000007a7308 */ /* 0x0003620000000800 */
[----:B------:R-:W-:Y:S01]  /*8e90*/  IMAD.MOV.U32 R80, RZ, RZ, R81 ;  /* 0x000000ffff507224 */ /* 0x000fe200078e0051 */
[----:B---3--:R-:W-:Y:S01]  /*8ea0*/  HMMA.16816.F32.BF16 R60, R12, R20, R56 ;  /* 0x000000140c3c723c */ /* 0x008fe20000041838 */
[----:B------:R-:W-:Y:S02]  /*8eb0*/  IMAD.MOV.U32 R81, RZ, RZ, R82 ;  /* 0x000000ffff517224 */ /* 0x000fe400078e0052 */
[----:B------:R-:W-:-:S05]  /*8ec0*/  IMAD.MOV.U32 R82, RZ, RZ, R74 ;  /* 0x000000ffff527224 */ /* 0x000fca00078e004a */
[----:B------:R-:W-:Y:S01]  /*8ed0*/  HMMA.16816.F32.BF16 R76, R12, R22, R76 ;  /* 0x000000160c4c723c */ /* 0x000fe2000004184c */
[----:B------:R-:W3:Y:S01]  /*8ee0*/  LDSM.16.MT88.4 R20, [R212+0xe800] ;  /* 0x00e80000d414783b */ /* 0x000ee20000004200 */
[----:B-1----:R-:W-:Y:S02]  /*8ef0*/  FFMA.FTZ R0, R167, c[0x0][0x23c], -R7 ;  /* 0x00008f00a7007a23 */ /* 0x002fe40000010807 */
[----:B------:R-:W-:-:S04]  /*8f00*/  IMAD.MOV.U32 R167, RZ, RZ, R75 ;  /* 0x000000ffffa77224 */ /* 0x000fc800078e004b */
[C---:B----4-:R-:W-:Y:S01]  /*8f10*/  HMMA.16816.F32.BF16 R28, R12.reuse, R16, R28 ;  /* 0x000000100c1c723c */ /* 0x050fe2000004181c */
[----:B------:R1:W-:Y:S07]  /*8f20*/  MUFU.EX2 R121, R0 ;  /* 0x0000000000797308 */ /* 0x0003ee0000000800 */
[C---:B------:R-:W-:Y:S01]  /*8f30*/  HMMA.16816.F32.BF16 R24, R12.reuse, R18, R24 ;  /* 0x000000120c18723c */ /* 0x040fe20000041818 */
[----:B------:R-:W4:Y:S07]  /*8f40*/  LDSM.16.MT88.4 R16, [R213+0xe800] ;  /* 0x00e80000d510783b */ /* 0x000f2e0000004200 */
[----:B------:R-:W-:Y:S01]  /*8f50*/  HMMA.16816.F32.BF16 R52, R12, R32, R52 ;  /* 0x000000200c34723c */ /* 0x000fe20000041834 */
[----:B-1----:R-:W-:-:S02]  /*8f60*/  FFMA.FTZ R0, R170, c[0x0][0x23c], -R7 ;  /* 0x00008f00aa007a23 */ /* 0x002fc40000010807 */
[----:B------:R-:W-:Y:S02]  /*8f70*/  IMAD.MOV.U32 R170, RZ, RZ, R10 ;  /* 0x000000ffffaa7224 */ /* 0x000fe400078e000a */
[----:B------:R1:W1:Y:S03]  /*8f80*/  MUFU.EX2 R120, R0 ;  /* 0x0000000000787308 */ /* 0x0002660000000800 */
[----:B------:R-:W-:Y:S07]  /*8f90*/  HMMA.16816.F32.BF16 R68, R12, R34, R68 ;  /* 0x000000220c44723c */ /* 0x000fee0000041844 */
[----:B-----5:R-:W-:Y:S01]  /*8fa0*/  F2FP.BF16.PACK_AB R13, R122, R119 ;  /* 0x000000777a0d723e */ /* 0x020fe200000010ff */
[----:B-1----:R-:W-:Y:S01]  /*8fb0*/  FFMA.FTZ R0, R177, c[0x0][0x23c], -R8 ;  /* 0x00008f00b1007a23 */ /* 0x002fe20000010808 */
[----:B------:R-:W-:Y:S01]  /*8fc0*/  F2FP.BF16.PACK_AB R15, R120, R121 ;  /* 0x00000079780f723e */ /* 0x000fe200000010ff */
[----:B------:R-:W-:-:S02]  /*8fd0*/  IMAD.MOV.U32 R177, RZ, RZ, R166 ;  /* 0x000000ffffb17224 */ /* 0x000fc400078e00a6 */
[----:B------:R1:W-:Y:S01]  /*8fe0*/  MUFU.EX2 R118, R0 ;  /* 0x0000000000767308 */ /* 0x0003e20000000800 */
[----:B------:R-:W-:Y:S02]  /*8ff0*/  IMAD.MOV.U32 R166, RZ, RZ, R160 ;  /* 0x000000ffffa67224 */ /* 0x000fe400078e00a0 */
[----:B------:R-:W-:Y:S02]  /*9000*/  IMAD.MOV.U32 R160, RZ, RZ, R98 ;  /* 0x000000ffffa07224 */ /* 0x000fe400078e0062 */
[----:B-1----:R-:W-:Y:S02]  /*9010*/  FFMA.FTZ R0, R180, c[0x0][0x23c], -R8 ;  /* 0x00008f00b4007a23 */ /* 0x002fe40000010808 */
[----:B------:R-:W-:Y:S02]  /*9020*/  IMAD.MOV.U32 R180, RZ, RZ, R167 ;  /* 0x000000ffffb47224 */ /* 0x000fe400078e00a7 */
[----:B------:R1:W5:Y:S01]  /*9030*/  MUFU.EX2 R117, R0 ;  /* 0x0000000000757308 */ /* 0x0003620000000800 */
[----:B------:R-:W-:-:S02]  /*9040*/  IMAD.MOV.U32 R167, RZ, RZ, R164 ;  /* 0x000000ffffa77224 */ /* 0x000fc400078e00a4 */
[----:B------:R-:W-:Y:S02]  /*9050*/  IMAD.MOV.U32 R164, RZ, RZ, R97 ;  /* 0x000000ffffa47224 */ /* 0x000fe400078e0061 */
[----:B-1----:R-:W-:Y:S01]  /*9060*/  FFMA.FTZ R0, R178, c[0x0][0x23c], -R8 ;  /* 0x00008f00b2007a23 */ /* 0x002fe20000010808 */
[----:B-----5:R-:W-:Y:S01]  /*9070*/  F2FP.BF16.PACK_AB R12, R117, R118 ;  /* 0x00000076750c723e */ /* 0x020fe200000010ff */
[----:B------:R-:W-:Y:S02]  /*9080*/  IMAD.MOV.U32 R178, RZ, RZ, R88 ;  /* 0x000000ffffb27224 */ /* 0x000fe400078e0058 */
[----:B------:R1:W-:Y:S02]  /*9090*/  MUFU.EX2 R116, R0 ;  /* 0x0000000000747308 */ /* 0x0003e40000000800 */
[----:B-1----:R-:W-:-:S06]  /*90a0*/  FFMA.FTZ R0, R179, c[0x0][0x23c], -R8 ;  /* 0x00008f00b3007a23 */ /* 0x002fcc0000010808 */
[----:B------:R1:W5:Y:S02]  /*90b0*/  MUFU.EX2 R115, R0 ;  /* 0x0000000000737308 */ /* 0x0003640000000800 */
[----:B-1----:R-:W-:Y:S01]  /*90c0*/  FFMA.FTZ R0, R181, c[0x0][0x23c], -R7 ;  /* 0x00008f00b5007a23 */ /* 0x002fe20000010807 */
[----:B-----5:R-:W-:-:S05]  /*90d0*/  F2FP.BF16.PACK_AB R14, R115, R116 ;  /* 0x00000074730e723e */ /* 0x020fca00000010ff */
[----:B------:R1:W-:Y:S02]  /*90e0*/  MUFU.EX2 R111, R0 ;  /* 0x00000000006f7308 */ /* 0x0003e40000000800 */
[C---:B--2---:R-:W-:Y:S01]  /*90f0*/  HMMA.16816.F32.BF16 R32, R12.reuse, R40, R44 ;  /* 0x000000280c20723c */ /* 0x044fe2000004182c */
[----:B------:R-:W-:Y:S07]  /*9100*/  LDSM.16.MT88.4 R44, [R135+0xf000] ;  /* 0x00f00000872c783b */ /* 0x000fee0000004200 */
[----:B------:R-:W-:Y:S01]  /*9110*/  HMMA.16816.F32.BF16 R56, R12, R42, R64 ;  /* 0x0000002a0c38723c */ /* 0x000fe20000041840 */
[----:B------:R-:W2:Y:S01]  /*9120*/  LDSM.16.MT88.4 R40, [R214+0xf000] ;  /* 0x00f00000d628783b */ /* 0x000ea20000004200 */
[----:B-1----:R-:W-:-:S04]  /*9130*/  FFMA.FTZ R0, R186, c[0x0][0x23c], -R7 ;  /* 0x00008f00ba007a23 */ /* 0x002fc80000010807 */
[----:B------:R1:W5:Y:S02]  /*9140*/  MUFU.EX2 R114, R0 ;  /* 0x0000000000727308 */ /* 0x0003640000000800 */
[C---:B---3--:R-:W-:Y:S08]  /*9150*/  HMMA.16816.F32.BF16 R64, R12.reuse, R20, R60 ;  /* 0x000000140c40723c */ /* 0x048ff0000004183c */
        /* <DEDUP_REMOVED lines=8> */
[----:B---3--:R-:W-:-:S04]  /*91e0*/  FFMA.FTZ R0, R185, c[0x0][0x23c], -R7 ;  /* 0x00008f00b9007a23 */ /* 0x008fc80000010807 */
[----:B------:R3:W4:Y:S03]  /*91f0*/  MUFU.EX2 R112, R0 ;  /* 0x0000000000707308 */ /* 0x0007260000000800 */
[----:B------:R-:W-:Y:S01]  /*9200*/  HMMA.16816.F32.BF16 R76, R12, R22, R76 ;  /* 0x000000160c4c723c */ /* 0x000fe2000004184c */
[----:B------:R-:W1:Y:S06]  /*9210*/  LDSM.16.MT88.4 R20, [R212+0xf000] ;  /* 0x00f00000d414783b */ /* 0x000e6c0000004200 */
[----:B-----5:R-:W-:Y:S01]  /*9220*/  F2FP.BF16.PACK_AB R13, R114, R111 ;  /* 0x0000006f720d723e */ /* 0x020fe200000010ff */
[----:B---3--:R-:W-:Y:S01]  /*9230*/  FFMA.FTZ R0, R195, c[0x0][0x23c], -R8 ;  /* 0x00008f00c3007a23 */ /* 0x008fe20000010808 */
[----:B----4-:R-:W-:-:S03]  /*9240*/  F2FP.BF16.PACK_AB R15, R112, R113 ;  /* 0x00000071700f723e */ /* 0x010fc600000010ff */
        /* <DEDUP_REMOVED lines=51> */
[----:B------:R2:W2:Y:S07]  /*9580*/  MUFU.EX2 R100, R0 ;  /* 0x0000000000647308 */ /* 0x0004ae0000000800 */
[C---:B------:R-:W-:Y:S08]  /*9590*/  HMMA.16816.F32.BF16 R40, R12.reuse, R42, R52 ;  /* 0x0000002a0c28723c */ /* 0x040ff00000041834 */
[----:B-1----:R-:W-:Y:S01]  /*95a0*/  HMMA.16816.F32.BF16 R48, R12, R60, R64 ;  /* 0x0000003c0c30723c */ /* 0x002fe20000041840 */
[----:B--2---:R-:W-:-:S04]  /*95b0*/  FFMA.FTZ R0, R250, c[0x0][0x23c], -R7 ;  /* 0x00008f00fa007a23 */ /* 0x004fc80000010807 */
[----:B------:R1:W-:Y:S03]  /*95c0*/  MUFU.EX2 R98, R0 ;  /* 0x0000000000627308 */ /* 0x0003e60000000800 */
[C---:B------:R-:W-:Y:S08]  /*95d0*/  HMMA.16816.F32.BF16 R52, R12.reuse, R62, R76 ;  /* 0x0000003e0c34723c */ /* 0x040ff0000004184c */
[----:B-----5:R-:W-:Y:S01]  /*95e0*/  HMMA.16816.F32.BF16 R60, R12, R16, R72 ;  /* 0x000000100c3c723c */ /* 0x020fe20000041848 */
[----:B-1----:R-:W-:-:S02]  /*95f0*/  FFMA.FTZ R0, R252, c[0x0][0x23c], -R7 ;  /* 0x00008f00fc007a23 */ /* 0x002fc40000010807 */
[----:B------:R-:W-:-:S05]  /*9600*/  IMAD.MOV.U32 R252, RZ, RZ, R154 ;  /* 0x000000fffffc7224 */ /* 0x000fca00078e009a */
[----:B------:R-:W-:Y:S01]  /*9610*/  HMMA.16816.F32.BF16 R56, R12, R18, R56 ;  /* 0x000000120c38723c */ /* 0x000fe20000041838 */
[----:B------:R1:W2:Y:S01]  /*9620*/  MUFU.EX2 R97, R0 ;  /* 0x0000000000617308 */ /* 0x0002a20000000800 */
[----:B------:R-:W5:Y:S05]  /*9630*/  LDSM.16.MT88.4 R16, [R213+0x10000] ;  /* 0x01000000d510783b */ /* 0x000f6a0000004200 */
[----:B------:R-:W-:Y:S01]  /*9640*/  F2FP.BF16.PACK_AB R13, R100, R99 ;  /* 0x00000063640d723e */ /* 0x000fe200000010ff */
[----:B-1----:R-:W-:Y:S01]  /*9650*/  FFMA.FTZ R0, R180, c[0x0][0x23c], -R8 ;  /* 0x00008f00b4007a23 */ /* 0x002fe20000010808 */
[----:B--2---:R-:W-:Y:S01]  /*9660*/  F2FP.BF16.PACK_AB R15, R97, R98 ;  /* 0x00000062610f723e */ /* 0x004fe200000010ff */
        /* <DEDUP_REMOVED lines=34> */
[----:B---3--:R-:W-:Y:S01]  /*9890*/  HMMA.16816.F32.BF16 R72, R12, R32, R44 ;  /* 0x000000200c48723c */ /* 0x008fe2000004182c */
[----:B------:R-:W-:-:S02]  /*98a0*/  IMAD.MOV.U32 R166, RZ, RZ, R165 ;  /* 0x000000ffffa67224 */ /* 0x000fc400078e00a5 */
[----:B------:R-:W-:Y:S02]  /*98b0*/  IMAD.MOV.U32 R165, RZ, RZ, R164 ;  /* 0x000000ffffa57224 */ /* 0x000fe400078e00a4 */
[----:B------:R-:W-:Y:S02]  /*98c0*/  IMAD.MOV.U32 R164, RZ, RZ, R160 ;  /* 0x000000ffffa47224 */ /* 0x000fe400078e00a0 */
[----:B------:R-:W-:Y:S01]  /*98d0*/  IMAD.MOV.U32 R160, RZ, RZ, R159 ;  /* 0x000000ffffa07224 */ /* 0x000fe200078e009f */
[----:B------:R-:W-:Y:S01]  /*98e0*/  HMMA.16816.F32.BF16 R40, R12, R34, R40 ;  /* 0x000000220c28723c */ /* 0x000fe20000041828 */
[----:B------:R-:W-:Y:S01]  /*98f0*/  IMAD.MOV.U32 R159, RZ, RZ, R153 ;  /* 0x000000ffff9f7224 */ /* 0x000fe200078e0099 */
[----:B------:R-:W1:Y:S01]  /*9900*/  LDSM.16.MT88.4 R32, [R135+0x10800] ;  /* 0x010800008720783b */ /* 0x000e620000004200 */
[----:B------:R-:W-:Y:S02]  /*9910*/  IMAD.MOV.U32 R153, RZ, RZ, R80 ;  /* 0x000000ffff997224 */ /* 0x000fe400078e0050 */
[----:B------:R-:W-:-:S02]  /*9920*/  IMAD.MOV.U32 R80, RZ, RZ, R81 ;  /* 0x000000ffff507224 */ /* 0x000fc400078e0051 */
[----:B------:R-:W-:Y:S01]  /*9930*/  IMAD.MOV.U32 R81, RZ, RZ, R82 ;  /* 0x000000ffff517224 */ /* 0x000fe200078e0052 */
[C---:B------:R-:W-:Y:S01]  /*9940*/  HMMA.16816.F32.BF16 R68, R12.reuse, R20, R68 ;  /* 0x000000140c44723c */ /* 0x040fe20000041844 */
[----:B------:R-:W-:Y:S02]  /*9950*/  IMAD.MOV.U32 R82, RZ, RZ, R91 ;  /* 0x000000ffff527224 */ /* 0x000fe400078e005b */
[----:B------:R2:W-:Y:S05]  /*9960*/  MUFU.EX2 R91, R0 ;  /* 0x00000000005b7308 */ /* 0x0005ea0000000800 */
[C---:B------:R-:W-:Y:S01]  /*9970*/  HMMA.16816.F32.BF16 R64, R12.reuse, R22, R24 ;  /* 0x000000160c40723c */ /* 0x040fe20000041818 */
[----:B------:R-:W3:Y:S04]  /*9980*/  LDSM.16.MT88.4 R24, [R214+0x10800] ;  /* 0x01080000d618783b */ /* 0x000ee80000004200 */
[----:B------:R-:W1:Y:S03]  /*9990*/  LDSM.16.MT88.4 R20, [R212+0x10800] ;  /* 0x01080000d414783b */ /* 0x000e660000004200 */
[----:B----4-:R-:W-:Y:S01]  /*99a0*/  HMMA.16816.F32.BF16 R76, R12, R30, R52 ;  /* 0x0000001e0c4c723c */ /* 0x010fe20000041834 */
[----:B--2---:R-:W-:-:S02]  /*99b0*/  FFMA.FTZ R0, R180, c[0x0][0x23c], -R7 ;  /* 0x00008f00b4007a23 */ /* 0x004fc40000010807 */
[----:B------:R-:W-:Y:S02]  /*99c0*/  IMAD.MOV.U32 R180, RZ, RZ, R177 ;  /* 0x000000ffffb47224 */ /* 0x000fe400078e00b1 */
[----:B------:R-:W-:-:S03]  /*99d0*/  IMAD.MOV.U32 R177, RZ, RZ, R170 ;  /* 0x000000ffffb17224 */ /* 0x000fc600078e00aa */
[----:B-----5:R-:W-:Y:S01]  /*99e0*/  HMMA.16816.F32.BF16 R60, R12, R16, R60 ;  /* 0x000000100c3c723c */ /* 0x020fe2000004183c */
[----:B------:R-:W-:Y:S02]  /*99f0*/  IMAD.MOV.U32 R170, RZ, RZ, R167 ;  /* 0x000000ffffaa7224 */ /* 0x000fe400078e00a7 */
[----:B------:R-:W-:Y:S02]  /*9a00*/  IMAD.MOV.U32 R167, RZ, RZ, R166 ;  /* 0x000000ffffa77224 */ /* 0x000fe400078e00a6 */
[----:B------:R-:W-:Y:S02]  /*9a10*/  IMAD.MOV.U32 R166, RZ, RZ, R92 ;  /* 0x000000ffffa67224 */ /* 0x000fe400078e005c */
[----:B------:R2:W4:Y:S01]  /*9a20*/  MUFU.EX2 R92, R0 ;  /* 0x00000000005c7308 */ /* 0x0005220000000800 */
[----:B------:R-:W-:Y:S02]  /*9a30*/  IMAD.MOV.U32 R183, RZ, RZ, R177 ;  /* 0x000000ffffb77224 */ /* 0x000fe400078e00b1 */
[----:B------:R-:W-:-:S02]  /*9a40*/  IMAD.MOV.U32 R186, RZ, RZ, R166 ;  /* 0x000000ffffba7224 */ /* 0x000fc400078e00a6 */
[----:B------:R-:W-:Y:S02]  /*9a50*/  IMAD.MOV.U32 R166, RZ, RZ, R2 ;  /* 0x000000ffffa67224 */ /* 0x000fe400078e0002 */
[----:B------:R-:W-:Y:S02]  /*9a60*/  FADD.FTZ R2, R207, R204 ;  /* 0x000000cccf027221 */ /* 0x000fe40000010000 */
[----:B------:R-:W-:Y:S02]  /*9a70*/  IMAD.MOV.U32 R179, RZ, RZ, R167 ;  /* 0x000000ffffb37224 */ /* 0x000fe400078e00a7 */
[----:B------:R-:W-:-:S04]  /*9a80*/  FADD.FTZ R2, R209, R2 ;  /* 0x00000002d1027221 */ /* 0x000fc80000010000 */
[----:B------:R-:W-:Y:S02]  /*9a90*/  FADD.FTZ R2, R238, R2 ;  /* 0x00000002ee027221 */ /* 0x000fe40000010000 */
[----:B--2---:R-:W-:Y:S02]  /*9aa0*/  FFMA.FTZ R0, R165, c[0x0][0x23c], -R7 ;  /* 0x00008f00a5007a23 */ /* 0x004fe40000010807 */
        /* <DEDUP_REMOVED lines=9> */
[----:B------:R2:W-:Y:S01]  /*9b40*/  MUFU.EX2 R90, R0 ;  /* 0x00000000005a7308 */ /* 0x0005e20000000800 */
[----:B------:R-:W-:-:S02]  /*9b50*/  FADD.FTZ R2, R202, R2 ;  /* 0x00000002ca027221 */ /* 0x000fc40000010000 */
[----:B------:R-:W-:Y:S02]  /*9b60*/  IMAD.MOV.U32 R167, RZ, RZ, R153 ;  /* 0x000000ffffa77224 */ /* 0x000fe400078e0099 */
[----:B------:R-:W-:Y:S02]  /*9b70*/  IMAD.MOV.U32 R153, RZ, RZ, R87 ;  /* 0x000000ffff997224 */ /* 0x000fe400078e0057 */
[----:B------:R-:W-:Y:S01]  /*9b80*/  FADD.FTZ R2, R200, R2 ;  /* 0x00000002c8027221 */ /* 0x000fe20000010000 */
[----:B------:R5:W-:Y:S01]  /*9b90*/  MUFU.EX2 R87, R4 ;  /* 0x0000000400577308 */ /* 0x000be20000000800 */
[----:B------:R-:W-:Y:S02]  /*9ba0*/  IMAD.MOV.U32 R185, RZ, RZ, R165 ;  /* 0x000000ffffb97224 */ /* 0x000fe400078e00a5 */
[----:B------:R-:W-:Y:S02]  /*9bb0*/  IMAD.MOV.U32 R181, RZ, RZ, R82 ;  /* 0x000000ffffb57224 */ /* 0x000fe400078e0052 */
[----:B------:R-:W-:-:S02]  /*9bc0*/  FADD.FTZ R2, R205, R2 ;  /* 0x00000002cd027221 */ /* 0x000fc40000010000 */
[----:B------:R-:W-:Y:S02]  /*9bd0*/  IMAD.MOV.U32 R165, RZ, RZ, R164 ;  /* 0x000000ffffa57224 */ /* 0x000fe400078e00a4 */
[----:B--2---:R-:W-:Y:S02]  /*9be0*/  FFMA.FTZ R0, R89, c[0x0][0x23c], -R7 ;  /* 0x00008f0059007a23 */ /* 0x004fe40000010807 */
[----:B------:R-:W-:Y:S02]  /*9bf0*/  FADD.FTZ R2, R208, R2 ;  /* 0x00000002d0027221 */ /* 0x000fe40000010000 */
[----:B------:R2:W1:Y:S01]  /*9c00*/  MUFU.EX2 R89, R0 ;  /* 0x0000000000597308 */ /* 0x0004620000000800 */
[----:B------:R-:W-:Y:S02]  /*9c10*/  IMAD.MOV.U32 R177, RZ, RZ, R80 ;  /* 0x000000ffffb17224 */ /* 0x000fe400078e0050 */
[----:B-----5:R-:W-:Y:S02]  /*9c20*/  FFMA.FTZ R4, R183, c[0x0][0x23c], -R8 ;  /* 0x00008f00b7047a23 */ /* 0x020fe40000010808 */
[----:B------:R-:W-:-:S02]  /*9c30*/  IMAD.MOV.U32 R183, RZ, RZ, R186 ;  /* 0x000000ffffb77224 */ /* 0x000fc400078e00ba */
[----:B------:R-:W-:Y:S02]  /*9c40*/  IMAD.MOV.U32 R186, RZ, RZ, R86 ;  /* 0x000000ffffba7224 */ /* 0x000fe400078e0056 */
[----:B------:R5:W-:Y:S01]  /*9c50*/  MUFU.EX2 R86, R4 ;  /* 0x0000000400567308 */ /* 0x000be20000000800 */
[----:B------:R-:W-:Y:S02]  /*9c60*/  IMAD.MOV.U32 R164, RZ, RZ, R83 ;  /* 0x000000ffffa47224 */ /* 0x000fe400078e0053 */
[----:B--2---:R-:W-:Y:S02]  /*9c70*/  FFMA.FTZ R0, R180, c[0x0][0x23c], -R8 ;  /* 0x00008f00b4007a23 */ /* 0x004fe40000010808 */
[----:B------:R-:W-:-:S03]  /*9c80*/  IMAD.MOV.U32 R180, RZ, RZ, R170 ;  /* 0x000000ffffb47224 */ /* 0x000fc600078e00aa */
[----:B------:R2:W1:Y:S01]  /*9c90*/  MUFU.EX2 R88, R0 ;  /* 0x0000000000587308 */ /* 0x0004620000000800 */
[----:B------:R-:W-:Y:S02]  /*9ca0*/  IMAD.MOV.U32 R170, RZ, RZ, R160 ;  /* 0x000000ffffaa7224 */ /* 0x000fe400078e00a0 */
[----:B------:R-:W-:Y:S02]  /*9cb0*/  IMAD.MOV.U32 R160, RZ, RZ, R81 ;  /* 0x000000ffffa07224 */ /* 0x000fe400078e0051 */
[----:B-----5:R-:W-:Y:S01]  /*9cc0*/  FFMA.FTZ R4, R185, c[0x0][0x23c], -R8 ;  /* 0x00008f00b9047a23 */ /* 0x020fe20000010808 */
[C---:B------:R-:W-:Y:S01]  /*9cd0*/  HMMA.16816.F32.BF16 R80, R12.reuse, R28, R48 ;  /* 0x0000001c0c50723c */ /* 0x040fe20000041830 */
[----:B------:R-:W-:Y:S02]  /*9ce0*/  IMAD.MOV.U32 R185, RZ, RZ, R181 ;  /* 0x000000ffffb97224 */ /* 0x000fe400078e00b5 */
[----:B------:R-:W-:Y:S02]  /*9cf0*/  IMAD.MOV.U32 R181, RZ, RZ, R85 ;  /* 0x000000ffffb57224 */ /* 0x000fe400078e0055 */
[----:B------:R-:W5:Y:S03]  /*9d00*/  MUFU.EX2 R85, R4 ;  /* 0x0000000400557308 */ /* 0x000f660000000800 */
[----:B------:R-:W-:Y:S01]  /*9d10*/  HMMA.16816.F32.BF16 R28, R12, R18, R56 ;  /* 0x000000120c1c723c */ /* 0x000fe20000041838 */
[----:B------:R-:W3:Y:S01]  /*9d20*/  LDSM.16.MT88.4 R16, [R213+0x10800] ;  /* 0x01080000d510783b */ /* 0x000ee20000004200 */
[----:B--2---:R-:W-:-:S04]  /*9d30*/  FADD.FTZ R0, R241, R211 ;  /* 0x000000d3f1007221 */ /* 0x004fc80000010000 */
[----:B------:R-:W-:Y:S01]  /*9d40*/  FADD.FTZ R0, R242, R0 ;  /* 0x00000000f2007221 */ /* 0x000fe20000010000 */
[----:B----4-:R-:W-:Y:S02]  /*9d50*/  F2FP.BF16.PACK_AB R13, R92, R91 ;  /* 0x0000005b5c0d723e */ /* 0x010fe400000010ff */
[----:B-1----:R-:W-:Y:S01]  /*9d60*/  F2FP.BF16.PACK_AB R15, R89, R90 ;  /* 0x0000005a590f723e */ /* 0x002fe200000010ff */
[----:B------:R-:W-:Y:S01]  /*9d70*/  FADD.FTZ R0, R244, R0 ;  /* 0x00000000f4007221 */ /* 0x000fe20000010000 */
[----:B------:R-:W-:Y:S02]  /*9d80*/  F2FP.BF16.PACK_AB R12, R87, R88 ;  /* 0x00000058570c723e */ /* 0x000fe400000010ff */
[----:B-----5:R-:W-:Y:S01]  /*9d90*/  F2FP.BF16.PACK_AB R14, R85, R86 ;  /* 0x00000056550e723e */ /* 0x020fe200000010ff */
[----:B------:R-:W-:-:S04]  /*9da0*/  FADD.FTZ R0, R240, R0 ;  /* 0x00000000f0007221 */ /* 0x000fc80000010000 */
[----:B------:R-:W-:Y:S02]  /*9db0*/  FADD.FTZ R0, R239, R0 ;  /* 0x00000000ef007221 */ /* 0x000fe40000010000 */
[----:B------:R-:W-:Y:S02]  /*9dc0*/  HMMA.16816.F32.BF16 R44, R12, R32, R68 ;  /* 0x000000200c2c723c */ /* 0x000fe40000041844 */
[----:B------:R-:W-:-:S04]  /*9dd0*/  FADD.FTZ R0, R243, R0 ;  /* 0x00000000f3007221 */ /* 0x000fc80000010000 */
[----:B------:R-:W-:Y:S02]  /*9de0*/  FADD.FTZ R0, R245, R0 ;  /* 0x00000000f5007221 */ /* 0x000fe40000010000 */
[C---:B------:R-:W-:Y:S02]  /*9df0*/  HMMA.16816.F32.BF16 R32, R12.reuse, R34, R64 ;  /* 0x000000220c20723c */ /* 0x040fe40000041840 */
[----:B------:R-:W-:Y:S02]  /*9e00*/  FADD.FTZ R4, R201, R0 ;  /* 0x00000000c9047221 */ /* 0x000fe40000010000 */
[----:B------:R-:W-:Y:S02]  /*9e10*/  FADD.FTZ R0, R189, R2 ;  /* 0x00000002bd007221 */ /* 0x000fe40000010000 */
[----:B------:R-:W-:Y:S02]  /*9e20*/  FFMA.FTZ R2, R183, c[0x0][0x23c], -R7 ;  /* 0x00008f00b7027a23 */ /* 0x000fe40000010807 */
[----:B------:R-:W-:Y:S01]  /*9e30*/  FADD.FTZ R4, R203, R4 ;  /* 0x00000004cb047221 */ /* 0x000fe20000010000 */
[----:B---3--:R-:W-:Y:S01]  /*9e40*/  HMMA.16816.F32.BF16 R52, R12, R24, R72 ;  /* 0x000000180c34723c */ /* 0x008fe20000041848 */
[----:B------:R-:W-:-:S02]  /*9e50*/  FADD.FTZ R9, R9, R0 ;  /* 0x0000000009097221 */ /* 0x000fc40000010000 */
[----:B------:R-:W-:Y:S02]  /*9e60*/  IMAD.MOV.U32 R183, RZ, RZ, R186 ;  /* 0x000000ffffb77224 */ /* 0x000fe400078e00ba */
[----:B------:R-:W-:Y:S02]  /*9e70*/  IMAD.MOV.U32 R186, RZ, RZ, R84 ;  /* 0x000000ffffba7224 */ /* 0x000fe400078e0054 */
[----:B------:R1:W2:Y:S01]  /*9e80*/  MUFU.EX2 R84, R2 ;  /* 0x0000000200547308 */ /* 0x0002a20000000800 */
[----:B------:R-:W-:Y:S01]  /*9e90*/  FADD.FTZ R0, R210, R4 ;  /* 0x00000004d2007221 */ /* 0x000fe20000010000 */
[----:B------:R-:W-:Y:S01]  /*9ea0*/  HMMA.16816.F32.BF16 R48, R12, R26, R40 ;  /* 0x0000001a0c30723c */ /* 0x000fe20000041828 */
[----:B------:R-:W-:Y:S01]  /*9eb0*/  FFMA.FTZ R4, R185, c[0x0][0x23c], -R7 ;  /* 0x00008f00b9047a23 */ /* 0x000fe20000010807 */
[----:B------:R-:W3:Y:S01]  /*9ec0*/  LDSM.16.MT88.4 R24, [R135+0x11000] ;  /* 0x011000008718783b */ /* 0x000ee20000004200 */
[----:B------:R-:W-:-:S03]  /*9ed0*/  FADD.FTZ R0, R206, R0 ;  /* 0x00000000ce007221 */ /* 0x000fc60000010000 */
[----:B------:R4:W-:Y:S01]  /*9ee0*/  MUFU.EX2 R68, R4 ;  /* 0x0000000400447308 */ /* 0x0009e20000000800 */
[----:B------:R-:W-:Y:S01]  /*9ef0*/  FADD.FTZ R0, R182, R0 ;  /* 0x00000000b6007221 */ /* 0x000fe20000010000 */
[C---:B------:R-:W-:Y:S03]  /*9f00*/  HMMA.16816.F32.BF16 R40, R12.reuse, R20, R80 ;  /* 0x000000140c28723c */ /* 0x040fe60000041850 */
[----:B------:R-:W-:Y:S02]  /*9f10*/  FADD.FTZ R0, R184, R0 ;  /* 0x00000000b8007221 */ /* 0x000fe40000010000 */
[----:B-1----:R-:W-:Y:S02]  /*9f20*/  FADD.FTZ R2, R191, R9 ;  /* 0x00000009bf027221 */ /* 0x002fe40000010000 */
[----:B------:R-:W-:Y:S01]  /*9f30*/  FADD.FTZ R0, R188, R0 ;  /* 0x00000000bc007221 */ /* 0x000fe20000010000 */
[----:B------:R-:W-:Y:S01]  /*9f40*/  HMMA.16816.F32.BF16 R56, R12, R22, R76 ;  /* 0x000000160c38723c */ /* 0x000fe2000004184c */
[----:B------:R-:W-:Y:S01]  /*9f50*/  FADD.FTZ R2, R190, R2 ;  /* 0x00000002be027221 */ /* 0x000fe20000010000 */
        /* <DEDUP_REMOVED lines=61> */
[----:B----4-:R-:W-:Y:S02]  /*a330*/  FFMA.FTZ R4, R186, c[0x0][0x23c], -R7 ;  /* 0x00008f00ba047a23 */ /* 0x010fe40000010807 */
        /* <DEDUP_REMOVED lines=10> */
[----:B----4-:R-:W-:-:S02]  /*a3e0*/  FFMA.FTZ R4, R181, c[0x0][0x23c], -R8 ;  /* 0x00008f00b5047a23 */ /* 0x010fc40000010808 */
[----:B------:R-:W-:Y:S02]  /*a3f0*/  FADD.FTZ R2, R11, R2 ;  /* 0x000000020b027221 */ /* 0x000fe40000010000 */
[----:B------:R4:W5:Y:S01]  /*a400*/  MUFU.EX2 R39, R4 ;  /* 0x0000000400277308 */ /* 0x0009620000000800 */
        /* <DEDUP_REMOVED lines=21> */
[----:B------:R4:W3:Y:S01]  /*a560*/  MUFU.EX2 R38, R4 ;  /* 0x0000000400267308 */ /* 0x0008e20000000800 */
[----:B------:R-:W-:Y:S02]  /*a570*/  FADD.FTZ R2, R85, R2 ;  /* 0x0000000255027221 */ /* 0x000fe40000010000 */
[----:B--2---:R-:W-:Y:S02]  /*a580*/  FADD.FTZ R0, R84, R0 ;  /* 0x0000000054007221 */ /* 0x004fe40000010000 */
[----:B-----5:R-:W-:-:S02]  /*a590*/  FADD.FTZ R2, R39, R2 ;  /* 0x0000000227027221 */ /* 0x020fc40000010000 */
[----:B------:R-:W-:Y:S02]  /*a5a0*/  FADD.FTZ R0, R68, R0 ;  /* 0x0000000044007221 */ /* 0x000fe40000010000 */
[----:B-1----:R-:W-:Y:S02]  /*a5b0*/  FADD.FTZ R2, R64, R2 ;  /* 0x0000000240027221 */ /* 0x002fe40000010000 */
[----:B------:R-:W-:-:S04]  /*a5c0*/  FADD.FTZ R0, R66, R0 ;  /* 0x0000000042007221 */ /* 0x000fc80000010000 */
[----:B------:R-:W-:Y:S02]  /*a5d0*/  FADD.FTZ R0, R65, R0 ;  /* 0x0000000041007221 */ /* 0x000fe40000010000 */
[----:B----4-:R-:W-:Y:S02]  /*a5e0*/  FFMA.FTZ R4, R177, c[0x0][0x23c], -R8 ;  /* 0x00008f00b1047a23 */ /* 0x010fe40000010808 */
[----:B------:R-:W-:Y:S02]  /*a5f0*/  IMAD.MOV.U32 R177, RZ, RZ, R170 ;  /* 0x000000ffffb17224 */ /* 0x000fe400078e00aa */
[----:B------:R-:W-:Y:S01]  /*a600*/  IMAD.MOV.U32 R170, RZ, RZ, R160 ;  /* 0x000000ffffaa7224 */ /* 0x000fe200078e00a0 */
[----:B------:R1:W2:Y:S01]  /*a610*/  MUFU.EX2 R37, R4 ;  /* 0x0000000400257308 */ /* 0x0002a20000000800 */
[----:B------:R-:W-:Y:S01]  /*a620*/  HMMA.16816.F32.BF16 R160, R12, R16, R60 ;  /* 0x000000100ca0723c */ /* 0x000fe2000004183c */
[----:B---3--:R-:W-:-:S07]  /*a630*/  FADD.FTZ R2, R38, R2 ;  /* 0x0000000226027221 */ /* 0x008fce0000010000 */
[----:B------:R-:W-:Y:S01]  /*a640*/  HMMA.16816.F32.BF16 R60, R12, R18, R28 ;  /* 0x000000120c3c723c */ /* 0x000fe2000004181c */
[----:B------:R-:W3:Y:S01]  /*a650*/  LDSM.16.MT88.4 R16, [R212+0x11000] ;  /* 0x01100000d410783b */ /* 0x000ee20000004200 */
[----:B-1----:R-:W-:-:S05]  /*a660*/  FFMA.FTZ R4, R180, c[0x0][0x23c], -R7 ;  /* 0x00008f00b4047a23 */ /* 0x002fca0000010807 */
[----:B------:R-:W-:Y:S01]  /*a670*/  F2FP.BF16.PACK_AB R13, R68, R84 ;  /* 0x00000054440d723e */ /* 0x000fe200000010ff */
[----:B--2---:R-:W-:Y:S01]  /*a680*/  FADD.FTZ R2, R37, R2 ;  /* 0x0000000225027221 */ /* 0x004fe20000010000 */
[----:B------:R-:W-:Y:S01]  /*a690*/  F2FP.BF16.PACK_AB R15, R65, R66 ;  /* 0x00000042410f723e */ /* 0x000fe200000010ff */
[----:B------:R1:W2:Y:S01]  /*a6a0*/  MUFU.EX2 R30, R4 ;  /* 0x00000004001e7308 */ /* 0x0002a20000000800 */
[----:B------:R-:W-:Y:S02]  /*a6b0*/  F2FP.BF16.PACK_AB R12, R64, R39 ;  /* 0x00000027400c723e */ /* 0x000fe400000010ff */
[----:B------:R-:W-:-:S07]  /*a6c0*/  F2FP.BF16.PACK_AB R14, R37, R38 ;  /* 0x00000026250e723e */ /* 0x000fce00000010ff */
[----:B------:R-:W-:Y:S01]  /*a6d0*/  HMMA.16816.F32.BF16 R136, R12, R24, R44 ;  /* 0x000000180c88723c */ /* 0x000fe2000004182c */
[----:B-1----:R-:W-:-:S07]  /*a6e0*/  FFMA.FTZ R4, R177, c[0x0][0x23c], -R7 ;  /* 0x00008f00b1047a23 */ /* 0x002fce0000010807 */
[----:B------:R-:W-:Y:S01]  /*a6f0*/  HMMA.16816.F32.BF16 R44, R12, R26, R32 ;  /* 0x0000001a0c2c723c */ /* 0x000fe20000041820 */
[----:B------:R-:W1:Y:S01]  /*a700*/  LDSM.16.MT88.4 R24, [R213+0x11000] ;  /* 0x01100000d518783b */ /* 0x000e620000004200 */
[----:B------:R4:W5:Y:S01]  /*a710*/  MUFU.EX2 R29, R4 ;  /* 0x00000004001d7308 */ /* 0x0009620000000800 */
[----:B--2---:R-:W-:-:S05]  /*a720*/  FADD.FTZ R0, R30, R0 ;  /* 0x000000001e007221 */ /* 0x004fca0000010000 */
[C---:B------:R-:W-:Y:S08]  /*a730*/  HMMA.16816.F32.BF16 R52, R12.reuse, R20, R52 ;  /* 0x000000140c34723c */ /* 0x040ff00000041834 */
[----:B---3--:R-:W-:Y:S01]  /*a740*/  HMMA.16816.F32.BF16 R40, R12, R16, R40 ;  /* 0x000000100c28723c */ /* 0x008fe20000041828 */
[--C-:B----4-:R-:W-:Y:S02]  /*a750*/  FFMA.FTZ R4, R170, c[0x0][0x23c], -R7.reuse ;  /* 0x00008f00aa047a23 */ /* 0x110fe40000010807 */
[----:B------:R-:W-:-:S02]  /*a760*/  FFMA.FTZ R7, R167, c[0x0][0x23c], -R7 ;  /* 0x00008f00a7077a23 */ /* 0x000fc40000010807 */
[----:B------:R2:W3:Y:S01]  /*a770*/  MUFU.EX2 R28, R4 ;  /* 0x00000004001c7308 */ /* 0x0004e20000000800 */
[----:B-----5:R-:W-:Y:S02]  /*a780*/  FADD.FTZ R0, R29, R0 ;  /* 0x000000001d007221 */ /* 0x020fe40000010000 */
[----:B------:R-:W-:Y:S01]  /*a790*/  HMMA.16816.F32.BF16 R48, R12, R22, R48 ;  /* 0x000000160c30723c */ /* 0x000fe20000041830 */
[----:B------:R-:W-:-:S04]  /*a7a0*/  IMAD.MOV.U32 R170, RZ, RZ, R153 ;  /* 0x000000ffffaa7224 */ /* 0x000fc800078e0099 */
[----:B------:R-:W4:Y:S01]  /*a7b0*/  MUFU.EX2 R21, R7 ;  /* 0x0000000700157308 */ /* 0x000f220000000800 */
[----:B------:R-:W-:Y:S02]  /*a7c0*/  ISETP.GT.AND P4, PT, R170, R252, PT ;  /* 0x000000fcaa00720c */ /* 0x000fe40003f84270 */
[----:B------:R-:W-:Y:S01]  /*a7d0*/  HMMA.16816.F32.BF16 R32, R12, R18, R56 ;  /* 0x000000120c20723c */ /* 0x000fe20000041838 */
[----:B--2---:R-:W-:Y:S02]  /*a7e0*/  FFMA.FTZ R4, R166, c[0x0][0x23c], -R8 ;  /* 0x00008f00a6047a23 */ /* 0x004fe40000010808 */
        /* <DEDUP_REMOVED lines=16> */
[----:B------:R-:W2:Y:S01]  /*a8f0*/  MUFU.EX2 R4, R4 ;  /* 0x0000000400047308 */ /* 0x000ea20000000800 */
[----:B------:R-:W3:Y:S01]  /*a900*/  LDSM.16.MT88.4 R8, [R213+0x11800] ;  /* 0x01180000d508783b */ /* 0x000ee20000004200 */
[C---:B--2---:R-:W-:Y:S01]  /*a910*/  F2FP.BF16.PACK_AB R166, R4.reuse, R7 ;  /* 0x0000000704a6723e */ /* 0x044fe200000010ff */
[----:B------:R-:W-:Y:S02]  /*a920*/  FADD.FTZ R7, R21, R0 ;  /* 0x0000000015077221 */ /* 0x000fe40000010000 */
[----:B------:R-:W-:-:S04]  /*a930*/  FADD.FTZ R0, R4, R2 ;  /* 0x0000000204007221 */ /* 0x000fc80000010000 */
[C---:B------:R-:W-:Y:S01]  /*a940*/  HMMA.16816.F32.BF16 R136, R164.reuse, R140, R136 ;  /* 0x0000008ca488723c */ /* 0x040fe20000041888 */
[----:B------:R2:W-:Y:S04]  /*a950*/  STL [R1+0x1c], R0 ;  /* 0x00001c0001007387 */ /* 0x0005e80000100800 */
[----:B------:R2:W-:Y:S03]  /*a960*/  STL [R1+0x20], R7 ;  /* 0x0000200701007387 */ /* 0x0005e60000100800 */
[C---:B------:R-:W-:Y:S08]  /*a970*/  HMMA.16816.F32.BF16 R144, R164.reuse, R148, R52 ;  /* 0x00000094a490723c */ /* 0x040ff00000041834 */
[C---:B-1----:R-:W-:Y:S08]  /*a980*/  HMMA.16816.F32.BF16 R152, R164.reuse, R156, R40 ;  /* 0x0000009ca498723c */ /* 0x042ff00000041828 */
[C---:B------:R-:W-:Y:S08]  /*a990*/  HMMA.16816.F32.BF16 R140, R164.reuse, R142, R44 ;  /* 0x0000008ea48c723c */ /* 0x040ff0000004182c */
[C---:B------:R-:W-:Y:S08]  /*a9a0*/  HMMA.16816.F32.BF16 R148, R164.reuse, R150, R48 ;  /* 0x00000096a494723c */ /* 0x040ff00000041830 */
[C---:B------:R-:W-:Y:S08]  /*a9b0*/  HMMA.16816.F32.BF16 R156, R164.reuse, R158, R32 ;  /* 0x0000009ea49c723c */ /* 0x040ff00000041820 */
[C---:B---3--:R-:W-:Y:S08]  /*a9c0*/  HMMA.16816.F32.BF16 R160, R164.reuse, R8, R160 ;  /* 0x00000008a4a0723c */ /* 0x048ff000000418a0 */
[----:B------:R-:W-:Y:S01]  /*a9d0*/  HMMA.16816.F32.BF16 R164, R164, R10, R12 ;  /* 0x0000000aa4a4723c */ /* 0x000fe2000004180c */
[----:B------:R-:W-:Y:S07]  /*a9e0*/  @!UPT UIADD3 URZ, URZ, URZ, URZ ;  /* 0x0000003f3f3ff290 */ /* 0x000fee000fffe03f */
[----:B------:R-:W-:Y:S11]  /*a9f0*/  @!P4 BRA `(.L_x_3504) ;  /* 0x000085b00000c947 */ /* 0x000ff60003800000 */
[----:B--2---:R-:W2:Y:S01]  /*aa00*/  LDL.LU R170, [R1+0x30] ;  /* 0x0000300001aa7983 */ /* 0x004ea20000300800 */
[----:B------:R-:W-:-:S04]  /*aa10*/  DEPBAR.LE SB0, 0x0 ;  /* 0x000080000000791a */ /* 0x000fc80000000000 */
[----:B------:R-:W-:Y:S01]  /*aa20*/  BAR.SYNC.DEFER_BLOCKING 0x0 ;  /* 0x0000000000007b1d */ /* 0x000fe20000010000 */
[----:B--2---:R-:W-:-:S05]  /*aa30*/  IADD3 R38, R170, -0x2, RZ ;  /* 0xfffffffeaa267810 */ /* 0x004fca0007ffe0ff */
[----:B------:R1:W-:Y:S01]  /*aa40*/  STL [R1+0x8], R38 ;  /* 0x0000082601007387 */ /* 0x0003e20000100800 */
        /* <DEDUP_REMOVED lines=61> */
.L_x_3505:
[----:B------:R-:W-:-:S05]  /*ae20*/  IMAD.MOV.U32 R0, RZ, RZ, c[0x0][0x1a0] ;  /* 0x00006800ff007624 */ /* 0x000fca00078e00ff */
[----:B------:R-:W-:-:S04]  /*ae30*/  LEA R0, -R0, RZ, 0x8 ;  /* 0x000000ff00007211 */ /* 0x000fc800078e41ff */
[----:B------:R-:W-:Y:S02]  /*ae40*/  SHF.R.S32.HI R2, RZ, 0x1f, R0 ;  /* 0x0000001fff027819 */ /* 0x000fe40000011400 */
.L_x_3506:
[----:B------:R-:W2:Y:S01]  /*ae50*/  LDL.LU R7, [R1+0xc] ;  /* 0x00000c0001077983 */ /* 0x000ea20000300800 */
[----:B------:R-:W-:-:S03]  /*ae60*/  ULDC.64 UR4, c[0x0][0x1a0] ;  /* 0x0000680000047ab9 */ /* 0x000fc60000000a00 */
[----:B------:R-:W3:Y:S01]  /*ae70*/  LDL.LU R4, [R1+0x10] ;  /* 0x0000100001047983 */ /* 0x000ee20000300800 */
[----:B------:R-:W-:Y:S02]  /*ae80*/  USHF.L.U32 UR7, UR4, 0x5, URZ ;  /* 0x0000000504077899 */ /* 0x000fe4000800063f */
[----:B------:R-:W-:Y:S01]  /*ae90*/  UMOV UR6, 0x5 ;  /* 0x0000000500067882 */ /* 0x000fe20000000000 */
[----:B------:R-:W-:Y:S01]  /*aea0*/  STL [R1+0x4c], R137 ;  /* 0x00004c8901007387 */ /* 0x000fe20000100800 */
[----:B------:R-:W-:-:S03]  /*aeb0*/  USHF.L.U64.HI UR5, UR4, UR6, UR5 ;  /* 0x0000000604057299 */ /* 0x000fc60008010205 */
[----:B------:R-:W-:Y:S04]  /*aec0*/  STL [R1+0x48], R136 ;  /* 0x0000488801007387 */ /* 0x000fe80000100800 */
[----:B------:R-:W-:Y:S04]  /*aed0*/  STL [R1+0x44], R135 ;  /* 0x0000448701007387 */ /* 0x000fe80000100800 */
[----:B------:R-:W-:Y:S04]  /*aee0*/  STL [R1+0x40], R129 ;  /* 0x0000408101007387 */ /* 0x000fe80000100800 */
[----:B------:R-:W-:Y:S04]  /*aef0*/  STL [R1+0x3c], R128 ;  /* 0x00003c8001007387 */ /* 0x000fe80000100800 */
[----:B------:R-:W-:Y:S04]  /*af00*/  STL [R1+0x38], R36 ;  /* 0x0000382401007387 */ /* 0x000fe80000100800 */
[----:B------:R-:W-:Y:S01]  /*af10*/  STL [R1+0x34], R3 ;  /* 0x0000340301007387 */ /* 0x000fe20000100800 */
        /* <DEDUP_REMOVED lines=47> */
[----:B------:R-:W-:Y:S02]  /*b210*/  IADD3.X R11, R13, UR5, RZ, P1, !PT ;  /* 0x000000050d0b7c10 */ /* 0x000fe40008ffe4ff */
[----:B------:R-:W-:-:S03]  /*b220*/  IADD3 R8, P1, R10, UR7, RZ ;  /* 0x000000070a087c10 */ /* 0x000fc6000ff3e0ff */
[----:B------:R1:W-:Y:S01]  /*b230*/  LDGSTS.E.BYPASS.LTC128B.128 [R237+0x10800], [R10.64] ;  /* 0x108000000aed7fae */ /* 0x0003e2000b901d4c */
[----:B------:R-:W-:-:S05]  /*b240*/  IADD3.X R9, R11, UR5, RZ, P1, !PT ;  /* 0x000000050b097c10 */ /* 0x000fca0008ffe4ff */
[----:B------:R1:W-:Y:S01]  /*b250*/  LDGSTS.E.BYPASS.LTC128B.128 [R237+0x11000], [R8.64] ;  /* 0x1100000008ed7fae */ /* 0x0003e2000b901d4c */
[----:B---3--:R-:W-:-:S04]  /*b260*/  IADD3 R16, P1, R8, UR7, RZ ;  /* 0x0000000708107c10 */ /* 0x008fc8000ff3e0ff */
[----:B------:R-:W-:-:S05]  /*b270*/  IADD3.X R17, R9, UR5, RZ, P1, !PT ;  /* 0x0000000509117c10 */ /* 0x000fca0008ffe4ff */
[----:B------:R3:W-:Y:S04]  /*b280*/  LDGSTS.E.BYPASS.LTC128B.128 [R237+0x11800], [R16.64] ;  /* 0x1180000010ed7fae */ /* 0x0007e8000b901d4c */
[----:B----4-:R-:W-:Y:S04]  /*b290*/  LDSM.16.M88.4 R12, [R134+0x3000] ;  /* 0x00300000860c783b */ /* 0x010fe80000000200 */
[----:B--2---:R-:W-:Y:S04]  /*b2a0*/  LDSM.16.M88.4 R20, [R134+0x2000] ;  /* 0x002000008614783b */ /* 0x004fe80000000200 */
[----:B------:R-:W-:Y:S04]  /*b2b0*/  LDSM.16.M88.4 R48, [R134+0x3800] ;  /* 0x003800008630783b */ /* 0x000fe80000000200 */
[----:B-1----:R-:W1:Y:S04]  /*b2c0*/  LDSM.16.M88.4 R8, [R218] ;  /* 0x00000000da08783b */ /* 0x002e680000000200 */
[----:B------:R-:W2:Y:S04]  /*b2d0*/  LDSM.16.M88.4 R44, [R134+0x4000] ;  /* 0x00400000862c783b */ /* 0x000ea80000000200 */
[----:B------:R-:W-:Y:S04]  /*b2e0*/  LDSM.16.M88.4 R56, [R134+0x4800] ;  /* 0x004800008638783b */ /* 0x000fe80000000200 */
[----:B---3--:R-:W-:Y:S04]  /*b2f0*/  LDSM.16.M88.4 R16, [R134+0x2800] ;  /* 0x002800008610783b */ /* 0x008fe80000000200 */
        /* <DEDUP_REMOVED lines=20> */
[----:B------:R-:W2:Y:S07]  /*b440*/  LDSM.16.M88.4 R44, [R134+0x9800] ;  /* 0x00980000862c783b */ /* 0x000eae0000000200 */
[C---:B-1----:R-:W-:Y:S08]  /*b450*/  HMMA.16816.F32.BF16 R200, R8.reuse, R12, RZ ;  /* 0x0000000c08c8723c */ /* 0x042ff000000418ff */
[C---:B------:R-:W-:Y:S08]  /*b460*/  HMMA.16816.F32.BF16 R204, R8.reuse, R14, RZ ;  /* 0x0000000e08cc723c */ /* 0x040ff000000418ff */
[C---:B---3--:R-:W-:Y:S08]  /*b470*/  HMMA.16816.F32.BF16 R192, R8.reuse, R20, RZ ;  /* 0x0000001408c0723c */ /* 0x048ff000000418ff */
[C---:B------:R-:W-:Y:S08]  /*b480*/  HMMA.16816.F32.BF16 R196, R8.reuse, R22, RZ ;  /* 0x0000001608c4723c */ /* 0x040ff000000418ff */
[C---:B----4-:R-:W-:Y:S08]  /*b490*/  HMMA.16816.F32.BF16 R12, R8.reuse, R50, RZ ;  /* 0x00000032080c723c */ /* 0x050ff000000418ff */
[C---:B--2---:R-:W-:Y:S08]  /*b4a0*/  HMMA.16816.F32.BF16 R20, R8.reuse, R44, RZ ;  /* 0x0000002c0814723c */ /* 0x044ff000000418ff */
[C---:B------:R-:W-:Y:S08]  /*b4b0*/  HMMA.16816.F32.BF16 R80, R8.reuse, R16, RZ ;  /* 0x000000100850723c */ /* 0x040ff000000418ff */
[----:B------:R-:W-:Y:S01]  /*b4c0*/  HMMA.16816.F32.BF16 R84, R8, R18, RZ ;  /* 0x000000120854723c */ /* 0x000fe200000418ff */
[----:B------:R-:W1:Y:S01]  /*b4d0*/  LDSM.16.M88.4 R16, [R221] ;  /* 0x00000000dd10783b */ /* 0x000e620000000200 */
[----:B------:R-:W-:-:S02]  /*b4e0*/  IMAD.MOV.U32 R37, RZ, RZ, R15 ;  /* 0x000000ffff257224 */ /* 0x000fc400078e000f */
[----:B------:R-:W-:Y:S02]  /*b4f0*/  IMAD.MOV.U32 R36, RZ, RZ, R12 ;  /* 0x000000ffff247224 */ /* 0x000fe400078e000c */
[----:B------:R-:W-:Y:S02]  /*b500*/  IMAD.MOV.U32 R7, RZ, RZ, R13 ;  /* 0x000000ffff077224 */ /* 0x000fe400078e000d */
[----:B------:R-:W-:Y:S01]  /*b510*/  IMAD.MOV.U32 R4, RZ, RZ, R14 ;  /* 0x000000ffff047224 */ /* 0x000fe200078e000e */
[----:B------:R-:W-:Y:S01]  /*b520*/  HMMA.16816.F32.BF16 R128, R8, R48, RZ ;  /* 0x000000300880723c */ /* 0x000fe200000418ff */
[----:B------:R-:W-:Y:S01]  /*b530*/  IMAD.MOV.U32 R15, RZ, RZ, R21 ;  /* 0x000000ffff0f7224 */ /* 0x000fe200078e0015 */
[----:B------:R-:W-:Y:S01]  /*b540*/  LDSM.16.M88.4 R48, [R215] ;  /* 0x00000000d730783b */ /* 0x000fe20000000200 */
[----:B------:R-:W-:Y:S02]  /*b550*/  IMAD.MOV.U32 R14, RZ, RZ, R23 ;  /* 0x000000ffff0e7224 */ /* 0x000fe400078e0017 */
[----:B------:R-:W-:-:S02]  /*b560*/  IMAD.MOV.U32 R13, RZ, RZ, R20 ;  /* 0x000000ffff0d7224 */ /* 0x000fc400078e0014 */
[----:B------:R-:W-:Y:S01]  /*b570*/  IMAD.MOV.U32 R12, RZ, RZ, R22 ;  /* 0x000000ffff0c7224 */ /* 0x000fe200078e0016 */
        /* <DEDUP_REMOVED lines=9> */
[----:B------:R-:W-:Y:S01]  /*b610*/  HMMA.16816.F32.BF16 R124, R8, R42, RZ ;  /* 0x0000002a087c723c */ /* 0x000fe200000418ff */
[----:B------:R-:W-:Y:S01]  /*b620*/  IMAD.MOV.U32 R132, RZ, RZ, R23 ;  /* 0x000000ffff847224 */ /* 0x000fe200078e0017 */
[----:B------:R-:W-:Y:S01]  /*b630*/  LDSM.16.M88.4 R40, [R217] ;  /* 0x00000000d928783b */ /* 0x000fe20000000200 */
[----:B------:R-:W-:-:S05]  /*b640*/  IMAD.MOV.U32 R131, RZ, RZ, R20 ;  /* 0x000000ffff837224 */ /* 0x000fca00078e0014 */
        /* <DEDUP_REMOVED lines=8> */
[----:B------:R-:W2:Y:S07]  /*b6d0*/  LDSM.16.M88.4 R24, [R216+0x3800] ;  /* 0x00380000d818783b */ /* 0x000eae0000000200 */
[C---:B------:R-:W-:Y:S08]  /*b6e0*/  HMMA.16816.F32.BF16 R208, R8.reuse, R64, RZ ;  /* 0x0000004008d0723c */ /* 0x040ff000000418ff */
[C---:B------:R-:W-:Y:S08]  /*b6f0*/  HMMA.16816.F32.BF16 R240, R8.reuse, R66, RZ ;  /* 0x0000004208f0723c */ /* 0x040ff000000418ff */
[C---:B------:R-:W-:Y:S08]  /*b700*/  HMMA.16816.F32.BF16 R244, R8.reuse, R52, RZ ;  /* 0x0000003408f4723c */ /* 0x040ff000000418ff */
[----:B------:R-:W-:Y:S07]  /*b710*/  HMMA.16816.F32.BF16 R248, R8, R54, RZ ;  /* 0x0000003608f8723c */ /* 0x000fee00000418ff */
[----:B------:R-:W-:Y:S01]  /*b720*/  IMAD.MOV.U32 R9, RZ, RZ, R22 ;  /* 0x000000ffff097224 */ /* 0x000fe200078e0016 */
[----:B-1----:R-:W-:Y:S01]  /*b730*/  HMMA.16816.F32.BF16 R56, R16, R68, R80 ;  /* 0x000000441038723c */ /* 0x002fe20000041850 */
[----:B------:R-:W-:-:S06]  /*b740*/  IMAD.MOV.U32 R8, RZ, RZ, R21 ;  /* 0x000000ffff087224 */ /* 0x000fcc00078e0015 */
[----:B------:R-:W-:Y:S01]  /*b750*/  IMAD.MOV.U32 R82, RZ, RZ, R14 ;  /* 0x000000ffff527224 */ /* 0x000fe200078e000e */
[----:B------:R-:W-:Y:S01]  /*b760*/  HMMA.16816.F32.BF16 R20, R16, R60, R72 ;  /* 0x0000003c1014723c */ /* 0x000fe20000041848 */
[----:B------:R-:W-:Y:S02]  /*b770*/  IMAD.MOV.U32 R83, RZ, RZ, R13 ;  /* 0x000000ffff537224 */ /* 0x000fe400078e000d */
[----:B------:R-:W-:-:S04]  /*b780*/  IMAD.MOV.U32 R81, RZ, RZ, R12 ;  /* 0x000000ffff517224 */ /* 0x000fc800078e000c */
[----:B------:R-:W-:Y:S01]  /*b790*/  IMAD.MOV.U32 R73, RZ, RZ, R15 ;  /* 0x000000ffff497224 */ /* 0x000fe200078e000f */
[C---:B------:R-:W-:Y:S01]  /*b7a0*/  HMMA.16816.F32.BF16 R52, R16.reuse, R62, R76 ;  /* 0x0000003e1034723c */ /* 0x040fe2000004184c */
[----:B------:R-:W1:Y:S01]  /*b7b0*/  LDSM.16.M88.4 R12, [R219] ;  /* 0x00000000db0c783b */ /* 0x000e620000000200 */
[----:B------:R-:W-:Y:S02]  /*b7c0*/  IMAD.MOV.U32 R75, RZ, RZ, R9 ;  /* 0x000000ffff4b7224 */ /* 0x000fe400078e0009 */
[----:B------:R-:W-:Y:S02]  /*b7d0*/  IMAD.MOV.U32 R74, RZ, RZ, R8 ;  /* 0x000000ffff4a7224 */ /* 0x000fe400078e0008 */
[----:B------:R-:W3:Y:S01]  /*b7e0*/  LDSM.16.M88.4 R8, [R220] ;  /* 0x00000000dc08783b */ /* 0x000ee20000000200 */
[----:B------:R-:W-:Y:S01]  /*b7f0*/  IMAD.MOV.U32 R79, RZ, RZ, R0 ;  /* 0x000000ffff4f7224 */ /* 0x000fe200078e0000 */
[----:B--2---:R-:W-:Y:S01]  /*b800*/  HMMA.16816.F32.BF16 R104, R16, R24, R104 ;  /* 0x000000181068723c */ /* 0x004fe20000041868 */
[----:B------:R-:W-:-:S02]  /*b810*/  IMAD.MOV.U32 R78, RZ, RZ, R2 ;  /* 0x000000ffff4e7224 */ /* 0x000fc400078e0002 */
[----:B------:R-:W-:-:S05]  /*b820*/  IMAD.MOV.U32 R76, RZ, RZ, R36 ;  /* 0x000000ffff4c7224 */ /* 0x000fca00078e0024 */
[C---:B------:R-:W-:Y:S01]  /*b830*/  HMMA.16816.F32.BF16 R92, R16.reuse, R26, R92 ;  /* 0x0000001a105c723c */ /* 0x040fe2000004185c */
[----:B------:R-:W2:Y:S07]  /*b840*/  LDSM.16.M88.4 R24, [R216+0x5000] ;  /* 0x00500000d818783b */ /* 0x000eae0000000200 */
[C---:B------:R-:W-:Y:S08]  /*b850*/  HMMA.16816.F32.BF16 R60, R16.reuse, R28, R96 ;  /* 0x0000001c103c723c */ /* 0x040ff00000041860 */
[C---:B------:R-:W-:Y:S01]  /*b860*/  HMMA.16816.F32.BF16 R64, R16.reuse, R30, R100 ;  /* 0x0000001e1040723c */ /* 0x040fe20000041864 */
[----:B------:R-:W4:Y:S06]  /*b870*/  LDSM.16.M88.4 R28, [R236] ;  /* 0x00000000ec1c783b */ /* 0x000f2c0000000200 */
[----:B------:R-:W-:Y:S01]  /*b880*/  IMAD.MOV.U32 R103, RZ, RZ, R38 ;  /* 0x000000ffff677224 */ /* 0x000fe200078e0026 */
[----:B------:R-:W-:Y:S01]  /*b890*/  HMMA.16816.F32.BF16 R88, R16, R32, R88 ;  /* 0x000000201058723c */ /* 0x000fe20000041858 */
[----:B------:R-:W-:-:S07]  /*b8a0*/  IMAD.MOV.U32 R102, RZ, RZ, R252 ;  /* 0x000000ffff667224 */ /* 0x000fce00078e00fc */
[----:B-1----:R-:W-:Y:S08]  /*b8b0*/  HMMA.16816.F32.BF16 R20, R12, R40, R20 ;  /* 0x000000280c14723c */ /* 0x002ff00000041814 */
[----:B------:R-:W-:Y:S08]  /*b8c0*/  HMMA.16816.F32.BF16 R108, R16, R34, R108 ;  /* 0x00000022106c723c */ /* 0x000ff0000004186c */
[----:B------:R-:W-:Y:S01]  /*b8d0*/  HMMA.16816.F32.BF16 R32, R12, R42, R52 ;  /* 0x0000002a0c20723c */ /* 0x000fe20000041834 */
[----:B------:R-:W1:Y:S04]  /*b8e0*/  LDSM.16.M88.4 R52, [R216+0x5800] ;  /* 0x00580000d834783b */ /* 0x000e680000000200 */
[----:B------:R-:W1:Y:S03]  /*b8f0*/  LDSM.16.M88.4 R40, [R215+0x800] ;  /* 0x00080000d728783b */ /* 0x000e660000000200 */
[----:B---3--:R-:W-:Y:S08]  /*b900*/  HMMA.16816.F32.BF16 R20, R8, R48, R20 ;  /* 0x000000300814723c */ /* 0x008ff00000041814 */
[C---:B------:R-:W-:Y:S07]  /*b910*/  HMMA.16816.F32.BF16 R68, R16.reuse, R70, R84 ;  /* 0x000000461044723c */ /* 0x040fee0000041854 */
[----:B------:R-:W-:Y:S01]  /*b920*/  IMAD.MOV.U32 R87, RZ, RZ, R37 ;  /* 0x000000ffff577224 */ /* 0x000fe200078e0025 */
[----:B------:R-:W-:Y:S01]  /*b930*/  HMMA.16816.F32.BF16 R112, R16, R44, R112 ;  /* 0x0000002c1070723c */ /* 0x000fe20000041870 */
[----:B------:R-:W-:-:S02]  /*b940*/  IMAD.MOV.U32 R85, RZ, RZ, R7 ;  /* 0x000000ffff557224 */ /* 0x000fc400078e0007 */
[----:B------:R-:W-:-:S05]  /*b950*/  IMAD.MOV.U32 R86, RZ, RZ, R4 ;  /* 0x000000ffff567224 */ /* 0x000fca00078e0004 */
[----:B------:R-:W-:Y:S01]  /*b960*/  HMMA.16816.F32.BF16 R116, R16, R46, R116 ;  /* 0x0000002e1074723c */ /* 0x000fe20000041874 */
[----:B------:R-:W3:Y:S01]  /*b970*/  LDSM.16.M88.4 R44, [R235] ;  /* 0x00000000eb2c783b */ /* 0x000ee20000000200 */
[----:B------:R-:W-:-:S04]  /*b980*/  FMUL.FTZ R0, R20, c[0x0][0x2ec] ;  /* 0x0000bb0014007a20 */ /* 0x000fc80000410000 */
[----:B------:R1:W-:Y:S02]  /*b990*/  MUFU.TANH R39, R0 ;  /* 0x0000000000277308 */ /* 0x0003e40000002400 */
[C---:B--2---:R-:W-:Y:S08]  /*b9a0*/  HMMA.16816.F32.BF16 R120, R16.reuse, R24, R120 ;  /* 0x000000181078723c */ /* 0x044ff00000041878 */
[----:B------:R-:W-:Y:S01]  /*b9b0*/  HMMA.16816.F32.BF16 R124, R16, R26, R124 ;  /* 0x0000001a107c723c */ /* 0x000fe2000004187c */
[----:B-1----:R-:W-:-:S07]  /*b9c0*/  FMUL.FTZ R0, R21, c[0x0][0x2ec] ;  /* 0x0000bb0015007a20 */ /* 0x002fce0000410000 */
[----:B----4-:R-:W-:Y:S01]  /*b9d0*/  HMMA.16816.F32.BF16 R24, R12, R28, R56 ;  /* 0x0000001c0c18723c */ /* 0x010fe20000041838 */
[----:B------:R-:W-:Y:S01]  /*b9e0*/  LDSM.16.M88.4 R56, [R216+0x6800] ;  /* 0x00680000d838783b */ /* 0x000fe20000000200 */
[----:B------:R1:W-:Y:S06]  /*b9f0*/  MUFU.TANH R38, R0 ;  /* 0x0000000000267308 */ /* 0x0003ec0000002400 */
[----:B------:R-:W-:Y:S01]  /*ba00*/  HMMA.16816.F32.BF16 R32, R8, R50, R32 ;  /* 0x000000320820723c */ /* 0x000fe20000041820 */
[----:B------:R-:W2:Y:S07]  /*ba10*/  LDSM.16.M88.4 R48, [R216+0x6000] ;  /* 0x00600000d830783b */ /* 0x000eae0000000200 */
[----:B------:R-:W-:Y:S01]  /*ba20*/  HMMA.16816.F32.BF16 R28, R12, R30, R68 ;  /* 0x0000001e0c1c723c */ /* 0x000fe20000041844 */
[----:B-1----:R-:W-:-:S04]  /*ba30*/  FMUL.FTZ R0, R22, c[0x0][0x2ec] ;  /* 0x0000bb0016007a20 */ /* 0x002fc80000410000 */
[----:B------:R1:W-:Y:S03]  /*ba40*/  MUFU.TANH R77, R0 ;  /* 0x00000000004d7308 */ /* 0x0003e60000002400 */
[C---:B------:R-:W-:Y:S08]  /*ba50*/  HMMA.16816.F32.BF16 R168, R16.reuse, R52, R168 ;  /* 0x0000003410a8723c */ /* 0x040ff000000418a8 */
[----:B------:R-:W-:Y:S01]  /*ba60*/  HMMA.16816.F32.BF16 R172, R16, R54, R172 ;  /* 0x0000003610ac723c */ /* 0x000fe200000418ac */
[----:B------:R-:W4:Y:S01]  /*ba70*/  LDSM.16.M88.4 R52, [R215+0x1000] ;  /* 0x00100000d734783b */ /* 0x000f220000000200 */
[----:B-1----:R-:W-:-:S06]  /*ba80*/  FMUL.FTZ R0, R23, c[0x0][0x2ec] ;  /* 0x0000bb0017007a20 */ /* 0x002fcc0000410000 */
[----:B------:R-:W-:Y:S01]  /*ba90*/  HMMA.16816.F32.BF16 R20, R8, R40, R24 ;  /* 0x000000280814723c */ /* 0x000fe20000041818 */
[----:B------:R1:W-:Y:S07]  /*baa0*/  MUFU.TANH R101, R0 ;  /* 0x0000000000657308 */ /* 0x0003ee0000002400 */
[----:B---3--:R-:W-:Y:S01]  /*bab0*/  HMMA.16816.F32.BF16 R24, R12, R44, R60 ;  /* 0x0000002c0c18723c */ /* 0x008fe2000004183c */
[----:B------:R-:W-:Y:S07]  /*bac0*/  LDSM.16.M88.4 R60, [R216+0x7000] ;  /* 0x00700000d83c783b */ /* 0x000fee0000000200 */
[----:B------:R-:W-:Y:S01]  /*bad0*/  HMMA.16816.F32.BF16 R28, R8, R42, R28 ;  /* 0x0000002a081c723c */ /* 0x000fe2000004181c */
[----:B------:R-:W3:Y:S01]  /*bae0*/  LDSM.16.M88.4 R40, [R234] ;  /* 0x00000000ea28783b */ /* 0x000ee20000000200 */
[----:B-1----:R-:W-:-:S04]  /*baf0*/  FMUL.FTZ R0, R32, c[0x0][0x2ec] ;  /* 0x0000bb0020007a20 */ /* 0x002fc80000410000 */
[----:B------:R1:W-:Y:S02]  /*bb00*/  MUFU.TANH R2, R0 ;  /* 0x0000000000027308 */ /* 0x0003e40000002400 */
[C---:B--2---:R-:W-:Y:S08]  /*bb10*/  HMMA.16816.F32.BF16 R176, R16.reuse, R48, R176 ;  /* 0x0000003010b0723c */ /* 0x044ff000000418b0 */
[----:B------:R-:W-:Y:S01]  /*bb20*/  HMMA.16816.F32.BF16 R180, R16, R50, R180 ;  /* 0x0000003210b4723c */ /* 0x000fe200000418b4 */
[----:B------:R-:W-:Y:S01]  /*bb30*/  LDSM.16.M88.4 R48, [R215+0x1800] ;  /* 0x00180000d730783b */ /* 0x000fe20000000200 */
[----:B-1----:R-:W-:-:S06]  /*bb40*/  FMUL.FTZ R0, R33, c[0x0][0x2ec] ;  /* 0x0000bb0021007a20 */ /* 0x002fcc0000410000 */
[----:B------:R-:W-:Y:S01]  /*bb50*/  HMMA.16816.F32.BF16 R68, R16, R58, R188 ;  /* 0x0000003a1044723c */ /* 0x000fe200000418bc */
[----:B------:R1:W-:Y:S06]  /*bb60*/  MUFU.TANH R84, R0 ;  /* 0x0000000000547308 */ /* 0x0003ec0000002400 */
[----:B------:R-:W-:Y:S02]  /*bb70*/  IMAD.MOV.U32 R188, RZ, RZ, R103 ;  /* 0x000000ffffbc7224 */ /* 0x000fe400078e0067 */
[----:B------:R-:W-:Y:S02]  /*bb80*/  IMAD.MOV.U32 R103, RZ, RZ, R82 ;  /* 0x000000ffff677224 */ /* 0x000fe400078e0052 */
[----:B-1----:R-:W-:-:S04]  /*bb90*/  FMUL.FTZ R0, R34, c[0x0][0x2ec] ;  /* 0x0000bb0022007a20 */ /* 0x002fc80000410000 */
[----:B------:R1:W-:Y:S02]  /*bba0*/  MUFU.TANH R37, R0 ;  /* 0x0000000000257308 */ /* 0x0003e40000002400 */
[----:B-1----:R-:W-:Y:S02]  /*bbb0*/  FMUL.FTZ R0, R35, c[0x0][0x2ec] ;  /* 0x0000bb0023007a20 */ /* 0x002fe40000410000 */
[----:B------:R-:W-:Y:S01]  /*bbc0*/  HMMA.16816.F32.BF16 R32, R12, R46, R64 ;  /* 0x0000002e0c20723c */ /* 0x000fe20000041840 */
[----:B------:R-:W1:Y:S03]  /*bbd0*/  LDSM.16.M88.4 R44, [R233] ;  /* 0x00000000e92c783b */ /* 0x000e660000000200 */
[----:B------:R2:W-:Y:S04]  /*bbe0*/  MUFU.TANH R7, R0 ;  /* 0x0000000000077308 */ /* 0x0005e80000002400 */
[----:B------:R-:W-:Y:S01]  /*bbf0*/  HMMA.16816.F32.BF16 R64, R16, R56, R184 ;  /* 0x000000381040723c */ /* 0x000fe200000418b8 */
[----:B------:R-:W-:Y:S06]  /*bc00*/  LDSM.16.M88.4 R56, [R215+0x2800] ;  /* 0x00280000d738783b */ /* 0x000fec0000000200 */
[----:B------:R-:W-:-:S02]  /*bc10*/  IMAD.MOV.U32 R187, RZ, RZ, R131 ;  /* 0x000000ffffbb7224 */ /* 0x000fc400078e0083 */
[----:B------:R-:W-:Y:S02]  /*bc20*/  IMAD.MOV.U32 R184, RZ, RZ, R75 ;  /* 0x000000ffffb87224 */ /* 0x000fe400078e004b */
[----:B--2---:R-:W-:Y:S02]  /*bc30*/  FMUL.FTZ R0, R20, c[0x0][0x2ec] ;  /* 0x0000bb0014007a20 */ /* 0x004fe40000410000 */
[----:B------:R-:W-:Y:S02]  /*bc40*/  IMAD.MOV.U32 R186, RZ, RZ, R132 ;  /* 0x000000ffffba7224 */ /* 0x000fe400078e0084 */
[----:B------:R2:W-:Y:S02]  /*bc50*/  MUFU.TANH R130, R0 ;  /* 0x0000000000827308 */ /* 0x0005e40000002400 */
[----:B--2---:R-:W-:-:S06]  /*bc60*/  FMUL.FTZ R0, R21, c[0x0][0x2ec] ;  /* 0x0000bb0015007a20 */ /* 0x004fcc0000410000 */
[----:B------:R2:W-:Y:S02]  /*bc70*/  MUFU.TANH R36, R0 ;  /* 0x0000000000247308 */ /* 0x0005e40000002400 */
[----:B--2---:R-:W-:-:S06]  /*bc80*/  FMUL.FTZ R0, R22, c[0x0][0x2ec] ;  /* 0x0000bb0016007a20 */ /* 0x004fcc0000410000 */
[----:B------:R2:W-:Y:S02]  /*bc90*/  MUFU.TANH R80, R0 ;  /* 0x0000000000507308 */ /* 0x0005e40000002400 */
[----:B--2---:R-:W-:Y:S02]  /*bca0*/  FMUL.FTZ R0, R23, c[0x0][0x2ec] ;  /* 0x0000bb0017007a20 */ /* 0x004fe40000410000 */
[----:B----4-:R-:W-:Y:S04]  /*bcb0*/  HMMA.16816.F32.BF16 R20, R8, R52, R24 ;  /* 0x000000340814723c */ /* 0x010fe80000041818 */
[----:B------:R2:W-:Y:S04]  /*bcc0*/  MUFU.TANH R128, R0 ;  /* 0x0000000000807308 */ /* 0x0005e80000002400 */
[----:B---3--:R-:W-:Y:S08]  /*bcd0*/  HMMA.16816.F32.BF16 R24, R12, R40, R104 ;  /* 0x000000280c18723c */ /* 0x008ff00000041868 */
[----:B------:R-:W-:Y:S01]  /*bce0*/  HMMA.16816.F32.BF16 R104, R16, R62, R196 ;  /* 0x0000003e1068723c */ /* 0x000fe200000418c4 */
[----:B--2---:R-:W-:-:S04]  /*bcf0*/  FMUL.FTZ R0, R28, c[0x0][0x2ec] ;  /* 0x0000bb001c007a20 */ /* 0x004fc80000410000 */
[----:B------:R2:W3:Y:S02]  /*bd00*/  MUFU.TANH R72, R0 ;  /* 0x0000000000487308 */ /* 0x0004e40000002400 */
[----:B--2---:R-:W-:-:S06]  /*bd10*/  FMUL.FTZ R0, R29, c[0x0][0x2ec] ;  /* 0x0000bb001d007a20 */ /* 0x004fcc0000410000 */
[----:B------:R2:W-:Y:S02]  /*bd20*/  MUFU.TANH R97, R0 ;  /* 0x0000000000617308 */ /* 0x0005e40000002400 */
[----:B--2---:R-:W-:-:S06]  /*bd30*/  FMUL.FTZ R0, R30, c[0x0][0x2ec] ;  /* 0x0000bb001e007a20 */ /* 0x004fcc0000410000 */
[----:B------:R2:W-:Y:S02]  /*bd40*/  MUFU.TANH R99, R0 ;  /* 0x0000000000637308 */ /* 0x0005e40000002400 */
[----:B--2---:R-:W-:Y:S02]  /*bd50*/  FMUL.FTZ R0, R31, c[0x0][0x2ec] ;  /* 0x0000bb001f007a20 */ /* 0x004fe40000410000 */
[----:B------:R-:W-:Y:S01]  /*bd60*/  HMMA.16816.F32.BF16 R28, R8, R54, R32 ;  /* 0x00000036081c723c */ /* 0x000fe20000041820 */
[----:B------:R-:W2:Y:S03]  /*bd70*/  LDSM.16.M88.4 R52, [R215+0x2000] ;  /* 0x00200000d734783b */ /* 0x000ea60000000200 */
[----:B------:R4:W4:Y:S04]  /*bd80*/  MUFU.TANH R100, R0 ;  /* 0x0000000000647308 */ /* 0x0009280000002400 */
[C---:B------:R-:W-:Y:S07]  /*bd90*/  HMMA.16816.F32.BF16 R32, R12.reuse, R42, R92 ;  /* 0x0000002a0c20723c */ /* 0x040fee000004185c */
[----:B---3--:R-:W-:Y:S01]  /*bda0*/  IMAD.MOV.U32 R94, RZ, RZ, R72 ;  /* 0x000000ffff5e7224 */ /* 0x008fe200078e0048 */
[----:B-1----:R-:W-:Y:S01]  /*bdb0*/  HMMA.16816.F32.BF16 R40, R12, R46, R108 ;  /* 0x0000002e0c28723c */ /* 0x002fe2000004186c */
[----:B------:R-:W-:-:S02]  /*bdc0*/  IMAD.MOV.U32 R95, RZ, RZ, R74 ;  /* 0x000000ffff5f7224 */ /* 0x000fc400078e004a */
[----:B----4-:R-:W-:Y:S02]  /*bdd0*/  FMUL.FTZ R0, R20, c[0x0][0x2ec] ;  /* 0x0000bb0014007a20 */ /* 0x010fe40000410000 */
[----:B------:R-:W-:Y:S02]  /*bde0*/  IMAD.MOV.U32 R191, RZ, RZ, R100 ;  /* 0x000000ffffbf7224 */ /* 0x000fe400078e0064 */
[----:B------:R1:W-:Y:S01]  /*bdf0*/  MUFU.TANH R98, R0 ;  /* 0x0000000000627308 */ /* 0x0003e20000002400 */
[----:B------:R-:W-:Y:S01]  /*be00*/  HMMA.16816.F32.BF16 R108, R16, R60, R192 ;  /* 0x0000003c106c723c */ /* 0x000fe200000418c0 */
[----:B------:R-:W3:Y:S01]  /*be10*/  LDSM.16.M88.4 R60, [R216+0x8000] ;  /* 0x00800000d83c783b */ /* 0x000ee20000000200 */
[----:B------:R-:W-:Y:S02]  /*be20*/  IMAD.MOV.U32 R100, RZ, RZ, R83 ;  /* 0x000000ffff647224 */ /* 0x000fe400078e0053 */
[----:B------:R-:W-:Y:S02]  /*be30*/  IMAD.MOV.U32 R196, RZ, RZ, R191 ;  /* 0x000000ffffc47224 */ /* 0x000fe400078e00bf */
[----:B-1----:R-:W-:-:S10]  /*be40*/  FMUL.FTZ R0, R21, c[0x0][0x2ec] ;  /* 0x0000bb0015007a20 */ /* 0x002fd40000410000 */
[----:B--2---:R-:W-:Y:S01]  /*be50*/  HMMA.16816.F32.BF16 R40, R8, R54, R40 ;  /* 0x000000360828723c */ /* 0x004fe20000041828 */
[----:B------:R1:W-:Y:S02]  /*be60*/  MUFU.TANH R135, R0 ;  /* 0x0000000000877308 */ /* 0x0003e40000002400 */
[----:B-1----:R-:W-:-:S06]  /*be70*/  FMUL.FTZ R0, R22, c[0x0][0x2ec] ;  /* 0x0000bb0016007a20 */ /* 0x002fcc0000410000 */
[----:B------:R1:W-:Y:S02]  /*be80*/  MUFU.TANH R96, R0 ;  /* 0x0000000000607308 */ /* 0x0003e40000002400 */
[----:B-1----:R-:W-:Y:S02]  /*be90*/  FMUL.FTZ R0, R23, c[0x0][0x2ec] ;  /* 0x0000bb0017007a20 */ /* 0x002fe40000410000 */
[----:B------:R-:W-:Y:S04]  /*bea0*/  HMMA.16816.F32.BF16 R20, R8, R48, R24 ;  /* 0x000000300814723c */ /* 0x000fe80000041818 */
[----:B------:R1:W-:Y:S04]  /*beb0*/  MUFU.TANH R4, R0 ;  /* 0x0000000000047308 */ /* 0x0003e80000002400 */
[----:B------:R-:W-:Y:S01]  /*bec0*/  HMMA.16816.F32.BF16 R24, R12, R44, R88 ;  /* 0x0000002c0c18723c */ /* 0x000fe20000041858 */
[----:B------:R-:W-:Y:S06]  /*bed0*/  LDSM.16.M88.4 R44, [R216+0x7800] ;  /* 0x00780000d82c783b */ /* 0x000fec0000000200 */
[----:B------:R-:W-:-:S02]  /*bee0*/  IMAD.MOV.U32 R89, RZ, RZ, R102 ;  /* 0x000000ffff597224 */ /* 0x000fc400078e0066 */
[----:B------:R-:W-:Y:S02]  /*bef0*/  IMAD.MOV.U32 R91, RZ, RZ, R80 ;  /* 0x000000ffff5b7224 */ /* 0x000fe400078e0050 */
[----:B-1----:R-:W-:Y:S02]  /*bf00*/  FMUL.FTZ R0, R28, c[0x0][0x2ec] ;  /* 0x0000bb001c007a20 */ /* 0x002fe40000410000 */
[----:B------:R-:W-:Y:S02]  /*bf10*/  IMAD.MOV.U32 R102, RZ, RZ, R81 ;  /* 0x000000ffff667224 */ /* 0x000fe400078e0051 */
[----:B------:R1:W-:Y:S01]  /*bf20*/  MUFU.TANH R185, R0 ;  /* 0x0000000000b97308 */ /* 0x0003e20000002400 */
[----:B---3--:R-:W-:Y:S07]  /*bf30*/  HMMA.16816.F32.BF16 R80, R16, R60, R208 ;  /* 0x0000003c1050723c */ /* 0x008fee00000418d0 */
[----:B------:R-:W-:-:S02]  /*bf40*/  IMAD.MOV.U32 R209, RZ, RZ, R89 ;  /* 0x000000ffffd17224 */ /* 0x000fc400078e0059 */
[----:B------:R-:W-:Y:S02]  /*bf50*/  IMAD.MOV.U32 R61, RZ, RZ, R188 ;  /* 0x000000ffff3d7224 */ /* 0x000fe400078e00bc */
[----:B-1----:R-:W-:-:S04]  /*bf60*/  FMUL.FTZ R0, R29, c[0x0][0x2ec] ;  /* 0x0000bb001d007a20 */ /* 0x002fc80000410000 */
[----:B------:R1:W-:Y:S02]  /*bf70*/  MUFU.TANH R190, R0 ;  /* 0x0000000000be7308 */ /* 0x0003e40000002400 */
[----:B-1----:R-:W-:-:S06]  /*bf80*/  FMUL.FTZ R0, R30, c[0x0][0x2ec] ;  /* 0x0000bb001e007a20 */ /* 0x002fcc0000410000 */
[----:B------:R1:W-:Y:S02]  /*bf90*/  MUFU.TANH R137, R0 ;  /* 0x0000000000897308 */ /* 0x0003e40000002400 */
[----:B-1----:R-:W-:Y:S02]  /*bfa0*/  FMUL.FTZ R0, R31, c[0x0][0x2ec] ;  /* 0x0000bb001f007a20 */ /* 0x002fe40000410000 */
[----:B------:R-:W-:Y:S01]  /*bfb0*/  HMMA.16816.F32.BF16 R28, R8, R50, R32 ;  /* 0x00000032081c723c */ /* 0x000fe20000041820 */
[----:B------:R-:W1:Y:S03]  /*bfc0*/  LDSM.16.M88.4 R32, [R232] ;  /* 0x00000000e820783b */ /* 0x000e660000000200 */
[----:B------:R2:W3:Y:S01]  /*bfd0*/  MUFU.TANH R189, R0 ;  /* 0x0000000000bd7308 */ /* 0x0004e20000002400 */
[----:B------:R-:W-:Y:S01]  /*bfe0*/  LDSM.16.M88.4 R48, [R231] ;  /* 0x00000000e730783b */ /* 0x000fe20000000200 */
[----:B--2---:R-:W-:-:S02]  /*bff0*/  FMUL.FTZ R0, R20, c[0x0][0x2ec] ;  /* 0x0000bb0014007a20 */ /* 0x004fc40000410000 */
[----:B---3--:R-:W-:-:S04]  /*c000*/  IMAD.MOV.U32 R198, RZ, RZ, R189 ;  /* 0x000000ffffc67224 */ /* 0x008fc800078e00bd */
[----:B------:R2:W3:Y:S02]  /*c010*/  MUFU.TANH R90, R0 ;  /* 0x00000000005a7308 */ /* 0x0004e40000002400 */
[----:B--2---:R-:W-:Y:S02]  /*c020*/  FMUL.FTZ R0, R21, c[0x0][0x2ec] ;  /* 0x0000bb0015007a20 */ /* 0x004fe40000410000 */
[----:B---3--:R-:W-:-:S04]  /*c030*/  IMAD.MOV.U32 R210, RZ, RZ, R90 ;  /* 0x000000ffffd27224 */ /* 0x008fc800078e005a */
[----:B------:R2:W-:Y:S02]  /*c040*/  MUFU.TANH R136, R0 ;  /* 0x0000000000887308 */ /* 0x0005e40000002400 */
[----:B--2---:R-:W-:-:S06]  /*c050*/  FMUL.FTZ R0, R22, c[0x0][0x2ec] ;  /* 0x0000bb0016007a20 */ /* 0x004fcc0000410000 */
[----:B------:R2:W-:Y:S02]  /*c060*/  MUFU.TANH R252, R0 ;  /* 0x0000000000fc7308 */ /* 0x0005e40000002400 */
[----:B--2---:R-:W-:Y:S02]  /*c070*/  FMUL.FTZ R0, R23, c[0x0][0x2ec] ;  /* 0x0000bb0017007a20 */ /* 0x004fe40000410000 */
[----:B------:R-:W-:Y:S01]  /*c080*/  HMMA.16816.F32.BF16 R20, R8, R52, R24 ;  /* 0x000000340814723c */ /* 0x000fe20000041818 */
[----:B------:R-:W2:Y:S03]  /*c090*/  LDSM.16.M88.4 R52, [R216+0x8800] ;  /* 0x00880000d834783b */ /* 0x000ea60000000200 */
[----:B------:R3:W4:Y:S04]  /*c0a0*/  MUFU.TANH R93, R0 ;  /* 0x00000000005d7308 */ /* 0x0007280000002400 */
[----:B-1----:R-:W-:Y:S08]  /*c0b0*/  HMMA.16816.F32.BF16 R24, R12, R32, R112 ;  /* 0x000000200c18723c */ /* 0x002ff00000041870 */
[----:B------:R-:W-:Y:S01]  /*c0c0*/  HMMA.16816.F32.BF16 R112, R16, R44, R200 ;  /* 0x0000002c1070723c */ /* 0x000fe200000418c8 */
[----:B---3--:R-:W-:-:S02]  /*c0d0*/  FMUL.FTZ R0, R28, c[0x0][0x2ec] ;  /* 0x0000bb001c007a20 */ /* 0x008fc40000410000 */
[----:B----4-:R-:W-:Y:S02]  /*c0e0*/  IMAD.MOV.U32 R199, RZ, RZ, R93 ;  /* 0x000000ffffc77224 */ /* 0x010fe400078e005d */
[----:B------:R1:W-:Y:S02]  /*c0f0*/  MUFU.TANH R239, R0 ;  /* 0x0000000000ef7308 */ /* 0x0003e40000002400 */
[----:B------:R-:W-:Y:S02]  /*c100*/  IMAD.MOV.U32 R201, RZ, RZ, R101 ;  /* 0x000000ffffc97224 */ /* 0x000fe400078e0065 */
[----:B------:R-:W-:Y:S02]  /*c110*/  IMAD.MOV.U32 R101, RZ, RZ, R73 ;  /* 0x000000ffff657224 */ /* 0x000fe400078e0049 */
[----:B------:R-:W-:Y:S01]  /*c120*/  HMMA.16816.F32.BF16 R72, R16, R46, R204 ;  /* 0x0000002e1048723c */ /* 0x000fe200000418cc */
[----:B------:R-:W-:Y:S02]  /*c130*/  IMAD.MOV.U32 R200, RZ, RZ, R98 ;  /* 0x000000ffffc87224 */ /* 0x000fe400078e0062 */
[----:B------:R-:W-:-:S02]  /*c140*/  IMAD.MOV.U32 R98, RZ, RZ, R133 ;  /* 0x000000ffff627224 */ /* 0x000fc400078e0085 */
[----:B------:R-:W-:Y:S02]  /*c150*/  IMAD.MOV.U32 R202, RZ, RZ, R99 ;  /* 0x000000ffffca7224 */ /* 0x000fe400078e0063 */
[----:B------:R-:W-:Y:S02]  /*c160*/  IMAD.MOV.U32 R99, RZ, RZ, R3 ;  /* 0x000000ffff637224 */ /* 0x000fe400078e0003 */
[----:B------:R-:W-:Y:S02]  /*c170*/  IMAD.MOV.U32 R203, RZ, RZ, R94 ;  /* 0x000000ffffcb7224 */ /* 0x000fe400078e005e */
[----:B-1----:R-:W-:Y:S02]  /*c180*/  FMUL.FTZ R0, R29, c[0x0][0x2ec] ;  /* 0x0000bb001d007a20 */ /* 0x002fe40000410000 */
[----:B------:R-:W-:Y:S02]  /*c190*/  IMAD.MOV.U32 R93, RZ, RZ, R85 ;  /* 0x000000ffff5d7224 */ /* 0x000fe400078e0055 */
[----:B------:R1:W-:Y:S01]  /*c1a0*/  MUFU.TANH R193, R0 ;  /* 0x0000000000c17308 */ /* 0x0003e20000002400 */
[----:B------:R-:W-:-:S02]  /*c1b0*/  IMAD.MOV.U32 R94, RZ, RZ, R86 ;  /* 0x000000ffff5e7224 */ /* 0x000fc400078e0056 */
[----:B------:R-:W-:Y:S02]  /*c1c0*/  IMAD.MOV.U32 R204, RZ, RZ, R96 ;  /* 0x000000ffffcc7224 */ /* 0x000fe400078e0060 */
[----:B------:R-:W-:Y:S02]  /*c1d0*/  IMAD.MOV.U32 R207, RZ, RZ, R97 ;  /* 0x000000ffffcf7224 */ /* 0x000fe400078e0061 */
[----:B------:R-:W-:Y:S02]  /*c1e0*/  IMAD.MOV.U32 R96, RZ, RZ, R78 ;  /* 0x000000ffff607224 */ /* 0x000fe400078e004e */
[----:B------:R-:W-:Y:S02]  /*c1f0*/  IMAD.MOV.U32 R97, RZ, RZ, R79 ;  /* 0x000000ffff617224 */ /* 0x000fe400078e004f */
[----:B------:R-:W-:Y:S02]  /*c200*/  IMAD.MOV.U32 R206, RZ, RZ, R77 ;  /* 0x000000ffffce7224 */ /* 0x000fe400078e004d */
[----:B-1----:R-:W-:-:S04]  /*c210*/  FMUL.FTZ R0, R30, c[0x0][0x2ec] ;  /* 0x0000bb001e007a20 */ /* 0x002fc80000410000 */
[----:B------:R1:W-:Y:S02]  /*c220*/  MUFU.TANH R238, R0 ;  /* 0x0000000000ee7308 */ /* 0x0003e40000002400 */
[----:B-1----:R-:W-:Y:S02]  /*c230*/  FMUL.FTZ R0, R31, c[0x0][0x2ec] ;  /* 0x0000bb001f007a20 */ /* 0x002fe40000410000 */
[----:B------:R-:W-:Y:S01]  /*c240*/  HMMA.16816.F32.BF16 R28, R12, R34, R116 ;  /* 0x000000220c1c723c */ /* 0x000fe20000041874 */
[----:B------:R-:W-:Y:S03]  /*c250*/  LDSM.16.M88.4 R32, [R215+0x3000] ;  /* 0x00300000d720783b */ /* 0x000fe60000000200 */
[----:B------:R1:W3:Y:S03]  /*c260*/  MUFU.TANH R92, R0 ;  /* 0x00000000005c7308 */ /* 0x0002e60000002400 */
[----:B------:R-:W-:-:S02]  /*c270*/  IMAD.MOV.U32 R116, RZ, RZ, R187 ;  /* 0x000000ffff747224 */ /* 0x000fc400078e00bb */
[----:B------:R-:W-:Y:S02]  /*c280*/  IMAD.MOV.U32 R117, RZ, RZ, R95 ;  /* 0x000000ffff757224 */ /* 0x000fe400078e005f */
[----:B------:R-:W-:Y:S02]  /*c290*/  IMAD.MOV.U32 R118, RZ, RZ, R184 ;  /* 0x000000ffff767224 */ /* 0x000fe400078e00b8 */
[----:B------:R-:W-:Y:S02]  /*c2a0*/  IMAD.MOV.U32 R184, RZ, RZ, R84 ;  /* 0x000000ffffb87224 */ /* 0x000fe400078e0054 */
[----:B------:R-:W-:Y:S02]  /*c2b0*/  IMAD.MOV.U32 R95, RZ, RZ, R87 ;  /* 0x000000ffff5f7224 */ /* 0x000fe400078e0057 */
[----:B--2---:R-:W-:Y:S01]  /*c2c0*/  HMMA.16816.F32.BF16 R84, R16, R52, R244 ;  /* 0x000000341054723c */ /* 0x004fe200000418f4 */
[----:B-1----:R-:W-:Y:S02]  /*c2d0*/  FMUL.FTZ R0, R20, c[0x0][0x2ec] ;  /* 0x0000bb0014007a20 */ /* 0x002fe40000410000 */
[----:B---3--:R-:W-:-:S02]  /*c2e0*/  IMAD.MOV.U32 R197, RZ, RZ, R92 ;  /* 0x000000ffffc57224 */ /* 0x008fc400078e005c */
[----:B------:R1:W-:Y:S01]  /*c2f0*/  MUFU.TANH R194, R0 ;  /* 0x0000000000c27308 */ /* 0x0003e20000002400 */
[----:B------:R-:W-:Y:S02]  /*c300*/  IMAD.MOV.U32 R92, RZ, RZ, R76 ;  /* 0x000000ffff5c7224 */ /* 0x000fe400078e004c */
[----:B------:R-:W-:Y:S01]  /*c310*/  HMMA.16816.F32.BF16 R44, R8, R58, R28 ;  /* 0x0000003a082c723c */ /* 0x000fe2000004181c */
[----:B------:R-:W-:-:S07]  /*c320*/  IMAD.MOV.U32 R119, RZ, RZ, R186 ;  /* 0x000000ffff777224 */ /* 0x000fce00078e00ba */
[----:B------:R-:W-:Y:S01]  /*c330*/  HMMA.16816.F32.BF16 R28, R12, R48, R120 ;  /* 0x000000300c1c723c */ /* 0x000fe20000041878 */
[----:B-1----:R-:W-:-:S06]  /*c340*/  FMUL.FTZ R0, R21, c[0x0][0x2ec] ;  /* 0x0000bb0015007a20 */ /* 0x002fcc0000410000 */
[----:B------:R-:W-:Y:S01]  /*c350*/  IMAD.MOV.U32 R122, RZ, RZ, R61 ;  /* 0x000000ffff7a7224 */ /* 0x000fe200078e003d */
[----:B------:R-:W-:Y:S01]  /*c360*/  HMMA.16816.F32.BF16 R76, R16, R62, R240 ;  /* 0x0000003e104c723c */ /* 0x000fe200000418f0 */
[----:B------:R1:W-:Y:S01]  /*c370*/  MUFU.TANH R129, R0 ;  /* 0x0000000000817308 */ /* 0x0003e20000002400 */
[----:B------:R-:W-:Y:S02]  /*c380*/  IMAD.MOV.U32 R61, RZ, RZ, R201 ;  /* 0x000000ffff3d7224 */ /* 0x000fe400078e00c9 */
[----:B------:R-:W-:Y:S02]  /*c390*/  IMAD.MOV.U32 R123, RZ, RZ, R209 ;  /* 0x000000ffff7b7224 */ /* 0x000fe400078e00d1 */
[----:B-1----:R-:W-:Y:S02]  /*c3a0*/  FMUL.FTZ R0, R22, c[0x0][0x2ec] ;  /* 0x0000bb0016007a20 */ /* 0x002fe40000410000 */
[----:B------:R-:W-:Y:S02]  /*c3b0*/  IMAD.MOV.U32 R201, RZ, RZ, R39 ;  /* 0x000000ffffc97224 */ /* 0x000fe400078e0027 */
[----:B------:R1:W-:Y:S01]  /*c3c0*/  MUFU.TANH R131, R0 ;  /* 0x0000000000837308 */ /* 0x0003e20000002400 */
[----:B------:R-:W-:-:S02]  /*c3d0*/  IMAD.MOV.U32 R209, RZ, RZ, R137 ;  /* 0x000000ffffd17224 */ /* 0x000fc400078e0089 */
[----:B------:R-:W-:Y:S01]  /*c3e0*/  IMAD.MOV.U32 R120, RZ, RZ, R123 ;  /* 0x000000ffff787224 */ /* 0x000fe200078e007b */
[----:B------:R2:W5:Y:S01]  /*c3f0*/  LDL.LU R137, [R1+0x4c] ;  /* 0x00004c0001897983 */ /* 0x0005620000300800 */
[----:B-1----:R-:W-:Y:S02]  /*c400*/  FMUL.FTZ R0, R23, c[0x0][0x2ec] ;  /* 0x0000bb0017007a20 */ /* 0x002fe40000410000 */
[----:B------:R-:W-:Y:S01]  /*c410*/  HMMA.16816.F32.BF16 R20, R8, R56, R24 ;  /* 0x000000380814723c */ /* 0x000fe20000041818 */
[----:B------:R-:W-:Y:S01]  /*c420*/  LDSM.16.M88.4 R56, [R230] ;  /* 0x00000000e638783b */ /* 0x000fe20000000200 */
[----:B------:R1:W3:Y:S06]  /*c430*/  MUFU.TANH R88, R0 ;  /* 0x0000000000587308 */ /* 0x0002ec0000002400 */
[----:B------:R-:W-:Y:S01]  /*c440*/  HMMA.16816.F32.BF16 R24, R12, R50, R124 ;  /* 0x000000320c18723c */ /* 0x000fe2000004187c */
[----:B------:R-:W4:Y:S01]  /*c450*/  LDSM.16.M88.4 R48, [R216+0x9000] ;  /* 0x00900000d830783b */ /* 0x000f220000000200 */
[----:B-1----:R-:W-:-:S02]  /*c460*/  FMUL.FTZ R0, R40, c[0x0][0x2ec] ;  /* 0x0000bb0028007a20 */ /* 0x002fc40000410000 */
[----:B---3--:R-:W-:Y:S02]  /*c470*/  IMAD.MOV.U32 R208, RZ, RZ, R88 ;  /* 0x000000ffffd07224 */ /* 0x008fe400078e0058 */
[----:B------:R1:W-:Y:S02]  /*c480*/  MUFU.TANH R192, R0 ;  /* 0x0000000000c07308 */ /* 0x0003e40000002400 */
[----:B-1----:R-:W-:-:S06]  /*c490*/  FMUL.FTZ R0, R41, c[0x0][0x2ec] ;  /* 0x0000bb0029007a20 */ /* 0x002fcc0000410000 */
[----:B------:R1:W3:Y:S01]  /*c4a0*/  MUFU.TANH R195, R0 ;  /* 0x0000000000c37308 */ /* 0x0002e20000002400 */
[----:B----4-:R-:W-:Y:S01]  /*c4b0*/  HMMA.16816.F32.BF16 R96, R16, R48, R96 ;  /* 0x000000301060723c */ /* 0x010fe20000041860 */
[----:B-1----:R-:W-:Y:S02]  /*c4c0*/  FMUL.FTZ R0, R42, c[0x0][0x2ec] ;  /* 0x0000bb002a007a20 */ /* 0x002fe40000410000 */
[----:B---3--:R-:W-:-:S04]  /*c4d0*/  IMAD.MOV.U32 R211, RZ, RZ, R195 ;  /* 0x000000ffffd37224 */ /* 0x008fc800078e00c3 */
[----:B------:R1:W-:Y:S01]  /*c4e0*/  MUFU.TANH R132, R0 ;  /* 0x0000000000847308 */ /* 0x0003e20000002400 */
[----:B------:R-:W-:Y:S02]  /*c4f0*/  IMAD.MOV.U32 R195, RZ, RZ, R91 ;  /* 0x000000ffffc37224 */ /* 0x000fe400078e005b */
[----:B------:R-:W-:Y:S01]  /*c500*/  HMMA.16816.F32.BF16 R88, R16, R54, R248 ;  /* 0x000000361058723c */ /* 0x000fe200000418f8 */
[----:B------:R-:W-:Y:S01]  /*c510*/  LDSM.16.M88.4 R52, [R215+0x3800] ;  /* 0x00380000d734783b */ /* 0x000fe20000000200 */
[----:B------:R-:W-:Y:S02]  /*c520*/  IMAD.MOV.U32 R60, RZ, RZ, R211 ;  /* 0x000000ffff3c7224 */ /* 0x000fe400078e00d3 */
[----:B-1----:R-:W-:-:S04]  /*c530*/  FMUL.FTZ R0, R43, c[0x0][0x2ec] ;  /* 0x0000bb002b007a20 */ /* 0x002fc80000410000 */
[----:B------:R-:W-:Y:S01]  /*c540*/  HMMA.16816.F32.BF16 R40, R8, R32, R28 ;  /* 0x000000200828723c */ /* 0x000fe2000004181c */
[----:B------:R1:W3:Y:S07]  /*c550*/  MUFU.TANH R187, R0 ;  /* 0x0000000000bb7308 */ /* 0x0002ee0000002400 */
[----:B------:R-:W-:Y:S01]  /*c560*/  HMMA.16816.F32.BF16 R92, R16, R50, R92 ;  /* 0x00000032105c723c */ /* 0x000fe2000004185c */
[----:B------:R-:W-:Y:S07]  /*c570*/  LDSM.16.M88.4 R48, [R229] ;  /* 0x00000000e530783b */ /* 0x000fee0000000200 */
[----:B------:R-:W-:Y:S01]  /*c580*/  HMMA.16816.F32.BF16 R28, R12, R56, R168 ;  /* 0x000000380c1c723c */ /* 0x000fe200000418a8 */
[----:B-1----:R-:W-:-:S04]  /*c590*/  FMUL.FTZ R0, R20, c[0x0][0x2ec] ;  /* 0x0000bb0014007a20 */ /* 0x002fc80000410000 */
[----:B------:R1:W-:Y:S02]  /*c5a0*/  MUFU.TANH R133, R0 ;  /* 0x0000000000857308 */ /* 0x0003e40000002400 */
[----:B-1----:R-:W-:-:S06]  /*c5b0*/  FMUL.FTZ R0, R21, c[0x0][0x2ec] ;  /* 0x0000bb0015007a20 */ /* 0x002fcc0000410000 */
[----:B------:R1:W4:Y:S02]  /*c5c0*/  MUFU.TANH R3, R0 ;  /* 0x0000000000037308 */ /* 0x0003240000002400 */
[----:B-1----:R-:W-:-:S06]  /*c5d0*/  FMUL.FTZ R0, R22, c[0x0][0x2ec] ;  /* 0x0000bb0016007a20 */ /* 0x002fcc0000410000 */
[----:B------:R1:W1:Y:S02]  /*c5e0*/  MUFU.TANH R191, R0 ;  /* 0x0000000000bf7308 */ /* 0x0002640000002400 */
[----:B-1----:R-:W-:Y:S02]  /*c5f0*/  FMUL.FTZ R0, R23, c[0x0][0x2ec] ;  /* 0x0000bb0017007a20 */ /* 0x002fe40000410000 */
[----:B------:R-:W-:Y:S01]  /*c600*/  HMMA.16816.F32.BF16 R20, R8, R34, R24 ;  /* 0x000000220814723c */ /* 0x000fe20000041818 */
[----:B------:R-:W1:Y:S03]  /*c610*/  LDSM.16.M88.4 R32, [R216+0x9800] ;  /* 0x00980000d820783b */ /* 0x000e660000000200 */
[----:B------:R2:W-:Y:S02]  /*c620*/  MUFU.TANH R205, R0 ;  /* 0x0000000000cd7308 */ /* 0x0005e40000002400 */
[----:B--2---:R-:W-:-:S06]  /*c630*/  FMUL.FTZ R0, R44, c[0x0][0x2ec] ;  /* 0x0000bb002c007a20 */ /* 0x004fcc0000410000 */
[----:B------:R2:W-:Y:S02]  /*c640*/  MUFU.TANH R189, R0 ;  /* 0x0000000000bd7308 */ /* 0x0005e40000002400 */
[----:B--2---:R-:W-:-:S06]  /*c650*/  FMUL.FTZ R0, R45, c[0x0][0x2ec] ;  /* 0x0000bb002d007a20 */ /* 0x004fcc0000410000 */
[----:B------:R2:W-:Y:S02]  /*c660*/  MUFU.TANH R247, R0 ;  /* 0x0000000000f77308 */ /* 0x0005e40000002400 */
[----:B--2---:R-:W-:-:S06]  /*c670*/  FMUL.FTZ R0, R46, c[0x0][0x2ec] ;  /* 0x0000bb002e007a20 */ /* 0x004fcc0000410000 */
[----:B------:R2:W1:Y:S01]  /*c680*/  MUFU.TANH R188, R0 ;  /* 0x0000000000bc7308 */ /* 0x0004620000002400 */
[----:B------:R-:W-:Y:S01]  /*c690*/  HMMA.16816.F32.BF16 R24, R12, R58, R172 ;  /* 0x0000003a0c18723c */ /* 0x000fe200000418ac */
[----:B------:R-:W-:Y:S01]  /*c6a0*/  IMAD.MOV.U32 R211, RZ, RZ, R136 ;  /* 0x000000ffffd37224 */ /* 0x000fe200078e0088 */
[----:B------:R-:W-:Y:S01]  /*c6b0*/  LDSM.16.M88.4 R56, [R228] ;  /* 0x00000000e438783b */ /* 0x000fe20000000200 */
[----:B--2---:R-:W-:Y:S02]  /*c6c0*/  FMUL.FTZ R0, R47, c[0x0][0x2ec] ;  /* 0x0000bb002f007a20 */ /* 0x004fe40000410000 */
[----:B------:R-:W-:-:S03]  /*c6d0*/  IMAD.MOV.U32 R121, RZ, RZ, R209 ;  /* 0x000000ffff797224 */ /* 0x000fc600078e00d1 */
[C---:B-1----:R-:W-:Y:S01]  /*c6e0*/  HMMA.16816.F32.BF16 R100, R16.reuse, R32, R100 ;  /* 0x000000201064723c */ /* 0x042fe20000041864 */
[----:B------:R1:W-:Y:S01]  /*c6f0*/  MUFU.TANH R246, R0 ;  /* 0x0000000000f67308 */ /* 0x0003e20000002400 */
[----:B------:R-:W-:Y:S02]  /*c700*/  IMAD.MOV.U32 R242, RZ, RZ, R122 ;  /* 0x000000fffff27224 */ /* 0x000fe400078e007a */
[----:B------:R-:W-:Y:S01]  /*c710*/  IMAD.MOV.U32 R243, RZ, RZ, R61 ;  /* 0x000000fffff37224 */ /* 0x000fe200078e003d */
[----:B------:R-:W2:Y:S03]  /*c720*/  S2R R127, SR_TID.X ;  /* 0x00000000007f7919 */ /* 0x000ea60000002100 */
[----:B------:R-:W-:Y:S01]  /*c730*/  HMMA.16816.F32.BF16 R116, R16, R34, R116 ;  /* 0x000000221074723c */ /* 0x000fe20000041874 */
[----:B------:R-:W-:Y:S01]  /*c740*/  IMAD.MOV.U32 R251, RZ, RZ, R207 ;  /* 0x000000fffffb7224 */ /* 0x000fe200078e00cf */
[----:B------:R2:W5:Y:S01]  /*c750*/  LDL.LU R136, [R1+0x48] ;  /* 0x0000480001887983 */ /* 0x0005620000300800 */
[----:B-1----:R-:W-:-:S04]  /*c760*/  FMUL.FTZ R0, R40, c[0x0][0x2ec] ;  /* 0x0000bb0028007a20 */ /* 0x002fc80000410000 */
[----:B------:R1:W-:Y:S01]  /*c770*/  MUFU.TANH R186, R0 ;  /* 0x0000000000ba7308 */ /* 0x0003e20000002400 */
[----:B------:R-:W-:Y:S01]  /*c780*/  HMMA.16816.F32.BF16 R44, R8, R52, R28 ;  /* 0x00000034082c723c */ /* 0x000fe2000004181c */
[----:B------:R-:W-:Y:S01]  /*c790*/  IMAD.MOV.U32 R123, RZ, RZ, R211 ;  /* 0x000000ffff7b7224 */ /* 0x000fe200078e00d3 */
[----:B------:R-:W-:Y:S01]  /*c7a0*/  LDSM.16.M88.4 R28, [R227] ;  /* 0x00000000e31c783b */ /* 0x000fe20000000200 */
[----:B-1----:R-:W-:-:S04]  /*c7b0*/  FMUL.FTZ R0, R41, c[0x0][0x2ec] ;  /* 0x0000bb0029007a20 */ /* 0x002fc80000410000 */
[----:B------:R1:W-:Y:S02]  /*c7c0*/  MUFU.TANH R245, R0 ;  /* 0x0000000000f57308 */ /* 0x0003e40000002400 */
[----:B-1----:R-:W-:-:S06]  /*c7d0*/  FMUL.FTZ R0, R42, c[0x0][0x2ec] ;  /* 0x0000bb002a007a20 */ /* 0x002fcc0000410000 */
[----:B------:R1:W-:Y:S02]  /*c7e0*/  MUFU.TANH R39, R0 ;  /* 0x0000000000277308 */ /* 0x0003e40000002400 */
[----:B-1----:R-:W-:Y:S02]  /*c7f0*/  FMUL.FTZ R0, R43, c[0x0][0x2ec] ;  /* 0x0000bb002b007a20 */ /* 0x002fe40000410000 */
[----:B------:R-:W1:Y:S04]  /*c800*/  LDSM.16.M88.4 R40, [R215+0x4000] ;  /* 0x00400000d728783b */ /* 0x000e680000000200 */
[----:B------:R2:W-:Y:S01]  /*c810*/  MUFU.TANH R211, R0 ;  /* 0x0000000000d37308 */ /* 0x0005e20000002400 */
[----:B------:R-:W-:Y:S01]  /*c820*/  HMMA.16816.F32.BF16 R16, R8, R54, R24 ;  /* 0x000000360810723c */ /* 0x000fe20000041818 */
[----:B------:R-:W-:Y:S01]  /*c830*/  IMAD.MOV.U32 R122, RZ, RZ, R60 ;  /* 0x000000ffff7a7224 */ /* 0x000fe200078e003c */
[----:B------:R-:W-:Y:S01]  /*c840*/  LDSM.16.M88.4 R52, [R226] ;  /* 0x00000000e234783b */ /* 0x000fe20000000200 */
[----:B--2---:R-:W-:-:S04]  /*c850*/  FMUL.FTZ R0, R20, c[0x0][0x2ec] ;  /* 0x0000bb0014007a20 */ /* 0x004fc80000410000 */
[----:B------:R2:W1:Y:S01]  /*c860*/  MUFU.TANH R173, R0 ;  /* 0x0000000000ad7308 */ /* 0x0004620000002400 */
[----:B------:R-:W-:Y:S01]  /*c870*/  HMMA.16816.F32.BF16 R24, R12, R48, R176 ;  /* 0x000000300c18723c */ /* 0x000fe200000418b0 */
[----:B------:R-:W-:Y:S02]  /*c880*/  IMAD.MOV.U32 R60, RZ, RZ, R185 ;  /* 0x000000ffff3c7224 */ /* 0x000fe400078e00b9 */
[----:B--2---:R-:W-:-:S04]  /*c890*/  FMUL.FTZ R0, R21, c[0x0][0x2ec] ;  /* 0x0000bb0015007a20 */ /* 0x004fc80000410000 */
[----:B------:R2:W-:Y:S01]  /*c8a0*/  MUFU.TANH R209, R0 ;  /* 0x0000000000d17308 */ /* 0x0005e20000002400 */
[----:B------:R-:W-:Y:S02]  /*c8b0*/  IMAD.MOV.U32 R250, RZ, RZ, R184 ;  /* 0x000000fffffa7224 */ /* 0x000fe400078e00b8 */
[----:B--2---:R-:W-:-:S05]  /*c8c0*/  FMUL.FTZ R0, R22, c[0x0][0x2ec] ;  /* 0x0000bb0016007a20 */ /* 0x004fca0000410000 */
[----:B------:R2:W1:Y:S01]  /*c8d0*/  MUFU.TANH R185, R0 ;  /* 0x0000000000b97308 */ /* 0x0004620000002400 */
[----:B------:R-:W-:Y:S02]  /*c8e0*/  IMAD.MOV.U32 R168, RZ, RZ, R204 ;  /* 0x000000ffffa87224 */ /* 0x000fe400078e00cc */
[----:B--2---:R-:W-:-:S05]  /*c8f0*/  FMUL.FTZ R0, R23, c[0x0][0x2ec] ;  /* 0x0000bb0017007a20 */ /* 0x004fca0000410000 */
[----:B------:R2:W-:Y:S01]  /*c900*/  MUFU.TANH R207, R0 ;  /* 0x0000000000cf7308 */ /* 0x0005e20000002400 */
[----:B------:R-:W-:Y:S01]  /*c910*/  IMAD.MOV.U32 R249, RZ, RZ, R242 ;  /* 0x000000fffff97224 */ /* 0x000fe200078e00f2 */
[----:B------:R-:W-:Y:S01]  /*c920*/  HMMA.16816.F32.BF16 R20, R12, R50, R180 ;  /* 0x000000320c14723c */ /* 0x000fe200000418b4 */
[----:B------:R-:W-:Y:S01]  /*c930*/  IMAD.MOV.U32 R242, RZ, RZ, R38 ;  /* 0x000000fffff27224 */ /* 0x000fe200078e0026 */
[----:B------:R-:W-:Y:S01]  /*c940*/  LDSM.16.M88.4 R48, [R225] ;  /* 0x00000000e130783b */ /* 0x000fe20000000200 */
[----:B--2---:R-:W-:-:S04]  /*c950*/  FMUL.FTZ R0, R44, c[0x0][0x2ec] ;  /* 0x0000bb002c007a20 */ /* 0x004fc80000410000 */
[----:B------:R2:W-:Y:S01]  /*c960*/  MUFU.TANH R184, R0 ;  /* 0x0000000000b87308 */ /* 0x0005e20000002400 */
[----:B-1----:R-:W-:Y:S01]  /*c970*/  HMMA.16816.F32.BF16 R32, R8, R40, R24 ;  /* 0x000000280820723c */ /* 0x002fe20000041818 */
[----:B------:R-:W-:Y:S01]  /*c980*/  IMAD.MOV.U32 R172, RZ, RZ, R202 ;  /* 0x000000ffffac7224 */ /* 0x000fe200078e00ca */
[----:B------:R-:W-:Y:S01]  /*c990*/  LDSM.16.M88.4 R24, [R224] ;  /* 0x00000000e018783b */ /* 0x000fe20000000200 */
[----:B--2---:R-:W-:-:S04]  /*c9a0*/  FMUL.FTZ R0, R45, c[0x0][0x2ec] ;  /* 0x0000bb002d007a20 */ /* 0x004fc80000410000 */
[----:B------:R1:W-:Y:S01]  /*c9b0*/  MUFU.TANH R204, R0 ;  /* 0x0000000000cc7308 */ /* 0x0003e20000002400 */
[----:B------:R-:W-:Y:S02]  /*c9c0*/  IMAD.MOV.U32 R176, RZ, RZ, R37 ;  /* 0x000000ffffb07224 */ /* 0x000fe400078e0025 */
[----:B-1----:R-:W-:-:S05]  /*c9d0*/  FMUL.FTZ R0, R46, c[0x0][0x2ec] ;  /* 0x0000bb002e007a20 */ /* 0x002fca0000410000 */
[----:B------:R1:W2:Y:S01]  /*c9e0*/  MUFU.TANH R38, R0 ;  /* 0x0000000000267308 */ /* 0x0002a20000002400 */
[----:B------:R-:W-:Y:S02]  /*c9f0*/  IMAD.MOV.U32 R175, RZ, RZ, R200 ;  /* 0x000000ffffaf7224 */ /* 0x000fe400078e00c8 */
[----:B-1----:R-:W-:Y:S02]  /*ca00*/  FMUL.FTZ R0, R47, c[0x0][0x2ec] ;  /* 0x0000bb002f007a20 */ /* 0x002fe40000410000 */
[----:B------:R-:W1:Y:S03]  /*ca10*/  LDSM.16.M88.4 R44, [R215+0x4800] ;  /* 0x00480000d72c783b */ /* 0x000e660000000200 */
[----:B------:R2:W-:Y:S01]  /*ca20*/  MUFU.TANH R202, R0 ;  /* 0x0000000000ca7308 */ /* 0x0005e20000002400 */
[----:B------:R-:W-:Y:S01]  /*ca30*/  HMMA.16816.F32.BF16 R64, R12, R56, R64 ;  /* 0x000000380c40723c */ /* 0x000fe20000041840 */
[----:B--2---:R-:W-:-:S06]  /*ca40*/  FMUL.FTZ R0, R16, c[0x0][0x2ec] ;  /* 0x0000bb0010007a20 */ /* 0x004fcc0000410000 */
[----:B------:R2:W1:Y:S01]  /*ca50*/  MUFU.TANH R37, R0 ;  /* 0x0000000000257308 */ /* 0x0004620000002400 */
[----:B------:R-:W-:Y:S02]  /*ca60*/  IMAD.MOV.U32 R248, RZ, RZ, R198 ;  /* 0x000000fffff87224 */ /* 0x000fe400078e00c6 */
[----:B--2---:R-:W-:-:S05]  /*ca70*/  FMUL.FTZ R0, R17, c[0x0][0x2ec] ;  /* 0x0000bb0011007a20 */ /* 0x004fca0000410000 */
[----:B------:R2:W-:Y:S02]  /*ca80*/  MUFU.TANH R200, R0 ;  /* 0x0000000000c87308 */ /* 0x0005e40000002400 */
[----:B--2---:R-:W-:-:S06]  /*ca90*/  FMUL.FTZ R0, R18, c[0x0][0x2ec] ;  /* 0x0000bb0012007a20 */ /* 0x004fcc0000410000 */
[----:B------:R2:W1:Y:S01]  /*caa0*/  MUFU.TANH R174, R0 ;  /* 0x0000000000ae7308 */ /* 0x0004620000002400 */
[----:B------:R-:W-:Y:S01]  /*cab0*/  IMAD.MOV.U32 R178, RZ, RZ, R195 ;  /* 0x000000ffffb27224 */ /* 0x000fe200078e00c3 */
[----:B------:R-:W-:Y:S01]  /*cac0*/  HMMA.16816.F32.BF16 R68, R12, R58, R68 ;  /* 0x0000003a0c44723c */ /* 0x000fe20000041844 */
[----:B--2---:R-:W-:-:S07]  /*cad0*/  FMUL.FTZ R0, R19, c[0x0][0x2ec] ;  /* 0x0000bb0013007a20 */ /* 0x004fce0000410000 */
[----:B------:R-:W-:Y:S01]  /*cae0*/  HMMA.16816.F32.BF16 R16, R8, R42, R20 ;  /* 0x0000002a0810723c */ /* 0x000fe20000041814 */
[----:B------:R-:W-:Y:S01]  /*caf0*/  IMAD.MOV.U32 R61, RZ, RZ, R135 ;  /* 0x000000ffff3d7224 */ /* 0x000fe200078e0087 */
[----:B------:R2:W-:Y:S01]  /*cb00*/  MUFU.TANH R198, R0 ;  /* 0x0000000000c67308 */ /* 0x0005e20000002400 */
[----:B------:R-:W-:Y:S01]  /*cb10*/  IMAD.MOV.U32 R177, RZ, RZ, R130 ;  /* 0x000000ffffb17224 */ /* 0x000fe200078e0082 */
[----:B------:R1:W5:Y:S01]  /*cb20*/  LDL.LU R135, [R1+0x44] ;  /* 0x0000440001877983 */ /* 0x0003620000300800 */
[----:B------:R-:W-:-:S03]  /*cb30*/  IMAD.MOV.U32 R244, RZ, RZ, R60 ;  /* 0x000000fffff47224 */ /* 0x000fc600078e003c */
[----:B------:R-:W-:Y:S01]  /*cb40*/  HMMA.16816.F32.BF16 R56, R12, R30, R104 ;  /* 0x0000001e0c38723c */ /* 0x000fe20000041868 */
[----:B------:R-:W-:Y:S01]  /*cb50*/  IMAD.MOV.U32 R179, RZ, RZ, R203 ;  /* 0x000000ffffb37224 */ /* 0x000fe200078e00cb */
[----:B------:R-:W-:Y:S01]  /*cb60*/  LDSM.16.M88.4 R20, [R223] ;  /* 0x00000000df14783b */ /* 0x000fe20000000200 */
[----:B--2---:R-:W-:-:S04]  /*cb70*/  FMUL.FTZ R0, R32, c[0x0][0x2ec] ;  /* 0x0000bb0020007a20 */ /* 0x004fc80000410000 */
[----:B------:R2:W1:Y:S01]  /*cb80*/  MUFU.TANH R169, R0 ;  /* 0x0000000000a97308 */ /* 0x0004620000002400 */
[----:B------:R-:W-:Y:S02]  /*cb90*/  IMAD.MOV.U32 R240, RZ, RZ, R61 ;  /* 0x000000fffff07224 */ /* 0x000fe400078e003d */
[----:B------:R-:W-:Y:S01]  /*cba0*/  HMMA.16816.F32.BF16 R60, R12, R28, R108 ;  /* 0x0000001c0c3c723c */ /* 0x000fe2000004186c */
[----:B--2---:R-:W-:-:S04]  /*cbb0*/  FMUL.FTZ R0, R33, c[0x0][0x2ec] ;  /* 0x0000bb0021007a20 */ /* 0x004fc80000410000 */
[----:B------:R2:W-:Y:S03]  /*cbc0*/  MUFU.TANH R195, R0 ;  /* 0x0000000000c37308 */ /* 0x0005e60000002400 */
[----:B-1----:R-:W-:Y:S01]  /*cbd0*/  HMMA.16816.F32.BF16 R28, R8, R44, R64 ;  /* 0x0000002c081c723c */ /* 0x002fe20000041840 */
[----:B------:R-:W-:Y:S02]  /*cbe0*/  IMAD.MOV.U32 R203, RZ, RZ, R193 ;  /* 0x000000ffffcb7224 */ /* 0x000fe400078e00c1 */
[----:B--2---:R-:W-:-:S04]  /*cbf0*/  FMUL.FTZ R0, R34, c[0x0][0x2ec] ;  /* 0x0000bb0022007a20 */ /* 0x004fc80000410000 */
[----:B------:R1:W2:Y:S01]  /*cc00*/  MUFU.TANH R130, R0 ;  /* 0x0000000000827308 */ /* 0x0002a20000002400 */
[----:B------:R-:W-:Y:S01]  /*cc10*/  HMMA.16816.F32.BF16 R40, R12, R52, R112 ;  /* 0x000000340c28723c */ /* 0x000fe20000041870 */
[----:B------:R-:W-:Y:S02]  /*cc20*/  IMAD.MOV.U32 R170, RZ, RZ, R190 ;  /* 0x000000ffffaa7224 */ /* 0x000fe400078e00be */
[----:B-1----:R-:W-:-:S05]  /*cc30*/  FMUL.FTZ R0, R35, c[0x0][0x2ec] ;  /* 0x0000bb0023007a20 */ /* 0x002fca0000410000 */
[----:B------:R-:W-:Y:S01]  /*cc40*/  HMMA.16816.F32.BF16 R52, R12, R54, R72 ;  /* 0x000000360c34723c */ /* 0x000fe20000041848 */
[----:B------:R-:W1:Y:S01]  /*cc50*/  LDSM.16.M88.4 R72, [R222] ;  /* 0x00000000de48783b */ /* 0x000e620000000200 */
[----:B------:R2:W-:Y:S01]  /*cc60*/  MUFU.TANH R193, R0 ;  /* 0x0000000000c17308 */ /* 0x0005e20000002400 */
[----:B------:R-:W-:Y:S02]  /*cc70*/  IMAD.MOV.U32 R124, RZ, RZ, R121 ;  /* 0x000000ffff7c7224 */ /* 0x000fe400078e0079 */
[----:B------:R-:W1:Y:S01]  /*cc80*/  LDSM.16.M88.4 R32, [R215+0x5000] ;  /* 0x00500000d720783b */ /* 0x000e620000000200 */
[----:B--2---:R-:W-:-:S04]  /*cc90*/  FMUL.FTZ R0, R16, c[0x0][0x2ec] ;  /* 0x0000bb0010007a20 */ /* 0x004fc80000410000 */
[----:B------:R2:W1:Y:S01]  /*cca0*/  MUFU.TANH R125, R0 ;  /* 0x00000000007d7308 */ /* 0x0004620000002400 */
[----:B------:R-:W-:Y:S01]  /*ccb0*/  HMMA.16816.F32.BF16 R68, R8, R46, R68 ;  /* 0x0000002e0844723c */ /* 0x000fe20000041844 */
[----:B---3--:R-:W-:Y:S02]  /*ccc0*/  IMAD.MOV.U32 R171, RZ, RZ, R187 ;  /* 0x000000ffffab7224 */ /* 0x008fe400078e00bb */
[----:B--2---:R-:W-:-:S04]  /*ccd0*/  FMUL.FTZ R0, R17, c[0x0][0x2ec] ;  /* 0x0000bb0011007a20 */ /* 0x004fc80000410000 */
[----:B------:R2:W-:Y:S02]  /*cce0*/  MUFU.TANH R190, R0 ;  /* 0x0000000000be7308 */ /* 0x0005e40000002400 */
[----:B--2---:R-:W-:-:S06]  /*ccf0*/  FMUL.FTZ R0, R18, c[0x0][0x2ec] ;  /* 0x0000bb0012007a20 */ /* 0x004fcc0000410000 */
[----:B------:R2:W3:Y:S01]  /*cd00*/  MUFU.TANH R121, R0 ;  /* 0x0000000000797308 */ /* 0x0004e20000002400 */
[----:B------:R-:W-:Y:S02]  /*cd10*/  IMAD.SHL.U32 R127, R127, 0x2, RZ ;  /* 0x000000027f7f7824 */ /* 0x000fe400078e00ff */
[----:B------:R-:W-:Y:S02]  /*cd20*/  IMAD.MOV.U32 R126, RZ, RZ, R123 ;  /* 0x000000ffff7e7224 */ /* 0x000fe400078e007b */
[----:B--2---:R-:W-:Y:S02]  /*cd30*/  FMUL.FTZ R0, R19, c[0x0][0x2ec] ;  /* 0x0000bb0013007a20 */ /* 0x004fe40000410000 */
[----:B------:R-:W-:Y:S01]  /*cd40*/  IMAD.MOV.U32 R123, RZ, RZ, R208 ;  /* 0x000000ffff7b7224 */ /* 0x000fe200078e00d0 */
[----:B------:R-:W-:Y:S01]  /*cd50*/  LOP3.LUT R127, R127, 0x6, RZ, 0xc0, !PT ;  /* 0x000000067f7f7812 */ /* 0x000fe200078ec0ff */
[----:B------:R2:W-:Y:S01]  /*cd60*/  MUFU.TANH R187, R0 ;  /* 0x0000000000bb7308 */ /* 0x0005e20000002400 */
[----:B------:R-:W-:-:S02]  /*cd70*/  IMAD.MOV.U32 R208, RZ, RZ, R7 ;  /* 0x000000ffffd07224 */ /* 0x000fc400078e0007 */
[----:B------:R-:W-:Y:S02]  /*cd80*/  IMAD.MOV.U32 R241, RZ, RZ, R243 ;  /* 0x000000fffff17224 */ /* 0x000fe400078e00f3 */
[----:B------:R-:W-:Y:S01]  /*cd90*/  IMAD.MOV.U32 R183, RZ, RZ, R2 ;  /* 0x000000ffffb77224 */ /* 0x000fe200078e0002 */
[----:B-1----:R-:W-:Y:S01]  /*cda0*/  HMMA.16816.F32.BF16 R100, R12, R72, R100 ;  /* 0x000000480c64723c */ /* 0x002fe20000041864 */
[----:B------:R-:W1:Y:S01]  /*cdb0*/  LDSM.16.M88.4 R16, [R215+0x5800] ;  /* 0x00580000d710783b */ /* 0x000e620000000200 */
[----:B--2---:R-:W-:-:S04]  /*cdc0*/  FMUL.FTZ R0, R28, c[0x0][0x2ec] ;  /* 0x0000bb001c007a20 */ /* 0x004fc80000410000 */
[----:B------:R2:W1:Y:S01]  /*cdd0*/  MUFU.TANH R113, R0 ;  /* 0x0000000000717308 */ /* 0x0004620000002400 */
[----:B------:R-:W-:Y:S02]  /*cde0*/  IMAD.SHL.U32 R7, R249, 0x100, RZ ;  /* 0x00000100f9077824 */ /* 0x000fe400078e00ff */
[----:B------:R-:W-:Y:S02]  /*cdf0*/  IMAD.MOV.U32 R243, RZ, RZ, R4 ;  /* 0x000000fffff37224 */ /* 0x000fe400078e0004 */
[----:B--2---:R-:W-:-:S04]  /*ce00*/  FMUL.FTZ R0, R29, c[0x0][0x2ec] ;  /* 0x0000bb001d007a20 */ /* 0x004fc80000410000 */
[----:B------:R2:W-:Y:S01]  /*ce10*/  MUFU.TANH R182, R0 ;  /* 0x0000000000b67308 */ /* 0x0005e20000002400 */
[----:B------:R-:W-:Y:S02]  /*ce20*/  FMUL.FTZ R4, R68, c[0x0][0x2ec] ;  /* 0x0000bb0044047a20 */ /* 0x000fe40000410000 */
[----:B------:R-:W-:Y:S02]  /*ce30*/  FMUL.FTZ R2, R31, c[0x0][0x2ec] ;  /* 0x0000bb001f027a20 */ /* 0x000fe40000410000 */
[----:B--2---:R-:W-:-:S04]  /*ce40*/  FMUL.FTZ R0, R30, c[0x0][0x2ec] ;  /* 0x0000bb001e007a20 */ /* 0x004fc80000410000 */
[----:B------:R2:W1:Y:S08]  /*ce50*/  MUFU.TANH R109, R0 ;  /* 0x00000000006d7308 */ /* 0x0004700000002400 */
[----:B------:R1:W1:Y:S01]  /*ce60*/  MUFU.TANH R107, R4 ;  /* 0x00000004006b7308 */ /* 0x0002620000002400 */
[----:B--2---:R-:W-:-:S04]  /*ce70*/  LOP3.LUT R0, R7, 0x8, R127, 0xfe, !PT ;  /* 0x0000000807007812 */ /* 0x004fc800078efe7f */
[----:B------:R-:W-:Y:S01]  /*ce80*/  ISETP.GE.AND P5, PT, R0, R6, PT ;  /* 0x000000060000720c */ /* 0x000fe20003fa6270 */
[----:B-1----:R-:W-:-:S03]  /*ce90*/  FMUL.FTZ R4, R70, c[0x0][0x2ec] ;  /* 0x0000bb0046047a20 */ /* 0x002fc60000410000 */
[----:B------:R-:W-:Y:S01]  /*cea0*/  FSEL R70, R183, -INF , !P5 ;  /* 0xff800000b7467808 */ /* 0x000fe20006800000 */
[----:B------:R-:W-:Y:S01]  /*ceb0*/  IMAD.MOV.U32 R183, RZ, RZ, R176 ;  /* 0x000000ffffb77224 */ /* 0x000fe200078e00b0 */
[----:B------:R-:W-:Y:S01]  /*cec0*/  ISETP.GE.AND P1, PT, R0, R5, PT ;  /* 0x000000050000720c */ /* 0x000fe20003f26270 */
[----:B------:R1:W-:Y:S01]  /*ced0*/  MUFU.TANH R180, R2 ;  /* 0x0000000200b47308 */ /* 0x0003e20000002400 */
[----:B------:R-:W-:Y:S02]  /*cee0*/  IMAD.MOV.U32 R176, RZ, RZ, R177 ;  /* 0x000000ffffb07224 */ /* 0x000fe400078e00b1 */
[----:B------:R-:W-:Y:S01]  /*cef0*/  IMAD.MOV.U32 R177, RZ, RZ, R178 ;  /* 0x000000ffffb17224 */ /* 0x000fe200078e00b2 */
[----:B------:R-:W-:Y:S01]  /*cf00*/  FSEL R73, R183, -INF , !P1 ;  /* 0xff800000b7497808 */ /* 0x000fe20004800000 */
[----:B------:R-:W-:Y:S02]  /*cf10*/  IMAD.MOV.U32 R178, RZ, RZ, R179 ;  /* 0x000000ffffb27224 */ /* 0x000fe400078e00b3 */
[----:B------:R-:W-:-:S02]  /*cf20*/  IMAD.MOV.U32 R183, RZ, RZ, R176 ;  /* 0x000000ffffb77224 */ /* 0x000fc400078e00b0 */
[----:B------:R-:W-:Y:S02]  /*cf30*/  IMAD.MOV.U32 R179, RZ, RZ, R172 ;  /* 0x000000ffffb37224 */ /* 0x000fe400078e00ac */
[----:B------:R-:W-:Y:S01]  /*cf40*/  IMAD.MOV.U32 R172, RZ, RZ, R175 ;  /* 0x000000ffffac7224 */ /* 0x000fe200078e00af */
[----:B-1----:R-:W-:Y:S01]  /*cf50*/  LOP3.LUT R2, R7, 0x10, R127, 0xfe, !PT ;  /* 0x0000001007027812 */ /* 0x002fe200078efe7f */
[----:B------:R-:W-:-:S03]  /*cf60*/  IMAD.MOV.U32 R176, RZ, RZ, R177 ;  /* 0x000000ffffb07224 */ /* 0x000fc600078e00b1 */
[C---:B------:R-:W-:Y:S01]  /*cf70*/  ISETP.GE.AND P6, PT, R2.reuse, R6, PT ;  /* 0x000000060200720c */ /* 0x040fe20003fc6270 */
[----:B------:R-:W-:Y:S02]  /*cf80*/  IMAD.MOV.U32 R175, RZ, RZ, R168 ;  /* 0x000000ffffaf7224 */ /* 0x000fe400078e00a8 */
[----:B------:R-:W-:Y:S01]  /*cf90*/  IMAD.MOV.U32 R168, RZ, RZ, R244 ;  /* 0x000000ffffa87224 */ /* 0x000fe200078e00f4 */
[----:B------:R-:W-:Y:S01]  /*cfa0*/  FSEL R105, R183, -INF , !P6 ;  /* 0xff800000b7697808 */ /* 0x000fe20007000000 */
[----:B------:R-:W-:Y:S02]  /*cfb0*/  IMAD.MOV.U32 R177, RZ, RZ, R178 ;  /* 0x000000ffffb17224 */ /* 0x000fe400078e00b2 */
[----:B------:R-:W-:Y:S02]  /*cfc0*/  IMAD.MOV.U32 R244, RZ, RZ, R124 ;  /* 0x000000fffff47224 */ /* 0x000fe400078e007c */
[----:B------:R-:W-:Y:S01]  /*cfd0*/  IMAD.MOV.U32 R178, RZ, RZ, R179 ;  /* 0x000000ffffb27224 */ /* 0x000fe200078e00b3 */
[----:B------:R-:W-:Y:S01]  /*cfe0*/  ISETP.GE.AND P3, PT, R2, R5, PT ;  /* 0x000000050200720c */ /* 0x000fe20003f66270 */
[----:B------:R-:W-:-:S02]  /*cff0*/  IMAD.MOV.U32 R124, RZ, RZ, R241 ;  /* 0x000000ffff7c7224 */ /* 0x000fc400078e00f1 */
[----:B------:R-:W-:Y:S02]  /*d000*/  IMAD.MOV.U32 R179, RZ, RZ, R172 ;  /* 0x000000ffffb37224 */ /* 0x000fe400078e00ac */
[----:B------:R-:W-:Y:S02]  /*d010*/  IMAD.MOV.U32 R183, RZ, RZ, R176 ;  /* 0x000000ffffb77224 */ /* 0x000fe400078e00b0 */
[----:B------:R-:W-:Y:S02]  /*d020*/  IMAD.MOV.U32 R172, RZ, RZ, R175 ;  /* 0x000000ffffac7224 */ /* 0x000fe400078e00af */
[----:B------:R-:W-:Y:S02]  /*d030*/  IMAD.MOV.U32 R175, RZ, RZ, R168 ;  /* 0x000000ffffaf7224 */ /* 0x000fe400078e00a8 */
[----:B------:R-:W-:Y:S02]  /*d040*/  IMAD.MOV.U32 R176, RZ, RZ, R177 ;  /* 0x000000ffffb07224 */ /* 0x000fe400078e00b1 */
[----:B------:R-:W-:-:S02]  /*d050*/  IMAD.MOV.U32 R168, RZ, RZ, R244 ;  /* 0x000000ffffa87224 */ /* 0x000fc400078e00f4 */
[----:B------:R-:W-:Y:S01]  /*d060*/  IMAD.MOV.U32 R177, RZ, RZ, R178 ;  /* 0x000000ffffb17224 */ /* 0x000fe200078e00b2 */
[----:B------:R-:W-:Y:S01]  /*d070*/  FSEL R108, R183, -INF , !P3 ;  /* 0xff800000b76c7808 */ /* 0x000fe20005800000 */
        /* <DEDUP_REMOVED lines=18> */
[----:B------:R1:W5:Y:S01]  /*d1a0*/  LDL.LU R129, [R1+0x40] ;  /* 0x0000400001817983 */ /* 0x0003620000300800 */
[----:B------:R-:W-:Y:S02]  /*d1b0*/  IMAD.MOV.U32 R175, RZ, RZ, R168 ;  /* 0x000000ffffaf7224 */ /* 0x000fe400078e00a8 */
[----:B------:R-:W-:Y:S01]  /*d1c0*/  IMAD.MOV.U32 R124, RZ, RZ, R241 ;  /* 0x000000ffff7c7224 */ /* 0x000fe200078e00f1 */
[----:B------:R1:W5:Y:S01]  /*d1d0*/  LDL.LU R128, [R1+0x3c] ;  /* 0x00003c0001807983 */ /* 0x0003620000300800 */
[----:B------:R-:W-:Y:S02]  /*d1e0*/  IMAD.MOV.U32 R168, RZ, RZ, R170 ;  /* 0x000000ffffa87224 */ /* 0x000fe400078e00aa */
[----:B------:R-:W-:Y:S02]  /*d1f0*/  IMAD.MOV.U32 R241, RZ, RZ, R36 ;  /* 0x000000fffff17224 */ /* 0x000fe400078e0024 */
[----:B------:R-:W-:Y:S01]  /*d200*/  IMAD.MOV.U32 R170, RZ, RZ, R171 ;  /* 0x000000ffffaa7224 */ /* 0x000fe200078e00ab */
[----:B------:R1:W5:Y:S01]  /*d210*/  LDL.LU R36, [R1+0x38] ;  /* 0x0000380001247983 */ /* 0x0003620000300800 */
[----:B----4-:R-:W-:-:S03]  /*d220*/  IMAD.MOV.U32 R171, RZ, RZ, R3 ;  /* 0x000000ffffab7224 */ /* 0x010fc600078e0003 */
[----:B------:R1:W5:Y:S01]  /*d230*/  LDL.LU R3, [R1+0x34] ;  /* 0x0000340001037983 */ /* 0x0003620000300800 */
[C---:B------:R-:W-:Y:S08]  /*d240*/  HMMA.16816.F32.BF16 R84, R12.reuse, R24, R84 ;  /* 0x000000180c54723c */ /* 0x040ff00000041854 */
[C---:B------:R-:W-:Y:S01]  /*d250*/  HMMA.16816.F32.BF16 R88, R12.reuse, R26, R88 ;  /* 0x0000001a0c58723c */ /* 0x040fe20000041858 */
[----:B------:R-:W2:Y:S07]  /*d260*/  LDSM.16.M88.4 R24, [R215+0x6000] ;  /* 0x00600000d718783b */ /* 0x000eae0000000200 */
[C---:B------:R-:W-:Y:S08]  /*d270*/  HMMA.16816.F32.BF16 R96, R12.reuse, R20, R96 ;  /* 0x000000140c60723c */ /* 0x040ff00000041860 */
[C---:B------:R-:W-:Y:S01]  /*d280*/  HMMA.16816.F32.BF16 R92, R12.reuse, R22, R92 ;  /* 0x000000160c5c723c */ /* 0x040fe2000004185c */
[----:B------:R-:W4:Y:S07]  /*d290*/  LDSM.16.M88.4 R20, [R215+0x6800] ;  /* 0x00680000d714783b */ /* 0x000f2e0000000200 */
[C---:B------:R-:W-:Y:S08]  /*d2a0*/  HMMA.16816.F32.BF16 R80, R12.reuse, R48, R80 ;  /* 0x000000300c50723c */ /* 0x040ff00000041850 */
[----:B------:R-:W-:Y:S08]  /*d2b0*/  HMMA.16816.F32.BF16 R76, R12, R50, R76 ;  /* 0x000000320c4c723c */ /* 0x000ff0000004184c */
[C---:B------:R-:W-:Y:S08]  /*d2c0*/  HMMA.16816.F32.BF16 R64, R8.reuse, R32, R60 ;  /* 0x000000200840723c */ /* 0x040ff0000004183c */
[----:B------:R-:W-:Y:S01]  /*d2d0*/  HMMA.16816.F32.BF16 R60, R8, R34, R56 ;  /* 0x00000022083c723c */ /* 0x000fe20000041838 */
[----:B------:R-:W-:-:S02]  /*d2e0*/  LOP3.LUT R0, R7, 0x18, R127, 0xfe, !PT ;  /* 0x0000001807007812 */ /* 0x000fc400078efe7f */
[----:B------:R-:W-:-:S05]  /*d2f0*/  LOP3.LUT R2, R7, 0x20, R127, 0xfe, !PT ;  /* 0x0000002007027812 */ /* 0x000fca00078efe7f */
[----:B------:R-:W-:Y:S01]  /*d300*/  HMMA.16816.F32.BF16 R48, R8, R16, R40 ;  /* 0x000000100830723c */ /* 0x000fe20000041828 */
[C---:B------:R-:W-:Y:S01]  /*d310*/  ISETP.GE.AND P4, PT, R0.reuse, R6, PT ;  /* 0x000000060000720c */ /* 0x040fe20003f86270 */
[----:B------:R1:W1:Y:S01]  /*d320*/  MUFU.TANH R104, R4 ;  /* 0x0000000400687308 */ /* 0x0002620000002400 */
[----:B------:R-:W-:-:S05]  /*d330*/  ISETP.GE.AND P2, PT, R0, R5, PT ;  /* 0x000000050000720c */ /* 0x000fca0003f46270 */
[----:B--2---:R-:W-:Y:S01]  /*d340*/  HMMA.16816.F32.BF16 R56, R8, R24, R80 ;  /* 0x000000180838723c */ /* 0x004fe20000041850 */
[C---:B------:R-:W-:Y:S02]  /*d350*/  ISETP.GE.AND P5, PT, R2.reuse, R6, PT ;  /* 0x000000060200720c */ /* 0x040fe40003fa6270 */
[----:B------:R-:W-:-:S05]  /*d360*/  ISETP.GE.AND P1, PT, R2, R5, PT ;  /* 0x000000050200720c */ /* 0x000fca0003f26270 */
[----:B------:R-:W-:Y:S01]  /*d370*/  HMMA.16816.F32.BF16 R32, R8, R26, R76 ;  /* 0x0000001a0820723c */ /* 0x000fe2000004184c */
[----:B------:R-:W-:Y:S01]  /*d380*/  LOP3.LUT R2, R7, 0x30, R127, 0xfe, !PT ;  /* 0x0000003007027812 */ /* 0x000fe200078efe7f */
[----:B-1----:R-:W-:-:S06]  /*d390*/  FMUL.FTZ R4, R64, c[0x0][0x2ec] ;  /* 0x0000bb0040047a20 */ /* 0x002fcc0000410000 */
[----:B----4-:R-:W-:Y:S01]  /*d3a0*/  HMMA.16816.F32.BF16 R24, R8, R20, R84 ;  /* 0x000000140818723c */ /* 0x010fe20000041854 */
[----:B------:R-:W1:Y:S01]  /*d3b0*/  S2R R84, SR_TID.X ;  /* 0x0000000000547919 */ /* 0x000e620000002100 */
[----:B------:R-:W-:-:S06]  /*d3c0*/  LOP3.LUT R0, R7, 0x28, R127, 0xfe, !PT ;  /* 0x0000002807007812 */ /* 0x000fcc00078efe7f */
[C---:B------:R-:W-:Y:S01]  /*d3d0*/  HMMA.16816.F32.BF16 R40, R8.reuse, R18, R52 ;  /* 0x000000120828723c */ /* 0x040fe20000041834 */
[----:B------:R-:W-:Y:S02]  /*d3e0*/  FSEL R106, R183, -INF , !P4 ;  /* 0xff800000b76a7808 */ /* 0x000fe40006000000 */
[----:B------:R-:W-:Y:S01]  /*d3f0*/  FSEL R110, R176, -INF , !P2 ;  /* 0xff800000b06e7808 */ /* 0x000fe20005000000 */
[----:B------:R2:W4:Y:S01]  /*d400*/  MUFU.TANH R72, R4 ;  /* 0x0000000400487308 */ /* 0x0005220000002400 */
[CC--:B------:R-:W-:Y:S01]  /*d410*/  ISETP.GE.AND P4, PT, R2.reuse, R6.reuse, PT ;  /* 0x000000060200720c */ /* 0x0c0fe20003f86270 */
[----:B------:R-:W3:Y:S01]  /*d420*/  LDSM.16.M88.4 R16, [R215+0x7000] ;  /* 0x00700000d710783b */ /* 0x000ee20000000200 */
[-C--:B------:R-:W-:Y:S01]  /*d430*/  ISETP.GE.AND P2, PT, R2, R5.reuse, PT ;  /* 0x000000050200720c */ /* 0x080fe20003f46270 */
[----:B------:R-:W-:Y:S01]  /*d440*/  FMUL.FTZ R2, R60, c[0x0][0x2ec] ;  /* 0x0000bb003c027a20 */ /* 0x000fe20000410000 */
[C---:B------:R-:W-:Y:S01]  /*d450*/  ISETP.GE.AND P3, PT, R0.reuse, R5, PT ;  /* 0x000000050000720c */ /* 0x040fe20003f66270 */
[----:B------:R-:W-:Y:S01]  /*d460*/  HMMA.16816.F32.BF16 R52, R8, R22, R88 ;  /* 0x000000160834723c */ /* 0x000fe20000041858 */
[----:B------:R-:W-:Y:S01]  /*d470*/  ISETP.GE.AND P6, PT, R0, R6, PT ;  /* 0x000000060000720c */ /* 0x000fe20003fc6270 */
[----:B------:R1:W-:Y:S01]  /*d480*/  MUFU.TANH R68, R2 ;  /* 0x0000000200447308 */ /* 0x0003e20000002400 */
[----:B------:R-:W-:Y:S01]  /*d490*/  FSEL R114, R172, -INF , !P3 ;  /* 0xff800000ac727808 */ /* 0x000fe20005800000 */
[----:B------:R-:W-:Y:S01]  /*d4a0*/  IMAD.MOV.U32 R172, RZ, RZ, R175 ;  /* 0x000000ffffac7224 */ /* 0x000fe200078e00af */
[----:B------:R-:W3:Y:S01]  /*d4b0*/  LDSM.16.M88.4 R20, [R215+0x7800] ;  /* 0x00780000d714783b */ /* 0x000ee20000000200 */
[----:B--2---:R-:W-:Y:S01]  /*d4c0*/  FMUL.FTZ R4, R66, c[0x0][0x2ec] ;  /* 0x0000bb0042047a20 */ /* 0x004fe20000410000 */
[----:B------:R-:W-:Y:S01]  /*d4d0*/  LOP3.LUT R0, R7, 0x38, R127, 0xfe, !PT ;  /* 0x0000003807007812 */ /* 0x000fe200078efe7f */
[----:B------:R-:W-:Y:S01]  /*d4e0*/  IMAD.MOV.U32 R175, RZ, RZ, R168 ;  /* 0x000000ffffaf7224 */ /* 0x000fe200078e00a8 */
[----:B------:R-:W-:Y:S01]  /*d4f0*/  FSEL R112, R179, -INF , !P6 ;  /* 0xff800000b3707808 */ /* 0x000fe20007000000 */
[----:B------:R2:W2:Y:S01]  /*d500*/  MUFU.TANH R66, R4 ;  /* 0x0000000400427308 */ /* 0x0004a20000002400 */
[----:B------:R-:W-:Y:S01]  /*d510*/  IMAD.MOV.U32 R168, RZ, RZ, R170 ;  /* 0x000000ffffa87224 */ /* 0x000fe200078e00aa */
[----:B------:R-:W-:-:S02]  /*d520*/  FSEL R111, R177, -INF , !P5 ;  /* 0xff800000b16f7808 */ /* 0x000fc40006800000 */
[----:B-1----:R-:W-:Y:S01]  /*d530*/  LOP3.LUT R2, R7, 0x40, R127, 0xfe, !PT ;  /* 0x0000004007027812 */ /* 0x002fe200078efe7f */
[----:B------:R-:W-:Y:S01]  /*d540*/  IMAD.MOV.U32 R170, RZ, RZ, R171 ;  /* 0x000000ffffaa7224 */ /* 0x000fe200078e00ab */
[----:B------:R-:W-:Y:S01]  /*d550*/  FSEL R115, R178, -INF , !P1 ;  /* 0xff800000b2737808 */ /* 0x000fe20004800000 */
[----:B------:R-:W-:Y:S01]  /*d560*/  IMAD.MOV.U32 R171, RZ, RZ, R248 ;  /* 0x000000ffffab7224 */ /* 0x000fe200078e00f8 */
[C---:B------:R-:W-:Y:S01]  /*d570*/  ISETP.GE.AND P6, PT, R2.reuse, R6, PT ;  /* 0x000000060200720c */ /* 0x040fe20003fc6270 */
[----:B------:R-:W-:Y:S01]  /*d580*/  IMAD.MOV.U32 R81, RZ, RZ, R122 ;  /* 0x000000ffff517224 */ /* 0x000fe200078e007a */
[----:B------:R-:W-:Y:S01]  /*d590*/  ISETP.GE.AND P3, PT, R2, R5, PT ;  /* 0x000000050200720c */ /* 0x000fe20003f66270 */
[----:B------:R-:W-:Y:S01]  /*d5a0*/  FMUL.FTZ R2, R48, c[0x0][0x2ec] ;  /* 0x0000bb0030027a20 */ /* 0x000fe20000410000 */
[----:B------:R-:W-:Y:S01]  /*d5b0*/  FSEL R120, R120, -INF , !P4 ;  /* 0xff80000078787808 */ /* 0x000fe20006000000 */
[----:B------:R-:W-:Y:S01]  /*d5c0*/  IMAD.SHL.U32 R84, R84, 0x2, RZ ;  /* 0x0000000254547824 */ /* 0x000fe200078e00ff */
[----:B------:R-:W-:Y:S01]  /*d5d0*/  HMMA.16816.F32.BF16 R12, R12, R74, R116 ;  /* 0x0000004a0c0c723c */ /* 0x000fe20000041874 */
[----:B------:R-:W-:Y:S01]  /*d5e0*/  IMAD.MOV.U32 R80, RZ, RZ, R172 ;  /* 0x000000ffff507224 */ /* 0x000fe200078e00ac */
[----:B------:R-:W-:-:S04]  /*d5f0*/  DEPBAR.LE SB0, 0x0 ;  /* 0x000080000000791a */ /* 0x000fc80000000000 */
[----:B--2---:R-:W-:Y:S01]  /*d600*/  FMUL.FTZ R4, R62, c[0x0][0x2ec] ;  /* 0x0000bb003e047a20 */ /* 0x004fe20000410000 */
[CC--:B------:R-:W-:Y:S01]  /*d610*/  ISETP.GE.AND P5, PT, R0.reuse, R6.reuse, PT ;  /* 0x000000060000720c */ /* 0x0c0fe20003fa6270 */
[----:B------:R-:W-:Y:S01]  /*d620*/  IMAD.MOV.U32 R248, RZ, RZ, R250 ;  /* 0x000000fffff87224 */ /* 0x000fe200078e00fa */
[----:B------:R-:W-:Y:S01]  /*d630*/  ISETP.GE.AND P1, PT, R0, R5, PT ;  /* 0x000000050000720c */ /* 0x000fe20003f26270 */
[----:B------:R1:W-:Y:S01]  /*d640*/  MUFU.TANH R64, R4 ;  /* 0x0000000400407308 */ /* 0x0003e20000002400 */
[----:B------:R-:W-:Y:S01]  /*d650*/  LOP3.LUT R0, R7, 0x48, R127, 0xfe, !PT ;  /* 0x0000004807007812 */ /* 0x000fe200078efe7f */
[----:B------:R-:W-:Y:S02]  /*d660*/  IMAD.MOV.U32 R250, RZ, RZ, R251 ;  /* 0x000000fffffa7224 */ /* 0x000fe400078e00fb */
[----:B------:R-:W-:Y:S02]  /*d670*/  IMAD.MOV.U32 R251, RZ, RZ, R244 ;  /* 0x000000fffffb7224 */ /* 0x000fe400078e00f4 */
[----:B------:R-:W-:Y:S01]  /*d680*/  IMAD.MOV.U32 R244, RZ, RZ, R123 ;  /* 0x000000fffff47224 */ /* 0x000fe200078e007b */
[----:B------:R-:W-:Y:S01]  /*d690*/  FSEL R123, R252, -INF , !P2 ;  /* 0xff800000fc7b7808 */ /* 0x000fe20005000000 */
[----:B------:R2:W2:Y:S01]  /*d6a0*/  MUFU.TANH R62, R2 ;  /* 0x00000002003e7308 */ /* 0x0004a20000002400 */
[----:B------:R-:W-:Y:S01]  /*d6b0*/  IMAD.MOV.U32 R83, RZ, RZ, R170 ;  /* 0x000000ffff537224 */ /* 0x000fe200078e00aa */
[----:B------:R-:W-:Y:S01]  /*d6c0*/  ISETP.GE.AND P4, PT, R0, R6, PT ;  /* 0x000000060000720c */ /* 0x000fe20003f86270 */
[----:B------:R-:W-:-:S02]  /*d6d0*/  IMAD.MOV.U32 R170, RZ, RZ, R248 ;  /* 0x000000ffffaa7224 */ /* 0x000fc400078e00f8 */
[----:B-1----:R-:W-:Y:S01]  /*d6e0*/  FMUL.FTZ R4, R50, c[0x0][0x2ec] ;  /* 0x0000bb0032047a20 */ /* 0x002fe20000410000 */
[----:B------:R-:W-:Y:S01]  /*d6f0*/  ISETP.GE.AND P2, PT, R0, R5, PT ;  /* 0x000000050000720c */ /* 0x000fe20003f46270 */
[----:B------:R-:W-:Y:S01]  /*d700*/  IMAD.MOV.U32 R248, RZ, RZ, R250 ;  /* 0x000000fffff87224 */ /* 0x000fe200078e00fa */
[----:B------:R-:W-:Y:S01]  /*d710*/  FSEL R122, R239, -INF , !P5 ;  /* 0xff800000ef7a7808 */ /* 0x000fe20006800000 */
[----:B------:R1:W1:Y:S01]  /*d720*/  MUFU.TANH R60, R4 ;  /* 0x00000004003c7308 */ /* 0x0002620000002400 */
[C-C-:B------:R-:W-:Y:S01]  /*d730*/  LOP3.LUT R0, R7.reuse, 0x58, R127.reuse, 0xfe, !PT ;  /* 0x0000005807007812 */ /* 0x140fe200078efe7f */
[----:B------:R-:W-:Y:S01]  /*d740*/  IMAD.MOV.U32 R239, RZ, RZ, R124 ;  /* 0x000000ffffef7224 */ /* 0x000fe200078e007c */
[----:B--2---:R-:W-:Y:S01]  /*d750*/  LOP3.LUT R2, R7, 0x50, R127, 0xfe, !PT ;  /* 0x0000005007027812 */ /* 0x004fe200078efe7f */
[----:B------:R-:W-:Y:S01]  /*d760*/  IMAD.MOV.U32 R250, RZ, RZ, R251 ;  /* 0x000000fffffa7224 */ /* 0x000fe200078e00fb */
[----:B------:R-:W-:Y:S01]  /*d770*/  FSEL R124, R238, -INF , !P1 ;  /* 0xff800000ee7c7808 */ /* 0x000fe20004800000 */
[----:B------:R-:W-:Y:S01]  /*d780*/  IMAD.MOV.U32 R251, RZ, RZ, R126 ;  /* 0x000000fffffb7224 */ /* 0x000fe200078e007e */
[----:B------:R-:W-:-:S02]  /*d790*/  ISETP.GE.AND P5, PT, R2, R6, PT ;  /* 0x000000060200720c */ /* 0x000fc40003fa6270 */
[-C--:B------:R-:W-:Y:S02]  /*d7a0*/  ISETP.GE.AND P1, PT, R2, R5.reuse, PT ;  /* 0x000000050200720c */ /* 0x080fe40003f26270 */
[----:B------:R-:W-:Y:S01]  /*d7b0*/  FSEL R126, R194, -INF , !P6 ;  /* 0xff800000c27e7808 */ /* 0x000fe20007000000 */
[----:B-1----:R-:W-:Y:S01]  /*d7c0*/  FMUL.FTZ R4, R40, c[0x0][0x2ec] ;  /* 0x0000bb0028047a20 */ /* 0x002fe20000410000 */
[----:B------:R-:W-:Y:S02]  /*d7d0*/  FSEL R131, R131, -INF , !P3 ;  /* 0xff80000083837808 */ /* 0x000fe40005800000 */
[----:B------:R-:W-:Y:S01]  /*d7e0*/  LOP3.LUT R2, R7, 0x60, R127, 0xfe, !PT ;  /* 0x0000006007027812 */ /* 0x000fe200078efe7f */
[----:B------:R1:W2:Y:S01]  /*d7f0*/  MUFU.TANH R50, R4 ;  /* 0x0000000400327308 */ /* 0x0002a20000002400 */
[C---:B------:R-:W-:Y:S01]  /*d800*/  ISETP.GE.AND P6, PT, R0.reuse, R6, PT ;  /* 0x000000060000720c */ /* 0x040fe20003fc6270 */
[----:B------:R-:W-:Y:S01]  /*d810*/  IMAD.MOV.U32 R82, RZ, RZ, R168 ;  /* 0x000000ffff527224 */ /* 0x000fe200078e00a8 */
[----:B------:R-:W-:-:S02]  /*d820*/  ISETP.GE.AND P3, PT, R0, R5, PT ;  /* 0x000000050000720c */ /* 0x000fc40003f66270 */
[----:B------:R-:W-:Y:S01]  /*d830*/  LOP3.LUT R84, R84, 0x6, RZ, 0xc0, !PT ;  /* 0x0000000654547812 */ /* 0x000fe200078ec0ff */
[----:B------:R-:W-:Y:S01]  /*d840*/  IMAD.MOV.U32 R168, RZ, RZ, R171 ;  /* 0x000000ffffa87224 */ /* 0x000fe200078e00ab */
[----:B------:R-:W-:Y:S02]  /*d850*/  LOP3.LUT R0, R7, 0x68, R127, 0xfe, !PT ;  /* 0x0000006807007812 */ /* 0x000fe400078efe7f */
[----:B------:R-:W-:Y:S02]  /*d860*/  FSEL R127, R192, -INF , !P4 ;  /* 0xff800000c07f7808 */ /* 0x000fe40006000000 */
[----:B------:R-:W-:Y:S02]  /*d870*/  FSEL R132, R132, -INF , !P2 ;  /* 0xff80000084847808 */ /* 0x000fe40005000000 */
[----:B------:R-:W-:Y:S01]  /*d880*/  ISETP.GE.AND P4, PT, R2, R6, PT ;  /* 0x000000060200720c */ /* 0x000fe20003f86270 */
[----:B-1----:R-:W-:Y:S01]  /*d890*/  FMUL.FTZ R4, R42, c[0x0][0x2ec] ;  /* 0x0000bb002a047a20 */ /* 0x002fe20000410000 */
[----:B------:R-:W-:-:S02]  /*d8a0*/  ISETP.GE.AND P2, PT, R2, R5, PT ;  /* 0x000000050200720c */ /* 0x000fc40003f46270 */
[----:B------:R-:W-:Y:S01]  /*d8b0*/  LOP3.LUT R2, R7, 0x70, R84, 0xfe, !PT ;  /* 0x0000007007027812 */ /* 0x000fe200078efe54 */
[----:B------:R1:W1:Y:S01]  /*d8c0*/  MUFU.TANH R48, R4 ;  /* 0x0000000400307308 */ /* 0x0002620000002400 */
[----:B------:R-:W-:Y:S01]  /*d8d0*/  IMAD.MOV.U32 R87, RZ, RZ, R170 ;  /* 0x000000ffff577224 */ /* 0x000fe200078e00aa */
[----:B------:R-:W-:Y:S02]  /*d8e0*/  FSEL R133, R133, -INF , !P5 ;  /* 0xff80000085857808 */ /* 0x000fe40006800000 */
[----:B------:R-:W-:Y:S02]  /*d8f0*/  FSEL R171, R191, -INF , !P1 ;  /* 0xff800000bfab7808 */ /* 0x000fe40004800000 */
[----:B------:R-:W-:Y:S02]  /*d900*/  FSEL R170, R188, -INF , !P3 ;  /* 0xff800000bcaa7808 */ /* 0x000fe40005800000 */
[C---:B------:R-:W-:Y:S02]  /*d910*/  ISETP.GE.AND P5, PT, R0.reuse, R6, PT ;  /* 0x000000060000720c */ /* 0x040fe40003fa6270 */
[----:B------:R-:W-:-:S02]  /*d920*/  ISETP.GE.AND P1, PT, R0, R5, PT ;  /* 0x000000050000720c */ /* 0x000fc40003f26270 */
[----:B------:R-:W-:Y:S01]  /*d930*/  ISETP.GE.AND P3, PT, R2, R5, PT ;  /* 0x000000050200720c */ /* 0x000fe20003f66270 */
[----:B-1----:R-:W-:Y:S02]  /*d940*/  FMUL.FTZ R4, R56, c[0x0][0x2ec] ;  /* 0x0000bb0038047a20 */ /* 0x002fe40000410000 */
[----:B------:R-:W-:Y:S01]  /*d950*/  IMAD.MOV.U32 R56, RZ, RZ, R168 ;  /* 0x000000ffff387224 */ /* 0x000fe200078e00a8 */
[----:B------:R-:W-:Y:S02]  /*d960*/  FSEL R168, R189, -INF , !P6 ;  /* 0xff800000bda87808 */ /* 0x000fe40007000000 */
[----:B------:R-:W-:Y:S02]  /*d970*/  ISETP.GE.AND P6, PT, R2, R6, PT ;  /* 0x000000060200720c */ /* 0x000fe40003fc6270 */
[----:B------:R-:W-:Y:S02]  /*d980*/  LOP3.LUT R2, R7, 0x80, R84, 0xfe, !PT ;  /* 0x0000008007027812 */ /* 0x000fe400078efe54 */
[----:B------:R-:W-:-:S02]  /*d990*/  FSEL R173, R173, -INF , !P5 ;  /* 0xff800000adad7808 */ /* 0x000fc40006800000 */
[----:B------:R-:W-:Y:S02]  /*d9a0*/  FSEL R176, R185, -INF , !P1 ;  /* 0xff800000b9b07808 */ /* 0x000fe40004800000 */
[C---:B------:R-:W-:Y:S02]  /*d9b0*/  ISETP.GE.AND P5, PT, R2.reuse, R6, PT ;  /* 0x000000060200720c */ /* 0x040fe40003fa6270 */
[----:B------:R-:W-:Y:S01]  /*d9c0*/  ISETP.GE.AND P1, PT, R2, R5, PT ;  /* 0x000000050200720c */ /* 0x000fe20003f26270 */
[----:B------:R-:W-:Y:S01]  /*d9d0*/  FMUL.FTZ R2, R34, c[0x0][0x2ec] ;  /* 0x0000bb0022027a20 */ /* 0x000fe20000410000 */
[----:B------:R-:W-:Y:S01]  /*d9e0*/  LOP3.LUT R0, R7, 0x78, R84, 0xfe, !PT ;  /* 0x0000007807007812 */ /* 0x000fe200078efe54 */
[----:B------:R-:W-:Y:S01]  /*d9f0*/  IMAD.MOV.U32 R238, RZ, RZ, R175 ;  /* 0x000000ffffee7224 */ /* 0x000fe200078e00af */
[----:B------:R1:W1:Y:S01]  /*da00*/  MUFU.TANH R42, R4 ;  /* 0x00000004002a7308 */ /* 0x0002620000002400 */
[----:B------:R-:W-:Y:S02]  /*da10*/  FSEL R172, R186, -INF , !P4 ;  /* 0xff800000baac7808 */ /* 0x000fe40006000000 */
[----:B------:R-:W-:-:S02]  /*da20*/  FSEL R175, R39, -INF , !P2 ;  /* 0xff80000027af7808 */ /* 0x000fc40005000000 */
[----:B------:R-:W-:Y:S02]  /*da30*/  FSEL R179, R38, -INF , !P3 ;  /* 0xff80000026b37808 */ /* 0x000fe40005800000 */
[C---:B------:R-:W-:Y:S01]  /*da40*/  ISETP.GE.AND P4, PT, R0.reuse, R6, PT ;  /* 0x000000060000720c */ /* 0x040fe20003f86270 */
[----:B------:R2:W-:Y:S01]  /*da50*/  MUFU.TANH R38, R2 ;  /* 0x0000000200267308 */ /* 0x0005e20000002400 */
[----:B------:R-:W-:Y:S01]  /*da60*/  ISETP.GE.AND P2, PT, R0, R5, PT ;  /* 0x000000050000720c */ /* 0x000fe20003f46270 */
[----:B---3--:R-:W-:Y:S01]  /*da70*/  HMMA.16816.F32.BF16 R28, R8, R18, R92 ;  /* 0x00000012081c723c */ /* 0x008fe2000004185c */
[----:B------:R-:W-:Y:S01]  /*da80*/  LOP3.LUT R0, R7, 0x88, R84, 0xfe, !PT ;  /* 0x0000008807007812 */ /* 0x000fe200078efe54 */
[----:B-1----:R-:W-:Y:S01]  /*da90*/  FMUL.FTZ R4, R58, c[0x0][0x2ec] ;  /* 0x0000bb003a047a20 */ /* 0x002fe20000410000 */
[----:B------:R-:W-:Y:S02]  /*daa0*/  FSEL R177, R184, -INF , !P6 ;  /* 0xff800000b8b17808 */ /* 0x000fe40007000000 */
[----:B------:R-:W-:Y:S01]  /*dab0*/  FSEL R178, R37, -INF , !P4 ;  /* 0xff80000025b27808 */ /* 0x000fe20006000000 */
[----:B------:R1:W3:Y:S01]  /*dac0*/  MUFU.TANH R40, R4 ;  /* 0x0000000400287308 */ /* 0x0002e20000002400 */
[----:B------:R-:W-:-:S02]  /*dad0*/  FSEL R174, R174, -INF , !P2 ;  /* 0xff800000aeae7808 */ /* 0x000fc40005000000 */
[C-C-:B--2---:R-:W-:Y:S01]  /*dae0*/  LOP3.LUT R2, R7.reuse, 0x90, R84.reuse, 0xfe, !PT ;  /* 0x0000009007027812 */ /* 0x144fe200078efe54 */
[C---:B------:R-:W-:Y:S01]  /*daf0*/  HMMA.16816.F32.BF16 R44, R8.reuse, R16, R96 ;  /* 0x00000010082c723c */ /* 0x040fe20000041860 */
[CC--:B------:R-:W-:Y:S02]  /*db00*/  ISETP.GE.AND P6, PT, R0.reuse, R6.reuse, PT ;  /* 0x000000060000720c */ /* 0x0c0fe40003fc6270 */
[-C--:B------:R-:W-:Y:S02]  /*db10*/  ISETP.GE.AND P3, PT, R0, R5.reuse, PT ;  /* 0x000000050000720c */ /* 0x080fe40003f66270 */
[C---:B------:R-:W-:Y:S02]  /*db20*/  ISETP.GE.AND P4, PT, R2.reuse, R6, PT ;  /* 0x000000060200720c */ /* 0x040fe40003f86270 */
[----:B------:R-:W-:Y:S01]  /*db30*/  ISETP.GE.AND P2, PT, R2, R5, PT ;  /* 0x000000050200720c */ /* 0x000fe20003f46270 */
[----:B------:R-:W-:Y:S01]  /*db40*/  FMUL.FTZ R2, R26, c[0x0][0x2ec] ;  /* 0x0000bb001a027a20 */ /* 0x000fe20000410000 */
[----:B------:R-:W-:Y:S01]  /*db50*/  LOP3.LUT R0, R7, 0x98, R84, 0xfe, !PT ;  /* 0x0000009807007812 */ /* 0x000fe200078efe54 */
[----:B-1----:R-:W-:Y:S01]  /*db60*/  FMUL.FTZ R4, R32, c[0x0][0x2ec] ;  /* 0x0000bb0020047a20 */ /* 0x002fe20000410000 */
[----:B------:R-:W-:Y:S01]  /*db70*/  HMMA.16816.F32.BF16 R16, R8, R20, R100 ;  /* 0x000000140810723c */ /* 0x000fe20000041864 */
[----:B------:R-:W-:-:S02]  /*db80*/  FSEL R169, R169, -INF , !P5 ;  /* 0xff800000a9a97808 */ /* 0x000fc40006800000 */
[----:B------:R1:W2:Y:S01]  /*db90*/  MUFU.TANH R39, R4 ;  /* 0x0000000400277308 */ /* 0x0002a20000002400 */
[----:B------:R-:W-:Y:S02]  /*dba0*/  FSEL R130, R130, -INF , !P1 ;  /* 0xff80000082827808 */ /* 0x000fe40004800000 */
[C---:B------:R-:W-:Y:S02]  /*dbb0*/  ISETP.GE.AND P5, PT, R0.reuse, R6, PT ;  /* 0x000000060000720c */ /* 0x040fe40003fa6270 */
[----:B------:R-:W-:Y:S01]  /*dbc0*/  ISETP.GE.AND P1, PT, R0, R5, PT ;  /* 0x000000050000720c */ /* 0x000fe20003f26270 */
[----:B------:R-:W-:Y:S01]  /*dbd0*/  HMMA.16816.F32.BF16 R12, R8, R22, R12 ;  /* 0x00000016080c723c */ /* 0x000fe2000004180c */
[----:B------:R-:W-:Y:S01]  /*dbe0*/  LOP3.LUT R0, R7, 0xa8, R84, 0xfe, !PT ;  /* 0x000000a807007812 */ /* 0x000fe200078efe54 */
[----:B------:R2:W-:Y:S01]  /*dbf0*/  MUFU.TANH R34, R2 ;  /* 0x0000000200227308 */ /* 0x0005e20000002400 */
[----:B------:R-:W-:Y:S02]  /*dc00*/  FSEL R125, R125, -INF , !P6 ;  /* 0xff8000007d7d7808 */ /* 0x000fe40007000000 */
[----:B------:R-:W-:Y:S01]  /*dc10*/  FSEL R121, R121, -INF , !P3 ;  /* 0xff80000079797808 */ /* 0x000fe20005800000 */
[----:B-1----:R-:W-:Y:S01]  /*dc20*/  FMUL.FTZ R4, R24, c[0x0][0x2ec] ;  /* 0x0000bb0018047a20 */ /* 0x002fe20000410000 */
[----:B------:R-:W-:-:S02]  /*dc30*/  FSEL R113, R113, -INF , !P4 ;  /* 0xff80000071717808 */ /* 0x000fc40006000000 */
[----:B------:R-:W-:Y:S01]  /*dc40*/  FSEL R181, R109, -INF , !P2 ;  /* 0xff8000006db57808 */ /* 0x000fe20005000000 */
[----:B------:R1:W-:Y:S01]  /*dc50*/  MUFU.TANH R37, R4 ;  /* 0x0000000400257308 */ /* 0x0003e20000002400 */
[----:B--2---:R-:W-:Y:S02]  /*dc60*/  LOP3.LUT R2, R7, 0xa0, R84, 0xfe, !PT ;  /* 0x000000a007027812 */ /* 0x004fe400078efe54 */
[-C--:B------:R-:W-:Y:S02]  /*dc70*/  ISETP.GE.AND P4, PT, R0, R6.reuse, PT ;  /* 0x000000060000720c */ /* 0x080fe40003f86270 */
[C---:B------:R-:W-:Y:S02]  /*dc80*/  ISETP.GE.AND P6, PT, R2.reuse, R6, PT ;  /* 0x000000060200720c */ /* 0x040fe40003fc6270 */
[-C--:B------:R-:W-:Y:S02]  /*dc90*/  ISETP.GE.AND P3, PT, R2, R5.reuse, PT ;  /* 0x000000050200720c */ /* 0x080fe40003f66270 */
[----:B------:R-:W-:-:S02]  /*dca0*/  ISETP.GE.AND P2, PT, R0, R5, PT ;  /* 0x000000050000720c */ /* 0x000fc40003f46270 */
[C-C-:B------:R-:W-:Y:S01]  /*dcb0*/  LOP3.LUT R2, R7.reuse, 0xb0, R84.reuse, 0xfe, !PT ;  /* 0x000000b007027812 */ /* 0x140fe200078efe54 */
[----:B-1----:R-:W-:Y:S01]  /*dcc0*/  FMUL.FTZ R4, R52, c[0x0][0x2ec] ;  /* 0x0000bb0034047a20 */ /* 0x002fe20000410000 */
[----:B------:R-:W-:Y:S02]  /*dcd0*/  LOP3.LUT R0, R7, 0xb8, R84, 0xfe, !PT ;  /* 0x000000b807007812 */ /* 0x000fe400078efe54 */
[----:B------:R-:W-:Y:S01]  /*dce0*/  FSEL R107, R107, -INF , !P5 ;  /* 0xff8000006b6b7808 */ /* 0x000fe20006800000 */
[----:B------:R1:W-:Y:S01]  /*dcf0*/  MUFU.TANH R32, R4 ;  /* 0x0000000400207308 */ /* 0x0003e20000002400 */
[----:B------:R-:W-:Y:S02]  /*dd00*/  FSEL R117, R104, -INF , !P1 ;  /* 0xff80000068757808 */ /* 0x000fe40004800000 */
[----:B----4-:R-:W-:Y:S02]  /*dd10*/  FSEL R119, R72, -INF , !P6 ;  /* 0xff80000048777808 */ /* 0x010fe40007000000 */
[----:B------:R-:W-:-:S02]  /*dd20*/  FSEL R185, R66, -INF , !P3 ;  /* 0xff80000042b97808 */ /* 0x000fc40005800000 */
[CC--:B------:R-:W-:Y:S02]  /*dd30*/  ISETP.GE.AND P5, PT, R2.reuse, R6.reuse, PT ;  /* 0x000000060200720c */ /* 0x0c0fe40003fa6270 */
[-C--:B------:R-:W-:Y:S02]  /*dd40*/  ISETP.GE.AND P1, PT, R2, R5.reuse, PT ;  /* 0x000000050200720c */ /* 0x080fe40003f26270 */
[CC--:B------:R-:W-:Y:S02]  /*dd50*/  ISETP.GE.AND P6, PT, R0.reuse, R6.reuse, PT ;  /* 0x000000060000720c */ /* 0x0c0fe40003fc6270 */
[-C--:B------:R-:W-:Y:S01]  /*dd60*/  ISETP.GE.AND P3, PT, R0, R5.reuse, PT ;  /* 0x000000050000720c */ /* 0x080fe20003f66270 */
[----:B-1----:R-:W-:Y:S01]  /*dd70*/  FMUL.FTZ R4, R54, c[0x0][0x2ec] ;  /* 0x0000bb0036047a20 */ /* 0x002fe20000410000 */
[----:B------:R-:W-:Y:S02]  /*dd80*/  LOP3.LUT R0, R7, 0xc8, R84, 0xfe, !PT ;  /* 0x000000c807007812 */ /* 0x000fe400078efe54 */
[----:B------:R-:W-:Y:S01]  /*dd90*/  FSEL R188, R62, -INF , !P5 ;  /* 0xff8000003ebc7808 */ /* 0x000fe20006800000 */
[----:B------:R1:W2:Y:S01]  /*dda0*/  MUFU.TANH R26, R4 ;  /* 0x00000004001a7308 */ /* 0x0002a20000002400 */
[----:B------:R-:W-:Y:S01]  /*ddb0*/  FSEL R192, R60, -INF , !P1 ;  /* 0xff8000003cc07808 */ /* 0x000fe20004800000 */
[----:B------:R-:W-:Y:S01]  /*ddc0*/  FMUL.FTZ R28, R28, c[0x0][0x2ec] ;  /* 0x0000bb001c1c7a20 */ /* 0x000fe20000410000 */
[----:B------:R-:W-:Y:S01]  /*ddd0*/  ISETP.GE.AND P5, PT, R0, R6, PT ;  /* 0x000000060000720c */ /* 0x000fe20003fa6270 */
[----:B------:R-:W-:Y:S01]  /*dde0*/  FMUL.FTZ R30, R30, c[0x0][0x2ec] ;  /* 0x0000bb001e1e7a20 */ /* 0x000fe20000410000 */
[----:B------:R-:W-:-:S02]  /*ddf0*/  ISETP.GE.AND P1, PT, R0, R5, PT ;  /* 0x000000050000720c */ /* 0x000fc40003f26270 */
[C-C-:B------:R-:W-:Y:S02]  /*de00*/  LOP3.LUT R2, R7.reuse, 0xc0, R84.reuse, 0xfe, !PT ;  /* 0x000000c007027812 */ /* 0x140fe400078efe54 */
[----:B------:R-:W-:Y:S02]  /*de10*/  LOP3.LUT R0, R7, 0xd0, R84, 0xfe, !PT ;  /* 0x000000d007007812 */ /* 0x000fe400078efe54 */
[----:B------:R-:W-:Y:S02]  /*de20*/  FSEL R183, R68, -INF , !P4 ;  /* 0xff80000044b77808 */ /* 0x000fe40006000000 */
[----:B------:R-:W-:Y:S02]  /*de30*/  FSEL R184, R64, -INF , !P2 ;  /* 0xff80000040b87808 */ /* 0x000fe40005000000 */
[----:B------:R-:W-:Y:S02]  /*de40*/  FSEL R189, R50, -INF , !P6 ;  /* 0xff80000032bd7808 */ /* 0x000fe40007000000 */
[----:B------:R-:W-:Y:S01]  /*de50*/  FSEL R191, R48, -INF , !P3 ;  /* 0xff80000030bf7808 */ /* 0x000fe20005800000 */
[----:B------:R-:W-:Y:S01]  /*de60*/  FMUL.FTZ R46, R46, c[0x0][0x2ec] ;  /* 0x0000bb002e2e7a20 */ /* 0x000fe20000410000 */
[-C--:B------:R-:W-:Y:S01]  /*de70*/  ISETP.GE.AND P4, PT, R2, R6.reuse, PT ;  /* 0x000000060200720c */ /* 0x080fe20003f86270 */
[----:B------:R-:W-:Y:S01]  /*de80*/  FMUL.FTZ R16, R16, c[0x0][0x2ec] ;  /* 0x0000bb0010107a20 */ /* 0x000fe20000410000 */
[----:B------:R-:W-:Y:S01]  /*de90*/  ISETP.GE.AND P2, PT, R2, R5, PT ;  /* 0x000000050200720c */ /* 0x000fe20003f46270 */
[----:B------:R-:W-:Y:S01]  /*dea0*/  FMUL.FTZ R18, R18, c[0x0][0x2ec] ;  /* 0x0000bb0012127a20 */ /* 0x000fe20000410000 */
[----:B------:R-:W-:-:S02]  /*deb0*/  ISETP.GE.AND P6, PT, R0, R6, PT ;  /* 0x000000060000720c */ /* 0x000fc40003fc6270 */
[----:B------:R-:W-:Y:S01]  /*dec0*/  ISETP.GE.AND P3, PT, R0, R5, PT ;  /* 0x000000050000720c */ /* 0x000fe20003f66270 */
[----:B------:R-:W-:Y:S01]  /*ded0*/  MUFU.TANH R28, R28 ;  /* 0x0000001c001c7308 */ /* 0x000fe20000002400 */
[C-C-:B------:R-:W-:Y:S02]  /*dee0*/  LOP3.LUT R2, R7.reuse, 0xd8, R84.reuse, 0xfe, !PT ;  /* 0x000000d807027812 */ /* 0x140fe400078efe54 */
[----:B------:R-:W-:Y:S01]  /*def0*/  LOP3.LUT R0, R7, 0xe0, R84, 0xfe, !PT ;  /* 0x000000e007007812 */ /* 0x000fe200078efe54 */
[----:B------:R-:W-:Y:S01]  /*df00*/  IMAD.MOV.U32 R85, RZ, RZ, R196 ;  /* 0x000000ffff557224 */ /* 0x000fe200078e00c4 */
[----:B------:R-:W-:Y:S01]  /*df10*/  FSEL R194, R42, -INF , !P4 ;  /* 0xff8000002ac27808 */ /* 0x000fe20006000000 */
[----:B------:R-:W-:Y:S02]  /*df20*/  IMAD.MOV.U32 R79, RZ, RZ, R197 ;  /* 0x000000ffff4f7224 */ /* 0x000fe400078e00c5 */
[----:B------:R-:W4:Y:S01]  /*df30*/  MUFU.TANH R30, R30 ;  /* 0x0000001e001e7308 */ /* 0x000f220000002400 */
[----:B------:R-:W-:Y:S01]  /*df40*/  IMAD.MOV.U32 R77, RZ, RZ, R199 ;  /* 0x000000ffff4d7224 */ /* 0x000fe200078e00c7 */
[----:B---3--:R-:W-:Y:S01]  /*df50*/  FSEL R197, R40, -INF , !P2 ;  /* 0xff80000028c57808 */ /* 0x008fe20005000000 */
[----:B-1----:R-:W-:Y:S01]  /*df60*/  FMUL.FTZ R4, R44, c[0x0][0x2ec] ;  /* 0x0000bb002c047a20 */ /* 0x002fe20000410000 */
[----:B------:R-:W-:-:S02]  /*df70*/  FSEL R196, R39, -INF , !P5 ;  /* 0xff80000027c47808 */ /* 0x000fc40006800000 */
[----:B------:R-:W-:Y:S01]  /*df80*/  FSEL R199, R38, -INF , !P1 ;  /* 0xff80000026c77808 */ /* 0x000fe20004800000 */
[----:B------:R-:W-:Y:S01]  /*df90*/  FMUL.FTZ R12, R12, c[0x0][0x2ec] ;  /* 0x0000bb000c0c7a20 */ /* 0x000fe20000410000 */
[-C--:B------:R-:W-:Y:S01]  /*dfa0*/  ISETP.GE.AND P4, PT, R2, R6.reuse, PT ;  /* 0x000000060200720c */ /* 0x080fe20003f86270 */
[----:B------:R-:W-:Y:S01]  /*dfb0*/  FMUL.FTZ R14, R14, c[0x0][0x2ec] ;  /* 0x0000bb000e0e7a20 */ /* 0x000fe20000410000 */
[-C--:B------:R-:W-:Y:S02]  /*dfc0*/  ISETP.GE.AND P2, PT, R2, R5.reuse, PT ;  /* 0x000000050200720c */ /* 0x080fe40003f46270 */
[C---:B------:R-:W-:Y:S02]  /*dfd0*/  ISETP.GE.AND P5, PT, R0.reuse, R6, PT ;  /* 0x000000060000720c */ /* 0x040fe40003fa6270 */
[----:B------:R-:W-:Y:S01]  /*dfe0*/  ISETP.GE.AND P1, PT, R0, R5, PT ;  /* 0x000000050000720c */ /* 0x000fe20003f26270 */
[----:B------:R-:W-:Y:S01]  /*dff0*/  IMAD.MOV.U32 R76, RZ, RZ, R251 ;  /* 0x000000ffff4c7224 */ /* 0x000fe200078e00fb */
[----:B------:R-:W-:Y:S01]  /*e000*/  LOP3.LUT R0, R7, 0xf0, R84, 0xfe, !PT ;  /* 0x000000f007007812 */ /* 0x000fe200078efe54 */
[----:B------:R1:W-:Y:S01]  /*e010*/  MUFU.TANH R24, R4 ;  /* 0x0000000400187308 */ /* 0x0003e20000002400 */
[----:B------:R-:W-:Y:S01]  /*e020*/  IMAD.MOV.U32 R251, RZ, RZ, R206 ;  /* 0x000000fffffb7224 */ /* 0x000fe200078e00ce */
[----:B--2---:R-:W-:Y:S01]  /*e030*/  FSEL R206, R26, -INF , !P2 ;  /* 0xff8000001ace7808 */ /* 0x004fe20005000000 */
[----:B------:R-:W-:Y:S01]  /*e040*/  IMAD.MOV.U32 R78, RZ, RZ, R203 ;  /* 0x000000ffff4e7224 */ /* 0x000fe200078e00cb */
[----:B------:R-:W-:Y:S01]  /*e050*/  FSEL R203, R32, -INF , !P4 ;  /* 0xff80000020cb7808 */ /* 0x000fe20006000000 */
[----:B------:R-:W-:-:S03]  /*e060*/  IMAD.MOV.U32 R86, RZ, RZ, R248 ;  /* 0x000000ffff567224 */ /* 0x000fc600078e00f8 */
[----:B------:R-:W2:Y:S01]  /*e070*/  MUFU.TANH R46, R46 ;  /* 0x0000002e002e7308 */ /* 0x000ea20000002400 */
[----:B------:R-:W-:Y:S01]  /*e080*/  LOP3.LUT R2, R7, 0xe8, R84, 0xfe, !PT ;  /* 0x000000e807027812 */ /* 0x000fe200078efe54 */
[----:B------:R-:W-:Y:S01]  /*e090*/  IMAD.MOV.U32 R248, RZ, RZ, R250 ;  /* 0x000000fffff87224 */ /* 0x000fe200078e00fa */
[C---:B------:R-:W-:Y:S02]  /*e0a0*/  ISETP.GE.AND P4, PT, R0.reuse, R6, PT ;  /* 0x000000060000720c */ /* 0x040fe40003f86270 */
[----:B------:R-:W-:-:S03]  /*e0b0*/  ISETP.GE.AND P2, PT, R0, R5, PT ;  /* 0x000000050000720c */ /* 0x000fc60003f46270 */
[----:B------:R-:W3:Y:S01]  /*e0c0*/  MUFU.TANH R16, R16 ;  /* 0x0000001000107308 */ /* 0x000ee20000002400 */
[----:B------:R-:W-:Y:S01]  /*e0d0*/  LOP3.LUT R0, R7, R84, RZ, 0xfc, !PT ;  /* 0x0000005407007212 */ /* 0x000fe200078efcff */
[----:B------:R-:W-:-:S06]  /*e0e0*/  IMAD.MOV.U32 R252, RZ, RZ, R205 ;  /* 0x000000fffffc7224 */ /* 0x000fcc00078e00cd */
[----:B------:R-:W2:Y:S01]  /*e0f0*/  MUFU.TANH R18, R18 ;  /* 0x0000001200127308 */ /* 0x000ea20000002400 */
[----:B------:R-:W-:Y:S01]  /*e100*/  IMAD.MOV.U32 R250, RZ, RZ, R201 ;  /* 0x000000fffffa7224 */ /* 0x000fe200078e00c9 */
[----:B------:R-:W-:Y:S02]  /*e110*/  FSEL R201, R37, -INF , !P6 ;  /* 0xff80000025c97808 */ /* 0x000fe40007000000 */
[----:B------:R-:W-:Y:S02]  /*e120*/  FSEL R205, R34, -INF , !P3 ;  /* 0xff80000022cd7808 */ /* 0x000fe40005800000 */
[C---:B------:R-:W-:Y:S02]  /*e130*/  ISETP.GE.AND P6, PT, R2.reuse, R6, PT ;  /* 0x000000060200720c */ /* 0x040fe40003fc6270 */
[----:B------:R-:W2:Y:S01]  /*e140*/  MUFU.TANH R12, R12 ;  /* 0x0000000c000c7308 */ /* 0x000ea20000002400 */
[----:B------:R-:W-:Y:S01]  /*e150*/  ISETP.GE.AND P3, PT, R2, R5, PT ;  /* 0x000000050200720c */ /* 0x000fe20003f66270 */
[----:B------:R-:W-:Y:S01]  /*e160*/  IMAD.MOV.U32 R186, RZ, RZ, R239 ;  /* 0x000000ffffba7224 */ /* 0x000fe200078e00ef */
[----:B-1----:R-:W-:Y:S01]  /*e170*/  LOP3.LUT R4, R7, 0xf8, R84, 0xfe, !PT ;  /* 0x000000f807047812 */ /* 0x002fe200078efe54 */
[----:B------:R-:W-:Y:S01]  /*e180*/  IMAD.MOV.U32 R84, RZ, RZ, R85 ;  /* 0x000000ffff547224 */ /* 0x000fe200078e0055 */
[----:B------:R-:W-:-:S03]  /*e190*/  IADD3 R2, R0, 0x1, RZ ;  /* 0x0000000100027810 */ /* 0x000fc60007ffe0ff */
[----:B------:R-:W1:Y:S01]  /*e1a0*/  MUFU.TANH R14, R14 ;  /* 0x0000000e000e7308 */ /* 0x000e620000002400 */
[----:B------:R-:W-:Y:S01]  /*e1b0*/  IMAD.MOV.U32 R85, RZ, RZ, R240 ;  /* 0x000000ffff557224 */ /* 0x000fe200078e00f0 */
[----:B----4-:R-:W-:Y:S01]  /*e1c0*/  FSEL R240, R30, -INF , !P3 ;  /* 0xff8000001ef07808 */ /* 0x010fe20005800000 */
[----:B------:R-:W-:Y:S01]  /*e1d0*/  IMAD.MOV.U32 R239, RZ, RZ, R210 ;  /* 0x000000ffffef7224 */ /* 0x000fe200078e00d2 */
[----:B------:R-:W-:Y:S01]  /*e1e0*/  FSEL R210, R28, -INF , !P6 ;  /* 0xff8000001cd27808 */ /* 0x000fe20007000000 */
[----:B------:R-:W-:Y:S01]  /*e1f0*/  IMAD.MOV.U32 R89, RZ, RZ, R87 ;  /* 0x000000ffff597224 */ /* 0x000fe200078e0057 */
[C---:B------:R-:W-:Y:S02]  /*e200*/  ISETP.GE.AND P6, PT, R2.reuse, R6, PT ;  /* 0x000000060200720c */ /* 0x040fe40003fc6270 */
[----:B------:R-:W-:Y:S01]  /*e210*/  ISETP.GE.AND P3, PT, R2, R5, PT ;  /* 0x000000050200720c */ /* 0x000fe20003f66270 */
[----:B------:R-:W-:Y:S01]  /*e220*/  IMAD.MOV.U32 R58, RZ, RZ, R86 ;  /* 0x000000ffff3a7224 */ /* 0x000fe200078e0056 */
[----:B------:R-:W-:Y:S01]  /*e230*/  IADD3 R2, R0, 0x9, RZ ;  /* 0x0000000900027810 */ /* 0x000fe20007ffe0ff */
[----:B------:R-:W-:-:S02]  /*e240*/  IMAD.MOV.U32 R87, RZ, RZ, R56 ;  /* 0x000000ffff577224 */ /* 0x000fc400078e0038 */
[----:B------:R-:W-:Y:S01]  /*e250*/  IMAD.MOV.U32 R56, RZ, RZ, R238 ;  /* 0x000000ffff387224 */ /* 0x000fe200078e00ee */
[----:B--2---:R-:W-:Y:S01]  /*e260*/  FSEL R238, R46, -INF , !P1 ;  /* 0xff8000002eee7808 */ /* 0x004fe20004800000 */
[----:B------:R-:W-:Y:S01]  /*e270*/  IMAD.MOV.U32 R91, RZ, RZ, R241 ;  /* 0x000000ffff5b7224 */ /* 0x000fe200078e00f1 */
[----:B---3--:R-:W-:Y:S01]  /*e280*/  FSEL R241, R16, -INF , !P4 ;  /* 0xff80000010f17808 */ /* 0x008fe20006000000 */
[----:B------:R-:W-:Y:S01]  /*e290*/  IMAD.MOV.U32 R86, RZ, RZ, R243 ;  /* 0x000000ffff567224 */ /* 0x000fe200078e00f3 */
[----:B------:R-:W-:Y:S01]  /*e2a0*/  FSEL R243, R18, -INF , !P2 ;  /* 0xff80000012f37808 */ /* 0x000fe20005000000 */
[----:B------:R-:W-:Y:S01]  /*e2b0*/  IMAD.MOV.U32 R90, RZ, RZ, R208 ;  /* 0x000000ffff5a7224 */ /* 0x000fe200078e00d0 */
[----:B------:R-:W-:Y:S01]  /*e2c0*/  FSEL R208, R24, -INF , !P5 ;  /* 0xff80000018d07808 */ /* 0x000fe20006800000 */
[----:B------:R-:W-:Y:S01]  /*e2d0*/  IMAD.MOV.U32 R88, RZ, RZ, R80 ;  /* 0x000000ffff587224 */ /* 0x000fe200078e0050 */
[C---:B------:R-:W-:Y:S01]  /*e2e0*/  ISETP.GE.AND P5, PT, R4.reuse, R6, PT ;  /* 0x000000060400720c */ /* 0x040fe20003fa6270 */
[----:B------:R-:W-:Y:S01]  /*e2f0*/  IMAD.MOV.U32 R99, RZ, RZ, R242 ;  /* 0x000000ffff637224 */ /* 0x000fe200078e00f2 */
[----:B------:R-:W-:-:S02]  /*e300*/  ISETP.GE.AND P1, PT, R4, R5, PT ;  /* 0x000000050400720c */ /* 0x000fc40003f26270 */
[C---:B------:R-:W-:Y:S02]  /*e310*/  ISETP.GE.AND P4, PT, R2.reuse, R6, PT ;  /* 0x000000060200720c */ /* 0x040fe40003f86270 */
[----:B------:R-:W-:Y:S02]  /*e320*/  ISETP.GE.AND P2, PT, R2, R5, PT ;  /* 0x000000050200720c */ /* 0x000fe40003f46270 */
[C---:B------:R-:W-:Y:S02]  /*e330*/  IADD3 R4, R0.reuse, 0x11, RZ ;  /* 0x0000001100047810 */ /* 0x040fe40007ffe0ff */
[----:B------:R-:W-:Y:S01]  /*e340*/  IADD3 R2, R0, 0x19, RZ ;  /* 0x0000001900027810 */ /* 0x000fe20007ffe0ff */
[----:B------:R-:W-:Y:S01]  /*e350*/  IMAD.MOV.U32 R80, RZ, RZ, R244 ;  /* 0x000000ffff507224 */ /* 0x000fe200078e00f4 */
[----:B------:R-:W-:Y:S02]  /*e360*/  FSEL R242, R12, -INF , !P5 ;  /* 0xff8000000cf27808 */ /* 0x000fe40006800000 */
[----:B-1----:R-:W-:-:S02]  /*e370*/  FSEL R244, R14, -INF , !P1 ;  /* 0xff8000000ef47808 */ /* 0x002fc40004800000 */
[----:B------:R-:W-:Y:S02]  /*e380*/  FSEL R26, R99, -INF , !P6 ;  /* 0xff800000631a7808 */ /* 0x000fe40007000000 */
[----:B------:R-:W-:Y:S02]  /*e390*/  FSEL R30, R88, -INF , !P3 ;  /* 0xff800000581e7808 */ /* 0x000fe40005800000 */
[CC--:B------:R-:W-:Y:S02]  /*e3a0*/  ISETP.GE.AND P5, PT, R4.reuse, R6.reuse, PT ;  /* 0x000000060400720c */ /* 0x0c0fe40003fa6270 */
[-C--:B------:R-:W-:Y:S02]  /*e3b0*/  ISETP.GE.AND P1, PT, R4, R5.reuse, PT ;  /* 0x000000050400720c */ /* 0x080fe40003f26270 */
        /* <DEDUP_REMOVED lines=27> */
[----:B------:R-:W-:Y:S02]  /*e570*/  IADD3 R2, R0, 0x51, RZ ;  /* 0x0000005100027810 */ /* 0x000fe40007ffe0ff */
[----:B------:R-:W-:Y:S02]  /*e580*/  FSEL R72, R78, -INF , !P4 ;  /* 0xff8000004e487808 */ /* 0x000fe40006000000 */
[----:B------:R-:W-:Y:S02]  /*e590*/  FSEL R75, R79, -INF , !P2 ;  /* 0xff8000004f4b7808 */ /* 0x000fe40005000000 */
        /* <DEDUP_REMOVED lines=24> */
[----:B------:R-:W-:Y:S02]  /*e720*/  FSEL R87, R211, -INF , !P3 ;  /* 0xff800000d3577808 */ /* 0x000fe40005800000 */
[----:B------:R-:W-:-:S02]  /*e730*/  ISETP.GE.AND P6, PT, R2, R6, PT ;  /* 0x000000060200720c */ /* 0x000fc40003fc6270 */
[----:B------:R-:W-:Y:S01]  /*e740*/  ISETP.GE.AND P3, PT, R2, R5, PT ;  /* 0x000000050200720c */ /* 0x000fe20003f66270 */
[----:B------:R-:W-:Y:S01]  /*e750*/  FMUL.FTZ R69, R69, c[0x0][0x2ec] ;  /* 0x0000bb0045457a20 */ /* 0x000fe20000410000 */
[C---:B------:R-:W-:Y:S01]  /*e760*/  IADD3 R4, R0.reuse, 0x71, RZ ;  /* 0x0000007100047810 */ /* 0x040fe20007ffe0ff */
[----:B------:R-:W-:Y:S01]  /*e770*/  FMUL.FTZ R71, R71, c[0x0][0x2ec] ;  /* 0x0000bb0047477a20 */ /* 0x000fe20000410000 */
[----:B------:R-:W-:Y:S01]  /*e780*/  IADD3 R2, R0, 0x81, RZ ;  /* 0x0000008100027810 */ /* 0x000fe20007ffe0ff */
[----:B------:R-:W-:Y:S02]  /*e790*/  FMUL.FTZ R65, R65, c[0x0][0x2ec] ;  /* 0x0000bb0041417a20 */ /* 0x000fe40000410000 */
[----:B------:R-:W-:Y:S01]  /*e7a0*/  FMUL.FTZ R67, R67, c[0x0][0x2ec] ;  /* 0x0000bb0043437a20 */ /* 0x000fe20000410000 */
[----:B------:R-:W-:Y:S02]  /*e7b0*/  FSEL R81, R247, -INF , !P5 ;  /* 0xff800000f7517808 */ /* 0x000fe40006800000 */
[----:B------:R-:W-:-:S02]  /*e7c0*/  FSEL R84, R246, -INF , !P1 ;  /* 0xff800000f6547808 */ /* 0x000fc40004800000 */
[----:B------:R-:W-:Y:S02]  /*e7d0*/  FSEL R86, R209, -INF , !P4 ;  /* 0xff800000d1567808 */ /* 0x000fe40006000000 */
[----:B------:R-:W-:Y:S02]  /*e7e0*/  FSEL R88, R207, -INF , !P2 ;  /* 0xff800000cf587808 */ /* 0x000fe40005000000 */
[CC--:B------:R-:W-:Y:S02]  /*e7f0*/  ISETP.GE.AND P5, PT, R4.reuse, R6.reuse, PT ;  /* 0x000000060400720c */ /* 0x0c0fe40003fa6270 */
[-C--:B------:R-:W-:Y:S02]  /*e800*/  ISETP.GE.AND P1, PT, R4, R5.reuse, PT ;  /* 0x000000050400720c */ /* 0x080fe40003f26270 */
[C---:B------:R-:W-:Y:S02]  /*e810*/  ISETP.GE.AND P4, PT, R2.reuse, R6, PT ;  /* 0x000000060200720c */ /* 0x040fe40003f86270 */
[----:B------:R-:W-:Y:S01]  /*e820*/  ISETP.GE.AND P2, PT, R2, R5, PT ;  /* 0x000000050200720c */ /* 0x000fe20003f46270 */
[----:B------:R-:W-:Y:S01]  /*e830*/  FMUL.FTZ R61, R61, c[0x0][0x2ec] ;  /* 0x0000bb003d3d7a20 */ /* 0x000fe20000410000 */
[C---:B------:R-:W-:Y:S01]  /*e840*/  IADD3 R4, R0.reuse, 0x89, RZ ;  /* 0x0000008900047810 */ /* 0x040fe20007ffe0ff */
[----:B------:R-:W-:Y:S01]  /*e850*/  FMUL.FTZ R63, R63, c[0x0][0x2ec] ;  /* 0x0000bb003f3f7a20 */ /* 0x000fe20000410000 */
[----:B------:R-:W-:Y:S01]  /*e860*/  IADD3 R2, R0, 0x91, RZ ;  /* 0x0000009100027810 */ /* 0x000fe20007ffe0ff */
[----:B------:R-:W-:Y:S01]  /*e870*/  FMUL.FTZ R49, R49, c[0x0][0x2ec] ;  /* 0x0000bb0031317a20 */ /* 0x000fe20000410000 */
[----:B------:R-:W1:Y:S01]  /*e880*/  MUFU.TANH R69, R69 ;  /* 0x0000004500457308 */ /* 0x000e620000002400 */
[----:B------:R-:W-:Y:S01]  /*e890*/  FMUL.FTZ R51, R51, c[0x0][0x2ec] ;  /* 0x0000bb0033337a20 */ /* 0x000fe20000410000 */
[----:B------:R-:W-:-:S02]  /*e8a0*/  FSEL R89, R204, -INF , !P5 ;  /* 0xff800000cc597808 */ /* 0x000fc40006800000 */
[----:B------:R-:W-:Y:S02]  /*e8b0*/  FSEL R91, R202, -INF , !P1 ;  /* 0xff800000ca5b7808 */ /* 0x000fe40004800000 */
[----:B------:R-:W-:Y:S02]  /*e8c0*/  FSEL R90, R200, -INF , !P6 ;  /* 0xff800000c85a7808 */ /* 0x000fe40007000000 */
[----:B------:R-:W2:Y:S01]  /*e8d0*/  MUFU.TANH R71, R71 ;  /* 0x0000004700477308 */ /* 0x000ea20000002400 */
[----:B------:R-:W-:Y:S02]  /*e8e0*/  FSEL R92, R198, -INF , !P3 ;  /* 0xff800000c65c7808 */ /* 0x000fe40005800000 */
[C---:B------:R-:W-:Y:S02]  /*e8f0*/  ISETP.GE.AND P5, PT, R4.reuse, R6, PT ;  /* 0x000000060400720c */ /* 0x040fe40003fa6270 */
[----:B------:R-:W-:-:S03]  /*e900*/  ISETP.GE.AND P1, PT, R4, R5, PT ;  /* 0x000000050400720c */ /* 0x000fc60003f26270 */
[----:B------:R-:W3:Y:S01]  /*e910*/  MUFU.TANH R65, R65 ;  /* 0x0000004100417308 */ /* 0x000ee20000002400 */
[C---:B------:R-:W-:Y:S02]  /*e920*/  ISETP.GE.AND P6, PT, R2.reuse, R6, PT ;  /* 0x000000060200720c */ /* 0x040fe40003fc6270 */
[----:B------:R-:W-:Y:S01]  /*e930*/  ISETP.GE.AND P3, PT, R2, R5, PT ;  /* 0x000000050200720c */ /* 0x000fe20003f66270 */
[----:B------:R-:W-:Y:S01]  /*e940*/  FMUL.FTZ R41, R41, c[0x0][0x2ec] ;  /* 0x0000bb0029297a20 */ /* 0x000fe20000410000 */
[----:B------:R-:W-:-:S03]  /*e950*/  IADD3 R2, R0, 0xa1, RZ ;  /* 0x000000a100027810 */ /* 0x000fc60007ffe0ff */
[----:B------:R-:W4:Y:S01]  /*e960*/  MUFU.TANH R67, R67 ;  /* 0x0000004300437308 */ /* 0x000f220000002400 */
[----:B------:R-:W-:Y:S02]  /*e970*/  FMUL.FTZ R43, R43, c[0x0][0x2ec] ;  /* 0x0000bb002b2b7a20 */ /* 0x000fe40000410000 */
[----:B------:R-:W-:Y:S02]  /*e980*/  FMUL.FTZ R57, R57, c[0x0][0x2ec] ;  /* 0x0000bb0039397a20 */ /* 0x000fe40000410000 */
[----:B------:R-:W-:Y:S01]  /*e990*/  FMUL.FTZ R59, R59, c[0x0][0x2ec] ;  /* 0x0000bb003b3b7a20 */ /* 0x000fe20000410000 */
[----:B------:R-:W-:Y:S02]  /*e9a0*/  FSEL R94, R190, -INF , !P5 ;  /* 0xff800000be5e7808 */ /* 0x000fe40006800000 */
[----:B------:R-:W1:Y:S01]  /*e9b0*/  MUFU.TANH R61, R61 ;  /* 0x0000003d003d7308 */ /* 0x000e620000002400 */
[----:B------:R-:W-:Y:S02]  /*e9c0*/  FSEL R96, R187, -INF , !P1 ;  /* 0xff800000bb607808 */ /* 0x000fe40004800000 */
[----:B------:R-:W-:-:S02]  /*e9d0*/  ISETP.GE.AND P5, PT, R2, R6, PT ;  /* 0x000000060200720c */ /* 0x000fc40003fa6270 */
[----:B------:R-:W-:-:S03]  /*e9e0*/  ISETP.GE.AND P1, PT, R2, R5, PT ;  /* 0x000000050200720c */ /* 0x000fc60003f26270 */
[----:B------:R-:W1:Y:S01]  /*e9f0*/  MUFU.TANH R63, R63 ;  /* 0x0000003f003f7308 */ /* 0x000e620000002400 */
[C---:B------:R-:W-:Y:S01]  /*ea00*/  IADD3 R4, R0.reuse, 0x99, RZ ;  /* 0x0000009900047810 */ /* 0x040fe20007ffe0ff */
[----:B------:R-:W-:Y:S01]  /*ea10*/  FMUL.FTZ R33, R33, c[0x0][0x2ec] ;  /* 0x0000bb0021217a20 */ /* 0x000fe20000410000 */
[----:B------:R-:W-:Y:S01]  /*ea20*/  IADD3 R2, R0, 0xa9, RZ ;  /* 0x000000a900027810 */ /* 0x000fe20007ffe0ff */
[----:B------:R-:W-:-:S04]  /*ea30*/  FMUL.FTZ R25, R25, c[0x0][0x2ec] ;  /* 0x0000bb0019197a20 */ /* 0x000fc80000410000 */
[----:B------:R-:W1:Y:S01]  /*ea40*/  MUFU.TANH R49, R49 ;  /* 0x0000003100317308 */ /* 0x000e620000002400 */
[----:B------:R-:W-:Y:S01]  /*ea50*/  FMUL.FTZ R27, R27, c[0x0][0x2ec] ;  /* 0x0000bb001b1b7a20 */ /* 0x000fe20000410000 */
[----:B------:R-:W-:-:S06]  /*ea60*/  FSEL R93, R195, -INF , !P4 ;  /* 0xff800000c35d7808 */ /* 0x000fcc0006000000 */
[----:B------:R-:W1:Y:S01]  /*ea70*/  MUFU.TANH R51, R51 ;  /* 0x0000003300337308 */ /* 0x000e620000002400 */
[----:B------:R-:W-:Y:S01]  /*ea80*/  FMUL.FTZ R35, R35, c[0x0][0x2ec] ;  /* 0x0000bb0023237a20 */ /* 0x000fe20000410000 */
[----:B------:R-:W-:Y:S02]  /*ea90*/  FSEL R95, R193, -INF , !P2 ;  /* 0xff800000c15f7808 */ /* 0x000fe40005000000 */
[----:B------:R-:W-:Y:S02]  /*eaa0*/  FSEL R97, R182, -INF , !P6 ;  /* 0xff800000b6617808 */ /* 0x000fe40007000000 */
[----:B------:R-:W-:Y:S02]  /*eab0*/  FSEL R99, R180, -INF , !P3 ;  /* 0xff800000b4637808 */ /* 0x000fe40005800000 */
[----:B------:R-:W1:Y:S01]  /*eac0*/  MUFU.TANH R41, R41 ;  /* 0x0000002900297308 */ /* 0x000e620000002400 */
[C---:B------:R-:W-:Y:S02]  /*ead0*/  ISETP.GE.AND P4, PT, R4.reuse, R6, PT ;  /* 0x000000060400720c */ /* 0x040fe40003f86270 */
[----:B------:R-:W-:-:S02]  /*eae0*/  ISETP.GE.AND P2, PT, R4, R5, PT ;  /* 0x000000050400720c */ /* 0x000fc40003f46270 */
[----:B------:R-:W-:-:S03]  /*eaf0*/  ISETP.GE.AND P6, PT, R2, R6, PT ;  /* 0x000000060200720c */ /* 0x000fc60003fc6270 */
[----:B------:R-:W2:Y:S01]  /*eb00*/  MUFU.TANH R43, R43 ;  /* 0x0000002b002b7308 */ /* 0x000ea20000002400 */
[----:B------:R-:W-:Y:S01]  /*eb10*/  ISETP.GE.AND P3, PT, R2, R5, PT ;  /* 0x000000050200720c */ /* 0x000fe20003f66270 */
[----:B------:R-:W-:Y:S01]  /*eb20*/  FMUL.FTZ R45, R45, c[0x0][0x2ec] ;  /* 0x0000bb002d2d7a20 */ /* 0x000fe20000410000 */
[C---:B------:R-:W-:Y:S02]  /*eb30*/  IADD3 R4, R0.reuse, 0xb1, RZ ;  /* 0x000000b100047810 */ /* 0x040fe40007ffe0ff */
[----:B------:R-:W-:-:S03]  /*eb40*/  IADD3 R2, R0, 0xb9, RZ ;  /* 0x000000b900027810 */ /* 0x000fc60007ffe0ff */
[----:B------:R-:W4:Y:S01]  /*eb50*/  MUFU.TANH R57, R57 ;  /* 0x0000003900397308 */ /* 0x000f220000002400 */
[----:B-1----:R-:W-:-:S07]  /*eb60*/  FSEL R98, R69, -INF , !P4 ;  /* 0xff80000045627808 */ /* 0x002fce0006000000 */
[----:B------:R-:W1:Y:S01]  /*eb70*/  MUFU.TANH R59, R59 ;  /* 0x0000003b003b7308 */ /* 0x000e620000002400 */
[----:B--2---:R-:W-:Y:S02]  /*eb80*/  FSEL R100, R71, -INF , !P2 ;  /* 0xff80000047647808 */ /* 0x004fe40005000000 */
[----:B---3--:R-:W-:Y:S02]  /*eb90*/  FSEL R101, R65, -INF , !P5 ;  /* 0xff80000041657808 */ /* 0x008fe40006800000 */
[----:B----4-:R-:W-:-:S03]  /*eba0*/  FSEL R102, R67, -INF , !P1 ;  /* 0xff80000043667808 */ /* 0x010fc60004800000 */
[----:B------:R-:W2:Y:S01]  /*ebb0*/  MUFU.TANH R33, R33 ;  /* 0x0000002100217308 */ /* 0x000ea20000002400 */
[CC--:B------:R-:W-:Y:S02]  /*ebc0*/  ISETP.GE.AND P4, PT, R4.reuse, R6.reuse, PT ;  /* 0x000000060400720c */ /* 0x0c0fe40003f86270 */
[----:B------:R-:W-:Y:S02]  /*ebd0*/  ISETP.GE.AND P2, PT, R4, R5, PT ;  /* 0x000000050400720c */ /* 0x000fe40003f46270 */
[----:B------:R-:W-:-:S03]  /*ebe0*/  ISETP.GE.AND P5, PT, R2, R6, PT ;  /* 0x000000060200720c */ /* 0x000fc60003fa6270 */
[----:B------:R-:W3:Y:S01]  /*ebf0*/  MUFU.TANH R25, R25 ;  /* 0x0000001900197308 */ /* 0x000ee20000002400 */
[----:B------:R-:W-:Y:S01]  /*ec00*/  ISETP.GE.AND P1, PT, R2, R5, PT ;  /* 0x000000050200720c */ /* 0x000fe20003f26270 */
[----:B------:R-:W-:Y:S01]  /*ec10*/  FMUL.FTZ R17, R17, c[0x0][0x2ec] ;  /* 0x0000bb0011117a20 */ /* 0x000fe20000410000 */
[C---:B------:R-:W-:Y:S02]  /*ec20*/  IADD3 R4, R0.reuse, 0xc1, RZ ;  /* 0x000000c100047810 */ /* 0x040fe40007ffe0ff */
[----:B------:R-:W-:-:S03]  /*ec30*/  IADD3 R2, R0, 0xc9, RZ ;  /* 0x000000c900027810 */ /* 0x000fc60007ffe0ff */
[----:B------:R-:W4:Y:S01]  /*ec40*/  MUFU.TANH R27, R27 ;  /* 0x0000001b001b7308 */ /* 0x000f220000002400 */
[----:B------:R-:W-:Y:S02]  /*ec50*/  FSEL R61, R61, -INF , !P6 ;  /* 0xff8000003d3d7808 */ /* 0x000fe40007000000 */
[----:B------:R-:W-:-:S05]  /*ec60*/  FSEL R63, R63, -INF , !P3 ;  /* 0xff8000003f3f7808 */ /* 0x000fca0005800000 */
[----:B------:R-:W1:Y:S01]  /*ec70*/  MUFU.TANH R35, R35 ;  /* 0x0000002300237308 */ /* 0x000e620000002400 */
[----:B------:R-:W-:Y:S02]  /*ec80*/  FSEL R103, R49, -INF , !P4 ;  /* 0xff80000031677808 */ /* 0x000fe40006000000 */
[----:B------:R-:W-:Y:S02]  /*ec90*/  FSEL R109, R51, -INF , !P2 ;  /* 0xff800000336d7808 */ /* 0x000fe40005000000 */
[----:B------:R-:W-:-:S03]  /*eca0*/  ISETP.GE.AND P6, PT, R4, R6, PT ;  /* 0x000000060400720c */ /* 0x000fc60003fc6270 */
[----:B------:R-:W1:Y:S01]  /*ecb0*/  MUFU.TANH R45, R45 ;  /* 0x0000002d002d7308 */ /* 0x000e620000002400 */
[-C--:B------:R-:W-:Y:S02]  /*ecc0*/  ISETP.GE.AND P3, PT, R4, R5.reuse, PT ;  /* 0x000000050400720c */ /* 0x080fe40003f66270 */
[C---:B------:R-:W-:Y:S02]  /*ecd0*/  ISETP.GE.AND P4, PT, R2.reuse, R6, PT ;  /* 0x000000060200720c */ /* 0x040fe40003f86270 */
[----:B------:R-:W-:Y:S02]  /*ece0*/  ISETP.GE.AND P2, PT, R2, R5, PT ;  /* 0x000000050200720c */ /* 0x000fe40003f46270 */
[C---:B------:R-:W-:Y:S02]  /*ecf0*/  IADD3 R4, R0.reuse, 0xd1, RZ ;  /* 0x000000d100047810 */ /* 0x040fe40007ffe0ff */
[----:B------:R-:W-:Y:S01]  /*ed00*/  IADD3 R2, R0, 0xd9, RZ ;  /* 0x000000d900027810 */ /* 0x000fe20007ffe0ff */
[----:B------:R-:W-:Y:S01]  /*ed10*/  FMUL.FTZ R53, R53, c[0x0][0x2ec] ;  /* 0x0000bb0035357a20 */ /* 0x000fe20000410000 */
[----:B------:R-:W2:Y:S01]  /*ed20*/  MUFU.TANH R17, R17 ;  /* 0x0000001100117308 */ /* 0x000ea20000002400 */
[----:B------:R-:W-:Y:S01]  /*ed30*/  FMUL.FTZ R55, R55, c[0x0][0x2ec] ;  /* 0x0000bb0037377a20 */ /* 0x000fe20000410000 */
[----:B------:R-:W-:-:S02]  /*ed40*/  FSEL R104, R41, -INF , !P5 ;  /* 0xff80000029687808 */ /* 0x000fc40006800000 */
[----:B------:R-:W-:Y:S02]  /*ed50*/  FSEL R116, R43, -INF , !P1 ;  /* 0xff8000002b747808 */ /* 0x000fe40004800000 */
[----:B------:R-:W-:Y:S02]  /*ed60*/  FSEL R118, R57, -INF , !P6 ;  /* 0xff80000039767808 */ /* 0x000fe40007000000 */
[----:B-1----:R-:W-:Y:S02]  /*ed70*/  FSEL R182, R59, -INF , !P3 ;  /* 0xff8000003bb67808 */ /* 0x002fe40005800000 */
[CC--:B------:R-:W-:Y:S02]  /*ed80*/  ISETP.GE.AND P5, PT, R4.reuse, R6.reuse, PT ;  /* 0x000000060400720c */ /* 0x0c0fe40003fa6270 */
[----:B------:R-:W-:Y:S02]  /*ed90*/  ISETP.GE.AND P1, PT, R4, R5, PT ;  /* 0x000000050400720c */ /* 0x000fe40003f26270 */
[----:B------:R-:W-:-:S02]  /*eda0*/  ISETP.GE.AND P6, PT, R2, R6, PT ;  /* 0x000000060200720c */ /* 0x000fc40003fc6270 */
[----:B------:R-:W-:Y:S02]  /*edb0*/  ISETP.GE.AND P3, PT, R2, R5, PT ;  /* 0x000000050200720c */ /* 0x000fe40003f66270 */
[C---:B------:R-:W-:Y:S02]  /*edc0*/  IADD3 R4, R0.reuse, 0xe1, RZ ;  /* 0x000000e100047810 */ /* 0x040fe40007ffe0ff */
[----:B------:R-:W-:Y:S01]  /*edd0*/  IADD3 R2, R0, 0xe9, RZ ;  /* 0x000000e900027810 */ /* 0x000fe20007ffe0ff */
[----:B------:R-:W-:Y:S01]  /*ede0*/  FMUL.FTZ R47, R47, c[0x0][0x2ec] ;  /* 0x0000bb002f2f7a20 */ /* 0x000fe20000410000 */
[----:B------:R-:W1:Y:S01]  /*edf0*/  MUFU.TANH R53, R53 ;  /* 0x0000003500357308 */ /* 0x000e620000002400 */
[----:B------:R-:W-:Y:S01]  /*ee00*/  FMUL.FTZ R29, R29, c[0x0][0x2ec] ;  /* 0x0000bb001d1d7a20 */ /* 0x000fe20000410000 */
[----:B--2---:R-:W-:Y:S01]  /*ee10*/  FSEL R180, R33, -INF , !P4 ;  /* 0xff80000021b47808 */ /* 0x004fe20006000000 */
[----:B------:R-:W-:Y:S01]  /*ee20*/  FMUL.FTZ R31, R31, c[0x0][0x2ec] ;  /* 0x0000bb001f1f7a20 */ /* 0x000fe20000410000 */
[----:B---3--:R-:W-:-:S02]  /*ee30*/  FSEL R187, R25, -INF , !P5 ;  /* 0xff80000019bb7808 */ /* 0x008fc40006800000 */
[----:B----4-:R-:W-:Y:S02]  /*ee40*/  FSEL R193, R27, -INF , !P1 ;  /* 0xff8000001bc17808 */ /* 0x010fe40004800000 */
[----:B------:R-:W2:Y:S01]  /*ee50*/  MUFU.TANH R55, R55 ;  /* 0x0000003700377308 */ /* 0x000ea20000002400 */
[-C--:B------:R-:W-:Y:S02]  /*ee60*/  ISETP.GE.AND P4, PT, R4, R6.reuse, PT ;  /* 0x000000060400720c */ /* 0x080fe40003f86270 */
[C---:B------:R-:W-:Y:S02]  /*ee70*/  ISETP.GE.AND P5, PT, R2.reuse, R6, PT ;  /* 0x000000060200720c */ /* 0x040fe40003fa6270 */
[-C--:B------:R-:W-:Y:S02]  /*ee80*/  ISETP.GE.AND P1, PT, R2, R5.reuse, PT ;  /* 0x000000050200720c */ /* 0x080fe40003f26270 */
[----:B------:R-:W-:Y:S02]  /*ee90*/  FSEL R186, R35, -INF , !P2 ;  /* 0xff80000023ba7808 */ /* 0x000fe40005000000 */
[----:B------:R-:W-:Y:S01]  /*eea0*/  IADD3 R2, R0, 0xf1, RZ ;  /* 0x000000f100027810 */ /* 0x000fe20007ffe0ff */
[----:B------:R-:W-:Y:S01]  /*eeb0*/  FMUL.FTZ R9, R19, c[0x0][0x2ec] ;  /* 0x0000bb0013097a20 */ /* 0x000fe20000410000 */
[----:B------:R-:W-:Y:S01]  /*eec0*/  ISETP.GE.AND P2, PT, R4, R5, PT ;  /* 0x000000050400720c */ /* 0x000fe20003f46270 */
[----:B------:R-:W-:Y:S01]  /*eed0*/  FMUL.FTZ R8, R13, c[0x0][0x2ec] ;  /* 0x0000bb000d087a20 */ /* 0x000fe20000410000 */
[----:B------:R-:W3:Y:S01]  /*eee0*/  MUFU.TANH R47, R47 ;  /* 0x0000002f002f7308 */ /* 0x000ee20000002400 */
[----:B------:R-:W-:Y:S01]  /*eef0*/  FMUL.FTZ R4, R15, c[0x0][0x2ec] ;  /* 0x0000bb000f047a20 */ /* 0x000fe20000410000 */
[----:B------:R-:W-:-:S02]  /*ef00*/  FSEL R198, R45, -INF , !P4 ;  /* 0xff8000002dc67808 */ /* 0x000fc40006000000 */
[----:B------:R-:W-:-:S04]  /*ef10*/  ISETP.GE.AND P4, PT, R2, R6, PT ;  /* 0x000000060200720c */ /* 0x000fc80003f86270 */
[----:B------:R-:W4:Y:S01]  /*ef20*/  MUFU.TANH R29, R29 ;  /* 0x0000001d001d7308 */ /* 0x000f220000002400 */
[----:B------:R-:W-:-:S07]  /*ef30*/  FSEL R207, R17, -INF , !P4 ;  /* 0xff80000011cf7808 */ /* 0x000fce0006000000 */
[----:B------:R-:W2:Y:S01]  /*ef40*/  MUFU.TANH R31, R31 ;  /* 0x0000001f001f7308 */ /* 0x000ea20000002400 */
[----:B------:R-:W-:-:S07]  /*ef50*/  ISETP.GT.AND P4, PT, R249, R248, PT ;  /* 0x000000f8f900720c */ /* 0x000fce0003f84270 */
[----:B------:R-:W3:Y:S01]  /*ef60*/  MUFU.TANH R9, R9 ;  /* 0x0000000900097308 */ /* 0x000ee20000002400 */
[----:B-1----:R-:W-:-:S07]  /*ef70*/  FSEL R190, R53, -INF , !P6 ;  /* 0xff80000035be7808 */ /* 0x002fce0007000000 */
[----:B------:R-:W1:Y:S01]  /*ef80*/  MUFU.TANH R8, R8 ;  /* 0x0000000800087308 */ /* 0x000e620000002400 */
[----:B--2---:R-:W-:-:S07]  /*ef90*/  FSEL R195, R55, -INF , !P3 ;  /* 0xff80000037c37808 */ /* 0x004fce0005800000 */
[----:B------:R-:W2:Y:S01]  /*efa0*/  MUFU.TANH R4, R4 ;  /* 0x0000000400047308 */ /* 0x000ea20000002400 */
[----:B------:R-:W-:Y:S01]  /*efb0*/  BAR.SYNC.DEFER_BLOCKING 0x0 ;  /* 0x0000000000007b1d */ /* 0x000fe20000010000 */
[C---:B------:R-:W-:Y:S02]  /*efc0*/  ISETP.GE.AND P6, PT, R0.reuse, R6, PT ;  /* 0x000000060000720c */ /* 0x040fe40003fc6270 */
[C---:B------:R-:W-:Y:S02]  /*efd0*/  ISETP.GE.AND P3, PT, R0.reuse, R5, PT ;  /* 0x000000050000720c */ /* 0x040fe40003f66270 */
[----:B------:R-:W-:Y:S02]  /*efe0*/  IADD3 R0, R0, 0xf9, RZ ;  /* 0x000000f900007810 */ /* 0x000fe40007ffe0ff */
[----:B---3--:R-:W-:Y:S02]  /*eff0*/  FSEL R202, R47, -INF , !P2 ;  /* 0xff8000002fca7808 */ /* 0x008fe40005000000 */
[----:B----4-:R-:W-:-:S02]  /*f000*/  FSEL R200, R29, -INF , !P5 ;  /* 0xff8000001dc87808 */ /* 0x010fc40006800000 */
[----:B------:R-:W-:Y:S02]  /*f010*/  FSEL R204, R31, -INF , !P1 ;  /* 0xff8000001fcc7808 */ /* 0x000fe40004800000 */
[-C--:B------:R-:W-:Y:S02]  /*f020*/  ISETP.GE.AND P2, PT, R2, R5.reuse, PT ;  /* 0x000000050200720c */ /* 0x080fe40003f46270 */
[C---:B------:R-:W-:Y:S02]  /*f030*/  ISETP.GE.AND P5, PT, R0.reuse, R6, PT ;  /* 0x000000060000720c */ /* 0x040fe40003fa6270 */
[----:B------:R-:W-:Y:S02]  /*f040*/  ISETP.GE.AND P1, PT, R0, R5, PT ;  /* 0x000000050000720c */ /* 0x000fe40003f26270 */
[----:B------:R-:W-:Y:S02]  /*f050*/  FSEL R211, R9, -INF , !P2 ;  /* 0xff80000009d37808 */ /* 0x000fe40005000000 */
[----:B------:R-:W-:-:S02]  /*f060*/  FSEL R24, R250, -INF , !P6 ;  /* 0xff800000fa187808 */ /* 0x000fc40007000000 */
[----:B-1----:R-:W-:Y:S02]  /*f070*/  FSEL R209, R8, -INF , !P5 ;  /* 0xff80000008d17808 */ /* 0x002fe40006800000 */
        /* <DEDUP_REMOVED lines=63> */
.L_x_3508:
[----:B------:R-:W-:-:S04]  /*f470*/  ULEA UR5, -UR6, URZ, 0x8 ;  /* 0x0000003f06057291 */ /* 0x000fc8000f8e413f */
[----:B------:R-:W-:Y:S02]  /*f480*/  USHF.R.S32.HI UR4, URZ, 0x1f, UR5 ;  /* 0x0000001f3f047899 */ /* 0x000fe40008011405 */
[----:B------:R-:W-:-:S04]  /*f490*/  MOV R4, UR5 ;  /* 0x0000000500047c02 */ /* 0x000fc80008000f00 */
[----:B------:R-:W-:Y:S02]  /*f4a0*/  MOV R0, UR4 ;  /* 0x0000000400007c02 */ /* 0x000fe40008000f00 */
.L_x_3509:
[----:B-----5:R-:W-:Y:S01]  /*f4b0*/  IADD3 R4, P1, R128, R4, RZ ;  /* 0x0000000480047210 */ /* 0x020fe20007f3e0ff */
        /* <DEDUP_REMOVED lines=53> */
[----:B------:R-:W-:-:S03]  /*f810*/  IADD3 R4, P1, R6, UR7, RZ ;  /* 0x0000000706047c10 */ /* 0x000fc6000ff3e0ff */
[----:B------:R1:W-:Y:S01]  /*f820*/  LDGSTS.E.BYPASS.LTC128B.128 [R237+0x8800], [R6.64] ;  /* 0x0880000006ed7fae */ /* 0x0003e2000b901d4c */
[----:B------:R-:W-:-:S05]  /*f830*/  IADD3.X R5, R7, UR4, RZ, P1, !PT ;  /* 0x0000000407057c10 */ /* 0x000fca0008ffe4ff */
[----:B------:R1:W-:Y:S01]  /*f840*/  LDGSTS.E.BYPASS.LTC128B.128 [R237+0x9000], [R4.64] ;  /* 0x0900000004ed7fae */ /* 0x0003e2000b901d4c */
[----:B--2---:R-:W-:-:S04]  /*f850*/  IADD3 R12, P1, R4, UR7, RZ ;  /* 0x00000007040c7c10 */ /* 0x004fc8000ff3e0ff */
[----:B------:R-:W-:-:S05]  /*f860*/  IADD3.X R13, R5, UR4, RZ, P1, !PT ;  /* 0x00000004050d7c10 */ /* 0x000fca0008ffe4ff */
[----:B------:R1:W-:Y:S04]  /*f870*/  LDGSTS.E.BYPASS.LTC128B.128 [R237+0x9800], [R12.64] ;  /* 0x098000000ced7fae */ /* 0x0003e8000b901d4c */
[----:B------:R-:W0:Y:S02]  /*f880*/  LDGDEPBAR ;  /* 0x00000000000079af */ /* 0x000e240000000000 */
.L_x_3507:
        /* <DEDUP_REMOVED lines=163> */
[----:B------:R3:W-:Y:S01]  /*102c0*/  MUFU.EX2 R59, R4 ;  /* 0x00000004003b7308 */ /* 0x0007e20000000800 */
        /* <DEDUP_REMOVED lines=9> */
[----:B------:R-:W-:-:S02]  /*10360*/  FMUL.FTZ R156, R156, R68 ;  /* 0x000000449c9c7220 */ /* 0x000fc40000410000 */
[-C--:B------:R-:W-:Y:S02]  /*10370*/  FMUL.FTZ R157, R157, R68.reuse ;  /* 0x000000449d9d7220 */ /* 0x080fe40000410000 */
[----:B---3--:R-:W-:Y:S02]  /*10380*/  FFMA.FTZ R4, R25, c[0x0][0x23c], -R0 ;  /* 0x00008f0019047a23 */ /* 0x008fe40000010800 */
[----:B------:R-:W-:Y:S02]  /*10390*/  FMUL.FTZ R136, R136, R68 ;  /* 0x0000004488887220 */ /* 0x000fe40000410000 */
[----:B------:R2:W-:Y:S01]  /*103a0*/  MUFU.EX2 R248, R4 ;  /* 0x0000000400f87308 */ /* 0x0005e20000000800 */
[----:B-1----:R-:W-:Y:S01]  /*103b0*/  FFMA.FTZ R3, R105, c[0x0][0x23c], -R2 ;  /* 0x00008f0069037a23 */ /* 0x002fe20000010802 */
[----:B------:R-:W-:Y:S01]  /*103c0*/  MOV R105, R13 ;  /* 0x0000000d00697202 */ /* 0x000fe20000000f00 */
[-C--:B----4-:R-:W-:Y:S01]  /*103d0*/  FMUL.FTZ R146, R146, R69.reuse ;  /* 0x0000004592927220 */ /* 0x090fe20000410000 */
[----:B------:R-:W1:Y:S01]  /*103e0*/  LDSM.16.MT88.4 R12, [R212+0xa000] ;  /* 0x00a00000d40c783b */ /* 0x000e620000004200 */
[----:B------:R-:W-:Y:S01]  /*103f0*/  FMUL.FTZ R147, R147, R69 ;  /* 0x0000004593937220 */ /* 0x000fe20000410000 */
[----:B------:R-:W-:Y:S01]  /*10400*/  F2FP.BF16.PACK_AB R6, R59, R105 ;  /* 0x000000693b06723e */ /* 0x000fe200000010ff */
[-C--:B------:R-:W-:Y:S01]  /*10410*/  FMUL.FTZ R150, R150, R69.reuse ;  /* 0x0000004596967220 */ /* 0x080fe20000410000 */
[----:B------:R3:W-:Y:S01]  /*10420*/  MUFU.EX2 R28, R3 ;  /* 0x00000003001c7308 */ /* 0x0007e20000000800 */
[----:B------:R-:W-:-:S02]  /*10430*/  FMUL.FTZ R151, R151, R69 ;  /* 0x0000004597977220 */ /* 0x000fc40000410000 */
[-C--:B------:R-:W-:Y:S02]  /*10440*/  FMUL.FTZ R154, R154, R69.reuse ;  /* 0x000000459a9a7220 */ /* 0x080fe40000410000 */
[-C--:B------:R-:W-:Y:S02]  /*10450*/  FMUL.FTZ R155, R155, R69.reuse ;  /* 0x000000459b9b7220 */ /* 0x080fe40000410000 */
[-C--:B------:R-:W-:Y:S02]  /*10460*/  FMUL.FTZ R158, R158, R69.reuse ;  /* 0x000000459e9e7220 */ /* 0x080fe40000410000 */
[----:B--2---:R-:W-:Y:S02]  /*10470*/  FFMA.FTZ R4, R30, c[0x0][0x23c], -R0 ;  /* 0x00008f001e047a23 */ /* 0x004fe40000010800 */
[----:B------:R-:W-:Y:S02]  /*10480*/  FMUL.FTZ R159, R159, R69 ;  /* 0x000000459f9f7220 */ /* 0x000fe40000410000 */
[----:B------:R-:W2:Y:S01]  /*10490*/  MUFU.EX2 R129, R4 ;  /* 0x0000000400817308 */ /* 0x000ea20000000800 */
[----:B------:R-:W-:-:S02]  /*104a0*/  FMUL.FTZ R137, R137, R68 ;  /* 0x0000004489897220 */ /* 0x000fc40000410000 */
[----:B---3--:R-:W-:Y:S02]  /*104b0*/  FFMA.FTZ R3, R34, c[0x0][0x23c], -R2 ;  /* 0x00008f0022037a23 */ /* 0x008fe40000010802 */
[-C--:B------:R-:W-:Y:S02]  /*104c0*/  FMUL.FTZ R138, R138, R69.reuse ;  /* 0x000000458a8a7220 */ /* 0x080fe40000410000 */
[-C--:B------:R-:W-:Y:S01]  /*104d0*/  FMUL.FTZ R139, R139, R69.reuse ;  /* 0x000000458b8b7220 */ /* 0x080fe20000410000 */
[----:B------:R3:W-:Y:S01]  /*104e0*/  MUFU.EX2 R43, R3 ;  /* 0x00000003002b7308 */ /* 0x0007e20000000800 */
[-C--:B------:R-:W-:Y:S02]  /*104f0*/  FMUL.FTZ R140, R140, R68.reuse ;  /* 0x000000448c8c7220 */ /* 0x080fe40000410000 */
[----:B------:R-:W-:Y:S02]  /*10500*/  FMUL.FTZ R141, R141, R68 ;  /* 0x000000448d8d7220 */ /* 0x000fe40000410000 */
[----:B------:R-:W-:-:S02]  /*10510*/  FMUL.FTZ R142, R142, R69 ;  /* 0x000000458e8e7220 */ /* 0x000fc40000410000 */
[-C--:B------:R-:W-:Y:S01]  /*10520*/  FMUL.FTZ R143, R143, R69.reuse ;  /* 0x000000458f8f7220 */ /* 0x080fe20000410000 */
[----:B--2---:R-:W-:Y:S01]  /*10530*/  F2FP.BF16.PACK_AB R5, R129, R248 ;  /* 0x000000f88105723e */ /* 0x004fe200000010ff */
[----:B------:R-:W-:Y:S02]  /*10540*/  FFMA.FTZ R4, R73, c[0x0][0x23c], -R0 ;  /* 0x00008f0049047a23 */ /* 0x000fe40000010800 */
[-C--:B------:R-:W-:Y:S02]  /*10550*/  FMUL.FTZ R160, R160, R68.reuse ;  /* 0x00000044a0a07220 */ /* 0x080fe40000410000 */
[----:B------:R2:W-:Y:S01]  /*10560*/  MUFU.EX2 R246, R4 ;  /* 0x0000000400f67308 */ /* 0x0005e20000000800 */
[----:B------:R-:W-:Y:S02]  /*10570*/  FMUL.FTZ R161, R161, R68 ;  /* 0x00000044a1a17220 */ /* 0x000fe40000410000 */
[----:B---3--:R-:W-:Y:S02]  /*10580*/  FFMA.FTZ R3, R106, c[0x0][0x23c], -R2 ;  /* 0x00008f006a037a23 */ /* 0x008fe40000010802 */
[----:B------:R-:W-:-:S02]  /*10590*/  FMUL.FTZ R162, R162, R69 ;  /* 0x00000045a2a27220 */ /* 0x000fc40000410000 */
[-C--:B------:R-:W-:Y:S01]  /*105a0*/  FMUL.FTZ R163, R163, R69.reuse ;  /* 0x00000045a3a37220 */ /* 0x080fe20000410000 */
[----:B------:R3:W-:Y:S01]  /*105b0*/  MUFU.EX2 R49, R3 ;  /* 0x0000000300317308 */ /* 0x0007e20000000800 */
[-C--:B------:R-:W-:Y:S02]  /*105c0*/  FMUL.FTZ R164, R164, R68.reuse ;  /* 0x00000044a4a47220 */ /* 0x080fe40000410000 */
[----:B------:R-:W-:Y:S02]  /*105d0*/  FMUL.FTZ R165, R165, R68 ;  /* 0x00000044a5a57220 */ /* 0x000fe40000410000 */
[-C--:B------:R-:W-:Y:S02]  /*105e0*/  FMUL.FTZ R166, R166, R69.reuse ;  /* 0x00000045a6a67220 */ /* 0x080fe40000410000 */
[----:B------:R-:W-:Y:S02]  /*105f0*/  FMUL.FTZ R167, R167, R69 ;  /* 0x00000045a7a77220 */ /* 0x000fe40000410000 */
[----:B--2---:R-:W-:-:S04]  /*10600*/  FFMA.FTZ R4, R32, c[0x0][0x23c], -R0 ;  /* 0x00008f0020047a23 */ /* 0x004fc80000010800 */
[----:B------:R2:W4:Y:S01]  /*10610*/  MUFU.EX2 R57, R4 ;  /* 0x0000000400397308 */ /* 0x0005220000000800 */
[----:B---3--:R-:W-:Y:S01]  /*10620*/  FFMA.FTZ R3, R40, c[0x0][0x23c], -R2 ;  /* 0x00008f0028037a23 */ /* 0x008fe20000010802 */
[----:B--2---:R-:W-:Y:S02]  /*10630*/  F2FP.BF16.PACK_AB R4, R41, R245 ;  /* 0x000000f52904723e */ /* 0x004fe400000010ff */
[----:B----4-:R-:W-:-:S07]  /*10640*/  F2FP.BF16.PACK_AB R7, R57, R246 ;  /* 0x000000f63907723e */ /* 0x010fce00000010ff */
[C---:B------:R-:W-:Y:S01]  /*10650*/  HMMA.16816.F32.BF16 R32, R4.reuse, R20, R144 ;  /* 0x000000140420723c */ /* 0x040fe20000041890 */
[----:B------:R2:W-:Y:S07]  /*10660*/  MUFU.EX2 R144, R3 ;  /* 0x0000000300907308 */ /* 0x0005ee0000000800 */
[C---:B------:R-:W-:Y:S01]  /*10670*/  HMMA.16816.F32.BF16 R44, R4.reuse, R22, R148 ;  /* 0x00000016042c723c */ /* 0x040fe20000041894 */
[----:B------:R-:W3:Y:S07]  /*10680*/  LDSM.16.MT88.4 R20, [R135+0xa800] ;  /* 0x00a800008714783b */ /* 0x000eee0000004200 */
[----:B-1----:R-:W-:Y:S01]  /*10690*/  HMMA.16816.F32.BF16 R52, R4, R12, R152 ;  /* 0x0000000c0434723c */ /* 0x002fe20000041898 */
[----:B--2---:R-:W-:Y:S01]  /*106a0*/  FFMA.FTZ R3, R108, c[0x0][0x23c], -R0 ;  /* 0x00008f006c037a23 */ /* 0x004fe20000010800 */
[----:B------:R-:W-:-:S02]  /*106b0*/  MOV R108, R28 ;  /* 0x0000001c006c7202 */ /* 0x000fc40000000f00 */
[----:B------:R-:W1:Y:S01]  /*106c0*/  LDSM.16.MT88.4 R28, [R214+0xa800] ;  /* 0x00a80000d61c783b */ /* 0x000e620000004200 */
[----:B------:R2:W-:Y:S03]  /*106d0*/  MUFU.EX2 R148, R3 ;  /* 0x0000000300947308 */ /* 0x0005e60000000800 */
[C---:B------:R-:W-:Y:S01]  /*106e0*/  HMMA.16816.F32.BF16 R156, R4.reuse, R14, R156 ;  /* 0x0000000e049c723c */ /* 0x040fe2000004189c */
[----:B------:R-:W4:Y:S07]  /*106f0*/  LDSM.16.MT88.4 R12, [R212+0xa800] ;  /* 0x00a80000d40c783b */ /* 0x000f2e0000004200 */
[----:B------:R-:W-:Y:S01]  /*10700*/  HMMA.16816.F32.BF16 R24, R4, R8, R136 ;  /* 0x000000080418723c */ /* 0x000fe20000041888 */
[----:B--2---:R-:W-:-:S06]  /*10710*/  FFMA.FTZ R3, R42, c[0x0][0x23c], -R0 ;  /* 0x00008f002a037a23 */ /* 0x004fcc0000010800 */
[----:B------:R-:W-:Y:S01]  /*10720*/  MOV R139, R246 ;  /* 0x000000f6008b7202 */ /* 0x000fe20000000f00 */
[C---:B------:R-:W-:Y:S01]  /*10730*/  HMMA.16816.F32.BF16 R36, R4.reuse, R10, R140 ;  /* 0x0000000a0424723c */ /* 0x040fe2000004188c */
[----:B------:R2:W1:Y:S01]  /*10740*/  MUFU.EX2 R40, R3 ;  /* 0x0000000300287308 */ /* 0x0004620000000800 */
[----:B------:R-:W3:Y:S05]  /*10750*/  LDSM.16.MT88.4 R8, [R213+0xa800] ;  /* 0x00a80000d508783b */ /* 0x000eea0000004200 */
[----:B------:R-:W-:Y:S01]  /*10760*/  MOV R141, R57 ;  /* 0x00000039008d7202 */ /* 0x000fe20000000f00 */
[C---:B------:R-:W-:Y:S08]  /*10770*/  HMMA.16816.F32.BF16 R160, R4.reuse, R16, R160 ;  /* 0x0000001004a0723c */ /* 0x040ff000000418a0 */
[----:B------:R-:W-:Y:S01]  /*10780*/  HMMA.16816.F32.BF16 R16, R4, R18, R164 ;  /* 0x000000120410723c */ /* 0x000fe200000418a4 */
[----:B--2---:R-:W-:-:S04]  /*10790*/  FFMA.FTZ R3, R110, c[0x0][0x23c], -R0 ;  /* 0x00008f006e037a23 */ /* 0x004fc80000010800 */
[----:B------:R2:W-:Y:S02]  /*107a0*/  MUFU.EX2 R51, R3 ;  /* 0x0000000300337308 */ /* 0x0005e40000000800 */
[----:B------:R-:W-:Y:S02]  /*107b0*/  F2FP.BF16.PACK_AB R4, R43, R108 ;  /* 0x0000006c2b04723e */ /* 0x000fe400000010ff */
[----:B-1----:R-:W-:Y:S02]  /*107c0*/  F2FP.BF16.PACK_AB R5, R40, R148 ;  /* 0x000000942805723e */ /* 0x002fe400000010ff */
[----:B------:R-:W-:Y:S01]  /*107d0*/  F2FP.BF16.PACK_AB R6, R144, R49 ;  /* 0x000000319006723e */ /* 0x000fe200000010ff */
[----:B--2---:R-:W-:-:S04]  /*107e0*/  FFMA.FTZ R3, R48, c[0x0][0x23c], -R0 ;  /* 0x00008f0030037a23 */ /* 0x004fc80000010800 */
        /* <DEDUP_REMOVED lines=11> */
[----:B------:R-:W2:Y:S01]  /*108a0*/  LDSM.16.MT88.4 R28, [R214+0xb000] ;  /* 0x00b00000d61c783b */ /* 0x000ea20000004200 */
[----:B-1----:R-:W-:-:S06]  /*108b0*/  FFMA.FTZ R3, R112, c[0x0][0x23c], -R2 ;  /* 0x00008f0070037a23 */ /* 0x002fcc0000010802 */
[C---:B----4-:R-:W-:Y:S01]  /*108c0*/  HMMA.16816.F32.BF16 R52, R4.reuse, R12, R52 ;  /* 0x0000000c0434723c */ /* 0x050fe20000041834 */
[----:B------:R-:W-:Y:S01]  /*108d0*/  MOV R112, R51 ;  /* 0x0000003300707202 */ /* 0x000fe20000000f00 */
        /* <DEDUP_REMOVED lines=13> */
[----:B-1----:R-:W-:-:S06]  /*109b0*/  FFMA.FTZ R3, R58, c[0x0][0x23c], -R0 ;  /* 0x00008f003a037a23 */ /* 0x002fcc0000010800 */
        /* <DEDUP_REMOVED lines=17> */
[----:B------:R1:W-:Y:S02]  /*10ad0*/  MUFU.EX2 R138, R3 ;  /* 0x00000003008a7308 */ /* 0x0003e40000000800 */
[C---:B------:R-:W-:Y:S08]  /*10ae0*/  HMMA.16816.F32.BF16 R32, R4.reuse, R28, R32 ;  /* 0x0000001c0420723c */ /* 0x040ff00000041820 */
[----:B------:R-:W-:Y:S01]  /*10af0*/  HMMA.16816.F32.BF16 R44, R4, R30, R44 ;  /* 0x0000001e042c723c */ /* 0x000fe2000004182c */
[----:B------:R-:W3:Y:S01]  /*10b00*/  LDSM.16.MT88.4 R28, [R214+0xb800] ;  /* 0x00b80000d61c783b */ /* 0x000ee20000004200 */
[----:B-1----:R-:W-:-:S06]  /*10b10*/  FFMA.FTZ R3, R122, c[0x0][0x23c], -R2 ;  /* 0x00008f007a037a23 */ /* 0x002fcc0000010802 */
[C---:B----4-:R-:W-:Y:S01]  /*10b20*/  HMMA.16816.F32.BF16 R52, R4.reuse, R12, R52 ;  /* 0x0000000c0434723c */ /* 0x050fe20000041834 */
[----:B------:R-:W-:Y:S01]  /*10b30*/  MOV R122, R41 ;  /* 0x00000029007a7202 */ /* 0x000fe20000000f00 */
[----:B------:R1:W-:Y:S06]  /*10b40*/  MUFU.EX2 R252, R3 ;  /* 0x0000000300fc7308 */ /* 0x0003ec0000000800 */
[C---:B------:R-:W-:Y:S01]  /*10b50*/  HMMA.16816.F32.BF16 R64, R4.reuse, R14, R64 ;  /* 0x0000000e0440723c */ /* 0x040fe20000041840 */
[----:B------:R-:W4:Y:S07]  /*10b60*/  LDSM.16.MT88.4 R12, [R212+0xb800] ;  /* 0x00b80000d40c783b */ /* 0x000f2e0000004200 */
[----:B------:R-:W-:Y:S01]  /*10b70*/  HMMA.16816.F32.BF16 R160, R4, R8, R160 ;  /* 0x0000000804a0723c */ /* 0x000fe200000418a0 */
[----:B-1----:R-:W-:Y:S01]  /*10b80*/  FFMA.FTZ R3, R72, c[0x0][0x23c], -R2 ;  /* 0x00008f0048037a23 */ /* 0x002fe20000010802 */
[----:B------:R-:W-:-:S03]  /*10b90*/  MOV R72, R137 ;  /* 0x0000008900487202 */ /* 0x000fc60000000f00 */
[----:B------:R1:W1:Y:S03]  /*10ba0*/  MUFU.EX2 R251, R3 ;  /* 0x0000000300fb7308 */ /* 0x0002660000000800 */
[----:B------:R-:W-:Y:S01]  /*10bb0*/  HMMA.16816.F32.BF16 R16, R4, R10, R16 ;  /* 0x0000000a0410723c */ /* 0x000fe20000041810 */
[----:B------:R-:W2:Y:S01]  /*10bc0*/  LDSM.16.MT88.4 R8, [R213+0xb800] ;  /* 0x00b80000d508783b */ /* 0x000ea20000004200 */
[----:B-1----:R-:W-:-:S05]  /*10bd0*/  FFMA.FTZ R3, R123, c[0x0][0x23c], -R0 ;  /* 0x00008f007b037a23 */ /* 0x002fca0000010800 */
[----:B------:R-:W-:Y:S01]  /*10be0*/  F2FP.BF16.PACK_AB R6, R251, R252 ;  /* 0x000000fcfb06723e */ /* 0x000fe200000010ff */
[----:B------:R1:W-:Y:S02]  /*10bf0*/  MUFU.EX2 R250, R3 ;  /* 0x0000000300fa7308 */ /* 0x0003e40000000800 */
[----:B-1----:R-:W-:Y:S01]  /*10c00*/  FFMA.FTZ R3, R74, c[0x0][0x23c], -R0 ;  /* 0x00008f004a037a23 */ /* 0x002fe20000010800 */
[----:B------:R-:W-:Y:S02]  /*10c10*/  MOV R74, R138 ;  /* 0x0000008a004a7202 */ /* 0x000fe40000000f00 */
[----:B------:R-:W-:-:S03]  /*10c20*/  MOV R138, R59 ;  /* 0x0000003b008a7202 */ /* 0x000fc60000000f00 */
[----:B------:R1:W1:Y:S01]  /*10c30*/  MUFU.EX2 R249, R3 ;  /* 0x0000000300f97308 */ /* 0x0002620000000800 */
[----:B------:R-:W-:Y:S01]  /*10c40*/  F2FP.BF16.PACK_AB R4, R74, R70 ;  /* 0x000000464a04723e */ /* 0x000fe200000010ff */
[----:B-1----:R-:W-:Y:S01]  /*10c50*/  FFMA.FTZ R3, R124, c[0x0][0x23c], -R0 ;  /* 0x00008f007c037a23 */ /* 0x002fe20000010800 */
[----:B------:R-:W-:-:S05]  /*10c60*/  F2FP.BF16.PACK_AB R5, R249, R250 ;  /* 0x000000faf905723e */ /* 0x000fca00000010ff */
[----:B------:R1:W-:Y:S02]  /*10c70*/  MUFU.EX2 R248, R3 ;  /* 0x0000000300f87308 */ /* 0x0003e40000000800 */
[----:B-1----:R-:W-:Y:S01]  /*10c80*/  FFMA.FTZ R3, R75, c[0x0][0x23c], -R0 ;  /* 0x00008f004b037a23 */ /* 0x002fe20000010800 */
[----:B------:R-:W-:-:S05]  /*10c90*/  MOV R75, R141 ;  /* 0x0000008d004b7202 */ /* 0x000fca0000000f00 */
[----:B------:R1:W1:Y:S02]  /*10ca0*/  MUFU.EX2 R247, R3 ;  /* 0x0000000300f77308 */ /* 0x0002640000000800 */
[----:B-1----:R-:W-:Y:S01]  /*10cb0*/  FFMA.FTZ R3, R126, c[0x0][0x23c], -R2 ;  /* 0x00008f007e037a23 */ /* 0x002fe20000010802 */
[----:B------:R-:W-:-:S05]  /*10cc0*/  F2FP.BF16.PACK_AB R7, R247, R248 ;  /* 0x000000f8f707723e */ /* 0x000fca00000010ff */
[----:B------:R1:W-:Y:S02]  /*10cd0*/  MUFU.EX2 R167, R3 ;  /* 0x0000000300a77308 */ /* 0x0003e40000000800 */
[C---:B--2---:R-:W-:Y:S08]  /*10ce0*/  HMMA.16816.F32.BF16 R56, R4.reuse, R22, R36 ;  /* 0x000000160438723c */ /* 0x044ff00000041824 */
[----:B---3--:R-:W-:Y:S01]  /*10cf0*/  HMMA.16816.F32.BF16 R40, R4, R28, R32 ;  /* 0x0000001c0428723c */ /* 0x008fe20000041820 */
[----:B-1----:R-:W-:Y:S01]  /*10d00*/  FFMA.FTZ R3, R76, c[0x0][0x23c], -R2 ;  /* 0x00008f004c037a23 */ /* 0x002fe20000010802 */
[----:B------:R-:W-:-:S03]  /*10d10*/  MOV R76, R120 ;  /* 0x00000078004c7202 */ /* 0x000fc60000000f00 */
[----:B------:R1:W2:Y:S03]  /*10d20*/  MUFU.EX2 R246, R3 ;  /* 0x0000000300f67308 */ /* 0x0002a60000000800 */
[C---:B------:R-:W-:Y:S01]  /*10d30*/  HMMA.16816.F32.BF16 R48, R4.reuse, R20, R24 ;  /* 0x000000140430723c */ /* 0x040fe20000041818 */
[----:B------:R-:W3:Y:S04]  /*10d40*/  LDSM.16.MT88.4 R24, [R135+0xc000] ;  /* 0x00c000008718783b */ /* 0x000ee80000004200 */
[----:B------:R-:W-:Y:S03]  /*10d50*/  LDSM.16.MT88.4 R20, [R214+0xc000] ;  /* 0x00c00000d614783b */ /* 0x000fe60000004200 */
[----:B------:R-:W-:Y:S01]  /*10d60*/  HMMA.16816.F32.BF16 R36, R4, R30, R44 ;  /* 0x0000001e0424723c */ /* 0x000fe2000004182c */
[----:B-1----:R-:W-:-:S07]  /*10d70*/  FFMA.FTZ R3, R127, c[0x0][0x23c], -R2 ;  /* 0x00008f007f037a23 */ /* 0x002fce0000010802 */
        /* <DEDUP_REMOVED lines=9> */
[----:B------:R-:W3:Y:S01]  /*10e10*/  LDSM.16.MT88.4 R8, [R213+0xc000] ;  /* 0x00c00000d508783b */ /* 0x000ee20000004200 */
[----:B------:R-:W-:Y:S02]  /*10e20*/  MOV R161, R148 ;  /* 0x0000009400a17202 */ /* 0x000fe40000000f00 */
[----:B------:R-:W-:Y:S02]  /*10e30*/  MOV R160, R136 ;  /* 0x0000008800a07202 */ /* 0x000fe40000000f00 */
[----:B------:R-:W-:Y:S02]  /*10e40*/  MOV R163, R111 ;  /* 0x0000006f00a37202 */ /* 0x000fe40000000f00 */
[----:B--2---:R-:W-:-:S02]  /*10e50*/  F2FP.BF16.PACK_AB R4, R246, R167 ;  /* 0x000000a7f604723e */ /* 0x004fc400000010ff */
[----:B------:R-:W-:Y:S01]  /*10e60*/  MOV R162, R110 ;  /* 0x0000006e00a27202 */ /* 0x000fe20000000f00 */
[----:B-1----:R-:W-:Y:S01]  /*10e70*/  FFMA.FTZ R3, R131, c[0x0][0x23c], -R0 ;  /* 0x00008f0083037a23 */ /* 0x002fe20000010800 */
[----:B------:R-:W-:-:S03]  /*10e80*/  F2FP.BF16.PACK_AB R6, R165, R166 ;  /* 0x000000a6a506723e */ /* 0x000fc600000010ff */
        /* <DEDUP_REMOVED lines=23> */
[C---:B------:R-:W-:Y:S01]  /*11000*/  HMMA.16816.F32.BF16 R28, R4.reuse, R8, R28 ;  /* 0x00000008041c723c */ /* 0x040fe2000004181c */
[----:B------:R-:W-:Y:S01]  /*11010*/  MOV R168, R106 ;  /* 0x0000006a00a87202 */ /* 0x000fe20000000f00 */
[----:B------:R1:W-:Y:S06]  /*11020*/  MUFU.EX2 R154, R3 ;  /* 0x00000003009a7308 */ /* 0x0003ec0000000800 */
        /* <DEDUP_REMOVED lines=52> */
[----:B------:R1:W-:Y:S04]  /*11370*/  MUFU.EX2 R144, R3 ;  /* 0x0000000300907308 */ /* 0x0003e80000000800 */
[----:B------:R-:W-:Y:S01]  /*11380*/  FFMA.FTZ R68, R175, R68, R245 ;  /* 0x00000044af447223 */ /* 0x000fe200000100f5 */
[----:B------:R-:W-:-:S03]  /*11390*/  MOV R175, R62 ;  /* 0x0000003e00af7202 */ /* 0x000fc60000000f00 */
[----:B------:R-:W-:Y:S02]  /*113a0*/  FADD.FTZ R68, R86, R68 ;  /* 0x0000004456447221 */ /* 0x000fe40000010000 */
[----:B-1----:R-:W-:Y:S01]  /*113b0*/  FFMA.FTZ R3, R87, c[0x0][0x23c], -R0 ;  /* 0x00008f0057037a23 */ /* 0x002fe20000010800 */
[----:B------:R-:W-:-:S03]  /*113c0*/  MOV R87, R60 ;  /* 0x0000003c00577202 */ /* 0x000fc60000000f00 */
        /* <DEDUP_REMOVED lines=55> */
[----:B------:R-:W-:Y:S01]  /*11740*/  LDSM.16.MT88.4 R28, [R135+0xe800] ;  /* 0x00e80000871c783b */ /* 0x000fe20000004200 */
        /* <DEDUP_REMOVED lines=34> */
[----:B------:R-:W2:Y:S07]  /*11970*/  LDSM.16.MT88.4 R8, [R213+0xe800] ;  /* 0x00e80000d508783b */ /* 0x000eae0000004200 */
[----:B------:R-:W-:Y:S01]  /*11980*/  HMMA.16816.F32.BF16 R44, R4, R20, R44 ;  /* 0x00000014042c723c */ /* 0x000fe2000004182c */
[----:B-1----:R-:W-:-:S04]  /*11990*/  FFMA.FTZ R3, R98, c[0x0][0x23c], -R2 ;  /* 0x00008f0062037a23 */ /* 0x002fc80000010802 */
[----:B------:R1:W1:Y:S03]  /*119a0*/  MUFU.EX2 R114, R3 ;  /* 0x0000000300727308 */ /* 0x0002660000000800 */
[----:B------:R-:W-:Y:S01]  /*119b0*/  HMMA.16816.F32.BF16 R52, R4, R22, R52 ;  /* 0x000000160434723c */ /* 0x000fe20000041834 */
[----:B------:R-:W-:Y:S06]  /*119c0*/  LDSM.16.MT88.4 R20, [R135+0xf000] ;  /* 0x00f000008714783b */ /* 0x000fec0000004200 */
        /* <DEDUP_REMOVED lines=15> */
[----:B----4-:R-:W-:Y:S01]  /*11ac0*/  HMMA.16816.F32.BF16 R48, R4, R12, R48 ;  /* 0x0000000c0430723c */ /* 0x010fe20000041830 */
[----:B-1----:R-:W-:-:S04]  /*11ad0*/  FFMA.FTZ R3, R101, c[0x0][0x23c], -R2 ;  /* 0x00008f0065037a23 */ /* 0x002fc80000010802 */
[----:B------:R1:W2:Y:S03]  /*11ae0*/  MUFU.EX2 R107, R3 ;  /* 0x00000003006b7308 */ /* 0x0002a60000000800 */
[C---:B------:R-:W-:Y:S01]  /*11af0*/  HMMA.16816.F32.BF16 R64, R4.reuse, R14, R64 ;  /* 0x0000000e0440723c */ /* 0x040fe20000041840 */
[----:B------:R-:W3:Y:S07]  /*11b00*/  LDSM.16.MT88.4 R12, [R212+0xf000] ;  /* 0x00f00000d40c783b */ /* 0x000eee0000004200 */
[----:B------:R-:W-:Y:S01]  /*11b10*/  HMMA.16816.F32.BF16 R44, R4, R8, R40 ;  /* 0x00000008042c723c */ /* 0x000fe20000041828 */
[----:B-1----:R-:W-:-:S07]  /*11b20*/  FFMA.FTZ R3, R183, c[0x0][0x23c], -R2 ;  /* 0x00008f00b7037a23 */ /* 0x002fce0000010802 */
        /* <DEDUP_REMOVED lines=8> */
[----:B------:R-:W-:Y:S07]  /*11bb0*/  HMMA.16816.F32.BF16 R56, R4, R30, R56 ;  /* 0x0000001e0438723c */ /* 0x000fee0000041838 */
        /* <DEDUP_REMOVED lines=15> */
[----:B-1----:R-:W-:Y:S01]  /*11cb0*/  HMMA.16816.F32.BF16 R48, R4, R8, R44 ;  /* 0x000000080430723c */ /* 0x002fe2000004182c */
[----:B--2---:R-:W-:-:S04]  /*11cc0*/  FFMA.FTZ R3, R103, c[0x0][0x23c], -R2 ;  /* 0x00008f0067037a23 */ /* 0x004fc80000010802 */
[----:B------:R1:W2:Y:S03]  /*11cd0*/  MUFU.EX2 R97, R3 ;  /* 0x0000000300617308 */ /* 0x0002a60000000800 */
[C---:B------:R-:W-:Y:S01]  /*11ce0*/  HMMA.16816.F32.BF16 R44, R4.reuse, R10, R16 ;  /* 0x0000000a042c723c */ /* 0x040fe20000041810 */
[----:B------:R-:W3:Y:S04]  /*11cf0*/  LDSM.16.MT88.4 R8, [R213+0xf800] ;  /* 0x00f80000d508783b */ /* 0x000ee80000004200 */
[----:B------:R-:W-:Y:S03]  /*11d00*/  LDSM.16.MT88.4 R16, [R214+0x10000] ;  /* 0x01000000d610783b */ /* 0x000fe60000004200 */
[----:B------:R-:W-:Y:S01]  /*11d10*/  HMMA.16816.F32.BF16 R28, R4, R20, R32 ;  /* 0x00000014041c723c */ /* 0x000fe20000041820 */
[----:B-1----:R-:W-:-:S07]  /*11d20*/  FFMA.FTZ R3, R189, c[0x0][0x23c], -R2 ;  /* 0x00008f00bd037a23 */ /* 0x002fce0000010802 */
[C---:B------:R-:W-:Y:S01]  /*11d30*/  HMMA.16816.F32.BF16 R32, R4.reuse, R24, R36 ;  /* 0x000000180420723c */ /* 0x040fe20000041824 */
[----:B------:R1:W-:Y:S07]  /*11d40*/  MUFU.EX2 R96, R3 ;  /* 0x0000000300607308 */ /* 0x0003ee0000000800 */
[C---:B------:R-:W-:Y:S01]  /*11d50*/  HMMA.16816.F32.BF16 R36, R4.reuse, R26, R52 ;  /* 0x0000001a0424723c */ /* 0x040fe20000041834 */
[----:B------:R-:W-:Y:S06]  /*11d60*/  LDSM.16.MT88.4 R24, [R214+0xf800] ;  /* 0x00f80000d618783b */ /* 0x000fec0000004200 */
[----:B------:R-:W-:Y:S01]  /*11d70*/  FFMA.FTZ R52, R175, R69, R87 ;  /* 0x00000045af347223 */ /* 0x000fe20000010057 */
[----:B------:R-:W-:Y:S01]  /*11d80*/  MOV R175, R85 ;  /* 0x0000005500af7202 */ /* 0x000fe20000000f00 */
[----:B------:R-:W-:Y:S01]  /*11d90*/  HMMA.16816.F32.BF16 R60, R4, R22, R56 ;  /* 0x00000016043c723c */ /* 0x000fe20000041838 */
[----:B------:R-:W4:Y:S01]  /*11da0*/  LDSM.16.MT88.4 R20, [R135+0xf800] ;  /* 0x00f800008714783b */ /* 0x000f220000004200 */
[----:B-1----:R-:W-:-:S04]  /*11db0*/  FFMA.FTZ R3, R104, c[0x0][0x23c], -R2 ;  /* 0x00008f0068037a23 */ /* 0x002fc80000010802 */
[----:B------:R1:W1:Y:S02]  /*11dc0*/  MUFU.EX2 R94, R3 ;  /* 0x00000003005e7308 */ /* 0x0002640000000800 */
[----:B------:R-:W-:Y:S01]  /*11dd0*/  HMMA.16816.F32.BF16 R64, R4, R14, R64 ;  /* 0x0000000e0440723c */ /* 0x000fe20000041840 */
[----:B------:R-:W3:Y:S06]  /*11de0*/  LDSM.16.MT88.4 R12, [R212+0xf800] ;  /* 0x00f80000d40c783b */ /* 0x000eec0000004200 */
[----:B--2---:R-:W-:Y:S01]  /*11df0*/  F2FP.BF16.PACK_AB R4, R97, R95 ;  /* 0x0000005f6104723e */ /* 0x004fe200000010ff */
[----:B-1----:R-:W-:Y:S01]  /*11e00*/  FFMA.FTZ R3, R192, c[0x0][0x23c], -R0 ;  /* 0x00008f00c0037a23 */ /* 0x002fe20000010800 */
[----:B------:R-:W-:-:S03]  /*11e10*/  F2FP.BF16.PACK_AB R6, R94, R96 ;  /* 0x000000605e06723e */ /* 0x000fc600000010ff */
        /* <DEDUP_REMOVED lines=11> */
[C---:B---3--:R-:W-:Y:S07]  /*11ed0*/  HMMA.16816.F32.BF16 R48, R4.reuse, R8, R48 ;  /* 0x000000080430723c */ /* 0x048fee0000041830 */
[----:B------:R-:W-:Y:S01]  /*11ee0*/  FADD.FTZ R8, R177, R68 ;  /* 0x00000044b1087221 */ /* 0x000fe20000010000 */
[----:B------:R-:W-:Y:S01]  /*11ef0*/  MOV R177, R77 ;  /* 0x0000004d00b17202 */ /* 0x000fe20000000f00 */
[----:B----4-:R-:W-:Y:S02]  /*11f00*/  HMMA.16816.F32.BF16 R56, R4, R20, R28 ;  /* 0x000000140438723c */ /* 0x010fe4000004181c */
[----:B------:R-:W-:Y:S01]  /*11f10*/  FADD.FTZ R8, R175, R8 ;  /* 0x00000008af087221 */ /* 0x000fe20000010000 */
[----:B------:R-:W-:Y:S01]  /*11f20*/  MOV R175, R79 ;  /* 0x0000004f00af7202 */ /* 0x000fe20000000f00 */
[----:B-1----:R-:W-:-:S04]  /*11f30*/  FFMA.FTZ R3, R118, c[0x0][0x23c], -R2 ;  /* 0x00008f0076037a23 */ /* 0x002fc80000010802 */
[----:B------:R1:W2:Y:S01]  /*11f40*/  MUFU.EX2 R89, R3 ;  /* 0x0000000300597308 */ /* 0x0002a20000000800 */
[C---:B------:R-:W-:Y:S08]  /*11f50*/  HMMA.16816.F32.BF16 R32, R4.reuse, R24, R32 ;  /* 0x000000180420723c */ /* 0x040ff00000041820 */
[----:B------:R-:W-:Y:S01]  /*11f60*/  HMMA.16816.F32.BF16 R28, R4, R26, R36 ;  /* 0x0000001a041c723c */ /* 0x000fe20000041824 */
[----:B------:R-:W3:Y:S01]  /*11f70*/  LDSM.16.MT88.4 R24, [R212+0x10000] ;  /* 0x01000000d418783b */ /* 0x000ee20000004200 */
[----:B-1----:R-:W-:-:S06]  /*11f80*/  FFMA.FTZ R3, R196, c[0x0][0x23c], -R2 ;  /* 0x00008f00c4037a23 */ /* 0x002fcc0000010802 */
[C---:B------:R-:W-:Y:S01]  /*11f90*/  HMMA.16816.F32.BF16 R60, R4.reuse, R22, R60 ;  /* 0x00000016043c723c */ /* 0x040fe2000004183c */
[----:B------:R-:W1:Y:S01]  /*11fa0*/  LDSM.16.MT88.4 R20, [R135+0x10000] ;  /* 0x010000008714783b */ /* 0x000e620000004200 */
[----:B------:R4:W-:Y:S06]  /*11fb0*/  MUFU.EX2 R87, R3 ;  /* 0x0000000300577308 */ /* 0x0009ec0000000800 */
[C---:B------:R-:W-:Y:S08]  /*11fc0*/  HMMA.16816.F32.BF16 R36, R4.reuse, R12, R40 ;  /* 0x0000000c0424723c */ /* 0x040ff00000041828 */
[----:B------:R-:W-:Y:S01]  /*11fd0*/  HMMA.16816.F32.BF16 R40, R4, R14, R64 ;  /* 0x0000000e0428723c */ /* 0x000fe20000041840 */
[----:B------:R-:W1:Y:S01]  /*11fe0*/  LDSM.16.MT88.4 R12, [R213+0x10000] ;  /* 0x01000000d50c783b */ /* 0x000e620000004200 */
[----:B----4-:R-:W-:-:S04]  /*11ff0*/  FFMA.FTZ R3, R180, c[0x0][0x23c], -R2 ;  /* 0x00008f00b4037a23 */ /* 0x010fc80000010802 */
[----:B------:R4:W3:Y:S02]  /*12000*/  MUFU.EX2 R86, R3 ;  /* 0x0000000300567308 */ /* 0x0008e40000000800 */
        /* <DEDUP_REMOVED lines=12> */
[----:B--2---:R-:W-:Y:S01]  /*120d0*/  FADD.FTZ R3, R178, R52 ;  /* 0x00000034b2037221 */ /* 0x004fe20000010000 */
[----:B------:R-:W-:Y:S02]  /*120e0*/  MOV R178, R161 ;  /* 0x000000a100b27202 */ /* 0x000fe40000000f00 */
[----:B------:R-:W-:Y:S01]  /*120f0*/  MOV R161, R162 ;  /* 0x000000a200a17202 */ /* 0x000fe20000000f00 */
[----:B------:R-:W-:Y:S01]  /*12100*/  FADD.FTZ R9, R176, R3 ;  /* 0x00000003b0097221 */ /* 0x000fe20000010000 */
[----:B------:R-:W-:Y:S01]  /*12110*/  MOV R176, R78 ;  /* 0x0000004e00b07202 */ /* 0x000fe20000000f00 */
[----:B------:R-:W-:Y:S01]  /*12120*/  FFMA.FTZ R3, R201, c[0x0][0x23c], -R2 ;  /* 0x00008f00c9037a23 */ /* 0x000fe20000010802 */
[----:B------:R-:W-:Y:S01]  /*12130*/  MOV R162, R163 ;  /* 0x000000a300a27202 */ /* 0x000fe20000000f00 */
[----:B------:R-:W-:Y:S01]  /*12140*/  FADD.FTZ R9, R75, R9 ;  /* 0x000000094b097221 */ /* 0x000fe20000010000 */
[----:B------:R-:W-:Y:S01]  /*12150*/  MOV R163, R76 ;  /* 0x0000004c00a37202 */ /* 0x000fe20000000f00 */
[----:B------:R2:W-:Y:S01]  /*12160*/  MUFU.EX2 R79, R3 ;  /* 0x00000003004f7308 */ /* 0x0005e20000000800 */
[----:B---3--:R-:W-:Y:S01]  /*12170*/  F2FP.BF16.PACK_AB R7, R81, R83 ;  /* 0x000000535107723e */ /* 0x008fe200000010ff */
[----:B------:R-:W-:-:S04]  /*12180*/  FADD.FTZ R9, R178, R9 ;  /* 0x00000009b2097221 */ /* 0x000fc80000010000 */
[----:B------:R-:W-:Y:S01]  /*12190*/  FADD.FTZ R9, R163, R9 ;  /* 0x00000009a3097221 */ /* 0x000fe20000010000 */
[----:B------:R-:W-:Y:S01]  /*121a0*/  MOV R163, R74 ;  /* 0x0000004a00a37202 */ /* 0x000fe20000000f00 */
[----:B------:R-:W-:Y:S01]  /*121b0*/  HMMA.16816.F32.BF16 R64, R4, R24, R36 ;  /* 0x000000180440723c */ /* 0x000fe20000041824 */
[----:B--2---:R-:W-:-:S07]  /*121c0*/  FFMA.FTZ R3, R187, c[0x0][0x23c], -R2 ;  /* 0x00008f00bb037a23 */ /* 0x004fce0000010802 */
[C---:B------:R-:W-:Y:S01]  /*121d0*/  HMMA.16816.F32.BF16 R40, R4.reuse, R26, R40 ;  /* 0x0000001a0428723c */ /* 0x040fe20000041828 */
[----:B------:R-:W2:Y:S01]  /*121e0*/  LDSM.16.MT88.4 R24, [R214+0x10800] ;  /* 0x01080000d618783b */ /* 0x000ea20000004200 */
[----:B------:R3:W4:Y:S06]  /*121f0*/  MUFU.EX2 R80, R3 ;  /* 0x0000000300507308 */ /* 0x00072c0000000800 */
[C---:B-1----:R-:W-:Y:S08]  /*12200*/  HMMA.16816.F32.BF16 R52, R4.reuse, R20, R56 ;  /* 0x000000140434723c */ /* 0x042ff00000041838 */
[----:B------:R-:W-:Y:S01]  /*12210*/  HMMA.16816.F32.BF16 R56, R4, R22, R60 ;  /* 0x000000160438723c */ /* 0x000fe2000004183c */
[----:B------:R-:W1:Y:S01]  /*12220*/  LDSM.16.MT88.4 R20, [R135+0x10800] ;  /* 0x010800008714783b */ /* 0x000e620000004200 */
[----:B---3--:R-:W-:-:S04]  /*12230*/  FFMA.FTZ R3, R203, c[0x0][0x23c], -R2 ;  /* 0x00008f00cb037a23 */ /* 0x008fc80000010802 */
[----:B------:R3:W-:Y:S02]  /*12240*/  MUFU.EX2 R78, R3 ;  /* 0x00000003004e7308 */ /* 0x0007e40000000800 */
[C---:B------:R-:W-:Y:S08]  /*12250*/  HMMA.16816.F32.BF16 R32, R4.reuse, R16, R32 ;  /* 0x000000100420723c */ /* 0x040ff00000041820 */
[----:B------:R-:W-:Y:S01]  /*12260*/  HMMA.16816.F32.BF16 R60, R4, R18, R28 ;  /* 0x00000012043c723c */ /* 0x000fe2000004181c */
[----:B------:R-:W1:Y:S01]  /*12270*/  LDSM.16.MT88.4 R16, [R212+0x10800] ;  /* 0x01080000d410783b */ /* 0x000e620000004200 */
[----:B---3--:R-:W-:-:S06]  /*12280*/  FFMA.FTZ R3, R190, c[0x0][0x23c], -R2 ;  /* 0x00008f00be037a23 */ /* 0x008fcc0000010802 */
[C---:B------:R-:W-:Y:S01]  /*12290*/  HMMA.16816.F32.BF16 R48, R4.reuse, R12, R48 ;  /* 0x0000000c0430723c */ /* 0x040fe20000041830 */
[----:B------:R3:W2:Y:S07]  /*122a0*/  MUFU.EX2 R77, R3 ;  /* 0x00000003004d7308 */ /* 0x0006ae0000000800 */
[----:B------:R-:W-:Y:S01]  /*122b0*/  HMMA.16816.F32.BF16 R44, R4, R14, R44 ;  /* 0x0000000e042c723c */ /* 0x000fe2000004182c */
[----:B------:R-:W1:Y:S06]  /*122c0*/  LDSM.16.MT88.4 R12, [R213+0x10800] ;  /* 0x01080000d50c783b */ /* 0x000e6c0000004200 */
[----:B----4-:R-:W-:Y:S01]  /*122d0*/  F2FP.BF16.PACK_AB R4, R80, R79 ;  /* 0x0000004f5004723e */ /* 0x010fe200000010ff */
[----:B---3--:R-:W-:Y:S01]  /*122e0*/  FFMA.FTZ R3, R205, c[0x0][0x23c], -R0 ;  /* 0x00008f00cd037a23 */ /* 0x008fe20000010800 */
[----:B--2---:R-:W-:-:S03]  /*122f0*/  F2FP.BF16.PACK_AB R6, R77, R78 ;  /* 0x0000004e4d06723e */ /* 0x004fc600000010ff */
[----:B------:R2:W-:Y:S02]  /*12300*/  MUFU.EX2 R76, R3 ;  /* 0x00000003004c7308 */ /* 0x0005e40000000800 */
[----:B--2---:R-:W-:-:S06]  /*12310*/  FFMA.FTZ R3, R193, c[0x0][0x23c], -R0 ;  /* 0x00008f00c1037a23 */ /* 0x004fcc0000010800 */
        /* <DEDUP_REMOVED lines=34> */
[----:B------:R-:W-:Y:S01]  /*12540*/  HMMA.16816.F32.BF16 R36, R4, R24, R32 ;  /* 0x000000180424723c */ /* 0x000fe20000041820 */
[----:B------:R-:W-:Y:S02]  /*12550*/  FADD.FTZ R3, R247, R3 ;  /* 0x00000003f7037221 */ /* 0x000fe40000010000 */
[----:B------:R-:W-:Y:S02]  /*12560*/  FFMA.FTZ R9, R198, c[0x0][0x23c], -R2 ;  /* 0x00008f00c6097a23 */ /* 0x000fe40000010802 */
[----:B------:R-:W-:-:S02]  /*12570*/  FADD.FTZ R3, R164, R3 ;  /* 0x00000003a4037221 */ /* 0x000fc40000010000 */
[----:B------:R-:W-:Y:S01]  /*12580*/  FADD.FTZ R8, R155, R8 ;  /* 0x000000089b087221 */ /* 0x000fe20000010000 */
[----:B------:R2:W3:Y:S01]  /*12590*/  MUFU.EX2 R70, R9 ;  /* 0x0000000900467308 */ /* 0x0004e20000000800 */
[----:B------:R-:W-:Y:S01]  /*125a0*/  FADD.FTZ R3, R159, R3 ;  /* 0x000000039f037221 */ /* 0x000fe20000010000 */
[C---:B------:R-:W-:Y:S01]  /*125b0*/  HMMA.16816.F32.BF16 R32, R4.reuse, R26, R60 ;  /* 0x0000001a0420723c */ /* 0x040fe2000004183c */
[----:B------:R-:W-:Y:S02]  /*125c0*/  FADD.FTZ R8, R156, R8 ;  /* 0x000000089c087221 */ /* 0x000fe40000010000 */
        /* <DEDUP_REMOVED lines=24> */
[----:B------:R-:W4:Y:S01]  /*12750*/  LDSM.16.MT88.4 R20, [R135+0x11000] ;  /* 0x011000008714783b */ /* 0x000f220000004200 */
[----:B-1----:R-:W-:Y:S02]  /*12760*/  FFMA.FTZ R9, R200, c[0x0][0x23c], -R2 ;  /* 0x00008f00c8097a23 */ /* 0x002fe40000010802 */
[----:B------:R-:W-:Y:S02]  /*12770*/  FADD.FTZ R3, R141, R3 ;  /* 0x000000038d037221 */ /* 0x000fe40000010000 */
[----:B------:R1:W1:Y:S01]  /*12780*/  MUFU.EX2 R68, R9 ;  /* 0x0000000900447308 */ /* 0x0002620000000800 */
[----:B------:R-:W-:Y:S01]  /*12790*/  FADD.FTZ R8, R140, R8 ;  /* 0x000000088c087221 */ /* 0x000fe20000010000 */
[----:B------:R-:W-:Y:S01]  /*127a0*/  HMMA.16816.F32.BF16 R48, R4, R12, R48 ;  /* 0x0000000c0430723c */ /* 0x000fe20000041830 */
[----:B------:R-:W-:-:S02]  /*127b0*/  FADD.FTZ R3, R143, R3 ;  /* 0x000000038f037221 */ /* 0x000fc40000010000 */
[----:B------:R-:W-:Y:S01]  /*127c0*/  FADD.FTZ R8, R138, R8 ;  /* 0x000000088a087221 */ /* 0x000fe20000010000 */
[----:B------:R-:W-:Y:S01]  /*127d0*/  LDSM.16.MT88.4 R140, [R135+0x11800] ;  /* 0x01180000878c783b */ /* 0x000fe20000004200 */
[----:B------:R-:W-:Y:S02]  /*127e0*/  FADD.FTZ R3, R136, R3 ;  /* 0x0000000388037221 */ /* 0x000fe40000010000 */
[----:B------:R-:W-:Y:S01]  /*127f0*/  FADD.FTZ R8, R137, R8 ;  /* 0x0000000889087221 */ /* 0x000fe20000010000 */
[----:B------:R-:W-:Y:S01]  /*12800*/  HMMA.16816.F32.BF16 R44, R4, R14, R44 ;  /* 0x0000000e042c723c */ /* 0x000fe2000004182c */
[----:B------:R-:W-:Y:S01]  /*12810*/  FADD.FTZ R3, R133, R3 ;  /* 0x0000000385037221 */ /* 0x000fe20000010000 */
[----:B------:R-:W2:Y:S01]  /*12820*/  LDSM.16.MT88.4 R12, [R212+0x11000] ;  /* 0x01100000d40c783b */ /* 0x000ea20000004200 */
[----:B------:R-:W-:Y:S02]  /*12830*/  FADD.FTZ R8, R128, R8 ;  /* 0x0000000880087221 */ /* 0x000fe40000010000 */
[----:B------:R-:W-:-:S02]  /*12840*/  FADD.FTZ R3, R132, R3 ;  /* 0x0000000384037221 */ /* 0x000fc40000010000 */
        /* <DEDUP_REMOVED lines=118> */
.L_x_3504:
[----:B--2---:R-:W-:Y:S05]  /*12fb0*/  @!P4 BRA `(.L_x_3510) ;  /* 0x000063a00000c947 */ /* 0x004fea0003800000 */
[----:B------:R-:W-:Y:S01]  /*12fc0*/  ULDC UR8, c[0x0][0x1a0] ;  /* 0x0000680000087ab9 */ /* 0x000fe20000000800 */
[----:B------:R-:W-:Y:S01]  /*12fd0*/  IMAD.MOV.U32 R133, RZ, RZ, R3 ;  /* 0x000000ffff857224 */ /* 0x000fe200078e0003 */
[----:B------:R-:W-:Y:S01]  /*12fe0*/  ULEA UR5, -UR8, URZ, 0x8 ;  /* 0x0000003f08057291 */ /* 0x000fe2000f8e413f */
[----:B------:R-:W-:Y:S01]  /*12ff0*/  IMAD.MOV.U32 R132, RZ, RZ, R36 ;  /* 0x000000ffff847224 */ /* 0x000fe200078e0024 */
[----:B------:R-:W-:Y:S02]  /*13000*/  UMOV UR10, 0x5 ;  /* 0x00000005000a7882 */ /* 0x000fe40000000000 */
[----:B------:R-:W-:-:S02]  /*13010*/  USHF.R.S32.HI UR4, URZ, 0x1f, UR5 ;  /* 0x0000001f3f047899 */ /* 0x000fc40008011405 */
[----:B------:R-:W-:Y:S01]  /*13020*/  ULDC UR9, c[0x0][0x1a4] ;  /* 0x0000690000097ab9 */ /* 0x000fe20000000800 */
[----:B-1----:R-:W-:Y:S01]  /*13030*/  MOV R2, UR5 ;  /* 0x0000000500027c02 */ /* 0x002fe20008000f00 */
[----:B------:R-:W-:Y:S02]  /*13040*/  USHF.L.U64.HI UR9, UR8, UR10, UR9 ;  /* 0x0000000a08097299 */ /* 0x000fe40008010209 */
[----:B------:R-:W-:Y:S01]  /*13050*/  MOV R0, UR4 ;  /* 0x0000000400007c02 */ /* 0x000fe20008000f00 */
[----:B------:R-:W-:Y:S02]  /*13060*/  USHF.L.U32 UR8, UR8, 0x5, URZ ;  /* 0x0000000508087899 */ /* 0x000fe4000800063f */
[----:B------:R-:W-:Y:S02]  /*13070*/  ULDC UR4, c[0x0][0x19c] ;  /* 0x0000670000047ab9 */ /* 0x000fe40000000800 */
.L_x_3514:
[----:B------:R-:W2:Y:S01]  /*13080*/  LDL.LU R16, [R1+0x8] ;  /* 0x0000080001107983 */ /* 0x000ea20000300800 */
[----:B------:R-:W-:Y:S01]  /*13090*/  ULDC UR7, c[0x0][0x1a0] ;  /* 0x0000680000077ab9 */ /* 0x000fe20000000800 */
[----:B------:R-:W-:Y:S04]  /*130a0*/  DEPBAR.LE SB0, 0x0 ;  /* 0x000080000000791a */ /* 0x000fe80000000000 */
[----:B------:R-:W-:Y:S01]  /*130b0*/  ULEA UR6, -UR7, URZ, 0x8 ;  /* 0x0000003f07067291 */ /* 0x000fe2000f8e413f */
[----:B------:R-:W-:Y:S03]  /*130c0*/  BAR.SYNC.DEFER_BLOCKING 0x0 ;  /* 0x0000000000007b1d */ /* 0x000fe60000010000 */
[----:B------:R-:W-:Y:S03]  /*130d0*/  USHF.R.S32.HI UR5, URZ, 0x1f, UR6 ;  /* 0x0000001f3f057899 */ /* 0x000fe60008011406 */
[----:B------:R-:W-:Y:S02]  /*130e0*/  ULDC UR14, c[0x0][0x1a0] ;  /* 0x00006800000e7ab9 */ /* 0x000fe40000000800 */
[----:B------:R-:W-:Y:S01]  /*130f0*/  ULEA UR11, -UR14, URZ, 0x8 ;  /* 0x0000003f0e0b7291 */ /* 0x000fe2000f8e413f */
[----:B-1----:R-:W-:Y:S05]  /*13100*/  MOV R0, UR5 ;  /* 0x0000000500007c02 */ /* 0x002fea0008000f00 */
[----:B------:R-:W-:Y:S01]  /*13110*/  IMAD.U32 R2, RZ, RZ, UR11 ;  /* 0x0000000bff027e24 */ /* 0x000fe2000f8e00ff */
[----:B--2---:R-:W-:Y:S05]  /*13120*/  IADD3 R16, R16, -0x1, RZ ;  /* 0xffffffff10107810 */ /* 0x004fea0007ffe0ff */
[----:B------:R1:W-:Y:S01]  /*13130*/  STL [R1+0x8], R16 ;  /* 0x0000081001007387 */ /* 0x0003e20000100800 */
[----:B------:R-:W-:-:S05]  /*13140*/  @!P0 BRA `(.L_x_3511) ;  /* 0x000003c000008947 */ /* 0x000fca0003800000 */
[----:B------:R-:W-:Y:S01]  /*13150*/  IMAD.SHL.U32 R5, R16, 0x100, RZ ;  /* 0x0000010010057824 */ /* 0x000fe200078e00ff */
[----:B------:R-:W2:Y:S01]  /*13160*/  LDL.64 R10, [R1] ;  /* 0x00000000010a7983 */ /* 0x000ea20000100a00 */
        /* <DEDUP_REMOVED lines=58> */
.L_x_3511:
[----:B------:R-:W2:Y:S04]  /*13510*/  LDL.LU R11, [R1+0xc] ;  /* 0x00000c00010b7983 */ /* 0x000ea80000300800 */
[----:B------:R-:W3:Y:S02]  /*13520*/  LDL.LU R10, [R1+0x10] ;  /* 0x00001000010a7983 */ /* 0x000ee40000300800 */
[C---:B---3--:R-:W-:Y:S04]  /*13530*/  LEA R10, P1, R2.reuse, R10, 0x1 ;  /* 0x0000000a020a7211 */ /* 0x048fe800078208ff */
[----:B--2---:R-:W-:Y:S01]  /*13540*/  LEA.HI.X R11, R2, R11, R0, 0x1, P1 ;  /* 0x0000000b020b7211 */ /* 0x004fe200008f0c00 */
[----:B------:R2:W-:Y:S01]  /*13550*/  STL [R1+0x10], R10 ;  /* 0x0000100a01007387 */ /* 0x0005e20000100800 */
[----:B------:R-:W-:Y:S02]  /*13560*/  IADD3 R8, P1, R10, UR8, RZ ;  /* 0x000000080a087c10 */ /* 0x000fe4000ff3e0ff */
[----:B------:R-:W-:Y:S01]  /*13570*/  MOV R0, R16 ;  /* 0x0000001000007202 */ /* 0x000fe20000000f00 */
        /* <DEDUP_REMOVED lines=24> */
[----:B-1----:R-:W-:Y:S03]  /*13700*/  IADD3 R16, P1, R20, UR8, RZ ;  /* 0x0000000814107c10 */ /* 0x002fe6000ff3e0ff */
        /* <DEDUP_REMOVED lines=14> */
[----:B-----5:R-:W-:Y:S04]  /*137f0*/  IADD3 R4, P1, R6, UR8, RZ ;  /* 0x0000000806047c10 */ /* 0x020fe8000ff3e0ff */
        /* <DEDUP_REMOVED lines=10> */
[----:B-1----:R-:W-:Y:S08]  /*138a0*/  LDSM.16.M88.4 R16, [R134+0x2800] ;  /* 0x002800008610783b */ /* 0x002ff00000000200 */
[----:B------:R-:W-:Y:S08]  /*138b0*/  LDSM.16.M88.4 R24, [R134+0x3000] ;  /* 0x003000008618783b */ /* 0x000ff00000000200 */
[----:B---3--:R-:W4:Y:S08]  /*138c0*/  LDSM.16.M88.4 R8, [R134+0x2000] ;  /* 0x002000008608783b */ /* 0x008f300000000200 */
[----:B------:R-:W1:Y:S08]  /*138d0*/  LDSM.16.M88.4 R32, [R134+0x3800] ;  /* 0x003800008620783b */ /* 0x000e700000000200 */
[----:B------:R-:W3:Y:S08]  /*138e0*/  LDSM.16.M88.4 R40, [R134+0x4000] ;  /* 0x004000008628783b */ /* 0x000ef00000000200 */
[----:B------:R-:W5:Y:S08]  /*138f0*/  LDSM.16.M88.4 R48, [R134+0x4800] ;  /* 0x004800008630783b */ /* 0x000f700000000200 */
[----:B------:R-:W1:Y:S01]  /*13900*/  LDSM.16.M88.4 R56, [R134+0x5000] ;  /* 0x005000008638783b */ /* 0x000e620000000200 */
[C---:B----4-:R-:W-:Y:S07]  /*13910*/  HMMA.16816.F32.BF16 R4, R128.reuse, R8, RZ ;  /* 0x000000088004723c */ /* 0x050fee00000418ff */
[----:B------:R-:W4:Y:S01]  /*13920*/  LDSM.16.M88.4 R64, [R134+0x5800] ;  /* 0x005800008640783b */ /* 0x000f220000000200 */
        /* <DEDUP_REMOVED lines=17> */
[----:B------:R-:W-:Y:S01]  /*13a40*/  LDSM.16.M88.4 R172, [R221] ;  /* 0x00000000ddac783b */ /* 0x000fe20000000200 */
[C---:B-----5:R-:W-:Y:S07]  /*13a50*/  HMMA.16816.F32.BF16 R44, R128.reuse, R48, RZ ;  /* 0x00000030802c723c */ /* 0x060fee00000418ff */
[----:B------:R-:W5:Y:S01]  /*13a60*/  LDSM.16.M88.4 R176, [R216+0x2000] ;  /* 0x00200000d8b0783b */ /* 0x000f620000000200 */
[C---:B------:R-:W-:Y:S07]  /*13a70*/  HMMA.16816.F32.BF16 R48, R128.reuse, R50, RZ ;  /* 0x000000328030723c */ /* 0x040fee00000418ff */
[----:B------:R-:W1:Y:S01]  /*13a80*/  LDSM.16.M88.4 R180, [R216+0x2800] ;  /* 0x00280000d8b4783b */ /* 0x000e620000000200 */
[C---:B------:R-:W-:Y:S07]  /*13a90*/  HMMA.16816.F32.BF16 R52, R128.reuse, R56, RZ ;  /* 0x000000388034723c */ /* 0x040fee00000418ff */
[----:B------:R-:W0:Y:S01]  /*13aa0*/  LDGDEPBAR ;  /* 0x00000000000079af */ /* 0x000e220000000000 */
[C---:B------:R-:W-:Y:S07]  /*13ab0*/  HMMA.16816.F32.BF16 R56, R128.reuse, R58, RZ ;  /* 0x0000003a8038723c */ /* 0x040fee00000418ff */
[----:B------:R-:W1:Y:S01]  /*13ac0*/  LDSM.16.M88.4 R184, [R216+0x3000] ;  /* 0x00300000d8b8783b */ /* 0x000e620000000200 */
[C---:B----4-:R-:W-:Y:S07]  /*13ad0*/  HMMA.16816.F32.BF16 R60, R128.reuse, R64, RZ ;  /* 0x00000040803c723c */ /* 0x050fee00000418ff */
[----:B------:R-:W4:Y:S01]  /*13ae0*/  LDSM.16.M88.4 R188, [R216+0x3800] ;  /* 0x00380000d8bc783b */ /* 0x000f220000000200 */
        /* <DEDUP_REMOVED lines=21> */
[----:B------:R-:W-:Y:S01]  /*13c40*/  HMMA.16816.F32.BF16 R128, R128, R170, RZ ;  /* 0x000000aa8080723c */ /* 0x000fe200000418ff */
[----:B------:R-:W1:Y:S07]  /*13c50*/  LDSM.16.M88.4 R168, [R216+0x4000] ;  /* 0x00400000d8a8783b */ /* 0x000e6e0000000200 */
[C---:B-----5:R-:W-:Y:S08]  /*13c60*/  HMMA.16816.F32.BF16 R4, R172.reuse, R176, R4 ;  /* 0x000000b0ac04723c */ /* 0x060ff00000041804 */
[C---:B------:R-:W-:Y:S01]  /*13c70*/  HMMA.16816.F32.BF16 R8, R172.reuse, R178, R8 ;  /* 0x000000b2ac08723c */ /* 0x040fe20000041808 */
[----:B------:R-:W2:Y:S07]  /*13c80*/  LDSM.16.M88.4 R176, [R216+0x4800] ;  /* 0x00480000d8b0783b */ /* 0x000eae0000000200 */
[C---:B------:R-:W-:Y:S08]  /*13c90*/  HMMA.16816.F32.BF16 R12, R172.reuse, R180, R12 ;  /* 0x000000b4ac0c723c */ /* 0x040ff0000004180c */
[C---:B------:R-:W-:Y:S01]  /*13ca0*/  HMMA.16816.F32.BF16 R16, R172.reuse, R182, R16 ;  /* 0x000000b6ac10723c */ /* 0x040fe20000041810 */
[----:B------:R-:W3:Y:S07]  /*13cb0*/  LDSM.16.M88.4 R180, [R216+0x5000] ;  /* 0x00500000d8b4783b */ /* 0x000eee0000000200 */
[C---:B------:R-:W-:Y:S08]  /*13cc0*/  HMMA.16816.F32.BF16 R20, R172.reuse, R184, R20 ;  /* 0x000000b8ac14723c */ /* 0x040ff00000041814 */
[C---:B------:R-:W-:Y:S01]  /*13cd0*/  HMMA.16816.F32.BF16 R24, R172.reuse, R186, R24 ;  /* 0x000000baac18723c */ /* 0x040fe20000041818 */
[----:B------:R-:W5:Y:S07]  /*13ce0*/  LDSM.16.M88.4 R184, [R216+0x5800] ;  /* 0x00580000d8b8783b */ /* 0x000f6e0000000200 */
[C---:B----4-:R-:W-:Y:S08]  /*13cf0*/  HMMA.16816.F32.BF16 R28, R172.reuse, R188, R28 ;  /* 0x000000bcac1c723c */ /* 0x050ff0000004181c */
        /* <DEDUP_REMOVED lines=11> */
[C---:B-----5:R-:W-:Y:S08]  /*13db0*/  HMMA.16816.F32.BF16 R60, R172.reuse, R184, R60 ;  /* 0x000000b8ac3c723c */ /* 0x060ff0000004183c */
        /* <DEDUP_REMOVED lines=29> */
[----:B------:R-:W5:Y:S07]  /*13f90*/  LDSM.16.M88.4 R184, [R227] ;  /* 0x00000000e3b8783b */ /* 0x000f6e0000000200 */
        /* <DEDUP_REMOVED lines=25> */
[C---:B-----5:R-:W-:Y:S08]  /*14130*/  HMMA.16816.F32.BF16 R84, R180.reuse, R184, R84 ;  /* 0x000000b8b454723c */ /* 0x060ff00000041854 */
        /* <DEDUP_REMOVED lines=83> */
[----:B------:R-:W-:Y:S03]  /*14670*/  FMUL.FTZ R39, R39, c[0x0][0x2ec] ;  /* 0x0000bb0027277a20 */ /* 0x000fe60000410000 */
[----:B------:R2:W2:Y:S01]  /*14680*/  MUFU.TANH R170, R22 ;  /* 0x0000001600aa7308 */ /* 0x0004a20000002400 */
[C---:B------:R-:W-:Y:S01]  /*14690*/  HMMA.16816.F32.BF16 R48, R204.reuse, R10, R48 ;  /* 0x0000000acc30723c */ /* 0x040fe20000041830 */
[----:B------:R-:W5:Y:S02]  /*146a0*/  LDSM.16.M88.4 R8, [R215+0x3800] ;  /* 0x00380000d708783b */ /* 0x000f640000000200 */
[----:B------:R-:W-:Y:S02]  /*146b0*/  FMUL.FTZ R40, R40, c[0x0][0x2ec] ;  /* 0x0000bb0028287a20 */ /* 0x000fe40000410000 */
[----:B------:R-:W-:Y:S02]  /*146c0*/  FMUL.FTZ R41, R41, c[0x0][0x2ec] ;  /* 0x0000bb0029297a20 */ /* 0x000fe40000410000 */
[----:B------:R-:W-:Y:S02]  /*146d0*/  FMUL.FTZ R42, R42, c[0x0][0x2ec] ;  /* 0x0000bb002a2a7a20 */ /* 0x000fe40000410000 */
[----:B------:R2:W2:Y:S01]  /*146e0*/  MUFU.TANH R174, R23 ;  /* 0x0000001700ae7308 */ /* 0x0004a20000002400 */
        /* <DEDUP_REMOVED lines=141> */
[----:B--2---:R-:W-:Y:S01]  /*14fc0*/  FMUL.FTZ R37, R130, c[0x0][0x2ec] ;  /* 0x0000bb0082257a20 */ /* 0x004fe20000410000 */
[----:B------:R-:W-:Y:S01]  /*14fd0*/  MOV R130, R0 ;  /* 0x0000000000827202 */ /* 0x000fe20000000f00 */
[----:B------:R-:W-:Y:S02]  /*14fe0*/  FMUL.FTZ R0, R131, c[0x0][0x2ec] ;  /* 0x0000bb0083007a20 */ /* 0x000fe40000410000 */
[----:B------:R-:W2:Y:S01]  /*14ff0*/  LDL R131, [R1+0x24] ;  /* 0x0000240001837983 */ /* 0x000ea20000100800 */
[----:B------:R1:W1:Y:S01]  /*15000*/  MUFU.TANH R241, R51 ;  /* 0x0000003300f17308 */ /* 0x0002620000002400 */
[----:B------:R-:W-:Y:S02]  /*15010*/  FMUL.FTZ R128, R128, c[0x0][0x2ec] ;  /* 0x0000bb0080807a20 */ /* 0x000fe40000410000 */
[----:B------:R-:W-:Y:S07]  /*15020*/  FMUL.FTZ R129, R129, c[0x0][0x2ec] ;  /* 0x0000bb0081817a20 */ /* 0x000fee0000410000 */
        /* <DEDUP_REMOVED lines=29> */
[----:B--2---:R-:W-:Y:S09]  /*15200*/  ISETP.GT.AND P1, PT, R130, R131, PT ;  /* 0x000000838200720c */ /* 0x004ff20003f24270 */
[----:B------:R-:W2:Y:S10]  /*15210*/  MUFU.TANH R81, R81 ;  /* 0x0000005100517308 */ /* 0x000eb40000002400 */
        /* <DEDUP_REMOVED lines=46> */
[----:B------:R1:W1:Y:S10]  /*15500*/  MUFU.TANH R205, R128 ;  /* 0x0000008000cd7308 */ /* 0x0002740000002400 */
        /* <DEDUP_REMOVED lines=70> */
.L_x_3513:
        /* <DEDUP_REMOVED lines=58> */
.L_x_3512:
        /* <DEDUP_REMOVED lines=158> */
[--C-:B------:R-:W-:Y:S01]  /*166f0*/  FFMA.FTZ R32, R190, c[0x0][0x23c], -R60.reuse ;  /* 0x00008f00be207a23 */ /* 0x100fe2000001083c */
[----:B------:R3:W-:Y:S01]  /*16700*/  MUFU.EX2 R62, R4 ;  /* 0x00000004003e7308 */ /* 0x0007e20000000800 */
[--C-:B------:R-:W-:Y:S02]  /*16710*/  FFMA.FTZ R34, R191, c[0x0][0x23c], -R60.reuse ;  /* 0x00008f00bf227a23 */ /* 0x100fe4000001083c */
[----:B------:R-:W-:Y:S01]  /*16720*/  FFMA.FTZ R61, R193, c[0x0][0x23c], -R39 ;  /* 0x00008f00c13d7a23 */ /* 0x000fe20000010827 */
[----:B------:R-:W-:Y:S01]  /*16730*/  MOV R193, R131 ;  /* 0x0000008300c17202 */ /* 0x000fe20000000f00 */
[--C-:B------:R-:W-:Y:S05]  /*16740*/  FFMA.FTZ R37, R37, c[0x0][0x23c], -R60.reuse ;  /* 0x00008f0025257a23 */ /* 0x100fea000001083c */
[----:B------:R4:W-:Y:S01]  /*16750*/  MUFU.EX2 R16, R6 ;  /* 0x0000000600107308 */ /* 0x0009e20000000800 */
[----:B-1----:R-:W-:Y:S02]  /*16760*/  FADD.FTZ R0, -R3, R133 ;  /* 0x0000008503007221 */ /* 0x002fe40000010100 */
[----:B--2---:R-:W-:Y:S02]  /*16770*/  FMUL.FTZ R17, R2, R149 ;  /* 0x0000009502117220 */ /* 0x004fe40000410000 */
[----:B------:R-:W-:Y:S05]  /*16780*/  FMUL.FTZ R0, R0, c[0x0][0x23c] ;  /* 0x00008f0000007a20 */ /* 0x000fea0000410000 */
[----:B------:R-:W-:Y:S01]  /*16790*/  MUFU.EX2 R186, R7 ;  /* 0x0000000700ba7308 */ /* 0x000fe20000000800 */
[--C-:B---3--:R-:W-:Y:S09]  /*167a0*/  FFMA.FTZ R4, R188, c[0x0][0x23c], -R39.reuse ;  /* 0x00008f00bc047a23 */ /* 0x108ff20000010827 */
[----:B------:R1:W2:Y:S01]  /*167b0*/  MUFU.EX2 R188, R4 ;  /* 0x0000000400bc7308 */ /* 0x0002a20000000800 */
[--C-:B----4-:R-:W-:Y:S09]  /*167c0*/  FFMA.FTZ R6, R173, c[0x0][0x23c], -R60.reuse ;  /* 0x00008f00ad067a23 */ /* 0x110ff2000001083c */
[----:B------:R-:W3:Y:S10]  /*167d0*/  MUFU.EX2 R0, R0 ;  /* 0x0000000000007308 */ /* 0x000ef40000000800 */
[----:B------:R4:W-:Y:S01]  /*167e0*/  MUFU.EX2 R128, R6 ;  /* 0x0000000600807308 */ /* 0x0009e20000000800 */
[--C-:B-1----:R-:W-:Y:S01]  /*167f0*/  FFMA.FTZ R4, R180, c[0x0][0x23c], -R60.reuse ;  /* 0x00008f00b4047a23 */ /* 0x102fe2000001083c */
[----:B--2---:R-:W-:Y:S08]  /*16800*/  F2FP.BF16.PACK_AB R40, R188, R62 ;  /* 0x0000003ebc28723e */ /* 0x004ff000000010ff */
[----:B------:R1:W-:Y:S01]  /*16810*/  MUFU.EX2 R180, R4 ;  /* 0x0000000400b47308 */ /* 0x0003e20000000800 */
[C---:B---3--:R-:W-:Y:S02]  /*16820*/  FMUL.FTZ R18, R0.reuse, R150 ;  /* 0x0000009600127220 */ /* 0x048fe40000410000 */
[C---:B------:R-:W-:Y:S02]  /*16830*/  FMUL.FTZ R19, R0.reuse, R151 ;  /* 0x0000009700137220 */ /* 0x040fe40000410000 */
[C---:B------:R-:W-:Y:S05]  /*16840*/  FMUL.FTZ R35, R0.reuse, R167 ;  /* 0x000000a700237220 */ /* 0x040fea0000410000 */
[----:B------:R2:W-:Y:S01]  /*16850*/  MUFU.EX2 R207, R32 ;  /* 0x0000002000cf7308 */ /* 0x0005e20000000800 */
[----:B----4-:R-:W-:Y:S09]  /*16860*/  FMUL.FTZ R6, R0, R138 ;  /* 0x0000008a00067220 */ /* 0x010ff20000410000 */
[----:B------:R3:W-:Y:S01]  /*16870*/  MUFU.EX2 R138, R10 ;  /* 0x0000000a008a7308 */ /* 0x0007e20000000800 */
[--C-:B-1----:R-:W-:Y:S09]  /*16880*/  FFMA.FTZ R4, R187, c[0x0][0x23c], -R60.reuse ;  /* 0x00008f00bb047a23 */ /* 0x102ff2000001083c */
[----:B------:R1:W4:Y:S01]  /*16890*/  MUFU.EX2 R181, R4 ;  /* 0x0000000400b57308 */ /* 0x0003220000000800 */
[----:B--2---:R-:W-:Y:S09]  /*168a0*/  FMUL.FTZ R32, R2, R164 ;  /* 0x000000a402207220 */ /* 0x004ff20000410000 */
[----:B------:R2:W-:Y:S01]  /*168b0*/  MUFU.EX2 R190, R34 ;  /* 0x0000002200be7308 */ /* 0x0005e20000000800 */
[----:B---3--:R-:W-:Y:S09]  /*168c0*/  FMUL.FTZ R10, R0, R142 ;  /* 0x0000008e000a7220 */ /* 0x008ff20000410000 */
[----:B------:R3:W-:Y:S01]  /*168d0*/  MUFU.EX2 R191, R61 ;  /* 0x0000003d00bf7308 */ /* 0x0007e20000000800 */
[--C-:B-1----:R-:W-:Y:S01]  /*168e0*/  FFMA.FTZ R4, R184, c[0x0][0x23c], -R39.reuse ;  /* 0x00008f00b8047a23 */ /* 0x102fe20000010827 */
[----:B----4-:R-:W-:Y:S08]  /*168f0*/  F2FP.BF16.PACK_AB R41, R181, R180 ;  /* 0x000000b4b529723e */ /* 0x010ff000000010ff */
[----:B------:R1:W-:Y:S01]  /*16900*/  MUFU.EX2 R9, R4 ;  /* 0x0000000400097308 */ /* 0x0003e20000000800 */
[----:B--2---:R-:W-:Y:S02]  /*16910*/  FMUL.FTZ R34, R0, R166 ;  /* 0x000000a600227220 */ /* 0x004fe40000410000 */
[--C-:B---3--:R-:W-:Y:S02]  /*16920*/  FFMA.FTZ R61, R202, c[0x0][0x23c], -R39.reuse ;  /* 0x00008f00ca3d7a23 */ /* 0x108fe40000010827 */
[--C-:B-1----:R-:W-:Y:S05]  /*16930*/  FFMA.FTZ R4, R183, c[0x0][0x23c], -R60.reuse ;  /* 0x00008f00b7047a23 */ /* 0x102fea000001083c */
[----:B------:R1:W2:Y:S02]  /*16940*/  MUFU.EX2 R5, R4 ;  /* 0x0000000400057308 */ /* 0x0002a40000000800 */
[--C-:B-1----:R-:W-:Y:S01]  /*16950*/  FFMA.FTZ R4, R182, c[0x0][0x23c], -R60.reuse ;  /* 0x00008f00b6047a23 */ /* 0x102fe2000001083c */
[----:B--2---:R-:W-:Y:S01]  /*16960*/  MOV R179, R5 ;  /* 0x0000000500b37202 */ /* 0x004fe20000000f00 */
[--C-:B------:R-:W-:Y:S01]  /*16970*/  FFMA.FTZ R5, R178, c[0x0][0x23c], -R39.reuse ;  /* 0x00008f00b2057a23 */ /* 0x100fe20000010827 */
[----:B------:R-:W-:Y:S05]  /*16980*/  MOV R178, R9 ;  /* 0x0000000900b27202 */ /* 0x000fea0000000f00 */
[----:B------:R1:W2:Y:S01]  /*16990*/  MUFU.EX2 R8, R4 ;  /* 0x0000000400087308 */ /* 0x0002a20000000800 */
[----:B------:R-:W-:Y:S09]  /*169a0*/  F2FP.BF16.PACK_AB R42, R178, R186 ;  /* 0x000000bab22a723e */ /* 0x000ff200000010ff */
[----:B------:R-:W3:Y:S01]  /*169b0*/  MUFU.EX2 R9, R5 ;  /* 0x0000000500097308 */ /* 0x000ee20000000800 */
[--C-:B-1----:R-:W-:Y:S01]  /*169c0*/  FFMA.FTZ R4, R177, c[0x0][0x23c], -R60.reuse ;  /* 0x00008f00b1047a23 */ /* 0x102fe2000001083c */
[----:B--2---:R-:W-:Y:S01]  /*169d0*/  MOV R177, R8 ;  /* 0x0000000800b17202 */ /* 0x004fe20000000f00 */
[--C-:B------:R-:W-:Y:S07]  /*169e0*/  FFMA.FTZ R8, R169, c[0x0][0x23c], -R39.reuse ;  /* 0x00008f00a9087a23 */ /* 0x100fee0000010827 */
[----:B------:R1:W2:Y:S01]  /*169f0*/  MUFU.EX2 R11, R4 ;  /* 0x00000004000b7308 */ /* 0x0002a20000000800 */
[----:B------:R-:W-:Y:S09]  /*16a00*/  F2FP.BF16.PACK_AB R43, R177, R179 ;  /* 0x000000b3b12b723e */ /* 0x000ff200000010ff */
[----:B------:R4:W-:Y:S01]  /*16a10*/  MUFU.EX2 R122, R8 ;  /* 0x00000008007a7308 */ /* 0x0009e20000000800 */
[--C-:B-1----:R-:W-:Y:S01]  /*16a20*/  FFMA.FTZ R4, R176, c[0x0][0x23c], -R60.reuse ;  /* 0x00008f00b0047a23 */ /* 0x102fe2000001083c */
[----:B------:R-:W-:Y:S01]  /*16a30*/  MOV R176, R33 ;  /* 0x0000002100b07202 */ /* 0x000fe20000000f00 */
[----:B------:R-:W-:Y:S07]  /*16a40*/  FMUL.FTZ R33, R2, R165 ;  /* 0x000000a502217220 */ /* 0x000fee0000410000 */
[----:B------:R1:W5:Y:S01]  /*16a50*/  MUFU.EX2 R5, R4 ;  /* 0x0000000400057308 */ /* 0x0003620000000800 */
[--C-:B----4-:R-:W-:Y:S09]  /*16a60*/  FFMA.FTZ R8, R170, c[0x0][0x23c], -R60.reuse ;  /* 0x00008f00aa087a23 */ /* 0x110ff2000001083c */
[----:B------:R4:W-:Y:S01]  /*16a70*/  MUFU.EX2 R126, R8 ;  /* 0x00000008007e7308 */ /* 0x0009e20000000800 */
[--C-:B-1----:R-:W-:Y:S09]  /*16a80*/  FFMA.FTZ R4, R175, c[0x0][0x23c], -R39.reuse ;  /* 0x00008f00af047a23 */ /* 0x102ff20000010827 */
[----:B------:R1:W-:Y:S01]  /*16a90*/  MUFU.EX2 R133, R4 ;  /* 0x0000000400857308 */ /* 0x0003e20000000800 */
[C---:B----4-:R-:W-:Y:S01]  /*16aa0*/  FMUL.FTZ R8, R2.reuse, R140 ;  /* 0x0000008c02087220 */ /* 0x050fe20000410000 */
[----:B---3--:R-:W-:Y:S01]  /*16ab0*/  MOV R140, R9 ;  /* 0x00000009008c7202 */ /* 0x008fe20000000f00 */
[----:B------:R-:W-:Y:S01]  /*16ac0*/  FMUL.FTZ R9, R2, R141 ;  /* 0x0000008d02097220 */ /* 0x000fe20000410000 */
[----:B--2---:R-:W-:Y:S01]  /*16ad0*/  MOV R141, R11 ;  /* 0x0000000b008d7202 */ /* 0x004fe20000000f00 */
[----:B------:R-:W-:Y:S02]  /*16ae0*/  FMUL.FTZ R11, R0, R143 ;  /* 0x0000008f000b7220 */ /* 0x000fe40000410000 */
[--C-:B-1----:R-:W-:Y:S04]  /*16af0*/  FFMA.FTZ R4, R171, c[0x0][0x23c], -R39.reuse ;  /* 0x00008f00ab047a23 */ /* 0x102fe80000010827 */
[----:B------:R1:W-:Y:S02]  /*16b00*/  MUFU.EX2 R121, R4 ;  /* 0x0000000400797308 */ /* 0x0003e40000000800 */
[--C-:B-1----:R-:W-:Y:S08]  /*16b10*/  FFMA.FTZ R4, R172, c[0x0][0x23c], -R60.reuse ;  /* 0x00008f00ac047a23 */ /* 0x102ff0000001083c */
[----:B------:R1:W-:Y:S02]  /*16b20*/  MUFU.EX2 R118, R4 ;  /* 0x0000000400767308 */ /* 0x0003e40000000800 */
[--C-:B-1----:R-:W-:Y:S08]  /*16b30*/  FFMA.FTZ R4, R168, c[0x0][0x23c], -R39.reuse ;  /* 0x00008f00a8047a23 */ /* 0x102ff00000010827 */
[----:B------:R1:W2:Y:S02]  /*16b40*/  MUFU.EX2 R7, R4 ;  /* 0x0000000400077308 */ /* 0x0002a40000000800 */
[C---:B-1----:R-:W-:Y:S01]  /*16b50*/  FMUL.FTZ R4, R2.reuse, R136 ;  /* 0x0000008802047220 */ /* 0x042fe20000410000 */
[----:B-----5:R-:W-:Y:S01]  /*16b60*/  MOV R136, R5 ;  /* 0x0000000500887202 */ /* 0x020fe20000000f00 */
[----:B------:R-:W-:Y:S01]  /*16b70*/  FMUL.FTZ R5, R2, R137 ;  /* 0x0000008902057220 */ /* 0x000fe20000410000 */
[----:B--2---:R-:W-:Y:S01]  /*16b80*/  MOV R137, R7 ;  /* 0x0000000700897202 */ /* 0x004fe20000000f00 */
[----:B------:R-:W-:Y:S07]  /*16b90*/  FMUL.FTZ R7, R0, R139 ;  /* 0x0000008b00077220 */ /* 0x000fee0000410000 */
[C---:B------:R-:W-:Y:S07]  /*16ba0*/  HMMA.16816.F32.BF16 R4, R40.reuse, R12, R4 ;  /* 0x0000000c2804723c */ /* 0x040fee0000041804 */
[--C-:B------:R-:W-:Y:S01]  /*16bb0*/  FFMA.FTZ R12, R24, c[0x0][0x23c], -R39.reuse ;  /* 0x00008f00180c7a23 */ /* 0x100fe20000010827 */
[C---:B------:R-:W-:Y:S03]  /*16bc0*/  HMMA.16816.F32.BF16 R8, R40.reuse, R14, R8 ;  /* 0x0000000e2808723c */ /* 0x040fe60000041808 */
[----:B------:R1:W-:Y:S01]  /*16bd0*/  MUFU.EX2 R142, R12 ;  /* 0x0000000c008e7308 */ /* 0x0003e20000000800 */
[----:B------:R-:W-:Y:S01]  /*16be0*/  FMUL.FTZ R13, R2, R145 ;  /* 0x00000091020d7220 */ /* 0x000fe20000410000 */
[----:B------:R-:W-:Y:S01]  /*16bf0*/  MOV R145, R16 ;  /* 0x0000001000917202 */ /* 0x000fe20000000f00 */
[--C-:B------:R-:W-:Y:S02]  /*16c00*/  FFMA.FTZ R16, R25, c[0x0][0x23c], -R39.reuse ;  /* 0x00008f0019107a23 */ /* 0x100fe40000010827 */
[C---:B------:R-:W-:Y:S01]  /*16c10*/  FMUL.FTZ R14, R0.reuse, R146 ;  /* 0x00000092000e7220 */ /* 0x040fe20000410000 */
[----:B------:R-:W-:Y:S03]  /*16c20*/  MOV R146, R177 ;  /* 0x000000b100927202 */ /* 0x000fe60000000f00 */
[----:B------:R-:W-:Y:S01]  /*16c30*/  FMUL.FTZ R15, R0, R147 ;  /* 0x00000093000f7220 */ /* 0x000fe20000410000 */
[----:B------:R-:W-:Y:S01]  /*16c40*/  MOV R147, R178 ;  /* 0x000000b200937202 */ /* 0x000fe20000000f00 */
[--C-:B------:R-:W-:Y:S02]  /*16c50*/  FFMA.FTZ R24, R27, c[0x0][0x23c], -R60.reuse ;  /* 0x00008f001b187a23 */ /* 0x100fe4000001083c */
[----:B------:R-:W-:Y:S02]  /*16c60*/  FMUL.FTZ R25, R2, R157 ;  /* 0x0000009d02197220 */ /* 0x000fe40000410000 */
[----:B------:R2:W-:Y:S01]  /*16c70*/  MUFU.EX2 R139, R24 ;  /* 0x00000018008b7308 */ /* 0x0005e20000000800 */
[----:B------:R-:W-:Y:S02]  /*16c80*/  FMUL.FTZ R27, R0, R159 ;  /* 0x0000009f001b7220 */ /* 0x000fe40000410000 */
[----:B-1----:R-:W-:Y:S07]  /*16c90*/  FMUL.FTZ R12, R2, R144 ;  /* 0x00000090020c7220 */ /* 0x002fee0000410000 */
[----:B------:R1:W3:Y:S01]  /*16ca0*/  MUFU.EX2 R144, R16 ;  /* 0x0000001000907308 */ /* 0x0002e20000000800 */
[C---:B------:R-:W-:Y:S07]  /*16cb0*/  HMMA.16816.F32.BF16 R12, R40.reuse, R20, R12 ;  /* 0x00000014280c723c */ /* 0x040fee000004180c */
[--C-:B------:R-:W-:Y:S02]  /*16cc0*/  FFMA.FTZ R20, R26, c[0x0][0x23c], -R60.reuse ;  /* 0x00008f001a147a23 */ /* 0x100fe4000001083c */
[----:B------:R-:W-:Y:S02]  /*16cd0*/  FMUL.FTZ R21, R2, R153 ;  /* 0x0000009902157220 */ /* 0x000fe40000410000 */
[----:B------:R4:W-:Y:S01]  /*16ce0*/  MUFU.EX2 R143, R20 ;  /* 0x00000014008f7308 */ /* 0x0009e20000000800 */
[--C-:B--2---:R-:W-:Y:S02]  /*16cf0*/  FFMA.FTZ R24, R185, c[0x0][0x23c], -R39.reuse ;  /* 0x00008f00b9187a23 */ /* 0x104fe40000010827 */
[----:B------:R-:W-:Y:S02]  /*16d00*/  FMUL.FTZ R26, R0, R158 ;  /* 0x0000009e001a7220 */ /* 0x000fe40000410000 */
[----:B-1----:R-:W-:Y:S01]  /*16d10*/  FMUL.FTZ R16, R2, R148 ;  /* 0x0000009402107220 */ /* 0x002fe20000410000 */
[----:B------:R-:W-:Y:S04]  /*16d20*/  MOV R148, R179 ;  /* 0x000000b300947202 */ /* 0x000fe80000000f00 */
[----:B------:R1:W2:Y:S01]  /*16d30*/  MUFU.EX2 R168, R24 ;  /* 0x0000001800a87308 */ /* 0x0002a20000000800 */
[----:B---3--:R-:W-:Y:S01]  /*16d40*/  MOV R202, R144 ;  /* 0x0000009000ca7202 */ /* 0x008fe20000000f00 */
[C---:B------:R-:W-:Y:S08]  /*16d50*/  HMMA.16816.F32.BF16 R16, R40.reuse, R22, R16 ;  /* 0x000000162810723c */ /* 0x040ff00000041810 */
[----:B------:R3:W-:Y:S01]  /*16d60*/  MUFU.EX2 R179, R61 ;  /* 0x0000003d00b37308 */ /* 0x0007e20000000800 */
[----:B------:R-:W-:Y:S03]  /*16d70*/  FMUL.FTZ R22, R0, R154 ;  /* 0x0000009a00167220 */ /* 0x000fe60000410000 */
[----:B----4-:R-:W-:Y:S02]  /*16d80*/  FMUL.FTZ R20, R2, R152 ;  /* 0x0000009802147220 */ /* 0x010fe40000410000 */
[----:B------:R-:W-:Y:S07]  /*16d90*/  FMUL.FTZ R23, R0, R155 ;  /* 0x0000009b00177220 */ /* 0x000fee0000410000 */
[C---:B------:R-:W-:Y:S03]  /*16da0*/  HMMA.16816.F32.BF16 R20, R40.reuse, R28, R20 ;  /* 0x0000001c2814723c */ /* 0x040fe60000041814 */
[C---:B-1----:R-:W-:Y:S04]  /*16db0*/  FMUL.FTZ R24, R2.reuse, R156 ;  /* 0x0000009c02187220 */ /* 0x042fe80000410000 */
[--C-:B------:R-:W-:Y:S02]  /*16dc0*/  FFMA.FTZ R28, R189, c[0x0][0x23c], -R39.reuse ;  /* 0x00008f00bd1c7a23 */ /* 0x100fe40000010827 */
[----:B------:R-:W-:Y:S01]  /*16dd0*/  FMUL.FTZ R29, R2, R161 ;  /* 0x000000a1021d7220 */ /* 0x000fe20000410000 */
[C---:B------:R-:W-:Y:S01]  /*16de0*/  HMMA.16816.F32.BF16 R24, R40.reuse, R30, R24 ;  /* 0x0000001e2818723c */ /* 0x040fe20000041818 */
[----:B------:R1:W4:Y:S02]  /*16df0*/  MUFU.EX2 R169, R28 ;  /* 0x0000001c00a97308 */ /* 0x0003240000000800 */
[--C-:B---3--:R-:W-:Y:S01]  /*16e00*/  FFMA.FTZ R61, R238, c[0x0][0x23c], -R60.reuse ;  /* 0x00008f00ee3d7a23 */ /* 0x108fe2000001083c */
[----:B------:R-:W-:Y:S03]  /*16e10*/  MOV R238, R118 ;  /* 0x0000007600ee7202 */ /* 0x000fe60000000f00 */
[C---:B------:R-:W-:Y:S02]  /*16e20*/  FMUL.FTZ R30, R0.reuse, R162 ;  /* 0x000000a2001e7220 */ /* 0x040fe40000410000 */
[----:B------:R-:W-:Y:S02]  /*16e30*/  FMUL.FTZ R31, R0, R163 ;  /* 0x000000a3001f7220 */ /* 0x000fe40000410000 */
[----:B------:R3:W-:Y:S01]  /*16e40*/  MUFU.EX2 R172, R61 ;  /* 0x0000003d00ac7308 */ /* 0x0007e20000000800 */
[----:B-1----:R-:W-:Y:S07]  /*16e50*/  FMUL.FTZ R28, R2, R160 ;  /* 0x000000a0021c7220 */ /* 0x002fee0000410000 */
[C---:B------:R-:W-:Y:S03]  /*16e60*/  HMMA.16816.F32.BF16 R28, R40.reuse, R44, R28 ;  /* 0x0000002c281c723c */ /* 0x040fe6000004181c */
[--C-:B---3--:R-:W-:Y:S01]  /*16e70*/  FFMA.FTZ R61, R244, c[0x0][0x23c], -R60.reuse ;  /* 0x00008f00f43d7a23 */ /* 0x108fe2000001083c */
[-C--:B------:R-:W-:Y:S03]  /*16e80*/  MOV R244, R145.reuse ;  /* 0x0000009100f47202 */ /* 0x080fe60000000f00 */
[----:B------:R1:W-:Y:S01]  /*16e90*/  MUFU.EX2 R164, R61 ;  /* 0x0000003d00a47308 */ /* 0x0003e20000000800 */
[----:B------:R-:W-:Y:S04]  /*16ea0*/  HMMA.16816.F32.BF16 R32, R40, R46, R32 ;  /* 0x0000002e2820723c */ /* 0x000fe80000041820 */
[--C-:B------:R-:W-:Y:S01]  /*16eb0*/  FFMA.FTZ R44, R192, c[0x0][0x23c], -R39.reuse ;  /* 0x00008f00c02c7a23 */ /* 0x100fe20000010827 */
[----:B------:R-:W-:Y:S02]  /*16ec0*/  MOV R192, R130 ;  /* 0x0000008200c07202 */ /* 0x000fe40000000f00 */
[----:B------:R-:W-:Y:S02]  /*16ed0*/  F2FP.BF16.PACK_AB R40, R140, R145 ;  /* 0x000000918c28723e */ /* 0x000fe400000010ff */
[----:B------:R3:W5:Y:S01]  /*16ee0*/  MUFU.EX2 R187, R44 ;  /* 0x0000002c00bb7308 */ /* 0x0007620000000800 */
[----:B------:R-:W-:Y:S02]  /*16ef0*/  ISETP.GT.AND P1, PT, R192, R193, PT ;  /* 0x000000c1c000720c */ /* 0x000fe40003f24270 */
[----:B------:R-:W-:Y:S02]  /*16f00*/  F2FP.BF16.PACK_AB R41, R136, R141 ;  /* 0x0000008d8829723e */ /* 0x000fe400000010ff */
[----:B------:R-:W-:Y:S02]  /*16f10*/  F2FP.BF16.PACK_AB R42, R121, R133 ;  /* 0x00000085792a723e */ /* 0x000fe400000010ff */
[----:B------:R-:W-:Y:S07]  /*16f20*/  F2FP.BF16.PACK_AB R43, R118, R128 ;  /* 0x00000080762b723e */ /* 0x000fee00000010ff */
[C---:B------:R-:W-:Y:S03]  /*16f30*/  HMMA.16816.F32.BF16 R4, R40.reuse, R48, R4 ;  /* 0x000000302804723c */ /* 0x040fe60000041804 */
[--C-:B-1----:R-:W-:Y:S04]  /*16f40*/  FFMA.FTZ R61, R251, c[0x0][0x23c], -R39.reuse ;  /* 0x00008f00fb3d7a23 */ /* 0x102fe80000010827 */
[--C-:B------:R-:W-:Y:S01]  /*16f50*/  FFMA.FTZ R48, R194, c[0x0][0x23c], -R60.reuse ;  /* 0x00008f00c2307a23 */ /* 0x100fe2000001083c */
[C---:B------:R-:W-:Y:S01]  /*16f60*/  HMMA.16816.F32.BF16 R8, R40.reuse, R50, R8 ;  /* 0x000000322808723c */ /* 0x040fe20000041808 */
[----:B------:R1:W-:Y:S01]  /*16f70*/  MUFU.EX2 R158, R61 ;  /* 0x0000003d009e7308 */ /* 0x0003e20000000800 */
[----:B---3--:R-:W3:Y:S02]  /*16f80*/  LDSM.16.MT88.4 R44, [R213+0xa800] ;  /* 0x00a80000d52c783b */ /* 0x008ee40000004200 */
[----:B------:R-:W-:Y:S04]  /*16f90*/  MOV R194, R129 ;  /* 0x0000008100c27202 */ /* 0x000fe80000000f00 */
[C---:B------:R-:W-:Y:S03]  /*16fa0*/  HMMA.16816.F32.BF16 R12, R40.reuse, R52, R12 ;  /* 0x00000034280c723c */ /* 0x040fe6000004180c */
[----:B------:R2:W-:Y:S04]  /*16fb0*/  MUFU.EX2 R189, R48 ;  /* 0x0000003000bd7308 */ /* 0x0005e80000000800 */
[--C-:B------:R-:W-:Y:S01]  /*16fc0*/  FFMA.FTZ R52, R196, c[0x0][0x23c], -R39.reuse ;  /* 0x00008f00c4347a23 */ /* 0x100fe20000010827 */
[C---:B------:R-:W-:Y:S04]  /*16fd0*/  HMMA.16816.F32.BF16 R16, R40.reuse, R54, R16 ;  /* 0x000000362810723c */ /* 0x040fe80000041810 */
[----:B------:R-:W-:Y:S01]  /*16fe0*/  MOV R196, R132 ;  /* 0x0000008400c47202 */ /* 0x000fe20000000f00 */
[----:B------:R4:W-:Y:S03]  /*16ff0*/  MUFU.EX2 R184, R52 ;  /* 0x0000003400b87308 */ /* 0x0009e60000000800 */
[C---:B------:R-:W-:Y:S04]  /*17000*/  HMMA.16816.F32.BF16 R20, R40.reuse, R56, R20 ;  /* 0x000000382814723c */ /* 0x040fe80000041814 */
[--C-:B-1----:R-:W-:Y:S03]  /*17010*/  FFMA.FTZ R61, R68, c[0x0][0x23c], -R39.reuse ;  /* 0x00008f00443d7a23 */ /* 0x102fe60000010827 */
[--C-:B------:R-:W-:Y:S01]  /*17020*/  FFMA.FTZ R56, R198, c[0x0][0x23c], -R60.reuse ;  /* 0x00008f00c6387a23 */ /* 0x100fe2000001083c */
[----:B------:R1:W-:Y:S01]  /*17030*/  MUFU.EX2 R150, R61 ;  /* 0x0000003d00967308 */ /* 0x0003e20000000800 */
[C---:B------:R-:W-:Y:S03]  /*17040*/  HMMA.16816.F32.BF16 R24, R40.reuse, R58, R24 ;  /* 0x0000003a2818723c */ /* 0x040fe60000041818 */
[--C-:B--2---:R-:W-:Y:S01]  /*17050*/  FFMA.FTZ R48, R195, c[0x0][0x23c], -R60.reuse ;  /* 0x00008f00c3307a23 */ /* 0x104fe2000001083c */
[----:B------:R-:W-:Y:S04]  /*17060*/  MOV R198, R168 ;  /* 0x000000a800c67202 */ /* 0x000fe80000000f00 */
[C---:B---3--:R-:W-:Y:S01]  /*17070*/  HMMA.16816.F32.BF16 R28, R40.reuse, R44, R28 ;  /* 0x0000002c281c723c */ /* 0x048fe2000004181c */
[----:B------:R2:W3:Y:S03]  /*17080*/  MUFU.EX2 R185, R48 ;  /* 0x0000003000b97308 */ /* 0x0004e60000000800 */
[--C-:B----4-:R-:W-:Y:S01]  /*17090*/  FFMA.FTZ R52, R197, c[0x0][0x23c], -R39.reuse ;  /* 0x00008f00c5347a23 */ /* 0x110fe20000010827 */
[----:B------:R-:W-:Y:S02]  /*170a0*/  MOV R197, R169 ;  /* 0x000000a900c57202 */ /* 0x000fe40000000f00 */
[--C-:B------:R-:W-:Y:S01]  /*170b0*/  FFMA.FTZ R44, R199, c[0x0][0x23c], -R60.reuse ;  /* 0x00008f00c72c7a23 */ /* 0x100fe2000001083c */
[----:B------:R-:W-:Y:S03]  /*170c0*/  HMMA.16816.F32.BF16 R32, R40, R46, R32 ;  /* 0x0000002e2820723c */ /* 0x000fe60000041820 */
[----:B------:R4:W3:Y:S01]  /*170d0*/  MUFU.EX2 R183, R52 ;  /* 0x0000003400b77308 */ /* 0x0008e20000000800 */
[----:B------:R-:W-:Y:S02]  /*170e0*/  MOV R199, R139 ;  /* 0x0000008b00c77202 */ /* 0x000fe40000000f00 */
[----:B------:R-:W-:Y:S01]  /*170f0*/  MOV R139, R176 ;  /* 0x000000b0008b7202 */ /* 0x000fe20000000f00 */
[--C-:B-1----:R-:W-:Y:S01]  /*17100*/  FFMA.FTZ R61, R75, c[0x0][0x23c], -R60.reuse ;  /* 0x00008f004b3d7a23 */ /* 0x102fe2000001083c */
[----:B------:R-:W-:Y:S04]  /*17110*/  F2FP.BF16.PACK_AB R40, R137, R122 ;  /* 0x0000007a8928723e */ /* 0x000fe800000010ff */
[----:B------:R-:W-:Y:S01]  /*17120*/  F2FP.BF16.PACK_AB R41, R138, R126 ;  /* 0x0000007e8a29723e */ /* 0x000fe200000010ff */
[----:B------:R1:W-:Y:S01]  /*17130*/  MUFU.EX2 R182, R56 ;  /* 0x0000003800b67308 */ /* 0x0003e20000000800 */
[----:B------:R-:W-:Y:S02]  /*17140*/  F2FP.BF16.PACK_AB R42, R144, R142 ;  /* 0x0000008e902a723e */ /* 0x000fe400000010ff */
[----:B------:R-:W-:Y:S01]  /*17150*/  F2FP.BF16.PACK_AB R43, R199, R143 ;  /* 0x0000008fc72b723e */ /* 0x000fe200000010ff */
[----:B--2---:R-:W2:Y:S01]  /*17160*/  LDSM.16.MT88.4 R48, [R135+0xb000] ;  /* 0x00b000008730783b */ /* 0x004ea20000004200 */
[----:B------:R-:W-:Y:S05]  /*17170*/  MOV R195, R139 ;  /* 0x0000008b00c37202 */ /* 0x000fea0000000f00 */
[----:B------:R3:W2:Y:S02]  /*17180*/  MUFU.EX2 R177, R44 ;  /* 0x0000002c00b17308 */ /* 0x0006a40000000800 */
[----:B----4-:R-:W4:Y:S08]  /*17190*/  LDSM.16.MT88.4 R52, [R214+0xb000] ;  /* 0x00b00000d634783b */ /* 0x010f300000004200 */
[----:B------:R2:W-:Y:S01]  /*171a0*/  MUFU.EX2 R144, R61 ;  /* 0x0000003d00907308 */ /* 0x0005e20000000800 */
[----:B-1----:R-:W1:Y:S08]  /*171b0*/  LDSM.16.MT88.4 R56, [R212+0xb000] ;  /* 0x00b00000d438783b */ /* 0x002e700000004200 */
[----:B---3--:R-:W3:Y:S01]  /*171c0*/  LDSM.16.MT88.4 R44, [R213+0xb000] ;  /* 0x00b00000d52c783b */ /* 0x008ee20000004200 */
[C---:B--2---:R-:W-:Y:S03]  /*171d0*/  HMMA.16816.F32.BF16 R4, R40.reuse, R48, R4 ;  /* 0x000000302804723c */ /* 0x044fe60000041804 */
[--C-:B------:R-:W-:Y:S04]  /*171e0*/  FFMA.FTZ R61, R82, c[0x0][0x23c], -R60.reuse ;  /* 0x00008f00523d7a23 */ /* 0x100fe8000001083c */
[--C-:B------:R-:W-:Y:S01]  /*171f0*/  FFMA.FTZ R48, R200, c[0x0][0x23c], -R39.reuse ;  /* 0x00008f00c8307a23 */ /* 0x100fe20000010827 */
[C---:B------:R-:W-:Y:S03]  /*17200*/  HMMA.16816.F32.BF16 R8, R40.reuse, R50, R8 ;  /* 0x000000322808723c */ /* 0x040fe60000041808 */
[----:B------:R2:W2:Y:S01]  /*17210*/  MUFU.EX2 R178, R48 ;  /* 0x0000003000b27308 */ /* 0x0004a20000000800 */
        /* <DEDUP_REMOVED lines=11> */
[----:B------:R1:W2:Y:S03]  /*172d0*/  MUFU.EX2 R176, R48 ;  /* 0x0000003000b07308 */ /* 0x0002a60000000800 */
[----:B------:R-:W-:Y:S04]  /*172e0*/  MOV R209, R126 ;  /* 0x0000007e00d17202 */ /* 0x000fe80000000f00 */
[C---:B---3--:R-:W-:Y:S03]  /*172f0*/  HMMA.16816.F32.BF16 R28, R40.reuse, R44, R28 ;  /* 0x0000002c281c723c */ /* 0x048fe6000004181c */
[----:B------:R3:W-:Y:S01]  /*17300*/  MUFU.EX2 R173, R56 ;  /* 0x0000003800ad7308 */ /* 0x0007e20000000800 */
[--C-:B----4-:R-:W-:Y:S01]  /*17310*/  FFMA.FTZ R52, R203, c[0x0][0x23c], -R39.reuse ;  /* 0x00008f00cb347a23 */ /* 0x110fe20000010827 */
[----:B------:R-:W-:Y:S02]  /*17320*/  MOV R203, R137 ;  /* 0x0000008900cb7202 */ /* 0x000fe40000000f00 */
[--C-:B------:R-:W-:Y:S01]  /*17330*/  FFMA.FTZ R44, R210, c[0x0][0x23c], -R60.reuse ;  /* 0x00008f00d22c7a23 */ /* 0x100fe2000001083c */
[----:B------:R-:W-:Y:S04]  /*17340*/  HMMA.16816.F32.BF16 R32, R40, R46, R32 ;  /* 0x0000002e2820723c */ /* 0x000fe80000041820 */
[----:B------:R-:W-:Y:S01]  /*17350*/  MOV R210, R122 ;  /* 0x0000007a00d27202 */ /* 0x000fe20000000f00 */
[----:B------:R4:W2:Y:S02]  /*17360*/  MUFU.EX2 R174, R52 ;  /* 0x0000003400ae7308 */ /* 0x0008a40000000800 */
[----:B------:R-:W-:Y:S01]  /*17370*/  F2FP.BF16.PACK_AB R40, R197, R198 ;  /* 0x000000c6c528723e */ /* 0x000fe200000010ff */
[----:B-1----:R-:W1:Y:S01]  /*17380*/  LDSM.16.MT88.4 R48, [R135+0xb800] ;  /* 0x00b800008730783b */ /* 0x002e620000004200 */
[----:B------:R-:W-:Y:S03]  /*17390*/  F2FP.BF16.PACK_AB R41, R190, R207 ;  /* 0x000000cfbe29723e */ /* 0x000fe600000010ff */
[----:B-----5:R-:W-:Y:S03]  /*173a0*/  F2FP.BF16.PACK_AB R42, R191, R187 ;  /* 0x000000bbbf2a723e */ /* 0x020fe600000010ff */
[----:B------:R5:W1:Y:S01]  /*173b0*/  MUFU.EX2 R171, R44 ;  /* 0x0000002c00ab7308 */ /* 0x000a620000000800 */
[----:B------:R-:W-:Y:S01]  /*173c0*/  F2FP.BF16.PACK_AB R43, R185, R189 ;  /* 0x000000bdb92b723e */ /* 0x000fe200000010ff */
[----:B---3--:R-:W-:Y:S08]  /*173d0*/  LDSM.16.MT88.4 R56, [R212+0xb800] ;  /* 0x00b80000d438783b */ /* 0x008ff00000004200 */
[----:B----4-:R-:W3:Y:S08]  /*173e0*/  LDSM.16.MT88.4 R52, [R214+0xb800] ;  /* 0x00b80000d634783b */ /* 0x010ef00000004200 */
[----:B-----5:R-:W4:Y:S01]  /*173f0*/  LDSM.16.MT88.4 R44, [R213+0xb800] ;  /* 0x00b80000d52c783b */ /* 0x020f220000004200 */
[C---:B-1----:R-:W-:Y:S07]  /*17400*/  HMMA.16816.F32.BF16 R4, R40.reuse, R48, R4 ;  /* 0x000000302804723c */ /* 0x042fee0000041804 */
[--C-:B------:R-:W-:Y:S01]  /*17410*/  FFMA.FTZ R48, R239, c[0x0][0x23c], -R39.reuse ;  /* 0x00008f00ef307a23 */ /* 0x100fe20000010827 */
[C---:B------:R-:W-:Y:S03]  /*17420*/  HMMA.16816.F32.BF16 R8, R40.reuse, R50, R8 ;  /* 0x000000322808723c */ /* 0x040fe60000041808 */
[----:B------:R1:W-:Y:S01]  /*17430*/  MUFU.EX2 R170, R48 ;  /* 0x0000003000aa7308 */ /* 0x0003e20000000800 */
[----:B------:R-:W-:Y:S04]  /*17440*/  MOV R239, R121 ;  /* 0x0000007900ef7202 */ /* 0x000fe80000000f00 */
[C---:B---3--:R-:W-:Y:S07]  /*17450*/  HMMA.16816.F32.BF16 R12, R40.reuse, R52, R12 ;  /* 0x00000034280c723c */ /* 0x048fee000004180c */
[--C-:B------:R-:W-:Y:S01]  /*17460*/  FFMA.FTZ R52, R240, c[0x0][0x23c], -R60.reuse ;  /* 0x00008f00f0347a23 */ /* 0x100fe2000001083c */
[C---:B------:R-:W-:Y:S03]  /*17470*/  HMMA.16816.F32.BF16 R16, R40.reuse, R54, R16 ;  /* 0x000000362810723c */ /* 0x040fe60000041810 */
[----:B------:R3:W-:Y:S01]  /*17480*/  MUFU.EX2 R168, R52 ;  /* 0x0000003400a87308 */ /* 0x0007e20000000800 */
[----:B------:R-:W-:Y:S01]  /*17490*/  MOV R240, R133 ;  /* 0x0000008500f07202 */ /* 0x000fe20000000f00 */
[--C-:B-1----:R-:W-:Y:S03]  /*174a0*/  FFMA.FTZ R48, R211, c[0x0][0x23c], -R39.reuse ;  /* 0x00008f00d3307a23 */ /* 0x102fe60000010827 */
[C---:B------:R-:W-:Y:S04]  /*174b0*/  HMMA.16816.F32.BF16 R20, R40.reuse, R56, R20 ;  /* 0x000000382814723c */ /* 0x040fe80000041814 */
[----:B------:R-:W-:Y:S01]  /*174c0*/  MOV R211, R128 ;  /* 0x0000008000d37202 */ /* 0x000fe20000000f00 */
[----:B------:R1:W5:Y:S02]  /*174d0*/  MUFU.EX2 R169, R48 ;  /* 0x0000003000a97308 */ /* 0x0003640000000800 */
[--C-:B------:R-:W-:Y:S01]  /*174e0*/  FFMA.FTZ R56, R242, c[0x0][0x23c], -R39.reuse ;  /* 0x00008f00f2387a23 */ /* 0x100fe20000010827 */
[C---:B------:R-:W-:Y:S04]  /*174f0*/  HMMA.16816.F32.BF16 R24, R40.reuse, R58, R24 ;  /* 0x0000003a2818723c */ /* 0x040fe80000041818 */
[----:B------:R-:W-:Y:S03]  /*17500*/  MOV R242, R140 ;  /* 0x0000008c00f27202 */ /* 0x000fe60000000f00 */
[----:B------:R5:W-:Y:S01]  /*17510*/  MUFU.EX2 R166, R56 ;  /* 0x0000003800a67308 */ /* 0x000be20000000800 */
[C---:B----4-:R-:W-:Y:S04]  /*17520*/  HMMA.16816.F32.BF16 R28, R40.reuse, R44, R28 ;  /* 0x0000002c281c723c */ /* 0x050fe8000004181c */
[--C-:B---3--:R-:W-:Y:S01]  /*17530*/  FFMA.FTZ R52, R241, c[0x0][0x23c], -R60.reuse ;  /* 0x00008f00f1347a23 */ /* 0x108fe2000001083c */
[----:B------:R-:W-:Y:S02]  /*17540*/  MOV R241, R136 ;  /* 0x0000008800f17202 */ /* 0x000fe40000000f00 */
[--C-:B------:R-:W-:Y:S01]  /*17550*/  FFMA.FTZ R44, R243, c[0x0][0x23c], -R39.reuse ;  /* 0x00008f00f32c7a23 */ /* 0x100fe20000010827 */
[----:B------:R-:W-:Y:S01]  /*17560*/  HMMA.16816.F32.BF16 R32, R40, R46, R32 ;  /* 0x0000002e2820723c */ /* 0x000fe20000041820 */
[----:B------:R3:W4:Y:S03]  /*17570*/  MUFU.EX2 R167, R52 ;  /* 0x0000003400a77308 */ /* 0x0007260000000800 */
[----:B------:R-:W-:Y:S01]  /*17580*/  MOV R243, R141 ;  /* 0x0000008d00f37202 */ /* 0x000fe20000000f00 */
[----:B-1----:R-:W1:Y:S02]  /*17590*/  LDSM.16.MT88.4 R48, [R135+0xc000] ;  /* 0x00c000008730783b */ /* 0x002e640000004200 */
[----:B------:R-:W-:Y:S02]  /*175a0*/  F2FP.BF16.PACK_AB R40, R183, R184 ;  /* 0x000000b8b728723e */ /* 0x000fe400000010ff */
[----:B------:R-:W-:Y:S02]  /*175b0*/  F2FP.BF16.PACK_AB R41, R177, R182 ;  /* 0x000000b6b129723e */ /* 0x000fe400000010ff */
[----:B------:R4:W-:Y:S01]  /*175c0*/  MUFU.EX2 R165, R44 ;  /* 0x0000002c00a57308 */ /* 0x0009e20000000800 */
[----:B------:R-:W-:Y:S02]  /*175d0*/  F2FP.BF16.PACK_AB R42, R178, R179 ;  /* 0x000000b3b22a723e */ /* 0x000fe400000010ff */
[----:B--2---:R-:W-:Y:S01]  /*175e0*/  F2FP.BF16.PACK_AB R43, R175, R176 ;  /* 0x000000b0af2b723e */ /* 0x004fe200000010ff */
[----:B-----5:R-:W-:Y:S06]  /*175f0*/  LDSM.16.MT88.4 R56, [R212+0xc000] ;  /* 0x00c00000d438783b */ /* 0x020fec0000004200 */
[----:B------:R-:W-:Y:S02]  /*17600*/  MUFU.EX2 R136, R61 ;  /* 0x0000003d00887308 */ /* 0x000fe40000000800 */
[----:B---3--:R-:W2:Y:S08]  /*17610*/  LDSM.16.MT88.4 R52, [R214+0xc000] ;  /* 0x00c00000d634783b */ /* 0x008eb00000004200 */
[----:B----4-:R-:W3:Y:S01]  /*17620*/  LDSM.16.MT88.4 R44, [R213+0xc000] ;  /* 0x00c00000d52c783b */ /* 0x010ee20000004200 */
[C---:B-1----:R-:W-:Y:S07]  /*17630*/  HMMA.16816.F32.BF16 R4, R40.reuse, R48, R4 ;  /* 0x000000302804723c */ /* 0x042fee0000041804 */
[--C-:B------:R-:W-:Y:S01]  /*17640*/  FFMA.FTZ R48, R245, c[0x0][0x23c], -R60.reuse ;  /* 0x00008f00f5307a23 */ /* 0x100fe2000001083c */
[C---:B------:R-:W-:Y:S03]  /*17650*/  HMMA.16816.F32.BF16 R8, R40.reuse, R50, R8 ;  /* 0x000000322808723c */ /* 0x040fe60000041808 */
[----:B------:R1:W-:Y:S01]  /*17660*/  MUFU.EX2 R163, R48 ;  /* 0x0000003000a37308 */ /* 0x0003e20000000800 */
[----:B------:R-:W-:Y:S04]  /*17670*/  MOV R245, R146 ;  /* 0x0000009200f57202 */ /* 0x000fe80000000f00 */
[C---:B--2---:R-:W-:Y:S07]  /*17680*/  HMMA.16816.F32.BF16 R12, R40.reuse, R52, R12 ;  /* 0x00000034280c723c */ /* 0x044fee000004180c */
[--C-:B------:R-:W-:Y:S01]  /*17690*/  FFMA.FTZ R52, R247, c[0x0][0x23c], -R39.reuse ;  /* 0x00008f00f7347a23 */ /* 0x100fe20000010827 */
[C---:B------:R-:W-:Y:S03]  /*176a0*/  HMMA.16816.F32.BF16 R16, R40.reuse, R54, R16 ;  /* 0x000000362810723c */ /* 0x040fe60000041810 */
[----:B------:R2:W-:Y:S01]  /*176b0*/  MUFU.EX2 R161, R52 ;  /* 0x0000003400a17308 */ /* 0x0005e20000000800 */
[----:B------:R-:W-:Y:S01]  /*176c0*/  MOV R247, R148 ;  /* 0x0000009400f77202 */ /* 0x000fe20000000f00 */
[--C-:B-1----:R-:W-:Y:S03]  /*176d0*/  FFMA.FTZ R48, R246, c[0x0][0x23c], -R39.reuse ;  /* 0x00008f00f6307a23 */ /* 0x102fe60000010827 */
[C---:B------:R-:W-:Y:S04]  /*176e0*/  HMMA.16816.F32.BF16 R20, R40.reuse, R56, R20 ;  /* 0x000000382814723c */ /* 0x040fe80000041814 */
[----:B------:R-:W-:Y:S01]  /*176f0*/  MOV R246, R147 ;  /* 0x0000009300f67202 */ /* 0x000fe20000000f00 */
[----:B------:R1:W-:Y:S02]  /*17700*/  MUFU.EX2 R162, R48 ;  /* 0x0000003000a27308 */ /* 0x0003e40000000800 */
[--C-:B------:R-:W-:Y:S01]  /*17710*/  FFMA.FTZ R56, R249, c[0x0][0x23c], -R60.reuse ;  /* 0x00008f00f9387a23 */ /* 0x100fe2000001083c */
[C---:B------:R-:W-:Y:S07]  /*17720*/  HMMA.16816.F32.BF16 R24, R40.reuse, R58, R24 ;  /* 0x0000003a2818723c */ /* 0x040fee0000041818 */
[----:B------:R4:W-:Y:S01]  /*17730*/  MUFU.EX2 R160, R56 ;  /* 0x0000003800a07308 */ /* 0x0009e20000000800 */
[C---:B---3--:R-:W-:Y:S04]  /*17740*/  HMMA.16816.F32.BF16 R28, R40.reuse, R44, R28 ;  /* 0x0000002c281c723c */ /* 0x048fe8000004181c */
[--C-:B--2---:R-:W-:Y:S02]  /*17750*/  FFMA.FTZ R52, R248, c[0x0][0x23c], -R60.reuse ;  /* 0x00008f00f8347a23 */ /* 0x104fe4000001083c */
[----:B------:R-:W2:Y:S01]  /*17760*/  LDL.LU R248, [R1+0x20] ;  /* 0x0000200001f87983 */ /* 0x000ea20000300800 */
[--C-:B------:R-:W-:Y:S01]  /*17770*/  FFMA.FTZ R44, R250, c[0x0][0x23c], -R39.reuse ;  /* 0x00008f00fa2c7a23 */ /* 0x100fe20000010827 */
[----:B------:R-:W-:Y:S01]  /*17780*/  HMMA.16816.F32.BF16 R32, R40, R46, R32 ;  /* 0x0000002e2820723c */ /* 0x000fe20000041820 */
[----:B------:R3:W5:Y:S01]  /*17790*/  MUFU.EX2 R159, R52 ;  /* 0x00000034009f7308 */ /* 0x0007620000000800 */
[----:B------:R-:W2:Y:S04]  /*177a0*/  LDL.LU R249, [R1+0x1c] ;  /* 0x00001c0001f97983 */ /* 0x000ea80000300800 */
[----:B-1----:R-:W1:Y:S01]  /*177b0*/  LDSM.16.MT88.4 R48, [R135+0xc800] ;  /* 0x00c800008730783b */ /* 0x002e620000004200 */
[----:B------:R-:W-:Y:S02]  /*177c0*/  F2FP.BF16.PACK_AB R40, R173, R174 ;  /* 0x000000aead28723e */ /* 0x000fe400000010ff */
[----:B------:R-:W-:Y:S02]  /*177d0*/  F2FP.BF16.PACK_AB R41, R172, R171 ;  /* 0x000000abac29723e */ /* 0x000fe400000010ff */
[----:B------:R5:W1:Y:S01]  /*177e0*/  MUFU.EX2 R157, R44 ;  /* 0x0000002c009d7308 */ /* 0x000a620000000800 */
[----:B------:R-:W-:Y:S02]  /*177f0*/  F2FP.BF16.PACK_AB R42, R169, R170 ;  /* 0x000000aaa92a723e */ /* 0x000fe400000010ff */
[----:B------:R-:W-:Y:S01]  /*17800*/  F2FP.BF16.PACK_AB R43, R167, R168 ;  /* 0x000000a8a72b723e */ /* 0x000fe200000010ff */
[----:B----4-:R-:W-:Y:S08]  /*17810*/  LDSM.16.MT88.4 R56, [R212+0xc800] ;  /* 0x00c80000d438783b */ /* 0x010ff00000004200 */
[----:B---3--:R-:W3:Y:S08]  /*17820*/  LDSM.16.MT88.4 R52, [R214+0xc800] ;  /* 0x00c80000d634783b */ /* 0x008ef00000004200 */
[----:B-----5:R-:W4:Y:S01]  /*17830*/  LDSM.16.MT88.4 R44, [R213+0xc800] ;  /* 0x00c80000d52c783b */ /* 0x020f220000004200 */
[C---:B-1----:R-:W-:Y:S07]  /*17840*/  HMMA.16816.F32.BF16 R4, R40.reuse, R48, R4 ;  /* 0x000000302804723c */ /* 0x042fee0000041804 */
[--C-:B------:R-:W-:Y:S01]  /*17850*/  FFMA.FTZ R48, R252, c[0x0][0x23c], -R60.reuse ;  /* 0x00008f00fc307a23 */ /* 0x100fe2000001083c */
[C---:B------:R-:W-:Y:S03]  /*17860*/  HMMA.16816.F32.BF16 R8, R40.reuse, R50, R8 ;  /* 0x000000322808723c */ /* 0x040fe60000041808 */
[----:B------:R1:W-:Y:S05]  /*17870*/  MUFU.EX2 R154, R48 ;  /* 0x00000030009a7308 */ /* 0x0003ea0000000800 */
[C---:B---3--:R-:W-:Y:S07]  /*17880*/  HMMA.16816.F32.BF16 R12, R40.reuse, R52, R12 ;  /* 0x00000034280c723c */ /* 0x048fee000004180c */
[--C-:B------:R-:W-:Y:S01]  /*17890*/  FFMA.FTZ R52, R64, c[0x0][0x23c], -R39.reuse ;  /* 0x00008f0040347a23 */ /* 0x100fe20000010827 */
[C---:B------:R-:W-:Y:S03]  /*178a0*/  HMMA.16816.F32.BF16 R16, R40.reuse, R54, R16 ;  /* 0x000000362810723c */ /* 0x040fe60000041810 */
[----:B------:R3:W-:Y:S05]  /*178b0*/  MUFU.EX2 R155, R52 ;  /* 0x00000034009b7308 */ /* 0x0007ea0000000800 */
[C---:B------:R-:W-:Y:S04]  /*178c0*/  HMMA.16816.F32.BF16 R20, R40.reuse, R56, R20 ;  /* 0x000000382814723c */ /* 0x040fe80000041814 */
[--C-:B-1----:R-:W-:Y:S03]  /*178d0*/  FFMA.FTZ R48, R63, c[0x0][0x23c], -R60.reuse ;  /* 0x00008f003f307a23 */ /* 0x102fe6000001083c */
[--C-:B------:R-:W-:Y:S01]  /*178e0*/  FFMA.FTZ R56, R66, c[0x0][0x23c], -R60.reuse ;  /* 0x00008f0042387a23 */ /* 0x100fe2000001083c */
[C---:B------:R-:W-:Y:S01]  /*178f0*/  HMMA.16816.F32.BF16 R24, R40.reuse, R58, R24 ;  /* 0x0000003a2818723c */ /* 0x040fe20000041818 */
[----:B------:R1:W5:Y:S07]  /*17900*/  MUFU.EX2 R156, R48 ;  /* 0x00000030009c7308 */ /* 0x00036e0000000800 */
[C---:B----4-:R-:W-:Y:S03]  /*17910*/  HMMA.16816.F32.BF16 R28, R40.reuse, R44, R28 ;  /* 0x0000002c281c723c */ /* 0x050fe6000004181c */
[----:B------:R4:W-:Y:S01]  /*17920*/  MUFU.EX2 R152, R56 ;  /* 0x0000003800987308 */ /* 0x0009e20000000800 */
[--C-:B---3--:R-:W-:Y:S03]  /*17930*/  FFMA.FTZ R52, R65, c[0x0][0x23c], -R39.reuse ;  /* 0x00008f0041347a23 */ /* 0x108fe60000010827 */
[--C-:B------:R-:W-:Y:S01]  /*17940*/  FFMA.FTZ R44, R67, c[0x0][0x23c], -R60.reuse ;  /* 0x00008f00432c7a23 */ /* 0x100fe2000001083c */
[----:B------:R-:W-:Y:S05]  /*17950*/  HMMA.16816.F32.BF16 R32, R40, R46, R32 ;  /* 0x0000002e2820723c */ /* 0x000fea0000041820 */
[----:B------:R3:W-:Y:S02]  /*17960*/  MUFU.EX2 R153, R52 ;  /* 0x0000003400997308 */ /* 0x0007e40000000800 */
[----:B------:R-:W-:Y:S01]  /*17970*/  F2FP.BF16.PACK_AB R43, R160, R159 ;  /* 0x0000009fa02b723e */ /* 0x000fe200000010ff */
[----:B-1----:R-:W1:Y:S01]  /*17980*/  LDSM.16.MT88.4 R48, [R135+0xd000] ;  /* 0x00d000008730783b */ /* 0x002e620000004200 */
[----:B------:R-:W-:Y:S03]  /*17990*/  F2FP.BF16.PACK_AB R40, R165, R166 ;  /* 0x000000a6a528723e */ /* 0x000fe600000010ff */
[----:B------:R-:W-:Y:S03]  /*179a0*/  F2FP.BF16.PACK_AB R41, R163, R164 ;  /* 0x000000a4a329723e */ /* 0x000fe600000010ff */
[----:B------:R5:W1:Y:S01]  /*179b0*/  MUFU.EX2 R149, R44 ;  /* 0x0000002c00957308 */ /* 0x000a620000000800 */
[----:B------:R-:W-:Y:S01]  /*179c0*/  F2FP.BF16.PACK_AB R42, R161, R162 ;  /* 0x000000a2a12a723e */ /* 0x000fe200000010ff */
[----:B----4-:R-:W-:Y:S08]  /*179d0*/  LDSM.16.MT88.4 R56, [R212+0xd000] ;  /* 0x00d00000d438783b */ /* 0x010ff00000004200 */
[----:B---3--:R-:W3:Y:S08]  /*179e0*/  LDSM.16.MT88.4 R52, [R214+0xd000] ;  /* 0x00d00000d634783b */ /* 0x008ef00000004200 */
[----:B-----5:R-:W4:Y:S01]  /*179f0*/  LDSM.16.MT88.4 R44, [R213+0xd000] ;  /* 0x00d00000d52c783b */ /* 0x020f220000004200 */
[C---:B-1----:R-:W-:Y:S07]  /*17a00*/  HMMA.16816.F32.BF16 R4, R40.reuse, R48, R4 ;  /* 0x000000302804723c */ /* 0x042fee0000041804 */
[--C-:B------:R-:W-:Y:S01]  /*17a10*/  FFMA.FTZ R48, R69, c[0x0][0x23c], -R39.reuse ;  /* 0x00008f0045307a23 */ /* 0x100fe20000010827 */
[C---:B------:R-:W-:Y:S03]  /*17a20*/  HMMA.16816.F32.BF16 R8, R40.reuse, R50, R8 ;  /* 0x000000322808723c */ /* 0x040fe60000041808 */
[----:B------:R1:W5:Y:S05]  /*17a30*/  MUFU.EX2 R151, R48 ;  /* 0x0000003000977308 */ /* 0x00036a0000000800 */
[C---:B---3--:R-:W-:Y:S07]  /*17a40*/  HMMA.16816.F32.BF16 R12, R40.reuse, R52, R12 ;  /* 0x00000034280c723c */ /* 0x048fee000004180c */
[--C-:B------:R-:W-:Y:S01]  /*17a50*/  FFMA.FTZ R52, R71, c[0x0][0x23c], -R60.reuse ;  /* 0x00008f0047347a23 */ /* 0x100fe2000001083c */
[C---:B------:R-:W-:Y:S03]  /*17a60*/  HMMA.16816.F32.BF16 R16, R40.reuse, R54, R16 ;  /* 0x000000362810723c */ /* 0x040fe60000041810 */
[----:B------:R3:W-:Y:S01]  /*17a70*/  MUFU.EX2 R148, R52 ;  /* 0x0000003400947308 */ /* 0x0007e20000000800 */
[--C-:B-1----:R-:W-:Y:S04]  /*17a80*/  FFMA.FTZ R48, R70, c[0x0][0x23c], -R60.reuse ;  /* 0x00008f0046307a23 */ /* 0x102fe8000001083c */
[C---:B------:R-:W-:Y:S05]  /*17a90*/  HMMA.16816.F32.BF16 R20, R40.reuse, R56, R20 ;  /* 0x000000382814723c */ /* 0x040fea0000041814 */
[----:B------:R1:W1:Y:S02]  /*17aa0*/  MUFU.EX2 R147, R48 ;  /* 0x0000003000937308 */ /* 0x0002640000000800 */
[--C-:B------:R-:W-:Y:S01]  /*17ab0*/  FFMA.FTZ R56, R73, c[0x0][0x23c], -R39.reuse ;  /* 0x00008f0049387a23 */ /* 0x100fe20000010827 */
[C---:B------:R-:W-:Y:S07]  /*17ac0*/  HMMA.16816.F32.BF16 R24, R40.reuse, R58, R24 ;  /* 0x0000003a2818723c */ /* 0x040fee0000041818 */
[----:B------:R5:W-:Y:S01]  /*17ad0*/  MUFU.EX2 R145, R56 ;  /* 0x0000003800917308 */ /* 0x000be20000000800 */
[C---:B----4-:R-:W-:Y:S04]  /*17ae0*/  HMMA.16816.F32.BF16 R28, R40.reuse, R44, R28 ;  /* 0x0000002c281c723c */ /* 0x050fe8000004181c */
[--C-:B---3--:R-:W-:Y:S03]  /*17af0*/  FFMA.FTZ R52, R72, c[0x0][0x23c], -R39.reuse ;  /* 0x00008f0048347a23 */ /* 0x108fe60000010827 */
[--C-:B------:R-:W-:Y:S01]  /*17b00*/  FFMA.FTZ R44, R74, c[0x0][0x23c], -R60.reuse ;  /* 0x00008f004a2c7a23 */ /* 0x100fe2000001083c */
        /* <DEDUP_REMOVED lines=9> */
[----:B---3--:R-:W3:Y:S08]  /*17ba0*/  LDSM.16.MT88.4 R52, [R214+0xd800] ;  /* 0x00d80000d634783b */ /* 0x008ef00000004200 */
[----:B----4-:R-:W4:Y:S01]  /*17bb0*/  LDSM.16.MT88.4 R44, [R213+0xd800] ;  /* 0x00d80000d52c783b */ /* 0x010f220000004200 */
[C---:B-1----:R-:W-:Y:S07]  /*17bc0*/  HMMA.16816.F32.BF16 R4, R40.reuse, R48, R4 ;  /* 0x000000302804723c */ /* 0x042fee0000041804 */
[--C-:B------:R-:W-:Y:S01]  /*17bd0*/  FFMA.FTZ R48, R76, c[0x0][0x23c], -R39.reuse ;  /* 0x00008f004c307a23 */ /* 0x100fe20000010827 */
[C---:B------:R-:W-:Y:S03]  /*17be0*/  HMMA.16816.F32.BF16 R8, R40.reuse, R50, R8 ;  /* 0x000000322808723c */ /* 0x040fe60000041808 */
[----:B------:R1:W-:Y:S05]  /*17bf0*/  MUFU.EX2 R142, R48 ;  /* 0x00000030008e7308 */ /* 0x0003ea0000000800 */
[C---:B---3--:R-:W-:Y:S07]  /*17c00*/  HMMA.16816.F32.BF16 R12, R40.reuse, R52, R12 ;  /* 0x00000034280c723c */ /* 0x048fee000004180c */
[----:B------:R-:W-:Y:S01]  /*17c10*/  FFMA.FTZ R52, R78, c[0x0][0x23c], -R60 ;  /* 0x00008f004e347a23 */ /* 0x000fe2000001083c */
[C---:B------:R-:W-:Y:S03]  /*17c20*/  HMMA.16816.F32.BF16 R16, R40.reuse, R54, R16 ;  /* 0x000000362810723c */ /* 0x040fe60000041810 */
[----:B------:R3:W-:Y:S01]  /*17c30*/  MUFU.EX2 R140, R52 ;  /* 0x00000034008c7308 */ /* 0x0007e20000000800 */
[--C-:B-1----:R-:W-:Y:S04]  /*17c40*/  FFMA.FTZ R48, R77, c[0x0][0x23c], -R39.reuse ;  /* 0x00008f004d307a23 */ /* 0x102fe80000010827 */
[C---:B------:R-:W-:Y:S04]  /*17c50*/  HMMA.16816.F32.BF16 R20, R40.reuse, R56, R20 ;  /* 0x000000382814723c */ /* 0x040fe80000041814 */
[----:B--2---:R-:W-:Y:S01]  /*17c60*/  FFMA.FTZ R61, R0, R248, R180 ;  /* 0x000000f8003d7223 */ /* 0x004fe200000100b4 */
[----:B------:R1:W2:Y:S01]  /*17c70*/  MUFU.EX2 R141, R48 ;  /* 0x00000030008d7308 */ /* 0x0002a20000000800 */
[--C-:B------:R-:W-:Y:S02]  /*17c80*/  FFMA.FTZ R0, R96, c[0x0][0x23c], -R39.reuse ;  /* 0x00008f0060007a23 */ /* 0x100fe40000010827 */
[C---:B------:R-:W-:Y:S04]  /*17c90*/  HMMA.16816.F32.BF16 R24, R40.reuse, R58, R24 ;  /* 0x0000003a2818723c */ /* 0x040fe80000041818 */
[----:B------:R-:W-:Y:S02]  /*17ca0*/  FFMA.FTZ R56, R80, c[0x0][0x23c], -R39 ;  /* 0x00008f0050387a23 */ /* 0x000fe40000010827 */
[----:B------:R-:W-:Y:S02]  /*17cb0*/  FADD.FTZ R61, R181, R61 ;  /* 0x0000003db53d7221 */ /* 0x000fe40000010000 */
[C---:B----4-:R-:W-:Y:S01]  /*17cc0*/  HMMA.16816.F32.BF16 R28, R40.reuse, R44, R28 ;  /* 0x0000002c281c723c */ /* 0x050fe2000004181c */
[----:B------:R4:W-:Y:S03]  /*17cd0*/  MUFU.EX2 R138, R56 ;  /* 0x00000038008a7308 */ /* 0x0009e60000000800 */
[----:B---3--:R-:W-:Y:S02]  /*17ce0*/  FFMA.FTZ R52, R79, c[0x0][0x23c], -R60 ;  /* 0x00008f004f347a23 */ /* 0x008fe4000001083c */
[----:B------:R-:W-:Y:S02]  /*17cf0*/  FFMA.FTZ R62, R2, R249, R62 ;  /* 0x000000f9023e7223 */ /* 0x000fe4000001003e */
[----:B------:R-:W-:Y:S03]  /*17d00*/  HMMA.16816.F32.BF16 R32, R40, R46, R32 ;  /* 0x0000002e2820723c */ /* 0x000fe60000041820 */
[----:B------:R3:W5:Y:S01]  /*17d10*/  MUFU.EX2 R139, R52 ;  /* 0x00000034008b7308 */ /* 0x0007620000000800 */
[--C-:B------:R-:W-:Y:S01]  /*17d20*/  FFMA.FTZ R44, R81, c[0x0][0x23c], -R39.reuse ;  /* 0x00008f00512c7a23 */ /* 0x100fe20000010827 */
[----:B-1----:R-:W1:Y:S01]  /*17d30*/  LDSM.16.MT88.4 R48, [R135+0xe000] ;  /* 0x00e000008730783b */ /* 0x002e620000004200 */
[--C-:B------:R-:W-:Y:S01]  /*17d40*/  FFMA.FTZ R2, R95, c[0x0][0x23c], -R60.reuse ;  /* 0x00008f005f027a23 */ /* 0x100fe2000001083c */
[----:B------:R-:W-:Y:S02]  /*17d50*/  F2FP.BF16.PACK_AB R40, R151, R150 ;  /* 0x000000969728723e */ /* 0x000fe400000010ff */
[----:B------:R-:W-:Y:S03]  /*17d60*/  F2FP.BF16.PACK_AB R41, R148, R147 ;  /* 0x000000939429723e */ /* 0x000fe600000010ff */
[----:B------:R-:W-:Y:S01]  /*17d70*/  F2FP.BF16.PACK_AB R43, R144, R143 ;  /* 0x0000008f902b723e */ /* 0x000fe200000010ff */
[----:B------:R2:W1:Y:S01]  /*17d80*/  MUFU.EX2 R137, R44 ;  /* 0x0000002c00897308 */ /* 0x0004620000000800 */
[----:B------:R-:W-:Y:S01]  /*17d90*/  F2FP.BF16.PACK_AB R42, R145, R146 ;  /* 0x00000092912a723e */ /* 0x000fe200000010ff */
[----:B----4-:R-:W-:Y:S08]  /*17da0*/  LDSM.16.MT88.4 R56, [R212+0xe000] ;  /* 0x00e00000d438783b */ /* 0x010ff00000004200 */
[----:B---3--:R-:W3:Y:S08]  /*17db0*/  LDSM.16.MT88.4 R52, [R214+0xe000] ;  /* 0x00e00000d634783b */ /* 0x008ef00000004200 */
[----:B--2---:R-:W2:Y:S01]  /*17dc0*/  LDSM.16.MT88.4 R44, [R213+0xe000] ;  /* 0x00e00000d52c783b */ /* 0x004ea20000004200 */
[C---:B-1----:R-:W-:Y:S07]  /*17dd0*/  HMMA.16816.F32.BF16 R4, R40.reuse, R48, R4 ;  /* 0x000000302804723c */ /* 0x042fee0000041804 */
[--C-:B------:R-:W-:Y:S01]  /*17de0*/  FFMA.FTZ R48, R83, c[0x0][0x23c], -R60.reuse ;  /* 0x00008f0053307a23 */ /* 0x100fe2000001083c */
[C---:B------:R-:W-:Y:S03]  /*17df0*/  HMMA.16816.F32.BF16 R8, R40.reuse, R50, R8 ;  /* 0x000000322808723c */ /* 0x040fe60000041808 */
[----:B------:R1:W4:Y:S05]  /*17e00*/  MUFU.EX2 R133, R48 ;  /* 0x0000003000857308 */ /* 0x00032a0000000800 */
        /* <DEDUP_REMOVED lines=10> */
[C---:B--2---:R-:W-:Y:S04]  /*17eb0*/  HMMA.16816.F32.BF16 R28, R40.reuse, R44, R28 ;  /* 0x0000002c281c723c */ /* 0x044fe8000004181c */
[--C-:B---3--:R-:W-:Y:S03]  /*17ec0*/  FFMA.FTZ R52, R86, c[0x0][0x23c], -R60.reuse ;  /* 0x00008f0056347a23 */ /* 0x108fe6000001083c */
[--C-:B------:R-:W-:Y:S01]  /*17ed0*/  FFMA.FTZ R44, R88, c[0x0][0x23c], -R39.reuse ;  /* 0x00008f00582c7a23 */ /* 0x100fe20000010827 */
[----:B------:R-:W-:Y:S01]  /*17ee0*/  HMMA.16816.F32.BF16 R32, R40, R46, R32 ;  /* 0x0000002e2820723c */ /* 0x000fe20000041820 */
[----:B------:R2:W3:Y:S01]  /*17ef0*/  MUFU.EX2 R130, R52 ;  /* 0x0000003400827308 */ /* 0x0004e20000000800 */
[----:B-1----:R-:W1:Y:S05]  /*17f00*/  LDSM.16.MT88.4 R48, [R135+0xe800] ;  /* 0x00e800008730783b */ /* 0x002e6a0000004200 */
[----:B------:R-:W-:Y:S02]  /*17f10*/  F2FP.BF16.PACK_AB R40, R141, R142 ;  /* 0x0000008e8d28723e */ /* 0x000fe400000010ff */
[----:B-----5:R-:W-:Y:S02]  /*17f20*/  F2FP.BF16.PACK_AB R41, R139, R140 ;  /* 0x0000008c8b29723e */ /* 0x020fe400000010ff */
[----:B------:R5:W-:Y:S01]  /*17f30*/  MUFU.EX2 R128, R44 ;  /* 0x0000002c00807308 */ /* 0x000be20000000800 */
[----:B------:R-:W-:Y:S02]  /*17f40*/  F2FP.BF16.PACK_AB R42, R137, R138 ;  /* 0x0000008a892a723e */ /* 0x000fe400000010ff */
[----:B----4-:R-:W-:Y:S01]  /*17f50*/  F2FP.BF16.PACK_AB R43, R133, R136 ;  /* 0x00000088852b723e */ /* 0x010fe200000010ff */
[----:B------:R-:W-:Y:S08]  /*17f60*/  LDSM.16.MT88.4 R56, [R212+0xe800] ;  /* 0x00e80000d438783b */ /* 0x000ff00000004200 */
[----:B--2---:R-:W2:Y:S01]  /*17f70*/  LDSM.16.MT88.4 R52, [R214+0xe800] ;  /* 0x00e80000d634783b */ /* 0x004ea20000004200 */
[--C-:B-----5:R-:W-:Y:S02]  /*17f80*/  FFMA.FTZ R44, R89, c[0x0][0x23c], -R39.reuse ;  /* 0x00008f00592c7a23 */ /* 0x120fe40000010827 */
[----:B------:R4:W-:Y:S01]  /*17f90*/  MUFU.EX2 R89, R2 ;  /* 0x0000000200597308 */ /* 0x0009e20000000800 */
[C---:B-1----:R-:W-:Y:S09]  /*17fa0*/  HMMA.16816.F32.BF16 R4, R40.reuse, R48, R4 ;  /* 0x000000302804723c */ /* 0x042ff20000041804 */
[----:B------:R1:W5:Y:S03]  /*17fb0*/  MUFU.EX2 R126, R44 ;  /* 0x0000002c007e7308 */ /* 0x0003660000000800 */
[----:B------:R-:W-:Y:S01]  /*17fc0*/  FFMA.FTZ R48, R90, c[0x0][0x23c], -R60 ;  /* 0x00008f005a307a23 */ /* 0x000fe2000001083c */
[C---:B------:R-:W-:Y:S06]  /*17fd0*/  HMMA.16816.F32.BF16 R8, R40.reuse, R50, R8 ;  /* 0x000000322808723c */ /* 0x040fec0000041808 */
[----:B------:R3:W-:Y:S01]  /*17fe0*/  MUFU.EX2 R90, R0 ;  /* 0x00000000005a7308 */ /* 0x0007e20000000800 */
[----:B----4-:R-:W-:Y:S01]  /*17ff0*/  FADD.FTZ R2, R188, R62 ;  /* 0x0000003ebc027221 */ /* 0x010fe20000010000 */
[C---:B--2---:R-:W-:Y:S08]  /*18000*/  HMMA.16816.F32.BF16 R12, R40.reuse, R52, R12 ;  /* 0x00000034280c723c */ /* 0x044ff0000004180c */
[----:B------:R2:W-:Y:S01]  /*18010*/  MUFU.EX2 R122, R48 ;  /* 0x00000030007a7308 */ /* 0x0005e20000000800 */
[----:B------:R-:W-:Y:S01]  /*18020*/  FADD.FTZ R2, R186, R2 ;  /* 0x00000002ba027221 */ /* 0x000fe20000010000 */
[----:B-1----:R-:W1:Y:S02]  /*18030*/  LDSM.16.MT88.4 R44, [R213+0xe800] ;  /* 0x00e80000d52c783b */ /* 0x002e640000004200 */
[--C-:B------:R-:W-:Y:S01]  /*18040*/  FFMA.FTZ R52, R92, c[0x0][0x23c], -R39.reuse ;  /* 0x00008f005c347a23 */ /* 0x100fe20000010827 */
[C---:B------:R-:W-:Y:S05]  /*18050*/  HMMA.16816.F32.BF16 R16, R40.reuse, R54, R16 ;  /* 0x000000362810723c */ /* 0x040fea0000041810 */
[----:B------:R4:W-:Y:S01]  /*18060*/  MUFU.EX2 R118, R52 ;  /* 0x0000003400767308 */ /* 0x0009e20000000800 */
[----:B------:R-:W-:Y:S02]  /*18070*/  FADD.FTZ R2, R246, R2 ;  /* 0x00000002f6027221 */ /* 0x000fe40000010000 */
[C---:B------:R-:W-:Y:S04]  /*18080*/  HMMA.16816.F32.BF16 R20, R40.reuse, R56, R20 ;  /* 0x000000382814723c */ /* 0x040fe80000041814 */
[--C-:B---3--:R-:W-:Y:S03]  /*18090*/  FFMA.FTZ R0, R97, c[0x0][0x23c], -R39.reuse ;  /* 0x00008f0061007a23 */ /* 0x108fe60000010827 */
[--C-:B------:R-:W-:Y:S01]  /*180a0*/  FFMA.FTZ R56, R94, c[0x0][0x23c], -R60.reuse ;  /* 0x00008f005e387a23 */ /* 0x100fe2000001083c */
[C---:B------:R-:W-:Y:S01]  /*180b0*/  HMMA.16816.F32.BF16 R24, R40.reuse, R58, R24 ;  /* 0x0000003a2818723c */ /* 0x040fe20000041818 */
[----:B------:R3:W-:Y:S03]  /*180c0*/  MUFU.EX2 R88, R0 ;  /* 0x0000000000587308 */ /* 0x0007e60000000800 */
[--C-:B--2---:R-:W-:Y:S07]  /*180d0*/  FFMA.FTZ R48, R91, c[0x0][0x23c], -R60.reuse ;  /* 0x00008f005b307a23 */ /* 0x104fee000001083c */
[----:B------:R2:W2:Y:S01]  /*180e0*/  MUFU.EX2 R121, R48 ;  /* 0x0000003000797308 */ /* 0x0004a20000000800 */
[--C-:B----4-:R-:W-:Y:S09]  /*180f0*/  FFMA.FTZ R52, R93, c[0x0][0x23c], -R39.reuse ;  /* 0x00008f005d347a23 */ /* 0x110ff20000010827 */
[----:B------:R4:W4:Y:S01]  /*18100*/  MUFU.EX2 R92, R52 ;  /* 0x00000034005c7308 */ /* 0x0009220000000800 */
[C---:B-1----:R-:W-:Y:S03]  /*18110*/  HMMA.16816.F32.BF16 R28, R40.reuse, R44, R28 ;  /* 0x0000002c281c723c */ /* 0x042fe6000004181c */
[--C-:B---3--:R-:W-:Y:S05]  /*18120*/  FFMA.FTZ R0, R98, c[0x0][0x23c], -R60.reuse ;  /* 0x00008f0062007a23 */ /* 0x108fea000001083c */
[----:B------:R-:W-:Y:S01]  /*18130*/  HMMA.16816.F32.BF16 R32, R40, R46, R32 ;  /* 0x0000002e2820723c */ /* 0x000fe20000041820 */
[----:B------:R1:W-:Y:S01]  /*18140*/  MUFU.EX2 R87, R0 ;  /* 0x0000000000577308 */ /* 0x0003e20000000800 */
[----:B------:R-:W-:Y:S05]  /*18150*/  LDSM.16.MT88.4 R44, [R213+0xf000] ;  /* 0x00f00000d52c783b */ /* 0x000fea0000004200 */
[----:B------:R-:W-:Y:S02]  /*18160*/  F2FP.BF16.PACK_AB R40, R131, R132 ;  /* 0x000000848328723e */ /* 0x000fe400000010ff */
[----:B------:R-:W-:Y:S01]  /*18170*/  F2FP.BF16.PACK_AB R41, R129, R130 ;  /* 0x000000828129723e */ /* 0x000fe200000010ff */
[----:B--2---:R-:W2:Y:S01]  /*18180*/  LDSM.16.MT88.4 R48, [R135+0xf000] ;  /* 0x00f000008730783b */ /* 0x004ea20000004200 */
[----:B------:R3:W2:Y:S01]  /*18190*/  MUFU.EX2 R91, R56 ;  /* 0x00000038005b7308 */ /* 0x0006a20000000800 */
[----:B-----5:R-:W-:Y:S02]  /*181a0*/  F2FP.BF16.PACK_AB R42, R126, R128 ;  /* 0x000000807e2a723e */ /* 0x020fe400000010ff */
[----:B------:R-:W-:Y:S04]  /*181b0*/  F2FP.BF16.PACK_AB R43, R121, R122 ;  /* 0x0000007a792b723e */ /* 0x000fe800000010ff */
[----:B----4-:R-:W4:Y:S01]  /*181c0*/  LDSM.16.MT88.4 R52, [R214+0xf000] ;  /* 0x00f00000d634783b */ /* 0x010f220000004200 */
[--C-:B-1----:R-:W-:Y:S04]  /*181d0*/  FFMA.FTZ R0, R99, c[0x0][0x23c], -R60.reuse ;  /* 0x00008f0063007a23 */ /* 0x102fe8000001083c */
[----:B------:R1:W5:Y:S03]  /*181e0*/  MUFU.EX2 R85, R0 ;  /* 0x0000000000557308 */ /* 0x0003660000000800 */
[----:B---3--:R-:W3:Y:S01]  /*181f0*/  LDSM.16.MT88.4 R56, [R212+0xf000] ;  /* 0x00f00000d438783b */ /* 0x008ee20000004200 */
[C---:B--2---:R-:W-:Y:S03]  /*18200*/  HMMA.16816.F32.BF16 R4, R40.reuse, R48, R4 ;  /* 0x000000302804723c */ /* 0x044fe60000041804 */
[--C-:B-1----:R-:W-:Y:S04]  /*18210*/  FFMA.FTZ R0, R100, c[0x0][0x23c], -R39.reuse ;  /* 0x00008f0064007a23 */ /* 0x102fe80000010827 */
[----:B------:R1:W-:Y:S01]  /*18220*/  MUFU.EX2 R86, R0 ;  /* 0x0000000000567308 */ /* 0x0003e20000000800 */
[C---:B------:R-:W-:Y:S01]  /*18230*/  HMMA.16816.F32.BF16 R8, R40.reuse, R50, R8 ;  /* 0x000000322808723c */ /* 0x040fe20000041808 */
[----:B------:R-:W2:Y:S07]  /*18240*/  LDSM.16.MT88.4 R48, [R135+0xf800] ;  /* 0x00f800008730783b */ /* 0x000eae0000004200 */
[C---:B----4-:R-:W-:Y:S08]  /*18250*/  HMMA.16816.F32.BF16 R12, R40.reuse, R52, R12 ;  /* 0x00000034280c723c */ /* 0x050ff0000004180c */
[C---:B------:R-:W-:Y:S01]  /*18260*/  HMMA.16816.F32.BF16 R16, R40.reuse, R54, R16 ;  /* 0x000000362810723c */ /* 0x040fe20000041810 */
[----:B------:R-:W4:Y:S03]  /*18270*/  LDSM.16.MT88.4 R52, [R214+0xf800] ;  /* 0x00f80000d634783b */ /* 0x000f260000004200 */
[--C-:B-1----:R-:W-:Y:S04]  /*18280*/  FFMA.FTZ R0, R101, c[0x0][0x23c], -R39.reuse ;  /* 0x00008f0065007a23 */ /* 0x102fe80000010827 */
[C---:B---3--:R-:W-:Y:S01]  /*18290*/  HMMA.16816.F32.BF16 R20, R40.reuse, R56, R20 ;  /* 0x000000382814723c */ /* 0x048fe20000041814 */
[----:B------:R1:W3:Y:S07]  /*182a0*/  MUFU.EX2 R84, R0 ;  /* 0x0000000000547308 */ /* 0x0002ee0000000800 */
[C---:B------:R-:W-:Y:S01]  /*182b0*/  HMMA.16816.F32.BF16 R24, R40.reuse, R58, R24 ;  /* 0x0000003a2818723c */ /* 0x040fe20000041818 */
[----:B------:R-:W3:Y:S07]  /*182c0*/  LDSM.16.MT88.4 R56, [R212+0xf800] ;  /* 0x00f80000d438783b */ /* 0x000eee0000004200 */
[C---:B------:R-:W-:Y:S08]  /*182d0*/  HMMA.16816.F32.BF16 R28, R40.reuse, R44, R28 ;  /* 0x0000002c281c723c */ /* 0x040ff0000004181c */
[----:B------:R-:W-:Y:S01]  /*182e0*/  HMMA.16816.F32.BF16 R32, R40, R46, R32 ;  /* 0x0000002e2820723c */ /* 0x000fe20000041820 */
[----:B------:R-:W3:Y:S03]  /*182f0*/  LDSM.16.MT88.4 R44, [R213+0xf800] ;  /* 0x00f80000d52c783b */ /* 0x000ee60000004200 */
[--C-:B-1----:R-:W-:Y:S03]  /*18300*/  FFMA.FTZ R0, R102, c[0x0][0x23c], -R60.reuse ;  /* 0x00008f0066007a23 */ /* 0x102fe6000001083c */
[----:B------:R-:W-:Y:S01]  /*18310*/  F2FP.BF16.PACK_AB R40, R92, R118 ;  /* 0x000000765c28723e */ /* 0x000fe200000010ff */
[----:B------:R1:W-:Y:S01]  /*18320*/  MUFU.EX2 R83, R0 ;  /* 0x0000000000537308 */ /* 0x0003e20000000800 */
[----:B------:R-:W-:Y:S03]  /*18330*/  F2FP.BF16.PACK_AB R41, R89, R91 ;  /* 0x0000005b5929723e */ /* 0x000fe600000010ff */
[----:B------:R-:W-:Y:S02]  /*18340*/  F2FP.BF16.PACK_AB R42, R88, R90 ;  /* 0x0000005a582a723e */ /* 0x000fe400000010ff */
[----:B-----5:R-:W-:Y:S07]  /*18350*/  F2FP.BF16.PACK_AB R43, R85, R87 ;  /* 0x00000057552b723e */ /* 0x020fee00000010ff */
[C---:B--2---:R-:W-:Y:S08]  /*18360*/  HMMA.16816.F32.BF16 R4, R40.reuse, R48, R4 ;  /* 0x000000302804723c */ /* 0x044ff00000041804 */
[C---:B------:R-:W-:Y:S01]  /*18370*/  HMMA.16816.F32.BF16 R8, R40.reuse, R50, R8 ;  /* 0x000000322808723c */ /* 0x040fe20000041808 */
[----:B------:R-:W2:Y:S03]  /*18380*/  LDSM.16.MT88.4 R48, [R135+0x10000] ;  /* 0x010000008730783b */ /* 0x000ea60000004200 */
[----:B-1----:R-:W-:Y:S04]  /*18390*/  FFMA.FTZ R0, R103, c[0x0][0x23c], -R60 ;  /* 0x00008f0067007a23 */ /* 0x002fe8000001083c */
[C---:B----4-:R-:W-:Y:S01]  /*183a0*/  HMMA.16816.F32.BF16 R12, R40.reuse, R52, R12 ;  /* 0x00000034280c723c */ /* 0x050fe2000004180c */
[----:B------:R1:W4:Y:S07]  /*183b0*/  MUFU.EX2 R82, R0 ;  /* 0x0000000000527308 */ /* 0x00032e0000000800 */
[C---:B------:R-:W-:Y:S01]  /*183c0*/  HMMA.16816.F32.BF16 R16, R40.reuse, R54, R16 ;  /* 0x000000362810723c */ /* 0x040fe20000041810 */
[----:B------:R-:W5:Y:S07]  /*183d0*/  LDSM.16.MT88.4 R52, [R214+0x10000] ;  /* 0x01000000d634783b */ /* 0x000f6e0000004200 */
[C---:B---3--:R-:W-:Y:S07]  /*183e0*/  HMMA.16816.F32.BF16 R20, R40.reuse, R56, R20 ;  /* 0x000000382814723c */ /* 0x048fee0000041814 */
[----:B------:R-:W-:Y:S01]  /*183f0*/  FADD.FTZ R57, R244, R2 ;  /* 0x00000002f4397221 */ /* 0x000fe20000010000 */
[C---:B------:R-:W-:Y:S04]  /*18400*/  HMMA.16816.F32.BF16 R24, R40.reuse, R58, R24 ;  /* 0x0000003a2818723c */ /* 0x040fe80000041818 */
[--C-:B-1----:R-:W-:Y:S02]  /*18410*/  FFMA.FTZ R0, R104, c[0x0][0x23c], -R39.reuse ;  /* 0x00008f0068007a23 */ /* 0x102fe40000010827 */
[--C-:B------:R-:W-:Y:S02]  /*18420*/  FFMA.FTZ R2, R114, c[0x0][0x23c], -R60.reuse ;  /* 0x00008f0072027a23 */ /* 0x100fe4000001083c */
[----:B------:R1:W-:Y:S01]  /*18430*/  MUFU.EX2 R81, R0 ;  /* 0x0000000000517308 */ /* 0x0003e20000000800 */
[C---:B------:R-:W-:Y:S08]  /*18440*/  HMMA.16816.F32.BF16 R28, R40.reuse, R44, R28 ;  /* 0x0000002c281c723c */ /* 0x040ff0000004181c */
[----:B------:R-:W-:Y:S01]  /*18450*/  HMMA.16816.F32.BF16 R32, R40, R46, R32 ;  /* 0x0000002e2820723c */ /* 0x000fe20000041820 */
[----:B------:R-:W3:Y:S01]  /*18460*/  LDSM.16.MT88.4 R44, [R212+0x10000] ;  /* 0x01000000d42c783b */ /* 0x000ee20000004200 */
[----:B------:R-:W-:Y:S05]  /*18470*/  MUFU.EX2 R71, R2 ;  /* 0x0000000200477308 */ /* 0x000fea0000000800 */
[----:B------:R-:W-:Y:S02]  /*18480*/  F2FP.BF16.PACK_AB R40, R84, R86 ;  /* 0x000000565428723e */ /* 0x000fe400000010ff */
[----:B----4-:R-:W-:Y:S03]  /*18490*/  F2FP.BF16.PACK_AB R41, R82, R83 ;  /* 0x000000535229723e */ /* 0x010fe600000010ff */
[--C-:B-1----:R-:W-:Y:S04]  /*184a0*/  FFMA.FTZ R0, R105, c[0x0][0x23c], -R39.reuse ;  /* 0x00008f0069007a23 */ /* 0x102fe80000010827 */
[----:B------:R1:W4:Y:S02]  /*184b0*/  MUFU.EX2 R80, R0 ;  /* 0x0000000000507308 */ /* 0x0003240000000800 */
[--C-:B-1----:R-:W-:Y:S01]  /*184c0*/  FFMA.FTZ R0, R106, c[0x0][0x23c], -R60.reuse ;  /* 0x00008f006a007a23 */ /* 0x102fe2000001083c */
[----:B----4-:R-:W-:Y:S07]  /*184d0*/  F2FP.BF16.PACK_AB R42, R80, R81 ;  /* 0x00000051502a723e */ /* 0x010fee00000010ff */
[----:B------:R1:W-:Y:S02]  /*184e0*/  MUFU.EX2 R79, R0 ;  /* 0x00000000004f7308 */ /* 0x0003e40000000800 */
[--C-:B-1----:R-:W-:Y:S08]  /*184f0*/  FFMA.FTZ R0, R107, c[0x0][0x23c], -R60.reuse ;  /* 0x00008f006b007a23 */ /* 0x102ff0000001083c */
[----:B------:R1:W4:Y:S02]  /*18500*/  MUFU.EX2 R78, R0 ;  /* 0x00000000004e7308 */ /* 0x0003240000000800 */
[--C-:B-1----:R-:W-:Y:S01]  /*18510*/  FFMA.FTZ R0, R108, c[0x0][0x23c], -R39.reuse ;  /* 0x00008f006c007a23 */ /* 0x102fe20000010827 */
[----:B----4-:R-:W-:Y:S07]  /*18520*/  F2FP.BF16.PACK_AB R43, R78, R79 ;  /* 0x0000004f4e2b723e */ /* 0x010fee00000010ff */
[----:B------:R1:W-:Y:S01]  /*18530*/  MUFU.EX2 R77, R0 ;  /* 0x00000000004d7308 */ /* 0x0003e20000000800 */
[C---:B--2---:R-:W-:Y:S08]  /*18540*/  HMMA.16816.F32.BF16 R4, R40.reuse, R48, R4 ;  /* 0x000000302804723c */ /* 0x044ff00000041804 */
[C---:B------:R-:W-:Y:S01]  /*18550*/  HMMA.16816.F32.BF16 R8, R40.reuse, R50, R8 ;  /* 0x000000322808723c */ /* 0x040fe20000041808 */
[----:B------:R-:W2:Y:S07]  /*18560*/  LDSM.16.MT88.4 R48, [R213+0x10000] ;  /* 0x01000000d530783b */ /* 0x000eae0000004200 */
[C---:B-----5:R-:W-:Y:S04]  /*18570*/  HMMA.16816.F32.BF16 R12, R40.reuse, R52, R12 ;  /* 0x00000034280c723c */ /* 0x060fe8000004180c */
[--C-:B-1----:R-:W-:Y:S03]  /*18580*/  FFMA.FTZ R0, R109, c[0x0][0x23c], -R39.reuse ;  /* 0x00008f006d007a23 */ /* 0x102fe60000010827 */
[--C-:B------:R-:W-:Y:S01]  /*18590*/  FFMA.FTZ R52, R115, c[0x0][0x23c], -R60.reuse ;  /* 0x00008f0073347a23 */ /* 0x100fe2000001083c */
[----:B------:R1:W4:Y:S01]  /*185a0*/  MUFU.EX2 R76, R0 ;  /* 0x00000000004c7308 */ /* 0x0003220000000800 */
[C---:B------:R-:W-:Y:S08]  /*185b0*/  HMMA.16816.F32.BF16 R16, R40.reuse, R54, R16 ;  /* 0x000000362810723c */ /* 0x040ff00000041810 */
[C---:B---3--:R-:W-:Y:S01]  /*185c0*/  HMMA.16816.F32.BF16 R20, R40.reuse, R44, R20 ;  /* 0x0000002c2814723c */ /* 0x048fe20000041814 */
[----:B------:R3:W5:Y:S06]  /*185d0*/  MUFU.EX2 R70, R52 ;  /* 0x0000003400467308 */ /* 0x00076c0000000800 */
[----:B------:R-:W-:Y:S01]  /*185e0*/  FFMA.FTZ R44, R116, c[0x0][0x23c], -R39 ;  /* 0x00008f00742c7a23 */ /* 0x000fe20000010827 */
[C---:B------:R-:W-:Y:S03]  /*185f0*/  HMMA.16816.F32.BF16 R24, R40.reuse, R46, R24 ;  /* 0x0000002e2818723c */ /* 0x040fe60000041818 */
[----:B------:R-:W-:Y:S01]  /*18600*/  MUFU.EX2 R69, R44 ;  /* 0x0000002c00457308 */ /* 0x000fe20000000800 */
[--C-:B-1----:R-:W-:Y:S04]  /*18610*/  FFMA.FTZ R0, R110, c[0x0][0x23c], -R60.reuse ;  /* 0x00008f006e007a23 */ /* 0x102fe8000001083c */
[C---:B--2---:R-:W-:Y:S05]  /*18620*/  HMMA.16816.F32.BF16 R28, R40.reuse, R48, R28 ;  /* 0x00000030281c723c */ /* 0x044fea000004181c */
[----:B------:R1:W-:Y:S02]  /*18630*/  MUFU.EX2 R75, R0 ;  /* 0x00000000004b7308 */ /* 0x0003e40000000800 */
[----:B------:R-:W-:Y:S01]  /*18640*/  FFMA.FTZ R48, R196, c[0x0][0x23c], -R60 ;  /* 0x00008f00c4307a23 */ /* 0x000fe2000001083c */
[----:B------:R-:W-:Y:S01]  /*18650*/  HMMA.16816.F32.BF16 R32, R40, R50, R32 ;  /* 0x000000322820723c */ /* 0x000fe20000041820 */
[----:B---3--:R-:W2:Y:S06]  /*18660*/  LDSM.16.MT88.4 R52, [R135+0x10800] ;  /* 0x010800008734783b */ /* 0x008eac0000004200 */
[----:B------:R3:W-:Y:S01]  /*18670*/  MUFU.EX2 R67, R48 ;  /* 0x0000003000437308 */ /* 0x0007e20000000800 */
[----:B----4-:R-:W-:Y:S04]  /*18680*/  F2FP.BF16.PACK_AB R40, R76, R77 ;  /* 0x0000004d4c28723e */ /* 0x010fe800000010ff */
[----:B-----5:R-:W-:Y:S01]  /*18690*/  F2FP.BF16.PACK_AB R43, R70, R71 ;  /* 0x00000047462b723e */ /* 0x020fe200000010ff */
[----:B-1----:R-:W-:Y:S04]  /*186a0*/  FADD.FTZ R0, R247, R61 ;  /* 0x0000003df7007221 */ /* 0x002fe80000010000 */
[----:B------:R-:W-:Y:S02]  /*186b0*/  FADD.FTZ R56, R245, R0 ;  /* 0x00000000f5387221 */ /* 0x000fe40000010000 */
[----:B------:R-:W-:Y:S04]  /*186c0*/  FFMA.FTZ R0, R111, c[0x0][0x23c], -R60 ;  /* 0x00008f006f007a23 */ /* 0x000fe8000001083c */
[----:B------:R1:W4:Y:S01]  /*186d0*/  MUFU.EX2 R73, R0 ;  /* 0x0000000000497308 */ /* 0x0003220000000800 */
[----:B---3--:R-:W-:Y:S01]  /*186e0*/  LDSM.16.MT88.4 R48, [R212+0x10800] ;  /* 0x01080000d430783b */ /* 0x008fe20000004200 */
[--C-:B-1----:R-:W-:Y:S01]  /*186f0*/  FFMA.FTZ R0, R112, c[0x0][0x23c], -R39.reuse ;  /* 0x00008f0070007a23 */ /* 0x102fe20000010827 */
[----:B----4-:R-:W-:Y:S07]  /*18700*/  F2FP.BF16.PACK_AB R41, R73, R75 ;  /* 0x0000004b4929723e */ /* 0x010fee00000010ff */
[----:B------:R1:W-:Y:S02]  /*18710*/  MUFU.EX2 R74, R0 ;  /* 0x00000000004a7308 */ /* 0x0003e40000000800 */
[----:B-1----:R-:W-:Y:S08]  /*18720*/  FFMA.FTZ R0, R113, c[0x0][0x23c], -R39 ;  /* 0x00008f0071007a23 */ /* 0x002ff00000010827 */
[----:B------:R1:W3:Y:S02]  /*18730*/  MUFU.EX2 R72, R0 ;  /* 0x0000000000487308 */ /* 0x0002e40000000800 */
[----:B-1----:R-:W-:Y:S01]  /*18740*/  FADD.FTZ R0, R243, R56 ;  /* 0x00000038f3007221 */ /* 0x002fe20000010000 */
[----:B---3--:R-:W-:Y:S01]  /*18750*/  F2FP.BF16.PACK_AB R42, R72, R74 ;  /* 0x0000004a482a723e */ /* 0x008fe200000010ff */
        /* <DEDUP_REMOVED lines=11> */
[----:B------:R-:W-:Y:S04]  /*18810*/  FADD.FTZ R45, R201, R2 ;  /* 0x00000002c92d7221 */ /* 0x000fe80000010000 */
[--C-:B------:R-:W-:Y:S02]  /*18820*/  FFMA.FTZ R2, R117, c[0x0][0x23c], -R39.reuse ;  /* 0x00008f0075027a23 */ /* 0x100fe40000010827 */
[----:B------:R-:W-:Y:S02]  /*18830*/  FADD.FTZ R0, R208, R0 ;  /* 0x00000000d0007221 */ /* 0x000fe40000010000 */
[----:B------:R-:W-:Y:S01]  /*18840*/  FFMA.FTZ R52, R120, c[0x0][0x23c], -R39 ;  /* 0x00008f0078347a23 */ /* 0x000fe20000010827 */
[----:B------:R1:W2:Y:S01]  /*18850*/  MUFU.EX2 R68, R2 ;  /* 0x0000000200447308 */ /* 0x0002a20000000800 */
[----:B------:R-:W-:Y:S02]  /*18860*/  FADD.FTZ R44, R200, R0 ;  /* 0x00000000c82c7221 */ /* 0x000fe40000010000 */
[----:B------:R-:W-:Y:S02]  /*18870*/  FADD.FTZ R0, R202, R45 ;  /* 0x0000002dca007221 */ /* 0x000fe40000010000 */
[----:B------:R-:W-:Y:S02]  /*18880*/  FADD.FTZ R56, R199, R44 ;  /* 0x0000002cc7387221 */ /* 0x000fe40000010000 */
[----:B------:R-:W3:Y:S03]  /*18890*/  LDSM.16.MT88.4 R44, [R214+0x10800] ;  /* 0x01080000d62c783b */ /* 0x000ee60000004200 */
[----:B------:R4:W-:Y:S01]  /*188a0*/  MUFU.EX2 R65, R52 ;  /* 0x0000003400417308 */ /* 0x0009e20000000800 */
[----:B-1----:R-:W-:Y:S02]  /*188b0*/  FADD.FTZ R2, R198, R0 ;  /* 0x00000000c6027221 */ /* 0x002fe40000010000 */
[----:B------:R-:W-:Y:S02]  /*188c0*/  FADD.FTZ R0, R207, R56 ;  /* 0x00000038cf007221 */ /* 0x000fe40000010000 */
[----:B------:R-:W-:Y:S02]  /*188d0*/  FADD.FTZ R2, R197, R2 ;  /* 0x00000002c5027221 */ /* 0x000fe40000010000 */
[----:B------:R-:W-:Y:S02]  /*188e0*/  FADD.FTZ R0, R190, R0 ;  /* 0x00000000be007221 */ /* 0x000fe40000010000 */
[----:B------:R-:W-:Y:S02]  /*188f0*/  FADD.FTZ R56, R187, R2 ;  /* 0x00000002bb387221 */ /* 0x000fe40000010000 */
[----:B------:R-:W-:Y:S01]  /*18900*/  FFMA.FTZ R2, R119, c[0x0][0x23c], -R60 ;  /* 0x00008f0077027a23 */ /* 0x000fe2000001083c */
[----:B----4-:R-:W1:Y:S01]  /*18910*/  LDSM.16.MT88.4 R52, [R213+0x10800] ;  /* 0x01080000d534783b */ /* 0x010e620000004200 */
[----:B------:R-:W-:Y:S02]  /*18920*/  FADD.FTZ R0, R189, R0 ;  /* 0x00000000bd007221 */ /* 0x000fe40000010000 */
[----:B------:R4:W5:Y:S02]  /*18930*/  MUFU.EX2 R66, R2 ;  /* 0x0000000200427308 */ /* 0x0009640000000800 */
[----:B------:R-:W-:Y:S04]  /*18940*/  FADD.FTZ R0, R185, R0 ;  /* 0x00000000b9007221 */ /* 0x000fe80000010000 */
[----:B------:R-:W-:Y:S01]  /*18950*/  FADD.FTZ R0, R182, R0 ;  /* 0x00000000b6007221 */ /* 0x000fe20000010000 */
[C---:B---3--:R-:W-:Y:S03]  /*18960*/  HMMA.16816.F32.BF16 R12, R40.reuse, R44, R12 ;  /* 0x0000002c280c723c */ /* 0x048fe6000004180c */
[----:B------:R-:W-:Y:S04]  /*18970*/  FADD.FTZ R0, R177, R0 ;  /* 0x00000000b1007221 */ /* 0x000fe80000010000 */
[----:B------:R-:W-:Y:S01]  /*18980*/  FADD.FTZ R0, R176, R0 ;  /* 0x00000000b0007221 */ /* 0x000fe20000010000 */
[C---:B------:R-:W-:Y:S04]  /*18990*/  HMMA.16816.F32.BF16 R16, R40.reuse, R46, R16 ;  /* 0x0000002e2810723c */ /* 0x040fe80000041810 */
[----:B------:R-:W-:Y:S02]  /*189a0*/  FADD.FTZ R0, R175, R0 ;  /* 0x00000000af007221 */ /* 0x000fe40000010000 */
[----:B------:R-:W-:Y:S02]  /*189b0*/  FFMA.FTZ R44, R194, c[0x0][0x23c], -R60 ;  /* 0x00008f00c22c7a23 */ /* 0x000fe4000001083c */
[----:B----4-:R-:W-:Y:S01]  /*189c0*/  FADD.FTZ R2, R191, R56 ;  /* 0x00000038bf027221 */ /* 0x010fe20000010000 */
[C---:B------:R-:W-:Y:S01]  /*189d0*/  HMMA.16816.F32.BF16 R20, R40.reuse, R48, R20 ;  /* 0x000000302814723c */ /* 0x040fe20000041814 */
[----:B------:R3:W-:Y:S02]  /*189e0*/  MUFU.EX2 R63, R44 ;  /* 0x0000002c003f7308 */ /* 0x0007e40000000800 */
[--C-:B------:R-:W-:Y:S02]  /*189f0*/  FFMA.FTZ R56, R195, c[0x0][0x23c], -R39.reuse ;  /* 0x00008f00c3387a23 */ /* 0x100fe40000010827 */
[----:B------:R-:W-:Y:S02]  /*18a00*/  FADD.FTZ R2, R184, R2 ;  /* 0x00000002b8027221 */ /* 0x000fe40000010000 */
[----:B------:R-:W-:Y:S01]  /*18a10*/  FADD.FTZ R0, R171, R0 ;  /* 0x00000000ab007221 */ /* 0x000fe20000010000 */
[C---:B------:R-:W-:Y:S03]  /*18a20*/  HMMA.16816.F32.BF16 R24, R40.reuse, R50, R24 ;  /* 0x000000322818723c */ /* 0x040fe60000041818 */
[----:B------:R4:W4:Y:S01]  /*18a30*/  MUFU.EX2 R64, R56 ;  /* 0x0000003800407308 */ /* 0x0009220000000800 */
[----:B------:R-:W-:Y:S02]  /*18a40*/  FADD.FTZ R2, R183, R2 ;  /* 0x00000002b7027221 */ /* 0x000fe40000010000 */
[--C-:B------:R-:W-:Y:S02]  /*18a50*/  FFMA.FTZ R48, R124, c[0x0][0x23c], -R39.reuse ;  /* 0x00008f007c307a23 */ /* 0x100fe40000010827 */
[----:B------:R-:W-:Y:S01]  /*18a60*/  FADD.FTZ R2, R179, R2 ;  /* 0x00000002b3027221 */ /* 0x000fe20000010000 */
[C---:B-1----:R-:W-:Y:S03]  /*18a70*/  HMMA.16816.F32.BF16 R28, R40.reuse, R52, R28 ;  /* 0x00000034281c723c */ /* 0x042fe6000004181c */
[----:B------:R-:W-:Y:S01]  /*18a80*/  FADD.FTZ R2, R178, R2 ;  /* 0x00000002b2027221 */ /* 0x000fe20000010000 */
[----:B------:R-:W-:Y:S03]  /*18a90*/  MUFU.EX2 R61, R48 ;  /* 0x00000030003d7308 */ /* 0x000fe60000000800 */
[----:B------:R-:W-:Y:S01]  /*18aa0*/  FADD.FTZ R2, R174, R2 ;  /* 0x00000002ae027221 */ /* 0x000fe20000010000 */
[----:B---3--:R-:W1:Y:S01]  /*18ab0*/  LDSM.16.MT88.4 R44, [R135+0x11000] ;  /* 0x01100000872c783b */ /* 0x008e620000004200 */
[----:B------:R-:W-:Y:S01]  /*18ac0*/  FFMA.FTZ R52, R204, c[0x0][0x23c], -R60 ;  /* 0x00008f00cc347a23 */ /* 0x000fe2000001083c */
[----:B------:R-:W-:Y:S04]  /*18ad0*/  HMMA.16816.F32.BF16 R32, R40, R54, R32 ;  /* 0x000000362820723c */ /* 0x000fe80000041820 */
[----:B------:R3:W-:Y:S03]  /*18ae0*/  MUFU.EX2 R58, R52 ;  /* 0x00000034003a7308 */ /* 0x0007e60000000800 */
[----:B--2---:R-:W-:Y:S01]  /*18af0*/  F2FP.BF16.PACK_AB R40, R68, R69 ;  /* 0x000000454428723e */ /* 0x004fe200000010ff */
[----:B----4-:R-:W-:Y:S01]  /*18b00*/  FADD.FTZ R56, R173, R2 ;  /* 0x00000002ad387221 */ /* 0x010fe20000010000 */
[----:B-----5:R-:W-:Y:S03]  /*18b10*/  F2FP.BF16.PACK_AB R41, R66, R67 ;  /* 0x000000434229723e */ /* 0x020fe600000010ff */
[----:B------:R-:W-:Y:S01]  /*18b20*/  FADD.FTZ R2, R172, R0 ;  /* 0x00000000ac027221 */ /* 0x000fe20000010000 */
[----:B------:R-:W-:Y:S01]  /*18b30*/  F2FP.BF16.PACK_AB R42, R64, R65 ;  /* 0x00000041402a723e */ /* 0x000fe200000010ff */
[----:B------:R-:W-:Y:S02]  /*18b40*/  FFMA.FTZ R0, R123, c[0x0][0x23c], -R60 ;  /* 0x00008f007b007a23 */ /* 0x000fe4000001083c */
[----:B------:R-:W-:Y:S02]  /*18b50*/  FADD.FTZ R56, R170, R56 ;  /* 0x00000038aa387221 */ /* 0x000fe40000010000 */
[----:B------:R-:W-:Y:S01]  /*18b60*/  FADD.FTZ R2, R168, R2 ;  /* 0x00000002a8027221 */ /* 0x000fe20000010000 */
[----:B------:R2:W4:Y:S01]  /*18b70*/  MUFU.EX2 R62, R0 ;  /* 0x00000000003e7308 */ /* 0x0005220000000800 */
[----:B------:R-:W-:Y:S01]  /*18b80*/  FADD.FTZ R56, R169, R56 ;  /* 0x00000038a9387221 */ /* 0x000fe20000010000 */
[----:B---3--:R-:W-:Y:S01]  /*18b90*/  LDSM.16.MT88.4 R52, [R212+0x11000] ;  /* 0x01100000d434783b */ /* 0x008fe20000004200 */
[----:B--2---:R-:W-:Y:S01]  /*18ba0*/  FADD.FTZ R0, R167, R2 ;  /* 0x00000002a7007221 */ /* 0x004fe20000010000 */
[----:B----4-:R-:W-:Y:S01]  /*18bb0*/  F2FP.BF16.PACK_AB R43, R62, R63 ;  /* 0x0000003f3e2b723e */ /* 0x010fe200000010ff */
[----:B------:R-:W-:Y:S02]  /*18bc0*/  FADD.FTZ R2, R166, R56 ;  /* 0x00000038a6027221 */ /* 0x000fe40000010000 */
[----:B------:R-:W-:Y:S02]  /*18bd0*/  FADD.FTZ R0, R164, R0 ;  /* 0x00000000a4007221 */ /* 0x000fe40000010000 */
[----:B------:R-:W-:Y:S02]  /*18be0*/  FADD.FTZ R2, R165, R2 ;  /* 0x00000002a5027221 */ /* 0x000fe40000010000 */
[----:B------:R-:W-:Y:S01]  /*18bf0*/  FADD.FTZ R48, R163, R0 ;  /* 0x00000000a3307221 */ /* 0x000fe20000010000 */
[C---:B-1----:R-:W-:Y:S03]  /*18c00*/  HMMA.16816.F32.BF16 R4, R40.reuse, R44, R4 ;  /* 0x0000002c2804723c */ /* 0x042fe60000041804 */
[----:B------:R-:W-:Y:S02]  /*18c10*/  FADD.FTZ R0, R162, R2 ;  /* 0x00000002a2007221 */ /* 0x000fe40000010000 */
[--C-:B------:R-:W-:Y:S02]  /*18c20*/  FFMA.FTZ R2, R125, c[0x0][0x23c], -R39.reuse ;  /* 0x00008f007d027a23 */ /* 0x100fe40000010827 */
[----:B------:R-:W-:Y:S01]  /*18c30*/  FADD.FTZ R56, R159, R48 ;  /* 0x000000309f387221 */ /* 0x000fe20000010000 */
[C---:B------:R-:W-:Y:S01]  /*18c40*/  HMMA.16816.F32.BF16 R8, R40.reuse, R46, R8 ;  /* 0x0000002e2808723c */ /* 0x040fe20000041808 */
[----:B------:R-:W1:Y:S01]  /*18c50*/  MUFU.EX2 R59, R2 ;  /* 0x00000002003b7308 */ /* 0x000e620000000800 */
[----:B------:R-:W2:Y:S02]  /*18c60*/  LDSM.16.MT88.4 R48, [R214+0x11000] ;  /* 0x01100000d630783b */ /* 0x000ea40000004200 */
[----:B------:R-:W-:Y:S02]  /*18c70*/  FADD.FTZ R57, R161, R0 ;  /* 0x00000000a1397221 */ /* 0x000fe40000010000 */
[----:B------:R-:W-:Y:S02]  /*18c80*/  FADD.FTZ R0, R160, R56 ;  /* 0x00000038a0007221 */ /* 0x000fe40000010000 */
[--C-:B------:R-:W-:Y:S04]  /*18c90*/  FFMA.FTZ R44, R205, c[0x0][0x23c], -R39.reuse ;  /* 0x00008f00cd2c7a23 */ /* 0x100fe80000010827 */
[----:B------:R-:W-:Y:S02]  /*18ca0*/  FADD.FTZ R0, R154, R0 ;  /* 0x000000009a007221 */ /* 0x000fe40000010000 */
[----:B------:R-:W-:Y:S02]  /*18cb0*/  FFMA.FTZ R39, R206, c[0x0][0x23c], -R39 ;  /* 0x00008f00ce277a23 */ /* 0x000fe40000010827 */
[----:B------:R-:W-:Y:S04]  /*18cc0*/  FADD.FTZ R0, R156, R0 ;  /* 0x000000009c007221 */ /* 0x000fe80000010000 */
[----:B------:R-:W-:Y:S04]  /*18cd0*/  FADD.FTZ R0, R152, R0 ;  /* 0x0000000098007221 */ /* 0x000fe80000010000 */
[----:B------:R-:W-:Y:S01]  /*18ce0*/  FADD.FTZ R0, R149, R0 ;  /* 0x0000000095007221 */ /* 0x000fe20000010000 */
[----:B-1----:R-:W-:Y:S01]  /*18cf0*/  F2FP.BF16.PACK_AB R164, R59, R61 ;  /* 0x0000003d3ba4723e */ /* 0x002fe200000010ff */
[----:B------:R-:W-:Y:S02]  /*18d00*/  FADD.FTZ R2, R157, R57 ;  /* 0x000000399d027221 */ /* 0x000fe40000010000 */
[----:B------:R-:W-:Y:S02]  /*18d10*/  FADD.FTZ R0, R147, R0 ;  /* 0x0000000093007221 */ /* 0x000fe40000010000 */
[----:B------:R-:W-:Y:S02]  /*18d20*/  FADD.FTZ R56, R158, R2 ;  /* 0x000000029e387221 */ /* 0x000fe40000010000 */
[----:B------:R-:W-:Y:S01]  /*18d30*/  FFMA.FTZ R2, R127, c[0x0][0x23c], -R60 ;  /* 0x00008f007f027a23 */ /* 0x000fe2000001083c */
[----:B------:R-:W-:Y:S01]  /*18d40*/  LDSM.16.MT88.4 R156, [R212+0x11800] ;  /* 0x01180000d49c783b */ /* 0x000fe20000004200 */
[----:B------:R-:W-:Y:S02]  /*18d50*/  FADD.FTZ R56, R155, R56 ;  /* 0x000000389b387221 */ /* 0x000fe40000010000 */
[----:B------:R-:W-:Y:S01]  /*18d60*/  FADD.FTZ R0, R148, R0 ;  /* 0x0000000094007221 */ /* 0x000fe20000010000 */
[----:B------:R1:W3:Y:S01]  /*18d70*/  MUFU.EX2 R57, R2 ;  /* 0x0000000200397308 */ /* 0x0002e20000000800 */
[----:B------:R-:W-:Y:S02]  /*18d80*/  FFMA.FTZ R60, R38, c[0x0][0x23c], -R60 ;  /* 0x00008f00263c7a23 */ /* 0x000fe4000001083c */
[----:B------:R-:W-:Y:S01]  /*18d90*/  FADD.FTZ R0, R143, R0 ;  /* 0x000000008f007221 */ /* 0x000fe20000010000 */
[C---:B--2---:R-:W-:Y:S03]  /*18da0*/  HMMA.16816.F32.BF16 R12, R40.reuse, R48, R12 ;  /* 0x00000030280c723c */ /* 0x044fe6000004180c */
[----:B------:R-:W-:Y:S03]  /*18db0*/  FADD.FTZ R0, R144, R0 ;  /* 0x0000000090007221 */ /* 0x000fe60000010000 */
[----:B------:R2:W-:Y:S02]  /*18dc0*/  MUFU.EX2 R49, R39 ;  /* 0x0000002700317308 */ /* 0x0005e40000000800 */
[C---:B------:R-:W-:Y:S08]  /*18dd0*/  HMMA.16816.F32.BF16 R16, R40.reuse, R50, R16 ;  /* 0x000000322810723c */ /* 0x040ff00000041810 */
[----:B------:R-:W-:Y:S01]  /*18de0*/  MUFU.EX2 R60, R60 ;  /* 0x0000003c003c7308 */ /* 0x000fe20000000800 */
[C---:B------:R-:W-:Y:S03]  /*18df0*/  HMMA.16816.F32.BF16 R20, R40.reuse, R52, R20 ;  /* 0x000000342814723c */ /* 0x040fe60000041814 */
[----:B-1----:R-:W-:Y:S01]  /*18e00*/  FADD.FTZ R2, R153, R56 ;  /* 0x0000003899027221 */ /* 0x002fe20000010000 */
[----:B---3--:R-:W-:Y:S03]  /*18e10*/  F2FP.BF16.PACK_AB R165, R57, R58 ;  /* 0x0000003a39a5723e */ /* 0x008fe600000010ff */
[----:B------:R-:W-:Y:S02]  /*18e20*/  FADD.FTZ R2, R150, R2 ;  /* 0x0000000296027221 */ /* 0x000fe40000010000 */
[----:B------:R1:W3:Y:S01]  /*18e30*/  MUFU.EX2 R56, R44 ;  /* 0x0000002c00387308 */ /* 0x0002e20000000800 */
[C---:B------:R-:W-:Y:S03]  /*18e40*/  HMMA.16816.F32.BF16 R24, R40.reuse, R54, R24 ;  /* 0x000000362818723c */ /* 0x040fe60000041818 */
[----:B------:R-:W-:Y:S02]  /*18e50*/  FADD.FTZ R2, R151, R2 ;  /* 0x0000000297027221 */ /* 0x000fe40000010000 */
[----:B--2---:R-:W-:Y:S01]  /*18e60*/  FADD.FTZ R39, R140, R0 ;  /* 0x000000008c277221 */ /* 0x004fe20000010000 */
[----:B------:R-:W-:Y:S01]  /*18e70*/  LDSM.16.MT88.4 R148, [R214+0x11800] ;  /* 0x01180000d694783b */ /* 0x000fe20000004200 */
[----:B------:R-:W-:Y:S02]  /*18e80*/  FADD.FTZ R2, R146, R2 ;  /* 0x0000000292027221 */ /* 0x000fe40000010000 */
[----:B------:R2:W4:Y:S03]  /*18e90*/  MUFU.EX2 R48, R37 ;  /* 0x0000002500307308 */ /* 0x0005260000000800 */
[----:B------:R-:W-:Y:S04]  /*18ea0*/  FADD.FTZ R2, R145, R2 ;  /* 0x0000000291027221 */ /* 0x000fe80000010000 */
[----:B------:R-:W-:Y:S04]  /*18eb0*/  FADD.FTZ R2, R142, R2 ;  /* 0x000000028e027221 */ /* 0x000fe80000010000 */
[----:B------:R-:W-:Y:S02]  /*18ec0*/  FADD.FTZ R0, R141, R2 ;  /* 0x000000028d007221 */ /* 0x000fe40000010000 */
[----:B------:R-:W-:Y:S01]  /*18ed0*/  FADD.FTZ R2, R139, R39 ;  /* 0x000000278b027221 */ /* 0x000fe20000010000 */
[----:B-1----:R-:W1:Y:S01]  /*18ee0*/  LDSM.16.MT88.4 R44, [R213+0x11000] ;  /* 0x01100000d52c783b */ /* 0x002e620000004200 */
[----:B---3--:R-:W-:Y:S07]  /*18ef0*/  F2FP.BF16.PACK_AB R166, R49, R56 ;  /* 0x0000003831a6723e */ /* 0x008fee00000010ff */
[----:B------:R-:W3:Y:S01]  /*18f00*/  LDSM.16.MT88.4 R140, [R135+0x11800] ;  /* 0x01180000878c783b */ /* 0x000ee20000004200 */
[----:B--2---:R-:W-:Y:S01]  /*18f10*/  FADD.FTZ R37, R138, R0 ;  /* 0x000000008a257221 */ /* 0x004fe20000010000 */
[----:B----4-:R-:W-:Y:S01]  /*18f20*/  F2FP.BF16.PACK_AB R167, R60, R48 ;  /* 0x000000303ca7723e */ /* 0x010fe200000010ff */
[----:B------:R-:W-:Y:S02]  /*18f30*/  FADD.FTZ R0, R136, R2 ;  /* 0x0000000288007221 */ /* 0x000fe40000010000 */
[----:B------:R-:W-:Y:S02]  /*18f40*/  FADD.FTZ R2, R137, R37 ;  /* 0x0000002589027221 */ /* 0x000fe40000010000 */
[----:B------:R-:W-:Y:S01]  /*18f50*/  FADD.FTZ R0, R133, R0 ;  /* 0x0000000085007221 */ /* 0x000fe20000010000 */
[----:B------:R-:W-:Y:S01]  /*18f60*/  MOV R133, R3 ;  /* 0x0000000300857202 */ /* 0x000fe20000000f00 */
        /* <DEDUP_REMOVED lines=19> */
[C---:B---3--:R-:W-:Y:S01]  /*190a0*/  HMMA.16816.F32.BF16 R136, R164.reuse, R140, R4 ;  /* 0x0000008ca488723c */ /* 0x048fe20000041804 */
        /* <DEDUP_REMOVED lines=43> */
.L_x_3510:
[----:B------:R-:W2:Y:S04]  /*19360*/  LDL.LU R5, [R1+0x1c] ;  /* 0x00001c0001057983 */ /* 0x000ea80000300800 */
[----:B------:R-:W3:Y:S04]  /*19370*/  LDL.LU R4, [R1+0x20] ;  /* 0x0000200001047983 */ /* 0x000ee80000300800 */
[----:B------:R-:W4:Y:S04]  /*19380*/  LDL.LU R53, [R1+0x28] ;  /* 0x0000280001357983 */ /* 0x000f280000300800 */
[----:B------:R1:W5:Y:S04]  /*19390*/  LDL R52, [R1+0x2c] ;  /* 0x00002c0001347983 */ /* 0x0003680000100800 */
[----:B------:R-:W1:Y:S04]  /*193a0*/  S2R R37, SR_TID.X ;  /* 0x0000000000257919 */ /* 0x000e680000002100 */
[----:B------:R-:W1:Y:S02]  /*193b0*/  S2R R38, SR_TID.X ;  /* 0x0000000000267919 */ /* 0x000e640000002100 */
[----:B-1----:R-:W-:-:S04]  /*193c0*/  SHF.R.S32.HI R15, RZ, 0x1f, R37 ;  /* 0x0000001fff0f7819 */ /* 0x002fc80000011425 */
[CC--:B------:R-:W-:Y:S02]  /*193d0*/  LEA.HI R6, R15.reuse, R37.reuse, RZ, 0x2 ;  /* 0x000000250f067211 */ /* 0x0c0fe400078f10ff */
[----:B------:R-:W-:Y:S02]  /*193e0*/  SHF.R.S32.HI R39, RZ, 0x1f, R38 ;  /* 0x0000001fff277819 */ /* 0x000fe40000011426 */
[----:B------:R-:W-:-:S04]  /*193f0*/  LEA.HI R15, R15, R37, RZ, 0x5 ;  /* 0x000000250f0f7211 */ /* 0x000fc800078f28ff */
[----:B------:R-:W-:Y:S01]  /*19400*/  SHF.R.S32.HI R12, RZ, 0x5, R15 ;  /* 0x00000005ff0c7819 */ /* 0x000fe2000001140f */
[----:B------:R-:W-:Y:S01]  /*19410*/  IMAD.MOV.U32 R8, RZ, RZ, -0x20 ;  /* 0xffffffe0ff087424 */ /* 0x000fe200078e00ff */
[----:B------:R-:W-:Y:S01]  /*19420*/  MOV R9, 0x40 ;  /* 0x0000004000097802 */ /* 0x000fe20000000f00 */
[----:B------:R-:W-:Y:S01]  /*19430*/  BSSY B0, `(.L_x_3515) ;  /* 0x000009b000007945 */ /* 0x000fe20003800000 */
[----:B------:R-:W-:Y:S06]  /*19440*/  BAR.SYNC.DEFER_BLOCKING 0x0 ;  /* 0x0000000000007b1d */ /* 0x000fec0000010000 */
[----:B--2---:R-:W1:Y:S04]  /*19450*/  SHFL.BFLY PT, R0, R5, 0x2, 0x1f ;  /* 0x0c401f0005007f89 */ /* 0x004e6800000e0000 */
[----:B---3--:R-:W2:Y:S01]  /*19460*/  SHFL.BFLY PT, R2, R4, 0x2, 0x1f ;  /* 0x0c401f0004027f89 */ /* 0x008ea200000e0000 */
[----:B-1----:R-:W-:-:S02]  /*19470*/  FADD.FTZ R0, R0, R5 ;  /* 0x0000000500007221 */ /* 0x002fc40000010000 */
[----:B--2---:R-:W-:-:S03]  /*19480*/  FADD.FTZ R2, R2, R4 ;  /* 0x0000000402027221 */ /* 0x004fc60000010000 */
[----:B------:R-:W1:Y:S04]  /*19490*/  SHFL.BFLY PT, R5, R0, 0x1, 0x1f ;  /* 0x0c201f0000057f89 */ /* 0x000e6800000e0000 */
[----:B------:R-:W2:Y:S01]  /*194a0*/  SHFL.BFLY PT, R4, R2, 0x1, 0x1f ;  /* 0x0c201f0002047f89 */ /* 0x000ea200000e0000 */
[----:B-1----:R-:W-:-:S05]  /*194b0*/  FADD.FTZ R11, R0, R5 ;  /* 0x00000005000b7221 */ /* 0x002fca0000010000 */
[----:B------:R-:W-:Y:S02]  /*194c0*/  FSETP.NE.FTZ.AND P4, PT, R11, RZ, PT ;  /* 0x000000ff0b00720b */ /* 0x000fe40003f95000 */
[----:B------:R-:W-:Y:S01]  /*194d0*/  MOV R0, 0x3f800000 ;  /* 0x3f80000000007802 */ /* 0x000fe20000000f00 */
[----:B--2---:R-:W-:Y:S01]  /*194e0*/  FADD.FTZ R14, R2, R4 ;  /* 0x00000004020e7221 */ /* 0x004fe20000010000 */
[--C-:B------:R-:W-:Y:S02]  /*194f0*/  SHF.R.S32.HI R4, RZ, 0x2, R6.reuse ;  /* 0x00000002ff047819 */ /* 0x100fe40000011406 */
[----:B------:R-:W-:-:S07]  /*19500*/  SHF.R.S32.HI R2, RZ, 0x1f, R6 ;  /* 0x0000001fff027819 */ /* 0x000fce0000011406 */
[----:B------:R-:W1:Y:S01]  /*19510*/  @P4 MUFU.RCP R0, R11 ;  /* 0x0000000b00004308 */ /* 0x000e620000001000 */
[----:B------:R-:W-:Y:S02]  /*19520*/  FSETP.NE.FTZ.AND P3, PT, R14, RZ, PT ;  /* 0x000000ff0e00720b */ /* 0x000fe40003f75000 */
[----:B------:R-:W-:-:S04]  /*19530*/  LEA.HI R2, R2, R4, RZ, 0x3 ;  /* 0x0000000402027211 */ /* 0x000fc800078f18ff */
[----:B------:R-:W-:Y:S01]  /*19540*/  LOP3.LUT R5, R2, 0xfffffff8, RZ, 0xc0, !PT ;  /* 0xfffffff802057812 */ /* 0x000fe200078ec0ff */
[----:B------:R-:W-:-:S03]  /*19550*/  IMAD.MOV.U32 R2, RZ, RZ, 0x3f800000 ;  /* 0x3f800000ff027424 */ /* 0x000fc600078e00ff */
[----:B------:R-:W-:Y:S01]  /*19560*/  IADD3 R5, R4, -R5, RZ ;  /* 0x8000000504057210 */ /* 0x000fe20007ffe0ff */
[C---:B-1----:R-:W-:Y:S02]  /*19570*/  FMUL.FTZ R136, R0.reuse, R136 ;  /* 0x0000008800887220 */ /* 0x042fe40000410000 */
        /* <DEDUP_REMOVED lines=14> */
[----:B------:R-:W-:Y:S01]  /*19660*/  FMUL.FTZ R165, R0, R165 ;  /* 0x000000a500a57220 */ /* 0x000fe20000410000 */
[----:B------:R-:W-:Y:S01]  /*19670*/  LEA.HI R0, R39, R38, RZ, 0x4 ;  /* 0x0000002627007211 */ /* 0x000fe200078f20ff */
[----:B------:R-:W1:Y:S03]  /*19680*/  @P3 MUFU.RCP R2, R14 ;  /* 0x0000000e00023308 */ /* 0x000e660000001000 */
[----:B------:R-:W-:-:S02]  /*19690*/  SHF.R.S32.HI R10, RZ, 0x4, R0 ;  /* 0x00000004ff0a7819 */ /* 0x000fc40000011400 */
[----:B------:R-:W-:Y:S02]  /*196a0*/  LOP3.LUT R0, R0, 0xfffffff0, RZ, 0xc0, !PT ;  /* 0xfffffff000007812 */ /* 0x000fe400078ec0ff */
[----:B------:R-:W-:-:S03]  /*196b0*/  LOP3.LUT R4, R5, 0x1, RZ, 0xc0, !PT ;  /* 0x0000000105047812 */ /* 0x000fc600078ec0ff */
[----:B------:R-:W-:Y:S01]  /*196c0*/  IMAD.IADD R13, R38, 0x1, -R0 ;  /* 0x00000001260d7824 */ /* 0x000fe200078e0a00 */
[----:B------:R-:W-:Y:S02]  /*196d0*/  ISETP.NE.U32.AND P0, PT, R4, 0x1, PT ;  /* 0x000000010400780c */ /* 0x000fe40003f05070 */
[----:B------:R-:W-:Y:S02]  /*196e0*/  LOP3.LUT R4, R6, 0x1ffffffc, RZ, 0xc0, !PT ;  /* 0x1ffffffc06047812 */ /* 0x000fe400078ec0ff */
[----:B------:R-:W-:Y:S02]  /*196f0*/  SHF.L.U32 R0, R10, 0x6, RZ ;  /* 0x000000060a007819 */ /* 0x000fe400000006ff */
[----:B------:R-:W-:Y:S02]  /*19700*/  LEA.HI R6, R13, R13, RZ, 0x1 ;  /* 0x0000000d0d067211 */ /* 0x000fe400078f08ff */
[C---:B------:R-:W-:Y:S01]  /*19710*/  R2P PR, R5.reuse, 0x6 ;  /* 0x0000000605007804 */ /* 0x040fe20000000000 */
[----:B------:R-:W-:Y:S01]  /*19720*/  IMAD.SHL.U32 R5, R5, 0x40, RZ ;  /* 0x0000004005057824 */ /* 0x000fe200078e00ff */
[----:B------:R-:W-:Y:S01]  /*19730*/  LOP3.LUT R0, R0, 0x1c0, RZ, 0xc0, !PT ;  /* 0x000001c000007812 */ /* 0x000fe200078ec0ff */
[----:B-1----:R-:W-:-:S02]  /*19740*/  FMUL.FTZ R139, R2, R139 ;  /* 0x0000008b028b7220 */ /* 0x002fc40000410000 */
        /* <DEDUP_REMOVED lines=15> */
[----:B------:R-:W-:Y:S01]  /*19840*/  SHF.L.U32 R2, R6, 0x2, RZ ;  /* 0x0000000206027819 */ /* 0x000fe200000006ff */
[----:B------:R-:W-:Y:S01]  /*19850*/  IMAD.IADD R4, R37, 0x1, -R4 ;  /* 0x0000000125047824 */ /* 0x000fe200078e0a04 */
[----:B------:R-:W-:Y:S02]  /*19860*/  LOP3.LUT R5, R5, 0x1c0, RZ, 0xc0, !PT ;  /* 0x000001c005057812 */ /* 0x000fe400078ec0ff */
[----:B------:R-:W-:Y:S02]  /*19870*/  LOP3.LUT R7, R0, 0x38, R2, 0xf8, !PT ;  /* 0x0000003800077812 */ /* 0x000fe400078ef802 */
[----:B------:R-:W-:-:S02]  /*19880*/  SHF.R.U32.HI R2, RZ, 0x3, R0 ;  /* 0x00000003ff027819 */ /* 0x000fc40000011600 */
[----:B------:R-:W-:Y:S02]  /*19890*/  LEA R0, R12, R4, 0x9 ;  /* 0x000000040c007211 */ /* 0x000fe400078e48ff */
[----:B------:R-:W-:Y:S02]  /*198a0*/  LEA.HI R4, R5, R5, RZ, 0x1d ;  /* 0x0000000505047211 */ /* 0x000fe400078fe8ff */
[----:B------:R-:W-:Y:S02]  /*198b0*/  LOP3.LUT R5, R6, 0xffffffe, RZ, 0xc0, !PT ;  /* 0x0ffffffe06057812 */ /* 0x000fe400078ec0ff */
[----:B------:R-:W-:Y:S02]  /*198c0*/  LOP3.LUT R6, R7, R2, RZ, 0x3c, !PT ;  /* 0x0000000207067212 */ /* 0x000fe400078e3cff */
[----:B------:R-:W-:Y:S02]  /*198d0*/  LEA R2, R0, R4, 0x1 ;  /* 0x0000000400027211 */ /* 0x000fe400078e08ff */
[----:B------:R-:W-:Y:S01]  /*198e0*/  SEL R8, R8, 0x20, !P0 ;  /* 0x0000002008087807 */ /* 0x000fe20004000000 */
[----:B------:R-:W-:-:S02]  /*198f0*/  IMAD.IADD R0, R13, 0x1, -R5 ;  /* 0x000000010d007824 */ /* 0x000fc400078e0a05 */
[----:B------:R-:W-:Y:S01]  /*19900*/  IMAD.SHL.U32 R4, R2, 0x4, RZ ;  /* 0x0000000402047824 */ /* 0x000fe200078e00ff */
[----:B------:R-:W-:Y:S01]  /*19910*/  SEL R9, R9, 0xffffffc0, !P1 ;  /* 0xffffffc009097807 */ /* 0x000fe20004800000 */
[----:B------:R-:W-:Y:S02]  /*19920*/  STS.64 [R2.X4], R136 ;  /* 0x0000008802007388 */ /* 0x000fe40000004a00 */
[----:B------:R-:W-:Y:S02]  /*19930*/  IMAD.IADD R5, R4, 0x1, R8 ;  /* 0x0000000104057824 */ /* 0x000fe400078e0208 */
[----:B------:R1:W-:Y:S01]  /*19940*/  STS.64 [R2.X4+0x800], R138 ;  /* 0x0008008a02007388 */ /* 0x0003e20000004a00 */
[----:B------:R-:W-:Y:S01]  /*19950*/  LEA R0, R0, R6, 0x2 ;  /* 0x0000000600007211 */ /* 0x000fe200078e10ff */
[----:B------:R-:W-:Y:S01]  /*19960*/  IMAD.IADD R7, R5, 0x1, R9 ;  /* 0x0000000105077824 */ /* 0x000fe200078e0209 */
[C---:B------:R-:W-:Y:S01]  /*19970*/  IADD3 R6, R4.reuse, R9, RZ ;  /* 0x0000000904067210 */ /* 0x040fe20007ffe0ff */
[----:B------:R-:W-:Y:S04]  /*19980*/  STS.64 [R5], R140 ;  /* 0x0000008c05007388 */ /* 0x000fe80000000a00 */
[----:B------:R2:W-:Y:S04]  /*19990*/  STS.64 [R5+0x800], R142 ;  /* 0x0008008e05007388 */ /* 0x0005e80000000a00 */
[----:B------:R-:W-:Y:S04]  /*199a0*/  STS.64 [R6], R144 ;  /* 0x0000009006007388 */ /* 0x000fe80000000a00 */
[----:B------:R-:W-:Y:S01]  /*199b0*/  STS.64 [R6+0x800], R146 ;  /* 0x0008009206007388 */ /* 0x000fe20000000a00 */
[----:B-1----:R-:W-:-:S02]  /*199c0*/  IADD3 R2, R4, 0x80, RZ ;  /* 0x0000008004027810 */ /* 0x002fc40007ffe0ff */
[----:B------:R-:W-:Y:S01]  /*199d0*/  @P2 IADD3 R2, R4, -0x80, RZ ;  /* 0xffffff8004022810 */ /* 0x000fe20007ffe0ff */
[----:B------:R-:W-:Y:S03]  /*199e0*/  STS.64 [R7], R148 ;  /* 0x0000009407007388 */ /* 0x000fe60000000a00 */
[-C--:B------:R-:W-:Y:S01]  /*199f0*/  IADD3 R4, R8, R2.reuse, RZ ;  /* 0x0000000208047210 */ /* 0x080fe20007ffe0ff */
[----:B------:R-:W-:Y:S01]  /*19a00*/  STS.64 [R7+0x800], R150 ;  /* 0x0008009607007388 */ /* 0x000fe20000000a00 */
[----:B--2---:R-:W-:-:S03]  /*19a10*/  IADD3 R5, R9, R2, RZ ;  /* 0x0000000209057210 */ /* 0x004fc60007ffe0ff */
[----:B------:R-:W-:Y:S04]  /*19a20*/  STS.64 [R2], R152 ;  /* 0x0000009802007388 */ /* 0x000fe80000000a00 */
[----:B------:R1:W-:Y:S04]  /*19a30*/  STS.64 [R2+0x800], R154 ;  /* 0x0008009a02007388 */ /* 0x0003e80000000a00 */
[----:B------:R-:W-:Y:S04]  /*19a40*/  STS.64 [R4], R156 ;  /* 0x0000009c04007388 */ /* 0x000fe80000000a00 */
[----:B------:R-:W-:Y:S04]  /*19a50*/  STS.64 [R4+0x800], R158 ;  /* 0x0008009e04007388 */ /* 0x000fe80000000a00 */
[----:B------:R-:W-:Y:S04]  /*19a60*/  STS.64 [R5], R160 ;  /* 0x000000a005007388 */ /* 0x000fe80000000a00 */
[----:B------:R2:W-:Y:S01]  /*19a70*/  STS.64 [R5+0x800], R162 ;  /* 0x000800a205007388 */ /* 0x0005e20000000a00 */
[----:B-1----:R-:W-:-:S05]  /*19a80*/  IMAD.IADD R2, R9, 0x1, R4 ;  /* 0x0000000109027824 */ /* 0x002fca00078e0204 */
[----:B------:R-:W-:Y:S04]  /*19a90*/  STS.64 [R2], R164 ;  /* 0x000000a402007388 */ /* 0x000fe80000000a00 */
[----:B------:R1:W-:Y:S04]  /*19aa0*/  STS.64 [R2+0x800], R166 ;  /* 0x000800a602007388 */ /* 0x0003e80000000a00 */
[----:B------:R-:W-:Y:S06]  /*19ab0*/  BAR.SYNC.DEFER_BLOCKING 0x0 ;  /* 0x0000000000007b1d */ /* 0x000fec0000010000 */
[----:B------:R-:W3:Y:S04]  /*19ac0*/  S2R R6, SR_CTAID.Z ;  /* 0x0000000000067919 */ /* 0x000ee80000002700 */
[----:B--2---:R-:W2:Y:S04]  /*19ad0*/  S2R R5, SR_CTAID.Y ;  /* 0x0000000000057919 */ /* 0x004ea80000002600 */
[----:B------:R-:W2:Y:S04]  /*19ae0*/  S2R R8, SR_CTAID.X ;  /* 0x0000000000087919 */ /* 0x000ea80000002500 */
[----:B------:R-:W2:Y:S01]  /*19af0*/  LDS.128 R48, [R0.X4] ;  /* 0x0000000000307984 */ /* 0x000ea20000004c00 */
[----:B-1----:R-:W-:-:S03]  /*19b00*/  LEA.HI R2, R39, R38, RZ, 0x5 ;  /* 0x0000002627027211 */ /* 0x002fc600078f28ff */
[----:B------:R-:W1:Y:S04]  /*19b10*/  LDS.128 R44, [R0.X4+0x800] ;  /* 0x00080000002c7984 */ /* 0x000e680000004c00 */
[----:B------:R-:W1:Y:S04]  /*19b20*/  LDS.128 R40, [R0.X4+0x1000] ;  /* 0x0010000000287984 */ /* 0x000e680000004c00 */
[----:B------:R-:W1:Y:S04]  /*19b30*/  LDS.128 R32, [R0.X4+0x1800] ;  /* 0x0018000000207984 */ /* 0x000e680000004c00 */
[----:B------:R-:W1:Y:S04]  /*19b40*/  LDS.128 R28, [R0.X4+0x2000] ;  /* 0x00200000001c7984 */ /* 0x000e680000004c00 */
[----:B------:R-:W1:Y:S04]  /*19b50*/  LDS.128 R24, [R0.X4+0x2800] ;  /* 0x0028000000187984 */ /* 0x000e680000004c00 */
[----:B------:R-:W1:Y:S04]  /*19b60*/  LDS.128 R20, [R0.X4+0x3000] ;  /* 0x0030000000147984 */ /* 0x000e680000004c00 */
[----:B------:R4:W1:Y:S01]  /*19b70*/  LDS.128 R16, [R0.X4+0x3800] ;  /* 0x0038000000107984 */ /* 0x0008620000004c00 */
[----:B------:R-:W1:Y:S01]  /*19b80*/  @P4 MUFU.LG2 R11, R11 ;  /* 0x0000000b000b4308 */ /* 0x000e620000000c00 */
[----:B------:R-:W-:-:S07]  /*19b90*/  SHF.R.S32.HI R4, RZ, 0x1f, R12 ;  /* 0x0000001fff047819 */ /* 0x000fce000001140c */
[----:B------:R-:W1:Y:S01]  /*19ba0*/  @P3 MUFU.LG2 R9, R14 ;  /* 0x0000000e00093308 */ /* 0x000e620000000c00 */
[----:B----4-:R-:W-:-:S05]  /*19bb0*/  IADD3 R0, -R53, RZ, RZ ;  /* 0x000000ff35007210 */ /* 0x010fca0007ffe1ff */
[----:B---3--:R-:W-:Y:S01]  /*19bc0*/  IMAD R6, R0, c[0x0][0x1c0], R6 ;  /* 0x0000700000067a24 */ /* 0x008fe200078e0206 */
[----:B------:R-:W-:Y:S02]  /*19bd0*/  LOP3.LUT R0, R2, 0xffffffe0, RZ, 0xc0, !PT ;  /* 0xffffffe002007812 */ /* 0x000fe400078ec0ff */
[----:B------:R-:W-:-:S05]  /*19be0*/  LOP3.LUT R2, R15, 0xffffffe0, RZ, 0xc0, !PT ;  /* 0xffffffe00f027812 */ /* 0x000fca00078ec0ff */
[----:B------:R-:W-:Y:S01]  /*19bf0*/  IMAD.IADD R2, R37, 0x1, -R2 ;  /* 0x0000000125027824 */ /* 0x000fe200078e0a02 */
[----:B------:R-:W-:Y:S02]  /*19c00*/  IADD3 R0, -R0, R38, RZ ;  /* 0x0000002600007210 */ /* 0x000fe40007ffe1ff */
[----:B------:R-:W-:Y:S02]  /*19c10*/  LEA.HI R4, R4, R12, RZ, 0x2 ;  /* 0x0000000c04047211 */ /* 0x000fe400078f10ff */
[----:B------:R-:W-:Y:S02]  /*19c20*/  LOP3.LUT P0, RZ, R2, 0x3, RZ, 0xc0, !PT ;  /* 0x0000000302ff7812 */ /* 0x000fe4000780c0ff */
[----:B------:R-:W-:Y:S01]  /*19c30*/  SHF.R.S32.HI R7, RZ, 0x1f, R0 ;  /* 0x0000001fff077819 */ /* 0x000fe20000011400 */
[----:B--2---:R-:W-:Y:S01]  /*19c40*/  IMAD R5, R5, c[0x0][0x210], R53 ;  /* 0x0000840005057a24 */ /* 0x004fe200078e0235 */
[----:B------:R-:W-:Y:S02]  /*19c50*/  LOP3.LUT R4, R4, 0xffffffc, RZ, 0xc0, !PT ;  /* 0x0ffffffc04047812 */ /* 0x000fe400078ec0ff */
[----:B------:R-:W-:Y:S01]  /*19c60*/  LEA.HI R0, R7, R0, RZ, 0x2 ;  /* 0x0000000007007211 */ /* 0x000fe200078f10ff */
[----:B------:R-:W-:Y:S01]  /*19c70*/  IMAD R6, R5, c[0x0][0x1c0], R6 ;  /* 0x0000700005067a24 */ /* 0x000fe200078e0206 */
[----:B------:R-:W-:Y:S01]  /*19c80*/  IADD3 R2, R12, -R4, RZ ;  /* 0x800000040c027210 */ /* 0x000fe20007ffe0ff */
[----:B------:R-:W-:Y:S01]  /*19c90*/  IMAD.SHL.U32 R12, R8, 0x40, RZ ;  /* 0x00000040080c7824 */ /* 0x000fe200078e00ff */
[----:B------:R-:W-:Y:S01]  /*19ca0*/  SHF.R.S32.HI R0, RZ, 0x2, R0 ;  /* 0x00000002ff007819 */ /* 0x000fe20000011400 */
[----:B-1----:R-:W-:-:S02]  /*19cb0*/  @P4 FMUL.FTZ R5, R11, 0.69314718246459960938 ;  /* 0x3f3172180b054820 */ /* 0x002fc40000410000 */
[----:B------:R-:W-:Y:S01]  /*19cc0*/  @P3 FMUL.FTZ R4, R9, 0.69314718246459960938 ;  /* 0x3f31721809043820 */ /* 0x000fe20000410000 */
[----:B------:R-:W-:Y:S01]  /*19cd0*/  MOV R7, 0xff800000 ;  /* 0xff80000000077802 */ /* 0x000fe20000000f00 */
[----:B------:R-:W-:Y:S01]  /*19ce0*/  IMAD R6, R6, c[0x0][0x214], R12 ;  /* 0x0000850006067a24 */ /* 0x000fe200078e020c */
[----:B------:R-:W-:Y:S01]  /*19cf0*/  MOV R8, 0xff800000 ;  /* 0xff80000000087802 */ /* 0x000fe20000000f00 */
[----:B------:R-:W-:Y:S01]  /*19d00*/  @P4 FFMA.FTZ R7, R36, c[0x0][0x238], R5 ;  /* 0x00008e0024074a23 */ /* 0x000fe20000010005 */
[----:B------:R-:W-:Y:S01]  /*19d10*/  LEA R0, R2, R0, 0x4 ;  /* 0x0000000002007211 */ /* 0x000fe200078e20ff */
[----:B------:R-:W-:Y:S01]  /*19d20*/  @P3 FFMA.FTZ R8, R3, c[0x0][0x238], R4 ;  /* 0x00008e0003083a23 */ /* 0x000fe20000010004 */
[----:B------:R-:W-:Y:S05]  /*19d30*/  @P0 BRA `(.L_x_3516) ;  /* 0x000000a000000947 */ /* 0x000fea0003800000 */
[----:B------:R-:W-:Y:S02]  /*19d40*/  IADD3 R3, R0, 0x8, RZ ;  /* 0x0000000800037810 */ /* 0x000fe40007ffe0ff */
[----:B------:R-:W-:Y:S02]  /*19d50*/  SHF.R.S32.HI R2, RZ, 0x1f, R0 ;  /* 0x0000001fff027819 */ /* 0x000fe40000011400 */
[----:B------:R-:W-:-:S02]  /*19d60*/  IADD3 R4, P0, R6, R0, RZ ;  /* 0x0000000006047210 */ /* 0x000fc40007f1e0ff */
[-C--:B-----5:R-:W-:Y:S02]  /*19d70*/  ISETP.GE.AND P2, PT, R0, R52.reuse, PT ;  /* 0x000000340000720c */ /* 0x0a0fe40003f46270 */
[----:B------:R-:W-:Y:S02]  /*19d80*/  ISETP.GE.AND P1, PT, R3, R52, PT ;  /* 0x000000340300720c */ /* 0x000fe40003f26270 */
[----:B------:R-:W-:Y:S02]  /*19d90*/  LEA.HI.X.SX32 R0, R6, R2, 0x1, P0 ;  /* 0x0000000206007211 */ /* 0x000fe400000f0eff */
[----:B------:R-:W-:-:S04]  /*19da0*/  LEA R2, P0, R4, c[0x0][0x208], 0x2 ;  /* 0x0000820004027a11 */ /* 0x000fc800078010ff */
[----:B------:R-:W-:-:S05]  /*19db0*/  LEA.HI.X R3, R4, c[0x0][0x20c], R0, 0x2, P0 ;  /* 0x0000830004037a11 */ /* 0x000fca00000f1400 */
[----:B------:R1:W-:Y:S04]  /*19dc0*/  @!P2 STG.E [R2.64], R7 ;  /* 0x000000070200a986 */ /* 0x0003e8000c10190c */
[----:B------:R1:W-:Y:S02]  /*19dd0*/  @!P1 STG.E [R2.64+0x20], R8 ;  /* 0x0000200802009986 */ /* 0x0003e4000c10190c */
.L_x_3516:
[----:B------:R-:W-:Y:S05]  /*19de0*/  BSYNC B0 ;  /* 0x0000000000007941 */ /* 0x000fea0003800000 */
.L_x_3515:
[----:B-1----:R-:W-:Y:S01]  /*19df0*/  IMAD.SHL.U32 R2, R13, 0x4, RZ ;  /* 0x000000040d027824 */ /* 0x002fe200078e00ff */
[----:B------:R-:W-:Y:S01]  /*19e00*/  IADD3 R5, R10, 0x18, RZ ;  /* 0x000000180a057810 */ /* 0x000fe20007ffe0ff */
[----:B------:R-:W-:Y:S01]  /*19e10*/  IMAD R0, R6, c[0x0][0x22c], RZ ;  /* 0x00008b0006007a24 */ /* 0x000fe200078e02ff */
[----:B------:R-:W-:Y:S02]  /*19e20*/  IADD3 R6, R10, 0x10, RZ ;  /* 0x000000100a067810 */ /* 0x000fe40007ffe0ff */
[----:B------:R-:W-:Y:S02]  /*19e30*/  SHF.R.S32.HI R3, RZ, 0x1f, R2 ;  /* 0x0000001fff037819 */ /* 0x000fe40000011402 */
[----:B-----5:R-:W-:-:S02]  /*19e40*/  ISETP.GE.AND P5, PT, R6, R52, PT ;  /* 0x000000340600720c */ /* 0x020fc40003fa6270 */
[----:B------:R-:W-:Y:S01]  /*19e50*/  ISETP.GE.AND P4, PT, R5, R52, PT ;  /* 0x000000340500720c */ /* 0x000fe20003f86270 */
[C---:B------:R-:W-:Y:S01]  /*19e60*/  IMAD.WIDE R2, R10.reuse, 0x40, R2 ;  /* 0x000000400a027825 */ /* 0x040fe200078e0202 */
[C---:B------:R-:W-:Y:S02]  /*19e70*/  IADD3 R7, R10.reuse, 0x8, RZ ;  /* 0x000000080a077810 */ /* 0x040fe40007ffe0ff */
[----:B------:R-:W-:Y:S02]  /*19e80*/  IADD3 R6, R10, 0x20, RZ ;  /* 0x000000200a067810 */ /* 0x000fe40007ffe0ff */
[----:B------:R-:W-:Y:S02]  /*19e90*/  IADD3 R4, P0, R0, R2, RZ ;  /* 0x0000000200047210 */ /* 0x000fe40007f1e0ff */
[----:B------:R-:W-:Y:S02]  /*19ea0*/  IADD3 R5, R10, 0x28, RZ ;  /* 0x000000280a057810 */ /* 0x000fe40007ffe0ff */
[----:B------:R-:W-:-:S02]  /*19eb0*/  LEA.HI.X.SX32 R3, R0, R3, 0x1, P0 ;  /* 0x0000000300037211 */ /* 0x000fc400000f0eff */
[----:B------:R-:W-:Y:S02]  /*19ec0*/  LEA R2, P0, R4, c[0x0][0x1d8], 0x2 ;  /* 0x0000760004027a11 */ /* 0x000fe400078010ff */
[----:B------:R-:W-:Y:S02]  /*19ed0*/  IADD3 R0, R10, 0x30, RZ ;  /* 0x000000300a007810 */ /* 0x000fe40007ffe0ff */
[----:B------:R-:W-:Y:S02]  /*19ee0*/  LEA.HI.X R3, R4, c[0x0][0x1dc], R3, 0x2, P0 ;  /* 0x0000770004037a11 */ /* 0x000fe400000f1403 */
[-C--:B------:R-:W-:Y:S02]  /*19ef0*/  ISETP.GE.AND P0, PT, R10, R52.reuse, PT ;  /* 0x000000340a00720c */ /* 0x080fe40003f06270 */
[----:B------:R-:W-:Y:S01]  /*19f00*/  ISETP.GE.AND P1, PT, R0, R52, PT ;  /* 0x000000340000720c */ /* 0x000fe20003f26270 */
[----:B------:R1:W-:Y:S01]  /*19f10*/  @!P5 STG.E.128 [R2.64+0x1000], R40 ;  /* 0x001000280200d986 */ /* 0x0003e2000c101d0c */
[----:B------:R-:W-:-:S02]  /*19f20*/  IADD3 R0, R10, 0x38, RZ ;  /* 0x000000380a007810 */ /* 0x000fc40007ffe0ff */
[-C--:B------:R-:W-:Y:S01]  /*19f30*/  ISETP.GE.AND P6, PT, R7, R52.reuse, PT ;  /* 0x000000340700720c */ /* 0x080fe20003fc6270 */
[----:B------:R1:W-:Y:S01]  /*19f40*/  @!P4 STG.E.128 [R2.64+0x1800], R32 ;  /* 0x001800200200c986 */ /* 0x0003e2000c101d0c */
[-C--:B------:R-:W-:Y:S02]  /*19f50*/  ISETP.GE.AND P3, PT, R6, R52.reuse, PT ;  /* 0x000000340600720c */ /* 0x080fe40003f66270 */
[----:B------:R-:W-:-:S03]  /*19f60*/  ISETP.GE.AND P2, PT, R5, R52, PT ;  /* 0x000000340500720c */ /* 0x000fc60003f46270 */
[----:B------:R1:W-:Y:S04]  /*19f70*/  @!P0 STG.E.64 [R2.64], R48 ;  /* 0x0000003002008986 */ /* 0x0003e8000c101b0c */
[----:B------:R1:W-:Y:S01]  /*19f80*/  @!P0 STG.E.64 [R2.64+0x8], R50 ;  /* 0x0000083202008986 */ /* 0x0003e2000c101b0c */
[----:B------:R-:W-:-:S03]  /*19f90*/  ISETP.GE.AND P0, PT, R0, R52, PT ;  /* 0x000000340000720c */ /* 0x000fc60003f06270 */
[----:B------:R1:W-:Y:S04]  /*19fa0*/  @!P6 STG.E.128 [R2.64+0x800], R44 ;  /* 0x0008002c0200e986 */ /* 0x0003e8000c101d0c */
[----:B------:R1:W-:Y:S04]  /*19fb0*/  @!P3 STG.E.128 [R2.64+0x2000], R28 ;  /* 0x0020001c0200b986 */ /* 0x0003e8000c101d0c */
[----:B------:R1:W-:Y:S04]  /*19fc0*/  @!P2 STG.E.128 [R2.64+0x2800], R24 ;  /* 0x002800180200a986 */ /* 0x0003e8000c101d0c */
[----:B------:R1:W-:Y:S01]  /*19fd0*/  @!P1 STG.E.128 [R2.64+0x3000], R20 ;  /* 0x0030001402009986 */ /* 0x0003e2000c101d0c */
[----:B------:R-:W-:Y:S05]  /*19fe0*/  @P0 EXIT ;  /* 0x000000000000094d */ /* 0x000fea0003800000 */
[----:B------:R-:W-:Y:S01]  /*19ff0*/  STG.E.128 [R2.64+0x3800], R16 ;  /* 0x0038001002007986 */ /* 0x000fe2000c101d0c */
[----:B------:R-:W-:Y:S05]  /*1a000*/  EXIT ;  /* 0x000000000000794d */ /* 0x000fea0003800000 */
.L_x_3517:
        /* <DEDUP_REMOVED lines=15> */
.L_x_7885:


//--------------------- .text._ZN5flash24flash_fwd_splitkv_kernelI23Flash_fwd_kernel_traitsILi64ELi64ELi256ELi4ELb0ELb0EN7cutlass10bfloat16_tE19Flash_kernel_traitsILi64ELi64ELi256ELi4ES3_EELb1ELb0ELb1ELb0ELb0ELb0ELb1ELb0EEEvNS_16Flash_fwd_paramsE --------------------------
	.section	.text._ZN5flash24flash_fwd_splitkv_kernelI23Flash_fwd_kernel_traitsILi64ELi64ELi256ELi4ELb0ELb0EN7cutlass10bfloat16_tE19Flash_kernel_traitsILi64ELi64ELi256ELi4ES3_EELb1ELb0ELb1ELb0ELb0ELb0ELb1ELb0EEEvNS_16Flash_fwd_paramsE,"ax",@progbits
	.sectioninfo	@"SHI_REGISTERS=255"
	.align	128
        .global         _ZN5flash24flash_fwd_splitkv_kernelI23Flash_fwd_kernel_traitsILi64ELi64ELi256ELi4ELb0ELb0EN7cutlass10bfloat16_tE19Flash_kernel_traitsILi64ELi64ELi256ELi4ES3_EELb1ELb0ELb1ELb0ELb0ELb0ELb1ELb0EEEvNS_16Flash_fwd_paramsE
        .type           _ZN5flash24flash_fwd_splitkv_kernelI23Flash_fwd_kernel_traitsILi64ELi64ELi256ELi4ELb0ELb0EN7cutlass10bfloat16_tE19Flash_kernel_traitsILi64ELi64ELi256ELi4ES3_EELb1ELb0ELb1ELb0ELb0ELb0ELb1ELb0EEEvNS_16Flash_fwd_paramsE,@function
        .size           _ZN5flash24flash_fwd_splitkv_kernelI23Flash_fwd_kernel_traitsILi64ELi64ELi256ELi4ELb0ELb0EN7cutlass10bfloat16_tE19Flash_kernel_traitsILi64ELi64ELi256ELi4ES3_EELb1ELb0ELb1ELb0ELb0ELb0ELb1ELb0EEEvNS_16Flash_fwd_paramsE,(.L_x_7886 - _ZN5flash24flash_fwd_splitkv_kernelI23Flash_fwd_kernel_traitsILi64ELi64ELi256ELi4ELb0ELb0EN7cutlass10bfloat16_tE19Flash_kernel_traitsILi64ELi64ELi256ELi4ES3_EELb1ELb0ELb1ELb0ELb0ELb0ELb1ELb0EEEvNS_16Flash_fwd_paramsE)
        .other          _ZN5flash24flash_fwd_splitkv_kernelI23Flash_fwd_kernel_traitsILi64ELi64ELi256ELi4ELb0ELb0EN7cutlass10bfloat16_tE19Flash_kernel_traitsILi64ELi64ELi256ELi4ES3_EELb1ELb0ELb1ELb0ELb0ELb0ELb1ELb0EEEvNS_16Flash_fwd_paramsE,@"STO_CUDA_ENTRY STV_DEFAULT"
_ZN5flash24flash_fwd_splitkv_kernelI23Flash_fwd_kernel_traitsILi64ELi64ELi256ELi4ELb0ELb0EN7cutlass10bfloat16_tE19Flash_kernel_traitsILi64ELi64ELi256ELi4ES3_EELb1ELb0ELb1ELb0ELb0ELb0ELb1ELb0EEEvNS_16Flash_fwd_paramsE:
.text._ZN5flash24flash_fwd_splitkv_kernelI23Flash_fwd_kernel_traitsILi64ELi64ELi256ELi4ELb0ELb0EN7cutlass10bfloat16_tE19Flash_kernel_traitsILi64ELi64ELi256ELi4ES3_EELb1ELb0ELb1ELb0ELb0ELb0ELb1ELb0EEEvNS_16Flash_fwd_paramsE:
        /* <DEDUP_REMOVED lines=46> */
[----:B------:R1:W3:Y:S03]  /*02e0*/  @P2 LDG.E R0, [R2.64+0x4] ;  /* 0x0000041402002981 */ /* 0x0002e6000c1e1900 */
[----:B------:R-:W-:-:S02]  /*02f0*/  IMAD.U32 R4, RZ, RZ, UR6 ;  /* 0x00000006ff047e24 */ /* 0x000fc4000f8e00ff */
[----:B------:R-:W-:Y:S01]  /*0300*/  IMAD.U32 R5, RZ, RZ, UR7 ;  /* 0x00000007ff057e24 */ /* 0x000fe2000f8e00ff */
[----:B------:R-:W-:-:S04]  /*0310*/  PLOP3.LUT P1, PT, PT, PT, UP2, 0x80, 0x0 ;  /* 0x000000000000781c */ /* 0x000fc80003f2f028 */
[----:B------:R4:W5:Y:S01]  /*0320*/  @P0 LDG.E R4, [R4.64] ;  /* 0x0000001404040981 */ /* 0x000962000c1e1900 */
[----:B------:R-:W-:-:S06]  /*0330*/  UIMAD.WIDE UR8, UR15, UR23, UR8 ;  /* 0x000000170f0872a5 */ /* 0x000fcc000f8e0208 */
[----:B-1----:R-:W-:Y:S02]  /*0340*/  IMAD.U32 R2, RZ, RZ, UR8 ;  /* 0x00000008ff027e24 */ /* 0x002fe4000f8e00ff */
[----:B------:R-:W-:-:S05]  /*0350*/  IMAD.U32 R3, RZ, RZ, UR9 ;  /* 0x00000009ff037e24 */ /* 0x000fca000f8e00ff */
[----:B----4-:R-:W4:Y:S01]  /*0360*/  @!P1 LDG.E R5, [R2.64] ;  /* 0x0000001402059981 */ /* 0x010f22000c1e1900 */
        /* <DEDUP_REMOVED lines=8> */
[----:B---3--:R3:W2:Y:S08]  /*03f0*/  @P2 R2UR UR8, R0 ;  /* 0x00000000000823c2 */ /* 0x0086b000000e0000 */
[----:B-----5:R1:W1:Y:S01]  /*0400*/  @P0 R2UR UR13, R4 ;  /* 0x00000000040d03c2 */ /* 0x02026200000e0000 */
[----:B------:R-:W-:-:S04]  /*0410*/  ISETP.NE.U32.AND P0, PT, RZ, c[0x0][0x248], PT ;  /* 0x00009200ff007a0c */ /* 0x000fc80003f05070 */
[----:B------:R-:W-:Y:S01]  /*0420*/  ISETP.NE.AND.EX P0, PT, RZ, c[0x0][0x24c], PT, P0 ;  /* 0x00009300ff007a0c */ /* 0x000fe20003f05300 */
[----:B---3--:R-:W3:Y:S01]  /*0430*/  S2R R0, SR_TID.X ;  /* 0x0000000000007919 */ /* 0x008ee20000002100 */
[----:B--2---:R-:W-:Y:S01]  /*0440*/  @UP0 UIADD3 UR8, UR8, -UR10, URZ ;  /* 0x8000000a08080290 */ /* 0x004fe2000fffe03f */
[----:B----4-:R2:W4:Y:S06]  /*0450*/  @!P1 R2UR UR14, R5 ;  /* 0x00000000050e93c2 */ /* 0x01052c00000e0000 */
[----:B------:R-:W-:-:S04]  /*0460*/  @!UP0 ULDC UR8, c[0x0][0x214] ;  /* 0x0000850000088ab9 */ /* 0x000fc80000000800 */
[----:B-12-4-:R-:W-:Y:S05]  /*0470*/  @!P0 BRA `(.L_x_3518) ;  /* 0x0000007000008947 */ /* 0x016fea0003800000 */
[----:B------:R-:W-:-:S13]  /*0480*/  PLOP3.LUT P0, PT, PT, PT, UP3, 0x80, 0x0 ;  /* 0x000000000000781c */ /* 0x000fda0003f0f038 */
[----:B------:R-:W2:Y:S04]  /*0490*/  @P0 LDG.E R4, [R2.64+0x4] ;  /* 0x0000041402040981 */ /* 0x000ea8000c1e1900 */
[----:B------:R-:W4:Y:S01]  /*04a0*/  @!P0 LDG.E R2, [R2.64] ;  /* 0x0000001402028981 */ /* 0x000f22000c1e1900 */
[----:B--2---:R-:W1:Y:S02]  /*04b0*/  @P0 R2UR UR7, R4 ;  /* 0x00000000040703c2 */ /* 0x004e6400000e0000 */
[----:B-1----:R-:W-:-:S11]  /*04c0*/  @UP3 UIADD3 UR7, UR7, -UR14, URZ ;  /* 0x8000000e07073290 */ /* 0x002fd6000fffe03f */
[----:B----4-:R1:W2:Y:S02]  /*04d0*/  @!P0 R2UR UR7, R2 ;  /* 0x00000000020783c2 */ /* 0x0102a400000e0000 */
[----:B-12---:R-:W-:Y:S05]  /*04e0*/  BRA `(.L_x_3519) ;  /* 0x0000001000007947 */ /* 0x006fea0003800000 */
.L_x_3518:
[----:B------:R-:W-:Y:S02]  /*04f0*/  ULDC UR7, c[0x0][0x218] ;  /* 0x0000860000077ab9 */ /* 0x000fe40000000800 */
.L_x_3519:
        /* <DEDUP_REMOVED lines=42> */
[----:B------:R-:W-:-:S04]  /*07a0*/  UIMAD.WIDE.U32 UR16, UR17, UR4, UR16 ;  /* 0x00000004111072a5 */ /* 0x000fc8000f8e0010 */
[----:B-1----:R-:W-:-:S04]  /*07b0*/  UIMAD.WIDE.U32 UR16, UR17, UR7, URZ ;  /* 0x00000007111072a5 */ /* 0x002fc8000f8e003f */
        /* <DEDUP_REMOVED lines=8> */
[----:B------:R-:W-:Y:S02]  /*0840*/  USHF.R.S32.HI UR12, URZ, 0x1f, UR7 ;  /* 0x0000001f3f0c7899 */ /* 0x000fe40008011407 */
[----:B------:R-:W-:-:S02]  /*0850*/  UIADD3 UR4, -UR8, 0x13f, UR9 ;  /* 0x0000013f08047890 */ /* 0x000fc4000fffe109 */
[----:B------:R-:W-:Y:S02]  /*0860*/  ULDC UR11, c[0x0][0x2e8] ;  /* 0x0000ba00000b7ab9 */ /* 0x000fe40000000800 */
[----:B------:R-:W-:Y:S02]  /*0870*/  ULEA.HI UR7, UR12, UR7, URZ, 0x8 ;  /* 0x000000070c077291 */ /* 0x000fe4000f8f403f */
[----:B------:R-:W-:Y:S02]  /*0880*/  @UP1 UIADD3 UR17, UR17, 0x1, URZ ;  /* 0x0000000111111890 */ /* 0x000fe4000fffe03f */
[----:B------:R-:W-:Y:S02]  /*0890*/  UISETP.NE.AND UP1, UPT, URZ, UR5, UPT ;  /* 0x000000053f00728c */ /* 0x000fe4000bf25270 */
[----:B------:R-:W-:Y:S02]  /*08a0*/  @!UP0 UIADD3 UR17, -UR17, URZ, URZ ;  /* 0x0000003f11118290 */ /* 0x000fe4000fffe13f */
[----:B------:R-:W-:-:S02]  /*08b0*/  UIADD3 UR4, UR4, UR11, UR24 ;  /* 0x0000000b04047290 */ /* 0x000fc4000fffe018 */
[----:B------:R-:W-:-:S05]  /*08c0*/  USHF.R.S32.HI UR7, URZ, 0x8, UR7 ;  /* 0x000000083f077899 */ /* 0x000fca0008011407 */
        /* <DEDUP_REMOVED lines=13> */
[----:B---3--:R-:W-:Y:S01]  /*09a0*/  SHF.R.S32.HI R7, RZ, 0x1f, R0 ;  /* 0x0000001fff077819 */ /* 0x008fe20000011400 */
        /* <DEDUP_REMOVED lines=83> */
.L_x_3520:
        /* <DEDUP_REMOVED lines=15> */
[----:B------:R-:W-:-:S05]  /*0fd0*/  UPLOP3.LUT UP5, UPT, UPT, UPT, UPT, 0x40, 0x0 ;  /* 0x000000000000789c */ /* 0x000fca0003fae870 */
[----:B------:R-:W-:Y:S02]  /*0fe0*/  @UP1 USHF.R.S32.HI UR11, URZ, 0x1f, UR15 ;  /* 0x0000001f3f0b1899 */ /* 0x000fe4000801140f */
[----:B------:R-:W-:Y:S02]  /*0ff0*/  @UP1 UIMAD.WIDE.U32 UR28, UR15, UR4, URZ ;  /* 0x000000040f1c12a5 */ /* 0x000fe4000f8e003f */
[----:B------:R-:W-:Y:S02]  /*1000*/  @UP1 UIMAD UR11, UR11, UR4, URZ ;  /* 0x000000040b0b12a4 */ /* 0x000fe4000f8e023f */
[----:B------:R-:W-:Y:S02]  /*1010*/  @UP1 ULEA UR16, UP0, UR28, UR6, 0x2 ;  /* 0x000000061c101291 */ /* 0x000fe4000f80103f */
[----:B------:R-:W-:-:S03]  /*1020*/  @UP1 UIMAD UR4, UR15, UR5, UR11 ;  /* 0x000000050f0412a4 */ /* 0x000fc6000f8e020b */
[----:B------:R-:W-:Y:S02]  /*1030*/  UMOV UR11, UR15 ;  /* 0x0000000f000b7c82 */ /* 0x000fe40008000000 */
[----:B------:R-:W-:Y:S01]  /*1040*/  @UP1 UIADD3 UR4, UR29, UR4, URZ ;  /* 0x000000041d041290 */ /* 0x000fe2000fffe03f */
[----:B-1----:R-:W-:-:S03]  /*1050*/  IABS R2, c[0x0][0x2d0] ;  /* 0x0000b40000027a13 */ /* 0x002fc60000000000 */
[----:B------:R-:W-:Y:S01]  /*1060*/  @UP1 USHF.L.U64.HI UR4, UR28, 0x2, UR4 ;  /* 0x000000021c041899 */ /* 0x000fe20008010204 */
[----:B------:R1:W4:Y:S03]  /*1070*/  R2UR UR22, R2 ;  /* 0x00000000021673c2 */ /* 0x00032600000e0000 */
[----:B------:R-:W-:Y:S02]  /*1080*/  @UP1 UIADD3.X UR17, UR4, UR7, URZ, UP0, !UPT ;  /* 0x0000000704111290 */ /* 0x000fe400087fe43f */
[----:B------:R-:W-:-:S04]  /*1090*/  @UP1 UISETP.NE.U32.AND UP0, UPT, UR16, URZ, UPT ;  /* 0x0000003f1000128c */ /* 0x000fc8000bf05070 */
[----:B------:R-:W-:Y:S01]  /*10a0*/  @UP1 UISETP.NE.AND.EX UP5, UPT, UR17, URZ, UPT, UP0 ;  /* 0x0000003f1100128c */ /* 0x000fe2000bfa5300 */
[----:B--2---:R1:W2:Y:S10]  /*10b0*/  @P0 R2UR UR11, R3 ;  /* 0x00000000030b03c2 */ /* 0x0042b400000e0000 */
[----:B------:R-:W-:-:S13]  /*10c0*/  PLOP3.LUT P0, PT, PT, PT, UP5, 0x80, 0x0 ;  /* 0x000000000000781c */ /* 0x000fda0003f0f058 */
[----:B-12---:R-:W-:Y:S05]  /*10d0*/  @!P0 BRA `(.L_x_3521) ;  /* 0x000005a000008947 */ /* 0x006fea0003800000 */
[----:B----4-:R-:W1:Y:S01]  /*10e0*/  I2F.RP R2, UR22 ;  /* 0x0000001600027d06 */ /* 0x010e620008209400 */
        /* <DEDUP_REMOVED lines=29> */
[----:B------:R-:W-:Y:S01]  /*12c0*/  MOV R3, UR5 ;  /* 0x0000000500037c02 */ /* 0x000fe20008000f00 */
[----:B------:R-:W-:Y:S01]  /*12d0*/  IMAD.U32 R2, RZ, RZ, UR4 ;  /* 0x00000004ff027e24 */ /* 0x000fe2000f8e00ff */
[----:B------:R-:W-:Y:S01]  /*12e0*/  IABS R5, c[0x0][0x1c8] ;  /* 0x0000720000057a13 */ /* 0x000fe20000000000 */
[----:B------:R-:W-:Y:S02]  /*12f0*/  ULDC UR25, c[0x0][0x1c8] ;  /* 0x0000720000197ab9 */ /* 0x000fe40000000800 */
[----:B------:R-:W-:Y:S01]  /*1300*/  UIADD3 UR18, -UR18, URZ, URZ ;  /* 0x0000003f12127290 */ /* 0x000fe2000fffe13f */
[----:B------:R1:W2:Y:S01]  /*1310*/  LDG.E R3, [R2.64] ;  /* 0x0000001402037981 */ /* 0x0002a2000c1e1900 */
[----:B------:R-:W4:Y:S01]  /*1320*/  I2F.RP R6, R5 ;  /* 0x0000000500067306 */ /* 0x000f220000209400 */
[----:B------:R-:W-:Y:S02]  /*1330*/  ULOP3.LUT UR25, UR26, UR25, URZ, 0x3c, !UPT ;  /* 0x000000191a197292 */ /* 0x000fe4000f8e3c3f */
[----:B------:R-:W-:-:S02]  /*1340*/  ULDC.64 UR4, c[0x0][0x180] ;  /* 0x0000600000047ab9 */ /* 0x000fc40000000a00 */
[----:B------:R-:W-:Y:S02]  /*1350*/  UIMAD UR7, UR18, UR7, UR6 ;  /* 0x00000007120772a4 */ /* 0x000fe4000f8e0206 */
[----:B------:R-:W-:Y:S02]  /*1360*/  ISETP.LE.AND P0, PT, RZ, UR25, PT ;  /* 0x00000019ff007c0c */ /* 0x000fe4000bf03270 */
[----:B------:R-:W-:Y:S01]  /*1370*/  USHF.R.S32.HI UR6, URZ, 0x1f, UR7 ;  /* 0x0000001f3f067899 */ /* 0x000fe20008011407 */
[----:B----4-:R-:W4:Y:S01]  /*1380*/  MUFU.RCP R6, R6 ;  /* 0x0000000600067308 */ /* 0x010f220000001000 */
[----:B-1----:R-:W-:-:S05]  /*1390*/  IMAD.U32 R2, RZ, RZ, UR26 ;  /* 0x0000001aff027e24 */ /* 0x002fca000f8e00ff */
[----:B------:R-:W-:Y:S02]  /*13a0*/  IABS R2, R2 ;  /* 0x0000000200027213 */ /* 0x000fe40000000000 */
[----:B----4-:R-:W-:-:S04]  /*13b0*/  IADD3 R6, R6, 0xffffffe, RZ ;  /* 0x0ffffffe06067810 */ /* 0x010fc80007ffe0ff */
        /* <DEDUP_REMOVED lines=42> */
[----:B------:R-:W-:Y:S01]  /*1660*/  UMOV UR18, UR28 ;  /* 0x0000001c00127c82 */ /* 0x000fe20008000000 */
[----:B------:R-:W-:Y:S05]  /*1670*/  BRA `(.L_x_3522) ;  /* 0x0000051000007947 */ /* 0x000fea0003800000 */
.L_x_3521:
[----:B----4-:R-:W-:Y:S02]  /*1680*/  UISETP.NE.AND UP0, UPT, UR14, -0x1, UPT ;  /* 0xffffffff0e00788c */ /* 0x010fe4000bf05270 */
        /* <DEDUP_REMOVED lines=18> */
.L_x_3523:
[----:B------:R-:W-:Y:S01]  /*17b0*/  IABS R4, c[0x0][0x1c8] ;  /* 0x0000720000047a13 */ /* 0x000fe20000000000 */
[----:B------:R-:W-:Y:S01]  /*17c0*/  IMAD.U32 R2, RZ, RZ, UR26 ;  /* 0x0000001aff027e24 */ /* 0x000fe2000f8e00ff */
[----:B------:R-:W-:Y:S02]  /*17d0*/  ULDC UR4, c[0x0][0x1c8] ;  /* 0x0000720000047ab9 */ /* 0x000fe40000000800 */
[----:B------:R-:W1:Y:S01]  /*17e0*/  I2F.RP R6, R4 ;  /* 0x0000000400067306 */ /* 0x000e620000209400 */
[----:B------:R-:W-:Y:S01]  /*17f0*/  ULOP3.LUT UR4, UR26, UR4, URZ, 0x3c, !UPT ;  /* 0x000000041a047292 */ /* 0x000fe2000f8e3c3f */
[----:B------:R-:W-:Y:S01]  /*1800*/  IABS R2, R2 ;  /* 0x0000000200027213 */ /* 0x000fe20000000000 */
[----:B------:R-:W-:Y:S02]  /*1810*/  ULEA UR7, UR19, 0xffffff00, 0x8 ;  /* 0xffffff0013077891 */ /* 0x000fe4000f8e403f */
[----:B------:R-:W-:Y:S02]  /*1820*/  UMOV UR29, UR25 ;  /* 0x00000019001d7c82 */ /* 0x000fe40008000000 */
[----:B------:R-:W-:Y:S01]  /*1830*/  ISETP.LE.AND P2, PT, RZ, UR4, PT ;  /* 0x00000004ff007c0c */ /* 0x000fe2000bf43270 */
[----:B------:R-:W-:-:S02]  /*1840*/  USHF.R.S32.HI UR6, URZ, 0x1f, UR7 ;  /* 0x0000001f3f067899 */ /* 0x000fc40008011407 */
[----:B------:R-:W-:Y:S02]  /*1850*/  ULDC.64 UR4, c[0x0][0x198] ;  /* 0x0000660000047ab9 */ /* 0x000fe40000000a00 */
[----:B------:R-:W-:Y:S02]  /*1860*/  UIMAD UR18, UR6, UR4, URZ ;  /* 0x00000004061272a4 */ /* 0x000fe4000f8e023f */
[----:B------:R-:W-:Y:S01]  /*1870*/  UIMAD.WIDE.U32 UR28, UR7, UR4, UR28 ;  /* 0x00000004071c72a5 */ /* 0x000fe2000f8e001c */
[----:B-1----:R-:W1:Y:S01]  /*1880*/  MUFU.RCP R6, R6 ;  /* 0x0000000600067308 */ /* 0x002e620000001000 */
[----:B------:R-:W-:Y:S02]  /*1890*/  UIMAD UR4, UR7, UR5, UR18 ;  /* 0x00000005070472a4 */ /* 0x000fe4000f8e0212 */
[----:B------:R-:W-:Y:S02]  /*18a0*/  @UP0 UIADD3 UR14, UR13, UR14, URZ ;  /* 0x0000000e0d0e0290 */ /* 0x000fe4000fffe03f */
        /* <DEDUP_REMOVED lines=11> */
[----:B------:R-:W-:Y:S01]  /*1960*/  ULDC.64 UR4, c[0x0][0x1a0] ;  /* 0x0000680000047ab9 */ /* 0x000fe20000000a00 */
[----:B------:R-:W-:Y:S01]  /*1970*/  MOV R6, UR28 ;  /* 0x0000001c00067c02 */ /* 0x000fe20008000f00 */
[----:B------:R-:W-:Y:S01]  /*1980*/  @UP0 UIMAD.WIDE.U32 UR28, UR14, UR4, URZ ;  /* 0x000000040e1c02a5 */ /* 0x000fe2000f8e003f */
[----:B------:R-:W-:-:S03]  /*1990*/  IMAD.MOV R2, RZ, RZ, -R8 ;  /* 0x000000ffff027224 */ /* 0x000fc600078e0a08 */
[----:B------:R-:W-:Y:S01]  /*19a0*/  @UP0 UIMAD UR14, UR14, UR5, UR29 ;  /* 0x000000050e0e02a4 */ /* 0x000fe2000f8e021d */
[----:B------:R-:W-:Y:S02]  /*19b0*/  IMAD R2, R4, R2, R3 ;  /* 0x0000000204027224 */ /* 0x000fe400078e0203 */
[----:B------:R-:W-:-:S03]  /*19c0*/  @UP0 UMOV UR18, UR28 ;  /* 0x0000001c00120c82 */ /* 0x000fc60008000000 */
        /* <DEDUP_REMOVED lines=28> */
.L_x_3522:
[----:B---3--:R-:W-:Y:S01]  /*1b90*/  SHF.R.S32.HI R3, RZ, 0x1f, R0 ;  /* 0x0000001fff037819 */ /* 0x008fe20000011400 */
[----:B------:R-:W-:Y:S01]  /*1ba0*/  UISETP.NE.AND UP0, UPT, UR10, -0x1, UPT ;  /* 0xffffffff0a00788c */ /* 0x000fe2000bf05270 */
[----:B------:R-:W1:Y:S01]  /*1bb0*/  S2R R14, SR_CTAID.X ;  /* 0x00000000000e7919 */ /* 0x000e620000002500 */
[----:B------:R-:W-:Y:S01]  /*1bc0*/  ULDC.64 UR4, c[0x0][0x190] ;  /* 0x0000640000047ab9 */ /* 0x000fe20000000a00 */
[CC--:B------:R-:W-:Y:S01]  /*1bd0*/  LEA.HI R165, R3.reuse, R0.reuse, RZ, 0x3 ;  /* 0x0000000003a57211 */ /* 0x0c0fe200078f18ff */
[----:B------:R-:W-:Y:S01]  /*1be0*/  IMAD R4, R4, c[0x0][0x1b8], RZ ;  /* 0x00006e0004047a24 */ /* 0x000fe200078e02ff */
[----:B------:R-:W-:Y:S01]  /*1bf0*/  LEA.HI R6, R3, R0, RZ, 0x6 ;  /* 0x0000000003067211 */ /* 0x000fe200078f30ff */
[----:B------:R-:W-:Y:S01]  /*1c00*/  USHF.R.S32.HI UR25, URZ, 0x1f, UR26 ;  /* 0x0000001f3f197899 */ /* 0x000fe2000801141a */
[----:B------:R-:W-:Y:S01]  /*1c10*/  SHF.R.S32.HI R24, RZ, 0x3, R165 ;  /* 0x00000003ff187819 */ /* 0x000fe200000114a5 */
[----:B------:R-:W-:Y:S01]  /*1c20*/  IMAD R4, R8, c[0x0][0x1bc], R4 ;  /* 0x00006f0008047a24 */ /* 0x000fe200078e0204 */
[----:B------:R-:W-:Y:S01]  /*1c30*/  LOP3.LUT R165, R165, 0xfffffff8, RZ, 0xc0, !PT ;  /* 0xfffffff8a5a57812 */ /* 0x000fe200078ec0ff */
[----:B------:R-:W-:Y:S01]  /*1c40*/  IMAD.SHL.U32 R6, R6, 0x8, RZ ;  /* 0x0000000806067824 */ /* 0x000fe200078e00ff */
[----:B------:R-:W-:Y:S01]  /*1c50*/  @UP0 UIMAD.WIDE.U32 UR28, UR10, UR4, URZ ;  /* 0x000000040a1c02a5 */ /* 0x000fe2000f8e003f */
[----:B------:R-:W-:Y:S01]  /*1c60*/  IMAD.SHL.U32 R239, R24, 0x40, RZ ;  /* 0x0000004018ef7824 */ /* 0x000fe200078e00ff */
[----:B------:R-:W-:Y:S01]  /*1c70*/  @!UP0 USHF.R.S32.HI UR11, URZ, 0x1f, UR15 ;  /* 0x0000001f3f0b8899 */ /* 0x000fe2000801140f */
[----:B------:R-:W-:Y:S01]  /*1c80*/  IMAD.IADD R165, R0, 0x1, -R165 ;  /* 0x0000000100a57824 */ /* 0x000fe200078e0aa5 */
[----:B------:R-:W-:Y:S01]  /*1c90*/  @UP0 UIMAD UR10, UR10, UR5, UR29 ;  /* 0x000000050a0a02a4 */ /* 0x000fe2000f8e021d */
[----:B------:R-:W-:Y:S01]  /*1ca0*/  SHF.R.S32.HI R25, RZ, 0x1f, R24 ;  /* 0x0000001fff197819 */ /* 0x000fe20000011418 */
[----:B------:R-:W-:Y:S01]  /*1cb0*/  BSSY B0, `(.L_x_3524) ;  /* 0x0000040000007945 */ /* 0x000fe20003800000 */
[----:B------:R-:W-:Y:S01]  /*1cc0*/  IMAD.SHL.U32 R240, R165, 0x8, RZ ;  /* 0x00000008a5f07824 */ /* 0x000fe200078e00ff */
[----:B------:R-:W-:Y:S01]  /*1cd0*/  LOP3.LUT R239, R239, 0x1c0, RZ, 0xc0, !PT ;  /* 0x000001c0efef7812 */ /* 0x000fe200078ec0ff */
[----:B------:R-:W-:Y:S01]  /*1ce0*/  ULDC.64 UR4, c[0x0][0x178] ;  /* 0x00005e0000047ab9 */ /* 0x000fe20000000a00 */
[----:B------:R-:W-:Y:S01]  /*1cf0*/  IMAD R164, R25, c[0x0][0x198], RZ ;  /* 0x0000660019a47a24 */ /* 0x000fe200078e02ff */
[----:B------:R-:W-:Y:S01]  /*1d00*/  @!UP0 UIMAD UR11, UR11, UR4, URZ ;  /* 0x000000040b0b82a4 */ /* 0x000fe2000f8e023f */
[----:B------:R-:W-:Y:S01]  /*1d10*/  LOP3.LUT R5, R239, 0x38, R240, 0xf8, !PT ;  /* 0x00000038ef057812 */ /* 0x000fe200078ef8f0 */
[----:B------:R-:W-:Y:S01]  /*1d20*/  @!UP0 UIMAD.WIDE.U32 UR30, UR15, UR4, URZ ;  /* 0x000000040f1e82a5 */ /* 0x000fe2000f8e003f */
[----:B------:R-:W-:Y:S01]  /*1d30*/  SHF.R.U32.HI R239, RZ, 0x3, R239 ;  /* 0x00000003ffef7819 */ /* 0x000fe200000116ef */
[----:B------:R-:W-:Y:S01]  /*1d40*/  @!UP0 UIMAD UR5, UR15, UR5, UR11 ;  /* 0x000000050f0582a4 */ /* 0x000fe2000f8e020b */
[----:B------:R-:W-:Y:S01]  /*1d50*/  IADD3 R10, P0, R240, UR18, RZ ;  /* 0x00000012f00a7c10 */ /* 0x000fe2000ff1e0ff */
[----:B------:R-:W-:Y:S01]  /*1d60*/  IMAD R164, R24, c[0x0][0x19c], R164 ;  /* 0x0000670018a47a24 */ /* 0x000fe200078e02a4 */
[----:B------:R-:W-:Y:S01]  /*1d70*/  LOP3.LUT R239, R5, R239, RZ, 0x3c, !PT ;  /* 0x000000ef05ef7212 */ /* 0x000fe200078e3cff */
[----:B------:R-:W-:Y:S01]  /*1d80*/  @!UP0 UIADD3 UR10, UR31, UR5, URZ ;  /* 0x000000051f0a8290 */ /* 0x000fe2000fffe03f */
[----:B------:R-:W-:Y:S01]  /*1d90*/  SHF.R.S32.HI R5, RZ, 0x1f, R240 ;  /* 0x0000001fff057819 */ /* 0x000fe200000114f0 */
[----:B------:R-:W-:Y:S01]  /*1da0*/  @!UP0 UMOV UR28, UR30 ;  /* 0x0000001e001c8c82 */ /* 0x000fe20008000000 */
[----:B------:R-:W-:Y:S01]  /*1db0*/  LOP3.LUT R239, R239, 0xfffffe00, R6, 0xf8, !PT ;  /* 0xfffffe00efef7812 */ /* 0x000fe200078ef806 */
[----:B------:R-:W-:Y:S01]  /*1dc0*/  UIADD3 UR5, -UR9, UR8, URZ ;  /* 0x0000000809057290 */ /* 0x000fe2000fffe13f */
[----:B------:R-:W-:Y:S01]  /*1dd0*/  IADD3.X R11, R5, UR14, RZ, P0, !PT ;  /* 0x0000000e050b7c10 */ /* 0x000fe200087fe4ff */
[----:B-1----:R-:W-:Y:S01]  /*1de0*/  IMAD.WIDE R14, R14, 0x40, R24 ;  /* 0x000000400e0e7825 */ /* 0x002fe200078e0218 */
[----:B------:R-:W-:-:S02]  /*1df0*/  IADD3 R12, P0, R240, UR28, RZ ;  /* 0x0000001cf00c7c10 */ /* 0x000fc4000ff1e0ff */
[----:B------:R-:W-:Y:S01]  /*1e00*/  IADD3 R178, P1, R240, R178, RZ ;  /* 0x000000b2f0b27210 */ /* 0x000fe20007f3e0ff */
[----:B------:R-:W-:Y:S01]  /*1e10*/  IMAD.WIDE.U32 R8, R8, c[0x0][0x1b8], R10 ;  /* 0x00006e0008087a25 */ /* 0x000fe200078e000a */
[C---:B------:R-:W-:Y:S02]  /*1e20*/  IADD3.X R13, R5.reuse, UR10, RZ, P0, !PT ;  /* 0x0000000a050d7c10 */ /* 0x040fe400087fe4ff */
[C---:B------:R-:W-:Y:S01]  /*1e30*/  IADD3 R6, P0, R24.reuse, UR7, RZ ;  /* 0x0000000718067c10 */ /* 0x040fe2000ff1e0ff */
[----:B------:R-:W-:Y:S02]  /*1e40*/  IMAD.U32 R10, RZ, RZ, UR26 ;  /* 0x0000001aff0a7e24 */ /* 0x000fe4000f8e00ff */
[----:B------:R-:W-:Y:S01]  /*1e50*/  IMAD.X R179, R5, 0x1, R2, P1 ;  /* 0x0000000105b37824 */ /* 0x000fe200008e0602 */
[----:B------:R-:W-:Y:S01]  /*1e60*/  IADD3.X R204, R25, UR6, RZ, P0, !PT ;  /* 0x0000000619cc7c10 */ /* 0x000fe200087fe4ff */
[----:B------:R-:W-:Y:S01]  /*1e70*/  ULDC.64 UR6, c[0x0][0x1a8] ;  /* 0x00006a0000067ab9 */ /* 0x000fe20000000a00 */
[----:B------:R-:W-:Y:S01]  /*1e80*/  ISETP.GE.AND P0, PT, R24, UR5, PT ;  /* 0x0000000518007c0c */ /* 0x000fe2000bf06270 */
[----:B------:R-:W-:Y:S01]  /*1e90*/  UIMAD UR6, UR25, UR6, URZ ;  /* 0x00000006190672a4 */ /* 0x000fe2000f8e023f */
[----:B------:R-:W-:Y:S01]  /*1ea0*/  IMAD.IADD R5, R9, 0x1, R4 ;  /* 0x0000000109057824 */ /* 0x000fe200078e0204 */
[----:B------:R-:W-:Y:S01]  /*1eb0*/  LEA.HI R2, R3, R0, RZ, 0x4 ;  /* 0x0000000003027211 */ /* 0x000fe200078f20ff */
[----:B------:R-:W-:Y:S01]  /*1ec0*/  IMAD R204, R204, c[0x0][0x1a0], RZ ;  /* 0x00006800cccc7a24 */ /* 0x000fe200078e02ff */
[----:B------:R-:W-:Y:S01]  /*1ed0*/  UIMAD UR6, UR26, UR7, UR6 ;  /* 0x000000071a0672a4 */ /* 0x000fe2000f8e0206 */
[----:B------:R-:W-:Y:S01]  /*1ee0*/  IMAD.WIDE.U32 R10, R10, c[0x0][0x1a8], R12 ;  /* 0x00006a000a0a7a25 */ /* 0x000fe200078e000c */
[----:B------:R-:W-:-:S02]  /*1ef0*/  LOP3.LUT R18, R2, 0xfffffff0, RZ, 0xc0, !PT ;  /* 0xfffffff002127812 */ /* 0x000fc400078ec0ff */
[----:B------:R-:W-:Y:S01]  /*1f00*/  LEA.HI R3, R3, R0, RZ, 0x5 ;  /* 0x0000000003037211 */ /* 0x000fe200078f28ff */
[----:B------:R-:W-:Y:S01]  /*1f10*/  IMAD.MOV.U32 R4, RZ, RZ, R8 ;  /* 0x000000ffff047224 */ /* 0x000fe200078e0008 */
[----:B------:R-:W-:Y:S01]  /*1f20*/  IADD3 R13, R11, UR6, RZ ;  /* 0x000000060b0d7c10 */ /* 0x000fe2000fffe0ff */
[----:B------:R-:W-:Y:S01]  /*1f30*/  IMAD R204, R6, c[0x0][0x1a4], R204 ;  /* 0x0000690006cc7a24 */ /* 0x000fe200078e02cc */
[----:B------:R-:W-:Y:S01]  /*1f40*/  SHF.R.S32.HI R2, RZ, 0x4, R2 ;  /* 0x00000004ff027819 */ /* 0x000fe20000011402 */
[----:B------:R-:W-:-:S04]  /*1f50*/  IMAD.WIDE.U32 R178, R24, c[0x0][0x198], R178 ;  /* 0x0000660018b27a25 */ /* 0x000fc800078e00b2 */
[----:B------:R-:W-:Y:S01]  /*1f60*/  IMAD.WIDE.U32 R6, R6, c[0x0][0x1a0], R4 ;  /* 0x0000680006067a25 */ /* 0x000fe200078e0004 */
[----:B------:R-:W-:-:S03]  /*1f70*/  SHF.R.S32.HI R4, RZ, 0x5, R3 ;  /* 0x00000005ff047819 */ /* 0x000fc60000011403 */
[----:B------:R-:W-:Y:S02]  /*1f80*/  IMAD.IADD R164, R179, 0x1, R164 ;  /* 0x00000001b3a47824 */ /* 0x000fe400078e02a4 */
        /* <DEDUP_REMOVED lines=18> */
.L_x_3525:
[----:B------:R-:W-:Y:S05]  /*20b0*/  BSYNC B0 ;  /* 0x0000000000007941 */ /* 0x000fea0003800000 */
.L_x_3524:
        /* <DEDUP_REMOVED lines=21> */
.L_x_3527:
[----:B------:R-:W-:Y:S05]  /*2210*/  BSYNC B0 ;  /* 0x0000000000007941 */ /* 0x000fea0003800000 */
.L_x_3526:
[----:B------:R-:W-:Y:S01]  /*2220*/  IADD3 R20, R24, 0x20, RZ ;  /* 0x0000002018147810 */ /* 0x000fe20007ffe0ff */
[----:B------:R-:W-:Y:S03]  /*2230*/  BSSY B0, `(.L_x_3528) ;  /* 0x0000014000007945 */ /* 0x000fe60003800000 */
[----:B------:R-:W-:-:S13]  /*2240*/  ISETP.GE.AND P0, PT, R20, UR5, PT ;  /* 0x0000000514007c0c */ /* 0x000fda000bf06270 */
[----:B------:R-:W-:Y:S05]  /*2250*/  @P0 BRA `(.L_x_3529) ;  /* 0x0000011000000947 */ /* 0x000fea0003800000 */
[----:B------:R-:W-:-:S13]  /*2260*/  ISETP.GE.AND P0, PT, R240, c[0x0][0x220], PT ;  /* 0x00008800f0007a0c */ /* 0x000fda0003f06270 */
[----:B------:R4:W-:Y:S01]  /*2270*/  @P0 STS.128 [R239+0x1000], RZ ;  /* 0x001000ffef000388 */ /* 0x0009e20000000c00 */
        /* <DEDUP_REMOVED lines=15> */
.L_x_3529:
[----:B------:R-:W-:Y:S05]  /*2370*/  BSYNC B0 ;  /* 0x0000000000007941 */ /* 0x000fea0003800000 */
.L_x_3528:
[----:B------:R-:W-:Y:S01]  /*2380*/  IADD3 R19, R24, 0x30, RZ ;  /* 0x0000003018137810 */ /* 0x000fe20007ffe0ff */
[----:B------:R-:W-:Y:S03]  /*2390*/  BSSY B0, `(.L_x_3530) ;  /* 0x0000013000007945 */ /* 0x000fe60003800000 */
[----:B------:R-:W-:-:S13]  /*23a0*/  ISETP.GE.AND P0, PT, R19, UR5, PT ;  /* 0x0000000513007c0c */ /* 0x000fda000bf06270 */
[----:B------:R-:W-:Y:S05]  /*23b0*/  @P0 BRA `(.L_x_3531) ;  /* 0x0000010000000947 */ /* 0x000fea0003800000 */
[----:B------:R-:W-:-:S13]  /*23c0*/  ISETP.GE.AND P0, PT, R240, c[0x0][0x220], PT ;  /* 0x00008800f0007a0c */ /* 0x000fda0003f06270 */
[----:B------:R1:W-:Y:S01]  /*23d0*/  @P0 STS.128 [R239+0x1800], RZ ;  /* 0x001800ffef000388 */ /* 0x0003e20000000c00 */
[----:B------:R-:W-:Y:S05]  /*23e0*/  @P0 BRA `(.L_x_3531) ;  /* 0x000000d000000947 */ /* 0x000fea0003800000 */
[----:B--2---:R-:W-:Y:S02]  /*23f0*/  IADD3 R8, P0, R14, 0x30, RZ ;  /* 0x000000300e087810 */ /* 0x004fe40007f1e0ff */
        /* <DEDUP_REMOVED lines=12> */
.L_x_3531:
[----:B------:R-:W-:Y:S05]  /*24c0*/  BSYNC B0 ;  /* 0x0000000000007941 */ /* 0x000fea0003800000 */
.L_x_3530:
        /* <DEDUP_REMOVED lines=15> */
[----:B--2---:R-:W-:-:S04]  /*25c0*/  LEA R8, P0, R178, c[0x0][0x168], 0x1 ;  /* 0x00005a00b2087a11 */ /* 0x004fc800078008ff */
[----:B------:R-:W-:-:S05]  /*25d0*/  LEA.HI.X R9, R178, c[0x0][0x16c], R164, 0x1, P0 ;  /* 0x00005b00b2097a11 */ /* 0x000fca00000f0ca4 */
[----:B------:R-:W-:Y:S01]  /*25e0*/  @!PT LDS RZ, [RZ] ;  /* 0x00000000fffff984 */ /* 0x000fe20000000800 */
[----:B------:R-:W-:Y:S01]  /*25f0*/  @!PT LDS RZ, [RZ] ;  /* 0x00000000fffff984 */ /* 0x000fe20000000800 */
[----:B------:R-:W-:Y:S01]  /*2600*/  @!PT LDS RZ, [RZ] ;  /* 0x00000000fffff984 */ /* 0x000fe20000000800 */
[----:B------:R2:W-:Y:S04]  /*2610*/  LDGSTS.E.BYPASS.LTC128B.128 [R239+0x2000], [R8.64] ;  /* 0x0200000008ef7fae */ /* 0x0005e8000b901d54 */
.L_x_3533:
[----:B------:R-:W-:Y:S05]  /*2620*/  BSYNC B0 ;  /* 0x0000000000007941 */ /* 0x000fea0003800000 */
.L_x_3532:
        /* <DEDUP_REMOVED lines=11> */
[----:B--2---:R-:W-:-:S04]  /*26e0*/  LEA R8, P0, R5, c[0x0][0x168], 0x1 ;  /* 0x00005a0005087a11 */ /* 0x004fc800078008ff */
[----:B------:R-:W-:-:S05]  /*26f0*/  LEA.HI.X R9, R5, c[0x0][0x16c], R3, 0x1, P0 ;  /* 0x00005b0005097a11 */ /* 0x000fca00000f0c03 */
[----:B------:R-:W-:Y:S01]  /*2700*/  @!PT LDS RZ, [RZ] ;  /* 0x00000000fffff984 */ /* 0x000fe20000000800 */
[----:B------:R-:W-:Y:S01]  /*2710*/  @!PT LDS RZ, [RZ] ;  /* 0x00000000fffff984 */ /* 0x000fe20000000800 */
[----:B------:R-:W-:Y:S01]  /*2720*/  @!PT LDS RZ, [RZ] ;  /* 0x00000000fffff984 */ /* 0x000fe20000000800 */
[----:B------:R2:W-:Y:S04]  /*2730*/  LDGSTS.E.BYPASS.LTC128B.128 [R239+0x2800], [R8.64] ;  /* 0x0280000008ef7fae */ /* 0x0005e8000b901d54 */
.L_x_3535:
[----:B------:R-:W-:Y:S05]  /*2740*/  BSYNC B0 ;  /* 0x0000000000007941 */ /* 0x000fea0003800000 */
.L_x_3534:
        /* <DEDUP_REMOVED lines=17> */
.L_x_3537:
[----:B------:R-:W-:Y:S05]  /*2860*/  BSYNC B0 ;  /* 0x0000000000007941 */ /* 0x000fea0003800000 */
.L_x_3536:
        /* <DEDUP_REMOVED lines=19> */
.L_x_3539:
[----:B------:R-:W-:Y:S05]  /*29a0*/  BSYNC B0 ;  /* 0x0000000000007941 */ /* 0x000fea0003800000 */
.L_x_3538:
[----:B--2---:R-:W-:Y:S01]  /*29b0*/  IADD3 R17, R24, 0x40, RZ ;  /* 0x0000004018117810 */ /* 0x004fe20007ffe0ff */
[----:B------:R-:W-:Y:S03]  /*29c0*/  BSSY B0, `(.L_x_3540) ;  /* 0x0000011000007945 */ /* 0x000fe60003800000 */
[----:B------:R-:W-:-:S13]  /*29d0*/  ISETP.GE.AND P0, PT, R17, UR27, PT ;  /* 0x0000001b11007c0c */ /* 0x000fda000bf06270 */
[----:B------:R-:W-:Y:S05]  /*29e0*/  @P0 BRA `(.L_x_3541) ;  /* 0x000000e000000947 */ /* 0x000fea0003800000 */
[----:B------:R-:W-:-:S13]  /*29f0*/  ISETP.GE.AND P0, PT, R240, c[0x0][0x220], PT ;  /* 0x00008800f0007a0c */ /* 0x000fda0003f06270 */
[----:B------:R2:W-:Y:S01]  /*2a00*/  @P0 STS.128 [R239+0x4000], RZ ;  /* 0x004000ffef000388 */ /* 0x0005e20000000c00 */
[----:B------:R-:W-:Y:S05]  /*2a10*/  @P0 BRA `(.L_x_3541) ;  /* 0x000000b000000947 */ /* 0x000fea0003800000 */
[----:B------:R-:W-:Y:S02]  /*2a20*/  IMAD.U32 R5, RZ, RZ, UR10 ;  /* 0x0000000aff057e24 */ /* 0x000fe4000f8e00ff */
        /* <DEDUP_REMOVED lines=10> */
.L_x_3541:
[----:B------:R-:W-:Y:S05]  /*2ad0*/  BSYNC B0 ;  /* 0x0000000000007941 */ /* 0x000fea0003800000 */
.L_x_3540:
        /* <DEDUP_REMOVED lines=20> */
.L_x_3543:
[----:B------:R-:W-:Y:S05]  /*2c20*/  BSYNC B0 ;  /* 0x0000000000007941 */ /* 0x000fea0003800000 */
.L_x_3542:
        /* <DEDUP_REMOVED lines=20> */
.L_x_3545:
[----:B------:R-:W-:Y:S05]  /*2d70*/  BSYNC B0 ;  /* 0x0000000000007941 */ /* 0x000fea0003800000 */
.L_x_3544:
        /* <DEDUP_REMOVED lines=20> */
.L_x_3547:
[----:B------:R-:W-:Y:S05]  /*2ec0*/  BSYNC B0 ;  /* 0x0000000000007941 */ /* 0x000fea0003800000 */
.L_x_3546:
        /* <DEDUP_REMOVED lines=18> */
.L_x_3549:
[----:B------:R-:W-:Y:S05]  /*2ff0*/  BSYNC B0 ;  /* 0x0000000000007941 */ /* 0x000fea0003800000 */
.L_x_3548:
        /* <DEDUP_REMOVED lines=20> */
.L_x_3551:
[----:B------:R-:W-:Y:S05]  /*3140*/  BSYNC B0 ;  /* 0x0000000000007941 */ /* 0x000fea0003800000 */
.L_x_3550:
        /* <DEDUP_REMOVED lines=20> */
.L_x_3553:
[----:B------:R-:W-:Y:S05]  /*3290*/  BSYNC B0 ;  /* 0x0000000000007941 */ /* 0x000fea0003800000 */
.L_x_3552:
        /* <DEDUP_REMOVED lines=20> */
.L_x_3555:
[----:B------:R-:W-:Y:S05]  /*33e0*/  BSYNC B0 ;  /* 0x0000000000007941 */ /* 0x000fea0003800000 */
.L_x_3554:
        /* <DEDUP_REMOVED lines=20> */
.L_x_3557:
[----:B------:R-:W-:Y:S05]  /*3530*/  BSYNC B0 ;  /* 0x0000000000007941 */ /* 0x000fea0003800000 */
.L_x_3556:
        /* <DEDUP_REMOVED lines=20> */
.L_x_3559:
[----:B------:R-:W-:Y:S05]  /*3680*/  BSYNC B0 ;  /* 0x0000000000007941 */ /* 0x000fea0003800000 */
.L_x_3558:
        /* <DEDUP_REMOVED lines=20> */
.L_x_3561:
[----:B------:R-:W-:Y:S05]  /*37d0*/  BSYNC B0 ;  /* 0x0000000000007941 */ /* 0x000fea0003800000 */
.L_x_3560:
[----:B------:R-:W-:Y:S01]  /*37e0*/  IADD3 R3, R24, 0xf0, RZ ;  /* 0x000000f018037810 */ /* 0x000fe20007ffe0ff */
[----:B------:R-:W-:Y:S03]  /*37f0*/  BSSY B0, `(.L_x_3562) ;  /* 0x0000013000007945 */ /* 0x000fe60003800000 */
[----:B------:R-:W-:-:S13]  /*3800*/  ISETP.GE.AND P0, PT, R3, UR27, PT ;  /* 0x0000001b03007c0c */ /* 0x000fda000bf06270 */
[----:B------:R-:W-:Y:S05]  /*3810*/  @P0 BRA `(.L_x_3563) ;  /* 0x0000010000000947 */ /* 0x000fea0003800000 */
[----:B------:R-:W-:-:S13]  /*3820*/  ISETP.GE.AND P0, PT, R240, c[0x0][0x220], PT ;  /* 0x00008800f0007a0c */ /* 0x000fda0003f06270 */
[----:B------:R1:W-:Y:S01]  /*3830*/  @P0 STS.128 [R239+0x9800], RZ ;  /* 0x009800ffef000388 */ /* 0x0003e20000000c00 */
[----:B------:R-:W-:Y:S05]  /*3840*/  @P0 BRA `(.L_x_3563) ;  /* 0x000000d000000947 */ /* 0x000fea0003800000 */
[----:B------:R-:W-:Y:S01]  /*3850*/  MOV R30, R178 ;  /* 0x000000b2001e7202 */ /* 0x000fe20000000f00 */
[----:B-1----:R-:W-:Y:S01]  /*3860*/  IMAD.U32 R22, RZ, RZ, UR10 ;  /* 0x0000000aff167e24 */ /* 0x002fe2000f8e00ff */
        /* <DEDUP_REMOVED lines=11> */
.L_x_3563:
[----:B------:R-:W-:Y:S05]  /*3920*/  BSYNC B0 ;  /* 0x0000000000007941 */ /* 0x000fea0003800000 */
.L_x_3562:
        /* <DEDUP_REMOVED lines=14> */
[----:B------:R-:W-:-:S05]  /*3a10*/  IMAD.U32 R23, RZ, RZ, UR4 ;  /* 0x00000004ff177e24 */ /* 0x000fca000f8e00ff */
[----:B------:R1:W5:Y:S01]  /*3a20*/  LDG.E R27, [R22.64] ;  /* 0x00000014161b7981 */ /* 0x000362000c1e1900 */
[C---:B------:R-:W-:Y:S01]  /*3a30*/  ISETP.GE.AND P1, PT, R24.reuse, UR27, PT ;  /* 0x0000001b18007c0c */ /* 0x040fe2000bf26270 */
[----:B------:R-:W-:Y:S01]  /*3a40*/  IMAD.SHL.U32 R24, R24, 0x8, RZ ;  /* 0x0000000818187824 */ /* 0x000fe200078e00ff */
[----:B------:R-:W-:Y:S01]  /*3a50*/  SHF.R.S32.HI R25, RZ, 0x1f, R26 ;  /* 0x0000001fff197819 */ /* 0x000fe2000001141a */
[----:B------:R-:W-:Y:S01]  /*3a60*/  BAR.SYNC.DEFER_BLOCKING 0x0 ;  /* 0x0000000000007b1d */ /* 0x000fe20000010000 */
[----:B------:R-:W-:Y:S01]  /*3a70*/  LEA.HI R28, R2, R2, RZ, 0x1 ;  /* 0x00000002021c7211 */ /* 0x000fe200078f08ff */
[----:B------:R-:W-:Y:S01]  /*3a80*/  IMAD.SHL.U32 R29, R29, 0x40, RZ ;  /* 0x000000401d1d7824 */ /* 0x000fe200078e00ff */
[----:B------:R-:W-:Y:S01]  /*3a90*/  LEA.HI R25, R25, R26, RZ, 0x2 ;  /* 0x0000001a19197211 */ /* 0x000fe200078f10ff */
[----:B------:R-:W-:Y:S01]  /*3aa0*/  IMAD.SHL.U32 R238, R0, 0x2, RZ ;  /* 0x0000000200ee7824 */ /* 0x000fe200078e00ff */
[----:B------:R-:W-:Y:S01]  /*3ab0*/  LOP3.LUT R28, R28, 0xfffffffe, RZ, 0xc0, !PT ;  /* 0xfffffffe1c1c7812 */ /* 0x000fe200078ec0ff */
[----:B------:R-:W-:Y:S01]  /*3ac0*/  IMAD.MOV.U32 R231, RZ, RZ, 0x10 ;  /* 0x00000010ffe77424 */ /* 0x000fe200078e00ff */
[----:B------:R-:W-:Y:S01]  /*3ad0*/  LEA R26, R4, UR9, 0x4 ;  /* 0x00000009041a7c11 */ /* 0x000fe2000f8e20ff */
[----:B------:R-:W-:Y:S01]  /*3ae0*/  BSSY B0, `(.L_x_3564) ;  /* 0x000002b000007945 */ /* 0x000fe20003800000 */
[----:B------:R-:W-:Y:S01]  /*3af0*/  SHF.R.S32.HI R25, RZ, 0x2, R25 ;  /* 0x00000002ff197819 */ /* 0x000fe20000011419 */
[----:B------:R-:W-:Y:S01]  /*3b00*/  IMAD.IADD R28, R2, 0x1, -R28 ;  /* 0x00000001021c7824 */ /* 0x000fe200078e0a1c */
[----:B------:R-:W-:-:S02]  /*3b10*/  LOP3.LUT P2, RZ, R165, 0x2, RZ, 0xc0, !PT ;  /* 0x00000002a5ff7812 */ /* 0x000fc4000784c0ff */
[----:B------:R-:W-:Y:S01]  /*3b20*/  IADD3 R2, R26, 0x1, R25 ;  /* 0x000000011a027810 */ /* 0x000fe20007ffe019 */
[----:B------:R-:W-:Y:S01]  /*3b30*/  IMAD.SHL.U32 R25, R28, 0x8, RZ ;  /* 0x000000081c197824 */ /* 0x000fe200078e00ff */
[----:B------:R-:W-:Y:S02]  /*3b40*/  LEA R177, P0, R6, c[0x0][0x170], 0x1 ;  /* 0x00005c0006b17a11 */ /* 0x000fe400078008ff */
[----:B------:R-:W-:Y:S02]  /*3b50*/  LOP3.LUT R238, R238, 0x6, RZ, 0xc0, !PT ;  /* 0x00000006eeee7812 */ /* 0x000fe400078ec0ff */
[----:B------:R-:W-:Y:S01]  /*3b60*/  LEA.HI.X R176, R6, c[0x0][0x174], R205, 0x1, P0 ;  /* 0x00005d0006b07a11 */ /* 0x000fe200000f0ccd */
[----:B-1----:R-:W-:Y:S01]  /*3b70*/  IMAD.SHL.U32 R23, R165, 0x40, RZ ;  /* 0x00000040a5177824 */ /* 0x002fe200078e00ff */
[----:B------:R-:W5:Y:S01]  /*3b80*/  MUFU.RCP R22, c[0x0][0x238] ;  /* 0x00008e0000167b08 */ /* 0x000f620000001000 */
[----:B------:R-:W-:Y:S01]  /*3b90*/  SEL R0, R231, 0xfffffff0, !P2 ;  /* 0xfffffff0e7007807 */ /* 0x000fe20005000000 */
[----:B------:R1:W-:Y:S02]  /*3ba0*/  @P1 STS.128 [R239+0xa000], RZ ;  /* 0x00a000ffef001388 */ /* 0x0003e40000000c00 */
[----:B------:R-:W-:-:S04]  /*3bb0*/  LOP3.LUT R23, R23, 0x1c0, RZ, 0xc0, !PT ;  /* 0x000001c017177812 */ /* 0x000fc800078ec0ff */
[----:B------:R-:W-:Y:S02]  /*3bc0*/  LOP3.LUT R24, R23, 0x8, R24, 0xf8, !PT ;  /* 0x0000000817187812 */ /* 0x000fe400078ef818 */
[----:B------:R-:W-:-:S04]  /*3bd0*/  SHF.R.U32.HI R23, RZ, 0x3, R23 ;  /* 0x00000003ff177819 */ /* 0x000fc80000011617 */
[----:B------:R-:W-:Y:S01]  /*3be0*/  LOP3.LUT R23, R24, R23, RZ, 0x3c, !PT ;  /* 0x0000001718177212 */ /* 0x000fe200078e3cff */
[----:B------:R-:W-:-:S04]  /*3bf0*/  IMAD.SHL.U32 R24, R18, 0x40, RZ ;  /* 0x0000004012187824 */ /* 0x000fc800078e00ff */
[----:B------:R-:W-:Y:S01]  /*3c00*/  IMAD R236, R28, 0x200, R23 ;  /* 0x000002001cec7824 */ /* 0x000fe200078e0217 */
[----:B------:R-:W-:Y:S02]  /*3c10*/  LOP3.LUT R24, R24, 0x1c0, RZ, 0xc0, !PT ;  /* 0x000001c018187812 */ /* 0x000fe400078ec0ff */
[----:B------:R-:W-:Y:S02]  /*3c20*/  LOP3.LUT R23, R29, 0xfffffe00, RZ, 0xc0, !PT ;  /* 0xfffffe001d177812 */ /* 0x000fe400078ec0ff */
[----:B------:R-:W-:Y:S02]  /*3c30*/  LOP3.LUT R25, R24, 0x8, R25, 0xf8, !PT ;  /* 0x0000000818197812 */ /* 0x000fe400078ef819 */
[----:B------:R-:W-:Y:S01]  /*3c40*/  SHF.R.U32.HI R24, RZ, 0x3, R24 ;  /* 0x00000003ff187819 */ /* 0x000fe20000011618 */
[----:B------:R-:W-:Y:S02]  /*3c50*/  IMAD R237, R4, 0x400, R23 ;  /* 0x0000040004ed7824 */ /* 0x000fe400078e0217 */
[----:B-----5:R-:W-:-:S04]  /*3c60*/  FMUL.FTZ R22, R27, R22 ;  /* 0x000000161b167220 */ /* 0x020fc80000410000 */
[----:B------:R5:W2:Y:S02]  /*3c70*/  R2UR UR4, R22 ;  /* 0x00000000160473c2 */ /* 0x000aa400000e0000 */
[----:B-----5:R-:W-:-:S05]  /*3c80*/  IMAD.U32 R22, RZ, RZ, UR8 ;  /* 0x00000008ff167e24 */ /* 0x020fca000f8e00ff */
[----:B------:R-:W-:Y:S02]  /*3c90*/  IADD3 R2, R2, UR24, -R22 ;  /* 0x0000001802027c10 */ /* 0x000fe4000fffe816 */
[----:B------:R-:W-:Y:S02]  /*3ca0*/  LOP3.LUT R22, R25, R24, RZ, 0x3c, !PT ;  /* 0x0000001819167212 */ /* 0x000fe400078e3cff */
[----:B------:R-:W-:Y:S02]  /*3cb0*/  IADD3 R2, R2, c[0x0][0x2e8], RZ ;  /* 0x0000ba0002027a10 */ /* 0x000fe40007ffe0ff */
[C---:B------:R-:W-:Y:S01]  /*3cc0*/  LOP3.LUT R4, R22.reuse, R23, RZ, 0xfc, !PT ;  /* 0x0000001716047212 */ /* 0x040fe200078efcff */
[----:B------:R-:W-:-:S04]  /*3cd0*/  IMAD.IADD R237, R22, 0x1, R237 ;  /* 0x0000000116ed7824 */ /* 0x000fc800078e02ed */
[----:B------:R-:W-:Y:S01]  /*3ce0*/  IMAD.SHL.U32 R237, R237, 0x2, RZ ;  /* 0x00000002eded7824 */ /* 0x000fe200078e00ff */
        /* <DEDUP_REMOVED lines=10> */
.L_x_3565:
[----:B-12---:R-:W-:Y:S05]  /*3d90*/  BSYNC B0 ;  /* 0x0000000000007941 */ /* 0x006fea0003800000 */
.L_x_3564:
        /* <DEDUP_REMOVED lines=19> */
.L_x_3567:
[----:B------:R-:W-:Y:S05]  /*3ed0*/  BSYNC B0 ;  /* 0x0000000000007941 */ /* 0x000fea0003800000 */
.L_x_3566:
        /* <DEDUP_REMOVED lines=16> */
.L_x_3569:
[----:B------:R-:W-:Y:S05]  /*3fe0*/  BSYNC B0 ;  /* 0x0000000000007941 */ /* 0x000fea0003800000 */
.L_x_3568:
        /* <DEDUP_REMOVED lines=18> */
.L_x_3571:
[----:B------:R-:W-:Y:S05]  /*4110*/  BSYNC B0 ;  /* 0x0000000000007941 */ /* 0x000fea0003800000 */
.L_x_3570:
        /* <DEDUP_REMOVED lines=16> */
.L_x_3573:
[----:B------:R-:W-:Y:S05]  /*4220*/  BSYNC B0 ;  /* 0x0000000000007941 */ /* 0x000fea0003800000 */
.L_x_3572:
        /* <DEDUP_REMOVED lines=18> */
.L_x_3575:
[----:B------:R-:W-:Y:S05]  /*4350*/  BSYNC B0 ;  /* 0x0000000000007941 */ /* 0x000fea0003800000 */
.L_x_3574:
        /* <DEDUP_REMOVED lines=18> */
.L_x_3577:
[----:B------:R-:W-:Y:S05]  /*4480*/  BSYNC B0 ;  /* 0x0000000000007941 */ /* 0x000fea0003800000 */
.L_x_3576:
        /* <DEDUP_REMOVED lines=18> */
.L_x_3579:
[----:B------:R-:W-:Y:S05]  /*45b0*/  BSYNC B0 ;  /* 0x0000000000007941 */ /* 0x000fea0003800000 */
.L_x_3578:
        /* <DEDUP_REMOVED lines=16> */
.L_x_3581:
[----:B------:R-:W-:Y:S05]  /*46c0*/  BSYNC B0 ;  /* 0x0000000000007941 */ /* 0x000fea0003800000 */
.L_x_3580:
        /* <DEDUP_REMOVED lines=18> */
.L_x_3583:
[----:B------:R-:W-:Y:S05]  /*47f0*/  BSYNC B0 ;  /* 0x0000000000007941 */ /* 0x000fea0003800000 */
.L_x_3582:
        /* <DEDUP_REMOVED lines=18> */
.L_x_3585:
[----:B------:R-:W-:Y:S05]  /*4920*/  BSYNC B0 ;  /* 0x0000000000007941 */ /* 0x000fea0003800000 */
.L_x_3584:
        /* <DEDUP_REMOVED lines=18> */
.L_x_3587:
[----:B------:R-:W-:Y:S05]  /*4a50*/  BSYNC B0 ;  /* 0x0000000000007941 */ /* 0x000fea0003800000 */
.L_x_3586:
        /* <DEDUP_REMOVED lines=18> */
.L_x_3589:
[----:B------:R-:W-:Y:S05]  /*4b80*/  BSYNC B0 ;  /* 0x0000000000007941 */ /* 0x000fea0003800000 */
.L_x_3588:
        /* <DEDUP_REMOVED lines=18> */
.L_x_3591:
[----:B------:R-:W-:Y:S05]  /*4cb0*/  BSYNC B0 ;  /* 0x0000000000007941 */ /* 0x000fea0003800000 */
.L_x_3590:
        /* <DEDUP_REMOVED lines=18> */
.L_x_3593:
[----:B------:R-:W-:Y:S05]  /*4de0*/  BSYNC B0 ;  /* 0x0000000000007941 */ /* 0x000fea0003800000 */
.L_x_3592:
        /* <DEDUP_REMOVED lines=22> */
.L_x_3595:
[----:B------:R-:W-:Y:S05]  /*4f50*/  BSYNC B0 ;  /* 0x0000000000007941 */ /* 0x000fea0003800000 */
.L_x_3594:
        /* <DEDUP_REMOVED lines=10> */
[C---:B------:R-:W-:Y:S01]  /*5000*/  IADD3 R179, R2.reuse, 0x8, RZ ;  /* 0x0000000802b37810 */ /* 0x040fe20007ffe0ff */
[----:B------:R-:W-:Y:S01]  /*5010*/  IMAD R233, R231, 0x2, R235 ;  /* 0x00000002e7e97824 */ /* 0x000fe200078e02eb */
[----:B------:R-:W-:Y:S01]  /*5020*/  IMNMX R212, R2, UR24, PT ;  /* 0x0000001802d47c17 */ /* 0x000fe2000b800200 */
[----:B------:R-:W2:Y:S01]  /*5030*/  LDSM.16.M88.4 R56, [R236+0x3000] ;  /* 0x00300000ec38783b */ /* 0x000ea20000000200 */
[----:B------:R-:W-:Y:S01]  /*5040*/  IMNMX R179, R179, UR24, PT ;  /* 0x00000018b3b37c17 */ /* 0x000fe2000b800200 */
[----:B------:R-:W-:Y:S01]  /*5050*/  UISETP.GT.AND UP0, UPT, UR13, UR12, UPT ;  /* 0x0000000c0d00728c */ /* 0x000fe2000bf04270 */
[C---:B------:R-:W-:Y:S01]  /*5060*/  IADD3 R2, R166.reuse, 0x8, RZ ;  /* 0x00000008a6027810 */ /* 0x040fe20007ffe0ff */
[----:B------:R-:W3:Y:S01]  /*5070*/  LDSM.16.M88.4 R48, [R236+0x3800] ;  /* 0x00380000ec30783b */ /* 0x000ee20000000200 */
[----:B------:R-:W-:-:S02]  /*5080*/  ISETP.GE.AND P4, PT, R166, R179, PT ;  /* 0x000000b3a600720c */ /* 0x000fc40003f86270 */
[C---:B------:R-:W-:Y:S01]  /*5090*/  ISETP.GE.AND P3, PT, R2.reuse, R212, PT ;  /* 0x000000d40200720c */ /* 0x040fe20003f66270 */
[----:B------:R-:W4:Y:S01]  /*50a0*/  LDSM.16.M88.4 R40, [R236+0x4000] ;  /* 0x00400000ec28783b */ /* 0x000f220000000200 */
[----:B------:R-:W-:Y:S02]  /*50b0*/  ISETP.GE.AND P6, PT, R2, R179, PT ;  /* 0x000000b30200720c */ /* 0x000fe40003fc6270 */
[----:B------:R-:W-:Y:S01]  /*50c0*/  I2F R2, R2 ;  /* 0x0000000200027306 */ /* 0x000fe20000201400 */
[----:B------:R-:W3:Y:S04]  /*50d0*/  LDSM.16.M88.4 R32, [R236+0x4800] ;  /* 0x00480000ec20783b */ /* 0x000ee80000000200 */
[----:B-1----:R-:W1:Y:S04]  /*50e0*/  LDSM.16.M88.4 R24, [R236+0x5000] ;  /* 0x00500000ec18783b */ /* 0x002e680000000200 */
[----:B------:R-:W1:Y:S04]  /*50f0*/  LDSM.16.M88.4 R16, [R236+0x5800] ;  /* 0x00580000ec10783b */ /* 0x000e680000000200 */
[----:B------:R-:W1:Y:S04]  /*5100*/  LDSM.16.M88.4 R8, [R236+0x6000] ;  /* 0x00600000ec08783b */ /* 0x000e680000000200 */
[----:B------:R-:W1:Y:S04]  /*5110*/  LDSM.16.M88.4 R132, [R236+0x6800] ;  /* 0x00680000ec84783b */ /* 0x000e680000000200 */
[----:B------:R-:W1:Y:S01]  /*5120*/  LDSM.16.M88.4 R124, [R236+0x7000] ;  /* 0x00700000ec7c783b */ /* 0x000e620000000200 */
[C---:B-----5:R-:W-:Y:S03]  /*5130*/  HMMA.16816.F32.BF16 R76, R80.reuse, R72, RZ ;  /* 0x00000048504c723c */ /* 0x060fe600000418ff */
[----:B------:R-:W5:Y:S04]  /*5140*/  LDSM.16.M88.4 R116, [R236+0x7800] ;  /* 0x00780000ec74783b */ /* 0x000f680000000200 */
[----:B------:R-:W1:Y:S01]  /*5150*/  LDSM.16.M88.4 R104, [R236+0x8000] ;  /* 0x00800000ec68783b */ /* 0x000e620000000200 */
[C---:B------:R-:W-:Y:S03]  /*5160*/  HMMA.16816.F32.BF16 R68, R80.reuse, R64, RZ ;  /* 0x000000405044723c */ /* 0x040fe600000418ff */
[----:B------:R-:W5:Y:S04]  /*5170*/  LDSM.16.M88.4 R96, [R236+0x8800] ;  /* 0x00880000ec60783b */ /* 0x000f680000000200 */
[----:B------:R-:W5:Y:S01]  /*5180*/  LDSM.16.M88.4 R88, [R236+0x9000] ;  /* 0x00900000ec58783b */ /* 0x000f620000000200 */
[C---:B--2---:R-:W-:Y:S03]  /*5190*/  HMMA.16816.F32.BF16 R60, R80.reuse, R56, RZ ;  /* 0x00000038503c723c */ /* 0x044fe600000418ff */
[----:B------:R-:W2:Y:S04]  /*51a0*/  LDSM.16.M88.4 R140, [R236+0x9800] ;  /* 0x00980000ec8c783b */ /* 0x000ea80000000200 */
[----:B------:R-:W-:Y:S01]  /*51b0*/  LDSM.16.M88.4 R148, [R5] ;  /* 0x000000000594783b */ /* 0x000fe20000000200 */
[C---:B---3--:R-:W-:Y:S03]  /*51c0*/  HMMA.16816.F32.BF16 R52, R80.reuse, R48, RZ ;  /* 0x000000305034723c */ /* 0x048fe600000418ff */
[----:B------:R-:W3:Y:S04]  /*51d0*/  LDSM.16.M88.4 R112, [R230+0x4000] ;  /* 0x00400000e670783b */ /* 0x000ee80000000200 */
[----:B------:R-:W2:Y:S01]  /*51e0*/  LDSM.16.M88.4 R144, [R230+0x2000] ;  /* 0x00200000e690783b */ /* 0x000ea20000000200 */
[C---:B----4-:R-:W-:Y:S03]  /*51f0*/  HMMA.16816.F32.BF16 R44, R80.reuse, R40, RZ ;  /* 0x00000028502c723c */ /* 0x050fe600000418ff */
[----:B------:R-:W4:Y:S04]  /*5200*/  LDSM.16.M88.4 R180, [R230+0x3800] ;  /* 0x00380000e6b4783b */ /* 0x000f280000000200 */
[----:B------:R-:W-:Y:S01]  /*5210*/  LDSM.16.M88.4 R184, [R230+0x3000] ;  /* 0x00300000e6b8783b */ /* 0x000fe20000000200 */
[C---:B------:R-:W-:Y:S03]  /*5220*/  HMMA.16816.F32.BF16 R36, R80.reuse, R32, RZ ;  /* 0x000000205024723c */ /* 0x040fe600000418ff */
[----:B------:R-:W-:Y:S04]  /*5230*/  LDSM.16.M88.4 R188, [R230+0x2800] ;  /* 0x00280000e6bc783b */ /* 0x000fe80000000200 */
[----:B------:R-:W-:Y:S01]  /*5240*/  LDSM.16.M88.4 R172, [R230+0x4800] ;  /* 0x00480000e6ac783b */ /* 0x000fe20000000200 */
[C---:B-1----:R-:W-:Y:S03]  /*5250*/  HMMA.16816.F32.BF16 R28, R80.reuse, R24, RZ ;  /* 0x00000018501c723c */ /* 0x042fe600000418ff */
[----:B------:R-:W-:Y:S04]  /*5260*/  LDSM.16.M88.4 R192, [R233] ;  /* 0x00000000e9c0783b */ /* 0x000fe80000000200 */
[----:B------:R-:W-:Y:S01]  /*5270*/  LDSM.16.M88.4 R156, [R230+0x6000] ;  /* 0x00600000e69c783b */ /* 0x000fe20000000200 */
[C---:B------:R-:W-:Y:S03]  /*5280*/  HMMA.16816.F32.BF16 R20, R80.reuse, R16, RZ ;  /* 0x000000105014723c */ /* 0x040fe600000418ff */
[----:B------:R-:W-:Y:S04]  /*5290*/  LDSM.16.M88.4 R152, [R230+0x6800] ;  /* 0x00680000e698783b */ /* 0x000fe80000000200 */
[----:B------:R-:W-:Y:S01]  /*52a0*/  LDSM.16.M88.4 R168, [R230+0x5000] ;  /* 0x00500000e6a8783b */ /* 0x000fe20000000200 */
[C---:B------:R-:W-:Y:S03]  /*52b0*/  HMMA.16816.F32.BF16 R12, R80.reuse, R8, RZ ;  /* 0x00000008500c723c */ /* 0x040fe600000418ff */
[----:B------:R-:W-:Y:S04]  /*52c0*/  LDSM.16.M88.4 R160, [R230+0x5800] ;  /* 0x00580000e6a0783b */ /* 0x000fe80000000200 */
[----:B------:R-:W0:Y:S01]  /*52d0*/  LDGDEPBAR ;  /* 0x00000000000079af */ /* 0x000e220000000000 */
        /* <DEDUP_REMOVED lines=22> */
[----:B------:R-:W-:Y:S01]  /*5440*/  HMMA.16816.F32.BF16 R80, R80, R142, RZ ;  /* 0x0000008e5050723c */ /* 0x000fe200000418ff */
[----:B------:R-:W1:Y:S07]  /*5450*/  LDSM.16.M88.4 R140, [R230+0x7000] ;  /* 0x00700000e68c783b */ /* 0x000e6e0000000200 */
[C---:B---3--:R-:W-:Y:S08]  /*5460*/  HMMA.16816.F32.BF16 R44, R148.reuse, R112, R44 ;  /* 0x00000070942c723c */ /* 0x048ff0000004182c */
[C---:B------:R-:W-:Y:S01]  /*5470*/  HMMA.16816.F32.BF16 R40, R148.reuse, R114, R40 ;  /* 0x000000729428723c */ /* 0x040fe20000041828 */
[----:B------:R-:W2:Y:S07]  /*5480*/  LDSM.16.M88.4 R112, [R230+0x8000] ;  /* 0x00800000e670783b */ /* 0x000eae0000000200 */
[C---:B------:R-:W-:Y:S08]  /*5490*/  HMMA.16816.F32.BF16 R76, R148.reuse, R144, R76 ;  /* 0x00000090944c723c */ /* 0x040ff0000004184c */
[C---:B------:R-:W-:Y:S01]  /*54a0*/  HMMA.16816.F32.BF16 R72, R148.reuse, R146, R72 ;  /* 0x000000929448723c */ /* 0x040fe20000041848 */
[----:B------:R-:W3:Y:S07]  /*54b0*/  LDSM.16.M88.4 R144, [R230+0x7800] ;  /* 0x00780000e690783b */ /* 0x000eee0000000200 */
[C---:B----4-:R-:W-:Y:S08]  /*54c0*/  HMMA.16816.F32.BF16 R52, R148.reuse, R180, R52 ;  /* 0x000000b49434723c */ /* 0x050ff00000041834 */
[C---:B-1----:R-:W-:Y:S08]  /*54d0*/  HMMA.16816.F32.BF16 R128, R148.reuse, R140, R128 ;  /* 0x0000008c9480723c */ /* 0x042ff00000041880 */
[C---:B------:R-:W-:Y:S01]  /*54e0*/  HMMA.16816.F32.BF16 R124, R148.reuse, R142, R124 ;  /* 0x0000008e947c723c */ /* 0x040fe2000004187c */
[----:B------:R-:W1:Y:S07]  /*54f0*/  LDSM.16.M88.4 R140, [R230+0x8800] ;  /* 0x00880000e68c783b */ /* 0x000e6e0000000200 */
[C---:B--2---:R-:W-:Y:S07]  /*5500*/  HMMA.16816.F32.BF16 R108, R148.reuse, R112, R108 ;  /* 0x00000070946c723c */ /* 0x044fee000004186c */
[----:B------:R-:W-:Y:S01]  /*5510*/  IADD3 R112, R236, 0x2000, RZ ;  /* 0x00002000ec707810 */ /* 0x000fe20007ffe0ff */
[----:B------:R-:W-:Y:S03]  /*5520*/  HMMA.16816.F32.BF16 R104, R148, R114, R104 ;  /* 0x000000729468723c */ /* 0x000fe60000041868 */
[----:B------:R-:W-:-:S02]  /*5530*/  @P0 IADD3 R234, R112, -0x40, RZ ;  /* 0xffffffc070ea0810 */ /* 0x000fc40007ffe0ff */
[----:B------:R-:W-:Y:S02]  /*5540*/  LDSM.16.M88.4 R112, [R235] ;  /* 0x00000000eb70783b */ /* 0x000fe40000000200 */
[----:B------:R-:W-:Y:S01]  /*5550*/  IADD3 R226, R234, 0x3800, RZ ;  /* 0x00003800eae27810 */ /* 0x000fe20007ffe0ff */
[C---:B---3--:R-:W-:Y:S01]  /*5560*/  HMMA.16816.F32.BF16 R120, R148.reuse, R144, R120 ;  /* 0x000000909478723c */ /* 0x048fe20000041878 */
[----:B------:R-:W-:Y:S01]  /*5570*/  IMAD R165, R0, 0x2, R234 ;  /* 0x0000000200a57824 */ /* 0x000fe200078e02ea */
[----:B------:R-:W-:Y:S01]  /*5580*/  LDSM.16.M88.4 R200, [R234+0x6000] ;  /* 0x00600000eac8783b */ /* 0x000fe20000000200 */
[----:B------:R-:W2:Y:S01]  /*5590*/  I2F R0, R166 ;  /* 0x000000a600007306 */ /* 0x000ea20000201400 */
[C---:B------:R-:W-:Y:S02]  /*55a0*/  IADD3 R225, R234.reuse, 0x4000, RZ ;  /* 0x00004000eae17810 */ /* 0x040fe40007ffe0ff */
[----:B------:R-:W-:Y:S01]  /*55b0*/  LDSM.16.M88.4 R196, [R234+0x6800] ;  /* 0x00680000eac4783b */ /* 0x000fe20000000200 */
[C---:B------:R-:W-:Y:S01]  /*55c0*/  IADD3 R224, R234.reuse, 0x4800, RZ ;  /* 0x00004800eae07810 */ /* 0x040fe20007ffe0ff */
[----:B------:R-:W-:Y:S01]  /*55d0*/  HMMA.16816.F32.BF16 R116, R148, R146, R116 ;  /* 0x000000929474723c */ /* 0x000fe20000041874 */
[C---:B------:R-:W-:Y:S01]  /*55e0*/  IADD3 R223, R234.reuse, 0x5000, RZ ;  /* 0x00005000eadf7810 */ /* 0x040fe20007ffe0ff */
[----:B------:R-:W3:Y:S01]  /*55f0*/  LDSM.16.M88.4 R144, [R234+0x1800] ;  /* 0x00180000ea90783b */ /* 0x000ee20000000200 */
[----:B------:R-:W-:-:S02]  /*5600*/  IADD3 R222, R234, 0x5800, RZ ;  /* 0x00005800eade7810 */ /* 0x000fc40007ffe0ff */
[C---:B------:R-:W-:Y:S02]  /*5610*/  IADD3 R221, R234.reuse, 0x6000, RZ ;  /* 0x00006000eadd7810 */ /* 0x040fe40007ffe0ff */
[C---:B------:R-:W-:Y:S01]  /*5620*/  IADD3 R220, R234.reuse, 0x6800, RZ ;  /* 0x00006800eadc7810 */ /* 0x040fe20007ffe0ff */
[----:B------:R-:W-:Y:S01]  /*5630*/  HMMA.16816.F32.BF16 R48, R148, R182, R48 ;  /* 0x000000b69430723c */ /* 0x000fe20000041830 */
[----:B------:R-:W-:Y:S01]  /*5640*/  LDSM.16.M88.4 R180, [R234+0x800] ;  /* 0x00080000eab4783b */ /* 0x000fe20000000200 */
[----:B------:R-:W-:-:S06]  /*5650*/  IADD3 R167, R234, 0x7000, RZ ;  /* 0x00007000eaa77810 */ /* 0x000fcc0007ffe0ff */
[C---:B-1----:R-:W-:Y:S08]  /*5660*/  HMMA.16816.F32.BF16 R100, R148.reuse, R140, R100 ;  /* 0x0000008c9464723c */ /* 0x042ff00000041864 */
[C---:B------:R-:W-:Y:S01]  /*5670*/  HMMA.16816.F32.BF16 R96, R148.reuse, R142, R96 ;  /* 0x0000008e9460723c */ /* 0x040fe20000041860 */
[----:B------:R-:W1:Y:S07]  /*5680*/  LDSM.16.M88.4 R140, [R234+0x2000] ;  /* 0x00200000ea8c783b */ /* 0x000e6e0000000200 */
[C---:B------:R-:W-:Y:S08]  /*5690*/  HMMA.16816.F32.BF16 R60, R148.reuse, R184, R60 ;  /* 0x000000b8943c723c */ /* 0x040ff0000004183c */
[----:B------:R-:W-:Y:S01]  /*56a0*/  HMMA.16816.F32.BF16 R56, R148, R186, R56 ;  /* 0x000000ba9438723c */ /* 0x000fe20000041838 */
[----:B------:R-:W4:Y:S07]  /*56b0*/  LDSM.16.M88.4 R184, [R234] ;  /* 0x00000000eab8783b */ /* 0x000f2e0000000200 */
[C---:B---3--:R-:W-:Y:S08]  /*56c0*/  HMMA.16816.F32.BF16 R52, R112.reuse, R144, R52 ;  /* 0x000000907034723c */ /* 0x048ff00000041834 */
[----:B------:R-:W-:Y:S01]  /*56d0*/  HMMA.16816.F32.BF16 R48, R112, R146, R48 ;  /* 0x000000927030723c */ /* 0x000fe20000041830 */
[----:B------:R-:W3:Y:S07]  /*56e0*/  LDSM.16.M88.4 R144, [R234+0x5000] ;  /* 0x00500000ea90783b */ /* 0x000eee0000000200 */
[----:B------:R-:W-:Y:S08]  /*56f0*/  HMMA.16816.F32.BF16 R68, R148, R188, R68 ;  /* 0x000000bc9444723c */ /* 0x000ff00000041844 */
[C---:B-1----:R-:W-:Y:S08]  /*5700*/  HMMA.16816.F32.BF16 R44, R112.reuse, R140, R44 ;  /* 0x0000008c702c723c */ /* 0x042ff0000004182c */
[----:B------:R-:W-:Y:S01]  /*5710*/  HMMA.16816.F32.BF16 R40, R112, R142, R40 ;  /* 0x0000008e7028723c */ /* 0x000fe20000041828 */
[----:B------:R-:W1:Y:S07]  /*5720*/  LDSM.16.M88.4 R140, [R234+0x5800] ;  /* 0x00580000ea8c783b */ /* 0x000e6e0000000200 */
[----:B------:R-:W-:Y:S01]  /*5730*/  HMMA.16816.F32.BF16 R64, R148, R190, R64 ;  /* 0x000000be9440723c */ /* 0x000fe20000041840 */
[----:B------:R-:W5:Y:S07]  /*5740*/  LDSM.16.M88.4 R188, [R165] ;  /* 0x00000000a5bc783b */ /* 0x000f6e0000000200 */
[C---:B----4-:R-:W-:Y:S08]  /*5750*/  HMMA.16816.F32.BF16 R76, R112.reuse, R184, R76 ;  /* 0x000000b8704c723c */ /* 0x050ff0000004184c */
[C---:B---3--:R-:W-:Y:S08]  /*5760*/  HMMA.16816.F32.BF16 R128, R112.reuse, R144, R128 ;  /* 0x000000907080723c */ /* 0x048ff00000041880 */
[----:B------:R-:W-:Y:S01]  /*5770*/  HMMA.16816.F32.BF16 R72, R112, R186, R72 ;  /* 0x000000ba7048723c */ /* 0x000fe20000041848 */
[----:B------:R-:W-:Y:S07]  /*5780*/  LDSM.16.M88.4 R184, [R165+0x800] ;  /* 0x00080000a5b8783b */ /* 0x000fee0000000200 */
[----:B------:R-:W-:Y:S08]  /*5790*/  HMMA.16816.F32.BF16 R36, R148, R172, R36 ;  /* 0x000000ac9424723c */ /* 0x000ff00000041824 */
[C---:B-1----:R-:W-:Y:S08]  /*57a0*/  HMMA.16816.F32.BF16 R120, R112.reuse, R140, R120 ;  /* 0x0000008c7078723c */ /* 0x042ff00000041878 */
[----:B------:R-:W-:Y:S01]  /*57b0*/  HMMA.16816.F32.BF16 R116, R112, R142, R116 ;  /* 0x0000008e7074723c */ /* 0x000fe20000041874 */
[----:B------:R-:W1:Y:S07]  /*57c0*/  LDSM.16.M88.4 R140, [R165+0x5000] ;  /* 0x00500000a58c783b */ /* 0x000e6e0000000200 */
[----:B------:R-:W-:Y:S01]  /*57d0*/  HMMA.16816.F32.BF16 R32, R148, R174, R32 ;  /* 0x000000ae9420723c */ /* 0x000fe20000041820 */
[----:B------:R-:W3:Y:S07]  /*57e0*/  LDSM.16.M88.4 R172, [R234+0x1000] ;  /* 0x00100000eaac783b */ /* 0x000eee0000000200 */
[C---:B------:R-:W-:Y:S08]  /*57f0*/  HMMA.16816.F32.BF16 R68, R112.reuse, R180, R68 ;  /* 0x000000b47044723c */ /* 0x040ff00000041844 */
[----:B------:R-:W-:Y:S01]  /*5800*/  HMMA.16816.F32.BF16 R64, R112, R182, R64 ;  /* 0x000000b67040723c */ /* 0x000fe20000041840 */
[----:B------:R-:W4:Y:S07]  /*5810*/  LDSM.16.M88.4 R180, [R165+0x1000] ;  /* 0x00100000a5b4783b */ /* 0x000f2e0000000200 */
[C---:B-----5:R-:W-:Y:S08]  /*5820*/  HMMA.16816.F32.BF16 R76, R192.reuse, R188, R76 ;  /* 0x000000bcc04c723c */ /* 0x060ff0000004184c */
[C---:B------:R-:W-:Y:S08]  /*5830*/  HMMA.16816.F32.BF16 R72, R192.reuse, R190, R72 ;  /* 0x000000bec048723c */ /* 0x040ff00000041848 */
[----:B-1----:R-:W-:Y:S07]  /*5840*/  HMMA.16816.F32.BF16 R128, R192, R140, R128 ;  /* 0x0000008cc080723c */ /* 0x002fee0000041880 */
[----:B------:R-:W-:Y:S01]  /*5850*/  IADD3 R140, R166, 0x1, RZ ;  /* 0x00000001a68c7810 */ /* 0x000fe20007ffe0ff */
[----:B------:R-:W-:Y:S01]  /*5860*/  HMMA.16816.F32.BF16 R124, R112, R146, R124 ;  /* 0x00000092707c723c */ /* 0x000fe2000004187c */
[----:B--2---:R-:W-:Y:S01]  /*5870*/  FFMA.FTZ R232, R0, UR4, R78 ;  /* 0x0000000400e87c23 */ /* 0x004fe2000801004e */
[----:B------:R-:W-:Y:S01]  /*5880*/  IADD3 R78, R166, 0x11, RZ ;  /* 0x00000011a64e7810 */ /* 0x000fe20007ffe0ff */
[----:B------:R-:W1:Y:S01]  /*5890*/  I2F R141, R140 ;  /* 0x0000008c008d7306 */ /* 0x000e620000201400 */
[C---:B------:R-:W-:Y:S01]  /*58a0*/  ISETP.GE.AND P0, PT, R140.reuse, R212, PT ;  /* 0x000000d48c00720c */ /* 0x040fe20003f06270 */
[----:B------:R-:W-:Y:S01]  /*58b0*/  LDSM.16.M88.4 R144, [R165+0x4800] ;  /* 0x00480000a590783b */ /* 0x000fe20000000200 */
[----:B------:R-:W-:Y:S01]  /*58c0*/  ISETP.GE.AND P1, PT, R140, R179, PT ;  /* 0x000000b38c00720c */ /* 0x000fe20003f26270 */
[----:B------:R-:W-:Y:S01]  /*58d0*/  FFMA.FTZ R0, R0, UR4, R76 ;  /* 0x0000000400007c23 */ /* 0x000fe2000801004c */
[----:B------:R-:W-:Y:S01]  /*58e0*/  HMMA.16816.F32.BF16 R12, R148, R156, R12 ;  /* 0x0000009c940c723c */ /* 0x000fe2000004180c */
[----:B------:R-:W-:Y:S01]  /*58f0*/  FFMA.FTZ R245, R2, UR4, R72 ;  /* 0x0000000402f57c23 */ /* 0x000fe20008010048 */
[----:B------:R-:W-:Y:S01]  /*5900*/  IADD3 R72, R166, 0x18, RZ ;  /* 0x00000018a6487810 */ /* 0x000fe20007ffe0ff */
[----:B------:R-:W-:Y:S01]  /*5910*/  FFMA.FTZ R242, R2, UR4, R74 ;  /* 0x0000000402f27c23 */ /* 0x000fe2000801004a */
[----:B------:R-:W-:Y:S01]  /*5920*/  FSEL R232, R232, -INF , !P4 ;  /* 0xff800000e8e87808 */ /* 0x000fe20006000000 */
[----:B------:R-:W-:Y:S01]  /*5930*/  I2F R74, R78 ;  /* 0x0000004e004a7306 */ /* 0x000fe20000201400 */
[----:B------:R-:W-:-:S02]  /*5940*/  IADD3 R2, R166, 0x19, RZ ;  /* 0x00000019a6027810 */ /* 0x000fc40007ffe0ff */
[C---:B------:R-:W-:Y:S01]  /*5950*/  HMMA.16816.F32.BF16 R8, R148.reuse, R158, R8 ;  /* 0x0000009e9408723c */ /* 0x040fe20000041808 */
[----:B------:R-:W2:Y:S01]  /*5960*/  LDSM.16.M88.4 R156, [R230+0x9000] ;  /* 0x00900000e69c783b */ /* 0x000ea20000000200 */
[----:B------:R-:W-:Y:S01]  /*5970*/  FSEL R242, R242, -INF , !P6 ;  /* 0xff800000f2f27808 */ /* 0x000fe20007000000 */
[C---:B-1----:R-:W-:Y:S01]  /*5980*/  FFMA.FTZ R77, R141.reuse, UR4, R77 ;  /* 0x000000048d4d7c23 */ /* 0x042fe2000801004d */
[----:B------:R-:W-:Y:S01]  /*5990*/  IADD3 R140, R166, 0x9, RZ ;  /* 0x00000009a68c7810 */ /* 0x000fe20007ffe0ff */
[----:B------:R-:W-:Y:S01]  /*59a0*/  FFMA.FTZ R79, R141, UR4, R79 ;  /* 0x000000048d4f7c23 */ /* 0x000fe2000801004f */
[-C--:B------:R-:W-:Y:S02]  /*59b0*/  ISETP.GE.AND P6, PT, R72, R212.reuse, PT ;  /* 0x000000d44800720c */ /* 0x080fe40003fc6270 */
[----:B------:R-:W-:Y:S01]  /*59c0*/  HMMA.16816.F32.BF16 R136, R148, R152, R136 ;  /* 0x000000989488723c */ /* 0x000fe20000041888 */
[C---:B------:R-:W-:Y:S02]  /*59d0*/  ISETP.GE.AND P5, PT, R140.reuse, R212, PT ;  /* 0x000000d48c00720c */ /* 0x040fe40003fa6270 */
[----:B------:R-:W-:-:S02]  /*59e0*/  ISETP.GE.AND P2, PT, R140, R179, PT ;  /* 0x000000b38c00720c */ /* 0x000fc40003f46270 */
[----:B------:R-:W1:Y:S01]  /*59f0*/  I2F R140, R140 ;  /* 0x0000008c008c7306 */ /* 0x000e620000201400 */
[----:B------:R-:W-:Y:S02]  /*5a00*/  FSEL R243, R77, -INF , !P0 ;  /* 0xff8000004df37808 */ /* 0x000fe40004000000 */
[----:B------:R-:W-:Y:S01]  /*5a10*/  HMMA.16816.F32.BF16 R132, R148, R154, R132 ;  /* 0x0000009a9484723c */ /* 0x000fe20000041884 */
[----:B------:R-:W5:Y:S01]  /*5a20*/  LDSM.16.M88.4 R152, [R230+0x9800] ;  /* 0x00980000e698783b */ /* 0x000f620000000200 */
[----:B------:R-:W-:Y:S02]  /*5a30*/  FSEL R229, R79, -INF , !P1 ;  /* 0xff8000004fe57808 */ /* 0x000fe40004800000 */
[C---:B------:R-:W-:Y:S02]  /*5a40*/  ISETP.GE.AND P1, PT, R78.reuse, R212, PT ;  /* 0x000000d44e00720c */ /* 0x040fe40003f26270 */
[----:B------:R-:W-:Y:S02]  /*5a50*/  FSEL R245, R245, -INF , !P3 ;  /* 0xff800000f5f57808 */ /* 0x000fe40005800000 */
[----:B---3--:R-:W-:Y:S01]  /*5a60*/  HMMA.16816.F32.BF16 R60, R112, R172, R60 ;  /* 0x000000ac703c723c */ /* 0x008fe2000004183c */
[----:B------:R-:W-:Y:S01]  /*5a70*/  ISETP.GE.AND P3, PT, R78, R179, PT ;  /* 0x000000b34e00720c */ /* 0x000fe20003f66270 */
[----:B-1----:R-:W-:-:S02]  /*5a80*/  FFMA.FTZ R73, R140, UR4, R73 ;  /* 0x000000048c497c23 */ /* 0x002fc40008010049 */
[----:B------:R-:W-:-:S04]  /*5a90*/  FFMA.FTZ R75, R140, UR4, R75 ;  /* 0x000000048c4b7c23 */ /* 0x000fc8000801004b */
[C---:B------:R-:W-:Y:S01]  /*5aa0*/  HMMA.16816.F32.BF16 R68, R192.reuse, R184, R68 ;  /* 0x000000b8c044723c */ /* 0x040fe20000041844 */
[----:B------:R-:W-:Y:S02]  /*5ab0*/  FSEL R244, R73, -INF , !P5 ;  /* 0xff80000049f47808 */ /* 0x000fe40006800000 */
[----:B------:R-:W-:Y:S02]  /*5ac0*/  ISETP.GE.AND P5, PT, R72, R179, PT ;  /* 0x000000b34800720c */ /* 0x000fe40003fa6270 */
[----:B------:R-:W1:Y:S01]  /*5ad0*/  I2F R72, R72 ;  /* 0x0000004800487306 */ /* 0x000e620000201400 */
[----:B------:R-:W-:Y:S02]  /*5ae0*/  FSEL R228, R75, -INF , !P2 ;  /* 0xff8000004be47808 */ /* 0x000fe40005000000 */
[----:B------:R-:W-:Y:S01]  /*5af0*/  HMMA.16816.F32.BF16 R64, R192, R186, R64 ;  /* 0x000000bac040723c */ /* 0x000fe20000041840 */
[----:B------:R-:W-:-:S07]  /*5b00*/  ISETP.GE.AND P2, PT, R2, R212, PT ;  /* 0x000000d40200720c */ /* 0x000fce0003f46270 */
[----:B------:R-:W-:Y:S07]  /*5b10*/  HMMA.16816.F32.BF16 R124, R192, R142, R124 ;  /* 0x0000008ec07c723c */ /* 0x000fee000004187c */
[----:B------:R-:W-:Y:S01]  /*5b20*/  IADD3 R142, R166, 0x10, RZ ;  /* 0x00000010a68e7810 */ /* 0x000fe20007ffe0ff */
[----:B------:R-:W-:Y:S01]  /*5b30*/  HMMA.16816.F32.BF16 R56, R112, R174, R56 ;  /* 0x000000ae7038723c */ /* 0x000fe20000041838 */
[----:B------:R-:W3:Y:S01]  /*5b40*/  LDSM.16.M88.4 R172, [R165+0x1800] ;  /* 0x00180000a5ac783b */ /* 0x000ee20000000200 */
[----:B------:R-:W-:Y:S01]  /*5b50*/  FFMA.FTZ R227, R74, UR4, R69 ;  /* 0x000000044ae37c23 */ /* 0x000fe20008010045 */
[----:B------:R-:W2:Y:S01]  /*5b60*/  I2F R77, R142 ;  /* 0x0000008e004d7306 */ /* 0x000ea20000201400 */
[----:B------:R-:W-:Y:S01]  /*5b70*/  ISETP.GE.AND P0, PT, R142, R179, PT ;  /* 0x000000b38e00720c */ /* 0x000fe20003f06270 */
[----:B------:R-:W-:Y:S01]  /*5b80*/  FFMA.FTZ R71, R74, UR4, R71 ;  /* 0x000000044a477c23 */ /* 0x000fe20008010047 */
[----:B------:R-:W-:-:S02]  /*5b90*/  ISETP.GE.AND P4, PT, R142, R212, PT ;  /* 0x000000d48e00720c */ /* 0x000fc40003f86270 */
[C---:B------:R-:W-:Y:S01]  /*5ba0*/  HMMA.16816.F32.BF16 R28, R148.reuse, R168, R28 ;  /* 0x000000a8941c723c */ /* 0x040fe2000004181c */
[----:B-1----:R-:W-:Y:S01]  /*5bb0*/  FFMA.FTZ R64, R72, UR4, R64 ;  /* 0x0000000448407c23 */ /* 0x002fe20008010040 */
[----:B------:R-:W-:Y:S01]  /*5bc0*/  IADD3 R69, R166, 0x21, RZ ;  /* 0x00000021a6457810 */ /* 0x000fe20007ffe0ff */
[----:B------:R-:W-:Y:S01]  /*5bd0*/  FFMA.FTZ R215, R72, UR4, R66 ;  /* 0x0000000448d77c23 */ /* 0x000fe20008010042 */
[----:B------:R-:W-:Y:S02]  /*5be0*/  FSEL R227, R227, -INF , !P1 ;  /* 0xff800000e3e37808 */ /* 0x000fe40004800000 */
[----:B------:R-:W-:Y:S02]  /*5bf0*/  FSEL R219, R64, -INF , !P6 ;  /* 0xff80000040db7808 */ /* 0x000fe40007000000 */
[----:B------:R-:W-:Y:S01]  /*5c00*/  HMMA.16816.F32.BF16 R24, R148, R170, R24 ;  /* 0x000000aa9418723c */ /* 0x000fe20000041818 */
[----:B------:R-:W1:Y:S01]  /*5c10*/  LDSM.16.M88.4 R168, [R234+0x2800] ;  /* 0x00280000eaa8783b */ /* 0x000e620000000200 */
[----:B------:R-:W3:Y:S01]  /*5c20*/  I2F R64, R69 ;  /* 0x0000004500407306 */ /* 0x000ee20000201400 */
[C---:B--2---:R-:W-:Y:S01]  /*5c30*/  FFMA.FTZ R241, R77.reuse, UR4, R68 ;  /* 0x000000044df17c23 */ /* 0x044fe20008010044 */
[----:B------:R-:W-:Y:S01]  /*5c40*/  IADD3 R68, R166, 0x20, RZ ;  /* 0x00000020a6447810 */ /* 0x000fe20007ffe0ff */
[----:B------:R-:W-:Y:S01]  /*5c50*/  FFMA.FTZ R70, R77, UR4, R70 ;  /* 0x000000044d467c23 */ /* 0x000fe20008010046 */
[----:B------:R-:W-:-:S02]  /*5c60*/  FSEL R216, R71, -INF , !P3 ;  /* 0xff80000047d87808 */ /* 0x000fc40005800000 */
[----:B----4-:R-:W-:Y:S01]  /*5c70*/  HMMA.16816.F32.BF16 R60, R192, R180, R60 ;  /* 0x000000b4c03c723c */ /* 0x010fe2000004183c */
[----:B------:R-:W-:Y:S02]  /*5c80*/  FSEL R241, R241, -INF , !P4 ;  /* 0xff800000f1f17808 */ /* 0x000fe40006000000 */
[----:B------:R-:W-:Y:S02]  /*5c90*/  FSEL R217, R70, -INF , !P0 ;  /* 0xff80000046d97808 */ /* 0x000fe40004000000 */
[CC--:B------:R-:W-:Y:S02]  /*5ca0*/  ISETP.GE.AND P0, PT, R68.reuse, R212.reuse, PT ;  /* 0x000000d44400720c */ /* 0x0c0fe40003f06270 */
[-C--:B------:R-:W-:Y:S01]  /*5cb0*/  ISETP.GE.AND P1, PT, R68, R179.reuse, PT ;  /* 0x000000b34400720c */ /* 0x080fe20003f26270 */
[----:B------:R-:W-:Y:S01]  /*5cc0*/  HMMA.16816.F32.BF16 R20, R148, R160, R20 ;  /* 0x000000a09414723c */ /* 0x000fe20000041814 */
[----:B------:R-:W-:Y:S01]  /*5cd0*/  ISETP.GE.AND P4, PT, R2, R179, PT ;  /* 0x000000b30200720c */ /* 0x000fe20003f86270 */
[----:B------:R-:W2:Y:S01]  /*5ce0*/  I2F R68, R68 ;  /* 0x0000004400447306 */ /* 0x000ea20000201400 */
[----:B------:R-:W-:-:S02]  /*5cf0*/  ISETP.GE.AND P3, PT, R69, R212, PT ;  /* 0x000000d44500720c */ /* 0x000fc40003f66270 */
[----:B------:R-:W-:Y:S02]  /*5d00*/  IADD3 R66, R166, 0x28, RZ ;  /* 0x00000028a6427810 */ /* 0x000fe40007ffe0ff */
[----:B------:R-:W-:Y:S01]  /*5d10*/  FSEL R215, R215, -INF , !P5 ;  /* 0xff800000d7d77808 */ /* 0x000fe20006800000 */
[----:B------:R-:W-:Y:S01]  /*5d20*/  HMMA.16816.F32.BF16 R16, R148, R162, R16 ;  /* 0x000000a29410723c */ /* 0x000fe20000041810 */
[----:B------:R-:W-:Y:S01]  /*5d30*/  LDSM.16.M88.4 R160, [R234+0x3000] ;  /* 0x00300000eaa0783b */ /* 0x000fe20000000200 */
[----:B------:R-:W4:Y:S01]  /*5d40*/  I2F R2, R2 ;  /* 0x0000000200027306 */ /* 0x000f220000201400 */
[----:B------:R-:W-:Y:S02]  /*5d50*/  ISETP.GE.AND P6, PT, R69, R179, PT ;  /* 0x000000b34500720c */ /* 0x000fe40003fc6270 */
[----:B------:R-:W-:-:S03]  /*5d60*/  ISETP.GE.AND P5, PT, R66, R212, PT ;  /* 0x000000d44200720c */ /* 0x000fc60003fa6270 */
[C---:B------:R-:W-:Y:S01]  /*5d70*/  HMMA.16816.F32.BF16 R92, R148.reuse, R156, R92 ;  /* 0x0000009c945c723c */ /* 0x040fe2000004185c */
[----:B---3--:R-:W-:Y:S01]  /*5d80*/  FFMA.FTZ R211, R64, UR4, R61 ;  /* 0x0000000440d37c23 */ /* 0x008fe2000801003d */
[----:B------:R-:W-:Y:S01]  /*5d90*/  IADD3 R61, R166, 0x31, RZ ;  /* 0x00000031a63d7810 */ /* 0x000fe20007ffe0ff */
[----:B--2---:R-:W-:Y:S01]  /*5da0*/  FFMA.FTZ R213, R68, UR4, R60 ;  /* 0x0000000444d57c23 */ /* 0x004fe2000801003c */
[----:B------:R-:W-:Y:S01]  /*5db0*/  IADD3 R60, R166, 0x30, RZ ;  /* 0x00000030a63c7810 */ /* 0x000fe20007ffe0ff */
[----:B------:R-:W-:Y:S01]  /*5dc0*/  FFMA.FTZ R208, R68, UR4, R62 ;  /* 0x0000000444d07c23 */ /* 0x000fe2000801003e */
[----:B------:R-:W-:Y:S01]  /*5dd0*/  FSEL R211, R211, -INF , !P3 ;  /* 0xff800000d3d37808 */ /* 0x000fe20005800000 */
[----:B------:R-:W-:Y:S01]  /*5de0*/  FFMA.FTZ R63, R64, UR4, R63 ;  /* 0x00000004403f7c23 */ /* 0x000fe2000801003f */
[C---:B------:R-:W-:Y:S01]  /*5df0*/  HMMA.16816.F32.BF16 R88, R148.reuse, R158, R88 ;  /* 0x0000009e9458723c */ /* 0x040fe20000041858 */
[----:B------:R-:W-:Y:S01]  /*5e00*/  ISETP.GE.AND P3, PT, R60, R179, PT ;  /* 0x000000b33c00720c */ /* 0x000fe20003f66270 */
[----:B----4-:R-:W-:Y:S01]  /*5e10*/  FFMA.FTZ R218, R2, UR4, R65 ;  /* 0x0000000402da7c23 */ /* 0x010fe20008010041 */
[----:B------:R-:W-:Y:S01]  /*5e20*/  IADD3 R65, R166, 0x29, RZ ;  /* 0x00000029a6417810 */ /* 0x000fe20007ffe0ff */
[----:B------:R-:W-:Y:S01]  /*5e30*/  FFMA.FTZ R67, R2, UR4, R67 ;  /* 0x0000000402437c23 */ /* 0x000fe20008010043 */
[----:B------:R-:W-:Y:S01]  /*5e40*/  FSEL R208, R208, -INF , !P1 ;  /* 0xff800000d0d07808 */ /* 0x000fe20004800000 */
[----:B------:R2:W3:Y:S01]  /*5e50*/  I2F R2, R66 ;  /* 0x0000004200027306 */ /* 0x0004e20000201400 */
[----:B------:R-:W-:Y:S01]  /*5e60*/  ISETP.GE.AND P1, PT, R60, R212, PT ;  /* 0x000000d43c00720c */ /* 0x000fe20003f26270 */
[----:B-----5:R-:W-:Y:S01]  /*5e70*/  HMMA.16816.F32.BF16 R84, R148, R152, R84 ;  /* 0x000000989454723c */ /* 0x020fe20000041854 */
[----:B------:R-:W-:Y:S01]  /*5e80*/  LDSM.16.M88.4 R156, [R234+0x3800] ;  /* 0x00380000ea9c783b */ /* 0x000fe20000000200 */
[----:B------:R-:W-:-:S02]  /*5e90*/  FSEL R218, R218, -INF , !P2 ;  /* 0xff800000dada7808 */ /* 0x000fc40005000000 */
[----:B------:R-:W-:Y:S02]  /*5ea0*/  FSEL R214, R67, -INF , !P4 ;  /* 0xff80000043d67808 */ /* 0x000fe40006000000 */
[----:B------:R-:W4:Y:S01]  /*5eb0*/  I2F R62, R65 ;  /* 0x00000041003e7306 */ /* 0x000f220000201400 */
[-C--:B------:R-:W-:Y:S01]  /*5ec0*/  ISETP.GE.AND P2, PT, R66, R179.reuse, PT ;  /* 0x000000b34200720c */ /* 0x080fe20003f46270 */
[----:B------:R-:W-:Y:S01]  /*5ed0*/  HMMA.16816.F32.BF16 R80, R148, R154, R80 ;  /* 0x0000009a9450723c */ /* 0x000fe20000041850 */
[----:B------:R-:W5:Y:S01]  /*5ee0*/  LDSM.16.M88.4 R148, [R234+0x4800] ;  /* 0x00480000ea94783b */ /* 0x000f620000000200 */
[----:B------:R-:W-:Y:S02]  /*5ef0*/  ISETP.GE.AND P4, PT, R65, R212, PT ;  /* 0x000000d44100720c */ /* 0x000fe40003f86270 */
[----:B------:R-:W-:Y:S01]  /*5f00*/  FSEL R213, R213, -INF , !P0 ;  /* 0xff800000d5d57808 */ /* 0x000fe20004000000 */
[----:B------:R-:W5:Y:S01]  /*5f10*/  LDSM.16.M88.4 R152, [R234+0x4000] ;  /* 0x00400000ea98783b */ /* 0x000f620000000200 */
[----:B------:R-:W1:Y:S01]  /*5f20*/  I2F R60, R60 ;  /* 0x0000003c003c7306 */ /* 0x000e620000201400 */
[----:B------:R-:W-:Y:S01]  /*5f30*/  ISETP.GE.AND P0, PT, R65, R179, PT ;  /* 0x000000b34100720c */ /* 0x000fe20003f06270 */
[----:B------:R-:W-:Y:S01]  /*5f40*/  HMMA.16816.F32.BF16 R56, R192, R182, R56 ;  /* 0x000000b6c038723c */ /* 0x000fe20000041838 */
[----:B------:R-:W-:-:S02]  /*5f50*/  FSEL R206, R63, -INF , !P6 ;  /* 0xff8000003fce7808 */ /* 0x000fc40007000000 */
[----:B------:R-:W-:Y:S02]  /*5f60*/  ISETP.GE.AND P6, PT, R61, R212, PT ;  /* 0x000000d43d00720c */ /* 0x000fe40003fc6270 */
[C---:B------:R-:W-:Y:S02]  /*5f70*/  IADD3 R63, R166.reuse, 0x99, RZ ;  /* 0x00000099a63f7810 */ /* 0x040fe40007ffe0ff */
[----:B--2---:R-:W-:Y:S01]  /*5f80*/  IADD3 R66, R166, 0xa0, RZ ;  /* 0x000000a0a6427810 */ /* 0x004fe20007ffe0ff */
[----:B------:R-:W-:Y:S08]  /*5f90*/  HMMA.16816.F32.BF16 R52, R192, R172, R52 ;  /* 0x000000acc034723c */ /* 0x000ff00000041834 */
[C---:B-1----:R-:W-:Y:S08]  /*5fa0*/  HMMA.16816.F32.BF16 R36, R112.reuse, R168, R36 ;  /* 0x000000a87024723c */ /* 0x042ff00000041824 */
[----:B------:R-:W-:Y:S01]  /*5fb0*/  HMMA.16816.F32.BF16 R32, R112, R170, R32 ;  /* 0x000000aa7020723c */ /* 0x000fe20000041820 */
[----:B------:R-:W1:Y:S01]  /*5fc0*/  LDSM.16.M88.4 R168, [R165+0x2000] ;  /* 0x00200000a5a8783b */ /* 0x000e620000000200 */
[----:B---3--:R-:W-:Y:S01]  /*5fd0*/  FFMA.FTZ R210, R2, UR4, R56 ;  /* 0x0000000402d27c23 */ /* 0x008fe20008010038 */
[----:B------:R-:W-:Y:S01]  /*5fe0*/  IADD3 R56, R166, 0x38, RZ ;  /* 0x00000038a6387810 */ /* 0x000fe20007ffe0ff */
[----:B------:R-:W-:-:S02]  /*5ff0*/  FFMA.FTZ R58, R2, UR4, R58 ;  /* 0x00000004023a7c23 */ /* 0x000fc4000801003a */
[----:B----4-:R-:W-:Y:S01]  /*6000*/  FFMA.FTZ R209, R62, UR4, R57 ;  /* 0x000000043ed17c23 */ /* 0x010fe20008010039 */
[----:B------:R-:W-:Y:S01]  /*6010*/  IADD3 R57, R166, 0x39, RZ ;  /* 0x00000039a6397810 */ /* 0x000fe20007ffe0ff */
[----:B------:R-:W-:Y:S01]  /*6020*/  HMMA.16816.F32.BF16 R48, R192, R174, R48 ;  /* 0x000000aec030723c */ /* 0x000fe20000041830 */
[----:B------:R-:W-:Y:S01]  /*6030*/  FFMA.FTZ R52, R60, UR4, R52 ;  /* 0x000000043c347c23 */ /* 0x000fe20008010034 */
[----:B------:R-:W-:Y:S01]  /*6040*/  FSEL R207, R58, -INF , !P2 ;  /* 0xff8000003acf7808 */ /* 0x000fe20005000000 */
[----:B------:R-:W2:Y:S01]  /*6050*/  I2F R2, R61 ;  /* 0x0000003d00027306 */ /* 0x000ea20000201400 */
[----:B------:R-:W-:Y:S01]  /*6060*/  FSEL R209, R209, -INF , !P4 ;  /* 0xff800000d1d17808 */ /* 0x000fe20006000000 */
[----:B------:R-:W-:Y:S01]  /*6070*/  FFMA.FTZ R59, R62, UR4, R59 ;  /* 0x000000043e3b7c23 */ /* 0x000fe2000801003b */
[----:B------:R-:W-:Y:S01]  /*6080*/  ISETP.GE.AND P2, PT, R56, R212, PT ;  /* 0x000000d43800720c */ /* 0x000fe20003f46270 */
[----:B------:R-:W-:Y:S01]  /*6090*/  FFMA.FTZ R143, R60, UR4, R54 ;  /* 0x000000043c8f7c23 */ /* 0x000fe20008010036 */
[----:B-----5:R-:W-:Y:S01]  /*60a0*/  HMMA.16816.F32.BF16 R136, R112, R148, R136 ;  /* 0x000000947088723c */ /* 0x020fe20000041888 */
[----:B------:R-:W-:Y:S01]  /*60b0*/  ISETP.GE.AND P4, PT, R56, R179, PT ;  /* 0x000000b33800720c */ /* 0x000fe20003f86270 */
[----:B------:R-:W-:Y:S01]  /*60c0*/  LDSM.16.M88.4 R172, [R165+0x5800] ;  /* 0x00580000a5ac783b */ /* 0x000fe20000000200 */
[----:B------:R-:W-:Y:S01]  /*60d0*/  FSEL R140, R52, -INF , !P1 ;  /* 0xff800000348c7808 */ /* 0x000fe20004800000 */
[----:B------:R-:W3:Y:S01]  /*60e0*/  I2F R56, R56 ;  /* 0x0000003800387306 */ /* 0x000ee20000201400 */
[----:B------:R-:W-:-:S02]  /*60f0*/  IADD3 R54, R166, 0x40, RZ ;  /* 0x00000040a6367810 */ /* 0x000fc40007ffe0ff */
[----:B------:R-:W-:Y:S01]  /*6100*/  FSEL R210, R210, -INF , !P5 ;  /* 0xff800000d2d27808 */ /* 0x000fe20006800000 */
[C---:B------:R-:W-:Y:S01]  /*6110*/  HMMA.16816.F32.BF16 R28, R112.reuse, R160, R28 ;  /* 0x000000a0701c723c */ /* 0x040fe2000004181c */
[-C--:B------:R-:W-:Y:S01]  /*6120*/  ISETP.GE.AND P5, PT, R61, R179.reuse, PT ;  /* 0x000000b33d00720c */ /* 0x080fe20003fa6270 */
[----:B--2---:R-:W-:Y:S02]  /*6130*/  FFMA.FTZ R55, R2, UR4, R55 ;  /* 0x0000000402377c23 */ /* 0x004fe40008010037 */
[----:B------:R-:W2:Y:S01]  /*6140*/  I2F R52, R57 ;  /* 0x0000003900347306 */ /* 0x000ea20000201400 */
[----:B------:R-:W-:Y:S02]  /*6150*/  FSEL R143, R143, -INF , !P3 ;  /* 0xff8000008f8f7808 */ /* 0x000fe40005800000 */
[----:B------:R-:W-:Y:S01]  /*6160*/  ISETP.GE.AND P1, PT, R57, R179, PT ;  /* 0x000000b33900720c */ /* 0x000fe20003f26270 */
[----:B------:R-:W-:Y:S01]  /*6170*/  HMMA.16816.F32.BF16 R24, R112, R162, R24 ;  /* 0x000000a27018723c */ /* 0x000fe20000041818 */
[----:B------:R-:W4:Y:S01]  /*6180*/  LDSM.16.M88.4 R160, [R165+0x2800] ;  /* 0x00280000a5a0783b */ /* 0x000f220000000200 */
[----:B------:R-:W-:Y:S01]  /*6190*/  ISETP.GE.AND P3, PT, R54, R212, PT ;  /* 0x000000d43600720c */ /* 0x000fe20003f66270 */
[----:B---3--:R-:W-:Y:S01]  /*61a0*/  FFMA.FTZ R141, R56, UR4, R48 ;  /* 0x00000004388d7c23 */ /* 0x008fe20008010030 */
[----:B------:R-:W-:-:S02]  /*61b0*/  IADD3 R48, R166, 0x48, RZ ;  /* 0x00000048a6307810 */ /* 0x000fc40007ffe0ff */
[----:B------:R-:W-:Y:S02]  /*61c0*/  IADD3 R61, R166, 0x98, RZ ;  /* 0x00000098a63d7810 */ /* 0x000fe40007ffe0ff */
[----:B------:R-:W-:Y:S01]  /*61d0*/  HMMA.16816.F32.BF16 R132, R112, R150, R132 ;  /* 0x000000967084723c */ /* 0x000fe20000041884 */
[----:B------:R-:W3:Y:S01]  /*61e0*/  LDSM.16.M88.4 R148, [R165+0x4000] ;  /* 0x00400000a594783b */ /* 0x000ee20000000200 */
[----:B------:R-:W-:Y:S01]  /*61f0*/  FSEL R141, R141, -INF , !P2 ;  /* 0xff8000008d8d7808 */ /* 0x000fe20005000000 */
[----:B--2---:R-:W-:Y:S01]  /*6200*/  FFMA.FTZ R142, R52, UR4, R49 ;  /* 0x00000004348e7c23 */ /* 0x004fe20008010031 */
[----:B------:R-:W-:Y:S01]  /*6210*/  IADD3 R49, R166, 0x49, RZ ;  /* 0x00000049a6317810 */ /* 0x000fe20007ffe0ff */
[----:B------:R-:W-:-:S03]  /*6220*/  FFMA.FTZ R51, R52, UR4, R51 ;  /* 0x0000000434337c23 */ /* 0x000fc60008010033 */
[C---:B------:R-:W-:Y:S08]  /*6230*/  HMMA.16816.F32.BF16 R12, R112.reuse, R152, R12 ;  /* 0x00000098700c723c */ /* 0x040ff0000004180c */
[----:B------:R-:W-:Y:S01]  /*6240*/  HMMA.16816.F32.BF16 R8, R112, R154, R8 ;  /* 0x0000009a7008723c */ /* 0x000fe20000041808 */
[----:B------:R-:W2:Y:S07]  /*6250*/  LDSM.16.M88.4 R152, [R165+0x3800] ;  /* 0x00380000a598783b */ /* 0x000eae0000000200 */
[----:B-1----:R-:W-:Y:S08]  /*6260*/  HMMA.16816.F32.BF16 R44, R192, R168, R44 ;  /* 0x000000a8c02c723c */ /* 0x002ff0000004182c */
[----:B------:R-:W-:Y:S07]  /*6270*/  HMMA.16816.F32.BF16 R104, R112, R202, R104 ;  /* 0x000000ca7068723c */ /* 0x000fee0000041868 */
[----:B------:R-:W-:Y:S01]  /*6280*/  FSEL R203, R59, -INF , !P0 ;  /* 0xff8000003bcb7808 */ /* 0x000fe20004000000 */
[----:B------:R-:W-:Y:S01]  /*6290*/  HMMA.16816.F32.BF16 R40, R192, R170, R40 ;  /* 0x000000aac028723c */ /* 0x000fe20000041828 */
[----:B------:R-:W-:Y:S01]  /*62a0*/  ISETP.GE.AND P0, PT, R57, R212, PT ;  /* 0x000000d43900720c */ /* 0x000fe20003f06270 */
[----:B------:R-:W-:Y:S01]  /*62b0*/  FFMA.FTZ R202, R2, UR4, R53 ;  /* 0x0000000402ca7c23 */ /* 0x000fe20008010035 */
[----:B------:R-:W-:Y:S01]  /*62c0*/  IADD3 R53, R166, 0x41, RZ ;  /* 0x00000041a6357810 */ /* 0x000fe20007ffe0ff */
[----:B------:R-:W1:Y:S01]  /*62d0*/  I2F R2, R54 ;  /* 0x0000003600027306 */ /* 0x000e620000201400 */
[----:B------:R-:W-:-:S02]  /*62e0*/  FSEL R142, R142, -INF , !P0 ;  /* 0xff8000008e8e7808 */ /* 0x000fc40004000000 */
[-C--:B------:R-:W-:Y:S01]  /*62f0*/  ISETP.GE.AND P0, PT, R48, R179.reuse, PT ;  /* 0x000000b33000720c */ /* 0x080fe20003f06270 */
[----:B------:R-:W-:Y:S01]  /*6300*/  HMMA.16816.F32.BF16 R136, R192, R144, R136 ;  /* 0x00000090c088723c */ /* 0x000fe20000041888 */
[----:B------:R-:W-:Y:S02]  /*6310*/  FSEL R202, R202, -INF , !P6 ;  /* 0xff800000caca7808 */ /* 0x000fe40007000000 */
[-C--:B------:R-:W-:Y:S02]  /*6320*/  ISETP.GE.AND P6, PT, R54, R179.reuse, PT ;  /* 0x000000b33600720c */ /* 0x080fe40003fc6270 */
[----:B------:R-:W-:Y:S02]  /*6330*/  ISETP.GE.AND P2, PT, R53, R179, PT ;  /* 0x000000b33500720c */ /* 0x000fe40003f46270 */
[----:B------:R-:W-:Y:S01]  /*6340*/  FFMA.FTZ R145, R56, UR4, R50 ;  /* 0x0000000438917c23 */ /* 0x000fe20008010032 */
[----:B------:R-:W-:Y:S01]  /*6350*/  HMMA.16816.F32.BF16 R20, R112, R156, R20 ;  /* 0x0000009c7014723c */ /* 0x000fe20000041814 */
[----:B------:R-:W5:Y:S01]  /*6360*/  I2F R50, R53 ;  /* 0x0000003500327306 */ /* 0x000f620000201400 */
[----:B------:R-:W-:-:S02]  /*6370*/  FSEL R144, R55, -INF , !P5 ;  /* 0xff80000037907808 */ /* 0x000fc40006800000 */
[----:B------:R-:W-:Y:S01]  /*6380*/  FSEL R145, R145, -INF , !P4 ;  /* 0xff80000091917808 */ /* 0x000fe20006000000 */
[----:B-1----:R-:W-:Y:S01]  /*6390*/  FFMA.FTZ R46, R2, UR4, R46 ;  /* 0x00000004022e7c23 */ /* 0x002fe2000801002e */
[-C--:B------:R-:W-:Y:S02]  /*63a0*/  ISETP.GE.AND P4, PT, R48, R212.reuse, PT ;  /* 0x000000d43000720c */ /* 0x080fe40003f86270 */
[----:B------:R-:W-:Y:S01]  /*63b0*/  HMMA.16816.F32.BF16 R16, R112, R158, R16 ;  /* 0x0000009e7010723c */ /* 0x000fe20000041810 */
[----:B------:R-:W1:Y:S01]  /*63c0*/  LDSM.16.M88.4 R156, [R165+0x3000] ;  /* 0x00300000a59c783b */ /* 0x000e620000000200 */
[----:B------:R-:W2:Y:S01]  /*63d0*/  I2F R48, R48 ;  /* 0x0000003000307306 */ /* 0x000ea20000201400 */
[----:B------:R-:W-:-:S05]  /*63e0*/  ISETP.GE.AND P5, PT, R53, R212, PT ;  /* 0x000000d43500720c */ /* 0x000fca0003fa6270 */
[----:B----4-:R-:W-:Y:S01]  /*63f0*/  HMMA.16816.F32.BF16 R36, R192, R160, R36 ;  /* 0x000000a0c024723c */ /* 0x010fe20000041824 */
[----:B-----5:R-:W-:-:S07]  /*6400*/  FFMA.FTZ R47, R50, UR4, R47 ;  /* 0x00000004322f7c23 */ /* 0x020fce000801002f */
[----:B---3--:R-:W-:Y:S01]  /*6410*/  HMMA.16816.F32.BF16 R12, R192, R148, R12 ;  /* 0x00000094c00c723c */ /* 0x008fe2000004180c */
[----:B--2---:R-:W-:-:S06]  /*6420*/  FFMA.FTZ R40, R48, UR4, R40 ;  /* 0x0000000430287c23 */ /* 0x004fcc0008010028 */
[----:B------:R-:W-:Y:S01]  /*6430*/  FFMA.FTZ R148, R2, UR4, R44 ;  /* 0x0000000402947c23 */ /* 0x000fe2000801002c */
[C---:B------:R-:W-:Y:S01]  /*6440*/  HMMA.16816.F32.BF16 R132, R192.reuse, R146, R132 ;  /* 0x00000092c084723c */ /* 0x040fe20000041884 */
[----:B------:R-:W-:Y:S01]  /*6450*/  IADD3 R44, R166, 0x50, RZ ;  /* 0x00000050a62c7810 */ /* 0x000fe20007ffe0ff */
[----:B------:R-:W2:Y:S02]  /*6460*/  I2F R2, R49 ;  /* 0x0000003100027306 */ /* 0x000ea40000201400 */
[----:B------:R-:W-:Y:S02]  /*6470*/  FSEL R148, R148, -INF , !P3 ;  /* 0xff80000094947808 */ /* 0x000fe40005800000 */
[----:B------:R-:W-:Y:S01]  /*6480*/  ISETP.GE.AND P3, PT, R49, R179, PT ;  /* 0x000000b33100720c */ /* 0x000fe20003f66270 */
[----:B------:R-:W-:Y:S01]  /*6490*/  FFMA.FTZ R147, R50, UR4, R45 ;  /* 0x0000000432937c23 */ /* 0x000fe2000801002d */
[----:B------:R-:W-:Y:S01]  /*64a0*/  IADD3 R45, R166, 0x51, RZ ;  /* 0x00000051a62d7810 */ /* 0x000fe20007ffe0ff */
[----:B------:R-:W-:Y:S01]  /*64b0*/  HMMA.16816.F32.BF16 R20, R192, R152, R20 ;  /* 0x00000098c014723c */ /* 0x000fe20000041814 */
[----:B------:R-:W-:-:S02]  /*64c0*/  FSEL R146, R51, -INF , !P1 ;  /* 0xff80000033927808 */ /* 0x000fc40004800000 */
[----:B------:R-:W-:Y:S02]  /*64d0*/  FSEL R147, R147, -INF , !P5 ;  /* 0xff80000093937808 */ /* 0x000fe40006800000 */
[----:B------:R-:W-:Y:S02]  /*64e0*/  ISETP.GE.AND P5, PT, R44, R179, PT ;  /* 0x000000b32c00720c */ /* 0x000fe40003fa6270 */
[----:B------:R-:W-:Y:S01]  /*64f0*/  FSEL R152, R46, -INF , !P6 ;  /* 0xff8000002e987808 */ /* 0x000fe20007000000 */
[C---:B------:R-:W-:Y:S01]  /*6500*/  HMMA.16816.F32.BF16 R8, R192.reuse, R150, R8 ;  /* 0x00000096c008723c */ /* 0x040fe20000041808 */
[-C--:B------:R-:W-:Y:S01]  /*6510*/  ISETP.GE.AND P6, PT, R44, R212.reuse, PT ;  /* 0x000000d42c00720c */ /* 0x080fe20003fc6270 */
[C---:B--2---:R-:W-:Y:S01]  /*6520*/  FFMA.FTZ R43, R2.reuse, UR4, R43 ;  /* 0x00000004022b7c23 */ /* 0x044fe2000801002b */
[----:B------:R-:W2:Y:S01]  /*6530*/  I2F R44, R44 ;  /* 0x0000002c002c7306 */ /* 0x000ea20000201400 */
[----:B------:R-:W-:Y:S02]  /*6540*/  FSEL R153, R47, -INF , !P2 ;  /* 0xff8000002f997808 */ /* 0x000fe40005000000 */
[-C--:B------:R-:W-:Y:S01]  /*6550*/  ISETP.GE.AND P2, PT, R45, R212.reuse, PT ;  /* 0x000000d42d00720c */ /* 0x080fe20003f46270 */
[----:B------:R-:W-:Y:S01]  /*6560*/  FFMA.FTZ R151, R2, UR4, R41 ;  /* 0x0000000402977c23 */ /* 0x000fe20008010029 */
[----:B------:R-:W-:Y:S01]  /*6570*/  FSEL R150, R40, -INF , !P4 ;  /* 0xff80000028967808 */ /* 0x000fe20006000000 */
[----:B------:R-:W-:Y:S01]  /*6580*/  HMMA.16816.F32.BF16 R32, R192, R162, R32 ;  /* 0x000000a2c020723c */ /* 0x000fe20000041820 */
[----:B------:R-:W-:Y:S01]  /*6590*/  IADD3 R41, R166, 0x59, RZ ;  /* 0x00000059a6297810 */ /* 0x000fe20007ffe0ff */
[----:B------:R-:W3:Y:S01]  /*65a0*/  I2F R40, R45 ;  /* 0x0000002d00287306 */ /* 0x000ee20000201400 */
[----:B------:R-:W-:-:S02]  /*65b0*/  ISETP.GE.AND P1, PT, R49, R212, PT ;  /* 0x000000d43100720c */ /* 0x000fc40003f26270 */
[----:B------:R-:W-:Y:S02]  /*65c0*/  ISETP.GE.AND P4, PT, R45, R179, PT ;  /* 0x000000b32d00720c */ /* 0x000fe40003f86270 */
[----:B------:R-:W-:Y:S01]  /*65d0*/  FSEL R151, R151, -INF , !P1 ;  /* 0xff80000097977808 */ /* 0x000fe20004800000 */
[C---:B-1----:R-:W-:Y:S01]  /*65e0*/  HMMA.16816.F32.BF16 R28, R192.reuse, R156, R28 ;  /* 0x0000009cc01c723c */ /* 0x042fe2000004181c */
[C---:B--2---:R-:W-:Y:S02]  /*65f0*/  FFMA.FTZ R162, R44.reuse, UR4, R38 ;  /* 0x000000042ca27c23 */ /* 0x044fe40008010026 */
[----:B------:R-:W1:Y:S04]  /*6600*/  I2F R38, R41 ;  /* 0x0000002900267306 */ /* 0x000e680000201400 */
[----:B------:R-:W-:Y:S01]  /*6610*/  FFMA.FTZ R157, R44, UR4, R36 ;  /* 0x000000042c9d7c23 */ /* 0x000fe20008010024 */
[----:B------:R-:W-:Y:S01]  /*6620*/  HMMA.16816.F32.BF16 R16, R192, R154, R16 ;  /* 0x0000009ac010723c */ /* 0x000fe20000041810 */
[----:B------:R-:W-:Y:S01]  /*6630*/  IADD3 R36, R166, 0x60, RZ ;  /* 0x00000060a6247810 */ /* 0x000fe20007ffe0ff */
[----:B---3--:R-:W-:Y:S01]  /*6640*/  FFMA.FTZ R156, R40, UR4, R37 ;  /* 0x00000004289c7c23 */ /* 0x008fe20008010025 */
[----:B------:R-:W-:Y:S01]  /*6650*/  FSEL R162, R162, -INF , !P5 ;  /* 0xff800000a2a27808 */ /* 0x000fe20006800000 */
[----:B------:R-:W-:Y:S01]  /*6660*/  FFMA.FTZ R39, R40, UR4, R39 ;  /* 0x0000000428277c23 */ /* 0x000fe20008010027 */
[----:B------:R-:W-:-:S02]  /*6670*/  ISETP.GE.AND P5, PT, R36, R212, PT ;  /* 0x000000d42400720c */ /* 0x000fc40003fa6270 */
[----:B------:R-:W-:Y:S01]  /*6680*/  FFMA.FTZ R154, R48, UR4, R42 ;  /* 0x00000004309a7c23 */ /* 0x000fe2000801002a */
[----:B------:R-:W-:Y:S01]  /*6690*/  IADD3 R42, R166, 0x58, RZ ;  /* 0x00000058a62a7810 */ /* 0x000fe20007ffe0ff */
[----:B------:R-:W-:Y:S01]  /*66a0*/  HMMA.16816.F32.BF16 R24, R192, R158, R24 ;  /* 0x0000009ec018723c */ /* 0x000fe20000041818 */
[----:B------:R-:W-:Y:S02]  /*66b0*/  FSEL R156, R156, -INF , !P2 ;  /* 0xff8000009c9c7808 */ /* 0x000fe40005000000 */
[----:B------:R-:W2:Y:S01]  /*66c0*/  I2F R2, R42 ;  /* 0x0000002a00027306 */ /* 0x000ea20000201400 */
[-C--:B------:R-:W-:Y:S01]  /*66d0*/  ISETP.GE.AND P2, PT, R36, R179.reuse, PT ;  /* 0x000000b32400720c */ /* 0x080fe20003f46270 */
[C---:B-1----:R-:W-:Y:S01]  /*66e0*/  FFMA.FTZ R160, R38.reuse, UR4, R33 ;  /* 0x0000000426a07c23 */ /* 0x042fe20008010021 */
[----:B------:R-:W-:Y:S01]  /*66f0*/  FSEL R155, R43, -INF , !P3 ;  /* 0xff8000002b9b7808 */ /* 0x000fe20005800000 */
[----:B------:R-:W-:Y:S01]  /*6700*/  FFMA.FTZ R35, R38, UR4, R35 ;  /* 0x0000000426237c23 */ /* 0x000fe20008010023 */
[----:B------:R-:W-:Y:S01]  /*6710*/  ISETP.GE.AND P1, PT, R42, R179, PT ;  /* 0x000000b32a00720c */ /* 0x000fe20003f26270 */
[----:B------:R-:W-:Y:S01]  /*6720*/  HMMA.16816.F32.BF16 R108, R112, R200, R108 ;  /* 0x000000c8706c723c */ /* 0x000fe2000004186c */
[----:B------:R-:W-:Y:S01]  /*6730*/  ISETP.GE.AND P3, PT, R41, R212, PT ;  /* 0x000000d42900720c */ /* 0x000fe20003f66270 */
[----:B------:R-:W1:Y:S01]  /*6740*/  I2F R36, R36 ;  /* 0x0000002400247306 */ /* 0x000e620000201400 */
[----:B------:R-:W-:-:S02]  /*6750*/  IADD3 R33, R166, 0x69, RZ ;  /* 0x00000069a6217810 */ /* 0x000fc40007ffe0ff */
[----:B------:R-:W-:Y:S02]  /*6760*/  IADD3 R37, R166, 0x61, RZ ;  /* 0x00000061a6257810 */ /* 0x000fe40007ffe0ff */
[----:B------:R-:W-:Y:S01]  /*6770*/  FSEL R160, R160, -INF , !P3 ;  /* 0xff800000a0a07808 */ /* 0x000fe20005800000 */
[C---:B------:R-:W-:Y:S01]  /*6780*/  HMMA.16816.F32.BF16 R100, R112.reuse, R196, R100 ;  /* 0x000000c47064723c */ /* 0x040fe20000041864 */
[----:B------:R-:W-:Y:S01]  /*6790*/  FSEL R157, R157, -INF , !P6 ;  /* 0xff8000009d9d7808 */ /* 0x000fe20007000000 */
[----:B--2---:R-:W-:Y:S01]  /*67a0*/  FFMA.FTZ R158, R2, UR4, R32 ;  /* 0x00000004029e7c23 */ /* 0x004fe20008010020 */
[----:B------:R-:W-:Y:S01]  /*67b0*/  IADD3 R32, R166, 0x68, RZ ;  /* 0x00000068a6207810 */ /* 0x000fe20007ffe0ff */
[----:B------:R-:W-:Y:S01]  /*67c0*/  FFMA.FTZ R34, R2, UR4, R34 ;  /* 0x0000000402227c23 */ /* 0x000fe20008010022 */
[-C--:B------:R-:W-:Y:S01]  /*67d0*/  ISETP.GE.AND P6, PT, R41, R179.reuse, PT ;  /* 0x000000b32900720c */ /* 0x080fe20003fc6270 */
[----:B------:R-:W2:Y:S01]  /*67e0*/  I2F R2, R37 ;  /* 0x0000002500027306 */ /* 0x000ea20000201400 */
[----:B------:R-:W-:Y:S01]  /*67f0*/  ISETP.GE.AND P3, PT, R32, R179, PT ;  /* 0x000000b32000720c */ /* 0x000fe20003f66270 */
[----:B------:R-:W-:Y:S01]  /*6800*/  HMMA.16816.F32.BF16 R96, R112, R198, R96 ;  /* 0x000000c67060723c */ /* 0x000fe20000041860 */
[----:B------:R-:W-:Y:S01]  /*6810*/  FSEL R171, R34, -INF , !P1 ;  /* 0xff80000022ab7808 */ /* 0x000fe20004800000 */
[----:B-1----:R-:W-:Y:S01]  /*6820*/  FFMA.FTZ R28, R36, UR4, R28 ;  /* 0x00000004241c7c23 */ /* 0x002fe2000801001c */
[-C--:B------:R-:W-:Y:S01]  /*6830*/  ISETP.GE.AND P1, PT, R32, R212.reuse, PT ;  /* 0x000000d42000720c */ /* 0x080fe20003f26270 */
[----:B------:R-:W-:Y:S01]  /*6840*/  FFMA.FTZ R187, R36, UR4, R30 ;  /* 0x0000000424bb7c23 */ /* 0x000fe2000801001e */
[----:B------:R-:W-:Y:S01]  /*6850*/  FSEL R201, R35, -INF , !P6 ;  /* 0xff80000023c97808 */ /* 0x000fe20007000000 */
[----:B------:R-:W1:Y:S01]  /*6860*/  I2F R32, R32 ;  /* 0x0000002000207306 */ /* 0x000e620000201400 */
[----:B------:R-:W-:Y:S01]  /*6870*/  FSEL R180, R28, -INF , !P5 ;  /* 0xff8000001cb47808 */ /* 0x000fe20006800000 */
[----:B------:R-:W-:Y:S01]  /*6880*/  HMMA.16816.F32.BF16 R120, R192, R172, R120 ;  /* 0x000000acc078723c */ /* 0x000fe20000041878 */
[----:B------:R-:W-:-:S02]  /*6890*/  ISETP.GE.AND P6, PT, R33, R212, PT ;  /* 0x000000d42100720c */ /* 0x000fc40003fc6270 */
[----:B------:R-:W-:Y:S02]  /*68a0*/  IADD3 R30, R166, 0x70, RZ ;  /* 0x00000070a61e7810 */ /* 0x000fe40007ffe0ff */
[----:B------:R-:W-:Y:S01]  /*68b0*/  FSEL R154, R154, -INF , !P0 ;  /* 0xff8000009a9a7808 */ /* 0x000fe20004000000 */
[----:B------:R-:W3:Y:S01]  /*68c0*/  I2F R28, R33 ;  /* 0x00000021001c7306 */ /* 0x000ee20000201400 */
[----:B--2---:R-:W-:Y:S01]  /*68d0*/  FFMA.FTZ R200, R2, UR4, R29 ;  /* 0x0000000402c87c23 */ /* 0x004fe2000801001d */
[----:B------:R-:W-:Y:S01]  /*68e0*/  IADD3 R29, R166, 0x71, RZ ;  /* 0x00000071a61d7810 */ /* 0x000fe20007ffe0ff */
[----:B------:R-:W-:Y:S01]  /*68f0*/  FFMA.FTZ R31, R2, UR4, R31 ;  /* 0x00000004021f7c23 */ /* 0x000fe2000801001f */
[----:B------:R-:W-:Y:S01]  /*6900*/  ISETP.GE.AND P0, PT, R42, R212, PT ;  /* 0x000000d42a00720c */ /* 0x000fe20003f06270 */
[----:B------:R-:W-:Y:S01]  /*6910*/  HMMA.16816.F32.BF16 R116, R192, R174, R116 ;  /* 0x000000aec074723c */ /* 0x000fe20000041874 */
[----:B------:R-:W-:Y:S01]  /*6920*/  FSEL R169, R39, -INF , !P4 ;  /* 0xff80000027a97808 */ /* 0x000fe20006000000 */
[----:B-1----:R-:W-:Y:S01]  /*6930*/  FFMA.FTZ R183, R32, UR4, R24 ;  /* 0x0000000420b77c23 */ /* 0x002fe20008010018 */
[----:B------:R-:W-:Y:S01]  /*6940*/  IADD3 R24, R166, 0x78, RZ ;  /* 0x00000078a6187810 */ /* 0x000fe20007ffe0ff */
[----:B------:R-:W-:Y:S01]  /*6950*/  FFMA.FTZ R191, R32, UR4, R26 ;  /* 0x0000000420bf7c23 */ /* 0x000fe2000801001a */
[----:B------:R-:W1:Y:S01]  /*6960*/  I2F R2, R30 ;  /* 0x0000001e00027306 */ /* 0x000e620000201400 */
[----:B------:R-:W-:-:S02]  /*6970*/  FSEL R158, R158, -INF , !P0 ;  /* 0xff8000009e9e7808 */ /* 0x000fc40004000000 */
[-C--:B------:R-:W-:Y:S01]  /*6980*/  ISETP.GE.AND P4, PT, R37, R212.reuse, PT ;  /* 0x000000d42500720c */ /* 0x080fe20003f86270 */
[C---:B---3--:R-:W-:Y:S01]  /*6990*/  FFMA.FTZ R184, R28.reuse, UR4, R25 ;  /* 0x000000041cb87c23 */ /* 0x048fe20008010019 */
[----:B------:R-:W-:Y:S01]  /*69a0*/  FSEL R191, R191, -INF , !P3 ;  /* 0xff800000bfbf7808 */ /* 0x000fe20005800000 */
[----:B------:R-:W-:Y:S02]  /*69b0*/  FFMA.FTZ R27, R28, UR4, R27 ;  /* 0x000000041c1b7c23 */ /* 0x000fe4000801001b */
[----:B------:R-:W2:Y:S01]  /*69c0*/  I2F R26, R29 ;  /* 0x0000001d001a7306 */ /* 0x000ea20000201400 */
[----:B------:R-:W-:Y:S02]  /*69d0*/  ISETP.GE.AND P3, PT, R24, R212, PT ;  /* 0x000000d41800720c */ /* 0x000fe40003f66270 */
[----:B------:R-:W-:Y:S02]  /*69e0*/  FSEL R184, R184, -INF , !P6 ;  /* 0xff800000b8b87808 */ /* 0x000fe40007000000 */
[----:B------:R-:W-:-:S02]  /*69f0*/  ISETP.GE.AND P6, PT, R24, R179, PT ;  /* 0x000000b31800720c */ /* 0x000fc40003fc6270 */
[-C--:B------:R-:W-:Y:S01]  /*6a00*/  ISETP.GE.AND P0, PT, R37, R179.reuse, PT ;  /* 0x000000b32500720c */ /* 0x080fe20003f06270 */
[----:B------:R-:W3:Y:S01]  /*6a10*/  I2F R24, R24 ;  /* 0x0000001800187306 */ /* 0x000ee20000201400 */
[----:B------:R-:W-:Y:S01]  /*6a20*/  FSEL R200, R200, -INF , !P4 ;  /* 0xff800000c8c87808 */ /* 0x000fe20006000000 */
[C---:B-1----:R-:W-:Y:S01]  /*6a30*/  FFMA.FTZ R198, R2.reuse, UR4, R20 ;  /* 0x0000000402c67c23 */ /* 0x042fe20008010014 */
[----:B------:R-:W-:Y:S01]  /*6a40*/  FSEL R189, R31, -INF , !P0 ;  /* 0xff8000001fbd7808 */ /* 0x000fe20004000000 */
[----:B------:R-:W-:Y:S01]  /*6a50*/  FFMA.FTZ R22, R2, UR4, R22 ;  /* 0x0000000402167c23 */ /* 0x000fe20008010016 */
[----:B------:R-:W-:Y:S01]  /*6a60*/  ISETP.GE.AND P4, PT, R30, R179, PT ;  /* 0x000000b31e00720c */ /* 0x000fe20003f86270 */
[----:B------:R-:W-:Y:S01]  /*6a70*/  LDSM.16.M88.4 R36, [R165+0x7800] ;  /* 0x00780000a524783b */ /* 0x000fe20000000200 */
[----:B------:R-:W-:Y:S01]  /*6a80*/  ISETP.GE.AND P0, PT, R29, R212, PT ;  /* 0x000000d41d00720c */ /* 0x000fe20003f06270 */
[----:B--2---:R-:W-:Y:S01]  /*6a90*/  FFMA.FTZ R197, R26, UR4, R21 ;  /* 0x000000041ac57c23 */ /* 0x004fe20008010015 */
[----:B------:R-:W-:Y:S01]  /*6aa0*/  IADD3 R20, R166, 0x80, RZ ;  /* 0x00000080a6147810 */ /* 0x000fe20007ffe0ff */
[----:B------:R-:W-:Y:S01]  /*6ab0*/  FFMA.FTZ R23, R26, UR4, R23 ;  /* 0x000000041a177c23 */ /* 0x000fe20008010017 */
[----:B------:R-:W-:-:S02]  /*6ac0*/  IADD3 R25, R166, 0x79, RZ ;  /* 0x00000079a6197810 */ /* 0x000fc40007ffe0ff */
[----:B------:R-:W-:Y:S02]  /*6ad0*/  IADD3 R21, R166, 0x81, RZ ;  /* 0x00000081a6157810 */ /* 0x000fe40007ffe0ff */
[----:B------:R-:W-:Y:S01]  /*6ae0*/  FSEL R188, R22, -INF , !P4 ;  /* 0xff80000016bc7808 */ /* 0x000fe20006000000 */
[----:B---3--:R-:W-:Y:S01]  /*6af0*/  FFMA.FTZ R16, R24, UR4, R16 ;  /* 0x0000000418107c23 */ /* 0x008fe20008010010 */
[----:B------:R-:W-:Y:S01]  /*6b00*/  FSEL R197, R197, -INF , !P0 ;  /* 0xff800000c5c57808 */ /* 0x000fe20004000000 */
[----:B------:R-:W1:Y:S01]  /*6b10*/  I2F R2, R25 ;  /* 0x0000001900027306 */ /* 0x000e620000201400 */
[----:B------:R-:W-:Y:S01]  /*6b20*/  ISETP.GE.AND P4, PT, R20, R212, PT ;  /* 0x000000d41400720c */ /* 0x000fe20003f86270 */
[----:B------:R-:W-:Y:S01]  /*6b30*/  FFMA.FTZ R186, R24, UR4, R18 ;  /* 0x0000000418ba7c23 */ /* 0x000fe20008010012 */
[----:B------:R-:W-:Y:S02]  /*6b40*/  ISETP.GE.AND P0, PT, R20, R179, PT ;  /* 0x000000b31400720c */ /* 0x000fe40003f06270 */
[----:B------:R-:W-:-:S02]  /*6b50*/  FSEL R196, R16, -INF , !P3 ;  /* 0xff80000010c47808 */ /* 0x000fc40005800000 */
[----:B------:R-:W-:Y:S01]  /*6b60*/  FSEL R183, R183, -INF , !P1 ;  /* 0xff800000b7b77808 */ /* 0x000fe20004800000 */
[----:B------:R-:W2:Y:S01]  /*6b70*/  I2F R20, R20 ;  /* 0x0000001400147306 */ /* 0x000ea20000201400 */
[----:B------:R-:W-:Y:S02]  /*6b80*/  ISETP.GE.AND P1, PT, R29, R179, PT ;  /* 0x000000b31d00720c */ /* 0x000fe40003f26270 */
[----:B------:R-:W-:Y:S02]  /*6b90*/  IADD3 R18, R166, 0x88, RZ ;  /* 0x00000088a6127810 */ /* 0x000fe40007ffe0ff */
[----:B------:R-:W-:Y:S02]  /*6ba0*/  FSEL R185, R23, -INF , !P1 ;  /* 0xff80000017b97808 */ /* 0x000fe40004800000 */
[----:B------:R-:W-:Y:S01]  /*6bb0*/  ISETP.GE.AND P1, PT, R21, R212, PT ;  /* 0x000000d41500720c */ /* 0x000fe20003f26270 */
[----:B------:R-:W3:Y:S01]  /*6bc0*/  I2F R16, R21 ;  /* 0x0000001500107306 */ /* 0x000ee20000201400 */
[----:B-1----:R-:W-:Y:S01]  /*6bd0*/  FFMA.FTZ R190, R2, UR4, R17 ;  /* 0x0000000402be7c23 */ /* 0x002fe20008010011 */
[----:B------:R-:W-:Y:S01]  /*6be0*/  IADD3 R17, R166, 0x89, RZ ;  /* 0x00000089a6117810 */ /* 0x000fe20007ffe0ff */
[----:B------:R-:W-:Y:S01]  /*6bf0*/  FFMA.FTZ R19, R2, UR4, R19 ;  /* 0x0000000402137c23 */ /* 0x000fe20008010013 */
[----:B------:R-:W-:-:S02]  /*6c00*/  FSEL R187, R187, -INF , !P2 ;  /* 0xff800000bbbb7808 */ /* 0x000fc40005000000 */
[----:B------:R-:W-:Y:S01]  /*6c10*/  ISETP.GE.AND P5, PT, R33, R179, PT ;  /* 0x000000b32100720c */ /* 0x000fe20003fa6270 */
[----:B--2---:R-:W-:Y:S01]  /*6c20*/  FFMA.FTZ R181, R20, UR4, R12 ;  /* 0x0000000414b57c23 */ /* 0x004fe2000801000c */
[----:B------:R-:W-:Y:S01]  /*6c30*/  IADD3 R12, R166, 0x90, RZ ;  /* 0x00000090a60c7810 */ /* 0x000fe20007ffe0ff */
[----:B------:R-:W-:Y:S01]  /*6c40*/  FFMA.FTZ R168, R20, UR4, R14 ;  /* 0x0000000414a87c23 */ /* 0x000fe2000801000e */
[----:B------:R-:W1:Y:S01]  /*6c50*/  I2F R2, R18 ;  /* 0x0000001200027306 */ /* 0x000e620000201400 */
[----:B------:R-:W-:Y:S02]  /*6c60*/  ISETP.GE.AND P2, PT, R30, R212, PT ;  /* 0x000000d41e00720c */ /* 0x000fe40003f46270 */
[----:B------:R-:W-:Y:S01]  /*6c70*/  FSEL R199, R27, -INF , !P5 ;  /* 0xff8000001bc77808 */ /* 0x000fe20006800000 */
[----:B---3--:R-:W-:Y:S01]  /*6c80*/  FFMA.FTZ R173, R16, UR4, R13 ;  /* 0x0000000410ad7c23 */ /* 0x008fe2000801000d */
[----:B------:R-:W-:Y:S01]  /*6c90*/  FSEL R168, R168, -INF , !P0 ;  /* 0xff800000a8a87808 */ /* 0x000fe20004000000 */
[----:B------:R-:W-:-:S02]  /*6ca0*/  FFMA.FTZ R15, R16, UR4, R15 ;  /* 0x00000004100f7c23 */ /* 0x000fc4000801000f */
[----:B------:R-:W2:Y:S01]  /*6cb0*/  I2F R14, R17 ;  /* 0x00000011000e7306 */ /* 0x000ea20000201400 */
[CC--:B------:R-:W-:Y:S02]  /*6cc0*/  ISETP.GE.AND P0, PT, R12.reuse, R212.reuse, PT ;  /* 0x000000d40c00720c */ /* 0x0c0fe40003f06270 */
[----:B------:R-:W-:Y:S02]  /*6cd0*/  FSEL R173, R173, -INF , !P1 ;  /* 0xff800000adad7808 */ /* 0x000fe40004800000 */
[-C--:B------:R-:W-:Y:S02]  /*6ce0*/  ISETP.GE.AND P1, PT, R12, R179.reuse, PT ;  /* 0x000000b30c00720c */ /* 0x080fe40003f26270 */
[----:B------:R-:W-:Y:S01]  /*6cf0*/  FSEL R198, R198, -INF , !P2 ;  /* 0xff800000c6c67808 */ /* 0x000fe20005000000 */
[----:B------:R-:W3:Y:S01]  /*6d00*/  I2F R12, R12 ;  /* 0x0000000c000c7306 */ /* 0x000ee20000201400 */
[C---:B------:R-:W-:Y:S01]  /*6d10*/  ISETP.GE.AND P5, PT, R25.reuse, R212, PT ;  /* 0x000000d41900720c */ /* 0x040fe20003fa6270 */
[C---:B-1----:R-:W-:Y:S01]  /*6d20*/  FFMA.FTZ R10, R2.reuse, UR4, R10 ;  /* 0x00000004020a7c23 */ /* 0x042fe2000801000a */
[----:B------:R-:W-:Y:S01]  /*6d30*/  ISETP.GE.AND P2, PT, R25, R179, PT ;  /* 0x000000b31900720c */ /* 0x000fe20003f46270 */
[----:B------:R-:W-:Y:S01]  /*6d40*/  FFMA.FTZ R8, R2, UR4, R8 ;  /* 0x0000000402087c23 */ /* 0x000fe20008010008 */
[----:B------:R-:W-:-:S02]  /*6d50*/  FSEL R190, R190, -INF , !P5 ;  /* 0xff800000bebe7808 */ /* 0x000fc40006800000 */
[----:B------:R-:W-:Y:S01]  /*6d60*/  FSEL R182, R19, -INF , !P2 ;  /* 0xff80000013b67808 */ /* 0x000fe20005000000 */
[----:B--2---:R-:W-:Y:S01]  /*6d70*/  FFMA.FTZ R9, R14, UR4, R9 ;  /* 0x000000040e097c23 */ /* 0x004fe20008010009 */
[-C--:B------:R-:W-:Y:S01]  /*6d80*/  ISETP.GE.AND P5, PT, R18, R179.reuse, PT ;  /* 0x000000b31200720c */ /* 0x080fe20003fa6270 */
[----:B------:R-:W-:Y:S01]  /*6d90*/  FFMA.FTZ R11, R14, UR4, R11 ;  /* 0x000000040e0b7c23 */ /* 0x000fe2000801000b */
[----:B------:R-:W-:Y:S02]  /*6da0*/  ISETP.GE.AND P2, PT, R17, R212, PT ;  /* 0x000000d41100720c */ /* 0x000fe40003f46270 */
[----:B------:R-:W-:Y:S02]  /*6db0*/  IADD3 R13, R166, 0x91, RZ ;  /* 0x00000091a60d7810 */ /* 0x000fe40007ffe0ff */
[----:B------:R-:W-:Y:S01]  /*6dc0*/  FSEL R181, R181, -INF , !P4 ;  /* 0xff800000b5b57808 */ /* 0x000fe20006000000 */
[----:B---3--:R-:W-:Y:S01]  /*6dd0*/  FFMA.FTZ R136, R12, UR4, R136 ;  /* 0x000000040c887c23 */ /* 0x008fe20008010088 */
[----:B------:R-:W-:Y:S01]  /*6de0*/  ISETP.GE.AND P4, PT, R17, R179, PT ;  /* 0x000000b31100720c */ /* 0x000fe20003f86270 */
[----:B------:R-:W1:Y:S01]  /*6df0*/  I2F R2, R13 ;  /* 0x0000000d00027306 */ /* 0x000e620000201400 */
[----:B------:R-:W-:Y:S01]  /*6e00*/  FSEL R163, R10, -INF , !P5 ;  /* 0xff8000000aa37808 */ /* 0x000fe20006800000 */
[----:B------:R-:W-:Y:S01]  /*6e10*/  FFMA.FTZ R62, R12, UR4, R138 ;  /* 0x000000040c3e7c23 */ /* 0x000fe2000801008a */
[----:B------:R-:W-:-:S02]  /*6e20*/  FSEL R170, R9, -INF , !P2 ;  /* 0xff80000009aa7808 */ /* 0x000fc40005000000 */
[CC--:B------:R-:W-:Y:S02]  /*6e30*/  ISETP.GE.AND P5, PT, R61.reuse, R212.reuse, PT ;  /* 0x000000d43d00720c */ /* 0x0c0fe40003fa6270 */
[-C--:B------:R-:W-:Y:S02]  /*6e40*/  ISETP.GE.AND P2, PT, R61, R179.reuse, PT ;  /* 0x000000b33d00720c */ /* 0x080fe40003f46270 */
[----:B------:R-:W2:Y:S01]  /*6e50*/  I2F R61, R61 ;  /* 0x0000003d003d7306 */ /* 0x000ea20000201400 */
[----:B------:R-:W-:Y:S02]  /*6e60*/  FSEL R159, R11, -INF , !P4 ;  /* 0xff8000000b9f7808 */ /* 0x000fe40006000000 */
[----:B------:R-:W-:Y:S02]  /*6e70*/  FSEL R149, R136, -INF , !P0 ;  /* 0xff80000088957808 */ /* 0x000fe40004000000 */
[CC--:B------:R-:W-:Y:S02]  /*6e80*/  ISETP.GE.AND P4, PT, R63.reuse, R212.reuse, PT ;  /* 0x000000d43f00720c */ /* 0x0c0fe40003f86270 */
[-C--:B------:R-:W-:Y:S01]  /*6e90*/  ISETP.GE.AND P0, PT, R63, R179.reuse, PT ;  /* 0x000000b33f00720c */ /* 0x080fe20003f06270 */
[----:B-1----:R-:W-:Y:S01]  /*6ea0*/  FFMA.FTZ R137, R2, UR4, R137 ;  /* 0x0000000402897c23 */ /* 0x002fe20008010089 */
[----:B------:R-:W-:Y:S01]  /*6eb0*/  FSEL R186, R186, -INF , !P6 ;  /* 0xff800000baba7808 */ /* 0x000fe20007000000 */
[----:B------:R-:W1:Y:S01]  /*6ec0*/  I2F R63, R63 ;  /* 0x0000003f003f7306 */ /* 0x000e620000201400 */
[----:B------:R-:W-:Y:S01]  /*6ed0*/  ISETP.GE.AND P6, PT, R18, R212, PT ;  /* 0x000000d41200720c */ /* 0x000fe20003fc6270 */
[----:B------:R-:W-:Y:S01]  /*6ee0*/  FFMA.FTZ R60, R2, UR4, R139 ;  /* 0x00000004023c7c23 */ /* 0x000fe2000801008b */
[----:B------:R-:W-:-:S02]  /*6ef0*/  ISETP.GE.AND P3, PT, R21, R179, PT ;  /* 0x000000b31500720c */ /* 0x000fc40003f66270 */
[----:B------:R-:W-:Y:S01]  /*6f00*/  FSEL R172, R8, -INF , !P6 ;  /* 0xff80000008ac7808 */ /* 0x000fe20007000000 */
[----:B--2---:R-:W-:Y:S01]  /*6f10*/  FFMA.FTZ R132, R61, UR4, R132 ;  /* 0x000000043d847c23 */ /* 0x004fe20008010084 */
[----:B------:R-:W-:Y:S01]  /*6f20*/  LDSM.16.M88.4 R8, [R234+0x7000] ;  /* 0x00700000ea08783b */ /* 0x000fe20000000200 */
[----:B------:R-:W-:Y:S01]  /*6f30*/  FSEL R161, R15, -INF , !P3 ;  /* 0xff8000000fa17808 */ /* 0x000fe20005800000 */
[----:B------:R-:W-:Y:S01]  /*6f40*/  FFMA.FTZ R61, R61, UR4, R134 ;  /* 0x000000043d3d7c23 */ /* 0x000fe20008010086 */
[C---:B------:R-:W-:Y:S01]  /*6f50*/  ISETP.GE.AND P3, PT, R13.reuse, R212, PT ;  /* 0x000000d40d00720c */ /* 0x040fe20003f66270 */
[----:B------:R-:W2:Y:S01]  /*6f60*/  LDSM.16.M88.4 R20, [R165+0x6800] ;  /* 0x00680000a514783b */ /* 0x000ea20000000200 */
[----:B------:R-:W-:Y:S02]  /*6f70*/  ISETP.GE.AND P6, PT, R13, R179, PT ;  /* 0x000000b30d00720c */ /* 0x000fe40003fc6270 */
[----:B------:R-:W-:Y:S01]  /*6f80*/  IADD3 R17, R166, 0xa1, RZ ;  /* 0x000000a1a6117810 */ /* 0x000fe20007ffe0ff */
[----:B------:R-:W3:Y:S01]  /*6f90*/  LDSM.16.M88.4 R12, [R165+0x6000] ;  /* 0x00600000a50c783b */ /* 0x000ee20000000200 */
[C---:B-1----:R-:W-:Y:S01]  /*6fa0*/  FFMA.FTZ R65, R63.reuse, UR4, R133 ;  /* 0x000000043f417c23 */ /* 0x042fe20008010085 */
[----:B------:R-:W-:Y:S01]  /*6fb0*/  FSEL R62, R62, -INF , !P1 ;  /* 0xff8000003e3e7808 */ /* 0x000fe20004800000 */
[----:B------:R-:W-:Y:S01]  /*6fc0*/  FFMA.FTZ R63, R63, UR4, R135 ;  /* 0x000000043f3f7c23 */ /* 0x000fe20008010087 */
[----:B------:R-:W-:-:S02]  /*6fd0*/  FSEL R138, R137, -INF , !P3 ;  /* 0xff800000898a7808 */ /* 0x000fc40005800000 */
[----:B------:R-:W-:Y:S02]  /*6fe0*/  IADD3 R18, R166, 0xa8, RZ ;  /* 0x000000a8a6127810 */ /* 0x000fe40007ffe0ff */
[CC--:B------:R-:W-:Y:S02]  /*6ff0*/  ISETP.GE.AND P1, PT, R66.reuse, R212.reuse, PT ;  /* 0x000000d44200720c */ /* 0x0c0fe40003f26270 */
[----:B------:R-:W-:Y:S02]  /*7000*/  ISETP.GE.AND P3, PT, R66, R179, PT ;  /* 0x000000b34200720c */ /* 0x000fe40003f66270 */
[----:B------:R-:W-:Y:S01]  /*7010*/  FSEL R60, R60, -INF , !P6 ;  /* 0xff8000003c3c7808 */ /* 0x000fe20007000000 */
[----:B------:R-:W1:Y:S01]  /*7020*/  I2F R66, R66 ;  /* 0x0000004200427306 */ /* 0x000e620000201400 */
[----:B------:R-:W-:Y:S02]  /*7030*/  FSEL R137, R132, -INF , !P5 ;  /* 0xff80000084897808 */ /* 0x000fe40006800000 */
[----:B------:R-:W-:-:S02]  /*7040*/  ISETP.GE.AND P6, PT, R17, R212, PT ;  /* 0x000000d41100720c */ /* 0x000fc40003fc6270 */
[-C--:B------:R-:W-:Y:S02]  /*7050*/  ISETP.GE.AND P5, PT, R17, R179.reuse, PT ;  /* 0x000000b31100720c */ /* 0x080fe40003fa6270 */
[----:B------:R-:W-:Y:S01]  /*7060*/  FSEL R61, R61, -INF , !P2 ;  /* 0xff8000003d3d7808 */ /* 0x000fe20005000000 */
[----:B------:R-:W4:Y:S01]  /*7070*/  I2F R17, R17 ;  /* 0x0000001100117306 */ /* 0x000f220000201400 */
[----:B------:R-:W-:Y:S02]  /*7080*/  FSEL R65, R65, -INF , !P4 ;  /* 0xff80000041417808 */ /* 0x000fe40006000000 */
[C---:B------:R-:W-:Y:S02]  /*7090*/  ISETP.GE.AND P2, PT, R18.reuse, R212, PT ;  /* 0x000000d41200720c */ /* 0x040fe40003f46270 */
[----:B------:R-:W-:Y:S02]  /*70a0*/  ISETP.GE.AND P4, PT, R18, R179, PT ;  /* 0x000000b31200720c */ /* 0x000fe40003f86270 */
[----:B------:R-:W-:Y:S01]  /*70b0*/  IADD3 R19, R166, 0xa9, RZ ;  /* 0x000000a9a6137810 */ /* 0x000fe20007ffe0ff */
[----:B------:R-:W5:Y:S01]  /*70c0*/  I2F R18, R18 ;  /* 0x0000001200127306 */ /* 0x000f620000201400 */
[----:B-1----:R-:W-:Y:S01]  /*70d0*/  FFMA.FTZ R64, R66, UR4, R128 ;  /* 0x0000000442407c23 */ /* 0x002fe20008010080 */
[----:B------:R-:W-:Y:S01]  /*70e0*/  IADD3 R2, R166, 0xb0, RZ ;  /* 0x000000b0a6027810 */ /* 0x000fe20007ffe0ff */
[----:B------:R-:W-:Y:S01]  /*70f0*/  FFMA.FTZ R66, R66, UR4, R130 ;  /* 0x0000000442427c23 */ /* 0x000fe20008010082 */
[----:B------:R-:W-:-:S02]  /*7100*/  FSEL R63, R63, -INF , !P0 ;  /* 0xff8000003f3f7808 */ /* 0x000fc40004000000 */
[-C--:B------:R-:W-:Y:S01]  /*7110*/  ISETP.GE.AND P0, PT, R19, R212.reuse, PT ;  /* 0x000000d41300720c */ /* 0x080fe20003f06270 */
[C---:B--2---:R-:W-:Y:S01]  /*7120*/  HMMA.16816.F32.BF16 R28, R192.reuse, R20, R100 ;  /* 0x00000014c01c723c */ /* 0x044fe20000041864 */
[----:B------:R-:W1:Y:S01]  /*7130*/  I2F R16, R19 ;  /* 0x0000001300107306 */ /* 0x000e620000201400 */
[C---:B----4-:R-:W-:Y:S01]  /*7140*/  FFMA.FTZ R67, R17.reuse, UR4, R129 ;  /* 0x0000000411437c23 */ /* 0x050fe20008010081 */
[----:B------:R-:W-:Y:S01]  /*7150*/  FSEL R66, R66, -INF , !P3 ;  /* 0xff80000042427808 */ /* 0x000fe20005800000 */
[----:B------:R-:W-:Y:S01]  /*7160*/  FFMA.FTZ R68, R17, UR4, R131 ;  /* 0x0000000411447c23 */ /* 0x000fe20008010083 */
[----:B------:R-:W-:Y:S02]  /*7170*/  IADD3 R17, R166, 0xb1, RZ ;  /* 0x000000b1a6117810 */ /* 0x000fe40007ffe0ff */
[----:B------:R-:W-:Y:S01]  /*7180*/  FSEL R67, R67, -INF , !P6 ;  /* 0xff80000043437808 */ /* 0x000fe20007000000 */
[----:B---3--:R-:W-:Y:S01]  /*7190*/  HMMA.16816.F32.BF16 R108, R192, R12, R108 ;  /* 0x0000000cc06c723c */ /* 0x008fe2000004186c */
[----:B-----5:R-:W-:Y:S01]  /*71a0*/  FFMA.FTZ R71, R18, UR4, R124 ;  /* 0x0000000412477c23 */ /* 0x020fe2000801007c */
[----:B------:R-:W-:Y:S01]  /*71b0*/  ISETP.GE.AND P3, PT, R2, R212, PT ;  /* 0x000000d40200720c */ /* 0x000fe20003f66270 */
[----:B------:R-:W-:Y:S01]  /*71c0*/  FFMA.FTZ R69, R18, UR4, R126 ;  /* 0x0000000412457c23 */ /* 0x000fe2000801007e */
[----:B------:R-:W-:Y:S01]  /*71d0*/  ISETP.GE.AND P6, PT, R2, R179, PT ;  /* 0x000000b30200720c */ /* 0x000fe20003fc6270 */
[----:B------:R-:W2:Y:S01]  /*71e0*/  I2F R25, R17 ;  /* 0x0000001100197306 */ /* 0x000ea20000201400 */
[----:B------:R-:W-:-:S02]  /*71f0*/  FSEL R64, R64, -INF , !P1 ;  /* 0xff80000040407808 */ /* 0x000fc40004800000 */
[----:B------:R-:W-:Y:S01]  /*7200*/  IADD3 R24, R166, 0xb8, RZ ;  /* 0x000000b8a6187810 */ /* 0x000fe20007ffe0ff */
[----:B-1----:R-:W-:Y:S01]  /*7210*/  FFMA.FTZ R70, R16, UR4, R125 ;  /* 0x0000000410467c23 */ /* 0x002fe2000801007d */
[----:B------:R-:W-:Y:S01]  /*7220*/  FSEL R68, R68, -INF , !P5 ;  /* 0xff80000044447808 */ /* 0x000fe20006800000 */
[----:B------:R-:W-:Y:S01]  /*7230*/  FFMA.FTZ R72, R16, UR4, R127 ;  /* 0x0000000410487c23 */ /* 0x000fe2000801007f */
[----:B------:R-:W-:Y:S01]  /*7240*/  FSEL R71, R71, -INF , !P2 ;  /* 0xff80000047477808 */ /* 0x000fe20005000000 */
[----:B------:R-:W1:Y:S01]  /*7250*/  I2F R2, R2 ;  /* 0x0000000200027306 */ /* 0x000e620000201400 */
[-C--:B------:R-:W-:Y:S01]  /*7260*/  ISETP.GE.AND P1, PT, R19, R179.reuse, PT ;  /* 0x000000b31300720c */ /* 0x080fe20003f26270 */
[----:B------:R-:W-:Y:S01]  /*7270*/  HMMA.16816.F32.BF16 R104, R192, R14, R104 ;  /* 0x0000000ec068723c */ /* 0x000fe20000041868 */
[C---:B------:R-:W-:Y:S02]  /*7280*/  ISETP.GE.AND P5, PT, R17.reuse, R212, PT ;  /* 0x000000d41100720c */ /* 0x040fe40003fa6270 */
[----:B------:R-:W-:-:S02]  /*7290*/  ISETP.GE.AND P2, PT, R17, R179, PT ;  /* 0x000000b31100720c */ /* 0x000fc40003f46270 */
[----:B------:R-:W-:Y:S01]  /*72a0*/  FSEL R69, R69, -INF , !P4 ;  /* 0xff80000045457808 */ /* 0x000fe20006000000 */
[C---:B--2---:R-:W-:Y:S01]  /*72b0*/  FFMA.FTZ R78, R25.reuse, UR4, R121 ;  /* 0x00000004194e7c23 */ /* 0x044fe20008010079 */
[----:B------:R-:W-:Y:S01]  /*72c0*/  FSEL R70, R70, -INF , !P0 ;  /* 0xff80000046467808 */ /* 0x000fe20004000000 */
[----:B------:R-:W-:Y:S01]  /*72d0*/  HMMA.16816.F32.BF16 R16, R112, R8, R92 ;  /* 0x000000087010723c */ /* 0x000fe2000004185c */
[C---:B------:R-:W-:Y:S01]  /*72e0*/  ISETP.GE.AND P4, PT, R24.reuse, R212, PT ;  /* 0x000000d41800720c */ /* 0x040fe20003f86270 */
[----:B------:R-:W-:Y:S01]  /*72f0*/  FFMA.FTZ R74, R25, UR4, R123 ;  /* 0x00000004194a7c23 */ /* 0x000fe2000801007b */
[----:B------:R-:W-:Y:S02]  /*7300*/  ISETP.GE.AND P0, PT, R24, R179, PT ;  /* 0x000000b31800720c */ /* 0x000fe40003f06270 */
[----:B------:R-:W2:Y:S01]  /*7310*/  I2F R24, R24 ;  /* 0x0000001800187306 */ /* 0x000ea20000201400 */
[----:B-1----:R-:W-:Y:S01]  /*7320*/  FFMA.FTZ R73, R2, UR4, R120 ;  /* 0x0000000402497c23 */ /* 0x002fe20008010078 */
[----:B------:R-:W-:Y:S01]  /*7330*/  IADD3 R8, R166, 0xb9, RZ ;  /* 0x000000b9a6087810 */ /* 0x000fe20007ffe0ff */
[----:B------:R-:W-:Y:S01]  /*7340*/  FFMA.FTZ R75, R2, UR4, R122 ;  /* 0x00000004024b7c23 */ /* 0x000fe2000801007a */
[----:B------:R-:W-:-:S02]  /*7350*/  FSEL R72, R72, -INF , !P1 ;  /* 0xff80000048487808 */ /* 0x000fc40004800000 */
[----:B------:R-:W-:Y:S02]  /*7360*/  FSEL R73, R73, -INF , !P3 ;  /* 0xff80000049497808 */ /* 0x000fe40005800000 */
[----:B------:R-:W1:Y:S01]  /*7370*/  I2F R9, R8 ;  /* 0x0000000800097306 */ /* 0x000e620000201400 */
[C---:B------:R-:W-:Y:S02]  /*7380*/  ISETP.GE.AND P1, PT, R8.reuse, R212, PT ;  /* 0x000000d40800720c */ /* 0x040fe40003f26270 */
[----:B------:R-:W-:Y:S02]  /*7390*/  ISETP.GE.AND P3, PT, R8, R179, PT ;  /* 0x000000b30800720c */ /* 0x000fe40003f66270 */
[----:B------:R-:W-:Y:S02]  /*73a0*/  IADD3 R12, R166, 0xc1, RZ ;  /* 0x000000c1a60c7810 */ /* 0x000fe40007ffe0ff */
[----:B------:R-:W-:Y:S01]  /*73b0*/  FSEL R75, R75, -INF , !P6 ;  /* 0xff8000004b4b7808 */ /* 0x000fe20007000000 */
[----:B--2---:R-:W-:Y:S01]  /*73c0*/  FFMA.FTZ R77, R24, UR4, R116 ;  /* 0x00000004184d7c23 */ /* 0x004fe20008010074 */
[----:B------:R-:W-:Y:S01]  /*73d0*/  FSEL R78, R78, -INF , !P5 ;  /* 0xff8000004e4e7808 */ /* 0x000fe20006800000 */
[----:B------:R-:W-:Y:S01]  /*73e0*/  FFMA.FTZ R92, R24, UR4, R118 ;  /* 0x00000004185c7c23 */ /* 0x000fe20008010076 */
[----:B------:R-:W-:-:S02]  /*73f0*/  IADD3 R24, R166, 0xc8, RZ ;  /* 0x000000c8a6187810 */ /* 0x000fc40007ffe0ff */
[----:B------:R-:W-:Y:S02]  /*7400*/  FSEL R74, R74, -INF , !P2 ;  /* 0xff8000004a4a7808 */ /* 0x000fe40005000000 */
[----:B------:R-:W-:Y:S01]  /*7410*/  FSEL R77, R77, -INF , !P4 ;  /* 0xff8000004d4d7808 */ /* 0x000fe20006000000 */
[C---:B-1----:R-:W-:Y:S01]  /*7420*/  FFMA.FTZ R94, R9.reuse, UR4, R117 ;  /* 0x00000004095e7c23 */ /* 0x042fe20008010075 */
[----:B------:R-:W-:Y:S01]  /*7430*/  IADD3 R8, R166, 0xc0, RZ ;  /* 0x000000c0a6087810 */ /* 0x000fe20007ffe0ff */
[----:B------:R1:W2:Y:S01]  /*7440*/  I2F R33, R24 ;  /* 0x0000001800217306 */ /* 0x0002a20000201400 */
[-C--:B------:R-:W-:Y:S01]  /*7450*/  ISETP.GE.AND P2, PT, R12, R212.reuse, PT ;  /* 0x000000d40c00720c */ /* 0x080fe20003f46270 */
[----:B------:R-:W-:Y:S01]  /*7460*/  FFMA.FTZ R79, R9, UR4, R119 ;  /* 0x00000004094f7c23 */ /* 0x000fe20008010077 */
[C---:B------:R-:W-:Y:S02]  /*7470*/  ISETP.GE.AND P6, PT, R8.reuse, R212, PT ;  /* 0x000000d40800720c */ /* 0x040fe40003fc6270 */
[----:B------:R-:W-:-:S02]  /*7480*/  ISETP.GE.AND P5, PT, R8, R179, PT ;  /* 0x000000b30800720c */ /* 0x000fc40003fa6270 */
[-C--:B------:R-:W-:Y:S01]  /*7490*/  ISETP.GE.AND P4, PT, R12, R179.reuse, PT ;  /* 0x000000b30c00720c */ /* 0x080fe20003f86270 */
[----:B------:R-:W3:Y:S01]  /*74a0*/  I2F R2, R8 ;  /* 0x0000000800027306 */ /* 0x000ee20000201400 */
[----:B------:R-:W-:Y:S02]  /*74b0*/  FSEL R92, R92, -INF , !P0 ;  /* 0xff8000005c5c7808 */ /* 0x000fe40004000000 */
[----:B------:R-:W-:Y:S02]  /*74c0*/  FSEL R94, R94, -INF , !P1 ;  /* 0xff8000005e5e7808 */ /* 0x000fe40004800000 */
[C---:B------:R-:W-:Y:S02]  /*74d0*/  ISETP.GE.AND P0, PT, R24.reuse, R212, PT ;  /* 0x000000d41800720c */ /* 0x040fe40003f06270 */
[----:B------:R-:W-:Y:S01]  /*74e0*/  ISETP.GE.AND P1, PT, R24, R179, PT ;  /* 0x000000b31800720c */ /* 0x000fe20003f26270 */
[----:B------:R4:W5:Y:S01]  /*74f0*/  I2F R8, R12 ;  /* 0x0000000c00087306 */ /* 0x0009620000201400 */
[----:B-1----:R-:W1:Y:S01]  /*7500*/  LDSM.16.M88.4 R24, [R165+0x7000] ;  /* 0x00700000a518783b */ /* 0x002e620000000200 */
[----:B------:R-:W-:Y:S01]  /*7510*/  IADD3 R9, R166, 0xc9, RZ ;  /* 0x000000c9a6097810 */ /* 0x000fe20007ffe0ff */
[----:B--2---:R-:W-:Y:S01]  /*7520*/  FFMA.FTZ R104, R33, UR4, R104 ;  /* 0x0000000421687c23 */ /* 0x004fe20008010068 */
[----:B------:R-:W-:-:S02]  /*7530*/  FSEL R79, R79, -INF , !P3 ;  /* 0xff8000004f4f7808 */ /* 0x000fc40005800000 */
[----:B------:R-:W-:Y:S01]  /*7540*/  ISETP.GE.AND P3, PT, R9, R212, PT ;  /* 0x000000d40900720c */ /* 0x000fe20003f66270 */
[C---:B---3--:R-:W-:Y:S01]  /*7550*/  FFMA.FTZ R93, R2.reuse, UR4, R108 ;  /* 0x00000004025d7c23 */ /* 0x048fe2000801006c */
[----:B------:R2:W3:Y:S01]  /*7560*/  I2F R32, R9 ;  /* 0x0000000900207306 */ /* 0x0004e20000201400 */
[----:B------:R-:W-:Y:S01]  /*7570*/  FFMA.FTZ R95, R2, UR4, R110 ;  /* 0x00000004025f7c23 */ /* 0x000fe2000801006e */
[----:B------:R-:W-:Y:S02]  /*7580*/  IADD3 R20, R166, 0xd1, RZ ;  /* 0x000000d1a6147810 */ /* 0x000fe40007ffe0ff */
[----:B------:R-:W-:Y:S02]  /*7590*/  FSEL R93, R93, -INF , !P6 ;  /* 0xff8000005d5d7808 */ /* 0x000fe40007000000 */
[----:B------:R-:W-:Y:S01]  /*75a0*/  ISETP.GE.AND P6, PT, R9, R179, PT ;  /* 0x000000b30900720c */ /* 0x000fe20003fc6270 */
[----:B----4-:R-:W4:Y:S01]  /*75b0*/  LDSM.16.M88.4 R12, [R234+0x7800] ;  /* 0x00780000ea0c783b */ /* 0x010f220000000200 */
[C---:B-----5:R-:W-:Y:S01]  /*75c0*/  FFMA.FTZ R100, R8.reuse, UR4, R109 ;  /* 0x0000000408647c23 */ /* 0x060fe2000801006d */
[----:B------:R-:W-:Y:S01]  /*75d0*/  FSEL R95, R95, -INF , !P5 ;  /* 0xff8000005f5f7808 */ /* 0x000fe20006800000 */
[----:B------:R-:W-:Y:S01]  /*75e0*/  FFMA.FTZ R111, R8, UR4, R111 ;  /* 0x00000004086f7c23 */ /* 0x000fe2000801006f */
[----:B------:R-:W5:Y:S01]  /*75f0*/  I2F R40, R20 ;  /* 0x0000001400287306 */ /* 0x000f620000201400 */
[----:B------:R-:W-:Y:S01]  /*7600*/  IADD3 R34, R166, 0xd8, RZ ;  /* 0x000000d8a6227810 */ /* 0x000fe20007ffe0ff */
[----:B------:R-:W-:-:S04]  /*7610*/  DEPBAR.LE SB0, 0x0 ;  /* 0x000080000000791a */ /* 0x000fc80000000000 */
[----:B--2---:R-:W-:Y:S01]  /*7620*/  IADD3 R9, R166, 0xd0, RZ ;  /* 0x000000d0a6097810 */ /* 0x004fe20007ffe0ff */
[----:B---3--:R-:W-:Y:S01]  /*7630*/  FFMA.FTZ R107, R32, UR4, R107 ;  /* 0x00000004206b7c23 */ /* 0x008fe2000801006b */
[----:B------:R-:W-:Y:S01]  /*7640*/  FSEL R100, R100, -INF , !P2 ;  /* 0xff80000064647808 */ /* 0x000fe20005000000 */
[----:B------:R-:W-:Y:S01]  /*7650*/  I2F R41, R34 ;  /* 0x0000002200297306 */ /* 0x000fe20000201400 */
[----:B------:R-:W-:Y:S01]  /*7660*/  BAR.SYNC.DEFER_BLOCKING 0x0 ;  /* 0x0000000000007b1d */ /* 0x000fe20000010000 */
[C---:B------:R-:W-:Y:S02]  /*7670*/  ISETP.GE.AND P5, PT, R9.reuse, R212, PT ;  /* 0x000000d40900720c */ /* 0x040fe40003fa6270 */
[----:B------:R-:W-:Y:S02]  /*7680*/  ISETP.GE.AND P2, PT, R9, R179, PT ;  /* 0x000000b30900720c */ /* 0x000fe40003f46270 */
[----:B------:R-:W-:Y:S01]  /*7690*/  IADD3 R43, R166, 0xd9, RZ ;  /* 0x000000d9a62b7810 */ /* 0x000fe20007ffe0ff */
[C---:B-----5:R-:W-:Y:S01]  /*76a0*/  FFMA.FTZ R29, R40.reuse, UR4, R29 ;  /* 0x00000004281d7c23 */ /* 0x060fe2000801001d */
[----:B------:R2:W3:Y:S01]  /*76b0*/  I2F R2, R9 ;  /* 0x0000000900027306 */ /* 0x0004e20000201400 */
[----:B------:R-:W-:Y:S01]  /*76c0*/  FFMA.FTZ R31, R40, UR4, R31 ;  /* 0x00000004281f7c23 */ /* 0x000fe2000801001f */
[----:B-1----:R-:W-:Y:S06]  /*76d0*/  HMMA.16816.F32.BF16 R16, R192, R24, R16 ;  /* 0x00000018c010723c */ /* 0x002fec0000041810 */
[----:B------:R-:W-:Y:S01]  /*76e0*/  I2F R42, R43 ;  /* 0x0000002b002a7306 */ /* 0x000fe20000201400 */
[----:B------:R-:W-:Y:S01]  /*76f0*/  IADD3 R25, R166, 0xe1, RZ ;  /* 0x000000e1a6197810 */ /* 0x000fe20007ffe0ff */
[----:B--2---:R-:W-:Y:S01]  /*7700*/  HMMA.16816.F32.BF16 R8, R112, R10, R88 ;  /* 0x0000000a7008723c */ /* 0x004fe20000041858 */
[----:B---3--:R-:W-:-:S05]  /*7710*/  FFMA.FTZ R28, R2, UR4, R28 ;  /* 0x00000004021c7c23 */ /* 0x008fca000801001c */
[----:B------:R-:W1:Y:S01]  /*7720*/  I2F R24, R25 ;  /* 0x0000001900187306 */ /* 0x000e620000201400 */
[----:B------:R-:W-:Y:S01]  /*7730*/  FFMA.FTZ R30, R2, UR4, R30 ;  /* 0x00000004021e7c23 */ /* 0x000fe2000801001e */
[----:B------:R-:W-:Y:S01]  /*7740*/  FSEL R88, R111, -INF , !P4 ;  /* 0xff8000006f587808 */ /* 0x000fe20006000000 */
[----:B------:R-:W-:Y:S01]  /*7750*/  FFMA.FTZ R90, R33, UR4, R106 ;  /* 0x00000004215a7c23 */ /* 0x000fe2000801006a */
[----:B------:R-:W-:Y:S01]  /*7760*/  FSEL R89, R104, -INF , !P0 ;  /* 0xff80000068597808 */ /* 0x000fe20004000000 */
[----:B------:R-:W-:Y:S01]  /*7770*/  FFMA.FTZ R91, R32, UR4, R105 ;  /* 0x00000004205b7c23 */ /* 0x000fe20008010069 */
[C---:B------:R-:W-:Y:S02]  /*7780*/  ISETP.GE.AND P4, PT, R20.reuse, R212, PT ;  /* 0x000000d41400720c */ /* 0x040fe40003f86270 */
[----:B------:R-:W-:Y:S02]  /*7790*/  ISETP.GE.AND P0, PT, R20, R179, PT ;  /* 0x000000b31400720c */ /* 0x000fe40003f06270 */
[----:B------:R-:W-:Y:S01]  /*77a0*/  HMMA.16816.F32.BF16 R20, R192, R22, R96 ;  /* 0x00000016c014723c */ /* 0x000fe20000041860 */
[----:B------:R-:W-:-:S02]  /*77b0*/  FSEL R90, R90, -INF , !P1 ;  /* 0xff8000005a5a7808 */ /* 0x000fc40004800000 */
[----:B------:R-:W-:Y:S01]  /*77c0*/  FSEL R91, R91, -INF , !P3 ;  /* 0xff8000005b5b7808 */ /* 0x000fe20005800000 */
[----:B-1----:R-:W-:Y:S01]  /*77d0*/  FFMA.FTZ R19, R24, UR4, R19 ;  /* 0x0000000418137c23 */ /* 0x002fe20008010013 */
[C---:B------:R-:W-:Y:S02]  /*77e0*/  ISETP.GE.AND P1, PT, R34.reuse, R212, PT ;  /* 0x000000d42200720c */ /* 0x040fe40003f26270 */
[----:B------:R-:W-:Y:S01]  /*77f0*/  ISETP.GE.AND P3, PT, R34, R179, PT ;  /* 0x000000b32200720c */ /* 0x000fe20003f66270 */
[----:B------:R-:W-:Y:S01]  /*7800*/  FFMA.FTZ R96, R24, UR4, R17 ;  /* 0x0000000418607c23 */ /* 0x000fe20008010011 */
[----:B----4-:R-:W-:Y:S01]  /*7810*/  HMMA.16816.F32.BF16 R32, R112, R12, R84 ;  /* 0x0000000c7020723c */ /* 0x010fe20000041854 */
[----:B------:R-:W-:-:S06]  /*7820*/  IADD3 R17, R166, 0xf1, RZ ;  /* 0x000000f1a6117810 */ /* 0x000fcc0007ffe0ff */
[----:B------:R-:W-:Y:S01]  /*7830*/  IADD3 R12, R166, 0xe0, RZ ;  /* 0x000000e0a60c7810 */ /* 0x000fe20007ffe0ff */
[----:B------:R-:W-:Y:S01]  /*7840*/  HMMA.16816.F32.BF16 R8, R192, R26, R8 ;  /* 0x0000001ac008723c */ /* 0x000fe20000041808 */
[----:B------:R-:W-:Y:S02]  /*7850*/  FSEL R84, R30, -INF , !P2 ;  /* 0xff8000001e547808 */ /* 0x000fe40005000000 */
[----:B------:R-:W1:Y:S01]  /*7860*/  I2F R2, R12 ;  /* 0x0000000c00027306 */ /* 0x000e620000201400 */
[----:B------:R-:W-:Y:S02]  /*7870*/  FSEL R86, R29, -INF , !P4 ;  /* 0xff8000001d567808 */ /* 0x000fe40006000000 */
[C---:B------:R-:W-:Y:S01]  /*7880*/  ISETP.GE.AND P2, PT, R12.reuse, R212, PT ;  /* 0x000000d40c00720c */ /* 0x040fe20003f46270 */
[C---:B------:R-:W-:Y:S01]  /*7890*/  FFMA.FTZ R20, R41.reuse, UR4, R20 ;  /* 0x0000000429147c23 */ /* 0x040fe20008010014 */
[----:B------:R-:W-:Y:S01]  /*78a0*/  ISETP.GE.AND P4, PT, R12, R179, PT ;  /* 0x000000b30c00720c */ /* 0x000fe20003f86270 */
[----:B------:R-:W-:Y:S01]  /*78b0*/  FFMA.FTZ R98, R42, UR4, R21 ;  /* 0x000000042a627c23 */ /* 0x000fe20008010015 */
[----:B------:R-:W-:Y:S01]  /*78c0*/  FSEL R87, R28, -INF , !P5 ;  /* 0xff8000001c577808 */ /* 0x000fe20006800000 */
[----:B------:R-:W-:Y:S01]  /*78d0*/  FFMA.FTZ R22, R41, UR4, R22 ;  /* 0x0000000429167c23 */ /* 0x000fe20008010016 */
[----:B------:R-:W-:Y:S01]  /*78e0*/  IADD3 R28, R166, 0xe8, RZ ;  /* 0x000000e8a61c7810 */ /* 0x000fe20007ffe0ff */
[----:B------:R-:W-:Y:S01]  /*78f0*/  FFMA.FTZ R23, R42, UR4, R23 ;  /* 0x000000042a177c23 */ /* 0x000fe20008010017 */
[----:B------:R-:W-:-:S02]  /*7900*/  FSEL R99, R20, -INF , !P1 ;  /* 0xff80000014637808 */ /* 0x000fc40004800000 */
[----:B------:R-:W2:Y:S01]  /*7910*/  I2F R20, R28 ;  /* 0x0000001c00147306 */ /* 0x000ea20000201400 */
[----:B------:R-:W-:Y:S01]  /*7920*/  HMMA.16816.F32.BF16 R32, R192, R36, R32 ;  /* 0x00000024c020723c */ /* 0x000fe20000041820 */
[----:B------:R-:W-:Y:S01]  /*7930*/  ISETP.GE.AND P1, PT, R25, R179, PT ;  /* 0x000000b31900720c */ /* 0x000fe20003f26270 */
[----:B-1----:R-:W-:Y:S01]  /*7940*/  FFMA.FTZ R97, R2, UR4, R16 ;  /* 0x0000000402617c23 */ /* 0x002fe20008010010 */
[----:B------:R-:W-:Y:S01]  /*7950*/  IADD3 R16, R166, 0xf0, RZ ;  /* 0x000000f0a6107810 */ /* 0x000fe20007ffe0ff */
[----:B------:R-:W-:Y:S01]  /*7960*/  FFMA.FTZ R18, R2, UR4, R18 ;  /* 0x0000000402127c23 */ /* 0x000fe20008010012 */
[----:B------:R-:W-:Y:S02]  /*7970*/  FSEL R85, R107, -INF , !P6 ;  /* 0xff8000006b557808 */ /* 0x000fe40007000000 */
[----:B------:R-:W1:Y:S01]  /*7980*/  I2F R2, R16 ;  /* 0x0000001000027306 */ /* 0x000e620000201400 */
[----:B------:R-:W-:Y:S01]  /*7990*/  HMMA.16816.F32.BF16 R12, R112, R14, R80 ;  /* 0x0000000e700c723c */ /* 0x000fe20000041850 */
[----:B------:R-:W-:-:S02]  /*79a0*/  ISETP.GE.AND P6, PT, R43, R212, PT ;  /* 0x000000d42b00720c */ /* 0x000fc40003fc6270 */
[----:B------:R-:W-:Y:S02]  /*79b0*/  FSEL R104, R19, -INF , !P1 ;  /* 0xff80000013687808 */ /* 0x000fe40004800000 */
[----:B------:R-:W-:Y:S02]  /*79c0*/  FSEL R98, R98, -INF , !P6 ;  /* 0xff80000062627808 */ /* 0x000fe40007000000 */
[----:B------:R-:W-:Y:S01]  /*79d0*/  FSEL R83, R31, -INF , !P0 ;  /* 0xff8000001f537808 */ /* 0x000fe20004000000 */
[C---:B--2---:R-:W-:Y:S01]  /*79e0*/  FFMA.FTZ R10, R20.reuse, UR4, R10 ;  /* 0x00000004140a7c23 */ /* 0x044fe2000801000a */
[----:B------:R-:W-:Y:S01]  /*79f0*/  ISETP.GE.AND P0, PT, R25, R212, PT ;  /* 0x000000d41900720c */ /* 0x000fe20003f06270 */
[----:B------:R-:W-:Y:S01]  /*7a00*/  FFMA.FTZ R107, R20, UR4, R8 ;  /* 0x00000004146b7c23 */ /* 0x000fe20008010008 */
[----:B------:R-:W-:Y:S02]  /*7a10*/  IADD3 R25, R166, 0xe9, RZ ;  /* 0x000000e9a6197810 */ /* 0x000fe40007ffe0ff */
[----:B------:R-:W-:-:S02]  /*7a20*/  FSEL R80, R18, -INF , !P4 ;  /* 0xff80000012507808 */ /* 0x000fc40006000000 */
[----:B------:R-:W-:Y:S01]  /*7a30*/  FSEL R96, R96, -INF , !P0 ;  /* 0xff80000060607808 */ /* 0x000fe20004000000 */
[----:B------:R-:W2:Y:S01]  /*7a40*/  I2F R21, R25 ;  /* 0x0000001900157306 */ /* 0x000ea20000201400 */
[----:B------:R-:W-:Y:S01]  /*7a50*/  ISETP.GE.AND P4, PT, R16, R212, PT ;  /* 0x000000d41000720c */ /* 0x000fe20003f86270 */
[----:B-1----:R-:W-:Y:S01]  /*7a60*/  FFMA.FTZ R32, R2, UR4, R32 ;  /* 0x0000000402207c23 */ /* 0x002fe20008010020 */
[-C--:B------:R-:W-:Y:S01]  /*7a70*/  ISETP.GE.AND P0, PT, R16, R179.reuse, PT ;  /* 0x000000b31000720c */ /* 0x080fe20003f06270 */
[----:B------:R-:W-:Y:S01]  /*7a80*/  FFMA.FTZ R34, R2, UR4, R34 ;  /* 0x0000000402227c23 */ /* 0x000fe20008010022 */
[----:B------:R-:W-:Y:S02]  /*7a90*/  ISETP.GE.AND P6, PT, R28, R179, PT ;  /* 0x000000b31c00720c */ /* 0x000fe40003fc6270 */
[----:B------:R-:W-:Y:S01]  /*7aa0*/  IADD3 R18, R166, 0xf8, RZ ;  /* 0x000000f8a6127810 */ /* 0x000fe20007ffe0ff */
[----:B------:R-:W1:Y:S01]  /*7ab0*/  I2F R16, R17 ;  /* 0x0000001100107306 */ /* 0x000e620000201400 */
[----:B------:R-:W-:Y:S01]  /*7ac0*/  HMMA.16816.F32.BF16 R12, R192, R38, R12 ;  /* 0x00000026c00c723c */ /* 0x000fe2000004180c */
[----:B------:R-:W-:-:S02]  /*7ad0*/  FSEL R103, R10, -INF , !P6 ;  /* 0xff8000000a677808 */ /* 0x000fc40007000000 */
[CC--:B------:R-:W-:Y:S02]  /*7ae0*/  ISETP.GE.AND P6, PT, R166.reuse, R212.reuse, PT ;  /* 0x000000d4a600720c */ /* 0x0c0fe40003fc6270 */
[----:B------:R-:W-:Y:S01]  /*7af0*/  IADD3 R166, R166, 0xf9, RZ ;  /* 0x000000f9a6a67810 */ /* 0x000fe20007ffe0ff */
[----:B--2---:R-:W-:Y:S01]  /*7b00*/  FFMA.FTZ R106, R21, UR4, R9 ;  /* 0x00000004156a7c23 */ /* 0x004fe20008010009 */
[----:B------:R-:W2:Y:S01]  /*7b10*/  I2F R8, R18 ;  /* 0x0000001200087306 */ /* 0x000ea20000201400 */
[----:B------:R-:W-:Y:S01]  /*7b20*/  ISETP.GE.AND P1, PT, R17, R212, PT ;  /* 0x000000d41100720c */ /* 0x000fe20003f26270 */
[----:B------:R-:W-:Y:S01]  /*7b30*/  FFMA.FTZ R11, R21, UR4, R11 ;  /* 0x00000004150b7c23 */ /* 0x000fe2000801000b */
[----:B------:R-:W-:Y:S02]  /*7b40*/  ISETP.GE.AND P5, PT, R43, R179, PT ;  /* 0x000000b32b00720c */ /* 0x000fe40003fa6270 */
[----:B------:R-:W-:Y:S01]  /*7b50*/  FSEL R82, R22, -INF , !P3 ;  /* 0xff80000016527808 */ /* 0x000fe20005800000 */
[----:B-1----:R-:W-:-:S02]  /*7b60*/  FFMA.FTZ R33, R16, UR4, R33 ;  /* 0x0000000410217c23 */ /* 0x002fc40008010021 */
[----:B------:R-:W1:Y:S01]  /*7b70*/  I2F R9, R166 ;  /* 0x000000a600097306 */ /* 0x000e620000201400 */
[----:B------:R-:W-:Y:S01]  /*7b80*/  FSEL R81, R23, -INF , !P5 ;  /* 0xff80000017517808 */ /* 0x000fe20006800000 */
[----:B------:R-:W-:Y:S01]  /*7b90*/  FFMA.FTZ R35, R16, UR4, R35 ;  /* 0x0000000410237c23 */ /* 0x000fe20008010023 */
[----:B------:R-:W-:Y:S02]  /*7ba0*/  FSEL R97, R97, -INF , !P2 ;  /* 0xff80000061617808 */ /* 0x000fe40005000000 */
[----:B------:R-:W-:Y:S02]  /*7bb0*/  FSEL R112, R33, -INF , !P1 ;  /* 0xff80000021707808 */ /* 0x000fe40004800000 */
[----:B------:R-:W-:Y:S02]  /*7bc0*/  PLOP3.LUT P1, PT, PT, PT, UP0, 0x80, 0x0 ;  /* 0x000000000000781c */ /* 0x000fe40003f2f008 */
[----:B--2---:R-:W-:Y:S01]  /*7bd0*/  FFMA.FTZ R12, R8, UR4, R12 ;  /* 0x00000004080c7c23 */ /* 0x004fe2000801000c */
[-C--:B------:R-:W-:Y:S01]  /*7be0*/  ISETP.GE.AND P3, PT, R28, R212.reuse, PT ;  /* 0x000000d41c00720c */ /* 0x080fe20003f66270 */
[----:B------:R-:W-:Y:S01]  /*7bf0*/  FFMA.FTZ R14, R8, UR4, R14 ;  /* 0x00000004080e7c23 */ /* 0x000fe2000801000e */
[----:B------:R-:W-:-:S02]  /*7c00*/  ISETP.GE.AND P5, PT, R25, R212, PT ;  /* 0x000000d41900720c */ /* 0x000fc40003fa6270 */
[----:B------:R-:W-:Y:S02]  /*7c10*/  ISETP.GE.AND P2, PT, R25, R179, PT ;  /* 0x000000b31900720c */ /* 0x000fe40003f46270 */
[----:B------:R-:W-:Y:S01]  /*7c20*/  FSEL R107, R107, -INF , !P3 ;  /* 0xff8000006b6b7808 */ /* 0x000fe20005800000 */
[C---:B-1----:R-:W-:Y:S01]  /*7c30*/  FFMA.FTZ R13, R9.reuse, UR4, R13 ;  /* 0x00000004090d7c23 */ /* 0x042fe2000801000d */
[----:B------:R-:W-:Y:S01]  /*7c40*/  FSEL R106, R106, -INF , !P5 ;  /* 0xff8000006a6a7808 */ /* 0x000fe20006800000 */
[----:B------:R-:W-:Y:S01]  /*7c50*/  FFMA.FTZ R15, R9, UR4, R15 ;  /* 0x00000004090f7c23 */ /* 0x000fe2000801000f */
        /* <DEDUP_REMOVED lines=9> */
[----:B------:R-:W-:Y:S02]  /*7cf0*/  FSEL R109, R35, -INF , !P3 ;  /* 0xff800000236d7808 */ /* 0x000fe40005800000 */
[----:B------:R-:W-:Y:S02]  /*7d00*/  FSEL R111, R12, -INF , !P5 ;  /* 0xff8000000c6f7808 */ /* 0x000fe40006800000 */
[----:B------:R-:W-:Y:S02]  /*7d10*/  FSEL R108, R14, -INF , !P2 ;  /* 0xff8000000e6c7808 */ /* 0x000fe40005000000 */
[----:B------:R-:W-:Y:S02]  /*7d20*/  FSEL R110, R13, -INF , !P4 ;  /* 0xff8000000d6e7808 */ /* 0x000fe40006000000 */
        /* <DEDUP_REMOVED lines=75> */
.L_x_3597:
[----:B------:R-:W-:-:S04]  /*81e0*/  ULEA UR6, -UR10, URZ, 0x8 ;  /* 0x0000003f0a067291 */ /* 0x000fc8000f8e413f */
[----:B------:R-:W-:Y:S02]  /*81f0*/  USHF.R.S32.HI UR7, URZ, 0x1f, UR6 ;  /* 0x0000001f3f077899 */ /* 0x000fe40008011406 */
[----:B------:R-:W-:-:S04]  /*8200*/  MOV R17, UR6 ;  /* 0x0000000600117c02 */ /* 0x000fc80008000f00 */
[----:B------:R-:W-:Y:S02]  /*8210*/  MOV R16, UR7 ;  /* 0x0000000700107c02 */ /* 0x000fe40008000f00 */
.L_x_3598:
        /* <DEDUP_REMOVED lines=212> */
.L_x_3600:
[----:B------:R-:W-:Y:S05]  /*8f60*/  BSYNC B0 ;  /* 0x0000000000007941 */ /* 0x000fea0003800000 */
.L_x_3599:
[----:B------:R-:W0:Y:S01]  /*8f70*/  LDGDEPBAR ;  /* 0x00000000000079af */ /* 0x000e220000000000 */
[----:B------:R-:W-:-:S04]  /*8f80*/  IADD3 R178, P0, R17, R178, RZ ;  /* 0x000000b211b27210 */ /* 0x000fc80007f1e0ff */
[----:B------:R-:W-:Y:S02]  /*8f90*/  IADD3.X R164, R16, R164, RZ, P0, !PT ;  /* 0x000000a410a47210 */ /* 0x000fe400007fe4ff */
.L_x_3596:
        /* <DEDUP_REMOVED lines=126> */
[----:B-1----:R-:W1:Y:S04]  /*9780*/  SHFL.BFLY PT, R10, R2, 0x2, 0x1f ;  /* 0x0c401f00020a7f89 */ /* 0x002e6800000e0000 */
[----:B------:R-:W2:Y:S01]  /*9790*/  SHFL.BFLY PT, R9, R8, 0x2, 0x1f ;  /* 0x0c401f0008097f89 */ /* 0x000ea200000e0000 */
[----:B-1----:R-:W-:Y:S02]  /*97a0*/  FMNMX.FTZ R10, R2, R10, !PT ;  /* 0x0000000a020a7209 */ /* 0x002fe40007810000 */
        /* <DEDUP_REMOVED lines=18> */
[--C-:B------:R-:W-:Y:S01]  /*98d0*/  FFMA.FTZ R126, R219, c[0x0][0x23c], -R118.reuse ;  /* 0x00008f00db7e7a23 */ /* 0x100fe20000010876 */
[----:B------:R-:W1:Y:S01]  /*98e0*/  MUFU.EX2 R116, R116 ;  /* 0x0000007400747308 */ /* 0x000e620000000800 */
[--C-:B------:R-:W-:Y:S01]  /*98f0*/  FFMA.FTZ R121, R232, c[0x0][0x23c], -R113.reuse ;  /* 0x00008f00e8797a23 */ /* 0x100fe20000010871 */
[----:B------:R-:W-:Y:S01]  /*9900*/  SHF.L.U32 R232, R4, 0x1, RZ ;  /* 0x0000000104e87819 */ /* 0x000fe200000006ff */
[--C-:B------:R-:W-:Y:S02]  /*9910*/  FFMA.FTZ R4, R228, c[0x0][0x23c], -R113.reuse ;  /* 0x00008f00e4047a23 */ /* 0x100fe40000010871 */
[--C-:B------:R-:W-:Y:S01]  /*9920*/  FFMA.FTZ R120, R229, c[0x0][0x23c], -R113.reuse ;  /* 0x00008f00e5787a23 */ /* 0x100fe20000010871 */
[-C--:B------:R-:W-:Y:S01]  /*9930*/  LEA R228, R3, R232.reuse, 0x1 ;  /* 0x000000e803e47211 */ /* 0x080fe200078e08ff */
[----:B------:R-:W2:Y:S01]  /*9940*/  LDSM.16.MT88.4 R12, [R232+0xa000] ;  /* 0x00a00000e80c783b */ /* 0x000ea20000004200 */
[C---:B------:R-:W-:Y:S01]  /*9950*/  LEA R229, R231.reuse, R232, 0x1 ;  /* 0x000000e8e7e57211 */ /* 0x040fe200078e08ff */
[----:B------:R-:W-:Y:S01]  /*9960*/  FFMA.FTZ R119, R242, c[0x0][0x23c], -R113 ;  /* 0x00008f00f2777a23 */ /* 0x000fe20000010871 */
[----:B------:R-:W-:Y:S01]  /*9970*/  LEA R227, R231, R228, 0x1 ;  /* 0x000000e4e7e37211 */ /* 0x000fe200078e08ff */
[----:B------:R-:W-:Y:S01]  /*9980*/  LDSM.16.MT88.4 R32, [R228+0xa000] ;  /* 0x00a00000e420783b */ /* 0x000fe20000004200 */
[----:B------:R-:W-:Y:S01]  /*9990*/  MUFU.EX2 R115, R115 ;  /* 0x0000007300737308 */ /* 0x000fe20000000800 */
[----:B------:R-:W-:-:S02]  /*99a0*/  FFMA.FTZ R125, R218, c[0x0][0x23c], -R118 ;  /* 0x00008f00da7d7a23 */ /* 0x000fc40000010876 */
[----:B------:R-:W3:Y:S01]  /*99b0*/  LDSM.16.MT88.4 R40, [R229+0xa000] ;  /* 0x00a00000e528783b */ /* 0x000ee20000004200 */
[----:B-1----:R-:W-:Y:S01]  /*99c0*/  F2FP.BF16.PACK_AB R24, R116, R117 ;  /* 0x000000757418723e */ /* 0x002fe200000010ff */
[--C-:B------:R-:W-:Y:S02]  /*99d0*/  FFMA.FTZ R124, R217, c[0x0][0x23c], -R113.reuse ;  /* 0x00008f00d97c7a23 */ /* 0x100fe40000010871 */
[----:B------:R-:W1:Y:S01]  /*99e0*/  LDSM.16.MT88.4 R44, [R227+0xa000] ;  /* 0x00a00000e32c783b */ /* 0x000e620000004200 */
[----:B------:R-:W4:Y:S01]  /*99f0*/  MUFU.EX2 R114, R114 ;  /* 0x0000007200727308 */ /* 0x000f220000000800 */
[--C-:B------:R-:W-:Y:S02]  /*9a00*/  FFMA.FTZ R123, R216, c[0x0][0x23c], -R113.reuse ;  /* 0x00008f00d87b7a23 */ /* 0x100fe40000010871 */
[----:B------:R-:W5:Y:S01]  /*9a10*/  LDSM.16.MT88.4 R20, [R232+0xa800] ;  /* 0x00a80000e814783b */ /* 0x000f620000004200 */
[--C-:B------:R-:W-:Y:S02]  /*9a20*/  FFMA.FTZ R122, R215, c[0x0][0x23c], -R113.reuse ;  /* 0x00008f00d77a7a23 */ /* 0x100fe40000010871 */
[----:B------:R-:W-:Y:S01]  /*9a30*/  FFMA.FTZ R3, R214, c[0x0][0x23c], -R113 ;  /* 0x00008f00d6037a23 */ /* 0x000fe20000010871 */
[----:B------:R-:W1:Y:S01]  /*9a40*/  LDSM.16.MT88.4 R56, [R229+0xa800] ;  /* 0x00a80000e538783b */ /* 0x000e620000004200 */
[----:B------:R-:W-:Y:S01]  /*9a50*/  MUFU.EX2 R121, R121 ;  /* 0x0000007900797308 */ /* 0x000fe20000000800 */
[--C-:B------:R-:W-:Y:S01]  /*9a60*/  FFMA.FTZ R130, R213, c[0x0][0x23c], -R118.reuse ;  /* 0x00008f00d5827a23 */ /* 0x100fe20000010876 */
[----:B------:R-:W-:Y:S01]  /*9a70*/  LEA R213, P0, R178, c[0x0][0x168], 0x1 ;  /* 0x00005a00b2d57a11 */ /* 0x000fe200078008ff */
[----:B------:R-:W1:Y:S01]  /*9a80*/  LDSM.16.MT88.4 R52, [R228+0xa800] ;  /* 0x00a80000e434783b */ /* 0x000e620000004200 */
[----:B------:R-:W-:-:S02]  /*9a90*/  FFMA.FTZ R129, R211, c[0x0][0x23c], -R118 ;  /* 0x00008f00d3817a23 */ /* 0x000fc40000010876 */
[--C-:B------:R-:W-:Y:S01]  /*9aa0*/  FFMA.FTZ R131, R210, c[0x0][0x23c], -R118.reuse ;  /* 0x00008f00d2837a23 */ /* 0x100fe20000010876 */
[----:B------:R-:W1:Y:S01]  /*9ab0*/  LDSM.16.MT88.4 R48, [R227+0xa800] ;  /* 0x00a80000e330783b */ /* 0x000e620000004200 */
[----:B------:R-:W2:Y:S01]  /*9ac0*/  MUFU.EX2 R120, R120 ;  /* 0x0000007800787308 */ /* 0x000ea20000000800 */
[----:B----4-:R-:W-:Y:S01]  /*9ad0*/  F2FP.BF16.PACK_AB R26, R114, R115 ;  /* 0x00000073721a723e */ /* 0x010fe200000010ff */
[----:B------:R-:W-:Y:S01]  /*9ae0*/  FFMA.FTZ R132, R209, c[0x0][0x23c], -R118 ;  /* 0x00008f00d1847a23 */ /* 0x000fe20000010876 */
[----:B------:R-:W-:Y:S01]  /*9af0*/  MOV R246, R213 ;  /* 0x000000d500f67202 */ /* 0x000fe20000000f00 */
        /* <DEDUP_REMOVED lines=12> */
[----:B------:R-:W-:Y:S01]  /*9bc0*/  MUFU.EX2 R128, R128 ;  /* 0x0000008000807308 */ /* 0x000fe20000000800 */
[--C-:B------:R-:W-:Y:S02]  /*9bd0*/  FFMA.FTZ R144, R144, c[0x0][0x23c], -R113.reuse ;  /* 0x00008f0090907a23 */ /* 0x100fe40000010871 */
[--C-:B------:R-:W-:Y:S02]  /*9be0*/  FFMA.FTZ R145, R145, c[0x0][0x23c], -R113.reuse ;  /* 0x00008f0091917a23 */ /* 0x100fe40000010871 */
[----:B------:R-:W-:Y:S02]  /*9bf0*/  FFMA.FTZ R146, R146, c[0x0][0x23c], -R113 ;  /* 0x00008f0092927a23 */ /* 0x000fe40000010871 */
[--C-:B------:R-:W-:Y:S01]  /*9c00*/  FFMA.FTZ R148, R148, c[0x0][0x23c], -R118.reuse ;  /* 0x00008f0094947a23 */ /* 0x100fe20000010876 */
[----:B----4-:R-:W-:Y:S01]  /*9c10*/  F2FP.BF16.PACK_AB R27, R4, R119 ;  /* 0x00000077041b723e */ /* 0x010fe200000010ff */
[----:B------:R-:W2:Y:S01]  /*9c20*/  MUFU.EX2 R127, R127 ;  /* 0x0000007f007f7308 */ /* 0x000ea20000000800 */
        /* <DEDUP_REMOVED lines=8> */
[----:B------:R-:W-:Y:S01]  /*9cb0*/  FFMA.FTZ R155, R155, c[0x0][0x23c], -R113 ;  /* 0x00008f009b9b7a23 */ /* 0x000fe20000010871 */
[----:B------:R-:W-:Y:S01]  /*9cc0*/  HMMA.16816.F32.BF16 R12, R24, R14, RZ ;  /* 0x0000000e180c723c */ /* 0x000fe200000418ff */
[--C-:B------:R-:W-:Y:S01]  /*9cd0*/  FFMA.FTZ R157, R157, c[0x0][0x23c], -R118.reuse ;  /* 0x00008f009d9d7a23 */ /* 0x100fe20000010876 */
[----:B------:R-:W-:Y:S01]  /*9ce0*/  MUFU.EX2 R125, R125 ;  /* 0x0000007d007d7308 */ /* 0x000fe20000000800 */
[----:B------:R-:W-:-:S02]  /*9cf0*/  FFMA.FTZ R156, R156, c[0x0][0x23c], -R118 ;  /* 0x00008f009c9c7a23 */ /* 0x000fc40000010876 */
[--C-:B------:R-:W-:Y:S02]  /*9d00*/  FFMA.FTZ R158, R158, c[0x0][0x23c], -R118.reuse ;  /* 0x00008f009e9e7a23 */ /* 0x100fe40000010876 */
[--C-:B------:R-:W-:Y:S01]  /*9d10*/  FFMA.FTZ R160, R160, c[0x0][0x23c], -R118.reuse ;  /* 0x00008f00a0a07a23 */ /* 0x100fe20000010876 */
[C---:B---3--:R-:W-:Y:S01]  /*9d20*/  HMMA.16816.F32.BF16 R8, R24.reuse, R40, RZ ;  /* 0x000000281808723c */ /* 0x048fe200000418ff */
[--C-:B------:R-:W-:Y:S01]  /*9d30*/  FFMA.FTZ R162, R162, c[0x0][0x23c], -R113.reuse ;  /* 0x00008f00a2a27a23 */ /* 0x100fe20000010871 */
[----:B------:R-:W-:Y:S01]  /*9d40*/  MUFU.EX2 R124, R124 ;  /* 0x0000007c007c7308 */ /* 0x000fe20000000800 */
[--C-:B------:R-:W-:Y:S02]  /*9d50*/  FFMA.FTZ R169, R169, c[0x0][0x23c], -R113.reuse ;  /* 0x00008f00a9a97a23 */ /* 0x100fe40000010871 */
[--C-:B------:R-:W-:Y:S02]  /*9d60*/  FFMA.FTZ R171, R171, c[0x0][0x23c], -R113.reuse ;  /* 0x00008f00abab7a23 */ /* 0x100fe40000010871 */
[----:B------:R-:W-:Y:S01]  /*9d70*/  FFMA.FTZ R174, R201, c[0x0][0x23c], -R113 ;  /* 0x00008f00c9ae7a23 */ /* 0x000fe20000010871 */
        /* <DEDUP_REMOVED lines=14> */
[----:B------:R-:W4:Y:S01]  /*9e60*/  MUFU.EX2 R3, R3 ;  /* 0x0000000300037308 */ /* 0x000f220000000800 */
[----:B------:R-:W-:-:S02]  /*9e70*/  FFMA.FTZ R194, R197, c[0x0][0x23c], -R118 ;  /* 0x00008f00c5c27a23 */ /* 0x000fc40000010876 */
[--C-:B------:R-:W-:Y:S02]  /*9e80*/  FFMA.FTZ R195, R196, c[0x0][0x23c], -R118.reuse ;  /* 0x00008f00c4c37a23 */ /* 0x100fe40000010876 */
[----:B------:R-:W-:Y:S01]  /*9e90*/  FFMA.FTZ R190, R190, c[0x0][0x23c], -R118 ;  /* 0x00008f00bebe7a23 */ /* 0x000fe20000010876 */
[C---:B-1----:R-:W-:Y:S01]  /*9ea0*/  HMMA.16816.F32.BF16 R28, R24.reuse, R44, RZ ;  /* 0x0000002c181c723c */ /* 0x042fe200000418ff */
[--C-:B------:R-:W-:Y:S01]  /*9eb0*/  FFMA.FTZ R188, R188, c[0x0][0x23c], -R113.reuse ;  /* 0x00008f00bcbc7a23 */ /* 0x100fe20000010871 */
[----:B------:R-:W-:Y:S01]  /*9ec0*/  MUFU.EX2 R130, R130 ;  /* 0x0000008200827308 */ /* 0x000fe20000000800 */
[--C-:B------:R-:W-:Y:S02]  /*9ed0*/  FFMA.FTZ R185, R185, c[0x0][0x23c], -R113.reuse ;  /* 0x00008f00b9b97a23 */ /* 0x100fe40000010871 */
[--C-:B------:R-:W-:Y:S02]  /*9ee0*/  FFMA.FTZ R186, R186, c[0x0][0x23c], -R113.reuse ;  /* 0x00008f00baba7a23 */ /* 0x100fe40000010871 */
[----:B--2---:R-:W-:Y:S01]  /*9ef0*/  F2FP.BF16.PACK_AB R44, R127, R128 ;  /* 0x000000807f2c723e */ /* 0x004fe200000010ff */
        /* <DEDUP_REMOVED lines=10> */
[----:B------:R-:W-:Y:S02]  /*9fa0*/  FFMA.FTZ R170, R170, c[0x0][0x23c], -R118 ;  /* 0x00008f00aaaa7a23 */ /* 0x000fe40000010876 */
        /* <DEDUP_REMOVED lines=27> */
[----:B------:R-:W5:Y:S01]  /*a160*/  MUFU.EX2 R136, R136 ;  /* 0x0000008800887308 */ /* 0x000f620000000800 */
[----:B------:R-:W-:-:S02]  /*a170*/  FFMA.FTZ R66, R66, c[0x0][0x23c], -R113 ;  /* 0x00008f0042427a23 */ /* 0x000fc40000010871 */
[--C-:B------:R-:W-:Y:S02]  /*a180*/  FFMA.FTZ R68, R68, c[0x0][0x23c], -R113.reuse ;  /* 0x00008f0044447a23 */ /* 0x100fe40000010871 */
[--C-:B------:R-:W-:Y:S01]  /*a190*/  FFMA.FTZ R69, R69, c[0x0][0x23c], -R113.reuse ;  /* 0x00008f0045457a23 */ /* 0x100fe20000010871 */
[C---:B------:R-:W-:Y:S01]  /*a1a0*/  HMMA.16816.F32.BF16 R32, R44.reuse, R54, R32 ;  /* 0x000000362c20723c */ /* 0x040fe20000041820 */
[----:B------:R-:W4:Y:S01]  /*a1b0*/  LDSM.16.MT88.4 R52, [R228+0xb000] ;  /* 0x00b00000e434783b */ /* 0x000f220000004200 */
        /* <DEDUP_REMOVED lines=11> */
[----:B------:R-:W4:Y:S01]  /*a270*/  LDSM.16.MT88.4 R48, [R227+0xb000] ;  /* 0x00b00000e330783b */ /* 0x000f220000004200 */
[----:B------:R-:W-:Y:S01]  /*a280*/  MUFU.EX2 R141, R141 ;  /* 0x0000008d008d7308 */ /* 0x000fe20000000800 */
[--C-:B------:R-:W-:Y:S02]  /*a290*/  FFMA.FTZ R92, R92, c[0x0][0x23c], -R113.reuse ;  /* 0x00008f005c5c7a23 */ /* 0x100fe40000010871 */
[----:B------:R-:W-:Y:S02]  /*a2a0*/  FFMA.FTZ R79, R79, c[0x0][0x23c], -R113 ;  /* 0x00008f004f4f7a23 */ /* 0x000fe40000010871 */
[----:B-1----:R-:W-:Y:S01]  /*a2b0*/  F2FP.BF16.PACK_AB R44, R129, R130 ;  /* 0x00000082812c723e */ /* 0x002fe200000010ff */
        /* <DEDUP_REMOVED lines=22> */
[C---:B----4-:R-:W-:Y:S01]  /*a420*/  HMMA.16816.F32.BF16 R8, R44.reuse, R56, R8 ;  /* 0x000000382c08723c */ /* 0x050fe20000041808 */
[--C-:B------:R-:W-:Y:S02]  /*a430*/  FFMA.FTZ R89, R89, c[0x0][0x23c], -R118.reuse ;  /* 0x00008f0059597a23 */ /* 0x100fe40000010876 */
[----:B------:R-:W-:Y:S02]  /*a440*/  FFMA.FTZ R91, R91, c[0x0][0x23c], -R118 ;  /* 0x00008f005b5b7a23 */ /* 0x000fe40000010876 */
[--C-:B------:R-:W-:Y:S01]  /*a450*/  FFMA.FTZ R95, R95, c[0x0][0x23c], -R113.reuse ;  /* 0x00008f005f5f7a23 */ /* 0x100fe20000010871 */
[----:B------:R-:W4:Y:S01]  /*a460*/  MUFU.EX2 R146, R146 ;  /* 0x0000009200927308 */ /* 0x000f220000000800 */
[--C-:B------:R-:W-:Y:S01]  /*a470*/  FFMA.FTZ R88, R88, c[0x0][0x23c], -R113.reuse ;  /* 0x00008f0058587a23 */ /* 0x100fe20000010871 */
[----:B------:R-:W-:Y:S01]  /*a480*/  HMMA.16816.F32.BF16 R40, R44, R58, R40 ;  /* 0x0000003a2c28723c */ /* 0x000fe20000041828 */
[----:B------:R-:W5:Y:S01]  /*a490*/  LDSM.16.MT88.4 R56, [R229+0xb800] ;  /* 0x00b80000e538783b */ /* 0x000f620000004200 */
[----:B------:R-:W-:-:S02]  /*a4a0*/  FFMA.FTZ R90, R90, c[0x0][0x23c], -R113 ;  /* 0x00008f005a5a7a23 */ /* 0x000fc40000010871 */
[----:B------:R-:W-:Y:S02]  /*a4b0*/  FFMA.FTZ R85, R85, c[0x0][0x23c], -R113 ;  /* 0x00008f0055557a23 */ /* 0x000fe40000010871 */
        /* <DEDUP_REMOVED lines=22> */
[----:B------:R-:W-:-:S02]  /*a620*/  FFMA.FTZ R87, R87, c[0x0][0x23c], -R118 ;  /* 0x00008f0057577a23 */ /* 0x000fc40000010876 */
[----:B-1----:R-:W-:Y:S02]  /*a630*/  FADD.FTZ R135, R143, R135 ;  /* 0x000000878f877221 */ /* 0x002fe40000010000 */
[----:B------:R-:W1:Y:S01]  /*a640*/  MUFU.EX2 R152, R152 ;  /* 0x0000009800987308 */ /* 0x000e620000000800 */
[C---:B------:R-:W-:Y:S01]  /*a650*/  F2FP.BF16.PACK_AB R44, R139.reuse, R140 ;  /* 0x0000008c8b2c723e */ /* 0x040fe200000010ff */
[----:B------:R-:W-:Y:S01]  /*a660*/  FADD.FTZ R140, R140, R131 ;  /* 0x000000838c8c7221 */ /* 0x000fe20000010000 */
[C---:B--2---:R-:W-:Y:S01]  /*a670*/  F2FP.BF16.PACK_AB R45, R144.reuse, R143 ;  /* 0x0000008f902d723e */ /* 0x044fe200000010ff */
[----:B------:R-:W-:Y:S01]  /*a680*/  FADD.FTZ R144, R144, R135 ;  /* 0x0000008790907221 */ /* 0x000fe20000010000 */
[----:B------:R-:W-:Y:S01]  /*a690*/  F2FP.BF16.PACK_AB R46, R142, R141 ;  /* 0x0000008d8e2e723e */ /* 0x000fe200000010ff */
        /* <DEDUP_REMOVED lines=9> */
[----:B-1----:R-:W-:Y:S02]  /*a730*/  FADD.FTZ R146, R152, R146 ;  /* 0x0000009298927221 */ /* 0x002fe40000010000 */
[----:B------:R-:W-:Y:S02]  /*a740*/  FADD.FTZ R141, R148, R141 ;  /* 0x0000008d948d7221 */ /* 0x000fe40000010000 */
[--C-:B------:R-:W-:Y:S01]  /*a750*/  FFMA.FTZ R86, R86, c[0x0][0x23c], -R118.reuse ;  /* 0x00008f0056567a23 */ /* 0x100fe20000010876 */
[----:B------:R-:W-:Y:S01]  /*a760*/  HMMA.16816.F32.BF16 R12, R44, R22, R12 ;  /* 0x000000162c0c723c */ /* 0x000fe2000004180c */
[----:B------:R-:W1:Y:S01]  /*a770*/  LDSM.16.MT88.4 R20, [R232+0xc000] ;  /* 0x00c00000e814783b */ /* 0x000e620000004200 */
[----:B------:R-:W3:Y:S01]  /*a780*/  MUFU.EX2 R155, R155 ;  /* 0x0000009b009b7308 */ /* 0x000ee20000000800 */
[----:B------:R-:W-:-:S02]  /*a790*/  FFMA.FTZ R99, R99, c[0x0][0x23c], -R118 ;  /* 0x00008f0063637a23 */ /* 0x000fc40000010876 */
[--C-:B------:R-:W-:Y:S02]  /*a7a0*/  FFMA.FTZ R98, R98, c[0x0][0x23c], -R118.reuse ;  /* 0x00008f0062627a23 */ /* 0x100fe40000010876 */
[--C-:B------:R-:W-:Y:S01]  /*a7b0*/  FFMA.FTZ R83, R83, c[0x0][0x23c], -R113.reuse ;  /* 0x00008f0053537a23 */ /* 0x100fe20000010871 */
[C---:B-----5:R-:W-:Y:S01]  /*a7c0*/  HMMA.16816.F32.BF16 R8, R44.reuse, R56, R8 ;  /* 0x000000382c08723c */ /* 0x060fe20000041808 */
[--C-:B------:R-:W-:Y:S01]  /*a7d0*/  FFMA.FTZ R81, R81, c[0x0][0x23c], -R113.reuse ;  /* 0x00008f0051517a23 */ /* 0x100fe20000010871 */
[----:B------:R-:W4:Y:S01]  /*a7e0*/  MUFU.EX2 R157, R157 ;  /* 0x0000009d009d7308 */ /* 0x000f220000000800 */
[--C-:B------:R-:W-:Y:S02]  /*a7f0*/  FFMA.FTZ R80, R80, c[0x0][0x23c], -R113.reuse ;  /* 0x00008f0050507a23 */ /* 0x100fe40000010871 */
[----:B------:R-:W-:Y:S02]  /*a800*/  FFMA.FTZ R248, R110, c[0x0][0x23c], -R118 ;  /* 0x00008f006ef87a23 */ /* 0x000fe40000010876 */
[----:B------:R-:W-:Y:S01]  /*a810*/  FFMA.FTZ R247, R76, c[0x0][0x23c], -R113 ;  /* 0x00008f004cf77a23 */ /* 0x000fe20000010871 */
        /* <DEDUP_REMOVED lines=9> */
[----:B------:R-:W1:Y:S06]  /*a8b0*/  MUFU.EX2 R162, R162 ;  /* 0x000000a200a27308 */ /* 0x000e6c0000000800 */
[----:B------:R-:W-:Y:S01]  /*a8c0*/  HMMA.16816.F32.BF16 R24, R44, R50, R24 ;  /* 0x000000322c18723c */ /* 0x000fe20000041818 */
[----:B------:R-:W5:Y:S01]  /*a8d0*/  LDSM.16.MT88.4 R48, [R227+0xc000] ;  /* 0x00c00000e330783b */ /* 0x000f620000004200 */
[----:B------:R-:W1:Y:S05]  /*a8e0*/  MUFU.EX2 R169, R169 ;  /* 0x000000a900a97308 */ /* 0x000e6a0000000800 */
[C---:B------:R-:W-:Y:S01]  /*a8f0*/  F2FP.BF16.PACK_AB R44, R147.reuse, R148 ;  /* 0x00000094932c723e */ /* 0x040fe200000010ff */
[----:B------:R-:W-:Y:S01]  /*a900*/  FADD.FTZ R147, R147, R141 ;  /* 0x0000008d93937221 */ /* 0x000fe20000010000 */
[----:B--2---:R-:W-:Y:S01]  /*a910*/  F2FP.BF16.PACK_AB R45, R153, R152 ;  /* 0x00000098992d723e */ /* 0x004fe200000010ff */
[----:B------:R-:W-:Y:S01]  /*a920*/  MUFU.EX2 R171, R171 ;  /* 0x000000ab00ab7308 */ /* 0x000fe20000000800 */
[----:B------:R-:W-:Y:S01]  /*a930*/  F2FP.BF16.PACK_AB R46, R151, R150 ;  /* 0x00000096972e723e */ /* 0x000fe200000010ff */
[----:B------:R-:W-:Y:S01]  /*a940*/  FADD.FTZ R153, R153, R146 ;  /* 0x0000009299997221 */ /* 0x000fe20000010000 */
[----:B---3--:R-:W-:Y:S01]  /*a950*/  F2FP.BF16.PACK_AB R47, R155, R154 ;  /* 0x0000009a9b2f723e */ /* 0x008fe200000010ff */
[----:B------:R-:W-:-:S02]  /*a960*/  FADD.FTZ R147, R150, R147 ;  /* 0x0000009396937221 */ /* 0x000fc40000010000 */
[----:B------:R-:W-:Y:S02]  /*a970*/  FADD.FTZ R153, R154, R153 ;  /* 0x000000999a997221 */ /* 0x000fe40000010000 */
[----:B------:R-:W2:Y:S01]  /*a980*/  MUFU.EX2 R174, R174 ;  /* 0x000000ae00ae7308 */ /* 0x000ea20000000800 */
[----:B------:R-:W-:Y:S01]  /*a990*/  FADD.FTZ R151, R151, R147 ;  /* 0x0000009397977221 */ /* 0x000fe20000010000 */
[C---:B-1----:R-:W-:Y:S01]  /*a9a0*/  HMMA.16816.F32.BF16 R16, R44.reuse, R20, R16 ;  /* 0x000000142c10723c */ /* 0x042fe20000041810 */
[----:B------:R-:W-:Y:S02]  /*a9b0*/  FADD.FTZ R155, R155, R153 ;  /* 0x000000999b9b7221 */ /* 0x000fe40000010000 */
[----:B----4-:R-:W-:Y:S02]  /*a9c0*/  FADD.FTZ R151, R157, R151 ;  /* 0x000000979d977221 */ /* 0x010fe40000010000 */
[----:B------:R-:W-:Y:S01]  /*a9d0*/  FADD.FTZ R155, R162, R155 ;  /* 0x0000009ba29b7221 */ /* 0x000fe20000010000 */
[----:B------:R-:W1:Y:S02]  /*a9e0*/  MUFU.EX2 R180, R180 ;  /* 0x000000b400b47308 */ /* 0x000e640000000800 */
        /* <DEDUP_REMOVED lines=24> */
[----:B--2---:R-:W-:Y:S01]  /*ab70*/  F2FP.BF16.PACK_AB R47, R174, R171 ;  /* 0x000000abae2f723e */ /* 0x004fe200000010ff */
[----:B------:R-:W2:Y:S01]  /*ab80*/  MUFU.EX2 R193, R193 ;  /* 0x000000c100c17308 */ /* 0x000ea20000000800 */
[----:B------:R-:W-:Y:S01]  /*ab90*/  FADD.FTZ R169, R171, R169 ;  /* 0x000000a9aba97221 */ /* 0x000fe20000010000 */
[----:B------:R-:W-:Y:S01]  /*aba0*/  LDSM.16.MT88.4 R152, [R229+0x11800] ;  /* 0x01180000e598783b */ /* 0x000fe20000004200 */
[----:B------:R-:W-:-:S02]  /*abb0*/  FADD.FTZ R160, R160, R156 ;  /* 0x0000009ca0a07221 */ /* 0x000fc40000010000 */
[----:B------:R-:W-:Y:S01]  /*abc0*/  FADD.FTZ R174, R174, R169 ;  /* 0x000000a9aeae7221 */ /* 0x000fe20000010000 */
[----:B---3--:R-:W-:Y:S01]  /*abd0*/  HMMA.16816.F32.BF16 R16, R44, R20, R16 ;  /* 0x000000142c10723c */ /* 0x008fe20000041810 */
[----:B-1----:R-:W-:Y:S01]  /*abe0*/  FADD.FTZ R160, R180, R160 ;  /* 0x000000a0b4a07221 */ /* 0x002fe20000010000 */
[----:B------:R-:W-:Y:S01]  /*abf0*/  MUFU.EX2 R194, R194 ;  /* 0x000000c200c27308 */ /* 0x000fe20000000800 */
[----:B-----5:R-:W-:-:S05]  /*ac00*/  FADD.FTZ R174, R187, R174 ;  /* 0x000000aebbae7221 */ /* 0x020fca0000010000 */
        /* <DEDUP_REMOVED lines=48> */
[----:B------:R-:W5:Y:S02]  /*af10*/  MUFU.EX2 R138, R138 ;  /* 0x0000008a008a7308 */ /* 0x000f640000000800 */
        /* <DEDUP_REMOVED lines=15> */
[----:B------:R-:W-:Y:S01]  /*b010*/  MUFU.EX2 R62, R62 ;  /* 0x0000003e003e7308 */ /* 0x000fe20000000800 */
[----:B--2---:R-:W-:-:S05]  /*b020*/  FADD.FTZ R182, R168, R182 ;  /* 0x000000b6a8b67221 */ /* 0x004fca0000010000 */
[C---:B------:R-:W-:Y:S01]  /*b030*/  HMMA.16816.F32.BF16 R12, R44.reuse, R22, R12 ;  /* 0x000000162c0c723c */ /* 0x040fe2000004180c */
[----:B------:R-:W1:Y:S01]  /*b040*/  LDSM.16.MT88.4 R20, [R232+0xe000] ;  /* 0x00e00000e814783b */ /* 0x000e620000004200 */
[----:B------:R-:W2:Y:S06]  /*b050*/  MUFU.EX2 R60, R60 ;  /* 0x0000003c003c7308 */ /* 0x000eac0000000800 */
[C---:B----4-:R-:W-:Y:S02]  /*b060*/  HMMA.16816.F32.BF16 R8, R44.reuse, R56, R8 ;  /* 0x000000382c08723c */ /* 0x050fe40000041808 */
[----:B------:R-:W-:Y:S06]  /*b070*/  MUFU.EX2 R61, R61 ;  /* 0x0000003d003d7308 */ /* 0x000fec0000000800 */
[C---:B------:R-:W-:Y:S01]  /*b080*/  HMMA.16816.F32.BF16 R40, R44.reuse, R58, R40 ;  /* 0x0000003a2c28723c */ /* 0x040fe20000041828 */
[----:B------:R-:W4:Y:S01]  /*b090*/  LDSM.16.MT88.4 R56, [R229+0xe000] ;  /* 0x00e00000e538783b */ /* 0x000f220000004200 */
[----:B------:R-:W1:Y:S06]  /*b0a0*/  MUFU.EX2 R63, R63 ;  /* 0x0000003f003f7308 */ /* 0x000e6c0000000800 */
[C---:B---3--:R-:W-:Y:S02]  /*b0b0*/  HMMA.16816.F32.BF16 R36, R44.reuse, R52, R36 ;  /* 0x000000342c24723c */ /* 0x048fe40000041824 */
[----:B------:R-:W3:Y:S05]  /*b0c0*/  MUFU.EX2 R64, R64 ;  /* 0x0000004000407308 */ /* 0x000eea0000000800 */
[----:B------:R-:W-:Y:S01]  /*b0d0*/  F2FP.BF16.PACK_AB R52, R173, R181 ;  /* 0x000000b5ad34723e */ /* 0x000fe200000010ff */
[----:B------:R-:W-:Y:S01]  /*b0e0*/  HMMA.16816.F32.BF16 R32, R44, R54, R32 ;  /* 0x000000362c20723c */ /* 0x000fe20000041820 */
[----:B------:R-:W-:Y:S01]  /*b0f0*/  F2FP.BF16.PACK_AB R53, R161, R168 ;  /* 0x000000a8a135723e */ /* 0x000fe200000010ff */
[----:B------:R-:W1:Y:S01]  /*b100*/  MUFU.EX2 R67, R67 ;  /* 0x0000004300437308 */ /* 0x000e620000000800 */
[----:B------:R-:W-:-:S02]  /*b110*/  FADD.FTZ R181, R181, R190 ;  /* 0x000000beb5b57221 */ /* 0x000fc40000010000 */
[----:B------:R-:W-:Y:S02]  /*b120*/  FADD.FTZ R161, R161, R182 ;  /* 0x000000b6a1a17221 */ /* 0x000fe40000010000 */
[----:B------:R-:W-:Y:S01]  /*b130*/  F2FP.BF16.PACK_AB R54, R170, R172 ;  /* 0x000000acaa36723e */ /* 0x000fe200000010ff */
[C---:B------:R-:W-:Y:S01]  /*b140*/  HMMA.16816.F32.BF16 R28, R44.reuse, R48, R28 ;  /* 0x000000302c1c723c */ /* 0x040fe2000004181c */
[----:B------:R-:W-:Y:S01]  /*b150*/  F2FP.BF16.PACK_AB R55, R159, R163 ;  /* 0x000000a39f37723e */ /* 0x000fe200000010ff */
[----:B------:R-:W-:Y:S01]  /*b160*/  MUFU.EX2 R71, R71 ;  /* 0x0000004700477308 */ /* 0x000fe20000000800 */
[----:B------:R-:W-:Y:S02]  /*b170*/  FADD.FTZ R181, R173, R181 ;  /* 0x000000b5adb57221 */ /* 0x000fe40000010000 */
[----:B------:R-:W-:Y:S02]  /*b180*/  FADD.FTZ R161, R163, R161 ;  /* 0x000000a1a3a17221 */ /* 0x000fe40000010000 */
[----:B------:R-:W-:Y:S01]  /*b190*/  FADD.FTZ R172, R172, R181 ;  /* 0x000000b5acac7221 */ /* 0x000fe20000010000 */
[----:B------:R-:W-:Y:S01]  /*b1a0*/  HMMA.16816.F32.BF16 R24, R44, R50, R24 ;  /* 0x000000322c18723c */ /* 0x000fe20000041818 */
[----:B------:R-:W2:Y:S01]  /*b1b0*/  LDSM.16.MT88.4 R48, [R228+0xe000] ;  /* 0x00e00000e430783b */ /* 0x000ea20000004200 */
[----:B------:R-:W-:Y:S01]  /*b1c0*/  MUFU.EX2 R70, R70 ;  /* 0x0000004600467308 */ /* 0x000fe20000000800 */
[----:B------:R-:W-:-:S02]  /*b1d0*/  FADD.FTZ R172, R170, R172 ;  /* 0x000000acaaac7221 */ /* 0x000fc40000010000 */
[----:B------:R-:W3:Y:S01]  /*b1e0*/  LDSM.16.MT88.4 R44, [R227+0xe000] ;  /* 0x00e00000e32c783b */ /* 0x000ee20000004200 */
[----:B------:R-:W-:Y:S02]  /*b1f0*/  FADD.FTZ R159, R159, R161 ;  /* 0x000000a19f9f7221 */ /* 0x000fe40000010000 */
[C---:B-1----:R-:W-:Y:S02]  /*b200*/  HMMA.16816.F32.BF16 R16, R52.reuse, R20, R16 ;  /* 0x000000143410723c */ /* 0x042fe40000041810 */
        /* <DEDUP_REMOVED lines=8> */
[----:B------:R-:W1:Y:S06]  /*b290*/  MUFU.EX2 R72, R72 ;  /* 0x0000004800487308 */ /* 0x000e6c0000000800 */
[C---:B--2---:R-:W-:Y:S02]  /*b2a0*/  HMMA.16816.F32.BF16 R36, R52.reuse, R48, R36 ;  /* 0x000000303424723c */ /* 0x044fe40000041824 */
[----:B------:R-:W2:Y:S05]  /*b2b0*/  MUFU.EX2 R73, R73 ;  /* 0x0000004900497308 */ /* 0x000eaa0000000800 */
[----:B-----5:R-:W-:Y:S01]  /*b2c0*/  F2FP.BF16.PACK_AB R48, R138, R149 ;  /* 0x000000958a30723e */ /* 0x020fe200000010ff */
[----:B------:R-:W-:Y:S01]  /*b2d0*/  HMMA.16816.F32.BF16 R32, R52, R50, R32 ;  /* 0x000000323420723c */ /* 0x000fe20000041820 */
[----:B------:R-:W-:Y:S01]  /*b2e0*/  F2FP.BF16.PACK_AB R49, R60, R62 ;  /* 0x0000003e3c31723e */ /* 0x000fe200000010ff */
[----:B------:R-:W-:Y:S01]  /*b2f0*/  MUFU.EX2 R78, R78 ;  /* 0x0000004e004e7308 */ /* 0x000fe20000000800 */
[----:B------:R-:W-:-:S02]  /*b300*/  FADD.FTZ R149, R149, R172 ;  /* 0x000000ac95957221 */ /* 0x000fc40000010000 */
[----:B------:R-:W-:Y:S02]  /*b310*/  FADD.FTZ R62, R62, R159 ;  /* 0x0000009f3e3e7221 */ /* 0x000fe40000010000 */
[----:B------:R-:W-:Y:S01]  /*b320*/  F2FP.BF16.PACK_AB R50, R65, R137 ;  /* 0x000000894132723e */ /* 0x000fe200000010ff */
[C---:B---3--:R-:W-:Y:S01]  /*b330*/  HMMA.16816.F32.BF16 R28, R52.reuse, R44, R28 ;  /* 0x0000002c341c723c */ /* 0x048fe2000004181c */
[----:B------:R-:W-:Y:S01]  /*b340*/  F2FP.BF16.PACK_AB R51, R63, R61 ;  /* 0x0000003d3f33723e */ /* 0x000fe200000010ff */
[----:B------:R-:W-:Y:S01]  /*b350*/  MUFU.EX2 R77, R77 ;  /* 0x0000004d004d7308 */ /* 0x000fe20000000800 */
[----:B------:R-:W-:Y:S01]  /*b360*/  FADD.FTZ R149, R138, R149 ;  /* 0x000000958a957221 */ /* 0x000fe20000010000 */
[----:B------:R-:W-:Y:S01]  /*b370*/  LDSM.16.MT88.4 R156, [R232+0x11800] ;  /* 0x01180000e89c783b */ /* 0x000fe20000004200 */
[----:B------:R-:W-:Y:S02]  /*b380*/  FADD.FTZ R62, R60, R62 ;  /* 0x0000003e3c3e7221 */ /* 0x000fe40000010000 */
[----:B------:R-:W-:Y:S01]  /*b390*/  FADD.FTZ R149, R137, R149 ;  /* 0x0000009589957221 */ /* 0x000fe20000010000 */
[----:B------:R-:W-:Y:S01]  /*b3a0*/  HMMA.16816.F32.BF16 R24, R52, R46, R24 ;  /* 0x0000002e3418723c */ /* 0x000fe20000041818 */
[----:B------:R-:W3:Y:S01]  /*b3b0*/  LDSM.16.MT88.4 R44, [R228+0xe800] ;  /* 0x00e80000e42c783b */ /* 0x000ee20000004200 */
[----:B------:R-:W-:Y:S01]  /*b3c0*/  MUFU.EX2 R94, R94 ;  /* 0x0000005e005e7308 */ /* 0x000fe20000000800 */
[----:B------:R-:W-:-:S02]  /*b3d0*/  FADD.FTZ R61, R61, R62 ;  /* 0x0000003e3d3d7221 */ /* 0x000fc40000010000 */
[----:B------:R-:W5:Y:S01]  /*b3e0*/  LDSM.16.MT88.4 R52, [R227+0xe800] ;  /* 0x00e80000e334783b */ /* 0x000f620000004200 */
[----:B------:R-:W-:Y:S02]  /*b3f0*/  FADD.FTZ R65, R65, R149 ;  /* 0x0000009541417221 */ /* 0x000fe40000010000 */
[C---:B-1----:R-:W-:Y:S01]  /*b400*/  HMMA.16816.F32.BF16 R16, R48.reuse, R20, R16 ;  /* 0x000000143010723c */ /* 0x042fe20000041810 */
[----:B------:R-:W-:Y:S01]  /*b410*/  FADD.FTZ R61, R63, R61 ;  /* 0x0000003d3f3d7221 */ /* 0x000fe20000010000 */
[----:B------:R-:W1:Y:S01]  /*b420*/  MUFU.EX2 R75, R75 ;  /* 0x0000004b004b7308 */ /* 0x000e620000000800 */
[----:B------:R-:W-:Y:S01]  /*b430*/  FADD.FTZ R65, R64, R65 ;  /* 0x0000004140417221 */ /* 0x000fe20000010000 */
[----:B------:R-:W-:Y:S04]  /*b440*/  LDSM.16.MT88.4 R148, [R228+0x11800] ;  /* 0x01180000e494783b */ /* 0x000fe80000004200 */
        /* <DEDUP_REMOVED lines=11> */
[----:B------:R-:W3:Y:S01]  /*b500*/  LDSM.16.MT88.4 R44, [R228+0xf000] ;  /* 0x00f00000e42c783b */ /* 0x000ee20000004200 */
[----:B------:R-:W-:Y:S06]  /*b510*/  MUFU.EX2 R100, R100 ;  /* 0x0000006400647308 */ /* 0x000fec0000000800 */
[C---:B-----5:R-:W-:Y:S02]  /*b520*/  HMMA.16816.F32.BF16 R28, R48.reuse, R52, R28 ;  /* 0x00000034301c723c */ /* 0x060fe4000004181c */
[----:B------:R-:W-:Y:S06]  /*b530*/  MUFU.EX2 R89, R89 ;  /* 0x0000005900597308 */ /* 0x000fec0000000800 */
[----:B------:R-:W-:Y:S01]  /*b540*/  HMMA.16816.F32.BF16 R24, R48, R54, R24 ;  /* 0x000000363018723c */ /* 0x000fe20000041818 */
[----:B------:R-:W5:Y:S01]  /*b550*/  LDSM.16.MT88.4 R52, [R227+0xf000] ;  /* 0x00f00000e334783b */ /* 0x000f620000004200 */
[----:B------:R-:W-:Y:S05]  /*b560*/  MUFU.EX2 R91, R91 ;  /* 0x0000005b005b7308 */ /* 0x000fea0000000800 */
[C---:B------:R-:W-:Y:S01]  /*b570*/  F2FP.BF16.PACK_AB R48, R67.reuse, R64 ;  /* 0x000000404330723e */ /* 0x040fe200000010ff */
[----:B------:R-:W-:Y:S01]  /*b580*/  FADD.FTZ R67, R67, R65 ;  /* 0x0000004143437221 */ /* 0x000fe20000010000 */
[----:B------:R-:W-:Y:S01]  /*b590*/  F2FP.BF16.PACK_AB R49, R68, R66 ;  /* 0x000000424431723e */ /* 0x000fe200000010ff */
[----:B------:R-:W3:Y:S01]  /*b5a0*/  MUFU.EX2 R95, R95 ;  /* 0x0000005f005f7308 */ /* 0x000ee20000000800 */
[----:B------:R-:W-:Y:S01]  /*b5b0*/  F2FP.BF16.PACK_AB R50, R70, R71 ;  /* 0x000000474632723e */ /* 0x000fe200000010ff */
[----:B------:R-:W-:Y:S01]  /*b5c0*/  FADD.FTZ R66, R66, R61 ;  /* 0x0000003d42427221 */ /* 0x000fe20000010000 */
[----:B------:R-:W-:Y:S01]  /*b5d0*/  F2FP.BF16.PACK_AB R51, R72, R69 ;  /* 0x000000454833723e */ /* 0x000fe200000010ff */
[----:B------:R-:W-:-:S02]  /*b5e0*/  FADD.FTZ R67, R71, R67 ;  /* 0x0000004347437221 */ /* 0x000fc40000010000 */
[----:B------:R-:W-:Y:S02]  /*b5f0*/  FADD.FTZ R66, R68, R66 ;  /* 0x0000004244427221 */ /* 0x000fe40000010000 */
[----:B------:R-:W3:Y:S01]  /*b600*/  MUFU.EX2 R88, R88 ;  /* 0x0000005800587308 */ /* 0x000ee20000000800 */
[----:B------:R-:W-:Y:S01]  /*b610*/  FADD.FTZ R70, R70, R67 ;  /* 0x0000004346467221 */ /* 0x000fe20000010000 */
[C---:B-1----:R-:W-:Y:S01]  /*b620*/  HMMA.16816.F32.BF16 R16, R48.reuse, R20, R16 ;  /* 0x000000143010723c */ /* 0x042fe20000041810 */
[----:B------:R-:W-:Y:S02]  /*b630*/  FADD.FTZ R69, R69, R66 ;  /* 0x0000004245457221 */ /* 0x000fe40000010000 */
[----:B--2---:R-:W-:Y:S02]  /*b640*/  FADD.FTZ R70, R73, R70 ;  /* 0x0000004649467221 */ /* 0x004fe40000010000 */
[----:B------:R-:W-:Y:S01]  /*b650*/  FADD.FTZ R69, R72, R69 ;  /* 0x0000004548457221 */ /* 0x000fe20000010000 */
[----:B------:R-:W-:Y:S02]  /*b660*/  MUFU.EX2 R90, R90 ;  /* 0x0000005a005a7308 */ /* 0x000fe40000000800 */
[----:B------:R-:W-:Y:S01]  /*b670*/  HMMA.16816.F32.BF16 R12, R48, R22, R12 ;  /* 0x00000016300c723c */ /* 0x000fe2000004180c */
[----:B------:R-:W1:Y:S01]  /*b680*/  LDSM.16.MT88.4 R20, [R232+0xf800] ;  /* 0x00f80000e814783b */ /* 0x000e620000004200 */
[----:B------:R-:W-:-:S04]  /*b690*/  FADD.FTZ R69, R75, R69 ;  /* 0x000000454b457221 */ /* 0x000fc80000010000 */
[----:B------:R-:W2:Y:S02]  /*b6a0*/  MUFU.EX2 R85, R85 ;  /* 0x0000005500557308 */ /* 0x000ea40000000800 */
[C---:B----4-:R-:W-:Y:S06]  /*b6b0*/  HMMA.16816.F32.BF16 R8, R48.reuse, R56, R8 ;  /* 0x000000383008723c */ /* 0x050fec0000041808 */
[----:B------:R-:W4:Y:S02]  /*b6c0*/  MUFU.EX2 R87, R87 ;  /* 0x0000005700577308 */ /* 0x000f240000000800 */
[C---:B------:R-:W-:Y:S01]  /*b6d0*/  HMMA.16816.F32.BF16 R40, R48.reuse, R58, R40 ;  /* 0x0000003a3028723c */ /* 0x040fe20000041828 */
[----:B------:R-:W1:Y:S05]  /*b6e0*/  LDSM.16.MT88.4 R56, [R229+0xf800] ;  /* 0x00f80000e538783b */ /* 0x000e6a0000004200 */
[----:B------:R-:W-:Y:S02]  /*b6f0*/  MUFU.EX2 R86, R86 ;  /* 0x0000005600567308 */ /* 0x000fe40000000800 */
[C---:B---3--:R-:W-:Y:S06]  /*b700*/  HMMA.16816.F32.BF16 R36, R48.reuse, R44, R36 ;  /* 0x0000002c3024723c */ /* 0x048fec0000041824 */
[----:B------:R-:W-:Y:S02]  /*b710*/  MUFU.EX2 R99, R99 ;  /* 0x0000006300637308 */ /* 0x000fe40000000800 */
[C---:B------:R-:W-:Y:S01]  /*b720*/  HMMA.16816.F32.BF16 R32, R48.reuse, R46, R32 ;  /* 0x0000002e3020723c */ /* 0x040fe20000041820 */
[----:B------:R-:W3:Y:S05]  /*b730*/  LDSM.16.MT88.4 R44, [R228+0xf800] ;  /* 0x00f80000e42c783b */ /* 0x000eea0000004200 */
[----:B------:R-:W-:Y:S02]  /*b740*/  MUFU.EX2 R98, R98 ;  /* 0x0000006200627308 */ /* 0x000fe40000000800 */
[C---:B-----5:R-:W-:Y:S06]  /*b750*/  HMMA.16816.F32.BF16 R28, R48.reuse, R52, R28 ;  /* 0x00000034301c723c */ /* 0x060fec000004181c */
[----:B------:R5:W-:Y:S02]  /*b760*/  MUFU.EX2 R4, R83 ;  /* 0x0000005300047308 */ /* 0x000be40000000800 */
[----:B------:R-:W-:Y:S01]  /*b770*/  HMMA.16816.F32.BF16 R24, R48, R54, R24 ;  /* 0x000000363018723c */ /* 0x000fe20000041818 */
[----:B------:R-:W2:Y:S05]  /*b780*/  LDSM.16.MT88.4 R52, [R227+0xf800] ;  /* 0x00f80000e334783b */ /* 0x000eaa0000004200 */
[----:B------:R4:W-:Y:S01]  /*b790*/  MUFU.EX2 R3, R81 ;  /* 0x0000005100037308 */ /* 0x0009e20000000800 */
[C---:B------:R-:W-:Y:S01]  /*b7a0*/  F2FP.BF16.PACK_AB R48, R78.reuse, R73 ;  /* 0x000000494e30723e */ /* 0x040fe200000010ff */
[----:B------:R-:W-:Y:S01]  /*b7b0*/  FADD.FTZ R78, R78, R70 ;  /* 0x000000464e4e7221 */ /* 0x000fe20000010000 */
[C---:B------:R-:W-:Y:S01]  /*b7c0*/  F2FP.BF16.PACK_AB R49, R74.reuse, R75 ;  /* 0x0000004b4a31723e */ /* 0x040fe200000010ff */
[----:B------:R-:W-:Y:S01]  /*b7d0*/  FADD.FTZ R74, R74, R69 ;  /* 0x000000454a4a7221 */ /* 0x000fe20000010000 */
[----:B------:R-:W-:Y:S01]  /*b7e0*/  F2FP.BF16.PACK_AB R50, R94, R77 ;  /* 0x0000004d5e32723e */ /* 0x000fe200000010ff */
[----:B------:R-:W-:Y:S01]  /*b7f0*/  FADD.FTZ R78, R77, R78 ;  /* 0x0000004e4d4e7221 */ /* 0x000fe20000010000 */
[----:B------:R-:W-:Y:S01]  /*b800*/  F2FP.BF16.PACK_AB R51, R79, R92 ;  /* 0x0000005c4f33723e */ /* 0x000fe200000010ff */
[----:B-----5:R-:W-:Y:S01]  /*b810*/  FFMA.FTZ R83, R104, c[0x0][0x23c], -R113 ;  /* 0x00008f0068537a23 */ /* 0x020fe20000010871 */
[----:B------:R-:W-:Y:S01]  /*b820*/  MUFU.EX2 R80, R80 ;  /* 0x0000005000507308 */ /* 0x000fe20000000800 */
[----:B------:R-:W-:-:S02]  /*b830*/  FADD.FTZ R74, R92, R74 ;  /* 0x0000004a5c4a7221 */ /* 0x000fc40000010000 */
[----:B------:R-:W-:Y:S02]  /*b840*/  FADD.FTZ R94, R94, R78 ;  /* 0x0000004e5e5e7221 */ /* 0x000fe40000010000 */
[C---:B-1----:R-:W-:Y:S01]  /*b850*/  HMMA.16816.F32.BF16 R16, R48.reuse, R20, R16 ;  /* 0x000000143010723c */ /* 0x042fe20000041810 */
[----:B------:R-:W-:Y:S02]  /*b860*/  FADD.FTZ R79, R79, R74 ;  /* 0x0000004a4f4f7221 */ /* 0x000fe40000010000 */
[----:B----4-:R-:W-:Y:S01]  /*b870*/  FFMA.FTZ R81, R107, c[0x0][0x23c], -R118 ;  /* 0x00008f006b517a23 */ /* 0x010fe20000010876 */
[----:B------:R-:W-:Y:S01]  /*b880*/  MUFU.EX2 R83, R83 ;  /* 0x0000005300537308 */ /* 0x000fe20000000800 */
[----:B------:R-:W-:Y:S02]  /*b890*/  FADD.FTZ R94, R93, R94 ;  /* 0x0000005e5d5e7221 */ /* 0x000fe40000010000 */
[----:B------:R-:W-:Y:S01]  /*b8a0*/  FADD.FTZ R79, R95, R79 ;  /* 0x0000004f5f4f7221 */ /* 0x000fe20000010000 */
[C---:B------:R-:W-:Y:S01]  /*b8b0*/  HMMA.16816.F32.BF16 R12, R48.reuse, R22, R12 ;  /* 0x00000016300c723c */ /* 0x040fe2000004180c */
[----:B------:R-:W1:Y:S03]  /*b8c0*/  LDSM.16.MT88.4 R20, [R232+0x10000] ;  /* 0x01000000e814783b */ /* 0x000e660000004200 */
[----:B------:R-:W-:Y:S04]  /*b8d0*/  MUFU.EX2 R81, R81 ;  /* 0x0000005100517308 */ /* 0x000fe80000000800 */
[C---:B------:R-:W-:Y:S04]  /*b8e0*/  HMMA.16816.F32.BF16 R8, R48.reuse, R56, R8 ;  /* 0x000000383008723c */ /* 0x040fe80000041808 */
[----:B------:R-:W-:Y:S04]  /*b8f0*/  MUFU.EX2 R248, R248 ;  /* 0x000000f800f87308 */ /* 0x000fe80000000800 */
[C---:B------:R-:W-:Y:S01]  /*b900*/  HMMA.16816.F32.BF16 R40, R48.reuse, R58, R40 ;  /* 0x0000003a3028723c */ /* 0x040fe20000041828 */
[----:B------:R-:W4:Y:S03]  /*b910*/  LDSM.16.MT88.4 R56, [R229+0x10000] ;  /* 0x01000000e538783b */ /* 0x000f260000004200 */
[----:B------:R-:W-:Y:S04]  /*b920*/  MUFU.EX2 R247, R247 ;  /* 0x000000f700f77308 */ /* 0x000fe80000000800 */
[C---:B---3--:R-:W-:Y:S08]  /*b930*/  HMMA.16816.F32.BF16 R36, R48.reuse, R44, R36 ;  /* 0x0000002c3024723c */ /* 0x048ff00000041824 */
[C---:B------:R-:W-:Y:S01]  /*b940*/  HMMA.16816.F32.BF16 R32, R48.reuse, R46, R32 ;  /* 0x0000002e3020723c */ /* 0x040fe20000041820 */
[----:B------:R-:W3:Y:S07]  /*b950*/  LDSM.16.MT88.4 R44, [R228+0x10000] ;  /* 0x01000000e42c783b */ /* 0x000eee0000004200 */
[C---:B--2---:R-:W-:Y:S08]  /*b960*/  HMMA.16816.F32.BF16 R28, R48.reuse, R52, R28 ;  /* 0x00000034301c723c */ /* 0x044ff0000004181c */
        /* <DEDUP_REMOVED lines=16> */
[C---:B----4-:R-:W-:Y:S07]  /*ba70*/  HMMA.16816.F32.BF16 R8, R48.reuse, R56, R8 ;  /* 0x000000383008723c */ /* 0x050fee0000041808 */
[--C-:B------:R-:W-:Y:S01]  /*ba80*/  FFMA.FTZ R56, R84, c[0x0][0x23c], -R113.reuse ;  /* 0x00008f0054387a23 */ /* 0x100fe20000010871 */
[----:B---3--:R-:W-:Y:S01]  /*ba90*/  HMMA.16816.F32.BF16 R36, R48, R44, R36 ;  /* 0x0000002c3024723c */ /* 0x008fe20000041824 */
[----:B------:R-:W-:-:S02]  /*baa0*/  FFMA.FTZ R57, R82, c[0x0][0x23c], -R113 ;  /* 0x00008f0052397a23 */ /* 0x000fc40000010871 */
[--C-:B------:R-:W-:Y:S02]  /*bab0*/  FFMA.FTZ R82, R106, c[0x0][0x23c], -R118.reuse ;  /* 0x00008f006a527a23 */ /* 0x100fe40000010876 */
[----:B------:R-:W2:Y:S01]  /*bac0*/  MUFU.EX2 R56, R56 ;  /* 0x0000003800387308 */ /* 0x000ea20000000800 */
[----:B------:R-:W-:Y:S02]  /*bad0*/  FFMA.FTZ R84, R103, c[0x0][0x23c], -R113 ;  /* 0x00008f0067547a23 */ /* 0x000fe40000010871 */
[----:B------:R-:W-:Y:S01]  /*bae0*/  HMMA.16816.F32.BF16 R32, R48, R46, R32 ;  /* 0x0000002e3020723c */ /* 0x000fe20000041820 */
[----:B------:R-:W3:Y:S01]  /*baf0*/  LDSM.16.MT88.4 R44, [R229+0x10800] ;  /* 0x01080000e52c783b */ /* 0x000ee20000004200 */
[----:B------:R-:W-:-:S03]  /*bb00*/  FFMA.FTZ R103, R111, c[0x0][0x23c], -R118 ;  /* 0x00008f006f677a23 */ /* 0x000fc60000010876 */
[----:B------:R-:W4:Y:S03]  /*bb10*/  MUFU.EX2 R57, R57 ;  /* 0x0000003900397308 */ /* 0x000f260000000800 */
[C---:B------:R-:W-:Y:S05]  /*bb20*/  HMMA.16816.F32.BF16 R40, R48.reuse, R58, R40 ;  /* 0x0000003a3028723c */ /* 0x040fea0000041828 */
[----:B------:R-:W-:Y:S01]  /*bb30*/  MUFU.EX2 R82, R82 ;  /* 0x0000005200527308 */ /* 0x000fe20000000800 */
[----:B--2---:R-:W-:Y:S02]  /*bb40*/  FADD.FTZ R85, R56, R85 ;  /* 0x0000005538557221 */ /* 0x004fe40000010000 */
[--C-:B------:R-:W-:Y:S01]  /*bb50*/  FFMA.FTZ R59, R96, c[0x0][0x23c], -R118.reuse ;  /* 0x00008f00603b7a23 */ /* 0x100fe20000010876 */
[----:B-1----:R-:W-:Y:S01]  /*bb60*/  HMMA.16816.F32.BF16 R28, R48, R20, R28 ;  /* 0x00000014301c723c */ /* 0x002fe2000004181c */
[----:B------:R-:W-:-:S02]  /*bb70*/  FFMA.FTZ R58, R97, c[0x0][0x23c], -R118 ;  /* 0x00008f00613a7a23 */ /* 0x000fc40000010876 */
[----:B------:R-:W-:Y:S01]  /*bb80*/  FFMA.FTZ R96, R102, c[0x0][0x23c], -R113 ;  /* 0x00008f0066607a23 */ /* 0x000fe20000010871 */
[----:B------:R-:W-:Y:S01]  /*bb90*/  MUFU.EX2 R84, R84 ;  /* 0x0000005400547308 */ /* 0x000fe20000000800 */
[--C-:B------:R-:W-:Y:S02]  /*bba0*/  FFMA.FTZ R97, R105, c[0x0][0x23c], -R118.reuse ;  /* 0x00008f0069617a23 */ /* 0x100fe40000010876 */
[----:B------:R-:W-:Y:S01]  /*bbb0*/  FFMA.FTZ R102, R112, c[0x0][0x23c], -R118 ;  /* 0x00008f0070667a23 */ /* 0x000fe20000010876 */
[----:B------:R-:W-:Y:S01]  /*bbc0*/  HMMA.16816.F32.BF16 R24, R48, R22, R24 ;  /* 0x000000163018723c */ /* 0x000fe20000041818 */
[----:B------:R-:W1:Y:S03]  /*bbd0*/  LDSM.16.MT88.4 R20, [R228+0x10800] ;  /* 0x01080000e414783b */ /* 0x000e660000004200 */
[----:B------:R-:W2:Y:S03]  /*bbe0*/  MUFU.EX2 R58, R58 ;  /* 0x0000003a003a7308 */ /* 0x000ea60000000800 */
[C---:B------:R-:W-:Y:S01]  /*bbf0*/  F2FP.BF16.PACK_AB R48, R86.reuse, R87 ;  /* 0x000000575630723e */ /* 0x040fe200000010ff */
[----:B------:R-:W-:Y:S01]  /*bc00*/  FADD.FTZ R86, R86, R91 ;  /* 0x0000005b56567221 */ /* 0x000fe20000010000 */
[C---:B------:R-:W-:Y:S01]  /*bc10*/  F2FP.BF16.PACK_AB R49, R4.reuse, R56 ;  /* 0x000000380431723e */ /* 0x040fe200000010ff */
[----:B------:R-:W-:Y:S01]  /*bc20*/  FADD.FTZ R4, R4, R85 ;  /* 0x0000005504047221 */ /* 0x000fe20000010000 */
[----:B------:R-:W-:Y:S01]  /*bc30*/  F2FP.BF16.PACK_AB R50, R98, R99 ;  /* 0x000000636232723e */ /* 0x000fe200000010ff */
[----:B------:R-:W-:Y:S01]  /*bc40*/  MUFU.EX2 R59, R59 ;  /* 0x0000003b003b7308 */ /* 0x000fe20000000800 */
[----:B----4-:R-:W-:Y:S01]  /*bc50*/  F2FP.BF16.PACK_AB R51, R3, R57 ;  /* 0x000000390333723e */ /* 0x010fe200000010ff */
[----:B------:R-:W-:-:S02]  /*bc60*/  FADD.FTZ R86, R99, R86 ;  /* 0x0000005663567221 */ /* 0x000fc40000010000 */
[----:B------:R-:W-:Y:S02]  /*bc70*/  FADD.FTZ R4, R57, R4 ;  /* 0x0000000439047221 */ /* 0x000fe40000010000 */
[----:B------:R-:W-:Y:S02]  /*bc80*/  FADD.FTZ R98, R98, R86 ;  /* 0x0000005662627221 */ /* 0x000fe40000010000 */
[----:B------:R-:W-:Y:S01]  /*bc90*/  HMMA.16816.F32.BF16 R16, R48, R52, R16 ;  /* 0x000000343010723c */ /* 0x000fe20000041810 */
[----:B------:R-:W-:Y:S01]  /*bca0*/  MUFU.EX2 R96, R96 ;  /* 0x0000006000607308 */ /* 0x000fe20000000800 */
[----:B------:R-:W-:Y:S02]  /*bcb0*/  FADD.FTZ R3, R3, R4 ;  /* 0x0000000403037221 */ /* 0x000fe40000010000 */
[----:B--2---:R-:W-:Y:S02]  /*bcc0*/  FADD.FTZ R98, R58, R98 ;  /* 0x000000623a627221 */ /* 0x004fe40000010000 */
[----:B------:R-:W-:-:S02]  /*bcd0*/  FADD.FTZ R3, R80, R3 ;  /* 0x0000000350037221 */ /* 0x000fc40000010000 */
[C---:B------:R-:W-:Y:S01]  /*bce0*/  HMMA.16816.F32.BF16 R12, R48.reuse, R54, R12 ;  /* 0x00000036300c723c */ /* 0x040fe2000004180c */
[----:B------:R-:W2:Y:S01]  /*bcf0*/  LDSM.16.MT88.4 R52, [R227+0x10800] ;  /* 0x01080000e334783b */ /* 0x000ea20000004200 */
[----:B------:R-:W-:Y:S06]  /*bd00*/  MUFU.EX2 R97, R97 ;  /* 0x0000006100617308 */ /* 0x000fec0000000800 */
[C---:B---3--:R-:W-:Y:S02]  /*bd10*/  HMMA.16816.F32.BF16 R8, R48.reuse, R44, R8 ;  /* 0x0000002c3008723c */ /* 0x048fe40000041808 */
[----:B------:R-:W3:Y:S06]  /*bd20*/  MUFU.EX2 R102, R102 ;  /* 0x0000006600667308 */ /* 0x000eec0000000800 */
[C---:B-1----:R-:W-:Y:S02]  /*bd30*/  HMMA.16816.F32.BF16 R36, R48.reuse, R20, R36 ;  /* 0x000000143024723c */ /* 0x042fe40000041824 */
[----:B------:R-:W1:Y:S06]  /*bd40*/  MUFU.EX2 R103, R103 ;  /* 0x0000006700677308 */ /* 0x000e6c0000000800 */
[----:B------:R-:W-:Y:S01]  /*bd50*/  HMMA.16816.F32.BF16 R32, R48, R22, R32 ;  /* 0x000000163020723c */ /* 0x000fe20000041820 */
[----:B------:R-:W4:Y:S01]  /*bd60*/  LDSM.16.MT88.4 R20, [R229+0x11000] ;  /* 0x01100000e514783b */ /* 0x000f220000004200 */
[----:B---3--:R-:W-:-:S06]  /*bd70*/  F2FP.BF16.PACK_AB R144, R102, R97 ;  /* 0x000000616690723e */ /* 0x008fcc00000010ff */
[----:B------:R-:W-:Y:S01]  /*bd80*/  HMMA.16816.F32.BF16 R40, R48, R46, R40 ;  /* 0x0000002e3028723c */ /* 0x000fe20000041828 */
[----:B------:R-:W3:Y:S01]  /*bd90*/  LDSM.16.MT88.4 R44, [R232+0x11000] ;  /* 0x01100000e82c783b */ /* 0x000ee20000004200 */
[----:B-1----:R-:W-:-:S06]  /*bda0*/  F2FP.BF16.PACK_AB R146, R248, R103 ;  /* 0x00000067f892723e */ /* 0x002fcc00000010ff */
[C---:B--2---:R-:W-:Y:S07]  /*bdb0*/  HMMA.16816.F32.BF16 R28, R48.reuse, R52, R28 ;  /* 0x00000034301c723c */ /* 0x044fee000004181c */
[----:B------:R-:W-:Y:S01]  /*bdc0*/  F2FP.BF16.PACK_AB R52, R59, R58 ;  /* 0x0000003a3b34723e */ /* 0x000fe200000010ff */
[----:B------:R-:W-:Y:S01]  /*bdd0*/  HMMA.16816.F32.BF16 R24, R48, R54, R24 ;  /* 0x000000363018723c */ /* 0x000fe20000041818 */
[----:B------:R-:W-:Y:S01]  /*bde0*/  F2FP.BF16.PACK_AB R53, R83, R80 ;  /* 0x000000505335723e */ /* 0x000fe200000010ff */
[----:B------:R-:W1:Y:S01]  /*bdf0*/  LDSM.16.MT88.4 R48, [R228+0x11000] ;  /* 0x01100000e430783b */ /* 0x000e620000004200 */
[----:B------:R-:W-:-:S02]  /*be00*/  FADD.FTZ R59, R59, R98 ;  /* 0x000000623b3b7221 */ /* 0x000fc40000010000 */
[----:B------:R-:W-:Y:S01]  /*be10*/  FADD.FTZ R83, R83, R3 ;  /* 0x0000000353537221 */ /* 0x000fe20000010000 */
[----:B------:R-:W-:Y:S01]  /*be20*/  LEA.HI.X R3, R178, c[0x0][0x16c], R164, 0x1, P0 ;  /* 0x00005b00b2037a11 */ /* 0x000fe200000f0ca4 */
[----:B------:R-:W-:Y:S01]  /*be30*/  FADD.FTZ R59, R81, R59 ;  /* 0x0000003b513b7221 */ /* 0x000fe20000010000 */
[----:B------:R-:W-:Y:S01]  /*be40*/  F2FP.BF16.PACK_AB R54, R82, R81 ;  /* 0x000000515236723e */ /* 0x000fe200000010ff */
[----:B------:R-:W-:Y:S01]  /*be50*/  FADD.FTZ R83, R84, R83 ;  /* 0x0000005354537221 */ /* 0x000fe20000010000 */
[----:B------:R-:W-:Y:S01]  /*be60*/  F2FP.BF16.PACK_AB R55, R96, R84 ;  /* 0x000000546037723e */ /* 0x000fe200000010ff */
[----:B------:R-:W-:Y:S01]  /*be70*/  FADD.FTZ R82, R82, R59 ;  /* 0x0000003b52527221 */ /* 0x000fe20000010000 */
[----:B------:R-:W-:Y:S01]  /*be80*/  MOV R245, R3 ;  /* 0x0000000300f57202 */ /* 0x000fe20000000f00 */
[----:B------:R-:W-:Y:S02]  /*be90*/  FADD.FTZ R96, R96, R83 ;  /* 0x0000005360607221 */ /* 0x000fe40000010000 */
[----:B------:R-:W-:-:S02]  /*bea0*/  FADD.FTZ R82, R97, R82 ;  /* 0x0000005261527221 */ /* 0x000fc40000010000 */
[----:B----4-:R-:W-:Y:S02]  /*beb0*/  HMMA.16816.F32.BF16 R8, R52, R20, R8 ;  /* 0x000000143408723c */ /* 0x010fe40000041808 */
[----:B------:R-:W-:-:S04]  /*bec0*/  FADD.FTZ R82, R102, R82 ;  /* 0x0000005266527221 */ /* 0x000fc80000010000 */
[----:B------:R-:W-:Y:S02]  /*bed0*/  FADD.FTZ R82, R103, R82 ;  /* 0x0000005267527221 */ /* 0x000fe40000010000 */
[C---:B------:R-:W-:Y:S01]  /*bee0*/  HMMA.16816.F32.BF16 R40, R52.reuse, R22, R40 ;  /* 0x000000163428723c */ /* 0x040fe20000041828 */
[--C-:B------:R-:W-:Y:S02]  /*bef0*/  FFMA.FTZ R20, R101, c[0x0][0x23c], -R113.reuse ;  /* 0x00008f0065147a23 */ /* 0x100fe40000010871 */
[--C-:B------:R-:W-:Y:S02]  /*bf00*/  FFMA.FTZ R21, R109, c[0x0][0x23c], -R113.reuse ;  /* 0x00008f006d157a23 */ /* 0x100fe40000010871 */
[----:B------:R-:W-:Y:S02]  /*bf10*/  FADD.FTZ R248, R248, R82 ;  /* 0x00000052f8f87221 */ /* 0x000fe40000010000 */
[----:B------:R-:W-:Y:S01]  /*bf20*/  FFMA.FTZ R22, R108, c[0x0][0x23c], -R113 ;  /* 0x00008f006c167a23 */ /* 0x000fe20000010871 */
[C---:B---3--:R-:W-:Y:S01]  /*bf30*/  HMMA.16816.F32.BF16 R16, R52.reuse, R44, R16 ;  /* 0x0000002c3410723c */ /* 0x048fe20000041810 */
[----:B------:R-:W2:Y:S07]  /*bf40*/  MUFU.EX2 R20, R20 ;  /* 0x0000001400147308 */ /* 0x000eae0000000800 */
[C---:B------:R-:W-:Y:S01]  /*bf50*/  HMMA.16816.F32.BF16 R12, R52.reuse, R46, R12 ;  /* 0x0000002e340c723c */ /* 0x040fe2000004180c */
[----:B------:R-:W3:Y:S01]  /*bf60*/  MUFU.EX2 R21, R21 ;  /* 0x0000001500157308 */ /* 0x000ee20000000800 */
[----:B------:R-:W4:Y:S06]  /*bf70*/  LDSM.16.MT88.4 R44, [R227+0x11000] ;  /* 0x01100000e32c783b */ /* 0x000f2c0000004200 */
[----:B-1----:R-:W-:Y:S01]  /*bf80*/  HMMA.16816.F32.BF16 R36, R52, R48, R36 ;  /* 0x000000303424723c */ /* 0x002fe20000041824 */
[----:B------:R-:W1:Y:S01]  /*bf90*/  MUFU.EX2 R22, R22 ;  /* 0x0000001600167308 */ /* 0x000e620000000800 */
[----:B--2---:R-:W-:-:S06]  /*bfa0*/  FADD.FTZ R96, R20, R96 ;  /* 0x0000006014607221 */ /* 0x004fcc0000010000 */
[----:B------:R-:W-:Y:S01]  /*bfb0*/  HMMA.16816.F32.BF16 R32, R52, R50, R32 ;  /* 0x000000323420723c */ /* 0x000fe20000041820 */
[C---:B---3--:R-:W-:Y:S01]  /*bfc0*/  F2FP.BF16.PACK_AB R145, R21.reuse, R20 ;  /* 0x000000141591723e */ /* 0x048fe200000010ff */
[----:B------:R-:W-:Y:S01]  /*bfd0*/  FADD.FTZ R96, R21, R96 ;  /* 0x0000006015607221 */ /* 0x000fe20000010000 */
[----:B-1----:R-:W-:-:S03]  /*bfe0*/  F2FP.BF16.PACK_AB R147, R247, R22 ;  /* 0x00000016f793723e */ /* 0x002fc600000010ff */
[----:B------:R-:W-:-:S04]  /*bff0*/  FADD.FTZ R96, R22, R96 ;  /* 0x0000006016607221 */ /* 0x000fc80000010000 */
[----:B------:R-:W-:Y:S01]  /*c000*/  FADD.FTZ R247, R247, R96 ;  /* 0x00000060f7f77221 */ /* 0x000fe20000010000 */
        /* <DEDUP_REMOVED lines=50> */
[----:B------:R-:W-:Y:S02]  /*c330*/  @UP4 UIADD3 UR27, UR27, 0x1, URZ ;  /* 0x000000011b1b4890 */ /* 0x000fe4000fffe03f */
[----:B------:R-:W-:-:S02]  /*c340*/  UISETP.GE.AND UP0, UPT, UR6, URZ, UPT ;  /* 0x0000003f0600728c */ /* 0x000fc4000bf06270 */
[----:B------:R-:W-:Y:S02]  /*c350*/  UISETP.NE.AND UP2, UPT, URZ, UR7, UPT ;  /* 0x000000073f00728c */ /* 0x000fe4000bf45270 */
[----:B------:R-:W-:Y:S02]  /*c360*/  @!UP1 UIADD3 UR9, UR9, -UR22, URZ ;  /* 0x8000001609099290 */ /* 0x000fe4000fffe03f */
[----:B------:R-:W-:Y:S02]  /*c370*/  @!UP1 UIADD3 UR19, UR19, 0x1, URZ ;  /* 0x0000000113139890 */ /* 0x000fe4000fffe03f */
[----:B------:R-:W-:Y:S02]  /*c380*/  UISETP.GE.U32.AND UP3, UPT, UR9, UR22, UPT ;  /* 0x000000160900728c */ /* 0x000fe4000bf66070 */
[----:B------:R-:W-:Y:S02]  /*c390*/  UISETP.GE.AND UP1, UPT, UR24, URZ, UPT ;  /* 0x0000003f1800728c */ /* 0x000fe4000bf26270 */
[----:B------:R-:W-:-:S07]  /*c3a0*/  ULOP3.LUT UR6, URZ, UR7, URZ, 0x33, !UPT ;  /* 0x000000073f067292 */ /* 0x000fce000f8e333f */
        /* <DEDUP_REMOVED lines=31> */
.L_x_3602:
[----:B------:R-:W-:-:S04]  /*c5a0*/  ULEA UR6, -UR8, URZ, 0x8 ;  /* 0x0000003f08067291 */ /* 0x000fc8000f8e413f */
[----:B------:R-:W-:Y:S02]  /*c5b0*/  USHF.R.S32.HI UR7, URZ, 0x1f, UR6 ;  /* 0x0000001f3f077899 */ /* 0x000fe40008011406 */
[----:B------:R-:W-:-:S04]  /*c5c0*/  MOV R8, UR6 ;  /* 0x0000000600087c02 */ /* 0x000fc80008000f00 */
[----:B------:R-:W-:Y:S02]  /*c5d0*/  MOV R4, UR7 ;  /* 0x0000000700047c02 */ /* 0x000fe40008000f00 */
.L_x_3603:
        /* <DEDUP_REMOVED lines=54> */
[----:B------:R-:W-:Y:S01]  /*c940*/  @!P0 LEA R38, P2, R22, c[0x0][0x170], 0x1 ;  /* 0x00005c0016268a11 */ /* 0x000fe200078408ff */
[----:B------:R-:W-:Y:S01]  /*c950*/  IMAD.U32 R36, RZ, RZ, UR8 ;  /* 0x00000008ff247e24 */ /* 0x000fe2000f8e00ff */
[----:B------:R-:W-:Y:S01]  /*c960*/  @!P0 IADD3 R23, P1, R8, R28, RZ ;  /* 0x0000001c08178210 */ /* 0x000fe20007f3e0ff */
[----:B------:R-:W-:Y:S01]  /*c970*/  @!P0 IMAD.MOV.U32 R25, RZ, RZ, R205 ;  /* 0x000000ffff198224 */ /* 0x000fe200078e00cd */
[----:B------:R-:W-:Y:S01]  /*c980*/  @!P0 LEA.HI.X R39, R22, c[0x0][0x174], R204, 0x1, P2 ;  /* 0x00005d0016278a11 */ /* 0x000fe200010f0ccc */
[----:B------:R-:W-:-:S02]  /*c990*/  @!P0 IMAD.MOV.U32 R6, RZ, RZ, c[0x0][0x1a4] ;  /* 0x00006900ff068624 */ /* 0x000fc400078e00ff */
[----:B------:R-:W-:-:S04]  /*c9a0*/  @!P0 IMAD.WIDE.U32 R36, R36, 0xf0, R24 ;  /* 0x000000f024248825 */ /* 0x000fc800078e0018 */
        /* <DEDUP_REMOVED lines=19> */
[----:B------:R-:W-:Y:S01]  /*cae0*/  @!P0 IMAD.MOV.U32 R34, RZ, RZ, c[0x0][0x1a4] ;  /* 0x00006900ff228624 */ /* 0x000fe200078e00ff */
[----:B------:R-:W-:Y:S01]  /*caf0*/  @!P0 IADD3 R27, P3, R8, R44, RZ ;  /* 0x0000002c081b8210 */ /* 0x000fe20007f7e0ff */
        /* <DEDUP_REMOVED lines=11> */
[----:B------:R-:W-:Y:S01]  /*cbb0*/  @P0 STS.128 [R239+0xb000], RZ ;  /* 0x00b000ffef000388 */ /* 0x000fe20000000c00 */
[----:B------:R-:W-:Y:S01]  /*cbc0*/  @!P0 IADD3 R18, P3, R8, R18, RZ ;  /* 0x0000001208128210 */ /* 0x000fe20007f7e0ff */
[----:B------:R-:W-:Y:S01]  /*cbd0*/  @!P0 IMAD R6, R6, 0xe0, RZ ;  /* 0x000000e006068824 */ /* 0x000fe200078e02ff */
[----:B------:R-:W-:Y:S01]  /*cbe0*/  @!P0 IADD3 R16, P2, R8, R16, RZ ;  /* 0x0000001008108210 */ /* 0x000fe20007f5e0ff */
[----:B------:R-:W-:-:S02]  /*cbf0*/  IMAD.MOV.U32 R245, RZ, RZ, R3 ;  /* 0x000000fffff57224 */ /* 0x000fc400078e0003 */
[----:B------:R-:W-:Y:S02]  /*cc00*/  IMAD.MOV.U32 R246, RZ, RZ, R213 ;  /* 0x000000fffff67224 */ /* 0x000fe400078e00d5 */
[----:B-1----:R-:W-:Y:S01]  /*cc10*/  @!P0 IMAD.MOV.U32 R30, RZ, RZ, c[0x0][0x1a4] ;  /* 0x00006900ff1e8624 */ /* 0x002fe200078e00ff */
[----:B------:R-:W-:Y:S01]  /*cc20*/  @!P0 IADD3 R31, P1, R8, R20, RZ ;  /* 0x00000014081f8210 */ /* 0x000fe20007f3e0ff */
[----:B------:R-:W-:Y:S02]  /*cc30*/  @!P0 IMAD.MOV.U32 R20, RZ, RZ, c[0x0][0x1a4] ;  /* 0x00006900ff148624 */ /* 0x000fe400078e00ff */
[----:B------:R-:W-:Y:S02]  /*cc40*/  @!P0 IMAD R30, R30, 0x90, RZ ;  /* 0x000000901e1e8824 */ /* 0x000fe400078e02ff */
[----:B------:R-:W-:-:S03]  /*cc50*/  @!P0 IMAD R20, R20, 0xc0, RZ ;  /* 0x000000c014148824 */ /* 0x000fc600078e02ff */
[----:B------:R-:W-:Y:S01]  /*cc60*/  @!P0 IADD3.X R30, R4, R21, R30, P1, !PT ;  /* 0x00000015041e8210 */ /* 0x000fe20000ffe41e */
[----:B------:R-:W-:Y:S01]  /*cc70*/  @!P0 IMAD.MOV.U32 R21, RZ, RZ, c[0x0][0x1a4] ;  /* 0x00006900ff158624 */ /* 0x000fe200078e00ff */
[----:B------:R-:W-:Y:S02]  /*cc80*/  @!P0 IADD3 R35, P1, R8, R40, RZ ;  /* 0x0000002808238210 */ /* 0x000fe40007f3e0ff */
[C---:B------:R-:W-:Y:S01]  /*cc90*/  @!P0 IADD3.X R20, R4.reuse, R20, R19, P3, !PT ;  /* 0x0000001404148210 */ /* 0x040fe20001ffe413 */
[----:B------:R-:W-:Y:S01]  /*cca0*/  @!P0 IMAD R21, R21, 0xd0, RZ ;  /* 0x000000d015158824 */ /* 0x000fe200078e02ff */
[----:B------:R-:W-:Y:S02]  /*ccb0*/  @!P0 IADD3.X R34, R4, R41, R34, P1, !PT ;  /* 0x0000002904228210 */ /* 0x000fe40000ffe422 */
[----:B------:R-:W-:Y:S02]  /*ccc0*/  @!P0 IADD3 R14, P1, R8, R14, RZ ;  /* 0x0000000e080e8210 */ /* 0x000fe40007f3e0ff */
[----:B------:R-:W-:Y:S01]  /*ccd0*/  @!P0 IADD3.X R21, R4, R17, R21, P2, !PT ;  /* 0x0000001104158210 */ /* 0x000fe200017fe415 */
[----:B------:R-:W-:Y:S01]  /*cce0*/  @!P0 IMAD.MOV.U32 R17, RZ, RZ, c[0x0][0x1a4] ;  /* 0x00006900ff118624 */ /* 0x000fe200078e00ff */
[----:B------:R-:W-:-:S02]  /*ccf0*/  @!P0 IADD3 R9, P3, R8, R9, RZ ;  /* 0x0000000908098210 */ /* 0x000fc40007f7e0ff */
[----:B------:R-:W-:Y:S01]  /*cd00*/  @!P0 IADD3 R11, P2, R8, R11, RZ ;  /* 0x0000000b080b8210 */ /* 0x000fe20007f5e0ff */
[----:B------:R-:W-:Y:S01]  /*cd10*/  @!P0 IMAD R17, R17, 0xf0, RZ ;  /* 0x000000f011118824 */ /* 0x000fe200078e02ff */
[C---:B------:R-:W-:Y:S01]  /*cd20*/  @!P0 IADD3.X R6, R4.reuse, R6, R15, P1, !PT ;  /* 0x0000000604068210 */ /* 0x040fe20000ffe40f */
[----:B------:R-:W-:Y:S01]  /*cd30*/  @!P0 IMAD.X R7, R4, 0x1, R7, P3 ;  /* 0x0000000104078824 */ /* 0x000fe200018e0607 */
[----:B------:R-:W-:Y:S01]  /*cd40*/  @!P0 IADD3 R13, P1, R8, R13, RZ ;  /* 0x0000000d080d8210 */ /* 0x000fe20007f3e0ff */
[C---:B------:R-:W-:Y:S01]  /*cd50*/  @!P0 IMAD.X R10, R4.reuse, 0x1, R10, P2 ;  /* 0x00000001040a8824 */ /* 0x040fe200010e060a */
[----:B------:R-:W-:Y:S02]  /*cd60*/  @!P0 LEA R40, P3, R11, c[0x0][0x170], 0x1 ;  /* 0x00005c000b288a11 */ /* 0x000fe400078608ff */
[----:B------:R-:W-:Y:S01]  /*cd70*/  @!P0 LEA R42, P4, R9, c[0x0][0x170], 0x1 ;  /* 0x00005c00092a8a11 */ /* 0x000fe200078808ff */
[----:B------:R-:W-:Y:S01]  /*cd80*/  @!P0 IMAD.X R12, R4, 0x1, R12, P1 ;  /* 0x00000001040c8824 */ /* 0x000fe200008e060c */
[----:B------:R-:W-:-:S02]  /*cd90*/  @!P0 IADD3 R8, P1, R8, R36, RZ ;  /* 0x0000002408088210 */ /* 0x000fc40007f3e0ff */
[----:B------:R-:W-:Y:S02]  /*cda0*/  @!P0 LEA R36, P2, R13, c[0x0][0x170], 0x1 ;  /* 0x00005c000d248a11 */ /* 0x000fe400078408ff */
[----:B------:R-:W-:Y:S02]  /*cdb0*/  @!P0 LEA.HI.X R41, R11, c[0x0][0x174], R10, 0x1, P3 ;  /* 0x00005d000b298a11 */ /* 0x000fe400018f0c0a */
[----:B------:R-:W-:Y:S02]  /*cdc0*/  @!P0 LEA R44, P3, R23, c[0x0][0x170], 0x1 ;  /* 0x00005c00172c8a11 */ /* 0x000fe400078608ff */
[----:B------:R-:W-:Y:S02]  /*cdd0*/  @!P0 IADD3.X R17, R4, R37, R17, P1, !PT ;  /* 0x0000002504118210 */ /* 0x000fe40000ffe411 */
        /* <DEDUP_REMOVED lines=11> */
[----:B--2---:R-:W-:Y:S01]  /*ce90*/  @!P0 LEA R38, P4, R29, c[0x0][0x170], 0x1 ;  /* 0x00005c001d268a11 */ /* 0x004fe200078808ff */
        /* <DEDUP_REMOVED lines=22> */
[----:B------:R-:W-:Y:S02]  /*d000*/  @!P0 LEA R34, P4, R18, c[0x0][0x170], 0x1 ;  /* 0x00005c0012228a11 */ /* 0x000fe400078808ff */
        /* <DEDUP_REMOVED lines=59> */
[----:B--2---:R-:W2:Y:S04]  /*d3c0*/  LDSM.16.M88.4 R44, [R236+0x4800] ;  /* 0x00480000ec2c783b */ /* 0x004ea80000000200 */
[----:B------:R-:W2:Y:S04]  /*d3d0*/  LDSM.16.M88.4 R52, [R236+0x4000] ;  /* 0x00400000ec34783b */ /* 0x000ea80000000200 */
[----:B------:R-:W2:Y:S04]  /*d3e0*/  LDSM.16.M88.4 R76, [R236+0x2800] ;  /* 0x00280000ec4c783b */ /* 0x000ea80000000200 */
[----:B------:R1:W-:Y:S04]  /*d3f0*/  LDSM.16.M88.4 R100, [R5] ;  /* 0x000000000564783b */ /* 0x0003e80000000200 */
[----:B------:R-:W-:Y:S04]  /*d400*/  LDSM.16.M88.4 R60, [R236+0x3800] ;  /* 0x00380000ec3c783b */ /* 0x000fe80000000200 */
[----:B------:R-:W-:Y:S04]  /*d410*/  LDSM.16.M88.4 R96, [R230+0x4000] ;  /* 0x00400000e660783b */ /* 0x000fe80000000200 */
[----:B------:R-:W-:Y:S04]  /*d420*/  LDSM.16.M88.4 R112, [R236+0x9000] ;  /* 0x00900000ec70783b */ /* 0x000fe80000000200 */
[----:B------:R-:W-:Y:S04]  /*d430*/  LDSM.16.M88.4 R84, [R236+0x2000] ;  /* 0x00200000ec54783b */ /* 0x000fe80000000200 */
[----:B------:R-:W-:Y:S01]  /*d440*/  LDSM.16.M88.4 R68, [R236+0x3000] ;  /* 0x00300000ec44783b */ /* 0x000fe20000000200 */
[C---:B----4-:R-:W-:Y:S03]  /*d450*/  HMMA.16816.F32.BF16 R8, R104.reuse, R92, RZ ;  /* 0x0000005c6808723c */ /* 0x050fe600000418ff */
[----:B-----5:R-:W-:Y:S04]  /*d460*/  LDSM.16.M88.4 R36, [R236+0x5000] ;  /* 0x00500000ec24783b */ /* 0x020fe80000000200 */
[----:B-1----:R-:W-:Y:S01]  /*d470*/  LDSM.16.M88.4 R28, [R236+0x5800] ;  /* 0x00580000ec1c783b */ /* 0x002fe20000000200 */
[C---:B------:R-:W-:Y:S03]  /*d480*/  HMMA.16816.F32.BF16 R4, R104.reuse, R94, RZ ;  /* 0x0000005e6804723c */ /* 0x040fe600000418ff */
[----:B------:R-:W1:Y:S04]  /*d490*/  LDSM.16.M88.4 R92, [R230+0x4800] ;  /* 0x00480000e65c783b */ /* 0x000e680000000200 */
[----:B------:R-:W4:Y:S01]  /*d4a0*/  LDSM.16.M88.4 R192, [R230+0x2800] ;  /* 0x00280000e6c0783b */ /* 0x000f220000000200 */
[C---:B--2---:R-:W-:Y:S03]  /*d4b0*/  HMMA.16816.F32.BF16 R48, R104.reuse, R44, RZ ;  /* 0x0000002c6830723c */ /* 0x044fe600000418ff */
[----:B------:R-:W2:Y:S04]  /*d4c0*/  LDSM.16.M88.4 R120, [R236+0x8800] ;  /* 0x00880000ec78783b */ /* 0x000ea80000000200 */
[----:B------:R-:W5:Y:S01]  /*d4d0*/  LDSM.16.M88.4 R184, [R230+0x3800] ;  /* 0x00380000e6b8783b */ /* 0x000f620000000200 */
[C---:B------:R-:W-:Y:S03]  /*d4e0*/  HMMA.16816.F32.BF16 R44, R104.reuse, R46, RZ ;  /* 0x0000002e682c723c */ /* 0x040fe600000418ff */
[----:B------:R-:W-:Y:S04]  /*d4f0*/  LDSM.16.M88.4 R20, [R236+0x6000] ;  /* 0x00600000ec14783b */ /* 0x000fe80000000200 */
[----:B---3--:R-:W-:Y:S01]  /*d500*/  LDSM.16.M88.4 R12, [R236+0x6800] ;  /* 0x00680000ec0c783b */ /* 0x008fe20000000200 */
        /* <DEDUP_REMOVED lines=11> */
[----:B------:R-:W0:Y:S01]  /*d5c0*/  LDGDEPBAR ;  /* 0x00000000000079af */ /* 0x000e220000000000 */
[C---:B-1----:R-:W-:Y:S08]  /*d5d0*/  HMMA.16816.F32.BF16 R48, R100.reuse, R92, R48 ;  /* 0x0000005c6430723c */ /* 0x042ff00000041830 */
[----:B------:R-:W-:Y:S01]  /*d5e0*/  HMMA.16816.F32.BF16 R44, R100, R94, R44 ;  /* 0x0000005e642c723c */ /* 0x000fe2000004182c */
[----:B------:R-:W1:Y:S07]  /*d5f0*/  LDSM.16.M88.4 R92, [R230+0x9000] ;  /* 0x00900000e65c783b */ /* 0x000e6e0000000200 */
[C---:B------:R-:W-:Y:S08]  /*d600*/  HMMA.16816.F32.BF16 R64, R104.reuse, R60, RZ ;  /* 0x0000003c6840723c */ /* 0x040ff000000418ff */
[----:B------:R-:W-:Y:S08]  /*d610*/  HMMA.16816.F32.BF16 R60, R104, R62, RZ ;  /* 0x0000003e683c723c */ /* 0x000ff000000418ff */
        /* <DEDUP_REMOVED lines=8> */
[----:B------:R-:W-:Y:S08]  /*d6a0*/  HMMA.16816.F32.BF16 R32, R104, R28, RZ ;  /* 0x0000001c6820723c */ /* 0x000ff000000418ff */
[C---:B----4-:R-:W-:Y:S08]  /*d6b0*/  HMMA.16816.F32.BF16 R80, R100.reuse, R192, R80 ;  /* 0x000000c06450723c */ /* 0x050ff00000041850 */
[----:B------:R-:W-:Y:S01]  /*d6c0*/  HMMA.16816.F32.BF16 R76, R100, R194, R76 ;  /* 0x000000c2644c723c */ /* 0x000fe2000004184c */
[----:B------:R-:W4:Y:S07]  /*d6d0*/  LDSM.16.M88.4 R192, [R230+0x7000] ;  /* 0x00700000e6c0783b */ /* 0x000f2e0000000200 */
[C---:B------:R-:W-:Y:S08]  /*d6e0*/  HMMA.16816.F32.BF16 R68, R104.reuse, R70, RZ ;  /* 0x000000466844723c */ /* 0x040ff000000418ff */
[C---:B------:R-:W-:Y:S08]  /*d6f0*/  HMMA.16816.F32.BF16 R36, R104.reuse, R38, RZ ;  /* 0x000000266824723c */ /* 0x040ff000000418ff */
[C---:B------:R-:W-:Y:S08]  /*d700*/  HMMA.16816.F32.BF16 R28, R104.reuse, R30, RZ ;  /* 0x0000001e681c723c */ /* 0x040ff000000418ff */
[C---:B------:R-:W-:Y:S08]  /*d710*/  HMMA.16816.F32.BF16 R112, R104.reuse, R114, RZ ;  /* 0x000000726870723c */ /* 0x040ff000000418ff */
[----:B--2---:R-:W-:Y:S08]  /*d720*/  HMMA.16816.F32.BF16 R124, R104, R120, RZ ;  /* 0x00000078687c723c */ /* 0x004ff000000418ff */
[C---:B-----5:R-:W-:Y:S08]  /*d730*/  HMMA.16816.F32.BF16 R64, R100.reuse, R184, R64 ;  /* 0x000000b86440723c */ /* 0x060ff00000041840 */
[----:B------:R-:W-:Y:S01]  /*d740*/  HMMA.16816.F32.BF16 R60, R100, R186, R60 ;  /* 0x000000ba643c723c */ /* 0x000fe2000004183c */
[----:B------:R-:W2:Y:S07]  /*d750*/  LDSM.16.M88.4 R184, [R230+0x8000] ;  /* 0x00800000e6b8783b */ /* 0x000eae0000000200 */
[----:B------:R-:W-:Y:S08]  /*d760*/  HMMA.16816.F32.BF16 R120, R104, R122, RZ ;  /* 0x0000007a6878723c */ /* 0x000ff000000418ff */
[----:B-1----:R-:W-:Y:S07]  /*d770*/  HMMA.16816.F32.BF16 R116, R100, R92, R116 ;  /* 0x0000005c6474723c */ /* 0x002fee0000041874 */
[C---:B------:R-:W-:Y:S01]  /*d780*/  IADD3 R92, R234.reuse, 0x2800, RZ ;  /* 0x00002800ea5c7810 */ /* 0x040fe20007ffe0ff */
[C---:B------:R-:W-:Y:S08]  /*d790*/  HMMA.16816.F32.BF16 R24, R104.reuse, R20, RZ ;  /* 0x000000146818723c */ /* 0x040ff000000418ff */
[C---:B------:R-:W-:Y:S08]  /*d7a0*/  HMMA.16816.F32.BF16 R16, R104.reuse, R12, RZ ;  /* 0x0000000c6810723c */ /* 0x040ff000000418ff */
[C---:B------:R-:W-:Y:S08]  /*d7b0*/  HMMA.16816.F32.BF16 R180, R104.reuse, R172, RZ ;  /* 0x000000ac68b4723c */ /* 0x040ff000000418ff */
[----:B------:R-:W-:Y:S08]  /*d7c0*/  HMMA.16816.F32.BF16 R168, R104, R128, RZ ;  /* 0x0000008068a8723c */ /* 0x000ff000000418ff */
[C---:B------:R-:W-:Y:S08]  /*d7d0*/  HMMA.16816.F32.BF16 R88, R100.reuse, R196, R88 ;  /* 0x000000c46458723c */ /* 0x040ff00000041858 */
[----:B------:R-:W-:Y:S01]  /*d7e0*/  HMMA.16816.F32.BF16 R84, R100, R198, R84 ;  /* 0x000000c66454723c */ /* 0x000fe20000041854 */
[----:B------:R-:W1:Y:S07]  /*d7f0*/  LDSM.16.M88.4 R196, [R230+0x6800] ;  /* 0x00680000e6c4783b */ /* 0x000e6e0000000200 */
[C---:B------:R-:W-:Y:S08]  /*d800*/  HMMA.16816.F32.BF16 R20, R104.reuse, R22, RZ ;  /* 0x000000166814723c */ /* 0x040ff000000418ff */
[C---:B------:R-:W-:Y:S08]  /*d810*/  HMMA.16816.F32.BF16 R12, R104.reuse, R14, RZ ;  /* 0x0000000e680c723c */ /* 0x040ff000000418ff */
[C---:B------:R-:W-:Y:S08]  /*d820*/  HMMA.16816.F32.BF16 R172, R104.reuse, R174, RZ ;  /* 0x000000ae68ac723c */ /* 0x040ff000000418ff */
[C---:B------:R-:W-:Y:S08]  /*d830*/  HMMA.16816.F32.BF16 R128, R104.reuse, R130, RZ ;  /* 0x000000826880723c */ /* 0x040ff000000418ff */
[C---:B------:R-:W-:Y:S08]  /*d840*/  HMMA.16816.F32.BF16 R108, R104.reuse, R200, RZ ;  /* 0x000000c8686c723c */ /* 0x040ff000000418ff */
[----:B------:R-:W-:Y:S01]  /*d850*/  HMMA.16816.F32.BF16 R104, R104, R202, RZ ;  /* 0x000000ca6868723c */ /* 0x000fe200000418ff */
[----:B------:R-:W5:Y:S07]  /*d860*/  LDSM.16.M88.4 R200, [R230+0x6000] ;  /* 0x00600000e6c8783b */ /* 0x000f6e0000000200 */
        /* <DEDUP_REMOVED lines=8> */
[----:B------:R-:W-:Y:S07]  /*d8f0*/  LDSM.16.M88.4 R204, [R235] ;  /* 0x00000000ebcc783b */ /* 0x000fee0000000200 */
[C---:B------:R-:W-:Y:S01]  /*d900*/  HMMA.16816.F32.BF16 R112, R100.reuse, R94, R112 ;  /* 0x0000005e6470723c */ /* 0x040fe20000041870 */
[----:B------:R-:W1:Y:S07]  /*d910*/  LDSM.16.M88.4 R92, [R92] ;  /* 0x000000005c5c783b */ /* 0x000e6e0000000200 */
[C---:B---3--:R-:W-:Y:S07]  /*d920*/  HMMA.16816.F32.BF16 R124, R100.reuse, R96, R124 ;  /* 0x00000060647c723c */ /* 0x048fee000004187c */
[C---:B------:R-:W-:Y:S01]  /*d930*/  IADD3 R96, R234.reuse, 0x800, RZ ;  /* 0x00000800ea607810 */ /* 0x040fe20007ffe0ff */
[C---:B------:R-:W-:Y:S05]  /*d940*/  HMMA.16816.F32.BF16 R120, R100.reuse, R98, R120 ;  /* 0x000000626478723c */ /* 0x040fea0000041878 */
[----:B------:R-:W3:Y:S03]  /*d950*/  LDSM.16.M88.4 R96, [R96] ;  /* 0x000000006060783b */ /* 0x000ee60000000200 */
[C---:B----4-:R-:W-:Y:S07]  /*d960*/  HMMA.16816.F32.BF16 R8, R100.reuse, R192, R8 ;  /* 0x000000c06408723c */ /* 0x050fee0000041808 */
[C---:B------:R-:W-:Y:S01]  /*d970*/  IADD3 R192, R234.reuse, 0x1800, RZ ;  /* 0x00001800eac07810 */ /* 0x040fe20007ffe0ff */
[C---:B------:R-:W-:Y:S05]  /*d980*/  HMMA.16816.F32.BF16 R4, R100.reuse, R194, R4 ;  /* 0x000000c26404723c */ /* 0x040fea0000041804 */
[----:B------:R-:W4:Y:S03]  /*d990*/  LDSM.16.M88.4 R192, [R192] ;  /* 0x00000000c0c0783b */ /* 0x000f260000000200 */
[C---:B--2---:R-:W-:Y:S07]  /*d9a0*/  HMMA.16816.F32.BF16 R168, R100.reuse, R184, R168 ;  /* 0x000000b864a8723c */ /* 0x044fee00000418a8 */
[C---:B------:R-:W-:Y:S01]  /*d9b0*/  IADD3 R184, R234.reuse, 0x3000, RZ ;  /* 0x00003000eab87810 */ /* 0x040fe20007ffe0ff */
[C---:B------:R-:W-:Y:S05]  /*d9c0*/  HMMA.16816.F32.BF16 R128, R100.reuse, R186, R128 ;  /* 0x000000ba6480723c */ /* 0x040fea0000041880 */
[----:B------:R-:W2:Y:S03]  /*d9d0*/  LDSM.16.M88.4 R184, [R184] ;  /* 0x00000000b8b8783b */ /* 0x000ea60000000200 */
[C---:B-1----:R-:W-:Y:S07]  /*d9e0*/  HMMA.16816.F32.BF16 R16, R100.reuse, R196, R16 ;  /* 0x000000c46410723c */ /* 0x042fee0000041810 */
[C---:B------:R-:W-:Y:S01]  /*d9f0*/  IADD3 R196, R234.reuse, 0x1000, RZ ;  /* 0x00001000eac47810 */ /* 0x040fe20007ffe0ff */
[C---:B-----5:R-:W-:Y:S08]  /*da00*/  HMMA.16816.F32.BF16 R24, R100.reuse, R200, R24 ;  /* 0x000000c86418723c */ /* 0x060ff00000041818 */
[C---:B------:R-:W-:Y:S01]  /*da10*/  HMMA.16816.F32.BF16 R20, R100.reuse, R202, R20 ;  /* 0x000000ca6414723c */ /* 0x040fe20000041814 */
[----:B------:R-:W-:Y:S07]  /*da20*/  LDSM.16.M88.4 R200, [R234] ;  /* 0x00000000eac8783b */ /* 0x000fee0000000200 */
[C---:B------:R-:W-:Y:S01]  /*da30*/  HMMA.16816.F32.BF16 R12, R100.reuse, R198, R12 ;  /* 0x000000c6640c723c */ /* 0x040fe2000004180c */
[----:B------:R-:W-:Y:S07]  /*da40*/  LDSM.16.M88.4 R196, [R196] ;  /* 0x00000000c4c4783b */ /* 0x000fee0000000200 */
[C---:B------:R-:W-:Y:S07]  /*da50*/  HMMA.16816.F32.BF16 R180, R100.reuse, R188, R180 ;  /* 0x000000bc64b4723c */ /* 0x040fee00000418b4 */
[----:B------:R-:W-:Y:S01]  /*da60*/  IADD3 R188, R234, 0x2000, RZ ;  /* 0x00002000eabc7810 */ /* 0x000fe20007ffe0ff */
[C---:B------:R-:W-:Y:S05]  /*da70*/  HMMA.16816.F32.BF16 R172, R100.reuse, R190, R172 ;  /* 0x000000be64ac723c */ /* 0x040fea00000418ac */
[----:B------:R-:W-:Y:S03]  /*da80*/  LDSM.16.M88.4 R188, [R188] ;  /* 0x00000000bcbc783b */ /* 0x000fe60000000200 */
[C---:B------:R-:W-:Y:S08]  /*da90*/  HMMA.16816.F32.BF16 R108, R100.reuse, R208, R108 ;  /* 0x000000d0646c723c */ /* 0x040ff0000004186c */
[----:B------:R-:W-:Y:S01]  /*daa0*/  HMMA.16816.F32.BF16 R104, R100, R210, R104 ;  /* 0x000000d26468723c */ /* 0x000fe20000041868 */
[----:B------:R-:W1:Y:S04]  /*dab0*/  LDSM.16.M88.4 R100, [R226] ;  /* 0x00000000e264783b */ /* 0x000e680000000200 */
[----:B------:R-:W-:Y:S03]  /*dac0*/  LDSM.16.M88.4 R208, [R224] ;  /* 0x00000000e0d0783b */ /* 0x000fe60000000200 */
[C---:B------:R-:W-:Y:S08]  /*dad0*/  HMMA.16816.F32.BF16 R48, R204.reuse, R92, R48 ;  /* 0x0000005ccc30723c */ /* 0x040ff00000041830 */
[C---:B------:R-:W-:Y:S01]  /*dae0*/  HMMA.16816.F32.BF16 R44, R204.reuse, R94, R44 ;  /* 0x0000005ecc2c723c */ /* 0x040fe2000004182c */
[----:B------:R-:W5:Y:S07]  /*daf0*/  LDSM.16.M88.4 R92, [R223] ;  /* 0x00000000df5c783b */ /* 0x000f6e0000000200 */
[C---:B---3--:R-:W-:Y:S08]  /*db00*/  HMMA.16816.F32.BF16 R80, R204.reuse, R96, R80 ;  /* 0x00000060cc50723c */ /* 0x048ff00000041850 */
[C---:B------:R-:W-:Y:S01]  /*db10*/  HMMA.16816.F32.BF16 R76, R204.reuse, R98, R76 ;  /* 0x00000062cc4c723c */ /* 0x040fe2000004184c */
[----:B------:R-:W3:Y:S07]  /*db20*/  LDSM.16.M88.4 R96, [R225] ;  /* 0x00000000e160783b */ /* 0x000eee0000000200 */
[C---:B----4-:R-:W-:Y:S08]  /*db30*/  HMMA.16816.F32.BF16 R64, R204.reuse, R192, R64 ;  /* 0x000000c0cc40723c */ /* 0x050ff00000041840 */
[C---:B------:R-:W-:Y:S01]  /*db40*/  HMMA.16816.F32.BF16 R60, R204.reuse, R194, R60 ;  /* 0x000000c2cc3c723c */ /* 0x040fe2000004183c */
[----:B------:R-:W4:Y:S07]  /*db50*/  LDSM.16.M88.4 R192, [R220] ;  /* 0x00000000dcc0783b */ /* 0x000f2e0000000200 */
[C---:B--2---:R-:W-:Y:S08]  /*db60*/  HMMA.16816.F32.BF16 R40, R204.reuse, R184, R40 ;  /* 0x000000b8cc28723c */ /* 0x044ff00000041828 */
[C---:B------:R-:W-:Y:S01]  /*db70*/  HMMA.16816.F32.BF16 R36, R204.reuse, R186, R36 ;  /* 0x000000bacc24723c */ /* 0x040fe20000041824 */
[----:B------:R-:W2:Y:S07]  /*db80*/  LDSM.16.M88.4 R184, [R166] ;  /* 0x00000000a6b8783b */ /* 0x000eae0000000200 */
[C---:B-1----:R-:W-:Y:S08]  /*db90*/  HMMA.16816.F32.BF16 R32, R204.reuse, R100, R32 ;  /* 0x00000064cc20723c */ /* 0x042ff00000041820 */
[C---:B------:R-:W-:Y:S01]  /*dba0*/  HMMA.16816.F32.BF16 R28, R204.reuse, R102, R28 ;  /* 0x00000066cc1c723c */ /* 0x040fe2000004181c */
[----:B------:R-:W-:Y:S07]  /*dbb0*/  LDSM.16.M88.4 R100, [R233] ;  /* 0x00000000e964783b */ /* 0x000fee0000000200 */
[C---:B-----5:R-:W-:Y:S08]  /*dbc0*/  HMMA.16816.F32.BF16 R8, R204.reuse, R92, R8 ;  /* 0x0000005ccc08723c */ /* 0x060ff00000041808 */
[C---:B------:R-:W-:Y:S01]  /*dbd0*/  HMMA.16816.F32.BF16 R4, R204.reuse, R94, R4 ;  /* 0x0000005ecc04723c */ /* 0x040fe20000041804 */
[----:B------:R-:W1:Y:S07]  /*dbe0*/  LDSM.16.M88.4 R92, [R165+0x3800] ;  /* 0x00380000a55c783b */ /* 0x000e6e0000000200 */
[C---:B------:R-:W-:Y:S08]  /*dbf0*/  HMMA.16816.F32.BF16 R72, R204.reuse, R196, R72 ;  /* 0x000000c4cc48723c */ /* 0x040ff00000041848 */
[C---:B------:R-:W-:Y:S01]  /*dc00*/  HMMA.16816.F32.BF16 R68, R204.reuse, R198, R68 ;  /* 0x000000c6cc44723c */ /* 0x040fe20000041844 */
[----:B------:R-:W5:Y:S07]  /*dc10*/  LDSM.16.M88.4 R196, [R221] ;  /* 0x00000000ddc4783b */ /* 0x000f6e0000000200 */
[C---:B---3--:R-:W-:Y:S08]  /*dc20*/  HMMA.16816.F32.BF16 R24, R204.reuse, R96, R24 ;  /* 0x00000060cc18723c */ /* 0x048ff00000041818 */
[C---:B------:R-:W-:Y:S01]  /*dc30*/  HMMA.16816.F32.BF16 R20, R204.reuse, R98, R20 ;  /* 0x00000062cc14723c */ /* 0x040fe20000041814 */
[----:B------:R-:W3:Y:S07]  /*dc40*/  LDSM.16.M88.4 R96, [R165] ;  /* 0x00000000a560783b */ /* 0x000eee0000000200 */
[C---:B------:R-:W-:Y:S08]  /*dc50*/  HMMA.16816.F32.BF16 R56, R204.reuse, R188, R56 ;  /* 0x000000bccc38723c */ /* 0x040ff00000041838 */
[C---:B------:R-:W-:Y:S01]  /*dc60*/  HMMA.16816.F32.BF16 R52, R204.reuse, R190, R52 ;  /* 0x000000becc34723c */ /* 0x040fe20000041834 */
[----:B------:R-:W1:Y:S07]  /*dc70*/  LDSM.16.M88.4 R188, [R167] ;  /* 0x00000000a7bc783b */ /* 0x000e6e0000000200 */
[C---:B----4-:R-:W-:Y:S08]  /*dc80*/  HMMA.16816.F32.BF16 R124, R204.reuse, R192, R124 ;  /* 0x000000c0cc7c723c */ /* 0x050ff0000004187c */
[C---:B------:R-:W-:Y:S01]  /*dc90*/  HMMA.16816.F32.BF16 R120, R204.reuse, R194, R120 ;  /* 0x000000c2cc78723c */ /* 0x040fe20000041878 */
[----:B------:R-:W4:Y:S07]  /*dca0*/  LDSM.16.M88.4 R192, [R165+0x4000] ;  /* 0x00400000a5c0783b */ /* 0x000f2e0000000200 */
[C---:B------:R-:W-:Y:S08]  /*dcb0*/  HMMA.16816.F32.BF16 R88, R204.reuse, R200, R88 ;  /* 0x000000c8cc58723c */ /* 0x040ff00000041858 */
[C---:B--2---:R-:W-:Y:S08]  /*dcc0*/  HMMA.16816.F32.BF16 R108, R204.reuse, R184, R108 ;  /* 0x000000b8cc6c723c */ /* 0x044ff0000004186c */
[C---:B------:R-:W-:Y:S01]  /*dcd0*/  HMMA.16816.F32.BF16 R104, R204.reuse, R186, R104 ;  /* 0x000000bacc68723c */ /* 0x040fe20000041868 */
[----:B------:R-:W2:Y:S07]  /*dce0*/  LDSM.16.M88.4 R184, [R165+0x4800] ;  /* 0x00480000a5b8783b */ /* 0x000eae0000000200 */
[----:B------:R-:W-:Y:S01]  /*dcf0*/  HMMA.16816.F32.BF16 R84, R204, R202, R84 ;  /* 0x000000cacc54723c */ /* 0x000fe20000041854 */
[----:B------:R-:W2:Y:S07]  /*dd00*/  LDSM.16.M88.4 R200, [R222] ;  /* 0x00000000dec8783b */ /* 0x000eae0000000200 */
[C---:B-1----:R-:W-:Y:S08]  /*dd10*/  HMMA.16816.F32.BF16 R32, R100.reuse, R92, R32 ;  /* 0x0000005c6420723c */ /* 0x042ff00000041820 */
[----:B------:R-:W-:Y:S01]  /*dd20*/  HMMA.16816.F32.BF16 R28, R100, R94, R28 ;  /* 0x0000005e641c723c */ /* 0x000fe2000004181c */
[----:B------:R-:W1:Y:S07]  /*dd30*/  LDSM.16.M88.4 R92, [R165+0x5000] ;  /* 0x00500000a55c783b */ /* 0x000e6e0000000200 */
[C---:B-----5:R-:W-:Y:S07]  /*dd40*/  HMMA.16816.F32.BF16 R128, R204.reuse, R198, R128 ;  /* 0x000000c6cc80723c */ /* 0x060fee0000041880 */
[----:B------:R-:W-:Y:S01]  /*dd50*/  LOP3.LUT R199, R238, UR7, RZ, 0xfc, !PT ;  /* 0x00000007eec77c12 */ /* 0x000fe2000f8efcff */
[----:B------:R-:W-:Y:S03]  /*dd60*/  HMMA.16816.F32.BF16 R16, R204, R208, R16 ;  /* 0x000000d0cc10723c */ /* 0x000fe60000041810 */
[----:B------:R-:W5:Y:S05]  /*dd70*/  I2F R198, R199 ;  /* 0x000000c700c67306 */ /* 0x000f6a0000201400 */
[----:B---3--:R-:W-:Y:S07]  /*dd80*/  HMMA.16816.F32.BF16 R88, R100, R96, R88 ;  /* 0x000000606458723c */ /* 0x008fee0000041858 */
[----:B------:R-:W-:Y:S01]  /*dd90*/  IADD3 R96, R199, 0x71, RZ ;  /* 0x00000071c7607810 */ /* 0x000fe20007ffe0ff */
[----:B------:R-:W-:Y:S03]  /*dda0*/  HMMA.16816.F32.BF16 R12, R204, R210, R12 ;  /* 0x000000d2cc0c723c */ /* 0x000fe6000004180c */
[----:B------:R-:W-:-:S02]  /*ddb0*/  ISETP.GE.AND P2, PT, R96, R212, PT ;  /* 0x000000d46000720c */ /* 0x000fc40003f46270 */
[----:B------:R-:W-:-:S03]  /*ddc0*/  ISETP.GE.AND P3, PT, R96, R179, PT ;  /* 0x000000b36000720c */ /* 0x000fc60003f66270 */
[C---:B------:R-:W-:Y:S01]  /*ddd0*/  HMMA.16816.F32.BF16 R116, R204.reuse, R188, R116 ;  /* 0x000000bccc74723c */ /* 0x040fe20000041874 */
[----:B------:R-:W3:Y:S07]  /*dde0*/  I2F R189, R96 ;  /* 0x0000006000bd7306 */ /* 0x000eee0000201400 */
[----:B------:R-:W-:Y:S01]  /*ddf0*/  HMMA.16816.F32.BF16 R112, R204, R190, R112 ;  /* 0x000000becc70723c */ /* 0x000fe20000041870 */
[----:B-----5:R-:W-:-:S06]  /*de00*/  FFMA.FTZ R198, R198, UR4, R90 ;  /* 0x00000004c6c67c23 */ /* 0x020fcc000801005a */
[----:B------:R-:W-:Y:S01]  /*de10*/  IADD3 R191, R199, 0x79, RZ ;  /* 0x00000079c7bf7810 */ /* 0x000fe20007ffe0ff */
[C---:B----4-:R-:W-:Y:S01]  /*de20*/  HMMA.16816.F32.BF16 R24, R100.reuse, R192, R24 ;  /* 0x000000c06418723c */ /* 0x050fe20000041818 */
[----:B---3--:R-:W-:Y:S02]  /*de30*/  FFMA.FTZ R33, R189, UR4, R33 ;  /* 0x00000004bd217c23 */ /* 0x008fe40008010021 */
[----:B------:R-:W3:Y:S01]  /*de40*/  I2F R188, R191 ;  /* 0x000000bf00bc7306 */ /* 0x000ee20000201400 */
[C---:B------:R-:W-:Y:S02]  /*de50*/  ISETP.GE.AND P4, PT, R191.reuse, R212, PT ;  /* 0x000000d4bf00720c */ /* 0x040fe40003f86270 */
[----:B------:R-:W-:Y:S02]  /*de60*/  ISETP.GE.AND P1, PT, R191, R179, PT ;  /* 0x000000b3bf00720c */ /* 0x000fe40003f26270 */
[----:B------:R-:W-:Y:S01]  /*de70*/  HMMA.16816.F32.BF16 R84, R100, R98, R84 ;  /* 0x000000626454723c */ /* 0x000fe20000041854 */
[----:B------:R-:W4:Y:S01]  /*de80*/  LDSM.16.M88.4 R96, [R165+0x5800] ;  /* 0x00580000a560783b */ /* 0x000f220000000200 */
[----:B------:R-:W-:-:S02]  /*de90*/  IADD3 R192, R199, 0x81, RZ ;  /* 0x00000081c7c07810 */ /* 0x000fc40007ffe0ff */
[----:B------:R-:W-:Y:S02]  /*dea0*/  IADD3 R193, R199, 0xa1, RZ ;  /* 0x000000a1c7c17810 */ /* 0x000fe40007ffe0ff */
[----:B------:R-:W5:Y:S01]  /*deb0*/  I2F R190, R192 ;  /* 0x000000c000be7306 */ /* 0x000f620000201400 */
[C---:B------:R-:W-:Y:S01]  /*dec0*/  ISETP.GE.AND P6, PT, R192.reuse, R212, PT ;  /* 0x000000d4c000720c */ /* 0x040fe20003fc6270 */
[----:B--2---:R-:W-:Y:S01]  /*ded0*/  HMMA.16816.F32.BF16 R16, R100, R184, R16 ;  /* 0x000000b86410723c */ /* 0x004fe20000041810 */
[----:B------:R-:W-:Y:S01]  /*dee0*/  ISETP.GE.AND P5, PT, R192, R179, PT ;  /* 0x000000b3c000720c */ /* 0x000fe20003fa6270 */
[----:B---3--:R-:W-:-:S05]  /*def0*/  FFMA.FTZ R29, R188, UR4, R29 ;  /* 0x00000004bc1d7c23 */ /* 0x008fca000801001d */
[----:B------:R-:W-:Y:S01]  /*df00*/  FFMA.FTZ R185, R189, UR4, R35 ;  /* 0x00000004bdb97c23 */ /* 0x000fe20008010023 */
[----:B------:R-:W-:Y:S01]  /*df10*/  IADD3 R184, R199, 0x89, RZ ;  /* 0x00000089c7b87810 */ /* 0x000fe20007ffe0ff */
[----:B------:R-:W-:Y:S01]  /*df20*/  HMMA.16816.F32.BF16 R12, R100, R186, R12 ;  /* 0x000000ba640c723c */ /* 0x000fe2000004180c */
[----:B------:R-:W-:Y:S02]  /*df30*/  FSEL R35, R33, -INF , !P2 ;  /* 0xff80000021237808 */ /* 0x000fe40005000000 */
[----:B------:R-:W-:Y:S01]  /*df40*/  FSEL R33, R185, -INF , !P3 ;  /* 0xff800000b9217808 */ /* 0x000fe20005800000 */
[----:B------:R2:W-:Y:S01]  /*df50*/  I2F R191, R184 ;  /* 0x000000b800bf7306 */ /* 0x0005e20000201400 */
[----:B------:R-:W-:Y:S01]  /*df60*/  ISETP.GE.AND P2, PT, R184, R212, PT ;  /* 0x000000d4b800720c */ /* 0x000fe20003f46270 */
[----:B-----5:R-:W-:Y:S01]  /*df70*/  FFMA.FTZ R27, R190, UR4, R27 ;  /* 0x00000004be1b7c23 */ /* 0x020fe2000801001b */
[----:B------:R-:W-:Y:S01]  /*df80*/  ISETP.GE.AND P3, PT, R184, R179, PT ;  /* 0x000000b3b800720c */ /* 0x000fe20003f66270 */
[----:B------:R-:W-:Y:S01]  /*df90*/  HMMA.16816.F32.BF16 R180, R204, R200, R180 ;  /* 0x000000c8ccb4723c */ /* 0x000fe200000418b4 */
[----:B------:R-:W-:-:S02]  /*dfa0*/  IADD3 R192, R199, 0x99, RZ ;  /* 0x00000099c7c07810 */ /* 0x000fc40007ffe0ff */
[----:B------:R-:W-:Y:S02]  /*dfb0*/  FSEL R27, R27, -INF , !P5 ;  /* 0xff8000001b1b7808 */ /* 0x000fe40006800000 */
[----:B------:R-:W-:Y:S02]  /*dfc0*/  ISETP.GE.AND P5, PT, R192, R179, PT ;  /* 0x000000b3c000720c */ /* 0x000fe40003fa6270 */
[----:B------:R-:W-:Y:S01]  /*dfd0*/  FSEL R29, R29, -INF , !P4 ;  /* 0xff8000001d1d7808 */ /* 0x000fe20006000000 */
[----:B------:R-:W-:Y:S01]  /*dfe0*/  HMMA.16816.F32.BF16 R172, R204, R202, R172 ;  /* 0x000000caccac723c */ /* 0x000fe200000418ac */
[C---:B------:R-:W-:Y:S02]  /*dff0*/  IADD3 R200, R199.reuse, 0xc1, RZ ;  /* 0x000000c1c7c87810 */ /* 0x040fe40007ffe0ff */
[----:B------:R-:W-:Y:S01]  /*e000*/  IADD3 R201, R199, 0xd1, RZ ;  /* 0x000000d1c7c97810 */ /* 0x000fe20007ffe0ff */
[----:B--2---:R-:W2:Y:S04]  /*e010*/  LDSM.16.M88.4 R184, [R165+0x6000] ;  /* 0x00600000a5b8783b */ /* 0x004ea80000000200 */
[C---:B-1----:R-:W-:Y:S07]  /*e020*/  HMMA.16816.F32.BF16 R8, R100.reuse, R92, R8 ;  /* 0x0000005c6408723c */ /* 0x042fee0000041808 */
[----:B------:R-:W-:Y:S01]  /*e030*/  FFMA.FTZ R92, R188, UR4, R31 ;  /* 0x00000004bc5c7c23 */ /* 0x000fe2000801001f */
[----:B------:R-:W-:Y:S01]  /*e040*/  HMMA.16816.F32.BF16 R4, R100, R94, R4 ;  /* 0x0000005e6404723c */ /* 0x000fe20000041804 */
[----:B------:R-:W-:Y:S01]  /*e050*/  FFMA.FTZ R31, R190, UR4, R25 ;  /* 0x00000004be1f7c23 */ /* 0x000fe20008010019 */
[----:B------:R-:W1:Y:S02]  /*e060*/  I2F R188, R192 ;  /* 0x000000c000bc7306 */ /* 0x000e640000201400 */
[----:B------:R-:W-:-:S02]  /*e070*/  FSEL R25, R92, -INF , !P1 ;  /* 0xff8000005c197808 */ /* 0x000fc40004800000 */
[----:B------:R-:W3:Y:S01]  /*e080*/  LDSM.16.M88.4 R92, [R165+0x6800] ;  /* 0x00680000a55c783b */ /* 0x000ee20000000200 */
[----:B------:R-:W-:Y:S01]  /*e090*/  FSEL R31, R31, -INF , !P6 ;  /* 0xff8000001f1f7808 */ /* 0x000fe20007000000 */
[----:B------:R-:W-:Y:S01]  /*e0a0*/  HMMA.16816.F32.BF16 R168, R204, R196, R168 ;  /* 0x000000c4cca8723c */ /* 0x000fe200000418a8 */
[----:B------:R-:W-:Y:S01]  /*e0b0*/  ISETP.GE.AND P6, PT, R192, R212, PT ;  /* 0x000000d4c000720c */ /* 0x000fe20003fc6270 */
[----:B------:R-:W5:Y:S05]  /*e0c0*/  I2F R190, R193 ;  /* 0x000000c100be7306 */ /* 0x000f6a0000201400 */
[----:B------:R-:W-:Y:S01]  /*e0d0*/  LOP3.LUT R197, R238, UR7, RZ, 0xfc, !PT ;  /* 0x00000007eec57c12 */ /* 0x000fe2000f8efcff */
[----:B------:R-:W-:Y:S01]  /*e0e0*/  HMMA.16816.F32.BF16 R20, R100, R194, R20 ;  /* 0x000000c26414723c */ /* 0x000fe20000041814 */
[----:B-1----:R-:W-:-:S02]  /*e0f0*/  FFMA.FTZ R13, R188, UR4, R13 ;  /* 0x00000004bc0d7c23 */ /* 0x002fc4000801000d */
[----:B------:R-:W-:Y:S01]  /*e100*/  I2F R196, R197 ;  /* 0x000000c500c47306 */ /* 0x000fe20000201400 */
[----:B------:R-:W-:-:S03]  /*e110*/  FFMA.FTZ R15, R188, UR4, R15 ;  /* 0x00000004bc0f7c23 */ /* 0x000fc6000801000f */
[C---:B------:R-:W-:Y:S01]  /*e120*/  IADD3 R194, R199.reuse, 0x91, RZ ;  /* 0x00000091c7c27810 */ /* 0x040fe20007ffe0ff */
[C---:B----4-:R-:W-:Y:S01]  /*e130*/  HMMA.16816.F32.BF16 R180, R100.reuse, R96, R180 ;  /* 0x0000006064b4723c */ /* 0x050fe200000418b4 */
[----:B------:R-:W-:Y:S01]  /*e140*/  IADD3 R195, R199, 0xa9, RZ ;  /* 0x000000a9c7c37810 */ /* 0x000fe20007ffe0ff */
[----:B-----5:R-:W-:Y:S01]  /*e150*/  FFMA.FTZ R9, R190, UR4, R9 ;  /* 0x00000004be097c23 */ /* 0x020fe20008010009 */
[----:B------:R1:W4:Y:S01]  /*e160*/  I2F R189, R194 ;  /* 0x000000c200bd7306 */ /* 0x0003220000201400 */
[----:B------:R-:W-:Y:S01]  /*e170*/  ISETP.GE.AND P4, PT, R194, R212, PT ;  /* 0x000000d4c200720c */ /* 0x000fe20003f86270 */
[----:B------:R-:W-:Y:S01]  /*e180*/  FFMA.FTZ R190, R190, UR4, R11 ;  /* 0x00000004bebe7c23 */ /* 0x000fe2000801000b */
[----:B------:R-:W-:Y:S02]  /*e190*/  ISETP.GE.AND P1, PT, R194, R179, PT ;  /* 0x000000b3c200720c */ /* 0x000fe40003f26270 */
[C---:B------:R-:W-:Y:S01]  /*e1a0*/  HMMA.16816.F32.BF16 R172, R100.reuse, R98, R172 ;  /* 0x0000006264ac723c */ /* 0x040fe200000418ac */
[----:B------:R-:W5:Y:S01]  /*e1b0*/  LDSM.16.M88.4 R96, [R165+0x7000] ;  /* 0x00700000a560783b */ /* 0x000f620000000200 */
[----:B------:R-:W-:Y:S01]  /*e1c0*/  FSEL R188, R13, -INF , !P6 ;  /* 0xff8000000dbc7808 */ /* 0x000fe20007000000 */
[----:B------:R-:W3:Y:S05]  /*e1d0*/  I2F R192, R195 ;  /* 0x000000c300c07306 */ /* 0x000eea0000201400 */
[----:B--2---:R-:W-:Y:S01]  /*e1e0*/  HMMA.16816.F32.BF16 R168, R100, R184, R168 ;  /* 0x000000b864a8723c */ /* 0x004fe200000418a8 */
[----:B------:R-:W-:-:S02]  /*e1f0*/  FFMA.FTZ R21, R191, UR4, R21 ;  /* 0x00000004bf157c23 */ /* 0x000fc40008010015 */
[----:B-1----:R-:W-:Y:S01]  /*e200*/  FFMA.FTZ R194, R191, UR4, R23 ;  /* 0x00000004bfc27c23 */ /* 0x002fe20008010017 */
[----:B------:R-:W-:Y:S01]  /*e210*/  IADD3 R191, R199, 0xb1, RZ ;  /* 0x000000b1c7bf7810 */ /* 0x000fe20007ffe0ff */
[----:B----4-:R-:W-:Y:S01]  /*e220*/  FFMA.FTZ R17, R189, UR4, R17 ;  /* 0x00000004bd117c23 */ /* 0x010fe20008010011 */
[----:B------:R-:W-:Y:S01]  /*e230*/  FSEL R23, R21, -INF , !P2 ;  /* 0xff80000015177808 */ /* 0x000fe20005000000 */
[----:B------:R-:W-:Y:S01]  /*e240*/  FFMA.FTZ R189, R189, UR4, R19 ;  /* 0x00000004bdbd7c23 */ /* 0x000fe20008010013 */
[C---:B------:R-:W-:Y:S01]  /*e250*/  HMMA.16816.F32.BF16 R128, R100.reuse, R186, R128 ;  /* 0x000000ba6480723c */ /* 0x040fe20000041880 */
[----:B------:R-:W1:Y:S01]  /*e260*/  LDSM.16.M88.4 R184, [R165+0x7800] ;  /* 0x00780000a5b8783b */ /* 0x000e620000000200 */
[----:B------:R-:W-:Y:S01]  /*e270*/  FSEL R21, R194, -INF , !P3 ;  /* 0xff800000c2157808 */ /* 0x000fe20005800000 */
[C---:B---3--:R-:W-:Y:S01]  /*e280*/  FFMA.FTZ R5, R192.reuse, UR4, R5 ;  /* 0x00000004c0057c23 */ /* 0x048fe20008010005 */
[C---:B------:R-:W-:Y:S01]  /*e290*/  ISETP.GE.AND P2, PT, R193.reuse, R212, PT ;  /* 0x000000d4c100720c */ /* 0x040fe20003f46270 */
[----:B------:R-:W-:Y:S01]  /*e2a0*/  FFMA.FTZ R192, R192, UR4, R7 ;  /* 0x00000004c0c07c23 */ /* 0x000fe20008010007 */
[----:B------:R-:W-:Y:S01]  /*e2b0*/  ISETP.GE.AND P3, PT, R193, R179, PT ;  /* 0x000000b3c100720c */ /* 0x000fe20003f66270 */
[----:B------:R-:W2:Y:S01]  /*e2c0*/  I2F R194, R191 ;  /* 0x000000bf00c27306 */ /* 0x000ea20000201400 */
[----:B------:R-:W-:Y:S01]  /*e2d0*/  FSEL R19, R17, -INF , !P4 ;  /* 0xff80000011137808 */ /* 0x000fe20006000000 */
[----:B------:R-:W-:Y:S01]  /*e2e0*/  HMMA.16816.F32.BF16 R124, R100, R92, R124 ;  /* 0x0000005c647c723c */ /* 0x000fe2000004187c */
[----:B------:R-:W-:-:S02]  /*e2f0*/  IADD3 R193, R199, 0xb9, RZ ;  /* 0x000000b9c7c17810 */ /* 0x000fc40007ffe0ff */
[----:B------:R-:W-:Y:S02]  /*e300*/  FSEL R17, R189, -INF , !P1 ;  /* 0xff800000bd117808 */ /* 0x000fe40004800000 */
[CC--:B------:R-:W-:Y:S01]  /*e310*/  ISETP.GE.AND P4, PT, R195.reuse, R212.reuse, PT ;  /* 0x000000d4c300720c */ /* 0x0c0fe20003f86270 */
[----:B------:R-:W3:Y:S01]  /*e320*/  I2F R13, R200 ;  /* 0x000000c8000d7306 */ /* 0x000ee20000201400 */
[-C--:B------:R-:W-:Y:S01]  /*e330*/  ISETP.GE.AND P1, PT, R195, R179.reuse, PT ;  /* 0x000000b3c300720c */ /* 0x080fe20003f26270 */
[C---:B------:R-:W-:Y:S01]  /*e340*/  HMMA.16816.F32.BF16 R120, R100.reuse, R94, R120 ;  /* 0x0000005e6478723c */ /* 0x040fe20000041878 */
[----:B------:R-:W-:Y:S01]  /*e350*/  FSEL R189, R15, -INF , !P5 ;  /* 0xff8000000fbd7808 */ /* 0x000fe20006800000 */
[----:B------:R-:W4:Y:S01]  /*e360*/  LDSM.16.M88.4 R92, [R165+0x800] ;  /* 0x00080000a55c783b */ /* 0x000f220000000200 */
[C---:B------:R-:W-:Y:S02]  /*e370*/  ISETP.GE.AND P6, PT, R191.reuse, R212, PT ;  /* 0x000000d4bf00720c */ /* 0x040fe40003fc6270 */
[----:B------:R-:W-:Y:S01]  /*e380*/  ISETP.GE.AND P5, PT, R191, R179, PT ;  /* 0x000000b3bf00720c */ /* 0x000fe20003fa6270 */
[----:B------:R1:W1:Y:S01]  /*e390*/  I2F R195, R193 ;  /* 0x000000c100c37306 */ /* 0x0002620000201400 */
[----:B------:R-:W-:Y:S01]  /*e3a0*/  IADD3 R15, R199, 0xc9, RZ ;  /* 0x000000c9c70f7810 */ /* 0x000fe20007ffe0ff */
[----:B--2---:R-:W-:Y:S01]  /*e3b0*/  FFMA.FTZ R181, R194, UR4, R181 ;  /* 0x00000004c2b57c23 */ /* 0x004fe200080100b5 */
[----:B------:R-:W-:Y:S01]  /*e3c0*/  FSEL R191, R9, -INF , !P2 ;  /* 0xff80000009bf7808 */ /* 0x000fe20005000000 */
[----:B-----5:R-:W-:Y:S01]  /*e3d0*/  HMMA.16816.F32.BF16 R116, R100, R96, R116 ;  /* 0x000000606474723c */ /* 0x020fe20000041874 */
[----:B------:R-:W-:-:S02]  /*e3e0*/  FSEL R190, R190, -INF , !P3 ;  /* 0xff800000bebe7808 */ /* 0x000fc40005800000 */
[CC--:B------:R-:W-:Y:S01]  /*e3f0*/  ISETP.GE.AND P2, PT, R193.reuse, R212.reuse, PT ;  /* 0x000000d4c100720c */ /* 0x0c0fe20003f46270 */
[----:B------:R-:W2:Y:S01]  /*e400*/  I2F R9, R15 ;  /* 0x0000000f00097306 */ /* 0x000ea20000201400 */
[-C--:B------:R-:W-:Y:S01]  /*e410*/  ISETP.GE.AND P3, PT, R193, R179.reuse, PT ;  /* 0x000000b3c100720c */ /* 0x080fe20003f66270 */
[C---:B---3--:R-:W-:Y:S01]  /*e420*/  FFMA.FTZ R171, R13.reuse, UR4, R171 ;  /* 0x000000040dab7c23 */ /* 0x048fe200080100ab */
[----:B------:R-:W-:Y:S01]  /*e430*/  FSEL R192, R192, -INF , !P1 ;  /* 0xff800000c0c07808 */ /* 0x000fe20004800000 */
[C---:B------:R-:W-:Y:S01]  /*e440*/  HMMA.16816.F32.BF16 R112, R100.reuse, R98, R112 ;  /* 0x000000626470723c */ /* 0x040fe20000041870 */
[C---:B------:R-:W-:Y:S01]  /*e450*/  ISETP.GE.AND P1, PT, R200.reuse, R179, PT ;  /* 0x000000b3c800720c */ /* 0x040fe20003f26270 */
[----:B------:R-:W-:Y:S01]  /*e460*/  FFMA.FTZ R169, R13, UR4, R169 ;  /* 0x000000040da97c23 */ /* 0x000fe200080100a9 */
[----:B------:R-:W-:Y:S01]  /*e470*/  IADD3 R96, R199, 0xe9, RZ ;  /* 0x000000e9c7607810 */ /* 0x000fe20007ffe0ff */
[----:B------:R-:W3:Y:S01]  /*e480*/  I2F R7, R201 ;  /* 0x000000c900077306 */ /* 0x000ee20000201400 */
[----:B-1----:R-:W-:Y:S01]  /*e490*/  FSEL R193, R5, -INF , !P4 ;  /* 0xff80000005c17808 */ /* 0x002fe20006000000 */
[----:B------:R-:W-:Y:S01]  /*e4a0*/  FFMA.FTZ R173, R195, UR4, R173 ;  /* 0x00000004c3ad7c23 */ /* 0x000fe200080100ad */
[-C--:B------:R-:W-:Y:S01]  /*e4b0*/  ISETP.GE.AND P4, PT, R200, R212.reuse, PT ;  /* 0x000000d4c800720c */ /* 0x080fe20003f86270 */
[----:B------:R-:W-:Y:S01]  /*e4c0*/  FFMA.FTZ R5, R194, UR4, R183 ;  /* 0x00000004c2057c23 */ /* 0x000fe200080100b7 */
[----:B------:R-:W-:Y:S01]  /*e4d0*/  IADD3 R200, R199, 0xd9, RZ ;  /* 0x000000d9c7c87810 */ /* 0x000fe20007ffe0ff */
[----:B------:R-:W-:Y:S01]  /*e4e0*/  FFMA.FTZ R195, R195, UR4, R175 ;  /* 0x00000004c3c37c23 */ /* 0x000fe200080100af */
[----:B------:R-:W-:Y:S01]  /*e4f0*/  FSEL R183, R181, -INF , !P6 ;  /* 0xff800000b5b77808 */ /* 0x000fe20007000000 */
[----:B--2---:R-:W-:Y:S01]  /*e500*/  FFMA.FTZ R97, R9, UR4, R129 ;  /* 0x0000000409617c23 */ /* 0x004fe20008010081 */
[----:B------:R-:W1:Y:S01]  /*e510*/  I2F R11, R200 ;  /* 0x000000c8000b7306 */ /* 0x000e620000201400 */
[----:B------:R-:W-:Y:S01]  /*e520*/  ISETP.GE.AND P6, PT, R15, R212, PT ;  /* 0x000000d40f00720c */ /* 0x000fe20003fc6270 */
[----:B------:R-:W-:Y:S01]  /*e530*/  FFMA.FTZ R131, R9, UR4, R131 ;  /* 0x0000000409837c23 */ /* 0x000fe20008010083 */
[----:B------:R-:W-:Y:S01]  /*e540*/  IADD3 R194, R199, 0xe1, RZ ;  /* 0x000000e1c7c27810 */ /* 0x000fe20007ffe0ff */
[----:B------:R-:W-:Y:S01]  /*e550*/  HMMA.16816.F32.BF16 R108, R100, R184, R108 ;  /* 0x000000b8646c723c */ /* 0x000fe2000004186c */
[----:B------:R-:W-:-:S02]  /*e560*/  FSEL R175, R173, -INF , !P2 ;  /* 0xff800000adaf7808 */ /* 0x000fc40005000000 */
[----:B------:R-:W-:Y:S01]  /*e570*/  FSEL R181, R5, -INF , !P5 ;  /* 0xff80000005b57808 */ /* 0x000fe20006800000 */
[----:B---3--:R-:W-:Y:S01]  /*e580*/  FFMA.FTZ R127, R7, UR4, R127 ;  /* 0x00000004077f7c23 */ /* 0x008fe2000801007f */
[----:B------:R-:W-:Y:S01]  /*e590*/  FSEL R173, R195, -INF , !P3 ;  /* 0xff800000c3ad7808 */ /* 0x000fe20005800000 */
[----:B------:R-:W2:Y:S01]  /*e5a0*/  I2F R5, R96 ;  /* 0x0000006000057306 */ /* 0x000ea20000201400 */
[----:B------:R-:W-:Y:S01]  /*e5b0*/  FSEL R129, R171, -INF , !P1 ;  /* 0xff800000ab817808 */ /* 0x000fe20004800000 */
[C---:B------:R-:W-:Y:S01]  /*e5c0*/  HMMA.16816.F32.BF16 R104, R100.reuse, R186, R104 ;  /* 0x000000ba6468723c */ /* 0x040fe20000041868 */
[-C--:B------:R-:W-:Y:S02]  /*e5d0*/  ISETP.GE.AND P5, PT, R15, R179.reuse, PT ;  /* 0x000000b30f00720c */ /* 0x080fe40003fa6270 */
[----:B------:R-:W-:Y:S01]  /*e5e0*/  ISETP.GE.AND P3, PT, R201, R179, PT ;  /* 0x000000b3c900720c */ /* 0x000fe20003f66270 */
[----:B-1----:R-:W-:Y:S01]  /*e5f0*/  FFMA.FTZ R98, R11, UR4, R121 ;  /* 0x000000040b627c23 */ /* 0x002fe20008010079 */
[----:B------:R-:W-:Y:S01]  /*e600*/  FSEL R171, R97, -INF , !P6 ;  /* 0xff80000061ab7808 */ /* 0x000fe20007000000 */
[----:B------:R-:W1:Y:S01]  /*e610*/  I2F R15, R194 ;  /* 0x000000c2000f7306 */ /* 0x000e620000201400 */
[-C--:B------:R-:W-:Y:S01]  /*e620*/  ISETP.GE.AND P1, PT, R200, R212.reuse, PT ;  /* 0x000000d4c800720c */ /* 0x080fe20003f26270 */
[----:B------:R-:W-:Y:S01]  /*e630*/  FFMA.FTZ R97, R7, UR4, R125 ;  /* 0x0000000407617c23 */ /* 0x000fe2000801007d */
[----:B------:R-:W-:Y:S01]  /*e640*/  ISETP.GE.AND P2, PT, R201, R212, PT ;  /* 0x000000d4c900720c */ /* 0x000fe20003f46270 */
[----:B------:R-:W-:Y:S01]  /*e650*/  FFMA.FTZ R123, R11, UR4, R123 ;  /* 0x000000040b7b7c23 */ /* 0x000fe2000801007b */
[----:B------:R-:W-:Y:S01]  /*e660*/  FSEL R121, R127, -INF , !P3 ;  /* 0xff8000007f797808 */ /* 0x000fe20005800000 */
[----:B----4-:R-:W-:Y:S01]  /*e670*/  HMMA.16816.F32.BF16 R80, R100, R92, R80 ;  /* 0x0000005c6450723c */ /* 0x010fe20000041850 */
[----:B------:R-:W-:Y:S01]  /*e680*/  FSEL R125, R131, -INF , !P5 ;  /* 0xff800000837d7808 */ /* 0x000fe20006800000 */
[C---:B--2---:R-:W-:Y:S01]  /*e690*/  FFMA.FTZ R185, R5.reuse, UR4, R113 ;  /* 0x0000000405b97c23 */ /* 0x044fe20008010071 */
[----:B------:R-:W-:Y:S01]  /*e6a0*/  FSEL R127, R98, -INF , !P1 ;  /* 0xff800000627f7808 */ /* 0x000fe20004800000 */
[----:B------:R-:W-:Y:S01]  /*e6b0*/  FFMA.FTZ R115, R5, UR4, R115 ;  /* 0x0000000405737c23 */ /* 0x000fe20008010073 */
[----:B------:R-:W-:-:S02]  /*e6c0*/  FSEL R131, R97, -INF , !P2 ;  /* 0xff80000061837808 */ /* 0x000fc40005000000 */
[C---:B------:R-:W-:Y:S01]  /*e6d0*/  ISETP.GE.AND P3, PT, R96.reuse, R212, PT ;  /* 0x000000d46000720c */ /* 0x040fe20003f66270 */
[----:B------:R-:W-:Y:S01]  /*e6e0*/  HMMA.16816.F32.BF16 R76, R100, R94, R76 ;  /* 0x0000005e644c723c */ /* 0x000fe2000004184c */
[-C--:B------:R-:W-:Y:S01]  /*e6f0*/  ISETP.GE.AND P1, PT, R96, R179.reuse, PT ;  /* 0x000000b36000720c */ /* 0x080fe20003f26270 */
[----:B-1----:R-:W-:Y:S01]  /*e700*/  FFMA.FTZ R119, R15, UR4, R119 ;  /* 0x000000040f777c23 */ /* 0x002fe20008010077 */
[----:B------:R-:W1:Y:S01]  /*e710*/  LDSM.16.M88.4 R96, [R165+0x1000] ;  /* 0x00100000a560783b */ /* 0x000e620000000200 */
[----:B------:R-:W-:Y:S01]  /*e720*/  IADD3 R195, R199, 0xf1, RZ ;  /* 0x000000f1c7c37810 */ /* 0x000fe20007ffe0ff */
[----:B------:R-:W-:Y:S01]  /*e730*/  FFMA.FTZ R184, R15, UR4, R117 ;  /* 0x000000040fb87c23 */ /* 0x000fe20008010075 */
[----:B------:R-:W-:Y:S02]  /*e740*/  FSEL R169, R169, -INF , !P4 ;  /* 0xff800000a9a97808 */ /* 0x000fe40006000000 */
[C---:B------:R-:W-:Y:S01]  /*e750*/  ISETP.GE.AND P4, PT, R199.reuse, R179, PT ;  /* 0x000000b3c700720c */ /* 0x040fe20003f86270 */
[----:B------:R-:W2:Y:S01]  /*e760*/  I2F R13, R195 ;  /* 0x000000c3000d7306 */ /* 0x000ea20000201400 */
[----:B------:R-:W-:-:S02]  /*e770*/  IADD3 R199, R199, 0xf9, RZ ;  /* 0x000000f9c7c77810 */ /* 0x000fc40007ffe0ff */
[-C--:B------:R-:W-:Y:S02]  /*e780*/  ISETP.GE.AND P6, PT, R200, R179.reuse, PT ;  /* 0x000000b3c800720c */ /* 0x080fe40003fc6270 */
[C---:B------:R-:W-:Y:S02]  /*e790*/  ISETP.GE.AND P2, PT, R194.reuse, R179, PT ;  /* 0x000000b3c200720c */ /* 0x040fe40003f46270 */
[----:B------:R-:W-:Y:S01]  /*e7a0*/  IADD3 R200, R197, 0x1, RZ ;  /* 0x00000001c5c87810 */ /* 0x000fe20007ffe0ff */
[----:B------:R-:W3:Y:S01]  /*e7b0*/  I2F R9, R199 ;  /* 0x000000c700097306 */ /* 0x000ee20000201400 */
[----:B------:R-:W-:Y:S02]  /*e7c0*/  ISETP.GE.AND P5, PT, R194, R212, PT ;  /* 0x000000d4c200720c */ /* 0x000fe40003fa6270 */
[----:B------:R-:W-:Y:S02]  /*e7d0*/  FSEL R117, R123, -INF , !P6 ;  /* 0xff8000007b757808 */ /* 0x000fe40007000000 */
[----:B------:R-:W-:-:S02]  /*e7e0*/  FSEL R113, R119, -INF , !P2 ;  /* 0xff80000077717808 */ /* 0x000fc40005000000 */
[----:B------:R-:W-:Y:S01]  /*e7f0*/  FSEL R123, R184, -INF , !P5 ;  /* 0xff800000b87b7808 */ /* 0x000fe20006800000 */
[----:B------:R-:W4:Y:S01]  /*e800*/  I2F R7, R200 ;  /* 0x000000c800077306 */ /* 0x000f220000201400 */
[----:B------:R-:W-:Y:S01]  /*e810*/  FSEL R119, R185, -INF , !P3 ;  /* 0xff800000b9777808 */ /* 0x000fe20005800000 */
[----:B--2---:R-:W-:Y:S01]  /*e820*/  FFMA.FTZ R93, R13, UR4, R109 ;  /* 0x000000040d5d7c23 */ /* 0x004fe2000801006d */
[----:B------:R-:W2:Y:S01]  /*e830*/  LDSM.16.M88.4 R184, [R165+0x1800] ;  /* 0x00180000a5b8783b */ /* 0x000ea20000000200 */
[----:B------:R-:W-:Y:S01]  /*e840*/  IADD3 R194, R197, 0x9, RZ ;  /* 0x00000009c5c27810 */ /* 0x000fe20007ffe0ff */
[----:B------:R-:W-:Y:S01]  /*e850*/  FFMA.FTZ R5, R13, UR4, R111 ;  /* 0x000000040d057c23 */ /* 0x000fe2000801006f */
[CC--:B------:R-:W-:Y:S02]  /*e860*/  ISETP.GE.AND P6, PT, R195.reuse, R212.reuse, PT ;  /* 0x000000d4c300720c */ /* 0x0c0fe40003fc6270 */
[----:B------:R-:W5:Y:S01]  /*e870*/  I2F R11, R200 ;  /* 0x000000c8000b7306 */ /* 0x000f620000201400 */
[----:B------:R-:W-:Y:S01]  /*e880*/  ISETP.GE.AND P5, PT, R195, R179, PT ;  /* 0x000000b3c300720c */ /* 0x000fe20003fa6270 */
[----:B---3--:R-:W-:Y:S01]  /*e890*/  FFMA.FTZ R105, R9, UR4, R105 ;  /* 0x0000000409697c23 */ /* 0x008fe20008010069 */
[----:B------:R-:W-:Y:S01]  /*e8a0*/  FSEL R111, R93, -INF , !P6 ;  /* 0xff8000005d6f7808 */ /* 0x000fe20007000000 */
[----:B------:R-:W-:Y:S01]  /*e8b0*/  FFMA.FTZ R93, R9, UR4, R107 ;  /* 0x00000004095d7c23 */ /* 0x000fe2000801006b */
[----:B------:R-:W-:-:S02]  /*e8c0*/  ISETP.GE.AND P2, PT, R199, R212, PT ;  /* 0x000000d4c700720c */ /* 0x000fc40003f46270 */
[----:B------:R-:W-:Y:S01]  /*e8d0*/  ISETP.GE.AND P3, PT, R199, R179, PT ;  /* 0x000000b3c700720c */ /* 0x000fe20003f66270 */
[----:B------:R-:W3:Y:S01]  /*e8e0*/  I2F R15, R194 ;  /* 0x000000c2000f7306 */ /* 0x000ee20000201400 */
[----:B------:R-:W-:Y:S01]  /*e8f0*/  IADD3 R92, R197, 0x11, RZ ;  /* 0x00000011c55c7810 */ /* 0x000fe20007ffe0ff */
[----:B----4-:R-:W-:Y:S01]  /*e900*/  FFMA.FTZ R7, R7, UR4, R89 ;  /* 0x0000000407077c23 */ /* 0x010fe20008010059 */
[----:B------:R-:W-:Y:S01]  /*e910*/  FSEL R90, R5, -INF , !P5 ;  /* 0xff800000055a7808 */ /* 0x000fe20006800000 */
[C---:B-1----:R-:W-:Y:S01]  /*e920*/  HMMA.16816.F32.BF16 R72, R100.reuse, R96, R72 ;  /* 0x000000606448723c */ /* 0x042fe20000041848 */
[----:B------:R-:W-:Y:S02]  /*e930*/  FSEL R109, R115, -INF , !P1 ;  /* 0xff800000736d7808 */ /* 0x000fe40004800000 */
[----:B------:R-:W-:Y:S01]  /*e940*/  FSEL R5, R198, -INF , !P4 ;  /* 0xff800000c6057808 */ /* 0x000fe20006000000 */
[----:B------:R-:W-:Y:S01]  /*e950*/  I2F R13, R194 ;  /* 0x000000c2000d7306 */ /* 0x000fe20000201400 */
[----:B------:R-:W-:Y:S01]  /*e960*/  FSEL R107, R105, -INF , !P2 ;  /* 0xff800000696b7808 */ /* 0x000fe20005000000 */
[----:B-----5:R-:W-:Y:S01]  /*e970*/  FFMA.FTZ R91, R11, UR4, R91 ;  /* 0x000000040b5b7c23 */ /* 0x020fe2000801005b */
[-C--:B------:R-:W-:Y:S01]  /*e980*/  ISETP.GE.AND P1, PT, R200, R212.reuse, PT ;  /* 0x000000d4c800720c */ /* 0x080fe20003f26270 */
[----:B------:R-:W-:Y:S01]  /*e990*/  HMMA.16816.F32.BF16 R68, R100, R98, R68 ;  /* 0x000000626444723c */ /* 0x000fe20000041844 */
[----:B------:R-:W-:-:S02]  /*e9a0*/  ISETP.GE.AND P5, PT, R194, R212, PT ;  /* 0x000000d4c200720c */ /* 0x000fc40003fa6270 */
[-C--:B------:R-:W-:Y:S01]  /*e9b0*/  ISETP.GE.AND P4, PT, R194, R179.reuse, PT ;  /* 0x000000b3c200720c */ /* 0x080fe20003f86270 */
[----:B------:R-:W1:Y:S01]  /*e9c0*/  I2F R115, R92 ;  /* 0x0000005c00737306 */ /* 0x000e620000201400 */
[----:B------:R-:W-:Y:S01]  /*e9d0*/  FSEL R105, R93, -INF , !P3 ;  /* 0xff8000005d697808 */ /* 0x000fe20005800000 */
[----:B---3--:R-:W-:Y:S01]  /*e9e0*/  FFMA.FTZ R15, R15, UR4, R85 ;  /* 0x000000040f0f7c23 */ /* 0x008fe20008010055 */
[-C--:B------:R-:W-:Y:S02]  /*e9f0*/  ISETP.GE.AND P6, PT, R200, R179.reuse, PT ;  /* 0x000000b3c800720c */ /* 0x080fe40003fc6270 */
[C---:B------:R-:W-:Y:S02]  /*ea00*/  ISETP.GE.AND P2, PT, R92.reuse, R212, PT ;  /* 0x000000d45c00720c */ /* 0x040fe40003f46270 */
[----:B------:R-:W-:Y:S01]  /*ea10*/  ISETP.GE.AND P3, PT, R92, R179, PT ;  /* 0x000000b35c00720c */ /* 0x000fe20003f66270 */
[----:B------:R3:W4:Y:S01]  /*ea20*/  I2F R194, R92 ;  /* 0x0000005c00c27306 */ /* 0x0007220000201400 */
[----:B------:R-:W-:-:S02]  /*ea30*/  IADD3 R9, R197, 0x19, RZ ;  /* 0x00000019c5097810 */ /* 0x000fc40007ffe0ff */
[----:B------:R-:W-:Y:S01]  /*ea40*/  FSEL R11, R7, -INF , !P1 ;  /* 0xff800000070b7808 */ /* 0x000fe20004800000 */
[C---:B--2---:R-:W-:Y:S01]  /*ea50*/  HMMA.16816.F32.BF16 R64, R100.reuse, R184, R64 ;  /* 0x000000b86440723c */ /* 0x044fe20000041840 */
[----:B------:R-:W-:Y:S02]  /*ea60*/  FSEL R7, R91, -INF , !P6 ;  /* 0xff8000005b077808 */ /* 0x000fe40007000000 */
[C---:B------:R-:W-:Y:S01]  /*ea70*/  ISETP.GE.AND P1, PT, R9.reuse, R212, PT ;  /* 0x000000d40900720c */ /* 0x040fe20003f26270 */
[----:B------:R2:W5:Y:S01]  /*ea80*/  I2F R89, R9 ;  /* 0x0000000900597306 */ /* 0x0005620000201400 */
[----:B------:R-:W-:Y:S01]  /*ea90*/  ISETP.GE.AND P6, PT, R9, R179, PT ;  /* 0x000000b30900720c */ /* 0x000fe20003fc6270 */
[----:B-1----:R-:W-:Y:S01]  /*eaa0*/  FFMA.FTZ R115, R115, UR4, R81 ;  /* 0x0000000473737c23 */ /* 0x002fe20008010051 */
[C---:B------:R-:W-:Y:S01]  /*eab0*/  IADD3 R96, R197.reuse, 0x21, RZ ;  /* 0x00000021c5607810 */ /* 0x040fe20007ffe0ff */
[----:B------:R-:W-:Y:S01]  /*eac0*/  HMMA.16816.F32.BF16 R60, R100, R186, R60 ;  /* 0x000000ba643c723c */ /* 0x000fe2000004183c */
[----:B------:R-:W1:Y:S01]  /*ead0*/  LDSM.16.M88.4 R184, [R165+0x3000] ;  /* 0x00300000a5b8783b */ /* 0x000e620000000200 */
[----:B------:R-:W-:-:S02]  /*eae0*/  IADD3 R91, R197, 0x29, RZ ;  /* 0x00000029c55b7810 */ /* 0x000fc40007ffe0ff */
[----:B------:R5:W5:Y:S01]  /*eaf0*/  I2F R85, R96 ;  /* 0x0000006000557306 */ /* 0x000b620000201400 */
[----:B---3--:R-:W3:Y:S01]  /*eb00*/  LDSM.16.M88.4 R92, [R165+0x2000] ;  /* 0x00200000a55c783b */ /* 0x008ee20000000200 */
[----:B----4-:R-:W-:Y:S01]  /*eb10*/  FFMA.FTZ R83, R194, UR4, R83 ;  /* 0x00000004c2537c23 */ /* 0x010fe20008010053 */
[----:B------:R-:W-:Y:S02]  /*eb20*/  FSEL R115, R115, -INF , !P2 ;  /* 0xff80000073737808 */ /* 0x000fe40005000000 */
[-C--:B------:R-:W-:Y:S02]  /*eb30*/  ISETP.GE.AND P2, PT, R91, R212.reuse, PT ;  /* 0x000000d45b00720c */ /* 0x080fe40003f46270 */
[----:B------:R-:W-:Y:S01]  /*eb40*/  FSEL R83, R83, -INF , !P3 ;  /* 0xff80000053537808 */ /* 0x000fe20005800000 */
[----:B--2---:R-:W-:Y:S01]  /*eb50*/  FFMA.FTZ R9, R13, UR4, R87 ;  /* 0x000000040d097c23 */ /* 0x004fe20008010057 */
[----:B------:R-:W-:Y:S01]  /*eb60*/  FSEL R13, R15, -INF , !P5 ;  /* 0xff8000000f0d7808 */ /* 0x000fe20006800000 */
[----:B-----5:R-:W-:Y:S01]  /*eb70*/  FFMA.FTZ R77, R89, UR4, R77 ;  /* 0x00000004594d7c23 */ /* 0x020fe2000801004d */
[C---:B------:R-:W-:Y:S01]  /*eb80*/  ISETP.GE.AND P5, PT, R96.reuse, R212, PT ;  /* 0x000000d46000720c */ /* 0x040fe20003fa6270 */
[----:B------:R2:W-:Y:S01]  /*eb90*/  STL [R1+0x18], R83 ;  /* 0x0000185301007387 */ /* 0x0005e20000100800 */
[----:B------:R-:W-:Y:S01]  /*eba0*/  FSEL R9, R9, -INF , !P4 ;  /* 0xff80000009097808 */ /* 0x000fe20006000000 */
[----:B------:R4:W5:Y:S01]  /*ebb0*/  I2F R15, R91 ;  /* 0x0000005b000f7306 */ /* 0x0009620000201400 */
[-C--:B------:R-:W-:Y:S01]  /*ebc0*/  ISETP.GE.AND P4, PT, R96, R179.reuse, PT ;  /* 0x000000b36000720c */ /* 0x080fe20003f86270 */
[----:B------:R-:W-:Y:S01]  /*ebd0*/  FFMA.FTZ R79, R89, UR4, R79 ;  /* 0x00000004594f7c23 */ /* 0x000fe2000801004f */
[----:B------:R-:W3:Y:S01]  /*ebe0*/  LDSM.16.M88.4 R96, [R165+0x2800] ;  /* 0x00280000a560783b */ /* 0x000ee20000000200 */
[----:B------:R-:W-:Y:S01]  /*ebf0*/  IADD3 R87, R197, 0x31, RZ ;  /* 0x00000031c5577810 */ /* 0x000fe20007ffe0ff */
[----:B------:R-:W-:Y:S01]  /*ec00*/  FFMA.FTZ R251, R85, UR4, R75 ;  /* 0x0000000455fb7c23 */ /* 0x000fe2000801004b */
[----:B------:R-:W-:Y:S01]  /*ec10*/  ISETP.GE.AND P3, PT, R91, R179, PT ;  /* 0x000000b35b00720c */ /* 0x000fe20003f66270 */
[----:B------:R-:W-:Y:S01]  /*ec20*/  FFMA.FTZ R73, R85, UR4, R73 ;  /* 0x0000000455497c23 */ /* 0x000fe20008010049 */
[----:B------:R-:W2:Y:S01]  /*ec30*/  I2F R81, R87 ;  /* 0x0000005700517306 */ /* 0x000ea20000201400 */
[----:B------:R-:W-:Y:S01]  /*ec40*/  FSEL R79, R79, -INF , !P6 ;  /* 0xff8000004f4f7808 */ /* 0x000fe20007000000 */
[----:B------:R-:W-:-:S04]  /*ec50*/  DEPBAR.LE SB0, 0x0 ;  /* 0x000080000000791a */ /* 0x000fc80000000000 */
[-C--:B------:R-:W-:Y:S02]  /*ec60*/  ISETP.GE.AND P6, PT, R87, R179.reuse, PT ;  /* 0x000000b35700720c */ /* 0x080fe40003fc6270 */
[----:B----4-:R-:W-:Y:S01]  /*ec70*/  IADD3 R91, R197, 0x39, RZ ;  /* 0x00000039c55b7810 */ /* 0x010fe20007ffe0ff */
[----:B-----5:R-:W-:Y:S01]  /*ec80*/  FFMA.FTZ R85, R15, UR4, R69 ;  /* 0x000000040f557c23 */ /* 0x020fe20008010045 */
[----:B------:R-:W-:Y:S01]  /*ec90*/  IADD3 R69, R197, 0x51, RZ ;  /* 0x00000051c5457810 */ /* 0x000fe20007ffe0ff */
[----:B------:R-:W-:Y:S01]  /*eca0*/  FFMA.FTZ R71, R15, UR4, R71 ;  /* 0x000000040f477c23 */ /* 0x000fe20008010047 */
[----:B------:R-:W-:Y:S02]  /*ecb0*/  FSEL R73, R73, -INF , !P5 ;  /* 0xff80000049497808 */ /* 0x000fe40006800000 */
[----:B------:R-:W-:Y:S01]  /*ecc0*/  FSEL R251, R251, -INF , !P4 ;  /* 0xff800000fbfb7808 */ /* 0x000fe20006000000 */
[C---:B-1----:R-:W-:Y:S01]  /*ecd0*/  HMMA.16816.F32.BF16 R40, R100.reuse, R184, R40 ;  /* 0x000000b86428723c */ /* 0x042fe20000041828 */
[----:B--2---:R-:W-:Y:S01]  /*ece0*/  FSEL R83, R77, -INF , !P1 ;  /* 0xff8000004d537808 */ /* 0x004fe20004800000 */
[C---:B------:R-:W-:Y:S01]  /*ecf0*/  FFMA.FTZ R67, R81.reuse, UR4, R67 ;  /* 0x0000000451437c23 */ /* 0x040fe20008010043 */
[----:B------:R-:W1:Y:S01]  /*ed00*/  I2F R77, R91 ;  /* 0x0000005b004d7306 */ /* 0x000e620000201400 */
[----:B------:R-:W-:Y:S01]  /*ed10*/  FFMA.FTZ R249, R81, UR4, R65 ;  /* 0x0000000451f97c23 */ /* 0x000fe20008010041 */
[C---:B------:R-:W-:Y:S01]  /*ed20*/  ISETP.GE.AND P5, PT, R91.reuse, R212, PT ;  /* 0x000000d45b00720c */ /* 0x040fe20003fa6270 */
[----:B------:R2:W-:Y:S01]  /*ed30*/  STL [R1+0x20], R83 ;  /* 0x0000205301007387 */ /* 0x0005e20000100800 */
[----:B------:R-:W-:Y:S01]  /*ed40*/  ISETP.GE.AND P4, PT, R91, R179, PT ;  /* 0x000000b35b00720c */ /* 0x000fe20003f86270 */
[----:B---3--:R-:W-:Y:S01]  /*ed50*/  HMMA.16816.F32.BF16 R56, R100, R92, R56 ;  /* 0x0000005c6438723c */ /* 0x008fe20000041838 */
[----:B------:R-:W-:Y:S01]  /*ed60*/  FSEL R241, R67, -INF , !P6 ;  /* 0xff80000043f17808 */ /* 0x000fe20007000000 */
[----:B------:R3:W-:Y:S01]  /*ed70*/  STL [R1+0x10], R79 ;  /* 0x0000104f01007387 */ /* 0x0007e20000100800 */
[----:B------:R4:W5:Y:S01]  /*ed80*/  I2F R65, R69 ;  /* 0x0000004500417306 */ /* 0x0009620000201400 */
[----:B------:R-:W-:-:S02]  /*ed90*/  IADD3 R67, R197, 0x59, RZ ;  /* 0x00000059c5437810 */ /* 0x000fc40007ffe0ff */
[----:B------:R-:W-:Y:S02]  /*eda0*/  FSEL R85, R85, -INF , !P2 ;  /* 0xff80000055557808 */ /* 0x000fe40005000000 */
[C---:B------:R-:W-:Y:S01]  /*edb0*/  HMMA.16816.F32.BF16 R52, R100.reuse, R94, R52 ;  /* 0x0000005e6434723c */ /* 0x040fe20000041834 */
[----:B------:R-:W-:Y:S01]  /*edc0*/  FSEL R250, R71, -INF , !P3 ;  /* 0xff80000047fa7808 */ /* 0x000fe20005800000 */
[----:B-1----:R-:W-:Y:S01]  /*edd0*/  FFMA.FTZ R243, R77, UR4, R61 ;  /* 0x000000044df37c23 */ /* 0x002fe2000801003d */
[----:B------:R-:W-:Y:S01]  /*ede0*/  ISETP.GE.AND P1, PT, R87, R212, PT ;  /* 0x000000d45700720c */ /* 0x000fe20003f26270 */
[----:B------:R-:W-:Y:S01]  /*edf0*/  FFMA.FTZ R219, R77, UR4, R63 ;  /* 0x000000044ddb7c23 */ /* 0x000fe2000801003f */
[----:B------:R-:W-:Y:S01]  /*ee00*/  I2F R61, R67 ;  /* 0x00000043003d7306 */ /* 0x000fe20000201400 */
[----:B------:R-:W-:Y:S02]  /*ee10*/  IADD3 R63, R197, 0x61, RZ ;  /* 0x00000061c53f7810 */ /* 0x000fe40007ffe0ff */
[----:B------:R-:W-:Y:S01]  /*ee20*/  HMMA.16816.F32.BF16 R48, R100, R96, R48 ;  /* 0x000000606430723c */ /* 0x000fe20000041830 */
[----:B------:R-:W-:Y:S01]  /*ee30*/  FSEL R243, R243, -INF , !P5 ;  /* 0xff800000f3f37808 */ /* 0x000fe20006800000 */
[----:B------:R-:W-:Y:S01]  /*ee40*/  STL [R1+0x4], R85 ;  /* 0x0000045501007387 */ /* 0x000fe20000100800 */
[----:B------:R-:W-:-:S02]  /*ee50*/  FSEL R219, R219, -INF , !P4 ;  /* 0xff800000dbdb7808 */ /* 0x000fc40006000000 */
[-C--:B------:R-:W-:Y:S02]  /*ee60*/  ISETP.GE.AND P5, PT, R69, R212.reuse, PT ;  /* 0x000000d44500720c */ /* 0x080fe40003fa6270 */
[----:B--2---:R-:W-:Y:S01]  /*ee70*/  IADD3 R83, R197, 0x41, RZ ;  /* 0x00000041c5537810 */ /* 0x004fe20007ffe0ff */
[C---:B------:R-:W-:Y:S01]  /*ee80*/  HMMA.16816.F32.BF16 R44, R100.reuse, R98, R44 ;  /* 0x00000062642c723c */ /* 0x040fe2000004182c */
[-C--:B------:R-:W-:Y:S01]  /*ee90*/  ISETP.GE.AND P4, PT, R69, R179.reuse, PT ;  /* 0x000000b34500720c */ /* 0x080fe20003f86270 */
[----:B----4-:R-:W-:Y:S01]  /*eea0*/  IMAD.U32 R69, RZ, RZ, UR7 ;  /* 0x00000007ff457e24 */ /* 0x010fe2000f8e00ff */
[----:B------:R-:W1:Y:S01]  /*eeb0*/  I2F R75, R83 ;  /* 0x00000053004b7306 */ /* 0x000e620000201400 */
[----:B---3--:R-:W-:Y:S02]  /*eec0*/  IADD3 R79, R197, 0x49, RZ ;  /* 0x00000049c54f7810 */ /* 0x008fe40007ffe0ff */
[C---:B------:R-:W-:Y:S02]  /*eed0*/  ISETP.GE.AND P2, PT, R83.reuse, R212, PT ;  /* 0x000000d45300720c */ /* 0x040fe40003f46270 */
[----:B------:R-:W-:Y:S01]  /*eee0*/  HMMA.16816.F32.BF16 R36, R100, R186, R36 ;  /* 0x000000ba6424723c */ /* 0x000fe20000041824 */
[----:B------:R-:W-:-:S02]  /*eef0*/  ISETP.GE.AND P3, PT, R83, R179, PT ;  /* 0x000000b35300720c */ /* 0x000fc40003f66270 */
[----:B------:R-:W2:Y:S01]  /*ef00*/  I2F R15, R79 ;  /* 0x0000004f000f7306 */ /* 0x000ea20000201400 */
[----:B------:R-:W-:Y:S02]  /*ef10*/  FSEL R249, R249, -INF , !P1 ;  /* 0xff800000f9f97808 */ /* 0x000fe40004800000 */
[-C--:B------:R-:W-:Y:S02]  /*ef20*/  ISETP.GE.AND P1, PT, R79, R212.reuse, PT ;  /* 0x000000d44f00720c */ /* 0x080fe40003f26270 */
[----:B-----5:R-:W-:Y:S01]  /*ef30*/  FFMA.FTZ R206, R65, UR4, R49 ;  /* 0x0000000441ce7c23 */ /* 0x020fe20008010031 */
[-C--:B------:R-:W-:Y:S01]  /*ef40*/  ISETP.GE.AND P6, PT, R79, R179.reuse, PT ;  /* 0x000000b34f00720c */ /* 0x080fe20003fc6270 */
[----:B------:R-:W-:Y:S02]  /*ef50*/  FFMA.FTZ R203, R65, UR4, R51 ;  /* 0x0000000441cb7c23 */ /* 0x000fe40008010033 */
[C---:B-1----:R-:W-:Y:S01]  /*ef60*/  FFMA.FTZ R216, R75.reuse, UR4, R57 ;  /* 0x000000044bd87c23 */ /* 0x042fe20008010039 */
[----:B------:R-:W-:Y:S01]  /*ef70*/  FSEL R206, R206, -INF , !P5 ;  /* 0xff800000cece7808 */ /* 0x000fe20006800000 */
[----:B------:R-:W1:Y:S01]  /*ef80*/  I2F R57, R63 ;  /* 0x0000003f00397306 */ /* 0x000e620000201400 */
[----:B------:R-:W-:Y:S01]  /*ef90*/  FFMA.FTZ R59, R75, UR4, R59 ;  /* 0x000000044b3b7c23 */ /* 0x000fe2000801003b */
[-C--:B------:R-:W-:Y:S01]  /*efa0*/  ISETP.GE.AND P5, PT, R63, R179.reuse, PT ;  /* 0x000000b33f00720c */ /* 0x080fe20003fa6270 */
[----:B------:R-:W-:Y:S01]  /*efb0*/  FFMA.FTZ R45, R61, UR4, R45 ;  /* 0x000000043d2d7c23 */ /* 0x000fe2000801002d */
[----:B------:R-:W-:Y:S01]  /*efc0*/  FSEL R216, R216, -INF , !P2 ;  /* 0xff800000d8d87808 */ /* 0x000fe20005000000 */
[----:B--2---:R-:W-:Y:S01]  /*efd0*/  FFMA.FTZ R215, R15, UR4, R53 ;  /* 0x000000040fd77c23 */ /* 0x004fe20008010035 */
[-C--:B------:R-:W-:Y:S01]  /*efe0*/  ISETP.GE.AND P2, PT, R197, R212.reuse, PT ;  /* 0x000000d4c500720c */ /* 0x080fe20003f46270 */
[----:B------:R-:W-:Y:S01]  /*eff0*/  FFMA.FTZ R209, R15, UR4, R55 ;  /* 0x000000040fd17c23 */ /* 0x000fe20008010037 */
[----:B------:R-:W-:Y:S01]  /*f000*/  IADD3 R197, R197, 0x69, RZ ;  /* 0x00000069c5c57810 */ /* 0x000fe20007ffe0ff */
[----:B------:R-:W-:Y:S01]  /*f010*/  IMAD.U32 R55, RZ, RZ, UR7 ;  /* 0x00000007ff377e24 */ /* 0x000fe2000f8e00ff */
[--C-:B------:R-:W-:Y:S01]  /*f020*/  LOP3.LUT R15, R69, 0x20, R238.reuse, 0xfe, !PT ;  /* 0x00000020450f7812 */ /* 0x100fe200078efeee */
[----:B------:R-:W-:Y:S01]  /*f030*/  FFMA.FTZ R202, R61, UR4, R47 ;  /* 0x000000043dca7c23 */ /* 0x000fe2000801002f */
[----:B------:R-:W2:Y:S01]  /*f040*/  I2F R53, R197 ;  /* 0x000000c500357306 */ /* 0x000ea20000201400 */
[----:B------:R-:W-:Y:S01]  /*f050*/  FSEL R211, R59, -INF , !P3 ;  /* 0xff8000003bd37808 */ /* 0x000fe20005800000 */
[----:B------:R-:W-:Y:S01]  /*f060*/  IMAD.U32 R59, RZ, RZ, UR7 ;  /* 0x00000007ff3b7e24 */ /* 0x000fe2000f8e00ff */
[--C-:B------:R-:W-:Y:S01]  /*f070*/  LOP3.LUT R55, R55, 0x28, R238.reuse, 0xfe, !PT ;  /* 0x0000002837377812 */ /* 0x100fe200078efeee */
[----:B-1----:R-:W-:Y:S01]  /*f080*/  FFMA.FTZ R199, R57, UR4, R41 ;  /* 0x0000000439c77c23 */ /* 0x002fe20008010029 */
[----:B------:R-:W-:Y:S01]  /*f090*/  ISETP.GE.AND P3, PT, R67, R212, PT ;  /* 0x000000d44300720c */ /* 0x000fe20003f66270 */
[----:B------:R-:W-:Y:S01]  /*f0a0*/  IMAD.U32 R61, RZ, RZ, UR7 ;  /* 0x00000007ff3d7e24 */ /* 0x000fe2000f8e00ff */
[----:B------:R-:W-:Y:S01]  /*f0b0*/  LOP3.LUT R59, R59, 0x30, R238, 0xfe, !PT ;  /* 0x000000303b3b7812 */ /* 0x000fe200078efeee */
[----:B------:R-:W1:Y:S01]  /*f0c0*/  I2F R49, R15 ;  /* 0x0000000f00317306 */ /* 0x000e620000201400 */
[----:B------:R-:W-:Y:S01]  /*f0d0*/  FSEL R215, R215, -INF , !P1 ;  /* 0xff800000d7d77808 */ /* 0x000fe20004800000 */
[----:B------:R-:W-:Y:S01]  /*f0e0*/  FFMA.FTZ R43, R57, UR4, R43 ;  /* 0x00000004392b7c23 */ /* 0x000fe2000801002b */
[----:B------:R-:W-:Y:S01]  /*f0f0*/  FSEL R209, R209, -INF , !P6 ;  /* 0xff800000d1d17808 */ /* 0x000fe20007000000 */
[----:B------:R-:W-:Y:S01]  /*f100*/  IMAD.U32 R57, RZ, RZ, UR7 ;  /* 0x00000007ff397e24 */ /* 0x000fe2000f8e00ff */
[----:B------:R-:W-:-:S02]  /*f110*/  ISETP.GE.AND P1, PT, R67, R179, PT ;  /* 0x000000b34300720c */ /* 0x000fc40003f26270 */
[-C--:B------:R-:W-:Y:S01]  /*f120*/  ISETP.GE.AND P6, PT, R63, R212.reuse, PT ;  /* 0x000000d43f00720c */ /* 0x080fe20003fc6270 */
[----:B------:R-:W3:Y:S01]  /*f130*/  I2F R51, R55 ;  /* 0x0000003700337306 */ /* 0x000ee20000201400 */
[----:B------:R-:W-:Y:S01]  /*f140*/  FSEL R205, R45, -INF , !P3 ;  /* 0xff8000002dcd7808 */ /* 0x000fe20005800000 */
[----:B--2---:R-:W-:Y:S01]  /*f150*/  FFMA.FTZ R37, R53, UR4, R37 ;  /* 0x0000000435257c23 */ /* 0x004fe20008010025 */
[----:B------:R-:W-:Y:S01]  /*f160*/  FSEL R203, R203, -INF , !P4 ;  /* 0xff800000cbcb7808 */ /* 0x000fe20006000000 */
[----:B------:R-:W-:Y:S01]  /*f170*/  FFMA.FTZ R194, R53, UR4, R39 ;  /* 0x0000000435c27c23 */ /* 0x000fe20008010027 */
[CC--:B------:R-:W-:Y:S01]  /*f180*/  ISETP.GE.AND P4, PT, R197.reuse, R212.reuse, PT ;  /* 0x000000d4c500720c */ /* 0x0c0fe20003f86270 */
[----:B------:R-:W-:Y:S01]  /*f190*/  IMAD.U32 R63, RZ, RZ, UR7 ;  /* 0x00000007ff3f7e24 */ /* 0x000fe2000f8e00ff */
[-C--:B------:R-:W-:Y:S01]  /*f1a0*/  ISETP.GE.AND P3, PT, R197, R179.reuse, PT ;  /* 0x000000b3c500720c */ /* 0x080fe20003f66270 */
[----:B------:R-:W2:Y:S01]  /*f1b0*/  I2F R45, R59 ;  /* 0x0000003b002d7306 */ /* 0x000ea20000201400 */
[----:B------:R-:W-:Y:S01]  /*f1c0*/  FSEL R202, R202, -INF , !P1 ;  /* 0xff800000caca7808 */ /* 0x000fe20004800000 */
[----:B-1----:R-:W-:Y:S01]  /*f1d0*/  FFMA.FTZ R74, R49, UR4, R74 ;  /* 0x00000004314a7c23 */ /* 0x002fe2000801004a */
[----:B------:R-:W-:Y:S01]  /*f1e0*/  FSEL R199, R199, -INF , !P6 ;  /* 0xff800000c7c77808 */ /* 0x000fe20007000000 */
[----:B------:R-:W-:Y:S01]  /*f1f0*/  IMAD.U32 R39, RZ, RZ, UR7 ;  /* 0x00000007ff277e24 */ /* 0x000fe2000f8e00ff */
[----:B------:R-:W-:Y:S01]  /*f200*/  ISETP.GE.AND P1, PT, R15, R212, PT ;  /* 0x000000d40f00720c */ /* 0x000fe20003f26270 */
[----:B------:R-:W-:Y:S01]  /*f210*/  FFMA.FTZ R69, R49, UR4, R72 ;  /* 0x0000000431457c23 */ /* 0x000fe20008010048 */
[----:B------:R-:W-:Y:S01]  /*f220*/  ISETP.GE.AND P6, PT, R15, R179, PT ;  /* 0x000000b30f00720c */ /* 0x000fe20003fc6270 */
[----:B------:R-:W-:Y:S01]  /*f230*/  FFMA.FTZ R15, R196, UR4, R88 ;  /* 0x00000004c40f7c23 */ /* 0x000fe20008010058 */
[----:B------:R-:W-:Y:S01]  /*f240*/  FSEL R197, R37, -INF , !P4 ;  /* 0xff80000025c57808 */ /* 0x000fe20006000000 */
[C---:B---3--:R-:W-:Y:S01]  /*f250*/  FFMA.FTZ R70, R51.reuse, UR4, R70 ;  /* 0x0000000433467c23 */ /* 0x048fe20008010046 */
[----:B------:R-:W-:Y:S01]  /*f260*/  FSEL R194, R194, -INF , !P3 ;  /* 0xff800000c2c27808 */ /* 0x000fe20005800000 */
[----:B------:R-:W-:Y:S01]  /*f270*/  FFMA.FTZ R68, R51, UR4, R68 ;  /* 0x0000000433447c23 */ /* 0x000fe20008010044 */
[----:B------:R-:W-:-:S02]  /*f280*/  LOP3.LUT R47, R63, 0x38, R238, 0xfe, !PT ;  /* 0x000000383f2f7812 */ /* 0x000fc400078efeee */
[----:B------:R-:W-:Y:S01]  /*f290*/  LOP3.LUT R53, R61, 0x48, R238, 0xfe, !PT ;  /* 0x000000483d357812 */ /* 0x000fe200078efeee */
[----:B--2---:R-:W-:Y:S01]  /*f2a0*/  FFMA.FTZ R64, R45, UR4, R64 ;  /* 0x000000042d407c23 */ /* 0x004fe20008010040 */
[CC--:B------:R-:W-:Y:S01]  /*f2b0*/  ISETP.GE.AND P4, PT, R59.reuse, R212.reuse, PT ;  /* 0x000000d43b00720c */ /* 0x0c0fe20003f86270 */
[----:B------:R-:W1:Y:S01]  /*f2c0*/  I2F R41, R47 ;  /* 0x0000002f00297306 */ /* 0x000e620000201400 */
[-C--:B------:R-:W-:Y:S01]  /*f2d0*/  ISETP.GE.AND P3, PT, R59, R179.reuse, PT ;  /* 0x000000b33b00720c */ /* 0x080fe20003f66270 */
[----:B------:R-:W-:Y:S01]  /*f2e0*/  FFMA.FTZ R66, R45, UR4, R66 ;  /* 0x000000042d427c23 */ /* 0x000fe20008010042 */
[----:B------:R-:W-:Y:S02]  /*f2f0*/  FSEL R59, R74, -INF , !P6 ;  /* 0xff8000004a3b7808 */ /* 0x000fe40007000000 */
[----:B------:R-:W-:Y:S02]  /*f300*/  FSEL R15, R15, -INF , !P2 ;  /* 0xff8000000f0f7808 */ /* 0x000fe40005000000 */
[----:B------:R-:W-:Y:S01]  /*f310*/  FSEL R195, R43, -INF , !P5 ;  /* 0xff8000002bc37808 */ /* 0x000fe20006800000 */
[----:B------:R-:W2:Y:S01]  /*f320*/  I2F R37, R53 ;  /* 0x0000003500257306 */ /* 0x000ea20000201400 */
[C---:B------:R-:W-:Y:S01]  /*f330*/  ISETP.GE.AND P2, PT, R55.reuse, R179, PT ;  /* 0x000000b33700720c */ /* 0x040fe20003f46270 */
[----:B------:R3:W-:Y:S01]  /*f340*/  STL [R1+0x1c], R59 ;  /* 0x00001c3b01007387 */ /* 0x0007e20000100800 */
[----:B------:R-:W-:Y:S01]  /*f350*/  ISETP.GE.AND P5, PT, R55, R212, PT ;  /* 0x000000d43700720c */ /* 0x000fe20003fa6270 */
[----:B------:R-:W-:Y:S01]  /*f360*/  IMAD.U32 R55, RZ, RZ, UR7 ;  /* 0x00000007ff377e24 */ /* 0x000fe2000f8e00ff */
[----:B------:R-:W-:-:S02]  /*f370*/  LOP3.LUT R57, R57, 0x40, R238, 0xfe, !PT ;  /* 0x0000004039397812 */ /* 0x000fc400078efeee */
[----:B------:R-:W-:Y:S01]  /*f380*/  LOP3.LUT R49, R39, 0x50, R238, 0xfe, !PT ;  /* 0x0000005027317812 */ /* 0x000fe200078efeee */
[----:B-1----:R-:W-:Y:S01]  /*f390*/  FFMA.FTZ R60, R41, UR4, R60 ;  /* 0x00000004293c7c23 */ /* 0x002fe2000801003c */
[----:B------:R-:W1:Y:S01]  /*f3a0*/  I2F R43, R57 ;  /* 0x00000039002b7306 */ /* 0x000e620000201400 */
[----:B------:R-:W-:Y:S01]  /*f3b0*/  LOP3.LUT R51, R55, 0x58, R238, 0xfe, !PT ;  /* 0x0000005837337812 */ /* 0x000fe200078efeee */
[----:B------:R-:W-:Y:S01]  /*f3c0*/  FFMA.FTZ R62, R41, UR4, R62 ;  /* 0x00000004293e7c23 */ /* 0x000fe2000801003e */
[----:B------:R-:W-:Y:S02]  /*f3d0*/  FSEL R69, R69, -INF , !P1 ;  /* 0xff80000045457808 */ /* 0x000fe40004800000 */
[CC--:B------:R-:W-:Y:S02]  /*f3e0*/  ISETP.GE.AND P1, PT, R47.reuse, R212.reuse, PT ;  /* 0x000000d42f00720c */ /* 0x0c0fe40003f26270 */
[-C--:B------:R-:W-:Y:S01]  /*f3f0*/  ISETP.GE.AND P6, PT, R47, R179.reuse, PT ;  /* 0x000000b32f00720c */ /* 0x080fe20003fc6270 */
[----:B------:R-:W4:Y:S01]  /*f400*/  I2F R39, R49 ;  /* 0x0000003100277306 */ /* 0x000f220000201400 */
[----:B------:R-:W-:Y:S01]  /*f410*/  FSEL R72, R68, -INF , !P5 ;  /* 0xff80000044487808 */ /* 0x000fe20006800000 */
[----:B--2---:R-:W-:Y:S01]  /*f420*/  FFMA.FTZ R217, R37, UR4, R54 ;  /* 0x0000000425d97c23 */ /* 0x004fe20008010036 */
[-C--:B------:R-:W-:Y:S01]  /*f430*/  ISETP.GE.AND P5, PT, R57, R212.reuse, PT ;  /* 0x000000d43900720c */ /* 0x080fe20003fa6270 */
[----:B------:R-:W-:Y:S01]  /*f440*/  IMAD.U32 R54, RZ, RZ, UR7 ;  /* 0x00000007ff367e24 */ /* 0x000fe2000f8e00ff */
[----:B------:R-:W-:Y:S01]  /*f450*/  LOP3.LUT R55, R55, 0x60, R238, 0xfe, !PT ;  /* 0x0000006037377812 */ /* 0x000fe200078efeee */
[----:B------:R-:W-:Y:S01]  /*f460*/  FFMA.FTZ R52, R37, UR4, R52 ;  /* 0x0000000425347c23 */ /* 0x000fe20008010034 */
[----:B------:R-:W-:Y:S01]  /*f470*/  FSEL R252, R62, -INF , !P6 ;  /* 0xff8000003efc7808 */ /* 0x000fe20007000000 */
[----:B------:R-:W2:Y:S01]  /*f480*/  I2F R47, R51 ;  /* 0x00000033002f7306 */ /* 0x000ea20000201400 */
[C---:B-1----:R-:W-:Y:S01]  /*f490*/  FFMA.FTZ R56, R43.reuse, UR4, R56 ;  /* 0x000000042b387c23 */ /* 0x042fe20008010038 */
[----:B---3--:R-:W-:Y:S01]  /*f4a0*/  FSEL R59, R70, -INF , !P2 ;  /* 0xff800000463b7808 */ /* 0x008fe20005000000 */
[----:B------:R-:W-:Y:S01]  /*f4b0*/  FFMA.FTZ R58, R43, UR4, R58 ;  /* 0x000000042b3a7c23 */ /* 0x000fe2000801003a */
[-C--:B------:R-:W-:Y:S01]  /*f4c0*/  ISETP.GE.AND P2, PT, R57, R179.reuse, PT ;  /* 0x000000b33900720c */ /* 0x080fe20003f46270 */
[----:B------:R-:W-:Y:S01]  /*f4d0*/  IMAD.U32 R57, RZ, RZ, UR7 ;  /* 0x00000007ff397e24 */ /* 0x000fe2000f8e00ff */
[----:B------:R-:W-:Y:S01]  /*f4e0*/  ISETP.GE.AND P6, PT, R49, R179, PT ;  /* 0x000000b33100720c */ /* 0x000fe20003fc6270 */
[----:B------:R1:W-:Y:S01]  /*f4f0*/  STL [R1+0x14], R59 ;  /* 0x0000143b01007387 */ /* 0x0003e20000100800 */
[----:B------:R-:W3:Y:S01]  /*f500*/  I2F R45, R55 ;  /* 0x00000037002d7306 */ /* 0x000ee20000201400 */
[C---:B----4-:R-:W-:Y:S01]  /*f510*/  FFMA.FTZ R214, R39.reuse, UR4, R48 ;  /* 0x0000000427d67c23 */ /* 0x050fe20008010030 */
[----:B------:R-:W-:Y:S01]  /*f520*/  LOP3.LUT R48, R54, 0x80, R238, 0xfe, !PT ;  /* 0x0000008036307812 */ /* 0x000fe200078efeee */
[----:B------:R-:W-:Y:S01]  /*f530*/  FFMA.FTZ R208, R39, UR4, R50 ;  /* 0x0000000427d07c23 */ /* 0x000fe20008010032 */
[----:B------:R-:W-:Y:S01]  /*f540*/  FSEL R244, R56, -INF , !P5 ;  /* 0xff80000038f47808 */ /* 0x000fe20006800000 */
[----:B------:R-:W-:Y:S01]  /*f550*/  IMAD.U32 R50, RZ, RZ, UR7 ;  /* 0x00000007ff327e24 */ /* 0x000fe2000f8e00ff */
[----:B------:R-:W-:-:S02]  /*f560*/  ISETP.GE.AND P5, PT, R51, R212, PT ;  /* 0x000000d43300720c */ /* 0x000fc40003fa6270 */
[----:B------:R-:W4:Y:S01]  /*f570*/  I2F R39, R48 ;  /* 0x0000003000277306 */ /* 0x000f220000201400 */
[C---:B--2---:R-:W-:Y:S01]  /*f580*/  FFMA.FTZ R44, R47.reuse, UR4, R44 ;  /* 0x000000042f2c7c23 */ /* 0x044fe2000801002c */
[----:B------:R-:W-:Y:S01]  /*f590*/  FSEL R218, R58, -INF , !P2 ;  /* 0xff8000003ada7808 */ /* 0x000fe20005000000 */
[----:B------:R-:W-:Y:S01]  /*f5a0*/  FFMA.FTZ R207, R47, UR4, R46 ;  /* 0x000000042fcf7c23 */ /* 0x000fe2000801002e */
[--C-:B------:R-:W-:Y:S01]  /*f5b0*/  LOP3.LUT R46, R50, 0x88, R238.reuse, 0xfe, !PT ;  /* 0x00000088322e7812 */ /* 0x100fe200078efeee */
[----:B------:R-:W-:Y:S01]  /*f5c0*/  IMAD.U32 R47, RZ, RZ, UR7 ;  /* 0x00000007ff2f7e24 */ /* 0x000fe2000f8e00ff */
[----:B------:R-:W-:Y:S02]  /*f5d0*/  ISETP.GE.AND P2, PT, R51, R179, PT ;  /* 0x000000b33300720c */ /* 0x000fe40003f46270 */
[----:B------:R-:W-:Y:S01]  /*f5e0*/  LOP3.LUT R51, R57, 0x78, R238, 0xfe, !PT ;  /* 0x0000007839337812 */ /* 0x000fe200078efeee */
[C---:B---3--:R-:W-:Y:S01]  /*f5f0*/  FFMA.FTZ R40, R45.reuse, UR4, R40 ;  /* 0x000000042d287c23 */ /* 0x048fe20008010028 */
[----:B------:R-:W-:Y:S01]  /*f600*/  FSEL R210, R44, -INF , !P5 ;  /* 0xff8000002cd27808 */ /* 0x000fe20006800000 */
[----:B------:R-:W-:Y:S01]  /*f610*/  FFMA.FTZ R200, R45, UR4, R42 ;  /* 0x000000042dc87c23 */ /* 0x000fe2000801002a */
[----:B------:R-:W-:Y:S01]  /*f620*/  I2F R44, R46 ;  /* 0x0000002e002c7306 */ /* 0x000fe20000201400 */
[----:B------:R-:W-:Y:S01]  /*f630*/  LOP3.LUT R42, R47, 0x90, R238, 0xfe, !PT ;  /* 0x000000902f2a7812 */ /* 0x000fe200078efeee */
[----:B------:R-:W-:Y:S01]  /*f640*/  IMAD.U32 R45, RZ, RZ, UR7 ;  /* 0x00000007ff2d7e24 */ /* 0x000fe2000f8e00ff */
[----:B------:R-:W-:Y:S01]  /*f650*/  FSEL R207, R207, -INF , !P2 ;  /* 0xff800000cfcf7808 */ /* 0x000fe20005000000 */
[C---:B----4-:R-:W-:Y:S01]  /*f660*/  FFMA.FTZ R24, R39.reuse, UR4, R24 ;  /* 0x0000000427187c23 */ /* 0x050fe20008010018 */
[----:B-1----:R-:W-:Y:S01]  /*f670*/  FSEL R59, R64, -INF , !P4 ;  /* 0xff800000403b7808 */ /* 0x002fe20006000000 */
[----:B------:R-:W-:Y:S01]  /*f680*/  FFMA.FTZ R26, R39, UR4, R26 ;  /* 0x00000004271a7c23 */ /* 0x000fe2000801001a */
[----:B------:R-:W-:Y:S01]  /*f690*/  BAR.SYNC.DEFER_BLOCKING 0x0 ;  /* 0x0000000000007b1d */ /* 0x000fe20000010000 */
[----:B------:R-:W-:-:S02]  /*f6a0*/  ISETP.GE.AND P4, PT, R53, R212, PT ;  /* 0x000000d43500720c */ /* 0x000fc40003f86270 */
[----:B------:R-:W-:Y:S02]  /*f6b0*/  FSEL R208, R208, -INF , !P6 ;  /* 0xff800000d0d07808 */ /* 0x000fe40007000000 */
[----:B------:R-:W-:Y:S01]  /*f6c0*/  FSEL R242, R52, -INF , !P4 ;  /* 0xff80000034f27808 */ /* 0x000fe20006000000 */
[----:B------:R1:W-:Y:S01]  /*f6d0*/  STL [R1+0xc], R59 ;  /* 0x00000c3b01007387 */ /* 0x0003e20000100800 */
[-C--:B------:R-:W-:Y:S01]  /*f6e0*/  ISETP.GE.AND P4, PT, R55, R212.reuse, PT ;  /* 0x000000d43700720c */ /* 0x080fe20003f86270 */
[----:B------:R-:W2:Y:S03]  /*f6f0*/  I2F R37, R51 ;  /* 0x0000003300257306 */ /* 0x000ea60000201400 */
[----:B------:R-:W-:Y:S02]  /*f700*/  FSEL R204, R40, -INF , !P4 ;  /* 0xff80000028cc7808 */ /* 0x000fe40006000000 */
[----:B------:R-:W-:-:S03]  /*f710*/  ISETP.GE.AND P4, PT, R51, R212, PT ;  /* 0x000000d43300720c */ /* 0x000fc60003f86270 */
[----:B------:R3:W-:Y:S01]  /*f720*/  I2F R40, R42 ;  /* 0x0000002a00287306 */ /* 0x0007e20000201400 */
[C---:B--2---:R-:W-:Y:S02]  /*f730*/  FFMA.FTZ R187, R37.reuse, UR4, R28 ;  /* 0x0000000425bb7c23 */ /* 0x044fe4000801001c */
[----:B------:R-:W-:Y:S02]  /*f740*/  FFMA.FTZ R185, R37, UR4, R30 ;  /* 0x0000000425b97c23 */ /* 0x000fe4000801001e */
[----:B------:R-:W-:Y:S01]  /*f750*/  IMAD.U32 R30, RZ, RZ, UR7 ;  /* 0x00000007ff1e7e24 */ /* 0x000fe2000f8e00ff */
[----:B------:R-:W-:Y:S02]  /*f760*/  FSEL R187, R187, -INF , !P4 ;  /* 0xff800000bbbb7808 */ /* 0x000fe40006000000 */
[----:B-1----:R-:W-:Y:S02]  /*f770*/  FSEL R59, R66, -INF , !P3 ;  /* 0xff800000423b7808 */ /* 0x002fe40005800000 */
[----:B------:R-:W-:-:S02]  /*f780*/  ISETP.GE.AND P3, PT, R53, R179, PT ;  /* 0x000000b33500720c */ /* 0x000fc40003f66270 */
[----:B------:R-:W-:Y:S01]  /*f790*/  LOP3.LUT R53, R57, 0x68, R238, 0xfe, !PT ;  /* 0x0000006839357812 */ /* 0x000fe200078efeee */
[----:B------:R1:W-:Y:S01]  /*f7a0*/  STL [R1], R59 ;  /* 0x0000003b01007387 */ /* 0x0003e20000100800 */
[----:B------:R-:W-:Y:S02]  /*f7b0*/  FSEL R217, R217, -INF , !P3 ;  /* 0xff800000d9d97808 */ /* 0x000fe40005800000 */
[----:B------:R-:W2:Y:S01]  /*f7c0*/  I2F R41, R53 ;  /* 0x0000003500297306 */ /* 0x000ea20000201400 */
[-C--:B------:R-:W-:Y:S02]  /*f7d0*/  ISETP.GE.AND P3, PT, R55, R179.reuse, PT ;  /* 0x000000b33700720c */ /* 0x080fe40003f66270 */
[-C--:B------:R-:W-:Y:S02]  /*f7e0*/  ISETP.GE.AND P6, PT, R53, R179.reuse, PT ;  /* 0x000000b33500720c */ /* 0x080fe40003fc6270 */
[----:B------:R-:W-:Y:S02]  /*f7f0*/  FSEL R200, R200, -INF , !P3 ;  /* 0xff800000c8c87808 */ /* 0x000fe40005800000 */
[----:B------:R-:W-:-:S02]  /*f800*/  ISETP.GE.AND P3, PT, R51, R179, PT ;  /* 0x000000b33300720c */ /* 0x000fc40003f66270 */
[C---:B------:R-:W-:Y:S02]  /*f810*/  ISETP.GE.AND P4, PT, R42.reuse, R212, PT ;  /* 0x000000d42a00720c */ /* 0x040fe40003f86270 */
[----:B------:R-:W-:Y:S02]  /*f820*/  FSEL R185, R185, -INF , !P3 ;  /* 0xff800000b9b97808 */ /* 0x000fe40005800000 */
[----:B------:R-:W-:Y:S01]  /*f830*/  ISETP.GE.AND P3, PT, R42, R179, PT ;  /* 0x000000b32a00720c */ /* 0x000fe20003f66270 */
[----:B---3--:R-:W-:Y:S01]  /*f840*/  IMAD.U32 R42, RZ, RZ, UR7 ;  /* 0x00000007ff2a7e24 */ /* 0x008fe2000f8e00ff */
[----:B------:R-:W-:Y:S01]  /*f850*/  LOP3.LUT R30, R30, 0xb0, R238, 0xfe, !PT ;  /* 0x000000b01e1e7812 */ /* 0x000fe200078efeee */
[C---:B--2---:R-:W-:Y:S02]  /*f860*/  FFMA.FTZ R36, R41.reuse, UR4, R36 ;  /* 0x0000000429247c23 */ /* 0x044fe40008010024 */
[----:B------:R-:W-:Y:S01]  /*f870*/  FFMA.FTZ R198, R41, UR4, R38 ;  /* 0x0000000429c67c23 */ /* 0x000fe20008010026 */
[----:B------:R-:W-:Y:S01]  /*f880*/  LOP3.LUT R38, R45, 0x98, R238, 0xfe, !PT ;  /* 0x000000982d267812 */ /* 0x000fe200078efeee */
[----:B------:R-:W-:Y:S01]  /*f890*/  IMAD.U32 R41, RZ, RZ, UR7 ;  /* 0x00000007ff297e24 */ /* 0x000fe2000f8e00ff */
[----:B------:R-:W2:Y:S01]  /*f8a0*/  I2F R37, R30 ;  /* 0x0000001e00257306 */ /* 0x000ea20000201400 */
[----:B-1----:R-:W-:-:S02]  /*f8b0*/  FSEL R59, R60, -INF , !P1 ;  /* 0xff8000003c3b7808 */ /* 0x002fc40004800000 */
[-C--:B------:R-:W-:Y:S02]  /*f8c0*/  ISETP.GE.AND P1, PT, R49, R212.reuse, PT ;  /* 0x000000d43100720c */ /* 0x080fe40003f26270 */
[----:B------:R-:W-:Y:S01]  /*f8d0*/  LOP3.LUT R49, R57, 0x70, R238, 0xfe, !PT ;  /* 0x0000007039317812 */ /* 0x000fe200078efeee */
[----:B------:R1:W-:Y:S01]  /*f8e0*/  STL [R1+0x8], R59 ;  /* 0x0000083b01007387 */ /* 0x0003e20000100800 */
[----:B------:R-:W-:Y:S02]  /*f8f0*/  FSEL R214, R214, -INF , !P1 ;  /* 0xff800000d6d67808 */ /* 0x000fe40004800000 */
[----:B------:R-:W3:Y:S01]  /*f900*/  I2F R43, R49 ;  /* 0x00000031002b7306 */ /* 0x000ee20000201400 */
[-C--:B------:R-:W-:Y:S02]  /*f910*/  ISETP.GE.AND P1, PT, R53, R212.reuse, PT ;  /* 0x000000d43500720c */ /* 0x080fe40003f26270 */
[----:B------:R-:W-:Y:S02]  /*f920*/  ISETP.GE.AND P5, PT, R49, R212, PT ;  /* 0x000000d43100720c */ /* 0x000fe40003fa6270 */
[----:B------:R-:W-:-:S02]  /*f930*/  FSEL R201, R36, -INF , !P1 ;  /* 0xff80000024c97808 */ /* 0x000fc40004800000 */
[-C--:B------:R-:W-:Y:S01]  /*f940*/  ISETP.GE.AND P1, PT, R48, R212.reuse, PT ;  /* 0x000000d43000720c */ /* 0x080fe20003f26270 */
[----:B------:R-:W4:Y:S01]  /*f950*/  I2F R36, R38 ;  /* 0x0000002600247306 */ /* 0x000f220000201400 */
[-C--:B------:R-:W-:Y:S01]  /*f960*/  ISETP.GE.AND P2, PT, R49, R179.reuse, PT ;  /* 0x000000b33100720c */ /* 0x080fe20003f46270 */
[----:B--2---:R-:W-:Y:S01]  /*f970*/  FFMA.FTZ R79, R37, UR4, R180 ;  /* 0x00000004254f7c23 */ /* 0x004fe200080100b4 */
[----:B------:R-:W-:Y:S01]  /*f980*/  FSEL R184, R24, -INF , !P1 ;  /* 0xff80000018b87808 */ /* 0x000fe20004800000 */
[C---:B------:R-:W-:Y:S01]  /*f990*/  FFMA.FTZ R24, R44.reuse, UR4, R20 ;  /* 0x000000042c187c23 */ /* 0x040fe20008010014 */
[----:B------:R-:W-:Y:S01]  /*f9a0*/  LOP3.LUT R41, R41, 0xa0, R238, 0xfe, !PT ;  /* 0x000000a029297812 */ /* 0x000fe200078efeee */
[----:B------:R-:W-:Y:S01]  /*f9b0*/  FFMA.FTZ R44, R44, UR4, R22 ;  /* 0x000000042c2c7c23 */ /* 0x000fe20008010016 */
[----:B------:R-:W-:Y:S01]  /*f9c0*/  FSEL R198, R198, -INF , !P6 ;  /* 0xff800000c6c67808 */ /* 0x000fe20007000000 */
[C---:B---3--:R-:W-:Y:S01]  /*f9d0*/  FFMA.FTZ R32, R43.reuse, UR4, R32 ;  /* 0x000000042b207c23 */ /* 0x048fe20008010020 */
[-C--:B------:R-:W-:Y:S01]  /*f9e0*/  ISETP.GE.AND P6, PT, R48, R179.reuse, PT ;  /* 0x000000b33000720c */ /* 0x080fe20003fc6270 */
[----:B------:R-:W-:Y:S01]  /*f9f0*/  FFMA.FTZ R186, R43, UR4, R34 ;  /* 0x000000042bba7c23 */ /* 0x000fe20008010022 */
[----:B------:R-:W-:Y:S01]  /*fa00*/  LOP3.LUT R42, R42, 0xb8, R238, 0xfe, !PT ;  /* 0x000000b82a2a7812 */ /* 0x000fe200078efeee */
[----:B------:R-:W-:Y:S01]  /*fa10*/  IMAD.U32 R34, RZ, RZ, UR7 ;  /* 0x00000007ff227e24 */ /* 0x000fe2000f8e00ff */
[----:B------:R-:W-:Y:S01]  /*fa20*/  FSEL R196, R32, -INF , !P5 ;  /* 0xff80000020c47808 */ /* 0x000fe20006800000 */
[----:B------:R-:W-:Y:S01]  /*fa30*/  FFMA.FTZ R81, R37, UR4, R182 ;  /* 0x0000000425517c23 */ /* 0x000fe200080100b6 */
[----:B------:R-:W-:Y:S01]  /*fa40*/  ISETP.GE.AND P5, PT, R46, R212, PT ;  /* 0x000000d42e00720c */ /* 0x000fe20003fa6270 */
[----:B------:R2:W3:Y:S01]  /*fa50*/  I2F R32, R41 ;  /* 0x0000002900207306 */ /* 0x0004e20000201400 */
[----:B------:R-:W-:Y:S01]  /*fa60*/  FSEL R186, R186, -INF , !P2 ;  /* 0xff800000baba7808 */ /* 0x000fe20005000000 */
[----:B----4-:R-:W-:Y:S01]  /*fa70*/  FFMA.FTZ R12, R36, UR4, R12 ;  /* 0x00000004240c7c23 */ /* 0x010fe2000801000c */
[----:B------:R-:W-:-:S02]  /*fa80*/  ISETP.GE.AND P2, PT, R46, R179, PT ;  /* 0x000000b32e00720c */ /* 0x000fc40003f46270 */
[----:B------:R-:W-:Y:S01]  /*fa90*/  FSEL R22, R24, -INF , !P5 ;  /* 0xff80000018167808 */ /* 0x000fe20006800000 */
[----:B------:R-:W-:Y:S01]  /*faa0*/  FFMA.FTZ R24, R40, UR4, R16 ;  /* 0x0000000428187c23 */ /* 0x000fe20008010010 */
[----:B------:R-:W-:Y:S02]  /*fab0*/  LOP3.LUT R28, R34, 0xa8, R238, 0xfe, !PT ;  /* 0x000000a8221c7812 */ /* 0x000fe400078efeee */
[----:B------:R-:W-:Y:S02]  /*fac0*/  FSEL R16, R44, -INF , !P2 ;  /* 0xff8000002c107808 */ /* 0x000fe40005000000 */
[CC--:B------:R-:W-:Y:S01]  /*fad0*/  ISETP.GE.AND P5, PT, R41.reuse, R212.reuse, PT ;  /* 0x000000d42900720c */ /* 0x0c0fe20003fa6270 */
[----:B------:R4:W5:Y:S01]  /*fae0*/  I2F R34, R28 ;  /* 0x0000001c00227306 */ /* 0x0009620000201400 */
[-C--:B------:R-:W-:Y:S02]  /*faf0*/  ISETP.GE.AND P2, PT, R41, R179.reuse, PT ;  /* 0x000000b32900720c */ /* 0x080fe40003f46270 */
[----:B------:R-:W-:Y:S01]  /*fb00*/  FSEL R20, R26, -INF , !P6 ;  /* 0xff8000001a147808 */ /* 0x000fe20007000000 */
[----:B--2---:R-:W-:Y:S01]  /*fb10*/  FFMA.FTZ R41, R40, UR4, R18 ;  /* 0x0000000428297c23 */ /* 0x004fe20008010012 */
[----:B------:R-:W-:Y:S01]  /*fb20*/  FSEL R18, R24, -INF , !P4 ;  /* 0xff80000018127808 */ /* 0x000fe20006000000 */
[----:B------:R-:W-:Y:S01]  /*fb30*/  IMAD.U32 R26, RZ, RZ, UR7 ;  /* 0x00000007ff1a7e24 */ /* 0x000fe2000f8e00ff */
[----:B------:R-:W-:Y:S01]  /*fb40*/  ISETP.GE.AND P4, PT, R28, R212, PT ;  /* 0x000000d41c00720c */ /* 0x000fe20003f86270 */
[C---:B---3--:R-:W-:Y:S01]  /*fb50*/  FFMA.FTZ R8, R32.reuse, UR4, R8 ;  /* 0x0000000420087c23 */ /* 0x048fe20008010008 */
[----:B------:R-:W-:Y:S01]  /*fb60*/  FSEL R24, R41, -INF , !P3 ;  /* 0xff80000029187808 */ /* 0x000fe20005800000 */
[----:B------:R-:W-:Y:S01]  /*fb70*/  FFMA.FTZ R32, R32, UR4, R10 ;  /* 0x0000000420207c23 */ /* 0x000fe2000801000a */
[----:B------:R-:W-:-:S02]  /*fb80*/  ISETP.GE.AND P3, PT, R28, R179, PT ;  /* 0x000000b31c00720c */ /* 0x000fc40003f66270 */
[C---:B------:R-:W-:Y:S02]  /*fb90*/  ISETP.GE.AND P1, PT, R38.reuse, R212, PT ;  /* 0x000000d42600720c */ /* 0x040fe40003f26270 */
[----:B------:R-:W-:Y:S01]  /*fba0*/  ISETP.GE.AND P6, PT, R38, R179, PT ;  /* 0x000000b32600720c */ /* 0x000fe20003fc6270 */
[----:B----4-:R-:W-:Y:S01]  /*fbb0*/  FFMA.FTZ R28, R36, UR4, R14 ;  /* 0x00000004241c7c23 */ /* 0x010fe2000801000e */
[----:B------:R-:W2:Y:S01]  /*fbc0*/  I2F R38, R42 ;  /* 0x0000002a00267306 */ /* 0x000ea20000201400 */
[----:B------:R-:W-:Y:S01]  /*fbd0*/  IMAD.U32 R36, RZ, RZ, UR7 ;  /* 0x00000007ff247e24 */ /* 0x000fe2000f8e00ff */
[----:B------:R-:W-:Y:S01]  /*fbe0*/  LOP3.LUT R40, R26, 0xc0, R238, 0xfe, !PT ;  /* 0x000000c01a287812 */ /* 0x000fe200078efeee */
[----:B-----5:R-:W-:Y:S01]  /*fbf0*/  FFMA.FTZ R4, R34, UR4, R4 ;  /* 0x0000000422047c23 */ /* 0x020fe20008010004 */
[----:B------:R-:W-:Y:S01]  /*fc00*/  LOP3.LUT R14, R26, 0xc8, R238, 0xfe, !PT ;  /* 0x000000c81a0e7812 */ /* 0x000fe200078efeee */
[----:B------:R-:W-:Y:S01]  /*fc10*/  FFMA.FTZ R77, R34, UR4, R6 ;  /* 0x00000004224d7c23 */ /* 0x000fe20008010006 */
[----:B------:R-:W-:Y:S01]  /*fc20*/  LOP3.LUT R10, R36, 0xd0, R238, 0xfe, !PT ;  /* 0x000000d0240a7812 */ /* 0x000fe200078efeee */
[----:B------:R-:W-:Y:S01]  /*fc30*/  IMAD.U32 R6, RZ, RZ, UR7 ;  /* 0x00000007ff067e24 */ /* 0x000fe2000f8e00ff */
[----:B------:R-:W-:Y:S01]  /*fc40*/  FSEL R26, R12, -INF , !P1 ;  /* 0xff8000000c1a7808 */ /* 0x000fe20004800000 */
[----:B------:R3:W4:Y:S01]  /*fc50*/  I2F R39, R40 ;  /* 0x0000002800277306 */ /* 0x0007220000201400 */
[----:B------:R-:W-:-:S02]  /*fc60*/  FSEL R28, R28, -INF , !P6 ;  /* 0xff8000001c1c7808 */ /* 0x000fc40007000000 */
[CC--:B------:R-:W-:Y:S02]  /*fc70*/  ISETP.GE.AND P1, PT, R30.reuse, R212.reuse, PT ;  /* 0x000000d41e00720c */ /* 0x0c0fe40003f26270 */
[----:B------:R-:W-:Y:S02]  /*fc80*/  ISETP.GE.AND P6, PT, R30, R179, PT ;  /* 0x000000b31e00720c */ /* 0x000fe40003fc6270 */
[----:B------:R-:W-:Y:S01]  /*fc90*/  FSEL R30, R8, -INF , !P5 ;  /* 0xff800000081e7808 */ /* 0x000fe20006800000 */
[----:B------:R-:W5:Y:S01]  /*fca0*/  I2F R12, R14 ;  /* 0x0000000e000c7306 */ /* 0x000f620000201400 */
[----:B------:R-:W-:Y:S01]  /*fcb0*/  FSEL R34, R4, -INF , !P4 ;  /* 0xff80000004227808 */ /* 0x000fe20006000000 */
[C---:B--2---:R-:W-:Y:S01]  /*fcc0*/  FFMA.FTZ R83, R38.reuse, UR4, R172 ;  /* 0x0000000426537c23 */ /* 0x044fe200080100ac */
[----:B------:R-:W-:Y:S01]  /*fcd0*/  FSEL R77, R77, -INF , !P3 ;  /* 0xff8000004d4d7808 */ /* 0x000fe20005800000 */
[----:B------:R-:W-:Y:S01]  /*fce0*/  FFMA.FTZ R85, R38, UR4, R174 ;  /* 0x0000000426557c23 */ /* 0x000fe200080100ae */
[----:B------:R-:W-:-:S02]  /*fcf0*/  ISETP.GE.AND P4, PT, R40, R212, PT ;  /* 0x000000d42800720c */ /* 0x000fc40003f86270 */
[-C--:B------:R-:W-:Y:S01]  /*fd00*/  ISETP.GE.AND P3, PT, R40, R179.reuse, PT ;  /* 0x000000b32800720c */ /* 0x080fe20003f66270 */
[----:B------:R-:W2:Y:S01]  /*fd10*/  I2F R8, R10 ;  /* 0x0000000a00087306 */ /* 0x000ea20000201400 */
[--C-:B------:R-:W-:Y:S01]  /*fd20*/  LOP3.LUT R36, R36, 0xd8, R238.reuse, 0xfe, !PT ;  /* 0x000000d824247812 */ /* 0x100fe200078efeee */
[----:B---3--:R-:W-:Y:S01]  /*fd30*/  IMAD.U32 R40, RZ, RZ, UR7 ;  /* 0x00000007ff287e24 */ /* 0x008fe2000f8e00ff */
[----:B------:R-:W-:Y:S01]  /*fd40*/  LOP3.LUT R37, R6, 0xe0, R238, 0xfe, !PT ;  /* 0x000000e006257812 */ /* 0x000fe200078efeee */
[C---:B----4-:R-:W-:Y:S01]  /*fd50*/  FFMA.FTZ R87, R39.reuse, UR4, R168 ;  /* 0x0000000427577c23 */ /* 0x050fe200080100a8 */
[----:B------:R-:W-:Y:S01]  /*fd60*/  FSEL R32, R32, -INF , !P2 ;  /* 0xff80000020207808 */ /* 0x000fe20005000000 */
[----:B------:R-:W-:Y:S01]  /*fd70*/  FFMA.FTZ R88, R39, UR4, R170 ;  /* 0x0000000427587c23 */ /* 0x000fe200080100aa */
[C---:B------:R-:W-:Y:S01]  /*fd80*/  ISETP.GE.AND P5, PT, R42.reuse, R212, PT ;  /* 0x000000d42a00720c */ /* 0x040fe20003fa6270 */
[----:B------:R-:W3:Y:S01]  /*fd90*/  I2F R4, R36 ;  /* 0x0000002400047306 */ /* 0x000ee20000201400 */
[----:B------:R-:W-:Y:S01]  /*fda0*/  ISETP.GE.AND P2, PT, R42, R179, PT ;  /* 0x000000b32a00720c */ /* 0x000fe20003f46270 */
[----:B-----5:R-:W-:Y:S01]  /*fdb0*/  FFMA.FTZ R89, R12, UR4, R128 ;  /* 0x000000040c597c23 */ /* 0x020fe20008010080 */
[----:B------:R-:W-:Y:S01]  /*fdc0*/  LOP3.LUT R38, R40, 0xe8, R238, 0xfe, !PT ;  /* 0x000000e828267812 */ /* 0x000fe200078efeee */
[----:B------:R-:W-:Y:S01]  /*fdd0*/  FFMA.FTZ R91, R12, UR4, R130 ;  /* 0x000000040c5b7c23 */ /* 0x000fe20008010082 */
[----:B------:R-:W-:-:S02]  /*fde0*/  FSEL R79, R79, -INF , !P1 ;  /* 0xff8000004f4f7808 */ /* 0x000fc40004800000 */
[----:B------:R-:W-:Y:S01]  /*fdf0*/  FSEL R81, R81, -INF , !P6 ;  /* 0xff80000051517808 */ /* 0x000fe20007000000 */
[----:B------:R-:W4:Y:S01]  /*fe00*/  I2F R6, R37 ;  /* 0x0000002500067306 */ /* 0x000f220000201400 */
[-C--:B------:R-:W-:Y:S01]  /*fe10*/  ISETP.GE.AND P1, PT, R14, R212.reuse, PT ;  /* 0x000000d40e00720c */ /* 0x080fe20003f26270 */
[----:B--2---:R-:W-:Y:S01]  /*fe20*/  FFMA.FTZ R92, R8, UR4, R124 ;  /* 0x00000004085c7c23 */ /* 0x004fe2000801007c */
[-C--:B------:R-:W-:Y:S01]  /*fe30*/  ISETP.GE.AND P6, PT, R14, R179.reuse, PT ;  /* 0x000000b30e00720c */ /* 0x080fe20003fc6270 */
[----:B------:R-:W-:Y:S01]  /*fe40*/  FFMA.FTZ R93, R8, UR4, R126 ;  /* 0x00000004085d7c23 */ /* 0x000fe2000801007e */
[----:B------:R-:W-:Y:S02]  /*fe50*/  FSEL R83, R83, -INF , !P5 ;  /* 0xff80000053537808 */ /* 0x000fe40006800000 */
[----:B------:R-:W-:Y:S01]  /*fe60*/  FSEL R85, R85, -INF , !P2 ;  /* 0xff80000055557808 */ /* 0x000fe20005000000 */
[----:B------:R-:W2:Y:S01]  /*fe70*/  I2F R14, R38 ;  /* 0x00000026000e7306 */ /* 0x000ea20000201400 */
[----:B------:R-:W-:Y:S01]  /*fe80*/  ISETP.GE.AND P5, PT, R10, R212, PT ;  /* 0x000000d40a00720c */ /* 0x000fe20003fa6270 */
[----:B---3--:R-:W-:Y:S01]  /*fe90*/  FFMA.FTZ R94, R4, UR4, R120 ;  /* 0x00000004045e7c23 */ /* 0x008fe20008010078 */
[----:B------:R-:W-:Y:S01]  /*fea0*/  ISETP.GE.AND P2, PT, R10, R179, PT ;  /* 0x000000b30a00720c */ /* 0x000fe20003f46270 */
[----:B------:R-:W-:Y:S01]  /*feb0*/  FFMA.FTZ R95, R4, UR4, R122 ;  /* 0x00000004045f7c23 */ /* 0x000fe2000801007a */
[----:B------:R-:W-:-:S02]  /*fec0*/  LOP3.LUT R39, R40, 0xf0, R238, 0xfe, !PT ;  /* 0x000000f028277812 */ /* 0x000fc400078efeee */
[----:B------:R-:W-:Y:S01]  /*fed0*/  FSEL R92, R92, -INF , !P5 ;  /* 0xff8000005c5c7808 */ /* 0x000fe20006800000 */
[C---:B----4-:R-:W-:Y:S01]  /*fee0*/  FFMA.FTZ R97, R6.reuse, UR4, R116 ;  /* 0x0000000406617c23 */ /* 0x050fe20008010074 */
[----:B------:R-:W3:Y:S01]  /*fef0*/  I2F R10, R39 ;  /* 0x00000027000a7306 */ /* 0x000ee20000201400 */
[----:B------:R-:W-:Y:S01]  /*ff00*/  FSEL R93, R93, -INF , !P2 ;  /* 0xff8000005d5d7808 */ /* 0x000fe20005000000 */
[----:B------:R-:W-:Y:S01]  /*ff10*/  FFMA.FTZ R96, R6, UR4, R118 ;  /* 0x0000000406607c23 */ /* 0x000fe20008010076 */
[----:B------:R-:W-:Y:S02]  /*ff20*/  FSEL R89, R89, -INF , !P1 ;  /* 0xff80000059597808 */ /* 0x000fe40004800000 */
[----:B------:R-:W-:Y:S02]  /*ff30*/  FSEL R91, R91, -INF , !P6 ;  /* 0xff8000005b5b7808 */ /* 0x000fe40007000000 */
[-C--:B------:R-:W-:Y:S01]  /*ff40*/  ISETP.GE.AND P5, PT, R38, R212.reuse, PT ;  /* 0x000000d42600720c */ /* 0x080fe20003fa6270 */
[----:B--2---:R-:W-:Y:S01]  /*ff50*/  FFMA.FTZ R99, R14, UR4, R112 ;  /* 0x000000040e637c23 */ /* 0x004fe20008010070 */
[-C--:B------:R-:W-:Y:S01]  /*ff60*/  ISETP.GE.AND P2, PT, R38, R179.reuse, PT ;  /* 0x000000b32600720c */ /* 0x080fe20003f46270 */
[----:B------:R-:W-:Y:S01]  /*ff70*/  IMAD.U32 R38, RZ, RZ, UR7 ;  /* 0x00000007ff267e24 */ /* 0x000fe2000f8e00ff */
[C---:B------:R-:W-:Y:S01]  /*ff80*/  ISETP.GE.AND P1, PT, R37.reuse, R212, PT ;  /* 0x000000d42500720c */ /* 0x040fe20003f26270 */
[----:B------:R-:W-:Y:S01]  /*ff90*/  FFMA.FTZ R98, R14, UR4, R114 ;  /* 0x000000040e627c23 */ /* 0x000fe20008010072 */
[----:B------:R-:W-:-:S02]  /*ffa0*/  ISETP.GE.AND P6, PT, R37, R179, PT ;  /* 0x000000b32500720c */ /* 0x000fc40003fc6270 */
[----:B------:R-:W-:Y:S01]  /*ffb0*/  LOP3.LUT R37, R40, 0x8, R238, 0xfe, !PT ;  /* 0x0000000828257812 */ /* 0x000fe200078efeee */
[C---:B---3--:R-:W-:Y:S01]  /*ffc0*/  FFMA.FTZ R102, R10.reuse, UR4, R108 ;  /* 0x000000040a667c23 */ /* 0x048fe2000801006c */
[----:B------:R-:W-:Y:S01]  /*ffd0*/  FSEL R87, R87, -INF , !P4 ;  /* 0xff80000057577808 */ /* 0x000fe20006000000 */
[----:B------:R-:W-:Y:S01]  /*ffe0*/  FFMA.FTZ R100, R10, UR4, R110 ;  /* 0x000000040a647c23 */ /* 0x000fe2000801006e */
[----:B------:R-:W-:Y:S01]  /*fff0*/  FSEL R88, R88, -INF , !P3 ;  /* 0xff80000058587808 */ /* 0x000fe20005800000 */
[----:B------:R-:W2:Y:S01]  /*10000*/  I2F R8, R37 ;  /* 0x0000002500087306 */ /* 0x000ea20000201400 */
[C---:B------:R-:W-:Y:S02]  /*10010*/  ISETP.GE.AND P4, PT, R36.reuse, R212, PT ;  /* 0x000000d42400720c */ /* 0x040fe40003f86270 */
[----:B------:R-:W-:Y:S02]  /*10020*/  ISETP.GE.AND P3, PT, R36, R179, PT ;  /* 0x000000b32400720c */ /* 0x000fe40003f66270 */
[----:B------:R-:W-:-:S02]  /*10030*/  LOP3.LUT R38, R38, 0x18, R238, 0xfe, !PT ;  /* 0x0000001826267812 */ /* 0x000fc400078efeee */
[C-C-:B------:R-:W-:Y:S02]  /*10040*/  LOP3.LUT R36, R40.reuse, 0xf8, R238.reuse, 0xfe, !PT ;  /* 0x000000f828247812 */ /* 0x140fe400078efeee */
[----:B------:R-:W-:Y:S01]  /*10050*/  LOP3.LUT R40, R40, 0x10, R238, 0xfe, !PT ;  /* 0x0000001028287812 */ /* 0x000fe200078efeee */
[----:B------:R-:W3:Y:S01]  /*10060*/  I2F R6, R38 ;  /* 0x0000002600067306 */ /* 0x000ee20000201400 */
[----:B------:R-:W-:Y:S02]  /*10070*/  FSEL R94, R94, -INF , !P4 ;  /* 0xff8000005e5e7808 */ /* 0x000fe40006000000 */
[----:B------:R-:W-:Y:S02]  /*10080*/  FSEL R95, R95, -INF , !P3 ;  /* 0xff8000005f5f7808 */ /* 0x000fe40005800000 */
[----:B------:R-:W-:Y:S01]  /*10090*/  FSEL R97, R97, -INF , !P1 ;  /* 0xff80000061617808 */ /* 0x000fe20004800000 */
[----:B--2---:R-:W-:Y:S01]  /*100a0*/  FFMA.FTZ R8, R8, UR4, R84 ;  /* 0x0000000408087c23 */ /* 0x004fe20008010054 */
[----:B------:R-:W-:Y:S01]  /*100b0*/  FSEL R96, R96, -INF , !P6 ;  /* 0xff80000060607808 */ /* 0x000fe20007000000 */
[----:B------:R2:W4:Y:S01]  /*100c0*/  I2F R4, R40 ;  /* 0x0000002800047306 */ /* 0x0005220000201400 */
[----:B------:R-:W-:-:S02]  /*100d0*/  ISETP.GE.AND P4, PT, R39, R212, PT ;  /* 0x000000d42700720c */ /* 0x000fc40003f86270 */
[----:B------:R-:W-:Y:S01]  /*100e0*/  ISETP.GE.AND P3, PT, R39, R179, PT ;  /* 0x000000b32700720c */ /* 0x000fe20003f66270 */
[----:B------:R-:W-:Y:S01]  /*100f0*/  IMAD.U32 R39, RZ, RZ, UR7 ;  /* 0x00000007ff277e24 */ /* 0x000fe2000f8e00ff */
[-C--:B------:R-:W-:Y:S01]  /*10100*/  ISETP.GE.AND P1, PT, R37, R212.reuse, PT ;  /* 0x000000d42500720c */ /* 0x080fe20003f26270 */
[----:B------:R-:W-:Y:S01]  /*10110*/  IMAD.U32 R37, RZ, RZ, UR7 ;  /* 0x00000007ff257e24 */ /* 0x000fe2000f8e00ff */
[-C--:B------:R-:W-:Y:S01]  /*10120*/  ISETP.GE.AND P6, PT, R40, R212.reuse, PT ;  /* 0x000000d42800720c */ /* 0x080fe20003fc6270 */
[----:B------:R-:W5:Y:S01]  /*10130*/  I2F R12, R36 ;  /* 0x00000024000c7306 */ /* 0x000f620000201400 */
[----:B------:R-:W-:Y:S01]  /*10140*/  FSEL R99, R99, -INF , !P5 ;  /* 0xff80000063637808 */ /* 0x000fe20006800000 */
[----:B---3--:R-:W-:Y:S01]  /*10150*/  FFMA.FTZ R44, R6, UR4, R76 ;  /* 0x00000004062c7c23 */ /* 0x008fe2000801004c */
[----:B------:R-:W-:Y:S02]  /*10160*/  ISETP.GE.AND P5, PT, R38, R212, PT ;  /* 0x000000d42600720c */ /* 0x000fe40003fa6270 */
[----:B------:R-:W-:-:S02]  /*10170*/  LOP3.LUT R37, R37, 0x10, R238, 0xfe, !PT ;  /* 0x0000001025257812 */ /* 0x000fc400078efeee */
[----:B------:R-:W-:Y:S01]  /*10180*/  LOP3.LUT R38, R39, 0x18, R238, 0xfe, !PT ;  /* 0x0000001827267812 */ /* 0x000fe200078efeee */
[----:B--2---:R-:W-:Y:S01]  /*10190*/  IMAD.U32 R40, RZ, RZ, UR7 ;  /* 0x00000007ff287e24 */ /* 0x004fe2000f8e00ff */
[----:B------:R-:W-:Y:S01]  /*101a0*/  FSEL R98, R98, -INF , !P2 ;  /* 0xff80000062627808 */ /* 0x000fe20005000000 */
[----:B------:R-:W2:Y:S01]  /*101b0*/  I2F R14, R37 ;  /* 0x00000025000e7306 */ /* 0x000ea20000201400 */
[----:B------:R-:W-:Y:S01]  /*101c0*/  FSEL R102, R102, -INF , !P4 ;  /* 0xff80000066667808 */ /* 0x000fe20006000000 */
[----:B----4-:R-:W-:Y:S01]  /*101d0*/  FFMA.FTZ R4, R4, UR4, R80 ;  /* 0x0000000404047c23 */ /* 0x010fe20008010050 */
[----:B------:R-:W-:Y:S02]  /*101e0*/  LOP3.LUT R10, R40, 0x8, R238, 0xfe, !PT ;  /* 0x00000008280a7812 */ /* 0x000fe400078efeee */
[----:B------:R-:W-:Y:S01]  /*101f0*/  ISETP.GE.AND P2, PT, R36, R212, PT ;  /* 0x000000d42400720c */ /* 0x000fe20003f46270 */
[----:B-----5:R-:W-:Y:S01]  /*10200*/  FFMA.FTZ R101, R12, UR4, R104 ;  /* 0x000000040c657c23 */ /* 0x020fe20008010068 */
[----:B------:R-:W-:Y:S01]  /*10210*/  ISETP.GE.AND P4, PT, R36, R179, PT ;  /* 0x000000b32400720c */ /* 0x000fe20003f86270 */
[----:B------:R-:W3:Y:S01]  /*10220*/  I2F R39, R38 ;  /* 0x0000002600277306 */ /* 0x000ee20000201400 */
[----:B------:R-:W-:Y:S01]  /*10230*/  FSEL R6, R8, -INF , !P1 ;  /* 0xff80000008067808 */ /* 0x000fe20004800000 */
[----:B------:R-:W-:Y:S01]  /*10240*/  FFMA.FTZ R103, R12, UR4, R106 ;  /* 0x000000040c677c23 */ /* 0x000fe2000801006a */
[----:B------:R-:W-:-:S02]  /*10250*/  PLOP3.LUT P1, PT, PT, PT, UP0, 0x80, 0x0 ;  /* 0x000000000000781c */ /* 0x000fc40003f2f008 */
[----:B------:R-:W-:Y:S02]  /*10260*/  FSEL R100, R100, -INF , !P3 ;  /* 0xff80000064647808 */ /* 0x000fe40005800000 */
[----:B------:R-:W-:Y:S01]  /*10270*/  FSEL R101, R101, -INF , !P2 ;  /* 0xff80000065657808 */ /* 0x000fe20005000000 */
[----:B------:R-:W4:Y:S01]  /*10280*/  I2F R36, R10 ;  /* 0x0000000a00247306 */ /* 0x000f220000201400 */
[----:B------:R-:W-:Y:S01]  /*10290*/  FSEL R103, R103, -INF , !P4 ;  /* 0xff80000067677808 */ /* 0x000fe20006000000 */
[----:B--2---:R-:W-:Y:S01]  /*102a0*/  FFMA.FTZ R14, R14, UR4, R82 ;  /* 0x000000040e0e7c23 */ /* 0x004fe20008010052 */
[-C--:B------:R-:W-:Y:S02]  /*102b0*/  ISETP.GE.AND P3, PT, R37, R179.reuse, PT ;  /* 0x000000b32500720c */ /* 0x080fe40003f66270 */
[-C--:B------:R-:W-:Y:S02]  /*102c0*/  ISETP.GE.AND P2, PT, R38, R179.reuse, PT ;  /* 0x000000b32600720c */ /* 0x080fe40003f46270 */
[----:B------:R-:W-:Y:S01]  /*102d0*/  ISETP.GE.AND P4, PT, R10, R179, PT ;  /* 0x000000b30a00720c */ /* 0x000fe20003f86270 */
[----:B---3--:R-:W-:Y:S01]  /*102e0*/  FFMA.FTZ R39, R39, UR4, R78 ;  /* 0x0000000427277c23 */ /* 0x008fe2000801004e */
[----:B------:R-:W-:-:S02]  /*102f0*/  FSEL R4, R4, -INF , !P6 ;  /* 0xff80000004047808 */ /* 0x000fc40007000000 */
[----:B------:R-:W-:Y:S02]  /*10300*/  FSEL R44, R44, -INF , !P5 ;  /* 0xff8000002c2c7808 */ /* 0x000fe40006800000 */
[----:B------:R-:W-:Y:S02]  /*10310*/  FSEL R52, R14, -INF , !P3 ;  /* 0xff8000000e347808 */ /* 0x000fe40005800000 */
[----:B------:R-:W-:Y:S01]  /*10320*/  FSEL R60, R39, -INF , !P2 ;  /* 0xff800000273c7808 */ /* 0x000fe20005000000 */
[----:B----4-:R-:W-:-:S05]  /*10330*/  FFMA.FTZ R36, R36, UR4, R86 ;  /* 0x0000000424247c23 */ /* 0x010fca0008010056 */
[----:B------:R-:W-:Y:S01]  /*10340*/  FSEL R3, R36, -INF , !P4 ;  /* 0xff80000024037808 */ /* 0x000fe20006000000 */
[----:B------:R-:W-:Y:S05]  /*10350*/  @!P1 BRA `(.L_x_3604) ;  /* 0x0000126000009947 */ /* 0x000fea0003800000 */
[----:B-1----:R-:W-:Y:S02]  /*10360*/  PLOP3.LUT P2, PT, PT, PT, UP5, 0x80, 0x0 ;  /* 0x000000000000781c */ /* 0x002fe40003f4f058 */
        /* <DEDUP_REMOVED lines=74> */
.L_x_3605:
[----:B------:R-:W-:-:S04]  /*10810*/  LEA R10, -R12, RZ, 0x8 ;  /* 0x000000ff0c0a7211 */ /* 0x000fc800078e41ff */
[----:B------:R-:W-:Y:S02]  /*10820*/  SHF.R.S32.HI R8, RZ, 0x1f, R10 ;  /* 0x0000001fff087819 */ /* 0x000fe4000001140a */
.L_x_3606:
[--C-:B------:R-:W-:Y:S01]  /*10830*/  @!P0 IMAD.MOV.U32 R38, RZ, RZ, R178.reuse ;  /* 0x000000ffff268224 */ /* 0x100fe200078e00b2 */
[----:B------:R-:W-:Y:S01]  /*10840*/  @!P0 IADD3 R36, P3, P2, R10, UR18, R178 ;  /* 0x000000120a248c10 */ /* 0x000fe2000fa7e0b2 */
[----:B------:R-:W-:Y:S01]  /*10850*/  @!P0 IMAD.MOV.U32 R39, RZ, RZ, R164 ;  /* 0x000000ffff278224 */ /* 0x000fe200078e00a4 */
[----:B------:R-:W-:Y:S01]  /*10860*/  @P0 STS.128 [R239+0x2000], RZ ;  /* 0x002000ffef000388 */ /* 0x000fe20000000c00 */
[----:B------:R-:W-:Y:S01]  /*10870*/  @!P0 IMAD.MOV.U32 R42, RZ, RZ, R178 ;  /* 0x000000ffff2a8224 */ /* 0x000fe200078e00b2 */
[--C-:B------:R-:W-:Y:S01]  /*10880*/  @!P0 IADD3.X R14, R8, UR14, R164.reuse, P3, P2 ;  /* 0x0000000e080e8c10 */ /* 0x100fe20009fe44a4 */
[----:B------:R-:W-:Y:S01]  /*10890*/  @!P0 IMAD.MOV.U32 R43, RZ, RZ, R164 ;  /* 0x000000ffff2b8224 */ /* 0x000fe200078e00a4 */
[C---:B------:R-:W-:Y:S01]  /*108a0*/  @!P0 LEA R70, P4, R36.reuse, c[0x0][0x168], 0x1 ;  /* 0x00005a0024468a11 */ /* 0x040fe200078808ff */
[----:B------:R-:W-:Y:S01]  /*108b0*/  @!P0 IMAD.MOV.U32 R37, RZ, RZ, c[0x0][0x19c] ;  /* 0x00006700ff258624 */ /* 0x000fe200078e00ff */
[----:B------:R1:W-:Y:S01]  /*108c0*/  STL.64 [R1+0x28], R2 ;  /* 0x0000280201007387 */ /* 0x0003e20000100a00 */
[----:B------:R-:W-:Y:S01]  /*108d0*/  @!P0 IMAD.MOV.U32 R41, RZ, RZ, c[0x0][0x19c] ;  /* 0x00006700ff298624 */ /* 0x000fe200078e00ff */
[----:B------:R-:W-:Y:S01]  /*108e0*/  @!P0 LEA.HI.X R71, R36, c[0x0][0x16c], R14, 0x1, P4 ;  /* 0x00005b0024478a11 */ /* 0x000fe200020f0c0e */
[----:B------:R-:W-:-:S04]  /*108f0*/  @!P0 IMAD.WIDE.U32 R38, R12, 0x30, R38 ;  /* 0x000000300c268825 */ /* 0x000fc800078e0026 */
[----:B------:R-:W-:Y:S01]  /*10900*/  @!P0 IMAD.WIDE.U32 R42, R12, 0x50, R42 ;  /* 0x000000500c2a8825 */ /* 0x000fe200078e002a */
[----:B------:R-:W-:-:S03]  /*10910*/  @!P0 IADD3 R38, P3, R10, R38, RZ ;  /* 0x000000260a268210 */ /* 0x000fc60007f7e0ff */
        /* <DEDUP_REMOVED lines=18> */
[----:B------:R-:W-:Y:S01]  /*10a40*/  @!P0 IMAD R53, R53, 0xa0, RZ ;  /* 0x000000a035358824 */ /* 0x000fe200078e02ff */
[----:B------:R-:W-:Y:S01]  /*10a50*/  @!P0 IADD3 R45, P5, R10, R58, RZ ;  /* 0x0000003a0a2d8210 */ /* 0x000fe20007fbe0ff */
[----:B------:R-:W-:Y:S02]  /*10a60*/  @!P0 IMAD.MOV.U32 R50, RZ, RZ, c[0x0][0x19c] ;  /* 0x00006700ff328624 */ /* 0x000fe400078e00ff */
[----:B------:R-:W-:Y:S01]  /*10a70*/  @!P0 IMAD.MOV.U32 R56, RZ, RZ, R178 ;  /* 0x000000ffff388224 */ /* 0x000fe200078e00b2 */
[----:B------:R-:W-:Y:S01]  /*10a80*/  @!P0 IADD3.X R53, R8, R53, R49, P2, !PT ;  /* 0x0000003508358210 */ /* 0x000fe200017fe431 */
[----:B------:R-:W-:Y:S02]  /*10a90*/  @!P0 IMAD.MOV.U32 R57, RZ, RZ, R164 ;  /* 0x000000ffff398224 */ /* 0x000fe400078e00a4 */
[----:B------:R-:W-:Y:S02]  /*10aa0*/  @!P0 IMAD R43, R43, 0x60, RZ ;  /* 0x000000602b2b8824 */ /* 0x000fe400078e02ff */
[----:B------:R-:W-:-:S02]  /*10ab0*/  @!P0 IMAD R50, R50, 0x90, RZ ;  /* 0x0000009032328824 */ /* 0x000fc400078e02ff */
[----:B------:R-:W-:Y:S01]  /*10ac0*/  @!P0 IMAD.MOV.U32 R46, RZ, RZ, c[0x0][0x19c] ;  /* 0x00006700ff2e8624 */ /* 0x000fe200078e00ff */
[----:B------:R-:W-:Y:S01]  /*10ad0*/  @!P0 IADD3.X R43, R8, R43, R59, P5, !PT ;  /* 0x0000002b082b8210 */ /* 0x000fe20002ffe43b */
[----:B------:R-:W-:Y:S01]  /*10ae0*/  @!P0 IMAD.WIDE.U32 R56, R12, 0x70, R56 ;  /* 0x000000700c388825 */ /* 0x000fe200078e0038 */
[----:B------:R-:W-:-:S03]  /*10af0*/  @!P0 IADD3.X R50, R8, R50, R55, P3, !PT ;  /* 0x0000003208328210 */ /* 0x000fc60001ffe437 */
[----:B------:R-:W-:Y:S01]  /*10b00*/  @!P0 IMAD.MOV.U32 R64, RZ, RZ, R178 ;  /* 0x000000ffff408224 */ /* 0x000fe200078e00b2 */
[----:B------:R-:W-:Y:S01]  /*10b10*/  @!P0 IADD3 R47, P4, R10, R56, RZ ;  /* 0x000000380a2f8210 */ /* 0x000fe20007f9e0ff */
[----:B------:R-:W-:Y:S02]  /*10b20*/  @!P0 IMAD.MOV.U32 R65, RZ, RZ, R164 ;  /* 0x000000ffff418224 */ /* 0x000fe400078e00a4 */
[----:B------:R-:W-:Y:S02]  /*10b30*/  @!P0 IMAD.MOV.U32 R48, RZ, RZ, R178 ;  /* 0x000000ffff308224 */ /* 0x000fe400078e00b2 */
[----:B------:R-:W-:Y:S02]  /*10b40*/  @!P0 IMAD.MOV.U32 R49, RZ, RZ, R164 ;  /* 0x000000ffff318224 */ /* 0x000fe400078e00a4 */
[----:B------:R-:W-:Y:S02]  /*10b50*/  @!P0 IMAD.MOV.U32 R74, RZ, RZ, R178 ;  /* 0x000000ffff4a8224 */ /* 0x000fe400078e00b2 */
[----:B------:R-:W-:-:S02]  /*10b60*/  @!P0 IMAD.MOV.U32 R75, RZ, RZ, R164 ;  /* 0x000000ffff4b8224 */ /* 0x000fc400078e00a4 */
[----:B------:R-:W-:Y:S02]  /*10b70*/  @!P0 IMAD R46, R46, 0x70, RZ ;  /* 0x000000702e2e8824 */ /* 0x000fe400078e02ff */
[----:B------:R-:W-:Y:S02]  /*10b80*/  @!P0 IMAD.MOV.U32 R59, RZ, RZ, c[0x0][0x19c] ;  /* 0x00006700ff3b8624 */ /* 0x000fe400078e00ff */
[----:B------:R-:W-:Y:S01]  /*10b90*/  @!P0 IMAD.MOV.U32 R62, RZ, RZ, c[0x0][0x19c] ;  /* 0x00006700ff3e8624 */ /* 0x000fe200078e00ff */
[----:B------:R-:W-:Y:S01]  /*10ba0*/  @!P0 IADD3.X R46, R8, R46, R57, P4, !PT ;  /* 0x0000002e082e8210 */ /* 0x000fe200027fe439 */
[----:B------:R-:W-:-:S04]  /*10bb0*/  @!P0 IMAD.WIDE.U32 R64, R12, 0xd0, R64 ;  /* 0x000000d00c408825 */ /* 0x000fc800078e0040 */
[----:B------:R-:W-:Y:S01]  /*10bc0*/  @!P0 IMAD.WIDE.U32 R48, R12, 0xe0, R48 ;  /* 0x000000e00c308825 */ /* 0x000fe200078e0030 */
[----:B------:R-:W-:-:S03]  /*10bd0*/  @!P0 IADD3 R61, P3, R10, R64, RZ ;  /* 0x000000400a3d8210 */ /* 0x000fc60007f7e0ff */
[----:B------:R-:W-:Y:S01]  /*10be0*/  @!P0 IMAD.MOV.U32 R55, RZ, RZ, c[0x0][0x19c] ;  /* 0x00006700ff378624 */ /* 0x000fe200078e00ff */
[----:B------:R-:W-:Y:S01]  /*10bf0*/  @!P0 IADD3 R63, P2, R10, R48, RZ ;  /* 0x000000300a3f8210 */ /* 0x000fe20007f5e0ff */
[----:B------:R-:W-:-:S04]  /*10c00*/  @!P0 IMAD.WIDE.U32 R74, R12, 0xb0, R74 ;  /* 0x000000b00c4a8825 */ /* 0x000fc800078e004a */
[----:B------:R-:W-:Y:S01]  /*10c10*/  @!P0 IMAD.MOV.U32 R66, RZ, RZ, R178 ;  /* 0x000000ffff428224 */ /* 0x000fe200078e00b2 */
[----:B------:R-:W-:Y:S01]  /*10c20*/  @!P0 IADD3 R56, P5, R10, R74, RZ ;  /* 0x0000004a0a388210 */ /* 0x000fe20007fbe0ff */
[----:B------:R-:W-:Y:S02]  /*10c30*/  @!P0 IMAD.MOV.U32 R67, RZ, RZ, R164 ;  /* 0x000000ffff438224 */ /* 0x000fe400078e00a4 */
[----:B------:R-:W-:Y:S02]  /*10c40*/  @!P0 IMAD R59, R59, 0xd0, RZ ;  /* 0x000000d03b3b8824 */ /* 0x000fe400078e02ff */
[----:B------:R-:W-:Y:S02]  /*10c50*/  @!P0 IMAD R62, R62, 0xe0, RZ ;  /* 0x000000e03e3e8824 */ /* 0x000fe400078e02ff */
[----:B------:R-:W-:Y:S01]  /*10c60*/  @!P0 IMAD R55, R55, 0xb0, RZ ;  /* 0x000000b037378824 */ /* 0x000fe200078e02ff */
[C---:B------:R-:W-:Y:S01]  /*10c70*/  @!P0 IADD3.X R59, R8.reuse, R59, R65, P3, !PT ;  /* 0x0000003b083b8210 */ /* 0x040fe20001ffe441 */
[----:B------:R-:W-:Y:S01]  /*10c80*/  @!P0 IMAD.MOV.U32 R57, RZ, RZ, c[0x0][0x19c] ;  /* 0x00006700ff398624 */ /* 0x000fe200078e00ff */
[----:B------:R-:W-:Y:S01]  /*10c90*/  @!P0 IADD3.X R62, R8, R62, R49, P2, !PT ;  /* 0x0000003e083e8210 */ /* 0x000fe200017fe431 */
[----:B------:R-:W-:Y:S01]  /*10ca0*/  @!P0 IMAD.WIDE.U32 R66, R12, 0xc0, R66 ;  /* 0x000000c00c428825 */ /* 0x000fe200078e0042 */
[----:B------:R-:W-:-:S02]  /*10cb0*/  @!P0 IADD3.X R55, R8, R55, R75, P5, !PT ;  /* 0x0000003708378210 */ /* 0x000fc40002ffe44b */
[----:B------:R-:W-:Y:S01]  /*10cc0*/  @!P0 LEA R49, P3, R12, R178, 0x7 ;  /* 0x000000b20c318211 */ /* 0x000fe200078638ff */
[----:B------:R-:W-:Y:S01]  /*10cd0*/  @!P0 IMAD.MOV.U32 R48, RZ, RZ, c[0x0][0x19c] ;  /* 0x00006700ff308624 */ /* 0x000fe200078e00ff */
[----:B------:R-:W-:Y:S01]  /*10ce0*/  @!P0 IADD3 R58, P4, R10, R66, RZ ;  /* 0x000000420a3a8210 */ /* 0x000fe20007f9e0ff */
[----:B------:R-:W-:Y:S01]  /*10cf0*/  @!P0 IMAD R57, R57, 0xc0, RZ ;  /* 0x000000c039398824 */ /* 0x000fe200078e02ff */
[----:B------:R-:W-:Y:S01]  /*10d00*/  @!P0 LEA R36, P5, R12, R178, 0x5 ;  /* 0x000000b20c248211 */ /* 0x000fe200078a28ff */
[----:B------:R-:W-:Y:S01]  /*10d10*/  @!P0 IMAD.MOV.U32 R14, RZ, RZ, c[0x0][0x19c] ;  /* 0x00006700ff0e8624 */ /* 0x000fe200078e00ff */
[----:B------:R-:W-:Y:S01]  /*10d20*/  LEA R246, P2, R178, c[0x0][0x168], 0x1 ;  /* 0x00005a00b2f67a11 */ /* 0x000fe200078408ff */
[----:B------:R-:W-:Y:S01]  /*10d30*/  @!P0 IMAD.MOV.U32 R39, RZ, RZ, c[0x0][0x19c] ;  /* 0x00006700ff278624 */ /* 0x000fe200078e00ff */
[----:B------:R-:W-:Y:S02]  /*10d40*/  @!P0 LEA.HI.X R48, R12, R164, R48, 0x7, P3 ;  /* 0x000000a40c308211 */ /* 0x000fe400018f3c30 */
[----:B------:R-:W-:-:S02]  /*10d50*/  @!P0 IADD3.X R57, R8, R57, R67, P4, !PT ;  /* 0x0000003908398210 */ /* 0x000fc400027fe443 */
[----:B------:R-:W-:Y:S02]  /*10d60*/  @!P0 LEA.HI.X R14, R12, R164, R14, 0x5, P5 ;  /* 0x000000a40c0e8211 */ /* 0x000fe400028f2c0e */
[----:B------:R-:W-:Y:S02]  /*10d70*/  @!P0 IADD3 R49, P3, R10, R49, RZ ;  /* 0x000000310a318210 */ /* 0x000fe40007f7e0ff */
[----:B------:R-:W-:Y:S02]  /*10d80*/  @!P0 LEA R40, P4, R12, R178, 0x6 ;  /* 0x000000b20c288211 */ /* 0x000fe400078830ff */
[----:B------:R-:W-:Y:S01]  /*10d90*/  @!P0 IADD3 R36, P5, R10, R36, RZ ;  /* 0x000000240a248210 */ /* 0x000fe20007fbe0ff */
[----:B------:R-:W-:Y:S01]  /*10da0*/  @!P0 IMAD.X R48, R8, 0x1, R48, P3 ;  /* 0x0000000108308824 */ /* 0x000fe200018e0630 */
[----:B------:R-:W-:Y:S02]  /*10db0*/  LEA.HI.X R245, R178, c[0x0][0x16c], R164, 0x1, P2 ;  /* 0x00005b00b2f57a11 */ /* 0x000fe400010f0ca4 */
[----:B------:R-:W-:Y:S01]  /*10dc0*/  @!P0 LEA R74, P2, R10, R246, 0x1 ;  /* 0x000000f60a4a8211 */ /* 0x000fe200078408ff */
[----:B------:R-:W-:Y:S01]  /*10dd0*/  @!P0 IMAD.X R14, R8, 0x1, R14, P5 ;  /* 0x00000001080e8824 */ /* 0x000fe200028e060e */
[----:B------:R-:W-:-:S02]  /*10de0*/  @!P0 LEA.HI.X R39, R12, R164, R39, 0x6, P4 ;  /* 0x000000a40c278211 */ /* 0x000fc400020f3427 */
[----:B------:R-:W-:Y:S02]  /*10df0*/  @!P0 IADD3 R40, P4, R10, R40, RZ ;  /* 0x000000280a288210 */ /* 0x000fe40007f9e0ff */
[C---:B------:R-:W-:Y:S02]  /*10e00*/  @!P0 LEA R212, P3, R49.reuse, c[0x0][0x168], 0x1 ;  /* 0x00005a0031d48a11 */ /* 0x040fe400078608ff */
[----:B------:R-:W-:Y:S01]  /*10e10*/  @!P0 LEA R66, P5, R36, c[0x0][0x168], 0x1 ;  /* 0x00005a0024428a11 */ /* 0x000fe200078a08ff */
[----:B------:R-:W-:Y:S01]  /*10e20*/  @!P0 IMAD.X R39, R8, 0x1, R39, P4 ;  /* 0x0000000108278824 */ /* 0x000fe200020e0627 */
        /* <DEDUP_REMOVED lines=8> */
[----:B------:R-:W-:Y:S02]  /*10eb0*/  @!P0 LEA R64, P4, R40, c[0x0][0x168], 0x1 ;  /* 0x00005a0028408a11 */ /* 0x000fe400078808ff */
[----:B------:R-:W-:Y:S02]  /*10ec0*/  @!P0 LEA R36, P2, R42, c[0x0][0x168], 0x1 ;  /* 0x00005a002a248a11 */ /* 0x000fe400078408ff */
[----:B------:R-:W-:Y:S02]  /*10ed0*/  @!P0 LEA.HI.X R49, R38, c[0x0][0x16c], R37, 0x1, P3 ;  /* 0x00005b0026318a11 */ /* 0x000fe400018f0c25 */
[----:B------:R-:W-:Y:S02]  /*10ee0*/  @!P0 LEA.HI.X R65, R40, c[0x0][0x16c], R39, 0x1, P4 ;  /* 0x00005b0028418a11 */ /* 0x000fe400020f0c27 */
[----:B------:R-:W-:Y:S02]  /*10ef0*/  @!P0 LEA.HI.X R37, R42, c[0x0][0x16c], R41, 0x1, P2 ;  /* 0x00005b002a258a11 */ /* 0x000fe400010f0c29 */
[----:B------:R-:W-:-:S02]  /*10f00*/  @!P0 LEA R42, P4, R47, c[0x0][0x168], 0x1 ;  /* 0x00005a002f2a8a11 */ /* 0x000fc400078808ff */
[C---:B------:R-:W-:Y:S02]  /*10f10*/  @!P0 LEA R38, P2, R54.reuse, c[0x0][0x168], 0x1 ;  /* 0x00005a0036268a11 */ /* 0x040fe400078408ff */
[C---:B--2---:R-:W-:Y:S02]  /*10f20*/  @!P0 LEA R74, P5, R45.reuse, c[0x0][0x168], 0x1 ;  /* 0x00005a002d4a8a11 */ /* 0x044fe400078a08ff */
[----:B------:R-:W-:Y:S02]  /*10f30*/  @!P0 LEA.HI.X R39, R54, c[0x0][0x16c], R53, 0x1, P2 ;  /* 0x00005b0036278a11 */ /* 0x000fe400010f0c35 */
[----:B------:R-:W-:Y:S02]  /*10f40*/  @!P0 LEA.HI.X R75, R45, c[0x0][0x16c], R43, 0x1, P5 ;  /* 0x00005b002d4b8a11 */ /* 0x000fe400028f0c2b */
[----:B-1----:R-:W-:Y:S02]  /*10f50*/  @!P0 LEA R2, P5, R56, c[0x0][0x168], 0x1 ;  /* 0x00005a0038028a11 */ /* 0x002fe400078a08ff */
[----:B------:R-:W-:-:S02]  /*10f60*/  @!P0 LEA.HI.X R43, R47, c[0x0][0x16c], R46, 0x1, P4 ;  /* 0x00005b002f2b8a11 */ /* 0x000fc400020f0c2e */
[----:B------:R-:W-:Y:S02]  /*10f70*/  @!P0 LEA R54, P4, R58, c[0x0][0x168], 0x1 ;  /* 0x00005a003a368a11 */ /* 0x000fe400078808ff */
[----:B------:R-:W-:Y:S01]  /*10f80*/  @!P0 LEA.HI.X R3, R56, c[0x0][0x16c], R55, 0x1, P5 ;  /* 0x00005b0038038a11 */ /* 0x000fe200028f0c37 */
[----:B------:R-:W-:Y:S01]  /*10f90*/  IMAD.MOV.U32 R56, RZ, RZ, R2 ;  /* 0x000000ffff387224 */ /* 0x000fe200078e0002 */
[----:B------:R-:W-:Y:S01]  /*10fa0*/  @!P0 LEA.HI.X R55, R58, c[0x0][0x16c], R57, 0x1, P4 ;  /* 0x00005b003a378a11 */ /* 0x000fe200020f0c39 */
[----:B------:R1:W-:Y:S01]  /*10fb0*/  @P0 STS.128 [R239+0x2800], RZ ;  /* 0x002800ffef000388 */ /* 0x0003e20000000c00 */
[----:B------:R-:W-:Y:S01]  /*10fc0*/  @!P0 LEA R40, P3, R51, c[0x0][0x168], 0x1 ;  /* 0x00005a0033288a11 */ /* 0x000fe200078608ff */
[----:B------:R-:W-:Y:S01]  /*10fd0*/  IMAD.MOV.U32 R57, RZ, RZ, R3 ;  /* 0x000000ffff397224 */ /* 0x000fe200078e0003 */
[----:B------:R-:W-:Y:S01]  /*10fe0*/  @!P0 LEA R46, P2, R63, c[0x0][0x168], 0x1 ;  /* 0x00005a003f2e8a11 */ /* 0x000fe200078408ff */
[----:B------:R1:W5:Y:S01]  /*10ff0*/  LDL.LU.64 R2, [R1+0x28] ;  /* 0x0000280001027983 */ /* 0x0003620000300a00 */
[----:B------:R-:W-:-:S02]  /*11000*/  @!P0 LEA.HI.X R41, R51, c[0x0][0x16c], R50, 0x1, P3 ;  /* 0x00005b0033298a11 */ /* 0x000fc400018f0c32 */
[C---:B------:R-:W-:Y:S01]  /*11010*/  @!P0 LEA R50, P3, R61.reuse, c[0x0][0x168], 0x1 ;  /* 0x00005a003d328a11 */ /* 0x040fe200078608ff */
        /* <DEDUP_REMOVED lines=40> */
[----:B------:R-:W-:-:S03]  /*112a0*/  @!P0 LEA.HI.X R51, R61, c[0x0][0x16c], R59, 0x1, P3 ;  /* 0x00005b003d338a11 */ /* 0x000fc600018f0c3b */
        /* <DEDUP_REMOVED lines=31> */
[----:B------:R-:W-:Y:S01]  /*114a0*/  BSSY B0, `(.L_x_3607) ;  /* 0x000000e000007945 */ /* 0x000fe20003800000 */
[----:B------:R-:W-:Y:S05]  /*114b0*/  @P0 BRA `(.L_x_3608) ;  /* 0x000000c000000947 */ /* 0x000fea0003800000 */
[----:B------:R-:W-:Y:S01]  /*114c0*/  IMAD.MOV.U32 R179, RZ, RZ, R164 ;  /* 0x000000ffffb37224 */ /* 0x000fe200078e00a4 */
[----:B------:R-:W-:-:S02]  /*114d0*/  ULDC UR6, c[0x0][0x19c] ;  /* 0x0000670000067ab9 */ /* 0x000fc40000000800 */
[----:B------:R-:W-:Y:S01]  /*114e0*/  UIMAD UR6, UR6, 0xf0, URZ ;  /* 0x000000f0060678a4 */ /* 0x000fe2000f8e023f */
        /* <DEDUP_REMOVED lines=9> */
.L_x_3608:
[----:B------:R-:W-:Y:S05]  /*11580*/  BSYNC B0 ;  /* 0x0000000000007941 */ /* 0x000fea0003800000 */
.L_x_3607:
[----:B------:R-:W0:Y:S01]  /*11590*/  LDGDEPBAR ;  /* 0x00000000000079af */ /* 0x000e220000000000 */
[----:B------:R-:W-:-:S04]  /*115a0*/  LEA R246, P0, R10, R246, 0x1 ;  /* 0x000000f60af67211 */ /* 0x000fc800078008ff */
[----:B------:R-:W-:Y:S02]  /*115b0*/  LEA.HI.X R245, R10, R245, R8, 0x1, P0 ;  /* 0x000000f50af57211 */ /* 0x000fe400000f0c08 */
.L_x_3604:
[----:B-1----:R-:W2:Y:S04]  /*115c0*/  LDL.LU R48, [R1+0x20] ;  /* 0x0000200001307983 */ /* 0x002ea80000300800 */
[----:B------:R-:W3:Y:S04]  /*115d0*/  LDL.LU R56, [R1+0x18] ;  /* 0x0000180001387983 */ /* 0x000ee80000300800 */
[----:B------:R-:W4:Y:S04]  /*115e0*/  LDL.LU R68, [R1+0x10] ;  /* 0x0000100001447983 */ /* 0x000f280000300800 */
[----:B------:R-:W4:Y:S04]  /*115f0*/  LDL.LU R178, [R1+0x4] ;  /* 0x0000040001b27983 */ /* 0x000f280000300800 */
[----:B------:R-:W4:Y:S04]  /*11600*/  LDL.LU R174, [R1+0x1c] ;  /* 0x00001c0001ae7983 */ /* 0x000f280000300800 */
[----:B------:R-:W4:Y:S04]  /*11610*/  LDL.LU R172, [R1+0x14] ;  /* 0x0000140001ac7983 */ /* 0x000f280000300800 */
[----:B------:R-:W4:Y:S04]  /*11620*/  LDL.LU R170, [R1+0xc] ;  /* 0x00000c0001aa7983 */ /* 0x000f280000300800 */
[----:B------:R-:W4:Y:S04]  /*11630*/  LDL.LU R168, [R1+0x8] ;  /* 0x0000080001a87983 */ /* 0x000f280000300800 */
[----:B------:R-:W4:Y:S01]  /*11640*/  LDL.LU R164, [R1] ;  /* 0x0000000001a47983 */ /* 0x000f220000300800 */
[----:B-----5:R-:W-:-:S02]  /*11650*/  FMNMX.FTZ R14, R2, R15, !PT ;  /* 0x0000000f020e7209 */ /* 0x020fc40007810000 */
[----:B------:R-:W-:Y:S01]  /*11660*/  FMNMX.FTZ R12, R0, R5, !PT ;  /* 0x00000005000c7209 */ /* 0x000fe20007810000 */
[----:B------:R-:W-:Y:S01]  /*11670*/  LDSM.16.MT88.4 R36, [R232+0xa000] ;  /* 0x00a00000e824783b */ /* 0x000fe20000004200 */
[----:B------:R-:W-:Y:S02]  /*11680*/  FMNMX.FTZ R14, R11, R14, !PT ;  /* 0x0000000e0b0e7209 */ /* 0x000fe40007810000 */
[----:B------:R-:W-:Y:S01]  /*11690*/  FMNMX.FTZ R12, R7, R12, !PT ;  /* 0x0000000c070c7209 */ /* 0x000fe20007810000 */
[----:B------:R-:W-:Y:S01]  /*116a0*/  LDSM.16.MT88.4 R40, [R228+0xa000] ;  /* 0x00a00000e428783b */ /* 0x000fe20000004200 */
[----:B------:R-:W-:Y:S02]  /*116b0*/  FMNMX.FTZ R14, R6, R14, !PT ;  /* 0x0000000e060e7209 */ /* 0x000fe40007810000 */
[----:B------:R-:W-:Y:S02]  /*116c0*/  FMNMX.FTZ R12, R3, R12, !PT ;  /* 0x0000000c030c7209 */ /* 0x000fe40007810000 */
[----:B------:R-:W-:-:S02]  /*116d0*/  FMNMX.FTZ R14, R13, R14, !PT ;  /* 0x0000000e0d0e7209 */ /* 0x000fc40007810000 */
        /* <DEDUP_REMOVED lines=10> */
[----:B----4-:R-:W-:-:S02]  /*11780*/  FMNMX.FTZ R12, R68, R12, !PT ;  /* 0x0000000c440c7209 */ /* 0x010fc40007810000 */
[----:B------:R-:W-:Y:S02]  /*11790*/  FMNMX.FTZ R14, R72, R14, !PT ;  /* 0x0000000e480e7209 */ /* 0x000fe40007810000 */
[----:B------:R-:W-:Y:S02]  /*117a0*/  FMNMX.FTZ R12, R174, R12, !PT ;  /* 0x0000000cae0c7209 */ /* 0x000fe40007810000 */
[----:B------:R-:W-:Y:S02]  /*117b0*/  FMNMX.FTZ R14, R178, R14, !PT ;  /* 0x0000000eb20e7209 */ /* 0x000fe40007810000 */
        /* <DEDUP_REMOVED lines=117> */
[C---:B------:R-:W-:Y:S01]  /*11f10*/  FSETP.NEU.FTZ.AND P0, PT, R108.reuse, -INF , PT ;  /* 0xff8000006c00780b */ /* 0x040fe20003f1d000 */
[----:B------:R-:W-:Y:S01]  /*11f20*/  FMUL.FTZ R80, R108, c[0x0][0x23c] ;  /* 0x00008f006c507a20 */ /* 0x000fe20000410000 */
[----:B------:R-:W-:-:S04]  /*11f30*/  FSEL R106, R106, RZ, P2 ;  /* 0x000000ff6a6a7208 */ /* 0x000fc80001000000 */
[----:B------:R-:W-:Y:S01]  /*11f40*/  FSEL R80, R80, RZ, P0 ;  /* 0x000000ff50507208 */ /* 0x000fe20000000000 */
[--C-:B------:R-:W-:Y:S01]  /*11f50*/  FFMA.FTZ R84, R6, c[0x0][0x23c], -R106.reuse ;  /* 0x00008f0006547a23 */ /* 0x100fe2000001086a */
[----:B------:R-:W-:Y:S01]  /*11f60*/  FSEL R6, R108, RZ, P0 ;  /* 0x000000ff6c067208 */ /* 0x000fe20000000000 */
[----:B------:R-:W-:Y:S02]  /*11f70*/  FFMA.FTZ R104, R15, c[0x0][0x23c], -R106 ;  /* 0x00008f000f687a23 */ /* 0x000fe4000001086a */
[----:B------:R-:W-:Y:S01]  /*11f80*/  FFMA.FTZ R78, R5, c[0x0][0x23c], -R80 ;  /* 0x00008f00054e7a23 */ /* 0x000fe20000010850 */
[----:B------:R-:W-:Y:S01]  /*11f90*/  FSEL R5, R110, RZ, P2 ;  /* 0x000000ff6e057208 */ /* 0x000fe20001000000 */
[----:B------:R-:W-:Y:S01]  /*11fa0*/  FADD.FTZ R6, R0, -R6 ;  /* 0x8000000600067221 */ /* 0x000fe20000010000 */
[----:B------:R-:W-:Y:S01]  /*11fb0*/  MUFU.EX2 R84, R84 ;  /* 0x0000005400547308 */ /* 0x000fe20000000800 */
[----:B------:R-:W-:Y:S02]  /*11fc0*/  FFMA.FTZ R86, R11, c[0x0][0x23c], -R106 ;  /* 0x00008f000b567a23 */ /* 0x000fe4000001086a */
[----:B------:R-:W-:-:S02]  /*11fd0*/  FADD.FTZ R5, R2, -R5 ;  /* 0x8000000502057221 */ /* 0x000fc40000010000 */
[----:B------:R-:W-:Y:S02]  /*11fe0*/  FMUL.FTZ R6, R6, c[0x0][0x23c] ;  /* 0x00008f0006067a20 */ /* 0x000fe40000410000 */
[----:B------:R-:W-:Y:S01]  /*11ff0*/  FMUL.FTZ R5, R5, c[0x0][0x23c] ;  /* 0x00008f0005057a20 */ /* 0x000fe20000410000 */
[----:B------:R-:W-:Y:S01]  /*12000*/  MUFU.EX2 R104, R104 ;  /* 0x0000006800687308 */ /* 0x000fe20000000800 */
[----:B------:R-:W-:Y:S02]  /*12010*/  FFMA.FTZ R82, R13, c[0x0][0x23c], -R106 ;  /* 0x00008f000d527a23 */ /* 0x000fe4000001086a */
[--C-:B------:R-:W-:Y:S02]  /*12020*/  FFMA.FTZ R76, R7, c[0x0][0x23c], -R80.reuse ;  /* 0x00008f00074c7a23 */ /* 0x100fe40000010850 */
[--C-:B------:R-:W-:Y:S02]  /*12030*/  FFMA.FTZ R3, R3, c[0x0][0x23c], -R80.reuse ;  /* 0x00008f0003037a23 */ /* 0x100fe40000010850 */
[----:B------:R-:W-:Y:S01]  /*12040*/  FFMA.FTZ R2, R9, c[0x0][0x23c], -R80 ;  /* 0x00008f0009027a23 */ /* 0x000fe20000010850 */
[----:B------:R-:W1:Y:S01]  /*12050*/  MUFU.EX2 R114, R5 ;  /* 0x0000000500727308 */ /* 0x000e620000000800 */
[----:B------:R-:W-:-:S02]  /*12060*/  FFMA.FTZ R0, R4, c[0x0][0x23c], -R106 ;  /* 0x00008f0004007a23 */ /* 0x000fc4000001086a */
[----:B------:R-:W-:Y:S02]  /*12070*/  FFMA.FTZ R118, R48, c[0x0][0x23c], -R106 ;  /* 0x00008f0030767a23 */ /* 0x000fe4000001086a */
[----:B------:R-:W-:Y:S01]  /*12080*/  LDSM.16.MT88.4 R48, [R227+0xa000] ;  /* 0x00a00000e330783b */ /* 0x000fe20000004200 */
[----:B------:R-:W-:Y:S02]  /*12090*/  FFMA.FTZ R122, R56, c[0x0][0x23c], -R80 ;  /* 0x00008f00387a7a23 */ /* 0x000fe40000010850 */
[----:B------:R2:W3:Y:S01]  /*120a0*/  MUFU.EX2 R112, R6 ;  /* 0x0000000600707308 */ /* 0x0004e20000000800 */
[----:B------:R-:W-:Y:S01]  /*120b0*/  LDSM.16.MT88.4 R56, [R232+0xa800] ;  /* 0x00a80000e838783b */ /* 0x000fe20000004200 */
[--C-:B------:R-:W-:Y:S02]  /*120c0*/  FFMA.FTZ R115, R115, c[0x0][0x23c], -R106.reuse ;  /* 0x00008f0073737a23 */ /* 0x100fe4000001086a */
[----:B------:R-:W-:Y:S02]  /*120d0*/  FFMA.FTZ R116, R44, c[0x0][0x23c], -R106 ;  /* 0x00008f002c747a23 */ /* 0x000fe4000001086a */
[----:B------:R-:W-:-:S02]  /*120e0*/  FFMA.FTZ R120, R52, c[0x0][0x23c], -R80 ;  /* 0x00008f0034787a23 */ /* 0x000fc40000010850 */
[----:B------:R-:W4:Y:S01]  /*120f0*/  MUFU.EX2 R86, R86 ;  /* 0x0000005600567308 */ /* 0x000f220000000800 */
[-C--:B-1----:R-:W-:Y:S02]  /*12100*/  FMUL.FTZ R12, R160, R114.reuse ;  /* 0x00000072a00c7220 */ /* 0x082fe40000410000 */
[-C--:B------:R-:W-:Y:S02]  /*12110*/  FMUL.FTZ R13, R161, R114.reuse ;  /* 0x00000072a10d7220 */ /* 0x080fe40000410000 */
[-C--:B------:R-:W-:Y:S02]  /*12120*/  FMUL.FTZ R156, R156, R114.reuse ;  /* 0x000000729c9c7220 */ /* 0x080fe40000410000 */
[----:B------:R-:W-:Y:S01]  /*12130*/  FMUL.FTZ R157, R157, R114 ;  /* 0x000000729d9d7220 */ /* 0x000fe20000410000 */
[----:B--2---:R-:W1:Y:S01]  /*12140*/  LDSM.16.MT88.4 R4, [R229+0xa000] ;  /* 0x00a00000e504783b */ /* 0x004e620000004200 */
[----:B------:R-:W2:Y:S01]  /*12150*/  MUFU.EX2 R82, R82 ;  /* 0x0000005200527308 */ /* 0x000ea20000000800 */
[----:B---3--:R-:W-:-:S02]  /*12160*/  FMUL.FTZ R14, R162, R112 ;  /* 0x00000070a20e7220 */ /* 0x008fc40000410000 */
[-C--:B------:R-:W-:Y:S02]  /*12170*/  FMUL.FTZ R15, R163, R112.reuse ;  /* 0x00000070a30f7220 */ /* 0x080fe40000410000 */
[----:B------:R-:W-:Y:S01]  /*12180*/  FMUL.FTZ R158, R158, R112 ;  /* 0x000000709e9e7220 */ /* 0x000fe20000410000 */
[----:B----4-:R-:W-:Y:S02]  /*12190*/  F2FP.BF16.PACK_AB R8, R86, R104 ;  /* 0x000000685608723e */ /* 0x010fe400000010ff */
[----:B------:R-:W-:Y:S01]  /*121a0*/  MUFU.EX2 R78, R78 ;  /* 0x0000004e004e7308 */ /* 0x000fe20000000800 */
[----:B------:R-:W-:Y:S02]  /*121b0*/  FMUL.FTZ R159, R159, R112 ;  /* 0x000000709f9f7220 */ /* 0x000fe40000410000 */
[--C-:B------:R-:W-:Y:S02]  /*121c0*/  FFMA.FTZ R124, R60, c[0x0][0x23c], -R80.reuse ;  /* 0x00008f003c7c7a23 */ /* 0x100fe40000010850 */
[----:B------:R-:W-:Y:S01]  /*121d0*/  FFMA.FTZ R126, R68, c[0x0][0x23c], -R80 ;  /* 0x00008f00447e7a23 */ /* 0x000fe20000010850 */
[----:B------:R-:W3:Y:S01]  /*121e0*/  LDSM.16.MT88.4 R60, [R229+0xa800] ;  /* 0x00a80000e53c783b */ /* 0x000ee20000004200 */
[----:B------:R-:W-:Y:S01]  /*121f0*/  FMUL.FTZ R44, R132, R114 ;  /* 0x00000072842c7220 */ /* 0x000fe20000410000 */
[----:B------:R-:W4:Y:S01]  /*12200*/  MUFU.EX2 R76, R76 ;  /* 0x0000004c004c7308 */ /* 0x000f220000000800 */
[----:B--2---:R-:W-:Y:S01]  /*12210*/  F2FP.BF16.PACK_AB R10, R82, R84 ;  /* 0x00000054520a723e */ /* 0x004fe200000010ff */
[----:B------:R-:W-:-:S02]  /*12220*/  FMUL.FTZ R45, R133, R114 ;  /* 0x00000072852d7220 */ /* 0x000fc40000410000 */
[-C--:B------:R-:W-:Y:S02]  /*12230*/  FMUL.FTZ R46, R134, R112.reuse ;  /* 0x00000070862e7220 */ /* 0x080fe40000410000 */
[----:B------:R-:W-:Y:S02]  /*12240*/  FMUL.FTZ R47, R135, R112 ;  /* 0x00000070872f7220 */ /* 0x000fe40000410000 */
[----:B------:R-:W-:Y:S01]  /*12250*/  MUFU.EX2 R3, R3 ;  /* 0x0000000300037308 */ /* 0x000fe20000000800 */
[-C--:B------:R-:W-:Y:S02]  /*12260*/  FMUL.FTZ R152, R152, R114.reuse ;  /* 0x0000007298987220 */ /* 0x080fe40000410000 */
[----:B------:R-:W-:Y:S02]  /*12270*/  FMUL.FTZ R153, R153, R114 ;  /* 0x0000007299997220 */ /* 0x000fe40000410000 */
[-C--:B------:R-:W-:Y:S02]  /*12280*/  FMUL.FTZ R154, R154, R112.reuse ;  /* 0x000000709a9a7220 */ /* 0x080fe40000410000 */
[----:B------:R-:W-:Y:S01]  /*12290*/  FMUL.FTZ R155, R155, R112 ;  /* 0x000000709b9b7220 */ /* 0x000fe20000410000 */
[----:B------:R-:W2:Y:S01]  /*122a0*/  MUFU.EX2 R2, R2 ;  /* 0x0000000200027308 */ /* 0x000ea20000000800 */
[----:B----4-:R-:W-:Y:S01]  /*122b0*/  F2FP.BF16.PACK_AB R9, R76, R78 ;  /* 0x0000004e4c09723e */ /* 0x010fe200000010ff */
[----:B------:R-:W-:-:S02]  /*122c0*/  FMUL.FTZ R52, R136, R114 ;  /* 0x0000007288347220 */ /* 0x000fc40000410000 */
[----:B------:R-:W-:Y:S02]  /*122d0*/  FMUL.FTZ R53, R137, R114 ;  /* 0x0000007289357220 */ /* 0x000fe40000410000 */
[-C--:B------:R-:W-:Y:S02]  /*122e0*/  FMUL.FTZ R54, R138, R112.reuse ;  /* 0x000000708a367220 */ /* 0x080fe40000410000 */
[----:B------:R-:W-:Y:S01]  /*122f0*/  MUFU.EX2 R0, R0 ;  /* 0x0000000000007308 */ /* 0x000fe20000000800 */
[----:B------:R-:W-:Y:S02]  /*12300*/  FMUL.FTZ R55, R139, R112 ;  /* 0x000000708b377220 */ /* 0x000fe40000410000 */
[-C--:B------:R-:W-:Y:S02]  /*12310*/  FMUL.FTZ R148, R148, R114.reuse ;  /* 0x0000007294947220 */ /* 0x080fe40000410000 */
[----:B------:R-:W-:Y:S02]  /*12320*/  FMUL.FTZ R149, R149, R114 ;  /* 0x0000007295957220 */ /* 0x000fe40000410000 */
[-C--:B------:R-:W-:Y:S01]  /*12330*/  FMUL.FTZ R150, R150, R112.reuse ;  /* 0x0000007096967220 */ /* 0x080fe20000410000 */
[----:B--2---:R-:W-:Y:S01]  /*12340*/  F2FP.BF16.PACK_AB R11, R2, R3 ;  /* 0x00000003020b723e */ /* 0x004fe200000010ff */
[----:B------:R-:W2:Y:S01]  /*12350*/  MUFU.EX2 R115, R115 ;  /* 0x0000007300737308 */ /* 0x000ea20000000800 */
[----:B------:R-:W-:-:S02]  /*12360*/  FMUL.FTZ R151, R151, R112 ;  /* 0x0000007097977220 */ /* 0x000fc40000410000 */
[-C--:B------:R-:W-:Y:S02]  /*12370*/  FMUL.FTZ R64, R140, R114.reuse ;  /* 0x000000728c407220 */ /* 0x080fe40000410000 */
[----:B------:R-:W-:Y:S01]  /*12380*/  FMUL.FTZ R65, R141, R114 ;  /* 0x000000728d417220 */ /* 0x000fe20000410000 */
[C---:B------:R-:W-:Y:S01]  /*12390*/  HMMA.16816.F32.BF16 R12, R8.reuse, R36, R12 ;  /* 0x00000024080c723c */ /* 0x040fe2000004180c */
[-C--:B------:R-:W-:Y:S01]  /*123a0*/  FMUL.FTZ R66, R142, R112.reuse ;  /* 0x000000708e427220 */ /* 0x080fe20000410000 */
[----:B------:R-:W-:Y:S01]  /*123b0*/  MUFU.EX2 R116, R116 ;  /* 0x0000007400747308 */ /* 0x000fe20000000800 */
[----:B------:R-:W-:Y:S02]  /*123c0*/  FMUL.FTZ R67, R143, R112 ;  /* 0x000000708f437220 */ /* 0x000fe40000410000 */
[-C--:B------:R-:W-:Y:S02]  /*123d0*/  FMUL.FTZ R144, R144, R114.reuse ;  /* 0x0000007290907220 */ /* 0x080fe40000410000 */
[----:B------:R-:W-:Y:S01]  /*123e0*/  FMUL.FTZ R145, R145, R114 ;  /* 0x0000007291917220 */ /* 0x000fe20000410000 */
[----:B------:R-:W-:Y:S01]  /*123f0*/  HMMA.16816.F32.BF16 R36, R8, R38, R156 ;  /* 0x000000260824723c */ /* 0x000fe2000004189c */
[-C--:B------:R-:W-:Y:S01]  /*12400*/  FMUL.FTZ R146, R146, R112.reuse ;  /* 0x0000007092927220 */ /* 0x080fe20000410000 */
[----:B------:R-:W4:Y:S01]  /*12410*/  MUFU.EX2 R118, R118 ;  /* 0x0000007600767308 */ /* 0x000f220000000800 */
[----:B------:R-:W-:Y:S01]  /*12420*/  FMUL.FTZ R147, R147, R112 ;  /* 0x0000007093937220 */ /* 0x000fe20000410000 */
[----:B--2---:R-:W-:Y:S01]  /*12430*/  F2FP.BF16.PACK_AB R68, R115, R0 ;  /* 0x000000007344723e */ /* 0x004fe200000010ff */
[----:B------:R-:W-:-:S02]  /*12440*/  FFMA.FTZ R130, R69, c[0x0][0x23c], -R106 ;  /* 0x00008f0045827a23 */ /* 0x000fc4000001086a */
[--C-:B------:R-:W-:Y:S01]  /*12450*/  FFMA.FTZ R128, R73, c[0x0][0x23c], -R106.reuse ;  /* 0x00008f0049807a23 */ /* 0x100fe2000001086a */
[C---:B-1----:R-:W-:Y:S01]  /*12460*/  HMMA.16816.F32.BF16 R44, R8.reuse, R4, R44 ;  /* 0x00000004082c723c */ /* 0x042fe2000004182c */
[--C-:B------:R-:W-:Y:S01]  /*12470*/  FFMA.FTZ R132, R72, c[0x0][0x23c], -R106.reuse ;  /* 0x00008f0048847a23 */ /* 0x100fe2000001086a */
[----:B------:R-:W-:Y:S01]  /*12480*/  MUFU.EX2 R120, R120 ;  /* 0x0000007800787308 */ /* 0x000fe20000000800 */
[----:B------:R-:W-:Y:S01]  /*12490*/  LDSM.16.MT88.4 R72, [R227+0xa800] ;  /* 0x00a80000e348783b */ /* 0x000fe20000004200 */
[----:B------:R-:W-:Y:S02]  /*124a0*/  FFMA.FTZ R133, R178, c[0x0][0x23c], -R106 ;  /* 0x00008f00b2857a23 */ /* 0x000fe4000001086a */
[--C-:B------:R-:W-:Y:S02]  /*124b0*/  FFMA.FTZ R134, R174, c[0x0][0x23c], -R80.reuse ;  /* 0x00008f00ae867a23 */ /* 0x100fe40000010850 */
[----:B------:R-:W-:Y:S01]  /*124c0*/  HMMA.16816.F32.BF16 R4, R8, R6, R152 ;  /* 0x000000060804723c */ /* 0x000fe20000041898 */
[--C-:B------:R-:W-:Y:S01]  /*124d0*/  FFMA.FTZ R135, R251, c[0x0][0x23c], -R80.reuse ;  /* 0x00008f00fb877a23 */ /* 0x100fe20000010850 */
[----:B------:R-:W1:Y:S01]  /*124e0*/  MUFU.EX2 R122, R122 ;  /* 0x0000007a007a7308 */ /* 0x000e620000000800 */
[----:B----4-:R-:W-:Y:S01]  /*124f0*/  F2FP.BF16.PACK_AB R70, R118, R116 ;  /* 0x000000747646723e */ /* 0x010fe200000010ff */
[----:B------:R-:W-:-:S02]  /*12500*/  FFMA.FTZ R136, R172, c[0x0][0x23c], -R80 ;  /* 0x00008f00ac887a23 */ /* 0x000fc40000010850 */
[----:B------:R-:W-:Y:S02]  /*12510*/  FFMA.FTZ R137, R250, c[0x0][0x23c], -R80 ;  /* 0x00008f00fa897a23 */ /* 0x000fe40000010850 */
[C---:B------:R-:W-:Y:S01]  /*12520*/  HMMA.16816.F32.BF16 R52, R8.reuse, R40, R52 ;  /* 0x000000280834723c */ /* 0x040fe20000041834 */
[--C-:B------:R-:W-:Y:S01]  /*12530*/  FFMA.FTZ R139, R170, c[0x0][0x23c], -R106.reuse ;  /* 0x00008f00aa8b7a23 */ /* 0x100fe2000001086a */
[----:B------:R-:W-:Y:S01]  /*12540*/  MUFU.EX2 R124, R124 ;  /* 0x0000007c007c7308 */ /* 0x000fe20000000800 */
[--C-:B------:R-:W-:Y:S02]  /*12550*/  FFMA.FTZ R138, R249, c[0x0][0x23c], -R106.reuse ;  /* 0x00008f00f98a7a23 */ /* 0x100fe4000001086a */
[--C-:B------:R-:W-:Y:S02]  /*12560*/  FFMA.FTZ R140, R168, c[0x0][0x23c], -R106.reuse ;  /* 0x00008f00a88c7a23 */ /* 0x100fe4000001086a */
[----:B------:R-:W-:Y:S01]  /*12570*/  FFMA.FTZ R141, R243, c[0x0][0x23c], -R106 ;  /* 0x00008f00f38d7a23 */ /* 0x000fe2000001086a */
[----:B------:R-:W-:Y:S01]  /*12580*/  HMMA.16816.F32.BF16 R40, R8, R42, R148 ;  /* 0x0000002a0828723c */ /* 0x000fe20000041894 */
[--C-:B------:R-:W-:Y:S01]  /*12590*/  FFMA.FTZ R142, R164, c[0x0][0x23c], -R80.reuse ;  /* 0x00008f00a48e7a23 */ /* 0x100fe20000010850 */
[----:B------:R-:W2:Y:S01]  /*125a0*/  MUFU.EX2 R126, R126 ;  /* 0x0000007e007e7308 */ /* 0x000ea20000000800 */
[----:B-1----:R-:W-:Y:S01]  /*125b0*/  F2FP.BF16.PACK_AB R69, R122, R120 ;  /* 0x000000787a45723e */ /* 0x002fe200000010ff */
[----:B------:R-:W-:-:S02]  /*125c0*/  FFMA.FTZ R143, R241, c[0x0][0x23c], -R80 ;  /* 0x00008f00f18f7a23 */ /* 0x000fc40000010850 */
[----:B------:R-:W-:Y:S02]  /*125d0*/  FFMA.FTZ R152, R217, c[0x0][0x23c], -R80 ;  /* 0x00008f00d9987a23 */ /* 0x000fe40000010850 */
[C---:B------:R-:W-:Y:S01]  /*125e0*/  HMMA.16816.F32.BF16 R64, R8.reuse, R48, R64 ;  /* 0x000000300840723c */ /* 0x040fe20000041840 */
[--C-:B------:R-:W-:Y:S01]  /*125f0*/  FFMA.FTZ R148, R242, c[0x0][0x23c], -R106.reuse ;  /* 0x00008f00f2947a23 */ /* 0x100fe2000001086a */
[----:B------:R-:W-:Y:S01]  /*12600*/  MUFU.EX2 R130, R130 ;  /* 0x0000008200827308 */ /* 0x000fe20000000800 */
[----:B------:R-:W-:Y:S02]  /*12610*/  FFMA.FTZ R149, R215, c[0x0][0x23c], -R106 ;  /* 0x00008f00d7957a23 */ /* 0x000fe4000001086a */
[--C-:B------:R-:W-:Y:S02]  /*12620*/  FFMA.FTZ R150, R218, c[0x0][0x23c], -R80.reuse ;  /* 0x00008f00da967a23 */ /* 0x100fe40000010850 */
[--C-:B------:R-:W-:Y:S01]  /*12630*/  FFMA.FTZ R151, R211, c[0x0][0x23c], -R80.reuse ;  /* 0x00008f00d3977a23 */ /* 0x100fe20000010850 */
[----:B------:R-:W-:Y:S01]  /*12640*/  HMMA.16816.F32.BF16 R8, R8, R50, R144 ;  /* 0x000000320808723c */ /* 0x000fe20000041890 */
[----:B------:R-:W1:Y:S01]  /*12650*/  LDSM.16.MT88.4 R48, [R228+0xa800] ;  /* 0x00a80000e430783b */ /* 0x000e620000004200 */
[----:B--2---:R-:W-:Y:S01]  /*12660*/  F2FP.BF16.PACK_AB R71, R126, R124 ;  /* 0x0000007c7e47723e */ /* 0x004fe200000010ff */
[----:B------:R-:W2:Y:S01]  /*12670*/  MUFU.EX2 R128, R128 ;  /* 0x0000008000807308 */ /* 0x000ea20000000800 */
[----:B------:R-:W-:-:S02]  /*12680*/  FFMA.FTZ R153, R209, c[0x0][0x23c], -R80 ;  /* 0x00008f00d1997a23 */ /* 0x000fc40000010850 */
[----:B------:R-:W-:Y:S02]  /*12690*/  FFMA.FTZ R155, R214, c[0x0][0x23c], -R106 ;  /* 0x00008f00d69b7a23 */ /* 0x000fe4000001086a */
[--C-:B------:R-:W-:Y:S01]  /*126a0*/  FFMA.FTZ R144, R252, c[0x0][0x23c], -R80.reuse ;  /* 0x00008f00fc907a23 */ /* 0x100fe20000010850 */
[C---:B------:R-:W-:Y:S01]  /*126b0*/  HMMA.16816.F32.BF16 R12, R68.reuse, R56, R12 ;  /* 0x00000038440c723c */ /* 0x040fe2000004180c */
[----:B------:R-:W-:Y:S01]  /*126c0*/  FFMA.FTZ R145, R219, c[0x0][0x23c], -R80 ;  /* 0x00008f00db917a23 */ /* 0x000fe20000010850 */
[----:B------:R-:W-:Y:S01]  /*126d0*/  MUFU.EX2 R132, R132 ;  /* 0x0000008400847308 */ /* 0x000fe20000000800 */
[--C-:B------:R-:W-:Y:S02]  /*126e0*/  FFMA.FTZ R147, R244, c[0x0][0x23c], -R106.reuse ;  /* 0x00008f00f4937a23 */ /* 0x100fe4000001086a */
[--C-:B------:R-:W-:Y:S02]  /*126f0*/  FFMA.FTZ R146, R216, c[0x0][0x23c], -R106.reuse ;  /* 0x00008f00d8927a23 */ /* 0x100fe4000001086a */
[--C-:B------:R-:W-:Y:S01]  /*12700*/  FFMA.FTZ R154, R206, c[0x0][0x23c], -R106.reuse ;  /* 0x00008f00ce9a7a23 */ /* 0x100fe2000001086a */
[----:B------:R-:W-:Y:S01]  /*12710*/  HMMA.16816.F32.BF16 R36, R68, R58, R36 ;  /* 0x0000003a4424723c */ /* 0x000fe20000041824 */
[----:B------:R-:W4:Y:S01]  /*12720*/  LDSM.16.MT88.4 R56, [R232+0xb000] ;  /* 0x00b00000e838783b */ /* 0x000f220000004200 */
[----:B------:R-:W-:Y:S01]  /*12730*/  MUFU.EX2 R133, R133 ;  /* 0x0000008500857308 */ /* 0x000fe20000000800 */
[----:B------:R-:W-:-:S02]  /*12740*/  FFMA.FTZ R156, R210, c[0x0][0x23c], -R106 ;  /* 0x00008f00d29c7a23 */ /* 0x000fc4000001086a */
[----:B------:R-:W-:Y:S02]  /*12750*/  FFMA.FTZ R157, R205, c[0x0][0x23c], -R106 ;  /* 0x00008f00cd9d7a23 */ /* 0x000fe4000001086a */
[--C-:B------:R-:W-:Y:S01]  /*12760*/  FFMA.FTZ R158, R208, c[0x0][0x23c], -R80.reuse ;  /* 0x00008f00d09e7a23 */ /* 0x100fe20000010850 */
[C---:B---3--:R-:W-:Y:S01]  /*12770*/  HMMA.16816.F32.BF16 R44, R68.reuse, R60, R44 ;  /* 0x0000003c442c723c */ /* 0x048fe2000004182c */
[--C-:B------:R-:W-:Y:S01]  /*12780*/  FFMA.FTZ R159, R203, c[0x0][0x23c], -R80.reuse ;  /* 0x00008f00cb9f7a23 */ /* 0x100fe20000010850 */
[----:B------:R-:W-:Y:S01]  /*12790*/  MUFU.EX2 R134, R134 ;  /* 0x0000008600867308 */ /* 0x000fe20000000800 */
[--C-:B------:R-:W-:Y:S02]  /*127a0*/  FFMA.FTZ R160, R207, c[0x0][0x23c], -R80.reuse ;  /* 0x00008f00cfa07a23 */ /* 0x100fe40000010850 */
[----:B------:R-:W-:Y:S02]  /*127b0*/  FFMA.FTZ R161, R202, c[0x0][0x23c], -R80 ;  /* 0x00008f00caa17a23 */ /* 0x000fe40000010850 */
[--C-:B------:R-:W-:Y:S01]  /*127c0*/  FFMA.FTZ R163, R204, c[0x0][0x23c], -R106.reuse ;  /* 0x00008f00cca37a23 */ /* 0x100fe2000001086a */
[----:B------:R-:W-:Y:S01]  /*127d0*/  HMMA.16816.F32.BF16 R4, R68, R62, R4 ;  /* 0x0000003e4404723c */ /* 0x000fe20000041804 */
[----:B------:R-:W3:Y:S01]  /*127e0*/  LDSM.16.MT88.4 R60, [R229+0xb000] ;  /* 0x00b00000e53c783b */ /* 0x000ee20000004200 */
[----:B------:R-:W2:Y:S01]  /*127f0*/  MUFU.EX2 R135, R135 ;  /* 0x0000008700877308 */ /* 0x000ea20000000800 */
[----:B------:R-:W-:-:S02]  /*12800*/  FFMA.FTZ R162, R199, c[0x0][0x23c], -R106 ;  /* 0x00008f00c7a27a23 */ /* 0x000fc4000001086a */
[--C-:B------:R-:W-:Y:S02]  /*12810*/  FFMA.FTZ R164, R201, c[0x0][0x23c], -R106.reuse ;  /* 0x00008f00c9a47a23 */ /* 0x100fe4000001086a */
[----:B------:R-:W-:Y:S01]  /*12820*/  FFMA.FTZ R168, R197, c[0x0][0x23c], -R106 ;  /* 0x00008f00c5a87a23 */ /* 0x000fe2000001086a */
[C---:B-1----:R-:W-:Y:S01]  /*12830*/  HMMA.16816.F32.BF16 R52, R68.reuse, R48, R52 ;  /* 0x000000304434723c */ /* 0x042fe20000041834 */
[--C-:B------:R-:W-:Y:S01]  /*12840*/  FFMA.FTZ R170, R200, c[0x0][0x23c], -R80.reuse ;  /* 0x00008f00c8aa7a23 */ /* 0x100fe20000010850 */
[----:B------:R-:W-:Y:S01]  /*12850*/  MUFU.EX2 R136, R136 ;  /* 0x0000008800887308 */ /* 0x000fe20000000800 */
[--C-:B------:R-:W-:Y:S02]  /*12860*/  FFMA.FTZ R172, R195, c[0x0][0x23c], -R80.reuse ;  /* 0x00008f00c3ac7a23 */ /* 0x100fe40000010850 */
[--C-:B------:R-:W-:Y:S02]  /*12870*/  FFMA.FTZ R174, R198, c[0x0][0x23c], -R80.reuse ;  /* 0x00008f00c6ae7a23 */ /* 0x100fe40000010850 */
[----:B------:R-:W-:Y:S01]  /*12880*/  FFMA.FTZ R178, R194, c[0x0][0x23c], -R80 ;  /* 0x00008f00c2b27a23 */ /* 0x000fe20000010850 */
[----:B------:R-:W-:Y:S01]  /*12890*/  HMMA.16816.F32.BF16 R40, R68, R50, R40 ;  /* 0x000000324428723c */ /* 0x000fe20000041828 */
[----:B------:R-:W1:Y:S01]  /*128a0*/  LDSM.16.MT88.4 R48, [R228+0xb000] ;  /* 0x00b00000e430783b */ /* 0x000e620000004200 */
[----:B------:R-:W2:Y:S01]  /*128b0*/  MUFU.EX2 R137, R137 ;  /* 0x0000008900897308 */ /* 0x000ea20000000800 */
[----:B------:R-:W-:-:S02]  /*128c0*/  FFMA.FTZ R182, R187, c[0x0][0x23c], -R106 ;  /* 0x00008f00bbb67a23 */ /* 0x000fc4000001086a */
[--C-:B------:R-:W-:Y:S02]  /*128d0*/  FFMA.FTZ R179, R196, c[0x0][0x23c], -R106.reuse ;  /* 0x00008f00c4b37a23 */ /* 0x100fe4000001086a */
        /* <DEDUP_REMOVED lines=8> */
[----:B------:R-:W1:Y:S01]  /*12960*/  LDSM.16.MT88.4 R72, [R227+0xb000] ;  /* 0x00b00000e348783b */ /* 0x000e620000004200 */
[----:B------:R-:W1:Y:S01]  /*12970*/  MUFU.EX2 R138, R138 ;  /* 0x0000008a008a7308 */ /* 0x000e620000000800 */
[----:B------:R-:W-:-:S02]  /*12980*/  FFMA.FTZ R195, R25, c[0x0][0x23c], -R80 ;  /* 0x00008f0019c37a23 */ /* 0x000fc40000010850 */
[--C-:B------:R-:W-:Y:S02]  /*12990*/  FFMA.FTZ R184, R184, c[0x0][0x23c], -R106.reuse ;  /* 0x00008f00b8b87a23 */ /* 0x100fe4000001086a */
[----:B--2---:R-:W-:Y:S01]  /*129a0*/  F2FP.BF16.PACK_AB R68, R128, R130 ;  /* 0x000000828044723e */ /* 0x004fe200000010ff */
[--C-:B------:R-:W-:Y:S01]  /*129b0*/  FFMA.FTZ R196, R31, c[0x0][0x23c], -R106.reuse ;  /* 0x00008f001fc47a23 */ /* 0x100fe2000001086a */
[----:B------:R-:W-:Y:S01]  /*129c0*/  F2FP.BF16.PACK_AB R69, R135, R134 ;  /* 0x000000868745723e */ /* 0x000fe200000010ff */
[----:B------:R-:W-:Y:S01]  /*129d0*/  MUFU.EX2 R140, R140 ;  /* 0x0000008c008c7308 */ /* 0x000fe20000000800 */
[----:B------:R-:W-:Y:S01]  /*129e0*/  F2FP.BF16.PACK_AB R70, R133, R132 ;  /* 0x000000848546723e */ /* 0x000fe200000010ff */
[--C-:B------:R-:W-:Y:S01]  /*129f0*/  FFMA.FTZ R197, R22, c[0x0][0x23c], -R106.reuse ;  /* 0x00008f0016c57a23 */ /* 0x100fe2000001086a */
[----:B------:R-:W-:Y:S01]  /*12a00*/  F2FP.BF16.PACK_AB R71, R137, R136 ;  /* 0x000000888947723e */ /* 0x000fe200000010ff */
[----:B------:R-:W-:Y:S02]  /*12a10*/  FFMA.FTZ R198, R23, c[0x0][0x23c], -R106 ;  /* 0x00008f0017c67a23 */ /* 0x000fe4000001086a */
[----:B------:R-:W-:-:S02]  /*12a20*/  FFMA.FTZ R199, R20, c[0x0][0x23c], -R80 ;  /* 0x00008f0014c77a23 */ /* 0x000fc40000010850 */
[----:B------:R-:W-:Y:S01]  /*12a30*/  MUFU.EX2 R141, R141 ;  /* 0x0000008d008d7308 */ /* 0x000fe20000000800 */
[--C-:B------:R-:W-:Y:S01]  /*12a40*/  FFMA.FTZ R200, R27, c[0x0][0x23c], -R80.reuse ;  /* 0x00008f001bc87a23 */ /* 0x100fe20000010850 */
[C---:B----4-:R-:W-:Y:S01]  /*12a50*/  HMMA.16816.F32.BF16 R12, R68.reuse, R56, R12 ;  /* 0x00000038440c723c */ /* 0x050fe2000004180c */
[--C-:B------:R-:W-:Y:S02]  /*12a60*/  FFMA.FTZ R201, R16, c[0x0][0x23c], -R80.reuse ;  /* 0x00008f0010c97a23 */ /* 0x100fe40000010850 */
[----:B------:R-:W-:Y:S02]  /*12a70*/  FFMA.FTZ R202, R21, c[0x0][0x23c], -R80 ;  /* 0x00008f0015ca7a23 */ /* 0x000fe40000010850 */
[----:B------:R-:W-:Y:S01]  /*12a80*/  LDSM.16.MT88.4 R20, [R228+0xe000] ;  /* 0x00e00000e414783b */ /* 0x000fe20000004200 */
[----:B------:R-:W-:Y:S01]  /*12a90*/  MUFU.EX2 R142, R142 ;  /* 0x0000008e008e7308 */ /* 0x000fe20000000800 */
[----:B------:R-:W-:Y:S01]  /*12aa0*/  FFMA.FTZ R104, R248, R114, R104 ;  /* 0x00000072f8687223 */ /* 0x000fe20000010068 */
[----:B------:R-:W-:Y:S01]  /*12ab0*/  HMMA.16816.F32.BF16 R36, R68, R58, R36 ;  /* 0x0000003a4424723c */ /* 0x000fe20000041824 */
[----:B------:R-:W2:Y:S01]  /*12ac0*/  LDSM.16.MT88.4 R56, [R232+0xb800] ;  /* 0x00b80000e838783b */ /* 0x000ea20000004200 */
[----:B------:R-:W-:-:S02]  /*12ad0*/  FFMA.FTZ R78, R247, R112, R78 ;  /* 0x00000070f74e7223 */ /* 0x000fc4000001004e */
[----:B------:R-:W-:Y:S02]  /*12ae0*/  FADD.FTZ R104, R86, R104 ;  /* 0x0000006856687221 */ /* 0x000fe40000010000 */
[----:B------:R-:W4:Y:S01]  /*12af0*/  MUFU.EX2 R143, R143 ;  /* 0x0000008f008f7308 */ /* 0x000f220000000800 */
[----:B------:R-:W-:Y:S01]  /*12b00*/  FADD.FTZ R78, R76, R78 ;  /* 0x0000004e4c4e7221 */ /* 0x000fe20000010000 */
[C---:B---3--:R-:W-:Y:S01]  /*12b10*/  HMMA.16816.F32.BF16 R44, R68.reuse, R60, R44 ;  /* 0x0000003c442c723c */ /* 0x048fe2000004182c */
[----:B------:R-:W-:Y:S02]  /*12b20*/  FADD.FTZ R84, R84, R104 ;  /* 0x0000006854547221 */ /* 0x000fe40000010000 */
[----:B------:R-:W-:Y:S02]  /*12b30*/  FADD.FTZ R3, R3, R78 ;  /* 0x0000004e03037221 */ /* 0x000fe40000010000 */
[----:B------:R-:W-:Y:S01]  /*12b40*/  FFMA.FTZ R89, R89, c[0x0][0x23c], -R106 ;  /* 0x00008f0059597a23 */ /* 0x000fe2000001086a */
[----:B------:R-:W-:Y:S01]  /*12b50*/  MUFU.EX2 R144, R144 ;  /* 0x0000009000907308 */ /* 0x000fe20000000800 */
[--C-:B------:R-:W-:Y:S01]  /*12b60*/  FFMA.FTZ R88, R88, c[0x0][0x23c], -R80.reuse ;  /* 0x00008f0058587a23 */ /* 0x100fe20000010850 */
[----:B------:R-:W-:Y:S01]  /*12b70*/  HMMA.16816.F32.BF16 R4, R68, R62, R4 ;  /* 0x0000003e4404723c */ /* 0x000fe20000041804 */
[----:B------:R-:W3:Y:S01]  /*12b80*/  LDSM.16.MT88.4 R60, [R229+0xb800] ;  /* 0x00b80000e53c783b */ /* 0x000ee20000004200 */
[----:B------:R-:W-:-:S02]  /*12b90*/  FFMA.FTZ R129, R129, c[0x0][0x23c], -R80 ;  /* 0x00008f0081817a23 */ /* 0x000fc40000010850 */
[--C-:B------:R-:W-:Y:S02]  /*12ba0*/  FFMA.FTZ R91, R91, c[0x0][0x23c], -R80.reuse ;  /* 0x00008f005b5b7a23 */ /* 0x100fe40000010850 */
[----:B------:R-:W2:Y:S01]  /*12bb0*/  MUFU.EX2 R145, R145 ;  /* 0x0000009100917308 */ /* 0x000ea20000000800 */
[----:B------:R-:W-:Y:S01]  /*12bc0*/  FFMA.FTZ R125, R125, c[0x0][0x23c], -R80 ;  /* 0x00008f007d7d7a23 */ /* 0x000fe20000010850 */
[C---:B-1----:R-:W-:Y:S01]  /*12bd0*/  HMMA.16816.F32.BF16 R52, R68.reuse, R48, R52 ;  /* 0x000000304434723c */ /* 0x042fe20000041834 */
[----:B------:R-:W-:Y:S02]  /*12be0*/  FADD.FTZ R84, R82, R84 ;  /* 0x0000005452547221 */ /* 0x000fe40000010000 */
[----:B------:R-:W-:Y:S02]  /*12bf0*/  FADD.FTZ R3, R2, R3 ;  /* 0x0000000302037221 */ /* 0x000fe40000010000 */
[----:B------:R-:W-:Y:S01]  /*12c00*/  FADD.FTZ R0, R0, R84 ;  /* 0x0000005400007221 */ /* 0x000fe20000010000 */
[----:B------:R-:W1:Y:S01]  /*12c10*/  MUFU.EX2 R147, R147 ;  /* 0x0000009300937308 */ /* 0x000e620000000800 */
[----:B------:R-:W-:Y:S01]  /*12c20*/  FADD.FTZ R120, R120, R3 ;  /* 0x0000000378787221 */ /* 0x000fe20000010000 */
[----:B------:R-:W-:Y:S01]  /*12c30*/  HMMA.16816.F32.BF16 R40, R68, R50, R40 ;  /* 0x000000324428723c */ /* 0x000fe20000041828 */
[----:B------:R-:W1:Y:S01]  /*12c40*/  LDSM.16.MT88.4 R48, [R228+0xb800] ;  /* 0x00b80000e430783b */ /* 0x000e620000004200 */
        /* <DEDUP_REMOVED lines=15> */
[----:B------:R-:W-:Y:S01]  /*12d40*/  F2FP.BF16.PACK_AB R68, R138, R139 ;  /* 0x0000008b8a44723e */ /* 0x000fe200000010ff */
[----:B------:R-:W-:Y:S01]  /*12d50*/  FADD.FTZ R134, R135, R134 ;  /* 0x0000008687867221 */ /* 0x000fe20000010000 */
[----:B----4-:R-:W-:Y:S01]  /*12d60*/  F2FP.BF16.PACK_AB R69, R143, R142 ;  /* 0x0000008e8f45723e */ /* 0x010fe200000010ff */
[----:B------:R-:W-:Y:S01]  /*12d70*/  FADD.FTZ R132, R132, R130 ;  /* 0x0000008284847221 */ /* 0x000fe20000010000 */
[----:B------:R-:W-:Y:S01]  /*12d80*/  F2FP.BF16.PACK_AB R70, R141, R140 ;  /* 0x0000008c8d46723e */ /* 0x000fe200000010ff */
[----:B------:R-:W-:Y:S01]  /*12d90*/  FADD.FTZ R136, R136, R134 ;  /* 0x0000008688887221 */ /* 0x000fe20000010000 */
[----:B--2---:R-:W-:Y:S01]  /*12da0*/  F2FP.BF16.PACK_AB R71, R145, R144 ;  /* 0x000000909147723e */ /* 0x004fe200000010ff */
[----:B------:R-:W2:Y:S01]  /*12db0*/  MUFU.EX2 R150, R150 ;  /* 0x0000009600967308 */ /* 0x000ea20000000800 */
[----:B------:R-:W-:-:S02]  /*12dc0*/  FADD.FTZ R132, R133, R132 ;  /* 0x0000008485847221 */ /* 0x000fc40000010000 */
[----:B------:R-:W-:Y:S02]  /*12dd0*/  FADD.FTZ R136, R137, R136 ;  /* 0x0000008889887221 */ /* 0x000fe40000010000 */
[----:B------:R-:W-:Y:S01]  /*12de0*/  FADD.FTZ R132, R139, R132 ;  /* 0x000000848b847221 */ /* 0x000fe20000010000 */
[C---:B------:R-:W-:Y:S01]  /*12df0*/  HMMA.16816.F32.BF16 R12, R68.reuse, R56, R12 ;  /* 0x00000038440c723c */ /* 0x040fe2000004180c */
[----:B------:R-:W-:Y:S01]  /*12e00*/  FADD.FTZ R136, R142, R136 ;  /* 0x000000888e887221 */ /* 0x000fe20000010000 */
[----:B------:R-:W4:Y:S01]  /*12e10*/  MUFU.EX2 R151, R151 ;  /* 0x0000009700977308 */ /* 0x000f220000000800 */
[----:B------:R-:W-:Y:S02]  /*12e20*/  FADD.FTZ R138, R138, R132 ;  /* 0x000000848a8a7221 */ /* 0x000fe40000010000 */
[----:B------:R-:W-:Y:S02]  /*12e30*/  FADD.FTZ R143, R143, R136 ;  /* 0x000000888f8f7221 */ /* 0x000fe40000010000 */
[----:B------:R-:W-:Y:S01]  /*12e40*/  FADD.FTZ R138, R140, R138 ;  /* 0x0000008a8c8a7221 */ /* 0x000fe20000010000 */
[----:B------:R-:W-:Y:S01]  /*12e50*/  HMMA.16816.F32.BF16 R36, R68, R58, R36 ;  /* 0x0000003a4424723c */ /* 0x000fe20000041824 */
[----:B------:R-:W4:Y:S01]  /*12e60*/  LDSM.16.MT88.4 R56, [R232+0xc000] ;  /* 0x00c00000e838783b */ /* 0x000f220000004200 */
[----:B------:R-:W-:Y:S01]  /*12e70*/  MUFU.EX2 R152, R152 ;  /* 0x0000009800987308 */ /* 0x000fe20000000800 */
[----:B------:R-:W-:-:S02]  /*12e80*/  FADD.FTZ R143, R144, R143 ;  /* 0x0000008f908f7221 */ /* 0x000fc40000010000 */
[----:B------:R-:W-:Y:S02]  /*12e90*/  FADD.FTZ R141, R141, R138 ;  /* 0x0000008a8d8d7221 */ /* 0x000fe40000010000 */
[----:B------:R-:W-:Y:S01]  /*12ea0*/  FADD.FTZ R145, R145, R143 ;  /* 0x0000008f91917221 */ /* 0x000fe20000010000 */
[C---:B---3--:R-:W-:Y:S01]  /*12eb0*/  HMMA.16816.F32.BF16 R44, R68.reuse, R60, R44 ;  /* 0x0000003c442c723c */ /* 0x048fe2000004182c */
[----:B-1----:R-:W-:Y:S01]  /*12ec0*/  FADD.FTZ R141, R147, R141 ;  /* 0x0000008d938d7221 */ /* 0x002fe20000010000 */
[----:B------:R-:W1:Y:S01]  /*12ed0*/  MUFU.EX2 R153, R153 ;  /* 0x0000009900997308 */ /* 0x000e620000000800 */
[----:B--2---:R-:W-:Y:S02]  /*12ee0*/  FADD.FTZ R145, R150, R145 ;  /* 0x0000009196917221 */ /* 0x004fe40000010000 */
[--C-:B------:R-:W-:Y:S02]  /*12ef0*/  FFMA.FTZ R3, R117, c[0x0][0x23c], -R80.reuse ;  /* 0x00008f0075037a23 */ /* 0x100fe40000010850 */
[--C-:B------:R-:W-:Y:S01]  /*12f00*/  FFMA.FTZ R93, R93, c[0x0][0x23c], -R80.reuse ;  /* 0x00008f005d5d7a23 */ /* 0x100fe20000010850 */
[----:B------:R-:W-:Y:S01]  /*12f10*/  HMMA.16816.F32.BF16 R4, R68, R62, R4 ;  /* 0x0000003e4404723c */ /* 0x000fe20000041804 */
[----:B------:R-:W2:Y:S01]  /*12f20*/  LDSM.16.MT88.4 R60, [R229+0xc000] ;  /* 0x00c00000e53c783b */ /* 0x000ea20000004200 */
[----:B------:R-:W3:Y:S01]  /*12f30*/  MUFU.EX2 R155, R155 ;  /* 0x0000009b009b7308 */ /* 0x000ee20000000800 */
[----:B------:R-:W-:-:S02]  /*12f40*/  FFMA.FTZ R121, R121, c[0x0][0x23c], -R80 ;  /* 0x00008f0079797a23 */ /* 0x000fc40000010850 */
[----:B------:R-:W-:Y:S02]  /*12f50*/  FFMA.FTZ R95, R95, c[0x0][0x23c], -R80 ;  /* 0x00008f005f5f7a23 */ /* 0x000fe40000010850 */
[--C-:B------:R-:W-:Y:S01]  /*12f60*/  FFMA.FTZ R78, R97, c[0x0][0x23c], -R106.reuse ;  /* 0x00008f00614e7a23 */ /* 0x100fe2000001086a */
[C---:B------:R-:W-:Y:S01]  /*12f70*/  HMMA.16816.F32.BF16 R52, R68.reuse, R48, R52 ;  /* 0x000000304434723c */ /* 0x040fe20000041834 */
[--C-:B------:R-:W-:Y:S01]  /*12f80*/  FFMA.FTZ R82, R123, c[0x0][0x23c], -R106.reuse ;  /* 0x00008f007b527a23 */ /* 0x100fe2000001086a */
[----:B------:R-:W-:Y:S01]  /*12f90*/  MUFU.EX2 R154, R154 ;  /* 0x0000009a009a7308 */ /* 0x000fe20000000800 */
[--C-:B------:R-:W-:Y:S02]  /*12fa0*/  FFMA.FTZ R84, R99, c[0x0][0x23c], -R106.reuse ;  /* 0x00008f0063547a23 */ /* 0x100fe4000001086a */
[--C-:B------:R-:W-:Y:S02]  /*12fb0*/  FFMA.FTZ R86, R119, c[0x0][0x23c], -R106.reuse ;  /* 0x00008f0077567a23 */ /* 0x100fe4000001086a */
[--C-:B------:R-:W-:Y:S01]  /*12fc0*/  FFMA.FTZ R97, R111, c[0x0][0x23c], -R106.reuse ;  /* 0x00008f006f617a23 */ /* 0x100fe2000001086a */
[----:B------:R-:W-:Y:S01]  /*12fd0*/  HMMA.16816.F32.BF16 R40, R68, R50, R40 ;  /* 0x000000324428723c */ /* 0x000fe20000041828 */
[----:B------:R-:W2:Y:S01]  /*12fe0*/  LDSM.16.MT88.4 R48, [R228+0xc000] ;  /* 0x00c00000e430783b */ /* 0x000ea20000004200 */
[----:B------:R-:W-:Y:S01]  /*12ff0*/  MUFU.EX2 R156, R156 ;  /* 0x0000009c009c7308 */ /* 0x000fe20000000800 */
[----:B------:R-:W-:-:S02]  /*13000*/  FFMA.FTZ R248, R107, c[0x0][0x23c], -R106 ;  /* 0x00008f006bf87a23 */ /* 0x000fc4000001086a */
[----:B------:R-:W-:-:S03]  /*13010*/  FFMA.FTZ R247, R105, c[0x0][0x23c], -R80 ;  /* 0x00008f0069f77a23 */ /* 0x000fc60000010850 */
[C---:B------:R-:W-:Y:S02]  /*13020*/  HMMA.16816.F32.BF16 R64, R68.reuse, R72, R64 ;  /* 0x000000484440723c */ /* 0x040fe40000041840 */
[----:B------:R-:W-:Y:S06]  /*13030*/  MUFU.EX2 R157, R157 ;  /* 0x0000009d009d7308 */ /* 0x000fec0000000800 */
[----:B------:R-:W-:Y:S01]  /*13040*/  HMMA.16816.F32.BF16 R8, R68, R74, R8 ;  /* 0x0000004a4408723c */ /* 0x000fe20000041808 */
[----:B------:R-:W2:Y:S01]  /*13050*/  LDSM.16.MT88.4 R72, [R227+0xc000] ;  /* 0x00c00000e348783b */ /* 0x000ea20000004200 */
[----:B------:R-:W3:Y:S05]  /*13060*/  MUFU.EX2 R158, R158 ;  /* 0x0000009e009e7308 */ /* 0x000eea0000000800 */
[C---:B------:R-:W-:Y:S01]  /*13070*/  F2FP.BF16.PACK_AB R68, R146.reuse, R147 ;  /* 0x000000939244723e */ /* 0x040fe200000010ff */
[----:B------:R-:W-:Y:S01]  /*13080*/  FADD.FTZ R146, R146, R141 ;  /* 0x0000008d92927221 */ /* 0x000fe20000010000 */
[----:B----4-:R-:W-:Y:S01]  /*13090*/  F2FP.BF16.PACK_AB R69, R151, R150 ;  /* 0x000000969745723e */ /* 0x010fe200000010ff */
[----:B------:R-:W4:Y:S01]  /*130a0*/  MUFU.EX2 R159, R159 ;  /* 0x0000009f009f7308 */ /* 0x000f220000000800 */
[----:B------:R-:W-:Y:S01]  /*130b0*/  F2FP.BF16.PACK_AB R70, R149, R148 ;  /* 0x000000949546723e */ /* 0x000fe200000010ff */
[----:B------:R-:W-:Y:S01]  /*130c0*/  FADD.FTZ R151, R151, R145 ;  /* 0x0000009197977221 */ /* 0x000fe20000010000 */
[----:B-1----:R-:W-:Y:S01]  /*130d0*/  F2FP.BF16.PACK_AB R71, R153, R152 ;  /* 0x000000989947723e */ /* 0x002fe200000010ff */
[----:B------:R-:W-:-:S02]  /*130e0*/  FADD.FTZ R146, R148, R146 ;  /* 0x0000009294927221 */ /* 0x000fc40000010000 */
[----:B------:R-:W-:Y:S02]  /*130f0*/  FADD.FTZ R151, R152, R151 ;  /* 0x0000009798977221 */ /* 0x000fe40000010000 */
[----:B------:R-:W-:Y:S01]  /*13100*/  MUFU.EX2 R160, R160 ;  /* 0x000000a000a07308 */ /* 0x000fe20000000800 */
[----:B------:R-:W-:Y:S01]  /*13110*/  FADD.FTZ R149, R149, R146 ;  /* 0x0000009295957221 */ /* 0x000fe20000010000 */
[C---:B------:R-:W-:Y:S01]  /*13120*/  HMMA.16816.F32.BF16 R12, R68.reuse, R56, R12 ;  /* 0x00000038440c723c */ /* 0x040fe2000004180c */
[----:B------:R-:W-:Y:S02]  /*13130*/  FADD.FTZ R153, R153, R151 ;  /* 0x0000009799997221 */ /* 0x000fe40000010000 */
[----:B---3--:R-:W-:Y:S02]  /*13140*/  FADD.FTZ R149, R155, R149 ;  /* 0x000000959b957221 */ /* 0x008fe40000010000 */
[----:B------:R-:W-:Y:S01]  /*13150*/  FADD.FTZ R153, R158, R153 ;  /* 0x000000999e997221 */ /* 0x000fe20000010000 */
[----:B------:R-:W1:Y:S02]  /*13160*/  MUFU.EX2 R161, R161 ;  /* 0x000000a100a17308 */ /* 0x000e640000000800 */
[C---:B------:R-:W-:Y:S01]  /*13170*/  HMMA.16816.F32.BF16 R36, R68.reuse, R58, R36 ;  /* 0x0000003a4424723c */ /* 0x040fe20000041824 */
[----:B------:R-:W3:Y:S05]  /*13180*/  LDSM.16.MT88.4 R56, [R232+0xc800] ;  /* 0x00c80000e838783b */ /* 0x000eea0000004200 */
[----:B------:R-:W1:Y:S02]  /*13190*/  MUFU.EX2 R163, R163 ;  /* 0x000000a300a37308 */ /* 0x000e640000000800 */
[C---:B--2---:R-:W-:Y:S06]  /*131a0*/  HMMA.16816.F32.BF16 R44, R68.reuse, R60, R44 ;  /* 0x0000003c442c723c */ /* 0x044fec000004182c */
[----:B------:R-:W-:Y:S02]  /*131b0*/  MUFU.EX2 R162, R162 ;  /* 0x000000a200a27308 */ /* 0x000fe40000000800 */
[C---:B------:R-:W-:Y:S01]  /*131c0*/  HMMA.16816.F32.BF16 R4, R68.reuse, R62, R4 ;  /* 0x0000003e4404723c */ /* 0x040fe20000041804 */
[----:B------:R-:W2:Y:S05]  /*131d0*/  LDSM.16.MT88.4 R60, [R229+0xc800] ;  /* 0x00c80000e53c783b */ /* 0x000eaa0000004200 */
[----:B------:R-:W-:Y:S02]  /*131e0*/  MUFU.EX2 R164, R164 ;  /* 0x000000a400a47308 */ /* 0x000fe40000000800 */
[C---:B------:R-:W-:Y:S06]  /*131f0*/  HMMA.16816.F32.BF16 R52, R68.reuse, R48, R52 ;  /* 0x000000304434723c */ /* 0x040fec0000041834 */
[----:B------:R-:W-:Y:S02]  /*13200*/  MUFU.EX2 R168, R168 ;  /* 0x000000a800a87308 */ /* 0x000fe40000000800 */
[C---:B------:R-:W-:Y:S01]  /*13210*/  HMMA.16816.F32.BF16 R40, R68.reuse, R50, R40 ;  /* 0x000000324428723c */ /* 0x040fe20000041828 */
[----:B------:R-:W2:Y:S05]  /*13220*/  LDSM.16.MT88.4 R48, [R228+0xc800] ;  /* 0x00c80000e430783b */ /* 0x000eaa0000004200 */
[----:B------:R-:W1:Y:S02]  /*13230*/  MUFU.EX2 R170, R170 ;  /* 0x000000aa00aa7308 */ /* 0x000e640000000800 */
[C---:B------:R-:W-:Y:S06]  /*13240*/  HMMA.16816.F32.BF16 R64, R68.reuse, R72, R64 ;  /* 0x000000484440723c */ /* 0x040fec0000041840 */
[----:B------:R-:W2:Y:S02]  /*13250*/  MUFU.EX2 R172, R172 ;  /* 0x000000ac00ac7308 */ /* 0x000ea40000000800 */
[----:B------:R-:W-:Y:S01]  /*13260*/  HMMA.16816.F32.BF16 R8, R68, R74, R8 ;  /* 0x0000004a4408723c */ /* 0x000fe20000041808 */
[----:B------:R-:W2:Y:S05]  /*13270*/  LDSM.16.MT88.4 R72, [R227+0xc800] ;  /* 0x00c80000e348783b */ /* 0x000eaa0000004200 */
[----:B------:R-:W-:Y:S01]  /*13280*/  MUFU.EX2 R174, R174 ;  /* 0x000000ae00ae7308 */ /* 0x000fe20000000800 */
[C---:B------:R-:W-:Y:S01]  /*13290*/  F2FP.BF16.PACK_AB R68, R154.reuse, R155 ;  /* 0x0000009b9a44723e */ /* 0x040fe200000010ff */
[----:B------:R-:W-:Y:S01]  /*132a0*/  FADD.FTZ R154, R154, R149 ;  /* 0x000000959a9a7221 */ /* 0x000fe20000010000 */
[C---:B----4-:R-:W-:Y:S01]  /*132b0*/  F2FP.BF16.PACK_AB R69, R159.reuse, R158 ;  /* 0x0000009e9f45723e */ /* 0x050fe200000010ff */
[----:B------:R-:W-:Y:S01]  /*132c0*/  FADD.FTZ R159, R159, R153 ;  /* 0x000000999f9f7221 */ /* 0x000fe20000010000 */
[----:B------:R-:W-:Y:S01]  /*132d0*/  F2FP.BF16.PACK_AB R70, R157, R156 ;  /* 0x0000009c9d46723e */ /* 0x000fe200000010ff */
[----:B------:R-:W-:Y:S01]  /*132e0*/  FADD.FTZ R154, R156, R154 ;  /* 0x0000009a9c9a7221 */ /* 0x000fe20000010000 */
[----:B-1----:R-:W-:Y:S01]  /*132f0*/  F2FP.BF16.PACK_AB R71, R161, R160 ;  /* 0x000000a0a147723e */ /* 0x002fe200000010ff */
[----:B------:R-:W1:Y:S01]  /*13300*/  MUFU.EX2 R178, R178 ;  /* 0x000000b200b27308 */ /* 0x000e620000000800 */
[----:B------:R-:W-:Y:S01]  /*13310*/  FADD.FTZ R159, R160, R159 ;  /* 0x0000009fa09f7221 */ /* 0x000fe20000010000 */
[----:B------:R-:W-:Y:S01]  /*13320*/  LDSM.16.MT88.4 R148, [R228+0x11800] ;  /* 0x01180000e494783b */ /* 0x000fe20000004200 */
[----:B------:R-:W-:-:S02]  /*13330*/  FADD.FTZ R157, R157, R154 ;  /* 0x0000009a9d9d7221 */ /* 0x000fc40000010000 */
[----:B------:R-:W-:Y:S01]  /*13340*/  FADD.FTZ R161, R161, R159 ;  /* 0x0000009fa1a17221 */ /* 0x000fe20000010000 */
[C---:B---3--:R-:W-:Y:S01]  /*13350*/  HMMA.16816.F32.BF16 R12, R68.reuse, R56, R12 ;  /* 0x00000038440c723c */ /* 0x048fe2000004180c */
[----:B------:R-:W-:Y:S01]  /*13360*/  FADD.FTZ R157, R163, R157 ;  /* 0x0000009da39d7221 */ /* 0x000fe20000010000 */
[----:B------:R-:W3:Y:S01]  /*13370*/  MUFU.EX2 R179, R179 ;  /* 0x000000b300b37308 */ /* 0x000ee20000000800 */
[----:B------:R-:W-:Y:S01]  /*13380*/  FADD.FTZ R161, R170, R161 ;  /* 0x000000a1aaa17221 */ /* 0x000fe20000010000 */
[----:B------:R-:W-:Y:S04]  /*13390*/  LDSM.16.MT88.4 R152, [R229+0x11800] ;  /* 0x01180000e598783b */ /* 0x000fe80000004200 */
        /* <DEDUP_REMOVED lines=8> */
[C---:B------:R-:W-:Y:S02]  /*13420*/  HMMA.16816.F32.BF16 R52, R68.reuse, R48, R52 ;  /* 0x000000304434723c */ /* 0x040fe40000041834 */
[----:B------:R-:W1:Y:S06]  /*13430*/  MUFU.EX2 R186, R186 ;  /* 0x000000ba00ba7308 */ /* 0x000e6c0000000800 */
        /* <DEDUP_REMOVED lines=8> */
[C---:B------:R-:W-:Y:S01]  /*134c0*/  F2FP.BF16.PACK_AB R68, R162.reuse, R163 ;  /* 0x000000a3a244723e */ /* 0x040fe200000010ff */
[----:B------:R-:W-:Y:S01]  /*134d0*/  FADD.FTZ R162, R162, R157 ;  /* 0x0000009da2a27221 */ /* 0x000fe20000010000 */
[----:B------:R-:W-:Y:S01]  /*134e0*/  F2FP.BF16.PACK_AB R69, R172, R170 ;  /* 0x000000aaac45723e */ /* 0x000fe200000010ff */
[----:B------:R-:W-:Y:S01]  /*134f0*/  MUFU.EX2 R184, R184 ;  /* 0x000000b800b87308 */ /* 0x000fe20000000800 */
[----:B------:R-:W-:Y:S01]  /*13500*/  F2FP.BF16.PACK_AB R70, R168, R164 ;  /* 0x000000a4a846723e */ /* 0x000fe200000010ff */
[----:B------:R-:W-:Y:S01]  /*13510*/  FADD.FTZ R172, R172, R161 ;  /* 0x000000a1acac7221 */ /* 0x000fe20000010000 */
[----:B-1----:R-:W-:Y:S01]  /*13520*/  F2FP.BF16.PACK_AB R71, R178, R174 ;  /* 0x000000aeb247723e */ /* 0x002fe200000010ff */
[----:B------:R-:W-:Y:S01]  /*13530*/  FADD.FTZ R162, R164, R162 ;  /* 0x000000a2a4a27221 */ /* 0x000fe20000010000 */
[----:B------:R-:W-:Y:S01]  /*13540*/  LDSM.16.MT88.4 R156, [R232+0x11800] ;  /* 0x01180000e89c783b */ /* 0x000fe20000004200 */
[----:B------:R-:W-:-:S02]  /*13550*/  FADD.FTZ R172, R174, R172 ;  /* 0x000000acaeac7221 */ /* 0x000fc40000010000 */
[----:B------:R-:W-:Y:S01]  /*13560*/  MUFU.EX2 R196, R196 ;  /* 0x000000c400c47308 */ /* 0x000fe20000000800 */
[----:B------:R-:W-:Y:S01]  /*13570*/  FADD.FTZ R168, R168, R162 ;  /* 0x000000a2a8a87221 */ /* 0x000fe20000010000 */
[C---:B----4-:R-:W-:Y:S01]  /*13580*/  HMMA.16816.F32.BF16 R12, R68.reuse, R56, R12 ;  /* 0x00000038440c723c */ /* 0x050fe2000004180c */
[----:B------:R-:W-:Y:S02]  /*13590*/  FADD.FTZ R178, R178, R172 ;  /* 0x000000acb2b27221 */ /* 0x000fe40000010000 */
[----:B---3--:R-:W-:Y:S02]  /*135a0*/  FADD.FTZ R168, R179, R168 ;  /* 0x000000a8b3a87221 */ /* 0x008fe40000010000 */
[----:B------:R-:W-:Y:S01]  /*135b0*/  FADD.FTZ R178, R186, R178 ;  /* 0x000000b2bab27221 */ /* 0x000fe20000010000 */
[----:B------:R-:W-:Y:S02]  /*135c0*/  MUFU.EX2 R197, R197 ;  /* 0x000000c500c57308 */ /* 0x000fe40000000800 */
[C---:B------:R-:W-:Y:S01]  /*135d0*/  HMMA.16816.F32.BF16 R36, R68.reuse, R58, R36 ;  /* 0x0000003a4424723c */ /* 0x040fe20000041824 */
[----:B------:R-:W1:Y:S05]  /*135e0*/  LDSM.16.MT88.4 R56, [R232+0xd800] ;  /* 0x00d80000e838783b */ /* 0x000e6a0000004200 */
[----:B------:R-:W-:Y:S02]  /*135f0*/  MUFU.EX2 R198, R198 ;  /* 0x000000c600c67308 */ /* 0x000fe40000000800 */
[C---:B--2---:R-:W-:Y:S06]  /*13600*/  HMMA.16816.F32.BF16 R44, R68.reuse, R60, R44 ;  /* 0x0000003c442c723c */ /* 0x044fec000004182c */
[----:B------:R-:W2:Y:S02]  /*13610*/  MUFU.EX2 R199, R199 ;  /* 0x000000c700c77308 */ /* 0x000ea40000000800 */
[C---:B------:R-:W-:Y:S01]  /*13620*/  HMMA.16816.F32.BF16 R4, R68.reuse, R62, R4 ;  /* 0x0000003e4404723c */ /* 0x040fe20000041804 */
[----:B------:R-:W3:Y:S05]  /*13630*/  LDSM.16.MT88.4 R60, [R229+0xd800] ;  /* 0x00d80000e53c783b */ /* 0x000eea0000004200 */
[----:B------:R-:W4:Y:S02]  /*13640*/  MUFU.EX2 R200, R200 ;  /* 0x000000c800c87308 */ /* 0x000f240000000800 */
[C---:B------:R-:W-:Y:S06]  /*13650*/  HMMA.16816.F32.BF16 R52, R68.reuse, R48, R52 ;  /* 0x000000304434723c */ /* 0x040fec0000041834 */
[----:B------:R-:W-:Y:S02]  /*13660*/  MUFU.EX2 R201, R201 ;  /* 0x000000c900c97308 */ /* 0x000fe40000000800 */
[C---:B------:R-:W-:Y:S01]  /*13670*/  HMMA.16816.F32.BF16 R40, R68.reuse, R50, R40 ;  /* 0x000000324428723c */ /* 0x040fe20000041828 */
[----:B------:R-:W3:Y:S05]  /*13680*/  LDSM.16.MT88.4 R48, [R228+0xd800] ;  /* 0x00d80000e430783b */ /* 0x000eea0000004200 */
[----:B------:R-:W1:Y:S02]  /*13690*/  MUFU.EX2 R202, R202 ;  /* 0x000000ca00ca7308 */ /* 0x000e640000000800 */
[C---:B------:R-:W-:Y:S06]  /*136a0*/  HMMA.16816.F32.BF16 R64, R68.reuse, R72, R64 ;  /* 0x000000484440723c */ /* 0x040fec0000041840 */
[----:B------:R-:W-:Y:S02]  /*136b0*/  MUFU.EX2 R89, R89 ;  /* 0x0000005900597308 */ /* 0x000fe40000000800 */
[----:B------:R-:W-:Y:S01]  /*136c0*/  HMMA.16816.F32.BF16 R8, R68, R74, R8 ;  /* 0x0000004a4408723c */ /* 0x000fe20000041808 */
[----:B------:R-:W4:Y:S05]  /*136d0*/  LDSM.16.MT88.4 R72, [R227+0xd800] ;  /* 0x00d80000e348783b */ /* 0x000f2a0000004200 */
        /* <DEDUP_REMOVED lines=17> */
[----:B------:R-:W-:Y:S06]  /*137f0*/  MUFU.EX2 R125, R125 ;  /* 0x0000007d007d7308 */ /* 0x000fec0000000800 */
[C---:B---3--:R-:W-:Y:S02]  /*13800*/  HMMA.16816.F32.BF16 R44, R68.reuse, R60, R44 ;  /* 0x0000003c442c723c */ /* 0x048fe4000004182c */
[----:B------:R2:W-:Y:S06]  /*13810*/  MUFU.EX2 R76, R93 ;  /* 0x0000005d004c7308 */ /* 0x0005ec0000000800 */
[C---:B------:R-:W-:Y:S01]  /*13820*/  HMMA.16816.F32.BF16 R4, R68.reuse, R62, R4 ;  /* 0x0000003e4404723c */ /* 0x040fe20000041804 */
[----:B------:R-:W3:Y:S01]  /*13830*/  LDSM.16.MT88.4 R60, [R229+0xe000] ;  /* 0x00e00000e53c783b */ /* 0x000ee20000004200 */
[----:B------:R-:W-:Y:S06]  /*13840*/  MUFU.EX2 R2, R121 ;  /* 0x0000007900027308 */ /* 0x000fec0000000800 */
[----:B------:R-:W-:Y:S02]  /*13850*/  HMMA.16816.F32.BF16 R52, R68, R48, R52 ;  /* 0x000000304434723c */ /* 0x000fe40000041834 */
[----:B------:R1:W-:Y:S01]  /*13860*/  MUFU.EX2 R0, R95 ;  /* 0x0000005f00007308 */ /* 0x0003e20000000800 */
[----:B--2---:R-:W-:-:S04]  /*13870*/  FFMA.FTZ R93, R113, c[0x0][0x23c], -R80 ;  /* 0x00008f00715d7a23 */ /* 0x004fc80000010850 */
[----:B------:R-:W-:Y:S01]  /*13880*/  F2FP.BF16.PACK_AB R48, R196, R184 ;  /* 0x000000b8c430723e */ /* 0x000fe200000010ff */
[C---:B------:R-:W-:Y:S01]  /*13890*/  HMMA.16816.F32.BF16 R40, R68.reuse, R50, R40 ;  /* 0x000000324428723c */ /* 0x040fe20000041828 */
[----:B----4-:R-:W-:Y:S01]  /*138a0*/  F2FP.BF16.PACK_AB R49, R200, R199 ;  /* 0x000000c7c831723e */ /* 0x010fe200000010ff */
[----:B------:R-:W-:Y:S01]  /*138b0*/  MUFU.EX2 R3, R3 ;  /* 0x0000000300037308 */ /* 0x000fe20000000800 */
[----:B------:R-:W-:Y:S02]  /*138c0*/  FADD.FTZ R184, R184, R187 ;  /* 0x000000bbb8b87221 */ /* 0x000fe40000010000 */
[----:B------:R-:W-:Y:S02]  /*138d0*/  FADD.FTZ R200, R200, R195 ;  /* 0x000000c3c8c87221 */ /* 0x000fe40000010000 */
[----:B------:R-:W-:Y:S01]  /*138e0*/  F2FP.BF16.PACK_AB R50, R198, R197 ;  /* 0x000000c5c632723e */ /* 0x000fe200000010ff */
[----:B------:R-:W-:Y:S01]  /*138f0*/  HMMA.16816.F32.BF16 R64, R68, R72, R64 ;  /* 0x000000484440723c */ /* 0x000fe20000041840 */
[----:B------:R-:W-:Y:S01]  /*13900*/  F2FP.BF16.PACK_AB R51, R202, R201 ;  /* 0x000000c9ca33723e */ /* 0x000fe200000010ff */
[----:B------:R-:W-:Y:S01]  /*13910*/  FADD.FTZ R184, R196, R184 ;  /* 0x000000b8c4b87221 */ /* 0x000fe20000010000 */
[----:B------:R-:W-:Y:S01]  /*13920*/  MUFU.EX2 R78, R78 ;  /* 0x0000004e004e7308 */ /* 0x000fe20000000800 */
[----:B-1----:R-:W-:-:S02]  /*13930*/  FFMA.FTZ R95, R109, c[0x0][0x23c], -R80 ;  /* 0x00008f006d5f7a23 */ /* 0x002fc40000010850 */
[----:B------:R-:W-:Y:S02]  /*13940*/  FADD.FTZ R197, R197, R184 ;  /* 0x000000b8c5c57221 */ /* 0x000fe40000010000 */
[----:B------:R-:W-:Y:S01]  /*13950*/  HMMA.16816.F32.BF16 R8, R68, R74, R8 ;  /* 0x0000004a4408723c */ /* 0x000fe20000041808 */
[----:B------:R-:W1:Y:S01]  /*13960*/  LDSM.16.MT88.4 R68, [R227+0xe000] ;  /* 0x00e00000e344783b */ /* 0x000e620000004200 */
[--C-:B------:R-:W-:Y:S01]  /*13970*/  FFMA.FTZ R72, R18, c[0x0][0x23c], -R106.reuse ;  /* 0x00008f0012487a23 */ /* 0x100fe2000001086a */
[----:B------:R-:W-:Y:S01]  /*13980*/  MUFU.EX2 R82, R82 ;  /* 0x0000005200527308 */ /* 0x000fe20000000800 */
[----:B------:R-:W-:Y:S02]  /*13990*/  FFMA.FTZ R73, R19, c[0x0][0x23c], -R106 ;  /* 0x00008f0013497a23 */ /* 0x000fe4000001086a */
[----:B------:R-:W-:Y:S02]  /*139a0*/  FADD.FTZ R200, R201, R200 ;  /* 0x000000c8c9c87221 */ /* 0x000fe40000010000 */
[----:B------:R-:W-:Y:S01]  /*139b0*/  HMMA.16816.F32.BF16 R36, R48, R58, R36 ;  /* 0x0000003a3024723c */ /* 0x000fe20000041824 */
[----:B------:R-:W-:-:S02]  /*139c0*/  FFMA.FTZ R74, R77, c[0x0][0x23c], -R80 ;  /* 0x00008f004d4a7a23 */ /* 0x000fc40000010850 */
[----:B------:R-:W-:Y:S01]  /*139d0*/  MUFU.EX2 R72, R72 ;  /* 0x0000004800487308 */ /* 0x000fe20000000800 */
[--C-:B------:R-:W-:Y:S02]  /*139e0*/  FFMA.FTZ R75, R192, c[0x0][0x23c], -R80.reuse ;  /* 0x00008f00c04b7a23 */ /* 0x100fe40000010850 */
[--C-:B------:R-:W-:Y:S02]  /*139f0*/  FFMA.FTZ R77, R81, c[0x0][0x23c], -R80.reuse ;  /* 0x00008f00514d7a23 */ /* 0x100fe40000010850 */
[--C-:B------:R-:W-:Y:S01]  /*13a00*/  FFMA.FTZ R59, R17, c[0x0][0x23c], -R80.reuse ;  /* 0x00008f00113b7a23 */ /* 0x100fe20000010850 */
[----:B------:R-:W-:Y:S01]  /*13a10*/  HMMA.16816.F32.BF16 R12, R48, R56, R12 ;  /* 0x00000038300c723c */ /* 0x000fe2000004180c */
[----:B------:R-:W2:Y:S01]  /*13a20*/  LDSM.16.MT88.4 R16, [R229+0xe800] ;  /* 0x00e80000e510783b */ /* 0x000ea20000004200 */
[--C-:B------:R-:W-:Y:S01]  /*13a30*/  FFMA.FTZ R58, R24, c[0x0][0x23c], -R80.reuse ;  /* 0x00008f00183a7a23 */ /* 0x100fe20000010850 */
[----:B------:R-:W4:Y:S01]  /*13a40*/  MUFU.EX2 R73, R73 ;  /* 0x0000004900497308 */ /* 0x000f220000000800 */
[----:B------:R-:W-:-:S02]  /*13a50*/  FFMA.FTZ R81, R85, c[0x0][0x23c], -R80 ;  /* 0x00008f0055517a23 */ /* 0x000fc40000010850 */
[--C-:B------:R-:W-:Y:S02]  /*13a60*/  FFMA.FTZ R85, R87, c[0x0][0x23c], -R106.reuse ;  /* 0x00008f0057557a23 */ /* 0x100fe4000001086a */
[C---:B---3--:R-:W-:Y:S01]  /*13a70*/  HMMA.16816.F32.BF16 R44, R48.reuse, R60, R44 ;  /* 0x0000003c302c723c */ /* 0x048fe2000004182c */
[--C-:B------:R-:W-:Y:S02]  /*13a80*/  FFMA.FTZ R56, R26, c[0x0][0x23c], -R106.reuse ;  /* 0x00008f001a387a23 */ /* 0x100fe4000001086a */
[--C-:B------:R-:W-:Y:S01]  /*13a90*/  FFMA.FTZ R57, R188, c[0x0][0x23c], -R106.reuse ;  /* 0x00008f00bc397a23 */ /* 0x100fe2000001086a */
[----:B------:R-:W3:Y:S01]  /*13aa0*/  MUFU.EX2 R58, R58 ;  /* 0x0000003a003a7308 */ /* 0x000ee20000000800 */
[----:B------:R-:W2:Y:S01]  /*13ab0*/  LDSM.16.MT88.4 R24, [R232+0xe800] ;  /* 0x00e80000e818783b */ /* 0x000ea20000004200 */
[----:B------:R-:W-:Y:S02]  /*13ac0*/  FFMA.FTZ R87, R169, c[0x0][0x23c], -R106 ;  /* 0x00008f00a9577a23 */ /* 0x000fe4000001086a */
[--C-:B------:R-:W-:Y:S01]  /*13ad0*/  FFMA.FTZ R60, R28, c[0x0][0x23c], -R80.reuse ;  /* 0x00008f001c3c7a23 */ /* 0x100fe20000010850 */
[----:B------:R-:W-:Y:S01]  /*13ae0*/  HMMA.16816.F32.BF16 R4, R48, R62, R4 ;  /* 0x0000003e3004723c */ /* 0x000fe20000041804 */
[----:B------:R-:W-:Y:S01]  /*13af0*/  FFMA.FTZ R61, R189, c[0x0][0x23c], -R80 ;  /* 0x00008f00bd3d7a23 */ /* 0x000fe20000010850 */
[----:B----4-:R-:W-:Y:S01]  /*13b00*/  F2FP.BF16.PACK_AB R28, R73, R72 ;  /* 0x00000048491c723e */ /* 0x010fe200000010ff */
[----:B------:R-:W4:Y:S01]  /*13b10*/  MUFU.EX2 R56, R56 ;  /* 0x0000003800387308 */ /* 0x000f220000000800 */
[----:B------:R-:W-:-:S02]  /*13b20*/  FFMA.FTZ R169, R171, c[0x0][0x23c], -R106 ;  /* 0x00008f00aba97a23 */ /* 0x000fc4000001086a */
[----:B------:R-:W-:Y:S02]  /*13b30*/  FADD.FTZ R197, R198, R197 ;  /* 0x000000c5c6c57221 */ /* 0x000fe40000010000 */
[C---:B------:R-:W-:Y:S01]  /*13b40*/  HMMA.16816.F32.BF16 R52, R48.reuse, R20, R52 ;  /* 0x000000143034723c */ /* 0x040fe20000041834 */
[--C-:B------:R-:W-:Y:S02]  /*13b50*/  FFMA.FTZ R62, R30, c[0x0][0x23c], -R106.reuse ;  /* 0x00008f001e3e7a23 */ /* 0x100fe4000001086a */
[----:B------:R-:W4:Y:S01]  /*13b60*/  MUFU.EX2 R57, R57 ;  /* 0x0000003900397308 */ /* 0x000f220000000800 */
[----:B------:R-:W-:Y:S02]  /*13b70*/  FFMA.FTZ R63, R191, c[0x0][0x23c], -R106 ;  /* 0x00008f00bf3f7a23 */ /* 0x000fe4000001086a */
[----:B------:R-:W-:Y:S02]  /*13b80*/  FADD.FTZ R202, R202, R200 ;  /* 0x000000c8caca7221 */ /* 0x000fe40000010000 */
[----:B------:R-:W-:Y:S01]  /*13b90*/  HMMA.16816.F32.BF16 R40, R48, R22, R40 ;  /* 0x000000163028723c */ /* 0x000fe20000041828 */
[----:B------:R-:W2:Y:S01]  /*13ba0*/  LDSM.16.MT88.4 R20, [R228+0xe800] ;  /* 0x00e80000e414783b */ /* 0x000ea20000004200 */
[----:B------:R-:W-:Y:S01]  /*13bb0*/  FADD.FTZ R72, R72, R197 ;  /* 0x000000c548487221 */ /* 0x000fe20000010000 */
[----:B------:R-:W4:Y:S01]  /*13bc0*/  MUFU.EX2 R59, R59 ;  /* 0x0000003b003b7308 */ /* 0x000f220000000800 */
[----:B---3--:R-:W-:-:S02]  /*13bd0*/  FADD.FTZ R202, R58, R202 ;  /* 0x000000ca3aca7221 */ /* 0x008fc40000010000 */
[----:B------:R-:W-:Y:S02]  /*13be0*/  FADD.FTZ R72, R73, R72 ;  /* 0x0000004849487221 */ /* 0x000fe40000010000 */
[C---:B-1----:R-:W-:Y:S02]  /*13bf0*/  HMMA.16816.F32.BF16 R64, R48.reuse, R68, R64 ;  /* 0x000000443040723c */ /* 0x042fe40000041840 */
[----:B----4-:R-:W-:Y:S01]  /*13c00*/  FADD.FTZ R72, R56, R72 ;  /* 0x0000004838487221 */ /* 0x010fe20000010000 */
[----:B------:R-:W-:Y:S01]  /*13c10*/  MUFU.EX2 R60, R60 ;  /* 0x0000003c003c7308 */ /* 0x000fe20000000800 */
[C---:B------:R-:W-:Y:S02]  /*13c20*/  F2FP.BF16.PACK_AB R30, R57.reuse, R56 ;  /* 0x00000038391e723e */ /* 0x040fe400000010ff */
[----:B------:R-:W-:Y:S02]  /*13c30*/  FADD.FTZ R57, R57, R72 ;  /* 0x0000004839397221 */ /* 0x000fe40000010000 */
[----:B------:R-:W-:Y:S01]  /*13c40*/  HMMA.16816.F32.BF16 R8, R48, R70, R8 ;  /* 0x000000463008723c */ /* 0x000fe20000041808 */
[----:B------:R-:W1:Y:S01]  /*13c50*/  LDSM.16.MT88.4 R48, [R227+0xe800] ;  /* 0x00e80000e330783b */ /* 0x000e620000004200 */
[--C-:B------:R-:W-:Y:S01]  /*13c60*/  FFMA.FTZ R68, R34, c[0x0][0x23c], -R106.reuse ;  /* 0x00008f0022447a23 */ /* 0x100fe2000001086a */
[----:B------:R-:W3:Y:S01]  /*13c70*/  MUFU.EX2 R61, R61 ;  /* 0x0000003d003d7308 */ /* 0x000ee20000000800 */
[----:B------:R-:W-:Y:S01]  /*13c80*/  F2FP.BF16.PACK_AB R29, R59, R58 ;  /* 0x0000003a3b1d723e */ /* 0x000fe200000010ff */
[----:B------:R-:W-:-:S02]  /*13c90*/  FFMA.FTZ R69, R193, c[0x0][0x23c], -R106 ;  /* 0x00008f00c1457a23 */ /* 0x000fc4000001086a */
[--C-:B------:R-:W-:Y:S02]  /*13ca0*/  FFMA.FTZ R70, R32, c[0x0][0x23c], -R80.reuse ;  /* 0x00008f0020467a23 */ /* 0x100fe40000010850 */
[----:B------:R-:W-:Y:S01]  /*13cb0*/  FFMA.FTZ R71, R190, c[0x0][0x23c], -R80 ;  /* 0x00008f00be477a23 */ /* 0x000fe20000010850 */
[----:B------:R-:W-:Y:S01]  /*13cc0*/  LDSM.16.MT88.4 R32, [R227+0xf000] ;  /* 0x00f00000e320783b */ /* 0x000fe20000004200 */
[----:B------:R-:W4:Y:S01]  /*13cd0*/  MUFU.EX2 R62, R62 ;  /* 0x0000003e003e7308 */ /* 0x000f220000000800 */
[----:B------:R-:W-:Y:S01]  /*13ce0*/  FADD.FTZ R202, R59, R202 ;  /* 0x000000ca3bca7221 */ /* 0x000fe20000010000 */
[----:B---3--:R-:W-:-:S06]  /*13cf0*/  F2FP.BF16.PACK_AB R31, R61, R60 ;  /* 0x0000003c3d1f723e */ /* 0x008fcc00000010ff */
[----:B------:R-:W3:Y:S01]  /*13d00*/  MUFU.EX2 R63, R63 ;  /* 0x0000003f003f7308 */ /* 0x000ee20000000800 */
[----:B------:R-:W-:-:S04]  /*13d10*/  FADD.FTZ R60, R60, R202 ;  /* 0x000000ca3c3c7221 */ /* 0x000fc80000010000 */
[----:B------:R-:W-:Y:S01]  /*13d20*/  FADD.FTZ R60, R61, R60 ;  /* 0x0000003c3d3c7221 */ /* 0x000fe20000010000 */
[C---:B--2---:R-:W-:Y:S01]  /*13d30*/  HMMA.16816.F32.BF16 R44, R28.reuse, R16, R44 ;  /* 0x000000101c2c723c */ /* 0x044fe2000004182c */
[----:B----4-:R-:W-:Y:S01]  /*13d40*/  FADD.FTZ R57, R62, R57 ;  /* 0x000000393e397221 */ /* 0x010fe20000010000 */
        /* <DEDUP_REMOVED lines=13> */
[----:B------:R-:W2:Y:S06]  /*13e20*/  MUFU.EX2 R75, R75 ;  /* 0x0000004b004b7308 */ /* 0x000eac0000000800 */
[C---:B-1----:R-:W-:Y:S02]  /*13e30*/  HMMA.16816.F32.BF16 R64, R28.reuse, R48, R64 ;  /* 0x000000301c40723c */ /* 0x042fe40000041840 */
[----:B------:R-:W-:Y:S05]  /*13e40*/  MUFU.EX2 R77, R77 ;  /* 0x0000004d004d7308 */ /* 0x000fea0000000800 */
[--C-:B------:R-:W-:Y:S01]  /*13e50*/  FFMA.FTZ R48, R79, c[0x0][0x23c], -R106.reuse ;  /* 0x00008f004f307a23 */ /* 0x100fe2000001086a */
[----:B------:R-:W-:Y:S01]  /*13e60*/  HMMA.16816.F32.BF16 R8, R28, R50, R8 ;  /* 0x000000321c08723c */ /* 0x000fe20000041808 */
[----:B------:R-:W-:Y:S01]  /*13e70*/  FFMA.FTZ R49, R183, c[0x0][0x23c], -R106 ;  /* 0x00008f00b7317a23 */ /* 0x000fe2000001086a */
[----:B------:R-:W-:Y:S01]  /*13e80*/  MUFU.EX2 R81, R81 ;  /* 0x0000005100517308 */ /* 0x000fe20000000800 */
[----:B------:R-:W-:-:S04]  /*13e90*/  FFMA.FTZ R79, R181, c[0x0][0x23c], -R80 ;  /* 0x00008f00b54f7a23 */ /* 0x000fc80000010850 */
[----:B---3--:R-:W-:Y:S01]  /*13ea0*/  F2FP.BF16.PACK_AB R28, R63, R62 ;  /* 0x0000003e3f1c723e */ /* 0x008fe200000010ff */
[--C-:B------:R-:W-:Y:S01]  /*13eb0*/  FFMA.FTZ R50, R83, c[0x0][0x23c], -R106.reuse ;  /* 0x00008f0053327a23 */ /* 0x100fe2000001086a */
[----:B------:R-:W-:Y:S01]  /*13ec0*/  F2FP.BF16.PACK_AB R29, R71, R70 ;  /* 0x00000046471d723e */ /* 0x000fe200000010ff */
[----:B------:R-:W-:Y:S01]  /*13ed0*/  FFMA.FTZ R51, R175, c[0x0][0x23c], -R106 ;  /* 0x00008f00af337a23 */ /* 0x000fe2000001086a */
[----:B------:R-:W-:Y:S01]  /*13ee0*/  F2FP.BF16.PACK_AB R30, R69, R68 ;  /* 0x00000044451e723e */ /* 0x000fe200000010ff */
[----:B------:R-:W-:Y:S01]  /*13ef0*/  FFMA.FTZ R83, R173, c[0x0][0x23c], -R80 ;  /* 0x00008f00ad537a23 */ /* 0x000fe20000010850 */
[----:B--2---:R-:W-:Y:S01]  /*13f00*/  F2FP.BF16.PACK_AB R31, R75, R74 ;  /* 0x0000004a4b1f723e */ /* 0x004fe200000010ff */
[----:B------:R-:W1:Y:S01]  /*13f10*/  MUFU.EX2 R48, R48 ;  /* 0x0000003000307308 */ /* 0x000e620000000800 */
[----:B------:R-:W-:Y:S02]  /*13f20*/  FADD.FTZ R70, R70, R60 ;  /* 0x0000003c46467221 */ /* 0x000fe40000010000 */
[----:B------:R-:W-:-:S02]  /*13f30*/  FADD.FTZ R63, R63, R57 ;  /* 0x000000393f3f7221 */ /* 0x000fc40000010000 */
[----:B------:R-:W-:Y:S01]  /*13f40*/  FADD.FTZ R70, R71, R70 ;  /* 0x0000004647467221 */ /* 0x000fe20000010000 */
[C---:B------:R-:W-:Y:S01]  /*13f50*/  HMMA.16816.F32.BF16 R44, R28.reuse, R16, R44 ;  /* 0x000000101c2c723c */ /* 0x040fe2000004182c */
[----:B------:R-:W-:Y:S01]  /*13f60*/  FADD.FTZ R63, R68, R63 ;  /* 0x0000003f443f7221 */ /* 0x000fe20000010000 */
[----:B------:R-:W2:Y:S01]  /*13f70*/  MUFU.EX2 R49, R49 ;  /* 0x0000003100317308 */ /* 0x000ea20000000800 */
[----:B------:R-:W-:Y:S02]  /*13f80*/  FADD.FTZ R74, R74, R70 ;  /* 0x000000464a4a7221 */ /* 0x000fe40000010000 */
[----:B------:R-:W-:Y:S02]  /*13f90*/  FADD.FTZ R69, R69, R63 ;  /* 0x0000003f45457221 */ /* 0x000fe40000010000 */
[----:B------:R-:W-:Y:S01]  /*13fa0*/  FADD.FTZ R74, R75, R74 ;  /* 0x0000004a4b4a7221 */ /* 0x000fe20000010000 */
[----:B------:R-:W-:Y:S01]  /*13fb0*/  HMMA.16816.F32.BF16 R4, R28, R18, R4 ;  /* 0x000000121c04723c */ /* 0x000fe20000041804 */
[----:B------:R-:W3:Y:S01]  /*13fc0*/  LDSM.16.MT88.4 R16, [R229+0xf800] ;  /* 0x00f80000e510783b */ /* 0x000ee20000004200 */
[----:B------:R-:W-:Y:S01]  /*13fd0*/  MUFU.EX2 R50, R50 ;  /* 0x0000003200327308 */ /* 0x000fe20000000800 */
[----:B-1----:R-:W-:-:S02]  /*13fe0*/  FADD.FTZ R69, R48, R69 ;  /* 0x0000004530457221 */ /* 0x002fc40000010000 */
[----:B------:R-:W-:-:S03]  /*13ff0*/  FADD.FTZ R74, R77, R74 ;  /* 0x0000004a4d4a7221 */ /* 0x000fc60000010000 */
[C---:B----4-:R-:W-:Y:S02]  /*14000*/  HMMA.16816.F32.BF16 R12, R28.reuse, R24, R12 ;  /* 0x000000181c0c723c */ /* 0x050fe4000004180c */
[----:B------:R-:W-:Y:S06]  /*14010*/  MUFU.EX2 R51, R51 ;  /* 0x0000003300337308 */ /* 0x000fec0000000800 */
[C---:B------:R-:W-:Y:S01]  /*14020*/  HMMA.16816.F32.BF16 R36, R28.reuse, R26, R36 ;  /* 0x0000001a1c24723c */ /* 0x040fe20000041824 */
[----:B------:R-:W1:Y:S01]  /*14030*/  LDSM.16.MT88.4 R24, [R232+0xf800] ;  /* 0x00f80000e818783b */ /* 0x000e620000004200 */
[----:B------:R-:W4:Y:S06]  /*14040*/  MUFU.EX2 R79, R79 ;  /* 0x0000004f004f7308 */ /* 0x000f2c0000000800 */
[C---:B------:R-:W-:Y:S02]  /*14050*/  HMMA.16816.F32.BF16 R52, R28.reuse, R20, R52 ;  /* 0x000000141c34723c */ /* 0x040fe40000041834 */
[----:B------:R-:W1:Y:S06]  /*14060*/  MUFU.EX2 R83, R83 ;  /* 0x0000005300537308 */ /* 0x000e6c0000000800 */
[C---:B------:R-:W-:Y:S01]  /*14070*/  HMMA.16816.F32.BF16 R40, R28.reuse, R22, R40 ;  /* 0x000000161c28723c */ /* 0x040fe20000041828 */
[----:B------:R-:W3:Y:S01]  /*14080*/  LDSM.16.MT88.4 R20, [R228+0xf800] ;  /* 0x00f80000e414783b */ /* 0x000ee20000004200 */
[----:B------:R-:W1:Y:S06]  /*14090*/  MUFU.EX2 R85, R85 ;  /* 0x0000005500557308 */ /* 0x000e6c0000000800 */
[C---:B------:R-:W-:Y:S02]  /*140a0*/  HMMA.16816.F32.BF16 R64, R28.reuse, R32, R64 ;  /* 0x000000201c40723c */ /* 0x040fe40000041840 */
[----:B------:R-:W1:Y:S06]  /*140b0*/  MUFU.EX2 R87, R87 ;  /* 0x0000005700577308 */ /* 0x000e6c0000000800 */
[----:B------:R-:W-:Y:S01]  /*140c0*/  HMMA.16816.F32.BF16 R8, R28, R34, R8 ;  /* 0x000000221c08723c */ /* 0x000fe20000041808 */
[----:B------:R-:W3:Y:S01]  /*140d0*/  LDSM.16.MT88.4 R32, [R227+0xf800] ;  /* 0x00f80000e320783b */ /* 0x000ee20000004200 */
[----:B------:R-:W3:Y:S05]  /*140e0*/  MUFU.EX2 R169, R169 ;  /* 0x000000a900a97308 */ /* 0x000eea0000000800 */
[C---:B--2---:R-:W-:Y:S01]  /*140f0*/  F2FP.BF16.PACK_AB R28, R49.reuse, R48 ;  /* 0x00000030311c723e */ /* 0x044fe200000010ff */
[----:B------:R-:W-:Y:S01]  /*14100*/  FADD.FTZ R49, R49, R69 ;  /* 0x0000004531317221 */ /* 0x000fe20000010000 */
[----:B----4-:R-:W-:Y:S01]  /*14110*/  F2FP.BF16.PACK_AB R29, R79, R77 ;  /* 0x0000004d4f1d723e */ /* 0x010fe200000010ff */
[----:B------:R-:W-:Y:S01]  /*14120*/  MUFU.EX2 R84, R84 ;  /* 0x0000005400547308 */ /* 0x000fe20000000800 */
[----:B------:R-:W-:Y:S01]  /*14130*/  F2FP.BF16.PACK_AB R30, R51, R50 ;  /* 0x00000032331e723e */ /* 0x000fe200000010ff */
[----:B------:R-:W-:Y:S01]  /*14140*/  FADD.FTZ R79, R79, R74 ;  /* 0x0000004a4f4f7221 */ /* 0x000fe20000010000 */
[----:B-1----:R-:W-:Y:S01]  /*14150*/  F2FP.BF16.PACK_AB R31, R83, R81 ;  /* 0x00000051531f723e */ /* 0x002fe200000010ff */
        /* <DEDUP_REMOVED lines=8> */
[----:B------:R-:W-:Y:S02]  /*141e0*/  MUFU.EX2 R93, R93 ;  /* 0x0000005d005d7308 */ /* 0x000fe40000000800 */
[C---:B------:R-:W-:Y:S01]  /*141f0*/  HMMA.16816.F32.BF16 R4, R28.reuse, R18, R4 ;  /* 0x000000121c04723c */ /* 0x040fe20000041804 */
[----:B------:R-:W1:Y:S05]  /*14200*/  LDSM.16.MT88.4 R16, [R232+0x10000] ;  /* 0x01000000e810783b */ /* 0x000e6a0000004200 */
[----:B------:R-:W-:Y:S02]  /*14210*/  MUFU.EX2 R95, R95 ;  /* 0x0000005f005f7308 */ /* 0x000fe40000000800 */
[C---:B------:R-:W-:Y:S06]  /*14220*/  HMMA.16816.F32.BF16 R12, R28.reuse, R24, R12 ;  /* 0x000000181c0c723c */ /* 0x040fec000004180c */
[----:B------:R-:W-:Y:S02]  /*14230*/  MUFU.EX2 R97, R97 ;  /* 0x0000006100617308 */ /* 0x000fe40000000800 */
[C---:B------:R-:W-:Y:S01]  /*14240*/  HMMA.16816.F32.BF16 R36, R28.reuse, R26, R36 ;  /* 0x0000001a1c24723c */ /* 0x040fe20000041824 */
[----:B------:R-:W2:Y:S05]  /*14250*/  LDSM.16.MT88.4 R24, [R229+0x10000] ;  /* 0x01000000e518783b */ /* 0x000eaa0000004200 */
[----:B------:R-:W-:Y:S02]  /*14260*/  MUFU.EX2 R248, R248 ;  /* 0x000000f800f87308 */ /* 0x000fe40000000800 */
[C---:B------:R-:W-:Y:S06]  /*14270*/  HMMA.16816.F32.BF16 R52, R28.reuse, R20, R52 ;  /* 0x000000141c34723c */ /* 0x040fec0000041834 */
[----:B------:R-:W-:Y:S02]  /*14280*/  MUFU.EX2 R247, R247 ;  /* 0x000000f700f77308 */ /* 0x000fe40000000800 */
[C---:B------:R-:W-:Y:S01]  /*14290*/  HMMA.16816.F32.BF16 R40, R28.reuse, R22, R40 ;  /* 0x000000161c28723c */ /* 0x040fe20000041828 */
[----:B------:R-:W3:Y:S07]  /*142a0*/  LDSM.16.MT88.4 R20, [R228+0x10000] ;  /* 0x01000000e414783b */ /* 0x000eee0000004200 */
[C---:B------:R-:W-:Y:S07]  /*142b0*/  HMMA.16816.F32.BF16 R64, R28.reuse, R32, R64 ;  /* 0x000000201c40723c */ /* 0x040fee0000041840 */
[--C-:B------:R-:W-:Y:S01]  /*142c0*/  FFMA.FTZ R32, R92, c[0x0][0x23c], -R106.reuse ;  /* 0x00008f005c207a23 */ /* 0x100fe2000001086a */
[----:B------:R-:W-:Y:S01]  /*142d0*/  HMMA.16816.F32.BF16 R8, R28, R34, R8 ;  /* 0x000000221c08723c */ /* 0x000fe20000041808 */
[----:B------:R-:W-:-:S02]  /*142e0*/  FFMA.FTZ R33, R131, c[0x0][0x23c], -R106 ;  /* 0x00008f0083217a23 */ /* 0x000fc4000001086a */
[----:B------:R-:W-:Y:S02]  /*142f0*/  FFMA.FTZ R92, R96, c[0x0][0x23c], -R80 ;  /* 0x00008f00605c7a23 */ /* 0x000fe40000010850 */
[----:B------:R-:W4:Y:S01]  /*14300*/  MUFU.EX2 R32, R32 ;  /* 0x0000002000207308 */ /* 0x000f220000000800 */
[--C-:B------:R-:W-:Y:S01]  /*14310*/  FFMA.FTZ R96, R102, c[0x0][0x23c], -R106.reuse ;  /* 0x00008f0066607a23 */ /* 0x100fe2000001086a */
        /* <DEDUP_REMOVED lines=8> */
[----:B------:R-:W-:-:S02]  /*143a0*/  FFMA.FTZ R98, R101, c[0x0][0x23c], -R106 ;  /* 0x00008f0065627a23 */ /* 0x000fc4000001086a */
[----:B------:R-:W-:Y:S02]  /*143b0*/  FADD.FTZ R87, R87, R51 ;  /* 0x0000003357577221 */ /* 0x000fe40000010000 */
[----:B------:R-:W-:Y:S01]  /*143c0*/  FADD.FTZ R129, R129, R83 ;  /* 0x0000005381817221 */ /* 0x000fe20000010000 */
[C---:B-1----:R-:W-:Y:S01]  /*143d0*/  HMMA.16816.F32.BF16 R12, R28.reuse, R16, R12 ;  /* 0x000000101c0c723c */ /* 0x042fe2000004180c */
[----:B------:R-:W-:Y:S01]  /*143e0*/  FADD.FTZ R87, R89, R87 ;  /* 0x0000005759577221 */ /* 0x000fe20000010000 */
[----:B------:R-:W-:Y:S01]  /*143f0*/  MUFU.EX2 R34, R34 ;  /* 0x0000002200227308 */ /* 0x000fe20000000800 */
[----:B------:R-:W-:Y:S02]  /*14400*/  FADD.FTZ R129, R91, R129 ;  /* 0x000000815b817221 */ /* 0x000fe40000010000 */
[----:B------:R-:W-:Y:S02]  /*14410*/  FADD.FTZ R169, R169, R87 ;  /* 0x00000057a9a97221 */ /* 0x000fe40000010000 */
[----:B------:R-:W-:Y:S01]  /*14420*/  FADD.FTZ R125, R125, R129 ;  /* 0x000000817d7d7221 */ /* 0x000fe20000010000 */
[----:B------:R-:W-:Y:S01]  /*14430*/  HMMA.16816.F32.BF16 R36, R28, R18, R36 ;  /* 0x000000121c24723c */ /* 0x000fe20000041824 */
[----:B------:R-:W1:Y:S01]  /*14440*/  LDSM.16.MT88.4 R16, [R227+0x10000] ;  /* 0x01000000e310783b */ /* 0x000e620000004200 */
[----:B------:R-:W-:Y:S01]  /*14450*/  MUFU.EX2 R35, R35 ;  /* 0x0000002300237308 */ /* 0x000fe20000000800 */
[----:B----4-:R-:W-:-:S02]  /*14460*/  FADD.FTZ R169, R32, R169 ;  /* 0x000000a920a97221 */ /* 0x010fc40000010000 */
[----:B------:R-:W-:-:S03]  /*14470*/  FADD.FTZ R125, R76, R125 ;  /* 0x0000007d4c7d7221 */ /* 0x000fc60000010000 */
[C---:B--2---:R-:W-:Y:S02]  /*14480*/  HMMA.16816.F32.BF16 R44, R28.reuse, R24, R44 ;  /* 0x000000181c2c723c */ /* 0x044fe4000004182c */
[----:B------:R-:W-:Y:S06]  /*14490*/  MUFU.EX2 R92, R92 ;  /* 0x0000005c005c7308 */ /* 0x000fec0000000800 */
[C---:B------:R-:W-:Y:S01]  /*144a0*/  HMMA.16816.F32.BF16 R4, R28.reuse, R26, R4 ;  /* 0x0000001a1c04723c */ /* 0x040fe20000041804 */
[----:B------:R-:W2:Y:S01]  /*144b0*/  LDSM.16.MT88.4 R24, [R232+0x10800] ;  /* 0x01080000e818783b */ /* 0x000ea20000004200 */
[----:B------:R-:W-:Y:S06]  /*144c0*/  MUFU.EX2 R94, R94 ;  /* 0x0000005e005e7308 */ /* 0x000fec0000000800 */
[C---:B---3--:R-:W-:Y:S02]  /*144d0*/  HMMA.16816.F32.BF16 R52, R28.reuse, R20, R52 ;  /* 0x000000141c34723c */ /* 0x048fe40000041834 */
[----:B------:R-:W3:Y:S06]  /*144e0*/  MUFU.EX2 R96, R96 ;  /* 0x0000006000607308 */ /* 0x000eec0000000800 */
[C---:B------:R-:W-:Y:S01]  /*144f0*/  HMMA.16816.F32.BF16 R40, R28.reuse, R22, R40 ;  /* 0x000000161c28723c */ /* 0x040fe20000041828 */
[----:B------:R-:W4:Y:S01]  /*14500*/  LDSM.16.MT88.4 R20, [R229+0x10800] ;  /* 0x01080000e514783b */ /* 0x000f220000004200 */
[----:B------:R-:W2:Y:S06]  /*14510*/  MUFU.EX2 R98, R98 ;  /* 0x0000006200627308 */ /* 0x000eac0000000800 */
[----:B-1----:R-:W-:Y:S01]  /*14520*/  HMMA.16816.F32.BF16 R64, R28, R16, R64 ;  /* 0x000000101c40723c */ /* 0x002fe20000041840 */
[----:B---3--:R-:W-:-:S07]  /*14530*/  F2FP.BF16.PACK_AB R144, R97, R96 ;  /* 0x000000606190723e */ /* 0x008fce00000010ff */
[----:B------:R-:W-:Y:S01]  /*14540*/  HMMA.16816.F32.BF16 R8, R28, R18, R8 ;  /* 0x000000121c08723c */ /* 0x000fe20000041808 */
[----:B------:R-:W1:Y:S01]  /*14550*/  LDSM.16.MT88.4 R16, [R228+0x10800] ;  /* 0x01080000e410783b */ /* 0x000e620000004200 */
[----:B--2---:R-:W-:-:S05]  /*14560*/  F2FP.BF16.PACK_AB R146, R248, R98 ;  /* 0x00000062f892723e */ /* 0x004fca00000010ff */
[C---:B------:R-:W-:Y:S01]  /*14570*/  F2FP.BF16.PACK_AB R28, R33.reuse, R32 ;  /* 0x00000020211c723e */ /* 0x040fe200000010ff */
[----:B------:R-:W-:Y:S01]  /*14580*/  FADD.FTZ R33, R33, R169 ;  /* 0x000000a921217221 */ /* 0x000fe20000010000 */
[C---:B------:R-:W-:Y:S01]  /*14590*/  F2FP.BF16.PACK_AB R29, R2.reuse, R76 ;  /* 0x0000004c021d723e */ /* 0x040fe200000010ff */
[----:B------:R-:W-:Y:S01]  /*145a0*/  FADD.FTZ R2, R2, R125 ;  /* 0x0000007d02027221 */ /* 0x000fe20000010000 */
[----:B------:R-:W-:Y:S01]  /*145b0*/  F2FP.BF16.PACK_AB R30, R35, R34 ;  /* 0x00000022231e723e */ /* 0x000fe200000010ff */
[----:B------:R-:W-:Y:S01]  /*145c0*/  FADD.FTZ R33, R34, R33 ;  /* 0x0000002122217221 */ /* 0x000fe20000010000 */
[----:B------:R-:W-:Y:S01]  /*145d0*/  F2FP.BF16.PACK_AB R31, R3, R0 ;  /* 0x00000000031f723e */ /* 0x000fe200000010ff */
[----:B------:R-:W-:Y:S01]  /*145e0*/  FADD.FTZ R2, R0, R2 ;  /* 0x0000000200027221 */ /* 0x000fe20000010000 */
[----:B------:R-:W-:Y:S01]  /*145f0*/  MOV R0, R108 ;  /* 0x0000006c00007202 */ /* 0x000fe20000000f00 */
[----:B------:R-:W-:Y:S02]  /*14600*/  FADD.FTZ R35, R35, R33 ;  /* 0x0000002123237221 */ /* 0x000fe40000010000 */
[----:B------:R-:W-:Y:S01]  /*14610*/  FADD.FTZ R3, R3, R2 ;  /* 0x0000000203037221 */ /* 0x000fe20000010000 */
[----:B------:R-:W-:Y:S01]  /*14620*/  MOV R2, R110 ;  /* 0x0000006e00027202 */ /* 0x000fe20000000f00 */
[----:B------:R-:W-:Y:S01]  /*14630*/  HMMA.16816.F32.BF16 R12, R28, R24, R12 ;  /* 0x000000181c0c723c */ /* 0x000fe2000004180c */
[----:B------:R-:W-:-:S02]  /*14640*/  FADD.FTZ R35, R78, R35 ;  /* 0x000000234e237221 */ /* 0x000fc40000010000 */
[----:B------:R-:W-:-:S05]  /*14650*/  FADD.FTZ R3, R92, R3 ;  /* 0x000000035c037221 */ /* 0x000fca0000010000 */
[C---:B------:R-:W-:Y:S01]  /*14660*/  HMMA.16816.F32.BF16 R36, R28.reuse, R26, R36 ;  /* 0x0000001a1c24723c */ /* 0x040fe20000041824 */
[----:B------:R-:W2:Y:S07]  /*14670*/  LDSM.16.MT88.4 R24, [R227+0x10800] ;  /* 0x01080000e318783b */ /* 0x000eae0000004200 */
[C---:B----4-:R-:W-:Y:S08]  /*14680*/  HMMA.16816.F32.BF16 R44, R28.reuse, R20, R44 ;  /* 0x000000141c2c723c */ /* 0x050ff0000004182c */
[C---:B-1----:R-:W-:Y:S08]  /*14690*/  HMMA.16816.F32.BF16 R52, R28.reuse, R16, R52 ;  /* 0x000000101c34723c */ /* 0x042ff00000041834 */
[C---:B------:R-:W-:Y:S01]  /*146a0*/  HMMA.16816.F32.BF16 R40, R28.reuse, R18, R40 ;  /* 0x000000121c28723c */ /* 0x040fe20000041828 */
[----:B------:R-:W1:Y:S07]  /*146b0*/  LDSM.16.MT88.4 R16, [R229+0x11000] ;  /* 0x01100000e510783b */ /* 0x000e6e0000004200 */
[C---:B------:R-:W-:Y:S01]  /*146c0*/  HMMA.16816.F32.BF16 R4, R28.reuse, R22, R4 ;  /* 0x000000161c04723c */ /* 0x040fe20000041804 */
[----:B------:R-:W3:Y:S07]  /*146d0*/  LDSM.16.MT88.4 R20, [R232+0x11000] ;  /* 0x01100000e814783b */ /* 0x000eee0000004200 */
[C---:B--2---:R-:W-:Y:S08]  /*146e0*/  HMMA.16816.F32.BF16 R64, R28.reuse, R24, R64 ;  /* 0x000000181c40723c */ /* 0x044ff00000041840 */
[----:B------:R-:W-:Y:S01]  /*146f0*/  HMMA.16816.F32.BF16 R8, R28, R26, R8 ;  /* 0x0000001a1c08723c */ /* 0x000fe20000041808 */
[----:B------:R-:W2:Y:S06]  /*14700*/  LDSM.16.MT88.4 R24, [R228+0x11000] ;  /* 0x01100000e418783b */ /* 0x000eac0000004200 */
        /* <DEDUP_REMOVED lines=11> */
[----:B------:R-:W-:-:S04]  /*147c0*/  FADD.FTZ R86, R96, R86 ;  /* 0x0000005660567221 */ /* 0x000fc80000010000 */
[----:B------:R-:W-:Y:S02]  /*147d0*/  FADD.FTZ R86, R97, R86 ;  /* 0x0000005661567221 */ /* 0x000fe40000010000 */
[--C-:B------:R-:W-:Y:S01]  /*147e0*/  FFMA.FTZ R16, R100, c[0x0][0x23c], -R80.reuse ;  /* 0x00008f0064107a23 */ /* 0x100fe20000010850 */
[C---:B------:R-:W-:Y:S01]  /*147f0*/  HMMA.16816.F32.BF16 R4, R28.reuse, R18, R4 ;  /* 0x000000121c04723c */ /* 0x040fe20000041804 */
[----:B------:R-:W-:Y:S02]  /*14800*/  FFMA.FTZ R17, R90, c[0x0][0x23c], -R80 ;  /* 0x00008f005a117a23 */ /* 0x000fe40000010850 */
[----:B------:R-:W-:Y:S02]  /*14810*/  FADD.FTZ R86, R98, R86 ;  /* 0x0000005662567221 */ /* 0x000fe40000010000 */
[----:B------:R-:W1:Y:S02]  /*14820*/  MUFU.EX2 R16, R16 ;  /* 0x0000001000107308 */ /* 0x000e640000000800 */
[----:B------:R-:W-:Y:S01]  /*14830*/  FFMA.FTZ R18, R103, c[0x0][0x23c], -R80 ;  /* 0x00008f0067127a23 */ /* 0x000fe20000010850 */
[----:B---3--:R-:W-:Y:S01]  /*14840*/  HMMA.16816.F32.BF16 R12, R28, R20, R12 ;  /* 0x000000141c0c723c */ /* 0x008fe2000004180c */
[----:B------:R-:W-:-:S04]  /*14850*/  FADD.FTZ R248, R248, R86 ;  /* 0x00000056f8f87221 */ /* 0x000fc80000010000 */
[----:B------:R-:W3:Y:S03]  /*14860*/  MUFU.EX2 R17, R17 ;  /* 0x0000001100117308 */ /* 0x000ee60000000800 */
[C---:B------:R-:W-:Y:S01]  /*14870*/  HMMA.16816.F32.BF16 R36, R28.reuse, R22, R36 ;  /* 0x000000161c24723c */ /* 0x040fe20000041824 */
[----:B------:R-:W4:Y:S04]  /*14880*/  LDSM.16.MT88.4 R20, [R227+0x11000] ;  /* 0x01100000e314783b */ /* 0x000f280000004200 */
[----:B------:R-:W3:Y:S01]  /*14890*/  MUFU.EX2 R18, R18 ;  /* 0x0000001200127308 */ /* 0x000ee20000000800 */
[----:B-1----:R-:W-:Y:S02]  /*148a0*/  FADD.FTZ R95, R16, R95 ;  /* 0x0000005f105f7221 */ /* 0x002fe40000010000 */
[----:B--2---:R-:W-:Y:S01]  /*148b0*/  HMMA.16816.F32.BF16 R52, R28, R24, R52 ;  /* 0x000000181c34723c */ /* 0x004fe20000041834 */
[C---:B---3--:R-:W-:Y:S01]  /*148c0*/  F2FP.BF16.PACK_AB R145, R17.reuse, R16 ;  /* 0x000000101191723e */ /* 0x048fe200000010ff */
[----:B------:R-:W-:-:S06]  /*148d0*/  FADD.FTZ R95, R17, R95 ;  /* 0x0000005f115f7221 */ /* 0x000fcc0000010000 */
[----:B------:R-:W-:Y:S01]  /*148e0*/  HMMA.16816.F32.BF16 R40, R28, R26, R40 ;  /* 0x0000001a1c28723c */ /* 0x000fe20000041828 */
[----:B------:R-:W-:Y:S01]  /*148f0*/  F2FP.BF16.PACK_AB R147, R247, R18 ;  /* 0x00000012f793723e */ /* 0x000fe200000010ff */
[----:B------:R-:W-:-:S04]  /*14900*/  FADD.FTZ R95, R18, R95 ;  /* 0x0000005f125f7221 */ /* 0x000fc80000010000 */
[----:B------:R-:W-:Y:S02]  /*14910*/  FADD.FTZ R247, R247, R95 ;  /* 0x0000005ff7f77221 */ /* 0x000fe40000010000 */
[C---:B------:R-:W-:Y:S01]  /*14920*/  HMMA.16816.F32.BF16 R160, R144.reuse, R156, R12 ;  /* 0x0000009c90a0723c */ /* 0x040fe2000004180c */
[----:B------:R-:W1:Y:S07]  /*14930*/  LDSM.16.MT88.4 R12, [R227+0x11800] ;  /* 0x01180000e30c783b */ /* 0x000e6e0000004200 */
[----:B------:R-:W-:Y:S08]  /*14940*/  HMMA.16816.F32.BF16 R132, R144, R152, R44 ;  /* 0x000000989084723c */ /* 0x000ff0000004182c */
[C---:B----4-:R-:W-:Y:S08]  /*14950*/  HMMA.16816.F32.BF16 R64, R28.reuse, R20, R64 ;  /* 0x000000141c40723c */ /* 0x050ff00000041840 */
[----:B------:R-:W-:Y:S08]  /*14960*/  HMMA.16816.F32.BF16 R8, R28, R22, R8 ;  /* 0x000000161c08723c */ /* 0x000ff00000041808 */
[C---:B------:R-:W-:Y:S08]  /*14970*/  HMMA.16816.F32.BF16 R136, R144.reuse, R148, R52 ;  /* 0x000000949088723c */ /* 0x040ff00000041834 */
[C---:B------:R-:W-:Y:S08]  /*14980*/  HMMA.16816.F32.BF16 R156, R144.reuse, R158, R36 ;  /* 0x0000009e909c723c */ /* 0x040ff00000041824 */
[C---:B------:R-:W-:Y:S08]  /*14990*/  HMMA.16816.F32.BF16 R152, R144.reuse, R154, R4 ;  /* 0x0000009a9098723c */ /* 0x040ff00000041804 */
[C---:B------:R-:W-:Y:S08]  /*149a0*/  HMMA.16816.F32.BF16 R148, R144.reuse, R150, R40 ;  /* 0x000000969094723c */ /* 0x040ff00000041828 */
[C---:B-1----:R-:W-:Y:S08]  /*149b0*/  HMMA.16816.F32.BF16 R140, R144.reuse, R12, R64 ;  /* 0x0000000c908c723c */ /* 0x042ff00000041840 */
[----:B------:R-:W-:Y:S11]  /*149c0*/  HMMA.16816.F32.BF16 R144, R144, R14, R8 ;  /* 0x0000000e9090723c */ /* 0x000ff60000041808 */
[----:B------:R-:W-:Y:S08]  /*149d0*/  @!UPT UIADD3 URZ, URZ, URZ, URZ ;  /* 0x0000003f3f3ff290 */ /* 0x000ff0000fffe03f */
.L_x_3601:
        /* <DEDUP_REMOVED lines=10> */
.L_x_3613:
        /* <DEDUP_REMOVED lines=51> */
[----:B------:R-:W-:Y:S03]  /*14db0*/  ULOP3.LUT UR19, URZ, UR24, URZ, 0x33, !UPT ;  /* 0x000000183f137292 */ /* 0x000fe6000f8e333f */
        /* <DEDUP_REMOVED lines=42> */
.L_x_3610:
[----:B------:R-:W-:Y:S01]  /*15060*/  ISETP.GE.AND P0, PT, R240, c[0x0][0x220], PT ;  /* 0x00008800f0007a0c */ /* 0x000fe20003f06270 */
[----:B------:R-:W-:Y:S01]  /*15070*/  IMAD R172, R231, 0x2, R237 ;  /* 0x00000002e7ac7824 */ /* 0x000fe200078e02ed */
[CC--:B------:R-:W-:Y:S01]  /*15080*/  LEA R250, P2, R2.reuse, R177.reuse, 0x1 ;  /* 0x000000b102fa7211 */ /* 0x0c0fe200078408ff */
[----:B------:R-:W-:Y:S03]  /*15090*/  UISETP.GT.AND UP0, UPT, UR13, UR12, UPT ;  /* 0x0000000c0d00728c */ /* 0x000fe6000bf04270 */
        /* <DEDUP_REMOVED lines=39> */
[----:B------:R-:W-:Y:S01]  /*15310*/  @!P0 IMAD R5, R241, 0x70, RZ ;  /* 0x00000070f1058824 */ /* 0x000fe200078e02ff */
[-C--:B------:R-:W-:Y:S01]  /*15320*/  @!P0 LEA R12, P1, R10, R177.reuse, 0x1 ;  /* 0x000000b10a0c8211 */ /* 0x080fe200078208ff */
[C---:B------:R-:W-:Y:S01]  /*15330*/  @!P0 IMAD.WIDE.U32 R32, R244.reuse, 0x70, R32 ;  /* 0x00000070f4208825 */ /* 0x040fe200078e0020 */
[----:B------:R-:W-:Y:S01]  /*15340*/  @P0 STS.128 [R239+0xb800], RZ ;  /* 0x00b800ffef000388 */ /* 0x000fe20000000c00 */
[----:B------:R-:W-:Y:S02]  /*15350*/  @!P0 LEA.HI.X R7, R244, R0, R241, 0x6, P2 ;  /* 0x00000000f4078211 */ /* 0x000fe400010f34f1 */
        /* <DEDUP_REMOVED lines=8> */
[----:B------:R-:W-:Y:S01]  /*153e0*/  @!P0 LEA.HI.X R21, R8, R176, R7, 0x1, P2 ;  /* 0x000000b008158211 */ /* 0x000fe200010f0c07 */
[C---:B------:R-:W-:Y:S01]  /*153f0*/  @!P0 IMAD R8, R241.reuse, 0x50, RZ ;  /* 0x00000050f1088824 */ /* 0x040fe200078e02ff */
        /* <DEDUP_REMOVED lines=9> */
[-C--:B------:R-:W-:Y:S01]  /*15490*/  @!P0 LEA R18, P1, R10, R177.reuse, 0x1 ;  /* 0x000000b10a128211 */ /* 0x080fe200078208ff */
[----:B------:R-:W-:Y:S01]  /*154a0*/  @!P0 IMAD.WIDE.U32 R34, R244, 0x60, R34 ;  /* 0x00000060f4228825 */ /* 0x000fe200078e0022 */
[-C--:B------:R-:W-:Y:S01]  /*154b0*/  @!P0 LEA.HI.X R15, R32, R176.reuse, R5, 0x1, P3 ;  /* 0x000000b0200f8211 */ /* 0x080fe200018f0c05 */
[----:B------:R-:W-:Y:S01]  /*154c0*/  @P0 STS.128 [R239+0xc800], RZ ;  /* 0x00c800ffef000388 */ /* 0x000fe20000000c00 */
[----:B------:R-:W-:Y:S01]  /*154d0*/  @!P0 LEA.HI.X R19, R10, R176, R8, 0x1, P1 ;  /* 0x000000b00a138211 */ /* 0x000fe200008f0c08 */
[----:B------:R-:W-:Y:S01]  /*154e0*/  @!P0 IMAD.IADD R4, R4, 0x1, R35 ;  /* 0x0000000104048824 */ /* 0x000fe200078e0223 */
[CC--:B------:R-:W-:Y:S01]  /*154f0*/  @!P0 LEA R16, P4, R34.reuse, R177.reuse, 0x1 ;  /* 0x000000b122108211 */ /* 0x0c0fe200078808ff */
[----:B------:R-:W-:Y:S01]  /*15500*/  @!P0 IMAD.MOV.U32 R30, RZ, RZ, R2 ;  /* 0x000000ffff1e8224 */ /* 0x000fe200078e0002 */
[----:B------:R-:W-:Y:S01]  /*15510*/  @!P0 MOV R29, R0 ;  /* 0x00000000001d8202 */ /* 0x000fe20000000f00 */
[----:B------:R-:W-:Y:S01]  /*15520*/  @!PT LDS RZ, [RZ] ;  /* 0x00000000fffff984 */ /* 0x000fe20000000800 */
[----:B------:R-:W-:Y:S01]  /*15530*/  @!PT LDS RZ, [RZ] ;  /* 0x00000000fffff984 */ /* 0x000fe20000000800 */
[----:B------:R-:W-:Y:S01]  /*15540*/  @!PT LDS RZ, [RZ] ;  /* 0x00000000fffff984 */ /* 0x000fe20000000800 */
[----:B------:R4:W-:Y:S01]  /*15550*/  @!P0 LDGSTS.E.BYPASS.LTC128B.128 [R239+0xc800], [R18.64] ;  /* 0x0c80000012ef8fae */ /* 0x0009e2000b901d54 */
[----:B------:R-:W-:Y:S01]  /*15560*/  @!P0 LEA.HI.X R17, R34, R176, R4, 0x1, P4 ;  /* 0x000000b022118211 */ /* 0x000fe200020f0c04 */
[----:B------:R-:W-:Y:S01]  /*15570*/  @!P0 IMAD.MOV.U32 R31, RZ, RZ, R0 ;  /* 0x000000ffff1f8224 */ /* 0x000fe200078e0000 */
[----:B------:R-:W-:Y:S01]  /*15580*/  @!P0 MOV R34, R2 ;  /* 0x0000000200228202 */ /* 0x000fe20000000f00 */
[C---:B------:R-:W-:Y:S01]  /*15590*/  @!P0 IMAD R6, R241.reuse, 0x90, RZ ;  /* 0x00000090f1068824 */ /* 0x040fe200078e02ff */
[----:B------:R-:W-:Y:S01]  /*155a0*/  @P0 STS.128 [R239+0xd000], RZ ;  /* 0x00d000ffef000388 */ /* 0x000fe20000000c00 */
[----:B------:R-:W-:Y:S04]  /*155b0*/  @!P0 IMAD.WIDE.U32 R30, R244, 0x90, R30 ;  /* 0x00000090f41e8825 */ /* 0x000fe800078e001e */
[----:B------:R-:W-:Y:S01]  /*155c0*/  @!PT LDS RZ, [RZ] ;  /* 0x00000000fffff984 */ /* 0x000fe20000000800 */
[----:B------:R-:W-:Y:S01]  /*155d0*/  @!PT LDS RZ, [RZ] ;  /* 0x00000000fffff984 */ /* 0x000fe20000000800 */
[----:B------:R-:W-:Y:S01]  /*155e0*/  @!PT LDS RZ, [RZ] ;  /* 0x00000000fffff984 */ /* 0x000fe20000000800 */
[----:B------:R4:W-:Y:S01]  /*155f0*/  @!P0 LDGSTS.E.BYPASS.LTC128B.128 [R239+0xd000], [R16.64] ;  /* 0x0d00000010ef8fae */ /* 0x0009e2000b901d54 */
[----:B------:R-:W-:Y:S01]  /*15600*/  @!P0 IMAD.IADD R6, R6, 0x1, R31 ;  /* 0x0000000106068824 */ /* 0x000fe200078e021f */
[CC--:B------:R-:W-:Y:S01]  /*15610*/  @!P0 LEA R10, P2, R30.reuse, R177.reuse, 0x1 ;  /* 0x000000b11e0a8211 */ /* 0x0c0fe200078408ff */
[----:B------:R-:W-:Y:S01]  /*15620*/  @!P0 IMAD.MOV.U32 R28, RZ, RZ, R2 ;  /* 0x000000ffff1c8224 */ /* 0x000fe200078e0002 */
[----:B------:R-:W-:Y:S01]  /*15630*/  @!P0 MOV R31, R0 ;  /* 0x00000000001f8202 */ /* 0x000fe20000000f00 */
[----:B------:R-:W-:Y:S01]  /*15640*/  @P0 STS.128 [R239+0xd800], RZ ;  /* 0x00d800ffef000388 */ /* 0x000fe20000000c00 */
[-C--:B------:R-:W-:Y:S01]  /*15650*/  @!P0 LEA.HI.X R11, R30, R176.reuse, R6, 0x1, P2 ;  /* 0x000000b01e0b8211 */ /* 0x080fe200010f0c06 */
[----:B------:R-:W-:Y:S03]  /*15660*/  @!P0 IMAD.WIDE.U32 R28, R244, 0xa0, R28 ;  /* 0x000000a0f41c8825 */ /* 0x000fe600078e001c */
[----:B------:R-:W-:Y:S01]  /*15670*/  @!PT LDS RZ, [RZ] ;  /* 0x00000000fffff984 */ /* 0x000fe20000000800 */
[----:B------:R-:W-:Y:S01]  /*15680*/  @!PT LDS RZ, [RZ] ;  /* 0x00000000fffff984 */ /* 0x000fe20000000800 */
[----:B------:R-:W-:Y:S01]  /*15690*/  @!PT LDS RZ, [RZ] ;  /* 0x00000000fffff984 */ /* 0x000fe20000000800 */
[----:B------:R5:W-:Y:S01]  /*156a0*/  @!P0 LDGSTS.E.BYPASS.LTC128B.128 [R239+0xd800], [R14.64] ;  /* 0x0d8000000eef8fae */ /* 0x000be2000b901d54 */
[----:B------:R-:W-:Y:S01]  /*156b0*/  @!P0 IMAD R7, R241, 0xa0, RZ ;  /* 0x000000a0f1078824 */ /* 0x000fe200078e02ff */
[C---:B------:R-:W-:Y:S01]  /*156c0*/  @!P0 LEA R8, P1, R28.reuse, R177, 0x1 ;  /* 0x000000b11c088211 */ /* 0x040fe200078208ff */
[----:B------:R-:W-:Y:S02]  /*156d0*/  @!P0 IMAD.MOV.U32 R38, RZ, RZ, R2 ;  /* 0x000000ffff268224 */ /* 0x000fe400078e0002 */
[----:B------:R-:W-:Y:S01]  /*156e0*/  @P0 STS.128 [R239+0xe000], RZ ;  /* 0x00e000ffef000388 */ /* 0x000fe20000000c00 */
[----:B------:R-:W-:Y:S01]  /*156f0*/  @!P0 IADD3 R7, R7, R29, RZ ;  /* 0x0000001d07078210 */ /* 0x000fe20007ffe0ff */
[----:B------:R-:W-:Y:S02]  /*15700*/  @!P0 IMAD.MOV.U32 R39, RZ, RZ, R0 ;  /* 0x000000ffff278224 */ /* 0x000fe400078e0000 */
[C---:B------:R-:W-:Y:S01]  /*15710*/  @!P0 IMAD R6, R241.reuse, 0xb0, RZ ;  /* 0x000000b0f1068824 */ /* 0x040fe200078e02ff */
[----:B------:R-:W-:Y:S01]  /*15720*/  @!PT LDS RZ, [RZ] ;  /* 0x00000000fffff984 */ /* 0x000fe20000000800 */
[----:B------:R-:W-:Y:S01]  /*15730*/  @!PT LDS RZ, [RZ] ;  /* 0x00000000fffff984 */ /* 0x000fe20000000800 */
[----:B------:R-:W-:Y:S01]  /*15740*/  @!PT LDS RZ, [RZ] ;  /* 0x00000000fffff984 */ /* 0x000fe20000000800 */
[----:B------:R5:W-:Y:S01]  /*15750*/  @!P0 LDGSTS.E.BYPASS.LTC128B.128 [R239+0xe000], [R12.64] ;  /* 0x0e0000000cef8fae */ /* 0x000be2000b901d54 */
[-C--:B------:R-:W-:Y:S01]  /*15760*/  @!P0 LEA.HI.X R9, R28, R176.reuse, R7, 0x1, P1 ;  /* 0x000000b01c098211 */ /* 0x080fe200008f0c07 */
[----:B------:R-:W-:Y:S03]  /*15770*/  @!P0 IMAD.WIDE.U32 R38, R244, 0xb0, R38 ;  /* 0x000000b0f4268825 */ /* 0x000fe600078e0026 */
[----:B------:R-:W-:Y:S01]  /*15780*/  @P0 STS.128 [R239+0xe800], RZ ;  /* 0x00e800ffef000388 */ /* 0x000fe20000000c00 */
[----:B------:R-:W-:Y:S01]  /*15790*/  @!P0 IMAD.IADD R6, R6, 0x1, R39 ;  /* 0x0000000106068824 */ /* 0x000fe200078e0227 */
[CC--:B------:R-:W-:Y:S01]  /*157a0*/  @!P0 LEA R36, P1, R38.reuse, R177.reuse, 0x1 ;  /* 0x000000b126248211 */ /* 0x0c0fe200078208ff */
[----:B------:R-:W-:Y:S02]  /*157b0*/  @!P0 IMAD.MOV.U32 R28, RZ, RZ, R2 ;  /* 0x000000ffff1c8224 */ /* 0x000fe400078e0002 */
[----:B------:R-:W-:Y:S01]  /*157c0*/  @!PT LDS RZ, [RZ] ;  /* 0x00000000fffff984 */ /* 0x000fe20000000800 */
[----:B------:R-:W-:Y:S01]  /*157d0*/  @!PT LDS RZ, [RZ] ;  /* 0x00000000fffff984 */ /* 0x000fe20000000800 */
[----:B------:R-:W-:Y:S01]  /*157e0*/  @!PT LDS RZ, [RZ] ;  /* 0x00000000fffff984 */ /* 0x000fe20000000800 */
[----:B------:R1:W-:Y:S01]  /*157f0*/  @!P0 LDGSTS.E.BYPASS.LTC128B.128 [R239+0xe800], [R10.64] ;  /* 0x0e8000000aef8fae */ /* 0x0003e2000b901d54 */
[----:B------:R-:W-:Y:S01]  /*15800*/  @!P0 IMAD.MOV.U32 R29, RZ, RZ, R0 ;  /* 0x000000ffff1d8224 */ /* 0x000fe200078e0000 */
[-C--:B------:R-:W-:Y:S01]  /*15810*/  @!P0 LEA.HI.X R37, R38, R176.reuse, R6, 0x1, P1 ;  /* 0x000000b026258211 */ /* 0x080fe200008f0c06 */
[----:B------:R-:W-:Y:S02]  /*15820*/  @!P0 IMAD R5, R241, 0xc0, RZ ;  /* 0x000000c0f1058824 */ /* 0x000fe400078e02ff */
        /* <DEDUP_REMOVED lines=8> */
[----:B------:R-:W-:Y:S02]  /*158b0*/  @!P0 IMAD.MOV.U32 R35, RZ, RZ, R0 ;  /* 0x000000ffff238224 */ /* 0x000fe400078e0000 */
[----:B------:R-:W-:Y:S01]  /*158c0*/  @P0 STS.128 [R239+0xf800], RZ ;  /* 0x00f800ffef000388 */ /* 0x000fe20000000c00 */
[-C--:B------:R-:W-:Y:S01]  /*158d0*/  @!P0 LEA.HI.X R41, R28, R176.reuse, R5, 0x1, P4 ;  /* 0x000000b01c298211 */ /* 0x080fe200020f0c05 */
[----:B------:R-:W-:Y:S03]  /*158e0*/  @!P0 IMAD.WIDE.U32 R34, R244, 0xd0, R34 ;  /* 0x000000d0f4228825 */ /* 0x000fe600078e0022 */
[----:B------:R-:W-:Y:S01]  /*158f0*/  @!PT LDS RZ, [RZ] ;  /* 0x00000000fffff984 */ /* 0x000fe20000000800 */
[----:B------:R-:W-:Y:S01]  /*15900*/  @!PT LDS RZ, [RZ] ;  /* 0x00000000fffff984 */ /* 0x000fe20000000800 */
[----:B------:R-:W-:Y:S01]  /*15910*/  @!PT LDS RZ, [RZ] ;  /* 0x00000000fffff984 */ /* 0x000fe20000000800 */
[----:B------:R1:W-:Y:S01]  /*15920*/  @!P0 LDGSTS.E.BYPASS.LTC128B.128 [R239+0xf800], [R36.64] ;  /* 0x0f80000024ef8fae */ /* 0x0003e2000b901d54 */
[C---:B------:R-:W-:Y:S01]  /*15930*/  @!P0 IMAD R4, R241.reuse, 0xd0, RZ ;  /* 0x000000d0f1048824 */ /* 0x040fe200078e02ff */
[-C--:B------:R-:W-:Y:S01]  /*15940*/  @!P0 LEA R38, P3, R34, R177.reuse, 0x1 ;  /* 0x000000b122268211 */ /* 0x080fe200078608ff */
[----:B------:R-:W-:Y:S02]  /*15950*/  @!P0 IMAD.MOV.U32 R32, RZ, RZ, R2 ;  /* 0x000000ffff208224 */ /* 0x000fe400078e0002 */
[----:B------:R-:W-:Y:S01]  /*15960*/  @P0 STS.128 [R239+0x10000], RZ ;  /* 0x010000ffef000388 */ /* 0x000fe20000000c00 */
[----:B------:R-:W-:Y:S02]  /*15970*/  @!P0 IMAD.IADD R4, R4, 0x1, R35 ;  /* 0x0000000104048824 */ /* 0x000fe400078e0223 */
[----:B------:R-:W-:Y:S02]  /*15980*/  @!P0 IMAD.MOV.U32 R33, RZ, RZ, R0 ;  /* 0x000000ffff218224 */ /* 0x000fe400078e0000 */
[----:B------:R-:W-:Y:S01]  /*15990*/  @!PT LDS RZ, [RZ] ;  /* 0x00000000fffff984 */ /* 0x000fe20000000800 */
[----:B------:R-:W-:Y:S01]  /*159a0*/  @!PT LDS RZ, [RZ] ;  /* 0x00000000fffff984 */ /* 0x000fe20000000800 */
[----:B------:R-:W-:Y:S01]  /*159b0*/  @!PT LDS RZ, [RZ] ;  /* 0x00000000fffff984 */ /* 0x000fe20000000800 */
[----:B------:R1:W-:Y:S01]  /*159c0*/  @!P0 LDGSTS.E.BYPASS.LTC128B.128 [R239+0x10000], [R40.64] ;  /* 0x1000000028ef8fae */ /* 0x0003e2000b901d54 */
[-C--:B------:R-:W-:Y:S01]  /*159d0*/  @!P0 LEA.HI.X R39, R34, R176.reuse, R4, 0x1, P3 ;  /* 0x000000b022278211 */ /* 0x080fe200018f0c04 */
[----:B------:R-:W-:Y:S03]  /*159e0*/  @!P0 IMAD.WIDE.U32 R32, R244, 0xe0, R32 ;  /* 0x000000e0f4208825 */ /* 0x000fe600078e0020 */
[----:B------:R-:W-:Y:S01]  /*159f0*/  @P0 STS.128 [R239+0x10800], RZ ;  /* 0x010800ffef000388 */ /* 0x000fe20000000c00 */
[----:B------:R-:W-:Y:S01]  /*15a00*/  @!P0 IMAD.MOV.U32 R30, RZ, RZ, R2 ;  /* 0x000000ffff1e8224 */ /* 0x000fe200078e0002 */
[-C--:B------:R-:W-:Y:S01]  /*15a10*/  @!P0 LEA R6, P2, R32, R177.reuse, 0x1 ;  /* 0x000000b120068211 */ /* 0x080fe200078408ff */
[C---:B------:R-:W-:Y:S02]  /*15a20*/  @!P0 IMAD R2, R241.reuse, 0xe0, RZ ;  /* 0x000000e0f1028824 */ /* 0x040fe400078e02ff */
[----:B------:R-:W-:Y:S01]  /*15a30*/  @!PT LDS RZ, [RZ] ;  /* 0x00000000fffff984 */ /* 0x000fe20000000800 */
[----:B------:R-:W-:Y:S01]  /*15a40*/  @!PT LDS RZ, [RZ] ;  /* 0x00000000fffff984 */ /* 0x000fe20000000800 */
[----:B------:R-:W-:Y:S01]  /*15a50*/  @!PT LDS RZ, [RZ] ;  /* 0x00000000fffff984 */ /* 0x000fe20000000800 */
[----:B------:R1:W-:Y:S01]  /*15a60*/  @!P0 LDGSTS.E.BYPASS.LTC128B.128 [R239+0x10800], [R38.64] ;  /* 0x1080000026ef8fae */ /* 0x0003e2000b901d54 */
[----:B------:R-:W-:Y:S04]  /*15a70*/  @!P0 IMAD.WIDE.U32 R30, R244, 0xf0, R30 ;  /* 0x000000f0f41e8825 */ /* 0x000fe800078e001e */
[----:B------:R-:W-:Y:S01]  /*15a80*/  @!P0 IMAD.IADD R2, R2, 0x1, R33 ;  /* 0x0000000102028824 */ /* 0x000fe200078e0221 */
[----:B------:R-:W-:Y:S01]  /*15a90*/  @P0 STS.128 [R239+0x11000], RZ ;  /* 0x011000ffef000388 */ /* 0x000fe20000000c00 */
[----:B------:R-:W-:Y:S01]  /*15aa0*/  @!P0 IMAD R0, R241, 0xf0, RZ ;  /* 0x000000f0f1008824 */ /* 0x000fe200078e02ff */
[----:B------:R-:W-:Y:S02]  /*15ab0*/  @!P0 LEA R42, P1, R30, R177, 0x1 ;  /* 0x000000b11e2a8211 */ /* 0x000fe400078208ff */
[-C--:B------:R-:W-:Y:S02]  /*15ac0*/  @!P0 LEA.HI.X R7, R32, R176.reuse, R2, 0x1, P2 ;  /* 0x000000b020078211 */ /* 0x080fe400010f0c02 */
[----:B------:R-:W-:Y:S03]  /*15ad0*/  @!P0 IADD3 R0, R0, R31, RZ ;  /* 0x0000001f00008210 */ /* 0x000fe60007ffe0ff */
[----:B------:R-:W-:Y:S01]  /*15ae0*/  @!PT LDS RZ, [RZ] ;  /* 0x00000000fffff984 */ /* 0x000fe20000000800 */
[----:B------:R-:W-:Y:S01]  /*15af0*/  @!PT LDS RZ, [RZ] ;  /* 0x00000000fffff984 */ /* 0x000fe20000000800 */
[----:B------:R-:W-:Y:S01]  /*15b00*/  @!PT LDS RZ, [RZ] ;  /* 0x00000000fffff984 */ /* 0x000fe20000000800 */
[----:B------:R2:W-:Y:S01]  /*15b10*/  @!P0 LDGSTS.E.BYPASS.LTC128B.128 [R239+0x11000], [R6.64] ;  /* 0x1100000006ef8fae */ /* 0x0005e2000b901d54 */
[----:B------:R-:W-:Y:S02]  /*15b20*/  @!P0 LEA.HI.X R43, R30, R176, R0, 0x1, P1 ;  /* 0x000000b01e2b8211 */ /* 0x000fe400008f0c00 */
[----:B------:R-:W-:Y:S02]  /*15b30*/  PLOP3.LUT P1, PT, PT, PT, UP0, 0x80, 0x0 ;  /* 0x000000000000781c */ /* 0x000fe40003f2f008 */
        /* <DEDUP_REMOVED lines=36> */
[----:B------:R-:W1:Y:S02]  /*15d80*/  LDSM.16.M88.4 R188, [R230+0x3800] ;  /* 0x00380000e6bc783b */ /* 0x000e640000000200 */
[C---:B------:R-:W-:Y:S03]  /*15d90*/  HMMA.16816.F32.BF16 R40, R128.reuse, R42, RZ ;  /* 0x0000002a8028723c */ /* 0x040fe600000418ff */
[----:B------:R-:W2:Y:S05]  /*15da0*/  LDSM.16.M88.4 R192, [R230+0x4000] ;  /* 0x00400000e6c0783b */ /* 0x000eaa0000000200 */
[C---:B------:R-:W-:Y:S01]  /*15db0*/  HMMA.16816.F32.BF16 R44, R128.reuse, R48, RZ ;  /* 0x00000030802c723c */ /* 0x040fe200000418ff */
[----:B------:R-:W2:Y:S05]  /*15dc0*/  LDSM.16.M88.4 R196, [R230+0x4800] ;  /* 0x00480000e6c4783b */ /* 0x000eaa0000000200 */
[----:B------:R-:W2:Y:S02]  /*15dd0*/  LDSM.16.M88.4 R200, [R230+0x5000] ;  /* 0x00500000e6c8783b */ /* 0x000ea40000000200 */
[C---:B------:R-:W-:Y:S03]  /*15de0*/  HMMA.16816.F32.BF16 R48, R128.reuse, R50, RZ ;  /* 0x000000328030723c */ /* 0x040fe600000418ff */
[----:B------:R-:W-:Y:S05]  /*15df0*/  LDSM.16.M88.4 R204, [R230+0x6000] ;  /* 0x00600000e6cc783b */ /* 0x000fea0000000200 */
[C---:B------:R-:W-:Y:S01]  /*15e00*/  HMMA.16816.F32.BF16 R52, R128.reuse, R56, RZ ;  /* 0x000000388034723c */ /* 0x040fe200000418ff */
[----:B------:R-:W-:Y:S05]  /*15e10*/  LDSM.16.M88.4 R208, [R230+0x6800] ;  /* 0x00680000e6d0783b */ /* 0x000fea0000000200 */
[----:B------:R-:W-:Y:S02]  /*15e20*/  LDSM.16.M88.4 R212, [R233] ;  /* 0x00000000e9d4783b */ /* 0x000fe40000000200 */
[C---:B------:R-:W-:Y:S03]  /*15e30*/  HMMA.16816.F32.BF16 R56, R128.reuse, R58, RZ ;  /* 0x0000003a8038723c */ /* 0x040fe600000418ff */
[----:B------:R-:W-:Y:S05]  /*15e40*/  LDSM.16.M88.4 R216, [R165] ;  /* 0x00000000a5d8783b */ /* 0x000fea0000000200 */
        /* <DEDUP_REMOVED lines=42> */
[----:B------:R-:W1:Y:S07]  /*160f0*/  LDSM.16.M88.4 R168, [R230+0x9000] ;  /* 0x00900000e6a8783b */ /* 0x000e6e0000000200 */
[C---:B------:R-:W-:Y:S07]  /*16100*/  HMMA.16816.F32.BF16 R68, R172.reuse, R204, R68 ;  /* 0x000000ccac44723c */ /* 0x040fee0000041844 */
[C---:B------:R-:W-:Y:S01]  /*16110*/  IADD3 R204, R234.reuse, 0x800, RZ ;  /* 0x00000800eacc7810 */ /* 0x040fe20007ffe0ff */
[C---:B------:R-:W-:Y:S05]  /*16120*/  HMMA.16816.F32.BF16 R72, R172.reuse, R206, R72 ;  /* 0x000000ceac48723c */ /* 0x040fea0000041848 */
[----:B------:R-:W1:Y:S03]  /*16130*/  LDSM.16.M88.4 R204, [R204] ;  /* 0x00000000cccc783b */ /* 0x000e660000000200 */
        /* <DEDUP_REMOVED lines=8> */
[C---:B----4-:R-:W-:Y:S07]  /*161c0*/  HMMA.16816.F32.BF16 R92, R172.reuse, R180, R92 ;  /* 0x000000b4ac5c723c */ /* 0x050fee000004185c */
[C---:B------:R-:W-:Y:S01]  /*161d0*/  IADD3 R180, R234.reuse, 0x1800, RZ ;  /* 0x00001800eab47810 */ /* 0x040fe20007ffe0ff */
[C---:B------:R-:W-:Y:S05]  /*161e0*/  HMMA.16816.F32.BF16 R96, R172.reuse, R182, R96 ;  /* 0x000000b6ac60723c */ /* 0x040fea0000041860 */
[----:B------:R-:W4:Y:S03]  /*161f0*/  LDSM.16.M88.4 R180, [R180] ;  /* 0x00000000b4b4783b */ /* 0x000f260000000200 */
[C---:B---3--:R-:W-:Y:S07]  /*16200*/  HMMA.16816.F32.BF16 R100, R172.reuse, R184, R100 ;  /* 0x000000b8ac64723c */ /* 0x048fee0000041864 */
[C---:B------:R-:W-:Y:S01]  /*16210*/  IADD3 R184, R234.reuse, 0x2000, RZ ;  /* 0x00002000eab87810 */ /* 0x040fe20007ffe0ff */
[C---:B------:R-:W-:Y:S05]  /*16220*/  HMMA.16816.F32.BF16 R104, R172.reuse, R186, R104 ;  /* 0x000000baac68723c */ /* 0x040fea0000041868 */
[----:B------:R-:W3:Y:S03]  /*16230*/  LDSM.16.M88.4 R184, [R184] ;  /* 0x00000000b8b8783b */ /* 0x000ee60000000200 */
[C---:B-----5:R-:W-:Y:S07]  /*16240*/  HMMA.16816.F32.BF16 R108, R172.reuse, R188, R108 ;  /* 0x000000bcac6c723c */ /* 0x060fee000004186c */
[----:B------:R-:W-:Y:S01]  /*16250*/  IADD3 R188, R234, 0x3000, RZ ;  /* 0x00003000eabc7810 */ /* 0x000fe20007ffe0ff */
[C---:B------:R-:W-:Y:S05]  /*16260*/  HMMA.16816.F32.BF16 R112, R172.reuse, R190, R112 ;  /* 0x000000beac70723c */ /* 0x040fea0000041870 */
[----:B------:R-:W5:Y:S03]  /*16270*/  LDSM.16.M88.4 R188, [R188] ;  /* 0x00000000bcbc783b */ /* 0x000f660000000200 */
[C---:B-1----:R-:W-:Y:S08]  /*16280*/  HMMA.16816.F32.BF16 R116, R172.reuse, R168, R116 ;  /* 0x000000a8ac74723c */ /* 0x042ff00000041874 */
[C---:B------:R-:W-:Y:S01]  /*16290*/  HMMA.16816.F32.BF16 R120, R172.reuse, R170, R120 ;  /* 0x000000aaac78723c */ /* 0x040fe20000041878 */
[----:B------:R-:W1:Y:S07]  /*162a0*/  LDSM.16.M88.4 R168, [R226] ;  /* 0x00000000e2a8783b */ /* 0x000e6e0000000200 */
[C---:B------:R-:W-:Y:S08]  /*162b0*/  HMMA.16816.F32.BF16 R124, R172.reuse, R192, R124 ;  /* 0x000000c0ac7c723c */ /* 0x040ff0000004187c */
[----:B------:R-:W-:Y:S01]  /*162c0*/  HMMA.16816.F32.BF16 R128, R172, R194, R128 ;  /* 0x000000c2ac80723c */ /* 0x000fe20000041880 */
[----:B------:R-:W1:Y:S05]  /*162d0*/  LDSM.16.M88.4 R172, [R225] ;  /* 0x00000000e1ac783b */ /* 0x000e6a0000000200 */
[----:B------:R-:W1:Y:S02]  /*162e0*/  LDSM.16.M88.4 R192, [R224] ;  /* 0x00000000e0c0783b */ /* 0x000e640000000200 */
[C---:B------:R-:W-:Y:S08]  /*162f0*/  HMMA.16816.F32.BF16 R4, R196.reuse, R200, R4 ;  /* 0x000000c8c404723c */ /* 0x040ff00000041804 */
[C---:B------:R-:W-:Y:S01]  /*16300*/  HMMA.16816.F32.BF16 R8, R196.reuse, R202, R8 ;  /* 0x000000cac408723c */ /* 0x040fe20000041808 */
[----:B------:R-:W1:Y:S07]  /*16310*/  LDSM.16.M88.4 R200, [R223] ;  /* 0x00000000dfc8783b */ /* 0x000e6e0000000200 */
[C---:B------:R-:W-:Y:S08]  /*16320*/  HMMA.16816.F32.BF16 R12, R196.reuse, R204, R12 ;  /* 0x000000ccc40c723c */ /* 0x040ff0000004180c */
[C---:B------:R-:W-:Y:S01]  /*16330*/  HMMA.16816.F32.BF16 R16, R196.reuse, R206, R16 ;  /* 0x000000cec410723c */ /* 0x040fe20000041810 */
[----:B------:R-:W-:Y:S07]  /*16340*/  LDSM.16.M88.4 R204, [R167] ;  /* 0x00000000a7cc783b */ /* 0x000fee0000000200 */
        /* <DEDUP_REMOVED lines=14> */
[----:B------:R-:W5:Y:S07]  /*16430*/  LDSM.16.M88.4 R188, [R165+0x800] ;  /* 0x00080000a5bc783b */ /* 0x000f6e0000000200 */
[C---:B-1----:R-:W-:Y:S08]  /*16440*/  HMMA.16816.F32.BF16 R60, R196.reuse, R168, R60 ;  /* 0x000000a8c43c723c */ /* 0x042ff0000004183c */
[C---:B------:R-:W-:Y:S01]  /*16450*/  HMMA.16816.F32.BF16 R64, R196.reuse, R170, R64 ;  /* 0x000000aac440723c */ /* 0x040fe20000041840 */
[----:B------:R-:W1:Y:S07]  /*16460*/  LDSM.16.M88.4 R168, [R165+0x1000] ;  /* 0x00100000a5a8783b */ /* 0x000e6e0000000200 */
[C---:B------:R-:W-:Y:S08]  /*16470*/  HMMA.16816.F32.BF16 R68, R196.reuse, R172, R68 ;  /* 0x000000acc444723c */ /* 0x040ff00000041844 */
[C---:B------:R-:W-:Y:S01]  /*16480*/  HMMA.16816.F32.BF16 R72, R196.reuse, R174, R72 ;  /* 0x000000aec448723c */ /* 0x040fe20000041848 */
[----:B------:R-:W1:Y:S07]  /*16490*/  LDSM.16.M88.4 R172, [R165+0x1800] ;  /* 0x00180000a5ac783b */ /* 0x000e6e0000000200 */
        /* <DEDUP_REMOVED lines=19> */
[----:B------:R-:W-:Y:S01]  /*165d0*/  HMMA.16816.F32.BF16 R128, R196, R210, R128 ;  /* 0x000000d2c480723c */ /* 0x000fe20000041880 */
[----:B------:R-:W-:Y:S05]  /*165e0*/  LDSM.16.M88.4 R196, [R165+0x5000] ;  /* 0x00500000a5c4783b */ /* 0x000fea0000000200 */
[----:B------:R-:W-:Y:S02]  /*165f0*/  LDSM.16.M88.4 R208, [R165+0x6800] ;  /* 0x00680000a5d0783b */ /* 0x000fe40000000200 */
[C---:B------:R-:W-:Y:S08]  /*16600*/  HMMA.16816.F32.BF16 R4, R212.reuse, R216, R4 ;  /* 0x000000d8d404723c */ /* 0x040ff00000041804 */
[C---:B------:R-:W-:Y:S01]  /*16610*/  HMMA.16816.F32.BF16 R8, R212.reuse, R218, R8 ;  /* 0x000000dad408723c */ /* 0x040fe20000041808 */
[----:B------:R-:W-:Y:S07]  /*16620*/  LDSM.16.M88.4 R216, [R165+0x7000] ;  /* 0x00700000a5d8783b */ /* 0x000fee0000000200 */
        /* <DEDUP_REMOVED lines=8> */
[----:B------:R-:W1:Y:S01]  /*166b0*/  LDSM.16.M88.4 R172, [R165+0x7800] ;  /* 0x00780000a5ac783b */ /* 0x000e620000000200 */
[----:B------:R-:W-:Y:S04]  /*166c0*/  DEPBAR.LE SB0, 0x0 ;  /* 0x000080000000791a */ /* 0x000fe80000000000 */
[----:B------:R-:W-:Y:S02]  /*166d0*/  BAR.SYNC.DEFER_BLOCKING 0x0 ;  /* 0x0000000000007b1d */ /* 0x000fe40000010000 */
[C---:B--2---:R-:W-:Y:S07]  /*166e0*/  HMMA.16816.F32.BF16 R36, R212.reuse, R176, R36 ;  /* 0x000000b0d424723c */ /* 0x044fee0000041824 */
[----:B------:R-:W-:Y:S01]  /*166f0*/  IMAD.MOV.U32 R177, RZ, RZ, R250 ;  /* 0x000000ffffb17224 */ /* 0x000fe200078e00fa */
[C---:B------:R-:W-:Y:S04]  /*16700*/  HMMA.16816.F32.BF16 R40, R212.reuse, R178, R40 ;  /* 0x000000b2d428723c */ /* 0x040fe80000041828 */
[----:B------:R-:W-:Y:S04]  /*16710*/  IMAD.MOV.U32 R176, RZ, RZ, R251 ;  /* 0x000000ffffb07224 */ /* 0x000fe800078e00fb */
[C---:B----4-:R-:W-:Y:S08]  /*16720*/  HMMA.16816.F32.BF16 R44, R212.reuse, R180, R44 ;  /* 0x000000b4d42c723c */ /* 0x050ff0000004182c */
[C---:B------:R-:W-:Y:S08]  /*16730*/  HMMA.16816.F32.BF16 R48, R212.reuse, R182, R48 ;  /* 0x000000b6d430723c */ /* 0x040ff00000041830 */
[C---:B---3--:R-:W-:Y:S08]  /*16740*/  HMMA.16816.F32.BF16 R52, R212.reuse, R184, R52 ;  /* 0x000000b8d434723c */ /* 0x048ff00000041834 */
[C---:B------:R-:W-:Y:S08]  /*16750*/  HMMA.16816.F32.BF16 R56, R212.reuse, R186, R56 ;  /* 0x000000bad438723c */ /* 0x040ff00000041838 */
[C---:B------:R-:W-:Y:S08]  /*16760*/  HMMA.16816.F32.BF16 R60, R212.reuse, R192, R60 ;  /* 0x000000c0d43c723c */ /* 0x040ff0000004183c */
[C---:B------:R-:W-:Y:S08]  /*16770*/  HMMA.16816.F32.BF16 R64, R212.reuse, R194, R64 ;  /* 0x000000c2d440723c */ /* 0x040ff00000041840 */
[C---:B-----5:R-:W-:Y:S08]  /*16780*/  HMMA.16816.F32.BF16 R68, R212.reuse, R188, R68 ;  /* 0x000000bcd444723c */ /* 0x060ff00000041844 */
        /* <DEDUP_REMOVED lines=90> */
[----:B--2---:R-:W-:Y:S01]  /*16d30*/  MOV R170, UR28 ;  /* 0x0000001c00aa7c02 */ /* 0x004fe20008000f00 */
[----:B---3--:R-:W-:Y:S01]  /*16d40*/  IMAD.U32 R169, RZ, RZ, UR27 ;  /* 0x0000001bffa97e24 */ /* 0x008fe2000f8e00ff */
[----:B------:R-:W-:Y:S04]  /*16d50*/  UIMAD.WIDE.U32 UR26, UR8, UR24, URZ ;  /* 0x00000018081a72a5 */ /* 0x000fe8000f8e003f */
[----:B------:R-:W2:Y:S01]  /*16d60*/  LDG.E R168, [R168.64] ;  /* 0x00000014a8a87981 */ /* 0x000ea2000c1e1900 */
[----:B------:R-:W-:Y:S01]  /*16d70*/  UIADD3 UR10, UR27, UR10, URZ ;  /* 0x0000000a1b0a7290 */ /* 0x000fe2000fffe03f */
[----:B------:R-:W-:Y:S01]  /*16d80*/  IMAD.U32 R198, RZ, RZ, UR26 ;  /* 0x0000001affc67e24 */ /* 0x000fe2000f8e00ff */
[----:B------:R-:W-:Y:S01]  /*16d90*/  MOV R199, UR27 ;  /* 0x0000001b00c77c02 */ /* 0x000fe20008000f00 */
[----:B-1----:R-:W-:Y:S03]  /*16da0*/  IMAD.U32 R171, RZ, RZ, UR29 ;  /* 0x0000001dffab7e24 */ /* 0x002fe6000f8e00ff */
[----:B------:R-:W-:Y:S01]  /*16db0*/  IMAD.U32 R199, RZ, RZ, UR10 ;  /* 0x0000000affc77e24 */ /* 0x000fe2000f8e00ff */
[----:B------:R-:W-:Y:S01]  /*16dc0*/  UMOV UR10, UR8 ;  /* 0x00000008000a7c82 */ /* 0x000fe20008000000 */
[----:B------:R-:W2:Y:S02]  /*16dd0*/  LDG.E R170, [R170.64] ;  /* 0x00000014aaaa7981 */ /* 0x000ea4000c1e1900 */
[----:B--2---:R-:W-:Y:S04]  /*16de0*/  IADD3 R168, -R168, R170, RZ ;  /* 0x000000aaa8a87210 */ /* 0x004fe80007ffe1ff */
[----:B------:R-:W-:Y:S01]  /*16df0*/  SHF.R.S32.HI R0, RZ, 0x1f, R168 ;  /* 0x0000001fff007819 */ /* 0x000fe200000114a8 */
[----:B------:R-:W-:Y:S04]  /*16e00*/  IMAD.WIDE.U32 R198, R168, c[0x0][0x180], R198 ;  /* 0x00006000a8c67a25 */ /* 0x000fe800078e00c6 */
[----:B------:R-:W-:Y:S04]  /*16e10*/  IMAD R0, R0, c[0x0][0x180], RZ ;  /* 0x0000600000007a24 */ /* 0x000fe800078e02ff */
[----:B------:R-:W-:Y:S05]  /*16e20*/  IMAD R0, R168, c[0x0][0x184], R0 ;  /* 0x00006100a8007a24 */ /* 0x000fea00078e0200 */
[----:B------:R-:W-:Y:S03]  /*16e30*/  IADD3 R199, R199, R0, RZ ;  /* 0x00000000c7c77210 */ /* 0x000fe60007ffe0ff */
.L_x_3612:
[----:B------:R1:W-:Y:S01]  /*16e40*/  @P0 STS.128 [R239+0x2000], RZ ;  /* 0x002000ffef000388 */ /* 0x0003e20000000c00 */
[----:B------:R-:W-:Y:S01]  /*16e50*/  LEA R204, P5, R198, R246, 0x1 ;  /* 0x000000f6c6cc7211 */ /* 0x000fe200078a08ff */
[C-C-:B------:R-:W-:Y:S01]  /*16e60*/  @!P0 IMAD.WIDE.U32 R208, R174.reuse, 0x30, R198.reuse ;  /* 0x00000030aed08825 */ /* 0x140fe200078e00c6 */
[----:B------:R-:W-:Y:S01]  /*16e70*/  @!P0 LEA R171, P3, R174, R198, 0x5 ;  /* 0x000000c6aeab8211 */ /* 0x000fe200078628ff */
[----:B------:R-:W-:Y:S01]  /*16e80*/  UMOV UR8, UR10 ;  /* 0x0000000a00087c82 */ /* 0x000fe20008000000 */
[C-C-:B------:R-:W-:Y:S01]  /*16e90*/  LEA.HI.X R205, R198.reuse, R245, R199.reuse, 0x1, P5 ;  /* 0x000000f5c6cd7211 */ /* 0x140fe200028f0cc7 */
[----:B------:R-:W-:Y:S01]  /*16ea0*/  @!P0 IMAD.MOV.U32 R196, RZ, RZ, R198 ;  /* 0x000000ffffc48224 */ /* 0x000fe200078e00c6 */
[----:B------:R-:W-:Y:S01]  /*16eb0*/  @!P0 IADD3 R169, P4, R198, UR18, RZ ;  /* 0x00000012c6a98c10 */ /* 0x000fe2000ff9e0ff */
[----:B------:R-:W-:Y:S01]  /*16ec0*/  @!P0 IMAD.MOV.U32 R197, RZ, RZ, R199 ;  /* 0x000000ffffc58224 */ /* 0x000fe200078e00c7 */
[C---:B------:R-:W-:Y:S01]  /*16ed0*/  @!P0 LEA.HI.X R170, R174.reuse, R199, R2, 0x5, P3 ;  /* 0x000000c7aeaa8211 */ /* 0x040fe200018f2c02 */
[----:B------:R-:W-:Y:S01]  /*16ee0*/  @!PT LDS RZ, [RZ] ;  /* 0x00000000fffff984 */ /* 0x000fe20000000800 */
[----:B------:R-:W-:Y:S01]  /*16ef0*/  @!PT LDS RZ, [RZ] ;  /* 0x00000000fffff984 */ /* 0x000fe20000000800 */
[----:B------:R-:W-:Y:S01]  /*16f00*/  @!PT LDS RZ, [RZ] ;  /* 0x00000000fffff984 */ /* 0x000fe20000000800 */
[----:B------:R1:W-:Y:S01]  /*16f10*/  @!P0 LDGSTS.E.BYPASS.LTC128B.128 [R239+0x2000], [R204.64] ;  /* 0x02000000ccef8fae */ /* 0x0003e2000b901d54 */
[----:B------:R-:W-:Y:S01]  /*16f20*/  @!P0 LEA R202, P3, R169, R246, 0x1 ;  /* 0x000000f6a9ca8211 */ /* 0x000fe200078608ff */
[----:B------:R-:W-:Y:S01]  /*16f30*/  @!P0 IMAD.MOV.U32 R194, RZ, RZ, R198 ;  /* 0x000000ffffc28224 */ /* 0x000fe200078e00c6 */
[----:B------:R-:W-:Y:S01]  /*16f40*/  @!P0 IADD3.X R168, R199, UR14, RZ, P4, !PT ;  /* 0x0000000ec7a88c10 */ /* 0x000fe2000a7fe4ff */
[----:B------:R1:W-:Y:S01]  /*16f50*/  @P0 STS.128 [R239+0x2800], RZ ;  /* 0x002800ffef000388 */ /* 0x0003e20000000c00 */
[----:B------:R-:W-:Y:S01]  /*16f60*/  @!P0 LEA R173, P2, R174, R198, 0x6 ;  /* 0x000000c6aead8211 */ /* 0x000fe200078430ff */
[----:B------:R-:W-:Y:S01]  /*16f70*/  @!P0 IMAD R0, R2, 0x30, RZ ;  /* 0x0000003002008824 */ /* 0x000fe200078e02ff */
[----:B------:R-:W-:Y:S01]  /*16f80*/  @!P0 LEA.HI.X R203, R169, R245, R168, 0x1, P3 ;  /* 0x000000f5a9cb8211 */ /* 0x000fe200018f0ca8 */
[----:B------:R-:W-:Y:S01]  /*16f90*/  @!P0 IMAD.MOV.U32 R192, RZ, RZ, R198 ;  /* 0x000000ffffc08224 */ /* 0x000fe200078e00c6 */
[-C--:B------:R-:W-:Y:S01]  /*16fa0*/  @!P0 LEA.HI.X R172, R174, R199.reuse, R2, 0x6, P2 ;  /* 0x000000c7aeac8211 */ /* 0x080fe200010f3402 */
[----:B------:R-:W-:Y:S01]  /*16fb0*/  @!P0 IMAD.IADD R169, R0, 0x1, R209 ;  /* 0x0000000100a98824 */ /* 0x000fe200078e02d1 */
[CC--:B------:R-:W-:Y:S01]  /*16fc0*/  @!P0 LEA R200, P2, R171.reuse, R246.reuse, 0x1 ;  /* 0x000000f6abc88211 */ /* 0x0c0fe200078408ff */
[----:B------:R-:W-:Y:S01]  /*16fd0*/  @!PT LDS RZ, [RZ] ;  /* 0x00000000fffff984 */ /* 0x000fe20000000800 */
[----:B------:R-:W-:Y:S01]  /*16fe0*/  @!PT LDS RZ, [RZ] ;  /* 0x00000000fffff984 */ /* 0x000fe20000000800 */
[----:B------:R-:W-:Y:S01]  /*16ff0*/  @!PT LDS RZ, [RZ] ;  /* 0x00000000fffff984 */ /* 0x000fe20000000800 */
[----:B------:R1:W-:Y:S01]  /*17000*/  @!P0 LDGSTS.E.BYPASS.LTC128B.128 [R239+0x2800], [R202.64] ;  /* 0x02800000caef8fae */ /* 0x0003e2000b901d54 */
[----:B------:R-:W-:Y:S01]  /*17010*/  @!P0 MOV R195, R199 ;  /* 0x000000c700c38202 */ /* 0x000fe20000000f00 */
[--C-:B------:R-:W-:Y:S01]  /*17020*/  @!P0 IMAD.MOV.U32 R193, RZ, RZ, R199.reuse ;  /* 0x000000ffffc18224 */ /* 0x100fe200078e00c7 */
[----:B------:R-:W-:Y:S01]  /*17030*/  @!P0 LEA.HI.X R201, R171, R245, R170, 0x1, P2 ;  /* 0x000000f5abc98211 */ /* 0x000fe200010f0caa */
[----:B------:R1:W-:Y:S01]  /*17040*/  @P0 STS.128 [R239+0x3000], RZ ;  /* 0x003000ffef000388 */ /* 0x0003e20000000c00 */
[C---:B------:R-:W-:Y:S01]  /*17050*/  @!P0 LEA R206, P2, R208.reuse, R246, 0x1 ;  /* 0x000000f6d0ce8211 */ /* 0x040fe200078408ff */
[--C-:B------:R-:W-:Y:S01]  /*17060*/  @!P0 IMAD.MOV.U32 R190, RZ, RZ, R198.reuse ;  /* 0x000000ffffbe8224 */ /* 0x100fe200078e00c6 */
[-C--:B------:R-:W-:Y:S01]  /*17070*/  @!P0 MOV R191, R199.reuse ;  /* 0x000000c700bf8202 */ /* 0x080fe20000000f00 */
[----:B------:R-:W-:Y:S01]  /*17080*/  @!PT LDS RZ, [RZ] ;  /* 0x00000000fffff984 */ /* 0x000fe20000000800 */
[----:B------:R-:W-:Y:S01]  /*17090*/  @!PT LDS RZ, [RZ] ;  /* 0x00000000fffff984 */ /* 0x000fe20000000800 */
[----:B------:R-:W-:Y:S01]  /*170a0*/  @!PT LDS RZ, [RZ] ;  /* 0x00000000fffff984 */ /* 0x000fe20000000800 */
[----:B------:R1:W-:Y:S01]  /*170b0*/  @!P0 LDGSTS.E.BYPASS.LTC128B.128 [R239+0x3000], [R200.64] ;  /* 0x03000000c8ef8fae */ /* 0x0003e2000b901d54 */
[-C--:B------:R-:W-:Y:S01]  /*170c0*/  @!P0 MOV R187, R199.reuse ;  /* 0x000000c700bb8202 */ /* 0x080fe20000000f00 */
[--C-:B------:R-:W-:Y:S01]  /*170d0*/  @!P0 IMAD.MOV.U32 R188, RZ, RZ, R198.reuse ;  /* 0x000000ffffbc8224 */ /* 0x100fe200078e00c6 */
[-C--:B------:R-:W-:Y:S01]  /*170e0*/  @!P0 MOV R183, R199.reuse ;  /* 0x000000c700b78202 */ /* 0x080fe20000000f00 */
[----:B------:R1:W-:Y:S01]  /*170f0*/  @P0 STS.128 [R239+0x3800], RZ ;  /* 0x003800ffef000388 */ /* 0x0003e20000000c00 */
[----:B------:R-:W-:Y:S01]  /*17100*/  @!P0 MOV R179, R199 ;  /* 0x000000c700b38202 */ /* 0x000fe20000000f00 */
[----:B------:R-:W-:Y:S01]  /*17110*/  @!P0 IMAD.MOV.U32 R189, RZ, RZ, R199 ;  /* 0x000000ffffbd8224 */ /* 0x000fe200078e00c7 */
[----:B------:R-:W-:Y:S01]  /*17120*/  @!P0 LEA.HI.X R207, R208, R245, R169, 0x1, P2 ;  /* 0x000000f5d0cf8211 */ /* 0x000fe200010f0ca9 */
[--C-:B------:R-:W-:Y:S01]  /*17130*/  @!P0 IMAD.MOV.U32 R186, RZ, RZ, R198.reuse ;  /* 0x000000ffffba8224 */ /* 0x100fe200078e00c6 */
[C---:B------:R-:W-:Y:S01]  /*17140*/  @!P0 LEA R175, P1, R174.reuse, R198, 0x7 ;  /* 0x000000c6aeaf8211 */ /* 0x040fe200078238ff */
[--C-:B------:R-:W-:Y:S01]  /*17150*/  @!P0 IMAD.MOV.U32 R184, RZ, RZ, R198.reuse ;  /* 0x000000ffffb88224 */ /* 0x100fe200078e00c6 */
[----:B------:R-:W-:Y:S01]  /*17160*/  UMOV UR9, UR11 ;  /* 0x0000000b00097c82 */ /* 0x000fe20008000000 */
[----:B------:R-:W-:Y:S01]  /*17170*/  @!PT LDS RZ, [RZ] ;  /* 0x00000000fffff984 */ /* 0x000fe20000000800 */
[----:B------:R-:W-:Y:S01]  /*17180*/  @!PT LDS RZ, [RZ] ;  /* 0x00000000fffff984 */ /* 0x000fe20000000800 */
[----:B------:R-:W-:Y:S01]  /*17190*/  @!PT LDS RZ, [RZ] ;  /* 0x00000000fffff984 */ /* 0x000fe20000000800 */
[----:B------:R1:W-:Y:S01]  /*171a0*/  @!P0 LDGSTS.E.BYPASS.LTC128B.128 [R239+0x3800], [R206.64] ;  /* 0x03800000ceef8fae */ /* 0x0003e2000b901d54 */
[--C-:B------:R-:W-:Y:S02]  /*171b0*/  @!P0 IMAD.MOV.U32 R185, RZ, RZ, R199.reuse ;  /* 0x000000ffffb98224 */ /* 0x100fe400078e00c7 */
[--C-:B------:R-:W-:Y:S01]  /*171c0*/  @!P0 IMAD.MOV.U32 R182, RZ, RZ, R198.reuse ;  /* 0x000000ffffb68224 */ /* 0x100fe200078e00c6 */
[----:B------:R1:W-:Y:S01]  /*171d0*/  @P0 STS.128 [R239+0x4000], RZ ;  /* 0x004000ffef000388 */ /* 0x0003e20000000c00 */
[--C-:B------:R-:W-:Y:S02]  /*171e0*/  @!P0 IMAD.MOV.U32 R180, RZ, RZ, R198.reuse ;  /* 0x000000ffffb48224 */ /* 0x100fe400078e00c6 */
[----:B------:R-:W-:Y:S02]  /*171f0*/  @!P0 IMAD.MOV.U32 R181, RZ, RZ, R199 ;  /* 0x000000ffffb58224 */ /* 0x000fe400078e00c7 */
[----:B------:R-:W-:Y:S02]  /*17200*/  @!P0 IMAD.MOV.U32 R178, RZ, RZ, R198 ;  /* 0x000000ffffb28224 */ /* 0x000fe400078e00c6 */
[C---:B------:R-:W-:Y:S04]  /*17210*/  @!P0 IMAD.WIDE.U32 R196, R174.reuse, 0x50, R196 ;  /* 0x00000050aec48825 */ /* 0x040fe800078e00c4 */
[----:B------:R-:W-:Y:S01]  /*17220*/  @!P0 IMAD.WIDE.U32 R194, R174, 0x60, R194 ;  /* 0x00000060aec28825 */ /* 0x000fe200078e00c2 */
[-C--:B------:R-:W-:Y:S03]  /*17230*/  @!P0 LEA R208, P2, R196, R246.reuse, 0x1 ;  /* 0x000000f6c4d08211 */ /* 0x080fe600078408ff */
[C---:B------:R-:W-:Y:S04]  /*17240*/  @!P0 IMAD.WIDE.U32 R192, R174.reuse, 0x70, R192 ;  /* 0x00000070aec08825 */ /* 0x040fe800078e00c0 */
[----:B------:R-:W-:Y:S01]  /*17250*/  @!P0 IMAD.WIDE.U32 R190, R174, 0x90, R190 ;  /* 0x00000090aebe8825 */ /* 0x000fe200078e00be */
[-C--:B------:R-:W-:Y:S03]  /*17260*/  @!P0 LEA R210, P3, R192, R246.reuse, 0x1 ;  /* 0x000000f6c0d28211 */ /* 0x080fe600078608ff */
[C---:B------:R-:W-:Y:S04]  /*17270*/  @!P0 IMAD.WIDE.U32 R188, R174.reuse, 0xa0, R188 ;  /* 0x000000a0aebc8825 */ /* 0x040fe800078e00bc */
[C---:B------:R-:W-:Y:S04]  /*17280*/  @!P0 IMAD.WIDE.U32 R186, R174.reuse, 0xb0, R186 ;  /* 0x000000b0aeba8825 */ /* 0x040fe800078e00ba */
[C---:B------:R-:W-:Y:S04]  /*17290*/  @!P0 IMAD.WIDE.U32 R184, R174.reuse, 0xc0, R184 ;  /* 0x000000c0aeb88825 */ /* 0x040fe800078e00b8 */
[C---:B------:R-:W-:Y:S04]  /*172a0*/  @!P0 IMAD.WIDE.U32 R182, R174.reuse, 0xd0, R182 ;  /* 0x000000d0aeb68825 */ /* 0x040fe800078e00b6 */
[C---:B------:R-:W-:Y:S04]  /*172b0*/  @!P0 IMAD.WIDE.U32 R180, R174.reuse, 0xe0, R180 ;  /* 0x000000e0aeb48825 */ /* 0x040fe800078e00b4 */
[C---:B------:R-:W-:Y:S01]  /*172c0*/  @!P0 IMAD.WIDE.U32 R178, R174.reuse, 0xf0, R178 ;  /* 0x000000f0aeb28825 */ /* 0x040fe200078e00b2 */
[----:B------:R-:W-:Y:S02]  /*172d0*/  @!P0 LEA.HI.X R174, R174, R199, R2, 0x7, P1 ;  /* 0x000000c7aeae8211 */ /* 0x000fe400008f3c02 */
[CC--:B------:R-:W-:Y:S01]  /*172e0*/  @!P0 LEA R198, P1, R173.reuse, R246.reuse, 0x1 ;  /* 0x000000f6adc68211 */ /* 0x0c0fe200078208ff */
[C---:B------:R-:W-:Y:S02]  /*172f0*/  @!P0 IMAD R168, R2.reuse, 0x50, RZ ;  /* 0x0000005002a88824 */ /* 0x040fe400078e02ff */
[----:B------:R-:W-:Y:S01]  /*17300*/  @!P0 IMAD R0, R2, 0x60, RZ ;  /* 0x0000006002008824 */ /* 0x000fe200078e02ff */
[----:B------:R-:W-:Y:S01]  /*17310*/  @!P0 LEA.HI.X R199, R173, R245, R172, 0x1, P1 ;  /* 0x000000f5adc78211 */ /* 0x000fe200008f0cac */
[----:B------:R-:W-:Y:S01]  /*17320*/  @!P0 IMAD.IADD R168, R168, 0x1, R197 ;  /* 0x00000001a8a88824 */ /* 0x000fe200078e02c5 */
        /* <DEDUP_REMOVED lines=60> */
[----:B------:R-:W-:Y:S01]  /*176f0*/  @!P0 LEA R192, P1, R178, R246, 0x1 ;  /* 0x000000f6b2c08211 */ /* 0x000fe200078208ff */
[----:B------:R-:W-:Y:S01]  /*17700*/  @!P0 IMAD.IADD R0, R0, 0x1, R181 ;  /* 0x0000000100008824 */ /* 0x000fe200078e02b5 */
[----:B------:R-:W-:Y:S01]  /*17710*/  MOV R246, R204 ;  /* 0x000000cc00f67202 */ /* 0x000fe20000000f00 */
[----:B------:R1:W-:Y:S01]  /*17720*/  @P0 STS.128 [R239+0x7000], RZ ;  /* 0x007000ffef000388 */ /* 0x0003e20000000c00 */
[----:B------:R-:W-:Y:S02]  /*17730*/  @!P0 IMAD R2, R2, 0xf0, RZ ;  /* 0x000000f002028824 */ /* 0x000fe400078e02ff */
[-C--:B------:R-:W-:Y:S01]  /*17740*/  @!P0 LEA.HI.X R171, R180, R245.reuse, R0, 0x1, P2 ;  /* 0x000000f5b4ab8211 */ /* 0x080fe200010f0c00 */
[----:B------:R-:W-:Y:S01]  /*17750*/  @!PT LDS RZ, [RZ] ;  /* 0x00000000fffff984 */ /* 0x000fe20000000800 */
[----:B------:R-:W-:Y:S01]  /*17760*/  @!PT LDS RZ, [RZ] ;  /* 0x00000000fffff984 */ /* 0x000fe20000000800 */
[----:B------:R-:W-:Y:S01]  /*17770*/  @!PT LDS RZ, [RZ] ;  /* 0x00000000fffff984 */ /* 0x000fe20000000800 */
[----:B------:R1:W-:Y:S01]  /*17780*/  @!P0 LDGSTS.E.BYPASS.LTC128B.128 [R239+0x7000], [R194.64] ;  /* 0x07000000c2ef8fae */ /* 0x0003e2000b901d54 */
[----:B------:R-:W-:Y:S03]  /*17790*/  @!P0 IMAD.IADD R2, R2, 0x1, R179 ;  /* 0x0000000102028824 */ /* 0x000fe600078e02b3 */
        /* <DEDUP_REMOVED lines=28> */
.L_x_3611:
[----:B------:R-:W-:Y:S01]  /*17960*/  MOV R0, UR13 ;  /* 0x0000000d00007c02 */ /* 0x000fe20008000f00 */
[----:B------:R-:W-:Y:S02]  /*17970*/  UISETP.GT.AND UP0, UPT, UR13, UR12, UPT ;  /* 0x0000000c0d00728c */ /* 0x000fe4000bf04270 */
[----:B------:R-:W-:Y:S01]  /*17980*/  UMOV UR10, UR22 ;  /* 0x00000016000a7c82 */ /* 0x000fe20008000000 */
[----:B------:R-:W-:Y:S01]  /*17990*/  LEA R0, R0, R238, 0x8 ;  /* 0x000000ee00007211 */ /* 0x000fe200078e40ff */
[----:B------:R-:W-:Y:S03]  /*179a0*/  UMOV UR11, UR19 ;  /* 0x00000013000b7c82 */ /* 0x000fe60008000000 */
        /* <DEDUP_REMOVED lines=1079> */
.L_x_3609:
        /* <DEDUP_REMOVED lines=169> */
.L_x_3615:
[----:B-1234-:R-:W-:Y:S05]  /*1c7b0*/  BSYNC B0 ;  /* 0x0000000000007941 */ /* 0x01efea0003800000 */
.L_x_3614:
        /* <DEDUP_REMOVED lines=36> */
.L_x_3616:
        /* <DEDUP_REMOVED lines=16> */
.L_x_7886:


//--------------------- .text._ZN5flash24flash_fwd_splitkv_kernelI23Flash_fwd_kernel_traitsILi64ELi64ELi256ELi4ELb0ELb0EN7cutlass10bfloat16_tE19Flash_kernel_traitsILi64ELi64ELi256ELi4ES3_EELb1ELb0ELb1ELb0ELb0ELb1ELb1ELb0EEEvNS_16Flash_fwd_paramsE --------------------------
	.section	.text._ZN5flash24flash_fwd_splitkv_kernelI23Flash_fwd_kernel_traitsILi64ELi64ELi256ELi4ELb0ELb0EN7cutlass10bfloat16_tE19Flash_kernel_traitsILi64ELi64ELi256ELi4ES3_EELb1ELb0ELb1ELb0ELb0ELb1ELb1ELb0EEEvNS_16Flash_fwd_paramsE,"ax",@progbits
	.sectioninfo	@"SHI_REGISTERS=255"
	.align	128
        .global         _ZN5flash24flash_fwd_splitkv_kernelI23Flash_fwd_kernel_traitsILi64ELi64ELi256ELi4ELb0ELb0EN7cutlass10bfloat16_tE19Flash_kernel_traitsILi64ELi64ELi256ELi4ES3_EELb1ELb0ELb1ELb0ELb0ELb1ELb1ELb0EEEvNS_16Flash_fwd_paramsE
        .type           _ZN5flash24flash_fwd_splitkv_kernelI23Flash_fwd_kernel_traitsILi64ELi64ELi256ELi4ELb0ELb0EN7cutlass10bfloat16_tE19Flash_kernel_traitsILi64ELi64ELi256ELi4ES3_EELb1ELb0ELb1ELb0ELb0ELb1ELb1ELb0EEEvNS_16Flash_fwd_paramsE,@function
        .size           _ZN5flash24flash_fwd_splitkv_kernelI23Flash_fwd_kernel_traitsILi64ELi64ELi256ELi4ELb0ELb0EN7cutlass10bfloat16_tE19Flash_kernel_traitsILi64ELi64ELi256ELi4ES3_EELb1ELb0ELb1ELb0ELb0ELb1ELb1ELb0EEEvNS_16Flash_fwd_paramsE,(.L_x_7887 - _ZN5flash24flash_fwd_splitkv_kernelI23Flash_fwd_kernel_traitsILi64ELi64ELi256ELi4ELb0ELb0EN7cutlass10bfloat16_tE19Flash_kernel_traitsILi64ELi64ELi256ELi4ES3_EELb1ELb0ELb1ELb0ELb0ELb1ELb1ELb0EEEvNS_16Flash_fwd_paramsE)
        .other          _ZN5flash24flash_fwd_splitkv_kernelI23Flash_fwd_kernel_traitsILi64ELi64ELi256ELi4ELb0ELb0EN7cutlass10bfloat16_tE19Flash_kernel_traitsILi64ELi64ELi256ELi4ES3_EELb1ELb0ELb1ELb0ELb0ELb1ELb1ELb0EEEvNS_16Flash_fwd_paramsE,@"STO_CUDA_ENTRY STV_DEFAULT"
_ZN5flash24flash_fwd_splitkv_kernelI23Flash_fwd_kernel_traitsILi64ELi64ELi256ELi4ELb0ELb0EN7cutlass10bfloat16_tE19Flash_kernel_traitsILi64ELi64ELi256ELi4ES3_EELb1ELb0ELb1ELb0ELb0ELb1ELb1ELb0EEEvNS_16Flash_fwd_paramsE:
.text._ZN5flash24flash_fwd_splitkv_kernelI23Flash_fwd_kernel_traitsILi64ELi64ELi256ELi4ELb0ELb0EN7cutlass10bfloat16_tE19Flash_kernel_traitsILi64ELi64ELi256ELi4ES3_EELb1ELb0ELb1ELb0ELb0ELb1ELb1ELb0EEEvNS_16Flash_fwd_paramsE:
        /* <DEDUP_REMOVED lines=43> */
[----:B------:R-:W2:Y:S01]  /*02b0*/  @P2 LDG.E R7, [R10.64] ;  /* 0x000000140a072981 */ /* 0x000ea2000c1e1900 */
[----:B------:R-:W-:Y:S02]  /*02c0*/  @UP1 UIMAD.WIDE UR6, UR15, UR23, UR6 ;  /* 0x000000170f0612a5 */ /* 0x000fe4000f8e0206 */
[----:B------:R-:W-:Y:S01]  /*02d0*/  ULDC.64 UR8, c[0x0][0x248] ;  /* 0x0000920000087ab9 */ /* 0x000fe20000000a00 */
[----:B------:R-:W3:Y:S03]  /*02e0*/  @P2 LDG.E R2, [R10.64+0x4] ;  /* 0x000004140a022981 */ /* 0x000ee6000c1e1900 */
[----:B------:R-:W-:-:S02]  /*02f0*/  IMAD.U32 R8, RZ, RZ, UR6 ;  /* 0x00000006ff087e24 */ /* 0x000fc4000f8e00ff */
        /* <DEDUP_REMOVED lines=31> */
.L_x_3617:
[----:B------:R-:W-:Y:S02]  /*04f0*/  ULDC UR7, c[0x0][0x218] ;  /* 0x0000860000077ab9 */ /* 0x000fe40000000800 */
.L_x_3618:
        /* <DEDUP_REMOVED lines=24> */
[----:B------:R1:W2:Y:S01]  /*0680*/  R2UR UR11, R2 ;  /* 0x00000000020b73c2 */ /* 0x0002a200000e0000 */
[----:B------:R-:W-:Y:S02]  /*0690*/  ULDC UR5, c[0x0][0x10] ;  /* 0x0000040000057ab9 */ /* 0x000fe40000000800 */
[----:B------:R-:W-:Y:S02]  /*06a0*/  USHF.R.S32.HI UR12, URZ, 0x1f, UR4 ;  /* 0x0000001f3f0c7899 */ /* 0x000fe40008011404 */
[----:B------:R-:W-:Y:S02]  /*06b0*/  UMOV UR16, URZ ;  /* 0x0000003f00107c82 */ /* 0x000fe40008000000 */
[----:B------:R-:W-:-:S04]  /*06c0*/  ULEA.HI UR12, UR12, UR4, URZ, 0x8 ;  /* 0x000000040c0c7291 */ /* 0x000fc8000f8f403f */
[----:B------:R-:W-:-:S04]  /*06d0*/  ULEA.HI.SX32 UR12, UR12, UR5, 0x18 ;  /* 0x000000050c0c7291 */ /* 0x000fc8000f8fc23f */
[----:B------:R-:W-:-:S06]  /*06e0*/  UIADD3 UR12, UR12, -0x1, URZ ;  /* 0xffffffff0c0c7890 */ /* 0x000fcc000fffe03f */
[----:B-1----:R-:W-:Y:S01]  /*06f0*/  IMAD.U32 R2, RZ, RZ, UR12 ;  /* 0x0000000cff027e24 */ /* 0x002fe2000f8e00ff */
[----:B--2---:R-:W1:Y:S01]  /*0700*/  I2F.RP R4, UR11 ;  /* 0x0000000b00047d06 */ /* 0x004e620008209400 */
[----:B------:R-:W-:-:S03]  /*0710*/  ULOP3.LUT UR12, UR12, UR5, URZ, 0x3c, !UPT ;  /* 0x000000050c0c7292 */ /* 0x000fc6000f8e3c3f */
[----:B------:R-:W-:-:S04]  /*0720*/  IABS R2, R2 ;  /* 0x0000000200027213 */ /* 0x000fc80000000000 */
[----:B------:R-:W2:Y:S01]  /*0730*/  R2UR UR7, R2 ;  /* 0x00000000020773c2 */ /* 0x000ea200000e0000 */
[----:B-1----:R-:W1:Y:S02]  /*0740*/  MUFU.RCP R3, R4 ;  /* 0x0000000400037308 */ /* 0x002e640000001000 */
[----:B-1----:R-:W-:-:S06]  /*0750*/  IADD3 R3, R3, 0xffffffe, RZ ;  /* 0x0ffffffe03037810 */ /* 0x002fcc0007ffe0ff */
[----:B------:R-:W1:Y:S02]  /*0760*/  F2I.FTZ.U32.TRUNC.NTZ R3, R3 ;  /* 0x0000000300037305 */ /* 0x000e64000021f000 */
[----:B-1----:R-:W1:Y:S02]  /*0770*/  R2UR UR17, R3 ;  /* 0x00000000031173c2 */ /* 0x002e6400000e0000 */
[----:B-1----:R-:W-:-:S04]  /*0780*/  UIADD3 UR4, URZ, -UR17, URZ ;  /* 0x800000113f047290 */ /* 0x002fc8000fffe03f */
[----:B------:R-:W-:-:S04]  /*0790*/  UIMAD UR4, UR4, UR11, URZ ;  /* 0x0000000b040472a4 */ /* 0x000fc8000f8e023f */
[----:B------:R-:W-:-:S04]  /*07a0*/  UIMAD.WIDE.U32 UR16, UR17, UR4, UR16 ;  /* 0x00000004111072a5 */ /* 0x000fc8000f8e0010 */
[----:B--2---:R-:W-:-:S04]  /*07b0*/  UIMAD.WIDE.U32 UR16, UR17, UR7, URZ ;  /* 0x00000007111072a5 */ /* 0x004fc8000f8e003f */
        /* <DEDUP_REMOVED lines=80> */
[C---:B------:R-:W-:Y:S01]  /*0cc0*/  LEA R6, P0, R0.reuse, c[0x0][0x208], 0x2 ;  /* 0x0000820000067a11 */ /* 0x040fe200078010ff */
[----:B------:R-:W-:Y:S01]  /*0cd0*/  @!P4 IMAD.MOV.U32 R13, RZ, RZ, -0x800000 ;  /* 0xff800000ff0dc424 */ /* 0x000fe200078e00ff */
[----:B------:R-:W-:Y:S01]  /*0ce0*/  ISETP.GE.OR P2, PT, R3, UR4, P1 ;  /* 0x0000000403007c0c */ /* 0x000fe20008f46670 */
[----:B------:R-:W-:Y:S01]  /*0cf0*/  @!P6 IMAD.MOV.U32 R17, RZ, RZ, -0x800000 ;  /* 0xff800000ff11e424 */ /* 0x000fe200078e00ff */
[----:B------:R-:W-:-:S02]  /*0d00*/  LEA.HI.X R7, R0, c[0x0][0x20c], R7, 0x2, P0 ;  /* 0x0000830000077a11 */ /* 0x000fc400000f1407 */
[----:B------:R-:W-:Y:S02]  /*0d10*/  ISETP.GE.AND P0, PT, R3, UR4, PT ;  /* 0x0000000403007c0c */ /* 0x000fe4000bf06270 */
[----:B------:R-:W-:Y:S02]  /*0d20*/  ISETP.GE.OR P1, PT, R2, UR4, P1 ;  /* 0x0000000402007c0c */ /* 0x000fe40008f26670 */
[C---:B------:R-:W-:Y:S02]  /*0d30*/  ISETP.NE.OR P0, PT, R8.reuse, RZ, P0 ;  /* 0x000000ff0800720c */ /* 0x040fe40000705670 */
[C---:B------:R-:W-:Y:S02]  /*0d40*/  ISETP.NE.OR P5, PT, R8.reuse, RZ, P5 ;  /* 0x000000ff0800720c */ /* 0x040fe40002fa5670 */
[----:B------:R-:W-:Y:S01]  /*0d50*/  ISETP.NE.OR P3, PT, R8, RZ, P3 ;  /* 0x000000ff0800720c */ /* 0x000fe20001f65670 */
[----:B------:R-:W-:Y:S01]  /*0d60*/  @!P2 STG.E.128 [R10.64+0x3000], RZ ;  /* 0x003000ff0a00a986 */ /* 0x000fe2000c101d14 */
[----:B------:R-:W-:-:S04]  /*0d70*/  ISETP.GE.AND P2, PT, R5, UR4, PT ;  /* 0x0000000405007c0c */ /* 0x000fc8000bf46270 */
[----:B------:R-:W-:Y:S01]  /*0d80*/  ISETP.NE.OR P2, PT, R8, RZ, P2 ;  /* 0x000000ff0800720c */ /* 0x000fe20001745670 */
[----:B------:R1:W-:Y:S01]  /*0d90*/  @!P1 STG.E.128 [R10.64+0x3800], RZ ;  /* 0x003800ff0a009986 */ /* 0x0003e2000c101d14 */
[----:B------:R-:W-:Y:S01]  /*0da0*/  ISETP.GE.AND P1, PT, R4, UR4, PT ;  /* 0x0000000404007c0c */ /* 0x000fe2000bf26270 */
[----:B------:R-:W-:Y:S02]  /*0db0*/  @!P0 IMAD.MOV.U32 R3, RZ, RZ, -0x800000 ;  /* 0xff800000ff038424 */ /* 0x000fe400078e00ff */
[----:B------:R-:W-:Y:S01]  /*0dc0*/  @!P5 IMAD.MOV.U32 R15, RZ, RZ, -0x800000 ;  /* 0xff800000ff0fd424 */ /* 0x000fe200078e00ff */
[----:B------:R-:W-:Y:S01]  /*0dd0*/  ISETP.NE.OR P1, PT, R8, RZ, P1 ;  /* 0x000000ff0800720c */ /* 0x000fe20000f25670 */
[----:B------:R2:W-:Y:S04]  /*0de0*/  @!P6 STG.E [R6.64], R17 ;  /* 0x000000110600e986 */ /* 0x0005e8000c101914 */
[----:B------:R2:W-:Y:S01]  /*0df0*/  @!P0 STG.E [R6.64+0xc0], R3 ;  /* 0x0000c00306008986 */ /* 0x0005e2000c101914 */
[----:B------:R-:W-:Y:S01]  /*0e00*/  ISETP.GE.AND P0, PT, R2, UR4, PT ;  /* 0x0000000402007c0c */ /* 0x000fe2000bf06270 */
[----:B------:R-:W-:-:S02]  /*0e10*/  @!P2 IMAD.MOV.U32 R9, RZ, RZ, -0x800000 ;  /* 0xff800000ff09a424 */ /* 0x000fc400078e00ff */
[----:B------:R2:W-:Y:S01]  /*0e20*/  @!P5 STG.E [R6.64+0x20], R15 ;  /* 0x0000200f0600d986 */ /* 0x0005e2000c101914 */
[----:B------:R-:W-:-:S03]  /*0e30*/  ISETP.NE.OR P0, PT, R8, RZ, P0 ;  /* 0x000000ff0800720c */ /* 0x000fc60000705670 */
[----:B------:R-:W-:Y:S01]  /*0e40*/  @!P1 IMAD.MOV.U32 R5, RZ, RZ, -0x800000 ;  /* 0xff800000ff059424 */ /* 0x000fe200078e00ff */
[----:B------:R2:W-:Y:S04]  /*0e50*/  @!P4 STG.E [R6.64+0x40], R13 ;  /* 0x0000400d0600c986 */ /* 0x0005e8000c101914 */
[----:B------:R2:W-:Y:S01]  /*0e60*/  @!P2 STG.E [R6.64+0x80], R9 ;  /* 0x000080090600a986 */ /* 0x0005e2000c101914 */
[----:B-1----:R-:W-:-:S03]  /*0e70*/  @!P3 IMAD.MOV.U32 R11, RZ, RZ, -0x800000 ;  /* 0xff800000ff0bb424 */ /* 0x002fc600078e00ff */
[----:B------:R2:W-:Y:S04]  /*0e80*/  @!P1 STG.E [R6.64+0xa0], R5 ;  /* 0x0000a00506009986 */ /* 0x0005e8000c101914 */
[----:B------:R2:W-:Y:S01]  /*0e90*/  @!P3 STG.E [R6.64+0x60], R11 ;  /* 0x0000600b0600b986 */ /* 0x0005e2000c101914 */
[----:B------:R-:W-:Y:S05]  /*0ea0*/  @P0 EXIT ;  /* 0x000000000000094d */ /* 0x000fea0003800000 */
[----:B--2---:R-:W-:-:S05]  /*0eb0*/  MOV R3, 0xff800000 ;  /* 0xff80000000037802 */ /* 0x004fca0000000f00 */
[----:B------:R-:W-:Y:S01]  /*0ec0*/  STG.E [R6.64+0xe0], R3 ;  /* 0x0000e00306007986 */ /* 0x000fe2000c101914 */
[----:B------:R-:W-:Y:S05]  /*0ed0*/  EXIT ;  /* 0x000000000000794d */ /* 0x000fea0003800000 */
.L_x_3619:
        /* <DEDUP_REMOVED lines=65> */
[----:B------:R-:W-:Y:S01]  /*12f0*/  IMAD.U32 R2, RZ, RZ, UR26 ;  /* 0x0000001aff027e24 */ /* 0x000fe2000f8e00ff */
[----:B------:R-:W-:Y:S01]  /*1300*/  ULDC UR25, c[0x0][0x1c8] ;  /* 0x0000720000197ab9 */ /* 0x000fe20000000800 */
[----:B------:R-:W2:Y:S01]  /*1310*/  LDG.E R3, [R10.64] ;  /* 0x000000140a037981 */ /* 0x000ea2000c1e1900 */
[----:B------:R-:W1:Y:S01]  /*1320*/  I2F.RP R8, R5 ;  /* 0x0000000500087306 */ /* 0x000e620000209400 */
[----:B------:R-:W-:Y:S01]  /*1330*/  ULOP3.LUT UR25, UR26, UR25, URZ, 0x3c, !UPT ;  /* 0x000000191a197292 */ /* 0x000fe2000f8e3c3f */
[----:B------:R-:W-:Y:S01]  /*1340*/  IABS R2, R2 ;  /* 0x0000000200027213 */ /* 0x000fe20000000000 */
[----:B------:R-:W-:-:S02]  /*1350*/  UIADD3 UR18, -UR18, URZ, URZ ;  /* 0x0000003f12127290 */ /* 0x000fc4000fffe13f */
[----:B------:R-:W-:Y:S02]  /*1360*/  ULDC.64 UR4, c[0x0][0x180] ;  /* 0x0000600000047ab9 */ /* 0x000fe40000000a00 */
[----:B------:R-:W-:Y:S01]  /*1370*/  ISETP.LE.AND P0, PT, RZ, UR25, PT ;  /* 0x00000019ff007c0c */ /* 0x000fe2000bf03270 */
[----:B------:R-:W-:-:S04]  /*1380*/  UIMAD UR7, UR18, UR7, UR6 ;  /* 0x00000007120772a4 */ /* 0x000fc8000f8e0206 */
[----:B------:R-:W-:Y:S01]  /*1390*/  USHF.R.S32.HI UR6, URZ, 0x1f, UR7 ;  /* 0x0000001f3f067899 */ /* 0x000fe20008011407 */
        /* <DEDUP_REMOVED lines=45> */
.L_x_3620:
        /* <DEDUP_REMOVED lines=19> */
.L_x_3622:
        /* <DEDUP_REMOVED lines=16> */
[----:B------:R-:W-:-:S06]  /*18a0*/  UIADD3 UR4, UR29, UR4, URZ ;  /* 0x000000041d047290 */ /* 0x000fcc000fffe03f */
[----:B------:R-:W-:Y:S01]  /*18b0*/  MOV R17, UR4 ;  /* 0x0000000400117c02 */ /* 0x000fe20008000f00 */
[----:B------:R-:W-:Y:S01]  /*18c0*/  ULDC.64 UR4, c[0x0][0x1a0] ;  /* 0x0000680000047ab9 */ /* 0x000fe20000000a00 */
[----:B-1----:R-:W-:-:S04]  /*18d0*/  IADD3 R6, R6, 0xffffffe, RZ ;  /* 0x0ffffffe06067810 */ /* 0x002fc80007ffe0ff */
[----:B------:R-:W1:Y:S02]  /*18e0*/  F2I.FTZ.U32.TRUNC.NTZ R7, R6 ;  /* 0x0000000600077305 */ /* 0x000e64000021f000 */
[----:B-1----:R-:W-:Y:S01]  /*18f0*/  IMAD.MOV R3, RZ, RZ, -R7 ;  /* 0x000000ffff037224 */ /* 0x002fe200078e0a07 */
[----:B------:R-:W-:-:S03]  /*1900*/  MOV R6, RZ ;  /* 0x000000ff00067202 */ /* 0x000fc60000000f00 */
[----:B------:R-:W-:-:S04]  /*1910*/  IMAD R3, R3, R4, RZ ;  /* 0x0000000403037224 */ /* 0x000fc800078e02ff */
[----:B------:R-:W-:-:S06]  /*1920*/  IMAD.HI.U32 R3, R7, R3, R6 ;  /* 0x0000000307037227 */ /* 0x000fcc00078e0006 */
        /* <DEDUP_REMOVED lines=36> */
.L_x_3621:
[----:B------:R-:W-:Y:S01]  /*1b70*/  SHF.R.S32.HI R3, RZ, 0x1f, R0 ;  /* 0x0000001fff037819 */ /* 0x000fe20000011400 */
[----:B------:R-:W-:Y:S01]  /*1b80*/  UISETP.NE.AND UP0, UPT, UR10, -0x1, UPT ;  /* 0xffffffff0a00788c */ /* 0x000fe2000bf05270 */
[----:B------:R-:W-:Y:S01]  /*1b90*/  IMAD R9, R9, c[0x0][0x1b8], RZ ;  /* 0x00006e0009097a24 */ /* 0x000fe200078e02ff */
[----:B------:R-:W-:Y:S01]  /*1ba0*/  ULDC.64 UR4, c[0x0][0x190] ;  /* 0x0000640000047ab9 */ /* 0x000fe20000000a00 */
[CC--:B------:R-:W-:Y:S01]  /*1bb0*/  LEA.HI R5, R3.reuse, R0.reuse, RZ, 0x3 ;  /* 0x0000000003057211 */ /* 0x0c0fe200078f18ff */
[----:B------:R-:W1:Y:S01]  /*1bc0*/  S2R R15, SR_CTAID.X ;  /* 0x00000000000f7919 */ /* 0x000e620000002500 */
[----:B------:R-:W-:Y:S01]  /*1bd0*/  IMAD R8, R12, c[0x0][0x1bc], R9 ;  /* 0x00006f000c087a24 */ /* 0x000fe200078e0209 */
[-C--:B------:R-:W-:Y:S01]  /*1be0*/  LEA.HI R11, R3, R0.reuse, RZ, 0x6 ;  /* 0x00000000030b7211 */ /* 0x080fe200078f30ff */
[----:B------:R-:W-:Y:S01]  /*1bf0*/  USHF.R.S32.HI UR25, URZ, 0x1f, UR26 ;  /* 0x0000001f3f197899 */ /* 0x000fe2000801141a */
[----:B------:R-:W-:Y:S01]  /*1c00*/  SHF.R.S32.HI R32, RZ, 0x3, R5 ;  /* 0x00000003ff207819 */ /* 0x000fe20000011405 */
[----:B------:R-:W-:Y:S01]  /*1c10*/  IMAD.U32 R10, RZ, RZ, UR26 ;  /* 0x0000001aff0a7e24 */ /* 0x000fe2000f8e00ff */
[----:B------:R-:W-:Y:S01]  /*1c20*/  LOP3.LUT R5, R5, 0xfffffff8, RZ, 0xc0, !PT ;  /* 0xfffffff805057812 */ /* 0x000fe200078ec0ff */
[----:B------:R-:W-:Y:S01]  /*1c30*/  @UP0 UIMAD.WIDE.U32 UR28, UR10, UR4, URZ ;  /* 0x000000040a1c02a5 */ /* 0x000fe2000f8e003f */
[----:B------:R-:W-:Y:S01]  /*1c40*/  SHF.R.S32.HI R33, RZ, 0x1f, R32 ;  /* 0x0000001fff217819 */ /* 0x000fe20000011420 */
[----:B------:R-:W-:Y:S01]  /*1c50*/  IMAD.SHL.U32 R244, R32, 0x40, RZ ;  /* 0x0000004020f47824 */ /* 0x000fe200078e00ff */
[----:B------:R-:W-:Y:S01]  /*1c60*/  @!UP0 USHF.R.S32.HI UR11, URZ, 0x1f, UR15 ;  /* 0x0000001f3f0b8899 */ /* 0x000fe2000801140f */
[----:B------:R-:W-:Y:S01]  /*1c70*/  IMAD.IADD R5, R0, 0x1, -R5 ;  /* 0x0000000100057824 */ /* 0x000fe200078e0a05 */
[----:B------:R-:W-:Y:S01]  /*1c80*/  @UP0 UIMAD UR10, UR10, UR5, UR29 ;  /* 0x000000050a0a02a4 */ /* 0x000fe2000f8e021d */
[----:B------:R-:W-:Y:S01]  /*1c90*/  IMAD.SHL.U32 R11, R11, 0x8, RZ ;  /* 0x000000080b0b7824 */ /* 0x000fe200078e00ff */
[----:B------:R-:W-:Y:S01]  /*1ca0*/  LOP3.LUT R244, R244, 0x1c0, RZ, 0xc0, !PT ;  /* 0x000001c0f4f47812 */ /* 0x000fe200078ec0ff */
[----:B------:R-:W-:Y:S01]  /*1cb0*/  IMAD.SHL.U32 R245, R5, 0x8, RZ ;  /* 0x0000000805f57824 */ /* 0x000fe200078e00ff */
[----:B------:R-:W-:Y:S01]  /*1cc0*/  ULDC.64 UR4, c[0x0][0x178] ;  /* 0x00005e0000047ab9 */ /* 0x000fe20000000a00 */
[----:B------:R-:W-:Y:S01]  /*1cd0*/  IMAD R63, R33, c[0x0][0x198], RZ ;  /* 0x00006600213f7a24 */ /* 0x000fe200078e02ff */
[----:B------:R-:W-:Y:S01]  /*1ce0*/  @!UP0 UIMAD UR11, UR11, UR4, URZ ;  /* 0x000000040b0b82a4 */ /* 0x000fe2000f8e023f */
[----:B------:R-:W-:Y:S01]  /*1cf0*/  LEA.HI R4, R3, R0, RZ, 0x5 ;  /* 0x0000000003047211 */ /* 0x000fe200078f28ff */
[----:B------:R-:W-:Y:S01]  /*1d00*/  @!UP0 UIMAD.WIDE.U32 UR30, UR15, UR4, URZ ;  /* 0x000000040f1e82a5 */ /* 0x000fe2000f8e003f */
[----:B------:R-:W-:Y:S01]  /*1d10*/  LOP3.LUT R7, R244, 0x38, R245, 0xf8, !PT ;  /* 0x00000038f4077812 */ /* 0x000fe200078ef8f5 */
[----:B------:R-:W-:Y:S01]  /*1d20*/  @!UP0 UIMAD UR5, UR15, UR5, UR11 ;  /* 0x000000050f0582a4 */ /* 0x000fe2000f8e020b */
[----:B------:R-:W-:Y:S01]  /*1d30*/  SHF.R.U32.HI R244, RZ, 0x3, R244 ;  /* 0x00000003fff47819 */ /* 0x000fe200000116f4 */
[----:B------:R-:W-:Y:S01]  /*1d40*/  IMAD R63, R32, c[0x0][0x19c], R63 ;  /* 0x00006700203f7a24 */ /* 0x000fe200078e023f */
[----:B------:R-:W-:Y:S01]  /*1d50*/  IADD3 R18, P0, R245, UR18, RZ ;  /* 0x00000012f5127c10 */ /* 0x000fe2000ff1e0ff */
[----:B------:R-:W-:Y:S01]  /*1d60*/  @!UP0 UIADD3 UR10, UR31, UR5, URZ ;  /* 0x000000051f0a8290 */ /* 0x000fe2000fffe03f */
[----:B------:R-:W-:Y:S01]  /*1d70*/  LOP3.LUT R244, R7, R244, RZ, 0x3c, !PT ;  /* 0x000000f407f47212 */ /* 0x000fe200078e3cff */
[----:B------:R-:W-:Y:S01]  /*1d80*/  @!UP0 UMOV UR28, UR30 ;  /* 0x0000001e001c8c82 */ /* 0x000fe20008000000 */
[----:B------:R-:W-:Y:S01]  /*1d90*/  SHF.R.S32.HI R7, RZ, 0x1f, R245 ;  /* 0x0000001fff077819 */ /* 0x000fe200000114f5 */
[----:B------:R-:W-:Y:S01]  /*1da0*/  UIADD3 UR5, -UR9, UR8, URZ ;  /* 0x0000000809057290 */ /* 0x000fe2000fffe13f */
[----:B------:R-:W-:Y:S01]  /*1db0*/  IADD3 R16, P1, R245, R16, RZ ;  /* 0x00000010f5107210 */ /* 0x000fe20007f3e0ff */
[----:B------:R-:W-:Y:S01]  /*1dc0*/  BSSY B0, `(.L_x_3623) ;  /* 0x000002e000007945 */ /* 0x000fe20003800000 */
[----:B------:R-:W-:Y:S01]  /*1dd0*/  IADD3.X R19, R7, UR14, RZ, P0, !PT ;  /* 0x0000000e07137c10 */ /* 0x000fe200087fe4ff */
[----:B-1----:R-:W-:Y:S01]  /*1de0*/  IMAD.WIDE R14, R15, 0x40, R32 ;  /* 0x000000400f0e7825 */ /* 0x002fe200078e0220 */
[----:B------:R-:W-:-:S03]  /*1df0*/  LOP3.LUT R244, R244, 0xfffffe00, R11, 0xf8, !PT ;  /* 0xfffffe00f4f47812 */ /* 0x000fc600078ef80b */
[----:B------:R-:W-:Y:S01]  /*1e00*/  IMAD.WIDE.U32 R12, R12, c[0x0][0x1b8], R18 ;  /* 0x00006e000c0c7a25 */ /* 0x000fe200078e0012 */
[----:B------:R-:W-:-:S03]  /*1e10*/  IADD3 R18, P0, R245, UR28, RZ ;  /* 0x0000001cf5127c10 */ /* 0x000fc6000ff1e0ff */
[C---:B------:R-:W-:Y:S01]  /*1e20*/  IMAD.X R17, R7.reuse, 0x1, R2, P1 ;  /* 0x0000000107117824 */ /* 0x040fe200008e0602 */
[----:B------:R-:W-:Y:S01]  /*1e30*/  IADD3.X R19, R7, UR10, RZ, P0, !PT ;  /* 0x0000000a07137c10 */ /* 0x000fe200087fe4ff */
[----:B------:R-:W-:Y:S01]  /*1e40*/  IMAD.IADD R9, R13, 0x1, R8 ;  /* 0x000000010d097824 */ /* 0x000fe200078e0208 */
[----:B------:R-:W-:Y:S01]  /*1e50*/  IADD3 R6, P0, R32, UR7, RZ ;  /* 0x0000000720067c10 */ /* 0x000fe2000ff1e0ff */
[----:B------:R-:W-:Y:S01]  /*1e60*/  IMAD.MOV.U32 R8, RZ, RZ, R12 ;  /* 0x000000ffff087224 */ /* 0x000fe200078e000c */
[----:B------:R-:W-:Y:S01]  /*1e70*/  LEA.HI R2, R3, R0, RZ, 0x4 ;  /* 0x0000000003027211 */ /* 0x000fe200078f20ff */
[----:B------:R-:W-:Y:S01]  /*1e80*/  IMAD.WIDE.U32 R10, R10, c[0x0][0x1a8], R18 ;  /* 0x00006a000a0a7a25 */ /* 0x000fe200078e0012 */
[----:B------:R-:W-:Y:S01]  /*1e90*/  IADD3.X R123, R33, UR6, RZ, P0, !PT ;  /* 0x00000006217b7c10 */ /* 0x000fe200087fe4ff */
[----:B------:R-:W-:Y:S01]  /*1ea0*/  ULDC.64 UR6, c[0x0][0x1a8] ;  /* 0x00006a0000067ab9 */ /* 0x000fe20000000a00 */
[----:B------:R-:W-:Y:S01]  /*1eb0*/  ISETP.GE.AND P0, PT, R32, UR5, PT ;  /* 0x0000000520007c0c */ /* 0x000fe2000bf06270 */
[----:B------:R-:W-:Y:S01]  /*1ec0*/  UIMAD UR6, UR25, UR6, URZ ;  /* 0x00000006190672a4 */ /* 0x000fe2000f8e023f */
[----:B------:R-:W-:Y:S01]  /*1ed0*/  LOP3.LUT R19, R2, 0xfffffff0, RZ, 0xc0, !PT ;  /* 0xfffffff002137812 */ /* 0x000fe200078ec0ff */
[----:B------:R-:W-:Y:S01]  /*1ee0*/  IMAD R123, R123, c[0x0][0x1a0], RZ ;  /* 0x000068007b7b7a24 */ /* 0x000fe200078e02ff */
[----:B------:R-:W-:Y:S01]  /*1ef0*/  SHF.R.S32.HI R2, RZ, 0x4, R2 ;  /* 0x00000004ff027819 */ /* 0x000fe20000011402 */
[----:B------:R-:W-:Y:S01]  /*1f00*/  UIMAD UR6, UR26, UR7, UR6 ;  /* 0x000000071a0672a4 */ /* 0x000fe2000f8e0206 */
[----:B------:R-:W-:Y:S01]  /*1f10*/  IMAD.WIDE.U32 R16, R32, c[0x0][0x198], R16 ;  /* 0x0000660020107a25 */ /* 0x000fe200078e0010 */
[----:B------:R-:W-:-:S03]  /*1f20*/  SHF.R.S32.HI R3, RZ, 0x5, R4 ;  /* 0x00000005ff037819 */ /* 0x000fc60000011404 */
[C---:B------:R-:W-:Y:S01]  /*1f30*/  IMAD R123, R6.reuse, c[0x0][0x1a4], R123 ;  /* 0x00006900067b7a24 */ /* 0x040fe200078e027b */
[----:B------:R-:W-:Y:S01]  /*1f40*/  IADD3 R13, R11, UR6, RZ ;  /* 0x000000060b0d7c10 */ /* 0x000fe2000fffe0ff */
[----:B------:R-:W-:-:S04]  /*1f50*/  IMAD.WIDE.U32 R6, R6, c[0x0][0x1a0], R8 ;  /* 0x0000680006067a25 */ /* 0x000fc800078e0008 */
        /* <DEDUP_REMOVED lines=20> */
.L_x_3624:
[----:B------:R-:W-:Y:S05]  /*20a0*/  BSYNC B0 ;  /* 0x0000000000007941 */ /* 0x000fea0003800000 */
.L_x_3623:
        /* <DEDUP_REMOVED lines=21> */
.L_x_3626:
[----:B------:R-:W-:Y:S05]  /*2200*/  BSYNC B0 ;  /* 0x0000000000007941 */ /* 0x000fea0003800000 */
.L_x_3625:
        /* <DEDUP_REMOVED lines=21> */
.L_x_3628:
[----:B------:R-:W-:Y:S05]  /*2360*/  BSYNC B0 ;  /* 0x0000000000007941 */ /* 0x000fea0003800000 */
.L_x_3627:
        /* <DEDUP_REMOVED lines=20> */
.L_x_3630:
[----:B------:R-:W-:Y:S05]  /*24b0*/  BSYNC B0 ;  /* 0x0000000000007941 */ /* 0x000fea0003800000 */
.L_x_3629:
        /* <DEDUP_REMOVED lines=21> */
.L_x_3632:
[----:B------:R-:W-:Y:S05]  /*2610*/  BSYNC B0 ;  /* 0x0000000000007941 */ /* 0x000fea0003800000 */
.L_x_3631:
        /* <DEDUP_REMOVED lines=17> */
.L_x_3634:
[----:B------:R-:W-:Y:S05]  /*2730*/  BSYNC B0 ;  /* 0x0000000000007941 */ /* 0x000fea0003800000 */
.L_x_3633:
        /* <DEDUP_REMOVED lines=17> */
.L_x_3636:
[----:B------:R-:W-:Y:S05]  /*2850*/  BSYNC B0 ;  /* 0x0000000000007941 */ /* 0x000fea0003800000 */
.L_x_3635:
        /* <DEDUP_REMOVED lines=17> */
.L_x_3638:
[----:B------:R-:W-:Y:S05]  /*2970*/  BSYNC B0 ;  /* 0x0000000000007941 */ /* 0x000fea0003800000 */
.L_x_3637:
        /* <DEDUP_REMOVED lines=18> */
.L_x_3640:
[----:B------:R-:W-:Y:S05]  /*2aa0*/  BSYNC B0 ;  /* 0x0000000000007941 */ /* 0x000fea0003800000 */
.L_x_3639:
        /* <DEDUP_REMOVED lines=18> */
.L_x_3642:
[----:B------:R-:W-:Y:S05]  /*2bd0*/  BSYNC B0 ;  /* 0x0000000000007941 */ /* 0x000fea0003800000 */
.L_x_3641:
        /* <DEDUP_REMOVED lines=18> */
.L_x_3644:
[----:B------:R-:W-:Y:S05]  /*2d00*/  BSYNC B0 ;  /* 0x0000000000007941 */ /* 0x000fea0003800000 */
.L_x_3643:
        /* <DEDUP_REMOVED lines=18> */
.L_x_3646:
[----:B------:R-:W-:Y:S05]  /*2e30*/  BSYNC B0 ;  /* 0x0000000000007941 */ /* 0x000fea0003800000 */
.L_x_3645:
        /* <DEDUP_REMOVED lines=18> */
.L_x_3648:
[----:B------:R-:W-:Y:S05]  /*2f60*/  BSYNC B0 ;  /* 0x0000000000007941 */ /* 0x000fea0003800000 */
.L_x_3647:
        /* <DEDUP_REMOVED lines=18> */
.L_x_3650:
[----:B------:R-:W-:Y:S05]  /*3090*/  BSYNC B0 ;  /* 0x0000000000007941 */ /* 0x000fea0003800000 */
.L_x_3649:
        /* <DEDUP_REMOVED lines=18> */
.L_x_3652:
[----:B------:R-:W-:Y:S05]  /*31c0*/  BSYNC B0 ;  /* 0x0000000000007941 */ /* 0x000fea0003800000 */
.L_x_3651:
        /* <DEDUP_REMOVED lines=10> */
[----:B----4-:R-:W-:-:S05]  /*3270*/  IMAD.WIDE.U32 R24, R4, 0xb0, R62 ;  /* 0x000000b004187825 */ /* 0x010fca00078e003e */
[----:B------:R-:W-:Y:S02]  /*3280*/  IADD3 R4, R25, UR4, RZ ;  /* 0x0000000419047c10 */ /* 0x000fe4000fffe0ff */
[----:B-1----:R-:W-:-:S04]  /*3290*/  LEA R8, P0, R24, c[0x0][0x168], 0x1 ;  /* 0x00005a0018087a11 */ /* 0x002fc800078008ff */
[----:B------:R-:W-:-:S05]  /*32a0*/  LEA.HI.X R9, R24, c[0x0][0x16c], R4, 0x1, P0 ;  /* 0x00005b0018097a11 */ /* 0x000fca00000f0c04 */
[----:B------:R-:W-:Y:S01]  /*32b0*/  @!PT LDS RZ, [RZ] ;  /* 0x00000000fffff984 */ /* 0x000fe20000000800 */
[----:B------:R-:W-:Y:S01]  /*32c0*/  @!PT LDS RZ, [RZ] ;  /* 0x00000000fffff984 */ /* 0x000fe20000000800 */
[----:B------:R-:W-:Y:S01]  /*32d0*/  @!PT LDS RZ, [RZ] ;  /* 0x00000000fffff984 */ /* 0x000fe20000000800 */
[----:B------:R1:W-:Y:S04]  /*32e0*/  LDGSTS.E.BYPASS.LTC128B.128 [R244+0x7800], [R8.64] ;  /* 0x0780000008f47fae */ /* 0x0003e8000b901d54 */
.L_x_3654:
[----:B------:R-:W-:Y:S05]  /*32f0*/  BSYNC B0 ;  /* 0x0000000000007941 */ /* 0x000fea0003800000 */
.L_x_3653:
        /* <DEDUP_REMOVED lines=18> */
.L_x_3656:
[----:B------:R-:W-:Y:S05]  /*3420*/  BSYNC B0 ;  /* 0x0000000000007941 */ /* 0x000fea0003800000 */
.L_x_3655:
        /* <DEDUP_REMOVED lines=12> */
[----:B----4-:R-:W-:-:S04]  /*34f0*/  LEA R24, P0, R28, c[0x0][0x168], 0x1 ;  /* 0x00005a001c187a11 */ /* 0x010fc800078008ff */
[----:B------:R-:W-:-:S05]  /*3500*/  LEA.HI.X R25, R28, c[0x0][0x16c], R4, 0x1, P0 ;  /* 0x00005b001c197a11 */ /* 0x000fca00000f0c04 */
[----:B------:R-:W-:Y:S01]  /*3510*/  @!PT LDS RZ, [RZ] ;  /* 0x00000000fffff984 */ /* 0x000fe20000000800 */
[----:B------:R-:W-:Y:S01]  /*3520*/  @!PT LDS RZ, [RZ] ;  /* 0x00000000fffff984 */ /* 0x000fe20000000800 */
[----:B------:R-:W-:Y:S01]  /*3530*/  @!PT LDS RZ, [RZ] ;  /* 0x00000000fffff984 */ /* 0x000fe20000000800 */
[----:B------:R4:W-:Y:S04]  /*3540*/  LDGSTS.E.BYPASS.LTC128B.128 [R244+0x8800], [R24.64] ;  /* 0x0880000018f47fae */ /* 0x0009e8000b901d54 */
.L_x_3658:
[----:B------:R-:W-:Y:S05]  /*3550*/  BSYNC B0 ;  /* 0x0000000000007941 */ /* 0x000fea0003800000 */
.L_x_3657:
        /* <DEDUP_REMOVED lines=18> */
.L_x_3660:
[----:B------:R-:W-:Y:S05]  /*3680*/  BSYNC B0 ;  /* 0x0000000000007941 */ /* 0x000fea0003800000 */
.L_x_3659:
        /* <DEDUP_REMOVED lines=18> */
.L_x_3662:
[----:B------:R-:W-:Y:S05]  /*37b0*/  BSYNC B0 ;  /* 0x0000000000007941 */ /* 0x000fea0003800000 */
.L_x_3661:
        /* <DEDUP_REMOVED lines=15> */
[----:B------:R-:W5:Y:S01]  /*38b0*/  LDG.E R28, [R34.64] ;  /* 0x00000014221c7981 */ /* 0x000f62000c1e1900 */
[----:B------:R-:W-:Y:S01]  /*38c0*/  SHF.R.S32.HI R26, RZ, 0x1f, R27 ;  /* 0x0000001fff1a7819 */ /* 0x000fe2000001141b */
[----:B----4-:R-:W-:Y:S01]  /*38d0*/  IMAD.SHL.U32 R24, R5, 0x40, RZ ;  /* 0x0000004005187824 */ /* 0x010fe200078e00ff */
[----:B------:R-:W-:Y:S01]  /*38e0*/  LEA.HI R29, R2, R2, RZ, 0x1 ;  /* 0x00000002021d7211 */ /* 0x000fe200078f08ff */
[----:B------:R-:W5:Y:S01]  /*38f0*/  MUFU.RCP R23, c[0x0][0x238] ;  /* 0x00008e0000177b08 */ /* 0x000f620000001000 */
[----:B------:R-:W-:Y:S01]  /*3900*/  ISETP.GE.AND P1, PT, R32, UR27, PT ;  /* 0x0000001b20007c0c */ /* 0x000fe2000bf26270 */
[----:B------:R-:W-:Y:S01]  /*3910*/  BAR.SYNC.DEFER_BLOCKING 0x0 ;  /* 0x0000000000007b1d */ /* 0x000fe20000010000 */
[----:B------:R-:W-:Y:S01]  /*3920*/  LEA.HI R26, R26, R27, RZ, 0x2 ;  /* 0x0000001b1a1a7211 */ /* 0x000fe200078f10ff */
[----:B------:R-:W-:Y:S01]  /*3930*/  IMAD.SHL.U32 R25, R32, 0x8, RZ ;  /* 0x0000000820197824 */ /* 0x000fe200078e00ff */
[----:B------:R-:W-:Y:S01]  /*3940*/  LOP3.LUT R29, R29, 0xfffffffe, RZ, 0xc0, !PT ;  /* 0xfffffffe1d1d7812 */ /* 0x000fe200078ec0ff */
[----:B------:R-:W-:Y:S01]  /*3950*/  IMAD.SHL.U32 R30, R30, 0x40, RZ ;  /* 0x000000401e1e7824 */ /* 0x000fe200078e00ff */
[----:B------:R-:W-:Y:S01]  /*3960*/  LOP3.LUT R24, R24, 0x1c0, RZ, 0xc0, !PT ;  /* 0x000001c018187812 */ /* 0x000fe200078ec0ff */
[----:B------:R-:W-:Y:S01]  /*3970*/  IMAD.SHL.U32 R242, R0, 0x2, RZ ;  /* 0x0000000200f27824 */ /* 0x000fe200078e00ff */
[----:B------:R-:W-:Y:S01]  /*3980*/  LEA R27, R3, UR9, 0x4 ;  /* 0x00000009031b7c11 */ /* 0x000fe2000f8e20ff */
[----:B------:R-:W-:Y:S01]  /*3990*/  IMAD.IADD R29, R2, 0x1, -R29 ;  /* 0x00000001021d7824 */ /* 0x000fe200078e0a1d */
[----:B------:R-:W-:Y:S01]  /*39a0*/  SHF.R.S32.HI R26, RZ, 0x2, R26 ;  /* 0x00000002ff1a7819 */ /* 0x000fe2000001141a */
[----:B------:R-:W-:Y:S01]  /*39b0*/  IMAD.MOV.U32 R236, RZ, RZ, 0x10 ;  /* 0x00000010ffec7424 */ /* 0x000fe200078e00ff */
[----:B------:R-:W-:Y:S01]  /*39c0*/  LOP3.LUT R25, R24, 0x8, R25, 0xf8, !PT ;  /* 0x0000000818197812 */ /* 0x000fe200078ef819 */
[----:B------:R-:W-:Y:S01]  /*39d0*/  BSSY B0, `(.L_x_3663) ;  /* 0x0000025000007945 */ /* 0x000fe20003800000 */
[----:B------:R-:W-:Y:S01]  /*39e0*/  IADD3 R2, R27, 0x1, R26 ;  /* 0x000000011b027810 */ /* 0x000fe20007ffe01a */
[----:B------:R-:W-:Y:S01]  /*39f0*/  IMAD.SHL.U32 R26, R19, 0x40, RZ ;  /* 0x00000040131a7824 */ /* 0x000fe200078e00ff */
[----:B------:R-:W-:Y:S01]  /*3a00*/  SHF.R.U32.HI R24, RZ, 0x3, R24 ;  /* 0x00000003ff187819 */ /* 0x000fe20000011618 */
[----:B------:R-:W-:Y:S01]  /*3a10*/  IMAD.SHL.U32 R27, R29, 0x8, RZ ;  /* 0x000000081d1b7824 */ /* 0x000fe200078e00ff */
[----:B------:R-:W-:-:S02]  /*3a20*/  LOP3.LUT P2, RZ, R5, 0x2, RZ, 0xc0, !PT ;  /* 0x0000000205ff7812 */ /* 0x000fc4000784c0ff */
[----:B------:R-:W-:Y:S01]  /*3a30*/  LOP3.LUT R24, R25, R24, RZ, 0x3c, !PT ;  /* 0x0000001819187212 */ /* 0x000fe200078e3cff */
[----:B------:R-:W-:Y:S01]  /*3a40*/  IMAD.U32 R25, RZ, RZ, UR8 ;  /* 0x00000008ff197e24 */ /* 0x000fe2000f8e00ff */
[----:B------:R-:W-:Y:S02]  /*3a50*/  LOP3.LUT R26, R26, 0x1c0, RZ, 0xc0, !PT ;  /* 0x000001c01a1a7812 */ /* 0x000fe400078ec0ff */
[----:B------:R-:W-:Y:S01]  /*3a60*/  LEA R60, P0, R6, c[0x0][0x170], 0x1 ;  /* 0x00005c00063c7a11 */ /* 0x000fe200078008ff */
[----:B------:R4:W-:Y:S01]  /*3a70*/  @P1 STS.128 [R244+0xa000], RZ ;  /* 0x00a000fff4001388 */ /* 0x0009e20000000c00 */
[----:B------:R-:W-:Y:S01]  /*3a80*/  IMAD R240, R29, 0x200, R24 ;  /* 0x000002001df07824 */ /* 0x000fe200078e0218 */
[----:B------:R-:W-:Y:S02]  /*3a90*/  LOP3.LUT R27, R26, 0x8, R27, 0xf8, !PT ;  /* 0x000000081a1b7812 */ /* 0x000fe400078ef81b */
[----:B------:R-:W-:Y:S02]  /*3aa0*/  SHF.R.U32.HI R26, RZ, 0x3, R26 ;  /* 0x00000003ff1a7819 */ /* 0x000fe4000001161a */
[----:B------:R-:W-:-:S02]  /*3ab0*/  LOP3.LUT R24, R30, 0xfffffe00, RZ, 0xc0, !PT ;  /* 0xfffffe001e187812 */ /* 0x000fc400078ec0ff */
[----:B------:R-:W-:Y:S02]  /*3ac0*/  IADD3 R2, R2, UR24, -R25 ;  /* 0x0000001802027c10 */ /* 0x000fe4000fffe819 */
[----:B------:R-:W-:Y:S02]  /*3ad0*/  LEA.HI.X R61, R6, c[0x0][0x174], R123, 0x1, P0 ;  /* 0x00005d00063d7a11 */ /* 0x000fe400000f0c7b */
[----:B------:R-:W-:Y:S02]  /*3ae0*/  LOP3.LUT R242, R242, 0x6, RZ, 0xc0, !PT ;  /* 0x00000006f2f27812 */ /* 0x000fe400078ec0ff */
[----:B------:R-:W-:Y:S02]  /*3af0*/  SEL R0, R236, 0xfffffff0, !P2 ;  /* 0xfffffff0ec007807 */ /* 0x000fe40005000000 */
[----:B------:R-:W-:Y:S01]  /*3b00*/  IADD3 R2, R2, c[0x0][0x2e8], RZ ;  /* 0x0000ba0002027a10 */ /* 0x000fe20007ffe0ff */
[----:B-----5:R-:W-:-:S04]  /*3b10*/  FMUL.FTZ R23, R28, R23 ;  /* 0x000000171c177220 */ /* 0x020fc80000410000 */
[----:B------:R5:W1:Y:S02]  /*3b20*/  R2UR UR4, R23 ;  /* 0x00000000170473c2 */ /* 0x000a6400000e0000 */
[----:B-----5:R-:W-:Y:S01]  /*3b30*/  LOP3.LUT R23, R27, R26, RZ, 0x3c, !PT ;  /* 0x0000001a1b177212 */ /* 0x020fe200078e3cff */
[----:B------:R-:W-:-:S03]  /*3b40*/  IMAD R26, R3, 0x400, R24 ;  /* 0x00000400031a7824 */ /* 0x000fc600078e0218 */
[C---:B------:R-:W-:Y:S01]  /*3b50*/  LOP3.LUT R3, R23.reuse, R24, RZ, 0xfc, !PT ;  /* 0x0000001817037212 */ /* 0x040fe200078efcff */
[----:B------:R-:W-:-:S04]  /*3b60*/  IMAD.IADD R243, R23, 0x1, R26 ;  /* 0x0000000117f37824 */ /* 0x000fc800078e021a */
[----:B------:R-:W-:Y:S01]  /*3b70*/  IMAD.SHL.U32 R243, R243, 0x2, RZ ;  /* 0x00000002f3f37824 */ /* 0x000fe200078e00ff */
[----:B------:R-:W-:Y:S05]  /*3b80*/  @P1 BRA `(.L_x_3664) ;  /* 0x0000009000001947 */ /* 0x000fea0003800000 */
[----:B-1--4-:R-:W-:-:S13]  /*3b90*/  ISETP.GE.AND P0, PT, R245, c[0x0][0x220], PT ;  /* 0x00008800f5007a0c */ /* 0x012fda0003f06270 */
        /* <DEDUP_REMOVED lines=8> */
.L_x_3664:
[----:B-1--4-:R-:W-:Y:S05]  /*3c20*/  BSYNC B0 ;  /* 0x0000000000007941 */ /* 0x012fea0003800000 */
.L_x_3663:
        /* <DEDUP_REMOVED lines=19> */
.L_x_3666:
[----:B------:R-:W-:Y:S05]  /*3d60*/  BSYNC B0 ;  /* 0x0000000000007941 */ /* 0x000fea0003800000 */
.L_x_3665:
        /* <DEDUP_REMOVED lines=16> */
.L_x_3668:
[----:B------:R-:W-:Y:S05]  /*3e70*/  BSYNC B0 ;  /* 0x0000000000007941 */ /* 0x000fea0003800000 */
.L_x_3667:
        /* <DEDUP_REMOVED lines=18> */
.L_x_3670:
[----:B------:R-:W-:Y:S05]  /*3fa0*/  BSYNC B0 ;  /* 0x0000000000007941 */ /* 0x000fea0003800000 */
.L_x_3669:
        /* <DEDUP_REMOVED lines=16> */
.L_x_3672:
[----:B------:R-:W-:Y:S05]  /*40b0*/  BSYNC B0 ;  /* 0x0000000000007941 */ /* 0x000fea0003800000 */
.L_x_3671:
        /* <DEDUP_REMOVED lines=18> */
.L_x_3674:
[----:B------:R-:W-:Y:S05]  /*41e0*/  BSYNC B0 ;  /* 0x0000000000007941 */ /* 0x000fea0003800000 */
.L_x_3673:
        /* <DEDUP_REMOVED lines=18> */
.L_x_3676:
[----:B------:R-:W-:Y:S05]  /*4310*/  BSYNC B0 ;  /* 0x0000000000007941 */ /* 0x000fea0003800000 */
.L_x_3675:
        /* <DEDUP_REMOVED lines=18> */
.L_x_3678:
[----:B------:R-:W-:Y:S05]  /*4440*/  BSYNC B0 ;  /* 0x0000000000007941 */ /* 0x000fea0003800000 */
.L_x_3677:
        /* <DEDUP_REMOVED lines=16> */
.L_x_3680:
[----:B------:R-:W-:Y:S05]  /*4550*/  BSYNC B0 ;  /* 0x0000000000007941 */ /* 0x000fea0003800000 */
.L_x_3679:
        /* <DEDUP_REMOVED lines=18> */
.L_x_3682:
[----:B------:R-:W-:Y:S05]  /*4680*/  BSYNC B0 ;  /* 0x0000000000007941 */ /* 0x000fea0003800000 */
.L_x_3681:
        /* <DEDUP_REMOVED lines=18> */
.L_x_3684:
[----:B------:R-:W-:Y:S05]  /*47b0*/  BSYNC B0 ;  /* 0x0000000000007941 */ /* 0x000fea0003800000 */
.L_x_3683:
        /* <DEDUP_REMOVED lines=18> */
.L_x_3686:
[----:B------:R-:W-:Y:S05]  /*48e0*/  BSYNC B0 ;  /* 0x0000000000007941 */ /* 0x000fea0003800000 */
.L_x_3685:
        /* <DEDUP_REMOVED lines=18> */
.L_x_3688:
[----:B------:R-:W-:Y:S05]  /*4a10*/  BSYNC B0 ;  /* 0x0000000000007941 */ /* 0x000fea0003800000 */
.L_x_3687:
        /* <DEDUP_REMOVED lines=18> */
.L_x_3690:
[----:B------:R-:W-:Y:S05]  /*4b40*/  BSYNC B0 ;  /* 0x0000000000007941 */ /* 0x000fea0003800000 */
.L_x_3689:
        /* <DEDUP_REMOVED lines=18> */
.L_x_3692:
[----:B------:R-:W-:Y:S05]  /*4c70*/  BSYNC B0 ;  /* 0x0000000000007941 */ /* 0x000fea0003800000 */
.L_x_3691:
        /* <DEDUP_REMOVED lines=22> */
.L_x_3694:
[----:B------:R-:W-:Y:S05]  /*4de0*/  BSYNC B0 ;  /* 0x0000000000007941 */ /* 0x000fea0003800000 */
.L_x_3693:
        /* <DEDUP_REMOVED lines=8> */
[----:B------:R-:W-:Y:S01]  /*4e70*/  IADD3 R239, R240, 0x2040, RZ ;  /* 0x00002040f0ef7810 */ /* 0x000fe20007ffe0ff */
[----:B------:R-:W1:Y:S01]  /*4e80*/  LDSM.16.M88.4 R84, [R240+0x2000] ;  /* 0x00200000f054783b */ /* 0x000e620000000200 */
[----:B------:R-:W-:Y:S01]  /*4e90*/  IADD3 R154, R242, UR28, RZ ;  /* 0x0000001cf29a7c10 */ /* 0x000fe2000fffe0ff */
[----:B------:R-:W-:Y:S01]  /*4ea0*/  IMAD R238, R236, 0x2, R241 ;  /* 0x00000002ecee7824 */ /* 0x000fe200078e02f1 */
[----:B------:R-:W-:Y:S01]  /*4eb0*/  IADD3 R165, R2, 0x8, RZ ;  /* 0x0000000802a57810 */ /* 0x000fe20007ffe0ff */
[----:B------:R-:W2:Y:S01]  /*4ec0*/  LDSM.16.M88.4 R52, [R240+0x2800] ;  /* 0x00280000f034783b */ /* 0x000ea20000000200 */
[C---:B------:R-:W-:Y:S01]  /*4ed0*/  IADD3 R150, R154.reuse, 0x8, RZ ;  /* 0x000000089a967810 */ /* 0x040fe20007ffe0ff */
[----:B------:R-:W-:Y:S01]  /*4ee0*/  I2F R151, R154 ;  /* 0x0000009a00977306 */ /* 0x000fe20000201400 */
[----:B------:R-:W-:Y:S01]  /*4ef0*/  @P0 IADD3 R239, R5, -0x40, RZ ;  /* 0xffffffc005ef0810 */ /* 0x000fe20007ffe0ff */
[----:B-1----:R-:W-:Y:S01]  /*4f00*/  LDSM.16.M88.4 R12, [R120] ;  /* 0x00000000780c783b */ /* 0x002fe20000000200 */
[C---:B------:R-:W-:Y:S01]  /*4f10*/  IADD3 R152, R154.reuse, 0x1, RZ ;  /* 0x000000019a987810 */ /* 0x040fe20007ffe0ff */
[----:B------:R-:W-:Y:S01]  /*4f20*/  UISETP.GT.AND UP0, UPT, UR13, UR12, UPT ;  /* 0x0000000c0d00728c */ /* 0x000fe2000bf04270 */
[----:B------:R-:W-:Y:S01]  /*4f30*/  IADD3 R142, R154, 0x18, RZ ;  /* 0x000000189a8e7810 */ /* 0x000fe20007ffe0ff */
[----:B------:R-:W1:Y:S01]  /*4f40*/  LDSM.16.M88.4 R8, [R235+0x3000] ;  /* 0x00300000eb08783b */ /* 0x000e620000000200 */
[----:B------:R-:W-:Y:S01]  /*4f50*/  IMAD R164, R0, 0x2, R239 ;  /* 0x0000000200a47824 */ /* 0x000fe200078e02ef */
[----:B------:R-:W-:Y:S01]  /*4f60*/  I2F R147, R150 ;  /* 0x0000009600937306 */ /* 0x000fe20000201400 */
[C---:B------:R-:W-:Y:S01]  /*4f70*/  IADD3 R148, R154.reuse, 0x9, RZ ;  /* 0x000000099a947810 */ /* 0x040fe20007ffe0ff */
[----:B------:R-:W3:Y:S01]  /*4f80*/  LDSM.16.M88.4 R20, [R235+0x2000] ;  /* 0x00200000eb14783b */ /* 0x000ee20000000200 */
[----:B------:R-:W-:-:S02]  /*4f90*/  IADD3 R146, R154, 0x10, RZ ;  /* 0x000000109a927810 */ /* 0x000fc40007ffe0ff */
[C---:B------:R-:W-:Y:S01]  /*4fa0*/  IADD3 R144, R154.reuse, 0x11, RZ ;  /* 0x000000119a907810 */ /* 0x040fe20007ffe0ff */
[----:B------:R-:W4:Y:S01]  /*4fb0*/  LDSM.16.M88.4 R64, [R240+0x3800] ;  /* 0x00380000f040783b */ /* 0x000f220000000200 */
[C---:B------:R-:W-:Y:S01]  /*4fc0*/  IADD3 R140, R154.reuse, 0x19, RZ ;  /* 0x000000199a8c7810 */ /* 0x040fe20007ffe0ff */
[----:B------:R-:W-:Y:S01]  /*4fd0*/  I2F R149, R152 ;  /* 0x0000009800957306 */ /* 0x000fe20000201400 */
[C---:B------:R-:W-:Y:S01]  /*4fe0*/  IADD3 R138, R154.reuse, 0x20, RZ ;  /* 0x000000209a8a7810 */ /* 0x040fe20007ffe0ff */
[----:B------:R-:W1:Y:S01]  /*4ff0*/  LDSM.16.M88.4 R16, [R235+0x2800] ;  /* 0x00280000eb10783b */ /* 0x000e620000000200 */
[----:B------:R-:W-:Y:S02]  /*5000*/  IADD3 R136, R154, 0x21, RZ ;  /* 0x000000219a887810 */ /* 0x000fe40007ffe0ff */
[----:B------:R-:W-:Y:S01]  /*5010*/  IMNMX R165, R165, UR24, PT ;  /* 0x00000018a5a57c17 */ /* 0x000fe2000b800200 */
[----:B------:R-:W1:Y:S01]  /*5020*/  LDSM.16.M88.4 R24, [R240+0x4000] ;  /* 0x00400000f018783b */ /* 0x000e620000000200 */
[----:B------:R-:W-:Y:S01]  /*5030*/  IMNMX R167, R2, UR24, PT ;  /* 0x0000001802a77c17 */ /* 0x000fe2000b800200 */
[----:B------:R-:W-:Y:S01]  /*5040*/  I2F R139, R142 ;  /* 0x0000008e008b7306 */ /* 0x000fe20000201400 */
[C---:B------:R-:W-:Y:S01]  /*5050*/  IADD3 R134, R154.reuse, 0x28, RZ ;  /* 0x000000289a867810 */ /* 0x040fe20007ffe0ff */
[----:B------:R-:W1:Y:S01]  /*5060*/  LDSM.16.M88.4 R72, [R235+0x3800] ;  /* 0x00380000eb48783b */ /* 0x000e620000000200 */
[----:B------:R-:W-:-:S02]  /*5070*/  IADD3 R130, R154, 0x30, RZ ;  /* 0x000000309a827810 */ /* 0x000fc40007ffe0ff */
[----:B------:R-:W-:Y:S01]  /*5080*/  ISETP.GE.AND P1, PT, R150, R165, PT ;  /* 0x000000a59600720c */ /* 0x000fe20003f26270 */
[C---:B-----5:R-:W-:Y:S01]  /*5090*/  HMMA.16816.F32.BF16 R68, R32.reuse, R56, RZ ;  /* 0x000000382044723c */ /* 0x060fe200000418ff */
[----:B------:R-:W-:Y:S01]  /*50a0*/  LDSM.16.M88.4 R28, [R239] ;  /* 0x00000000ef1c783b */ /* 0x000fe20000000200 */
[----:B------:R-:W-:Y:S01]  /*50b0*/  I2F R145, R148 ;  /* 0x0000009400917306 */ /* 0x000fe20000201400 */
[----:B------:R-:W-:Y:S02]  /*50c0*/  ISETP.GE.AND P2, PT, R152, R167, PT ;  /* 0x000000a79800720c */ /* 0x000fe40003f46270 */
[----:B------:R-:W-:Y:S01]  /*50d0*/  LDSM.16.M88.4 R36, [R235+0x4000] ;  /* 0x00400000eb24783b */ /* 0x000fe20000000200 */
[-C--:B------:R-:W-:Y:S02]  /*50e0*/  ISETP.GE.AND P5, PT, R154, R165.reuse, PT ;  /* 0x000000a59a00720c */ /* 0x080fe40003fa6270 */
[----:B------:R-:W-:Y:S01]  /*50f0*/  HMMA.16816.F32.BF16 R56, R32, R58, RZ ;  /* 0x0000003a2038723c */ /* 0x000fe200000418ff */
[----:B------:R-:W-:Y:S01]  /*5100*/  LDSM.16.M88.4 R80, [R164] ;  /* 0x00000000a450783b */ /* 0x000fe20000000200 */
[----:B------:R-:W-:Y:S01]  /*5110*/  I2F R143, R146 ;  /* 0x00000092008f7306 */ /* 0x000fe20000201400 */
[----:B------:R-:W-:-:S02]  /*5120*/  ISETP.GE.AND P4, PT, R152, R165, PT ;  /* 0x000000a59800720c */ /* 0x000fc40003f86270 */
[----:B------:R-:W-:Y:S01]  /*5130*/  LDSM.16.M88.4 R92, [R239+0x800] ;  /* 0x00080000ef5c783b */ /* 0x000fe20000000200 */
[C---:B------:R-:W-:Y:S02]  /*5140*/  IADD3 R132, R154.reuse, 0x29, RZ ;  /* 0x000000299a847810 */ /* 0x040fe40007ffe0ff */
[C---:B------:R-:W-:Y:S01]  /*5150*/  HMMA.16816.F32.BF16 R48, R32.reuse, R84, RZ ;  /* 0x000000542030723c */ /* 0x040fe200000418ff */
[----:B------:R-:W-:Y:S01]  /*5160*/  LDSM.16.M88.4 R88, [R164+0x800] ;  /* 0x00080000a458783b */ /* 0x000fe20000000200 */
[----:B------:R-:W-:Y:S01]  /*5170*/  I2F R141, R144 ;  /* 0x00000090008d7306 */ /* 0x000fe20000201400 */
[C---:B------:R-:W-:Y:S02]  /*5180*/  IADD3 R128, R154.reuse, 0x31, RZ ;  /* 0x000000319a807810 */ /* 0x040fe40007ffe0ff */
[----:B------:R-:W-:Y:S01]  /*5190*/  LDSM.16.M88.4 R124, [R239+0x3800] ;  /* 0x00380000ef7c783b */ /* 0x000fe20000000200 */
[C---:B------:R-:W-:Y:S02]  /*51a0*/  IADD3 R174, R154.reuse, 0x39, RZ ;  /* 0x000000399aae7810 */ /* 0x040fe40007ffe0ff */
[----:B------:R-:W-:Y:S01]  /*51b0*/  HMMA.16816.F32.BF16 R84, R32, R86, RZ ;  /* 0x000000562054723c */ /* 0x000fe200000418ff */
[----:B------:R-:W-:Y:S01]  /*51c0*/  LDSM.16.M88.4 R96, [R240+0x6000] ;  /* 0x00600000f060783b */ /* 0x000fe20000000200 */
[----:B------:R-:W-:Y:S01]  /*51d0*/  I2F R137, R140 ;  /* 0x0000008c00897306 */ /* 0x000fe20000201400 */
[----:B------:R-:W-:-:S02]  /*51e0*/  IADD3 R172, R154, 0x40, RZ ;  /* 0x000000409aac7810 */ /* 0x000fc40007ffe0ff */
[----:B------:R-:W-:Y:S01]  /*51f0*/  LDSM.16.M88.4 R108, [R235+0x6000] ;  /* 0x00600000eb6c783b */ /* 0x000fe20000000200 */
[-C--:B------:R-:W-:Y:S02]  /*5200*/  ISETP.GE.AND P0, PT, R150, R167.reuse, PT ;  /* 0x000000a79600720c */ /* 0x080fe40003f06270 */
[C---:B--2---:R-:W-:Y:S01]  /*5210*/  HMMA.16816.F32.BF16 R40, R32.reuse, R52, RZ ;  /* 0x000000342028723c */ /* 0x044fe200000418ff */
[----:B------:R-:W-:Y:S01]  /*5220*/  LDSM.16.M88.4 R116, [R240+0x9800] ;  /* 0x00980000f074783b */ /* 0x000fe20000000200 */
[----:B------:R-:W-:Y:S01]  /*5230*/  I2F R135, R138 ;  /* 0x0000008a00877306 */ /* 0x000fe20000201400 */
[----:B------:R-:W-:Y:S02]  /*5240*/  ISETP.GE.AND P3, PT, R148, R167, PT ;  /* 0x000000a79400720c */ /* 0x000fe40003f66270 */
[----:B------:R-:W-:Y:S01]  /*5250*/  LDSM.16.M88.4 R104, [R235+0x6800] ;  /* 0x00680000eb68783b */ /* 0x000fe20000000200 */
[C---:B------:R-:W-:Y:S02]  /*5260*/  IADD3 R176, R154.reuse, 0x38, RZ ;  /* 0x000000389ab07810 */ /* 0x040fe40007ffe0ff */
[----:B------:R-:W-:Y:S01]  /*5270*/  HMMA.16816.F32.BF16 R52, R32, R54, RZ ;  /* 0x000000362034723c */ /* 0x000fe200000418ff */
[C---:B------:R-:W-:Y:S01]  /*5280*/  IADD3 R170, R154.reuse, 0x41, RZ ;  /* 0x000000419aaa7810 */ /* 0x040fe20007ffe0ff */
[----:B------:R-:W-:Y:S01]  /*5290*/  I2F R133, R136 ;  /* 0x0000008800857306 */ /* 0x000fe20000201400 */
[----:B------:R-:W-:Y:S01]  /*52a0*/  IADD3 R166, R154, 0x49, RZ ;  /* 0x000000499aa67810 */ /* 0x000fe20007ffe0ff */
[----:B------:R-:W0:Y:S01]  /*52b0*/  LDGDEPBAR ;  /* 0x00000000000079af */ /* 0x000e220000000000 */
[----:B------:R-:W-:-:S02]  /*52c0*/  ISETP.GE.AND P6, PT, R148, R165, PT ;  /* 0x000000a59400720c */ /* 0x000fc40003fc6270 */
[C---:B------:R-:W-:Y:S01]  /*52d0*/  IADD3 R168, R154.reuse, 0x48, RZ ;  /* 0x000000489aa87810 */ /* 0x040fe20007ffe0ff */
[C---:B-1----:R-:W-:Y:S01]  /*52e0*/  HMMA.16816.F32.BF16 R68, R12.reuse, R8, R68 ;  /* 0x000000080c44723c */ /* 0x042fe20000041844 */
[C---:B------:R-:W-:Y:S01]  /*52f0*/  IADD3 R162, R154.reuse, 0x50, RZ ;  /* 0x000000509aa27810 */ /* 0x040fe20007ffe0ff */
[----:B------:R-:W-:Y:S01]  /*5300*/  I2F R131, R134 ;  /* 0x0000008600837306 */ /* 0x000fe20000201400 */
[C---:B------:R-:W-:Y:S02]  /*5310*/  IADD3 R158, R154.reuse, 0x58, RZ ;  /* 0x000000589a9e7810 */ /* 0x040fe40007ffe0ff */
[C---:B------:R-:W-:Y:S02]  /*5320*/  IADD3 R156, R154.reuse, 0x59, RZ ;  /* 0x000000599a9c7810 */ /* 0x040fe40007ffe0ff */
[C---:B------:R-:W-:Y:S01]  /*5330*/  IADD3 R160, R154.reuse, 0x51, RZ ;  /* 0x000000519aa07810 */ /* 0x040fe20007ffe0ff */
[----:B------:R-:W-:Y:S01]  /*5340*/  HMMA.16816.F32.BF16 R56, R12, R10, R56 ;  /* 0x0000000a0c38723c */ /* 0x000fe20000041838 */
[----:B------:R-:W1:Y:S01]  /*5350*/  LDSM.16.M88.4 R8, [R241] ;  /* 0x00000000f108783b */ /* 0x000e620000000200 */
[----:B------:R-:W-:Y:S01]  /*5360*/  I2F R121, R130 ;  /* 0x0000008200797306 */ /* 0x000fe20000201400 */
[----:B------:R-:W-:-:S02]  /*5370*/  IADD3 R178, R154, 0x60, RZ ;  /* 0x000000609ab27810 */ /* 0x000fc40007ffe0ff */
[----:B------:R-:W-:-:S03]  /*5380*/  IADD3 R229, R154, 0x61, RZ ;  /* 0x000000619ae57810 */ /* 0x000fc60007ffe0ff */
[C---:B---3--:R-:W-:Y:S02]  /*5390*/  HMMA.16816.F32.BF16 R48, R12.reuse, R20, R48 ;  /* 0x000000140c30723c */ /* 0x048fe40000041830 */
[----:B------:R-:W-:Y:S06]  /*53a0*/  I2F R129, R132 ;  /* 0x0000008400817306 */ /* 0x000fec0000201400 */
[----:B------:R-:W-:Y:S01]  /*53b0*/  HMMA.16816.F32.BF16 R84, R12, R22, R84 ;  /* 0x000000160c54723c */ /* 0x000fe20000041854 */
[----:B------:R-:W2:Y:S01]  /*53c0*/  LDSM.16.M88.4 R20, [R240+0x4800] ;  /* 0x00480000f014783b */ /* 0x000ea20000000200 */
[----:B------:R-:W-:Y:S06]  /*53d0*/  I2F R5, R128 ;  /* 0x0000008000057306 */ /* 0x000fec0000201400 */
[C---:B----4-:R-:W-:Y:S02]  /*53e0*/  HMMA.16816.F32.BF16 R76, R32.reuse, R64, RZ ;  /* 0x00000040204c723c */ /* 0x050fe400000418ff */
[----:B------:R-:W-:Y:S06]  /*53f0*/  I2F R171, R174 ;  /* 0x000000ae00ab7306 */ /* 0x000fec0000201400 */
[----:B------:R-:W-:Y:S02]  /*5400*/  HMMA.16816.F32.BF16 R64, R32, R66, RZ ;  /* 0x000000422040723c */ /* 0x000fe400000418ff */
        /* <DEDUP_REMOVED lines=8> */
[----:B------:R-:W-:Y:S02]  /*5490*/  HMMA.16816.F32.BF16 R24, R32, R26, RZ ;  /* 0x0000001a2018723c */ /* 0x000fe400000418ff */
[----:B------:R-:W-:Y:S06]  /*54a0*/  I2F R161, R168 ;  /* 0x000000a800a17306 */ /* 0x000fec0000201400 */
[C---:B------:R-:W-:Y:S02]  /*54b0*/  HMMA.16816.F32.BF16 R76, R12.reuse, R72, R76 ;  /* 0x000000480c4c723c */ /* 0x040fe4000004184c */
[----:B------:R-:W-:Y:S06]  /*54c0*/  I2F R157, R162 ;  /* 0x000000a2009d7306 */ /* 0x000fec0000201400 */
[----:B------:R-:W-:Y:S01]  /*54d0*/  HMMA.16816.F32.BF16 R64, R12, R74, R64 ;  /* 0x0000004a0c40723c */ /* 0x000fe20000041840 */
[----:B------:R-:W4:Y:S01]  /*54e0*/  LDSM.16.M88.4 R72, [R235+0x4800] ;  /* 0x00480000eb48783b */ /* 0x000f220000000200 */
[----:B------:R-:W-:Y:S06]  /*54f0*/  I2F R153, R158 ;  /* 0x0000009e00997306 */ /* 0x000fec0000201400 */
[C---:B-1----:R-:W-:Y:S02]  /*5500*/  HMMA.16816.F32.BF16 R48, R8.reuse, R28, R48 ;  /* 0x0000001c0830723c */ /* 0x042fe40000041830 */
[----:B------:R-:W-:Y:S06]  /*5510*/  I2F R0, R156 ;  /* 0x0000009c00007306 */ /* 0x000fec0000201400 */
[----:B------:R-:W-:Y:S02]  /*5520*/  HMMA.16816.F32.BF16 R84, R8, R30, R84 ;  /* 0x0000001e0854723c */ /* 0x000fe40000041854 */
[----:B------:R-:W-:Y:S06]  /*5530*/  I2F R155, R160 ;  /* 0x000000a0009b7306 */ /* 0x000fec0000201400 */
[C---:B------:R-:W-:Y:S02]  /*5540*/  HMMA.16816.F32.BF16 R44, R12.reuse, R36, R44 ;  /* 0x000000240c2c723c */ /* 0x040fe4000004182c */
[----:B------:R-:W-:Y:S06]  /*5550*/  I2F R175, R178 ;  /* 0x000000b200af7306 */ /* 0x000fec0000201400 */
[----:B------:R-:W-:Y:S01]  /*5560*/  HMMA.16816.F32.BF16 R24, R12, R38, R24 ;  /* 0x000000260c18723c */ /* 0x000fe20000041818 */
[----:B------:R-:W1:Y:S07]  /*5570*/  LDSM.16.M88.4 R36, [R240+0x5000] ;  /* 0x00500000f024783b */ /* 0x000e6e0000000200 */
[C---:B--2---:R-:W-:Y:S08]  /*5580*/  HMMA.16816.F32.BF16 R28, R32.reuse, R20, RZ ;  /* 0x00000014201c723c */ /* 0x044ff000000418ff */
[----:B------:R-:W-:Y:S08]  /*5590*/  HMMA.16816.F32.BF16 R20, R32, R22, RZ ;  /* 0x000000162014723c */ /* 0x000ff000000418ff */
[C---:B---3--:R-:W-:Y:S08]  /*55a0*/  HMMA.16816.F32.BF16 R48, R16.reuse, R80, R48 ;  /* 0x000000501030723c */ /* 0x048ff00000041830 */
[----:B------:R-:W-:Y:S01]  /*55b0*/  HMMA.16816.F32.BF16 R84, R16, R82, R84 ;  /* 0x000000521054723c */ /* 0x000fe20000041854 */
[----:B------:R-:W2:Y:S07]  /*55c0*/  LDSM.16.M88.4 R80, [R239+0x1000] ;  /* 0x00100000ef50783b */ /* 0x000eae0000000200 */
[C---:B----4-:R-:W-:Y:S08]  /*55d0*/  HMMA.16816.F32.BF16 R28, R12.reuse, R72, R28 ;  /* 0x000000480c1c723c */ /* 0x050ff0000004181c */
[----:B------:R-:W-:Y:S01]  /*55e0*/  HMMA.16816.F32.BF16 R20, R12, R74, R20 ;  /* 0x0000004a0c14723c */ /* 0x000fe20000041814 */
[----:B------:R-:W3:Y:S01]  /*55f0*/  LDSM.16.M88.4 R72, [R235+0x5000] ;  /* 0x00500000eb48783b */ /* 0x000ee20000000200 */
[----:B------:R-:W-:-:S02]  /*5600*/  FMUL.FTZ R48, R48, c[0x0][0x2ec] ;  /* 0x0000bb0030307a20 */ /* 0x000fc40000410000 */
[----:B------:R-:W-:Y:S02]  /*5610*/  FMUL.FTZ R49, R49, c[0x0][0x2ec] ;  /* 0x0000bb0031317a20 */ /* 0x000fe40000410000 */
[----:B------:R-:W-:Y:S01]  /*5620*/  FMUL.FTZ R50, R50, c[0x0][0x2ec] ;  /* 0x0000bb0032327a20 */ /* 0x000fe20000410000 */
[----:B------:R-:W4:Y:S01]  /*5630*/  MUFU.TANH R180, R48 ;  /* 0x0000003000b47308 */ /* 0x000f220000002400 */
[C---:B------:R-:W-:Y:S01]  /*5640*/  HMMA.16816.F32.BF16 R40, R8.reuse, R92, R40 ;  /* 0x0000005c0828723c */ /* 0x040fe20000041828 */
[----:B------:R-:W-:Y:S02]  /*5650*/  FMUL.FTZ R186, R51, c[0x0][0x2ec] ;  /* 0x0000bb0033ba7a20 */ /* 0x000fe40000410000 */
[----:B------:R-:W-:Y:S02]  /*5660*/  FMUL.FTZ R84, R84, c[0x0][0x2ec] ;  /* 0x0000bb0054547a20 */ /* 0x000fe40000410000 */
[----:B------:R-:W-:Y:S02]  /*5670*/  FMUL.FTZ R85, R85, c[0x0][0x2ec] ;  /* 0x0000bb0055557a20 */ /* 0x000fe40000410000 */
[----:B------:R-:W5:Y:S01]  /*5680*/  MUFU.TANH R182, R49 ;  /* 0x0000003100b67308 */ /* 0x000f620000002400 */
[----:B------:R-:W-:Y:S01]  /*5690*/  HMMA.16816.F32.BF16 R52, R8, R94, R52 ;  /* 0x0000005e0834723c */ /* 0x000fe20000041834 */
[----:B------:R-:W3:Y:S01]  /*56a0*/  LDSM.16.M88.4 R92, [R164+0x1000] ;  /* 0x00100000a45c783b */ /* 0x000ee20000000200 */
[----:B------:R-:W-:-:S02]  /*56b0*/  FMUL.FTZ R86, R86, c[0x0][0x2ec] ;  /* 0x0000bb0056567a20 */ /* 0x000fc40000410000 */
[----:B------:R-:W-:-:S03]  /*56c0*/  FMUL.FTZ R87, R87, c[0x0][0x2ec] ;  /* 0x0000bb0057577a20 */ /* 0x000fc60000410000 */
[----:B------:R2:W-:Y:S01]  /*56d0*/  MUFU.TANH R184, R50 ;  /* 0x0000003200b87308 */ /* 0x0005e20000002400 */
[----:B-1----:R-:W-:Y:S01]  /*56e0*/  HMMA.16816.F32.BF16 R112, R32, R36, RZ ;  /* 0x000000242070723c */ /* 0x002fe200000418ff */
[----:B----4-:R-:W-:-:S06]  /*56f0*/  FFMA.FTZ R180, R151, UR4, R180 ;  /* 0x0000000497b47c23 */ /* 0x010fcc00080100b4 */
[----:B------:R-:W1:Y:S01]  /*5700*/  MUFU.TANH R188, R84 ;  /* 0x0000005400bc7308 */ /* 0x000e620000002400 */
[----:B------:R-:W-:Y:S01]  /*5710*/  HMMA.16816.F32.BF16 R36, R32, R38, RZ ;  /* 0x000000262024723c */ /* 0x000fe200000418ff */
[----:B-----5:R-:W-:-:S05]  /*5720*/  FFMA.FTZ R182, R149, UR4, R182 ;  /* 0x0000000495b67c23 */ /* 0x020fca00080100b6 */
[----:B------:R-:W-:Y:S01]  /*5730*/  FSEL R237, R182, -INF , !P2 ;  /* 0xff800000b6ed7808 */ /* 0x000fe20005000000 */
[----:B--2---:R-:W-:Y:S01]  /*5740*/  LDSM.16.M88.4 R48, [R240+0x5800] ;  /* 0x00580000f030783b */ /* 0x004fe20000000200 */
[----:B------:R-:W-:Y:S01]  /*5750*/  HMMA.16816.F32.BF16 R40, R16, R88, R40 ;  /* 0x000000581028723c */ /* 0x000fe20000041828 */
[----:B------:R-:W2:Y:S01]  /*5760*/  MUFU.TANH R190, R85 ;  /* 0x0000005500be7308 */ /* 0x000ea20000002400 */
[----:B------:R-:W-:Y:S02]  /*5770*/  ISETP.GE.AND P2, PT, R146, R165, PT ;  /* 0x000000a59200720c */ /* 0x000fe40003f46270 */
[----:B------:R-:W-:Y:S01]  /*5780*/  IADD3 R182, R154, 0x89, RZ ;  /* 0x000000899ab67810 */ /* 0x000fe20007ffe0ff */
[----:B-1----:R-:W-:-:S03]  /*5790*/  FFMA.FTZ R188, R147, UR4, R188 ;  /* 0x0000000493bc7c23 */ /* 0x002fc600080100bc */
[----:B------:R-:W-:Y:S01]  /*57a0*/  HMMA.16816.F32.BF16 R52, R16, R90, R52 ;  /* 0x0000005a1034723c */ /* 0x000fe20000041834 */
[----:B------:R-:W1:Y:S01]  /*57b0*/  MUFU.TANH R192, R86 ;  /* 0x0000005600c07308 */ /* 0x000e620000002400 */
[----:B------:R-:W4:Y:S06]  /*57c0*/  LDSM.16.M88.4 R88, [R239+0x1800] ;  /* 0x00180000ef58783b */ /* 0x000f2c0000000200 */
[----:B------:R-:W-:Y:S01]  /*57d0*/  HMMA.16816.F32.BF16 R68, R8, R80, R68 ;  /* 0x000000500844723c */ /* 0x000fe20000041844 */
[----:B------:R5:W-:Y:S01]  /*57e0*/  MUFU.TANH R194, R87 ;  /* 0x0000005700c27308 */ /* 0x000be20000002400 */
[----:B--2---:R-:W-:-:S06]  /*57f0*/  FFMA.FTZ R190, R145, UR4, R190 ;  /* 0x0000000491be7c23 */ /* 0x004fcc00080100be */
[C---:B---3--:R-:W-:Y:S01]  /*5800*/  HMMA.16816.F32.BF16 R112, R12.reuse, R72, R112 ;  /* 0x000000480c70723c */ /* 0x048fe20000041870 */
[----:B------:R-:W-:Y:S01]  /*5810*/  FMUL.FTZ R40, R40, c[0x0][0x2ec] ;  /* 0x0000bb0028287a20 */ /* 0x000fe20000410000 */
[----:B------:R-:W2:Y:S01]  /*5820*/  MUFU.TANH R186, R186 ;  /* 0x000000ba00ba7308 */ /* 0x000ea20000002400 */
[----:B------:R-:W-:Y:S02]  /*5830*/  FMUL.FTZ R41, R41, c[0x0][0x2ec] ;  /* 0x0000bb0029297a20 */ /* 0x000fe40000410000 */
[----:B------:R-:W-:Y:S02]  /*5840*/  FMUL.FTZ R200, R42, c[0x0][0x2ec] ;  /* 0x0000bb002ac87a20 */ /* 0x000fe40000410000 */
[----:B------:R-:W-:Y:S01]  /*5850*/  FMUL.FTZ R202, R43, c[0x0][0x2ec] ;  /* 0x0000bb002bca7a20 */ /* 0x000fe20000410000 */
[----:B------:R-:W-:Y:S01]  /*5860*/  HMMA.16816.F32.BF16 R36, R12, R74, R36 ;  /* 0x0000004a0c24723c */ /* 0x000fe20000041824 */
[----:B------:R-:W-:Y:S01]  /*5870*/  LDSM.16.M88.4 R72, [R235+0x5800] ;  /* 0x00580000eb48783b */ /* 0x000fe20000000200 */
[----:B------:R-:W3:Y:S01]  /*5880*/  MUFU.TANH R196, R40 ;  /* 0x0000002800c47308 */ /* 0x000ee20000002400 */
[----:B------:R-:W-:-:S02]  /*5890*/  FMUL.FTZ R52, R52, c[0x0][0x2ec] ;  /* 0x0000bb0034347a20 */ /* 0x000fc40000410000 */
[----:B------:R-:W-:Y:S01]  /*58a0*/  FMUL.FTZ R206, R53, c[0x0][0x2ec] ;  /* 0x0000bb0035ce7a20 */ /* 0x000fe20000410000 */
[----:B-----5:R-:W5:Y:S01]  /*58b0*/  LDSM.16.M88.4 R84, [R239+0x2000] ;  /* 0x00200000ef54783b */ /* 0x020f620000000200 */
[----:B------:R-:W-:Y:S01]  /*58c0*/  FMUL.FTZ R208, R54, c[0x0][0x2ec] ;  /* 0x0000bb0036d07a20 */ /* 0x000fe20000410000 */
[----:B------:R-:W-:Y:S01]  /*58d0*/  HMMA.16816.F32.BF16 R68, R16, R92, R68 ;  /* 0x0000005c1044723c */ /* 0x000fe20000041844 */
[----:B------:R-:W-:Y:S01]  /*58e0*/  FMUL.FTZ R210, R55, c[0x0][0x2ec] ;  /* 0x0000bb0037d27a20 */ /* 0x000fe20000410000 */
[----:B------:R-:W4:Y:S01]  /*58f0*/  MUFU.TANH R198, R41 ;  /* 0x0000002900c67308 */ /* 0x000f220000002400 */
[----:B-1----:R-:W-:Y:S02]  /*5900*/  FFMA.FTZ R192, R147, UR4, R192 ;  /* 0x0000000493c07c23 */ /* 0x002fe400080100c0 */
[----:B--2---:R-:W-:Y:S02]  /*5910*/  FFMA.FTZ R186, R149, UR4, R186 ;  /* 0x0000000495ba7c23 */ /* 0x004fe400080100ba */
[----:B------:R-:W-:Y:S01]  /*5920*/  FFMA.FTZ R194, R145, UR4, R194 ;  /* 0x0000000491c27c23 */ /* 0x000fe200080100c2 */
[----:B------:R-:W-:Y:S01]  /*5930*/  HMMA.16816.F32.BF16 R56, R8, R82, R56 ;  /* 0x000000520838723c */ /* 0x000fe20000041838 */
[----:B------:R-:W-:Y:S01]  /*5940*/  LDSM.16.M88.4 R80, [R164+0x1800] ;  /* 0x00180000a450783b */ /* 0x000fe20000000200 */
[----:B------:R1:W2:Y:S01]  /*5950*/  MUFU.TANH R204, R52 ;  /* 0x0000003400cc7308 */ /* 0x0002a20000002400 */
[----:B------:R-:W-:Y:S01]  /*5960*/  FSEL R233, R192, -INF , !P1 ;  /* 0xff800000c0e97808 */ /* 0x000fe20004800000 */
[----:B---3--:R-:W-:Y:S01]  /*5970*/  FFMA.FTZ R196, R143, UR4, R196 ;  /* 0x000000048fc47c23 */ /* 0x008fe200080100c4 */
[----:B------:R-:W-:-:S02]  /*5980*/  ISETP.GE.AND P1, PT, R142, R167, PT ;  /* 0x000000a78e00720c */ /* 0x000fc40003f26270 */
[----:B------:R-:W-:Y:S01]  /*5990*/  IADD3 R192, R154, 0x70, RZ ;  /* 0x000000709ac07810 */ /* 0x000fe20007ffe0ff */
[----:B----4-:R-:W-:Y:S02]  /*59a0*/  HMMA.16816.F32.BF16 R64, R8, R90, R64 ;  /* 0x0000005a0840723c */ /* 0x010fe40000041840 */
[----:B------:R-:W-:Y:S01]  /*59b0*/  MUFU.TANH R200, R200 ;  /* 0x000000c800c87308 */ /* 0x000fe20000002400 */
[----:B------:R-:W-:-:S05]  /*59c0*/  FFMA.FTZ R198, R141, UR4, R198 ;  /* 0x000000048dc67c23 */ /* 0x000fca00080100c6 */
[C---:B------:R-:W-:Y:S01]  /*59d0*/  HMMA.16816.F32.BF16 R40, R32.reuse, R48, RZ ;  /* 0x000000302028723c */ /* 0x040fe200000418ff */
[----:B------:R-:W-:Y:S01]  /*59e0*/  FMUL.FTZ R68, R68, c[0x0][0x2ec] ;  /* 0x0000bb0044447a20 */ /* 0x000fe20000410000 */
[----:B-1----:R-:W1:Y:S01]  /*59f0*/  LDSM.16.M88.4 R52, [R239+0x2800] ;  /* 0x00280000ef34783b */ /* 0x002e620000000200 */
[----:B------:R-:W-:Y:S01]  /*5a00*/  FMUL.FTZ R69, R69, c[0x0][0x2ec] ;  /* 0x0000bb0045457a20 */ /* 0x000fe20000410000 */
[----:B------:R-:W-:Y:S01]  /*5a10*/  MUFU.TANH R202, R202 ;  /* 0x000000ca00ca7308 */ /* 0x000fe20000002400 */
[----:B------:R-:W-:Y:S02]  /*5a20*/  FMUL.FTZ R216, R70, c[0x0][0x2ec] ;  /* 0x0000bb0046d87a20 */ /* 0x000fe40000410000 */
[----:B------:R-:W-:Y:S01]  /*5a30*/  FMUL.FTZ R218, R71, c[0x0][0x2ec] ;  /* 0x0000bb0047da7a20 */ /* 0x000fe20000410000 */
[----:B------:R-:W-:Y:S01]  /*5a40*/  HMMA.16816.F32.BF16 R48, R32, R50, RZ ;  /* 0x000000322030723c */ /* 0x000fe200000418ff */
[----:B--2---:R-:W-:-:S03]  /*5a50*/  FFMA.FTZ R204, R139, UR4, R204 ;  /* 0x000000048bcc7c23 */ /* 0x004fc600080100cc */
[----:B------:R-:W2:Y:S02]  /*5a60*/  MUFU.TANH R212, R68 ;  /* 0x0000004400d47308 */ /* 0x000ea40000002400 */
[----:B------:R-:W-:Y:S02]  /*5a70*/  FSEL R247, R204, -INF , !P1 ;  /* 0xff800000ccf77808 */ /* 0x000fe40004800000 */
[----:B-----5:R-:W-:Y:S01]  /*5a80*/  HMMA.16816.F32.BF16 R44, R8, R84, R44 ;  /* 0x00000054082c723c */ /* 0x020fe2000004182c */
[----:B------:R-:W-:-:S03]  /*5a90*/  ISETP.GE.AND P1, PT, R136, R165, PT ;  /* 0x000000a58800720c */ /* 0x000fc60003f26270 */
[----:B------:R3:W4:Y:S04]  /*5aa0*/  MUFU.TANH R214, R69 ;  /* 0x0000004500d67308 */ /* 0x0007280000002400 */
[----:B------:R-:W-:Y:S04]  /*5ab0*/  HMMA.16816.F32.BF16 R40, R12, R72, R40 ;  /* 0x000000480c28723c */ /* 0x000fe80000041828 */
[----:B------:R-:W5:Y:S01]  /*5ac0*/  MUFU.TANH R210, R210 ;  /* 0x000000d200d27308 */ /* 0x000f620000002400 */
[----:B--2---:R-:W-:-:S03]  /*5ad0*/  FFMA.FTZ R212, R135, UR4, R212 ;  /* 0x0000000487d47c23 */ /* 0x004fc600080100d4 */
[----:B------:R-:W-:Y:S01]  /*5ae0*/  HMMA.16816.F32.BF16 R48, R12, R74, R48 ;  /* 0x0000004a0c30723c */ /* 0x000fe20000041830 */
[----:B------:R-:W2:Y:S03]  /*5af0*/  LDSM.16.M88.4 R72, [R239+0x3000] ;  /* 0x00300000ef48783b */ /* 0x000ea60000000200 */
[----:B------:R-:W1:Y:S01]  /*5b00*/  MUFU.TANH R208, R208 ;  /* 0x000000d000d07308 */ /* 0x000e620000002400 */
[----:B---3--:R-:W3:Y:S01]  /*5b10*/  LDSM.16.M88.4 R68, [R164+0x2000] ;  /* 0x00200000a444783b */ /* 0x008ee20000000200 */
[----:B----4-:R-:W-:Y:S02]  /*5b20*/  FFMA.FTZ R214, R133, UR4, R214 ;  /* 0x0000000485d67c23 */ /* 0x010fe400080100d6 */
[----:B------:R-:W-:Y:S04]  /*5b30*/  HMMA.16816.F32.BF16 R56, R16, R94, R56 ;  /* 0x0000005e1038723c */ /* 0x000fe80000041838 */
[----:B------:R-:W-:Y:S01]  /*5b40*/  MUFU.TANH R216, R216 ;  /* 0x000000d800d87308 */ /* 0x000fe20000002400 */
[----:B-----5:R-:W-:-:S03]  /*5b50*/  FFMA.FTZ R204, R137, UR4, R210 ;  /* 0x0000000489cc7c23 */ /* 0x020fc600080100d2 */
[----:B-1----:R-:W-:Y:S04]  /*5b60*/  HMMA.16816.F32.BF16 R28, R8, R52, R28 ;  /* 0x00000034081c723c */ /* 0x002fe8000004181c */
[----:B------:R-:W-:Y:S01]  /*5b70*/  MUFU.TANH R206, R206 ;  /* 0x000000ce00ce7308 */ /* 0x000fe20000002400 */
[----:B------:R-:W-:-:S03]  /*5b80*/  FFMA.FTZ R208, R139, UR4, R208 ;  /* 0x000000048bd07c23 */ /* 0x000fc600080100d0 */
[C---:B------:R-:W-:Y:S01]  /*5b90*/  HMMA.16816.F32.BF16 R20, R8.reuse, R54, R20 ;  /* 0x000000360814723c */ /* 0x040fe20000041814 */
[----:B------:R-:W1:Y:S03]  /*5ba0*/  LDSM.16.M88.4 R52, [R164+0x3000] ;  /* 0x00300000a434783b */ /* 0x000e660000000200 */
[----:B------:R-:W-:Y:S04]  /*5bb0*/  MUFU.TANH R218, R218 ;  /* 0x000000da00da7308 */ /* 0x000fe80000002400 */
[----:B------:R-:W-:Y:S01]  /*5bc0*/  HMMA.16816.F32.BF16 R24, R8, R86, R24 ;  /* 0x000000560818723c */ /* 0x000fe20000041818 */
[----:B------:R-:W-:Y:S02]  /*5bd0*/  FMUL.FTZ R56, R56, c[0x0][0x2ec] ;  /* 0x0000bb0038387a20 */ /* 0x000fe40000410000 */
[----:B------:R-:W-:Y:S01]  /*5be0*/  FMUL.FTZ R222, R57, c[0x0][0x2ec] ;  /* 0x0000bb0039de7a20 */ /* 0x000fe20000410000 */
[----:B------:R-:W-:Y:S01]  /*5bf0*/  I2F R192, R192 ;  /* 0x000000c000c07306 */ /* 0x000fe20000201400 */
[----:B------:R-:W-:-:S02]  /*5c00*/  FMUL.FTZ R224, R58, c[0x0][0x2ec] ;  /* 0x0000bb003ae07a20 */ /* 0x000fc40000410000 */
[----:B------:R-:W-:Y:S01]  /*5c10*/  FMUL.FTZ R226, R59, c[0x0][0x2ec] ;  /* 0x0000bb003be27a20 */ /* 0x000fe20000410000 */
[----:B------:R-:W-:Y:S04]  /*5c20*/  HMMA.16816.F32.BF16 R64, R16, R82, R64 ;  /* 0x000000521040723c */ /* 0x000fe80000041840 */
[----:B------:R4:W-:Y:S04]  /*5c30*/  MUFU.TANH R220, R56 ;  /* 0x0000003800dc7308 */ /* 0x0009e80000002400 */
[----:B--2---:R-:W-:Y:S04]  /*5c40*/  HMMA.16816.F32.BF16 R112, R8, R72, R112 ;  /* 0x000000480870723c */ /* 0x004fe80000041870 */
[----:B------:R-:W-:Y:S04]  /*5c50*/  MUFU.TANH R224, R224 ;  /* 0x000000e000e07308 */ /* 0x000fe80000002400 */
[----:B---3--:R-:W-:Y:S01]  /*5c60*/  HMMA.16816.F32.BF16 R44, R16, R68, R44 ;  /* 0x00000044102c723c */ /* 0x008fe2000004182c */
[----:B----4-:R-:W2:Y:S03]  /*5c70*/  LDSM.16.M88.4 R56, [R164+0x2800] ;  /* 0x00280000a438783b */ /* 0x010ea60000000200 */
[----:B------:R-:W-:Y:S04]  /*5c80*/  MUFU.TANH R222, R222 ;  /* 0x000000de00de7308 */ /* 0x000fe80000002400 */
[----:B------:R-:W-:Y:S01]  /*5c90*/  HMMA.16816.F32.BF16 R36, R8, R74, R36 ;  /* 0x0000004a0824723c */ /* 0x000fe20000041824 */
[----:B------:R-:W-:Y:S01]  /*5ca0*/  FMUL.FTZ R64, R64, c[0x0][0x2ec] ;  /* 0x0000bb0040407a20 */ /* 0x000fe20000410000 */
[----:B------:R-:W-:Y:S01]  /*5cb0*/  LDSM.16.M88.4 R72, [R240+0x7800] ;  /* 0x00780000f048783b */ /* 0x000fe20000000200 */
[----:B------:R-:W-:-:S02]  /*5cc0*/  FMUL.FTZ R65, R65, c[0x0][0x2ec] ;  /* 0x0000bb0041417a20 */ /* 0x000fc40000410000 */
[----:B------:R-:W-:Y:S01]  /*5cd0*/  FMUL.FTZ R66, R66, c[0x0][0x2ec] ;  /* 0x0000bb0042427a20 */ /* 0x000fe20000410000 */
[----:B------:R-:W-:Y:S01]  /*5ce0*/  MUFU.TANH R246, R64 ;  /* 0x0000004000f67308 */ /* 0x000fe20000002400 */
[----:B------:R-:W-:Y:S01]  /*5cf0*/  FMUL.FTZ R67, R67, c[0x0][0x2ec] ;  /* 0x0000bb0043437a20 */ /* 0x000fe20000410000 */
[C---:B-1----:R-:W-:Y:S06]  /*5d00*/  HMMA.16816.F32.BF16 R112, R16.reuse, R52, R112 ;  /* 0x000000341070723c */ /* 0x042fec0000041870 */
[----:B------:R-:W-:Y:S02]  /*5d10*/  MUFU.TANH R248, R66 ;  /* 0x0000004200f87308 */ /* 0x000fe40000002400 */
[----:B------:R-:W-:Y:S01]  /*5d20*/  HMMA.16816.F32.BF16 R24, R16, R70, R24 ;  /* 0x000000461018723c */ /* 0x000fe20000041818 */
[----:B------:R-:W-:-:S02]  /*5d30*/  FMUL.FTZ R44, R44, c[0x0][0x2ec] ;  /* 0x0000bb002c2c7a20 */ /* 0x000fc40000410000 */
[----:B------:R-:W-:Y:S02]  /*5d40*/  FMUL.FTZ R45, R45, c[0x0][0x2ec] ;  /* 0x0000bb002d2d7a20 */ /* 0x000fe40000410000 */
[----:B------:R-:W-:Y:S01]  /*5d50*/  FMUL.FTZ R46, R46, c[0x0][0x2ec] ;  /* 0x0000bb002e2e7a20 */ /* 0x000fe20000410000 */
[----:B------:R-:W1:Y:S01]  /*5d60*/  MUFU.TANH R252, R44 ;  /* 0x0000002c00fc7308 */ /* 0x000e620000002400 */
[----:B------:R-:W-:Y:S01]  /*5d70*/  FMUL.FTZ R47, R47, c[0x0][0x2ec] ;  /* 0x0000bb002f2f7a20 */ /* 0x000fe20000410000 */
[C---:B------:R-:W-:Y:S01]  /*5d80*/  HMMA.16816.F32.BF16 R76, R8.reuse, R88, R76 ;  /* 0x00000058084c723c */ /* 0x040fe2000004184c */
[----:B------:R-:W3:Y:S05]  /*5d90*/  LDSM.16.M88.4 R88, [R240+0x6800] ;  /* 0x00680000f058783b */ /* 0x000eea0000000200 */
[----:B------:R-:W4:Y:S02]  /*5da0*/  MUFU.TANH R179, R46 ;  /* 0x0000002e00b37308 */ /* 0x000f240000002400 */
[----:B------:R-:W-:Y:S01]  /*5db0*/  HMMA.16816.F32.BF16 R40, R8, R124, R40 ;  /* 0x0000007c0828723c */ /* 0x000fe20000041828 */
[----:B------:R-:W-:-:S02]  /*5dc0*/  FMUL.FTZ R112, R112, c[0x0][0x2ec] ;  /* 0x0000bb0070707a20 */ /* 0x000fc40000410000 */
[----:B------:R-:W-:Y:S02]  /*5dd0*/  FMUL.FTZ R211, R113, c[0x0][0x2ec] ;  /* 0x0000bb0071d37a20 */ /* 0x000fe40000410000 */
[----:B------:R-:W-:Y:S01]  /*5de0*/  FMUL.FTZ R213, R114, c[0x0][0x2ec] ;  /* 0x0000bb0072d57a20 */ /* 0x000fe20000410000 */
[----:B------:R-:W5:Y:S01]  /*5df0*/  MUFU.TANH R125, R45 ;  /* 0x0000002d007d7308 */ /* 0x000f620000002400 */
[----:B------:R-:W-:Y:S01]  /*5e00*/  FMUL.FTZ R215, R115, c[0x0][0x2ec] ;  /* 0x0000bb0073d77a20 */ /* 0x000fe20000410000 */
[----:B------:R-:W-:Y:S01]  /*5e10*/  HMMA.16816.F32.BF16 R100, R32, R96, RZ ;  /* 0x000000602064723c */ /* 0x000fe200000418ff */
[----:B------:R-:W-:Y:S02]  /*5e20*/  FMUL.FTZ R24, R24, c[0x0][0x2ec] ;  /* 0x0000bb0018187a20 */ /* 0x000fe40000410000 */
[----:B------:R-:W-:Y:S02]  /*5e30*/  FMUL.FTZ R183, R25, c[0x0][0x2ec] ;  /* 0x0000bb0019b77a20 */ /* 0x000fe40000410000 */
[----:B------:R-:W-:Y:S01]  /*5e40*/  FMUL.FTZ R187, R26, c[0x0][0x2ec] ;  /* 0x0000bb001abb7a20 */ /* 0x000fe20000410000 */
[----:B------:R2:W2:Y:S01]  /*5e50*/  MUFU.TANH R177, R47 ;  /* 0x0000002f00b17308 */ /* 0x0004a20000002400 */
[----:B------:R-:W-:Y:S01]  /*5e60*/  FMUL.FTZ R185, R27, c[0x0][0x2ec] ;  /* 0x0000bb001bb97a20 */ /* 0x000fe20000410000 */
[----:B------:R-:W-:Y:S01]  /*5e70*/  HMMA.16816.F32.BF16 R36, R16, R54, R36 ;  /* 0x000000361024723c */ /* 0x000fe20000041824 */
[----:B------:R-:W-:Y:S01]  /*5e80*/  LDSM.16.M88.4 R52, [R240+0x8800] ;  /* 0x00880000f034783b */ /* 0x000fe20000000200 */
[----:B-1----:R-:W-:-:S02]  /*5e90*/  FFMA.FTZ R147, R169, UR4, R252 ;  /* 0x00000004a9937c23 */ /* 0x002fc400080100fc */
[----:B----4-:R-:W-:Y:S02]  /*5ea0*/  FFMA.FTZ R148, R169, UR4, R179 ;  /* 0x00000004a9947c23 */ /* 0x010fe400080100b3 */
[----:B------:R1:W-:Y:S01]  /*5eb0*/  MUFU.TANH R209, R112 ;  /* 0x0000007000d17308 */ /* 0x0003e20000002400 */
[C---:B-----5:R-:W-:Y:S01]  /*5ec0*/  FFMA.FTZ R125, R163.reuse, UR4, R125 ;  /* 0x00000004a37d7c23 */ /* 0x060fe2000801007d */
[----:B------:R-:W-:Y:S01]  /*5ed0*/  HMMA.16816.F32.BF16 R76, R16, R80, R76 ;  /* 0x00000050104c723c */ /* 0x000fe2000004184c */
[----:B------:R-:W-:Y:S04]  /*5ee0*/  LDSM.16.M88.4 R80, [R240+0x7000] ;  /* 0x00700000f050783b */ /* 0x000fe80000000200 */
[----:B--2---:R-:W2:Y:S01]  /*5ef0*/  LDSM.16.M88.4 R44, [R164+0x3800] ;  /* 0x00380000a42c783b */ /* 0x004ea20000000200 */
[----:B------:R-:W4:Y:S02]  /*5f00*/  MUFU.TANH R124, R65 ;  /* 0x00000041007c7308 */ /* 0x000f240000002400 */
[----:B------:R-:W-:Y:S01]  /*5f10*/  HMMA.16816.F32.BF16 R48, R8, R126, R48 ;  /* 0x0000007e0830723c */ /* 0x000fe20000041830 */
[----:B------:R-:W-:Y:S01]  /*5f20*/  FFMA.FTZ R177, R163, UR4, R177 ;  /* 0x00000004a3b17c23 */ /* 0x000fe200080100b1 */
[----:B------:R-:W-:Y:S01]  /*5f30*/  IADD3 R163, R242, UR28, RZ ;  /* 0x0000001cf2a37c10 */ /* 0x000fe2000fffe0ff */
[----:B-1----:R-:W1:Y:S03]  /*5f40*/  LDSM.16.M88.4 R112, [R239+0x4000] ;  /* 0x00400000ef70783b */ /* 0x002e660000000200 */
[----:B------:R5:W-:Y:S02]  /*5f50*/  MUFU.TANH R250, R67 ;  /* 0x0000004300fa7308 */ /* 0x000be40000002400 */
[----:B------:R-:W-:Y:S01]  /*5f60*/  HMMA.16816.F32.BF16 R96, R32, R98, RZ ;  /* 0x000000622060723c */ /* 0x000fe200000418ff */
[----:B------:R-:W-:Y:S01]  /*5f70*/  FMUL.FTZ R36, R36, c[0x0][0x2ec] ;  /* 0x0000bb0024247a20 */ /* 0x000fe20000410000 */
[----:B------:R-:W-:Y:S01]  /*5f80*/  IADD3 R163, R163, 0xa1, RZ ;  /* 0x000000a1a3a37810 */ /* 0x000fe20007ffe0ff */
[----:B------:R-:W-:-:S02]  /*5f90*/  FMUL.FTZ R126, R37, c[0x0][0x2ec] ;  /* 0x0000bb00257e7a20 */ /* 0x000fc40000410000 */
[----:B------:R-:W-:Y:S01]  /*5fa0*/  FMUL.FTZ R127, R38, c[0x0][0x2ec] ;  /* 0x0000bb00267f7a20 */ /* 0x000fe20000410000 */
[----:B------:R3:W3:Y:S02]  /*5fb0*/  MUFU.TANH R181, R24 ;  /* 0x0000001800b57308 */ /* 0x0006e40000002400 */
[C---:B------:R-:W-:Y:S01]  /*5fc0*/  HMMA.16816.F32.BF16 R28, R16.reuse, R56, R28 ;  /* 0x00000038101c723c */ /* 0x040fe2000004181c */
[----:B------:R-:W-:Y:S02]  /*5fd0*/  FMUL.FTZ R223, R39, c[0x0][0x2ec] ;  /* 0x0000bb0027df7a20 */ /* 0x000fe40000410000 */
[----:B------:R-:W-:Y:S02]  /*5fe0*/  FMUL.FTZ R76, R76, c[0x0][0x2ec] ;  /* 0x0000bb004c4c7a20 */ /* 0x000fe40000410000 */
[----:B------:R-:W-:Y:S01]  /*5ff0*/  FMUL.FTZ R77, R77, c[0x0][0x2ec] ;  /* 0x0000bb004d4d7a20 */ /* 0x000fe20000410000 */
[----:B-----5:R-:W5:Y:S02]  /*6000*/  LDSM.16.M88.4 R64, [R240+0x8000] ;  /* 0x00800000f040783b */ /* 0x020f640000000200 */
[----:B------:R-:W-:Y:S01]  /*6010*/  HMMA.16816.F32.BF16 R20, R16, R58, R20 ;  /* 0x0000003a1014723c */ /* 0x000fe20000041814 */
[----:B------:R2:W-:Y:S01]  /*6020*/  MUFU.TANH R219, R36 ;  /* 0x0000002400db7308 */ /* 0x0005e20000002400 */
[----:B------:R-:W-:-:S02]  /*6030*/  FMUL.FTZ R78, R78, c[0x0][0x2ec] ;  /* 0x0000bb004e4e7a20 */ /* 0x000fc40000410000 */
[----:B------:R-:W-:Y:S02]  /*6040*/  FMUL.FTZ R79, R79, c[0x0][0x2ec] ;  /* 0x0000bb004f4f7a20 */ /* 0x000fe40000410000 */
[----:B----4-:R-:W-:Y:S01]  /*6050*/  FFMA.FTZ R124, R171, UR4, R124 ;  /* 0x00000004ab7c7c23 */ /* 0x010fe2000801007c */
[----:B---3--:R-:W3:Y:S01]  /*6060*/  LDSM.16.M88.4 R24, [R240+0x9000] ;  /* 0x00900000f018783b */ /* 0x008ee20000000200 */
[----:B------:R-:W-:Y:S01]  /*6070*/  HMMA.16816.F32.BF16 R100, R12, R108, R100 ;  /* 0x0000006c0c64723c */ /* 0x000fe20000041864 */
[----:B------:R-:W4:Y:S01]  /*6080*/  MUFU.TANH R228, R76 ;  /* 0x0000004c00e47308 */ /* 0x000f220000002400 */
[----:B------:R-:W-:-:S06]  /*6090*/  FFMA.FTZ R181, R161, UR4, R181 ;  /* 0x00000004a1b57c23 */ /* 0x000fcc00080100b5 */
[C---:B------:R-:W-:Y:S01]  /*60a0*/  HMMA.16816.F32.BF16 R92, R32.reuse, R88, RZ ;  /* 0x00000058205c723c */ /* 0x040fe200000418ff */
[----:B--2---:R-:W2:Y:S01]  /*60b0*/  LDSM.16.M88.4 R36, [R164+0x4000] ;  /* 0x00400000a424783b */ /* 0x004ea20000000200 */
[----:B------:R-:W-:Y:S01]  /*60c0*/  FMUL.FTZ R28, R28, c[0x0][0x2ec] ;  /* 0x0000bb001c1c7a20 */ /* 0x000fe20000410000 */
[----:B------:R-:W-:Y:S01]  /*60d0*/  MUFU.TANH R230, R77 ;  /* 0x0000004d00e67308 */ /* 0x000fe20000002400 */
[----:B------:R-:W-:Y:S02]  /*60e0*/  FMUL.FTZ R29, R29, c[0x0][0x2ec] ;  /* 0x0000bb001d1d7a20 */ /* 0x000fe40000410000 */
[----:B------:R-:W-:Y:S02]  /*60f0*/  FMUL.FTZ R30, R30, c[0x0][0x2ec] ;  /* 0x0000bb001e1e7a20 */ /* 0x000fe40000410000 */
[----:B------:R-:W-:Y:S01]  /*6100*/  HMMA.16816.F32.BF16 R88, R32, R90, RZ ;  /* 0x0000005a2058723c */ /* 0x000fe200000418ff */
[----:B------:R-:W-:Y:S02]  /*6110*/  FMUL.FTZ R31, R31, c[0x0][0x2ec] ;  /* 0x0000bb001f1f7a20 */ /* 0x000fe40000410000 */
[----:B------:R-:W-:Y:S01]  /*6120*/  FMUL.FTZ R20, R20, c[0x0][0x2ec] ;  /* 0x0000bb0014147a20 */ /* 0x000fe20000410000 */
[----:B------:R-:W-:Y:S01]  /*6130*/  MUFU.TANH R232, R78 ;  /* 0x0000004e00e87308 */ /* 0x000fe20000002400 */
[----:B------:R-:W-:-:S02]  /*6140*/  FMUL.FTZ R21, R21, c[0x0][0x2ec] ;  /* 0x0000bb0015157a20 */ /* 0x000fc40000410000 */
[----:B------:R-:W-:Y:S01]  /*6150*/  FMUL.FTZ R207, R22, c[0x0][0x2ec] ;  /* 0x0000bb0016cf7a20 */ /* 0x000fe20000410000 */
[----:B------:R-:W-:Y:S01]  /*6160*/  HMMA.16816.F32.BF16 R40, R16, R44, R40 ;  /* 0x0000002c1028723c */ /* 0x000fe20000041828 */
[----:B------:R-:W-:Y:S02]  /*6170*/  FMUL.FTZ R205, R23, c[0x0][0x2ec] ;  /* 0x0000bb0017cd7a20 */ /* 0x000fe40000410000 */
[----:B----4-:R-:W-:Y:S01]  /*6180*/  FFMA.FTZ R145, R121, UR4, R228 ;  /* 0x0000000479917c23 */ /* 0x010fe200080100e4 */
[----:B------:R-:W-:Y:S01]  /*6190*/  MUFU.TANH R234, R79 ;  /* 0x0000004f00ea7308 */ /* 0x000fe20000002400 */
[----:B------:R-:W-:-:S03]  /*61a0*/  IADD3 R228, R154, 0xe8, RZ ;  /* 0x000000e89ae47810 */ /* 0x000fc60007ffe0ff */
[----:B------:R-:W-:Y:S01]  /*61b0*/  HMMA.16816.F32.BF16 R48, R16, R46, R48 ;  /* 0x0000002e1030723c */ /* 0x000fe20000041830 */
[----:B------:R-:W4:Y:S03]  /*61c0*/  LDSM.16.M88.4 R44, [R239+0x4800] ;  /* 0x00480000ef2c783b */ /* 0x000f260000000200 */
[----:B------:R-:W2:Y:S04]  /*61d0*/  MUFU.TANH R189, R28 ;  /* 0x0000001c00bd7308 */ /* 0x000ea80000002400 */
[----:B------:R-:W-:Y:S04]  /*61e0*/  HMMA.16816.F32.BF16 R96, R12, R110, R96 ;  /* 0x0000006e0c60723c */ /* 0x000fe80000041860 */
[----:B------:R-:W3:Y:S04]  /*61f0*/  MUFU.TANH R191, R29 ;  /* 0x0000001d00bf7308 */ /* 0x000ee80000002400 */
[----:B-1----:R-:W-:Y:S01]  /*6200*/  HMMA.16816.F32.BF16 R100, R8, R112, R100 ;  /* 0x000000700864723c */ /* 0x002fe20000041864 */
[----:B------:R-:W-:-:S02]  /*6210*/  FMUL.FTZ R40, R40, c[0x0][0x2ec] ;  /* 0x0000bb0028287a20 */ /* 0x000fc40000410000 */
[----:B------:R-:W-:Y:S01]  /*6220*/  FMUL.FTZ R41, R41, c[0x0][0x2ec] ;  /* 0x0000bb0029297a20 */ /* 0x000fe20000410000 */
[----:B------:R-:W-:Y:S01]  /*6230*/  MUFU.TANH R195, R30 ;  /* 0x0000001e00c37308 */ /* 0x000fe20000002400 */
[----:B--2---:R-:W-:Y:S02]  /*6240*/  FFMA.FTZ R189, R157, UR4, R189 ;  /* 0x000000049dbd7c23 */ /* 0x004fe400080100bd */
[----:B------:R-:W-:Y:S01]  /*6250*/  FMUL.FTZ R113, R43, c[0x0][0x2ec] ;  /* 0x0000bb002b717a20 */ /* 0x000fe20000410000 */
[----:B------:R-:W-:Y:S01]  /*6260*/  HMMA.16816.F32.BF16 R84, R32, R80, RZ ;  /* 0x000000502054723c */ /* 0x000fe200000418ff */
[----:B------:R-:W-:Y:S02]  /*6270*/  FMUL.FTZ R48, R48, c[0x0][0x2ec] ;  /* 0x0000bb0030307a20 */ /* 0x000fe40000410000 */
[----:B------:R-:W-:Y:S01]  /*6280*/  FMUL.FTZ R49, R49, c[0x0][0x2ec] ;  /* 0x0000bb0031317a20 */ /* 0x000fe20000410000 */
[----:B------:R1:W-:Y:S01]  /*6290*/  MUFU.TANH R193, R31 ;  /* 0x0000001f00c17308 */ /* 0x0003e20000002400 */
[----:B------:R-:W-:-:S02]  /*62a0*/  FMUL.FTZ R50, R50, c[0x0][0x2ec] ;  /* 0x0000bb0032327a20 */ /* 0x000fc40000410000 */
[----:B------:R-:W-:Y:S01]  /*62b0*/  FMUL.FTZ R51, R51, c[0x0][0x2ec] ;  /* 0x0000bb0033337a20 */ /* 0x000fe20000410000 */
[----:B------:R-:W-:Y:S01]  /*62c0*/  HMMA.16816.F32.BF16 R76, R32, R72, RZ ;  /* 0x00000048204c723c */ /* 0x000fe200000418ff */
[----:B---3--:R-:W-:-:S03]  /*62d0*/  FFMA.FTZ R169, R155, UR4, R191 ;  /* 0x000000049ba97c23 */ /* 0x008fc600080100bf */
[----:B------:R-:W-:Y:S04]  /*62e0*/  MUFU.TANH R197, R20 ;  /* 0x0000001400c57308 */ /* 0x000fe80000002400 */
[C---:B-----5:R-:W-:Y:S04]  /*62f0*/  HMMA.16816.F32.BF16 R68, R32.reuse, R64, RZ ;  /* 0x000000402044723c */ /* 0x060fe800000418ff */
[----:B------:R-:W-:Y:S04]  /*6300*/  MUFU.TANH R199, R21 ;  /* 0x0000001500c77308 */ /* 0x000fe80000002400 */
[C---:B------:R-:W-:Y:S04]  /*6310*/  HMMA.16816.F32.BF16 R56, R32.reuse, R52, RZ ;  /* 0x000000342038723c */ /* 0x040fe800000418ff */
[----:B------:R-:W-:Y:S04]  /*6320*/  MUFU.TANH R231, R49 ;  /* 0x0000003100e77308 */ /* 0x000fe80000002400 */
[C---:B-1----:R-:W-:Y:S04]  /*6330*/  HMMA.16816.F32.BF16 R28, R32.reuse, R24, RZ ;  /* 0x00000018201c723c */ /* 0x042fe800000418ff */
[----:B------:R-:W-:Y:S04]  /*6340*/  MUFU.TANH R225, R40 ;  /* 0x0000002800e17308 */ /* 0x000fe80000002400 */
[C---:B------:R-:W-:Y:S04]  /*6350*/  HMMA.16816.F32.BF16 R80, R32.reuse, R82, RZ ;  /* 0x000000522050723c */ /* 0x040fe800000418ff */
[----:B------:R-:W-:Y:S04]  /*6360*/  MUFU.TANH R227, R41 ;  /* 0x0000002900e37308 */ /* 0x000fe80000002400 */
[C---:B------:R-:W-:Y:S04]  /*6370*/  HMMA.16816.F32.BF16 R72, R32.reuse, R74, RZ ;  /* 0x0000004a2048723c */ /* 0x040fe800000418ff */
[----:B------:R-:W-:Y:S04]  /*6380*/  MUFU.TANH R226, R226 ;  /* 0x000000e200e27308 */ /* 0x000fe80000002400 */
[C---:B------:R-:W-:Y:S04]  /*6390*/  HMMA.16816.F32.BF16 R64, R32.reuse, R66, RZ ;  /* 0x000000422040723c */ /* 0x040fe800000418ff */
[----:B------:R-:W1:Y:S04]  /*63a0*/  MUFU.TANH R183, R183 ;  /* 0x000000b700b77308 */ /* 0x000e680000002400 */
[C---:B------:R-:W-:Y:S04]  /*63b0*/  HMMA.16816.F32.BF16 R52, R32.reuse, R54, RZ ;  /* 0x000000362034723c */ /* 0x040fe800000418ff */
[----:B------:R-:W2:Y:S04]  /*63c0*/  MUFU.TANH R185, R185 ;  /* 0x000000b900b97308 */ /* 0x000ea80000002400 */
[----:B------:R-:W-:Y:S04]  /*63d0*/  HMMA.16816.F32.BF16 R24, R32, R26, RZ ;  /* 0x0000001a2018723c */ /* 0x000fe800000418ff */
[----:B------:R-:W-:Y:S01]  /*63e0*/  MUFU.TANH R207, R207 ;  /* 0x000000cf00cf7308 */ /* 0x000fe20000002400 */
[----:B-1----:R-:W-:-:S03]  /*63f0*/  FFMA.FTZ R149, R159, UR4, R183 ;  /* 0x000000049f957c23 */ /* 0x002fc600080100b7 */
[C---:B------:R-:W-:Y:S04]  /*6400*/  HMMA.16816.F32.BF16 R20, R32.reuse, R116, RZ ;  /* 0x000000742014723c */ /* 0x040fe800000418ff */
[----:B------:R-:W-:Y:S01]  /*6410*/  MUFU.TANH R205, R205 ;  /* 0x000000cd00cd7308 */ /* 0x000fe20000002400 */
[----:B--2---:R-:W-:Y:S02]  /*6420*/  FFMA.FTZ R152, R159, UR4, R185 ;  /* 0x000000049f987c23 */ /* 0x004fe400080100b9 */
[----:B------:R-:W-:Y:S01]  /*6430*/  FFMA.FTZ R159, R0, UR4, R199 ;  /* 0x00000004009f7c23 */ /* 0x000fe200080100c7 */
[----:B------:R-:W-:Y:S01]  /*6440*/  HMMA.16816.F32.BF16 R32, R32, R118, RZ ;  /* 0x000000762020723c */ /* 0x000fe200000418ff */
[----:B------:R-:W1:Y:S03]  /*6450*/  LDSM.16.M88.4 R116, [R235+0x7000] ;  /* 0x00700000eb74783b */ /* 0x000e660000000200 */
[----:B------:R-:W-:Y:S04]  /*6460*/  MUFU.TANH R211, R211 ;  /* 0x000000d300d37308 */ /* 0x000fe80000002400 */
[C---:B------:R-:W-:Y:S04]  /*6470*/  HMMA.16816.F32.BF16 R92, R12.reuse, R104, R92 ;  /* 0x000000680c5c723c */ /* 0x040fe8000004185c */
[----:B------:R-:W-:Y:S04]  /*6480*/  MUFU.TANH R213, R213 ;  /* 0x000000d500d57308 */ /* 0x000fe80000002400 */
[----:B------:R-:W-:Y:S01]  /*6490*/  HMMA.16816.F32.BF16 R88, R12, R106, R88 ;  /* 0x0000006a0c58723c */ /* 0x000fe20000041858 */
[----:B------:R-:W2:Y:S03]  /*64a0*/  LDSM.16.M88.4 R104, [R235+0x7800] ;  /* 0x00780000eb68783b */ /* 0x000ea60000000200 */
[----:B------:R-:W3:Y:S04]  /*64b0*/  I2F R112, R229 ;  /* 0x000000e500707306 */ /* 0x000ee80000201400 */
[----:B------:R-:W-:Y:S04]  /*64c0*/  HMMA.16816.F32.BF16 R96, R8, R114, R96 ;  /* 0x000000720860723c */ /* 0x000fe80000041860 */
[----:B------:R-:W-:Y:S03]  /*64d0*/  MUFU.TANH R114, R48 ;  /* 0x0000003000727308 */ /* 0x000fe60000002400 */
[----:B------:R-:W-:Y:S01]  /*64e0*/  IADD3 R115, R154, 0x69, RZ ;  /* 0x000000699a737810 */ /* 0x000fe20007ffe0ff */
[----:B------:R-:W-:Y:S01]  /*64f0*/  HMMA.16816.F32.BF16 R100, R16, R36, R100 ;  /* 0x000000241064723c */ /* 0x000fe20000041864 */
[----:B---3--:R-:W-:-:S03]  /*6500*/  FFMA.FTZ R183, R112, UR4, R211 ;  /* 0x0000000470b77c23 */ /* 0x008fc600080100d3 */
[----:B------:R-:W3:Y:S04]  /*6510*/  MUFU.TANH R187, R187 ;  /* 0x000000bb00bb7308 */ /* 0x000ee80000002400 */
[C---:B----4-:R-:W-:Y:S04]  /*6520*/  HMMA.16816.F32.BF16 R92, R8.reuse, R44, R92 ;  /* 0x0000002c085c723c */ /* 0x050fe8000004185c */
[----:B------:R-:W-:Y:S04]  /*6530*/  MUFU.TANH R127, R127 ;  /* 0x0000007f007f7308 */ /* 0x000fe80000002400 */
[----:B------:R-:W-:Y:S01]  /*6540*/  HMMA.16816.F32.BF16 R88, R8, R46, R88 ;  /* 0x0000002e0858723c */ /* 0x000fe20000041858 */
[----:B------:R-:W4:Y:S03]  /*6550*/  LDSM.16.M88.4 R44, [R239+0x5000] ;  /* 0x00500000ef2c783b */ /* 0x000f260000000200 */
[----:B------:R-:W-:Y:S01]  /*6560*/  MUFU.TANH R126, R126 ;  /* 0x0000007e007e7308 */ /* 0x000fe20000002400 */
[----:B---3--:R-:W-:-:S03]  /*6570*/  FFMA.FTZ R150, R161, UR4, R187 ;  /* 0x00000004a1967c23 */ /* 0x008fc600080100bb */
[----:B------:R-:W-:Y:S01]  /*6580*/  HMMA.16816.F32.BF16 R96, R16, R38, R96 ;  /* 0x000000261060723c */ /* 0x000fe20000041860 */
[----:B------:R-:W3:Y:S01]  /*6590*/  LDSM.16.M88.4 R36, [R235+0x8800] ;  /* 0x00880000eb24783b */ /* 0x000ee20000000200 */
[----:B------:R-:W-:Y:S02]  /*65a0*/  FMUL.FTZ R48, R100, c[0x0][0x2ec] ;  /* 0x0000bb0064307a20 */ /* 0x000fe40000410000 */
[----:B------:R-:W-:Y:S01]  /*65b0*/  FFMA.FTZ R161, R153, UR4, R197 ;  /* 0x0000000499a17c23 */ /* 0x000fe200080100c5 */
[----:B------:R-:W-:Y:S01]  /*65c0*/  MUFU.TANH R223, R223 ;  /* 0x000000df00df7308 */ /* 0x000fe20000002400 */
[----:B------:R-:W-:Y:S02]  /*65d0*/  FMUL.FTZ R100, R101, c[0x0][0x2ec] ;  /* 0x0000bb0065647a20 */ /* 0x000fe40000410000 */
[----:B-1----:R-:W-:Y:S01]  /*65e0*/  HMMA.16816.F32.BF16 R84, R12, R116, R84 ;  /* 0x000000740c54723c */ /* 0x002fe20000041854 */
[----:B------:R-:W-:Y:S02]  /*65f0*/  FMUL.FTZ R102, R102, c[0x0][0x2ec] ;  /* 0x0000bb0066667a20 */ /* 0x000fe40000410000 */
[----:B------:R-:W-:-:S02]  /*6600*/  FMUL.FTZ R101, R103, c[0x0][0x2ec] ;  /* 0x0000bb0067657a20 */ /* 0x000fc40000410000 */
[----:B------:R-:W-:Y:S02]  /*6610*/  MUFU.TANH R215, R215 ;  /* 0x000000d700d77308 */ /* 0x000fe40000002400 */
[----:B------:R-:W-:Y:S01]  /*6620*/  FMUL.FTZ R116, R42, c[0x0][0x2ec] ;  /* 0x0000bb002a747a20 */ /* 0x000fe20000410000 */
[C---:B--2---:R-:W-:Y:S01]  /*6630*/  HMMA.16816.F32.BF16 R108, R12.reuse, R104, R76 ;  /* 0x000000680c6c723c */ /* 0x044fe2000004184c */
[----:B------:R-:W1:Y:S01]  /*6640*/  LDSM.16.M88.4 R40, [R235+0x8000] ;  /* 0x00800000eb28783b */ /* 0x000e620000000200 */
[----:B------:R-:W-:Y:S02]  /*6650*/  FFMA.FTZ R117, R143, UR4, R200 ;  /* 0x000000048f757c23 */ /* 0x000fe400080100c8 */
[----:B------:R-:W-:Y:S01]  /*6660*/  FFMA.FTZ R200, R175, UR4, R213 ;  /* 0x00000004afc87c23 */ /* 0x000fe200080100d5 */
[----:B------:R-:W-:Y:S01]  /*6670*/  MUFU.TANH R105, R50 ;  /* 0x0000003200697308 */ /* 0x000fe20000002400 */
[----:B------:R-:W2:Y:S01]  /*6680*/  LDSM.16.M88.4 R76, [R164+0x4800] ;  /* 0x00480000a44c783b */ /* 0x000ea20000000200 */
[----:B------:R-:W-:Y:S01]  /*6690*/  FSEL R117, R117, -INF , !P2 ;  /* 0xff80000075757808 */ /* 0x000fe20005000000 */
[----:B------:R-:W-:Y:S01]  /*66a0*/  HMMA.16816.F32.BF16 R72, R12, R106, R72 ;  /* 0x0000006a0c48723c */ /* 0x000fe20000041848 */
[----:B------:R-:W-:-:S04]  /*66b0*/  ISETP.GE.AND P2, PT, R138, R167, PT ;  /* 0x000000a78a00720c */ /* 0x000fc80003f46270 */
[----:B------:R-:W-:Y:S01]  /*66c0*/  MUFU.TANH R104, R51 ;  /* 0x0000003300687308 */ /* 0x000fe20000002400 */
[----:B------:R-:W-:Y:S02]  /*66d0*/  FSEL R221, R212, -INF , !P2 ;  /* 0xff800000d4dd7808 */ /* 0x000fe40005000000 */
[----:B------:R-:W-:Y:S01]  /*66e0*/  HMMA.16816.F32.BF16 R80, R12, R118, R80 ;  /* 0x000000760c50723c */ /* 0x000fe20000041850 */
[----:B------:R-:W-:Y:S02]  /*66f0*/  ISETP.GE.AND P2, PT, R132, R165, PT ;  /* 0x000000a58400720c */ /* 0x000fe40003f46270 */
[----:B------:R-:W-:Y:S02]  /*6700*/  IADD3 R212, R154, 0xc9, RZ ;  /* 0x000000c99ad47810 */ /* 0x000fe40007ffe0ff */
[----:B------:R5:W-:Y:S02]  /*6710*/  MUFU.TANH R106, R48 ;  /* 0x00000030006a7308 */ /* 0x000be40000002400 */
[----:B------:R-:W-:Y:S01]  /*6720*/  FFMA.FTZ R118, R141, UR4, R202 ;  /* 0x000000048d767c23 */ /* 0x000fe200080100ca */
[----:B----4-:R-:W-:Y:S01]  /*6730*/  HMMA.16816.F32.BF16 R84, R8, R44, R84 ;  /* 0x0000002c0854723c */ /* 0x010fe20000041854 */
[----:B------:R-:W-:-:S02]  /*6740*/  FFMA.FTZ R119, R137, UR4, R206 ;  /* 0x0000000489777c23 */ /* 0x000fc400080100ce */
[----:B------:R-:W-:Y:S01]  /*6750*/  FFMA.FTZ R137, R173, UR4, R246 ;  /* 0x00000004ad897c23 */ /* 0x000fe200080100f6 */
[----:B------:R-:W-:Y:S01]  /*6760*/  IADD3 R246, R154, 0xe9, RZ ;  /* 0x000000e99af67810 */ /* 0x000fe20007ffe0ff */
[----:B------:R-:W4:Y:S03]  /*6770*/  MUFU.TANH R116, R116 ;  /* 0x0000007400747308 */ /* 0x000f260000002400 */
[C---:B---3--:R-:W-:Y:S01]  /*6780*/  HMMA.16816.F32.BF16 R56, R12.reuse, R36, R56 ;  /* 0x000000240c38723c */ /* 0x048fe20000041838 */
[----:B-----5:R-:W3:Y:S04]  /*6790*/  LDSM.16.M88.4 R48, [R164+0x5000] ;  /* 0x00500000a430783b */ /* 0x020ee80000000200 */
[----:B------:R-:W-:Y:S03]  /*67a0*/  MUFU.TANH R113, R113 ;  /* 0x0000007100717308 */ /* 0x000fe60000002400 */
[----:B------:R-:W-:Y:S01]  /*67b0*/  HMMA.16816.F32.BF16 R52, R12, R38, R52 ;  /* 0x000000260c34723c */ /* 0x000fe20000041834 */
[----:B------:R-:W5:Y:S01]  /*67c0*/  LDSM.16.M88.4 R36, [R239+0x6000] ;  /* 0x00600000ef24783b */ /* 0x000f620000000200 */
[----:B----4-:R-:W-:-:S03]  /*67d0*/  FFMA.FTZ R116, R192, UR4, R116 ;  /* 0x00000004c0747c23 */ /* 0x010fc60008010074 */
[----:B------:R-:W-:Y:S03]  /*67e0*/  MUFU.TANH R100, R100 ;  /* 0x0000006400647308 */ /* 0x000fe60000002400 */
[----:B------:R-:W-:Y:S01]  /*67f0*/  HMMA.16816.F32.BF16 R80, R8, R46, R80 ;  /* 0x0000002e0850723c */ /* 0x000fe20000041850 */
[----:B------:R-:W-:Y:S04]  /*6800*/  LDSM.16.M88.4 R44, [R164+0x5800] ;  /* 0x00580000a42c783b */ /* 0x000fe80000000200 */
[----:B------:R-:W-:Y:S03]  /*6810*/  MUFU.TANH R102, R102 ;  /* 0x0000006600667308 */ /* 0x000fe60000002400 */
[C---:B-1----:R-:W-:Y:S05]  /*6820*/  HMMA.16816.F32.BF16 R68, R12.reuse, R40, R68 ;  /* 0x000000280c44723c */ /* 0x042fea0000041844 */
[----:B------:R-:W-:Y:S03]  /*6830*/  MUFU.TANH R101, R101 ;  /* 0x0000006500657308 */ /* 0x000fe60000002400 */
[----:B------:R-:W-:Y:S01]  /*6840*/  HMMA.16816.F32.BF16 R64, R12, R42, R64 ;  /* 0x0000002a0c40723c */ /* 0x000fe20000041840 */
[----:B------:R-:W1:Y:S04]  /*6850*/  LDSM.16.M88.4 R40, [R239+0x5800] ;  /* 0x00580000ef28783b */ /* 0x000e680000000200 */
[----:B------:R-:W-:Y:S03]  /*6860*/  I2F R107, R212 ;  /* 0x000000d4006b7306 */ /* 0x000fe60000201400 */
[C---:B--2---:R-:W-:Y:S07]  /*6870*/  HMMA.16816.F32.BF16 R92, R16.reuse, R76, R92 ;  /* 0x0000004c105c723c */ /* 0x044fee000004185c */
[----:B------:R-:W-:Y:S01]  /*6880*/  FMUL.FTZ R76, R96, c[0x0][0x2ec] ;  /* 0x0000bb00604c7a20 */ /* 0x000fe20000410000 */
[----:B---3--:R-:W-:Y:S01]  /*6890*/  HMMA.16816.F32.BF16 R84, R16, R48, R84 ;  /* 0x000000301054723c */ /* 0x008fe20000041854 */
[----:B------:R2:W3:Y:S01]  /*68a0*/  I2F R49, R115 ;  /* 0x0000007300317306 */ /* 0x0004e20000201400 */
[----:B------:R-:W-:-:S02]  /*68b0*/  FMUL.FTZ R96, R98, c[0x0][0x2ec] ;  /* 0x0000bb0062607a20 */ /* 0x000fc40000410000 */
[----:B------:R-:W-:Y:S02]  /*68c0*/  FMUL.FTZ R77, R97, c[0x0][0x2ec] ;  /* 0x0000bb00614d7a20 */ /* 0x000fe40000410000 */
[----:B------:R-:W-:Y:S02]  /*68d0*/  FMUL.FTZ R97, R99, c[0x0][0x2ec] ;  /* 0x0000bb0063617a20 */ /* 0x000fe40000410000 */
[----:B------:R-:W-:Y:S01]  /*68e0*/  HMMA.16816.F32.BF16 R80, R16, R50, R80 ;  /* 0x000000321050723c */ /* 0x000fe20000041850 */
[----:B------:R-:W-:Y:S06]  /*68f0*/  MUFU.TANH R76, R76 ;  /* 0x0000004c004c7308 */ /* 0x000fec0000002400 */
[----:B------:R-:W-:Y:S01]  /*6900*/  FSEL R51, R186, -INF , !P4 ;  /* 0xff800000ba337808 */ /* 0x000fe20006000000 */
[C---:B-----5:R-:W-:Y:S01]  /*6910*/  HMMA.16816.F32.BF16 R68, R8.reuse, R36, R68 ;  /* 0x000000240844723c */ /* 0x060fe20000041844 */
[----:B--2---:R-:W-:Y:S01]  /*6920*/  FFMA.FTZ R115, R151, UR4, R184 ;  /* 0x0000000497737c23 */ /* 0x004fe200080100b8 */
[-C--:B------:R-:W-:Y:S01]  /*6930*/  ISETP.GE.AND P4, PT, R144, R167.reuse, PT ;  /* 0x000000a79000720c */ /* 0x080fe20003f86270 */
[----:B---3--:R-:W-:Y:S01]  /*6940*/  FFMA.FTZ R179, R49, UR4, R126 ;  /* 0x0000000431b37c23 */ /* 0x008fe2000801007e */
[----:B------:R-:W-:Y:S01]  /*6950*/  FSEL R50, R188, -INF , !P0 ;  /* 0xff800000bc327808 */ /* 0x000fe20004000000 */
[----:B------:R-:W-:Y:S01]  /*6960*/  STL [R1+0x4], R51 ;  /* 0x0000043301007387 */ /* 0x000fe20000100800 */
[----:B------:R-:W-:Y:S01]  /*6970*/  FSEL R115, R115, -INF , !P5 ;  /* 0xff80000073737808 */ /* 0x000fe20006800000 */
[----:B------:R-:W-:Y:S01]  /*6980*/  MUFU.TANH R96, R96 ;  /* 0x0000006000607308 */ /* 0x000fe20000002400 */
[----:B------:R-:W-:Y:S01]  /*6990*/  ISETP.GE.AND P5, PT, R146, R167, PT ;  /* 0x000000a79200720c */ /* 0x000fe20003fa6270 */
[----:B------:R-:W-:Y:S01]  /*69a0*/  FMUL.FTZ R2, R87, c[0x0][0x2ec] ;  /* 0x0000bb0057027a20 */ /* 0x000fe20000410000 */
[-C--:B------:R-:W-:Y:S01]  /*69b0*/  ISETP.GE.AND P0, PT, R144, R165.reuse, PT ;  /* 0x000000a59000720c */ /* 0x080fe20003f06270 */
[----:B------:R-:W-:Y:S01]  /*69c0*/  STL [R1+0xc], R50 ;  /* 0x00000c3201007387 */ /* 0x000fe20000100800 */
[----:B------:R-:W-:Y:S01]  /*69d0*/  FSEL R87, R190, -INF , !P3 ;  /* 0xff800000be577808 */ /* 0x000fe20005800000 */
[C---:B------:R-:W-:Y:S01]  /*69e0*/  HMMA.16816.F32.BF16 R64, R8.reuse, R38, R64 ;  /* 0x000000260840723c */ /* 0x040fe20000041840 */
[----:B------:R-:W-:Y:S01]  /*69f0*/  FSEL R251, R196, -INF , !P5 ;  /* 0xff800000c4fb7808 */ /* 0x000fe20006800000 */
[----:B------:R-:W2:Y:S01]  /*6a00*/  LDSM.16.M88.4 R36, [R239+0x6800] ;  /* 0x00680000ef24783b */ /* 0x000ea20000000200 */
[-C--:B------:R-:W-:Y:S01]  /*6a10*/  ISETP.GE.AND P5, PT, R140, R165.reuse, PT ;  /* 0x000000a58c00720c */ /* 0x080fe20003fa6270 */
[----:B------:R-:W-:Y:S01]  /*6a20*/  FFMA.FTZ R144, R171, UR4, R250 ;  /* 0x00000004ab907c23 */ /* 0x000fe200080100fa */
[----:B------:R-:W-:Y:S01]  /*6a30*/  FSEL R249, R198, -INF , !P4 ;  /* 0xff800000c6f97808 */ /* 0x000fe20006000000 */
[----:B------:R3:W-:Y:S01]  /*6a40*/  STL [R1+0x8], R87 ;  /* 0x0000085701007387 */ /* 0x0007e20000100800 */
[-C--:B------:R-:W-:Y:S01]  /*6a50*/  ISETP.GE.AND P4, PT, R138, R165.reuse, PT ;  /* 0x000000a58a00720c */ /* 0x080fe20003f86270 */
[----:B------:R-:W-:Y:S01]  /*6a60*/  FFMA.FTZ R138, R135, UR4, R216 ;  /* 0x00000004878a7c23 */ /* 0x000fe200080100d8 */
[----:B------:R-:W-:Y:S01]  /*6a70*/  FSEL R118, R118, -INF , !P0 ;  /* 0xff80000076767808 */ /* 0x000fe20004000000 */
[C---:B------:R-:W-:Y:S01]  /*6a80*/  FFMA.FTZ R135, R5.reuse, UR4, R230 ;  /* 0x0000000405877c23 */ /* 0x040fe200080100e6 */
[----:B------:R-:W-:Y:S01]  /*6a90*/  ISETP.GE.AND P3, PT, R142, R165, PT ;  /* 0x000000a58e00720c */ /* 0x000fe20003f66270 */
[----:B------:R-:W-:Y:S01]  /*6aa0*/  FFMA.FTZ R142, R5, UR4, R234 ;  /* 0x00000004058e7c23 */ /* 0x000fe200080100ea */
[-C--:B------:R-:W-:Y:S01]  /*6ab0*/  ISETP.GE.AND P0, PT, R136, R167.reuse, PT ;  /* 0x000000a78800720c */ /* 0x080fe20003f06270 */
[----:B------:R-:W-:Y:S01]  /*6ac0*/  FFMA.FTZ R136, R131, UR4, R224 ;  /* 0x0000000483887c23 */ /* 0x000fe200080100e0 */
[----:B------:R-:W-:Y:S01]  /*6ad0*/  FSEL R204, R204, -INF , !P5 ;  /* 0xff800000cccc7808 */ /* 0x000fe20006800000 */
[----:B------:R-:W-:Y:S01]  /*6ae0*/  FFMA.FTZ R146, R173, UR4, R248 ;  /* 0x00000004ad927c23 */ /* 0x000fe200080100f8 */
[-C--:B------:R-:W-:Y:S01]  /*6af0*/  ISETP.GE.AND P5, PT, R132, R167.reuse, PT ;  /* 0x000000a78400720c */ /* 0x080fe20003fa6270 */
[----:B------:R-:W-:Y:S01]  /*6b00*/  FFMA.FTZ R132, R133, UR4, R218 ;  /* 0x0000000485847c23 */ /* 0x000fe200080100da */
[----:B------:R-:W-:Y:S01]  /*6b10*/  FSEL R206, R208, -INF , !P3 ;  /* 0xff800000d0ce7808 */ /* 0x000fe20005800000 */
[----:B------:R-:W-:Y:S01]  /*6b20*/  FFMA.FTZ R133, R131, UR4, R220 ;  /* 0x0000000483857c23 */ /* 0x000fe200080100dc */
[----:B------:R-:W-:Y:S01]  /*6b30*/  FSEL R138, R138, -INF , !P4 ;  /* 0xff8000008a8a7808 */ /* 0x000fe20006000000 */
[----:B------:R-:W-:Y:S01]  /*6b40*/  FFMA.FTZ R131, R129, UR4, R222 ;  /* 0x0000000481837c23 */ /* 0x000fe200080100de */
[----:B------:R-:W-:Y:S01]  /*6b50*/  FSEL R217, R214, -INF , !P0 ;  /* 0xff800000d6d97808 */ /* 0x000fe20004000000 */
[C---:B-1----:R-:W-:Y:S01]  /*6b60*/  HMMA.16816.F32.BF16 R108, R8.reuse, R40, R108 ;  /* 0x00000028086c723c */ /* 0x042fe2000004186c */
[-C--:B------:R-:W-:Y:S01]  /*6b70*/  ISETP.GE.AND P3, PT, R134, R167.reuse, PT ;  /* 0x000000a78600720c */ /* 0x080fe20003f66270 */
[----:B------:R-:W-:Y:S01]  /*6b80*/  FFMA.FTZ R190, R112, UR4, R215 ;  /* 0x0000000470be7c23 */ /* 0x000fe200080100d7 */
[C---:B------:R-:W-:Y:S01]  /*6b90*/  ISETP.GE.AND P4, PT, R130.reuse, R167, PT ;  /* 0x000000a78200720c */ /* 0x040fe20003f86270 */
[----:B------:R-:W-:Y:S01]  /*6ba0*/  MUFU.TANH R77, R77 ;  /* 0x0000004d004d7308 */ /* 0x000fe20000002400 */
[----:B------:R-:W-:Y:S01]  /*6bb0*/  ISETP.GE.AND P0, PT, R130, R165, PT ;  /* 0x000000a58200720c */ /* 0x000fe20003f06270 */
[----:B------:R-:W-:Y:S01]  /*6bc0*/  FMUL.FTZ R82, R82, c[0x0][0x2ec] ;  /* 0x0000bb0052527a20 */ /* 0x000fe20000410000 */
[----:B---3--:R-:W-:Y:S01]  /*6bd0*/  FSEL R87, R194, -INF , !P6 ;  /* 0xff800000c2577808 */ /* 0x008fe20007000000 */
[C---:B------:R-:W-:Y:S01]  /*6be0*/  HMMA.16816.F32.BF16 R72, R8.reuse, R42, R72 ;  /* 0x0000002a0848723c */ /* 0x040fe20000041848 */
[----:B------:R-:W-:Y:S01]  /*6bf0*/  ISETP.GE.AND P6, PT, R140, R167, PT ;  /* 0x000000a78c00720c */ /* 0x000fe20003fc6270 */
[----:B------:R-:W-:Y:S01]  /*6c00*/  FFMA.FTZ R140, R121, UR4, R232 ;  /* 0x00000004798c7c23 */ /* 0x000fe200080100e8 */
[----:B------:R-:W-:Y:S01]  /*6c10*/  FSEL R132, R132, -INF , !P1 ;  /* 0xff80000084847808 */ /* 0x000fe20004800000 */
[----:B------:R-:W1:Y:S01]  /*6c20*/  LDSM.16.M88.4 R40, [R164+0x6000] ;  /* 0x00600000a428783b */ /* 0x000e620000000200 */
[----:B------:R-:W-:Y:S01]  /*6c30*/  FSEL R119, R119, -INF , !P6 ;  /* 0xff80000077777808 */ /* 0x000fe20007000000 */
[----:B------:R-:W-:Y:S01]  /*6c40*/  MUFU.TANH R97, R97 ;  /* 0x0000006100617308 */ /* 0x000fe20000002400 */
[----:B------:R-:W-:Y:S01]  /*6c50*/  ISETP.GE.AND P6, PT, R134, R165, PT ;  /* 0x000000a58600720c */ /* 0x000fe20003fc6270 */
[----:B------:R-:W-:Y:S01]  /*6c60*/  FFMA.FTZ R134, R129, UR4, R226 ;  /* 0x0000000481867c23 */ /* 0x000fe200080100e2 */
[----:B------:R-:W-:Y:S01]  /*6c70*/  FSEL R133, R133, -INF , !P3 ;  /* 0xff80000085857808 */ /* 0x000fe20005800000 */
[----:B--2---:R-:W-:Y:S01]  /*6c80*/  HMMA.16816.F32.BF16 R56, R8, R36, R56 ;  /* 0x000000240838723c */ /* 0x004fe20000041838 */
[----:B------:R-:W-:Y:S01]  /*6c90*/  FSEL R145, R145, -INF , !P4 ;  /* 0xff80000091917808 */ /* 0x000fe20006000000 */
[----:B------:R-:W-:Y:S01]  /*6ca0*/  FMUL.FTZ R84, R84, c[0x0][0x2ec] ;  /* 0x0000bb0054547a20 */ /* 0x000fe20000410000 */
[----:B------:R-:W-:Y:S01]  /*6cb0*/  FSEL R140, R140, -INF , !P0 ;  /* 0xff8000008c8c7808 */ /* 0x000fe20004000000 */
[----:B------:R-:W2:Y:S01]  /*6cc0*/  I2F R51, R182 ;  /* 0x000000b600337306 */ /* 0x000ea20000201400 */
[----:B------:R-:W-:Y:S01]  /*6cd0*/  ISETP.GE.AND P1, PT, R128, R167, PT ;  /* 0x000000a78000720c */ /* 0x000fe20003f26270 */
[----:B------:R-:W-:Y:S01]  /*6ce0*/  FMUL.FTZ R86, R86, c[0x0][0x2ec] ;  /* 0x0000bb0056567a20 */ /* 0x000fe20000410000 */
[-C--:B------:R-:W-:Y:S01]  /*6cf0*/  ISETP.GE.AND P3, PT, R128, R165.reuse, PT ;  /* 0x000000a58000720c */ /* 0x080fe20003f66270 */
[C---:B------:R-:W-:Y:S01]  /*6d00*/  HMMA.16816.F32.BF16 R108, R16.reuse, R44, R108 ;  /* 0x0000002c106c723c */ /* 0x040fe2000004186c */
[----:B------:R-:W-:Y:S01]  /*6d10*/  ISETP.GE.AND P4, PT, R174, R165, PT ;  /* 0x000000a5ae00720c */ /* 0x000fe20003f86270 */
[----:B------:R-:W-:Y:S01]  /*6d20*/  FMUL.FTZ R81, R81, c[0x0][0x2ec] ;  /* 0x0000bb0051517a20 */ /* 0x000fe20000410000 */
[-C--:B------:R-:W-:Y:S01]  /*6d30*/  ISETP.GE.AND P0, PT, R172, R167.reuse, PT ;  /* 0x000000a7ac00720c */ /* 0x080fe20003f06270 */
[----:B------:R-:W-:Y:S01]  /*6d40*/  MUFU.TANH R84, R84 ;  /* 0x0000005400547308 */ /* 0x000fe20000002400 */
[----:B------:R-:W-:Y:S01]  /*6d50*/  FSEL R136, R136, -INF , !P6 ;  /* 0xff80000088887808 */ /* 0x000fe20007000000 */
[----:B------:R-:W-:Y:S01]  /*6d60*/  STL [R1], R87 ;  /* 0x0000005701007387 */ /* 0x000fe20000100800 */
[----:B------:R-:W-:Y:S01]  /*6d70*/  ISETP.GE.AND P6, PT, R176, R167, PT ;  /* 0x000000a7b000720c */ /* 0x000fe20003fc6270 */
[----:B------:R-:W-:Y:S01]  /*6d80*/  HMMA.16816.F32.BF16 R72, R16, R46, R72 ;  /* 0x0000002e1048723c */ /* 0x000fe20000041848 */
[----:B------:R-:W-:Y:S01]  /*6d90*/  FSEL R131, R131, -INF , !P5 ;  /* 0xff80000083837808 */ /* 0x000fe20006800000 */
[----:B------:R-:W-:Y:S01]  /*6da0*/  FMUL.FTZ R80, R80, c[0x0][0x2ec] ;  /* 0x0000bb0050507a20 */ /* 0x000fe20000410000 */
[----:B------:R-:W-:Y:S01]  /*6db0*/  FSEL R135, R135, -INF , !P1 ;  /* 0xff80000087877808 */ /* 0x000fe20004800000 */
[C---:B--2---:R-:W-:Y:S01]  /*6dc0*/  FFMA.FTZ R77, R51.reuse, UR4, R77 ;  /* 0x00000004334d7c23 */ /* 0x044fe2000801004d */
[----:B------:R-:W-:Y:S01]  /*6dd0*/  FSEL R142, R142, -INF , !P3 ;  /* 0xff8000008e8e7808 */ /* 0x000fe20005800000 */
[----:B------:R-:W-:Y:S01]  /*6de0*/  FFMA.FTZ R97, R51, UR4, R97 ;  /* 0x0000000433617c23 */ /* 0x000fe20008010061 */
[----:B------:R-:W-:Y:S01]  /*6df0*/  FSEL R144, R144, -INF , !P4 ;  /* 0xff80000090907808 */ /* 0x000fe20006000000 */
[----:B------:R-:W-:Y:S01]  /*6e00*/  HMMA.16816.F32.BF16 R52, R8, R38, R52 ;  /* 0x000000260834723c */ /* 0x000fe20000041834 */
[----:B------:R-:W-:Y:S01]  /*6e10*/  FSEL R147, R147, -INF , !P0 ;  /* 0xff80000093937808 */ /* 0x000fe20004000000 */
[----:B------:R-:W-:Y:S01]  /*6e20*/  MUFU.TANH R86, R86 ;  /* 0x0000005600567308 */ /* 0x000fe20000002400 */
[-C--:B------:R-:W-:Y:S01]  /*6e30*/  ISETP.GE.AND P5, PT, R176, R165.reuse, PT ;  /* 0x000000a5b000720c */ /* 0x080fe20003fa6270 */
[----:B------:R-:W-:Y:S01]  /*6e40*/  FMUL.FTZ R83, R83, c[0x0][0x2ec] ;  /* 0x0000bb0053537a20 */ /* 0x000fe20000410000 */
[----:B------:R-:W-:Y:S01]  /*6e50*/  ISETP.GE.AND P1, PT, R172, R165, PT ;  /* 0x000000a5ac00720c */ /* 0x000fe20003f26270 */
[----:B------:R-:W-:Y:S01]  /*6e60*/  FFMA.FTZ R172, R153, UR4, R207 ;  /* 0x0000000499ac7c23 */ /* 0x000fe200080100cf */
[-C--:B------:R-:W-:Y:S01]  /*6e70*/  ISETP.GE.AND P3, PT, R170, R167.reuse, PT ;  /* 0x000000a7aa00720c */ /* 0x080fe20003f66270 */
[C---:B------:R-:W-:Y:S01]  /*6e80*/  HMMA.16816.F32.BF16 R88, R16.reuse, R78, R88 ;  /* 0x0000004e1058723c */ /* 0x040fe20000041858 */
[C---:B------:R-:W-:Y:S01]  /*6e90*/  ISETP.GE.AND P4, PT, R166.reuse, R167, PT ;  /* 0x000000a7a600720c */ /* 0x040fe20003f86270 */
[----:B------:R-:W-:Y:S01]  /*6ea0*/  MUFU.TANH R81, R81 ;  /* 0x0000005100517308 */ /* 0x000fe20000002400 */
[----:B------:R-:W-:Y:S01]  /*6eb0*/  ISETP.GE.AND P0, PT, R166, R165, PT ;  /* 0x000000a5a600720c */ /* 0x000fe20003f06270 */
[----:B------:R-:W-:Y:S01]  /*6ec0*/  FMUL.FTZ R85, R85, c[0x0][0x2ec] ;  /* 0x0000bb0055557a20 */ /* 0x000fe20000410000 */
[----:B------:R-:W-:Y:S01]  /*6ed0*/  FSEL R134, R134, -INF , !P2 ;  /* 0xff80000086867808 */ /* 0x000fe20005000000 */
[----:B------:R-:W-:Y:S01]  /*6ee0*/  FMUL.FTZ R110, R110, c[0x0][0x2ec] ;  /* 0x0000bb006e6e7a20 */ /* 0x000fe20000410000 */
[----:B------:R-:W-:Y:S01]  /*6ef0*/  ISETP.GE.AND P2, PT, R174, R167, PT ;  /* 0x000000a7ae00720c */ /* 0x000fe20003f46270 */
[----:B------:R-:W-:Y:S01]  /*6f00*/  FFMA.FTZ R174, R157, UR4, R195 ;  /* 0x000000049dae7c23 */ /* 0x000fe200080100c3 */
[----:B------:R-:W-:Y:S01]  /*6f10*/  FSEL R137, R137, -INF , !P6 ;  /* 0xff80000089897808 */ /* 0x000fe20007000000 */
[C---:B-1----:R-:W-:Y:S01]  /*6f20*/  HMMA.16816.F32.BF16 R68, R16.reuse, R40, R68 ;  /* 0x000000281044723c */ /* 0x042fe20000041844 */
[----:B------:R-:W-:Y:S01]  /*6f30*/  ISETP.GE.AND P6, PT, R170, R165, PT ;  /* 0x000000a5aa00720c */ /* 0x000fe20003fc6270 */
[----:B------:R-:W-:Y:S01]  /*6f40*/  FFMA.FTZ R170, R0, UR4, R205 ;  /* 0x0000000400aa7c23 */ /* 0x000fe200080100cd */
[----:B------:R-:W-:Y:S01]  /*6f50*/  FSEL R146, R146, -INF , !P5 ;  /* 0xff80000092927808 */ /* 0x000fe20006800000 */
[----:B------:R-:W-:Y:S01]  /*6f60*/  FMUL.FTZ R79, R92, c[0x0][0x2ec] ;  /* 0x0000bb005c4f7a20 */ /* 0x000fe20000410000 */
[----:B------:R-:W-:Y:S01]  /*6f70*/  FSEL R148, R148, -INF , !P1 ;  /* 0xff80000094947808 */ /* 0x000fe20004800000 */
[----:B------:R-:W-:Y:S01]  /*6f80*/  FMUL.FTZ R78, R93, c[0x0][0x2ec] ;  /* 0x0000bb005d4e7a20 */ /* 0x000fe20000410000 */
[----:B------:R-:W-:Y:S01]  /*6f90*/  FSEL R203, R125, -INF , !P3 ;  /* 0xff8000007dcb7808 */ /* 0x000fe20005800000 */
[----:B------:R-:W-:Y:S01]  /*6fa0*/  HMMA.16816.F32.BF16 R64, R16, R42, R64 ;  /* 0x0000002a1040723c */ /* 0x000fe20000041840 */
[----:B------:R-:W-:Y:S01]  /*6fb0*/  FSEL R149, R149, -INF , !P4 ;  /* 0xff80000095957808 */ /* 0x000fe20006000000 */
[----:B------:R-:W-:Y:S01]  /*6fc0*/  FMUL.FTZ R92, R95, c[0x0][0x2ec] ;  /* 0x0000bb005f5c7a20 */ /* 0x000fe20000410000 */
[----:B------:R-:W-:Y:S01]  /*6fd0*/  FSEL R152, R152, -INF , !P0 ;  /* 0xff80000098987808 */ /* 0x000fe20004000000 */
[----:B------:R-:W-:Y:S01]  /*6fe0*/  MUFU.TANH R78, R78 ;  /* 0x0000004e004e7308 */ /* 0x000fe20000002400 */
[-C--:B------:R-:W-:Y:S01]  /*6ff0*/  ISETP.GE.AND P5, PT, R168, R167.reuse, PT ;  /* 0x000000a7a800720c */ /* 0x080fe20003fa6270 */
[----:B------:R-:W-:Y:S01]  /*7000*/  FMUL.FTZ R93, R94, c[0x0][0x2ec] ;  /* 0x0000bb005e5d7a20 */ /* 0x000fe20000410000 */
[----:B------:R-:W-:Y:S01]  /*7010*/  ISETP.GE.AND P1, PT, R162, R167, PT ;  /* 0x000000a7a200720c */ /* 0x000fe20003f26270 */
[----:B------:R-:W-:Y:S01]  /*7020*/  FMUL.FTZ R88, R88, c[0x0][0x2ec] ;  /* 0x0000bb0058587a20 */ /* 0x000fe20000410000 */
[-C--:B------:R-:W-:Y:S01]  /*7030*/  ISETP.GE.AND P3, PT, R162, R165.reuse, PT ;  /* 0x000000a5a200720c */ /* 0x080fe20003f66270 */
[----:B------:R-:W-:Y:S01]  /*7040*/  FMUL.FTZ R90, R90, c[0x0][0x2ec] ;  /* 0x0000bb005a5a7a20 */ /* 0x000fe20000410000 */
[----:B------:R-:W-:Y:S01]  /*7050*/  ISETP.GE.AND P4, PT, R158, R165, PT ;  /* 0x000000a59e00720c */ /* 0x000fe20003f86270 */
[----:B------:R-:W-:Y:S01]  /*7060*/  MUFU.TANH R92, R92 ;  /* 0x0000005c005c7308 */ /* 0x000fe20000002400 */
[----:B------:R-:W-:Y:S01]  /*7070*/  ISETP.GE.AND P0, PT, R156, R167, PT ;  /* 0x000000a79c00720c */ /* 0x000fe20003f06270 */
[----:B------:R-:W-:Y:S01]  /*7080*/  FMUL.FTZ R89, R89, c[0x0][0x2ec] ;  /* 0x0000bb0059597a20 */ /* 0x000fe20000410000 */
[----:B------:R-:W-:Y:S01]  /*7090*/  IADD3 R186, R154, 0x68, RZ ;  /* 0x000000689aba7810 */ /* 0x000fe20007ffe0ff */
[----:B------:R-:W-:Y:S01]  /*70a0*/  FMUL.FTZ R91, R91, c[0x0][0x2ec] ;  /* 0x0000bb005b5b7a20 */ /* 0x000fe20000410000 */
[----:B------:R-:W-:Y:S01]  /*70b0*/  FSEL R143, R124, -INF , !P2 ;  /* 0xff8000007c8f7808 */ /* 0x000fe20005000000 */
[----:B------:R-:W-:Y:S01]  /*70c0*/  FMUL.FTZ R72, R72, c[0x0][0x2ec] ;  /* 0x0000bb0048487a20 */ /* 0x000fe20000410000 */
[----:B------:R-:W-:Y:S01]  /*70d0*/  ISETP.GE.AND P2, PT, R168, R165, PT ;  /* 0x000000a5a800720c */ /* 0x000fe20003f46270 */
[----:B------:R-:W-:Y:S01]  /*70e0*/  FFMA.FTZ R168, R155, UR4, R193 ;  /* 0x000000049ba87c23 */ /* 0x000fe200080100c1 */
[----:B------:R-:W-:Y:S01]  /*70f0*/  FSEL R202, R177, -INF , !P6 ;  /* 0xff800000b1ca7808 */ /* 0x000fe20007000000 */
[----:B------:R-:W-:Y:S01]  /*7100*/  FFMA.FTZ R177, R175, UR4, R209 ;  /* 0x00000004afb17c23 */ /* 0x000fe200080100d1 */
[----:B------:R-:W-:Y:S01]  /*7110*/  FSEL R201, R181, -INF , !P5 ;  /* 0xff800000b5c97808 */ /* 0x000fe20006800000 */
[----:B------:R-:W-:Y:S01]  /*7120*/  FFMA.FTZ R193, R192, UR4, R225 ;  /* 0x00000004c0c17c23 */ /* 0x000fe200080100e1 */
[----:B------:R-:W-:Y:S01]  /*7130*/  FSEL R157, R189, -INF , !P1 ;  /* 0xff800000bd9d7808 */ /* 0x000fe20004800000 */
[----:B------:R-:W-:Y:S01]  /*7140*/  MUFU.TANH R79, R79 ;  /* 0x0000004f004f7308 */ /* 0x000fe20000002400 */
        /* <DEDUP_REMOVED lines=8> */
[-C--:B------:R-:W-:Y:S01]  /*71d0*/  ISETP.GE.AND P5, PT, R160, R165.reuse, PT ;  /* 0x000000a5a000720c */ /* 0x080fe20003fa6270 */
[----:B------:R-:W-:Y:S01]  /*71e0*/  FMUL.FTZ R108, R108, c[0x0][0x2ec] ;  /* 0x0000bb006c6c7a20 */ /* 0x000fe20000410000 */
[----:B------:R-:W-:Y:S01]  /*71f0*/  ISETP.GE.AND P1, PT, R156, R165, PT ;  /* 0x000000a59c00720c */ /* 0x000fe20003f26270 */
[----:B------:R-:W-:Y:S01]  /*7200*/  FMUL.FTZ R109, R109, c[0x0][0x2ec] ;  /* 0x0000bb006d6d7a20 */ /* 0x000fe20000410000 */
[-C--:B------:R-:W-:Y:S01]  /*7210*/  ISETP.GE.AND P3, PT, R178, R167.reuse, PT ;  /* 0x000000a7b200720c */ /* 0x080fe20003f66270 */
[----:B------:R-:W-:Y:S01]  /*7220*/  FMUL.FTZ R111, R111, c[0x0][0x2ec] ;  /* 0x0000bb006f6f7a20 */ /* 0x000fe20000410000 */
[C---:B------:R-:W-:Y:S01]  /*7230*/  ISETP.GE.AND P4, PT, R186.reuse, R167, PT ;  /* 0x000000a7ba00720c */ /* 0x040fe20003f86270 */
        /* <DEDUP_REMOVED lines=8> */
[----:B------:R-:W-:Y:S01]  /*72c0*/  MUFU.TANH R90, R90 ;  /* 0x0000005a005a7308 */ /* 0x000fe20000002400 */
[----:B------:R-:W-:Y:S01]  /*72d0*/  FSEL R170, R170, -INF , !P1 ;  /* 0xff800000aaaa7808 */ /* 0x000fe20004800000 */
[----:B------:R-:W-:Y:S01]  /*72e0*/  FMUL.FTZ R64, R64, c[0x0][0x2ec] ;  /* 0x0000bb0040407a20 */ /* 0x000fe20000410000 */
[----:B------:R-:W-:Y:S01]  /*72f0*/  FSEL R177, R177, -INF , !P3 ;  /* 0xff800000b1b17808 */ /* 0x000fe20005800000 */
[----:B------:R-:W-:Y:S01]  /*7300*/  FMUL.FTZ R66, R66, c[0x0][0x2ec] ;  /* 0x0000bb0042427a20 */ /* 0x000fe20000410000 */
[----:B------:R-:W-:-:S02]  /*7310*/  ISETP.GE.AND P6, PT, R178, R165, PT ;  /* 0x000000a5b200720c */ /* 0x000fc40003fc6270 */
[-C--:B------:R-:W-:Y:S01]  /*7320*/  ISETP.GE.AND P5, PT, R229, R167.reuse, PT ;  /* 0x000000a7e500720c */ /* 0x080fe20003fa6270 */
[----:B------:R-:W-:Y:S01]  /*7330*/  MUFU.TANH R89, R89 ;  /* 0x0000005900597308 */ /* 0x000fe20000002400 */
[C---:B------:R-:W-:Y:S02]  /*7340*/  ISETP.GE.AND P1, PT, R186.reuse, R167, PT ;  /* 0x000000a7ba00720c */ /* 0x040fe40003f26270 */
[----:B------:R-:W-:Y:S02]  /*7350*/  ISETP.GE.AND P3, PT, R186, R165, PT ;  /* 0x000000a5ba00720c */ /* 0x000fe40003f66270 */
[----:B------:R-:W-:Y:S02]  /*7360*/  IADD3 R186, R154, 0x70, RZ ;  /* 0x000000709aba7810 */ /* 0x000fe40007ffe0ff */
[----:B------:R-:W-:Y:S01]  /*7370*/  FSEL R200, R200, -INF , !P6 ;  /* 0xff800000c8c87808 */ /* 0x000fe20007000000 */
[----:B------:R-:W-:Y:S01]  /*7380*/  MUFU.TANH R91, R91 ;  /* 0x0000005b005b7308 */ /* 0x000fe20000002400 */
[----:B------:R-:W-:-:S02]  /*7390*/  FSEL R183, R183, -INF , !P5 ;  /* 0xff800000b7b77808 */ /* 0x000fc40006800000 */
[C---:B------:R-:W-:Y:S02]  /*73a0*/  ISETP.GE.AND P6, PT, R186.reuse, R167, PT ;  /* 0x000000a7ba00720c */ /* 0x040fe40003fc6270 */
[----:B------:R-:W-:Y:S02]  /*73b0*/  ISETP.GE.AND P5, PT, R186, R165, PT ;  /* 0x000000a5ba00720c */ /* 0x000fe40003fa6270 */
[C---:B------:R-:W-:Y:S01]  /*73c0*/  IADD3 R186, R154.reuse, 0x68, RZ ;  /* 0x000000689aba7810 */ /* 0x040fe20007ffe0ff */
[----:B------:R-:W-:Y:S01]  /*73d0*/  MUFU.TANH R94, R82 ;  /* 0x00000052005e7308 */ /* 0x000fe20000002400 */
[C---:B------:R-:W-:Y:S02]  /*73e0*/  IADD3 R192, R154.reuse, 0x78, RZ ;  /* 0x000000789ac07810 */ /* 0x040fe40007ffe0ff */
[C---:B------:R-:W-:Y:S02]  /*73f0*/  IADD3 R37, R154.reuse, 0x79, RZ ;  /* 0x000000799a257810 */ /* 0x040fe40007ffe0ff */
[----:B------:R-:W-:-:S02]  /*7400*/  IADD3 R45, R154, 0x71, RZ ;  /* 0x000000719a2d7810 */ /* 0x000fc40007ffe0ff */
[----:B------:R-:W-:Y:S01]  /*7410*/  FSEL R150, R150, -INF , !P2 ;  /* 0xff80000096967808 */ /* 0x000fe20005000000 */
[----:B------:R-:W1:Y:S01]  /*7420*/  I2F R186, R186 ;  /* 0x000000ba00ba7306 */ /* 0x000e620000201400 */
[----:B------:R-:W-:Y:S02]  /*7430*/  ISETP.GE.AND P2, PT, R158, R167, PT ;  /* 0x000000a79e00720c */ /* 0x000fe40003f46270 */
[----:B------:R-:W-:Y:S02]  /*7440*/  IADD3 R46, R154, 0x78, RZ ;  /* 0x000000789a2e7810 */ /* 0x000fe40007ffe0ff */
[----:B------:R-:W-:Y:S02]  /*7450*/  FSEL R161, R161, -INF , !P2 ;  /* 0xff800000a1a17808 */ /* 0x000fe40005000000 */
[----:B------:R-:W-:Y:S01]  /*7460*/  ISETP.GE.AND P2, PT, R229, R165, PT ;  /* 0x000000a5e500720c */ /* 0x000fe20003f46270 */
[----:B------:R-:W2:Y:S01]  /*7470*/  I2F R48, R37 ;  /* 0x0000002500307306 */ /* 0x000ea20000201400 */
[----:B------:R-:W-:-:S02]  /*7480*/  FSEL R179, R179, -INF , !P1 ;  /* 0xff800000b3b37808 */ /* 0x000fc40004800000 */
[----:B------:R-:W-:Y:S02]  /*7490*/  IADD3 R36, R154, 0x88, RZ ;  /* 0x000000889a247810 */ /* 0x000fe40007ffe0ff */
[----:B------:R-:W-:Y:S02]  /*74a0*/  FSEL R190, R190, -INF , !P2 ;  /* 0xff800000bebe7808 */ /* 0x000fe40005000000 */
[----:B------:R-:W-:Y:S01]  /*74b0*/  ISETP.GE.AND P1, PT, R46, R165, PT ;  /* 0x000000a52e00720c */ /* 0x000fe20003f26270 */
[----:B------:R-:W3:Y:S01]  /*74c0*/  I2F R192, R192 ;  /* 0x000000c000c07306 */ /* 0x000ee20000201400 */
[----:B-1----:R-:W-:Y:S01]  /*74d0*/  FFMA.FTZ R181, R186, UR4, R219 ;  /* 0x00000004bab57c23 */ /* 0x002fe200080100db */
[----:B------:R-:W-:Y:S01]  /*74e0*/  IADD3 R47, R154, 0x80, RZ ;  /* 0x000000809a2f7810 */ /* 0x000fe20007ffe0ff */
[----:B------:R-:W-:Y:S01]  /*74f0*/  FFMA.FTZ R127, R186, UR4, R127 ;  /* 0x00000004ba7f7c23 */ /* 0x000fe2000801007f */
[----:B------:R-:W-:Y:S01]  /*7500*/  ISETP.GE.AND P2, PT, R45, R167, PT ;  /* 0x000000a72d00720c */ /* 0x000fe20003f46270 */
[----:B------:R-:W-:Y:S01]  /*7510*/  FFMA.FTZ R186, R49, UR4, R223 ;  /* 0x0000000431ba7c23 */ /* 0x000fe200080100df */
[----:B------:R-:W-:-:S02]  /*7520*/  FSEL R193, R193, -INF , !P6 ;  /* 0xff800000c1c17808 */ /* 0x000fc40007000000 */
[----:B------:R-:W1:Y:S01]  /*7530*/  I2F R44, R45 ;  /* 0x0000002d002c7306 */ /* 0x000e620000201400 */
[----:B--2---:R-:W-:Y:S01]  /*7540*/  FFMA.FTZ R195, R48, UR4, R231 ;  /* 0x0000000430c37c23 */ /* 0x004fe200080100e7 */
[----:B------:R-:W-:Y:S02]  /*7550*/  FSEL R186, R186, -INF , !P3 ;  /* 0xff800000baba7808 */ /* 0x000fe40005800000 */
[----:B------:R-:W-:Y:S02]  /*7560*/  ISETP.GE.AND P3, PT, R37, R167, PT ;  /* 0x000000a72500720c */ /* 0x000fe40003f66270 */
[----:B------:R-:W-:Y:S01]  /*7570*/  FSEL R181, R181, -INF , !P4 ;  /* 0xff800000b5b57808 */ /* 0x000fe20006000000 */
[C---:B---3--:R-:W-:Y:S01]  /*7580*/  FFMA.FTZ R105, R192.reuse, UR4, R105 ;  /* 0x00000004c0697c23 */ /* 0x048fe20008010069 */
[----:B------:R-:W-:Y:S01]  /*7590*/  FSEL R195, R195, -INF , !P3 ;  /* 0xff800000c3c37808 */ /* 0x000fe20005800000 */
[----:B------:R-:W2:Y:S01]  /*75a0*/  I2F R41, R47 ;  /* 0x0000002f00297306 */ /* 0x000ea20000201400 */
[----:B------:R-:W-:Y:S01]  /*75b0*/  FSEL R188, R127, -INF , !P0 ;  /* 0xff8000007fbc7808 */ /* 0x000fe20004000000 */
[----:B------:R-:W-:Y:S01]  /*75c0*/  FFMA.FTZ R114, R192, UR4, R114 ;  /* 0x00000004c0727c23 */ /* 0x000fe20008010072 */
[----:B------:R-:W-:Y:S01]  /*75d0*/  FSEL R198, R105, -INF , !P1 ;  /* 0xff80000069c67808 */ /* 0x000fe20004800000 */
[----:B------:R-:W-:Y:S01]  /*75e0*/  FFMA.FTZ R192, R48, UR4, R104 ;  /* 0x0000000430c07c23 */ /* 0x000fe20008010068 */
[----:B------:R-:W-:Y:S01]  /*75f0*/  ISETP.GE.AND P6, PT, R37, R165, PT ;  /* 0x000000a52500720c */ /* 0x000fe20003fc6270 */
[----:B-1----:R-:W-:Y:S01]  /*7600*/  FFMA.FTZ R197, R44, UR4, R227 ;  /* 0x000000042cc57c23 */ /* 0x002fe200080100e3 */
[----:B------:R-:W-:Y:S01]  /*7610*/  FSEL R196, R116, -INF , !P5 ;  /* 0xff80000074c47808 */ /* 0x000fe20006800000 */
[----:B------:R-:W-:Y:S01]  /*7620*/  FFMA.FTZ R194, R44, UR4, R113 ;  /* 0x000000042cc27c23 */ /* 0x000fe20008010071 */
[----:B------:R-:W-:Y:S01]  /*7630*/  ISETP.GE.AND P1, PT, R36, R167, PT ;  /* 0x000000a72400720c */ /* 0x000fe20003f26270 */
[----:B------:R-:W-:Y:S01]  /*7640*/  MUFU.TANH R2, R2 ;  /* 0x0000000200027308 */ /* 0x000fe20000002400 */
[----:B------:R-:W-:-:S02]  /*7650*/  FSEL R197, R197, -INF , !P2 ;  /* 0xff800000c5c57808 */ /* 0x000fc40005000000 */
[-C--:B------:R-:W-:Y:S02]  /*7660*/  ISETP.GE.AND P3, PT, R36, R165.reuse, PT ;  /* 0x000000a52400720c */ /* 0x080fe40003f66270 */
[----:B------:R-:W-:Y:S01]  /*7670*/  ISETP.GE.AND P4, PT, R45, R165, PT ;  /* 0x000000a52d00720c */ /* 0x000fe20003f86270 */
[----:B------:R-:W1:Y:S01]  /*7680*/  LDSM.16.M88.4 R36, [R235+0x9000] ;  /* 0x00900000eb24783b */ /* 0x000e620000000200 */
[-C--:B------:R-:W-:Y:S01]  /*7690*/  ISETP.GE.AND P0, PT, R46, R167.reuse, PT ;  /* 0x000000a72e00720c */ /* 0x080fe20003f06270 */
[----:B--2---:R-:W-:Y:S01]  /*76a0*/  FFMA.FTZ R106, R41, UR4, R106 ;  /* 0x00000004296a7c23 */ /* 0x004fe2000801006a */
[C---:B------:R-:W-:Y:S01]  /*76b0*/  ISETP.GE.AND P5, PT, R47.reuse, R167, PT ;  /* 0x000000a72f00720c */ /* 0x040fe20003fa6270 */
[----:B------:R2:W-:Y:S01]  /*76c0*/  MUFU.TANH R129, R72 ;  /* 0x0000004800817308 */ /* 0x0005e20000002400 */
[----:B------:R-:W-:Y:S02]  /*76d0*/  ISETP.GE.AND P2, PT, R47, R165, PT ;  /* 0x000000a52f00720c */ /* 0x000fe40003f46270 */
[----:B------:R-:W3:Y:S01]  /*76e0*/  LDSM.16.M88.4 R44, [R164+0x6800] ;  /* 0x00680000a42c783b */ /* 0x000ee20000000200 */
[----:B------:R-:W-:-:S02]  /*76f0*/  IADD3 R184, R154, 0x81, RZ ;  /* 0x000000819ab87810 */ /* 0x000fc40007ffe0ff */
[----:B------:R-:W-:Y:S02]  /*7700*/  IADD3 R5, R242, UR28, RZ ;  /* 0x0000001cf2057c10 */ /* 0x000fe4000fffe0ff */
[----:B------:R4:W5:Y:S01]  /*7710*/  I2F R40, R184 ;  /* 0x000000b800287306 */ /* 0x0009620000201400 */
[----:B------:R-:W-:Y:S02]  /*7720*/  FSEL R194, R194, -INF , !P4 ;  /* 0xff800000c2c27808 */ /* 0x000fe40006000000 */
[----:B------:R-:W-:Y:S02]  /*7730*/  IADD3 R5, R5, 0x88, RZ ;  /* 0x0000008805057810 */ /* 0x000fe40007ffe0ff */
[----:B------:R-:W-:Y:S02]  /*7740*/  FSEL R199, R114, -INF , !P0 ;  /* 0xff80000072c77808 */ /* 0x000fe40004000000 */
[C---:B------:R-:W-:Y:S01]  /*7750*/  ISETP.GE.AND P4, PT, R184.reuse, R167, PT ;  /* 0x000000a7b800720c */ /* 0x040fe20003f86270 */
[----:B------:R-:W-:Y:S01]  /*7760*/  MUFU.TANH R80, R80 ;  /* 0x0000005000507308 */ /* 0x000fe20000002400 */
[----:B------:R-:W-:Y:S01]  /*7770*/  ISETP.GE.AND P0, PT, R184, R165, PT ;  /* 0x000000a5b800720c */ /* 0x000fe20003f06270 */
[----:B--2---:R-:W-:Y:S01]  /*7780*/  FMUL.FTZ R72, R73, c[0x0][0x2ec] ;  /* 0x0000bb0049487a20 */ /* 0x004fe20000410000 */
[----:B------:R-:W-:Y:S01]  /*7790*/  IADD3 R176, R242, UR28, RZ ;  /* 0x0000001cf2b07c10 */ /* 0x000fe2000fffe0ff */
[----:B------:R-:W-:Y:S01]  /*77a0*/  FMUL.FTZ R73, R74, c[0x0][0x2ec] ;  /* 0x0000bb004a497a20 */ /* 0x000fe20000410000 */
[----:B------:R-:W-:Y:S01]  /*77b0*/  FSEL R191, R106, -INF , !P5 ;  /* 0xff8000006abf7808 */ /* 0x000fe20006800000 */
[----:B------:R-:W-:Y:S01]  /*77c0*/  FMUL.FTZ R74, R75, c[0x0][0x2ec] ;  /* 0x0000bb004b4a7a20 */ /* 0x000fe20000410000 */
[----:B------:R-:W-:Y:S01]  /*77d0*/  IADD3 R176, R176, 0x90, RZ ;  /* 0x00000090b0b07810 */ /* 0x000fe20007ffe0ff */
[----:B------:R-:W2:Y:S01]  /*77e0*/  I2F R5, R5 ;  /* 0x0000000500057306 */ /* 0x000ea20000201400 */
[----:B----4-:R-:W-:Y:S01]  /*77f0*/  FFMA.FTZ R184, R41, UR4, R102 ;  /* 0x0000000429b87c23 */ /* 0x010fe20008010066 */
[----:B------:R-:W-:Y:S01]  /*7800*/  ISETP.GE.AND P5, PT, R182, R167, PT ;  /* 0x000000a7b600720c */ /* 0x000fe20003fa6270 */
[----:B-----5:R-:W-:Y:S01]  /*7810*/  FFMA.FTZ R100, R40, UR4, R100 ;  /* 0x0000000428647c23 */ /* 0x020fe20008010064 */
[----:B------:R-:W-:Y:S01]  /*7820*/  IADD3 R50, R154, 0x90, RZ ;  /* 0x000000909a327810 */ /* 0x000fe20007ffe0ff */
[----:B------:R-:W-:Y:S01]  /*7830*/  FFMA.FTZ R101, R40, UR4, R101 ;  /* 0x0000000428657c23 */ /* 0x000fe20008010065 */
[----:B------:R-:W-:Y:S01]  /*7840*/  FSEL R184, R184, -INF , !P2 ;  /* 0xff800000b8b87808 */ /* 0x000fe20005000000 */
[----:B------:R-:W4:Y:S01]  /*7850*/  LDSM.16.M88.4 R40, [R239+0x7000] ;  /* 0x00700000ef28783b */ /* 0x000f220000000200 */
[----:B------:R-:W-:Y:S01]  /*7860*/  ISETP.GE.AND P2, PT, R182, R165, PT ;  /* 0x000000a5b600720c */ /* 0x000fe20003f46270 */
[----:B------:R-:W-:Y:S01]  /*7870*/  MUFU.TANH R130, R83 ;  /* 0x0000005300827308 */ /* 0x000fe20000002400 */
[----:B------:R-:W-:-:S02]  /*7880*/  FSEL R189, R100, -INF , !P4 ;  /* 0xff80000064bd7808 */ /* 0x000fc40006000000 */
[----:B------:R-:W-:Y:S01]  /*7890*/  FSEL R182, R101, -INF , !P0 ;  /* 0xff80000065b67808 */ /* 0x000fe20004000000 */
[----:B-1----:R-:W-:Y:S01]  /*78a0*/  HMMA.16816.F32.BF16 R28, R12, R36, R28 ;  /* 0x000000240c1c723c */ /* 0x002fe2000004181c */
[C---:B------:R-:W-:Y:S02]  /*78b0*/  ISETP.GE.AND P4, PT, R176.reuse, R167, PT ;  /* 0x000000a7b000720c */ /* 0x040fe40003f86270 */
[----:B------:R-:W-:Y:S01]  /*78c0*/  ISETP.GE.AND P0, PT, R176, R165, PT ;  /* 0x000000a5b000720c */ /* 0x000fe20003f06270 */
[C---:B--2---:R-:W-:Y:S01]  /*78d0*/  FFMA.FTZ R76, R5.reuse, UR4, R76 ;  /* 0x00000004054c7c23 */ /* 0x044fe2000801004c */
[C---:B------:R-:W-:Y:S01]  /*78e0*/  IADD3 R176, R242.reuse, UR28, RZ ;  /* 0x0000001cf2b07c10 */ /* 0x040fe2000fffe0ff */
[----:B------:R-:W-:Y:S01]  /*78f0*/  FFMA.FTZ R178, R5, UR4, R96 ;  /* 0x0000000405b27c23 */ /* 0x000fe20008010060 */
[----:B------:R-:W-:Y:S01]  /*7900*/  IADD3 R5, R242, UR28, RZ ;  /* 0x0000001cf2057c10 */ /* 0x000fe2000fffe0ff */
[----:B---3--:R-:W-:Y:S01]  /*7910*/  HMMA.16816.F32.BF16 R56, R16, R44, R56 ;  /* 0x0000002c1038723c */ /* 0x008fe20000041838 */
[----:B------:R-:W-:Y:S01]  /*7920*/  IADD3 R176, R176, 0x91, RZ ;  /* 0x00000091b0b07810 */ /* 0x000fe20007ffe0ff */
[----:B------:R-:W1:Y:S01]  /*7930*/  I2F R50, R50 ;  /* 0x0000003200327306 */ /* 0x000e620000201400 */
[----:B------:R-:W-:-:S02]  /*7940*/  IADD3 R5, R5, 0x98, RZ ;  /* 0x0000009805057810 */ /* 0x000fc40007ffe0ff */
[----:B------:R-:W-:Y:S02]  /*7950*/  FSEL R187, R76, -INF , !P1 ;  /* 0xff8000004cbb7808 */ /* 0x000fe40004800000 */
[----:B------:R-:W-:Y:S01]  /*7960*/  FSEL R178, R178, -INF , !P3 ;  /* 0xff800000b2b27808 */ /* 0x000fe20005800000 */
[----:B------:R-:W-:Y:S01]  /*7970*/  HMMA.16816.F32.BF16 R24, R12, R38, R24 ;  /* 0x000000260c18723c */ /* 0x000fe20000041818 */
[C---:B------:R-:W-:Y:S01]  /*7980*/  ISETP.GE.AND P1, PT, R176.reuse, R167, PT ;  /* 0x000000a7b000720c */ /* 0x040fe20003f26270 */
[----:B------:R-:W-:Y:S01]  /*7990*/  MUFU.TANH R250, R110 ;  /* 0x0000006e00fa7308 */ /* 0x000fe20000002400 */
[----:B------:R-:W-:Y:S02]  /*79a0*/  ISETP.GE.AND P3, PT, R176, R165, PT ;  /* 0x000000a5b000720c */ /* 0x000fe40003f66270 */
[----:B------:R-:W-:Y:S02]  /*79b0*/  FSEL R185, R77, -INF , !P5 ;  /* 0xff8000004db97808 */ /* 0x000fe40006800000 */
[----:B------:R-:W-:Y:S01]  /*79c0*/  FSEL R176, R97, -INF , !P2 ;  /* 0xff80000061b07808 */ /* 0x000fe20005000000 */
[----:B------:R-:W-:Y:S01]  /*79d0*/  HMMA.16816.F32.BF16 R52, R16, R46, R52 ;  /* 0x0000002e1034723c */ /* 0x000fe20000041834 */
[----:B------:R-:W2:Y:S01]  /*79e0*/  LDSM.16.M88.4 R44, [R235+0x9800] ;  /* 0x00980000eb2c783b */ /* 0x000ea20000000200 */
[C---:B------:R-:W-:Y:S01]  /*79f0*/  ISETP.GE.AND P5, PT, R5.reuse, R167, PT ;  /* 0x000000a70500720c */ /* 0x040fe20003fa6270 */
[C---:B-1----:R-:W-:Y:S01]  /*7a00*/  FFMA.FTZ R79, R50.reuse, UR4, R79 ;  /* 0x00000004324f7c23 */ /* 0x042fe2000801004f */
[----:B------:R-:W-:Y:S01]  /*7a10*/  ISETP.GE.AND P2, PT, R5, R165, PT ;  /* 0x000000a50500720c */ /* 0x000fe20003f46270 */
[----:B------:R-:W-:Y:S01]  /*7a20*/  FFMA.FTZ R162, R50, UR4, R93 ;  /* 0x0000000432a27c23 */ /* 0x000fe2000801005d */
[C---:B------:R-:W-:Y:S01]  /*7a30*/  IADD3 R5, R242.reuse, UR28, RZ ;  /* 0x0000001cf2057c10 */ /* 0x040fe2000fffe0ff */
[----:B------:R-:W1:Y:S01]  /*7a40*/  LDSM.16.M88.4 R48, [R164+0x7000] ;  /* 0x00700000a430783b */ /* 0x000e620000000200 */
[----:B------:R-:W-:Y:S01]  /*7a50*/  IADD3 R155, R242, UR28, RZ ;  /* 0x0000001cf29b7c10 */ /* 0x000fe2000fffe0ff */
[----:B------:R-:W-:Y:S01]  /*7a60*/  MUFU.TANH R113, R69 ;  /* 0x0000004500717308 */ /* 0x000fe20000002400 */
[----:B------:R-:W-:Y:S01]  /*7a70*/  IADD3 R5, R5, 0x91, RZ ;  /* 0x0000009105057810 */ /* 0x000fe20007ffe0ff */
[C---:B----4-:R-:W-:Y:S01]  /*7a80*/  HMMA.16816.F32.BF16 R36, R8.reuse, R40, R28 ;  /* 0x000000280824723c */ /* 0x050fe2000004181c */
[----:B------:R-:W-:Y:S01]  /*7a90*/  IADD3 R82, R154, 0xa8, RZ ;  /* 0x000000a89a527810 */ /* 0x000fe20007ffe0ff */
[----:B------:R-:W-:Y:S01]  /*7aa0*/  FMUL.FTZ R56, R56, c[0x0][0x2ec] ;  /* 0x0000bb0038387a20 */ /* 0x000fe20000410000 */
[----:B------:R-:W-:Y:S01]  /*7ab0*/  IADD3 R155, R155, 0xa0, RZ ;  /* 0x000000a09b9b7810 */ /* 0x000fe20007ffe0ff */
[----:B------:R-:W-:Y:S01]  /*7ac0*/  FMUL.FTZ R58, R58, c[0x0][0x2ec] ;  /* 0x0000bb003a3a7a20 */ /* 0x000fe20000410000 */
[C---:B------:R-:W-:Y:S01]  /*7ad0*/  IADD3 R173, R242.reuse, UR28, RZ ;  /* 0x0000001cf2ad7c10 */ /* 0x040fe2000fffe0ff */
[----:B------:R-:W3:Y:S01]  /*7ae0*/  I2F R5, R5 ;  /* 0x0000000500057306 */ /* 0x000ee20000201400 */
[----:B------:R-:W-:Y:S01]  /*7af0*/  IADD3 R171, R242, UR28, RZ ;  /* 0x0000001cf2ab7c10 */ /* 0x000fe2000fffe0ff */
[----:B------:R-:W-:Y:S01]  /*7b00*/  HMMA.16816.F32.BF16 R28, R8, R42, R24 ;  /* 0x0000002a081c723c */ /* 0x000fe20000041818 */
[----:B------:R-:W4:Y:S01]  /*7b10*/  LDSM.16.M88.4 R24, [R239+0x7800] ;  /* 0x00780000ef18783b */ /* 0x000f220000000200 */
[----:B------:R-:W-:Y:S01]  /*7b20*/  IADD3 R173, R173, 0x99, RZ ;  /* 0x00000099adad7810 */ /* 0x000fe20007ffe0ff */
[----:B------:R-:W-:Y:S01]  /*7b30*/  FMUL.FTZ R57, R57, c[0x0][0x2ec] ;  /* 0x0000bb0039397a20 */ /* 0x000fe20000410000 */
[----:B------:R-:W-:Y:S01]  /*7b40*/  IADD3 R87, R154, 0xa1, RZ ;  /* 0x000000a19a577810 */ /* 0x000fe20007ffe0ff */
[----:B------:R-:W-:Y:S01]  /*7b50*/  FMUL.FTZ R53, R53, c[0x0][0x2ec] ;  /* 0x0000bb0035357a20 */ /* 0x000fe20000410000 */
[----:B------:R5:W2:Y:S01]  /*7b60*/  I2F R139, R82 ;  /* 0x00000052008b7306 */ /* 0x000aa20000201400 */
[----:B------:R-:W-:Y:S01]  /*7b70*/  IADD3 R171, R171, 0xa0, RZ ;  /* 0x000000a0abab7810 */ /* 0x000fe20007ffe0ff */
[----:B------:R-:W-:Y:S01]  /*7b80*/  FMUL.FTZ R52, R52, c[0x0][0x2ec] ;  /* 0x0000bb0034347a20 */ /* 0x000fe20000410000 */
[----:B------:R-:W-:Y:S01]  /*7b90*/  IADD3 R218, R154, 0xb8, RZ ;  /* 0x000000b89ada7810 */ /* 0x000fe20007ffe0ff */
[----:B------:R-:W-:Y:S01]  /*7ba0*/  FMUL.FTZ R59, R59, c[0x0][0x2ec] ;  /* 0x0000bb003b3b7a20 */ /* 0x000fe20000410000 */
[----:B------:R-:W-:-:S02]  /*7bb0*/  FSEL R175, R79, -INF , !P4 ;  /* 0xff8000004faf7808 */ /* 0x000fc40006000000 */
[----:B------:R-:W-:Y:S01]  /*7bc0*/  FSEL R162, R162, -INF , !P0 ;  /* 0xff800000a2a27808 */ /* 0x000fe20004000000 */
[C---:B---3--:R-:W-:Y:S01]  /*7bd0*/  FFMA.FTZ R78, R5.reuse, UR4, R78 ;  /* 0x00000004054e7c23 */ /* 0x048fe2000801004e */
[----:B------:R-:W3:Y:S01]  /*7be0*/  I2F R155, R155 ;  /* 0x0000009b009b7306 */ /* 0x000ee20000201400 */
[----:B------:R-:W-:Y:S01]  /*7bf0*/  FFMA.FTZ R92, R5, UR4, R92 ;  /* 0x00000004055c7c23 */ /* 0x000fe2000801005c */
[----:B------:R-:W-:Y:S02]  /*7c00*/  IADD3 R5, R242, UR28, RZ ;  /* 0x0000001cf2057c10 */ /* 0x000fe4000fffe0ff */
[----:B------:R-:W-:Y:S02]  /*7c10*/  ISETP.GE.AND P4, PT, R173, R167, PT ;  /* 0x000000a7ad00720c */ /* 0x000fe40003f86270 */
[----:B------:R-:W-:Y:S01]  /*7c20*/  IADD3 R5, R5, 0x98, RZ ;  /* 0x0000009805057810 */ /* 0x000fe20007ffe0ff */
[C---:B--2---:R-:W-:Y:S01]  /*7c30*/  HMMA.16816.F32.BF16 R40, R12.reuse, R44, R20 ;  /* 0x0000002c0c28723c */ /* 0x044fe20000041814 */
[----:B------:R-:W2:Y:S01]  /*7c40*/  LDSM.16.M88.4 R20, [R164+0x7800] ;  /* 0x00780000a414783b */ /* 0x000ea20000000200 */
[----:B-----5:R-:W-:Y:S01]  /*7c50*/  IADD3 R82, R154, 0xa9, RZ ;  /* 0x000000a99a527810 */ /* 0x020fe20007ffe0ff */
[----:B------:R-:W-:Y:S01]  /*7c60*/  I2F R141, R87 ;  /* 0x00000057008d7306 */ /* 0x000fe20000201400 */
[----:B------:R-:W-:Y:S01]  /*7c70*/  ISETP.GE.AND P0, PT, R173, R165, PT ;  /* 0x000000a5ad00720c */ /* 0x000fe20003f06270 */
[----:B------:R-:W-:Y:S01]  /*7c80*/  FFMA.FTZ R80, R139, UR4, R80 ;  /* 0x000000048b507c23 */ /* 0x000fe20008010050 */
[----:B------:R-:W-:Y:S01]  /*7c90*/  FSEL R173, R78, -INF , !P1 ;  /* 0xff8000004ead7808 */ /* 0x000fe20004800000 */
[----:B------:R-:W-:Y:S01]  /*7ca0*/  FMUL.FTZ R44, R54, c[0x0][0x2ec] ;  /* 0x0000bb00362c7a20 */ /* 0x000fe20000410000 */
[----:B------:R-:W-:Y:S01]  /*7cb0*/  HMMA.16816.F32.BF16 R32, R12, R46, R32 ;  /* 0x0000002e0c20723c */ /* 0x000fe20000041820 */
[----:B------:R-:W-:Y:S01]  /*7cc0*/  FSEL R160, R92, -INF , !P3 ;  /* 0xff8000005ca07808 */ /* 0x000fe20005800000 */
[----:B---3--:R-:W-:Y:S01]  /*7cd0*/  FFMA.FTZ R84, R155, UR4, R84 ;  /* 0x000000049b547c23 */ /* 0x008fe20008010054 */
[----:B------:R-:W3:Y:S01]  /*7ce0*/  I2F R5, R5 ;  /* 0x0000000500057306 */ /* 0x000ee20000201400 */
[----:B------:R-:W-:Y:S01]  /*7cf0*/  ISETP.GE.AND P1, PT, R171, R167, PT ;  /* 0x000000a7ab00720c */ /* 0x000fe20003f26270 */
[----:B------:R-:W-:-:S04]  /*7d00*/  DEPBAR.LE SB0, 0x0 ;  /* 0x000080000000791a */ /* 0x000fc80000000000 */
[----:B-1----:R-:W-:Y:S01]  /*7d10*/  HMMA.16816.F32.BF16 R28, R16, R50, R28 ;  /* 0x00000032101c723c */ /* 0x002fe2000004181c */
[----:B------:R-:W-:Y:S01]  /*7d20*/  ISETP.GE.AND P3, PT, R171, R165, PT ;  /* 0x000000a5ab00720c */ /* 0x000fe20003f66270 */
[----:B------:R-:W1:Y:S01]  /*7d30*/  I2F R128, R82 ;  /* 0x0000005200807306 */ /* 0x000e620000201400 */
[C---:B------:R-:W-:Y:S02]  /*7d40*/  IADD3 R208, R154.reuse, 0xc1, RZ ;  /* 0x000000c19ad07810 */ /* 0x040fe40007ffe0ff */
[C---:B------:R-:W-:Y:S02]  /*7d50*/  IADD3 R110, R154.reuse, 0xd0, RZ ;  /* 0x000000d09a6e7810 */ /* 0x040fe40007ffe0ff */
[C---:B------:R-:W-:Y:S01]  /*7d60*/  IADD3 R232, R154.reuse, 0xb1, RZ ;  /* 0x000000b19ae87810 */ /* 0x040fe20007ffe0ff */
[----:B----4-:R-:W-:Y:S01]  /*7d70*/  HMMA.16816.F32.BF16 R40, R8, R24, R40 ;  /* 0x000000180828723c */ /* 0x010fe20000041828 */
[----:B------:R-:W-:Y:S01]  /*7d80*/  IADD3 R224, R154, 0xb9, RZ ;  /* 0x000000b99ae07810 */ /* 0x000fe20007ffe0ff */
[C---:B---3--:R-:W-:Y:S01]  /*7d90*/  FFMA.FTZ R88, R5.reuse, UR4, R88 ;  /* 0x0000000405587c23 */ /* 0x048fe20008010058 */
[----:B------:R-:W3:Y:S01]  /*7da0*/  I2F R83, R208 ;  /* 0x000000d000537306 */ /* 0x000ee20000201400 */
[----:B------:R-:W-:Y:S01]  /*7db0*/  FFMA.FTZ R90, R5, UR4, R90 ;  /* 0x00000004055a7c23 */ /* 0x000fe2000801005a */
[----:B------:R-:W-:-:S02]  /*7dc0*/  IADD3 R5, R242, UR28, RZ ;  /* 0x0000001cf2057c10 */ /* 0x000fc4000fffe0ff */
[----:B------:R-:W-:Y:S01]  /*7dd0*/  FSEL R171, R88, -INF , !P5 ;  /* 0xff80000058ab7808 */ /* 0x000fe20006800000 */
[----:B------:R-:W-:Y:S01]  /*7de0*/  HMMA.16816.F32.BF16 R32, R8, R26, R32 ;  /* 0x0000001a0820723c */ /* 0x000fe20000041820 */
[----:B------:R-:W-:Y:S01]  /*7df0*/  IADD3 R5, R5, 0x99, RZ ;  /* 0x0000009905057810 */ /* 0x000fe20007ffe0ff */
[----:B-1----:R-:W-:Y:S01]  /*7e00*/  FFMA.FTZ R77, R128, UR4, R81 ;  /* 0x00000004804d7c23 */ /* 0x002fe20008010051 */
[----:B------:R-:W-:Y:S01]  /*7e10*/  IADD3 R82, R154, 0xb0, RZ ;  /* 0x000000b09a527810 */ /* 0x000fe20007ffe0ff */
[----:B------:R1:W-:Y:S01]  /*7e20*/  MUFU.TANH R153, R68 ;  /* 0x0000004400997308 */ /* 0x0003e20000002400 */
[----:B------:R-:W-:Y:S02]  /*7e30*/  FSEL R158, R90, -INF , !P2 ;  /* 0xff8000005a9e7808 */ /* 0x000fe40005000000 */
[C---:B------:R-:W-:Y:S01]  /*7e40*/  ISETP.GE.AND P5, PT, R163.reuse, R167, PT ;  /* 0x000000a7a300720c */ /* 0x040fe20003fa6270 */
[C---:B------:R-:W-:Y:S01]  /*7e50*/  HMMA.16816.F32.BF16 R36, R16.reuse, R48, R36 ;  /* 0x000000301024723c */ /* 0x040fe20000041824 */
[----:B------:R-:W-:Y:S01]  /*7e60*/  ISETP.GE.AND P2, PT, R163, R165, PT ;  /* 0x000000a5a300720c */ /* 0x000fe20003f46270 */
[----:B------:R-:W-:Y:S01]  /*7e70*/  FMUL.FTZ R11, R30, c[0x0][0x2ec] ;  /* 0x0000bb001e0b7a20 */ /* 0x000fe20000410000 */
[C---:B------:R-:W-:Y:S01]  /*7e80*/  IADD3 R222, R154.reuse, 0xd9, RZ ;  /* 0x000000d99ade7810 */ /* 0x040fe20007ffe0ff */
[----:B------:R-:W4:Y:S01]  /*7e90*/  I2F R5, R5 ;  /* 0x0000000500057306 */ /* 0x000f220000201400 */
[----:B------:R-:W-:Y:S01]  /*7ea0*/  IADD3 R124, R154, 0xc0, RZ ;  /* 0x000000c09a7c7810 */ /* 0x000fe20007ffe0ff */
[----:B------:R-:W-:Y:S01]  /*7eb0*/  FMUL.FTZ R15, R28, c[0x0][0x2ec] ;  /* 0x0000bb001c0f7a20 */ /* 0x000fe20000410000 */
[C---:B------:R-:W-:Y:S01]  /*7ec0*/  IADD3 R220, R154.reuse, 0xe0, RZ ;  /* 0x000000e09adc7810 */ /* 0x040fe20007ffe0ff */
[C---:B--2---:R-:W-:Y:S01]  /*7ed0*/  HMMA.16816.F32.BF16 R40, R16.reuse, R20, R40 ;  /* 0x000000141028723c */ /* 0x044fe20000041828 */
[----:B------:R-:W-:Y:S01]  /*7ee0*/  IADD3 R166, R154, 0xc8, RZ ;  /* 0x000000c89aa67810 */ /* 0x000fe20007ffe0ff */
[----:B---3--:R-:W-:Y:S01]  /*7ef0*/  FFMA.FTZ R113, R83, UR4, R113 ;  /* 0x0000000453717c23 */ /* 0x008fe20008010071 */
[----:B------:R-:W-:Y:S01]  /*7f00*/  FSEL R192, R192, -INF , !P6 ;  /* 0xff800000c0c07808 */ /* 0x000fe20007000000 */
[----:B------:R-:W-:Y:S01]  /*7f10*/  I2F R99, R82 ;  /* 0x0000005200637306 */ /* 0x000fe20000201400 */
[----:B-1----:R-:W-:Y:S01]  /*7f20*/  FFMA.FTZ R68, R155, UR4, R86 ;  /* 0x000000049b447c23 */ /* 0x002fe20008010056 */
[----:B------:R-:W-:Y:S01]  /*7f30*/  FSEL R155, R84, -INF , !P1 ;  /* 0xff800000549b7808 */ /* 0x000fe20004800000 */
[----:B------:R-:W-:Y:S01]  /*7f40*/  FMUL.FTZ R48, R55, c[0x0][0x2ec] ;  /* 0x0000bb0037307a20 */ /* 0x000fe20000410000 */
[----:B------:R-:W-:Y:S01]  /*7f50*/  HMMA.16816.F32.BF16 R16, R16, R22, R32 ;  /* 0x000000161010723c */ /* 0x000fe20000041820 */
[----:B------:R-:W-:Y:S01]  /*7f60*/  IADD3 R216, R154, 0xd1, RZ ;  /* 0x000000d19ad87810 */ /* 0x000fe20007ffe0ff */
[----:B------:R-:W-:Y:S01]  /*7f70*/  FMUL.FTZ R21, R31, c[0x0][0x2ec] ;  /* 0x0000bb001f157a20 */ /* 0x000fe20000410000 */
[----:B------:R-:W-:Y:S01]  /*7f80*/  FSEL R68, R68, -INF , !P3 ;  /* 0xff80000044447808 */ /* 0x000fe20005800000 */
[C---:B----4-:R-:W-:Y:S01]  /*7f90*/  FFMA.FTZ R89, R5.reuse, UR4, R89 ;  /* 0x0000000405597c23 */ /* 0x050fe20008010059 */
[----:B------:R-:W1:Y:S01]  /*7fa0*/  I2F R82, R218 ;  /* 0x000000da00527306 */ /* 0x000e620000201400 */
[----:B------:R-:W-:Y:S01]  /*7fb0*/  FFMA.FTZ R91, R5, UR4, R91 ;  /* 0x00000004055b7c23 */ /* 0x000fe2000801005b */
[----:B------:R-:W-:Y:S01]  /*7fc0*/  IADD3 R5, R242, UR28, RZ ;  /* 0x0000001cf2057c10 */ /* 0x000fe2000fffe0ff */
[----:B------:R-:W-:Y:S01]  /*7fd0*/  FMUL.FTZ R36, R36, c[0x0][0x2ec] ;  /* 0x0000bb0024247a20 */ /* 0x000fe20000410000 */
[----:B------:R-:W-:Y:S01]  /*7fe0*/  FSEL R163, R89, -INF , !P4 ;  /* 0xff80000059a37808 */ /* 0x000fe20006000000 */
[----:B------:R-:W-:Y:S01]  /*7ff0*/  FMUL.FTZ R38, R38, c[0x0][0x2ec] ;  /* 0x0000bb0026267a20 */ /* 0x000fe20000410000 */
[----:B------:R-:W-:Y:S01]  /*8000*/  IADD3 R5, R5, 0xa8, RZ ;  /* 0x000000a805057810 */ /* 0x000fe20007ffe0ff */
[----:B------:R-:W-:Y:S01]  /*8010*/  FMUL.FTZ R12, R39, c[0x0][0x2ec] ;  /* 0x0000bb00270c7a20 */ /* 0x000fe20000410000 */
[----:B------:R-:W-:Y:S01]  /*8020*/  FSEL R156, R91, -INF , !P0 ;  /* 0xff8000005b9c7808 */ /* 0x000fe20004000000 */
[----:B------:R-:W2:Y:S01]  /*8030*/  MUFU.TANH R85, R85 ;  /* 0x0000005500557308 */ /* 0x000ea20000002400 */
[----:B------:R-:W-:Y:S01]  /*8040*/  ISETP.GE.AND P4, PT, R5, R167, PT ;  /* 0x000000a70500720c */ /* 0x000fe20003f86270 */
[----:B------:R-:W-:Y:S01]  /*8050*/  FMUL.FTZ R23, R41, c[0x0][0x2ec] ;  /* 0x0000bb0029177a20 */ /* 0x000fe20000410000 */
[----:B------:R-:W-:Y:S01]  /*8060*/  ISETP.GE.AND P0, PT, R5, R165, PT ;  /* 0x000000a50500720c */ /* 0x000fe20003f06270 */
[----:B------:R-:W-:Y:S01]  /*8070*/  FMUL.FTZ R37, R37, c[0x0][0x2ec] ;  /* 0x0000bb0025257a20 */ /* 0x000fe20000410000 */
[----:B------:R-:W-:Y:S01]  /*8080*/  IADD3 R5, R242, UR28, RZ ;  /* 0x0000001cf2057c10 */ /* 0x000fe2000fffe0ff */
[----:B------:R-:W-:Y:S01]  /*8090*/  FMUL.FTZ R8, R40, c[0x0][0x2ec] ;  /* 0x0000bb0028087a20 */ /* 0x000fe20000410000 */
[----:B------:R-:W-:Y:S01]  /*80a0*/  IADD3 R214, R154, 0xd8, RZ ;  /* 0x000000d89ad67810 */ /* 0x000fe20007ffe0ff */
[----:B------:R-:W-:Y:S01]  /*80b0*/  MUFU.TANH R205, R71 ;  /* 0x0000004700cd7308 */ /* 0x000fe20000002400 */
[----:B------:R-:W-:Y:S01]  /*80c0*/  IADD3 R5, R5, 0xa9, RZ ;  /* 0x000000a905057810 */ /* 0x000fe20007ffe0ff */
[----:B-1----:R-:W-:Y:S01]  /*80d0*/  FFMA.FTZ R76, R82, UR4, R129 ;  /* 0x00000004524c7c23 */ /* 0x002fe20008010081 */
[----:B------:R-:W-:Y:S01]  /*80e0*/  IADD3 R230, R154, 0xe1, RZ ;  /* 0x000000e19ae67810 */ /* 0x000fe20007ffe0ff */
[----:B------:R-:W-:Y:S01]  /*80f0*/  FMUL.FTZ R10, R42, c[0x0][0x2ec] ;  /* 0x0000bb002a0a7a20 */ /* 0x000fe20000410000 */
[----:B------:R-:W-:Y:S01]  /*8100*/  ISETP.GE.AND P1, PT, R5, R167, PT ;  /* 0x000000a70500720c */ /* 0x000fe20003f26270 */
[----:B------:R-:W-:Y:S01]  /*8110*/  FMUL.FTZ R29, R29, c[0x0][0x2ec] ;  /* 0x0000bb001d1d7a20 */ /* 0x000fe20000410000 */
[----:B------:R-:W-:Y:S01]  /*8120*/  ISETP.GE.AND P3, PT, R5, R165, PT ;  /* 0x000000a50500720c */ /* 0x000fe20003f66270 */
[----:B------:R-:W-:Y:S01]  /*8130*/  I2F R98, R110 ;  /* 0x0000006e00627306 */ /* 0x000fe20000201400 */
[----:B------:R-:W-:Y:S01]  /*8140*/  FFMA.FTZ R5, R141, UR4, R2 ;  /* 0x000000048d057c23 */ /* 0x000fe20008010002 */
[----:B------:R-:W-:Y:S01]  /*8150*/  FSEL R77, R77, -INF , !P1 ;  /* 0xff8000004d4d7808 */ /* 0x000fe20004800000 */
[----:B--2---:R-:W-:Y:S01]  /*8160*/  FFMA.FTZ R85, R141, UR4, R85 ;  /* 0x000000048d557c23 */ /* 0x004fe20008010055 */
[----:B------:R-:W-:Y:S01]  /*8170*/  ISETP.GE.AND P1, PT, R218, R167, PT ;  /* 0x000000a7da00720c */ /* 0x000fe20003f26270 */
[----:B------:R-:W-:Y:S01]  /*8180*/  FMUL.FTZ R25, R43, c[0x0][0x2ec] ;  /* 0x0000bb002b197a20 */ /* 0x000fe20000410000 */
[----:B------:R-:W-:Y:S01]  /*8190*/  IADD3 R234, R154, 0xf0, RZ ;  /* 0x000000f09aea7810 */ /* 0x000fe20007ffe0ff */
[----:B------:R-:W-:Y:S01]  /*81a0*/  FMUL.FTZ R16, R16, c[0x0][0x2ec] ;  /* 0x0000bb0010107a20 */ /* 0x000fe20000410000 */
[----:B------:R-:W1:Y:S01]  /*81b0*/  MUFU.TANH R93, R56 ;  /* 0x00000038005d7308 */ /* 0x000e620000002400 */
[----:B------:R-:W-:-:S02]  /*81c0*/  IADD3 R248, R154, 0xf1, RZ ;  /* 0x000000f19af87810 */ /* 0x000fc40007ffe0ff */
[C---:B------:R-:W-:Y:S02]  /*81d0*/  IADD3 R114, R154.reuse, 0xf8, RZ ;  /* 0x000000f89a727810 */ /* 0x040fe40007ffe0ff */
[C---:B------:R-:W-:Y:S02]  /*81e0*/  IADD3 R102, R154.reuse, 0xf9, RZ ;  /* 0x000000f99a667810 */ /* 0x040fe40007ffe0ff */
[-C--:B------:R-:W-:Y:S01]  /*81f0*/  ISETP.GE.AND P6, PT, R154, R167.reuse, PT ;  /* 0x000000a79a00720c */ /* 0x080fe20003fc6270 */
[----:B------:R-:W-:Y:S01]  /*8200*/  MUFU.TANH R210, R108 ;  /* 0x0000006c00d27308 */ /* 0x000fe20000002400 */
[----:B------:R-:W-:Y:S02]  /*8210*/  IADD3 R229, R242, UR28, RZ ;  /* 0x0000001cf2e57c10 */ /* 0x000fe4000fffe0ff */
[----:B------:R-:W-:Y:S02]  /*8220*/  FSEL R76, R76, -INF , !P1 ;  /* 0xff8000004c4c7808 */ /* 0x000fe40004800000 */
[----:B------:R-:W-:-:S02]  /*8230*/  ISETP.GE.AND P1, PT, R208, R167, PT ;  /* 0x000000a7d000720c */ /* 0x000fc40003f26270 */
[----:B------:R-:W-:Y:S01]  /*8240*/  IADD3 R229, R229, 0xb0, RZ ;  /* 0x000000b0e5e57810 */ /* 0x000fe20007ffe0ff */
[----:B------:R-:W-:Y:S01]  /*8250*/  I2F R121, R232 ;  /* 0x000000e800797306 */ /* 0x000fe20000201400 */
[----:B-1----:R-:W-:Y:S01]  /*8260*/  FFMA.FTZ R93, R98, UR4, R93 ;  /* 0x00000004625d7c23 */ /* 0x002fe2000801005d */
[----:B------:R-:W-:Y:S02]  /*8270*/  FSEL R141, R85, -INF , !P5 ;  /* 0xff800000558d7808 */ /* 0x000fe40006800000 */
[----:B------:R-:W-:Y:S02]  /*8280*/  ISETP.GE.AND P5, PT, R229, R167, PT ;  /* 0x000000a7e500720c */ /* 0x000fe40003fa6270 */
[----:B------:R-:W-:Y:S02]  /*8290*/  FSEL R5, R5, -INF , !P2 ;  /* 0xff80000005057808 */ /* 0x000fe40005000000 */
[----:B------:R-:W1:Y:S01]  /*82a0*/  MUFU.TANH R226, R109 ;  /* 0x0000006d00e27308 */ /* 0x000e620000002400 */
[----:B------:R-:W-:-:S02]  /*82b0*/  ISETP.GE.AND P2, PT, R229, R165, PT ;  /* 0x000000a5e500720c */ /* 0x000fc40003f46270 */
[C---:B------:R-:W-:Y:S02]  /*82c0*/  IADD3 R231, R239.reuse, 0x3800, RZ ;  /* 0x00003800efe77810 */ /* 0x040fe40007ffe0ff */
[C---:B------:R-:W-:Y:S02]  /*82d0*/  IADD3 R229, R239.reuse, 0x4800, RZ ;  /* 0x00004800efe57810 */ /* 0x040fe40007ffe0ff */
[C---:B------:R-:W-:Y:S01]  /*82e0*/  IADD3 R227, R239.reuse, 0x5800, RZ ;  /* 0x00005800efe37810 */ /* 0x040fe20007ffe0ff */
[----:B------:R-:W-:Y:S01]  /*82f0*/  MUFU.TANH R252, R111 ;  /* 0x0000006f00fc7308 */ /* 0x000fe20000002400 */
[----:B------:R-:W-:-:S07]  /*8300*/  IADD3 R225, R239, 0x6800, RZ ;  /* 0x00006800efe17810 */ /* 0x000fce0007ffe0ff */
[----:B------:R-:W-:Y:S01]  /*8310*/  I2F R103, R224 ;  /* 0x000000e000677306 */ /* 0x000fe20000201400 */
[----:B-1----:R-:W-:Y:S01]  /*8320*/  FFMA.FTZ R69, R121, UR4, R226 ;  /* 0x0000000479457c23 */ /* 0x002fe200080100e2 */
[----:B------:R-:W-:-:S06]  /*8330*/  IADD3 R226, R239, 0x6000, RZ ;  /* 0x00006000efe27810 */ /* 0x000fcc0007ffe0ff */
[----:B------:R-:W1:Y:S08]  /*8340*/  MUFU.TANH R72, R72 ;  /* 0x0000004800487308 */ /* 0x000e700000002400 */
[----:B------:R-:W-:Y:S08]  /*8350*/  I2F R111, R222 ;  /* 0x000000de006f7306 */ /* 0x000ff00000201400 */
[----:B------:R-:W2:Y:S01]  /*8360*/  MUFU.TANH R2, R53 ;  /* 0x0000003500027308 */ /* 0x000ea20000002400 */
[----:B-1----:R-:W-:-:S07]  /*8370*/  FFMA.FTZ R72, R103, UR4, R72 ;  /* 0x0000000467487c23 */ /* 0x002fce0008010048 */
[----:B------:R-:W1:Y:S08]  /*8380*/  MUFU.TANH R74, R74 ;  /* 0x0000004a004a7308 */ /* 0x000e700000002400 */
[----:B------:R-:W3:Y:S01]  /*8390*/  I2F R87, R124 ;  /* 0x0000007c00577306 */ /* 0x000ee20000201400 */
[----:B--2---:R-:W-:-:S07]  /*83a0*/  FFMA.FTZ R2, R111, UR4, R2 ;  /* 0x000000046f027c23 */ /* 0x004fce0008010002 */
[----:B------:R-:W2:Y:S01]  /*83b0*/  MUFU.TANH R73, R73 ;  /* 0x0000004900497308 */ /* 0x000ea20000002400 */
[----:B-1----:R-:W-:-:S07]  /*83c0*/  FFMA.FTZ R103, R103, UR4, R74 ;  /* 0x0000000467677c23 */ /* 0x002fce000801004a */
[----:B------:R1:W4:Y:S01]  /*83d0*/  MUFU.TANH R207, R70 ;  /* 0x0000004600cf7308 */ /* 0x0003220000002400 */
[----:B---3--:R-:W-:-:S07]  /*83e0*/  FFMA.FTZ R74, R87, UR4, R153 ;  /* 0x00000004574a7c23 */ /* 0x008fce0008010099 */
[----:B------:R-:W-:Y:S01]  /*83f0*/  I2F R0, R220 ;  /* 0x000000dc00007306 */ /* 0x000fe20000201400 */
[----:B--2---:R-:W-:-:S07]  /*8400*/  FFMA.FTZ R73, R82, UR4, R73 ;  /* 0x0000000452497c23 */ /* 0x004fce0008010049 */
[----:B------:R-:W2:Y:S01]  /*8410*/  MUFU.TANH R97, R58 ;  /* 0x0000003a00617308 */ /* 0x000ea20000002400 */
[----:B-1----:R-:W-:Y:S02]  /*8420*/  FFMA.FTZ R70, R99, UR4, R210 ;  /* 0x0000000463467c23 */ /* 0x002fe400080100d2 */
[----:B----4-:R-:W-:-:S03]  /*8430*/  FFMA.FTZ R71, R87, UR4, R207 ;  /* 0x0000000457477c23 */ /* 0x010fc600080100cf */
[----:B------:R-:W-:Y:S02]  /*8440*/  FSEL R70, R70, -INF , !P5 ;  /* 0xff80000046467808 */ /* 0x000fe40006800000 */
[----:B------:R-:W1:Y:S01]  /*8450*/  MUFU.TANH R45, R36 ;  /* 0x00000024002d7308 */ /* 0x000e620000002400 */
[----:B------:R-:W-:-:S04]  /*8460*/  ISETP.GE.AND P5, PT, R224, R167, PT ;  /* 0x000000a7e000720c */ /* 0x000fc80003fa6270 */
[----:B------:R-:W-:Y:S02]  /*8470*/  FSEL R75, R72, -INF , !P5 ;  /* 0xff800000484b7808 */ /* 0x000fe40006800000 */
[----:B------:R-:W-:Y:S01]  /*8480*/  ISETP.GE.AND P5, PT, R166, R167, PT ;  /* 0x000000a7a600720c */ /* 0x000fe20003fa6270 */
[----:B------:R-:W3:Y:S01]  /*8490*/  MUFU.TANH R13, R38 ;  /* 0x00000026000d7308 */ /* 0x000ee20000002400 */
[----:B--2---:R-:W-:-:S07]  /*84a0*/  FFMA.FTZ R92, R98, UR4, R97 ;  /* 0x00000004625c7c23 */ /* 0x004fce0008010061 */
[----:B------:R-:W-:Y:S01]  /*84b0*/  I2F R112, R228 ;  /* 0x000000e400707306 */ /* 0x000fe20000201400 */
[----:B-1----:R-:W-:-:S07]  /*84c0*/  FFMA.FTZ R45, R0, UR4, R45 ;  /* 0x00000004002d7c23 */ /* 0x002fce000801002d */
[----:B------:R-:W1:Y:S01]  /*84d0*/  MUFU.TANH R11, R11 ;  /* 0x0000000b000b7308 */ /* 0x000e620000002400 */
[----:B---3--:R-:W-:Y:S02]  /*84e0*/  FFMA.FTZ R88, R0, UR4, R13 ;  /* 0x0000000400587c23 */ /* 0x008fe4000801000d */
[----:B------:R-:W-:-:S05]  /*84f0*/  FMUL.FTZ R0, R17, c[0x0][0x2ec] ;  /* 0x0000bb0011007a20 */ /* 0x000fca0000410000 */
[----:B------:R2:W3:Y:S08]  /*8500*/  MUFU.TANH R100, R65 ;  /* 0x0000004100647308 */ /* 0x0004f00000002400 */
[----:B------:R4:W5:Y:S01]  /*8510*/  MUFU.TANH R154, R67 ;  /* 0x00000043009a7308 */ /* 0x0009620000002400 */
[----:B-1----:R-:W-:Y:S02]  /*8520*/  FFMA.FTZ R86, R112, UR4, R11 ;  /* 0x0000000470567c23 */ /* 0x002fe4000801000b */
[----:B------:R-:W-:-:S05]  /*8530*/  FMUL.FTZ R11, R18, c[0x0][0x2ec] ;  /* 0x0000bb00120b7a20 */ /* 0x000fca0000410000 */
[----:B------:R-:W1:Y:S01]  /*8540*/  MUFU.TANH R15, R15 ;  /* 0x0000000f000f7308 */ /* 0x000e620000002400 */
[----:B--2---:R-:W-:Y:S02]  /*8550*/  FFMA.FTZ R65, R99, UR4, R250 ;  /* 0x0000000463417c23 */ /* 0x004fe400080100fa */
[----:B---3--:R-:W-:-:S03]  /*8560*/  FFMA.FTZ R81, R107, UR4, R100 ;  /* 0x000000046b517c23 */ /* 0x008fc60008010064 */
[----:B------:R-:W-:Y:S02]  /*8570*/  FSEL R65, R65, -INF , !P2 ;  /* 0xff80000041417808 */ /* 0x000fe40005000000 */
[----:B------:R-:W-:Y:S01]  /*8580*/  I2F R95, R166 ;  /* 0x000000a6005f7306 */ /* 0x000fe20000201400 */
[----:B----4-:R-:W-:Y:S01]  /*8590*/  FFMA.FTZ R67, R139, UR4, R94 ;  /* 0x000000048b437c23 */ /* 0x010fe2000801005e */
[----:B------:R-:W-:Y:S01]  /*85a0*/  FSEL R139, R80, -INF , !P4 ;  /* 0xff800000508b7808 */ /* 0x000fe20006000000 */
[----:B------:R-:W-:Y:S01]  /*85b0*/  FFMA.FTZ R80, R83, UR4, R205 ;  /* 0x0000000453507c23 */ /* 0x000fe200080100cd */
[----:B------:R-:W-:Y:S01]  /*85c0*/  FSEL R83, R113, -INF , !P1 ;  /* 0xff80000071537808 */ /* 0x000fe20004800000 */
[----:B-----5:R-:W-:Y:S01]  /*85d0*/  FFMA.FTZ R78, R107, UR4, R154 ;  /* 0x000000046b4e7c23 */ /* 0x020fe2000801009a */
[-C--:B------:R-:W-:Y:S02]  /*85e0*/  ISETP.GE.AND P1, PT, R110, R167.reuse, PT ;  /* 0x000000a76e00720c */ /* 0x080fe40003f26270 */
[----:B------:R2:W3:Y:S01]  /*85f0*/  MUFU.TANH R106, R64 ;  /* 0x00000040006a7308 */ /* 0x0004e20000002400 */
[----:B------:R-:W-:Y:S01]  /*8600*/  ISETP.GE.AND P4, PT, R232, R167, PT ;  /* 0x000000a7e800720c */ /* 0x000fe20003f86270 */
[----:B-1----:R-:W-:Y:S01]  /*8610*/  FFMA.FTZ R15, R112, UR4, R15 ;  /* 0x00000004700f7c23 */ /* 0x002fe2000801000f */
[----:B------:R-:W-:-:S02]  /*8620*/  FSEL R67, R67, -INF , !P0 ;  /* 0xff80000043437808 */ /* 0x000fc40004000000 */
[----:B------:R-:W-:Y:S02]  /*8630*/  ISETP.GE.AND P0, PT, R232, R165, PT ;  /* 0x000000a5e800720c */ /* 0x000fe40003f06270 */
[----:B------:R-:W-:Y:S01]  /*8640*/  FSEL R101, R93, -INF , !P1 ;  /* 0xff8000005d657808 */ /* 0x000fe20004800000 */
[----:B------:R1:W4:Y:S01]  /*8650*/  MUFU.TANH R96, R66 ;  /* 0x0000004200607308 */ /* 0x0003220000002400 */
[-C--:B------:R-:W-:Y:S02]  /*8660*/  ISETP.GE.AND P1, PT, R222, R167.reuse, PT ;  /* 0x000000a7de00720c */ /* 0x080fe40003f26270 */
[----:B------:R-:W-:Y:S02]  /*8670*/  FSEL R69, R69, -INF , !P4 ;  /* 0xff80000045457808 */ /* 0x000fe40006000000 */
[----:B------:R-:W-:Y:S02]  /*8680*/  ISETP.GE.AND P4, PT, R124, R167, PT ;  /* 0x000000a77c00720c */ /* 0x000fe40003f86270 */
[----:B------:R-:W-:Y:S01]  /*8690*/  ISETP.GE.AND P2, PT, R224, R165, PT ;  /* 0x000000a5e000720c */ /* 0x000fe20003f46270 */
[----:B------:R-:W-:Y:S01]  /*86a0*/  I2F R109, R214 ;  /* 0x000000d6006d7306 */ /* 0x000fe20000201400 */
[----:B--2---:R-:W-:Y:S01]  /*86b0*/  FFMA.FTZ R64, R121, UR4, R252 ;  /* 0x0000000479407c23 */ /* 0x004fe200080100fc */
[----:B------:R-:W-:Y:S01]  /*86c0*/  FSEL R98, R2, -INF , !P1 ;  /* 0xff80000002627808 */ /* 0x000fe20004800000 */
[----:B------:R-:W-:Y:S01]  /*86d0*/  FMUL.FTZ R2, R19, c[0x0][0x2ec] ;  /* 0x0000bb0013027a20 */ /* 0x000fe20000410000 */
[----:B------:R-:W-:Y:S01]  /*86e0*/  FSEL R74, R74, -INF , !P4 ;  /* 0xff8000004a4a7808 */ /* 0x000fe20006000000 */
[----:B---3--:R-:W-:Y:S01]  /*86f0*/  FFMA.FTZ R82, R95, UR4, R106 ;  /* 0x000000045f527c23 */ /* 0x008fe2000801006a */
[----:B------:R-:W-:-:S02]  /*8700*/  FSEL R64, R64, -INF , !P0 ;  /* 0xff80000040407808 */ /* 0x000fc40004000000 */
[----:B------:R-:W-:Y:S01]  /*8710*/  I2F R116, R248 ;  /* 0x000000f800747306 */ /* 0x000fe20000201400 */
[----:B-1----:R-:W-:Y:S01]  /*8720*/  FFMA.FTZ R66, R128, UR4, R130 ;  /* 0x0000000480427c23 */ /* 0x002fe20008010082 */
[-C--:B------:R-:W-:Y:S01]  /*8730*/  ISETP.GE.AND P0, PT, R124, R165.reuse, PT ;  /* 0x000000a57c00720c */ /* 0x080fe20003f06270 */
[----:B----4-:R-:W-:Y:S01]  /*8740*/  FFMA.FTZ R79, R95, UR4, R96 ;  /* 0x000000045f4f7c23 */ /* 0x010fe20008010060 */
[----:B------:R-:W-:Y:S02]  /*8750*/  FSEL R72, R103, -INF , !P2 ;  /* 0xff80000067487808 */ /* 0x000fe40005000000 */
[----:B------:R-:W-:Y:S02]  /*8760*/  FSEL R66, R66, -INF , !P3 ;  /* 0xff80000042427808 */ /* 0x000fe40005800000 */
[----:B------:R-:W1:Y:S01]  /*8770*/  MUFU.TANH R52, R52 ;  /* 0x0000003400347308 */ /* 0x000e620000002400 */
[----:B------:R-:W-:Y:S02]  /*8780*/  ISETP.GE.AND P3, PT, R218, R165, PT ;  /* 0x000000a5da00720c */ /* 0x000fe40003f66270 */
[----:B------:R-:W-:-:S02]  /*8790*/  ISETP.GE.AND P4, PT, R212, R167, PT ;  /* 0x000000a7d400720c */ /* 0x000fc40003f86270 */
[----:B------:R-:W-:Y:S02]  /*87a0*/  FSEL R73, R73, -INF , !P3 ;  /* 0xff80000049497808 */ /* 0x000fe40005800000 */
[----:B------:R-:W-:Y:S01]  /*87b0*/  FSEL R71, R71, -INF , !P0 ;  /* 0xff80000047477808 */ /* 0x000fe20004000000 */
[----:B------:R-:W2:Y:S01]  /*87c0*/  MUFU.TANH R23, R23 ;  /* 0x0000001700177308 */ /* 0x000ea20000002400 */
[----:B------:R-:W-:Y:S02]  /*87d0*/  ISETP.GE.AND P1, PT, R228, R167, PT ;  /* 0x000000a7e400720c */ /* 0x000fe40003f26270 */
[-C--:B------:R-:W-:Y:S02]  /*87e0*/  ISETP.GE.AND P3, PT, R208, R165.reuse, PT ;  /* 0x000000a5d000720c */ /* 0x080fe40003f66270 */
[-C--:B------:R-:W-:Y:S02]  /*87f0*/  ISETP.GE.AND P2, PT, R166, R165.reuse, PT ;  /* 0x000000a5a600720c */ /* 0x080fe40003f46270 */
[----:B------:R-:W-:Y:S01]  /*8800*/  ISETP.GE.AND P0, PT, R212, R165, PT ;  /* 0x000000a5d400720c */ /* 0x000fe20003f06270 */
[----:B------:R-:W-:Y:S01]  /*8810*/  I2F R108, R216 ;  /* 0x000000d8006c7306 */ /* 0x000fe20000201400 */
[----:B------:R-:W-:Y:S01]  /*8820*/  FSEL R81, R81, -INF , !P4 ;  /* 0xff80000051517808 */ /* 0x000fe20006000000 */
[----:B-1----:R-:W-:Y:S01]  /*8830*/  FFMA.FTZ R52, R109, UR4, R52 ;  /* 0x000000046d347c23 */ /* 0x002fe20008010034 */
[----:B------:R-:W-:-:S02]  /*8840*/  FSEL R95, R15, -INF , !P1 ;  /* 0xff8000000f5f7808 */ /* 0x000fc40004800000 */
[----:B------:R-:W-:Y:S02]  /*8850*/  FSEL R80, R80, -INF , !P3 ;  /* 0xff80000050507808 */ /* 0x000fe40005800000 */
[----:B------:R-:W-:Y:S01]  /*8860*/  FSEL R82, R82, -INF , !P5 ;  /* 0xff80000052527808 */ /* 0x000fe20006800000 */
[----:B------:R-:W1:Y:S01]  /*8870*/  MUFU.TANH R57, R57 ;  /* 0x0000003900397308 */ /* 0x000e620000002400 */
[----:B--2---:R-:W-:Y:S01]  /*8880*/  FFMA.FTZ R23, R116, UR4, R23 ;  /* 0x0000000474177c23 */ /* 0x004fe20008010017 */
[----:B------:R-:W-:Y:S02]  /*8890*/  FSEL R79, R79, -INF , !P2 ;  /* 0xff8000004f4f7808 */ /* 0x000fe40005000000 */
[-C--:B------:R-:W-:Y:S02]  /*88a0*/  ISETP.GE.AND P4, PT, R214, R167.reuse, PT ;  /* 0x000000a7d600720c */ /* 0x080fe40003f86270 */
[----:B------:R-:W-:Y:S02]  /*88b0*/  FSEL R78, R78, -INF , !P0 ;  /* 0xff8000004e4e7808 */ /* 0x000fe40004000000 */
[----:B------:R-:W2:Y:S01]  /*88c0*/  MUFU.TANH R59, R59 ;  /* 0x0000003b003b7308 */ /* 0x000ea20000002400 */
[----:B------:R-:W-:-:S02]  /*88d0*/  ISETP.GE.AND P1, PT, R248, R167, PT ;  /* 0x000000a7f800720c */ /* 0x000fc40003f26270 */
[----:B------:R-:W-:Y:S02]  /*88e0*/  ISETP.GE.AND P3, PT, R110, R165, PT ;  /* 0x000000a56e00720c */ /* 0x000fe40003f66270 */
[C---:B------:R-:W-:Y:S02]  /*88f0*/  ISETP.GE.AND P5, PT, R216.reuse, R167, PT ;  /* 0x000000a7d800720c */ /* 0x040fe40003fa6270 */
[-C--:B------:R-:W-:Y:S01]  /*8900*/  ISETP.GE.AND P2, PT, R216, R165.reuse, PT ;  /* 0x000000a5d800720c */ /* 0x080fe20003f46270 */
[----:B------:R-:W3:Y:S01]  /*8910*/  MUFU.TANH R44, R44 ;  /* 0x0000002c002c7308 */ /* 0x000ee20000002400 */
[----:B-1----:R-:W-:Y:S01]  /*8920*/  FFMA.FTZ R57, R108, UR4, R57 ;  /* 0x000000046c397c23 */ /* 0x002fe20008010039 */
[----:B------:R-:W-:Y:S02]  /*8930*/  ISETP.GE.AND P0, PT, R214, R165, PT ;  /* 0x000000a5d600720c */ /* 0x000fe40003f06270 */
[----:B------:R-:W-:Y:S02]  /*8940*/  FSEL R99, R52, -INF , !P4 ;  /* 0xff80000034637808 */ /* 0x000fe40006000000 */
[----:B------:R-:W-:-:S02]  /*8950*/  FSEL R107, R23, -INF , !P1 ;  /* 0xff800000176b7808 */ /* 0x000fc40004800000 */
[----:B------:R-:W-:Y:S01]  /*8960*/  I2F R125, R230 ;  /* 0x000000e6007d7306 */ /* 0x000fe20000201400 */
[----:B--2---:R-:W-:Y:S01]  /*8970*/  FFMA.FTZ R59, R108, UR4, R59 ;  /* 0x000000046c3b7c23 */ /* 0x004fe2000801003b */
[----:B------:R-:W-:Y:S02]  /*8980*/  FSEL R92, R92, -INF , !P3 ;  /* 0xff8000005c5c7808 */ /* 0x000fe40005800000 */
[----:B------:R-:W-:Y:S02]  /*8990*/  FSEL R100, R57, -INF , !P5 ;  /* 0xff80000039647808 */ /* 0x000fe40006800000 */
[----:B------:R-:W-:Y:S02]  /*89a0*/  FSEL R91, R59, -INF , !P2 ;  /* 0xff8000003b5b7808 */ /* 0x000fe40005000000 */
[----:B------:R-:W1:Y:S01]  /*89b0*/  MUFU.TANH R24, R37 ;  /* 0x0000002500187308 */ /* 0x000e620000002400 */
[----:B---3--:R-:W-:Y:S01]  /*89c0*/  FFMA.FTZ R44, R109, UR4, R44 ;  /* 0x000000046d2c7c23 */ /* 0x008fe2000801002c */
[----:B------:R-:W-:-:S02]  /*89d0*/  ISETP.GE.AND P4, PT, R230, R167, PT ;  /* 0x000000a7e600720c */ /* 0x000fc40003f86270 */
[----:B------:R-:W-:Y:S02]  /*89e0*/  PLOP3.LUT P1, PT, PT, PT, UP0, 0x80, 0x0 ;  /* 0x000000000000781c */ /* 0x000fe40003f2f008 */
[----:B------:R-:W-:Y:S02]  /*89f0*/  FSEL R90, R44, -INF , !P0 ;  /* 0xff8000002c5a7808 */ /* 0x000fe40004000000 */
[----:B------:R-:W2:Y:S01]  /*8a00*/  MUFU.TANH R48, R48 ;  /* 0x0000003000307308 */ /* 0x000ea20000002400 */
[----:B------:R-:W-:Y:S02]  /*8a10*/  ISETP.GE.AND P3, PT, R222, R165, PT ;  /* 0x000000a5de00720c */ /* 0x000fe40003f66270 */
[C---:B------:R-:W-:Y:S02]  /*8a20*/  ISETP.GE.AND P5, PT, R220.reuse, R167, PT ;  /* 0x000000a7dc00720c */ /* 0x040fe40003fa6270 */
[-C--:B------:R-:W-:Y:S02]  /*8a30*/  ISETP.GE.AND P2, PT, R220, R165.reuse, PT ;  /* 0x000000a5dc00720c */ /* 0x080fe40003f46270 */
[----:B------:R-:W-:Y:S01]  /*8a40*/  ISETP.GE.AND P0, PT, R230, R165, PT ;  /* 0x000000a5e600720c */ /* 0x000fe20003f06270 */
[----:B------:R-:W3:Y:S01]  /*8a50*/  MUFU.TANH R12, R12 ;  /* 0x0000000c000c7308 */ /* 0x000ee20000002400 */
[----:B-1----:R-:W-:Y:S01]  /*8a60*/  FFMA.FTZ R24, R125, UR4, R24 ;  /* 0x000000047d187c23 */ /* 0x002fe20008010018 */
[----:B------:R-:W-:-:S02]  /*8a70*/  FSEL R97, R45, -INF , !P5 ;  /* 0xff8000002d617808 */ /* 0x000fc40006800000 */
[----:B------:R-:W-:Y:S02]  /*8a80*/  FSEL R88, R88, -INF , !P2 ;  /* 0xff80000058587808 */ /* 0x000fe40005000000 */
[----:B------:R-:W-:Y:S02]  /*8a90*/  FSEL R96, R24, -INF , !P4 ;  /* 0xff80000018607808 */ /* 0x000fe40006000000 */
[----:B------:R-:W-:Y:S01]  /*8aa0*/  I2F R127, R234 ;  /* 0x000000ea007f7306 */ /* 0x000fe20000201400 */
[----:B--2---:R-:W-:Y:S01]  /*8ab0*/  FFMA.FTZ R48, R111, UR4, R48 ;  /* 0x000000046f307c23 */ /* 0x004fe20008010030 */
[-C--:B------:R-:W-:Y:S02]  /*8ac0*/  ISETP.GE.AND P4, PT, R234, R167.reuse, PT ;  /* 0x000000a7ea00720c */ /* 0x080fe40003f86270 */
[----:B------:R-:W-:Y:S02]  /*8ad0*/  ISETP.GE.AND P5, PT, R246, R167, PT ;  /* 0x000000a7f600720c */ /* 0x000fe40003fa6270 */
[----:B------:R-:W-:-:S02]  /*8ae0*/  FSEL R89, R48, -INF , !P3 ;  /* 0xff80000030597808 */ /* 0x000fc40005800000 */
[----:B------:R-:W1:Y:S01]  /*8af0*/  MUFU.TANH R8, R8 ;  /* 0x0000000800087308 */ /* 0x000e620000002400 */
[----:B---3--:R-:W-:Y:S01]  /*8b00*/  FFMA.FTZ R12, R125, UR4, R12 ;  /* 0x000000047d0c7c23 */ /* 0x008fe2000801000c */
[-C--:B------:R-:W-:Y:S02]  /*8b10*/  ISETP.GE.AND P3, PT, R228, R165.reuse, PT ;  /* 0x000000a5e400720c */ /* 0x080fe40003f66270 */
[-C--:B------:R-:W-:Y:S02]  /*8b20*/  ISETP.GE.AND P2, PT, R246, R165.reuse, PT ;  /* 0x000000a5f600720c */ /* 0x080fe40003f46270 */
[----:B------:R-:W-:Y:S02]  /*8b30*/  FSEL R87, R12, -INF , !P0 ;  /* 0xff8000000c577808 */ /* 0x000fe40004000000 */
[----:B------:R-:W-:Y:S01]  /*8b40*/  I2F R126, R246 ;  /* 0x000000f6007e7306 */ /* 0x000fe20000201400 */
[----:B------:R-:W-:Y:S02]  /*8b50*/  ISETP.GE.AND P0, PT, R234, R165, PT ;  /* 0x000000a5ea00720c */ /* 0x000fe40003f06270 */
[----:B------:R-:W-:-:S02]  /*8b60*/  FSEL R86, R86, -INF , !P3 ;  /* 0xff80000056567808 */ /* 0x000fc40005800000 */
[----:B------:R-:W-:Y:S02]  /*8b70*/  ISETP.GE.AND P3, PT, R248, R165, PT ;  /* 0x000000a5f800720c */ /* 0x000fe40003f66270 */
[----:B------:R-:W-:Y:S01]  /*8b80*/  IADD3 R230, R239, 0x4000, RZ ;  /* 0x00004000efe67810 */ /* 0x000fe20007ffe0ff */
[----:B------:R-:W2:Y:S01]  /*8b90*/  MUFU.TANH R9, R29 ;  /* 0x0000001d00097308 */ /* 0x000ea20000002400 */
[----:B-1----:R-:W-:Y:S01]  /*8ba0*/  FFMA.FTZ R8, R127, UR4, R8 ;  /* 0x000000047f087c23 */ /* 0x002fe20008010008 */
[C---:B------:R-:W-:Y:S02]  /*8bb0*/  IADD3 R228, R239.reuse, 0x5000, RZ ;  /* 0x00005000efe47810 */ /* 0x040fe40007ffe0ff */
[----:B------:R-:W-:Y:S02]  /*8bc0*/  IADD3 R224, R239, 0x7000, RZ ;  /* 0x00007000efe07810 */ /* 0x000fe40007ffe0ff */
[----:B------:R-:W-:Y:S02]  /*8bd0*/  FSEL R93, R8, -INF , !P4 ;  /* 0xff800000085d7808 */ /* 0x000fe40006000000 */
[----:B------:R-:W1:Y:S01]  /*8be0*/  MUFU.TANH R21, R21 ;  /* 0x0000001500157308 */ /* 0x000e620000002400 */
[----:B------:R-:W-:-:S02]  /*8bf0*/  ISETP.GE.AND P4, PT, R102, R167, PT ;  /* 0x000000a76600720c */ /* 0x000fc40003f86270 */
[----:B------:R-:W-:-:S05]  /*8c00*/  IADD3 R166, R239, 0x7800, RZ ;  /* 0x00007800efa67810 */ /* 0x000fca0007ffe0ff */
[----:B------:R-:W3:Y:S01]  /*8c10*/  MUFU.TANH R10, R10 ;  /* 0x0000000a000a7308 */ /* 0x000ee20000002400 */
[----:B--2---:R-:W-:-:S05]  /*8c20*/  FFMA.FTZ R9, R126, UR4, R9 ;  /* 0x000000047e097c23 */ /* 0x004fca0008010009 */
[----:B------:R-:W-:Y:S02]  /*8c30*/  FSEL R94, R9, -INF , !P5 ;  /* 0xff800000095e7808 */ /* 0x000fe40006800000 */
[----:B------:R-:W-:Y:S01]  /*8c40*/  I2F R105, R102 ;  /* 0x0000006600697306 */ /* 0x000fe20000201400 */
[----:B-1----:R-:W-:Y:S01]  /*8c50*/  FFMA.FTZ R21, R126, UR4, R21 ;  /* 0x000000047e157c23 */ /* 0x002fe20008010015 */
[----:B------:R-:W-:-:S04]  /*8c60*/  ISETP.GE.AND P5, PT, R114, R167, PT ;  /* 0x000000a77200720c */ /* 0x000fc80003fa6270 */
[----:B------:R-:W-:Y:S02]  /*8c70*/  FSEL R85, R21, -INF , !P2 ;  /* 0xff80000015557808 */ /* 0x000fe40005000000 */
[----:B------:R-:W1:Y:S01]  /*8c80*/  MUFU.TANH R0, R0 ;  /* 0x0000000000007308 */ /* 0x000e620000002400 */
[----:B---3--:R-:W-:Y:S01]  /*8c90*/  FFMA.FTZ R10, R127, UR4, R10 ;  /* 0x000000047f0a7c23 */ /* 0x008fe2000801000a */
[----:B------:R-:W-:-:S04]  /*8ca0*/  ISETP.GE.AND P2, PT, R114, R165, PT ;  /* 0x000000a57200720c */ /* 0x000fc80003f46270 */
[----:B------:R-:W-:Y:S02]  /*8cb0*/  FSEL R84, R10, -INF , !P0 ;  /* 0xff8000000a547808 */ /* 0x000fe40004000000 */
[----:B------:R-:W-:Y:S01]  /*8cc0*/  I2F R104, R114 ;  /* 0x0000007200687306 */ /* 0x000fe20000201400 */
[----:B------:R-:W-:Y:S01]  /*8cd0*/  BAR.SYNC.DEFER_BLOCKING 0x0 ;  /* 0x0000000000007b1d */ /* 0x000fe20000010000 */
[----:B------:R-:W-:-:S06]  /*8ce0*/  ISETP.GE.AND P0, PT, R102, R165, PT ;  /* 0x000000a56600720c */ /* 0x000fcc0003f06270 */
[----:B------:R-:W2:Y:S01]  /*8cf0*/  MUFU.TANH R25, R25 ;  /* 0x0000001900197308 */ /* 0x000ea20000002400 */
[----:B-1----:R-:W-:-:S07]  /*8d00*/  FFMA.FTZ R0, R105, UR4, R0 ;  /* 0x0000000469007c23 */ /* 0x002fce0008010000 */
[----:B------:R-:W1:Y:S08]  /*8d10*/  MUFU.TANH R13, R16 ;  /* 0x00000010000d7308 */ /* 0x000e700000002400 */
[----:B------:R-:W3:Y:S01]  /*8d20*/  MUFU.TANH R11, R11 ;  /* 0x0000000b000b7308 */ /* 0x000ee20000002400 */
[----:B--2---:R-:W-:-:S07]  /*8d30*/  FFMA.FTZ R25, R116, UR4, R25 ;  /* 0x0000000474197c23 */ /* 0x004fce0008010019 */
[----:B------:R-:W2:Y:S01]  /*8d40*/  MUFU.TANH R2, R2 ;  /* 0x0000000200027308 */ /* 0x000ea20000002400 */
[----:B-1----:R-:W-:-:S05]  /*8d50*/  FFMA.FTZ R13, R104, UR4, R13 ;  /* 0x00000004680d7c23 */ /* 0x002fca000801000d */
[----:B------:R-:W-:Y:S01]  /*8d60*/  FSEL R106, R13, -INF , !P5 ;  /* 0xff8000000d6a7808 */ /* 0x000fe20006800000 */
[----:B---3--:R-:W-:Y:S01]  /*8d70*/  FFMA.FTZ R11, R104, UR4, R11 ;  /* 0x00000004680b7c23 */ /* 0x008fe2000801000b */
[----:B------:R-:W-:-:S04]  /*8d80*/  FSEL R104, R25, -INF , !P3 ;  /* 0xff80000019687808 */ /* 0x000fc80005800000 */
[----:B------:R-:W-:Y:S01]  /*8d90*/  FSEL R103, R11, -INF , !P2 ;  /* 0xff8000000b677808 */ /* 0x000fe20005000000 */
[----:B--2---:R-:W-:Y:S01]  /*8da0*/  FFMA.FTZ R2, R105, UR4, R2 ;  /* 0x0000000469027c23 */ /* 0x004fe20008010002 */
        /* <DEDUP_REMOVED lines=76> */
.L_x_3696:
[----:B------:R-:W-:-:S04]  /*9270*/  ULEA UR6, -UR10, URZ, 0x8 ;  /* 0x0000003f0a067291 */ /* 0x000fc8000f8e413f */
[----:B------:R-:W-:Y:S02]  /*9280*/  USHF.R.S32.HI UR7, URZ, 0x1f, UR6 ;  /* 0x0000001f3f077899 */ /* 0x000fe40008011406 */
[----:B------:R-:W-:-:S04]  /*9290*/  MOV R16, UR6 ;  /* 0x0000000600107c02 */ /* 0x000fc80008000f00 */
[----:B------:R-:W-:Y:S02]  /*92a0*/  MOV R17, UR7 ;  /* 0x0000000700117c02 */ /* 0x000fe40008000f00 */
.L_x_3697:
        /* <DEDUP_REMOVED lines=204> */
.L_x_3699:
[----:B------:R-:W-:Y:S05]  /*9f70*/  BSYNC B0 ;  /* 0x0000000000007941 */ /* 0x000fea0003800000 */
.L_x_3698:
[----:B------:R-:W0:Y:S01]  /*9f80*/  LDGDEPBAR ;  /* 0x00000000000079af */ /* 0x000e220000000000 */
[----:B------:R-:W-:-:S04]  /*9f90*/  IADD3 R62, P0, R16, R62, RZ ;  /* 0x0000003e103e7210 */ /* 0x000fc80007f1e0ff */
[----:B------:R-:W-:Y:S02]  /*9fa0*/  IADD3.X R63, R17, R63, RZ, P0, !PT ;  /* 0x0000003f113f7210 */ /* 0x000fe400007fe4ff */
.L_x_3695:
[----:B-1----:R-:W2:Y:S04]  /*9fb0*/  LDL.LU R15, [R1+0xc] ;  /* 0x00000c00010f7983 */ /* 0x002ea80000300800 */
[----:B------:R-:W3:Y:S04]  /*9fc0*/  LDL.LU R14, [R1+0x8] ;  /* 0x00000800010e7983 */ /* 0x000ee80000300800 */
[----:B------:R-:W4:Y:S04]  /*9fd0*/  LDL.LU R13, [R1+0x4] ;  /* 0x00000400010d7983 */ /* 0x000f280000300800 */
[----:B------:R-:W5:Y:S01]  /*9fe0*/  LDL.LU R16, [R1] ;  /* 0x0000000001107983 */ /* 0x000f620000300800 */
[----:B------:R-:W-:-:S04]  /*9ff0*/  FMNMX.FTZ R2, R0, R237, !PT ;  /* 0x000000ed00027209 */ /* 0x000fc80007810000 */
[----:B--2---:R-:W-:-:S04]  /*a000*/  FMNMX.FTZ R2, R15, R2, !PT ;  /* 0x000000020f027209 */ /* 0x004fc80007810000 */
[----:B---3--:R-:W-:-:S04]  /*a010*/  FMNMX.FTZ R2, R14, R2, !PT ;  /* 0x000000020e027209 */ /* 0x008fc80007810000 */
[----:B------:R-:W-:Y:S02]  /*a020*/  FMNMX.FTZ R2, R251, R2, !PT ;  /* 0x00000002fb027209 */ /* 0x000fe40007810000 */
[----:B----4-:R-:W-:Y:S02]  /*a030*/  FMNMX.FTZ R8, R115, R13, !PT ;  /* 0x0000000d73087209 */ /* 0x010fe40007810000 */
[----:B------:R-:W-:Y:S02]  /*a040*/  FMNMX.FTZ R2, R249, R2, !PT ;  /* 0x00000002f9027209 */ /* 0x000fe40007810000 */
[----:B------:R-:W-:Y:S02]  /*a050*/  FMNMX.FTZ R8, R233, R8, !PT ;  /* 0x00000008e9087209 */ /* 0x000fe40007810000 */
[----:B------:R-:W-:Y:S02]  /*a060*/  FMNMX.FTZ R2, R247, R2, !PT ;  /* 0x00000002f7027209 */ /* 0x000fe40007810000 */
[----:B-----5:R-:W-:-:S02]  /*a070*/  FMNMX.FTZ R8, R16, R8, !PT ;  /* 0x0000000810087209 */ /* 0x020fc40007810000 */
        /* <DEDUP_REMOVED lines=136> */
[----:B------:R-:W-:Y:S01]  /*a900*/  MUFU.EX2 R113, R113 ;  /* 0x0000007100717308 */ /* 0x000fe20000000800 */
[----:B------:R-:W-:Y:S01]  /*a910*/  LDSM.16.MT88.4 R20, [R237+0xa800] ;  /* 0x00a80000ed14783b */ /* 0x000fe20000004200 */
[--C-:B------:R-:W-:Y:S01]  /*a920*/  FFMA.FTZ R125, R119, c[0x0][0x23c], -R112.reuse ;  /* 0x00008f00777d7a23 */ /* 0x100fe20000010870 */
[----:B------:R-:W-:Y:S01]  /*a930*/  FSEL R109, R109, RZ, P0 ;  /* 0x000000ff6d6d7208 */ /* 0x000fe20000000000 */
[--C-:B------:R-:W-:Y:S01]  /*a940*/  FFMA.FTZ R128, R251, c[0x0][0x23c], -R112.reuse ;  /* 0x00008f00fb807a23 */ /* 0x100fe20000010870 */
[----:B------:R-:W-:Y:S01]  /*a950*/  LDSM.16.MT88.4 R40, [R234+0xa000] ;  /* 0x00a00000ea28783b */ /* 0x000fe20000004200 */
[--C-:B------:R-:W-:Y:S01]  /*a960*/  FFMA.FTZ R127, R249, c[0x0][0x23c], -R112.reuse ;  /* 0x00008f00f97f7a23 */ /* 0x100fe20000010870 */
[----:B------:R-:W-:Y:S01]  /*a970*/  LEA R248, P0, R62, c[0x0][0x168], 0x1 ;  /* 0x00005a003ef87a11 */ /* 0x000fe200078008ff */
[--C-:B------:R-:W-:Y:S01]  /*a980*/  FFMA.FTZ R116, R115, c[0x0][0x23c], -R109.reuse ;  /* 0x00008f0073747a23 */ /* 0x100fe2000001086d */
[----:B------:R-:W1:Y:S01]  /*a990*/  MUFU.EX2 R110, R110 ;  /* 0x0000006e006e7308 */ /* 0x000e620000000800 */
[--C-:B------:R-:W-:Y:S01]  /*a9a0*/  FFMA.FTZ R115, R13, c[0x0][0x23c], -R109.reuse ;  /* 0x00008f000d737a23 */ /* 0x100fe2000001086d */
[----:B------:R-:W-:Y:S01]  /*a9b0*/  LDSM.16.MT88.4 R56, [R234+0xa800] ;  /* 0x00a80000ea38783b */ /* 0x000fe20000004200 */
[--C-:B------:R-:W-:Y:S01]  /*a9c0*/  FFMA.FTZ R114, R233, c[0x0][0x23c], -R109.reuse ;  /* 0x00008f00e9727a23 */ /* 0x100fe2000001086d */
[----:B------:R-:W-:Y:S01]  /*a9d0*/  LEA R233, R4, R237, 0x1 ;  /* 0x000000ed04e97211 */ /* 0x000fe200078e08ff */
[--C-:B------:R-:W-:Y:S01]  /*a9e0*/  FFMA.FTZ R3, R16, c[0x0][0x23c], -R109.reuse ;  /* 0x00008f0010037a23 */ /* 0x100fe2000001086d */
[----:B------:R-:W2:Y:S01]  /*a9f0*/  LDSM.16.MT88.4 R12, [R237+0xa000] ;  /* 0x00a00000ed0c783b */ /* 0x000ea20000004200 */
[----:B------:R-:W-:Y:S01]  /*aa00*/  FFMA.FTZ R119, R117, c[0x0][0x23c], -R109 ;  /* 0x00008f0075777a23 */ /* 0x000fe2000001086d */
[----:B------:R-:W-:Y:S01]  /*aa10*/  LEA R232, R236, R233, 0x1 ;  /* 0x000000e9ece87211 */ /* 0x000fe200078e08ff */
[----:B------:R-:W-:Y:S01]  /*aa20*/  MUFU.EX2 R111, R111 ;  /* 0x0000006f006f7308 */ /* 0x000fe20000000800 */
[----:B------:R-:W3:Y:S01]  /*aa30*/  LDSM.16.MT88.4 R32, [R233+0xa000] ;  /* 0x00a00000e920783b */ /* 0x000ee20000004200 */
[--C-:B------:R-:W-:Y:S01]  /*aa40*/  FFMA.FTZ R126, R247, c[0x0][0x23c], -R112.reuse ;  /* 0x00008f00f77e7a23 */ /* 0x100fe20000010870 */
[----:B------:R-:W-:Y:S01]  /*aa50*/  LEA.HI.X R249, R62, c[0x0][0x16c], R63, 0x1, P0 ;  /* 0x00005b003ef97a11 */ /* 0x000fe200000f0c3f */
[--C-:B------:R-:W-:Y:S01]  /*aa60*/  FFMA.FTZ R118, R118, c[0x0][0x23c], -R109.reuse ;  /* 0x00008f0076767a23 */ /* 0x100fe2000001086d */
[----:B------:R-:W4:Y:S01]  /*aa70*/  LDSM.16.MT88.4 R44, [R232+0xa000] ;  /* 0x00a00000e82c783b */ /* 0x000f220000004200 */
[--C-:B------:R-:W-:Y:S01]  /*aa80*/  FFMA.FTZ R117, R206, c[0x0][0x23c], -R109.reuse ;  /* 0x00008f00ce757a23 */ /* 0x100fe2000001086d */
[----:B-1----:R-:W-:Y:S01]  /*aa90*/  F2FP.BF16.PACK_AB R24, R110, R113 ;  /* 0x000000716e18723e */ /* 0x002fe200000010ff */
[----:B------:R-:W1:Y:S01]  /*aaa0*/  MUFU.EX2 R108, R108 ;  /* 0x0000006c006c7308 */ /* 0x000e620000000800 */
[----:B------:R-:W-:Y:S01]  /*aab0*/  FFMA.FTZ R4, R204, c[0x0][0x23c], -R109 ;  /* 0x00008f00cc047a23 */ /* 0x000fe2000001086d */
[----:B------:R-:W5:Y:S01]  /*aac0*/  LDSM.16.MT88.4 R52, [R233+0xa800] ;  /* 0x00a80000e934783b */ /* 0x000f620000004200 */
[----:B------:R-:W-:-:S02]  /*aad0*/  FFMA.FTZ R129, R133, c[0x0][0x23c], -R112 ;  /* 0x00008f0085817a23 */ /* 0x000fc40000010870 */
[--C-:B------:R-:W-:Y:S01]  /*aae0*/  FFMA.FTZ R130, R131, c[0x0][0x23c], -R112.reuse ;  /* 0x00008f0083827a23 */ /* 0x100fe20000010870 */
[----:B------:R-:W2:Y:S01]  /*aaf0*/  LDSM.16.MT88.4 R48, [R232+0xa800] ;  /* 0x00a80000e830783b */ /* 0x000ea20000004200 */
[--C-:B------:R-:W-:Y:S01]  /*ab00*/  FFMA.FTZ R124, R221, c[0x0][0x23c], -R112.reuse ;  /* 0x00008f00dd7c7a23 */ /* 0x100fe20000010870 */
[----:B------:R-:W-:Y:S01]  /*ab10*/  MUFU.EX2 R116, R116 ;  /* 0x0000007400747308 */ /* 0x000fe20000000800 */
[----:B------:R-:W-:Y:S02]  /*ab20*/  FFMA.FTZ R121, R217, c[0x0][0x23c], -R112 ;  /* 0x00008f00d9797a23 */ /* 0x000fe40000010870 */
[--C-:B------:R-:W-:Y:S02]  /*ab30*/  FFMA.FTZ R131, R138, c[0x0][0x23c], -R109.reuse ;  /* 0x00008f008a837a23 */ /* 0x100fe4000001086d */
[--C-:B------:R-:W-:Y:S02]  /*ab40*/  FFMA.FTZ R132, R132, c[0x0][0x23c], -R109.reuse ;  /* 0x00008f0084847a23 */ /* 0x100fe4000001086d */
[--C-:B------:R-:W-:Y:S01]  /*ab50*/  FFMA.FTZ R133, R136, c[0x0][0x23c], -R109.reuse ;  /* 0x00008f0088857a23 */ /* 0x100fe2000001086d */
[----:B------:R-:W3:Y:S01]  /*ab60*/  MUFU.EX2 R115, R115 ;  /* 0x0000007300737308 */ /* 0x000ee20000000800 */
[----:B-1----:R-:W-:Y:S01]  /*ab70*/  F2FP.BF16.PACK_AB R26, R108, R111 ;  /* 0x0000006f6c1a723e */ /* 0x002fe200000010ff */
        /* <DEDUP_REMOVED lines=8> */
[----:B------:R-:W1:Y:S01]  /*ac00*/  MUFU.EX2 R3, R3 ;  /* 0x0000000300037308 */ /* 0x000e620000000800 */
[----:B---3--:R-:W-:Y:S01]  /*ac10*/  F2FP.BF16.PACK_AB R25, R115, R116 ;  /* 0x000000747319723e */ /* 0x008fe200000010ff */
        /* <DEDUP_REMOVED lines=8> */
[----:B-1----:R-:W-:Y:S01]  /*aca0*/  F2FP.BF16.PACK_AB R27, R3, R114 ;  /* 0x00000072031b723e */ /* 0x002fe200000010ff */
        /* <DEDUP_REMOVED lines=36> */
[----:B------:R-:W3:Y:S01]  /*aef0*/  MUFU.EX2 R4, R4 ;  /* 0x0000000400047308 */ /* 0x000ee20000000800 */
[----:B------:R-:W-:-:S02]  /*af00*/  FFMA.FTZ R196, R196, c[0x0][0x23c], -R109 ;  /* 0x00008f00c4c47a23 */ /* 0x000fc4000001086d */
[--C-:B------:R-:W-:Y:S02]  /*af10*/  FFMA.FTZ R194, R198, c[0x0][0x23c], -R109.reuse ;  /* 0x00008f00c6c27a23 */ /* 0x100fe4000001086d */
[----:B------:R-:W-:Y:S01]  /*af20*/  FFMA.FTZ R199, R192, c[0x0][0x23c], -R109 ;  /* 0x00008f00c0c77a23 */ /* 0x000fe2000001086d */
[C---:B----4-:R-:W-:Y:S01]  /*af30*/  HMMA.16816.F32.BF16 R28, R24.reuse, R44, RZ ;  /* 0x0000002c181c723c */ /* 0x050fe200000418ff */
[--C-:B------:R-:W-:Y:S01]  /*af40*/  FFMA.FTZ R192, R189, c[0x0][0x23c], -R112.reuse ;  /* 0x00008f00bdc07a23 */ /* 0x100fe20000010870 */
[----:B------:R-:W-:Y:S01]  /*af50*/  MUFU.EX2 R124, R124 ;  /* 0x0000007c007c7308 */ /* 0x000fe20000000800 */
[--C-:B------:R-:W-:Y:S02]  /*af60*/  FFMA.FTZ R198, R185, c[0x0][0x23c], -R112.reuse ;  /* 0x00008f00b9c67a23 */ /* 0x100fe40000010870 */
        /* <DEDUP_REMOVED lines=12> */
[----:B------:R-:W-:Y:S02]  /*b030*/  FFMA.FTZ R189, R176, c[0x0][0x23c], -R109 ;  /* 0x00008f00b0bd7a23 */ /* 0x000fe4000001086d */
        /* <DEDUP_REMOVED lines=25> */
[----:B-----5:R-:W-:Y:S01]  /*b1d0*/  HMMA.16816.F32.BF16 R36, R44, R52, R36 ;  /* 0x000000342c24723c */ /* 0x020fe20000041824 */
        /* <DEDUP_REMOVED lines=30> */
[----:B------:R-:W-:Y:S02]  /*b3c0*/  FFMA.FTZ R78, R78, c[0x0][0x23c], -R109 ;  /* 0x00008f004e4e7a23 */ /* 0x000fe4000001086d */
        /* <DEDUP_REMOVED lines=19> */
[----:B------:R-:W-:Y:S01]  /*b500*/  FADD.FTZ R117, R117, R118 ;  /* 0x0000007675757221 */ /* 0x000fe20000010000 */
[----:B------:R-:W-:Y:S01]  /*b510*/  HMMA.16816.F32.BF16 R40, R44, R58, R40 ;  /* 0x0000003a2c28723c */ /* 0x000fe20000041828 */
[----:B------:R-:W4:Y:S01]  /*b520*/  LDSM.16.MT88.4 R56, [R234+0xb800] ;  /* 0x00b80000ea38783b */ /* 0x000f220000004200 */
[----:B------:R-:W-:-:S02]  /*b530*/  FFMA.FTZ R83, R101, c[0x0][0x23c], -R112 ;  /* 0x00008f0065537a23 */ /* 0x000fc40000010870 */
[--C-:B------:R-:W-:Y:S02]  /*b540*/  FFMA.FTZ R100, R100, c[0x0][0x23c], -R112.reuse ;  /* 0x00008f0064647a23 */ /* 0x100fe40000010870 */
[----:B------:R-:W-:Y:S01]  /*b550*/  MUFU.EX2 R147, R147 ;  /* 0x0000009300937308 */ /* 0x000fe20000000800 */
[--C-:B------:R-:W-:Y:S01]  /*b560*/  FFMA.FTZ R99, R99, c[0x0][0x23c], -R112.reuse ;  /* 0x00008f0063637a23 */ /* 0x100fe20000010870 */
[C---:B------:R-:W-:Y:S01]  /*b570*/  HMMA.16816.F32.BF16 R36, R44.reuse, R52, R36 ;  /* 0x000000342c24723c */ /* 0x040fe20000041824 */
[----:B------:R-:W-:Y:S02]  /*b580*/  FFMA.FTZ R98, R98, c[0x0][0x23c], -R112 ;  /* 0x00008f0062627a23 */ /* 0x000fe40000010870 */
[----:B------:R-:W-:Y:S02]  /*b590*/  FADD.FTZ R125, R125, R126 ;  /* 0x0000007e7d7d7221 */ /* 0x000fe40000010000 */
[--C-:B------:R-:W-:Y:S01]  /*b5a0*/  FFMA.FTZ R91, R91, c[0x0][0x23c], -R109.reuse ;  /* 0x00008f005b5b7a23 */ /* 0x100fe2000001086d */
[----:B------:R-:W5:Y:S01]  /*b5b0*/  MUFU.EX2 R144, R144 ;  /* 0x0000009000907308 */ /* 0x000f620000000800 */
[----:B------:R-:W-:Y:S01]  /*b5c0*/  FFMA.FTZ R89, R89, c[0x0][0x23c], -R109 ;  /* 0x00008f0059597a23 */ /* 0x000fe2000001086d */
[----:B------:R-:W-:Y:S01]  /*b5d0*/  HMMA.16816.F32.BF16 R32, R44, R54, R32 ;  /* 0x000000362c20723c */ /* 0x000fe20000041820 */
[----:B------:R-:W4:Y:S01]  /*b5e0*/  LDSM.16.MT88.4 R52, [R233+0xb800] ;  /* 0x00b80000e934783b */ /* 0x000f220000004200 */
[----:B------:R-:W-:-:S02]  /*b5f0*/  FADD.FTZ R124, R124, R125 ;  /* 0x0000007d7c7c7221 */ /* 0x000fc40000010000 */
[--C-:B------:R-:W-:Y:S02]  /*b600*/  FFMA.FTZ R88, R88, c[0x0][0x23c], -R109.reuse ;  /* 0x00008f0058587a23 */ /* 0x100fe4000001086d */
[----:B------:R-:W-:Y:S01]  /*b610*/  MUFU.EX2 R146, R146 ;  /* 0x0000009200927308 */ /* 0x000fe20000000800 */
[----:B------:R-:W-:Y:S01]  /*b620*/  FADD.FTZ R124, R121, R124 ;  /* 0x0000007c797c7221 */ /* 0x000fe20000010000 */
[C---:B------:R-:W-:Y:S01]  /*b630*/  HMMA.16816.F32.BF16 R28, R44.reuse, R48, R28 ;  /* 0x000000302c1c723c */ /* 0x040fe2000004181c */
[--C-:B------:R-:W-:Y:S02]  /*b640*/  FFMA.FTZ R87, R87, c[0x0][0x23c], -R109.reuse ;  /* 0x00008f0057577a23 */ /* 0x100fe4000001086d */
[----:B------:R-:W-:Y:S02]  /*b650*/  FADD.FTZ R129, R129, R124 ;  /* 0x0000007c81817221 */ /* 0x000fe40000010000 */
[----:B------:R-:W-:Y:S01]  /*b660*/  FFMA.FTZ R86, R86, c[0x0][0x23c], -R109 ;  /* 0x00008f0056567a23 */ /* 0x000fe2000001086d */
[----:B------:R-:W-:Y:S01]  /*b670*/  MUFU.EX2 R149, R149 ;  /* 0x0000009500957308 */ /* 0x000fe20000000800 */
[----:B------:R-:W-:Y:S01]  /*b680*/  FADD.FTZ R129, R130, R129 ;  /* 0x0000008182817221 */ /* 0x000fe20000010000 */
[----:B------:R-:W-:Y:S01]  /*b690*/  HMMA.16816.F32.BF16 R24, R44, R50, R24 ;  /* 0x000000322c18723c */ /* 0x000fe20000041818 */
[----:B------:R-:W5:Y:S01]  /*b6a0*/  LDSM.16.MT88.4 R48, [R232+0xb800] ;  /* 0x00b80000e830783b */ /* 0x000f620000004200 */
[----:B------:R-:W-:-:S02]  /*b6b0*/  FFMA.FTZ R85, R85, c[0x0][0x23c], -R109 ;  /* 0x00008f0055557a23 */ /* 0x000fc4000001086d */
[----:B------:R-:W-:Y:S02]  /*b6c0*/  FFMA.FTZ R84, R84, c[0x0][0x23c], -R109 ;  /* 0x00008f0054547a23 */ /* 0x000fe4000001086d */
[----:B------:R-:W-:Y:S01]  /*b6d0*/  MUFU.EX2 R148, R148 ;  /* 0x0000009400947308 */ /* 0x000fe20000000800 */
[----:B------:R-:W-:Y:S01]  /*b6e0*/  F2FP.BF16.PACK_AB R44, R135, R136 ;  /* 0x00000088872c723e */ /* 0x000fe200000010ff */
[----:B------:R-:W-:Y:S01]  /*b6f0*/  FADD.FTZ R136, R136, R129 ;  /* 0x0000008188887221 */ /* 0x000fe20000010000 */
[----:B-1----:R-:W-:Y:S02]  /*b700*/  F2FP.BF16.PACK_AB R45, R143, R140 ;  /* 0x0000008c8f2d723e */ /* 0x002fe400000010ff */
[----:B------:R-:W-:Y:S01]  /*b710*/  F2FP.BF16.PACK_AB R46, R138, R137 ;  /* 0x000000898a2e723e */ /* 0x000fe200000010ff */
[----:B------:R-:W-:Y:S01]  /*b720*/  FADD.FTZ R136, R135, R136 ;  /* 0x0000008887887221 */ /* 0x000fe20000010000 */
[----:B---3--:R-:W-:Y:S01]  /*b730*/  F2FP.BF16.PACK_AB R47, R145, R142 ;  /* 0x0000008e912f723e */ /* 0x008fe200000010ff */
[----:B------:R-:W1:Y:S02]  /*b740*/  MUFU.EX2 R151, R151 ;  /* 0x0000009700977308 */ /* 0x000e640000000800 */
[----:B------:R-:W-:-:S04]  /*b750*/  FADD.FTZ R137, R137, R136 ;  /* 0x0000008889897221 */ /* 0x000fc80000010000 */
[C---:B--2---:R-:W-:Y:S01]  /*b760*/  HMMA.16816.F32.BF16 R16, R44.reuse, R20, R16 ;  /* 0x000000142c10723c */ /* 0x044fe20000041810 */
[----:B------:R-:W-:Y:S01]  /*b770*/  FADD.FTZ R138, R138, R137 ;  /* 0x000000898a8a7221 */ /* 0x000fe20000010000 */
[----:B------:R-:W-:Y:S06]  /*b780*/  MUFU.EX2 R150, R150 ;  /* 0x0000009600967308 */ /* 0x000fec0000000800 */
        /* <DEDUP_REMOVED lines=21> */
[----:B------:R-:W-:Y:S02]  /*b8e0*/  F2FP.BF16.PACK_AB R46, R149, R146 ;  /* 0x00000092952e723e */ /* 0x000fe400000010ff */
[----:B---3--:R-:W-:-:S05]  /*b8f0*/  F2FP.BF16.PACK_AB R47, R153, R150 ;  /* 0x00000096992f723e */ /* 0x008fca00000010ff */
[----:B------:R-:W1:Y:S02]  /*b900*/  MUFU.EX2 R170, R170 ;  /* 0x000000aa00aa7308 */ /* 0x000e640000000800 */
[C---:B--2---:R-:W-:Y:S06]  /*b910*/  HMMA.16816.F32.BF16 R16, R44.reuse, R20, R16 ;  /* 0x000000142c10723c */ /* 0x044fec0000041810 */
        /* <DEDUP_REMOVED lines=21> */
[----:B------:R-:W-:Y:S02]  /*ba70*/  F2FP.BF16.PACK_AB R46, R159, R154 ;  /* 0x0000009a9f2e723e */ /* 0x000fe400000010ff */
[----:B-1----:R-:W-:Y:S01]  /*ba80*/  F2FP.BF16.PACK_AB R47, R170, R169 ;  /* 0x000000a9aa2f723e */ /* 0x002fe200000010ff */
[----:B------:R-:W-:Y:S06]  /*ba90*/  MUFU.EX2 R193, R193 ;  /* 0x000000c100c17308 */ /* 0x000fec0000000800 */
[C---:B--2---:R-:W-:Y:S02]  /*baa0*/  HMMA.16816.F32.BF16 R16, R44.reuse, R20, R16 ;  /* 0x000000142c10723c */ /* 0x044fe40000041810 */
[----:B------:R-:W1:Y:S06]  /*bab0*/  MUFU.EX2 R188, R188 ;  /* 0x000000bc00bc7308 */ /* 0x000e6c0000000800 */
        /* <DEDUP_REMOVED lines=21> */
[----:B------:R-:W-:Y:S02]  /*bc10*/  F2FP.BF16.PACK_AB R46, R179, R174 ;  /* 0x000000aeb32e723e */ /* 0x000fe400000010ff */
[----:B------:R-:W-:-:S05]  /*bc20*/  F2FP.BF16.PACK_AB R47, R186, R183 ;  /* 0x000000b7ba2f723e */ /* 0x000fca00000010ff */
[----:B------:R-:W-:Y:S02]  /*bc30*/  MUFU.EX2 R187, R187 ;  /* 0x000000bb00bb7308 */ /* 0x000fe40000000800 */
[C---:B--2---:R-:W-:Y:S06]  /*bc40*/  HMMA.16816.F32.BF16 R16, R44.reuse, R20, R16 ;  /* 0x000000142c10723c */ /* 0x044fec0000041810 */
        /* <DEDUP_REMOVED lines=20> */
[----:B---3--:R-:W-:Y:S02]  /*bd90*/  F2FP.BF16.PACK_AB R45, R197, R196 ;  /* 0x000000c4c52d723e */ /* 0x008fe400000010ff */
[----:B------:R-:W-:Y:S02]  /*bda0*/  F2FP.BF16.PACK_AB R46, R195, R190 ;  /* 0x000000bec32e723e */ /* 0x000fe400000010ff */
[----:B-----5:R-:W-:Y:S01]  /*bdb0*/  F2FP.BF16.PACK_AB R47, R199, R194 ;  /* 0x000000c2c72f723e */ /* 0x020fe200000010ff */
[----:B------:R-:W-:Y:S06]  /*bdc0*/  MUFU.EX2 R182, R182 ;  /* 0x000000b600b67308 */ /* 0x000fec0000000800 */
[C---:B--2---:R-:W-:Y:S02]  /*bdd0*/  HMMA.16816.F32.BF16 R16, R44.reuse, R20, R16 ;  /* 0x000000142c10723c */ /* 0x044fe40000041810 */
[----:B------:R-:W-:Y:S06]  /*bde0*/  MUFU.EX2 R162, R162 ;  /* 0x000000a200a27308 */ /* 0x000fec0000000800 */
        /* <DEDUP_REMOVED lines=103> */
[C---:B-1----:R-:W-:Y:S08]  /*c460*/  HMMA.16816.F32.BF16 R36, R48.reuse, R44, R36 ;  /* 0x0000002c3024723c */ /* 0x042ff00000041824 */
[C---:B------:R-:W-:Y:S01]  /*c470*/  HMMA.16816.F32.BF16 R32, R48.reuse, R46, R32 ;  /* 0x0000002e3020723c */ /* 0x040fe20000041820 */
[----:B------:R-:W1:Y:S07]  /*c480*/  LDSM.16.MT88.4 R44, [R233+0x10000] ;  /* 0x01000000e92c783b */ /* 0x000e6e0000004200 */
[C---:B------:R-:W-:Y:S08]  /*c490*/  HMMA.16816.F32.BF16 R8, R48.reuse, R56, R8 ;  /* 0x000000383008723c */ /* 0x040ff00000041808 */
[C---:B------:R-:W-:Y:S01]  /*c4a0*/  HMMA.16816.F32.BF16 R40, R48.reuse, R58, R40 ;  /* 0x0000003a3028723c */ /* 0x040fe20000041828 */
[----:B------:R-:W1:Y:S07]  /*c4b0*/  LDSM.16.MT88.4 R56, [R234+0x10000] ;  /* 0x01000000ea38783b */ /* 0x000e6e0000004200 */
[C---:B---3--:R-:W-:Y:S08]  /*c4c0*/  HMMA.16816.F32.BF16 R28, R48.reuse, R52, R28 ;  /* 0x00000034301c723c */ /* 0x048ff0000004181c */
[----:B------:R-:W-:Y:S01]  /*c4d0*/  HMMA.16816.F32.BF16 R24, R48, R54, R24 ;  /* 0x000000363018723c */ /* 0x000fe20000041818 */
[----:B------:R-:W-:Y:S06]  /*c4e0*/  LDSM.16.MT88.4 R52, [R237+0x10800] ;  /* 0x01080000ed34783b */ /* 0x000fec0000004200 */
[----:B-----5:R-:W-:-:S02]  /*c4f0*/  F2FP.BF16.PACK_AB R48, R77, R74 ;  /* 0x0000004a4d30723e */ /* 0x020fc400000010ff */
[----:B----4-:R-:W-:Y:S02]  /*c500*/  F2FP.BF16.PACK_AB R49, R80, R71 ;  /* 0x000000475031723e */ /* 0x010fe400000010ff */
        /* <DEDUP_REMOVED lines=8> */
[C---:B------:R-:W-:Y:S07]  /*c590*/  HMMA.16816.F32.BF16 R8, R48.reuse, R56, R8 ;  /* 0x000000383008723c */ /* 0x040fee0000041808 */
[--C-:B------:R-:W-:Y:S01]  /*c5a0*/  FFMA.FTZ R56, R92, c[0x0][0x23c], -R109.reuse ;  /* 0x00008f005c387a23 */ /* 0x100fe2000001086d */
[----:B------:R-:W-:Y:S01]  /*c5b0*/  HMMA.16816.F32.BF16 R40, R48, R58, R40 ;  /* 0x0000003a3028723c */ /* 0x000fe20000041828 */
[----:B------:R-:W-:-:S02]  /*c5c0*/  FFMA.FTZ R57, R90, c[0x0][0x23c], -R109 ;  /* 0x00008f005a397a23 */ /* 0x000fc4000001086d */
[--C-:B------:R-:W-:Y:S02]  /*c5d0*/  FFMA.FTZ R90, R94, c[0x0][0x23c], -R112.reuse ;  /* 0x00008f005e5a7a23 */ /* 0x100fe40000010870 */
[----:B------:R-:W3:Y:S02]  /*c5e0*/  MUFU.EX2 R56, R56 ;  /* 0x0000003800387308 */ /* 0x000ee40000000800 */
[----:B------:R-:W-:Y:S01]  /*c5f0*/  FADD.FTZ R58, R4, R117 ;  /* 0x00000075043a7221 */ /* 0x000fe20000010000 */
[----:B--2---:R-:W-:Y:S01]  /*c600*/  HMMA.16816.F32.BF16 R28, R48, R20, R28 ;  /* 0x00000014301c723c */ /* 0x004fe2000004181c */
[----:B------:R-:W-:Y:S02]  /*c610*/  FFMA.FTZ R59, R96, c[0x0][0x23c], -R112 ;  /* 0x00008f00603b7a23 */ /* 0x000fe40000010870 */
[----:B------:R-:W-:Y:S02]  /*c620*/  FADD.FTZ R131, R131, R58 ;  /* 0x0000003a83837221 */ /* 0x000fe40000010000 */
[----:B------:R-:W-:Y:S01]  /*c630*/  MUFU.EX2 R57, R57 ;  /* 0x0000003900397308 */ /* 0x000fe20000000800 */
[----:B------:R-:W-:-:S02]  /*c640*/  FFMA.FTZ R58, R97, c[0x0][0x23c], -R112 ;  /* 0x00008f00613a7a23 */ /* 0x000fc40000010870 */
[----:B------:R-:W-:Y:S01]  /*c650*/  FADD.FTZ R132, R132, R131 ;  /* 0x0000008384847221 */ /* 0x000fe20000010000 */
[----:B------:R-:W-:Y:S01]  /*c660*/  HMMA.16816.F32.BF16 R24, R48, R22, R24 ;  /* 0x000000163018723c */ /* 0x000fe20000041818 */
[----:B------:R-:W2:Y:S02]  /*c670*/  LDSM.16.MT88.4 R20, [R233+0x10800] ;  /* 0x01080000e914783b */ /* 0x000ea40000004200 */
[----:B------:R-:W-:Y:S01]  /*c680*/  FADD.FTZ R133, R133, R132 ;  /* 0x0000008485857221 */ /* 0x000fe20000010000 */
[----:B------:R-:W4:Y:S03]  /*c690*/  MUFU.EX2 R4, R89 ;  /* 0x0000005900047308 */ /* 0x000f260000000800 */
[----:B------:R-:W-:Y:S01]  /*c6a0*/  FADD.FTZ R133, R134, R133 ;  /* 0x0000008586857221 */ /* 0x000fe20000010000 */
[----:B------:R-:W-:Y:S02]  /*c6b0*/  F2FP.BF16.PACK_AB R48, R100, R83 ;  /* 0x000000536430723e */ /* 0x000fe400000010ff */
[----:B---3--:R-:W-:Y:S01]  /*c6c0*/  F2FP.BF16.PACK_AB R49, R3, R56 ;  /* 0x000000380331723e */ /* 0x008fe200000010ff */
[----:B------:R-:W-:Y:S01]  /*c6d0*/  FADD.FTZ R140, R140, R133 ;  /* 0x000000858c8c7221 */ /* 0x000fe20000010000 */
[----:B------:R-:W-:Y:S01]  /*c6e0*/  F2FP.BF16.PACK_AB R50, R98, R99 ;  /* 0x000000636232723e */ /* 0x000fe200000010ff */
[----:B------:R-:W-:Y:S02]  /*c6f0*/  MUFU.EX2 R58, R58 ;  /* 0x0000003a003a7308 */ /* 0x000fe40000000800 */
[----:B------:R-:W-:-:S04]  /*c700*/  FADD.FTZ R143, R143, R140 ;  /* 0x0000008c8f8f7221 */ /* 0x000fc80000010000 */
[----:B------:R-:W-:Y:S01]  /*c710*/  FADD.FTZ R142, R142, R143 ;  /* 0x0000008f8e8e7221 */ /* 0x000fe20000010000 */
[----:B----4-:R-:W-:Y:S01]  /*c720*/  F2FP.BF16.PACK_AB R51, R4, R57 ;  /* 0x000000390433723e */ /* 0x010fe200000010ff */
[----:B------:R-:W-:Y:S01]  /*c730*/  FFMA.FTZ R89, R95, c[0x0][0x23c], -R112 ;  /* 0x00008f005f597a23 */ /* 0x000fe20000010870 */
[----:B------:R-:W3:Y:S01]  /*c740*/  MUFU.EX2 R59, R59 ;  /* 0x0000003b003b7308 */ /* 0x000ee20000000800 */
[----:B------:R-:W-:Y:S02]  /*c750*/  FADD.FTZ R145, R145, R142 ;  /* 0x0000008e91917221 */ /* 0x000fe40000010000 */
[----:B------:R-:W-:Y:S02]  /*c760*/  LDSM.16.MT88.4 R140, [R233+0x11800] ;  /* 0x01180000e98c783b */ /* 0x000fe40000004200 */
[----:B------:R-:W-:Y:S01]  /*c770*/  HMMA.16816.F32.BF16 R16, R48, R52, R16 ;  /* 0x000000343010723c */ /* 0x000fe20000041810 */
[----:B------:R-:W-:Y:S02]  /*c780*/  FADD.FTZ R148, R148, R145 ;  /* 0x0000009194947221 */ /* 0x000fe40000010000 */
[----:B------:R-:W-:Y:S02]  /*c790*/  MUFU.EX2 R89, R89 ;  /* 0x0000005900597308 */ /* 0x000fe40000000800 */
[----:B------:R-:W-:-:S03]  /*c7a0*/  FADD.FTZ R151, R151, R148 ;  /* 0x0000009497977221 */ /* 0x000fc60000010000 */
[C---:B------:R-:W-:Y:S01]  /*c7b0*/  HMMA.16816.F32.BF16 R12, R48.reuse, R54, R12 ;  /* 0x00000036300c723c */ /* 0x040fe2000004180c */
[----:B------:R-:W4:Y:S01]  /*c7c0*/  LDSM.16.MT88.4 R52, [R232+0x10800] ;  /* 0x01080000e834783b */ /* 0x000f220000004200 */
[----:B------:R-:W-:Y:S01]  /*c7d0*/  FADD.FTZ R94, R150, R151 ;  /* 0x00000097965e7221 */ /* 0x000fe20000010000 */
[----:B------:R-:W5:Y:S03]  /*c7e0*/  MUFU.EX2 R90, R90 ;  /* 0x0000005a005a7308 */ /* 0x000f660000000800 */
[----:B------:R-:W-:Y:S02]  /*c7f0*/  FADD.FTZ R94, R153, R94 ;  /* 0x0000005e995e7221 */ /* 0x000fe40000010000 */
[----:B-1----:R-:W-:Y:S02]  /*c800*/  HMMA.16816.F32.BF16 R8, R48, R44, R8 ;  /* 0x0000002c3008723c */ /* 0x002fe40000041808 */
[----:B------:R-:W-:-:S04]  /*c810*/  FADD.FTZ R161, R161, R94 ;  /* 0x0000005ea1a17221 */ /* 0x000fc80000010000 */
        /* <DEDUP_REMOVED lines=8> */
[----:B------:R-:W1:Y:S02]  /*c8a0*/  LDSM.16.MT88.4 R44, [R237+0x11000] ;  /* 0x01100000ed2c783b */ /* 0x000e640000004200 */
[----:B------:R-:W-:-:S02]  /*c8b0*/  FADD.FTZ R92, R149, R92 ;  /* 0x0000005c955c7221 */ /* 0x000fc40000010000 */
[----:B------:R-:W-:Y:S02]  /*c8c0*/  LDSM.16.MT88.4 R148, [R234+0x11800] ;  /* 0x01180000ea94783b */ /* 0x000fe40000004200 */
[----:B------:R-:W-:Y:S01]  /*c8d0*/  FADD.FTZ R21, R157, R92 ;  /* 0x0000005c9d157221 */ /* 0x000fe20000010000 */
[----:B------:R-:W-:Y:S03]  /*c8e0*/  HMMA.16816.F32.BF16 R32, R48, R22, R32 ;  /* 0x000000163020723c */ /* 0x000fe60000041820 */
[----:B------:R-:W-:-:S04]  /*c8f0*/  FADD.FTZ R21, R152, R21 ;  /* 0x0000001598157221 */ /* 0x000fc80000010000 */
[----:B------:R-:W-:Y:S01]  /*c900*/  FADD.FTZ R92, R154, R21 ;  /* 0x000000159a5c7221 */ /* 0x000fe20000010000 */
[----:B----4-:R-:W-:Y:S01]  /*c910*/  HMMA.16816.F32.BF16 R28, R48, R52, R28 ;  /* 0x00000034301c723c */ /* 0x010fe2000004181c */
[----:B------:R-:W2:Y:S02]  /*c920*/  LDSM.16.MT88.4 R20, [R234+0x11000] ;  /* 0x01100000ea14783b */ /* 0x000ea40000004200 */
[----:B------:R-:W-:-:S04]  /*c930*/  FADD.FTZ R92, R159, R92 ;  /* 0x0000005c9f5c7221 */ /* 0x000fc80000010000 */
[----:B------:R-:W-:Y:S01]  /*c940*/  FADD.FTZ R53, R177, R92 ;  /* 0x0000005cb1357221 */ /* 0x000fe20000010000 */
[----:B------:R-:W-:Y:S01]  /*c950*/  HMMA.16816.F32.BF16 R24, R48, R54, R24 ;  /* 0x000000363018723c */ /* 0x000fe20000041818 */
[----:B------:R-:W-:Y:S01]  /*c960*/  FADD.FTZ R52, R180, R91 ;  /* 0x0000005bb4347221 */ /* 0x000fe20000010000 */
[----:B------:R-:W4:Y:S01]  /*c970*/  LDSM.16.MT88.4 R48, [R233+0x11000] ;  /* 0x01100000e930783b */ /* 0x000f220000004200 */
[----:B------:R-:W-:Y:S02]  /*c980*/  FADD.FTZ R53, R172, R53 ;  /* 0x00000035ac357221 */ /* 0x000fe40000010000 */
[----:B------:R-:W-:Y:S02]  /*c990*/  FADD.FTZ R52, R181, R52 ;  /* 0x00000034b5347221 */ /* 0x000fe40000010000 */
[----:B------:R-:W-:Y:S01]  /*c9a0*/  FADD.FTZ R92, R174, R53 ;  /* 0x00000035ae5c7221 */ /* 0x000fe20000010000 */
[----:B------:R-:W-:Y:S01]  /*c9b0*/  F2FP.BF16.PACK_AB R53, R87, R88 ;  /* 0x000000585735723e */ /* 0x000fe200000010ff */
[----:B------:R-:W-:Y:S01]  /*c9c0*/  FADD.FTZ R183, R183, R52 ;  /* 0x00000034b7b77221 */ /* 0x000fe20000010000 */
[----:B---3--:R-:W-:Y:S01]  /*c9d0*/  F2FP.BF16.PACK_AB R52, R59, R58 ;  /* 0x0000003a3b34723e */ /* 0x008fe200000010ff */
[----:B------:R-:W-:Y:S01]  /*c9e0*/  FFMA.FTZ R91, R93, c[0x0][0x23c], -R112 ;  /* 0x00008f005d5b7a23 */ /* 0x000fe20000010870 */
[----:B-----5:R-:W-:Y:S01]  /*c9f0*/  F2FP.BF16.PACK_AB R54, R90, R89 ;  /* 0x000000595a36723e */ /* 0x020fe200000010ff */
[----:B------:R-:W-:Y:S01]  /*ca00*/  FADD.FTZ R92, R179, R92 ;  /* 0x0000005cb35c7221 */ /* 0x000fe20000010000 */
[----:B------:R-:W-:Y:S01]  /*ca10*/  F2FP.BF16.PACK_AB R55, R85, R86 ;  /* 0x000000565537723e */ /* 0x000fe200000010ff */
[----:B------:R-:W-:-:S02]  /*ca20*/  FADD.FTZ R93, R186, R183 ;  /* 0x000000b7ba5d7221 */ /* 0x000fc40000010000 */
[----:B------:R-:W-:Y:S02]  /*ca30*/  MUFU.EX2 R91, R91 ;  /* 0x0000005b005b7308 */ /* 0x000fe40000000800 */
[----:B------:R-:W-:Y:S02]  /*ca40*/  FADD.FTZ R196, R196, R93 ;  /* 0x0000005dc4c47221 */ /* 0x000fe40000010000 */
[----:B-1----:R-:W-:Y:S01]  /*ca50*/  HMMA.16816.F32.BF16 R16, R52, R44, R16 ;  /* 0x0000002c3410723c */ /* 0x002fe20000041810 */
[----:B------:R-:W-:Y:S02]  /*ca60*/  FFMA.FTZ R93, R106, c[0x0][0x23c], -R112 ;  /* 0x00008f006a5d7a23 */ /* 0x000fe40000010870 */
[----:B------:R-:W-:-:S04]  /*ca70*/  FADD.FTZ R197, R197, R196 ;  /* 0x000000c4c5c57221 */ /* 0x000fc80000010000 */
[----:B------:R-:W-:Y:S01]  /*ca80*/  FADD.FTZ R45, R193, R92 ;  /* 0x0000005cc12d7221 */ /* 0x000fe20000010000 */
[----:B------:R-:W-:Y:S01]  /*ca90*/  MUFU.EX2 R93, R93 ;  /* 0x0000005d005d7308 */ /* 0x000fe20000000800 */
        /* <DEDUP_REMOVED lines=18> */
[----:B----4-:R-:W-:Y:S01]  /*cbc0*/  HMMA.16816.F32.BF16 R36, R52, R48, R36 ;  /* 0x000000303424723c */ /* 0x010fe20000041824 */
        /* <DEDUP_REMOVED lines=14> */
[----:B-1----:R-:W-:Y:S01]  /*ccb0*/  HMMA.16816.F32.BF16 R28, R52, R44, R28 ;  /* 0x0000002c341c723c */ /* 0x002fe2000004181c */
[----:B------:R-:W-:-:S02]  /*ccc0*/  FFMA.FTZ R92, R107, c[0x0][0x23c], -R112 ;  /* 0x00008f006b5c7a23 */ /* 0x000fc40000010870 */
[----:B------:R-:W-:Y:S02]  /*ccd0*/  FADD.FTZ R5, R139, R156 ;  /* 0x0000009c8b057221 */ /* 0x000fe40000010000 */
[----:B------:R-:W-:Y:S02]  /*cce0*/  FFMA.FTZ R94, R105, c[0x0][0x23c], -R112 ;  /* 0x00008f00695e7a23 */ /* 0x000fe40000010870 */
[--C-:B------:R-:W-:Y:S01]  /*ccf0*/  FFMA.FTZ R49, R104, c[0x0][0x23c], -R109.reuse ;  /* 0x00008f0068317a23 */ /* 0x100fe2000001086d */
[----:B------:R-:W1:Y:S01]  /*cd00*/  MUFU.EX2 R92, R92 ;  /* 0x0000005c005c7308 */ /* 0x000e620000000800 */
[--C-:B------:R-:W-:Y:S01]  /*cd10*/  FFMA.FTZ R48, R103, c[0x0][0x23c], -R109.reuse ;  /* 0x00008f0067307a23 */ /* 0x100fe2000001086d */
[----:B------:R-:W-:Y:S01]  /*cd20*/  HMMA.16816.F32.BF16 R24, R52, R46, R24 ;  /* 0x0000002e3418723c */ /* 0x000fe20000041818 */
[----:B------:R-:W-:Y:S02]  /*cd30*/  FFMA.FTZ R51, R102, c[0x0][0x23c], -R109 ;  /* 0x00008f0066337a23 */ /* 0x000fe4000001086d */
[----:B------:R-:W-:-:S02]  /*cd40*/  FADD.FTZ R5, R160, R5 ;  /* 0x00000005a0057221 */ /* 0x000fc40000010000 */
[----:B------:R-:W-:Y:S01]  /*cd50*/  FADD.FTZ R66, R66, R67 ;  /* 0x0000004342427221 */ /* 0x000fe20000010000 */
[----:B------:R-:W3:Y:S01]  /*cd60*/  MUFU.EX2 R94, R94 ;  /* 0x0000005e005e7308 */ /* 0x000ee20000000800 */
[----:B------:R-:W-:Y:S02]  /*cd70*/  FADD.FTZ R70, R70, R5 ;  /* 0x0000000546467221 */ /* 0x000fe40000010000 */
[----:B------:R-:W-:Y:S02]  /*cd80*/  FADD.FTZ R65, R65, R66 ;  /* 0x0000004241417221 */ /* 0x000fe40000010000 */
[----:B------:R-:W-:Y:S02]  /*cd90*/  FADD.FTZ R69, R69, R70 ;  /* 0x0000004645457221 */ /* 0x000fe40000010000 */
[----:B------:R-:W-:Y:S01]  /*cda0*/  FADD.FTZ R64, R64, R65 ;  /* 0x0000004140407221 */ /* 0x000fe20000010000 */
[----:B------:R-:W4:Y:S01]  /*cdb0*/  MUFU.EX2 R49, R49 ;  /* 0x0000003100317308 */ /* 0x000f220000000800 */
[----:B------:R-:W-:Y:S01]  /*cdc0*/  FADD.FTZ R76, R76, R69 ;  /* 0x000000454c4c7221 */ /* 0x000fe20000010000 */
[----:B-1----:R-:W-:Y:S01]  /*cdd0*/  F2FP.BF16.PACK_AB R132, R92, R91 ;  /* 0x0000005b5c84723e */ /* 0x002fe200000010ff */
[----:B------:R-:W-:-:S02]  /*cde0*/  FADD.FTZ R73, R73, R64 ;  /* 0x0000004049497221 */ /* 0x000fc40000010000 */
[----:B------:R-:W-:Y:S02]  /*cdf0*/  FADD.FTZ R75, R75, R76 ;  /* 0x0000004c4b4b7221 */ /* 0x000fe40000010000 */
[----:B------:R-:W-:Y:S01]  /*ce00*/  FADD.FTZ R72, R72, R73 ;  /* 0x0000004948487221 */ /* 0x000fe20000010000 */
[----:B------:R-:W-:Y:S01]  /*ce10*/  MUFU.EX2 R48, R48 ;  /* 0x0000003000307308 */ /* 0x000fe20000000800 */
[----:B---3--:R-:W-:Y:S01]  /*ce20*/  F2FP.BF16.PACK_AB R134, R94, R93 ;  /* 0x0000005d5e86723e */ /* 0x008fe200000010ff */
[----:B------:R-:W-:Y:S02]  /*ce30*/  FADD.FTZ R74, R74, R75 ;  /* 0x0000004b4a4a7221 */ /* 0x000fe40000010000 */
[----:B------:R-:W-:Y:S02]  /*ce40*/  FADD.FTZ R71, R71, R72 ;  /* 0x0000004847477221 */ /* 0x000fe40000010000 */
[----:B------:R-:W-:Y:S02]  /*ce50*/  FADD.FTZ R77, R77, R74 ;  /* 0x0000004a4d4d7221 */ /* 0x000fe40000010000 */
[----:B------:R-:W1:Y:S01]  /*ce60*/  MUFU.EX2 R51, R51 ;  /* 0x0000003300337308 */ /* 0x000e620000000800 */
[----:B----4-:R-:W-:Y:S01]  /*ce70*/  F2FP.BF16.PACK_AB R133, R49, R84 ;  /* 0x000000543185723e */ /* 0x010fe200000010ff */
[----:B------:R-:W-:-:S04]  /*ce80*/  FADD.FTZ R80, R80, R71 ;  /* 0x0000004750507221 */ /* 0x000fc80000010000 */
[----:B------:R-:W-:-:S04]  /*ce90*/  FADD.FTZ R5, R79, R80 ;  /* 0x000000504f057221 */ /* 0x000fc80000010000 */
[----:B------:R-:W-:Y:S01]  /*cea0*/  FADD.FTZ R5, R78, R5 ;  /* 0x000000054e057221 */ /* 0x000fe20000010000 */
[----:B-1----:R-:W-:-:S07]  /*ceb0*/  F2FP.BF16.PACK_AB R135, R51, R48 ;  /* 0x000000303387723e */ /* 0x002fce00000010ff */
[C---:B------:R-:W-:Y:S07]  /*cec0*/  HMMA.16816.F32.BF16 R152, R132.reuse, R148, R8 ;  /* 0x000000948498723c */ /* 0x040fee0000041808 */
[----:B------:R-:W-:Y:S01]  /*ced0*/  FADD.FTZ R8, R82, R77 ;  /* 0x0000004d52087221 */ /* 0x000fe20000010000 */
[----:B--2---:R-:W-:Y:S01]  /*cee0*/  HMMA.16816.F32.BF16 R156, R132, R22, R12 ;  /* 0x00000016849c723c */ /* 0x004fe2000004180c */
[----:B------:R-:W1:Y:S02]  /*cef0*/  LDSM.16.MT88.4 R12, [R232+0x11800] ;  /* 0x01180000e80c783b */ /* 0x000e640000004200 */
[----:B------:R-:W-:-:S04]  /*cf00*/  FADD.FTZ R8, R81, R8 ;  /* 0x0000000851087221 */ /* 0x000fc80000010000 */
        /* <DEDUP_REMOVED lines=29> */
[----:B------:R-:W-:Y:S01]  /*d0e0*/  FADD.FTZ R250, R51, R48 ;  /* 0x0000003033fa7221 */ /* 0x000fe20000010000 */
[----:B------:R-:W-:Y:S04]  /*d0f0*/  @!UPT UIADD3 URZ, URZ, URZ, URZ ;  /* 0x0000003f3f3ff290 */ /* 0x000fe8000fffe03f */
        /* <DEDUP_REMOVED lines=77> */
.L_x_3701:
[----:B------:R-:W-:-:S04]  /*d5d0*/  ULEA UR6, -UR8, URZ, 0x8 ;  /* 0x0000003f08067291 */ /* 0x000fc8000f8e413f */
[----:B------:R-:W-:Y:S02]  /*d5e0*/  USHF.R.S32.HI UR7, URZ, 0x1f, UR6 ;  /* 0x0000001f3f077899 */ /* 0x000fe40008011406 */
[----:B------:R-:W-:-:S04]  /*d5f0*/  MOV R4, UR6 ;  /* 0x0000000600047c02 */ /* 0x000fc80008000f00 */
[----:B------:R-:W-:Y:S02]  /*d600*/  MOV R3, UR7 ;  /* 0x0000000700037c02 */ /* 0x000fe40008000f00 */
.L_x_3702:
        /* <DEDUP_REMOVED lines=42> */
[----:B------:R-:W-:-:S03]  /*d8b0*/  @!P0 IMAD.WIDE.U32 R32, R32, 0x90, R14 ;  /* 0x0000009020208825 */ /* 0x000fc600078e000e */
[----:B------:R-:W-:Y:S01]  /*d8c0*/  @!P0 IADD3.X R122, R3, UR23, R123, P2, P1 ;  /* 0x00000017037a8c10 */ /* 0x000fe200097e247b */
[----:B------:R-:W-:Y:S01]  /*d8d0*/  @!P0 IMAD.WIDE.U32 R40, R40, 0xa0, R14 ;  /* 0x000000a028288825 */ /* 0x000fe200078e000e */
[----:B------:R-:W-:-:S03]  /*d8e0*/  @!P0 LEA R36, P2, R11, c[0x0][0x170], 0x1 ;  /* 0x00005c000b248a11 */ /* 0x000fc600078408ff */
[----:B------:R-:W-:Y:S01]  /*d8f0*/  @!P0 IMAD.WIDE.U32 R38, R38, 0xb0, R14 ;  /* 0x000000b026268825 */ /* 0x000fe200078e000e */
[----:B------:R-:W-:-:S03]  /*d900*/  @!P0 LEA.HI.X R37, R11, c[0x0][0x174], R122, 0x1, P2 ;  /* 0x00005d000b258a11 */ /* 0x000fc600010f0c7a */
[----:B------:R-:W-:Y:S02]  /*d910*/  @!P0 IMAD.WIDE.U32 R18, R18, 0xc0, R14 ;  /* 0x000000c012128825 */ /* 0x000fe400078e000e */
[----:B------:R-:W-:Y:S01]  /*d920*/  @!PT LDS RZ, [RZ] ;  /* 0x00000000fffff984 */ /* 0x000fe20000000800 */
[----:B------:R-:W-:Y:S01]  /*d930*/  @!PT LDS RZ, [RZ] ;  /* 0x00000000fffff984 */ /* 0x000fe20000000800 */
[----:B------:R-:W-:Y:S01]  /*d940*/  @!PT LDS RZ, [RZ] ;  /* 0x00000000fffff984 */ /* 0x000fe20000000800 */
[----:B------:R2:W-:Y:S02]  /*d950*/  @!P0 LDGSTS.E.BYPASS.LTC128B.128 [R244+0xa800], [R36.64] ;  /* 0x0a80000024f48fae */ /* 0x0005e4000b901d54 */
[----:B------:R-:W-:Y:S02]  /*d960*/  @!P0 IMAD.MOV.U32 R20, RZ, RZ, R6 ;  /* 0x000000ffff148224 */ /* 0x000fe400078e0006 */
[----:B------:R-:W-:Y:S01]  /*d970*/  IMAD.U32 R16, RZ, RZ, UR8 ;  /* 0x00000008ff107e24 */ /* 0x000fe2000f8e00ff */
[----:B------:R-:W-:Y:S01]  /*d980*/  @P0 STS.128 [R244+0xb000], RZ ;  /* 0x00b000fff4000388 */ /* 0x000fe20000000c00 */
[----:B------:R-:W-:Y:S02]  /*d990*/  IMAD.U32 R14, RZ, RZ, UR8 ;  /* 0x00000008ff0e7e24 */ /* 0x000fe4000f8e00ff */
[----:B------:R-:W-:-:S02]  /*d9a0*/  @!P0 IMAD.MOV.U32 R21, RZ, RZ, R123 ;  /* 0x000000ffff158224 */ /* 0x000fc400078e007b */
[----:B------:R-:W-:Y:S02]  /*d9b0*/  IMAD.U32 R34, RZ, RZ, UR8 ;  /* 0x00000008ff227e24 */ /* 0x000fe4000f8e00ff */
[----:B------:R-:W-:Y:S02]  /*d9c0*/  @!P0 IMAD.MOV.U32 R6, RZ, RZ, c[0x0][0x1a4] ;  /* 0x00006900ff068624 */ /* 0x000fe400078e00ff */
[----:B------:R-:W-:-:S04]  /*d9d0*/  @!P0 IMAD.WIDE.U32 R16, R16, 0xd0, R20 ;  /* 0x000000d010108825 */ /* 0x000fc800078e0014 */
[----:B------:R-:W-:-:S04]  /*d9e0*/  @!P0 IMAD.WIDE.U32 R14, R14, 0xe0, R20 ;  /* 0x000000e00e0e8825 */ /* 0x000fc800078e0014 */
[----:B------:R-:W-:Y:S01]  /*d9f0*/  @!P0 IMAD.WIDE.U32 R34, R34, 0xf0, R20 ;  /* 0x000000f022228825 */ /* 0x000fe200078e0014 */
[----:B------:R-:W-:-:S03]  /*da00*/  @!P0 IADD3 R21, P1, R4, R26, RZ ;  /* 0x0000001a04158210 */ /* 0x000fc60007f3e0ff */
[----:B------:R-:W-:Y:S02]  /*da10*/  @!P0 IMAD R6, R6, 0x30, RZ ;  /* 0x0000003006068824 */ /* 0x000fe400078e02ff */
[----:B------:R-:W-:Y:S02]  /*da20*/  @!P0 IMAD.MOV.U32 R22, RZ, RZ, c[0x0][0x1a4] ;  /* 0x00006900ff168624 */ /* 0x000fe400078e00ff */
[----:B------:R-:W-:Y:S01]  /*da30*/  @!P0 IMAD.MOV.U32 R28, RZ, RZ, c[0x0][0x1a4] ;  /* 0x00006900ff1c8624 */ /* 0x000fe200078e00ff */
[C---:B------:R-:W-:Y:S01]  /*da40*/  @!P0 IADD3.X R20, R3.reuse, R27, R6, P1, !PT ;  /* 0x0000001b03148210 */ /* 0x040fe20000ffe406 */
[----:B------:R-:W-:Y:S01]  /*da50*/  @!P0 IMAD R22, R22, 0x50, RZ ;  /* 0x0000005016168824 */ /* 0x000fe200078e02ff */
[C---:B------:R-:W-:Y:S01]  /*da60*/  @!P0 IADD3 R23, P1, R4.reuse, R24, RZ ;  /* 0x0000001804178210 */ /* 0x040fe20007f3e0ff */
[----:B------:R-:W-:Y:S01]  /*da70*/  @!P0 IMAD.MOV.U32 R26, RZ, RZ, c[0x0][0x1a4] ;  /* 0x00006900ff1a8624 */ /* 0x000fe200078e00ff */
[----:B------:R-:W-:Y:S01]  /*da80*/  @!P0 IADD3 R27, P2, R4, R42, RZ ;  /* 0x0000002a041b8210 */ /* 0x000fe20007f5e0ff */
[----:B------:R-:W-:Y:S01]  /*da90*/  @!P0 IMAD R28, R28, 0x90, RZ ;  /* 0x000000901c1c8824 */ /* 0x000fe200078e02ff */
[C---:B------:R-:W-:Y:S01]  /*daa0*/  @!P0 IADD3.X R22, R3.reuse, R25, R22, P1, !PT ;  /* 0x0000001903168210 */ /* 0x040fe20000ffe416 */
[----:B------:R-:W-:Y:S01]  /*dab0*/  @!P0 IMAD R26, R26, 0x70, RZ ;  /* 0x000000701a1a8824 */ /* 0x000fe200078e02ff */
[C---:B------:R-:W-:Y:S01]  /*dac0*/  @!P0 IADD3 R29, P1, R4.reuse, R32, RZ ;  /* 0x00000020041d8210 */ /* 0x040fe20007f3e0ff */
[----:B------:R-:W-:Y:S01]  /*dad0*/  @!P0 IMAD.MOV.U32 R32, RZ, RZ, c[0x0][0x1a4] ;  /* 0x00006900ff208624 */ /* 0x000fe200078e00ff */
        /* <DEDUP_REMOVED lines=9> */
[----:B------:R-:W-:Y:S01]  /*db70*/  @!P0 IMAD R30, R30, 0xa0, RZ ;  /* 0x000000a01e1e8824 */ /* 0x000fe200078e02ff */
[C---:B------:R-:W-:Y:S01]  /*db80*/  @!P0 IADD3.X R32, R3.reuse, R39, R32, P1, !PT ;  /* 0x0000002703208210 */ /* 0x040fe20000ffe420 */
[----:B------:R-:W-:Y:S01]  /*db90*/  @!P0 IMAD.MOV.U32 R6, RZ, RZ, c[0x0][0x1a4] ;  /* 0x00006900ff068624 */ /* 0x000fe200078e00ff */
[C---:B------:R-:W-:Y:S01]  /*dba0*/  @!P0 IADD3.X R24, R3.reuse, R24, R45, P3, !PT ;  /* 0x0000001803188210 */ /* 0x040fe20001ffe42d */
[----:B------:R-:W-:Y:S01]  /*dbb0*/  @!P0 IMAD.MOV.U32 R11, RZ, RZ, c[0x0][0x1a4] ;  /* 0x00006900ff0b8624 */ /* 0x000fe200078e00ff */
[----:B------:R-:W-:Y:S01]  /*dbc0*/  @!P0 IADD3.X R30, R3, R30, R41, P2, !PT ;  /* 0x0000001e031e8210 */ /* 0x000fe200017fe429 */
[----:B------:R-:W-:Y:S01]  /*dbd0*/  @!P0 IMAD.MOV.U32 R13, RZ, RZ, c[0x0][0x1a4] ;  /* 0x00006900ff0d8624 */ /* 0x000fe200078e00ff */
[----:B------:R-:W-:Y:S01]  /*dbe0*/  @!P0 IADD3 R14, P1, R4, R14, RZ ;  /* 0x0000000e040e8210 */ /* 0x000fe20007f3e0ff */
[----:B------:R-:W-:Y:S01]  /*dbf0*/  @!P0 IMAD R6, R6, 0xe0, RZ ;  /* 0x000000e006068824 */ /* 0x000fe200078e02ff */
[C---:B------:R-:W-:Y:S01]  /*dc00*/  @!P0 IADD3 R18, P3, R4.reuse, R18, RZ ;  /* 0x0000001204128210 */ /* 0x040fe20007f7e0ff */
[----:B------:R-:W-:Y:S01]  /*dc10*/  @!P0 IMAD R11, R11, 0xc0, RZ ;  /* 0x000000c00b0b8824 */ /* 0x000fe200078e02ff */
[----:B------:R-:W-:Y:S01]  /*dc20*/  @!P0 IADD3 R16, P2, R4, R16, RZ ;  /* 0x0000001004108210 */ /* 0x000fe20007f5e0ff */
[----:B------:R-:W-:Y:S01]  /*dc30*/  @!P0 IMAD R13, R13, 0xd0, RZ ;  /* 0x000000d00d0d8824 */ /* 0x000fe200078e02ff */
[----:B------:R-:W-:-:S02]  /*dc40*/  @!P0 IADD3.X R15, R3, R6, R15, P1, !PT ;  /* 0x00000006030f8210 */ /* 0x000fc40000ffe40f */
        /* <DEDUP_REMOVED lines=111> */
[----:B------:R-:W4:Y:S04]  /*e340*/  LDSM.16.M88.4 R80, [R240+0x2800] ;  /* 0x00280000f050783b */ /* 0x000f280000000200 */
[----:B------:R-:W4:Y:S04]  /*e350*/  LDSM.16.M88.4 R72, [R240+0x3000] ;  /* 0x00300000f048783b */ /* 0x000f280000000200 */
[----:B------:R-:W5:Y:S04]  /*e360*/  LDSM.16.M88.4 R64, [R240+0x3800] ;  /* 0x00380000f040783b */ /* 0x000f680000000200 */
[----:B------:R-:W5:Y:S04]  /*e370*/  LDSM.16.M88.4 R52, [R240+0x4000] ;  /* 0x00400000f034783b */ /* 0x000f680000000200 */
[----:B-1----:R-:W1:Y:S04]  /*e380*/  LDSM.16.M88.4 R44, [R240+0x4800] ;  /* 0x00480000f02c783b */ /* 0x002e680000000200 */
[----:B--2---:R-:W2:Y:S04]  /*e390*/  LDSM.16.M88.4 R36, [R240+0x5000] ;  /* 0x00500000f024783b */ /* 0x004ea80000000200 */
[----:B------:R-:W1:Y:S04]  /*e3a0*/  LDSM.16.M88.4 R28, [R240+0x5800] ;  /* 0x00580000f01c783b */ /* 0x000e680000000200 */
[----:B------:R-:W1:Y:S04]  /*e3b0*/  LDSM.16.M88.4 R20, [R240+0x6000] ;  /* 0x00600000f014783b */ /* 0x000e680000000200 */
[----:B------:R-:W1:Y:S04]  /*e3c0*/  LDSM.16.M88.4 R12, [R240+0x6800] ;  /* 0x00680000f00c783b */ /* 0x000e680000000200 */
[----:B------:R-:W1:Y:S01]  /*e3d0*/  LDSM.16.M88.4 R4, [R240+0x7000] ;  /* 0x00700000f004783b */ /* 0x000e620000000200 */
[C---:B---3--:R-:W-:Y:S03]  /*e3e0*/  HMMA.16816.F32.BF16 R92, R108.reuse, R88, RZ ;  /* 0x000000586c5c723c */ /* 0x048fe600000418ff */
[----:B------:R-:W3:Y:S04]  /*e3f0*/  LDSM.16.M88.4 R176, [R240+0x7800] ;  /* 0x00780000f0b0783b */ /* 0x000ee80000000200 */
[----:B------:R-:W1:Y:S01]  /*e400*/  LDSM.16.M88.4 R168, [R240+0x8000] ;  /* 0x00800000f0a8783b */ /* 0x000e620000000200 */
[C---:B----4-:R-:W-:Y:S03]  /*e410*/  HMMA.16816.F32.BF16 R84, R108.reuse, R80, RZ ;  /* 0x000000506c54723c */ /* 0x050fe600000418ff */
[----:B------:R-:W4:Y:S04]  /*e420*/  LDSM.16.M88.4 R124, [R240+0x8800] ;  /* 0x00880000f07c783b */ /* 0x000f280000000200 */
[----:B------:R-:W1:Y:S01]  /*e430*/  LDSM.16.M88.4 R116, [R240+0x9000] ;  /* 0x00900000f074783b */ /* 0x000e620000000200 */
[C---:B------:R-:W-:Y:S03]  /*e440*/  HMMA.16816.F32.BF16 R76, R108.reuse, R72, RZ ;  /* 0x000000486c4c723c */ /* 0x040fe600000418ff */
[----:B------:R-:W1:Y:S04]  /*e450*/  LDSM.16.M88.4 R192, [R240+0x9800] ;  /* 0x00980000f0c0783b */ /* 0x000e680000000200 */
[----:B------:R1:W-:Y:S01]  /*e460*/  LDSM.16.M88.4 R96, [R120] ;  /* 0x000000007860783b */ /* 0x0003e20000000200 */
[C---:B-----5:R-:W-:Y:S03]  /*e470*/  HMMA.16816.F32.BF16 R68, R108.reuse, R64, RZ ;  /* 0x000000406c44723c */ /* 0x060fe600000418ff */
[----:B------:R-:W5:Y:S04]  /*e480*/  LDSM.16.M88.4 R184, [R235+0x2000] ;  /* 0x00200000ebb8783b */ /* 0x000f680000000200 */
[----:B------:R-:W1:Y:S01]  /*e490*/  LDSM.16.M88.4 R104, [R235+0x2800] ;  /* 0x00280000eb68783b */ /* 0x000e620000000200 */
[C---:B------:R-:W-:Y:S03]  /*e4a0*/  HMMA.16816.F32.BF16 R88, R108.reuse, R90, RZ ;  /* 0x0000005a6c58723c */ /* 0x040fe600000418ff */
[----:B------:R-:W2:Y:S04]  /*e4b0*/  LDSM.16.M88.4 R100, [R235+0x3000] ;  /* 0x00300000eb64783b */ /* 0x000ea80000000200 */
[----:B------:R-:W2:Y:S01]  /*e4c0*/  LDSM.16.M88.4 R188, [R235+0x3800] ;  /* 0x00380000ebbc783b */ /* 0x000ea20000000200 */
[C---:B------:R-:W-:Y:S03]  /*e4d0*/  HMMA.16816.F32.BF16 R80, R108.reuse, R82, RZ ;  /* 0x000000526c50723c */ /* 0x040fe600000418ff */
[----:B------:R-:W-:Y:S04]  /*e4e0*/  LDSM.16.M88.4 R200, [R235+0x6000] ;  /* 0x00600000ebc8783b */ /* 0x000fe80000000200 */
[----:B------:R-:W-:Y:S01]  /*e4f0*/  LDSM.16.M88.4 R196, [R235+0x7800] ;  /* 0x00780000ebc4783b */ /* 0x000fe20000000200 */
[C---:B------:R-:W-:Y:S03]  /*e500*/  HMMA.16816.F32.BF16 R72, R108.reuse, R74, RZ ;  /* 0x0000004a6c48723c */ /* 0x040fe600000418ff */
[----:B------:R-:W-:Y:S04]  /*e510*/  LDSM.16.M88.4 R204, [R241] ;  /* 0x00000000f1cc783b */ /* 0x000fe80000000200 */
[----:B------:R-:W0:Y:S01]  /*e520*/  LDGDEPBAR ;  /* 0x00000000000079af */ /* 0x000e220000000000 */
[C---:B------:R-:W-:Y:S08]  /*e530*/  HMMA.16816.F32.BF16 R64, R108.reuse, R66, RZ ;  /* 0x000000426c40723c */ /* 0x040ff000000418ff */
[C---:B------:R-:W-:Y:S08]  /*e540*/  HMMA.16816.F32.BF16 R56, R108.reuse, R52, RZ ;  /* 0x000000346c38723c */ /* 0x040ff000000418ff */
[C---:B-1----:R-:W-:Y:S08]  /*e550*/  HMMA.16816.F32.BF16 R48, R108.reuse, R44, RZ ;  /* 0x0000002c6c30723c */ /* 0x042ff000000418ff */
[C---:B--2---:R-:W-:Y:S08]  /*e560*/  HMMA.16816.F32.BF16 R40, R108.reuse, R36, RZ ;  /* 0x000000246c28723c */ /* 0x044ff000000418ff */
        /* <DEDUP_REMOVED lines=21> */
[----:B------:R-:W-:Y:S07]  /*e6c0*/  LDSM.16.M88.4 R192, [R235+0x4800] ;  /* 0x00480000ebc0783b */ /* 0x000fee0000000200 */
[C---:B-----5:R-:W-:Y:S08]  /*e6d0*/  HMMA.16816.F32.BF16 R92, R96.reuse, R184, R92 ;  /* 0x000000b8605c723c */ /* 0x060ff0000004185c */
[C---:B------:R-:W-:Y:S01]  /*e6e0*/  HMMA.16816.F32.BF16 R88, R96.reuse, R186, R88 ;  /* 0x000000ba6058723c */ /* 0x040fe20000041858 */
        /* <DEDUP_REMOVED lines=13> */
[C---:B------:R-:W-:Y:S08]  /*e7c0*/  HMMA.16816.F32.BF16 R48, R96.reuse, R192, R48 ;  /* 0x000000c06030723c */ /* 0x040ff00000041830 */
[C---:B------:R-:W-:Y:S01]  /*e7d0*/  HMMA.16816.F32.BF16 R44, R96.reuse, R194, R44 ;  /* 0x000000c2602c723c */ /* 0x040fe2000004182c */
[----:B------:R-:W5:Y:S07]  /*e7e0*/  LDSM.16.M88.4 R192, [R235+0x8000] ;  /* 0x00800000ebc0783b */ /* 0x000f6e0000000200 */
        /* <DEDUP_REMOVED lines=31> */
[C---:B----4-:R-:W-:Y:S07]  /*e9e0*/  HMMA.16816.F32.BF16 R112, R96.reuse, R188, R112 ;  /* 0x000000bc6070723c */ /* 0x050fee0000041870 */
[C---:B------:R-:W-:Y:S01]  /*e9f0*/  IADD3 R188, R239.reuse, 0x3000, RZ ;  /* 0x00003000efbc7810 */ /* 0x040fe20007ffe0ff */
[----:B------:R-:W-:Y:S05]  /*ea00*/  HMMA.16816.F32.BF16 R108, R96, R190, R108 ;  /* 0x000000be606c723c */ /* 0x000fea000004186c */
[----:B------:R-:W-:Y:S02]  /*ea10*/  LDSM.16.M88.4 R188, [R188] ;  /* 0x00000000bcbc783b */ /* 0x000fe40000000200 */
[----:B------:R-:W-:Y:S01]  /*ea20*/  IADD3 R96, R239, 0x2800, RZ ;  /* 0x00002800ef607810 */ /* 0x000fe20007ffe0ff */
[C---:B-1----:R-:W-:Y:S05]  /*ea30*/  HMMA.16816.F32.BF16 R92, R204.reuse, R184, R92 ;  /* 0x000000b8cc5c723c */ /* 0x042fea000004185c */
[----:B------:R-:W1:Y:S03]  /*ea40*/  LDSM.16.M88.4 R96, [R96] ;  /* 0x000000006060783b */ /* 0x000e660000000200 */
[C---:B--2---:R-:W-:Y:S08]  /*ea50*/  HMMA.16816.F32.BF16 R84, R204.reuse, R104, R84 ;  /* 0x00000068cc54723c */ /* 0x044ff00000041854 */
[C---:B------:R-:W-:Y:S01]  /*ea60*/  HMMA.16816.F32.BF16 R80, R204.reuse, R106, R80 ;  /* 0x0000006acc50723c */ /* 0x040fe20000041850 */
[----:B------:R-:W2:Y:S07]  /*ea70*/  LDSM.16.M88.4 R104, [R230] ;  /* 0x00000000e668783b */ /* 0x000eae0000000200 */
[C---:B---3--:R-:W-:Y:S08]  /*ea80*/  HMMA.16816.F32.BF16 R76, R204.reuse, R100, R76 ;  /* 0x00000064cc4c723c */ /* 0x048ff0000004184c */
[C---:B------:R-:W-:Y:S01]  /*ea90*/  HMMA.16816.F32.BF16 R72, R204.reuse, R102, R72 ;  /* 0x00000066cc48723c */ /* 0x040fe20000041848 */
[----:B------:R-:W3:Y:S07]  /*eaa0*/  LDSM.16.M88.4 R100, [R229] ;  /* 0x00000000e564783b */ /* 0x000eee0000000200 */
        /* <DEDUP_REMOVED lines=9> */
[C---:B------:R-:W-:Y:S01]  /*eb40*/  HMMA.16816.F32.BF16 R12, R204.reuse, R102, R12 ;  /* 0x00000066cc0c723c */ /* 0x040fe2000004180c */
[----:B------:R-:W2:Y:S07]  /*eb50*/  LDSM.16.M88.4 R100, [R164] ;  /* 0x00000000a464783b */ /* 0x000eae0000000200 */
[C---:B----4-:R-:W-:Y:S08]  /*eb60*/  HMMA.16816.F32.BF16 R32, R204.reuse, R184, R32 ;  /* 0x000000b8cc20723c */ /* 0x050ff00000041820 */
[C---:B-1----:R-:W-:Y:S08]  /*eb70*/  HMMA.16816.F32.BF16 R8, R204.reuse, R96, R8 ;  /* 0x00000060cc08723c */ /* 0x042ff00000041808 */
[C---:B------:R-:W-:Y:S01]  /*eb80*/  HMMA.16816.F32.BF16 R4, R204.reuse, R98, R4 ;  /* 0x00000062cc04723c */ /* 0x040fe20000041804 */
[----:B------:R-:W1:Y:S07]  /*eb90*/  LDSM.16.M88.4 R96, [R164+0x800] ;  /* 0x00080000a460783b */ /* 0x000e6e0000000200 */
[C---:B------:R-:W-:Y:S01]  /*eba0*/  HMMA.16816.F32.BF16 R28, R204.reuse, R186, R28 ;  /* 0x000000bacc1c723c */ /* 0x040fe2000004181c */
[----:B------:R-:W3:Y:S07]  /*ebb0*/  LDSM.16.M88.4 R184, [R166] ;  /* 0x00000000a6b8783b */ /* 0x000eee0000000200 */
[----:B------:R-:W-:Y:S08]  /*ebc0*/  HMMA.16816.F32.BF16 R40, R204, R188, R40 ;  /* 0x000000bccc28723c */ /* 0x000ff00000041828 */
[C---:B--2---:R-:W-:Y:S08]  /*ebd0*/  HMMA.16816.F32.BF16 R92, R104.reuse, R100, R92 ;  /* 0x00000064685c723c */ /* 0x044ff0000004185c */
[----:B------:R-:W-:Y:S01]  /*ebe0*/  HMMA.16816.F32.BF16 R88, R104, R102, R88 ;  /* 0x000000666858723c */ /* 0x000fe20000041858 */
[----:B------:R-:W2:Y:S07]  /*ebf0*/  LDSM.16.M88.4 R100, [R164+0x3000] ;  /* 0x00300000a464783b */ /* 0x000eae0000000200 */
[----:B------:R-:W-:Y:S01]  /*ec00*/  HMMA.16816.F32.BF16 R36, R204, R190, R36 ;  /* 0x000000becc24723c */ /* 0x000fe20000041824 */
[----:B------:R-:W-:Y:S07]  /*ec10*/  LDSM.16.M88.4 R188, [R224] ;  /* 0x00000000e0bc783b */ /* 0x000fee0000000200 */
[----:B-1----:R-:W-:Y:S01]  /*ec20*/  HMMA.16816.F32.BF16 R84, R104, R96, R84 ;  /* 0x000000606854723c */ /* 0x002fe20000041854 */
[----:B------:R-:W-:-:S02]  /*ec30*/  FMUL.FTZ R93, R93, c[0x0][0x2ec] ;  /* 0x0000bb005d5d7a20 */ /* 0x000fc40000410000 */
[----:B------:R-:W-:Y:S02]  /*ec40*/  FMUL.FTZ R95, R95, c[0x0][0x2ec] ;  /* 0x0000bb005f5f7a20 */ /* 0x000fe40000410000 */
[----:B------:R-:W-:Y:S03]  /*ec50*/  MUFU.TANH R214, R93 ;  /* 0x0000005d00d67308 */ /* 0x000fe60000002400 */
[----:B------:R-:W-:Y:S01]  /*ec60*/  HMMA.16816.F32.BF16 R80, R104, R98, R80 ;  /* 0x000000626850723c */ /* 0x000fe20000041850 */
[----:B------:R-:W1:Y:S01]  /*ec70*/  LDSM.16.M88.4 R96, [R164+0x3800] ;  /* 0x00380000a460783b */ /* 0x000e620000000200 */
[----:B------:R-:W-:Y:S02]  /*ec80*/  FMUL.FTZ R89, R89, c[0x0][0x2ec] ;  /* 0x0000bb0059597a20 */ /* 0x000fe40000410000 */
[----:B------:R-:W-:Y:S02]  /*ec90*/  FMUL.FTZ R217, R88, c[0x0][0x2ec] ;  /* 0x0000bb0058d97a20 */ /* 0x000fe40000410000 */
[----:B------:R-:W-:-:S02]  /*eca0*/  FMUL.FTZ R88, R91, c[0x0][0x2ec] ;  /* 0x0000bb005b587a20 */ /* 0x000fc40000410000 */
[----:B---3--:R-:W-:Y:S01]  /*ecb0*/  HMMA.16816.F32.BF16 R112, R204, R184, R112 ;  /* 0x000000b8cc70723c */ /* 0x008fe20000041870 */
[----:B------:R-:W-:Y:S01]  /*ecc0*/  MUFU.TANH R89, R89 ;  /* 0x0000005900597308 */ /* 0x000fe20000002400 */
[----:B------:R-:W-:-:S06]  /*ecd0*/  FMUL.FTZ R219, R90, c[0x0][0x2ec] ;  /* 0x0000bb005adb7a20 */ /* 0x000fcc0000410000 */
[C---:B------:R-:W-:Y:S01]  /*ece0*/  HMMA.16816.F32.BF16 R108, R204.reuse, R186, R108 ;  /* 0x000000bacc6c723c */ /* 0x040fe2000004186c */
[----:B------:R-:W3:Y:S01]  /*ecf0*/  LDSM.16.M88.4 R184, [R164+0x2000] ;  /* 0x00200000a4b8783b */ /* 0x000ee20000000200 */
[----:B------:R-:W-:Y:S01]  /*ed00*/  FMUL.FTZ R220, R84, c[0x0][0x2ec] ;  /* 0x0000bb0054dc7a20 */ /* 0x000fe20000410000 */
[----:B------:R-:W-:Y:S01]  /*ed10*/  MUFU.TANH R88, R88 ;  /* 0x0000005800587308 */ /* 0x000fe20000002400 */
[----:B------:R-:W-:Y:S02]  /*ed20*/  FMUL.FTZ R221, R86, c[0x0][0x2ec] ;  /* 0x0000bb0056dd7a20 */ /* 0x000fe40000410000 */
[----:B------:R-:W-:Y:S02]  /*ed30*/  FMUL.FTZ R85, R85, c[0x0][0x2ec] ;  /* 0x0000bb0055557a20 */ /* 0x000fe40000410000 */
[----:B------:R-:W-:Y:S01]  /*ed40*/  HMMA.16816.F32.BF16 R56, R204, R192, R56 ;  /* 0x000000c0cc38723c */ /* 0x000fe20000041838 */
[----:B------:R-:W-:Y:S02]  /*ed50*/  FMUL.FTZ R81, R81, c[0x0][0x2ec] ;  /* 0x0000bb0051517a20 */ /* 0x000fe40000410000 */
[----:B------:R-:W-:Y:S01]  /*ed60*/  FMUL.FTZ R83, R83, c[0x0][0x2ec] ;  /* 0x0000bb0053537a20 */ /* 0x000fe20000410000 */
[----:B------:R-:W-:Y:S01]  /*ed70*/  MUFU.TANH R85, R85 ;  /* 0x0000005500557308 */ /* 0x000fe20000002400 */
[----:B------:R-:W-:-:S03]  /*ed80*/  FMUL.FTZ R87, R87, c[0x0][0x2ec] ;  /* 0x0000bb0057577a20 */ /* 0x000fc60000410000 */
[C---:B------:R-:W-:Y:S01]  /*ed90*/  HMMA.16816.F32.BF16 R52, R204.reuse, R194, R52 ;  /* 0x000000c2cc34723c */ /* 0x040fe20000041834 */
[----:B------:R-:W4:Y:S03]  /*eda0*/  LDSM.16.M88.4 R192, [R225] ;  /* 0x00000000e1c0783b */ /* 0x000f260000000200 */
[----:B------:R5:W-:Y:S04]  /*edb0*/  MUFU.TANH R84, R81 ;  /* 0x0000005100547308 */ /* 0x000be80000002400 */
[C---:B------:R-:W-:Y:S04]  /*edc0*/  HMMA.16816.F32.BF16 R68, R204.reuse, R196, R68 ;  /* 0x000000c4cc44723c */ /* 0x040fe80000041844 */
[----:B------:R-:W-:Y:S04]  /*edd0*/  MUFU.TANH R86, R83 ;  /* 0x0000005300567308 */ /* 0x000fe80000002400 */
[----:B------:R-:W-:Y:S01]  /*ede0*/  HMMA.16816.F32.BF16 R64, R204, R198, R64 ;  /* 0x000000c6cc40723c */ /* 0x000fe20000041840 */
[----:B------:R-:W3:Y:S03]  /*edf0*/  LDSM.16.M88.4 R196, [R226] ;  /* 0x00000000e2c4783b */ /* 0x000ee60000000200 */
[----:B------:R1:W-:Y:S04]  /*ee00*/  MUFU.TANH R90, R87 ;  /* 0x00000057005a7308 */ /* 0x0003e80000002400 */
[C---:B--2---:R-:W-:Y:S04]  /*ee10*/  HMMA.16816.F32.BF16 R40, R104.reuse, R100, R40 ;  /* 0x000000646828723c */ /* 0x044fe80000041828 */
[----:B------:R-:W-:Y:S04]  /*ee20*/  MUFU.TANH R217, R217 ;  /* 0x000000d900d97308 */ /* 0x000fe80000002400 */
[C---:B------:R-:W-:Y:S01]  /*ee30*/  HMMA.16816.F32.BF16 R36, R104.reuse, R102, R36 ;  /* 0x000000666824723c */ /* 0x040fe20000041824 */
[----:B------:R-:W2:Y:S03]  /*ee40*/  LDSM.16.M88.4 R100, [R164+0x5000] ;  /* 0x00500000a464783b */ /* 0x000ea60000000200 */
[----:B------:R-:W-:Y:S04]  /*ee50*/  MUFU.TANH R219, R219 ;  /* 0x000000db00db7308 */ /* 0x000fe80000002400 */
[C---:B-1----:R-:W-:Y:S04]  /*ee60*/  HMMA.16816.F32.BF16 R32, R104.reuse, R96, R32 ;  /* 0x000000606820723c */ /* 0x042fe80000041820 */
[----:B------:R-:W-:Y:S04]  /*ee70*/  MUFU.TANH R220, R220 ;  /* 0x000000dc00dc7308 */ /* 0x000fe80000002400 */
[----:B------:R-:W-:Y:S01]  /*ee80*/  HMMA.16816.F32.BF16 R28, R104, R98, R28 ;  /* 0x00000062681c723c */ /* 0x000fe2000004181c */
[----:B------:R-:W1:Y:S01]  /*ee90*/  LDSM.16.M88.4 R96, [R164+0x5800] ;  /* 0x00580000a460783b */ /* 0x000e620000000200 */
[----:B------:R-:W-:-:S02]  /*eea0*/  FMUL.FTZ R40, R40, c[0x0][0x2ec] ;  /* 0x0000bb0028287a20 */ /* 0x000fc40000410000 */
[----:B------:R-:W-:Y:S01]  /*eeb0*/  FMUL.FTZ R42, R42, c[0x0][0x2ec] ;  /* 0x0000bb002a2a7a20 */ /* 0x000fe20000410000 */
[----:B------:R-:W-:Y:S03]  /*eec0*/  MUFU.TANH R221, R221 ;  /* 0x000000dd00dd7308 */ /* 0x000fe60000002400 */
[C---:B------:R-:W-:Y:S01]  /*eed0*/  HMMA.16816.F32.BF16 R120, R204.reuse, R188, R120 ;  /* 0x000000bccc78723c */ /* 0x040fe20000041878 */
[----:B------:R-:W-:Y:S02]  /*eee0*/  FMUL.FTZ R36, R36, c[0x0][0x2ec] ;  /* 0x0000bb0024247a20 */ /* 0x000fe40000410000 */
[----:B------:R-:W-:Y:S02]  /*eef0*/  FMUL.FTZ R39, R39, c[0x0][0x2ec] ;  /* 0x0000bb0027277a20 */ /* 0x000fe40000410000 */
[----:B------:R-:W-:Y:S03]  /*ef00*/  MUFU.TANH R40, R40 ;  /* 0x0000002800287308 */ /* 0x000fe60000002400 */
[----:B------:R-:W-:Y:S01]  /*ef10*/  HMMA.16816.F32.BF16 R116, R204, R190, R116 ;  /* 0x000000becc74723c */ /* 0x000fe20000041874 */
[----:B------:R-:W1:Y:S01]  /*ef20*/  LDSM.16.M88.4 R188, [R164+0x1000] ;  /* 0x00100000a4bc783b */ /* 0x000e620000000200 */
[----:B------:R-:W-:-:S03]  /*ef30*/  FMUL.FTZ R32, R32, c[0x0][0x2ec] ;  /* 0x0000bb0020207a20 */ /* 0x000fc60000410000 */
[----:B------:R-:W-:Y:S03]  /*ef40*/  MUFU.TANH R39, R39 ;  /* 0x0000002700277308 */ /* 0x000fe60000002400 */
[C---:B---3--:R-:W-:Y:S01]  /*ef50*/  HMMA.16816.F32.BF16 R56, R104.reuse, R184, R56 ;  /* 0x000000b86838723c */ /* 0x048fe20000041838 */
[----:B------:R-:W-:Y:S02]  /*ef60*/  FMUL.FTZ R29, R29, c[0x0][0x2ec] ;  /* 0x0000bb001d1d7a20 */ /* 0x000fe40000410000 */
[----:B------:R-:W-:Y:S02]  /*ef70*/  FMUL.FTZ R28, R28, c[0x0][0x2ec] ;  /* 0x0000bb001c1c7a20 */ /* 0x000fe40000410000 */
[----:B------:R-:W-:Y:S01]  /*ef80*/  FMUL.FTZ R30, R30, c[0x0][0x2ec] ;  /* 0x0000bb001e1e7a20 */ /* 0x000fe20000410000 */
[----:B------:R-:W-:Y:S02]  /*ef90*/  MUFU.TANH R42, R42 ;  /* 0x0000002a002a7308 */ /* 0x000fe40000002400 */
[----:B------:R-:W-:Y:S01]  /*efa0*/  HMMA.16816.F32.BF16 R52, R104, R186, R52 ;  /* 0x000000ba6834723c */ /* 0x000fe20000041834 */
[----:B------:R-:W3:Y:S05]  /*efb0*/  LDSM.16.M88.4 R184, [R164+0x4800] ;  /* 0x00480000a4b8783b */ /* 0x000eea0000000200 */
[----:B------:R-:W-:Y:S02]  /*efc0*/  MUFU.TANH R28, R28 ;  /* 0x0000001c001c7308 */ /* 0x000fe40000002400 */
[C---:B------:R-:W-:Y:S06]  /*efd0*/  HMMA.16816.F32.BF16 R180, R204.reuse, R200, R180 ;  /* 0x000000c8ccb4723c */ /* 0x040fec00000418b4 */
[----:B------:R-:W-:Y:S02]  /*efe0*/  MUFU.TANH R32, R32 ;  /* 0x0000002000207308 */ /* 0x000fe40000002400 */
[C---:B------:R-:W-:Y:S01]  /*eff0*/  HMMA.16816.F32.BF16 R176, R204.reuse, R202, R176 ;  /* 0x000000caccb0723c */ /* 0x040fe200000418b0 */
[----:B------:R-:W-:Y:S05]  /*f000*/  LDSM.16.M88.4 R200, [R164+0x4000] ;  /* 0x00400000a4c8783b */ /* 0x000fea0000000200 */
[----:B------:R-:W-:Y:S02]  /*f010*/  MUFU.TANH R30, R30 ;  /* 0x0000001e001e7308 */ /* 0x000fe40000002400 */
[----:B----4-:R-:W-:Y:S01]  /*f020*/  HMMA.16816.F32.BF16 R128, R204, R192, R128 ;  /* 0x000000c0cc80723c */ /* 0x010fe20000041880 */
[----:B------:R-:W-:-:S02]  /*f030*/  FMUL.FTZ R55, R55, c[0x0][0x2ec] ;  /* 0x0000bb0037377a20 */ /* 0x000fc40000410000 */
[----:B------:R-:W-:Y:S02]  /*f040*/  FMUL.FTZ R53, R53, c[0x0][0x2ec] ;  /* 0x0000bb0035357a20 */ /* 0x000fe40000410000 */
[----:B------:R-:W-:Y:S02]  /*f050*/  FMUL.FTZ R52, R52, c[0x0][0x2ec] ;  /* 0x0000bb0034347a20 */ /* 0x000fe40000410000 */
[----:B------:R-:W-:Y:S01]  /*f060*/  MUFU.TANH R55, R55 ;  /* 0x0000003700377308 */ /* 0x000fe20000002400 */
[C---:B------:R-:W-:Y:S01]  /*f070*/  HMMA.16816.F32.BF16 R124, R204.reuse, R194, R124 ;  /* 0x000000c2cc7c723c */ /* 0x040fe2000004187c */
[----:B------:R-:W4:Y:S06]  /*f080*/  LDSM.16.M88.4 R192, [R164+0x1800] ;  /* 0x00180000a4c0783b */ /* 0x000f2c0000000200 */
[----:B------:R-:W-:Y:S01]  /*f090*/  MUFU.TANH R52, R52 ;  /* 0x0000003400347308 */ /* 0x000fe20000002400 */
[C---:B------:R-:W-:Y:S08]  /*f0a0*/  HMMA.16816.F32.BF16 R172, R204.reuse, R196, R172 ;  /* 0x000000c4ccac723c */ /* 0x040ff000000418ac */
[----:B------:R-:W-:Y:S01]  /*f0b0*/  HMMA.16816.F32.BF16 R168, R204, R198, R168 ;  /* 0x000000c6cca8723c */ /* 0x000fe200000418a8 */
[----:B------:R-:W3:Y:S01]  /*f0c0*/  LDSM.16.M88.4 R196, [R164+0x2800] ;  /* 0x00280000a4c4783b */ /* 0x000ee20000000200 */
[----:B------:R-:W-:Y:S06]  /*f0d0*/  MUFU.TANH R207, R95 ;  /* 0x0000005f00cf7308 */ /* 0x000fec0000002400 */
[C---:B--2---:R-:W-:Y:S08]  /*f0e0*/  HMMA.16816.F32.BF16 R8, R104.reuse, R100, R8 ;  /* 0x000000646808723c */ /* 0x044ff00000041808 */
[C---:B------:R-:W-:Y:S01]  /*f0f0*/  HMMA.16816.F32.BF16 R4, R104.reuse, R102, R4 ;  /* 0x000000666804723c */ /* 0x040fe20000041804 */
[----:B------:R-:W2:Y:S07]  /*f100*/  LDSM.16.M88.4 R100, [R164+0x7000] ;  /* 0x00700000a464783b */ /* 0x000eae0000000200 */
[C---:B-1----:R-:W-:Y:S08]  /*f110*/  HMMA.16816.F32.BF16 R180, R104.reuse, R96, R180 ;  /* 0x0000006068b4723c */ /* 0x042ff000000418b4 */
[----:B------:R-:W-:Y:S01]  /*f120*/  HMMA.16816.F32.BF16 R176, R104, R98, R176 ;  /* 0x0000006268b0723c */ /* 0x000fe200000418b0 */
[----:B------:R-:W1:Y:S01]  /*f130*/  LDSM.16.M88.4 R96, [R164+0x7800] ;  /* 0x00780000a460783b */ /* 0x000e620000000200 */
[----:B------:R-:W-:-:S06]  /*f140*/  FMUL.FTZ R10, R10, c[0x0][0x2ec] ;  /* 0x0000bb000a0a7a20 */ /* 0x000fcc0000410000 */
[C---:B------:R-:W-:Y:S01]  /*f150*/  HMMA.16816.F32.BF16 R76, R104.reuse, R188, R76 ;  /* 0x000000bc684c723c */ /* 0x040fe2000004184c */
[----:B------:R-:W-:Y:S01]  /*f160*/  FMUL.FTZ R5, R5, c[0x0][0x2ec] ;  /* 0x0000bb0005057a20 */ /* 0x000fe20000410000 */
[----:B------:R-:W-:Y:S01]  /*f170*/  MUFU.TANH R10, R10 ;  /* 0x0000000a000a7308 */ /* 0x000fe20000002400 */
[----:B------:R-:W-:Y:S02]  /*f180*/  FMUL.FTZ R6, R6, c[0x0][0x2ec] ;  /* 0x0000bb0006067a20 */ /* 0x000fe40000410000 */
[----:B------:R-:W-:Y:S02]  /*f190*/  FMUL.FTZ R7, R7, c[0x0][0x2ec] ;  /* 0x0000bb0007077a20 */ /* 0x000fe40000410000 */
[----:B------:R-:W-:Y:S01]  /*f1a0*/  FMUL.FTZ R4, R4, c[0x0][0x2ec] ;  /* 0x0000bb0004047a20 */ /* 0x000fe20000410000 */
[----:B------:R-:W-:Y:S01]  /*f1b0*/  HMMA.16816.F32.BF16 R72, R104, R190, R72 ;  /* 0x000000be6848723c */ /* 0x000fe20000041848 */
[----:B------:R-:W1:Y:S01]  /*f1c0*/  LDSM.16.M88.4 R188, [R164+0x6000] ;  /* 0x00600000a4bc783b */ /* 0x000e620000000200 */
[----:B------:R-:W-:Y:S01]  /*f1d0*/  MUFU.TANH R83, R7 ;  /* 0x0000000700537308 */ /* 0x000fe20000002400 */
[----:B-----5:R-:W-:-:S02]  /*f1e0*/  FMUL.FTZ R81, R183, c[0x0][0x2ec] ;  /* 0x0000bb00b7517a20 */ /* 0x020fc40000410000 */
[----:B------:R-:W-:Y:S02]  /*f1f0*/  FMUL.FTZ R180, R180, c[0x0][0x2ec] ;  /* 0x0000bb00b4b47a20 */ /* 0x000fe40000410000 */
[----:B------:R-:W-:Y:S01]  /*f200*/  FMUL.FTZ R182, R182, c[0x0][0x2ec] ;  /* 0x0000bb00b6b67a20 */ /* 0x000fe20000410000 */
[----:B---3--:R-:W-:Y:S01]  /*f210*/  HMMA.16816.F32.BF16 R16, R104, R184, R16 ;  /* 0x000000b86810723c */ /* 0x008fe20000041810 */
[----:B------:R-:W-:Y:S01]  /*f220*/  FMUL.FTZ R178, R178, c[0x0][0x2ec] ;  /* 0x0000bb00b2b27a20 */ /* 0x000fe20000410000 */
[----:B------:R-:W-:Y:S01]  /*f230*/  MUFU.TANH R81, R81 ;  /* 0x0000005100517308 */ /* 0x000fe20000002400 */
[----:B------:R-:W-:-:S05]  /*f240*/  FMUL.FTZ R176, R176, c[0x0][0x2ec] ;  /* 0x0000bb00b0b07a20 */ /* 0x000fca0000410000 */
[----:B------:R-:W-:Y:S01]  /*f250*/  HMMA.16816.F32.BF16 R12, R104, R186, R12 ;  /* 0x000000ba680c723c */ /* 0x000fe2000004180c */
[----:B------:R-:W3:Y:S01]  /*f260*/  LDSM.16.M88.4 R184, [R164+0x6800] ;  /* 0x00680000a4b8783b */ /* 0x000ee20000000200 */
[----:B------:R-:W-:Y:S01]  /*f270*/  FMUL.FTZ R77, R77, c[0x0][0x2ec] ;  /* 0x0000bb004d4d7a20 */ /* 0x000fe20000410000 */
[----:B------:R-:W-:-:S04]  /*f280*/  DEPBAR.LE SB0, 0x0 ;  /* 0x000080000000791a */ /* 0x000fc80000000000 */
[----:B------:R-:W-:Y:S01]  /*f290*/  FMUL.FTZ R79, R79, c[0x0][0x2ec] ;  /* 0x0000bb004f4f7a20 */ /* 0x000fe20000410000 */
[C---:B----4-:R-:W-:Y:S01]  /*f2a0*/  HMMA.16816.F32.BF16 R68, R104.reuse, R192, R68 ;  /* 0x000000c06844723c */ /* 0x050fe20000041844 */
[----:B------:R-:W-:Y:S01]  /*f2b0*/  FMUL.FTZ R72, R72, c[0x0][0x2ec] ;  /* 0x0000bb0048487a20 */ /* 0x000fe20000410000 */
[----:B------:R-:W-:Y:S01]  /*f2c0*/  MUFU.TANH R77, R77 ;  /* 0x0000004d004d7308 */ /* 0x000fe20000002400 */
[----:B------:R-:W-:Y:S02]  /*f2d0*/  FMUL.FTZ R76, R76, c[0x0][0x2ec] ;  /* 0x0000bb004c4c7a20 */ /* 0x000fe40000410000 */
[----:B------:R-:W-:Y:S02]  /*f2e0*/  FMUL.FTZ R74, R74, c[0x0][0x2ec] ;  /* 0x0000bb004a4a7a20 */ /* 0x000fe40000410000 */
[----:B------:R-:W-:Y:S01]  /*f2f0*/  LOP3.LUT R192, R242, UR7, RZ, 0xfc, !PT ;  /* 0x00000007f2c07c12 */ /* 0x000fe2000f8efcff */
[C---:B------:R-:W-:Y:S01]  /*f300*/  HMMA.16816.F32.BF16 R64, R104.reuse, R194, R64 ;  /* 0x000000c26840723c */ /* 0x040fe20000041840 */
[----:B------:R-:W-:Y:S01]  /*f310*/  FMUL.FTZ R73, R73, c[0x0][0x2ec] ;  /* 0x0000bb0049497a20 */ /* 0x000fe20000410000 */
[----:B------:R-:W-:Y:S01]  /*f320*/  MUFU.TANH R79, R79 ;  /* 0x0000004f004f7308 */ /* 0x000fe20000002400 */
[C---:B------:R-:W-:Y:S01]  /*f330*/  IADD3 R204, R192.reuse, 0x19, RZ ;  /* 0x00000019c0cc7810 */ /* 0x040fe20007ffe0ff */
        /* <DEDUP_REMOVED lines=11> */
[C---:B------:R-:W-:Y:S01]  /*f3f0*/  ISETP.GE.AND P5, PT, R194.reuse, R167, PT ;  /* 0x000000a7c200720c */ /* 0x040fe20003fa6270 */
[----:B------:R-:W-:Y:S01]  /*f400*/  HMMA.16816.F32.BF16 R44, R104, R198, R44 ;  /* 0x000000c6682c723c */ /* 0x000fe2000004182c */
[----:B------:R-:W-:Y:S01]  /*f410*/  ISETP.GE.AND P2, PT, R194, R165, PT ;  /* 0x000000a5c200720c */ /* 0x000fe20003f46270 */
[----:B------:R-:W-:Y:S01]  /*f420*/  I2F R3, R194 ;  /* 0x000000c200037306 */ /* 0x000fe20000201400 */
[----:B------:R-:W-:Y:S01]  /*f430*/  IADD3 R210, R192, 0x29, RZ ;  /* 0x00000029c0d27810 */ /* 0x000fe20007ffe0ff */
[----:B------:R-:W-:Y:S01]  /*f440*/  FMUL.FTZ R12, R12, c[0x0][0x2ec] ;  /* 0x0000bb000c0c7a20 */ /* 0x000fe20000410000 */
[----:B------:R-:W-:-:S02]  /*f450*/  IADD3 R222, R192, 0x51, RZ ;  /* 0x00000051c0de7810 */ /* 0x000fc40007ffe0ff */
[----:B------:R-:W-:Y:S01]  /*f460*/  IADD3 R198, R192, 0x9, RZ ;  /* 0x00000009c0c67810 */ /* 0x000fe20007ffe0ff */
[C---:B------:R-:W-:Y:S01]  /*f470*/  HMMA.16816.F32.BF16 R20, R104.reuse, R202, R20 ;  /* 0x000000ca6814723c */ /* 0x040fe20000041814 */
[----:B------:R-:W-:Y:S01]  /*f480*/  FMUL.FTZ R66, R66, c[0x0][0x2ec] ;  /* 0x0000bb0042427a20 */ /* 0x000fe20000410000 */
[----:B------:R-:W-:Y:S01]  /*f490*/  I2F R193, R194 ;  /* 0x000000c200c17306 */ /* 0x000fe20000201400 */
[----:B------:R-:W-:Y:S01]  /*f4a0*/  FMUL.FTZ R65, R65, c[0x0][0x2ec] ;  /* 0x0000bb0041417a20 */ /* 0x000fe20000410000 */
[----:B------:R-:W-:Y:S01]  /*f4b0*/  IADD3 R216, R192, 0x41, RZ ;  /* 0x00000041c0d87810 */ /* 0x000fe20007ffe0ff */
[----:B------:R-:W-:Y:S01]  /*f4c0*/  FMUL.FTZ R64, R64, c[0x0][0x2ec] ;  /* 0x0000bb0040407a20 */ /* 0x000fe20000410000 */
[-C--:B------:R-:W-:Y:S01]  /*f4d0*/  ISETP.GE.AND P4, PT, R198, R167.reuse, PT ;  /* 0x000000a7c600720c */ /* 0x080fe20003f86270 */
[----:B------:R-:W-:Y:S01]  /*f4e0*/  FMUL.FTZ R67, R67, c[0x0][0x2ec] ;  /* 0x0000bb0043437a20 */ /* 0x000fe20000410000 */
[C---:B--2---:R-:W-:Y:S01]  /*f4f0*/  HMMA.16816.F32.BF16 R120, R104.reuse, R100, R120 ;  /* 0x000000646878723c */ /* 0x044fe20000041878 */
[----:B------:R-:W-:Y:S01]  /*f500*/  FMUL.FTZ R49, R49, c[0x0][0x2ec] ;  /* 0x0000bb0031317a20 */ /* 0x000fe20000410000 */
[----:B------:R-:W2:Y:S01]  /*f510*/  I2F R196, R198 ;  /* 0x000000c600c47306 */ /* 0x000ea20000201400 */
[----:B------:R-:W-:Y:S01]  /*f520*/  FMUL.FTZ R51, R51, c[0x0][0x2ec] ;  /* 0x0000bb0033337a20 */ /* 0x000fe20000410000 */
[----:B------:R-:W-:Y:S01]  /*f530*/  IADD3 R202, R192, 0x11, RZ ;  /* 0x00000011c0ca7810 */ /* 0x000fe20007ffe0ff */
[----:B------:R-:W-:Y:S01]  /*f540*/  FMUL.FTZ R48, R48, c[0x0][0x2ec] ;  /* 0x0000bb0030307a20 */ /* 0x000fe20000410000 */
[----:B------:R-:W-:Y:S01]  /*f550*/  IADD3 R91, R192, 0x79, RZ ;  /* 0x00000079c05b7810 */ /* 0x000fe20007ffe0ff */
[----:B------:R-:W-:Y:S01]  /*f560*/  FMUL.FTZ R100, R70, c[0x0][0x2ec] ;  /* 0x0000bb0046647a20 */ /* 0x000fe20000410000 */
[C---:B-1----:R-:W-:Y:S01]  /*f570*/  HMMA.16816.F32.BF16 R112, R104.reuse, R96, R112 ;  /* 0x000000606870723c */ /* 0x042fe20000041870 */
[----:B------:R-:W-:Y:S01]  /*f580*/  FMUL.FTZ R70, R71, c[0x0][0x2ec] ;  /* 0x0000bb0047467a20 */ /* 0x000fe20000410000 */
[----:B------:R-:W1:Y:S01]  /*f590*/  I2F R206, R208 ;  /* 0x000000d000ce7306 */ /* 0x000e620000201400 */
[----:B------:R-:W-:Y:S01]  /*f5a0*/  FMUL.FTZ R101, R56, c[0x0][0x2ec] ;  /* 0x0000bb0038657a20 */ /* 0x000fe20000410000 */
[C---:B------:R-:W-:Y:S01]  /*f5b0*/  IADD3 R252, R192.reuse, 0x59, RZ ;  /* 0x00000059c0fc7810 */ /* 0x040fe20007ffe0ff */
[----:B------:R-:W-:Y:S01]  /*f5c0*/  FMUL.FTZ R56, R57, c[0x0][0x2ec] ;  /* 0x0000bb0039387a20 */ /* 0x000fe20000410000 */
[----:B------:R-:W-:Y:S01]  /*f5d0*/  IADD3 R87, R192, 0x81, RZ ;  /* 0x00000081c0577810 */ /* 0x000fe20007ffe0ff */
[----:B------:R-:W-:Y:S01]  /*f5e0*/  FMUL.FTZ R97, R68, c[0x0][0x2ec] ;  /* 0x0000bb0044617a20 */ /* 0x000fe20000410000 */
[C---:B------:R-:W-:Y:S01]  /*f5f0*/  HMMA.16816.F32.BF16 R24, R104.reuse, R200, R24 ;  /* 0x000000c86818723c */ /* 0x040fe20000041818 */
[----:B------:R-:W-:Y:S01]  /*f600*/  FMUL.FTZ R68, R69, c[0x0][0x2ec] ;  /* 0x0000bb0045447a20 */ /* 0x000fe20000410000 */
[----:B------:R-:W-:Y:S01]  /*f610*/  I2F R201, R204 ;  /* 0x000000cc00c97306 */ /* 0x000fe20000201400 */
[----:B------:R-:W-:Y:S01]  /*f620*/  FMUL.FTZ R96, R92, c[0x0][0x2ec] ;  /* 0x0000bb005c607a20 */ /* 0x000fe20000410000 */
[----:B------:R-:W-:Y:S01]  /*f630*/  ISETP.GE.AND P1, PT, R202, R167, PT ;  /* 0x000000a7ca00720c */ /* 0x000fe20003f26270 */
[----:B------:R-:W-:Y:S01]  /*f640*/  FMUL.FTZ R92, R94, c[0x0][0x2ec] ;  /* 0x0000bb005e5c7a20 */ /* 0x000fe20000410000 */
[----:B------:R-:W-:Y:S01]  /*f650*/  ISETP.GE.AND P6, PT, R202, R165, PT ;  /* 0x000000a5ca00720c */ /* 0x000fe20003fc6270 */
[----:B--2---:R-:W-:Y:S01]  /*f660*/  FFMA.FTZ R7, R196, UR4, R89 ;  /* 0x00000004c4077c23 */ /* 0x004fe20008010059 */
[C---:B------:R-:W-:Y:S01]  /*f670*/  HMMA.16816.F32.BF16 R168, R104.reuse, R190, R168 ;  /* 0x000000be68a8723c */ /* 0x040fe200000418a8 */
[----:B------:R-:W-:Y:S01]  /*f680*/  FMUL.FTZ R21, R21, c[0x0][0x2ec] ;  /* 0x0000bb0015157a20 */ /* 0x000fe20000410000 */
[----:B------:R-:W-:Y:S01]  /*f690*/  MUFU.TANH R68, R68 ;  /* 0x0000004400447308 */ /* 0x000fe20000002400 */
[----:B-1----:R-:W-:Y:S01]  /*f6a0*/  FFMA.FTZ R79, R206, UR4, R79 ;  /* 0x00000004ce4f7c23 */ /* 0x002fe2000801004f */
[----:B------:R-:W-:Y:S01]  /*f6b0*/  FSEL R7, R7, -INF , !P4 ;  /* 0xff80000007077808 */ /* 0x000fe20006000000 */
[----:B------:R-:W-:Y:S01]  /*f6c0*/  FMUL.FTZ R71, R181, c[0x0][0x2ec] ;  /* 0x0000bb00b5477a20 */ /* 0x000fe20000410000 */
[C---:B------:R-:W-:Y:S01]  /*f6d0*/  IADD3 R89, R192.reuse, 0x99, RZ ;  /* 0x00000099c0597810 */ /* 0x040fe20007ffe0ff */
[----:B------:R-:W-:Y:S01]  /*f6e0*/  FMUL.FTZ R121, R121, c[0x0][0x2ec] ;  /* 0x0000bb0079797a20 */ /* 0x000fe20000410000 */
[----:B------:R-:W-:Y:S01]  /*f6f0*/  IADD3 R190, R192, 0x31, RZ ;  /* 0x00000031c0be7810 */ /* 0x000fe20007ffe0ff */
[C---:B------:R-:W-:Y:S01]  /*f700*/  HMMA.16816.F32.BF16 R172, R104.reuse, R188, R172 ;  /* 0x000000bc68ac723c */ /* 0x040fe200000418ac */
[----:B------:R-:W-:Y:S01]  /*f710*/  MUFU.TANH R70, R70 ;  /* 0x0000004600467308 */ /* 0x000fe20000002400 */
[----:B------:R-:W-:Y:S01]  /*f720*/  ISETP.GE.AND P4, PT, R208, R167, PT ;  /* 0x000000a7d000720c */ /* 0x000fe20003f86270 */
[----:B------:R-:W-:Y:S01]  /*f730*/  FMUL.FTZ R115, R115, c[0x0][0x2ec] ;  /* 0x0000bb0073737a20 */ /* 0x000fe20000410000 */
[----:B------:R-:W-:Y:S01]  /*f740*/  IADD3 R211, R192, 0x69, RZ ;  /* 0x00000069c0d37810 */ /* 0x000fe20007ffe0ff */
[----:B------:R-:W-:Y:S01]  /*f750*/  FMUL.FTZ R50, R50, c[0x0][0x2ec] ;  /* 0x0000bb0032327a20 */ /* 0x000fe20000410000 */
[----:B------:R-:W-:Y:S01]  /*f760*/  IADD3 R181, R192, 0x91, RZ ;  /* 0x00000091c0b57810 */ /* 0x000fe20007ffe0ff */
[----:B------:R-:W-:Y:S01]  /*f770*/  FMUL.FTZ R27, R27, c[0x0][0x2ec] ;  /* 0x0000bb001b1b7a20 */ /* 0x000fe20000410000 */
[C---:B------:R-:W-:Y:S01]  /*f780*/  HMMA.16816.F32.BF16 R116, R104.reuse, R102, R116 ;  /* 0x000000666874723c */ /* 0x040fe20000041874 */
[----:B------:R-:W1:Y:S01]  /*f790*/  I2F R189, R190 ;  /* 0x000000be00bd7306 */ /* 0x000e620000201400 */
[----:B------:R-:W-:Y:S01]  /*f7a0*/  ISETP.GE.AND P3, PT, R198, R165, PT ;  /* 0x000000a5c600720c */ /* 0x000fe20003f66270 */
[----:B------:R-:W-:Y:S01]  /*f7b0*/  FMUL.FTZ R44, R44, c[0x0][0x2ec] ;  /* 0x0000bb002c2c7a20 */ /* 0x000fe20000410000 */
[----:B------:R-:W-:Y:S01]  /*f7c0*/  IADD3 R183, R192, 0x89, RZ ;  /* 0x00000089c0b77810 */ /* 0x000fe20007ffe0ff */
[----:B------:R-:W-:Y:S01]  /*f7d0*/  FMUL.FTZ R24, R24, c[0x0][0x2ec] ;  /* 0x0000bb0018187a20 */ /* 0x000fe20000410000 */
[----:B------:R-:W-:Y:S01]  /*f7e0*/  IADD3 R247, R192, 0xd1, RZ ;  /* 0x000000d1c0f77810 */ /* 0x000fe20007ffe0ff */
[----:B------:R-:W-:Y:S01]  /*f7f0*/  FMUL.FTZ R103, R58, c[0x0][0x2ec] ;  /* 0x0000bb003a677a20 */ /* 0x000fe20000410000 */
[----:B------:R-:W-:Y:S01]  /*f800*/  HMMA.16816.F32.BF16 R108, R104, R98, R108 ;  /* 0x00000062686c723c */ /* 0x000fe2000004186c */
[----:B------:R-:W-:Y:S01]  /*f810*/  MUFU.TANH R102, R66 ;  /* 0x0000004200667308 */ /* 0x000fe20000002400 */
[----:B------:R-:W-:Y:S01]  /*f820*/  FMUL.FTZ R58, R59, c[0x0][0x2ec] ;  /* 0x0000bb003b3a7a20 */ /* 0x000fe20000410000 */
[----:B------:R-:W-:Y:S01]  /*f830*/  IADD3 R223, R192, 0xb1, RZ ;  /* 0x000000b1c0df7810 */ /* 0x000fe20007ffe0ff */
[----:B------:R-:W-:-:S02]  /*f840*/  FMUL.FTZ R169, R169, c[0x0][0x2ec] ;  /* 0x0000bb00a9a97a20 */ /* 0x000fc40000410000 */
[----:B------:R-:W-:Y:S02]  /*f850*/  FMUL.FTZ R20, R20, c[0x0][0x2ec] ;  /* 0x0000bb0014147a20 */ /* 0x000fe40000410000 */
[C---:B---3--:R-:W-:Y:S01]  /*f860*/  HMMA.16816.F32.BF16 R124, R104.reuse, R186, R124 ;  /* 0x000000ba687c723c */ /* 0x048fe2000004187c */
[----:B------:R-:W-:Y:S01]  /*f870*/  MUFU.TANH R94, R72 ;  /* 0x00000048005e7308 */ /* 0x000fe20000002400 */
[----:B-1----:R-:W-:Y:S02]  /*f880*/  FFMA.FTZ R68, R189, UR4, R68 ;  /* 0x00000004bd447c23 */ /* 0x002fe40008010044 */
[----:B------:R-:W-:Y:S02]  /*f890*/  FMUL.FTZ R175, R175, c[0x0][0x2ec] ;  /* 0x0000bb00afaf7a20 */ /* 0x000fe40000410000 */
[----:B------:R-:W-:Y:S02]  /*f8a0*/  FMUL.FTZ R22, R22, c[0x0][0x2ec] ;  /* 0x0000bb0016167a20 */ /* 0x000fe40000410000 */
[----:B------:R-:W-:Y:S01]  /*f8b0*/  HMMA.16816.F32.BF16 R128, R104, R184, R128 ;  /* 0x000000b86880723c */ /* 0x000fe20000041880 */
[----:B------:R1:W-:Y:S01]  /*f8c0*/  MUFU.TANH R66, R49 ;  /* 0x0000003100427308 */ /* 0x0003e20000002400 */
[----:B------:R-:W-:-:S02]  /*f8d0*/  FMUL.FTZ R117, R117, c[0x0][0x2ec] ;  /* 0x0000bb0075757a20 */ /* 0x000fc40000410000 */
[----:B------:R-:W-:Y:S02]  /*f8e0*/  FMUL.FTZ R116, R116, c[0x0][0x2ec] ;  /* 0x0000bb0074747a20 */ /* 0x000fe40000410000 */
[----:B------:R-:W-:Y:S01]  /*f8f0*/  FMUL.FTZ R112, R112, c[0x0][0x2ec] ;  /* 0x0000bb0070707a20 */ /* 0x000fe20000410000 */
[----:B------:R-:W-:Y:S01]  /*f900*/  IADD3 R107, R192, 0x71, RZ ;  /* 0x00000071c06b7810 */ /* 0x000fe20007ffe0ff */
[----:B------:R-:W-:Y:S01]  /*f910*/  FMUL.FTZ R104, R54, c[0x0][0x2ec] ;  /* 0x0000bb0036687a20 */ /* 0x000fe20000410000 */
[----:B------:R2:W-:Y:S01]  /*f920*/  MUFU.TANH R93, R76 ;  /* 0x0000004c005d7308 */ /* 0x0005e20000002400 */
[----:B------:R-:W-:Y:S02]  /*f930*/  FMUL.FTZ R109, R109, c[0x0][0x2ec] ;  /* 0x0000bb006d6d7a20 */ /* 0x000fe40000410000 */
[----:B------:R-:W-:-:S04]  /*f940*/  FMUL.FTZ R114, R114, c[0x0][0x2ec] ;  /* 0x0000bb0072727a20 */ /* 0x000fc80000410000 */
[----:B------:R-:W-:Y:S01]  /*f950*/  FMUL.FTZ R127, R127, c[0x0][0x2ec] ;  /* 0x0000bb007f7f7a20 */ /* 0x000fe20000410000 */
[----:B------:R3:W-:Y:S01]  /*f960*/  MUFU.TANH R98, R74 ;  /* 0x0000004a00627308 */ /* 0x0007e20000002400 */
[----:B-1----:R-:W-:Y:S02]  /*f970*/  FMUL.FTZ R49, R15, c[0x0][0x2ec] ;  /* 0x0000bb000f317a20 */ /* 0x002fe40000410000 */
[----:B------:R-:W-:Y:S02]  /*f980*/  FMUL.FTZ R15, R9, c[0x0][0x2ec] ;  /* 0x0000bb00090f7a20 */ /* 0x000fe40000410000 */
[----:B------:R-:W-:Y:S02]  /*f990*/  FMUL.FTZ R125, R125, c[0x0][0x2ec] ;  /* 0x0000bb007d7d7a20 */ /* 0x000fe40000410000 */
[----:B------:R-:W-:Y:S01]  /*f9a0*/  FMUL.FTZ R131, R131, c[0x0][0x2ec] ;  /* 0x0000bb0083837a20 */ /* 0x000fe20000410000 */
[----:B------:R1:W-:Y:S01]  /*f9b0*/  MUFU.TANH R72, R51 ;  /* 0x0000003300487308 */ /* 0x0003e20000002400 */
[----:B--2---:R-:W-:-:S02]  /*f9c0*/  FMUL.FTZ R76, R43, c[0x0][0x2ec] ;  /* 0x0000bb002b4c7a20 */ /* 0x004fc40000410000 */
[----:B------:R-:W-:Y:S02]  /*f9d0*/  FMUL.FTZ R43, R37, c[0x0][0x2ec] ;  /* 0x0000bb00252b7a20 */ /* 0x000fe40000410000 */
[----:B------:R-:W-:Y:S02]  /*f9e0*/  FMUL.FTZ R37, R38, c[0x0][0x2ec] ;  /* 0x0000bb0026257a20 */ /* 0x000fe40000410000 */
[----:B------:R-:W-:Y:S01]  /*f9f0*/  FMUL.FTZ R38, R33, c[0x0][0x2ec] ;  /* 0x0000bb0021267a20 */ /* 0x000fe20000410000 */
[----:B------:R-:W-:Y:S01]  /*fa00*/  I2F R200, R202 ;  /* 0x000000ca00c87306 */ /* 0x000fe20000201400 */
[----:B---3--:R-:W-:Y:S02]  /*fa10*/  FMUL.FTZ R74, R41, c[0x0][0x2ec] ;  /* 0x0000bb00294a7a20 */ /* 0x008fe40000410000 */
[----:B------:R-:W-:Y:S02]  /*fa20*/  FMUL.FTZ R33, R34, c[0x0][0x2ec] ;  /* 0x0000bb0022217a20 */ /* 0x000fe40000410000 */
[----:B------:R-:W-:-:S03]  /*fa30*/  FMUL.FTZ R124, R124, c[0x0][0x2ec] ;  /* 0x0000bb007c7c7a20 */ /* 0x000fc60000410000 */
[----:B------:R-:W-:Y:S01]  /*fa40*/  I2F R203, R202 ;  /* 0x000000ca00cb7306 */ /* 0x000fe20000201400 */
[----:B-1----:R-:W-:-:S07]  /*fa50*/  FMUL.FTZ R51, R11, c[0x0][0x2ec] ;  /* 0x0000bb000b337a20 */ /* 0x002fce0000410000 */
[----:B------:R-:W1:Y:S08]  /*fa60*/  I2F R186, R218 ;  /* 0x000000da00ba7306 */ /* 0x000e700000201400 */
[----:B------:R2:W3:Y:S08]  /*fa70*/  MUFU.TANH R57, R53 ;  /* 0x0000003500397308 */ /* 0x0004f00000002400 */
[----:B------:R4:W-:Y:S01]  /*fa80*/  MUFU.TANH R11, R5 ;  /* 0x00000005000b7308 */ /* 0x0009e20000002400 */
[----:B-1----:R-:W-:-:S07]  /*fa90*/  FFMA.FTZ R55, R186, UR4, R55 ;  /* 0x00000004ba377c23 */ /* 0x002fce0008010037 */
[----:B------:R1:W-:Y:S01]  /*faa0*/  MUFU.TANH R9, R6 ;  /* 0x0000000600097308 */ /* 0x0003e20000002400 */
[----:B--2---:R-:W-:Y:S02]  /*fab0*/  FFMA.FTZ R53, R206, UR4, R77 ;  /* 0x00000004ce357c23 */ /* 0x004fe4000801004d */
[----:B------:R-:W-:Y:S01]  /*fac0*/  FFMA.FTZ R206, R189, UR4, R70 ;  /* 0x00000004bdce7c23 */ /* 0x000fe20008010046 */
[----:B------:R-:W-:Y:S01]  /*fad0*/  IADD3 R70, R192, 0xc1, RZ ;  /* 0x000000c1c0467810 */ /* 0x000fe20007ffe0ff */
[----:B---3--:R-:W-:Y:S01]  /*fae0*/  FFMA.FTZ R57, R186, UR4, R57 ;  /* 0x00000004ba397c23 */ /* 0x008fe20008010039 */
[----:B------:R-:W-:Y:S02]  /*faf0*/  FSEL R53, R53, -INF , !P4 ;  /* 0xff80000035357808 */ /* 0x000fe40006000000 */
[----:B------:R-:W-:Y:S01]  /*fb00*/  I2F R199, R198 ;  /* 0x000000c600c77306 */ /* 0x000fe20000201400 */
[----:B----4-:R-:W-:Y:S01]  /*fb10*/  FFMA.FTZ R5, R3, UR4, R214 ;  /* 0x0000000403057c23 */ /* 0x010fe200080100d6 */
[----:B------:R-:W-:-:S04]  /*fb20*/  ISETP.GE.AND P4, PT, R212, R167, PT ;  /* 0x000000a7d400720c */ /* 0x000fc80003f86270 */
[----:B------:R-:W-:Y:S01]  /*fb30*/  FSEL R5, R5, -INF , !P5 ;  /* 0xff80000005057808 */ /* 0x000fe20006800000 */
[----:B-1----:R-:W-:Y:S01]  /*fb40*/  FFMA.FTZ R6, R193, UR4, R207 ;  /* 0x00000004c1067c23 */ /* 0x002fe200080100cf */
[----:B------:R-:W-:Y:S01]  /*fb50*/  I2F R184, R212 ;  /* 0x000000d400b87306 */ /* 0x000fe20000201400 */
[----:B------:R-:W-:-:S03]  /*fb60*/  ISETP.GE.AND P5, PT, R204, R167, PT ;  /* 0x000000a7cc00720c */ /* 0x000fc60003fa6270 */
[----:B------:R-:W-:Y:S02]  /*fb70*/  FSEL R6, R6, -INF , !P2 ;  /* 0xff80000006067808 */ /* 0x000fe40005000000 */
[----:B------:R-:W-:Y:S02]  /*fb80*/  ISETP.GE.AND P2, PT, R204, R165, PT ;  /* 0x000000a5cc00720c */ /* 0x000fe40003f46270 */
[----:B------:R-:W1:Y:S08]  /*fb90*/  MUFU.TANH R65, R65 ;  /* 0x0000004100417308 */ /* 0x000e700000002400 */
[----:B------:R-:W-:Y:S08]  /*fba0*/  I2F R213, R246 ;  /* 0x000000f600d57306 */ /* 0x000ff00000201400 */
[----:B------:R2:W-:Y:S01]  /*fbb0*/  MUFU.TANH R54, R48 ;  /* 0x0000003000367308 */ /* 0x0005e20000002400 */
[----:B-1----:R-:W-:-:S05]  /*fbc0*/  FFMA.FTZ R65, R184, UR4, R65 ;  /* 0x00000004b8417c23 */ /* 0x002fca0008010041 */
[----:B------:R-:W-:Y:S02]  /*fbd0*/  FSEL R207, R65, -INF , !P4 ;  /* 0xff80000041cf7808 */ /* 0x000fe40006000000 */
[----:B------:R-:W1:Y:S01]  /*fbe0*/  MUFU.TANH R74, R74 ;  /* 0x0000004a004a7308 */ /* 0x000e620000002400 */
[----:B------:R-:W-:-:S07]  /*fbf0*/  ISETP.GE.AND P4, PT, R222, R167, PT ;  /* 0x000000a7de00720c */ /* 0x000fce0003f86270 */
[----:B------:R-:W3:Y:S01]  /*fc00*/  MUFU.TANH R76, R76 ;  /* 0x0000004c004c7308 */ /* 0x000ee20000002400 */
[----:B--2---:R-:W-:Y:S01]  /*fc10*/  FFMA.FTZ R48, R205, UR4, R86 ;  /* 0x00000004cd307c23 */ /* 0x004fe20008010056 */
[----:B------:R-:W-:-:S04]  /*fc20*/  IADD3 R205, R192, 0xb9, RZ ;  /* 0x000000b9c0cd7810 */ /* 0x000fc80007ffe0ff */
[----:B------:R-:W-:Y:S02]  /*fc30*/  FSEL R48, R48, -INF , !P2 ;  /* 0xff80000030307808 */ /* 0x000fe40005000000 */
[----:B------:R2:W-:Y:S01]  /*fc40*/  MUFU.TANH R34, R29 ;  /* 0x0000001d00227308 */ /* 0x0005e20000002400 */
[----:B------:R-:W-:Y:S01]  /*fc50*/  ISETP.GE.AND P2, PT, R190, R165, PT ;  /* 0x000000a5be00720c */ /* 0x000fe20003f46270 */
[----:B-1----:R-:W-:-:S03]  /*fc60*/  FFMA.FTZ R74, R213, UR4, R74 ;  /* 0x00000004d54a7c23 */ /* 0x002fc6000801004a */
[----:B------:R-:W-:Y:S02]  /*fc70*/  FSEL R206, R206, -INF , !P2 ;  /* 0xff800000cece7808 */ /* 0x000fe40005000000 */
[-C--:B------:R-:W-:Y:S01]  /*fc80*/  ISETP.GE.AND P2, PT, R218, R165.reuse, PT ;  /* 0x000000a5da00720c */ /* 0x080fe20003f46270 */
[----:B------:R1:W-:Y:S01]  /*fc90*/  MUFU.TANH R99, R64 ;  /* 0x0000004000637308 */ /* 0x0003e20000002400 */
[----:B---3--:R-:W-:Y:S02]  /*fca0*/  FFMA.FTZ R76, R213, UR4, R76 ;  /* 0x00000004d54c7c23 */ /* 0x008fe4000801004c */
[----:B------:R-:W-:Y:S02]  /*fcb0*/  FSEL R198, R55, -INF , !P2 ;  /* 0xff80000037c67808 */ /* 0x000fe40005000000 */
[----:B------:R-:W-:Y:S01]  /*fcc0*/  ISETP.GE.AND P2, PT, R246, R165, PT ;  /* 0x000000a5f600720c */ /* 0x000fe20003f46270 */
[----:B--2---:R-:W-:Y:S02]  /*fcd0*/  FFMA.FTZ R29, R201, UR4, R84 ;  /* 0x00000004c91d7c23 */ /* 0x004fe40008010054 */
[----:B------:R-:W-:Y:S01]  /*fce0*/  I2F R188, R210 ;  /* 0x000000d200bc7306 */ /* 0x000fe20000201400 */
[----:B------:R-:W-:-:S02]  /*fcf0*/  FMUL.FTZ R84, R179, c[0x0][0x2ec] ;  /* 0x0000bb00b3547a20 */ /* 0x000fc40000410000 */
[----:B------:R-:W-:Y:S02]  /*fd00*/  FSEL R29, R29, -INF , !P5 ;  /* 0xff8000001d1d7808 */ /* 0x000fe40006800000 */
[-C--:B------:R-:W-:Y:S01]  /*fd10*/  ISETP.GE.AND P5, PT, R190, R167.reuse, PT ;  /* 0x000000a7be00720c */ /* 0x080fe20003fa6270 */
[----:B-1----:R-:W-:Y:S02]  /*fd20*/  FMUL.FTZ R64, R45, c[0x0][0x2ec] ;  /* 0x0000bb002d407a20 */ /* 0x002fe40000410000 */
[----:B------:R1:W-:Y:S01]  /*fd30*/  MUFU.TANH R95, R78 ;  /* 0x0000004e005f7308 */ /* 0x0003e20000002400 */
[----:B------:R-:W-:Y:S01]  /*fd40*/  FMUL.FTZ R45, R46, c[0x0][0x2ec] ;  /* 0x0000bb002e2d7a20 */ /* 0x000fe20000410000 */
[----:B------:R-:W-:Y:S01]  /*fd50*/  FSEL R209, R68, -INF , !P5 ;  /* 0xff80000044d17808 */ /* 0x000fe20006800000 */
[----:B------:R-:W-:Y:S01]  /*fd60*/  FMUL.FTZ R46, R47, c[0x0][0x2ec] ;  /* 0x0000bb002f2e7a20 */ /* 0x000fe20000410000 */
[----:B------:R-:W-:Y:S01]  /*fd70*/  ISETP.GE.AND P5, PT, R218, R167, PT ;  /* 0x000000a7da00720c */ /* 0x000fe20003fa6270 */
[----:B------:R-:W-:Y:S01]  /*fd80*/  FMUL.FTZ R47, R23, c[0x0][0x2ec] ;  /* 0x0000bb00172f7a20 */ /* 0x000fe20000410000 */
[----:B------:R-:W-:Y:S01]  /*fd90*/  FSEL R190, R76, -INF , !P2 ;  /* 0xff8000004cbe7808 */ /* 0x000fe20005000000 */
[----:B------:R-:W-:Y:S01]  /*fda0*/  FMUL.FTZ R23, R17, c[0x0][0x2ec] ;  /* 0x0000bb0011177a20 */ /* 0x000fe20000410000 */
[----:B------:R-:W2:Y:S01]  /*fdb0*/  MUFU.TANH R73, R73 ;  /* 0x0000004900497308 */ /* 0x000ea20000002400 */
[----:B------:R-:W-:Y:S01]  /*fdc0*/  FMUL.FTZ R17, R18, c[0x0][0x2ec] ;  /* 0x0000bb0012117a20 */ /* 0x000fe20000410000 */
[----:B------:R-:W-:Y:S01]  /*fdd0*/  ISETP.GE.AND P2, PT, R91, R165, PT ;  /* 0x000000a55b00720c */ /* 0x000fe20003f46270 */
[----:B------:R-:W-:Y:S01]  /*fde0*/  FMUL.FTZ R18, R13, c[0x0][0x2ec] ;  /* 0x0000bb000d127a20 */ /* 0x000fe20000410000 */
[----:B------:R-:W-:Y:S01]  /*fdf0*/  IADD3 R68, R192, 0xe1, RZ ;  /* 0x000000e1c0447810 */ /* 0x000fe20007ffe0ff */
[----:B------:R-:W-:-:S02]  /*fe00*/  FMUL.FTZ R13, R14, c[0x0][0x2ec] ;  /* 0x0000bb000e0d7a20 */ /* 0x000fc40000410000 */
[----:B------:R-:W-:Y:S01]  /*fe10*/  FMUL.FTZ R14, R8, c[0x0][0x2ec] ;  /* 0x0000bb00080e7a20 */ /* 0x000fe20000410000 */
[----:B------:R-:W3:Y:S01]  /*fe20*/  MUFU.TANH R75, R75 ;  /* 0x0000004b004b7308 */ /* 0x000ee20000002400 */
[----:B-1----:R-:W-:Y:S02]  /*fe30*/  FMUL.FTZ R78, R35, c[0x0][0x2ec] ;  /* 0x0000bb00234e7a20 */ /* 0x002fe40000410000 */
[----:B------:R-:W-:Y:S02]  /*fe40*/  FMUL.FTZ R35, R31, c[0x0][0x2ec] ;  /* 0x0000bb001f237a20 */ /* 0x000fe40000410000 */
[----:B------:R-:W-:Y:S02]  /*fe50*/  FMUL.FTZ R31, R25, c[0x0][0x2ec] ;  /* 0x0000bb00191f7a20 */ /* 0x000fe40000410000 */
[----:B------:R-:W-:Y:S01]  /*fe60*/  FMUL.FTZ R25, R26, c[0x0][0x2ec] ;  /* 0x0000bb001a197a20 */ /* 0x000fe20000410000 */
[----:B------:R-:W1:Y:S01]  /*fe70*/  I2F R187, R222 ;  /* 0x000000de00bb7306 */ /* 0x000e620000201400 */
[----:B--2---:R-:W-:-:S07]  /*fe80*/  FFMA.FTZ R73, R188, UR4, R73 ;  /* 0x00000004bc497c23 */ /* 0x004fce0008010049 */
[----:B------:R-:W2:Y:S01]  /*fe90*/  MUFU.TANH R67, R67 ;  /* 0x0000004300437308 */ /* 0x000ea20000002400 */
[----:B---3--:R-:W-:-:S07]  /*fea0*/  FFMA.FTZ R75, R188, UR4, R75 ;  /* 0x00000004bc4b7c23 */ /* 0x008fce000801004b */
[----:B------:R-:W-:Y:S01]  /*feb0*/  I2F R185, R216 ;  /* 0x000000d800b97306 */ /* 0x000fe20000201400 */
[C---:B-1----:R-:W-:Y:S02]  /*fec0*/  FFMA.FTZ R66, R187.reuse, UR4, R66 ;  /* 0x00000004bb427c23 */ /* 0x042fe40008010042 */
[----:B------:R-:W-:-:S03]  /*fed0*/  FFMA.FTZ R72, R187, UR4, R72 ;  /* 0x00000004bb487c23 */ /* 0x000fc60008010048 */
[----:B------:R-:W-:Y:S02]  /*fee0*/  FSEL R193, R66, -INF , !P4 ;  /* 0xff80000042c17808 */ /* 0x000fe40006000000 */
[----:B------:R-:W1:Y:S01]  /*fef0*/  MUFU.TANH R56, R56 ;  /* 0x0000003800387308 */ /* 0x000e620000002400 */
[----:B--2---:R-:W-:Y:S01]  /*ff00*/  FFMA.FTZ R67, R184, UR4, R67 ;  /* 0x00000004b8437c23 */ /* 0x004fe20008010043 */
[----:B------:R-:W-:-:S06]  /*ff10*/  ISETP.GE.AND P4, PT, R211, R167, PT ;  /* 0x000000a7d300720c */ /* 0x000fcc0003f86270 */
[----:B------:R-:W2:Y:S08]  /*ff20*/  MUFU.TANH R58, R58 ;  /* 0x0000003a003a7308 */ /* 0x000eb00000002400 */
[----:B------:R3:W-:Y:S01]  /*ff30*/  MUFU.TANH R41, R36 ;  /* 0x0000002400297308 */ /* 0x0007e20000002400 */
[----:B-1----:R-:W-:-:S07]  /*ff40*/  FFMA.FTZ R56, R185, UR4, R56 ;  /* 0x00000004b9387c23 */ /* 0x002fce0008010038 */
[----:B------:R1:W-:Y:S01]  /*ff50*/  MUFU.TANH R26, R21 ;  /* 0x00000015001a7308 */ /* 0x0003e20000002400 */
[----:B--2---:R-:W-:Y:S02]  /*ff60*/  FFMA.FTZ R58, R185, UR4, R58 ;  /* 0x00000004b93a7c23 */ /* 0x004fe4000801003a */
[----:B---3--:R-:W-:-:S05]  /*ff70*/  FFMA.FTZ R36, R203, UR4, R90 ;  /* 0x00000004cb247c23 */ /* 0x008fca000801005a */
[----:B------:R-:W-:Y:S01]  /*ff80*/  MUFU.TANH R35, R35 ;  /* 0x0000002300237308 */ /* 0x000fe20000002400 */
[----:B------:R-:W-:Y:S02]  /*ff90*/  IADD3 R203, R192, 0xa1, RZ ;  /* 0x000000a1c0cb7810 */ /* 0x000fe40007ffe0ff */
[----:B------:R-:W-:Y:S02]  /*ffa0*/  FSEL R36, R36, -INF , !P6 ;  /* 0xff80000024247808 */ /* 0x000fe40007000000 */
[----:B------:R-:W-:Y:S01]  /*ffb0*/  ISETP.GE.AND P6, PT, R210, R165, PT ;  /* 0x000000a5d200720c */ /* 0x000fe20003fc6270 */
[----:B-1----:R-:W-:Y:S02]  /*ffc0*/  FFMA.FTZ R21, R200, UR4, R85 ;  /* 0x00000004c8157c23 */ /* 0x002fe40008010055 */
[----:B------:R1:W-:Y:S01]  /*ffd0*/  MUFU.TANH R8, R4 ;  /* 0x0000000400087308 */ /* 0x0003e20000002400 */
[----:B------:R-:W-:Y:S02]  /*ffe0*/  FMUL.FTZ R85, R177, c[0x0][0x2ec] ;  /* 0x0000bb00b1557a20 */ /* 0x000fe40000410000 */
[----:B------:R-:W-:-:S02]  /*fff0*/  FSEL R21, R21, -INF , !P1 ;  /* 0xff80000015157808 */ /* 0x000fc40004800000 */
[----:B------:R-:W-:-:S03]  /*10000*/  ISETP.GE.AND P1, PT, R210, R167, PT ;  /* 0x000000a7d200720c */ /* 0x000fc60003f26270 */
[----:B------:R-:W2:Y:S01]  /*10010*/  I2F R59, R91 ;  /* 0x0000005b003b7306 */ /* 0x000ea20000201400 */
[----:B------:R-:W-:Y:S02]  /*10020*/  IADD3 R210, R192, 0xa9, RZ ;  /* 0x000000a9c0d27810 */ /* 0x000fe40007ffe0ff */
[----:B------:R-:W-:Y:S02]  /*10030*/  FSEL R215, R73, -INF , !P1 ;  /* 0xff80000049d77808 */ /* 0x000fe40004800000 */
[-C--:B------:R-:W-:Y:S01]  /*10040*/  ISETP.GE.AND P1, PT, R216, R167.reuse, PT ;  /* 0x000000a7d800720c */ /* 0x080fe20003f26270 */
[----:B-1----:R-:W-:Y:S02]  /*10050*/  FFMA.FTZ R4, R199, UR4, R88 ;  /* 0x00000004c7047c23 */ /* 0x002fe40008010058 */
[----:B------:R-:W-:Y:S01]  /*10060*/  MUFU.TANH R49, R49 ;  /* 0x0000003100317308 */ /* 0x000fe20000002400 */
[----:B------:R-:W-:Y:S02]  /*10070*/  FSEL R199, R57, -INF , !P5 ;  /* 0xff80000039c77808 */ /* 0x000fe40006800000 */
[----:B------:R-:W-:-:S02]  /*10080*/  ISETP.GE.AND P5, PT, R246, R167, PT ;  /* 0x000000a7f600720c */ /* 0x000fc40003fa6270 */
[----:B------:R-:W-:Y:S02]  /*10090*/  FSEL R4, R4, -INF , !P3 ;  /* 0xff80000004047808 */ /* 0x000fe40005800000 */
[----:B------:R-:W-:Y:S01]  /*100a0*/  ISETP.GE.AND P3, PT, R208, R165, PT ;  /* 0x000000a5d000720c */ /* 0x000fe20003f66270 */
[----:B------:R-:W1:Y:S01]  /*100b0*/  I2F R88, R89 ;  /* 0x0000005900587306 */ /* 0x000e620000201400 */
[----:B------:R-:W-:Y:S01]  /*100c0*/  FSEL R187, R74, -INF , !P5 ;  /* 0xff8000004abb7808 */ /* 0x000fe20006800000 */
[----:B--2---:R-:W-:Y:S01]  /*100d0*/  FFMA.FTZ R34, R59, UR4, R34 ;  /* 0x000000043b227c23 */ /* 0x004fe20008010022 */
[----:B------:R-:W-:Y:S01]  /*100e0*/  FSEL R214, R79, -INF , !P3 ;  /* 0xff8000004fd67808 */ /* 0x000fe20005800000 */
[----:B------:R-:W-:Y:S01]  /*100f0*/  FFMA.FTZ R184, R59, UR4, R35 ;  /* 0x000000043bb87c23 */ /* 0x000fe20008010023 */
[----:B------:R-:W-:Y:S01]  /*10100*/  ISETP.GE.AND P5, PT, R91, R167, PT ;  /* 0x000000a75b00720c */ /* 0x000fe20003fa6270 */
[----:B------:R-:W-:Y:S01]  /*10110*/  FMUL.FTZ R91, R129, c[0x0][0x2ec] ;  /* 0x0000bb00815b7a20 */ /* 0x000fe20000410000 */
[-C--:B------:R-:W-:Y:S01]  /*10120*/  ISETP.GE.AND P3, PT, R212, R165.reuse, PT ;  /* 0x000000a5d400720c */ /* 0x080fe20003f66270 */
[----:B------:R-:W-:Y:S01]  /*10130*/  I2F R191, R252 ;  /* 0x000000fc00bf7306 */ /* 0x000fe20000201400 */
[----:B------:R-:W-:Y:S01]  /*10140*/  FSEL R212, R75, -INF , !P6 ;  /* 0xff8000004bd47808 */ /* 0x000fe20007000000 */
[----:B------:R-:W-:Y:S01]  /*10150*/  FMUL.FTZ R79, R173, c[0x0][0x2ec] ;  /* 0x0000bb00ad4f7a20 */ /* 0x000fe20000410000 */
[----:B------:R-:W-:Y:S01]  /*10160*/  ISETP.GE.AND P6, PT, R216, R165, PT ;  /* 0x000000a5d800720c */ /* 0x000fe20003fc6270 */
[----:B------:R-:W-:Y:S01]  /*10170*/  IMAD.U32 R129, RZ, RZ, UR7 ;  /* 0x00000007ff817e24 */ /* 0x000fe2000f8e00ff */
[----:B------:R-:W-:-:S02]  /*10180*/  FSEL R204, R67, -INF , !P3 ;  /* 0xff80000043cc7808 */ /* 0x000fc40005800000 */
[----:B------:R-:W-:Y:S01]  /*10190*/  ISETP.GE.AND P3, PT, R222, R165, PT ;  /* 0x000000a5de00720c */ /* 0x000fe20003f66270 */
[----:B------:R-:W2:Y:S01]  /*101a0*/  MUFU.TANH R64, R64 ;  /* 0x0000004000407308 */ /* 0x000ea20000002400 */
[----:B------:R-:W-:Y:S01]  /*101b0*/  FSEL R201, R56, -INF , !P1 ;  /* 0xff80000038c97808 */ /* 0x000fe20004800000 */
[----:B-1----:R-:W-:Y:S01]  /*101c0*/  FFMA.FTZ R67, R88, UR4, R49 ;  /* 0x0000000458437c23 */ /* 0x002fe20008010031 */
[----:B------:R-:W-:Y:S02]  /*101d0*/  FSEL R200, R58, -INF , !P6 ;  /* 0xff8000003ac87808 */ /* 0x000fe40007000000 */
[C---:B------:R-:W-:Y:S02]  /*101e0*/  ISETP.GE.AND P1, PT, R252.reuse, R167, PT ;  /* 0x000000a7fc00720c */ /* 0x040fe40003f26270 */
[----:B------:R-:W-:Y:S01]  /*101f0*/  ISETP.GE.AND P6, PT, R252, R165, PT ;  /* 0x000000a5fc00720c */ /* 0x000fe20003fc6270 */
[----:B------:R-:W1:Y:S01]  /*10200*/  MUFU.TANH R46, R46 ;  /* 0x0000002e002e7308 */ /* 0x000e620000002400 */
[----:B------:R-:W-:-:S02]  /*10210*/  FSEL R196, R72, -INF , !P3 ;  /* 0xff80000048c47808 */ /* 0x000fc40005800000 */
[----:B------:R-:W-:Y:S02]  /*10220*/  FSEL R184, R184, -INF , !P2 ;  /* 0xff800000b8b87808 */ /* 0x000fe40005000000 */
[-C--:B------:R-:W-:Y:S02]  /*10230*/  ISETP.GE.AND P3, PT, R211, R165.reuse, PT ;  /* 0x000000a5d300720c */ /* 0x080fe40003f66270 */
[----:B------:R-:W-:Y:S01]  /*10240*/  ISETP.GE.AND P2, PT, R181, R165, PT ;  /* 0x000000a5b500720c */ /* 0x000fe20003f46270 */
[----:B------:R-:W-:Y:S01]  /*10250*/  MUFU.TANH R31, R31 ;  /* 0x0000001f001f7308 */ /* 0x000fe20000002400 */
[----:B--2---:R-:W-:Y:S01]  /*10260*/  FFMA.FTZ R64, R191, UR4, R64 ;  /* 0x00000004bf407c23 */ /* 0x004fe20008010040 */
[C---:B------:R-:W-:Y:S02]  /*10270*/  IADD3 R216, R192.reuse, 0xc9, RZ ;  /* 0x000000c9c0d87810 */ /* 0x040fe40007ffe0ff */
[----:B------:R-:W-:Y:S02]  /*10280*/  IADD3 R222, R192, 0xd9, RZ ;  /* 0x000000d9c0de7810 */ /* 0x000fe40007ffe0ff */
[----:B------:R-:W-:-:S02]  /*10290*/  FSEL R177, R64, -INF , !P1 ;  /* 0xff80000040b17808 */ /* 0x000fc40004800000 */
[----:B------:R-:W-:Y:S01]  /*102a0*/  MUFU.TANH R27, R27 ;  /* 0x0000001b001b7308 */ /* 0x000fe20000002400 */
[----:B-1----:R-:W-:Y:S01]  /*102b0*/  FFMA.FTZ R46, R191, UR4, R46 ;  /* 0x00000004bf2e7c23 */ /* 0x002fe2000801002e */
[C---:B------:R-:W-:Y:S02]  /*102c0*/  ISETP.GE.AND P1, PT, R107.reuse, R167, PT ;  /* 0x000000a76b00720c */ /* 0x040fe40003f26270 */
[----:B------:R-:W-:Y:S02]  /*102d0*/  IADD3 R246, R192, 0xe9, RZ ;  /* 0x000000e9c0f67810 */ /* 0x000fe40007ffe0ff */
[----:B------:R-:W-:Y:S02]  /*102e0*/  FSEL R194, R46, -INF , !P6 ;  /* 0xff8000002ec27808 */ /* 0x000fe40007000000 */
[----:B------:R-:W1:Y:S01]  /*102f0*/  I2F R3, R87 ;  /* 0x0000005700037306 */ /* 0x000e620000201400 */
[----:B------:R-:W-:Y:S02]  /*10300*/  ISETP.GE.AND P6, PT, R107, R165, PT ;  /* 0x000000a56b00720c */ /* 0x000fe40003fc6270 */
[----:B------:R-:W-:-:S02]  /*10310*/  IADD3 R191, R192, 0xf1, RZ ;  /* 0x000000f1c0bf7810 */ /* 0x000fc40007ffe0ff */
[----:B------:R-:W-:Y:S02]  /*10320*/  IADD3 R74, R192, 0xd1, RZ ;  /* 0x000000d1c04a7810 */ /* 0x000fe40007ffe0ff */
[----:B------:R-:W-:Y:S01]  /*10330*/  LOP3.LUT R129, R129, 0x70, R242, 0xfe, !PT ;  /* 0x0000007081817812 */ /* 0x000fe200078efef2 */
[----:B------:R-:W2:Y:S08]  /*10340*/  I2F R106, R211 ;  /* 0x000000d3006a7306 */ /* 0x000eb00000201400 */
[----:B------:R-:W3:Y:S01]  /*10350*/  MUFU.TANH R43, R43 ;  /* 0x0000002b002b7308 */ /* 0x000ee20000002400 */
[----:B-1----:R-:W-:-:S02]  /*10360*/  FFMA.FTZ R31, R3, UR4, R31 ;  /* 0x00000004031f7c23 */ /* 0x002fc4000801001f */
[----:B------:R-:W-:-:S05]  /*10370*/  FFMA.FTZ R27, R3, UR4, R27 ;  /* 0x00000004031b7c23 */ /* 0x000fca000801001b */
[----:B------:R-:W-:Y:S01]  /*10380*/  MUFU.TANH R23, R23 ;  /* 0x0000001700177308 */ /* 0x000fe20000002400 */
[----:B--2---:R-:W-:Y:S02]  /*10390*/  FFMA.FTZ R39, R106, UR4, R39 ;  /* 0x000000046a277c23 */ /* 0x004fe40008010027 */
[----:B------:R-:W-:-:S03]  /*103a0*/  FMUL.FTZ R211, R171, c[0x0][0x2ec] ;  /* 0x0000bb00abd37a20 */ /* 0x000fc60000410000 */
[----:B------:R-:W-:Y:S01]  /*103b0*/  FSEL R188, R39, -INF , !P3 ;  /* 0xff80000027bc7808 */ /* 0x000fe20005800000 */
[----:B------:R-:W-:Y:S01]  /*103c0*/  IMAD.U32 R39, RZ, RZ, UR7 ;  /* 0x00000007ff277e24 */ /* 0x000fe2000f8e00ff */
[----:B------:R-:W-:Y:S01]  /*103d0*/  MUFU.TANH R19, R19 ;  /* 0x0000001300137308 */ /* 0x000fe20000002400 */
[----:B---3--:R-:W-:Y:S01]  /*103e0*/  FFMA.FTZ R43, R106, UR4, R43 ;  /* 0x000000046a2b7c23 */ /* 0x008fe2000801002b */
[----:B------:R-:W-:Y:S02]  /*103f0*/  ISETP.GE.AND P3, PT, R87, R165, PT ;  /* 0x000000a55700720c */ /* 0x000fe40003f66270 */
[----:B------:R-:W-:Y:S02]  /*10400*/  LOP3.LUT R106, R39, 0x28, R242, 0xfe, !PT ;  /* 0x00000028276a7812 */ /* 0x000fe400078efef2 */
[----:B------:R-:W-:Y:S01]  /*10410*/  FSEL R185, R43, -INF , !P4 ;  /* 0xff8000002bb97808 */ /* 0x000fe20006000000 */
[----:B------:R-:W-:Y:S01]  /*10420*/  IMAD.U32 R43, RZ, RZ, UR7 ;  /* 0x00000007ff2b7e24 */ /* 0x000fe2000f8e00ff */
[----:B------:R-:W1:Y:S01]  /*10430*/  I2F R202, R181 ;  /* 0x000000b500ca7306 */ /* 0x000e620000201400 */
[----:B------:R-:W-:-:S02]  /*10440*/  ISETP.GE.AND P4, PT, R87, R167, PT ;  /* 0x000000a75700720c */ /* 0x000fc40003f86270 */
[----:B------:R-:W-:Y:S01]  /*10450*/  FSEL R57, R27, -INF , !P3 ;  /* 0xff8000001b397808 */ /* 0x000fe20005800000 */
[----:B------:R-:W-:Y:S01]  /*10460*/  IMAD.U32 R27, RZ, RZ, UR7 ;  /* 0x00000007ff1b7e24 */ /* 0x000fe2000f8e00ff */
[----:B------:R-:W-:Y:S02]  /*10470*/  ISETP.GE.AND P3, PT, R89, R165, PT ;  /* 0x000000a55900720c */ /* 0x000fe40003f66270 */
[--C-:B------:R-:W-:Y:S01]  /*10480*/  LOP3.LUT R43, R43, 0x20, R242.reuse, 0xfe, !PT ;  /* 0x000000202b2b7812 */ /* 0x100fe200078efef2 */
[----:B------:R2:W-:Y:S01]  /*10490*/  I2F R105, R107 ;  /* 0x0000006b00697306 */ /* 0x0005e20000201400 */
[--C-:B------:R-:W-:Y:S02]  /*104a0*/  LOP3.LUT R27, R27, 0x40, R242.reuse, 0xfe, !PT ;  /* 0x000000401b1b7812 */ /* 0x100fe400078efef2 */
[----:B------:R-:W-:Y:S02]  /*104b0*/  LOP3.LUT R39, R39, 0x30, R242, 0xfe, !PT ;  /* 0x0000003027277812 */ /* 0x000fe400078efef2 */
[----:B------:R-:W-:-:S02]  /*104c0*/  FSEL R67, R67, -INF , !P3 ;  /* 0xff80000043437808 */ /* 0x000fc40005800000 */
[----:B------:R-:W-:Y:S01]  /*104d0*/  ISETP.GE.AND P3, PT, R223, R165, PT ;  /* 0x000000a5df00720c */ /* 0x000fe20003f66270 */
[----:B------:R-:W3:Y:S01]  /*104e0*/  MUFU.TANH R38, R38 ;  /* 0x0000002600267308 */ /* 0x000ee20000002400 */
[C---:B-1----:R-:W-:Y:S02]  /*104f0*/  FFMA.FTZ R58, R202.reuse, UR4, R23 ;  /* 0x00000004ca3a7c23 */ /* 0x042fe40008010017 */
[----:B------:R-:W-:Y:S02]  /*10500*/  FFMA.FTZ R3, R202, UR4, R19 ;  /* 0x00000004ca037c23 */ /* 0x000fe40008010013 */
[----:B------:R-:W-:-:S03]  /*10510*/  IMAD.U32 R23, RZ, RZ, UR7 ;  /* 0x00000007ff177e24 */ /* 0x000fc6000f8e00ff */
[----:B------:R-:W1:Y:S01]  /*10520*/  MUFU.TANH R78, R78 ;  /* 0x0000004e004e7308 */ /* 0x000e620000002400 */
[----:B------:R-:W-:Y:S02]  /*10530*/  FSEL R3, R3, -INF , !P2 ;  /* 0xff80000003037808 */ /* 0x000fe40005000000 */
[----:B------:R-:W-:Y:S02]  /*10540*/  ISETP.GE.AND P2, PT, R210, R165, PT ;  /* 0x000000a5d200720c */ /* 0x000fe40003f46270 */
[----:B--2---:R-:W-:Y:S02]  /*10550*/  IADD3 R107, R192, 0xf9, RZ ;  /* 0x000000f9c06b7810 */ /* 0x004fe40007ffe0ff */
[----:B------:R-:W-:Y:S01]  /*10560*/  LOP3.LUT R23, R23, 0x48, R242, 0xfe, !PT ;  /* 0x0000004817177812 */ /* 0x000fe200078efef2 */
[----:B------:R-:W2:Y:S01]  /*10570*/  MUFU.TANH R65, R169 ;  /* 0x000000a900417308 */ /* 0x000ea20000002400 */
[----:B---3--:R-:W-:-:S07]  /*10580*/  FFMA.FTZ R38, R105, UR4, R38 ;  /* 0x0000000469267c23 */ /* 0x008fce0008010026 */
[----:B------:R-:W3:Y:S01]  /*10590*/  I2F R208, R210 ;  /* 0x000000d200d07306 */ /* 0x000ee20000201400 */
[----:B-1----:R-:W-:Y:S02]  /*105a0*/  FFMA.FTZ R78, R105, UR4, R78 ;  /* 0x00000004694e7c23 */ /* 0x002fe4000801004e */
[----:B------:R-:W-:-:S03]  /*105b0*/  IMAD.U32 R105, RZ, RZ, UR7 ;  /* 0x00000007ff697e24 */ /* 0x000fc6000f8e00ff */
[----:B------:R-:W-:Y:S02]  /*105c0*/  FSEL R186, R78, -INF , !P6 ;  /* 0xff8000004eba7808 */ /* 0x000fe40007000000 */
[----:B------:R-:W1:Y:S01]  /*105d0*/  MUFU.TANH R18, R18 ;  /* 0x0000001200127308 */ /* 0x000e620000002400 */
[----:B--2---:R-:W-:Y:S01]  /*105e0*/  IMAD.MOV.U32 R213, RZ, RZ, R65 ;  /* 0x000000ffffd57224 */ /* 0x004fe200078e0041 */
[----:B------:R-:W-:Y:S02]  /*105f0*/  ISETP.GE.AND P6, PT, R183, R165, PT ;  /* 0x000000a5b700720c */ /* 0x000fe40003fc6270 */
[----:B------:R-:W-:Y:S01]  /*10600*/  FSEL R169, R31, -INF , !P4 ;  /* 0xff8000001fa97808 */ /* 0x000fe20006000000 */
[----:B------:R-:W-:Y:S01]  /*10610*/  IMAD.U32 R31, RZ, RZ, UR7 ;  /* 0x00000007ff1f7e24 */ /* 0x000fe2000f8e00ff */
[----:B------:R-:W-:Y:S02]  /*10620*/  ISETP.GE.AND P4, PT, R89, R167, PT ;  /* 0x000000a75900720c */ /* 0x000fe40003f86270 */
[----:B------:R2:W4:Y:S01]  /*10630*/  MUFU.TANH R179, R175 ;  /* 0x000000af00b37308 */ /* 0x0005220000002400 */
[C---:B---3--:R-:W-:Y:S01]  /*10640*/  FFMA.FTZ R11, R208.reuse, UR4, R11 ;  /* 0x00000004d00b7c23 */ /* 0x048fe2000801000b */
[--C-:B------:R-:W-:Y:S01]  /*10650*/  LOP3.LUT R31, R31, 0x38, R242.reuse, 0xfe, !PT ;  /* 0x000000381f1f7812 */ /* 0x100fe200078efef2 */
[----:B------:R-:W-:Y:S01]  /*10660*/  FFMA.FTZ R65, R208, UR4, R83 ;  /* 0x00000004d0417c23 */ /* 0x000fe20008010053 */
[----:B------:R-:W-:-:S04]  /*10670*/  LOP3.LUT R105, R105, 0x58, R242, 0xfe, !PT ;  /* 0x0000005869697812 */ /* 0x000fc800078efef2 */
[----:B------:R-:W-:Y:S01]  /*10680*/  MUFU.TANH R47, R47 ;  /* 0x0000002f002f7308 */ /* 0x000fe20000002400 */
[----:B-1----:R-:W-:Y:S01]  /*10690*/  FFMA.FTZ R18, R88, UR4, R18 ;  /* 0x0000000458127c23 */ /* 0x002fe20008010012 */
[----:B------:R-:W-:Y:S01]  /*106a0*/  FSEL R65, R65, -INF , !P2 ;  /* 0xff80000041417808 */ /* 0x000fe20005000000 */
[----:B------:R-:W-:Y:S01]  /*106b0*/  FMUL.FTZ R88, R119, c[0x0][0x2ec] ;  /* 0x0000bb0077587a20 */ /* 0x000fe20000410000 */
[----:B------:R-:W-:Y:S02]  /*106c0*/  ISETP.GE.AND P2, PT, R70, R165, PT ;  /* 0x000000a54600720c */ /* 0x000fe40003f46270 */
[----:B------:R-:W-:Y:S02]  /*106d0*/  FSEL R64, R18, -INF , !P4 ;  /* 0xff80000012407808 */ /* 0x000fe40006000000 */
[----:B------:R-:W1:Y:S01]  /*106e0*/  I2F R69, R183 ;  /* 0x000000b700457306 */ /* 0x000e620000201400 */
[----:B--2---:R-:W-:Y:S01]  /*106f0*/  FSEL R175, R34, -INF , !P5 ;  /* 0xff80000022af7808 */ /* 0x004fe20006800000 */
[----:B----4-:R-:W-:Y:S01]  /*10700*/  IMAD.MOV.U32 R76, RZ, RZ, R179 ;  /* 0x000000ffff4c7224 */ /* 0x010fe200078e00b3 */
[----:B------:R-:W-:Y:S01]  /*10710*/  ISETP.GE.AND P5, PT, R181, R167, PT ;  /* 0x000000a7b500720c */ /* 0x000fe20003fa6270 */
[----:B------:R-:W-:Y:S01]  /*10720*/  IMAD.U32 R181, RZ, RZ, UR7 ;  /* 0x00000007ffb57e24 */ /* 0x000fe2000f8e00ff */
[----:B------:R-:W-:-:S02]  /*10730*/  FSEL R179, R38, -INF , !P1 ;  /* 0xff80000026b37808 */ /* 0x000fc40004800000 */
[----:B------:R-:W-:Y:S01]  /*10740*/  FSEL R58, R58, -INF , !P5 ;  /* 0xff8000003a3a7808 */ /* 0x000fe20006800000 */
[----:B------:R-:W-:Y:S01]  /*10750*/  MUFU.TANH R15, R15 ;  /* 0x0000000f000f7308 */ /* 0x000fe20000002400 */
[-C--:B------:R-:W-:Y:S02]  /*10760*/  ISETP.GE.AND P5, PT, R210, R167.reuse, PT ;  /* 0x000000a7d200720c */ /* 0x080fe40003fa6270 */
[-C--:B------:R-:W-:Y:S02]  /*10770*/  ISETP.GE.AND P1, PT, R183, R167.reuse, PT ;  /* 0x000000a7b700720c */ /* 0x080fe40003f26270 */
[----:B------:R-:W-:Y:S02]  /*10780*/  ISETP.GE.AND P4, PT, R223, R167, PT ;  /* 0x000000a7df00720c */ /* 0x000fe40003f86270 */
[----:B------:R-:W-:Y:S01]  /*10790*/  LOP3.LUT R181, R181, 0x68, R242, 0xfe, !PT ;  /* 0x00000068b5b57812 */ /* 0x000fe200078efef2 */
[----:B------:R-:W-:Y:S01]  /*107a0*/  MUFU.TANH R51, R51 ;  /* 0x0000003300337308 */ /* 0x000fe20000002400 */
[----:B-1----:R-:W-:-:S02]  /*107b0*/  FFMA.FTZ R26, R69, UR4, R26 ;  /* 0x00000004451a7c23 */ /* 0x002fc4000801001a */
[----:B------:R-:W-:Y:S02]  /*107c0*/  FFMA.FTZ R47, R69, UR4, R47 ;  /* 0x00000004452f7c23 */ /* 0x000fe4000801002f */
[----:B------:R-:W-:Y:S01]  /*107d0*/  FMUL.FTZ R183, R123, c[0x0][0x2ec] ;  /* 0x0000bb007bb77a20 */ /* 0x000fe20000410000 */
[----:B------:R-:W-:Y:S01]  /*107e0*/  FSEL R59, R26, -INF , !P1 ;  /* 0xff8000001a3b7808 */ /* 0x000fe20004800000 */
[----:B------:R-:W-:Y:S01]  /*107f0*/  IMAD.U32 R123, RZ, RZ, UR7 ;  /* 0x00000007ff7b7e24 */ /* 0x000fe2000f8e00ff */
[----:B------:R-:W-:Y:S01]  /*10800*/  MUFU.TANH R71, R71 ;  /* 0x0000004700477308 */ /* 0x000fe20000002400 */
[----:B------:R-:W-:Y:S02]  /*10810*/  FSEL R56, R47, -INF , !P6 ;  /* 0xff8000002f387808 */ /* 0x000fe40007000000 */
[C---:B------:R-:W-:Y:S02]  /*10820*/  ISETP.GE.AND P1, PT, R203.reuse, R167, PT ;  /* 0x000000a7cb00720c */ /* 0x040fe40003f26270 */
[----:B------:R-:W-:-:S02]  /*10830*/  ISETP.GE.AND P6, PT, R203, R165, PT ;  /* 0x000000a5cb00720c */ /* 0x000fc40003fc6270 */
[----:B------:R-:W-:Y:S01]  /*10840*/  LOP3.LUT R123, R123, 0x50, R242, 0xfe, !PT ;  /* 0x000000507b7b7812 */ /* 0x000fe200078efef2 */
[----:B------:R-:W1:Y:S08]  /*10850*/  I2F R90, R203 ;  /* 0x000000cb005a7306 */ /* 0x000e700000201400 */
[----:B------:R-:W2:Y:S08]  /*10860*/  I2F R86, R223 ;  /* 0x000000df00567306 */ /* 0x000eb00000201400 */
[----:B------:R-:W-:Y:S01]  /*10870*/  I2F R247, R247 ;  /* 0x000000f700f77306 */ /* 0x000fe20000201400 */
[----:B-1----:R-:W-:-:S02]  /*10880*/  FFMA.FTZ R15, R90, UR4, R15 ;  /* 0x000000045a0f7c23 */ /* 0x002fc4000801000f */
[----:B------:R-:W-:Y:S02]  /*10890*/  FFMA.FTZ R51, R90, UR4, R51 ;  /* 0x000000045a337c23 */ /* 0x000fe40008010033 */
[----:B------:R-:W-:Y:S01]  /*108a0*/  FMUL.FTZ R90, R113, c[0x0][0x2ec] ;  /* 0x0000bb00715a7a20 */ /* 0x000fe20000410000 */
[----:B------:R-:W-:Y:S02]  /*108b0*/  FSEL R69, R15, -INF , !P1 ;  /* 0xff8000000f457808 */ /* 0x000fe40004800000 */
[----:B------:R-:W1:Y:S01]  /*108c0*/  MUFU.TANH R91, R91 ;  /* 0x0000005b005b7308 */ /* 0x000e620000002400 */
[----:B--2---:R-:W-:Y:S01]  /*108d0*/  FFMA.FTZ R73, R86, UR4, R81 ;  /* 0x0000000456497c23 */ /* 0x004fe20008010051 */
[----:B------:R-:W-:Y:S01]  /*108e0*/  FSEL R66, R51, -INF , !P6 ;  /* 0xff80000033427808 */ /* 0x000fe20007000000 */
[----:B------:R-:W-:Y:S01]  /*108f0*/  IMAD.U32 R223, RZ, RZ, UR7 ;  /* 0x00000007ffdf7e24 */ /* 0x000fe2000f8e00ff */
[C---:B------:R-:W-:Y:S02]  /*10900*/  ISETP.GE.AND P1, PT, R205.reuse, R167, PT ;  /* 0x000000a7cd00720c */ /* 0x040fe40003f26270 */
[----:B------:R-:W-:-:S02]  /*10910*/  ISETP.GE.AND P6, PT, R205, R165, PT ;  /* 0x000000a5cd00720c */ /* 0x000fc40003fc6270 */
[----:B------:R-:W-:Y:S01]  /*10920*/  MUFU.TANH R84, R84 ;  /* 0x0000005400547308 */ /* 0x000fe20000002400 */
[----:B------:R-:W-:Y:S02]  /*10930*/  FSEL R73, R73, -INF , !P3 ;  /* 0xff80000049497808 */ /* 0x000fe40005800000 */
[----:B------:R-:W-:Y:S02]  /*10940*/  ISETP.GE.AND P3, PT, R216, R165, PT ;  /* 0x000000a5d800720c */ /* 0x000fe40003f66270 */
[----:B------:R-:W-:-:S03]  /*10950*/  LOP3.LUT R223, R223, 0x98, R242, 0xfe, !PT ;  /* 0x00000098dfdf7812 */ /* 0x000fc600078efef2 */
[----:B------:R-:W2:Y:S01]  /*10960*/  I2F R77, R205 ;  /* 0x000000cd004d7306 */ /* 0x000ea20000201400 */
[----:B-1----:R-:W-:Y:S02]  /*10970*/  FFMA.FTZ R83, R247, UR4, R91 ;  /* 0x00000004f7537c23 */ /* 0x002fe4000801005b */
[----:B------:R-:W-:Y:S02]  /*10980*/  FMUL.FTZ R91, R111, c[0x0][0x2ec] ;  /* 0x0000bb006f5b7a20 */ /* 0x000fe40000410000 */
[----:B------:R-:W-:-:S03]  /*10990*/  IMAD.U32 R111, RZ, RZ, UR7 ;  /* 0x00000007ff6f7e24 */ /* 0x000fc6000f8e00ff */
[----:B------:R1:W-:Y:S02]  /*109a0*/  I2F R252, R68 ;  /* 0x0000004400fc7306 */ /* 0x0003e40000201400 */
[----:B------:R-:W-:-:S06]  /*109b0*/  LOP3.LUT R111, R111, 0xa0, R242, 0xfe, !PT ;  /* 0x000000a06f6f7812 */ /* 0x000fcc00078efef2 */
[----:B------:R-:W3:Y:S01]  /*109c0*/  MUFU.TANH R49, R121 ;  /* 0x0000007900317308 */ /* 0x000ee20000002400 */
[----:B--2---:R-:W-:-:S05]  /*109d0*/  FFMA.FTZ R72, R77, UR4, R84 ;  /* 0x000000044d487c23 */ /* 0x004fca0008010054 */
[----:B------:R-:W-:Y:S02]  /*109e0*/  FSEL R72, R72, -INF , !P6 ;  /* 0xff80000048487808 */ /* 0x000fe40007000000 */
[----:B------:R-:W2:Y:S01]  /*109f0*/  MUFU.TANH R85, R85 ;  /* 0x0000005500557308 */ /* 0x000ea20000002400 */
[----:B-1----:R-:W-:Y:S01]  /*10a00*/  FSEL R68, R11, -INF , !P5 ;  /* 0xff8000000b447808 */ /* 0x002fe20006800000 */
[----:B------:R-:W-:Y:S01]  /*10a10*/  IMAD.U32 R11, RZ, RZ, UR7 ;  /* 0x00000007ff0b7e24 */ /* 0x000fe2000f8e00ff */
[----:B------:R-:W-:Y:S02]  /*10a20*/  ISETP.GE.AND P5, PT, R70, R167, PT ;  /* 0x000000a74600720c */ /* 0x000fe40003fa6270 */
[----:B------:R-:W-:-:S03]  /*10a30*/  ISETP.GE.AND P6, PT, R74, R165, PT ;  /* 0x000000a54a00720c */ /* 0x000fc60003fc6270 */
[----:B------:R1:W4:Y:S01]  /*10a40*/  I2F R189, R70 ;  /* 0x0000004600bd7306 */ /* 0x0003220000201400 */
[----:B---3--:R-:W-:Y:S02]  /*10a50*/  FFMA.FTZ R84, R252, UR4, R49 ;  /* 0x00000004fc547c23 */ /* 0x008fe40008010031 */
[----:B------:R-:W-:-:S05]  /*10a60*/  IMAD.U32 R121, RZ, RZ, UR7 ;  /* 0x00000007ff797e24 */ /* 0x000fca000f8e00ff */
[----:B------:R-:W3:Y:S01]  /*10a70*/  I2F R173, R216 ;  /* 0x000000d800ad7306 */ /* 0x000ee20000201400 */
[----:B--2---:R-:W-:Y:S01]  /*10a80*/  FFMA.FTZ R75, R77, UR4, R85 ;  /* 0x000000044d4b7c23 */ /* 0x004fe20008010055 */
[----:B------:R-:W-:-:S04]  /*10a90*/  LOP3.LUT R121, R121, 0x60, R242, 0xfe, !PT ;  /* 0x0000006079797812 */ /* 0x000fc800078efef2 */
[----:B------:R-:W-:Y:S02]  /*10aa0*/  FSEL R75, R75, -INF , !P1 ;  /* 0xff8000004b4b7808 */ /* 0x000fe40004800000 */
[----:B------:R-:W2:Y:S01]  /*10ab0*/  MUFU.TANH R87, R131 ;  /* 0x0000008300577308 */ /* 0x000ea20000002400 */
[----:B-1----:R-:W-:Y:S01]  /*10ac0*/  FFMA.FTZ R70, R86, UR4, R71 ;  /* 0x0000000456467c23 */ /* 0x002fe20008010047 */
[----:B------:R-:W-:Y:S01]  /*10ad0*/  ISETP.GE.AND P1, PT, R74, R167, PT ;  /* 0x000000a74a00720c */ /* 0x000fe20003f26270 */
[----:B----4-:R-:W-:-:S03]  /*10ae0*/  FFMA.FTZ R71, R189, UR4, R76 ;  /* 0x00000004bd477c23 */ /* 0x010fc6000801004c */
[----:B------:R-:W-:Y:S02]  /*10af0*/  FSEL R70, R70, -INF , !P4 ;  /* 0xff80000046467808 */ /* 0x000fe40006000000 */
[----:B------:R-:W1:Y:S01]  /*10b00*/  MUFU.TANH R79, R79 ;  /* 0x0000004f004f7308 */ /* 0x000e620000002400 */
[----:B---3--:R-:W-:Y:S01]  /*10b10*/  FFMA.FTZ R76, R173, UR4, R213 ;  /* 0x00000004ad4c7c23 */ /* 0x008fe200080100d5 */
[-C--:B------:R-:W-:Y:S02]  /*10b20*/  ISETP.GE.AND P4, PT, R216, R167.reuse, PT ;  /* 0x000000a7d800720c */ /* 0x080fe40003f86270 */
[----:B------:R-:W-:Y:S02]  /*10b30*/  IADD3 R213, R192, 0xe1, RZ ;  /* 0x000000e1c0d57810 */ /* 0x000fe40007ffe0ff */
[----:B------:R-:W-:Y:S02]  /*10b40*/  FSEL R76, R76, -INF , !P4 ;  /* 0xff8000004c4c7808 */ /* 0x000fe40006000000 */
[----:B------:R-:W-:Y:S01]  /*10b50*/  I2F R218, R222 ;  /* 0x000000de00da7306 */ /* 0x000fe20000201400 */
[----:B--2---:R-:W-:Y:S01]  /*10b60*/  FFMA.FTZ R78, R247, UR4, R87 ;  /* 0x00000004f74e7c23 */ /* 0x004fe20008010057 */
[----:B------:R-:W-:Y:S01]  /*10b70*/  ISETP.GE.AND P4, PT, R213, R167, PT ;  /* 0x000000a7d500720c */ /* 0x000fe20003f86270 */
[----:B------:R-:W-:Y:S01]  /*10b80*/  IMAD.U32 R131, RZ, RZ, UR7 ;  /* 0x00000007ff837e24 */ /* 0x000fe2000f8e00ff */
[----:B------:R-:W-:-:S02]  /*10b90*/  FSEL R71, R71, -INF , !P2 ;  /* 0xff80000047477808 */ /* 0x000fc40005000000 */
[----:B------:R-:W-:Y:S02]  /*10ba0*/  FSEL R78, R78, -INF , !P6 ;  /* 0xff8000004e4e7808 */ /* 0x000fe40007000000 */
[----:B------:R-:W2:Y:S01]  /*10bb0*/  MUFU.TANH R89, R127 ;  /* 0x0000007f00597308 */ /* 0x000ea20000002400 */
[----:B-1----:R-:W-:Y:S01]  /*10bc0*/  FFMA.FTZ R74, R189, UR4, R79 ;  /* 0x00000004bd4a7c23 */ /* 0x002fe2000801004f */
[----:B------:R-:W-:Y:S02]  /*10bd0*/  ISETP.GE.AND P6, PT, R246, R165, PT ;  /* 0x000000a5f600720c */ /* 0x000fe40003fc6270 */
[----:B------:R-:W-:Y:S02]  /*10be0*/  FSEL R84, R84, -INF , !P4 ;  /* 0xff80000054547808 */ /* 0x000fe40006000000 */
[----:B------:R-:W-:Y:S02]  /*10bf0*/  FSEL R74, R74, -INF , !P5 ;  /* 0xff8000004a4a7808 */ /* 0x000fe40006800000 */
[----:B------:R1:W-:Y:S01]  /*10c00*/  I2F R55, R246 ;  /* 0x000000f600377306 */ /* 0x0003e20000201400 */
[----:B------:R-:W-:-:S02]  /*10c10*/  ISETP.GE.AND P5, PT, R222, R167, PT ;  /* 0x000000a7de00720c */ /* 0x000fc40003fa6270 */
[----:B------:R-:W-:Y:S02]  /*10c20*/  ISETP.GE.AND P2, PT, R222, R165, PT ;  /* 0x000000a5de00720c */ /* 0x000fe40003f46270 */
[----:B------:R-:W-:Y:S02]  /*10c30*/  FSEL R83, R83, -INF , !P1 ;  /* 0xff80000053537808 */ /* 0x000fe40004800000 */
[-C--:B------:R-:W-:Y:S01]  /*10c40*/  ISETP.GE.AND P4, PT, R107, R167.reuse, PT ;  /* 0x000000a76b00720c */ /* 0x080fe20003f86270 */
[----:B------:R-:W3:Y:S01]  /*10c50*/  MUFU.TANH R211, R211 ;  /* 0x000000d300d37308 */ /* 0x000ee20000002400 */
[----:B--2---:R-:W-:Y:S01]  /*10c60*/  FFMA.FTZ R77, R218, UR4, R89 ;  /* 0x00000004da4d7c23 */ /* 0x004fe20008010059 */
[----:B------:R-:W-:Y:S02]  /*10c70*/  ISETP.GE.AND P1, PT, R246, R167, PT ;  /* 0x000000a7f600720c */ /* 0x000fe40003f26270 */
[----:B------:R-:W-:Y:S02]  /*10c80*/  LOP3.LUT R131, R131, 0x78, R242, 0xfe, !PT ;  /* 0x0000007883837812 */ /* 0x000fe400078efef2 */
[----:B------:R-:W-:-:S02]  /*10c90*/  FSEL R77, R77, -INF , !P2 ;  /* 0xff8000004d4d7808 */ /* 0x000fc40005000000 */
[----:B------:R-:W2:Y:S01]  /*10ca0*/  MUFU.TANH R86, R117 ;  /* 0x0000007500567308 */ /* 0x000ea20000002400 */
[----:B------:R-:W-:Y:S02]  /*10cb0*/  ISETP.GE.AND P2, PT, R191, R165, PT ;  /* 0x000000a5bf00720c */ /* 0x000fe40003f46270 */
[C-C-:B-1----:R-:W-:Y:S02]  /*10cc0*/  LOP3.LUT R246, R11.reuse, 0x90, R242.reuse, 0xfe, !PT ;  /* 0x000000900bf67812 */ /* 0x142fe400078efef2 */
[----:B------:R-:W-:-:S03]  /*10cd0*/  LOP3.LUT R222, R11, 0x88, R242, 0xfe, !PT ;  /* 0x000000880bde7812 */ /* 0x000fc600078efef2 */
[----:B------:R-:W1:Y:S01]  /*10ce0*/  MUFU.TANH R88, R88 ;  /* 0x0000005800587308 */ /* 0x000e620000002400 */
[----:B---3--:R-:W-:Y:S02]  /*10cf0*/  FFMA.FTZ R79, R173, UR4, R211 ;  /* 0x00000004ad4f7c23 */ /* 0x008fe400080100d3 */
[----:B------:R-:W-:-:S03]  /*10d00*/  IMAD.U32 R173, RZ, RZ, UR7 ;  /* 0x00000007ffad7e24 */ /* 0x000fc6000f8e00ff */
[----:B------:R-:W-:Y:S02]  /*10d10*/  FSEL R79, R79, -INF , !P3 ;  /* 0xff8000004f4f7808 */ /* 0x000fe40005800000 */
[----:B------:R-:W3:Y:S01]  /*10d20*/  MUFU.TANH R125, R125 ;  /* 0x0000007d007d7308 */ /* 0x000ee20000002400 */
[----:B--2---:R-:W-:Y:S01]  /*10d30*/  FFMA.FTZ R89, R55, UR4, R86 ;  /* 0x0000000437597c23 */ /* 0x004fe20008010056 */
[----:B------:R-:W-:Y:S02]  /*10d40*/  ISETP.GE.AND P3, PT, R213, R165, PT ;  /* 0x000000a5d500720c */ /* 0x000fe40003f66270 */
[----:B------:R-:W-:Y:S02]  /*10d50*/  LOP3.LUT R173, R173, 0x80, R242, 0xfe, !PT ;  /* 0x00000080adad7812 */ /* 0x000fe400078efef2 */
[----:B------:R-:W-:Y:S02]  /*10d60*/  FSEL R89, R89, -INF , !P1 ;  /* 0xff80000059597808 */ /* 0x000fe40004800000 */
[----:B------:R-:W-:Y:S01]  /*10d70*/  I2F R46, R107 ;  /* 0x0000006b002e7306 */ /* 0x000fe20000201400 */
[----:B-1----:R-:W-:Y:S01]  /*10d80*/  FFMA.FTZ R86, R55, UR4, R88 ;  /* 0x0000000437567c23 */ /* 0x002fe20008010058 */
[----:B------:R-:W-:Y:S01]  /*10d90*/  ISETP.GE.AND P1, PT, R43, R167, PT ;  /* 0x000000a72b00720c */ /* 0x000fe20003f26270 */
[----:B------:R-:W-:-:S03]  /*10da0*/  IMAD.U32 R55, RZ, RZ, UR7 ;  /* 0x00000007ff377e24 */ /* 0x000fc6000f8e00ff */
[----:B------:R-:W-:Y:S02]  /*10db0*/  FSEL R86, R86, -INF , !P6 ;  /* 0xff80000056567808 */ /* 0x000fe40007000000 */
[----:B------:R-:W1:Y:S01]  /*10dc0*/  MUFU.TANH R49, R109 ;  /* 0x0000006d00317308 */ /* 0x000e620000002400 */
[----:B---3--:R-:W-:Y:S01]  /*10dd0*/  FFMA.FTZ R81, R218, UR4, R125 ;  /* 0x00000004da517c23 */ /* 0x008fe2000801007d */
[----:B------:R-:W-:Y:S02]  /*10de0*/  ISETP.GE.AND P6, PT, R43, R165, PT ;  /* 0x000000a52b00720c */ /* 0x000fe40003fc6270 */
[----:B------:R-:W-:Y:S02]  /*10df0*/  LOP3.LUT R189, R55, 0xb8, R242, 0xfe, !PT ;  /* 0x000000b837bd7812 */ /* 0x000fe400078efef2 */
[----:B------:R-:W-:Y:S02]  /*10e00*/  FSEL R81, R81, -INF , !P5 ;  /* 0xff80000051517808 */ /* 0x000fe40006800000 */
[----:B------:R-:W2:Y:S01]  /*10e10*/  MUFU.TANH R183, R183 ;  /* 0x000000b700b77308 */ /* 0x000ea20000002400 */
[----:B------:R-:W-:-:S07]  /*10e20*/  ISETP.GE.AND P5, PT, R191, R167, PT ;  /* 0x000000a7bf00720c */ /* 0x000fce0003fa6270 */
[----:B------:R-:W-:Y:S01]  /*10e30*/  I2F R171, R191 ;  /* 0x000000bf00ab7306 */ /* 0x000fe20000201400 */
[----:B-1----:R-:W-:-:S07]  /*10e40*/  FFMA.FTZ R49, R46, UR4, R49 ;  /* 0x000000042e317c23 */ /* 0x002fce0008010031 */
[----:B------:R-:W1:Y:S01]  /*10e50*/  I2F R38, R43 ;  /* 0x0000002b00267306 */ /* 0x000e620000201400 */
[----:B--2---:R-:W-:Y:S01]  /*10e60*/  FFMA.FTZ R87, R252, UR4, R183 ;  /* 0x00000004fc577c23 */ /* 0x004fe200080100b7 */
[----:B------:R-:W-:-:S04]  /*10e70*/  LOP3.LUT R252, R11, 0xa8, R242, 0xfe, !PT ;  /* 0x000000a80bfc7812 */ /* 0x000fc800078efef2 */
[----:B------:R-:W-:Y:S02]  /*10e80*/  FSEL R87, R87, -INF , !P3 ;  /* 0xff80000057577808 */ /* 0x000fe40005800000 */
[----:B------:R-:W2:Y:S01]  /*10e90*/  MUFU.TANH R90, R90 ;  /* 0x0000005a005a7308 */ /* 0x000ea20000002400 */
[----:B------:R-:W-:-:S07]  /*10ea0*/  ISETP.GE.AND P3, PT, R107, R165, PT ;  /* 0x000000a56b00720c */ /* 0x000fce0003f66270 */
[----:B------:R-:W3:Y:S01]  /*10eb0*/  MUFU.TANH R91, R91 ;  /* 0x0000005b005b7308 */ /* 0x000ee20000002400 */
[----:B-1----:R-:W-:-:S05]  /*10ec0*/  FFMA.FTZ R95, R38, UR4, R95 ;  /* 0x00000004265f7c23 */ /* 0x002fca000801005f */
[----:B------:R-:W-:Y:S02]  /*10ed0*/  FSEL R218, R95, -INF , !P6 ;  /* 0xff8000005fda7808 */ /* 0x000fe40007000000 */
[----:B------:R-:W1:Y:S01]  /*10ee0*/  MUFU.TANH R208, R115 ;  /* 0x0000007300d07308 */ /* 0x000e620000002400 */
[----:B--2---:R-:W-:Y:S01]  /*10ef0*/  FFMA.FTZ R88, R171, UR4, R90 ;  /* 0x00000004ab587c23 */ /* 0x004fe2000801005a */
[----:B------:R-:W-:-:S04]  /*10f00*/  ISETP.GE.AND P6, PT, R31, R165, PT ;  /* 0x000000a51f00720c */ /* 0x000fc80003fc6270 */
[----:B------:R-:W-:Y:S02]  /*10f10*/  FSEL R88, R88, -INF , !P5 ;  /* 0xff80000058587808 */ /* 0x000fe40006800000 */
[----:B------:R-:W2:Y:S01]  /*10f20*/  I2F R26, R31 ;  /* 0x0000001f001a7306 */ /* 0x000ea20000201400 */
[----:B---3--:R-:W-:Y:S01]  /*10f30*/  FFMA.FTZ R90, R46, UR4, R91 ;  /* 0x000000042e5a7c23 */ /* 0x008fe2000801005b */
[----:B------:R-:W-:Y:S01]  /*10f40*/  FSEL R91, R49, -INF , !P4 ;  /* 0xff800000315b7808 */ /* 0x000fe20006000000 */
[----:B------:R-:W-:Y:S01]  /*10f50*/  FFMA.FTZ R49, R38, UR4, R93 ;  /* 0x0000000426317c23 */ /* 0x000fe2000801005d */
[----:B------:R-:W-:Y:S01]  /*10f60*/  ISETP.GE.AND P5, PT, R192, R167, PT ;  /* 0x000000a7c000720c */ /* 0x000fe20003fa6270 */
[----:B------:R-:W-:Y:S01]  /*10f70*/  IMAD.U32 R93, RZ, RZ, UR7 ;  /* 0x00000007ff5d7e24 */ /* 0x000fe2000f8e00ff */
[----:B------:R-:W-:Y:S02]  /*10f80*/  FSEL R90, R90, -INF , !P3 ;  /* 0xff8000005a5a7808 */ /* 0x000fe40005800000 */
[----:B------:R-:W-:Y:S01]  /*10f90*/  I2F R195, R192 ;  /* 0x000000c000c37306 */ /* 0x000fe20000201400 */
[----:B-1----:R-:W-:Y:S01]  /*10fa0*/  FFMA.FTZ R85, R171, UR4, R208 ;  /* 0x00000004ab557c23 */ /* 0x002fe200080100d0 */
[----:B------:R-:W-:-:S02]  /*10fb0*/  FSEL R49, R49, -INF , !P1 ;  /* 0xff80000031317808 */ /* 0x000fc40004800000 */
[----:B------:R-:W-:Y:S02]  /*10fc0*/  ISETP.GE.AND P1, PT, R31, R167, PT ;  /* 0x000000a71f00720c */ /* 0x000fe40003f26270 */
[----:B------:R-:W-:Y:S02]  /*10fd0*/  FSEL R85, R85, -INF , !P2 ;  /* 0xff80000055557808 */ /* 0x000fe40005000000 */
[----:B------:R-:W1:Y:S01]  /*10fe0*/  MUFU.TANH R96, R96 ;  /* 0x0000006000607308 */ /* 0x000e620000002400 */
[----:B--2---:R-:W-:Y:S01]  /*10ff0*/  FFMA.FTZ R102, R26, UR4, R102 ;  /* 0x000000041a667c23 */ /* 0x004fe20008010066 */
[----:B------:R-:W-:Y:S01]  /*11000*/  ISETP.GE.AND P2, PT, R192, R165, PT ;  /* 0x000000a5c000720c */ /* 0x000fe20003f46270 */
[----:B------:R-:W-:Y:S01]  /*11010*/  FFMA.FTZ R99, R26, UR4, R99 ;  /* 0x000000041a637c23 */ /* 0x000fe20008010063 */
[C---:B------:R-:W-:Y:S01]  /*11020*/  ISETP.GE.AND P4, PT, R39.reuse, R167, PT ;  /* 0x000000a72700720c */ /* 0x040fe20003f86270 */
[----:B------:R-:W-:Y:S01]  /*11030*/  IMAD.U32 R31, RZ, RZ, UR7 ;  /* 0x00000007ff1f7e24 */ /* 0x000fe2000f8e00ff */
[----:B------:R-:W-:-:S02]  /*11040*/  ISETP.GE.AND P3, PT, R39, R165, PT ;  /* 0x000000a52700720c */ /* 0x000fc40003f66270 */
[----:B------:R-:W-:Y:S01]  /*11050*/  I2F R197, R192 ;  /* 0x000000c000c57306 */ /* 0x000fe20000201400 */
[----:B------:R-:W-:Y:S02]  /*11060*/  FSEL R208, R102, -INF , !P6 ;  /* 0xff80000066d07808 */ /* 0x000fe40007000000 */
[----:B------:R-:W-:Y:S02]  /*11070*/  ISETP.GE.AND P6, PT, R123, R165, PT ;  /* 0x000000a57b00720c */ /* 0x000fe40003fc6270 */
[----:B------:R-:W-:Y:S02]  /*11080*/  FSEL R211, R99, -INF , !P1 ;  /* 0xff80000063d37808 */ /* 0x000fe40004800000 */
[----:B------:R-:W-:Y:S01]  /*11090*/  ISETP.GE.AND P1, PT, R123, R167, PT ;  /* 0x000000a77b00720c */ /* 0x000fe20003f26270 */
[----:B------:R-:W2:Y:S01]  /*110a0*/  MUFU.TANH R92, R92 ;  /* 0x0000005c005c7308 */ /* 0x000ea20000002400 */
[----:B-1----:R-:W-:Y:S01]  /*110b0*/  FFMA.FTZ R15, R195, UR4, R96 ;  /* 0x00000004c30f7c23 */ /* 0x002fe20008010060 */
[----:B------:R-:W-:-:S04]  /*110c0*/  LOP3.LUT R96, R11, 0xb0, R242, 0xfe, !PT ;  /* 0x000000b00b607812 */ /* 0x000fc800078efef2 */
[----:B------:R-:W-:Y:S02]  /*110d0*/  FSEL R15, R15, -INF , !P5 ;  /* 0xff8000000f0f7808 */ /* 0x000fe40006800000 */
[----:B------:R-:W-:Y:S01]  /*110e0*/  MUFU.TANH R101, R101 ;  /* 0x0000006500657308 */ /* 0x000fe20000002400 */
[----:B------:R-:W-:-:S07]  /*110f0*/  ISETP.GE.AND P5, PT, R106, R167, PT ;  /* 0x000000a76a00720c */ /* 0x000fce0003fa6270 */
[----:B------:R-:W1:Y:S01]  /*11100*/  I2F R202, R27 ;  /* 0x0000001b00ca7306 */ /* 0x000e620000201400 */
[----:B--2---:R-:W-:-:S05]  /*11110*/  FFMA.FTZ R92, R197, UR4, R92 ;  /* 0x00000004c55c7c23 */ /* 0x004fca000801005c */
[----:B------:R-:W-:Y:S02]  /*11120*/  FSEL R11, R92, -INF , !P2 ;  /* 0xff8000005c0b7808 */ /* 0x000fe40005000000 */
[----:B------:R-:W2:Y:S01]  /*11130*/  MUFU.TANH R103, R103 ;  /* 0x0000006700677308 */ /* 0x000ea20000002400 */
[----:B------:R-:W-:-:S07]  /*11140*/  ISETP.GE.AND P2, PT, R106, R165, PT ;  /* 0x000000a56a00720c */ /* 0x000fce0003f46270 */
[----:B------:R-:W-:Y:S01]  /*11150*/  MUFU.TANH R97, R97 ;  /* 0x0000006100617308 */ /* 0x000fe20000002400 */
[----:B-1----:R-:W-:-:S07]  /*11160*/  FFMA.FTZ R101, R202, UR4, R101 ;  /* 0x00000004ca657c23 */ /* 0x002fce0008010065 */
[----:B------:R-:W-:Y:S01]  /*11170*/  MUFU.TANH R100, R100 ;  /* 0x0000006400647308 */ /* 0x000fe20000002400 */
[----:B--2---:R-:W-:-:S07]  /*11180*/  FFMA.FTZ R202, R202, UR4, R103 ;  /* 0x00000004caca7c23 */ /* 0x004fce0008010067 */
[----:B------:R-:W1:Y:S08]  /*11190*/  I2F R34, R39 ;  /* 0x0000002700227306 */ /* 0x000e700000201400 */
[----:B------:R-:W-:Y:S08]  /*111a0*/  MUFU.TANH R50, R50 ;  /* 0x0000003200327308 */ /* 0x000ff00000002400 */
[----:B------:R-:W2:Y:S01]  /*111b0*/  I2F R47, R123 ;  /* 0x0000007b002f7306 */ /* 0x000ea20000201400 */
[----:B-1----:R-:W-:-:S02]  /*111c0*/  FFMA.FTZ R97, R34, UR4, R97 ;  /* 0x0000000422617c23 */ /* 0x002fc40008010061 */
[----:B------:R-:W-:Y:S02]  /*111d0*/  FFMA.FTZ R100, R34, UR4, R100 ;  /* 0x0000000422647c23 */ /* 0x000fe40008010064 */
[----:B------:R-:W-:Y:S01]  /*111e0*/  IMAD.U32 R39, RZ, RZ, UR7 ;  /* 0x00000007ff277e24 */ /* 0x000fe2000f8e00ff */
[----:B------:R-:W-:Y:S02]  /*111f0*/  FSEL R213, R97, -INF , !P4 ;  /* 0xff80000061d57808 */ /* 0x000fe40006000000 */
[----:B------:R-:W1:Y:S01]  /*11200*/  I2F R35, R106 ;  /* 0x0000006a00237306 */ /* 0x000e620000201400 */
[----:B------:R-:W-:Y:S01]  /*11210*/  FSEL R210, R100, -INF , !P3 ;  /* 0xff80000064d27808 */ /* 0x000fe20005800000 */
[----:B------:R-:W-:Y:S01]  /*11220*/  IMAD.U32 R100, RZ, RZ, UR7 ;  /* 0x00000007ff647e24 */ /* 0x000fe2000f8e00ff */
[C---:B------:R-:W-:Y:S02]  /*11230*/  ISETP.GE.AND P4, PT, R23.reuse, R167, PT ;  /* 0x000000a71700720c */ /* 0x040fe40003f86270 */
[----:B------:R-:W-:-:S02]  /*11240*/  ISETP.GE.AND P3, PT, R23, R165, PT ;  /* 0x000000a51700720c */ /* 0x000fc40003f66270 */
[----:B------:R-:W-:Y:S01]  /*11250*/  LOP3.LUT R39, R39, 0xc0, R242, 0xfe, !PT ;  /* 0x000000c027277812 */ /* 0x000fe200078efef2 */
[----:B------:R-:W-:Y:S01]  /*11260*/  MUFU.TANH R37, R37 ;  /* 0x0000002500257308 */ /* 0x000fe20000002400 */
[----:B--2---:R-:W-:Y:S01]  /*11270*/  FFMA.FTZ R54, R47, UR4, R54 ;  /* 0x000000042f367c23 */ /* 0x004fe20008010036 */
[----:B------:R-:W-:Y:S01]  /*11280*/  LOP3.LUT R100, R100, 0xb8, R242, 0xfe, !PT ;  /* 0x000000b864647812 */ /* 0x000fe200078efef2 */
[----:B------:R-:W-:-:S03]  /*11290*/  IMAD.U32 R123, RZ, RZ, UR7 ;  /* 0x00000007ff7b7e24 */ /* 0x000fc6000f8e00ff */
[----:B------:R-:W-:Y:S02]  /*112a0*/  FSEL R197, R54, -INF , !P1 ;  /* 0xff80000036c57808 */ /* 0x000fe40004800000 */
[----:B------:R-:W2:Y:S01]  /*112b0*/  I2F R19, R23 ;  /* 0x0000001700137306 */ /* 0x000ea20000201400 */
[----:B-1----:R-:W-:Y:S01]  /*112c0*/  FFMA.FTZ R55, R35, UR4, R94 ;  /* 0x0000000423377c23 */ /* 0x002fe2000801005e */
[-C--:B------:R-:W-:Y:S01]  /*112d0*/  ISETP.GE.AND P1, PT, R181, R167.reuse, PT ;  /* 0x000000a7b500720c */ /* 0x080fe20003f26270 */
[----:B------:R-:W-:Y:S01]  /*112e0*/  FFMA.FTZ R98, R35, UR4, R98 ;  /* 0x0000000423627c23 */ /* 0x000fe20008010062 */
[----:B------:R-:W-:Y:S02]  /*112f0*/  LOP3.LUT R123, R123, 0xe0, R242, 0xfe, !PT ;  /* 0x000000e07b7b7812 */ /* 0x000fe400078efef2 */
[----:B------:R-:W-:Y:S02]  /*11300*/  FSEL R55, R55, -INF , !P5 ;  /* 0xff80000037377808 */ /* 0x000fe40006800000 */
[----:B------:R-:W1:Y:S01]  /*11310*/  I2F R117, R181 ;  /* 0x000000b500757306 */ /* 0x000e620000201400 */
[----:B------:R-:W-:-:S02]  /*11320*/  ISETP.GE.AND P5, PT, R27, R167, PT ;  /* 0x000000a71b00720c */ /* 0x000fc40003fa6270 */
[----:B------:R-:W-:Y:S02]  /*11330*/  FSEL R216, R98, -INF , !P2 ;  /* 0xff80000062d87808 */ /* 0x000fe40005000000 */
[----:B------:R-:W-:Y:S01]  /*11340*/  ISETP.GE.AND P2, PT, R27, R165, PT ;  /* 0x000000a51b00720c */ /* 0x000fe20003f46270 */
[----:B------:R-:W-:Y:S01]  /*11350*/  IMAD.U32 R27, RZ, RZ, UR7 ;  /* 0x00000007ff1b7e24 */ /* 0x000fe2000f8e00ff */
[----:B------:R-:W-:Y:S01]  /*11360*/  FSEL R205, R101, -INF , !P5 ;  /* 0xff80000065cd7808 */ /* 0x000fe20006800000 */
[----:B------:R-:W-:Y:S01]  /*11370*/  MUFU.TANH R25, R25 ;  /* 0x0000001900197308 */ /* 0x000fe20000002400 */
[----:B--2---:R-:W-:Y:S01]  /*11380*/  FFMA.FTZ R203, R19, UR4, R52 ;  /* 0x0000000413cb7c23 */ /* 0x004fe20008010034 */
[----:B------:R-:W-:Y:S01]  /*11390*/  ISETP.GE.AND P5, PT, R105, R167, PT ;  /* 0x000000a76900720c */ /* 0x000fe20003fa6270 */
[----:B------:R-:W-:Y:S01]  /*113a0*/  IMAD.U32 R23, RZ, RZ, UR7 ;  /* 0x00000007ff177e24 */ /* 0x000fe2000f8e00ff */
[----:B------:R-:W-:Y:S02]  /*113b0*/  FSEL R202, R202, -INF , !P2 ;  /* 0xff800000caca7808 */ /* 0x000fe40005000000 */
[----:B------:R-:W-:-:S02]  /*113c0*/  FSEL R203, R203, -INF , !P4 ;  /* 0xff800000cbcb7808 */ /* 0x000fc40006000000 */
[----:B------:R-:W2:Y:S01]  /*113d0*/  I2F R51, R121 ;  /* 0x0000007900337306 */ /* 0x000ea20000201400 */
[----:B-1----:R-:W-:Y:S01]  /*113e0*/  FFMA.FTZ R192, R117, UR4, R37 ;  /* 0x0000000475c07c23 */ /* 0x002fe20008010025 */
[----:B------:R-:W-:Y:S01]  /*113f0*/  ISETP.GE.AND P4, PT, R121, R167, PT ;  /* 0x000000a77900720c */ /* 0x000fe20003f86270 */
[----:B------:R-:W-:Y:S01]  /*11400*/  FFMA.FTZ R41, R117, UR4, R41 ;  /* 0x0000000475297c23 */ /* 0x000fe20008010029 */
[----:B------:R-:W-:Y:S02]  /*11410*/  ISETP.GE.AND P2, PT, R105, R165, PT ;  /* 0x000000a56900720c */ /* 0x000fe40003f46270 */
[--C-:B------:R-:W-:Y:S02]  /*11420*/  LOP3.LUT R52, R93, 0xe8, R242.reuse, 0xfe, !PT ;  /* 0x000000e85d347812 */ /* 0x100fe400078efef2 */
[----:B------:R-:W1:Y:S01]  /*11430*/  I2F R113, R173 ;  /* 0x000000ad00717306 */ /* 0x000e620000201400 */
[--C-:B------:R-:W-:Y:S02]  /*11440*/  LOP3.LUT R34, R27, 0xd0, R242.reuse, 0xfe, !PT ;  /* 0x000000d01b227812 */ /* 0x100fe400078efef2 */
[----:B------:R-:W-:-:S05]  /*11450*/  LOP3.LUT R35, R31, 0xc8, R242, 0xfe, !PT ;  /* 0x000000c81f237812 */ /* 0x000fca00078efef2 */
[----:B------:R-:W3:Y:S01]  /*11460*/  MUFU.TANH R104, R104 ;  /* 0x0000006800687308 */ /* 0x000ee20000002400 */
[----:B--2---:R-:W-:-:S07]  /*11470*/  FFMA.FTZ R40, R51, UR4, R40 ;  /* 0x0000000433287c23 */ /* 0x004fce0008010028 */
[----:B------:R-:W-:Y:S01]  /*11480*/  MUFU.TANH R44, R44 ;  /* 0x0000002c002c7308 */ /* 0x000fe20000002400 */
[----:B-1----:R-:W-:-:S07]  /*11490*/  FFMA.FTZ R25, R113, UR4, R25 ;  /* 0x0000000471197c23 */ /* 0x002fce0008010019 */
[----:B------:R-:W1:Y:S01]  /*114a0*/  I2F R18, R105 ;  /* 0x0000006900127306 */ /* 0x000e620000201400 */
[----:B---3--:R-:W-:-:S07]  /*114b0*/  FFMA.FTZ R104, R19, UR4, R104 ;  /* 0x0000000413687c23 */ /* 0x008fce0008010068 */
[----:B------:R-:W2:Y:S08]  /*114c0*/  MUFU.TANH R45, R45 ;  /* 0x0000002d002d7308 */ /* 0x000eb00000002400 */
[----:B------:R-:W-:Y:S01]  /*114d0*/  MUFU.TANH R13, R13 ;  /* 0x0000000d000d7308 */ /* 0x000fe20000002400 */
[----:B-1----:R-:W-:Y:S01]  /*114e0*/  FFMA.FTZ R195, R18, UR4, R44 ;  /* 0x0000000412c37c23 */ /* 0x002fe2000801002c */
[----:B------:R-:W-:Y:S01]  /*114f0*/  LOP3.LUT R44, R93, 0xf8, R242, 0xfe, !PT ;  /* 0x000000f85d2c7812 */ /* 0x000fe200078efef2 */
[----:B------:R-:W-:-:S03]  /*11500*/  FMUL.FTZ R105, R172, c[0x0][0x2ec] ;  /* 0x0000bb00ac697a20 */ /* 0x000fc60000410000 */
[----:B------:R-:W-:Y:S02]  /*11510*/  FSEL R195, R195, -INF , !P5 ;  /* 0xff800000c3c37808 */ /* 0x000fe40006800000 */
[----:B------:R-:W1:Y:S01]  /*11520*/  I2F R119, R131 ;  /* 0x0000008300777306 */ /* 0x000e620000201400 */
[----:B--2---:R-:W-:Y:S01]  /*11530*/  FFMA.FTZ R45, R18, UR4, R45 ;  /* 0x00000004122d7c23 */ /* 0x004fe2000801002d */
[----:B------:R-:W-:-:S04]  /*11540*/  ISETP.GE.AND P5, PT, R129, R167, PT ;  /* 0x000000a78100720c */ /* 0x000fc80003fa6270 */
[----:B------:R-:W-:Y:S01]  /*11550*/  FSEL R172, R45, -INF , !P2 ;  /* 0xff8000002dac7808 */ /* 0x000fe20005000000 */
[----:B------:R-:W-:Y:S01]  /*11560*/  FMUL.FTZ R45, R174, c[0x0][0x2ec] ;  /* 0x0000bb00ae2d7a20 */ /* 0x000fe20000410000 */
[----:B------:R-:W2:Y:S01]  /*11570*/  I2F R107, R223 ;  /* 0x000000df006b7306 */ /* 0x000ea20000201400 */
[----:B------:R-:W-:-:S07]  /*11580*/  ISETP.GE.AND P2, PT, R129, R165, PT ;  /* 0x000000a58100720c */ /* 0x000fce0003f46270 */
[----:B------:R3:W-:Y:S01]  /*11590*/  MUFU.TANH R103, R178 ;  /* 0x000000b200677308 */ /* 0x0007e20000002400 */
[C---:B-1----:R-:W-:Y:S02]  /*115a0*/  FFMA.FTZ R28, R119.reuse, UR4, R28 ;  /* 0x00000004771c7c23 */ /* 0x042fe4000801001c */
[----:B------:R-:W-:-:S05]  /*115b0*/  FFMA.FTZ R174, R119, UR4, R30 ;  /* 0x0000000477ae7c23 */ /* 0x000fca000801001e */
[----:B------:R-:W1:Y:S01]  /*115c0*/  I2F R127, R129 ;  /* 0x00000081007f7306 */ /* 0x000e620000201400 */
[----:B--2---:R-:W-:Y:S02]  /*115d0*/  FFMA.FTZ R13, R107, UR4, R13 ;  /* 0x000000046b0d7c23 */ /* 0x004fe4000801000d */
[----:B---3--:R-:W-:-:S05]  /*115e0*/  FFMA.FTZ R178, R47, UR4, R50 ;  /* 0x000000042fb27c23 */ /* 0x008fca0008010032 */
[----:B------:R-:W-:Y:S01]  /*115f0*/  MUFU.TANH R33, R33 ;  /* 0x0000002100217308 */ /* 0x000fe20000002400 */
[----:B------:R-:W-:Y:S02]  /*11600*/  LOP3.LUT R50, R93, 0xf0, R242, 0xfe, !PT ;  /* 0x000000f05d327812 */ /* 0x000fe400078efef2 */
[----:B------:R-:W-:Y:S02]  /*11610*/  FSEL R178, R178, -INF , !P6 ;  /* 0xff800000b2b27808 */ /* 0x000fe40007000000 */
[----:B------:R-:W-:Y:S01]  /*11620*/  ISETP.GE.AND P6, PT, R181, R165, PT ;  /* 0x000000a5b500720c */ /* 0x000fe20003fc6270 */
[----:B-1----:R-:W-:Y:S02]  /*11630*/  FFMA.FTZ R32, R127, UR4, R32 ;  /* 0x000000047f207c23 */ /* 0x002fe40008010020 */
[----:B------:R-:W1:Y:S01]  /*11640*/  MUFU.TANH R24, R24 ;  /* 0x0000001800187308 */ /* 0x000e620000002400 */
[----:B------:R-:W-:Y:S02]  /*11650*/  FSEL R181, R40, -INF , !P4 ;  /* 0xff80000028b57808 */ /* 0x000fe40006000000 */
[----:B------:R-:W-:-:S02]  /*11660*/  FSEL R192, R192, -INF , !P6 ;  /* 0xff800000c0c07808 */ /* 0x000fc40007000000 */
[----:B------:R-:W-:Y:S02]  /*11670*/  ISETP.GE.AND P6, PT, R173, R165, PT ;  /* 0x000000a5ad00720c */ /* 0x000fe40003fc6270 */
[-C--:B------:R-:W-:Y:S01]  /*11680*/  ISETP.GE.AND P4, PT, R131, R167.reuse, PT ;  /* 0x000000a78300720c */ /* 0x080fe20003f86270 */
[----:B------:R-:W-:Y:S01]  /*11690*/  MUFU.TANH R16, R16 ;  /* 0x0000001000107308 */ /* 0x000fe20000002400 */
[----:B------:R-:W-:Y:S02]  /*116a0*/  FSEL R191, R32, -INF , !P5 ;  /* 0xff80000020bf7808 */ /* 0x000fe40006800000 */
[----:B------:R-:W-:Y:S02]  /*116b0*/  FSEL R183, R28, -INF , !P4 ;  /* 0xff8000001cb77808 */ /* 0x000fe40006000000 */
[-C--:B------:R-:W-:Y:S02]  /*116c0*/  ISETP.GE.AND P4, PT, R246, R167.reuse, PT ;  /* 0x000000a7f600720c */ /* 0x080fe40003f86270 */
[----:B------:R-:W-:Y:S01]  /*116d0*/  ISETP.GE.AND P5, PT, R222, R167, PT ;  /* 0x000000a7de00720c */ /* 0x000fe20003fa6270 */
[----:B------:R-:W-:Y:S01]  /*116e0*/  I2F R125, R246 ;  /* 0x000000f6007d7306 */ /* 0x000fe20000201400 */
[----:B-1----:R-:W-:-:S07]  /*116f0*/  FFMA.FTZ R24, R113, UR4, R24 ;  /* 0x0000000471187c23 */ /* 0x002fce0008010018 */
[----:B------:R1:W2:Y:S08]  /*11700*/  MUFU.TANH R171, R176 ;  /* 0x000000b000ab7308 */ /* 0x0002b00000002400 */
[----:B------:R-:W-:Y:S08]  /*11710*/  MUFU.TANH R20, R20 ;  /* 0x0000001400147308 */ /* 0x000ff00000002400 */
[----:B------:R-:W3:Y:S01]  /*11720*/  I2F R115, R222 ;  /* 0x000000de00737306 */ /* 0x000ee20000201400 */
[----:B-1----:R-:W-:-:S02]  /*11730*/  FFMA.FTZ R176, R127, UR4, R33 ;  /* 0x000000047fb07c23 */ /* 0x002fc40008010021 */
[----:B--2---:R-:W-:-:S03]  /*11740*/  IMAD.MOV.U32 R102, RZ, RZ, R171 ;  /* 0x000000ffff667224 */ /* 0x004fc600078e00ab */
[----:B------:R-:W-:Y:S02]  /*11750*/  FSEL R176, R176, -INF , !P2 ;  /* 0xff800000b0b07808 */ /* 0x000fe40005000000 */
[----:B------:R-:W1:Y:S01]  /*11760*/  MUFU.TANH R22, R22 ;  /* 0x0000001600167308 */ /* 0x000e620000002400 */
[----:B------:R-:W-:-:S07]  /*11770*/  ISETP.GE.AND P2, PT, R222, R165, PT ;  /* 0x000000a5de00720c */ /* 0x000fce0003f46270 */
[----:B------:R-:W2:Y:S01]  /*11780*/  MUFU.TANH R12, R12 ;  /* 0x0000000c000c7308 */ /* 0x000ea20000002400 */
[----:B---3--:R-:W-:Y:S02]  /*11790*/  FFMA.FTZ R171, R115, UR4, R20 ;  /* 0x0000000473ab7c23 */ /* 0x008fe40008010014 */
[----:B------:R-:W-:-:S03]  /*117a0*/  FMUL.FTZ R222, R170, c[0x0][0x2ec] ;  /* 0x0000bb00aade7a20 */ /* 0x000fc60000410000 */
[----:B------:R-:W-:Y:S02]  /*117b0*/  FSEL R171, R171, -INF , !P5 ;  /* 0xff800000abab7808 */ /* 0x000fe40006800000 */
[----:B------:R-:W3:Y:S01]  /*117c0*/  I2F R43, R252 ;  /* 0x000000fc002b7306 */ /* 0x000ee20000201400 */
[----:B-1----:R-:W-:Y:S01]  /*117d0*/  FFMA.FTZ R22, R115, UR4, R22 ;  /* 0x0000000473167c23 */ /* 0x002fe20008010016 */
[----:B------:R-:W-:-:S06]  /*117e0*/  ISETP.GE.AND P5, PT, R111, R167, PT ;  /* 0x000000a76f00720c */ /* 0x000fcc0003fa6270 */
[----:B------:R-:W1:Y:S01]  /*117f0*/  MUFU.TANH R17, R17 ;  /* 0x0000001100117308 */ /* 0x000e620000002400 */
[----:B--2---:R-:W-:-:S07]  /*11800*/  FFMA.FTZ R12, R107, UR4, R12 ;  /* 0x000000046b0c7c23 */ /* 0x004fce000801000c */
[----:B------:R-:W-:Y:S01]  /*11810*/  MUFU.TANH R14, R14 ;  /* 0x0000000e000e7308 */ /* 0x000fe20000002400 */
[C---:B---3--:R-:W-:Y:S02]  /*11820*/  FFMA.FTZ R8, R43.reuse, UR4, R8 ;  /* 0x000000042b087c23 */ /* 0x048fe40008010008 */
[----:B------:R-:W-:-:S05]  /*11830*/  FFMA.FTZ R9, R43, UR4, R9 ;  /* 0x000000042b097c23 */ /* 0x000fca0008010009 */
[----:B------:R-:W2:Y:S01]  /*11840*/  I2F R109, R111 ;  /* 0x0000006f006d7306 */ /* 0x000ea20000201400 */
[----:B-1----:R-:W-:-:S07]  /*11850*/  FFMA.FTZ R17, R125, UR4, R17 ;  /* 0x000000047d117c23 */ /* 0x002fce0008010011 */
[----:B------:R1:W-:Y:S08]  /*11860*/  MUFU.TANH R247, R180 ;  /* 0x000000b400f77308 */ /* 0x0003f00000002400 */
[----:B------:R3:W-:Y:S01]  /*11870*/  I2F R46, R189 ;  /* 0x000000bd002e7306 */ /* 0x0007e20000201400 */
[C---:B--2---:R-:W-:Y:S02]  /*11880*/  FFMA.FTZ R14, R109.reuse, UR4, R14 ;  /* 0x000000046d0e7c23 */ /* 0x044fe4000801000e */
[----:B------:R-:W-:-:S03]  /*11890*/  FFMA.FTZ R109, R109, UR4, R10 ;  /* 0x000000046d6d7c23 */ /* 0x000fc6000801000a */
[----:B------:R-:W-:Y:S01]  /*118a0*/  FSEL R97, R14, -INF , !P5 ;  /* 0xff8000000e617808 */ /* 0x000fe20006800000 */
[----:B------:R-:W-:Y:S01]  /*118b0*/  FMUL.FTZ R14, R118, c[0x0][0x2ec] ;  /* 0x0000bb00760e7a20 */ /* 0x000fe20000410000 */
[----:B-1----:R-:W-:Y:S01]  /*118c0*/  LOP3.LUT R180, R23, 0xd8, R242, 0xfe, !PT ;  /* 0x000000d817b47812 */ /* 0x002fe200078efef2 */
[----:B------:R1:W2:Y:S01]  /*118d0*/  MUFU.TANH R92, R182 ;  /* 0x000000b6005c7308 */ /* 0x0002a20000002400 */
[----:B------:R-:W-:Y:S02]  /*118e0*/  ISETP.GE.AND P5, PT, R100, R167, PT ;  /* 0x000000a76400720c */ /* 0x000fe40003fa6270 */
[----:B---3--:R-:W-:Y:S01]  /*118f0*/  FSEL R189, R41, -INF , !P1 ;  /* 0xff80000029bd7808 */ /* 0x008fe20004800000 */
[----:B------:R-:W-:-:S04]  /*11900*/  FMUL.FTZ R41, R168, c[0x0][0x2ec] ;  /* 0x0000bb00a8297a20 */ /* 0x000fc80000410000 */
[----:B------:R3:W-:Y:S01]  /*11910*/  I2F R23, R180 ;  /* 0x000000b400177306 */ /* 0x0007e20000201400 */
[----:B------:R-:W-:Y:S02]  /*11920*/  FSEL R168, R25, -INF , !P6 ;  /* 0xff80000019a87808 */ /* 0x000fe40007000000 */
[----:B------:R-:W-:Y:S02]  /*11930*/  ISETP.GE.AND P6, PT, R223, R165, PT ;  /* 0x000000a5df00720c */ /* 0x000fe40003fc6270 */
[----:B------:R-:W-:Y:S01]  /*11940*/  ISETP.GE.AND P1, PT, R173, R167, PT ;  /* 0x000000a7ad00720c */ /* 0x000fe20003f26270 */
[----:B-1----:R-:W-:Y:S01]  /*11950*/  FFMA.FTZ R182, R51, UR4, R42 ;  /* 0x0000000433b67c23 */ /* 0x002fe2000801002a */
[----:B------:R-:W-:Y:S01]  /*11960*/  LOP3.LUT R42, R93, 0x8, R242, 0xfe, !PT ;  /* 0x000000085d2a7812 */ /* 0x000fe200078efef2 */
[----:B------:R-:W-:Y:S01]  /*11970*/  FFMA.FTZ R93, R125, UR4, R16 ;  /* 0x000000047d5d7c23 */ /* 0x000fe20008010010 */
[----:B------:R-:W1:Y:S01]  /*11980*/  I2F R106, R96 ;  /* 0x00000060006a7306 */ /* 0x000e620000201400 */
[----:B------:R-:W-:Y:S01]  /*11990*/  FMUL.FTZ R16, R128, c[0x0][0x2ec] ;  /* 0x0000bb0080107a20 */ /* 0x000fe20000410000 */
[----:B------:R-:W-:Y:S01]  /*119a0*/  FSEL R94, R13, -INF , !P6 ;  /* 0xff8000000d5e7808 */ /* 0x000fe20007000000 */
[----:B------:R-:W-:Y:S01]  /*119b0*/  FMUL.FTZ R13, R120, c[0x0][0x2ec] ;  /* 0x0000bb00780d7a20 */ /* 0x000fe20000410000 */
[----:B------:R-:W-:Y:S01]  /*119c0*/  FSEL R173, R24, -INF , !P1 ;  /* 0xff80000018ad7808 */ /* 0x000fe20004800000 */
[----:B--2---:R-:W-:Y:S01]  /*119d0*/  IMAD.MOV.U32 R98, RZ, RZ, R92 ;  /* 0x000000ffff627224 */ /* 0x004fe200078e005c */
[----:B---3--:R-:W-:Y:S01]  /*119e0*/  FSEL R180, R104, -INF , !P3 ;  /* 0xff80000068b47808 */ /* 0x008fe20005800000 */
[----:B------:R-:W-:Y:S01]  /*119f0*/  IMAD.U32 R51, RZ, RZ, UR7 ;  /* 0x00000007ff337e24 */ /* 0x000fe2000f8e00ff */
[----:B------:R-:W-:Y:S01]  /*11a00*/  ISETP.GE.AND P3, PT, R121, R165, PT ;  /* 0x000000a57900720c */ /* 0x000fe20003f66270 */
[----:B------:R-:W-:Y:S01]  /*11a10*/  I2F R27, R34 ;  /* 0x00000022001b7306 */ /* 0x000fe20000201400 */
[----:B------:R-:W-:Y:S01]  /*11a20*/  ISETP.GE.AND P1, PT, R223, R167, PT ;  /* 0x000000a7df00720c */ /* 0x000fe20003f26270 */
[----:B------:R-:W-:Y:S01]  /*11a30*/  IMAD.U32 R121, RZ, RZ, UR7 ;  /* 0x00000007ff797e24 */ /* 0x000fe2000f8e00ff */
[----:B------:R-:W-:-:S02]  /*11a40*/  FSEL R182, R182, -INF , !P3 ;  /* 0xff800000b6b67808 */ /* 0x000fc40005800000 */
[----:B------:R-:W-:Y:S02]  /*11a50*/  ISETP.GE.AND P3, PT, R131, R165, PT ;  /* 0x000000a58300720c */ /* 0x000fe40003f66270 */
[----:B------:R-:W-:Y:S01]  /*11a60*/  FSEL R93, R93, -INF , !P4 ;  /* 0xff8000005d5d7808 */ /* 0x000fe20006000000 */
[----:B------:R-:W2:Y:S01]  /*11a70*/  MUFU.TANH R16, R16 ;  /* 0x0000001000107308 */ /* 0x000ea20000002400 */
[----:B------:R-:W-:Y:S01]  /*11a80*/  FSEL R174, R174, -INF , !P3 ;  /* 0xff800000aeae7808 */ /* 0x000fe20005800000 */
[----:B-1----:R-:W-:Y:S01]  /*11a90*/  FFMA.FTZ R101, R106, UR4, R247 ;  /* 0x000000046a657c23 */ /* 0x002fe200080100f7 */
[----:B------:R-:W-:Y:S02]  /*11aa0*/  ISETP.GE.AND P4, PT, R252, R167, PT ;  /* 0x000000a7fc00720c */ /* 0x000fe40003f86270 */
[-C--:B------:R-:W-:Y:S02]  /*11ab0*/  ISETP.GE.AND P3, PT, R246, R165.reuse, PT ;  /* 0x000000a5f600720c */ /* 0x080fe40003f66270 */
[----:B------:R-:W-:Y:S01]  /*11ac0*/  FSEL R128, R22, -INF , !P2 ;  /* 0xff80000016807808 */ /* 0x000fe20005000000 */
[----:B------:R-:W-:Y:S01]  /*11ad0*/  I2F R26, R123 ;  /* 0x0000007b001a7306 */ /* 0x000fe20000201400 */
[----:B------:R-:W-:Y:S01]  /*11ae0*/  FSEL R95, R12, -INF , !P1 ;  /* 0xff8000000c5f7808 */ /* 0x000fe20004800000 */
[----:B------:R-:W-:Y:S01]  /*11af0*/  FMUL.FTZ R22, R130, c[0x0][0x2ec] ;  /* 0x0000bb0082167a20 */ /* 0x000fe20000410000 */
[-C--:B------:R-:W-:Y:S01]  /*11b00*/  ISETP.GE.AND P2, PT, R111, R165.reuse, PT ;  /* 0x000000a56f00720c */ /* 0x080fe20003f46270 */
[----:B------:R-:W-:Y:S01]  /*11b10*/  FMUL.FTZ R12, R126, c[0x0][0x2ec] ;  /* 0x0000bb007e0c7a20 */ /* 0x000fe20000410000 */
[----:B------:R-:W-:Y:S01]  /*11b20*/  FSEL R99, R8, -INF , !P4 ;  /* 0xff80000008637808 */ /* 0x000fe20006000000 */
[----:B------:R-:W-:Y:S01]  /*11b30*/  FFMA.FTZ R8, R46, UR4, R102 ;  /* 0x000000042e087c23 */ /* 0x000fe20008010066 */
[----:B------:R-:W-:Y:S01]  /*11b40*/  FSEL R92, R17, -INF , !P3 ;  /* 0xff800000115c7808 */ /* 0x000fe20005800000 */
[----:B------:R-:W-:Y:S01]  /*11b50*/  MUFU.TANH R13, R13 ;  /* 0x0000000d000d7308 */ /* 0x000fe20000002400 */
[----:B------:R-:W-:Y:S01]  /*11b60*/  ISETP.GE.AND P3, PT, R252, R165, PT ;  /* 0x000000a5fc00720c */ /* 0x000fe20003f66270 */
[----:B------:R-:W-:Y:S01]  /*11b70*/  FFMA.FTZ R102, R46, UR4, R103 ;  /* 0x000000042e667c23 */ /* 0x000fe20008010067 */
[----:B------:R-:W-:Y:S01]  /*11b80*/  ISETP.GE.AND P1, PT, R96, R167, PT ;  /* 0x000000a76000720c */ /* 0x000fe20003f26270 */
[----:B------:R-:W-:Y:S01]  /*11b90*/  FMUL.FTZ R17, R108, c[0x0][0x2ec] ;  /* 0x0000bb006c117a20 */ /* 0x000fe20000410000 */
[-C--:B------:R-:W-:Y:S01]  /*11ba0*/  ISETP.GE.AND P6, PT, R96, R165.reuse, PT ;  /* 0x000000a56000720c */ /* 0x080fe20003fc6270 */
[----:B--2---:R-:W-:Y:S01]  /*11bb0*/  FFMA.FTZ R111, R27, UR4, R16 ;  /* 0x000000041b6f7c23 */ /* 0x004fe20008010010 */
[----:B------:R-:W-:Y:S01]  /*11bc0*/  FSEL R96, R109, -INF , !P2 ;  /* 0xff8000006d607808 */ /* 0x000fe20005000000 */
[----:B------:R-:W-:Y:S01]  /*11bd0*/  I2F R38, R39 ;  /* 0x0000002700267306 */ /* 0x000fe20000201400 */
[----:B------:R-:W-:Y:S01]  /*11be0*/  ISETP.GE.AND P2, PT, R100, R165, PT ;  /* 0x000000a56400720c */ /* 0x000fe20003f46270 */
[----:B------:R-:W-:Y:S01]  /*11bf0*/  FFMA.FTZ R100, R106, UR4, R98 ;  /* 0x000000046a647c23 */ /* 0x000fe20008010062 */
[----:B------:R-:W-:Y:S01]  /*11c00*/  FSEL R98, R9, -INF , !P3 ;  /* 0xff80000009627808 */ /* 0x000fe20005800000 */
[----:B------:R-:W-:Y:S01]  /*11c10*/  FMUL.FTZ R9, R122, c[0x0][0x2ec] ;  /* 0x0000bb007a097a20 */ /* 0x000fe20000410000 */
[----:B------:R-:W-:-:S02]  /*11c20*/  FSEL R103, R8, -INF , !P5 ;  /* 0xff80000008677808 */ /* 0x000fc40006800000 */
[----:B------:R-:W-:Y:S01]  /*11c30*/  ISETP.GE.AND P3, PT, R39, R165, PT ;  /* 0x000000a52700720c */ /* 0x000fe20003f66270 */
[----:B------:R-:W1:Y:S01]  /*11c40*/  MUFU.TANH R45, R45 ;  /* 0x0000002d002d7308 */ /* 0x000e620000002400 */
[----:B------:R-:W-:Y:S02]  /*11c50*/  LOP3.LUT R121, R121, 0xd8, R242, 0xfe, !PT ;  /* 0x000000d879797812 */ /* 0x000fe400078efef2 */
[----:B------:R-:W-:Y:S02]  /*11c60*/  ISETP.GE.AND P5, PT, R34, R167, PT ;  /* 0x000000a72200720c */ /* 0x000fe40003fa6270 */
[----:B------:R-:W-:Y:S02]  /*11c70*/  FSEL R102, R102, -INF , !P2 ;  /* 0xff80000066667808 */ /* 0x000fe40005000000 */
[----:B------:R-:W-:Y:S01]  /*11c80*/  ISETP.GE.AND P2, PT, R34, R165, PT ;  /* 0x000000a52200720c */ /* 0x000fe20003f46270 */
[----:B------:R-:W2:Y:S01]  /*11c90*/  MUFU.TANH R22, R22 ;  /* 0x0000001600167308 */ /* 0x000ea20000002400 */
[----:B------:R-:W-:-:S02]  /*11ca0*/  FSEL R111, R111, -INF , !P5 ;  /* 0xff8000006f6f7808 */ /* 0x000fc40006800000 */
[-C--:B------:R-:W-:Y:S02]  /*11cb0*/  ISETP.GE.AND P5, PT, R52, R167.reuse, PT ;  /* 0x000000a73400720c */ /* 0x080fe40003fa6270 */
[----:B------:R-:W-:Y:S02]  /*11cc0*/  FSEL R101, R101, -INF , !P1 ;  /* 0xff80000065657808 */ /* 0x000fe40004800000 */
[----:B------:R-:W-:Y:S01]  /*11cd0*/  ISETP.GE.AND P1, PT, R35, R167, PT ;  /* 0x000000a72300720c */ /* 0x000fe20003f26270 */
[----:B------:R-:W3:Y:S01]  /*11ce0*/  MUFU.TANH R12, R12 ;  /* 0x0000000c000c7308 */ /* 0x000ee20000002400 */
[----:B-1----:R-:W-:Y:S01]  /*11cf0*/  FFMA.FTZ R45, R38, UR4, R45 ;  /* 0x00000004262d7c23 */ /* 0x002fe2000801002d */
[C-C-:B------:R-:W-:Y:S02]  /*11d00*/  LOP3.LUT R170, R51.reuse, 0x18, R242.reuse, 0xfe, !PT ;  /* 0x0000001833aa7812 */ /* 0x140fe400078efef2 */
[----:B------:R-:W-:Y:S02]  /*11d10*/  LOP3.LUT R54, R51, 0x10, R242, 0xfe, !PT ;  /* 0x0000001033367812 */ /* 0x000fe400078efef2 */
[----:B------:R-:W-:-:S02]  /*11d20*/  FSEL R104, R45, -INF , !P3 ;  /* 0xff8000002d687808 */ /* 0x000fc40005800000 */
[----:B------:R-:W-:Y:S01]  /*11d30*/  I2F R19, R52 ;  /* 0x0000003400137306 */ /* 0x000fe20000201400 */
[----:B--2---:R-:W-:Y:S01]  /*11d40*/  FFMA.FTZ R22, R27, UR4, R22 ;  /* 0x000000041b167c23 */ /* 0x004fe20008010016 */
[-C--:B------:R-:W-:Y:S02]  /*11d50*/  ISETP.GE.AND P3, PT, R121, R165.reuse, PT ;  /* 0x000000a57900720c */ /* 0x080fe40003f66270 */
[----:B------:R-:W-:Y:S02]  /*11d60*/  LOP3.LUT R33, R51, 0x18, R242, 0xfe, !PT ;  /* 0x0000001833217812 */ /* 0x000fe400078efef2 */
[----:B------:R-:W-:Y:S02]  /*11d70*/  FSEL R109, R22, -INF , !P2 ;  /* 0xff800000166d7808 */ /* 0x000fe40005000000 */
[----:B------:R-:W1:Y:S01]  /*11d80*/  MUFU.TANH R8, R116 ;  /* 0x0000007400087308 */ /* 0x000e620000002400 */
[----:B---3--:R-:W-:Y:S01]  /*11d90*/  FFMA.FTZ R12, R23, UR4, R12 ;  /* 0x00000004170c7c23 */ /* 0x008fe2000801000c */
[----:B------:R-:W-:-:S02]  /*11da0*/  ISETP.GE.AND P2, PT, R52, R165, PT ;  /* 0x000000a53400720c */ /* 0x000fc40003f46270 */
[C-C-:B------:R-:W-:Y:S02]  /*11db0*/  LOP3.LUT R30, R51.reuse, 0x10, R242.reuse, 0xfe, !PT ;  /* 0x00000010331e7812 */ /* 0x140fe400078efef2 */
[----:B------:R-:W-:Y:S01]  /*11dc0*/  FSEL R108, R12, -INF , !P3 ;  /* 0xff8000000c6c7808 */ /* 0x000fe20005800000 */
[----:B------:R-:W-:Y:S01]  /*11dd0*/  FMUL.FTZ R12, R110, c[0x0][0x2ec] ;  /* 0x0000bb006e0c7a20 */ /* 0x000fe20000410000 */
[----:B------:R-:W2:Y:S01]  /*11de0*/  MUFU.TANH R14, R14 ;  /* 0x0000000e000e7308 */ /* 0x000ea20000002400 */
[----:B------:R-:W-:Y:S02]  /*11df0*/  LOP3.LUT R24, R51, 0x8, R242, 0xfe, !PT ;  /* 0x0000000833187812 */ /* 0x000fe400078efef2 */
[----:B------:R-:W-:Y:S02]  /*11e00*/  ISETP.GE.AND P4, PT, R39, R167, PT ;  /* 0x000000a72700720c */ /* 0x000fe40003f86270 */
[----:B------:R-:W-:Y:S02]  /*11e10*/  FSEL R100, R100, -INF , !P6 ;  /* 0xff80000064647808 */ /* 0x000fe40007000000 */
[-C--:B------:R-:W-:Y:S01]  /*11e20*/  ISETP.GE.AND P6, PT, R35, R165.reuse, PT ;  /* 0x000000a52300720c */ /* 0x080fe20003fc6270 */
[----:B------:R-:W-:Y:S01]  /*11e30*/  I2F R31, R35 ;  /* 0x00000023001f7306 */ /* 0x000fe20000201400 */
[----:B-1----:R-:W-:Y:S01]  /*11e40*/  FFMA.FTZ R8, R19, UR4, R8 ;  /* 0x0000000413087c23 */ /* 0x002fe20008010008 */
[----:B------:R-:W-:-:S06]  /*11e50*/  ISETP.GE.AND P3, PT, R50, R165, PT ;  /* 0x000000a53200720c */ /* 0x000fcc0003f66270 */
[----:B------:R-:W1:Y:S01]  /*11e60*/  MUFU.TANH R41, R41 ;  /* 0x0000002900297308 */ /* 0x000e620000002400 */
[----:B--2---:R-:W-:-:S07]  /*11e70*/  FFMA.FTZ R14, R19, UR4, R14 ;  /* 0x00000004130e7c23 */ /* 0x004fce000801000e */
[----:B------:R-:W2:Y:S08]  /*11e80*/  MUFU.TANH R10, R124 ;  /* 0x0000007c000a7308 */ /* 0x000eb00000002400 */
[----:B------:R3:W-:Y:S01]  /*11e90*/  MUFU.TANH R16, R112 ;  /* 0x0000007000107308 */ /* 0x0007e20000002400 */
[----:B-1----:R-:W-:-:S05]  /*11ea0*/  FFMA.FTZ R41, R31, UR4, R41 ;  /* 0x000000041f297c23 */ /* 0x002fca0008010029 */
[----:B------:R-:W-:Y:S02]  /*11eb0*/  FSEL R107, R41, -INF , !P1 ;  /* 0xff800000296b7808 */ /* 0x000fe40004800000 */
[----:B------:R-:W1:Y:S01]  /*11ec0*/  MUFU.TANH R9, R9 ;  /* 0x0000000900097308 */ /* 0x000e620000002400 */
[----:B--2---:R-:W-:Y:S01]  /*11ed0*/  FFMA.FTZ R113, R23, UR4, R10 ;  /* 0x0000000417717c23 */ /* 0x004fe2000801000a */
[----:B------:R-:W-:Y:S01]  /*11ee0*/  ISETP.GE.AND P1, PT, R123, R167, PT ;  /* 0x000000a77b00720c */ /* 0x000fe20003f26270 */
[----:B---3--:R-:W-:-:S05]  /*11ef0*/  FFMA.FTZ R112, R26, UR4, R13 ;  /* 0x000000041a707c23 */ /* 0x008fca000801000d */
[----:B------:R-:W-:Y:S01]  /*11f00*/  I2F R18, R44 ;  /* 0x0000002c00127306 */ /* 0x000fe20000201400 */
[----:B------:R-:W-:Y:S02]  /*11f10*/  FSEL R112, R112, -INF , !P1 ;  /* 0xff80000070707808 */ /* 0x000fe40004800000 */
[----:B------:R-:W-:Y:S01]  /*11f20*/  ISETP.GE.AND P1, PT, R42, R167, PT ;  /* 0x000000a72a00720c */ /* 0x000fe20003f26270 */
[----:B-1----:R-:W-:-:S04]  /*11f30*/  FFMA.FTZ R110, R26, UR4, R9 ;  /* 0x000000041a6e7c23 */ /* 0x002fc80008010009 */
[----:B------:R1:W2:Y:S08]  /*11f40*/  MUFU.TANH R13, R17 ;  /* 0x00000011000d7308 */ /* 0x0002b00000002400 */
[----:B------:R-:W3:Y:S08]  /*11f50*/  MUFU.TANH R105, R105 ;  /* 0x0000006900697308 */ /* 0x000ef00000002400 */
[----:B------:R-:W4:Y:S01]  /*11f60*/  I2F R40, R42 ;  /* 0x0000002a00287306 */ /* 0x000f220000201400 */
[----:B-1----:R-:W-:Y:S01]  /*11f70*/  FMUL.FTZ R17, R80, c[0x0][0x2ec] ;  /* 0x0000bb0050117a20 */ /* 0x002fe20000410000 */
[----:B------:R-:W-:Y:S01]  /*11f80*/  FSEL R80, R14, -INF , !P2 ;  /* 0xff8000000e507808 */ /* 0x000fe20005000000 */
[----:B--2---:R-:W-:Y:S01]  /*11f90*/  FFMA.FTZ R13, R18, UR4, R13 ;  /* 0x00000004120d7c23 */ /* 0x004fe2000801000d */
[----:B------:R-:W-:-:S04]  /*11fa0*/  ISETP.GE.AND P2, PT, R44, R167, PT ;  /* 0x000000a72c00720c */ /* 0x000fc80003f46270 */
[----:B------:R-:W1:Y:S01]  /*11fb0*/  I2F R47, R50 ;  /* 0x00000032002f7306 */ /* 0x000e620000201400 */
[----:B---3--:R-:W-:Y:S01]  /*11fc0*/  FFMA.FTZ R105, R38, UR4, R105 ;  /* 0x0000000426697c23 */ /* 0x008fe20008010069 */
[----:B------:R-:W-:Y:S02]  /*11fd0*/  FSEL R116, R13, -INF , !P2 ;  /* 0xff8000000d747808 */ /* 0x000fe40005000000 */
[----:B------:R-:W-:Y:S02]  /*11fe0*/  ISETP.GE.AND P2, PT, R170, R165, PT ;  /* 0x000000a5aa00720c */ /* 0x000fe40003f46270 */
[----:B------:R-:W-:Y:S02]  /*11ff0*/  FSEL R105, R105, -INF , !P4 ;  /* 0xff80000069697808 */ /* 0x000fe40006000000 */
[----:B------:R-:W2:Y:S01]  /*12000*/  MUFU.TANH R222, R222 ;  /* 0x000000de00de7308 */ /* 0x000ea20000002400 */
[----:B----4-:R-:W-:Y:S01]  /*12010*/  FFMA.FTZ R13, R40, UR4, R217 ;  /* 0x00000004280d7c23 */ /* 0x010fe200080100d9 */
[----:B------:R-:W-:-:S04]  /*12020*/  ISETP.GE.AND P4, PT, R121, R167, PT ;  /* 0x000000a77900720c */ /* 0x000fc80003f86270 */
[----:B------:R-:W-:Y:S02]  /*12030*/  FSEL R113, R113, -INF , !P4 ;  /* 0xff80000071717808 */ /* 0x000fe40006000000 */
[----:B------:R3:W4:Y:S01]  /*12040*/  MUFU.TANH R10, R114 ;  /* 0x00000072000a7308 */ /* 0x0007220000002400 */
[----:B-1----:R-:W-:Y:S01]  /*12050*/  FFMA.FTZ R16, R47, UR4, R16 ;  /* 0x000000042f107c23 */ /* 0x002fe20008010010 */
[----:B------:R-:W-:Y:S02]  /*12060*/  FSEL R13, R13, -INF , !P1 ;  /* 0xff8000000d0d7808 */ /* 0x000fe40004800000 */
[----:B------:R-:W-:Y:S02]  /*12070*/  ISETP.GE.AND P4, PT, R50, R167, PT ;  /* 0x000000a73200720c */ /* 0x000fe40003f86270 */
[----:B------:R-:W-:Y:S02]  /*12080*/  PLOP3.LUT P1, PT, PT, PT, UP0, 0x80, 0x0 ;  /* 0x000000000000781c */ /* 0x000fe40003f2f008 */
[----:B------:R-:W1:Y:S01]  /*12090*/  MUFU.TANH R9, R12 ;  /* 0x0000000c00097308 */ /* 0x000e620000002400 */
[----:B--2---:R-:W-:Y:S01]  /*120a0*/  FFMA.FTZ R106, R31, UR4, R222 ;  /* 0x000000041f6a7c23 */ /* 0x004fe200080100de */
[----:B------:R-:W-:-:S02]  /*120b0*/  FSEL R117, R16, -INF , !P4 ;  /* 0xff80000010757808 */ /* 0x000fc40006000000 */
[-C--:B------:R-:W-:Y:S02]  /*120c0*/  ISETP.GE.AND P4, PT, R44, R165.reuse, PT ;  /* 0x000000a52c00720c */ /* 0x080fe40003f86270 */
[----:B------:R-:W-:Y:S02]  /*120d0*/  FSEL R106, R106, -INF , !P6 ;  /* 0xff8000006a6a7808 */ /* 0x000fe40007000000 */
[----:B---3--:R-:W-:Y:S01]  /*120e0*/  FSEL R114, R8, -INF , !P5 ;  /* 0xff80000008727808 */ /* 0x008fe20006800000 */
[----:B------:R-:W-:Y:S01]  /*120f0*/  FMUL.FTZ R8, R82, c[0x0][0x2ec] ;  /* 0x0000bb0052087a20 */ /* 0x000fe20000410000 */
[----:B------:R-:W-:Y:S01]  /*12100*/  I2F R25, R170 ;  /* 0x000000aa00197306 */ /* 0x000fe20000201400 */
[----:B----4-:R-:W-:Y:S01]  /*12110*/  FFMA.FTZ R10, R47, UR4, R10 ;  /* 0x000000042f0a7c23 */ /* 0x010fe2000801000a */
[----:B------:R-:W-:Y:S02]  /*12120*/  ISETP.GE.AND P6, PT, R123, R165, PT ;  /* 0x000000a57b00720c */ /* 0x000fe40003fc6270 */
[----:B------:R-:W-:Y:S01]  /*12130*/  ISETP.GE.AND P5, PT, R33, R167, PT ;  /* 0x000000a72100720c */ /* 0x000fe20003fa6270 */
[----:B-1----:R-:W-:Y:S01]  /*12140*/  FFMA.FTZ R9, R18, UR4, R9 ;  /* 0x0000000412097c23 */ /* 0x002fe20008010009 */
[----:B------:R-:W-:-:S02]  /*12150*/  FSEL R110, R110, -INF , !P6 ;  /* 0xff8000006e6e7808 */ /* 0x000fc40007000000 */
[----:B------:R-:W1:Y:S01]  /*12160*/  MUFU.TANH R8, R8 ;  /* 0x0000000800087308 */ /* 0x000e620000002400 */
[----:B------:R-:W-:Y:S02]  /*12170*/  FSEL R115, R10, -INF , !P3 ;  /* 0xff8000000a737808 */ /* 0x000fe40005800000 */
[----:B------:R-:W-:Y:S02]  /*12180*/  FSEL R82, R9, -INF , !P4 ;  /* 0xff80000009527808 */ /* 0x000fe40006000000 */
[----:B------:R-:W-:Y:S02]  /*12190*/  ISETP.GE.AND P6, PT, R54, R167, PT ;  /* 0x000000a73600720c */ /* 0x000fe40003fc6270 */
[-C--:B------:R-:W-:Y:S01]  /*121a0*/  ISETP.GE.AND P3, PT, R30, R165.reuse, PT ;  /* 0x000000a51e00720c */ /* 0x080fe20003f66270 */
[----:B------:R-:W2:Y:S01]  /*121b0*/  I2F R37, R54 ;  /* 0x0000003600257306 */ /* 0x000ea20000201400 */
[----:B------:R-:W-:Y:S01]  /*121c0*/  BAR.SYNC.DEFER_BLOCKING 0x0 ;  /* 0x0000000000007b1d */ /* 0x000fe20000010000 */
[----:B------:R-:W-:-:S06]  /*121d0*/  ISETP.GE.AND P4, PT, R24, R165, PT ;  /* 0x000000a51800720c */ /* 0x000fcc0003f86270 */
[----:B------:R-:W-:Y:S01]  /*121e0*/  I2F R32, R33 ;  /* 0x0000002100207306 */ /* 0x000fe20000201400 */
[----:B-1----:R-:W-:-:S05]  /*121f0*/  FFMA.FTZ R8, R25, UR4, R8 ;  /* 0x0000000419087c23 */ /* 0x002fca0008010008 */
[----:B------:R-:W-:Y:S02]  /*12200*/  FSEL R40, R8, -INF , !P2 ;  /* 0xff80000008287808 */ /* 0x000fe40005000000 */
[----:B------:R-:W1:Y:S01]  /*12210*/  I2F R28, R30 ;  /* 0x0000001e001c7306 */ /* 0x000e620000201400 */
[----:B--2---:R-:W-:-:S05]  /*12220*/  FFMA.FTZ R9, R37, UR4, R220 ;  /* 0x0000000425097c23 */ /* 0x004fca00080100dc */
[----:B------:R-:W-:Y:S02]  /*12230*/  FSEL R9, R9, -INF , !P6 ;  /* 0xff80000009097808 */ /* 0x000fe40007000000 */
[----:B------:R-:W2:Y:S08]  /*12240*/  I2F R20, R24 ;  /* 0x0000001800147306 */ /* 0x000eb00000201400 */
[----:B------:R-:W3:Y:S01]  /*12250*/  MUFU.TANH R17, R17 ;  /* 0x0000001100117308 */ /* 0x000ee20000002400 */
[----:B-1----:R-:W-:-:S02]  /*12260*/  FFMA.FTZ R28, R28, UR4, R221 ;  /* 0x000000041c1c7c23 */ /* 0x002fc400080100dd */
[----:B--2---:R-:W-:-:S05]  /*12270*/  FFMA.FTZ R20, R20, UR4, R219 ;  /* 0x0000000414147c23 */ /* 0x004fca00080100db */
[----:B------:R-:W-:Y:S01]  /*12280*/  FSEL R8, R20, -INF , !P4 ;  /* 0xff80000014087808 */ /* 0x000fe20006000000 */
[----:B---3--:R-:W-:Y:S01]  /*12290*/  FFMA.FTZ R17, R32, UR4, R17 ;  /* 0x0000000420117c23 */ /* 0x008fe20008010011 */
[----:B------:R-:W-:-:S04]  /*122a0*/  FSEL R32, R28, -INF , !P3 ;  /* 0xff8000001c207808 */ /* 0x000fc80005800000 */
        /* <DEDUP_REMOVED lines=67> */
[----:B---3--:R-:W-:-:S05]  /*126e0*/  MOV R16, UR10 ;  /* 0x0000000a00107c02 */ /* 0x008fca0008000f00 */
[----:B-1----:R-:W-:Y:S01]  /*126f0*/  MOV R19, UR7 ;  /* 0x0000000700137c02 */ /* 0x002fe20008000f00 */
[----:B------:R-:W-:Y:S02]  /*12700*/  IMAD.MOV.U32 R18, RZ, RZ, R16 ;  /* 0x000000ffff127224 */ /* 0x000fe400078e0010 */
[----:B--2---:R-:W-:Y:S02]  /*12710*/  IMAD.IADD R12, R17, 0x1, -R12 ;  /* 0x00000001110c7824 */ /* 0x004fe400078e0a0c */
[----:B------:R-:W-:Y:S02]  /*12720*/  IMAD.U32 R17, RZ, RZ, UR11 ;  /* 0x0000000bff117e24 */ /* 0x000fe4000f8e00ff */
[----:B------:R-:W-:Y:S01]  /*12730*/  IMAD.WIDE.U32 R18, R12, c[0x0][0x180], R18 ;  /* 0x000060000c127a25 */ /* 0x000fe200078e0012 */
[----:B------:R-:W-:-:S05]  /*12740*/  SHF.R.S32.HI R10, RZ, 0x1f, R12 ;  /* 0x0000001fff0a7819 */ /* 0x000fca000001140c */
[----:B------:R-:W-:-:S04]  /*12750*/  IMAD R17, R10, c[0x0][0x180], RZ ;  /* 0x000060000a117a24 */ /* 0x000fc800078e02ff */
[----:B------:R-:W-:Y:S02]  /*12760*/  IMAD R10, R12, c[0x0][0x184], R17 ;  /* 0x000061000c0a7a24 */ /* 0x000fe400078e0211 */
[----:B------:R-:W-:-:S03]  /*12770*/  IMAD.MOV.U32 R12, RZ, RZ, R18 ;  /* 0x000000ffff0c7224 */ /* 0x000fc600078e0012 */
[----:B------:R-:W-:Y:S01]  /*12780*/  IADD3 R10, R19, R10, RZ ;  /* 0x0000000a130a7210 */ /* 0x000fe20007ffe0ff */
[----:B------:R-:W-:Y:S05]  /*12790*/  BRA `(.L_x_3705) ;  /* 0x0000002000007947 */ /* 0x000fea0003800000 */
.L_x_3704:
[----:B------:R-:W-:-:S04]  /*127a0*/  LEA R12, -R14, RZ, 0x8 ;  /* 0x000000ff0e0c7211 */ /* 0x000fc800078e41ff */
[----:B------:R-:W-:Y:S02]  /*127b0*/  SHF.R.S32.HI R10, RZ, 0x1f, R12 ;  /* 0x0000001fff0a7819 */ /* 0x000fe4000001140c */
.L_x_3705:
        /* <DEDUP_REMOVED lines=26> */
[----:B------:R-:W-:Y:S01]  /*12960*/  @!P0 IMAD.WIDE.U32 R46, R14, 0x70, R38 ;  /* 0x000000700e2e8825 */ /* 0x000fe200078e0026 */
[----:B------:R-:W-:-:S03]  /*12970*/  @!P0 IADD3 R33, P5, R12, R50, RZ ;  /* 0x000000320c218210 */ /* 0x000fc60007fbe0ff */
[----:B------:R-:W-:Y:S02]  /*12980*/  @!P0 IMAD.MOV.U32 R19, RZ, RZ, c[0x0][0x19c] ;  /* 0x00006700ff138624 */ /* 0x000fe400078e00ff */
        /* <DEDUP_REMOVED lines=25> */
[----:B------:R-:W-:-:S04]  /*12b20*/  @!P0 IMAD.WIDE.U32 R124, R14, 0xc0, R44 ;  /* 0x000000c00e7c8825 */ /* 0x000fc800078e002c */
[----:B------:R-:W-:Y:S01]  /*12b30*/  @!P0 IMAD.WIDE.U32 R120, R14, 0xd0, R42 ;  /* 0x000000d00e788825 */ /* 0x000fe200078e002a */
[C---:B------:R-:W-:Y:S02]  /*12b40*/  @!P0 IADD3 R43, P5, R12.reuse, R126, RZ ;  /* 0x0000007e0c2b8210 */ /* 0x040fe40007fbe0ff */
[C---:B------:R-:W-:Y:S01]  /*12b50*/  @!P0 IADD3 R45, P4, R12.reuse, R124, RZ ;  /* 0x0000007c0c2d8210 */ /* 0x040fe20007f9e0ff */
[----:B------:R-:W-:Y:S01]  /*12b60*/  @!P0 IMAD R37, R37, 0xb0, RZ ;  /* 0x000000b025258824 */ /* 0x000fe200078e02ff */
[----:B------:R-:W-:Y:S01]  /*12b70*/  @!P0 IADD3 R47, P3, R12, R120, RZ ;  /* 0x000000780c2f8210 */ /* 0x000fe20007f7e0ff */
        /* <DEDUP_REMOVED lines=8> */
[----:B------:R-:W-:Y:S01]  /*12c00*/  @!P0 IMAD R17, R17, 0xe0, RZ ;  /* 0x000000e011118824 */ /* 0x000fe200078e02ff */
[----:B------:R-:W-:Y:S01]  /*12c10*/  @!P0 IADD3 R51, P2, R12, R118, RZ ;  /* 0x000000760c338210 */ /* 0x000fe20007f5e0ff */
[----:B------:R-:W-:Y:S01]  /*12c20*/  @!P0 IMAD.MOV.U32 R37, RZ, RZ, c[0x0][0x19c] ;  /* 0x00006700ff258624 */ /* 0x000fe200078e00ff */
[----:B------:R-:W-:Y:S01]  /*12c30*/  @!P0 LEA R19, P5, R14, R62, 0x5 ;  /* 0x0000003e0e138211 */ /* 0x000fe200078a28ff */
[----:B------:R-:W-:Y:S01]  /*12c40*/  @!P0 IMAD.MOV.U32 R121, RZ, RZ, c[0x0][0x19c] ;  /* 0x00006700ff798624 */ /* 0x000fe200078e00ff */
[----:B------:R-:W-:Y:S01]  /*12c50*/  @!P0 IADD3.X R46, R10, R17, R119, P2, !PT ;  /* 0x000000110a2e8210 */ /* 0x000fe200017fe477 */
[----:B------:R-:W-:Y:S01]  /*12c60*/  @!P0 IMAD.MOV.U32 R119, RZ, RZ, c[0x0][0x19c] ;  /* 0x00006700ff778624 */ /* 0x000fe200078e00ff */
[----:B------:R-:W-:Y:S02]  /*12c70*/  @!P0 LEA.HI.X R37, R14, R63, R37, 0x7, P3 ;  /* 0x0000003f0e258211 */ /* 0x000fe400018f3c25 */
[----:B------:R-:W-:-:S02]  /*12c80*/  LEA R17, P2, R62, c[0x0][0x168], 0x1 ;  /* 0x00005a003e117a11 */ /* 0x000fc400078408ff */
[----:B------:R-:W-:Y:S02]  /*12c90*/  @!P0 IADD3 R28, P3, R12, R125, RZ ;  /* 0x0000007d0c1c8210 */ /* 0x000fe40007f7e0ff */
[C---:B------:R-:W-:Y:S02]  /*12ca0*/  @!P0 LEA R27, P4, R14.reuse, R62, 0x6 ;  /* 0x0000003e0e1b8211 */ /* 0x040fe400078830ff */
[----:B------:R-:W-:Y:S01]  /*12cb0*/  @!P0 LEA.HI.X R121, R14, R63, R121, 0x5, P5 ;  /* 0x0000003f0e798211 */ /* 0x000fe200028f2c79 */
[----:B------:R-:W-:Y:S01]  /*12cc0*/  @!P0 IMAD.X R37, R10, 0x1, R37, P3 ;  /* 0x000000010a258824 */ /* 0x000fe200018e0625 */
        /* <DEDUP_REMOVED lines=44> */
[----:B--2---:R-:W-:Y:S01]  /*12f90*/  @!P0 LEA R124, P5, R43, c[0x0][0x168], 0x1 ;  /* 0x00005a002b7c8a11 */ /* 0x004fe200078a08ff */
[----:B------:R1:W-:Y:S01]  /*12fa0*/  @P0 STS.128 [R244+0x4000], RZ ;  /* 0x004000fff4000388 */ /* 0x0003e20000000c00 */
        /* <DEDUP_REMOVED lines=75> */
.L_x_3707:
[----:B------:R-:W-:Y:S05]  /*13460*/  BSYNC B0 ;  /* 0x0000000000007941 */ /* 0x000fea0003800000 */
.L_x_3706:
[----:B------:R-:W0:Y:S01]  /*13470*/  LDGDEPBAR ;  /* 0x00000000000079af */ /* 0x000e220000000000 */
[----:B------:R-:W-:-:S04]  /*13480*/  LEA R248, P0, R12, R17, 0x1 ;  /* 0x000000110cf87211 */ /* 0x000fc800078008ff */
[----:B------:R-:W-:Y:S02]  /*13490*/  LEA.HI.X R249, R12, R249, R10, 0x1, P0 ;  /* 0x000000f90cf97211 */ /* 0x000fe400000f0c0a */
.L_x_3703:
        /* <DEDUP_REMOVED lines=134> */
[----:B-1----:R-:W-:-:S03]  /*13d00*/  FMNMX.FTZ R126, R17, R126, !PT ;  /* 0x0000007e117e7209 */ /* 0x002fc60007810000 */
[----:B------:R-:W-:Y:S01]  /*13d10*/  LDSM.16.MT88.4 R16, [R237+0xa000] ;  /* 0x00a00000ed10783b */ /* 0x000fe20000004200 */
[C---:B------:R-:W-:Y:S01]  /*13d20*/  FSETP.NEU.FTZ.AND P2, PT, R126.reuse, -INF , PT ;  /* 0xff8000007e00780b */ /* 0x040fe20003f5d000 */
[----:B------:R-:W-:-:S05]  /*13d30*/  FMUL.FTZ R124, R126, c[0x0][0x23c] ;  /* 0x00008f007e7c7a20 */ /* 0x000fca0000410000 */
[----:B------:R-:W-:-:S05]  /*13d40*/  FSEL R124, R124, RZ, P2 ;  /* 0x000000ff7c7c7208 */ /* 0x000fca0001000000 */
[--C-:B------:R-:W-:Y:S01]  /*13d50*/  FFMA.FTZ R122, R5, c[0x0][0x23c], -R124.reuse ;  /* 0x00008f00057a7a23 */ /* 0x100fe2000001087c */
[----:B------:R-:W-:Y:S01]  /*13d60*/  FSEL R5, R126, RZ, P2 ;  /* 0x000000ff7e057208 */ /* 0x000fe20001000000 */
[--C-:B------:R-:W-:Y:S01]  /*13d70*/  FFMA.FTZ R120, R7, c[0x0][0x23c], -R124.reuse ;  /* 0x00008f0007787a23 */ /* 0x100fe2000001087c */
[----:B--2---:R-:W-:Y:S01]  /*13d80*/  FMNMX.FTZ R125, R10, R125, !PT ;  /* 0x0000007d0a7d7209 */ /* 0x004fe20007810000 */
[--C-:B------:R-:W-:Y:S02]  /*13d90*/  FFMA.FTZ R123, R15, c[0x0][0x23c], -R124.reuse ;  /* 0x00008f000f7b7a23 */ /* 0x100fe4000001087c */
[----:B------:R-:W-:Y:S01]  /*13da0*/  FADD.FTZ R2, R2, -R5 ;  /* 0x8000000502027221 */ /* 0x000fe20000010000 */
[C---:B------:R-:W-:Y:S01]  /*13db0*/  FSETP.NEU.FTZ.AND P0, PT, R125.reuse, -INF , PT ;  /* 0xff8000007d00780b */ /* 0x040fe20003f1d000 */
[C---:B------:R-:W-:Y:S01]  /*13dc0*/  FMUL.FTZ R119, R125.reuse, c[0x0][0x23c] ;  /* 0x00008f007d777a20 */ /* 0x040fe20000410000 */
[----:B------:R-:W-:Y:S01]  /*13dd0*/  MUFU.EX2 R122, R122 ;  /* 0x0000007a007a7308 */ /* 0x000fe20000000800 */
[----:B------:R-:W-:Y:S01]  /*13de0*/  FMUL.FTZ R2, R2, c[0x0][0x23c] ;  /* 0x00008f0002027a20 */ /* 0x000fe20000410000 */
[----:B------:R-:W-:Y:S01]  /*13df0*/  FSEL R5, R125, RZ, P0 ;  /* 0x000000ff7d057208 */ /* 0x000fe20000000000 */
[--C-:B------:R-:W-:Y:S01]  /*13e00*/  FFMA.FTZ R121, R13, c[0x0][0x23c], -R124.reuse ;  /* 0x00008f000d797a23 */ /* 0x100fe2000001087c */
[----:B------:R-:W-:Y:S01]  /*13e10*/  FSEL R119, R119, RZ, P0 ;  /* 0x000000ff77777208 */ /* 0x000fe20000000000 */
[----:B------:R-:W-:-:S02]  /*13e20*/  FFMA.FTZ R131, R21, c[0x0][0x23c], -R124 ;  /* 0x00008f0015837a23 */ /* 0x000fc4000001087c */
[----:B------:R-:W-:Y:S01]  /*13e30*/  FADD.FTZ R5, R0, -R5 ;  /* 0x8000000500057221 */ /* 0x000fe20000010000 */
[----:B------:R-:W1:Y:S01]  /*13e40*/  MUFU.EX2 R2, R2 ;  /* 0x0000000200027308 */ /* 0x000e620000000800 */
[--C-:B------:R-:W-:Y:S01]  /*13e50*/  FFMA.FTZ R63, R6, c[0x0][0x23c], -R119.reuse ;  /* 0x00008f00063f7a23 */ /* 0x100fe20000010877 */
[----:B------:R-:W-:Y:S01]  /*13e60*/  LDSM.16.MT88.4 R20, [R233+0xa000] ;  /* 0x00a00000e914783b */ /* 0x000fe20000004200 */
[--C-:B------:R-:W-:Y:S02]  /*13e70*/  FFMA.FTZ R127, R4, c[0x0][0x23c], -R119.reuse ;  /* 0x00008f00047f7a23 */ /* 0x100fe40000010877 */
[----:B------:R-:W-:Y:S02]  /*13e80*/  FMUL.FTZ R129, R5, c[0x0][0x23c] ;  /* 0x00008f0005817a20 */ /* 0x000fe40000410000 */
[----:B------:R-:W2:Y:S01]  /*13e90*/  LDSM.16.MT88.4 R4, [R234+0xa000] ;  /* 0x00a00000ea04783b */ /* 0x000ea20000004200 */
[--C-:B------:R-:W-:Y:S01]  /*13ea0*/  FFMA.FTZ R118, R11, c[0x0][0x23c], -R119.reuse ;  /* 0x00008f000b767a23 */ /* 0x100fe20000010877 */
[----:B------:R-:W3:Y:S01]  /*13eb0*/  MUFU.EX2 R123, R123 ;  /* 0x0000007b007b7308 */ /* 0x000ee20000000800 */
[----:B------:R-:W-:-:S02]  /*13ec0*/  FFMA.FTZ R62, R8, c[0x0][0x23c], -R119 ;  /* 0x00008f00083e7a23 */ /* 0x000fc40000010877 */
[--C-:B------:R-:W-:Y:S02]  /*13ed0*/  FFMA.FTZ R130, R25, c[0x0][0x23c], -R124.reuse ;  /* 0x00008f0019827a23 */ /* 0x100fe4000001087c */
[--C-:B------:R-:W-:Y:S02]  /*13ee0*/  FFMA.FTZ R0, R9, c[0x0][0x23c], -R124.reuse ;  /* 0x00008f0009007a23 */ /* 0x100fe4000001087c */
[-C--:B-1----:R-:W-:Y:S01]  /*13ef0*/  FMUL.FTZ R25, R153, R2.reuse ;  /* 0x0000000299197220 */ /* 0x082fe20000410000 */
[----:B------:R-:W-:Y:S01]  /*13f00*/  MUFU.EX2 R121, R121 ;  /* 0x0000007900797308 */ /* 0x000fe20000000800 */
[----:B------:R-:W-:Y:S02]  /*13f10*/  FFMA.FTZ R153, R29, c[0x0][0x23c], -R124 ;  /* 0x00008f001d997a23 */ /* 0x000fe4000001087c */
[----:B------:R-:W1:Y:S01]  /*13f20*/  LDSM.16.MT88.4 R28, [R232+0xa000] ;  /* 0x00a00000e81c783b */ /* 0x000e620000004200 */
[-C--:B------:R-:W-:Y:S02]  /*13f30*/  FMUL.FTZ R24, R152, R2.reuse ;  /* 0x0000000298187220 */ /* 0x080fe40000410000 */
[----:B------:R-:W-:-:S02]  /*13f40*/  FMUL.FTZ R148, R148, R2 ;  /* 0x0000000294947220 */ /* 0x000fc40000410000 */
[----:B------:R-:W4:Y:S01]  /*13f50*/  MUFU.EX2 R120, R120 ;  /* 0x0000007800787308 */ /* 0x000f220000000800 */
[----:B---3--:R-:W-:Y:S01]  /*13f60*/  F2FP.BF16.PACK_AB R8, R122, R123 ;  /* 0x0000007b7a08723e */ /* 0x008fe200000010ff */
[-C--:B------:R-:W-:Y:S02]  /*13f70*/  FMUL.FTZ R149, R149, R2.reuse ;  /* 0x0000000295957220 */ /* 0x080fe40000410000 */
[--C-:B------:R-:W-:Y:S02]  /*13f80*/  FFMA.FTZ R37, R32, c[0x0][0x23c], -R119.reuse ;  /* 0x00008f0020257a23 */ /* 0x100fe40000010877 */
[----:B------:R-:W-:Y:S02]  /*13f90*/  FMUL.FTZ R33, R145, R2 ;  /* 0x0000000291217220 */ /* 0x000fe40000410000 */
[----:B------:R-:W-:Y:S01]  /*13fa0*/  MUFU.EX2 R118, R118 ;  /* 0x0000007600767308 */ /* 0x000fe20000000800 */
[--C-:B------:R-:W-:Y:S02]  /*13fb0*/  FFMA.FTZ R145, R36, c[0x0][0x23c], -R119.reuse ;  /* 0x00008f0024917a23 */ /* 0x100fe40000010877 */
[----:B------:R-:W-:-:S02]  /*13fc0*/  FFMA.FTZ R50, R40, c[0x0][0x23c], -R119 ;  /* 0x00008f0028327a23 */ /* 0x000fc40000010877 */
[-C--:B------:R-:W-:Y:S01]  /*13fd0*/  FMUL.FTZ R12, R160, R2.reuse ;  /* 0x00000002a00c7220 */ /* 0x080fe20000410000 */
[----:B------:R-:W-:Y:S01]  /*13fe0*/  LDSM.16.MT88.4 R40, [R234+0xa800] ;  /* 0x00a80000ea28783b */ /* 0x000fe20000004200 */
[-C--:B------:R-:W-:Y:S01]  /*13ff0*/  FMUL.FTZ R13, R161, R2.reuse ;  /* 0x00000002a10d7220 */ /* 0x080fe20000410000 */
[----:B------:R-:W3:Y:S01]  /*14000*/  MUFU.EX2 R63, R63 ;  /* 0x0000003f003f7308 */ /* 0x000ee20000000800 */
[----:B----4-:R-:W-:Y:S01]  /*14010*/  F2FP.BF16.PACK_AB R10, R120, R121 ;  /* 0x00000079780a723e */ /* 0x010fe200000010ff */
[-C--:B------:R-:W-:Y:S02]  /*14020*/  FMUL.FTZ R32, R144, R2.reuse ;  /* 0x0000000290207220 */ /* 0x080fe40000410000 */
[-C--:B------:R-:W-:Y:S02]  /*14030*/  FMUL.FTZ R156, R156, R2.reuse ;  /* 0x000000029c9c7220 */ /* 0x080fe40000410000 */
[-C--:B------:R-:W-:Y:S02]  /*14040*/  FMUL.FTZ R157, R157, R2.reuse ;  /* 0x000000029d9d7220 */ /* 0x080fe40000410000 */
[----:B------:R-:W-:Y:S01]  /*14050*/  MUFU.EX2 R62, R62 ;  /* 0x0000003e003e7308 */ /* 0x000fe20000000800 */
[----:B------:R-:W-:-:S02]  /*14060*/  FMUL.FTZ R140, R140, R2 ;  /* 0x000000028c8c7220 */ /* 0x000fc40000410000 */
[-C--:B------:R-:W-:Y:S02]  /*14070*/  FMUL.FTZ R141, R141, R2.reuse ;  /* 0x000000028d8d7220 */ /* 0x080fe40000410000 */
[----:B------:R-:W-:Y:S02]  /*14080*/  FMUL.FTZ R45, R137, R2 ;  /* 0x00000002892d7220 */ /* 0x000fe40000410000 */
[----:B------:R-:W-:Y:S01]  /*14090*/  FFMA.FTZ R137, R48, c[0x0][0x23c], -R119 ;  /* 0x00008f0030897a23 */ /* 0x000fe20000010877 */
[----:B------:R-:W4:Y:S01]  /*140a0*/  MUFU.EX2 R127, R127 ;  /* 0x0000007f007f7308 */ /* 0x000f220000000800 */
[----:B---3--:R-:W-:Y:S01]  /*140b0*/  F2FP.BF16.PACK_AB R9, R63, R118 ;  /* 0x000000763f09723e */ /* 0x008fe200000010ff */
[-C--:B------:R-:W-:Y:S02]  /*140c0*/  FMUL.FTZ R44, R136, R2.reuse ;  /* 0x00000002882c7220 */ /* 0x080fe40000410000 */
[-C--:B------:R-:W-:Y:S02]  /*140d0*/  FMUL.FTZ R132, R132, R2.reuse ;  /* 0x0000000284847220 */ /* 0x080fe40000410000 */
[----:B------:R-:W-:-:S02]  /*140e0*/  FMUL.FTZ R133, R133, R2 ;  /* 0x0000000285857220 */ /* 0x000fc40000410000 */
[----:B------:R-:W3:Y:S01]  /*140f0*/  MUFU.EX2 R129, R129 ;  /* 0x0000008100817308 */ /* 0x000ee20000000800 */
[--C-:B------:R-:W-:Y:S02]  /*14100*/  FFMA.FTZ R136, R49, c[0x0][0x23c], -R124.reuse ;  /* 0x00008f0031887a23 */ /* 0x100fe4000001087c */
[--C-:B------:R-:W-:Y:S02]  /*14110*/  FFMA.FTZ R144, R211, c[0x0][0x23c], -R124.reuse ;  /* 0x00008f00d3907a23 */ /* 0x100fe4000001087c */
[--C-:B------:R-:W-:Y:S02]  /*14120*/  FFMA.FTZ R152, R201, c[0x0][0x23c], -R124.reuse ;  /* 0x00008f00c9987a23 */ /* 0x100fe4000001087c */
[----:B------:R-:W-:Y:S01]  /*14130*/  FFMA.FTZ R161, R198, c[0x0][0x23c], -R119 ;  /* 0x00008f00c6a17a23 */ /* 0x000fe20000010877 */
[----:B----4-:R-:W-:Y:S01]  /*14140*/  F2FP.BF16.PACK_AB R11, R127, R62 ;  /* 0x0000003e7f0b723e */ /* 0x010fe200000010ff */
[----:B------:R-:W-:Y:S01]  /*14150*/  MUFU.EX2 R0, R0 ;  /* 0x0000000000007308 */ /* 0x000fe20000000800 */
[----:B------:R-:W-:-:S02]  /*14160*/  FFMA.FTZ R165, R177, c[0x0][0x23c], -R124 ;  /* 0x00008f00b1a57a23 */ /* 0x000fc4000001087c */
[----:B------:R-:W-:Y:S02]  /*14170*/  FFMA.FTZ R160, R193, c[0x0][0x23c], -R124 ;  /* 0x00008f00c1a07a23 */ /* 0x000fe4000001087c */
[----:B------:R-:W-:Y:S02]  /*14180*/  FFMA.FTZ R167, R178, c[0x0][0x23c], -R119 ;  /* 0x00008f00b2a77a23 */ /* 0x000fe40000010877 */
[-C--:B---3--:R-:W-:Y:S01]  /*14190*/  FMUL.FTZ R26, R154, R129.reuse ;  /* 0x000000819a1a7220 */ /* 0x088fe20000410000 */
[----:B------:R-:W3:Y:S01]  /*141a0*/  MUFU.EX2 R131, R131 ;  /* 0x0000008300837308 */ /* 0x000ee20000000800 */
[-C--:B------:R-:W-:Y:S02]  /*141b0*/  FMUL.FTZ R27, R155, R129.reuse ;  /* 0x000000819b1b7220 */ /* 0x080fe40000410000 */
[-C--:B------:R-:W-:Y:S02]  /*141c0*/  FMUL.FTZ R150, R150, R129.reuse ;  /* 0x0000008196967220 */ /* 0x080fe40000410000 */
[----:B------:R-:W-:-:S02]  /*141d0*/  FMUL.FTZ R151, R151, R129 ;  /* 0x0000008197977220 */ /* 0x000fc40000410000 */
[-C--:B------:R-:W-:Y:S01]  /*141e0*/  FMUL.FTZ R14, R162, R129.reuse ;  /* 0x00000081a20e7220 */ /* 0x080fe20000410000 */
[C---:B--2---:R-:W-:Y:S01]  /*141f0*/  HMMA.16816.F32.BF16 R24, R8.reuse, R4, R24 ;  /* 0x000000040818723c */ /* 0x044fe20000041818 */
[-C--:B------:R-:W-:Y:S01]  /*14200*/  FMUL.FTZ R15, R163, R129.reuse ;  /* 0x00000081a30f7220 */ /* 0x080fe20000410000 */
[----:B------:R-:W-:Y:S01]  /*14210*/  MUFU.EX2 R130, R130 ;  /* 0x0000008200827308 */ /* 0x000fe20000000800 */
[-C--:B------:R-:W-:Y:S02]  /*14220*/  FMUL.FTZ R34, R146, R129.reuse ;  /* 0x0000008192227220 */ /* 0x080fe40000410000 */
[-C--:B------:R-:W-:Y:S02]  /*14230*/  FMUL.FTZ R35, R147, R129.reuse ;  /* 0x0000008193237220 */ /* 0x080fe40000410000 */
[-C--:B------:R-:W-:Y:S01]  /*14240*/  FMUL.FTZ R158, R158, R129.reuse ;  /* 0x000000819e9e7220 */ /* 0x080fe20000410000 */
[----:B------:R-:W-:Y:S01]  /*14250*/  HMMA.16816.F32.BF16 R4, R8, R6, R148 ;  /* 0x000000060804723c */ /* 0x000fe20000041894 */
[-C--:B------:R-:W-:Y:S01]  /*14260*/  FMUL.FTZ R159, R159, R129.reuse ;  /* 0x000000819f9f7220 */ /* 0x080fe20000410000 */
[----:B------:R2:W-:Y:S01]  /*14270*/  MUFU.EX2 R148, R37 ;  /* 0x0000002500947308 */ /* 0x0005e20000000800 */
[-C--:B------:R-:W-:Y:S01]  /*14280*/  FMUL.FTZ R142, R142, R129.reuse ;  /* 0x000000818e8e7220 */ /* 0x080fe20000410000 */
[----:B---3--:R-:W-:Y:S01]  /*14290*/  F2FP.BF16.PACK_AB R48, R131, R0 ;  /* 0x000000008330723e */ /* 0x008fe200000010ff */
[----:B------:R-:W-:-:S02]  /*142a0*/  FMUL.FTZ R143, R143, R129 ;  /* 0x000000818f8f7220 */ /* 0x000fc40000410000 */
[-C--:B------:R-:W-:Y:S01]  /*142b0*/  FMUL.FTZ R46, R138, R129.reuse ;  /* 0x000000818a2e7220 */ /* 0x080fe20000410000 */
[C---:B------:R-:W-:Y:S01]  /*142c0*/  HMMA.16816.F32.BF16 R12, R8.reuse, R16, R12 ;  /* 0x00000010080c723c */ /* 0x040fe2000004180c */
[-C--:B------:R-:W-:Y:S01]  /*142d0*/  FMUL.FTZ R47, R139, R129.reuse ;  /* 0x000000818b2f7220 */ /* 0x080fe20000410000 */
[----:B------:R-:W-:Y:S01]  /*142e0*/  MUFU.EX2 R153, R153 ;  /* 0x0000009900997308 */ /* 0x000fe20000000800 */
[-C--:B------:R-:W-:Y:S02]  /*142f0*/  FMUL.FTZ R134, R134, R129.reuse ;  /* 0x0000008186867220 */ /* 0x080fe40000410000 */
[----:B------:R-:W-:Y:S02]  /*14300*/  FMUL.FTZ R135, R135, R129 ;  /* 0x0000008187877220 */ /* 0x000fe40000410000 */
[--C-:B------:R-:W-:Y:S01]  /*14310*/  FFMA.FTZ R139, R214, c[0x0][0x23c], -R119.reuse ;  /* 0x00008f00d68b7a23 */ /* 0x100fe20000010877 */
[----:B------:R-:W-:Y:S01]  /*14320*/  HMMA.16816.F32.BF16 R32, R8, R20, R32 ;  /* 0x000000140820723c */ /* 0x000fe20000041820 */
[----:B------:R-:W-:Y:S01]  /*14330*/  FFMA.FTZ R138, R216, c[0x0][0x23c], -R119 ;  /* 0x00008f00d88a7a23 */ /* 0x000fe20000010877 */
[----:B--2---:R-:W2:Y:S01]  /*14340*/  LDSM.16.MT88.4 R36, [R237+0xa800] ;  /* 0x00a80000ed24783b */ /* 0x004ea20000004200 */
[----:B------:R-:W3:Y:S01]  /*14350*/  MUFU.EX2 R145, R145 ;  /* 0x0000009100917308 */ /* 0x000ee20000000800 */
[----:B------:R-:W-:-:S02]  /*14360*/  FFMA.FTZ R147, R207, c[0x0][0x23c], -R124 ;  /* 0x00008f00cf937a23 */ /* 0x000fc4000001087c */
[--C-:B------:R-:W-:Y:S02]  /*14370*/  FFMA.FTZ R146, R210, c[0x0][0x23c], -R119.reuse ;  /* 0x00008f00d2927a23 */ /* 0x100fe40000010877 */
[C---:B------:R-:W-:Y:S01]  /*14380*/  HMMA.16816.F32.BF16 R16, R8.reuse, R18, R156 ;  /* 0x000000120810723c */ /* 0x040fe2000004189c */
[--C-:B------:R-:W-:Y:S02]  /*14390*/  FFMA.FTZ R149, R206, c[0x0][0x23c], -R119.reuse ;  /* 0x00008f00ce957a23 */ /* 0x100fe40000010877 */
[----:B------:R-:W-:Y:S01]  /*143a0*/  MUFU.EX2 R137, R137 ;  /* 0x0000008900897308 */ /* 0x000fe20000000800 */
[--C-:B------:R-:W-:Y:S02]  /*143b0*/  FFMA.FTZ R150, R208, c[0x0][0x23c], -R119.reuse ;  /* 0x00008f00d0967a23 */ /* 0x100fe40000010877 */
[----:B------:R-:W-:Y:S02]  /*143c0*/  FFMA.FTZ R151, R204, c[0x0][0x23c], -R119 ;  /* 0x00008f00cc977a23 */ /* 0x000fe40000010877 */
[----:B------:R-:W-:Y:S01]  /*143d0*/  HMMA.16816.F32.BF16 R20, R8, R22, R140 ;  /* 0x000000160814723c */ /* 0x000fe2000004188c */
[----:B------:R-:W-:-:S02]  /*143e0*/  FFMA.FTZ R155, R205, c[0x0][0x23c], -R124 ;  /* 0x00008f00cd9b7a23 */ /* 0x000fc4000001087c */
[----:B------:R4:W5:Y:S01]  /*143f0*/  MUFU.EX2 R140, R50 ;  /* 0x00000032008c7308 */ /* 0x0009620000000800 */
[----:B---3--:R-:W-:Y:S01]  /*14400*/  F2FP.BF16.PACK_AB R49, R145, R148 ;  /* 0x000000949131723e */ /* 0x008fe200000010ff */
[--C-:B------:R-:W-:Y:S02]  /*14410*/  FFMA.FTZ R154, R203, c[0x0][0x23c], -R124.reuse ;  /* 0x00008f00cb9a7a23 */ /* 0x100fe4000001087c */
[----:B------:R-:W-:Y:S01]  /*14420*/  FFMA.FTZ R141, R212, c[0x0][0x23c], -R119 ;  /* 0x00008f00d48d7a23 */ /* 0x000fe20000010877 */
[----:B-1----:R-:W-:Y:S01]  /*14430*/  HMMA.16816.F32.BF16 R44, R8, R28, R44 ;  /* 0x0000001c082c723c */ /* 0x002fe2000004182c */
[--C-:B------:R-:W-:Y:S02]  /*14440*/  FFMA.FTZ R143, R213, c[0x0][0x23c], -R124.reuse ;  /* 0x00008f00d58f7a23 */ /* 0x100fe4000001087c */
[----:B------:R-:W-:Y:S01]  /*14450*/  MUFU.EX2 R139, R139 ;  /* 0x0000008b008b7308 */ /* 0x000fe20000000800 */
[--C-:B------:R-:W-:Y:S02]  /*14460*/  FFMA.FTZ R142, R209, c[0x0][0x23c], -R124.reuse ;  /* 0x00008f00d18e7a23 */ /* 0x100fe4000001087c */
[----:B------:R-:W-:-:S02]  /*14470*/  FFMA.FTZ R157, R199, c[0x0][0x23c], -R124 ;  /* 0x00008f00c79d7a23 */ /* 0x000fc4000001087c */
[----:B------:R-:W-:Y:S01]  /*14480*/  HMMA.16816.F32.BF16 R8, R8, R30, R132 ;  /* 0x0000001e0808723c */ /* 0x000fe20000041884 */
[----:B------:R-:W1:Y:S01]  /*14490*/  LDSM.16.MT88.4 R28, [R233+0xa800] ;  /* 0x00a80000e91c783b */ /* 0x000e620000004200 */
[--C-:B------:R-:W-:Y:S01]  /*144a0*/  FFMA.FTZ R156, R202, c[0x0][0x23c], -R119.reuse ;  /* 0x00008f00ca9c7a23 */ /* 0x100fe20000010877 */
[----:B----4-:R-:W-:Y:S01]  /*144b0*/  F2FP.BF16.PACK_AB R50, R153, R130 ;  /* 0x000000829932723e */ /* 0x010fe200000010ff */
[----:B------:R3:W-:Y:S01]  /*144c0*/  MUFU.EX2 R133, R136 ;  /* 0x0000008800857308 */ /* 0x0007e20000000800 */
[----:B-----5:R-:W-:Y:S01]  /*144d0*/  F2FP.BF16.PACK_AB R51, R137, R140 ;  /* 0x0000008c8933723e */ /* 0x020fe200000010ff */
[----:B------:R-:W-:Y:S02]  /*144e0*/  FFMA.FTZ R159, R200, c[0x0][0x23c], -R119 ;  /* 0x00008f00c89f7a23 */ /* 0x000fe40000010877 */
[--C-:B------:R-:W-:Y:S02]  /*144f0*/  FFMA.FTZ R132, R53, c[0x0][0x23c], -R124.reuse ;  /* 0x00008f0035847a23 */ /* 0x100fe4000001087c */
[----:B------:R-:W-:-:S02]  /*14500*/  FFMA.FTZ R134, R55, c[0x0][0x23c], -R124 ;  /* 0x00008f0037867a23 */ /* 0x000fc4000001087c */
[----:B------:R-:W4:Y:S01]  /*14510*/  LDSM.16.MT88.4 R52, [R232+0xa800] ;  /* 0x00a80000e834783b */ /* 0x000f220000004200 */
[C---:B--2---:R-:W-:Y:S01]  /*14520*/  HMMA.16816.F32.BF16 R12, R48.reuse, R36, R12 ;  /* 0x00000024300c723c */ /* 0x044fe2000004180c */
[--C-:B------:R-:W-:Y:S01]  /*14530*/  FFMA.FTZ R135, R215, c[0x0][0x23c], -R124.reuse ;  /* 0x00008f00d7877a23 */ /* 0x100fe2000001087c */
[----:B------:R-:W2:Y:S01]  /*14540*/  MUFU.EX2 R132, R132 ;  /* 0x0000008400847308 */ /* 0x000ea20000000800 */
[--C-:B------:R-:W-:Y:S02]  /*14550*/  FFMA.FTZ R158, R180, c[0x0][0x23c], -R119.reuse ;  /* 0x00008f00b49e7a23 */ /* 0x100fe40000010877 */
[--C-:B------:R-:W-:Y:S02]  /*14560*/  FFMA.FTZ R163, R197, c[0x0][0x23c], -R124.reuse ;  /* 0x00008f00c5a37a23 */ /* 0x100fe4000001087c */
[----:B---3--:R-:W-:Y:S01]  /*14570*/  FFMA.FTZ R136, R218, c[0x0][0x23c], -R119 ;  /* 0x00008f00da887a23 */ /* 0x008fe20000010877 */
[----:B------:R-:W-:Y:S01]  /*14580*/  HMMA.16816.F32.BF16 R16, R48, R38, R16 ;  /* 0x000000263010723c */ /* 0x000fe20000041810 */
[----:B------:R-:W3:Y:S01]  /*14590*/  LDSM.16.MT88.4 R36, [R237+0xb000] ;  /* 0x00b00000ed24783b */ /* 0x000ee20000004200 */
[----:B------:R-:W-:Y:S01]  /*145a0*/  MUFU.EX2 R134, R134 ;  /* 0x0000008600867308 */ /* 0x000fe20000000800 */
        /* <DEDUP_REMOVED lines=10> */
[----:B------:R-:W5:Y:S01]  /*14650*/  LDSM.16.MT88.4 R40, [R234+0xb000] ;  /* 0x00b00000ea28783b */ /* 0x000f620000004200 */
[----:B------:R-:W2:Y:S01]  /*14660*/  MUFU.EX2 R136, R136 ;  /* 0x0000008800887308 */ /* 0x000ea20000000800 */
[----:B------:R-:W-:-:S02]  /*14670*/  FFMA.FTZ R185, R185, c[0x0][0x23c], -R124 ;  /* 0x00008f00b9b97a23 */ /* 0x000fc4000001087c */
[--C-:B------:R-:W-:Y:S02]  /*14680*/  FFMA.FTZ R182, R182, c[0x0][0x23c], -R119.reuse ;  /* 0x00008f00b6b67a23 */ /* 0x100fe40000010877 */
[--C-:B------:R-:W-:Y:S01]  /*14690*/  FFMA.FTZ R187, R190, c[0x0][0x23c], -R119.reuse ;  /* 0x00008f00bebb7a23 */ /* 0x100fe20000010877 */
        /* <DEDUP_REMOVED lines=12> */
[C---:B----4-:R-:W-:Y:S01]  /*14760*/  HMMA.16816.F32.BF16 R44, R48.reuse, R52, R44 ;  /* 0x00000034302c723c */ /* 0x050fe2000004182c */
[--C-:B------:R-:W-:Y:S01]  /*14770*/  FFMA.FTZ R176, R186, c[0x0][0x23c], -R119.reuse ;  /* 0x00008f00bab07a23 */ /* 0x100fe20000010877 */
[----:B------:R-:W-:Y:S01]  /*14780*/  MUFU.EX2 R143, R143 ;  /* 0x0000008f008f7308 */ /* 0x000fe20000000800 */
[--C-:B------:R-:W-:Y:S02]  /*14790*/  FFMA.FTZ R174, R174, c[0x0][0x23c], -R119.reuse ;  /* 0x00008f00aeae7a23 */ /* 0x100fe40000010877 */
[--C-:B------:R-:W-:Y:S02]  /*147a0*/  FFMA.FTZ R191, R184, c[0x0][0x23c], -R119.reuse ;  /* 0x00008f00b8bf7a23 */ /* 0x100fe40000010877 */
[----:B------:R-:W-:Y:S01]  /*147b0*/  FFMA.FTZ R186, R59, c[0x0][0x23c], -R124 ;  /* 0x00008f003bba7a23 */ /* 0x000fe2000001087c */
[----:B------:R-:W-:Y:S01]  /*147c0*/  HMMA.16816.F32.BF16 R8, R48, R54, R8 ;  /* 0x000000363008723c */ /* 0x000fe20000041808 */
[----:B------:R-:W4:Y:S01]  /*147d0*/  LDSM.16.MT88.4 R52, [R232+0xb000] ;  /* 0x00b00000e834783b */ /* 0x000f220000004200 */
        /* <DEDUP_REMOVED lines=14> */
[C---:B---3--:R-:W-:Y:S01]  /*148c0*/  HMMA.16816.F32.BF16 R12, R48.reuse, R36, R12 ;  /* 0x00000024300c723c */ /* 0x048fe2000004180c */
[--C-:B------:R-:W-:Y:S02]  /*148d0*/  FFMA.FTZ R93, R93, c[0x0][0x23c], -R124.reuse ;  /* 0x00008f005d5d7a23 */ /* 0x100fe4000001087c */
[--C-:B------:R-:W-:Y:S02]  /*148e0*/  FFMA.FTZ R58, R58, c[0x0][0x23c], -R124.reuse ;  /* 0x00008f003a3a7a23 */ /* 0x100fe4000001087c */
[--C-:B------:R-:W-:Y:S01]  /*148f0*/  FFMA.FTZ R95, R95, c[0x0][0x23c], -R124.reuse ;  /* 0x00008f005f5f7a23 */ /* 0x100fe2000001087c */
[----:B------:R-:W-:Y:S01]  /*14900*/  MUFU.EX2 R146, R146 ;  /* 0x0000009200927308 */ /* 0x000fe20000000800 */
[----:B------:R-:W-:Y:S01]  /*14910*/  FFMA.FTZ R64, R64, c[0x0][0x23c], -R124 ;  /* 0x00008f0040407a23 */ /* 0x000fe2000001087c */
[----:B------:R-:W-:Y:S01]  /*14920*/  HMMA.16816.F32.BF16 R16, R48, R38, R16 ;  /* 0x000000263010723c */ /* 0x000fe20000041810 */
[----:B------:R-:W2:Y:S01]  /*14930*/  LDSM.16.MT88.4 R36, [R237+0xb800] ;  /* 0x00b80000ed24783b */ /* 0x000ea20000004200 */
[----:B------:R-:W-:-:S02]  /*14940*/  FFMA.FTZ R92, R92, c[0x0][0x23c], -R119 ;  /* 0x00008f005c5c7a23 */ /* 0x000fc40000010877 */
[--C-:B------:R-:W-:Y:S02]  /*14950*/  FFMA.FTZ R3, R3, c[0x0][0x23c], -R119.reuse ;  /* 0x00008f0003037a23 */ /* 0x100fe40000010877 */
[----:B------:R-:W3:Y:S01]  /*14960*/  MUFU.EX2 R149, R149 ;  /* 0x0000009500957308 */ /* 0x000ee20000000800 */
[--C-:B------:R-:W-:Y:S01]  /*14970*/  FFMA.FTZ R94, R94, c[0x0][0x23c], -R119.reuse ;  /* 0x00008f005e5e7a23 */ /* 0x100fe20000010877 */
[C---:B-----5:R-:W-:Y:S01]  /*14980*/  HMMA.16816.F32.BF16 R24, R48.reuse, R40, R24 ;  /* 0x000000283018723c */ /* 0x060fe20000041818 */
[--C-:B------:R-:W-:Y:S02]  /*14990*/  FFMA.FTZ R67, R67, c[0x0][0x23c], -R119.reuse ;  /* 0x00008f0043437a23 */ /* 0x100fe40000010877 */
[--C-:B------:R-:W-:Y:S02]  /*149a0*/  FFMA.FTZ R128, R69, c[0x0][0x23c], -R124.reuse ;  /* 0x00008f0045807a23 */ /* 0x100fe4000001087c */
[--C-:B------:R-:W-:Y:S01]  /*149b0*/  FFMA.FTZ R69, R99, c[0x0][0x23c], -R124.reuse ;  /* 0x00008f0063457a23 */ /* 0x100fe2000001087c */
[----:B------:R-:W-:Y:S01]  /*149c0*/  MUFU.EX2 R150, R150 ;  /* 0x0000009600967308 */ /* 0x000fe20000000800 */
[----:B------:R-:W-:Y:S01]  /*149d0*/  FFMA.FTZ R99, R66, c[0x0][0x23c], -R119 ;  /* 0x00008f0042637a23 */ /* 0x000fe20000010877 */
[----:B------:R-:W-:Y:S01]  /*149e0*/  HMMA.16816.F32.BF16 R4, R48, R42, R4 ;  /* 0x0000002a3004723c */ /* 0x000fe20000041804 */
[----:B------:R-:W5:Y:S01]  /*149f0*/  LDSM.16.MT88.4 R40, [R234+0xb800] ;  /* 0x00b80000ea28783b */ /* 0x000f620000004200 */
[----:B------:R-:W-:-:S02]  /*14a00*/  FFMA.FTZ R97, R97, c[0x0][0x23c], -R124 ;  /* 0x00008f0061617a23 */ /* 0x000fc4000001087c */
[--C-:B------:R-:W-:Y:S02]  /*14a10*/  FFMA.FTZ R68, R68, c[0x0][0x23c], -R124.reuse ;  /* 0x00008f0044447a23 */ /* 0x100fe4000001087c */
[----:B------:R-:W2:Y:S01]  /*14a20*/  MUFU.EX2 R151, R151 ;  /* 0x0000009700977308 */ /* 0x000ea20000000800 */
[--C-:B------:R-:W-:Y:S01]  /*14a30*/  FFMA.FTZ R96, R96, c[0x0][0x23c], -R119.reuse ;  /* 0x00008f0060607a23 */ /* 0x100fe20000010877 */
[C---:B-1----:R-:W-:Y:S01]  /*14a40*/  HMMA.16816.F32.BF16 R32, R48.reuse, R28, R32 ;  /* 0x0000001c3020723c */ /* 0x042fe20000041820 */
[--C-:B------:R-:W-:Y:S02]  /*14a50*/  FFMA.FTZ R66, R98, c[0x0][0x23c], -R119.reuse ;  /* 0x00008f0062427a23 */ /* 0x100fe40000010877 */
[----:B------:R-:W-:Y:S02]  /*14a60*/  FFMA.FTZ R65, R65, c[0x0][0x23c], -R119 ;  /* 0x00008f0041417a23 */ /* 0x000fe40000010877 */
[--C-:B------:R-:W-:Y:S01]  /*14a70*/  FFMA.FTZ R98, R101, c[0x0][0x23c], -R124.reuse ;  /* 0x00008f0065627a23 */ /* 0x100fe2000001087c */
[----:B------:R-:W-:Y:S01]  /*14a80*/  MUFU.EX2 R155, R155 ;  /* 0x0000009b009b7308 */ /* 0x000fe20000000800 */
[--C-:B------:R-:W-:Y:S01]  /*14a90*/  FFMA.FTZ R101, R70, c[0x0][0x23c], -R124.reuse ;  /* 0x00008f0046657a23 */ /* 0x100fe2000001087c */
[----:B------:R-:W-:Y:S01]  /*14aa0*/  HMMA.16816.F32.BF16 R20, R48, R30, R20 ;  /* 0x0000001e3014723c */ /* 0x000fe20000041814 */
[----:B------:R-:W1:Y:S01]  /*14ab0*/  LDSM.16.MT88.4 R28, [R233+0xb800] ;  /* 0x00b80000e91c783b */ /* 0x000e620000004200 */
[----:B------:R-:W-:-:S02]  /*14ac0*/  FFMA.FTZ R70, R103, c[0x0][0x23c], -R124 ;  /* 0x00008f0067467a23 */ /* 0x000fc4000001087c */
[--C-:B------:R-:W-:Y:S02]  /*14ad0*/  FFMA.FTZ R75, R75, c[0x0][0x23c], -R124.reuse ;  /* 0x00008f004b4b7a23 */ /* 0x100fe4000001087c */
[----:B------:R-:W1:Y:S01]  /*14ae0*/  MUFU.EX2 R152, R152 ;  /* 0x0000009800987308 */ /* 0x000e620000000800 */
[--C-:B------:R-:W-:Y:S01]  /*14af0*/  FFMA.FTZ R100, R100, c[0x0][0x23c], -R119.reuse ;  /* 0x00008f0064647a23 */ /* 0x100fe20000010877 */
[C---:B----4-:R-:W-:Y:S01]  /*14b00*/  HMMA.16816.F32.BF16 R44, R48.reuse, R52, R44 ;  /* 0x00000034302c723c */ /* 0x050fe2000004182c */
[--C-:B------:R-:W-:Y:S02]  /*14b10*/  FFMA.FTZ R73, R73, c[0x0][0x23c], -R119.reuse ;  /* 0x00008f0049497a23 */ /* 0x100fe40000010877 */
[--C-:B------:R-:W-:Y:S02]  /*14b20*/  FFMA.FTZ R102, R102, c[0x0][0x23c], -R119.reuse ;  /* 0x00008f0066667a23 */ /* 0x100fe40000010877 */
[----:B------:R-:W-:Y:S01]  /*14b30*/  FFMA.FTZ R103, R72, c[0x0][0x23c], -R119 ;  /* 0x00008f0048677a23 */ /* 0x000fe20000010877 */
[----:B------:R-:W-:Y:S01]  /*14b40*/  MUFU.EX2 R154, R154 ;  /* 0x0000009a009a7308 */ /* 0x000fe20000000800 */
[--C-:B------:R-:W-:Y:S01]  /*14b50*/  FFMA.FTZ R72, R105, c[0x0][0x23c], -R124.reuse ;  /* 0x00008f0069487a23 */ /* 0x100fe2000001087c */
[----:B------:R-:W-:Y:S01]  /*14b60*/  HMMA.16816.F32.BF16 R8, R48, R54, R8 ;  /* 0x000000363008723c */ /* 0x000fe20000041808 */
[----:B------:R-:W4:Y:S01]  /*14b70*/  LDSM.16.MT88.4 R52, [R232+0xb800] ;  /* 0x00b80000e834783b */ /* 0x000f220000004200 */
[----:B------:R-:W-:-:S02]  /*14b80*/  FFMA.FTZ R105, R74, c[0x0][0x23c], -R124 ;  /* 0x00008f004a697a23 */ /* 0x000fc4000001087c */
[--C-:B------:R-:W-:Y:S02]  /*14b90*/  FFMA.FTZ R74, R107, c[0x0][0x23c], -R124.reuse ;  /* 0x00008f006b4a7a23 */ /* 0x100fe4000001087c */
[----:B------:R-:W-:Y:S01]  /*14ba0*/  MUFU.EX2 R157, R157 ;  /* 0x0000009d009d7308 */ /* 0x000fe20000000800 */
[----:B------:R-:W-:Y:S01]  /*14bb0*/  F2FP.BF16.PACK_AB R48, R142, R143 ;  /* 0x0000008f8e30723e */ /* 0x000fe200000010ff */
[----:B------:R-:W-:Y:S01]  /*14bc0*/  FFMA.FTZ R107, R76, c[0x0][0x23c], -R124 ;  /* 0x00008f004c6b7a23 */ /* 0x000fe2000001087c */
[----:B---3--:R-:W-:Y:S01]  /*14bd0*/  F2FP.BF16.PACK_AB R49, R149, R146 ;  /* 0x000000929531723e */ /* 0x008fe200000010ff */
[--C-:B------:R-:W-:Y:S01]  /*14be0*/  FFMA.FTZ R76, R104, c[0x0][0x23c], -R119.reuse ;  /* 0x00008f00684c7a23 */ /* 0x100fe20000010877 */
[----:B------:R-:W-:Y:S01]  /*14bf0*/  F2FP.BF16.PACK_AB R50, R147, R144 ;  /* 0x000000909332723e */ /* 0x000fe200000010ff */
[--C-:B------:R-:W-:Y:S01]  /*14c00*/  FFMA.FTZ R71, R71, c[0x0][0x23c], -R119.reuse ;  /* 0x00008f0047477a23 */ /* 0x100fe20000010877 */
[----:B--2---:R-:W-:Y:S01]  /*14c10*/  F2FP.BF16.PACK_AB R51, R151, R150 ;  /* 0x000000969733723e */ /* 0x004fe200000010ff */
[----:B------:R-:W-:Y:S01]  /*14c20*/  MUFU.EX2 R156, R156 ;  /* 0x0000009c009c7308 */ /* 0x000fe20000000800 */
[----:B------:R-:W-:-:S02]  /*14c30*/  FFMA.FTZ R104, R106, c[0x0][0x23c], -R119 ;  /* 0x00008f006a687a23 */ /* 0x000fc40000010877 */
[----:B------:R-:W-:Y:S02]  /*14c40*/  FFMA.FTZ R79, R79, c[0x0][0x23c], -R119 ;  /* 0x00008f004f4f7a23 */ /* 0x000fe40000010877 */
[----:B------:R-:W-:Y:S01]  /*14c50*/  FFMA.FTZ R118, R250, R129, R118 ;  /* 0x00000081fa767223 */ /* 0x000fe20000010076 */
[C---:B------:R-:W-:Y:S01]  /*14c60*/  HMMA.16816.F32.BF16 R12, R48.reuse, R36, R12 ;  /* 0x00000024300c723c */ /* 0x040fe2000004180c */
[----:B------:R-:W-:Y:S01]  /*14c70*/  FFMA.FTZ R123, R251, R2, R123 ;  /* 0x00000002fb7b7223 */ /* 0x000fe2000001007b */
[----:B------:R-:W2:Y:S01]  /*14c80*/  MUFU.EX2 R159, R159 ;  /* 0x0000009f009f7308 */ /* 0x000ea20000000800 */
[----:B------:R-:W-:Y:S02]  /*14c90*/  FADD.FTZ R63, R63, R118 ;  /* 0x000000763f3f7221 */ /* 0x000fe40000010000 */
[----:B------:R-:W-:Y:S02]  /*14ca0*/  FADD.FTZ R122, R122, R123 ;  /* 0x0000007b7a7a7221 */ /* 0x000fe40000010000 */
[----:B------:R-:W-:Y:S01]  /*14cb0*/  FADD.FTZ R62, R62, R63 ;  /* 0x0000003f3e3e7221 */ /* 0x000fe20000010000 */
[----:B------:R-:W-:Y:S01]  /*14cc0*/  HMMA.16816.F32.BF16 R16, R48, R38, R16 ;  /* 0x000000263010723c */ /* 0x000fe20000041810 */
[----:B------:R-:W3:Y:S01]  /*14cd0*/  LDSM.16.MT88.4 R36, [R237+0xc000] ;  /* 0x00c00000ed24783b */ /* 0x000ee20000004200 */
[----:B------:R-:W-:Y:S01]  /*14ce0*/  MUFU.EX2 R158, R158 ;  /* 0x0000009e009e7308 */ /* 0x000fe20000000800 */
[----:B------:R-:W-:-:S02]  /*14cf0*/  FADD.FTZ R121, R121, R122 ;  /* 0x0000007a79797221 */ /* 0x000fc40000010000 */
[----:B------:R-:W-:Y:S02]  /*14d00*/  FADD.FTZ R127, R127, R62 ;  /* 0x0000003e7f7f7221 */ /* 0x000fe40000010000 */
[----:B------:R-:W-:Y:S01]  /*14d10*/  FADD.FTZ R121, R120, R121 ;  /* 0x0000007978797221 */ /* 0x000fe20000010000 */
[C---:B-----5:R-:W-:Y:S01]  /*14d20*/  HMMA.16816.F32.BF16 R24, R48.reuse, R40, R24 ;  /* 0x000000283018723c */ /* 0x060fe20000041818 */
[----:B------:R-:W-:Y:S01]  /*14d30*/  FADD.FTZ R148, R148, R127 ;  /* 0x0000007f94947221 */ /* 0x000fe20000010000 */
[----:B------:R-:W5:Y:S01]  /*14d40*/  MUFU.EX2 R161, R161 ;  /* 0x000000a100a17308 */ /* 0x000f620000000800 */
[----:B------:R-:W-:Y:S02]  /*14d50*/  FADD.FTZ R0, R0, R121 ;  /* 0x0000007900007221 */ /* 0x000fe40000010000 */
[----:B------:R-:W-:Y:S02]  /*14d60*/  FADD.FTZ R145, R145, R148 ;  /* 0x0000009491917221 */ /* 0x000fe40000010000 */
[--C-:B------:R-:W-:Y:S01]  /*14d70*/  FFMA.FTZ R2, R109, c[0x0][0x23c], -R119.reuse ;  /* 0x00008f006d027a23 */ /* 0x100fe20000010877 */
[----:B------:R-:W-:Y:S01]  /*14d80*/  HMMA.16816.F32.BF16 R4, R48, R42, R4 ;  /* 0x0000002a3004723c */ /* 0x000fe20000041804 */
[----:B------:R-:W2:Y:S01]  /*14d90*/  LDSM.16.MT88.4 R40, [R234+0xc000] ;  /* 0x00c00000ea28783b */ /* 0x000ea20000004200 */
[----:B------:R-:W-:Y:S01]  /*14da0*/  MUFU.EX2 R163, R163 ;  /* 0x000000a300a37308 */ /* 0x000fe20000000800 */
[----:B------:R-:W-:-:S02]  /*14db0*/  FFMA.FTZ R63, R78, c[0x0][0x23c], -R119 ;  /* 0x00008f004e3f7a23 */ /* 0x000fc40000010877 */
[--C-:B------:R-:W-:Y:S02]  /*14dc0*/  FFMA.FTZ R77, R77, c[0x0][0x23c], -R119.reuse ;  /* 0x00008f004d4d7a23 */ /* 0x100fe40000010877 */
[----:B------:R-:W-:Y:S01]  /*14dd0*/  FFMA.FTZ R108, R108, c[0x0][0x23c], -R119 ;  /* 0x00008f006c6c7a23 */ /* 0x000fe20000010877 */
[C---:B-1----:R-:W-:Y:S01]  /*14de0*/  HMMA.16816.F32.BF16 R32, R48.reuse, R28, R32 ;  /* 0x0000001c3020723c */ /* 0x042fe20000041820 */
[----:B------:R-:W-:Y:S01]  /*14df0*/  FADD.FTZ R131, R131, R0 ;  /* 0x0000000083837221 */ /* 0x000fe20000010000 */
[----:B------:R-:W1:Y:S01]  /*14e00*/  MUFU.EX2 R160, R160 ;  /* 0x000000a000a07308 */ /* 0x000e620000000800 */
[----:B------:R-:W-:Y:S02]  /*14e10*/  FADD.FTZ R140, R140, R145 ;  /* 0x000000918c8c7221 */ /* 0x000fe40000010000 */
[----:B------:R-:W-:Y:S02]  /*14e20*/  FADD.FTZ R130, R130, R131 ;  /* 0x0000008382827221 */ /* 0x000fe40000010000 */
[----:B------:R-:W-:Y:S01]  /*14e30*/  FADD.FTZ R137, R137, R140 ;  /* 0x0000008c89897221 */ /* 0x000fe20000010000 */
[----:B------:R-:W-:Y:S01]  /*14e40*/  HMMA.16816.F32.BF16 R20, R48, R30, R20 ;  /* 0x0000001e3014723c */ /* 0x000fe20000041814 */
[----:B------:R-:W1:Y:S01]  /*14e50*/  LDSM.16.MT88.4 R28, [R233+0xc000] ;  /* 0x00c00000e91c783b */ /* 0x000e620000004200 */
[----:B------:R-:W-:Y:S01]  /*14e60*/  MUFU.EX2 R162, R162 ;  /* 0x000000a200a27308 */ /* 0x000fe20000000800 */
[----:B------:R-:W-:-:S02]  /*14e70*/  FADD.FTZ R130, R153, R130 ;  /* 0x0000008299827221 */ /* 0x000fc40000010000 */
[----:B------:R-:W-:Y:S02]  /*14e80*/  FADD.FTZ R136, R136, R137 ;  /* 0x0000008988887221 */ /* 0x000fe40000010000 */
[----:B------:R-:W-:Y:S01]  /*14e90*/  FADD.FTZ R133, R133, R130 ;  /* 0x0000008285857221 */ /* 0x000fe20000010000 */
[C---:B----4-:R-:W-:Y:S01]  /*14ea0*/  HMMA.16816.F32.BF16 R44, R48.reuse, R52, R44 ;  /* 0x00000034302c723c */ /* 0x050fe2000004182c */
[----:B------:R-:W-:Y:S01]  /*14eb0*/  FADD.FTZ R139, R139, R136 ;  /* 0x000000888b8b7221 */ /* 0x000fe20000010000 */
[----:B------:R-:W-:Y:S01]  /*14ec0*/  MUFU.EX2 R165, R165 ;  /* 0x000000a500a57308 */ /* 0x000fe20000000800 */
        /* <DEDUP_REMOVED lines=8> */
[----:B------:R-:W-:Y:S01]  /*14f50*/  F2FP.BF16.PACK_AB R48, R152, R155 ;  /* 0x0000009b9830723e */ /* 0x000fe200000010ff */
[----:B------:R-:W-:Y:S01]  /*14f60*/  FADD.FTZ R146, R146, R141 ;  /* 0x0000008d92927221 */ /* 0x000fe20000010000 */
[----:B--2---:R-:W-:Y:S01]  /*14f70*/  F2FP.BF16.PACK_AB R49, R159, R156 ;  /* 0x0000009c9f31723e */ /* 0x004fe200000010ff */
[----:B------:R-:W2:Y:S01]  /*14f80*/  MUFU.EX2 R170, R170 ;  /* 0x000000aa00aa7308 */ /* 0x000ea20000000800 */
[----:B------:R-:W-:Y:S01]  /*14f90*/  F2FP.BF16.PACK_AB R50, R157, R154 ;  /* 0x0000009a9d32723e */ /* 0x000fe200000010ff */
[----:B------:R-:W-:Y:S01]  /*14fa0*/  FADD.FTZ R149, R149, R146 ;  /* 0x0000009295957221 */ /* 0x000fe20000010000 */
[----:B-----5:R-:W-:Y:S01]  /*14fb0*/  F2FP.BF16.PACK_AB R51, R161, R158 ;  /* 0x0000009ea133723e */ /* 0x020fe200000010ff */
[----:B------:R-:W-:Y:S02]  /*14fc0*/  FFMA.FTZ R62, R112, c[0x0][0x23c], -R124 ;  /* 0x00008f00703e7a23 */ /* 0x000fe4000001087c */
[----:B------:R-:W-:-:S02]  /*14fd0*/  FADD.FTZ R150, R150, R149 ;  /* 0x0000009596967221 */ /* 0x000fc40000010000 */
[----:B------:R-:W-:Y:S01]  /*14fe0*/  MUFU.EX2 R172, R172 ;  /* 0x000000ac00ac7308 */ /* 0x000fe20000000800 */
[----:B------:R-:W-:Y:S01]  /*14ff0*/  FFMA.FTZ R78, R114, c[0x0][0x23c], -R124 ;  /* 0x00008f00724e7a23 */ /* 0x000fe2000001087c */
[C---:B---3--:R-:W-:Y:S01]  /*15000*/  HMMA.16816.F32.BF16 R12, R48.reuse, R36, R12 ;  /* 0x00000024300c723c */ /* 0x048fe2000004180c */
[----:B------:R-:W-:Y:S02]  /*15010*/  FADD.FTZ R151, R151, R150 ;  /* 0x0000009697977221 */ /* 0x000fe40000010000 */
[----:B------:R-:W-:Y:S02]  /*15020*/  FFMA.FTZ R87, R87, c[0x0][0x23c], -R119 ;  /* 0x00008f0057577a23 */ /* 0x000fe40000010877 */
[----:B------:R-:W-:Y:S01]  /*15030*/  FADD.FTZ R156, R156, R151 ;  /* 0x000000979c9c7221 */ /* 0x000fe20000010000 */
[----:B------:R-:W3:Y:S01]  /*15040*/  MUFU.EX2 R177, R177 ;  /* 0x000000b100b17308 */ /* 0x000ee20000000800 */
[----:B------:R-:W-:Y:S01]  /*15050*/  FFMA.FTZ R80, R80, c[0x0][0x23c], -R119 ;  /* 0x00008f0050507a23 */ /* 0x000fe20000010877 */
[----:B------:R-:W-:Y:S01]  /*15060*/  HMMA.16816.F32.BF16 R16, R48, R38, R16 ;  /* 0x000000263010723c */ /* 0x000fe20000041810 */
[----:B------:R-:W5:Y:S01]  /*15070*/  LDSM.16.MT88.4 R36, [R237+0xc800] ;  /* 0x00c80000ed24783b */ /* 0x000f620000004200 */
[----:B------:R-:W-:-:S02]  /*15080*/  FADD.FTZ R159, R159, R156 ;  /* 0x0000009c9f9f7221 */ /* 0x000fc40000010000 */
[--C-:B------:R-:W-:Y:S01]  /*15090*/  FFMA.FTZ R109, R88, c[0x0][0x23c], -R124.reuse ;  /* 0x00008f00586d7a23 */ /* 0x100fe2000001087c */
[----:B------:R-:W-:Y:S01]  /*150a0*/  LDSM.16.MT88.4 R148, [R234+0x11800] ;  /* 0x01180000ea94783b */ /* 0x000fe20000004200 */
[----:B------:R-:W-:Y:S01]  /*150b0*/  MUFU.EX2 R181, R181 ;  /* 0x000000b500b57308 */ /* 0x000fe20000000800 */
[--C-:B------:R-:W-:Y:S01]  /*150c0*/  FFMA.FTZ R88, R116, c[0x0][0x23c], -R124.reuse ;  /* 0x00008f0074587a23 */ /* 0x100fe2000001087c */
[C---:B------:R-:W-:Y:S01]  /*150d0*/  HMMA.16816.F32.BF16 R24, R48.reuse, R40, R24 ;  /* 0x000000283018723c */ /* 0x040fe20000041818 */
[----:B------:R-:W-:Y:S02]  /*150e0*/  FFMA.FTZ R251, R91, c[0x0][0x23c], -R124 ;  /* 0x00008f005bfb7a23 */ /* 0x000fe4000001087c */
[--C-:B------:R-:W-:Y:S02]  /*150f0*/  FFMA.FTZ R250, R90, c[0x0][0x23c], -R119.reuse ;  /* 0x00008f005afa7a23 */ /* 0x100fe40000010877 */
[----:B------:R-:W-:Y:S01]  /*15100*/  FFMA.FTZ R85, R85, c[0x0][0x23c], -R119 ;  /* 0x00008f0055557a23 */ /* 0x000fe20000010877 */
[----:B------:R-:W2:Y:S02]  /*15110*/  MUFU.EX2 R178, R178 ;  /* 0x000000b200b27308 */ /* 0x000ea40000000800 */
        /* <DEDUP_REMOVED lines=9> */
[----:B------:R-:W4:Y:S02]  /*151b0*/  MUFU.EX2 R187, R187 ;  /* 0x000000bb00bb7308 */ /* 0x000f240000000800 */
[----:B------:R-:W-:Y:S01]  /*151c0*/  HMMA.16816.F32.BF16 R8, R48, R54, R8 ;  /* 0x000000363008723c */ /* 0x000fe20000041808 */
[----:B------:R-:W1:Y:S05]  /*151d0*/  LDSM.16.MT88.4 R52, [R232+0xc800] ;  /* 0x00c80000e834783b */ /* 0x000e6a0000004200 */
[----:B------:R-:W-:Y:S01]  /*151e0*/  MUFU.EX2 R189, R189 ;  /* 0x000000bd00bd7308 */ /* 0x000fe20000000800 */
[----:B------:R-:W-:-:S02]  /*151f0*/  F2FP.BF16.PACK_AB R48, R160, R163 ;  /* 0x000000a3a030723e */ /* 0x000fc400000010ff */
[----:B--2---:R-:W-:Y:S02]  /*15200*/  F2FP.BF16.PACK_AB R49, R170, R167 ;  /* 0x000000a7aa31723e */ /* 0x004fe400000010ff */
[----:B------:R-:W-:Y:S02]  /*15210*/  F2FP.BF16.PACK_AB R50, R165, R162 ;  /* 0x000000a2a532723e */ /* 0x000fe400000010ff */
[----:B---3--:R-:W-:Y:S01]  /*15220*/  F2FP.BF16.PACK_AB R51, R177, R172 ;  /* 0x000000acb133723e */ /* 0x008fe200000010ff */
[----:B------:R-:W2:Y:S06]  /*15230*/  MUFU.EX2 R188, R188 ;  /* 0x000000bc00bc7308 */ /* 0x000eac0000000800 */
[C---:B-----5:R-:W-:Y:S02]  /*15240*/  HMMA.16816.F32.BF16 R12, R48.reuse, R36, R12 ;  /* 0x00000024300c723c */ /* 0x060fe4000004180c */
[----:B------:R-:W-:Y:S06]  /*15250*/  MUFU.EX2 R190, R190 ;  /* 0x000000be00be7308 */ /* 0x000fec0000000800 */
[C---:B------:R-:W-:Y:S01]  /*15260*/  HMMA.16816.F32.BF16 R16, R48.reuse, R38, R16 ;  /* 0x000000263010723c */ /* 0x040fe20000041810 */
[----:B------:R-:W3:Y:S01]  /*15270*/  LDSM.16.MT88.4 R36, [R237+0xd000] ;  /* 0x00d00000ed24783b */ /* 0x000ee20000004200 */
[----:B------:R-:W5:Y:S06]  /*15280*/  MUFU.EX2 R179, R179 ;  /* 0x000000b300b37308 */ /* 0x000f6c0000000800 */
[C---:B------:R-:W-:Y:S02]  /*15290*/  HMMA.16816.F32.BF16 R24, R48.reuse, R40, R24 ;  /* 0x000000283018723c */ /* 0x040fe40000041818 */
        /* <DEDUP_REMOVED lines=13> */
[----:B------:R-:W1:Y:S05]  /*15370*/  MUFU.EX2 R191, R191 ;  /* 0x000000bf00bf7308 */ /* 0x000e6a0000000800 */
[----:B------:R-:W-:-:S02]  /*15380*/  F2FP.BF16.PACK_AB R48, R178, R181 ;  /* 0x000000b5b230723e */ /* 0x000fc400000010ff */
[----:B----4-:R-:W-:Y:S01]  /*15390*/  F2FP.BF16.PACK_AB R49, R187, R182 ;  /* 0x000000b6bb31723e */ /* 0x010fe200000010ff */
[----:B------:R-:W-:Y:S01]  /*153a0*/  MUFU.EX2 R173, R173 ;  /* 0x000000ad00ad7308 */ /* 0x000fe20000000800 */
[----:B------:R-:W-:Y:S02]  /*153b0*/  F2FP.BF16.PACK_AB R50, R185, R180 ;  /* 0x000000b4b932723e */ /* 0x000fe400000010ff */
[----:B--2---:R-:W-:-:S05]  /*153c0*/  F2FP.BF16.PACK_AB R51, R188, R189 ;  /* 0x000000bdbc33723e */ /* 0x004fca00000010ff */
[----:B------:R-:W2:Y:S02]  /*153d0*/  MUFU.EX2 R184, R184 ;  /* 0x000000b800b87308 */ /* 0x000ea40000000800 */
[C---:B---3--:R-:W-:Y:S06]  /*153e0*/  HMMA.16816.F32.BF16 R12, R48.reuse, R36, R12 ;  /* 0x00000024300c723c */ /* 0x048fec000004180c */
[----:B------:R-:W-:Y:S02]  /*153f0*/  MUFU.EX2 R169, R169 ;  /* 0x000000a900a97308 */ /* 0x000fe40000000800 */
[C---:B------:R-:W-:Y:S01]  /*15400*/  HMMA.16816.F32.BF16 R16, R48.reuse, R38, R16 ;  /* 0x000000263010723c */ /* 0x040fe20000041810 */
[----:B------:R-:W3:Y:S05]  /*15410*/  LDSM.16.MT88.4 R36, [R237+0xd800] ;  /* 0x00d80000ed24783b */ /* 0x000eea0000004200 */
[----:B------:R-:W-:Y:S02]  /*15420*/  MUFU.EX2 R186, R186 ;  /* 0x000000ba00ba7308 */ /* 0x000fe40000000800 */
[C---:B------:R-:W-:Y:S06]  /*15430*/  HMMA.16816.F32.BF16 R24, R48.reuse, R40, R24 ;  /* 0x000000283018723c */ /* 0x040fec0000041818 */
        /* <DEDUP_REMOVED lines=9> */
[C---:B------:R-:W-:Y:S06]  /*154d0*/  HMMA.16816.F32.BF16 R44, R48.reuse, R52, R44 ;  /* 0x00000034302c723c */ /* 0x040fec000004182c */
[----:B------:R-:W-:Y:S02]  /*154e0*/  MUFU.EX2 R93, R93 ;  /* 0x0000005d005d7308 */ /* 0x000fe40000000800 */
[----:B------:R-:W-:Y:S01]  /*154f0*/  HMMA.16816.F32.BF16 R8, R48, R54, R8 ;  /* 0x000000363008723c */ /* 0x000fe20000041808 */
[----:B------:R-:W1:Y:S05]  /*15500*/  LDSM.16.MT88.4 R52, [R232+0xd800] ;  /* 0x00d80000e834783b */ /* 0x000e6a0000004200 */
[----:B------:R-:W1:Y:S01]  /*15510*/  MUFU.EX2 R58, R58 ;  /* 0x0000003a003a7308 */ /* 0x000e620000000800 */
[----:B-----5:R-:W-:-:S02]  /*15520*/  F2FP.BF16.PACK_AB R48, R179, R190 ;  /* 0x000000beb330723e */ /* 0x020fc400000010ff */
        /* <DEDUP_REMOVED lines=15> */
[----:B------:R-:W1:Y:S06]  /*15620*/  MUFU.EX2 R67, R67 ;  /* 0x0000004300437308 */ /* 0x000e6c0000000800 */
[C---:B------:R-:W-:Y:S01]  /*15630*/  HMMA.16816.F32.BF16 R20, R48.reuse, R30, R20 ;  /* 0x0000001e3014723c */ /* 0x040fe20000041814 */
[----:B------:R-:W1:Y:S01]  /*15640*/  LDSM.16.MT88.4 R28, [R233+0xe000] ;  /* 0x00e00000e91c783b */ /* 0x000e620000004200 */
[----:B------:R-:W-:Y:S06]  /*15650*/  MUFU.EX2 R97, R97 ;  /* 0x0000006100617308 */ /* 0x000fec0000000800 */
[C---:B------:R-:W-:Y:S02]  /*15660*/  HMMA.16816.F32.BF16 R44, R48.reuse, R52, R44 ;  /* 0x00000034302c723c */ /* 0x040fe4000004182c */
[----:B------:R-:W1:Y:S06]  /*15670*/  MUFU.EX2 R128, R128 ;  /* 0x0000008000807308 */ /* 0x000e6c0000000800 */
[----:B------:R-:W-:Y:S01]  /*15680*/  HMMA.16816.F32.BF16 R8, R48, R54, R8 ;  /* 0x000000363008723c */ /* 0x000fe20000041808 */
[----:B------:R-:W1:Y:S01]  /*15690*/  LDSM.16.MT88.4 R52, [R232+0xe000] ;  /* 0x00e00000e834783b */ /* 0x000e620000004200 */
[----:B------:R-:W-:Y:S05]  /*156a0*/  MUFU.EX2 R69, R69 ;  /* 0x0000004500457308 */ /* 0x000fea0000000800 */
[----:B--2---:R-:W-:-:S02]  /*156b0*/  F2FP.BF16.PACK_AB R48, R184, R173 ;  /* 0x000000adb830723e */ /* 0x004fc400000010ff */
[----:B------:R-:W-:Y:S01]  /*156c0*/  F2FP.BF16.PACK_AB R49, R168, R59 ;  /* 0x0000003ba831723e */ /* 0x000fe200000010ff */
[----:B------:R-:W-:Y:S01]  /*156d0*/  MUFU.EX2 R68, R68 ;  /* 0x0000004400447308 */ /* 0x000fe20000000800 */
[----:B------:R-:W-:Y:S02]  /*156e0*/  F2FP.BF16.PACK_AB R50, R186, R169 ;  /* 0x000000a9ba32723e */ /* 0x000fe400000010ff */
[----:B------:R-:W-:-:S05]  /*156f0*/  F2FP.BF16.PACK_AB R51, R56, R57 ;  /* 0x000000393833723e */ /* 0x000fca00000010ff */
[----:B------:R-:W-:Y:S02]  /*15700*/  MUFU.EX2 R96, R96 ;  /* 0x0000006000607308 */ /* 0x000fe40000000800 */
[C---:B---3--:R-:W-:Y:S06]  /*15710*/  HMMA.16816.F32.BF16 R12, R48.reuse, R36, R12 ;  /* 0x00000024300c723c */ /* 0x048fec000004180c */
[----:B------:R-:W2:Y:S02]  /*15720*/  MUFU.EX2 R99, R99 ;  /* 0x0000006300637308 */ /* 0x000ea40000000800 */
[C---:B------:R-:W-:Y:S01]  /*15730*/  HMMA.16816.F32.BF16 R16, R48.reuse, R38, R16 ;  /* 0x000000263010723c */ /* 0x040fe20000041810 */
[----:B------:R-:W3:Y:S05]  /*15740*/  LDSM.16.MT88.4 R36, [R237+0xe800] ;  /* 0x00e80000ed24783b */ /* 0x000eea0000004200 */
[----:B------:R-:W-:Y:S02]  /*15750*/  MUFU.EX2 R66, R66 ;  /* 0x0000004200427308 */ /* 0x000fe40000000800 */
[C---:B-----5:R-:W-:Y:S06]  /*15760*/  HMMA.16816.F32.BF16 R24, R48.reuse, R40, R24 ;  /* 0x000000283018723c */ /* 0x060fec0000041818 */
[----:B------:R-:W5:Y:S02]  /*15770*/  MUFU.EX2 R65, R65 ;  /* 0x0000004100417308 */ /* 0x000f640000000800 */
        /* <DEDUP_REMOVED lines=10> */
[----:B------:R-:W-:Y:S01]  /*15820*/  HMMA.16816.F32.BF16 R8, R48, R54, R8 ;  /* 0x000000363008723c */ /* 0x000fe20000041808 */
[----:B------:R-:W1:Y:S05]  /*15830*/  LDSM.16.MT88.4 R52, [R232+0xe800] ;  /* 0x00e80000e834783b */ /* 0x000e6a0000004200 */
[----:B------:R-:W-:Y:S01]  /*15840*/  MUFU.EX2 R100, R100 ;  /* 0x0000006400647308 */ /* 0x000fe20000000800 */
[----:B------:R-:W-:-:S02]  /*15850*/  F2FP.BF16.PACK_AB R48, R58, R93 ;  /* 0x0000005d3a30723e */ /* 0x000fc400000010ff */
[----:B----4-:R-:W-:Y:S02]  /*15860*/  F2FP.BF16.PACK_AB R49, R3, R92 ;  /* 0x0000005c0331723e */ /* 0x010fe400000010ff */
[----:B------:R-:W-:Y:S02]  /*15870*/  F2FP.BF16.PACK_AB R50, R64, R95 ;  /* 0x0000005f4032723e */ /* 0x000fe400000010ff */
[----:B------:R-:W-:Y:S01]  /*15880*/  F2FP.BF16.PACK_AB R51, R67, R94 ;  /* 0x0000005e4333723e */ /* 0x000fe200000010ff */
[----:B------:R-:W4:Y:S06]  /*15890*/  MUFU.EX2 R73, R73 ;  /* 0x0000004900497308 */ /* 0x000f2c0000000800 */
[C---:B---3--:R-:W-:Y:S02]  /*158a0*/  HMMA.16816.F32.BF16 R12, R48.reuse, R36, R12 ;  /* 0x00000024300c723c */ /* 0x048fe4000004180c */
[----:B------:R-:W-:Y:S06]  /*158b0*/  MUFU.EX2 R102, R102 ;  /* 0x0000006600667308 */ /* 0x000fec0000000800 */
[C---:B------:R-:W-:Y:S01]  /*158c0*/  HMMA.16816.F32.BF16 R16, R48.reuse, R38, R16 ;  /* 0x000000263010723c */ /* 0x040fe20000041810 */
[----:B------:R-:W3:Y:S01]  /*158d0*/  LDSM.16.MT88.4 R36, [R237+0xf000] ;  /* 0x00f00000ed24783b */ /* 0x000ee20000004200 */
[----:B------:R-:W1:Y:S06]  /*158e0*/  MUFU.EX2 R103, R103 ;  /* 0x0000006700677308 */ /* 0x000e6c0000000800 */
        /* <DEDUP_REMOVED lines=11> */
[----:B------:R-:W-:Y:S06]  /*159a0*/  MUFU.EX2 R76, R76 ;  /* 0x0000004c004c7308 */ /* 0x000fec0000000800 */
[----:B------:R-:W-:Y:S01]  /*159b0*/  HMMA.16816.F32.BF16 R8, R48, R54, R8 ;  /* 0x000000363008723c */ /* 0x000fe20000041808 */
[----:B------:R-:W1:Y:S01]  /*159c0*/  LDSM.16.MT88.4 R52, [R232+0xf000] ;  /* 0x00f00000e834783b */ /* 0x000e620000004200 */
[----:B------:R-:W1:Y:S05]  /*159d0*/  MUFU.EX2 R71, R71 ;  /* 0x0000004700477308 */ /* 0x000e6a0000000800 */
[----:B------:R-:W-:-:S02]  /*159e0*/  F2FP.BF16.PACK_AB R48, R128, R97 ;  /* 0x000000618030723e */ /* 0x000fc400000010ff */
[----:B------:R-:W-:Y:S01]  /*159f0*/  F2FP.BF16.PACK_AB R49, R99, R96 ;  /* 0x000000606331723e */ /* 0x000fe200000010ff */
[----:B------:R-:W-:Y:S01]  /*15a00*/  MUFU.EX2 R104, R104 ;  /* 0x0000006800687308 */ /* 0x000fe20000000800 */
[----:B------:R-:W-:Y:S02]  /*15a10*/  F2FP.BF16.PACK_AB R50, R68, R69 ;  /* 0x000000454432723e */ /* 0x000fe400000010ff */
[----:B-----5:R-:W-:-:S05]  /*15a20*/  F2FP.BF16.PACK_AB R51, R65, R66 ;  /* 0x000000424133723e */ /* 0x020fca00000010ff */
[----:B------:R-:W5:Y:S02]  /*15a30*/  MUFU.EX2 R79, R79 ;  /* 0x0000004f004f7308 */ /* 0x000f640000000800 */
[C---:B---3--:R-:W-:Y:S06]  /*15a40*/  HMMA.16816.F32.BF16 R12, R48.reuse, R36, R12 ;  /* 0x00000024300c723c */ /* 0x048fec000004180c */
[----:B------:R-:W-:Y:S02]  /*15a50*/  MUFU.EX2 R2, R2 ;  /* 0x0000000200027308 */ /* 0x000fe40000000800 */
[C---:B------:R-:W-:Y:S01]  /*15a60*/  HMMA.16816.F32.BF16 R16, R48.reuse, R38, R16 ;  /* 0x000000263010723c */ /* 0x040fe20000041810 */
[----:B------:R-:W3:Y:S05]  /*15a70*/  LDSM.16.MT88.4 R36, [R237+0xf800] ;  /* 0x00f80000ed24783b */ /* 0x000eea0000004200 */
[----:B------:R-:W-:Y:S02]  /*15a80*/  MUFU.EX2 R63, R63 ;  /* 0x0000003f003f7308 */ /* 0x000fe40000000800 */
[C---:B--2---:R-:W-:Y:S06]  /*15a90*/  HMMA.16816.F32.BF16 R24, R48.reuse, R40, R24 ;  /* 0x000000283018723c */ /* 0x044fec0000041818 */
[----:B------:R2:W-:Y:S02]  /*15aa0*/  MUFU.EX2 R0, R108 ;  /* 0x0000006c00007308 */ /* 0x0005e40000000800 */
[C---:B------:R-:W-:Y:S01]  /*15ab0*/  HMMA.16816.F32.BF16 R4, R48.reuse, R42, R4 ;  /* 0x0000002a3004723c */ /* 0x040fe20000041804 */
[----:B------:R-:W3:Y:S05]  /*15ac0*/  LDSM.16.MT88.4 R40, [R234+0xf800] ;  /* 0x00f80000ea28783b */ /* 0x000eea0000004200 */
[----:B------:R-:W-:Y:S02]  /*15ad0*/  MUFU.EX2 R77, R77 ;  /* 0x0000004d004d7308 */ /* 0x000fe40000000800 */
[----:B-1----:R-:W-:Y:S01]  /*15ae0*/  HMMA.16816.F32.BF16 R32, R48, R28, R32 ;  /* 0x0000001c3020723c */ /* 0x002fe20000041820 */
[----:B--2---:R-:W-:-:S05]  /*15af0*/  FADD.FTZ R108, R158, R159 ;  /* 0x0000009f9e6c7221 */ /* 0x004fca0000010000 */
[----:B------:R-:W-:Y:S02]  /*15b00*/  MUFU.EX2 R62, R62 ;  /* 0x0000003e003e7308 */ /* 0x000fe40000000800 */
[----:B------:R-:W-:Y:S01]  /*15b10*/  HMMA.16816.F32.BF16 R20, R48, R30, R20 ;  /* 0x0000001e3014723c */ /* 0x000fe20000041814 */
[----:B------:R-:W1:Y:S01]  /*15b20*/  LDSM.16.MT88.4 R28, [R233+0xf800] ;  /* 0x00f80000e91c783b */ /* 0x000e620000004200 */
[----:B------:R-:W-:-:S04]  /*15b30*/  FADD.FTZ R108, R161, R108 ;  /* 0x0000006ca16c7221 */ /* 0x000fc80000010000 */
[----:B------:R-:W-:Y:S02]  /*15b40*/  MUFU.EX2 R78, R78 ;  /* 0x0000004e004e7308 */ /* 0x000fe40000000800 */
[C---:B------:R-:W-:Y:S06]  /*15b50*/  HMMA.16816.F32.BF16 R44, R48.reuse, R52, R44 ;  /* 0x00000034302c723c */ /* 0x040fec000004182c */
[----:B------:R-:W-:Y:S02]  /*15b60*/  MUFU.EX2 R87, R87 ;  /* 0x0000005700577308 */ /* 0x000fe40000000800 */
[----:B------:R-:W-:Y:S01]  /*15b70*/  HMMA.16816.F32.BF16 R8, R48, R54, R8 ;  /* 0x000000363008723c */ /* 0x000fe20000041808 */
[----:B------:R-:W2:Y:S06]  /*15b80*/  LDSM.16.MT88.4 R52, [R232+0xf800] ;  /* 0x00f80000e834783b */ /* 0x000eac0000004200 */
[----:B------:R-:W-:Y:S01]  /*15b90*/  F2FP.BF16.PACK_AB R48, R101, R98 ;  /* 0x000000626530723e */ /* 0x000fe200000010ff */
[----:B------:R-:W-:Y:S01]  /*15ba0*/  MUFU.EX2 R80, R80 ;  /* 0x0000005000507308 */ /* 0x000fe20000000800 */
[----:B----4-:R-:W-:-:S02]  /*15bb0*/  F2FP.BF16.PACK_AB R49, R73, R100 ;  /* 0x000000644931723e */ /* 0x010fc400000010ff */
[----:B------:R-:W-:Y:S02]  /*15bc0*/  F2FP.BF16.PACK_AB R50, R75, R70 ;  /* 0x000000464b32723e */ /* 0x000fe400000010ff */
[----:B------:R-:W-:-:S03]  /*15bd0*/  F2FP.BF16.PACK_AB R51, R103, R102 ;  /* 0x000000666733723e */ /* 0x000fc600000010ff */
[----:B------:R-:W-:Y:S04]  /*15be0*/  MUFU.EX2 R109, R109 ;  /* 0x0000006d006d7308 */ /* 0x000fe80000000800 */
[C---:B---3--:R-:W-:Y:S04]  /*15bf0*/  HMMA.16816.F32.BF16 R12, R48.reuse, R36, R12 ;  /* 0x00000024300c723c */ /* 0x048fe8000004180c */
[----:B------:R-:W-:Y:S04]  /*15c00*/  MUFU.EX2 R88, R88 ;  /* 0x0000005800587308 */ /* 0x000fe80000000800 */
[C---:B------:R-:W-:Y:S01]  /*15c10*/  HMMA.16816.F32.BF16 R16, R48.reuse, R38, R16 ;  /* 0x000000263010723c */ /* 0x040fe20000041810 */
[----:B------:R-:W3:Y:S03]  /*15c20*/  LDSM.16.MT88.4 R36, [R237+0x10000] ;  /* 0x01000000ed24783b */ /* 0x000ee60000004200 */
[----:B------:R-:W-:Y:S04]  /*15c30*/  MUFU.EX2 R251, R251 ;  /* 0x000000fb00fb7308 */ /* 0x000fe80000000800 */
[C---:B------:R-:W-:Y:S04]  /*15c40*/  HMMA.16816.F32.BF16 R24, R48.reuse, R40, R24 ;  /* 0x000000283018723c */ /* 0x040fe80000041818 */
[----:B------:R-:W-:Y:S04]  /*15c50*/  MUFU.EX2 R250, R250 ;  /* 0x000000fa00fa7308 */ /* 0x000fe80000000800 */
[C---:B------:R-:W-:Y:S01]  /*15c60*/  HMMA.16816.F32.BF16 R4, R48.reuse, R42, R4 ;  /* 0x0000002a3004723c */ /* 0x040fe20000041804 */
[----:B------:R-:W4:Y:S07]  /*15c70*/  LDSM.16.MT88.4 R40, [R234+0x10000] ;  /* 0x01000000ea28783b */ /* 0x000f2e0000004200 */
[C---:B-1----:R-:W-:Y:S08]  /*15c80*/  HMMA.16816.F32.BF16 R32, R48.reuse, R28, R32 ;  /* 0x0000001c3020723c */ /* 0x042ff00000041820 */
[C---:B------:R-:W-:Y:S01]  /*15c90*/  HMMA.16816.F32.BF16 R20, R48.reuse, R30, R20 ;  /* 0x0000001e3014723c */ /* 0x040fe20000041814 */
[----:B------:R-:W1:Y:S07]  /*15ca0*/  LDSM.16.MT88.4 R28, [R233+0x10000] ;  /* 0x01000000e91c783b */ /* 0x000e6e0000004200 */
[C---:B--2---:R-:W-:Y:S07]  /*15cb0*/  HMMA.16816.F32.BF16 R44, R48.reuse, R52, R44 ;  /* 0x00000034302c723c */ /* 0x044fee000004182c */
[--C-:B------:R-:W-:Y:S01]  /*15cc0*/  FFMA.FTZ R52, R111, c[0x0][0x23c], -R124.reuse ;  /* 0x00008f006f347a23 */ /* 0x100fe2000001087c */
[----:B------:R-:W-:Y:S01]  /*15cd0*/  HMMA.16816.F32.BF16 R8, R48, R54, R8 ;  /* 0x000000363008723c */ /* 0x000fe20000041808 */
[----:B------:R-:W-:-:S02]  /*15ce0*/  FFMA.FTZ R53, R83, c[0x0][0x23c], -R124 ;  /* 0x00008f0053357a23 */ /* 0x000fc4000001087c */
[----:B------:R-:W-:Y:S02]  /*15cf0*/  FFMA.FTZ R83, R89, c[0x0][0x23c], -R124 ;  /* 0x00008f0059537a23 */ /* 0x000fe4000001087c */
[----:B------:R-:W-:Y:S01]  /*15d00*/  MUFU.EX2 R52, R52 ;  /* 0x0000003400347308 */ /* 0x000fe20000000800 */
[----:B------:R-:W-:Y:S01]  /*15d10*/  FADD.FTZ R89, R167, R108 ;  /* 0x0000006ca7597221 */ /* 0x000fe20000010000 */
[----:B------:R-:W-:Y:S01]  /*15d20*/  F2FP.BF16.PACK_AB R48, R105, R72 ;  /* 0x000000486930723e */ /* 0x000fe200000010ff */
[--C-:B------:R-:W-:Y:S01]  /*15d30*/  FFMA.FTZ R54, R113, c[0x0][0x23c], -R124.reuse ;  /* 0x00008f0071367a23 */ /* 0x100fe2000001087c */
[----:B------:R-:W-:Y:S01]  /*15d40*/  F2FP.BF16.PACK_AB R49, R71, R76 ;  /* 0x0000004c4731723e */ /* 0x000fe200000010ff */
[--C-:B------:R-:W-:Y:S01]  /*15d50*/  FFMA.FTZ R55, R81, c[0x0][0x23c], -R124.reuse ;  /* 0x00008f0051377a23 */ /* 0x100fe2000001087c */
[----:B------:R-:W-:Y:S01]  /*15d60*/  F2FP.BF16.PACK_AB R50, R107, R74 ;  /* 0x0000004a6b32723e */ /* 0x000fe200000010ff */
[----:B------:R-:W-:Y:S01]  /*15d70*/  FFMA.FTZ R81, R84, c[0x0][0x23c], -R124 ;  /* 0x00008f0054517a23 */ /* 0x000fe2000001087c */
[----:B-----5:R-:W-:Y:S01]  /*15d80*/  F2FP.BF16.PACK_AB R51, R79, R104 ;  /* 0x000000684f33723e */ /* 0x020fe200000010ff */
[----:B------:R-:W2:Y:S01]  /*15d90*/  MUFU.EX2 R53, R53 ;  /* 0x0000003500357308 */ /* 0x000ea20000000800 */
[----:B------:R-:W-:-:S04]  /*15da0*/  FADD.FTZ R89, R170, R89 ;  /* 0x00000059aa597221 */ /* 0x000fc80000010000 */
[----:B------:R-:W-:Y:S01]  /*15db0*/  FADD.FTZ R172, R172, R89 ;  /* 0x00000059acac7221 */ /* 0x000fe20000010000 */
[----:B---3--:R-:W-:Y:S01]  /*15dc0*/  HMMA.16816.F32.BF16 R12, R48, R36, R12 ;  /* 0x00000024300c723c */ /* 0x008fe2000004180c */
[----:B------:R-:W-:Y:S01]  /*15dd0*/  FFMA.FTZ R89, R86, c[0x0][0x23c], -R119 ;  /* 0x00008f0056597a23 */ /* 0x000fe20000010877 */
[----:B------:R-:W-:Y:S01]  /*15de0*/  MUFU.EX2 R54, R54 ;  /* 0x0000003600367308 */ /* 0x000fe20000000800 */
[----:B------:R-:W-:-:S05]  /*15df0*/  FADD.FTZ R177, R177, R172 ;  /* 0x000000acb1b17221 */ /* 0x000fca0000010000 */
[C---:B------:R-:W-:Y:S01]  /*15e00*/  HMMA.16816.F32.BF16 R16, R48.reuse, R38, R16 ;  /* 0x000000263010723c */ /* 0x040fe20000041810 */
[----:B------:R-:W3:Y:S01]  /*15e10*/  LDSM.16.MT88.4 R36, [R232+0x10000] ;  /* 0x01000000e824783b */ /* 0x000ee20000004200 */
[----:B------:R-:W5:Y:S06]  /*15e20*/  MUFU.EX2 R55, R55 ;  /* 0x0000003700377308 */ /* 0x000f6c0000000800 */
[C---:B----4-:R-:W-:Y:S02]  /*15e30*/  HMMA.16816.F32.BF16 R24, R48.reuse, R40, R24 ;  /* 0x000000283018723c */ /* 0x050fe40000041818 */
[----:B------:R-:W4:Y:S06]  /*15e40*/  MUFU.EX2 R81, R81 ;  /* 0x0000005100517308 */ /* 0x000f2c0000000800 */
[C---:B------:R-:W-:Y:S01]  /*15e50*/  HMMA.16816.F32.BF16 R4, R48.reuse, R42, R4 ;  /* 0x0000002a3004723c */ /* 0x040fe20000041804 */
[----:B------:R-:W4:Y:S01]  /*15e60*/  LDSM.16.MT88.4 R40, [R237+0x10800] ;  /* 0x01080000ed28783b */ /* 0x000f220000004200 */
[----:B------:R-:W-:Y:S06]  /*15e70*/  MUFU.EX2 R83, R83 ;  /* 0x0000005300537308 */ /* 0x000fec0000000800 */
[C---:B-1----:R-:W-:Y:S02]  /*15e80*/  HMMA.16816.F32.BF16 R32, R48.reuse, R28, R32 ;  /* 0x0000001c3020723c */ /* 0x042fe40000041820 */
[----:B------:R-:W-:Y:S06]  /*15e90*/  MUFU.EX2 R89, R89 ;  /* 0x0000005900597308 */ /* 0x000fec0000000800 */
[C---:B------:R-:W-:Y:S01]  /*15ea0*/  HMMA.16816.F32.BF16 R20, R48.reuse, R30, R20 ;  /* 0x0000001e3014723c */ /* 0x040fe20000041814 */
[----:B------:R-:W1:Y:S07]  /*15eb0*/  LDSM.16.MT88.4 R28, [R234+0x10800] ;  /* 0x01080000ea1c783b */ /* 0x000e6e0000004200 */
[C---:B---3--:R-:W-:Y:S08]  /*15ec0*/  HMMA.16816.F32.BF16 R44, R48.reuse, R36, R44 ;  /* 0x00000024302c723c */ /* 0x048ff0000004182c */
[----:B------:R-:W-:Y:S01]  /*15ed0*/  HMMA.16816.F32.BF16 R8, R48, R38, R8 ;  /* 0x000000263008723c */ /* 0x000fe20000041808 */
[----:B------:R-:W3:Y:S06]  /*15ee0*/  LDSM.16.MT88.4 R36, [R233+0x10800] ;  /* 0x01080000e924783b */ /* 0x000eec0000004200 */
[----:B--2---:R-:W-:-:S02]  /*15ef0*/  F2FP.BF16.PACK_AB R48, R53, R52 ;  /* 0x000000343530723e */ /* 0x004fc400000010ff */
[----:B------:R-:W-:Y:S02]  /*15f00*/  F2FP.BF16.PACK_AB R49, R63, R2 ;  /* 0x000000023f31723e */ /* 0x000fe400000010ff */
[----:B-----5:R-:W-:Y:S02]  /*15f10*/  F2FP.BF16.PACK_AB R50, R55, R54 ;  /* 0x000000363732723e */ /* 0x020fe400000010ff */
[----:B------:R-:W-:-:S07]  /*15f20*/  F2FP.BF16.PACK_AB R51, R77, R0 ;  /* 0x000000004d33723e */ /* 0x000fce00000010ff */
[C---:B----4-:R-:W-:Y:S07]  /*15f30*/  HMMA.16816.F32.BF16 R12, R48.reuse, R40, R12 ;  /* 0x00000028300c723c */ /* 0x050fee000004180c */
[----:B------:R-:W-:Y:S01]  /*15f40*/  FADD.FTZ R41, R143, R134 ;  /* 0x000000868f297221 */ /* 0x000fe20000010000 */
[----:B------:R-:W-:Y:S01]  /*15f50*/  HMMA.16816.F32.BF16 R16, R48, R42, R16 ;  /* 0x0000002a3010723c */ /* 0x000fe20000041810 */
[----:B------:R-:W-:Y:S02]  /*15f60*/  F2FP.BF16.PACK_AB R134, R251, R88 ;  /* 0x00000058fb86723e */ /* 0x000fe400000010ff */
[----:B------:R-:W-:-:S02]  /*15f70*/  FADD.FTZ R41, R142, R41 ;  /* 0x000000298e297221 */ /* 0x000fc40000010000 */
[----:B------:R-:W-:Y:S02]  /*15f80*/  LDSM.16.MT88.4 R140, [R233+0x11800] ;  /* 0x01180000e98c783b */ /* 0x000fe40000004200 */
[----:B------:R-:W-:Y:S01]  /*15f90*/  FADD.FTZ R84, R144, R41 ;  /* 0x0000002990547221 */ /* 0x000fe20000010000 */
[----:B-1----:R-:W-:Y:S01]  /*15fa0*/  HMMA.16816.F32.BF16 R24, R48, R28, R24 ;  /* 0x0000001c3018723c */ /* 0x002fe20000041818 */
[----:B------:R-:W1:Y:S02]  /*15fb0*/  LDSM.16.MT88.4 R40, [R232+0x10800] ;  /* 0x01080000e828783b */ /* 0x000e640000004200 */
[----:B------:R-:W-:-:S04]  /*15fc0*/  FADD.FTZ R84, R147, R84 ;  /* 0x0000005493547221 */ /* 0x000fc80000010000 */
[----:B------:R-:W-:Y:S01]  /*15fd0*/  FADD.FTZ R29, R155, R84 ;  /* 0x000000549b1d7221 */ /* 0x000fe20000010000 */
[----:B------:R-:W-:Y:S01]  /*15fe0*/  HMMA.16816.F32.BF16 R4, R48, R30, R4 ;  /* 0x0000001e3004723c */ /* 0x000fe20000041804 */
[----:B------:R-:W-:Y:S02]  /*15ff0*/  FFMA.FTZ R84, R110, c[0x0][0x23c], -R119 ;  /* 0x00008f006e547a23 */ /* 0x000fe40000010877 */
[----:B------:R-:W-:-:S04]  /*16000*/  FADD.FTZ R29, R152, R29 ;  /* 0x0000001d981d7221 */ /* 0x000fc80000010000 */
[----:B------:R-:W-:Y:S01]  /*16010*/  FADD.FTZ R106, R154, R29 ;  /* 0x0000001d9a6a7221 */ /* 0x000fe20000010000 */
[C---:B---3--:R-:W-:Y:S01]  /*16020*/  HMMA.16816.F32.BF16 R32, R48.reuse, R36, R32 ;  /* 0x000000243020723c */ /* 0x048fe20000041820 */
[----:B------:R-:W2:Y:S01]  /*16030*/  LDSM.16.MT88.4 R28, [R237+0x11000] ;  /* 0x01100000ed1c783b */ /* 0x000ea20000004200 */
[----:B------:R-:W3:Y:S01]  /*16040*/  MUFU.EX2 R84, R84 ;  /* 0x0000005400547308 */ /* 0x000ee20000000800 */
[----:B------:R-:W-:Y:S02]  /*16050*/  FADD.FTZ R106, R157, R106 ;  /* 0x0000006a9d6a7221 */ /* 0x000fe40000010000 */
[----:B------:R-:W-:Y:S02]  /*16060*/  LDSM.16.MT88.4 R156, [R237+0x11800] ;  /* 0x01180000ed9c783b */ /* 0x000fe40000004200 */
[----:B------:R-:W-:Y:S01]  /*16070*/  FADD.FTZ R37, R163, R106 ;  /* 0x0000006aa3257221 */ /* 0x000fe20000010000 */
[----:B------:R-:W-:Y:S03]  /*16080*/  HMMA.16816.F32.BF16 R20, R48, R38, R20 ;  /* 0x000000263014723c */ /* 0x000fe60000041814 */
[----:B------:R-:W-:-:S04]  /*16090*/  FADD.FTZ R37, R160, R37 ;  /* 0x00000025a0257221 */ /* 0x000fc80000010000 */
[----:B------:R-:W-:Y:S02]  /*160a0*/  FADD.FTZ R162, R162, R37 ;  /* 0x00000025a2a27221 */ /* 0x000fe40000010000 */
[----:B------:R-:W4:Y:S02]  /*160b0*/  LDSM.16.MT88.4 R36, [R234+0x11000] ;  /* 0x01100000ea24783b */ /* 0x000f240000004200 */
[----:B------:R-:W-:Y:S01]  /*160c0*/  FADD.FTZ R86, R165, R162 ;  /* 0x000000a2a5567221 */ /* 0x000fe20000010000 */
[C---:B-1----:R-:W-:Y:S07]  /*160d0*/  HMMA.16816.F32.BF16 R44, R48.reuse, R40, R44 ;  /* 0x00000028302c723c */ /* 0x042fee000004182c */
[----:B------:R-:W-:Y:S01]  /*160e0*/  FADD.FTZ R41, R181, R86 ;  /* 0x00000056b5297221 */ /* 0x000fe20000010000 */
[----:B------:R-:W-:Y:S01]  /*160f0*/  HMMA.16816.F32.BF16 R8, R48, R42, R8 ;  /* 0x0000002a3008723c */ /* 0x000fe20000041808 */
[----:B------:R-:W-:-:S02]  /*16100*/  FADD.FTZ R40, R182, R177 ;  /* 0x000000b1b6287221 */ /* 0x000fc40000010000 */
[----:B------:R-:W-:Y:S02]  /*16110*/  FADD.FTZ R41, R178, R41 ;  /* 0x00000029b2297221 */ /* 0x000fe40000010000 */
[----:B------:R-:W-:Y:S02]  /*16120*/  FADD.FTZ R40, R187, R40 ;  /* 0x00000028bb287221 */ /* 0x000fe40000010000 */
[----:B------:R-:W-:Y:S01]  /*16130*/  FADD.FTZ R180, R180, R41 ;  /* 0x00000029b4b47221 */ /* 0x000fe20000010000 */
[----:B------:R-:W-:Y:S01]  /*16140*/  F2FP.BF16.PACK_AB R48, R81, R62 ;  /* 0x0000003e5130723e */ /* 0x000fe200000010ff */
[----:B------:R-:W-:Y:S01]  /*16150*/  FADD.FTZ R189, R189, R40 ;  /* 0x00000028bdbd7221 */ /* 0x000fe20000010000 */
[----:B---3--:R-:W-:Y:S01]  /*16160*/  F2FP.BF16.PACK_AB R49, R87, R84 ;  /* 0x000000545731723e */ /* 0x008fe200000010ff */
[----:B------:R-:W-:Y:S01]  /*16170*/  FADD.FTZ R185, R185, R180 ;  /* 0x000000b4b9b97221 */ /* 0x000fe20000010000 */
[----:B------:R-:W-:Y:S01]  /*16180*/  F2FP.BF16.PACK_AB R50, R83, R78 ;  /* 0x0000004e5332723e */ /* 0x000fe200000010ff */
[----:B------:R-:W-:Y:S01]  /*16190*/  FADD.FTZ R188, R188, R189 ;  /* 0x000000bdbcbc7221 */ /* 0x000fe20000010000 */
[----:B------:R-:W-:Y:S01]  /*161a0*/  F2FP.BF16.PACK_AB R51, R89, R80 ;  /* 0x000000505933723e */ /* 0x000fe200000010ff */
[----:B------:R-:W-:Y:S01]  /*161b0*/  FFMA.FTZ R86, R117, c[0x0][0x23c], -R124 ;  /* 0x00008f0075567a23 */ /* 0x000fe2000001087c */
[----:B------:R-:W1:Y:S05]  /*161c0*/  LDSM.16.MT88.4 R40, [R233+0x11000] ;  /* 0x01100000e928783b */ /* 0x000e6a0000004200 */
[C---:B--2---:R-:W-:Y:S01]  /*161d0*/  HMMA.16816.F32.BF16 R12, R48.reuse, R28, R12 ;  /* 0x0000001c300c723c */ /* 0x044fe2000004180c */
[----:B------:R-:W2:Y:S06]  /*161e0*/  MUFU.EX2 R86, R86 ;  /* 0x0000005600567308 */ /* 0x000eac0000000800 */
[----:B------:R-:W-:Y:S01]  /*161f0*/  FADD.FTZ R28, R190, R185 ;  /* 0x000000b9be1c7221 */ /* 0x000fe20000010000 */
[----:B------:R-:W-:Y:S01]  /*16200*/  HMMA.16816.F32.BF16 R16, R48, R30, R16 ;  /* 0x0000001e3010723c */ /* 0x000fe20000041810 */
[----:B------:R-:W-:-:S02]  /*16210*/  FADD.FTZ R29, R175, R188 ;  /* 0x000000bcaf1d7221 */ /* 0x000fc40000010000 */
        /* <DEDUP_REMOVED lines=22> */
[----:B------:R-:W-:Y:S01]  /*16380*/  MUFU.EX2 R37, R85 ;  /* 0x0000005500257308 */ /* 0x000fe20000000800 */
[----:B------:R-:W-:Y:S01]  /*16390*/  FADD.FTZ R39, R3, R92 ;  /* 0x0000005c03277221 */ /* 0x000fe20000010000 */
[----:B------:R-:W-:Y:S01]  /*163a0*/  HMMA.16816.F32.BF16 R20, R48, R42, R20 ;  /* 0x0000002a3014723c */ /* 0x000fe20000041814 */
[----:B------:R-:W-:-:S02]  /*163b0*/  FADD.FTZ R95, R95, R58 ;  /* 0x0000003a5f5f7221 */ /* 0x000fc40000010000 */
[----:B------:R-:W-:Y:S02]  /*163c0*/  FADD.FTZ R94, R94, R39 ;  /* 0x000000275e5e7221 */ /* 0x000fe40000010000 */
[----:B------:R-:W-:Y:S02]  /*163d0*/  FADD.FTZ R64, R64, R95 ;  /* 0x0000005f40407221 */ /* 0x000fe40000010000 */
[----:B------:R-:W-:Y:S02]  /*163e0*/  FADD.FTZ R67, R67, R94 ;  /* 0x0000005e43437221 */ /* 0x000fe40000010000 */
[----:B------:R-:W-:Y:S02]  /*163f0*/  FADD.FTZ R97, R97, R64 ;  /* 0x0000004061617221 */ /* 0x000fe40000010000 */
[----:B------:R-:W-:Y:S02]  /*16400*/  FADD.FTZ R96, R96, R67 ;  /* 0x0000004360607221 */ /* 0x000fe40000010000 */
[--C-:B------:R-:W-:Y:S01]  /*16410*/  FFMA.FTZ R36, R115, c[0x0][0x23c], -R119.reuse ;  /* 0x00008f0073247a23 */ /* 0x100fe20000010877 */
[----:B--2---:R-:W-:Y:S01]  /*16420*/  HMMA.16816.F32.BF16 R44, R48, R28, R44 ;  /* 0x0000001c302c723c */ /* 0x004fe2000004182c */
[----:B------:R-:W-:-:S02]  /*16430*/  FFMA.FTZ R3, R82, c[0x0][0x23c], -R119 ;  /* 0x00008f0052037a23 */ /* 0x000fc40000010877 */
[----:B------:R-:W-:Y:S02]  /*16440*/  FADD.FTZ R128, R128, R97 ;  /* 0x0000006180807221 */ /* 0x000fe40000010000 */
[----:B------:R-:W-:Y:S01]  /*16450*/  FADD.FTZ R99, R99, R96 ;  /* 0x0000006063637221 */ /* 0x000fe20000010000 */
[----:B------:R-:W1:Y:S01]  /*16460*/  MUFU.EX2 R36, R36 ;  /* 0x0000002400247308 */ /* 0x000e620000000800 */
[----:B------:R-:W-:Y:S01]  /*16470*/  FADD.FTZ R29, R69, R128 ;  /* 0x00000080451d7221 */ /* 0x000fe20000010000 */
[----:B------:R-:W-:Y:S01]  /*16480*/  HMMA.16816.F32.BF16 R8, R48, R30, R8 ;  /* 0x0000001e3008723c */ /* 0x000fe20000041808 */
[----:B------:R-:W-:Y:S02]  /*16490*/  FADD.FTZ R66, R66, R99 ;  /* 0x0000006342427221 */ /* 0x000fe40000010000 */
[----:B------:R-:W-:Y:S02]  /*164a0*/  FADD.FTZ R29, R68, R29 ;  /* 0x0000001d441d7221 */ /* 0x000fe40000010000 */
[----:B------:R-:W-:Y:S01]  /*164b0*/  FADD.FTZ R65, R65, R66 ;  /* 0x0000004241417221 */ /* 0x000fe20000010000 */
[----:B------:R-:W2:Y:S01]  /*164c0*/  MUFU.EX2 R3, R3 ;  /* 0x0000000300037308 */ /* 0x000ea20000000800 */
[----:B------:R-:W-:-:S02]  /*164d0*/  FADD.FTZ R98, R98, R29 ;  /* 0x0000001d62627221 */ /* 0x000fc40000010000 */
[----:B------:R-:W-:Y:S02]  /*164e0*/  FADD.FTZ R100, R100, R65 ;  /* 0x0000004164647221 */ /* 0x000fe40000010000 */
[----:B------:R-:W-:Y:S02]  /*164f0*/  FADD.FTZ R101, R101, R98 ;  /* 0x0000006265657221 */ /* 0x000fe40000010000 */
[----:B------:R-:W-:Y:S01]  /*16500*/  FADD.FTZ R73, R73, R100 ;  /* 0x0000006449497221 */ /* 0x000fe20000010000 */
[----:B-1----:R-:W-:Y:S01]  /*16510*/  F2FP.BF16.PACK_AB R133, R37, R36 ;  /* 0x000000242585723e */ /* 0x002fe200000010ff */
[----:B------:R-:W-:Y:S02]  /*16520*/  FADD.FTZ R70, R70, R101 ;  /* 0x0000006546467221 */ /* 0x000fe40000010000 */
[----:B------:R-:W-:Y:S02]  /*16530*/  FADD.FTZ R102, R102, R73 ;  /* 0x0000004966667221 */ /* 0x000fe40000010000 */
[----:B------:R-:W-:-:S02]  /*16540*/  FADD.FTZ R75, R75, R70 ;  /* 0x000000464b4b7221 */ /* 0x000fc40000010000 */
[----:B------:R-:W-:Y:S01]  /*16550*/  FADD.FTZ R103, R103, R102 ;  /* 0x0000006667677221 */ /* 0x000fe20000010000 */
[----:B--2---:R-:W-:Y:S01]  /*16560*/  F2FP.BF16.PACK_AB R135, R250, R3 ;  /* 0x00000003fa87723e */ /* 0x004fe200000010ff */
[----:B------:R-:W-:Y:S02]  /*16570*/  FADD.FTZ R72, R72, R75 ;  /* 0x0000004b48487221 */ /* 0x000fe40000010000 */
[----:B------:R-:W-:Y:S02]  /*16580*/  FADD.FTZ R76, R76, R103 ;  /* 0x000000674c4c7221 */ /* 0x000fe40000010000 */
[----:B------:R-:W-:Y:S02]  /*16590*/  FADD.FTZ R105, R105, R72 ;  /* 0x0000004869697221 */ /* 0x000fe40000010000 */
[----:B------:R-:W-:Y:S01]  /*165a0*/  HMMA.16816.F32.BF16 R160, R132, R156, R12 ;  /* 0x0000009c84a0723c */ /* 0x000fe2000004180c */
[----:B------:R-:W1:Y:S01]  /*165b0*/  LDSM.16.MT88.4 R12, [R232+0x11800] ;  /* 0x01180000e80c783b */ /* 0x000e620000004200 */
        /* <DEDUP_REMOVED lines=31> */
[----:B-1----:R-:W-:Y:S01]  /*167b0*/  HMMA.16816.F32.BF16 R136, R132, R12, R44 ;  /* 0x0000000c8488723c */ /* 0x002fe2000004182c */
[----:B------:R-:W-:Y:S02]  /*167c0*/  FADD.FTZ R36, R37, R36 ;  /* 0x0000002425247221 */ /* 0x000fe40000010000 */
[----:B------:R-:W-:Y:S02]  /*167d0*/  FADD.FTZ R88, R88, R109 ;  /* 0x0000006d58587221 */ /* 0x000fe40000010000 */
[----:B------:R-:W-:-:S02]  /*167e0*/  FADD.FTZ R3, R3, R36 ;  /* 0x0000002403037221 */ /* 0x000fc40000010000 */
[----:B------:R-:W-:Y:S01]  /*167f0*/  FADD.FTZ R251, R251, R88 ;  /* 0x00000058fbfb7221 */ /* 0x000fe20000010000 */
[----:B------:R-:W-:Y:S01]  /*16800*/  HMMA.16816.F32.BF16 R132, R132, R14, R8 ;  /* 0x0000000e8484723c */ /* 0x000fe20000041808 */
[----:B------:R-:W-:Y:S11]  /*16810*/  FADD.FTZ R250, R250, R3 ;  /* 0x00000003fafa7221 */ /* 0x000ff60000010000 */
[----:B------:R-:W-:Y:S07]  /*16820*/  @!UPT UIADD3 URZ, URZ, URZ, URZ ;  /* 0x0000003f3f3ff290 */ /* 0x000fee000fffe03f */
.L_x_3700:
[----:B------:R-:W-:Y:S05]  /*16830*/  @!P1 BRA `(.L_x_3708) ;  /* 0x0000833000009947 */ /* 0x000fea0003800000 */
[----:B------:R-:W-:Y:S01]  /*16840*/  IMAD.MOV.U32 R167, RZ, RZ, R0 ;  /* 0x000000ffffa77224 */ /* 0x000fe200078e0000 */
[----:B------:R-:W-:Y:S01]  /*16850*/  MOV R247, c[0x0][0x1a0] ;  /* 0x0000680000f77a02 */ /* 0x000fe20000000f00 */
[----:B------:R-:W-:Y:S01]  /*16860*/  IMAD.MOV.U32 R165, RZ, RZ, R2 ;  /* 0x000000ffffa57224 */ /* 0x000fe200078e0002 */
[----:B------:R-:W-:Y:S01]  /*16870*/  MOV R246, c[0x0][0x1a4] ;  /* 0x0000690000f67a02 */ /* 0x000fe20000000f00 */
[----:B------:R-:W-:Y:S02]  /*16880*/  ULDC.64 UR8, c[0x0][0x198] ;  /* 0x0000660000087ab9 */ /* 0x000fe40000000a00 */
[----:B------:R-:W-:Y:S02]  /*16890*/  ULDC.64 UR10, c[0x0][0x1a0] ;  /* 0x00006800000a7ab9 */ /* 0x000fe40000000a00 */
[----:B------:R-:W-:-:S02]  /*168a0*/  ULDC.64 UR6, c[0x0][0x1a0] ;  /* 0x0000680000067ab9 */ /* 0x000fc40000000a00 */
.L_x_3712:
[----:B------:R-:W-:Y:S01]  /*168b0*/  UIADD3 UR13, UR13, -0x1, URZ ;  /* 0xffffffff0d0d7890 */ /* 0x000fe2000fffe03f */
        /* <DEDUP_REMOVED lines=11> */
[----:B------:R-:W-:Y:S01]  /*16970*/  UIADD3 UR30, UR22, 0x100, URZ ;  /* 0x00000100161e7890 */ /* 0x000fe2000fffe03f */
[----:B------:R1:W2:Y:S01]  /*16980*/  R2UR UR19, R0 ;  /* 0x00000000001373c2 */ /* 0x0002a200000e0000 */
[----:B------:R-:W-:Y:S04]  /*16990*/  IMAD.U32 R3, RZ, RZ, UR22 ;  /* 0x00000016ff037e24 */ /* 0x000fe8000f8e00ff */
[----:B------:R-:W-:Y:S01]  /*169a0*/  IMAD.U32 R4, RZ, RZ, UR30 ;  /* 0x0000001eff047e24 */ /* 0x000fe2000f8e00ff */
        /* <DEDUP_REMOVED lines=65> */
[----:B------:R-:W-:Y:S01]  /*16dc0*/  MOV R3, UR27 ;  /* 0x0000001b00037c02 */ /* 0x000fe20008000f00 */
[----:B---3--:R-:W-:Y:S03]  /*16dd0*/  IMAD.U32 R7, RZ, RZ, UR29 ;  /* 0x0000001dff077e24 */ /* 0x008fe6000f8e00ff */
[----:B------:R-:W-:Y:S01]  /*16de0*/  IMAD.U32 R3, RZ, RZ, UR19 ;  /* 0x00000013ff037e24 */ /* 0x000fe2000f8e00ff */
[----:B------:R-:W-:Y:S01]  /*16df0*/  UMOV UR19, UR11 ;  /* 0x0000000b00137c82 */ /* 0x000fe20008000000 */
[----:B-1----:R-:W-:Y:S05]  /*16e00*/  MOV R6, UR28 ;  /* 0x0000001c00067c02 */ /* 0x002fea0008000f00 */
[----:B------:R-:W2:Y:S02]  /*16e10*/  LDG.E R7, [R6.64] ;  /* 0x0000001406077981 */ /* 0x000ea4000c1e1900 */
[----:B--2---:R-:W-:Y:S04]  /*16e20*/  IADD3 R5, -R0, R7, RZ ;  /* 0x0000000700057210 */ /* 0x004fe80007ffe1ff */
[----:B------:R-:W-:Y:S01]  /*16e30*/  SHF.R.S32.HI R0, RZ, 0x1f, R5 ;  /* 0x0000001fff007819 */ /* 0x000fe20000011405 */
[C---:B------:R-:W-:Y:S04]  /*16e40*/  IMAD.WIDE.U32 R2, R5.reuse, c[0x0][0x188], R2 ;  /* 0x0000620005027a25 */ /* 0x040fe800078e0002 */
[----:B------:R-:W-:Y:S04]  /*16e50*/  IMAD R0, R0, c[0x0][0x188], RZ ;  /* 0x0000620000007a24 */ /* 0x000fe800078e02ff */
[----:B------:R-:W-:Y:S05]  /*16e60*/  IMAD R0, R5, c[0x0][0x18c], R0 ;  /* 0x0000630005007a24 */ /* 0x000fea00078e0200 */
[----:B------:R-:W-:Y:S02]  /*16e70*/  IADD3 R3, R3, R0, RZ ;  /* 0x0000000003037210 */ /* 0x000fe40007ffe0ff */
.L_x_3709:
[----:B------:R-:W-:Y:S01]  /*16e80*/  ISETP.GE.AND P0, PT, R245, c[0x0][0x220], PT ;  /* 0x00008800f5007a0c */ /* 0x000fe20003f06270 */
[----:B------:R-:W-:Y:S01]  /*16e90*/  UISETP.GT.AND UP0, UPT, UR13, UR12, UPT ;  /* 0x0000000c0d00728c */ /* 0x000fe2000bf04270 */
[C---:B------:R-:W-:Y:S04]  /*16ea0*/  LEA R212, P2, R2.reuse, R60, 0x1 ;  /* 0x0000003c02d47211 */ /* 0x040fe800078408ff */
[CCC-:B------:R-:W-:Y:S07]  /*16eb0*/  LEA.HI.X R213, R2.reuse, R61.reuse, R3.reuse, 0x1, P2 ;  /* 0x0000003d02d57211 */ /* 0x1c0fee00010f0c03 */
        /* <DEDUP_REMOVED lines=123> */
[----:B------:R-:W-:Y:S04]  /*17670*/  @!P0 IADD3 R0, R0, R59, RZ ;  /* 0x0000003b00008210 */ /* 0x000fe80007ffe0ff */
[----:B------:R-:W-:Y:S01]  /*17680*/  @!P0 LEA.HI.X R61, R58, R61, R0, 0x1, P1 ;  /* 0x0000003d3a3d8211 */ /* 0x000fe200008f0c00 */
[----:B------:R-:W-:Y:S01]  /*17690*/  @P0 STS.128 [R244+0xe000], RZ ;  /* 0x00e000fff4000388 */ /* 0x000fe20000000c00 */
[----:B------:R-:W-:Y:S07]  /*176a0*/  PLOP3.LUT P1, PT, PT, PT, UP0, 0x80, 0x0 ;  /* 0x000000000000781c */ /* 0x000fee0003f2f008 */
        /* <DEDUP_REMOVED lines=42> */
[----:B------:R-:W2:Y:S08]  /*17950*/  LDSM.16.M88.4 R180, [R240+0x3000] ;  /* 0x00300000f0b4783b */ /* 0x000eb00000000200 */
[----:B------:R-:W2:Y:S08]  /*17960*/  LDSM.16.M88.4 R184, [R240+0x3800] ;  /* 0x00380000f0b8783b */ /* 0x000eb00000000200 */
[----:B------:R-:W2:Y:S08]  /*17970*/  LDSM.16.M88.4 R188, [R240+0x4000] ;  /* 0x00400000f0bc783b */ /* 0x000eb00000000200 */
[----:B------:R-:W0:Y:S08]  /*17980*/  LDGDEPBAR ;  /* 0x00000000000079af */ /* 0x000e300000000000 */
[----:B-1----:R-:W-:Y:S08]  /*17990*/  LDSM.16.M88.4 R72, [R240+0x6000] ;  /* 0x00600000f048783b */ /* 0x002ff00000000200 */
[----:B------:R-:W-:Y:S08]  /*179a0*/  LDSM.16.M88.4 R80, [R240+0x6800] ;  /* 0x00680000f050783b */ /* 0x000ff00000000200 */
        /* <DEDUP_REMOVED lines=12> */
[----:B------:R-:W-:Y:S01]  /*17a70*/  LDSM.16.M88.4 R220, [R164] ;  /* 0x00000000a4dc783b */ /* 0x000fe20000000200 */
[C---:B------:R-:W-:Y:S08]  /*17a80*/  HMMA.16816.F32.BF16 R4, R168.reuse, R172, RZ ;  /* 0x000000aca804723c */ /* 0x040ff000000418ff */
[C---:B------:R-:W-:Y:S01]  /*17a90*/  HMMA.16816.F32.BF16 R8, R168.reuse, R174, RZ ;  /* 0x000000aea808723c */ /* 0x040fe200000418ff */
[----:B------:R-:W5:Y:S07]  /*17aa0*/  LDSM.16.M88.4 R172, [R240+0x4800] ;  /* 0x00480000f0ac783b */ /* 0x000f6e0000000200 */
[C---:B------:R-:W-:Y:S08]  /*17ab0*/  HMMA.16816.F32.BF16 R12, R168.reuse, R176, RZ ;  /* 0x000000b0a80c723c */ /* 0x040ff000000418ff */
[C---:B------:R-:W-:Y:S01]  /*17ac0*/  HMMA.16816.F32.BF16 R16, R168.reuse, R178, RZ ;  /* 0x000000b2a810723c */ /* 0x040fe200000418ff */
[----:B------:R-:W3:Y:S07]  /*17ad0*/  LDSM.16.M88.4 R176, [R240+0x5000] ;  /* 0x00500000f0b0783b */ /* 0x000eee0000000200 */
[C---:B--2---:R-:W-:Y:S08]  /*17ae0*/  HMMA.16816.F32.BF16 R20, R168.reuse, R180, RZ ;  /* 0x000000b4a814723c */ /* 0x044ff000000418ff */
        /* <DEDUP_REMOVED lines=8> */
[C---:B-----5:R-:W-:Y:S07]  /*17b70*/  HMMA.16816.F32.BF16 R44, R168.reuse, R172, RZ ;  /* 0x000000aca82c723c */ /* 0x060fee00000418ff */
[----:B------:R-:W-:Y:S01]  /*17b80*/  LEA R172, R236, R243, 0x1 ;  /* 0x000000f3ecac7211 */ /* 0x000fe200078e08ff */
[C---:B----4-:R-:W-:Y:S05]  /*17b90*/  HMMA.16816.F32.BF16 R48, R168.reuse, R174, RZ ;  /* 0x000000aea830723c */ /* 0x050fea00000418ff */
[----:B------:R-:W-:Y:S03]  /*17ba0*/  LDSM.16.M88.4 R172, [R172] ;  /* 0x00000000acac783b */ /* 0x000fe60000000200 */
[C---:B---3--:R-:W-:Y:S08]  /*17bb0*/  HMMA.16816.F32.BF16 R52, R168.reuse, R176, RZ ;  /* 0x000000b0a834723c */ /* 0x048ff000000418ff */
[C---:B------:R-:W-:Y:S01]  /*17bc0*/  HMMA.16816.F32.BF16 R56, R168.reuse, R178, RZ ;  /* 0x000000b2a838723c */ /* 0x040fe200000418ff */
[----:B------:R-:W2:Y:S07]  /*17bd0*/  LDSM.16.M88.4 R176, [R235+0x2000] ;  /* 0x00200000ebb0783b */ /* 0x000eae0000000200 */
        /* <DEDUP_REMOVED lines=32> */
[C---:B---3--:R-:W-:Y:S08]  /*17de0*/  HMMA.16816.F32.BF16 R36, R172.reuse, R168, R36 ;  /* 0x000000a8ac24723c */ /* 0x048ff00000041824 */
[C---:B------:R-:W-:Y:S01]  /*17df0*/  HMMA.16816.F32.BF16 R40, R172.reuse, R170, R40 ;  /* 0x000000aaac28723c */ /* 0x040fe20000041828 */
[----:B------:R-:W3:Y:S07]  /*17e00*/  LDSM.16.M88.4 R168, [R235+0x8000] ;  /* 0x00800000eba8783b */ /* 0x000eee0000000200 */
        /* <DEDUP_REMOVED lines=24> */
[C---:B---3--:R-:W-:Y:S07]  /*17f90*/  HMMA.16816.F32.BF16 R100, R172.reuse, R168, R100 ;  /* 0x000000a8ac64723c */ /* 0x048fee0000041864 */
[C---:B------:R-:W-:Y:S01]  /*17fa0*/  IADD3 R168, R239.reuse, 0x2000, RZ ;  /* 0x00002000efa87810 */ /* 0x040fe20007ffe0ff */
[C---:B------:R-:W-:Y:S05]  /*17fb0*/  HMMA.16816.F32.BF16 R104, R172.reuse, R170, R104 ;  /* 0x000000aaac68723c */ /* 0x040fea0000041868 */
[----:B------:R-:W3:Y:S03]  /*17fc0*/  LDSM.16.M88.4 R168, [R168] ;  /* 0x00000000a8a8783b */ /* 0x000ee60000000200 */
[C---:B--2---:R-:W-:Y:S07]  /*17fd0*/  HMMA.16816.F32.BF16 R108, R172.reuse, R176, R108 ;  /* 0x000000b0ac6c723c */ /* 0x044fee000004186c */
[C---:B------:R-:W-:Y:S01]  /*17fe0*/  IADD3 R176, R239.reuse, 0x2800, RZ ;  /* 0x00002800efb07810 */ /* 0x040fe20007ffe0ff */
[C---:B------:R-:W-:Y:S05]  /*17ff0*/  HMMA.16816.F32.BF16 R112, R172.reuse, R178, R112 ;  /* 0x000000b2ac70723c */ /* 0x040fea0000041870 */
[----:B------:R-:W2:Y:S03]  /*18000*/  LDSM.16.M88.4 R176, [R176] ;  /* 0x00000000b0b0783b */ /* 0x000ea60000000200 */
[C---:B------:R-:W-:Y:S08]  /*18010*/  HMMA.16816.F32.BF16 R116, R172.reuse, R188, R116 ;  /* 0x000000bcac74723c */ /* 0x040ff00000041874 */
[C---:B------:R-:W-:Y:S01]  /*18020*/  HMMA.16816.F32.BF16 R120, R172.reuse, R190, R120 ;  /* 0x000000beac78723c */ /* 0x040fe20000041878 */
[----:B------:R-:W-:Y:S07]  /*18030*/  LDSM.16.M88.4 R188, [R230] ;  /* 0x00000000e6bc783b */ /* 0x000fee0000000200 */
[C---:B-1----:R-:W-:Y:S08]  /*18040*/  HMMA.16816.F32.BF16 R124, R172.reuse, R180, R124 ;  /* 0x000000b4ac7c723c */ /* 0x042ff0000004187c */
[----:B------:R-:W-:Y:S01]  /*18050*/  HMMA.16816.F32.BF16 R128, R172, R182, R128 ;  /* 0x000000b6ac80723c */ /* 0x000fe20000041880 */
[----:B------:R-:W-:Y:S06]  /*18060*/  LDSM.16.M88.4 R180, [R231] ;  /* 0x00000000e7b4783b */ /* 0x000fec0000000200 */
        /* <DEDUP_REMOVED lines=17> */
[C---:B--2---:R-:W-:Y:S07]  /*18180*/  HMMA.16816.F32.BF16 R44, R184.reuse, R176, R44 ;  /* 0x000000b0b82c723c */ /* 0x044fee000004182c */
[----:B------:R-:W-:Y:S01]  /*18190*/  MOV R176, R212 ;  /* 0x000000d400b07202 */ /* 0x000fe20000000f00 */
[C---:B------:R-:W-:Y:S04]  /*181a0*/  HMMA.16816.F32.BF16 R48, R184.reuse, R178, R48 ;  /* 0x000000b2b830723c */ /* 0x040fe80000041830 */
[----:B------:R-:W-:Y:S02]  /*181b0*/  MOV R177, R213 ;  /* 0x000000d500b17202 */ /* 0x000fe40000000f00 */
[----:B------:R-:W2:Y:S02]  /*181c0*/  LDSM.16.M88.4 R212, [R166] ;  /* 0x00000000a6d4783b */ /* 0x000ea40000000200 */
[C---:B-1----:R-:W-:Y:S08]  /*181d0*/  HMMA.16816.F32.BF16 R52, R184.reuse, R172, R52 ;  /* 0x000000acb834723c */ /* 0x042ff00000041834 */
[C---:B------:R-:W-:Y:S01]  /*181e0*/  HMMA.16816.F32.BF16 R56, R184.reuse, R174, R56 ;  /* 0x000000aeb838723c */ /* 0x040fe20000041838 */
[----:B------:R-:W-:Y:S07]  /*181f0*/  LDSM.16.M88.4 R172, [R164+0x1000] ;  /* 0x00100000a4ac783b */ /* 0x000fee0000000200 */
        /* <DEDUP_REMOVED lines=8> */
[C---:B---3--:R-:W-:Y:S08]  /*18280*/  HMMA.16816.F32.BF16 R92, R184.reuse, R168, R92 ;  /* 0x000000a8b85c723c */ /* 0x048ff0000004185c */
        /* <DEDUP_REMOVED lines=8> */
[C---:B--2---:R-:W-:Y:S08]  /*18310*/  HMMA.16816.F32.BF16 R124, R184.reuse, R212, R124 ;  /* 0x000000d4b87c723c */ /* 0x044ff0000004187c */
[----:B------:R-:W-:Y:S08]  /*18320*/  HMMA.16816.F32.BF16 R128, R184, R214, R128 ;  /* 0x000000d6b880723c */ /* 0x000ff00000041880 */
[C---:B------:R-:W-:Y:S08]  /*18330*/  HMMA.16816.F32.BF16 R4, R216.reuse, R220, R4 ;  /* 0x000000dcd804723c */ /* 0x040ff00000041804 */
[C---:B------:R-:W-:Y:S08]  /*18340*/  HMMA.16816.F32.BF16 R8, R216.reuse, R222, R8 ;  /* 0x000000ded808723c */ /* 0x040ff00000041808 */
[C---:B-1----:R-:W-:Y:S08]  /*18350*/  HMMA.16816.F32.BF16 R12, R216.reuse, R168, R12 ;  /* 0x000000a8d80c723c */ /* 0x042ff0000004180c */
[C---:B------:R-:W-:Y:S01]  /*18360*/  HMMA.16816.F32.BF16 R16, R216.reuse, R170, R16 ;  /* 0x000000aad810723c */ /* 0x040fe20000041810 */
[----:B------:R-:W1:Y:S03]  /*18370*/  LDSM.16.M88.4 R168, [R164+0x1800] ;  /* 0x00180000a4a8783b */ /* 0x000e660000000200 */
[----:B------:R-:W-:Y:S02]  /*18380*/  FMUL.FTZ R3, R6, c[0x0][0x2ec] ;  /* 0x0000bb0006037a20 */ /* 0x000fe40000410000 */
[----:B------:R-:W-:Y:S02]  /*18390*/  FMUL.FTZ R2, R5, c[0x0][0x2ec] ;  /* 0x0000bb0005027a20 */ /* 0x000fe40000410000 */
[----:B------:R2:W-:Y:S01]  /*183a0*/  MUFU.TANH R5, R3 ;  /* 0x0000000300057308 */ /* 0x0005e20000002400 */
[C---:B------:R-:W-:Y:S03]  /*183b0*/  HMMA.16816.F32.BF16 R20, R216.reuse, R172, R20 ;  /* 0x000000acd814723c */ /* 0x040fe60000041814 */
        /* <DEDUP_REMOVED lines=17> */
[C---:B------:R-:W-:Y:S01]  /*184d0*/  HMMA.16816.F32.BF16 R32, R216.reuse, R170, R32 ;  /* 0x000000aad820723c */ /* 0x040fe20000041820 */
[----:B------:R-:W3:Y:S02]  /*184e0*/  LDSM.16.M88.4 R168, [R164+0x2800] ;  /* 0x00280000a4a8783b */ /* 0x000ee40000000200 */
        /* <DEDUP_REMOVED lines=11> */
[----:B-----5:R-:W-:Y:S02]  /*185a0*/  FMUL.FTZ R196, R28, c[0x0][0x2ec] ;  /* 0x0000bb001cc47a20 */ /* 0x020fe40000410000 */
[----:B------:R-:W-:Y:S02]  /*185b0*/  FMUL.FTZ R37, R37, c[0x0][0x2ec] ;  /* 0x0000bb0025257a20 */ /* 0x000fe40000410000 */
[----:B------:R-:W-:Y:S03]  /*185c0*/  FMUL.FTZ R38, R38, c[0x0][0x2ec] ;  /* 0x0000bb0026267a20 */ /* 0x000fe60000410000 */
[----:B------:R-:W-:Y:S01]  /*185d0*/  MUFU.TANH R252, R33 ;  /* 0x0000002100fc7308 */ /* 0x000fe20000002400 */
[----:B------:R-:W-:Y:S01]  /*185e0*/  FMUL.FTZ R39, R39, c[0x0][0x2ec] ;  /* 0x0000bb0027277a20 */ /* 0x000fe20000410000 */
[C---:B---3--:R-:W-:Y:S03]  /*185f0*/  HMMA.16816.F32.BF16 R44, R216.reuse, R168, R44 ;  /* 0x000000a8d82c723c */ /* 0x048fe6000004182c */
[----:B------:R-:W-:Y:S02]  /*18600*/  FMUL.FTZ R222, R36, c[0x0][0x2ec] ;  /* 0x0000bb0024de7a20 */ /* 0x000fe40000410000 */
[----:B--2---:R-:W-:Y:S02]  /*18610*/  FMUL.FTZ R3, R27, c[0x0][0x2ec] ;  /* 0x0000bb001b037a20 */ /* 0x004fe40000410000 */
[----:B------:R-:W-:Y:S01]  /*18620*/  FMUL.FTZ R41, R41, c[0x0][0x2ec] ;  /* 0x0000bb0029297a20 */ /* 0x000fe20000410000 */
[----:B------:R-:W-:Y:S01]  /*18630*/  MUFU.TANH R28, R35 ;  /* 0x00000023001c7308 */ /* 0x000fe20000002400 */
[C---:B------:R-:W-:Y:S03]  /*18640*/  HMMA.16816.F32.BF16 R48, R216.reuse, R170, R48 ;  /* 0x000000aad830723c */ /* 0x040fe60000041830 */
[----:B-1----:R-:W-:Y:S02]  /*18650*/  FMUL.FTZ R192, R32, c[0x0][0x2ec] ;  /* 0x0000bb0020c07a20 */ /* 0x002fe40000410000 */
[----:B------:R-:W-:Y:S02]  /*18660*/  FMUL.FTZ R221, R42, c[0x0][0x2ec] ;  /* 0x0000bb002add7a20 */ /* 0x000fe40000410000 */
[----:B------:R-:W-:Y:S02]  /*18670*/  FMUL.FTZ R42, R43, c[0x0][0x2ec] ;  /* 0x0000bb002b2a7a20 */ /* 0x000fe40000410000 */
[----:B------:R-:W-:Y:S06]  /*18680*/  MUFU.TANH R27, R3 ;  /* 0x00000003001b7308 */ /* 0x000fec0000002400 */
[----:B------:R-:W-:Y:S02]  /*18690*/  FMUL.FTZ R45, R45, c[0x0][0x2ec] ;  /* 0x0000bb002d2d7a20 */ /* 0x000fe40000410000 */
[----:B------:R-:W-:Y:S02]  /*186a0*/  FMUL.FTZ R47, R47, c[0x0][0x2ec] ;  /* 0x0000bb002f2f7a20 */ /* 0x000fe40000410000 */
[----:B------:R1:W2:Y:S01]  /*186b0*/  MUFU.TANH R3, R34 ;  /* 0x0000002200037308 */ /* 0x0002a20000002400 */
[----:B------:R-:W-:Y:S02]  /*186c0*/  FMUL.FTZ R214, R44, c[0x0][0x2ec] ;  /* 0x0000bb002cd67a20 */ /* 0x000fe40000410000 */
[----:B------:R-:W-:Y:S02]  /*186d0*/  FMUL.FTZ R43, R46, c[0x0][0x2ec] ;  /* 0x0000bb002e2b7a20 */ /* 0x000fe40000410000 */
[----:B------:R-:W-:Y:S02]  /*186e0*/  FMUL.FTZ R50, R50, c[0x0][0x2ec] ;  /* 0x0000bb0032327a20 */ /* 0x000fe40000410000 */
[----:B------:R-:W-:Y:S02]  /*186f0*/  FMUL.FTZ R51, R51, c[0x0][0x2ec] ;  /* 0x0000bb0033337a20 */ /* 0x000fe40000410000 */
[----:B------:R-:W-:Y:S01]  /*18700*/  FMUL.FTZ R210, R48, c[0x0][0x2ec] ;  /* 0x0000bb0030d27a20 */ /* 0x000fe20000410000 */
[----:B------:R-:W-:Y:S01]  /*18710*/  MUFU.TANH R220, R37 ;  /* 0x0000002500dc7308 */ /* 0x000fe20000002400 */
[----:B------:R-:W-:Y:S09]  /*18720*/  FMUL.FTZ R49, R49, c[0x0][0x2ec] ;  /* 0x0000bb0031317a20 */ /* 0x000ff20000410000 */
[----:B------:R-:W-:Y:S01]  /*18730*/  MUFU.TANH R223, R39 ;  /* 0x0000002700df7308 */ /* 0x000fe20000002400 */
[----:B-1----:R-:W1:Y:S09]  /*18740*/  LDSM.16.M88.4 R32, [R164+0x3000] ;  /* 0x00300000a420783b */ /* 0x002e720000000200 */
[----:B------:R3:W-:Y:S01]  /*18750*/  MUFU.TANH R6, R194 ;  /* 0x000000c200067308 */ /* 0x0007e20000002400 */
[----:B--2---:R2:W-:Y:S09]  /*18760*/  STL [R1+0x8], R3 ;  /* 0x0000080301007387 */ /* 0x0045f20000100800 */
[----:B------:R4:W-:Y:S10]  /*18770*/  MUFU.TANH R7, R193 ;  /* 0x000000c100077308 */ /* 0x0009f40000002400 */
[----:B------:R5:W-:Y:S01]  /*18780*/  MUFU.TANH R9, R195 ;  /* 0x000000c300097308 */ /* 0x000be20000002400 */
[----:B---3--:R-:W-:Y:S09]  /*18790*/  FMUL.FTZ R194, R15, c[0x0][0x2ec] ;  /* 0x0000bb000fc27a20 */ /* 0x008ff20000410000 */
[----:B--2---:R2:W3:Y:S01]  /*187a0*/  MUFU.TANH R3, R38 ;  /* 0x0000002600037308 */ /* 0x0044e20000002400 */
[C---:B-1----:R-:W-:Y:S03]  /*187b0*/  HMMA.16816.F32.BF16 R52, R216.reuse, R32, R52 ;  /* 0x00000020d834723c */ /* 0x042fe60000041834 */
[----:B----4-:R-:W-:Y:S06]  /*187c0*/  FMUL.FTZ R193, R16, c[0x0][0x2ec] ;  /* 0x0000bb0010c17a20 */ /* 0x010fec0000410000 */
[----:B------:R1:W4:Y:S01]  /*187d0*/  MUFU.TANH R15, R194 ;  /* 0x000000c2000f7308 */ /* 0x0003220000002400 */
[C---:B------:R-:W-:Y:S01]  /*187e0*/  HMMA.16816.F32.BF16 R56, R216.reuse, R34, R56 ;  /* 0x00000022d838723c */ /* 0x040fe20000041838 */
[----:B------:R-:W-:Y:S02]  /*187f0*/  LDSM.16.M88.4 R32, [R164+0x4000] ;  /* 0x00400000a420783b */ /* 0x000fe40000000200 */
[----:B-----5:R-:W-:Y:S06]  /*18800*/  FMUL.FTZ R195, R14, c[0x0][0x2ec] ;  /* 0x0000bb000ec37a20 */ /* 0x020fec0000410000 */
[----:B------:R5:W4:Y:S01]  /*18810*/  MUFU.TANH R14, R195 ;  /* 0x000000c3000e7308 */ /* 0x000b220000002400 */
[----:B--2---:R-:W2:Y:S04]  /*18820*/  LDSM.16.M88.4 R36, [R164+0x3800] ;  /* 0x00380000a424783b */ /* 0x004ea80000000200 */
[----:B------:R-:W-:Y:S05]  /*18830*/  FMUL.FTZ R53, R53, c[0x0][0x2ec] ;  /* 0x0000bb0035357a20 */ /* 0x000fea0000410000 */
[----:B------:R4:W2:Y:S01]  /*18840*/  MUFU.TANH R8, R193 ;  /* 0x000000c100087308 */ /* 0x0008a20000002400 */
[----:B------:R-:W-:Y:S01]  /*18850*/  FMUL.FTZ R54, R54, c[0x0][0x2ec] ;  /* 0x0000bb0036367a20 */ /* 0x000fe20000410000 */
[----:B---3--:R3:W-:Y:S01]  /*18860*/  STL [R1+0xc], R3 ;  /* 0x00000c0301007387 */ /* 0x0087e20000100800 */
[----:B------:R-:W-:Y:S02]  /*18870*/  FMUL.FTZ R55, R55, c[0x0][0x2ec] ;  /* 0x0000bb0037377a20 */ /* 0x000fe40000410000 */
[----:B-1----:R-:W-:Y:S02]  /*18880*/  FMUL.FTZ R194, R23, c[0x0][0x2ec] ;  /* 0x0000bb0017c27a20 */ /* 0x002fe40000410000 */
[----:B------:R-:W-:Y:S02]  /*18890*/  FMUL.FTZ R58, R58, c[0x0][0x2ec] ;  /* 0x0000bb003a3a7a20 */ /* 0x000fe40000410000 */
[----:B------:R-:W-:Y:S01]  /*188a0*/  FMUL.FTZ R59, R59, c[0x0][0x2ec] ;  /* 0x0000bb003b3b7a20 */ /* 0x000fe20000410000 */
[----:B------:R1:W1:Y:S01]  /*188b0*/  MUFU.TANH R4, R197 ;  /* 0x000000c500047308 */ /* 0x0002620000002400 */
[----:B------:R-:W-:Y:S02]  /*188c0*/  FMUL.FTZ R57, R57, c[0x0][0x2ec] ;  /* 0x0000bb0039397a20 */ /* 0x000fe40000410000 */
[----:B------:R-:W-:Y:S02]  /*188d0*/  FMUL.FTZ R206, R52, c[0x0][0x2ec] ;  /* 0x0000bb0034ce7a20 */ /* 0x000fe40000410000 */
[----:B-----5:R-:W-:Y:S02]  /*188e0*/  FMUL.FTZ R195, R22, c[0x0][0x2ec] ;  /* 0x0000bb0016c37a20 */ /* 0x020fe40000410000 */
[----:B------:R-:W-:Y:S01]  /*188f0*/  FMUL.FTZ R202, R56, c[0x0][0x2ec] ;  /* 0x0000bb0038ca7a20 */ /* 0x000fe20000410000 */
[----:B------:R-:W-:Y:S02]  /*18900*/  MOV R56, R176 ;  /* 0x000000b000387202 */ /* 0x000fe40000000f00 */
[----:B------:R5:W5:Y:S01]  /*18910*/  MUFU.TANH R22, R195 ;  /* 0x000000c300167308 */ /* 0x000b620000002400 */
[----:B----4-:R-:W-:Y:S02]  /*18920*/  FMUL.FTZ R193, R24, c[0x0][0x2ec] ;  /* 0x0000bb0018c17a20 */ /* 0x010fe40000410000 */
[----:B---3--:R-:W-:Y:S07]  /*18930*/  FMUL.FTZ R3, R40, c[0x0][0x2ec] ;  /* 0x0000bb0028037a20 */ /* 0x008fee0000410000 */
[----:B------:R3:W4:Y:S01]  /*18940*/  MUFU.TANH R23, R194 ;  /* 0x000000c200177308 */ /* 0x0007220000002400 */
[C---:B--2---:R-:W-:Y:S03]  /*18950*/  HMMA.16816.F32.BF16 R60, R216.reuse, R36, R60 ;  /* 0x00000024d83c723c */ /* 0x044fe6000004183c */
[----:B-1----:R-:W-:Y:S06]  /*18960*/  FMUL.FTZ R197, R20, c[0x0][0x2ec] ;  /* 0x0000bb0014c57a20 */ /* 0x002fec0000410000 */
[----:B------:R-:W1:Y:S01]  /*18970*/  MUFU.TANH R40, R3 ;  /* 0x0000000300287308 */ /* 0x000e620000002400 */
[C---:B------:R-:W-:Y:S01]  /*18980*/  HMMA.16816.F32.BF16 R64, R216.reuse, R38, R64 ;  /* 0x00000026d840723c */ /* 0x040fe20000041840 */
[----:B------:R-:W2:Y:S02]  /*18990*/  LDSM.16.M88.4 R36, [R164+0x4800] ;  /* 0x00480000a424783b */ /* 0x000ea40000000200 */
[----:B-----5:R-:W-:Y:S06]  /*189a0*/  FMUL.FTZ R195, R29, c[0x0][0x2ec] ;  /* 0x0000bb001dc37a20 */ /* 0x020fec0000410000 */
[----:B------:R5:W1:Y:S01]  /*189b0*/  MUFU.TANH R16, R193 ;  /* 0x000000c100107308 */ /* 0x000a620000002400 */
[C---:B------:R-:W-:Y:S03]  /*189c0*/  HMMA.16816.F32.BF16 R68, R216.reuse, R32, R68 ;  /* 0x00000020d844723c */ /* 0x040fe60000041844 */
[----:B---3--:R-:W-:Y:S02]  /*189d0*/  FMUL.FTZ R194, R30, c[0x0][0x2ec] ;  /* 0x0000bb001ec27a20 */ /* 0x008fe40000410000 */
[----:B------:R-:W-:Y:S03]  /*189e0*/  FMUL.FTZ R62, R62, c[0x0][0x2ec] ;  /* 0x0000bb003e3e7a20 */ /* 0x000fe60000410000 */
[C---:B------:R-:W-:Y:S01]  /*189f0*/  HMMA.16816.F32.BF16 R72, R216.reuse, R34, R72 ;  /* 0x00000022d848723c */ /* 0x040fe20000041848 */
[----:B------:R3:W1:Y:S03]  /*18a00*/  MUFU.TANH R17, R198 ;  /* 0x000000c600117308 */ /* 0x0006660000002400 */
[----:B------:R-:W-:Y:S02]  /*18a10*/  FMUL.FTZ R63, R63, c[0x0][0x2ec] ;  /* 0x0000bb003f3f7a20 */ /* 0x000fe40000410000 */
[----:B------:R-:W-:Y:S02]  /*18a20*/  FMUL.FTZ R61, R61, c[0x0][0x2ec] ;  /* 0x0000bb003d3d7a20 */ /* 0x000fe40000410000 */
[----:B------:R-:W-:Y:S03]  /*18a30*/  FMUL.FTZ R65, R65, c[0x0][0x2ec] ;  /* 0x0000bb0041417a20 */ /* 0x000fe60000410000 */
[----:B------:R-:W1:Y:S01]  /*18a40*/  MUFU.TANH R12, R197 ;  /* 0x000000c5000c7308 */ /* 0x000e620000002400 */
[----:B------:R-:W-:Y:S02]  /*18a50*/  FMUL.FTZ R66, R66, c[0x0][0x2ec] ;  /* 0x0000bb0042427a20 */ /* 0x000fe40000410000 */
[----:B------:R-:W-:Y:S02]  /*18a60*/  FMUL.FTZ R67, R67, c[0x0][0x2ec] ;  /* 0x0000bb0043437a20 */ /* 0x000fe40000410000 */
[----:B------:R-:W-:Y:S02]  /*18a70*/  FMUL.FTZ R32, R68, c[0x0][0x2ec] ;  /* 0x0000bb0044207a20 */ /* 0x000fe40000410000 */
[----:B-----5:R-:W-:Y:S02]  /*18a80*/  FMUL.FTZ R193, R31, c[0x0][0x2ec] ;  /* 0x0000bb001fc17a20 */ /* 0x020fe40000410000 */
[----:B------:R-:W-:Y:S01]  /*18a90*/  FMUL.FTZ R69, R69, c[0x0][0x2ec] ;  /* 0x0000bb0045457a20 */ /* 0x000fe20000410000 */
[----:B------:R5:W1:Y:S01]  /*18aa0*/  MUFU.TANH R190, R32 ;  /* 0x0000002000be7308 */ /* 0x000a620000002400 */
[----:B------:R-:W-:Y:S01]  /*18ab0*/  FMUL.FTZ R70, R70, c[0x0][0x2ec] ;  /* 0x0000bb0046467a20 */ /* 0x000fe20000410000 */
[C---:B--2---:R-:W-:Y:S03]  /*18ac0*/  HMMA.16816.F32.BF16 R76, R216.reuse, R36, R76 ;  /* 0x00000024d84c723c */ /* 0x044fe6000004184c */
[----:B------:R-:W-:Y:S02]  /*18ad0*/  FMUL.FTZ R3, R72, c[0x0][0x2ec] ;  /* 0x0000bb0048037a20 */ /* 0x000fe40000410000 */
[----:B---3--:R-:W-:Y:S03]  /*18ae0*/  FMUL.FTZ R198, R25, c[0x0][0x2ec] ;  /* 0x0000bb0019c67a20 */ /* 0x008fe60000410000 */
[----:B------:R2:W3:Y:S01]  /*18af0*/  MUFU.TANH R186, R3 ;  /* 0x0000000300ba7308 */ /* 0x0004e20000002400 */
[C---:B------:R-:W-:Y:S03]  /*18b00*/  HMMA.16816.F32.BF16 R80, R216.reuse, R38, R80 ;  /* 0x00000026d850723c */ /* 0x040fe60000041850 */
[----:B------:R-:W-:Y:S02]  /*18b10*/  FMUL.FTZ R71, R71, c[0x0][0x2ec] ;  /* 0x0000bb0047477a20 */ /* 0x000fe40000410000 */
[----:B------:R-:W-:Y:S02]  /*18b20*/  FMUL.FTZ R73, R73, c[0x0][0x2ec] ;  /* 0x0000bb0049497a20 */ /* 0x000fe40000410000 */
[----:B------:R-:W-:Y:S02]  /*18b30*/  FMUL.FTZ R74, R74, c[0x0][0x2ec] ;  /* 0x0000bb004a4a7a20 */ /* 0x000fe40000410000 */
[----:B------:R1:W1:Y:S03]  /*18b40*/  MUFU.TANH R25, R198 ;  /* 0x000000c600197308 */ /* 0x0002660000002400 */
[----:B------:R-:W-:Y:S01]  /*18b50*/  FMUL.FTZ R75, R75, c[0x0][0x2ec] ;  /* 0x0000bb004b4b7a20 */ /* 0x000fe20000410000 */
[----:B-----5:R-:W5:Y:S02]  /*18b60*/  LDSM.16.M88.4 R32, [R164+0x5000] ;  /* 0x00500000a420783b */ /* 0x020f640000000200 */
[----:B------:R-:W-:Y:S02]  /*18b70*/  FMUL.FTZ R36, R76, c[0x0][0x2ec] ;  /* 0x0000bb004c247a20 */ /* 0x000fe40000410000 */
[----:B------:R-:W-:Y:S02]  /*18b80*/  FMUL.FTZ R78, R78, c[0x0][0x2ec] ;  /* 0x0000bb004e4e7a20 */ /* 0x000fe40000410000 */
[----:B------:R3:W3:Y:S01]  /*18b90*/  MUFU.TANH R20, R196 ;  /* 0x000000c400147308 */ /* 0x0006e20000002400 */
[----:B------:R-:W-:Y:S02]  /*18ba0*/  FMUL.FTZ R77, R77, c[0x0][0x2ec] ;  /* 0x0000bb004d4d7a20 */ /* 0x000fe40000410000 */
[----:B------:R-:W-:Y:S02]  /*18bb0*/  FMUL.FTZ R79, R79, c[0x0][0x2ec] ;  /* 0x0000bb004f4f7a20 */ /* 0x000fe40000410000 */
[----:B--2---:R-:W-:Y:S02]  /*18bc0*/  FMUL.FTZ R3, R80, c[0x0][0x2ec] ;  /* 0x0000bb0050037a20 */ /* 0x004fe40000410000 */
[----:B------:R-:W-:Y:S02]  /*18bd0*/  FMUL.FTZ R82, R82, c[0x0][0x2ec] ;  /* 0x0000bb0052527a20 */ /* 0x000fe40000410000 */
[----:B------:R-:W-:Y:S01]  /*18be0*/  FMUL.FTZ R83, R83, c[0x0][0x2ec] ;  /* 0x0000bb0053537a20 */ /* 0x000fe20000410000 */
[----:B------:R2:W2:Y:S01]  /*18bf0*/  MUFU.TANH R182, R36 ;  /* 0x0000002400b67308 */ /* 0x0004a20000002400 */
[----:B------:R-:W-:Y:S02]  /*18c00*/  FMUL.FTZ R81, R81, c[0x0][0x2ec] ;  /* 0x0000bb0051517a20 */ /* 0x000fe40000410000 */
[----:B-1----:R-:W-:Y:S01]  /*18c10*/  FMUL.FTZ R198, R60, c[0x0][0x2ec] ;  /* 0x0000bb003cc67a20 */ /* 0x002fe20000410000 */
[----:B------:R-:W-:Y:S06]  /*18c20*/  MOV R60, R56 ;  /* 0x00000038003c7202 */ /* 0x000fec0000000f00 */
[----:B------:R1:W1:Y:S01]  /*18c30*/  MUFU.TANH R178, R3 ;  /* 0x0000000300b27308 */ /* 0x0002620000002400 */
[----:B---3--:R-:W-:Y:S09]  /*18c40*/  FMUL.FTZ R196, R64, c[0x0][0x2ec] ;  /* 0x0000bb0040c47a20 */ /* 0x008ff20000410000 */
[----:B------:R-:W3:Y:S01]  /*18c50*/  MUFU.TANH R29, R195 ;  /* 0x000000c3001d7308 */ /* 0x000ee20000002400 */
[----:B--2---:R-:W2:Y:S01]  /*18c60*/  LDSM.16.M88.4 R36, [R164+0x5800] ;  /* 0x00580000a424783b */ /* 0x004ea20000000200 */
[C---:B-----5:R-:W-:Y:S08]  /*18c70*/  HMMA.16816.F32.BF16 R84, R216.reuse, R32, R84 ;  /* 0x00000020d854723c */ /* 0x060ff00000041854 */
[----:B------:R-:W1:Y:S01]  /*18c80*/  MUFU.TANH R24, R194 ;  /* 0x000000c200187308 */ /* 0x000e620000002400 */
[C---:B------:R-:W-:Y:S09]  /*18c90*/  HMMA.16816.F32.BF16 R88, R216.reuse, R34, R88 ;  /* 0x00000022d858723c */ /* 0x040ff20000041858 */
[----:B------:R-:W2:Y:S06]  /*18ca0*/  MUFU.TANH R31, R193 ;  /* 0x000000c1001f7308 */ /* 0x000eac0000002400 */
[----:B------:R-:W-:Y:S04]  /*18cb0*/  FMUL.FTZ R32, R84, c[0x0][0x2ec] ;  /* 0x0000bb0054207a20 */ /* 0x000fe80000410000 */
[----:B------:R-:W3:Y:S01]  /*18cc0*/  MUFU.TANH R212, R45 ;  /* 0x0000002d00d47308 */ /* 0x000ee20000002400 */
[----:B------:R-:W-:Y:S02]  /*18cd0*/  FMUL.FTZ R85, R85, c[0x0][0x2ec] ;  /* 0x0000bb0055557a20 */ /* 0x000fe40000410000 */
[----:B------:R-:W-:Y:S02]  /*18ce0*/  FMUL.FTZ R86, R86, c[0x0][0x2ec] ;  /* 0x0000bb0056567a20 */ /* 0x000fe40000410000 */
[----:B------:R-:W-:Y:S02]  /*18cf0*/  FMUL.FTZ R87, R87, c[0x0][0x2ec] ;  /* 0x0000bb0057577a20 */ /* 0x000fe40000410000 */
[----:B-1----:R-:W-:Y:S02]  /*18d00*/  FMUL.FTZ R3, R88, c[0x0][0x2ec] ;  /* 0x0000bb0058037a20 */ /* 0x002fe40000410000 */
[----:B------:R-:W-:Y:S01]  /*18d10*/  FMUL.FTZ R89, R89, c[0x0][0x2ec] ;  /* 0x0000bb0059597a20 */ /* 0x000fe20000410000 */
[----:B------:R1:W1:Y:S01]  /*18d20*/  MUFU.TANH R174, R32 ;  /* 0x0000002000ae7308 */ /* 0x0002620000002400 */
[----:B------:R-:W-:Y:S02]  /*18d30*/  FMUL.FTZ R91, R91, c[0x0][0x2ec] ;  /* 0x0000bb005b5b7a20 */ /* 0x000fe40000410000 */
[----:B------:R-:W-:Y:S01]  /*18d40*/  FMUL.FTZ R90, R90, c[0x0][0x2ec] ;  /* 0x0000bb005a5a7a20 */ /* 0x000fe20000410000 */
[C---:B--2---:R-:W-:Y:S06]  /*18d50*/  HMMA.16816.F32.BF16 R92, R216.reuse, R36, R92 ;  /* 0x00000024d85c723c */ /* 0x044fec000004185c */
[----:B------:R2:W2:Y:S02]  /*18d60*/  MUFU.TANH R215, R47 ;  /* 0x0000002f00d77308 */ /* 0x0004a40000002400 */
[C---:B------:R-:W-:Y:S01]  /*18d70*/  HMMA.16816.F32.BF16 R96, R216.reuse, R38, R96 ;  /* 0x00000026d860723c */ /* 0x040fe20000041860 */
[----:B------:R-:W-:Y:S07]  /*18d80*/  LDSM.16.M88.4 R36, [R164+0x6800] ;  /* 0x00680000a424783b */ /* 0x000fee0000000200 */
[----:B------:R5:W3:Y:S01]  /*18d90*/  MUFU.TANH R213, R50 ;  /* 0x0000003200d57308 */ /* 0x000ae20000002400 */
[----:B-1----:R-:W1:Y:S07]  /*18da0*/  LDSM.16.M88.4 R32, [R164+0x6000] ;  /* 0x00600000a420783b */ /* 0x002e6e0000000200 */
[----:B------:R-:W-:Y:S02]  /*18db0*/  FMUL.FTZ R48, R92, c[0x0][0x2ec] ;  /* 0x0000bb005c307a20 */ /* 0x000fe40000410000 */
[----:B------:R3:W1:Y:S01]  /*18dc0*/  MUFU.TANH R211, R51 ;  /* 0x0000003300d37308 */ /* 0x0006620000002400 */
[----:B------:R-:W-:Y:S02]  /*18dd0*/  FMUL.FTZ R45, R93, c[0x0][0x2ec] ;  /* 0x0000bb005d2d7a20 */ /* 0x000fe40000410000 */
[----:B------:R-:W-:Y:S03]  /*18de0*/  FMUL.FTZ R94, R94, c[0x0][0x2ec] ;  /* 0x0000bb005e5e7a20 */ /* 0x000fe60000410000 */
[----:B--2---:R-:W-:Y:S02]  /*18df0*/  FMUL.FTZ R47, R96, c[0x0][0x2ec] ;  /* 0x0000bb00602f7a20 */ /* 0x004fe40000410000 */
[----:B------:R-:W-:Y:S02]  /*18e00*/  FMUL.FTZ R52, R99, c[0x0][0x2ec] ;  /* 0x0000bb0063347a20 */ /* 0x000fe40000410000 */
[----:B------:R2:W1:Y:S01]  /*18e10*/  MUFU.TANH R204, R53 ;  /* 0x0000003500cc7308 */ /* 0x0004620000002400 */
[----:B-----5:R-:W-:Y:S09]  /*18e20*/  FMUL.FTZ R50, R95, c[0x0][0x2ec] ;  /* 0x0000bb005f327a20 */ /* 0x020ff20000410000 */
[----:B------:R-:W4:Y:S01]  /*18e30*/  MUFU.TANH R209, R54 ;  /* 0x0000003600d17308 */ /* 0x000f220000002400 */
[----:B---3--:R-:W-:Y:S09]  /*18e40*/  FMUL.FTZ R51, R97, c[0x0][0x2ec] ;  /* 0x0000bb0061337a20 */ /* 0x008ff20000410000 */
[----:B------:R3:W3:Y:S01]  /*18e50*/  MUFU.TANH R207, R55 ;  /* 0x0000003700cf7308 */ /* 0x0006e20000002400 */
[C---:B-1----:R-:W-:Y:S03]  /*18e60*/  HMMA.16816.F32.BF16 R100, R216.reuse, R32, R100 ;  /* 0x00000020d864723c */ /* 0x042fe60000041864 */
[----:B--2---:R-:W-:Y:S06]  /*18e70*/  FMUL.FTZ R53, R98, c[0x0][0x2ec] ;  /* 0x0000bb0062357a20 */ /* 0x004fec0000410000 */
[----:B------:R1:W2:Y:S01]  /*18e80*/  MUFU.TANH R205, R58 ;  /* 0x0000003a00cd7308 */ /* 0x0002a20000002400 */
[C---:B------:R-:W-:Y:S01]  /*18e90*/  HMMA.16816.F32.BF16 R104, R216.reuse, R34, R104 ;  /* 0x00000022d868723c */ /* 0x040fe20000041868 */
[----:B------:R-:W5:Y:S08]  /*18ea0*/  LDSM.16.M88.4 R32, [R164+0x7000] ;  /* 0x00700000a420783b */ /* 0x000f700000000200 */
[----:B------:R2:W2:Y:S01]  /*18eb0*/  MUFU.TANH R203, R59 ;  /* 0x0000003b00cb7308 */ /* 0x0004a20000002400 */
[C---:B------:R-:W-:Y:S04]  /*18ec0*/  HMMA.16816.F32.BF16 R108, R216.reuse, R36, R108 ;  /* 0x00000024d86c723c */ /* 0x040fe8000004186c */
[----:B---3--:R-:W-:Y:S04]  /*18ed0*/  FMUL.FTZ R55, R100, c[0x0][0x2ec] ;  /* 0x0000bb0064377a20 */ /* 0x008fe80000410000 */
[C---:B------:R-:W-:Y:S01]  /*18ee0*/  HMMA.16816.F32.BF16 R112, R216.reuse, R38, R112 ;  /* 0x00000026d870723c */ /* 0x040fe20000041870 */
[----:B------:R-:W3:Y:S01]  /*18ef0*/  MUFU.TANH R201, R62 ;  /* 0x0000003e00c97308 */ /* 0x000ee20000002400 */
[----:B------:R-:W3:Y:S01]  /*18f00*/  LDSM.16.M88.4 R36, [R164+0x7800] ;  /* 0x00780000a424783b */ /* 0x000ee20000000200 */
[----:B------:R-:W-:Y:S04]  /*18f10*/  DEPBAR.LE SB0, 0x0 ;  /* 0x000080000000791a */ /* 0x000fe80000000000 */
[----:B------:R-:W-:Y:S02]  /*18f20*/  FMUL.FTZ R54, R101, c[0x0][0x2ec] ;  /* 0x0000bb0065367a20 */ /* 0x000fe40000410000 */
[----:B-1----:R-:W-:Y:S02]  /*18f30*/  FMUL.FTZ R58, R103, c[0x0][0x2ec] ;  /* 0x0000bb00673a7a20 */ /* 0x002fe40000410000 */
[----:B------:R-:W1:Y:S01]  /*18f40*/  MUFU.TANH R199, R63 ;  /* 0x0000003f00c77308 */ /* 0x000e620000002400 */
[----:B------:R-:W-:Y:S01]  /*18f50*/  BAR.SYNC.DEFER_BLOCKING 0x0 ;  /* 0x0000000000007b1d */ /* 0x000fe20000010000 */
[----:B------:R-:W-:Y:S02]  /*18f60*/  FMUL.FTZ R100, R105, c[0x0][0x2ec] ;  /* 0x0000bb0069647a20 */ /* 0x000fe40000410000 */
[----:B--2---:R-:W-:Y:S02]  /*18f70*/  FMUL.FTZ R59, R102, c[0x0][0x2ec] ;  /* 0x0000bb00663b7a20 */ /* 0x004fe40000410000 */
[----:B------:R-:W-:Y:S02]  /*18f80*/  FMUL.FTZ R102, R104, c[0x0][0x2ec] ;  /* 0x0000bb0068667a20 */ /* 0x000fe40000410000 */
[----:B------:R-:W-:Y:S02]  /*18f90*/  FMUL.FTZ R105, R107, c[0x0][0x2ec] ;  /* 0x0000bb006b697a20 */ /* 0x000fe40000410000 */
[----:B------:R2:W1:Y:S01]  /*18fa0*/  MUFU.TANH R194, R65 ;  /* 0x0000004100c27308 */ /* 0x0004620000002400 */
[----:B------:R-:W-:Y:S01]  /*18fb0*/  FMUL.FTZ R84, R108, c[0x0][0x2ec] ;  /* 0x0000bb006c547a20 */ /* 0x000fe20000410000 */
[C---:B-----5:R-:W-:Y:S05]  /*18fc0*/  HMMA.16816.F32.BF16 R116, R216.reuse, R32, R116 ;  /* 0x00000020d874723c */ /* 0x060fea0000041874 */
[----:B------:R-:W-:Y:S03]  /*18fd0*/  FMUL.FTZ R95, R110, c[0x0][0x2ec] ;  /* 0x0000bb006e5f7a20 */ /* 0x000fe60000410000 */
[----:B------:R5:W1:Y:S01]  /*18fe0*/  MUFU.TANH R197, R66 ;  /* 0x0000004200c57308 */ /* 0x000a620000002400 */
[C---:B------:R-:W-:Y:S03]  /*18ff0*/  HMMA.16816.F32.BF16 R120, R216.reuse, R34, R120 ;  /* 0x00000022d878723c */ /* 0x040fe60000041878 */
[----:B------:R-:W-:Y:S06]  /*19000*/  FMUL.FTZ R80, R112, c[0x0][0x2ec] ;  /* 0x0000bb0070507a20 */ /* 0x000fec0000410000 */
[----:B------:R1:W1:Y:S01]  /*19010*/  MUFU.TANH R195, R67 ;  /* 0x0000004300c37308 */ /* 0x0002620000002400 */
[C---:B---3--:R-:W-:Y:S03]  /*19020*/  HMMA.16816.F32.BF16 R124, R216.reuse, R36, R124 ;  /* 0x00000024d87c723c */ /* 0x048fe6000004187c */
[----:B--2---:R-:W-:Y:S02]  /*19030*/  FMUL.FTZ R65, R106, c[0x0][0x2ec] ;  /* 0x0000bb006a417a20 */ /* 0x004fe40000410000 */
[----:B------:R-:W-:Y:S03]  /*19040*/  FMUL.FTZ R76, R116, c[0x0][0x2ec] ;  /* 0x0000bb00744c7a20 */ /* 0x000fe60000410000 */
[----:B------:R-:W-:Y:S01]  /*19050*/  HMMA.16816.F32.BF16 R128, R216, R38, R128 ;  /* 0x00000026d880723c */ /* 0x000fe20000041880 */
[----:B------:R2:W3:Y:S05]  /*19060*/  MUFU.TANH R188, R69 ;  /* 0x0000004500bc7308 */ /* 0x0004ea0000002400 */
[----:B------:R-:W-:Y:S05]  /*19070*/  FMUL.FTZ R72, R120, c[0x0][0x2ec] ;  /* 0x0000bb0078487a20 */ /* 0x000fea0000410000 */
[----:B------:R3:W3:Y:S05]  /*19080*/  MUFU.TANH R193, R70 ;  /* 0x0000004600c17308 */ /* 0x0006ea0000002400 */
[----:B-----5:R-:W-:Y:S02]  /*19090*/  FMUL.FTZ R66, R124, c[0x0][0x2ec] ;  /* 0x0000bb007c427a20 */ /* 0x020fe40000410000 */
[----:B------:R-:W-:Y:S02]  /*190a0*/  FMUL.FTZ R64, R125, c[0x0][0x2ec] ;  /* 0x0000bb007d407a20 */ /* 0x000fe40000410000 */
[----:B-1----:R-:W-:Y:S01]  /*190b0*/  FMUL.FTZ R67, R126, c[0x0][0x2ec] ;  /* 0x0000bb007e437a20 */ /* 0x002fe20000410000 */
[----:B------:R1:W1:Y:S01]  /*190c0*/  MUFU.TANH R191, R71 ;  /* 0x0000004700bf7308 */ /* 0x0002620000002400 */
[----:B------:R-:W-:Y:S02]  /*190d0*/  FMUL.FTZ R39, R127, c[0x0][0x2ec] ;  /* 0x0000bb007f277a20 */ /* 0x000fe40000410000 */
[----:B------:R-:W-:Y:S02]  /*190e0*/  FMUL.FTZ R63, R128, c[0x0][0x2ec] ;  /* 0x0000bb00803f7a20 */ /* 0x000fe40000410000 */
[----:B--2---:R-:W-:Y:S02]  /*190f0*/  FMUL.FTZ R69, R123, c[0x0][0x2ec] ;  /* 0x0000bb007b457a20 */ /* 0x004fe40000410000 */
[----:B------:R-:W-:Y:S02]  /*19100*/  FMUL.FTZ R62, R129, c[0x0][0x2ec] ;  /* 0x0000bb00813e7a20 */ /* 0x000fe40000410000 */
[----:B------:R-:W-:Y:S01]  /*19110*/  FMUL.FTZ R36, R130, c[0x0][0x2ec] ;  /* 0x0000bb0082247a20 */ /* 0x000fe20000410000 */
[----:B------:R2:W2:Y:S01]  /*19120*/  MUFU.TANH R184, R73 ;  /* 0x0000004900b87308 */ /* 0x0004a20000002400 */
[----:B---3--:R-:W-:Y:S09]  /*19130*/  FMUL.FTZ R70, R121, c[0x0][0x2ec] ;  /* 0x0000bb0079467a20 */ /* 0x008ff20000410000 */
[----:B------:R3:W3:Y:S01]  /*19140*/  MUFU.TANH R189, R74 ;  /* 0x0000004a00bd7308 */ /* 0x0006e20000002400 */
[----:B-1----:R-:W-:Y:S09]  /*19150*/  FMUL.FTZ R71, R122, c[0x0][0x2ec] ;  /* 0x0000bb007a477a20 */ /* 0x002ff20000410000 */
[----:B------:R1:W1:Y:S01]  /*19160*/  MUFU.TANH R187, R75 ;  /* 0x0000004b00bb7308 */ /* 0x0002620000002400 */
[----:B--2---:R-:W-:Y:S09]  /*19170*/  FMUL.FTZ R73, R119, c[0x0][0x2ec] ;  /* 0x0000bb0077497a20 */ /* 0x004ff20000410000 */
        /* <DEDUP_REMOVED lines=14> */
[----:B------:R-:W3:Y:S01]  /*19260*/  MUFU.TANH R30, R192 ;  /* 0x000000c0001e7308 */ /* 0x000ee20000002400 */
[----:B-1----:R-:W-:Y:S09]  /*19270*/  FMUL.FTZ R91, R111, c[0x0][0x2ec] ;  /* 0x0000bb006f5b7a20 */ /* 0x002ff20000410000 */
[----:B------:R1:W1:Y:S01]  /*19280*/  MUFU.TANH R192, R61 ;  /* 0x0000003d00c07308 */ /* 0x0002620000002400 */
[----:B--2---:R-:W-:Y:S09]  /*19290*/  MOV R57, R177 ;  /* 0x000000b100397202 */ /* 0x004ff20000000f00 */
[----:B------:R-:W2:Y:S10]  /*192a0*/  MUFU.TANH R0, R0 ;  /* 0x0000000000007308 */ /* 0x000eb40000002400 */
[----:B------:R-:W2:Y:S01]  /*192b0*/  MUFU.TANH R2, R2 ;  /* 0x0000000200027308 */ /* 0x000ea20000002400 */
[----:B-1----:R-:W-:Y:S09]  /*192c0*/  MOV R61, R57 ;  /* 0x00000039003d7202 */ /* 0x002ff20000000f00 */
        /* <DEDUP_REMOVED lines=62> */
[----:B-1----:R-:W-:Y:S02]  /*196b0*/  IMAD.MOV.U32 R79, RZ, RZ, c[0x0][0x198] ;  /* 0x00006600ff4f7624 */ /* 0x002fe400078e00ff */
        /* <DEDUP_REMOVED lines=79> */
[----:B------:R-:W-:Y:S01]  /*19bb0*/  MOV R57, UR10 ;  /* 0x0000000a00397c02 */ /* 0x000fe20008000f00 */
[----:B------:R-:W-:Y:S01]  /*19bc0*/  UMOV UR10, UR8 ;  /* 0x00000008000a7c82 */ /* 0x000fe20008000000 */
[----:B------:R-:W2:Y:S02]  /*19bd0*/  LDG.E R92, [R92.64] ;  /* 0x000000145c5c7981 */ /* 0x000ea4000c1e1900 */
[----:B--2---:R-:W-:Y:S04]  /*19be0*/  IMAD.IADD R35, R92, 0x1, -R35 ;  /* 0x000000015c237824 */ /* 0x004fe800078e0a23 */
[C---:B------:R-:W-:Y:S01]  /*19bf0*/  IMAD.WIDE.U32 R56, R35.reuse, c[0x0][0x180], R56 ;  /* 0x0000600023387a25 */ /* 0x040fe200078e0038 */
[----:B------:R-:W-:Y:S03]  /*19c00*/  SHF.R.S32.HI R32, RZ, 0x1f, R35 ;  /* 0x0000001fff207819 */ /* 0x000fe60000011423 */
[----:B------:R-:W-:Y:S02]  /*19c10*/  IMAD.MOV.U32 R77, RZ, RZ, R56 ;  /* 0x000000ffff4d7224 */ /* 0x000fe400078e0038 */
[----:B------:R-:W-:Y:S04]  /*19c20*/  IMAD R32, R32, c[0x0][0x180], RZ ;  /* 0x0000600020207a24 */ /* 0x000fe800078e02ff */
[----:B------:R-:W-:Y:S05]  /*19c30*/  IMAD R32, R35, c[0x0][0x184], R32 ;  /* 0x0000610023207a24 */ /* 0x000fea00078e0220 */
[----:B------:R-:W-:Y:S03]  /*19c40*/  IADD3 R34, R57, R32, RZ ;  /* 0x0000002039227210 */ /* 0x000fe60007ffe0ff */
.L_x_3711:
[----:B------:R1:W-:Y:S01]  /*19c50*/  @P0 STS.128 [R244+0x2000], RZ ;  /* 0x002000fff4000388 */ /* 0x0003e20000000c00 */
[----:B------:R-:W-:Y:S01]  /*19c60*/  LEA R124, P5, R77, R248, 0x1 ;  /* 0x000000f84d7c7211 */ /* 0x000fe200078a08ff */
[--C-:B------:R-:W-:Y:S01]  /*19c70*/  @!P0 IMAD.MOV.U32 R129, RZ, RZ, R34.reuse ;  /* 0x000000ffff818224 */ /* 0x100fe200078e0022 */
[----:B------:R-:W-:Y:S01]  /*19c80*/  @!P0 LEA R37, P3, R79, R77, 0x5 ;  /* 0x0000004d4f258211 */ /* 0x000fe200078628ff */
[--C-:B------:R-:W-:Y:S01]  /*19c90*/  @!P0 IMAD.MOV.U32 R115, RZ, RZ, R34.reuse ;  /* 0x000000ffff738224 */ /* 0x100fe200078e0022 */
[--C-:B------:R-:W-:Y:S01]  /*19ca0*/  LEA.HI.X R125, R77, R249, R34.reuse, 0x1, P5 ;  /* 0x000000f94d7d7211 */ /* 0x100fe200028f0c22 */
[--C-:B------:R-:W-:Y:S01]  /*19cb0*/  @!P0 IMAD.MOV.U32 R111, RZ, RZ, R34.reuse ;  /* 0x000000ffff6f8224 */ /* 0x100fe200078e0022 */
[CC--:B------:R-:W-:Y:S01]  /*19cc0*/  @!P0 LEA R49, P2, R79.reuse, R77.reuse, 0x6 ;  /* 0x0000004d4f318211 */ /* 0x0c0fe200078430ff */
[--C-:B------:R-:W-:Y:S01]  /*19cd0*/  @!P0 IMAD.MOV.U32 R107, RZ, RZ, R34.reuse ;  /* 0x000000ffff6b8224 */ /* 0x100fe200078e0022 */
[----:B------:R-:W-:Y:S01]  /*19ce0*/  @!P0 LEA R57, P1, R79, R77, 0x7 ;  /* 0x0000004d4f398211 */ /* 0x000fe200078238ff */
[----:B------:R-:W-:Y:S01]  /*19cf0*/  @!PT LDS RZ, [RZ] ;  /* 0x00000000fffff984 */ /* 0x000fe20000000800 */
[----:B------:R-:W-:Y:S01]  /*19d00*/  @!PT LDS RZ, [RZ] ;  /* 0x00000000fffff984 */ /* 0x000fe20000000800 */
[----:B------:R-:W-:Y:S01]  /*19d10*/  @!PT LDS RZ, [RZ] ;  /* 0x00000000fffff984 */ /* 0x000fe20000000800 */
[----:B------:R1:W-:Y:S01]  /*19d20*/  @!P0 LDGSTS.E.BYPASS.LTC128B.128 [R244+0x2000], [R124.64] ;  /* 0x020000007cf48fae */ /* 0x0003e2000b901d54 */
[----:B------:R-:W-:Y:S01]  /*19d30*/  @!P0 IADD3 R35, P4, R77, UR18, RZ ;  /* 0x000000124d238c10 */ /* 0x000fe2000ff9e0ff */
[--C-:B------:R-:W-:Y:S01]  /*19d40*/  @!P0 IMAD.MOV.U32 R97, RZ, RZ, R34.reuse ;  /* 0x000000ffff618224 */ /* 0x100fe200078e0022 */
[--C-:B------:R-:W-:Y:S01]  /*19d50*/  @!P0 LEA.HI.X R38, R79, R34, R33.reuse, 0x5, P3 ;  /* 0x000000224f268211 */ /* 0x100fe200018f2c21 */
[----:B------:R1:W-:Y:S01]  /*19d60*/  @P0 STS.128 [R244+0x2800], RZ ;  /* 0x002800fff4000388 */ /* 0x0003e20000000c00 */
[----:B------:R-:W-:Y:S01]  /*19d70*/  @!P0 LEA R122, P3, R35, R248, 0x1 ;  /* 0x000000f8237a8211 */ /* 0x000fe200078608ff */
[----:B------:R-:W-:Y:S01]  /*19d80*/  @!P0 IMAD.MOV.U32 R93, RZ, RZ, R34 ;  /* 0x000000ffff5d8224 */ /* 0x000fe200078e0022 */
[CC--:B------:R-:W-:Y:S01]  /*19d90*/  @!P0 LEA.HI.X R44, R79.reuse, R34.reuse, R33, 0x6, P2 ;  /* 0x000000224f2c8211 */ /* 0x0c0fe200010f3421 */
[----:B------:R-:W-:Y:S01]  /*19da0*/  @!P0 IMAD.MOV.U32 R128, RZ, RZ, R77 ;  /* 0x000000ffff808224 */ /* 0x000fe200078e004d */
[-C--:B------:R-:W-:Y:S01]  /*19db0*/  @!P0 LEA.HI.X R46, R79, R34.reuse, R33, 0x7, P1 ;  /* 0x000000224f2e8211 */ /* 0x080fe200008f3c21 */
[----:B------:R-:W-:Y:S01]  /*19dc0*/  @!P0 IMAD R32, R33, 0x30, RZ ;  /* 0x0000003021208824 */ /* 0x000fe200078e02ff */
[-C--:B------:R-:W-:Y:S01]  /*19dd0*/  @!P0 MOV R117, R34.reuse ;  /* 0x0000002200758202 */ /* 0x080fe20000000f00 */
[C---:B------:R-:W-:Y:S01]  /*19de0*/  @!P0 IMAD.WIDE.U32 R128, R79.reuse, 0x30, R128 ;  /* 0x000000304f808825 */ /* 0x040fe200078e0080 */
[-C--:B------:R-:W-:Y:S01]  /*19df0*/  @!P0 MOV R113, R34.reuse ;  /* 0x0000002200718202 */ /* 0x080fe20000000f00 */
[----:B------:R-:W-:Y:S01]  /*19e00*/  UMOV UR8, UR10 ;  /* 0x0000000a00087c82 */ /* 0x000fe20008000000 */
[-C--:B------:R-:W-:Y:S01]  /*19e10*/  @!P0 MOV R109, R34.reuse ;  /* 0x00000022006d8202 */ /* 0x080fe20000000f00 */
[--C-:B------:R-:W-:Y:S01]  /*19e20*/  @!P0 IMAD.MOV.U32 R116, RZ, RZ, R77.reuse ;  /* 0x000000ffff748224 */ /* 0x100fe200078e004d */
[-C--:B------:R-:W-:Y:S01]  /*19e30*/  @!P0 MOV R99, R34.reuse ;  /* 0x0000002200638202 */ /* 0x080fe20000000f00 */
[----:B------:R-:W-:Y:S01]  /*19e40*/  @!P0 IMAD.MOV.U32 R114, RZ, RZ, R77 ;  /* 0x000000ffff728224 */ /* 0x000fe200078e004d */
[----:B------:R-:W-:Y:S01]  /*19e50*/  @!P0 MOV R87, R34 ;  /* 0x0000002200578202 */ /* 0x000fe20000000f00 */
[----:B------:R-:W-:Y:S01]  /*19e60*/  @!P0 IMAD.WIDE.U32 R116, R79, 0x50, R116 ;  /* 0x000000504f748825 */ /* 0x000fe200078e0074 */
[----:B------:R-:W-:Y:S01]  /*19e70*/  @!P0 IADD3.X R34, R34, UR14, RZ, P4, !PT ;  /* 0x0000000e22228c10 */ /* 0x000fe2000a7fe4ff */
[----:B------:R-:W-:Y:S01]  /*19e80*/  UMOV UR9, UR11 ;  /* 0x0000000b00097c82 */ /* 0x000fe20008000000 */
[-C--:B------:R-:W-:Y:S01]  /*19e90*/  @!P0 LEA R120, P2, R37, R248.reuse, 0x1 ;  /* 0x000000f825788211 */ /* 0x080fe200078408ff */
[----:B------:R-:W-:Y:S01]  /*19ea0*/  @!P0 IMAD.WIDE.U32 R114, R79, 0x60, R114 ;  /* 0x000000604f728825 */ /* 0x000fe200078e0072 */
[-C--:B------:R-:W-:Y:S02]  /*19eb0*/  @!P0 LEA.HI.X R123, R35, R249.reuse, R34, 0x1, P3 ;  /* 0x000000f9237b8211 */ /* 0x080fe400018f0c22 */
[-C--:B------:R-:W-:Y:S01]  /*19ec0*/  @!P0 LEA.HI.X R121, R37, R249.reuse, R38, 0x1, P2 ;  /* 0x000000f925798211 */ /* 0x080fe200010f0c26 */
[----:B------:R-:W-:Y:S01]  /*19ed0*/  @!P0 IMAD.IADD R38, R32, 0x1, R129 ;  /* 0x0000000120268824 */ /* 0x000fe200078e0281 */
[CC--:B------:R-:W-:Y:S01]  /*19ee0*/  @!P0 LEA R126, P2, R128.reuse, R248.reuse, 0x1 ;  /* 0x000000f8807e8211 */ /* 0x0c0fe200078408ff */
        /* <DEDUP_REMOVED lines=19> */
[----:B------:R-:W-:Y:S01]  /*1a020*/  @!P0 LEA.HI.X R57, R57, R249, R46, 0x1, P1 ;  /* 0x000000f939398211 */ /* 0x000fe200008f0c2e */
[----:B------:R-:W-:Y:S01]  /*1a030*/  @!P0 IMAD.MOV.U32 R112, RZ, RZ, R77 ;  /* 0x000000ffff708224 */ /* 0x000fe200078e004d */
[-C--:B------:R-:W-:Y:S01]  /*1a040*/  @!P0 LEA R128, P1, R114, R248.reuse, 0x1 ;  /* 0x000000f872808211 */ /* 0x080fe200078208ff */
[----:B------:R-:W-:Y:S01]  /*1a050*/  @!PT LDS RZ, [RZ] ;  /* 0x00000000fffff984 */ /* 0x000fe20000000800 */
[----:B------:R-:W-:Y:S01]  /*1a060*/  @!PT LDS RZ, [RZ] ;  /* 0x00000000fffff984 */ /* 0x000fe20000000800 */
[----:B------:R-:W-:Y:S01]  /*1a070*/  @!PT LDS RZ, [RZ] ;  /* 0x00000000fffff984 */ /* 0x000fe20000000800 */
[----:B------:R1:W-:Y:S01]  /*1a080*/  @!P0 LDGSTS.E.BYPASS.LTC128B.128 [R244+0x3800], [R126.64] ;  /* 0x038000007ef48fae */ /* 0x0003e2000b901d54 */
[----:B------:R-:W-:Y:S01]  /*1a090*/  @!P0 IADD3 R32, R32, R115, RZ ;  /* 0x0000007320208210 */ /* 0x000fe20007ffe0ff */
[----:B------:R-:W-:Y:S01]  /*1a0a0*/  @!P0 IMAD.WIDE.U32 R112, R79, 0x70, R112 ;  /* 0x000000704f708825 */ /* 0x000fe200078e0070 */
[----:B------:R-:W-:Y:S01]  /*1a0b0*/  @!P0 MOV R92, R77 ;  /* 0x0000004d005c8202 */ /* 0x000fe20000000f00 */
[----:B------:R1:W-:Y:S01]  /*1a0c0*/  @P0 STS.128 [R244+0x4000], RZ ;  /* 0x004000fff4000388 */ /* 0x0003e20000000c00 */
[-C--:B------:R-:W-:Y:S01]  /*1a0d0*/  @!P0 LEA.HI.X R129, R114, R249.reuse, R32, 0x1, P1 ;  /* 0x000000f972818211 */ /* 0x080fe200008f0c20 */
[----:B------:R-:W-:Y:S01]  /*1a0e0*/  @!P0 IMAD R35, R33, 0x70, RZ ;  /* 0x0000007021238824 */ /* 0x000fe200078e02ff */
[CC--:B------:R-:W-:Y:S01]  /*1a0f0*/  @!P0 LEA R216, P3, R112.reuse, R248.reuse, 0x1 ;  /* 0x000000f870d88211 */ /* 0x0c0fe200078608ff */
[----:B------:R-:W-:Y:S01]  /*1a100*/  @!PT LDS RZ, [RZ] ;  /* 0x00000000fffff984 */ /* 0x000fe20000000800 */
[----:B------:R-:W-:Y:S01]  /*1a110*/  @!PT LDS RZ, [RZ] ;  /* 0x00000000fffff984 */ /* 0x000fe20000000800 */
[----:B------:R-:W-:Y:S01]  /*1a120*/  @!PT LDS RZ, [RZ] ;  /* 0x00000000fffff984 */ /* 0x000fe20000000800 */
[----:B------:R1:W-:Y:S01]  /*1a130*/  @!P0 LDGSTS.E.BYPASS.LTC128B.128 [R244+0x4000], [R118.64] ;  /* 0x0400000076f48fae */ /* 0x0003e2000b901d54 */
[----:B------:R-:W-:Y:S03]  /*1a140*/  @!P0 IMAD.WIDE.U32 R92, R79, 0xe0, R92 ;  /* 0x000000e04f5c8825 */ /* 0x000fe600078e005c */
[----:B------:R1:W-:Y:S01]  /*1a150*/  @P0 STS.128 [R244+0x4800], RZ ;  /* 0x004800fff4000388 */ /* 0x0003e20000000c00 */
[----:B------:R-:W-:Y:S02]  /*1a160*/  @!P0 IMAD.IADD R35, R35, 0x1, R113 ;  /* 0x0000000123238824 */ /* 0x000fe400078e0271 */
[----:B------:R-:W-:Y:S01]  /*1a170*/  @!P0 IMAD.MOV.U32 R110, RZ, RZ, R77 ;  /* 0x000000ffff6e8224 */ /* 0x000fe200078e004d */
[----:B------:R-:W-:Y:S01]  /*1a180*/  @!PT LDS RZ, [RZ] ;  /* 0x00000000fffff984 */ /* 0x000fe20000000800 */
[----:B------:R-:W-:Y:S01]  /*1a190*/  @!PT LDS RZ, [RZ] ;  /* 0x00000000fffff984 */ /* 0x000fe20000000800 */
[----:B------:R-:W-:Y:S01]  /*1a1a0*/  @!PT LDS RZ, [RZ] ;  /* 0x00000000fffff984 */ /* 0x000fe20000000800 */
[----:B------:R1:W-:Y:S01]  /*1a1b0*/  @!P0 LDGSTS.E.BYPASS.LTC128B.128 [R244+0x4800], [R130.64] ;  /* 0x0480000082f48fae */ /* 0x0003e2000b901d54 */
[----:B------:R-:W-:Y:S01]  /*1a1c0*/  @!P0 IMAD R49, R33, 0x90, RZ ;  /* 0x0000009021318824 */ /* 0x000fe200078e02ff */
[-C--:B------:R-:W-:Y:S01]  /*1a1d0*/  @!P0 LEA.HI.X R217, R112, R249.reuse, R35, 0x1, P3 ;  /* 0x000000f970d98211 */ /* 0x080fe200018f0c23 */
[----:B------:R-:W-:Y:S01]  /*1a1e0*/  @!P0 IMAD.WIDE.U32 R110, R79, 0x90, R110 ;  /* 0x000000904f6e8825 */ /* 0x000fe200078e006e */
[----:B------:R1:W-:Y:S03]  /*1a1f0*/  @P0 STS.128 [R244+0x5000], RZ ;  /* 0x005000fff4000388 */ /* 0x0003e60000000c00 */
[----:B------:R-:W-:Y:S01]  /*1a200*/  @!P0 IMAD.IADD R49, R49, 0x1, R111 ;  /* 0x0000000131318824 */ /* 0x000fe200078e026f */
[----:B------:R-:W-:Y:S01]  /*1a210*/  @!PT LDS RZ, [RZ] ;  /* 0x00000000fffff984 */ /* 0x000fe20000000800 */
[----:B------:R-:W-:Y:S01]  /*1a220*/  @!PT LDS RZ, [RZ] ;  /* 0x00000000fffff984 */ /* 0x000fe20000000800 */
[----:B------:R-:W-:Y:S01]  /*1a230*/  @!PT LDS RZ, [RZ] ;  /* 0x00000000fffff984 */ /* 0x000fe20000000800 */
[----:B------:R1:W-:Y:S01]  /*1a240*/  @!P0 LDGSTS.E.BYPASS.LTC128B.128 [R244+0x5000], [R128.64] ;  /* 0x0500000080f48fae */ /* 0x0003e2000b901d54 */
[CC--:B------:R-:W-:Y:S01]  /*1a250*/  @!P0 LEA R116, P2, R110.reuse, R248.reuse, 0x1 ;  /* 0x000000f86e748211 */ /* 0x0c0fe200078408ff */
[----:B------:R-:W-:Y:S02]  /*1a260*/  @!P0 IMAD.MOV.U32 R108, RZ, RZ, R77 ;  /* 0x000000ffff6c8224 */ /* 0x000fe400078e004d */
[----:B------:R1:W-:Y:S01]  /*1a270*/  @P0 STS.128 [R244+0x5800], RZ ;  /* 0x005800fff4000388 */ /* 0x0003e20000000c00 */
[----:B------:R-:W-:Y:S01]  /*1a280*/  @!P0 LEA.HI.X R117, R110, R249, R49, 0x1, P2 ;  /* 0x000000f96e758211 */ /* 0x000fe200010f0c31 */
[----:B------:R-:W-:Y:S01]  /*1a290*/  @!P0 IMAD.WIDE.U32 R108, R79, 0xa0, R108 ;  /* 0x000000a04f6c8825 */ /* 0x000fe200078e006c */
[-C--:B------:R-:W-:Y:S01]  /*1a2a0*/  @!P0 LEA R34, P2, R92, R248.reuse, 0x1 ;  /* 0x000000f85c228211 */ /* 0x080fe200078408ff */
[----:B------:R-:W-:Y:S01]  /*1a2b0*/  @!PT LDS RZ, [RZ] ;  /* 0x00000000fffff984 */ /* 0x000fe20000000800 */
[----:B------:R-:W-:Y:S01]  /*1a2c0*/  @!PT LDS RZ, [RZ] ;  /* 0x00000000fffff984 */ /* 0x000fe20000000800 */
[----:B------:R-:W-:Y:S01]  /*1a2d0*/  @!PT LDS RZ, [RZ] ;  /* 0x00000000fffff984 */ /* 0x000fe20000000800 */
[----:B------:R1:W-:Y:S02]  /*1a2e0*/  @!P0 LDGSTS.E.BYPASS.LTC128B.128 [R244+0x5800], [R216.64] ;  /* 0x05800000d8f48fae */ /* 0x0003e4000b901d54 */
[----:B------:R-:W-:Y:S01]  /*1a2f0*/  @!P0 IMAD R37, R33, 0xa0, RZ ;  /* 0x000000a021258824 */ /* 0x000fe200078e02ff */
[CC--:B------:R-:W-:Y:S01]  /*1a300*/  @!P0 LEA R114, P1, R108.reuse, R248.reuse, 0x1 ;  /* 0x000000f86c728211 */ /* 0x0c0fe200078208ff */
[----:B------:R1:W-:Y:S01]  /*1a310*/  @P0 STS.128 [R244+0x6000], RZ ;  /* 0x006000fff4000388 */ /* 0x0003e20000000c00 */
[----:B------:R-:W-:Y:S02]  /*1a320*/  @!P0 IMAD.MOV.U32 R106, RZ, RZ, R77 ;  /* 0x000000ffff6a8224 */ /* 0x000fe400078e004d */
[----:B------:R-:W-:Y:S01]  /*1a330*/  @!P0 IADD3 R32, R37, R109, RZ ;  /* 0x0000006d25208210 */ /* 0x000fe20007ffe0ff */
[----:B------:R-:W-:Y:S01]  /*1a340*/  @!PT LDS RZ, [RZ] ;  /* 0x00000000fffff984 */ /* 0x000fe20000000800 */
[----:B------:R-:W-:Y:S01]  /*1a350*/  @!PT LDS RZ, [RZ] ;  /* 0x00000000fffff984 */ /* 0x000fe20000000800 */
[----:B------:R-:W-:Y:S01]  /*1a360*/  @!PT LDS RZ, [RZ] ;  /* 0x00000000fffff984 */ /* 0x000fe20000000800 */
[----:B------:R1:W-:Y:S01]  /*1a370*/  @!P0 LDGSTS.E.BYPASS.LTC128B.128 [R244+0x6000], [R56.64] ;  /* 0x0600000038f48fae */ /* 0x0003e2000b901d54 */
[----:B------:R-:W-:Y:S02]  /*1a380*/  @!P0 IMAD.WIDE.U32 R106, R79, 0xb0, R106 ;  /* 0x000000b04f6a8825 */ /* 0x000fe400078e006a */
[-C--:B------:R-:W-:Y:S01]  /*1a390*/  @!P0 LEA.HI.X R115, R108, R249.reuse, R32, 0x1, P1 ;  /* 0x000000f96c738211 */ /* 0x080fe200008f0c20 */
[----:B------:R1:W-:Y:S01]  /*1a3a0*/  @P0 STS.128 [R244+0x6800], RZ ;  /* 0x006800fff4000388 */ /* 0x0003e20000000c00 */
[----:B------:R-:W-:Y:S01]  /*1a3b0*/  @!P0 IMAD R37, R33, 0xb0, RZ ;  /* 0x000000b021258824 */ /* 0x000fe200078e02ff */
[CC--:B------:R-:W-:Y:S01]  /*1a3c0*/  @!P0 LEA R108, P1, R106.reuse, R248.reuse, 0x1 ;  /* 0x000000f86a6c8211 */ /* 0x0c0fe200078208ff */
[----:B------:R-:W-:Y:S01]  /*1a3d0*/  @!P0 IMAD.MOV.U32 R98, RZ, RZ, R77 ;  /* 0x000000ffff628224 */ /* 0x000fe200078e004d */
[----:B------:R-:W-:Y:S01]  /*1a3e0*/  @!PT LDS RZ, [RZ] ;  /* 0x00000000fffff984 */ /* 0x000fe20000000800 */
[----:B------:R-:W-:Y:S01]  /*1a3f0*/  @!PT LDS RZ, [RZ] ;  /* 0x00000000fffff984 */ /* 0x000fe20000000800 */
[----:B------:R-:W-:Y:S01]  /*1a400*/  @!PT LDS RZ, [RZ] ;  /* 0x00000000fffff984 */ /* 0x000fe20000000800 */
[----:B------:R1:W-:Y:S01]  /*1a410*/  @!P0 LDGSTS.E.BYPASS.LTC128B.128 [R244+0x6800], [R116.64] ;  /* 0x0680000074f48fae */ /* 0x0003e2000b901d54 */
[----:B------:R-:W-:Y:S02]  /*1a420*/  @!P0 IMAD.IADD R32, R37, 0x1, R107 ;  /* 0x0000000125208824 */ /* 0x000fe400078e026b */
[----:B------:R-:W-:Y:S01]  /*1a430*/  @!P0 IMAD.WIDE.U32 R98, R79, 0xc0, R98 ;  /* 0x000000c04f628825 */ /* 0x000fe200078e0062 */
[----:B------:R1:W-:Y:S02]  /*1a440*/  @P0 STS.128 [R244+0x7000], RZ ;  /* 0x007000fff4000388 */ /* 0x0003e40000000c00 */
[-C--:B------:R-:W-:Y:S01]  /*1a450*/  @!P0 LEA.HI.X R109, R106, R249.reuse, R32, 0x1, P1 ;  /* 0x000000f96a6d8211 */ /* 0x080fe200008f0c20 */
[----:B------:R-:W-:Y:S01]  /*1a460*/  @!P0 IMAD R35, R33, 0xc0, RZ ;  /* 0x000000c021238824 */ /* 0x000fe200078e02ff */
[----:B------:R-:W-:Y:S01]  /*1a470*/  @!PT LDS RZ, [RZ] ;  /* 0x00000000fffff984 */ /* 0x000fe20000000800 */
[----:B------:R-:W-:Y:S01]  /*1a480*/  @!PT LDS RZ, [RZ] ;  /* 0x00000000fffff984 */ /* 0x000fe20000000800 */
[----:B------:R-:W-:Y:S01]  /*1a490*/  @!PT LDS RZ, [RZ] ;  /* 0x00000000fffff984 */ /* 0x000fe20000000800 */
[----:B------:R1:W-:Y:S01]  /*1a4a0*/  @!P0 LDGSTS.E.BYPASS.LTC128B.128 [R244+0x7000], [R114.64] ;  /* 0x0700000072f48fae */ /* 0x0003e2000b901d54 */
[CC--:B------:R-:W-:Y:S01]  /*1a4b0*/  @!P0 LEA R110, P4, R98.reuse, R248.reuse, 0x1 ;  /* 0x000000f8626e8211 */ /* 0x0c0fe200078808ff */
[----:B------:R-:W-:Y:S02]  /*1a4c0*/  @!P0 IMAD.MOV.U32 R96, RZ, RZ, R77 ;  /* 0x000000ffff608224 */ /* 0x000fe400078e004d */
[----:B------:R1:W-:Y:S01]  /*1a4d0*/  @P0 STS.128 [R244+0x7800], RZ ;  /* 0x007800fff4000388 */ /* 0x0003e20000000c00 */
[----:B------:R-:W-:Y:S02]  /*1a4e0*/  @!P0 IMAD.IADD R35, R35, 0x1, R99 ;  /* 0x0000000123238824 */ /* 0x000fe400078e0263 */
[----:B------:R-:W-:Y:S01]  /*1a4f0*/  @!P0 IMAD.WIDE.U32 R96, R79, 0xd0, R96 ;  /* 0x000000d04f608825 */ /* 0x000fe200078e0060 */
[----:B------:R-:W-:Y:S01]  /*1a500*/  @!PT LDS RZ, [RZ] ;  /* 0x00000000fffff984 */ /* 0x000fe20000000800 */
[----:B------:R-:W-:Y:S01]  /*1a510*/  @!PT LDS RZ, [RZ] ;  /* 0x00000000fffff984 */ /* 0x000fe20000000800 */
[----:B------:R-:W-:Y:S01]  /*1a520*/  @!PT LDS RZ, [RZ] ;  /* 0x00000000fffff984 */ /* 0x000fe20000000800 */
[----:B------:R1:W-:Y:S02]  /*1a530*/  @!P0 LDGSTS.E.BYPASS.LTC128B.128 [R244+0x7800], [R108.64] ;  /* 0x078000006cf48fae */ /* 0x0003e4000b901d54 */
[----:B------:R-:W-:Y:S01]  /*1a540*/  @!P0 LEA.HI.X R111, R98, R249, R35, 0x1, P4 ;  /* 0x000000f9626f8211 */ /* 0x000fe200020f0c23 */
[C---:B------:R-:W-:Y:S01]  /*1a550*/  @!P0 IMAD R49, R33.reuse, 0xd0, RZ ;  /* 0x000000d021318824 */ /* 0x040fe200078e02ff */
[----:B------:R1:W-:Y:S01]  /*1a560*/  @P0 STS.128 [R244+0x8000], RZ ;  /* 0x008000fff4000388 */ /* 0x0003e20000000c00 */
[CC--:B------:R-:W-:Y:S01]  /*1a570*/  @!P0 LEA R106, P3, R96.reuse, R248.reuse, 0x1 ;  /* 0x000000f8606a8211 */ /* 0x0c0fe200078608ff */
[----:B------:R-:W-:Y:S02]  /*1a580*/  @!P0 IMAD R37, R33, 0xe0, RZ ;  /* 0x000000e021258824 */ /* 0x000fe400078e02ff */
[----:B------:R-:W-:Y:S01]  /*1a590*/  @!PT LDS RZ, [RZ] ;  /* 0x00000000fffff984 */ /* 0x000fe20000000800 */
[----:B------:R-:W-:Y:S01]  /*1a5a0*/  @!PT LDS RZ, [RZ] ;  /* 0x00000000fffff984 */ /* 0x000fe20000000800 */
[----:B------:R-:W-:Y:S01]  /*1a5b0*/  @!PT LDS RZ, [RZ] ;  /* 0x00000000fffff984 */ /* 0x000fe20000000800 */
[----:B------:R1:W-:Y:S01]  /*1a5c0*/  @!P0 LDGSTS.E.BYPASS.LTC128B.128 [R244+0x8000], [R110.64] ;  /* 0x080000006ef48fae */ /* 0x0003e2000b901d54 */
[----:B------:R-:W-:Y:S01]  /*1a5d0*/  @!P0 IADD3 R49, R49, R97, RZ ;  /* 0x0000006131318210 */ /* 0x000fe20007ffe0ff */
[----:B------:R-:W-:Y:S02]  /*1a5e0*/  @!P0 IMAD.IADD R37, R37, 0x1, R93 ;  /* 0x0000000125258824 */ /* 0x000fe400078e025d */
[----:B------:R1:W-:Y:S01]  /*1a5f0*/  @P0 STS.128 [R244+0x8800], RZ ;  /* 0x008800fff4000388 */ /* 0x0003e20000000c00 */
[-C--:B------:R-:W-:Y:S01]  /*1a600*/  @!P0 LEA.HI.X R107, R96, R249.reuse, R49, 0x1, P3 ;  /* 0x000000f9606b8211 */ /* 0x080fe200018f0c31 */
[----:B------:R-:W-:Y:S01]  /*1a610*/  @!P0 IMAD.MOV.U32 R86, RZ, RZ, R77 ;  /* 0x000000ffff568224 */ /* 0x000fe200078e004d */
[-C--:B------:R-:W-:Y:S01]  /*1a620*/  @!P0 LEA.HI.X R35, R92, R249.reuse, R37, 0x1, P2 ;  /* 0x000000f95c238211 */ /* 0x080fe200010f0c25 */
[----:B------:R-:W-:Y:S02]  /*1a630*/  @!P0 IMAD R33, R33, 0xf0, RZ ;  /* 0x000000f021218824 */ /* 0x000fe400078e02ff */
[----:B------:R-:W-:Y:S01]  /*1a640*/  @!PT LDS RZ, [RZ] ;  /* 0x00000000fffff984 */ /* 0x000fe20000000800 */
[----:B------:R-:W-:Y:S01]  /*1a650*/  @!PT LDS RZ, [RZ] ;  /* 0x00000000fffff984 */ /* 0x000fe20000000800 */
[----:B------:R-:W-:Y:S01]  /*1a660*/  @!PT LDS RZ, [RZ] ;  /* 0x00000000fffff984 */ /* 0x000fe20000000800 */
[----:B------:R1:W-:Y:S01]  /*1a670*/  @!P0 LDGSTS.E.BYPASS.LTC128B.128 [R244+0x8800], [R106.64] ;  /* 0x088000006af48fae */ /* 0x0003e2000b901d54 */
[----:B------:R-:W-:Y:S03]  /*1a680*/  @!P0 IMAD.WIDE.U32 R86, R79, 0xf0, R86 ;  /* 0x000000f04f568825 */ /* 0x000fe600078e0056 */
[----:B------:R1:W-:Y:S01]  /*1a690*/  @P0 STS.128 [R244+0x9000], RZ ;  /* 0x009000fff4000388 */ /* 0x0003e20000000c00 */
[----:B------:R-:W-:Y:S01]  /*1a6a0*/  @!P0 IMAD.IADD R33, R33, 0x1, R87 ;  /* 0x0000000121218824 */ /* 0x000fe200078e0257 */
[C---:B------:R-:W-:Y:S02]  /*1a6b0*/  @!P0 LEA R32, P1, R86.reuse, R248, 0x1 ;  /* 0x000000f856208211 */ /* 0x040fe400078208ff */
[----:B------:R-:W-:Y:S01]  /*1a6c0*/  @!PT LDS RZ, [RZ] ;  /* 0x00000000fffff984 */ /* 0x000fe20000000800 */
[----:B------:R-:W-:Y:S01]  /*1a6d0*/  @!PT LDS RZ, [RZ] ;  /* 0x00000000fffff984 */ /* 0x000fe20000000800 */
[----:B------:R-:W-:Y:S01]  /*1a6e0*/  @!PT LDS RZ, [RZ] ;  /* 0x00000000fffff984 */ /* 0x000fe20000000800 */
[----:B------:R1:W-:Y:S01]  /*1a6f0*/  @!P0 LDGSTS.E.BYPASS.LTC128B.128 [R244+0x9000], [R34.64] ;  /* 0x0900000022f48fae */ /* 0x0003e2000b901d54 */
[----:B------:R-:W-:Y:S02]  /*1a700*/  MOV R248, R124 ;  /* 0x0000007c00f87202 */ /* 0x000fe40000000f00 */
[----:B------:R-:W-:Y:S01]  /*1a710*/  @!P0 LEA.HI.X R33, R86, R249, R33, 0x1, P1 ;  /* 0x000000f956218211 */ /* 0x000fe200008f0c21 */
[----:B------:R1:W-:Y:S01]  /*1a720*/  @P0 STS.128 [R244+0x9800], RZ ;  /* 0x009800fff4000388 */ /* 0x0003e20000000c00 */
[----:B------:R-:W-:Y:S03]  /*1a730*/  IMAD.MOV.U32 R249, RZ, RZ, R125 ;  /* 0x000000fffff97224 */ /* 0x000fe600078e007d */
[----:B------:R-:W-:Y:S01]  /*1a740*/  @!PT LDS RZ, [RZ] ;  /* 0x00000000fffff984 */ /* 0x000fe20000000800 */
[----:B------:R-:W-:Y:S01]  /*1a750*/  @!PT LDS RZ, [RZ] ;  /* 0x00000000fffff984 */ /* 0x000fe20000000800 */
[----:B------:R-:W-:Y:S01]  /*1a760*/  @!PT LDS RZ, [RZ] ;  /* 0x00000000fffff984 */ /* 0x000fe20000000800 */
[----:B------:R1:W-:Y:S04]  /*1a770*/  @!P0 LDGSTS.E.BYPASS.LTC128B.128 [R244+0x9800], [R32.64] ;  /* 0x0980000020f48fae */ /* 0x0003e8000b901d54 */
[----:B------:R-:W0:Y:S02]  /*1a780*/  LDGDEPBAR ;  /* 0x00000000000079af */ /* 0x000e240000000000 */
.L_x_3710:
[----:B-1234-:R-:W2:Y:S01]  /*1a790*/  LDL.LU R120, [R1+0xc] ;  /* 0x00000c0001787983 */ /* 0x01eea20000300800 */
[----:B------:R-:W-:Y:S01]  /*1a7a0*/  MOV R33, UR13 ;  /* 0x0000000d00217c02 */ /* 0x000fe20008000f00 */
[----:B------:R-:W-:Y:S02]  /*1a7b0*/  UISETP.GT.AND UP0, UPT, UR13, UR12, UPT ;  /* 0x0000000c0d00728c */ /* 0x000fe4000bf04270 */
[----:B------:R-:W3:Y:S01]  /*1a7c0*/  LDL.LU R117, [R1+0x8] ;  /* 0x0000080001757983 */ /* 0x000ee20000300800 */
[----:B------:R-:W-:Y:S01]  /*1a7d0*/  LEA R37, R33, R242, 0x8 ;  /* 0x000000f221257211 */ /* 0x000fe200078e40ff */
[----:B------:R-:W-:Y:S02]  /*1a7e0*/  UMOV UR10, UR22 ;  /* 0x00000016000a7c82 */ /* 0x000fe40008000000 */
[----:B------:R-:W-:Y:S01]  /*1a7f0*/  UMOV UR11, UR19 ;  /* 0x00000013000b7c82 */ /* 0x000fe20008000000 */
        /* <DEDUP_REMOVED lines=50> */
[C---:B------:R-:W-:Y:S07]  /*1ab20*/  IADD3 R38, R37.reuse, 0x99, RZ ;  /* 0x0000009925267810 */ /* 0x040fee0007ffe0ff */
        /* <DEDUP_REMOVED lines=39> */
[----:B------:R-:W-:Y:S01]  /*1ada0*/  FFMA.FTZ R124, R130, UR4, R31 ;  /* 0x00000004827c7c23 */ /* 0x000fe2000801001f */
[----:B------:R-:W-:Y:S01]  /*1adb0*/  I2F R5, R5 ;  /* 0x0000000500057306 */ /* 0x000fe20000201400 */
[C---:B------:R-:W-:Y:S01]  /*1adc0*/  FFMA.FTZ R10, R92.reuse, UR4, R10 ;  /* 0x000000045c0a7c23 */ /* 0x040fe2000801000a */
[----:B------:R-:W-:Y:S01]  /*1add0*/  IADD3 R4, R37, 0xa8, RZ ;  /* 0x000000a825047810 */ /* 0x000fe20007ffe0ff */
[----:B------:R-:W-:Y:S01]  /*1ade0*/  FFMA.FTZ R92, R92, UR4, R7 ;  /* 0x000000045c5c7c23 */ /* 0x000fe20008010007 */
[----:B------:R-:W-:Y:S01]  /*1adf0*/  FMNMX.FTZ R7, R81, R6, !PT ;  /* 0x0000000651077209 */ /* 0x000fe20007810000 */
[----:B------:R-:W-:Y:S02]  /*1ae00*/  FFMA.FTZ R86, R86, UR4, R0 ;  /* 0x0000000456567c23 */ /* 0x000fe40008010000 */
[----:B------:R-:W-:Y:S01]  /*1ae10*/  FFMA.FTZ R11, R34, UR4, R11 ;  /* 0x00000004220b7c23 */ /* 0x000fe2000801000b */
[----:B------:R-:W-:Y:S01]  /*1ae20*/  FMNMX.FTZ R6, R10, R7, !PT ;  /* 0x000000070a067209 */ /* 0x000fe20007810000 */
[----:B------:R-:W-:Y:S01]  /*1ae30*/  FFMA.FTZ R128, R121, UR4, R28 ;  /* 0x0000000479807c23 */ /* 0x000fe2000801001c */
[----:B------:R1:W-:Y:S01]  /*1ae40*/  I2F R0, R56 ;  /* 0x0000003800007306 */ /* 0x0003e20000201400 */
[----:B------:R-:W-:Y:S01]  /*1ae50*/  FFMA.FTZ R90, R57, UR4, R2 ;  /* 0x00000004395a7c23 */ /* 0x000fe20008010002 */
[----:B------:R-:W-:Y:S01]  /*1ae60*/  FMNMX.FTZ R6, R11, R6, !PT ;  /* 0x000000060b067209 */ /* 0x000fe20007810000 */
[----:B------:R-:W-:Y:S01]  /*1ae70*/  FFMA.FTZ R85, R49, UR4, R14 ;  /* 0x0000000431557c23 */ /* 0x000fe2000801000e */
[C---:B------:R-:W-:Y:S01]  /*1ae80*/  IADD3 R14, R37.reuse, 0xc9, RZ ;  /* 0x000000c9250e7810 */ /* 0x040fe20007ffe0ff */
[C---:B------:R-:W-:Y:S01]  /*1ae90*/  FFMA.FTZ R77, R44.reuse, UR4, R15 ;  /* 0x000000042c4d7c23 */ /* 0x040fe2000801000f */
[----:B------:R-:W-:Y:S01]  /*1aea0*/  IADD3 R2, R37, 0xa1, RZ ;  /* 0x000000a125027810 */ /* 0x000fe20007ffe0ff */
[----:B------:R-:W-:Y:S01]  /*1aeb0*/  FFMA.FTZ R44, R44, UR4, R13 ;  /* 0x000000042c2c7c23 */ /* 0x000fe2000801000d */
[----:B------:R-:W-:Y:S01]  /*1aec0*/  FMNMX.FTZ R13, R86, R165, !PT ;  /* 0x000000a5560d7209 */ /* 0x000fe20007810000 */
[----:B------:R-:W-:Y:S01]  /*1aed0*/  FFMA.FTZ R18, R35, UR4, R18 ;  /* 0x0000000423127c23 */ /* 0x000fe20008010012 */
[----:B------:R-:W-:Y:S01]  /*1aee0*/  I2F R4, R4 ;  /* 0x0000000400047306 */ /* 0x000fe20000201400 */
[----:B------:R-:W-:Y:S01]  /*1aef0*/  FMNMX.FTZ R6, R85, R6, !PT ;  /* 0x0000000655067209 */ /* 0x000fe20007810000 */
[----:B------:R-:W-:Y:S01]  /*1af00*/  FFMA.FTZ R9, R34, UR4, R9 ;  /* 0x0000000422097c23 */ /* 0x000fe20008010009 */
[----:B------:R-:W-:Y:S01]  /*1af10*/  FMNMX.FTZ R13, R90, R13, !PT ;  /* 0x0000000d5a0d7209 */ /* 0x000fe20007810000 */
[----:B------:R-:W-:Y:S02]  /*1af20*/  FFMA.FTZ R34, R35, UR4, R8 ;  /* 0x0000000423227c23 */ /* 0x000fe40008010008 */
[----:B------:R-:W-:Y:S01]  /*1af30*/  FFMA.FTZ R19, R32, UR4, R19 ;  /* 0x0000000420137c23 */ /* 0x000fe20008010013 */
[----:B------:R-:W-:Y:S01]  /*1af40*/  FMNMX.FTZ R8, R92, R13, !PT ;  /* 0x0000000d5c087209 */ /* 0x000fe20007810000 */
[----:B------:R-:W-:Y:S01]  /*1af50*/  FFMA.FTZ R49, R33, UR4, R22 ;  /* 0x0000000421317c23 */ /* 0x000fe20008010016 */
[----:B------:R-:W-:Y:S01]  /*1af60*/  FMNMX.FTZ R13, R77, R6, !PT ;  /* 0x000000064d0d7209 */ /* 0x000fe20007810000 */
[----:B------:R-:W-:Y:S01]  /*1af70*/  I2F R2, R2 ;  /* 0x0000000200027306 */ /* 0x000fe20000201400 */
[----:B------:R-:W-:Y:S01]  /*1af80*/  FMNMX.FTZ R7, R9, R8, !PT ;  /* 0x0000000809077209 */ /* 0x000fe20007810000 */
[----:B------:R-:W-:Y:S01]  /*1af90*/  FFMA.FTZ R35, R116, UR4, R23 ;  /* 0x0000000474237c23 */ /* 0x000fe20008010017 */
[----:B------:R-:W-:Y:S01]  /*1afa0*/  FMNMX.FTZ R6, R18, R13, !PT ;  /* 0x0000000d12067209 */ /* 0x000fe20007810000 */
[----:B-1----:R-:W-:Y:S01]  /*1afb0*/  FFMA.FTZ R56, R33, UR4, R12 ;  /* 0x0000000421387c23 */ /* 0x002fe2000801000c */
        /* <DEDUP_REMOVED lines=11> */
[C---:B---3--:R-:W-:Y:S01]  /*1b070*/  FFMA.FTZ R117, R131.reuse, UR4, R117 ;  /* 0x0000000483757c23 */ /* 0x048fe20008010075 */
[----:B------:R-:W-:Y:S01]  /*1b080*/  FMNMX.FTZ R7, R32, R7, !PT ;  /* 0x0000000720077209 */ /* 0x000fe20007810000 */
[----:B------:R-:W-:Y:S01]  /*1b090*/  FFMA.FTZ R131, R131, UR4, R30 ;  /* 0x0000000483837c23 */ /* 0x000fe2000801001e */
[----:B------:R-:W-:Y:S01]  /*1b0a0*/  FMNMX.FTZ R6, R33, R6, !PT ;  /* 0x0000000621067209 */ /* 0x000fe20007810000 */
[----:B------:R-:W-:Y:S01]  /*1b0b0*/  LDSM.16.MT88.4 R28, [R233+0xa000] ;  /* 0x00a00000e91c783b */ /* 0x000fe20000004200 */
[----:B------:R-:W-:Y:S01]  /*1b0c0*/  FMNMX.FTZ R7, R56, R7, !PT ;  /* 0x0000000738077209 */ /* 0x000fe20007810000 */
[----:B--2---:R-:W-:Y:S01]  /*1b0d0*/  FFMA.FTZ R129, R115, UR4, R120 ;  /* 0x0000000473817c23 */ /* 0x004fe20008010078 */
[----:B------:R-:W-:Y:S01]  /*1b0e0*/  FMNMX.FTZ R6, R57, R6, !PT ;  /* 0x0000000639067209 */ /* 0x000fe20007810000 */
[----:B------:R-:W-:Y:S01]  /*1b0f0*/  FFMA.FTZ R252, R121, UR4, R252 ;  /* 0x0000000479fc7c23 */ /* 0x000fe200080100fc */
[----:B------:R-:W-:Y:S01]  /*1b100*/  IADD3 R120, R37, 0xb8, RZ ;  /* 0x000000b825787810 */ /* 0x000fe20007ffe0ff */
[----:B------:R-:W-:Y:S02]  /*1b110*/  FFMA.FTZ R222, R115, UR4, R222 ;  /* 0x0000000473de7c23 */ /* 0x000fe400080100de */
        /* <DEDUP_REMOVED lines=19> */
[----:B------:R-:W-:Y:S02]  /*1b250*/  FFMA.FTZ R118, R118, UR4, R25 ;  /* 0x0000000476767c23 */ /* 0x000fe40008010019 */
[----:B------:R-:W-:Y:S02]  /*1b260*/  FFMA.FTZ R200, R104, UR4, R200 ;  /* 0x0000000468c87c23 */ /* 0x000fe400080100c8 */
        /* <DEDUP_REMOVED lines=12> */
[C---:B------:R-:W-:Y:S01]  /*1b330*/  FFMA.FTZ R193, R97.reuse, UR4, R193 ;  /* 0x0000000461c17c23 */ /* 0x040fe200080100c1 */
[----:B------:R-:W-:Y:S01]  /*1b340*/  FMNMX.FTZ R12, R130, R13, !PT ;  /* 0x0000000d820c7209 */ /* 0x000fe20007810000 */
[----:B------:R-:W-:Y:S01]  /*1b350*/  FFMA.FTZ R190, R97, UR4, R190 ;  /* 0x0000000461be7c23 */ /* 0x000fe200080100be */
[----:B------:R-:W-:Y:S01]  /*1b360*/  IADD3 R6, R37, 0xc8, RZ ;  /* 0x000000c825067810 */ /* 0x000fe20007ffe0ff */
[C---:B------:R-:W-:Y:S01]  /*1b370*/  FFMA.FTZ R177, R0.reuse, UR4, R177 ;  /* 0x0000000400b17c23 */ /* 0x040fe200080100b1 */
[----:B------:R-:W-:Y:S01]  /*1b380*/  FMNMX.FTZ R13, R131, R12, !PT ;  /* 0x0000000c830d7209 */ /* 0x000fe20007810000 */
[----:B------:R-:W-:Y:S02]  /*1b390*/  FFMA.FTZ R174, R0, UR4, R174 ;  /* 0x0000000400ae7c23 */ /* 0x000fe400080100ae */
[----:B------:R-:W-:Y:S01]  /*1b3a0*/  I2F R0, R20 ;  /* 0x0000001400007306 */ /* 0x000fe20000201400 */
[----:B------:R-:W-:Y:S01]  /*1b3b0*/  FFMA.FTZ R223, R114, UR4, R223 ;  /* 0x0000000472df7c23 */ /* 0x000fe200080100df */
[----:B------:R-:W-:Y:S01]  /*1b3c0*/  FMNMX.FTZ R13, R252, R13, !PT ;  /* 0x0000000dfc0d7209 */ /* 0x000fe20007810000 */
[----:B------:R-:W-:Y:S02]  /*1b3d0*/  FFMA.FTZ R221, R218, UR4, R221 ;  /* 0x00000004dadd7c23 */ /* 0x000fe400080100dd */
[----:B--2---:R-:W-:Y:S01]  /*1b3e0*/  FFMA.FTZ R109, R7, UR4, R58 ;  /* 0x00000004076d7c23 */ /* 0x004fe2000801003a */
[----:B------:R-:W-:Y:S01]  /*1b3f0*/  FMNMX.FTZ R8, R223, R8, !PT ;  /* 0x00000008df087209 */ /* 0x000fe20007810000 */
[----:B------:R-:W-:Y:S01]  /*1b400*/  FFMA.FTZ R104, R7, UR4, R54 ;  /* 0x0000000407687c23 */ /* 0x000fe20008010036 */
[----:B------:R-:W-:Y:S01]  /*1b410*/  FMNMX.FTZ R13, R222, R13, !PT ;  /* 0x0000000dde0d7209 */ /* 0x000fe20007810000 */
[----:B------:R-:W-:Y:S01]  /*1b420*/  FFMA.FTZ R169, R126, UR4, R169 ;  /* 0x000000047ea97c23 */ /* 0x000fe200080100a9 */
        /* <DEDUP_REMOVED lines=20> */
[----:B------:R-:W2:Y:S01]  /*1b570*/  I2F R114, R114 ;  /* 0x0000007200727306 */ /* 0x000ea20000201400 */
        /* <DEDUP_REMOVED lines=8> */
[----:B------:R-:W-:Y:S01]  /*1b600*/  FFMA.FTZ R202, R106, UR4, R202 ;  /* 0x000000046aca7c23 */ /* 0x000fe200080100ca */
[----:B------:R3:W-:Y:S01]  /*1b610*/  I2F R12, R15 ;  /* 0x0000000f000c7306 */ /* 0x0007e20000201400 */
[----:B------:R-:W-:Y:S01]  /*1b620*/  FFMA.FTZ R198, R103, UR4, R198 ;  /* 0x0000000467c67c23 */ /* 0x000fe200080100c6 */
[----:B------:R-:W-:Y:S01]  /*1b630*/  FMNMX.FTZ R17, R210, R13, !PT ;  /* 0x0000000dd2117209 */ /* 0x000fe20007810000 */
[----:B------:R-:W-:Y:S01]  /*1b640*/  FFMA.FTZ R197, R99, UR4, R197 ;  /* 0x0000000463c57c23 */ /* 0x000fe200080100c5 */
[----:B-1----:R-:W-:Y:S01]  /*1b650*/  FMNMX.FTZ R14, R209, R16, !PT ;  /* 0x00000010d10e7209 */ /* 0x002fe20007810000 */
[----:B------:R-:W-:Y:S01]  /*1b660*/  FFMA.FTZ R196, R99, UR4, R196 ;  /* 0x0000000463c47c23 */ /* 0x000fe200080100c4 */
[----:B------:R-:W-:Y:S01]  /*1b670*/  FMNMX.FTZ R17, R208, R17, !PT ;  /* 0x00000011d0117209 */ /* 0x000fe20007810000 */
[----:B------:R-:W-:Y:S01]  /*1b680*/  FFMA.FTZ R191, R96, UR4, R191 ;  /* 0x0000000460bf7c23 */ /* 0x000fe200080100bf */
[----:B------:R-:W-:Y:S01]  /*1b690*/  FMNMX.FTZ R14, R207, R14, !PT ;  /* 0x0000000ecf0e7209 */ /* 0x000fe20007810000 */
[----:B------:R-:W-:Y:S01]  /*1b6a0*/  FFMA.FTZ R189, R94, UR4, R189 ;  /* 0x000000045ebd7c23 */ /* 0x000fe200080100bd */
[----:B------:R-:W1:Y:S01]  /*1b6b0*/  I2F R108, R108 ;  /* 0x0000006c006c7306 */ /* 0x000e620000201400 */
[----:B------:R-:W-:Y:S01]  /*1b6c0*/  FMNMX.FTZ R17, R206, R17, !PT ;  /* 0x00000011ce117209 */ /* 0x000fe20007810000 */
[----:B------:R-:W-:Y:S01]  /*1b6d0*/  FFMA.FTZ R186, R94, UR4, R186 ;  /* 0x000000045eba7c23 */ /* 0x000fe200080100ba */
[----:B------:R-:W-:Y:S01]  /*1b6e0*/  FMNMX.FTZ R14, R205, R14, !PT ;  /* 0x0000000ecd0e7209 */ /* 0x000fe20007810000 */
[C---:B--2---:R-:W-:Y:S01]  /*1b6f0*/  FFMA.FTZ R121, R114.reuse, UR4, R52 ;  /* 0x0000000472797c23 */ /* 0x044fe20008010034 */
[----:B------:R-:W-:Y:S01]  /*1b700*/  IADD3 R13, R37, 0xd1, RZ ;  /* 0x000000d1250d7810 */ /* 0x000fe20007ffe0ff */
[----:B------:R-:W-:Y:S01]  /*1b710*/  FFMA.FTZ R114, R114, UR4, R51 ;  /* 0x0000000472727c23 */ /* 0x000fe20008010033 */
[----:B------:R-:W-:Y:S01]  /*1b720*/  FMNMX.FTZ R14, R203, R14, !PT ;  /* 0x0000000ecb0e7209 */ /* 0x000fe20007810000 */
[C---:B------:R-:W-:Y:S02]  /*1b730*/  FFMA.FTZ R187, R93.reuse, UR4, R187 ;  /* 0x000000045dbb7c23 */ /* 0x040fe400080100bb */
[----:B------:R-:W-:Y:S01]  /*1b740*/  FFMA.FTZ R184, R93, UR4, R184 ;  /* 0x000000045db87c23 */ /* 0x000fe200080100b8 */
[----:B------:R-:W2:Y:S01]  /*1b750*/  I2F R13, R13 ;  /* 0x0000000d000d7306 */ /* 0x000ea20000201400 */
[----:B------:R-:W-:Y:S01]  /*1b760*/  FMNMX.FTZ R16, R201, R14, !PT ;  /* 0x0000000ec9107209 */ /* 0x000fe20007810000 */
[----:B------:R-:W-:Y:S01]  /*1b770*/  FFMA.FTZ R185, R88, UR4, R185 ;  /* 0x0000000458b97c23 */ /* 0x000fe200080100b9 */
[----:B---3--:R-:W-:Y:S01]  /*1b780*/  FMNMX.FTZ R15, R204, R17, !PT ;  /* 0x00000011cc0f7209 */ /* 0x008fe20007810000 */
        /* <DEDUP_REMOVED lines=10> */
[----:B-1----:R-:W-:Y:S01]  /*1b830*/  FFMA.FTZ R111, R108, UR4, R59 ;  /* 0x000000046c6f7c23 */ /* 0x002fe2000801003b */
[----:B------:R-:W-:Y:S01]  /*1b840*/  FMNMX.FTZ R15, R198, R15, !PT ;  /* 0x0000000fc60f7209 */ /* 0x000fe20007810000 */
[----:B------:R-:W-:Y:S01]  /*1b850*/  FFMA.FTZ R108, R108, UR4, R55 ;  /* 0x000000046c6c7c23 */ /* 0x000fe20008010037 */
[----:B------:R-:W1:Y:S01]  /*1b860*/  I2F R14, R17 ;  /* 0x00000011000e7306 */ /* 0x000e620000201400 */
[----:B------:R-:W-:Y:S01]  /*1b870*/  FMNMX.FTZ R16, R195, R16, !PT ;  /* 0x00000010c3107209 */ /* 0x000fe20007810000 */
[----:B------:R-:W-:Y:S01]  /*1b880*/  LDSM.16.MT88.4 R52, [R234+0xa800] ;  /* 0x00a80000ea34783b */ /* 0x000fe20000004200 */
[----:B------:R-:W-:Y:S01]  /*1b890*/  FMNMX.FTZ R15, R192, R15, !PT ;  /* 0x0000000fc00f7209 */ /* 0x000fe20007810000 */
[----:B------:R-:W-:Y:S01]  /*1b8a0*/  FFMA.FTZ R178, R68, UR4, R178 ;  /* 0x0000000444b27c23 */ /* 0x000fe200080100b2 */
[----:B------:R-:W-:Y:S01]  /*1b8b0*/  FMNMX.FTZ R16, R193, R16, !PT ;  /* 0x00000010c1107209 */ /* 0x000fe20007810000 */
[----:B------:R-:W-:Y:S01]  /*1b8c0*/  FFMA.FTZ R179, R38, UR4, R179 ;  /* 0x0000000426b37c23 */ /* 0x000fe200080100b3 */
        /* <DEDUP_REMOVED lines=12> */
[----:B------:R-:W-:Y:S01]  /*1b990*/  FFMA.FTZ R100, R8, UR4, R100 ;  /* 0x0000000408647c23 */ /* 0x000fe20008010064 */
[----:B------:R-:W-:Y:S01]  /*1b9a0*/  FMNMX.FTZ R16, R185, R16, !PT ;  /* 0x00000010b9107209 */ /* 0x000fe20007810000 */
[----:B------:R-:W-:Y:S02]  /*1b9b0*/  FFMA.FTZ R107, R6, UR4, R65 ;  /* 0x00000004066b7c23 */ /* 0x000fe40008010041 */
[C---:B-1----:R-:W-:Y:S01]  /*1b9c0*/  FFMA.FTZ R89, R14.reuse, UR4, R89 ;  /* 0x000000040e597c23 */ /* 0x042fe20008010059 */
        /* <DEDUP_REMOVED lines=9> */
[----:B------:R-:W-:Y:S01]  /*1ba60*/  IADD3 R0, R37, 0xf9, RZ ;  /* 0x000000f925007810 */ /* 0x000fe20007ffe0ff */
[----:B------:R-:W-:Y:S01]  /*1ba70*/  FFMA.FTZ R188, R96, UR4, R188 ;  /* 0x0000000460bc7c23 */ /* 0x000fe200080100bc */
[----:B------:R-:W-:Y:S01]  /*1ba80*/  FMNMX.FTZ R16, R177, R16, !PT ;  /* 0x00000010b1107209 */ /* 0x000fe20007810000 */
[----:B------:R-:W-:Y:S02]  /*1ba90*/  FFMA.FTZ R180, R87, UR4, R180 ;  /* 0x0000000457b47c23 */ /* 0x000fe400080100b4 */
[----:B------:R-:W-:Y:S01]  /*1baa0*/  FFMA.FTZ R172, R2, UR4, R172 ;  /* 0x0000000402ac7c23 */ /* 0x000fe200080100ac */
[----:B------:R-:W1:Y:S01]  /*1bab0*/  I2F R0, R0 ;  /* 0x0000000000007306 */ /* 0x000e620000201400 */
[----:B------:R-:W-:Y:S01]  /*1bac0*/  FMNMX.FTZ R15, R188, R15, !PT ;  /* 0x0000000fbc0f7209 */ /* 0x000fe20007810000 */
[----:B------:R-:W-:Y:S01]  /*1bad0*/  FFMA.FTZ R170, R4, UR4, R170 ;  /* 0x0000000404aa7c23 */ /* 0x000fe200080100aa */
[----:B------:R-:W-:Y:S02]  /*1bae0*/  FMNMX.FTZ R16, R175, R16, !PT ;  /* 0x00000010af107209 */ /* 0x000fe40007810000 */
[----:B------:R-:W-:Y:S02]  /*1baf0*/  FMNMX.FTZ R5, R186, R15, !PT ;  /* 0x0000000fba057209 */ /* 0x000fe40007810000 */
[----:B------:R-:W-:Y:S02]  /*1bb00*/  FMNMX.FTZ R16, R173, R16, !PT ;  /* 0x00000010ad107209 */ /* 0x000fe40007810000 */
[----:B------:R-:W-:Y:S02]  /*1bb10*/  FMNMX.FTZ R5, R184, R5, !PT ;  /* 0x00000005b8057209 */ /* 0x000fe40007810000 */
[C---:B------:R-:W-:Y:S02]  /*1bb20*/  IADD3 R2, R37.reuse, 0xe0, RZ ;  /* 0x000000e025027810 */ /* 0x040fe40007ffe0ff */
[----:B------:R-:W-:Y:S02]  /*1bb30*/  FMNMX.FTZ R5, R182, R5, !PT ;  /* 0x00000005b6057209 */ /* 0x000fe40007810000 */
[C---:B------:R-:W-:Y:S02]  /*1bb40*/  IADD3 R4, R37.reuse, 0xe1, RZ ;  /* 0x000000e125047810 */ /* 0x040fe40007ffe0ff */
[----:B------:R-:W2:Y:S01]  /*1bb50*/  I2F R2, R2 ;  /* 0x0000000200027306 */ /* 0x000ea20000201400 */
[----:B------:R-:W-:Y:S02]  /*1bb60*/  FMNMX.FTZ R15, R180, R5, !PT ;  /* 0x00000005b40f7209 */ /* 0x000fe40007810000 */
[----:B------:R-:W-:Y:S02]  /*1bb70*/  IADD3 R5, R37, 0xe8, RZ ;  /* 0x000000e825057810 */ /* 0x000fe40007ffe0ff */
[----:B------:R-:W-:Y:S01]  /*1bb80*/  FMNMX.FTZ R15, R178, R15, !PT ;  /* 0x0000000fb20f7209 */ /* 0x000fe20007810000 */
[C---:B-1----:R-:W-:Y:S01]  /*1bb90*/  FFMA.FTZ R3, R0.reuse, UR4, R3 ;  /* 0x0000000400037c23 */ /* 0x042fe20008010003 */
[----:B------:R-:W-:Y:S01]  /*1bba0*/  FMNMX.FTZ R16, R171, R16, !PT ;  /* 0x00000010ab107209 */ /* 0x000fe20007810000 */
[----:B------:R-:W-:Y:S02]  /*1bbb0*/  FFMA.FTZ R62, R0, UR4, R62 ;  /* 0x00000004003e7c23 */ /* 0x000fe4000801003e */
[----:B------:R-:W1:Y:S01]  /*1bbc0*/  I2F R4, R4 ;  /* 0x0000000400047306 */ /* 0x000e620000201400 */
[----:B------:R-:W-:Y:S02]  /*1bbd0*/  FMNMX.FTZ R15, R176, R15, !PT ;  /* 0x0000000fb00f7209 */ /* 0x000fe40007810000 */
[----:B------:R-:W-:Y:S02]  /*1bbe0*/  FMNMX.FTZ R16, R169, R16, !PT ;  /* 0x00000010a9107209 */ /* 0x000fe40007810000 */
[----:B------:R-:W-:Y:S02]  /*1bbf0*/  FMNMX.FTZ R17, R174, R15, !PT ;  /* 0x0000000fae117209 */ /* 0x000fe40007810000 */
[----:B------:R-:W-:Y:S02]  /*1bc00*/  IADD3 R15, R37, 0xe9, RZ ;  /* 0x000000e9250f7810 */ /* 0x000fe40007ffe0ff */
[----:B------:R-:W-:Y:S01]  /*1bc10*/  FMNMX.FTZ R16, R125, R16, !PT ;  /* 0x000000107d107209 */ /* 0x000fe20007810000 */
[----:B------:R-:W3:Y:S01]  /*1bc20*/  I2F R5, R5 ;  /* 0x0000000500057306 */ /* 0x000ee20000201400 */
[----:B------:R-:W-:Y:S02]  /*1bc30*/  FMNMX.FTZ R17, R172, R17, !PT ;  /* 0x00000011ac117209 */ /* 0x000fe40007810000 */
[----:B------:R-:W-:Y:S01]  /*1bc40*/  FMNMX.FTZ R16, R123, R16, !PT ;  /* 0x000000107b107209 */ /* 0x000fe20007810000 */
[----:B--2---:R-:W-:Y:S01]  /*1bc50*/  FFMA.FTZ R75, R2, UR4, R75 ;  /* 0x00000004024b7c23 */ /* 0x004fe2000801004b */
[----:B------:R-:W-:Y:S01]  /*1bc60*/  FMNMX.FTZ R17, R170, R17, !PT ;  /* 0x00000011aa117209 */ /* 0x000fe20007810000 */
[----:B------:R-:W-:Y:S01]  /*1bc70*/  FFMA.FTZ R76, R2, UR4, R76 ;  /* 0x00000004024c7c23 */ /* 0x000fe2000801004c */
[----:B------:R-:W-:Y:S02]  /*1bc80*/  FMNMX.FTZ R16, R121, R16, !PT ;  /* 0x0000001079107209 */ /* 0x000fe40007810000 */
[----:B------:R-:W-:Y:S01]  /*1bc90*/  FMNMX.FTZ R7, R168, R17, !PT ;  /* 0x00000011a8077209 */ /* 0x000fe20007810000 */
[----:B------:R-:W2:Y:S01]  /*1bca0*/  I2F R15, R15 ;  /* 0x0000000f000f7306 */ /* 0x000ea20000201400 */
[----:B------:R-:W-:Y:S02]  /*1bcb0*/  IADD3 R17, R37, 0xf0, RZ ;  /* 0x000000f025117810 */ /* 0x000fe40007ffe0ff */
[----:B------:R-:W-:Y:S01]  /*1bcc0*/  FMNMX.FTZ R7, R126, R7, !PT ;  /* 0x000000077e077209 */ /* 0x000fe20007810000 */
[C---:B-1----:R-:W-:Y:S01]  /*1bcd0*/  FFMA.FTZ R73, R4.reuse, UR4, R73 ;  /* 0x0000000404497c23 */ /* 0x042fe20008010049 */
[----:B------:R-:W-:Y:S01]  /*1bce0*/  FMNMX.FTZ R8, R111, R16, !PT ;  /* 0x000000106f087209 */ /* 0x000fe20007810000 */
[----:B------:R-:W-:Y:S01]  /*1bcf0*/  FFMA.FTZ R74, R4, UR4, R74 ;  /* 0x00000004044a7c23 */ /* 0x000fe2000801004a */
[----:B------:R-:W-:Y:S02]  /*1bd00*/  FMNMX.FTZ R7, R122, R7, !PT ;  /* 0x000000077a077209 */ /* 0x000fe40007810000 */
[----:B------:R-:W-:Y:S01]  /*1bd10*/  FMNMX.FTZ R8, R109, R8, !PT ;  /* 0x000000086d087209 */ /* 0x000fe20007810000 */
[----:B------:R-:W1:Y:S01]  /*1bd20*/  I2F R6, R17 ;  /* 0x0000001100067306 */ /* 0x000e620000201400 */
[----:B------:R-:W-:Y:S02]  /*1bd30*/  FMNMX.FTZ R21, R120, R7, !PT ;  /* 0x0000000778157209 */ /* 0x000fe40007810000 */
[----:B------:R-:W-:Y:S01]  /*1bd40*/  FMNMX.FTZ R8, R107, R8, !PT ;  /* 0x000000086b087209 */ /* 0x000fe20007810000 */
[C---:B---3--:R-:W-:Y:S01]  /*1bd50*/  FFMA.FTZ R71, R5.reuse, UR4, R71 ;  /* 0x0000000405477c23 */ /* 0x048fe20008010047 */
[----:B------:R-:W-:Y:S01]  /*1bd60*/  FMNMX.FTZ R21, R114, R21, !PT ;  /* 0x0000001572157209 */ /* 0x000fe20007810000 */
[----:B------:R-:W-:Y:S01]  /*1bd70*/  FFMA.FTZ R72, R5, UR4, R72 ;  /* 0x0000000405487c23 */ /* 0x000fe20008010048 */
[----:B------:R-:W-:Y:S02]  /*1bd80*/  FMNMX.FTZ R8, R105, R8, !PT ;  /* 0x0000000869087209 */ /* 0x000fe40007810000 */
[----:B------:R-:W-:Y:S02]  /*1bd90*/  FMNMX.FTZ R21, R108, R21, !PT ;  /* 0x000000156c157209 */ /* 0x000fe40007810000 */
[----:B------:R-:W-:Y:S02]  /*1bda0*/  FMNMX.FTZ R12, R95, R8, !PT ;  /* 0x000000085f0c7209 */ /* 0x000fe40007810000 */
[----:B------:R-:W-:Y:S01]  /*1bdb0*/  FMNMX.FTZ R13, R104, R21, !PT ;  /* 0x00000015680d7209 */ /* 0x000fe20007810000 */
[C---:B--2---:R-:W-:Y:S01]  /*1bdc0*/  FFMA.FTZ R69, R15.reuse, UR4, R69 ;  /* 0x000000040f457c23 */ /* 0x044fe20008010045 */
[----:B------:R-:W-:Y:S01]  /*1bdd0*/  LDSM.16.MT88.4 R20, [R234+0xa000] ;  /* 0x00a00000ea14783b */ /* 0x000fe20000004200 */
[----:B------:R-:W-:Y:S01]  /*1bde0*/  FFMA.FTZ R70, R15, UR4, R70 ;  /* 0x000000040f467c23 */ /* 0x000fe20008010046 */
[C---:B------:R-:W-:Y:S02]  /*1bdf0*/  IADD3 R7, R37.reuse, 0xf1, RZ ;  /* 0x000000f125077810 */ /* 0x040fe40007ffe0ff */
[----:B------:R-:W-:Y:S02]  /*1be00*/  IADD3 R16, R37, 0xf8, RZ ;  /* 0x000000f825107810 */ /* 0x000fe40007ffe0ff */
[----:B------:R-:W-:Y:S02]  /*1be10*/  FMNMX.FTZ R13, R102, R13, !PT ;  /* 0x0000000d660d7209 */ /* 0x000fe40007810000 */
[----:B------:R-:W2:Y:S01]  /*1be20*/  I2F R7, R7 ;  /* 0x0000000700077306 */ /* 0x000ea20000201400 */
[----:B-1----:R-:W-:Y:S01]  /*1be30*/  FFMA.FTZ R67, R6, UR4, R67 ;  /* 0x0000000406437c23 */ /* 0x002fe20008010043 */
[----:B------:R-:W-:Y:S01]  /*1be40*/  FMNMX.FTZ R13, R100, R13, !PT ;  /* 0x0000000d640d7209 */ /* 0x000fe20007810000 */
[----:B------:R-:W-:Y:S01]  /*1be50*/  FFMA.FTZ R66, R6, UR4, R66 ;  /* 0x0000000406427c23 */ /* 0x000fe20008010042 */
[----:B------:R-:W-:Y:S02]  /*1be60*/  FMNMX.FTZ R12, R91, R12, !PT ;  /* 0x0000000c5b0c7209 */ /* 0x000fe40007810000 */
        /* <DEDUP_REMOVED lines=16> */
[----:B------:R-:W-:Y:S01]  /*1bf70*/  FMNMX.FTZ R12, R67, R12, !PT ;  /* 0x0000000c430c7209 */ /* 0x000fe20007810000 */
[----:B-1----:R-:W-:Y:S01]  /*1bf80*/  FFMA.FTZ R36, R8, UR4, R36 ;  /* 0x0000000408247c23 */ /* 0x002fe20008010024 */
[----:B------:R-:W-:Y:S01]  /*1bf90*/  FMNMX.FTZ R13, R70, R13, !PT ;  /* 0x0000000d460d7209 */ /* 0x000fe20007810000 */
[----:B------:R-:W-:Y:S01]  /*1bfa0*/  FFMA.FTZ R63, R8, UR4, R63 ;  /* 0x00000004083f7c23 */ /* 0x000fe2000801003f */
[----:B------:R-:W-:Y:S02]  /*1bfb0*/  FMNMX.FTZ R5, R39, R12, !PT ;  /* 0x0000000c27057209 */ /* 0x000fe40007810000 */
[----:B------:R-:W-:Y:S02]  /*1bfc0*/  FMNMX.FTZ R13, R66, R13, !PT ;  /* 0x0000000d420d7209 */ /* 0x000fe40007810000 */
[----:B------:R-:W-:Y:S02]  /*1bfd0*/  FMNMX.FTZ R2, R36, R5, !PT ;  /* 0x0000000524027209 */ /* 0x000fe40007810000 */
[----:B------:R-:W-:Y:S02]  /*1bfe0*/  FMNMX.FTZ R4, R64, R13, !PT ;  /* 0x0000000d40047209 */ /* 0x000fe40007810000 */
[----:B------:R-:W-:Y:S02]  /*1bff0*/  FMNMX.FTZ R6, R3, R2, !PT ;  /* 0x0000000203067209 */ /* 0x000fe40007810000 */
[----:B------:R-:W-:Y:S03]  /*1c000*/  FMNMX.FTZ R17, R63, R4, !PT ;  /* 0x000000043f117209 */ /* 0x000fe60007810000 */
[----:B------:R-:W1:Y:S01]  /*1c010*/  SHFL.BFLY PT, R7, R6, 0x2, 0x1f ;  /* 0x0c401f0006077f89 */ /* 0x000e6200000e0000 */
[----:B------:R-:W-:Y:S07]  /*1c020*/  FMNMX.FTZ R15, R62, R17, !PT ;  /* 0x000000113e0f7209 */ /* 0x000fee0007810000 */
        /* <DEDUP_REMOVED lines=9> */
[----:B--2---:R-:W-:Y:S02]  /*1c0c0*/  FMNMX.FTZ R2, R13, R2, !PT ;  /* 0x000000020d027209 */ /* 0x004fe40007810000 */
[----:B------:R-:W1:Y:S01]  /*1c0d0*/  LDSM.16.MT88.4 R12, [R237+0xa000] ;  /* 0x00a00000ed0c783b */ /* 0x000e620000004200 */
[----:B------:R-:W-:Y:S01]  /*1c0e0*/  FSEL R68, R68, RZ, P0 ;  /* 0x000000ff44447208 */ /* 0x000fe20000000000 */
[----:B------:R-:W-:Y:S01]  /*1c0f0*/  FMUL.FTZ R37, R4, c[0x0][0x23c] ;  /* 0x00008f0004257a20 */ /* 0x000fe20000410000 */
[C---:B------:R-:W-:Y:S01]  /*1c100*/  FSETP.NEU.FTZ.AND P0, PT, R2.reuse, -INF , PT ;  /* 0xff8000000200780b */ /* 0x040fe20003f1d000 */
[----:B------:R-:W-:Y:S02]  /*1c110*/  FMUL.FTZ R65, R2, c[0x0][0x23c] ;  /* 0x00008f0002417a20 */ /* 0x000fe40000410000 */
[--C-:B------:R-:W-:Y:S02]  /*1c120*/  FFMA.FTZ R101, R49, c[0x0][0x23c], -R68.reuse ;  /* 0x00008f0031657a23 */ /* 0x100fe40000010844 */
[----:B------:R-:W2:Y:S01]  /*1c130*/  MUFU.EX2 R37, R37 ;  /* 0x0000002500257308 */ /* 0x000ea20000000800 */
[----:B------:R-:W-:Y:S01]  /*1c140*/  LDSM.16.MT88.4 R48, [R237+0xa800] ;  /* 0x00a80000ed30783b */ /* 0x000fe20000004200 */
[--C-:B------:R-:W-:Y:S01]  /*1c150*/  FFMA.FTZ R112, R57, c[0x0][0x23c], -R68.reuse ;  /* 0x00008f0039707a23 */ /* 0x100fe20000010844 */
[----:B------:R-:W-:Y:S01]  /*1c160*/  FSEL R65, R65, RZ, P0 ;  /* 0x000000ff41417208 */ /* 0x000fe20000000000 */
[--C-:B------:R-:W-:Y:S01]  /*1c170*/  FFMA.FTZ R94, R79, c[0x0][0x23c], -R68.reuse ;  /* 0x00008f004f5e7a23 */ /* 0x100fe20000010844 */
[----:B------:R-:W-:Y:S01]  /*1c180*/  PLOP3.LUT P0, PT, PT, PT, UP0, 0x80, 0x0 ;  /* 0x000000000000781c */ /* 0x000fe20003f0f008 */
[--C-:B------:R-:W-:Y:S02]  /*1c190*/  FFMA.FTZ R93, R81, c[0x0][0x23c], -R68.reuse ;  /* 0x00008f00515d7a23 */ /* 0x100fe40000010844 */
[--C-:B------:R-:W-:Y:S02]  /*1c1a0*/  FFMA.FTZ R97, R46, c[0x0][0x23c], -R65.reuse ;  /* 0x00008f002e617a23 */ /* 0x100fe40000010841 */
[----:B------:R-:W-:Y:S01]  /*1c1b0*/  MUFU.EX2 R94, R94 ;  /* 0x0000005e005e7308 */ /* 0x000fe20000000800 */
[--C-:B------:R-:W-:Y:S02]  /*1c1c0*/  FFMA.FTZ R98, R44, c[0x0][0x23c], -R65.reuse ;  /* 0x00008f002c627a23 */ /* 0x100fe40000010841 */
[----:B------:R-:W3:Y:S01]  /*1c1d0*/  LDSM.16.MT88.4 R44, [R232+0xa000] ;  /* 0x00a00000e82c783b */ /* 0x000ee20000004200 */
[--C-:B------:R-:W-:Y:S02]  /*1c1e0*/  FFMA.FTZ R115, R56, c[0x0][0x23c], -R65.reuse ;  /* 0x00008f0038737a23 */ /* 0x100fe40000010841 */
[--C-:B------:R-:W-:Y:S02]  /*1c1f0*/  FFMA.FTZ R88, R10, c[0x0][0x23c], -R68.reuse ;  /* 0x00008f000a587a23 */ /* 0x100fe40000010844 */
[--C-:B------:R-:W-:Y:S02]  /*1c200*/  FFMA.FTZ R79, R11, c[0x0][0x23c], -R68.reuse ;  /* 0x00008f000b4f7a23 */ /* 0x100fe40000010844 */
[----:B------:R-:W4:Y:S01]  /*1c210*/  MUFU.EX2 R93, R93 ;  /* 0x0000005d005d7308 */ /* 0x000f220000000800 */
[----:B------:R-:W-:Y:S01]  /*1c220*/  LDSM.16.MT88.4 R56, [R232+0xa800] ;  /* 0x00a80000e838783b */ /* 0x000fe20000004200 */
[--C-:B------:R-:W-:Y:S02]  /*1c230*/  FFMA.FTZ R77, R77, c[0x0][0x23c], -R68.reuse ;  /* 0x00008f004d4d7a23 */ /* 0x100fe40000010844 */
[C---:B--2---:R-:W-:Y:S02]  /*1c240*/  FMUL.FTZ R6, R37.reuse, R162 ;  /* 0x000000a225067220 */ /* 0x044fe40000410000 */
[C---:B------:R-:W-:Y:S02]  /*1c250*/  FMUL.FTZ R7, R37.reuse, R163 ;  /* 0x000000a325077220 */ /* 0x040fe40000410000 */
[----:B------:R-:W-:Y:S02]  /*1c260*/  FMUL.FTZ R10, R37, R158 ;  /* 0x0000009e250a7220 */ /* 0x000fe40000410000 */
[----:B------:R-:W-:Y:S01]  /*1c270*/  MUFU.EX2 R88, R88 ;  /* 0x0000005800587308 */ /* 0x000fe20000000800 */
[--C-:B------:R-:W-:Y:S02]  /*1c280*/  FFMA.FTZ R158, R199, c[0x0][0x23c], -R68.reuse ;  /* 0x00008f00c79e7a23 */ /* 0x100fe40000010844 */
[C---:B------:R-:W-:Y:S02]  /*1c290*/  FMUL.FTZ R11, R37.reuse, R159 ;  /* 0x0000009f250b7220 */ /* 0x040fe40000410000 */
[C---:B------:R-:W-:Y:S02]  /*1c2a0*/  FMUL.FTZ R26, R37.reuse, R142 ;  /* 0x0000008e251a7220 */ /* 0x040fe40000410000 */
[C---:B------:R-:W-:Y:S02]  /*1c2b0*/  FMUL.FTZ R27, R37.reuse, R143 ;  /* 0x0000008f251b7220 */ /* 0x040fe40000410000 */
[--C-:B------:R-:W-:Y:S01]  /*1c2c0*/  FFMA.FTZ R99, R34, c[0x0][0x23c], -R65.reuse ;  /* 0x00008f0022637a23 */ /* 0x100fe20000010841 */
[----:B------:R-:W2:Y:S01]  /*1c2d0*/  MUFU.EX2 R79, R79 ;  /* 0x0000004f004f7308 */ /* 0x000ea20000000800 */
[----:B------:R-:W-:Y:S02]  /*1c2e0*/  FMUL.FTZ R34, R37, R134 ;  /* 0x0000008625227220 */ /* 0x000fe40000410000 */
[--C-:B------:R-:W-:Y:S01]  /*1c2f0*/  FFMA.FTZ R106, R32, c[0x0][0x23c], -R65.reuse ;  /* 0x00008f00206a7a23 */ /* 0x100fe20000010841 */
[----:B----4-:R-:W-:Y:S01]  /*1c300*/  F2FP.BF16.PACK_AB R41, R93, R94 ;  /* 0x0000005e5d29723e */ /* 0x010fe200000010ff */
[--C-:B------:R-:W-:Y:S02]  /*1c310*/  FFMA.FTZ R110, R35, c[0x0][0x23c], -R68.reuse ;  /* 0x00008f00236e7a23 */ /* 0x100fe40000010844 */
        /* <DEDUP_REMOVED lines=30> */
[----:B------:R-:W-:Y:S02]  /*1c500*/  FFMA.FTZ R78, R78, c[0x0][0x23c], -R65 ;  /* 0x00008f004e4e7a23 */ /* 0x000fe40000010841 */
[--C-:B------:R-:W-:Y:S02]  /*1c510*/  FFMA.FTZ R75, R75, c[0x0][0x23c], -R68.reuse ;  /* 0x00008f004b4b7a23 */ /* 0x100fe40000010844 */
[--C-:B------:R-:W-:Y:S01]  /*1c520*/  FFMA.FTZ R71, R71, c[0x0][0x23c], -R68.reuse ;  /* 0x00008f0047477a23 */ /* 0x100fe20000010844 */
[----:B------:R-:W-:Y:S01]  /*1c530*/  MUFU.EX2 R101, R101 ;  /* 0x0000006500657308 */ /* 0x000fe20000000800 */
[--C-:B------:R-:W-:Y:S02]  /*1c540*/  FFMA.FTZ R67, R67, c[0x0][0x23c], -R68.reuse ;  /* 0x00008f0043437a23 */ /* 0x100fe40000010844 */
        /* <DEDUP_REMOVED lines=10> */
[----:B------:R-:W2:Y:S01]  /*1c5f0*/  MUFU.EX2 R38, R38 ;  /* 0x0000002600267308 */ /* 0x000ea20000000800 */
[--C-:B------:R-:W-:Y:S02]  /*1c600*/  FFMA.FTZ R92, R19, c[0x0][0x23c], -R68.reuse ;  /* 0x00008f00135c7a23 */ /* 0x100fe40000010844 */
[----:B------:R-:W-:Y:S02]  /*1c610*/  FMUL.FTZ R18, R37, R150 ;  /* 0x0000009625127220 */ /* 0x000fe40000410000 */
        /* <DEDUP_REMOVED lines=12> */
[C---:B--2---:R-:W-:Y:S02]  /*1c6e0*/  FMUL.FTZ R32, R38.reuse, R132 ;  /* 0x0000008426207220 */ /* 0x044fe40000410000 */
[C---:B------:R-:W-:Y:S02]  /*1c6f0*/  FMUL.FTZ R33, R38.reuse, R133 ;  /* 0x0000008526217220 */ /* 0x040fe40000410000 */
        /* <DEDUP_REMOVED lines=9> */
[--C-:B------:R-:W-:Y:S01]  /*1c790*/  FFMA.FTZ R149, R203, c[0x0][0x23c], -R68.reuse ;  /* 0x00008f00cb957a23 */ /* 0x100fe20000010844 */
[----:B----4-:R-:W-:Y:S01]  /*1c7a0*/  F2FP.BF16.PACK_AB R40, R87, R96 ;  /* 0x000000605728723e */ /* 0x010fe200000010ff */
[C---:B------:R-:W-:Y:S02]  /*1c7b0*/  FMUL.FTZ R24, R38.reuse, R140 ;  /* 0x0000008c26187220 */ /* 0x040fe40000410000 */
[----:B------:R-:W-:Y:S02]  /*1c7c0*/  FMUL.FTZ R25, R38, R141 ;  /* 0x0000008d26197220 */ /* 0x000fe40000410000 */
[--C-:B------:R-:W-:Y:S01]  /*1c7d0*/  FFMA.FTZ R132, R223, c[0x0][0x23c], -R68.reuse ;  /* 0x00008f00df847a23 */ /* 0x100fe20000010844 */
[----:B------:R-:W4:Y:S01]  /*1c7e0*/  MUFU.EX2 R86, R86 ;  /* 0x0000005600567308 */ /* 0x000f220000000800 */
        /* <DEDUP_REMOVED lines=12> */
[----:B------:R-:W2:Y:S01]  /*1c8b0*/  MUFU.EX2 R92, R92 ;  /* 0x0000005c005c7308 */ /* 0x000ea20000000800 */
[C---:B-1----:R-:W-:Y:S05]  /*1c8c0*/  HMMA.16816.F32.BF16 R4, R40.reuse, R12, R4 ;  /* 0x0000000c2804723c */ /* 0x042fea0000041804 */
[--C-:B------:R-:W-:Y:S02]  /*1c8d0*/  FFMA.FTZ R190, R181, c[0x0][0x23c], -R68.reuse ;  /* 0x00008f00b5be7a23 */ /* 0x100fe40000010844 */
[C---:B------:R-:W-:Y:S01]  /*1c8e0*/  FMUL.FTZ R12, R38.reuse, R152 ;  /* 0x00000098260c7220 */ /* 0x040fe20000410000 */
[C---:B------:R-:W-:Y:S01]  /*1c8f0*/  HMMA.16816.F32.BF16 R8, R40.reuse, R14, R8 ;  /* 0x0000000e2808723c */ /* 0x040fe20000041808 */
[----:B------:R-:W-:Y:S03]  /*1c900*/  MUFU.EX2 R103, R103 ;  /* 0x0000006700677308 */ /* 0x000fe60000000800 */
[----:B------:R-:W-:Y:S02]  /*1c910*/  FMUL.FTZ R13, R38, R153 ;  /* 0x00000099260d7220 */ /* 0x000fe40000410000 */
[--C-:B------:R-:W-:Y:S02]  /*1c920*/  FFMA.FTZ R152, R205, c[0x0][0x23c], -R68.reuse ;  /* 0x00008f00cd987a23 */ /* 0x100fe40000010844 */
[C---:B------:R-:W-:Y:S03]  /*1c930*/  FMUL.FTZ R14, R37.reuse, R154 ;  /* 0x0000009a250e7220 */ /* 0x040fe60000410000 */
[----:B------:R-:W1:Y:S01]  /*1c940*/  MUFU.EX2 R112, R112 ;  /* 0x0000007000707308 */ /* 0x000e620000000800 */
[----:B------:R-:W-:Y:S02]  /*1c950*/  FMUL.FTZ R15, R37, R155 ;  /* 0x0000009b250f7220 */ /* 0x000fe40000410000 */
[--C-:B------:R-:W-:Y:S02]  /*1c960*/  FFMA.FTZ R154, R204, c[0x0][0x23c], -R65.reuse ;  /* 0x00008f00cc9a7a23 */ /* 0x100fe40000010841 */
[--C-:B------:R-:W-:Y:S02]  /*1c970*/  FFMA.FTZ R155, R201, c[0x0][0x23c], -R68.reuse ;  /* 0x00008f00c99b7a23 */ /* 0x100fe40000010844 */
[--C-:B------:R-:W-:Y:S01]  /*1c980*/  FFMA.FTZ R153, R202, c[0x0][0x23c], -R65.reuse ;  /* 0x00008f00ca997a23 */ /* 0x100fe20000010841 */
[C---:B------:R-:W-:Y:S02]  /*1c990*/  HMMA.16816.F32.BF16 R12, R40.reuse, R20, R12 ;  /* 0x00000014280c723c */ /* 0x040fe4000004180c */
[----:B------:R-:W-:Y:S01]  /*1c9a0*/  MUFU.EX2 R115, R115 ;  /* 0x0000007300737308 */ /* 0x000fe20000000800 */
[--C-:B------:R-:W-:Y:S02]  /*1c9b0*/  FFMA.FTZ R188, R188, c[0x0][0x23c], -R65.reuse ;  /* 0x00008f00bcbc7a23 */ /* 0x100fe40000010841 */
[--C-:B------:R-:W-:Y:S02]  /*1c9c0*/  FFMA.FTZ R186, R186, c[0x0][0x23c], -R65.reuse ;  /* 0x00008f00baba7a23 */ /* 0x100fe40000010841 */
[C---:B------:R-:W-:Y:S01]  /*1c9d0*/  FMUL.FTZ R20, R38.reuse, R144 ;  /* 0x0000009026147220 */ /* 0x040fe20000410000 */
[C---:B------:R-:W-:Y:S04]  /*1c9e0*/  HMMA.16816.F32.BF16 R16, R40.reuse, R22, R16 ;  /* 0x000000162810723c */ /* 0x040fe80000041810 */
[----:B------:R-:W5:Y:S01]  /*1c9f0*/  MUFU.EX2 R116, R116 ;  /* 0x0000007400747308 */ /* 0x000f620000000800 */
[----:B------:R-:W-:Y:S02]  /*1ca00*/  FMUL.FTZ R21, R38, R145 ;  /* 0x0000009126157220 */ /* 0x000fe40000410000 */
[C---:B------:R-:W-:Y:S02]  /*1ca10*/  FMUL.FTZ R22, R37.reuse, R146 ;  /* 0x0000009225167220 */ /* 0x040fe40000410000 */
[----:B------:R-:W-:Y:S03]  /*1ca20*/  FMUL.FTZ R23, R37, R147 ;  /* 0x0000009325177220 */ /* 0x000fe60000410000 */
[--C-:B------:R-:W-:Y:S02]  /*1ca30*/  FFMA.FTZ R144, R211, c[0x0][0x23c], -R68.reuse ;  /* 0x00008f00d3907a23 */ /* 0x100fe40000010844 */
[----:B------:R-:W-:Y:S01]  /*1ca40*/  MUFU.EX2 R113, R113 ;  /* 0x0000007100717308 */ /* 0x000fe20000000800 */
[--C-:B------:R-:W-:Y:S01]  /*1ca50*/  FFMA.FTZ R146, R212, c[0x0][0x23c], -R65.reuse ;  /* 0x00008f00d4927a23 */ /* 0x100fe20000010841 */
[C---:B------:R-:W-:Y:S03]  /*1ca60*/  HMMA.16816.F32.BF16 R20, R40.reuse, R28, R20 ;  /* 0x0000001c2814723c */ /* 0x040fe60000041814 */
[--C-:B------:R-:W-:Y:S02]  /*1ca70*/  FFMA.FTZ R147, R209, c[0x0][0x23c], -R68.reuse ;  /* 0x00008f00d1937a23 */ /* 0x100fe40000010844 */
[--C-:B------:R-:W-:Y:S02]  /*1ca80*/  FFMA.FTZ R145, R210, c[0x0][0x23c], -R65.reuse ;  /* 0x00008f00d2917a23 */ /* 0x100fe40000010841 */
[C---:B------:R-:W-:Y:S01]  /*1ca90*/  FMUL.FTZ R28, R38.reuse, R136 ;  /* 0x00000088261c7220 */ /* 0x040fe20000410000 */
[----:B------:R-:W1:Y:S01]  /*1caa0*/  MUFU.EX2 R118, R118 ;  /* 0x0000007600767308 */ /* 0x000e620000000800 */
[C---:B------:R-:W-:Y:S03]  /*1cab0*/  HMMA.16816.F32.BF16 R24, R40.reuse, R30, R24 ;  /* 0x0000001e2818723c */ /* 0x040fe60000041818 */
[----:B------:R-:W-:Y:S02]  /*1cac0*/  FMUL.FTZ R29, R38, R137 ;  /* 0x00000089261d7220 */ /* 0x000fe40000410000 */
[--C-:B------:R-:W-:Y:S02]  /*1cad0*/  FFMA.FTZ R136, R221, c[0x0][0x23c], -R68.reuse ;  /* 0x00008f00dd887a23 */ /* 0x100fe40000010844 */
[C---:B------:R-:W-:Y:S02]  /*1cae0*/  FMUL.FTZ R30, R37.reuse, R138 ;  /* 0x0000008a251e7220 */ /* 0x040fe40000410000 */
[----:B------:R-:W-:Y:S03]  /*1caf0*/  MUFU.EX2 R119, R119 ;  /* 0x0000007700777308 */ /* 0x000fe60000000800 */
[----:B------:R-:W-:Y:S02]  /*1cb00*/  FMUL.FTZ R31, R37, R139 ;  /* 0x0000008b251f7220 */ /* 0x000fe40000410000 */
[--C-:B------:R-:W-:Y:S02]  /*1cb10*/  FFMA.FTZ R137, R216, c[0x0][0x23c], -R65.reuse ;  /* 0x00008f00d8897a23 */ /* 0x100fe40000010841 */
[--C-:B------:R-:W-:Y:S02]  /*1cb20*/  FFMA.FTZ R139, R217, c[0x0][0x23c], -R68.reuse ;  /* 0x00008f00d98b7a23 */ /* 0x100fe40000010844 */
[--C-:B------:R-:W-:Y:S01]  /*1cb30*/  FFMA.FTZ R138, R220, c[0x0][0x23c], -R65.reuse ;  /* 0x00008f00dc8a7a23 */ /* 0x100fe20000010841 */
[----:B------:R-:W1:Y:S01]  /*1cb40*/  MUFU.EX2 R124, R124 ;  /* 0x0000007c007c7308 */ /* 0x000e620000000800 */
[C---:B---3--:R-:W-:Y:S03]  /*1cb50*/  HMMA.16816.F32.BF16 R28, R40.reuse, R44, R28 ;  /* 0x0000002c281c723c */ /* 0x048fe6000004181c */
[--C-:B------:R-:W-:Y:S02]  /*1cb60*/  FFMA.FTZ R187, R184, c[0x0][0x23c], -R65.reuse ;  /* 0x00008f00b8bb7a23 */ /* 0x100fe40000010841 */
[--C-:B------:R-:W-:Y:S02]  /*1cb70*/  FFMA.FTZ R184, R185, c[0x0][0x23c], -R68.reuse ;  /* 0x00008f00b9b87a23 */ /* 0x100fe40000010844 */
[--C-:B------:R-:W-:Y:S01]  /*1cb80*/  FFMA.FTZ R181, R182, c[0x0][0x23c], -R65.reuse ;  /* 0x00008f00b6b57a23 */ /* 0x100fe20000010841 */
[----:B------:R-:W-:Y:S01]  /*1cb90*/  HMMA.16816.F32.BF16 R32, R40, R46, R32 ;  /* 0x0000002e2820723c */ /* 0x000fe20000041820 */
[----:B------:R-:W-:Y:S01]  /*1cba0*/  MUFU.EX2 R117, R117 ;  /* 0x0000007500757308 */ /* 0x000fe20000000800 */
[----:B------:R-:W3:Y:S02]  /*1cbb0*/  LDSM.16.MT88.4 R44, [R233+0xa800] ;  /* 0x00a80000e92c783b */ /* 0x000ee40000004200 */
[--C-:B------:R-:W-:Y:S02]  /*1cbc0*/  FFMA.FTZ R182, R171, c[0x0][0x23c], -R68.reuse ;  /* 0x00008f00abb67a23 */ /* 0x100fe40000010844 */
[--C-:B------:R-:W-:Y:S01]  /*1cbd0*/  FFMA.FTZ R180, R180, c[0x0][0x23c], -R65.reuse ;  /* 0x00008f00b4b47a23 */ /* 0x100fe20000010841 */
[----:B----4-:R-:W-:Y:S01]  /*1cbe0*/  F2FP.BF16.PACK_AB R41, R77, R86 ;  /* 0x000000564d29723e */ /* 0x010fe200000010ff */
[--C-:B------:R-:W-:Y:S01]  /*1cbf0*/  FFMA.FTZ R178, R178, c[0x0][0x23c], -R65.reuse ;  /* 0x00008f00b2b27a23 */ /* 0x100fe20000010841 */
[----:B--2---:R-:W-:Y:S02]  /*1cc00*/  F2FP.BF16.PACK_AB R43, R92, R85 ;  /* 0x000000555c2b723e */ /* 0x004fe400000010ff */
[----:B------:R-:W2:Y:S01]  /*1cc10*/  MUFU.EX2 R128, R128 ;  /* 0x0000008000807308 */ /* 0x000ea20000000800 */
[----:B------:R-:W-:Y:S01]  /*1cc20*/  F2FP.BF16.PACK_AB R40, R98, R97 ;  /* 0x000000616228723e */ /* 0x000fe200000010ff */
[--C-:B------:R-:W-:Y:S01]  /*1cc30*/  FFMA.FTZ R185, R176, c[0x0][0x23c], -R65.reuse ;  /* 0x00008f00b0b97a23 */ /* 0x100fe20000010841 */
[----:B------:R-:W-:Y:S01]  /*1cc40*/  F2FP.BF16.PACK_AB R42, R106, R99 ;  /* 0x000000636a2a723e */ /* 0x000fe200000010ff */
        /* <DEDUP_REMOVED lines=9> */
[----:B------:R-:W4:Y:S01]  /*1cce0*/  MUFU.EX2 R130, R130 ;  /* 0x0000008200827308 */ /* 0x000f220000000800 */
[----:B------:R-:W1:Y:S02]  /*1ccf0*/  LDSM.16.MT88.4 R48, [R237+0xb000] ;  /* 0x00b00000ed30783b */ /* 0x000e640000004200 */
[--C-:B------:R-:W-:Y:S02]  /*1cd00*/  FFMA.FTZ R168, R169, c[0x0][0x23c], -R68.reuse ;  /* 0x00008f00a9a87a23 */ /* 0x100fe40000010844 */
[--C-:B------:R-:W-:Y:S02]  /*1cd10*/  FFMA.FTZ R123, R126, c[0x0][0x23c], -R65.reuse ;  /* 0x00008f007e7b7a23 */ /* 0x100fe40000010841 */
[C---:B------:R-:W-:Y:S03]  /*1cd20*/  HMMA.16816.F32.BF16 R12, R40.reuse, R52, R12 ;  /* 0x00000034280c723c */ /* 0x040fe6000004180c */
[----:B------:R-:W-:Y:S01]  /*1cd30*/  MUFU.EX2 R131, R131 ;  /* 0x0000008300837308 */ /* 0x000fe20000000800 */
[--C-:B------:R-:W-:Y:S02]  /*1cd40*/  FFMA.FTZ R126, R105, c[0x0][0x23c], -R68.reuse ;  /* 0x00008f00697e7a23 */ /* 0x100fe40000010844 */
[--C-:B------:R-:W-:Y:S02]  /*1cd50*/  FFMA.FTZ R122, R122, c[0x0][0x23c], -R65.reuse ;  /* 0x00008f007a7a7a23 */ /* 0x100fe40000010841 */
[C---:B------:R-:W-:Y:S01]  /*1cd60*/  HMMA.16816.F32.BF16 R16, R40.reuse, R54, R16 ;  /* 0x000000362810723c */ /* 0x040fe20000041810 */
[----:B------:R-:W1:Y:S03]  /*1cd70*/  LDSM.16.MT88.4 R52, [R234+0xb000] ;  /* 0x00b00000ea34783b */ /* 0x000e660000004200 */
[--C-:B------:R-:W-:Y:S01]  /*1cd80*/  FFMA.FTZ R120, R120, c[0x0][0x23c], -R65.reuse ;  /* 0x00008f0078787a23 */ /* 0x100fe20000010841 */
[----:B------:R-:W1:Y:S01]  /*1cd90*/  MUFU.EX2 R134, R134 ;  /* 0x0000008600867308 */ /* 0x000e620000000800 */
[--C-:B------:R-:W-:Y:S02]  /*1cda0*/  FFMA.FTZ R169, R114, c[0x0][0x23c], -R65.reuse ;  /* 0x00008f0072a97a23 */ /* 0x100fe40000010841 */
[C---:B---3--:R-:W-:Y:S04]  /*1cdb0*/  HMMA.16816.F32.BF16 R20, R40.reuse, R44, R20 ;  /* 0x0000002c2814723c */ /* 0x048fe80000041814 */
[--C-:B------:R-:W-:Y:S02]  /*1cdc0*/  FFMA.FTZ R114, R111, c[0x0][0x23c], -R68.reuse ;  /* 0x00008f006f727a23 */ /* 0x100fe40000010844 */
[--C-:B------:R-:W-:Y:S01]  /*1cdd0*/  FFMA.FTZ R105, R108, c[0x0][0x23c], -R65.reuse ;  /* 0x00008f006c697a23 */ /* 0x100fe20000010841 */
[----:B------:R-:W3:Y:S01]  /*1cde0*/  MUFU.EX2 R129, R129 ;  /* 0x0000008100817308 */ /* 0x000ee20000000800 */
[C---:B------:R-:W-:Y:S01]  /*1cdf0*/  HMMA.16816.F32.BF16 R24, R40.reuse, R46, R24 ;  /* 0x0000002e2818723c */ /* 0x040fe20000041818 */
[----:B------:R-:W2:Y:S03]  /*1ce00*/  LDSM.16.MT88.4 R44, [R233+0xb000] ;  /* 0x00b00000e92c783b */ /* 0x000ea60000004200 */
[--C-:B------:R-:W-:Y:S02]  /*1ce10*/  FFMA.FTZ R104, R104, c[0x0][0x23c], -R65.reuse ;  /* 0x00008f0068687a23 */ /* 0x100fe40000010841 */
[--C-:B------:R-:W-:Y:S02]  /*1ce20*/  FFMA.FTZ R102, R102, c[0x0][0x23c], -R65.reuse ;  /* 0x00008f0066667a23 */ /* 0x100fe40000010841 */
[C---:B------:R-:W-:Y:S01]  /*1ce30*/  HMMA.16816.F32.BF16 R28, R40.reuse, R56, R28 ;  /* 0x00000038281c723c */ /* 0x040fe2000004181c */
[----:B------:R-:W2:Y:S03]  /*1ce40*/  MUFU.EX2 R132, R132 ;  /* 0x0000008400847308 */ /* 0x000ea60000000800 */
[--C-:B------:R-:W-:Y:S02]  /*1ce50*/  FFMA.FTZ R111, R100, c[0x0][0x23c], -R65.reuse ;  /* 0x00008f00646f7a23 */ /* 0x100fe40000010841 */
[----:B------:R-:W-:Y:S02]  /*1ce60*/  FFMA.FTZ R100, R91, c[0x0][0x23c], -R68 ;  /* 0x00008f005b647a23 */ /* 0x000fe40000010844 */
[----:B------:R-:W-:Y:S01]  /*1ce70*/  HMMA.16816.F32.BF16 R32, R40, R58, R32 ;  /* 0x0000003a2820723c */ /* 0x000fe20000041820 */
[----:B------:R-:W2:Y:S02]  /*1ce80*/  LDSM.16.MT88.4 R56, [R232+0xb000] ;  /* 0x00b00000e838783b */ /* 0x000ea40000004200 */
[----:B------:R-:W2:Y:S01]  /*1ce90*/  MUFU.EX2 R136, R136 ;  /* 0x0000008800887308 */ /* 0x000ea20000000800 */
[----:B------:R-:W-:Y:S02]  /*1cea0*/  FFMA.FTZ R96, R38, R251, R96 ;  /* 0x000000fb26607223 */ /* 0x000fe40000010060 */
[--C-:B------:R-:W-:Y:S01]  /*1ceb0*/  FFMA.FTZ R74, R74, c[0x0][0x23c], -R65.reuse ;  /* 0x00008f004a4a7a23 */ /* 0x100fe20000010841 */
[----:B------:R-:W-:Y:S01]  /*1cec0*/  F2FP.BF16.PACK_AB R41, R110, R101 ;  /* 0x000000656e29723e */ /* 0x000fe200000010ff */
[--C-:B------:R-:W-:Y:S01]  /*1ced0*/  FFMA.FTZ R72, R72, c[0x0][0x23c], -R65.reuse ;  /* 0x00008f0048487a23 */ /* 0x100fe20000010841 */
[----:B-1----:R-:W-:Y:S03]  /*1cee0*/  F2FP.BF16.PACK_AB R43, R112, R103 ;  /* 0x00000067702b723e */ /* 0x002fe600000010ff */
[----:B-----5:R-:W-:Y:S01]  /*1cef0*/  F2FP.BF16.PACK_AB R40, R116, R115 ;  /* 0x000000737428723e */ /* 0x020fe200000010ff */
[----:B------:R-:W1:Y:S01]  /*1cf00*/  MUFU.EX2 R133, R133 ;  /* 0x0000008500857308 */ /* 0x000e620000000800 */
[----:B------:R-:W-:Y:S01]  /*1cf10*/  F2FP.BF16.PACK_AB R42, R118, R113 ;  /* 0x00000071762a723e */ /* 0x000fe200000010ff */
[----:B------:R-:W-:Y:S02]  /*1cf20*/  FFMA.FTZ R64, R64, c[0x0][0x23c], -R65 ;  /* 0x00008f0040407a23 */ /* 0x000fe40000010841 */
[----:B------:R-:W-:Y:S02]  /*1cf30*/  FFMA.FTZ R94, R37, R250, R94 ;  /* 0x000000fa255e7223 */ /* 0x000fe4000001005e */
[----:B------:R-:W-:Y:S02]  /*1cf40*/  FADD.FTZ R87, R87, R96 ;  /* 0x0000006057577221 */ /* 0x000fe40000010000 */
[C---:B------:R-:W-:Y:S02]  /*1cf50*/  HMMA.16816.F32.BF16 R4, R40.reuse, R48, R4 ;  /* 0x000000302804723c */ /* 0x040fe40000041804 */
[----:B------:R-:W-:Y:S01]  /*1cf60*/  MUFU.EX2 R135, R135 ;  /* 0x0000008700877308 */ /* 0x000fe20000000800 */
[----:B------:R-:W-:Y:S02]  /*1cf70*/  FADD.FTZ R90, R90, R87 ;  /* 0x000000575a5a7221 */ /* 0x000fe40000010000 */
[----:B------:R-:W-:Y:S02]  /*1cf80*/  FADD.FTZ R93, R93, R94 ;  /* 0x0000005e5d5d7221 */ /* 0x000fe40000010000 */
[----:B------:R-:W-:Y:S01]  /*1cf90*/  FADD.FTZ R90, R81, R90 ;  /* 0x0000005a515a7221 */ /* 0x000fe20000010000 */
[C---:B------:R-:W-:Y:S01]  /*1cfa0*/  HMMA.16816.F32.BF16 R8, R40.reuse, R50, R8 ;  /* 0x000000322808723c */ /* 0x040fe20000041808 */
[----:B------:R-:W5:Y:S03]  /*1cfb0*/  LDSM.16.MT88.4 R48, [R237+0xb800] ;  /* 0x00b80000ed30783b */ /* 0x000f660000004200 */
[----:B------:R-:W1:Y:S01]  /*1cfc0*/  MUFU.EX2 R138, R138 ;  /* 0x0000008a008a7308 */ /* 0x000e620000000800 */
[----:B------:R-:W-:Y:S02]  /*1cfd0*/  FADD.FTZ R97, R97, R90 ;  /* 0x0000005a61617221 */ /* 0x000fe40000010000 */
[----:B------:R-:W-:Y:S01]  /*1cfe0*/  FADD.FTZ R88, R88, R93 ;  /* 0x0000005d58587221 */ /* 0x000fe20000010000 */
[C---:B------:R-:W-:Y:S04]  /*1cff0*/  HMMA.16816.F32.BF16 R12, R40.reuse, R52, R12 ;  /* 0x00000034280c723c */ /* 0x040fe8000004180c */
[----:B------:R-:W-:Y:S02]  /*1d000*/  FADD.FTZ R98, R98, R97 ;  /* 0x0000006162627221 */ /* 0x000fe40000010000 */
[----:B------:R-:W-:Y:S01]  /*1d010*/  MUFU.EX2 R140, R140 ;  /* 0x0000008c008c7308 */ /* 0x000fe20000000800 */
[----:B------:R-:W-:Y:S01]  /*1d020*/  FADD.FTZ R79, R79, R88 ;  /* 0x000000584f4f7221 */ /* 0x000fe20000010000 */
[C---:B------:R-:W-:Y:S01]  /*1d030*/  HMMA.16816.F32.BF16 R16, R40.reuse, R54, R16 ;  /* 0x000000362810723c */ /* 0x040fe20000041810 */
[----:B------:R-:W1:Y:S03]  /*1d040*/  LDSM.16.MT88.4 R52, [R234+0xb800] ;  /* 0x00b80000ea34783b */ /* 0x000e660000004200 */
[----:B------:R-:W-:Y:S02]  /*1d050*/  FADD.FTZ R99, R99, R98 ;  /* 0x0000006263637221 */ /* 0x000fe40000010000 */
[----:B------:R-:W-:Y:S02]  /*1d060*/  FADD.FTZ R86, R86, R79 ;  /* 0x0000004f56567221 */ /* 0x000fe40000010000 */
[----:B------:R-:W1:Y:S01]  /*1d070*/  MUFU.EX2 R137, R137 ;  /* 0x0000008900897308 */ /* 0x000e620000000800 */
[C---:B--2---:R-:W-:Y:S03]  /*1d080*/  HMMA.16816.F32.BF16 R20, R40.reuse, R44, R20 ;  /* 0x0000002c2814723c */ /* 0x044fe60000041814 */
[----:B------:R-:W-:Y:S02]  /*1d090*/  FADD.FTZ R106, R106, R99 ;  /* 0x000000636a6a7221 */ /* 0x000fe40000010000 */
[----:B------:R-:W-:Y:S02]  /*1d0a0*/  FADD.FTZ R86, R77, R86 ;  /* 0x000000564d567221 */ /* 0x000fe40000010000 */
[----:B------:R-:W-:Y:S01]  /*1d0b0*/  FADD.FTZ R115, R115, R106 ;  /* 0x0000006a73737221 */ /* 0x000fe20000010000 */
[C---:B------:R-:W-:Y:S01]  /*1d0c0*/  HMMA.16816.F32.BF16 R24, R40.reuse, R46, R24 ;  /* 0x0000002e2818723c */ /* 0x040fe20000041818 */
[----:B------:R-:W-:Y:S01]  /*1d0d0*/  MUFU.EX2 R139, R139 ;  /* 0x0000008b008b7308 */ /* 0x000fe20000000800 */
[----:B------:R-:W2:Y:S02]  /*1d0e0*/  LDSM.16.MT88.4 R44, [R233+0xb800] ;  /* 0x00b80000e92c783b */ /* 0x000ea40000004200 */
[----:B------:R-:W-:Y:S02]  /*1d0f0*/  FADD.FTZ R116, R116, R115 ;  /* 0x0000007374747221 */ /* 0x000fe40000010000 */
[----:B------:R-:W-:Y:S02]  /*1d100*/  FADD.FTZ R85, R85, R86 ;  /* 0x0000005655557221 */ /* 0x000fe40000010000 */
[C---:B------:R-:W-:Y:S03]  /*1d110*/  HMMA.16816.F32.BF16 R28, R40.reuse, R56, R28 ;  /* 0x00000038281c723c */ /* 0x040fe6000004181c */
[----:B------:R-:W1:Y:S01]  /*1d120*/  MUFU.EX2 R142, R142 ;  /* 0x0000008e008e7308 */ /* 0x000e620000000800 */
[----:B------:R-:W-:Y:S02]  /*1d130*/  FADD.FTZ R113, R113, R116 ;  /* 0x0000007471717221 */ /* 0x000fe40000010000 */
[----:B------:R-:W-:Y:S02]  /*1d140*/  FADD.FTZ R92, R92, R85 ;  /* 0x000000555c5c7221 */ /* 0x000fe40000010000 */
[----:B------:R-:W-:Y:S01]  /*1d150*/  HMMA.16816.F32.BF16 R32, R40, R58, R32 ;  /* 0x0000003a2820723c */ /* 0x000fe20000041820 */
[----:B------:R-:W2:Y:S03]  /*1d160*/  LDSM.16.MT88.4 R56, [R232+0xb800] ;  /* 0x00b80000e838783b */ /* 0x000ea60000004200 */
[----:B------:R-:W-:Y:S01]  /*1d170*/  FADD.FTZ R118, R118, R113 ;  /* 0x0000007176767221 */ /* 0x000fe20000010000 */
[----:B------:R-:W-:Y:S01]  /*1d180*/  MUFU.EX2 R141, R141 ;  /* 0x0000008d008d7308 */ /* 0x000fe20000000800 */
[----:B------:R-:W-:Y:S01]  /*1d190*/  FADD.FTZ R101, R101, R92 ;  /* 0x0000005c65657221 */ /* 0x000fe20000010000 */
[----:B------:R-:W-:Y:S02]  /*1d1a0*/  F2FP.BF16.PACK_AB R41, R124, R119 ;  /* 0x000000777c29723e */ /* 0x000fe400000010ff */
[----:B------:R-:W-:Y:S03]  /*1d1b0*/  F2FP.BF16.PACK_AB R43, R128, R117 ;  /* 0x00000075802b723e */ /* 0x000fe600000010ff */
[----:B----4-:R-:W-:Y:S01]  /*1d1c0*/  F2FP.BF16.PACK_AB R40, R130, R127 ;  /* 0x0000007f8228723e */ /* 0x010fe200000010ff */
[----:B------:R-:W-:Y:S01]  /*1d1d0*/  FADD.FTZ R127, R127, R118 ;  /* 0x000000767f7f7221 */ /* 0x000fe20000010000 */
[----:B------:R-:W-:Y:S01]  /*1d1e0*/  F2FP.BF16.PACK_AB R42, R134, R131 ;  /* 0x00000083862a723e */ /* 0x000fe200000010ff */
[----:B------:R-:W4:Y:S01]  /*1d1f0*/  MUFU.EX2 R144, R144 ;  /* 0x0000009000907308 */ /* 0x000f220000000800 */
[----:B------:R-:W-:Y:S02]  /*1d200*/  FADD.FTZ R110, R110, R101 ;  /* 0x000000656e6e7221 */ /* 0x000fe40000010000 */
[----:B------:R-:W-:Y:S02]  /*1d210*/  FADD.FTZ R130, R130, R127 ;  /* 0x0000007f82827221 */ /* 0x000fe40000010000 */
[----:B------:R-:W-:Y:S01]  /*1d220*/  FADD.FTZ R103, R103, R110 ;  /* 0x0000006e67677221 */ /* 0x000fe20000010000 */
[C---:B-----5:R-:W-:Y:S03]  /*1d230*/  HMMA.16816.F32.BF16 R4, R40.reuse, R48, R4 ;  /* 0x000000302804723c */ /* 0x060fe60000041804 */
[----:B------:R-:W-:Y:S01]  /*1d240*/  FADD.FTZ R131, R131, R130 ;  /* 0x0000008283837221 */ /* 0x000fe20000010000 */
[----:B------:R-:W-:Y:S01]  /*1d250*/  MUFU.EX2 R143, R143 ;  /* 0x0000008f008f7308 */ /* 0x000fe20000000800 */
[----:B------:R-:W-:Y:S02]  /*1d260*/  FADD.FTZ R112, R112, R103 ;  /* 0x0000006770707221 */ /* 0x000fe40000010000 */
[----:B------:R-:W-:Y:S01]  /*1d270*/  FADD.FTZ R134, R134, R131 ;  /* 0x0000008386867221 */ /* 0x000fe20000010000 */
[C---:B------:R-:W-:Y:S01]  /*1d280*/  HMMA.16816.F32.BF16 R8, R40.reuse, R50, R8 ;  /* 0x000000322808723c */ /* 0x040fe20000041808 */
[----:B------:R-:W5:Y:S03]  /*1d290*/  LDSM.16.MT88.4 R48, [R237+0xc000] ;  /* 0x00c00000ed30783b */ /* 0x000f660000004200 */
[----:B------:R-:W-:Y:S02]  /*1d2a0*/  FADD.FTZ R119, R119, R112 ;  /* 0x0000007077777221 */ /* 0x000fe40000010000 */
[----:B------:R-:W4:Y:S02]  /*1d2b0*/  MUFU.EX2 R146, R146 ;  /* 0x0000009200927308 */ /* 0x000f240000000800 */
[C---:B-1----:R-:W-:Y:S04]  /*1d2c0*/  HMMA.16816.F32.BF16 R12, R40.reuse, R52, R12 ;  /* 0x00000034280c723c */ /* 0x042fe8000004180c */
[----:B------:R-:W-:Y:S04]  /*1d2d0*/  FADD.FTZ R124, R124, R119 ;  /* 0x000000777c7c7221 */ /* 0x000fe80000010000 */
[----:B------:R-:W-:Y:S01]  /*1d2e0*/  MUFU.EX2 R145, R145 ;  /* 0x0000009100917308 */ /* 0x000fe20000000800 */
[C---:B------:R-:W-:Y:S01]  /*1d2f0*/  HMMA.16816.F32.BF16 R16, R40.reuse, R54, R16 ;  /* 0x000000362810723c */ /* 0x040fe20000041810 */
[----:B------:R-:W1:Y:S02]  /*1d300*/  LDSM.16.MT88.4 R52, [R234+0xc000] ;  /* 0x00c00000ea34783b */ /* 0x000e640000004200 */
[----:B------:R-:W-:Y:S04]  /*1d310*/  FADD.FTZ R117, R117, R124 ;  /* 0x0000007c75757221 */ /* 0x000fe80000010000 */
[----:B------:R-:W-:Y:S01]  /*1d320*/  FADD.FTZ R128, R128, R117 ;  /* 0x0000007580807221 */ /* 0x000fe20000010000 */
[C---:B--2---:R-:W-:Y:S01]  /*1d330*/  HMMA.16816.F32.BF16 R20, R40.reuse, R44, R20 ;  /* 0x0000002c2814723c */ /* 0x044fe20000041814 */
[----:B------:R-:W2:Y:S03]  /*1d340*/  MUFU.EX2 R148, R148 ;  /* 0x0000009400947308 */ /* 0x000ea60000000800 */
[----:B---3--:R-:W-:Y:S04]  /*1d350*/  FADD.FTZ R37, R129, R128 ;  /* 0x0000008081257221 */ /* 0x008fe80000010000 */
[C---:B------:R-:W-:Y:S01]  /*1d360*/  HMMA.16816.F32.BF16 R24, R40.reuse, R46, R24 ;  /* 0x0000002e2818723c */ /* 0x040fe20000041818 */
[----:B------:R-:W3:Y:S02]  /*1d370*/  LDSM.16.MT88.4 R44, [R233+0xc000] ;  /* 0x00c00000e92c783b */ /* 0x000ee40000004200 */
[----:B------:R-:W-:Y:S01]  /*1d380*/  MUFU.EX2 R147, R147 ;  /* 0x0000009300937308 */ /* 0x000fe20000000800 */
[----:B------:R-:W-:Y:S04]  /*1d390*/  FADD.FTZ R37, R132, R37 ;  /* 0x0000002584257221 */ /* 0x000fe80000010000 */
[C---:B------:R-:W-:Y:S04]  /*1d3a0*/  HMMA.16816.F32.BF16 R28, R40.reuse, R56, R28 ;  /* 0x00000038281c723c */ /* 0x040fe8000004181c */
[----:B------:R-:W-:Y:S01]  /*1d3b0*/  FADD.FTZ R38, R136, R37 ;  /* 0x0000002588267221 */ /* 0x000fe20000010000 */
[----:B------:R-:W1:Y:S03]  /*1d3c0*/  MUFU.EX2 R150, R150 ;  /* 0x0000009600967308 */ /* 0x000e660000000800 */
[----:B------:R-:W-:Y:S01]  /*1d3d0*/  HMMA.16816.F32.BF16 R32, R40, R58, R32 ;  /* 0x0000003a2820723c */ /* 0x000fe20000041820 */
[----:B------:R-:W2:Y:S03]  /*1d3e0*/  LDSM.16.MT88.4 R56, [R232+0xc000] ;  /* 0x00c00000e838783b */ /* 0x000ea60000004200 */
[C---:B------:R-:W-:Y:S03]  /*1d3f0*/  FADD.FTZ R38, R133.reuse, R38 ;  /* 0x0000002685267221 */ /* 0x040fe60000010000 */
[----:B------:R-:W-:Y:S01]  /*1d400*/  MUFU.EX2 R152, R152 ;  /* 0x0000009800987308 */ /* 0x000fe20000000800 */
[----:B------:R-:W-:Y:S04]  /*1d410*/  F2FP.BF16.PACK_AB R41, R132, R129 ;  /* 0x000000818429723e */ /* 0x000fe800000010ff */
[----:B------:R-:W-:Y:S02]  /*1d420*/  F2FP.BF16.PACK_AB R43, R133, R136 ;  /* 0x00000088852b723e */ /* 0x000fe400000010ff */
[C---:B------:R-:W-:Y:S01]  /*1d430*/  F2FP.BF16.PACK_AB R40, R138.reuse, R135 ;  /* 0x000000878a28723e */ /* 0x040fe200000010ff */
[----:B------:R-:W-:Y:S01]  /*1d440*/  FADD.FTZ R135, R135, R134 ;  /* 0x0000008687877221 */ /* 0x000fe20000010000 */
[C---:B------:R-:W-:Y:S01]  /*1d450*/  F2FP.BF16.PACK_AB R42, R137.reuse, R140 ;  /* 0x0000008c892a723e */ /* 0x040fe200000010ff */
[----:B------:R-:W2:Y:S02]  /*1d460*/  MUFU.EX2 R149, R149 ;  /* 0x0000009500957308 */ /* 0x000ea40000000800 */
[----:B------:R-:W-:Y:S04]  /*1d470*/  FADD.FTZ R135, R138, R135 ;  /* 0x000000878a877221 */ /* 0x000fe80000010000 */
[C---:B-----5:R-:W-:Y:S03]  /*1d480*/  HMMA.16816.F32.BF16 R4, R40.reuse, R48, R4 ;  /* 0x000000302804723c */ /* 0x060fe60000041804 */
[----:B------:R-:W-:Y:S01]  /*1d490*/  FADD.FTZ R140, R140, R135 ;  /* 0x000000878c8c7221 */ /* 0x000fe20000010000 */
[----:B------:R-:W-:Y:S03]  /*1d4a0*/  MUFU.EX2 R151, R151 ;  /* 0x0000009700977308 */ /* 0x000fe60000000800 */
[----:B------:R-:W-:Y:S01]  /*1d4b0*/  FADD.FTZ R140, R137, R140 ;  /* 0x0000008c898c7221 */ /* 0x000fe20000010000 */
[C---:B------:R-:W-:Y:S01]  /*1d4c0*/  HMMA.16816.F32.BF16 R8, R40.reuse, R50, R8 ;  /* 0x000000322808723c */ /* 0x040fe20000041808 */
[----:B------:R-:W5:Y:S05]  /*1d4d0*/  LDSM.16.MT88.4 R48, [R237+0xc800] ;  /* 0x00c80000ed30783b */ /* 0x000f6a0000004200 */
[----:B------:R-:W-:Y:S02]  /*1d4e0*/  MUFU.EX2 R158, R158 ;  /* 0x0000009e009e7308 */ /* 0x000fe40000000800 */
[C---:B-1----:R-:W-:Y:S08]  /*1d4f0*/  HMMA.16816.F32.BF16 R12, R40.reuse, R52, R12 ;  /* 0x00000034280c723c */ /* 0x042ff0000004180c */
[C---:B------:R-:W-:Y:S01]  /*1d500*/  HMMA.16816.F32.BF16 R16, R40.reuse, R54, R16 ;  /* 0x000000362810723c */ /* 0x040fe20000041810 */
[----:B------:R-:W1:Y:S01]  /*1d510*/  MUFU.EX2 R154, R154 ;  /* 0x0000009a009a7308 */ /* 0x000e620000000800 */
[----:B------:R-:W-:Y:S06]  /*1d520*/  LDSM.16.MT88.4 R52, [R233+0xc800] ;  /* 0x00c80000e934783b */ /* 0x000fec0000004200 */
[C---:B---3--:R-:W-:Y:S03]  /*1d530*/  HMMA.16816.F32.BF16 R20, R40.reuse, R44, R20 ;  /* 0x0000002c2814723c */ /* 0x048fe60000041814 */
[----:B------:R-:W-:Y:S05]  /*1d540*/  MUFU.EX2 R153, R153 ;  /* 0x0000009900997308 */ /* 0x000fea0000000800 */
[C---:B------:R-:W-:Y:S01]  /*1d550*/  HMMA.16816.F32.BF16 R24, R40.reuse, R46, R24 ;  /* 0x0000002e2818723c */ /* 0x040fe20000041818 */
[----:B------:R-:W3:Y:S04]  /*1d560*/  LDSM.16.MT88.4 R44, [R234+0xc800] ;  /* 0x00c80000ea2c783b */ /* 0x000ee80000004200 */
[----:B------:R-:W1:Y:S03]  /*1d570*/  MUFU.EX2 R156, R156 ;  /* 0x0000009c009c7308 */ /* 0x000e660000000800 */
[C---:B--2---:R-:W-:Y:S07]  /*1d580*/  HMMA.16816.F32.BF16 R28, R40.reuse, R56, R28 ;  /* 0x00000038281c723c */ /* 0x044fee000004181c */
[----:B------:R-:W-:Y:S01]  /*1d590*/  MUFU.EX2 R157, R157 ;  /* 0x0000009d009d7308 */ /* 0x000fe20000000800 */
[----:B------:R-:W-:Y:S01]  /*1d5a0*/  HMMA.16816.F32.BF16 R32, R40, R58, R32 ;  /* 0x0000003a2820723c */ /* 0x000fe20000041820 */
[----:B------:R-:W2:Y:S06]  /*1d5b0*/  LDSM.16.MT88.4 R56, [R232+0xc800] ;  /* 0x00c80000e838783b */ /* 0x000eac0000004200 */
[----:B------:R-:W-:Y:S01]  /*1d5c0*/  F2FP.BF16.PACK_AB R41, R142, R139 ;  /* 0x0000008b8e29723e */ /* 0x000fe200000010ff */
[----:B------:R-:W-:Y:S01]  /*1d5d0*/  FADD.FTZ R139, R139, R38 ;  /* 0x000000268b8b7221 */ /* 0x000fe20000010000 */
[----:B----4-:R-:W-:Y:S01]  /*1d5e0*/  F2FP.BF16.PACK_AB R43, R144, R141 ;  /* 0x0000008d902b723e */ /* 0x010fe200000010ff */
[----:B------:R-:W4:Y:S02]  /*1d5f0*/  MUFU.EX2 R155, R155 ;  /* 0x0000009b009b7308 */ /* 0x000f240000000800 */
[----:B------:R-:W-:Y:S01]  /*1d600*/  F2FP.BF16.PACK_AB R40, R146, R143 ;  /* 0x0000008f9228723e */ /* 0x000fe200000010ff */
[----:B------:R-:W-:Y:S01]  /*1d610*/  FADD.FTZ R143, R143, R140 ;  /* 0x0000008c8f8f7221 */ /* 0x000fe20000010000 */
[----:B------:R-:W-:Y:S01]  /*1d620*/  F2FP.BF16.PACK_AB R42, R148, R145 ;  /* 0x00000091942a723e */ /* 0x000fe200000010ff */
[----:B------:R-:W-:Y:S02]  /*1d630*/  FADD.FTZ R142, R142, R139 ;  /* 0x0000008b8e8e7221 */ /* 0x000fe40000010000 */
[----:B------:R-:W-:Y:S02]  /*1d640*/  FADD.FTZ R146, R146, R143 ;  /* 0x0000008f92927221 */ /* 0x000fe40000010000 */
[----:B------:R-:W-:Y:S01]  /*1d650*/  FADD.FTZ R141, R141, R142 ;  /* 0x0000008e8d8d7221 */ /* 0x000fe20000010000 */
[----:B------:R-:W1:Y:S01]  /*1d660*/  MUFU.EX2 R160, R160 ;  /* 0x000000a000a07308 */ /* 0x000e620000000800 */
[C---:B-----5:R-:W-:Y:S03]  /*1d670*/  HMMA.16816.F32.BF16 R4, R40.reuse, R48, R4 ;  /* 0x000000302804723c */ /* 0x060fe60000041804 */
[----:B------:R-:W-:Y:S02]  /*1d680*/  FADD.FTZ R144, R144, R141 ;  /* 0x0000008d90907221 */ /* 0x000fe40000010000 */
[----:B------:R-:W-:Y:S01]  /*1d690*/  LDSM.16.MT88.4 R140, [R233+0x11800] ;  /* 0x01180000e98c783b */ /* 0x000fe20000004200 */
[----:B------:R-:W-:Y:S02]  /*1d6a0*/  FADD.FTZ R145, R145, R146 ;  /* 0x0000009291917221 */ /* 0x000fe40000010000 */
[C---:B------:R-:W-:Y:S01]  /*1d6b0*/  HMMA.16816.F32.BF16 R8, R40.reuse, R50, R8 ;  /* 0x000000322808723c */ /* 0x040fe20000041808 */
[----:B------:R-:W-:Y:S03]  /*1d6c0*/  MUFU.EX2 R161, R161 ;  /* 0x000000a100a17308 */ /* 0x000fe60000000800 */
[----:B------:R-:W-:Y:S01]  /*1d6d0*/  FADD.FTZ R148, R148, R145 ;  /* 0x0000009194947221 */ /* 0x000fe20000010000 */
[----:B------:R-:W-:Y:S03]  /*1d6e0*/  LDSM.16.MT88.4 R48, [R234+0xd000] ;  /* 0x00d00000ea30783b */ /* 0x000fe60000004200 */
[C---:B---3--:R-:W-:Y:S03]  /*1d6f0*/  HMMA.16816.F32.BF16 R12, R40.reuse, R44, R12 ;  /* 0x0000002c280c723c */ /* 0x048fe6000004180c */
[----:B------:R-:W-:Y:S05]  /*1d700*/  MUFU.EX2 R159, R159 ;  /* 0x0000009f009f7308 */ /* 0x000fea0000000800 */
[C---:B------:R-:W-:Y:S01]  /*1d710*/  HMMA.16816.F32.BF16 R16, R40.reuse, R46, R16 ;  /* 0x0000002e2810723c */ /* 0x040fe20000041810 */
[----:B------:R-:W3:Y:S04]  /*1d720*/  LDSM.16.MT88.4 R44, [R237+0xd000] ;  /* 0x00d00000ed2c783b */ /* 0x000ee80000004200 */
[----:B------:R-:W-:Y:S03]  /*1d730*/  MUFU.EX2 R162, R162 ;  /* 0x000000a200a27308 */ /* 0x000fe60000000800 */
[C---:B------:R-:W-:Y:S07]  /*1d740*/  HMMA.16816.F32.BF16 R20, R40.reuse, R52, R20 ;  /* 0x000000342814723c */ /* 0x040fee0000041814 */
[----:B------:R-:W-:Y:S01]  /*1d750*/  MUFU.EX2 R95, R95 ;  /* 0x0000005f005f7308 */ /* 0x000fe20000000800 */
[C---:B------:R-:W-:Y:S01]  /*1d760*/  HMMA.16816.F32.BF16 R24, R40.reuse, R54, R24 ;  /* 0x000000362818723c */ /* 0x040fe20000041818 */
[----:B------:R-:W5:Y:S07]  /*1d770*/  LDSM.16.MT88.4 R52, [R233+0xd000] ;  /* 0x00d00000e934783b */ /* 0x000f6e0000004200 */
[C---:B--2---:R-:W-:Y:S01]  /*1d780*/  HMMA.16816.F32.BF16 R28, R40.reuse, R56, R28 ;  /* 0x00000038281c723c */ /* 0x044fe2000004181c */
[----:B------:R-:W-:Y:S07]  /*1d790*/  MUFU.EX2 R100, R100 ;  /* 0x0000006400647308 */ /* 0x000fee0000000800 */
[----:B------:R-:W-:Y:S01]  /*1d7a0*/  HMMA.16816.F32.BF16 R32, R40, R58, R32 ;  /* 0x0000003a2820723c */ /* 0x000fe20000041820 */
[----:B------:R-:W2:Y:S02]  /*1d7b0*/  LDSM.16.MT88.4 R56, [R232+0xd000] ;  /* 0x00d00000e838783b */ /* 0x000ea40000004200 */
[----:B------:R-:W2:Y:S04]  /*1d7c0*/  MUFU.EX2 R192, R192 ;  /* 0x000000c000c07308 */ /* 0x000ea80000000800 */
[----:B------:R-:W-:Y:S01]  /*1d7d0*/  F2FP.BF16.PACK_AB R41, R150, R147 ;  /* 0x000000939629723e */ /* 0x000fe200000010ff */
[----:B------:R-:W-:Y:S01]  /*1d7e0*/  FADD.FTZ R147, R147, R144 ;  /* 0x0000009093937221 */ /* 0x000fe20000010000 */
[----:B------:R-:W-:Y:S03]  /*1d7f0*/  F2FP.BF16.PACK_AB R43, R149, R152 ;  /* 0x00000098952b723e */ /* 0x000fe600000010ff */
[----:B-1----:R-:W-:Y:S01]  /*1d800*/  F2FP.BF16.PACK_AB R40, R154, R151 ;  /* 0x000000979a28723e */ /* 0x002fe200000010ff */
[----:B------:R-:W-:Y:S01]  /*1d810*/  FADD.FTZ R151, R151, R148 ;  /* 0x0000009497977221 */ /* 0x000fe20000010000 */
[----:B------:R-:W-:Y:S01]  /*1d820*/  F2FP.BF16.PACK_AB R42, R156, R153 ;  /* 0x000000999c2a723e */ /* 0x000fe200000010ff */
[----:B------:R-:W-:Y:S01]  /*1d830*/  FADD.FTZ R147, R150, R147 ;  /* 0x0000009396937221 */ /* 0x000fe20000010000 */
[----:B------:R-:W-:Y:S01]  /*1d840*/  MUFU.EX2 R89, R89 ;  /* 0x0000005900597308 */ /* 0x000fe20000000800 */
[----:B------:R-:W-:Y:S02]  /*1d850*/  FADD.FTZ R154, R154, R151 ;  /* 0x000000979a9a7221 */ /* 0x000fe40000010000 */
[----:B------:R-:W-:Y:S02]  /*1d860*/  FADD.FTZ R152, R152, R147 ;  /* 0x0000009398987221 */ /* 0x000fe40000010000 */
[C---:B---3--:R-:W-:Y:S03]  /*1d870*/  HMMA.16816.F32.BF16 R4, R40.reuse, R44, R4 ;  /* 0x0000002c2804723c */ /* 0x048fe60000041804 */
[----:B------:R-:W-:Y:S02]  /*1d880*/  FADD.FTZ R152, R149, R152 ;  /* 0x0000009895987221 */ /* 0x000fe40000010000 */
[----:B------:R-:W-:Y:S01]  /*1d890*/  LDSM.16.MT88.4 R148, [R234+0x11800] ;  /* 0x01180000ea94783b */ /* 0x000fe20000004200 */
[----:B------:R-:W-:Y:S01]  /*1d8a0*/  MUFU.EX2 R78, R78 ;  /* 0x0000004e004e7308 */ /* 0x000fe20000000800 */
[----:B------:R-:W-:Y:S01]  /*1d8b0*/  FADD.FTZ R153, R153, R154 ;  /* 0x0000009a99997221 */ /* 0x000fe20000010000 */
[C---:B------:R-:W-:Y:S04]  /*1d8c0*/  HMMA.16816.F32.BF16 R8, R40.reuse, R46, R8 ;  /* 0x0000002e2808723c */ /* 0x040fe80000041808 */
[----:B------:R-:W-:Y:S01]  /*1d8d0*/  FADD.FTZ R156, R156, R153 ;  /* 0x000000999c9c7221 */ /* 0x000fe20000010000 */
[----:B------:R-:W1:Y:S03]  /*1d8e0*/  LDSM.16.MT88.4 R44, [R237+0xd800] ;  /* 0x00d80000ed2c783b */ /* 0x000e660000004200 */
[C---:B------:R-:W-:Y:S01]  /*1d8f0*/  HMMA.16816.F32.BF16 R12, R40.reuse, R48, R12 ;  /* 0x00000030280c723c */ /* 0x040fe2000004180c */
[----:B------:R-:W-:Y:S07]  /*1d900*/  MUFU.EX2 R163, R163 ;  /* 0x000000a300a37308 */ /* 0x000fee0000000800 */
[C---:B------:R-:W-:Y:S01]  /*1d910*/  HMMA.16816.F32.BF16 R16, R40.reuse, R50, R16 ;  /* 0x000000322810723c */ /* 0x040fe20000041810 */
[----:B------:R-:W3:Y:S02]  /*1d920*/  LDSM.16.MT88.4 R48, [R234+0xd800] ;  /* 0x00d80000ea30783b */ /* 0x000ee40000004200 */
[----:B------:R-:W1:Y:S05]  /*1d930*/  MUFU.EX2 R194, R194 ;  /* 0x000000c200c27308 */ /* 0x000e6a0000000800 */
[C---:B-----5:R-:W-:Y:S05]  /*1d940*/  HMMA.16816.F32.BF16 R20, R40.reuse, R52, R20 ;  /* 0x000000342814723c */ /* 0x060fea0000041814 */
[----:B------:R-:W-:Y:S03]  /*1d950*/  MUFU.EX2 R165, R165 ;  /* 0x000000a500a57308 */ /* 0x000fe60000000800 */
[C---:B------:R-:W-:Y:S01]  /*1d960*/  HMMA.16816.F32.BF16 R24, R40.reuse, R54, R24 ;  /* 0x000000362818723c */ /* 0x040fe20000041818 */
[----:B------:R-:W5:Y:S06]  /*1d970*/  LDSM.16.MT88.4 R52, [R233+0xd800] ;  /* 0x00d80000e934783b */ /* 0x000f6c0000004200 */
[----:B------:R-:W1:Y:S01]  /*1d980*/  MUFU.EX2 R196, R196 ;  /* 0x000000c400c47308 */ /* 0x000e620000000800 */
[C---:B--2---:R-:W-:Y:S08]  /*1d990*/  HMMA.16816.F32.BF16 R28, R40.reuse, R56, R28 ;  /* 0x00000038281c723c */ /* 0x044ff0000004181c */
[----:B------:R-:W-:Y:S01]  /*1d9a0*/  HMMA.16816.F32.BF16 R32, R40, R58, R32 ;  /* 0x0000003a2820723c */ /* 0x000fe20000041820 */
[----:B------:R-:W2:Y:S01]  /*1d9b0*/  LDSM.16.MT88.4 R56, [R232+0xd800] ;  /* 0x00d80000e838783b */ /* 0x000ea20000004200 */
[----:B------:R-:W-:Y:S05]  /*1d9c0*/  MUFU.EX2 R167, R167 ;  /* 0x000000a700a77308 */ /* 0x000fea0000000800 */
[----:B----4-:R-:W-:Y:S01]  /*1d9d0*/  F2FP.BF16.PACK_AB R41, R158, R155 ;  /* 0x0000009b9e29723e */ /* 0x010fe200000010ff */
[----:B------:R-:W-:Y:S01]  /*1d9e0*/  FADD.FTZ R155, R155, R152 ;  /* 0x000000989b9b7221 */ /* 0x000fe20000010000 */
[----:B------:R-:W-:Y:S03]  /*1d9f0*/  F2FP.BF16.PACK_AB R43, R157, R160 ;  /* 0x000000a09d2b723e */ /* 0x000fe600000010ff */
[----:B------:R-:W-:Y:S01]  /*1da00*/  F2FP.BF16.PACK_AB R40, R192, R161 ;  /* 0x000000a1c028723e */ /* 0x000fe200000010ff */
[----:B------:R-:W4:Y:S01]  /*1da10*/  MUFU.EX2 R188, R188 ;  /* 0x000000bc00bc7308 */ /* 0x000f220000000800 */
[----:B------:R-:W-:Y:S01]  /*1da20*/  F2FP.BF16.PACK_AB R42, R162, R159 ;  /* 0x0000009fa22a723e */ /* 0x000fe200000010ff */
[----:B------:R-:W-:Y:S02]  /*1da30*/  FADD.FTZ R161, R161, R156 ;  /* 0x0000009ca1a17221 */ /* 0x000fe40000010000 */
[----:B------:R-:W-:Y:S02]  /*1da40*/  FADD.FTZ R155, R158, R155 ;  /* 0x0000009b9e9b7221 */ /* 0x000fe40000010000 */
[----:B------:R-:W-:Y:S02]  /*1da50*/  FADD.FTZ R192, R192, R161 ;  /* 0x000000a1c0c07221 */ /* 0x000fe40000010000 */
[C---:B-1----:R-:W-:Y:S02]  /*1da60*/  HMMA.16816.F32.BF16 R4, R40.reuse, R44, R4 ;  /* 0x0000002c2804723c */ /* 0x042fe40000041804 */
[----:B------:R-:W-:Y:S01]  /*1da70*/  MUFU.EX2 R186, R186 ;  /* 0x000000ba00ba7308 */ /* 0x000fe20000000800 */
[----:B------:R-:W-:Y:S02]  /*1da80*/  FADD.FTZ R159, R159, R192 ;  /* 0x000000c09f9f7221 */ /* 0x000fe40000010000 */
[----:B------:R-:W-:Y:S02]  /*1da90*/  FADD.FTZ R160, R160, R155 ;  /* 0x0000009ba0a07221 */ /* 0x000fe40000010000 */
[----:B------:R-:W-:Y:S01]  /*1daa0*/  FADD.FTZ R162, R162, R159 ;  /* 0x0000009fa2a27221 */ /* 0x000fe20000010000 */
[C---:B------:R-:W-:Y:S01]  /*1dab0*/  HMMA.16816.F32.BF16 R8, R40.reuse, R46, R8 ;  /* 0x0000002e2808723c */ /* 0x040fe20000041808 */
[----:B------:R-:W1:Y:S03]  /*1dac0*/  LDSM.16.MT88.4 R44, [R237+0xe000] ;  /* 0x00e00000ed2c783b */ /* 0x000e660000004200 */
[----:B------:R-:W-:Y:S01]  /*1dad0*/  FADD.FTZ R160, R157, R160 ;  /* 0x000000a09da07221 */ /* 0x000fe20000010000 */
[----:B------:R-:W1:Y:S03]  /*1dae0*/  MUFU.EX2 R187, R187 ;  /* 0x000000bb00bb7308 */ /* 0x000e660000000800 */
[C---:B---3--:R-:W-:Y:S01]  /*1daf0*/  HMMA.16816.F32.BF16 R12, R40.reuse, R48, R12 ;  /* 0x00000030280c723c */ /* 0x048fe2000004180c */
[----:B------:R-:W-:Y:S06]  /*1db00*/  LDSM.16.MT88.4 R156, [R237+0x11800] ;  /* 0x01180000ed9c783b */ /* 0x000fec0000004200 */
[----:B------:R-:W-:Y:S01]  /*1db10*/  MUFU.EX2 R184, R184 ;  /* 0x000000b800b87308 */ /* 0x000fe20000000800 */
[C---:B------:R-:W-:Y:S01]  /*1db20*/  HMMA.16816.F32.BF16 R16, R40.reuse, R50, R16 ;  /* 0x000000322810723c */ /* 0x040fe20000041810 */
[----:B------:R-:W3:Y:S07]  /*1db30*/  LDSM.16.MT88.4 R48, [R234+0xe000] ;  /* 0x00e00000ea30783b */ /* 0x000eee0000004200 */
[C---:B-----5:R-:W-:Y:S01]  /*1db40*/  HMMA.16816.F32.BF16 R20, R40.reuse, R52, R20 ;  /* 0x000000342814723c */ /* 0x060fe20000041814 */
[----:B------:R-:W5:Y:S07]  /*1db50*/  MUFU.EX2 R183, R183 ;  /* 0x000000b700b77308 */ /* 0x000f6e0000000800 */
[C---:B------:R-:W-:Y:S01]  /*1db60*/  HMMA.16816.F32.BF16 R24, R40.reuse, R54, R24 ;  /* 0x000000362818723c */ /* 0x040fe20000041818 */
[----:B------:R-:W3:Y:S02]  /*1db70*/  LDSM.16.MT88.4 R52, [R233+0xe000] ;  /* 0x00e00000e934783b */ /* 0x000ee40000004200 */
[----:B------:R-:W-:Y:S05]  /*1db80*/  MUFU.EX2 R190, R190 ;  /* 0x000000be00be7308 */ /* 0x000fea0000000800 */
[C---:B--2---:R-:W-:Y:S05]  /*1db90*/  HMMA.16816.F32.BF16 R28, R40.reuse, R56, R28 ;  /* 0x00000038281c723c */ /* 0x044fea000004181c */
[----:B------:R-:W2:Y:S03]  /*1dba0*/  MUFU.EX2 R179, R179 ;  /* 0x000000b300b37308 */ /* 0x000ea60000000800 */
[----:B------:R-:W-:Y:S01]  /*1dbb0*/  HMMA.16816.F32.BF16 R32, R40, R58, R32 ;  /* 0x0000003a2820723c */ /* 0x000fe20000041820 */
[----:B------:R-:W2:Y:S06]  /*1dbc0*/  LDSM.16.MT88.4 R56, [R232+0xe000] ;  /* 0x00e00000e838783b */ /* 0x000eac0000004200 */
[----:B------:R-:W-:Y:S01]  /*1dbd0*/  F2FP.BF16.PACK_AB R41, R194, R163 ;  /* 0x000000a3c229723e */ /* 0x000fe200000010ff */
[----:B------:R-:W-:Y:S01]  /*1dbe0*/  MUFU.EX2 R181, R181 ;  /* 0x000000b500b57308 */ /* 0x000fe20000000800 */
[----:B------:R-:W-:Y:S03]  /*1dbf0*/  F2FP.BF16.PACK_AB R43, R196, R165 ;  /* 0x000000a5c42b723e */ /* 0x000fe600000010ff */
[----:B----4-:R-:W-:Y:S01]  /*1dc00*/  F2FP.BF16.PACK_AB R40, R188, R167 ;  /* 0x000000a7bc28723e */ /* 0x010fe200000010ff */
[----:B------:R-:W-:Y:S01]  /*1dc10*/  FADD.FTZ R163, R163, R160 ;  /* 0x000000a0a3a37221 */ /* 0x000fe20000010000 */
[----:B-1----:R-:W-:Y:S03]  /*1dc20*/  F2FP.BF16.PACK_AB R42, R187, R186 ;  /* 0x000000babb2a723e */ /* 0x002fe600000010ff */
[----:B------:R-:W-:Y:S01]  /*1dc30*/  FADD.FTZ R194, R194, R163 ;  /* 0x000000a3c2c27221 */ /* 0x000fe20000010000 */
[----:B------:R-:W1:Y:S03]  /*1dc40*/  MUFU.EX2 R180, R180 ;  /* 0x000000b400b47308 */ /* 0x000e660000000800 */
[C---:B------:R-:W-:Y:S03]  /*1dc50*/  HMMA.16816.F32.BF16 R4, R40.reuse, R44, R4 ;  /* 0x0000002c2804723c */ /* 0x040fe60000041804 */
[----:B------:R-:W-:Y:S04]  /*1dc60*/  FADD.FTZ R165, R165, R194 ;  /* 0x000000c2a5a57221 */ /* 0x000fe80000010000 */
[----:B------:R-:W-:Y:S01]  /*1dc70*/  MUFU.EX2 R178, R178 ;  /* 0x000000b200b27308 */ /* 0x000fe20000000800 */
[C---:B------:R-:W-:Y:S01]  /*1dc80*/  HMMA.16816.F32.BF16 R8, R40.reuse, R46, R8 ;  /* 0x0000002e2808723c */ /* 0x040fe20000041808 */
[----:B------:R-:W4:Y:S07]  /*1dc90*/  LDSM.16.MT88.4 R44, [R237+0xe800] ;  /* 0x00e80000ed2c783b */ /* 0x000f2e0000004200 */
[C---:B---3--:R-:W-:Y:S01]  /*1dca0*/  HMMA.16816.F32.BF16 R12, R40.reuse, R48, R12 ;  /* 0x00000030280c723c */ /* 0x048fe2000004180c */
[----:B------:R-:W3:Y:S07]  /*1dcb0*/  MUFU.EX2 R185, R185 ;  /* 0x000000b900b97308 */ /* 0x000eee0000000800 */
[C---:B------:R-:W-:Y:S01]  /*1dcc0*/  HMMA.16816.F32.BF16 R16, R40.reuse, R50, R16 ;  /* 0x000000322810723c */ /* 0x040fe20000041810 */
[----:B------:R-:W1:Y:S02]  /*1dcd0*/  LDSM.16.MT88.4 R48, [R234+0xe800] ;  /* 0x00e80000ea30783b */ /* 0x000e640000004200 */
[----:B------:R-:W-:Y:S05]  /*1dce0*/  MUFU.EX2 R176, R176 ;  /* 0x000000b000b07308 */ /* 0x000fea0000000800 */
[C---:B------:R-:W-:Y:S05]  /*1dcf0*/  HMMA.16816.F32.BF16 R20, R40.reuse, R52, R20 ;  /* 0x000000342814723c */ /* 0x040fea0000041814 */
[----:B------:R-:W1:Y:S03]  /*1dd00*/  MUFU.EX2 R175, R175 ;  /* 0x000000af00af7308 */ /* 0x000e660000000800 */
[C---:B------:R-:W-:Y:S01]  /*1dd10*/  HMMA.16816.F32.BF16 R24, R40.reuse, R54, R24 ;  /* 0x000000362818723c */ /* 0x040fe20000041818 */
[----:B------:R-:W4:Y:S06]  /*1dd20*/  LDSM.16.MT88.4 R52, [R233+0xe800] ;  /* 0x00e80000e934783b */ /* 0x000f2c0000004200 */
[----:B------:R-:W-:Y:S01]  /*1dd30*/  MUFU.EX2 R173, R173 ;  /* 0x000000ad00ad7308 */ /* 0x000fe20000000800 */
[C---:B--2---:R-:W-:Y:S08]  /*1dd40*/  HMMA.16816.F32.BF16 R28, R40.reuse, R56, R28 ;  /* 0x00000038281c723c */ /* 0x044ff0000004181c */
[----:B------:R-:W-:Y:S01]  /*1dd50*/  HMMA.16816.F32.BF16 R32, R40, R58, R32 ;  /* 0x0000003a2820723c */ /* 0x000fe20000041820 */
[----:B------:R-:W2:Y:S01]  /*1dd60*/  LDSM.16.MT88.4 R56, [R232+0xe800] ;  /* 0x00e80000e838783b */ /* 0x000ea20000004200 */
[----:B------:R-:W2:Y:S05]  /*1dd70*/  MUFU.EX2 R182, R182 ;  /* 0x000000b600b67308 */ /* 0x000eaa0000000800 */
[----:B-----5:R-:W-:Y:S02]  /*1dd80*/  F2FP.BF16.PACK_AB R41, R183, R184 ;  /* 0x000000b8b729723e */ /* 0x020fe400000010ff */
[----:B------:R-:W-:Y:S03]  /*1dd90*/  F2FP.BF16.PACK_AB R43, R179, R190 ;  /* 0x000000beb32b723e */ /* 0x000fe600000010ff */
[----:B-1----:R-:W-:Y:S01]  /*1dda0*/  F2FP.BF16.PACK_AB R40, R180, R181 ;  /* 0x000000b5b428723e */ /* 0x002fe200000010ff */
[----:B------:R-:W-:Y:S01]  /*1ddb0*/  MUFU.EX2 R171, R171 ;  /* 0x000000ab00ab7308 */ /* 0x000fe20000000800 */
[----:B---3--:R-:W-:Y:S07]  /*1ddc0*/  F2FP.BF16.PACK_AB R42, R185, R178 ;  /* 0x000000b2b92a723e */ /* 0x008fee00000010ff */
[C---:B----4-:R-:W-:Y:S02]  /*1ddd0*/  HMMA.16816.F32.BF16 R4, R40.reuse, R44, R4 ;  /* 0x0000002c2804723c */ /* 0x050fe40000041804 */
[----:B------:R-:W1:Y:S06]  /*1dde0*/  MUFU.EX2 R172, R172 ;  /* 0x000000ac00ac7308 */ /* 0x000e6c0000000800 */
[C---:B------:R-:W-:Y:S01]  /*1ddf0*/  HMMA.16816.F32.BF16 R8, R40.reuse, R46, R8 ;  /* 0x0000002e2808723c */ /* 0x040fe20000041808 */
[----:B------:R-:W3:Y:S03]  /*1de00*/  LDSM.16.MT88.4 R44, [R237+0xf000] ;  /* 0x00f00000ed2c783b */ /* 0x000ee60000004200 */
[----:B------:R-:W-:Y:S04]  /*1de10*/  MUFU.EX2 R170, R170 ;  /* 0x000000aa00aa7308 */ /* 0x000fe80000000800 */
[C---:B------:R-:W-:Y:S06]  /*1de20*/  HMMA.16816.F32.BF16 R12, R40.reuse, R48, R12 ;  /* 0x00000030280c723c */ /* 0x040fec000004180c */
        /* <DEDUP_REMOVED lines=8> */
[C---:B--2---:R-:W-:Y:S05]  /*1deb0*/  HMMA.16816.F32.BF16 R28, R40.reuse, R56, R28 ;  /* 0x00000038281c723c */ /* 0x044fea000004181c */
[----:B------:R-:W-:Y:S03]  /*1dec0*/  MUFU.EX2 R174, R174 ;  /* 0x000000ae00ae7308 */ /* 0x000fe60000000800 */
[----:B------:R-:W-:Y:S01]  /*1ded0*/  HMMA.16816.F32.BF16 R32, R40, R58, R32 ;  /* 0x0000003a2820723c */ /* 0x000fe20000041820 */
[----:B------:R-:W2:Y:S06]  /*1dee0*/  LDSM.16.MT88.4 R56, [R232+0xf000] ;  /* 0x00f00000e838783b */ /* 0x000eac0000004200 */
[----:B------:R-:W-:Y:S01]  /*1def0*/  F2FP.BF16.PACK_AB R41, R175, R176 ;  /* 0x000000b0af29723e */ /* 0x000fe200000010ff */
[----:B------:R-:W2:Y:S01]  /*1df00*/  MUFU.EX2 R121, R121 ;  /* 0x0000007900797308 */ /* 0x000ea20000000800 */
[----:B------:R-:W-:Y:S03]  /*1df10*/  F2FP.BF16.PACK_AB R43, R182, R173 ;  /* 0x000000adb62b723e */ /* 0x000fe600000010ff */
[----:B-1----:R-:W-:Y:S02]  /*1df20*/  F2FP.BF16.PACK_AB R40, R172, R171 ;  /* 0x000000abac28723e */ /* 0x002fe400000010ff */
[----:B----4-:R-:W-:Y:S04]  /*1df30*/  F2FP.BF16.PACK_AB R42, R177, R170 ;  /* 0x000000aab12a723e */ /* 0x010fe800000010ff */
[----:B------:R-:W-:Y:S03]  /*1df40*/  MUFU.EX2 R123, R123 ;  /* 0x0000007b007b7308 */ /* 0x000fe60000000800 */
[C---:B---3--:R-:W-:Y:S07]  /*1df50*/  HMMA.16816.F32.BF16 R4, R40.reuse, R44, R4 ;  /* 0x0000002c2804723c */ /* 0x048fee0000041804 */
[----:B------:R-:W1:Y:S01]  /*1df60*/  MUFU.EX2 R122, R122 ;  /* 0x0000007a007a7308 */ /* 0x000e620000000800 */
[C---:B------:R-:W-:Y:S01]  /*1df70*/  HMMA.16816.F32.BF16 R8, R40.reuse, R46, R8 ;  /* 0x0000002e2808723c */ /* 0x040fe20000041808 */
[----:B------:R-:W3:Y:S07]  /*1df80*/  LDSM.16.MT88.4 R44, [R237+0xf800] ;  /* 0x00f80000ed2c783b */ /* 0x000eee0000004200 */
[C---:B-----5:R-:W-:Y:S01]  /*1df90*/  HMMA.16816.F32.BF16 R12, R40.reuse, R48, R12 ;  /* 0x00000030280c723c */ /* 0x060fe2000004180c */
[----:B------:R-:W-:Y:S07]  /*1dfa0*/  MUFU.EX2 R120, R120 ;  /* 0x0000007800787308 */ /* 0x000fee0000000800 */
[C---:B------:R-:W-:Y:S01]  /*1dfb0*/  HMMA.16816.F32.BF16 R16, R40.reuse, R50, R16 ;  /* 0x000000322810723c */ /* 0x040fe20000041810 */
[----:B------:R-:W4:Y:S02]  /*1dfc0*/  LDSM.16.MT88.4 R48, [R234+0xf800] ;  /* 0x00f80000ea30783b */ /* 0x000f240000004200 */
[----:B------:R-:W5:Y:S05]  /*1dfd0*/  MUFU.EX2 R169, R169 ;  /* 0x000000a900a97308 */ /* 0x000f6a0000000800 */
[C---:B------:R-:W-:Y:S05]  /*1dfe0*/  HMMA.16816.F32.BF16 R20, R40.reuse, R52, R20 ;  /* 0x000000342814723c */ /* 0x040fea0000041814 */
[----:B------:R-:W-:Y:S03]  /*1dff0*/  MUFU.EX2 R114, R114 ;  /* 0x0000007200727308 */ /* 0x000fe60000000800 */
[C---:B------:R-:W-:Y:S01]  /*1e000*/  HMMA.16816.F32.BF16 R24, R40.reuse, R54, R24 ;  /* 0x000000362818723c */ /* 0x040fe20000041818 */
[----:B------:R-:W4:Y:S06]  /*1e010*/  LDSM.16.MT88.4 R52, [R233+0xf800] ;  /* 0x00f80000e934783b */ /* 0x000f2c0000004200 */
[----:B------:R-:W3:Y:S01]  /*1e020*/  MUFU.EX2 R109, R109 ;  /* 0x0000006d006d7308 */ /* 0x000ee20000000800 */
[C---:B--2---:R-:W-:Y:S08]  /*1e030*/  HMMA.16816.F32.BF16 R28, R40.reuse, R56, R28 ;  /* 0x00000038281c723c */ /* 0x044ff0000004181c */
[----:B------:R-:W-:Y:S01]  /*1e040*/  HMMA.16816.F32.BF16 R32, R40, R58, R32 ;  /* 0x0000003a2820723c */ /* 0x000fe20000041820 */
[----:B------:R-:W2:Y:S01]  /*1e050*/  LDSM.16.MT88.4 R56, [R232+0xf800] ;  /* 0x00f80000e838783b */ /* 0x000ea20000004200 */
[----:B------:R-:W-:Y:S05]  /*1e060*/  MUFU.EX2 R107, R107 ;  /* 0x0000006b006b7308 */ /* 0x000fea0000000800 */
[----:B------:R-:W-:Y:S02]  /*1e070*/  F2FP.BF16.PACK_AB R41, R125, R168 ;  /* 0x000000a87d29723e */ /* 0x000fe400000010ff */
[----:B------:R-:W-:Y:S03]  /*1e080*/  F2FP.BF16.PACK_AB R43, R121, R174 ;  /* 0x000000ae792b723e */ /* 0x000fe600000010ff */
[----:B-1----:R-:W-:Y:S01]  /*1e090*/  F2FP.BF16.PACK_AB R40, R122, R123 ;  /* 0x0000007b7a28723e */ /* 0x002fe200000010ff */
[----:B------:R-:W1:Y:S01]  /*1e0a0*/  MUFU.EX2 R126, R126 ;  /* 0x0000007e007e7308 */ /* 0x000e620000000800 */
[----:B-----5:R-:W-:Y:S07]  /*1e0b0*/  F2FP.BF16.PACK_AB R42, R169, R120 ;  /* 0x00000078a92a723e */ /* 0x020fee00000010ff */
[C---:B---3--:R-:W-:Y:S02]  /*1e0c0*/  HMMA.16816.F32.BF16 R4, R40.reuse, R44, R4 ;  /* 0x0000002c2804723c */ /* 0x048fe40000041804 */
[----:B------:R-:W-:Y:S06]  /*1e0d0*/  MUFU.EX2 R105, R105 ;  /* 0x0000006900697308 */ /* 0x000fec0000000800 */
[C---:B------:R-:W-:Y:S01]  /*1e0e0*/  HMMA.16816.F32.BF16 R8, R40.reuse, R46, R8 ;  /* 0x0000002e2808723c */ /* 0x040fe20000041808 */
[----:B------:R-:W3:Y:S03]  /*1e0f0*/  LDSM.16.MT88.4 R44, [R237+0x10000] ;  /* 0x01000000ed2c783b */ /* 0x000ee60000004200 */
[----:B------:R-:W5:Y:S04]  /*1e100*/  MUFU.EX2 R104, R104 ;  /* 0x0000006800687308 */ /* 0x000f680000000800 */
        /* <DEDUP_REMOVED lines=9> */
[C---:B--2---:R-:W-:Y:S05]  /*1e1a0*/  HMMA.16816.F32.BF16 R28, R40.reuse, R56, R28 ;  /* 0x00000038281c723c */ /* 0x044fea000004181c */
[----:B------:R-:W-:Y:S02]  /*1e1b0*/  MUFU.EX2 R71, R71 ;  /* 0x0000004700477308 */ /* 0x000fe40000000800 */
[--C-:B------:R-:W-:Y:S01]  /*1e1c0*/  FFMA.FTZ R56, R83, c[0x0][0x23c], -R68.reuse ;  /* 0x00008f0053387a23 */ /* 0x100fe20000010844 */
[----:B------:R-:W-:Y:S04]  /*1e1d0*/  HMMA.16816.F32.BF16 R32, R40, R58, R32 ;  /* 0x0000003a2820723c */ /* 0x000fe80000041820 */
[--C-:B------:R-:W-:Y:S03]  /*1e1e0*/  FFMA.FTZ R57, R84, c[0x0][0x23c], -R65.reuse ;  /* 0x00008f0054397a23 */ /* 0x100fe60000010841 */
[----:B------:R-:W-:Y:S01]  /*1e1f0*/  F2FP.BF16.PACK_AB R41, R109, R114 ;  /* 0x000000726d29723e */ /* 0x000fe200000010ff */
[----:B------:R-:W-:Y:S01]  /*1e200*/  MUFU.EX2 R56, R56 ;  /* 0x0000003800387308 */ /* 0x000fe20000000800 */
[----:B-1----:R-:W-:Y:S03]  /*1e210*/  F2FP.BF16.PACK_AB R43, R126, R107 ;  /* 0x0000006b7e2b723e */ /* 0x002fe600000010ff */
[----:B-----5:R-:W-:Y:S01]  /*1e220*/  F2FP.BF16.PACK_AB R40, R104, R105 ;  /* 0x000000696828723e */ /* 0x020fe200000010ff */
[--C-:B------:R-:W-:Y:S01]  /*1e230*/  FFMA.FTZ R58, R82, c[0x0][0x23c], -R65.reuse ;  /* 0x00008f00523a7a23 */ /* 0x100fe20000010841 */
[----:B------:R-:W-:Y:S01]  /*1e240*/  F2FP.BF16.PACK_AB R42, R111, R102 ;  /* 0x000000666f2a723e */ /* 0x000fe200000010ff */
[--C-:B------:R-:W-:Y:S02]  /*1e250*/  FFMA.FTZ R59, R80, c[0x0][0x23c], -R65.reuse ;  /* 0x00008f00503b7a23 */ /* 0x100fe40000010841 */
[--C-:B------:R-:W-:Y:S01]  /*1e260*/  FFMA.FTZ R80, R73, c[0x0][0x23c], -R68.reuse ;  /* 0x00008f0049507a23 */ /* 0x100fe20000010844 */
[----:B------:R-:W-:Y:S01]  /*1e270*/  MUFU.EX2 R57, R57 ;  /* 0x0000003900397308 */ /* 0x000fe20000000800 */
[--C-:B------:R-:W-:Y:S02]  /*1e280*/  FFMA.FTZ R82, R69, c[0x0][0x23c], -R68.reuse ;  /* 0x00008f0045527a23 */ /* 0x100fe40000010844 */
[C---:B---3--:R-:W-:Y:S03]  /*1e290*/  HMMA.16816.F32.BF16 R4, R40.reuse, R44, R4 ;  /* 0x0000002c2804723c */ /* 0x048fe60000041804 */
[--C-:B------:R-:W-:Y:S02]  /*1e2a0*/  FFMA.FTZ R69, R76, c[0x0][0x23c], -R65.reuse ;  /* 0x00008f004c457a23 */ /* 0x100fe40000010841 */
[--C-:B------:R-:W-:Y:S02]  /*1e2b0*/  FFMA.FTZ R73, R70, c[0x0][0x23c], -R65.reuse ;  /* 0x00008f0046497a23 */ /* 0x100fe40000010841 */
[----:B------:R-:W-:Y:S01]  /*1e2c0*/  MUFU.EX2 R58, R58 ;  /* 0x0000003a003a7308 */ /* 0x000fe20000000800 */
[C---:B------:R-:W-:Y:S01]  /*1e2d0*/  HMMA.16816.F32.BF16 R8, R40.reuse, R46, R8 ;  /* 0x0000002e2808723c */ /* 0x040fe20000041808 */
[----:B------:R-:W1:Y:S03]  /*1e2e0*/  LDSM.16.MT88.4 R44, [R232+0x10000] ;  /* 0x01000000e82c783b */ /* 0x000e660000004200 */
[--C-:B------:R-:W-:Y:S04]  /*1e2f0*/  FFMA.FTZ R70, R39, c[0x0][0x23c], -R68.reuse ;  /* 0x00008f0027467a23 */ /* 0x100fe80000010844 */
[C---:B----4-:R-:W-:Y:S01]  /*1e300*/  HMMA.16816.F32.BF16 R12, R40.reuse, R48, R12 ;  /* 0x00000030280c723c */ /* 0x050fe2000004180c */
[----:B------:R-:W-:Y:S07]  /*1e310*/  MUFU.EX2 R59, R59 ;  /* 0x0000003b003b7308 */ /* 0x000fee0000000800 */
[C---:B------:R-:W-:Y:S01]  /*1e320*/  HMMA.16816.F32.BF16 R16, R40.reuse, R50, R16 ;  /* 0x000000322810723c */ /* 0x040fe20000041810 */
[----:B------:R-:W2:Y:S02]  /*1e330*/  LDSM.16.MT88.4 R48, [R237+0x10800] ;  /* 0x01080000ed30783b */ /* 0x000ea40000004200 */
[----:B------:R-:W3:Y:S05]  /*1e340*/  MUFU.EX2 R80, R80 ;  /* 0x0000005000507308 */ /* 0x000eea0000000800 */
[C---:B------:R-:W-:Y:S05]  /*1e350*/  HMMA.16816.F32.BF16 R20, R40.reuse, R52, R20 ;  /* 0x000000342814723c */ /* 0x040fea0000041814 */
[----:B------:R-:W4:Y:S03]  /*1e360*/  MUFU.EX2 R82, R82 ;  /* 0x0000005200527308 */ /* 0x000f260000000800 */
[C---:B------:R-:W-:Y:S01]  /*1e370*/  HMMA.16816.F32.BF16 R24, R40.reuse, R54, R24 ;  /* 0x000000362818723c */ /* 0x040fe20000041818 */
[----:B------:R-:W5:Y:S06]  /*1e380*/  LDSM.16.MT88.4 R52, [R234+0x10800] ;  /* 0x01080000ea34783b */ /* 0x000f6c0000004200 */
[----:B------:R-:W-:Y:S01]  /*1e390*/  MUFU.EX2 R69, R69 ;  /* 0x0000004500457308 */ /* 0x000fe20000000800 */
[C---:B-1----:R-:W-:Y:S04]  /*1e3a0*/  HMMA.16816.F32.BF16 R28, R40.reuse, R44, R28 ;  /* 0x0000002c281c723c */ /* 0x042fe8000004181c */
[----:B---3--:R-:W-:Y:S04]  /*1e3b0*/  F2FP.BF16.PACK_AB R37, R80, R75 ;  /* 0x0000004b5025723e */ /* 0x008fe800000010ff */
[----:B------:R-:W-:Y:S01]  /*1e3c0*/  HMMA.16816.F32.BF16 R32, R40, R46, R32 ;  /* 0x0000002e2820723c */ /* 0x000fe20000041820 */
[----:B------:R-:W1:Y:S01]  /*1e3d0*/  LDSM.16.MT88.4 R44, [R233+0x10800] ;  /* 0x01080000e92c783b */ /* 0x000e620000004200 */
[----:B------:R-:W-:Y:S02]  /*1e3e0*/  MUFU.EX2 R74, R74 ;  /* 0x0000004a004a7308 */ /* 0x000fe40000000800 */
[----:B----4-:R-:W-:Y:S03]  /*1e3f0*/  F2FP.BF16.PACK_AB R39, R82, R71 ;  /* 0x000000475227723e */ /* 0x010fe600000010ff */
[----:B------:R-:W-:Y:S02]  /*1e400*/  F2FP.BF16.PACK_AB R41, R100, R95 ;  /* 0x0000005f6429723e */ /* 0x000fe400000010ff */
[----:B------:R-:W-:Y:S03]  /*1e410*/  F2FP.BF16.PACK_AB R43, R56, R89 ;  /* 0x00000059382b723e */ /* 0x000fe600000010ff */
[----:B------:R-:W-:Y:S01]  /*1e420*/  F2FP.BF16.PACK_AB R40, R58, R57 ;  /* 0x000000393a28723e */ /* 0x000fe200000010ff */
[----:B------:R-:W-:Y:S01]  /*1e430*/  MUFU.EX2 R72, R72 ;  /* 0x0000004800487308 */ /* 0x000fe20000000800 */
[----:B------:R-:W-:Y:S07]  /*1e440*/  F2FP.BF16.PACK_AB R42, R78, R59 ;  /* 0x0000003b4e2a723e */ /* 0x000fee00000010ff */
[C---:B--2---:R-:W-:Y:S02]  /*1e450*/  HMMA.16816.F32.BF16 R4, R40.reuse, R48, R4 ;  /* 0x000000302804723c */ /* 0x044fe40000041804 */
[----:B------:R-:W2:Y:S06]  /*1e460*/  MUFU.EX2 R73, R73 ;  /* 0x0000004900497308 */ /* 0x000eac0000000800 */
[C---:B------:R-:W-:Y:S01]  /*1e470*/  HMMA.16816.F32.BF16 R8, R40.reuse, R50, R8 ;  /* 0x000000322808723c */ /* 0x040fe20000041808 */
[----:B------:R-:W3:Y:S03]  /*1e480*/  LDSM.16.MT88.4 R48, [R232+0x10800] ;  /* 0x01080000e830783b */ /* 0x000ee60000004200 */
[----:B------:R-:W-:Y:S04]  /*1e490*/  MUFU.EX2 R67, R67 ;  /* 0x0000004300437308 */ /* 0x000fe80000000800 */
[C---:B-----5:R-:W-:Y:S06]  /*1e4a0*/  HMMA.16816.F32.BF16 R12, R40.reuse, R52, R12 ;  /* 0x00000034280c723c */ /* 0x060fec000004180c */
[----:B------:R-:W4:Y:S02]  /*1e4b0*/  MUFU.EX2 R70, R70 ;  /* 0x0000004600467308 */ /* 0x000f240000000800 */
[C---:B------:R-:W-:Y:S01]  /*1e4c0*/  HMMA.16816.F32.BF16 R16, R40.reuse, R54, R16 ;  /* 0x000000362810723c */ /* 0x040fe20000041810 */
[----:B------:R-:W5:Y:S03]  /*1e4d0*/  LDSM.16.MT88.4 R52, [R237+0x11000] ;  /* 0x01100000ed34783b */ /* 0x000f660000004200 */
[----:B--2---:R-:W-:Y:S04]  /*1e4e0*/  F2FP.BF16.PACK_AB R38, R73, R72 ;  /* 0x000000484926723e */ /* 0x004fe800000010ff */
[C---:B-1----:R-:W-:Y:S08]  /*1e4f0*/  HMMA.16816.F32.BF16 R20, R40.reuse, R44, R20 ;  /* 0x0000002c2814723c */ /* 0x042ff00000041814 */
[C---:B------:R-:W-:Y:S01]  /*1e500*/  HMMA.16816.F32.BF16 R24, R40.reuse, R46, R24 ;  /* 0x0000002e2818723c */ /* 0x040fe20000041818 */
[----:B------:R-:W1:Y:S03]  /*1e510*/  LDSM.16.MT88.4 R44, [R234+0x11000] ;  /* 0x01100000ea2c783b */ /* 0x000e660000004200 */
[----:B----4-:R-:W-:Y:S04]  /*1e520*/  F2FP.BF16.PACK_AB R133, R70, R67 ;  /* 0x000000434685723e */ /* 0x010fe800000010ff */
[C---:B---3--:R-:W-:Y:S07]  /*1e530*/  HMMA.16816.F32.BF16 R28, R40.reuse, R48, R28 ;  /* 0x00000030281c723c */ /* 0x048fee000004181c */
[--C-:B------:R-:W-:Y:S01]  /*1e540*/  FFMA.FTZ R48, R36, c[0x0][0x23c], -R68.reuse ;  /* 0x00008f0024307a23 */ /* 0x100fe20000010844 */
[----:B------:R-:W-:Y:S01]  /*1e550*/  HMMA.16816.F32.BF16 R32, R40, R50, R32 ;  /* 0x000000322820723c */ /* 0x000fe20000041820 */
[----:B------:R-:W2:Y:S03]  /*1e560*/  LDSM.16.MT88.4 R40, [R233+0x11000] ;  /* 0x01100000e928783b */ /* 0x000ea60000004200 */
[----:B------:R-:W-:Y:S01]  /*1e570*/  FFMA.FTZ R68, R3, c[0x0][0x23c], -R68 ;  /* 0x00008f0003447a23 */ /* 0x000fe20000010844 */
[----:B------:R-:W-:Y:S01]  /*1e580*/  F2FP.BF16.PACK_AB R36, R74, R69 ;  /* 0x000000454a24723e */ /* 0x000fe200000010ff */
[----:B------:R3:W-:Y:S06]  /*1e590*/  MUFU.EX2 R3, R48 ;  /* 0x0000003000037308 */ /* 0x0007ec0000000800 */
[C---:B-----5:R-:W-:Y:S04]  /*1e5a0*/  HMMA.16816.F32.BF16 R4, R36.reuse, R52, R4 ;  /* 0x000000342404723c */ /* 0x060fe80000041804 */
[----:B------:R-:W4:Y:S03]  /*1e5b0*/  MUFU.EX2 R68, R68 ;  /* 0x0000004400447308 */ /* 0x000f260000000800 */
[----:B------:R-:W-:Y:S01]  /*1e5c0*/  FADD.FTZ R53, R167, R162 ;  /* 0x000000a2a7357221 */ /* 0x000fe20000010000 */
[C---:B------:R-:W-:Y:S04]  /*1e5d0*/  HMMA.16816.F32.BF16 R8, R36.reuse, R54, R8 ;  /* 0x000000362408723c */ /* 0x040fe80000041808 */
[----:B------:R-:W-:Y:S01]  /*1e5e0*/  FFMA.FTZ R52, R66, c[0x0][0x23c], -R65 ;  /* 0x00008f0042347a23 */ /* 0x000fe20000010841 */
[----:B------:R-:W-:Y:S01]  /*1e5f0*/  MOV R167, R0 ;  /* 0x0000000000a77202 */ /* 0x000fe20000000f00 */
[----:B------:R-:W-:Y:S02]  /*1e600*/  FADD.FTZ R53, R188, R53 ;  /* 0x00000035bc357221 */ /* 0x000fe40000010000 */
[C---:B-1----:R-:W-:Y:S01]  /*1e610*/  HMMA.16816.F32.BF16 R12, R36.reuse, R44, R12 ;  /* 0x0000002c240c723c */ /* 0x042fe2000004180c */
[----:B------:R-:W-:Y:S01]  /*1e620*/  MUFU.EX2 R45, R64 ;  /* 0x00000040002d7308 */ /* 0x000fe20000000800 */
[----:B---3--:R-:W1:Y:S02]  /*1e630*/  LDSM.16.MT88.4 R48, [R232+0x11000] ;  /* 0x01100000e830783b */ /* 0x008e640000004200 */
[----:B------:R-:W-:Y:S02]  /*1e640*/  FADD.FTZ R54, R186, R53 ;  /* 0x00000035ba367221 */ /* 0x000fe40000010000 */
[----:B------:R-:W-:Y:S01]  /*1e650*/  FADD.FTZ R53, R196, R165 ;  /* 0x000000a5c4357221 */ /* 0x000fe20000010000 */
[----:B------:R-:W-:Y:S01]  /*1e660*/  MOV R165, R2 ;  /* 0x0000000200a57202 */ /* 0x000fe20000000f00 */
[--C-:B------:R-:W-:Y:S01]  /*1e670*/  FFMA.FTZ R44, R63, c[0x0][0x23c], -R65.reuse ;  /* 0x00008f003f2c7a23 */ /* 0x100fe20000010841 */
[C---:B------:R-:W-:Y:S02]  /*1e680*/  HMMA.16816.F32.BF16 R16, R36.reuse, R46, R16 ;  /* 0x0000002e2410723c */ /* 0x040fe40000041810 */
[----:B------:R-:W3:Y:S01]  /*1e690*/  MUFU.EX2 R52, R52 ;  /* 0x0000003400347308 */ /* 0x000ee20000000800 */
[----:B------:R-:W-:Y:S01]  /*1e6a0*/  FFMA.FTZ R65, R62, c[0x0][0x23c], -R65 ;  /* 0x00008f003e417a23 */ /* 0x000fe20000010841 */
[----:B----4-:R-:W-:Y:S01]  /*1e6b0*/  F2FP.BF16.PACK_AB R135, R68, R3 ;  /* 0x000000034487723e */ /* 0x010fe200000010ff */
[----:B------:R-:W-:Y:S02]  /*1e6c0*/  FADD.FTZ R54, R187, R54 ;  /* 0x00000036bb367221 */ /* 0x000fe40000010000 */
[----:B------:R-:W-:Y:S01]  /*1e6d0*/  FADD.FTZ R184, R184, R53 ;  /* 0x00000035b8b87221 */ /* 0x000fe20000010000 */
[C---:B--2---:R-:W-:Y:S04]  /*1e6e0*/  HMMA.16816.F32.BF16 R20, R36.reuse, R40, R20 ;  /* 0x000000282414723c */ /* 0x044fe80000041814 */
[----:B------:R-:W-:Y:S01]  /*1e6f0*/  FADD.FTZ R53, R181, R54 ;  /* 0x00000036b5357221 */ /* 0x000fe20000010000 */
[----:B------:R-:W-:Y:S01]  /*1e700*/  MUFU.EX2 R44, R44 ;  /* 0x0000002c002c7308 */ /* 0x000fe20000000800 */
[----:B------:R-:W-:Y:S02]  /*1e710*/  FADD.FTZ R183, R183, R184 ;  /* 0x000000b8b7b77221 */ /* 0x000fe40000010000 */
[----:B------:R-:W-:Y:S01]  /*1e720*/  FADD.FTZ R53, R180, R53 ;  /* 0x00000035b4357221 */ /* 0x000fe20000010000 */
[C---:B------:R-:W-:Y:S03]  /*1e730*/  HMMA.16816.F32.BF16 R24, R36.reuse, R42, R24 ;  /* 0x0000002a2418723c */ /* 0x040fe60000041818 */
[----:B------:R-:W-:Y:S02]  /*1e740*/  FADD.FTZ R190, R190, R183 ;  /* 0x000000b7bebe7221 */ /* 0x000fe40000010000 */
[----:B------:R-:W-:Y:S01]  /*1e750*/  FADD.FTZ R178, R178, R53 ;  /* 0x00000035b2b27221 */ /* 0x000fe20000010000 */
[----:B------:R-:W2:Y:S01]  /*1e760*/  MUFU.EX2 R65, R65 ;  /* 0x0000004100417308 */ /* 0x000ea20000000800 */
[----:B------:R-:W-:Y:S02]  /*1e770*/  FADD.FTZ R179, R179, R190 ;  /* 0x000000beb3b37221 */ /* 0x000fe40000010000 */
[----:B------:R-:W-:Y:S03]  /*1e780*/  FADD.FTZ R178, R185, R178 ;  /* 0x000000b2b9b27221 */ /* 0x000fe60000010000 */
[----:B------:R-:W-:Y:S01]  /*1e790*/  FADD.FTZ R40, R176, R179 ;  /* 0x000000b3b0287221 */ /* 0x000fe20000010000 */
[----:B---3--:R-:W-:Y:S01]  /*1e7a0*/  F2FP.BF16.PACK_AB R132, R45, R52 ;  /* 0x000000342d84723e */ /* 0x008fe200000010ff */
[----:B------:R-:W-:Y:S02]  /*1e7b0*/  FADD.FTZ R171, R171, R178 ;  /* 0x000000b2abab7221 */ /* 0x000fe40000010000 */
[----:B------:R-:W-:Y:S01]  /*1e7c0*/  FADD.FTZ R40, R175, R40 ;  /* 0x00000028af287221 */ /* 0x000fe20000010000 */
[C---:B-1----:R-:W-:Y:S03]  /*1e7d0*/  HMMA.16816.F32.BF16 R28, R36.reuse, R48, R28 ;  /* 0x00000030241c723c */ /* 0x042fe6000004181c */
[----:B------:R-:W-:Y:S02]  /*1e7e0*/  FADD.FTZ R171, R172, R171 ;  /* 0x000000abacab7221 */ /* 0x000fe40000010000 */
[----:B------:R-:W-:Y:S02]  /*1e7f0*/  FADD.FTZ R41, R173, R40 ;  /* 0x00000028ad297221 */ /* 0x000fe40000010000 */
[----:B------:R-:W-:Y:S01]  /*1e800*/  FADD.FTZ R170, R170, R171 ;  /* 0x000000abaaaa7221 */ /* 0x000fe20000010000 */
[----:B------:R-:W-:Y:S04]  /*1e810*/  HMMA.16816.F32.BF16 R32, R36, R50, R32 ;  /* 0x000000322420723c */ /* 0x000fe80000041820 */
[----:B------:R-:W-:Y:S01]  /*1e820*/  FADD.FTZ R41, R182, R41 ;  /* 0x00000029b6297221 */ /* 0x000fe20000010000 */
[----:B--2---:R-:W-:Y:S01]  /*1e830*/  F2FP.BF16.PACK_AB R134, R65, R44 ;  /* 0x0000002c4186723e */ /* 0x004fe200000010ff */
        /* <DEDUP_REMOVED lines=51> */
.L_x_3708:
        /* <DEDUP_REMOVED lines=8> */
[----:B------:R-:W4:Y:S01]  /*1ebf0*/  S2R R3, SR_TID.X ;  /* 0x0000000000037919 */ /* 0x000f220000002100 */
[----:B------:R-:W-:Y:S01]  /*1ec00*/  ULDC.64 UR6, c[0x0][0x210] ;  /* 0x0000840000067ab9 */ /* 0x000fe20000000a00 */
[----:B------:R-:W5:Y:S08]  /*1ec10*/  S2UR UR8, SR_CTAID.Y ;  /* 0x00000000000879c3 */ /* 0x000f700000002600 */
[----:B------:R-:W5:Y:S01]  /*1ec20*/  S2UR UR9, SR_CTAID.X ;  /* 0x00000000000979c3 */ /* 0x000f620000002500 */
[----:B-1----:R-:W-:Y:S01]  /*1ec30*/  FADD.FTZ R8, R8, R251 ;  /* 0x000000fb08087221 */ /* 0x002fe20000010000 */
[----:B--2---:R-:W-:Y:S01]  /*1ec40*/  UIMAD UR10, UR10, UR4, UR11 ;  /* 0x000000040a0a72a4 */ /* 0x004fe2000f8e020b */
[----:B---3--:R-:W-:-:S03]  /*1ec50*/  FADD.FTZ R4, R5, R250 ;  /* 0x000000fa05047221 */ /* 0x008fc60000010000 */
[----:B------:R-:W1:Y:S01]  /*1ec60*/  SHFL.BFLY PT, R7, R8, 0x1, 0x1f ;  /* 0x0c201f0008077f89 */ /* 0x000e6200000e0000 */
[----:B----4-:R-:W-:-:S03]  /*1ec70*/  SHF.R.S32.HI R6, RZ, 0x1f, R3 ;  /* 0x0000001fff067819 */ /* 0x010fc60000011403 */
[----:B------:R-:W2:Y:S01]  /*1ec80*/  SHFL.BFLY PT, R5, R4, 0x1, 0x1f ;  /* 0x0c201f0004057f89 */ /* 0x000ea200000e0000 */
[----:B-----5:R-:W-:Y:S01]  /*1ec90*/  UIMAD UR6, UR8, UR6, UR15 ;  /* 0x00000006080672a4 */ /* 0x020fe2000f8e020f */
[CC--:B------:R-:W-:Y:S02]  /*1eca0*/  LEA.HI R9, R6.reuse, R3.reuse, RZ, 0x2 ;  /* 0x0000000306097211 */ /* 0x0c0fe400078f10ff */
[----:B------:R-:W-:Y:S01]  /*1ecb0*/  LEA.HI R14, R6, R3, RZ, 0x4 ;  /* 0x00000003060e7211 */ /* 0x000fe200078f20ff */
[----:B------:R-:W-:Y:S01]  /*1ecc0*/  UIMAD UR6, UR6, UR4, UR10 ;  /* 0x00000004060672a4 */ /* 0x000fe2000f8e020a */
[----:B------:R-:W-:Y:S02]  /*1ecd0*/  SHF.R.S32.HI R13, RZ, 0x2, R9 ;  /* 0x00000002ff0d7819 */ /* 0x000fe40000011409 */
[----:B------:R-:W-:Y:S01]  /*1ece0*/  LOP3.LUT R14, R14, 0xfffffff0, RZ, 0xc0, !PT ;  /* 0xfffffff00e0e7812 */ /* 0x000fe200078ec0ff */
[----:B------:R-:W-:Y:S01]  /*1ecf0*/  USHF.L.U32 UR9, UR9, 0x6, URZ ;  /* 0x0000000609097899 */ /* 0x000fe2000800063f */
[----:B------:R-:W-:-:S02]  /*1ed00*/  LOP3.LUT R16, R9, 0x1ffffffc, RZ, 0xc0, !PT ;  /* 0x1ffffffc09107812 */ /* 0x000fc400078ec0ff */
[----:B------:R-:W-:Y:S01]  /*1ed10*/  LEA.HI R6, R6, R3, RZ, 0x5 ;  /* 0x0000000306067211 */ /* 0x000fe200078f28ff */
[----:B------:R-:W-:Y:S02]  /*1ed20*/  UIMAD UR6, UR6, UR7, UR9 ;  /* 0x00000007060672a4 */ /* 0x000fe4000f8e0209 */
[----:B------:R-:W-:Y:S02]  /*1ed30*/  IMAD.IADD R17, R3, 0x1, -R16 ;  /* 0x0000000103117824 */ /* 0x000fe400078e0a10 */
[----:B-1----:R-:W-:Y:S01]  /*1ed40*/  FADD.FTZ R7, R8, R7 ;  /* 0x0000000708077221 */ /* 0x002fe20000010000 */
[----:B------:R-:W-:Y:S01]  /*1ed50*/  SHF.R.S32.HI R8, RZ, 0x1f, R9 ;  /* 0x0000001fff087819 */ /* 0x000fe20000011409 */
[----:B--2---:R-:W-:Y:S01]  /*1ed60*/  FADD.FTZ R5, R4, R5 ;  /* 0x0000000504057221 */ /* 0x004fe20000010000 */
[----:B------:R-:W-:Y:S02]  /*1ed70*/  BAR.SYNC.DEFER_BLOCKING 0x0 ;  /* 0x0000000000007b1d */ /* 0x000fe40000010000 */
[----:B------:R-:W-:-:S02]  /*1ed80*/  FSETP.NE.FTZ.AND P4, PT, R7, RZ, PT ;  /* 0x000000ff0700720b */ /* 0x000fc40003f95000 */
[----:B------:R-:W-:Y:S02]  /*1ed90*/  LEA.HI R8, R8, R13, RZ, 0x3 ;  /* 0x0000000d08087211 */ /* 0x000fe400078f18ff */
[----:B------:R-:W-:Y:S01]  /*1eda0*/  FSETP.NE.FTZ.AND P3, PT, R5, RZ, PT ;  /* 0x000000ff0500720b */ /* 0x000fe20003f75000 */
[----:B------:R-:W1:Y:S01]  /*1edb0*/  S2R R4, SR_TID.X ;  /* 0x0000000000047919 */ /* 0x000e620000002100 */
[----:B------:R-:W-:-:S04]  /*1edc0*/  LOP3.LUT R8, R8, 0xfffffff8, RZ, 0xc0, !PT ;  /* 0xfffffff808087812 */ /* 0x000fc800078ec0ff */
[----:B------:R-:W-:-:S03]  /*1edd0*/  IADD3 R8, R13, -R8, RZ ;  /* 0x800000080d087210 */ /* 0x000fc60007ffe0ff */
[----:B------:R-:W2:Y:S01]  /*1ede0*/  @P4 MUFU.RCP R11, R7 ;  /* 0x00000007000b4308 */ /* 0x000ea20000001000 */
[C---:B------:R-:W-:Y:S01]  /*1edf0*/  LOP3.LUT R13, R8.reuse, 0x1, RZ, 0xc0, !PT ;  /* 0x00000001080d7812 */ /* 0x040fe200078ec0ff */
[----:B------:R-:W-:-:S03]  /*1ee00*/  IMAD.SHL.U32 R15, R8, 0x40, RZ ;  /* 0x00000040080f7824 */ /* 0x000fc600078e00ff */
[----:B------:R-:W-:Y:S02]  /*1ee10*/  ISETP.NE.U32.AND P0, PT, R13, 0x1, PT ;  /* 0x000000010d00780c */ /* 0x000fe40003f05070 */
[----:B------:R-:W-:Y:S01]  /*1ee20*/  LOP3.LUT R15, R15, 0x1c0, RZ, 0xc0, !PT ;  /* 0x000001c00f0f7812 */ /* 0x000fe200078ec0ff */
[----:B------:R-:W3:Y:S01]  /*1ee30*/  @P3 MUFU.RCP R10, R5 ;  /* 0x00000005000a3308 */ /* 0x000ee20000001000 */
[----:B------:R-:W-:Y:S02]  /*1ee40*/  R2P PR, R8, 0x6 ;  /* 0x0000000608007804 */ /* 0x000fe40000000000 */
[----:B------:R-:W-:Y:S02]  /*1ee50*/  SHF.R.S32.HI R8, RZ, 0x5, R6 ;  /* 0x00000005ff087819 */ /* 0x000fe40000011406 */
[----:B------:R-:W-:Y:S02]  /*1ee60*/  LEA.HI R15, R15, R15, RZ, 0x1d ;  /* 0x0000000f0f0f7211 */ /* 0x000fe400078fe8ff */
[----:B------:R-:W-:Y:S01]  /*1ee70*/  LEA R16, R8, R17, 0x9 ;  /* 0x0000001108107211 */ /* 0x000fe200078e48ff */
[C---:B--2---:R-:W-:Y:S01]  /*1ee80*/  FMUL.FTZ R160, R11.reuse, R160 ;  /* 0x000000a00ba07220 */ /* 0x044fe20000410000 */
[----:B------:R-:W-:Y:S01]  /*1ee90*/  LOP3.LUT R6, R6, 0xffffffe0, RZ, 0xc0, !PT ;  /* 0xffffffe006067812 */ /* 0x000fe200078ec0ff */
[C---:B------:R-:W-:Y:S01]  /*1eea0*/  FMUL.FTZ R161, R11.reuse, R161 ;  /* 0x000000a10ba17220 */ /* 0x040fe20000410000 */
[----:B------:R-:W-:Y:S01]  /*1eeb0*/  LEA R16, R16, R15, 0x1 ;  /* 0x0000000f10107211 */ /* 0x000fe200078e08ff */
[C---:B------:R-:W-:Y:S01]  /*1eec0*/  FMUL.FTZ R156, R11.reuse, R156 ;  /* 0x0000009c0b9c7220 */ /* 0x040fe20000410000 */
[----:B------:R-:W2:Y:S01]  /*1eed0*/  @P4 MUFU.LG2 R7, R7 ;  /* 0x0000000700074308 */ /* 0x000ea20000000c00 */
[C---:B------:R-:W-:Y:S01]  /*1eee0*/  FMUL.FTZ R157, R11.reuse, R157 ;  /* 0x0000009d0b9d7220 */ /* 0x040fe20000410000 */
[----:B------:R-:W-:Y:S01]  /*1eef0*/  IADD3 R6, -R6, R3, RZ ;  /* 0x0000000306067210 */ /* 0x000fe20007ffe1ff */
[C---:B------:R-:W-:Y:S01]  /*1ef00*/  FMUL.FTZ R152, R11.reuse, R152 ;  /* 0x000000980b987220 */ /* 0x040fe20000410000 */
[----:B------:R-:W-:Y:S01]  /*1ef10*/  STS.64 [R16.X4], R160 ;  /* 0x000000a010007388 */ /* 0x000fe20000004a00 */
[----:B------:R-:W-:-:S02]  /*1ef20*/  FMUL.FTZ R153, R11, R153 ;  /* 0x000000990b997220 */ /* 0x000fc40000410000 */
[C---:B------:R-:W-:Y:S01]  /*1ef30*/  FMUL.FTZ R148, R11.reuse, R148 ;  /* 0x000000940b947220 */ /* 0x040fe20000410000 */
[----:B------:R-:W4:Y:S01]  /*1ef40*/  @P3 MUFU.LG2 R5, R5 ;  /* 0x0000000500053308 */ /* 0x000f220000000c00 */
        /* <DEDUP_REMOVED lines=9> */
[----:B-1----:R-:W-:Y:S01]  /*1efe0*/  SHF.R.S32.HI R11, RZ, 0x1f, R4 ;  /* 0x0000001fff0b7819 */ /* 0x002fe20000011404 */
[C---:B---3--:R-:W-:Y:S02]  /*1eff0*/  FMUL.FTZ R163, R10.reuse, R163 ;  /* 0x000000a30aa37220 */ /* 0x048fe40000410000 */
[C---:B------:R-:W-:Y:S01]  /*1f000*/  FMUL.FTZ R162, R10.reuse, R162 ;  /* 0x000000a20aa27220 */ /* 0x040fe20000410000 */
[CC--:B------:R-:W-:Y:S01]  /*1f010*/  LEA.HI R12, R11.reuse, R4.reuse, RZ, 0x4 ;  /* 0x000000040b0c7211 */ /* 0x0c0fe200078f20ff */
[C---:B------:R-:W-:Y:S01]  /*1f020*/  FMUL.FTZ R159, R10.reuse, R159 ;  /* 0x0000009f0a9f7220 */ /* 0x040fe20000410000 */
[----:B------:R-:W-:Y:S01]  /*1f030*/  LEA.HI R11, R11, R4, RZ, 0x5 ;  /* 0x000000040b0b7211 */ /* 0x000fe200078f28ff */
[C---:B------:R-:W-:Y:S01]  /*1f040*/  FMUL.FTZ R158, R10.reuse, R158 ;  /* 0x0000009e0a9e7220 */ /* 0x040fe20000410000 */
[----:B------:R-:W-:Y:S01]  /*1f050*/  SHF.R.S32.HI R12, RZ, 0x4, R12 ;  /* 0x00000004ff0c7819 */ /* 0x000fe2000001140c */
[C---:B------:R-:W-:Y:S01]  /*1f060*/  FMUL.FTZ R155, R10.reuse, R155 ;  /* 0x0000009b0a9b7220 */ /* 0x040fe20000410000 */
[----:B------:R-:W-:Y:S01]  /*1f070*/  STS.64 [R16.X4+0x800], R162 ;  /* 0x000800a210007388 */ /* 0x000fe20000004a00 */
        /* <DEDUP_REMOVED lines=11> */
[----:B------:R-:W-:Y:S02]  /*1f130*/  FMUL.FTZ R134, R10, R134 ;  /* 0x000000860a867220 */ /* 0x000fe40000410000 */
[----:B------:R-:W-:Y:S01]  /*1f140*/  IMAD.IADD R10, R3, 0x1, -R14 ;  /* 0x00000001030a7824 */ /* 0x000fe200078e0a0e */
[----:B------:R-:W-:Y:S01]  /*1f150*/  SHF.L.U32 R14, R12, 0x6, RZ ;  /* 0x000000060c0e7819 */ /* 0x000fe200000006ff */
[----:B------:R-:W-:Y:S01]  /*1f160*/  IMAD.SHL.U32 R15, R16, 0x4, RZ ;  /* 0x00000004100f7824 */ /* 0x000fe200078e00ff */
[----:B------:R-:W-:Y:S01]  /*1f170*/  MOV R3, 0xff800000 ;  /* 0xff80000000037802 */ /* 0x000fe20000000f00 */
[----:B------:R-:W-:Y:S01]  /*1f180*/  IMAD.IADD R11, R4, 0x1, -R11 ;  /* 0x00000001040b7824 */ /* 0x000fe200078e0a0b */
[----:B------:R-:W-:Y:S01]  /*1f190*/  LEA.HI R13, R10, R10, RZ, 0x1 ;  /* 0x0000000a0a0d7211 */ /* 0x000fe200078f08ff */
[----:B--2---:R-:W-:Y:S01]  /*1f1a0*/  @P4 FMUL.FTZ R7, R7, 0.69314718246459960938 ;  /* 0x3f31721807074820 */ /* 0x004fe20000410000 */
[----:B------:R-:W-:Y:S01]  /*1f1b0*/  LOP3.LUT R9, R14, 0x1c0, RZ, 0xc0, !PT ;  /* 0x000001c00e097812 */ /* 0x000fe200078ec0ff */
[----:B----4-:R-:W-:Y:S01]  /*1f1c0*/  @P3 FMUL.FTZ R5, R5, 0.69314718246459960938 ;  /* 0x3f31721805053820 */ /* 0x010fe20000410000 */
[C---:B------:R-:W-:Y:S01]  /*1f1d0*/  SHF.L.U32 R14, R13.reuse, 0x2, RZ ;  /* 0x000000020d0e7819 */ /* 0x040fe200000006ff */
[----:B------:R-:W-:Y:S01]  /*1f1e0*/  @P4 FFMA.FTZ R3, R2, c[0x0][0x238], R7 ;  /* 0x00008e0002034a23 */ /* 0x000fe20000010007 */
[----:B------:R-:W-:-:S02]  /*1f1f0*/  LOP3.LUT R13, R13, 0xffffffe, RZ, 0xc0, !PT ;  /* 0x0ffffffe0d0d7812 */ /* 0x000fc400078ec0ff */
[----:B------:R-:W-:Y:S02]  /*1f200*/  LOP3.LUT R14, R9, 0x38, R14, 0xf8, !PT ;  /* 0x00000038090e7812 */ /* 0x000fe400078ef80e */
[----:B------:R-:W-:Y:S01]  /*1f210*/  SHF.R.U32.HI R9, RZ, 0x3, R9 ;  /* 0x00000003ff097819 */ /* 0x000fe20000011609 */
[----:B------:R-:W-:Y:S01]  /*1f220*/  IMAD.IADD R18, R10, 0x1, -R13 ;  /* 0x000000010a127824 */ /* 0x000fe200078e0a0d */
[----:B------:R-:W-:Y:S02]  /*1f230*/  MOV R13, 0x40 ;  /* 0x00000040000d7802 */ /* 0x000fe40000000f00 */
[----:B------:R-:W-:Y:S01]  /*1f240*/  LOP3.LUT R9, R14, R9, RZ, 0x3c, !PT ;  /* 0x000000090e097212 */ /* 0x000fe200078e3cff */
[----:B------:R-:W-:Y:S01]  /*1f250*/  IMAD.MOV.U32 R14, RZ, RZ, -0x20 ;  /* 0xffffffe0ff0e7424 */ /* 0x000fe200078e00ff */
[----:B------:R-:W-:Y:S02]  /*1f260*/  IADD3 R17, R15, 0x80, RZ ;  /* 0x000000800f117810 */ /* 0x000fe40007ffe0ff */
[----:B------:R-:W-:-:S02]  /*1f270*/  LEA R9, R18, R9, 0x2 ;  /* 0x0000000912097211 */ /* 0x000fc400078e10ff */
[----:B------:R-:W-:Y:S02]  /*1f280*/  SEL R14, R14, 0x20, !P0 ;  /* 0x000000200e0e7807 */ /* 0x000fe40004000000 */
[----:B------:R-:W-:Y:S02]  /*1f290*/  SEL R18, R13, 0xffffffc0, !P1 ;  /* 0xffffffc00d127807 */ /* 0x000fe40004800000 */
[C---:B------:R-:W-:Y:S01]  /*1f2a0*/  @P2 IADD3 R17, R15.reuse, -0x80, RZ ;  /* 0xffffff800f112810 */ /* 0x040fe20007ffe0ff */
[C---:B------:R-:W-:Y:S01]  /*1f2b0*/  IMAD.IADD R13, R15.reuse, 0x1, R14 ;  /* 0x000000010f0d7824 */ /* 0x040fe200078e020e */
[----:B------:R-:W-:Y:S02]  /*1f2c0*/  IADD3 R19, R15, R18, RZ ;  /* 0x000000120f137210 */ /* 0x000fe40007ffe0ff */
[----:B------:R-:W-:Y:S01]  /*1f2d0*/  IADD3 R15, R14, R17, RZ ;  /* 0x000000110e0f7210 */ /* 0x000fe20007ffe0ff */
[----:B------:R-:W-:Y:S01]  /*1f2e0*/  IMAD.IADD R20, R13, 0x1, R18 ;  /* 0x000000010d147824 */ /* 0x000fe200078e0212 */
[----:B------:R-:W-:Y:S01]  /*1f2f0*/  STS.64 [R13], R156 ;  /* 0x0000009c0d007388 */ /* 0x000fe20000000a00 */
[C---:B------:R-:W-:Y:S01]  /*1f300*/  IMAD.IADD R14, R18.reuse, 0x1, R17 ;  /* 0x00000001120e7824 */ /* 0x040fe200078e0211 */
[----:B------:R-:W-:-:S02]  /*1f310*/  IADD3 R18, R18, R15, RZ ;  /* 0x0000000f12127210 */ /* 0x000fc40007ffe0ff */
[----:B------:R1:W-:Y:S01]  /*1f320*/  STS.64 [R13+0x800], R158 ;  /* 0x0008009e0d007388 */ /* 0x0003e20000000a00 */
[----:B------:R-:W-:Y:S01]  /*1f330*/  LOP3.LUT P0, RZ, R6, 0x3, RZ, 0xc0, !PT ;  /* 0x0000000306ff7812 */ /* 0x000fe2000780c0ff */
[----:B------:R-:W-:Y:S01]  /*1f340*/  IMAD.MOV.U32 R6, RZ, RZ, -0x800000 ;  /* 0xff800000ff067424 */ /* 0x000fe200078e00ff */
[----:B------:R-:W-:Y:S01]  /*1f350*/  SHF.R.S32.HI R4, RZ, 0x1f, R11 ;  /* 0x0000001fff047819 */ /* 0x000fe2000001140b */
[----:B------:R2:W-:Y:S01]  /*1f360*/  STS.64 [R19], R152 ;  /* 0x0000009813007388 */ /* 0x0005e20000000a00 */
[----:B------:R-:W-:Y:S01]  /*1f370*/  @P3 FFMA.FTZ R6, R0, c[0x0][0x238], R5 ;  /* 0x00008e0000063a23 */ /* 0x000fe20000010005 */
[----:B------:R-:W-:Y:S02]  /*1f380*/  SHF.L.U32 R10, R10, 0x2, RZ ;  /* 0x000000020a0a7819 */ /* 0x000fe400000006ff */
[----:B------:R2:W-:Y:S01]  /*1f390*/  STS.64 [R19+0x800], R154 ;  /* 0x0008009a13007388 */ /* 0x0005e20000000a00 */
[----:B------:R-:W-:-:S03]  /*1f3a0*/  LEA.HI R4, R4, R11, RZ, 0x2 ;  /* 0x0000000b04047211 */ /* 0x000fc600078f10ff */
[----:B------:R2:W-:Y:S01]  /*1f3b0*/  STS.64 [R20], R148 ;  /* 0x0000009414007388 */ /* 0x0005e20000000a00 */
[----:B------:R-:W-:-:S03]  /*1f3c0*/  SHF.R.S32.HI R4, RZ, 0x2, R4 ;  /* 0x00000002ff047819 */ /* 0x000fc60000011404 */
[----:B------:R2:W-:Y:S04]  /*1f3d0*/  STS.64 [R20+0x800], R150 ;  /* 0x0008009614007388 */ /* 0x0005e80000000a00 */
[----:B------:R2:W-:Y:S04]  /*1f3e0*/  STS.64 [R17], R144 ;  /* 0x0000009011007388 */ /* 0x0005e80000000a00 */
[----:B------:R2:W-:Y:S01]  /*1f3f0*/  STS.64 [R17+0x800], R146 ;  /* 0x0008009211007388 */ /* 0x0005e20000000a00 */
[----:B-1----:R-:W-:-:S03]  /*1f400*/  SHF.R.S32.HI R13, RZ, 0x1f, R8 ;  /* 0x0000001fff0d7819 */ /* 0x002fc60000011408 */
[----:B------:R2:W-:Y:S01]  /*1f410*/  STS.64 [R15], R140 ;  /* 0x0000008c0f007388 */ /* 0x0005e20000000a00 */
[----:B------:R-:W-:-:S03]  /*1f420*/  LEA.HI R13, R13, R8, RZ, 0x2 ;  /* 0x000000080d0d7211 */ /* 0x000fc600078f10ff */
[----:B------:R2:W-:Y:S01]  /*1f430*/  STS.64 [R15+0x800], R142 ;  /* 0x0008008e0f007388 */ /* 0x0005e20000000a00 */
[----:B------:R-:W-:-:S03]  /*1f440*/  LOP3.LUT R13, R13, 0xffffffc, RZ, 0xc0, !PT ;  /* 0x0ffffffc0d0d7812 */ /* 0x000fc600078ec0ff */
[----:B------:R2:W-:Y:S04]  /*1f450*/  STS.64 [R14], R136 ;  /* 0x000000880e007388 */ /* 0x0005e80000000a00 */
[----:B------:R2:W-:Y:S01]  /*1f460*/  STS.64 [R14+0x800], R138 ;  /* 0x0008008a0e007388 */ /* 0x0005e20000000a00 */
[----:B------:R-:W-:-:S03]  /*1f470*/  IMAD.IADD R13, R8, 0x1, -R13 ;  /* 0x00000001080d7824 */ /* 0x000fc600078e0a0d */
[----:B------:R2:W-:Y:S02]  /*1f480*/  STS.64 [R18], R132 ;  /* 0x0000008412007388 */ /* 0x0005e40000000a00 */
[----:B------:R-:W-:Y:S02]  /*1f490*/  LEA R4, R13, R4, 0x4 ;  /* 0x000000040d047211 */ /* 0x000fe400078e20ff */
[----:B------:R2:W-:Y:S04]  /*1f4a0*/  STS.64 [R18+0x800], R134 ;  /* 0x0008008612007388 */ /* 0x0005e80000000a00 */
[----:B------:R-:W-:Y:S06]  /*1f4b0*/  BAR.SYNC.DEFER_BLOCKING 0x0 ;  /* 0x0000000000007b1d */ /* 0x000fec0000010000 */
[----:B------:R2:W1:Y:S04]  /*1f4c0*/  LDS.128 R40, [R9.X4] ;  /* 0x0000000009287984 */ /* 0x0004680000004c00 */
[----:B------:R2:W3:Y:S04]  /*1f4d0*/  LDS.128 R36, [R9.X4+0x800] ;  /* 0x0008000009247984 */ /* 0x0004e80000004c00 */
[----:B------:R2:W4:Y:S04]  /*1f4e0*/  LDS.128 R32, [R9.X4+0x1000] ;  /* 0x0010000009207984 */ /* 0x0005280000004c00 */
[----:B------:R2:W1:Y:S04]  /*1f4f0*/  LDS.128 R28, [R9.X4+0x1800] ;  /* 0x00180000091c7984 */ /* 0x0004680000004c00 */
[----:B------:R2:W1:Y:S04]  /*1f500*/  LDS.128 R24, [R9.X4+0x2000] ;  /* 0x0020000009187984 */ /* 0x0004680000004c00 */
[----:B------:R2:W1:Y:S04]  /*1f510*/  LDS.128 R20, [R9.X4+0x2800] ;  /* 0x0028000009147984 */ /* 0x0004680000004c00 */
[----:B------:R2:W1:Y:S04]  /*1f520*/  LDS.128 R16, [R9.X4+0x3000] ;  /* 0x0030000009107984 */ /* 0x0004680000004c00 */
[----:B------:R2:W1:Y:S01]  /*1f530*/  LDS.128 R44, [R9.X4+0x3800] ;  /* 0x00380000092c7984 */ /* 0x0004620000004c00 */
[----:B------:R-:W-:Y:S05]  /*1f540*/  @P0 BRA `(.L_x_3714) ;  /* 0x000000b000000947 */ /* 0x000fea0003800000 */
[----:B------:R-:W-:Y:S01]  /*1f550*/  IADD3 R7, R4, 0x8, RZ ;  /* 0x0000000804077810 */ /* 0x000fe20007ffe0ff */
[----:B------:R-:W-:Y:S01]  /*1f560*/  IMAD.U32 R0, RZ, RZ, UR6 ;  /* 0x00000006ff007e24 */ /* 0x000fe2000f8e00ff */
[----:B------:R-:W-:-:S02]  /*1f570*/  SHF.R.S32.HI R5, RZ, 0x1f, R4 ;  /* 0x0000001fff057819 */ /* 0x000fc40000011404 */
[C---:B------:R-:W-:Y:S02]  /*1f580*/  IADD3 R2, P0, R4.reuse, UR6, RZ ;  /* 0x0000000604027c10 */ /* 0x040fe4000ff1e0ff */
[----:B------:R-:W-:Y:S02]  /*1f590*/  ISETP.GE.AND P2, PT, R4, UR5, PT ;  /* 0x0000000504007c0c */ /* 0x000fe4000bf46270 */
[----:B------:R-:W-:Y:S02]  /*1f5a0*/  ISETP.GE.AND P1, PT, R7, UR5, PT ;  /* 0x0000000507007c0c */ /* 0x000fe4000bf26270 */
[----:B------:R-:W-:Y:S02]  /*1f5b0*/  LEA.HI.X.SX32 R5, R0, R5, 0x1, P0 ;  /* 0x0000000500057211 */ /* 0x000fe400000f0eff */
[----:B------:R-:W-:-:S04]  /*1f5c0*/  LEA R4, P0, R2, c[0x0][0x208], 0x2 ;  /* 0x0000820002047a11 */ /* 0x000fc800078010ff */
[----:B------:R-:W-:-:S05]  /*1f5d0*/  LEA.HI.X R5, R2, c[0x0][0x20c], R5, 0x2, P0 ;  /* 0x0000830002057a11 */ /* 0x000fca00000f1405 */
[----:B------:R2:W-:Y:S04]  /*1f5e0*/  @!P2 STG.E [R4.64], R3 ;  /* 0x000000030400a986 */ /* 0x0005e8000c101914 */
[----:B------:R2:W-:Y:S02]  /*1f5f0*/  @!P1 STG.E [R4.64+0x20], R6 ;  /* 0x0000200604009986 */ /* 0x0005e4000c101914 */
.L_x_3714:
[----:B------:R-:W-:Y:S05]  /*1f600*/  BSYNC B0 ;  /* 0x0000000000007941 */ /* 0x000fea0003800000 */
.L_x_3713:
[--C-:B------:R-:W-:Y:S01]  /*1f610*/  SHF.R.S32.HI R11, RZ, 0x1f, R10.reuse ;  /* 0x0000001fff0b7819 */ /* 0x100fe2000001140a */
[----:B------:R-:W-:Y:S01]  /*1f620*/  ULDC UR4, c[0x0][0x22c] ;  /* 0x00008b0000047ab9 */ /* 0x000fe20000000800 */
[----:B------:R-:W-:Y:S01]  /*1f630*/  ISETP.GE.AND P0, PT, R10, c[0x0][0x220], PT ;  /* 0x000088000a007a0c */ /* 0x000fe20003f06270 */
[----:B------:R-:W-:Y:S01]  /*1f640*/  UIMAD UR4, UR6, UR4, URZ ;  /* 0x00000004060472a4 */ /* 0x000fe2000f8e023f */
[C---:B------:R-:W-:Y:S01]  /*1f650*/  IADD3 R2, R12.reuse, 0x8, RZ ;  /* 0x000000080c027810 */ /* 0x040fe20007ffe0ff */
[C---:B--2---:R-:W-:Y:S01]  /*1f660*/  IMAD.WIDE R4, R12.reuse, 0x40, R10 ;  /* 0x000000400c047825 */ /* 0x044fe200078e020a */
        /* <DEDUP_REMOVED lines=11> */
[----:B---3--:R2:W-:Y:S01]  /*1f720*/  @!P6 STG.E.128 [R6.64+0x800], R36 ;  /* 0x000800240600e986 */ /* 0x0085e2000c101d14 */
[C---:B------:R-:W-:Y:S02]  /*1f730*/  IADD3 R0, R12.reuse, 0x30, RZ ;  /* 0x000000300c007810 */ /* 0x040fe40007ffe0ff */
[C---:B------:R-:W-:Y:S01]  /*1f740*/  ISETP.GE.OR P6, PT, R12.reuse, UR5, P0 ;  /* 0x000000050c007c0c */ /* 0x040fe200087c6670 */
[----:B----4-:R2:W-:Y:S01]  /*1f750*/  @!P5 STG.E.128 [R6.64+0x1000], R32 ;  /* 0x001000200600d986 */ /* 0x0105e2000c101d14 */
[----:B------:R-:W-:-:S02]  /*1f760*/  IADD3 R12, R12, 0x38, RZ ;  /* 0x000000380c0c7810 */ /* 0x000fc40007ffe0ff */
[----:B------:R-:W-:Y:S02]  /*1f770*/  ISETP.GE.OR P4, PT, R4, UR5, P0 ;  /* 0x0000000504007c0c */ /* 0x000fe40008786670 */
[----:B------:R-:W-:Y:S02]  /*1f780*/  ISETP.GE.OR P3, PT, R3, UR5, P0 ;  /* 0x0000000503007c0c */ /* 0x000fe40008766670 */
[----:B------:R-:W-:Y:S02]  /*1f790*/  ISETP.GE.OR P2, PT, R2, UR5, P0 ;  /* 0x0000000502007c0c */ /* 0x000fe40008746670 */
[----:B------:R-:W-:Y:S02]  /*1f7a0*/  ISETP.GE.OR P1, PT, R0, UR5, P0 ;  /* 0x0000000500007c0c */ /* 0x000fe40008726670 */
[----:B------:R-:W-:Y:S01]  /*1f7b0*/  ISETP.GE.OR P0, PT, R12, UR5, P0 ;  /* 0x000000050c007c0c */ /* 0x000fe20008706670 */
[----:B-1----:R2:W-:Y:S04]  /*1f7c0*/  @!P6 STG.E.64 [R6.64], R40 ;  /* 0x000000280600e986 */ /* 0x0025e8000c101b14 */
        /* <DEDUP_REMOVED lines=8> */
.L_x_3715:
        /* <DEDUP_REMOVED lines=11> */
.L_x_7887:


//--------------------- .text._ZN5flash24flash_fwd_splitkv_kernelI23Flash_fwd_kernel_traitsILi64ELi64ELi256ELi4ELb0ELb0EN7cutlass10bfloat16_tE19Flash_kernel_traitsILi64ELi64ELi256ELi4ES3_EELb1ELb0ELb0ELb0ELb1ELb0ELb1ELb1EEEvNS_16Flash_fwd_paramsE --------------------------
	.section	.text._ZN5flash24flash_fwd_splitkv_kernelI23Flash_fwd_kernel_traitsILi64ELi64ELi256ELi4ELb0ELb0EN7cutlass10bfloat16_tE19Flash_kernel_traitsILi64ELi64ELi256ELi4ES3_EELb1ELb0ELb0ELb0ELb1ELb0ELb1ELb1EEEvNS_16Flash_fwd_paramsE,"ax",@progbits
	.sectioninfo	@"SHI_REGISTERS=255"
	.align	128
        .global         _ZN5flash24flash_fwd_splitkv_kernelI23Flash_fwd_kernel_traitsILi64ELi64ELi256ELi4ELb0ELb0EN7cutlass10bfloat16_tE19Flash_kernel_traitsILi64ELi64ELi256ELi4ES3_EELb1ELb0ELb0ELb0ELb1ELb0ELb1ELb1EEEvNS_16Flash_fwd_paramsE
        .type           _ZN5flash24flash_fwd_splitkv_kernelI23Flash_fwd_kernel_traitsILi64ELi64ELi256ELi4ELb0ELb0EN7cutlass10bfloat16_tE19Flash_kernel_traitsILi64ELi64ELi256ELi4ES3_EELb1ELb0ELb0ELb0ELb1ELb0ELb1ELb1EEEvNS_16Flash_fwd_paramsE,@function
        .size           _ZN5flash24flash_fwd_splitkv_kernelI23Flash_fwd_kernel_traitsILi64ELi64ELi256ELi4ELb0ELb0EN7cutlass10bfloat16_tE19Flash_kernel_traitsILi64ELi64ELi256ELi4ES3_EELb1ELb0ELb0ELb0ELb1ELb0ELb1ELb1EEEvNS_16Flash_fwd_paramsE,(.L_x_7829 - _ZN5flash24flash_fwd_splitkv_kernelI23Flash_fwd_kernel_traitsILi64ELi64ELi256ELi4ELb0ELb0EN7cutlass10bfloat16_tE19Flash_kernel_traitsILi64ELi64ELi256ELi4ES3_EELb1ELb0ELb0ELb0ELb1ELb0ELb1ELb1EEEvNS_16Flash_fwd_paramsE)
        .other          _ZN5flash24flash_fwd_splitkv_kernelI23Flash_fwd_kernel_traitsILi64ELi64ELi256ELi4ELb0ELb0EN7cutlass10bfloat16_tE19Flash_kernel_traitsILi64ELi64ELi256ELi4ES3_EELb1ELb0ELb0ELb0ELb1ELb0ELb1ELb1EEEvNS_16Flash_fwd_paramsE,@"STO_CUDA_ENTRY STV_DEFAULT"
_ZN5flash24flash_fwd_splitkv_kernelI23Flash_fwd_kernel_traitsILi64ELi64ELi256ELi4ELb0ELb0EN7cutlass10bfloat16_tE19Flash_kernel_traitsILi64ELi64ELi256ELi4ES3_EELb1ELb0ELb0ELb0ELb1ELb0ELb1ELb1EEEvNS_16Flash_fwd_paramsE:
.text._ZN5flash24flash_fwd_splitkv_kernelI23Flash_fwd_kernel_traitsILi64ELi64ELi256ELi4ELb0ELb0EN7cutlass10bfloat16_tE19Flash_kernel_traitsILi64ELi64ELi256ELi4ES3_EELb1ELb0ELb0ELb0ELb1ELb0ELb1ELb1EEEvNS_16Flash_fwd_paramsE:
[----:B------:R-:W-:Y:S02]  /*0000*/  MOV R1, c[0x0][0x28] ;  /* 0x00000a0000017a02 */ /* 0x000fe40000000f00 */
[----:B------:R-:W1:Y:S01]  /*0010*/  I2F.U32.RP R2, c[0x0][0x1c0] ;  /* 0x0000700000027b06 */ /* 0x000e620000209000 */
[----:B------:R-:W2:Y:S01]  /*0020*/  S2R R243, SR_CTAID.Z ;  /* 0x0000000000f37919 */ /* 0x000ea20000002700 */
[----:B------:R-:W-:Y:S01]  /*0030*/  ISETP.NE.U32.AND P0, PT, RZ, c[0x0][0x1c0], PT ;  /* 0x00007000ff007a0c */ /* 0x000fe20003f05070 */
[----:B------:R-:W3:Y:S01]  /*0040*/  S2UR UR10, SR_CTAID.Y ;  /* 0x00000000000a79c3 */ /* 0x000ee20000002600 */
[----:B------:R-:W-:Y:S01]  /*0050*/  ULDC.64 UR4, c[0x0][0x40] ;  /* 0x0000100000047ab9 */ /* 0x000fe20000000a00 */
[----:B------:R-:W4:Y:S01]  /*0060*/  S2R R241, SR_CTAID.X ;  /* 0x0000000000f17919 */ /* 0x000f220000002500 */
[----:B------:R-:W-:Y:S01]  /*0070*/  BSSY B3, `(.L_x_3716) ;  /* 0x0000018000037945 */ /* 0x000fe20003800000 */
[----:B------:R-:W-:Y:S01]  /*0080*/  UIADD3 UR9, UP0, UR4, 0x160, URZ ;  /* 0x0000016004097890 */ /* 0x000fe2000ff1e03f */
[----:B------:R-:W-:Y:S02]  /*0090*/  IADD3 R1, R1, -0x80, RZ ;  /* 0xffffff8001017810 */ /* 0x000fe40007ffe0ff */
[----:B------:R-:W-:Y:S01]  /*00a0*/  MOV R240, 0x1f0 ;  /* 0x000001f000f07802 */ /* 0x000fe20000000f00 */
        /* <DEDUP_REMOVED lines=17> */
[----:B------:R-:W-:-:S04]  /*01c0*/  IMAD.MOV R0, RZ, RZ, -R244 ;  /* 0x000000ffff007224 */ /* 0x000fc800078e0af4 */
[----:B------:R-:W-:Y:S02]  /*01d0*/  IMAD R243, R0, c[0x0][0x1c0], R243 ;  /* 0x0000700000f37a24 */ /* 0x000fe400078e02f3 */
[----:B---34-:R-:W-:Y:S05]  /*01e0*/  CALL.REL.NOINC `($_ZN5flash24flash_fwd_splitkv_kernelI23Flash_fwd_kernel_traitsILi64ELi64ELi256ELi4ELb0ELb0EN7cutlass10bfloat16_tE19Flash_kernel_traitsILi64ELi64ELi256ELi4ES3_EELb1ELb0ELb0ELb0ELb1ELb0ELb1ELb1EEEvNS_16Flash_fwd_paramsE$_ZN5flash30compute_attn_1rowblock_splitkvI23Flash_fwd_kernel_traitsILi64ELi64ELi256ELi4ELb0ELb0EN7cutlass10bfloat16_tE19Flash_kernel_traitsILi64ELi64ELi256ELi4ES3_EELb1ELb0ELb0ELb0ELb1ELb0ELb1ELb1ENS_16Flash_fwd_paramsEEEvRKT8_iiiii) ;  /* 0x0000002000007944 */ /* 0x018fea0003c00000 */
[----:B------:R-:W-:Y:S05]  /*01f0*/  BSYNC B3 ;  /* 0x0000000000037941 */ /* 0x000fea0003800000 */
.L_x_3716:
[----:B------:R-:W-:Y:S05]  /*0200*/  EXIT ;  /* 0x000000000000794d */ /* 0x000fea0003800000 */
        .type           $_ZN5flash24flash_fwd_splitkv_kernelI23Flash_fwd_kernel_traitsILi64ELi64ELi256ELi4ELb0ELb0EN7cutlass10bfloat16_tE19Flash_kernel_traitsILi64ELi64ELi256ELi4ES3_EELb1ELb0ELb0ELb0ELb1ELb0ELb1ELb1EEEvNS_16Flash_fwd_paramsE$_ZN5flash30compute_attn_1rowblock_splitkvI23Flash_fwd_kernel_traitsILi64ELi64ELi256ELi4ELb0ELb0EN7cutlass10bfloat16_tE19Flash_kernel_traitsILi64ELi64ELi256ELi4ES3_EELb1ELb0ELb0ELb0ELb1ELb0ELb1ELb1ENS_16Flash_fwd_paramsEEEvRKT8_iiiii,@function
        .size           $_ZN5flash24flash_fwd_splitkv_kernelI23Flash_fwd_kernel_traitsILi64ELi64ELi256ELi4ELb0ELb0EN7cutlass10bfloat16_tE19Flash_kernel_traitsILi64ELi64ELi256ELi4ES3_EELb1ELb0ELb0ELb0ELb1ELb0ELb1ELb1EEEvNS_16Flash_fwd_paramsE$_ZN5flash30compute_attn_1rowblock_splitkvI23Flash_fwd_kernel_traitsILi64ELi64ELi256ELi4ELb0ELb0EN7cutlass10bfloat16_tE19Flash_kernel_traitsILi64ELi64ELi256ELi4ES3_EELb1ELb0ELb0ELb0ELb1ELb0ELb1ELb1ENS_16Flash_fwd_paramsEEEvRKT8_iiiii,($__internal_22_$__cuda_sm70_shflsync_bfly_p - $_ZN5flash24flash_fwd_splitkv_kernelI23Flash_fwd_kernel_traitsILi64ELi64ELi256ELi4ELb0ELb0EN7cutlass10bfloat16_tE19Flash_kernel_traitsILi64ELi64ELi256ELi4ES3_EELb1ELb0ELb0ELb0ELb1ELb0ELb1ELb1EEEvNS_16Flash_fwd_paramsE$_ZN5flash30compute_attn_1rowblock_splitkvI23Flash_fwd_kernel_traitsILi64ELi64ELi256ELi4ELb0ELb0EN7cutlass10bfloat16_tE19Flash_kernel_traitsILi64ELi64ELi256ELi4ES3_EELb1ELb0ELb0ELb0ELb1ELb0ELb1ELb1ENS_16Flash_fwd_paramsEEEvRKT8_iiiii)
$_ZN5flash24flash_fwd_splitkv_kernelI23Flash_fwd_kernel_traitsILi64ELi64ELi256ELi4ELb0ELb0EN7cutlass10bfloat16_tE19Flash_kernel_traitsILi64ELi64ELi256ELi4ES3_EELb1ELb0ELb0ELb0ELb1ELb0ELb1ELb1EEEvNS_16Flash_fwd_paramsE$_ZN5flash30compute_attn_1rowblock_splitkvI23Flash_fwd_kernel_traitsILi64ELi64ELi256ELi4ELb0ELb0EN7cutlass10bfloat16_tE19Flash_kernel_traitsILi64ELi64ELi256ELi4ES3_EELb1ELb0ELb0ELb0ELb1ELb0ELb1ELb1ENS_16Flash_fwd_paramsEEEvRKT8_iiiii:
        /* <DEDUP_REMOVED lines=20> */
.L_x_3718:
[----:B------:R-:W-:Y:S05]  /*0350*/  BSYNC B0 ;  /* 0x0000000000007941 */ /* 0x000fea0003800000 */
.L_x_3717:
[----:B------:R-:W3:Y:S04]  /*0360*/  LD.E.64 R14, [R164.64+0xf0] ;  /* 0x0000f006a40e7980 */ /* 0x000ee8000c101b00 */
[----:B------:R-:W4:Y:S01]  /*0370*/  @P1 LD.E R242, [R4.64+0x4] ;  /* 0x0000040604f21980 */ /* 0x000f22000c101900 */
[----:B------:R-:W-:Y:S01]  /*0380*/  IMAD.MOV.U32 R12, RZ, RZ, RZ ;  /* 0x000000ffff0c7224 */ /* 0x000fe200078e00ff */
[----:B---3--:R-:W-:-:S04]  /*0390*/  ISETP.NE.U32.AND P4, PT, R14, RZ, PT ;  /* 0x000000ff0e00720c */ /* 0x008fc80003f85070 */
[----:B------:R-:W-:Y:S01]  /*03a0*/  ISETP.NE.AND.EX P4, PT, R15, RZ, PT, P4 ;  /* 0x000000ff0f00720c */ /* 0x000fe20003f85340 */
[----:B------:R-:W-:Y:S01]  /*03b0*/  IMAD.WIDE R14, R244, 0x4, R14 ;  /* 0x00000004f40e7825 */ /* 0x000fe200078e020e */
[----:B----45:R-:W-:-:S06]  /*03c0*/  @P1 IADD3 R242, R242, -R16, RZ ;  /* 0x80000010f2f21210 */ /* 0x030fcc0007ffe0ff */
        /* <DEDUP_REMOVED lines=10> */
.L_x_3720:
[----:B------:R4:W5:Y:S02]  /*0470*/  LD.E R80, [R164.64+0xb8] ;  /* 0x0000b806a4507980 */ /* 0x000964000c101900 */
.L_x_3721:
[----:B------:R-:W-:Y:S05]  /*0480*/  BSYNC B0 ;  /* 0x0000000000007941 */ /* 0x000fea0003800000 */
.L_x_3719:
        /* <DEDUP_REMOVED lines=10> */
.L_x_3723:
[----:B------:R-:W2:Y:S01]  /*0530*/  LD.E.64 R2, [R164.64+0x108] ;  /* 0x00010806a4027980 */ /* 0x000ea2000c101b00 */
[----:B------:R-:W-:Y:S01]  /*0540*/  BSSY B0, `(.L_x_3725) ;  /* 0x0000006000007945 */ /* 0x000fe20003800000 */
[----:B------:R-:W-:Y:S01]  /*0550*/  IMAD.MOV.U32 R48, RZ, RZ, RZ ;  /* 0x000000ffff307224 */ /* 0x000fe200078e00ff */
[----:B--2---:R-:W-:-:S04]  /*0560*/  ISETP.NE.U32.AND P0, PT, R2, RZ, PT ;  /* 0x000000ff0200720c */ /* 0x004fc80003f05070 */
[----:B------:R-:W-:-:S13]  /*0570*/  ISETP.NE.AND.EX P0, PT, R3, RZ, PT, P0 ;  /* 0x000000ff0300720c */ /* 0x000fda0003f05300 */
[----:B------:R-:W-:Y:S05]  /*0580*/  @!P0 BRA `(.L_x_3726) ;  /* 0x0000001000008947 */ /* 0x000fea0003800000 */
[----:B------:R2:W5:Y:S02]  /*0590*/  LD.E R48, [R164.64+0xbc] ;  /* 0x0000bc06a4307980 */ /* 0x000564000c101900 */
.L_x_3726:
[----:B------:R-:W-:Y:S05]  /*05a0*/  BSYNC B0 ;  /* 0x0000000000007941 */ /* 0x000fea0003800000 */
.L_x_3725:
[----:B-----5:R-:W-:Y:S02]  /*05b0*/  IADD3 R48, R80, R48, RZ ;  /* 0x0000003050307210 */ /* 0x020fe40007ffe0ff */
.L_x_3724:
[----:B------:R-:W-:Y:S05]  /*05c0*/  BSYNC B1 ;  /* 0x0000000000017941 */ /* 0x000fea0003800000 */
.L_x_3722:
[----:B------:R-:W-:Y:S01]  /*05d0*/  IMAD.SHL.U32 R47, R241, 0x40, RZ ;  /* 0x00000040f12f7824 */ /* 0x000fe200078e00ff */
[----:B------:R-:W-:Y:S01]  /*05e0*/  MOV R2, R240 ;  /* 0x000000f000027202 */ /* 0x000fe20000000f00 */
[----:B------:R-:W-:-:S03]  /*05f0*/  IMAD.MOV.U32 R3, RZ, RZ, 0x0 ;  /* 0x00000000ff037424 */ /* 0x000fc600078e00ff */
[----:B------:R-:W-:-:S13]  /*0600*/  ISETP.GT.AND P0, PT, R242, R47, PT ;  /* 0x0000002ff200720c */ /* 0x000fda0003f04270 */
[----:B------:R-:W-:Y:S05]  /*0610*/  @!P0 RET.REL.NODEC R2 `(_ZN5flash24flash_fwd_splitkv_kernelI23Flash_fwd_kernel_traitsILi64ELi64ELi256ELi4ELb0ELb0EN7cutlass10bfloat16_tE19Flash_kernel_traitsILi64ELi64ELi256ELi4ES3_EELb1ELb0ELb0ELb0ELb1ELb0ELb1ELb1EEEvNS_16Flash_fwd_paramsE) ;  /* 0xfffff9e002008950 */ /* 0x000fea0003c3ffff */
[----:B------:R-:W4:Y:S04]  /*0620*/  LD.E R0, [R164.64+0xb8] ;  /* 0x0000b806a4007980 */ /* 0x000f28000c101900 */
[----:B-1----:R-:W5:Y:S01]  /*0630*/  LD.E R4, [R164.64+0x188] ;  /* 0x00018806a4047980 */ /* 0x002f62000c101900 */
[----:B------:R-:W-:-:S03]  /*0640*/  IABS R3, c[0x0][0x10] ;  /* 0x0000040000037a13 */ /* 0x000fc60000000000 */
[----:B------:R-:W1:Y:S01]  /*0650*/  S2R R44, SR_TID.X ;  /* 0x00000000002c7919 */ /* 0x000e620000002100 */
[----:B------:R-:W2:Y:S08]  /*0660*/  I2F.RP R8, R3 ;  /* 0x0000000300087306 */ /* 0x000eb00000209400 */
[----:B--2---:R-:W2:Y:S02]  /*0670*/  MUFU.RCP R8, R8 ;  /* 0x0000000800087308 */ /* 0x004ea40000001000 */
[----:B--2---:R-:W-:-:S06]  /*0680*/  IADD3 R8, R8, 0xffffffe, RZ ;  /* 0x0ffffffe08087810 */ /* 0x004fcc0007ffe0ff */
[----:B------:R-:W2:Y:S02]  /*0690*/  F2I.FTZ.U32.TRUNC.NTZ R9, R8 ;  /* 0x0000000800097305 */ /* 0x000ea4000021f000 */
[----:B--2---:R-:W-:Y:S02]  /*06a0*/  IMAD.MOV R5, RZ, RZ, -R9 ;  /* 0x000000ffff057224 */ /* 0x004fe400078e0a09 */
[----:B------:R-:W-:Y:S02]  /*06b0*/  IMAD.MOV.U32 R8, RZ, RZ, RZ ;  /* 0x000000ffff087224 */ /* 0x000fe400078e00ff */
[----:B------:R-:W-:-:S04]  /*06c0*/  IMAD R5, R5, R3, RZ ;  /* 0x0000000305057224 */ /* 0x000fc800078e02ff */
[----:B------:R-:W-:Y:S01]  /*06d0*/  IMAD.HI.U32 R5, R9, R5, R8 ;  /* 0x0000000509057227 */ /* 0x000fe200078e0008 */
[----:B----4-:R-:W-:-:S04]  /*06e0*/  IADD3 R0, R0, 0xff, RZ ;  /* 0x000000ff00007810 */ /* 0x010fc80007ffe0ff */
[----:B------:R-:W-:-:S04]  /*06f0*/  SHF.R.S32.HI R6, RZ, 0x1f, R0 ;  /* 0x0000001fff067819 */ /* 0x000fc80000011400 */
[----:B------:R-:W-:Y:S02]  /*0700*/  LEA.HI R6, R6, R0, RZ, 0x8 ;  /* 0x0000000006067211 */ /* 0x000fe400078f40ff */
[----:B------:R-:W-:Y:S02]  /*0710*/  IABS R0, c[0x0][0x10] ;  /* 0x0000040000007a13 */ /* 0x000fe40000000000 */
[----:B------:R-:W-:-:S03]  /*0720*/  LEA.HI.SX32 R6, R6, c[0x0][0x10], 0x18 ;  /* 0x0000040006067a11 */ /* 0x000fc600078fc2ff */
[----:B------:R-:W-:Y:S01]  /*0730*/  IMAD.MOV R0, RZ, RZ, -R0 ;  /* 0x000000ffff007224 */ /* 0x000fe200078e0a00 */
[----:B------:R-:W-:-:S04]  /*0740*/  IADD3 R6, R6, -0x1, RZ ;  /* 0xffffffff06067810 */ /* 0x000fc80007ffe0ff */
[----:B------:R-:W-:Y:S02]  /*0750*/  IABS R2, R6 ;  /* 0x0000000600027213 */ /* 0x000fe40000000000 */
[----:B------:R-:W-:-:S03]  /*0760*/  LOP3.LUT R6, R6, c[0x0][0x10], RZ, 0x3c, !PT ;  /* 0x0000040006067a12 */ /* 0x000fc600078e3cff */
[----:B------:R-:W-:Y:S01]  /*0770*/  IMAD.HI.U32 R5, R5, R2, RZ ;  /* 0x0000000205057227 */ /* 0x000fe200078e00ff */
[----:B------:R-:W-:-:S03]  /*0780*/  ISETP.GE.AND P0, PT, R6, RZ, PT ;  /* 0x000000ff0600720c */ /* 0x000fc60003f06270 */
[----:B------:R-:W-:Y:S01]  /*0790*/  IMAD R0, R5, R0, R2 ;  /* 0x0000000005007224 */ /* 0x000fe200078e0202 */
[----:B------:R-:W-:-:S04]  /*07a0*/  IADD3 R2, R48, 0xff, RZ ;  /* 0x000000ff30027810 */ /* 0x000fc80007ffe0ff */
[----:B------:R-:W-:-:S13]  /*07b0*/  ISETP.GT.U32.AND P1, PT, R3, R0, PT ;  /* 0x000000000300720c */ /* 0x000fda0003f24070 */
[----:B------:R-:W-:Y:S01]  /*07c0*/  @!P1 IMAD.IADD R0, R0, 0x1, -R3 ;  /* 0x0000000100009824 */ /* 0x000fe200078e0a03 */
[----:B------:R-:W-:Y:S02]  /*07d0*/  @!P1 IADD3 R5, R5, 0x1, RZ ;  /* 0x0000000105059810 */ /* 0x000fe40007ffe0ff */
[----:B------:R-:W-:Y:S02]  /*07e0*/  ISETP.NE.AND P1, PT, RZ, c[0x0][0x10], PT ;  /* 0x00000400ff007a0c */ /* 0x000fe40003f25270 */
[----:B------:R-:W-:Y:S02]  /*07f0*/  ISETP.GE.U32.AND P2, PT, R0, R3, PT ;  /* 0x000000030000720c */ /* 0x000fe40003f46070 */
[----:B------:R-:W-:-:S04]  /*0800*/  IADD3 R3, -R242, 0x13f, R47 ;  /* 0x0000013ff2037810 */ /* 0x000fc80007ffe12f */
[----:B-----5:R-:W-:Y:S02]  /*0810*/  IADD3 R4, R4, R3, R48 ;  /* 0x0000000304047210 */ /* 0x020fe40007ffe030 */
[----:B------:R-:W-:Y:S02]  /*0820*/  SHF.R.S32.HI R3, RZ, 0x1f, R2 ;  /* 0x0000001fff037819 */ /* 0x000fe40000011402 */
[----:B------:R-:W-:Y:S02]  /*0830*/  SHF.R.S32.HI R35, RZ, 0x1f, R4 ;  /* 0x0000001fff237819 */ /* 0x000fe40000011404 */
[----:B------:R-:W-:Y:S02]  /*0840*/  LEA.HI R2, R3, R2, RZ, 0x8 ;  /* 0x0000000203027211 */ /* 0x000fe400078f40ff */
[----:B------:R-:W-:Y:S02]  /*0850*/  @P2 IADD3 R5, R5, 0x1, RZ ;  /* 0x0000000105052810 */ /* 0x000fe40007ffe0ff */
[----:B------:R-:W-:-:S02]  /*0860*/  LEA.HI R35, R35, R4, RZ, 0x8 ;  /* 0x0000000423237211 */ /* 0x000fc400078f40ff */
[----:B------:R-:W-:Y:S01]  /*0870*/  SHF.R.S32.HI R2, RZ, 0x8, R2 ;  /* 0x00000008ff027819 */ /* 0x000fe20000011402 */
[----:B------:R-:W-:Y:S01]  /*0880*/  IMAD.MOV.U32 R0, RZ, RZ, R5 ;  /* 0x000000ffff007224 */ /* 0x000fe200078e0005 */
[----:B------:R-:W-:-:S03]  /*0890*/  SHF.R.S32.HI R35, RZ, 0x8, R35 ;  /* 0x00000008ff237819 */ /* 0x000fc60000011423 */
[----:B------:R-:W-:Y:S01]  /*08a0*/  @!P0 IMAD.MOV R0, RZ, RZ, -R0 ;  /* 0x000000ffff008224 */ /* 0x000fe200078e0a00 */
[----:B------:R-:W-:-:S05]  /*08b0*/  @!P1 LOP3.LUT R0, RZ, c[0x0][0x10], RZ, 0x33, !PT ;  /* 0x00000400ff009a12 */ /* 0x000fca00078e33ff */
[----:B------:R-:W-:-:S04]  /*08c0*/  IMAD R235, R0, UR10, RZ ;  /* 0x0000000a00eb7c24 */ /* 0x000fc8000f8e02ff */
[----:B------:R-:W-:-:S05]  /*08d0*/  IMAD.IADD R0, R0, 0x1, R235 ;  /* 0x0000000100007824 */ /* 0x000fca00078e02eb */
[----:B------:R-:W-:-:S04]  /*08e0*/  IMNMX R0, R2, R0, PT ;  /* 0x0000000002007217 */ /* 0x000fc80003800200 */
[----:B------:R-:W-:-:S04]  /*08f0*/  IMNMX R35, R0, R35, PT ;  /* 0x0000002300237217 */ /* 0x000fc80003800200 */
[----:B------:R-:W-:-:S13]  /*0900*/  ISETP.GE.AND P0, PT, R235, R35, PT ;  /* 0x00000023eb00720c */ /* 0x000fda0003f06270 */
[----:B------:R-:W-:Y:S05]  /*0910*/  @!P0 BRA `(.L_x_3727) ;  /* 0x0000050000008947 */ /* 0x000fea0003800000 */
[----:B-1----:R1:W2:Y:S04]  /*0920*/  LD.E.64 R2, [R164.64+0xb0] ;  /* 0x0000b006a4027980 */ /* 0x0022a8000c101b00 */
[----:B------:R1:W4:Y:S04]  /*0930*/  LD.E R4, [R164.64+0x60] ;  /* 0x00006006a4047980 */ /* 0x000328000c101900 */
[----:B------:R1:W5:Y:S04]  /*0940*/  LD.E R0, [R164.64+0xcc] ;  /* 0x0000cc06a4007980 */ /* 0x000368000c101900 */
[----:B---3--:R1:W3:Y:S04]  /*0950*/  LD.E.64 R6, [R164.64+0x78] ;  /* 0x00007806a4067980 */ /* 0x0082e8000c101b00 */
[----:B-1----:R-:W3:Y:S01]  /*0960*/  LD.E.64 R164, [R164.64+0xa8] ;  /* 0x0000a806a4a47980 */ /* 0x002ee2000c101b00 */
[----:B------:R-:W-:-:S02]  /*0970*/  SHF.R.S32.HI R8, RZ, 0x1f, R44 ;  /* 0x0000001fff087819 */ /* 0x000fc4000001142c */
[----:B------:R-:W-:Y:S02]  /*0980*/  LOP3.LUT P6, RZ, R44, 0xf, RZ, 0xc0, !PT ;  /* 0x0000000f2cff7812 */ /* 0x000fe400078cc0ff */
[----:B------:R-:W-:-:S04]  /*0990*/  LEA.HI R8, R8, R44, RZ, 0x4 ;  /* 0x0000002c08087211 */ /* 0x000fc800078f20ff */
[----:B------:R-:W-:Y:S02]  /*09a0*/  LOP3.LUT R5, R8, 0x3ffffff0, RZ, 0xc0, !PT ;  /* 0x3ffffff008057812 */ /* 0x000fe400078ec0ff */
[----:B------:R-:W-:-:S03]  /*09b0*/  SHF.R.S32.HI R8, RZ, 0x4, R8 ;  /* 0x00000004ff087819 */ /* 0x000fc60000011408 */
[----:B------:R-:W-:Y:S01]  /*09c0*/  IMAD.IADD R5, R44, 0x1, -R5 ;  /* 0x000000012c057824 */ /* 0x000fe200078e0a05 */
[----:B------:R-:W-:Y:S01]  /*09d0*/  IADD3 R9, R8, 0x8, RZ ;  /* 0x0000000808097810 */ /* 0x000fe20007ffe0ff */
[----:B--2---:R-:W-:-:S04]  /*09e0*/  IMAD R2, R2, UR10, R244 ;  /* 0x0000000a02027c24 */ /* 0x004fc8000f8e02f4 */
[----:B----4-:R-:W-:Y:S02]  /*09f0*/  IMAD R2, R2, R4, R243 ;  /* 0x0000000402027224 */ /* 0x010fe400078e02f3 */
[----:B------:R-:W-:Y:S02]  /*0a00*/  IMAD.SHL.U32 R4, R5, 0x4, RZ ;  /* 0x0000000405047824 */ /* 0x000fe400078e00ff */
[--C-:B------:R-:W-:Y:S02]  /*0a10*/  IMAD R2, R3, R2, R47.reuse ;  /* 0x0000000203027224 */ /* 0x100fe400078e022f */
[----:B------:R-:W-:Y:S01]  /*0a20*/  IMAD.IADD R47, R242, 0x1, -R47 ;  /* 0x00000001f22f7824 */ /* 0x000fe200078e0a2f */
[----:B------:R-:W-:Y:S01]  /*0a30*/  SHF.R.S32.HI R5, RZ, 0x1f, R4 ;  /* 0x0000001fff057819 */ /* 0x000fe20000011404 */
[----:B-----5:R-:W-:-:S03]  /*0a40*/  IMAD R0, R2, R0, RZ ;  /* 0x0000000002007224 */ /* 0x020fc600078e02ff */
[CC--:B------:R-:W-:Y:S01]  /*0a50*/  ISETP.GE.AND P2, PT, R8.reuse, R47.reuse, PT ;  /* 0x0000002f0800720c */ /* 0x0c0fe20003f46270 */
[----:B------:R-:W-:Y:S01]  /*0a60*/  IMAD.WIDE R4, R8, 0x40, R4 ;  /* 0x0000004008047825 */ /* 0x000fe200078e0204 */
[CC--:B------:R-:W-:Y:S02]  /*0a70*/  ISETP.GE.AND P1, PT, R9.reuse, R47.reuse, PT ;  /* 0x0000002f0900720c */ /* 0x0c0fe40003f26270 */
[----:B------:R-:W-:Y:S02]  /*0a80*/  ISETP.GE.OR P5, PT, R9, R47, P6 ;  /* 0x0000002f0900720c */ /* 0x000fe400037a6670 */
[C---:B------:R-:W-:Y:S02]  /*0a90*/  IADD3 R3, P0, R0.reuse, R4, RZ ;  /* 0x0000000400037210 */ /* 0x040fe40007f1e0ff */
[----:B------:R-:W-:Y:S02]  /*0aa0*/  SHF.R.S32.HI R4, RZ, 0x1f, R2 ;  /* 0x0000001fff047819 */ /* 0x000fe40000011402 */
[----:B------:R-:W-:-:S02]  /*0ab0*/  LEA.HI.X.SX32 R0, R0, R5, 0x1, P0 ;  /* 0x0000000500007211 */ /* 0x000fc400000f0eff */
[----:B------:R-:W-:Y:S02]  /*0ac0*/  IADD3 R2, P0, R2, R8, RZ ;  /* 0x0000000802027210 */ /* 0x000fe40007f1e0ff */
[C---:B------:R-:W-:Y:S02]  /*0ad0*/  IADD3 R5, R8.reuse, 0x10, RZ ;  /* 0x0000001008057810 */ /* 0x040fe40007ffe0ff */
[C---:B------:R-:W-:Y:S02]  /*0ae0*/  LEA.HI.X.SX32 R4, R8.reuse, R4, 0x1, P0 ;  /* 0x0000000408047211 */ /* 0x040fe400000f0eff */
[----:B---3--:R-:W-:Y:S02]  /*0af0*/  LEA R6, P3, R3, R6, 0x2 ;  /* 0x0000000603067211 */ /* 0x008fe400078610ff */
[----:B------:R-:W-:Y:S02]  /*0b00*/  IADD3 R9, R8, 0x18, RZ ;  /* 0x0000001808097810 */ /* 0x000fe40007ffe0ff */
[----:B------:R-:W-:-:S02]  /*0b10*/  LEA R10, P0, R2, R164, 0x2 ;  /* 0x000000a4020a7211 */ /* 0x000fc400078010ff */
[----:B------:R-:W-:Y:S02]  /*0b20*/  LEA.HI.X R7, R3, R7, R0, 0x2, P3 ;  /* 0x0000000703077211 */ /* 0x000fe400018f1400 */
[----:B------:R-:W-:Y:S02]  /*0b30*/  LEA.HI.X R11, R2, R165, R4, 0x2, P0 ;  /* 0x000000a5020b7211 */ /* 0x000fe400000f1404 */
[-C--:B------:R-:W-:Y:S01]  /*0b40*/  ISETP.GE.AND P0, PT, R5, R47.reuse, PT ;  /* 0x0000002f0500720c */ /* 0x080fe20003f06270 */
[----:B------:R-:W-:Y:S01]  /*0b50*/  @!P2 ST.E.128 [R6.64], RZ ;  /* 0x000000ff0600a985 */ /* 0x000fe2000c101d06 */
[C---:B------:R-:W-:Y:S02]  /*0b60*/  IADD3 R3, R8.reuse, 0x28, RZ ;  /* 0x0000002808037810 */ /* 0x040fe40007ffe0ff */
[----:B------:R-:W-:Y:S01]  /*0b70*/  ISETP.GE.AND P4, PT, R9, R47, PT ;  /* 0x0000002f0900720c */ /* 0x000fe20003f86270 */
[----:B------:R-:W-:Y:S01]  /*0b80*/  @!P1 ST.E.128 [R6.64+0x800], RZ ;  /* 0x000800ff06009985 */ /* 0x000fe2000c101d06 */
[----:B------:R-:W-:-:S02]  /*0b90*/  IADD3 R2, R8, 0x30, RZ ;  /* 0x0000003008027810 */ /* 0x000fc40007ffe0ff */
[C---:B------:R-:W-:Y:S02]  /*0ba0*/  IADD3 R0, R8.reuse, 0x38, RZ ;  /* 0x0000003808007810 */ /* 0x040fe40007ffe0ff */
[-C--:B------:R-:W-:Y:S02]  /*0bb0*/  ISETP.GE.AND P2, PT, R3, R47.reuse, PT ;  /* 0x0000002f0300720c */ /* 0x080fe40003f46270 */
[----:B------:R-:W-:Y:S01]  /*0bc0*/  IADD3 R4, R8, 0x20, RZ ;  /* 0x0000002008047810 */ /* 0x000fe20007ffe0ff */
[----:B------:R-:W-:Y:S01]  /*0bd0*/  @!P0 ST.E.128 [R6.64+0x1000], RZ ;  /* 0x001000ff06008985 */ /* 0x000fe2000c101d06 */
[-C--:B------:R-:W-:Y:S02]  /*0be0*/  ISETP.GE.AND P1, PT, R2, R47.reuse, PT ;  /* 0x0000002f0200720c */ /* 0x080fe40003f26270 */
[-C--:B------:R-:W-:Y:S01]  /*0bf0*/  ISETP.GE.AND P0, PT, R0, R47.reuse, PT ;  /* 0x0000002f0000720c */ /* 0x080fe20003f06270 */
[----:B------:R-:W-:Y:S01]  /*0c00*/  @!P4 ST.E.128 [R6.64+0x1800], RZ ;  /* 0x001800ff0600c985 */ /* 0x000fe2000c101d06 */
[----:B------:R-:W-:-:S02]  /*0c10*/  ISETP.GE.AND P3, PT, R4, R47, PT ;  /* 0x0000002f0400720c */ /* 0x000fc40003f66270 */
[----:B------:R-:W-:-:S03]  /*0c20*/  ISETP.GE.OR P4, PT, R5, R47, P6 ;  /* 0x0000002f0500720c */ /* 0x000fc60003786670 */
[----:B------:R-:W-:Y:S01]  /*0c30*/  @!P2 ST.E.128 [R6.64+0x2800], RZ ;  /* 0x002800ff0600a985 */ /* 0x000fe2000c101d06 */
[-C--:B------:R-:W-:Y:S01]  /*0c40*/  ISETP.GE.OR P2, PT, R4, R47.reuse, P6 ;  /* 0x0000002f0400720c */ /* 0x080fe20003746670 */
[----:B------:R-:W-:Y:S02]  /*0c50*/  @!P5 IMAD.MOV.U32 R4, RZ, RZ, -0x800000 ;  /* 0xff800000ff04d424 */ /* 0x000fe400078e00ff */
[----:B------:R-:W-:Y:S01]  /*0c60*/  @!P1 ST.E.128 [R6.64+0x3000], RZ ;  /* 0x003000ff06009985 */ /* 0x000fe2000c101d06 */
[----:B------:R-:W-:-:S03]  /*0c70*/  ISETP.GE.OR P1, PT, R3, R47, P6 ;  /* 0x0000002f0300720c */ /* 0x000fc60003726670 */
[----:B------:R-:W-:Y:S01]  /*0c80*/  @!P0 ST.E.128 [R6.64+0x3800], RZ ;  /* 0x003800ff06008985 */ /* 0x000fe2000c101d06 */
[-C--:B------:R-:W-:Y:S01]  /*0c90*/  ISETP.GE.OR P0, PT, R2, R47.reuse, P6 ;  /* 0x0000002f0200720c */ /* 0x080fe20003706670 */
[----:B------:R-:W-:Y:S02]  /*0ca0*/  @!P4 IMAD.MOV.U32 R2, RZ, RZ, -0x800000 ;  /* 0xff800000ff02c424 */ /* 0x000fe400078e00ff */
[----:B------:R1:W-:Y:S01]  /*0cb0*/  @!P3 ST.E.128 [R6.64+0x2000], RZ ;  /* 0x002000ff0600b985 */ /* 0x0003e2000c101d06 */
[----:B------:R-:W-:-:S03]  /*0cc0*/  ISETP.GE.OR P3, PT, R9, R47, P6 ;  /* 0x0000002f0900720c */ /* 0x000fc60003766670 */
[----:B------:R2:W-:Y:S01]  /*0cd0*/  @!P5 ST.E [R10.64+0x20], R4 ;  /* 0x000020040a00d985 */ /* 0x0005e2000c101906 */
[-C--:B------:R-:W-:Y:S01]  /*0ce0*/  ISETP.GE.OR P5, PT, R8, R47.reuse, P6 ;  /* 0x0000002f0800720c */ /* 0x080fe200037a6670 */
[----:B------:R-:W-:Y:S01]  /*0cf0*/  @!P1 IMAD.MOV.U32 R3, RZ, RZ, -0x800000 ;  /* 0xff800000ff039424 */ /* 0x000fe200078e00ff */
[----:B------:R-:W-:Y:S01]  /*0d00*/  ISETP.GE.OR P6, PT, R0, R47, P6 ;  /* 0x0000002f0000720c */ /* 0x000fe200037c6670 */
[----:B------:R3:W-:Y:S04]  /*0d10*/  @!P4 ST.E [R10.64+0x40], R2 ;  /* 0x000040020a00c985 */ /* 0x0007e8000c101906 */
[----:B------:R4:W-:Y:S02]  /*0d20*/  @!P1 ST.E [R10.64+0xa0], R3 ;  /* 0x0000a0030a009985 */ /* 0x0009e4000c101906 */
[----:B------:R-:W-:-:S05]  /*0d30*/  @!P3 IMAD.MOV.U32 R5, RZ, RZ, -0x800000 ;  /* 0xff800000ff05b424 */ /* 0x000fca00078e00ff */
[----:B------:R-:W-:Y:S01]  /*0d40*/  @!P3 ST.E [R10.64+0x60], R5 ;  /* 0x000060050a00b985 */ /* 0x000fe2000c101906 */
[----:B-1----:R-:W-:-:S05]  /*0d50*/  @!P5 IMAD.MOV.U32 R6, RZ, RZ, -0x800000 ;  /* 0xff800000ff06d424 */ /* 0x002fca00078e00ff */
[----:B------:R-:W-:Y:S01]  /*0d60*/  @!P5 ST.E [R10.64], R6 ;  /* 0x000000060a00d985 */ /* 0x000fe2000c101906 */
[----:B--2---:R-:W-:Y:S02]  /*0d70*/  @!P2 IMAD.MOV.U32 R4, RZ, RZ, -0x800000 ;  /* 0xff800000ff04a424 */ /* 0x004fe400078e00ff */
[----:B---3--:R-:W-:-:S03]  /*0d80*/  @!P0 IMAD.MOV.U32 R2, RZ, RZ, -0x800000 ;  /* 0xff800000ff028424 */ /* 0x008fc600078e00ff */
[----:B------:R-:W-:Y:S01]  /*0d90*/  @!P2 ST.E [R10.64+0x80], R4 ;  /* 0x000080040a00a985 */ /* 0x000fe2000c101906 */
[----:B----4-:R-:W-:-:S03]  /*0da0*/  IMAD.MOV.U32 R3, RZ, RZ, 0x0 ;  /* 0x00000000ff037424 */ /* 0x010fc600078e00ff */
[----:B------:R1:W-:Y:S02]  /*0db0*/  @!P0 ST.E [R10.64+0xc0], R2 ;  /* 0x0000c0020a008985 */ /* 0x0003e4000c101906 */
[----:B-1----:R-:W-:-:S04]  /*0dc0*/  IMAD.MOV.U32 R2, RZ, RZ, R240 ;  /* 0x000000ffff027224 */ /* 0x002fc800078e00f0 */
[----:B------:R-:W-:Y:S05]  /*0dd0*/  @P6 RET.REL.NODEC R2 `(_ZN5flash24flash_fwd_splitkv_kernelI23Flash_fwd_kernel_traitsILi64ELi64ELi256ELi4ELb0ELb0EN7cutlass10bfloat16_tE19Flash_kernel_traitsILi64ELi64ELi256ELi4ES3_EELb1ELb0ELb0ELb0ELb1ELb0ELb1ELb1EEEvNS_16Flash_fwd_paramsE) ;  /* 0xfffff22002006950 */ /* 0x000fea0003c3ffff */
[----:B------:R-:W-:Y:S02]  /*0de0*/  MOV R0, 0xff800000 ;  /* 0xff80000000007802 */ /* 0x000fe40000000f00 */
[----:B------:R-:W-:-:S03]  /*0df0*/  MOV R241, 0x0 ;  /* 0x0000000000f17802 */ /* 0x000fc60000000f00 */
[----:B------:R1:W-:Y:S01]  /*0e00*/  ST.E [R10.64+0xe0], R0 ;  /* 0x0000e0000a007985 */ /* 0x0003e2000c101906 */
[----:B------:R-:W-:Y:S05]  /*0e10*/  RET.REL.NODEC R240 `(_ZN5flash24flash_fwd_splitkv_kernelI23Flash_fwd_kernel_traitsILi64ELi64ELi256ELi4ELb0ELb0EN7cutlass10bfloat16_tE19Flash_kernel_traitsILi64ELi64ELi256ELi4ES3_EELb1ELb0ELb0ELb0ELb1ELb0ELb1ELb1EEEvNS_16Flash_fwd_paramsE) ;  /* 0xfffff1e0f0007950 */ /* 0x000fea0003c3ffff */
.L_x_3727:
[----:B-1----:R-:W2:Y:S04]  /*0e20*/  LD.E.64 R6, [R164.64+0x160] ;  /* 0x00016006a4067980 */ /* 0x002ea8000c101b00 */
[----:B------:R-:W4:Y:S01]  /*0e30*/  LD.E.64 R2, [R164.64+0x158] ;  /* 0x00015806a4027980 */ /* 0x000f22000c101b00 */
[----:B--2---:R-:W-:-:S04]  /*0e40*/  ISETP.NE.U32.AND P1, PT, R6, RZ, PT ;  /* 0x000000ff0600720c */ /* 0x004fc80003f25070 */
[----:B------:R-:W-:-:S13]  /*0e50*/  ISETP.NE.AND.EX P1, PT, R7, RZ, PT, P1 ;  /* 0x000000ff0700720c */ /* 0x000fda0003f25310 */
[----:B------:R-:W2:Y:S01]  /*0e60*/  @P1 LD.E.64 R8, [R164.64+0x168] ;  /* 0x00016806a4081980 */ /* 0x000ea2000c101b00 */
[----:B----4-:R-:W-:Y:S01]  /*0e70*/  ISETP.NE.U32.AND P0, PT, R2, RZ, PT ;  /* 0x000000ff0200720c */ /* 0x010fe20003f05070 */
[----:B------:R-:W-:-:S03]  /*0e80*/  IMAD.MOV.U32 R11, RZ, RZ, R244 ;  /* 0x000000ffff0b7224 */ /* 0x000fc600078e00f4 */
[----:B------:R-:W-:Y:S02]  /*0e90*/  ISETP.NE.AND.EX P0, PT, R3, RZ, PT, P0 ;  /* 0x000000ff0300720c */ /* 0x000fe40003f05300 */
[----:B------:R-:W-:Y:S01]  /*0ea0*/  @P1 SHF.R.S32.HI R4, RZ, 0x1f, R244 ;  /* 0x0000001fff041819 */ /* 0x000fe200000114f4 */
[----:B------:R-:W-:-:S10]  /*0eb0*/  CS2R R246, SRZ ;  /* 0x0000000000f67805 */ /* 0x000fd4000001ff00 */
[----:B------:R-:W-:-:S05]  /*0ec0*/  @P0 IMAD.WIDE R2, R244, 0x4, R2 ;  /* 0x00000004f4020825 */ /* 0x000fca00078e0202 */
[----:B------:R1:W5:Y:S01]  /*0ed0*/  @P0 LD.E R11, [R2.64] ;  /* 0x00000006020b0980 */ /* 0x000362000c101900 */
[----:B------:R-:W-:Y:S01]  /*0ee0*/  BSSY B0, `(.L_x_3728) ;  /* 0x00000b1000007945 */ /* 0x000fe20003800000 */
[-C--:B--2---:R-:W-:Y:S02]  /*0ef0*/  @P1 IMAD R0, R9, R244.reuse, RZ ;  /* 0x000000f409001224 */ /* 0x084fe400078e02ff */
        /* <DEDUP_REMOVED lines=14> */
[----:B---3--:R-:W2:Y:S01]  /*0fe0*/  LD.E.64 R18, [R164.64+0x20] ;  /* 0x00002006a4127980 */ /* 0x008ea2000c101b00 */
[----:B------:R-:W-:-:S03]  /*0ff0*/  IABS R3, R2 ;  /* 0x0000000200037213 */ /* 0x000fc60000000000 */
[----:B------:R-:W2:Y:S04]  /*1000*/  LD.E.64 R40, [R164.64+0x38] ;  /* 0x00003806a4287980 */ /* 0x000ea8000c101b00 */
[----:B------:R-:W2:Y:S04]  /*1010*/  LD.E.64 R12, [R164.64+0x50] ;  /* 0x00005006a40c7980 */ /* 0x000ea8000c101b00 */
        /* <DEDUP_REMOVED lines=23> */
[----:B-----5:R-:W-:-:S05]  /*1190*/  IMAD.MOV.U32 R11, RZ, RZ, R7 ;  /* 0x000000ffff0b7224 */ /* 0x020fca00078e0007 */
[----:B------:R-:W-:Y:S02]  /*11a0*/  @!P0 IADD3 R11, -R11, RZ, RZ ;  /* 0x000000ff0b0b8210 */ /* 0x000fe40007ffe1ff */
[----:B------:R-:W-:-:S05]  /*11b0*/  @!P1 LOP3.LUT R11, RZ, R5, RZ, 0x33, !PT ;  /* 0x00000005ff0b9212 */ /* 0x000fca00078e33ff */
[----:B------:R-:W-:-:S05]  /*11c0*/  IMAD.WIDE R8, R11, 0x4, R246 ;  /* 0x000000040b087825 */ /* 0x000fca00078e02f6 */
[----:B------:R2:W3:Y:S04]  /*11d0*/  LD.E R4, [R8.64] ;  /* 0x0000000608047980 */ /* 0x0004e8000c101900 */
[----:B--2---:R-:W2:Y:S01]  /*11e0*/  LD.E.64 R8, [R164.64+0x28] ;  /* 0x00002806a4087980 */ /* 0x004ea2000c101b00 */
        /* <DEDUP_REMOVED lines=24> */
[----:B------:R-:W-:-:S05]  /*1370*/  IMAD R7, R41, R5, RZ ;  /* 0x0000000529077224 */ /* 0x000fca00078e02ff */
[----:B------:R-:W-:Y:S02]  /*1380*/  @!P0 IMAD.MOV R10, RZ, RZ, -R10 ;  /* 0x000000ffff0a8224 */ /* 0x000fe400078e0a0a */
[----:B------:R-:W-:Y:S02]  /*1390*/  @!P1 LOP3.LUT R10, RZ, R6, RZ, 0x33, !PT ;  /* 0x00000006ff0a9212 */ /* 0x000fe400078e33ff */
[----:B---3--:R-:W-:Y:S01]  /*13a0*/  SHF.R.S32.HI R3, RZ, 0x1f, R4 ;  /* 0x0000001fff037819 */ /* 0x008fe20000011404 */
[----:B------:R-:W-:-:S04]  /*13b0*/  IMAD R0, R19, R4, RZ ;  /* 0x0000000413007224 */ /* 0x000fc800078e02ff */
[C---:B------:R-:W-:Y:S02]  /*13c0*/  IMAD R0, R18.reuse, R3, R0 ;  /* 0x0000000312007224 */ /* 0x040fe400078e0200 */
[----:B------:R-:W-:-:S05]  /*13d0*/  IMAD.WIDE.U32 R18, R18, R4, RZ ;  /* 0x0000000412127225 */ /* 0x000fca00078e00ff */
[----:B------:R-:W-:Y:S02]  /*13e0*/  IADD3 R19, R19, R0, RZ ;  /* 0x0000000013137210 */ /* 0x000fe40007ffe0ff */
[----:B------:R-:W-:-:S03]  /*13f0*/  SHF.R.S32.HI R0, RZ, 0x1f, R5 ;  /* 0x0000001fff007819 */ /* 0x000fc60000011405 */
[----:B------:R-:W-:-:S04]  /*1400*/  IMAD.WIDE.U32 R18, R5, R40, R18 ;  /* 0x0000002805127225 */ /* 0x000fc800078e0012 */
[----:B------:R-:W-:Y:S02]  /*1410*/  IMAD R7, R40, R0, R7 ;  /* 0x0000000028077224 */ /* 0x000fe400078e0207 */
[----:B--2---:R-:W-:-:S03]  /*1420*/  IMAD R6, R9, R4, RZ ;  /* 0x0000000409067224 */ /* 0x004fc600078e02ff */
[----:B------:R-:W-:Y:S01]  /*1430*/  IADD3 R19, R19, R7, RZ ;  /* 0x0000000713137210 */ /* 0x000fe20007ffe0ff */
[----:B------:R-:W-:Y:S01]  /*1440*/  IMAD R7, R13, R10, RZ ;  /* 0x0000000a0d077224 */ /* 0x000fe200078e02ff */
[----:B------:R-:W-:Y:S01]  /*1450*/  SHF.R.S32.HI R9, RZ, 0x1f, R10 ;  /* 0x0000001fff097819 */ /* 0x000fe2000001140a */
        /* <DEDUP_REMOVED lines=9> */
.L_x_3729:
        /* <DEDUP_REMOVED lines=22> */
[----:B------:R-:W-:-:S05]  /*1650*/  IMAD R0, R5, R0, R7 ;  /* 0x0000000005007224 */ /* 0x000fca00078e0207 */
[----:B------:R-:W-:Y:S01]  /*1660*/  ISETP.GT.U32.AND P0, PT, R3, R0, PT ;  /* 0x000000000300720c */ /* 0x000fe20003f04070 */
[-C--:B----4-:R-:W-:Y:S02]  /*1670*/  @!P3 IMAD R2, R41, R12.reuse, RZ ;  /* 0x0000000c2902b224 */ /* 0x090fe400078e02ff */
[----:B------:R-:W-:-:S04]  /*1680*/  @!P3 IMAD.WIDE.U32 R24, R40, R12, RZ ;  /* 0x0000000c2818b225 */ /* 0x000fc800078e00ff */
[----:B------:R-:W-:Y:S01]  /*1690*/  @!P3 IMAD R2, R4, R40, R2 ;  /* 0x000000280402b224 */ /* 0x000fe200078e0202 */
[----:B-----5:R-:W-:-:S05]  /*16a0*/  @!P3 SHF.R.S32.HI R4, RZ, 0x1f, R11 ;  /* 0x0000001fff04b819 */ /* 0x020fca000001140b */
[----:B------:R-:W-:Y:S01]  /*16b0*/  @!P0 IMAD.IADD R0, R0, 0x1, -R3 ;  /* 0x0000000100008824 */ /* 0x000fe200078e0a03 */
[----:B------:R-:W-:Y:S01]  /*16c0*/  @!P3 IADD3 R25, R25, R2, RZ ;  /* 0x000000021919b210 */ /* 0x000fe20007ffe0ff */
[----:B---3--:R-:W-:Y:S02]  /*16d0*/  @!P3 IMAD R2, R23, R11, RZ ;  /* 0x0000000b1702b224 */ /* 0x008fe400078e02ff */
[----:B------:R-:W-:Y:S01]  /*16e0*/  @P3 IMAD.IADD R7, R12, 0x1, R13 ;  /* 0x000000010c073824 */ /* 0x000fe200078e020d */
[----:B------:R-:W-:Y:S01]  /*16f0*/  ISETP.GE.U32.AND P2, PT, R0, R3, PT ;  /* 0x000000030000720c */ /* 0x000fe20003f46070 */
[----:B------:R-:W-:Y:S01]  /*1700*/  @!P3 IMAD R2, R22, R4, R2 ;  /* 0x000000041602b224 */ /* 0x000fe200078e0202 */
[----:B------:R-:W-:Y:S01]  /*1710*/  LOP3.LUT R4, R243, R6, RZ, 0x3c, !PT ;  /* 0x00000006f3047212 */ /* 0x000fe200078e3cff */
[-C--:B------:R-:W-:Y:S01]  /*1720*/  @P3 IMAD.WIDE.U32 R28, R40, R7.reuse, RZ ;  /* 0x00000007281c3225 */ /* 0x080fe200078e00ff */
[----:B------:R-:W-:Y:S02]  /*1730*/  @!P0 IADD3 R5, R5, 0x1, RZ ;  /* 0x0000000105058810 */ /* 0x000fe40007ffe0ff */
[----:B------:R-:W-:Y:S01]  /*1740*/  ISETP.GE.AND P1, PT, R4, RZ, PT ;  /* 0x000000ff0400720c */ /* 0x000fe20003f26270 */
[----:B------:R-:W-:-:S02]  /*1750*/  @P3 IMAD R9, R41, R7, RZ ;  /* 0x0000000729093224 */ /* 0x000fc400078e02ff */
[----:B------:R-:W-:Y:S01]  /*1760*/  @!P3 IMAD.WIDE.U32 R22, R22, R11, R24 ;  /* 0x0000000b1616b225 */ /* 0x000fe200078e0018 */
[----:B------:R-:W-:Y:S02]  /*1770*/  ISETP.NE.AND P0, PT, R6, RZ, PT ;  /* 0x000000ff0600720c */ /* 0x000fe40003f05270 */
[----:B------:R-:W-:Y:S01]  /*1780*/  @P3 MOV R10, R28 ;  /* 0x0000001c000a3202 */ /* 0x000fe20000000f00 */
[----:B------:R-:W-:Y:S01]  /*1790*/  @P3 IMAD.IADD R9, R29, 0x1, R9 ;  /* 0x000000011d093824 */ /* 0x000fe200078e0209 */
[----:B------:R-:W-:Y:S01]  /*17a0*/  @!P3 SHF.R.S32.HI R3, RZ, 0x1f, R12 ;  /* 0x0000001fff03b819 */ /* 0x000fe2000001140c */
[----:B------:R-:W-:Y:S01]  /*17b0*/  @!P3 IMAD.MOV.U32 R10, RZ, RZ, R22 ;  /* 0x000000ffff0ab224 */ /* 0x000fe200078e0016 */
[----:B------:R-:W-:Y:S01]  /*17c0*/  @!P3 IADD3 R9, R23, R2, RZ ;  /* 0x000000021709b210 */ /* 0x000fe20007ffe0ff */
[----:B------:R-:W-:Y:S01]  /*17d0*/  @!P3 IMAD R7, R43, R12, RZ ;  /* 0x0000000c2b07b224 */ /* 0x000fe200078e02ff */
[----:B------:R-:W-:Y:S02]  /*17e0*/  LEA R2, R35, 0xffffff00, 0x8 ;  /* 0xffffff0023027811 */ /* 0x000fe400078e40ff */
[----:B------:R-:W-:Y:S01]  /*17f0*/  @P2 IADD3 R5, R5, 0x1, RZ ;  /* 0x0000000105052810 */ /* 0x000fe20007ffe0ff */
[----:B------:R-:W-:Y:S01]  /*1800*/  @!P3 IMAD R3, R3, R42, R7 ;  /* 0x0000002a0303b224 */ /* 0x000fe200078e0207 */
[----:B------:R-:W-:Y:S01]  /*1810*/  MOV R22, R10 ;  /* 0x0000000a00167202 */ /* 0x000fe20000000f00 */
[----:B------:R-:W-:Y:S01]  /*1820*/  @!P3 IMAD.WIDE.U32 R24, R42, R12, RZ ;  /* 0x0000000c2a18b225 */ /* 0x000fe200078e00ff */
[----:B------:R-:W-:-:S02]  /*1830*/  SHF.R.S32.HI R0, RZ, 0x1f, R2 ;  /* 0x0000001fff007819 */ /* 0x000fc40000011402 */
[----:B------:R-:W-:Y:S01]  /*1840*/  MOV R23, R9 ;  /* 0x0000000900177202 */ /* 0x000fe20000000f00 */
[----:B------:R-:W-:Y:S01]  /*1850*/  IMAD R8, R41, R2, RZ ;  /* 0x0000000229087224 */ /* 0x000fe200078e02ff */
[----:B------:R-:W-:Y:S02]  /*1860*/  MOV R10, R5 ;  /* 0x00000005000a7202 */ /* 0x000fe40000000f00 */
[----:B------:R-:W-:Y:S01]  /*1870*/  @!P3 IADD3 R25, R25, R3, RZ ;  /* 0x000000031919b210 */ /* 0x000fe20007ffe0ff */
[----:B------:R-:W-:Y:S01]  /*1880*/  IMAD R8, R0, R40, R8 ;  /* 0x0000002800087224 */ /* 0x000fe200078e0208 */
[----:B------:R-:W-:Y:S01]  /*1890*/  @!P1 IADD3 R10, -R10, RZ, RZ ;  /* 0x000000ff0a0a9210 */ /* 0x000fe20007ffe1ff */
[----:B------:R-:W-:Y:S01]  /*18a0*/  IMAD.WIDE.U32 R22, R40, R2, R22 ;  /* 0x0000000228167225 */ /* 0x000fe200078e0016 */
[----:B------:R-:W-:Y:S02]  /*18b0*/  @!P3 SHF.R.S32.HI R3, RZ, 0x1f, R11 ;  /* 0x0000001fff03b819 */ /* 0x000fe4000001140b */
[----:B------:R-:W-:Y:S01]  /*18c0*/  @!P0 LOP3.LUT R10, RZ, R6, RZ, 0x33, !PT ;  /* 0x00000006ff0a8212 */ /* 0x000fe200078e33ff */
[----:B------:R-:W-:-:S02]  /*18d0*/  @!P3 IMAD R4, R21, R11, RZ ;  /* 0x0000000b1504b224 */ /* 0x000fc400078e02ff */
[----:B------:R-:W-:Y:S01]  /*18e0*/  @P3 IMAD.IADD R12, R12, 0x1, R13 ;  /* 0x000000010c0c3824 */ /* 0x000fe200078e020d */
[----:B------:R-:W-:Y:S01]  /*18f0*/  SHF.R.S32.HI R9, RZ, 0x1f, R10 ;  /* 0x0000001fff097819 */ /* 0x000fe2000001140a */
[----:B------:R-:W-:Y:S02]  /*1900*/  IMAD.IADD R23, R23, 0x1, R8 ;  /* 0x0000000117177824 */ /* 0x000fe400078e0208 */
[----:B------:R-:W-:Y:S02]  /*1910*/  @!P3 IMAD R3, R20, R3, R4 ;  /* 0x000000031403b224 */ /* 0x000fe400078e0204 */
        /* <DEDUP_REMOVED lines=13> */
.L_x_3730:
[----:B-1----:R-:W-:Y:S05]  /*19f0*/  BSYNC B0 ;  /* 0x0000000000007941 */ /* 0x002fea0003800000 */
.L_x_3728:
        /* <DEDUP_REMOVED lines=15> */
[----:B------:R-:W-:Y:S01]  /*1af0*/  IMAD R0, R0, R42, RZ ;  /* 0x0000002a00007224 */ /* 0x000fe200078e02ff */
[----:B------:R-:W-:Y:S02]  /*1b00*/  SHF.R.S32.HI R51, RZ, 0x1f, R244 ;  /* 0x0000001fff337819 */ /* 0x000fe400000114f4 */
[----:B------:R-:W-:Y:S01]  /*1b10*/  IADD3.X R25, R15, R8, RZ, P0, !PT ;  /* 0x000000080f197210 */ /* 0x000fe200007fe4ff */
[----:B------:R-:W-:-:S04]  /*1b20*/  IMAD R0, R5, R43, R0 ;  /* 0x0000002b05007224 */ /* 0x000fc800078e0200 */
[----:B------:R-:W-:-:S04]  /*1b30*/  IMAD.WIDE.U32 R24, R5, R42, R24 ;  /* 0x0000002a05187225 */ /* 0x000fc800078e0018 */
[----:B------:R-:W-:Y:S01]  /*1b40*/  IMAD.IADD R25, R25, 0x1, R0 ;  /* 0x0000000119197824 */ /* 0x000fe200078e0200 */
[----:B------:R-:W-:Y:S01]  /*1b50*/  SHF.R.S32.HI R11, RZ, 0x1f, R243 ;  /* 0x0000001fff0b7819 */ /* 0x000fe200000114f3 */
[----:B------:R-:W-:Y:S01]  /*1b60*/  IMAD R5, R27, R10, RZ ;  /* 0x0000000a1b057224 */ /* 0x000fe200078e02ff */
[----:B------:R-:W-:Y:S01]  /*1b70*/  SHF.R.S32.HI R172, RZ, 0x3, R172 ;  /* 0x00000003ffac7819 */ /* 0x000fe200000114ac */
[----:B------:R-:W-:-:S04]  /*1b80*/  IMAD.WIDE.U32 R24, R10, R26, R24 ;  /* 0x0000001a0a187225 */ /* 0x000fc800078e0018 */
[----:B------:R-:W-:Y:S01]  /*1b90*/  IMAD R5, R9, R26, R5 ;  /* 0x0000001a09057224 */ /* 0x000fe200078e0205 */
[----:B------:R-:W-:Y:S01]  /*1ba0*/  SHF.R.S32.HI R173, RZ, 0x1f, R172 ;  /* 0x0000001fffad7819 */ /* 0x000fe200000114ac */
[----:B------:R-:W-:-:S03]  /*1bb0*/  IMAD R238, R43, R172, RZ ;  /* 0x000000ac2bee7224 */ /* 0x000fc600078e02ff */
[----:B------:R-:W-:Y:S01]  /*1bc0*/  IADD3 R25, R25, R5, RZ ;  /* 0x0000000519197210 */ /* 0x000fe20007ffe0ff */
[C---:B------:R-:W-:Y:S02]  /*1bd0*/  IMAD.SHL.U32 R169, R172.reuse, 0x40, RZ ;  /* 0x00000040aca97824 */ /* 0x040fe400078e00ff */
[-C--:B------:R-:W-:Y:S02]  /*1be0*/  IMAD R238, R173, R42.reuse, R238 ;  /* 0x0000002aadee7224 */ /* 0x080fe400078e02ee */
[----:B------:R-:W-:Y:S01]  /*1bf0*/  IMAD.WIDE.U32 R24, R172, R42, R24 ;  /* 0x0000002aac187225 */ /* 0x000fe200078e0018 */
[----:B------:R-:W-:-:S04]  /*1c00*/  LOP3.LUT R169, R169, 0x1c0, RZ, 0xc0, !PT ;  /* 0x000001c0a9a97812 */ /* 0x000fc800078ec0ff */
[----:B------:R-:W-:Y:S01]  /*1c10*/  IADD3 R238, R25, R238, RZ ;  /* 0x000000ee19ee7210 */ /* 0x000fe20007ffe0ff */
[----:B------:R-:W-:Y:S01]  /*1c20*/  IMAD R236, R41, R172, RZ ;  /* 0x000000ac29ec7224 */ /* 0x000fe200078e02ff */
[----:B------:R-:W-:-:S03]  /*1c30*/  LEA.HI R45, R50, R44, RZ, 0x5 ;  /* 0x0000002c322d7211 */ /* 0x000fc600078f28ff */
[----:B------:R-:W-:Y:S01]  /*1c40*/  IMAD R236, R173, R40, R236 ;  /* 0x00000028adec7224 */ /* 0x000fe200078e02ec */
[----:B------:R-:W-:Y:S01]  /*1c50*/  LOP3.LUT R46, R45, 0xffffffe0, RZ, 0xc0, !PT ;  /* 0xffffffe02d2e7812 */ /* 0x000fe200078ec0ff */
[C---:B------:R-:W-:Y:S01]  /*1c60*/  IMAD.SHL.U32 R77, R40.reuse, 0x10, RZ ;  /* 0x00000010284d7824 */ /* 0x040fe200078e00ff */
[----:B------:R-:W-:Y:S01]  /*1c70*/  SHF.L.U64.HI R78, R40, 0x4, R41 ;  /* 0x00000004284e7819 */ /* 0x000fe20000010229 */
[C---:B------:R-:W-:Y:S01]  /*1c80*/  IMAD.SHL.U32 R75, R42.reuse, 0x10, RZ ;  /* 0x000000102a4b7824 */ /* 0x040fe200078e00ff */
[----:B------:R-:W-:Y:S01]  /*1c90*/  SHF.L.U64.HI R76, R42, 0x4, R43 ;  /* 0x000000042a4c7819 */ /* 0x000fe2000001022b */
[----:B------:R-:W-:Y:S01]  /*1ca0*/  IMAD.IADD R46, R44, 0x1, -R46 ;  /* 0x000000012c2e7824 */ /* 0x000fe200078e0a2e */
[----:B------:R-:W-:Y:S01]  /*1cb0*/  SHF.R.S32.HI R45, RZ, 0x5, R45 ;  /* 0x00000005ff2d7819 */ /* 0x000fe2000001142d */
[----:B------:R-:W-:Y:S02]  /*1cc0*/  IMAD.SHL.U32 R167, R49, 0x4, RZ ;  /* 0x0000000431a77824 */ /* 0x000fe400078e00ff */
[----:B--2---:R-:W-:-:S04]  /*1cd0*/  @P1 IMAD.WIDE.U32 R28, R20, R16, RZ ;  /* 0x00000010141c1225 */ /* 0x004fc800078e00ff */
[----:B------:R-:W-:Y:S02]  /*1ce0*/  @P1 IMAD R16, R21, R16, RZ ;  /* 0x0000001015101224 */ /* 0x000fe400078e02ff */
[----:B---3--:R-:W-:-:S04]  /*1cf0*/  @!P1 IMAD R8, R19, R244, RZ ;  /* 0x000000f413089224 */ /* 0x008fc800078e02ff */
[C---:B------:R-:W-:Y:S02]  /*1d00*/  @!P1 IMAD R8, R18.reuse, R51, R8 ;  /* 0x0000003312089224 */ /* 0x040fe400078e0208 */
[----:B------:R-:W-:-:S04]  /*1d10*/  @!P1 IMAD.WIDE.U32 R18, R18, R244, RZ ;  /* 0x000000f412129225 */ /* 0x000fc800078e00ff */
[----:B------:R-:W-:Y:S02]  /*1d20*/  @P1 IMAD.MOV.U32 R0, RZ, RZ, R28 ;  /* 0x000000ffff001224 */ /* 0x000fe400078e001c */
[----:B------:R-:W-:Y:S01]  /*1d30*/  @!P1 IMAD.MOV.U32 R0, RZ, RZ, R18 ;  /* 0x000000ffff009224 */ /* 0x000fe200078e0012 */
[----:B------:R-:W-:Y:S02]  /*1d40*/  @P1 IADD3 R16, R29, R16, RZ ;  /* 0x000000101d101210 */ /* 0x000fe40007ffe0ff */
[----:B------:R-:W-:Y:S02]  /*1d50*/  @!P1 IADD3 R16, R19, R8, RZ ;  /* 0x0000000813109210 */ /* 0x000fe40007ffe0ff */
[----:B------:R-:W-:Y:S01]  /*1d60*/  IADD3 R28, P0, R14, R0, RZ ;  /* 0x000000000e1c7210 */ /* 0x000fe20007f1e0ff */
[----:B------:R-:W-:-:S04]  /*1d70*/  IMAD R0, R23, R243, RZ ;  /* 0x000000f317007224 */ /* 0x000fc800078e02ff */
[----:B------:R-:W-:Y:S02]  /*1d80*/  IMAD.X R29, R15, 0x1, R16, P0 ;  /* 0x000000010f1d7824 */ /* 0x000fe400000e0610 */
[----:B------:R-:W-:Y:S02]  /*1d90*/  IMAD R0, R22, R11, R0 ;  /* 0x0000000b16007224 */ /* 0x000fe400078e0200 */
[----:B------:R-:W-:-:S05]  /*1da0*/  IMAD.WIDE.U32 R28, R243, R22, R28 ;  /* 0x00000016f31c7225 */ /* 0x000fca00078e001c */
[----:B------:R-:W-:Y:S02]  /*1db0*/  IADD3 R175, R29, R0, RZ ;  /* 0x000000001daf7210 */ /* 0x000fe40007ffe0ff */
[----:B------:R-:W-:Y:S02]  /*1dc0*/  SHF.R.S32.HI R0, RZ, 0x1f, R80 ;  /* 0x0000001fff007819 */ /* 0x000fe40000011450 */
[----:B------:R-:W-:Y:S02]  /*1dd0*/  IADD3 R4, P0, R14, R4, RZ ;  /* 0x000000040e047210 */ /* 0x000fe40007f1e0ff */
[----:B------:R-:W-:-:S04]  /*1de0*/  LEA.HI R0, R0, R80, RZ, 0x8 ;  /* 0x0000005000007211 */ /* 0x000fc800078f40ff */
[----:B------:R-:W-:Y:S01]  /*1df0*/  SHF.R.S32.HI R79, RZ, 0x8, R0 ;  /* 0x00000008ff4f7819 */ /* 0x000fe20000011400 */
[----:B------:R-:W-:Y:S01]  /*1e00*/  IMAD.X R5, R15, 0x1, R3, P0 ;  /* 0x000000010f057824 */ /* 0x000fe200000e0603 */
[C---:B----4-:R-:W-:Y:S02]  /*1e10*/  LEA R239, P0, R24.reuse, R6, 0x1 ;  /* 0x0000000618ef7211 */ /* 0x050fe400078008ff */
[----:B------:R-:W-:Y:S02]  /*1e20*/  LOP3.LUT R18, R169, 0x38, R14, 0xf8, !PT ;  /* 0x00000038a9127812 */ /* 0x000fe400078ef80e */
[----:B------:R-:W-:Y:S02]  /*1e30*/  IMNMX R79, R235, R79, !PT ;  /* 0x0000004feb4f7217 */ /* 0x000fe40007800200 */
[----:B------:R-:W-:Y:S02]  /*1e40*/  SHF.R.U32.HI R169, RZ, 0x3, R169 ;  /* 0x00000003ffa97819 */ /* 0x000fe400000116a9 */
[----:B------:R-:W-:Y:S01]  /*1e50*/  LEA.HI.X R238, R24, R7, R238, 0x1, P0 ;  /* 0x0000000718ee7211 */ /* 0x000fe200000f0cee */
[--C-:B------:R-:W-:Y:S01]  /*1e60*/  @P1 IMAD.MOV.U32 R178, RZ, RZ, R20.reuse ;  /* 0x000000ffffb21224 */ /* 0x100fe200078e0014 */
[----:B------:R-:W-:Y:S01]  /*1e70*/  ISETP.GT.AND P0, PT, R35, R79, PT ;  /* 0x0000004f2300720c */ /* 0x000fe20003f04270 */
[----:B------:R-:W-:Y:S01]  /*1e80*/  @!P1 IMAD.MOV.U32 R178, RZ, RZ, R20 ;  /* 0x000000ffffb29224 */ /* 0x000fe200078e0014 */
[----:B------:R-:W-:Y:S01]  /*1e90*/  LOP3.LUT R169, R18, R169, RZ, 0x3c, !PT ;  /* 0x000000a912a97212 */ /* 0x000fe200078e3cff */
[----:B------:R-:W-:Y:S01]  /*1ea0*/  IMAD.WIDE R18, R241, 0x40, R172 ;  /* 0x00000040f1127825 */ /* 0x000fe200078e02ac */
[----:B------:R-:W-:-:S02]  /*1eb0*/  LEA.HI R8, R50, R44, RZ, 0x6 ;  /* 0x0000002c32087211 */ /* 0x000fc400078f30ff */
[----:B------:R-:W-:Y:S01]  /*1ec0*/  MOV R174, R28 ;  /* 0x0000001c00ae7202 */ /* 0x000fe20000000f00 */
[--C-:B------:R-:W-:Y:S01]  /*1ed0*/  @P1 IMAD.MOV.U32 R179, RZ, RZ, R21.reuse ;  /* 0x000000ffffb31224 */ /* 0x100fe200078e0015 */
[----:B------:R-:W-:Y:S01]  /*1ee0*/  LEA.HI R50, R50, R44, RZ, 0x4 ;  /* 0x0000002c32327211 */ /* 0x000fe200078f20ff */
[----:B------:R-:W-:Y:S02]  /*1ef0*/  @!P1 IMAD.MOV.U32 R179, RZ, RZ, R21 ;  /* 0x000000ffffb39224 */ /* 0x000fe400078e0015 */
[----:B------:R-:W-:-:S04]  /*1f00*/  IMAD.WIDE.U32 R4, R172, R40, R4 ;  /* 0x00000028ac047225 */ /* 0x000fc800078e0004 */
[----:B------:R-:W-:Y:S01]  /*1f10*/  IMAD R176, R19, R178, RZ ;  /* 0x000000b213b07224 */ /* 0x000fe200078e02ff */
[----:B------:R-:W-:Y:S01]  /*1f20*/  LEA R237, P1, R4, R12, 0x1 ;  /* 0x0000000c04ed7211 */ /* 0x000fe200078208ff */
[----:B------:R-:W-:Y:S01]  /*1f30*/  IMAD.SHL.U32 R8, R8, 0x8, RZ ;  /* 0x0000000808087824 */ /* 0x000fe200078e00ff */
[----:B------:R-:W-:Y:S01]  /*1f40*/  LOP3.LUT R168, R50, 0xfffffff0, RZ, 0xc0, !PT ;  /* 0xfffffff032a87812 */ /* 0x000fe200078ec0ff */
[----:B------:R-:W-:Y:S02]  /*1f50*/  IMAD.IADD R236, R5, 0x1, R236 ;  /* 0x0000000105ec7824 */ /* 0x000fe400078e02ec */
[C---:B------:R-:W-:Y:S02]  /*1f60*/  IMAD R176, R18.reuse, R179, R176 ;  /* 0x000000b312b07224 */ /* 0x040fe400078e02b0 */
[----:B------:R-:W-:Y:S01]  /*1f70*/  IMAD.WIDE.U32 R174, R18, R178, R174 ;  /* 0x000000b212ae7225 */ /* 0x000fe200078e00ae */
[----:B------:R-:W-:Y:S02]  /*1f80*/  LOP3.LUT R169, R169, 0xfffffe00, R8, 0xf8, !PT ;  /* 0xfffffe00a9a97812 */ /* 0x000fe400078ef808 */
[----:B------:R-:W-:-:S02]  /*1f90*/  LEA.HI.X R236, R4, R13, R236, 0x1, P1 ;  /* 0x0000000d04ec7211 */ /* 0x000fc400008f0cec */
[----:B------:R-:W-:Y:S02]  /*1fa0*/  @!P4 MOV R17, RZ ;  /* 0x000000ff0011c202 */ /* 0x000fe40000000f00 */
[----:B------:R-:W-:Y:S02]  /*1fb0*/  SHF.R.S32.HI R50, RZ, 0x4, R50 ;  /* 0x00000004ff327819 */ /* 0x000fe40000011432 */
[----:B------:R-:W-:Y:S02]  /*1fc0*/  IADD3 R168, -R168, R44, RZ ;  /* 0x0000002ca8a87210 */ /* 0x000fe40007ffe1ff */
[----:B------:R-:W-:Y:S01]  /*1fd0*/  IADD3 R177, R175, R176, RZ ;  /* 0x000000b0afb17210 */ /* 0x000fe20007ffe0ff */
        /* <DEDUP_REMOVED lines=12> */
[----:B------:R-:W-:Y:S01]  /*20a0*/  SHF.R.S32.HI R11, RZ, 0x1f, R80 ;  /* 0x0000001fff0b7819 */ /* 0x000fe20000011450 */
[----:B-----5:R-:W-:Y:S01]  /*20b0*/  IMAD.IADD R17, R17, 0x1, R2 ;  /* 0x0000000111117824 */ /* 0x020fe200078e0202 */
        /* <DEDUP_REMOVED lines=40> */
[C---:B------:R-:W-:Y:S01]  /*2340*/  IADD3 R159, R172.reuse, 0x60, RZ ;  /* 0x00000060ac9f7810 */ /* 0x040fe20007ffe0ff */
[----:B------:R-:W-:Y:S01]  /*2350*/  IMAD.SHL.U32 R67, R67, 0x2, RZ ;  /* 0x0000000243437824 */ /* 0x000fe200078e00ff */
[C---:B------:R-:W-:Y:S01]  /*2360*/  IADD3 R158, R172.reuse, 0x70, RZ ;  /* 0x00000070ac9e7810 */ /* 0x040fe20007ffe0ff */
        /* <DEDUP_REMOVED lines=37> */
[----:B------:R-:W-:Y:S02]  /*25c0*/  IMAD R3, R227, R2, RZ ;  /* 0x00000002e3037224 */ /* 0x000fe400078e02ff */
[C---:B------:R-:W-:Y:S02]  /*25d0*/  IMAD R8, R204.reuse, R0, R8 ;  /* 0x00000000cc087224 */ /* 0x040fe400078e0208 */
[----:B------:R-:W-:-:S04]  /*25e0*/  IMAD.WIDE.U32 R26, R204, R2, R26 ;  /* 0x00000002cc1a7225 */ /* 0x000fc800078e001a */
[C---:B------:R-:W-:Y:S02]  /*25f0*/  IMAD R3, R226.reuse, R0, R3 ;  /* 0x00000000e2037224 */ /* 0x040fe400078e0203 */
[----:B------:R-:W-:Y:S01]  /*2600*/  IMAD.WIDE.U32 R24, R226, R2, R24 ;  /* 0x00000002e2187225 */ /* 0x000fe200078e0018 */
[----:B------:R-:W-:-:S03]  /*2610*/  IADD3 R27, R27, R8, RZ ;  /* 0x000000081b1b7210 */ /* 0x000fc60007ffe0ff */
[----:B------:R-:W-:Y:S01]  /*2620*/  IMAD R8, R23, R10, RZ ;  /* 0x0000000a17087224 */ /* 0x000fe200078e02ff */
[----:B------:R-:W-:Y:S01]  /*2630*/  IADD3 R0, P0, -R80, R172, RZ ;  /* 0x000000ac50007210 */ /* 0x000fe20007f1e1ff */
[----:B------:R-:W-:Y:S02]  /*2640*/  IMAD.IADD R25, R25, 0x1, R3 ;  /* 0x0000000119197824 */ /* 0x000fe400078e0203 */
[----:B------:R-:W-:Y:S01]  /*2650*/  IMAD R3, R21, R10, RZ ;  /* 0x0000000a15037224 */ /* 0x000fe200078e02ff */
[----:B------:R-:W-:Y:S01]  /*2660*/  LEA.HI R135, R16, R16, RZ, 0x1 ;  /* 0x0000001010877211 */ /* 0x000fe200078f08ff */
[C---:B------:R-:W-:Y:S01]  /*2670*/  IMAD R8, R22.reuse, R9, R8 ;  /* 0x0000000916087224 */ /* 0x040fe200078e0208 */
[----:B------:R-:W-:Y:S01]  /*2680*/  IADD3.X R11, R173, ~R11, RZ, P0, !PT ;  /* 0x8000000bad0b7210 */ /* 0x000fe200007fe4ff */
[----:B------:R-:W-:Y:S01]  /*2690*/  IMAD.WIDE.U32 R22, R22, R10, R26 ;  /* 0x0000000a16167225 */ /* 0x000fe200078e001a */
[----:B------:R-:W-:-:S03]  /*26a0*/  SHF.R.S32.HI R135, RZ, 0x1, R135 ;  /* 0x00000001ff877819 */ /* 0x000fc60000011487 */
[C---:B------:R-:W-:Y:S02]  /*26b0*/  IMAD R3, R20.reuse, R9, R3 ;  /* 0x0000000914037224 */ /* 0x040fe400078e0203 */
[----:B------:R-:W-:-:S04]  /*26c0*/  IMAD.WIDE.U32 R20, R20, R10, R24 ;  /* 0x0000000a14147225 */ /* 0x000fc800078e0018 */
[----:B------:R-:W-:Y:S01]  /*26d0*/  IMAD.IADD R9, R23, 0x1, R8 ;  /* 0x0000000117097824 */ /* 0x000fe200078e0208 */
[----:B------:R-:W-:Y:S01]  /*26e0*/  MOV R8, R22 ;  /* 0x0000001600087202 */ /* 0x000fe20000000f00 */
[----:B------:R-:W-:Y:S01]  /*26f0*/  IMAD R106, R11, R204, RZ ;  /* 0x000000cc0b6a7224 */ /* 0x000fe200078e02ff */
[----:B------:R-:W-:Y:S01]  /*2700*/  IADD3 R21, R21, R3, RZ ;  /* 0x0000000315157210 */ /* 0x000fe20007ffe0ff */
[----:B------:R-:W-:Y:S02]  /*2710*/  IMAD R3, R172, R135, R167 ;  /* 0x00000087ac037224 */ /* 0x000fe400078e02a7 */
[----:B------:R-:W-:Y:S02]  /*2720*/  IMAD R108, R11, R226, RZ ;  /* 0x000000e20b6c7224 */ /* 0x000fe400078e02ff */
[-C--:B------:R-:W-:Y:S02]  /*2730*/  IMAD R106, R205, R0.reuse, R106 ;  /* 0x00000000cd6a7224 */ /* 0x080fe400078e026a */
[----:B------:R-:W-:-:S04]  /*2740*/  IMAD.WIDE.U32 R8, R204, R0, R8 ;  /* 0x00000000cc087225 */ /* 0x000fc800078e0008 */
[----:B------:R-:W-:Y:S02]  /*2750*/  IMAD R112, R135, R17, RZ ;  /* 0x0000001187707224 */ /* 0x000fe400078e02ff */
[----:B------:R-:W-:Y:S01]  /*2760*/  IMAD.IADD R2, R167, 0x1, R3 ;  /* 0x00000001a7027824 */ /* 0x000fe200078e0203 */
[----:B------:R-:W-:Y:S01]  /*2770*/  IADD3 R106, R9, R106, RZ ;  /* 0x0000006a096a7210 */ /* 0x000fe20007ffe0ff */
[-C--:B------:R-:W-:Y:S02]  /*2780*/  IMAD R108, R227, R0.reuse, R108 ;  /* 0x00000000e36c7224 */ /* 0x080fe400078e026c */
[----:B------:R-:W-:Y:S01]  /*2790*/  IMAD.WIDE.U32 R10, R226, R0, R20 ;  /* 0x00000000e20a7225 */ /* 0x000fe200078e0014 */
[----:B------:R-:W-:Y:S02]  /*27a0*/  SHF.R.S32.HI R0, RZ, 0x1f, R112 ;  /* 0x0000001fff007819 */ /* 0x000fe40000011470 */
[C---:B------:R-:W-:Y:S01]  /*27b0*/  IADD3 R9, P3, R112.reuse, R3, RZ ;  /* 0x0000000370097210 */ /* 0x040fe20007f7e0ff */
[----:B------:R-:W-:Y:S01]  /*27c0*/  IMAD.IADD R108, R11, 0x1, R108 ;  /* 0x000000010b6c7824 */ /* 0x000fe200078e026c */
[----:B------:R-:W-:-:S02]  /*27d0*/  IADD3 R112, P2, R112, R2, RZ ;  /* 0x0000000270707210 */ /* 0x000fc40007f5e0ff */
[----:B------:R-:W-:Y:S02]  /*27e0*/  LEA R109, P0, R10, R12, 0x1 ;  /* 0x0000000c0a6d7211 */ /* 0x000fe400078008ff */
        /* <DEDUP_REMOVED lines=59> */
[--C-:B------:R-:W-:Y:S01]  /*2ba0*/  IMAD.X R110, R7, 0x1, R112.reuse, P3 ;  /* 0x00000001076e7824 */ /* 0x100fe200018e0670 */
[----:B------:R-:W-:Y:S01]  /*2bb0*/  SHF.L.U64.HI R87, R88, 0x1, R87 ;  /* 0x0000000158577819 */ /* 0x000fe20000010257 */
[----:B------:R-:W-:Y:S01]  /*2bc0*/  IMAD.X R112, R5, 0x1, R112, P2 ;  /* 0x0000000105707824 */ /* 0x000fe200010e0670 */
[----:B------:R-:W-:Y:S01]  /*2bd0*/  SHF.L.U64.HI R89, R90, 0x1, R89 ;  /* 0x000000015a597819 */ /* 0x000fe20000010259 */
        /* <DEDUP_REMOVED lines=42> */
.L_x_3835:
        /* <DEDUP_REMOVED lines=8> */
[-C--:B------:R-:W-:Y:S02]  /*2f00*/  ISETP.GE.AND P0, PT, R166, R171.reuse, PT ;  /* 0x000000aba600720c */ /* 0x080fe40003f06270 */
[-C--:B------:R-:W-:Y:S02]  /*2f10*/  ISETP.GE.AND P2, PT, R172, R170.reuse, !P2 ;  /* 0x000000aaac00720c */ /* 0x080fe40005746270 */
[----:B------:R-:W-:Y:S11]  /*2f20*/  ISETP.GE.AND P0, PT, R166, R170, !P0 ;  /* 0x000000aaa600720c */ /* 0x000ff60004706270 */
        /* <DEDUP_REMOVED lines=107> */
[C---:B-1----:R-:W-:Y:S05]  /*35e0*/  @P1 IADD3 R16, P3, R107.reuse, R206, RZ ;  /* 0x000000ce6b101210 */ /* 0x042fea0007f7e0ff */
[----:B------:R-:W-:Y:S01]  /*35f0*/  @P1 IMAD.X R17, R106, 0x1, R104, P3 ;  /* 0x000000016a111824 */ /* 0x000fe200018e0668 */
        /* <DEDUP_REMOVED lines=15> */
[----:B-1----:R-:W3:Y:S01]  /*36f0*/  LD.E R16, [R164.64+0xd0] ;  /* 0x0000d006a4107980 */ /* 0x002ee2000c101900 */
[----:B--2---:R-:W-:Y:S05]  /*3700*/  IMAD.U32 R106, R106, -0x100, RZ ;  /* 0xffffff006a6a7824 */ /* 0x004fea00078e00ff */
[C---:B------:R-:W-:Y:S04]  /*3710*/  LEA R107, P0, R106.reuse, R2, 0x1 ;  /* 0x000000026a6b7211 */ /* 0x040fe800078008ff */
[----:B------:R-:W-:Y:S02]  /*3720*/  LEA.HI.X.SX32 R106, R106, R3, 0x1, P0 ;  /* 0x000000036a6a7211 */ /* 0x000fe400000f0eff */
[----:B---3--:R-:W-:Y:S11]  /*3730*/  ISETP.NE.AND P1, PT, R16, RZ, PT ;  /* 0x000000ff1000720c */ /* 0x008ff60003f25270 */
[----:B------:R-:W-:Y:S02]  /*3740*/  @!UPT UIADD3 URZ, URZ, URZ, URZ ;  /* 0x0000003f3f3ff290 */ /* 0x000fe4000fffe03f */
[----:B------:R-:W-:-:S05]  /*3750*/  @!P1 BRA `(.L_x_3733) ;  /* 0x0000a34000009947 */ /* 0x000fca0003800000 */
[----:B------:R-:W2:Y:S02]  /*3760*/  LD.E.U8 R0, [R164.64+0x1b3] ;  /* 0x0001b306a4007980 */ /* 0x000ea4000c101100 */
        /* <DEDUP_REMOVED lines=54> */
.L_x_3736:
[----:B------:R-:W-:Y:S05]  /*3ad0*/  BSYNC B0 ;  /* 0x0000000000007941 */ /* 0x000fea0003800000 */
.L_x_3735:
        /* <DEDUP_REMOVED lines=60> */
.L_x_3738:
[----:B------:R-:W-:Y:S05]  /*3ea0*/  BSYNC B0 ;  /* 0x0000000000007941 */ /* 0x000fea0003800000 */
.L_x_3737:
        /* <DEDUP_REMOVED lines=60> */
.L_x_3740:
[----:B------:R-:W-:Y:S05]  /*4270*/  BSYNC B0 ;  /* 0x0000000000007941 */ /* 0x000fea0003800000 */
.L_x_3739:
        /* <DEDUP_REMOVED lines=64> */
.L_x_3742:
[----:B------:R-:W-:Y:S05]  /*4680*/  BSYNC B0 ;  /* 0x0000000000007941 */ /* 0x000fea0003800000 */
.L_x_3741:
        /* <DEDUP_REMOVED lines=60> */
.L_x_3744:
[----:B------:R-:W-:Y:S05]  /*4a50*/  BSYNC B0 ;  /* 0x0000000000007941 */ /* 0x000fea0003800000 */
.L_x_3743:
        /* <DEDUP_REMOVED lines=64> */
.L_x_3746:
[----:B------:R-:W-:Y:S05]  /*4e60*/  BSYNC B0 ;  /* 0x0000000000007941 */ /* 0x000fea0003800000 */
.L_x_3745:
        /* <DEDUP_REMOVED lines=64> */
.L_x_3748:
[----:B------:R-:W-:Y:S05]  /*5270*/  BSYNC B0 ;  /* 0x0000000000007941 */ /* 0x000fea0003800000 */
.L_x_3747:
        /* <DEDUP_REMOVED lines=64> */
.L_x_3750:
[----:B------:R-:W-:Y:S05]  /*5680*/  BSYNC B0 ;  /* 0x0000000000007941 */ /* 0x000fea0003800000 */
.L_x_3749:
        /* <DEDUP_REMOVED lines=60> */
.L_x_3752:
[----:B------:R-:W-:Y:S05]  /*5a50*/  BSYNC B0 ;  /* 0x0000000000007941 */ /* 0x000fea0003800000 */
.L_x_3751:
        /* <DEDUP_REMOVED lines=64> */
.L_x_3754:
[----:B------:R-:W-:Y:S05]  /*5e60*/  BSYNC B0 ;  /* 0x0000000000007941 */ /* 0x000fea0003800000 */
.L_x_3753:
        /* <DEDUP_REMOVED lines=64> */
.L_x_3756:
[----:B------:R-:W-:Y:S05]  /*6270*/  BSYNC B0 ;  /* 0x0000000000007941 */ /* 0x000fea0003800000 */
.L_x_3755:
        /* <DEDUP_REMOVED lines=64> */
.L_x_3758:
[----:B------:R-:W-:Y:S05]  /*6680*/  BSYNC B0 ;  /* 0x0000000000007941 */ /* 0x000fea0003800000 */
.L_x_3757:
        /* <DEDUP_REMOVED lines=64> */
.L_x_3760:
[----:B------:R-:W-:Y:S05]  /*6a90*/  BSYNC B0 ;  /* 0x0000000000007941 */ /* 0x000fea0003800000 */
.L_x_3759:
        /* <DEDUP_REMOVED lines=64> */
.L_x_3762:
[----:B------:R-:W-:Y:S05]  /*6ea0*/  BSYNC B0 ;  /* 0x0000000000007941 */ /* 0x000fea0003800000 */
.L_x_3761:
        /* <DEDUP_REMOVED lines=64> */
.L_x_3764:
[----:B------:R-:W-:Y:S05]  /*72b0*/  BSYNC B0 ;  /* 0x0000000000007941 */ /* 0x000fea0003800000 */
.L_x_3763:
        /* <DEDUP_REMOVED lines=12> */
[C---:B-1----:R-:W-:Y:S02]  /*7380*/  @!P0 SHF.L.U32 R22, R135.reuse, 0x1, RZ ;  /* 0x0000000187168819 */ /* 0x042fe400000006ff */
        /* <DEDUP_REMOVED lines=51> */
.L_x_3766:
[----:B------:R-:W-:Y:S05]  /*76c0*/  BSYNC B0 ;  /* 0x0000000000007941 */ /* 0x000fea0003800000 */
.L_x_3765:
        /* <DEDUP_REMOVED lines=9> */
.L_x_3734:
        /* <DEDUP_REMOVED lines=19> */
[C---:B------:R-:W-:Y:S02]  /*7890*/  SHF.L.U32 R25, R20.reuse, 0x10, RZ ;  /* 0x0000001014197819 */ /* 0x040fe400000006ff */
        /* <DEDUP_REMOVED lines=71> */
.L_x_3771:
[----:B------:R-:W-:Y:S05]  /*7d10*/  BSYNC B0 ;  /* 0x0000000000007941 */ /* 0x000fea0003800000 */
.L_x_3770:
[----:B-----5:R2:W-:Y:S02]  /*7d20*/  ST.E.128 [R114.64], R20 ;  /* 0x0000001472007985 */ /* 0x0205e4000c101d06 */
.L_x_3769:
[----:B------:R-:W-:Y:S05]  /*7d30*/  BSYNC B1 ;  /* 0x0000000000017941 */ /* 0x000fea0003800000 */
.L_x_3768:
        /* <DEDUP_REMOVED lines=15> */
[C---:B------:R-:W-:Y:S01]  /*7e30*/  SHF.L.U32 R29, R22.reuse, 0x10, RZ ;  /* 0x00000010161d7819 */ /* 0x040fe200000006ff */
[----:B------:R-:W-:Y:S01]  /*7e40*/  IMAD.U32 R31, R23, 0x10000, RZ ;  /* 0x00010000171f7824 */ /* 0x000fe200078e00ff */
[----:B------:R-:W-:Y:S01]  /*7e50*/  LOP3.LUT R30, R22, 0xffff0000, RZ, 0xc0, !PT ;  /* 0xffff0000161e7812 */ /* 0x000fe200078ec0ff */
[C---:B------:R-:W-:Y:S01]  /*7e60*/  IMAD.U32 R25, R20.reuse, 0x10000, RZ ;  /* 0x0001000014197824 */ /* 0x040fe200078e00ff */
        /* <DEDUP_REMOVED lines=62> */
[----:B------:R-:W-:Y:S02]  /*8250*/  FFMA.FTZ R3, R27, R19, R3 ;  /* 0x000000131b037223 */ /* 0x000fe40000010003 */
[----:B------:R-:W-:Y:S01]  /*8260*/  FFMA.FTZ R4, R28, R20, R4 ;  /* 0x000000141c047223 */ /* 0x000fe20000010004 */
[----:B------:R-:W-:Y:S01]  /*8270*/  F2FP.BF16.PACK_AB R20, R2, R0 ;  /* 0x000000000214723e */ /* 0x000fe200000010ff */
[----:B------:R-:W-:Y:S02]  /*8280*/  FFMA.FTZ R5, R29, R21, R5 ;  /* 0x000000151d057223 */ /* 0x000fe40000010005 */
[----:B------:R-:W-:Y:S01]  /*8290*/  FFMA.FTZ R6, R30, R22, R6 ;  /* 0x000000161e067223 */ /* 0x000fe20000010006 */
[----:B------:R-:W-:Y:S01]  /*82a0*/  F2FP.BF16.PACK_AB R21, R4, R3 ;  /* 0x000000030415723e */ /* 0x000fe200000010ff */
[----:B------:R-:W-:Y:S02]  /*82b0*/  FFMA.FTZ R7, R31, R23, R7 ;  /* 0x000000171f077223 */ /* 0x000fe40000010007 */
[----:B------:R-:W-:Y:S01]  /*82c0*/  FFMA.FTZ R8, R32, R24, R8 ;  /* 0x0000001820087223 */ /* 0x000fe20000010008 */
[----:B------:R-:W-:Y:S04]  /*82d0*/  F2FP.BF16.PACK_AB R22, R6, R5 ;  /* 0x000000050616723e */ /* 0x000fe800000010ff */
[----:B------:R-:W-:Y:S02]  /*82e0*/  F2FP.BF16.PACK_AB R23, R8, R7 ;  /* 0x000000070817723e */ /* 0x000fe400000010ff */
.L_x_3775:
[----:B------:R-:W-:Y:S05]  /*82f0*/  BSYNC B0 ;  /* 0x0000000000007941 */ /* 0x000fea0003800000 */
.L_x_3774:
[C---:B------:R-:W-:Y:S04]  /*8300*/  LEA R2, P0, R77.reuse, R114, 0x1 ;  /* 0x000000724d027211 */ /* 0x040fe800078008ff */
[----:B------:R-:W-:Y:S05]  /*8310*/  LEA.HI.X R3, R77, R115, R78, 0x1, P0 ;  /* 0x000000734d037211 */ /* 0x000fea00000f0c4e */
[----:B-----5:R2:W-:Y:S04]  /*8320*/  ST.E.128 [R2.64], R20 ;  /* 0x0000001402007985 */ /* 0x0205e8000c101d06 */
.L_x_3773:
[----:B------:R-:W-:Y:S05]  /*8330*/  BSYNC B1 ;  /* 0x0000000000017941 */ /* 0x000fea0003800000 */
.L_x_3772:
        /* <DEDUP_REMOVED lines=91> */
.L_x_3779:
[----:B------:R-:W-:Y:S05]  /*88f0*/  BSYNC B0 ;  /* 0x0000000000007941 */ /* 0x000fea0003800000 */
.L_x_3778:
[C---:B------:R-:W-:Y:S04]  /*8900*/  LEA R2, P0, R73.reuse, R114, 0x1 ;  /* 0x0000007249027211 */ /* 0x040fe800078008ff */
[----:B------:R-:W-:Y:S05]  /*8910*/  LEA.HI.X R3, R73, R115, R74, 0x1, P0 ;  /* 0x0000007349037211 */ /* 0x000fea00000f0c4a */
[----:B-----5:R2:W-:Y:S04]  /*8920*/  ST.E.128 [R2.64], R20 ;  /* 0x0000001402007985 */ /* 0x0205e8000c101d06 */
.L_x_3777:
[----:B------:R-:W-:Y:S05]  /*8930*/  BSYNC B1 ;  /* 0x0000000000017941 */ /* 0x000fea0003800000 */
.L_x_3776:
        /* <DEDUP_REMOVED lines=94> */
.L_x_3783:
[----:B------:R-:W-:Y:S05]  /*8f20*/  BSYNC B0 ;  /* 0x0000000000007941 */ /* 0x000fea0003800000 */
.L_x_3782:
[----:B------:R-:W-:Y:S02]  /*8f30*/  IMAD R0, R41, 0x60, RZ ;  /* 0x0000006029007824 */ /* 0x000fe400078e02ff */
[----:B------:R-:W-:Y:S05]  /*8f40*/  IMAD.WIDE.U32 R2, R40, 0x60, R114 ;  /* 0x0000006028027825 */ /* 0x000fea00078e0072 */
[----:B------:R-:W-:Y:S05]  /*8f50*/  IADD3 R3, R3, R0, RZ ;  /* 0x0000000003037210 */ /* 0x000fea0007ffe0ff */
[----:B-----5:R2:W-:Y:S02]  /*8f60*/  ST.E.128 [R2.64], R20 ;  /* 0x0000001402007985 */ /* 0x0205e4000c101d06 */
.L_x_3781:
[----:B------:R-:W-:Y:S05]  /*8f70*/  BSYNC B1 ;  /* 0x0000000000017941 */ /* 0x000fea0003800000 */
.L_x_3780:
        /* <DEDUP_REMOVED lines=91> */
.L_x_3787:
[----:B------:R-:W-:Y:S05]  /*9530*/  BSYNC B0 ;  /* 0x0000000000007941 */ /* 0x000fea0003800000 */
.L_x_3786:
[C---:B------:R-:W-:Y:S04]  /*9540*/  LEA R2, P0, R71.reuse, R114, 0x1 ;  /* 0x0000007247027211 */ /* 0x040fe800078008ff */
[----:B------:R-:W-:Y:S05]  /*9550*/  LEA.HI.X R3, R71, R115, R72, 0x1, P0 ;  /* 0x0000007347037211 */ /* 0x000fea00000f0c48 */
[----:B-----5:R2:W-:Y:S04]  /*9560*/  ST.E.128 [R2.64], R20 ;  /* 0x0000001402007985 */ /* 0x0205e8000c101d06 */
.L_x_3785:
[----:B------:R-:W-:Y:S05]  /*9570*/  BSYNC B1 ;  /* 0x0000000000017941 */ /* 0x000fea0003800000 */
.L_x_3784:
        /* <DEDUP_REMOVED lines=94> */
.L_x_3791:
[----:B------:R-:W-:Y:S05]  /*9b60*/  BSYNC B0 ;  /* 0x0000000000007941 */ /* 0x000fea0003800000 */
.L_x_3790:
[----:B------:R-:W-:Y:S02]  /*9b70*/  IMAD R0, R41, 0xa0, RZ ;  /* 0x000000a029007824 */ /* 0x000fe400078e02ff */
[----:B------:R-:W-:Y:S05]  /*9b80*/  IMAD.WIDE.U32 R2, R40, 0xa0, R114 ;  /* 0x000000a028027825 */ /* 0x000fea00078e0072 */
[----:B------:R-:W-:Y:S05]  /*9b90*/  IADD3 R3, R3, R0, RZ ;  /* 0x0000000003037210 */ /* 0x000fea0007ffe0ff */
[----:B-----5:R2:W-:Y:S02]  /*9ba0*/  ST.E.128 [R2.64], R20 ;  /* 0x0000001402007985 */ /* 0x0205e4000c101d06 */
.L_x_3789:
[----:B------:R-:W-:Y:S05]  /*9bb0*/  BSYNC B1 ;  /* 0x0000000000017941 */ /* 0x000fea0003800000 */
.L_x_3788:
        /* <DEDUP_REMOVED lines=94> */
.L_x_3795:
[----:B------:R-:W-:Y:S05]  /*a1a0*/  BSYNC B0 ;  /* 0x0000000000007941 */ /* 0x000fea0003800000 */
.L_x_3794:
[----:B------:R-:W-:Y:S02]  /*a1b0*/  IMAD R0, R41, 0xc0, RZ ;  /* 0x000000c029007824 */ /* 0x000fe400078e02ff */
[----:B------:R-:W-:Y:S05]  /*a1c0*/  IMAD.WIDE.U32 R2, R40, 0xc0, R114 ;  /* 0x000000c028027825 */ /* 0x000fea00078e0072 */
[----:B------:R-:W-:Y:S05]  /*a1d0*/  IADD3 R3, R3, R0, RZ ;  /* 0x0000000003037210 */ /* 0x000fea0007ffe0ff */
[----:B-----5:R2:W-:Y:S02]  /*a1e0*/  ST.E.128 [R2.64], R20 ;  /* 0x0000001402007985 */ /* 0x0205e4000c101d06 */
.L_x_3793:
[----:B------:R-:W-:Y:S05]  /*a1f0*/  BSYNC B1 ;  /* 0x0000000000017941 */ /* 0x000fea0003800000 */
.L_x_3792:
        /* <DEDUP_REMOVED lines=94> */
.L_x_3799:
[----:B------:R-:W-:Y:S05]  /*a7e0*/  BSYNC B0 ;  /* 0x0000000000007941 */ /* 0x000fea0003800000 */
.L_x_3798:
[----:B------:R-:W-:Y:S02]  /*a7f0*/  IMAD R0, R41, 0xe0, RZ ;  /* 0x000000e029007824 */ /* 0x000fe400078e02ff */
[----:B------:R-:W-:Y:S05]  /*a800*/  IMAD.WIDE.U32 R2, R40, 0xe0, R114 ;  /* 0x000000e028027825 */ /* 0x000fea00078e0072 */
[----:B------:R-:W-:Y:S05]  /*a810*/  IADD3 R3, R3, R0, RZ ;  /* 0x0000000003037210 */ /* 0x000fea0007ffe0ff */
[----:B-----5:R2:W-:Y:S02]  /*a820*/  ST.E.128 [R2.64], R20 ;  /* 0x0000001402007985 */ /* 0x0205e4000c101d06 */
.L_x_3797:
[----:B------:R-:W-:Y:S05]  /*a830*/  BSYNC B1 ;  /* 0x0000000000017941 */ /* 0x000fea0003800000 */
.L_x_3796:
        /* <DEDUP_REMOVED lines=91> */
.L_x_3803:
[----:B------:R-:W-:Y:S05]  /*adf0*/  BSYNC B0 ;  /* 0x0000000000007941 */ /* 0x000fea0003800000 */
.L_x_3802:
[C---:B------:R-:W-:Y:S04]  /*ae00*/  LEA R2, P0, R69.reuse, R114, 0x1 ;  /* 0x0000007245027211 */ /* 0x040fe800078008ff */
[----:B------:R-:W-:Y:S05]  /*ae10*/  LEA.HI.X R3, R69, R115, R70, 0x1, P0 ;  /* 0x0000007345037211 */ /* 0x000fea00000f0c46 */
[----:B-----5:R2:W-:Y:S04]  /*ae20*/  ST.E.128 [R2.64], R20 ;  /* 0x0000001402007985 */ /* 0x0205e8000c101d06 */
.L_x_3801:
[----:B------:R-:W-:Y:S05]  /*ae30*/  BSYNC B1 ;  /* 0x0000000000017941 */ /* 0x000fea0003800000 */
.L_x_3800:
        /* <DEDUP_REMOVED lines=94> */
.L_x_3807:
[----:B------:R-:W-:Y:S05]  /*b420*/  BSYNC B0 ;  /* 0x0000000000007941 */ /* 0x000fea0003800000 */
.L_x_3806:
[----:B------:R-:W-:Y:S02]  /*b430*/  IMAD R0, R41, 0x120, RZ ;  /* 0x0000012029007824 */ /* 0x000fe400078e02ff */
[----:B------:R-:W-:Y:S05]  /*b440*/  IMAD.WIDE.U32 R2, R40, 0x120, R114 ;  /* 0x0000012028027825 */ /* 0x000fea00078e0072 */
[----:B------:R-:W-:Y:S05]  /*b450*/  IADD3 R3, R3, R0, RZ ;  /* 0x0000000003037210 */ /* 0x000fea0007ffe0ff */
[----:B-----5:R2:W-:Y:S02]  /*b460*/  ST.E.128 [R2.64], R20 ;  /* 0x0000001402007985 */ /* 0x0205e4000c101d06 */
.L_x_3805:
[----:B------:R-:W-:Y:S05]  /*b470*/  BSYNC B1 ;  /* 0x0000000000017941 */ /* 0x000fea0003800000 */
.L_x_3804:
        /* <DEDUP_REMOVED lines=94> */
.L_x_3811:
[----:B------:R-:W-:Y:S05]  /*ba60*/  BSYNC B0 ;  /* 0x0000000000007941 */ /* 0x000fea0003800000 */
.L_x_3810:
[----:B------:R-:W-:Y:S02]  /*ba70*/  IMAD R0, R41, 0x140, RZ ;  /* 0x0000014029007824 */ /* 0x000fe400078e02ff */
[----:B------:R-:W-:Y:S05]  /*ba80*/  IMAD.WIDE.U32 R2, R40, 0x140, R114 ;  /* 0x0000014028027825 */ /* 0x000fea00078e0072 */
[----:B------:R-:W-:Y:S05]  /*ba90*/  IADD3 R3, R3, R0, RZ ;  /* 0x0000000003037210 */ /* 0x000fea0007ffe0ff */
[----:B-----5:R2:W-:Y:S02]  /*baa0*/  ST.E.128 [R2.64], R20 ;  /* 0x0000001402007985 */ /* 0x0205e4000c101d06 */
.L_x_3809:
[----:B------:R-:W-:Y:S05]  /*bab0*/  BSYNC B1 ;  /* 0x0000000000017941 */ /* 0x000fea0003800000 */
.L_x_3808:
        /* <DEDUP_REMOVED lines=94> */
.L_x_3815:
[----:B------:R-:W-:Y:S05]  /*c0a0*/  BSYNC B0 ;  /* 0x0000000000007941 */ /* 0x000fea0003800000 */
.L_x_3814:
[----:B------:R-:W-:Y:S02]  /*c0b0*/  IMAD R0, R41, 0x160, RZ ;  /* 0x0000016029007824 */ /* 0x000fe400078e02ff */
[----:B------:R-:W-:Y:S05]  /*c0c0*/  IMAD.WIDE.U32 R2, R40, 0x160, R114 ;  /* 0x0000016028027825 */ /* 0x000fea00078e0072 */
[----:B------:R-:W-:Y:S05]  /*c0d0*/  IADD3 R3, R3, R0, RZ ;  /* 0x0000000003037210 */ /* 0x000fea0007ffe0ff */
[----:B-----5:R2:W-:Y:S02]  /*c0e0*/  ST.E.128 [R2.64], R20 ;  /* 0x0000001402007985 */ /* 0x0205e4000c101d06 */
.L_x_3813:
[----:B------:R-:W-:Y:S05]  /*c0f0*/  BSYNC B1 ;  /* 0x0000000000017941 */ /* 0x000fea0003800000 */
.L_x_3812:
        /* <DEDUP_REMOVED lines=94> */
.L_x_3819:
[----:B------:R-:W-:Y:S05]  /*c6e0*/  BSYNC B0 ;  /* 0x0000000000007941 */ /* 0x000fea0003800000 */
.L_x_3818:
[----:B------:R-:W-:Y:S02]  /*c6f0*/  IMAD R0, R41, 0x180, RZ ;  /* 0x0000018029007824 */ /* 0x000fe400078e02ff */
[----:B------:R-:W-:Y:S05]  /*c700*/  IMAD.WIDE.U32 R2, R40, 0x180, R114 ;  /* 0x0000018028027825 */ /* 0x000fea00078e0072 */
[----:B------:R-:W-:Y:S05]  /*c710*/  IADD3 R3, R3, R0, RZ ;  /* 0x0000000003037210 */ /* 0x000fea0007ffe0ff */
[----:B-----5:R2:W-:Y:S02]  /*c720*/  ST.E.128 [R2.64], R20 ;  /* 0x0000001402007985 */ /* 0x0205e4000c101d06 */
.L_x_3817:
[----:B------:R-:W-:Y:S05]  /*c730*/  BSYNC B1 ;  /* 0x0000000000017941 */ /* 0x000fea0003800000 */
.L_x_3816:
        /* <DEDUP_REMOVED lines=94> */
.L_x_3823:
[----:B------:R-:W-:Y:S05]  /*cd20*/  BSYNC B0 ;  /* 0x0000000000007941 */ /* 0x000fea0003800000 */
.L_x_3822:
[----:B------:R-:W-:Y:S02]  /*cd30*/  IMAD R0, R41, 0x1a0, RZ ;  /* 0x000001a029007824 */ /* 0x000fe400078e02ff */
[----:B------:R-:W-:Y:S05]  /*cd40*/  IMAD.WIDE.U32 R2, R40, 0x1a0, R114 ;  /* 0x000001a028027825 */ /* 0x000fea00078e0072 */
[----:B------:R-:W-:Y:S05]  /*cd50*/  IADD3 R3, R3, R0, RZ ;  /* 0x0000000003037210 */ /* 0x000fea0007ffe0ff */
[----:B-----5:R2:W-:Y:S02]  /*cd60*/  ST.E.128 [R2.64], R20 ;  /* 0x0000001402007985 */ /* 0x0205e4000c101d06 */
.L_x_3821:
[----:B------:R-:W-:Y:S05]  /*cd70*/  BSYNC B1 ;  /* 0x0000000000017941 */ /* 0x000fea0003800000 */
.L_x_3820:
        /* <DEDUP_REMOVED lines=94> */
.L_x_3827:
[----:B------:R-:W-:Y:S05]  /*d360*/  BSYNC B0 ;  /* 0x0000000000007941 */ /* 0x000fea0003800000 */
.L_x_3826:
[----:B------:R-:W-:Y:S02]  /*d370*/  IMAD R0, R41, 0x1c0, RZ ;  /* 0x000001c029007824 */ /* 0x000fe400078e02ff */
[----:B------:R-:W-:Y:S05]  /*d380*/  IMAD.WIDE.U32 R2, R40, 0x1c0, R114 ;  /* 0x000001c028027825 */ /* 0x000fea00078e0072 */
[----:B------:R-:W-:Y:S05]  /*d390*/  IADD3 R3, R3, R0, RZ ;  /* 0x0000000003037210 */ /* 0x000fea0007ffe0ff */
[----:B-----5:R2:W-:Y:S02]  /*d3a0*/  ST.E.128 [R2.64], R20 ;  /* 0x0000001402007985 */ /* 0x0205e4000c101d06 */
.L_x_3825:
[----:B------:R-:W-:Y:S05]  /*d3b0*/  BSYNC B1 ;  /* 0x0000000000017941 */ /* 0x000fea0003800000 */
.L_x_3824:
        /* <DEDUP_REMOVED lines=17> */
[C---:B------:R-:W-:Y:S01]  /*d4d0*/  IMAD.U32 R28, R22.reuse, 0x10000, RZ ;  /* 0x00010000161c7824 */ /* 0x040fe200078e00ff */
[----:B------:R-:W-:Y:S01]  /*d4e0*/  LOP3.LUT R31, R23, 0xffff0000, RZ, 0xc0, !PT ;  /* 0xffff0000171f7812 */ /* 0x000fe200078ec0ff */
[C---:B------:R-:W-:Y:S01]  /*d4f0*/  IMAD.U32 R26, R21.reuse, 0x10000, RZ ;  /* 0x00010000151a7824 */ /* 0x040fe200078e00ff */
[----:B------:R-:W-:Y:S02]  /*d500*/  LOP3.LUT R29, R22, 0xffff0000, RZ, 0xc0, !PT ;  /* 0xffff0000161d7812 */ /* 0x000fe400078ec0ff */
[----:B------:R-:W-:Y:S02]  /*d510*/  LOP3.LUT R27, R21, 0xffff0000, RZ, 0xc0, !PT ;  /* 0xffff0000151b7812 */ /* 0x000fe400078ec0ff */
[C---:B------:R-:W-:Y:S02]  /*d520*/  SHF.L.U32 R24, R20.reuse, 0x10, RZ ;  /* 0x0000001014187819 */ /* 0x040fe400000006ff */
[----:B------:R-:W-:Y:S01]  /*d530*/  LOP3.LUT R25, R20, 0xffff0000, RZ, 0xc0, !PT ;  /* 0xffff000014197812 */ /* 0x000fe200078ec0ff */
[----:B------:R-:W-:Y:S01]  /*d540*/  @P1 IMAD.MOV R229, RZ, RZ, -R228 ;  /* 0x000000ffffe51224 */ /* 0x000fe200078e0ae4 */
[----:B------:R-:W-:Y:S04]  /*d550*/  @P1 IADD3 R8, -R228, RZ, RZ ;  /* 0x000000ffe4081210 */ /* 0x000fe80007ffe1ff */
[----:B--2---:R-:W-:Y:S02]  /*d560*/  LEA R2, P0, R229, R2, 0x1 ;  /* 0x00000002e5027211 */ /* 0x004fe400078008ff */
[----:B------:R-:W-:Y:S02]  /*d570*/  IADD3 R0, P2, R135, R8, RZ ;  /* 0x0000000887007210 */ /* 0x000fe40007f5e0ff */
        /* <DEDUP_REMOVED lines=55> */
[----:B------:R-:W-:Y:S02]  /*d8f0*/  FFMA.FTZ R3, R26, R18, R3 ;  /* 0x000000121a037223 */ /* 0x000fe40000010003 */
[----:B------:R-:W-:Y:S02]  /*d900*/  FFMA.FTZ R4, R27, R19, R4 ;  /* 0x000000131b047223 */ /* 0x000fe40000010004 */
[----:B------:R-:W-:Y:S01]  /*d910*/  FFMA.FTZ R5, R28, R20, R5 ;  /* 0x000000141c057223 */ /* 0x000fe20000010005 */
[----:B------:R-:W-:Y:S01]  /*d920*/  F2FP.BF16.PACK_AB R20, R2, R0 ;  /* 0x000000000214723e */ /* 0x000fe200000010ff */
[----:B------:R-:W-:Y:S01]  /*d930*/  FFMA.FTZ R6, R29, R21, R6 ;  /* 0x000000151d067223 */ /* 0x000fe20000010006 */
[----:B------:R-:W-:Y:S01]  /*d940*/  F2FP.BF16.PACK_AB R21, R4, R3 ;  /* 0x000000030415723e */ /* 0x000fe200000010ff */
[----:B------:R-:W-:Y:S02]  /*d950*/  FFMA.FTZ R7, R30, R22, R7 ;  /* 0x000000161e077223 */ /* 0x000fe40000010007 */
[----:B------:R-:W-:Y:S01]  /*d960*/  FFMA.FTZ R8, R31, R23, R8 ;  /* 0x000000171f087223 */ /* 0x000fe20000010008 */
[----:B------:R-:W-:Y:S04]  /*d970*/  F2FP.BF16.PACK_AB R22, R6, R5 ;  /* 0x000000050616723e */ /* 0x000fe800000010ff */
[----:B------:R-:W-:Y:S02]  /*d980*/  F2FP.BF16.PACK_AB R23, R8, R7 ;  /* 0x000000070817723e */ /* 0x000fe400000010ff */
.L_x_3831:
[----:B------:R-:W-:Y:S05]  /*d990*/  BSYNC B0 ;  /* 0x0000000000007941 */ /* 0x000fea0003800000 */
.L_x_3830:
[----:B------:R-:W-:Y:S02]  /*d9a0*/  IMAD R0, R41, 0x1e0, RZ ;  /* 0x000001e029007824 */ /* 0x000fe400078e02ff */
[----:B--2---:R-:W-:Y:S05]  /*d9b0*/  IMAD.WIDE.U32 R2, R40, 0x1e0, R114 ;  /* 0x000001e028027825 */ /* 0x004fea00078e0072 */
[----:B------:R-:W-:Y:S05]  /*d9c0*/  IADD3 R3, R3, R0, RZ ;  /* 0x0000000003037210 */ /* 0x000fea0007ffe0ff */
[----:B-----5:R2:W-:Y:S02]  /*d9d0*/  ST.E.128 [R2.64], R20 ;  /* 0x0000001402007985 */ /* 0x0205e4000c101d06 */
.L_x_3829:
[----:B------:R-:W-:Y:S05]  /*d9e0*/  BSYNC B1 ;  /* 0x0000000000017941 */ /* 0x000fea0003800000 */
.L_x_3828:
        /* <DEDUP_REMOVED lines=11> */
.L_x_3733:
[----:B------:R-:W-:Y:S01]  /*daa0*/  @P2 IMAD.MOV.U32 R2, RZ, RZ, R109 ;  /* 0x000000ffff022224 */ /* 0x000fe200078e006d */
        /* <DEDUP_REMOVED lines=179> */
.L_x_3767:
[----:B------:R-:W-:Y:S05]  /*e5e0*/  BSYNC B2 ;  /* 0x0000000000027941 */ /* 0x000fea0003800000 */
.L_x_3732:
        /* <DEDUP_REMOVED lines=90> */
.L_x_3833:
        /* <DEDUP_REMOVED lines=10> */
.L_x_3834:
[----:B------:R-:W-:Y:S05]  /*ec30*/  BSYNC B0 ;  /* 0x0000000000007941 */ /* 0x000fea0003800000 */
.L_x_3832:
[----:B------:R-:W-:Y:S04]  /*ec40*/  IADD3 R11, R11, -0x1, RZ ;  /* 0xffffffff0b0b7810 */ /* 0x000fe80007ffe0ff */
[----:B------:R-:W-:Y:S11]  /*ec50*/  ISETP.GT.AND P0, PT, R11, R79, PT ;  /* 0x0000004f0b00720c */ /* 0x000ff60003f04270 */
[----:B------:R-:W-:Y:S02]  /*ec60*/  @!UPT UIADD3 URZ, URZ, URZ, URZ ;  /* 0x0000003f3f3ff290 */ /* 0x000fe4000fffe03f */
[----:B------:R-:W-:-:S05]  /*ec70*/  @P0 BRA `(.L_x_3835) ;  /* 0xffff420000000947 */ /* 0x000fca000383ffff */
.L_x_3731:
        /* <DEDUP_REMOVED lines=22> */
[----:B-----5:R-:W-:-:S04]  /*ede0*/  LEA R10, P2, R174, R180, 0x1 ;  /* 0x000000b4ae0a7211 */ /* 0x020fc800078408ff */
[--C-:B------:R-:W-:Y:S01]  /*edf0*/  LEA.HI.X R11, R174, R181, R177.reuse, 0x1, P2 ;  /* 0x000000b5ae0b7211 */ /* 0x100fe200010f0cb1 */
[----:B---3--:R-:W-:Y:S01]  /*ee00*/  IMAD.X R7, R2, 0x1, R177, P1 ;  /* 0x0000000102077824 */ /* 0x008fe200008e06b1 */
[----:B------:R-:W-:Y:S01]  /*ee10*/  SHF.R.S32.HI R2, RZ, 0x1, R8 ;  /* 0x00000001ff027819 */ /* 0x000fe20000011408 */
[----:B------:R-:W-:-:S04]  /*ee20*/  IMAD R6, R179, 0x30, RZ ;  /* 0x00000030b3067824 */ /* 0x000fc800078e02ff */
[----:B------:R-:W-:Y:S01]  /*ee30*/  IMAD R18, R172, R2, R167 ;  /* 0x00000002ac127224 */ /* 0x000fe200078e02a7 */
[----:B------:R-:W-:-:S03]  /*ee40*/  LEA R36, P1, R3, R180, 0x1 ;  /* 0x000000b403247211 */ /* 0x000fc600078208ff */
[----:B------:R-:W-:Y:S01]  /*ee50*/  IMAD.IADD R167, R167, 0x1, R18 ;  /* 0x00000001a7a77824 */ /* 0x000fe200078e0212 */
[----:B------:R-:W-:Y:S01]  /*ee60*/  LEA.HI.X R37, R3, R181, R7, 0x1, P1 ;  /* 0x000000b503257211 */ /* 0x000fe200008f0c07 */
[--C-:B------:R-:W-:Y:S02]  /*ee70*/  IMAD.IADD R12, R242, 0x1, -R47.reuse ;  /* 0x00000001f20c7824 */ /* 0x100fe400078e0a2f */
        /* <DEDUP_REMOVED lines=26> */
[C---:B------:R-:W-:Y:S02]  /*f020*/  SHF.L.U32 R4, R17.reuse, 0x1, RZ ;  /* 0x0000000111047819 */ /* 0x040fe400000006ff */
[----:B------:R-:W-:Y:S02]  /*f030*/  SHF.L.U64.HI R3, R17, 0x1, R18 ;  /* 0x0000000111037819 */ /* 0x000fe40000010212 */
[-C--:B------:R-:W-:Y:S02]  /*f040*/  IADD3 R6, P1, R28, R4.reuse, RZ ;  /* 0x000000041c067210 */ /* 0x080fe40007f3e0ff */
[----:B------:R-:W-:Y:S02]  /*f050*/  IADD3 R4, P0, R26, R4, RZ ;  /* 0x000000041a047210 */ /* 0x000fe40007f1e0ff */
[----:B------:R-:W-:-:S03]  /*f060*/  IADD3.X R7, R29, R3, RZ, P1, !PT ;  /* 0x000000031d077210 */ /* 0x000fc60000ffe4ff */
[----:B------:R-:W-:-:S03]  /*f070*/  IMAD.X R5, R27, 0x1, R3, P0 ;  /* 0x000000011b057824 */ /* 0x000fc600000e0603 */
[----:B------:R-:W2:Y:S04]  /*f080*/  LD.E.64 R6, [R6.64] ;  /* 0x0000000606067980 */ /* 0x000ea8000c101b00 */
[----:B------:R-:W3:Y:S01]  /*f090*/  LD.E.64 R4, [R4.64] ;  /* 0x0000000604047980 */ /* 0x000ee2000c101b00 */
[C---:B-----5:R-:W-:Y:S02]  /*f0a0*/  SHF.L.U32 R22, R11.reuse, 0x10, RZ ;  /* 0x000000100b167819 */ /* 0x060fe400000006ff */
        /* <DEDUP_REMOVED lines=8> */
[----:B---3--:R-:W-:Y:S02]  /*f130*/  LOP3.LUT R11, R5, 0xffff0000, RZ, 0xc0, !PT ;  /* 0xffff0000050b7812 */ /* 0x008fe400078ec0ff */
[----:B------:R-:W-:Y:S02]  /*f140*/  LOP3.LUT R16, R4, 0xffff0000, RZ, 0xc0, !PT ;  /* 0xffff000004107812 */ /* 0x000fe400078ec0ff */
[----:B------:R-:W-:Y:S01]  /*f150*/  LOP3.LUT R20, R6, 0xffff0000, RZ, 0xc0, !PT ;  /* 0xffff000006147812 */ /* 0x000fe200078ec0ff */
[C---:B------:R-:W-:Y:S01]  /*f160*/  FMUL.FTZ R10, R21.reuse, R11 ;  /* 0x0000000b150a7220 */ /* 0x040fe20000410000 */
        /* <DEDUP_REMOVED lines=27> */
.L_x_3842:
[----:B------:R-:W-:Y:S05]  /*f320*/  BSYNC B0 ;  /* 0x0000000000007941 */ /* 0x000fea0003800000 */
.L_x_3841:
[----:B-----5:R1:W-:Y:S02]  /*f330*/  STS.128 [R245], R8 ;  /* 0x00000008f5007388 */ /* 0x0203e40000000c00 */
.L_x_3840:
[----:B------:R-:W-:Y:S05]  /*f340*/  BSYNC B1 ;  /* 0x0000000000017941 */ /* 0x000fea0003800000 */
.L_x_3839:
        /* <DEDUP_REMOVED lines=59> */
.L_x_3846:
[----:B------:R-:W-:Y:S05]  /*f700*/  BSYNC B0 ;  /* 0x0000000000007941 */ /* 0x000fea0003800000 */
.L_x_3845:
[----:B-----5:R2:W-:Y:S02]  /*f710*/  STS.128 [R245+0x800], R8 ;  /* 0x00080008f5007388 */ /* 0x0205e40000000c00 */
.L_x_3844:
[----:B------:R-:W-:Y:S05]  /*f720*/  BSYNC B1 ;  /* 0x0000000000017941 */ /* 0x000fea0003800000 */
.L_x_3843:
        /* <DEDUP_REMOVED lines=15> */
[----:B------:R-:W-:-:S03]  /*f820*/  IADD3 R6, P1, R28, R5, RZ ;  /* 0x000000051c067210 */ /* 0x000fc60007f3e0ff */
[----:B------:R-:W-:Y:S01]  /*f830*/  IMAD.X R5, R27, 0x1, R3, P0 ;  /* 0x000000011b057824 */ /* 0x000fe200000e0603 */
[----:B------:R-:W-:-:S05]  /*f840*/  IADD3.X R7, R29, R3, RZ, P1, !PT ;  /* 0x000000031d077210 */ /* 0x000fca0000ffe4ff */
[----:B------:R-:W2:Y:S04]  /*f850*/  LD.E.64 R4, [R4.64] ;  /* 0x0000000604047980 */ /* 0x000ea8000c101b00 */
[----:B------:R-:W3:Y:S01]  /*f860*/  LD.E.64 R6, [R6.64] ;  /* 0x0000000606067980 */ /* 0x000ee2000c101b00 */
[C---:B-----5:R-:W-:Y:S01]  /*f870*/  SHF.L.U32 R22, R11.reuse, 0x10, RZ ;  /* 0x000000100b167819 */ /* 0x060fe200000006ff */
        /* <DEDUP_REMOVED lines=39> */
.L_x_3850:
[----:B------:R-:W-:Y:S05]  /*faf0*/  BSYNC B0 ;  /* 0x0000000000007941 */ /* 0x000fea0003800000 */
.L_x_3849:
[----:B-----5:R2:W-:Y:S02]  /*fb00*/  STS.128 [R245+0x1000], R8 ;  /* 0x00100008f5007388 */ /* 0x0205e40000000c00 */
.L_x_3848:
[----:B------:R-:W-:Y:S05]  /*fb10*/  BSYNC B1 ;  /* 0x0000000000017941 */ /* 0x000fea0003800000 */
.L_x_3847:
[----:B------:R-:W-:-:S04]  /*fb20*/  IADD3 R16, R172, 0x30, RZ ;  /* 0x00000030ac107810 */ /* 0x000fc80007ffe0ff */
[----:B------:R-:W-:-:S04]  /*fb30*/  ISETP.GE.AND P0, PT, R16, R12, PT ;  /* 0x0000000c1000720c */ /* 0x000fc80003f06270 */
[----:B------:R-:W-:-:S13]  /*fb40*/  ISETP.LT.OR P0, PT, R44, -0x187, P0 ;  /* 0xfffffe792c00780c */ /* 0x000fda0000701670 */
[----:B------:R-:W-:Y:S05]  /*fb50*/  @P0 BRA `(.L_x_3851) ;  /* 0x00001dc000000947 */ /* 0x000fea0003800000 */
[----:B-12---:R1:W5:Y:S01]  /*fb60*/  LD.E.128 R8, [R30.64] ;  /* 0x000000061e087980 */ /* 0x006362000c101d00 */
        /* <DEDUP_REMOVED lines=8> */
[-C--:B------:R-:W-:Y:S02]  /*fbf0*/  IADD3 R4, P1, R28, R0.reuse, RZ ;  /* 0x000000001c047210 */ /* 0x080fe40007f3e0ff */
[----:B------:R-:W-:Y:S02]  /*fc00*/  IADD3 R6, P0, R26, R0, RZ ;  /* 0x000000001a067210 */ /* 0x000fe40007f1e0ff */
[----:B------:R-:W-:-:S03]  /*fc10*/  IADD3.X R5, R29, R2, RZ, P1, !PT ;  /* 0x000000021d057210 */ /* 0x000fc60000ffe4ff */
[----:B------:R-:W-:-:S03]  /*fc20*/  IMAD.X R7, R27, 0x1, R2, P0 ;  /* 0x000000011b077824 */ /* 0x000fc600000e0602 */
[----:B------:R-:W2:Y:S04]  /*fc30*/  LD.E.64 R4, [R4.64] ;  /* 0x0000000604047980 */ /* 0x000ea8000c101b00 */
[----:B------:R3:W4:Y:S01]  /*fc40*/  LD.E.64 R2, [R6.64] ;  /* 0x0000000606027980 */ /* 0x000722000c101b00 */
[C---:B-----5:R-:W-:Y:S01]  /*fc50*/  LOP3.LUT R0, R9.reuse, 0xffff0000, RZ, 0xc0, !PT ;  /* 0xffff000009007812 */ /* 0x060fe200078ec0ff */
[----:B------:R-:W-:Y:S01]  /*fc60*/  IMAD.U32 R14, R9, 0x10000, RZ ;  /* 0x00010000090e7824 */ /* 0x000fe200078e00ff */
[C---:B------:R-:W-:Y:S01]  /*fc70*/  SHF.L.U32 R13, R10.reuse, 0x10, RZ ;  /* 0x000000100a0d7819 */ /* 0x040fe200000006ff */
[C---:B------:R-:W-:Y:S01]  /*fc80*/  IMAD.U32 R17, R11.reuse, 0x10000, RZ ;  /* 0x000100000b117824 */ /* 0x040fe200078e00ff */
[----:B------:R-:W-:Y:S02]  /*fc90*/  LOP3.LUT R12, R10, 0xffff0000, RZ, 0xc0, !PT ;  /* 0xffff00000a0c7812 */ /* 0x000fe400078ec0ff */
[----:B------:R-:W-:-:S02]  /*fca0*/  LOP3.LUT R10, R11, 0xffff0000, RZ, 0xc0, !PT ;  /* 0xffff00000b0a7812 */ /* 0x000fc400078ec0ff */
[C---:B---3--:R-:W-:Y:S02]  /*fcb0*/  SHF.L.U32 R7, R8.reuse, 0x10, RZ ;  /* 0x0000001008077819 */ /* 0x048fe400000006ff */
[----:B------:R-:W-:Y:S02]  /*fcc0*/  LOP3.LUT R6, R8, 0xffff0000, RZ, 0xc0, !PT ;  /* 0xffff000008067812 */ /* 0x000fe400078ec0ff */
[----:B--2---:R-:W-:Y:S01]  /*fcd0*/  SHF.L.U32 R9, R4, 0x10, RZ ;  /* 0x0000001004097819 */ /* 0x004fe200000006ff */
[----:B----4-:R-:W-:Y:S01]  /*fce0*/  IMAD.U32 R8, R2, 0x10000, RZ ;  /* 0x0001000002087824 */ /* 0x010fe200078e00ff */
[----:B------:R-:W-:Y:S02]  /*fcf0*/  LOP3.LUT R15, R4, 0xffff0000, RZ, 0xc0, !PT ;  /* 0xffff0000040f7812 */ /* 0x000fe400078ec0ff */
[----:B------:R-:W-:Y:S01]  /*fd00*/  LOP3.LUT R2, R2, 0xffff0000, RZ, 0xc0, !PT ;  /* 0xffff000002027812 */ /* 0x000fe200078ec0ff */
[C---:B------:R-:W-:Y:S02]  /*fd10*/  FMUL.FTZ R4, R6.reuse, R8 ;  /* 0x0000000806047220 */ /* 0x040fe40000410000 */
[----:B------:R-:W-:-:S02]  /*fd20*/  FMUL.FTZ R6, R6, R9 ;  /* 0x0000000906067220 */ /* 0x000fc40000410000 */
[C---:B------:R-:W-:Y:S02]  /*fd30*/  FFMA.FTZ R4, R7.reuse, R9, -R4 ;  /* 0x0000000907047223 */ /* 0x040fe40000010804 */
[----:B------:R-:W-:Y:S01]  /*fd40*/  FFMA.FTZ R6, R7, R8, R6 ;  /* 0x0000000807067223 */ /* 0x000fe20000010006 */
[C---:B------:R-:W-:Y:S01]  /*fd50*/  LOP3.LUT R7, R3.reuse, 0xffff0000, RZ, 0xc0, !PT ;  /* 0xffff000003077812 */ /* 0x040fe200078ec0ff */
[CC--:B------:R-:W-:Y:S01]  /*fd60*/  FMUL.FTZ R11, R0.reuse, R2.reuse ;  /* 0x00000002000b7220 */ /* 0x0c0fe20000410000 */
[----:B------:R-:W-:Y:S01]  /*fd70*/  SHF.L.U32 R3, R3, 0x10, RZ ;  /* 0x0000001003037819 */ /* 0x000fe200000006ff */
[----:B------:R-:W-:Y:S01]  /*fd80*/  FMUL.FTZ R0, R0, R15 ;  /* 0x0000000f00007220 */ /* 0x000fe20000410000 */
[C---:B------:R-:W-:Y:S01]  /*fd90*/  LOP3.LUT R8, R5.reuse, 0xffff0000, RZ, 0xc0, !PT ;  /* 0xffff000005087812 */ /* 0x040fe200078ec0ff */
[----:B------:R-:W-:Y:S02]  /*fda0*/  IMAD.U32 R5, R5, 0x10000, RZ ;  /* 0x0001000005057824 */ /* 0x000fe400078e00ff */
[----:B------:R-:W-:-:S02]  /*fdb0*/  FFMA.FTZ R2, R14, R2, R0 ;  /* 0x000000020e027223 */ /* 0x000fc40000010000 */
[----:B------:R-:W-:Y:S02]  /*fdc0*/  FMUL.FTZ R0, R10, R7 ;  /* 0x000000070a007220 */ /* 0x000fe40000410000 */
[----:B------:R-:W-:Y:S02]  /*fdd0*/  FMUL.FTZ R9, R12, R3 ;  /* 0x000000030c097220 */ /* 0x000fe40000410000 */
[-C--:B------:R-:W-:Y:S02]  /*fde0*/  FMUL.FTZ R10, R10, R8.reuse ;  /* 0x000000080a0a7220 */ /* 0x080fe40000410000 */
[----:B------:R-:W-:Y:S02]  /*fdf0*/  FMUL.FTZ R12, R12, R5 ;  /* 0x000000050c0c7220 */ /* 0x000fe40000410000 */
[----:B------:R-:W-:Y:S02]  /*fe00*/  FFMA.FTZ R11, R14, R15, -R11 ;  /* 0x0000000f0e0b7223 */ /* 0x000fe4000001080b */
[----:B------:R-:W-:-:S02]  /*fe10*/  FFMA.FTZ R0, R17, R8, -R0 ;  /* 0x0000000811007223 */ /* 0x000fc40000010800 */
[----:B------:R-:W-:Y:S02]  /*fe20*/  FFMA.FTZ R10, R17, R7, R10 ;  /* 0x00000007110a7223 */ /* 0x000fe4000001000a */
[C---:B------:R-:W-:Y:S02]  /*fe30*/  FFMA.FTZ R9, R13.reuse, R5, -R9 ;  /* 0x000000050d097223 */ /* 0x040fe40000010809 */
[----:B------:R-:W-:Y:S01]  /*fe40*/  FFMA.FTZ R12, R13, R3, R12 ;  /* 0x000000030d0c7223 */ /* 0x000fe2000001000c */
[----:B------:R-:W-:Y:S02]  /*fe50*/  F2FP.BF16.PACK_AB R2, R2, R11 ;  /* 0x0000000b0202723e */ /* 0x000fe400000010ff */
[----:B------:R-:W-:Y:S02]  /*fe60*/  F2FP.BF16.PACK_AB R10, R10, R0 ;  /* 0x000000000a0a723e */ /* 0x000fe400000010ff */
[----:B------:R-:W-:Y:S02]  /*fe70*/  F2FP.BF16.PACK_AB R12, R12, R9 ;  /* 0x000000090c0c723e */ /* 0x000fe400000010ff */
[----:B------:R-:W-:Y:S01]  /*fe80*/  F2FP.BF16.PACK_AB R4, R6, R4 ;  /* 0x000000040604723e */ /* 0x000fe200000010ff */
[----:B------:R-:W-:Y:S01]  /*fe90*/  IMAD.MOV.U32 R9, RZ, RZ, R2 ;  /* 0x000000ffff097224 */ /* 0x000fe200078e0002 */
[----:B------:R-:W-:Y:S01]  /*fea0*/  MOV R11, R10 ;  /* 0x0000000a000b7202 */ /* 0x000fe20000000f00 */
[----:B------:R-:W-:Y:S01]  /*feb0*/  IMAD.MOV.U32 R10, RZ, RZ, R12 ;  /* 0x000000ffff0a7224 */ /* 0x000fe200078e000c */
[----:B------:R-:W-:-:S02]  /*fec0*/  MOV R8, R4 ;  /* 0x0000000400087202 */ /* 0x000fc40000000f00 */
.L_x_3853:
[----:B------:R-:W-:Y:S05]  /*fed0*/  BSYNC B0 ;  /* 0x0000000000007941 */ /* 0x000fea0003800000 */
.L_x_3852:
[----:B-----5:R2:W-:Y:S01]  /*fee0*/  STS.128 [R245+0x1800], R8 ;  /* 0x00180008f5007388 */ /* 0x0205e20000000c00 */
[----:B------:R-:W-:Y:S05]  /*fef0*/  BRA `(.L_x_3851) ;  /* 0x00001a2000007947 */ /* 0x000fea0003800000 */
.L_x_3838:
        /* <DEDUP_REMOVED lines=15> */
[----:B------:R-:W-:Y:S01]  /*fff0*/  LEA.HI.X.SX32 R9, R9, R13, 0x1, P0 ;  /* 0x0000000d09097211 */ /* 0x000fe200000f0eff */
[----:B------:R-:W-:Y:S01]  /*10000*/  IMAD.MOV.U32 R16, RZ, RZ, RZ ;  /* 0x000000ffff107224 */ /* 0x000fe200078e00ff */
[----:B-1----:R-:W-:Y:S01]  /*10010*/  LEA R10, P0, R8, R26, 0x1 ;  /* 0x0000001a080a7211 */ /* 0x002fe200078008ff */
[----:B------:R-:W2:Y:S01]  /*10020*/  LD.E.128 R4, [R4.64] ;  /* 0x0000000604047980 */ /* 0x000ea2000c101d00 */
[----:B------:R-:W-:Y:S02]  /*10030*/  @P1 IADD3 R16, -R2, RZ, RZ ;  /* 0x000000ff02101210 */ /* 0x000fe40007ffe1ff */
[----:B------:R-:W-:Y:S02]  /*10040*/  LEA.HI.X R11, R8, R27, R9, 0x1, P0 ;  /* 0x0000001b080b7211 */ /* 0x000fe400000f0c09 */
[----:B------:R-:W-:-:S04]  /*10050*/  IADD3 R17, P0, R16, R3, RZ ;  /* 0x0000000310117210 */ /* 0x000fc80007f1e0ff */
[----:B------:R-:W3:Y:S01]  /*10060*/  LD.E.128 R8, [R10.64] ;  /* 0x000000060a087980 */ /* 0x000ee2000c101d00 */
[----:B------:R-:W-:Y:S02]  /*10070*/  LEA.HI.X.SX32 R16, R16, R13, 0x1, P0 ;  /* 0x0000000d10107211 */ /* 0x000fe400000f0eff */
[----:B------:R-:W-:-:S04]  /*10080*/  LEA R18, P0, R17, R28, 0x1 ;  /* 0x0000001c11127211 */ /* 0x000fc800078008ff */
[----:B------:R-:W-:-:S06]  /*10090*/  LEA.HI.X R19, R17, R29, R16, 0x1, P0 ;  /* 0x0000001d11137211 */ /* 0x000fcc00000f0c10 */
[----:B------:R-:W4:Y:S01]  /*100a0*/  LD.E.128 R16, [R18.64] ;  /* 0x0000000612107980 */ /* 0x000f22000c101d00 */
[C---:B-----5:R-:W-:Y:S01]  /*100b0*/  IMAD.U32 R34, R20.reuse, 0x10000, RZ ;  /* 0x0001000014227824 */ /* 0x060fe200078e00ff */
[----:B------:R-:W-:Y:S01]  /*100c0*/  LOP3.LUT R24, R20, 0xffff0000, RZ, 0xc0, !PT ;  /* 0xffff000014187812 */ /* 0x000fe200078ec0ff */
[----:B------:R-:W-:Y:S01]  /*100d0*/  IMAD.U32 R38, R22, 0x10000, RZ ;  /* 0x0001000016267824 */ /* 0x000fe200078e00ff */
[C---:B------:R-:W-:Y:S02]  /*100e0*/  LOP3.LUT R20, R21.reuse, 0xffff0000, RZ, 0xc0, !PT ;  /* 0xffff000015147812 */ /* 0x040fe400078ec0ff */
[----:B------:R-:W-:Y:S02]  /*100f0*/  SHF.L.U32 R39, R21, 0x10, RZ ;  /* 0x0000001015277819 */ /* 0x000fe400000006ff */
[C---:B------:R-:W-:Y:S02]  /*10100*/  LOP3.LUT R21, R23.reuse, 0xffff0000, RZ, 0xc0, !PT ;  /* 0xffff000017157812 */ /* 0x040fe400078ec0ff */
[----:B------:R-:W-:-:S02]  /*10110*/  SHF.L.U32 R52, R23, 0x10, RZ ;  /* 0x0000001017347819 */ /* 0x000fc400000006ff */
[----:B------:R-:W-:Y:S01]  /*10120*/  LOP3.LUT R22, R22, 0xffff0000, RZ, 0xc0, !PT ;  /* 0xffff000016167812 */ /* 0x000fe200078ec0ff */
[C---:B--2---:R-:W-:Y:S01]  /*10130*/  IMAD.U32 R51, R4.reuse, 0x10000, RZ ;  /* 0x0001000004337824 */ /* 0x044fe200078e00ff */
[----:B------:R-:W-:Y:S01]  /*10140*/  LOP3.LUT R23, R4, 0xffff0000, RZ, 0xc0, !PT ;  /* 0xffff000004177812 */ /* 0x000fe200078ec0ff */
[----:B------:R-:W-:Y:S01]  /*10150*/  IMAD.U32 R53, R6, 0x10000, RZ ;  /* 0x0001000006357824 */ /* 0x000fe200078e00ff */
[C---:B------:R-:W-:Y:S02]  /*10160*/  SHF.L.U32 R4, R5.reuse, 0x10, RZ ;  /* 0x0000001005047819 */ /* 0x040fe400000006ff */
        /* <DEDUP_REMOVED lines=52> */
.L_x_3857:
[----:B------:R-:W-:Y:S05]  /*104b0*/  BSYNC B0 ;  /* 0x0000000000007941 */ /* 0x000fea0003800000 */
.L_x_3856:
[----:B-----5:R2:W-:Y:S02]  /*104c0*/  STS.128 [R245], R20 ;  /* 0x00000014f5007388 */ /* 0x0205e40000000c00 */
.L_x_3855:
[----:B------:R-:W-:Y:S05]  /*104d0*/  BSYNC B1 ;  /* 0x0000000000017941 */ /* 0x000fea0003800000 */
.L_x_3854:
        /* <DEDUP_REMOVED lines=19> */
[----:B------:R-:W-:Y:S02]  /*10610*/  LEA R8, P1, R6, R26, 0x1 ;  /* 0x0000001a06087211 */ /* 0x000fe400078208ff */
[----:B------:R-:W-:Y:S02]  /*10620*/  @P0 IADD3 R17, -R2, RZ, RZ ;  /* 0x000000ff02110210 */ /* 0x000fe40007ffe1ff */
[----:B------:R-:W-:Y:S01]  /*10630*/  LEA.HI.X R9, R6, R27, R5, 0x1, P1 ;  /* 0x0000001b06097211 */ /* 0x000fe200008f0c05 */
[----:B------:R-:W-:Y:S01]  /*10640*/  IMAD.WIDE R4, R4, 0x2, R36 ;  /* 0x0000000204047825 */ /* 0x000fe200078e0224 */
[----:B------:R-:W-:-:S04]  /*10650*/  IADD3 R16, P1, R17, R16, RZ ;  /* 0x0000001011107210 */ /* 0x000fc80007f3e0ff */
[----:B-1----:R-:W3:Y:S01]  /*10660*/  LD.E.128 R8, [R8.64] ;  /* 0x0000000608087980 */ /* 0x002ee2000c101d00 */
[----:B------:R-:W-:Y:S02]  /*10670*/  LEA.HI.X.SX32 R17, R17, R25, 0x1, P1 ;  /* 0x0000001911117211 */ /* 0x000fe400008f0eff */
[C---:B------:R-:W-:Y:S01]  /*10680*/  LEA R18, P1, R16.reuse, R28, 0x1 ;  /* 0x0000001c10127211 */ /* 0x040fe200078208ff */
[----:B------:R-:W4:Y:S03]  /*10690*/  LD.E.128 R4, [R4.64] ;  /* 0x0000000604047980 */ /* 0x000f26000c101d00 */
[----:B------:R-:W-:-:S06]  /*106a0*/  LEA.HI.X R19, R16, R29, R17, 0x1, P1 ;  /* 0x0000001d10137211 */ /* 0x000fcc00008f0c11 */
[----:B--2---:R-:W2:Y:S01]  /*106b0*/  LD.E.128 R16, [R18.64] ;  /* 0x0000000612107980 */ /* 0x004ea2000c101d00 */
[C---:B-----5:R-:W-:Y:S01]  /*106c0*/  IMAD.U32 R34, R20.reuse, 0x10000, RZ ;  /* 0x0001000014227824 */ /* 0x060fe200078e00ff */
[----:B------:R-:W-:Y:S01]  /*106d0*/  LOP3.LUT R25, R20, 0xffff0000, RZ, 0xc0, !PT ;  /* 0xffff000014197812 */ /* 0x000fe200078ec0ff */
[C---:B------:R-:W-:Y:S01]  /*106e0*/  IMAD.U32 R37, R21.reuse, 0x10000, RZ ;  /* 0x0001000015257824 */ /* 0x040fe200078e00ff */
[----:B------:R-:W-:Y:S01]  /*106f0*/  LOP3.LUT R20, R21, 0xffff0000, RZ, 0xc0, !PT ;  /* 0xffff000015147812 */ /* 0x000fe200078ec0ff */
[C---:B------:R-:W-:Y:S01]  /*10700*/  IMAD.U32 R39, R23.reuse, 0x10000, RZ ;  /* 0x0001000017277824 */ /* 0x040fe200078e00ff */
[----:B------:R-:W-:Y:S02]  /*10710*/  LOP3.LUT R21, R23, 0xffff0000, RZ, 0xc0, !PT ;  /* 0xffff000017157812 */ /* 0x000fe400078ec0ff */
[C---:B------:R-:W-:Y:S02]  /*10720*/  SHF.L.U32 R36, R22.reuse, 0x10, RZ ;  /* 0x0000001016247819 */ /* 0x040fe400000006ff */
        /* <DEDUP_REMOVED lines=33> */
[----:B------:R-:W-:Y:S01]  /*10940*/  LOP3.LUT R16, R18, 0xffff0000, RZ, 0xc0, !PT ;  /* 0xffff000012107812 */ /* 0x000fe200078ec0ff */
        /* <DEDUP_REMOVED lines=23> */
.L_x_3861:
[----:B------:R-:W-:Y:S05]  /*10ac0*/  BSYNC B0 ;  /* 0x0000000000007941 */ /* 0x000fea0003800000 */
.L_x_3860:
[----:B-----5:R3:W-:Y:S02]  /*10ad0*/  STS.128 [R245+0x800], R20 ;  /* 0x00080014f5007388 */ /* 0x0207e40000000c00 */
.L_x_3859:
[----:B------:R-:W-:Y:S05]  /*10ae0*/  BSYNC B1 ;  /* 0x0000000000017941 */ /* 0x000fea0003800000 */
.L_x_3858:
        /* <DEDUP_REMOVED lines=20> */
[----:B------:R-:W-:Y:S01]  /*10c30*/  LEA R8, P1, R6, R26, 0x1 ;  /* 0x0000001a06087211 */ /* 0x000fe200078208ff */
[----:B------:R-:W-:-:S03]  /*10c40*/  @P0 IMAD.MOV R18, RZ, RZ, -R2 ;  /* 0x000000ffff120224 */ /* 0x000fc600078e0a02 */
        /* <DEDUP_REMOVED lines=73> */
.L_x_3865:
[----:B------:R-:W-:Y:S05]  /*110e0*/  BSYNC B0 ;  /* 0x0000000000007941 */ /* 0x000fea0003800000 */
.L_x_3864:
[----:B-----5:R3:W-:Y:S02]  /*110f0*/  STS.128 [R245+0x1000], R20 ;  /* 0x00100014f5007388 */ /* 0x0207e40000000c00 */
.L_x_3863:
[----:B------:R-:W-:Y:S05]  /*11100*/  BSYNC B1 ;  /* 0x0000000000017941 */ /* 0x000fea0003800000 */
.L_x_3862:
[----:B------:R-:W-:-:S04]  /*11110*/  IADD3 R16, R172, 0x30, RZ ;  /* 0x00000030ac107810 */ /* 0x000fc80007ffe0ff */
        /* <DEDUP_REMOVED lines=18> */
[----:B------:R-:W-:Y:S01]  /*11240*/  LEA R14, P1, R12, R26, 0x1 ;  /* 0x0000001a0c0e7211 */ /* 0x000fe200078208ff */
[----:B------:R-:W-:Y:S01]  /*11250*/  IMAD.MOV.U32 R17, RZ, RZ, RZ ;  /* 0x000000ffff117224 */ /* 0x000fe200078e00ff */
[----:B------:R-:W-:Y:S01]  /*11260*/  @P0 IADD3 R17, -R2, RZ, RZ ;  /* 0x000000ff02110210 */ /* 0x000fe20007ffe1ff */
[----:B--2---:R-:W2:Y:S01]  /*11270*/  LD.E.128 R8, [R10.64] ;  /* 0x000000060a087980 */ /* 0x004ea2000c101d00 */
[----:B------:R-:W-:Y:S02]  /*11280*/  LEA.HI.X R15, R12, R27, R13, 0x1, P1 ;  /* 0x0000001b0c0f7211 */ /* 0x000fe400008f0c0d */
[----:B------:R-:W-:-:S04]  /*11290*/  IADD3 R3, P1, R17, R3, RZ ;  /* 0x0000000311037210 */ /* 0x000fc80007f3e0ff */
[----:B---3--:R-:W3:Y:S01]  /*112a0*/  LD.E.128 R12, [R14.64] ;  /* 0x000000060e0c7980 */ /* 0x008ee2000c101d00 */
        /* <DEDUP_REMOVED lines=11> */
[----:B------:R-:W-:-:S02]  /*11360*/  SHF.L.U32 R26, R7, 0x10, RZ ;  /* 0x00000010071a7819 */ /* 0x000fc400000006ff */
[C---:B--2---:R-:W-:Y:S01]  /*11370*/  SHF.L.U32 R6, R9.reuse, 0x10, RZ ;  /* 0x0000001009067819 */ /* 0x044fe200000006ff */
[----:B------:R-:W-:Y:S01]  /*11380*/  IMAD.U32 R19, R8, 0x10000, RZ ;  /* 0x0001000008137824 */ /* 0x000fe200078e00ff */
[----:B------:R-:W-:Y:S01]  /*11390*/  LOP3.LUT R28, R9, 0xffff0000, RZ, 0xc0, !PT ;  /* 0xffff0000091c7812 */ /* 0x000fe200078ec0ff */
[----:B------:R-:W-:Y:S01]  /*113a0*/  IMAD.U32 R27, R10, 0x10000, RZ ;  /* 0x000100000a1b7824 */ /* 0x000fe200078e00ff */
[----:B------:R-:W-:Y:S02]  /*113b0*/  LOP3.LUT R7, R8, 0xffff0000, RZ, 0xc0, !PT ;  /* 0xffff000008077812 */ /* 0x000fe400078ec0ff */
[----:B------:R-:W-:Y:S01]  /*113c0*/  LOP3.LUT R9, R10, 0xffff0000, RZ, 0xc0, !PT ;  /* 0xffff00000a097812 */ /* 0x000fe200078ec0ff */
[----:B---3--:R-:W-:Y:S01]  /*113d0*/  IMAD.U32 R29, R12, 0x10000, RZ ;  /* 0x000100000c1d7824 */ /* 0x008fe200078e00ff */
[C---:B------:R-:W-:Y:S01]  /*113e0*/  SHF.L.U32 R8, R11.reuse, 0x10, RZ ;  /* 0x000000100b087819 */ /* 0x040fe200000006ff */
[----:B------:R-:W-:Y:S01]  /*113f0*/  IMAD.U32 R31, R14, 0x10000, RZ ;  /* 0x000100000e1f7824 */ /* 0x000fe200078e00ff */
[----:B------:R-:W-:Y:S01]  /*11400*/  LOP3.LUT R30, R11, 0xffff0000, RZ, 0xc0, !PT ;  /* 0xffff00000b1e7812 */ /* 0x000fe200078ec0ff */
[----:B------:R-:W-:Y:S01]  /*11410*/  @!P0 FADD.FTZ R29, -R29, -RZ ;  /* 0x800000ff1d1d8221 */ /* 0x000fe20000010100 */
[----:B------:R-:W-:Y:S01]  /*11420*/  SHF.L.U32 R10, R13, 0x10, RZ ;  /* 0x000000100d0a7819 */ /* 0x000fe200000006ff */
[----:B------:R-:W-:Y:S01]  /*11430*/  @!P0 FADD.FTZ R31, -R31, -RZ ;  /* 0x800000ff1f1f8221 */ /* 0x000fe20000010100 */
[----:B------:R-:W-:Y:S01]  /*11440*/  LOP3.LUT R32, R13, 0xffff0000, RZ, 0xc0, !PT ;  /* 0xffff00000d207812 */ /* 0x000fe200078ec0ff */
[----:B------:R-:W-:Y:S01]  /*11450*/  FMUL.FTZ R19, R19, R29 ;  /* 0x0000001d13137220 */ /* 0x000fe20000410000 */
        /* <DEDUP_REMOVED lines=41> */
.L_x_3867:
[----:B------:R-:W-:Y:S05]  /*116f0*/  BSYNC B0 ;  /* 0x0000000000007941 */ /* 0x000fea0003800000 */
.L_x_3866:
[----:B-----5:R1:W-:Y:S01]  /*11700*/  STS.128 [R245+0x1800], R4 ;  /* 0x00180004f5007388 */ /* 0x0203e20000000c00 */
[----:B------:R-:W-:Y:S05]  /*11710*/  BRA `(.L_x_3851) ;  /* 0x0000020000007947 */ /* 0x000fea0003800000 */
.L_x_3837:
        /* <DEDUP_REMOVED lines=13> */
[-C--:B-----5:R-:W-:Y:S01]  /*117f0*/  @!P5 LEA R10, P1, R3, R180.reuse, 0x1 ;  /* 0x000000b4030ad211 */ /* 0x0a0fe200078208ff */
        /* <DEDUP_REMOVED lines=18> */
.L_x_3851:
[----:B------:R-:W-:Y:S05]  /*11920*/  BSYNC B2 ;  /* 0x0000000000027941 */ /* 0x000fea0003800000 */
.L_x_3836:
[----:B------:R-:W-:Y:S02]  /*11930*/  IADD3 R248, R35, -0x1, RZ ;  /* 0xffffffff23f87810 */ /* 0x000fe40007ffe0ff */
[----:B-1----:R-:W-:-:S02]  /*11940*/  IADD3 R12, R172, 0x50, RZ ;  /* 0x00000050ac0c7810 */ /* 0x002fc40007ffe0ff */
[----:B--2---:R-:W-:Y:S01]  /*11950*/  IADD3 R11, R172, 0x60, RZ ;  /* 0x00000060ac0b7810 */ /* 0x004fe20007ffe0ff */
[----:B------:R-:W-:Y:S01]  /*11960*/  IMAD.SHL.U32 R33, R248, 0x100, RZ ;  /* 0x00000100f8217824 */ /* 0x000fe200078e00ff */
[C---:B------:R-:W-:Y:S02]  /*11970*/  IADD3 R10, R172.reuse, 0x70, RZ ;  /* 0x00000070ac0a7810 */ /* 0x040fe40007ffe0ff */
        /* <DEDUP_REMOVED lines=9> */
[----:B------:R-:W-:-:S03]  /*11a10*/  ISETP.GE.AND P3, PT, R11, R0, PT ;  /* 0x000000000b00720c */ /* 0x000fc60003f66270 */
[C---:B------:R-:W-:Y:S02]  /*11a20*/  @!P5 LEA R4, P0, R77.reuse, R237, 0x1 ;  /* 0x000000ed4d04d211 */ /* 0x040fe400078008ff */
[--C-:B------:R-:W-:Y:S02]  /*11a30*/  @!P1 IMAD.MOV.U32 R2, RZ, RZ, R237.reuse ;  /* 0x000000ffff029224 */ /* 0x100fe400078e00ed */
[----:B------:R-:W-:Y:S01]  /*11a40*/  @!P1 IMAD.MOV.U32 R3, RZ, RZ, R236 ;  /* 0x000000ffff039224 */ /* 0x000fe200078e00ec */
        /* <DEDUP_REMOVED lines=11> */
[--C-:B------:R-:W-:Y:S02]  /*11b00*/  @!P4 IMAD.MOV.U32 R21, RZ, RZ, R236.reuse ;  /* 0x000000ffff15c224 */ /* 0x100fe400078e00ec */
[----:B------:R-:W-:Y:S02]  /*11b10*/  @!P3 IMAD.MOV.U32 R14, RZ, RZ, R237 ;  /* 0x000000ffff0eb224 */ /* 0x000fe400078e00ed */
[----:B------:R-:W-:Y:S02]  /*11b20*/  @!P3 IMAD.MOV.U32 R15, RZ, RZ, R236 ;  /* 0x000000ffff0fb224 */ /* 0x000fe400078e00ec */
[----:B------:R-:W-:-:S04]  /*11b30*/  @!P6 IMAD.WIDE.U32 R22, R40, 0x60, R6 ;  /* 0x000000602816e825 */ /* 0x000fc800078e0006 */
[----:B------:R-:W-:Y:S02]  /*11b40*/  @!P1 IMAD.MOV.U32 R6, RZ, RZ, R237 ;  /* 0x000000ffff069224 */ /* 0x000fe400078e00ed */
[----:B------:R-:W-:Y:S02]  /*11b50*/  @!P1 IMAD.MOV.U32 R7, RZ, RZ, R236 ;  /* 0x000000ffff079224 */ /* 0x000fe400078e00ec */
[----:B------:R-:W-:-:S04]  /*11b60*/  @!P4 IMAD.WIDE.U32 R20, R40, 0xa0, R20 ;  /* 0x000000a02814c825 */ /* 0x000fc800078e0014 */
[C---:B------:R-:W-:Y:S01]  /*11b70*/  @!P3 IMAD.WIDE.U32 R14, R40.reuse, 0xc0, R14 ;  /* 0x000000c0280eb825 */ /* 0x040fe200078e000e */
[----:B-1----:R-:W-:-:S03]  /*11b80*/  @!P2 LEA R2, P0, R40, R237, 0x6 ;  /* 0x000000ed2802a211 */ /* 0x002fc600078030ff */
[C---:B------:R-:W-:Y:S01]  /*11b90*/  @!P1 IMAD.WIDE.U32 R6, R40.reuse, 0xe0, R6 ;  /* 0x000000e028069825 */ /* 0x040fe200078e0006 */
[----:B------:R-:W-:-:S03]  /*11ba0*/  @!P2 LEA.HI.X R3, R40, R236, R41, 0x6, P0 ;  /* 0x000000ec2803a211 */ /* 0x000fc600000f3429 */
[----:B--2---:R-:W-:Y:S01]  /*11bb0*/  @!P6 IMAD R5, R41, 0x60, RZ ;  /* 0x000000602905e824 */ /* 0x004fe200078e02ff */
[----:B------:R-:W-:Y:S01]  /*11bc0*/  ISETP.GE.AND P0, PT, R9, R0, PT ;  /* 0x000000000900720c */ /* 0x000fe20003f06270 */
[----:B------:R-:W-:Y:S01]  /*11bd0*/  @!P4 IMAD R4, R41, 0xa0, RZ ;  /* 0x000000a02904c824 */ /* 0x000fe200078e02ff */
[----:B------:R1:W-:Y:S01]  /*11be0*/  @!P2 LDGSTS.E.BYPASS.LTC128B.128 [R245+0x3000], [R2.64] ;  /* 0x0300000002f5afae */ /* 0x0003e2000b901d46 */
[----:B------:R-:W-:Y:S01]  /*11bf0*/  @!P5 LEA R26, P2, R40, R237, 0x7 ;  /* 0x000000ed281ad211 */ /* 0x000fe200078438ff */
[----:B------:R-:W-:Y:S02]  /*11c00*/  @!P6 IMAD.IADD R23, R5, 0x1, R23 ;  /* 0x000000010517e824 */ /* 0x000fe400078e0217 */
[----:B------:R-:W-:Y:S01]  /*11c10*/  @!P4 IMAD.IADD R5, R4, 0x1, R21 ;  /* 0x000000010405c824 */ /* 0x000fe200078e0215 */
[----:B------:R-:W-:Y:S01]  /*11c20*/  @!P5 LEA.HI.X R27, R40, R236, R41, 0x7, P2 ;  /* 0x000000ec281bd211 */ /* 0x000fe200010f3c29 */
[----:B------:R-:W-:Y:S01]  /*11c30*/  @!P4 IMAD.MOV.U32 R4, RZ, RZ, R20 ;  /* 0x000000ffff04c224 */ /* 0x000fe200078e0014 */
[----:B------:R2:W-:Y:S01]  /*11c40*/  @!P6 LDGSTS.E.BYPASS.LTC128B.128 [R245+0x3800], [R22.64] ;  /* 0x0380000016f5efae */ /* 0x0005e2000b901d46 */
[----:B------:R-:W-:-:S03]  /*11c50*/  ISETP.GE.AND P6, PT, R8, R0, PT ;  /* 0x000000000800720c */ /* 0x000fc60003fc6270 */
[C---:B------:R-:W-:Y:S01]  /*11c60*/  @!P0 LEA R20, P2, R40.reuse, R237, 0x8 ;  /* 0x000000ed28148211 */ /* 0x040fe200078440ff */
[----:B------:R3:W-:Y:S03]  /*11c70*/  @!P5 LDGSTS.E.BYPASS.LTC128B.128 [R245+0x4000], [R26.64] ;  /* 0x040000001af5dfae */ /* 0x0007e6000b901d46 */
[----:B------:R-:W-:Y:S01]  /*11c80*/  @!P0 LEA.HI.X R21, R40, R236, R41, 0x8, P2 ;  /* 0x000000ec28158211 */ /* 0x000fe200010f4429 */
[----:B------:R5:W-:Y:S05]  /*11c90*/  @!P4 LDGSTS.E.BYPASS.LTC128B.128 [R245+0x4800], [R4.64] ;  /* 0x0480000004f5cfae */ /* 0x000bea000b901d46 */
[----:B------:R-:W-:-:S02]  /*11ca0*/  @!P6 IMAD R38, R41, 0x120, RZ ;  /* 0x000001202926e824 */ /* 0x000fc400078e02ff */
[C---:B-1----:R-:W-:Y:S02]  /*11cb0*/  @!P3 IMAD R3, R41.reuse, 0xc0, RZ ;  /* 0x000000c02903b824 */ /* 0x042fe400078e02ff */
[----:B------:R-:W-:Y:S02]  /*11cc0*/  @!P1 IMAD R2, R41, 0xe0, RZ ;  /* 0x000000e029029824 */ /* 0x000fe400078e02ff */
[----:B------:R-:W-:Y:S02]  /*11cd0*/  @!P3 IMAD.IADD R15, R3, 0x1, R15 ;  /* 0x00000001030fb824 */ /* 0x000fe400078e020f */
[----:B------:R-:W-:Y:S01]  /*11ce0*/  @!P1 IMAD.IADD R3, R2, 0x1, R7 ;  /* 0x0000000102039824 */ /* 0x000fe200078e0207 */
[C---:B------:R-:W-:Y:S01]  /*11cf0*/  IADD3 R7, R172.reuse, 0xa0, RZ ;  /* 0x000000a0ac077810 */ /* 0x040fe20007ffe0ff */
[----:B------:R-:W-:Y:S01]  /*11d00*/  @!P1 IMAD.MOV.U32 R2, RZ, RZ, R6 ;  /* 0x000000ffff029224 */ /* 0x000fe200078e0006 */
[----:B------:R1:W-:Y:S01]  /*11d10*/  @!P3 LDGSTS.E.BYPASS.LTC128B.128 [R245+0x5000], [R14.64] ;  /* 0x050000000ef5bfae */ /* 0x0003e2000b901d46 */
[----:B------:R-:W-:-:S02]  /*11d20*/  IADD3 R6, R172, 0xb0, RZ ;  /* 0x000000b0ac067810 */ /* 0x000fc40007ffe0ff */
[-C--:B------:R-:W-:Y:S01]  /*11d30*/  ISETP.GE.AND P5, PT, R7, R0.reuse, PT ;  /* 0x000000000700720c */ /* 0x080fe20003fa6270 */
[----:B------:R4:W-:Y:S01]  /*11d40*/  @!P1 LDGSTS.E.BYPASS.LTC128B.128 [R245+0x5800], [R2.64] ;  /* 0x0580000002f59fae */ /* 0x0009e2000b901d46 */
[-C--:B------:R-:W-:Y:S02]  /*11d50*/  ISETP.GE.AND P4, PT, R6, R0.reuse, PT ;  /* 0x000000000600720c */ /* 0x080fe40003f86270 */
[C---:B-----5:R-:W-:Y:S01]  /*11d60*/  IADD3 R5, R172.reuse, 0xc0, RZ ;  /* 0x000000c0ac057810 */ /* 0x060fe20007ffe0ff */
[----:B------:R5:W-:Y:S01]  /*11d70*/  @!P0 LDGSTS.E.BYPASS.LTC128B.128 [R245+0x6000], [R20.64] ;  /* 0x0600000014f58fae */ /* 0x000be2000b901d46 */
[----:B------:R-:W-:Y:S02]  /*11d80*/  IADD3 R4, R172, 0xd0, RZ ;  /* 0x000000d0ac047810 */ /* 0x000fe40007ffe0ff */
[-C--:B------:R-:W-:Y:S02]  /*11d90*/  ISETP.GE.AND P3, PT, R5, R0.reuse, PT ;  /* 0x000000000500720c */ /* 0x080fe40003f66270 */
[----:B------:R-:W-:-:S03]  /*11da0*/  ISETP.GE.AND P2, PT, R4, R0, PT ;  /* 0x000000000400720c */ /* 0x000fc60003f46270 */
[C---:B------:R-:W-:Y:S02]  /*11db0*/  @!P5 IMAD R36, R41.reuse, 0x140, RZ ;  /* 0x000001402924d824 */ /* 0x040fe400078e02ff */
[--C-:B----4-:R-:W-:Y:S02]  /*11dc0*/  @!P4 IMAD.MOV.U32 R30, RZ, RZ, R237.reuse ;  /* 0x000000ffff1ec224 */ /* 0x110fe400078e00ed */
[--C-:B------:R-:W-:Y:S02]  /*11dd0*/  @!P4 IMAD.MOV.U32 R31, RZ, RZ, R236.reuse ;  /* 0x000000ffff1fc224 */ /* 0x100fe400078e00ec */
[----:B------:R-:W-:Y:S02]  /*11de0*/  @!P4 IMAD R18, R41, 0x160, RZ ;  /* 0x000001602912c824 */ /* 0x000fe400078e02ff */
[----:B------:R-:W-:Y:S02]  /*11df0*/  @!P3 IMAD.MOV.U32 R28, RZ, RZ, R237 ;  /* 0x000000ffff1cb224 */ /* 0x000fe400078e00ed */
[----:B------:R-:W-:-:S02]  /*11e00*/  @!P3 IMAD.MOV.U32 R29, RZ, RZ, R236 ;  /* 0x000000ffff1db224 */ /* 0x000fc400078e00ec */
[--C-:B-1----:R-:W-:Y:S02]  /*11e10*/  @!P5 IMAD.MOV.U32 R14, RZ, RZ, R237.reuse ;  /* 0x000000ffff0ed224 */ /* 0x102fe400078e00ed */
[----:B------:R-:W-:Y:S01]  /*11e20*/  @!P5 IMAD.MOV.U32 R15, RZ, RZ, R236 ;  /* 0x000000ffff0fd224 */ /* 0x000fe200078e00ec */
[C---:B------:R-:W-:Y:S01]  /*11e30*/  IADD3 R3, R172.reuse, 0xe0, RZ ;  /* 0x000000e0ac037810 */ /* 0x040fe20007ffe0ff */
[----:B---3--:R-:W-:Y:S01]  /*11e40*/  @!P2 IMAD.MOV.U32 R26, RZ, RZ, R237 ;  /* 0x000000ffff1aa224 */ /* 0x008fe200078e00ed */
[----:B------:R-:W-:Y:S01]  /*11e50*/  IADD3 R2, R172, 0xf0, RZ ;  /* 0x000000f0ac027810 */ /* 0x000fe20007ffe0ff */
[----:B------:R-:W-:Y:S01]  /*11e60*/  @!P5 IMAD.WIDE.U32 R14, R40, 0x140, R14 ;  /* 0x00000140280ed825 */ /* 0x000fe200078e000e */
[-C--:B------:R-:W-:Y:S02]  /*11e70*/  ISETP.GE.AND P1, PT, R3, R0.reuse, PT ;  /* 0x000000000300720c */ /* 0x080fe40003f26270 */
[----:B------:R-:W-:Y:S01]  /*11e80*/  ISETP.GE.AND P0, PT, R2, R0, PT ;  /* 0x000000000200720c */ /* 0x000fe20003f06270 */
[----:B-----5:R-:W-:-:S02]  /*11e90*/  @!P6 IMAD.MOV.U32 R20, RZ, RZ, R237 ;  /* 0x000000ffff14e224 */ /* 0x020fc400078e00ed */
[--C-:B------:R-:W-:Y:S02]  /*11ea0*/  @!P6 IMAD.MOV.U32 R21, RZ, RZ, R236.reuse ;  /* 0x000000ffff15e224 */ /* 0x100fe400078e00ec */
[----:B------:R-:W-:Y:S02]  /*11eb0*/  @!P2 IMAD.MOV.U32 R27, RZ, RZ, R236 ;  /* 0x000000ffff1ba224 */ /* 0x000fe400078e00ec */
[----:B------:R-:W-:-:S04]  /*11ec0*/  @!P6 IMAD.WIDE.U32 R20, R40, 0x120, R20 ;  /* 0x000001202814e825 */ /* 0x000fc800078e0014 */
[----:B------:R-:W-:Y:S02]  /*11ed0*/  @!P6 IMAD.IADD R39, R38, 0x1, R21 ;  /* 0x000000012627e824 */ /* 0x000fe400078e0215 */
[----:B--2---:R-:W-:Y:S02]  /*11ee0*/  @!P1 IMAD.MOV.U32 R22, RZ, RZ, R237 ;  /* 0x000000ffff169224 */ /* 0x004fe400078e00ed */
[----:B------:R-:W-:Y:S02]  /*11ef0*/  @!P1 IMAD.MOV.U32 R23, RZ, RZ, R236 ;  /* 0x000000ffff179224 */ /* 0x000fe400078e00ec */
[----:B------:R-:W-:Y:S02]  /*11f00*/  @!P6 IMAD.MOV.U32 R38, RZ, RZ, R20 ;  /* 0x000000ffff26e224 */ /* 0x000fe400078e0014 */
[----:B------:R-:W-:Y:S02]  /*11f10*/  @!P5 IMAD.IADD R37, R36, 0x1, R15 ;  /* 0x000000012425d824 */ /* 0x000fe400078e020f */
[----:B------:R-:W-:Y:S01]  /*11f20*/  @!P0 IMAD.MOV.U32 R20, RZ, RZ, R237 ;  /* 0x000000ffff148224 */ /* 0x000fe200078e00ed */
[----:B------:R1:W-:Y:S01]  /*11f30*/  @!P6 LDGSTS.E.BYPASS.LTC128B.128 [R245+0x6800], [R38.64] ;  /* 0x0680000026f5efae */ /* 0x0003e2000b901d46 */
[----:B------:R-:W-:Y:S01]  /*11f40*/  @!P0 IMAD.MOV.U32 R21, RZ, RZ, R236 ;  /* 0x000000ffff158224 */ /* 0x000fe200078e00ec */
[----:B------:R-:W-:Y:S01]  /*11f50*/  ISETP.GE.AND P6, PT, R19, R0, PT ;  /* 0x000000001300720c */ /* 0x000fe20003fc6270 */
[----:B------:R-:W-:-:S04]  /*11f60*/  @!P4 IMAD.WIDE.U32 R30, R40, 0x160, R30 ;  /* 0x00000160281ec825 */ /* 0x000fc800078e001e */
        /* <DEDUP_REMOVED lines=14> */
[----:B------:R-:W-:Y:S01]  /*12050*/  @!P1 IMAD.IADD R15, R14, 0x1, R23 ;  /* 0x000000010e0f9824 */ /* 0x000fe200078e0217 */
[----:B------:R-:W-:Y:S01]  /*12060*/  ISETP.GE.AND P4, PT, R172, R0, PT ;  /* 0x00000000ac00720c */ /* 0x000fe20003f86270 */
[----:B------:R-:W-:Y:S01]  /*12070*/  @!P1 IMAD.MOV.U32 R14, RZ, RZ, R22 ;  /* 0x000000ffff0e9224 */ /* 0x000fe200078e0016 */
[----:B------:R2:W-:Y:S01]  /*12080*/  @!P3 LDGSTS.E.BYPASS.LTC128B.128 [R245+0x8000], [R28.64] ;  /* 0x080000001cf5bfae */ /* 0x0005e2000b901d46 */
[----:B------:R-:W-:Y:S01]  /*12090*/  @!P0 IMAD.IADD R21, R13, 0x1, R21 ;  /* 0x000000010d158824 */ /* 0x000fe200078e0215 */
[----:B------:R-:W-:-:S02]  /*120a0*/  LEA.HI R13, R50, R50, RZ, 0x1 ;  /* 0x00000032320d7211 */ /* 0x000fc400078f08ff */
[----:B------:R3:W-:Y:S01]  /*120b0*/  @!P2 LDGSTS.E.BYPASS.LTC128B.128 [R245+0x8800], [R26.64] ;  /* 0x088000001af5afae */ /* 0x0007e2000b901d46 */
[-C--:B------:R-:W-:Y:S02]  /*120c0*/  ISETP.GE.AND P3, PT, R24, R0.reuse, PT ;  /* 0x000000001800720c */ /* 0x080fe40003f66270 */
[----:B------:R-:W-:Y:S01]  /*120d0*/  LOP3.LUT R13, R13, 0xfffffffe, RZ, 0xc0, !PT ;  /* 0xfffffffe0d0d7812 */ /* 0x000fe200078ec0ff */
[----:B------:R4:W-:Y:S01]  /*120e0*/  @!P1 LDGSTS.E.BYPASS.LTC128B.128 [R245+0x9000], [R14.64] ;  /* 0x090000000ef59fae */ /* 0x0009e2000b901d46 */
[-C--:B------:R-:W-:Y:S02]  /*120f0*/  ISETP.GE.AND P1, PT, R16, R0.reuse, PT ;  /* 0x000000001000720c */ /* 0x080fe40003f26270 */
[----:B------:R-:W-:Y:S01]  /*12100*/  @!P4 IMAD.MOV.U32 R16, RZ, RZ, R239 ;  /* 0x000000ffff10c224 */ /* 0x000fe200078e00ef */
[----:B------:R5:W-:Y:S01]  /*12110*/  @!P0 LDGSTS.E.BYPASS.LTC128B.128 [R245+0x9800], [R20.64] ;  /* 0x0980000014f58fae */ /* 0x000be2000b901d46 */
[----:B------:R-:W-:Y:S01]  /*12120*/  IMAD.IADD R13, R50, 0x1, -R13 ;  /* 0x00000001320d7824 */ /* 0x000fe200078e0a0d */
[-C--:B------:R-:W-:Y:S01]  /*12130*/  ISETP.GE.AND P0, PT, R25, R0.reuse, PT ;  /* 0x000000001900720c */ /* 0x080fe20003f06270 */
[----:B------:R-:W-:Y:S01]  /*12140*/  @!P4 IMAD.MOV.U32 R17, RZ, RZ, R238 ;  /* 0x000000ffff11c224 */ /* 0x000fe200078e00ee */
[----:B------:R-:W0:Y:S04]  /*12150*/  LDGDEPBAR ;  /* 0x00000000000079af */ /* 0x000e280000000000 */
[----:B------:R-:W2:Y:S01]  /*12160*/  LD.E R50, [R164.64+0x188] ;  /* 0x00018806a4327980 */ /* 0x000ea2000c101900 */
[----:B------:R-:W-:-:S02]  /*12170*/  ISETP.GE.AND P5, PT, R12, R0, PT ;  /* 0x000000000c00720c */ /* 0x000fc40003fa6270 */
[C---:B----4-:R-:W-:Y:S01]  /*12180*/  @!P3 LEA R14, P2, R75.reuse, R239, 0x1 ;  /* 0x000000ef4b0eb211 */ /* 0x050fe200078408ff */
[----:B------:R-:W-:Y:S02]  /*12190*/  @!P1 IMAD.MOV.U32 R18, RZ, RZ, R239 ;  /* 0x000000ffff129224 */ /* 0x000fe400078e00ef */
[----:B------:R-:W-:Y:S01]  /*121a0*/  @!P1 IMAD.MOV.U32 R19, RZ, RZ, R238 ;  /* 0x000000ffff139224 */ /* 0x000fe200078e00ee */
[----:B------:R-:W-:Y:S01]  /*121b0*/  @!P3 LEA.HI.X R15, R75, R238, R76, 0x1, P2 ;  /* 0x000000ee4b0fb211 */ /* 0x000fe200010f0c4c */
[----:B------:R-:W-:-:S04]  /*121c0*/  DEPBAR.LE SB0, 0x0 ;  /* 0x000080000000791a */ /* 0x000fc80000000000 */
[----:B------:R-:W-:Y:S01]  /*121d0*/  BAR.SYNC.DEFER_BLOCKING 0x0 ;  /* 0x0000000000007b1d */ /* 0x000fe20000010000 */
[C---:B-----5:R-:W-:Y:S01]  /*121e0*/  @!P0 LEA R20, P2, R42.reuse, R239, 0x6 ;  /* 0x000000ef2a148211 */ /* 0x060fe200078430ff */
[----:B------:R-:W-:-:S03]  /*121f0*/  @!P1 IMAD.WIDE.U32 R18, R42, 0x60, R18 ;  /* 0x000000602a129825 */ /* 0x000fc600078e0012 */
[----:B------:R-:W-:Y:S02]  /*12200*/  @!P0 LEA.HI.X R21, R42, R238, R43, 0x6, P2 ;  /* 0x000000ee2a158211 */ /* 0x000fe400010f342b */
        /* <DEDUP_REMOVED lines=18> */
[----:B----4-:R-:W-:-:S04]  /*12330*/  @!P1 IMAD R16, R43, 0x60, RZ ;  /* 0x000000602b109824 */ /* 0x010fc800078e02ff */
[----:B------:R-:W-:Y:S02]  /*12340*/  @!P1 IMAD.IADD R17, R16, 0x1, R19 ;  /* 0x0000000110119824 */ /* 0x000fe400078e0213 */
[----:B------:R-:W-:Y:S01]  /*12350*/  @!P1 IMAD.MOV.U32 R16, RZ, RZ, R18 ;  /* 0x000000ffff109224 */ /* 0x000fe200078e0012 */
[----:B------:R-:W-:Y:S01]  /*12360*/  @P1 STS.128 [R245+0xb800], RZ ;  /* 0x00b800fff5001388 */ /* 0x000fe20000000c00 */
[----:B-----5:R-:W-:Y:S02]  /*12370*/  @!P5 IMAD.MOV.U32 R14, RZ, RZ, R239 ;  /* 0x000000ffff0ed224 */ /* 0x020fe400078e00ef */
[----:B------:R-:W-:Y:S01]  /*12380*/  @!P5 IMAD.MOV.U32 R15, RZ, RZ, R238 ;  /* 0x000000ffff0fd224 */ /* 0x000fe200078e00ee */
[----:B------:R-:W-:Y:S01]  /*12390*/  @!PT LDS RZ, [RZ] ;  /* 0x00000000fffff984 */ /* 0x000fe20000000800 */
[----:B------:R-:W-:Y:S01]  /*123a0*/  @!PT LDS RZ, [RZ] ;  /* 0x00000000fffff984 */ /* 0x000fe20000000800 */
[----:B------:R-:W-:Y:S01]  /*123b0*/  @!PT LDS RZ, [RZ] ;  /* 0x00000000fffff984 */ /* 0x000fe20000000800 */
[----:B------:R4:W-:Y:S01]  /*123c0*/  @!P1 LDGSTS.E.BYPASS.LTC128B.128 [R245+0xb800], [R16.64] ;  /* 0x0b80000010f59fae */ /* 0x0009e2000b901d46 */
[----:B------:R-:W-:Y:S01]  /*123d0*/  @!P6 LEA R10, P0, R42, R239, 0x7 ;  /* 0x000000ef2a0ae211 */ /* 0x000fe200078038ff */
[----:B------:R-:W-:Y:S01]  /*123e0*/  @!P5 IMAD R9, R43, 0xa0, RZ ;  /* 0x000000a02b09d824 */ /* 0x000fe200078e02ff */
[----:B------:R-:W-:Y:S01]  /*123f0*/  ISETP.GE.AND P1, PT, R8, R0, PT ;  /* 0x000000000800720c */ /* 0x000fe20003f26270 */
[C---:B------:R-:W-:Y:S01]  /*12400*/  @!P5 IMAD.WIDE.U32 R18, R42.reuse, 0xa0, R14 ;  /* 0x000000a02a12d825 */ /* 0x040fe200078e000e */
[----:B------:R-:W-:-:S03]  /*12410*/  @!P6 LEA.HI.X R11, R42, R238, R43, 0x7, P0 ;  /* 0x000000ee2a0be211 */ /* 0x000fc600000f3c2b */
[----:B------:R-:W-:Y:S02]  /*12420*/  @!P3 IMAD.MOV.U32 R14, RZ, RZ, R239 ;  /* 0x000000ffff0eb224 */ /* 0x000fe400078e00ef */
[----:B------:R-:W-:Y:S02]  /*12430*/  @!P3 IMAD.MOV.U32 R15, RZ, RZ, R238 ;  /* 0x000000ffff0fb224 */ /* 0x000fe400078e00ee */
[----:B------:R-:W-:Y:S01]  /*12440*/  @!P4 IMAD R8, R43, 0xc0, RZ ;  /* 0x000000c02b08c824 */ /* 0x000fe200078e02ff */
[----:B------:R-:W-:Y:S01]  /*12450*/  ISETP.GE.AND P0, PT, R7, R0, PT ;  /* 0x000000000700720c */ /* 0x000fe20003f06270 */
[----:B------:R-:W-:Y:S02]  /*12460*/  @!P3 IMAD R7, R43, 0xe0, RZ ;  /* 0x000000e02b07b824 */ /* 0x000fe400078e02ff */
[----:B------:R-:W-:Y:S01]  /*12470*/  @!P3 IMAD.WIDE.U32 R14, R42, 0xe0, R14 ;  /* 0x000000e02a0eb825 */ /* 0x000fe200078e000e */
[----:B------:R-:W-:Y:S03]  /*12480*/  @P6 STS.128 [R245+0xc000], RZ ;  /* 0x00c000fff5006388 */ /* 0x000fe60000000c00 */
[----:B------:R-:W-:Y:S01]  /*12490*/  @!P5 IMAD.IADD R19, R9, 0x1, R19 ;  /* 0x000000010913d824 */ /* 0x000fe200078e0213 */
[----:B------:R-:W-:Y:S01]  /*124a0*/  @!PT LDS RZ, [RZ] ;  /* 0x00000000fffff984 */ /* 0x000fe20000000800 */
[----:B------:R-:W-:Y:S01]  /*124b0*/  @!PT LDS RZ, [RZ] ;  /* 0x00000000fffff984 */ /* 0x000fe20000000800 */
[----:B------:R-:W-:Y:S01]  /*124c0*/  @!PT LDS RZ, [RZ] ;  /* 0x00000000fffff984 */ /* 0x000fe20000000800 */
[----:B------:R5:W-:Y:S01]  /*124d0*/  @!P6 LDGSTS.E.BYPASS.LTC128B.128 [R245+0xc000], [R10.64] ;  /* 0x0c0000000af5efae */ /* 0x000be2000b901d46 */
[----:B----4-:R-:W-:-:S02]  /*124e0*/  @!P4 IMAD.MOV.U32 R16, RZ, RZ, R239 ;  /* 0x000000ffff10c224 */ /* 0x010fc400078e00ef */
        /* <DEDUP_REMOVED lines=9> */
[----:B------:R-:W-:Y:S01]  /*12580*/  @!P3 IMAD.IADD R15, R7, 0x1, R15 ;  /* 0x00000001070fb824 */ /* 0x000fe200078e020f */
[----:B------:R-:W-:Y:S01]  /*12590*/  @P4 STS.128 [R245+0xd000], RZ ;  /* 0x00d000fff5004388 */ /* 0x000fe20000000c00 */
[----:B------:R-:W-:-:S03]  /*125a0*/  ISETP.GE.AND P6, PT, R6, R0, PT ;  /* 0x000000000600720c */ /* 0x000fc60003fc6270 */
[----:B------:R-:W-:Y:S01]  /*125b0*/  @!PT LDS RZ, [RZ] ;  /* 0x00000000fffff984 */ /* 0x000fe20000000800 */
[----:B------:R-:W-:Y:S01]  /*125c0*/  @!PT LDS RZ, [RZ] ;  /* 0x00000000fffff984 */ /* 0x000fe20000000800 */
[----:B------:R-:W-:Y:S01]  /*125d0*/  @!PT LDS RZ, [RZ] ;  /* 0x00000000fffff984 */ /* 0x000fe20000000800 */
[----:B------:R1:W-:Y:S04]  /*125e0*/  @!P4 LDGSTS.E.BYPASS.LTC128B.128 [R245+0xd000], [R8.64] ;  /* 0x0d00000008f5cfae */ /* 0x0003e8000b901d46 */
[----:B------:R-:W-:Y:S01]  /*125f0*/  @P3 STS.128 [R245+0xd800], RZ ;  /* 0x00d800fff5003388 */ /* 0x000fe20000000c00 */
[----:B------:R-:W-:-:S03]  /*12600*/  IMAD.SHL.U32 R6, R49, 0x40, RZ ;  /* 0x0000004031067824 */ /* 0x000fc600078e00ff */
[----:B------:R-:W-:Y:S01]  /*12610*/  @!PT LDS RZ, [RZ] ;  /* 0x00000000fffff984 */ /* 0x000fe20000000800 */
[----:B------:R-:W-:Y:S01]  /*12620*/  @!PT LDS RZ, [RZ] ;  /* 0x00000000fffff984 */ /* 0x000fe20000000800 */
[----:B------:R-:W-:Y:S01]  /*12630*/  @!PT LDS RZ, [RZ] ;  /* 0x00000000fffff984 */ /* 0x000fe20000000800 */
[----:B------:R3:W-:Y:S01]  /*12640*/  @!P3 LDGSTS.E.BYPASS.LTC128B.128 [R245+0xd800], [R14.64] ;  /* 0x0d8000000ef5bfae */ /* 0x0007e2000b901d46 */
[-C--:B------:R-:W-:Y:S02]  /*12650*/  ISETP.GE.AND P5, PT, R5, R0.reuse, PT ;  /* 0x000000000500720c */ /* 0x080fe40003fa6270 */
[----:B------:R-:W-:Y:S02]  /*12660*/  ISETP.GE.AND P4, PT, R4, R0, PT ;  /* 0x000000000400720c */ /* 0x000fe40003f86270 */
[----:B------:R-:W-:Y:S01]  /*12670*/  SHF.R.S32.HI R5, RZ, 0x1f, R168 ;  /* 0x0000001fff057819 */ /* 0x000fe200000114a8 */
[----:B------:R-:W-:Y:S01]  /*12680*/  IMAD.SHL.U32 R172, R172, 0x8, RZ ;  /* 0x00000008acac7824 */ /* 0x000fe200078e00ff */
[----:B------:R-:W-:Y:S02]  /*12690*/  @P2 STS.128 [R245+0xe000], RZ ;  /* 0x00e000fff5002388 */ /* 0x000fe40000000c00 */
[----:B------:R-:W-:Y:S02]  /*126a0*/  LEA.HI R4, R5, R168, RZ, 0x3 ;  /* 0x000000a805047211 */ /* 0x000fe400078f18ff */
[----:B-1----:R-:W-:-:S04]  /*126b0*/  @!P2 LEA R8, P3, R42, R239, 0x8 ;  /* 0x000000ef2a08a211 */ /* 0x002fc800078640ff */
[----:B------:R-:W-:Y:S02]  /*126c0*/  @!P2 LEA.HI.X R9, R42, R238, R43, 0x8, P3 ;  /* 0x000000ee2a09a211 */ /* 0x000fe400018f442b */
[-C--:B------:R-:W-:Y:S02]  /*126d0*/  ISETP.GE.AND P3, PT, R3, R0.reuse, PT ;  /* 0x000000000300720c */ /* 0x080fe40003f66270 */
[----:B------:R-:W-:Y:S01]  /*126e0*/  LOP3.LUT R3, R6, 0x1c0, RZ, 0xc0, !PT ;  /* 0x000001c006037812 */ /* 0x000fe200078ec0ff */
[----:B------:R-:W-:Y:S01]  /*126f0*/  @!PT LDS RZ, [RZ] ;  /* 0x00000000fffff984 */ /* 0x000fe20000000800 */
[----:B------:R-:W-:Y:S01]  /*12700*/  @!PT LDS RZ, [RZ] ;  /* 0x00000000fffff984 */ /* 0x000fe20000000800 */
[----:B------:R-:W-:Y:S01]  /*12710*/  @!PT LDS RZ, [RZ] ;  /* 0x00000000fffff984 */ /* 0x000fe20000000800 */
[----:B------:R1:W-:Y:S01]  /*12720*/  @!P2 LDGSTS.E.BYPASS.LTC128B.128 [R245+0xe000], [R8.64] ;  /* 0x0e00000008f5afae */ /* 0x0003e2000b901d46 */
[----:B------:R-:W-:Y:S02]  /*12730*/  ISETP.GE.AND P2, PT, R2, R0, PT ;  /* 0x000000000200720c */ /* 0x000fe40003f46270 */
[----:B------:R-:W-:Y:S02]  /*12740*/  LOP3.LUT R0, R3, 0x8, R172, 0xf8, !PT ;  /* 0x0000000803007812 */ /* 0x000fe400078ef8ac */
[----:B------:R-:W-:-:S02]  /*12750*/  SHF.R.U32.HI R2, RZ, 0x3, R3 ;  /* 0x00000003ff027819 */ /* 0x000fc40000011603 */
[----:B------:R-:W-:Y:S01]  /*12760*/  LOP3.LUT R5, R4, 0xfffffff8, RZ, 0xc0, !PT ;  /* 0xfffffff804057812 */ /* 0x000fe200078ec0ff */
[----:B---3--:R-:W-:Y:S01]  /*12770*/  @!P6 IMAD R14, R43, 0x160, RZ ;  /* 0x000001602b0ee824 */ /* 0x008fe200078e02ff */
[----:B------:R-:W-:Y:S01]  /*12780*/  LOP3.LUT R0, R0, R2, RZ, 0x3c, !PT ;  /* 0x0000000200007212 */ /* 0x000fe200078e3cff */
[----:B------:R-:W-:Y:S02]  /*12790*/  @!P4 IMAD.MOV.U32 R2, RZ, RZ, R239 ;  /* 0x000000ffff02c224 */ /* 0x000fe400078e00ef */
[----:B------:R-:W-:Y:S02]  /*127a0*/  @!P4 IMAD.MOV.U32 R3, RZ, RZ, R238 ;  /* 0x000000ffff03c224 */ /* 0x000fe400078e00ee */
[----:B------:R-:W-:Y:S02]  /*127b0*/  IMAD.IADD R168, R168, 0x1, -R5 ;  /* 0x00000001a8a87824 */ /* 0x000fe400078e0a05 */
[----:B------:R-:W-:Y:S02]  /*127c0*/  IMAD R233, R13, 0x200, R0 ;  /* 0x000002000de97824 */ /* 0x000fe400078e0200 */
[----:B-1----:R-:W-:-:S02]  /*127d0*/  @!P6 IMAD.MOV.U32 R8, RZ, RZ, R239 ;  /* 0x000000ffff08e224 */ /* 0x002fc400078e00ef */
[----:B------:R-:W-:-:S04]  /*127e0*/  @!P6 IMAD.MOV.U32 R9, RZ, RZ, R238 ;  /* 0x000000ffff09e224 */ /* 0x000fc800078e00ee */
[----:B------:R-:W-:-:S04]  /*127f0*/  @!P6 IMAD.WIDE.U32 R8, R42, 0x160, R8 ;  /* 0x000001602a08e825 */ /* 0x000fc800078e0008 */
[----:B------:R-:W-:Y:S02]  /*12800*/  @!P6 IMAD.IADD R15, R14, 0x1, R9 ;  /* 0x000000010e0fe824 */ /* 0x000fe400078e0209 */
[----:B------:R-:W-:Y:S02]  /*12810*/  @!P6 IMAD.MOV.U32 R14, RZ, RZ, R8 ;  /* 0x000000ffff0ee224 */ /* 0x000fe400078e0008 */
[----:B------:R-:W-:Y:S02]  /*12820*/  @!P4 IMAD R8, R43, 0x1a0, RZ ;  /* 0x000001a02b08c824 */ /* 0x000fe400078e02ff */
[----:B------:R-:W-:-:S04]  /*12830*/  @!P4 IMAD.WIDE.U32 R2, R42, 0x1a0, R2 ;  /* 0x000001a02a02c825 */ /* 0x000fc800078e0002 */
[----:B------:R-:W-:Y:S02]  /*12840*/  IMAD.SHL.U32 R0, R168, 0x40, RZ ;  /* 0x00000040a8007824 */ /* 0x000fe400078e00ff */
[--C-:B------:R-:W-:Y:S02]  /*12850*/  @!P1 IMAD.MOV.U32 R22, RZ, RZ, R239.reuse ;  /* 0x000000ffff169224 */ /* 0x100fe400078e00ef */
[--C-:B------:R-:W-:Y:S02]  /*12860*/  @!P1 IMAD.MOV.U32 R23, RZ, RZ, R238.reuse ;  /* 0x000000ffff179224 */ /* 0x100fe400078e00ee */
[----:B------:R-:W-:Y:S02]  /*12870*/  @!P0 IMAD.MOV.U32 R20, RZ, RZ, R239 ;  /* 0x000000ffff148224 */ /* 0x000fe400078e00ef */
[----:B------:R-:W-:Y:S02]  /*12880*/  @!P0 IMAD.MOV.U32 R21, RZ, RZ, R238 ;  /* 0x000000ffff158224 */ /* 0x000fe400078e00ee */
[----:B------:R-:W-:Y:S01]  /*12890*/  @!P4 IMAD.IADD R9, R8, 0x1, R3 ;  /* 0x000000010809c824 */ /* 0x000fe200078e0203 */
[----:B------:R-:W-:Y:S01]  /*128a0*/  LOP3.LUT R0, R0, 0x1c0, RZ, 0xc0, !PT ;  /* 0x000001c000007812 */ /* 0x000fe200078ec0ff */
[----:B------:R-:W-:-:S02]  /*128b0*/  IMAD.SHL.U32 R3, R13, 0x8, RZ ;  /* 0x000000080d037824 */ /* 0x000fc400078e00ff */
[----:B----4-:R-:W-:Y:S02]  /*128c0*/  @!P1 IMAD R18, R43, 0x120, RZ ;  /* 0x000001202b129824 */ /* 0x010fe400078e02ff */
[----:B------:R-:W-:Y:S02]  /*128d0*/  @!P5 IMAD.MOV.U32 R6, RZ, RZ, R239 ;  /* 0x000000ffff06d224 */ /* 0x000fe400078e00ef */
[----:B------:R-:W-:Y:S02]  /*128e0*/  @!P5 IMAD.MOV.U32 R7, RZ, RZ, R238 ;  /* 0x000000ffff07d224 */ /* 0x000fe400078e00ee */
[----:B------:R-:W-:-:S04]  /*128f0*/  @!P1 IMAD.WIDE.U32 R22, R42, 0x120, R22 ;  /* 0x000001202a169825 */ /* 0x000fc800078e0016 */
[----:B------:R-:W-:Y:S02]  /*12900*/  IMAD.SHL.U32 R34, R4, 0x40, RZ ;  /* 0x0000004004227824 */ /* 0x000fe400078e00ff */
[C---:B------:R-:W-:Y:S02]  /*12910*/  @!P0 IMAD R16, R43.reuse, 0x140, RZ ;  /* 0x000001402b108824 */ /* 0x040fe400078e02ff */
[----:B------:R-:W-:Y:S01]  /*12920*/  @!P0 IMAD.WIDE.U32 R20, R42, 0x140, R20 ;  /* 0x000001402a148825 */ /* 0x000fe200078e0014 */
[----:B------:R-:W-:Y:S02]  /*12930*/  LOP3.LUT R3, R0, 0x8, R3, 0xf8, !PT ;  /* 0x0000000800037812 */ /* 0x000fe400078ef803 */
[----:B------:R-:W-:Y:S01]  /*12940*/  SHF.R.U32.HI R0, RZ, 0x3, R0 ;  /* 0x00000003ff007819 */ /* 0x000fe20000011600 */
[----:B-----5:R-:W-:Y:S01]  /*12950*/  @!P5 IMAD R10, R43, 0x180, RZ ;  /* 0x000001802b0ad824 */ /* 0x020fe200078e02ff */
[----:B------:R-:W-:Y:S01]  /*12960*/  LOP3.LUT R34, R34, 0xfffffe00, RZ, 0xc0, !PT ;  /* 0xfffffe0022227812 */ /* 0x000fe200078ec0ff */
[----:B------:R-:W-:-:S04]  /*12970*/  @!P5 IMAD.WIDE.U32 R6, R42, 0x180, R6 ;  /* 0x000001802a06d825 */ /* 0x000fc800078e0006 */
[----:B------:R-:W-:Y:S02]  /*12980*/  @!P1 IMAD.IADD R19, R18, 0x1, R23 ;  /* 0x0000000112139824 */ /* 0x000fe400078e0217 */
[----:B------:R-:W-:Y:S02]  /*12990*/  @!P1 IMAD.MOV.U32 R18, RZ, RZ, R22 ;  /* 0x000000ffff129224 */ /* 0x000fe400078e0016 */
[----:B------:R-:W-:Y:S02]  /*129a0*/  @!P0 IMAD.IADD R17, R16, 0x1, R21 ;  /* 0x0000000110118824 */ /* 0x000fe400078e0215 */
[----:B------:R-:W-:Y:S02]  /*129b0*/  @!P3 IMAD.MOV.U32 R22, RZ, RZ, R239 ;  /* 0x000000ffff16b224 */ /* 0x000fe400078e00ef */
[----:B------:R-:W-:Y:S02]  /*129c0*/  @!P3 IMAD.MOV.U32 R23, RZ, RZ, R238 ;  /* 0x000000ffff17b224 */ /* 0x000fe400078e00ee */
[----:B------:R-:W-:Y:S01]  /*129d0*/  @!P0 IMAD.MOV.U32 R16, RZ, RZ, R20 ;  /* 0x000000ffff108224 */ /* 0x000fe200078e0014 */
[----:B------:R-:W-:Y:S01]  /*129e0*/  LOP3.LUT R3, R3, R0, RZ, 0x3c, !PT ;  /* 0x0000000003037212 */ /* 0x000fe200078e3cff */
[----:B------:R-:W-:Y:S01]  /*129f0*/  @!P5 IMAD.IADD R11, R10, 0x1, R7 ;  /* 0x000000010a0bd824 */ /* 0x000fe200078e0207 */
[----:B------:R-:W-:Y:S01]  /*12a00*/  @P1 STS.128 [R245+0xe800], RZ ;  /* 0x00e800fff5001388 */ /* 0x000fe20000000c00 */
[----:B------:R-:W-:-:S02]  /*12a10*/  @!P5 IMAD.MOV.U32 R10, RZ, RZ, R6 ;  /* 0x000000ffff0ad224 */ /* 0x000fc400078e0006 */
[----:B------:R-:W-:Y:S01]  /*12a20*/  @!P2 IMAD.MOV.U32 R20, RZ, RZ, R239 ;  /* 0x000000ffff14a224 */ /* 0x000fe200078e00ef */
[----:B------:R-:W-:Y:S01]  /*12a30*/  @!PT LDS RZ, [RZ] ;  /* 0x00000000fffff984 */ /* 0x000fe20000000800 */
[----:B------:R-:W-:Y:S01]  /*12a40*/  @!PT LDS RZ, [RZ] ;  /* 0x00000000fffff984 */ /* 0x000fe20000000800 */
[----:B------:R-:W-:Y:S01]  /*12a50*/  @!PT LDS RZ, [RZ] ;  /* 0x00000000fffff984 */ /* 0x000fe20000000800 */
[----:B------:R1:W-:Y:S01]  /*12a60*/  @!P1 LDGSTS.E.BYPASS.LTC128B.128 [R245+0xe800], [R18.64] ;  /* 0x0e80000012f59fae */ /* 0x0003e2000b901d46 */
[----:B------:R-:W-:Y:S02]  /*12a70*/  @!P2 IMAD.MOV.U32 R21, RZ, RZ, R238 ;  /* 0x000000ffff15a224 */ /* 0x000fe400078e00ee */
[----:B------:R-:W-:Y:S01]  /*12a80*/  @!P3 IMAD R6, R43, 0x1c0, RZ ;  /* 0x000001c02b06b824 */ /* 0x000fe200078e02ff */
[----:B------:R-:W-:Y:S01]  /*12a90*/  @P0 STS.128 [R245+0xf000], RZ ;  /* 0x00f000fff5000388 */ /* 0x000fe20000000c00 */
[----:B------:R-:W-:-:S03]  /*12aa0*/  @!P3 IMAD.WIDE.U32 R22, R42, 0x1c0, R22 ;  /* 0x000001c02a16b825 */ /* 0x000fc600078e0016 */
[----:B------:R-:W-:Y:S01]  /*12ab0*/  @!PT LDS RZ, [RZ] ;  /* 0x00000000fffff984 */ /* 0x000fe20000000800 */
[----:B------:R-:W-:Y:S01]  /*12ac0*/  @!PT LDS RZ, [RZ] ;  /* 0x00000000fffff984 */ /* 0x000fe20000000800 */
[----:B------:R-:W-:Y:S01]  /*12ad0*/  @!PT LDS RZ, [RZ] ;  /* 0x00000000fffff984 */ /* 0x000fe20000000800 */
[----:B------:R1:W-:Y:S01]  /*12ae0*/  @!P0 LDGSTS.E.BYPASS.LTC128B.128 [R245+0xf000], [R16.64] ;  /* 0x0f00000010f58fae */ /* 0x0003e2000b901d46 */
[----:B------:R-:W-:Y:S02]  /*12af0*/  IMAD R234, R45, 0x400, R34 ;  /* 0x000004002dea7824 */ /* 0x000fe400078e0222 */
[----:B------:R-:W-:Y:S01]  /*12b00*/  @!P2 IMAD R5, R43, 0x1e0, RZ ;  /* 0x000001e02b05a824 */ /* 0x000fe200078e02ff */
[----:B------:R-:W-:Y:S01]  /*12b10*/  @P6 STS.128 [R245+0xf800], RZ ;  /* 0x00f800fff5006388 */ /* 0x000fe20000000c00 */
[----:B------:R-:W-:-:S03]  /*12b20*/  @!P2 IMAD.WIDE.U32 R20, R42, 0x1e0, R20 ;  /* 0x000001e02a14a825 */ /* 0x000fc600078e0014 */
[----:B------:R-:W-:Y:S01]  /*12b30*/  @!PT LDS RZ, [RZ] ;  /* 0x00000000fffff984 */ /* 0x000fe20000000800 */
[----:B------:R-:W-:Y:S01]  /*12b40*/  @!PT LDS RZ, [RZ] ;  /* 0x00000000fffff984 */ /* 0x000fe20000000800 */
[----:B------:R-:W-:Y:S01]  /*12b50*/  @!PT LDS RZ, [RZ] ;  /* 0x00000000fffff984 */ /* 0x000fe20000000800 */
[----:B------:R3:W-:Y:S01]  /*12b60*/  @!P6 LDGSTS.E.BYPASS.LTC128B.128 [R245+0xf800], [R14.64] ;  /* 0x0f8000000ef5efae */ /* 0x0007e2000b901d46 */
[----:B------:R-:W-:Y:S02]  /*12b70*/  @!P4 IMAD.MOV.U32 R8, RZ, RZ, R2 ;  /* 0x000000ffff08c224 */ /* 0x000fe400078e0002 */
[----:B------:R-:W-:Y:S01]  /*12b80*/  @!P3 IMAD.IADD R7, R6, 0x1, R23 ;  /* 0x000000010607b824 */ /* 0x000fe200078e0217 */
[----:B------:R-:W-:Y:S01]  /*12b90*/  @P5 STS.128 [R245+0x10000], RZ ;  /* 0x010000fff5005388 */ /* 0x000fe20000000c00 */
[----:B------:R-:W-:Y:S02]  /*12ba0*/  IMAD.IADD R234, R3, 0x1, R234 ;  /* 0x0000000103ea7824 */ /* 0x000fe400078e02ea */
[----:B------:R-:W-:Y:S01]  /*12bb0*/  @!P3 IMAD.MOV.U32 R6, RZ, RZ, R22 ;  /* 0x000000ffff06b224 */ /* 0x000fe200078e0016 */
[----:B------:R-:W-:Y:S01]  /*12bc0*/  @!PT LDS RZ, [RZ] ;  /* 0x00000000fffff984 */ /* 0x000fe20000000800 */
[----:B------:R-:W-:Y:S01]  /*12bd0*/  @!PT LDS RZ, [RZ] ;  /* 0x00000000fffff984 */ /* 0x000fe20000000800 */
[----:B------:R-:W-:Y:S01]  /*12be0*/  @!PT LDS RZ, [RZ] ;  /* 0x00000000fffff984 */ /* 0x000fe20000000800 */
[----:B------:R4:W-:Y:S01]  /*12bf0*/  @!P5 LDGSTS.E.BYPASS.LTC128B.128 [R245+0x10000], [R10.64] ;  /* 0x100000000af5dfae */ /* 0x0009e2000b901d46 */
[----:B------:R-:W-:Y:S02]  /*12c00*/  @!P2 IMAD.IADD R5, R5, 0x1, R21 ;  /* 0x000000010505a824 */ /* 0x000fe400078e0215 */
[----:B------:R-:W-:Y:S01]  /*12c10*/  @!P2 IMAD.MOV.U32 R4, RZ, RZ, R20 ;  /* 0x000000ffff04a224 */ /* 0x000fe200078e0014 */
[----:B------:R-:W-:Y:S01]  /*12c20*/  @P4 STS.128 [R245+0x10800], RZ ;  /* 0x010800fff5004388 */ /* 0x000fe20000000c00 */
[----:B------:R-:W-:-:S02]  /*12c30*/  IMAD.SHL.U32 R233, R233, 0x2, RZ ;  /* 0x00000002e9e97824 */ /* 0x000fc400078e00ff */
[----:B------:R-:W-:Y:S01]  /*12c40*/  IMAD.SHL.U32 R234, R234, 0x2, RZ ;  /* 0x00000002eaea7824 */ /* 0x000fe200078e00ff */
        /* <DEDUP_REMOVED lines=18> */
[----:B------:R-:W-:Y:S01]  /*12d70*/  IMAD.MOV.U32 R0, RZ, RZ, 0x20 ;  /* 0x00000020ff007424 */ /* 0x000fe200078e00ff */
[----:B---3--:R-:W3:Y:S02]  /*12d80*/  LDSM.16.M88.4 R12, [R233+0x4800] ;  /* 0x00480000e90c783b */ /* 0x008ee40000000200 */
[----:B------:R-:W-:Y:S02]  /*12d90*/  SEL R229, R2, 0xfffffff0, !P1 ;  /* 0xfffffff002e57807 */ /* 0x000fe40004800000 */
[----:B------:R-:W-:Y:S01]  /*12da0*/  SEL R228, R0, 0xffffffe0, !P2 ;  /* 0xffffffe000e47807 */ /* 0x000fe20005000000 */
[----:B------:R-:W-:Y:S01]  /*12db0*/  LDSM.16.M88.4 R144, [R233+0x6000] ;  /* 0x00600000e990783b */ /* 0x000fe20000000200 */
[----:B------:R-:W-:-:S03]  /*12dc0*/  R2P PR, R49, 0x6 ;  /* 0x0000000631007804 */ /* 0x000fc60000000000 */
[----:B------:R-:W-:Y:S02]  /*12dd0*/  LDSM.16.M88.4 R104, [R233+0x8800] ;  /* 0x00880000e968783b */ /* 0x000fe40000000200 */
[----:B------:R-:W-:Y:S01]  /*12de0*/  SEL R0, R0, 0xffffffe0, !P1 ;  /* 0xffffffe000007807 */ /* 0x000fe20004800000 */
[----:B------:R-:W-:Y:S01]  /*12df0*/  IMAD R32, R229, 0x2, R234 ;  /* 0x00000002e5207824 */ /* 0x000fe200078e02ea */
[----:B------:R-:W-:Y:S03]  /*12e00*/  LDSM.16.M88.4 R60, [R233+0x2800] ;  /* 0x00280000e93c783b */ /* 0x000fe60000000200 */
[C---:B------:R-:W-:Y:S01]  /*12e10*/  IMAD.IADD R227, R233.reuse, 0x1, R0 ;  /* 0x00000001e9e37824 */ /* 0x040fe200078e0200 */
[----:B------:R-:W-:Y:S04]  /*12e20*/  LDSM.16.M88.4 R172, [R32] ;  /* 0x0000000020ac783b */ /* 0x000fe80000000200 */
[----:B------:R-:W4:Y:S04]  /*12e30*/  LDSM.16.M88.4 R76, [R227+0x2000] ;  /* 0x00200000e34c783b */ /* 0x000f280000000200 */
[----:B-----5:R-:W5:Y:S04]  /*12e40*/  LDSM.16.M88.4 R4, [R233+0x5000] ;  /* 0x00500000e904783b */ /* 0x020f680000000200 */
[----:B------:R-:W5:Y:S04]  /*12e50*/  LDSM.16.M88.4 R160, [R227+0x4800] ;  /* 0x00480000e3a0783b */ /* 0x000f680000000200 */
[----:B------:R-:W5:Y:S01]  /*12e60*/  LDSM.16.M88.4 R156, [R227+0x5000] ;  /* 0x00500000e39c783b */ /* 0x000f620000000200 */
[C---:B-1----:R-:W-:Y:S03]  /*12e70*/  HMMA.16816.F32.BF16 R84, R88.reuse, R80, RZ ;  /* 0x000000505854723c */ /* 0x042fe600000418ff */
[----:B--2---:R-:W-:Y:S04]  /*12e80*/  LDSM.16.M88.4 R28, [R233+0x3800] ;  /* 0x00380000e91c783b */ /* 0x004fe80000000200 */
[----:B------:R-:W-:Y:S01]  /*12e90*/  LDSM.16.M88.4 R96, [R233+0x9000] ;  /* 0x00900000e960783b */ /* 0x000fe20000000200 */
[C---:B------:R-:W-:Y:S03]  /*12ea0*/  HMMA.16816.F32.BF16 R80, R88.reuse, R82, RZ ;  /* 0x000000525850723c */ /* 0x040fe600000418ff */
[----:B------:R-:W-:Y:S04]  /*12eb0*/  LDSM.16.M88.4 R52, [R233+0x3000] ;  /* 0x00300000e934783b */ /* 0x000fe80000000200 */
[----:B------:R-:W-:Y:S01]  /*12ec0*/  LDSM.16.M88.4 R20, [R233+0x4000] ;  /* 0x00400000e914783b */ /* 0x000fe20000000200 */
[C---:B---3--:R-:W-:Y:S03]  /*12ed0*/  HMMA.16816.F32.BF16 R16, R88.reuse, R12, RZ ;  /* 0x0000000c5810723c */ /* 0x048fe600000418ff */
[----:B------:R-:W-:Y:S04]  /*12ee0*/  LDSM.16.M88.4 R68, [R233+0x5800] ;  /* 0x00580000e944783b */ /* 0x000fe80000000200 */
[----:B------:R-:W-:Y:S01]  /*12ef0*/  LDSM.16.M88.4 R136, [R233+0x6800] ;  /* 0x00680000e988783b */ /* 0x000fe20000000200 */
[----:B------:R-:W-:Y:S03]  /*12f00*/  HMMA.16816.F32.BF16 R12, R88, R14, RZ ;  /* 0x0000000e580c723c */ /* 0x000fe600000418ff */
[----:B------:R-:W-:Y:S04]  /*12f10*/  LDSM.16.M88.4 R128, [R233+0x7000] ;  /* 0x00700000e980783b */ /* 0x000fe80000000200 */
[----:B------:R-:W-:Y:S01]  /*12f20*/  LDSM.16.M88.4 R120, [R233+0x7800] ;  /* 0x00780000e978783b */ /* 0x000fe20000000200 */
[C---:B----4-:R-:W-:Y:S03]  /*12f30*/  HMMA.16816.F32.BF16 R84, R172.reuse, R76, R84 ;  /* 0x0000004cac54723c */ /* 0x050fe60000041854 */
[----:B------:R-:W-:Y:S04]  /*12f40*/  LDSM.16.M88.4 R112, [R233+0x8000] ;  /* 0x00800000e970783b */ /* 0x000fe80000000200 */
[----:B------:R-:W-:Y:S01]  /*12f50*/  LDSM.16.M88.4 R152, [R233+0x9800] ;  /* 0x00980000e998783b */ /* 0x000fe20000000200 */
[----:B------:R-:W-:Y:S03]  /*12f60*/  HMMA.16816.F32.BF16 R80, R172, R78, R80 ;  /* 0x0000004eac50723c */ /* 0x000fe60000041850 */
[----:B------:R-:W1:Y:S04]  /*12f70*/  LDSM.16.M88.4 R76, [R227+0x6000] ;  /* 0x00600000e34c783b */ /* 0x000e680000000200 */
[----:B------:R-:W-:Y:S01]  /*12f80*/  LDSM.16.M88.4 R184, [R227+0x2800] ;  /* 0x00280000e3b8783b */ /* 0x000fe20000000200 */
[C---:B-----5:R-:W-:Y:S03]  /*12f90*/  HMMA.16816.F32.BF16 R8, R88.reuse, R4, RZ ;  /* 0x000000045808723c */ /* 0x060fe600000418ff */
[----:B------:R-:W-:Y:S01]  /*12fa0*/  LDSM.16.M88.4 R176, [R227+0x3800] ;  /* 0x00380000e3b0783b */ /* 0x000fe20000000200 */
[----:B------:R-:W-:Y:S01]  /*12fb0*/  IADD3 R232, R233, 0x2040, RZ ;  /* 0x00002040e9e87810 */ /* 0x000fe20007ffe0ff */
[----:B------:R-:W-:Y:S01]  /*12fc0*/  IMAD.SHL.U32 R44, R44, 0x2, RZ ;  /* 0x000000022c2c7824 */ /* 0x000fe200078e00ff */
[----:B------:R-:W-:Y:S01]  /*12fd0*/  LOP3.LUT R3, R3, R34, RZ, 0xfc, !PT ;  /* 0x0000002203037212 */ /* 0x000fe200078efcff */
[----:B------:R-:W-:Y:S01]  /*12fe0*/  IMAD R2, R228, 0x2, R234 ;  /* 0x00000002e4027824 */ /* 0x000fe200078e02ea */
[----:B------:R-:W0:Y:S01]  /*12ff0*/  LDGDEPBAR ;  /* 0x00000000000079af */ /* 0x000e220000000000 */
[C---:B------:R-:W-:Y:S08]  /*13000*/  HMMA.16816.F32.BF16 R4, R88.reuse, R6, RZ ;  /* 0x000000065804723c */ /* 0x040ff000000418ff */
[----:B------:R-:W-:Y:S01]  /*13010*/  HMMA.16816.F32.BF16 R148, R88, R144, RZ ;  /* 0x000000905894723c */ /* 0x000fe200000418ff */
[----:B------:R-:W-:Y:S01]  /*13020*/  IADD3 R49, R233, 0x2000, RZ ;  /* 0x00002000e9317810 */ /* 0x000fe20007ffe0ff */
[----:B------:R-:W-:Y:S04]  /*13030*/  LDSM.16.M88.4 R188, [R2] ;  /* 0x0000000002bc783b */ /* 0x000fe80000000200 */
[----:B------:R-:W-:Y:S02]  /*13040*/  LDSM.16.M88.4 R168, [R227+0x4000] ;  /* 0x00400000e3a8783b */ /* 0x000fe40000000200 */
[C---:B------:R-:W-:Y:S02]  /*13050*/  HMMA.16816.F32.BF16 R16, R172.reuse, R160, R16 ;  /* 0x000000a0ac10723c */ /* 0x040fe40000041810 */
[----:B------:R-:W-:Y:S04]  /*13060*/  LDSM.16.M88.4 R192, [R227+0x7000] ;  /* 0x00700000e3c0783b */ /* 0x000fe80000000200 */
[----:B------:R-:W-:Y:S02]  /*13070*/  LDSM.16.M88.4 R180, [R227+0x3000] ;  /* 0x00300000e3b4783b */ /* 0x000fe40000000200 */
[----:B------:R-:W-:Y:S02]  /*13080*/  HMMA.16816.F32.BF16 R12, R172, R162, R12 ;  /* 0x000000a2ac0c723c */ /* 0x000fe4000004180c */
[----:B------:R-:W2:Y:S06]  /*13090*/  LDSM.16.M88.4 R160, [R227+0x8800] ;  /* 0x00880000e3a0783b */ /* 0x000eac0000000200 */
[C---:B------:R-:W-:Y:S08]  /*130a0*/  HMMA.16816.F32.BF16 R144, R88.reuse, R146, RZ ;  /* 0x000000925890723c */ /* 0x040ff000000418ff */
[C---:B------:R-:W-:Y:S08]  /*130b0*/  HMMA.16816.F32.BF16 R108, R88.reuse, R104, RZ ;  /* 0x00000068586c723c */ /* 0x040ff000000418ff */
[----:B------:R-:W-:Y:S01]  /*130c0*/  HMMA.16816.F32.BF16 R104, R88, R106, RZ ;  /* 0x0000006a5868723c */ /* 0x000fe200000418ff */
[----:B------:R-:W-:-:S07]  /*130d0*/  @P2 IADD3 R232, R49, -0x40, RZ ;  /* 0xffffffc031e82810 */ /* 0x000fce0007ffe0ff */
[C---:B------:R-:W-:Y:S08]  /*130e0*/  HMMA.16816.F32.BF16 R8, R172.reuse, R156, R8 ;  /* 0x0000009cac08723c */ /* 0x040ff00000041808 */
[----:B------:R-:W-:Y:S01]  /*130f0*/  HMMA.16816.F32.BF16 R4, R172, R158, R4 ;  /* 0x0000009eac04723c */ /* 0x000fe20000041804 */
[----:B------:R-:W3:Y:S07]  /*13100*/  LDSM.16.M88.4 R156, [R227+0x9000] ;  /* 0x00900000e39c783b */ /* 0x000eee0000000200 */
[----:B------:R-:W-:Y:S08]  /*13110*/  HMMA.16816.F32.BF16 R64, R88, R60, RZ ;  /* 0x0000003c5840723c */ /* 0x000ff000000418ff */
[C---:B-1----:R-:W-:Y:S08]  /*13120*/  HMMA.16816.F32.BF16 R148, R172.reuse, R76, R148 ;  /* 0x0000004cac94723c */ /* 0x042ff00000041894 */
[----:B------:R-:W-:Y:S01]  /*13130*/  HMMA.16816.F32.BF16 R144, R172, R78, R144 ;  /* 0x0000004eac90723c */ /* 0x000fe20000041890 */
[----:B------:R-:W1:Y:S07]  /*13140*/  LDSM.16.M88.4 R76, [R232+0x800] ;  /* 0x00080000e84c783b */ /* 0x000e6e0000000200 */
[C---:B------:R-:W-:Y:S08]  /*13150*/  HMMA.16816.F32.BF16 R36, R88.reuse, R28, RZ ;  /* 0x0000001c5824723c */ /* 0x040ff000000418ff */
[----:B------:R-:W-:Y:S08]  /*13160*/  HMMA.16816.F32.BF16 R100, R88, R96, RZ ;  /* 0x000000605864723c */ /* 0x000ff000000418ff */
[C---:B--2---:R-:W-:Y:S08]  /*13170*/  HMMA.16816.F32.BF16 R108, R172.reuse, R160, R108 ;  /* 0x000000a0ac6c723c */ /* 0x044ff0000004186c */
[----:B------:R-:W-:Y:S01]  /*13180*/  HMMA.16816.F32.BF16 R104, R172, R162, R104 ;  /* 0x000000a2ac68723c */ /* 0x000fe20000041868 */
        /* <DEDUP_REMOVED lines=8> */
[C---:B------:R-:W-:Y:S01]  /*13210*/  HMMA.16816.F32.BF16 R92, R88.reuse, R152, RZ ;  /* 0x00000098585c723c */ /* 0x040fe200000418ff */
[----:B------:R-:W-:Y:S01]  /*13220*/  IMAD R231, R229, 0x2, R2 ;  /* 0x00000002e5e77824 */ /* 0x000fe200078e0202 */
[----:B------:R-:W-:Y:S01]  /*13230*/  LOP3.LUT R44, R44, 0x6, RZ, 0xc0, !PT ;  /* 0x000000062c2c7812 */ /* 0x000fe200078ec0ff */
[----:B------:R-:W-:Y:S01]  /*13240*/  IMAD.IADD R208, R0, 0x1, R232 ;  /* 0x0000000100d07824 */ /* 0x000fe200078e02e8 */
[----:B------:R-:W-:Y:S04]  /*13250*/  LDSM.16.M88.4 R196, [R232+0x3800] ;  /* 0x00380000e8c4783b */ /* 0x000fe80000000200 */
        /* <DEDUP_REMOVED lines=13> */
[C---:B------:R-:W-:Y:S08]  /*13330*/  HMMA.16816.F32.BF16 R60, R172.reuse, R186, R60 ;  /* 0x000000baac3c723c */ /* 0x040ff0000004183c */
[C---:B------:R-:W-:Y:S08]  /*13340*/  HMMA.16816.F32.BF16 R36, R172.reuse, R176, R36 ;  /* 0x000000b0ac24723c */ /* 0x040ff00000041824 */
[C---:B---3--:R-:W-:Y:S08]  /*13350*/  HMMA.16816.F32.BF16 R100, R172.reuse, R156, R100 ;  /* 0x0000009cac64723c */ /* 0x048ff00000041864 */
[C---:B------:R-:W-:Y:S08]  /*13360*/  HMMA.16816.F32.BF16 R24, R172.reuse, R168, R24 ;  /* 0x000000a8ac18723c */ /* 0x040ff00000041818 */
[C---:B------:R-:W-:Y:S01]  /*13370*/  HMMA.16816.F32.BF16 R132, R172.reuse, R192, R132 ;  /* 0x000000c0ac84723c */ /* 0x040fe20000041884 */
[----:B------:R-:W-:Y:S01]  /*13380*/  SHF.R.S32.HI R0, RZ, 0x1f, R46 ;  /* 0x0000001fff007819 */ /* 0x000fe2000001142e */
[----:B------:R-:W-:Y:S06]  /*13390*/  LDSM.16.M88.4 R184, [R227+0x7800] ;  /* 0x00780000e3b8783b */ /* 0x000fec0000000200 */
[C---:B------:R-:W-:Y:S08]  /*133a0*/  HMMA.16816.F32.BF16 R28, R172.reuse, R178, R28 ;  /* 0x000000b2ac1c723c */ /* 0x040ff0000004181c */
[----:B------:R-:W-:Y:S01]  /*133b0*/  HMMA.16816.F32.BF16 R96, R172, R158, R96 ;  /* 0x0000009eac60723c */ /* 0x000fe20000041860 */
[----:B------:R-:W3:Y:S07]  /*133c0*/  LDSM.16.M88.4 R156, [R232+0x2000] ;  /* 0x00200000e89c783b */ /* 0x000eee0000000200 */
[C---:B-1----:R-:W-:Y:S08]  /*133d0*/  HMMA.16816.F32.BF16 R64, R188.reuse, R76, R64 ;  /* 0x0000004cbc40723c */ /* 0x042ff00000041840 */
[----:B------:R-:W-:Y:S01]  /*133e0*/  HMMA.16816.F32.BF16 R60, R188, R78, R60 ;  /* 0x0000004ebc3c723c */ /* 0x000fe2000004183c */
[----:B------:R-:W1:Y:S07]  /*133f0*/  LDSM.16.M88.4 R76, [R232+0x3000] ;  /* 0x00300000e84c783b */ /* 0x000e6e0000000200 */
[----:B------:R-:W-:Y:S01]  /*13400*/  HMMA.16816.F32.BF16 R20, R172, R170, R20 ;  /* 0x000000aaac14723c */ /* 0x000fe20000041814 */
[----:B------:R-:W5:Y:S07]  /*13410*/  LDSM.16.M88.4 R168, [R227+0x6800] ;  /* 0x00680000e3a8783b */ /* 0x000f6e0000000200 */
[----:B--2---:R-:W-:Y:S08]  /*13420*/  HMMA.16816.F32.BF16 R36, R188, R160, R36 ;  /* 0x000000a0bc24723c */ /* 0x004ff00000041824 */
[C---:B----4-:R-:W-:Y:S08]  /*13430*/  HMMA.16816.F32.BF16 R72, R172.reuse, R152, R72 ;  /* 0x00000098ac48723c */ /* 0x050ff00000041848 */
[C---:B------:R-:W-:Y:S01]  /*13440*/  HMMA.16816.F32.BF16 R68, R172.reuse, R154, R68 ;  /* 0x0000009aac44723c */ /* 0x040fe20000041844 */
[----:B------:R-:W-:Y:S07]  /*13450*/  LDSM.16.M88.4 R152, [R232] ;  /* 0x00000000e898783b */ /* 0x000fee0000000200 */
[----:B------:R-:W-:Y:S01]  /*13460*/  HMMA.16816.F32.BF16 R128, R172, R194, R128 ;  /* 0x000000c2ac80723c */ /* 0x000fe20000041880 */
[----:B------:R-:W-:Y:S01]  /*13470*/  LDSM.16.M88.4 R192, [R208] ;  /* 0x00000000d0c0783b */ /* 0x000fe20000000200 */
[----:B------:R-:W-:-:S03]  /*13480*/  LEA.HI R46, R0, R46, RZ, 0x2 ;  /* 0x0000002e002e7211 */ /* 0x000fc600078f10ff */
[----:B------:R-:W-:Y:S03]  /*13490*/  LDSM.16.M88.4 R176, [R227+0x9800] ;  /* 0x00980000e3b0783b */ /* 0x000fe60000000200 */
[C---:B------:R-:W-:Y:S01]  /*134a0*/  HMMA.16816.F32.BF16 R28, R188.reuse, R162, R28 ;  /* 0x000000a2bc1c723c */ /* 0x040fe2000004181c */
[----:B------:R-:W2:Y:S07]  /*134b0*/  LDSM.16.M88.4 R160, [R232+0x6800] ;  /* 0x00680000e8a0783b */ /* 0x000eae0000000200 */
[C---:B---3--:R-:W-:Y:S08]  /*134c0*/  HMMA.16816.F32.BF16 R24, R188.reuse, R156, R24 ;  /* 0x0000009cbc18723c */ /* 0x048ff00000041818 */
[C---:B------:R-:W-:Y:S01]  /*134d0*/  HMMA.16816.F32.BF16 R20, R188.reuse, R158, R20 ;  /* 0x0000009ebc14723c */ /* 0x040fe20000041814 */
[----:B------:R-:W3:Y:S07]  /*134e0*/  LDSM.16.M88.4 R156, [R232+0x7000] ;  /* 0x00700000e89c783b */ /* 0x000eee0000000200 */
[C---:B-1----:R-:W-:Y:S08]  /*134f0*/  HMMA.16816.F32.BF16 R8, R188.reuse, R76, R8 ;  /* 0x0000004cbc08723c */ /* 0x042ff00000041808 */
[----:B------:R-:W-:Y:S01]  /*13500*/  HMMA.16816.F32.BF16 R4, R188, R78, R4 ;  /* 0x0000004ebc04723c */ /* 0x000fe20000041804 */
[----:B------:R-:W1:Y:S07]  /*13510*/  LDSM.16.M88.4 R76, [R231] ;  /* 0x00000000e74c783b */ /* 0x000e6e0000000200 */
[C---:B-----5:R-:W-:Y:S08]  /*13520*/  HMMA.16816.F32.BF16 R140, R172.reuse, R168, R140 ;  /* 0x000000a8ac8c723c */ /* 0x060ff0000004188c */
[----:B------:R-:W-:Y:S01]  /*13530*/  HMMA.16816.F32.BF16 R136, R172, R170, R136 ;  /* 0x000000aaac88723c */ /* 0x000fe20000041888 */
[----:B------:R-:W4:Y:S07]  /*13540*/  LDSM.16.M88.4 R168, [R232+0x1000] ;  /* 0x00100000e8a8783b */ /* 0x000f2e0000000200 */
[C---:B--2---:R-:W-:Y:S08]  /*13550*/  HMMA.16816.F32.BF16 R108, R188.reuse, R160, R108 ;  /* 0x000000a0bc6c723c */ /* 0x044ff0000004186c */
[----:B------:R-:W-:Y:S01]  /*13560*/  HMMA.16816.F32.BF16 R104, R188, R162, R104 ;  /* 0x000000a2bc68723c */ /* 0x000fe20000041868 */
[----:B------:R-:W2:Y:S01]  /*13570*/  LDSM.16.M88.4 R160, [R208+0x800] ;  /* 0x00080000d0a0783b */ /* 0x000ea20000000200 */
[----:B------:R-:W-:-:S06]  /*13580*/  SHF.R.S32.HI R46, RZ, 0x2, R46 ;  /* 0x00000002ff2e7819 */ /* 0x000fcc000001142e */
[----:B------:R-:W-:Y:S01]  /*13590*/  HMMA.16816.F32.BF16 R80, R188, R154, R80 ;  /* 0x0000009abc50723c */ /* 0x000fe20000041850 */
[----:B------:R-:W-:-:S07]  /*135a0*/  IMAD R45, R45, 0x10, R46 ;  /* 0x000000102d2d7824 */ /* 0x000fce00078e022e */
[----:B------:R-:W-:Y:S01]  /*135b0*/  HMMA.16816.F32.BF16 R84, R188, R152, R84 ;  /* 0x00000098bc54723c */ /* 0x000fe20000041854 */
[----:B------:R-:W-:Y:S01]  /*135c0*/  IADD3 R0, R45, 0x1, R47 ;  /* 0x000000012d007810 */ /* 0x000fe20007ffe02f */
[----:B------:R-:W-:Y:S06]  /*135d0*/  LDSM.16.M88.4 R152, [R232+0x2800] ;  /* 0x00280000e898783b */ /* 0x000fec0000000200 */
[----:B------:R-:W-:Y:S01]  /*135e0*/  HMMA.16816.F32.BF16 R56, R172, R180, R56 ;  /* 0x000000b4ac38723c */ /* 0x000fe20000041838 */
[----:B------:R-:W-:-:S07]  /*135f0*/  IADD3 R0, R48, R0, -R242 ;  /* 0x0000000030007210 */ /* 0x000fce0007ffe8f2 */
[----:B------:R-:W-:Y:S01]  /*13600*/  HMMA.16816.F32.BF16 R52, R172, R182, R52 ;  /* 0x000000b6ac34723c */ /* 0x000fe20000041834 */
[----:B------:R-:W-:Y:S01]  /*13610*/  IMAD.IADD R50, R50, 0x1, R0 ;  /* 0x0000000132327824 */ /* 0x000fe200078e0200 */
[----:B------:R-:W-:Y:S06]  /*13620*/  LDSM.16.M88.4 R180, [R227+0x8000] ;  /* 0x00800000e3b4783b */ /* 0x000fec0000000200 */
[C---:B---3--:R-:W-:Y:S08]  /*13630*/  HMMA.16816.F32.BF16 R100, R188.reuse, R156, R100 ;  /* 0x0000009cbc64723c */ /* 0x048ff00000041864 */
[----:B------:R-:W-:Y:S01]  /*13640*/  HMMA.16816.F32.BF16 R96, R188, R158, R96 ;  /* 0x0000009ebc60723c */ /* 0x000fe20000041860 */
[----:B------:R-:W3:Y:S01]  /*13650*/  LDSM.16.M88.4 R156, [R208+0x1000] ;  /* 0x00100000d09c783b */ /* 0x000ee20000000200 */
[----:B------:R-:W-:Y:S01]  /*13660*/  IMAD.IADD R0, R33, 0x1, R44 ;  /* 0x0000000121007824 */ /* 0x000fe200078e022c */
[----:B------:R-:W-:-:S05]  /*13670*/  IADD3 R167, R50, 0x8, RZ ;  /* 0x0000000832a77810 */ /* 0x000fca0007ffe0ff */
[----:B-1----:R-:W-:Y:S01]  /*13680*/  HMMA.16816.F32.BF16 R80, R76, R194, R80 ;  /* 0x000000c24c50723c */ /* 0x002fe20000041850 */
[----:B------:R-:W-:Y:S02]  /*13690*/  IADD3 R44, R0, 0x1, RZ ;  /* 0x00000001002c7810 */ /* 0x000fe40007ffe0ff */
[-C--:B------:R-:W-:Y:S02]  /*136a0*/  IMNMX R166, R50, R48.reuse, PT ;  /* 0x0000003032a67217 */ /* 0x080fe40003800200 */
[----:B------:R-:W-:-:S03]  /*136b0*/  IMNMX R167, R167, R48, PT ;  /* 0x00000030a7a77217 */ /* 0x000fc60003800200 */
[----:B------:R-:W-:Y:S01]  /*136c0*/  HMMA.16816.F32.BF16 R84, R76, R192, R84 ;  /* 0x000000c04c54723c */ /* 0x000fe20000041854 */
[C---:B------:R-:W-:Y:S02]  /*136d0*/  ISETP.GE.AND P6, PT, R44.reuse, R166, PT ;  /* 0x000000a62c00720c */ /* 0x040fe40003fc6270 */
[----:B------:R-:W-:Y:S02]  /*136e0*/  ISETP.GE.AND P1, PT, R44, R167, PT ;  /* 0x000000a72c00720c */ /* 0x000fe40003f26270 */
[----:B------:R-:W1:Y:S03]  /*136f0*/  LDSM.16.M88.4 R44, [R208+0x1800] ;  /* 0x00180000d02c783b */ /* 0x000e660000000200 */
[----:B----4-:R-:W-:Y:S01]  /*13700*/  HMMA.16816.F32.BF16 R56, R188, R168, R56 ;  /* 0x000000a8bc38723c */ /* 0x010fe20000041838 */
[----:B------:R-:W-:-:S07]  /*13710*/  IADD3 R2, R0, 0x8, RZ ;  /* 0x0000000800027810 */ /* 0x000fce0007ffe0ff */
[----:B--2---:R-:W-:Y:S01]  /*13720*/  HMMA.16816.F32.BF16 R64, R76, R160, R64 ;  /* 0x000000a04c40723c */ /* 0x004fe20000041840 */
[----:B------:R-:W-:-:S07]  /*13730*/  IADD3 R34, R0, 0x9, RZ ;  /* 0x0000000900227810 */ /* 0x000fce0007ffe0ff */
[----:B------:R-:W-:Y:S01]  /*13740*/  HMMA.16816.F32.BF16 R52, R188, R170, R52 ;  /* 0x000000aabc34723c */ /* 0x000fe20000041834 */
[----:B------:R-:W-:Y:S01]  /*13750*/  ISETP.GE.AND P3, PT, R2, R167, PT ;  /* 0x000000a70200720c */ /* 0x000fe20003f66270 */
[----:B------:R-:W-:Y:S01]  /*13760*/  LDSM.16.M88.4 R168, [R232+0x6000] ;  /* 0x00600000e8a8783b */ /* 0x000fe20000000200 */
[----:B------:R-:W-:Y:S02]  /*13770*/  ISETP.GE.AND P0, PT, R34, R166, PT ;  /* 0x000000a62200720c */ /* 0x000fe40003f06270 */
[----:B------:R-:W-:-:S03]  /*13780*/  IADD3 R48, R0, 0x11, RZ ;  /* 0x0000001100307810 */ /* 0x000fc60007ffe0ff */
[----:B------:R-:W-:Y:S01]  /*13790*/  HMMA.16816.F32.BF16 R60, R76, R162, R60 ;  /* 0x000000a24c3c723c */ /* 0x000fe2000004183c */
[----:B------:R-:W-:Y:S02]  /*137a0*/  ISETP.GE.AND P4, PT, R2, R166, PT ;  /* 0x000000a60200720c */ /* 0x000fe40003f86270 */
[-C--:B------:R-:W-:Y:S02]  /*137b0*/  ISETP.GE.AND P5, PT, R34, R167.reuse, PT ;  /* 0x000000a72200720c */ /* 0x080fe40003fa6270 */
[----:B------:R-:W-:Y:S02]  /*137c0*/  ISETP.GE.AND P2, PT, R0, R167, PT ;  /* 0x000000a70000720c */ /* 0x000fe40003f46270 */
[----:B------:R-:W-:Y:S02]  /*137d0*/  FSEL R226, R82, -INF , !P3 ;  /* 0xff80000052e27808 */ /* 0x000fe40005800000 */
[----:B------:R-:W-:Y:S02]  /*137e0*/  FSEL R224, R81, -INF , !P0 ;  /* 0xff80000051e07808 */ /* 0x000fe40004000000 */
[----:B------:R-:W-:-:S02]  /*137f0*/  IADD3 R34, R0, 0x10, RZ ;  /* 0x0000001000227810 */ /* 0x000fc40007ffe0ff */
[CC--:B------:R-:W-:Y:S02]  /*13800*/  ISETP.GE.AND P3, PT, R48.reuse, R166.reuse, PT ;  /* 0x000000a63000720c */ /* 0x0c0fe40003f66270 */
[-C--:B------:R-:W-:Y:S02]  /*13810*/  ISETP.GE.AND P0, PT, R48, R167.reuse, PT ;  /* 0x000000a73000720c */ /* 0x080fe40003f06270 */
[----:B------:R-:W2:Y:S01]  /*13820*/  LDSM.16.M88.4 R48, [R208+0x2000] ;  /* 0x00200000d030783b */ /* 0x000ea20000000200 */
[----:B------:R-:W-:Y:S02]  /*13830*/  FSEL R2, R86, -INF , !P2 ;  /* 0xff80000056027808 */ /* 0x000fe40005000000 */
[----:B------:R-:W-:Y:S01]  /*13840*/  FSEL R225, R80, -INF , !P4 ;  /* 0xff80000050e17808 */ /* 0x000fe20006000000 */
[----:B---3--:R-:W-:Y:S01]  /*13850*/  HMMA.16816.F32.BF16 R56, R76, R156, R56 ;  /* 0x0000009c4c38723c */ /* 0x008fe20000041838 */
[C---:B------:R-:W-:Y:S02]  /*13860*/  ISETP.GE.AND P2, PT, R34.reuse, R166, PT ;  /* 0x000000a62200720c */ /* 0x040fe40003f46270 */
[----:B------:R-:W-:-:S02]  /*13870*/  ISETP.GE.AND P4, PT, R34, R167, PT ;  /* 0x000000a72200720c */ /* 0x000fc40003f86270 */
[----:B------:R-:W-:Y:S02]  /*13880*/  IADD3 R34, R0, 0x18, RZ ;  /* 0x0000001800227810 */ /* 0x000fe40007ffe0ff */
[----:B------:R-:W-:Y:S02]  /*13890*/  FSEL R230, R83, -INF , !P5 ;  /* 0xff80000053e67808 */ /* 0x000fe40006800000 */
[----:B------:R-:W-:Y:S02]  /*138a0*/  FSEL R64, R64, -INF , !P2 ;  /* 0xff80000040407808 */ /* 0x000fe40005000000 */
[C---:B------:R-:W-:Y:S02]  /*138b0*/  ISETP.GE.AND P5, PT, R34.reuse, R166, PT ;  /* 0x000000a62200720c */ /* 0x040fe40003fa6270 */
[----:B------:R-:W-:Y:S01]  /*138c0*/  ISETP.GE.AND P2, PT, R34, R167, PT ;  /* 0x000000a72200720c */ /* 0x000fe20003f46270 */
[----:B------:R-:W-:Y:S01]  /*138d0*/  HMMA.16816.F32.BF16 R52, R76, R158, R52 ;  /* 0x0000009e4c34723c */ /* 0x000fe20000041834 */
[----:B------:R-:W-:Y:S01]  /*138e0*/  FSEL R34, R66, -INF , !P4 ;  /* 0xff80000042227808 */ /* 0x000fe20006000000 */
[----:B------:R3:W-:Y:S04]  /*138f0*/  STL [R1+0x18], R64 ;  /* 0x0000184001007387 */ /* 0x0007e80000100800 */
[----:B------:R4:W-:Y:S01]  /*13900*/  STL [R1+0x20], R34 ;  /* 0x0000202201007387 */ /* 0x0009e20000100800 */
[----:B------:R-:W-:-:S02]  /*13910*/  FSEL R60, R60, -INF , !P5 ;  /* 0xff8000003c3c7808 */ /* 0x000fc40006800000 */
[----:B------:R-:W-:Y:S01]  /*13920*/  IADD3 R80, R0, 0x19, RZ ;  /* 0x0000001900507810 */ /* 0x000fe20007ffe0ff */
[----:B-1----:R-:W-:Y:S03]  /*13930*/  HMMA.16816.F32.BF16 R36, R76, R44, R36 ;  /* 0x0000002c4c24723c */ /* 0x002fe60000041824 */
[----:B------:R-:W-:Y:S02]  /*13940*/  ISETP.GE.AND P4, PT, R80, R166, PT ;  /* 0x000000a65000720c */ /* 0x000fe40003f86270 */
[----:B---3--:R-:W-:Y:S02]  /*13950*/  FSEL R64, R65, -INF , !P3 ;  /* 0xff80000041407808 */ /* 0x008fe40005800000 */
[----:B----4-:R-:W-:-:S03]  /*13960*/  IADD3 R34, R0, 0x20, RZ ;  /* 0x0000002000227810 */ /* 0x010fc60007ffe0ff */
[----:B------:R1:W-:Y:S01]  /*13970*/  STL [R1+0x14], R64 ;  /* 0x0000144001007387 */ /* 0x0003e20000100800 */
[----:B------:R-:W-:Y:S02]  /*13980*/  FSEL R65, R67, -INF , !P0 ;  /* 0xff80000043417808 */ /* 0x000fe40004000000 */
[C---:B------:R-:W-:Y:S02]  /*13990*/  ISETP.GE.AND P0, PT, R34.reuse, R166, PT ;  /* 0x000000a62200720c */ /* 0x040fe40003f06270 */
[----:B------:R-:W-:Y:S02]  /*139a0*/  ISETP.GE.AND P5, PT, R34, R167, PT ;  /* 0x000000a72200720c */ /* 0x000fe40003fa6270 */
[----:B------:R-:W-:Y:S01]  /*139b0*/  FSEL R34, R62, -INF , !P2 ;  /* 0xff8000003e227808 */ /* 0x000fe20005000000 */
[----:B------:R-:W-:Y:S01]  /*139c0*/  STL [R1+0x24], R65 ;  /* 0x0000244101007387 */ /* 0x000fe20000100800 */
[----:B------:R-:W-:-:S03]  /*139d0*/  IADD3 R44, R0, 0x29, RZ ;  /* 0x00000029002c7810 */ /* 0x000fc60007ffe0ff */
[----:B------:R3:W-:Y:S01]  /*139e0*/  STL [R1+0x10], R60 ;  /* 0x0000103c01007387 */ /* 0x0007e20000100800 */
[----:B------:R-:W-:-:S03]  /*139f0*/  ISETP.GE.AND P3, PT, R80, R167, PT ;  /* 0x000000a75000720c */ /* 0x000fc60003f66270 */
[----:B------:R4:W-:Y:S01]  /*13a00*/  STL [R1+0x1c], R34 ;  /* 0x00001c2201007387 */ /* 0x0009e20000100800 */
[----:B------:R-:W-:Y:S02]  /*13a10*/  FSEL R58, R58, -INF , !P5 ;  /* 0xff8000003a3a7808 */ /* 0x000fe40006800000 */
[----:B-1----:R-:W-:-:S04]  /*13a20*/  IADD3 R64, R0, 0x21, RZ ;  /* 0x0000002100407810 */ /* 0x002fc80007ffe0ff */
[-C--:B------:R-:W-:Y:S02]  /*13a30*/  ISETP.GE.AND P2, PT, R64, R166.reuse, PT ;  /* 0x000000a64000720c */ /* 0x080fe40003f46270 */
[----:B------:R-:W-:Y:S02]  /*13a40*/  FSEL R56, R56, -INF , !P0 ;  /* 0xff80000038387808 */ /* 0x000fe40004000000 */
[----:B------:R-:W-:Y:S02]  /*13a50*/  FSEL R57, R57, -INF , !P2 ;  /* 0xff80000039397808 */ /* 0x000fe40005000000 */
[----:B------:R-:W-:Y:S02]  /*13a60*/  ISETP.GE.AND P5, PT, R44, R166, PT ;  /* 0x000000a62c00720c */ /* 0x000fe40003fa6270 */
[----:B---3--:R-:W-:Y:S02]  /*13a70*/  FSEL R60, R61, -INF , !P4 ;  /* 0xff8000003d3c7808 */ /* 0x008fe40006000000 */
[----:B----4-:R-:W-:-:S02]  /*13a80*/  IADD3 R34, R0, 0x28, RZ ;  /* 0x0000002800227810 */ /* 0x010fc40007ffe0ff */
[-C--:B------:R-:W-:Y:S02]  /*13a90*/  ISETP.GE.AND P2, PT, R44, R167.reuse, PT ;  /* 0x000000a72c00720c */ /* 0x080fe40003f46270 */
[----:B------:R-:W-:Y:S02]  /*13aa0*/  FSEL R45, R63, -INF , !P3 ;  /* 0xff8000003f2d7808 */ /* 0x000fe40005800000 */
[----:B------:R-:W-:Y:S02]  /*13ab0*/  ISETP.GE.AND P0, PT, R34, R167, PT ;  /* 0x000000a72200720c */ /* 0x000fe40003f06270 */
[----:B------:R-:W-:Y:S01]  /*13ac0*/  IADD3 R44, R0, 0x31, RZ ;  /* 0x00000031002c7810 */ /* 0x000fe20007ffe0ff */
[C---:B------:R-:W-:Y:S01]  /*13ad0*/  HMMA.16816.F32.BF16 R16, R188.reuse, R152, R16 ;  /* 0x00000098bc10723c */ /* 0x040fe20000041810 */
[----:B------:R-:W-:Y:S01]  /*13ae0*/  STL [R1+0xc], R60 ;  /* 0x00000c3c01007387 */ /* 0x000fe20000100800 */
[----:B------:R-:W-:Y:S02]  /*13af0*/  FSEL R54, R54, -INF , !P0 ;  /* 0xff80000036367808 */ /* 0x000fe40004000000 */
[----:B------:R-:W-:Y:S01]  /*13b00*/  FSEL R252, R53, -INF , !P5 ;  /* 0xff80000035fc7808 */ /* 0x000fe20006800000 */
[----:B------:R-:W-:Y:S03]  /*13b10*/  STL [R1+0x8], R45 ;  /* 0x0000082d01007387 */ /* 0x000fe60000100800 */
[----:B------:R-:W-:Y:S01]  /*13b20*/  HMMA.16816.F32.BF16 R12, R188, R154, R12 ;  /* 0x0000009abc0c723c */ /* 0x000fe2000004180c */
[----:B------:R-:W1:Y:S01]  /*13b30*/  LDSM.16.M88.4 R152, [R232+0x7800] ;  /* 0x00780000e898783b */ /* 0x000e620000000200 */
[----:B------:R-:W-:-:S02]  /*13b40*/  ISETP.GE.AND P0, PT, R44, R166, PT ;  /* 0x000000a62c00720c */ /* 0x000fc40003f06270 */
[-C--:B------:R-:W-:Y:S01]  /*13b50*/  ISETP.GE.AND P5, PT, R44, R167.reuse, PT ;  /* 0x000000a72c00720c */ /* 0x080fe20003fa6270 */
[----:B------:R-:W3:Y:S03]  /*13b60*/  LDSM.16.M88.4 R60, [R208+0x2800] ;  /* 0x00280000d03c783b */ /* 0x000ee60000000200 */
[----:B------:R-:W-:Y:S01]  /*13b70*/  HMMA.16816.F32.BF16 R28, R76, R46, R28 ;  /* 0x0000002e4c1c723c */ /* 0x000fe2000004181c */
[----:B------:R-:W4:Y:S01]  /*13b80*/  LDSM.16.M88.4 R44, [R208+0x3000] ;  /* 0x00300000d02c783b */ /* 0x000f220000000200 */
[----:B------:R-:W-:-:S06]  /*13b90*/  ISETP.GE.AND P4, PT, R64, R167, PT ;  /* 0x000000a74000720c */ /* 0x000fcc0003f86270 */
[----:B--2---:R-:W-:Y:S01]  /*13ba0*/  HMMA.16816.F32.BF16 R24, R76, R48, R24 ;  /* 0x000000304c18723c */ /* 0x004fe20000041818 */
[-C--:B------:R-:W-:Y:S02]  /*13bb0*/  ISETP.GE.AND P3, PT, R34, R166.reuse, PT ;  /* 0x000000a62200720c */ /* 0x080fe40003f66270 */
[----:B------:R-:W-:Y:S02]  /*13bc0*/  IADD3 R34, R0, 0x30, RZ ;  /* 0x0000003000227810 */ /* 0x000fe40007ffe0ff */
[----:B------:R-:W-:Y:S02]  /*13bd0*/  FSEL R59, R59, -INF , !P4 ;  /* 0xff8000003b3b7808 */ /* 0x000fe40006000000 */
[----:B------:R-:W-:Y:S01]  /*13be0*/  FSEL R251, R52, -INF , !P3 ;  /* 0xff80000034fb7808 */ /* 0x000fe20005800000 */
[----:B------:R-:W-:Y:S01]  /*13bf0*/  HMMA.16816.F32.BF16 R88, R172, R178, R88 ;  /* 0x000000b2ac58723c */ /* 0x000fe20000041858 */
[C---:B------:R-:W-:Y:S02]  /*13c00*/  ISETP.GE.AND P4, PT, R34.reuse, R166, PT ;  /* 0x000000a62200720c */ /* 0x040fe40003f86270 */
[----:B------:R-:W-:-:S02]  /*13c10*/  ISETP.GE.AND P3, PT, R34, R167, PT ;  /* 0x000000a72200720c */ /* 0x000fc40003f66270 */
[----:B------:R-:W-:-:S03]  /*13c20*/  IADD3 R34, R0, 0x38, RZ ;  /* 0x0000003800227810 */ /* 0x000fc60007ffe0ff */
[----:B------:R-:W-:Y:S01]  /*13c30*/  HMMA.16816.F32.BF16 R20, R76, R50, R20 ;  /* 0x000000324c14723c */ /* 0x000fe20000041814 */
[----:B------:R-:W-:Y:S02]  /*13c40*/  FSEL R250, R55, -INF , !P2 ;  /* 0xff80000037fa7808 */ /* 0x000fe40005000000 */
[----:B------:R-:W-:Y:S02]  /*13c50*/  FSEL R205, R36, -INF , !P4 ;  /* 0xff80000024cd7808 */ /* 0x000fe40006000000 */
[----:B------:R-:W-:-:S03]  /*13c60*/  ISETP.GE.AND P2, PT, R34, R166, PT ;  /* 0x000000a62200720c */ /* 0x000fc60003f46270 */
[----:B------:R-:W-:Y:S01]  /*13c70*/  HMMA.16816.F32.BF16 R124, R172, R184, R124 ;  /* 0x000000b8ac7c723c */ /* 0x000fe2000004187c */
[----:B------:R-:W-:Y:S02]  /*13c80*/  ISETP.GE.AND P4, PT, R34, R167, PT ;  /* 0x000000a72200720c */ /* 0x000fe40003f86270 */
[----:B------:R-:W-:-:S05]  /*13c90*/  IADD3 R48, R0, 0x39, RZ ;  /* 0x0000003900307810 */ /* 0x000fca0007ffe0ff */
[----:B------:R-:W-:Y:S01]  /*13ca0*/  HMMA.16816.F32.BF16 R120, R172, R186, R120 ;  /* 0x000000baac78723c */ /* 0x000fe20000041878 */
[----:B------:R-:W2:Y:S01]  /*13cb0*/  LDSM.16.M88.4 R184, [R232+0x4000] ;  /* 0x00400000e8b8783b */ /* 0x000ea20000000200 */
[----:B------:R-:W-:Y:S02]  /*13cc0*/  IADD3 R34, R0, 0x40, RZ ;  /* 0x0000004000227810 */ /* 0x000fe40007ffe0ff */
[----:B------:R-:W-:Y:S02]  /*13cd0*/  FSEL R204, R37, -INF , !P0 ;  /* 0xff80000025cc7808 */ /* 0x000fe40004000000 */
[----:B------:R-:W-:Y:S02]  /*13ce0*/  FSEL R207, R39, -INF , !P5 ;  /* 0xff80000027cf7808 */ /* 0x000fe40006800000 */
[----:B------:R-:W-:Y:S02]  /*13cf0*/  FSEL R202, R28, -INF , !P2 ;  /* 0xff8000001cca7808 */ /* 0x000fe40005000000 */
[----:B------:R-:W-:-:S02]  /*13d00*/  FSEL R249, R38, -INF , !P3 ;  /* 0xff80000026f97808 */ /* 0x000fc40005800000 */
[----:B------:R-:W-:Y:S02]  /*13d10*/  ISETP.GE.AND P0, PT, R48, R167, PT ;  /* 0x000000a73000720c */ /* 0x000fe40003f06270 */
[-C--:B------:R-:W-:Y:S02]  /*13d20*/  ISETP.GE.AND P5, PT, R34, R166.reuse, PT ;  /* 0x000000a62200720c */ /* 0x080fe40003fa6270 */
[----:B------:R-:W-:Y:S02]  /*13d30*/  IADD3 R28, R0, 0x48, RZ ;  /* 0x00000048001c7810 */ /* 0x000fe40007ffe0ff */
[----:B------:R-:W-:Y:S01]  /*13d40*/  ISETP.GE.AND P3, PT, R48, R166, PT ;  /* 0x000000a63000720c */ /* 0x000fe20003f66270 */
[----:B------:R-:W-:Y:S01]  /*13d50*/  HMMA.16816.F32.BF16 R72, R188, R196, R72 ;  /* 0x000000c4bc48723c */ /* 0x000fe20000041848 */
[----:B------:R-:W-:Y:S02]  /*13d60*/  IADD3 R36, R0, 0x41, RZ ;  /* 0x0000004100247810 */ /* 0x000fe40007ffe0ff */
[----:B------:R-:W-:-:S02]  /*13d70*/  FSEL R201, R31, -INF , !P0 ;  /* 0xff8000001fc97808 */ /* 0x000fc40004000000 */
[-C--:B------:R-:W-:Y:S02]  /*13d80*/  ISETP.GE.AND P2, PT, R34, R167.reuse, PT ;  /* 0x000000a72200720c */ /* 0x080fe40003f46270 */
[----:B------:R-:W-:Y:S02]  /*13d90*/  FSEL R197, R24, -INF , !P5 ;  /* 0xff80000018c57808 */ /* 0x000fe40006800000 */
[----:B------:R-:W-:Y:S02]  /*13da0*/  FSEL R206, R30, -INF , !P4 ;  /* 0xff8000001ece7808 */ /* 0x000fe40006000000 */
[----:B------:R-:W-:Y:S02]  /*13db0*/  FSEL R203, R29, -INF , !P3 ;  /* 0xff8000001dcb7808 */ /* 0x000fe40005800000 */
[C---:B------:R-:W-:Y:S02]  /*13dc0*/  ISETP.GE.AND P0, PT, R28.reuse, R166, PT ;  /* 0x000000a61c00720c */ /* 0x040fe40003f06270 */
[----:B------:R-:W-:-:S02]  /*13dd0*/  ISETP.GE.AND P5, PT, R28, R167, PT ;  /* 0x000000a71c00720c */ /* 0x000fc40003fa6270 */
[-C--:B------:R-:W-:Y:S01]  /*13de0*/  ISETP.GE.AND P4, PT, R36, R166.reuse, PT ;  /* 0x000000a62400720c */ /* 0x080fe20003f86270 */
[----:B------:R-:W5:Y:S01]  /*13df0*/  LDSM.16.M88.4 R28, [R208+0x3800] ;  /* 0x00380000d01c783b */ /* 0x000f620000000200 */
[----:B------:R-:W-:Y:S01]  /*13e00*/  IADD3 R34, R0, 0x49, RZ ;  /* 0x0000004900227810 */ /* 0x000fe20007ffe0ff */
[----:B------:R-:W-:Y:S01]  /*13e10*/  HMMA.16816.F32.BF16 R116, R172, R180, R116 ;  /* 0x000000b4ac74723c */ /* 0x000fe20000041874 */
[----:B------:R-:W-:Y:S02]  /*13e20*/  FSEL R200, R26, -INF , !P2 ;  /* 0xff8000001ac87808 */ /* 0x000fe40005000000 */
[----:B------:R-:W-:Y:S02]  /*13e30*/  ISETP.GE.AND P3, PT, R36, R167, PT ;  /* 0x000000a72400720c */ /* 0x000fe40003f66270 */
[----:B------:R-:W-:-:S03]  /*13e40*/  ISETP.GE.AND P2, PT, R34, R166, PT ;  /* 0x000000a62200720c */ /* 0x000fc60003f46270 */
[----:B------:R-:W-:Y:S01]  /*13e50*/  HMMA.16816.F32.BF16 R112, R172, R182, R112 ;  /* 0x000000b6ac70723c */ /* 0x000fe20000041870 */
[----:B------:R-:W2:Y:S01]  /*13e60*/  LDSM.16.M88.4 R180, [R232+0x4800] ;  /* 0x00480000e8b4783b */ /* 0x000ea20000000200 */
[----:B------:R-:W-:Y:S02]  /*13e70*/  FSEL R196, R25, -INF , !P4 ;  /* 0xff80000019c47808 */ /* 0x000fe40006000000 */
[----:B------:R-:W-:-:S04]  /*13e80*/  IADD3 R24, R0, 0x50, RZ ;  /* 0x0000005000187810 */ /* 0x000fc80007ffe0ff */
[----:B------:R-:W-:Y:S01]  /*13e90*/  HMMA.16816.F32.BF16 R92, R172, R176, R92 ;  /* 0x000000b0ac5c723c */ /* 0x000fe2000004185c */
[----:B------:R-:W2:Y:S01]  /*13ea0*/  LDSM.16.M88.4 R172, [R232+0x5800] ;  /* 0x00580000e8ac783b */ /* 0x000ea20000000200 */
[----:B------:R-:W-:-:S03]  /*13eb0*/  IADD3 R25, R0, 0x51, RZ ;  /* 0x0000005100197810 */ /* 0x000fc60007ffe0ff */
[----:B------:R-:W-:Y:S03]  /*13ec0*/  LDSM.16.M88.4 R176, [R232+0x5000] ;  /* 0x00500000e8b0783b */ /* 0x000fe60000000200 */
[C---:B------:R-:W-:Y:S07]  /*13ed0*/  HMMA.16816.F32.BF16 R68, R188.reuse, R198, R68 ;  /* 0x000000c6bc44723c */ /* 0x040fee0000041844 */
[----:B------:R-:W-:Y:S01]  /*13ee0*/  FSEL R199, R27, -INF , !P3 ;  /* 0xff8000001bc77808 */ /* 0x000fe20005800000 */
[----:B-1----:R-:W-:Y:S01]  /*13ef0*/  HMMA.16816.F32.BF16 R88, R188, R154, R88 ;  /* 0x0000009abc58723c */ /* 0x002fe20000041858 */
[----:B------:R-:W-:-:S02]  /*13f00*/  FSEL R198, R22, -INF , !P5 ;  /* 0xff80000016c67808 */ /* 0x000fc40006800000 */
[-C--:B------:R-:W-:Y:S02]  /*13f10*/  ISETP.GE.AND P3, PT, R24, R166.reuse, PT ;  /* 0x000000a61800720c */ /* 0x080fe40003f66270 */
[----:B------:R-:W-:Y:S02]  /*13f20*/  ISETP.GE.AND P5, PT, R25, R166, PT ;  /* 0x000000a61900720c */ /* 0x000fe40003fa6270 */
[----:B------:R-:W-:Y:S02]  /*13f30*/  FSEL R154, R20, -INF , !P0 ;  /* 0xff800000149a7808 */ /* 0x000fe40004000000 */
[----:B------:R-:W-:Y:S02]  /*13f40*/  FSEL R155, R21, -INF , !P2 ;  /* 0xff800000159b7808 */ /* 0x000fe40005000000 */
[-C--:B------:R-:W-:Y:S02]  /*13f50*/  ISETP.GE.AND P0, PT, R24, R167.reuse, PT ;  /* 0x000000a71800720c */ /* 0x080fe40003f06270 */
[-C--:B------:R-:W-:Y:S01]  /*13f60*/  ISETP.GE.AND P2, PT, R25, R167.reuse, PT ;  /* 0x000000a71900720c */ /* 0x080fe20003f46270 */
[C---:B---3--:R-:W-:Y:S08]  /*13f70*/  HMMA.16816.F32.BF16 R16, R76.reuse, R60, R16 ;  /* 0x0000003c4c10723c */ /* 0x048ff00000041810 */
[C---:B----4-:R-:W-:Y:S01]  /*13f80*/  HMMA.16816.F32.BF16 R24, R76.reuse, R44, R8 ;  /* 0x0000002c4c18723c */ /* 0x050fe20000041808 */
[----:B------:R-:W1:Y:S07]  /*13f90*/  LDSM.16.M88.4 R8, [R208+0x4000] ;  /* 0x00400000d008783b */ /* 0x000e6e0000000200 */
[----:B------:R-:W-:Y:S01]  /*13fa0*/  HMMA.16816.F32.BF16 R12, R76, R62, R12 ;  /* 0x0000003e4c0c723c */ /* 0x000fe2000004180c */
[----:B------:R-:W-:-:S02]  /*13fb0*/  ISETP.GE.AND P4, PT, R34, R167, PT ;  /* 0x000000a72200720c */ /* 0x000fc40003f86270 */
[----:B------:R-:W-:-:S05]  /*13fc0*/  IADD3 R20, R0, 0x58, RZ ;  /* 0x0000005800147810 */ /* 0x000fca0007ffe0ff */
[----:B--2---:R-:W-:Y:S01]  /*13fd0*/  HMMA.16816.F32.BF16 R148, R188, R184, R148 ;  /* 0x000000b8bc94723c */ /* 0x004fe20000041894 */
[----:B------:R-:W-:Y:S02]  /*13fe0*/  FSEL R156, R23, -INF , !P4 ;  /* 0xff800000179c7808 */ /* 0x000fe40006000000 */
[----:B------:R-:W-:Y:S02]  /*13ff0*/  ISETP.GE.AND P4, PT, R20, R166, PT ;  /* 0x000000a61400720c */ /* 0x000fe40003f86270 */
[----:B------:R-:W-:Y:S02]  /*14000*/  FSEL R161, R16, -INF , !P3 ;  /* 0xff80000010a17808 */ /* 0x000fe40005800000 */
[C---:B------:R-:W-:Y:S01]  /*14010*/  IADD3 R21, R0.reuse, 0x59, RZ ;  /* 0x0000005900157810 */ /* 0x040fe20007ffe0ff */
[----:B------:R-:W-:Y:S01]  /*14020*/  HMMA.16816.F32.BF16 R4, R76, R46, R4 ;  /* 0x0000002e4c04723c */ /* 0x000fe20000041804 */
[----:B------:R-:W-:Y:S02]  /*14030*/  IADD3 R16, R0, 0x60, RZ ;  /* 0x0000006000107810 */ /* 0x000fe40007ffe0ff */
[----:B------:R-:W-:-:S02]  /*14040*/  FSEL R163, R17, -INF , !P5 ;  /* 0xff80000011a37808 */ /* 0x000fc40006800000 */
[----:B------:R-:W-:-:S03]  /*14050*/  FSEL R158, R19, -INF , !P2 ;  /* 0xff800000139e7808 */ /* 0x000fc60005000000 */
[----:B------:R-:W-:Y:S01]  /*14060*/  HMMA.16816.F32.BF16 R116, R188, R168, R116 ;  /* 0x000000a8bc74723c */ /* 0x000fe20000041874 */
[----:B------:R-:W-:Y:S02]  /*14070*/  FSEL R159, R18, -INF , !P0 ;  /* 0xff800000129f7808 */ /* 0x000fe40004000000 */
[-C--:B------:R-:W-:Y:S02]  /*14080*/  ISETP.GE.AND P5, PT, R21, R167.reuse, PT ;  /* 0x000000a71500720c */ /* 0x080fe40003fa6270 */
[----:B------:R-:W-:Y:S02]  /*14090*/  ISETP.GE.AND P2, PT, R16, R166, PT ;  /* 0x000000a61000720c */ /* 0x000fe40003f46270 */
[----:B------:R-:W-:Y:S01]  /*140a0*/  FSEL R168, R12, -INF , !P4 ;  /* 0xff8000000ca87808 */ /* 0x000fe20006000000 */
[----:B-----5:R-:W-:Y:S01]  /*140b0*/  HMMA.16816.F32.BF16 R72, R76, R28, R72 ;  /* 0x0000001c4c48723c */ /* 0x020fe20000041848 */
[----:B------:R-:W-:Y:S02]  /*140c0*/  IADD3 R12, R0, 0x68, RZ ;  /* 0x00000068000c7810 */ /* 0x000fe40007ffe0ff */
[----:B------:R-:W-:-:S02]  /*140d0*/  ISETP.GE.AND P3, PT, R20, R167, PT ;  /* 0x000000a71400720c */ /* 0x000fc40003f66270 */
[----:B------:R-:W-:-:S03]  /*140e0*/  ISETP.GE.AND P0, PT, R21, R166, PT ;  /* 0x000000a61500720c */ /* 0x000fc60003f06270 */
[----:B------:R-:W-:Y:S01]  /*140f0*/  HMMA.16816.F32.BF16 R140, R188, R180, R140 ;  /* 0x000000b4bc8c723c */ /* 0x000fe2000004188c */
[----:B------:R-:W-:Y:S02]  /*14100*/  FSEL R160, R14, -INF , !P3 ;  /* 0xff8000000ea07808 */ /* 0x000fe40005800000 */
[----:B------:R-:W-:-:S04]  /*14110*/  IADD3 R17, R0, 0x61, RZ ;  /* 0x0000006100117810 */ /* 0x000fc80007ffe0ff */
[----:B------:R-:W-:Y:S01]  /*14120*/  FSEL R180, R24, -INF , !P2 ;  /* 0xff80000018b47808 */ /* 0x000fe20005000000 */
[----:B------:R-:W-:Y:S01]  /*14130*/  HMMA.16816.F32.BF16 R120, R188, R174, R120 ;  /* 0x000000aebc78723c */ /* 0x000fe20000041878 */
[----:B------:R-:W-:-:S06]  /*14140*/  ISETP.GE.AND P2, PT, R12, R167, PT ;  /* 0x000000a70c00720c */ /* 0x000fcc0003f46270 */
[----:B------:R-:W-:Y:S01]  /*14150*/  FSEL R174, R15, -INF , !P5 ;  /* 0xff8000000fae7808 */ /* 0x000fe20006800000 */
[----:B------:R-:W-:Y:S01]  /*14160*/  HMMA.16816.F32.BF16 R112, R188, R170, R112 ;  /* 0x000000aabc70723c */ /* 0x000fe20000041870 */
[----:B------:R-:W-:-:S06]  /*14170*/  ISETP.GE.AND P5, PT, R12, R166, PT ;  /* 0x000000a60c00720c */ /* 0x000fcc0003fa6270 */
[----:B------:R-:W-:Y:S01]  /*14180*/  FSEL R170, R13, -INF , !P0 ;  /* 0xff8000000daa7808 */ /* 0x000fe20004000000 */
[C---:B------:R-:W-:Y:S01]  /*14190*/  HMMA.16816.F32.BF16 R68, R76.reuse, R30, R68 ;  /* 0x0000001e4c44723c */ /* 0x040fe20000041844 */
[----:B------:R-:W2:Y:S01]  /*141a0*/  LDSM.16.M88.4 R12, [R208+0x4800] ;  /* 0x00480000d00c783b */ /* 0x000ea20000000200 */
[----:B------:R-:W-:Y:S02]  /*141b0*/  ISETP.GE.AND P4, PT, R16, R167, PT ;  /* 0x000000a71000720c */ /* 0x000fe40003f86270 */
[----:B------:R-:W-:Y:S02]  /*141c0*/  ISETP.GE.AND P3, PT, R17, R166, PT ;  /* 0x000000a61100720c */ /* 0x000fe40003f66270 */
[----:B------:R-:W-:Y:S02]  /*141d0*/  IADD3 R16, R0, 0x69, RZ ;  /* 0x0000006900107810 */ /* 0x000fe40007ffe0ff */
[----:B-1----:R-:W-:Y:S01]  /*141e0*/  HMMA.16816.F32.BF16 R148, R76, R8, R148 ;  /* 0x000000084c94723c */ /* 0x002fe20000041894 */
[----:B------:R-:W-:-:S02]  /*141f0*/  FSEL R181, R25, -INF , !P3 ;  /* 0xff80000019b57808 */ /* 0x000fc40005800000 */
[-C--:B------:R-:W-:Y:S02]  /*14200*/  ISETP.GE.AND P0, PT, R17, R167.reuse, PT ;  /* 0x000000a71100720c */ /* 0x080fe40003f06270 */
[----:B------:R-:W-:-:S03]  /*14210*/  ISETP.GE.AND P3, PT, R16, R167, PT ;  /* 0x000000a71000720c */ /* 0x000fc60003f66270 */
[----:B------:R-:W-:Y:S01]  /*14220*/  HMMA.16816.F32.BF16 R144, R188, R186, R144 ;  /* 0x000000babc90723c */ /* 0x000fe20000041890 */
[----:B------:R-:W-:-:S07]  /*14230*/  IADD3 R17, R0, 0x71, RZ ;  /* 0x0000007100117810 */ /* 0x000fce0007ffe0ff */
[C---:B------:R-:W-:Y:S07]  /*14240*/  HMMA.16816.F32.BF16 R128, R188.reuse, R178, R128 ;  /* 0x000000b2bc80723c */ /* 0x040fee0000041880 */
[----:B------:R-:W-:Y:S02]  /*14250*/  FSEL R178, R26, -INF , !P4 ;  /* 0xff8000001ab27808 */ /* 0x000fe40006000000 */
[----:B------:R-:W-:Y:S02]  /*14260*/  ISETP.GE.AND P4, PT, R16, R166, PT ;  /* 0x000000a61000720c */ /* 0x000fe40003f86270 */
[----:B------:R-:W-:Y:S01]  /*14270*/  IADD3 R16, R0, 0x70, RZ ;  /* 0x0000007000107810 */ /* 0x000fe20007ffe0ff */
[----:B------:R-:W-:Y:S01]  /*14280*/  HMMA.16816.F32.BF16 R136, R188, R182, R136 ;  /* 0x000000b6bc88723c */ /* 0x000fe20000041888 */
[----:B------:R-:W-:-:S02]  /*14290*/  FSEL R179, R6, -INF , !P2 ;  /* 0xff80000006b37808 */ /* 0x000fc40005000000 */
[----:B------:R-:W-:Y:S02]  /*142a0*/  ISETP.GE.AND P2, PT, R17, R166, PT ;  /* 0x000000a61100720c */ /* 0x000fe40003f46270 */
[----:B------:R-:W-:Y:S02]  /*142b0*/  IADD3 R8, R0, 0x79, RZ ;  /* 0x0000007900087810 */ /* 0x000fe40007ffe0ff */
[----:B------:R-:W-:Y:S01]  /*142c0*/  FSEL R182, R4, -INF , !P5 ;  /* 0xff80000004b67808 */ /* 0x000fe20006800000 */
        /* <DEDUP_REMOVED lines=13> */
[C---:B------:R-:W-:Y:S01]  /*143a0*/  ISETP.GE.AND P5, PT, R8.reuse, R166, PT ;  /* 0x000000a60800720c */ /* 0x040fe20003fa6270 */
[----:B------:R-:W1:Y:S01]  /*143b0*/  LDSM.16.M88.4 R4, [R208+0x5000] ;  /* 0x00500000d004783b */ /* 0x000e620000000200 */
[----:B------:R-:W-:-:S02]  /*143c0*/  ISETP.GE.AND P2, PT, R8, R167, PT ;  /* 0x000000a70800720c */ /* 0x000fc40003f46270 */
[C---:B------:R-:W-:Y:S01]  /*143d0*/  IADD3 R8, R0.reuse, 0x80, RZ ;  /* 0x0000008000087810 */ /* 0x040fe20007ffe0ff */
[----:B------:R-:W-:Y:S01]  /*143e0*/  HMMA.16816.F32.BF16 R124, R188, R172, R124 ;  /* 0x000000acbc7c723c */ /* 0x000fe2000004187c */
[----:B------:R-:W-:-:S07]  /*143f0*/  IADD3 R9, R0, 0x81, RZ ;  /* 0x0000008100097810 */ /* 0x000fce0007ffe0ff */
[----:B------:R-:W-:Y:S01]  /*14400*/  HMMA.16816.F32.BF16 R92, R188, R152, R92 ;  /* 0x00000098bc5c723c */ /* 0x000fe2000004185c */
[----:B------:R-:W-:-:S06]  /*14410*/  FSEL R194, R70, -INF , !P0 ;  /* 0xff80000046c27808 */ /* 0x000fcc0004000000 */
        /* <DEDUP_REMOVED lines=9> */
[CC--:B------:R-:W-:Y:S02]  /*144b0*/  ISETP.GE.AND P0, PT, R9.reuse, R166.reuse, PT ;  /* 0x000000a60900720c */ /* 0x0c0fe40003f06270 */
[-C--:B------:R-:W-:Y:S02]  /*144c0*/  ISETP.GE.AND P5, PT, R9, R167.reuse, PT ;  /* 0x000000a70900720c */ /* 0x080fe40003fa6270 */
[C---:B------:R-:W-:Y:S02]  /*144d0*/  ISETP.GE.AND P2, PT, R8.reuse, R166, PT ;  /* 0x000000a60800720c */ /* 0x040fe40003f46270 */
[----:B------:R-:W-:-:S02]  /*144e0*/  ISETP.GE.AND P4, PT, R8, R167, PT ;  /* 0x000000a70800720c */ /* 0x000fc40003f86270 */
[----:B------:R-:W3:Y:S01]  /*144f0*/  LDSM.16.M88.4 R8, [R208+0x5800] ;  /* 0x00580000d008783b */ /* 0x000ee20000000200 */
[----:B--2---:R-:W-:Y:S01]  /*14500*/  HMMA.16816.F32.BF16 R140, R76, R12, R140 ;  /* 0x0000000c4c8c723c */ /* 0x004fe2000004188c */
[----:B------:R-:W-:Y:S02]  /*14510*/  FSEL R186, R150, -INF , !P3 ;  /* 0xff80000096ba7808 */ /* 0x000fe40005800000 */
[----:B------:R-:W-:-:S04]  /*14520*/  FSEL R175, R149, -INF , !P0 ;  /* 0xff80000095af7808 */ /* 0x000fc80004000000 */
[C---:B------:R-:W-:Y:S01]  /*14530*/  IADD3 R12, R0.reuse, 0x89, RZ ;  /* 0x00000089000c7810 */ /* 0x040fe20007ffe0ff */
[----:B------:R-:W-:Y:S01]  /*14540*/  HMMA.16816.F32.BF16 R136, R76, R14, R136 ;  /* 0x0000000e4c88723c */ /* 0x000fe20000041888 */
[----:B------:R-:W-:Y:S02]  /*14550*/  IADD3 R13, R0, 0x91, RZ ;  /* 0x00000091000d7810 */ /* 0x000fe40007ffe0ff */
[C---:B------:R-:W-:Y:S02]  /*14560*/  ISETP.GE.AND P3, PT, R12.reuse, R166, PT ;  /* 0x000000a60c00720c */ /* 0x040fe40003f66270 */
[----:B------:R-:W-:Y:S02]  /*14570*/  ISETP.GE.AND P0, PT, R12, R167, PT ;  /* 0x000000a70c00720c */ /* 0x000fe40003f06270 */
[----:B------:R-:W-:Y:S02]  /*14580*/  IADD3 R12, R0, 0x90, RZ ;  /* 0x00000090000c7810 */ /* 0x000fe40007ffe0ff */
[----:B------:R-:W-:-:S02]  /*14590*/  FSEL R185, R151, -INF , !P5 ;  /* 0xff80000097b97808 */ /* 0x000fc40006800000 */
[----:B------:R-:W-:Y:S01]  /*145a0*/  FSEL R173, R144, -INF , !P2 ;  /* 0xff80000090ad7808 */ /* 0x000fe20005000000 */
[----:B-1----:R-:W-:Y:S01]  /*145b0*/  HMMA.16816.F32.BF16 R132, R76, R4, R132 ;  /* 0x000000044c84723c */ /* 0x002fe20000041884 */
[CC--:B------:R-:W-:Y:S02]  /*145c0*/  ISETP.GE.AND P5, PT, R12.reuse, R166.reuse, PT ;  /* 0x000000a60c00720c */ /* 0x0c0fe40003fa6270 */
[----:B------:R-:W-:Y:S02]  /*145d0*/  ISETP.GE.AND P2, PT, R12, R167, PT ;  /* 0x000000a70c00720c */ /* 0x000fe40003f46270 */
[----:B------:R-:W-:Y:S02]  /*145e0*/  FSEL R183, R146, -INF , !P4 ;  /* 0xff80000092b77808 */ /* 0x000fe40006000000 */
        /* <DEDUP_REMOVED lines=11> */
[C---:B------:R-:W-:Y:S01]  /*146a0*/  ISETP.GE.AND P2, PT, R4.reuse, R166, PT ;  /* 0x000000a60400720c */ /* 0x040fe20003f46270 */
[----:B------:R-:W1:Y:S01]  /*146b0*/  LDSM.16.M88.4 R12, [R208+0x6000] ;  /* 0x00600000d00c783b */ /* 0x000e620000000200 */
[----:B------:R-:W-:Y:S02]  /*146c0*/  ISETP.GE.AND P4, PT, R4, R167, PT ;  /* 0x000000a70400720c */ /* 0x000fe40003f86270 */
[----:B------:R-:W-:Y:S01]  /*146d0*/  HMMA.16816.F32.BF16 R4, R76, R6, R128 ;  /* 0x000000064c04723c */ /* 0x000fe20000041880 */
[----:B------:R-:W-:-:S07]  /*146e0*/  IADD3 R16, R0, 0xa0, RZ ;  /* 0x000000a000107810 */ /* 0x000fce0007ffe0ff */
[----:B---3--:R-:W-:Y:S01]  /*146f0*/  HMMA.16816.F32.BF16 R124, R76, R8, R124 ;  /* 0x000000084c7c723c */ /* 0x008fe2000004187c */
[----:B------:R-:W-:Y:S02]  /*14700*/  IADD3 R17, R0, 0xa1, RZ ;  /* 0x000000a100117810 */ /* 0x000fe40007ffe0ff */
[----:B------:R-:W-:Y:S02]  /*14710*/  FSEL R162, R143, -INF , !P3 ;  /* 0xff8000008fa27808 */ /* 0x000fe40005800000 */
[----:B------:R-:W-:Y:S02]  /*14720*/  FSEL R150, R136, -INF , !P0 ;  /* 0xff80000088967808 */ /* 0x000fe40004000000 */
[C---:B------:R-:W-:Y:S02]  /*14730*/  ISETP.GE.AND P3, PT, R16.reuse, R166, PT ;  /* 0x000000a61000720c */ /* 0x040fe40003f66270 */
[----:B------:R-:W-:Y:S02]  /*14740*/  ISETP.GE.AND P0, PT, R16, R167, PT ;  /* 0x000000a71000720c */ /* 0x000fe40003f06270 */
[----:B------:R-:W-:-:S02]  /*14750*/  FSEL R157, R138, -INF , !P5 ;  /* 0xff8000008a9d7808 */ /* 0x000fc40006800000 */
[C---:B------:R-:W-:Y:S02]  /*14760*/  IADD3 R16, R0.reuse, 0xa8, RZ ;  /* 0x000000a800107810 */ /* 0x040fe40007ffe0ff */
[----:B------:R-:W-:Y:S02]  /*14770*/  ISETP.GE.AND P5, PT, R17, R166, PT ;  /* 0x000000a61100720c */ /* 0x000fe40003fa6270 */
[----:B------:R-:W-:Y:S02]  /*14780*/  IADD3 R8, R0, 0xa9, RZ ;  /* 0x000000a900087810 */ /* 0x000fe40007ffe0ff */
[----:B------:R-:W-:Y:S02]  /*14790*/  FSEL R149, R137, -INF , !P2 ;  /* 0xff80000089957808 */ /* 0x000fe40005000000 */
[----:B------:R-:W-:Y:S02]  /*147a0*/  FSEL R146, R139, -INF , !P4 ;  /* 0xff8000008b927808 */ /* 0x000fe40006000000 */
[----:B------:R-:W-:-:S02]  /*147b0*/  FSEL R128, R132, -INF , !P3 ;  /* 0xff80000084807808 */ /* 0x000fc40005800000 */
[-C--:B------:R-:W-:Y:S02]  /*147c0*/  ISETP.GE.AND P2, PT, R17, R167.reuse, PT ;  /* 0x000000a71100720c */ /* 0x080fe40003f46270 */
[CC--:B------:R-:W-:Y:S02]  /*147d0*/  ISETP.GE.AND P4, PT, R16.reuse, R166.reuse, PT ;  /* 0x000000a61000720c */ /* 0x0c0fe40003f86270 */
[----:B------:R-:W-:Y:S02]  /*147e0*/  ISETP.GE.AND P3, PT, R16, R167, PT ;  /* 0x000000a71000720c */ /* 0x000fe40003f66270 */
[----:B------:R-:W-:Y:S01]  /*147f0*/  FSEL R143, R134, -INF , !P0 ;  /* 0xff800000868f7808 */ /* 0x000fe20004000000 */
[----:B------:R-:W2:Y:S01]  /*14800*/  LDSM.16.M88.4 R16, [R208+0x6800] ;  /* 0x00680000d010783b */ /* 0x000ea20000000200 */
[----:B------:R-:W-:Y:S02]  /*14810*/  FSEL R65, R133, -INF , !P5 ;  /* 0xff80000085417808 */ /* 0x000fe40006800000 */
[----:B------:R-:W-:-:S02]  /*14820*/  ISETP.GE.AND P0, PT, R8, R166, PT ;  /* 0x000000a60800720c */ /* 0x000fc40003f06270 */
[----:B------:R-:W-:Y:S02]  /*14830*/  ISETP.GE.AND P5, PT, R8, R167, PT ;  /* 0x000000a70800720c */ /* 0x000fe40003fa6270 */
[----:B------:R-:W-:Y:S01]  /*14840*/  IADD3 R8, R0, 0xb0, RZ ;  /* 0x000000b000087810 */ /* 0x000fe20007ffe0ff */
[----:B------:R-:W-:Y:S01]  /*14850*/  HMMA.16816.F32.BF16 R120, R76, R10, R120 ;  /* 0x0000000a4c78723c */ /* 0x000fe20000041878 */
[----:B------:R-:W-:Y:S02]  /*14860*/  FSEL R142, R135, -INF , !P2 ;  /* 0xff800000878e7808 */ /* 0x000fe40005000000 */
[----:B------:R-:W-:Y:S02]  /*14870*/  FSEL R64, R4, -INF , !P4 ;  /* 0xff80000004407808 */ /* 0x000fe40006000000 */
[----:B------:R-:W-:Y:S02]  /*14880*/  ISETP.GE.AND P2, PT, R8, R166, PT ;  /* 0x000000a60800720c */ /* 0x000fe40003f46270 */
[----:B------:R-:W-:-:S02]  /*14890*/  IADD3 R4, R0, 0xb8, RZ ;  /* 0x000000b800047810 */ /* 0x000fc40007ffe0ff */
[----:B------:R-:W-:Y:S02]  /*148a0*/  FSEL R67, R7, -INF , !P5 ;  /* 0xff80000007437808 */ /* 0x000fe40006800000 */
[----:B------:R-:W-:Y:S02]  /*148b0*/  FSEL R69, R124, -INF , !P2 ;  /* 0xff8000007c457808 */ /* 0x000fe40005000000 */
[----:B------:R-:W-:Y:S02]  /*148c0*/  FSEL R141, R6, -INF , !P3 ;  /* 0xff800000068d7808 */ /* 0x000fe40005800000 */
[----:B------:R-:W-:Y:S02]  /*148d0*/  FSEL R34, R5, -INF , !P0 ;  /* 0xff80000005227808 */ /* 0x000fe40004000000 */
[C---:B------:R-:W-:Y:S02]  /*148e0*/  ISETP.GE.AND P5, PT, R4.reuse, R166, PT ;  /* 0x000000a60400720c */ /* 0x040fe40003fa6270 */
[----:B------:R-:W-:-:S02]  /*148f0*/  ISETP.GE.AND P2, PT, R4, R167, PT ;  /* 0x000000a70400720c */ /* 0x000fc40003f46270 */
[----:B------:R-:W3:Y:S01]  /*14900*/  LDSM.16.M88.4 R4, [R208+0x7000] ;  /* 0x00700000d004783b */ /* 0x000ee20000000200 */
[----:B------:R-:W-:Y:S01]  /*14910*/  IADD3 R9, R0, 0xb1, RZ ;  /* 0x000000b100097810 */ /* 0x000fe20007ffe0ff */
[C---:B-1----:R-:W-:Y:S01]  /*14920*/  HMMA.16816.F32.BF16 R116, R76.reuse, R12, R116 ;  /* 0x0000000c4c74723c */ /* 0x042fe20000041874 */
[-C--:B------:R-:W-:Y:S02]  /*14930*/  ISETP.GE.AND P4, PT, R8, R167.reuse, PT ;  /* 0x000000a70800720c */ /* 0x080fe40003f86270 */
[----:B------:R-:W-:Y:S02]  /*14940*/  ISETP.GE.AND P3, PT, R9, R166, PT ;  /* 0x000000a60900720c */ /* 0x000fe40003f66270 */
        /* <DEDUP_REMOVED lines=17> */
[----:B------:R-:W1:Y:S01]  /*14a60*/  LDSM.16.M88.4 R8, [R208+0x7800] ;  /* 0x00780000d008783b */ /* 0x000e620000000200 */
[----:B--2---:R-:W-:Y:S01]  /*14a70*/  HMMA.16816.F32.BF16 R108, R76, R16, R108 ;  /* 0x000000104c6c723c */ /* 0x004fe2000004186c */
[----:B------:R-:W-:Y:S01]  /*14a80*/  IADD3 R12, R0, 0xc8, RZ ;  /* 0x000000c8000c7810 */ /* 0x000fe20007ffe0ff */
[----:B------:R-:W-:-:S04]  /*14a90*/  DEPBAR.LE SB0, 0x0 ;  /* 0x000080000000791a */ /* 0x000fc80000000000 */
[----:B------:R-:W-:Y:S02]  /*14aa0*/  IADD3 R13, R0, 0xc9, RZ ;  /* 0x000000c9000d7810 */ /* 0x000fe40007ffe0ff */
[----:B------:R-:W-:Y:S01]  /*14ab0*/  FSEL R75, R123, -INF , !P3 ;  /* 0xff8000007b4b7808 */ /* 0x000fe20005800000 */
[----:B------:R-:W-:Y:S01]  /*14ac0*/  HMMA.16816.F32.BF16 R16, R76, R18, R104 ;  /* 0x000000124c10723c */ /* 0x000fe20000041868 */
        /* <DEDUP_REMOVED lines=17> */
[----:B---3--:R-:W-:Y:S01]  /*14be0*/  HMMA.16816.F32.BF16 R12, R76, R4, R100 ;  /* 0x000000044c0c723c */ /* 0x008fe20000041864 */
[----:B------:R-:W-:-:S06]  /*14bf0*/  IADD3 R20, R0, 0xd8, RZ ;  /* 0x000000d800147810 */ /* 0x000fcc0007ffe0ff */
[----:B------:R-:W-:Y:S02]  /*14c00*/  IADD3 R4, R0, 0xd9, RZ ;  /* 0x000000d900047810 */ /* 0x000fe40007ffe0ff */
[----:B------:R-:W-:Y:S02]  /*14c10*/  FSEL R101, R115, -INF , !P2 ;  /* 0xff80000073657808 */ /* 0x000fe40005000000 */
[----:B------:R-:W-:Y:S02]  /*14c20*/  FSEL R103, R108, -INF , !P4 ;  /* 0xff8000006c677808 */ /* 0x000fe40006000000 */
[----:B------:R-:W-:Y:S02]  /*14c30*/  FSEL R100, R110, -INF , !P3 ;  /* 0xff8000006e647808 */ /* 0x000fe40005800000 */
[C---:B------:R-:W-:Y:S02]  /*14c40*/  ISETP.GE.AND P2, PT, R20.reuse, R166, PT ;  /* 0x000000a61400720c */ /* 0x040fe40003f46270 */
[----:B------:R-:W-:-:S02]  /*14c50*/  ISETP.GE.AND P4, PT, R20, R167, PT ;  /* 0x000000a71400720c */ /* 0x000fc40003f86270 */
[----:B------:R-:W-:Y:S02]  /*14c60*/  ISETP.GE.AND P3, PT, R4, R166, PT ;  /* 0x000000a60400720c */ /* 0x000fe40003f66270 */
[----:B------:R-:W-:Y:S02]  /*14c70*/  FSEL R102, R109, -INF , !P0 ;  /* 0xff8000006d667808 */ /* 0x000fe40004000000 */
[C---:B------:R-:W-:Y:S02]  /*14c80*/  IADD3 R20, R0.reuse, 0xe0, RZ ;  /* 0x000000e000147810 */ /* 0x040fe40007ffe0ff */
[----:B------:R-:W-:Y:S02]  /*14c90*/  IADD3 R21, R0, 0xe1, RZ ;  /* 0x000000e100157810 */ /* 0x000fe40007ffe0ff */
[----:B------:R-:W-:Y:S02]  /*14ca0*/  ISETP.GE.AND P0, PT, R4, R167, PT ;  /* 0x000000a70400720c */ /* 0x000fe40003f06270 */
[----:B------:R-:W-:Y:S07]  /*14cb0*/  HMMA.16816.F32.BF16 R4, R76, R6, R96 ;  /* 0x000000064c04723c */ /* 0x000fee0000041860 */
        /* <DEDUP_REMOVED lines=8> */
[----:B-1----:R-:W-:Y:S07]  /*14d40*/  HMMA.16816.F32.BF16 R20, R76, R8, R92 ;  /* 0x000000084c14723c */ /* 0x002fee000004185c */
[----:B------:R-:W-:Y:S02]  /*14d50*/  IADD3 R8, R0, 0xe9, RZ ;  /* 0x000000e900087810 */ /* 0x000fe40007ffe0ff */
[----:B------:R-:W-:-:S02]  /*14d60*/  FSEL R92, R14, -INF , !P2 ;  /* 0xff8000000e5c7808 */ /* 0x000fc40005000000 */
[----:B------:R-:W-:Y:S02]  /*14d70*/  FSEL R94, R13, -INF , !P4 ;  /* 0xff8000000d5e7808 */ /* 0x000fe40006000000 */
[C---:B------:R-:W-:Y:S02]  /*14d80*/  ISETP.GE.AND P2, PT, R8.reuse, R166, PT ;  /* 0x000000a60800720c */ /* 0x040fe40003f46270 */
[-C--:B------:R-:W-:Y:S02]  /*14d90*/  ISETP.GE.AND P4, PT, R8, R167.reuse, PT ;  /* 0x000000a70800720c */ /* 0x080fe40003f86270 */
[----:B------:R-:W-:Y:S01]  /*14da0*/  HMMA.16816.F32.BF16 R8, R76, R10, R88 ;  /* 0x0000000a4c08723c */ /* 0x000fe20000041858 */
[----:B------:R-:W-:Y:S02]  /*14db0*/  IADD3 R16, R0, 0xe8, RZ ;  /* 0x000000e800107810 */ /* 0x000fe40007ffe0ff */
[----:B------:R-:W-:Y:S02]  /*14dc0*/  FSEL R95, R12, -INF , !P5 ;  /* 0xff8000000c5f7808 */ /* 0x000fe40006800000 */
[----:B------:R-:W-:-:S02]  /*14dd0*/  ISETP.GE.AND P5, PT, R16, R167, PT ;  /* 0x000000a71000720c */ /* 0x000fc40003fa6270 */
[----:B------:R-:W-:Y:S02]  /*14de0*/  FSEL R79, R5, -INF , !P2 ;  /* 0xff800000054f7808 */ /* 0x000fe40005000000 */
[----:B------:R-:W-:Y:S02]  /*14df0*/  IADD3 R5, R0, 0xf8, RZ ;  /* 0x000000f800057810 */ /* 0x000fe40007ffe0ff */
[----:B------:R-:W-:Y:S02]  /*14e00*/  FSEL R77, R6, -INF , !P5 ;  /* 0xff800000064d7808 */ /* 0x000fe40006800000 */
[----:B------:R-:W-:Y:S02]  /*14e10*/  FSEL R93, R19, -INF , !P0 ;  /* 0xff800000135d7808 */ /* 0x000fe40004000000 */
[----:B------:R-:W-:Y:S02]  /*14e20*/  FSEL R6, R87, -INF , !P1 ;  /* 0xff80000057067808 */ /* 0x000fe40004800000 */
[----:B------:R-:W-:-:S02]  /*14e30*/  ISETP.GE.AND P0, PT, R16, R166, PT ;  /* 0x000000a61000720c */ /* 0x000fc40003f06270 */
[----:B------:R-:W-:Y:S02]  /*14e40*/  ISETP.GE.AND P1, PT, R5, R167, PT ;  /* 0x000000a70500720c */ /* 0x000fe40003f26270 */
[----:B------:R-:W-:Y:S02]  /*14e50*/  IADD3 R12, R0, 0xf0, RZ ;  /* 0x000000f0000c7810 */ /* 0x000fe40007ffe0ff */
[----:B------:R-:W-:Y:S02]  /*14e60*/  FSEL R88, R4, -INF , !P0 ;  /* 0xff80000004587808 */ /* 0x000fe40004000000 */
[----:B------:R-:W-:Y:S02]  /*14e70*/  FSEL R89, R10, -INF , !P1 ;  /* 0xff8000000a597808 */ /* 0x000fe40004800000 */
[----:B------:R-:W-:Y:S02]  /*14e80*/  FSEL R4, R85, -INF , !P6 ;  /* 0xff80000055047808 */ /* 0x000fe40007000000 */
[----:B------:R-:W-:-:S02]  /*14e90*/  ISETP.GT.AND P1, PT, R248, R235, PT ;  /* 0x000000ebf800720c */ /* 0x000fc40003f24270 */
[----:B------:R-:W-:Y:S02]  /*14ea0*/  IADD3 R13, R0, 0xf1, RZ ;  /* 0x000000f1000d7810 */ /* 0x000fe40007ffe0ff */
[----:B------:R-:W-:Y:S02]  /*14eb0*/  ISETP.GE.AND P0, PT, R12, R167, PT ;  /* 0x000000a70c00720c */ /* 0x000fe40003f06270 */
[C---:B------:R-:W-:Y:S02]  /*14ec0*/  ISETP.GE.AND P6, PT, R0.reuse, R166, PT ;  /* 0x000000a60000720c */ /* 0x040fe40003fc6270 */
[----:B------:R-:W-:Y:S02]  /*14ed0*/  IADD3 R0, R0, 0xf9, RZ ;  /* 0x000000f900007810 */ /* 0x000fe40007ffe0ff */
[----:B------:R-:W-:Y:S02]  /*14ee0*/  FSEL R78, R15, -INF , !P3 ;  /* 0xff8000000f4e7808 */ /* 0x000fe40005800000 */
[----:B------:R-:W-:-:S02]  /*14ef0*/  FSEL R85, R22, -INF , !P0 ;  /* 0xff80000016557808 */ /* 0x000fc40004000000 */
[-C--:B------:R-:W-:Y:S02]  /*14f00*/  ISETP.GE.AND P3, PT, R12, R166.reuse, PT ;  /* 0x000000a60c00720c */ /* 0x080fe40003f66270 */
[----:B------:R-:W-:Y:S02]  /*14f10*/  ISETP.GE.AND P0, PT, R0, R167, PT ;  /* 0x000000a70000720c */ /* 0x000fe40003f06270 */
[----:B------:R-:W-:Y:S02]  /*14f20*/  FSEL R76, R7, -INF , !P4 ;  /* 0xff800000074c7808 */ /* 0x000fe40006000000 */
[----:B------:R-:W-:Y:S02]  /*14f30*/  ISETP.GE.AND P4, PT, R5, R166, PT ;  /* 0x000000a60500720c */ /* 0x000fe40003f86270 */
[----:B------:R-:W-:Y:S02]  /*14f40*/  FSEL R5, R84, -INF , !P6 ;  /* 0xff80000054057808 */ /* 0x000fe40007000000 */
[----:B------:R-:W-:-:S02]  /*14f50*/  FSEL R87, R20, -INF , !P3 ;  /* 0xff80000014577808 */ /* 0x000fc40005800000 */
[----:B------:R-:W-:Y:S01]  /*14f60*/  FSEL R84, R11, -INF , !P0 ;  /* 0xff8000000b547808 */ /* 0x000fe20004000000 */
[----:B------:R-:W-:Y:S01]  /*14f70*/  BSSY B1, `(.L_x_3868) ;  /* 0x0000097000017945 */ /* 0x000fe20003800000 */
[CC--:B------:R-:W-:Y:S02]  /*14f80*/  ISETP.GE.AND P5, PT, R13.reuse, R166.reuse, PT ;  /* 0x000000a60d00720c */ /* 0x0c0fe40003fa6270 */
[----:B------:R-:W-:Y:S02]  /*14f90*/  ISETP.GE.AND P2, PT, R13, R167, PT ;  /* 0x000000a70d00720c */ /* 0x000fe40003f46270 */
[----:B------:R-:W-:Y:S02]  /*14fa0*/  ISETP.GE.AND P3, PT, R0, R166, PT ;  /* 0x000000a60000720c */ /* 0x000fe40003f66270 */
[----:B------:R-:W-:Y:S02]  /*14fb0*/  ISETP.NE.U32.AND P0, PT, R246, RZ, PT ;  /* 0x000000fff600720c */ /* 0x000fe40003f05070 */
[----:B------:R-:W-:-:S02]  /*14fc0*/  FSEL R106, R21, -INF , !P5 ;  /* 0xff800000156a7808 */ /* 0x000fc40006800000 */
[----:B------:R-:W-:Y:S02]  /*14fd0*/  FSEL R90, R23, -INF , !P2 ;  /* 0xff800000175a7808 */ /* 0x000fe40005000000 */
[----:B------:R-:W-:Y:S02]  /*14fe0*/  FSEL R105, R8, -INF , !P4 ;  /* 0xff80000008697808 */ /* 0x000fe40006000000 */
[----:B------:R-:W-:Y:S02]  /*14ff0*/  FSEL R91, R9, -INF , !P3 ;  /* 0xff800000095b7808 */ /* 0x000fe40005800000 */
[----:B------:R-:W-:Y:S02]  /*15000*/  ISETP.NE.AND.EX P0, PT, R247, RZ, PT, P0 ;  /* 0x000000fff700720c */ /* 0x000fe40003f05300 */
        /* <DEDUP_REMOVED lines=14> */
[----:B------:R-:W-:Y:S01]  /*150f0*/  IADD3 R209, R232, 0x7800, RZ ;  /* 0x00007800e8d17810 */ /* 0x000fe20007ffe0ff */
[----:B------:R-:W-:Y:S06]  /*15100*/  BAR.SYNC.DEFER_BLOCKING 0x0 ;  /* 0x0000000000007b1d */ /* 0x000fec0000010000 */
        /* <DEDUP_REMOVED lines=8> */
[-C--:B------:R-:W-:Y:S02]  /*15190*/  IABS R7, R13.reuse ;  /* 0x0000000d00077213 */ /* 0x080fe40000000000 */
[----:B------:R-:W1:Y:S01]  /*151a0*/  I2F.RP R14, R9 ;  /* 0x00000009000e7306 */ /* 0x000e620000209400 */
[-C--:B------:R-:W-:Y:S02]  /*151b0*/  LOP3.LUT R33, R33, R13.reuse, RZ, 0x3c, !PT ;  /* 0x0000000d21217212 */ /* 0x080fe400078e3cff */
[----:B------:R-:W-:Y:S01]  /*151c0*/  IMAD.MOV R7, RZ, RZ, -R7 ;  /* 0x000000ffff077224 */ /* 0x000fe200078e0a07 */
[----:B------:R-:W-:-:S02]  /*151d0*/  LOP3.LUT R11, R11, R13, RZ, 0x3c, !PT ;  /* 0x0000000d0b0b7212 */ /* 0x000fc400078e3cff */
[----:B------:R-:W-:Y:S02]  /*151e0*/  ISETP.GE.AND P4, PT, R33, RZ, PT ;  /* 0x000000ff2100720c */ /* 0x000fe40003f86270 */
        /* <DEDUP_REMOVED lines=23> */
[----:B------:R-:W-:Y:S02]  /*15360*/  @P6 IADD3 R12, R12, 0x1, RZ ;  /* 0x000000010c0c6810 */ /* 0x000fe40007ffe0ff */
[----:B------:R-:W-:Y:S02]  /*15370*/  MOV R9, R10 ;  /* 0x0000000a00097202 */ /* 0x000fe40000000f00 */
        /* <DEDUP_REMOVED lines=26> */
.L_x_3871:
[----:B------:R-:W2:Y:S02]  /*15520*/  LD.E R9, [R164.64+0x38] ;  /* 0x00003806a4097980 */ /* 0x000ea4000c101900 */
[----:B--2---:R-:W-:-:S04]  /*15530*/  LEA R9, -R9, RZ, 0x8 ;  /* 0x000000ff09097211 */ /* 0x004fc800078e41ff */
[----:B------:R-:W-:Y:S02]  /*15540*/  SHF.R.S32.HI R8, RZ, 0x1f, R9 ;  /* 0x0000001fff087819 */ /* 0x000fe40000011409 */
.L_x_3872:
[----:B------:R-:W-:Y:S05]  /*15550*/  BSYNC B0 ;  /* 0x0000000000007941 */ /* 0x000fea0003800000 */
.L_x_3870:
[C---:B------:R-:W-:Y:S01]  /*15560*/  IMAD.SHL.U32 R0, R40.reuse, 0x20, RZ ;  /* 0x0000002028007824 */ /* 0x040fe200078e00ff */
[----:B------:R-:W-:Y:S02]  /*15570*/  LEA R237, P3, R9, R237, 0x1 ;  /* 0x000000ed09ed7211 */ /* 0x000fe400078608ff */
[----:B------:R-:W-:Y:S02]  /*15580*/  SHF.L.U64.HI R7, R40, 0x5, R41 ;  /* 0x0000000528077819 */ /* 0x000fe40000010229 */
[----:B------:R-:W-:Y:S02]  /*15590*/  IADD3 R10, P2, R237, R0, RZ ;  /* 0x00000000ed0a7210 */ /* 0x000fe40007f5e0ff */
        /* <DEDUP_REMOVED lines=52> */
.L_x_3869:
[----:B------:R-:W-:Y:S05]  /*158e0*/  BSYNC B1 ;  /* 0x0000000000017941 */ /* 0x000fea0003800000 */
.L_x_3868:
[----:B--2---:R-:W2:Y:S04]  /*158f0*/  LDL.LU R14, [R1+0x20] ;  /* 0x00002000010e7983 */ /* 0x004ea80000300800 */
[----:B------:R-:W3:Y:S04]  /*15900*/  LDL.LU R13, [R1+0x24] ;  /* 0x00002400010d7983 */ /* 0x000ee80000300800 */
[----:B------:R-:W4:Y:S04]  /*15910*/  LDL.LU R12, [R1+0x1c] ;  /* 0x00001c00010c7983 */ /* 0x000f280000300800 */
[----:B------:R-:W5:Y:S04]  /*15920*/  LDL.LU R17, [R1+0x18] ;  /* 0x0000180001117983 */ /* 0x000f680000300800 */
[----:B------:R-:W5:Y:S04]  /*15930*/  LDL.LU R16, [R1+0x14] ;  /* 0x0000140001107983 */ /* 0x000f680000300800 */
[----:B------:R-:W5:Y:S04]  /*15940*/  LDL.LU R26, [R1+0x10] ;  /* 0x00001000011a7983 */ /* 0x000f680000300800 */
[----:B------:R-:W5:Y:S04]  /*15950*/  LDL.LU R25, [R1+0xc] ;  /* 0x00000c0001197983 */ /* 0x000f680000300800 */
[----:B------:R-:W5:Y:S01]  /*15960*/  LDL.LU R24, [R1+0x8] ;  /* 0x0000080001187983 */ /* 0x000f620000300800 */
[----:B------:R-:W-:-:S02]  /*15970*/  FMNMX.FTZ R0, R2, R6, !PT ;  /* 0x0000000602007209 */ /* 0x000fc40007810000 */
[----:B------:R-:W-:Y:S01]  /*15980*/  MOV R52, R59 ;  /* 0x0000003b00347202 */ /* 0x000fe20000000f00 */
[----:B------:R-:W5:Y:S01]  /*15990*/  LD.E R113, [R164.64+0xdc] ;  /* 0x0000dc06a4717980 */ /* 0x000f62000c101900 */
[----:B------:R-:W-:Y:S02]  /*159a0*/  FMNMX.FTZ R0, R226, R0, !PT ;  /* 0x00000000e2007209 */ /* 0x000fe40007810000 */
[----:B------:R-:W-:Y:S02]  /*159b0*/  MOV R127, R56 ;  /* 0x00000038007f7202 */ /* 0x000fe40000000f00 */
[----:B------:R-:W-:Y:S02]  /*159c0*/  FMNMX.FTZ R0, R230, R0, !PT ;  /* 0x00000000e6007209 */ /* 0x000fe40007810000 */
[----:B------:R-:W-:Y:S02]  /*159d0*/  FMNMX.FTZ R7, R5, R4, !PT ;  /* 0x0000000405077209 */ /* 0x000fe40007810000 */
[----:B------:R-:W-:-:S02]  /*159e0*/  MOV R129, R57 ;  /* 0x0000003900817202 */ /* 0x000fc40000000f00 */
[----:B------:R-:W-:-:S04]  /*159f0*/  FMNMX.FTZ R7, R225, R7, !PT ;  /* 0x00000007e1077209 */ /* 0x000fc80007810000 */
[----:B------:R-:W-:Y:S02]  /*15a00*/  FMNMX.FTZ R7, R224, R7, !PT ;  /* 0x00000007e0077209 */ /* 0x000fe40007810000 */
[----:B--2---:R-:W-:-:S04]  /*15a10*/  FMNMX.FTZ R0, R14, R0, !PT ;  /* 0x000000000e007209 */ /* 0x004fc80007810000 */
[----:B---3--:R-:W-:-:S04]  /*15a20*/  FMNMX.FTZ R0, R13, R0, !PT ;  /* 0x000000000d007209 */ /* 0x008fc80007810000 */
[----:B----4-:R-:W-:Y:S02]  /*15a30*/  FMNMX.FTZ R0, R12, R0, !PT ;  /* 0x000000000c007209 */ /* 0x010fe40007810000 */
[----:B-----5:R-:W-:-:S04]  /*15a40*/  FMNMX.FTZ R7, R17, R7, !PT ;  /* 0x0000000711077209 */ /* 0x020fc80007810000 */
[----:B------:R-:W-:Y:S02]  /*15a50*/  FMNMX.FTZ R7, R16, R7, !PT ;  /* 0x0000000710077209 */ /* 0x000fe40007810000 */
        /* <DEDUP_REMOVED lines=127> */
[-CC-:B------:R-:W-:Y:S01]  /*16250*/  FFMA.FTZ R33, R230, R113.reuse, -R110.reuse ;  /* 0x00000071e6217223 */ /* 0x180fe2000001086e */
[----:B------:R-:W-:Y:S01]  /*16260*/  SHF.L.U32 R230, R3, 0x1, RZ ;  /* 0x0000000103e67819 */ /* 0x000fe200000006ff */
[-CC-:B------:R-:W-:Y:S01]  /*16270*/  FFMA.FTZ R107, R226, R113.reuse, -R110.reuse ;  /* 0x00000071e26b7223 */ /* 0x180fe2000001086e */
[----:B------:R-:W-:Y:S01]  /*16280*/  FSETP.NEU.FTZ.AND P2, PT, R2, -INF , PT ;  /* 0xff8000000200780b */ /* 0x000fe20003f5d000 */
[----:B------:R-:W-:Y:S01]  /*16290*/  FMUL.FTZ R111, R113, R2 ;  /* 0x00000002716f7220 */ /* 0x000fe20000410000 */
[----:B------:R-:W-:Y:S01]  /*162a0*/  LEA R226, R229, R230, 0x1 ;  /* 0x000000e6e5e27211 */ /* 0x000fe200078e08ff */
[----:B------:R-:W-:Y:S01]  /*162b0*/  FFMA.FTZ R108, R6, R113, -R110 ;  /* 0x00000071066c7223 */ /* 0x000fe2000001086e */
[----:B------:R-:W-:Y:S02]  /*162c0*/  LDSM.16.MT88.4 R8, [R230+0xa000] ;  /* 0x00a00000e608783b */ /* 0x000fe40000004200 */
[----:B------:R-:W-:-:S02]  /*162d0*/  FSEL R111, R111, RZ, P2 ;  /* 0x000000ff6f6f7208 */ /* 0x000fc40001000000 */
[----:B------:R-:W1:Y:S03]  /*162e0*/  LDSM.16.MT88.4 R44, [R226+0xa000] ;  /* 0x00a00000e22c783b */ /* 0x000e660000004200 */
[-CC-:B------:R-:W-:Y:S01]  /*162f0*/  FFMA.FTZ R123, R225, R113.reuse, -R111.reuse ;  /* 0x00000071e17b7223 */ /* 0x180fe2000001086f */
[----:B------:R-:W-:Y:S01]  /*16300*/  LEA R225, R228, R230, 0x1 ;  /* 0x000000e6e4e17211 */ /* 0x000fe200078e08ff */
[-CC-:B------:R-:W-:Y:S01]  /*16310*/  FFMA.FTZ R122, R224, R113.reuse, -R111.reuse ;  /* 0x00000071e07a7223 */ /* 0x180fe2000001086f */
[----:B------:R-:W-:Y:S01]  /*16320*/  MUFU.EX2 R109, R109 ;  /* 0x0000006d006d7308 */ /* 0x000fe20000000800 */
[--C-:B------:R-:W-:Y:S01]  /*16330*/  FFMA.FTZ R125, R5, R113, -R111.reuse ;  /* 0x00000071057d7223 */ /* 0x100fe2000001086f */
[----:B------:R-:W-:Y:S01]  /*16340*/  LEA R224, R229, R225, 0x1 ;  /* 0x000000e1e5e07211 */ /* 0x000fe200078e08ff */
[----:B------:R-:W-:Y:S01]  /*16350*/  FFMA.FTZ R124, R4, R113, -R111 ;  /* 0x00000071047c7223 */ /* 0x000fe2000001086f */
[----:B------:R-:W2:Y:S04]  /*16360*/  LDSM.16.MT88.4 R28, [R225+0xa000] ;  /* 0x00a00000e11c783b */ /* 0x000ea80000004200 */
[----:B------:R-:W3:Y:S01]  /*16370*/  LDSM.16.MT88.4 R48, [R224+0xa000] ;  /* 0x00a00000e030783b */ /* 0x000ee20000004200 */
[----:B------:R-:W4:Y:S03]  /*16380*/  MUFU.EX2 R108, R108 ;  /* 0x0000006c006c7308 */ /* 0x000f260000000800 */
[----:B------:R-:W5:Y:S05]  /*16390*/  LDSM.16.MT88.4 R60, [R226+0xa800] ;  /* 0x00a80000e23c783b */ /* 0x000f6a0000004200 */
[----:B------:R-:W-:Y:S08]  /*163a0*/  MUFU.EX2 R107, R107 ;  /* 0x0000006b006b7308 */ /* 0x000ff00000000800 */
[----:B------:R-:W1:Y:S08]  /*163b0*/  MUFU.EX2 R33, R33 ;  /* 0x0000002100217308 */ /* 0x000e700000000800 */
        /* <DEDUP_REMOVED lines=10> */
[--C-:B------:R-:W-:Y:S01]  /*16460*/  FFMA.FTZ R121, R17, R113, -R111.reuse ;  /* 0x0000007111797223 */ /* 0x100fe2000001086f */
[----:B--2---:R-:W-:Y:S01]  /*16470*/  F2FP.BF16.PACK_AB R22, R122, R123 ;  /* 0x0000007b7a16723e */ /* 0x004fe200000010ff */
[----:B------:R-:W-:-:S02]  /*16480*/  FFMA.FTZ R120, R16, R113, -R111 ;  /* 0x0000007110787223 */ /* 0x000fc4000001086f */
[-CC-:B------:R-:W-:Y:S02]  /*16490*/  FFMA.FTZ R119, R26, R113.reuse, -R111.reuse ;  /* 0x000000711a777223 */ /* 0x180fe4000001086f */
[-C--:B------:R-:W-:Y:S02]  /*164a0*/  FFMA.FTZ R118, R25, R113.reuse, -R111 ;  /* 0x0000007119767223 */ /* 0x080fe4000001086f */
[-CC-:B------:R-:W-:Y:S01]  /*164b0*/  FFMA.FTZ R114, R24, R113.reuse, -R110.reuse ;  /* 0x0000007118727223 */ /* 0x180fe2000001086e */
[----:B------:R-:W-:Y:S01]  /*164c0*/  HMMA.16816.F32.BF16 R4, R20, R44, RZ ;  /* 0x0000002c1404723c */ /* 0x000fe200000418ff */
[-CC-:B------:R-:W-:Y:S01]  /*164d0*/  FFMA.FTZ R112, R58, R113.reuse, -R110.reuse ;  /* 0x000000713a707223 */ /* 0x180fe2000001086e */
[----:B------:R-:W-:Y:S01]  /*164e0*/  MUFU.EX2 R117, R117 ;  /* 0x0000007500757308 */ /* 0x000fe20000000800 */
[-CC-:B------:R-:W-:Y:S01]  /*164f0*/  FFMA.FTZ R3, R52, R113.reuse, -R110.reuse ;  /* 0x0000007134037223 */ /* 0x180fe2000001086e */
[----:B------:R-:W1:Y:S01]  /*16500*/  LDSM.16.MT88.4 R16, [R230+0xa800] ;  /* 0x00a80000e610783b */ /* 0x000e620000004200 */
[----:B------:R-:W-:-:S03]  /*16510*/  FFMA.FTZ R126, R54, R113, -R110 ;  /* 0x00000071367e7223 */ /* 0x000fc6000001086e */
[C---:B------:R-:W-:Y:S01]  /*16520*/  HMMA.16816.F32.BF16 R44, R20.reuse, R46, RZ ;  /* 0x0000002e142c723c */ /* 0x040fe200000418ff */
[----:B------:R-:W2:Y:S01]  /*16530*/  LDSM.16.MT88.4 R56, [R225+0xa800] ;  /* 0x00a80000e138783b */ /* 0x000ea20000004200 */
[----:B------:R-:W-:Y:S03]  /*16540*/  MUFU.EX2 R116, R116 ;  /* 0x0000007400747308 */ /* 0x000fe60000000800 */
[----:B------:R-:W4:Y:S05]  /*16550*/  LDSM.16.MT88.4 R52, [R224+0xa800] ;  /* 0x00a80000e034783b */ /* 0x000f2a0000004200 */
[----:B------:R-:W-:Y:S08]  /*16560*/  MUFU.EX2 R115, R115 ;  /* 0x0000007300737308 */ /* 0x000ff00000000800 */
[----:B------:R-:W-:Y:S08]  /*16570*/  MUFU.EX2 R121, R121 ;  /* 0x0000007900797308 */ /* 0x000ff00000000800 */
[----:B------:R-:W1:Y:S08]  /*16580*/  MUFU.EX2 R120, R120 ;  /* 0x0000007800787308 */ /* 0x000e700000000800 */
[----:B------:R-:W-:Y:S08]  /*16590*/  MUFU.EX2 R119, R119 ;  /* 0x0000007700777308 */ /* 0x000ff00000000800 */
[----:B------:R-:W1:Y:S08]  /*165a0*/  MUFU.EX2 R118, R118 ;  /* 0x0000007600767308 */ /* 0x000e700000000800 */
[----:B------:R-:W1:Y:S01]  /*165b0*/  MUFU.EX2 R114, R114 ;  /* 0x0000007200727308 */ /* 0x000e620000000800 */
[C---:B------:R-:W-:Y:S08]  /*165c0*/  HMMA.16816.F32.BF16 R12, R20.reuse, R8, RZ ;  /* 0x00000008140c723c */ /* 0x040ff000000418ff */
[C---:B------:R-:W-:Y:S08]  /*165d0*/  HMMA.16816.F32.BF16 R36, R20.reuse, R28, RZ ;  /* 0x0000001c1424723c */ /* 0x040ff000000418ff */
[C---:B------:R-:W-:Y:S08]  /*165e0*/  HMMA.16816.F32.BF16 R8, R20.reuse, R10, RZ ;  /* 0x0000000a1408723c */ /* 0x040ff000000418ff */
[C---:B------:R-:W-:Y:S08]  /*165f0*/  HMMA.16816.F32.BF16 R28, R20.reuse, R30, RZ ;  /* 0x0000001e141c723c */ /* 0x040ff000000418ff */
[C---:B---3--:R-:W-:Y:S07]  /*16600*/  HMMA.16816.F32.BF16 R24, R20.reuse, R48, RZ ;  /* 0x000000301418723c */ /* 0x048fee00000418ff */
[----:B-1----:R-:W-:Y:S01]  /*16610*/  F2FP.BF16.PACK_AB R48, R120, R121 ;  /* 0x000000797830723e */ /* 0x002fe200000010ff */
[----:B------:R-:W-:Y:S01]  /*16620*/  HMMA.16816.F32.BF16 R20, R20, R50, RZ ;  /* 0x000000321414723c */ /* 0x000fe200000418ff */
[----:B------:R-:W-:-:S06]  /*16630*/  F2FP.BF16.PACK_AB R49, R116, R117 ;  /* 0x000000757431723e */ /* 0x000fcc00000010ff */
[----:B------:R-:W-:Y:S02]  /*16640*/  F2FP.BF16.PACK_AB R50, R118, R119 ;  /* 0x000000777632723e */ /* 0x000fe400000010ff */
[----:B------:R-:W-:-:S07]  /*16650*/  F2FP.BF16.PACK_AB R51, R114, R115 ;  /* 0x000000737233723e */ /* 0x000fce00000010ff */
        /* <DEDUP_REMOVED lines=12> */
[----:B------:R-:W3:Y:S06]  /*16720*/  LDSM.16.MT88.4 R16, [R230+0xb000] ;  /* 0x00b00000e610783b */ /* 0x000eec0000004200 */
[C---:B--2---:R-:W-:Y:S01]  /*16730*/  HMMA.16816.F32.BF16 R36, R48.reuse, R56, R36 ;  /* 0x000000383024723c */ /* 0x044fe20000041824 */
[----:B------:R-:W-:Y:S07]  /*16740*/  MUFU.EX2 R126, R126 ;  /* 0x0000007e007e7308 */ /* 0x000fee0000000800 */
[C---:B------:R-:W-:Y:S01]  /*16750*/  HMMA.16816.F32.BF16 R28, R48.reuse, R58, R28 ;  /* 0x0000003a301c723c */ /* 0x040fe2000004181c */
[----:B------:R-:W-:Y:S01]  /*16760*/  MUFU.EX2 R127, R127 ;  /* 0x0000007f007f7308 */ /* 0x000fe20000000800 */
[----:B------:R-:W2:Y:S06]  /*16770*/  LDSM.16.MT88.4 R56, [R225+0xb000] ;  /* 0x00b00000e138783b */ /* 0x000eac0000004200 */
[C---:B----4-:R-:W-:Y:S01]  /*16780*/  HMMA.16816.F32.BF16 R24, R48.reuse, R52, R24 ;  /* 0x000000343018723c */ /* 0x050fe20000041818 */
[----:B------:R-:W4:Y:S07]  /*16790*/  MUFU.EX2 R129, R129 ;  /* 0x0000008100817308 */ /* 0x000f2e0000000800 */
[----:B------:R-:W-:Y:S01]  /*167a0*/  HMMA.16816.F32.BF16 R20, R48, R54, R20 ;  /* 0x000000363014723c */ /* 0x000fe20000041814 */
[----:B------:R-:W-:Y:S01]  /*167b0*/  MUFU.EX2 R130, R130 ;  /* 0x0000008200827308 */ /* 0x000fe20000000800 */
[----:B------:R-:W5:Y:S07]  /*167c0*/  LDSM.16.MT88.4 R52, [R224+0xb000] ;  /* 0x00b00000e034783b */ /* 0x000f6e0000004200 */
[----:B------:R-:W1:Y:S08]  /*167d0*/  MUFU.EX2 R131, R131 ;  /* 0x0000008300837308 */ /* 0x000e700000000800 */
[----:B------:R-:W2:Y:S01]  /*167e0*/  MUFU.EX2 R132, R132 ;  /* 0x0000008400847308 */ /* 0x000ea20000000800 */
[----:B----4-:R-:W-:-:S02]  /*167f0*/  F2FP.BF16.PACK_AB R48, R129, R127 ;  /* 0x0000007f8130723e */ /* 0x010fc400000010ff */
[----:B------:R-:W-:Y:S02]  /*16800*/  F2FP.BF16.PACK_AB R49, R3, R112 ;  /* 0x000000700331723e */ /* 0x000fe400000010ff */
[----:B-1----:R-:W-:Y:S02]  /*16810*/  F2FP.BF16.PACK_AB R50, R131, R130 ;  /* 0x000000828332723e */ /* 0x002fe400000010ff */
[----:B--2---:R-:W-:-:S07]  /*16820*/  F2FP.BF16.PACK_AB R51, R132, R126 ;  /* 0x0000007e8433723e */ /* 0x004fce00000010ff */
        /* <DEDUP_REMOVED lines=11> */
[C---:B---3--:R-:W-:Y:S01]  /*168e0*/  HMMA.16816.F32.BF16 R12, R48.reuse, R16, R12 ;  /* 0x00000010300c723c */ /* 0x048fe2000004180c */
[----:B------:R-:W-:Y:S07]  /*168f0*/  MUFU.EX2 R134, R134 ;  /* 0x0000008600867308 */ /* 0x000fee0000000800 */
[C---:B------:R-:W-:Y:S01]  /*16900*/  HMMA.16816.F32.BF16 R8, R48.reuse, R18, R8 ;  /* 0x000000123008723c */ /* 0x040fe20000041808 */
[----:B------:R-:W-:Y:S01]  /*16910*/  MUFU.EX2 R133, R133 ;  /* 0x0000008500857308 */ /* 0x000fe20000000800 */
[----:B------:R-:W2:Y:S06]  /*16920*/  LDSM.16.MT88.4 R16, [R230+0xb800] ;  /* 0x00b80000e610783b */ /* 0x000eac0000004200 */
[C---:B------:R-:W-:Y:S01]  /*16930*/  HMMA.16816.F32.BF16 R36, R48.reuse, R56, R36 ;  /* 0x000000383024723c */ /* 0x040fe20000041824 */
[----:B------:R-:W-:Y:S07]  /*16940*/  MUFU.EX2 R135, R135 ;  /* 0x0000008700877308 */ /* 0x000fee0000000800 */
[C---:B------:R-:W-:Y:S01]  /*16950*/  HMMA.16816.F32.BF16 R28, R48.reuse, R58, R28 ;  /* 0x0000003a301c723c */ /* 0x040fe2000004181c */
[----:B------:R-:W-:Y:S01]  /*16960*/  MUFU.EX2 R136, R136 ;  /* 0x0000008800887308 */ /* 0x000fe20000000800 */
[----:B------:R-:W3:Y:S06]  /*16970*/  LDSM.16.MT88.4 R56, [R225+0xb800] ;  /* 0x00b80000e138783b */ /* 0x000eec0000004200 */
[C---:B-----5:R-:W-:Y:S01]  /*16980*/  HMMA.16816.F32.BF16 R24, R48.reuse, R52, R24 ;  /* 0x000000343018723c */ /* 0x060fe20000041818 */
        /* <DEDUP_REMOVED lines=21> */
[C---:B------:R-:W-:Y:S01]  /*16ae0*/  HMMA.16816.F32.BF16 R12, R48.reuse, R16, R12 ;  /* 0x00000010300c723c */ /* 0x040fe2000004180c */
[----:B------:R-:W-:Y:S07]  /*16af0*/  MUFU.EX2 R145, R145 ;  /* 0x0000009100917308 */ /* 0x000fee0000000800 */
[C---:B------:R-:W-:Y:S01]  /*16b00*/  HMMA.16816.F32.BF16 R8, R48.reuse, R18, R8 ;  /* 0x000000123008723c */ /* 0x040fe20000041808 */
[----:B------:R-:W-:Y:S01]  /*16b10*/  MUFU.EX2 R144, R144 ;  /* 0x0000009000907308 */ /* 0x000fe20000000800 */
[----:B------:R-:W2:Y:S06]  /*16b20*/  LDSM.16.MT88.4 R16, [R230+0xc000] ;  /* 0x00c00000e610783b */ /* 0x000eac0000004200 */
[C---:B---3--:R-:W-:Y:S01]  /*16b30*/  HMMA.16816.F32.BF16 R36, R48.reuse, R56, R36 ;  /* 0x000000383024723c */ /* 0x048fe20000041824 */
        /* <DEDUP_REMOVED lines=158> */
[----:B------:R-:W-:Y:S06]  /*17520*/  LDSM.16.MT88.4 R16, [R230+0xe800] ;  /* 0x00e80000e610783b */ /* 0x000fec0000004200 */
[C---:B---3--:R-:W-:Y:S01]  /*17530*/  HMMA.16816.F32.BF16 R36, R48.reuse, R56, R36 ;  /* 0x000000383024723c */ /* 0x048fe20000041824 */
[----:B------:R-:W-:Y:S07]  /*17540*/  MUFU.EX2 R157, R157 ;  /* 0x0000009d009d7308 */ /* 0x000fee0000000800 */
[C---:B------:R-:W-:Y:S01]  /*17550*/  HMMA.16816.F32.BF16 R28, R48.reuse, R58, R28 ;  /* 0x0000003a301c723c */ /* 0x040fe2000004181c */
[----:B------:R-:W-:Y:S07]  /*17560*/  MUFU.EX2 R153, R153 ;  /* 0x0000009900997308 */ /* 0x000fee0000000800 */
[C---:B-----5:R-:W-:Y:S01]  /*17570*/  HMMA.16816.F32.BF16 R24, R48.reuse, R52, R24 ;  /* 0x000000343018723c */ /* 0x060fe20000041818 */
[----:B------:R-:W2:Y:S07]  /*17580*/  MUFU.EX2 R152, R152 ;  /* 0x0000009800987308 */ /* 0x000eae0000000800 */
[----:B------:R-:W-:Y:S01]  /*17590*/  HMMA.16816.F32.BF16 R20, R48, R54, R20 ;  /* 0x000000363014723c */ /* 0x000fe20000041814 */
[----:B------:R-:W-:Y:S01]  /*175a0*/  MUFU.EX2 R150, R150 ;  /* 0x0000009600967308 */ /* 0x000fe20000000800 */
[----:B------:R-:W3:Y:S07]  /*175b0*/  LDSM.16.MT88.4 R48, [R224+0xe800] ;  /* 0x00e80000e030783b */ /* 0x000eee0000004200 */
[----:B------:R-:W4:Y:S01]  /*175c0*/  MUFU.EX2 R149, R149 ;  /* 0x0000009500957308 */ /* 0x000f220000000800 */
[----:B------:R-:W5:Y:S07]  /*175d0*/  LDSM.16.MT88.4 R52, [R225+0xe800] ;  /* 0x00e80000e134783b */ /* 0x000f6e0000004200 */
[----:B------:R-:W1:Y:S01]  /*175e0*/  MUFU.EX2 R146, R146 ;  /* 0x0000009200927308 */ /* 0x000e620000000800 */
[----:B--2---:R-:W-:-:S02]  /*175f0*/  F2FP.BF16.PACK_AB R56, R152, R153 ;  /* 0x000000999838723e */ /* 0x004fc400000010ff */
[----:B------:R-:W-:Y:S02]  /*17600*/  F2FP.BF16.PACK_AB R57, R162, R169 ;  /* 0x000000a9a239723e */ /* 0x000fe400000010ff */
[----:B----4-:R-:W-:Y:S02]  /*17610*/  F2FP.BF16.PACK_AB R58, R149, R150 ;  /* 0x00000096953a723e */ /* 0x010fe400000010ff */
        /* <DEDUP_REMOVED lines=22> */
[----:B------:R-:W1:Y:S01]  /*17780*/  MUFU.EX2 R67, R67 ;  /* 0x0000004300437308 */ /* 0x000e620000000800 */
[C---:B------:R-:W-:Y:S08]  /*17790*/  HMMA.16816.F32.BF16 R12, R56.reuse, R16, R12 ;  /* 0x00000010380c723c */ /* 0x040ff0000004180c */
[C---:B------:R-:W-:Y:S01]  /*177a0*/  HMMA.16816.F32.BF16 R8, R56.reuse, R18, R8 ;  /* 0x000000123808723c */ /* 0x040fe20000041808 */
[----:B------:R-:W2:Y:S07]  /*177b0*/  LDSM.16.MT88.4 R16, [R230+0xf000] ;  /* 0x00f00000e610783b */ /* 0x000eae0000004200 */
[C---:B-----5:R-:W-:Y:S07]  /*177c0*/  HMMA.16816.F32.BF16 R36, R56.reuse, R52, R36 ;  /* 0x000000343824723c */ /* 0x060fee0000041824 */
[----:B---3--:R-:W-:Y:S01]  /*177d0*/  F2FP.BF16.PACK_AB R52, R65, R128 ;  /* 0x000000804134723e */ /* 0x008fe200000010ff */
[----:B------:R-:W-:Y:S01]  /*177e0*/  HMMA.16816.F32.BF16 R28, R56, R54, R28 ;  /* 0x00000036381c723c */ /* 0x000fe2000004181c */
[----:B------:R-:W-:Y:S01]  /*177f0*/  F2FP.BF16.PACK_AB R53, R142, R143 ;  /* 0x0000008f8e35723e */ /* 0x000fe200000010ff */
[----:B------:R-:W3:Y:S05]  /*17800*/  LDSM.16.MT88.4 R56, [R224+0xf000] ;  /* 0x00f00000e038783b */ /* 0x000eea0000004200 */
[----:B----4-:R-:W-:-:S02]  /*17810*/  F2FP.BF16.PACK_AB R54, R34, R64 ;  /* 0x000000402236723e */ /* 0x010fc400000010ff */
[----:B-1----:R-:W-:-:S07]  /*17820*/  F2FP.BF16.PACK_AB R55, R67, R141 ;  /* 0x0000008d4337723e */ /* 0x002fce00000010ff */
[C---:B------:R-:W-:Y:S08]  /*17830*/  HMMA.16816.F32.BF16 R4, R52.reuse, R60, R4 ;  /* 0x0000003c3404723c */ /* 0x040ff00000041804 */
[----:B------:R-:W-:Y:S01]  /*17840*/  HMMA.16816.F32.BF16 R44, R52, R62, R44 ;  /* 0x0000003e342c723c */ /* 0x000fe2000004182c */
[----:B------:R-:W1:Y:S01]  /*17850*/  LDSM.16.MT88.4 R60, [R226+0xf800] ;  /* 0x00f80000e23c783b */ /* 0x000e620000004200 */
[----:B------:R-:W-:-:S02]  /*17860*/  FFMA.FTZ R196, R66, R113, -R110 ;  /* 0x0000007142c47223 */ /* 0x000fc4000001086e */
[-CC-:B------:R-:W-:Y:S02]  /*17870*/  FFMA.FTZ R66, R71, R113.reuse, -R110.reuse ;  /* 0x0000007147427223 */ /* 0x180fe4000001086e */
[-CC-:B------:R-:W-:Y:S02]  /*17880*/  FFMA.FTZ R71, R72, R113.reuse, -R111.reuse ;  /* 0x0000007148477223 */ /* 0x180fe4000001086f */
[-C--:B------:R-:W-:Y:S02]  /*17890*/  FFMA.FTZ R70, R70, R113.reuse, -R110 ;  /* 0x0000007146467223 */ /* 0x080fe4000001086e */
        /* <DEDUP_REMOVED lines=17> */
[----:B------:R-:W2:Y:S07]  /*179b0*/  LDSM.16.MT88.4 R16, [R230+0xf800] ;  /* 0x00f80000e610783b */ /* 0x000eae0000004200 */
        /* <DEDUP_REMOVED lines=17> */
[----:B------:R-:W-:Y:S02]  /*17ad0*/  FFMA.FTZ R101, R101, R113, -R110 ;  /* 0x0000007165657223 */ /* 0x000fe4000001086e */
[----:B------:R-:W-:Y:S02]  /*17ae0*/  FADD.FTZ R124, R125, R124 ;  /* 0x0000007c7d7c7221 */ /* 0x000fe40000010000 */
[----:B------:R-:W-:Y:S01]  /*17af0*/  FADD.FTZ R108, R109, R108 ;  /* 0x0000006c6d6c7221 */ /* 0x000fe20000010000 */
[----:B--2---:R-:W-:Y:S01]  /*17b00*/  HMMA.16816.F32.BF16 R28, R52, R50, R28 ;  /* 0x00000032341c723c */ /* 0x004fe2000004181c */
        /* <DEDUP_REMOVED lines=9> */
[----:B------:R-:W2:Y:S08]  /*17ba0*/  MUFU.EX2 R80, R80 ;  /* 0x0000005000507308 */ /* 0x000eb00000000800 */
[----:B------:R-:W-:Y:S08]  /*17bb0*/  MUFU.EX2 R83, R83 ;  /* 0x0000005300537308 */ /* 0x000ff00000000800 */
[----:B------:R-:W4:Y:S08]  /*17bc0*/  MUFU.EX2 R86, R86 ;  /* 0x0000005600567308 */ /* 0x000f300000000800 */
        /* <DEDUP_REMOVED lines=8> */
[----:B------:R-:W-:Y:S01]  /*17c50*/  FADD.FTZ R118, R118, R120 ;  /* 0x0000007876767221 */ /* 0x000fe20000010000 */
[----:B------:R-:W1:Y:S01]  /*17c60*/  LDSM.16.MT88.4 R16, [R230+0x10000] ;  /* 0x01000000e610783b */ /* 0x000e620000004200 */
[----:B------:R-:W-:-:S05]  /*17c70*/  FADD.FTZ R114, R114, R116 ;  /* 0x0000007472727221 */ /* 0x000fca0000010000 */
[C---:B------:R-:W-:Y:S08]  /*17c80*/  HMMA.16816.F32.BF16 R36, R52.reuse, R48, R36 ;  /* 0x000000303424723c */ /* 0x040ff00000041824 */
[C---:B---3--:R-:W-:Y:S08]  /*17c90*/  HMMA.16816.F32.BF16 R24, R52.reuse, R56, R24 ;  /* 0x000000383418723c */ /* 0x048ff00000041818 */
[----:B------:R-:W-:Y:S01]  /*17ca0*/  HMMA.16816.F32.BF16 R20, R52, R58, R20 ;  /* 0x0000003a3414723c */ /* 0x000fe20000041814 */
[----:B------:R-:W-:Y:S01]  /*17cb0*/  FADD.FTZ R118, R127, R118 ;  /* 0x000000767f767221 */ /* 0x000fe20000010000 */
[----:B------:R-:W3:Y:S05]  /*17cc0*/  LDSM.16.MT88.4 R48, [R226+0x10000] ;  /* 0x01000000e230783b */ /* 0x000eea0000004200 */
[----:B--2---:R-:W-:-:S02]  /*17cd0*/  F2FP.BF16.PACK_AB R52, R80, R81 ;  /* 0x000000515034723e */ /* 0x004fc400000010ff */
[----:B------:R-:W-:Y:S02]  /*17ce0*/  F2FP.BF16.PACK_AB R53, R74, R75 ;  /* 0x0000004b4a35723e */ /* 0x000fe400000010ff */
[----:B----4-:R-:W-:Y:S02]  /*17cf0*/  F2FP.BF16.PACK_AB R54, R86, R83 ;  /* 0x000000535636723e */ /* 0x010fe400000010ff */
[----:B-----5:R-:W-:Y:S01]  /*17d00*/  F2FP.BF16.PACK_AB R55, R101, R82 ;  /* 0x000000526537723e */ /* 0x020fe200000010ff */
[----:B------:R-:W-:Y:S01]  /*17d10*/  FADD.FTZ R129, R129, R118 ;  /* 0x0000007681817221 */ /* 0x000fe20000010000 */
[----:B------:R-:W2:Y:S05]  /*17d20*/  LDSM.16.MT88.4 R56, [R224+0x10000] ;  /* 0x01000000e038783b */ /* 0x000eaa0000004200 */
[----:B-1----:R-:W-:Y:S07]  /*17d30*/  HMMA.16816.F32.BF16 R28, R52, R62, R28 ;  /* 0x0000003e341c723c */ /* 0x002fee000004181c */
        /* <DEDUP_REMOVED lines=26> */
[----:B------:R-:W1:Y:S01]  /*17ee0*/  LDSM.16.MT88.4 R16, [R230+0x10800] ;  /* 0x01080000e610783b */ /* 0x000e620000004200 */
[----:B------:R-:W-:Y:S02]  /*17ef0*/  FADD.FTZ R159, R159, R147 ;  /* 0x000000939f9f7221 */ /* 0x000fe40000010000 */
[----:B------:R-:W-:-:S02]  /*17f00*/  FADD.FTZ R161, R163, R161 ;  /* 0x000000a1a3a17221 */ /* 0x000fc40000010000 */
[----:B------:R-:W-:Y:S02]  /*17f10*/  FADD.FTZ R159, R158, R159 ;  /* 0x0000009f9e9f7221 */ /* 0x000fe40000010000 */
[----:B------:R-:W-:Y:S02]  /*17f20*/  FADD.FTZ R168, R168, R161 ;  /* 0x000000a1a8a87221 */ /* 0x000fe40000010000 */
[----:B------:R-:W-:Y:S01]  /*17f30*/  FADD.FTZ R160, R160, R159 ;  /* 0x0000009fa0a07221 */ /* 0x000fe20000010000 */
[----:B------:R-:W-:Y:S01]  /*17f40*/  HMMA.16816.F32.BF16 R36, R52, R60, R36 ;  /* 0x0000003c3424723c */ /* 0x000fe20000041824 */
[-CC-:B------:R-:W-:Y:S02]  /*17f50*/  FFMA.FTZ R33, R97, R113.reuse, -R110.reuse ;  /* 0x0000007161217223 */ /* 0x180fe4000001086e */
[-CC-:B------:R-:W-:Y:S02]  /*17f60*/  FFMA.FTZ R100, R100, R113.reuse, -R110.reuse ;  /* 0x0000007164647223 */ /* 0x180fe4000001086e */
[----:B------:R-:W-:-:S02]  /*17f70*/  FFMA.FTZ R96, R96, R113, -R110 ;  /* 0x0000007160607223 */ /* 0x000fc4000001086e */
[-CC-:B------:R-:W-:Y:S02]  /*17f80*/  FFMA.FTZ R97, R103, R113.reuse, -R111.reuse ;  /* 0x0000007167617223 */ /* 0x180fe4000001086f */
[-CC-:B------:R-:W-:Y:S02]  /*17f90*/  FFMA.FTZ R102, R102, R113.reuse, -R111.reuse ;  /* 0x0000007166667223 */ /* 0x180fe4000001086f */
[-CC-:B------:R-:W-:Y:S02]  /*17fa0*/  FFMA.FTZ R99, R99, R113.reuse, -R111.reuse ;  /* 0x0000007163637223 */ /* 0x180fe4000001086f */
[-C--:B------:R-:W-:Y:S02]  /*17fb0*/  FFMA.FTZ R60, R98, R113.reuse, -R111 ;  /* 0x00000071623c7223 */ /* 0x080fe4000001086f */
[----:B------:R-:W-:Y:S02]  /*17fc0*/  FFMA.FTZ R61, R93, R113, -R110 ;  /* 0x000000715d3d7223 */ /* 0x000fe4000001086e */
[----:B------:R-:W-:-:S02]  /*17fd0*/  FADD.FTZ R168, R170, R168 ;  /* 0x000000a8aaa87221 */ /* 0x000fc40000010000 */
        /* <DEDUP_REMOVED lines=15> */
[----:B------:R-:W-:Y:S01]  /*180d0*/  FADD.FTZ R182, R184, R182 ;  /* 0x000000b6b8b67221 */ /* 0x000fe20000010000 */
[----:B---3--:R-:W-:Y:S01]  /*180e0*/  HMMA.16816.F32.BF16 R4, R52, R48, R4 ;  /* 0x000000303404723c */ /* 0x008fe20000041804 */
[----:B------:R-:W-:-:S02]  /*180f0*/  FADD.FTZ R179, R187, R179 ;  /* 0x000000b3bbb37221 */ /* 0x000fc40000010000 */
[----:B------:R-:W-:Y:S02]  /*18100*/  FADD.FTZ R195, R195, R182 ;  /* 0x000000b6c3c37221 */ /* 0x000fe40000010000 */
[----:B------:R-:W-:-:S03]  /*18110*/  FADD.FTZ R192, R192, R179 ;  /* 0x000000b3c0c07221 */ /* 0x000fc60000010000 */
[C---:B------:R-:W-:Y:S01]  /*18120*/  HMMA.16816.F32.BF16 R44, R52.reuse, R50, R44 ;  /* 0x00000032342c723c */ /* 0x040fe2000004182c */
[----:B------:R-:W-:Y:S01]  /*18130*/  FADD.FTZ R195, R193, R195 ;  /* 0x000000c3c1c37221 */ /* 0x000fe20000010000 */
[----:B------:R-:W-:Y:S06]  /*18140*/  LDSM.16.MT88.4 R48, [R226+0x10800] ;  /* 0x01080000e230783b */ /* 0x000fec0000004200 */
[----:B--2---:R-:W-:Y:S01]  /*18150*/  HMMA.16816.F32.BF16 R24, R52, R56, R24 ;  /* 0x000000383418723c */ /* 0x004fe20000041818 */
[----:B------:R-:W-:-:S07]  /*18160*/  FADD.FTZ R192, R191, R192 ;  /* 0x000000c0bfc07221 */ /* 0x000fce0000010000 */
[----:B------:R-:W-:Y:S01]  /*18170*/  HMMA.16816.F32.BF16 R20, R52, R58, R20 ;  /* 0x0000003a3414723c */ /* 0x000fe20000041814 */
[----:B------:R-:W2:Y:S01]  /*18180*/  LDSM.16.MT88.4 R52, [R225+0x10800] ;  /* 0x01080000e134783b */ /* 0x000ea20000004200 */
[----:B----4-:R-:W-:Y:S02]  /*18190*/  F2FP.BF16.PACK_AB R56, R102, R97 ;  /* 0x000000616638723e */ /* 0x010fe400000010ff */
[----:B------:R-:W-:-:S03]  /*181a0*/  F2FP.BF16.PACK_AB R57, R33, R100 ;  /* 0x000000642139723e */ /* 0x000fc600000010ff */
[----:B-----5:R-:W-:Y:S02]  /*181b0*/  F2FP.BF16.PACK_AB R58, R60, R99 ;  /* 0x000000633c3a723e */ /* 0x020fe400000010ff */
[----:B-1----:R-:W-:Y:S01]  /*181c0*/  F2FP.BF16.PACK_AB R59, R61, R96 ;  /* 0x000000603d3b723e */ /* 0x002fe200000010ff */
[----:B------:R-:W-:Y:S02]  /*181d0*/  FADD.FTZ R190, R190, R195 ;  /* 0x000000c3bebe7221 */ /* 0x000fe40000010000 */
[----:B------:R-:W-:-:S04]  /*181e0*/  FADD.FTZ R194, R194, R192 ;  /* 0x000000c0c2c27221 */ /* 0x000fc80000010000 */
[----:B------:R-:W-:Y:S01]  /*181f0*/  HMMA.16816.F32.BF16 R12, R56, R16, R12 ;  /* 0x00000010380c723c */ /* 0x000fe2000004180c */
        /* <DEDUP_REMOVED lines=22> */
[----:B------:R-:W-:Y:S02]  /*18360*/  FADD.FTZ R157, R146, R157 ;  /* 0x0000009d929d7221 */ /* 0x000fe40000010000 */
[----:B------:R-:W-:Y:S02]  /*18370*/  FADD.FTZ R149, R128, R149 ;  /* 0x0000009580957221 */ /* 0x000fe40000010000 */
[----:B------:R-:W-:Y:S01]  /*18380*/  FADD.FTZ R143, R143, R157 ;  /* 0x0000009d8f8f7221 */ /* 0x000fe20000010000 */
[----:B-1----:R-:W-:Y:S01]  /*18390*/  HMMA.16816.F32.BF16 R24, R56, R16, R24 ;  /* 0x000000103818723c */ /* 0x002fe20000041818 */
[----:B------:R-:W-:-:S02]  /*183a0*/  FFMA.FTZ R62, R78, R113, -R110 ;  /* 0x000000714e3e7223 */ /* 0x000fc4000001086e */
[-CC-:B------:R-:W-:Y:S02]  /*183b0*/  FFMA.FTZ R63, R77, R113.reuse, -R110.reuse ;  /* 0x000000714d3f7223 */ /* 0x180fe4000001086e */
[-CC-:B------:R-:W-:Y:S02]  /*183c0*/  FFMA.FTZ R77, R95, R113.reuse, -R111.reuse ;  /* 0x000000715f4d7223 */ /* 0x180fe4000001086f */
[-CC-:B------:R-:W-:Y:S01]  /*183d0*/  FFMA.FTZ R78, R94, R113.reuse, -R111.reuse ;  /* 0x000000715e4e7223 */ /* 0x180fe2000001086f */
[----:B------:R-:W-:Y:S01]  /*183e0*/  HMMA.16816.F32.BF16 R20, R56, R18, R20 ;  /* 0x000000123814723c */ /* 0x000fe20000041814 */
[-CC-:B------:R-:W-:Y:S01]  /*183f0*/  FFMA.FTZ R88, R88, R113.reuse, -R111.reuse ;  /* 0x0000007158587223 */ /* 0x180fe2000001086f */
[----:B------:R-:W1:Y:S01]  /*18400*/  LDSM.16.MT88.4 R16, [R225+0x11000] ;  /* 0x01100000e110783b */ /* 0x000e620000004200 */
[-C--:B------:R-:W-:Y:S02]  /*18410*/  FFMA.FTZ R79, R79, R113.reuse, -R111 ;  /* 0x000000714f4f7223 */ /* 0x080fe4000001086f */
[----:B------:R-:W-:-:S02]  /*18420*/  FFMA.FTZ R76, R76, R113, -R110 ;  /* 0x000000714c4c7223 */ /* 0x000fc4000001086e */
[----:B------:R-:W-:Y:S02]  /*18430*/  FADD.FTZ R65, R65, R149 ;  /* 0x0000009541417221 */ /* 0x000fe40000010000 */
[----:B------:R-:W-:Y:S02]  /*18440*/  FFMA.FTZ R92, R92, R113, -R110 ;  /* 0x000000715c5c7223 */ /* 0x000fe4000001086e */
[----:B------:R-:W-:Y:S01]  /*18450*/  FADD.FTZ R143, R142, R143 ;  /* 0x0000008f8e8f7221 */ /* 0x000fe20000010000 */
[C---:B------:R-:W-:Y:S01]  /*18460*/  HMMA.16816.F32.BF16 R4, R56.reuse, R48, R4 ;  /* 0x000000303804723c */ /* 0x040fe20000041804 */
[----:B------:R-:W-:Y:S01]  /*18470*/  FADD.FTZ R65, R64, R65 ;  /* 0x0000004140417221 */ /* 0x000fe20000010000 */
[----:B------:R-:W-:Y:S01]  /*18480*/  MUFU.EX2 R3, R92 ;  /* 0x0000005c00037308 */ /* 0x000fe20000000800 */
[----:B------:R-:W-:Y:S01]  /*18490*/  FADD.FTZ R141, R141, R143 ;  /* 0x0000008f8d8d7221 */ /* 0x000fe20000010000 */
[----:B------:R-:W-:Y:S04]  /*184a0*/  LDSM.16.MT88.4 R148, [R225+0x11800] ;  /* 0x01180000e194783b */ /* 0x000fe80000004200 */
[----:B------:R-:W-:Y:S01]  /*184b0*/  HMMA.16816.F32.BF16 R44, R56, R50, R44 ;  /* 0x00000032382c723c */ /* 0x000fe2000004182c */
[----:B------:R-:W3:Y:S01]  /*184c0*/  LDSM.16.MT88.4 R48, [R230+0x11000] ;  /* 0x01100000e630783b */ /* 0x000ee20000004200 */
[----:B------:R-:W-:Y:S01]  /*184d0*/  MUFU.EX2 R62, R62 ;  /* 0x0000003e003e7308 */ /* 0x000fe20000000800 */
[----:B------:R-:W-:-:S02]  /*184e0*/  FADD.FTZ R65, R34, R65 ;  /* 0x0000004122417221 */ /* 0x000fc40000010000 */
[----:B------:R-:W-:-:S05]  /*184f0*/  FADD.FTZ R141, R67, R141 ;  /* 0x0000008d438d7221 */ /* 0x000fca0000010000 */
        /* <DEDUP_REMOVED lines=32> */
[-CC-:B------:R-:W-:Y:S01]  /*18700*/  FFMA.FTZ R92, R106, R113.reuse, -R111.reuse ;  /* 0x000000716a5c7223 */ /* 0x180fe2000001086f */
[----:B------:R-:W-:Y:S01]  /*18710*/  HMMA.16816.F32.BF16 R28, R56, R18, R28 ;  /* 0x00000012381c723c */ /* 0x000fe2000004181c */
[-CC-:B------:R-:W-:Y:S02]  /*18720*/  FFMA.FTZ R16, R105, R113.reuse, -R111.reuse ;  /* 0x0000007169107223 */ /* 0x180fe4000001086f */
[-C--:B------:R-:W-:Y:S02]  /*18730*/  FFMA.FTZ R17, R91, R113.reuse, -R111 ;  /* 0x000000715b117223 */ /* 0x080fe4000001086f */
[----:B------:R-:W-:Y:S02]  /*18740*/  FADD.FTZ R83, R86, R83 ;  /* 0x0000005356537221 */ /* 0x000fe40000010000 */
[----:B------:R-:W-:-:S02]  /*18750*/  FFMA.FTZ R18, R84, R113, -R110 ;  /* 0x0000007154127223 */ /* 0x000fc4000001086e */
[----:B------:R-:W-:Y:S01]  /*18760*/  FADD.FTZ R82, R101, R82 ;  /* 0x0000005265527221 */ /* 0x000fe20000010000 */
[----:B---3--:R-:W-:Y:S01]  /*18770*/  HMMA.16816.F32.BF16 R12, R56, R48, R12 ;  /* 0x00000030380c723c */ /* 0x008fe2000004180c */
        /* <DEDUP_REMOVED lines=37> */
[----:B--2---:R-:W-:Y:S01]  /*189d0*/  HMMA.16816.F32.BF16 R24, R56, R48, R24 ;  /* 0x000000303818723c */ /* 0x004fe20000041818 */
[----:B------:R-:W-:Y:S02]  /*189e0*/  FADD.FTZ R63, R89, R63 ;  /* 0x0000003f593f7221 */ /* 0x000fe40000010000 */
[----:B------:R-:W-:-:S05]  /*189f0*/  FADD.FTZ R3, R17, R88 ;  /* 0x0000005811037221 */ /* 0x000fca0000010000 */
[----:B------:R-:W-:Y:S01]  /*18a00*/  HMMA.16816.F32.BF16 R20, R56, R50, R20 ;  /* 0x000000323814723c */ /* 0x000fe20000041814 */
[----:B------:R2:W-:Y:S07]  /*18a10*/  STL [R1], R3 ;  /* 0x0000000301007387 */ /* 0x0005ee0000100800 */
[----:B------:R-:W-:Y:S07]  /*18a20*/  HMMA.16816.F32.BF16 R152, R144, R132, R4 ;  /* 0x000000849098723c */ /* 0x000fee0000041804 */
[----:B------:R-:W-:-:S05]  /*18a30*/  FADD.FTZ R4, R18, R63 ;  /* 0x0000003f12047221 */ /* 0x000fca0000010000 */
[----:B------:R2:W-:Y:S01]  /*18a40*/  STL [R1+0x4], R4 ;  /* 0x0000040401007387 */ /* 0x0005e20000100800 */
        /* <DEDUP_REMOVED lines=8> */
[----:B--2---:R-:W-:-:S04]  /*18ad0*/  DEPBAR.LE SB0, 0x0 ;  /* 0x000080000000791a */ /* 0x004fc80000000000 */
[----:B------:R-:W-:Y:S01]  /*18ae0*/  WARPSYNC 0xffffffff ;  /* 0xffffffff00007948 */ /* 0x000fe20003800000 */
[----:B------:R-:W-:Y:S01]  /*18af0*/  BSSY B0, `(.L_x_3874) ;  /* 0x000004f000007945 */ /* 0x000fe20003800000 */
[----:B------:R-:W-:Y:S01]  /*18b00*/  IADD3 R248, R35, -0x2, RZ ;  /* 0xfffffffe23f87810 */ /* 0x000fe20007ffe0ff */
[----:B------:R-:W-:Y:S06]  /*18b10*/  BAR.SYNC.DEFER_BLOCKING 0x0 ;  /* 0x0000000000007b1d */ /* 0x000fec0000010000 */
        /* <DEDUP_REMOVED lines=15> */
[----:B------:R-:W-:Y:S02]  /*18c10*/  IADD3 R5, RZ, -R5, RZ ;  /* 0x80000005ff057210 */ /* 0x000fe40007ffe0ff */
[-C--:B------:R-:W-:Y:S02]  /*18c20*/  LOP3.LUT R3, R3, R10.reuse, RZ, 0x3c, !PT ;  /* 0x0000000a03037212 */ /* 0x080fe400078e3cff */
[----:B------:R-:W-:Y:S02]  /*18c30*/  ISETP.GE.AND P3, PT, R11, RZ, PT ;  /* 0x000000ff0b00720c */ /* 0x000fe40003f66270 */
[----:B------:R-:W-:Y:S02]  /*18c40*/  ISETP.GE.AND P1, PT, R3, RZ, PT ;  /* 0x000000ff0300720c */ /* 0x000fe40003f26270 */
[----:B------:R-:W-:Y:S01]  /*18c50*/  LOP3.LUT R3, RZ, R10, RZ, 0x33, !PT ;  /* 0x0000000aff037212 */ /* 0x000fe200078e33ff */
        /* <DEDUP_REMOVED lines=19> */
[----:B------:R-:W-:-:S09]  /*18d90*/  ISETP.NE.AND P2, PT, R10, RZ, PT ;  /* 0x000000ff0a00720c */ /* 0x000fd20003f45270 */
[----:B------:R-:W-:Y:S02]  /*18da0*/  @P6 IADD3 R9, R9, 0x1, RZ ;  /* 0x0000000109096810 */ /* 0x000fe40007ffe0ff */
[----:B------:R-:W-:-:S03]  /*18db0*/  @P5 IADD3 R8, R8, 0x1, RZ ;  /* 0x0000000108085810 */ /* 0x000fc60007ffe0ff */
[----:B------:R-:W-:Y:S01]  /*18dc0*/  IMAD.MOV.U32 R5, RZ, RZ, R9 ;  /* 0x000000ffff057224 */ /* 0x000fe200078e0009 */
[----:B------:R-:W-:Y:S02]  /*18dd0*/  MOV R6, R8 ;  /* 0x0000000800067202 */ /* 0x000fe40000000f00 */
[----:B------:R-:W2:Y:S01]  /*18de0*/  LD.E.64 R8, [R164.64+0x40] ;  /* 0x00004006a4087980 */ /* 0x000ea2000c101b00 */
[----:B------:R-:W-:Y:S02]  /*18df0*/  @!P3 IMAD.MOV R5, RZ, RZ, -R5 ;  /* 0x000000ffff05b224 */ /* 0x000fe400078e0a05 */
[----:B------:R-:W-:-:S03]  /*18e00*/  @!P1 IMAD.MOV R6, RZ, RZ, -R6 ;  /* 0x000000ffff069224 */ /* 0x000fc600078e0a06 */
        /* <DEDUP_REMOVED lines=12> */
[----:B------:R-:W-:-:S04]  /*18ed0*/  IMAD R5, R8, R6, R5 ;  /* 0x0000000608057224 */ /* 0x000fc800078e0205 */
[----:B------:R-:W-:Y:S01]  /*18ee0*/  IMAD.IADD R11, R11, 0x1, R5 ;  /* 0x000000010b0b7824 */ /* 0x000fe200078e0205 */
[----:B---3--:R-:W-:-:S04]  /*18ef0*/  IADD3 R3, -R4, R3, RZ ;  /* 0x0000000304037210 */ /* 0x008fc80007ffe1ff */
[----:B------:R-:W-:Y:S01]  /*18f00*/  SHF.R.S32.HI R6, RZ, 0x1f, R3 ;  /* 0x0000001fff067819 */ /* 0x000fe20000011403 */
[----:B----4-:R-:W-:-:S04]  /*18f10*/  IMAD R4, R13, R3, RZ ;  /* 0x000000030d047224 */ /* 0x010fc800078e02ff */
[----:B------:R-:W-:Y:S02]  /*18f20*/  IMAD R4, R12, R6, R4 ;  /* 0x000000060c047224 */ /* 0x000fe400078e0204 */
[----:B------:R-:W-:-:S04]  /*18f30*/  IMAD.WIDE.U32 R6, R3, R12, R10 ;  /* 0x0000000c03067225 */ /* 0x000fc800078e000a */
[----:B------:R-:W-:Y:S01]  /*18f40*/  IMAD.IADD R5, R7, 0x1, R4 ;  /* 0x0000000107057824 */ /* 0x000fe200078e0204 */
[----:B------:R-:W-:Y:S05]  /*18f50*/  BRA `(.L_x_3876) ;  /* 0x0000008000007947 */ /* 0x000fea0003800000 */
.L_x_3875:
        /* <DEDUP_REMOVED lines=8> */
.L_x_3876:
[----:B------:R-:W-:Y:S05]  /*18fe0*/  BSYNC B0 ;  /* 0x0000000000007941 */ /* 0x000fea0003800000 */
.L_x_3874:
[----:B------:R-:W-:Y:S01]  /*18ff0*/  IMAD.SHL.U32 R3, R42, 0x20, RZ ;  /* 0x000000202a037824 */ /* 0x000fe200078e00ff */
[----:B------:R-:W-:Y:S01]  /*19000*/  LEA R239, P2, R6, R239, 0x1 ;  /* 0x000000ef06ef7211 */ /* 0x000fe200078408ff */
[----:B------:R-:W-:Y:S01]  /*19010*/  STL.64 [R1+0x78], R134 ;  /* 0x0000788601007387 */ /* 0x000fe20000100a00 */
[----:B------:R-:W-:Y:S02]  /*19020*/  SHF.L.U64.HI R4, R42, 0x5, R43 ;  /* 0x000000052a047819 */ /* 0x000fe4000001022b */
[-C--:B------:R-:W-:Y:S01]  /*19030*/  IADD3 R8, P1, R239, R3.reuse, RZ ;  /* 0x00000003ef087210 */ /* 0x080fe20007f3e0ff */
[----:B------:R-:W-:Y:S01]  /*19040*/  STL.64 [R1+0x70], R132 ;  /* 0x0000708401007387 */ /* 0x000fe20000100a00 */
        /* <DEDUP_REMOVED lines=27> */
[-C--:B------:R-:W-:Y:S01]  /*19200*/  IADD3 R10, P1, R12, R3.reuse, RZ ;  /* 0x000000030c0a7210 */ /* 0x080fe20007f3e0ff */
        /* <DEDUP_REMOVED lines=23> */
[----:B------:R-:W-:Y:S04]  /*19380*/  LDSM.16.M88.4 R192, [R234] ;  /* 0x00000000eac0783b */ /* 0x000fe80000000200 */
[----:B------:R-:W4:Y:S04]  /*19390*/  LDSM.16.M88.4 R96, [R233+0x4800] ;  /* 0x00480000e960783b */ /* 0x000f280000000200 */
[----:B------:R-:W-:Y:S04]  /*193a0*/  LDSM.16.M88.4 R204, [R32] ;  /* 0x0000000020cc783b */ /* 0x000fe80000000200 */
[----:B------:R-:W-:Y:S04]  /*193b0*/  LDSM.16.M88.4 R28, [R227+0x2800] ;  /* 0x00280000e31c783b */ /* 0x000fe80000000200 */
[----:B------:R-:W2:Y:S04]  /*193c0*/  LDSM.16.M88.4 R88, [R233+0x5000] ;  /* 0x00500000e958783b */ /* 0x000ea80000000200 */
[----:B------:R-:W-:Y:S04]  /*193d0*/  LDSM.16.M88.4 R56, [R233+0x7000] ;  /* 0x00700000e938783b */ /* 0x000fe80000000200 */
[----:B-1----:R-:W1:Y:S04]  /*193e0*/  LDSM.16.M88.4 R4, [R233+0x2800] ;  /* 0x00280000e904783b */ /* 0x002e680000000200 */
[----:B---3--:R-:W3:Y:S04]  /*193f0*/  LDSM.16.M88.4 R12, [R233+0x2000] ;  /* 0x00200000e90c783b */ /* 0x008ee80000000200 */
[----:B------:R-:W3:Y:S04]  /*19400*/  LDSM.16.M88.4 R120, [R233+0x3000] ;  /* 0x00300000e978783b */ /* 0x000ee80000000200 */
[----:B------:R-:W3:Y:S04]  /*19410*/  LDSM.16.M88.4 R188, [R227+0x4800] ;  /* 0x00480000e3bc783b */ /* 0x000ee80000000200 */
[----:B------:R-:W3:Y:S04]  /*19420*/  LDSM.16.M88.4 R184, [R227+0x5000] ;  /* 0x00500000e3b8783b */ /* 0x000ee80000000200 */
[----:B------:R-:W3:Y:S01]  /*19430*/  LDSM.16.M88.4 R168, [R227+0x7000] ;  /* 0x00700000e3a8783b */ /* 0x000ee20000000200 */
[C---:B----4-:R-:W-:Y:S03]  /*19440*/  HMMA.16816.F32.BF16 R100, R192.reuse, R96, RZ ;  /* 0x00000060c064723c */ /* 0x050fe600000418ff */
[----:B------:R-:W4:Y:S04]  /*19450*/  LDSM.16.M88.4 R48, [R233+0x7800] ;  /* 0x00780000e930783b */ /* 0x000f280000000200 */
[----:B------:R-:W3:Y:S01]  /*19460*/  LDSM.16.M88.4 R32, [R227+0x2000] ;  /* 0x00200000e320783b */ /* 0x000ee20000000200 */
[C---:B------:R-:W-:Y:S03]  /*19470*/  HMMA.16816.F32.BF16 R96, R192.reuse, R98, RZ ;  /* 0x00000062c060723c */ /* 0x040fe600000418ff */
[----:B------:R-:W-:Y:S04]  /*19480*/  LDSM.16.M88.4 R24, [R227+0x3000] ;  /* 0x00300000e318783b */ /* 0x000fe80000000200 */
[----:B------:R-:W-:Y:S01]  /*19490*/  LDSM.16.M88.4 R112, [R233+0x3800] ;  /* 0x00380000e970783b */ /* 0x000fe20000000200 */
[C---:B--2---:R-:W-:Y:S03]  /*194a0*/  HMMA.16816.F32.BF16 R92, R192.reuse, R88, RZ ;  /* 0x00000058c05c723c */ /* 0x044fe600000418ff */
[----:B------:R-:W-:Y:S04]  /*194b0*/  LDSM.16.M88.4 R72, [R233+0x6000] ;  /* 0x00600000e948783b */ /* 0x000fe80000000200 */
[----:B------:R-:W-:Y:S01]  /*194c0*/  LDSM.16.M88.4 R64, [R233+0x6800] ;  /* 0x00680000e940783b */ /* 0x000fe20000000200 */
[C---:B-1----:R-:W-:Y:S03]  /*194d0*/  HMMA.16816.F32.BF16 R8, R192.reuse, R4, RZ ;  /* 0x00000004c008723c */ /* 0x042fe600000418ff */
        /* <DEDUP_REMOVED lines=11> */
[----:B------:R-:W-:Y:S03]  /*19590*/  HMMA.16816.F32.BF16 R4, R204, R30, R4 ;  /* 0x0000001ecc04723c */ /* 0x000fe60000041804 */
[----:B------:R-:W1:Y:S04]  /*195a0*/  LDSM.16.M88.4 R28, [R233+0x8800] ;  /* 0x00880000e91c783b */ /* 0x000e680000000200 */
[----:B------:R-:W-:Y:S01]  /*195b0*/  LDSM.16.M88.4 R200, [R233+0x9800] ;  /* 0x00980000e9c8783b */ /* 0x000fe20000000200 */
[C---:B------:R-:W-:Y:S03]  /*195c0*/  HMMA.16816.F32.BF16 R88, R192.reuse, R90, RZ ;  /* 0x0000005ac058723c */ /* 0x040fe600000418ff */
[----:B------:R-:W-:Y:S04]  /*195d0*/  LDSM.16.M88.4 R132, [R227+0x4000] ;  /* 0x00400000e384783b */ /* 0x000fe80000000200 */
[----:B------:R-:W0:Y:S01]  /*195e0*/  LDGDEPBAR ;  /* 0x00000000000079af */ /* 0x000e220000000000 */
[C---:B------:R-:W-:Y:S08]  /*195f0*/  HMMA.16816.F32.BF16 R56, R192.reuse, R58, RZ ;  /* 0x0000003ac038723c */ /* 0x040ff000000418ff */
[C---:B---3--:R-:W-:Y:S08]  /*19600*/  HMMA.16816.F32.BF16 R16, R192.reuse, R12, RZ ;  /* 0x0000000cc010723c */ /* 0x048ff000000418ff */
[C---:B------:R-:W-:Y:S08]  /*19610*/  HMMA.16816.F32.BF16 R12, R192.reuse, R14, RZ ;  /* 0x0000000ec00c723c */ /* 0x040ff000000418ff */
[C---:B------:R-:W-:Y:S08]  /*19620*/  HMMA.16816.F32.BF16 R124, R192.reuse, R120, RZ ;  /* 0x00000078c07c723c */ /* 0x040ff000000418ff */
[----:B------:R-:W-:Y:S08]  /*19630*/  HMMA.16816.F32.BF16 R120, R192, R122, RZ ;  /* 0x0000007ac078723c */ /* 0x000ff000000418ff */
[C---:B------:R-:W-:Y:S07]  /*19640*/  HMMA.16816.F32.BF16 R100, R204.reuse, R188, R100 ;  /* 0x000000bccc64723c */ /* 0x040fee0000041864 */
[----:B------:R-:W-:Y:S01]  /*19650*/  IMAD R188, R228, 0x2, R234 ;  /* 0x00000002e4bc7824 */ /* 0x000fe200078e02ea */
[C---:B------:R-:W-:Y:S05]  /*19660*/  HMMA.16816.F32.BF16 R96, R204.reuse, R190, R96 ;  /* 0x000000becc60723c */ /* 0x040fea0000041860 */
[----:B------:R-:W-:Y:S03]  /*19670*/  LDSM.16.M88.4 R188, [R188] ;  /* 0x00000000bcbc783b */ /* 0x000fe60000000200 */
[C---:B------:R-:W-:Y:S08]  /*19680*/  HMMA.16816.F32.BF16 R92, R204.reuse, R184, R92 ;  /* 0x000000b8cc5c723c */ /* 0x040ff0000004185c */
[C---:B------:R-:W-:Y:S01]  /*19690*/  HMMA.16816.F32.BF16 R88, R204.reuse, R186, R88 ;  /* 0x000000bacc58723c */ /* 0x040fe20000041858 */
[----:B------:R-:W2:Y:S07]  /*196a0*/  LDSM.16.M88.4 R184, [R227+0x8800] ;  /* 0x00880000e3b8783b */ /* 0x000eae0000000200 */
[C---:B------:R-:W-:Y:S08]  /*196b0*/  HMMA.16816.F32.BF16 R60, R204.reuse, R168, R60 ;  /* 0x000000a8cc3c723c */ /* 0x040ff0000004183c */
[----:B------:R-:W-:Y:S01]  /*196c0*/  HMMA.16816.F32.BF16 R56, R204, R170, R56 ;  /* 0x000000aacc38723c */ /* 0x000fe20000041838 */
[----:B------:R-:W3:Y:S07]  /*196d0*/  LDSM.16.M88.4 R168, [R222] ;  /* 0x00000000dea8783b */ /* 0x000eee0000000200 */
[C---:B----4-:R-:W-:Y:S08]  /*196e0*/  HMMA.16816.F32.BF16 R52, R192.reuse, R48, RZ ;  /* 0x00000030c034723c */ /* 0x050ff000000418ff */
[----:B------:R-:W-:Y:S08]  /*196f0*/  HMMA.16816.F32.BF16 R48, R192, R50, RZ ;  /* 0x00000032c030723c */ /* 0x000ff000000418ff */
[C---:B------:R-:W-:Y:S08]  /*19700*/  HMMA.16816.F32.BF16 R16, R204.reuse, R32, R16 ;  /* 0x00000020cc10723c */ /* 0x040ff00000041810 */
[----:B------:R-:W-:Y:S08]  /*19710*/  HMMA.16816.F32.BF16 R12, R204, R34, R12 ;  /* 0x00000022cc0c723c */ /* 0x000ff0000004180c */
[----:B-1----:R-:W-:Y:S08]  /*19720*/  HMMA.16816.F32.BF16 R32, R192, R28, RZ ;  /* 0x0000001cc020723c */ /* 0x002ff000000418ff */
[C---:B------:R-:W-:Y:S08]  /*19730*/  HMMA.16816.F32.BF16 R124, R204.reuse, R24, R124 ;  /* 0x00000018cc7c723c */ /* 0x040ff0000004187c */
[----:B------:R-:W-:Y:S08]  /*19740*/  HMMA.16816.F32.BF16 R120, R204, R26, R120 ;  /* 0x0000001acc78723c */ /* 0x000ff00000041878 */
        /* <DEDUP_REMOVED lines=8> */
[C---:B------:R-:W-:Y:S01]  /*197d0*/  HMMA.16816.F32.BF16 R48, R204.reuse, R130, R48 ;  /* 0x00000082cc30723c */ /* 0x040fe20000041830 */
[----:B------:R-:W1:Y:S07]  /*197e0*/  LDSM.16.M88.4 R128, [R221] ;  /* 0x00000000dd80783b */ /* 0x000e6e0000000200 */
[C---:B--2---:R-:W-:Y:S08]  /*197f0*/  HMMA.16816.F32.BF16 R32, R204.reuse, R184, R32 ;  /* 0x000000b8cc20723c */ /* 0x044ff00000041820 */
[----:B------:R-:W-:Y:S01]  /*19800*/  HMMA.16816.F32.BF16 R28, R204, R186, R28 ;  /* 0x000000bacc1c723c */ /* 0x000fe2000004181c */
[----:B------:R-:W2:Y:S07]  /*19810*/  LDSM.16.M88.4 R184, [R219] ;  /* 0x00000000dbb8783b */ /* 0x000eae0000000200 */
[C---:B---3--:R-:W-:Y:S08]  /*19820*/  HMMA.16816.F32.BF16 R124, R188.reuse, R168, R124 ;  /* 0x000000a8bc7c723c */ /* 0x048ff0000004187c */
[----:B------:R-:W-:Y:S01]  /*19830*/  HMMA.16816.F32.BF16 R120, R188, R170, R120 ;  /* 0x000000aabc78723c */ /* 0x000fe20000041878 */
[----:B------:R-:W3:Y:S07]  /*19840*/  LDSM.16.M88.4 R168, [R215] ;  /* 0x00000000d7a8783b */ /* 0x000eee0000000200 */
[C---:B------:R-:W-:Y:S08]  /*19850*/  HMMA.16816.F32.BF16 R116, R204.reuse, R20, R116 ;  /* 0x00000014cc74723c */ /* 0x040ff00000041874 */
[----:B------:R-:W-:Y:S01]  /*19860*/  HMMA.16816.F32.BF16 R112, R204, R22, R112 ;  /* 0x00000016cc70723c */ /* 0x000fe20000041870 */
[----:B------:R-:W4:Y:S07]  /*19870*/  LDSM.16.M88.4 R20, [R233+0x9000] ;  /* 0x00900000e914783b */ /* 0x000f2e0000000200 */
[C---:B------:R-:W-:Y:S08]  /*19880*/  HMMA.16816.F32.BF16 R84, R192.reuse, R80, RZ ;  /* 0x00000050c054723c */ /* 0x040ff000000418ff */
[----:B------:R-:W-:Y:S08]  /*19890*/  HMMA.16816.F32.BF16 R80, R192, R82, RZ ;  /* 0x00000052c050723c */ /* 0x000ff000000418ff */
[C---:B------:R-:W-:Y:S08]  /*198a0*/  HMMA.16816.F32.BF16 R76, R204.reuse, R176, R76 ;  /* 0x000000b0cc4c723c */ /* 0x040ff0000004184c */
[C---:B------:R-:W-:Y:S01]  /*198b0*/  HMMA.16816.F32.BF16 R72, R204.reuse, R178, R72 ;  /* 0x000000b2cc48723c */ /* 0x040fe20000041848 */
[----:B------:R-:W2:Y:S07]  /*198c0*/  LDSM.16.M88.4 R176, [R232] ;  /* 0x00000000e8b0783b */ /* 0x000eae0000000200 */
[C---:B------:R-:W-:Y:S08]  /*198d0*/  HMMA.16816.F32.BF16 R68, R204.reuse, R172, R68 ;  /* 0x000000accc44723c */ /* 0x040ff00000041844 */
[C---:B------:R-:W-:Y:S01]  /*198e0*/  HMMA.16816.F32.BF16 R64, R204.reuse, R174, R64 ;  /* 0x000000aecc40723c */ /* 0x040fe20000041840 */
[----:B------:R-:W-:Y:S07]  /*198f0*/  LDSM.16.M88.4 R172, [R223] ;  /* 0x00000000dfac783b */ /* 0x000fee0000000200 */
[C---:B------:R-:W-:Y:S08]  /*19900*/  HMMA.16816.F32.BF16 R84, R204.reuse, R180, R84 ;  /* 0x000000b4cc54723c */ /* 0x040ff00000041854 */
[----:B------:R-:W-:Y:S01]  /*19910*/  HMMA.16816.F32.BF16 R80, R204, R182, R80 ;  /* 0x000000b6cc50723c */ /* 0x000fe20000041850 */
[----:B------:R-:W4:Y:S07]  /*19920*/  LDSM.16.M88.4 R180, [R227+0x9000] ;  /* 0x00900000e3b4783b */ /* 0x000f2e0000000200 */
        /* <DEDUP_REMOVED lines=9> */
[C---:B----4-:R-:W-:Y:S08]  /*199c0*/  HMMA.16816.F32.BF16 R24, R192.reuse, R20, RZ ;  /* 0x00000014c018723c */ /* 0x050ff000000418ff */
        /* <DEDUP_REMOVED lines=8> */
[----:B------:R-:W-:Y:S07]  /*19a50*/  LDSM.16.M88.4 R176, [R217] ;  /* 0x00000000d9b0783b */ /* 0x000fee0000000200 */
[----:B------:R-:W-:Y:S01]  /*19a60*/  HMMA.16816.F32.BF16 R192, R192, R202, RZ ;  /* 0x000000cac0c0723c */ /* 0x000fe200000418ff */
[----:B------:R-:W3:Y:S07]  /*19a70*/  LDSM.16.M88.4 R200, [R227+0x8000] ;  /* 0x00800000e3c8783b */ /* 0x000eee0000000200 */
[C---:B------:R-:W-:Y:S08]  /*19a80*/  HMMA.16816.F32.BF16 R24, R204.reuse, R180, R24 ;  /* 0x000000b4cc18723c */ /* 0x040ff00000041818 */
[----:B------:R-:W-:Y:S01]  /*19a90*/  HMMA.16816.F32.BF16 R20, R204, R182, R20 ;  /* 0x000000b6cc14723c */ /* 0x000fe20000041814 */
[----:B------:R-:W4:Y:S07]  /*19aa0*/  LDSM.16.M88.4 R180, [R218] ;  /* 0x00000000dab4783b */ /* 0x000f2e0000000200 */
[C---:B------:R-:W-:Y:S08]  /*19ab0*/  HMMA.16816.F32.BF16 R8, R188.reuse, R172, R8 ;  /* 0x000000acbc08723c */ /* 0x040ff00000041808 */
[C---:B------:R-:W-:Y:S01]  /*19ac0*/  HMMA.16816.F32.BF16 R4, R188.reuse, R174, R4 ;  /* 0x000000aebc04723c */ /* 0x040fe20000041804 */
[----:B------:R-:W4:Y:S07]  /*19ad0*/  LDSM.16.M88.4 R172, [R216] ;  /* 0x00000000d8ac783b */ /* 0x000f2e0000000200 */
[C---:B-1----:R-:W-:Y:S08]  /*19ae0*/  HMMA.16816.F32.BF16 R60, R188.reuse, R128, R60 ;  /* 0x00000080bc3c723c */ /* 0x042ff0000004183c */
[----:B------:R-:W-:Y:S01]  /*19af0*/  HMMA.16816.F32.BF16 R56, R188, R130, R56 ;  /* 0x00000082bc38723c */ /* 0x000fe20000041838 */
[----:B------:R-:W1:Y:S07]  /*19b00*/  LDSM.16.M88.4 R128, [R208+0x800] ;  /* 0x00080000d080783b */ /* 0x000e6e0000000200 */
[C---:B--2---:R-:W-:Y:S08]  /*19b10*/  HMMA.16816.F32.BF16 R16, R184.reuse, R168, R16 ;  /* 0x000000a8b810723c */ /* 0x044ff00000041810 */
[----:B------:R-:W-:Y:S01]  /*19b20*/  HMMA.16816.F32.BF16 R12, R184, R170, R12 ;  /* 0x000000aab80c723c */ /* 0x000fe2000004180c */
[----:B------:R-:W2:Y:S07]  /*19b30*/  LDSM.16.M88.4 R168, [R208+0x2800] ;  /* 0x00280000d0a8783b */ /* 0x000eae0000000200 */
[C---:B---3--:R-:W-:Y:S08]  /*19b40*/  HMMA.16816.F32.BF16 R44, R204.reuse, R200, R44 ;  /* 0x000000c8cc2c723c */ /* 0x048ff0000004182c */
[----:B------:R-:W-:Y:S01]  /*19b50*/  HMMA.16816.F32.BF16 R36, R204, R202, R36 ;  /* 0x000000cacc24723c */ /* 0x000fe20000041824 */
        /* <DEDUP_REMOVED lines=8> */
[----:B------:R-:W-:Y:S01]  /*19be0*/  HMMA.16816.F32.BF16 R72, R188, R174, R72 ;  /* 0x000000aebc48723c */ /* 0x000fe20000041848 */
[----:B------:R-:W-:Y:S07]  /*19bf0*/  LDSM.16.M88.4 R172, [R210] ;  /* 0x00000000d2ac783b */ /* 0x000fee0000000200 */
[C---:B------:R-:W-:Y:S08]  /*19c00*/  HMMA.16816.F32.BF16 R108, R204.reuse, R132, R108 ;  /* 0x00000084cc6c723c */ /* 0x040ff0000004186c */
[----:B------:R-:W-:Y:S01]  /*19c10*/  HMMA.16816.F32.BF16 R104, R204, R134, R104 ;  /* 0x00000086cc68723c */ /* 0x000fe20000041868 */
[----:B------:R-:W4:Y:S07]  /*19c20*/  LDSM.16.M88.4 R132, [R209] ;  /* 0x00000000d184783b */ /* 0x000f2e0000000200 */
[C---:B-1----:R-:W-:Y:S08]  /*19c30*/  HMMA.16816.F32.BF16 R8, R184.reuse, R128, R8 ;  /* 0x00000080b808723c */ /* 0x042ff00000041808 */
[C---:B------:R-:W-:Y:S01]  /*19c40*/  HMMA.16816.F32.BF16 R4, R184.reuse, R130, R4 ;  /* 0x00000082b804723c */ /* 0x040fe20000041804 */
[----:B------:R-:W1:Y:S07]  /*19c50*/  LDSM.16.M88.4 R128, [R208+0x3000] ;  /* 0x00300000d080783b */ /* 0x000e6e0000000200 */
[C---:B--2---:R-:W-:Y:S08]  /*19c60*/  HMMA.16816.F32.BF16 R100, R184.reuse, R168, R100 ;  /* 0x000000a8b864723c */ /* 0x044ff00000041864 */
[----:B------:R-:W-:Y:S01]  /*19c70*/  HMMA.16816.F32.BF16 R96, R184, R170, R96 ;  /* 0x000000aab860723c */ /* 0x000fe20000041860 */
[----:B------:R-:W2:Y:S07]  /*19c80*/  LDSM.16.M88.4 R168, [R208+0x3800] ;  /* 0x00380000d0a8783b */ /* 0x000eae0000000200 */
[----:B---3--:R-:W-:Y:S01]  /*19c90*/  HMMA.16816.F32.BF16 R108, R188, R200, R108 ;  /* 0x000000c8bc6c723c */ /* 0x008fe2000004186c */
[----:B----4-:R-:W-:-:S02]  /*19ca0*/  IMAD.MOV.U32 R3, RZ, RZ, R133 ;  /* 0x000000ffff037224 */ /* 0x010fc400078e0085 */
[----:B------:R-:W-:Y:S02]  /*19cb0*/  IMAD.MOV.U32 R241, RZ, RZ, R134 ;  /* 0x000000fffff17224 */ /* 0x000fe400078e0086 */
[----:B------:R-:W-:Y:S02]  /*19cc0*/  IMAD.MOV.U32 R240, RZ, RZ, R135 ;  /* 0x000000fffff07224 */ /* 0x000fe400078e0087 */
[----:B------:R3:W5:Y:S01]  /*19cd0*/  LDL.LU.64 R134, [R1+0x78] ;  /* 0x0000780001867983 */ /* 0x0007620000300a00 */
[C---:B------:R-:W-:Y:S03]  /*19ce0*/  HMMA.16816.F32.BF16 R104, R188.reuse, R202, R104 ;  /* 0x000000cabc68723c */ /* 0x040fe60000041868 */
[----:B------:R-:W4:Y:S05]  /*19cf0*/  LDSM.16.M88.4 R200, [R213] ;  /* 0x00000000d5c8783b */ /* 0x000f2a0000000200 */
[C---:B------:R-:W-:Y:S08]  /*19d00*/  HMMA.16816.F32.BF16 R44, R188.reuse, R180, R44 ;  /* 0x000000b4bc2c723c */ /* 0x040ff0000004182c */
[C---:B------:R-:W-:Y:S01]  /*19d10*/  HMMA.16816.F32.BF16 R36, R188.reuse, R182, R36 ;  /* 0x000000b6bc24723c */ /* 0x040fe20000041824 */
[----:B------:R-:W2:Y:S07]  /*19d20*/  LDSM.16.M88.4 R180, [R208+0x1000] ;  /* 0x00100000d0b4783b */ /* 0x000eae0000000200 */
[C---:B------:R-:W-:Y:S08]  /*19d30*/  HMMA.16816.F32.BF16 R32, R188.reuse, R176, R32 ;  /* 0x000000b0bc20723c */ /* 0x040ff00000041820 */
[C---:B------:R-:W-:Y:S01]  /*19d40*/  HMMA.16816.F32.BF16 R28, R188.reuse, R178, R28 ;  /* 0x000000b2bc1c723c */ /* 0x040fe2000004181c */
[----:B------:R-:W3:Y:S07]  /*19d50*/  LDSM.16.M88.4 R176, [R208+0x1800] ;  /* 0x00180000d0b0783b */ /* 0x000eee0000000200 */
[C---:B------:R-:W-:Y:S08]  /*19d60*/  HMMA.16816.F32.BF16 R24, R188.reuse, R172, R24 ;  /* 0x000000acbc18723c */ /* 0x040ff00000041818 */
[----:B------:R-:W-:Y:S01]  /*19d70*/  HMMA.16816.F32.BF16 R20, R188, R174, R20 ;  /* 0x000000aebc14723c */ /* 0x000fe20000041814 */
[----:B------:R-:W3:Y:S07]  /*19d80*/  LDSM.16.M88.4 R172, [R208+0x2000] ;  /* 0x00200000d0ac783b */ /* 0x000eee0000000200 */
[C---:B-1----:R-:W-:Y:S07]  /*19d90*/  HMMA.16816.F32.BF16 R92, R184.reuse, R128, R92 ;  /* 0x00000080b85c723c */ /* 0x042fee000004185c */
[----:B------:R-:W-:Y:S01]  /*19da0*/  IMAD.MOV.U32 R128, RZ, RZ, R132 ;  /* 0x000000ffff807224 */ /* 0x000fe200078e0084 */
[C---:B--2---:R-:W-:Y:S01]  /*19db0*/  HMMA.16816.F32.BF16 R84, R184.reuse, R168, R84 ;  /* 0x000000a8b854723c */ /* 0x044fe20000041854 */
[----:B------:R1:W5:Y:S06]  /*19dc0*/  LDL.LU.64 R132, [R1+0x70] ;  /* 0x0000700001847983 */ /* 0x00036c0000300a00 */
[----:B------:R-:W-:Y:S01]  /*19dd0*/  IMAD.MOV.U32 R168, RZ, RZ, R128 ;  /* 0x000000ffffa87224 */ /* 0x000fe200078e0080 */
[----:B------:R-:W-:Y:S01]  /*19de0*/  HMMA.16816.F32.BF16 R88, R184, R130, R88 ;  /* 0x00000082b858723c */ /* 0x000fe20000041858 */
[----:B------:R-:W2:Y:S01]  /*19df0*/  LDSM.16.M88.4 R128, [R208+0x5800] ;  /* 0x00580000d080783b */ /* 0x000ea20000000200 */
[----:B------:R-:W-:-:S03]  /*19e00*/  IMAD.MOV.U32 R169, RZ, RZ, R3 ;  /* 0x000000ffffa97224 */ /* 0x000fc600078e0003 */
[----:B------:R-:W1:Y:S03]  /*19e10*/  S2R R3, SR_TID.X ;  /* 0x0000000000037919 */ /* 0x000e660000002100 */
[C---:B----4-:R-:W-:Y:S08]  /*19e20*/  HMMA.16816.F32.BF16 R52, R188.reuse, R200, R52 ;  /* 0x000000c8bc34723c */ /* 0x050ff00000041834 */
[----:B------:R-:W-:Y:S01]  /*19e30*/  HMMA.16816.F32.BF16 R48, R188, R202, R48 ;  /* 0x000000cabc30723c */ /* 0x000fe20000041830 */
[----:B------:R-:W4:Y:S07]  /*19e40*/  LDSM.16.M88.4 R200, [R227+0x9800] ;  /* 0x00980000e3c8783b */ /* 0x000f2e0000000200 */
[C---:B------:R-:W-:Y:S08]  /*19e50*/  HMMA.16816.F32.BF16 R124, R184.reuse, R180, R124 ;  /* 0x000000b4b87c723c */ /* 0x040ff0000004187c */
[C---:B------:R-:W-:Y:S01]  /*19e60*/  HMMA.16816.F32.BF16 R120, R184.reuse, R182, R120 ;  /* 0x000000b6b878723c */ /* 0x040fe20000041878 */
[----:B------:R-:W4:Y:S07]  /*19e70*/  LDSM.16.M88.4 R180, [R208+0x4000] ;  /* 0x00400000d0b4783b */ /* 0x000f2e0000000200 */
[C---:B---3--:R-:W-:Y:S08]  /*19e80*/  HMMA.16816.F32.BF16 R116, R184.reuse, R176, R116 ;  /* 0x000000b0b874723c */ /* 0x048ff00000041874 */
[C---:B------:R-:W-:Y:S01]  /*19e90*/  HMMA.16816.F32.BF16 R112, R184.reuse, R178, R112 ;  /* 0x000000b2b870723c */ /* 0x040fe20000041870 */
[----:B------:R-:W3:Y:S07]  /*19ea0*/  LDSM.16.M88.4 R176, [R208+0x4800] ;  /* 0x00480000d0b0783b */ /* 0x000eee0000000200 */
[----:B------:R-:W-:Y:S01]  /*19eb0*/  HMMA.16816.F32.BF16 R108, R184, R172, R108 ;  /* 0x000000acb86c723c */ /* 0x000fe2000004186c */
[----:B-1----:R-:W-:-:S07]  /*19ec0*/  IMAD.SHL.U32 R3, R3, 0x2, RZ ;  /* 0x0000000203037824 */ /* 0x002fce00078e00ff */
[C---:B------:R-:W-:Y:S01]  /*19ed0*/  HMMA.16816.F32.BF16 R104, R184.reuse, R174, R104 ;  /* 0x000000aeb868723c */ /* 0x040fe20000041868 */
[----:B------:R-:W1:Y:S07]  /*19ee0*/  LDSM.16.M88.4 R172, [R208+0x5000] ;  /* 0x00500000d0ac783b */ /* 0x000e6e0000000200 */
[C---:B--2---:R-:W-:Y:S07]  /*19ef0*/  HMMA.16816.F32.BF16 R52, R184.reuse, R128, R52 ;  /* 0x00000080b834723c */ /* 0x044fee0000041834 */
[----:B------:R-:W-:Y:S01]  /*19f00*/  IMAD.SHL.U32 R128, R248, 0x100, RZ ;  /* 0x00000100f8807824 */ /* 0x000fe200078e00ff */
[----:B------:R-:W-:Y:S01]  /*19f10*/  LOP3.LUT R129, R3, 0x6, RZ, 0xc0, !PT ;  /* 0x0000000603817812 */ /* 0x000fe200078ec0ff */
[----:B------:R-:W-:Y:S03]  /*19f20*/  HMMA.16816.F32.BF16 R48, R184, R130, R48 ;  /* 0x00000082b830723c */ /* 0x000fe60000041830 */
[----:B------:R-:W-:-:S04]  /*19f30*/  LOP3.LUT R3, R128, 0x10, R129, 0xfe, !PT ;  /* 0x0000001080037812 */ /* 0x000fc800078efe81 */
[--C-:B------:R-:W-:Y:S01]  /*19f40*/  LOP3.LUT R130, R128, 0x8, R129.reuse, 0xfe, !PT ;  /* 0x0000000880827812 */ /* 0x100fe200078efe81 */
[----:B----4-:R-:W-:Y:S01]  /*19f50*/  HMMA.16816.F32.BF16 R196, R204, R200, R196 ;  /* 0x000000c8ccc4723c */ /* 0x010fe200000418c4 */
[-C--:B------:R-:W-:Y:S02]  /*19f60*/  ISETP.GE.AND P5, PT, R3, R166.reuse, PT ;  /* 0x000000a60300720c */ /* 0x080fe40003fa6270 */
[C---:B------:R-:W-:Y:S02]  /*19f70*/  ISETP.GE.AND P6, PT, R130.reuse, R166, PT ;  /* 0x000000a68200720c */ /* 0x040fe40003fc6270 */
[----:B------:R-:W-:Y:S02]  /*19f80*/  ISETP.GE.AND P3, PT, R130, R167, PT ;  /* 0x000000a78200720c */ /* 0x000fe40003f66270 */
[----:B------:R-:W-:Y:S02]  /*19f90*/  LOP3.LUT R130, R128, 0x18, R129, 0xfe, !PT ;  /* 0x0000001880827812 */ /* 0x000fe400078efe81 */
[----:B------:R-:W-:-:S02]  /*19fa0*/  FSEL R8, R8, -INF , !P5 ;  /* 0xff80000008087808 */ /* 0x000fc40006800000 */
[C---:B------:R-:W-:Y:S02]  /*19fb0*/  ISETP.GE.AND P4, PT, R130.reuse, R166, PT ;  /* 0x000000a68200720c */ /* 0x040fe40003f86270 */
[-C--:B------:R-:W-:Y:S01]  /*19fc0*/  ISETP.GE.AND P1, PT, R130, R167.reuse, PT ;  /* 0x000000a78200720c */ /* 0x080fe20003f26270 */
[----:B------:R2:W-:Y:S01]  /*19fd0*/  STL [R1+0x64], R8 ;  /* 0x0000640801007387 */ /* 0x0005e20000100800 */
[----:B------:R-:W-:Y:S02]  /*19fe0*/  ISETP.GE.AND P2, PT, R3, R167, PT ;  /* 0x000000a70300720c */ /* 0x000fe40003f46270 */
[----:B------:R-:W-:Y:S02]  /*19ff0*/  LOP3.LUT R3, R128, 0x20, R129, 0xfe, !PT ;  /* 0x0000002080037812 */ /* 0x000fe400078efe81 */
[----:B------:R-:W-:Y:S02]  /*1a000*/  FSEL R6, R6, -INF , !P1 ;  /* 0xff80000006067808 */ /* 0x000fe40004800000 */
[----:B------:R-:W-:-:S02]  /*1a010*/  FSEL R14, R14, -INF , !P3 ;  /* 0xff8000000e0e7808 */ /* 0x000fc40005800000 */
[----:B------:R-:W-:Y:S01]  /*1a020*/  ISETP.GE.AND P3, PT, R3, R167, PT ;  /* 0x000000a70300720c */ /* 0x000fe20003f66270 */
[----:B------:R-:W-:Y:S01]  /*1a030*/  HMMA.16816.F32.BF16 R76, R184, R180, R76 ;  /* 0x000000b4b84c723c */ /* 0x000fe2000004184c */
[----:B------:R-:W-:Y:S02]  /*1a040*/  LOP3.LUT R130, R128, 0x28, R129, 0xfe, !PT ;  /* 0x0000002880827812 */ /* 0x000fe400078efe81 */
[----:B------:R-:W-:Y:S02]  /*1a050*/  FSEL R10, R10, -INF , !P2 ;  /* 0xff8000000a0a7808 */ /* 0x000fe40005000000 */
[----:B------:R-:W-:-:S03]  /*1a060*/  FSEL R12, R12, -INF , !P6 ;  /* 0xff8000000c0c7808 */ /* 0x000fc60007000000 */
[----:B------:R-:W-:Y:S01]  /*1a070*/  HMMA.16816.F32.BF16 R72, R184, R182, R72 ;  /* 0x000000b6b848723c */ /* 0x000fe20000041848 */
[----:B------:R-:W4:Y:S01]  /*1a080*/  LDSM.16.M88.4 R180, [R208+0x6000] ;  /* 0x00600000d0b4783b */ /* 0x000f220000000200 */
[----:B--2---:R-:W-:-:S06]  /*1a090*/  FSEL R8, R4, -INF , !P4 ;  /* 0xff80000004087808 */ /* 0x004fcc0006000000 */
[----:B---3--:R-:W-:Y:S01]  /*1a0a0*/  HMMA.16816.F32.BF16 R68, R184, R176, R68 ;  /* 0x000000b0b844723c */ /* 0x008fe20000041844 */
[----:B------:R-:W-:Y:S01]  /*1a0b0*/  STL [R1+0x60], R8 ;  /* 0x0000600801007387 */ /* 0x000fe20000100800 */
[----:B------:R-:W-:-:S03]  /*1a0c0*/  ISETP.GE.AND P2, PT, R130, R167, PT ;  /* 0x000000a78200720c */ /* 0x000fc60003f46270 */
[----:B------:R2:W-:Y:S03]  /*1a0d0*/  STL [R1+0x68], R6 ;  /* 0x0000680601007387 */ /* 0x0005e60000100800 */
[----:B------:R-:W-:Y:S01]  /*1a0e0*/  HMMA.16816.F32.BF16 R64, R184, R178, R64 ;  /* 0x000000b2b840723c */ /* 0x000fe20000041840 */
[----:B------:R-:W-:Y:S01]  /*1a0f0*/  ISETP.GE.AND P6, PT, R3, R166, PT ;  /* 0x000000a60300720c */ /* 0x000fe20003fc6270 */
[----:B------:R-:W3:Y:S01]  /*1a100*/  LDSM.16.M88.4 R176, [R208+0x6800] ;  /* 0x00680000d0b0783b */ /* 0x000ee20000000200 */
[----:B------:R-:W-:-:S05]  /*1a110*/  LOP3.LUT R3, R128, 0x30, R129, 0xfe, !PT ;  /* 0x0000003080037812 */ /* 0x000fca00078efe81 */
[----:B-1----:R-:W-:Y:S01]  /*1a120*/  HMMA.16816.F32.BF16 R60, R184, R172, R60 ;  /* 0x000000acb83c723c */ /* 0x002fe2000004183c */
[----:B------:R-:W-:-:S07]  /*1a130*/  ISETP.GE.AND P4, PT, R3, R166, PT ;  /* 0x000000a60300720c */ /* 0x000fce0003f86270 */
[----:B------:R-:W-:Y:S01]  /*1a140*/  HMMA.16816.F32.BF16 R56, R184, R174, R56 ;  /* 0x000000aeb838723c */ /* 0x000fe20000041838 */
[----:B------:R-:W1:Y:S01]  /*1a150*/  LDSM.16.M88.4 R172, [R208+0x7000] ;  /* 0x00700000d0ac783b */ /* 0x000e620000000200 */
[----:B--2---:R-:W-:-:S05]  /*1a160*/  FSEL R6, R126, -INF , !P3 ;  /* 0xff8000007e067808 */ /* 0x004fca0005800000 */
[----:B------:R2:W-:Y:S01]  /*1a170*/  STL [R1+0x58], R6 ;  /* 0x0000580601007387 */ /* 0x0005e20000100800 */
[--C-:B------:R-:W-:Y:S02]  /*1a180*/  LOP3.LUT R4, R128, 0x38, R129.reuse, 0xfe, !PT ;  /* 0x0000003880047812 */ /* 0x100fe400078efe81 */
[----:B------:R-:W-:Y:S02]  /*1a190*/  ISETP.GE.AND P1, PT, R3, R167, PT ;  /* 0x000000a70300720c */ /* 0x000fe40003f26270 */
[----:B------:R-:W-:Y:S02]  /*1a1a0*/  FSEL R131, R124, -INF , !P6 ;  /* 0xff8000007c837808 */ /* 0x000fe40007000000 */
[-C--:B------:R-:W-:Y:S02]  /*1a1b0*/  ISETP.GE.AND P6, PT, R4, R166.reuse, PT ;  /* 0x000000a60400720c */ /* 0x080fe40003fc6270 */
[----:B------:R-:W-:Y:S02]  /*1a1c0*/  ISETP.GE.AND P5, PT, R130, R166, PT ;  /* 0x000000a68200720c */ /* 0x000fe40003fa6270 */
[----:B------:R-:W-:-:S02]  /*1a1d0*/  LOP3.LUT R3, R128, 0x40, R129, 0xfe, !PT ;  /* 0x0000004080037812 */ /* 0x000fc400078efe81 */
[----:B------:R-:W-:Y:S02]  /*1a1e0*/  FSEL R8, R118, -INF , !P1 ;  /* 0xff80000076087808 */ /* 0x000fe40004800000 */
[----:B--2---:R-:W-:-:S05]  /*1a1f0*/  FSEL R6, R122, -INF , !P2 ;  /* 0xff8000007a067808 */ /* 0x004fca0005000000 */
[----:B------:R2:W-:Y:S01]  /*1a200*/  STL [R1+0x50], R6 ;  /* 0x0000500601007387 */ /* 0x0005e20000100800 */
[-C--:B------:R-:W-:Y:S02]  /*1a210*/  ISETP.GE.AND P3, PT, R4, R167.reuse, PT ;  /* 0x000000a70400720c */ /* 0x080fe40003f66270 */
[----:B------:R-:W-:Y:S02]  /*1a220*/  FSEL R130, R120, -INF , !P5 ;  /* 0xff80000078827808 */ /* 0x000fe40006800000 */
[C---:B------:R-:W-:Y:S01]  /*1a230*/  ISETP.GE.AND P5, PT, R3.reuse, R166, PT ;  /* 0x000000a60300720c */ /* 0x040fe20003fa6270 */
[----:B------:R-:W-:Y:S01]  /*1a240*/  HMMA.16816.F32.BF16 R80, R184, R170, R80 ;  /* 0x000000aab850723c */ /* 0x000fe20000041850 */
[----:B------:R-:W-:Y:S02]  /*1a250*/  LOP3.LUT R4, R128, 0x48, R129, 0xfe, !PT ;  /* 0x0000004880047812 */ /* 0x000fe400078efe81 */
[----:B------:R-:W-:Y:S02]  /*1a260*/  ISETP.GE.AND P2, PT, R3, R167, PT ;  /* 0x000000a70300720c */ /* 0x000fe40003f46270 */
[----:B--2---:R-:W-:-:S05]  /*1a270*/  FSEL R6, R116, -INF , !P4 ;  /* 0xff80000074067808 */ /* 0x004fca0006000000 */
[----:B------:R2:W-:Y:S01]  /*1a280*/  STL [R1+0x34], R6 ;  /* 0x0000340601007387 */ /* 0x0005e20000100800 */
[----:B------:R-:W-:Y:S03]  /*1a290*/  HMMA.16816.F32.BF16 R196, R188, R168, R196 ;  /* 0x000000a8bcc4723c */ /* 0x000fe600000418c4 */
[----:B------:R1:W-:Y:S01]  /*1a2a0*/  STL [R1+0x40], R8 ;  /* 0x0000400801007387 */ /* 0x0003e20000100800 */
[----:B------:R-:W-:-:S03]  /*1a2b0*/  LOP3.LUT R3, R128, 0x50, R129, 0xfe, !PT ;  /* 0x0000005080037812 */ /* 0x000fc600078efe81 */
[----:B------:R-:W3:Y:S01]  /*1a2c0*/  LDSM.16.M88.4 R168, [R208+0x7800] ;  /* 0x00780000d0a8783b */ /* 0x000ee20000000200 */
[C---:B------:R-:W-:Y:S01]  /*1a2d0*/  ISETP.GE.AND P4, PT, R4.reuse, R166, PT ;  /* 0x000000a60400720c */ /* 0x040fe20003f86270 */
[----:B----4-:R-:W-:Y:S01]  /*1a2e0*/  HMMA.16816.F32.BF16 R36, R184, R182, R36 ;  /* 0x000000b6b824723c */ /* 0x010fe20000041824 */
[----:B------:R-:W-:Y:S01]  /*1a2f0*/  ISETP.GE.AND P1, PT, R4, R167, PT ;  /* 0x000000a70400720c */ /* 0x000fe20003f26270 */
[----:B------:R-:W-:-:S04]  /*1a300*/  DEPBAR.LE SB0, 0x0 ;  /* 0x000080000000791a */ /* 0x000fc80000000000 */
[----:B--2---:R-:W-:Y:S02]  /*1a310*/  FSEL R6, R112, -INF , !P6 ;  /* 0xff80000070067808 */ /* 0x004fe40007000000 */
[----:B-1----:R-:W-:-:S03]  /*1a320*/  FSEL R8, R114, -INF , !P3 ;  /* 0xff80000072087808 */ /* 0x002fc60005800000 */
[----:B------:R1:W-:Y:S01]  /*1a330*/  STL [R1+0x2c], R6 ;  /* 0x00002c0601007387 */ /* 0x0003e20000100800 */
[----:B------:R-:W-:-:S03]  /*1a340*/  LOP3.LUT R4, R128, 0x58, R129, 0xfe, !PT ;  /* 0x0000005880047812 */ /* 0x000fc600078efe81 */
[----:B------:R-:W-:Y:S01]  /*1a350*/  STL [R1+0x38], R8 ;  /* 0x0000380801007387 */ /* 0x000fe20000100800 */
[C---:B------:R-:W-:Y:S02]  /*1a360*/  ISETP.GE.AND P6, PT, R3.reuse, R166, PT ;  /* 0x000000a60300720c */ /* 0x040fe40003fc6270 */
[----:B------:R-:W-:Y:S02]  /*1a370*/  ISETP.GE.AND P3, PT, R3, R167, PT ;  /* 0x000000a70300720c */ /* 0x000fe40003f66270 */
[----:B------:R-:W-:Y:S02]  /*1a380*/  LOP3.LUT R3, R128, 0x60, R129, 0xfe, !PT ;  /* 0x0000006080037812 */ /* 0x000fe400078efe81 */
[----:B------:R-:W-:Y:S02]  /*1a390*/  FSEL R126, R104, -INF , !P4 ;  /* 0xff800000687e7808 */ /* 0x000fe40006000000 */
[----:B-1----:R-:W-:-:S05]  /*1a3a0*/  FSEL R6, R108, -INF , !P5 ;  /* 0xff8000006c067808 */ /* 0x002fca0006800000 */
[----:B------:R1:W-:Y:S01]  /*1a3b0*/  STL [R1+0x1c], R6 ;  /* 0x00001c0601007387 */ /* 0x0003e20000100800 */
[-C--:B------:R-:W-:Y:S02]  /*1a3c0*/  ISETP.GE.AND P5, PT, R4, R166.reuse, PT ;  /* 0x000000a60400720c */ /* 0x080fe40003fa6270 */
[----:B------:R-:W-:Y:S02]  /*1a3d0*/  ISETP.GE.AND P4, PT, R3, R166, PT ;  /* 0x000000a60300720c */ /* 0x000fe40003f86270 */
[----:B------:R-:W-:Y:S02]  /*1a3e0*/  FSEL R200, R100, -INF , !P6 ;  /* 0xff80000064c87808 */ /* 0x000fe40007000000 */
[----:B------:R-:W-:Y:S01]  /*1a3f0*/  FSEL R252, R102, -INF , !P3 ;  /* 0xff80000066fc7808 */ /* 0x000fe20005800000 */
[----:B------:R-:W-:Y:S01]  /*1a400*/  HMMA.16816.F32.BF16 R44, R184, R180, R44 ;  /* 0x000000b4b82c723c */ /* 0x000fe2000004182c */
[----:B------:R-:W-:Y:S02]  /*1a410*/  FSEL R183, R96, -INF , !P5 ;  /* 0xff80000060b77808 */ /* 0x000fe40006800000 */
[----:B-1----:R-:W-:-:S02]  /*1a420*/  FSEL R6, R110, -INF , !P2 ;  /* 0xff8000006e067808 */ /* 0x002fc40005000000 */
[-C--:B------:R-:W-:Y:S02]  /*1a430*/  ISETP.GE.AND P2, PT, R4, R167.reuse, PT ;  /* 0x000000a70400720c */ /* 0x080fe40003f46270 */
[--C-:B------:R-:W-:Y:S01]  /*1a440*/  LOP3.LUT R4, R128, 0x68, R129.reuse, 0xfe, !PT ;  /* 0x0000006880047812 */ /* 0x100fe200078efe81 */
[----:B------:R1:W-:Y:S01]  /*1a450*/  STL [R1+0x28], R6 ;  /* 0x0000280601007387 */ /* 0x0003e20000100800 */
[----:B------:R-:W-:Y:S02]  /*1a460*/  FSEL R250, R98, -INF , !P2 ;  /* 0xff80000062fa7808 */ /* 0x000fe40005000000 */
[C---:B------:R-:W-:Y:S02]  /*1a470*/  ISETP.GE.AND P6, PT, R4.reuse, R166, PT ;  /* 0x000000a60400720c */ /* 0x040fe40003fc6270 */
[----:B------:R-:W-:Y:S02]  /*1a480*/  ISETP.GE.AND P3, PT, R4, R167, PT ;  /* 0x000000a70400720c */ /* 0x000fe40003f66270 */
[----:B------:R-:W-:Y:S01]  /*1a490*/  LOP3.LUT R4, R128, 0x78, R129, 0xfe, !PT ;  /* 0x0000007880047812 */ /* 0x000fe200078efe81 */
[----:B---3--:R-:W-:Y:S01]  /*1a4a0*/  HMMA.16816.F32.BF16 R32, R184, R176, R32 ;  /* 0x000000b0b820723c */ /* 0x008fe20000041820 */
[----:B------:R-:W-:-:S06]  /*1a4b0*/  FSEL R180, R90, -INF , !P3 ;  /* 0xff8000005ab47808 */ /* 0x000fcc0005800000 */
[----:B------:R-:W-:Y:S01]  /*1a4c0*/  FSEL R176, R92, -INF , !P4 ;  /* 0xff8000005cb07808 */ /* 0x000fe20006000000 */
[----:B------:R-:W-:Y:S01]  /*1a4d0*/  HMMA.16816.F32.BF16 R20, R184, R174, R20 ;  /* 0x000000aeb814723c */ /* 0x000fe20000041814 */
[----:B------:R-:W-:Y:S02]  /*1a4e0*/  ISETP.GE.AND P4, PT, R4, R166, PT ;  /* 0x000000a60400720c */ /* 0x000fe40003f86270 */
[----:B-1----:R-:W-:Y:S02]  /*1a4f0*/  FSEL R6, R106, -INF , !P1 ;  /* 0xff8000006a067808 */ /* 0x002fe40004800000 */
[----:B------:R-:W-:Y:S02]  /*1a500*/  ISETP.GE.AND P1, PT, R3, R167, PT ;  /* 0x000000a70300720c */ /* 0x000fe40003f26270 */
[----:B------:R-:W-:Y:S01]  /*1a510*/  LOP3.LUT R3, R128, 0x70, R129, 0xfe, !PT ;  /* 0x0000007080037812 */ /* 0x000fe200078efe81 */
[----:B------:R1:W-:Y:S01]  /*1a520*/  STL [R1+0x20], R6 ;  /* 0x0000200601007387 */ /* 0x0003e20000100800 */
[----:B------:R-:W-:-:S02]  /*1a530*/  FSEL R181, R94, -INF , !P1 ;  /* 0xff8000005eb57808 */ /* 0x000fc40004800000 */
[C---:B------:R-:W-:Y:S02]  /*1a540*/  ISETP.GE.AND P5, PT, R3.reuse, R166, PT ;  /* 0x000000a60300720c */ /* 0x040fe40003fa6270 */
[-C--:B------:R-:W-:Y:S02]  /*1a550*/  ISETP.GE.AND P2, PT, R3, R167.reuse, PT ;  /* 0x000000a70300720c */ /* 0x080fe40003f46270 */
[--C-:B------:R-:W-:Y:S02]  /*1a560*/  LOP3.LUT R3, R128, 0x80, R129.reuse, 0xfe, !PT ;  /* 0x0000008080037812 */ /* 0x100fe400078efe81 */
[----:B------:R-:W-:Y:S02]  /*1a570*/  ISETP.GE.AND P1, PT, R4, R167, PT ;  /* 0x000000a70400720c */ /* 0x000fe40003f26270 */
[----:B------:R-:W-:Y:S01]  /*1a580*/  LOP3.LUT R4, R128, 0x90, R129, 0xfe, !PT ;  /* 0x0000009080047812 */ /* 0x000fe200078efe81 */
[----:B------:R-:W-:Y:S01]  /*1a590*/  HMMA.16816.F32.BF16 R24, R184, R172, R24 ;  /* 0x000000acb818723c */ /* 0x000fe20000041818 */
[----:B------:R-:W-:-:S02]  /*1a5a0*/  FSEL R174, R88, -INF , !P6 ;  /* 0xff80000058ae7808 */ /* 0x000fc40007000000 */
[C---:B------:R-:W-:Y:S02]  /*1a5b0*/  ISETP.GE.AND P6, PT, R3.reuse, R166, PT ;  /* 0x000000a60300720c */ /* 0x040fe40003fc6270 */
[----:B------:R-:W-:Y:S02]  /*1a5c0*/  ISETP.GE.AND P3, PT, R3, R167, PT ;  /* 0x000000a70300720c */ /* 0x000fe40003f66270 */
[----:B------:R-:W-:Y:S02]  /*1a5d0*/  FSEL R3, R84, -INF , !P5 ;  /* 0xff80000054037808 */ /* 0x000fe40006800000 */
[----:B------:R-:W-:Y:S02]  /*1a5e0*/  FSEL R172, R86, -INF , !P2 ;  /* 0xff80000056ac7808 */ /* 0x000fe40005000000 */
[----:B-1----:R-:W-:Y:S02]  /*1a5f0*/  LOP3.LUT R6, R128, 0x88, R129, 0xfe, !PT ;  /* 0x0000008880067812 */ /* 0x002fe400078efe81 */
[----:B------:R-:W-:-:S02]  /*1a600*/  FSEL R80, R80, -INF , !P4 ;  /* 0xff80000050507808 */ /* 0x000fc40006000000 */
[----:B------:R-:W-:Y:S02]  /*1a610*/  FSEL R82, R82, -INF , !P1 ;  /* 0xff80000052527808 */ /* 0x000fe40004800000 */
[CC--:B------:R-:W-:Y:S02]  /*1a620*/  ISETP.GE.AND P5, PT, R6.reuse, R166.reuse, PT ;  /* 0x000000a60600720c */ /* 0x0c0fe40003fa6270 */
[-C--:B------:R-:W-:Y:S02]  /*1a630*/  ISETP.GE.AND P2, PT, R6, R167.reuse, PT ;  /* 0x000000a70600720c */ /* 0x080fe40003f46270 */
[C---:B------:R-:W-:Y:S02]  /*1a640*/  ISETP.GE.AND P4, PT, R4.reuse, R166, PT ;  /* 0x000000a60400720c */ /* 0x040fe40003f86270 */
[----:B------:R-:W-:Y:S02]  /*1a650*/  ISETP.GE.AND P1, PT, R4, R167, PT ;  /* 0x000000a70400720c */ /* 0x000fe40003f26270 */
[----:B------:R-:W-:-:S02]  /*1a660*/  LOP3.LUT R6, R128, 0x98, R129, 0xfe, !PT ;  /* 0x0000009880067812 */ /* 0x000fc400078efe81 */
[----:B------:R-:W-:Y:S01]  /*1a670*/  LOP3.LUT R4, R128, 0xa0, R129, 0xfe, !PT ;  /* 0x000000a080047812 */ /* 0x000fe200078efe81 */
[----:B------:R-:W-:Y:S01]  /*1a680*/  HMMA.16816.F32.BF16 R28, R184, R178, R28 ;  /* 0x000000b2b81c723c */ /* 0x000fe2000004181c */
        /* <DEDUP_REMOVED lines=8> */
[C-C-:B------:R-:W-:Y:S02]  /*1a710*/  LOP3.LUT R6, R128.reuse, 0xa8, R129.reuse, 0xfe, !PT ;  /* 0x000000a880067812 */ /* 0x140fe400078efe81 */
[----:B------:R-:W-:Y:S02]  /*1a720*/  LOP3.LUT R4, R128, 0xb0, R129, 0xfe, !PT ;  /* 0x000000b080047812 */ /* 0x000fe400078efe81 */
        /* <DEDUP_REMOVED lines=14> */
[CC--:B------:R-:W-:Y:S02]  /*1a810*/  ISETP.GE.AND P5, PT, R6.reuse, R166.reuse, PT ;  /* 0x000000a60600720c */ /* 0x0c0fe40003fa6270 */
[-C--:B------:R-:W-:Y:S02]  /*1a820*/  ISETP.GE.AND P2, PT, R6, R167.reuse, PT ;  /* 0x000000a70600720c */ /* 0x080fe40003f46270 */
        /* <DEDUP_REMOVED lines=27> */
[----:B------:R-:W-:-:S02]  /*1a9e0*/  ISETP.GE.AND P4, PT, R4, R166, PT ;  /* 0x000000a60400720c */ /* 0x000fc40003f86270 */
[----:B------:R-:W-:Y:S02]  /*1a9f0*/  ISETP.GE.AND P1, PT, R4, R167, PT ;  /* 0x000000a70400720c */ /* 0x000fe40003f26270 */
[----:B------:R-:W-:Y:S02]  /*1aa00*/  FSEL R104, R32, -INF , !P5 ;  /* 0xff80000020687808 */ /* 0x000fe40006800000 */
[----:B------:R-:W-:Y:S02]  /*1aa10*/  FSEL R106, R34, -INF , !P2 ;  /* 0xff800000226a7808 */ /* 0x000fe40005000000 */
[----:B------:R-:W-:Y:S02]  /*1aa20*/  LOP3.LUT R4, R128, R129, RZ, 0xfc, !PT ;  /* 0x0000008180047212 */ /* 0x000fe400078efcff */
[C---:B------:R-:W-:Y:S02]  /*1aa30*/  ISETP.GE.AND P5, PT, R6.reuse, R166, PT ;  /* 0x000000a60600720c */ /* 0x040fe40003fa6270 */
[----:B------:R-:W-:-:S02]  /*1aa40*/  ISETP.GE.AND P2, PT, R6, R167, PT ;  /* 0x000000a70600720c */ /* 0x000fc40003f46270 */
[----:B------:R-:W-:Y:S02]  /*1aa50*/  LOP3.LUT R6, R128, 0xf8, R129, 0xfe, !PT ;  /* 0x000000f880067812 */ /* 0x000fe400078efe81 */
[----:B------:R-:W-:Y:S02]  /*1aa60*/  IADD3 R8, R4, 0x1, RZ ;  /* 0x0000000104087810 */ /* 0x000fe40007ffe0ff */
[----:B------:R-:W-:Y:S02]  /*1aa70*/  FSEL R112, R24, -INF , !P6 ;  /* 0xff80000018707808 */ /* 0x000fe40007000000 */
[----:B------:R-:W-:Y:S02]  /*1aa80*/  FSEL R114, R26, -INF , !P3 ;  /* 0xff8000001a727808 */ /* 0x000fe40005800000 */
[C---:B------:R-:W-:Y:S01]  /*1aa90*/  ISETP.GE.AND P6, PT, R6.reuse, R166, PT ;  /* 0x000000a60600720c */ /* 0x040fe20003fc6270 */
[----:B------:R-:W-:Y:S01]  /*1aaa0*/  BAR.SYNC.DEFER_BLOCKING 0x0 ;  /* 0x0000000000007b1d */ /* 0x000fe20000010000 */
[----:B------:R-:W-:-:S02]  /*1aab0*/  ISETP.GE.AND P3, PT, R6, R167, PT ;  /* 0x000000a70600720c */ /* 0x000fc40003f66270 */
[----:B------:R-:W-:Y:S02]  /*1aac0*/  FSEL R116, R20, -INF , !P5 ;  /* 0xff80000014747808 */ /* 0x000fe40006800000 */
[----:B------:R-:W-:Y:S02]  /*1aad0*/  IADD3 R6, R4, 0x9, RZ ;  /* 0x0000000904067810 */ /* 0x000fe40007ffe0ff */
[----:B------:R-:W-:Y:S02]  /*1aae0*/  ISETP.GE.AND P5, PT, R8, R166, PT ;  /* 0x000000a60800720c */ /* 0x000fe40003fa6270 */
[----:B------:R-:W-:Y:S02]  /*1aaf0*/  FSEL R118, R22, -INF , !P2 ;  /* 0xff80000016767808 */ /* 0x000fe40005000000 */
[----:B------:R-:W-:Y:S02]  /*1ab00*/  ISETP.GE.AND P2, PT, R8, R167, PT ;  /* 0x000000a70800720c */ /* 0x000fe40003f46270 */
[----:B------:R-:W-:-:S02]  /*1ab10*/  FSEL R120, R196, -INF , !P4 ;  /* 0xff800000c4787808 */ /* 0x000fc40006000000 */
[----:B------:R-:W-:Y:S02]  /*1ab20*/  IADD3 R8, R4, 0x11, RZ ;  /* 0x0000001104087810 */ /* 0x000fe40007ffe0ff */
[CC--:B------:R-:W-:Y:S02]  /*1ab30*/  ISETP.GE.AND P4, PT, R6.reuse, R166.reuse, PT ;  /* 0x000000a60600720c */ /* 0x0c0fe40003f86270 */
[----:B------:R-:W-:Y:S02]  /*1ab40*/  FSEL R17, R17, -INF , !P5 ;  /* 0xff80000011117808 */ /* 0x000fe40006800000 */
[----:B------:R-:W-:Y:S02]  /*1ab50*/  ISETP.GE.AND P5, PT, R6, R167, PT ;  /* 0x000000a70600720c */ /* 0x000fe40003fa6270 */
[----:B------:R-:W-:Y:S02]  /*1ab60*/  FSEL R19, R19, -INF , !P2 ;  /* 0xff80000013137808 */ /* 0x000fe40005000000 */
[----:B------:R-:W-:-:S02]  /*1ab70*/  ISETP.GE.AND P2, PT, R8, R166, PT ;  /* 0x000000a60800720c */ /* 0x000fc40003f46270 */
[----:B------:R-:W-:Y:S02]  /*1ab80*/  IADD3 R6, R4, 0x19, RZ ;  /* 0x0000001904067810 */ /* 0x000fe40007ffe0ff */
[----:B------:R-:W-:Y:S02]  /*1ab90*/  FSEL R13, R13, -INF , !P4 ;  /* 0xff8000000d0d7808 */ /* 0x000fe40006000000 */
[----:B------:R-:W-:Y:S02]  /*1aba0*/  ISETP.GE.AND P4, PT, R8, R167, PT ;  /* 0x000000a70800720c */ /* 0x000fe40003f86270 */
[----:B------:R-:W-:Y:S02]  /*1abb0*/  FSEL R15, R15, -INF , !P5 ;  /* 0xff8000000f0f7808 */ /* 0x000fe40006800000 */
[----:B------:R-:W-:Y:S02]  /*1abc0*/  IADD3 R8, R4, 0x21, RZ ;  /* 0x0000002104087810 */ /* 0x000fe40007ffe0ff */
[----:B------:R-:W-:-:S02]  /*1abd0*/  ISETP.GE.AND P5, PT, R6, R166, PT ;  /* 0x000000a60600720c */ /* 0x000fc40003fa6270 */
[----:B------:R-:W-:Y:S02]  /*1abe0*/  FSEL R36, R9, -INF , !P2 ;  /* 0xff80000009247808 */ /* 0x000fe40005000000 */
[----:B------:R-:W-:Y:S02]  /*1abf0*/  ISETP.GE.AND P2, PT, R6, R167, PT ;  /* 0x000000a70600720c */ /* 0x000fe40003f46270 */
[----:B------:R-:W-:Y:S02]  /*1ac00*/  FSEL R20, R11, -INF , !P4 ;  /* 0xff8000000b147808 */ /* 0x000fe40006000000 */
[----:B------:R-:W-:Y:S02]  /*1ac10*/  IADD3 R6, R4, 0x29, RZ ;  /* 0x0000002904067810 */ /* 0x000fe40007ffe0ff */
[----:B------:R-:W-:Y:S02]  /*1ac20*/  ISETP.GE.AND P4, PT, R8, R166, PT ;  /* 0x000000a60800720c */ /* 0x000fe40003f86270 */
[----:B------:R-:W-:-:S02]  /*1ac30*/  FSEL R52, R5, -INF , !P5 ;  /* 0xff80000005347808 */ /* 0x000fc40006800000 */
[-C--:B------:R-:W-:Y:S02]  /*1ac40*/  ISETP.GE.AND P5, PT, R8, R167.reuse, PT ;  /* 0x000000a70800720c */ /* 0x080fe40003fa6270 */
[----:B------:R-:W-:Y:S02]  /*1ac50*/  FSEL R28, R7, -INF , !P2 ;  /* 0xff800000071c7808 */ /* 0x000fe40005000000 */
[----:B------:R-:W-:Y:S02]  /*1ac60*/  ISETP.GE.AND P2, PT, R6, R166, PT ;  /* 0x000000a60600720c */ /* 0x000fe40003f46270 */
[----:B------:R-:W-:Y:S02]  /*1ac70*/  IADD3 R5, R4, 0x31, RZ ;  /* 0x0000003104057810 */ /* 0x000fe40007ffe0ff */
[----:B------:R-:W-:Y:S02]  /*1ac80*/  FSEL R58, R125, -INF , !P4 ;  /* 0xff8000007d3a7808 */ /* 0x000fe40006000000 */
[----:B------:R-:W-:-:S02]  /*1ac90*/  ISETP.GE.AND P4, PT, R6, R167, PT ;  /* 0x000000a70600720c */ /* 0x000fc40003f86270 */
[----:B------:R-:W-:Y:S02]  /*1aca0*/  FSEL R56, R127, -INF , !P5 ;  /* 0xff8000007f387808 */ /* 0x000fe40006800000 */
[----:B------:R-:W-:Y:S02]  /*1acb0*/  ISETP.GE.AND P5, PT, R5, R166, PT ;  /* 0x000000a60500720c */ /* 0x000fe40003fa6270 */
[----:B------:R-:W-:Y:S02]  /*1acc0*/  FSEL R54, R121, -INF , !P2 ;  /* 0xff80000079367808 */ /* 0x000fe40005000000 */
[----:B------:R-:W-:Y:S02]  /*1acd0*/  ISETP.GE.AND P2, PT, R5, R167, PT ;  /* 0x000000a70500720c */ /* 0x000fe40003f46270 */
[----:B------:R-:W-:Y:S02]  /*1ace0*/  IADD3 R6, R4, 0x39, RZ ;  /* 0x0000003904067810 */ /* 0x000fe40007ffe0ff */
[----:B------:R-:W-:-:S02]  /*1acf0*/  FSEL R5, R123, -INF , !P4 ;  /* 0xff8000007b057808 */ /* 0x000fc40006000000 */
[----:B------:R-:W-:Y:S02]  /*1ad00*/  FSEL R8, R117, -INF , !P5 ;  /* 0xff80000075087808 */ /* 0x000fe40006800000 */
[----:B------:R-:W-:Y:S01]  /*1ad10*/  ISETP.GE.AND P4, PT, R6, R166, PT ;  /* 0x000000a60600720c */ /* 0x000fe20003f86270 */
[----:B------:R1:W-:Y:S01]  /*1ad20*/  STL [R1+0x5c], R5 ;  /* 0x00005c0501007387 */ /* 0x0003e20000100800 */
[----:B------:R-:W-:-:S03]  /*1ad30*/  FSEL R7, R119, -INF , !P2 ;  /* 0xff80000077077808 */ /* 0x000fc60005000000 */
[----:B------:R2:W-:Y:S01]  /*1ad40*/  STL [R1+0x4c], R8 ;  /* 0x00004c0801007387 */ /* 0x0005e20000100800 */
[-C--:B------:R-:W-:Y:S02]  /*1ad50*/  ISETP.GE.AND P5, PT, R6, R167.reuse, PT ;  /* 0x000000a70600720c */ /* 0x080fe40003fa6270 */
[C---:B------:R-:W-:Y:S01]  /*1ad60*/  IADD3 R6, R4.reuse, 0x49, RZ ;  /* 0x0000004904067810 */ /* 0x040fe20007ffe0ff */
[----:B------:R3:W-:Y:S01]  /*1ad70*/  STL [R1+0x54], R7 ;  /* 0x0000540701007387 */ /* 0x0007e20000100800 */
[----:B-1----:R-:W-:Y:S02]  /*1ad80*/  IADD3 R5, R4, 0x41, RZ ;  /* 0x0000004104057810 */ /* 0x002fe40007ffe0ff */
[----:B--2---:R-:W-:Y:S02]  /*1ad90*/  FSEL R8, R113, -INF , !P4 ;  /* 0xff80000071087808 */ /* 0x004fe40006000000 */
[----:B------:R-:W-:Y:S02]  /*1ada0*/  ISETP.GE.AND P2, PT, R5, R166, PT ;  /* 0x000000a60500720c */ /* 0x000fe40003f46270 */
[----:B---3--:R-:W-:Y:S01]  /*1adb0*/  FSEL R7, R115, -INF , !P5 ;  /* 0xff80000073077808 */ /* 0x008fe20006800000 */
[----:B------:R1:W-:Y:S01]  /*1adc0*/  STL [R1+0x48], R8 ;  /* 0x0000480801007387 */ /* 0x0003e20000100800 */
[----:B------:R-:W-:-:S02]  /*1add0*/  ISETP.GE.AND P4, PT, R5, R167, PT ;  /* 0x000000a70500720c */ /* 0x000fc40003f86270 */
[----:B------:R-:W-:Y:S02]  /*1ade0*/  ISETP.GE.AND P5, PT, R6, R166, PT ;  /* 0x000000a60600720c */ /* 0x000fe40003fa6270 */
[----:B------:R-:W-:Y:S01]  /*1adf0*/  IADD3 R5, R4, 0x51, RZ ;  /* 0x0000005104057810 */ /* 0x000fe20007ffe0ff */
[----:B------:R2:W-:Y:S01]  /*1ae00*/  STL [R1+0x44], R7 ;  /* 0x0000440701007387 */ /* 0x0005e20000100800 */
[----:B------:R-:W-:Y:S02]  /*1ae10*/  FSEL R30, R105, -INF , !P5 ;  /* 0xff800000691e7808 */ /* 0x000fe40006800000 */
[----:B------:R-:W-:-:S04]  /*1ae20*/  ISETP.GE.AND P5, PT, R5, R167, PT ;  /* 0x000000a70500720c */ /* 0x000fc80003fa6270 */
[----:B------:R-:W-:Y:S02]  /*1ae30*/  FSEL R34, R103, -INF , !P5 ;  /* 0xff80000067227808 */ /* 0x000fe40006800000 */
[----:B-1----:R-:W-:Y:S02]  /*1ae40*/  FSEL R8, R109, -INF , !P2 ;  /* 0xff8000006d087808 */ /* 0x002fe40005000000 */
[----:B------:R-:W-:Y:S02]  /*1ae50*/  ISETP.GE.AND P2, PT, R6, R167, PT ;  /* 0x000000a70600720c */ /* 0x000fe40003f46270 */
[----:B------:R-:W-:Y:S02]  /*1ae60*/  IADD3 R6, R4, 0x59, RZ ;  /* 0x0000005904067810 */ /* 0x000fe40007ffe0ff */
[----:B--2---:R-:W-:Y:S02]  /*1ae70*/  FSEL R7, R111, -INF , !P4 ;  /* 0xff8000006f077808 */ /* 0x004fe40006000000 */
[----:B------:R-:W-:-:S02]  /*1ae80*/  FSEL R32, R107, -INF , !P2 ;  /* 0xff8000006b207808 */ /* 0x000fc40005000000 */
[-C--:B------:R-:W-:Y:S02]  /*1ae90*/  ISETP.GE.AND P4, PT, R5, R166.reuse, PT ;  /* 0x000000a60500720c */ /* 0x080fe40003f86270 */
[----:B------:R-:W-:Y:S02]  /*1aea0*/  ISETP.GE.AND P2, PT, R6, R166, PT ;  /* 0x000000a60600720c */ /* 0x000fe40003f46270 */
[----:B------:R-:W-:Y:S02]  /*1aeb0*/  IADD3 R5, R4, 0x61, RZ ;  /* 0x0000006104057810 */ /* 0x000fe40007ffe0ff */
        /* <DEDUP_REMOVED lines=12> */
[----:B------:R-:W-:Y:S01]  /*1af80*/  ISETP.GE.AND P2, PT, R5, R166, PT ;  /* 0x000000a60500720c */ /* 0x000fe20003f46270 */
[----:B------:R-:W-:Y:S01]  /*1af90*/  HMMA.16816.F32.BF16 R192, R204, R202, R192 ;  /* 0x000000caccc0723c */ /* 0x000fe200000418c0 */
        /* <DEDUP_REMOVED lines=20> */
[CC--:B------:R-:W-:Y:S02]  /*1b0e0*/  ISETP.GE.AND P5, PT, R5.reuse, R166.reuse, PT ;  /* 0x000000a60500720c */ /* 0x0c0fe40003fa6270 */
[----:B------:R-:W-:Y:S02]  /*1b0f0*/  ISETP.GE.AND P2, PT, R5, R167, PT ;  /* 0x000000a70500720c */ /* 0x000fe40003f46270 */
[C---:B------:R-:W-:Y:S01]  /*1b100*/  IADD3 R5, R4.reuse, 0x99, RZ ;  /* 0x0000009904057810 */ /* 0x040fe20007ffe0ff */
[----:B------:R-:W-:Y:S01]  /*1b110*/  IMAD.MOV.U32 R206, RZ, RZ, R241 ;  /* 0x000000ffffce7224 */ /* 0x000fe200078e00f1 */
[----:B------:R-:W-:Y:S01]  /*1b120*/  FSEL R75, R75, -INF , !P4 ;  /* 0xff8000004b4b7808 */ /* 0x000fe20006000000 */
[----:B------:R-:W-:Y:S01]  /*1b130*/  IMAD.MOV.U32 R207, RZ, RZ, R240 ;  /* 0x000000ffffcf7224 */ /* 0x000fe200078e00f0 */
[----:B------:R-:W-:Y:S02]  /*1b140*/  ISETP.GE.AND P4, PT, R5, R166, PT ;  /* 0x000000a60500720c */ /* 0x000fe40003f86270 */
[----:B------:R-:W-:-:S02]  /*1b150*/  IADD3 R6, R4, 0xa1, RZ ;  /* 0x000000a104067810 */ /* 0x000fc40007ffe0ff */
[----:B------:R-:W-:Y:S02]  /*1b160*/  FSEL R69, R69, -INF , !P5 ;  /* 0xff80000045457808 */ /* 0x000fe40006800000 */
[----:B------:R-:W-:Y:S02]  /*1b170*/  FSEL R71, R71, -INF , !P2 ;  /* 0xff80000047477808 */ /* 0x000fe40005000000 */
[----:B------:R-:W-:Y:S01]  /*1b180*/  FSEL R65, R65, -INF , !P4 ;  /* 0xff80000041417808 */ /* 0x000fe20006000000 */
[----:B------:R-:W-:Y:S01]  /*1b190*/  HMMA.16816.F32.BF16 R192, R188, R206, R192 ;  /* 0x000000cebcc0723c */ /* 0x000fe200000418c0 */
        /* <DEDUP_REMOVED lines=18> */
[----:B------:R-:W-:Y:S02]  /*1b2c0*/  IADD3 R5, R4, 0xc1, RZ ;  /* 0x000000c104057810 */ /* 0x000fe40007ffe0ff */
[----:B------:R-:W-:Y:S02]  /*1b2d0*/  FSEL R85, R55, -INF , !P5 ;  /* 0xff80000037557808 */ /* 0x000fe40006800000 */
        /* <DEDUP_REMOVED lines=9> */
[----:B------:R-:W-:Y:S01]  /*1b370*/  IADD3 R6, R4, 0xd9, RZ ;  /* 0x000000d904067810 */ /* 0x000fe20007ffe0ff */
[----:B------:R-:W-:Y:S01]  /*1b380*/  HMMA.16816.F32.BF16 R192, R184, R170, R192 ;  /* 0x000000aab8c0723c */ /* 0x000fe200000418c0 */
[----:B------:R-:W-:Y:S02]  /*1b390*/  FSEL R93, R47, -INF , !P2 ;  /* 0xff8000002f5d7808 */ /* 0x000fe40005000000 */
[----:B------:R-:W-:Y:S02]  /*1b3a0*/  FSEL R95, R37, -INF , !P4 ;  /* 0xff800000255f7808 */ /* 0x000fe40006000000 */
[----:B------:R-:W-:-:S02]  /*1b3b0*/  FSEL R97, R39, -INF , !P5 ;  /* 0xff80000027617808 */ /* 0x000fc40006800000 */
[CC--:B------:R-:W-:Y:S02]  /*1b3c0*/  ISETP.GE.AND P2, PT, R5.reuse, R166.reuse, PT ;  /* 0x000000a60500720c */ /* 0x0c0fe40003f46270 */
[----:B------:R-:W-:Y:S02]  /*1b3d0*/  ISETP.GE.AND P4, PT, R5, R167, PT ;  /* 0x000000a70500720c */ /* 0x000fe40003f86270 */
[----:B------:R-:W-:Y:S02]  /*1b3e0*/  ISETP.GE.AND P5, PT, R6, R166, PT ;  /* 0x000000a60600720c */ /* 0x000fe40003fa6270 */
[----:B------:R-:W-:Y:S01]  /*1b3f0*/  IADD3 R5, R4, 0xe1, RZ ;  /* 0x000000e104057810 */ /* 0x000fe20007ffe0ff */
[----:B------:R1:W-:Y:S01]  /*1b400*/  STL [R1+0x30], R8 ;  /* 0x0000300801007387 */ /* 0x0003e20000100800 */
[----:B------:R-:W-:Y:S02]  /*1b410*/  FSEL R115, R198, -INF , !P1 ;  /* 0xff800000c6737808 */ /* 0x000fe40004800000 */
[----:B------:R-:W-:Y:S01]  /*1b420*/  FSEL R99, R33, -INF , !P2 ;  /* 0xff80000021637808 */ /* 0x000fe20005000000 */
[----:B------:R1:W-:Y:S01]  /*1b430*/  STL [R1+0x3c], R7 ;  /* 0x00003c0701007387 */ /* 0x0003e20000100800 */
[----:B------:R-:W-:-:S02]  /*1b440*/  FSEL R101, R35, -INF , !P4 ;  /* 0xff80000023657808 */ /* 0x000fc40006000000 */
[----:B------:R-:W-:Y:S01]  /*1b450*/  FSEL R103, R29, -INF , !P5 ;  /* 0xff8000001d677808 */ /* 0x000fe20006800000 */
[----:B------:R-:W2:Y:S01]  /*1b460*/  S2R R241, SR_CTAID.X ;  /* 0x0000000000f17919 */ /* 0x000ea20000002500 */
[-C--:B------:R-:W-:Y:S02]  /*1b470*/  ISETP.GE.AND P1, PT, R4, R166.reuse, PT ;  /* 0x000000a60400720c */ /* 0x080fe40003f26270 */
[-C--:B------:R-:W-:Y:S02]  /*1b480*/  ISETP.GE.AND P2, PT, R6, R167.reuse, PT ;  /* 0x000000a70600720c */ /* 0x080fe40003f46270 */
[C---:B------:R-:W-:Y:S02]  /*1b490*/  ISETP.GE.AND P4, PT, R5.reuse, R166, PT ;  /* 0x000000a60500720c */ /* 0x040fe40003f86270 */
[----:B------:R-:W-:Y:S02]  /*1b4a0*/  ISETP.GE.AND P5, PT, R5, R167, PT ;  /* 0x000000a70500720c */ /* 0x000fe40003fa6270 */
[----:B------:R-:W-:-:S02]  /*1b4b0*/  IADD3 R5, R4, 0xe9, RZ ;  /* 0x000000e904057810 */ /* 0x000fc40007ffe0ff */
[----:B------:R-:W-:Y:S02]  /*1b4c0*/  FSEL R16, R16, -INF , !P1 ;  /* 0xff80000010107808 */ /* 0x000fe40004800000 */
[----:B------:R-:W-:Y:S02]  /*1b4d0*/  FSEL R105, R31, -INF , !P2 ;  /* 0xff8000001f697808 */ /* 0x000fe40005000000 */
[----:B------:R-:W-:Y:S02]  /*1b4e0*/  ISETP.GT.AND P1, PT, R248, R235, PT ;  /* 0x000000ebf800720c */ /* 0x000fe40003f24270 */
        /* <DEDUP_REMOVED lines=10> */
[----:B------:R-:W-:Y:S02]  /*1b590*/  FSEL R117, R197, -INF , !P5 ;  /* 0xff800000c5757808 */ /* 0x000fe40006800000 */
[----:B------:R-:W-:Y:S01]  /*1b5a0*/  FSEL R119, R199, -INF , !P2 ;  /* 0xff800000c7777808 */ /* 0x000fe20005000000 */
[----:B------:R-:W-:Y:S01]  /*1b5b0*/  ULDC.64 UR4, c[0x0][0x118] ;  /* 0x0000460000047ab9 */ /* 0x000fe20000000a00 */
[-C--:B------:R-:W-:Y:S01]  /*1b5c0*/  ISETP.GE.AND P4, PT, R4, R167.reuse, PT ;  /* 0x000000a70400720c */ /* 0x080fe20003f86270 */
[----:B------:R-:W-:Y:S01]  /*1b5d0*/  BSSY B1, `(.L_x_3877) ;  /* 0x0000086000017945 */ /* 0x000fe20003800000 */
[C---:B------:R-:W-:Y:S02]  /*1b5e0*/  ISETP.GE.AND P5, PT, R5.reuse, R166, PT ;  /* 0x000000a60500720c */ /* 0x040fe40003fa6270 */
[----:B------:R-:W-:-:S02]  /*1b5f0*/  ISETP.GE.AND P2, PT, R5, R167, PT ;  /* 0x000000a70500720c */ /* 0x000fc40003f46270 */
[----:B------:R-:W-:Y:S02]  /*1b600*/  MOV R240, 0x1f0 ;  /* 0x000001f000f07802 */ /* 0x000fe40000000f00 */
[----:B------:R-:W-:Y:S02]  /*1b610*/  FSEL R18, R18, -INF , !P4 ;  /* 0xff80000012127808 */ /* 0x000fe40006000000 */
[----:B------:R-:W-:Y:S02]  /*1b620*/  FSEL R121, R192, -INF , !P6 ;  /* 0xff800000c0797808 */ /* 0x000fe40007000000 */
[----:B------:R-:W-:Y:S02]  /*1b630*/  FSEL R122, R194, -INF , !P3 ;  /* 0xff800000c27a7808 */ /* 0x000fe40005800000 */
[----:B------:R-:W-:Y:S02]  /*1b640*/  FSEL R123, R193, -INF , !P5 ;  /* 0xff800000c17b7808 */ /* 0x000fe40006800000 */
[----:B------:R-:W-:Y:S01]  /*1b650*/  FSEL R124, R195, -INF , !P2 ;  /* 0xff800000c37c7808 */ /* 0x000fe20005000000 */
[----:B------:R-:W-:Y:S05]  /*1b660*/  @!P1 BRA `(.L_x_3878) ;  /* 0x000007c000009947 */ /* 0x000fea0003800000 */
[----:B-12---:R-:W-:Y:S01]  /*1b670*/  BSSY B0, `(.L_x_3879) ;  /* 0x0000043000007945 */ /* 0x006fe20003800000 */
        /* <DEDUP_REMOVED lines=44> */
[----:B------:R-:W-:Y:S02]  /*1b940*/  IMAD.WIDE R22, R7, 0x4, R246 ;  /* 0x0000000407167825 */ /* 0x000fe400078e02f6 */
[----:B------:R1:W3:Y:S04]  /*1b950*/  LD.E R5, [R4.64] ;  /* 0x0000000404057980 */ /* 0x0002e8000c101900 */
[----:B-1----:R1:W3:Y:S04]  /*1b960*/  LD.E R4, [R22.64] ;  /* 0x0000000416047980 */ /* 0x0022e8000c101900 */
        /* <DEDUP_REMOVED lines=12> */
[----:B------:R-:W-:-:S04]  /*1ba30*/  IMAD.WIDE.U32 R22, R4, R22, R24 ;  /* 0x0000001604167225 */ /* 0x000fc800078e0018 */
[----:B------:R-:W-:Y:S01]  /*1ba40*/  IMAD.MOV.U32 R7, RZ, RZ, R22 ;  /* 0x000000ffff077224 */ /* 0x000fe200078e0016 */
[----:B------:R-:W-:Y:S01]  /*1ba50*/  IADD3 R6, R23, R5, RZ ;  /* 0x0000000517067210 */ /* 0x000fe20007ffe0ff */
[----:B------:R-:W-:Y:S05]  /*1ba60*/  BRA `(.L_x_3881) ;  /* 0x0000003000007947 */ /* 0x000fea0003800000 */
.L_x_3880:
[----:B------:R-:W2:Y:S02]  /*1ba70*/  LD.E R7, [R164.64+0x38] ;  /* 0x00003804a4077980 */ /* 0x000ea4000c101900 */
[----:B--2---:R-:W-:-:S04]  /*1ba80*/  LEA R7, -R7, RZ, 0x8 ;  /* 0x000000ff07077211 */ /* 0x004fc800078e41ff */
[----:B------:R-:W-:Y:S02]  /*1ba90*/  SHF.R.S32.HI R6, RZ, 0x1f, R7 ;  /* 0x0000001fff067819 */ /* 0x000fe40000011407 */
.L_x_3881:
[----:B------:R-:W-:Y:S05]  /*1baa0*/  BSYNC B0 ;  /* 0x0000000000007941 */ /* 0x000fea0003800000 */
.L_x_3879:
        /* <DEDUP_REMOVED lines=48> */
[----:B------:R1:W-:Y:S02]  /*1bdb0*/  LDGSTS.E.BYPASS.LTC128B.128 [R245+0x8000], [R26.64] ;  /* 0x080000001af57fae */ /* 0x0003e4000b901d44 */
[----:B------:R-:W-:Y:S01]  /*1bdc0*/  IADD3 R4, P0, R22, R4, RZ ;  /* 0x0000000416047210 */ /* 0x000fe20007f1e0ff */
[--C-:B------:R-:W-:Y:S01]  /*1bdd0*/  IMAD.X R23, R25, 0x1, R5.reuse, P2 ;  /* 0x0000000119177824 */ /* 0x100fe200010e0605 */
[----:B------:R1:W-:Y:S03]  /*1bde0*/  LDGSTS.E.BYPASS.LTC128B.128 [R245+0x8800], [R24.64] ;  /* 0x0880000018f57fae */ /* 0x0003e6000b901d44 */
[----:B------:R-:W-:Y:S01]  /*1bdf0*/  IMAD.X R5, R23, 0x1, R5, P0 ;  /* 0x0000000117057824 */ /* 0x000fe200000e0605 */
[----:B------:R1:W-:Y:S04]  /*1be00*/  LDGSTS.E.BYPASS.LTC128B.128 [R245+0x9000], [R22.64] ;  /* 0x0900000016f57fae */ /* 0x0003e8000b901d44 */
[----:B------:R1:W-:Y:S04]  /*1be10*/  LDGSTS.E.BYPASS.LTC128B.128 [R245+0x9800], [R4.64] ;  /* 0x0980000004f57fae */ /* 0x0003e8000b901d44 */
[----:B------:R-:W0:Y:S02]  /*1be20*/  LDGDEPBAR ;  /* 0x00000000000079af */ /* 0x000e240000000000 */
.L_x_3878:
[----:B-12---:R-:W-:Y:S05]  /*1be30*/  BSYNC B1 ;  /* 0x0000000000017941 */ /* 0x006fea0003800000 */
.L_x_3877:
[----:B------:R-:W2:Y:S01]  /*1be40*/  LDL.LU R24, [R1+0x68] ;  /* 0x0000680001187983 */ /* 0x000ea20000300800 */
[----:B------:R-:W-:-:S02]  /*1be50*/  MOV R184, R32 ;  /* 0x0000002000b87202 */ /* 0x000fc40000000f00 */
[----:B------:R-:W-:Y:S01]  /*1be60*/  MOV R189, R46 ;  /* 0x0000002e00bd7202 */ /* 0x000fe20000000f00 */
[----:B------:R-:W3:Y:S01]  /*1be70*/  LDL.LU R53, [R1+0x58] ;  /* 0x0000580001357983 */ /* 0x000ee20000300800 */
[----:B------:R-:W-:Y:S02]  /*1be80*/  MOV R188, R44 ;  /* 0x0000002c00bc7202 */ /* 0x000fe40000000f00 */
[----:B------:R-:W-:Y:S01]  /*1be90*/  MOV R187, R38 ;  /* 0x0000002600bb7202 */ /* 0x000fe20000000f00 */
[----:B------:R-:W4:Y:S01]  /*1bea0*/  LDL.LU R32, [R1+0x64] ;  /* 0x0000640001207983 */ /* 0x000f220000300800 */
[----:B------:R-:W-:-:S03]  /*1beb0*/  MOV R185, R34 ;  /* 0x0000002200b97202 */ /* 0x000fc60000000f00 */
[----:B------:R-:W2:Y:S04]  /*1bec0*/  LDL.LU R46, [R1+0x60] ;  /* 0x00006000012e7983 */ /* 0x000ea80000300800 */
[----:B------:R-:W2:Y:S04]  /*1bed0*/  LDL.LU R57, [R1+0x50] ;  /* 0x0000500001397983 */ /* 0x000ea80000300800 */
        /* <DEDUP_REMOVED lines=14> */
[----:B------:R-:W-:-:S02]  /*1bfc0*/  FMNMX.FTZ R6, R2, R16, !PT ;  /* 0x0000001002067209 */ /* 0x000fc40007810000 */
[----:B------:R-:W-:Y:S01]  /*1bfd0*/  FMNMX.FTZ R7, R0, R18, !PT ;  /* 0x0000001200077209 */ /* 0x000fe20007810000 */
[----:B------:R-:W3:Y:S01]  /*1bfe0*/  LD.E R169, [R164.64+0xdc] ;  /* 0x0000dc04a4a97980 */ /* 0x000ee2000c101900 */
[----:B------:R-:W-:-:S04]  /*1bff0*/  FMNMX.FTZ R6, R17, R6, !PT ;  /* 0x0000000611067209 */ /* 0x000fc80007810000 */
[----:B------:R-:W-:Y:S02]  /*1c000*/  FMNMX.FTZ R6, R12, R6, !PT ;  /* 0x000000060c067209 */ /* 0x000fe40007810000 */
[----:B------:R-:W-:Y:S02]  /*1c010*/  FMNMX.FTZ R7, R19, R7, !PT ;  /* 0x0000000713077209 */ /* 0x000fe40007810000 */
[----:B------:R-:W-:Y:S02]  /*1c020*/  FMNMX.FTZ R6, R13, R6, !PT ;  /* 0x000000060d067209 */ /* 0x000fe40007810000 */
[----:B------:R-:W-:-:S04]  /*1c030*/  FMNMX.FTZ R7, R14, R7, !PT ;  /* 0x000000070e077209 */ /* 0x000fc80007810000 */
[----:B------:R-:W-:-:S04]  /*1c040*/  FMNMX.FTZ R7, R15, R7, !PT ;  /* 0x000000070f077209 */ /* 0x000fc80007810000 */
[----:B------:R-:W-:Y:S02]  /*1c050*/  FMNMX.FTZ R7, R10, R7, !PT ;  /* 0x000000070a077209 */ /* 0x000fe40007810000 */
[----:B------:R-:W-:Y:S02]  /*1c060*/  MOV R44, R131 ;  /* 0x00000083002c7202 */ /* 0x000fe40000000f00 */
[----:B------:R-:W-:Y:S02]  /*1c070*/  FMNMX.FTZ R7, R20, R7, !PT ;  /* 0x0000000714077209 */ /* 0x000fe40007810000 */
[----:B------:R-:W-:Y:S02]  /*1c080*/  MOV R45, R130 ;  /* 0x00000082002d7202 */ /* 0x000fe40000000f00 */
[----:B------:R-:W-:Y:S02]  /*1c090*/  MOV R190, R126 ;  /* 0x0000007e00be7202 */ /* 0x000fe40000000f00 */
[----:B------:R-:W-:-:S02]  /*1c0a0*/  MOV R186, R30 ;  /* 0x0000001e00ba7202 */ /* 0x000fc40000000f00 */
[----:B----4-:R-:W-:-:S04]  /*1c0b0*/  FMNMX.FTZ R6, R32, R6, !PT ;  /* 0x0000000620067209 */ /* 0x010fc80007810000 */
[----:B------:R-:W-:-:S04]  /*1c0c0*/  FMNMX.FTZ R6, R36, R6, !PT ;  /* 0x0000000624067209 */ /* 0x000fc80007810000 */
[----:B--2---:R-:W-:-:S04]  /*1c0d0*/  FMNMX.FTZ R6, R46, R6, !PT ;  /* 0x000000062e067209 */ /* 0x004fc80007810000 */
[----:B------:R-:W-:Y:S02]  /*1c0e0*/  FMNMX.FTZ R6, R52, R6, !PT ;  /* 0x0000000634067209 */ /* 0x000fe40007810000 */
[----:B------:R-:W-:Y:S02]  /*1c0f0*/  FMNMX.FTZ R7, R24, R7, !PT ;  /* 0x0000000718077209 */ /* 0x000fe40007810000 */
[----:B------:R-:W-:Y:S02]  /*1c100*/  FMNMX.FTZ R6, R44, R6, !PT ;  /* 0x000000062c067209 */ /* 0x000fe40007810000 */
[----:B------:R-:W-:Y:S02]  /*1c110*/  FMNMX.FTZ R7, R28, R7, !PT ;  /* 0x000000071c077209 */ /* 0x000fe40007810000 */
[----:B------:R-:W-:Y:S02]  /*1c120*/  FMNMX.FTZ R6, R58, R6, !PT ;  /* 0x000000063a067209 */ /* 0x000fe40007810000 */
[----:B---3--:R-:W-:-:S02]  /*1c130*/  FMNMX.FTZ R7, R53, R7, !PT ;  /* 0x0000000735077209 */ /* 0x008fc40007810000 */
        /* <DEDUP_REMOVED lines=116> */
[C---:B------:R-:W-:Y:S02]  /*1c880*/  FSETP.NEU.FTZ.AND P2, PT, R168.reuse, -INF , PT ;  /* 0xff800000a800780b */ /* 0x040fe40003f5d000 */
[----:B--2---:R-:W-:Y:S02]  /*1c890*/  FMNMX.FTZ R167, R5, R167, !PT ;  /* 0x000000a705a77209 */ /* 0x004fe40007810000 */
[----:B------:R-:W-:-:S05]  /*1c8a0*/  FSEL R5, R168, RZ, P2 ;  /* 0x000000ffa8057208 */ /* 0x000fca0001000000 */
[----:B------:R-:W-:-:S04]  /*1c8b0*/  FADD.FTZ R5, R2, -R5 ;  /* 0x8000000502057221 */ /* 0x000fc80000010000 */
[----:B------:R-:W-:-:S04]  /*1c8c0*/  FMUL.FTZ R5, R169, R5 ;  /* 0x00000005a9057220 */ /* 0x000fc80000410000 */
[----:B------:R-:W1:Y:S01]  /*1c8d0*/  MUFU.EX2 R170, R5 ;  /* 0x0000000500aa7308 */ /* 0x000e620000000800 */
[----:B------:R-:W-:Y:S01]  /*1c8e0*/  FMUL.FTZ R128, R169, R167 ;  /* 0x000000a7a9807220 */ /* 0x000fe20000410000 */
[----:B------:R-:W-:-:S04]  /*1c8f0*/  FSETP.NEU.FTZ.AND P0, PT, R167, -INF , PT ;  /* 0xff800000a700780b */ /* 0x000fc80003f1d000 */
[----:B------:R-:W-:Y:S01]  /*1c900*/  FSEL R128, R128, RZ, P0 ;  /* 0x000000ff80807208 */ /* 0x000fe20000000000 */
[----:B-1----:R-:W-:-:S04]  /*1c910*/  FMUL.FTZ R25, R153, R170 ;  /* 0x000000aa99197220 */ /* 0x002fc80000410000 */
[----:B------:R-:W-:Y:S02]  /*1c920*/  FFMA.FTZ R153, R194, R169, -R128 ;  /* 0x000000a9c2997223 */ /* 0x000fe40000010880 */
[----:B------:R-:W2:Y:S01]  /*1c930*/  LDL.LU R194, [R1+0x4] ;  /* 0x0000040001c27983 */ /* 0x000ea20000300800 */
[----:B------:R-:W-:-:S05]  /*1c940*/  FMUL.FTZ R166, R169, R168 ;  /* 0x000000a8a9a67220 */ /* 0x000fca0000410000 */
[----:B------:R-:W-:Y:S01]  /*1c950*/  FSEL R166, R166, RZ, P2 ;  /* 0x000000ffa6a67208 */ /* 0x000fe20001000000 */
[-CC-:B------:R-:W-:Y:S02]  /*1c960*/  FFMA.FTZ R171, R18, R169.reuse, -R128.reuse ;  /* 0x000000a912ab7223 */ /* 0x180fe40000010880 */
[-C--:B------:R-:W-:Y:S02]  /*1c970*/  FFMA.FTZ R127, R19, R169.reuse, -R128 ;  /* 0x000000a9137f7223 */ /* 0x080fe40000010880 */
[-CC-:B------:R-:W-:Y:S02]  /*1c980*/  FFMA.FTZ R131, R16, R169.reuse, -R166.reuse ;  /* 0x000000a910837223 */ /* 0x180fe400000108a6 */
[-C--:B------:R-:W-:Y:S02]  /*1c990*/  FFMA.FTZ R130, R17, R169.reuse, -R166 ;  /* 0x000000a911827223 */ /* 0x080fe400000108a6 */
[----:B------:R-:W1:Y:S01]  /*1c9a0*/  LDSM.16.MT88.4 R16, [R230+0xa000] ;  /* 0x00a00000e610783b */ /* 0x000e620000004200 */
[----:B------:R-:W-:Y:S01]  /*1c9b0*/  FSEL R4, R167, RZ, P0 ;  /* 0x000000ffa7047208 */ /* 0x000fe20000000000 */
[----:B------:R-:W-:-:S02]  /*1c9c0*/  FFMA.FTZ R126, R14, R169, -R128 ;  /* 0x000000a90e7e7223 */ /* 0x000fc40000010880 */
[-C--:B------:R-:W-:Y:S02]  /*1c9d0*/  FFMA.FTZ R125, R15, R169.reuse, -R128 ;  /* 0x000000a90f7d7223 */ /* 0x080fe40000010880 */
[----:B------:R-:W-:Y:S02]  /*1c9e0*/  FADD.FTZ R4, R0, -R4 ;  /* 0x8000000400047221 */ /* 0x000fe40000010000 */
[-CC-:B------:R-:W-:Y:S02]  /*1c9f0*/  FFMA.FTZ R129, R12, R169.reuse, -R166.reuse ;  /* 0x000000a90c817223 */ /* 0x180fe400000108a6 */
[-C--:B------:R-:W-:Y:S02]  /*1ca00*/  FFMA.FTZ R0, R13, R169.reuse, -R166 ;  /* 0x000000a90d007223 */ /* 0x080fe400000108a6 */
[----:B------:R-:W-:Y:S01]  /*1ca10*/  FMUL.FTZ R4, R169, R4 ;  /* 0x00000004a9047220 */ /* 0x000fe20000410000 */
[----:B------:R-:W-:Y:S08]  /*1ca20*/  MUFU.EX2 R171, R171 ;  /* 0x000000ab00ab7308 */ /* 0x000ff00000000800 */
[----:B------:R-:W3:Y:S08]  /*1ca30*/  MUFU.EX2 R127, R127 ;  /* 0x0000007f007f7308 */ /* 0x000ef00000000800 */
[----:B------:R-:W-:Y:S08]  /*1ca40*/  MUFU.EX2 R126, R126 ;  /* 0x0000007e007e7308 */ /* 0x000ff00000000800 */
[----:B------:R-:W4:Y:S08]  /*1ca50*/  MUFU.EX2 R125, R125 ;  /* 0x0000007d007d7308 */ /* 0x000f300000000800 */
[----:B------:R-:W-:Y:S08]  /*1ca60*/  MUFU.EX2 R131, R131 ;  /* 0x0000008300837308 */ /* 0x000ff00000000800 */
[----:B------:R-:W1:Y:S08]  /*1ca70*/  MUFU.EX2 R130, R130 ;  /* 0x0000008200827308 */ /* 0x000e700000000800 */
[----:B------:R-:W-:Y:S08]  /*1ca80*/  MUFU.EX2 R129, R129 ;  /* 0x0000008100817308 */ /* 0x000ff00000000800 */
[----:B------:R-:W1:Y:S08]  /*1ca90*/  MUFU.EX2 R0, R0 ;  /* 0x0000000000007308 */ /* 0x000e700000000800 */
[----:B------:R-:W1:Y:S01]  /*1caa0*/  MUFU.EX2 R178, R4 ;  /* 0x0000000400b27308 */ /* 0x000e620000000800 */
[----:B------:R-:W-:Y:S01]  /*1cab0*/  FFMA.FTZ R2, R10, R169, -R128 ;  /* 0x000000a90a027223 */ /* 0x000fe20000010880 */
[----:B---3--:R-:W-:Y:S01]  /*1cac0*/  F2FP.BF16.PACK_AB R9, R127, R171 ;  /* 0x000000ab7f09723e */ /* 0x008fe200000010ff */
[----:B------:R-:W-:Y:S01]  /*1cad0*/  FMUL.FTZ R12, R160, R170 ;  /* 0x000000aaa00c7220 */ /* 0x000fe20000410000 */
[----:B----4-:R-:W-:Y:S01]  /*1cae0*/  F2FP.BF16.PACK_AB R11, R125, R126 ;  /* 0x0000007e7d0b723e */ /* 0x010fe200000010ff */
[-C--:B------:R-:W-:Y:S01]  /*1caf0*/  FMUL.FTZ R13, R161, R170.reuse ;  /* 0x000000aaa10d7220 */ /* 0x080fe20000410000 */
[----:B-1----:R-:W-:Y:S01]  /*1cb00*/  F2FP.BF16.PACK_AB R8, R130, R131 ;  /* 0x000000838208723e */ /* 0x002fe200000010ff */
[-C--:B------:R-:W-:Y:S01]  /*1cb10*/  FMUL.FTZ R156, R156, R170.reuse ;  /* 0x000000aa9c9c7220 */ /* 0x080fe20000410000 */
[----:B------:R-:W-:Y:S01]  /*1cb20*/  F2FP.BF16.PACK_AB R10, R0, R129 ;  /* 0x00000081000a723e */ /* 0x000fe200000010ff */
[----:B------:R-:W-:-:S02]  /*1cb30*/  FMUL.FTZ R157, R157, R170 ;  /* 0x000000aa9d9d7220 */ /* 0x000fc40000410000 */
[----:B------:R-:W-:Y:S02]  /*1cb40*/  FFMA.FTZ R24, R24, R169, -R128 ;  /* 0x000000a918187223 */ /* 0x000fe40000010880 */
[-C--:B------:R-:W-:Y:S01]  /*1cb50*/  FMUL.FTZ R14, R162, R178.reuse ;  /* 0x000000b2a20e7220 */ /* 0x080fe20000410000 */
[----:B------:R-:W1:Y:S01]  /*1cb60*/  LDSM.16.MT88.4 R4, [R226+0xa000] ;  /* 0x00a00000e204783b */ /* 0x000e620000004200 */
[-C--:B------:R-:W-:Y:S02]  /*1cb70*/  FMUL.FTZ R15, R163, R178.reuse ;  /* 0x000000b2a30f7220 */ /* 0x080fe40000410000 */
[-C--:B------:R-:W-:Y:S02]  /*1cb80*/  FMUL.FTZ R158, R158, R178.reuse ;  /* 0x000000b29e9e7220 */ /* 0x080fe40000410000 */
[----:B------:R-:W-:-:S03]  /*1cb90*/  FMUL.FTZ R159, R159, R178 ;  /* 0x000000b29f9f7220 */ /* 0x000fc60000410000 */
[C---:B------:R-:W-:Y:S01]  /*1cba0*/  HMMA.16816.F32.BF16 R12, R8.reuse, R16, R12 ;  /* 0x00000010080c723c */ /* 0x040fe2000004180c */
[----:B------:R-:W-:Y:S02]  /*1cbb0*/  FFMA.FTZ R160, R20, R169, -R128 ;  /* 0x000000a914a07223 */ /* 0x000fe40000010880 */
[----:B------:R-:W3:Y:S05]  /*1cbc0*/  LDSM.16.MT88.4 R20, [R225+0xa000] ;  /* 0x00a00000e114783b */ /* 0x000eea0000004200 */
[----:B------:R-:W-:Y:S01]  /*1cbd0*/  HMMA.16816.F32.BF16 R16, R8, R18, R156 ;  /* 0x000000120810723c */ /* 0x000fe2000004189c */
[----:B------:R4:W-:Y:S02]  /*1cbe0*/  MUFU.EX2 R156, R24 ;  /* 0x00000018009c7308 */ /* 0x0009e40000000800 */
[----:B----4-:R-:W-:-:S02]  /*1cbf0*/  FMUL.FTZ R24, R152, R170 ;  /* 0x000000aa98187220 */ /* 0x010fc40000410000 */
[----:B------:R-:W-:Y:S02]  /*1cc00*/  FFMA.FTZ R152, R28, R169, -R128 ;  /* 0x000000a91c987223 */ /* 0x000fe40000010880 */
[----:B------:R-:W4:Y:S01]  /*1cc10*/  LDSM.16.MT88.4 R28, [R224+0xa000] ;  /* 0x00a00000e01c783b */ /* 0x000f220000004200 */
[-C--:B------:R-:W-:Y:S02]  /*1cc20*/  FMUL.FTZ R26, R154, R178.reuse ;  /* 0x000000b29a1a7220 */ /* 0x080fe40000410000 */
[-C--:B------:R-:W-:Y:S02]  /*1cc30*/  FMUL.FTZ R27, R155, R178.reuse ;  /* 0x000000b29b1b7220 */ /* 0x080fe40000410000 */
[-C--:B-----5:R-:W-:Y:S02]  /*1cc40*/  FMUL.FTZ R134, R134, R178.reuse ;  /* 0x000000b286867220 */ /* 0x0a0fe40000410000 */
[----:B------:R-:W-:Y:S02]  /*1cc50*/  FMUL.FTZ R135, R135, R178 ;  /* 0x000000b287877220 */ /* 0x000fe40000410000 */
[----:B------:R-:W-:-:S02]  /*1cc60*/  FMUL.FTZ R132, R132, R170 ;  /* 0x000000aa84847220 */ /* 0x000fc40000410000 */
[----:B------:R-:W-:Y:S02]  /*1cc70*/  FMUL.FTZ R133, R133, R170 ;  /* 0x000000aa85857220 */ /* 0x000fe40000410000 */
[----:B------:R-:W-:Y:S01]  /*1cc80*/  FFMA.FTZ R32, R32, R169, -R166 ;  /* 0x000000a920207223 */ /* 0x000fe200000108a6 */
[----:B-1----:R-:W-:Y:S01]  /*1cc90*/  HMMA.16816.F32.BF16 R24, R8, R4, R24 ;  /* 0x000000040818723c */ /* 0x002fe20000041818 */
[-C--:B------:R-:W-:Y:S02]  /*1cca0*/  FMUL.FTZ R34, R138, R178.reuse ;  /* 0x000000b28a227220 */ /* 0x080fe40000410000 */
[----:B------:R-:W-:Y:S02]  /*1ccb0*/  FMUL.FTZ R35, R139, R178 ;  /* 0x000000b28b237220 */ /* 0x000fe40000410000 */
[----:B------:R-:W-:-:S03]  /*1ccc0*/  FMUL.FTZ R33, R137, R170 ;  /* 0x000000aa89217220 */ /* 0x000fc60000410000 */
        /* <DEDUP_REMOVED lines=8> */
[-C--:B------:R-:W-:Y:S02]  /*1cd50*/  FMUL.FTZ R48, R140, R170.reuse ;  /* 0x000000aa8c307220 */ /* 0x080fe40000410000 */
[-C--:B------:R-:W-:Y:S02]  /*1cd60*/  FMUL.FTZ R49, R141, R170.reuse ;  /* 0x000000aa8d317220 */ /* 0x080fe40000410000 */
[----:B-1----:R-:W-:Y:S02]  /*1cd70*/  FMUL.FTZ R32, R136, R170 ;  /* 0x000000aa88207220 */ /* 0x002fe40000410000 */
[-C--:B------:R-:W-:Y:S02]  /*1cd80*/  FMUL.FTZ R146, R146, R178.reuse ;  /* 0x000000b292927220 */ /* 0x080fe40000410000 */
[----:B------:R-:W-:-:S02]  /*1cd90*/  FMUL.FTZ R147, R147, R178 ;  /* 0x000000b293937220 */ /* 0x000fc40000410000 */
[-C--:B------:R-:W-:Y:S02]  /*1cda0*/  FMUL.FTZ R144, R144, R170.reuse ;  /* 0x000000aa90907220 */ /* 0x080fe40000410000 */
[----:B------:R-:W-:Y:S01]  /*1cdb0*/  FMUL.FTZ R145, R145, R170 ;  /* 0x000000aa91917220 */ /* 0x000fe20000410000 */
[C---:B---3--:R-:W-:Y:S08]  /*1cdc0*/  HMMA.16816.F32.BF16 R32, R8.reuse, R20, R32 ;  /* 0x000000140820723c */ /* 0x048ff00000041820 */
[C---:B------:R-:W-:Y:S08]  /*1cdd0*/  HMMA.16816.F32.BF16 R20, R8.reuse, R22, R148 ;  /* 0x000000160814723c */ /* 0x040ff00000041894 */
[C---:B----4-:R-:W-:Y:S08]  /*1cde0*/  HMMA.16816.F32.BF16 R48, R8.reuse, R28, R48 ;  /* 0x0000001c0830723c */ /* 0x050ff00000041830 */
[----:B------:R-:W-:Y:S01]  /*1cdf0*/  HMMA.16816.F32.BF16 R8, R8, R30, R144 ;  /* 0x0000001e0808723c */ /* 0x000fe20000041890 */
[----:B------:R-:W1:Y:S01]  /*1ce00*/  LDSM.16.MT88.4 R28, [R225+0xa800] ;  /* 0x00a80000e11c783b */ /* 0x000e620000004200 */
[----:B------:R-:W-:-:S02]  /*1ce10*/  FFMA.FTZ R133, R36, R169, -R166 ;  /* 0x000000a924857223 */ /* 0x000fc400000108a6 */
[--C-:B------:R-:W-:Y:S01]  /*1ce20*/  FFMA.FTZ R134, R46, R169, -R166.reuse ;  /* 0x000000a92e867223 */ /* 0x100fe200000108a6 */
[----:B------:R-:W-:Y:S01]  /*1ce30*/  MOV R163, R45 ;  /* 0x0000002d00a37202 */ /* 0x000fe20000000f00 */
[-C--:B------:R-:W-:Y:S01]  /*1ce40*/  FFMA.FTZ R135, R52, R169.reuse, -R166 ;  /* 0x000000a934877223 */ /* 0x080fe200000108a6 */
[----:B------:R-:W-:Y:S01]  /*1ce50*/  MOV R159, R44 ;  /* 0x0000002c009f7202 */ /* 0x000fe20000000f00 */
[----:B------:R-:W-:Y:S01]  /*1ce60*/  MUFU.EX2 R2, R2 ;  /* 0x0000000200027308 */ /* 0x000fe20000000800 */
[----:B------:R-:W3:Y:S04]  /*1ce70*/  LDSM.16.MT88.4 R36, [R230+0xa800] ;  /* 0x00a80000e624783b */ /* 0x000ee80000004200 */
[----:B------:R-:W4:Y:S03]  /*1ce80*/  LDSM.16.MT88.4 R44, [R226+0xa800] ;  /* 0x00a80000e22c783b */ /* 0x000f260000004200 */
[----:B------:R-:W-:Y:S08]  /*1ce90*/  MUFU.EX2 R160, R160 ;  /* 0x000000a000a07308 */ /* 0x000ff00000000800 */
[----:B------:R-:W-:Y:S08]  /*1cea0*/  MUFU.EX2 R152, R152 ;  /* 0x0000009800987308 */ /* 0x000ff00000000800 */
[----:B------:R-:W1:Y:S08]  /*1ceb0*/  MUFU.EX2 R133, R133 ;  /* 0x0000008500857308 */ /* 0x000e700000000800 */
[----:B------:R-:W-:Y:S08]  /*1cec0*/  MUFU.EX2 R134, R134 ;  /* 0x0000008600867308 */ /* 0x000ff00000000800 */
[----:B------:R-:W3:Y:S01]  /*1ced0*/  MUFU.EX2 R135, R135 ;  /* 0x0000008700877308 */ /* 0x000ee20000000800 */
[----:B------:R-:W-:Y:S01]  /*1cee0*/  MOV R162, R54 ;  /* 0x0000003600a27202 */ /* 0x000fe20000000f00 */
[-CC-:B------:R-:W-:Y:S01]  /*1cef0*/  FFMA.FTZ R137, R53, R169.reuse, -R128.reuse ;  /* 0x000000a935897223 */ /* 0x180fe20000010880 */
[----:B------:R-:W-:Y:S01]  /*1cf00*/  MOV R161, R58 ;  /* 0x0000003a00a17202 */ /* 0x000fe20000000f00 */
[-CC-:B------:R-:W-:Y:S01]  /*1cf10*/  FFMA.FTZ R136, R56, R169.reuse, -R128.reuse ;  /* 0x000000a938887223 */ /* 0x180fe20000010880 */
[----:B-1----:R-:W-:Y:S01]  /*1cf20*/  F2FP.BF16.PACK_AB R52, R133, R132 ;  /* 0x000000848534723e */ /* 0x002fe200000010ff */
[----:B------:R-:W-:Y:S01]  /*1cf30*/  FFMA.FTZ R138, R57, R169, -R128 ;  /* 0x000000a9398a7223 */ /* 0x000fe20000010880 */
[----:B------:R-:W-:Y:S01]  /*1cf40*/  F2FP.BF16.PACK_AB R53, R160, R2 ;  /* 0x00000002a035723e */ /* 0x000fe200000010ff */
[----:B------:R-:W1:Y:S01]  /*1cf50*/  LDSM.16.MT88.4 R56, [R224+0xa800] ;  /* 0x00a80000e038783b */ /* 0x000e620000004200 */
[----:B------:R-:W-:-:S02]  /*1cf60*/  F2FP.BF16.PACK_AB R55, R152, R156 ;  /* 0x0000009c9837723e */ /* 0x000fc400000010ff */
        /* <DEDUP_REMOVED lines=13> */
[----:B------:R-:W1:Y:S06]  /*1d040*/  LDSM.16.MT88.4 R36, [R230+0xb000] ;  /* 0x00b00000e624783b */ /* 0x000e6c0000004200 */
[C---:B----4-:R-:W-:Y:S01]  /*1d050*/  HMMA.16816.F32.BF16 R24, R52.reuse, R44, R24 ;  /* 0x0000002c3418723c */ /* 0x050fe20000041818 */
[----:B------:R-:W-:Y:S07]  /*1d060*/  MUFU.EX2 R138, R138 ;  /* 0x0000008a008a7308 */ /* 0x000fee0000000800 */
[C---:B------:R-:W-:Y:S01]  /*1d070*/  HMMA.16816.F32.BF16 R4, R52.reuse, R46, R4 ;  /* 0x0000002e3404723c */ /* 0x040fe20000041804 */
[----:B------:R-:W-:Y:S01]  /*1d080*/  MUFU.EX2 R139, R139 ;  /* 0x0000008b008b7308 */ /* 0x000fe20000000800 */
[----:B------:R-:W4:Y:S07]  /*1d090*/  LDSM.16.MT88.4 R44, [R226+0xb000] ;  /* 0x00b00000e22c783b */ /* 0x000f2e0000004200 */
[----:B------:R-:W1:Y:S08]  /*1d0a0*/  MUFU.EX2 R140, R140 ;  /* 0x0000008c008c7308 */ /* 0x000e700000000800 */
[----:B------:R-:W-:Y:S08]  /*1d0b0*/  MUFU.EX2 R141, R141 ;  /* 0x0000008d008d7308 */ /* 0x000ff00000000800 */
[----:B------:R-:W2:Y:S08]  /*1d0c0*/  MUFU.EX2 R142, R142 ;  /* 0x0000008e008e7308 */ /* 0x000eb00000000800 */
[----:B------:R-:W2:Y:S01]  /*1d0d0*/  MUFU.EX2 R143, R143 ;  /* 0x0000008f008f7308 */ /* 0x000ea20000000800 */
[C---:B-1----:R-:W-:Y:S08]  /*1d0e0*/  HMMA.16816.F32.BF16 R48, R52.reuse, R56, R48 ;  /* 0x000000383430723c */ /* 0x042ff00000041830 */
[----:B------:R-:W-:Y:S01]  /*1d0f0*/  HMMA.16816.F32.BF16 R8, R52, R58, R8 ;  /* 0x0000003a3408723c */ /* 0x000fe20000041808 */
[----:B------:R-:W1:Y:S06]  /*1d100*/  LDSM.16.MT88.4 R56, [R224+0xb000] ;  /* 0x00b00000e038783b */ /* 0x000e6c0000004200 */
[----:B------:R-:W-:-:S02]  /*1d110*/  F2FP.BF16.PACK_AB R52, R140, R139 ;  /* 0x0000008b8c34723e */ /* 0x000fc400000010ff */
[----:B------:R-:W-:Y:S02]  /*1d120*/  F2FP.BF16.PACK_AB R53, R136, R137 ;  /* 0x000000898835723e */ /* 0x000fe400000010ff */
[----:B--2---:R-:W-:Y:S02]  /*1d130*/  F2FP.BF16.PACK_AB R54, R142, R141 ;  /* 0x0000008d8e36723e */ /* 0x004fe400000010ff */
[----:B------:R-:W-:-:S07]  /*1d140*/  F2FP.BF16.PACK_AB R55, R143, R138 ;  /* 0x0000008a8f37723e */ /* 0x000fce00000010ff */
[C---:B---3--:R-:W-:Y:S08]  /*1d150*/  HMMA.16816.F32.BF16 R32, R52.reuse, R28, R32 ;  /* 0x0000001c3420723c */ /* 0x048ff00000041820 */
[----:B------:R-:W-:Y:S01]  /*1d160*/  HMMA.16816.F32.BF16 R20, R52, R30, R20 ;  /* 0x0000001e3414723c */ /* 0x000fe20000041814 */
[----:B------:R-:W2:Y:S01]  /*1d170*/  LDSM.16.MT88.4 R28, [R225+0xb800] ;  /* 0x00b80000e11c783b */ /* 0x000ea20000004200 */
        /* <DEDUP_REMOVED lines=12> */
[----:B------:R-:W3:Y:S06]  /*1d240*/  LDSM.16.MT88.4 R36, [R230+0xb800] ;  /* 0x00b80000e624783b */ /* 0x000eec0000004200 */
[C---:B----4-:R-:W-:Y:S01]  /*1d250*/  HMMA.16816.F32.BF16 R24, R52.reuse, R44, R24 ;  /* 0x0000002c3418723c */ /* 0x050fe20000041818 */
[----:B------:R-:W-:Y:S07]  /*1d260*/  MUFU.EX2 R146, R146 ;  /* 0x0000009200927308 */ /* 0x000fee0000000800 */
[----:B------:R-:W-:Y:S01]  /*1d270*/  HMMA.16816.F32.BF16 R4, R52, R46, R4 ;  /* 0x0000002e3404723c */ /* 0x000fe20000041804 */
[----:B------:R-:W-:Y:S01]  /*1d280*/  MUFU.EX2 R147, R147 ;  /* 0x0000009300937308 */ /* 0x000fe20000000800 */
[----:B------:R-:W2:Y:S07]  /*1d290*/  LDSM.16.MT88.4 R44, [R226+0xb800] ;  /* 0x00b80000e22c783b */ /* 0x000eae0000004200 */
[----:B------:R-:W1:Y:S01]  /*1d2a0*/  MUFU.EX2 R148, R148 ;  /* 0x0000009400947308 */ /* 0x000e620000000800 */
[----:B------:R-:W-:-:S02]  /*1d2b0*/  FFMA.FTZ R171, R194, R178, R171 ;  /* 0x000000b2c2ab7223 */ /* 0x000fc400000100ab */
[----:B------:R-:W4:Y:S05]  /*1d2c0*/  LDL.LU R194, [R1] ;  /* 0x0000000001c27983 */ /* 0x000f2a0000300800 */
        /* <DEDUP_REMOVED lines=10> */
[C---:B------:R-:W-:Y:S08]  /*1d370*/  HMMA.16816.F32.BF16 R32, R52.reuse, R28, R32 ;  /* 0x0000001c3420723c */ /* 0x040ff00000041820 */
[----:B------:R-:W-:Y:S01]  /*1d380*/  HMMA.16816.F32.BF16 R20, R52, R30, R20 ;  /* 0x0000001e3414723c */ /* 0x000fe20000041814 */
[----:B------:R-:W2:Y:S01]  /*1d390*/  LDSM.16.MT88.4 R28, [R225+0xc000] ;  /* 0x00c00000e11c783b */ /* 0x000ea20000004200 */
[----:B------:R-:W-:-:S02]  /*1d3a0*/  FFMA.FTZ R154, R195, R169, -R128 ;  /* 0x000000a9c39a7223 */ /* 0x000fc40000010880 */
[-C--:B------:R-:W-:Y:S02]  /*1d3b0*/  FFMA.FTZ R155, R193, R169.reuse, -R128 ;  /* 0x000000a9c19b7223 */ /* 0x080fe40000010880 */
[-CC-:B------:R-:W-:Y:S02]  /*1d3c0*/  FFMA.FTZ R157, R192, R169.reuse, -R166.reuse ;  /* 0x000000a9c09d7223 */ /* 0x180fe400000108a6 */
[-CC-:B------:R-:W-:Y:S02]  /*1d3d0*/  FFMA.FTZ R158, R191, R169.reuse, -R166.reuse ;  /* 0x000000a9bf9e7223 */ /* 0x180fe400000108a6 */
[-CC-:B------:R-:W-:Y:S02]  /*1d3e0*/  FFMA.FTZ R159, R190, R169.reuse, -R166.reuse ;  /* 0x000000a9be9f7223 */ /* 0x180fe400000108a6 */
[-C--:B------:R-:W-:Y:S02]  /*1d3f0*/  FFMA.FTZ R161, R186, R169.reuse, -R166 ;  /* 0x000000a9baa17223 */ /* 0x080fe400000108a6 */
[----:B------:R-:W-:Y:S01]  /*1d400*/  FFMA.FTZ R162, R184, R169, -R128 ;  /* 0x000000a9b8a27223 */ /* 0x000fe20000010880 */
[C---:B---3--:R-:W-:Y:S01]  /*1d410*/  HMMA.16816.F32.BF16 R12, R52.reuse, R36, R12 ;  /* 0x00000024340c723c */ /* 0x048fe2000004180c */
[----:B------:R-:W-:Y:S07]  /*1d420*/  MUFU.EX2 R154, R154 ;  /* 0x0000009a009a7308 */ /* 0x000fee0000000800 */
[C---:B------:R-:W-:Y:S01]  /*1d430*/  HMMA.16816.F32.BF16 R16, R52.reuse, R38, R16 ;  /* 0x000000263410723c */ /* 0x040fe20000041810 */
[----:B------:R-:W-:Y:S01]  /*1d440*/  MUFU.EX2 R153, R153 ;  /* 0x0000009900997308 */ /* 0x000fe20000000800 */
[----:B------:R-:W3:Y:S06]  /*1d450*/  LDSM.16.MT88.4 R36, [R230+0xc000] ;  /* 0x00c00000e624783b */ /* 0x000eec0000004200 */
[C---:B------:R-:W-:Y:S01]  /*1d460*/  HMMA.16816.F32.BF16 R24, R52.reuse, R44, R24 ;  /* 0x0000002c3418723c */ /* 0x040fe20000041818 */
[----:B------:R-:W-:Y:S07]  /*1d470*/  MUFU.EX2 R155, R155 ;  /* 0x0000009b009b7308 */ /* 0x000fee0000000800 */
[C---:B------:R-:W-:Y:S01]  /*1d480*/  HMMA.16816.F32.BF16 R4, R52.reuse, R46, R4 ;  /* 0x0000002e3404723c */ /* 0x040fe20000041804 */
[----:B------:R-:W-:Y:S01]  /*1d490*/  MUFU.EX2 R157, R157 ;  /* 0x0000009d009d7308 */ /* 0x000fe20000000800 */
[----:B------:R-:W2:Y:S07]  /*1d4a0*/  LDSM.16.MT88.4 R44, [R226+0xc000] ;  /* 0x00c00000e22c783b */ /* 0x000eae0000004200 */
        /* <DEDUP_REMOVED lines=196> */
[----:B-1----:R-:W-:Y:S01]  /*1e0f0*/  HMMA.16816.F32.BF16 R48, R52, R56, R48 ;  /* 0x000000383430723c */ /* 0x002fe20000041830 */
[----:B----4-:R-:W-:-:S07]  /*1e100*/  FFMA.FTZ R131, R194, R170, R131 ;  /* 0x000000aac2837223 */ /* 0x010fce0000010083 */
[----:B------:R-:W-:Y:S01]  /*1e110*/  HMMA.16816.F32.BF16 R8, R52, R58, R8 ;  /* 0x0000003a3408723c */ /* 0x000fe20000041808 */
[----:B------:R-:W1:Y:S06]  /*1e120*/  LDSM.16.MT88.4 R56, [R224+0xf000] ;  /* 0x00f00000e038783b */ /* 0x000e6c0000004200 */
[----:B------:R-:W-:Y:S02]  /*1e130*/  F2FP.BF16.PACK_AB R52, R61, R60 ;  /* 0x0000003c3d34723e */ /* 0x000fe400000010ff */
[----:B------:R-:W-:Y:S02]  /*1e140*/  F2FP.BF16.PACK_AB R53, R63, R62 ;  /* 0x0000003e3f35723e */ /* 0x000fe400000010ff */
[----:B--2---:R-:W-:-:S02]  /*1e150*/  F2FP.BF16.PACK_AB R54, R79, R84 ;  /* 0x000000544f36723e */ /* 0x004fc400000010ff */
[----:B------:R-:W-:Y:S01]  /*1e160*/  F2FP.BF16.PACK_AB R55, R81, R86 ;  /* 0x000000565137723e */ /* 0x000fe200000010ff */
[----:B------:R-:W-:Y:S02]  /*1e170*/  FADD.FTZ R171, R127, R171 ;  /* 0x000000ab7fab7221 */ /* 0x000fe40000010000 */
[----:B------:R-:W-:-:S04]  /*1e180*/  FADD.FTZ R130, R130, R131 ;  /* 0x0000008382827221 */ /* 0x000fc80000010000 */
[----:B------:R-:W-:Y:S01]  /*1e190*/  HMMA.16816.F32.BF16 R24, R52, R28, R24 ;  /* 0x0000001c3418723c */ /* 0x000fe20000041818 */
[----:B------:R-:W-:-:S07]  /*1e1a0*/  FADD.FTZ R171, R126, R171 ;  /* 0x000000ab7eab7221 */ /* 0x000fce0000010000 */
[----:B------:R-:W-:Y:S01]  /*1e1b0*/  HMMA.16816.F32.BF16 R4, R52, R30, R4 ;  /* 0x0000001e3404723c */ /* 0x000fe20000041804 */
[----:B------:R-:W2:Y:S01]  /*1e1c0*/  LDSM.16.MT88.4 R28, [R230+0xf800] ;  /* 0x00f80000e61c783b */ /* 0x000ea20000004200 */
[----:B------:R-:W-:Y:S02]  /*1e1d0*/  FADD.FTZ R126, R129, R130 ;  /* 0x00000082817e7221 */ /* 0x000fe40000010000 */
[-C--:B------:R-:W-:Y:S02]  /*1e1e0*/  FFMA.FTZ R90, R90, R169.reuse, -R128 ;  /* 0x000000a95a5a7223 */ /* 0x080fe40000010880 */
[----:B------:R-:W-:Y:S02]  /*1e1f0*/  FADD.FTZ R126, R0, R126 ;  /* 0x0000007e007e7221 */ /* 0x000fe40000010000 */
[-CC-:B------:R-:W-:Y:S02]  /*1e200*/  FFMA.FTZ R0, R85, R169.reuse, -R128.reuse ;  /* 0x000000a955007223 */ /* 0x180fe40000010880 */
[----:B------:R-:W-:-:S02]  /*1e210*/  FFMA.FTZ R85, R94, R169, -R128 ;  /* 0x000000a95e557223 */ /* 0x000fc40000010880 */
        /* <DEDUP_REMOVED lines=9> */
[----:B------:R-:W-:Y:S01]  /*1e2b0*/  FADD.FTZ R125, R125, R171 ;  /* 0x000000ab7d7d7221 */ /* 0x000fe20000010000 */
[----:B------:R-:W3:Y:S06]  /*1e2c0*/  LDSM.16.MT88.4 R36, [R226+0xf800] ;  /* 0x00f80000e224783b */ /* 0x000eec0000004200 */
[----:B------:R-:W-:Y:S08]  /*1e2d0*/  MUFU.EX2 R85, R85 ;  /* 0x0000005500557308 */ /* 0x000ff00000000800 */
[----:B------:R-:W-:Y:S08]  /*1e2e0*/  MUFU.EX2 R88, R88 ;  /* 0x0000005800587308 */ /* 0x000ff00000000800 */
[----:B------:R-:W4:Y:S08]  /*1e2f0*/  MUFU.EX2 R83, R83 ;  /* 0x0000005300537308 */ /* 0x000f300000000800 */
[----:B------:R-:W-:Y:S08]  /*1e300*/  MUFU.EX2 R92, R92 ;  /* 0x0000005c005c7308 */ /* 0x000ff00000000800 */
[----:B------:R-:W1:Y:S08]  /*1e310*/  MUFU.EX2 R87, R87 ;  /* 0x0000005700577308 */ /* 0x000e700000000800 */
[----:B------:R-:W1:Y:S01]  /*1e320*/  MUFU.EX2 R89, R89 ;  /* 0x0000005900597308 */ /* 0x000e620000000800 */
[----:B------:R-:W-:Y:S01]  /*1e330*/  HMMA.16816.F32.BF16 R32, R52, R44, R32 ;  /* 0x0000002c3420723c */ /* 0x000fe20000041820 */
[----:B------:R-:W-:-:S02]  /*1e340*/  FADD.FTZ R125, R2, R125 ;  /* 0x0000007d027d7221 */ /* 0x000fc40000010000 */
[----:B------:R-:W-:-:S05]  /*1e350*/  FADD.FTZ R126, R132, R126 ;  /* 0x0000007e847e7221 */ /* 0x000fca0000010000 */
[----:B------:R-:W-:Y:S01]  /*1e360*/  HMMA.16816.F32.BF16 R20, R52, R46, R20 ;  /* 0x0000002e3414723c */ /* 0x000fe20000041814 */
[----:B------:R-:W3:Y:S01]  /*1e370*/  LDSM.16.MT88.4 R44, [R225+0xf800] ;  /* 0x00f80000e12c783b */ /* 0x000ee20000004200 */
[----:B------:R-:W-:-:S06]  /*1e380*/  FADD.FTZ R160, R160, R125 ;  /* 0x0000007da0a07221 */ /* 0x000fcc0000010000 */
[----:B-1----:R-:W-:Y:S01]  /*1e390*/  HMMA.16816.F32.BF16 R48, R52, R56, R48 ;  /* 0x000000383430723c */ /* 0x002fe20000041830 */
[----:B------:R-:W-:-:S07]  /*1e3a0*/  FADD.FTZ R133, R133, R126 ;  /* 0x0000007e85857221 */ /* 0x000fce0000010000 */
[----:B------:R-:W-:Y:S01]  /*1e3b0*/  HMMA.16816.F32.BF16 R8, R52, R58, R8 ;  /* 0x0000003a3408723c */ /* 0x000fe20000041808 */
[----:B------:R-:W1:Y:S06]  /*1e3c0*/  LDSM.16.MT88.4 R56, [R224+0xf800] ;  /* 0x00f80000e038783b */ /* 0x000e6c0000004200 */
[----:B----4-:R-:W-:Y:S02]  /*1e3d0*/  F2FP.BF16.PACK_AB R52, R83, R88 ;  /* 0x000000585334723e */ /* 0x010fe400000010ff */
[----:B------:R-:W-:Y:S02]  /*1e3e0*/  F2FP.BF16.PACK_AB R53, R0, R90 ;  /* 0x0000005a0035723e */ /* 0x000fe400000010ff */
[----:B------:R-:W-:-:S02]  /*1e3f0*/  F2FP.BF16.PACK_AB R54, R87, R92 ;  /* 0x0000005c5736723e */ /* 0x000fc400000010ff */
[----:B------:R-:W-:Y:S01]  /*1e400*/  F2FP.BF16.PACK_AB R55, R89, R85 ;  /* 0x000000555937723e */ /* 0x000fe200000010ff */
[----:B------:R-:W-:Y:S02]  /*1e410*/  FADD.FTZ R160, R156, R160 ;  /* 0x000000a09ca07221 */ /* 0x000fe40000010000 */
[----:B------:R-:W-:-:S04]  /*1e420*/  FADD.FTZ R133, R134, R133 ;  /* 0x0000008586857221 */ /* 0x000fc80000010000 */
[----:B--2---:R-:W-:Y:S01]  /*1e430*/  HMMA.16816.F32.BF16 R12, R52, R28, R12 ;  /* 0x0000001c340c723c */ /* 0x004fe2000004180c */
[----:B------:R-:W-:Y:S02]  /*1e440*/  FADD.FTZ R152, R152, R160 ;  /* 0x000000a098987221 */ /* 0x000fe40000010000 */
[----:B------:R-:W-:-:S05]  /*1e450*/  FADD.FTZ R135, R135, R133 ;  /* 0x0000008587877221 */ /* 0x000fca0000010000 */
[----:B------:R-:W-:Y:S01]  /*1e460*/  HMMA.16816.F32.BF16 R16, R52, R30, R16 ;  /* 0x0000001e3410723c */ /* 0x000fe20000041810 */
[----:B------:R-:W2:Y:S01]  /*1e470*/  LDSM.16.MT88.4 R28, [R230+0x10000] ;  /* 0x01000000e61c783b */ /* 0x000ea20000004200 */
[----:B------:R-:W-:Y:S02]  /*1e480*/  FADD.FTZ R152, R137, R152 ;  /* 0x0000009889987221 */ /* 0x000fe40000010000 */
[----:B------:R-:W-:Y:S02]  /*1e490*/  FADD.FTZ R135, R139, R135 ;  /* 0x000000878b877221 */ /* 0x000fe40000010000 */
        /* <DEDUP_REMOVED lines=13> */
[----:B------:R-:W-:Y:S01]  /*1e570*/  FADD.FTZ R138, R143, R138 ;  /* 0x0000008a8f8a7221 */ /* 0x000fe20000010000 */
[----:B---3--:R-:W-:Y:S01]  /*1e580*/  HMMA.16816.F32.BF16 R24, R52, R36, R24 ;  /* 0x000000243418723c */ /* 0x008fe20000041818 */
[----:B------:R-:W-:Y:S01]  /*1e590*/  FADD.FTZ R141, R142, R141 ;  /* 0x0000008d8e8d7221 */ /* 0x000fe20000010000 */
[----:B------:R-:W-:Y:S02]  /*1e5a0*/  LDSM.16.MT88.4 R132, [R226+0x11800] ;  /* 0x01180000e284783b */ /* 0x000fe40000004200 */
        /* <DEDUP_REMOVED lines=8> */
[----:B------:R-:W1:Y:S01]  /*1e630*/  MUFU.EX2 R97, R97 ;  /* 0x0000006100617308 */ /* 0x000e620000000800 */
[----:B------:R-:W-:-:S02]  /*1e640*/  FADD.FTZ R144, R144, R138 ;  /* 0x0000008a90907221 */ /* 0x000fc40000010000 */
[----:B------:R-:W-:Y:S01]  /*1e650*/  FADD.FTZ R148, R148, R141 ;  /* 0x0000008d94947221 */ /* 0x000fe20000010000 */
[----:B------:R-:W-:Y:S01]  /*1e660*/  HMMA.16816.F32.BF16 R4, R52, R38, R4 ;  /* 0x000000263404723c */ /* 0x000fe20000041804 */
[----:B------:R-:W-:Y:S01]  /*1e670*/  FADD.FTZ R144, R146, R144 ;  /* 0x0000009092907221 */ /* 0x000fe20000010000 */
[----:B------:R-:W2:Y:S01]  /*1e680*/  LDSM.16.MT88.4 R36, [R226+0x10000] ;  /* 0x01000000e224783b */ /* 0x000ea20000004200 */
[----:B------:R-:W-:Y:S02]  /*1e690*/  FADD.FTZ R148, R149, R148 ;  /* 0x0000009495947221 */ /* 0x000fe40000010000 */
[----:B------:R-:W-:-:S03]  /*1e6a0*/  FADD.FTZ R151, R151, R144 ;  /* 0x0000009097977221 */ /* 0x000fc60000010000 */
[----:B------:R-:W-:Y:S01]  /*1e6b0*/  HMMA.16816.F32.BF16 R32, R52, R44, R32 ;  /* 0x0000002c3420723c */ /* 0x000fe20000041820 */
[----:B------:R-:W-:-:S07]  /*1e6c0*/  FADD.FTZ R150, R150, R148 ;  /* 0x0000009496967221 */ /* 0x000fce0000010000 */
[C---:B------:R-:W-:Y:S01]  /*1e6d0*/  HMMA.16816.F32.BF16 R20, R52.reuse, R46, R20 ;  /* 0x0000002e3414723c */ /* 0x040fe20000041814 */
[----:B------:R-:W2:Y:S07]  /*1e6e0*/  LDSM.16.MT88.4 R44, [R225+0x10000] ;  /* 0x01000000e12c783b */ /* 0x000eae0000004200 */
[----:B-1----:R-:W-:Y:S01]  /*1e6f0*/  HMMA.16816.F32.BF16 R48, R52, R56, R48 ;  /* 0x000000383430723c */ /* 0x002fe20000041830 */
[----:B------:R-:W-:-:S07]  /*1e700*/  FADD.FTZ R151, R154, R151 ;  /* 0x000000979a977221 */ /* 0x000fce0000010000 */
[----:B------:R-:W-:Y:S01]  /*1e710*/  HMMA.16816.F32.BF16 R8, R52, R58, R8 ;  /* 0x0000003a3408723c */ /* 0x000fe20000041808 */
[----:B------:R-:W1:Y:S06]  /*1e720*/  LDSM.16.MT88.4 R56, [R224+0x10000] ;  /* 0x01000000e038783b */ /* 0x000e6c0000004200 */
[----:B---3--:R-:W-:Y:S02]  /*1e730*/  F2FP.BF16.PACK_AB R52, R91, R96 ;  /* 0x000000605b34723e */ /* 0x008fe400000010ff */
[----:B------:R-:W-:Y:S02]  /*1e740*/  F2FP.BF16.PACK_AB R53, R93, R2 ;  /* 0x000000025d35723e */ /* 0x000fe400000010ff */
[----:B----4-:R-:W-:-:S02]  /*1e750*/  F2FP.BF16.PACK_AB R54, R95, R98 ;  /* 0x000000625f36723e */ /* 0x010fc400000010ff */
        /* <DEDUP_REMOVED lines=10> */
[-CC-:B------:R-:W-:Y:S02]  /*1e800*/  FFMA.FTZ R100, R106, R169.reuse, -R128.reuse ;  /* 0x000000a96a647223 */ /* 0x180fe40000010880 */
[----:B------:R-:W-:Y:S02]  /*1e810*/  FADD.FTZ R162, R162, R153 ;  /* 0x00000099a2a27221 */ /* 0x000fe40000010000 */
        /* <DEDUP_REMOVED lines=10> */
[----:B------:R-:W-:Y:S01]  /*1e8c0*/  FADD.FTZ R161, R186, R161 ;  /* 0x000000a1baa17221 */ /* 0x000fe20000010000 */
[----:B------:R-:W-:Y:S01]  /*1e8d0*/  HMMA.16816.F32.BF16 R24, R52, R36, R24 ;  /* 0x000000243418723c */ /* 0x000fe20000041818 */
[----:B------:R-:W-:Y:S01]  /*1e8e0*/  FADD.FTZ R163, R163, R162 ;  /* 0x000000a2a3a37221 */ /* 0x000fe20000010000 */
[----:B------:R-:W-:Y:S01]  /*1e8f0*/  LDSM.16.MT88.4 R156, [R230+0x11800] ;  /* 0x01180000e69c783b */ /* 0x000fe20000004200 */
        /* <DEDUP_REMOVED lines=11> */
[----:B------:R-:W-:Y:S02]  /*1e9b0*/  FADD.FTZ R188, R188, R187 ;  /* 0x000000bbbcbc7221 */ /* 0x000fe40000010000 */
[----:B------:R-:W-:Y:S01]  /*1e9c0*/  FADD.FTZ R189, R190, R189 ;  /* 0x000000bdbebd7221 */ /* 0x000fe20000010000 */
[----:B------:R-:W-:Y:S01]  /*1e9d0*/  HMMA.16816.F32.BF16 R4, R52, R38, R4 ;  /* 0x000000263404723c */ /* 0x000fe20000041804 */
[----:B------:R-:W-:Y:S01]  /*1e9e0*/  FADD.FTZ R188, R176, R188 ;  /* 0x000000bcb0bc7221 */ /* 0x000fe20000010000 */
[----:B------:R-:W-:Y:S01]  /*1e9f0*/  LDSM.16.MT88.4 R36, [R226+0x10800] ;  /* 0x01080000e224783b */ /* 0x000fe20000004200 */
[----:B------:R-:W-:Y:S02]  /*1ea00*/  FADD.FTZ R181, R181, R189 ;  /* 0x000000bdb5b57221 */ /* 0x000fe40000010000 */
[----:B------:R-:W-:-:S03]  /*1ea10*/  FADD.FTZ R191, R191, R188 ;  /* 0x000000bcbfbf7221 */ /* 0x000fc60000010000 */
[----:B------:R-:W-:Y:S01]  /*1ea20*/  HMMA.16816.F32.BF16 R32, R52, R44, R32 ;  /* 0x0000002c3420723c */ /* 0x000fe20000041820 */
[----:B------:R-:W-:-:S07]  /*1ea30*/  FADD.FTZ R181, R180, R181 ;  /* 0x000000b5b4b57221 */ /* 0x000fce0000010000 */
[C---:B------:R-:W-:Y:S01]  /*1ea40*/  HMMA.16816.F32.BF16 R20, R52.reuse, R46, R20 ;  /* 0x0000002e3414723c */ /* 0x040fe20000041814 */
[----:B------:R-:W-:Y:S01]  /*1ea50*/  FADD.FTZ R191, R174, R191 ;  /* 0x000000bfaebf7221 */ /* 0x000fe20000010000 */
[----:B------:R-:W2:Y:S06]  /*1ea60*/  LDSM.16.MT88.4 R44, [R225+0x10800] ;  /* 0x01080000e12c783b */ /* 0x000eac0000004200 */
[C---:B-1----:R-:W-:Y:S08]  /*1ea70*/  HMMA.16816.F32.BF16 R48, R52.reuse, R56, R48 ;  /* 0x000000383430723c */ /* 0x042ff00000041830 */
[----:B------:R-:W-:Y:S07]  /*1ea80*/  HMMA.16816.F32.BF16 R8, R52, R58, R8 ;  /* 0x0000003a3408723c */ /* 0x000fee0000041808 */
[----:B---3--:R-:W-:-:S02]  /*1ea90*/  F2FP.BF16.PACK_AB R52, R99, R104 ;  /* 0x000000686334723e */ /* 0x008fc400000010ff */
[----:B------:R-:W-:Y:S02]  /*1eaa0*/  F2FP.BF16.PACK_AB R53, R101, R100 ;  /* 0x000000646535723e */ /* 0x000fe400000010ff */
[----:B----4-:R-:W-:Y:S02]  /*1eab0*/  F2FP.BF16.PACK_AB R54, R103, R106 ;  /* 0x0000006a6736723e */ /* 0x010fe400000010ff */
        /* <DEDUP_REMOVED lines=37> */
[----:B------:R-:W-:-:S07]  /*1ed10*/  FFMA.FTZ R57, R109, R169, -R128 ;  /* 0x000000a96d397223 */ /* 0x000fce0000010880 */
[----:B------:R-:W-:Y:S01]  /*1ed20*/  HMMA.16816.F32.BF16 R4, R52, R38, R4 ;  /* 0x000000263404723c */ /* 0x000fe20000041804 */
[----:B------:R-:W3:Y:S01]  /*1ed30*/  LDSM.16.MT88.4 R36, [R230+0x11000] ;  /* 0x01100000e624783b */ /* 0x000ee20000004200 */
[-CC-:B------:R-:W-:Y:S02]  /*1ed40*/  FFMA.FTZ R56, R114, R169.reuse, -R128.reuse ;  /* 0x000000a972387223 */ /* 0x180fe40000010880 */
[-C--:B------:R-:W-:Y:S02]  /*1ed50*/  FFMA.FTZ R58, R118, R169.reuse, -R128 ;  /* 0x000000a9763a7223 */ /* 0x080fe40000010880 */
[-CC-:B------:R-:W-:Y:S02]  /*1ed60*/  FFMA.FTZ R59, R112, R169.reuse, -R166.reuse ;  /* 0x000000a9703b7223 */ /* 0x180fe400000108a6 */
[-CC-:B------:R-:W-:Y:S02]  /*1ed70*/  FFMA.FTZ R107, R107, R169.reuse, -R166.reuse ;  /* 0x000000a96b6b7223 */ /* 0x180fe400000108a6 */
[----:B------:R-:W-:-:S02]  /*1ed80*/  FFMA.FTZ R108, R116, R169, -R166 ;  /* 0x000000a9746c7223 */ /* 0x000fc400000108a6 */
[-C--:B------:R-:W-:Y:S02]  /*1ed90*/  FFMA.FTZ R109, R111, R169.reuse, -R166 ;  /* 0x000000a96f6d7223 */ /* 0x080fe400000108a6 */
[----:B------:R-:W-:Y:S02]  /*1eda0*/  FFMA.FTZ R110, R113, R169, -R128 ;  /* 0x000000a9716e7223 */ /* 0x000fe40000010880 */
[----:B------:R-:W-:Y:S02]  /*1edb0*/  FADD.FTZ R67, R62, R67 ;  /* 0x000000433e437221 */ /* 0x000fe40000010000 */
[----:B------:R-:W-:Y:S01]  /*1edc0*/  FADD.FTZ R60, R60, R64 ;  /* 0x000000403c3c7221 */ /* 0x000fe20000010000 */
[----:B------:R-:W-:Y:S01]  /*1edd0*/  MUFU.EX2 R56, R56 ;  /* 0x0000003800387308 */ /* 0x000fe20000000800 */
[----:B------:R-:W-:Y:S02]  /*1ede0*/  FADD.FTZ R63, R63, R67 ;  /* 0x000000433f3f7221 */ /* 0x000fe40000010000 */
[----:B------:R-:W-:-:S02]  /*1edf0*/  FADD.FTZ R60, R61, R60 ;  /* 0x0000003c3d3c7221 */ /* 0x000fc40000010000 */
        /* <DEDUP_REMOVED lines=8> */
[----:B------:R-:W1:Y:S08]  /*1ee80*/  MUFU.EX2 R109, R109 ;  /* 0x0000006d006d7308 */ /* 0x000e700000000800 */
[----:B------:R-:W2:Y:S01]  /*1ee90*/  MUFU.EX2 R110, R110 ;  /* 0x0000006e006e7308 */ /* 0x000ea20000000800 */
[----:B------:R-:W-:-:S02]  /*1eea0*/  FADD.FTZ R84, R79, R84 ;  /* 0x000000544f547221 */ /* 0x000fc40000010000 */
[----:B------:R-:W-:Y:S02]  /*1eeb0*/  FADD.FTZ R81, R90, R81 ;  /* 0x000000515a517221 */ /* 0x000fe40000010000 */
[----:B------:R-:W-:Y:S01]  /*1eec0*/  FADD.FTZ R84, R88, R84 ;  /* 0x0000005458547221 */ /* 0x000fe20000010000 */
[----:B----4-:R-:W-:Y:S01]  /*1eed0*/  F2FP.BF16.PACK_AB R52, R107, R59 ;  /* 0x0000003b6b34723e */ /* 0x010fe200000010ff */
[----:B------:R-:W-:Y:S01]  /*1eee0*/  FADD.FTZ R0, R0, R81 ;  /* 0x0000005100007221 */ /* 0x000fe20000010000 */
[----:B------:R-:W-:Y:S01]  /*1eef0*/  F2FP.BF16.PACK_AB R53, R57, R56 ;  /* 0x000000383935723e */ /* 0x000fe200000010ff */
[----:B------:R-:W-:Y:S01]  /*1ef00*/  FADD.FTZ R83, R83, R84 ;  /* 0x0000005453537221 */ /* 0x000fe20000010000 */
[----:B-1----:R-:W-:Y:S01]  /*1ef10*/  F2FP.BF16.PACK_AB R54, R109, R108 ;  /* 0x0000006c6d36723e */ /* 0x002fe200000010ff */
[----:B------:R-:W-:Y:S01]  /*1ef20*/  FADD.FTZ R0, R85, R0 ;  /* 0x0000000055007221 */ /* 0x000fe20000010000 */
[----:B--2---:R-:W-:Y:S01]  /*1ef30*/  F2FP.BF16.PACK_AB R55, R110, R58 ;  /* 0x0000003a6e37723e */ /* 0x004fe200000010ff */
[----:B------:R-:W-:-:S02]  /*1ef40*/  FADD.FTZ R83, R92, R83 ;  /* 0x000000535c537221 */ /* 0x000fc40000010000 */
[----:B------:R-:W-:Y:S02]  /*1ef50*/  FADD.FTZ R89, R89, R0 ;  /* 0x0000000059597221 */ /* 0x000fe40000010000 */
[-CC-:B------:R-:W-:Y:S02]  /*1ef60*/  FFMA.FTZ R111, R115, R169.reuse, -R128.reuse ;  /* 0x000000a9736f7223 */ /* 0x180fe40000010880 */
[C---:B------:R-:W-:Y:S01]  /*1ef70*/  HMMA.16816.F32.BF16 R24, R52.reuse, R44, R24 ;  /* 0x0000002c3418723c */ /* 0x040fe20000041818 */
[-CC-:B------:R-:W-:Y:S02]  /*1ef80*/  FFMA.FTZ R3, R119, R169.reuse, -R128.reuse ;  /* 0x000000a977037223 */ /* 0x180fe40000010880 */
[-C--:B------:R-:W-:Y:S02]  /*1ef90*/  FFMA.FTZ R80, R122, R169.reuse, -R128 ;  /* 0x000000a97a507223 */ /* 0x080fe40000010880 */
[----:B------:R-:W-:Y:S02]  /*1efa0*/  FADD.FTZ R87, R87, R83 ;  /* 0x0000005357577221 */ /* 0x000fe40000010000 */
[-CC-:B------:R-:W-:Y:S01]  /*1efb0*/  FFMA.FTZ R44, R120, R169.reuse, -R166.reuse ;  /* 0x000000a9782c7223 */ /* 0x180fe200000108a6 */
[----:B------:R-:W-:Y:S01]  /*1efc0*/  HMMA.16816.F32.BF16 R32, R52, R28, R32 ;  /* 0x0000001c3420723c */ /* 0x000fe20000041820 */
[----:B------:R-:W-:-:S02]  /*1efd0*/  FFMA.FTZ R45, R117, R169, -R166 ;  /* 0x000000a9752d7223 */ /* 0x000fc400000108a6 */
[----:B------:R-:W-:-:S04]  /*1efe0*/  FADD.FTZ R89, R2, R89 ;  /* 0x0000005902597221 */ /* 0x000fc80000010000 */
[-CC-:B------:R-:W-:Y:S01]  /*1eff0*/  FFMA.FTZ R28, R121, R169.reuse, -R166.reuse ;  /* 0x000000a9791c7223 */ /* 0x180fe200000108a6 */
[----:B------:R-:W-:Y:S01]  /*1f000*/  HMMA.16816.F32.BF16 R20, R52, R30, R20 ;  /* 0x0000001e3414723c */ /* 0x000fe20000041814 */
[----:B------:R-:W-:Y:S02]  /*1f010*/  FFMA.FTZ R29, R123, R169, -R166 ;  /* 0x000000a97b1d7223 */ /* 0x000fe400000108a6 */
[----:B------:R-:W-:-:S04]  /*1f020*/  FADD.FTZ R87, R96, R87 ;  /* 0x0000005760577221 */ /* 0x000fc80000010000 */
[----:B------:R-:W-:Y:S01]  /*1f030*/  FFMA.FTZ R30, R124, R169, -R128 ;  /* 0x000000a97c1e7223 */ /* 0x000fe20000010880 */
[----:B---3--:R-:W-:Y:S01]  /*1f040*/  HMMA.16816.F32.BF16 R12, R52, R36, R12 ;  /* 0x00000024340c723c */ /* 0x008fe2000004180c */
[----:B------:R-:W-:Y:S01]  /*1f050*/  MUFU.EX2 R111, R111 ;  /* 0x0000006f006f7308 */ /* 0x000fe20000000800 */
[----:B------:R-:W-:Y:S02]  /*1f060*/  FADD.FTZ R93, R93, R89 ;  /* 0x000000595d5d7221 */ /* 0x000fe40000010000 */
[----:B------:R-:W-:-:S04]  /*1f070*/  FADD.FTZ R91, R91, R87 ;  /* 0x000000575b5b7221 */ /* 0x000fc80000010000 */
[----:B------:R-:W-:Y:S01]  /*1f080*/  HMMA.16816.F32.BF16 R16, R52, R38, R16 ;  /* 0x000000263410723c */ /* 0x000fe20000041810 */
[----:B------:R-:W-:Y:S01]  /*1f090*/  MUFU.EX2 R3, R3 ;  /* 0x0000000300037308 */ /* 0x000fe20000000800 */
[----:B------:R-:W1:Y:S01]  /*1f0a0*/  LDSM.16.MT88.4 R36, [R224+0x11000] ;  /* 0x01100000e024783b */ /* 0x000e620000004200 */
[----:B------:R-:W-:-:S06]  /*1f0b0*/  FADD.FTZ R93, R94, R93 ;  /* 0x0000005d5e5d7221 */ /* 0x000fcc0000010000 */
[----:B------:R-:W-:Y:S01]  /*1f0c0*/  MUFU.EX2 R80, R80 ;  /* 0x0000005000507308 */ /* 0x000fe20000000800 */
[----:B------:R-:W-:-:S07]  /*1f0d0*/  FADD.FTZ R91, R98, R91 ;  /* 0x0000005b625b7221 */ /* 0x000fce0000010000 */
[----:B------:R-:W-:Y:S08]  /*1f0e0*/  MUFU.EX2 R44, R44 ;  /* 0x0000002c002c7308 */ /* 0x000ff00000000800 */
[----:B------:R-:W2:Y:S08]  /*1f0f0*/  MUFU.EX2 R45, R45 ;  /* 0x0000002d002d7308 */ /* 0x000eb00000000800 */
[----:B------:R-:W-:Y:S08]  /*1f100*/  MUFU.EX2 R28, R28 ;  /* 0x0000001c001c7308 */ /* 0x000ff00000000800 */
[----:B------:R-:W3:Y:S08]  /*1f110*/  MUFU.EX2 R29, R29 ;  /* 0x0000001d001d7308 */ /* 0x000ef00000000800 */
[----:B------:R-:W4:Y:S01]  /*1f120*/  MUFU.EX2 R30, R30 ;  /* 0x0000001e001e7308 */ /* 0x000f220000000800 */
[----:B------:R-:W-:-:S02]  /*1f130*/  FADD.FTZ R97, R97, R93 ;  /* 0x0000005d61617221 */ /* 0x000fc40000010000 */
[----:B------:R-:W-:Y:S02]  /*1f140*/  FADD.FTZ R95, R95, R91 ;  /* 0x0000005b5f5f7221 */ /* 0x000fe40000010000 */
[----:B------:R-:W-:Y:S02]  /*1f150*/  FADD.FTZ R97, R100, R97 ;  /* 0x0000006164617221 */ /* 0x000fe40000010000 */
[----:B------:R-:W-:Y:S01]  /*1f160*/  FADD.FTZ R95, R104, R95 ;  /* 0x0000005f685f7221 */ /* 0x000fe20000010000 */
[----:B--2---:R-:W-:Y:S01]  /*1f170*/  F2FP.BF16.PACK_AB R144, R45, R44 ;  /* 0x0000002c2d90723e */ /* 0x004fe200000010ff */
[----:B------:R-:W-:Y:S01]  /*1f180*/  FADD.FTZ R101, R101, R97 ;  /* 0x0000006165657221 */ /* 0x000fe20000010000 */
[----:B------:R-:W-:Y:S02]  /*1f190*/  F2FP.BF16.PACK_AB R145, R3, R111 ;  /* 0x0000006f0391723e */ /* 0x000fe400000010ff */
[----:B---3--:R-:W-:Y:S01]  /*1f1a0*/  F2FP.BF16.PACK_AB R146, R29, R28 ;  /* 0x0000001c1d92723e */ /* 0x008fe200000010ff */
        /* <DEDUP_REMOVED lines=17> */
[----:B-1----:R-:W-:Y:S01]  /*1f2c0*/  HMMA.16816.F32.BF16 R48, R52, R36, R48 ;  /* 0x000000243430723c */ /* 0x002fe20000041830 */
        /* <DEDUP_REMOVED lines=16> */
[C---:B--2---:R-:W-:Y:S08]  /*1f3d0*/  HMMA.16816.F32.BF16 R140, R144.reuse, R12, R48 ;  /* 0x0000000c908c723c */ /* 0x044ff00000041830 */
[----:B------:R-:W-:Y:S01]  /*1f3e0*/  HMMA.16816.F32.BF16 R144, R144, R14, R8 ;  /* 0x0000000e9090723c */ /* 0x000fe20000041808 */
[----:B------:R-:W-:-:S02]  /*1f3f0*/  MOV R0, R167 ;  /* 0x000000a700007202 */ /* 0x000fc40000000f00 */
[----:B-1----:R-:W-:Y:S11]  /*1f400*/  MOV R2, R168 ;  /* 0x000000a800027202 */ /* 0x002ff60000000f00 */
[----:B------:R-:W-:Y:S05]  /*1f410*/  @!UPT UIADD3 URZ, URZ, URZ, URZ ;  /* 0x0000003f3f3ff290 */ /* 0x000fea000fffe03f */
.L_x_3873:
[----:B--23--:R-:W-:Y:S05]  /*1f420*/  @!P1 BRA `(.L_x_3882) ;  /* 0x0000514000009947 */ /* 0x00cfea0003800000 */
[C---:B------:R-:W-:Y:S01]  /*1f430*/  SHF.L.U64.HI R249, R42.reuse, 0x5, R43 ;  /* 0x000000052af97819 */ /* 0x040fe2000001022b */
[----:B------:R-:W-:Y:S01]  /*1f440*/  IMAD.SHL.U32 R250, R42, 0x20, RZ ;  /* 0x000000202afa7824 */ /* 0x000fe200078e00ff */
[C---:B------:R-:W-:Y:S01]  /*1f450*/  SHF.L.U64.HI R251, R40.reuse, 0x5, R41 ;  /* 0x0000000528fb7819 */ /* 0x040fe20000010229 */
[----:B------:R-:W-:Y:S01]  /*1f460*/  IMAD.SHL.U32 R252, R40, 0x20, RZ ;  /* 0x0000002028fc7824 */ /* 0x000fe200078e00ff */
[----:B------:R-:W-:Y:S01]  /*1f470*/  MOV R167, R0 ;  /* 0x0000000000a77202 */ /* 0x000fe20000000f00 */
[----:B------:R-:W-:Y:S02]  /*1f480*/  IMAD.MOV.U32 R166, RZ, RZ, R2 ;  /* 0x000000ffffa67224 */ /* 0x000fe400078e0002 */
.L_x_3891:
[----:B------:R-:W-:Y:S01]  /*1f490*/  ISETP.NE.U32.AND P0, PT, R246, RZ, PT ;  /* 0x000000fff600720c */ /* 0x000fe20003f05070 */
[----:B------:R-:W-:Y:S04]  /*1f4a0*/  DEPBAR.LE SB0, 0x0 ;  /* 0x000080000000791a */ /* 0x000fe80000000000 */
[----:B------:R-:W-:Y:S01]  /*1f4b0*/  WARPSYNC 0xffffffff ;  /* 0xffffffff00007948 */ /* 0x000fe20003800000 */
[----:B------:R-:W-:Y:S01]  /*1f4c0*/  BAR.SYNC.DEFER_BLOCKING 0x0 ;  /* 0x0000000000007b1d */ /* 0x000fe20000010000 */
[----:B------:R-:W-:Y:S02]  /*1f4d0*/  ISETP.NE.AND.EX P0, PT, R247, RZ, PT, P0 ;  /* 0x000000fff700720c */ /* 0x000fe40003f05300 */
[----:B------:R-:W-:Y:S03]  /*1f4e0*/  IADD3 R248, R248, -0x1, RZ ;  /* 0xfffffffff8f87810 */ /* 0x000fe60007ffe0ff */
[----:B------:R-:W-:Y:S08]  /*1f4f0*/  BSSY B0, `(.L_x_3883) ;  /* 0x0000045000007945 */ /* 0x000ff00003800000 */
[----:B-1----:R-:W-:-:S05]  /*1f500*/  @!P0 BRA `(.L_x_3884) ;  /* 0x000003f000008947 */ /* 0x002fca0003800000 */
[----:B------:R-:W-:Y:S01]  /*1f510*/  IMAD.SHL.U32 R0, R248, 0x100, RZ ;  /* 0x00000100f8007824 */ /* 0x000fe200078e00ff */
[----:B------:R-:W-:Y:S02]  /*1f520*/  ULDC.64 UR4, c[0x0][0x118] ;  /* 0x0000460000047ab9 */ /* 0x000fe40000000a00 */
[----:B------:R-:W2:Y:S02]  /*1f530*/  LD.E R8, [R164.64+0x170] ;  /* 0x00017004a4087980 */ /* 0x000ea4000c101900 */
[C---:B------:R-:W-:Y:S02]  /*1f540*/  IADD3 R9, R0.reuse, 0x100, RZ ;  /* 0x0000010000097810 */ /* 0x040fe40007ffe0ff */
        /* <DEDUP_REMOVED lines=59> */
.L_x_3884:
[----:B------:R-:W-:Y:S02]  /*1f900*/  ULDC.64 UR4, c[0x0][0x118] ;  /* 0x0000460000047ab9 */ /* 0x000fe40000000a00 */
[----:B------:R-:W2:Y:S02]  /*1f910*/  LD.E R8, [R164.64+0x40] ;  /* 0x00004004a4087980 */ /* 0x000ea4000c101900 */
[----:B--2---:R-:W-:Y:S04]  /*1f920*/  LEA R8, -R8, RZ, 0x8 ;  /* 0x000000ff08087211 */ /* 0x004fe800078e41ff */
[----:B------:R-:W-:Y:S02]  /*1f930*/  SHF.R.S32.HI R2, RZ, 0x1f, R8 ;  /* 0x0000001fff027819 */ /* 0x000fe40000011408 */
.L_x_3885:
[----:B------:R-:W-:Y:S05]  /*1f940*/  BSYNC B0 ;  /* 0x0000000000007941 */ /* 0x000fea0003800000 */
.L_x_3883:
[C---:B------:R-:W-:Y:S01]  /*1f950*/  LEA R239, P0, R8.reuse, R239, 0x1 ;  /* 0x000000ef08ef7211 */ /* 0x040fe200078008ff */
[----:B------:R-:W-:Y:S01]  /*1f960*/  ULDC.64 UR4, c[0x0][0x118] ;  /* 0x0000460000047ab9 */ /* 0x000fe20000000a00 */
[----:B------:R-:W-:Y:S01]  /*1f970*/  IMAD R172, R229, 0x2, R234 ;  /* 0x00000002e5ac7824 */ /* 0x000fe200078e02ea */
[----:B------:R-:W-:Y:S01]  /*1f980*/  BSSY B1, `(.L_x_3886) ;  /* 0x0000180000017945 */ /* 0x000fe20003800000 */
        /* <DEDUP_REMOVED lines=29> */
[-C--:B------:R-:W-:Y:S02]  /*1fb60*/  IADD3.X R5, R7, R249.reuse, RZ, P0, !PT ;  /* 0x000000f907057210 */ /* 0x080fe400007fe4ff */
[-C--:B--2---:R-:W-:Y:S03]  /*1fb70*/  IADD3 R2, P0, R4, R250.reuse, RZ ;  /* 0x000000fa04027210 */ /* 0x084fe60007f1e0ff */
[----:B------:R2:W-:Y:S02]  /*1fb80*/  LDGSTS.E.BYPASS.LTC128B.128 [R245+0xe000], [R4.64] ;  /* 0x0e00000004f57fae */ /* 0x0005e4000b901d44 */
        /* <DEDUP_REMOVED lines=14> */
[-C--:B----4-:R-:W-:Y:S04]  /*1fc70*/  IADD3 R2, P0, R6, R250.reuse, RZ ;  /* 0x000000fa06027210 */ /* 0x090fe80007f1e0ff */
[----:B------:R-:W-:Y:S02]  /*1fc80*/  IADD3.X R3, R7, R249, RZ, P0, !PT ;  /* 0x000000f907037210 */ /* 0x000fe400007fe4ff */
[----:B--2---:R-:W-:Y:S03]  /*1fc90*/  IADD3 R4, P0, R2, R250, RZ ;  /* 0x000000fa02047210 */ /* 0x004fe60007f1e0ff */
[----:B------:R2:W-:Y:S02]  /*1fca0*/  LDGSTS.E.BYPASS.LTC128B.128 [R245+0x11000], [R2.64] ;  /* 0x1100000002f57fae */ /* 0x0005e4000b901d44 */
[----:B------:R-:W-:Y:S01]  /*1fcb0*/  IMAD.X R5, R3, 0x1, R249, P0 ;  /* 0x0000000103057824 */ /* 0x000fe200000e06f9 */
[----:B------:R-:W-:Y:S04]  /*1fcc0*/  ISETP.GT.AND P0, PT, R248, R235, PT ;  /* 0x000000ebf800720c */ /* 0x000fe80003f04270 */
[----:B------:R3:W-:Y:S05]  /*1fcd0*/  LDGSTS.E.BYPASS.LTC128B.128 [R245+0x11800], [R4.64] ;  /* 0x1180000004f57fae */ /* 0x0007ea000b901d44 */
[----:B------:R-:W-:Y:S05]  /*1fce0*/  LDSM.16.M88.4 R128, [R234] ;  /* 0x00000000ea80783b */ /* 0x000fea0000000200 */
[----:B-1----:R-:W3:Y:S05]  /*1fcf0*/  LDSM.16.M88.4 R8, [R233+0x2000] ;  /* 0x00200000e908783b */ /* 0x002eea0000000200 */
[----:B------:R-:W5:Y:S05]  /*1fd00*/  LDSM.16.M88.4 R16, [R233+0x2800] ;  /* 0x00280000e910783b */ /* 0x000f6a0000000200 */
[----:B------:R-:W1:Y:S05]  /*1fd10*/  LDSM.16.M88.4 R24, [R233+0x3000] ;  /* 0x00300000e918783b */ /* 0x000e6a0000000200 */
[----:B------:R-:W0:Y:S05]  /*1fd20*/  LDGDEPBAR ;  /* 0x00000000000079af */ /* 0x000e2a0000000000 */
[----:B------:R-:W4:Y:S05]  /*1fd30*/  LDSM.16.M88.4 R32, [R233+0x3800] ;  /* 0x00380000e920783b */ /* 0x000f2a0000000200 */
[----:B------:R-:W1:Y:S05]  /*1fd40*/  LDSM.16.M88.4 R40, [R233+0x4000] ;  /* 0x00400000e928783b */ /* 0x000e6a0000000200 */
[----:B------:R-:W1:Y:S05]  /*1fd50*/  LDSM.16.M88.4 R48, [R233+0x4800] ;  /* 0x00480000e930783b */ /* 0x000e6a0000000200 */
[----:B------:R-:W2:Y:S01]  /*1fd60*/  LDSM.16.M88.4 R56, [R233+0x5000] ;  /* 0x00500000e938783b */ /* 0x000ea20000000200 */
[C---:B---3--:R-:W-:Y:S04]  /*1fd70*/  HMMA.16816.F32.BF16 R4, R128.reuse, R8, RZ ;  /* 0x000000088004723c */ /* 0x048fe800000418ff */
[----:B------:R-:W3:Y:S05]  /*1fd80*/  LDSM.16.M88.4 R64, [R233+0x5800] ;  /* 0x00580000e940783b */ /* 0x000eea0000000200 */
[----:B------:R-:W2:Y:S01]  /*1fd90*/  LDSM.16.M88.4 R72, [R233+0x6000] ;  /* 0x00600000e948783b */ /* 0x000ea20000000200 */
[C---:B------:R-:W-:Y:S04]  /*1fda0*/  HMMA.16816.F32.BF16 R8, R128.reuse, R10, RZ ;  /* 0x0000000a8008723c */ /* 0x040fe800000418ff */
[----:B------:R-:W2:Y:S04]  /*1fdb0*/  LDSM.16.M88.4 R80, [R233+0x6800] ;  /* 0x00680000e950783b */ /* 0x000ea80000000200 */
[C---:B-----5:R-:W-:Y:S01]  /*1fdc0*/  HMMA.16816.F32.BF16 R12, R128.reuse, R16, RZ ;  /* 0x00000010800c723c */ /* 0x060fe200000418ff */
[----:B------:R-:W5:Y:S05]  /*1fdd0*/  LDSM.16.M88.4 R88, [R233+0x7000] ;  /* 0x00700000e958783b */ /* 0x000f6a0000000200 */
        /* <DEDUP_REMOVED lines=13> */
[C---:B------:R-:W-:Y:S01]  /*1feb0*/  HMMA.16816.F32.BF16 R36, R128.reuse, R40, RZ ;  /* 0x000000288024723c */ /* 0x040fe200000418ff */
[----:B------:R-:W1:Y:S05]  /*1fec0*/  LDSM.16.M88.4 R184, [R227+0x3000] ;  /* 0x00300000e3b8783b */ /* 0x000e6a0000000200 */
[----:B------:R-:W1:Y:S02]  /*1fed0*/  LDSM.16.M88.4 R188, [R227+0x3800] ;  /* 0x00380000e3bc783b */ /* 0x000e640000000200 */
[C---:B------:R-:W-:Y:S03]  /*1fee0*/  HMMA.16816.F32.BF16 R40, R128.reuse, R42, RZ ;  /* 0x0000002a8028723c */ /* 0x040fe600000418ff */
[----:B------:R-:W-:Y:S05]  /*1fef0*/  LDSM.16.M88.4 R192, [R232] ;  /* 0x00000000e8c0783b */ /* 0x000fea0000000200 */
[C---:B------:R-:W-:Y:S01]  /*1ff00*/  HMMA.16816.F32.BF16 R44, R128.reuse, R48, RZ ;  /* 0x00000030802c723c */ /* 0x040fe200000418ff */
[----:B------:R-:W-:Y:S05]  /*1ff10*/  LDSM.16.M88.4 R196, [R213] ;  /* 0x00000000d5c4783b */ /* 0x000fea0000000200 */
[----:B------:R-:W-:Y:S02]  /*1ff20*/  LDSM.16.M88.4 R200, [R212] ;  /* 0x00000000d4c8783b */ /* 0x000fe40000000200 */
[C---:B------:R-:W-:Y:S03]  /*1ff30*/  HMMA.16816.F32.BF16 R48, R128.reuse, R50, RZ ;  /* 0x000000328030723c */ /* 0x040fe600000418ff */
[----:B------:R-:W-:Y:S05]  /*1ff40*/  LDSM.16.M88.4 R204, [R211] ;  /* 0x00000000d3cc783b */ /* 0x000fea0000000200 */
[C---:B--2---:R-:W-:Y:S08]  /*1ff50*/  HMMA.16816.F32.BF16 R52, R128.reuse, R56, RZ ;  /* 0x000000388034723c */ /* 0x044ff000000418ff */
[C---:B------:R-:W-:Y:S08]  /*1ff60*/  HMMA.16816.F32.BF16 R56, R128.reuse, R58, RZ ;  /* 0x0000003a8038723c */ /* 0x040ff000000418ff */
[C---:B---3--:R-:W-:Y:S08]  /*1ff70*/  HMMA.16816.F32.BF16 R60, R128.reuse, R64, RZ ;  /* 0x00000040803c723c */ /* 0x048ff000000418ff */
        /* <DEDUP_REMOVED lines=52> */
[----:B------:R-:W-:Y:S01]  /*202c0*/  IMAD R180, R228, 0x2, R234 ;  /* 0x00000002e4b47824 */ /* 0x000fe200078e02ea */
[C---:B------:R-:W-:Y:S05]  /*202d0*/  HMMA.16816.F32.BF16 R96, R172.reuse, R182, R96 ;  /* 0x000000b6ac60723c */ /* 0x040fea0000041860 */
[----:B------:R-:W3:Y:S03]  /*202e0*/  LDSM.16.M88.4 R180, [R180] ;  /* 0x00000000b4b4783b */ /* 0x000ee60000000200 */
[C---:B----4-:R-:W-:Y:S08]  /*202f0*/  HMMA.16816.F32.BF16 R100, R172.reuse, R184, R100 ;  /* 0x000000b8ac64723c */ /* 0x050ff00000041864 */
[C---:B------:R-:W-:Y:S01]  /*20300*/  HMMA.16816.F32.BF16 R104, R172.reuse, R186, R104 ;  /* 0x000000baac68723c */ /* 0x040fe20000041868 */
[----:B------:R-:W4:Y:S07]  /*20310*/  LDSM.16.M88.4 R184, [R223] ;  /* 0x00000000dfb8783b */ /* 0x000f2e0000000200 */
[C---:B-----5:R-:W-:Y:S08]  /*20320*/  HMMA.16816.F32.BF16 R108, R172.reuse, R188, R108 ;  /* 0x000000bcac6c723c */ /* 0x060ff0000004186c */
[C---:B------:R-:W-:Y:S01]  /*20330*/  HMMA.16816.F32.BF16 R112, R172.reuse, R190, R112 ;  /* 0x000000beac70723c */ /* 0x040fe20000041870 */
[----:B------:R-:W5:Y:S07]  /*20340*/  LDSM.16.M88.4 R188, [R222] ;  /* 0x00000000debc783b */ /* 0x000f6e0000000200 */
[C---:B-1----:R-:W-:Y:S08]  /*20350*/  HMMA.16816.F32.BF16 R116, R172.reuse, R168, R116 ;  /* 0x000000a8ac74723c */ /* 0x042ff00000041874 */
[C---:B------:R-:W-:Y:S01]  /*20360*/  HMMA.16816.F32.BF16 R120, R172.reuse, R170, R120 ;  /* 0x000000aaac78723c */ /* 0x040fe20000041878 */
[----:B------:R-:W1:Y:S07]  /*20370*/  LDSM.16.M88.4 R168, [R221] ;  /* 0x00000000dda8783b */ /* 0x000e6e0000000200 */
[C---:B--2---:R-:W-:Y:S08]  /*20380*/  HMMA.16816.F32.BF16 R124, R172.reuse, R176, R124 ;  /* 0x000000b0ac7c723c */ /* 0x044ff0000004187c */
[----:B------:R-:W-:Y:S01]  /*20390*/  HMMA.16816.F32.BF16 R128, R172, R178, R128 ;  /* 0x000000b2ac80723c */ /* 0x000fe20000041880 */
[----:B------:R-:W2:Y:S05]  /*203a0*/  LDSM.16.M88.4 R172, [R220] ;  /* 0x00000000dcac783b */ /* 0x000eaa0000000200 */
[----:B------:R-:W1:Y:S02]  /*203b0*/  LDSM.16.M88.4 R176, [R219] ;  /* 0x00000000dbb0783b */ /* 0x000e640000000200 */
[C---:B---3--:R-:W-:Y:S08]  /*203c0*/  HMMA.16816.F32.BF16 R4, R180.reuse, R192, R4 ;  /* 0x000000c0b404723c */ /* 0x048ff00000041804 */
[C---:B------:R-:W-:Y:S01]  /*203d0*/  HMMA.16816.F32.BF16 R8, R180.reuse, R194, R8 ;  /* 0x000000c2b408723c */ /* 0x040fe20000041808 */
[----:B------:R-:W-:Y:S07]  /*203e0*/  LDSM.16.M88.4 R192, [R214] ;  /* 0x00000000d6c0783b */ /* 0x000fee0000000200 */
[C---:B----4-:R-:W-:Y:S08]  /*203f0*/  HMMA.16816.F32.BF16 R12, R180.reuse, R184, R12 ;  /* 0x000000b8b40c723c */ /* 0x050ff0000004180c */
[C---:B------:R-:W-:Y:S01]  /*20400*/  HMMA.16816.F32.BF16 R16, R180.reuse, R186, R16 ;  /* 0x000000bab410723c */ /* 0x040fe20000041810 */
[----:B------:R-:W3:Y:S07]  /*20410*/  LDSM.16.M88.4 R184, [R218] ;  /* 0x00000000dab8783b */ /* 0x000eee0000000200 */
[C---:B-----5:R-:W-:Y:S08]  /*20420*/  HMMA.16816.F32.BF16 R20, R180.reuse, R188, R20 ;  /* 0x000000bcb414723c */ /* 0x060ff00000041814 */
[C---:B------:R-:W-:Y:S01]  /*20430*/  HMMA.16816.F32.BF16 R24, R180.reuse, R190, R24 ;  /* 0x000000beb418723c */ /* 0x040fe20000041818 */
[----:B------:R-:W4:Y:S07]  /*20440*/  LDSM.16.M88.4 R188, [R217] ;  /* 0x00000000d9bc783b */ /* 0x000f2e0000000200 */
        /* <DEDUP_REMOVED lines=21> */
[C---:B------:R-:W-:Y:S08]  /*205a0*/  HMMA.16816.F32.BF16 R84, R180.reuse, R192, R84 ;  /* 0x000000c0b454723c */ /* 0x040ff00000041854 */
[C---:B------:R-:W-:Y:S01]  /*205b0*/  HMMA.16816.F32.BF16 R88, R180.reuse, R194, R88 ;  /* 0x000000c2b458723c */ /* 0x040fe20000041858 */
[----:B------:R-:W2:Y:S07]  /*205c0*/  LDSM.16.M88.4 R192, [R208+0x1000] ;  /* 0x00100000d0c0783b */ /* 0x000eae0000000200 */
[C---:B------:R-:W-:Y:S08]  /*205d0*/  HMMA.16816.F32.BF16 R92, R180.reuse, R196, R92 ;  /* 0x000000c4b45c723c */ /* 0x040ff0000004185c */
[C---:B------:R-:W-:Y:S01]  /*205e0*/  HMMA.16816.F32.BF16 R96, R180.reuse, R198, R96 ;  /* 0x000000c6b460723c */ /* 0x040fe20000041860 */
[----:B------:R-:W4:Y:S07]  /*205f0*/  LDSM.16.M88.4 R196, [R208+0x1800] ;  /* 0x00180000d0c4783b */ /* 0x000f2e0000000200 */
[C---:B------:R-:W-:Y:S08]  /*20600*/  HMMA.16816.F32.BF16 R100, R180.reuse, R200, R100 ;  /* 0x000000c8b464723c */ /* 0x040ff00000041864 */
[C---:B------:R-:W-:Y:S01]  /*20610*/  HMMA.16816.F32.BF16 R104, R180.reuse, R202, R104 ;  /* 0x000000cab468723c */ /* 0x040fe20000041868 */
[----:B------:R-:W1:Y:S07]  /*20620*/  LDSM.16.M88.4 R200, [R208+0x2000] ;  /* 0x00200000d0c8783b */ /* 0x000e6e0000000200 */
[C---:B------:R-:W-:Y:S08]  /*20630*/  HMMA.16816.F32.BF16 R108, R180.reuse, R204, R108 ;  /* 0x000000ccb46c723c */ /* 0x040ff0000004186c */
[C---:B------:R-:W-:Y:S01]  /*20640*/  HMMA.16816.F32.BF16 R112, R180.reuse, R206, R112 ;  /* 0x000000ceb470723c */ /* 0x040fe20000041870 */
[----:B------:R-:W2:Y:S07]  /*20650*/  LDSM.16.M88.4 R204, [R208+0x2800] ;  /* 0x00280000d0cc783b */ /* 0x000eae0000000200 */
[C---:B-----5:R-:W-:Y:S08]  /*20660*/  HMMA.16816.F32.BF16 R116, R180.reuse, R176, R116 ;  /* 0x000000b0b474723c */ /* 0x060ff00000041874 */
[C---:B------:R-:W-:Y:S01]  /*20670*/  HMMA.16816.F32.BF16 R120, R180.reuse, R178, R120 ;  /* 0x000000b2b478723c */ /* 0x040fe20000041878 */
[----:B------:R-:W5:Y:S07]  /*20680*/  LDSM.16.M88.4 R176, [R208+0x3000] ;  /* 0x00300000d0b0783b */ /* 0x000f6e0000000200 */
[C---:B---3--:R-:W-:Y:S08]  /*20690*/  HMMA.16816.F32.BF16 R124, R180.reuse, R184, R124 ;  /* 0x000000b8b47c723c */ /* 0x048ff0000004187c */
[----:B------:R-:W-:Y:S01]  /*206a0*/  HMMA.16816.F32.BF16 R128, R180, R186, R128 ;  /* 0x000000bab480723c */ /* 0x000fe20000041880 */
[----:B------:R-:W3:Y:S05]  /*206b0*/  LDSM.16.M88.4 R180, [R208+0x3800] ;  /* 0x00380000d0b4783b */ /* 0x000eea0000000200 */
[----:B------:R-:W-:Y:S02]  /*206c0*/  LDSM.16.M88.4 R184, [R208+0x4800] ;  /* 0x00480000d0b8783b */ /* 0x000fe40000000200 */
[C---:B-1----:R-:W-:Y:S08]  /*206d0*/  HMMA.16816.F32.BF16 R4, R168.reuse, R172, R4 ;  /* 0x000000aca804723c */ /* 0x042ff00000041804 */
[C---:B------:R-:W-:Y:S01]  /*206e0*/  HMMA.16816.F32.BF16 R8, R168.reuse, R174, R8 ;  /* 0x000000aea808723c */ /* 0x040fe20000041808 */
[----:B------:R-:W1:Y:S07]  /*206f0*/  LDSM.16.M88.4 R172, [R208+0x4000] ;  /* 0x00400000d0ac783b */ /* 0x000e6e0000000200 */
[C---:B------:R-:W-:Y:S08]  /*20700*/  HMMA.16816.F32.BF16 R12, R168.reuse, R188, R12 ;  /* 0x000000bca80c723c */ /* 0x040ff0000004180c */
[C---:B------:R-:W-:Y:S01]  /*20710*/  HMMA.16816.F32.BF16 R16, R168.reuse, R190, R16 ;  /* 0x000000bea810723c */ /* 0x040fe20000041810 */
[----:B------:R-:W1:Y:S07]  /*20720*/  LDSM.16.M88.4 R188, [R208+0x5000] ;  /* 0x00500000d0bc783b */ /* 0x000e6e0000000200 */
[C---:B--2---:R-:W-:Y:S08]  /*20730*/  HMMA.16816.F32.BF16 R20, R168.reuse, R192, R20 ;  /* 0x000000c0a814723c */ /* 0x044ff00000041814 */
[C---:B------:R-:W-:Y:S01]  /*20740*/  HMMA.16816.F32.BF16 R24, R168.reuse, R194, R24 ;  /* 0x000000c2a818723c */ /* 0x040fe20000041818 */
[----:B------:R-:W-:Y:S07]  /*20750*/  LDSM.16.M88.4 R192, [R208+0x6000] ;  /* 0x00600000d0c0783b */ /* 0x000fee0000000200 */
[C---:B----4-:R-:W-:Y:S08]  /*20760*/  HMMA.16816.F32.BF16 R28, R168.reuse, R196, R28 ;  /* 0x000000c4a81c723c */ /* 0x050ff0000004181c */
        /* <DEDUP_REMOVED lines=8> */
[C---:B-----5:R-:W-:Y:S08]  /*207f0*/  HMMA.16816.F32.BF16 R52, R168.reuse, R176, R52 ;  /* 0x000000b0a834723c */ /* 0x060ff00000041834 */
[C---:B------:R-:W-:Y:S01]  /*20800*/  HMMA.16816.F32.BF16 R56, R168.reuse, R178, R56 ;  /* 0x000000b2a838723c */ /* 0x040fe20000041838 */
[----:B------:R-:W2:Y:S01]  /*20810*/  LDSM.16.M88.4 R176, [R208+0x5800] ;  /* 0x00580000d0b0783b */ /* 0x000ea20000000200 */
[----:B------:R-:W-:Y:S04]  /*20820*/  DEPBAR.LE SB0, 0x0 ;  /* 0x000080000000791a */ /* 0x000fe80000000000 */
[----:B------:R-:W-:Y:S02]  /*20830*/  BAR.SYNC.DEFER_BLOCKING 0x0 ;  /* 0x0000000000007b1d */ /* 0x000fe40000010000 */
        /* <DEDUP_REMOVED lines=65> */
[----:B------:R-:W-:Y:S01]  /*20c50*/  SEL R172, R0, R172, !P1 ;  /* 0x000000ac00ac7207 */ /* 0x000fe20004800000 */
[----:B------:R-:W2:Y:S01]  /*20c60*/  LD.E.64 R170, [R164.64+0x38] ;  /* 0x00003804a4aa7980 */ /* 0x000ea2000c101b00 */
[CC--:B------:R-:W-:Y:S02]  /*20c70*/  LEA R174, P1, R3.reuse, R246.reuse, 0x2 ;  /* 0x000000f603ae7211 */ /* 0x0c0fe400078210ff */
[C---:B------:R-:W-:Y:S02]  /*20c80*/  LEA R168, P0, R172.reuse, R246, 0x2 ;  /* 0x000000f6aca87211 */ /* 0x040fe400078010ff */
[-C--:B------:R-:W-:Y:S01]  /*20c90*/  LEA.HI.X.SX32 R175, R3, R247.reuse, 0x2, P1 ;  /* 0x000000f703af7211 */ /* 0x080fe200008f16ff */
[C---:B------:R-:W-:Y:S01]  /*20ca0*/  IMAD.IADD R3, R172.reuse, 0x1, -R3 ;  /* 0x00000001ac037824 */ /* 0x040fe200078e0a03 */
[----:B------:R-:W-:Y:S03]  /*20cb0*/  LEA.HI.X.SX32 R169, R172, R247, 0x2, P0 ;  /* 0x000000f7aca97211 */ /* 0x000fe600000f16ff */
[----:B------:R-:W-:Y:S01]  /*20cc0*/  IMAD R173, R173, R3, -0x100 ;  /* 0xffffff00adad7424 */ /* 0x000fe200078e0203 */
[----:B------:R1:W3:Y:S04]  /*20cd0*/  LD.E R0, [R174.64] ;  /* 0x00000004ae007980 */ /* 0x0002e8000c101900 */
        /* <DEDUP_REMOVED lines=9> */
[----:B-----5:R-:W-:Y:S02]  /*20d70*/  IMAD R2, R175, R0, RZ ;  /* 0x00000000af027224 */ /* 0x020fe400078e02ff */
[----:B------:R-:W-:Y:S04]  /*20d80*/  IMAD.WIDE.U32 R172, R0, R174, R172 ;  /* 0x000000ae00ac7225 */ /* 0x000fe800078e00ac */
[----:B------:R-:W-:Y:S04]  /*20d90*/  IMAD R2, R174, R3, R2 ;  /* 0x00000003ae027224 */ /* 0x000fe800078e0202 */
[----:B------:R-:W-:Y:S01]  /*20da0*/  IMAD.IADD R2, R173, 0x1, R2 ;  /* 0x00000001ad027824 */ /* 0x000fe200078e0202 */
[----:B------:R-:W-:-:S05]  /*20db0*/  BRA `(.L_x_3890) ;  /* 0x0000004000007947 */ /* 0x000fca0003800000 */
.L_x_3889:
[----:B------:R-:W-:Y:S02]  /*20dc0*/  ULDC.64 UR4, c[0x0][0x118] ;  /* 0x0000460000047ab9 */ /* 0x000fe40000000a00 */
[----:B------:R-:W2:Y:S02]  /*20dd0*/  LD.E R172, [R164.64+0x38] ;  /* 0x00003804a4ac7980 */ /* 0x000ea4000c101900 */
[----:B--2---:R-:W-:Y:S04]  /*20de0*/  LEA R172, -R172, RZ, 0x8 ;  /* 0x000000ffacac7211 */ /* 0x004fe800078e41ff */
[----:B------:R-:W-:Y:S02]  /*20df0*/  SHF.R.S32.HI R2, RZ, 0x1f, R172 ;  /* 0x0000001fff027819 */ /* 0x000fe400000114ac */
.L_x_3890:
[----:B------:R-:W-:Y:S05]  /*20e00*/  BSYNC B0 ;  /* 0x0000000000007941 */ /* 0x000fea0003800000 */
.L_x_3888:
        /* <DEDUP_REMOVED lines=55> */
.L_x_3887:
[----:B------:R-:W-:Y:S05]  /*21180*/  BSYNC B1 ;  /* 0x0000000000017941 */ /* 0x000fea0003800000 */
.L_x_3886:
[----:B------:R-:W-:Y:S01]  /*21190*/  FMNMX.FTZ R0, R6, R167, !PT ;  /* 0x000000a706007209 */ /* 0x000fe20007810000 */
[----:B------:R-:W-:Y:S01]  /*211a0*/  ULDC.64 UR4, c[0x0][0x118] ;  /* 0x0000460000047ab9 */ /* 0x000fe20000000a00 */
[----:B---3--:R-:W-:Y:S01]  /*211b0*/  FMNMX.FTZ R168, R4, R166, !PT ;  /* 0x000000a604a87209 */ /* 0x008fe20007810000 */
[----:B------:R-:W2:Y:S01]  /*211c0*/  LD.E R3, [R164.64+0xdc] ;  /* 0x0000dc04a4037980 */ /* 0x000ea2000c101900 */
[----:B------:R-:W-:Y:S02]  /*211d0*/  FMNMX.FTZ R0, R7, R0, !PT ;  /* 0x0000000007007209 */ /* 0x000fe40007810000 */
[----:B------:R-:W-:Y:S01]  /*211e0*/  FMNMX.FTZ R168, R5, R168, !PT ;  /* 0x000000a805a87209 */ /* 0x000fe20007810000 */
[----:B------:R-:W-:Y:S01]  /*211f0*/  LDSM.16.MT88.4 R172, [R226+0xa000] ;  /* 0x00a00000e2ac783b */ /* 0x000fe20000004200 */
[----:B------:R-:W-:Y:S02]  /*21200*/  FMNMX.FTZ R0, R10, R0, !PT ;  /* 0x000000000a007209 */ /* 0x000fe40007810000 */
[----:B------:R-:W-:Y:S02]  /*21210*/  FMNMX.FTZ R168, R8, R168, !PT ;  /* 0x000000a808a87209 */ /* 0x000fe40007810000 */
[----:B------:R-:W-:Y:S02]  /*21220*/  FMNMX.FTZ R0, R11, R0, !PT ;  /* 0x000000000b007209 */ /* 0x000fe40007810000 */
[----:B------:R-:W-:Y:S01]  /*21230*/  FMNMX.FTZ R168, R9, R168, !PT ;  /* 0x000000a809a87209 */ /* 0x000fe20007810000 */
[----:B------:R-:W3:Y:S01]  /*21240*/  LDL.LU R193, [R1+0x4] ;  /* 0x0000040001c17983 */ /* 0x000ee20000300800 */
        /* <DEDUP_REMOVED lines=130> */
[----:B------:R-:W1:Y:S01]  /*21a70*/  LDSM.16.MT88.4 R168, [R230+0xa000] ;  /* 0x00a00000e6a8783b */ /* 0x000e620000004200 */
[C---:B------:R-:W-:Y:S01]  /*21a80*/  FMUL.FTZ R167, R3.reuse, R167 ;  /* 0x000000a703a77220 */ /* 0x040fe20000410000 */
[C---:B------:R-:W-:Y:S01]  /*21a90*/  FSETP.NEU.FTZ.AND P0, PT, R2.reuse, -INF , PT ;  /* 0xff8000000200780b */ /* 0x040fe20003f1d000 */
[C---:B------:R-:W-:Y:S02]  /*21aa0*/  FMUL.FTZ R178, R3.reuse, R2 ;  /* 0x0000000203b27220 */ /* 0x040fe40000410000 */
[----:B------:R-:W-:Y:S02]  /*21ab0*/  FADD.FTZ R166, -R2, R166 ;  /* 0x000000a602a67221 */ /* 0x000fe40000010100 */
[----:B------:R-:W2:Y:S01]  /*21ac0*/  MUFU.EX2 R167, R167 ;  /* 0x000000a700a77308 */ /* 0x000ea20000000800 */
[----:B------:R-:W-:Y:S01]  /*21ad0*/  FSEL R178, R178, RZ, P0 ;  /* 0x000000ffb2b27208 */ /* 0x000fe20000000000 */
[----:B------:R-:W-:Y:S01]  /*21ae0*/  FMUL.FTZ R166, R3, R166 ;  /* 0x000000a603a67220 */ /* 0x000fe20000410000 */
[----:B------:R-:W-:Y:S03]  /*21af0*/  FSETP.NEU.FTZ.AND P0, PT, R0, -INF , PT ;  /* 0xff8000000000780b */ /* 0x000fe60003f1d000 */
[-CC-:B------:R-:W-:Y:S01]  /*21b00*/  FFMA.FTZ R189, R4, R3.reuse, -R178.reuse ;  /* 0x0000000304bd7223 */ /* 0x180fe200000108b2 */
[----:B------:R-:W-:Y:S01]  /*21b10*/  FSEL R176, R176, RZ, P0 ;  /* 0x000000ffb0b07208 */ /* 0x000fe20000000000 */
[--C-:B------:R-:W-:Y:S01]  /*21b20*/  FFMA.FTZ R190, R5, R3, -R178.reuse ;  /* 0x0000000305be7223 */ /* 0x100fe200000108b2 */
[----:B------:R-:W-:Y:S01]  /*21b30*/  ISETP.GT.AND P0, PT, R248, R235, PT ;  /* 0x000000ebf800720c */ /* 0x000fe20003f04270 */
[----:B------:R-:W4:Y:S01]  /*21b40*/  MUFU.EX2 R166, R166 ;  /* 0x000000a600a67308 */ /* 0x000f220000000800 */
[-C--:B------:R-:W-:Y:S02]  /*21b50*/  FFMA.FTZ R185, R8, R3.reuse, -R178 ;  /* 0x0000000308b97223 */ /* 0x080fe400000108b2 */
[-CC-:B------:R-:W-:Y:S02]  /*21b60*/  FFMA.FTZ R192, R6, R3.reuse, -R176.reuse ;  /* 0x0000000306c07223 */ /* 0x180fe400000108b0 */
[-C--:B------:R-:W-:Y:S02]  /*21b70*/  FFMA.FTZ R191, R7, R3.reuse, -R176 ;  /* 0x0000000307bf7223 */ /* 0x080fe400000108b0 */
[-C--:B------:R-:W-:Y:S02]  /*21b80*/  FFMA.FTZ R186, R9, R3.reuse, -R178 ;  /* 0x0000000309ba7223 */ /* 0x080fe400000108b2 */
[-CC-:B------:R-:W-:Y:S01]  /*21b90*/  FFMA.FTZ R187, R10, R3.reuse, -R176.reuse ;  /* 0x000000030abb7223 */ /* 0x180fe200000108b0 */
[----:B------:R-:W-:Y:S01]  /*21ba0*/  MUFU.EX2 R189, R189 ;  /* 0x000000bd00bd7308 */ /* 0x000fe20000000800 */
[-C--:B------:R-:W-:Y:S02]  /*21bb0*/  FFMA.FTZ R188, R11, R3.reuse, -R176 ;  /* 0x000000030bbc7223 */ /* 0x080fe400000108b0 */
[--C-:B------:R-:W-:Y:S02]  /*21bc0*/  FFMA.FTZ R180, R12, R3, -R178.reuse ;  /* 0x000000030cb47223 */ /* 0x100fe400000108b2 */
[C---:B--2---:R-:W-:Y:S02]  /*21bd0*/  FMUL.FTZ R10, R167.reuse, R158 ;  /* 0x0000009ea70a7220 */ /* 0x044fe40000410000 */
[C---:B------:R-:W-:Y:S02]  /*21be0*/  FMUL.FTZ R11, R167.reuse, R159 ;  /* 0x0000009fa70b7220 */ /* 0x040fe40000410000 */
[C---:B------:R-:W-:Y:S01]  /*21bf0*/  FMUL.FTZ R6, R167.reuse, R162 ;  /* 0x000000a2a7067220 */ /* 0x040fe20000410000 */
[----:B------:R-:W2:Y:S01]  /*21c00*/  MUFU.EX2 R190, R190 ;  /* 0x000000be00be7308 */ /* 0x000ea20000000800 */
[----:B------:R-:W-:Y:S02]  /*21c10*/  FMUL.FTZ R7, R167, R163 ;  /* 0x000000a3a7077220 */ /* 0x000fe40000410000 */
[----:B------:R-:W-:Y:S02]  /*21c20*/  FFMA.FTZ R181, R13, R3, -R178 ;  /* 0x000000030db57223 */ /* 0x000fe400000108b2 */
[C---:B----4-:R-:W-:Y:S02]  /*21c30*/  FMUL.FTZ R8, R166.reuse, R156 ;  /* 0x0000009ca6087220 */ /* 0x050fe40000410000 */
[C---:B------:R-:W-:Y:S02]  /*21c40*/  FMUL.FTZ R9, R166.reuse, R157 ;  /* 0x0000009da6097220 */ /* 0x040fe40000410000 */
[----:B------:R-:W4:Y:S01]  /*21c50*/  LDSM.16.MT88.4 R156, [R225+0xa000] ;  /* 0x00a00000e19c783b */ /* 0x000f220000004200 */
[----:B------:R-:W-:Y:S01]  /*21c60*/  MUFU.EX2 R192, R192 ;  /* 0x000000c000c07308 */ /* 0x000fe20000000800 */
[C---:B------:R-:W-:Y:S02]  /*21c70*/  FMUL.FTZ R12, R166.reuse, R152 ;  /* 0x00000098a60c7220 */ /* 0x040fe40000410000 */
[C---:B------:R-:W-:Y:S02]  /*21c80*/  FMUL.FTZ R13, R166.reuse, R153 ;  /* 0x00000099a60d7220 */ /* 0x040fe40000410000 */
[C---:B------:R-:W-:Y:S02]  /*21c90*/  FMUL.FTZ R4, R166.reuse, R160 ;  /* 0x000000a0a6047220 */ /* 0x040fe40000410000 */
[----:B------:R-:W-:Y:S02]  /*21ca0*/  FMUL.FTZ R5, R166, R161 ;  /* 0x000000a1a6057220 */ /* 0x000fe40000410000 */
[-CC-:B------:R-:W-:Y:S01]  /*21cb0*/  FFMA.FTZ R183, R14, R3.reuse, -R176.reuse ;  /* 0x000000030eb77223 */ /* 0x180fe200000108b0 */
[----:B------:R-:W5:Y:S01]  /*21cc0*/  MUFU.EX2 R191, R191 ;  /* 0x000000bf00bf7308 */ /* 0x000f620000000800 */
[----:B------:R-:W-:Y:S02]  /*21cd0*/  FMUL.FTZ R14, R167, R154 ;  /* 0x0000009aa70e7220 */ /* 0x000fe40000410000 */
[----:B------:R-:W-:Y:S01]  /*21ce0*/  FFMA.FTZ R184, R15, R3, -R176 ;  /* 0x000000030fb87223 */ /* 0x000fe200000108b0 */
[----:B--2---:R-:W-:Y:S01]  /*21cf0*/  F2FP.BF16.PACK_AB R160, R190, R189 ;  /* 0x000000bdbea0723e */ /* 0x004fe200000010ff */
[C---:B------:R-:W-:Y:S02]  /*21d00*/  FMUL.FTZ R15, R167.reuse, R155 ;  /* 0x0000009ba70f7220 */ /* 0x040fe40000410000 */
[----:B------:R-:W2:Y:S01]  /*21d10*/  LDSM.16.MT88.4 R152, [R224+0xa000] ;  /* 0x00a00000e098783b */ /* 0x000ea20000004200 */
[--C-:B------:R-:W-:Y:S02]  /*21d20*/  FFMA.FTZ R16, R16, R3, -R178.reuse ;  /* 0x0000000310107223 */ /* 0x100fe400000108b2 */
[----:B------:R-:W-:Y:S01]  /*21d30*/  MUFU.EX2 R185, R185 ;  /* 0x000000b900b97308 */ /* 0x000fe20000000800 */
[C---:B------:R-:W-:Y:S02]  /*21d40*/  FMUL.FTZ R138, R167.reuse, R138 ;  /* 0x0000008aa78a7220 */ /* 0x040fe40000410000 */
[----:B------:R-:W-:Y:S02]  /*21d50*/  FMUL.FTZ R139, R167, R139 ;  /* 0x0000008ba78b7220 */ /* 0x000fe40000410000 */
[C---:B------:R-:W-:Y:S02]  /*21d60*/  FMUL.FTZ R136, R166.reuse, R136 ;  /* 0x00000088a6887220 */ /* 0x040fe40000410000 */
[C---:B------:R-:W-:Y:S02]  /*21d70*/  FMUL.FTZ R137, R166.reuse, R137 ;  /* 0x00000089a6897220 */ /* 0x040fe40000410000 */
[----:B------:R-:W-:Y:S01]  /*21d80*/  FFMA.FTZ R177, R17, R3, -R178 ;  /* 0x0000000311b17223 */ /* 0x000fe200000108b2 */
[----:B------:R-:W1:Y:S01]  /*21d90*/  MUFU.EX2 R186, R186 ;  /* 0x000000ba00ba7308 */ /* 0x000e620000000800 */
[C---:B------:R-:W-:Y:S02]  /*21da0*/  FMUL.FTZ R17, R166.reuse, R149 ;  /* 0x00000095a6117220 */ /* 0x040fe40000410000 */
[--C-:B------:R-:W-:Y:S01]  /*21db0*/  FFMA.FTZ R182, R19, R3, -R176.reuse ;  /* 0x0000000313b67223 */ /* 0x100fe200000108b0 */
[----:B-----5:R-:W-:Y:S01]  /*21dc0*/  F2FP.BF16.PACK_AB R161, R191, R192 ;  /* 0x000000c0bfa1723e */ /* 0x020fe200000010ff */
[C---:B------:R-:W-:Y:S02]  /*21dd0*/  FMUL.FTZ R19, R167.reuse, R151 ;  /* 0x00000097a7137220 */ /* 0x040fe40000410000 */
[C---:B------:R-:W-:Y:S02]  /*21de0*/  FMUL.FTZ R142, R167.reuse, R142 ;  /* 0x0000008ea78e7220 */ /* 0x040fe40000410000 */
[C---:B------:R-:W-:Y:S01]  /*21df0*/  FMUL.FTZ R143, R167.reuse, R143 ;  /* 0x0000008fa78f7220 */ /* 0x040fe20000410000 */
[----:B------:R-:W-:Y:S01]  /*21e00*/  MUFU.EX2 R187, R187 ;  /* 0x000000bb00bb7308 */ /* 0x000fe20000000800 */
[C---:B------:R-:W-:Y:S02]  /*21e10*/  FMUL.FTZ R140, R166.reuse, R140 ;  /* 0x0000008ca68c7220 */ /* 0x040fe40000410000 */
[C---:B------:R-:W-:Y:S02]  /*21e20*/  FMUL.FTZ R141, R166.reuse, R141 ;  /* 0x0000008da68d7220 */ /* 0x040fe40000410000 */
[C---:B------:R-:W-:Y:S02]  /*21e30*/  FMUL.FTZ R146, R167.reuse, R146 ;  /* 0x00000092a7927220 */ /* 0x040fe40000410000 */
[----:B------:R-:W-:Y:S02]  /*21e40*/  FMUL.FTZ R147, R167, R147 ;  /* 0x00000093a7937220 */ /* 0x000fe40000410000 */
[C---:B------:R-:W-:Y:S01]  /*21e50*/  FMUL.FTZ R144, R166.reuse, R144 ;  /* 0x00000090a6907220 */ /* 0x040fe20000410000 */
[----:B------:R-:W5:Y:S01]  /*21e60*/  MUFU.EX2 R188, R188 ;  /* 0x000000bc00bc7308 */ /* 0x000f620000000800 */
[----:B------:R-:W-:Y:S02]  /*21e70*/  FMUL.FTZ R145, R166, R145 ;  /* 0x00000091a6917220 */ /* 0x000fe40000410000 */
[----:B------:R-:W-:Y:S01]  /*21e80*/  FFMA.FTZ R179, R22, R3, -R176 ;  /* 0x0000000316b37223 */ /* 0x000fe200000108b0 */
[----:B-1----:R-:W-:Y:S01]  /*21e90*/  F2FP.BF16.PACK_AB R162, R186, R185 ;  /* 0x000000b9baa2723e */ /* 0x002fe200000010ff */
[-CC-:B------:R-:W-:Y:S02]  /*21ea0*/  FFMA.FTZ R40, R40, R3.reuse, -R178.reuse ;  /* 0x0000000328287223 */ /* 0x180fe400000108b2 */
[-CC-:B------:R-:W-:Y:S02]  /*21eb0*/  FFMA.FTZ R41, R41, R3.reuse, -R178.reuse ;  /* 0x0000000329297223 */ /* 0x180fe400000108b2 */
[-C--:B------:R-:W-:Y:S01]  /*21ec0*/  FFMA.FTZ R56, R56, R3.reuse, -R178 ;  /* 0x0000000338387223 */ /* 0x080fe200000108b2 */
[----:B------:R-:W-:Y:S01]  /*21ed0*/  MUFU.EX2 R180, R180 ;  /* 0x000000b400b47308 */ /* 0x000fe20000000800 */
[-C--:B------:R-:W-:Y:S02]  /*21ee0*/  FFMA.FTZ R59, R59, R3.reuse, -R176 ;  /* 0x000000033b3b7223 */ /* 0x080fe400000108b0 */
[-C--:B------:R-:W-:Y:S02]  /*21ef0*/  FFMA.FTZ R60, R60, R3.reuse, -R178 ;  /* 0x000000033c3c7223 */ /* 0x080fe400000108b2 */
[----:B------:R-:W-:Y:S02]  /*21f00*/  FFMA.FTZ R118, R118, R3, -R176 ;  /* 0x0000000376767223 */ /* 0x000fe400000108b0 */
[C---:B------:R-:W-:Y:S02]  /*21f10*/  FMUL.FTZ R134, R167.reuse, R134 ;  /* 0x00000086a7867220 */ /* 0x040fe40000410000 */
[C---:B------:R-:W-:Y:S01]  /*21f20*/  FMUL.FTZ R135, R167.reuse, R135 ;  /* 0x00000087a7877220 */ /* 0x040fe20000410000 */
[----:B------:R-:W1:Y:S01]  /*21f30*/  MUFU.EX2 R181, R181 ;  /* 0x000000b500b57308 */ /* 0x000e620000000800 */
[C---:B------:R-:W-:Y:S02]  /*21f40*/  FMUL.FTZ R132, R166.reuse, R132 ;  /* 0x00000084a6847220 */ /* 0x040fe40000410000 */
[----:B------:R-:W-:Y:S01]  /*21f50*/  FMUL.FTZ R133, R166, R133 ;  /* 0x00000085a6857220 */ /* 0x000fe20000410000 */
[C---:B-----5:R-:W-:Y:S01]  /*21f60*/  F2FP.BF16.PACK_AB R163, R188.reuse, R187 ;  /* 0x000000bbbca3723e */ /* 0x060fe200000010ff */
[----:B---3--:R-:W-:Y:S04]  /*21f70*/  FFMA.FTZ R192, R167, R193, R192 ;  /* 0x000000c1a7c07223 */ /* 0x008fe800000100c0 */
[----:B------:R-:W-:Y:S01]  /*21f80*/  FADD.FTZ R192, R191, R192 ;  /* 0x000000c0bfc07221 */ /* 0x000fe20000010000 */
[----:B------:R-:W3:Y:S01]  /*21f90*/  MUFU.EX2 R183, R183 ;  /* 0x000000b700b77308 */ /* 0x000ee20000000800 */
[C---:B------:R-:W-:Y:S05]  /*21fa0*/  HMMA.16816.F32.BF16 R4, R160.reuse, R168, R4 ;  /* 0x000000a8a004723c */ /* 0x040fea0000041804 */
[----:B------:R-:W-:Y:S03]  /*21fb0*/  FADD.FTZ R192, R187, R192 ;  /* 0x000000c0bbc07221 */ /* 0x000fe60000010000 */
[C---:B------:R-:W-:Y:S01]  /*21fc0*/  HMMA.16816.F32.BF16 R8, R160.reuse, R170, R8 ;  /* 0x000000aaa008723c */ /* 0x040fe20000041808 */
[----:B------:R-:W5:Y:S01]  /*21fd0*/  MUFU.EX2 R184, R184 ;  /* 0x000000b800b87308 */ /* 0x000f620000000800 */
[----:B------:R-:W-:Y:S02]  /*21fe0*/  LDSM.16.MT88.4 R168, [R225+0xa800] ;  /* 0x00a80000e1a8783b */ /* 0x000fe40000004200 */
[----:B------:R-:W-:Y:S04]  /*21ff0*/  FADD.FTZ R188, R188, R192 ;  /* 0x000000c0bcbc7221 */ /* 0x000fe80000010000 */
[C---:B------:R-:W-:Y:S03]  /*22000*/  HMMA.16816.F32.BF16 R12, R160.reuse, R172, R12 ;  /* 0x000000aca00c723c */ /* 0x040fe6000004180c */
[----:B------:R2:W-:Y:S04]  /*22010*/  MUFU.EX2 R172, R16 ;  /* 0x0000001000ac7308 */ /* 0x0005e80000000800 */
[-C--:B------:R-:W-:Y:S01]  /*22020*/  FFMA.FTZ R173, R20, R3.reuse, -R178 ;  /* 0x0000000314ad7223 */ /* 0x080fe200000108b2 */
[C---:B------:R-:W-:Y:S04]  /*22030*/  HMMA.16816.F32.BF16 R132, R160.reuse, R174, R132 ;  /* 0x000000aea084723c */ /* 0x040fe80000041884 */
[----:B-1----:R-:W-:Y:S01]  /*22040*/  F2FP.BF16.PACK_AB R20, R181, R180 ;  /* 0x000000b4b514723e */ /* 0x002fe200000010ff */
[----:B------:R-:W1:Y:S01]  /*22050*/  MUFU.EX2 R177, R177 ;  /* 0x000000b100b17308 */ /* 0x000e620000000800 */
[----:B---3--:R-:W-:Y:S02]  /*22060*/  FADD.FTZ R188, R183, R188 ;  /* 0x000000bcb7bc7221 */ /* 0x008fe40000010000 */
[C---:B----4-:R-:W-:Y:S04]  /*22070*/  HMMA.16816.F32.BF16 R136, R160.reuse, R156, R136 ;  /* 0x0000009ca088723c */ /* 0x050fe80000041888 */
[-C--:B------:R-:W-:Y:S02]  /*22080*/  FFMA.FTZ R175, R18, R3.reuse, -R176 ;  /* 0x0000000312af7223 */ /* 0x080fe400000108b0 */
[----:B------:R-:W-:Y:S01]  /*22090*/  FMUL.FTZ R18, R167, R150 ;  /* 0x00000096a7127220 */ /* 0x000fe20000410000 */
[----:B------:R-:W-:Y:S01]  /*220a0*/  MUFU.EX2 R182, R182 ;  /* 0x000000b600b67308 */ /* 0x000fe20000000800 */
[----:B------:R-:W-:Y:S01]  /*220b0*/  FFMA.FTZ R174, R21, R3, -R178 ;  /* 0x0000000315ae7223 */ /* 0x000fe200000108b2 */
[----:B-----5:R-:W-:Y:S03]  /*220c0*/  F2FP.BF16.PACK_AB R21, R184, R183 ;  /* 0x000000b7b815723e */ /* 0x020fe600000010ff */
[----:B--2---:R-:W-:Y:S01]  /*220d0*/  FMUL.FTZ R16, R166, R148 ;  /* 0x00000094a6107220 */ /* 0x004fe20000410000 */
[----:B------:R-:W-:Y:S01]  /*220e0*/  MOV R167, R0 ;  /* 0x0000000000a77202 */ /* 0x000fe20000000f00 */
[----:B------:R-:W2:Y:S01]  /*220f0*/  LDSM.16.MT88.4 R148, [R230+0xa800] ;  /* 0x00a80000e694783b */ /* 0x000ea20000004200 */
[----:B------:R-:W-:Y:S02]  /*22100*/  FADD.FTZ R184, R184, R188 ;  /* 0x000000bcb8b87221 */ /* 0x000fe40000010000 */
[----:B------:R-:W3:Y:S02]  /*22110*/  MUFU.EX2 R175, R175 ;  /* 0x000000af00af7308 */ /* 0x000ee40000000800 */
[C---:B------:R-:W-:Y:S03]  /*22120*/  HMMA.16816.F32.BF16 R16, R160.reuse, R158, R16 ;  /* 0x0000009ea010723c */ /* 0x040fe60000041810 */
[----:B------:R-:W4:Y:S01]  /*22130*/  LDSM.16.MT88.4 R156, [R226+0xa800] ;  /* 0x00a80000e29c783b */ /* 0x000f220000004200 */
[----:B-1----:R-:W-:Y:S04]  /*22140*/  F2FP.BF16.PACK_AB R22, R177, R172 ;  /* 0x000000acb116723e */ /* 0x002fe800000010ff */
[----:B------:R-:W-:Y:S01]  /*22150*/  MUFU.EX2 R173, R173 ;  /* 0x000000ad00ad7308 */ /* 0x000fe20000000800 */
[C---:B------:R-:W-:Y:S07]  /*22160*/  HMMA.16816.F32.BF16 R140, R160.reuse, R152, R140 ;  /* 0x00000098a08c723c */ /* 0x040fee000004188c */
[----:B------:R-:W-:Y:S01]  /*22170*/  FFMA.FTZ R152, R23, R3, -R176 ;  /* 0x0000000317987223 */ /* 0x000fe200000108b0 */
[----:B------:R-:W-:Y:S01]  /*22180*/  HMMA.16816.F32.BF16 R144, R160, R154, R144 ;  /* 0x0000009aa090723c */ /* 0x000fe20000041890 */
[----:B------:R-:W-:Y:S03]  /*22190*/  MUFU.EX2 R174, R174 ;  /* 0x000000ae00ae7308 */ /* 0x000fe60000000800 */
[----:B---3--:R-:W-:Y:S01]  /*221a0*/  F2FP.BF16.PACK_AB R23, R182, R175 ;  /* 0x000000afb617723e */ /* 0x008fe200000010ff */
[----:B------:R-:W-:Y:S02]  /*221b0*/  FADD.FTZ R184, R175, R184 ;  /* 0x000000b8afb87221 */ /* 0x000fe40000010000 */
[-CC-:B------:R-:W-:Y:S04]  /*221c0*/  FFMA.FTZ R161, R24, R3.reuse, -R178.reuse ;  /* 0x0000000318a17223 */ /* 0x180fe800000108b2 */
[----:B------:R1:W-:Y:S01]  /*221d0*/  MUFU.EX2 R160, R152 ;  /* 0x0000009800a07308 */ /* 0x0003e20000000800 */
[-C--:B------:R-:W-:Y:S02]  /*221e0*/  FFMA.FTZ R162, R25, R3.reuse, -R178 ;  /* 0x0000000319a27223 */ /* 0x080fe400000108b2 */
[-C--:B------:R-:W-:Y:S02]  /*221f0*/  FFMA.FTZ R163, R31, R3.reuse, -R176 ;  /* 0x000000031fa37223 */ /* 0x080fe400000108b0 */
[----:B------:R-:W-:Y:S01]  /*22200*/  FADD.FTZ R182, R182, R184 ;  /* 0x000000b8b6b67221 */ /* 0x000fe20000010000 */
[C---:B--2---:R-:W-:Y:S04]  /*22210*/  HMMA.16816.F32.BF16 R4, R20.reuse, R148, R4 ;  /* 0x000000941404723c */ /* 0x044fe80000041804 */
[----:B------:R-:W2:Y:S04]  /*22220*/  MUFU.EX2 R179, R179 ;  /* 0x000000b300b37308 */ /* 0x000ea80000000800 */
[C---:B------:R-:W-:Y:S01]  /*22230*/  HMMA.16816.F32.BF16 R8, R20.reuse, R150, R8 ;  /* 0x000000961408723c */ /* 0x040fe20000041808 */
[----:B------:R-:W-:Y:S05]  /*22240*/  LDSM.16.MT88.4 R148, [R230+0xb000] ;  /* 0x00b00000e694783b */ /* 0x000fea0000004200 */
[----:B------:R-:W-:Y:S02]  /*22250*/  MUFU.EX2 R161, R161 ;  /* 0x000000a100a17308 */ /* 0x000fe40000000800 */
[C---:B----4-:R-:W-:Y:S01]  /*22260*/  HMMA.16816.F32.BF16 R12, R20.reuse, R156, R12 ;  /* 0x0000009c140c723c */ /* 0x050fe2000004180c */
[----:B-1----:R-:W1:Y:S07]  /*22270*/  LDSM.16.MT88.4 R152, [R224+0xa800] ;  /* 0x00a80000e098783b */ /* 0x002e6e0000004200 */
[----:B------:R-:W-:Y:S01]  /*22280*/  MUFU.EX2 R162, R162 ;  /* 0x000000a200a27308 */ /* 0x000fe20000000800 */
[-CC-:B------:R-:W-:Y:S01]  /*22290*/  FFMA.FTZ R156, R26, R3.reuse, -R176.reuse ;  /* 0x000000031a9c7223 */ /* 0x180fe200000108b0 */
[C---:B------:R-:W-:Y:S03]  /*222a0*/  HMMA.16816.F32.BF16 R132, R20.reuse, R158, R132 ;  /* 0x0000009e1484723c */ /* 0x040fe60000041884 */
[-C--:B------:R-:W-:Y:S02]  /*222b0*/  FFMA.FTZ R157, R27, R3.reuse, -R176 ;  /* 0x000000031b9d7223 */ /* 0x080fe400000108b0 */
[----:B------:R-:W3:Y:S01]  /*222c0*/  LDSM.16.MT88.4 R24, [R226+0xb000] ;  /* 0x00b00000e218783b */ /* 0x000ee20000004200 */
[----:B--2---:R-:W-:Y:S02]  /*222d0*/  FADD.FTZ R182, R179, R182 ;  /* 0x000000b6b3b67221 */ /* 0x004fe40000010000 */
[----:B------:R-:W2:Y:S01]  /*222e0*/  MUFU.EX2 R156, R156 ;  /* 0x0000009c009c7308 */ /* 0x000ea20000000800 */
[-CC-:B------:R-:W-:Y:S01]  /*222f0*/  FFMA.FTZ R158, R28, R3.reuse, -R178.reuse ;  /* 0x000000031c9e7223 */ /* 0x180fe200000108b2 */
[C---:B------:R-:W-:Y:S03]  /*22300*/  HMMA.16816.F32.BF16 R136, R20.reuse, R168, R136 ;  /* 0x000000a81488723c */ /* 0x040fe60000041888 */
[-C--:B------:R-:W-:Y:S02]  /*22310*/  FFMA.FTZ R159, R29, R3.reuse, -R178 ;  /* 0x000000031d9f7223 */ /* 0x080fe400000108b2 */
[----:B------:R-:W-:Y:S02]  /*22320*/  FADD.FTZ R182, R160, R182 ;  /* 0x000000b6a0b67221 */ /* 0x000fe40000010000 */
[-CC-:B------:R-:W-:Y:S01]  /*22330*/  FFMA.FTZ R168, R30, R3.reuse, -R176.reuse ;  /* 0x000000031ea87223 */ /* 0x180fe200000108b0 */
[----:B------:R-:W4:Y:S01]  /*22340*/  MUFU.EX2 R157, R157 ;  /* 0x0000009d009d7308 */ /* 0x000f220000000800 */
[----:B------:R-:W-:Y:S01]  /*22350*/  LDSM.16.MT88.4 R28, [R224+0xb000] ;  /* 0x00b00000e01c783b */ /* 0x000fe20000004200 */
[C---:B------:R-:W-:Y:S03]  /*22360*/  HMMA.16816.F32.BF16 R16, R20.reuse, R170, R16 ;  /* 0x000000aa1410723c */ /* 0x040fe60000041810 */
[-CC-:B------:R-:W-:Y:S04]  /*22370*/  FFMA.FTZ R169, R34, R3.reuse, -R176.reuse ;  /* 0x0000000322a97223 */ /* 0x180fe800000108b0 */
[----:B------:R-:W5:Y:S01]  /*22380*/  LDL.LU R171, [R1] ;  /* 0x0000000001ab7983 */ /* 0x000f620000300800 */
[----:B------:R-:W-:Y:S01]  /*22390*/  MUFU.EX2 R158, R158 ;  /* 0x0000009e009e7308 */ /* 0x000fe20000000800 */
[-C--:B------:R-:W-:Y:S01]  /*223a0*/  FFMA.FTZ R170, R63, R3.reuse, -R176 ;  /* 0x000000033faa7223 */ /* 0x080fe200000108b0 */
[C---:B-1----:R-:W-:Y:S03]  /*223b0*/  HMMA.16816.F32.BF16 R140, R20.reuse, R152, R140 ;  /* 0x00000098148c723c */ /* 0x042fe6000004188c */
[----:B--2---:R-:W-:Y:S02]  /*223c0*/  FADD.FTZ R182, R156, R182 ;  /* 0x000000b69cb67221 */ /* 0x004fe40000010000 */
[-C--:B------:R-:W-:Y:S03]  /*223d0*/  FFMA.FTZ R63, R65, R3.reuse, -R178 ;  /* 0x00000003413f7223 */ /* 0x080fe600000108b2 */
[----:B------:R-:W1:Y:S01]  /*223e0*/  MUFU.EX2 R159, R159 ;  /* 0x0000009f009f7308 */ /* 0x000e620000000800 */
[-C--:B------:R-:W-:Y:S01]  /*223f0*/  FFMA.FTZ R65, R67, R3.reuse, -R176 ;  /* 0x0000000343417223 */ /* 0x080fe200000108b0 */
[----:B------:R-:W-:Y:S01]  /*22400*/  HMMA.16816.F32.BF16 R144, R20, R154, R144 ;  /* 0x0000009a1490723c */ /* 0x000fe20000041890 */
[----:B------:R-:W2:Y:S02]  /*22410*/  LDSM.16.MT88.4 R152, [R225+0xb000] ;  /* 0x00b00000e198783b */ /* 0x000ea40000004200 */
[-C--:B------:R-:W-:Y:S02]  /*22420*/  FFMA.FTZ R67, R68, R3.reuse, -R178 ;  /* 0x0000000344437223 */ /* 0x080fe400000108b2 */
[----:B------:R-:W-:Y:S02]  /*22430*/  FFMA.FTZ R68, R71, R3, -R176 ;  /* 0x0000000347447223 */ /* 0x000fe400000108b0 */
[C---:B----4-:R-:W-:Y:S01]  /*22440*/  F2FP.BF16.PACK_AB R23, R157.reuse, R156 ;  /* 0x0000009c9d17723e */ /* 0x050fe200000010ff */
[----:B------:R-:W-:Y:S01]  /*22450*/  MUFU.EX2 R168, R168 ;  /* 0x000000a800a87308 */ /* 0x000fe20000000800 */
[----:B------:R-:W-:Y:S03]  /*22460*/  FADD.FTZ R157, R157, R182 ;  /* 0x000000b69d9d7221 */ /* 0x000fe60000010000 */
[----:B------:R-:W-:Y:S01]  /*22470*/  F2FP.BF16.PACK_AB R20, R174, R173 ;  /* 0x000000adae14723e */ /* 0x000fe200000010ff */
[----:B------:R-:W-:Y:S01]  /*22480*/  FFMA.FTZ R71, R73, R3, -R178 ;  /* 0x0000000349477223 */ /* 0x000fe200000108b2 */
[----:B------:R-:W-:Y:S01]  /*22490*/  F2FP.BF16.PACK_AB R21, R160, R179 ;  /* 0x000000b3a015723e */ /* 0x000fe200000010ff */
[----:B------:R-:W-:Y:S01]  /*224a0*/  FFMA.FTZ R73, R75, R3, -R176 ;  /* 0x000000034b497223 */ /* 0x000fe200000108b0 */
[----:B------:R-:W-:Y:S01]  /*224b0*/  F2FP.BF16.PACK_AB R22, R162, R161 ;  /* 0x000000a1a216723e */ /* 0x000fe200000010ff */
[-C--:B------:R-:W-:Y:S01]  /*224c0*/  FFMA.FTZ R75, R76, R3.reuse, -R178 ;  /* 0x000000034c4b7223 */ /* 0x080fe200000108b2 */
[----:B------:R-:W-:Y:S01]  /*224d0*/  MUFU.EX2 R163, R163 ;  /* 0x000000a300a37308 */ /* 0x000fe20000000800 */
[-CC-:B------:R-:W-:Y:S02]  /*224e0*/  FFMA.FTZ R76, R78, R3.reuse, -R176.reuse ;  /* 0x000000034e4c7223 */ /* 0x180fe400000108b0 */
[-C--:B------:R-:W-:Y:S02]  /*224f0*/  FFMA.FTZ R78, R79, R3.reuse, -R176 ;  /* 0x000000034f4e7223 */ /* 0x080fe400000108b0 */
[C---:B------:R-:W-:Y:S03]  /*22500*/  HMMA.16816.F32.BF16 R4, R20.reuse, R148, R4 ;  /* 0x000000941404723c */ /* 0x040fe60000041804 */
[-C--:B------:R-:W-:Y:S02]  /*22510*/  FFMA.FTZ R79, R81, R3.reuse, -R178 ;  /* 0x00000003514f7223 */ /* 0x080fe400000108b2 */
[----:B------:R-:W-:Y:S01]  /*22520*/  MUFU.EX2 R169, R169 ;  /* 0x000000a900a97308 */ /* 0x000fe20000000800 */
[-C--:B------:R-:W-:Y:S02]  /*22530*/  FFMA.FTZ R81, R83, R3.reuse, -R176 ;  /* 0x0000000353517223 */ /* 0x080fe400000108b0 */
[-CC-:B------:R-:W-:Y:S01]  /*22540*/  FFMA.FTZ R149, R32, R3.reuse, -R178.reuse ;  /* 0x0000000320957223 */ /* 0x180fe200000108b2 */
[C---:B------:R-:W-:Y:S03]  /*22550*/  HMMA.16816.F32.BF16 R8, R20.reuse, R150, R8 ;  /* 0x000000961408723c */ /* 0x040fe60000041808 */
[-CC-:B------:R-:W-:Y:S02]  /*22560*/  FFMA.FTZ R148, R33, R3.reuse, -R178.reuse ;  /* 0x0000000321947223 */ /* 0x180fe400000108b2 */
[-C--:B------:R-:W-:Y:S01]  /*22570*/  FFMA.FTZ R83, R85, R3.reuse, -R178 ;  /* 0x0000000355537223 */ /* 0x080fe200000108b2 */
[----:B------:R-:W-:Y:S01]  /*22580*/  MUFU.EX2 R149, R149 ;  /* 0x0000009500957308 */ /* 0x000fe20000000800 */
[-C--:B------:R-:W-:Y:S01]  /*22590*/  FFMA.FTZ R150, R35, R3.reuse, -R176 ;  /* 0x0000000323967223 */ /* 0x080fe200000108b0 */
[C---:B---3--:R-:W-:Y:S01]  /*225a0*/  HMMA.16816.F32.BF16 R12, R20.reuse, R24, R12 ;  /* 0x00000018140c723c */ /* 0x048fe2000004180c */
[----:B------:R-:W-:Y:S03]  /*225b0*/  LDSM.16.MT88.4 R32, [R226+0xb800] ;  /* 0x00b80000e220783b */ /* 0x000fe60000004200 */
[-CC-:B------:R-:W-:Y:S02]  /*225c0*/  FFMA.FTZ R151, R36, R3.reuse, -R178.reuse ;  /* 0x0000000324977223 */ /* 0x180fe400000108b2 */
[-CC-:B------:R-:W-:Y:S02]  /*225d0*/  FFMA.FTZ R85, R88, R3.reuse, -R178.reuse ;  /* 0x0000000358557223 */ /* 0x180fe400000108b2 */
[----:B------:R-:W3:Y:S01]  /*225e0*/  MUFU.EX2 R148, R148 ;  /* 0x0000009400947308 */ /* 0x000ee20000000800 */
[C---:B------:R-:W-:Y:S01]  /*225f0*/  HMMA.16816.F32.BF16 R132, R20.reuse, R26, R132 ;  /* 0x0000001a1484723c */ /* 0x040fe20000041884 */
[----:B------:R-:W4:Y:S02]  /*22600*/  LDSM.16.MT88.4 R24, [R230+0xb800] ;  /* 0x00b80000e618783b */ /* 0x000f240000004200 */
[-C--:B------:R-:W-:Y:S02]  /*22610*/  FFMA.FTZ R88, R92, R3.reuse, -R178 ;  /* 0x000000035c587223 */ /* 0x080fe400000108b2 */
[-CC-:B------:R-:W-:Y:S02]  /*22620*/  FFMA.FTZ R92, R94, R3.reuse, -R176.reuse ;  /* 0x000000035e5c7223 */ /* 0x180fe400000108b0 */
[-C--:B------:R-:W-:Y:S01]  /*22630*/  FFMA.FTZ R94, R95, R3.reuse, -R176 ;  /* 0x000000035f5e7223 */ /* 0x080fe200000108b0 */
[C---:B--2---:R-:W-:Y:S01]  /*22640*/  HMMA.16816.F32.BF16 R136, R20.reuse, R152, R136 ;  /* 0x000000981488723c */ /* 0x044fe20000041888 */
[----:B------:R-:W2:Y:S03]  /*22650*/  MUFU.EX2 R150, R150 ;  /* 0x0000009600967308 */ /* 0x000ea60000000800 */
[-CC-:B------:R-:W-:Y:S02]  /*22660*/  FFMA.FTZ R95, R97, R3.reuse, -R178.reuse ;  /* 0x00000003615f7223 */ /* 0x180fe400000108b2 */
[-CC-:B------:R-:W-:Y:S02]  /*22670*/  FFMA.FTZ R97, R100, R3.reuse, -R178.reuse ;  /* 0x0000000364617223 */ /* 0x180fe400000108b2 */
[-C--:B------:R-:W-:Y:S01]  /*22680*/  FFMA.FTZ R152, R37, R3.reuse, -R178 ;  /* 0x0000000325987223 */ /* 0x080fe200000108b2 */
[C---:B------:R-:W-:Y:S02]  /*22690*/  HMMA.16816.F32.BF16 R16, R20.reuse, R154, R16 ;  /* 0x0000009a1410723c */ /* 0x040fe40000041810 */
[----:B------:R-:W-:Y:S01]  /*226a0*/  MUFU.EX2 R151, R151 ;  /* 0x0000009700977308 */ /* 0x000fe20000000800 */
[-CC-:B------:R-:W-:Y:S02]  /*226b0*/  FFMA.FTZ R153, R38, R3.reuse, -R176.reuse ;  /* 0x0000000326997223 */ /* 0x180fe400000108b0 */
[-CC-:B------:R-:W-:Y:S02]  /*226c0*/  FFMA.FTZ R100, R102, R3.reuse, -R176.reuse ;  /* 0x0000000366647223 */ /* 0x180fe400000108b0 */
[-CC-:B------:R-:W-:Y:S01]  /*226d0*/  FFMA.FTZ R154, R39, R3.reuse, -R176.reuse ;  /* 0x00000003279a7223 */ /* 0x180fe200000108b0 */
[C---:B------:R-:W-:Y:S01]  /*226e0*/  HMMA.16816.F32.BF16 R140, R20.reuse, R28, R140 ;  /* 0x0000001c148c723c */ /* 0x040fe2000004188c */
[----:B------:R-:W-:Y:S03]  /*226f0*/  LDSM.16.MT88.4 R36, [R224+0xb800] ;  /* 0x00b80000e024783b */ /* 0x000fe60000004200 */
[----:B------:R-:W4:Y:S01]  /*22700*/  MUFU.EX2 R152, R152 ;  /* 0x0000009800987308 */ /* 0x000f220000000800 */
[-CC-:B------:R-:W-:Y:S02]  /*22710*/  FFMA.FTZ R155, R42, R3.reuse, -R176.reuse ;  /* 0x000000032a9b7223 */ /* 0x180fe400000108b0 */
[-C--:B------:R-:W-:Y:S01]  /*22720*/  FFMA.FTZ R42, R43, R3.reuse, -R176 ;  /* 0x000000032b2a7223 */ /* 0x080fe200000108b0 */
[----:B------:R-:W-:Y:S01]  /*22730*/  HMMA.16816.F32.BF16 R144, R20, R30, R144 ;  /* 0x0000001e1490723c */ /* 0x000fe20000041890 */
[----:B------:R-:W4:Y:S03]  /*22740*/  LDSM.16.MT88.4 R28, [R225+0xb800] ;  /* 0x00b80000e11c783b */ /* 0x000f260000004200 */
[-CC-:B------:R-:W-:Y:S02]  /*22750*/  FFMA.FTZ R43, R44, R3.reuse, -R178.reuse ;  /* 0x000000032c2b7223 */ /* 0x180fe400000108b2 */
[----:B------:R-:W-:Y:S01]  /*22760*/  MUFU.EX2 R153, R153 ;  /* 0x0000009900997308 */ /* 0x000fe20000000800 */
[----:B-1----:R-:W-:Y:S01]  /*22770*/  F2FP.BF16.PACK_AB R20, R159, R158 ;  /* 0x0000009e9f14723e */ /* 0x002fe200000010ff */
[----:B------:R-:W-:Y:S01]  /*22780*/  FFMA.FTZ R44, R45, R3, -R178 ;  /* 0x000000032d2c7223 */ /* 0x000fe200000108b2 */
[----:B---3--:R-:W-:Y:S03]  /*22790*/  F2FP.BF16.PACK_AB R22, R148, R149 ;  /* 0x000000959416723e */ /* 0x008fe600000010ff */
[----:B--2---:R-:W-:Y:S01]  /*227a0*/  F2FP.BF16.PACK_AB R23, R150, R169 ;  /* 0x000000a99617723e */ /* 0x004fe200000010ff */
[-CC-:B------:R-:W-:Y:S01]  /*227b0*/  FFMA.FTZ R45, R46, R3.reuse, -R176.reuse ;  /* 0x000000032e2d7223 */ /* 0x180fe200000108b0 */
[----:B------:R-:W-:Y:S01]  /*227c0*/  F2FP.BF16.PACK_AB R21, R163, R168 ;  /* 0x000000a8a315723e */ /* 0x000fe200000010ff */
[----:B------:R-:W-:Y:S01]  /*227d0*/  FADD.FTZ R168, R168, R157 ;  /* 0x0000009da8a87221 */ /* 0x000fe20000010000 */
[----:B------:R-:W1:Y:S01]  /*227e0*/  MUFU.EX2 R154, R154 ;  /* 0x0000009a009a7308 */ /* 0x000e620000000800 */
[-C--:B------:R-:W-:Y:S02]  /*227f0*/  FFMA.FTZ R46, R47, R3.reuse, -R176 ;  /* 0x000000032f2e7223 */ /* 0x080fe400000108b0 */
[-CC-:B------:R-:W-:Y:S02]  /*22800*/  FFMA.FTZ R47, R48, R3.reuse, -R178.reuse ;  /* 0x00000003302f7223 */ /* 0x180fe400000108b2 */
[C---:B----4-:R-:W-:Y:S03]  /*22810*/  HMMA.16816.F32.BF16 R4, R20.reuse, R24, R4 ;  /* 0x000000181404723c */ /* 0x050fe60000041804 */
[-C--:B------:R-:W-:Y:S02]  /*22820*/  FFMA.FTZ R48, R49, R3.reuse, -R178 ;  /* 0x0000000331307223 */ /* 0x080fe400000108b2 */
[----:B------:R-:W-:Y:S01]  /*22830*/  MUFU.EX2 R40, R40 ;  /* 0x0000002800287308 */ /* 0x000fe20000000800 */
[-CC-:B------:R-:W-:Y:S02]  /*22840*/  FFMA.FTZ R49, R50, R3.reuse, -R176.reuse ;  /* 0x0000000332317223 */ /* 0x180fe400000108b0 */
[C---:B------:R-:W-:Y:S01]  /*22850*/  HMMA.16816.F32.BF16 R8, R20.reuse, R26, R8 ;  /* 0x0000001a1408723c */ /* 0x040fe20000041808 */
[----:B------:R-:W2:Y:S03]  /*22860*/  LDSM.16.MT88.4 R24, [R230+0xc000] ;  /* 0x00c00000e618783b */ /* 0x000ea60000004200 */
[-C--:B------:R-:W-:Y:S02]  /*22870*/  FFMA.FTZ R50, R51, R3.reuse, -R176 ;  /* 0x0000000333327223 */ /* 0x080fe400000108b0 */
[-CC-:B------:R-:W-:Y:S01]  /*22880*/  FFMA.FTZ R51, R52, R3.reuse, -R178.reuse ;  /* 0x0000000334337223 */ /* 0x180fe200000108b2 */
[----:B------:R-:W3:Y:S01]  /*22890*/  MUFU.EX2 R41, R41 ;  /* 0x0000002900297308 */ /* 0x000ee20000000800 */
[C---:B------:R-:W-:Y:S04]  /*228a0*/  HMMA.16816.F32.BF16 R12, R20.reuse, R32, R12 ;  /* 0x00000020140c723c */ /* 0x040fe8000004180c */
[-C--:B------:R-:W-:Y:S02]  /*228b0*/  FFMA.FTZ R52, R53, R3.reuse, -R178 ;  /* 0x0000000335347223 */ /* 0x080fe400000108b2 */
[-CC-:B------:R-:W-:Y:S02]  /*228c0*/  FFMA.FTZ R53, R54, R3.reuse, -R176.reuse ;  /* 0x0000000336357223 */ /* 0x180fe400000108b0 */
[C---:B------:R-:W-:Y:S01]  /*228d0*/  HMMA.16816.F32.BF16 R132, R20.reuse, R34, R132 ;  /* 0x000000221484723c */ /* 0x040fe20000041884 */
[----:B------:R-:W-:Y:S01]  /*228e0*/  MUFU.EX2 R155, R155 ;  /* 0x0000009b009b7308 */ /* 0x000fe20000000800 */
[----:B------:R-:W4:Y:S02]  /*228f0*/  LDSM.16.MT88.4 R32, [R226+0xc000] ;  /* 0x00c00000e220783b */ /* 0x000f240000004200 */
[-C--:B------:R-:W-:Y:S02]  /*22900*/  FFMA.FTZ R54, R55, R3.reuse, -R176 ;  /* 0x0000000337367223 */ /* 0x080fe400000108b0 */
[-C--:B------:R-:W-:Y:S02]  /*22910*/  FFMA.FTZ R55, R57, R3.reuse, -R178 ;  /* 0x0000000339377223 */ /* 0x080fe400000108b2 */
[C---:B------:R-:W-:Y:S03]  /*22920*/  HMMA.16816.F32.BF16 R136, R20.reuse, R28, R136 ;  /* 0x0000001c1488723c */ /* 0x040fe60000041888 */
[----:B------:R-:W1:Y:S01]  /*22930*/  MUFU.EX2 R42, R42 ;  /* 0x0000002a002a7308 */ /* 0x000e620000000800 */
[-C--:B------:R-:W-:Y:S02]  /*22940*/  FFMA.FTZ R57, R58, R3.reuse, -R176 ;  /* 0x000000033a397223 */ /* 0x080fe400000108b0 */
[-C--:B------:R-:W-:Y:S02]  /*22950*/  FFMA.FTZ R58, R61, R3.reuse, -R178 ;  /* 0x000000033d3a7223 */ /* 0x080fe400000108b2 */
[C---:B------:R-:W-:Y:S01]  /*22960*/  HMMA.16816.F32.BF16 R16, R20.reuse, R30, R16 ;  /* 0x0000001e1410723c */ /* 0x040fe20000041810 */
[----:B------:R-:W4:Y:S03]  /*22970*/  LDSM.16.MT88.4 R28, [R225+0xc000] ;  /* 0x00c00000e11c783b */ /* 0x000f260000004200 */
[-C--:B------:R-:W-:Y:S01]  /*22980*/  FFMA.FTZ R61, R62, R3.reuse, -R176 ;  /* 0x000000033e3d7223 */ /* 0x080fe200000108b0 */
[----:B------:R-:W-:Y:S01]  /*22990*/  MUFU.EX2 R43, R43 ;  /* 0x0000002b002b7308 */ /* 0x000fe20000000800 */
[-C--:B------:R-:W-:Y:S02]  /*229a0*/  FFMA.FTZ R62, R64, R3.reuse, -R178 ;  /* 0x00000003403e7223 */ /* 0x080fe400000108b2 */
[C---:B------:R-:W-:Y:S04]  /*229b0*/  HMMA.16816.F32.BF16 R140, R20.reuse, R36, R140 ;  /* 0x00000024148c723c */ /* 0x040fe8000004188c */
[-C--:B------:R-:W-:Y:S02]  /*229c0*/  FFMA.FTZ R64, R66, R3.reuse, -R176 ;  /* 0x0000000342407223 */ /* 0x080fe400000108b0 */
[-C--:B------:R-:W-:Y:S01]  /*229d0*/  FFMA.FTZ R66, R69, R3.reuse, -R178 ;  /* 0x0000000345427223 */ /* 0x080fe200000108b2 */
[----:B------:R-:W2:Y:S01]  /*229e0*/  MUFU.EX2 R44, R44 ;  /* 0x0000002c002c7308 */ /* 0x000ea20000000800 */
[----:B------:R-:W-:Y:S01]  /*229f0*/  HMMA.16816.F32.BF16 R144, R20, R38, R144 ;  /* 0x000000261490723c */ /* 0x000fe20000041890 */
[----:B------:R-:W4:Y:S03]  /*22a00*/  LDSM.16.MT88.4 R36, [R224+0xc000] ;  /* 0x00c00000e024783b */ /* 0x000f260000004200 */
[-C--:B------:R-:W-:Y:S02]  /*22a10*/  FFMA.FTZ R69, R70, R3.reuse, -R176 ;  /* 0x0000000346457223 */ /* 0x080fe400000108b0 */
[----:B------:R-:W-:Y:S01]  /*22a20*/  FFMA.FTZ R70, R72, R3, -R178 ;  /* 0x0000000348467223 */ /* 0x000fe200000108b2 */
[----:B------:R-:W-:Y:S01]  /*22a30*/  F2FP.BF16.PACK_AB R20, R152, R151 ;  /* 0x000000979814723e */ /* 0x000fe200000010ff */
[----:B------:R-:W-:Y:S01]  /*22a40*/  FFMA.FTZ R72, R74, R3, -R176 ;  /* 0x000000034a487223 */ /* 0x000fe200000108b0 */
[----:B------:R-:W-:Y:S03]  /*22a50*/  MUFU.EX2 R45, R45 ;  /* 0x0000002d002d7308 */ /* 0x000fe60000000800 */
[----:B-1----:R-:W-:Y:S01]  /*22a60*/  F2FP.BF16.PACK_AB R21, R154, R153 ;  /* 0x000000999a15723e */ /* 0x002fe200000010ff */
[-CC-:B------:R-:W-:Y:S01]  /*22a70*/  FFMA.FTZ R74, R77, R3.reuse, -R178.reuse ;  /* 0x000000034d4a7223 */ /* 0x180fe200000108b2 */
[----:B---3--:R-:W-:Y:S01]  /*22a80*/  F2FP.BF16.PACK_AB R22, R41, R40 ;  /* 0x000000282916723e */ /* 0x008fe200000010ff */
[----:B------:R-:W-:Y:S01]  /*22a90*/  FFMA.FTZ R77, R80, R3, -R178 ;  /* 0x00000003504d7223 */ /* 0x000fe200000108b2 */
[----:B------:R-:W-:Y:S01]  /*22aa0*/  F2FP.BF16.PACK_AB R23, R42, R155 ;  /* 0x0000009b2a17723e */ /* 0x000fe200000010ff */
[-C--:B------:R-:W-:Y:S02]  /*22ab0*/  FFMA.FTZ R80, R82, R3.reuse, -R176 ;  /* 0x0000000352507223 */ /* 0x080fe400000108b0 */
[----:B------:R-:W1:Y:S01]  /*22ac0*/  MUFU.EX2 R46, R46 ;  /* 0x0000002e002e7308 */ /* 0x000e620000000800 */
[-C--:B------:R-:W-:Y:S02]  /*22ad0*/  FFMA.FTZ R82, R84, R3.reuse, -R178 ;  /* 0x0000000354527223 */ /* 0x080fe400000108b2 */
[-CC-:B------:R-:W-:Y:S01]  /*22ae0*/  FFMA.FTZ R84, R86, R3.reuse, -R176.reuse ;  /* 0x0000000356547223 */ /* 0x180fe200000108b0 */
[C---:B--2---:R-:W-:Y:S03]  /*22af0*/  HMMA.16816.F32.BF16 R4, R20.reuse, R24, R4 ;  /* 0x000000181404723c */ /* 0x044fe60000041804 */
[-C--:B------:R-:W-:Y:S02]  /*22b00*/  FFMA.FTZ R86, R87, R3.reuse, -R176 ;  /* 0x0000000357567223 */ /* 0x080fe400000108b0 */
[-C--:B------:R-:W-:Y:S01]  /*22b10*/  FFMA.FTZ R87, R89, R3.reuse, -R178 ;  /* 0x0000000359577223 */ /* 0x080fe200000108b2 */
[----:B------:R-:W-:Y:S01]  /*22b20*/  MUFU.EX2 R47, R47 ;  /* 0x0000002f002f7308 */ /* 0x000fe20000000800 */
[-CC-:B------:R-:W-:Y:S01]  /*22b30*/  FFMA.FTZ R89, R90, R3.reuse, -R176.reuse ;  /* 0x000000035a597223 */ /* 0x180fe200000108b0 */
[C---:B------:R-:W-:Y:S01]  /*22b40*/  HMMA.16816.F32.BF16 R8, R20.reuse, R26, R8 ;  /* 0x0000001a1408723c */ /* 0x040fe20000041808 */
[----:B------:R-:W2:Y:S03]  /*22b50*/  LDSM.16.MT88.4 R24, [R230+0xc800] ;  /* 0x00c80000e618783b */ /* 0x000ea60000004200 */
[-C--:B------:R-:W-:Y:S02]  /*22b60*/  FFMA.FTZ R90, R91, R3.reuse, -R176 ;  /* 0x000000035b5a7223 */ /* 0x080fe400000108b0 */
[-CC-:B------:R-:W-:Y:S02]  /*22b70*/  FFMA.FTZ R91, R93, R3.reuse, -R178.reuse ;  /* 0x000000035d5b7223 */ /* 0x180fe400000108b2 */
[----:B------:R-:W3:Y:S01]  /*22b80*/  MUFU.EX2 R48, R48 ;  /* 0x0000003000307308 */ /* 0x000ee20000000800 */
[C---:B----4-:R-:W-:Y:S03]  /*22b90*/  HMMA.16816.F32.BF16 R12, R20.reuse, R32, R12 ;  /* 0x00000020140c723c */ /* 0x050fe6000004180c */
[-C--:B------:R-:W-:Y:S02]  /*22ba0*/  FFMA.FTZ R93, R96, R3.reuse, -R178 ;  /* 0x00000003605d7223 */ /* 0x080fe400000108b2 */
[-CC-:B------:R-:W-:Y:S02]  /*22bb0*/  FFMA.FTZ R96, R98, R3.reuse, -R176.reuse ;  /* 0x0000000362607223 */ /* 0x180fe400000108b0 */
[-C--:B------:R-:W-:Y:S01]  /*22bc0*/  FFMA.FTZ R98, R99, R3.reuse, -R176 ;  /* 0x0000000363627223 */ /* 0x080fe200000108b0 */
[C---:B------:R-:W-:Y:S01]  /*22bd0*/  HMMA.16816.F32.BF16 R132, R20.reuse, R34, R132 ;  /* 0x000000221484723c */ /* 0x040fe20000041884 */
[----:B------:R-:W-:Y:S01]  /*22be0*/  MUFU.EX2 R49, R49 ;  /* 0x0000003100317308 */ /* 0x000fe20000000800 */
[----:B------:R-:W4:Y:S02]  /*22bf0*/  LDSM.16.MT88.4 R32, [R226+0xc800] ;  /* 0x00c80000e220783b */ /* 0x000f240000004200 */
[-C--:B------:R-:W-:Y:S02]  /*22c00*/  FFMA.FTZ R99, R101, R3.reuse, -R178 ;  /* 0x0000000365637223 */ /* 0x080fe400000108b2 */
[-C--:B------:R-:W-:Y:S02]  /*22c10*/  FFMA.FTZ R102, R103, R3.reuse, -R176 ;  /* 0x0000000367667223 */ /* 0x080fe400000108b0 */
[C---:B------:R-:W-:Y:S03]  /*22c20*/  HMMA.16816.F32.BF16 R136, R20.reuse, R28, R136 ;  /* 0x0000001c1488723c */ /* 0x040fe60000041888 */
[----:B------:R-:W1:Y:S01]  /*22c30*/  MUFU.EX2 R50, R50 ;  /* 0x0000003200327308 */ /* 0x000e620000000800 */
[-CC-:B------:R-:W-:Y:S02]  /*22c40*/  FFMA.FTZ R101, R104, R3.reuse, -R178.reuse ;  /* 0x0000000368657223 */ /* 0x180fe400000108b2 */
[-C--:B------:R-:W-:Y:S02]  /*22c50*/  FFMA.FTZ R103, R105, R3.reuse, -R178 ;  /* 0x0000000369677223 */ /* 0x080fe400000108b2 */
[C---:B------:R-:W-:Y:S01]  /*22c60*/  HMMA.16816.F32.BF16 R16, R20.reuse, R30, R16 ;  /* 0x0000001e1410723c */ /* 0x040fe20000041810 */
[----:B------:R-:W4:Y:S03]  /*22c70*/  LDSM.16.MT88.4 R28, [R225+0xc800] ;  /* 0x00c80000e11c783b */ /* 0x000f260000004200 */
[-CC-:B------:R-:W-:Y:S01]  /*22c80*/  FFMA.FTZ R104, R106, R3.reuse, -R176.reuse ;  /* 0x000000036a687223 */ /* 0x180fe200000108b0 */
[----:B------:R-:W-:Y:S01]  /*22c90*/  MUFU.EX2 R51, R51 ;  /* 0x0000003300337308 */ /* 0x000fe20000000800 */
[-C--:B------:R-:W-:Y:S02]  /*22ca0*/  FFMA.FTZ R105, R107, R3.reuse, -R176 ;  /* 0x000000036b697223 */ /* 0x080fe400000108b0 */
[C---:B------:R-:W-:Y:S04]  /*22cb0*/  HMMA.16816.F32.BF16 R140, R20.reuse, R36, R140 ;  /* 0x00000024148c723c */ /* 0x040fe8000004188c */
[-CC-:B------:R-:W-:Y:S02]  /*22cc0*/  FFMA.FTZ R106, R108, R3.reuse, -R178.reuse ;  /* 0x000000036c6a7223 */ /* 0x180fe400000108b2 */
[-C--:B------:R-:W-:Y:S01]  /*22cd0*/  FFMA.FTZ R107, R109, R3.reuse, -R178 ;  /* 0x000000036d6b7223 */ /* 0x080fe200000108b2 */
[----:B------:R-:W2:Y:S01]  /*22ce0*/  MUFU.EX2 R52, R52 ;  /* 0x0000003400347308 */ /* 0x000ea20000000800 */
[----:B------:R-:W-:Y:S01]  /*22cf0*/  HMMA.16816.F32.BF16 R144, R20, R38, R144 ;  /* 0x000000261490723c */ /* 0x000fe20000041890 */
[----:B------:R-:W5:Y:S03]  /*22d00*/  LDSM.16.MT88.4 R36, [R224+0xc800] ;  /* 0x00c80000e024783b */ /* 0x000f660000004200 */
[-CC-:B------:R-:W-:Y:S02]  /*22d10*/  FFMA.FTZ R108, R110, R3.reuse, -R176.reuse ;  /* 0x000000036e6c7223 */ /* 0x180fe400000108b0 */
[----:B------:R-:W-:Y:S01]  /*22d20*/  FFMA.FTZ R110, R111, R3, -R176 ;  /* 0x000000036f6e7223 */ /* 0x000fe200000108b0 */
[----:B------:R-:W-:Y:S01]  /*22d30*/  F2FP.BF16.PACK_AB R20, R44, R43 ;  /* 0x0000002b2c14723e */ /* 0x000fe200000010ff */
[--C-:B------:R-:W-:Y:S01]  /*22d40*/  FFMA.FTZ R109, R112, R3, -R178.reuse ;  /* 0x00000003706d7223 */ /* 0x100fe200000108b2 */
[----:B------:R-:W-:Y:S03]  /*22d50*/  MUFU.EX2 R53, R53 ;  /* 0x0000003500357308 */ /* 0x000fe60000000800 */
[----:B-1----:R-:W-:Y:S01]  /*22d60*/  F2FP.BF16.PACK_AB R21, R46, R45 ;  /* 0x0000002d2e15723e */ /* 0x002fe200000010ff */
[----:B------:R-:W-:Y:S01]  /*22d70*/  FFMA.FTZ R111, R113, R3, -R178 ;  /* 0x00000003716f7223 */ /* 0x000fe200000108b2 */
[----:B---3--:R-:W-:Y:S01]  /*22d80*/  F2FP.BF16.PACK_AB R22, R48, R47 ;  /* 0x0000002f3016723e */ /* 0x008fe200000010ff */
[--C-:B------:R-:W-:Y:S01]  /*22d90*/  FFMA.FTZ R112, R114, R3, -R176.reuse ;  /* 0x0000000372707223 */ /* 0x100fe200000108b0 */
[----:B------:R-:W-:Y:S01]  /*22da0*/  F2FP.BF16.PACK_AB R23, R50, R49 ;  /* 0x000000313217723e */ /* 0x000fe200000010ff */
[-C--:B------:R-:W-:Y:S02]  /*22db0*/  FFMA.FTZ R113, R115, R3.reuse, -R176 ;  /* 0x0000000373717223 */ /* 0x080fe400000108b0 */
[----:B------:R-:W1:Y:S01]  /*22dc0*/  MUFU.EX2 R54, R54 ;  /* 0x0000003600367308 */ /* 0x000e620000000800 */
[----:B------:R-:W-:Y:S02]  /*22dd0*/  FADD.FTZ R168, R163, R168 ;  /* 0x000000a8a3a87221 */ /* 0x000fe40000010000 */
[-C--:B------:R-:W-:Y:S01]  /*22de0*/  FFMA.FTZ R114, R116, R3.reuse, -R178 ;  /* 0x0000000374727223 */ /* 0x080fe200000108b2 */
[C---:B--2---:R-:W-:Y:S03]  /*22df0*/  HMMA.16816.F32.BF16 R4, R20.reuse, R24, R4 ;  /* 0x000000181404723c */ /* 0x044fe60000041804 */
[----:B------:R-:W-:Y:S02]  /*22e00*/  FADD.FTZ R169, R169, R168 ;  /* 0x000000a8a9a97221 */ /* 0x000fe40000010000 */
[-CC-:B------:R-:W-:Y:S01]  /*22e10*/  FFMA.FTZ R115, R117, R3.reuse, -R178.reuse ;  /* 0x0000000375737223 */ /* 0x180fe200000108b2 */
[----:B------:R-:W-:Y:S01]  /*22e20*/  MUFU.EX2 R56, R56 ;  /* 0x0000003800387308 */ /* 0x000fe20000000800 */
[----:B------:R-:W-:Y:S01]  /*22e30*/  FADD.FTZ R169, R150, R169 ;  /* 0x000000a996a97221 */ /* 0x000fe20000010000 */
[C---:B------:R-:W-:Y:S01]  /*22e40*/  HMMA.16816.F32.BF16 R8, R20.reuse, R26, R8 ;  /* 0x0000001a1408723c */ /* 0x040fe20000041808 */
[----:B------:R-:W2:Y:S03]  /*22e50*/  LDSM.16.MT88.4 R24, [R230+0xd000] ;  /* 0x00d00000e618783b */ /* 0x000ea60000004200 */
[----:B------:R-:W-:Y:S04]  /*22e60*/  FADD.FTZ R153, R153, R169 ;  /* 0x000000a999997221 */ /* 0x000fe80000010000 */
[----:B------:R-:W3:Y:S01]  /*22e70*/  MUFU.EX2 R55, R55 ;  /* 0x0000003700377308 */ /* 0x000ee20000000800 */
[C---:B----4-:R-:W-:Y:S03]  /*22e80*/  HMMA.16816.F32.BF16 R12, R20.reuse, R32, R12 ;  /* 0x00000020140c723c */ /* 0x050fe6000004180c */
[----:B------:R-:W-:Y:S04]  /*22e90*/  FADD.FTZ R153, R154, R153 ;  /* 0x000000999a997221 */ /* 0x000fe80000010000 */
[----:B------:R-:W-:Y:S01]  /*22ea0*/  FADD.FTZ R155, R155, R153 ;  /* 0x000000999b9b7221 */ /* 0x000fe20000010000 */
[C---:B------:R-:W-:Y:S01]  /*22eb0*/  HMMA.16816.F32.BF16 R132, R20.reuse, R34, R132 ;  /* 0x000000221484723c */ /* 0x040fe20000041884 */
[----:B------:R-:W-:Y:S01]  /*22ec0*/  MUFU.EX2 R57, R57 ;  /* 0x0000003900397308 */ /* 0x000fe20000000800 */
[----:B------:R-:W4:Y:S02]  /*22ed0*/  LDSM.16.MT88.4 R32, [R226+0xd000] ;  /* 0x00d00000e220783b */ /* 0x000f240000004200 */
[----:B------:R-:W-:Y:S02]  /*22ee0*/  FADD.FTZ R155, R42, R155 ;  /* 0x0000009b2a9b7221 */ /* 0x000fe40000010000 */
[--C-:B------:R-:W-:Y:S02]  /*22ef0*/  FFMA.FTZ R42, R124, R3, -R178.reuse ;  /* 0x000000037c2a7223 */ /* 0x100fe400000108b2 */
[C---:B------:R-:W-:Y:S03]  /*22f00*/  HMMA.16816.F32.BF16 R136, R20.reuse, R28, R136 ;  /* 0x0000001c1488723c */ /* 0x040fe60000041888 */
[----:B------:R-:W1:Y:S01]  /*22f10*/  MUFU.EX2 R59, R59 ;  /* 0x0000003b003b7308 */ /* 0x000e620000000800 */
[----:B------:R-:W-:Y:S02]  /*22f20*/  FADD.FTZ R45, R45, R155 ;  /* 0x0000009b2d2d7221 */ /* 0x000fe40000010000 */
[----:B-----5:R-:W-:Y:S01]  /*22f30*/  FFMA.FTZ R189, R166, R171, R189 ;  /* 0x000000aba6bd7223 */ /* 0x020fe200000100bd */
[----:B------:R-:W-:Y:S01]  /*22f40*/  MOV R166, R2 ;  /* 0x0000000200a67202 */ /* 0x000fe20000000f00 */
[C---:B------:R-:W-:Y:S01]  /*22f50*/  HMMA.16816.F32.BF16 R16, R20.reuse, R30, R16 ;  /* 0x0000001e1410723c */ /* 0x040fe20000041810 */
[----:B------:R-:W5:Y:S03]  /*22f60*/  LDSM.16.MT88.4 R28, [R225+0xd000] ;  /* 0x00d00000e11c783b */ /* 0x000f660000004200 */
[----:B------:R-:W-:Y:S01]  /*22f70*/  FADD.FTZ R45, R46, R45 ;  /* 0x0000002d2e2d7221 */ /* 0x000fe20000010000 */
[----:B------:R-:W-:Y:S01]  /*22f80*/  MUFU.EX2 R60, R60 ;  /* 0x0000003c003c7308 */ /* 0x000fe20000000800 */
[-C--:B------:R-:W-:Y:S02]  /*22f90*/  FFMA.FTZ R46, R128, R3.reuse, -R178 ;  /* 0x00000003802e7223 */ /* 0x080fe400000108b2 */
[C---:B------:R-:W-:Y:S04]  /*22fa0*/  HMMA.16816.F32.BF16 R140, R20.reuse, R36, R140 ;  /* 0x00000024148c723c */ /* 0x040fe8000004188c */
[----:B------:R-:W-:Y:S02]  /*22fb0*/  FADD.FTZ R45, R49, R45 ;  /* 0x0000002d312d7221 */ /* 0x000fe40000010000 */
[----:B------:R-:W-:Y:S01]  /*22fc0*/  FADD.FTZ R189, R190, R189 ;  /* 0x000000bdbebd7221 */ /* 0x000fe20000010000 */
[----:B------:R-:W-:Y:S01]  /*22fd0*/  MUFU.EX2 R58, R58 ;  /* 0x0000003a003a7308 */ /* 0x000fe20000000800 */
[----:B------:R-:W-:Y:S01]  /*22fe0*/  HMMA.16816.F32.BF16 R144, R20, R38, R144 ;  /* 0x000000261490723c */ /* 0x000fe20000041890 */
[----:B------:R-:W5:Y:S03]  /*22ff0*/  LDSM.16.MT88.4 R36, [R224+0xd000] ;  /* 0x00d00000e024783b */ /* 0x000f660000004200 */
[----:B------:R-:W-:Y:S02]  /*23000*/  FADD.FTZ R50, R50, R45 ;  /* 0x0000002d32327221 */ /* 0x000fe40000010000 */
[----:B------:R-:W-:Y:S01]  /*23010*/  FFMA.FTZ R45, R127, R3, -R176 ;  /* 0x000000037f2d7223 */ /* 0x000fe200000108b0 */
[----:B------:R-:W-:Y:S01]  /*23020*/  F2FP.BF16.PACK_AB R20, R52, R51 ;  /* 0x000000333414723e */ /* 0x000fe200000010ff */
[----:B------:R-:W-:Y:S01]  /*23030*/  FADD.FTZ R189, R185, R189 ;  /* 0x000000bdb9bd7221 */ /* 0x000fe20000010000 */
[----:B------:R-:W4:Y:S03]  /*23040*/  MUFU.EX2 R61, R61 ;  /* 0x0000003d003d7308 */ /* 0x000f260000000800 */
[----:B-1----:R-:W-:Y:S01]  /*23050*/  F2FP.BF16.PACK_AB R21, R54, R53 ;  /* 0x000000353615723e */ /* 0x002fe200000010ff */
[----:B------:R-:W-:Y:S01]  /*23060*/  FADD.FTZ R186, R186, R189 ;  /* 0x000000bdbaba7221 */ /* 0x000fe20000010000 */
[----:B---3--:R-:W-:Y:S01]  /*23070*/  F2FP.BF16.PACK_AB R22, R55, R56 ;  /* 0x000000383716723e */ /* 0x008fe200000010ff */
[----:B------:R-:W-:Y:S01]  /*23080*/  FADD.FTZ R50, R53, R50 ;  /* 0x0000003235327221 */ /* 0x000fe20000010000 */
[----:B------:R-:W-:Y:S01]  /*23090*/  F2FP.BF16.PACK_AB R23, R59, R57 ;  /* 0x000000393b17723e */ /* 0x000fe200000010ff */
[----:B------:R-:W-:Y:S02]  /*230a0*/  FADD.FTZ R186, R180, R186 ;  /* 0x000000bab4ba7221 */ /* 0x000fe40000010000 */
[----:B------:R-:W1:Y:S01]  /*230b0*/  MUFU.EX2 R170, R170 ;  /* 0x000000aa00aa7308 */ /* 0x000e620000000800 */
[----:B------:R-:W-:Y:S02]  /*230c0*/  FADD.FTZ R54, R54, R50 ;  /* 0x0000003236367221 */ /* 0x000fe40000010000 */
[----:B------:R-:W-:Y:S01]  /*230d0*/  FADD.FTZ R181, R181, R186 ;  /* 0x000000bab5b57221 */ /* 0x000fe20000010000 */
[C---:B--2---:R-:W-:Y:S03]  /*230e0*/  HMMA.16816.F32.BF16 R4, R20.reuse, R24, R4 ;  /* 0x000000181404723c */ /* 0x044fe60000041804 */
[----:B------:R-:W-:Y:S02]  /*230f0*/  FADD.FTZ R181, R172, R181 ;  /* 0x000000b5acb57221 */ /* 0x000fe40000010000 */
[----:B------:R-:W-:Y:S01]  /*23100*/  FADD.FTZ R54, R57, R54 ;  /* 0x0000003639367221 */ /* 0x000fe20000010000 */
[----:B------:R-:W-:Y:S01]  /*23110*/  MUFU.EX2 R62, R62 ;  /* 0x0000003e003e7308 */ /* 0x000fe20000000800 */
[----:B------:R-:W-:Y:S01]  /*23120*/  FADD.FTZ R177, R177, R181 ;  /* 0x000000b5b1b17221 */ /* 0x000fe20000010000 */
[C---:B------:R-:W-:Y:S01]  /*23130*/  HMMA.16816.F32.BF16 R8, R20.reuse, R26, R8 ;  /* 0x0000001a1408723c */ /* 0x040fe20000041808 */
[----:B------:R-:W2:Y:S03]  /*23140*/  LDSM.16.MT88.4 R24, [R230+0xd800] ;  /* 0x00d80000e618783b */ /* 0x000ea60000004200 */
[----:B------:R-:W-:Y:S02]  /*23150*/  FADD.FTZ R177, R173, R177 ;  /* 0x000000b1adb17221 */ /* 0x000fe40000010000 */
[----:B------:R-:W-:Y:S02]  /*23160*/  FADD.FTZ R59, R59, R54 ;  /* 0x000000363b3b7221 */ /* 0x000fe40000010000 */
[----:B------:R-:W3:Y:S01]  /*23170*/  MUFU.EX2 R63, R63 ;  /* 0x0000003f003f7308 */ /* 0x000ee20000000800 */
[C---:B----4-:R-:W-:Y:S03]  /*23180*/  HMMA.16816.F32.BF16 R12, R20.reuse, R32, R12 ;  /* 0x00000020140c723c */ /* 0x050fe6000004180c */
[----:B------:R-:W-:Y:S02]  /*23190*/  FADD.FTZ R174, R174, R177 ;  /* 0x000000b1aeae7221 */ /* 0x000fe40000010000 */
[----:B------:R-:W-:Y:S02]  /*231a0*/  FADD.FTZ R59, R61, R59 ;  /* 0x0000003b3d3b7221 */ /* 0x000fe40000010000 */
[----:B------:R-:W-:Y:S01]  /*231b0*/  FADD.FTZ R174, R161, R174 ;  /* 0x000000aea1ae7221 */ /* 0x000fe20000010000 */
[C---:B------:R-:W-:Y:S01]  /*231c0*/  HMMA.16816.F32.BF16 R132, R20.reuse, R34, R132 ;  /* 0x000000221484723c */ /* 0x040fe20000041884 */
[----:B------:R-:W-:Y:S01]  /*231d0*/  MUFU.EX2 R64, R64 ;  /* 0x0000004000407308 */ /* 0x000fe20000000800 */
[----:B------:R-:W-:Y:S02]  /*231e0*/  LDSM.16.MT88.4 R32, [R225+0xd800] ;  /* 0x00d80000e120783b */ /* 0x000fe40000004200 */
[----:B------:R-:W-:Y:S04]  /*231f0*/  FADD.FTZ R174, R162, R174 ;  /* 0x000000aea2ae7221 */ /* 0x000fe80000010000 */
[C---:B-----5:R-:W-:Y:S03]  /*23200*/  HMMA.16816.F32.BF16 R136, R20.reuse, R28, R136 ;  /* 0x0000001c1488723c */ /* 0x060fe60000041888 */
[----:B------:R-:W4:Y:S01]  /*23210*/  MUFU.EX2 R65, R65 ;  /* 0x0000004100417308 */ /* 0x000f220000000800 */
[----:B------:R-:W-:Y:S04]  /*23220*/  FADD.FTZ R158, R158, R174 ;  /* 0x000000ae9e9e7221 */ /* 0x000fe80000010000 */
[C---:B------:R-:W-:Y:S01]  /*23230*/  HMMA.16816.F32.BF16 R16, R20.reuse, R30, R16 ;  /* 0x0000001e1410723c */ /* 0x040fe20000041810 */
[----:B------:R-:W5:Y:S03]  /*23240*/  LDSM.16.MT88.4 R28, [R226+0xd800] ;  /* 0x00d80000e21c783b */ /* 0x000f660000004200 */
[----:B------:R-:W-:Y:S01]  /*23250*/  FADD.FTZ R158, R159, R158 ;  /* 0x0000009e9f9e7221 */ /* 0x000fe20000010000 */
[----:B------:R-:W-:Y:S03]  /*23260*/  MUFU.EX2 R67, R67 ;  /* 0x0000004300437308 */ /* 0x000fe60000000800 */
[C---:B------:R-:W-:Y:S04]  /*23270*/  HMMA.16816.F32.BF16 R140, R20.reuse, R36, R140 ;  /* 0x00000024148c723c */ /* 0x040fe8000004188c */
[----:B------:R-:W-:Y:S02]  /*23280*/  FADD.FTZ R149, R149, R158 ;  /* 0x0000009e95957221 */ /* 0x000fe40000010000 */
[----:B------:R-:W-:Y:S01]  /*23290*/  LDSM.16.MT88.4 R156, [R230+0x11800] ;  /* 0x01180000e69c783b */ /* 0x000fe20000004200 */
[----:B------:R-:W2:Y:S01]  /*232a0*/  MUFU.EX2 R66, R66 ;  /* 0x0000004200427308 */ /* 0x000ea20000000800 */
[----:B------:R-:W-:Y:S04]  /*232b0*/  HMMA.16816.F32.BF16 R144, R20, R38, R144 ;  /* 0x000000261490723c */ /* 0x000fe80000041890 */
[----:B------:R-:W-:Y:S02]  /*232c0*/  FADD.FTZ R149, R148, R149 ;  /* 0x0000009594957221 */ /* 0x000fe40000010000 */
[----:B------:R-:W5:Y:S01]  /*232d0*/  LDSM.16.MT88.4 R36, [R224+0xd800] ;  /* 0x00d80000e024783b */ /* 0x000f620000004200 */
[----:B------:R-:W-:Y:S01]  /*232e0*/  F2FP.BF16.PACK_AB R20, R58, R60 ;  /* 0x0000003c3a14723e */ /* 0x000fe200000010ff */
[----:B------:R-:W-:Y:S01]  /*232f0*/  FADD.FTZ R149, R151, R149 ;  /* 0x0000009597957221 */ /* 0x000fe20000010000 */
[----:B------:R-:W-:Y:S03]  /*23300*/  MUFU.EX2 R69, R69 ;  /* 0x0000004500457308 */ /* 0x000fe60000000800 */
[----:B-1----:R-:W-:Y:S01]  /*23310*/  F2FP.BF16.PACK_AB R21, R170, R61 ;  /* 0x0000003daa15723e */ /* 0x002fe200000010ff */
[----:B------:R-:W-:Y:S01]  /*23320*/  FADD.FTZ R152, R152, R149 ;  /* 0x0000009598987221 */ /* 0x000fe20000010000 */
[----:B---3--:R-:W-:Y:S01]  /*23330*/  F2FP.BF16.PACK_AB R22, R63, R62 ;  /* 0x0000003e3f16723e */ /* 0x008fe200000010ff */
[----:B------:R-:W-:Y:S01]  /*23340*/  LDSM.16.MT88.4 R148, [R225+0x11800] ;  /* 0x01180000e194783b */ /* 0x000fe20000004200 */
[----:B----4-:R-:W-:Y:S01]  /*23350*/  F2FP.BF16.PACK_AB R23, R65, R64 ;  /* 0x000000404117723e */ /* 0x010fe200000010ff */
[----:B------:R-:W-:Y:S02]  /*23360*/  FADD.FTZ R152, R40, R152 ;  /* 0x0000009828987221 */ /* 0x000fe40000010000 */
[----:B------:R-:W1:Y:S01]  /*23370*/  MUFU.EX2 R68, R68 ;  /* 0x0000004400447308 */ /* 0x000e620000000800 */
[-C--:B------:R-:W-:Y:S02]  /*23380*/  FFMA.FTZ R40, R122, R3.reuse, -R176 ;  /* 0x000000037a287223 */ /* 0x080fe400000108b0 */
[----:B------:R-:W-:Y:S01]  /*23390*/  FADD.FTZ R41, R41, R152 ;  /* 0x0000009829297221 */ /* 0x000fe20000010000 */
[C---:B--2---:R-:W-:Y:S03]  /*233a0*/  HMMA.16816.F32.BF16 R4, R20.reuse, R24, R4 ;  /* 0x000000181404723c */ /* 0x044fe60000041804 */
[----:B------:R-:W-:Y:S02]  /*233b0*/  FADD.FTZ R41, R43, R41 ;  /* 0x000000292b297221 */ /* 0x000fe40000010000 */
[-C--:B------:R-:W-:Y:S01]  /*233c0*/  FFMA.FTZ R43, R125, R3.reuse, -R178 ;  /* 0x000000037d2b7223 */ /* 0x080fe200000108b2 */
[----:B------:R-:W-:Y:S01]  /*233d0*/  MUFU.EX2 R70, R70 ;  /* 0x0000004600467308 */ /* 0x000fe20000000800 */
[----:B------:R-:W-:Y:S01]  /*233e0*/  FADD.FTZ R44, R44, R41 ;  /* 0x000000292c2c7221 */ /* 0x000fe20000010000 */
[C---:B------:R-:W-:Y:S01]  /*233f0*/  HMMA.16816.F32.BF16 R8, R20.reuse, R26, R8 ;  /* 0x0000001a1408723c */ /* 0x040fe20000041808 */
[----:B------:R-:W2:Y:S03]  /*23400*/  LDSM.16.MT88.4 R24, [R230+0xe000] ;  /* 0x00e00000e618783b */ /* 0x000ea60000004200 */
[-C--:B------:R-:W-:Y:S02]  /*23410*/  FFMA.FTZ R41, R123, R3.reuse, -R176 ;  /* 0x000000037b297223 */ /* 0x080fe400000108b0 */
[----:B------:R-:W-:Y:S02]  /*23420*/  FADD.FTZ R44, R47, R44 ;  /* 0x0000002c2f2c7221 */ /* 0x000fe40000010000 */
[----:B------:R-:W3:Y:S01]  /*23430*/  MUFU.EX2 R71, R71 ;  /* 0x0000004700477308 */ /* 0x000ee20000000800 */
[C---:B-----5:R-:W-:Y:S03]  /*23440*/  HMMA.16816.F32.BF16 R12, R20.reuse, R28, R12 ;  /* 0x0000001c140c723c */ /* 0x060fe6000004180c */
[----:B------:R-:W-:Y:S02]  /*23450*/  FADD.FTZ R48, R48, R44 ;  /* 0x0000002c30307221 */ /* 0x000fe40000010000 */
[----:B------:R-:W-:Y:S02]  /*23460*/  FFMA.FTZ R44, R126, R3, -R176 ;  /* 0x000000037e2c7223 */ /* 0x000fe400000108b0 */
[----:B------:R-:W-:Y:S01]  /*23470*/  FADD.FTZ R170, R170, R59 ;  /* 0x0000003baaaa7221 */ /* 0x000fe20000010000 */
[C---:B------:R-:W-:Y:S01]  /*23480*/  HMMA.16816.F32.BF16 R132, R20.reuse, R30, R132 ;  /* 0x0000001e1484723c */ /* 0x040fe20000041884 */
[----:B------:R-:W-:Y:S01]  /*23490*/  MUFU.EX2 R72, R72 ;  /* 0x0000004800487308 */ /* 0x000fe20000000800 */
[----:B------:R-:W4:Y:S02]  /*234a0*/  LDSM.16.MT88.4 R28, [R226+0xe000] ;  /* 0x00e00000e21c783b */ /* 0x000f240000004200 */
[----:B------:R-:W-:Y:S02]  /*234b0*/  FADD.FTZ R170, R64, R170 ;  /* 0x000000aa40aa7221 */ /* 0x000fe40000010000 */
[----:B------:R-:W-:Y:S02]  /*234c0*/  FADD.FTZ R48, R51, R48 ;  /* 0x0000003033307221 */ /* 0x000fe40000010000 */
[C---:B------:R-:W-:Y:S03]  /*234d0*/  HMMA.16816.F32.BF16 R136, R20.reuse, R32, R136 ;  /* 0x000000201488723c */ /* 0x040fe60000041888 */
[----:B------:R-:W5:Y:S01]  /*234e0*/  MUFU.EX2 R73, R73 ;  /* 0x0000004900497308 */ /* 0x000f620000000800 */
[----:B------:R-:W-:Y:S02]  /*234f0*/  FADD.FTZ R170, R65, R170 ;  /* 0x000000aa41aa7221 */ /* 0x000fe40000010000 */
[----:B------:R-:W-:Y:S02]  /*23500*/  FADD.FTZ R52, R52, R48 ;  /* 0x0000003034347221 */ /* 0x000fe40000010000 */
[C---:B------:R-:W-:Y:S01]  /*23510*/  HMMA.16816.F32.BF16 R16, R20.reuse, R34, R16 ;  /* 0x000000221410723c */ /* 0x040fe20000041810 */
[----:B------:R-:W4:Y:S03]  /*23520*/  LDSM.16.MT88.4 R32, [R225+0xe000] ;  /* 0x00e00000e120783b */ /* 0x000f260000004200 */
[----:B------:R-:W-:Y:S01]  /*23530*/  FADD.FTZ R52, R56, R52 ;  /* 0x0000003438347221 */ /* 0x000fe20000010000 */
[----:B------:R-:W-:Y:S03]  /*23540*/  MUFU.EX2 R75, R75 ;  /* 0x0000004b004b7308 */ /* 0x000fe60000000800 */
[C---:B------:R-:W-:Y:S04]  /*23550*/  HMMA.16816.F32.BF16 R140, R20.reuse, R36, R140 ;  /* 0x00000024148c723c */ /* 0x040fe8000004188c */
[----:B------:R-:W-:Y:S03]  /*23560*/  FADD.FTZ R52, R55, R52 ;  /* 0x0000003437347221 */ /* 0x000fe60000010000 */
[----:B------:R-:W2:Y:S01]  /*23570*/  MUFU.EX2 R74, R74 ;  /* 0x0000004a004a7308 */ /* 0x000ea20000000800 */
[----:B------:R-:W-:Y:S01]  /*23580*/  HMMA.16816.F32.BF16 R144, R20, R38, R144 ;  /* 0x000000261490723c */ /* 0x000fe20000041890 */
[----:B------:R-:W4:Y:S03]  /*23590*/  LDSM.16.MT88.4 R36, [R224+0xe000] ;  /* 0x00e00000e024783b */ /* 0x000f260000004200 */
[----:B------:R-:W-:Y:S03]  /*235a0*/  FADD.FTZ R60, R60, R52 ;  /* 0x000000343c3c7221 */ /* 0x000fe60000010000 */
        /* <DEDUP_REMOVED lines=13> */
[----:B------:R-:W-:Y:S02]  /*23680*/  FADD.FTZ R72, R73, R72 ;  /* 0x0000004849487221 */ /* 0x000fe40000010000 */
[----:B------:R-:W-:Y:S01]  /*23690*/  FADD.FTZ R67, R67, R62 ;  /* 0x0000003e43437221 */ /* 0x000fe20000010000 */
[----:B------:R-:W-:Y:S02]  /*236a0*/  MUFU.EX2 R77, R77 ;  /* 0x0000004d004d7308 */ /* 0x000fe40000000800 */
        /* <DEDUP_REMOVED lines=9> */
[----:B------:R-:W4:Y:S06]  /*23740*/  LDSM.16.MT88.4 R28, [R226+0xe800] ;  /* 0x00e80000e21c783b */ /* 0x000f2c0000004200 */
[C---:B------:R-:W-:Y:S03]  /*23750*/  HMMA.16816.F32.BF16 R136, R20.reuse, R32, R136 ;  /* 0x000000201488723c */ /* 0x040fe60000041888 */
[----:B------:R-:W5:Y:S05]  /*23760*/  MUFU.EX2 R81, R81 ;  /* 0x0000005100517308 */ /* 0x000f6a0000000800 */
[C---:B------:R-:W-:Y:S01]  /*23770*/  HMMA.16816.F32.BF16 R16, R20.reuse, R34, R16 ;  /* 0x000000221410723c */ /* 0x040fe20000041810 */
[----:B------:R-:W4:Y:S04]  /*23780*/  LDSM.16.MT88.4 R32, [R225+0xe800] ;  /* 0x00e80000e120783b */ /* 0x000f280000004200 */
[----:B------:R-:W2:Y:S03]  /*23790*/  MUFU.EX2 R82, R82 ;  /* 0x0000005200527308 */ /* 0x000ea60000000800 */
        /* <DEDUP_REMOVED lines=23> */
[C---:B----4-:R-:W-:Y:S01]  /*23910*/  HMMA.16816.F32.BF16 R12, R20.reuse, R28, R12 ;  /* 0x0000001c140c723c */ /* 0x050fe2000004180c */
        /* <DEDUP_REMOVED lines=8> */
[----:B------:R-:W2:Y:S01]  /*239a0*/  MUFU.EX2 R88, R88 ;  /* 0x0000005800587308 */ /* 0x000ea20000000800 */
[C---:B------:R-:W-:Y:S08]  /*239b0*/  HMMA.16816.F32.BF16 R140, R20.reuse, R36, R140 ;  /* 0x00000024148c723c */ /* 0x040ff0000004188c */
[----:B------:R-:W-:Y:S01]  /*239c0*/  HMMA.16816.F32.BF16 R144, R20, R38, R144 ;  /* 0x000000261490723c */ /* 0x000fe20000041890 */
[----:B------:R-:W4:Y:S01]  /*239d0*/  MUFU.EX2 R91, R91 ;  /* 0x0000005b005b7308 */ /* 0x000f220000000800 */
[----:B------:R-:W4:Y:S05]  /*239e0*/  LDSM.16.MT88.4 R36, [R224+0xf000] ;  /* 0x00f00000e024783b */ /* 0x000f2a0000004200 */
[C---:B------:R-:W-:Y:S01]  /*239f0*/  F2FP.BF16.PACK_AB R20, R83.reuse, R82 ;  /* 0x000000525314723e */ /* 0x040fe200000010ff */
        /* <DEDUP_REMOVED lines=10> */
[----:B------:R-:W1:Y:S02]  /*23aa0*/  MUFU.EX2 R94, R94 ;  /* 0x0000005e005e7308 */ /* 0x000e640000000800 */
[----:B------:R-:W-:Y:S02]  /*23ab0*/  FADD.FTZ R87, R88, R87 ;  /* 0x0000005758577221 */ /* 0x000fe40000010000 */
[----:B------:R-:W-:Y:S03]  /*23ac0*/  FADD.FTZ R89, R89, R84 ;  /* 0x0000005459597221 */ /* 0x000fe60000010000 */
[C---:B------:R-:W-:Y:S01]  /*23ad0*/  HMMA.16816.F32.BF16 R8, R20.reuse, R26, R8 ;  /* 0x0000001a1408723c */ /* 0x040fe20000041808 */
[----:B------:R-:W2:Y:S02]  /*23ae0*/  LDSM.16.MT88.4 R24, [R230+0xf800] ;  /* 0x00f80000e618783b */ /* 0x000ea40000004200 */
[----:B------:R-:W-:Y:S01]  /*23af0*/  MUFU.EX2 R93, R93 ;  /* 0x0000005d005d7308 */ /* 0x000fe20000000800 */
[----:B------:R-:W-:Y:S04]  /*23b00*/  FADD.FTZ R89, R90, R89 ;  /* 0x000000595a597221 */ /* 0x000fe80000010000 */
[C---:B----4-:R-:W-:Y:S05]  /*23b10*/  HMMA.16816.F32.BF16 R12, R20.reuse, R28, R12 ;  /* 0x0000001c140c723c */ /* 0x050fea000004180c */
[----:B------:R-:W3:Y:S03]  /*23b20*/  MUFU.EX2 R95, R95 ;  /* 0x0000005f005f7308 */ /* 0x000ee60000000800 */
[C---:B------:R-:W-:Y:S01]  /*23b30*/  HMMA.16816.F32.BF16 R132, R20.reuse, R30, R132 ;  /* 0x0000001e1484723c */ /* 0x040fe20000041884 */
[----:B------:R-:W4:Y:S06]  /*23b40*/  LDSM.16.MT88.4 R28, [R226+0xf800] ;  /* 0x00f80000e21c783b */ /* 0x000f2c0000004200 */
[----:B------:R-:W-:Y:S01]  /*23b50*/  MUFU.EX2 R96, R96 ;  /* 0x0000006000607308 */ /* 0x000fe20000000800 */
[C---:B------:R-:W-:Y:S08]  /*23b60*/  HMMA.16816.F32.BF16 R136, R20.reuse, R32, R136 ;  /* 0x000000201488723c */ /* 0x040ff00000041888 */
[C---:B------:R-:W-:Y:S01]  /*23b70*/  HMMA.16816.F32.BF16 R16, R20.reuse, R34, R16 ;  /* 0x000000221410723c */ /* 0x040fe20000041810 */
[----:B------:R-:W5:Y:S01]  /*23b80*/  MUFU.EX2 R98, R98 ;  /* 0x0000006200627308 */ /* 0x000f620000000800 */
[----:B------:R-:W4:Y:S06]  /*23b90*/  LDSM.16.MT88.4 R32, [R225+0xf800] ;  /* 0x00f80000e120783b */ /* 0x000f2c0000004200 */
[C---:B------:R-:W-:Y:S03]  /*23ba0*/  HMMA.16816.F32.BF16 R140, R20.reuse, R36, R140 ;  /* 0x00000024148c723c */ /* 0x040fe6000004188c */
[----:B------:R-:W2:Y:S05]  /*23bb0*/  MUFU.EX2 R97, R97 ;  /* 0x0000006100617308 */ /* 0x000eaa0000000800 */
[----:B------:R-:W-:Y:S01]  /*23bc0*/  HMMA.16816.F32.BF16 R144, R20, R38, R144 ;  /* 0x000000261490723c */ /* 0x000fe20000041890 */
[----:B------:R-:W4:Y:S04]  /*23bd0*/  LDSM.16.MT88.4 R36, [R224+0xf800] ;  /* 0x00f80000e024783b */ /* 0x000f280000004200 */
[----:B------:R-:W-:Y:S02]  /*23be0*/  MUFU.EX2 R99, R99 ;  /* 0x0000006300637308 */ /* 0x000fe40000000800 */
[C---:B------:R-:W-:Y:S01]  /*23bf0*/  F2FP.BF16.PACK_AB R20, R91.reuse, R88 ;  /* 0x000000585b14723e */ /* 0x040fe200000010ff */
[----:B------:R-:W-:Y:S01]  /*23c00*/  FADD.FTZ R91, R91, R87 ;  /* 0x000000575b5b7221 */ /* 0x000fe20000010000 */
[----:B-1----:R-:W-:Y:S03]  /*23c10*/  F2FP.BF16.PACK_AB R21, R94, R92 ;  /* 0x0000005c5e15723e */ /* 0x002fe600000010ff */
[----:B---3--:R-:W-:Y:S01]  /*23c20*/  F2FP.BF16.PACK_AB R22, R95, R93 ;  /* 0x0000005d5f16723e */ /* 0x008fe200000010ff */
[----:B------:R-:W-:Y:S01]  /*23c30*/  FADD.FTZ R91, R93, R91 ;  /* 0x0000005b5d5b7221 */ /* 0x000fe20000010000 */
[----:B-----5:R-:W-:Y:S01]  /*23c40*/  F2FP.BF16.PACK_AB R23, R98, R96 ;  /* 0x000000606217723e */ /* 0x020fe200000010ff */
[----:B------:R-:W1:Y:S01]  /*23c50*/  MUFU.EX2 R100, R100 ;  /* 0x0000006400647308 */ /* 0x000e620000000800 */
[----:B------:R-:W-:Y:S02]  /*23c60*/  FADD.FTZ R92, R92, R89 ;  /* 0x000000595c5c7221 */ /* 0x000fe40000010000 */
[----:B------:R-:W-:Y:S02]  /*23c70*/  FADD.FTZ R95, R95, R91 ;  /* 0x0000005b5f5f7221 */ /* 0x000fe40000010000 */
[----:B------:R-:W-:Y:S01]  /*23c80*/  FADD.FTZ R92, R94, R92 ;  /* 0x0000005c5e5c7221 */ /* 0x000fe20000010000 */
[C---:B--2---:R-:W-:Y:S03]  /*23c90*/  HMMA.16816.F32.BF16 R4, R20.reuse, R24, R4 ;  /* 0x000000181404723c */ /* 0x044fe60000041804 */
[----:B------:R-:W-:Y:S01]  /*23ca0*/  FADD.FTZ R95, R97, R95 ;  /* 0x0000005f615f7221 */ /* 0x000fe20000010000 */
[----:B------:R-:W2:Y:S01]  /*23cb0*/  MUFU.EX2 R102, R102 ;  /* 0x0000006600667308 */ /* 0x000ea20000000800 */
[----:B------:R-:W-:Y:S03]  /*23cc0*/  FADD.FTZ R92, R96, R92 ;  /* 0x0000005c605c7221 */ /* 0x000fe60000010000 */
[C---:B------:R-:W-:Y:S01]  /*23cd0*/  HMMA.16816.F32.BF16 R8, R20.reuse, R26, R8 ;  /* 0x0000001a1408723c */ /* 0x040fe20000041808 */
[----:B------:R-:W3:Y:S03]  /*23ce0*/  LDSM.16.MT88.4 R24, [R230+0x10000] ;  /* 0x01000000e618783b */ /* 0x000ee60000004200 */
[----:B------:R-:W-:Y:S02]  /*23cf0*/  FADD.FTZ R98, R98, R92 ;  /* 0x0000005c62627221 */ /* 0x000fe40000010000 */
[----:B------:R-:W-:Y:S02]  /*23d00*/  MUFU.EX2 R101, R101 ;  /* 0x0000006500657308 */ /* 0x000fe40000000800 */
[C---:B----4-:R-:W-:Y:S04]  /*23d10*/  HMMA.16816.F32.BF16 R12, R20.reuse, R28, R12 ;  /* 0x0000001c140c723c */ /* 0x050fe8000004180c */
[----:B-1----:R-:W-:Y:S04]  /*23d20*/  FADD.FTZ R98, R100, R98 ;  /* 0x0000006264627221 */ /* 0x002fe80000010000 */
[C---:B------:R-:W-:Y:S01]  /*23d30*/  HMMA.16816.F32.BF16 R132, R20.reuse, R30, R132 ;  /* 0x0000001e1484723c */ /* 0x040fe20000041884 */
[----:B------:R-:W1:Y:S01]  /*23d40*/  LDSM.16.MT88.4 R28, [R226+0x10000] ;  /* 0x01000000e21c783b */ /* 0x000e620000004200 */
[----:B------:R-:W4:Y:S06]  /*23d50*/  MUFU.EX2 R103, R103 ;  /* 0x0000006700677308 */ /* 0x000f2c0000000800 */
[C---:B------:R-:W-:Y:S04]  /*23d60*/  HMMA.16816.F32.BF16 R136, R20.reuse, R32, R136 ;  /* 0x000000201488723c */ /* 0x040fe80000041888 */
[----:B------:R-:W-:Y:S04]  /*23d70*/  MUFU.EX2 R104, R104 ;  /* 0x0000006800687308 */ /* 0x000fe80000000800 */
[C---:B------:R-:W-:Y:S01]  /*23d80*/  HMMA.16816.F32.BF16 R16, R20.reuse, R34, R16 ;  /* 0x000000221410723c */ /* 0x040fe20000041810 */
[----:B------:R-:W5:Y:S05]  /*23d90*/  LDSM.16.MT88.4 R32, [R225+0x10000] ;  /* 0x01000000e120783b */ /* 0x000f6a0000004200 */
[----:B------:R-:W1:Y:S02]  /*23da0*/  MUFU.EX2 R105, R105 ;  /* 0x0000006900697308 */ /* 0x000e640000000800 */
[C---:B------:R-:W-:Y:S08]  /*23db0*/  HMMA.16816.F32.BF16 R140, R20.reuse, R36, R140 ;  /* 0x00000024148c723c */ /* 0x040ff0000004188c */
[----:B------:R-:W-:Y:S01]  /*23dc0*/  HMMA.16816.F32.BF16 R144, R20, R38, R144 ;  /* 0x000000261490723c */ /* 0x000fe20000041890 */
[----:B------:R-:W5:Y:S01]  /*23dd0*/  LDSM.16.MT88.4 R36, [R224+0x10000] ;  /* 0x01000000e024783b */ /* 0x000f620000004200 */
[----:B------:R-:W3:Y:S05]  /*23de0*/  MUFU.EX2 R106, R106 ;  /* 0x0000006a006a7308 */ /* 0x000eea0000000800 */
[C---:B------:R-:W-:Y:S01]  /*23df0*/  F2FP.BF16.PACK_AB R20, R99.reuse, R97 ;  /* 0x000000616314723e */ /* 0x040fe200000010ff */
[----:B------:R-:W-:Y:S01]  /*23e00*/  FADD.FTZ R99, R99, R95 ;  /* 0x0000005f63637221 */ /* 0x000fe20000010000 */
[C---:B--2---:R-:W-:Y:S03]  /*23e10*/  F2FP.BF16.PACK_AB R21, R102.reuse, R100 ;  /* 0x000000646615723e */ /* 0x044fe600000010ff */
[----:B----4-:R-:W-:Y:S01]  /*23e20*/  F2FP.BF16.PACK_AB R22, R103, R101 ;  /* 0x000000656716723e */ /* 0x010fe200000010ff */
[----:B------:R-:W-:Y:S01]  /*23e30*/  MUFU.EX2 R107, R107 ;  /* 0x0000006b006b7308 */ /* 0x000fe20000000800 */
[----:B-1----:R-:W-:Y:S01]  /*23e40*/  F2FP.BF16.PACK_AB R23, R105, R104 ;  /* 0x000000686917723e */ /* 0x002fe200000010ff */
[----:B------:R-:W-:Y:S02]  /*23e50*/  FADD.FTZ R99, R101, R99 ;  /* 0x0000006365637221 */ /* 0x000fe40000010000 */
[----:B------:R-:W-:Y:S02]  /*23e60*/  FADD.FTZ R102, R102, R98 ;  /* 0x0000006266667221 */ /* 0x000fe40000010000 */
[----:B------:R-:W-:Y:S02]  /*23e70*/  FADD.FTZ R103, R103, R99 ;  /* 0x0000006367677221 */ /* 0x000fe40000010000 */
[C---:B---3--:R-:W-:Y:S02]  /*23e80*/  HMMA.16816.F32.BF16 R4, R20.reuse, R24, R4 ;  /* 0x000000181404723c */ /* 0x048fe40000041804 */
[----:B------:R-:W1:Y:S01]  /*23e90*/  MUFU.EX2 R108, R108 ;  /* 0x0000006c006c7308 */ /* 0x000e620000000800 */
[----:B------:R-:W-:Y:S02]  /*23ea0*/  FADD.FTZ R102, R104, R102 ;  /* 0x0000006668667221 */ /* 0x000fe40000010000 */
[----:B------:R-:W-:Y:S02]  /*23eb0*/  FADD.FTZ R103, R106, R103 ;  /* 0x000000676a677221 */ /* 0x000fe40000010000 */
[----:B------:R-:W-:Y:S01]  /*23ec0*/  FADD.FTZ R105, R105, R102 ;  /* 0x0000006669697221 */ /* 0x000fe20000010000 */
[C---:B------:R-:W-:Y:S01]  /*23ed0*/  HMMA.16816.F32.BF16 R8, R20.reuse, R26, R8 ;  /* 0x0000001a1408723c */ /* 0x040fe20000041808 */
[----:B------:R-:W2:Y:S03]  /*23ee0*/  LDSM.16.MT88.4 R24, [R230+0x10800] ;  /* 0x01080000e618783b */ /* 0x000ea60000004200 */
[----:B------:R-:W3:Y:S04]  /*23ef0*/  MUFU.EX2 R110, R110 ;  /* 0x0000006e006e7308 */ /* 0x000ee80000000800 */
[C---:B------:R-:W-:Y:S06]  /*23f00*/  HMMA.16816.F32.BF16 R12, R20.reuse, R28, R12 ;  /* 0x0000001c140c723c */ /* 0x040fec000004180c */
[----:B------:R-:W-:Y:S02]  /*23f10*/  MUFU.EX2 R109, R109 ;  /* 0x0000006d006d7308 */ /* 0x000fe40000000800 */
[C---:B------:R-:W-:Y:S01]  /*23f20*/  HMMA.16816.F32.BF16 R132, R20.reuse, R30, R132 ;  /* 0x0000001e1484723c */ /* 0x040fe20000041884 */
[----:B------:R-:W4:Y:S03]  /*23f30*/  LDSM.16.MT88.4 R28, [R226+0x10800] ;  /* 0x01080000e21c783b */ /* 0x000f260000004200 */
[----:B-1----:R-:W-:Y:S04]  /*23f40*/  FADD.FTZ R105, R108, R105 ;  /* 0x000000696c697221 */ /* 0x002fe80000010000 */
[C---:B-----5:R-:W-:Y:S01]  /*23f50*/  HMMA.16816.F32.BF16 R136, R20.reuse, R32, R136 ;  /* 0x000000201488723c */ /* 0x060fe20000041888 */
[----:B------:R-:W1:Y:S07]  /*23f60*/  MUFU.EX2 R111, R111 ;  /* 0x0000006f006f7308 */ /* 0x000e6e0000000800 */
[C---:B------:R-:W-:Y:S01]  /*23f70*/  HMMA.16816.F32.BF16 R16, R20.reuse, R34, R16 ;  /* 0x000000221410723c */ /* 0x040fe20000041810 */
[----:B------:R-:W5:Y:S02]  /*23f80*/  LDSM.16.MT88.4 R32, [R225+0x10800] ;  /* 0x01080000e120783b */ /* 0x000f640000004200 */
[----:B------:R-:W-:Y:S05]  /*23f90*/  MUFU.EX2 R112, R112 ;  /* 0x0000007000707308 */ /* 0x000fea0000000800 */
[C---:B------:R-:W-:Y:S05]  /*23fa0*/  HMMA.16816.F32.BF16 R140, R20.reuse, R36, R140 ;  /* 0x00000024148c723c */ /* 0x040fea000004188c */
[----:B------:R-:W2:Y:S02]  /*23fb0*/  MUFU.EX2 R113, R113 ;  /* 0x0000007100717308 */ /* 0x000ea40000000800 */
[-C--:B------:R-:W-:Y:S01]  /*23fc0*/  FFMA.FTZ R37, R119, R3.reuse, -R176 ;  /* 0x0000000377257223 */ /* 0x080fe200000108b0 */
[----:B------:R-:W-:Y:S07]  /*23fd0*/  HMMA.16816.F32.BF16 R144, R20, R38, R144 ;  /* 0x000000261490723c */ /* 0x000fee0000041890 */
[----:B------:R-:W-:Y:S01]  /*23fe0*/  F2FP.BF16.PACK_AB R20, R107, R106 ;  /* 0x0000006a6b14723e */ /* 0x000fe200000010ff */
[--C-:B------:R-:W-:Y:S01]  /*23ff0*/  FFMA.FTZ R38, R120, R3, -R178.reuse ;  /* 0x0000000378267223 */ /* 0x100fe200000108b2 */
[C---:B---3--:R-:W-:Y:S01]  /*24000*/  F2FP.BF16.PACK_AB R21, R110.reuse, R108 ;  /* 0x0000006c6e15723e */ /* 0x048fe200000010ff */
[----:B------:R-:W3:Y:S02]  /*24010*/  MUFU.EX2 R114, R114 ;  /* 0x0000007200727308 */ /* 0x000ee40000000800 */
[----:B-1----:R-:W-:Y:S01]  /*24020*/  F2FP.BF16.PACK_AB R22, R111, R109 ;  /* 0x0000006d6f16723e */ /* 0x002fe200000010ff */
[-CC-:B------:R-:W-:Y:S02]  /*24030*/  FFMA.FTZ R39, R121, R3.reuse, -R178.reuse ;  /* 0x0000000379277223 */ /* 0x180fe400000108b2 */
[-C--:B------:R-:W-:Y:S02]  /*24040*/  FFMA.FTZ R178, R129, R3.reuse, -R178 ;  /* 0x0000000381b27223 */ /* 0x080fe400000108b2 */
[----:B------:R-:W-:Y:S02]  /*24050*/  FADD.FTZ R110, R110, R105 ;  /* 0x000000696e6e7221 */ /* 0x000fe40000010000 */
[----:B------:R-:W-:Y:S01]  /*24060*/  FADD.FTZ R107, R107, R103 ;  /* 0x000000676b6b7221 */ /* 0x000fe20000010000 */
[----:B------:R-:W-:Y:S01]  /*24070*/  MUFU.EX2 R115, R115 ;  /* 0x0000007300737308 */ /* 0x000fe20000000800 */
[----:B--2---:R-:W-:Y:S01]  /*24080*/  F2FP.BF16.PACK_AB R23, R113, R112 ;  /* 0x000000707117723e */ /* 0x004fe200000010ff */
[----:B------:R-:W-:Y:S02]  /*24090*/  FADD.FTZ R110, R112, R110 ;  /* 0x0000006e706e7221 */ /* 0x000fe40000010000 */
[----:B------:R-:W-:Y:S02]  /*240a0*/  FADD.FTZ R107, R109, R107 ;  /* 0x0000006b6d6b7221 */ /* 0x000fe40000010000 */
[----:B------:R-:W-:Y:S02]  /*240b0*/  FADD.FTZ R113, R113, R110 ;  /* 0x0000006e71717221 */ /* 0x000fe40000010000 */
[C---:B------:R-:W-:Y:S02]  /*240c0*/  HMMA.16816.F32.BF16 R4, R20.reuse, R24, R4 ;  /* 0x000000181404723c */ /* 0x040fe40000041804 */
[----:B------:R-:W-:Y:S01]  /*240d0*/  MUFU.EX2 R178, R178 ;  /* 0x000000b200b27308 */ /* 0x000fe20000000800 */
[----:B------:R-:W-:Y:S04]  /*240e0*/  FADD.FTZ R111, R111, R107 ;  /* 0x0000006b6f6f7221 */ /* 0x000fe80000010000 */
[----:B---3--:R-:W-:Y:S01]  /*240f0*/  FADD.FTZ R111, R114, R111 ;  /* 0x0000006f726f7221 */ /* 0x008fe20000010000 */
[C---:B------:R-:W-:Y:S01]  /*24100*/  HMMA.16816.F32.BF16 R8, R20.reuse, R26, R8 ;  /* 0x0000001a1408723c */ /* 0x040fe20000041808 */
[----:B------:R-:W1:Y:S03]  /*24110*/  LDSM.16.MT88.4 R24, [R224+0x10800] ;  /* 0x01080000e018783b */ /* 0x000e660000004200 */
[----:B------:R-:W2:Y:S04]  /*24120*/  MUFU.EX2 R36, R118 ;  /* 0x0000007600247308 */ /* 0x000ea80000000800 */
[C---:B----4-:R-:W-:Y:S06]  /*24130*/  HMMA.16816.F32.BF16 R12, R20.reuse, R28, R12 ;  /* 0x0000001c140c723c */ /* 0x050fec000004180c */
[----:B------:R-:W3:Y:S02]  /*24140*/  MUFU.EX2 R37, R37 ;  /* 0x0000002500257308 */ /* 0x000ee40000000800 */
[C---:B------:R-:W-:Y:S01]  /*24150*/  HMMA.16816.F32.BF16 R132, R20.reuse, R30, R132 ;  /* 0x0000001e1484723c */ /* 0x040fe20000041884 */
[----:B------:R-:W4:Y:S07]  /*24160*/  LDSM.16.MT88.4 R28, [R230+0x11000] ;  /* 0x01100000e61c783b */ /* 0x000f2e0000004200 */
[C---:B-----5:R-:W-:Y:S01]  /*24170*/  HMMA.16816.F32.BF16 R136, R20.reuse, R32, R136 ;  /* 0x000000201488723c */ /* 0x060fe20000041888 */
[----:B------:R-:W-:Y:S03]  /*24180*/  MUFU.EX2 R38, R38 ;  /* 0x0000002600267308 */ /* 0x000fe60000000800 */
[----:B--2---:R-:W-:Y:S04]  /*24190*/  FADD.FTZ R113, R36, R113 ;  /* 0x0000007124717221 */ /* 0x004fe80000010000 */
[C---:B------:R-:W-:Y:S01]  /*241a0*/  HMMA.16816.F32.BF16 R16, R20.reuse, R34, R16 ;  /* 0x000000221410723c */ /* 0x040fe20000041810 */
[----:B------:R-:W2:Y:S02]  /*241b0*/  LDSM.16.MT88.4 R32, [R226+0x11000] ;  /* 0x01100000e220783b */ /* 0x000ea40000004200 */
[----:B------:R-:W5:Y:S05]  /*241c0*/  MUFU.EX2 R39, R39 ;  /* 0x0000002700277308 */ /* 0x000f6a0000000800 */
[C---:B-1----:R-:W-:Y:S05]  /*241d0*/  HMMA.16816.F32.BF16 R140, R20.reuse, R24, R140 ;  /* 0x00000018148c723c */ /* 0x042fea000004188c */
[----:B------:R-:W1:Y:S03]  /*241e0*/  MUFU.EX2 R40, R40 ;  /* 0x0000002800287308 */ /* 0x000e660000000800 */
[----:B------:R-:W-:Y:S01]  /*241f0*/  HMMA.16816.F32.BF16 R144, R20, R26, R144 ;  /* 0x0000001a1490723c */ /* 0x000fe20000041890 */
[----:B------:R-:W2:Y:S06]  /*24200*/  LDSM.16.MT88.4 R24, [R225+0x11000] ;  /* 0x01100000e118783b */ /* 0x000eac0000004200 */
[----:B------:R-:W4:Y:S01]  /*24210*/  MUFU.EX2 R41, R41 ;  /* 0x0000002900297308 */ /* 0x000f220000000800 */
[C---:B------:R-:W-:Y:S01]  /*24220*/  F2FP.BF16.PACK_AB R20, R115.reuse, R114 ;  /* 0x000000727314723e */ /* 0x040fe200000010ff */
[----:B------:R-:W-:Y:S03]  /*24230*/  FADD.FTZ R115, R115, R111 ;  /* 0x0000006f73737221 */ /* 0x000fe60000010000 */
[----:B---3--:R-:W-:Y:S02]  /*24240*/  F2FP.BF16.PACK_AB R21, R37, R36 ;  /* 0x000000242515723e */ /* 0x008fe400000010ff */
[----:B-----5:R-:W-:Y:S01]  /*24250*/  F2FP.BF16.PACK_AB R22, R39, R38 ;  /* 0x000000262716723e */ /* 0x020fe200000010ff */
[----:B------:R-:W-:Y:S02]  /*24260*/  FADD.FTZ R115, R38, R115 ;  /* 0x0000007326737221 */ /* 0x000fe40000010000 */
[----:B------:R-:W-:Y:S01]  /*24270*/  FADD.FTZ R37, R37, R113 ;  /* 0x0000007125257221 */ /* 0x000fe20000010000 */
[----:B------:R-:W3:Y:S01]  /*24280*/  MUFU.EX2 R42, R42 ;  /* 0x0000002a002a7308 */ /* 0x000ee20000000800 */
[----:B------:R-:W-:Y:S02]  /*24290*/  FADD.FTZ R39, R39, R115 ;  /* 0x0000007327277221 */ /* 0x000fe40000010000 */
[----:B-1----:R-:W-:Y:S07]  /*242a0*/  FADD.FTZ R37, R40, R37 ;  /* 0x0000002528257221 */ /* 0x002fee0000010000 */
[----:B------:R-:W1:Y:S01]  /*242b0*/  MUFU.EX2 R43, R43 ;  /* 0x0000002b002b7308 */ /* 0x000e620000000800 */
[C---:B----4-:R-:W-:Y:S01]  /*242c0*/  F2FP.BF16.PACK_AB R23, R41.reuse, R40 ;  /* 0x000000282917723e */ /* 0x050fe200000010ff */
[----:B------:R-:W-:Y:S08]  /*242d0*/  FADD.FTZ R41, R41, R37 ;  /* 0x0000002529297221 */ /* 0x000ff00000010000 */
[----:B------:R-:W4:Y:S01]  /*242e0*/  MUFU.EX2 R44, R44 ;  /* 0x0000002c002c7308 */ /* 0x000f220000000800 */
[C---:B------:R-:W-:Y:S03]  /*242f0*/  HMMA.16816.F32.BF16 R4, R20.reuse, R28, R4 ;  /* 0x0000001c1404723c */ /* 0x040fe60000041804 */
[----:B---3--:R-:W-:Y:S05]  /*24300*/  FADD.FTZ R39, R42, R39 ;  /* 0x000000272a277221 */ /* 0x008fea0000010000 */
[C---:B------:R-:W-:Y:S01]  /*24310*/  HMMA.16816.F32.BF16 R8, R20.reuse, R30, R8 ;  /* 0x0000001e1408723c */ /* 0x040fe20000041808 */
[----:B------:R-:W3:Y:S01]  /*24320*/  LDSM.16.MT88.4 R28, [R224+0x11000] ;  /* 0x01100000e01c783b */ /* 0x000ee20000004200 */
[----:B------:R-:W5:Y:S02]  /*24330*/  MUFU.EX2 R45, R45 ;  /* 0x0000002d002d7308 */ /* 0x000f640000000800 */
[----:B-1----:R-:W-:Y:S04]  /*24340*/  FADD.FTZ R39, R43, R39 ;  /* 0x000000272b277221 */ /* 0x002fe80000010000 */
[C---:B--2---:R-:W-:Y:S04]  /*24350*/  HMMA.16816.F32.BF16 R12, R20.reuse, R32, R12 ;  /* 0x00000020140c723c */ /* 0x044fe8000004180c */
[----:B------:R-:W1:Y:S03]  /*24360*/  MUFU.EX2 R46, R46 ;  /* 0x0000002e002e7308 */ /* 0x000e660000000800 */
[-CC-:B------:R-:W-:Y:S01]  /*24370*/  FFMA.FTZ R32, R130, R3.reuse, -R176.reuse ;  /* 0x0000000382207223 */ /* 0x180fe200000108b0 */
[C---:B------:R-:W-:Y:S04]  /*24380*/  HMMA.16816.F32.BF16 R132, R20.reuse, R34, R132 ;  /* 0x000000221484723c */ /* 0x040fe80000041884 */
[----:B------:R-:W-:Y:S02]  /*24390*/  FFMA.FTZ R176, R131, R3, -R176 ;  /* 0x0000000383b07223 */ /* 0x000fe400000108b0 */
[----:B------:R-:W2:Y:S01]  /*243a0*/  MUFU.EX2 R32, R32 ;  /* 0x0000002000207308 */ /* 0x000ea20000000800 */
[----:B----4-:R-:W-:Y:S01]  /*243b0*/  FADD.FTZ R41, R44, R41 ;  /* 0x000000292c297221 */ /* 0x010fe20000010000 */
[C---:B------:R-:W-:Y:S04]  /*243c0*/  HMMA.16816.F32.BF16 R136, R20.reuse, R24, R136 ;  /* 0x000000181488723c */ /* 0x040fe80000041888 */
[----:B-----5:R-:W-:Y:S04]  /*243d0*/  FADD.FTZ R41, R45, R41 ;  /* 0x000000292d297221 */ /* 0x020fe80000010000 */
[C---:B------:R-:W-:Y:S01]  /*243e0*/  HMMA.16816.F32.BF16 R16, R20.reuse, R26, R16 ;  /* 0x0000001a1410723c */ /* 0x040fe20000041810 */
[----:B------:R-:W4:Y:S01]  /*243f0*/  MUFU.EX2 R176, R176 ;  /* 0x000000b000b07308 */ /* 0x000f220000000800 */
[----:B------:R-:W5:Y:S02]  /*24400*/  LDSM.16.MT88.4 R24, [R226+0x11800] ;  /* 0x01180000e218783b */ /* 0x000f640000004200 */
[----:B-1----:R-:W-:Y:S04]  /*24410*/  FADD.FTZ R39, R46, R39 ;  /* 0x000000272e277221 */ /* 0x002fe80000010000 */
[----:B------:R-:W-:Y:S01]  /*24420*/  FADD.FTZ R3, R178, R39 ;  /* 0x00000027b2037221 */ /* 0x000fe20000010000 */
[C---:B---3--:R-:W-:Y:S03]  /*24430*/  HMMA.16816.F32.BF16 R140, R20.reuse, R28, R140 ;  /* 0x0000001c148c723c */ /* 0x048fe6000004188c */
[----:B--2---:R-:W-:Y:S05]  /*24440*/  FADD.FTZ R41, R32, R41 ;  /* 0x0000002920297221 */ /* 0x004fea0000010000 */
[----:B------:R-:W-:Y:S07]  /*24450*/  HMMA.16816.F32.BF16 R144, R20, R30, R144 ;  /* 0x0000001e1490723c */ /* 0x000fee0000041890 */
[----:B------:R-:W-:Y:S02]  /*24460*/  F2FP.BF16.PACK_AB R20, R43, R42 ;  /* 0x0000002a2b14723e */ /* 0x000fe400000010ff */
[----:B------:R-:W-:Y:S03]  /*24470*/  F2FP.BF16.PACK_AB R21, R45, R44 ;  /* 0x0000002c2d15723e */ /* 0x000fe600000010ff */
[----:B------:R-:W-:Y:S02]  /*24480*/  F2FP.BF16.PACK_AB R22, R178, R46 ;  /* 0x0000002eb216723e */ /* 0x000fe400000010ff */
[C---:B----4-:R-:W-:Y:S07]  /*24490*/  F2FP.BF16.PACK_AB R23, R176.reuse, R32 ;  /* 0x00000020b017723e */ /* 0x050fee00000010ff */
[C---:B------:R-:W-:Y:S01]  /*244a0*/  HMMA.16816.F32.BF16 R160, R20.reuse, R156, R4 ;  /* 0x0000009c14a0723c */ /* 0x040fe20000041804 */
[----:B------:R-:W1:Y:S07]  /*244b0*/  LDSM.16.MT88.4 R4, [R224+0x11800] ;  /* 0x01180000e004783b */ /* 0x000e6e0000004200 */
[C---:B------:R-:W-:Y:S08]  /*244c0*/  HMMA.16816.F32.BF16 R156, R20.reuse, R158, R8 ;  /* 0x0000009e149c723c */ /* 0x040ff00000041808 */
[C---:B-----5:R-:W-:Y:S08]  /*244d0*/  HMMA.16816.F32.BF16 R152, R20.reuse, R24, R12 ;  /* 0x000000181498723c */ /* 0x060ff0000004180c */
[C---:B------:R-:W-:Y:S08]  /*244e0*/  HMMA.16816.F32.BF16 R132, R20.reuse, R26, R132 ;  /* 0x0000001a1484723c */ /* 0x040ff00000041884 */
[C---:B------:R-:W-:Y:S08]  /*244f0*/  HMMA.16816.F32.BF16 R136, R20.reuse, R148, R136 ;  /* 0x000000941488723c */ /* 0x040ff00000041888 */
[C---:B------:R-:W-:Y:S08]  /*24500*/  HMMA.16816.F32.BF16 R148, R20.reuse, R150, R16 ;  /* 0x000000961494723c */ /* 0x040ff00000041810 */
[C---:B-1----:R-:W-:Y:S07]  /*24510*/  HMMA.16816.F32.BF16 R140, R20.reuse, R4, R140 ;  /* 0x00000004148c723c */ /* 0x042fee000004188c */
[----:B------:R-:W-:Y:S01]  /*24520*/  FADD.FTZ R4, R176, R41 ;  /* 0x00000029b0047221 */ /* 0x000fe20000010000 */
[----:B------:R-:W-:Y:S04]  /*24530*/  HMMA.16816.F32.BF16 R144, R20, R6, R144 ;  /* 0x000000061490723c */ /* 0x000fe80000041890 */
[----:B------:R1:W-:Y:S04]  /*24540*/  STL [R1+0x4], R4 ;  /* 0x0000040401007387 */ /* 0x0003e80000100800 */
[----:B------:R1:W-:Y:S01]  /*24550*/  STL [R1], R3 ;  /* 0x0000000301007387 */ /* 0x0003e20000100800 */
[----:B------:R-:W-:-:S05]  /*24560*/  @P0 BRA `(.L_x_3891) ;  /* 0xffffaf2000000947 */ /* 0x000fca000383ffff */
.L_x_3882:
[----:B------:R-:W-:Y:S02]  /*24570*/  ULDC.64 UR4, c[0x0][0x118] ;  /* 0x0000460000047ab9 */ /* 0x000fe40000000a00 */
[----:B-1----:R1:W5:Y:S01]  /*24580*/  LD.E R3, [R164.64+0xd8] ;  /* 0x0000d804a4037980 */ /* 0x002362000c101900 */
[----:B------:R-:W-:-:S02]  /*24590*/  MOV R7, 0x1f ;  /* 0x0000001f00077802 */ /* 0x000fc40000000f00 */
[----:B------:R-:W-:Y:S01]  /*245a0*/  MOV R5, 0xffffffff ;  /* 0xffffffff00057802 */ /* 0x000fe20000000f00 */
[----:B------:R-:W-:Y:S05]  /*245b0*/  BRA.DIV ~URZ, `(.L_x_3892) ;  /* 0x00000d427f007947 */ /* 0x000fea000b800000 */
[----:B------:R-:W2:Y:S04]  /*245c0*/  LDL R6, [R1] ;  /* 0x0000000001067983 */ /* 0x000ea80000100800 */
[----:B--2---:R2:W3:Y:S02]  /*245d0*/  SHFL.BFLY PT, R4, R6, 0x2, 0x1f ;  /* 0x0c401f0006047f89 */ /* 0x0044e400000e0000 */
.L_x_3896:
[----:B--2---:R-:W2:Y:S02]  /*245e0*/  LDL.LU R6, [R1] ;  /* 0x0000000001067983 */ /* 0x004ea40000300800 */
[----:B--23--:R-:W-:Y:S01]  /*245f0*/  FADD.FTZ R4, R4, R6 ;  /* 0x0000000604047221 */ /* 0x00cfe20000010000 */
[----:B------:R-:W-:Y:S05]  /*24600*/  BRA.DIV ~URZ, `(.L_x_3893) ;  /* 0x00000d527f007947 */ /* 0x000fea000b800000 */
[----:B------:R-:W2:Y:S04]  /*24610*/  LDL.LU R7, [R1+0x4] ;  /* 0x0000040001077983 */ /* 0x000ea80000300800 */
[----:B------:R-:W3:Y:S02]  /*24620*/  SHFL.BFLY PT, R5, R4, 0x1, 0x1f ;  /* 0x0c201f0004057f89 */ /* 0x000ee400000e0000 */
[----:B---3--:R-:W-:-:S02]  /*24630*/  FADD.FTZ R4, R4, R5 ;  /* 0x0000000504047221 */ /* 0x008fc40000010000 */
[----:B--2---:R-:W2:Y:S02]  /*24640*/  SHFL.BFLY PT, R9, R7, 0x2, 0x1f ;  /* 0x0c401f0007097f89 */ /* 0x004ea400000e0000 */
[----:B--2---:R-:W-:-:S05]  /*24650*/  FADD.FTZ R9, R9, R7 ;  /* 0x0000000709097221 */ /* 0x004fca0000010000 */
[----:B------:R2:W3:Y:S02]  /*24660*/  SHFL.BFLY PT, R6, R9, 0x1, 0x1f ;  /* 0x0c201f0009067f89 */ /* 0x0004e400000e0000 */
.L_x_3897:
[----:B------:R-:W4:Y:S01]  /*24670*/  S2R R5, SR_TID.X ;  /* 0x0000000000057919 */ /* 0x000f220000002100 */
[----:B---3--:R-:W-:Y:S01]  /*24680*/  FADD.FTZ R6, R6, R9 ;  /* 0x0000000906067221 */ /* 0x008fe20000010000 */
[----:B------:R-:W-:Y:S01]  /*24690*/  FSETP.NE.FTZ.AND P4, PT, R4, RZ, PT ;  /* 0x000000ff0400720b */ /* 0x000fe20003f95000 */
[----:B------:R-:W-:Y:S01]  /*246a0*/  IMAD.MOV.U32 R8, RZ, RZ, 0x3f800000 ;  /* 0x3f800000ff087424 */ /* 0x000fe200078e00ff */
[----:B------:R-:W-:Y:S01]  /*246b0*/  BAR.SYNC.DEFER_BLOCKING 0x0 ;  /* 0x0000000000007b1d */ /* 0x000fe20000010000 */
[----:B------:R-:W-:Y:S01]  /*246c0*/  IMAD.MOV.U32 R7, RZ, RZ, 0x3f800000 ;  /* 0x3f800000ff077424 */ /* 0x000fe200078e00ff */
[----:B------:R-:W-:-:S04]  /*246d0*/  FSETP.NE.FTZ.AND P3, PT, R6, RZ, PT ;  /* 0x000000ff0600720b */ /* 0x000fc80003f75000 */
[----:B------:R-:W-:-:S05]  /*246e0*/  ULDC.64 UR4, c[0x0][0x118] ;  /* 0x0000460000047ab9 */ /* 0x000fca0000000a00 */
[----:B------:R-:W3:Y:S08]  /*246f0*/  @P4 MUFU.RCP R8, R4 ;  /* 0x0000000400084308 */ /* 0x000ef00000001000 */
[----:B------:R-:W1:Y:S01]  /*24700*/  @P3 MUFU.RCP R7, R6 ;  /* 0x0000000600073308 */ /* 0x000e620000001000 */
[----:B--2-4-:R-:W-:-:S04]  /*24710*/  SHF.R.S32.HI R9, RZ, 0x1f, R5 ;  /* 0x0000001fff097819 */ /* 0x014fc80000011405 */
[CC--:B------:R-:W-:Y:S02]  /*24720*/  LEA.HI R10, R9.reuse, R5.reuse, RZ, 0x2 ;  /* 0x00000005090a7211 */ /* 0x0c0fe400078f10ff */
[----:B------:R-:W-:Y:S01]  /*24730*/  LEA.HI R9, R9, R5, RZ, 0x5 ;  /* 0x0000000509097211 */ /* 0x000fe200078f28ff */
[C---:B---3--:R-:W-:Y:S01]  /*24740*/  FMUL.FTZ R160, R8.reuse, R160 ;  /* 0x000000a008a07220 */ /* 0x048fe20000410000 */
[--C-:B------:R-:W-:Y:S01]  /*24750*/  SHF.R.S32.HI R11, RZ, 0x2, R10.reuse ;  /* 0x00000002ff0b7819 */ /* 0x100fe2000001140a */
[C---:B------:R-:W-:Y:S01]  /*24760*/  FMUL.FTZ R161, R8.reuse, R161 ;  /* 0x000000a108a17220 */ /* 0x040fe20000410000 */
[----:B------:R-:W-:Y:S01]  /*24770*/  SHF.R.S32.HI R12, RZ, 0x1f, R10 ;  /* 0x0000001fff0c7819 */ /* 0x000fe2000001140a */
[C---:B------:R-:W-:Y:S02]  /*24780*/  FMUL.FTZ R156, R8.reuse, R156 ;  /* 0x0000009c089c7220 */ /* 0x040fe40000410000 */
[----:B------:R-:W-:Y:S01]  /*24790*/  FMUL.FTZ R157, R8, R157 ;  /* 0x0000009d089d7220 */ /* 0x000fe20000410000 */
[----:B------:R-:W-:Y:S01]  /*247a0*/  LEA.HI R12, R12, R11, RZ, 0x3 ;  /* 0x0000000b0c0c7211 */ /* 0x000fe200078f18ff */
[----:B-1----:R-:W-:-:S02]  /*247b0*/  FMUL.FTZ R163, R7, R163 ;  /* 0x000000a307a37220 */ /* 0x002fc40000410000 */
[----:B------:R-:W-:Y:S01]  /*247c0*/  FMUL.FTZ R162, R7, R162 ;  /* 0x000000a207a27220 */ /* 0x000fe20000410000 */
[----:B------:R-:W-:Y:S01]  /*247d0*/  LOP3.LUT R12, R12, 0xfffffff8, RZ, 0xc0, !PT ;  /* 0xfffffff80c0c7812 */ /* 0x000fe200078ec0ff */
[C---:B------:R-:W-:Y:S02]  /*247e0*/  FMUL.FTZ R152, R8.reuse, R152 ;  /* 0x0000009808987220 */ /* 0x040fe40000410000 */
[C---:B------:R-:W-:Y:S01]  /*247f0*/  FMUL.FTZ R153, R8.reuse, R153 ;  /* 0x0000009908997220 */ /* 0x040fe20000410000 */
[----:B------:R-:W-:Y:S01]  /*24800*/  IADD3 R11, R11, -R12, RZ ;  /* 0x8000000c0b0b7210 */ /* 0x000fe20007ffe0ff */
[----:B------:R-:W-:Y:S01]  /*24810*/  FMUL.FTZ R132, R8, R132 ;  /* 0x0000008408847220 */ /* 0x000fe20000410000 */
[----:B------:R-:W-:Y:S01]  /*24820*/  LOP3.LUT R12, R10, 0x1ffffffc, RZ, 0xc0, !PT ;  /* 0x1ffffffc0a0c7812 */ /* 0x000fe200078ec0ff */
[----:B------:R-:W-:Y:S01]  /*24830*/  FMUL.FTZ R133, R8, R133 ;  /* 0x0000008508857220 */ /* 0x000fe20000410000 */
[----:B------:R-:W-:Y:S01]  /*24840*/  SHF.R.S32.HI R10, RZ, 0x5, R9 ;  /* 0x00000005ff0a7819 */ /* 0x000fe20000011409 */
[C---:B------:R-:W-:Y:S01]  /*24850*/  IMAD.SHL.U32 R13, R11.reuse, 0x40, RZ ;  /* 0x000000400b0d7824 */ /* 0x040fe200078e00ff */
[----:B------:R-:W-:Y:S01]  /*24860*/  IADD3 R12, -R12, R5, RZ ;  /* 0x000000050c0c7210 */ /* 0x000fe20007ffe1ff */
[C---:B------:R-:W-:Y:S01]  /*24870*/  FMUL.FTZ R136, R8.reuse, R136 ;  /* 0x0000008808887220 */ /* 0x040fe20000410000 */
[----:B------:R-:W-:Y:S01]  /*24880*/  R2P PR, R11, 0x6 ;  /* 0x000000060b007804 */ /* 0x000fe20000000000 */
[----:B------:R-:W-:Y:S01]  /*24890*/  FMUL.FTZ R137, R8, R137 ;  /* 0x0000008908897220 */ /* 0x000fe20000410000 */
[----:B------:R-:W-:Y:S01]  /*248a0*/  LOP3.LUT R13, R13, 0x1c0, RZ, 0xc0, !PT ;  /* 0x000001c00d0d7812 */ /* 0x000fe200078ec0ff */
[----:B------:R-:W-:Y:S01]  /*248b0*/  IMAD R12, R10, 0x200, R12 ;  /* 0x000002000a0c7824 */ /* 0x000fe200078e020c */
[----:B------:R-:W-:Y:S01]  /*248c0*/  LOP3.LUT R14, R11, 0x1, RZ, 0xc0, !PT ;  /* 0x000000010b0e7812 */ /* 0x000fe200078ec0ff */
[C---:B------:R-:W-:Y:S01]  /*248d0*/  FMUL.FTZ R148, R8.reuse, R148 ;  /* 0x0000009408947220 */ /* 0x040fe20000410000 */
[----:B------:R-:W-:Y:S01]  /*248e0*/  LEA.HI R13, R13, R13, RZ, 0x1d ;  /* 0x0000000d0d0d7211 */ /* 0x000fe200078fe8ff */
[----:B------:R-:W-:Y:S01]  /*248f0*/  FMUL.FTZ R149, R8, R149 ;  /* 0x0000009508957220 */ /* 0x000fe20000410000 */
[----:B------:R-:W-:Y:S01]  /*24900*/  ISETP.NE.U32.AND P0, PT, R14, 0x1, PT ;  /* 0x000000010e00780c */ /* 0x000fe20003f05070 */
[----:B------:R-:W-:Y:S01]  /*24910*/  FMUL.FTZ R140, R8, R140 ;  /* 0x0000008c088c7220 */ /* 0x000fe20000410000 */
[----:B------:R-:W-:Y:S01]  /*24920*/  LEA R11, R12, R13, 0x1 ;  /* 0x0000000d0c0b7211 */ /* 0x000fe200078e08ff */
[----:B------:R-:W-:-:S02]  /*24930*/  IMAD.MOV.U32 R12, RZ, RZ, -0x20 ;  /* 0xffffffe0ff0c7424 */ /* 0x000fc400078e00ff */
[C---:B------:R-:W-:Y:S02]  /*24940*/  FMUL.FTZ R141, R8.reuse, R141 ;  /* 0x0000008d088d7220 */ /* 0x040fe40000410000 */
[----:B------:R-:W-:Y:S01]  /*24950*/  FMUL.FTZ R144, R8, R144 ;  /* 0x0000009008907220 */ /* 0x000fe20000410000 */
[----:B------:R-:W-:Y:S01]  /*24960*/  SEL R12, R12, 0x20, !P0 ;  /* 0x000000200c0c7807 */ /* 0x000fe20004000000 */
[----:B------:R-:W-:Y:S01]  /*24970*/  FMUL.FTZ R145, R8, R145 ;  /* 0x0000009108917220 */ /* 0x000fe20000410000 */
[----:B------:R-:W-:Y:S01]  /*24980*/  MOV R8, 0x40 ;  /* 0x0000004000087802 */ /* 0x000fe20000000f00 */
[----:B------:R-:W-:Y:S01]  /*24990*/  IMAD.SHL.U32 R13, R11, 0x4, RZ ;  /* 0x000000040b0d7824 */ /* 0x000fe200078e00ff */
[----:B------:R-:W-:Y:S01]  /*249a0*/  STS.64 [R11.X4], R160 ;  /* 0x000000a00b007388 */ /* 0x000fe20000004a00 */
[C---:B------:R-:W-:Y:S01]  /*249b0*/  FMUL.FTZ R159, R7.reuse, R159 ;  /* 0x0000009f079f7220 */ /* 0x040fe20000410000 */
[----:B------:R-:W-:Y:S01]  /*249c0*/  SEL R8, R8, 0xffffffc0, !P1 ;  /* 0xffffffc008087807 */ /* 0x000fe20004800000 */
[C---:B------:R-:W-:Y:S01]  /*249d0*/  FMUL.FTZ R158, R7.reuse, R158 ;  /* 0x0000009e079e7220 */ /* 0x040fe20000410000 */
[----:B------:R1:W-:Y:S01]  /*249e0*/  STS.64 [R11.X4+0x800], R162 ;  /* 0x000800a20b007388 */ /* 0x0003e20000004a00 */
        /* <DEDUP_REMOVED lines=12> */
[C---:B------:R-:W-:Y:S01]  /*24ab0*/  IADD3 R7, R13.reuse, R12, RZ ;  /* 0x0000000c0d077210 */ /* 0x040fe20007ffe0ff */
[C---:B------:R-:W-:Y:S01]  /*24ac0*/  IMAD.IADD R14, R13.reuse, 0x1, R8 ;  /* 0x000000010d0e7824 */ /* 0x040fe200078e0208 */
[----:B-1----:R-:W-:-:S02]  /*24ad0*/  IADD3 R11, R13, 0x80, RZ ;  /* 0x000000800d0b7810 */ /* 0x002fc40007ffe0ff */
[----:B------:R-:W-:Y:S01]  /*24ae0*/  @P2 IADD3 R11, R13, -0x80, RZ ;  /* 0xffffff800d0b2810 */ /* 0x000fe20007ffe0ff */
[----:B------:R-:W-:Y:S01]  /*24af0*/  STS.64 [R7], R156 ;  /* 0x0000009c07007388 */ /* 0x000fe20000000a00 */
[----:B------:R-:W-:-:S03]  /*24b00*/  IADD3 R15, R7, R8, RZ ;  /* 0x00000008070f7210 */ /* 0x000fc60007ffe0ff */
[----:B------:R-:W-:Y:S01]  /*24b10*/  IMAD.IADD R12, R12, 0x1, R11 ;  /* 0x000000010c0c7824 */ /* 0x000fe200078e020b */
[----:B------:R1:W-:Y:S04]  /*24b20*/  STS.64 [R7+0x800], R158 ;  /* 0x0008009e07007388 */ /* 0x0003e80000000a00 */
        /* <DEDUP_REMOVED lines=13> */
[----:B------:R3:W-:Y:S04]  /*24c00*/  STS.64 [R8+0x800], R146 ;  /* 0x0008009208007388 */ /* 0x0007e80000000a00 */
[----:B------:R-:W3:Y:S04]  /*24c10*/  S2R R48, SR_TID.X ;  /* 0x0000000000307919 */ /* 0x000ee80000002100 */
[----:B------:R3:W5:Y:S04]  /*24c20*/  LD.E.64 R50, [R164.64+0x78] ;  /* 0x00007804a4327980 */ /* 0x000768000c101b00 */
[----:B-1----:R1:W4:Y:S04]  /*24c30*/  LD.E.64 R12, [R164.64+0xb0] ;  /* 0x0000b004a40c7980 */ /* 0x002328000c101b00 */
[----:B--2---:R1:W5:Y:S04]  /*24c40*/  LD.E R7, [R164.64+0xcc] ;  /* 0x0000cc04a4077980 */ /* 0x004368000c101900 */
[----:B---3--:R1:W2:Y:S01]  /*24c50*/  LD.E R8, [R164.64+0x60] ;  /* 0x00006004a4087980 */ /* 0x0082a2000c101900 */
[----:B------:R-:W-:-:S04]  /*24c60*/  SHF.R.S32.HI R15, RZ, 0x1f, R48 ;  /* 0x0000001fff0f7819 */ /* 0x000fc80000011430 */
[----:B------:R-:W-:-:S04]  /*24c70*/  LEA.HI R14, R15, R48, RZ, 0x4 ;  /* 0x000000300f0e7211 */ /* 0x000fc800078f20ff */
[----:B------:R-:W-:Y:S02]  /*24c80*/  LOP3.LUT R11, R14, 0xfffffff0, RZ, 0xc0, !PT ;  /* 0xfffffff00e0b7812 */ /* 0x000fe400078ec0ff */
[----:B------:R-:W-:Y:S02]  /*24c90*/  SHF.R.S32.HI R14, RZ, 0x4, R14 ;  /* 0x00000004ff0e7819 */ /* 0x000fe4000001140e */
[----:B------:R-:W-:-:S03]  /*24ca0*/  IADD3 R11, -R11, R48, RZ ;  /* 0x000000300b0b7210 */ /* 0x000fc60007ffe1ff */
[----:B------:R-:W-:Y:S01]  /*24cb0*/  IMAD.SHL.U32 R16, R14, 0x40, RZ ;  /* 0x000000400e107824 */ /* 0x000fe200078e00ff */
[----:B------:R-:W-:Y:S01]  /*24cc0*/  LEA.HI R17, R11, R11, RZ, 0x1 ;  /* 0x0000000b0b117211 */ /* 0x000fe200078f08ff */
[----:B-1----:R-:W5:Y:S03]  /*24cd0*/  LD.E.64 R164, [R164.64+0xa8] ;  /* 0x0000a804a4a47980 */ /* 0x002f66000c101b00 */
[----:B------:R-:W-:Y:S02]  /*24ce0*/  LOP3.LUT R16, R16, 0x1c0, RZ, 0xc0, !PT ;  /* 0x000001c010107812 */ /* 0x000fe400078ec0ff */
[C---:B------:R-:W-:Y:S02]  /*24cf0*/  SHF.L.U32 R18, R17.reuse, 0x2, RZ ;  /* 0x0000000211127819 */ /* 0x040fe400000006ff */
[----:B------:R-:W-:Y:S02]  /*24d00*/  LOP3.LUT R17, R17, 0xffffffe, RZ, 0xc0, !PT ;  /* 0x0ffffffe11117812 */ /* 0x000fe400078ec0ff */
[----:B------:R-:W-:-:S02]  /*24d10*/  LOP3.LUT R18, R16, 0x38, R18, 0xf8, !PT ;  /* 0x0000003810127812 */ /* 0x000fc400078ef812 */
[----:B------:R-:W-:Y:S01]  /*24d20*/  SHF.R.U32.HI R16, RZ, 0x3, R16 ;  /* 0x00000003ff107819 */ /* 0x000fe20000011610 */
[----:B------:R-:W-:-:S03]  /*24d30*/  IMAD.IADD R17, R11, 0x1, -R17 ;  /* 0x000000010b117824 */ /* 0x000fc600078e0a11 */
[----:B------:R-:W-:-:S04]  /*24d40*/  LOP3.LUT R16, R18, R16, RZ, 0x3c, !PT ;  /* 0x0000001012107212 */ /* 0x000fc800078e3cff */
[----:B------:R-:W-:Y:S01]  /*24d50*/  LEA R52, R17, R16, 0x2 ;  /* 0x0000001011347211 */ /* 0x000fe200078e10ff */
[----:B------:R-:W-:Y:S01]  /*24d60*/  BAR.SYNC.DEFER_BLOCKING 0x0 ;  /* 0x0000000000007b1d */ /* 0x000fe20000010000 */
[----:B------:R-:W-:Y:S02]  /*24d70*/  LEA.HI R15, R15, R48, RZ, 0x5 ;  /* 0x000000300f0f7211 */ /* 0x000fe400078f28ff */
[----:B------:R-:W-:Y:S02]  /*24d80*/  LOP3.LUT R9, R9, 0xffffffe0, RZ, 0xc0, !PT ;  /* 0xffffffe009097812 */ /* 0x000fe400078ec0ff */
[----:B------:R-:W-:Y:S01]  /*24d90*/  LOP3.LUT R15, R15, 0xffffffe0, RZ, 0xc0, !PT ;  /* 0xffffffe00f0f7812 */ /* 0x000fe200078ec0ff */
[----:B------:R-:W1:Y:S01]  /*24da0*/  @P4 MUFU.LG2 R4, R4 ;  /* 0x0000000400044308 */ /* 0x000e620000000c00 */
[----:B------:R-:W-:Y:S01]  /*24db0*/  IADD3 R9, -R9, R5, RZ ;  /* 0x0000000509097210 */ /* 0x000fe20007ffe1ff */
[----:B------:R3:W1:Y:S04]  /*24dc0*/  LDS.128 R44, [R52.X4] ;  /* 0x00000000342c7984 */ /* 0x0006680000004c00 */
[----:B------:R3:W2:Y:S04]  /*24dd0*/  LDS.128 R40, [R52.X4+0x800] ;  /* 0x0008000034287984 */ /* 0x0006a80000004c00 */
[----:B------:R3:W2:Y:S04]  /*24de0*/  LDS.128 R36, [R52.X4+0x1000] ;  /* 0x0010000034247984 */ /* 0x0006a80000004c00 */
[----:B------:R3:W2:Y:S04]  /*24df0*/  LDS.128 R32, [R52.X4+0x1800] ;  /* 0x0018000034207984 */ /* 0x0006a80000004c00 */
[----:B------:R3:W2:Y:S04]  /*24e00*/  LDS.128 R28, [R52.X4+0x2000] ;  /* 0x00200000341c7984 */ /* 0x0006a80000004c00 */
[----:B------:R3:W2:Y:S04]  /*24e10*/  LDS.128 R24, [R52.X4+0x2800] ;  /* 0x0028000034187984 */ /* 0x0006a80000004c00 */
[----:B------:R3:W2:Y:S04]  /*24e20*/  LDS.128 R20, [R52.X4+0x3000] ;  /* 0x0030000034147984 */ /* 0x0006a80000004c00 */
[----:B------:R3:W2:Y:S01]  /*24e30*/  LDS.128 R16, [R52.X4+0x3800] ;  /* 0x0038000034107984 */ /* 0x0006a20000004c00 */
[----:B------:R-:W1:Y:S01]  /*24e40*/  @P3 MUFU.LG2 R6, R6 ;  /* 0x0000000600063308 */ /* 0x000e620000000c00 */
[----:B------:R-:W-:Y:S01]  /*24e50*/  SHF.R.S32.HI R49, RZ, 0x1f, R10 ;  /* 0x0000001fff317819 */ /* 0x000fe2000001140a */
[----:B------:R-:W-:Y:S01]  /*24e60*/  IMAD.IADD R15, R48, 0x1, -R15 ;  /* 0x00000001300f7824 */ /* 0x000fe200078e0a0f */
[----:B------:R-:W-:-:S02]  /*24e70*/  LOP3.LUT P0, RZ, R9, 0x3, RZ, 0xc0, !PT ;  /* 0x0000000309ff7812 */ /* 0x000fc4000780c0ff */
[----:B------:R-:W-:Y:S02]  /*24e80*/  LEA.HI R49, R49, R10, RZ, 0x2 ;  /* 0x0000000a31317211 */ /* 0x000fe400078f10ff */
[----:B------:R-:W-:Y:S02]  /*24e90*/  SHF.R.S32.HI R5, RZ, 0x1f, R15 ;  /* 0x0000001fff057819 */ /* 0x000fe4000001140f */
[----:B------:R-:W-:Y:S02]  /*24ea0*/  LOP3.LUT R49, R49, 0xffffffc, RZ, 0xc0, !PT ;  /* 0x0ffffffc31317812 */ /* 0x000fe400078ec0ff */
[----:B------:R-:W-:Y:S01]  /*24eb0*/  LEA.HI R5, R5, R15, RZ, 0x2 ;  /* 0x0000000f05057211 */ /* 0x000fe200078f10ff */
[----:B-1----:R-:W-:Y:S01]  /*24ec0*/  @P4 FMUL.FTZ R4, R4, 0.69314718246459960938 ;  /* 0x3f31721804044820 */ /* 0x002fe20000410000 */
[----:B------:R-:W-:Y:S01]  /*24ed0*/  SHF.L.U32 R9, R241, 0x6, RZ ;  /* 0x00000006f1097819 */ /* 0x000fe200000006ff */
[----:B------:R-:W-:Y:S01]  /*24ee0*/  IMAD.IADD R49, R10, 0x1, -R49 ;  /* 0x000000010a317824 */ /* 0x000fe200078e0a31 */
[----:B------:R-:W-:Y:S01]  /*24ef0*/  SHF.R.S32.HI R5, RZ, 0x2, R5 ;  /* 0x00000002ff057819 */ /* 0x000fe20000011405 */
[----:B------:R-:W-:Y:S01]  /*24f00*/  @P3 FMUL.FTZ R6, R6, 0.69314718246459960938 ;  /* 0x3f31721806063820 */ /* 0x000fe20000410000 */
[----:B------:R-:W-:Y:S01]  /*24f10*/  BSSY B0, `(.L_x_3894) ;  /* 0x0000016000007945 */ /* 0x000fe20003800000 */
[----:B------:R-:W-:Y:S01]  /*24f20*/  MOV R10, 0xff800000 ;  /* 0xff800000000a7802 */ /* 0x000fe20000000f00 */
[----:B------:R-:W-:Y:S01]  /*24f30*/  IMAD.MOV.U32 R15, RZ, RZ, -0x800000 ;  /* 0xff800000ff0f7424 */ /* 0x000fe200078e00ff */
[----:B------:R-:W-:Y:S01]  /*24f40*/  LEA R5, R49, R5, 0x4 ;  /* 0x0000000531057211 */ /* 0x000fe200078e20ff */
[----:B-----5:R-:W-:-:S02]  /*24f50*/  @P4 FFMA.FTZ R10, R2, R3, R4 ;  /* 0x00000003020a4223 */ /* 0x020fc40000010004 */
[----:B------:R-:W-:Y:S02]  /*24f60*/  @P3 FFMA.FTZ R15, R0, R3, R6 ;  /* 0x00000003000f3223 */ /* 0x000fe40000010006 */
[----:B----4-:R-:W-:-:S04]  /*24f70*/  IMAD R12, R12, UR10, R244 ;  /* 0x0000000a0c0c7c24 */ /* 0x010fc8000f8e02f4 */
[----:B--2---:R-:W-:-:S04]  /*24f80*/  IMAD R8, R12, R8, R243 ;  /* 0x000000080c087224 */ /* 0x004fc800078e02f3 */
[----:B------:R-:W-:Y:S01]  /*24f90*/  IMAD R8, R13, R8, R9 ;  /* 0x000000080d087224 */ /* 0x000fe200078e0209 */
[----:B------:R-:W-:Y:S05]  /*24fa0*/  @P0 BRA `(.L_x_3895) ;  /* 0x000000c000000947 */ /* 0x000fea0003800000 */
[----:B---3--:R-:W-:Y:S01]  /*24fb0*/  IMAD R0, R241, -0x40, R242 ;  /* 0xffffffc0f1007824 */ /* 0x008fe200078e02f2 */
        /* <DEDUP_REMOVED lines=11> */
.L_x_3895:
[----:B---3--:R-:W-:Y:S05]  /*25070*/  BSYNC B0 ;  /* 0x0000000000007941 */ /* 0x008fea0003800000 */
.L_x_3894:
[----:B-1----:R-:W-:Y:S01]  /*25080*/  IMAD.SHL.U32 R4, R11, 0x4, RZ ;  /* 0x000000040b047824 */ /* 0x002fe200078e00ff */
[----:B------:R-:W-:Y:S01]  /*25090*/  IADD3 R3, R14, 0x8, RZ ;  /* 0x000000080e037810 */ /* 0x000fe20007ffe0ff */
[----:B------:R-:W-:Y:S01]  /*250a0*/  IMAD R7, R8, R7, RZ ;  /* 0x0000000708077224 */ /* 0x000fe200078e02ff */
[C---:B------:R-:W-:Y:S01]  /*250b0*/  IADD3 R2, R14.reuse, 0x10, RZ ;  /* 0x000000100e027810 */ /* 0x040fe20007ffe0ff */
[----:B------:R-:W-:Y:S01]  /*250c0*/  IMAD R241, R241, -0x40, R242 ;  /* 0xffffffc0f1f17824 */ /* 0x000fe200078e02f2 */
[----:B------:R-:W-:Y:S01]  /*250d0*/  SHF.R.S32.HI R5, RZ, 0x1f, R4 ;  /* 0x0000001fff057819 */ /* 0x000fe20000011404 */
[----:B------:R-:W-:Y:S01]  /*250e0*/  ULDC.64 UR4, c[0x0][0x118] ;  /* 0x0000460000047ab9 */ /* 0x000fe20000000a00 */
        /* <DEDUP_REMOVED lines=8> */
[----:B------:R-:W-:Y:S02]  /*25170*/  LEA R6, P0, R4, R50, 0x2 ;  /* 0x0000003204067211 */ /* 0x000fe400078010ff */
[----:B------:R-:W-:Y:S02]  /*25180*/  IADD3 R2, R14, 0x28, RZ ;  /* 0x000000280e027810 */ /* 0x000fe40007ffe0ff */
[----:B------:R-:W-:Y:S02]  /*25190*/  LEA.HI.X R7, R4, R51, R7, 0x2, P0 ;  /* 0x0000003304077211 */ /* 0x000fe400000f1407 */
[C---:B------:R-:W-:Y:S02]  /*251a0*/  ISETP.GE.AND P0, PT, R14.reuse, R241, PT ;  /* 0x000000f10e00720c */ /* 0x040fe40003f06270 */
[C---:B------:R-:W-:Y:S01]  /*251b0*/  IADD3 R0, R14.reuse, 0x30, RZ ;  /* 0x000000300e007810 */ /* 0x040fe20007ffe0ff */
[----:B------:R1:W-:Y:S01]  /*251c0*/  @!P6 ST.E.128 [R6.64+0x800], R40 ;  /* 0x000800280600e985 */ /* 0x0003e2000c101d04 */
[----:B------:R-:W-:-:S02]  /*251d0*/  IADD3 R14, R14, 0x38, RZ ;  /* 0x000000380e0e7810 */ /* 0x000fc40007ffe0ff */
[-C--:B------:R-:W-:Y:S01]  /*251e0*/  ISETP.GE.AND P3, PT, R3, R241.reuse, PT ;  /* 0x000000f10300720c */ /* 0x080fe20003f66270 */
[----:B------:R-:W-:Y:S01]  /*251f0*/  IMAD.MOV.U32 R3, RZ, RZ, 0x0 ;  /* 0x00000000ff037424 */ /* 0x000fe200078e00ff */
[-C--:B------:R-:W-:Y:S01]  /*25200*/  ISETP.GE.AND P2, PT, R2, R241.reuse, PT ;  /* 0x000000f10200720c */ /* 0x080fe20003f46270 */
[----:B------:R-:W-:Y:S01]  /*25210*/  IMAD.MOV.U32 R2, RZ, RZ, R240 ;  /* 0x000000ffff027224 */ /* 0x000fe200078e00f0 */
[-C--:B------:R-:W-:Y:S01]  /*25220*/  ISETP.GE.AND P1, PT, R0, R241.reuse, PT ;  /* 0x000000f10000720c */ /* 0x080fe20003f26270 */
[----:B------:R1:W-:Y:S04]  /*25230*/  @!P5 ST.E.128 [R6.64+0x1000], R36 ;  /* 0x001000240600d985 */ /* 0x0003e8000c101d04 */
[----:B------:R1:W-:Y:S04]  /*25240*/  @!P0 ST.E.64 [R6.64], R44 ;  /* 0x0000002c06008985 */ /* 0x0003e8000c101b04 */
[----:B------:R1:W-:Y:S01]  /*25250*/  @!P0 ST.E.64 [R6.64+0x8], R46 ;  /* 0x0000082e06008985 */ /* 0x0003e2000c101b04 */
[----:B------:R-:W-:-:S03]  /*25260*/  ISETP.GE.AND P0, PT, R14, R241, PT ;  /* 0x000000f10e00720c */ /* 0x000fc60003f06270 */
[----:B------:R1:W-:Y:S04]  /*25270*/  @!P4 ST.E.128 [R6.64+0x1800], R32 ;  /* 0x001800200600c985 */ /* 0x0003e8000c101d04 */
[----:B------:R1:W-:Y:S04]  /*25280*/  @!P3 ST.E.128 [R6.64+0x2000], R28 ;  /* 0x0020001c0600b985 */ /* 0x0003e8000c101d04 */
[----:B------:R1:W-:Y:S04]  /*25290*/  @!P2 ST.E.128 [R6.64+0x2800], R24 ;  /* 0x002800180600a985 */ /* 0x0003e8000c101d04 */
[----:B------:R1:W-:Y:S01]  /*252a0*/  @!P1 ST.E.128 [R6.64+0x3000], R20 ;  /* 0x0030001406009985 */ /* 0x0003e2000c101d04 */
[----:B------:R-:W-:Y:S05]  /*252b0*/  @P0 RET.REL.NODEC R2 `(_ZN5flash24flash_fwd_splitkv_kernelI23Flash_fwd_kernel_traitsILi64ELi64ELi256ELi4ELb0ELb0EN7cutlass10bfloat16_tE19Flash_kernel_traitsILi64ELi64ELi256ELi4ES3_EELb1ELb0ELb0ELb0ELb1ELb0ELb1ELb1EEEvNS_16Flash_fwd_paramsE) ;  /* 0xfffdad4002000950 */ /* 0x000fea0003c3ffff */
[----:B------:R-:W-:Y:S01]  /*252c0*/  MOV R241, 0x0 ;  /* 0x0000000000f17802 */ /* 0x000fe20000000f00 */
[----:B------:R-:W-:-:S02]  /*252d0*/  ULDC.64 UR4, c[0x0][0x118] ;  /* 0x0000460000047ab9 */ /* 0x000fc40000000a00 */
[----:B------:R2:W-:Y:S01]  /*252e0*/  ST.E.128 [R6.64+0x3800], R16 ;  /* 0x0038001006007985 */ /* 0x0005e2000c101d04 */
[----:B------:R-:W-:Y:S05]  /*252f0*/  RET.REL.NODEC R240 `(_ZN5flash24flash_fwd_splitkv_kernelI23Flash_fwd_kernel_traitsILi64ELi64ELi256ELi4ELb0ELb0EN7cutlass10bfloat16_tE19Flash_kernel_traitsILi64ELi64ELi256ELi4ES3_EELb1ELb0ELb0ELb0ELb1ELb0ELb1ELb1EEEvNS_16Flash_fwd_paramsE) ;  /* 0xfffdad00f0007950 */ /* 0x000fea0003c3ffff */
.L_x_3892:
[----:B------:R2:W5:Y:S01]  /*25300*/  LDL R9, [R1] ;  /* 0x0000000001097983 */ /* 0x0005620000100800 */
[----:B------:R-:W-:Y:S02]  /*25310*/  MOV R8, 0x2 ;  /* 0x0000000200087802 */ /* 0x000fe40000000f00 */
[----:B------:R-:W-:Y:S02]  /*25320*/  MOV R6, 0x25340 ;  /* 0x0002534000067802 */ /* 0x000fe40000000f00 */
[----:B-12--5:R-:W-:Y:S05]  /*25330*/  CALL.REL.NOINC `($__internal_22_$__cuda_sm70_shflsync_bfly_p) ;  /* 0x0000012000007944 */ /* 0x026fea0003c00000 */
[----:B--2---:R-:W-:Y:S01]  /*25340*/  MOV R4, R8 ;  /* 0x0000000800047202 */ /* 0x004fe20000000f00 */
[----:B-1----:R-:W-:Y:S05]  /*25350*/  BRA `(.L_x_3896) ;  /* 0xfffff28000007947 */ /* 0x002fea000383ffff */
.L_x_3893:
[----:B------:R-:W-:Y:S01]  /*25360*/  IMAD.MOV.U32 R9, RZ, RZ, R4 ;  /* 0x000000ffff097224 */ /* 0x000fe200078e0004 */
[----:B------:R-:W-:Y:S02]  /*25370*/  MOV R8, 0x1 ;  /* 0x0000000100087802 */ /* 0x000fe40000000f00 */
[----:B------:R-:W-:Y:S02]  /*25380*/  MOV R6, 0x253a0 ;  /* 0x000253a000067802 */ /* 0x000fe40000000f00 */
[----:B-1---5:R-:W-:Y:S05]  /*25390*/  CALL.REL.NOINC `($__internal_22_$__cuda_sm70_shflsync_bfly_p) ;  /* 0x000000c000007944 */ /* 0x022fea0003c00000 */
[----:B-1----:R1:W5:Y:S01]  /*253a0*/  LDL R9, [R1+0x4] ;  /* 0x0000040001097983 */ /* 0x0023620000100800 */
[----:B--2---:R-:W-:Y:S01]  /*253b0*/  FADD.FTZ R4, R4, R8 ;  /* 0x0000000804047221 */ /* 0x004fe20000010000 */
[----:B------:R-:W-:-:S02]  /*253c0*/  MOV R8, 0x2 ;  /* 0x0000000200087802 */ /* 0x000fc40000000f00 */
[----:B------:R-:W-:Y:S02]  /*253d0*/  MOV R6, 0x253f0 ;  /* 0x000253f000067802 */ /* 0x000fe40000000f00 */
[----:B-1---5:R-:W-:Y:S05]  /*253e0*/  CALL.REL.NOINC `($__internal_22_$__cuda_sm70_shflsync_bfly_p) ;  /* 0x0000007000007944 */ /* 0x022fea0003c00000 */
[----:B------:R-:W3:Y:S02]  /*253f0*/  LDL.LU R6, [R1+0x4] ;  /* 0x0000040001067983 */ /* 0x000ee40000300800 */
[----:B-123--:R-:W-:Y:S01]  /*25400*/  FADD.FTZ R9, R6, R8 ;  /* 0x0000000806097221 */ /* 0x00efe20000010000 */
[----:B------:R-:W-:Y:S02]  /*25410*/  MOV R8, 0x1 ;  /* 0x0000000100087802 */ /* 0x000fe40000000f00 */
[----:B------:R-:W-:Y:S02]  /*25420*/  MOV R6, 0x25440 ;  /* 0x0002544000067802 */ /* 0x000fe40000000f00 */
[----:B------:R-:W-:Y:S05]  /*25430*/  CALL.REL.NOINC `($__internal_22_$__cuda_sm70_shflsync_bfly_p) ;  /* 0x0000002000007944 */ /* 0x000fea0003c00000 */
[----:B--2---:R-:W-:Y:S01]  /*25440*/  MOV R6, R8 ;  /* 0x0000000800067202 */ /* 0x004fe20000000f00 */
[----:B-1----:R-:W-:Y:S05]  /*25450*/  BRA `(.L_x_3897) ;  /* 0xfffff21000007947 */ /* 0x002fea000383ffff */
        .weak           $__internal_22_$__cuda_sm70_shflsync_bfly_p
        .type           $__internal_22_$__cuda_sm70_shflsync_bfly_p,@function
        .size           $__internal_22_$__cuda_sm70_shflsync_bfly_p,(.L_x_7829 - $__internal_22_$__cuda_sm70_shflsync_bfly_p)
$__internal_22_$__cuda_sm70_shflsync_bfly_p:
[----:B------:R-:W-:Y:S01]  /*25460*/  MOV R10, R6 ;  /* 0x00000006000a7202 */ /* 0x000fe20000000f00 */
[----:B------:R-:W-:Y:S04]  /*25470*/  WARPSYNC R5 ;  /* 0x0000000500007348 */ /* 0x000fe80003800000 */
[----:B------:R-:W-:Y:S01]  /*25480*/  MOV R11, 0x0 ;  /* 0x00000000000b7802 */ /* 0x000fe20000000f00 */
[----:B------:R1:W2:Y:S03]  /*25490*/  SHFL.BFLY PT, R8, R9, R8, R7 ;  /* 0x0c00000809087389 */ /* 0x0002a600000e0007 */
[----:B------:R-:W-:Y:S05]  /*254a0*/  RET.REL.NODEC R10 `(_ZN5flash24flash_fwd_splitkv_kernelI23Flash_fwd_kernel_traitsILi64ELi64ELi256ELi4ELb0ELb0EN7cutlass10bfloat16_tE19Flash_kernel_traitsILi64ELi64ELi256ELi4ES3_EELb1ELb0ELb0ELb0ELb1ELb0ELb1ELb1EEEvNS_16Flash_fwd_paramsE) ;  /* 0xfffdab500a007950 */ /* 0x000fea0003c3ffff */
.L_x_3898:
        /* <DEDUP_REMOVED lines=13> */
.L_x_7829:


//--------------------- .text._ZN5flash24flash_fwd_splitkv_kernelI23Flash_fwd_kernel_traitsILi64ELi64ELi256ELi4ELb0ELb0EN7cutlass10bfloat16_tE19Flash_kernel_traitsILi64ELi64ELi256ELi4ES3_EELb1ELb0ELb0ELb0ELb1ELb1ELb1ELb1EEEvNS_16Flash_fwd_paramsE --------------------------
	.section	.text._ZN5flash24flash_fwd_splitkv_kernelI23Flash_fwd_kernel_traitsILi64ELi64ELi256ELi4ELb0ELb0EN7cutlass10bfloat16_tE19Flash_kernel_traitsILi64ELi64ELi256ELi4ES3_EELb1ELb0ELb0ELb0ELb1ELb1ELb1ELb1EEEvNS_16Flash_fwd_paramsE,"ax",@progbits
	.sectioninfo	@"SHI_REGISTERS=255"
	.align	128
        .global         _ZN5flash24flash_fwd_splitkv_kernelI23Flash_fwd_kernel_traitsILi64ELi64ELi256ELi4ELb0ELb0EN7cutlass10bfloat16_tE19Flash_kernel_traitsILi64ELi64ELi256ELi4ES3_EELb1ELb0ELb0ELb0ELb1ELb1ELb1ELb1EEEvNS_16Flash_fwd_paramsE
        .type           _ZN5flash24flash_fwd_splitkv_kernelI23Flash_fwd_kernel_traitsILi64ELi64ELi256ELi4ELb0ELb0EN7cutlass10bfloat16_tE19Flash_kernel_traitsILi64ELi64ELi256ELi4ES3_EELb1ELb0ELb0ELb0ELb1ELb1ELb1ELb1EEEvNS_16Flash_fwd_paramsE,@function
        .size           _ZN5flash24flash_fwd_splitkv_kernelI23Flash_fwd_kernel_traitsILi64ELi64ELi256ELi4ELb0ELb0EN7cutlass10bfloat16_tE19Flash_kernel_traitsILi64ELi64ELi256ELi4ES3_EELb1ELb0ELb0ELb0ELb1ELb1ELb1ELb1EEEvNS_16Flash_fwd_paramsE,(.L_x_7831 - _ZN5flash24flash_fwd_splitkv_kernelI23Flash_fwd_kernel_traitsILi64ELi64ELi256ELi4ELb0ELb0EN7cutlass10bfloat16_tE19Flash_kernel_traitsILi64ELi64ELi256ELi4ES3_EELb1ELb0ELb0ELb0ELb1ELb1ELb1ELb1EEEvNS_16Flash_fwd_paramsE)
        .other          _ZN5flash24flash_fwd_splitkv_kernelI23Flash_fwd_kernel_traitsILi64ELi64ELi256ELi4ELb0ELb0EN7cutlass10bfloat16_tE19Flash_kernel_traitsILi64ELi64ELi256ELi4ES3_EELb1ELb0ELb0ELb0ELb1ELb1ELb1ELb1EEEvNS_16Flash_fwd_paramsE,@"STO_CUDA_ENTRY STV_DEFAULT"
_ZN5flash24flash_fwd_splitkv_kernelI23Flash_fwd_kernel_traitsILi64ELi64ELi256ELi4ELb0ELb0EN7cutlass10bfloat16_tE19Flash_kernel_traitsILi64ELi64ELi256ELi4ES3_EELb1ELb0ELb0ELb0ELb1ELb1ELb1ELb1EEEvNS_16Flash_fwd_paramsE:
.text._ZN5flash24flash_fwd_splitkv_kernelI23Flash_fwd_kernel_traitsILi64ELi64ELi256ELi4ELb0ELb0EN7cutlass10bfloat16_tE19Flash_kernel_traitsILi64ELi64ELi256ELi4ES3_EELb1ELb0ELb0ELb0ELb1ELb1ELb1ELb1EEEvNS_16Flash_fwd_paramsE:
        /* <DEDUP_REMOVED lines=30> */
[----:B-1-3--:R-:W-:Y:S05]  /*01e0*/  CALL.REL.NOINC `($_ZN5flash24flash_fwd_splitkv_kernelI23Flash_fwd_kernel_traitsILi64ELi64ELi256ELi4ELb0ELb0EN7cutlass10bfloat16_tE19Flash_kernel_traitsILi64ELi64ELi256ELi4ES3_EELb1ELb0ELb0ELb0ELb1ELb1ELb1ELb1EEEvNS_16Flash_fwd_paramsE$_ZN5flash30compute_attn_1rowblock_splitkvI23Flash_fwd_kernel_traitsILi64ELi64ELi256ELi4ELb0ELb0EN7cutlass10bfloat16_tE19Flash_kernel_traitsILi64ELi64ELi256ELi4ES3_EELb1ELb0ELb0ELb0ELb1ELb1ELb1ELb1ENS_16Flash_fwd_paramsEEEvRKT8_iiiii) ;  /* 0x0000002000007944 */ /* 0x00afea0003c00000 */
[----:B------:R-:W-:Y:S05]  /*01f0*/  BSYNC B3 ;  /* 0x0000000000037941 */ /* 0x000fea0003800000 */
.L_x_3899:
[----:B------:R-:W-:Y:S05]  /*0200*/  EXIT ;  /* 0x000000000000794d */ /* 0x000fea0003800000 */
        .type           $_ZN5flash24flash_fwd_splitkv_kernelI23Flash_fwd_kernel_traitsILi64ELi64ELi256ELi4ELb0ELb0EN7cutlass10bfloat16_tE19Flash_kernel_traitsILi64ELi64ELi256ELi4ES3_EELb1ELb0ELb0ELb0ELb1ELb1ELb1ELb1EEEvNS_16Flash_fwd_paramsE$_ZN5flash30compute_attn_1rowblock_splitkvI23Flash_fwd_kernel_traitsILi64ELi64ELi256ELi4ELb0ELb0EN7cutlass10bfloat16_tE19Flash_kernel_traitsILi64ELi64ELi256ELi4ES3_EELb1ELb0ELb0ELb0ELb1ELb1ELb1ELb1ENS_16Flash_fwd_paramsEEEvRKT8_iiiii,@function
        .size           $_ZN5flash24flash_fwd_splitkv_kernelI23Flash_fwd_kernel_traitsILi64ELi64ELi256ELi4ELb0ELb0EN7cutlass10bfloat16_tE19Flash_kernel_traitsILi64ELi64ELi256ELi4ES3_EELb1ELb0ELb0ELb0ELb1ELb1ELb1ELb1EEEvNS_16Flash_fwd_paramsE$_ZN5flash30compute_attn_1rowblock_splitkvI23Flash_fwd_kernel_traitsILi64ELi64ELi256ELi4ELb0ELb0EN7cutlass10bfloat16_tE19Flash_kernel_traitsILi64ELi64ELi256ELi4ES3_EELb1ELb0ELb0ELb0ELb1ELb1ELb1ELb1ENS_16Flash_fwd_paramsEEEvRKT8_iiiii,($__internal_23_$__cuda_sm70_shflsync_bfly_p - $_ZN5flash24flash_fwd_splitkv_kernelI23Flash_fwd_kernel_traitsILi64ELi64ELi256ELi4ELb0ELb0EN7cutlass10bfloat16_tE19Flash_kernel_traitsILi64ELi64ELi256ELi4ES3_EELb1ELb0ELb0ELb0ELb1ELb1ELb1ELb1EEEvNS_16Flash_fwd_paramsE$_ZN5flash30compute_attn_1rowblock_splitkvI23Flash_fwd_kernel_traitsILi64ELi64ELi256ELi4ELb0ELb0EN7cutlass10bfloat16_tE19Flash_kernel_traitsILi64ELi64ELi256ELi4ES3_EELb1ELb0ELb0ELb0ELb1ELb1ELb1ELb1ENS_16Flash_fwd_paramsEEEvRKT8_iiiii)
$_ZN5flash24flash_fwd_splitkv_kernelI23Flash_fwd_kernel_traitsILi64ELi64ELi256ELi4ELb0ELb0EN7cutlass10bfloat16_tE19Flash_kernel_traitsILi64ELi64ELi256ELi4ES3_EELb1ELb0ELb0ELb0ELb1ELb1ELb1ELb1EEEvNS_16Flash_fwd_paramsE$_ZN5flash30compute_attn_1rowblock_splitkvI23Flash_fwd_kernel_traitsILi64ELi64ELi256ELi4ELb0ELb0EN7cutlass10bfloat16_tE19Flash_kernel_traitsILi64ELi64ELi256ELi4ES3_EELb1ELb0ELb0ELb0ELb1ELb1ELb1ELb1ENS_16Flash_fwd_paramsEEEvRKT8_iiiii:
        /* <DEDUP_REMOVED lines=21> */
.L_x_3901:
[----:B------:R-:W-:Y:S05]  /*0360*/  BSYNC B0 ;  /* 0x0000000000007941 */ /* 0x000fea0003800000 */
.L_x_3900:
        /* <DEDUP_REMOVED lines=18> */
.L_x_3903:
[----:B------:R3:W5:Y:S02]  /*0490*/  LD.E R0, [R20.64+0xb8] ;  /* 0x0000b80614007980 */ /* 0x000764000c101900 */
.L_x_3904:
[----:B------:R-:W-:Y:S05]  /*04a0*/  BSYNC B0 ;  /* 0x0000000000007941 */ /* 0x000fea0003800000 */
.L_x_3902:
        /* <DEDUP_REMOVED lines=10> */
.L_x_3906:
[----:B------:R-:W4:Y:S01]  /*0550*/  LD.E.64 R2, [R20.64+0x108] ;  /* 0x0001080614027980 */ /* 0x000f22000c101b00 */
[----:B------:R-:W-:Y:S01]  /*0560*/  BSSY B0, `(.L_x_3908) ;  /* 0x0000006000007945 */ /* 0x000fe20003800000 */
[----:B------:R-:W-:Y:S01]  /*0570*/  IMAD.MOV.U32 R0, RZ, RZ, RZ ;  /* 0x000000ffff007224 */ /* 0x000fe200078e00ff */
[----:B----4-:R-:W-:-:S04]  /*0580*/  ISETP.NE.U32.AND P0, PT, R2, RZ, PT ;  /* 0x000000ff0200720c */ /* 0x010fc80003f05070 */
[----:B------:R-:W-:-:S13]  /*0590*/  ISETP.NE.AND.EX P0, PT, R3, RZ, PT, P0 ;  /* 0x000000ff0300720c */ /* 0x000fda0003f05300 */
[----:B------:R-:W-:Y:S05]  /*05a0*/  @!P0 BRA `(.L_x_3909) ;  /* 0x0000001000008947 */ /* 0x000fea0003800000 */
[----:B------:R4:W5:Y:S02]  /*05b0*/  LD.E R0, [R20.64+0xbc] ;  /* 0x0000bc0614007980 */ /* 0x000964000c101900 */
.L_x_3909:
[----:B------:R-:W-:Y:S05]  /*05c0*/  BSYNC B0 ;  /* 0x0000000000007941 */ /* 0x000fea0003800000 */
.L_x_3908:
[----:B-----5:R-:W-:Y:S02]  /*05d0*/  IADD3 R193, R152, R0, RZ ;  /* 0x0000000098c17210 */ /* 0x020fe40007ffe0ff */
.L_x_3907:
[----:B------:R-:W-:Y:S05]  /*05e0*/  BSYNC B1 ;  /* 0x0000000000017941 */ /* 0x000fea0003800000 */
.L_x_3905:
[----:B------:R-:W5:Y:S01]  /*05f0*/  S2R R34, SR_CTAID.X ;  /* 0x0000000000227919 */ /* 0x000f620000002500 */
[----:B------:R-:W-:Y:S01]  /*0600*/  MOV R13, 0x1f0 ;  /* 0x000001f0000d7802 */ /* 0x000fe20000000f00 */
[----:B------:R-:W-:-:S03]  /*0610*/  IMAD.MOV.U32 R3, RZ, RZ, 0x0 ;  /* 0x00000000ff037424 */ /* 0x000fc600078e00ff */
[----:B------:R-:W-:Y:S01]  /*0620*/  MOV R2, R13 ;  /* 0x0000000d00027202 */ /* 0x000fe20000000f00 */
[----:B-----5:R-:W-:-:S05]  /*0630*/  IMAD.SHL.U32 R234, R34, 0x40, RZ ;  /* 0x0000004022ea7824 */ /* 0x020fca00078e00ff */
[----:B------:R-:W-:-:S13]  /*0640*/  ISETP.GT.AND P0, PT, R10, R234, PT ;  /* 0x000000ea0a00720c */ /* 0x000fda0003f04270 */
[----:B------:R-:W-:Y:S05]  /*0650*/  @!P0 RET.REL.NODEC R2 `(_ZN5flash24flash_fwd_splitkv_kernelI23Flash_fwd_kernel_traitsILi64ELi64ELi256ELi4ELb0ELb0EN7cutlass10bfloat16_tE19Flash_kernel_traitsILi64ELi64ELi256ELi4ES3_EELb1ELb0ELb0ELb0ELb1ELb1ELb1ELb1EEEvNS_16Flash_fwd_paramsE) ;  /* 0xfffff9a002008950 */ /* 0x000fea0003c3ffff */
        /* <DEDUP_REMOVED lines=54> */
[----:B--2---:R1:W2:Y:S04]  /*09c0*/  LD.E.64 R4, [R20.64+0x78] ;  /* 0x0000780614047980 */ /* 0x0042a8000c101b00 */
[----:B-1----:R-:W2:Y:S01]  /*09d0*/  LD.E.64 R20, [R20.64+0xa8] ;  /* 0x0000a80614147980 */ /* 0x002ea2000c101b00 */
[----:B------:R-:W-:-:S04]  /*09e0*/  SHF.R.S32.HI R8, RZ, 0x1f, R233 ;  /* 0x0000001fff087819 */ /* 0x000fc800000114e9 */
[----:B------:R-:W-:-:S04]  /*09f0*/  LEA.HI R8, R8, R233, RZ, 0x4 ;  /* 0x000000e908087211 */ /* 0x000fc800078f20ff */
[----:B------:R-:W-:-:S05]  /*0a00*/  LOP3.LUT R2, R8, 0x3ffffff0, RZ, 0xc0, !PT ;  /* 0x3ffffff008027812 */ /* 0x000fca00078ec0ff */
[----:B------:R-:W-:-:S04]  /*0a10*/  IMAD.IADD R2, R233, 0x1, -R2 ;  /* 0x00000001e9027824 */ /* 0x000fc800078e0a02 */
[----:B------:R-:W-:Y:S01]  /*0a20*/  IMAD.SHL.U32 R2, R2, 0x4, RZ ;  /* 0x0000000402027824 */ /* 0x000fe200078e00ff */
[----:B------:R-:W-:Y:S01]  /*0a30*/  LOP3.LUT P6, RZ, R233, 0xf, RZ, 0xc0, !PT ;  /* 0x0000000fe9ff7812 */ /* 0x000fe200078cc0ff */
[----:B---3--:R-:W-:-:S04]  /*0a40*/  IMAD R0, R6, UR8, R38 ;  /* 0x0000000806007c24 */ /* 0x008fc8000f8e0226 */
[----:B----4-:R-:W-:Y:S01]  /*0a50*/  IMAD R0, R0, R3, R11 ;  /* 0x0000000300007224 */ /* 0x010fe200078e020b */
[----:B------:R-:W-:-:S03]  /*0a60*/  SHF.R.S32.HI R3, RZ, 0x1f, R2 ;  /* 0x0000001fff037819 */ /* 0x000fc60000011402 */
[----:B------:R-:W-:Y:S01]  /*0a70*/  IMAD R7, R7, R0, R234 ;  /* 0x0000000007077224 */ /* 0x000fe200078e02ea */
[----:B------:R-:W-:-:S03]  /*0a80*/  SHF.R.S32.HI R0, RZ, 0x4, R8 ;  /* 0x00000004ff007819 */ /* 0x000fc60000011408 */
[----:B-----5:R-:W-:Y:S02]  /*0a90*/  IMAD R9, R7, R9, RZ ;  /* 0x0000000907097224 */ /* 0x020fe400078e02ff */
[----:B------:R-:W-:-:S05]  /*0aa0*/  IMAD.WIDE R2, R0, 0x40, R2 ;  /* 0x0000004000027825 */ /* 0x000fca00078e0202 */
[C---:B------:R-:W-:Y:S01]  /*0ab0*/  IADD3 R8, P0, R9.reuse, R2, RZ ;  /* 0x0000000209087210 */ /* 0x040fe20007f1e0ff */
[----:B------:R-:W-:Y:S01]  /*0ac0*/  IMAD.IADD R6, R10, 0x1, -R234 ;  /* 0x000000010a067824 */ /* 0x000fe200078e0aea */
[----:B------:R-:W-:Y:S02]  /*0ad0*/  SHF.R.S32.HI R2, RZ, 0x1f, R7 ;  /* 0x0000001fff027819 */ /* 0x000fe40000011407 */
[----:B------:R-:W-:Y:S02]  /*0ae0*/  LEA.HI.X.SX32 R9, R9, R3, 0x1, P0 ;  /* 0x0000000309097211 */ /* 0x000fe400000f0eff */
[----:B------:R-:W-:Y:S02]  /*0af0*/  IADD3 R3, P0, R7, R0, RZ ;  /* 0x0000000007037210 */ /* 0x000fe40007f1e0ff */
[C---:B------:R-:W-:Y:S02]  /*0b00*/  IADD3 R10, R0.reuse, 0x8, RZ ;  /* 0x00000008000a7810 */ /* 0x040fe40007ffe0ff */
[----:B------:R-:W-:-:S02]  /*0b10*/  ISETP.GE.AND P2, PT, R0, R6, PT ;  /* 0x000000060000720c */ /* 0x000fc40003f46270 */
[C---:B------:R-:W-:Y:S02]  /*0b20*/  LEA.HI.X.SX32 R7, R0.reuse, R2, 0x1, P0 ;  /* 0x0000000200077211 */ /* 0x040fe400000f0eff */
[----:B------:R-:W-:Y:S02]  /*0b30*/  IADD3 R12, R0, 0x10, RZ ;  /* 0x00000010000c7810 */ /* 0x000fe40007ffe0ff */
[----:B------:R-:W-:Y:S02]  /*0b40*/  ISETP.GE.AND P1, PT, R10, R6, PT ;  /* 0x000000060a00720c */ /* 0x000fe40003f26270 */
[C---:B--2---:R-:W-:Y:S02]  /*0b50*/  LEA R2, P0, R3.reuse, R20, 0x2 ;  /* 0x0000001403027211 */ /* 0x044fe400078010ff */
[----:B------:R-:W-:Y:S02]  /*0b60*/  LEA R4, P3, R8, R4, 0x2 ;  /* 0x0000000408047211 */ /* 0x000fe400078610ff */
[----:B------:R-:W-:-:S02]  /*0b70*/  LEA.HI.X R3, R3, R21, R7, 0x2, P0 ;  /* 0x0000001503037211 */ /* 0x000fc400000f1407 */
[-C--:B------:R-:W-:Y:S02]  /*0b80*/  ISETP.GE.AND P0, PT, R12, R6.reuse, PT ;  /* 0x000000060c00720c */ /* 0x080fe40003f06270 */
[----:B------:R-:W-:Y:S02]  /*0b90*/  LEA.HI.X R5, R8, R5, R9, 0x2, P3 ;  /* 0x0000000508057211 */ /* 0x000fe400018f1409 */
[C---:B------:R-:W-:Y:S02]  /*0ba0*/  IADD3 R11, R0.reuse, 0x28, RZ ;  /* 0x00000028000b7810 */ /* 0x040fe40007ffe0ff */
[----:B------:R-:W-:Y:S01]  /*0bb0*/  IADD3 R8, R0, 0x18, RZ ;  /* 0x0000001800087810 */ /* 0x000fe20007ffe0ff */
[----:B------:R-:W-:Y:S01]  /*0bc0*/  @!P2 ST.E.128 [R4.64], RZ ;  /* 0x000000ff0400a985 */ /* 0x000fe2000c101d06 */
[----:B------:R-:W-:Y:S02]  /*0bd0*/  ISETP.GE.OR P5, PT, R10, R6, P6 ;  /* 0x000000060a00720c */ /* 0x000fe400037a6670 */
[----:B------:R-:W-:-:S02]  /*0be0*/  IADD3 R10, R0, 0x30, RZ ;  /* 0x00000030000a7810 */ /* 0x000fc40007ffe0ff */
[-C--:B------:R-:W-:Y:S01]  /*0bf0*/  ISETP.GE.AND P2, PT, R11, R6.reuse, PT ;  /* 0x000000060b00720c */ /* 0x080fe20003f46270 */
[----:B------:R-:W-:Y:S01]  /*0c00*/  @!P1 ST.E.128 [R4.64+0x800], RZ ;  /* 0x000800ff04009985 */ /* 0x000fe2000c101d06 */
[-C--:B------:R-:W-:Y:S02]  /*0c10*/  ISETP.GE.AND P4, PT, R8, R6.reuse, PT ;  /* 0x000000060800720c */ /* 0x080fe40003f86270 */
[C---:B------:R-:W-:Y:S02]  /*0c20*/  IADD3 R7, R0.reuse, 0x20, RZ ;  /* 0x0000002000077810 */ /* 0x040fe40007ffe0ff */
[----:B------:R-:W-:Y:S02]  /*0c30*/  IADD3 R9, R0, 0x38, RZ ;  /* 0x0000003800097810 */ /* 0x000fe40007ffe0ff */
[-C--:B------:R-:W-:Y:S01]  /*0c40*/  ISETP.GE.AND P1, PT, R10, R6.reuse, PT ;  /* 0x000000060a00720c */ /* 0x080fe20003f26270 */
[----:B------:R-:W-:Y:S01]  /*0c50*/  @!P0 ST.E.128 [R4.64+0x1000], RZ ;  /* 0x001000ff04008985 */ /* 0x000fe2000c101d06 */
[----:B------:R-:W-:-:S02]  /*0c60*/  ISETP.GE.AND P3, PT, R7, R6, PT ;  /* 0x000000060700720c */ /* 0x000fc40003f66270 */
[-C--:B------:R-:W-:Y:S01]  /*0c70*/  ISETP.GE.AND P0, PT, R9, R6.reuse, PT ;  /* 0x000000060900720c */ /* 0x080fe20003f06270 */
[----:B------:R-:W-:Y:S01]  /*0c80*/  @!P2 ST.E.128 [R4.64+0x2800], RZ ;  /* 0x002800ff0400a985 */ /* 0x000fe2000c101d06 */
[-C--:B------:R-:W-:Y:S01]  /*0c90*/  ISETP.GE.OR P2, PT, R7, R6.reuse, P6 ;  /* 0x000000060700720c */ /* 0x080fe20003746670 */
[----:B------:R-:W-:Y:S02]  /*0ca0*/  @!P5 IMAD.MOV.U32 R7, RZ, RZ, -0x800000 ;  /* 0xff800000ff07d424 */ /* 0x000fe400078e00ff */
[----:B------:R-:W-:Y:S01]  /*0cb0*/  @!P4 ST.E.128 [R4.64+0x1800], RZ ;  /* 0x001800ff0400c985 */ /* 0x000fe2000c101d06 */
[----:B------:R-:W-:-:S03]  /*0cc0*/  ISETP.GE.OR P4, PT, R12, R6, P6 ;  /* 0x000000060c00720c */ /* 0x000fc60003786670 */
[----:B------:R-:W-:Y:S01]  /*0cd0*/  @!P1 ST.E.128 [R4.64+0x3000], RZ ;  /* 0x003000ff04009985 */ /* 0x000fe2000c101d06 */
[----:B------:R-:W-:-:S03]  /*0ce0*/  ISETP.GE.OR P1, PT, R11, R6, P6 ;  /* 0x000000060b00720c */ /* 0x000fc60003726670 */
[----:B------:R-:W-:Y:S01]  /*0cf0*/  @!P3 ST.E.128 [R4.64+0x2000], RZ ;  /* 0x002000ff0400b985 */ /* 0x000fe2000c101d06 */
[----:B------:R-:W-:-:S03]  /*0d00*/  ISETP.GE.OR P3, PT, R8, R6, P6 ;  /* 0x000000060800720c */ /* 0x000fc60003766670 */
[----:B------:R1:W-:Y:S01]  /*0d10*/  @!P0 ST.E.128 [R4.64+0x3800], RZ ;  /* 0x003800ff04008985 */ /* 0x0003e2000c101d06 */
[----:B------:R-:W-:-:S03]  /*0d20*/  ISETP.GE.OR P0, PT, R10, R6, P6 ;  /* 0x000000060a00720c */ /* 0x000fc60003706670 */
[----:B------:R2:W-:Y:S01]  /*0d30*/  @!P5 ST.E [R2.64+0x20], R7 ;  /* 0x000020070200d985 */ /* 0x0005e2000c101906 */
[-C--:B------:R-:W-:Y:S01]  /*0d40*/  ISETP.GE.OR P5, PT, R0, R6.reuse, P6 ;  /* 0x000000060000720c */ /* 0x080fe200037a6670 */
[----:B------:R-:W-:Y:S01]  /*0d50*/  @!P4 IMAD.MOV.U32 R0, RZ, RZ, -0x800000 ;  /* 0xff800000ff00c424 */ /* 0x000fe200078e00ff */
[----:B------:R-:W-:-:S04]  /*0d60*/  ISETP.GE.OR P6, PT, R9, R6, P6 ;  /* 0x000000060900720c */ /* 0x000fc800037c6670 */
[----:B------:R3:W-:Y:S07]  /*0d70*/  @!P4 ST.E [R2.64+0x40], R0 ;  /* 0x000040000200c985 */ /* 0x0007ee000c101906 */
[----:B------:R-:W-:Y:S02]  /*0d80*/  @!P5 IMAD.MOV.U32 R8, RZ, RZ, -0x800000 ;  /* 0xff800000ff08d424 */ /* 0x000fe400078e00ff */
[----:B-1----:R-:W-:Y:S02]  /*0d90*/  @!P2 IMAD.MOV.U32 R5, RZ, RZ, -0x800000 ;  /* 0xff800000ff05a424 */ /* 0x002fe400078e00ff */
[----:B------:R-:W-:-:S03]  /*0da0*/  @!P1 IMAD.MOV.U32 R4, RZ, RZ, -0x800000 ;  /* 0xff800000ff049424 */ /* 0x000fc600078e00ff */
[----:B------:R1:W-:Y:S01]  /*0db0*/  @!P2 ST.E [R2.64+0x80], R5 ;  /* 0x000080050200a985 */ /* 0x0003e2000c101906 */
[----:B--2---:R-:W-:-:S03]  /*0dc0*/  @!P3 IMAD.MOV.U32 R7, RZ, RZ, -0x800000 ;  /* 0xff800000ff07b424 */ /* 0x004fc600078e00ff */
[----:B------:R2:W-:Y:S01]  /*0dd0*/  @!P1 ST.E [R2.64+0xa0], R4 ;  /* 0x0000a00402009985 */ /* 0x0005e2000c101906 */
[----:B---3--:R-:W-:-:S03]  /*0de0*/  @!P0 IMAD.MOV.U32 R0, RZ, RZ, -0x800000 ;  /* 0xff800000ff008424 */ /* 0x008fc600078e00ff */
[----:B------:R3:W-:Y:S04]  /*0df0*/  @!P3 ST.E [R2.64+0x60], R7 ;  /* 0x000060070200b985 */ /* 0x0007e8000c101906 */
[----:B------:R3:W-:Y:S04]  /*0e00*/  @!P0 ST.E [R2.64+0xc0], R0 ;  /* 0x0000c00002008985 */ /* 0x0007e8000c101906 */
[----:B------:R3:W-:Y:S01]  /*0e10*/  @!P5 ST.E [R2.64], R8 ;  /* 0x000000080200d985 */ /* 0x0007e2000c101906 */
[----:B-1----:R-:W-:Y:S02]  /*0e20*/  IMAD.MOV.U32 R5, RZ, RZ, 0x0 ;  /* 0x00000000ff057424 */ /* 0x002fe400078e00ff */
[----:B--2---:R-:W-:-:S04]  /*0e30*/  IMAD.MOV.U32 R4, RZ, RZ, R13 ;  /* 0x000000ffff047224 */ /* 0x004fc800078e000d */
[----:B------:R-:W-:Y:S05]  /*0e40*/  @P6 RET.REL.NODEC R4 `(_ZN5flash24flash_fwd_splitkv_kernelI23Flash_fwd_kernel_traitsILi64ELi64ELi256ELi4ELb0ELb0EN7cutlass10bfloat16_tE19Flash_kernel_traitsILi64ELi64ELi256ELi4ES3_EELb1ELb0ELb0ELb0ELb1ELb1ELb1ELb1EEEvNS_16Flash_fwd_paramsE) ;  /* 0xfffff1b004006950 */ /* 0x000fea0003c3ffff */
[----:B---3--:R-:W-:-:S05]  /*0e50*/  MOV R0, 0xff800000 ;  /* 0xff80000000007802 */ /* 0x008fca0000000f00 */
[----:B------:R1:W-:Y:S02]  /*0e60*/  ST.E [R2.64+0xe0], R0 ;  /* 0x0000e00002007985 */ /* 0x0003e4000c101906 */
[----:B-1----:R-:W-:Y:S02]  /*0e70*/  MOV R2, R13 ;  /* 0x0000000d00027202 */ /* 0x002fe40000000f00 */
[----:B------:R-:W-:-:S04]  /*0e80*/  MOV R3, 0x0 ;  /* 0x0000000000037802 */ /* 0x000fc80000000f00 */
[----:B------:R-:W-:Y:S05]  /*0e90*/  RET.REL.NODEC R2 `(_ZN5flash24flash_fwd_splitkv_kernelI23Flash_fwd_kernel_traitsILi64ELi64ELi256ELi4ELb0ELb0EN7cutlass10bfloat16_tE19Flash_kernel_traitsILi64ELi64ELi256ELi4ES3_EELb1ELb0ELb0ELb0ELb1ELb1ELb1ELb1EEEvNS_16Flash_fwd_paramsE) ;  /* 0xfffff16002007950 */ /* 0x000fea0003c3ffff */
.L_x_3910:
        /* <DEDUP_REMOVED lines=30> */
[----:B-----5:R-:W2:Y:S04]  /*1080*/  LD.E.64 R10, [R20.64+0x50] ;  /* 0x00005006140a7980 */ /* 0x020ea8000c101b00 */
[----:B------:R-:W2:Y:S04]  /*1090*/  LD.E.64 R8, [R20.64+0x28] ;  /* 0x0000280614087980 */ /* 0x000ea8000c101b00 */
[----:B------:R1:W5:Y:S04]  /*10a0*/  LD.E.64 R28, [R20.64+0x58] ;  /* 0x00005806141c7980 */ /* 0x000368000c101b00 */
        /* <DEDUP_REMOVED lines=60> */
[----:B--2---:R-:W-:Y:S01]  /*1470*/  SHF.R.S32.HI R16, RZ, 0x1f, R12 ;  /* 0x0000001fff107819 */ /* 0x004fe2000001140c */
[----:B---3--:R-:W-:Y:S02]  /*1480*/  IMAD R3, R7, R12, RZ ;  /* 0x0000000c07037224 */ /* 0x008fe400078e02ff */
        /* <DEDUP_REMOVED lines=14> */
[----:B------:R-:W-:Y:S01]  /*1570*/  IMAD.WIDE.U32 R2, R0, R10, R2 ;  /* 0x0000000a00027225 */ /* 0x000fe200078e0002 */
[----:B------:R-:W-:-:S03]  /*1580*/  MOV R13, R14 ;  /* 0x0000000e000d7202 */ /* 0x000fc60000000f00 */
[----:B------:R-:W-:Y:S01]  /*1590*/  IMAD R8, R8, R16, R5 ;  /* 0x0000001008087224 */ /* 0x000fe200078e0205 */
[----:B------:R-:W-:Y:S01]  /*15a0*/  IADD3 R26, R3, R4, RZ ;  /* 0x00000004031a7210 */ /* 0x000fe20007ffe0ff */
[----:B------:R-:W-:Y:S02]  /*15b0*/  IMAD.MOV.U32 R25, RZ, RZ, R2 ;  /* 0x000000ffff197224 */ /* 0x000fe400078e0002 */
[----:B------:R-:W-:Y:S01]  /*15c0*/  IMAD.IADD R14, R15, 0x1, R8 ;  /* 0x000000010f0e7824 */ /* 0x000fe200078e0208 */
[----:B------:R-:W-:Y:S05]  /*15d0*/  BRA `(.L_x_3913) ;  /* 0x0000052000007947 */ /* 0x000fea0003800000 */
.L_x_3912:
        /* <DEDUP_REMOVED lines=12> */
[----:B------:R-:W3:Y:S08]  /*16a0*/  I2F.RP R2, R8 ;  /* 0x0000000800027306 */ /* 0x000ef00000209400 */
[----:B---3--:R-:W3:Y:S02]  /*16b0*/  MUFU.RCP R2, R2 ;  /* 0x0000000200027308 */ /* 0x008ee40000001000 */
[----:B---3--:R-:W-:-:S06]  /*16c0*/  IADD3 R2, R2, 0xffffffe, RZ ;  /* 0x0ffffffe02027810 */ /* 0x008fcc0007ffe0ff */
[----:B------:R-:W3:Y:S01]  /*16d0*/  F2I.FTZ.U32.TRUNC.NTZ R3, R2 ;  /* 0x0000000200037305 */ /* 0x000ee2000021f000 */
[----:B------:R-:W-:Y:S02]  /*16e0*/  IABS R5, R11 ;  /* 0x0000000b00057213 */ /* 0x000fe40000000000 */
[----:B---3--:R-:W-:Y:S01]  /*16f0*/  IADD3 R0, RZ, -R3, RZ ;  /* 0x80000003ff007210 */ /* 0x008fe20007ffe0ff */
[----:B------:R-:W-:-:S04]  /*1700*/  IMAD.MOV.U32 R2, RZ, RZ, RZ ;  /* 0x000000ffff027224 */ /* 0x000fc800078e00ff */
[----:B------:R-:W-:Y:S01]  /*1710*/  IMAD R4, R0, R8, RZ ;  /* 0x0000000800047224 */ /* 0x000fe200078e02ff */
[----:B------:R-:W-:-:S03]  /*1720*/  IABS R0, R35 ;  /* 0x0000002300007213 */ /* 0x000fc60000000000 */
[----:B------:R-:W-:Y:S01]  /*1730*/  IMAD.HI.U32 R4, R3, R4, R2 ;  /* 0x0000000403047227 */ /* 0x000fe200078e0002 */
[----:B------:R-:W-:-:S05]  /*1740*/  IADD3 R2, RZ, -R5, RZ ;  /* 0x80000005ff027210 */ /* 0x000fca0007ffe0ff */
[----:B------:R-:W-:Y:S01]  /*1750*/  IMAD.HI.U32 R9, R4, R0, RZ ;  /* 0x0000000004097227 */ /* 0x000fe200078e00ff */
[----:B------:R-:W-:-:S03]  /*1760*/  @!P3 SHF.R.S32.HI R5, RZ, 0x1f, R12 ;  /* 0x0000001fff05b819 */ /* 0x000fc6000001140c */
[----:B------:R-:W-:Y:S02]  /*1770*/  IMAD R0, R9, R2, R0 ;  /* 0x0000000209007224 */ /* 0x000fe400078e0200 */
[----:B----4-:R-:W-:-:S03]  /*1780*/  @!P3 IMAD R3, R57, R12, RZ ;  /* 0x0000000c3903b224 */ /* 0x010fc600078e02ff */
[----:B------:R-:W-:Y:S01]  /*1790*/  ISETP.GT.U32.AND P0, PT, R8, R0, PT ;  /* 0x000000000800720c */ /* 0x000fe20003f04070 */
[----:B------:R-:W-:Y:S02]  /*17a0*/  @!P3 IMAD R5, R5, R56, R3 ;  /* 0x000000380505b224 */ /* 0x000fe400078e0203 */
[----:B------:R-:W-:-:S04]  /*17b0*/  @!P3 IMAD.WIDE.U32 R2, R56, R12, RZ ;  /* 0x0000000c3802b225 */ /* 0x000fc800078e00ff */
[----:B------:R-:W-:Y:S01]  /*17c0*/  @P3 IMAD.IADD R4, R12, 0x1, R15 ;  /* 0x000000010c043824 */ /* 0x000fe200078e020f */
[----:B------:R-:W-:Y:S01]  /*17d0*/  @!P3 IADD3 R3, R3, R5, RZ ;  /* 0x000000050303b210 */ /* 0x000fe20007ffe0ff */
[----:B--2---:R-:W-:Y:S02]  /*17e0*/  @!P3 IMAD R7, R7, R10, RZ ;  /* 0x0000000a0707b224 */ /* 0x004fe400078e02ff */
        /* <DEDUP_REMOVED lines=12> */
[----:B------:R-:W-:Y:S01]  /*18b0*/  @!P0 IADD3 R9, R9, 0x1, RZ ;  /* 0x0000000109098810 */ /* 0x000fe20007ffe0ff */
[----:B------:R-:W-:Y:S01]  /*18c0*/  IMAD R5, R57, R23, RZ ;  /* 0x0000001739057224 */ /* 0x000fe200078e02ff */
[----:B------:R-:W-:Y:S01]  /*18d0*/  ISETP.GE.AND P1, PT, R2, RZ, PT ;  /* 0x000000ff0200720c */ /* 0x000fe20003f26270 */
[----:B------:R-:W-:Y:S01]  /*18e0*/  @!P3 IMAD R0, R0, R194, R3 ;  /* 0x000000c20000b224 */ /* 0x000fe200078e0203 */
[----:B------:R-:W-:Y:S01]  /*18f0*/  MOV R3, R6 ;  /* 0x0000000600037202 */ /* 0x000fe20000000f00 */
[----:B------:R-:W-:Y:S01]  /*1900*/  IMAD.MOV.U32 R2, RZ, RZ, R4 ;  /* 0x000000ffff027224 */ /* 0x000fe200078e0004 */
[----:B------:R-:W-:Y:S01]  /*1910*/  ISETP.NE.AND P0, PT, R11, RZ, PT ;  /* 0x000000ff0b00720c */ /* 0x000fe20003f05270 */
[----:B------:R-:W-:-:S02]  /*1920*/  IMAD R5, R24, R56, R5 ;  /* 0x0000003818057224 */ /* 0x000fc400078e0205 */
[----:B------:R-:W-:Y:S01]  /*1930*/  IMAD.WIDE.U32 R2, R56, R23, R2 ;  /* 0x0000001738027225 */ /* 0x000fe200078e0002 */
[----:B------:R-:W-:-:S03]  /*1940*/  @P2 IADD3 R9, R9, 0x1, RZ ;  /* 0x0000000109092810 */ /* 0x000fc60007ffe0ff */
[----:B------:R-:W-:Y:S01]  /*1950*/  @!P3 IMAD.WIDE.U32 R6, R194, R12, RZ ;  /* 0x0000000cc206b225 */ /* 0x000fe200078e00ff */
[----:B------:R-:W-:-:S03]  /*1960*/  MOV R4, R2 ;  /* 0x0000000200047202 */ /* 0x000fc60000000f00 */
[----:B------:R-:W-:Y:S01]  /*1970*/  IMAD.IADD R5, R3, 0x1, R5 ;  /* 0x0000000103057824 */ /* 0x000fe200078e0205 */
[----:B------:R-:W-:Y:S02]  /*1980*/  @!P3 IADD3 R3, R7, R0, RZ ;  /* 0x000000000703b210 */ /* 0x000fe40007ffe0ff */
[----:B------:R-:W-:Y:S01]  /*1990*/  MOV R0, R9 ;  /* 0x0000000900007202 */ /* 0x000fe20000000f00 */
[----:B------:R-:W-:Y:S01]  /*19a0*/  @!P3 IMAD.MOV.U32 R2, RZ, RZ, R6 ;  /* 0x000000ffff02b224 */ /* 0x000fe200078e0006 */
[----:B------:R-:W-:Y:S01]  /*19b0*/  @!P3 SHF.R.S32.HI R6, RZ, 0x1f, R10 ;  /* 0x0000001fff06b819 */ /* 0x000fe2000001140a */
[----:B------:R-:W-:Y:S01]  /*19c0*/  @!P3 IMAD R7, R17, R10, RZ ;  /* 0x0000000a1107b224 */ /* 0x000fe200078e02ff */
[----:B------:R-:W-:Y:S01]  /*19d0*/  @!P1 IADD3 R0, -R0, RZ, RZ ;  /* 0x000000ff00009210 */ /* 0x000fe20007ffe1ff */
[----:B------:R-:W-:Y:S01]  /*19e0*/  @P3 IMAD.IADD R8, R12, 0x1, R15 ;  /* 0x000000010c083824 */ /* 0x000fe200078e020f */
[----:B------:R-:W-:Y:S01]  /*19f0*/  @!P0 LOP3.LUT R0, RZ, R11, RZ, 0x33, !PT ;  /* 0x0000000bff008212 */ /* 0x000fe200078e33ff */
[----:B------:R-:W-:-:S02]  /*1a00*/  @!P3 IMAD R11, R16, R6, R7 ;  /* 0x00000006100bb224 */ /* 0x000fc400078e0207 */
[----:B------:R-:W-:Y:S01]  /*1a10*/  @!P3 IMAD.WIDE.U32 R6, R16, R10, R2 ;  /* 0x0000000a1006b225 */ /* 0x000fe200078e0002 */
[----:B------:R-:W-:-:S03]  /*1a20*/  SHF.R.S32.HI R30, RZ, 0x1f, R0 ;  /* 0x0000001fff1e7819 */ /* 0x000fc60000011400 */
[----:B------:R-:W-:Y:S02]  /*1a30*/  @P3 IMAD R14, R195, R8, RZ ;  /* 0x00000008c30e3224 */ /* 0x000fe400078e02ff */
[----:B------:R-:W-:Y:S02]  /*1a40*/  IMAD R10, R19, R0, RZ ;  /* 0x00000000130a7224 */ /* 0x000fe400078e02ff */
[----:B------:R-:W-:-:S04]  /*1a50*/  @P3 IMAD.WIDE.U32 R8, R194, R8, RZ ;  /* 0x00000008c2083225 */ /* 0x000fc800078e00ff */
        /* <DEDUP_REMOVED lines=10> */
.L_x_3913:
[----:B-1----:R-:W-:Y:S05]  /*1b00*/  BSYNC B0 ;  /* 0x0000000000007941 */ /* 0x002fea0003800000 */
.L_x_3911:
        /* <DEDUP_REMOVED lines=12> */
[----:B------:R-:W-:-:S05]  /*1bd0*/  IMAD.SHL.U32 R12, R199, 0x8, RZ ;  /* 0x00000008c70c7824 */ /* 0x000fca00078e00ff */
[----:B------:R-:W-:Y:S02]  /*1be0*/  IADD3 R2, P0, R12, R13, RZ ;  /* 0x0000000d0c027210 */ /* 0x000fe40007f1e0ff */
[----:B------:R-:W-:Y:S01]  /*1bf0*/  SHF.R.S32.HI R13, RZ, 0x1f, R12 ;  /* 0x0000001fff0d7819 */ /* 0x000fe2000001140c */
[----:B-----5:R-:W-:-:S03]  /*1c00*/  IMAD R0, R24, R194, RZ ;  /* 0x000000c218007224 */ /* 0x020fc600078e02ff */
[----:B------:R-:W-:Y:S01]  /*1c10*/  IADD3.X R3, R13, R14, RZ, P0, !PT ;  /* 0x0000000e0d037210 */ /* 0x000fe200007fe4ff */
[----:B------:R-:W-:-:S04]  /*1c20*/  IMAD R0, R7, R195, R0 ;  /* 0x000000c307007224 */ /* 0x000fc800078e0200 */
[----:B------:R-:W-:Y:S01]  /*1c30*/  IMAD.WIDE.U32 R2, R7, R194, R2 ;  /* 0x000000c207027225 */ /* 0x000fe200078e0002 */
[----:B------:R-:W-:-:S03]  /*1c40*/  SHF.R.S32.HI R200, RZ, 0x1f, R38 ;  /* 0x0000001fffc87819 */ /* 0x000fc60000011426 */
[----:B------:R-:W-:Y:S01]  /*1c50*/  IMAD.IADD R3, R3, 0x1, R0 ;  /* 0x0000000103037824 */ /* 0x000fe200078e0200 */
[----:B------:R-:W-:-:S03]  /*1c60*/  SHF.R.S32.HI R84, RZ, 0x3, R84 ;  /* 0x00000003ff547819 */ /* 0x000fc60000011454 */
[----:B------:R-:W-:Y:S01]  /*1c70*/  IMAD.WIDE.U32 R2, R22, R28, R2 ;  /* 0x0000001c16027225 */ /* 0x000fe200078e0002 */
[----:B------:R-:W-:Y:S02]  /*1c80*/  SHF.R.S32.HI R85, RZ, 0x1f, R84 ;  /* 0x0000001fff557819 */ /* 0x000fe40000011454 */
[C---:B------:R-:W-:Y:S01]  /*1c90*/  SHF.L.U64.HI R105, R56.reuse, 0x4, R57 ;  /* 0x0000000438697819 */ /* 0x040fe20000010239 */
[----:B------:R-:W-:Y:S01]  /*1ca0*/  IMAD.SHL.U32 R86, R56, 0x10, RZ ;  /* 0x0000001038567824 */ /* 0x000fe200078e00ff */
[C---:B------:R-:W-:Y:S01]  /*1cb0*/  SHF.L.U64.HI R198, R194.reuse, 0x4, R195 ;  /* 0x00000004c2c67819 */ /* 0x040fe200000102c3 */
[----:B------:R-:W-:Y:S01]  /*1cc0*/  IMAD.SHL.U32 R227, R199, 0x4, RZ ;  /* 0x00000004c7e37824 */ /* 0x000fe200078e00ff */
[----:B------:R-:W-:Y:S01]  /*1cd0*/  SHF.L.U32 R107, R194, 0x4, RZ ;  /* 0x00000004c26b7819 */ /* 0x000fe200000006ff */
[----:B--2---:R-:W-:-:S04]  /*1ce0*/  @P1 IMAD.WIDE.U32 R6, R10, R27, RZ ;  /* 0x0000001b0a061225 */ /* 0x004fc800078e00ff */
[----:B------:R-:W-:Y:S02]  /*1cf0*/  @P1 IMAD R14, R11, R27, RZ ;  /* 0x0000001b0b0e1224 */ /* 0x000fe400078e02ff */
[----:B---3--:R-:W-:-:S04]  /*1d00*/  @!P1 IMAD R0, R5, R38, RZ ;  /* 0x0000002605009224 */ /* 0x008fc800078e02ff */
[C---:B------:R-:W-:Y:S02]  /*1d10*/  @!P1 IMAD R15, R4.reuse, R200, R0 ;  /* 0x000000c8040f9224 */ /* 0x040fe400078e0200 */
[----:B------:R-:W-:-:S04]  /*1d20*/  @!P1 IMAD.WIDE.U32 R4, R4, R38, RZ ;  /* 0x0000002604049225 */ /* 0x000fc800078e00ff */
[----:B------:R-:W-:Y:S01]  /*1d30*/  @P1 IMAD.IADD R0, R7, 0x1, R14 ;  /* 0x0000000107001824 */ /* 0x000fe200078e020e */
[----:B------:R-:W-:Y:S01]  /*1d40*/  SHF.L.U32 R14, R84, 0x6, RZ ;  /* 0x00000006540e7819 */ /* 0x000fe200000006ff */
[----:B------:R-:W-:Y:S02]  /*1d50*/  @!P1 IMAD.MOV.U32 R6, RZ, RZ, R4 ;  /* 0x000000ffff069224 */ /* 0x000fe400078e0004 */
[----:B------:R-:W-:Y:S02]  /*1d60*/  IMAD R7, R29, R22, RZ ;  /* 0x000000161d077224 */ /* 0x000fe400078e02ff */
[----:B------:R-:W-:Y:S01]  /*1d70*/  @!P1 IMAD.IADD R0, R5, 0x1, R15 ;  /* 0x0000000105009824 */ /* 0x000fe200078e020f */
[----:B------:R-:W-:Y:S02]  /*1d80*/  LOP3.LUT R5, R14, 0x1c0, RZ, 0xc0, !PT ;  /* 0x000001c00e057812 */ /* 0x000fe400078ec0ff */
[----:B------:R-:W-:Y:S01]  /*1d90*/  IADD3 R4, P0, R12, R6, RZ ;  /* 0x000000060c047210 */ /* 0x000fe20007f1e0ff */
[----:B------:R-:W-:Y:S01]  /*1da0*/  IMAD R14, R30, R28, R7 ;  /* 0x0000001c1e0e7224 */ /* 0x000fe200078e0207 */
[----:B------:R-:W-:Y:S01]  /*1db0*/  SHF.R.S32.HI R15, RZ, 0x1f, R35 ;  /* 0x0000001fff0f7819 */ /* 0x000fe20000011423 */
[----:B------:R-:W-:Y:S01]  /*1dc0*/  IMAD R6, R9, R35, RZ ;  /* 0x0000002309067224 */ /* 0x000fe200078e02ff */
[----:B------:R-:W-:-:S02]  /*1dd0*/  LOP3.LUT R7, R5, 0x38, R12, 0xf8, !PT ;  /* 0x0000003805077812 */ /* 0x000fc400078ef80c */
[----:B------:R-:W-:Y:S02]  /*1de0*/  SHF.R.U32.HI R24, RZ, 0x3, R5 ;  /* 0x00000003ff187819 */ /* 0x000fe40000011605 */
[----:B------:R-:W-:Y:S01]  /*1df0*/  IADD3.X R5, R13, R0, RZ, P0, !PT ;  /* 0x000000000d057210 */ /* 0x000fe200007fe4ff */
[----:B------:R-:W-:Y:S01]  /*1e00*/  IMAD R0, R8, R15, R6 ;  /* 0x0000000f08007224 */ /* 0x000fe200078e0206 */
[----:B------:R-:W-:Y:S02]  /*1e10*/  LEA.HI R27, R32, R233, RZ, 0x6 ;  /* 0x000000e9201b7211 */ /* 0x000fe400078f30ff */
[----:B------:R-:W-:Y:S01]  /*1e20*/  LOP3.LUT R24, R7, R24, RZ, 0x3c, !PT ;  /* 0x0000001807187212 */ /* 0x000fe200078e3cff */
[----:B------:R-:W-:Y:S01]  /*1e30*/  IMAD.WIDE.U32 R6, R35, R8, R4 ;  /* 0x0000000823067225 */ /* 0x000fe200078e0004 */
[----:B------:R-:W-:-:S03]  /*1e40*/  IADD3 R4, P0, R12, R25, RZ ;  /* 0x000000190c047210 */ /* 0x000fc60007f1e0ff */
[----:B------:R-:W-:Y:S01]  /*1e50*/  IMAD.SHL.U32 R9, R27, 0x8, RZ ;  /* 0x000000081b097824 */ /* 0x000fe200078e00ff */
[-C--:B------:R-:W-:Y:S01]  /*1e60*/  @P1 MOV R156, R10.reuse ;  /* 0x0000000a009c1202 */ /* 0x080fe20000000f00 */
[----:B------:R-:W-:Y:S01]  /*1e70*/  IMAD.IADD R7, R7, 0x1, R0 ;  /* 0x0000000107077824 */ /* 0x000fe200078e0200 */
[----:B------:R-:W-:Y:S01]  /*1e80*/  @!P1 MOV R156, R10 ;  /* 0x0000000a009c9202 */ /* 0x000fe20000000f00 */
[-C--:B------:R-:W-:Y:S02]  /*1e90*/  IMAD R0, R57, R84.reuse, RZ ;  /* 0x0000005439007224 */ /* 0x080fe400078e02ff */
[----:B------:R-:W-:Y:S01]  /*1ea0*/  IMAD.X R5, R13, 0x1, R26, P0 ;  /* 0x000000010d057824 */ /* 0x000fe200000e061a */
[----:B------:R-:W-:Y:S01]  /*1eb0*/  LOP3.LUT R231, R24, 0xfffffe00, R9, 0xf8, !PT ;  /* 0xfffffe0018e77812 */ /* 0x000fe200078ef809 */
[----:B------:R-:W-:Y:S02]  /*1ec0*/  IMAD.IADD R3, R3, 0x1, R14 ;  /* 0x0000000103037824 */ /* 0x000fe400078e020e */
[----:B------:R-:W-:-:S02]  /*1ed0*/  IMAD R10, R195, R84, RZ ;  /* 0x00000054c30a7224 */ /* 0x000fc400078e02ff */
[----:B------:R-:W-:Y:S02]  /*1ee0*/  @P1 IMAD.MOV.U32 R157, RZ, RZ, R11 ;  /* 0x000000ffff9d1224 */ /* 0x000fe400078e000b */
[----:B------:R-:W-:-:S04]  /*1ef0*/  IMAD.WIDE R8, R34, 0x40, R84 ;  /* 0x0000004022087825 */ /* 0x000fc800078e0254 */
[----:B------:R-:W-:Y:S02]  /*1f00*/  @!P1 IMAD.MOV.U32 R157, RZ, RZ, R11 ;  /* 0x000000ffff9d9224 */ /* 0x000fe400078e000b */
[-C--:B------:R-:W-:Y:S02]  /*1f10*/  IMAD R14, R85, R56.reuse, R0 ;  /* 0x00000038550e7224 */ /* 0x080fe400078e0200 */
[----:B------:R-:W-:-:S04]  /*1f20*/  IMAD.WIDE.U32 R4, R84, R56, R4 ;  /* 0x0000003854047225 */ /* 0x000fc800078e0004 */
[-C--:B------:R-:W-:Y:S02]  /*1f30*/  IMAD R11, R85, R194.reuse, R10 ;  /* 0x000000c2550b7224 */ /* 0x080fe400078e020a */
[----:B------:R-:W-:Y:S01]  /*1f40*/  IMAD.WIDE.U32 R2, R84, R194, R2 ;  /* 0x000000c254027225 */ /* 0x000fe200078e0002 */
[----:B------:R-:W-:-:S03]  /*1f50*/  SHF.R.S32.HI R10, RZ, 0x1f, R152 ;  /* 0x0000001fff0a7819 */ /* 0x000fc60000011498 */
[----:B------:R-:W-:Y:S01]  /*1f60*/  IMAD R0, R9, R156, RZ ;  /* 0x0000009c09007224 */ /* 0x000fe200078e02ff */
[----:B------:R-:W-:Y:S01]  /*1f70*/  IADD3 R5, R5, R14, RZ ;  /* 0x0000000e05057210 */ /* 0x000fe20007ffe0ff */
[----:B------:R-:W-:Y:S01]  /*1f80*/  IMAD.IADD R3, R3, 0x1, R11 ;  /* 0x0000000103037824 */ /* 0x000fe200078e020b */
[----:B----4-:R-:W-:Y:S01]  /*1f90*/  LEA R36, P1, R4, R18, 0x1 ;  /* 0x0000001204247211 */ /* 0x010fe200078208ff */
[----:B------:R-:W-:Y:S01]  /*1fa0*/  IMAD R9, R8, R157, R0 ;  /* 0x0000009d08097224 */ /* 0x000fe200078e0200 */
[----:B------:R-:W-:Y:S02]  /*1fb0*/  LEA R34, P0, R2, R16, 0x1 ;  /* 0x0000001002227211 */ /* 0x000fe400078008ff */
[----:B------:R-:W-:Y:S02]  /*1fc0*/  LEA.HI R0, R10, R152, RZ, 0x8 ;  /* 0x000000980a007211 */ /* 0x000fe400078f40ff */
[----:B------:R-:W-:Y:S02]  /*1fd0*/  LEA.HI.X R35, R4, R19, R5, 0x1, P1 ;  /* 0x0000001304237211 */ /* 0x000fe400008f0c05 */
[----:B------:R-:W-:Y:S01]  /*1fe0*/  LEA.HI.X R33, R2, R17, R3, 0x1, P0 ;  /* 0x0000001102217211 */ /* 0x000fe200000f0c03 */
[----:B------:R1:W-:Y:S01]  /*1ff0*/  STL [R1+0x10], R36 ;  /* 0x0000102401007387 */ /* 0x0003e20000100800 */
[----:B------:R-:W-:-:S03]  /*2000*/  SHF.R.S32.HI R0, RZ, 0x8, R0 ;  /* 0x00000008ff007819 */ /* 0x000fc60000011400 */
[----:B------:R1:W-:Y:S01]  /*2010*/  STL [R1+0x18], R34 ;  /* 0x0000182201007387 */ /* 0x0003e20000100800 */
[----:B------:R-:W-:-:S03]  /*2020*/  IMNMX R106, R39, R0, !PT ;  /* 0x00000000276a7217 */ /* 0x000fc60007800200 */
[----:B------:R1:W-:Y:S04]  /*2030*/  STL [R1+0xc], R35 ;  /* 0x00000c2301007387 */ /* 0x0003e80000100800 */
[----:B------:R1:W-:Y:S01]  /*2040*/  STL [R1+0x14], R33 ;  /* 0x0000142101007387 */ /* 0x0003e20000100800 */
[----:B------:R-:W-:Y:S02]  /*2050*/  ISETP.GT.AND P0, PT, R37, R106, PT ;  /* 0x0000006a2500720c */ /* 0x000fe40003f04270 */
[CC--:B------:R-:W-:Y:S02]  /*2060*/  LEA.HI R4, R32.reuse, R233.reuse, RZ, 0x5 ;  /* 0x000000e920047211 */ /* 0x0c0fe400078f28ff */
[----:B------:R-:W-:Y:S01]  /*2070*/  LEA.HI R3, R32, R233, RZ, 0x4 ;  /* 0x000000e920037211 */ /* 0x000fe200078f20ff */
[----:B------:R-:W-:Y:S01]  /*2080*/  IMAD.WIDE.U32 R196, R8, R156, R6 ;  /* 0x0000009c08c47225 */ /* 0x000fe200078e0006 */
[----:B------:R-:W-:-:S02]  /*2090*/  LOP3.LUT R2, R4, 0xffffffe0, RZ, 0xc0, !PT ;  /* 0xffffffe004027812 */ /* 0x000fc400078ec0ff */
[----:B------:R-:W-:Y:S01]  /*20a0*/  LOP3.LUT R0, R3, 0xfffffff0, RZ, 0xc0, !PT ;  /* 0xfffffff003007812 */ /* 0x000fe200078ec0ff */
[----:B------:R-:W-:Y:S01]  /*20b0*/  @!P4 IMAD.MOV.U32 R31, RZ, RZ, RZ ;  /* 0x000000ffff1fc224 */ /* 0x000fe200078e00ff */
[----:B------:R-:W-:Y:S01]  /*20c0*/  SHF.R.S32.HI R232, RZ, 0x5, R4 ;  /* 0x00000005ffe87819 */ /* 0x000fe20000011404 */
[----:B------:R-:W-:Y:S01]  /*20d0*/  IMAD.IADD R230, R233, 0x1, -R2 ;  /* 0x00000001e9e67824 */ /* 0x000fe200078e0a02 */
[----:B------:R-:W-:Y:S02]  /*20e0*/  SHF.R.S32.HI R207, RZ, 0x4, R3 ;  /* 0x00000004ffcf7819 */ /* 0x000fe40000011403 */
[----:B------:R-:W-:Y:S02]  /*20f0*/  IADD3 R206, -R0, R233, RZ ;  /* 0x000000e900ce7210 */ /* 0x000fe40007ffe1ff */
[----:B------:R-:W-:Y:S01]  /*2100*/  IADD3 R201, R197, R9, RZ ;  /* 0x00000009c5c97210 */ /* 0x000fe20007ffe0ff */
        /* <DEDUP_REMOVED lines=68> */
[----:B------:R-:W-:Y:S01]  /*2550*/  IMAD R0, R15, R22, RZ ;  /* 0x000000160f007224 */ /* 0x000fe200078e02ff */
[----:B------:R-:W-:Y:S01]  /*2560*/  SHF.R.S32.HI R9, RZ, 0x1f, R152 ;  /* 0x0000001fff097819 */ /* 0x000fe20000011498 */
[----:B------:R-:W-:Y:S01]  /*2570*/  IMAD R11, R10, R30, R8 ;  /* 0x0000001e0a0b7224 */ /* 0x000fe200078e0208 */
[----:B------:R-:W-:Y:S01]  /*2580*/  IADD3 R8, P0, -R152, R84, RZ ;  /* 0x0000005498087210 */ /* 0x000fe20007f1e1ff */
[----:B------:R-:W-:-:S04]  /*2590*/  IMAD.WIDE.U32 R6, R10, R22, R6 ;  /* 0x000000160a067225 */ /* 0x000fc800078e0006 */
        /* <DEDUP_REMOVED lines=162> */
.L_x_4018:
[----:B------:R-:W-:Y:S01]  /*2fc0*/  IMAD.SHL.U32 R26, R25, 0x100, RZ ;  /* 0x00000100191a7824 */ /* 0x000fe200078e00ff */
[----:B------:R-:W-:Y:S01]  /*2fd0*/  BSSY B2, `(.L_x_3915) ;  /* 0x0000bcd000027945 */ /* 0x000fe20003800000 */
[----:B------:R-:W-:Y:S02]  /*2fe0*/  IMAD.MOV.U32 R16, RZ, RZ, R65 ;  /* 0x000000ffff107224 */ /* 0x000fe400078e0041 */
[----:B------:R-:W-:Y:S01]  /*2ff0*/  IMAD.MOV.U32 R17, RZ, RZ, R64 ;  /* 0x000000ffff117224 */ /* 0x000fe200078e0040 */
[----:B------:R-:W-:Y:S05]  /*3000*/  IADD3 R24, R26, -0x100, RZ ;  /* 0xffffff001a187810 */ /* 0x000fea0007ffe0ff */
[--C-:B------:R-:W-:Y:S02]  /*3010*/  IMAD.IADD R50, R193, 0x1, -R24.reuse ;  /* 0x00000001c1327824 */ /* 0x100fe400078e0a18 */
[----:B------:R-:W-:Y:S03]  /*3020*/  IMAD.IADD R51, R152, 0x1, -R24 ;  /* 0x0000000198337824 */ /* 0x000fe600078e0a18 */
[CC--:B------:R-:W-:Y:S02]  /*3030*/  ISETP.GE.AND P2, PT, R84.reuse, R50.reuse, PT ;  /* 0x000000325400720c */ /* 0x0c0fe40003f46270 */
[C---:B------:R-:W-:Y:S02]  /*3040*/  ISETP.GE.AND P0, PT, R79.reuse, R50, PT ;  /* 0x000000324f00720c */ /* 0x040fe40003f06270 */
        /* <DEDUP_REMOVED lines=190> */
.L_x_3919:
[----:B------:R-:W-:Y:S05]  /*3c30*/  BSYNC B0 ;  /* 0x0000000000007941 */ /* 0x000fea0003800000 */
.L_x_3918:
        /* <DEDUP_REMOVED lines=60> */
.L_x_3921:
[----:B------:R-:W-:Y:S05]  /*4000*/  BSYNC B0 ;  /* 0x0000000000007941 */ /* 0x000fea0003800000 */
.L_x_3920:
        /* <DEDUP_REMOVED lines=60> */
.L_x_3923:
[----:B------:R-:W-:Y:S05]  /*43d0*/  BSYNC B0 ;  /* 0x0000000000007941 */ /* 0x000fea0003800000 */
.L_x_3922:
        /* <DEDUP_REMOVED lines=67> */
.L_x_3925:
[----:B------:R-:W-:Y:S05]  /*4810*/  BSYNC B0 ;  /* 0x0000000000007941 */ /* 0x000fea0003800000 */
.L_x_3924:
        /* <DEDUP_REMOVED lines=60> */
.L_x_3927:
[----:B------:R-:W-:Y:S05]  /*4be0*/  BSYNC B0 ;  /* 0x0000000000007941 */ /* 0x000fea0003800000 */
.L_x_3926:
        /* <DEDUP_REMOVED lines=67> */
.L_x_3929:
[----:B------:R-:W-:Y:S05]  /*5020*/  BSYNC B0 ;  /* 0x0000000000007941 */ /* 0x000fea0003800000 */
.L_x_3928:
        /* <DEDUP_REMOVED lines=67> */
.L_x_3931:
[----:B------:R-:W-:Y:S05]  /*5460*/  BSYNC B0 ;  /* 0x0000000000007941 */ /* 0x000fea0003800000 */
.L_x_3930:
        /* <DEDUP_REMOVED lines=67> */
.L_x_3933:
[----:B------:R-:W-:Y:S05]  /*58a0*/  BSYNC B0 ;  /* 0x0000000000007941 */ /* 0x000fea0003800000 */
.L_x_3932:
        /* <DEDUP_REMOVED lines=60> */
.L_x_3935:
[----:B------:R-:W-:Y:S05]  /*5c70*/  BSYNC B0 ;  /* 0x0000000000007941 */ /* 0x000fea0003800000 */
.L_x_3934:
        /* <DEDUP_REMOVED lines=67> */
.L_x_3937:
[----:B------:R-:W-:Y:S05]  /*60b0*/  BSYNC B0 ;  /* 0x0000000000007941 */ /* 0x000fea0003800000 */
.L_x_3936:
        /* <DEDUP_REMOVED lines=67> */
.L_x_3939:
[----:B------:R-:W-:Y:S05]  /*64f0*/  BSYNC B0 ;  /* 0x0000000000007941 */ /* 0x000fea0003800000 */
.L_x_3938:
        /* <DEDUP_REMOVED lines=67> */
.L_x_3941:
[----:B------:R-:W-:Y:S05]  /*6930*/  BSYNC B0 ;  /* 0x0000000000007941 */ /* 0x000fea0003800000 */
.L_x_3940:
        /* <DEDUP_REMOVED lines=67> */
.L_x_3943:
[----:B------:R-:W-:Y:S05]  /*6d70*/  BSYNC B0 ;  /* 0x0000000000007941 */ /* 0x000fea0003800000 */
.L_x_3942:
        /* <DEDUP_REMOVED lines=67> */
.L_x_3945:
[----:B------:R-:W-:Y:S05]  /*71b0*/  BSYNC B0 ;  /* 0x0000000000007941 */ /* 0x000fea0003800000 */
.L_x_3944:
        /* <DEDUP_REMOVED lines=67> */
.L_x_3947:
[----:B------:R-:W-:Y:S05]  /*75f0*/  BSYNC B0 ;  /* 0x0000000000007941 */ /* 0x000fea0003800000 */
.L_x_3946:
        /* <DEDUP_REMOVED lines=67> */
.L_x_3949:
[----:B------:R-:W-:Y:S05]  /*7a30*/  BSYNC B0 ;  /* 0x0000000000007941 */ /* 0x000fea0003800000 */
.L_x_3948:
        /* <DEDUP_REMOVED lines=11> */
.L_x_3917:
        /* <DEDUP_REMOVED lines=91> */
.L_x_3954:
[----:B------:R-:W-:Y:S05]  /*80a0*/  BSYNC B0 ;  /* 0x0000000000007941 */ /* 0x000fea0003800000 */
.L_x_3953:
[----:B-1----:R-:W-:Y:S02]  /*80b0*/  MOV R2, R52 ;  /* 0x0000003400027202 */ /* 0x002fe40000000f00 */
[----:B------:R-:W-:Y:S05]  /*80c0*/  MOV R3, R53 ;  /* 0x0000003500037202 */ /* 0x000fea0000000f00 */
[----:B-----5:R1:W-:Y:S02]  /*80d0*/  ST.E.128 [R2.64], R32 ;  /* 0x0000002002007985 */ /* 0x0203e4000c101d06 */
.L_x_3952:
[----:B------:R-:W-:Y:S05]  /*80e0*/  BSYNC B1 ;  /* 0x0000000000017941 */ /* 0x000fea0003800000 */
.L_x_3951:
        /* <DEDUP_REMOVED lines=91> */
.L_x_3958:
[----:B------:R-:W-:Y:S05]  /*86a0*/  BSYNC B0 ;  /* 0x0000000000007941 */ /* 0x000fea0003800000 */
.L_x_3957:
[C---:B-1----:R-:W-:Y:S04]  /*86b0*/  LEA R2, P0, R86.reuse, R52, 0x1 ;  /* 0x0000003456027211 */ /* 0x042fe800078008ff */
[----:B------:R-:W-:Y:S05]  /*86c0*/  LEA.HI.X R3, R86, R53, R105, 0x1, P0 ;  /* 0x0000003556037211 */ /* 0x000fea00000f0c69 */
[----:B-----5:R1:W-:Y:S04]  /*86d0*/  ST.E.128 [R2.64], R32 ;  /* 0x0000002002007985 */ /* 0x0203e8000c101d06 */
.L_x_3956:
[----:B------:R-:W-:Y:S05]  /*86e0*/  BSYNC B1 ;  /* 0x0000000000017941 */ /* 0x000fea0003800000 */
.L_x_3955:
        /* <DEDUP_REMOVED lines=91> */
.L_x_3962:
[----:B------:R-:W-:Y:S05]  /*8ca0*/  BSYNC B0 ;  /* 0x0000000000007941 */ /* 0x000fea0003800000 */
.L_x_3961:
[C---:B-1----:R-:W-:Y:S04]  /*8cb0*/  LEA R2, P0, R83.reuse, R52, 0x1 ;  /* 0x0000003453027211 */ /* 0x042fe800078008ff */
[----:B------:R-:W-:Y:S05]  /*8cc0*/  LEA.HI.X R3, R83, R53, R104, 0x1, P0 ;  /* 0x0000003553037211 */ /* 0x000fea00000f0c68 */
[----:B-----5:R1:W-:Y:S04]  /*8cd0*/  ST.E.128 [R2.64], R32 ;  /* 0x0000002002007985 */ /* 0x0203e8000c101d06 */
.L_x_3960:
[----:B------:R-:W-:Y:S05]  /*8ce0*/  BSYNC B1 ;  /* 0x0000000000017941 */ /* 0x000fea0003800000 */
.L_x_3959:
        /* <DEDUP_REMOVED lines=94> */
.L_x_3966:
[----:B------:R-:W-:Y:S05]  /*92d0*/  BSYNC B0 ;  /* 0x0000000000007941 */ /* 0x000fea0003800000 */
.L_x_3965:
[----:B-1----:R-:W-:Y:S01]  /*92e0*/  MOV R2, R52 ;  /* 0x0000003400027202 */ /* 0x002fe20000000f00 */
[----:B------:R-:W-:Y:S01]  /*92f0*/  IMAD R0, R57, 0x60, RZ ;  /* 0x0000006039007824 */ /* 0x000fe200078e02ff */
[----:B------:R-:W-:Y:S05]  /*9300*/  MOV R3, R53 ;  /* 0x0000003500037202 */ /* 0x000fea0000000f00 */
[----:B------:R-:W-:Y:S05]  /*9310*/  IMAD.WIDE.U32 R2, R56, 0x60, R2 ;  /* 0x0000006038027825 */ /* 0x000fea00078e0002 */
[----:B------:R-:W-:Y:S05]  /*9320*/  IADD3 R3, R3, R0, RZ ;  /* 0x0000000003037210 */ /* 0x000fea0007ffe0ff */
[----:B-----5:R1:W-:Y:S02]  /*9330*/  ST.E.128 [R2.64], R32 ;  /* 0x0000002002007985 */ /* 0x0203e4000c101d06 */
.L_x_3964:
[----:B------:R-:W-:Y:S05]  /*9340*/  BSYNC B1 ;  /* 0x0000000000017941 */ /* 0x000fea0003800000 */
.L_x_3963:
        /* <DEDUP_REMOVED lines=91> */
.L_x_3970:
[----:B------:R-:W-:Y:S05]  /*9900*/  BSYNC B0 ;  /* 0x0000000000007941 */ /* 0x000fea0003800000 */
.L_x_3969:
[C---:B-1----:R-:W-:Y:S04]  /*9910*/  LEA R2, P0, R82.reuse, R52, 0x1 ;  /* 0x0000003452027211 */ /* 0x042fe800078008ff */
[----:B------:R-:W-:Y:S05]  /*9920*/  LEA.HI.X R3, R82, R53, R103, 0x1, P0 ;  /* 0x0000003552037211 */ /* 0x000fea00000f0c67 */
[----:B-----5:R1:W-:Y:S04]  /*9930*/  ST.E.128 [R2.64], R32 ;  /* 0x0000002002007985 */ /* 0x0203e8000c101d06 */
.L_x_3968:
[----:B------:R-:W-:Y:S05]  /*9940*/  BSYNC B1 ;  /* 0x0000000000017941 */ /* 0x000fea0003800000 */
.L_x_3967:
        /* <DEDUP_REMOVED lines=94> */
.L_x_3974:
[----:B------:R-:W-:Y:S05]  /*9f30*/  BSYNC B0 ;  /* 0x0000000000007941 */ /* 0x000fea0003800000 */
.L_x_3973:
[----:B-1----:R-:W-:Y:S01]  /*9f40*/  MOV R2, R52 ;  /* 0x0000003400027202 */ /* 0x002fe20000000f00 */
[----:B------:R-:W-:Y:S01]  /*9f50*/  IMAD R0, R57, 0xa0, RZ ;  /* 0x000000a039007824 */ /* 0x000fe200078e02ff */
[----:B------:R-:W-:Y:S05]  /*9f60*/  MOV R3, R53 ;  /* 0x0000003500037202 */ /* 0x000fea0000000f00 */
[----:B------:R-:W-:Y:S05]  /*9f70*/  IMAD.WIDE.U32 R2, R56, 0xa0, R2 ;  /* 0x000000a038027825 */ /* 0x000fea00078e0002 */
[----:B------:R-:W-:Y:S05]  /*9f80*/  IADD3 R3, R3, R0, RZ ;  /* 0x0000000003037210 */ /* 0x000fea0007ffe0ff */
[----:B-----5:R1:W-:Y:S02]  /*9f90*/  ST.E.128 [R2.64], R32 ;  /* 0x0000002002007985 */ /* 0x0203e4000c101d06 */
.L_x_3972:
[----:B------:R-:W-:Y:S05]  /*9fa0*/  BSYNC B1 ;  /* 0x0000000000017941 */ /* 0x000fea0003800000 */
.L_x_3971:
        /* <DEDUP_REMOVED lines=94> */
.L_x_3978:
[----:B------:R-:W-:Y:S05]  /*a590*/  BSYNC B0 ;  /* 0x0000000000007941 */ /* 0x000fea0003800000 */
.L_x_3977:
[----:B-1----:R-:W-:Y:S01]  /*a5a0*/  MOV R2, R52 ;  /* 0x0000003400027202 */ /* 0x002fe20000000f00 */
[----:B------:R-:W-:Y:S01]  /*a5b0*/  IMAD R0, R57, 0xc0, RZ ;  /* 0x000000c039007824 */ /* 0x000fe200078e02ff */
[----:B------:R-:W-:Y:S05]  /*a5c0*/  MOV R3, R53 ;  /* 0x0000003500037202 */ /* 0x000fea0000000f00 */
[----:B------:R-:W-:Y:S05]  /*a5d0*/  IMAD.WIDE.U32 R2, R56, 0xc0, R2 ;  /* 0x000000c038027825 */ /* 0x000fea00078e0002 */
[----:B------:R-:W-:Y:S05]  /*a5e0*/  IADD3 R3, R3, R0, RZ ;  /* 0x0000000003037210 */ /* 0x000fea0007ffe0ff */
[----:B-----5:R1:W-:Y:S02]  /*a5f0*/  ST.E.128 [R2.64], R32 ;  /* 0x0000002002007985 */ /* 0x0203e4000c101d06 */
.L_x_3976:
[----:B------:R-:W-:Y:S05]  /*a600*/  BSYNC B1 ;  /* 0x0000000000017941 */ /* 0x000fea0003800000 */
.L_x_3975:
        /* <DEDUP_REMOVED lines=94> */
.L_x_3982:
[----:B------:R-:W-:Y:S05]  /*abf0*/  BSYNC B0 ;  /* 0x0000000000007941 */ /* 0x000fea0003800000 */
.L_x_3981:
[----:B-1----:R-:W-:Y:S01]  /*ac00*/  MOV R2, R52 ;  /* 0x0000003400027202 */ /* 0x002fe20000000f00 */
[----:B------:R-:W-:Y:S01]  /*ac10*/  IMAD R0, R57, 0xe0, RZ ;  /* 0x000000e039007824 */ /* 0x000fe200078e02ff */
[----:B------:R-:W-:Y:S05]  /*ac20*/  MOV R3, R53 ;  /* 0x0000003500037202 */ /* 0x000fea0000000f00 */
[----:B------:R-:W-:Y:S05]  /*ac30*/  IMAD.WIDE.U32 R2, R56, 0xe0, R2 ;  /* 0x000000e038027825 */ /* 0x000fea00078e0002 */
[----:B------:R-:W-:Y:S05]  /*ac40*/  IADD3 R3, R3, R0, RZ ;  /* 0x0000000003037210 */ /* 0x000fea0007ffe0ff */
[----:B-----5:R1:W-:Y:S02]  /*ac50*/  ST.E.128 [R2.64], R32 ;  /* 0x0000002002007985 */ /* 0x0203e4000c101d06 */
.L_x_3980:
[----:B------:R-:W-:Y:S05]  /*ac60*/  BSYNC B1 ;  /* 0x0000000000017941 */ /* 0x000fea0003800000 */
.L_x_3979:
        /* <DEDUP_REMOVED lines=91> */
.L_x_3986:
[----:B------:R-:W-:Y:S05]  /*b220*/  BSYNC B0 ;  /* 0x0000000000007941 */ /* 0x000fea0003800000 */
.L_x_3985:
[C---:B-1----:R-:W-:Y:S04]  /*b230*/  LEA R2, P0, R81.reuse, R52, 0x1 ;  /* 0x0000003451027211 */ /* 0x042fe800078008ff */
[----:B------:R-:W-:Y:S05]  /*b240*/  LEA.HI.X R3, R81, R53, R102, 0x1, P0 ;  /* 0x0000003551037211 */ /* 0x000fea00000f0c66 */
[----:B-----5:R1:W-:Y:S04]  /*b250*/  ST.E.128 [R2.64], R32 ;  /* 0x0000002002007985 */ /* 0x0203e8000c101d06 */
.L_x_3984:
[----:B------:R-:W-:Y:S05]  /*b260*/  BSYNC B1 ;  /* 0x0000000000017941 */ /* 0x000fea0003800000 */
.L_x_3983:
        /* <DEDUP_REMOVED lines=94> */
.L_x_3990:
[----:B------:R-:W-:Y:S05]  /*b850*/  BSYNC B0 ;  /* 0x0000000000007941 */ /* 0x000fea0003800000 */
.L_x_3989:
[----:B-1----:R-:W-:Y:S01]  /*b860*/  MOV R2, R52 ;  /* 0x0000003400027202 */ /* 0x002fe20000000f00 */
[----:B------:R-:W-:Y:S01]  /*b870*/  IMAD R0, R57, 0x120, RZ ;  /* 0x0000012039007824 */ /* 0x000fe200078e02ff */
[----:B------:R-:W-:Y:S05]  /*b880*/  MOV R3, R53 ;  /* 0x0000003500037202 */ /* 0x000fea0000000f00 */
[----:B------:R-:W-:Y:S05]  /*b890*/  IMAD.WIDE.U32 R2, R56, 0x120, R2 ;  /* 0x0000012038027825 */ /* 0x000fea00078e0002 */
[----:B------:R-:W-:Y:S05]  /*b8a0*/  IADD3 R3, R3, R0, RZ ;  /* 0x0000000003037210 */ /* 0x000fea0007ffe0ff */
[----:B-----5:R1:W-:Y:S02]  /*b8b0*/  ST.E.128 [R2.64], R32 ;  /* 0x0000002002007985 */ /* 0x0203e4000c101d06 */
.L_x_3988:
[----:B------:R-:W-:Y:S05]  /*b8c0*/  BSYNC B1 ;  /* 0x0000000000017941 */ /* 0x000fea0003800000 */
.L_x_3987:
        /* <DEDUP_REMOVED lines=94> */
.L_x_3994:
[----:B------:R-:W-:Y:S05]  /*beb0*/  BSYNC B0 ;  /* 0x0000000000007941 */ /* 0x000fea0003800000 */
.L_x_3993:
[----:B-1----:R-:W-:Y:S01]  /*bec0*/  MOV R2, R52 ;  /* 0x0000003400027202 */ /* 0x002fe20000000f00 */
[----:B------:R-:W-:Y:S01]  /*bed0*/  IMAD R0, R57, 0x140, RZ ;  /* 0x0000014039007824 */ /* 0x000fe200078e02ff */
[----:B------:R-:W-:Y:S05]  /*bee0*/  MOV R3, R53 ;  /* 0x0000003500037202 */ /* 0x000fea0000000f00 */
[----:B------:R-:W-:Y:S05]  /*bef0*/  IMAD.WIDE.U32 R2, R56, 0x140, R2 ;  /* 0x0000014038027825 */ /* 0x000fea00078e0002 */
[----:B------:R-:W-:Y:S05]  /*bf00*/  IADD3 R3, R3, R0, RZ ;  /* 0x0000000003037210 */ /* 0x000fea0007ffe0ff */
[----:B-----5:R1:W-:Y:S02]  /*bf10*/  ST.E.128 [R2.64], R32 ;  /* 0x0000002002007985 */ /* 0x0203e4000c101d06 */
.L_x_3992:
[----:B------:R-:W-:Y:S05]  /*bf20*/  BSYNC B1 ;  /* 0x0000000000017941 */ /* 0x000fea0003800000 */
.L_x_3991:
        /* <DEDUP_REMOVED lines=94> */
.L_x_3998:
[----:B------:R-:W-:Y:S05]  /*c510*/  BSYNC B0 ;  /* 0x0000000000007941 */ /* 0x000fea0003800000 */
.L_x_3997:
[----:B-1----:R-:W-:Y:S01]  /*c520*/  MOV R2, R52 ;  /* 0x0000003400027202 */ /* 0x002fe20000000f00 */
[----:B------:R-:W-:Y:S01]  /*c530*/  IMAD R0, R57, 0x160, RZ ;  /* 0x0000016039007824 */ /* 0x000fe200078e02ff */
[----:B------:R-:W-:Y:S05]  /*c540*/  MOV R3, R53 ;  /* 0x0000003500037202 */ /* 0x000fea0000000f00 */
[----:B------:R-:W-:Y:S05]  /*c550*/  IMAD.WIDE.U32 R2, R56, 0x160, R2 ;  /* 0x0000016038027825 */ /* 0x000fea00078e0002 */
[----:B------:R-:W-:Y:S05]  /*c560*/  IADD3 R3, R3, R0, RZ ;  /* 0x0000000003037210 */ /* 0x000fea0007ffe0ff */
[----:B-----5:R1:W-:Y:S02]  /*c570*/  ST.E.128 [R2.64], R32 ;  /* 0x0000002002007985 */ /* 0x0203e4000c101d06 */
.L_x_3996:
[----:B------:R-:W-:Y:S05]  /*c580*/  BSYNC B1 ;  /* 0x0000000000017941 */ /* 0x000fea0003800000 */
.L_x_3995:
        /* <DEDUP_REMOVED lines=94> */
.L_x_4002:
[----:B------:R-:W-:Y:S05]  /*cb70*/  BSYNC B0 ;  /* 0x0000000000007941 */ /* 0x000fea0003800000 */
.L_x_4001:
[----:B-1----:R-:W-:Y:S01]  /*cb80*/  MOV R2, R52 ;  /* 0x0000003400027202 */ /* 0x002fe20000000f00 */
[----:B------:R-:W-:Y:S01]  /*cb90*/  IMAD R0, R57, 0x180, RZ ;  /* 0x0000018039007824 */ /* 0x000fe200078e02ff */
[----:B------:R-:W-:Y:S05]  /*cba0*/  MOV R3, R53 ;  /* 0x0000003500037202 */ /* 0x000fea0000000f00 */
[----:B------:R-:W-:Y:S05]  /*cbb0*/  IMAD.WIDE.U32 R2, R56, 0x180, R2 ;  /* 0x0000018038027825 */ /* 0x000fea00078e0002 */
[----:B------:R-:W-:Y:S05]  /*cbc0*/  IADD3 R3, R3, R0, RZ ;  /* 0x0000000003037210 */ /* 0x000fea0007ffe0ff */
[----:B-----5:R1:W-:Y:S02]  /*cbd0*/  ST.E.128 [R2.64], R32 ;  /* 0x0000002002007985 */ /* 0x0203e4000c101d06 */
.L_x_4000:
[----:B------:R-:W-:Y:S05]  /*cbe0*/  BSYNC B1 ;  /* 0x0000000000017941 */ /* 0x000fea0003800000 */
.L_x_3999:
        /* <DEDUP_REMOVED lines=94> */
.L_x_4006:
[----:B------:R-:W-:Y:S05]  /*d1d0*/  BSYNC B0 ;  /* 0x0000000000007941 */ /* 0x000fea0003800000 */
.L_x_4005:
[----:B-1----:R-:W-:Y:S01]  /*d1e0*/  MOV R2, R52 ;  /* 0x0000003400027202 */ /* 0x002fe20000000f00 */
[----:B------:R-:W-:Y:S01]  /*d1f0*/  IMAD R0, R57, 0x1a0, RZ ;  /* 0x000001a039007824 */ /* 0x000fe200078e02ff */
[----:B------:R-:W-:Y:S05]  /*d200*/  MOV R3, R53 ;  /* 0x0000003500037202 */ /* 0x000fea0000000f00 */
[----:B------:R-:W-:Y:S05]  /*d210*/  IMAD.WIDE.U32 R2, R56, 0x1a0, R2 ;  /* 0x000001a038027825 */ /* 0x000fea00078e0002 */
[----:B------:R-:W-:Y:S05]  /*d220*/  IADD3 R3, R3, R0, RZ ;  /* 0x0000000003037210 */ /* 0x000fea0007ffe0ff */
[----:B-----5:R1:W-:Y:S02]  /*d230*/  ST.E.128 [R2.64], R32 ;  /* 0x0000002002007985 */ /* 0x0203e4000c101d06 */
.L_x_4004:
[----:B------:R-:W-:Y:S05]  /*d240*/  BSYNC B1 ;  /* 0x0000000000017941 */ /* 0x000fea0003800000 */
.L_x_4003:
        /* <DEDUP_REMOVED lines=94> */
.L_x_4010:
[----:B------:R-:W-:Y:S05]  /*d830*/  BSYNC B0 ;  /* 0x0000000000007941 */ /* 0x000fea0003800000 */
.L_x_4009:
[----:B-1----:R-:W-:Y:S01]  /*d840*/  MOV R2, R52 ;  /* 0x0000003400027202 */ /* 0x002fe20000000f00 */
[----:B------:R-:W-:Y:S01]  /*d850*/  IMAD R0, R57, 0x1c0, RZ ;  /* 0x000001c039007824 */ /* 0x000fe200078e02ff */
[----:B------:R-:W-:Y:S05]  /*d860*/  MOV R3, R53 ;  /* 0x0000003500037202 */ /* 0x000fea0000000f00 */
[----:B------:R-:W-:Y:S05]  /*d870*/  IMAD.WIDE.U32 R2, R56, 0x1c0, R2 ;  /* 0x000001c038027825 */ /* 0x000fea00078e0002 */
[----:B------:R-:W-:Y:S05]  /*d880*/  IADD3 R3, R3, R0, RZ ;  /* 0x0000000003037210 */ /* 0x000fea0007ffe0ff */
[----:B-----5:R1:W-:Y:S02]  /*d890*/  ST.E.128 [R2.64], R32 ;  /* 0x0000002002007985 */ /* 0x0203e4000c101d06 */
.L_x_4008:
[----:B------:R-:W-:Y:S05]  /*d8a0*/  BSYNC B1 ;  /* 0x0000000000017941 */ /* 0x000fea0003800000 */
.L_x_4007:
        /* <DEDUP_REMOVED lines=94> */
.L_x_4014:
[----:B------:R-:W-:Y:S05]  /*de90*/  BSYNC B0 ;  /* 0x0000000000007941 */ /* 0x000fea0003800000 */
.L_x_4013:
[----:B-1----:R-:W-:Y:S01]  /*dea0*/  MOV R2, R52 ;  /* 0x0000003400027202 */ /* 0x002fe20000000f00 */
[----:B------:R-:W-:Y:S01]  /*deb0*/  IMAD R0, R57, 0x1e0, RZ ;  /* 0x000001e039007824 */ /* 0x000fe200078e02ff */
[----:B------:R-:W-:Y:S05]  /*dec0*/  MOV R3, R53 ;  /* 0x0000003500037202 */ /* 0x000fea0000000f00 */
[----:B------:R-:W-:Y:S05]  /*ded0*/  IMAD.WIDE.U32 R2, R56, 0x1e0, R2 ;  /* 0x000001e038027825 */ /* 0x000fea00078e0002 */
[----:B------:R-:W-:Y:S05]  /*dee0*/  IADD3 R3, R3, R0, RZ ;  /* 0x0000000003037210 */ /* 0x000fea0007ffe0ff */
[----:B-----5:R1:W-:Y:S02]  /*def0*/  ST.E.128 [R2.64], R8 ;  /* 0x0000000802007985 */ /* 0x0203e4000c101d06 */
.L_x_4012:
[----:B------:R-:W-:Y:S05]  /*df00*/  BSYNC B1 ;  /* 0x0000000000017941 */ /* 0x000fea0003800000 */
.L_x_4011:
        /* <DEDUP_REMOVED lines=11> */
.L_x_3916:
        /* <DEDUP_REMOVED lines=206> */
.L_x_3950:
[----:B------:R-:W-:Y:S05]  /*eca0*/  BSYNC B2 ;  /* 0x0000000000027941 */ /* 0x000fea0003800000 */
.L_x_3915:
        /* <DEDUP_REMOVED lines=92> */
.L_x_4016:
        /* <DEDUP_REMOVED lines=12> */
.L_x_4017:
[----:B------:R-:W-:Y:S05]  /*f330*/  BSYNC B0 ;  /* 0x0000000000007941 */ /* 0x000fea0003800000 */
.L_x_4015:
[----:B------:R-:W-:Y:S04]  /*f340*/  IADD3 R25, R25, -0x1, RZ ;  /* 0xffffffff19197810 */ /* 0x000fe80007ffe0ff */
[----:B------:R-:W-:Y:S11]  /*f350*/  ISETP.GT.AND P0, PT, R25, R106, PT ;  /* 0x0000006a1900720c */ /* 0x000ff60003f04270 */
[----:B------:R-:W-:Y:S02]  /*f360*/  @!UPT UIADD3 URZ, URZ, URZ, URZ ;  /* 0x0000003f3f3ff290 */ /* 0x000fe4000fffe03f */
[----:B------:R-:W-:-:S05]  /*f370*/  @P0 BRA `(.L_x_4018) ;  /* 0xffff3c4000000947 */ /* 0x000fca000383ffff */
.L_x_3914:
        /* <DEDUP_REMOVED lines=25> */
[----:B------:R-:W-:Y:S02]  /*f510*/  LEA R46, P0, R5, R154, 0x1 ;  /* 0x0000009a052e7211 */ /* 0x000fe400078008ff */
        /* <DEDUP_REMOVED lines=11> */
[----:B-1----:R-:W-:Y:S02]  /*f5d0*/  LEA.HI.X R33, R4, R155, R6, 0x1, P1 ;  /* 0x0000009b04217211 */ /* 0x002fe400008f0c06 */
        /* <DEDUP_REMOVED lines=27> */
[----:B------:R-:W-:Y:S02]  /*f790*/  IMAD.X R3, R29, 0x1, R0, P0 ;  /* 0x000000011d037824 */ /* 0x000fe400000e0600 */
[----:B------:R1:W2:Y:S04]  /*f7a0*/  LD.E.64 R10, [R8.64] ;  /* 0x00000006080a7980 */ /* 0x0002a8000c101b00 */
[----:B------:R3:W4:Y:S01]  /*f7b0*/  LD.E.64 R14, [R2.64] ;  /* 0x00000006020e7980 */ /* 0x000722000c101b00 */
[----:B------:R-:W-:Y:S02]  /*f7c0*/  LOP3.LUT R0, R7, 0xffff0000, RZ, 0xc0, !PT ;  /* 0xffff000007007812 */ /* 0x000fe400078ec0ff */
[C---:B-1----:R-:W-:Y:S02]  /*f7d0*/  SHF.L.U32 R8, R5.reuse, 0x10, RZ ;  /* 0x0000001005087819 */ /* 0x042fe400000006ff */
[----:B---3--:R-:W-:-:S02]  /*f7e0*/  LOP3.LUT R3, R5, 0xffff0000, RZ, 0xc0, !PT ;  /* 0xffff000005037812 */ /* 0x008fc400078ec0ff */
[----:B------:R-:W-:Y:S01]  /*f7f0*/  SHF.L.U32 R2, R7, 0x10, RZ ;  /* 0x0000001007027819 */ /* 0x000fe200000006ff */
[C---:B------:R-:W-:Y:S01]  /*f800*/  IMAD.U32 R5, R6.reuse, 0x10000, RZ ;  /* 0x0001000006057824 */ /* 0x040fe200078e00ff */
[----:B------:R-:W-:Y:S01]  /*f810*/  LOP3.LUT R6, R6, 0xffff0000, RZ, 0xc0, !PT ;  /* 0xffff000006067812 */ /* 0x000fe200078ec0ff */
[C---:B------:R-:W-:Y:S01]  /*f820*/  IMAD.U32 R9, R4.reuse, 0x10000, RZ ;  /* 0x0001000004097824 */ /* 0x040fe200078e00ff */
[----:B------:R-:W-:Y:S02]  /*f830*/  LOP3.LUT R4, R4, 0xffff0000, RZ, 0xc0, !PT ;  /* 0xffff000004047812 */ /* 0x000fe400078ec0ff */
[----:B--2---:R-:W-:Y:S02]  /*f840*/  LOP3.LUT R17, R10, 0xffff0000, RZ, 0xc0, !PT ;  /* 0xffff00000a117812 */ /* 0x004fe400078ec0ff */
[----:B------:R-:W-:Y:S02]  /*f850*/  LOP3.LUT R23, R11, 0xffff0000, RZ, 0xc0, !PT ;  /* 0xffff00000b177812 */ /* 0x000fe400078ec0ff */
[----:B----4-:R-:W-:-:S02]  /*f860*/  LOP3.LUT R18, R14, 0xffff0000, RZ, 0xc0, !PT ;  /* 0xffff00000e127812 */ /* 0x010fc400078ec0ff */
[----:B------:R-:W-:Y:S01]  /*f870*/  LOP3.LUT R25, R15, 0xffff0000, RZ, 0xc0, !PT ;  /* 0xffff00000f197812 */ /* 0x000fe200078ec0ff */
[C---:B------:R-:W-:Y:S02]  /*f880*/  FMUL.FTZ R7, R3.reuse, R17 ;  /* 0x0000001103077220 */ /* 0x040fe40000410000 */
[----:B------:R-:W-:Y:S01]  /*f890*/  FMUL.FTZ R16, R3, R18 ;  /* 0x0000001203107220 */ /* 0x000fe20000410000 */
[----:B------:R-:W-:Y:S01]  /*f8a0*/  SHF.L.U32 R15, R15, 0x10, RZ ;  /* 0x000000100f0f7819 */ /* 0x000fe200000006ff */
[----:B------:R-:W-:Y:S01]  /*f8b0*/  FMUL.FTZ R3, R0, R25 ;  /* 0x0000001900037220 */ /* 0x000fe20000410000 */
[----:B------:R-:W-:Y:S01]  /*f8c0*/  SHF.L.U32 R14, R14, 0x10, RZ ;  /* 0x000000100e0e7819 */ /* 0x000fe200000006ff */
[----:B------:R-:W-:Y:S02]  /*f8d0*/  FMUL.FTZ R0, R0, R23 ;  /* 0x0000001700007220 */ /* 0x000fe40000410000 */
[----:B------:R-:W-:Y:S02]  /*f8e0*/  FFMA.FTZ R17, R8, R17, -R16 ;  /* 0x0000001108117223 */ /* 0x000fe40000010810 */
[----:B------:R-:W-:-:S02]  /*f8f0*/  IMAD.U32 R10, R10, 0x10000, RZ ;  /* 0x000100000a0a7824 */ /* 0x000fc400078e00ff */
[----:B------:R-:W-:Y:S02]  /*f900*/  IMAD.U32 R11, R11, 0x10000, RZ ;  /* 0x000100000b0b7824 */ /* 0x000fe400078e00ff */
[----:B------:R-:W-:Y:S02]  /*f910*/  FFMA.FTZ R16, R8, R18, R7 ;  /* 0x0000001208107223 */ /* 0x000fe40000010007 */
[C---:B------:R-:W-:Y:S02]  /*f920*/  FFMA.FTZ R7, R2.reuse, R25, R0 ;  /* 0x0000001902077223 */ /* 0x040fe40000010000 */
[----:B------:R-:W-:Y:S02]  /*f930*/  FFMA.FTZ R8, R2, R23, -R3 ;  /* 0x0000001702087223 */ /* 0x000fe40000010803 */
        /* <DEDUP_REMOVED lines=12> */
.L_x_4025:
[----:B------:R-:W-:Y:S05]  /*fa00*/  BSYNC B0 ;  /* 0x0000000000007941 */ /* 0x000fea0003800000 */
.L_x_4024:
[----:B-----5:R2:W-:Y:S02]  /*fa10*/  STS.128 [R231], R4 ;  /* 0x00000004e7007388 */ /* 0x0205e40000000c00 */
.L_x_4023:
[----:B------:R-:W-:Y:S05]  /*fa20*/  BSYNC B1 ;  /* 0x0000000000017941 */ /* 0x000fea0003800000 */
.L_x_4022:
        /* <DEDUP_REMOVED lines=14> */
[----:B-1----:R-:W-:-:S03]  /*fb10*/  IADD3 R8, P1, R30, R3, RZ ;  /* 0x000000031e087210 */ /* 0x002fc60007f3e0ff */
[----:B------:R-:W-:Y:S01]  /*fb20*/  IMAD.X R3, R29, 0x1, R0, P0 ;  /* 0x000000011d037824 */ /* 0x000fe200000e0600 */
[----:B------:R-:W-:-:S04]  /*fb30*/  IADD3.X R9, R31, R0, RZ, P1, !PT ;  /* 0x000000001f097210 */ /* 0x000fc80000ffe4ff */
[----:B------:R1:W3:Y:S04]  /*fb40*/  LD.E.64 R14, [R2.64] ;  /* 0x00000006020e7980 */ /* 0x0002e8000c101b00 */
[----:B--2---:R4:W2:Y:S01]  /*fb50*/  LD.E.64 R10, [R8.64] ;  /* 0x00000006080a7980 */ /* 0x0048a2000c101b00 */
[----:B------:R-:W-:Y:S02]  /*fb60*/  LOP3.LUT R0, R7, 0xffff0000, RZ, 0xc0, !PT ;  /* 0xffff000007007812 */ /* 0x000fe400078ec0ff */
[----:B-1----:R-:W-:Y:S02]  /*fb70*/  LOP3.LUT R3, R5, 0xffff0000, RZ, 0xc0, !PT ;  /* 0xffff000005037812 */ /* 0x002fe400078ec0ff */
[----:B------:R-:W-:Y:S02]  /*fb80*/  SHF.L.U32 R2, R7, 0x10, RZ ;  /* 0x0000001007027819 */ /* 0x000fe400000006ff */
[----:B----4-:R-:W-:Y:S01]  /*fb90*/  SHF.L.U32 R8, R5, 0x10, RZ ;  /* 0x0000001005087819 */ /* 0x010fe200000006ff */
[C---:B------:R-:W-:Y:S01]  /*fba0*/  IMAD.U32 R5, R6.reuse, 0x10000, RZ ;  /* 0x0001000006057824 */ /* 0x040fe200078e00ff */
[----:B------:R-:W-:Y:S01]  /*fbb0*/  LOP3.LUT R6, R6, 0xffff0000, RZ, 0xc0, !PT ;  /* 0xffff000006067812 */ /* 0x000fe200078ec0ff */
[C---:B------:R-:W-:Y:S01]  /*fbc0*/  IMAD.U32 R9, R4.reuse, 0x10000, RZ ;  /* 0x0001000004097824 */ /* 0x040fe200078e00ff */
[----:B------:R-:W-:-:S02]  /*fbd0*/  LOP3.LUT R4, R4, 0xffff0000, RZ, 0xc0, !PT ;  /* 0xffff000004047812 */ /* 0x000fc400078ec0ff */
[----:B---3--:R-:W-:Y:S02]  /*fbe0*/  LOP3.LUT R18, R14, 0xffff0000, RZ, 0xc0, !PT ;  /* 0xffff00000e127812 */ /* 0x008fe400078ec0ff */
[----:B------:R-:W-:Y:S02]  /*fbf0*/  LOP3.LUT R25, R15, 0xffff0000, RZ, 0xc0, !PT ;  /* 0xffff00000f197812 */ /* 0x000fe400078ec0ff */
[C---:B--2---:R-:W-:Y:S01]  /*fc00*/  LOP3.LUT R17, R10.reuse, 0xffff0000, RZ, 0xc0, !PT ;  /* 0xffff00000a117812 */ /* 0x044fe200078ec0ff */
[----:B------:R-:W-:Y:S01]  /*fc10*/  FMUL.FTZ R16, R3, R18 ;  /* 0x0000001203107220 */ /* 0x000fe20000410000 */
[----:B------:R-:W-:Y:S01]  /*fc20*/  LOP3.LUT R23, R11, 0xffff0000, RZ, 0xc0, !PT ;  /* 0xffff00000b177812 */ /* 0x000fe200078ec0ff */
[----:B------:R-:W-:Y:S01]  /*fc30*/  IMAD.U32 R10, R10, 0x10000, RZ ;  /* 0x000100000a0a7824 */ /* 0x000fe200078e00ff */
[----:B------:R-:W-:Y:S01]  /*fc40*/  SHF.L.U32 R15, R15, 0x10, RZ ;  /* 0x000000100f0f7819 */ /* 0x000fe200000006ff */
[----:B------:R-:W-:Y:S01]  /*fc50*/  FMUL.FTZ R7, R3, R17 ;  /* 0x0000001103077220 */ /* 0x000fe20000410000 */
[----:B------:R-:W-:Y:S01]  /*fc60*/  SHF.L.U32 R14, R14, 0x10, RZ ;  /* 0x000000100e0e7819 */ /* 0x000fe200000006ff */
[----:B------:R-:W-:-:S02]  /*fc70*/  FMUL.FTZ R3, R0, R25 ;  /* 0x0000001900037220 */ /* 0x000fc40000410000 */
[----:B------:R-:W-:Y:S02]  /*fc80*/  FMUL.FTZ R0, R0, R23 ;  /* 0x0000001700007220 */ /* 0x000fe40000410000 */
[C---:B------:R-:W-:Y:S02]  /*fc90*/  FFMA.FTZ R17, R8.reuse, R17, -R16 ;  /* 0x0000001108117223 */ /* 0x040fe40000010810 */
[----:B------:R-:W-:Y:S02]  /*fca0*/  IMAD.U32 R11, R11, 0x10000, RZ ;  /* 0x000100000b0b7824 */ /* 0x000fe400078e00ff */
[----:B------:R-:W-:Y:S02]  /*fcb0*/  FFMA.FTZ R16, R8, R18, R7 ;  /* 0x0000001208107223 */ /* 0x000fe40000010007 */
[C---:B------:R-:W-:Y:S02]  /*fcc0*/  FFMA.FTZ R7, R2.reuse, R25, R0 ;  /* 0x0000001902077223 */ /* 0x040fe40000010000 */
[----:B------:R-:W-:-:S02]  /*fcd0*/  FFMA.FTZ R8, R2, R23, -R3 ;  /* 0x0000001702087223 */ /* 0x000fc40000010803 */
[----:B------:R-:W-:Y:S02]  /*fce0*/  FMUL.FTZ R0, R6, R15 ;  /* 0x0000000f06007220 */ /* 0x000fe40000410000 */
[C---:B------:R-:W-:Y:S01]  /*fcf0*/  FMUL.FTZ R3, R4.reuse, R14 ;  /* 0x0000000e04037220 */ /* 0x040fe20000410000 */
        /* <DEDUP_REMOVED lines=10> */
.L_x_4029:
[----:B------:R-:W-:Y:S05]  /*fda0*/  BSYNC B0 ;  /* 0x0000000000007941 */ /* 0x000fea0003800000 */
.L_x_4028:
[----:B-----5:R3:W-:Y:S02]  /*fdb0*/  STS.128 [R231+0x800], R4 ;  /* 0x00080004e7007388 */ /* 0x0207e40000000c00 */
.L_x_4027:
[----:B------:R-:W-:Y:S05]  /*fdc0*/  BSYNC B1 ;  /* 0x0000000000017941 */ /* 0x000fea0003800000 */
.L_x_4026:
        /* <DEDUP_REMOVED lines=42> */
[C---:B------:R-:W-:Y:S02]  /*10070*/  FFMA.FTZ R7, R2.reuse, R25, R0 ;  /* 0x0000001902077223 */ /* 0x040fe40000010000 */
[----:B------:R-:W-:Y:S02]  /*10080*/  FFMA.FTZ R8, R2, R23, -R3 ;  /* 0x0000001702087223 */ /* 0x000fe40000010803 */
[----:B------:R-:W-:Y:S02]  /*10090*/  FMUL.FTZ R0, R6, R15 ;  /* 0x0000000f06007220 */ /* 0x000fe40000410000 */
[C---:B------:R-:W-:Y:S01]  /*100a0*/  FMUL.FTZ R3, R4.reuse, R14 ;  /* 0x0000000e04037220 */ /* 0x040fe20000410000 */
        /* <DEDUP_REMOVED lines=10> */
.L_x_4033:
[----:B------:R-:W-:Y:S05]  /*10150*/  BSYNC B0 ;  /* 0x0000000000007941 */ /* 0x000fea0003800000 */
.L_x_4032:
[----:B-----5:R3:W-:Y:S02]  /*10160*/  STS.128 [R231+0x1000], R4 ;  /* 0x00100004e7007388 */ /* 0x0207e40000000c00 */
.L_x_4031:
[----:B------:R-:W-:Y:S05]  /*10170*/  BSYNC B1 ;  /* 0x0000000000017941 */ /* 0x000fea0003800000 */
.L_x_4030:
        /* <DEDUP_REMOVED lines=13> */
[-C--:B-1---5:R-:W-:Y:S02]  /*10250*/  IADD3 R8, P1, R30, R3.reuse, RZ ;  /* 0x000000031e087210 */ /* 0x0a2fe40007f3e0ff */
[----:B------:R-:W-:-:S03]  /*10260*/  IADD3 R2, P0, R28, R3, RZ ;  /* 0x000000031c027210 */ /* 0x000fc60007f1e0ff */
[----:B------:R-:W-:Y:S01]  /*10270*/  IMAD.X R9, R31, 0x1, R0, P1 ;  /* 0x000000011f097824 */ /* 0x000fe200008e0600 */
[----:B------:R-:W-:-:S05]  /*10280*/  IADD3.X R3, R29, R0, RZ, P0, !PT ;  /* 0x000000001d037210 */ /* 0x000fca00007fe4ff */
[----:B------:R1:W3:Y:S04]  /*10290*/  LD.E.64 R12, [R2.64] ;  /* 0x00000006020c7980 */ /* 0x0002e8000c101b00 */
[----:B------:R-:W4:Y:S01]  /*102a0*/  LD.E.64 R8, [R8.64] ;  /* 0x0000000608087980 */ /* 0x000f22000c101b00 */
[C---:B------:R-:W-:Y:S01]  /*102b0*/  LOP3.LUT R0, R4.reuse, 0xffff0000, RZ, 0xc0, !PT ;  /* 0xffff000004007812 */ /* 0x040fe200078ec0ff */
[----:B------:R-:W-:Y:S01]  /*102c0*/  IMAD.U32 R10, R4, 0x10000, RZ ;  /* 0x00010000040a7824 */ /* 0x000fe200078e00ff */
[----:B------:R-:W-:Y:S01]  /*102d0*/  SHF.L.U32 R4, R5, 0x10, RZ ;  /* 0x0000001005047819 */ /* 0x000fe200000006ff */
[C---:B------:R-:W-:Y:S01]  /*102e0*/  IMAD.U32 R14, R6.reuse, 0x10000, RZ ;  /* 0x00010000060e7824 */ /* 0x040fe200078e00ff */
[----:B------:R-:W-:Y:S02]  /*102f0*/  LOP3.LUT R11, R6, 0xffff0000, RZ, 0xc0, !PT ;  /* 0xffff0000060b7812 */ /* 0x000fe400078ec0ff */
[----:B------:R-:W-:-:S02]  /*10300*/  SHF.L.U32 R6, R7, 0x10, RZ ;  /* 0x0000001007067819 */ /* 0x000fc400000006ff */
[----:B-1----:R-:W-:Y:S02]  /*10310*/  LOP3.LUT R2, R5, 0xffff0000, RZ, 0xc0, !PT ;  /* 0xffff000005027812 */ /* 0x002fe400078ec0ff */
[----:B------:R-:W-:Y:S02]  /*10320*/  LOP3.LUT R3, R7, 0xffff0000, RZ, 0xc0, !PT ;  /* 0xffff000007037812 */ /* 0x000fe400078ec0ff */
[C---:B---3--:R-:W-:Y:S02]  /*10330*/  SHF.L.U32 R16, R12.reuse, 0x10, RZ ;  /* 0x000000100c107819 */ /* 0x048fe400000006ff */
[----:B------:R-:W-:Y:S01]  /*10340*/  LOP3.LUT R18, R12, 0xffff0000, RZ, 0xc0, !PT ;  /* 0xffff00000c127812 */ /* 0x000fe200078ec0ff */
[C---:B----4-:R-:W-:Y:S01]  /*10350*/  IMAD.U32 R15, R8.reuse, 0x10000, RZ ;  /* 0x00010000080f7824 */ /* 0x050fe200078e00ff */
[----:B------:R-:W-:Y:S01]  /*10360*/  LOP3.LUT R17, R8, 0xffff0000, RZ, 0xc0, !PT ;  /* 0xffff000008117812 */ /* 0x000fe200078ec0ff */
[C---:B------:R-:W-:Y:S01]  /*10370*/  FMUL.FTZ R8, R0.reuse, R16 ;  /* 0x0000001000087220 */ /* 0x040fe20000410000 */
[C---:B------:R-:W-:Y:S01]  /*10380*/  LOP3.LUT R7, R9.reuse, 0xffff0000, RZ, 0xc0, !PT ;  /* 0xffff000009077812 */ /* 0x040fe200078ec0ff */
[-C--:B------:R-:W-:Y:S01]  /*10390*/  FMUL.FTZ R0, R0, R15.reuse ;  /* 0x0000000f00007220 */ /* 0x080fe20000410000 */
[----:B------:R-:W-:Y:S01]  /*103a0*/  SHF.L.U32 R9, R9, 0x10, RZ ;  /* 0x0000001009097819 */ /* 0x000fe200000006ff */
[----:B------:R-:W-:Y:S01]  /*103b0*/  FFMA.FTZ R12, R10, R15, -R8 ;  /* 0x0000000f0a0c7223 */ /* 0x000fe20000010808 */
[----:B------:R-:W-:Y:S01]  /*103c0*/  LOP3.LUT R15, R13, 0xffff0000, RZ, 0xc0, !PT ;  /* 0xffff00000d0f7812 */ /* 0x000fe200078ec0ff */
[----:B------:R-:W-:-:S02]  /*103d0*/  FMUL.FTZ R5, R2, R18 ;  /* 0x0000001202057220 */ /* 0x000fc40000410000 */
[----:B------:R-:W-:Y:S02]  /*103e0*/  FFMA.FTZ R10, R10, R16, R0 ;  /* 0x000000100a0a7223 */ /* 0x000fe40000010000 */
[-C--:B------:R-:W-:Y:S02]  /*103f0*/  FMUL.FTZ R0, R2, R17.reuse ;  /* 0x0000001102007220 */ /* 0x080fe40000410000 */
[C---:B------:R-:W-:Y:S02]  /*10400*/  FFMA.FTZ R8, R4.reuse, R17, -R5 ;  /* 0x0000001104087223 */ /* 0x040fe40000010805 */
[----:B------:R-:W-:Y:S02]  /*10410*/  FFMA.FTZ R5, R4, R18, R0 ;  /* 0x0000001204057223 */ /* 0x000fe40000010000 */
[----:B------:R-:W-:Y:S02]  /*10420*/  IMAD.U32 R13, R13, 0x10000, RZ ;  /* 0x000100000d0d7824 */ /* 0x000fe400078e00ff */
[----:B------:R-:W-:Y:S01]  /*10430*/  FMUL.FTZ R2, R3, R15 ;  /* 0x0000000f03027220 */ /* 0x000fe20000410000 */
[----:B------:R-:W-:Y:S01]  /*10440*/  F2FP.BF16.PACK_AB R5, R5, R8 ;  /* 0x000000080505723e */ /* 0x000fe200000010ff */
[----:B------:R-:W-:-:S02]  /*10450*/  FMUL.FTZ R0, R3, R7 ;  /* 0x0000000703007220 */ /* 0x000fc40000410000 */
[C---:B------:R-:W-:Y:S02]  /*10460*/  FMUL.FTZ R4, R11.reuse, R13 ;  /* 0x0000000d0b047220 */ /* 0x040fe40000410000 */
[----:B------:R-:W-:Y:S02]  /*10470*/  FMUL.FTZ R3, R11, R9 ;  /* 0x000000090b037220 */ /* 0x000fe40000410000 */
[C---:B------:R-:W-:Y:S02]  /*10480*/  FFMA.FTZ R7, R6.reuse, R7, -R2 ;  /* 0x0000000706077223 */ /* 0x040fe40000010802 */
[----:B------:R-:W-:Y:S02]  /*10490*/  FFMA.FTZ R0, R6, R15, R0 ;  /* 0x0000000f06007223 */ /* 0x000fe40000010000 */
[----:B------:R-:W-:Y:S01]  /*104a0*/  FFMA.FTZ R2, R14, R9, -R4 ;  /* 0x000000090e027223 */ /* 0x000fe20000010804 */
[----:B------:R-:W-:Y:S01]  /*104b0*/  F2FP.BF16.PACK_AB R4, R10, R12 ;  /* 0x0000000c0a04723e */ /* 0x000fe200000010ff */
[----:B------:R-:W-:Y:S01]  /*104c0*/  FFMA.FTZ R6, R14, R13, R3 ;  /* 0x0000000d0e067223 */ /* 0x000fe20000010003 */
[----:B------:R-:W-:-:S04]  /*104d0*/  F2FP.BF16.PACK_AB R0, R0, R7 ;  /* 0x000000070000723e */ /* 0x000fc800000010ff */
[----:B------:R-:W-:Y:S02]  /*104e0*/  F2FP.BF16.PACK_AB R6, R6, R2 ;  /* 0x000000020606723e */ /* 0x000fe400000010ff */
[----:B------:R-:W-:Y:S02]  /*104f0*/  MOV R7, R0 ;  /* 0x0000000000077202 */ /* 0x000fe40000000f00 */
.L_x_4036:
[----:B------:R-:W-:Y:S05]  /*10500*/  BSYNC B0 ;  /* 0x0000000000007941 */ /* 0x000fea0003800000 */
.L_x_4035:
[----:B-----5:R3:W-:Y:S01]  /*10510*/  STS.128 [R231+0x1800], R4 ;  /* 0x00180004e7007388 */ /* 0x0207e20000000c00 */
[----:B------:R-:W-:Y:S05]  /*10520*/  BRA `(.L_x_4034) ;  /* 0x0000193000007947 */ /* 0x000fea0003800000 */
.L_x_4021:
        /* <DEDUP_REMOVED lines=87> */
.L_x_4040:
[----:B------:R-:W-:Y:S05]  /*10aa0*/  BSYNC B0 ;  /* 0x0000000000007941 */ /* 0x000fea0003800000 */
.L_x_4039:
[----:B-----5:R2:W-:Y:S02]  /*10ab0*/  STS.128 [R231], R4 ;  /* 0x00000004e7007388 */ /* 0x0205e40000000c00 */
.L_x_4038:
[----:B------:R-:W-:Y:S05]  /*10ac0*/  BSYNC B1 ;  /* 0x0000000000017941 */ /* 0x000fea0003800000 */
.L_x_4037:
        /* <DEDUP_REMOVED lines=90> */
.L_x_4044:
[----:B------:R-:W-:Y:S05]  /*11070*/  BSYNC B0 ;  /* 0x0000000000007941 */ /* 0x000fea0003800000 */
.L_x_4043:
[----:B-----5:R3:W-:Y:S02]  /*11080*/  STS.128 [R231+0x800], R4 ;  /* 0x00080004e7007388 */ /* 0x0207e40000000c00 */
.L_x_4042:
[----:B------:R-:W-:Y:S05]  /*11090*/  BSYNC B1 ;  /* 0x0000000000017941 */ /* 0x000fea0003800000 */
.L_x_4041:
        /* <DEDUP_REMOVED lines=91> */
.L_x_4048:
[----:B------:R-:W-:Y:S05]  /*11650*/  BSYNC B0 ;  /* 0x0000000000007941 */ /* 0x000fea0003800000 */
.L_x_4047:
[----:B-----5:R3:W-:Y:S02]  /*11660*/  STS.128 [R231+0x1000], R4 ;  /* 0x00100004e7007388 */ /* 0x0207e40000000c00 */
.L_x_4046:
[----:B------:R-:W-:Y:S05]  /*11670*/  BSYNC B1 ;  /* 0x0000000000017941 */ /* 0x000fea0003800000 */
.L_x_4045:
        /* <DEDUP_REMOVED lines=41> */
[----:B------:R-:W-:Y:S02]  /*11910*/  LOP3.LUT R35, R10, 0xffff0000, RZ, 0xc0, !PT ;  /* 0xffff00000a237812 */ /* 0x000fe400078ec0ff */
[----:B------:R-:W-:Y:S02]  /*11920*/  SHF.L.U32 R34, R9, 0x10, RZ ;  /* 0x0000001009227819 */ /* 0x000fe400000006ff */
[----:B------:R-:W-:Y:S02]  /*11930*/  LOP3.LUT R10, R11, 0xffff0000, RZ, 0xc0, !PT ;  /* 0xffff00000b0a7812 */ /* 0x000fe400078ec0ff */
[----:B------:R-:W-:Y:S01]  /*11940*/  LOP3.LUT R31, R9, 0xffff0000, RZ, 0xc0, !PT ;  /* 0xffff0000091f7812 */ /* 0x000fe200078ec0ff */
[C---:B----4-:R-:W-:Y:S01]  /*11950*/  IMAD.U32 R7, R12.reuse, 0x10000, RZ ;  /* 0x000100000c077824 */ /* 0x050fe200078e00ff */
[----:B------:R-:W-:Y:S01]  /*11960*/  LOP3.LUT R6, R12, 0xffff0000, RZ, 0xc0, !PT ;  /* 0xffff00000c067812 */ /* 0x000fe200078ec0ff */
[----:B------:R-:W-:Y:S01]  /*11970*/  IMAD.U32 R4, R14, 0x10000, RZ ;  /* 0x000100000e047824 */ /* 0x000fe200078e00ff */
[----:B------:R-:W-:Y:S01]  /*11980*/  SHF.L.U32 R5, R13, 0x10, RZ ;  /* 0x000000100d057819 */ /* 0x000fe200000006ff */
[----:B------:R-:W-:Y:S01]  /*11990*/  @!P0 FADD.FTZ R7, -R7, -RZ ;  /* 0x800000ff07078221 */ /* 0x000fe20000010100 */
        /* <DEDUP_REMOVED lines=9> */
[----:B------:R-:W-:Y:S01]  /*11a30*/  FMUL.FTZ R9, R30, R7 ;  /* 0x000000071e097220 */ /* 0x000fe20000410000 */
[----:B--2---:R-:W-:Y:S01]  /*11a40*/  LOP3.LUT R14, R18, 0xffff0000, RZ, 0xc0, !PT ;  /* 0xffff0000120e7812 */ /* 0x004fe200078ec0ff */
[----:B------:R-:W-:Y:S01]  /*11a50*/  FMUL.FTZ R8, R8, R6 ;  /* 0x0000000608087220 */ /* 0x000fe20000410000 */
[----:B------:R-:W-:Y:S01]  /*11a60*/  SHF.L.U32 R13, R19, 0x10, RZ ;  /* 0x00000010130d7819 */ /* 0x000fe200000006ff */
[----:B------:R-:W-:-:S02]  /*11a70*/  FMUL.FTZ R6, R34, R5 ;  /* 0x0000000522067220 */ /* 0x000fc40000410000 */
[----:B------:R-:W-:Y:S02]  /*11a80*/  @!P0 FADD.FTZ R4, -R4, -RZ ;  /* 0x800000ff04048221 */ /* 0x000fe40000010100 */
[----:B------:R-:W-:Y:S02]  /*11a90*/  @!P0 FADD.FTZ R3, -R3, -RZ ;  /* 0x800000ff03038221 */ /* 0x000fe40000010100 */
[----:B------:R-:W-:Y:S02]  /*11aa0*/  @!P0 FADD.FTZ R2, -R2, -RZ ;  /* 0x800000ff02028221 */ /* 0x000fe40000010100 */
[----:B------:R-:W-:Y:S01]  /*11ab0*/  FMUL.FTZ R7, R10, R0 ;  /* 0x000000000a077220 */ /* 0x000fe20000410000 */
[C---:B------:R-:W-:Y:S01]  /*11ac0*/  LOP3.LUT R0, R16.reuse, 0xffff0000, RZ, 0xc0, !PT ;  /* 0xffff000010007812 */ /* 0x040fe200078ec0ff */
[----:B------:R-:W-:Y:S01]  /*11ad0*/  FMUL.FTZ R5, R31, R12 ;  /* 0x0000000c1f057220 */ /* 0x000fe20000410000 */
[C---:B------:R-:W-:Y:S01]  /*11ae0*/  SHF.L.U32 R12, R17.reuse, 0x10, RZ ;  /* 0x00000010110c7819 */ /* 0x040fe200000006ff */
        /* <DEDUP_REMOVED lines=19> */
.L_x_4050:
[----:B------:R-:W-:Y:S05]  /*11c20*/  BSYNC B0 ;  /* 0x0000000000007941 */ /* 0x000fea0003800000 */
.L_x_4049:
[----:B-----5:R3:W-:Y:S01]  /*11c30*/  STS.128 [R231+0x1800], R4 ;  /* 0x00180004e7007388 */ /* 0x0207e20000000c00 */
[----:B------:R-:W-:Y:S05]  /*11c40*/  BRA `(.L_x_4034) ;  /* 0x0000021000007947 */ /* 0x000fea0003800000 */
.L_x_4020:
[----:B------:R-:W2:Y:S01]  /*11c50*/  LDL R0, [R1+0x30] ;  /* 0x0000300001007983 */ /* 0x000ea20000100800 */
[C---:B------:R-:W-:Y:S02]  /*11c60*/  IADD3 R44, R84.reuse, 0x10, RZ ;  /* 0x00000010542c7810 */ /* 0x040fe40007ffe0ff */
[C---:B------:R-:W-:Y:S02]  /*11c70*/  IADD3 R32, R84.reuse, 0x30, RZ ;  /* 0x0000003054207810 */ /* 0x040fe40007ffe0ff */
        /* <DEDUP_REMOVED lines=30> */
.L_x_4034:
[----:B------:R-:W-:Y:S05]  /*11e60*/  BSYNC B2 ;  /* 0x0000000000027941 */ /* 0x000fea0003800000 */
.L_x_4019:
[----:B------:R-:W4:Y:S04]  /*11e70*/  LDL R2, [R1+0x24] ;  /* 0x0000240001027983 */ /* 0x000f280000100800 */
[----:B--2---:R-:W2:Y:S04]  /*11e80*/  LDL R217, [R1+0x10] ;  /* 0x0000100001d97983 */ /* 0x004ea80000100800 */
[----:B---3--:R-:W3:Y:S04]  /*11e90*/  LDL R218, [R1+0xc] ;  /* 0x00000c0001da7983 */ /* 0x008ee80000100800 */
[----:B------:R-:W2:Y:S04]  /*11ea0*/  LDL R0, [R1+0x30] ;  /* 0x0000300001007983 */ /* 0x000ea80000100800 */
[----:B------:R-:W2:Y:S04]  /*11eb0*/  LDL R42, [R1+0x14] ;  /* 0x00001400012a7983 */ /* 0x000ea80000100800 */
[----:B------:R-:W2:Y:S01]  /*11ec0*/  LDL R41, [R1+0x18] ;  /* 0x0000180001297983 */ /* 0x000ea20000100800 */
[----:B------:R-:W-:-:S02]  /*11ed0*/  IADD3 R37, R84, 0x50, RZ ;  /* 0x0000005054257810 */ /* 0x000fc40007ffe0ff */
[C---:B------:R-:W-:Y:S02]  /*11ee0*/  IADD3 R39, R84.reuse, 0x70, RZ ;  /* 0x0000007054277810 */ /* 0x040fe40007ffe0ff */
[C---:B-----5:R-:W-:Y:S02]  /*11ef0*/  IADD3 R31, R84.reuse, 0x40, RZ ;  /* 0x00000040541f7810 */ /* 0x060fe40007ffe0ff */
[C---:B-1----:R-:W-:Y:S02]  /*11f00*/  IADD3 R36, R84.reuse, 0x60, RZ ;  /* 0x0000006054247810 */ /* 0x042fe40007ffe0ff */
        /* <DEDUP_REMOVED lines=9> */
[----:B------:R-:W-:-:S04]  /*11fa0*/  IMAD.SHL.U32 R216, R214, 0x100, RZ ;  /* 0x00000100d6d87824 */ /* 0x000fc800078e00ff */
[----:B------:R-:W-:-:S05]  /*11fb0*/  IMAD.IADD R22, R193, 0x1, -R216 ;  /* 0x00000001c1167824 */ /* 0x000fca00078e0ad8 */
[-C--:B------:R-:W-:Y:S02]  /*11fc0*/  ISETP.GE.AND P5, PT, R44, R22.reuse, PT ;  /* 0x000000162c00720c */ /* 0x080fe40003fa6270 */
[-C--:B------:R-:W-:Y:S02]  /*11fd0*/  ISETP.GE.AND P1, PT, R84, R22.reuse, PT ;  /* 0x000000165400720c */ /* 0x080fe40003f26270 */
[-C--:B------:R-:W-:Y:S02]  /*11fe0*/  ISETP.GE.AND P2, PT, R43, R22.reuse, PT ;  /* 0x000000162b00720c */ /* 0x080fe40003f46270 */
[-C--:B------:R-:W-:Y:S02]  /*11ff0*/  ISETP.GE.AND P6, PT, R32, R22.reuse, PT ;  /* 0x000000162000720c */ /* 0x080fe40003fc6270 */
[----:B------:R-:W-:-:S05]  /*12000*/  ISETP.GE.AND P4, PT, R37, R22, PT ;  /* 0x000000162500720c */ /* 0x000fca0003f86270 */
[C---:B--2---:R-:W-:Y:S02]  /*12010*/  @!P5 LEA R4, P0, R86.reuse, R217, 0x1 ;  /* 0x000000d95604d211 */ /* 0x044fe400078008ff */
[----:B------:R-:W-:Y:S02]  /*12020*/  @!P1 IMAD.MOV.U32 R2, RZ, RZ, R217 ;  /* 0x000000ffff029224 */ /* 0x000fe400078e00d9 */
[----:B---3--:R-:W-:Y:S01]  /*12030*/  @!P1 IMAD.MOV.U32 R3, RZ, RZ, R218 ;  /* 0x000000ffff039224 */ /* 0x008fe200078e00da */
        /* <DEDUP_REMOVED lines=55> */
[--C-:B---3--:R-:W-:Y:S02]  /*123b0*/  @!P5 IMAD.MOV.U32 R6, RZ, RZ, R217.reuse ;  /* 0x000000ffff06d224 */ /* 0x108fe400078e00d9 */
[----:B------:R-:W-:Y:S02]  /*123c0*/  @!P5 IMAD.MOV.U32 R7, RZ, RZ, R218 ;  /* 0x000000ffff07d224 */ /* 0x000fe400078e00da */
[----:B--2---:R-:W-:-:S02]  /*123d0*/  @!P6 IMAD.MOV.U32 R2, RZ, RZ, R217 ;  /* 0x000000ffff02e224 */ /* 0x004fc400078e00d9 */
[----:B------:R-:W-:Y:S02]  /*123e0*/  @!P6 IMAD.MOV.U32 R3, RZ, RZ, R218 ;  /* 0x000000ffff03e224 */ /* 0x000fe400078e00da */
[----:B------:R-:W-:Y:S02]  /*123f0*/  @!P5 IMAD R16, R57, 0x140, RZ ;  /* 0x000001403910d824 */ /* 0x000fe400078e02ff */
[----:B----4-:R-:W-:-:S04]  /*12400*/  @!P6 IMAD.WIDE.U32 R4, R56, 0x120, R2 ;  /* 0x000001203804e825 */ /* 0x010fc800078e0002 */
        /* <DEDUP_REMOVED lines=50> */
[----:B-1----:R-:W-:Y:S01]  /*12730*/  @!P1 IMAD.MOV.U32 R2, RZ, RZ, R41 ;  /* 0x000000ffff029224 */ /* 0x002fe200078e0029 */
[----:B------:R-:W-:Y:S01]  /*12740*/  @!P6 LEA R6, P0, R107, R41, 0x1 ;  /* 0x000000296b06e211 */ /* 0x000fe200078008ff */
        /* <DEDUP_REMOVED lines=29> */
[----:B---3--:R-:W-:-:S03]  /*12920*/  @!P2 LEA R10, P3, R194, R41, 0x7 ;  /* 0x00000029c20aa211 */ /* 0x008fc600078638ff */
[----:B------:R-:W-:Y:S01]  /*12930*/  @!PT LDS RZ, [RZ] ;  /* 0x00000000fffff984 */ /* 0x000fe20000000800 */
[----:B------:R-:W-:Y:S01]  /*12940*/  @!PT LDS RZ, [RZ] ;  /* 0x00000000fffff984 */ /* 0x000fe20000000800 */
[----:B------:R-:W-:Y:S01]  /*12950*/  @!PT LDS RZ, [RZ] ;  /* 0x00000000fffff984 */ /* 0x000fe20000000800 */
[----:B------:R1:W-:Y:S01]  /*12960*/  @!P4 LDGSTS.E.BYPASS.LTC128B.128 [R231+0xb800], [R2.64] ;  /* 0x0b80000002e7cfae */ /* 0x0003e2000b901d46 */
[--C-:B----4-:R-:W-:Y:S01]  /*12970*/  @!P0 IMAD.MOV.U32 R4, RZ, RZ, R41.reuse ;  /* 0x000000ffff048224 */ /* 0x110fe200078e0029 */
[----:B------:R-:W-:Y:S01]  /*12980*/  ISETP.GE.AND P5, PT, R35, R22, PT ;  /* 0x000000162300720c */ /* 0x000fe20003fa6270 */
[--C-:B------:R-:W-:Y:S02]  /*12990*/  @!P0 IMAD.MOV.U32 R5, RZ, RZ, R42.reuse ;  /* 0x000000ffff058224 */ /* 0x100fe400078e002a */
        /* <DEDUP_REMOVED lines=63> */
[--C-:B---3--:R-:W-:Y:S02]  /*12d90*/  @!P1 IMAD.MOV.U32 R6, RZ, RZ, R41.reuse ;  /* 0x000000ffff069224 */ /* 0x108fe400078e0029 */
        /* <DEDUP_REMOVED lines=62> */
[----:B------:R-:W-:Y:S01]  /*13180*/  SHF.R.S32.HI R0, RZ, 0x1f, R206 ;  /* 0x0000001fff007819 */ /* 0x000fe200000114ce */
[----:B------:R-:W-:-:S02]  /*13190*/  IMAD.MOV.U32 R174, RZ, RZ, R40 ;  /* 0x000000ffffae7224 */ /* 0x000fc400078e0028 */
[----:B------:R-:W-:Y:S01]  /*131a0*/  STL [R1], R214 ;  /* 0x000000d601007387 */ /* 0x000fe20000100800 */
[----:B------:R-:W-:-:S03]  /*131b0*/  IMAD.SHL.U32 R233, R233, 0x2, RZ ;  /* 0x00000002e9e97824 */ /* 0x000fc600078e00ff */
[----:B------:R-:W0:Y:S04]  /*131c0*/  LDGDEPBAR ;  /* 0x00000000000079af */ /* 0x000e280000000000 */
[----:B-1----:R-:W2:Y:S01]  /*131d0*/  LD.E R3, [R20.64+0x18c] ;  /* 0x00018c0614037980 */ /* 0x002ea2000c101900 */
[----:B------:R-:W-:Y:S02]  /*131e0*/  LEA.HI R0, R0, R206, RZ, 0x3 ;  /* 0x000000ce00007211 */ /* 0x000fe400078f18ff */
[----:B------:R-:W-:Y:S02]  /*131f0*/  LEA.HI R4, R207, R207, RZ, 0x1 ;  /* 0x000000cfcf047211 */ /* 0x000fe400078f08ff */
[----:B------:R-:W-:Y:S02]  /*13200*/  LOP3.LUT R2, R0, 0xfffffff8, RZ, 0xc0, !PT ;  /* 0xfffffff800027812 */ /* 0x000fe400078ec0ff */
[----:B------:R-:W-:-:S03]  /*13210*/  LOP3.LUT R4, R4, 0xfffffffe, RZ, 0xc0, !PT ;  /* 0xfffffffe04047812 */ /* 0x000fc600078ec0ff */
[----:B----4-:R-:W-:Y:S02]  /*13220*/  IMAD.IADD R9, R206, 0x1, -R2 ;  /* 0x00000001ce097824 */ /* 0x010fe400078e0a02 */
[----:B------:R-:W-:Y:S02]  /*13230*/  IMAD.IADD R7, R207, 0x1, -R4 ;  /* 0x00000001cf077824 */ /* 0x000fe400078e0a04 */
[----:B------:R-:W-:Y:S02]  /*13240*/  IMAD.SHL.U32 R4, R9, 0x40, RZ ;  /* 0x0000004009047824 */ /* 0x000fe400078e00ff */
[----:B------:R-:W-:Y:S02]  /*13250*/  IMAD.SHL.U32 R2, R199, 0x40, RZ ;  /* 0x00000040c7027824 */ /* 0x000fe400078e00ff */
[----:B------:R-:W-:Y:S01]  /*13260*/  IMAD.SHL.U32 R6, R7, 0x8, RZ ;  /* 0x0000000807067824 */ /* 0x000fe200078e00ff */
[----:B------:R-:W-:Y:S01]  /*13270*/  LOP3.LUT R4, R4, 0x1c0, RZ, 0xc0, !PT ;  /* 0x000001c004047812 */ /* 0x000fe200078ec0ff */
[----:B------:R-:W-:Y:S01]  /*13280*/  IMAD.SHL.U32 R5, R84, 0x8, RZ ;  /* 0x0000000854057824 */ /* 0x000fe200078e00ff */
[----:B------:R-:W-:Y:S01]  /*13290*/  LOP3.LUT R2, R2, 0x1c0, RZ, 0xc0, !PT ;  /* 0x000001c002027812 */ /* 0x000fe200078ec0ff */
[----:B------:R-:W-:Y:S01]  /*132a0*/  IMAD.SHL.U32 R8, R0, 0x40, RZ ;  /* 0x0000004000087824 */ /* 0x000fe200078e00ff */
[----:B------:R-:W-:-:S02]  /*132b0*/  LOP3.LUT R0, R4, 0x8, R6, 0xf8, !PT ;  /* 0x0000000804007812 */ /* 0x000fc400078ef806 */
[----:B------:R-:W-:Y:S02]  /*132c0*/  LOP3.LUT R5, R2, 0x8, R5, 0xf8, !PT ;  /* 0x0000000802057812 */ /* 0x000fe400078ef805 */
[----:B------:R-:W-:Y:S02]  /*132d0*/  SHF.R.U32.HI R4, RZ, 0x3, R4 ;  /* 0x00000003ff047819 */ /* 0x000fe40000011604 */
[----:B------:R-:W-:Y:S02]  /*132e0*/  LOP3.LUT R201, R8, 0xfffffe00, RZ, 0xc0, !PT ;  /* 0xfffffe0008c97812 */ /* 0x000fe400078ec0ff */
        /* <DEDUP_REMOVED lines=8> */
[----:B------:R-:W-:Y:S01]  /*13370*/  LDSM.16.M88.4 R24, [R225] ;  /* 0x00000000e118783b */ /* 0x000fe20000000200 */
[----:B------:R-:W-:-:S03]  /*13380*/  R2P PR, R9, 0x6 ;  /* 0x0000000609007804 */ /* 0x000fc60000000000 */
[----:B------:R-:W3:Y:S01]  /*13390*/  LDSM.16.M88.4 R4, [R134+0x2000] ;  /* 0x002000008604783b */ /* 0x000ee20000000200 */
[----:B------:R-:W-:Y:S02]  /*133a0*/  IMAD.MOV.U32 R0, RZ, RZ, 0x10 ;  /* 0x00000010ff007424 */ /* 0x000fe400078e00ff */
[----:B------:R-:W-:Y:S01]  /*133b0*/  IMAD.MOV.U32 R2, RZ, RZ, 0x20 ;  /* 0x00000020ff027424 */ /* 0x000fe200078e00ff */
[----:B------:R-:W-:Y:S02]  /*133c0*/  LDSM.16.M88.4 R28, [R134+0x2800] ;  /* 0x00280000861c783b */ /* 0x000fe40000000200 */
[----:B------:R-:W-:Y:S02]  /*133d0*/  SEL R227, R0, 0xfffffff0, !P1 ;  /* 0xfffffff000e37807 */ /* 0x000fe40004800000 */
[----:B------:R-:W-:Y:S01]  /*133e0*/  SEL R0, R2, 0xffffffe0, !P2 ;  /* 0xffffffe002007807 */ /* 0x000fe20005000000 */
[----:B------:R-:W-:Y:S01]  /*133f0*/  LDSM.16.M88.4 R52, [R134+0x3000] ;  /* 0x003000008634783b */ /* 0x000fe20000000200 */
[----:B------:R-:W-:-:S03]  /*13400*/  R2P PR, R199, 0x6 ;  /* 0x00000006c7007804 */ /* 0x000fc60000000000 */
[----:B------:R-:W-:Y:S02]  /*13410*/  LDSM.16.M88.4 R60, [R134+0x4000] ;  /* 0x00400000863c783b */ /* 0x000fe40000000200 */
[----:B------:R-:W-:Y:S01]  /*13420*/  SEL R226, R2, 0xffffffe0, !P1 ;  /* 0xffffffe002e27807 */ /* 0x000fe20004800000 */
[C-C-:B------:R-:W-:Y:S01]  /*13430*/  IMAD R32, R227.reuse, 0x2, R225.reuse ;  /* 0x00000002e3207824 */ /* 0x140fe200078e02e1 */
[----:B------:R-:W-:Y:S03]  /*13440*/  LDSM.16.M88.4 R36, [R134+0x3800] ;  /* 0x003800008624783b */ /* 0x000fe60000000200 */
[C---:B------:R-:W-:Y:S01]  /*13450*/  IMAD.IADD R58, R134.reuse, 0x1, R226 ;  /* 0x00000001863a7824 */ /* 0x040fe200078e02e2 */
[----:B------:R-:W-:Y:S04]  /*13460*/  LDSM.16.M88.4 R16, [R32] ;  /* 0x000000002010783b */ /* 0x000fe80000000200 */
[----:B------:R-:W1:Y:S04]  /*13470*/  LDSM.16.M88.4 R12, [R58+0x2000] ;  /* 0x002000003a0c783b */ /* 0x000e680000000200 */
[----:B------:R-:W4:Y:S01]  /*13480*/  LDSM.16.M88.4 R48, [R58+0x2800] ;  /* 0x002800003a30783b */ /* 0x000f220000000200 */
[C---:B---3--:R-:W-:Y:S01]  /*13490*/  HMMA.16816.F32.BF16 R8, R24.reuse, R4, RZ ;  /* 0x000000041808723c */ /* 0x048fe200000418ff */
[----:B------:R-:W-:Y:S01]  /*134a0*/  IADD3 R2, R134, 0x2000, RZ ;  /* 0x0000200086027810 */ /* 0x000fe20007ffe0ff */
[----:B------:R-:W-:Y:S01]  /*134b0*/  IMAD R228, R0, 0x2, R225 ;  /* 0x0000000200e47824 */ /* 0x000fe200078e02e1 */
[----:B------:R-:W-:Y:S01]  /*134c0*/  IADD3 R135, R134, 0x2040, RZ ;  /* 0x0000204086877810 */ /* 0x000fe20007ffe0ff */
[----:B------:R-:W-:Y:S04]  /*134d0*/  LDSM.16.M88.4 R40, [R58+0x3000] ;  /* 0x003000003a28783b */ /* 0x000fe80000000200 */
[----:B------:R-:W-:Y:S01]  /*134e0*/  HMMA.16816.F32.BF16 R4, R24, R6, RZ ;  /* 0x000000061804723c */ /* 0x000fe200000418ff */
[----:B------:R-:W-:Y:S01]  /*134f0*/  @P2 IADD3 R135, R2, -0x40, RZ ;  /* 0xffffffc002872810 */ /* 0x000fe20007ffe0ff */
[----:B------:R3:W-:Y:S04]  /*13500*/  STL [R1+0x28], R32 ;  /* 0x0000282001007387 */ /* 0x0007e80000100800 */
[----:B------:R-:W-:Y:S04]  /*13510*/  LDSM.16.M88.4 R44, [R135] ;  /* 0x00000000872c783b */ /* 0x000fe80000000200 */
[----:B------:R-:W-:Y:S06]  /*13520*/  LDSM.16.M88.4 R68, [R58+0x4000] ;  /* 0x004000003a44783b */ /* 0x000fec0000000200 */
        /* <DEDUP_REMOVED lines=9> */
[C---:B---3--:R-:W-:Y:S01]  /*135c0*/  HMMA.16816.F32.BF16 R32, R24.reuse, R28, RZ ;  /* 0x0000001c1820723c */ /* 0x048fe200000418ff */
[----:B------:R-:W3:Y:S07]  /*135d0*/  LDL R215, [R1+0x1c] ;  /* 0x00001c0001d77983 */ /* 0x000eee0000100800 */
[----:B------:R-:W-:Y:S08]  /*135e0*/  HMMA.16816.F32.BF16 R28, R24, R52, RZ ;  /* 0x00000034181c723c */ /* 0x000ff000000418ff */
[----:B----4-:R-:W-:Y:S08]  /*135f0*/  HMMA.16816.F32.BF16 R88, R16, R50, R4 ;  /* 0x000000321058723c */ /* 0x010ff00000041804 */
[----:B------:R-:W-:Y:S01]  /*13600*/  HMMA.16816.F32.BF16 R4, R24, R54, RZ ;  /* 0x000000361804723c */ /* 0x000fe200000418ff */
[----:B------:R-:W4:Y:S07]  /*13610*/  LDSM.16.M88.4 R52, [R58+0x3800] ;  /* 0x003800003a34783b */ /* 0x000f2e0000000200 */
[----:B------:R-:W-:Y:S08]  /*13620*/  HMMA.16816.F32.BF16 R84, R16, R48, R32 ;  /* 0x000000301054723c */ /* 0x000ff00000041820 */
[----:B-1----:R-:W-:Y:S01]  /*13630*/  HMMA.16816.F32.BF16 R48, R12, R44, R64 ;  /* 0x0000002c0c30723c */ /* 0x002fe20000041840 */
[----:B------:R-:W-:Y:S07]  /*13640*/  LDSM.16.M88.4 R64, [R134+0x4800] ;  /* 0x004800008640783b */ /* 0x000fee0000000200 */
[----:B------:R-:W-:Y:S08]  /*13650*/  HMMA.16816.F32.BF16 R100, R16, R42, R4 ;  /* 0x0000002a1064723c */ /* 0x000ff00000041804 */
[----:B------:R-:W-:Y:S08]  /*13660*/  HMMA.16816.F32.BF16 R4, R24, R60, RZ ;  /* 0x0000003c1804723c */ /* 0x000ff000000418ff */
[----:B------:R-:W-:Y:S08]  /*13670*/  HMMA.16816.F32.BF16 R92, R16, R40, R28 ;  /* 0x00000028105c723c */ /* 0x000ff0000004181c */
[C---:B------:R-:W-:Y:S08]  /*13680*/  HMMA.16816.F32.BF16 R32, R24.reuse, R36, RZ ;  /* 0x000000241820723c */ /* 0x040ff000000418ff */
[----:B------:R-:W-:Y:S08]  /*13690*/  HMMA.16816.F32.BF16 R28, R24, R38, RZ ;  /* 0x00000026181c723c */ /* 0x000ff000000418ff */
[----:B------:R-:W-:Y:S01]  /*136a0*/  HMMA.16816.F32.BF16 R36, R12, R46, R80 ;  /* 0x0000002e0c24723c */ /* 0x000fe20000041850 */
[----:B------:R-:W-:Y:S07]  /*136b0*/  LDSM.16.M88.4 R80, [R224+0x1800] ;  /* 0x00180000e050783b */ /* 0x000fee0000000200 */
[----:B------:R-:W-:Y:S01]  /*136c0*/  HMMA.16816.F32.BF16 R40, R24, R62, RZ ;  /* 0x0000003e1828723c */ /* 0x000fe200000418ff */
[----:B------:R-:W1:Y:S07]  /*136d0*/  LDSM.16.M88.4 R60, [R224+0x800] ;  /* 0x00080000e03c783b */ /* 0x000e6e0000000200 */
[----:B------:R-:W-:Y:S01]  /*136e0*/  HMMA.16816.F32.BF16 R124, R8, R76, R48 ;  /* 0x0000004c087c723c */ /* 0x000fe20000041830 */
[----:B------:R-:W1:Y:S07]  /*136f0*/  LDSM.16.M88.4 R48, [R135+0x1000] ;  /* 0x001000008730783b */ /* 0x000e6e0000000200 */
[----:B------:R-:W-:Y:S08]  /*13700*/  HMMA.16816.F32.BF16 R108, R16, R68, R4 ;  /* 0x00000044106c723c */ /* 0x000ff00000041804 */
[----:B------:R-:W-:Y:S08]  /*13710*/  HMMA.16816.F32.BF16 R4, R12, R72, R84 ;  /* 0x000000480c04723c */ /* 0x000ff00000041854 */
[----:B----4-:R-:W-:Y:S08]  /*13720*/  HMMA.16816.F32.BF16 R96, R16, R52, R32 ;  /* 0x000000341060723c */ /* 0x010ff00000041820 */
[----:B------:R-:W-:Y:S01]  /*13730*/  HMMA.16816.F32.BF16 R32, R8, R78, R36 ;  /* 0x0000004e0820723c */ /* 0x000fe20000041824 */
[----:B------:R-:W-:Y:S07]  /*13740*/  LDSM.16.M88.4 R76, [R58+0x5800] ;  /* 0x005800003a4c783b */ /* 0x000fee0000000200 */
[C---:B------:R-:W-:Y:S01]  /*13750*/  HMMA.16816.F32.BF16 R104, R16.reuse, R54, R28 ;  /* 0x000000361068723c */ /* 0x040fe2000004181c */
[----:B------:R-:W4:Y:S07]  /*13760*/  LDSM.16.M88.4 R52, [R58+0x4800] ;  /* 0x004800003a34783b */ /* 0x000f2e0000000200 */
[----:B------:R-:W-:Y:S01]  /*13770*/  HMMA.16816.F32.BF16 R120, R16, R70, R40 ;  /* 0x000000461078723c */ /* 0x000fe20000041828 */
[----:B------:R-:W4:Y:S01]  /*13780*/  LDSM.16.M88.4 R68, [R134+0x5000] ;  /* 0x005000008644783b */ /* 0x000f220000000200 */
[----:B--2---:R-:W-:-:S06]  /*13790*/  FMUL.FTZ R2, R126, R3 ;  /* 0x000000037e027220 */ /* 0x004fcc0000410000 */
[----:B------:R-:W-:Y:S01]  /*137a0*/  HMMA.16816.F32.BF16 R44, R12, R74, R88 ;  /* 0x0000004a0c2c723c */ /* 0x000fe20000041858 */
[----:B------:R-:W2:Y:S01]  /*137b0*/  LDSM.16.M88.4 R72, [R224+0x1000] ;  /* 0x00100000e048783b */ /* 0x000ea20000000200 */
[----:B------:R1:W-:Y:S06]  /*137c0*/  MUFU.TANH R203, R2 ;  /* 0x0000000200cb7308 */ /* 0x0003ec0000002400 */
[----:B-1----:R-:W-:Y:S01]  /*137d0*/  HMMA.16816.F32.BF16 R40, R8, R60, R4 ;  /* 0x0000003c0828723c */ /* 0x002fe20000041804 */
[----:B------:R-:W-:-:S04]  /*137e0*/  FMUL.FTZ R2, R125, R3 ;  /* 0x000000037d027220 */ /* 0x000fc80000410000 */
[----:B------:R1:W1:Y:S03]  /*137f0*/  MUFU.TANH R165, R2 ;  /* 0x0000000200a57308 */ /* 0x0002660000002400 */
[----:B------:R-:W-:Y:S01]  /*13800*/  HMMA.16816.F32.BF16 R28, R24, R66, RZ ;  /* 0x00000042181c723c */ /* 0x000fe200000418ff */
[----:B-1----:R-:W-:-:S04]  /*13810*/  FMUL.FTZ R2, R127, R3 ;  /* 0x000000037f027220 */ /* 0x002fc80000410000 */
[----:B------:R1:W-:Y:S03]  /*13820*/  MUFU.TANH R202, R2 ;  /* 0x0000000200ca7308 */ /* 0x0003e60000002400 */
[----:B------:R-:W-:Y:S01]  /*13830*/  HMMA.16816.F32.BF16 R36, R24, R64, RZ ;  /* 0x000000401824723c */ /* 0x000fe200000418ff */
[----:B------:R-:W2:Y:S01]  /*13840*/  LDSM.16.M88.4 R64, [R58+0x5000] ;  /* 0x005000003a40783b */ /* 0x000ea20000000200 */
[----:B-1----:R-:W-:-:S04]  /*13850*/  FMUL.FTZ R2, R32, R3 ;  /* 0x0000000320027220 */ /* 0x002fc80000410000 */
[----:B------:R1:W1:Y:S02]  /*13860*/  MUFU.TANH R164, R2 ;  /* 0x0000000200a47308 */ /* 0x0002640000002400 */
[----:B------:R-:W-:Y:S01]  /*13870*/  HMMA.16816.F32.BF16 R44, R8, R62, R44 ;  /* 0x0000003e082c723c */ /* 0x000fe2000004182c */
[----:B------:R-:W2:Y:S07]  /*13880*/  LDSM.16.M88.4 R60, [R135+0x1800] ;  /* 0x00180000873c783b */ /* 0x000eae0000000200 */
[----:B------:R-:W-:Y:S01]  /*13890*/  HMMA.16816.F32.BF16 R4, R12, R48, R92 ;  /* 0x000000300c04723c */ /* 0x000fe2000004185c */
[----:B-1----:R-:W-:-:S04]  /*138a0*/  FMUL.FTZ R2, R33, R3 ;  /* 0x0000000321027220 */ /* 0x002fc80000410000 */
[----:B------:R1:W-:Y:S02]  /*138b0*/  MUFU.TANH R199, R2 ;  /* 0x0000000200c77308 */ /* 0x0003e40000002400 */
[----:B-1----:R-:W-:-:S06]  /*138c0*/  FMUL.FTZ R2, R34, R3 ;  /* 0x0000000322027220 */ /* 0x002fcc0000410000 */
[----:B------:R1:W1:Y:S01]  /*138d0*/  MUFU.TANH R155, R2 ;  /* 0x00000002009b7308 */ /* 0x0002620000002400 */
[----:B----4-:R-:W-:Y:S01]  /*138e0*/  HMMA.16816.F32.BF16 R112, R16, R54, R28 ;  /* 0x000000361070723c */ /* 0x010fe2000004181c */
[----:B-1----:R-:W-:-:S06]  /*138f0*/  FMUL.FTZ R2, R35, R3 ;  /* 0x0000000323027220 */ /* 0x002fcc0000410000 */
[----:B------:R1:W4:Y:S01]  /*13900*/  MUFU.TANH R198, R2 ;  /* 0x0000000200c67308 */ /* 0x0003220000002400 */
[----:B------:R-:W-:Y:S01]  /*13910*/  HMMA.16816.F32.BF16 R28, R24, R68, RZ ;  /* 0x00000044181c723c */ /* 0x000fe200000418ff */
[----:B-1----:R-:W-:-:S06]  /*13920*/  FMUL.FTZ R2, R40, R3 ;  /* 0x0000000328027220 */ /* 0x002fcc0000410000 */
[----:B------:R1:W1:Y:S01]  /*13930*/  MUFU.TANH R154, R2 ;  /* 0x00000002009a7308 */ /* 0x0002620000002400 */
[----:B------:R-:W-:Y:S01]  /*13940*/  HMMA.16816.F32.BF16 R116, R16, R52, R36 ;  /* 0x000000341074723c */ /* 0x000fe20000041824 */
[----:B------:R-:W-:Y:S07]  /*13950*/  LDSM.16.M88.4 R52, [R224+0x2000] ;  /* 0x00200000e034783b */ /* 0x000fee0000000200 */
[----:B------:R-:W-:Y:S01]  /*13960*/  HMMA.16816.F32.BF16 R36, R12, R50, R100 ;  /* 0x000000320c24723c */ /* 0x000fe20000041864 */
[----:B------:R-:W3:Y:S01]  /*13970*/  LDSM.16.M88.4 R48, [R134+0x5800] ;  /* 0x005800008630783b */ /* 0x000ee20000000200 */
[----:B-1----:R-:W-:-:S04]  /*13980*/  FMUL.FTZ R2, R41, R3 ;  /* 0x0000000329027220 */ /* 0x002fc80000410000 */
[----:B------:R1:W-:Y:S02]  /*13990*/  MUFU.TANH R148, R2 ;  /* 0x0000000200947308 */ /* 0x0003e40000002400 */
[----:B--2---:R-:W-:Y:S01]  /*139a0*/  HMMA.16816.F32.BF16 R4, R8, R72, R4 ;  /* 0x000000480804723c */ /* 0x004fe20000041804 */
[----:B-1----:R-:W-:-:S05]  /*139b0*/  FMUL.FTZ R2, R42, R3 ;  /* 0x000000032a027220 */ /* 0x002fca0000410000 */
[----:B------:R1:W2:Y:S02]  /*139c0*/  MUFU.TANH R147, R2 ;  /* 0x0000000200937308 */ /* 0x0002a40000002400 */
[----:B-1----:R-:W-:-:S06]  /*139d0*/  FMUL.FTZ R2, R43, R3 ;  /* 0x000000032b027220 */ /* 0x002fcc0000410000 */
[----:B------:R1:W1:Y:S01]  /*139e0*/  MUFU.TANH R196, R2 ;  /* 0x0000000200c47308 */ /* 0x0002620000002400 */
[----:B------:R-:W-:Y:S01]  /*139f0*/  HMMA.16816.F32.BF16 R32, R24, R70, RZ ;  /* 0x000000461820723c */ /* 0x000fe200000418ff */
[----:B------:R-:W2:Y:S01]  /*13a00*/  LDSM.16.M88.4 R68, [R135+0x2000] ;  /* 0x002000008744783b */ /* 0x000ea20000000200 */
[----:B-1----:R-:W-:-:S05]  /*13a10*/  FMUL.FTZ R2, R44, R3 ;  /* 0x000000032c027220 */ /* 0x002fca0000410000 */
[----:B------:R1:W1:Y:S01]  /*13a20*/  MUFU.TANH R139, R2 ;  /* 0x00000002008b7308 */ /* 0x0002620000002400 */
[----:B------:R-:W-:Y:S08]  /*13a30*/  HMMA.16816.F32.BF16 R92, R16, R64, R28 ;  /* 0x00000040105c723c */ /* 0x000ff0000004181c */
[----:B------:R-:W-:Y:S01]  /*13a40*/  HMMA.16816.F32.BF16 R28, R12, R60, R96 ;  /* 0x0000003c0c1c723c */ /* 0x000fe20000041860 */
[----:B-1----:R-:W-:-:S04]  /*13a50*/  FMUL.FTZ R2, R45, R3 ;  /* 0x000000032d027220 */ /* 0x002fc80000410000 */
[----:B------:R1:W-:Y:S02]  /*13a60*/  MUFU.TANH R197, R2 ;  /* 0x0000000200c57308 */ /* 0x0003e40000002400 */
[----:B-1----:R-:W-:-:S06]  /*13a70*/  FMUL.FTZ R2, R46, R3 ;  /* 0x000000032e027220 */ /* 0x002fcc0000410000 */
[----:B------:R1:W1:Y:S02]  /*13a80*/  MUFU.TANH R146, R2 ;  /* 0x0000000200927308 */ /* 0x0002640000002400 */
[-C--:B-1----:R-:W-:Y:S02]  /*13a90*/  FMUL.FTZ R2, R47, R3.reuse ;  /* 0x000000032f027220 */ /* 0x082fe40000410000 */
[----:B------:R-:W-:Y:S01]  /*13aa0*/  HMMA.16816.F32.BF16 R44, R8, R74, R36 ;  /* 0x0000004a082c723c */ /* 0x000fe20000041824 */
[----:B------:R-:W-:Y:S03]  /*13ab0*/  LDSM.16.M88.4 R72, [R224+0x2800] ;  /* 0x00280000e048783b */ /* 0x000fe60000000200 */
[----:B------:R1:W-:Y:S02]  /*13ac0*/  MUFU.TANH R125, R2 ;  /* 0x00000002007d7308 */ /* 0x0003e40000002400 */
[----:B-1----:R-:W-:-:S06]  /*13ad0*/  FMUL.FTZ R2, R4, R3 ;  /* 0x0000000304027220 */ /* 0x002fcc0000410000 */
[----:B------:R1:W1:Y:S01]  /*13ae0*/  MUFU.TANH R127, R2 ;  /* 0x00000002007f7308 */ /* 0x0002620000002400 */
[----:B------:R-:W-:Y:S01]  /*13af0*/  HMMA.16816.F32.BF16 R40, R12, R62, R104 ;  /* 0x0000003e0c28723c */ /* 0x000fe20000041868 */
[----:B------:R-:W-:Y:S01]  /*13b00*/  LDSM.16.M88.4 R60, [R134+0x6000] ;  /* 0x00600000863c783b */ /* 0x000fe20000000200 */
[----:B-1----:R-:W-:-:S05]  /*13b10*/  FMUL.FTZ R2, R5, R3 ;  /* 0x0000000305027220 */ /* 0x002fca0000410000 */
[----:B------:R1:W-:Y:S02]  /*13b20*/  MUFU.TANH R192, R2 ;  /* 0x0000000200c07308 */ /* 0x0003e40000002400 */
[----:B-1----:R-:W-:-:S06]  /*13b30*/  FMUL.FTZ R2, R6, R3 ;  /* 0x0000000306027220 */ /* 0x002fcc0000410000 */
[----:B------:R1:W1:Y:S01]  /*13b40*/  MUFU.TANH R137, R2 ;  /* 0x0000000200897308 */ /* 0x0002620000002400 */
[----:B------:R-:W-:Y:S01]  /*13b50*/  HMMA.16816.F32.BF16 R100, R16, R66, R32 ;  /* 0x000000421064723c */ /* 0x000fe20000041820 */
[----:B------:R-:W-:Y:S01]  /*13b60*/  LDSM.16.M88.4 R64, [R58+0x6000] ;  /* 0x006000003a40783b */ /* 0x000fe20000000200 */
[----:B-1----:R-:W-:-:S06]  /*13b70*/  FMUL.FTZ R2, R7, R3 ;  /* 0x0000000307027220 */ /* 0x002fcc0000410000 */
[----:B------:R-:W-:Y:S01]  /*13b80*/  HMMA.16816.F32.BF16 R4, R8, R80, R28 ;  /* 0x000000500804723c */ /* 0x000fe2000004181c */
[----:B------:R1:W-:Y:S02]  /*13b90*/  MUFU.TANH R132, R2 ;  /* 0x0000000200847308 */ /* 0x0003e40000002400 */
[----:B-1----:R-:W-:-:S06]  /*13ba0*/  FMUL.FTZ R2, R44, R3 ;  /* 0x000000032c027220 */ /* 0x002fcc0000410000 */
[----:B------:R1:W-:Y:S01]  /*13bb0*/  MUFU.TANH R131, R2 ;  /* 0x0000000200837308 */ /* 0x0003e20000002400 */
[C---:B---3--:R-:W-:Y:S08]  /*13bc0*/  HMMA.16816.F32.BF16 R36, R24.reuse, R48, RZ ;  /* 0x000000301824723c */ /* 0x048ff000000418ff */
[----:B------:R-:W-:Y:S01]  /*13bd0*/  HMMA.16816.F32.BF16 R32, R24, R50, RZ ;  /* 0x000000321820723c */ /* 0x000fe200000418ff */
[----:B------:R-:W3:Y:S01]  /*13be0*/  LDSM.16.M88.4 R48, [R135+0x2800] ;  /* 0x002800008730783b */ /* 0x000ee20000000200 */
[----:B-1----:R-:W-:-:S06]  /*13bf0*/  FMUL.FTZ R2, R45, R3 ;  /* 0x000000032d027220 */ /* 0x002fcc0000410000 */
[----:B--2---:R-:W-:Y:S01]  /*13c00*/  HMMA.16816.F32.BF16 R28, R12, R68, R108 ;  /* 0x000000440c1c723c */ /* 0x004fe2000004186c */
[----:B------:R1:W-:Y:S02]  /*13c10*/  MUFU.TANH R191, R2 ;  /* 0x0000000200bf7308 */ /* 0x0003e40000002400 */
[----:B-1----:R-:W-:-:S06]  /*13c20*/  FMUL.FTZ R2, R46, R3 ;  /* 0x000000032e027220 */ /* 0x002fcc0000410000 */
[----:B------:R1:W2:Y:S02]  /*13c30*/  MUFU.TANH R126, R2 ;  /* 0x00000002007e7308 */ /* 0x0002a40000002400 */
[-C--:B-1----:R-:W-:Y:S02]  /*13c40*/  FMUL.FTZ R2, R47, R3.reuse ;  /* 0x000000032f027220 */ /* 0x082fe40000410000 */
[----:B------:R-:W-:Y:S04]  /*13c50*/  HMMA.16816.F32.BF16 R44, R8, R82, R40 ;  /* 0x00000052082c723c */ /* 0x000fe80000041828 */
[----:B------:R1:W-:Y:S02]  /*13c60*/  MUFU.TANH R130, R2 ;  /* 0x0000000200827308 */ /* 0x0003e40000002400 */
[----:B-1----:R-:W-:-:S06]  /*13c70*/  FMUL.FTZ R2, R4, R3 ;  /* 0x0000000304027220 */ /* 0x002fcc0000410000 */
[----:B------:R1:W-:Y:S01]  /*13c80*/  MUFU.TANH R141, R2 ;  /* 0x00000002008d7308 */ /* 0x0003e20000002400 */
[----:B------:R-:W-:Y:S01]  /*13c90*/  HMMA.16816.F32.BF16 R40, R12, R70, R120 ;  /* 0x000000460c28723c */ /* 0x000fe20000041878 */
[----:B------:R-:W2:Y:S01]  /*13ca0*/  LDSM.16.M88.4 R68, [R134+0x6800] ;  /* 0x006800008644783b */ /* 0x000ea20000000200 */
[----:B-1----:R-:W-:-:S05]  /*13cb0*/  FMUL.FTZ R2, R5, R3 ;  /* 0x0000000305027220 */ /* 0x002fca0000410000 */
[----:B------:R1:W-:Y:S02]  /*13cc0*/  MUFU.TANH R140, R2 ;  /* 0x00000002008c7308 */ /* 0x0003e40000002400 */
[----:B-1----:R-:W-:-:S06]  /*13cd0*/  FMUL.FTZ R2, R6, R3 ;  /* 0x0000000306027220 */ /* 0x002fcc0000410000 */
[----:B------:R1:W1:Y:S02]  /*13ce0*/  MUFU.TANH R129, R2 ;  /* 0x0000000200817308 */ /* 0x0002640000002400 */
[-C--:B-1----:R-:W-:Y:S02]  /*13cf0*/  FMUL.FTZ R2, R7, R3.reuse ;  /* 0x0000000307027220 */ /* 0x082fe40000410000 */
[----:B------:R-:W-:Y:S04]  /*13d00*/  HMMA.16816.F32.BF16 R4, R8, R52, R28 ;  /* 0x000000340804723c */ /* 0x000fe8000004181c */
[----:B------:R1:W-:Y:S02]  /*13d10*/  MUFU.TANH R136, R2 ;  /* 0x0000000200887308 */ /* 0x0003e40000002400 */
[----:B-1----:R-:W-:-:S06]  /*13d20*/  FMUL.FTZ R2, R44, R3 ;  /* 0x000000032c027220 */ /* 0x002fcc0000410000 */
[----:B------:R1:W-:Y:S01]  /*13d30*/  MUFU.TANH R144, R2 ;  /* 0x0000000200907308 */ /* 0x0003e20000002400 */
[----:B---3--:R-:W-:Y:S01]  /*13d40*/  HMMA.16816.F32.BF16 R28, R12, R48, R116 ;  /* 0x000000300c1c723c */ /* 0x008fe20000041874 */
[----:B-1----:R-:W-:-:S06]  /*13d50*/  FMUL.FTZ R2, R45, R3 ;  /* 0x000000032d027220 */ /* 0x002fcc0000410000 */
[----:B------:R1:W-:Y:S02]  /*13d60*/  MUFU.TANH R138, R2 ;  /* 0x00000002008a7308 */ /* 0x0003e40000002400 */
[----:B-1----:R-:W-:-:S06]  /*13d70*/  FMUL.FTZ R2, R46, R3 ;  /* 0x000000032e027220 */ /* 0x002fcc0000410000 */
[----:B------:R1:W3:Y:S01]  /*13d80*/  MUFU.TANH R133, R2 ;  /* 0x0000000200857308 */ /* 0x0002e20000002400 */
[----:B------:R-:W-:Y:S01]  /*13d90*/  HMMA.16816.F32.BF16 R84, R16, R76, R36 ;  /* 0x0000004c1054723c */ /* 0x000fe20000041824 */
[----:B-1----:R-:W-:-:S07]  /*13da0*/  FMUL.FTZ R2, R47, R3 ;  /* 0x000000032f027220 */ /* 0x002fce0000410000 */
[----:B------:R-:W-:Y:S01]  /*13db0*/  HMMA.16816.F32.BF16 R44, R8, R54, R40 ;  /* 0x00000036082c723c */ /* 0x000fe20000041828 */
[----:B------:R-:W1:Y:S01]  /*13dc0*/  LDSM.16.M88.4 R52, [R135+0x3000] ;  /* 0x003000008734783b */ /* 0x000e620000000200 */
[----:B------:R2:W-:Y:S06]  /*13dd0*/  MUFU.TANH R143, R2 ;  /* 0x00000002008f7308 */ /* 0x0005ec0000002400 */
[----:B------:R-:W-:Y:S01]  /*13de0*/  HMMA.16816.F32.BF16 R88, R16, R78, R32 ;  /* 0x0000004e1058723c */ /* 0x000fe20000041820 */
[----:B------:R-:W-:Y:S01]  /*13df0*/  LDSM.16.M88.4 R76, [R224+0x3000] ;  /* 0x00300000e04c783b */ /* 0x000fe20000000200 */
[----:B--2---:R-:W-:-:S04]  /*13e00*/  FMUL.FTZ R2, R4, R3 ;  /* 0x0000000304027220 */ /* 0x004fc80000410000 */
[----:B------:R2:W-:Y:S02]  /*13e10*/  MUFU.TANH R150, R2 ;  /* 0x0000000200967308 */ /* 0x0005e40000002400 */
[C---:B------:R-:W-:Y:S08]  /*13e20*/  HMMA.16816.F32.BF16 R36, R24.reuse, R60, RZ ;  /* 0x0000003c1824723c */ /* 0x040ff000000418ff */
[----:B------:R-:W-:Y:S01]  /*13e30*/  HMMA.16816.F32.BF16 R32, R24, R62, RZ ;  /* 0x0000003e1820723c */ /* 0x000fe200000418ff */
[----:B------:R-:W1:Y:S01]  /*13e40*/  LDSM.16.M88.4 R60, [R58+0x6800] ;  /* 0x006800003a3c783b */ /* 0x000e620000000200 */
[----:B--2---:R-:W-:-:S06]  /*13e50*/  FMUL.FTZ R2, R5, R3 ;  /* 0x0000000305027220 */ /* 0x004fcc0000410000 */
[----:B------:R-:W-:Y:S01]  /*13e60*/  HMMA.16816.F32.BF16 R40, R12, R50, R112 ;  /* 0x000000320c28723c */ /* 0x000fe20000041870 */
[----:B------:R-:W-:Y:S01]  /*13e70*/  LDSM.16.M88.4 R48, [R135+0x3800] ;  /* 0x003800008730783b */ /* 0x000fe20000000200 */
[----:B------:R2:W-:Y:S02]  /*13e80*/  MUFU.TANH R149, R2 ;  /* 0x0000000200957308 */ /* 0x0005e40000002400 */
[----:B--2---:R-:W-:-:S06]  /*13e90*/  FMUL.FTZ R2, R6, R3 ;  /* 0x0000000306027220 */ /* 0x004fcc0000410000 */
[----:B------:R2:W1:Y:S02]  /*13ea0*/  MUFU.TANH R142, R2 ;  /* 0x00000002008e7308 */ /* 0x0004640000002400 */
[-C--:B--2---:R-:W-:Y:S02]  /*13eb0*/  FMUL.FTZ R2, R7, R3.reuse ;  /* 0x0000000307027220 */ /* 0x084fe40000410000 */
[----:B------:R-:W-:Y:S04]  /*13ec0*/  HMMA.16816.F32.BF16 R4, R8, R72, R28 ;  /* 0x000000480804723c */ /* 0x000fe8000004181c */
[----:B------:R2:W1:Y:S02]  /*13ed0*/  MUFU.TANH R145, R2 ;  /* 0x0000000200917308 */ /* 0x0004640000002400 */
[----:B--2---:R-:W-:-:S06]  /*13ee0*/  FMUL.FTZ R2, R44, R3 ;  /* 0x000000032c027220 */ /* 0x004fcc0000410000 */
[----:B------:R2:W1:Y:S01]  /*13ef0*/  MUFU.TANH R151, R2 ;  /* 0x0000000200977308 */ /* 0x0004620000002400 */
[----:B------:R-:W-:Y:S01]  /*13f00*/  HMMA.16816.F32.BF16 R80, R16, R64, R36 ;  /* 0x000000401050723c */ /* 0x000fe20000041824 */
[----:B--2---:R-:W-:-:S06]  /*13f10*/  FMUL.FTZ R2, R45, R3 ;  /* 0x000000032d027220 */ /* 0x004fcc0000410000 */
[----:B------:R2:W-:Y:S01]  /*13f20*/  MUFU.TANH R190, R2 ;  /* 0x0000000200be7308 */ /* 0x0005e20000002400 */
[----:B------:R-:W-:Y:S01]  /*13f30*/  HMMA.16816.F32.BF16 R104, R16, R66, R32 ;  /* 0x000000421068723c */ /* 0x000fe20000041820 */
[----:B------:R-:W3:Y:S07]  /*13f40*/  LDSM.16.M88.4 R64, [R134+0x7000] ;  /* 0x007000008640783b */ /* 0x000eee0000000200 */
[----:B------:R-:W-:Y:S01]  /*13f50*/  HMMA.16816.F32.BF16 R36, R24, R68, RZ ;  /* 0x000000441824723c */ /* 0x000fe200000418ff */
[----:B--2---:R-:W-:-:S07]  /*13f60*/  FMUL.FTZ R2, R46, R3 ;  /* 0x000000032e027220 */ /* 0x004fce0000410000 */
[----:B------:R-:W-:Y:S01]  /*13f70*/  HMMA.16816.F32.BF16 R32, R24, R70, RZ ;  /* 0x000000461820723c */ /* 0x000fe200000418ff */
[----:B------:R-:W2:Y:S01]  /*13f80*/  LDSM.16.M88.4 R68, [R58+0x7000] ;  /* 0x007000003a44783b */ /* 0x000ea20000000200 */
[----:B------:R4:W2:Y:S06]  /*13f90*/  MUFU.TANH R189, R2 ;  /* 0x0000000200bd7308 */ /* 0x0008ac0000002400 */
[----:B-1----:R-:W-:Y:S01]  /*13fa0*/  HMMA.16816.F32.BF16 R28, R12, R52, R92 ;  /* 0x000000340c1c723c */ /* 0x002fe2000004185c */
[----:B----4-:R-:W-:-:S07]  /*13fb0*/  FMUL.FTZ R2, R47, R3 ;  /* 0x000000032f027220 */ /* 0x010fce0000410000 */
[----:B------:R-:W-:Y:S01]  /*13fc0*/  HMMA.16816.F32.BF16 R44, R8, R74, R40 ;  /* 0x0000004a082c723c */ /* 0x000fe20000041828 */
[----:B------:R-:W-:Y:S01]  /*13fd0*/  LDSM.16.M88.4 R72, [R224+0x3800] ;  /* 0x00380000e048783b */ /* 0x000fe20000000200 */
[----:B------:R1:W-:Y:S02]  /*13fe0*/  MUFU.TANH R23, R2 ;  /* 0x0000000200177308 */ /* 0x0003e40000002400 */
[----:B-1----:R-:W-:-:S06]  /*13ff0*/  FMUL.FTZ R2, R4, R3 ;  /* 0x0000000304027220 */ /* 0x002fcc0000410000 */
[----:B------:R1:W4:Y:S01]  /*14000*/  MUFU.TANH R159, R2 ;  /* 0x00000002009f7308 */ /* 0x0003220000002400 */
        /* <DEDUP_REMOVED lines=13> */
[----:B------:R1:W-:Y:S01]  /*140e0*/  MUFU.TANH R161, R2 ;  /* 0x0000000200a17308 */ /* 0x0003e20000002400 */
[----:B---3--:R-:W-:Y:S01]  /*140f0*/  HMMA.16816.F32.BF16 R36, R24, R64, RZ ;  /* 0x000000401824723c */ /* 0x008fe200000418ff */
[----:B-1----:R-:W-:-:S06]  /*14100*/  FMUL.FTZ R2, R45, R3 ;  /* 0x000000032d027220 */ /* 0x002fcc0000410000 */
[----:B------:R1:W-:Y:S01]  /*14110*/  MUFU.TANH R156, R2 ;  /* 0x00000002009c7308 */ /* 0x0003e20000002400 */
[----:B------:R-:W-:Y:S01]  /*14120*/  HMMA.16816.F32.BF16 R32, R24, R66, RZ ;  /* 0x000000421820723c */ /* 0x000fe200000418ff */
[----:B------:R-:W-:Y:S07]  /*14130*/  LDSM.16.M88.4 R64, [R58+0x7800] ;  /* 0x007800003a40783b */ /* 0x000fee0000000200 */
[----:B------:R-:W-:Y:S01]  /*14140*/  HMMA.16816.F32.BF16 R28, R12, R48, R84 ;  /* 0x000000300c1c723c */ /* 0x000fe20000041854 */
        /* <DEDUP_REMOVED lines=14> */
[----:B--2---:R-:W-:-:S07]  /*14230*/  FMUL.FTZ R2, R6, R3 ;  /* 0x0000000306027220 */ /* 0x004fce0000410000 */
[C---:B------:R-:W-:Y:S01]  /*14240*/  HMMA.16816.F32.BF16 R36, R24.reuse, R60, RZ ;  /* 0x0000003c1824723c */ /* 0x040fe200000418ff */
[----:B------:R2:W1:Y:S07]  /*14250*/  MUFU.TANH R158, R2 ;  /* 0x00000002009e7308 */ /* 0x00046e0000002400 */
[----:B------:R-:W-:Y:S01]  /*14260*/  HMMA.16816.F32.BF16 R32, R24, R62, RZ ;  /* 0x0000003e1820723c */ /* 0x000fe200000418ff */
[----:B------:R-:W3:Y:S01]  /*14270*/  LDSM.16.M88.4 R60, [R224+0x4000] ;  /* 0x00400000e03c783b */ /* 0x000ee20000000200 */
[----:B--2---:R-:W-:-:S06]  /*14280*/  FMUL.FTZ R2, R7, R3 ;  /* 0x0000000307027220 */ /* 0x004fcc0000410000 */
[----:B------:R-:W-:Y:S01]  /*14290*/  HMMA.16816.F32.BF16 R4, R8, R72, R28 ;  /* 0x000000480804723c */ /* 0x000fe2000004181c */
[----:B------:R2:W1:Y:S02]  /*142a0*/  MUFU.TANH R163, R2 ;  /* 0x0000000200a37308 */ /* 0x0004640000002400 */
[----:B--2---:R-:W-:-:S06]  /*142b0*/  FMUL.FTZ R2, R44, R3 ;  /* 0x000000032c027220 */ /* 0x004fcc0000410000 */
[----:B------:R2:W2:Y:S01]  /*142c0*/  MUFU.TANH R171, R2 ;  /* 0x0000000200ab7308 */ /* 0x0004a20000002400 */
[----:B-1----:R-:W-:Y:S01]  /*142d0*/  HMMA.16816.F32.BF16 R28, R12, R76, R80 ;  /* 0x0000004c0c1c723c */ /* 0x002fe20000041850 */
[----:B------:R-:W-:Y:S01]  /*142e0*/  LDSM.16.M88.4 R80, [R58+0x9000] ;  /* 0x009000003a50783b */ /* 0x000fe20000000200 */
[----:B--2---:R-:W-:-:S05]  /*142f0*/  FMUL.FTZ R2, R45, R3 ;  /* 0x000000032d027220 */ /* 0x004fca0000410000 */
[----:B------:R1:W-:Y:S01]  /*14300*/  MUFU.TANH R166, R2 ;  /* 0x0000000200a67308 */ /* 0x0003e20000002400 */
[----:B------:R-:W-:Y:S01]  /*14310*/  HMMA.16816.F32.BF16 R40, R8, R74, R40 ;  /* 0x0000004a0828723c */ /* 0x000fe20000041828 */
[----:B------:R-:W-:Y:S01]  /*14320*/  LDSM.16.M88.4 R72, [R134+0x9000] ;  /* 0x009000008648783b */ /* 0x000fe20000000200 */
[----:B-1----:R-:W-:-:S05]  /*14330*/  FMUL.FTZ R2, R46, R3 ;  /* 0x000000032e027220 */ /* 0x002fca0000410000 */
[----:B------:R1:W2:Y:S02]  /*14340*/  MUFU.TANH R162, R2 ;  /* 0x0000000200a27308 */ /* 0x0002a40000002400 */
[-C--:B-1----:R-:W-:Y:S02]  /*14350*/  FMUL.FTZ R2, R47, R3.reuse ;  /* 0x000000032f027220 */ /* 0x082fe40000410000 */
[----:B------:R-:W1:Y:S04]  /*14360*/  LDSM.16.M88.4 R44, [R58+0x8000] ;  /* 0x008000003a2c783b */ /* 0x000e680000000200 */
[----:B------:R2:W1:Y:S02]  /*14370*/  MUFU.TANH R167, R2 ;  /* 0x0000000200a77308 */ /* 0x0004640000002400 */
[----:B--2---:R-:W-:-:S06]  /*14380*/  FMUL.FTZ R2, R4, R3 ;  /* 0x0000000304027220 */ /* 0x004fcc0000410000 */
[----:B------:R2:W1:Y:S02]  /*14390*/  MUFU.TANH R179, R2 ;  /* 0x0000000200b37308 */ /* 0x0004640000002400 */
[----:B--2---:R-:W-:-:S06]  /*143a0*/  FMUL.FTZ R2, R5, R3 ;  /* 0x0000000305027220 */ /* 0x004fcc0000410000 */
[----:B------:R2:W-:Y:S01]  /*143b0*/  MUFU.TANH R178, R2 ;  /* 0x0000000200b27308 */ /* 0x0005e20000002400 */
[----:B------:R-:W-:Y:S01]  /*143c0*/  HMMA.16816.F32.BF16 R108, R16, R64, R36 ;  /* 0x00000040106c723c */ /* 0x000fe20000041824 */
[----:B--2---:R-:W-:-:S06]  /*143d0*/  FMUL.FTZ R2, R6, R3 ;  /* 0x0000000306027220 */ /* 0x004fcc0000410000 */
[----:B------:R2:W1:Y:S01]  /*143e0*/  MUFU.TANH R169, R2 ;  /* 0x0000000200a97308 */ /* 0x0004620000002400 */
[----:B------:R-:W-:Y:S01]  /*143f0*/  HMMA.16816.F32.BF16 R100, R16, R66, R32 ;  /* 0x000000421064723c */ /* 0x000fe20000041820 */
[----:B------:R-:W-:Y:S01]  /*14400*/  LDSM.16.M88.4 R64, [R224+0x4800] ;  /* 0x00480000e040783b */ /* 0x000fe20000000200 */
[----:B--2---:R-:W-:-:S06]  /*14410*/  FMUL.FTZ R2, R7, R3 ;  /* 0x0000000307027220 */ /* 0x004fcc0000410000 */
[----:B---3--:R-:W-:Y:S01]  /*14420*/  HMMA.16816.F32.BF16 R4, R8, R60, R28 ;  /* 0x0000003c0804723c */ /* 0x008fe2000004181c */
[----:B------:R2:W3:Y:S07]  /*14430*/  MUFU.TANH R173, R2 ;  /* 0x0000000200ad7308 */ /* 0x0004ee0000002400 */
[----:B------:R-:W-:Y:S01]  /*14440*/  HMMA.16816.F32.BF16 R36, R24, R52, RZ ;  /* 0x000000341824723c */ /* 0x000fe200000418ff */
[----:B--2---:R-:W-:-:S07]  /*14450*/  FMUL.FTZ R2, R40, R3 ;  /* 0x0000000328027220 */ /* 0x004fce0000410000 */
[----:B------:R-:W-:Y:S01]  /*14460*/  HMMA.16816.F32.BF16 R32, R24, R54, RZ ;  /* 0x000000361820723c */ /* 0x000fe200000418ff */
[----:B------:R-:W2:Y:S01]  /*14470*/  LDSM.16.M88.4 R52, [R134+0x8800] ;  /* 0x008800008634783b */ /* 0x000ea20000000200 */
[----:B------:R1:W1:Y:S06]  /*14480*/  MUFU.TANH R181, R2 ;  /* 0x0000000200b57308 */ /* 0x00026c0000002400 */
[----:B------:R-:W-:Y:S01]  /*14490*/  HMMA.16816.F32.BF16 R28, R12, R78, R104 ;  /* 0x0000004e0c1c723c */ /* 0x000fe20000041868 */
[----:B-1----:R-:W-:-:S04]  /*144a0*/  FMUL.FTZ R2, R41, R3 ;  /* 0x0000000329027220 */ /* 0x002fc80000410000 */
[----:B------:R1:W-:Y:S02]  /*144b0*/  MUFU.TANH R176, R2 ;  /* 0x0000000200b07308 */ /* 0x0003e40000002400 */
[----:B-1----:R-:W-:-:S06]  /*144c0*/  FMUL.FTZ R2, R42, R3 ;  /* 0x000000032a027220 */ /* 0x002fcc0000410000 */
[----:B------:R1:W1:Y:S01]  /*144d0*/  MUFU.TANH R172, R2 ;  /* 0x0000000200ac7308 */ /* 0x0002620000002400 */
[----:B------:R-:W-:Y:S01]  /*144e0*/  HMMA.16816.F32.BF16 R88, R16, R44, R36 ;  /* 0x0000002c1058723c */ /* 0x000fe20000041824 */
[----:B-1----:R-:W-:-:S07]  /*144f0*/  FMUL.FTZ R2, R43, R3 ;  /* 0x000000032b027220 */ /* 0x002fce0000410000 */
[----:B------:R-:W-:Y:S01]  /*14500*/  HMMA.16816.F32.BF16 R104, R16, R46, R32 ;  /* 0x0000002e1068723c */ /* 0x000fe20000041820 */
[----:B------:R-:W1:Y:S01]  /*14510*/  LDSM.16.M88.4 R40, [R58+0x8800] ;  /* 0x008800003a28783b */ /* 0x000e620000000200 */
[----:B------:R2:W-:Y:S06]  /*14520*/  MUFU.TANH R177, R2 ;  /* 0x0000000200b17308 */ /* 0x0005ec0000002400 */
[----:B------:R-:W-:Y:S01]  /*14530*/  HMMA.16816.F32.BF16 R44, R12, R48, R96 ;  /* 0x000000300c2c723c */ /* 0x000fe20000041860 */
[----:B--2---:R-:W-:-:S04]  /*14540*/  FMUL.FTZ R2, R4, R3 ;  /* 0x0000000304027220 */ /* 0x004fc80000410000 */
[----:B------:R2:W-:Y:S03]  /*14550*/  MUFU.TANH R187, R2 ;  /* 0x0000000200bb7308 */ /* 0x0005e60000002400 */
[----:B------:R-:W-:Y:S01]  /*14560*/  HMMA.16816.F32.BF16 R36, R8, R62, R28 ;  /* 0x0000003e0824723c */ /* 0x000fe2000004181c */
[----:B------:R-:W1:Y:S01]  /*14570*/  LDSM.16.M88.4 R60, [R135+0x5000] ;  /* 0x00500000873c783b */ /* 0x000e620000000200 */
[----:B--2---:R-:W-:-:S04]  /*14580*/  FMUL.FTZ R2, R5, R3 ;  /* 0x0000000305027220 */ /* 0x004fc80000410000 */
[----:B------:R2:W-:Y:S02]  /*14590*/  MUFU.TANH R186, R2 ;  /* 0x0000000200ba7308 */ /* 0x0005e40000002400 */
[----:B------:R-:W-:Y:S01]  /*145a0*/  HMMA.16816.F32.BF16 R48, R12, R50, R92 ;  /* 0x000000320c30723c */ /* 0x000fe2000004185c */
[----:B--2---:R-:W-:-:S05]  /*145b0*/  FMUL.FTZ R2, R6, R3 ;  /* 0x0000000306027220 */ /* 0x004fca0000410000 */
[----:B------:R2:W1:Y:S02]  /*145c0*/  MUFU.TANH R175, R2 ;  /* 0x0000000200af7308 */ /* 0x0004640000002400 */
[----:B--2---:R-:W-:-:S04]  /*145d0*/  SHF.R.S32.HI R2, RZ, 0x1f, R230 ;  /* 0x0000001fff027819 */ /* 0x004fc800000114e6 */
[----:B------:R-:W-:-:S04]  /*145e0*/  LEA.HI R2, R2, R230, RZ, 0x2 ;  /* 0x000000e602027211 */ /* 0x000fc800078f10ff */
[----:B------:R-:W-:-:S05]  /*145f0*/  SHF.R.S32.HI R2, RZ, 0x2, R2 ;  /* 0x00000002ff027819 */ /* 0x000fca0000011402 */
[----:B------:R-:W-:Y:S01]  /*14600*/  IMAD R2, R232, 0x10, R2 ;  /* 0x00000010e8027824 */ /* 0x000fe200078e0202 */
[----:B------:R-:W-:Y:S04]  /*14610*/  HMMA.16816.F32.BF16 R28, R24, R54, RZ ;  /* 0x00000036181c723c */ /* 0x000fe800000418ff */
[----:B------:R-:W-:Y:S01]  /*14620*/  IADD3 R2, R2, 0x1, R234 ;  /* 0x0000000102027810 */ /* 0x000fe20007ffe0ea */
[----:B------:R-:W-:-:S03]  /*14630*/  FMUL.FTZ R7, R7, R3 ;  /* 0x0000000307077220 */ /* 0x000fc60000410000 */
[----:B------:R-:W-:Y:S01]  /*14640*/  HMMA.16816.F32.BF16 R44, R8, R64, R44 ;  /* 0x00000040082c723c */ /* 0x000fe2000004182c */
[----:B------:R-:W-:Y:S01]  /*14650*/  IADD3 R2, R193, R2, -R174 ;  /* 0x00000002c1027210 */ /* 0x000fe20007ffe8ae */
[----:B------:R2:W1:Y:S01]  /*14660*/  MUFU.TANH R182, R7 ;  /* 0x0000000700b67308 */ /* 0x0004620000002400 */
[----:B------:R-:W-:-:S05]  /*14670*/  FMUL.FTZ R4, R36, R3 ;  /* 0x0000000324047220 */ /* 0x000fca0000410000 */
[----:B------:R-:W-:Y:S01]  /*14680*/  HMMA.16816.F32.BF16 R48, R8, R66, R48 ;  /* 0x000000420830723c */ /* 0x000fe20000041830 */
[----:B------:R-:W-:Y:S01]  /*14690*/  FMUL.FTZ R22, R39, R3 ;  /* 0x0000000327167220 */ /* 0x000fe20000410000 */
[----:B------:R1:W1:Y:S01]  /*146a0*/  MUFU.TANH R188, R4 ;  /* 0x0000000400bc7308 */ /* 0x0002620000002400 */
[----:B------:R-:W-:Y:S01]  /*146b0*/  LDSM.16.M88.4 R64, [R224+0x6800] ;  /* 0x00680000e040783b */ /* 0x000fe20000000200 */
[----:B--2---:R-:W-:Y:S01]  /*146c0*/  IMAD.IADD R7, R128, 0x1, R2 ;  /* 0x0000000180077824 */ /* 0x004fe200078e0202 */
[----:B------:R-:W-:-:S04]  /*146d0*/  LOP3.LUT R2, R233, 0x6, RZ, 0xc0, !PT ;  /* 0x00000006e9027812 */ /* 0x000fc800078ec0ff */
[----:B------:R-:W-:Y:S01]  /*146e0*/  IADD3 R5, R7, 0x8, RZ ;  /* 0x0000000807057810 */ /* 0x000fe20007ffe0ff */
[----:B------:R-:W-:Y:S02]  /*146f0*/  IMAD.IADD R2, R216, 0x1, R2 ;  /* 0x00000001d8027824 */ /* 0x000fe400078e0202 */
[----:B-1----:R-:W-:Y:S01]  /*14700*/  FMUL.FTZ R4, R37, R3 ;  /* 0x0000000325047220 */ /* 0x002fe20000410000 */
[-C--:B------:R-:W-:Y:S02]  /*14710*/  IMNMX R7, R7, R193.reuse, PT ;  /* 0x000000c107077217 */ /* 0x080fe40003800200 */
[----:B------:R-:W-:Y:S01]  /*14720*/  IMNMX R5, R5, R193, PT ;  /* 0x000000c105057217 */ /* 0x000fe20003800200 */
[----:B------:R1:W-:Y:S01]  /*14730*/  MUFU.TANH R184, R4 ;  /* 0x0000000400b87308 */ /* 0x0003e20000002400 */
[----:B------:R-:W-:Y:S01]  /*14740*/  IADD3 R6, R2, 0x8, RZ ;  /* 0x0000000802067810 */ /* 0x000fe20007ffe0ff */
[----:B------:R-:W-:Y:S01]  /*14750*/  HMMA.16816.F32.BF16 R32, R24, R52, RZ ;  /* 0x000000341820723c */ /* 0x000fe200000418ff */
[----:B------:R-:W2:Y:S02]  /*14760*/  LDSM.16.M88.4 R52, [R224+0x5000] ;  /* 0x00500000e034783b */ /* 0x000ea40000000200 */
[----:B------:R-:W-:-:S02]  /*14770*/  ISETP.GE.AND P3, PT, R6, R7, PT ;  /* 0x000000070600720c */ /* 0x000fc40003f66270 */
[----:B------:R-:W-:Y:S01]  /*14780*/  ISETP.GE.AND P5, PT, R6, R5, PT ;  /* 0x000000050600720c */ /* 0x000fe20003fa6270 */
[-C--:B------:R-:W-:Y:S02]  /*14790*/  FMUL.FTZ R6, R45, R3.reuse ;  /* 0x000000032d067220 */ /* 0x080fe40000410000 */
[----:B------:R-:W-:Y:S01]  /*147a0*/  HMMA.16816.F32.BF16 R76, R16, R42, R28 ;  /* 0x0000002a104c723c */ /* 0x000fe2000004181c */
[----:B-1----:R-:W-:-:S07]  /*147b0*/  FMUL.FTZ R4, R38, R3 ;  /* 0x0000000326047220 */ /* 0x002fce0000410000 */
[C---:B------:R-:W-:Y:S01]  /*147c0*/  HMMA.16816.F32.BF16 R28, R12.reuse, R60, R112 ;  /* 0x0000003c0c1c723c */ /* 0x040fe20000041870 */
[----:B------:R1:W-:Y:S07]  /*147d0*/  MUFU.TANH R180, R4 ;  /* 0x0000000400b47308 */ /* 0x0003ee0000002400 */
[----:B------:R-:W-:Y:S01]  /*147e0*/  HMMA.16816.F32.BF16 R36, R12, R62, R84 ;  /* 0x0000003e0c24723c */ /* 0x000fe20000041854 */
[----:B------:R-:W2:Y:S01]  /*147f0*/  LDSM.16.M88.4 R60, [R135+0x5800] ;  /* 0x00580000873c783b */ /* 0x000ea20000000200 */
[----:B------:R3:W-:Y:S01]  /*14800*/  MUFU.TANH R174, R6 ;  /* 0x0000000600ae7308 */ /* 0x0007e20000002400 */
[----:B-1----:R-:W-:-:S04]  /*14810*/  IADD3 R4, R2, 0x1, RZ ;  /* 0x0000000102047810 */ /* 0x002fc80007ffe0ff */
[----:B------:R-:W-:Y:S01]  /*14820*/  ISETP.GE.AND P4, PT, R4, R7, PT ;  /* 0x000000070400720c */ /* 0x000fe20003f86270 */
[----:B---3--:R-:W-:-:S03]  /*14830*/  FMUL.FTZ R6, R46, R3 ;  /* 0x000000032e067220 */ /* 0x008fc60000410000 */
[----:B------:R-:W-:Y:S02]  /*14840*/  FSEL R116, R165, -INF , !P4 ;  /* 0xff800000a5747808 */ /* 0x000fe40006000000 */
[----:B------:R-:W-:Y:S01]  /*14850*/  ISETP.GE.AND P1, PT, R4, R5, PT ;  /* 0x000000050400720c */ /* 0x000fe20003f26270 */
[----:B------:R1:W-:Y:S01]  /*14860*/  MUFU.TANH R165, R6 ;  /* 0x0000000600a57308 */ /* 0x0003e20000002400 */
[----:B------:R-:W-:Y:S02]  /*14870*/  IADD3 R4, R2, 0x9, RZ ;  /* 0x0000000902047810 */ /* 0x000fe40007ffe0ff */
[----:B------:R-:W-:Y:S02]  /*14880*/  FSEL R119, R164, -INF , !P3 ;  /* 0xff800000a4777808 */ /* 0x000fe40005800000 */
[C---:B------:R-:W-:Y:S02]  /*14890*/  ISETP.GE.AND P2, PT, R4.reuse, R7, PT ;  /* 0x000000070400720c */ /* 0x040fe40003f46270 */
[-C--:B------:R-:W-:Y:S01]  /*148a0*/  ISETP.GE.AND P6, PT, R4, R5.reuse, PT ;  /* 0x000000050400720c */ /* 0x080fe20003fc6270 */
[----:B------:R3:W2:Y:S01]  /*148b0*/  MUFU.TANH R185, R22 ;  /* 0x0000001600b97308 */ /* 0x0006a20000002400 */
[----:B------:R-:W-:-:S02]  /*148c0*/  ISETP.GE.AND P0, PT, R2, R5, PT ;  /* 0x000000050200720c */ /* 0x000fc40003f06270 */
[----:B------:R-:W-:Y:S01]  /*148d0*/  IADD3 R4, R2, 0x10, RZ ;  /* 0x0000001002047810 */ /* 0x000fe20007ffe0ff */
[----:B-1----:R-:W-:-:S04]  /*148e0*/  FMUL.FTZ R6, R47, R3 ;  /* 0x000000032f067220 */ /* 0x002fc80000410000 */
[----:B------:R1:W-:Y:S01]  /*148f0*/  MUFU.TANH R164, R6 ;  /* 0x0000000600a47308 */ /* 0x0003e20000002400 */
[----:B------:R-:W-:Y:S01]  /*14900*/  FSEL R112, R203, -INF , !P0 ;  /* 0xff800000cb707808 */ /* 0x000fe20004000000 */
[----:B---3--:R-:W-:Y:S01]  /*14910*/  FMUL.FTZ R22, R44, R3 ;  /* 0x000000032c167220 */ /* 0x008fe20000410000 */
[----:B------:R-:W-:Y:S02]  /*14920*/  FSEL R113, R155, -INF , !P5 ;  /* 0xff8000009b717808 */ /* 0x000fe40006800000 */
[----:B------:R-:W-:-:S03]  /*14930*/  ISETP.GE.AND P0, PT, R4, R7, PT ;  /* 0x000000070400720c */ /* 0x000fc60003f06270 */
[----:B------:R3:W2:Y:S01]  /*14940*/  MUFU.TANH R183, R22 ;  /* 0x0000001600b77308 */ /* 0x0006a20000002400 */
[----:B-1----:R-:W-:-:S07]  /*14950*/  FMUL.FTZ R6, R48, R3 ;  /* 0x0000000330067220 */ /* 0x002fce0000410000 */
[----:B------:R1:W1:Y:S01]  /*14960*/  MUFU.TANH R155, R6 ;  /* 0x00000006009b7308 */ /* 0x0002620000002400 */
[----:B------:R-:W-:Y:S01]  /*14970*/  FSEL R98, R198, -INF , !P6 ;  /* 0xff800000c6627808 */ /* 0x000fe20007000000 */
[----:B---3--:R-:W-:Y:S01]  /*14980*/  FMUL.FTZ R22, R49, R3 ;  /* 0x0000000331167220 */ /* 0x008fe20000410000 */
[----:B------:R-:W-:-:S05]  /*14990*/  FSEL R121, R154, -INF , !P0 ;  /* 0xff8000009a797808 */ /* 0x000fca0004000000 */
[----:B------:R3:W-:Y:S01]  /*149a0*/  MUFU.TANH R154, R22 ;  /* 0x00000016009a7308 */ /* 0x0007e20000002400 */
[----:B-1----:R-:W-:-:S04]  /*149b0*/  IADD3 R6, R2, 0x19, RZ ;  /* 0x0000001902067810 */ /* 0x002fc80007ffe0ff */
[C---:B------:R-:W-:Y:S02]  /*149c0*/  ISETP.GE.AND P6, PT, R6.reuse, R7, PT ;  /* 0x000000070600720c */ /* 0x040fe40003fc6270 */
[----:B------:R-:W-:Y:S01]  /*149d0*/  ISETP.GE.AND P0, PT, R6, R5, PT ;  /* 0x000000050600720c */ /* 0x000fe20003f06270 */
[-C--:B------:R-:W-:Y:S02]  /*149e0*/  FMUL.FTZ R6, R50, R3.reuse ;  /* 0x0000000332067220 */ /* 0x080fe40000410000 */
[----:B---3--:R-:W-:Y:S02]  /*149f0*/  FMUL.FTZ R22, R51, R3 ;  /* 0x0000000333167220 */ /* 0x008fe40000410000 */
[----:B------:R-:W1:Y:S01]  /*14a00*/  LDSM.16.M88.4 R48, [R224+0x5800] ;  /* 0x00580000e030783b */ /* 0x000e620000000200 */
[----:B------:R-:W-:Y:S08]  /*14a10*/  HMMA.16816.F32.BF16 R68, R16, R40, R32 ;  /* 0x000000281044723c */ /* 0x000ff00000041820 */
[C---:B--2---:R-:W-:Y:S08]  /*14a20*/  HMMA.16816.F32.BF16 R32, R8.reuse, R52, R28 ;  /* 0x000000340820723c */ /* 0x044ff0000004181c */
[----:B------:R-:W-:Y:S01]  /*14a30*/  HMMA.16816.F32.BF16 R44, R8, R54, R36 ;  /* 0x00000036082c723c */ /* 0x000fe20000041824 */
[----:B------:R-:W2:Y:S07]  /*14a40*/  LDSM.16.M88.4 R52, [R135+0x6000] ;  /* 0x006000008734783b */ /* 0x000eae0000000200 */
[C---:B------:R-:W-:Y:S08]  /*14a50*/  HMMA.16816.F32.BF16 R28, R12.reuse, R60, R108 ;  /* 0x0000003c0c1c723c */ /* 0x040ff0000004186c */
[----:B------:R-:W-:Y:S01]  /*14a60*/  HMMA.16816.F32.BF16 R36, R12, R62, R100 ;  /* 0x0000003e0c24723c */ /* 0x000fe20000041864 */
[----:B------:R-:W-:Y:S01]  /*14a70*/  ISETP.GE.AND P4, PT, R4, R5, PT ;  /* 0x000000050400720c */ /* 0x000fe20003f86270 */
[----:B------:R-:W3:Y:S01]  /*14a80*/  LDSM.16.M88.4 R60, [R224+0x6000] ;  /* 0x00600000e03c783b */ /* 0x000ee20000000200 */
[----:B------:R-:W-:-:S02]  /*14a90*/  IADD3 R4, R2, 0x11, RZ ;  /* 0x0000001102047810 */ /* 0x000fc40007ffe0ff */
[----:B------:R-:W-:Y:S02]  /*14aa0*/  FSEL R97, R202, -INF , !P1 ;  /* 0xff800000ca617808 */ /* 0x000fe40004800000 */
[C---:B------:R-:W-:Y:S01]  /*14ab0*/  ISETP.GE.AND P1, PT, R4.reuse, R7, PT ;  /* 0x000000070400720c */ /* 0x040fe20003f26270 */
[----:B------:R-:W-:Y:S01]  /*14ac0*/  HMMA.16816.F32.BF16 R40, R24, R72, RZ ;  /* 0x000000481828723c */ /* 0x000fe200000418ff */
[----:B------:R-:W-:Y:S02]  /*14ad0*/  ISETP.GE.AND P3, PT, R4, R5, PT ;  /* 0x000000050400720c */ /* 0x000fe40003f66270 */
[----:B------:R-:W-:Y:S02]  /*14ae0*/  IADD3 R4, R2, 0x18, RZ ;  /* 0x0000001802047810 */ /* 0x000fe40007ffe0ff */
[----:B------:R-:W-:Y:S02]  /*14af0*/  FSEL R118, R199, -INF , !P2 ;  /* 0xff800000c7767808 */ /* 0x000fe40005000000 */
[----:B------:R-:W-:-:S02]  /*14b00*/  ISETP.GE.AND P5, PT, R4, R7, PT ;  /* 0x000000070400720c */ /* 0x000fc40003fa6270 */
[----:B------:R-:W-:Y:S02]  /*14b10*/  ISETP.GE.AND P2, PT, R4, R5, PT ;  /* 0x000000050400720c */ /* 0x000fe40003f46270 */
[----:B------:R-:W-:Y:S01]  /*14b20*/  IADD3 R4, R2, 0x20, RZ ;  /* 0x0000002002047810 */ /* 0x000fe20007ffe0ff */
[C---:B-1----:R-:W-:Y:S01]  /*14b30*/  HMMA.16816.F32.BF16 R28, R8.reuse, R48, R28 ;  /* 0x00000030081c723c */ /* 0x042fe2000004181c */
[----:B------:R-:W-:Y:S02]  /*14b40*/  FSEL R117, R147, -INF , !P4 ;  /* 0xff80000093757808 */ /* 0x000fe40006000000 */
[----:B------:R-:W-:Y:S01]  /*14b50*/  FSEL R123, R148, -INF , !P1 ;  /* 0xff800000947b7808 */ /* 0x000fe20004800000 */
[----:B------:R1:W-:Y:S01]  /*14b60*/  MUFU.TANH R147, R22 ;  /* 0x0000001600937308 */ /* 0x0003e20000002400 */
[C---:B------:R-:W-:Y:S02]  /*14b70*/  ISETP.GE.AND P4, PT, R4.reuse, R7, PT ;  /* 0x000000070400720c */ /* 0x040fe40003f86270 */
[----:B------:R-:W-:Y:S01]  /*14b80*/  ISETP.GE.AND P1, PT, R4, R5, PT ;  /* 0x000000050400720c */ /* 0x000fe20003f26270 */
[----:B------:R-:W-:Y:S01]  /*14b90*/  HMMA.16816.F32.BF16 R36, R8, R50, R36 ;  /* 0x000000320824723c */ /* 0x000fe20000041824 */
[----:B------:R-:W-:Y:S01]  /*14ba0*/  IADD3 R4, R2, 0x21, RZ ;  /* 0x0000002102047810 */ /* 0x000fe20007ffe0ff */
[----:B------:R-:W2:Y:S02]  /*14bb0*/  LDSM.16.M88.4 R48, [R135+0x6800] ;  /* 0x006800008730783b */ /* 0x000ea40000000200 */
[----:B------:R3:W2:Y:S01]  /*14bc0*/  MUFU.TANH R148, R6 ;  /* 0x0000000600947308 */ /* 0x0006a20000002400 */
[----:B------:R-:W-:-:S02]  /*14bd0*/  FSEL R114, R196, -INF , !P3 ;  /* 0xff800000c4727808 */ /* 0x000fc40005800000 */
[----:B------:R-:W-:Y:S02]  /*14be0*/  FSEL R122, R139, -INF , !P5 ;  /* 0xff8000008b7a7808 */ /* 0x000fe40006800000 */
[----:B------:R-:W-:Y:S01]  /*14bf0*/  FSEL R115, R146, -INF , !P2 ;  /* 0xff80000092737808 */ /* 0x000fe20005000000 */
[----:B-1----:R-:W-:Y:S01]  /*14c00*/  FMUL.FTZ R22, R32, R3 ;  /* 0x0000000320167220 */ /* 0x002fe20000410000 */
[----:B------:R-:W-:Y:S02]  /*14c10*/  FSEL R120, R197, -INF , !P6 ;  /* 0xff800000c5787808 */ /* 0x000fe40007000000 */
[----:B------:R-:W-:Y:S01]  /*14c20*/  ISETP.GE.AND P3, PT, R4, R7, PT ;  /* 0x000000070400720c */ /* 0x000fe20003f66270 */
[----:B------:R1:W1:Y:S01]  /*14c30*/  MUFU.TANH R139, R22 ;  /* 0x00000016008b7308 */ /* 0x0002620000002400 */
[----:B---3--:R-:W-:Y:S02]  /*14c40*/  IADD3 R6, R2, 0x28, RZ ;  /* 0x0000002802067810 */ /* 0x008fe40007ffe0ff */
[----:B------:R-:W-:-:S02]  /*14c50*/  ISETP.GE.AND P5, PT, R4, R5, PT ;  /* 0x000000050400720c */ /* 0x000fc40003fa6270 */
[C---:B------:R-:W-:Y:S02]  /*14c60*/  ISETP.GE.AND P2, PT, R6.reuse, R7, PT ;  /* 0x000000070600720c */ /* 0x040fe40003f46270 */
        /* <DEDUP_REMOVED lines=9> */
[C---:B------:R-:W-:Y:S02]  /*14d00*/  ISETP.GE.AND P0, PT, R4.reuse, R7, PT ;  /* 0x000000070400720c */ /* 0x040fe40003f06270 */
[----:B------:R-:W-:Y:S02]  /*14d10*/  ISETP.GE.AND P4, PT, R4, R5, PT ;  /* 0x000000050400720c */ /* 0x000fe40003f86270 */
[C---:B------:R-:W-:Y:S02]  /*14d20*/  ISETP.GE.AND P1, PT, R6.reuse, R7, PT ;  /* 0x000000070600720c */ /* 0x040fe40003f26270 */
[----:B------:R-:W-:Y:S02]  /*14d30*/  ISETP.GE.AND P3, PT, R6, R5, PT ;  /* 0x000000050600720c */ /* 0x000fe40003f66270 */
[----:B------:R-:W-:-:S02]  /*14d40*/  IADD3 R4, R2, 0x31, RZ ;  /* 0x0000003102047810 */ /* 0x000fc40007ffe0ff */
[----:B------:R-:W-:Y:S01]  /*14d50*/  IADD3 R6, R2, 0x38, RZ ;  /* 0x0000003802067810 */ /* 0x000fe20007ffe0ff */
[----:B-1----:R-:W-:Y:S01]  /*14d60*/  FMUL.FTZ R22, R34, R3 ;  /* 0x0000000322167220 */ /* 0x002fe20000410000 */
[----:B------:R-:W-:Y:S01]  /*14d70*/  FSEL R102, R126, -INF , !P6 ;  /* 0xff8000007e667808 */ /* 0x000fe20007000000 */
[----:B------:R-:W-:Y:S01]  /*14d80*/  HMMA.16816.F32.BF16 R84, R16, R80, R40 ;  /* 0x000000501054723c */ /* 0x000fe20000041828 */
[----:B------:R-:W-:Y:S01]  /*14d90*/  FSEL R109, R132, -INF , !P5 ;  /* 0xff800000846d7808 */ /* 0x000fe20006800000 */
[----:B------:R1:W3:Y:S01]  /*14da0*/  MUFU.TANH R137, R22 ;  /* 0x0000001600897308 */ /* 0x0002e20000002400 */
[----:B------:R-:W-:Y:S02]  /*14db0*/  FSEL R126, R191, -INF , !P0 ;  /* 0xff800000bf7e7808 */ /* 0x000fe40004000000 */
[-C--:B------:R-:W-:Y:S02]  /*14dc0*/  ISETP.GE.AND P5, PT, R4, R7.reuse, PT ;  /* 0x000000070400720c */ /* 0x080fe40003fa6270 */
[C---:B------:R-:W-:Y:S01]  /*14dd0*/  ISETP.GE.AND P6, PT, R6.reuse, R7, PT ;  /* 0x000000070600720c */ /* 0x040fe20003fc6270 */
[----:B--2---:R-:W-:Y:S01]  /*14de0*/  HMMA.16816.F32.BF16 R40, R12, R52, R88 ;  /* 0x000000340c28723c */ /* 0x004fe20000041858 */
[----:B------:R-:W-:-:S02]  /*14df0*/  ISETP.GE.AND P0, PT, R6, R5, PT ;  /* 0x000000050600720c */ /* 0x000fc40003f06270 */
[----:B------:R-:W-:Y:S02]  /*14e00*/  IADD3 R6, R2, 0x40, RZ ;  /* 0x0000004002067810 */ /* 0x000fe40007ffe0ff */
[----:B------:R-:W-:Y:S02]  /*14e10*/  FSEL R131, R131, -INF , !P2 ;  /* 0xff80000083837808 */ /* 0x000fe40005000000 */
[----:B------:R-:W-:Y:S01]  /*14e20*/  FSEL R129, R129, -INF , !P3 ;  /* 0xff80000081817808 */ /* 0x000fe20005800000 */
[----:B-1----:R-:W-:Y:S01]  /*14e30*/  FMUL.FTZ R22, R35, R3 ;  /* 0x0000000323167220 */ /* 0x002fe20000410000 */
[----:B------:R-:W-:Y:S01]  /*14e40*/  FSEL R140, R140, -INF , !P5 ;  /* 0xff8000008c8c7808 */ /* 0x000fe20006800000 */
[----:B------:R-:W-:Y:S01]  /*14e50*/  HMMA.16816.F32.BF16 R32, R12, R54, R104 ;  /* 0x000000360c20723c */ /* 0x000fe20000041868 */
[----:B------:R-:W-:Y:S01]  /*14e60*/  ISETP.GE.AND P2, PT, R4, R5, PT ;  /* 0x000000050400720c */ /* 0x000fe20003f46270 */
[----:B------:R1:W2:Y:S01]  /*14e70*/  MUFU.TANH R132, R22 ;  /* 0x0000001600847308 */ /* 0x0002a20000002400 */
[----:B------:R-:W-:-:S02]  /*14e80*/  ISETP.GE.AND P3, PT, R6, R7, PT ;  /* 0x000000070600720c */ /* 0x000fc40003f66270 */
[----:B------:R-:W-:Y:S01]  /*14e90*/  ISETP.GE.AND P5, PT, R6, R5, PT ;  /* 0x000000050600720c */ /* 0x000fe20003fa6270 */
[----:B------:R-:W-:Y:S01]  /*14ea0*/  FMUL.FTZ R6, R46, R3 ;  /* 0x000000032e067220 */ /* 0x000fe20000410000 */
[----:B------:R-:W-:Y:S02]  /*14eb0*/  IADD3 R4, R2, 0x39, RZ ;  /* 0x0000003902047810 */ /* 0x000fe40007ffe0ff */
[----:B------:R-:W-:Y:S01]  /*14ec0*/  FSEL R130, R130, -INF , !P4 ;  /* 0xff80000082827808 */ /* 0x000fe20006000000 */
[----:B------:R2:W-:Y:S01]  /*14ed0*/  MUFU.TANH R103, R6 ;  /* 0x0000000600677308 */ /* 0x0005e20000002400 */
[----:B------:R-:W-:Y:S01]  /*14ee0*/  ISETP.GE.AND P4, PT, R4, R7, PT ;  /* 0x000000070400720c */ /* 0x000fe20003f86270 */
[----:B-1----:R-:W-:-:S06]  /*14ef0*/  FMUL.FTZ R22, R44, R3 ;  /* 0x000000032c167220 */ /* 0x002fcc0000410000 */
[----:B------:R1:W1:Y:S01]  /*14f00*/  MUFU.TANH R111, R22 ;  /* 0x00000016006f7308 */ /* 0x0002620000002400 */
[----:B------:R-:W-:Y:S02]  /*14f10*/  FSEL R141, R141, -INF , !P1 ;  /* 0xff8000008d8d7808 */ /* 0x000fe40004800000 */
[----:B--2---:R-:W-:Y:S02]  /*14f20*/  IADD3 R6, R2, 0x48, RZ ;  /* 0x0000004802067810 */ /* 0x004fe40007ffe0ff */
[----:B------:R-:W-:Y:S02]  /*14f30*/  FSEL R133, R133, -INF , !P0 ;  /* 0xff80000085857808 */ /* 0x000fe40004000000 */
[----:B------:R-:W-:Y:S02]  /*14f40*/  FSEL R138, R138, -INF , !P4 ;  /* 0xff8000008a8a7808 */ /* 0x000fe40006000000 */
[----:B------:R-:W-:Y:S02]  /*14f50*/  ISETP.GE.AND P1, PT, R4, R5, PT ;  /* 0x000000050400720c */ /* 0x000fe40003f26270 */
[C---:B------:R-:W-:Y:S01]  /*14f60*/  ISETP.GE.AND P0, PT, R6.reuse, R7, PT ;  /* 0x000000070600720c */ /* 0x040fe20003f06270 */
[----:B-1----:R-:W-:Y:S01]  /*14f70*/  FMUL.FTZ R22, R45, R3 ;  /* 0x000000032d167220 */ /* 0x002fe20000410000 */
[----:B------:R-:W-:Y:S01]  /*14f80*/  ISETP.GE.AND P4, PT, R6, R5, PT ;  /* 0x000000050600720c */ /* 0x000fe20003f86270 */
[----:B------:R-:W-:Y:S01]  /*14f90*/  FMUL.FTZ R6, R28, R3 ;  /* 0x000000031c067220 */ /* 0x000fe20000410000 */
[----:B------:R-:W-:Y:S01]  /*14fa0*/  IADD3 R4, R2, 0x41, RZ ;  /* 0x0000004102047810 */ /* 0x000fe20007ffe0ff */
[----:B------:R1:W2:Y:S01]  /*14fb0*/  MUFU.TANH R110, R22 ;  /* 0x00000016006e7308 */ /* 0x0002a20000002400 */
[----:B------:R-:W-:-:S02]  /*14fc0*/  FSEL R136, R136, -INF , !P2 ;  /* 0xff80000088887808 */ /* 0x000fc40005000000 */
[----:B------:R-:W-:-:S05]  /*14fd0*/  ISETP.GE.AND P2, PT, R4, R7, PT ;  /* 0x000000070400720c */ /* 0x000fca0003f46270 */
[----:B------:R2:W-:Y:S01]  /*14fe0*/  MUFU.TANH R100, R6 ;  /* 0x0000000600647308 */ /* 0x0005e20000002400 */
[----:B-1----:R-:W-:-:S07]  /*14ff0*/  FMUL.FTZ R22, R47, R3 ;  /* 0x000000032f167220 */ /* 0x002fce0000410000 */
[----:B------:R1:W1:Y:S01]  /*15000*/  MUFU.TANH R101, R22 ;  /* 0x0000001600657308 */ /* 0x0002620000002400 */
[----:B------:R-:W-:Y:S02]  /*15010*/  FSEL R142, R142, -INF , !P5 ;  /* 0xff8000008e8e7808 */ /* 0x000fe40006800000 */
[----:B--2---:R-:W-:Y:S01]  /*15020*/  IADD3 R6, R2, 0x50, RZ ;  /* 0x0000005002067810 */ /* 0x004fe20007ffe0ff */
[----:B------:R-:W-:Y:S01]  /*15030*/  HMMA.16816.F32.BF16 R44, R8, R60, R40 ;  /* 0x0000003c082c723c */ /* 0x000fe20000041828 */
[----:B------:R-:W-:Y:S02]  /*15040*/  FSEL R149, R149, -INF , !P2 ;  /* 0xff80000095957808 */ /* 0x000fe40005000000 */
[C---:B------:R-:W-:Y:S02]  /*15050*/  ISETP.GE.AND P5, PT, R6.reuse, R7, PT ;  /* 0x000000070600720c */ /* 0x040fe40003fa6270 */
[----:B------:R-:W-:Y:S01]  /*15060*/  ISETP.GE.AND P2, PT, R6, R5, PT ;  /* 0x000000050600720c */ /* 0x000fe20003f46270 */
[----:B------:R-:W-:-:S02]  /*15070*/  FMUL.FTZ R6, R30, R3 ;  /* 0x000000031e067220 */ /* 0x000fc40000410000 */
[----:B-1----:R-:W-:Y:S01]  /*15080*/  FMUL.FTZ R22, R29, R3 ;  /* 0x000000031d167220 */ /* 0x002fe20000410000 */
[----:B------:R-:W-:Y:S01]  /*15090*/  HMMA.16816.F32.BF16 R40, R12, R48, R68 ;  /* 0x000000300c28723c */ /* 0x000fe20000041844 */
[----:B------:R-:W-:Y:S01]  /*150a0*/  FSEL R144, R144, -INF , !P6 ;  /* 0xff80000090907808 */ /* 0x000fe20007000000 */
[----:B------:R-:W1:Y:S08]  /*150b0*/  MUFU.TANH R96, R6 ;  /* 0x0000000600607308 */ /* 0x000e700000002400 */
[----:B------:R2:W1:Y:S01]  /*150c0*/  MUFU.TANH R99, R22 ;  /* 0x0000001600637308 */ /* 0x0004620000002400 */
[----:B------:R-:W-:Y:S01]  /*150d0*/  ISETP.GE.AND P6, PT, R4, R5, PT ;  /* 0x000000050400720c */ /* 0x000fe20003fc6270 */
[----:B------:R-:W-:Y:S01]  /*150e0*/  LDSM.16.M88.4 R68, [R135+0x7000] ;  /* 0x007000008744783b */ /* 0x000fe20000000200 */
[----:B--2---:R-:W-:-:S02]  /*150f0*/  FMUL.FTZ R22, R31, R3 ;  /* 0x000000031f167220 */ /* 0x004fc40000410000 */
[----:B------:R-:W-:Y:S01]  /*15100*/  HMMA.16816.F32.BF16 R28, R8, R62, R32 ;  /* 0x0000003e081c723c */ /* 0x000fe20000041820 */
[----:B------:R-:W2:Y:S01]  /*15110*/  LDSM.16.M88.4 R32, [R134+0x9800] ;  /* 0x009800008620783b */ /* 0x000ea20000000200 */
[----:B------:R-:W-:Y:S02]  /*15120*/  IADD3 R4, R2, 0x49, RZ ;  /* 0x0000004902047810 */ /* 0x000fe40007ffe0ff */
[----:B------:R-:W-:Y:S02]  /*15130*/  FSEL R143, R143, -INF , !P1 ;  /* 0xff8000008f8f7808 */ /* 0x000fe40004800000 */
[----:B------:R-:W-:Y:S02]  /*15140*/  FSEL R150, R150, -INF , !P3 ;  /* 0xff80000096967808 */ /* 0x000fe40005800000 */
[----:B------:R-:W-:Y:S02]  /*15150*/  IADD3 R6, R2, 0x58, RZ ;  /* 0x0000005802067810 */ /* 0x000fe40007ffe0ff */
[----:B------:R-:W-:-:S02]  /*15160*/  FSEL R145, R145, -INF , !P6 ;  /* 0xff80000091917808 */ /* 0x000fc40007000000 */
[----:B------:R-:W-:Y:S02]  /*15170*/  FSEL R151, R151, -INF , !P0 ;  /* 0xff80000097977808 */ /* 0x000fe40004000000 */
[----:B------:R-:W-:Y:S01]  /*15180*/  FSEL R104, R189, -INF , !P4 ;  /* 0xff800000bd687808 */ /* 0x000fe20006000000 */
[----:B------:R-:W-:Y:S01]  /*15190*/  HMMA.16816.F32.BF16 R52, R8, R64, R40 ;  /* 0x000000400834723c */ /* 0x000fe20000041828 */
[C---:B------:R-:W-:Y:S02]  /*151a0*/  ISETP.GE.AND P1, PT, R4.reuse, R7, PT ;  /* 0x000000070400720c */ /* 0x040fe40003f26270 */
[----:B----4-:R-:W-:Y:S02]  /*151b0*/  FSEL R159, R159, -INF , !P5 ;  /* 0xff8000009f9f7808 */ /* 0x010fe40006800000 */
[----:B------:R-:W-:Y:S01]  /*151c0*/  FSEL R106, R59, -INF , !P2 ;  /* 0xff8000003b6a7808 */ /* 0x000fe20005000000 */
[----:B------:R4:W1:Y:S01]  /*151d0*/  MUFU.TANH R95, R22 ;  /* 0x00000016005f7308 */ /* 0x0008620000002400 */
[----:B------:R-:W-:Y:S01]  /*151e0*/  ISETP.GE.AND P3, PT, R4, R5, PT ;  /* 0x000000050400720c */ /* 0x000fe20003f66270 */
[----:B------:R-:W-:Y:S01]  /*151f0*/  HMMA.16816.F32.BF16 R48, R12, R50, R76 ;  /* 0x000000320c30723c */ /* 0x000fe2000004184c */
[----:B------:R-:W-:Y:S01]  /*15200*/  IADD3 R4, R2, 0x51, RZ ;  /* 0x0000005102047810 */ /* 0x000fe20007ffe0ff */
[----:B------:R-:W-:Y:S01]  /*15210*/  LDSM.16.M88.4 R60, [R224+0x7000] ;  /* 0x00700000e03c783b */ /* 0x000fe20000000200 */
[----:B------:R-:W-:-:S02]  /*15220*/  FSEL R105, R190, -INF , !P1 ;  /* 0xff800000be697808 */ /* 0x000fc40004800000 */
[C---:B------:R-:W-:Y:S02]  /*15230*/  ISETP.GE.AND P6, PT, R4.reuse, R7, PT ;  /* 0x000000070400720c */ /* 0x040fe40003fc6270 */
[----:B------:R-:W-:Y:S02]  /*15240*/  ISETP.GE.AND P0, PT, R4, R5, PT ;  /* 0x000000050400720c */ /* 0x000fe40003f06270 */
[C---:B------:R-:W-:Y:S02]  /*15250*/  ISETP.GE.AND P4, PT, R6.reuse, R7, PT ;  /* 0x000000070600720c */ /* 0x040fe40003f86270 */
[----:B------:R-:W-:Y:S01]  /*15260*/  ISETP.GE.AND P1, PT, R6, R5, PT ;  /* 0x000000050600720c */ /* 0x000fe20003f26270 */
[----:B------:R-:W-:Y:S01]  /*15270*/  HMMA.16816.F32.BF16 R40, R24, R74, RZ ;  /* 0x0000004a1828723c */ /* 0x000fe200000418ff */
[C---:B------:R-:W-:Y:S01]  /*15280*/  IADD3 R4, R2.reuse, 0x59, RZ ;  /* 0x0000005902047810 */ /* 0x040fe20007ffe0ff */
[----:B------:R-:W1:Y:S01]  /*15290*/  LDSM.16.M88.4 R72, [R58+0x9800] ;  /* 0x009800003a48783b */ /* 0x000e620000000200 */
[----:B------:R-:W-:-:S02]  /*152a0*/  IADD3 R6, R2, 0x60, RZ ;  /* 0x0000006002067810 */ /* 0x000fc40007ffe0ff */
[----:B------:R-:W-:Y:S02]  /*152b0*/  FSEL R107, R23, -INF , !P3 ;  /* 0xff800000176b7808 */ /* 0x000fe40005800000 */
[----:B------:R-:W-:Y:S02]  /*152c0*/  FSEL R157, R157, -INF , !P6 ;  /* 0xff8000009d9d7808 */ /* 0x000fe40007000000 */
[C---:B------:R-:W-:Y:S02]  /*152d0*/  ISETP.GE.AND P3, PT, R4.reuse, R7, PT ;  /* 0x000000070400720c */ /* 0x040fe40003f66270 */
[----:B------:R-:W-:Y:S02]  /*152e0*/  ISETP.GE.AND P5, PT, R4, R5, PT ;  /* 0x000000050400720c */ /* 0x000fe40003fa6270 */
[C---:B------:R-:W-:Y:S02]  /*152f0*/  ISETP.GE.AND P2, PT, R6.reuse, R7, PT ;  /* 0x000000070600720c */ /* 0x040fe40003f46270 */
[----:B------:R-:W-:-:S02]  /*15300*/  ISETP.GE.AND P6, PT, R6, R5, PT ;  /* 0x000000050600720c */ /* 0x000fc40003fc6270 */
[C---:B------:R-:W-:Y:S02]  /*15310*/  IADD3 R4, R2.reuse, 0x61, RZ ;  /* 0x0000006102047810 */ /* 0x040fe40007ffe0ff */
[----:B------:R-:W-:Y:S01]  /*15320*/  IADD3 R6, R2, 0x68, RZ ;  /* 0x0000006802067810 */ /* 0x000fe20007ffe0ff */
[----:B----4-:R-:W-:Y:S01]  /*15330*/  FMUL.FTZ R22, R36, R3 ;  /* 0x0000000324167220 */ /* 0x010fe20000410000 */
[----:B------:R-:W-:Y:S02]  /*15340*/  FSEL R153, R153, -INF , !P0 ;  /* 0xff80000099997808 */ /* 0x000fe40004000000 */
[----:B------:R-:W-:Y:S02]  /*15350*/  FSEL R152, R152, -INF , !P1 ;  /* 0xff80000098987808 */ /* 0x000fe40004800000 */
[----:B------:R-:W-:Y:S02]  /*15360*/  FSEL R156, R156, -INF , !P3 ;  /* 0xff8000009c9c7808 */ /* 0x000fe40005800000 */
[----:B------:R-:W-:-:S02]  /*15370*/  ISETP.GE.AND P0, PT, R4, R7, PT ;  /* 0x000000070400720c */ /* 0x000fc40003f06270 */
[C---:B------:R-:W-:Y:S02]  /*15380*/  ISETP.GE.AND P1, PT, R6.reuse, R7, PT ;  /* 0x000000070600720c */ /* 0x040fe40003f26270 */
[----:B------:R-:W-:Y:S01]  /*15390*/  ISETP.GE.AND P3, PT, R6, R5, PT ;  /* 0x000000050600720c */ /* 0x000fe20003f66270 */
[----:B------:R4:W1:Y:S01]  /*153a0*/  MUFU.TANH R23, R22 ;  /* 0x0000001600177308 */ /* 0x0008620000002400 */
[----:B------:R-:W-:Y:S02]  /*153b0*/  IADD3 R6, R2, 0x70, RZ ;  /* 0x0000007002067810 */ /* 0x000fe40007ffe0ff */
[----:B------:R-:W-:Y:S02]  /*153c0*/  FSEL R158, R158, -INF , !P6 ;  /* 0xff8000009e9e7808 */ /* 0x000fe40007000000 */
[----:B------:R-:W-:Y:S02]  /*153d0*/  FSEL R168, R168, -INF , !P0 ;  /* 0xff800000a8a87808 */ /* 0x000fe40004000000 */
[----:B------:R-:W-:-:S02]  /*153e0*/  ISETP.GE.AND P6, PT, R6, R7, PT ;  /* 0x000000070600720c */ /* 0x000fc40003fc6270 */
[----:B------:R-:W-:Y:S01]  /*153f0*/  ISETP.GE.AND P0, PT, R6, R5, PT ;  /* 0x000000050600720c */ /* 0x000fe20003f06270 */
[-C--:B------:R-:W-:Y:S01]  /*15400*/  FMUL.FTZ R6, R46, R3.reuse ;  /* 0x000000032e067220 */ /* 0x080fe20000410000 */
[----:B------:R-:W-:Y:S01]  /*15410*/  FSEL R161, R161, -INF , !P4 ;  /* 0xff800000a1a17808 */ /* 0x000fe20006000000 */
[----:B----4-:R-:W-:Y:S01]  /*15420*/  FMUL.FTZ R22, R37, R3 ;  /* 0x0000000325167220 */ /* 0x010fe20000410000 */
[----:B------:R-:W-:Y:S01]  /*15430*/  ISETP.GE.AND P4, PT, R4, R5, PT ;  /* 0x000000050400720c */ /* 0x000fe20003f86270 */
[-C--:B------:R-:W-:Y:S02]  /*15440*/  FMUL.FTZ R4, R38, R3.reuse ;  /* 0x0000000326047220 */ /* 0x080fe40000410000 */
[----:B------:R4:W-:Y:S01]  /*15450*/  MUFU.TANH R94, R22 ;  /* 0x00000016005e7308 */ /* 0x0009e20000002400 */
[----:B--2---:R-:W-:Y:S07]  /*15460*/  HMMA.16816.F32.BF16 R76, R24, R34, RZ ;  /* 0x00000022184c723c */ /* 0x004fee00000418ff */
[----:B------:R2:W-:Y:S01]  /*15470*/  MUFU.TANH R89, R6 ;  /* 0x0000000600597308 */ /* 0x0005e20000002400 */
[----:B----4-:R-:W-:-:S02]  /*15480*/  FMUL.FTZ R22, R39, R3 ;  /* 0x0000000327167220 */ /* 0x010fc40000410000 */
[----:B------:R-:W-:Y:S01]  /*15490*/  HMMA.16816.F32.BF16 R36, R24, R32, RZ ;  /* 0x000000201824723c */ /* 0x000fe200000418ff */
[----:B--2---:R-:W-:-:S07]  /*154a0*/  FMUL.FTZ R6, R47, R3 ;  /* 0x000000032f067220 */ /* 0x004fce0000410000 */
[----:B------:R-:W-:Y:S01]  /*154b0*/  HMMA.16816.F32.BF16 R24, R16, R82, R40 ;  /* 0x000000521018723c */ /* 0x000fe20000041828 */
[----:B------:R-:W2:Y:S01]  /*154c0*/  LDSM.16.M88.4 R40, [R135+0x7800] ;  /* 0x007800008728783b */ /* 0x000ea20000000200 */
[----:B------:R4:W-:Y:S01]  /*154d0*/  MUFU.TANH R88, R6 ;  /* 0x0000000600587308 */ /* 0x0009e20000002400 */
[----:B------:R-:W-:Y:S02]  /*154e0*/  FSEL R160, R160, -INF , !P5 ;  /* 0xff800000a0a07808 */ /* 0x000fe40006800000 */
[----:B------:R-:W-:-:S05]  /*154f0*/  FSEL R170, R170, -INF , !P2 ;  /* 0xff800000aaaa7808 */ /* 0x000fca0005000000 */
[----:B------:R1:W1:Y:S01]  /*15500*/  MUFU.TANH R92, R4 ;  /* 0x00000004005c7308 */ /* 0x0002620000002400 */
[----:B----4-:R-:W-:-:S07]  /*15510*/  FMUL.FTZ R6, R28, R3 ;  /* 0x000000031c067220 */ /* 0x010fce0000410000 */
[----:B------:R4:W-:Y:S01]  /*15520*/  MUFU.TANH R81, R6 ;  /* 0x0000000600517308 */ /* 0x0009e20000002400 */
[----:B-1----:R-:W-:-:S04]  /*15530*/  IADD3 R4, R2, 0x69, RZ ;  /* 0x0000006902047810 */ /* 0x002fc80007ffe0ff */
[C---:B------:R-:W-:Y:S02]  /*15540*/  ISETP.GE.AND P5, PT, R4.reuse, R7, PT ;  /* 0x000000070400720c */ /* 0x040fe40003fa6270 */
[----:B------:R-:W-:Y:S01]  /*15550*/  ISETP.GE.AND P2, PT, R4, R5, PT ;  /* 0x000000050400720c */ /* 0x000fe20003f46270 */
[----:B----4-:R-:W-:Y:S01]  /*15560*/  FMUL.FTZ R6, R29, R3 ;  /* 0x000000031d067220 */ /* 0x010fe20000410000 */
        /* <DEDUP_REMOVED lines=12> */
[C---:B------:R-:W-:Y:S02]  /*15630*/  ISETP.GE.AND P3, PT, R4.reuse, R7, PT ;  /* 0x000000070400720c */ /* 0x040fe40003f66270 */
[----:B------:R-:W-:Y:S01]  /*15640*/  ISETP.GE.AND P5, PT, R4, R5, PT ;  /* 0x000000050400720c */ /* 0x000fe20003fa6270 */
[----:B------:R4:W2:Y:S01]  /*15650*/  MUFU.TANH R93, R22 ;  /* 0x00000016005d7308 */ /* 0x0008a20000002400 */
[----:B------:R-:W-:Y:S01]  /*15660*/  IADD3 R4, R2, 0x79, RZ ;  /* 0x0000007902047810 */ /* 0x000fe20007ffe0ff */
[----:B-1----:R-:W-:-:S02]  /*15670*/  FMUL.FTZ R6, R31, R3 ;  /* 0x000000031f067220 */ /* 0x002fc40000410000 */
[----:B------:R-:W-:Y:S01]  /*15680*/  HMMA.16816.F32.BF16 R28, R12, R68, R84 ;  /* 0x000000440c1c723c */ /* 0x000fe20000041854 */
[----:B------:R-:W-:Y:S02]  /*15690*/  FSEL R167, R167, -INF , !P2 ;  /* 0xff800000a7a77808 */ /* 0x000fe40005000000 */
[----:B------:R-:W-:Y:S01]  /*156a0*/  FSEL R179, R179, -INF , !P6 ;  /* 0xff800000b3b37808 */ /* 0x000fe20007000000 */
[----:B----4-:R-:W-:Y:S01]  /*156b0*/  FMUL.FTZ R22, R44, R3 ;  /* 0x000000032c167220 */ /* 0x010fe20000410000 */
[C---:B------:R-:W-:Y:S02]  /*156c0*/  ISETP.GE.AND P2, PT, R4.reuse, R7, PT ;  /* 0x000000070400720c */ /* 0x040fe40003f46270 */
[----:B------:R-:W-:Y:S01]  /*156d0*/  ISETP.GE.AND P6, PT, R4, R5, PT ;  /* 0x000000050400720c */ /* 0x000fe20003fc6270 */
[----:B------:R1:W4:Y:S01]  /*156e0*/  MUFU.TANH R91, R22 ;  /* 0x00000016005b7308 */ /* 0x0003220000002400 */
[----:B------:R-:W-:Y:S02]  /*156f0*/  IADD3 R4, R2, 0x80, RZ ;  /* 0x0000008002047810 */ /* 0x000fe40007ffe0ff */
[----:B------:R-:W-:-:S02]  /*15700*/  FSEL R169, R169, -INF , !P0 ;  /* 0xff800000a9a97808 */ /* 0x000fc40004000000 */
[----:B------:R-:W-:Y:S02]  /*15710*/  FSEL R178, R178, -INF , !P4 ;  /* 0xff800000b2b27808 */ /* 0x000fe40006000000 */
[C---:B------:R-:W-:Y:S02]  /*15720*/  ISETP.GE.AND P0, PT, R4.reuse, R7, PT ;  /* 0x000000070400720c */ /* 0x040fe40003f06270 */
[----:B------:R-:W-:Y:S02]  /*15730*/  ISETP.GE.AND P4, PT, R4, R5, PT ;  /* 0x000000050400720c */ /* 0x000fe40003f86270 */
[----:B------:R-:W-:Y:S01]  /*15740*/  IADD3 R4, R2, 0x81, RZ ;  /* 0x0000008102047810 */ /* 0x000fe20007ffe0ff */
[----:B-1----:R-:W-:Y:S02]  /*15750*/  FMUL.FTZ R22, R45, R3 ;  /* 0x000000032d167220 */ /* 0x002fe40000410000 */
[----:B------:R-:W-:Y:S01]  /*15760*/  HMMA.16816.F32.BF16 R44, R8, R66, R48 ;  /* 0x00000042082c723c */ /* 0x000fe20000041830 */
[----:B------:R-:W-:Y:S01]  /*15770*/  FSEL R173, R173, -INF , !P1 ;  /* 0xff800000adad7808 */ /* 0x000fe20004800000 */
[----:B------:R1:W-:Y:S01]  /*15780*/  MUFU.TANH R64, R6 ;  /* 0x0000000600407308 */ /* 0x0003e20000002400 */
[----:B------:R-:W-:-:S02]  /*15790*/  FSEL R181, R181, -INF , !P3 ;  /* 0xff800000b5b57808 */ /* 0x000fc40005800000 */
[----:B------:R-:W-:-:S03]  /*157a0*/  ISETP.GE.AND P1, PT, R4, R7, PT ;  /* 0x000000070400720c */ /* 0x000fc60003f26270 */
[----:B------:R-:W-:Y:S01]  /*157b0*/  HMMA.16816.F32.BF16 R24, R12, R70, R24 ;  /* 0x000000460c18723c */ /* 0x000fe20000041818 */
[----:B------:R-:W-:Y:S02]  /*157c0*/  ISETP.GE.AND P3, PT, R4, R5, PT ;  /* 0x000000050400720c */ /* 0x000fe40003f66270 */
[----:B------:R-:W-:Y:S02]  /*157d0*/  IADD3 R4, R2, 0x88, RZ ;  /* 0x0000008802047810 */ /* 0x000fe40007ffe0ff */
[----:B------:R-:W-:Y:S02]  /*157e0*/  FSEL R172, R172, -INF , !P5 ;  /* 0xff800000acac7808 */ /* 0x000fe40006800000 */
[----:B------:R-:W-:Y:S02]  /*157f0*/  FSEL R176, R176, -INF , !P2 ;  /* 0xff800000b0b07808 */ /* 0x000fe40005000000 */
[----:B-1----:R-:W-:Y:S01]  /*15800*/  IADD3 R6, R2, 0x90, RZ ;  /* 0x0000009002067810 */ /* 0x002fe20007ffe0ff */
[----:B------:R-:W-:Y:S01]  /*15810*/  HMMA.16816.F32.BF16 R36, R8, R60, R28 ;  /* 0x0000003c0824723c */ /* 0x000fe2000004181c */
[----:B------:R-:W-:-:S02]  /*15820*/  FSEL R175, R175, -INF , !P4 ;  /* 0xff800000afaf7808 */ /* 0x000fc40006000000 */
[----:B------:R-:W-:Y:S02]  /*15830*/  FSEL R186, R186, -INF , !P1 ;  /* 0xff800000baba7808 */ /* 0x000fe40004800000 */
[C---:B------:R-:W-:Y:S02]  /*15840*/  ISETP.GE.AND P5, PT, R4.reuse, R7, PT ;  /* 0x000000070400720c */ /* 0x040fe40003fa6270 */
[----:B------:R-:W-:Y:S01]  /*15850*/  ISETP.GE.AND P2, PT, R4, R5, PT ;  /* 0x000000050400720c */ /* 0x000fe20003f46270 */
[----:B--2---:R-:W-:Y:S01]  /*15860*/  HMMA.16816.F32.BF16 R28, R12, R40, R32 ;  /* 0x000000280c1c723c */ /* 0x004fe20000041820 */
[C---:B------:R-:W-:Y:S01]  /*15870*/  ISETP.GE.AND P4, PT, R6.reuse, R7, PT ;  /* 0x000000070600720c */ /* 0x040fe20003f86270 */
[----:B------:R-:W1:Y:S01]  /*15880*/  LDSM.16.M88.4 R32, [R224+0x7800] ;  /* 0x00780000e020783b */ /* 0x000e620000000200 */
[----:B------:R-:W-:Y:S01]  /*15890*/  ISETP.GE.AND P1, PT, R6, R5, PT ;  /* 0x000000050600720c */ /* 0x000fe20003f26270 */
[----:B------:R-:W-:Y:S01]  /*158a0*/  FMUL.FTZ R6, R54, R3 ;  /* 0x0000000336067220 */ /* 0x000fe20000410000 */
[----:B------:R-:W-:Y:S01]  /*158b0*/  IADD3 R4, R2, 0x89, RZ ;  /* 0x0000008902047810 */ /* 0x000fe20007ffe0ff */
[----:B------:R2:W1:Y:S01]  /*158c0*/  MUFU.TANH R90, R22 ;  /* 0x00000016005a7308 */ /* 0x0004620000002400 */
[----:B------:R-:W-:-:S02]  /*158d0*/  FSEL R177, R177, -INF , !P6 ;  /* 0xff800000b1b17808 */ /* 0x000fc40007000000 */
[----:B------:R-:W-:Y:S01]  /*158e0*/  FSEL R187, R187, -INF , !P0 ;  /* 0xff800000bbbb7808 */ /* 0x000fe20004000000 */
[----:B------:R-:W-:Y:S01]  /*158f0*/  HMMA.16816.F32.BF16 R16, R16, R74, R76 ;  /* 0x0000004a1010723c */ /* 0x000fe2000004184c */
[----:B------:R-:W-:Y:S01]  /*15900*/  ISETP.GE.AND P6, PT, R4, R7, PT ;  /* 0x000000070400720c */ /* 0x000fe20003fc6270 */
[----:B------:R-:W-:-:S04]  /*15910*/  DEPBAR.LE SB0, 0x0 ;  /* 0x000080000000791a */ /* 0x000fc80000000000 */
[----:B------:R-:W-:Y:S01]  /*15920*/  ISETP.GE.AND P0, PT, R4, R5, PT ;  /* 0x000000050400720c */ /* 0x000fe20003f06270 */
[----:B------:R3:W-:Y:S01]  /*15930*/  MUFU.TANH R51, R6 ;  /* 0x0000000600337308 */ /* 0x0007e20000002400 */
[----:B------:R-:W-:Y:S01]  /*15940*/  IADD3 R4, R2, 0x91, RZ ;  /* 0x0000009102047810 */ /* 0x000fe20007ffe0ff */
[----:B--2---:R-:W-:Y:S01]  /*15950*/  FMUL.FTZ R22, R52, R3 ;  /* 0x0000000334167220 */ /* 0x004fe20000410000 */
[----:B------:R-:W-:Y:S02]  /*15960*/  FSEL R182, R182, -INF , !P3 ;  /* 0xff800000b6b67808 */ /* 0x000fe40005800000 */
[----:B------:R-:W-:-:S03]  /*15970*/  FSEL R188, R188, -INF , !P5 ;  /* 0xff800000bcbc7808 */ /* 0x000fc60006800000 */
[----:B------:R2:W1:Y:S01]  /*15980*/  MUFU.TANH R59, R22 ;  /* 0x00000016003b7308 */ /* 0x0004620000002400 */
[----:B------:R-:W-:Y:S02]  /*15990*/  FSEL R185, R185, -INF , !P0 ;  /* 0xff800000b9b97808 */ /* 0x000fe40004000000 */
[----:B------:R-:W-:Y:S02]  /*159a0*/  FSEL R183, R183, -INF , !P4 ;  /* 0xff800000b7b77808 */ /* 0x000fe40006000000 */
[----:B---3--:R-:W-:Y:S02]  /*159b0*/  IADD3 R6, R2, 0x99, RZ ;  /* 0x0000009902067810 */ /* 0x008fe40007ffe0ff */
[C---:B------:R-:W-:Y:S02]  /*159c0*/  ISETP.GE.AND P3, PT, R4.reuse, R7, PT ;  /* 0x000000070400720c */ /* 0x040fe40003f66270 */
[----:B------:R-:W-:Y:S02]  /*159d0*/  ISETP.GE.AND P5, PT, R4, R5, PT ;  /* 0x000000050400720c */ /* 0x000fe40003fa6270 */
[----:B------:R-:W-:-:S02]  /*159e0*/  ISETP.GE.AND P0, PT, R6, R7, PT ;  /* 0x000000070600720c */ /* 0x000fc40003f06270 */
[----:B------:R-:W-:Y:S01]  /*159f0*/  ISETP.GE.AND P4, PT, R6, R5, PT ;  /* 0x000000050600720c */ /* 0x000fe20003f86270 */
[-C--:B--2---:R-:W-:Y:S01]  /*15a00*/  FMUL.FTZ R22, R53, R3.reuse ;  /* 0x0000000335167220 */ /* 0x084fe20000410000 */
[----:B------:R-:W-:Y:S01]  /*15a10*/  IADD3 R4, R2, 0x98, RZ ;  /* 0x0000009802047810 */ /* 0x000fe20007ffe0ff */
[----:B------:R-:W-:Y:S01]  /*15a20*/  FMUL.FTZ R6, R44, R3 ;  /* 0x000000032c067220 */ /* 0x000fe20000410000 */
[----:B------:R-:W-:Y:S01]  /*15a30*/  FSEL R180, R180, -INF , !P2 ;  /* 0xff800000b4b47808 */ /* 0x000fe20005000000 */
[----:B------:R2:W-:Y:S01]  /*15a40*/  MUFU.TANH R52, R22 ;  /* 0x0000001600347308 */ /* 0x0005e20000002400 */
[----:B------:R-:W-:Y:S02]  /*15a50*/  FSEL R184, R184, -INF , !P6 ;  /* 0xff800000b8b87808 */ /* 0x000fe40007000000 */
[C---:B------:R-:W-:Y:S02]  /*15a60*/  ISETP.GE.AND P2, PT, R4.reuse, R7, PT ;  /* 0x000000070400720c */ /* 0x040fe40003f46270 */
[----:B------:R-:W-:Y:S01]  /*15a70*/  ISETP.GE.AND P6, PT, R4, R5, PT ;  /* 0x000000050400720c */ /* 0x000fe20003fc6270 */
[----:B------:R-:W-:Y:S01]  /*15a80*/  HMMA.16816.F32.BF16 R24, R8, R62, R24 ;  /* 0x0000003e0818723c */ /* 0x000fe20000041818 */
[----:B------:R-:W-:Y:S01]  /*15a90*/  IADD3 R4, R2, 0xa0, RZ ;  /* 0x000000a002047810 */ /* 0x000fe20007ffe0ff */
[----:B------:R3:W-:Y:S01]  /*15aa0*/  MUFU.TANH R49, R6 ;  /* 0x0000000600317308 */ /* 0x0007e20000002400 */
[----:B------:R-:W-:-:S02]  /*15ab0*/  FSEL R165, R165, -INF , !P1 ;  /* 0xff800000a5a57808 */ /* 0x000fc40004800000 */
[----:B------:R-:W-:Y:S01]  /*15ac0*/  FSEL R174, R174, -INF , !P3 ;  /* 0xff800000aeae7808 */ /* 0x000fe20005800000 */
[----:B--2---:R-:W-:Y:S01]  /*15ad0*/  FMUL.FTZ R22, R55, R3 ;  /* 0x0000000337167220 */ /* 0x004fe20000410000 */
[----:B------:R-:W-:Y:S02]  /*15ae0*/  FSEL R164, R164, -INF , !P5 ;  /* 0xff800000a4a47808 */ /* 0x000fe40006800000 */
[----:B------:R-:W-:Y:S01]  /*15af0*/  FSEL R155, R155, -INF , !P2 ;  /* 0xff8000009b9b7808 */ /* 0x000fe20005000000 */
[----:B------:R2:W1:Y:S01]  /*15b00*/  MUFU.TANH R50, R22 ;  /* 0x0000001600327308 */ /* 0x0004620000002400 */
[----:B---3--:R-:W-:Y:S02]  /*15b10*/  IADD3 R6, R2, 0xa1, RZ ;  /* 0x000000a102067810 */ /* 0x008fe40007ffe0ff */
[C---:B------:R-:W-:Y:S02]  /*15b20*/  ISETP.GE.AND P1, PT, R4.reuse, R7, PT ;  /* 0x000000070400720c */ /* 0x040fe40003f26270 */
[----:B------:R-:W-:-:S02]  /*15b30*/  ISETP.GE.AND P3, PT, R4, R5, PT ;  /* 0x000000050400720c */ /* 0x000fc40003f66270 */
[C---:B------:R-:W-:Y:S02]  /*15b40*/  ISETP.GE.AND P5, PT, R6.reuse, R7, PT ;  /* 0x000000070600720c */ /* 0x040fe40003fa6270 */
[----:B------:R-:W-:Y:S01]  /*15b50*/  ISETP.GE.AND P2, PT, R6, R5, PT ;  /* 0x000000050600720c */ /* 0x000fe20003f46270 */
[-C--:B------:R-:W-:Y:S01]  /*15b60*/  FMUL.FTZ R6, R46, R3.reuse ;  /* 0x000000032e067220 */ /* 0x080fe20000410000 */
[----:B------:R-:W-:Y:S01]  /*15b70*/  IADD3 R4, R2, 0xa8, RZ ;  /* 0x000000a802047810 */ /* 0x000fe20007ffe0ff */
[----:B--2---:R-:W-:Y:S01]  /*15b80*/  FMUL.FTZ R22, R45, R3 ;  /* 0x000000032d167220 */ /* 0x004fe20000410000 */
[----:B------:R-:W-:Y:S01]  /*15b90*/  FSEL R148, R148, -INF , !P6 ;  /* 0xff80000094947808 */ /* 0x000fe20007000000 */
[----:B------:R2:W-:Y:S01]  /*15ba0*/  MUFU.TANH R45, R6 ;  /* 0x00000006002d7308 */ /* 0x0005e20000002400 */
[----:B------:R-:W-:Y:S02]  /*15bb0*/  FSEL R154, R154, -INF , !P0 ;  /* 0xff8000009a9a7808 */ /* 0x000fe40004000000 */
[----:B------:R-:W-:-:S02]  /*15bc0*/  ISETP.GE.AND P6, PT, R4, R7, PT ;  /* 0x000000070400720c */ /* 0x000fc40003fc6270 */
[----:B------:R-:W-:-:S03]  /*15bd0*/  ISETP.GE.AND P0, PT, R4, R5, PT ;  /* 0x000000050400720c */ /* 0x000fc60003f06270 */
[----:B------:R3:W-:Y:S01]  /*15be0*/  MUFU.TANH R48, R22 ;  /* 0x0000001600307308 */ /* 0x0007e20000002400 */
[C---:B------:R-:W-:Y:S02]  /*15bf0*/  IADD3 R4, R2.reuse, 0xa9, RZ ;  /* 0x000000a902047810 */ /* 0x040fe40007ffe0ff */
[----:B------:R-:W-:Y:S02]  /*15c00*/  FSEL R147, R147, -INF , !P4 ;  /* 0xff80000093937808 */ /* 0x000fe40006000000 */
[----:B------:R-:W-:Y:S02]  /*15c10*/  FSEL R139, R139, -INF , !P1 ;  /* 0xff8000008b8b7808 */ /* 0x000fe40004800000 */
[----:B--2---:R-:W-:Y:S02]  /*15c20*/  IADD3 R6, R2, 0xb0, RZ ;  /* 0x000000b002067810 */ /* 0x004fe40007ffe0ff */
[----:B------:R-:W-:Y:S01]  /*15c30*/  FSEL R137, R137, -INF , !P3 ;  /* 0xff80000089897808 */ /* 0x000fe20005800000 */
[----:B---3--:R-:W-:Y:S01]  /*15c40*/  FMUL.FTZ R22, R47, R3 ;  /* 0x000000032f167220 */ /* 0x008fe20000410000 */
[----:B------:R-:W-:-:S03]  /*15c50*/  FSEL R146, R146, -INF , !P5 ;  /* 0xff80000092927808 */ /* 0x000fc60006800000 */
[----:B------:R2:W3:Y:S01]  /*15c60*/  MUFU.TANH R44, R22 ;  /* 0x00000016002c7308 */ /* 0x0004e20000002400 */
[C---:B------:R-:W-:Y:S01]  /*15c70*/  ISETP.GE.AND P4, PT, R4.reuse, R7, PT ;  /* 0x000000070400720c */ /* 0x040fe20003f86270 */
[----:B------:R-:W-:Y:S01]  /*15c80*/  HMMA.16816.F32.BF16 R12, R12, R42, R16 ;  /* 0x0000002a0c0c723c */ /* 0x000fe20000041810 */
[----:B------:R-:W-:Y:S02]  /*15c90*/  ISETP.GE.AND P1, PT, R4, R5, PT ;  /* 0x000000050400720c */ /* 0x000fe40003f26270 */
[C---:B------:R-:W-:Y:S02]  /*15ca0*/  ISETP.GE.AND P3, PT, R6.reuse, R7, PT ;  /* 0x000000070600720c */ /* 0x040fe40003f66270 */
[----:B------:R-:W-:Y:S02]  /*15cb0*/  ISETP.GE.AND P5, PT, R6, R5, PT ;  /* 0x000000050600720c */ /* 0x000fe40003fa6270 */
[C---:B------:R-:W-:Y:S02]  /*15cc0*/  IADD3 R4, R2.reuse, 0xb1, RZ ;  /* 0x000000b102047810 */ /* 0x040fe40007ffe0ff */
[----:B------:R-:W-:Y:S01]  /*15cd0*/  IADD3 R6, R2, 0xb8, RZ ;  /* 0x000000b802067810 */ /* 0x000fe20007ffe0ff */
[----:B--2---:R-:W-:Y:S01]  /*15ce0*/  FMUL.FTZ R22, R36, R3 ;  /* 0x0000000324167220 */ /* 0x004fe20000410000 */
[----:B------:R-:W-:-:S02]  /*15cf0*/  FSEL R132, R132, -INF , !P2 ;  /* 0xff80000084847808 */ /* 0x000fc40005000000 */
[----:B------:R-:W-:Y:S01]  /*15d00*/  FSEL R111, R111, -INF , !P6 ;  /* 0xff8000006f6f7808 */ /* 0x000fe20007000000 */
[----:B------:R2:W1:Y:S01]  /*15d10*/  MUFU.TANH R41, R22 ;  /* 0x0000001600297308 */ /* 0x0004620000002400 */
[----:B------:R-:W-:Y:S02]  /*15d20*/  FSEL R103, R103, -INF , !P0 ;  /* 0xff80000067677808 */ /* 0x000fe40004000000 */
[----:B------:R-:W-:Y:S02]  /*15d30*/  FSEL R110, R110, -INF , !P4 ;  /* 0xff8000006e6e7808 */ /* 0x000fe40006000000 */
[C---:B------:R-:W-:Y:S02]  /*15d40*/  ISETP.GE.AND P2, PT, R4.reuse, R7, PT ;  /* 0x000000070400720c */ /* 0x040fe40003f46270 */
[----:B------:R-:W-:Y:S02]  /*15d50*/  ISETP.GE.AND P6, PT, R4, R5, PT ;  /* 0x000000050400720c */ /* 0x000fe40003fc6270 */
[----:B------:R-:W-:-:S02]  /*15d60*/  ISETP.GE.AND P0, PT, R6, R7, PT ;  /* 0x000000070600720c */ /* 0x000fc40003f06270 */
[----:B------:R-:W-:Y:S02]  /*15d70*/  ISETP.GE.AND P4, PT, R6, R5, PT ;  /* 0x000000050600720c */ /* 0x000fe40003f86270 */
[C---:B------:R-:W-:Y:S01]  /*15d80*/  IADD3 R4, R2.reuse, 0xb9, RZ ;  /* 0x000000b902047810 */ /* 0x040fe20007ffe0ff */
[----:B--2---:R-:W-:Y:S01]  /*15d90*/  FMUL.FTZ R22, R37, R3 ;  /* 0x0000000325167220 */ /* 0x004fe20000410000 */
[----:B------:R-:W-:Y:S02]  /*15da0*/  IADD3 R6, R2, 0xc0, RZ ;  /* 0x000000c002067810 */ /* 0x000fe40007ffe0ff */
[----:B------:R-:W-:Y:S01]  /*15db0*/  FSEL R101, R101, -INF , !P1 ;  /* 0xff80000065657808 */ /* 0x000fe20004800000 */
[----:B------:R2:W-:Y:S01]  /*15dc0*/  MUFU.TANH R40, R22 ;  /* 0x0000001600287308 */ /* 0x0005e20000002400 */
[----:B------:R-:W-:Y:S02]  /*15dd0*/  FSEL R100, R100, -INF , !P3 ;  /* 0xff80000064647808 */ /* 0x000fe40005800000 */
[----:B------:R-:W-:-:S02]  /*15de0*/  FSEL R96, R96, -INF , !P5 ;  /* 0xff80000060607808 */ /* 0x000fc40006800000 */
[----:B------:R-:W-:Y:S02]  /*15df0*/  FSEL R99, R99, -INF , !P2 ;  /* 0xff80000063637808 */ /* 0x000fe40005000000 */
[C---:B------:R-:W-:Y:S02]  /*15e00*/  ISETP.GE.AND P1, PT, R4.reuse, R7, PT ;  /* 0x000000070400720c */ /* 0x040fe40003f26270 */
[----:B------:R-:W-:Y:S02]  /*15e10*/  ISETP.GE.AND P3, PT, R4, R5, PT ;  /* 0x000000050400720c */ /* 0x000fe40003f66270 */
[C---:B------:R-:W-:Y:S02]  /*15e20*/  ISETP.GE.AND P5, PT, R6.reuse, R7, PT ;  /* 0x000000070600720c */ /* 0x040fe40003fa6270 */
[----:B------:R-:W-:Y:S01]  /*15e30*/  ISETP.GE.AND P2, PT, R6, R5, PT ;  /* 0x000000050600720c */ /* 0x000fe20003f46270 */
[-C--:B------:R-:W-:Y:S02]  /*15e40*/  FMUL.FTZ R6, R24, R3.reuse ;  /* 0x0000000318067220 */ /* 0x080fe40000410000 */
[----:B--2---:R-:W-:Y:S01]  /*15e50*/  FMUL.FTZ R22, R38, R3 ;  /* 0x0000000326167220 */ /* 0x004fe20000410000 */
[----:B------:R-:W-:Y:S01]  /*15e60*/  IADD3 R4, R2, 0xc1, RZ ;  /* 0x000000c102047810 */ /* 0x000fe20007ffe0ff */
[----:B-1----:R-:W-:Y:S01]  /*15e70*/  HMMA.16816.F32.BF16 R28, R8, R32, R28 ;  /* 0x00000020081c723c */ /* 0x002fe2000004181c */
[----:B------:R-:W-:Y:S01]  /*15e80*/  FSEL R95, R95, -INF , !P6 ;  /* 0xff8000005f5f7808 */ /* 0x000fe20007000000 */
[----:B------:R1:W-:Y:S01]  /*15e90*/  MUFU.TANH R37, R22 ;  /* 0x0000001600257308 */ /* 0x0003e20000002400 */
[----:B------:R-:W-:-:S02]  /*15ea0*/  FSEL R38, R23, -INF , !P0 ;  /* 0xff80000017267808 */ /* 0x000fc40004000000 */
[C---:B------:R-:W-:Y:S02]  /*15eb0*/  ISETP.GE.AND P6, PT, R4.reuse, R7, PT ;  /* 0x000000070400720c */ /* 0x040fe40003fc6270 */
[----:B------:R-:W-:Y:S02]  /*15ec0*/  ISETP.GE.AND P0, PT, R4, R5, PT ;  /* 0x000000050400720c */ /* 0x000fe40003f06270 */
[----:B------:R-:W-:Y:S01]  /*15ed0*/  IADD3 R4, R2, 0xc8, RZ ;  /* 0x000000c802047810 */ /* 0x000fe20007ffe0ff */
[----:B------:R2:W-:Y:S01]  /*15ee0*/  MUFU.TANH R23, R6 ;  /* 0x0000000600177308 */ /* 0x0005e20000002400 */
[----:B------:R-:W-:Y:S02]  /*15ef0*/  FSEL R92, R92, -INF , !P4 ;  /* 0xff8000005c5c7808 */ /* 0x000fe40006000000 */
[----:B------:R-:W-:Y:S01]  /*15f00*/  FSEL R94, R94, -INF , !P1 ;  /* 0xff8000005e5e7808 */ /* 0x000fe20004800000 */
[----:B-1----:R-:W-:Y:S01]  /*15f10*/  FMUL.FTZ R22, R39, R3 ;  /* 0x0000000327167220 */ /* 0x002fe20000410000 */
[----:B------:R-:W-:-:S02]  /*15f20*/  ISETP.GE.AND P4, PT, R4, R7, PT ;  /* 0x000000070400720c */ /* 0x000fc40003f86270 */
[----:B------:R-:W-:Y:S01]  /*15f30*/  ISETP.GE.AND P1, PT, R4, R5, PT ;  /* 0x000000050400720c */ /* 0x000fe20003f26270 */
[----:B------:R-:W1:Y:S01]  /*15f40*/  MUFU.TANH R36, R22 ;  /* 0x0000001600247308 */ /* 0x000e620000002400 */
[----:B--2---:R-:W-:Y:S01]  /*15f50*/  FMUL.FTZ R6, R25, R3 ;  /* 0x0000000319067220 */ /* 0x004fe20000410000 */
[----:B------:R-:W-:-:S06]  /*15f60*/  IADD3 R4, R2, 0xc9, RZ ;  /* 0x000000c902047810 */ /* 0x000fcc0007ffe0ff */
[----:B------:R2:W-:Y:S01]  /*15f70*/  MUFU.TANH R22, R6 ;  /* 0x0000000600167308 */ /* 0x0005e20000002400 */
[----:B------:R-:W-:Y:S01]  /*15f80*/  FSEL R93, R93, -INF , !P3 ;  /* 0xff8000005d5d7808 */ /* 0x000fe20005800000 */
[----:B------:R-:W-:Y:S01]  /*15f90*/  HMMA.16816.F32.BF16 R8, R8, R34, R12 ;  /* 0x000000220808723c */ /* 0x000fe2000004180c */
[----:B----4-:R-:W-:Y:S02]  /*15fa0*/  FSEL R91, R91, -INF , !P5 ;  /* 0xff8000005b5b7808 */ /* 0x010fe40006800000 */
[C---:B------:R-:W-:Y:S02]  /*15fb0*/  ISETP.GE.AND P3, PT, R4.reuse, R7, PT ;  /* 0x000000070400720c */ /* 0x040fe40003f66270 */
[----:B------:R-:W-:Y:S02]  /*15fc0*/  ISETP.GE.AND P5, PT, R4, R5, PT ;  /* 0x000000050400720c */ /* 0x000fe40003fa6270 */
[----:B------:R-:W-:Y:S01]  /*15fd0*/  IADD3 R4, R2, 0xd0, RZ ;  /* 0x000000d002047810 */ /* 0x000fe20007ffe0ff */
[----:B--2---:R-:W-:-:S04]  /*15fe0*/  FMUL.FTZ R6, R26, R3 ;  /* 0x000000031a067220 */ /* 0x004fc80000410000 */
[----:B------:R2:W4:Y:S01]  /*15ff0*/  MUFU.TANH R18, R6 ;  /* 0x0000000600127308 */ /* 0x0005220000002400 */
[----:B------:R-:W-:Y:S02]  /*16000*/  FSEL R89, R89, -INF , !P2 ;  /* 0xff80000059597808 */ /* 0x000fe40005000000 */
[----:B------:R-:W-:Y:S02]  /*16010*/  FSEL R88, R88, -INF , !P0 ;  /* 0xff80000058587808 */ /* 0x000fe40004000000 */
[----:B------:R-:W-:Y:S02]  /*16020*/  FSEL R190, R81, -INF , !P4 ;  /* 0xff80000051be7808 */ /* 0x000fe40006000000 */
[----:B------:R-:W-:Y:S02]  /*16030*/  ISETP.GE.AND P2, PT, R4, R7, PT ;  /* 0x000000070400720c */ /* 0x000fe40003f46270 */
[----:B------:R-:W-:Y:S02]  /*16040*/  FSEL R189, R90, -INF , !P6 ;  /* 0xff8000005abd7808 */ /* 0x000fe40007000000 */
[----:B--2---:R-:W-:-:S04]  /*16050*/  IADD3 R6, R2, 0xd1, RZ ;  /* 0x000000d102067810 */ /* 0x004fc80007ffe0ff */
[C---:B------:R-:W-:Y:S02]  /*16060*/  ISETP.GE.AND P0, PT, R6.reuse, R7, PT ;  /* 0x000000070600720c */ /* 0x040fe40003f06270 */
[-C--:B------:R-:W-:Y:S02]  /*16070*/  ISETP.GE.AND P4, PT, R6, R5.reuse, PT ;  /* 0x000000050600720c */ /* 0x080fe40003f86270 */
[----:B------:R-:W-:Y:S02]  /*16080*/  IADD3 R6, R2, 0xd9, RZ ;  /* 0x000000d902067810 */ /* 0x000fe40007ffe0ff */
[----:B------:R-:W-:Y:S02]  /*16090*/  FSEL R90, R64, -INF , !P5 ;  /* 0xff800000405a7808 */ /* 0x000fe40006800000 */
[----:B------:R-:W-:Y:S02]  /*160a0*/  FSEL R196, R59, -INF , !P2 ;  /* 0xff8000003bc47808 */ /* 0x000fe40005000000 */
[----:B------:R-:W-:-:S02]  /*160b0*/  ISETP.GE.AND P6, PT, R4, R5, PT ;  /* 0x000000050400720c */ /* 0x000fc40003fc6270 */
[C---:B------:R-:W-:Y:S02]  /*160c0*/  ISETP.GE.AND P5, PT, R6.reuse, R7, PT ;  /* 0x000000070600720c */ /* 0x040fe40003fa6270 */
[----:B------:R-:W-:Y:S01]  /*160d0*/  ISETP.GE.AND P2, PT, R6, R5, PT ;  /* 0x000000050600720c */ /* 0x000fe20003f46270 */
[----:B------:R-:W-:Y:S01]  /*160e0*/  FMUL.FTZ R6, R30, R3 ;  /* 0x000000031e067220 */ /* 0x000fe20000410000 */
[----:B------:R-:W-:Y:S02]  /*160f0*/  IADD3 R4, R2, 0xd8, RZ ;  /* 0x000000d802047810 */ /* 0x000fe40007ffe0ff */
[----:B------:R-:W-:Y:S01]  /*16100*/  FSEL R39, R65, -INF , !P1 ;  /* 0xff80000041277808 */ /* 0x000fe20004800000 */
[----:B------:R2:W-:Y:S01]  /*16110*/  MUFU.TANH R14, R6 ;  /* 0x00000006000e7308 */ /* 0x0005e20000002400 */
[----:B------:R-:W-:Y:S02]  /*16120*/  FSEL R191, R80, -INF , !P3 ;  /* 0xff80000050bf7808 */ /* 0x000fe40005800000 */
[----:B------:R-:W-:-:S02]  /*16130*/  ISETP.GE.AND P1, PT, R4, R7, PT ;  /* 0x000000070400720c */ /* 0x000fc40003f26270 */
[----:B------:R-:W-:Y:S02]  /*16140*/  ISETP.GE.AND P3, PT, R4, R5, PT ;  /* 0x000000050400720c */ /* 0x000fe40003f66270 */
[----:B------:R-:W-:Y:S01]  /*16150*/  IADD3 R4, R2, 0xe0, RZ ;  /* 0x000000e002047810 */ /* 0x000fe20007ffe0ff */
[----:B------:R-:W-:Y:S01]  /*16160*/  FMUL.FTZ R12, R29, R3 ;  /* 0x000000031d0c7220 */ /* 0x000fe20000410000 */
[----:B------:R-:W-:Y:S02]  /*16170*/  FSEL R59, R51, -INF , !P6 ;  /* 0xff800000333b7808 */ /* 0x000fe40007000000 */
[----:B------:R-:W-:Y:S02]  /*16180*/  FSEL R192, R50, -INF , !P4 ;  /* 0xff80000032c07808 */ /* 0x000fe40006000000 */
[----:B------:R-:W-:Y:S02]  /*16190*/  FSEL R198, R49, -INF , !P1 ;  /* 0xff80000031c67808 */ /* 0x000fe40004800000 */
[----:B--2---:R-:W-:-:S02]  /*161a0*/  IADD3 R6, R2, 0xe1, RZ ;  /* 0x000000e102067810 */ /* 0x004fc40007ffe0ff */
[-C--:B------:R-:W-:Y:S02]  /*161b0*/  ISETP.GE.AND P6, PT, R4, R7.reuse, PT ;  /* 0x000000070400720c */ /* 0x080fe40003fc6270 */
[C---:B------:R-:W-:Y:S02]  /*161c0*/  ISETP.GE.AND P4, PT, R6.reuse, R7, PT ;  /* 0x000000070600720c */ /* 0x040fe40003f86270 */
[----:B------:R-:W-:Y:S01]  /*161d0*/  ISETP.GE.AND P1, PT, R6, R5, PT ;  /* 0x000000050600720c */ /* 0x000fe20003f26270 */
[----:B------:R2:W-:Y:S01]  /*161e0*/  MUFU.TANH R15, R12 ;  /* 0x0000000c000f7308 */ /* 0x0005e20000002400 */
[----:B------:R-:W-:Y:S01]  /*161f0*/  IADD3 R6, R2, 0xe9, RZ ;  /* 0x000000e902067810 */ /* 0x000fe20007ffe0ff */
[----:B------:R-:W-:Y:S01]  /*16200*/  FMUL.FTZ R8, R8, R3 ;  /* 0x0000000308087220 */ /* 0x000fe20000410000 */
[----:B------:R-:W-:Y:S02]  /*16210*/  FSEL R197, R52, -INF , !P0 ;  /* 0xff80000034c57808 */ /* 0x000fe40004000000 */
[----:B---3--:R-:W-:-:S02]  /*16220*/  FSEL R202, R44, -INF , !P2 ;  /* 0xff8000002cca7808 */ /* 0x008fc40005000000 */
[----:B------:R-:W-:Y:S02]  /*16230*/  FSEL R206, R41, -INF , !P6 ;  /* 0xff80000029ce7808 */ /* 0x000fe40007000000 */
[----:B------:R-:W-:Y:S02]  /*16240*/  ISETP.GE.AND P0, PT, R4, R5, PT ;  /* 0x000000050400720c */ /* 0x000fe40003f06270 */
[C---:B------:R-:W-:Y:S02]  /*16250*/  ISETP.GE.AND P2, PT, R6.reuse, R7, PT ;  /* 0x000000070600720c */ /* 0x040fe40003f46270 */
[----:B------:R-:W-:Y:S01]  /*16260*/  ISETP.GE.AND P6, PT, R6, R5, PT ;  /* 0x000000050600720c */ /* 0x000fe20003fc6270 */
[-C--:B--2---:R-:W-:Y:S01]  /*16270*/  FMUL.FTZ R12, R31, R3.reuse ;  /* 0x000000031f0c7220 */ /* 0x084fe20000410000 */
[----:B------:R-:W-:Y:S01]  /*16280*/  IADD3 R4, R2, 0xe8, RZ ;  /* 0x000000e802047810 */ /* 0x000fe20007ffe0ff */
[-C--:B------:R-:W-:Y:S02]  /*16290*/  FMUL.FTZ R6, R9, R3.reuse ;  /* 0x0000000309067220 */ /* 0x080fe40000410000 */
[----:B------:R-:W-:Y:S01]  /*162a0*/  FMUL.FTZ R16, R27, R3 ;  /* 0x000000031b107220 */ /* 0x000fe20000410000 */
[----:B------:R-:W2:Y:S01]  /*162b0*/  MUFU.TANH R13, R12 ;  /* 0x0000000c000d7308 */ /* 0x000ea20000002400 */
[----:B------:R-:W-:-:S02]  /*162c0*/  FSEL R193, R45, -INF , !P3 ;  /* 0xff8000002dc17808 */ /* 0x000fc40005800000 */
[----:B------:R-:W-:Y:S02]  /*162d0*/  ISETP.GE.AND P3, PT, R4, R7, PT ;  /* 0x000000070400720c */ /* 0x000fe40003f66270 */
[----:B------:R-:W-:-:S03]  /*162e0*/  FSEL R199, R48, -INF , !P5 ;  /* 0xff80000030c77808 */ /* 0x000fc60006800000 */
[----:B------:R-:W-:Y:S01]  /*162f0*/  MUFU.TANH R12, R8 ;  /* 0x00000008000c7308 */ /* 0x000fe20000002400 */
[----:B------:R-:W-:Y:S02]  /*16300*/  ISETP.GE.AND P5, PT, R4, R5, PT ;  /* 0x000000050400720c */ /* 0x000fe40003fa6270 */
[----:B------:R-:W-:-:S05]  /*16310*/  IADD3 R4, R2, 0xf0, RZ ;  /* 0x000000f002047810 */ /* 0x000fca0007ffe0ff */
[----:B------:R3:W-:Y:S01]  /*16320*/  MUFU.TANH R8, R6 ;  /* 0x0000000600087308 */ /* 0x0007e20000002400 */
[----:B-1----:R-:W-:Y:S02]  /*16330*/  FSEL R204, R36, -INF , !P1 ;  /* 0xff80000024cc7808 */ /* 0x002fe40004800000 */
[----:B------:R-:W-:-:S05]  /*16340*/  FSEL R208, R23, -INF , !P3 ;  /* 0xff80000017d07808 */ /* 0x000fca0005800000 */
[----:B------:R1:W1:Y:S01]  /*16350*/  MUFU.TANH R17, R16 ;  /* 0x0000001000117308 */ /* 0x0002620000002400 */
[----:B------:R-:W-:Y:S01]  /*16360*/  FSEL R203, R37, -INF , !P0 ;  /* 0xff80000025cb7808 */ /* 0x000fe20004000000 */
[----:B------:R-:W-:Y:S01]  /*16370*/  FMUL.FTZ R10, R10, R3 ;  /* 0x000000030a0a7220 */ /* 0x000fe20000410000 */
[----:B------:R-:W-:Y:S02]  /*16380*/  FSEL R207, R40, -INF , !P4 ;  /* 0xff80000028cf7808 */ /* 0x000fe40006000000 */
[----:B---3--:R-:W-:Y:S02]  /*16390*/  IADD3 R6, R2, 0xf1, RZ ;  /* 0x000000f102067810 */ /* 0x008fe40007ffe0ff */
[-C--:B------:R-:W-:Y:S02]  /*163a0*/  ISETP.GE.AND P0, PT, R4, R7.reuse, PT ;  /* 0x000000070400720c */ /* 0x080fe40003f06270 */
[----:B------:R-:W-:Y:S01]  /*163b0*/  ISETP.GE.AND P1, PT, R6, R7, PT ;  /* 0x000000070600720c */ /* 0x000fe20003f26270 */
[----:B-1----:R-:W-:Y:S01]  /*163c0*/  FMUL.FTZ R16, R28, R3 ;  /* 0x000000031c107220 */ /* 0x002fe20000410000 */
[----:B------:R-:W-:Y:S01]  /*163d0*/  ISETP.GE.AND P3, PT, R6, R5, PT ;  /* 0x000000050600720c */ /* 0x000fe20003f66270 */
[----:B------:R-:W-:Y:S01]  /*163e0*/  FMUL.FTZ R6, R11, R3 ;  /* 0x000000030b067220 */ /* 0x000fe20000410000 */
[----:B------:R-:W-:Y:S01]  /*163f0*/  ISETP.GE.AND P4, PT, R4, R5, PT ;  /* 0x000000050400720c */ /* 0x000fe20003f86270 */
[----:B------:R-:W-:Y:S01]  /*16400*/  FMUL.FTZ R3, R124, R3 ;  /* 0x000000037c037220 */ /* 0x000fe20000410000 */
[----:B------:R-:W-:Y:S01]  /*16410*/  IADD3 R4, R2, 0xf8, RZ ;  /* 0x000000f802047810 */ /* 0x000fe20007ffe0ff */
[----:B------:R-:W1:Y:S01]  /*16420*/  MUFU.TANH R16, R16 ;  /* 0x0000001000107308 */ /* 0x000e620000002400 */
[----:B----4-:R-:W-:-:S02]  /*16430*/  FSEL R205, R18, -INF , !P5 ;  /* 0xff80000012cd7808 */ /* 0x010fc40006800000 */
[----:B------:R-:W-:Y:S02]  /*16440*/  FSEL R209, R22, -INF , !P2 ;  /* 0xff80000016d17808 */ /* 0x000fe40005000000 */
[C---:B------:R-:W-:Y:S02]  /*16450*/  ISETP.GE.AND P5, PT, R4.reuse, R7, PT ;  /* 0x000000070400720c */ /* 0x040fe40003fa6270 */
[----:B------:R-:W-:Y:S01]  /*16460*/  ISETP.GE.AND P2, PT, R4, R5, PT ;  /* 0x000000050400720c */ /* 0x000fe20003f46270 */
[----:B------:R-:W3:Y:S01]  /*16470*/  MUFU.TANH R10, R10 ;  /* 0x0000000a000a7308 */ /* 0x000ee20000002400 */
[----:B--2---:R-:W-:Y:S02]  /*16480*/  FSEL R211, R13, -INF , !P3 ;  /* 0xff8000000dd37808 */ /* 0x004fe40005800000 */
[----:B------:R-:W-:-:S05]  /*16490*/  ISETP.GT.AND P3, PT, R214, R215, PT ;  /* 0x000000d7d600720c */ /* 0x000fca0003f64270 */
[----:B------:R-:W2:Y:S01]  /*164a0*/  MUFU.TANH R4, R6 ;  /* 0x0000000600047308 */ /* 0x000ea20000002400 */
[----:B------:R-:W-:-:S07]  /*164b0*/  FSEL R124, R17, -INF , !P6 ;  /* 0xff800000117c7808 */ /* 0x000fce0007000000 */
[----:B------:R-:W4:Y:S01]  /*164c0*/  MUFU.TANH R3, R3 ;  /* 0x0000000300037308 */ /* 0x000f220000002400 */
[----:B------:R-:W-:Y:S01]  /*164d0*/  BAR.SYNC.DEFER_BLOCKING 0x0 ;  /* 0x0000000000007b1d */ /* 0x000fe20000010000 */
[C---:B------:R-:W-:Y:S02]  /*164e0*/  ISETP.GE.AND P6, PT, R2.reuse, R7, PT ;  /* 0x000000070200720c */ /* 0x040fe40003fc6270 */
[----:B------:R-:W-:Y:S02]  /*164f0*/  IADD3 R2, R2, 0xf9, RZ ;  /* 0x000000f902027810 */ /* 0x000fe40007ffe0ff */
[----:B-1----:R-:W-:Y:S02]  /*16500*/  FSEL R212, R16, -INF , !P0 ;  /* 0xff80000010d47808 */ /* 0x002fe40004000000 */
        /* <DEDUP_REMOVED lines=8> */
[----:B------:R-:W-:Y:S02]  /*16590*/  FSEL R201, R12, -INF , !P5 ;  /* 0xff8000000cc97808 */ /* 0x000fe40006800000 */
[----:B---3--:R-:W-:-:S02]  /*165a0*/  FSEL R200, R10, -INF , !P2 ;  /* 0xff8000000ac87808 */ /* 0x008fc40005000000 */
[----:B------:R-:W-:Y:S02]  /*165b0*/  FSEL R214, R8, -INF , !P4 ;  /* 0xff80000008d67808 */ /* 0x000fe40006000000 */
[----:B--2---:R-:W-:Y:S02]  /*165c0*/  FSEL R215, R4, -INF , !P1 ;  /* 0xff80000004d77808 */ /* 0x004fe40004800000 */
[----:B----4-:R-:W-:Y:S01]  /*165d0*/  FSEL R23, R3, -INF , !P6 ;  /* 0xff80000003177808 */ /* 0x010fe20007000000 */
        /* <DEDUP_REMOVED lines=44> */
[C---:B------:R-:W-:Y:S02]  /*168a0*/  IMAD.WIDE R10, R3.reuse, 0x4, R244 ;  /* 0x00000004030a7825 */ /* 0x040fe400078e02f4 */
[----:B------:R-:W3:Y:S04]  /*168b0*/  LD.E R12, [R12.64] ;  /* 0x000000060c0c7980 */ /* 0x000ee8000c101900 */
[----:B------:R1:W3:Y:S04]  /*168c0*/  LD.E R14, [R10.64] ;  /* 0x000000060a0e7980 */ /* 0x0002e8000c101900 */
[----:B-1----:R-:W4:Y:S01]  /*168d0*/  LD.E.64 R10, [R20.64+0x20] ;  /* 0x00002006140a7980 */ /* 0x002f22000c101b00 */
[----:B------:R-:W-:-:S04]  /*168e0*/  IMAD.IADD R3, R3, 0x1, -R6 ;  /* 0x0000000103037824 */ /* 0x000fc800078e0a06 */
[----:B------:R-:W-:-:S05]  /*168f0*/  IMAD R4, R4, R3, -0x100 ;  /* 0xffffff0004047424 */ /* 0x000fca00078e0203 */
[----:B------:R-:W-:Y:S01]  /*16900*/  SHF.R.S32.HI R6, RZ, 0x1f, R4 ;  /* 0x0000001fff067819 */ /* 0x000fe20000011404 */
[----:B--2---:R-:W-:Y:S01]  /*16910*/  IMAD R3, R9, R4, RZ ;  /* 0x0000000409037224 */ /* 0x004fe200078e02ff */
        /* <DEDUP_REMOVED lines=12> */
.L_x_4054:
[----:B------:R-:W2:Y:S02]  /*169e0*/  LD.E R3, [R20.64+0x38] ;  /* 0x0000380614037980 */ /* 0x000ea4000c101900 */
[----:B--2---:R-:W-:-:S04]  /*169f0*/  LEA R3, -R3, RZ, 0x8 ;  /* 0x000000ff03037211 */ /* 0x004fc800078e41ff */
[----:B------:R-:W-:Y:S02]  /*16a00*/  SHF.R.S32.HI R4, RZ, 0x1f, R3 ;  /* 0x0000001fff047819 */ /* 0x000fe40000011403 */
.L_x_4055:
[----:B------:R-:W-:Y:S05]  /*16a10*/  BSYNC B0 ;  /* 0x0000000000007941 */ /* 0x000fea0003800000 */
.L_x_4053:
[C---:B------:R-:W-:Y:S01]  /*16a20*/  IMAD.SHL.U32 R22, R56.reuse, 0x20, RZ ;  /* 0x0000002038167824 */ /* 0x040fe200078e00ff */
[----:B------:R-:W-:Y:S02]  /*16a30*/  LEA R217, P2, R3, R217, 0x1 ;  /* 0x000000d903d97211 */ /* 0x000fe400078408ff */
[----:B------:R-:W-:Y:S02]  /*16a40*/  SHF.L.U64.HI R6, R56, 0x5, R57 ;  /* 0x0000000538067819 */ /* 0x000fe40000010239 */
[----:B------:R-:W-:Y:S01]  /*16a50*/  IADD3 R10, P1, R217, R22, RZ ;  /* 0x00000016d90a7210 */ /* 0x000fe20007f3e0ff */
[----:B------:R-:W-:Y:S01]  /*16a60*/  IMAD.MOV.U32 R12, RZ, RZ, R217 ;  /* 0x000000ffff0c7224 */ /* 0x000fe200078e00d9 */
[----:B------:R-:W-:Y:S01]  /*16a70*/  LEA.HI.X R218, R3, R218, R4, 0x1, P2 ;  /* 0x000000da03da7211 */ /* 0x000fe200010f0c04 */
[----:B------:R1:W-:Y:S01]  /*16a80*/  STL [R1+0x10], R217 ;  /* 0x000010d901007387 */ /* 0x0003e20000100800 */
[----:B------:R-:W-:-:S03]  /*16a90*/  IADD3 R8, P2, R10, R22, RZ ;  /* 0x000000160a087210 */ /* 0x000fc60007f5e0ff */
[----:B------:R-:W-:Y:S01]  /*16aa0*/  IMAD.X R11, R218, 0x1, R6, P1 ;  /* 0x00000001da0b7824 */ /* 0x000fe200008e0606 */
        /* <DEDUP_REMOVED lines=49> */
.L_x_4052:
[----:B------:R-:W-:Y:S05]  /*16dc0*/  BSYNC B1 ;  /* 0x0000000000017941 */ /* 0x000fea0003800000 */
.L_x_4051:
[----:B------:R-:W-:-:S04]  /*16dd0*/  FMNMX.FTZ R3, R112, R97, !PT ;  /* 0x0000006170037209 */ /* 0x000fc80007810000 */
        /* <DEDUP_REMOVED lines=125> */
[----:B------:R-:W3:Y:S01]  /*175b0*/  SHFL.BFLY PT, R4, R36, 0x2, 0x1f ;  /* 0x0c401f0024047f89 */ /* 0x000ee200000e0000 */
[----:B------:R-:W-:Y:S02]  /*175c0*/  FMNMX.FTZ R37, R201, R37, !PT ;  /* 0x00000025c9257209 */ /* 0x000fe40007810000 */
[----:B------:R-:W-:Y:S01]  /*175d0*/  LEA R221, R0, R220, 0x1 ;  /* 0x000000dc00dd7211 */ /* 0x000fe200078e08ff */
[----:B------:R-:W-:Y:S01]  /*175e0*/  LDSM.16.MT88.4 R28, [R220+0xa000] ;  /* 0x00a00000dc1c783b */ /* 0x000fe20000004200 */
[----:B------:R-:W-:-:S02]  /*175f0*/  FMNMX.FTZ R37, R214, R37, !PT ;  /* 0x00000025d6257209 */ /* 0x000fc40007810000 */
[C---:B------:R-:W-:Y:S01]  /*17600*/  LEA R223, R227.reuse, R220, 0x1 ;  /* 0x000000dce3df7211 */ /* 0x040fe200078e08ff */
[----:B-1----:R-:W-:Y:S01]  /*17610*/  LDSM.16.MT88.4 R16, [R221+0xa000] ;  /* 0x00a00000dd10783b */ /* 0x002fe20000004200 */
[----:B------:R-:W-:-:S03]  /*17620*/  LEA R222, R227, R221, 0x1 ;  /* 0x000000dde3de7211 */ /* 0x000fc600078e08ff */
[----:B------:R-:W1:Y:S04]  /*17630*/  SHFL.BFLY PT, R6, R37, 0x2, 0x1f ;  /* 0x0c401f0025067f89 */ /* 0x000e6800000e0000 */
[----:B------:R-:W-:Y:S04]  /*17640*/  LDSM.16.MT88.4 R24, [R223+0xa000] ;  /* 0x00a00000df18783b */ /* 0x000fe80000004200 */
[----:B------:R-:W-:Y:S01]  /*17650*/  LDSM.16.MT88.4 R12, [R222+0xa000] ;  /* 0x00a00000de0c783b */ /* 0x000fe20000004200 */
[----:B---3--:R-:W-:-:S05]  /*17660*/  FMNMX.FTZ R36, R36, R4, !PT ;  /* 0x0000000424247209 */ /* 0x008fca0007810000 */
[----:B------:R-:W3:Y:S01]  /*17670*/  SHFL.BFLY PT, R4, R36, 0x1, 0x1f ;  /* 0x0c201f0024047f89 */ /* 0x000ee200000e0000 */
[----:B-1----:R-:W-:-:S05]  /*17680*/  FMNMX.FTZ R37, R37, R6, !PT ;  /* 0x0000000625257209 */ /* 0x002fca0007810000 */
[----:B------:R-:W1:Y:S01]  /*17690*/  SHFL.BFLY PT, R8, R37, 0x1, 0x1f ;  /* 0x0c201f0025087f89 */ /* 0x000e6200000e0000 */
[----:B---3--:R-:W-:-:S04]  /*176a0*/  FMNMX.FTZ R36, R36, R4, !PT ;  /* 0x0000000424247209 */ /* 0x008fc80007810000 */
[----:B------:R-:W-:Y:S01]  /*176b0*/  FSETP.NEU.FTZ.AND P1, PT, R36, -INF , PT ;  /* 0xff8000002400780b */ /* 0x000fe20003f3d000 */
[----:B--2---:R-:W-:-:S05]  /*176c0*/  FMUL.FTZ R4, R3, R36 ;  /* 0x0000002403047220 */ /* 0x004fca0000410000 */
[----:B------:R-:W-:Y:S02]  /*176d0*/  FSEL R4, R4, RZ, P1 ;  /* 0x000000ff04047208 */ /* 0x000fe40000800000 */
[----:B-1----:R-:W-:-:S03]  /*176e0*/  FMNMX.FTZ R37, R37, R8, !PT ;  /* 0x0000000825257209 */ /* 0x002fc60007810000 */
[-CC-:B------:R-:W-:Y:S01]  /*176f0*/  FFMA.FTZ R6, R112, R3.reuse, -R4.reuse ;  /* 0x0000000370067223 */ /* 0x180fe20000010804 */
[----:B------:R-:W-:Y:S01]  /*17700*/  FSETP.NEU.FTZ.AND P1, PT, R37, -INF , PT ;  /* 0xff8000002500780b */ /* 0x000fe20003f3d000 */
[----:B------:R-:W-:Y:S02]  /*17710*/  FFMA.FTZ R0, R117, R3, -R4 ;  /* 0x0000000375007223 */ /* 0x000fe40000010804 */
[----:B------:R1:W-:Y:S01]  /*17720*/  MUFU.EX2 R10, R6 ;  /* 0x00000006000a7308 */ /* 0x0003e20000000800 */
[----:B------:R-:W-:-:S07]  /*17730*/  FMUL.FTZ R8, R3, R37 ;  /* 0x0000002503087220 */ /* 0x000fce0000410000 */
[----:B------:R2:W-:Y:S01]  /*17740*/  MUFU.EX2 R219, R0 ;  /* 0x0000000000db7308 */ /* 0x0005e20000000800 */
[----:B-1----:R-:W-:-:S07]  /*17750*/  FFMA.FTZ R6, R97, R3, -R4 ;  /* 0x0000000361067223 */ /* 0x002fce0000010804 */
[----:B------:R1:W-:Y:S01]  /*17760*/  MUFU.EX2 R112, R6 ;  /* 0x0000000600707308 */ /* 0x0003e20000000800 */
[-CC-:B--2---:R-:W-:Y:S02]  /*17770*/  FFMA.FTZ R0, R114, R3.reuse, -R4.reuse ;  /* 0x0000000372007223 */ /* 0x184fe40000010804 */
[----:B-1----:R-:W-:-:S05]  /*17780*/  FFMA.FTZ R6, R113, R3, -R4 ;  /* 0x0000000371067223 */ /* 0x002fca0000010804 */
[----:B------:R1:W-:Y:S08]  /*17790*/  MUFU.EX2 R113, R0 ;  /* 0x0000000000717308 */ /* 0x0003f00000000800 */
[----:B------:R2:W3:Y:S01]  /*177a0*/  MUFU.EX2 R9, R6 ;  /* 0x0000000600097308 */ /* 0x0004e20000000800 */
[----:B-1----:R-:W-:-:S07]  /*177b0*/  FFMA.FTZ R0, R115, R3, -R4 ;  /* 0x0000000373007223 */ /* 0x002fce0000010804 */
[----:B------:R1:W-:Y:S01]  /*177c0*/  MUFU.EX2 R117, R0 ;  /* 0x0000000000757308 */ /* 0x0003e20000000800 */
[----:B--2---:R-:W-:Y:S01]  /*177d0*/  FSEL R6, R8, RZ, P1 ;  /* 0x000000ff08067208 */ /* 0x004fe20000800000 */
[----:B------:R-:W-:Y:S01]  /*177e0*/  FFMA.FTZ R8, R98, R3, -R4 ;  /* 0x0000000362087223 */ /* 0x000fe20000010804 */
[----:B---3--:R-:W-:-:S03]  /*177f0*/  MOV R114, R9 ;  /* 0x0000000900727202 */ /* 0x008fc60000000f00 */
[-CC-:B------:R-:W-:Y:S02]  /*17800*/  FFMA.FTZ R2, R116, R3.reuse, -R6.reuse ;  /* 0x0000000374027223 */ /* 0x180fe40000010806 */
[----:B------:R2:W3:Y:S01]  /*17810*/  MUFU.EX2 R217, R8 ;  /* 0x0000000800d97308 */ /* 0x0004e20000000800 */
[----:B-1----:R-:W-:-:S07]  /*17820*/  FFMA.FTZ R0, R121, R3, -R6 ;  /* 0x0000000379007223 */ /* 0x002fce0000010806 */
[----:B------:R1:W-:Y:S08]  /*17830*/  MUFU.EX2 R97, R2 ;  /* 0x0000000200617308 */ /* 0x0003f00000000800 */
[----:B------:R4:W-:Y:S01]  /*17840*/  MUFU.EX2 R22, R0 ;  /* 0x0000000000167308 */ /* 0x0009e20000000800 */
[-CC-:B--2---:R-:W-:Y:S01]  /*17850*/  FFMA.FTZ R8, R23, R3.reuse, -R6.reuse ;  /* 0x0000000317087223 */ /* 0x184fe20000010806 */
[----:B---3--:R-:W-:Y:S01]  /*17860*/  F2FP.BF16.PACK_AB R11, R217, R114 ;  /* 0x00000072d90b723e */ /* 0x008fe200000010ff */
[----:B-1----:R-:W-:-:S05]  /*17870*/  FFMA.FTZ R2, R119, R3, -R6 ;  /* 0x0000000377027223 */ /* 0x002fca0000010806 */
[----:B------:R-:W1:Y:S01]  /*17880*/  MUFU.EX2 R98, R8 ;  /* 0x0000000800627308 */ /* 0x000e620000000800 */
[----:B----4-:R-:W-:-:S07]  /*17890*/  FFMA.FTZ R0, R123, R3, -R6 ;  /* 0x000000037b007223 */ /* 0x010fce0000010806 */
[----:B------:R2:W-:Y:S08]  /*178a0*/  MUFU.EX2 R216, R2 ;  /* 0x0000000200d87308 */ /* 0x0005f00000000800 */
[----:B------:R3:W-:Y:S01]  /*178b0*/  MUFU.EX2 R116, R0 ;  /* 0x0000000000747308 */ /* 0x0007e20000000800 */
[----:B-1----:R-:W-:Y:S01]  /*178c0*/  F2FP.BF16.PACK_AB R8, R97, R98 ;  /* 0x000000626108723e */ /* 0x002fe200000010ff */
[----:B--2---:R-:W-:-:S06]  /*178d0*/  FFMA.FTZ R2, R118, R3, -R6 ;  /* 0x0000000376027223 */ /* 0x004fcc0000010806 */
[----:B------:R1:W2:Y:S01]  /*178e0*/  MUFU.EX2 R218, R2 ;  /* 0x0000000200da7308 */ /* 0x0002a20000000800 */
[----:B---3--:R-:W-:-:S07]  /*178f0*/  FFMA.FTZ R0, R122, R3, -R6 ;  /* 0x000000037a007223 */ /* 0x008fce0000010806 */
[----:B------:R3:W-:Y:S01]  /*17900*/  MUFU.EX2 R119, R0 ;  /* 0x0000000000777308 */ /* 0x0007e20000000800 */
[----:B-1----:R-:W-:Y:S02]  /*17910*/  MOV R2, R10 ;  /* 0x0000000a00027202 */ /* 0x002fe40000000f00 */
[----:B--2---:R-:W-:Y:S02]  /*17920*/  F2FP.BF16.PACK_AB R10, R218, R216 ;  /* 0x000000d8da0a723e */ /* 0x004fe400000010ff */
[----:B------:R-:W-:Y:S01]  /*17930*/  F2FP.BF16.PACK_AB R9, R112, R2 ;  /* 0x000000027009723e */ /* 0x000fe200000010ff */
[----:B---3--:R-:W-:-:S06]  /*17940*/  FFMA.FTZ R0, R120, R3, -R6 ;  /* 0x0000000378007223 */ /* 0x008fcc0000010806 */
[C---:B------:R-:W-:Y:S01]  /*17950*/  HMMA.16816.F32.BF16 R40, R8.reuse, R28, RZ ;  /* 0x0000001c0828723c */ /* 0x040fe200000418ff */
[----:B------:R1:W2:Y:S07]  /*17960*/  MUFU.EX2 R123, R0 ;  /* 0x00000000007b7308 */ /* 0x0002ae0000000800 */
[C---:B------:R-:W-:Y:S01]  /*17970*/  HMMA.16816.F32.BF16 R52, R8.reuse, R30, RZ ;  /* 0x0000001e0834723c */ /* 0x040fe200000418ff */
[----:B------:R-:W3:Y:S07]  /*17980*/  LDSM.16.MT88.4 R28, [R220+0xa800] ;  /* 0x00a80000dc1c783b */ /* 0x000eee0000004200 */
[----:B------:R-:W-:Y:S01]  /*17990*/  HMMA.16816.F32.BF16 R32, R8, R24, RZ ;  /* 0x000000180820723c */ /* 0x000fe200000418ff */
[----:B-1----:R-:W-:-:S04]  /*179a0*/  FFMA.FTZ R0, R125, R3, -R4 ;  /* 0x000000037d007223 */ /* 0x002fc80000010804 */
[----:B------:R1:W4:Y:S03]  /*179b0*/  MUFU.EX2 R115, R0 ;  /* 0x0000000000737308 */ /* 0x0003260000000800 */
[C---:B------:R-:W-:Y:S01]  /*179c0*/  HMMA.16816.F32.BF16 R48, R8.reuse, R26, RZ ;  /* 0x0000001a0830723c */ /* 0x040fe200000418ff */
[----:B------:R-:W5:Y:S07]  /*179d0*/  LDSM.16.MT88.4 R24, [R223+0xa800] ;  /* 0x00a80000df18783b */ /* 0x000f6e0000004200 */
[----:B------:R-:W-:Y:S01]  /*179e0*/  HMMA.16816.F32.BF16 R44, R8, R16, RZ ;  /* 0x00000010082c723c */ /* 0x000fe200000418ff */
[----:B-1----:R-:W-:-:S07]  /*179f0*/  FFMA.FTZ R0, R108, R3, -R4 ;  /* 0x000000036c007223 */ /* 0x002fce0000010804 */
[C---:B------:R-:W-:Y:S01]  /*17a00*/  HMMA.16816.F32.BF16 R68, R8.reuse, R18, RZ ;  /* 0x000000120844723c */ /* 0x040fe200000418ff */
[----:B------:R1:W-:Y:S01]  /*17a10*/  MUFU.EX2 R120, R0 ;  /* 0x0000000000787308 */ /* 0x0003e20000000800 */
[----:B------:R-:W5:Y:S06]  /*17a20*/  LDSM.16.MT88.4 R16, [R221+0xa800] ;  /* 0x00a80000dd10783b */ /* 0x000f6c0000004200 */
[C---:B------:R-:W-:Y:S08]  /*17a30*/  HMMA.16816.F32.BF16 R64, R8.reuse, R12, RZ ;  /* 0x0000000c0840723c */ /* 0x040ff000000418ff */
[----:B------:R-:W-:Y:S01]  /*17a40*/  HMMA.16816.F32.BF16 R60, R8, R14, RZ ;  /* 0x0000000e083c723c */ /* 0x000fe200000418ff */
[----:B-1----:R-:W-:Y:S01]  /*17a50*/  FFMA.FTZ R0, R109, R3, -R4 ;  /* 0x000000036d007223 */ /* 0x002fe20000010804 */
[----:B------:R-:W1:Y:S03]  /*17a60*/  LDSM.16.MT88.4 R12, [R222+0xa800] ;  /* 0x00a80000de0c783b */ /* 0x000e660000004200 */
[----:B------:R3:W-:Y:S02]  /*17a70*/  MUFU.EX2 R109, R0 ;  /* 0x00000000006d7308 */ /* 0x0007e40000000800 */
[----:B------:R-:W-:-:S02]  /*17a80*/  F2FP.BF16.PACK_AB R8, R116, R22 ;  /* 0x000000167408723e */ /* 0x000fc400000010ff */
[----:B------:R-:W-:Y:S02]  /*17a90*/  F2FP.BF16.PACK_AB R9, R113, R219 ;  /* 0x000000db7109723e */ /* 0x000fe400000010ff */
[----:B--2---:R-:W-:Y:S02]  /*17aa0*/  F2FP.BF16.PACK_AB R10, R123, R119 ;  /* 0x000000777b0a723e */ /* 0x004fe400000010ff */
[----:B----4-:R-:W-:-:S07]  /*17ab0*/  F2FP.BF16.PACK_AB R11, R115, R117 ;  /* 0x00000075730b723e */ /* 0x010fce00000010ff */
[----:B---3--:R-:W-:Y:S01]  /*17ac0*/  HMMA.16816.F32.BF16 R80, R8, R30, R52 ;  /* 0x0000001e0850723c */ /* 0x008fe20000041834 */
[----:B------:R-:W-:-:S04]  /*17ad0*/  FFMA.FTZ R0, R102, R3, -R4 ;  /* 0x0000000366007223 */ /* 0x000fc80000010804 */
[----:B------:R2:W3:Y:S03]  /*17ae0*/  MUFU.EX2 R23, R0 ;  /* 0x0000000000177308 */ /* 0x0004e60000000800 */
[C---:B-----5:R-:W-:Y:S01]  /*17af0*/  HMMA.16816.F32.BF16 R52, R8.reuse, R24, R32 ;  /* 0x000000180834723c */ /* 0x060fe20000041820 */
[----:B------:R-:W4:Y:S07]  /*17b00*/  LDSM.16.MT88.4 R32, [R220+0xb000] ;  /* 0x00b00000dc20783b */ /* 0x000f2e0000004200 */
[----:B------:R-:W-:Y:S01]  /*17b10*/  HMMA.16816.F32.BF16 R72, R8, R28, R40 ;  /* 0x0000001c0848723c */ /* 0x000fe20000041828 */
[----:B------:R-:W5:Y:S01]  /*17b20*/  LDSM.16.MT88.4 R28, [R223+0xb000] ;  /* 0x00b00000df1c783b */ /* 0x000f620000004200 */
[----:B--2---:R-:W-:Y:S01]  /*17b30*/  FFMA.FTZ R0, R128, R3, -R6 ;  /* 0x0000000380007223 */ /* 0x004fe20000010806 */
[----:B------:R-:W-:-:S05]  /*17b40*/  MOV R128, R218 ;  /* 0x000000da00807202 */ /* 0x000fca0000000f00 */
[C---:B------:R-:W-:Y:S01]  /*17b50*/  HMMA.16816.F32.BF16 R76, R8.reuse, R26, R48 ;  /* 0x0000001a084c723c */ /* 0x040fe20000041830 */
[----:B------:R2:W-:Y:S07]  /*17b60*/  MUFU.EX2 R125, R0 ;  /* 0x00000000007d7308 */ /* 0x0005ee0000000800 */
[C---:B------:R-:W-:Y:S08]  /*17b70*/  HMMA.16816.F32.BF16 R44, R8.reuse, R16, R44 ;  /* 0x00000010082c723c */ /* 0x040ff0000004182c */
[----:B------:R-:W-:Y:S01]  /*17b80*/  HMMA.16816.F32.BF16 R84, R8, R18, R68 ;  /* 0x000000120854723c */ /* 0x000fe20000041844 */
[----:B--2---:R-:W-:Y:S01]  /*17b90*/  FFMA.FTZ R0, R127, R3, -R6 ;  /* 0x000000037f007223 */ /* 0x004fe20000010806 */
[----:B------:R-:W2:Y:S01]  /*17ba0*/  LDSM.16.MT88.4 R16, [R221+0xb000] ;  /* 0x00b00000dd10783b */ /* 0x000ea20000004200 */
[----:B------:R-:W-:-:S02]  /*17bb0*/  MOV R127, R219 ;  /* 0x000000db007f7202 */ /* 0x000fc40000000f00 */
[----:B------:R3:W3:Y:S03]  /*17bc0*/  MUFU.EX2 R108, R0 ;  /* 0x00000000006c7308 */ /* 0x0006e60000000800 */
[C---:B-1----:R-:W-:Y:S08]  /*17bd0*/  HMMA.16816.F32.BF16 R40, R8.reuse, R12, R64 ;  /* 0x0000000c0828723c */ /* 0x042ff00000041840 */
[----:B------:R-:W-:Y:S01]  /*17be0*/  HMMA.16816.F32.BF16 R24, R8, R14, R60 ;  /* 0x0000000e0818723c */ /* 0x000fe2000004183c */
[----:B------:R-:W1:Y:S01]  /*17bf0*/  LDSM.16.MT88.4 R12, [R222+0xb000] ;  /* 0x00b00000de0c783b */ /* 0x000e620000004200 */
[----:B---3--:R-:W-:Y:S01]  /*17c00*/  FFMA.FTZ R0, R131, R3, -R6 ;  /* 0x0000000383007223 */ /* 0x008fe20000010806 */
[----:B------:R-:W-:-:S04]  /*17c10*/  MOV R131, R23 ;  /* 0x0000001700837202 */ /* 0x000fc80000000f00 */
[----:B------:R-:W-:Y:S01]  /*17c20*/  F2FP.BF16.PACK_AB R8, R108, R125 ;  /* 0x0000007d6c08723e */ /* 0x000fe200000010ff */
[----:B------:R3:W2:Y:S01]  /*17c30*/  MUFU.EX2 R23, R0 ;  /* 0x0000000000177308 */ /* 0x0006a20000000800 */
[----:B------:R-:W-:Y:S01]  /*17c40*/  F2FP.BF16.PACK_AB R9, R109, R120 ;  /* 0x000000786d09723e */ /* 0x000fe200000010ff */
[----:B---3--:R-:W-:Y:S01]  /*17c50*/  FFMA.FTZ R0, R126, R3, -R6 ;  /* 0x000000037e007223 */ /* 0x008fe20000010806 */
[----:B--2---:R-:W-:-:S05]  /*17c60*/  MOV R126, R23 ;  /* 0x00000017007e7202 */ /* 0x004fca0000000f00 */
[----:B------:R2:W3:Y:S02]  /*17c70*/  MUFU.EX2 R118, R0 ;  /* 0x0000000000767308 */ /* 0x0004e40000000800 */
[----:B--2---:R-:W-:Y:S01]  /*17c80*/  FFMA.FTZ R0, R130, R3, -R4 ;  /* 0x0000000382007223 */ /* 0x004fe20000010804 */
[----:B---3--:R-:W-:-:S05]  /*17c90*/  F2FP.BF16.PACK_AB R10, R118, R126 ;  /* 0x0000007e760a723e */ /* 0x008fca00000010ff */
[----:B------:R2:W3:Y:S02]  /*17ca0*/  MUFU.EX2 R23, R0 ;  /* 0x0000000000177308 */ /* 0x0004e40000000800 */
[----:B--2---:R-:W-:Y:S01]  /*17cb0*/  FFMA.FTZ R0, R129, R3, -R4 ;  /* 0x0000000381007223 */ /* 0x004fe20000010804 */
[----:B---3--:R-:W-:-:S05]  /*17cc0*/  F2FP.BF16.PACK_AB R11, R23, R131 ;  /* 0x00000083170b723e */ /* 0x008fca00000010ff */
[----:B------:R2:W3:Y:S02]  /*17cd0*/  MUFU.EX2 R122, R0 ;  /* 0x00000000007a7308 */ /* 0x0004e40000000800 */
[C---:B----4-:R-:W-:Y:S08]  /*17ce0*/  HMMA.16816.F32.BF16 R48, R8.reuse, R32, R72 ;  /* 0x000000200830723c */ /* 0x050ff00000041848 */
[----:B------:R-:W-:Y:S01]  /*17cf0*/  HMMA.16816.F32.BF16 R68, R8, R34, R80 ;  /* 0x000000220844723c */ /* 0x000fe20000041850 */
[----:B------:R-:W-:Y:S01]  /*17d00*/  LDSM.16.MT88.4 R32, [R220+0xb800] ;  /* 0x00b80000dc20783b */ /* 0x000fe20000004200 */
[----:B--2---:R-:W-:-:S04]  /*17d10*/  FFMA.FTZ R0, R136, R3, -R4 ;  /* 0x0000000388007223 */ /* 0x004fc80000010804 */
[----:B------:R2:W4:Y:S02]  /*17d20*/  MUFU.EX2 R102, R0 ;  /* 0x0000000000667308 */ /* 0x0005240000000800 */
[C---:B-----5:R-:W-:Y:S08]  /*17d30*/  HMMA.16816.F32.BF16 R52, R8.reuse, R28, R52 ;  /* 0x0000001c0834723c */ /* 0x060ff00000041834 */
[----:B------:R-:W-:Y:S01]  /*17d40*/  HMMA.16816.F32.BF16 R72, R8, R30, R76 ;  /* 0x0000001e0848723c */ /* 0x000fe2000004184c */
[----:B------:R-:W5:Y:S01]  /*17d50*/  LDSM.16.MT88.4 R28, [R223+0xb800] ;  /* 0x00b80000df1c783b */ /* 0x000f620000004200 */
[----:B--2---:R-:W-:-:S06]  /*17d60*/  FFMA.FTZ R0, R133, R3, -R4 ;  /* 0x0000000385007223 */ /* 0x004fcc0000010804 */
[C---:B------:R-:W-:Y:S01]  /*17d70*/  HMMA.16816.F32.BF16 R44, R8.reuse, R16, R44 ;  /* 0x00000010082c723c */ /* 0x040fe2000004182c */
[----:B------:R2:W-:Y:S07]  /*17d80*/  MUFU.EX2 R121, R0 ;  /* 0x0000000000797308 */ /* 0x0005ee0000000800 */
[C---:B------:R-:W-:Y:S01]  /*17d90*/  HMMA.16816.F32.BF16 R80, R8.reuse, R18, R84 ;  /* 0x000000120850723c */ /* 0x040fe20000041854 */
[----:B------:R-:W5:Y:S06]  /*17da0*/  LDSM.16.MT88.4 R16, [R221+0xb800] ;  /* 0x00b80000dd10783b */ /* 0x000f6c0000004200 */
[----:B---3--:R-:W-:Y:S01]  /*17db0*/  MOV R84, R122 ;  /* 0x0000007a00547202 */ /* 0x008fe20000000f00 */
[----:B-1----:R-:W-:Y:S01]  /*17dc0*/  HMMA.16816.F32.BF16 R40, R8, R12, R40 ;  /* 0x0000000c0828723c */ /* 0x002fe20000041828 */
[----:B----4-:R-:W-:Y:S01]  /*17dd0*/  MOV R85, R102 ;  /* 0x0000006600557202 */ /* 0x010fe20000000f00 */
[----:B--2---:R-:W-:Y:S01]  /*17de0*/  FFMA.FTZ R0, R141, R3, -R6 ;  /* 0x000000038d007223 */ /* 0x004fe20000010806 */
[----:B------:R-:W-:-:S02]  /*17df0*/  MOV R122, R216 ;  /* 0x000000d8007a7202 */ /* 0x000fc40000000f00 */
[----:B------:R-:W-:Y:S01]  /*17e00*/  MOV R102, R217 ;  /* 0x000000d900667202 */ /* 0x000fe20000000f00 */
[----:B------:R1:W-:Y:S02]  /*17e10*/  MUFU.EX2 R252, R0 ;  /* 0x0000000000fc7308 */ /* 0x0003e40000000800 */
[----:B------:R-:W-:Y:S01]  /*17e20*/  HMMA.16816.F32.BF16 R24, R8, R14, R24 ;  /* 0x0000000e0818723c */ /* 0x000fe20000041818 */
[----:B------:R-:W2:Y:S01]  /*17e30*/  LDSM.16.MT88.4 R12, [R222+0xb800] ;  /* 0x00b80000de0c783b */ /* 0x000ea20000004200 */
[----:B------:R-:W-:Y:S02]  /*17e40*/  MOV R86, R119 ;  /* 0x0000007700567202 */ /* 0x000fe40000000f00 */
[----:B------:R-:W-:-:S03]  /*17e50*/  MOV R87, R117 ;  /* 0x0000007500577202 */ /* 0x000fc60000000f00 */
[----:B------:R-:W-:Y:S01]  /*17e60*/  F2FP.BF16.PACK_AB R9, R85, R84 ;  /* 0x000000545509723e */ /* 0x000fe200000010ff */
        /* <DEDUP_REMOVED lines=13> */
[C---:B-----5:R-:W-:Y:S08]  /*17f40*/  HMMA.16816.F32.BF16 R52, R8.reuse, R28, R52 ;  /* 0x0000001c0834723c */ /* 0x060ff00000041834 */
[----:B------:R-:W-:Y:S01]  /*17f50*/  HMMA.16816.F32.BF16 R72, R8, R30, R72 ;  /* 0x0000001e0848723c */ /* 0x000fe20000041848 */
[----:B------:R-:W3:Y:S01]  /*17f60*/  LDSM.16.MT88.4 R28, [R223+0xc000] ;  /* 0x00c00000df1c783b */ /* 0x000ee20000004200 */
[----:B-1----:R-:W-:-:S04]  /*17f70*/  FFMA.FTZ R0, R145, R3, -R4 ;  /* 0x0000000391007223 */ /* 0x002fc80000010804 */
[----:B------:R1:W4:Y:S02]  /*17f80*/  MUFU.EX2 R247, R0 ;  /* 0x0000000000f77308 */ /* 0x0003240000000800 */
        /* <DEDUP_REMOVED lines=30> */
[----:B-1----:R-:W-:-:S04]  /*18170*/  FFMA.FTZ R0, R153, R3, -R4 ;  /* 0x0000000399007223 */ /* 0x002fc80000010804 */
[----:B------:R1:W4:Y:S02]  /*18180*/  MUFU.EX2 R237, R0 ;  /* 0x0000000000ed7308 */ /* 0x0003240000000800 */
[C---:B-----5:R-:W-:Y:S08]  /*18190*/  HMMA.16816.F32.BF16 R60, R8.reuse, R16, R60 ;  /* 0x00000010083c723c */ /* 0x060ff0000004183c */
[----:B------:R-:W-:Y:S01]  /*181a0*/  HMMA.16816.F32.BF16 R80, R8, R18, R80 ;  /* 0x000000120850723c */ /* 0x000fe20000041850 */
[----:B------:R-:W5:Y:S01]  /*181b0*/  LDSM.16.MT88.4 R16, [R221+0xc800] ;  /* 0x00c80000dd10783b */ /* 0x000f620000004200 */
[----:B-1----:R-:W-:-:S06]  /*181c0*/  FFMA.FTZ R0, R152, R3, -R4 ;  /* 0x0000000398007223 */ /* 0x002fcc0000010804 */
[C---:B--2---:R-:W-:Y:S01]  /*181d0*/  HMMA.16816.F32.BF16 R44, R8.reuse, R12, R40 ;  /* 0x0000000c082c723c */ /* 0x044fe20000041828 */
[----:B------:R-:W-:Y:S01]  /*181e0*/  LDSM.16.MT88.4 R40, [R220+0xe000] ;  /* 0x00e00000dc28783b */ /* 0x000fe20000004200 */
[----:B------:R1:W-:Y:S06]  /*181f0*/  MUFU.EX2 R235, R0 ;  /* 0x0000000000eb7308 */ /* 0x0003ec0000000800 */
        /* <DEDUP_REMOVED lines=46> */
[----:B-1----:R-:W-:-:S06]  /*184e0*/  FFMA.FTZ R0, R166, R3, -R6 ;  /* 0x00000003a6007223 */ /* 0x002fcc0000010806 */
        /* <DEDUP_REMOVED lines=9> */
[C---:B---3--:R-:W-:Y:S08]  /*18580*/  HMMA.16816.F32.BF16 R52, R8.reuse, R28, R52 ;  /* 0x0000001c0834723c */ /* 0x048ff00000041834 */
[----:B------:R-:W-:Y:S01]  /*18590*/  HMMA.16816.F32.BF16 R72, R8, R30, R72 ;  /* 0x0000001e0848723c */ /* 0x000fe20000041848 */
[----:B------:R-:W3:Y:S01]  /*185a0*/  LDSM.16.MT88.4 R28, [R223+0xd800] ;  /* 0x00d80000df1c783b */ /* 0x000ee20000004200 */
[----:B-1----:R-:W-:Y:S01]  /*185b0*/  FFMA.FTZ R0, R173, R3, -R4 ;  /* 0x00000003ad007223 */ /* 0x002fe20000010804 */
[----:B------:R-:W-:-:S03]  /*185c0*/  MOV R173, R113 ;  /* 0x0000007100ad7202 */ /* 0x000fc60000000f00 */
[----:B------:R1:W4:Y:S02]  /*185d0*/  MUFU.EX2 R161, R0 ;  /* 0x0000000000a17308 */ /* 0x0003240000000800 */
[C---:B-----5:R-:W-:Y:S08]  /*185e0*/  HMMA.16816.F32.BF16 R60, R8.reuse, R16, R60 ;  /* 0x00000010083c723c */ /* 0x060ff0000004183c */
[----:B------:R-:W-:Y:S01]  /*185f0*/  HMMA.16816.F32.BF16 R80, R8, R18, R80 ;  /* 0x000000120850723c */ /* 0x000fe20000041850 */
[----:B------:R-:W5:Y:S01]  /*18600*/  LDSM.16.MT88.4 R16, [R221+0xd800] ;  /* 0x00d80000dd10783b */ /* 0x000f620000004200 */
[----:B-1----:R-:W-:Y:S01]  /*18610*/  FFMA.FTZ R0, R172, R3, -R4 ;  /* 0x00000003ac007223 */ /* 0x002fe20000010804 */
[----:B------:R-:W-:-:S05]  /*18620*/  MOV R172, R23 ;  /* 0x0000001700ac7202 */ /* 0x000fca0000000f00 */
[C---:B--2---:R-:W-:Y:S01]  /*18630*/  HMMA.16816.F32.BF16 R44, R8.reuse, R12, R44 ;  /* 0x0000000c082c723c */ /* 0x044fe2000004182c */
[----:B------:R1:W-:Y:S07]  /*18640*/  MUFU.EX2 R159, R0 ;  /* 0x00000000009f7308 */ /* 0x0003ee0000000800 */
[C---:B------:R-:W-:Y:S01]  /*18650*/  HMMA.16816.F32.BF16 R24, R8.reuse, R14, R24 ;  /* 0x0000000e0818723c */ /* 0x040fe20000041818 */
[----:B------:R-:W2:Y:S07]  /*18660*/  LDSM.16.MT88.4 R12, [R222+0xd800] ;  /* 0x00d80000de0c783b */ /* 0x000eae0000004200 */
        /* <DEDUP_REMOVED lines=8> */
[----:B------:R-:W-:-:S02]  /*186f0*/  MOV R178, R131 ;  /* 0x0000008300b27202 */ /* 0x000fc40000000f00 */
[----:B------:R-:W-:Y:S01]  /*18700*/  MOV R131, R22 ;  /* 0x0000001600837202 */ /* 0x000fe20000000f00 */
        /* <DEDUP_REMOVED lines=18> */
[----:B-1----:R-:W-:Y:S01]  /*18830*/  FFMA.FTZ R0, R182, R3, -R4 ;  /* 0x00000003b6007223 */ /* 0x002fe20000010804 */
[----:B------:R-:W-:-:S03]  /*18840*/  MOV R182, R123 ;  /* 0x0000007b00b67202 */ /* 0x000fc60000000f00 */
[----:B------:R1:W3:Y:S03]  /*18850*/  MUFU.EX2 R153, R0 ;  /* 0x0000000000997308 */ /* 0x0002e60000000800 */
[C---:B-----5:R-:W-:Y:S08]  /*18860*/  HMMA.16816.F32.BF16 R60, R8.reuse, R16, R60 ;  /* 0x00000010083c723c */ /* 0x060ff0000004183c */
[----:B------:R-:W-:Y:S01]  /*18870*/  HMMA.16816.F32.BF16 R80, R8, R18, R80 ;  /* 0x000000120850723c */ /* 0x000fe20000041850 */
[----:B------:R-:W4:Y:S01]  /*18880*/  LDSM.16.MT88.4 R16, [R221+0xe000] ;  /* 0x00e00000dd10783b */ /* 0x000f220000004200 */
[----:B-1----:R-:W-:-:S06]  /*18890*/  FFMA.FTZ R0, R180, R3, -R4 ;  /* 0x00000003b4007223 */ /* 0x002fcc0000010804 */
[C---:B--2---:R-:W-:Y:S01]  /*188a0*/  HMMA.16816.F32.BF16 R28, R8.reuse, R12, R44 ;  /* 0x0000000c081c723c */ /* 0x044fe2000004182c */
        /* <DEDUP_REMOVED lines=9> */
[----:B------:R-:W5:Y:S01]  /*18940*/  LDSM.16.MT88.4 R32, [R223+0xe000] ;  /* 0x00e00000df20783b */ /* 0x000f620000004200 */
[----:B------:R-:W-:Y:S01]  /*18950*/  FADD.FTZ R2, R2, R187 ;  /* 0x000000bb02027221 */ /* 0x000fe20000010000 */
[----:B------:R-:W-:-:S04]  /*18960*/  MOV R187, R86 ;  /* 0x0000005600bb7202 */ /* 0x000fc80000000f00 */
[----:B---3--:R-:W-:Y:S01]  /*18970*/  F2FP.BF16.PACK_AB R9, R153, R152 ;  /* 0x000000989909723e */ /* 0x008fe200000010ff */
[----:B-1----:R-:W-:Y:S01]  /*18980*/  FFMA.FTZ R0, R186, R3, -R6 ;  /* 0x00000003ba007223 */ /* 0x002fe20000010806 */
[----:B------:R-:W-:-:S03]  /*18990*/  MOV R186, R87 ;  /* 0x0000005700ba7202 */ /* 0x000fc60000000f00 */
[----:B------:R1:W3:Y:S02]  /*189a0*/  MUFU.EX2 R149, R0 ;  /* 0x0000000000957308 */ /* 0x0002e40000000800 */
[----:B-1----:R-:W-:Y:S01]  /*189b0*/  FFMA.FTZ R0, R188, R3, -R6 ;  /* 0x00000003bc007223 */ /* 0x002fe20000010806 */
[----:B---3--:R-:W-:Y:S02]  /*189c0*/  F2FP.BF16.PACK_AB R8, R149, R150 ;  /* 0x000000969508723e */ /* 0x008fe400000010ff */
[----:B------:R-:W-:-:S03]  /*189d0*/  MOV R188, R169 ;  /* 0x000000a900bc7202 */ /* 0x000fc60000000f00 */
[----:B------:R1:W-:Y:S01]  /*189e0*/  MUFU.EX2 R143, R0 ;  /* 0x00000000008f7308 */ /* 0x0003e20000000800 */
[----:B------:R-:W-:Y:S01]  /*189f0*/  MOV R169, R84 ;  /* 0x0000005400a97202 */ /* 0x000fe20000000f00 */
[----:B-1----:R-:W-:Y:S01]  /*18a00*/  FFMA.FTZ R0, R184, R3, -R6 ;  /* 0x00000003b8007223 */ /* 0x002fe20000010806 */
[----:B------:R-:W-:Y:S02]  /*18a10*/  MOV R184, R173 ;  /* 0x000000ad00b87202 */ /* 0x000fe40000000f00 */
[----:B------:R-:W-:-:S03]  /*18a20*/  MOV R173, R167 ;  /* 0x000000a700ad7202 */ /* 0x000fc60000000f00 */
[----:B------:R1:W3:Y:S01]  /*18a30*/  MUFU.EX2 R142, R0 ;  /* 0x00000000008e7308 */ /* 0x0002e20000000800 */
[----:B------:R-:W-:Y:S01]  /*18a40*/  MOV R167, R85 ;  /* 0x0000005500a77202 */ /* 0x000fe20000000f00 */
[----:B-1----:R-:W-:Y:S01]  /*18a50*/  FFMA.FTZ R0, R185, R3, -R4 ;  /* 0x00000003b9007223 */ /* 0x002fe20000010804 */
[----:B------:R-:W-:Y:S02]  /*18a60*/  MOV R185, R131 ;  /* 0x0000008300b97202 */ /* 0x000fe40000000f00 */
[----:B---3--:R-:W-:-:S03]  /*18a70*/  F2FP.BF16.PACK_AB R10, R142, R143 ;  /* 0x0000008f8e0a723e */ /* 0x008fc600000010ff */
[----:B------:R1:W3:Y:S02]  /*18a80*/  MUFU.EX2 R141, R0 ;  /* 0x00000000008d7308 */ /* 0x0002e40000000800 */
[----:B-1----:R-:W-:Y:S01]  /*18a90*/  FFMA.FTZ R0, R165, R3, -R4 ;  /* 0x00000003a5007223 */ /* 0x002fe20000010804 */
[----:B------:R-:W-:Y:S02]  /*18aa0*/  MOV R165, R127 ;  /* 0x0000007f00a57202 */ /* 0x000fe40000000f00 */
[----:B---3--:R-:W-:-:S03]  /*18ab0*/  F2FP.BF16.PACK_AB R11, R141, R151 ;  /* 0x000000978d0b723e */ /* 0x008fc600000010ff */
[----:B------:R1:W-:Y:S04]  /*18ac0*/  MUFU.EX2 R140, R0 ;  /* 0x00000000008c7308 */ /* 0x0003e80000000800 */
[C---:B------:R-:W-:Y:S01]  /*18ad0*/  HMMA.16816.F32.BF16 R44, R8.reuse, R40, R48 ;  /* 0x00000028082c723c */ /* 0x040fe20000041830 */
[----:B------:R-:W-:Y:S07]  /*18ae0*/  LDSM.16.MT88.4 R48, [R223+0xe800] ;  /* 0x00e80000df30783b */ /* 0x000fee0000004200 */
[----:B------:R-:W-:Y:S01]  /*18af0*/  HMMA.16816.F32.BF16 R68, R8, R42, R68 ;  /* 0x0000002a0844723c */ /* 0x000fe20000041844 */
[----:B------:R-:W3:Y:S01]  /*18b00*/  LDSM.16.MT88.4 R40, [R220+0xe800] ;  /* 0x00e80000dc28783b */ /* 0x000ee20000004200 */
[----:B-1----:R-:W-:Y:S01]  /*18b10*/  FFMA.FTZ R0, R164, R3, -R4 ;  /* 0x00000003a4007223 */ /* 0x002fe20000010804 */
[----:B------:R-:W-:-:S03]  /*18b20*/  MOV R164, R128 ;  /* 0x0000008000a47202 */ /* 0x000fc60000000f00 */
[----:B------:R1:W1:Y:S02]  /*18b30*/  MUFU.EX2 R145, R0 ;  /* 0x0000000000917308 */ /* 0x0002640000000800 */
[C---:B----4-:R-:W-:Y:S08]  /*18b40*/  HMMA.16816.F32.BF16 R64, R8.reuse, R16, R60 ;  /* 0x000000100840723c */ /* 0x050ff0000004183c */
[----:B------:R-:W-:Y:S01]  /*18b50*/  HMMA.16816.F32.BF16 R80, R8, R18, R80 ;  /* 0x000000120850723c */ /* 0x000fe20000041850 */
[----:B------:R-:W4:Y:S01]  /*18b60*/  LDSM.16.MT88.4 R16, [R221+0xe800] ;  /* 0x00e80000dd10783b */ /* 0x000f220000004200 */
[----:B-1----:R-:W-:Y:S01]  /*18b70*/  FFMA.FTZ R0, R148, R3, -R4 ;  /* 0x0000000394007223 */ /* 0x002fe20000010804 */
[----:B------:R-:W-:-:S05]  /*18b80*/  MOV R148, R102 ;  /* 0x0000006600947202 */ /* 0x000fca0000000f00 */
[C---:B--2---:R-:W-:Y:S01]  /*18b90*/  HMMA.16816.F32.BF16 R28, R8.reuse, R12, R28 ;  /* 0x0000000c081c723c */ /* 0x044fe2000004181c */
[----:B------:R1:W-:Y:S07]  /*18ba0*/  MUFU.EX2 R144, R0 ;  /* 0x0000000000907308 */ /* 0x0003ee0000000800 */
[C---:B------:R-:W-:Y:S01]  /*18bb0*/  HMMA.16816.F32.BF16 R24, R8.reuse, R14, R24 ;  /* 0x0000000e0818723c */ /* 0x040fe20000041818 */
[----:B------:R-:W2:Y:S07]  /*18bc0*/  LDSM.16.MT88.4 R12, [R222+0xe800] ;  /* 0x00e80000de0c783b */ /* 0x000eae0000004200 */
        /* <DEDUP_REMOVED lines=9> */
[----:B------:R-:W-:-:S04]  /*18c60*/  FADD.FTZ R2, R174, R2 ;  /* 0x00000002ae027221 */ /* 0x000fc80000010000 */
[----:B------:R-:W-:-:S04]  /*18c70*/  FADD.FTZ R2, R148, R2 ;  /* 0x0000000294027221 */ /* 0x000fc80000010000 */
[----:B------:R-:W-:Y:S02]  /*18c80*/  FADD.FTZ R2, R165, R2 ;  /* 0x00000002a5027221 */ /* 0x000fe40000010000 */
[----:B-1----:R-:W-:Y:S01]  /*18c90*/  FFMA.FTZ R0, R155, R3, -R6 ;  /* 0x000000039b007223 */ /* 0x002fe20000010806 */
[----:B-----5:R-:W-:-:S03]  /*18ca0*/  F2FP.BF16.PACK_AB R8, R136, R138 ;  /* 0x0000008a8808723e */ /* 0x020fc600000010ff */
        /* <DEDUP_REMOVED lines=9> */
[C---:B---3--:R-:W-:Y:S01]  /*18d40*/  HMMA.16816.F32.BF16 R32, R8.reuse, R40, R44 ;  /* 0x000000280820723c */ /* 0x048fe2000004182c */
[----:B------:R-:W-:Y:S07]  /*18d50*/  LDSM.16.MT88.4 R44, [R220+0xf000] ;  /* 0x00f00000dc2c783b */ /* 0x000fee0000004200 */
[----:B------:R-:W-:Y:S01]  /*18d60*/  HMMA.16816.F32.BF16 R60, R8, R42, R68 ;  /* 0x0000002a083c723c */ /* 0x000fe20000041844 */
[----:B------:R-:W3:Y:S01]  /*18d70*/  LDSM.16.MT88.4 R40, [R223+0xf000] ;  /* 0x00f00000df28783b */ /* 0x000ee20000004200 */
[----:B-1----:R-:W-:-:S04]  /*18d80*/  FFMA.FTZ R0, R132, R3, -R4 ;  /* 0x0000000384007223 */ /* 0x002fc80000010804 */
[----:B------:R1:W5:Y:S02]  /*18d90*/  MUFU.EX2 R129, R0 ;  /* 0x0000000000817308 */ /* 0x0003640000000800 */
[C---:B----4-:R-:W-:Y:S08]  /*18da0*/  HMMA.16816.F32.BF16 R68, R8.reuse, R16, R64 ;  /* 0x000000100844723c */ /* 0x050ff00000041840 */
[----:B--2---:R-:W-:Y:S01]  /*18db0*/  HMMA.16816.F32.BF16 R64, R8, R12, R28 ;  /* 0x0000000c0840723c */ /* 0x004fe2000004181c */
[----:B------:R-:W-:Y:S01]  /*18dc0*/  LDSM.16.MT88.4 R28, [R220+0xf800] ;  /* 0x00f80000dc1c783b */ /* 0x000fe20000004200 */
[----:B-1----:R-:W-:-:S06]  /*18dd0*/  FFMA.FTZ R0, R103, R3, -R4 ;  /* 0x0000000367007223 */ /* 0x002fcc0000010804 */
[C---:B------:R-:W-:Y:S01]  /*18de0*/  HMMA.16816.F32.BF16 R24, R8.reuse, R14, R24 ;  /* 0x0000000e0818723c */ /* 0x040fe20000041818 */
[----:B------:R-:W1:Y:S01]  /*18df0*/  LDSM.16.MT88.4 R12, [R222+0xf000] ;  /* 0x00f00000de0c783b */ /* 0x000e620000004200 */
[----:B------:R2:W-:Y:S06]  /*18e00*/  MUFU.EX2 R128, R0 ;  /* 0x0000000000807308 */ /* 0x0005ec0000000800 */
[C---:B------:R-:W-:Y:S08]  /*18e10*/  HMMA.16816.F32.BF16 R52, R8.reuse, R48, R52 ;  /* 0x000000300834723c */ /* 0x040ff00000041834 */
[----:B------:R-:W-:Y:S01]  /*18e20*/  HMMA.16816.F32.BF16 R72, R8, R50, R72 ;  /* 0x000000320848723c */ /* 0x000fe20000041848 */
[----:B--2---:R-:W-:-:S04]  /*18e30*/  FFMA.FTZ R0, R139, R3, -R6 ;  /* 0x000000038b007223 */ /* 0x004fc80000010806 */
[----:B------:R2:W-:Y:S03]  /*18e40*/  MUFU.EX2 R126, R0 ;  /* 0x00000000007e7308 */ /* 0x0005e60000000800 */
[----:B------:R-:W-:Y:S01]  /*18e50*/  HMMA.16816.F32.BF16 R80, R8, R18, R80 ;  /* 0x000000120850723c */ /* 0x000fe20000041850 */
[----:B------:R-:W4:Y:S06]  /*18e60*/  LDSM.16.MT88.4 R16, [R221+0xf000] ;  /* 0x00f00000dd10783b */ /* 0x000f2c0000004200 */
        /* <DEDUP_REMOVED lines=21> */
[----:B--2---:R-:W-:-:S07]  /*18fc0*/  FFMA.FTZ R0, R92, R3, -R4 ;  /* 0x000000035c007223 */ /* 0x004fce0000010804 */
[C---:B-1----:R-:W-:Y:S01]  /*18fd0*/  HMMA.16816.F32.BF16 R76, R8.reuse, R12, R64 ;  /* 0x0000000c084c723c */ /* 0x042fe20000041840 */
[----:B------:R-:W1:Y:S01]  /*18fe0*/  LDSM.16.MT88.4 R64, [R221+0xf800] ;  /* 0x00f80000dd40783b */ /* 0x000e620000004200 */
[----:B------:R2:W-:Y:S06]  /*18ff0*/  MUFU.EX2 R118, R0 ;  /* 0x0000000000767308 */ /* 0x0005ec0000000800 */
[C---:B------:R-:W-:Y:S01]  /*19000*/  HMMA.16816.F32.BF16 R60, R8.reuse, R14, R24 ;  /* 0x0000000e083c723c */ /* 0x040fe20000041818 */
[----:B------:R-:W1:Y:S07]  /*19010*/  LDSM.16.MT88.4 R12, [R222+0xf800] ;  /* 0x00f80000de0c783b */ /* 0x000e6e0000004200 */
[----:B----4-:R-:W-:Y:S01]  /*19020*/  HMMA.16816.F32.BF16 R68, R8, R16, R68 ;  /* 0x000000100844723c */ /* 0x010fe20000041844 */
        /* <DEDUP_REMOVED lines=18> */
[C---:B------:R-:W-:Y:S08]  /*19150*/  HMMA.16816.F32.BF16 R24, R8.reuse, R30, R44 ;  /* 0x0000001e0818723c */ /* 0x040ff0000004182c */
[----:B---3--:R-:W-:Y:S01]  /*19160*/  HMMA.16816.F32.BF16 R44, R8, R40, R48 ;  /* 0x00000028082c723c */ /* 0x008fe20000041830 */
[----:B--2---:R-:W-:-:S04]  /*19170*/  FFMA.FTZ R0, R88, R3, -R4 ;  /* 0x0000000358007223 */ /* 0x004fc80000010804 */
[----:B------:R2:W3:Y:S03]  /*19180*/  MUFU.EX2 R112, R0 ;  /* 0x0000000000707308 */ /* 0x0004e60000000800 */
[C---:B------:R-:W-:Y:S08]  /*19190*/  HMMA.16816.F32.BF16 R40, R8.reuse, R42, R52 ;  /* 0x0000002a0828723c */ /* 0x040ff00000041834 */
[----:B-1----:R-:W-:Y:S01]  /*191a0*/  HMMA.16816.F32.BF16 R48, R8, R64, R68 ;  /* 0x000000400830723c */ /* 0x002fe20000041844 */
[----:B--2---:R-:W-:-:S07]  /*191b0*/  FFMA.FTZ R0, R39, R3, -R4 ;  /* 0x0000000327007223 */ /* 0x004fce0000010804 */
[C---:B------:R-:W-:Y:S01]  /*191c0*/  HMMA.16816.F32.BF16 R52, R8.reuse, R66, R80 ;  /* 0x000000420834723c */ /* 0x040fe20000041850 */
[----:B------:R1:W-:Y:S07]  /*191d0*/  MUFU.EX2 R110, R0 ;  /* 0x00000000006e7308 */ /* 0x0003ee0000000800 */
[C---:B------:R-:W-:Y:S07]  /*191e0*/  HMMA.16816.F32.BF16 R64, R8.reuse, R12, R76 ;  /* 0x0000000c0840723c */ /* 0x040fee000004184c */
[----:B------:R-:W-:Y:S01]  /*191f0*/  FADD.FTZ R12, R98, R97 ;  /* 0x00000061620c7221 */ /* 0x000fe20000010000 */
[----:B------:R-:W-:Y:S01]  /*19200*/  HMMA.16816.F32.BF16 R72, R8, R28, R32 ;  /* 0x0000001c0848723c */ /* 0x000fe20000041820 */
[----:B------:R-:W2:Y:S01]  /*19210*/  LDSM.16.MT88.4 R32, [R223+0x10000] ;  /* 0x01000000df20783b */ /* 0x000ea20000004200 */
[----:B-1----:R-:W-:-:S02]  /*19220*/  FFMA.FTZ R0, R91, R3, -R6 ;  /* 0x000000035b007223 */ /* 0x002fc40000010806 */
[----:B------:R-:W-:Y:S01]  /*19230*/  FADD.FTZ R12, R183, R12 ;  /* 0x0000000cb70c7221 */ /* 0x000fe20000010000 */
[----:B------:R-:W1:Y:S01]  /*19240*/  LDSM.16.MT88.4 R28, [R221+0x10000] ;  /* 0x01000000dd1c783b */ /* 0x000e620000004200 */
[----:B------:R5:W-:Y:S02]  /*19250*/  MUFU.EX2 R109, R0 ;  /* 0x00000000006d7308 */ /* 0x000be40000000800 */
[----:B------:R-:W-:Y:S01]  /*19260*/  HMMA.16816.F32.BF16 R60, R8, R14, R60 ;  /* 0x0000000e083c723c */ /* 0x000fe2000004183c */
[----:B------:R-:W-:-:S04]  /*19270*/  FADD.FTZ R12, R164, R12 ;  /* 0x0000000ca40c7221 */ /* 0x000fc80000010000 */
[----:B------:R-:W-:Y:S02]  /*19280*/  FADD.FTZ R12, R185, R12 ;  /* 0x0000000cb90c7221 */ /* 0x000fe40000010000 */
[----:B---3--:R-:W-:Y:S01]  /*19290*/  F2FP.BF16.PACK_AB R9, R112, R111 ;  /* 0x0000006f7009723e */ /* 0x008fe200000010ff */
[----:B-----5:R-:W-:-:S04]  /*192a0*/  FFMA.FTZ R0, R189, R3, -R6 ;  /* 0x00000003bd007223 */ /* 0x020fc80000010806 */
        /* <DEDUP_REMOVED lines=12> */
[C---:B----4-:R-:W-:Y:S08]  /*19370*/  HMMA.16816.F32.BF16 R72, R8.reuse, R16, R72 ;  /* 0x000000100848723c */ /* 0x050ff00000041848 */
[----:B------:R-:W-:Y:S01]  /*19380*/  HMMA.16816.F32.BF16 R68, R8, R18, R24 ;  /* 0x000000120844723c */ /* 0x000fe20000041818 */
[----:B------:R-:W4:Y:S01]  /*19390*/  LDSM.16.MT88.4 R16, [R222+0x10000] ;  /* 0x01000000de10783b */ /* 0x000f220000004200 */
[----:B---3--:R-:W-:-:S03]  /*193a0*/  FFMA.FTZ R0, R192, R3, -R4 ;  /* 0x00000003c0007223 */ /* 0x008fc60000010804 */
[----:B------:R-:W-:Y:S01]  /*193b0*/  LDSM.16.MT88.4 R24, [R221+0x10800] ;  /* 0x01080000dd18783b */ /* 0x000fe20000004200 */
[----:B------:R3:W5:Y:S02]  /*193c0*/  MUFU.EX2 R104, R0 ;  /* 0x0000000000687308 */ /* 0x0007640000000800 */
        /* <DEDUP_REMOVED lines=8> */
[----:B----4-:R-:W-:Y:S01]  /*19450*/  HMMA.16816.F32.BF16 R88, R8, R16, R64 ;  /* 0x000000100858723c */ /* 0x010fe20000041840 */
[----:B-1----:R-:W-:-:S04]  /*19460*/  FFMA.FTZ R0, R196, R3, -R6 ;  /* 0x00000003c4007223 */ /* 0x002fc80000010806 */
[----:B------:R1:W-:Y:S03]  /*19470*/  MUFU.EX2 R101, R0 ;  /* 0x0000000000657308 */ /* 0x0003e60000000800 */
        /* <DEDUP_REMOVED lines=10> */
[----:B-1----:R-:W-:Y:S01]  /*19520*/  FADD.FTZ R0, R184, R2 ;  /* 0x00000002b8007221 */ /* 0x002fe20000010000 */
[----:B-----5:R-:W-:Y:S01]  /*19530*/  F2FP.BF16.PACK_AB R10, R98, R99 ;  /* 0x00000063620a723e */ /* 0x020fe200000010ff */
[----:B------:R-:W-:Y:S02]  /*19540*/  FADD.FTZ R2, R188, R12 ;  /* 0x0000000cbc027221 */ /* 0x000fe40000010000 */
[----:B------:R-:W-:Y:S02]  /*19550*/  FADD.FTZ R0, R186, R0 ;  /* 0x00000000ba007221 */ /* 0x000fe40000010000 */
[----:B------:R-:W-:Y:S02]  /*19560*/  FADD.FTZ R2, R187, R2 ;  /* 0x00000002bb027221 */ /* 0x000fe40000010000 */
[----:B------:R-:W-:-:S02]  /*19570*/  FFMA.FTZ R12, R202, R3, -R4 ;  /* 0x00000003ca0c7223 */ /* 0x000fc40000010804 */
[----:B------:R-:W-:Y:S02]  /*19580*/  FADD.FTZ R0, R180, R0 ;  /* 0x00000000b4007221 */ /* 0x000fe40000010000 */
[----:B------:R-:W-:Y:S01]  /*19590*/  FADD.FTZ R2, R182, R2 ;  /* 0x00000002b6027221 */ /* 0x000fe20000010000 */
[----:B------:R1:W5:Y:S02]  /*195a0*/  MUFU.EX2 R97, R12 ;  /* 0x0000000c00617308 */ /* 0x0003640000000800 */
[----:B-1----:R-:W-:Y:S01]  /*195b0*/  FADD.FTZ R12, R175, R0 ;  /* 0x00000000af0c7221 */ /* 0x002fe20000010000 */
[----:B-----5:R-:W-:Y:S01]  /*195c0*/  F2FP.BF16.PACK_AB R11, R97, R102 ;  /* 0x00000066610b723e */ /* 0x020fe200000010ff */
[----:B------:R-:W-:Y:S02]  /*195d0*/  FADD.FTZ R0, R177, R2 ;  /* 0x00000002b1007221 */ /* 0x000fe40000010000 */
[----:B------:R-:W-:Y:S02]  /*195e0*/  FFMA.FTZ R2, R203, R3, -R4 ;  /* 0x00000003cb027223 */ /* 0x000fe40000010804 */
[----:B------:R-:W-:-:S02]  /*195f0*/  FADD.FTZ R12, R176, R12 ;  /* 0x0000000cb00c7221 */ /* 0x000fc40000010000 */
[----:B------:R-:W-:Y:S01]  /*19600*/  FADD.FTZ R13, R181, R0 ;  /* 0x00000000b50d7221 */ /* 0x000fe20000010000 */
[----:B------:R1:W-:Y:S01]  /*19610*/  MUFU.EX2 R96, R2 ;  /* 0x0000000200607308 */ /* 0x0003e20000000800 */
[----:B------:R-:W-:Y:S01]  /*19620*/  FADD.FTZ R0, R178, R12 ;  /* 0x0000000cb2007221 */ /* 0x000fe20000010000 */
[----:B--2---:R-:W-:Y:S01]  /*19630*/  HMMA.16816.F32.BF16 R52, R8, R32, R72 ;  /* 0x000000200834723c */ /* 0x004fe20000041848 */
[----:B------:R-:W-:Y:S02]  /*19640*/  FFMA.FTZ R12, R204, R3, -R4 ;  /* 0x00000003cc0c7223 */ /* 0x000fe40000010804 */
[----:B------:R-:W-:-:S03]  /*19650*/  FADD.FTZ R0, R172, R0 ;  /* 0x00000000ac007221 */ /* 0x000fc60000010000 */
[----:B------:R2:W5:Y:S01]  /*19660*/  MUFU.EX2 R72, R12 ;  /* 0x0000000c00487308 */ /* 0x0005620000000800 */
[----:B------:R-:W-:Y:S01]  /*19670*/  FADD.FTZ R0, R169, R0 ;  /* 0x00000000a9007221 */ /* 0x000fe20000010000 */
[C---:B------:R-:W-:Y:S03]  /*19680*/  HMMA.16816.F32.BF16 R44, R8.reuse, R34, R68 ;  /* 0x00000022082c723c */ /* 0x040fe60000041844 */
[----:B------:R-:W-:Y:S02]  /*19690*/  FADD.FTZ R0, R167, R0 ;  /* 0x00000000a7007221 */ /* 0x000fe40000010000 */
[----:B-1----:R-:W-:Y:S02]  /*196a0*/  FADD.FTZ R2, R179, R13 ;  /* 0x0000000db3027221 */ /* 0x002fe40000010000 */
[----:B------:R-:W-:Y:S01]  /*196b0*/  FADD.FTZ R0, R171, R0 ;  /* 0x00000000ab007221 */ /* 0x000fe20000010000 */
[----:B---3--:R-:W-:Y:S01]  /*196c0*/  HMMA.16816.F32.BF16 R60, R8, R28, R76 ;  /* 0x0000001c083c723c */ /* 0x008fe2000004184c */
        /* <DEDUP_REMOVED lines=21> */
[C---:B----4-:R-:W-:Y:S01]  /*19820*/  HMMA.16816.F32.BF16 R88, R8.reuse, R16, R88 ;  /* 0x000000100858723c */ /* 0x050fe20000041858 */
[----:B------:R-:W-:Y:S02]  /*19830*/  FADD.FTZ R2, R240, R2 ;  /* 0x00000002f0027221 */ /* 0x000fe40000010000 */
[----:B--2---:R-:W-:Y:S02]  /*19840*/  FFMA.FTZ R12, R205, R3, -R4 ;  /* 0x00000003cd0c7223 */ /* 0x004fe40000010804 */
[----:B------:R-:W-:Y:S02]  /*19850*/  FADD.FTZ R2, R234, R2 ;  /* 0x00000002ea027221 */ /* 0x000fe40000010000 */
[----:B------:R-:W-:Y:S01]  /*19860*/  FADD.FTZ R0, R219, R0 ;  /* 0x00000000db007221 */ /* 0x000fe20000010000 */
[----:B------:R2:W-:Y:S01]  /*19870*/  MUFU.EX2 R71, R12 ;  /* 0x0000000c00477308 */ /* 0x0005e20000000800 */
[----:B------:R-:W-:Y:S01]  /*19880*/  FADD.FTZ R2, R233, R2 ;  /* 0x00000002e9027221 */ /* 0x000fe20000010000 */
[----:B------:R-:W-:Y:S01]  /*19890*/  HMMA.16816.F32.BF16 R40, R8, R18, R40 ;  /* 0x000000120828723c */ /* 0x000fe20000041828 */
[----:B------:R-:W-:Y:S01]  /*198a0*/  FADD.FTZ R0, R216, R0 ;  /* 0x00000000d8007221 */ /* 0x000fe20000010000 */
[----:B------:R-:W3:Y:S01]  /*198b0*/  LDSM.16.MT88.4 R16, [R221+0x11000] ;  /* 0x01100000dd10783b */ /* 0x000ee20000004200 */
[----:B------:R-:W-:-:S02]  /*198c0*/  FADD.FTZ R2, R230, R2 ;  /* 0x00000002e6027221 */ /* 0x000fc40000010000 */
[----:B------:R-:W-:Y:S02]  /*198d0*/  FADD.FTZ R0, R217, R0 ;  /* 0x00000000d9007221 */ /* 0x000fe40000010000 */
[----:B------:R-:W-:Y:S01]  /*198e0*/  FADD.FTZ R2, R232, R2 ;  /* 0x00000002e8027221 */ /* 0x000fe20000010000 */
[----:B-----5:R-:W-:Y:S01]  /*198f0*/  F2FP.BF16.PACK_AB R9, R72, R96 ;  /* 0x000000604809723e */ /* 0x020fe200000010ff */
[----:B------:R-:W-:Y:S02]  /*19900*/  FADD.FTZ R0, R218, R0 ;  /* 0x00000000da007221 */ /* 0x000fe40000010000 */
[----:B------:R-:W-:Y:S02]  /*19910*/  FADD.FTZ R2, R170, R2 ;  /* 0x00000002aa027221 */ /* 0x000fe40000010000 */
[----:B------:R-:W-:Y:S02]  /*19920*/  FADD.FTZ R0, R162, R0 ;  /* 0x00000000a2007221 */ /* 0x000fe40000010000 */
[----:B--2---:R-:W-:-:S02]  /*19930*/  FFMA.FTZ R12, R206, R3, -R6 ;  /* 0x00000003ce0c7223 */ /* 0x004fc40000010806 */
[----:B------:R-:W-:Y:S02]  /*19940*/  FADD.FTZ R2, R163, R2 ;  /* 0x00000002a3027221 */ /* 0x000fe40000010000 */
        /* <DEDUP_REMOVED lines=9> */
[----:B--2---:R-:W-:Y:S02]  /*199e0*/  FFMA.FTZ R12, R207, R3, -R6 ;  /* 0x00000003cf0c7223 */ /* 0x004fe40000010806 */
[----:B------:R-:W-:Y:S02]  /*199f0*/  FADD.FTZ R2, R22, R2 ;  /* 0x0000000216027221 */ /* 0x000fe40000010000 */
[----:B------:R-:W2:Y:S01]  /*19a00*/  MUFU.EX2 R69, R12 ;  /* 0x0000000c00457308 */ /* 0x000ea20000000800 */
[----:B------:R-:W-:-:S02]  /*19a10*/  FADD.FTZ R0, R152, R0 ;  /* 0x0000000098007221 */ /* 0x000fc40000010000 */
[----:B------:R-:W-:Y:S02]  /*19a20*/  FADD.FTZ R2, R157, R2 ;  /* 0x000000029d027221 */ /* 0x000fe40000010000 */
[----:B------:R-:W-:Y:S01]  /*19a30*/  FADD.FTZ R0, R153, R0 ;  /* 0x0000000099007221 */ /* 0x000fe20000010000 */
[----:B------:R-:W-:Y:S01]  /*19a40*/  LDSM.16.MT88.4 R156, [R221+0x11800] ;  /* 0x01180000dd9c783b */ /* 0x000fe20000004200 */
[----:B------:R-:W-:Y:S02]  /*19a50*/  FADD.FTZ R2, R150, R2 ;  /* 0x0000000296027221 */ /* 0x000fe40000010000 */
[----:B------:R-:W-:Y:S02]  /*19a60*/  FADD.FTZ R0, R151, R0 ;  /* 0x0000000097007221 */ /* 0x000fe40000010000 */
[----:B------:R-:W-:Y:S02]  /*19a70*/  FADD.FTZ R2, R149, R2 ;  /* 0x0000000295027221 */ /* 0x000fe40000010000 */
[----:B------:R-:W-:Y:S01]  /*19a80*/  FADD.FTZ R0, R141, R0 ;  /* 0x000000008d007221 */ /* 0x000fe20000010000 */
[----:B------:R-:W-:Y:S01]  /*19a90*/  LDSM.16.MT88.4 R148, [R223+0x11800] ;  /* 0x01180000df94783b */ /* 0x000fe20000004200 */
[----:B------:R-:W-:Y:S01]  /*19aa0*/  FADD.FTZ R2, R143, R2 ;  /* 0x000000028f027221 */ /* 0x000fe20000010000 */
[----:B--2---:R-:W-:Y:S01]  /*19ab0*/  F2FP.BF16.PACK_AB R8, R69, R70 ;  /* 0x000000464508723e */ /* 0x004fe200000010ff */
[----:B------:R-:W-:-:S02]  /*19ac0*/  FFMA.FTZ R12, R208, R3, -R6 ;  /* 0x00000003d00c7223 */ /* 0x000fc40000010806 */
[----:B------:R-:W-:Y:S02]  /*19ad0*/  FADD.FTZ R2, R142, R2 ;  /* 0x000000028e027221 */ /* 0x000fe40000010000 */
[----:B------:R2:W-:Y:S01]  /*19ae0*/  MUFU.EX2 R68, R12 ;  /* 0x0000000c00447308 */ /* 0x0005e20000000800 */
[----:B------:R-:W-:Y:S02]  /*19af0*/  FADD.FTZ R0, R140, R0 ;  /* 0x000000008c007221 */ /* 0x000fe40000010000 */
[----:B------:R-:W-:Y:S01]  /*19b00*/  FADD.FTZ R2, R138, R2 ;  /* 0x000000028a027221 */ /* 0x000fe20000010000 */
[----:B------:R-:W-:Y:S01]  /*19b10*/  LDSM.16.MT88.4 R140, [R220+0x11800] ;  /* 0x01180000dc8c783b */ /* 0x000fe20000004200 */
[----:B------:R-:W-:Y:S02]  /*19b20*/  FADD.FTZ R0, R145, R0 ;  /* 0x0000000091007221 */ /* 0x000fe40000010000 */
[----:B------:R-:W-:Y:S02]  /*19b30*/  FADD.FTZ R2, R136, R2 ;  /* 0x0000000288027221 */ /* 0x000fe40000010000 */
[----:B------:R-:W-:-:S02]  /*19b40*/  FADD.FTZ R0, R144, R0 ;  /* 0x0000000090007221 */ /* 0x000fc40000010000 */
        /* <DEDUP_REMOVED lines=27> */
[--C-:B-1----:R-:W-:Y:S01]  /*19d00*/  FFMA.FTZ R12, R201, R3, -R6.reuse ;  /* 0x00000003c90c7223 */ /* 0x102fe20000010806 */
[----:B---3--:R-:W-:Y:S01]  /*19d10*/  F2FP.BF16.PACK_AB R164, R14, R15 ;  /* 0x0000000f0ea4723e */ /* 0x008fe200000010ff */
[----:B------:R-:W-:-:S04]  /*19d20*/  FFMA.FTZ R6, R214, R3, -R6 ;  /* 0x00000003d6067223 */ /* 0x000fc80000010806 */
[----:B------:R-:W-:Y:S01]  /*19d30*/  MUFU.EX2 R13, R12 ;  /* 0x0000000c000d7308 */ /* 0x000fe20000000800 */
[----:B------:R-:W-:-:S07]  /*19d40*/  FFMA.FTZ R3, R215, R3, -R4 ;  /* 0x00000003d7037223 */ /* 0x000fce0000010804 */
[----:B------:R1:W3:Y:S08]  /*19d50*/  MUFU.EX2 R12, R6 ;  /* 0x00000006000c7308 */ /* 0x0002f00000000800 */
[----:B------:R-:W4:Y:S01]  /*19d60*/  MUFU.EX2 R3, R3 ;  /* 0x0000000300037308 */ /* 0x000f220000000800 */
[----:B-1----:R-:W-:Y:S01]  /*19d70*/  FADD.FTZ R6, R133, R2 ;  /* 0x0000000285067221 */ /* 0x002fe20000010000 */
[----:B---3--:R-:W-:Y:S01]  /*19d80*/  F2FP.BF16.PACK_AB R166, R12, R13 ;  /* 0x0000000d0ca6723e */ /* 0x008fe200000010ff */
[----:B------:R-:W-:-:S02]  /*19d90*/  FADD.FTZ R2, R130, R0 ;  /* 0x0000000082027221 */ /* 0x000fc40000010000 */
[----:B------:R-:W-:Y:S02]  /*19da0*/  FADD.FTZ R0, R131, R6 ;  /* 0x0000000683007221 */ /* 0x000fe40000010000 */
[----:B------:R-:W-:Y:S02]  /*19db0*/  FADD.FTZ R4, R127, R2 ;  /* 0x000000027f047221 */ /* 0x000fe40000010000 */
[----:B------:R-:W-:Y:S01]  /*19dc0*/  FADD.FTZ R2, R126, R0 ;  /* 0x000000007e027221 */ /* 0x000fe20000010000 */
[----:B----4-:R-:W-:Y:S01]  /*19dd0*/  F2FP.BF16.PACK_AB R167, R3, R22 ;  /* 0x0000001603a7723e */ /* 0x010fe200000010ff */
        /* <DEDUP_REMOVED lines=34> */
[C---:B--2---:R-:W-:Y:S01]  /*1a000*/  HMMA.16816.F32.BF16 R160, R164.reuse, R8, R160 ;  /* 0x00000008a4a0723c */ /* 0x044fe200000418a0 */
        /* <DEDUP_REMOVED lines=18> */
[----:B------:R-:W-:-:S05]  /*1a130*/  FADD.FTZ R0, R12, R2 ;  /* 0x000000020c007221 */ /* 0x000fca0000010000 */
[----:B------:R1:W-:Y:S04]  /*1a140*/  STL [R1+0x8], R0 ;  /* 0x0000080001007387 */ /* 0x0003e80000100800 */
[----:B------:R1:W-:Y:S01]  /*1a150*/  STL [R1+0x4], R3 ;  /* 0x0000040301007387 */ /* 0x0003e20000100800 */
[----:B------:R-:W-:Y:S05]  /*1a160*/  @!P3 BRA `(.L_x_4056) ;  /* 0x000082b00000b947 */ /* 0x000fea0003800000 */
[----:B------:R-:W2:Y:S01]  /*1a170*/  LDL.LU R171, [R1+0x24] ;  /* 0x0000240001ab7983 */ /* 0x000ea20000300800 */
        /* <DEDUP_REMOVED lines=69> */
.L_x_4058:
[----:B-1----:R-:W3:Y:S02]  /*1a5d0*/  LD.E R0, [R20.64+0x40] ;  /* 0x0000400614007980 */ /* 0x002ee4000c101900 */
[----:B---3--:R-:W-:-:S04]  /*1a5e0*/  LEA R0, -R0, RZ, 0x8 ;  /* 0x000000ff00007211 */ /* 0x008fc800078e41ff */
[----:B------:R-:W-:Y:S02]  /*1a5f0*/  SHF.R.S32.HI R3, RZ, 0x1f, R0 ;  /* 0x0000001fff037819 */ /* 0x000fe40000011400 */
.L_x_4059:
[----:B------:R-:W-:Y:S05]  /*1a600*/  BSYNC B0 ;  /* 0x0000000000007941 */ /* 0x000fea0003800000 */
.L_x_4057:
[----:B------:R-:W3:Y:S01]  /*1a610*/  LDL.LU R15, [R1+0x14] ;  /* 0x00001400010f7983 */ /* 0x000ee20000300800 */
[C---:B------:R-:W-:Y:S01]  /*1a620*/  IMAD.SHL.U32 R6, R194.reuse, 0x20, RZ ;  /* 0x00000020c2067824 */ /* 0x040fe200078e00ff */
[----:B------:R-:W-:Y:S01]  /*1a630*/  SHF.L.U64.HI R4, R194, 0x5, R195 ;  /* 0x00000005c2047819 */ /* 0x000fe200000102c3 */
[----:B------:R-:W-:Y:S01]  /*1a640*/  ULDC.64 UR4, c[0x0][0x40] ;  /* 0x0000100000047ab9 */ /* 0x000fe20000000a00 */
[----:B------:R-:W4:Y:S04]  /*1a650*/  LDL.LU R14, [R1+0x18] ;  /* 0x00001800010e7983 */ /* 0x000f280000300800 */
[----:B--2---:R-:W2:Y:S04]  /*1a660*/  LDL R19, [R1+0x1c] ;  /* 0x00001c0001137983 */ /* 0x004ea80000100800 */
[----:B------:R-:W2:Y:S01]  /*1a670*/  LDL.LU R18, [R1+0x28] ;  /* 0x0000280001127983 */ /* 0x000ea20000300800 */
[----:B------:R-:W-:-:S03]  /*1a680*/  UIADD3 UR4, UP0, UR4, 0x160, URZ ;  /* 0x0000016004047890 */ /* 0x000fc6000ff1e03f */
[----:B------:R-:W-:Y:S01]  /*1a690*/  STL [R1+0x40], R57 ;  /* 0x0000403901007387 */ /* 0x000fe20000100800 */
[----:B------:R-:W-:Y:S02]  /*1a6a0*/  UIADD3.X UR5, URZ, UR5, URZ, UP0, !UPT ;  /* 0x000000053f057290 */ /* 0x000fe400087fe43f */
[----:B------:R-:W-:Y:S01]  /*1a6b0*/  IMAD.U32 R38, RZ, RZ, UR4 ;  /* 0x00000004ff267e24 */ /* 0x000fe2000f8e00ff */
[----:B------:R-:W-:Y:S03]  /*1a6c0*/  STL [R1+0x3c], R56 ;  /* 0x00003c3801007387 */ /* 0x000fe60000100800 */
[----:B------:R-:W-:Y:S01]  /*1a6d0*/  IMAD.U32 R39, RZ, RZ, UR5 ;  /* 0x00000005ff277e24 */ /* 0x000fe2000f8e00ff */
[----:B------:R-:W-:Y:S01]  /*1a6e0*/  STL [R1+0x38], R37 ;  /* 0x0000382501007387 */ /* 0x000fe20000100800 */
[----:B------:R-:W-:-:S03]  /*1a6f0*/  ULDC.64 UR4, c[0x0][0x118] ;  /* 0x0000460000047ab9 */ /* 0x000fc60000000a00 */
[----:B------:R-:W-:Y:S01]  /*1a700*/  STL [R1+0x34], R36 ;  /* 0x0000342401007387 */ /* 0x000fe20000100800 */
[----:B----4-:R-:W-:-:S04]  /*1a710*/  LEA R14, P1, R0, R14, 0x1 ;  /* 0x0000000e000e7211 */ /* 0x010fc800078208ff */
[----:B---3--:R-:W-:Y:S01]  /*1a720*/  LEA.HI.X R15, R0, R15, R3, 0x1, P1 ;  /* 0x0000000f000f7211 */ /* 0x008fe200008f0c03 */
[----:B------:R1:W-:Y:S01]  /*1a730*/  STL [R1+0x18], R14 ;  /* 0x0000180e01007387 */ /* 0x0003e20000100800 */
[-C--:B------:R-:W-:Y:S01]  /*1a740*/  IADD3 R10, P1, R14, R6.reuse, RZ ;  /* 0x000000060e0a7210 */ /* 0x080fe20007f3e0ff */
[----:B--2---:R-:W-:Y:S02]  /*1a750*/  IMAD.MOV.U32 R24, RZ, RZ, R19 ;  /* 0x000000ffff187224 */ /* 0x004fe400078e0013 */
        /* <DEDUP_REMOVED lines=19> */
[----:B--2---:R-:W-:Y:S01]  /*1a890*/  IMAD.X R15, R17, 0x1, R4, P1 ;  /* 0x00000001110f7824 */ /* 0x004fe200008e0604 */
[----:B------:R2:W-:Y:S01]  /*1a8a0*/  LDGSTS.E.BYPASS.LTC128B.128 [R231+0xc800], [R16.64] ;  /* 0x0c80000010e77fae */ /* 0x0005e2000b901d46 */
[----:B---3--:R-:W-:-:S03]  /*1a8b0*/  IADD3 R10, P1, R14, R6, RZ ;  /* 0x000000060e0a7210 */ /* 0x008fc60007f3e0ff */
[----:B------:R3:W-:Y:S02]  /*1a8c0*/  LDGSTS.E.BYPASS.LTC128B.128 [R231+0xd000], [R14.64] ;  /* 0x0d0000000ee77fae */ /* 0x0007e4000b901d46 */
[----:B------:R-:W-:Y:S01]  /*1a8d0*/  IMAD.X R11, R15, 0x1, R4, P1 ;  /* 0x000000010f0b7824 */ /* 0x000fe200008e0604 */
[----:B----4-:R-:W-:-:S04]  /*1a8e0*/  IADD3 R8, P1, R10, R6, RZ ;  /* 0x000000060a087210 */ /* 0x010fc80007f3e0ff */
[----:B------:R4:W-:Y:S01]  /*1a8f0*/  LDGSTS.E.BYPASS.LTC128B.128 [R231+0xd800], [R10.64] ;  /* 0x0d8000000ae77fae */ /* 0x0009e2000b901d46 */
[----:B------:R-:W-:Y:S01]  /*1a900*/  IMAD.X R9, R11, 0x1, R4, P1 ;  /* 0x000000010b097824 */ /* 0x000fe200008e0604 */
[----:B------:R-:W-:-:S04]  /*1a910*/  IADD3 R2, P1, R8, R6, RZ ;  /* 0x0000000608027210 */ /* 0x000fc80007f3e0ff */
[----:B------:R2:W-:Y:S01]  /*1a920*/  LDGSTS.E.BYPASS.LTC128B.128 [R231+0xe000], [R8.64] ;  /* 0x0e00000008e77fae */ /* 0x0005e2000b901d46 */
[----:B------:R-:W-:Y:S01]  /*1a930*/  IMAD.X R3, R9, 0x1, R4, P1 ;  /* 0x0000000109037824 */ /* 0x000fe200008e0604 */
[----:B-1----:R-:W-:-:S04]  /*1a940*/  IADD3 R12, P1, R2, R6, RZ ;  /* 0x00000006020c7210 */ /* 0x002fc80007f3e0ff */
[----:B------:R1:W-:Y:S01]  /*1a950*/  LDGSTS.E.BYPASS.LTC128B.128 [R231+0xe800], [R2.64] ;  /* 0x0e80000002e77fae */ /* 0x0003e2000b901d46 */
[----:B------:R-:W-:Y:S01]  /*1a960*/  IMAD.X R13, R3, 0x1, R4, P1 ;  /* 0x00000001030d7824 */ /* 0x000fe200008e0604 */
[----:B---3--:R-:W-:-:S04]  /*1a970*/  IADD3 R14, P1, R12, R6, RZ ;  /* 0x000000060c0e7210 */ /* 0x008fc80007f3e0ff */
[----:B------:R3:W-:Y:S01]  /*1a980*/  LDGSTS.E.BYPASS.LTC128B.128 [R231+0xf000], [R12.64] ;  /* 0x0f0000000ce77fae */ /* 0x0007e2000b901d46 */
[----:B------:R-:W-:Y:S01]  /*1a990*/  IMAD.X R15, R13, 0x1, R4, P1 ;  /* 0x000000010d0f7824 */ /* 0x000fe200008e0604 */
[----:B----4-:R-:W-:-:S04]  /*1a9a0*/  IADD3 R10, P1, R14, R6, RZ ;  /* 0x000000060e0a7210 */ /* 0x010fc80007f3e0ff */
        /* <DEDUP_REMOVED lines=13> */
[----:B------:R-:W-:Y:S01]  /*1aa80*/  IMAD.MOV.U32 R132, RZ, RZ, R24 ;  /* 0x000000ffff847224 */ /* 0x000fe200078e0018 */
[C---:B----4-:R-:W-:Y:S02]  /*1aa90*/  IADD3 R2, R135.reuse, 0x800, RZ ;  /* 0x0000080087027810 */ /* 0x050fe40007ffe0ff */
[----:B------:R-:W-:Y:S04]  /*1aaa0*/  LDSM.16.M88.4 R20, [R134+0x2000] ;  /* 0x002000008614783b */ /* 0x000fe80000000200 */
[----:B------:R-:W-:Y:S04]  /*1aab0*/  LDSM.16.M88.4 R16, [R18] ;  /* 0x000000001210783b */ /* 0x000fe80000000200 */
[----:B------:R-:W-:Y:S04]  /*1aac0*/  LDSM.16.M88.4 R64, [R58+0x2000] ;  /* 0x002000003a40783b */ /* 0x000fe80000000200 */
[----:B------:R-:W-:Y:S04]  /*1aad0*/  LDSM.16.M88.4 R32, [R134+0x3000] ;  /* 0x003000008620783b */ /* 0x000fe80000000200 */
[----:B------:R-:W-:Y:S04]  /*1aae0*/  LDSM.16.M88.4 R24, [R134+0x2800] ;  /* 0x002800008618783b */ /* 0x000fe80000000200 */
[----:B-1----:R-:W3:Y:S04]  /*1aaf0*/  LDSM.16.M88.4 R8, [R225] ;  /* 0x00000000e108783b */ /* 0x002ee80000000200 */
[----:B------:R-:W1:Y:S04]  /*1ab00*/  LDSM.16.M88.4 R60, [R134+0x3800] ;  /* 0x00380000863c783b */ /* 0x000e680000000200 */
[----:B------:R-:W4:Y:S04]  /*1ab10*/  LDSM.16.M88.4 R44, [R134+0x4800] ;  /* 0x00480000862c783b */ /* 0x000f280000000200 */
[----:B------:R-:W1:Y:S04]  /*1ab20*/  LDSM.16.M88.4 R40, [R134+0x5000] ;  /* 0x005000008628783b */ /* 0x000e680000000200 */
[----:B------:R-:W1:Y:S04]  /*1ab30*/  LDSM.16.M88.4 R28, [R134+0x6000] ;  /* 0x00600000861c783b */ /* 0x000e680000000200 */
[----:B------:R-:W-:Y:S04]  /*1ab40*/  LDSM.16.M88.4 R48, [R134+0x4000] ;  /* 0x004000008630783b */ /* 0x000fe80000000200 */
[----:B------:R-:W-:Y:S04]  /*1ab50*/  LDSM.16.M88.4 R52, [R134+0x5800] ;  /* 0x005800008634783b */ /* 0x000fe80000000200 */
[----:B------:R-:W0:Y:S01]  /*1ab60*/  LDGDEPBAR ;  /* 0x00000000000079af */ /* 0x000e220000000000 */
[C---:B---3--:R-:W-:Y:S08]  /*1ab70*/  HMMA.16816.F32.BF16 R12, R8.reuse, R20, RZ ;  /* 0x00000014080c723c */ /* 0x048ff000000418ff */
[C---:B------:R-:W-:Y:S08]  /*1ab80*/  HMMA.16816.F32.BF16 R84, R8.reuse, R32, RZ ;  /* 0x000000200854723c */ /* 0x040ff000000418ff */
[----:B------:R-:W-:Y:S01]  /*1ab90*/  HMMA.16816.F32.BF16 R88, R8, R34, RZ ;  /* 0x000000220858723c */ /* 0x000fe200000418ff */
[----:B------:R-:W-:Y:S07]  /*1aba0*/  LDSM.16.M88.4 R32, [R134+0x8000] ;  /* 0x008000008620783b */ /* 0x000fee0000000200 */
[----:B------:R-:W-:Y:S01]  /*1abb0*/  HMMA.16816.F32.BF16 R72, R16, R64, R12 ;  /* 0x000000401048723c */ /* 0x000fe2000004180c */
[----:B------:R-:W3:Y:S07]  /*1abc0*/  LDSM.16.M88.4 R12, [R134+0x7800] ;  /* 0x00780000860c783b */ /* 0x000eee0000000200 */
[C---:B------:R-:W-:Y:S01]  /*1abd0*/  HMMA.16816.F32.BF16 R68, R8.reuse, R22, RZ ;  /* 0x000000160844723c */ /* 0x040fe200000418ff */
[----:B------:R-:W-:Y:S07]  /*1abe0*/  LDSM.16.M88.4 R20, [R134+0x7000] ;  /* 0x007000008614783b */ /* 0x000fee0000000200 */
[C---:B------:R-:W-:Y:S08]  /*1abf0*/  HMMA.16816.F32.BF16 R76, R8.reuse, R24, RZ ;  /* 0x00000018084c723c */ /* 0x040ff000000418ff */
        /* <DEDUP_REMOVED lines=13> */
[----:B------:R-:W-:Y:S07]  /*1acd0*/  LDSM.16.M88.4 R28, [R135] ;  /* 0x00000000871c783b */ /* 0x000fee0000000200 */
[C---:B---3--:R-:W-:Y:S08]  /*1ace0*/  HMMA.16816.F32.BF16 R196, R8.reuse, R12, RZ ;  /* 0x0000000c08c4723c */ /* 0x048ff000000418ff */
[C---:B------:R-:W-:Y:S01]  /*1acf0*/  HMMA.16816.F32.BF16 R200, R8.reuse, R14, RZ ;  /* 0x0000000e08c8723c */ /* 0x040fe200000418ff */
[----:B------:R-:W3:Y:S07]  /*1ad00*/  LDSM.16.M88.4 R12, [R228] ;  /* 0x00000000e40c783b */ /* 0x000eee0000000200 */
        /* <DEDUP_REMOVED lines=10> */
[C---:B------:R-:W-:Y:S08]  /*1adb0*/  HMMA.16816.F32.BF16 R180, R8.reuse, R26, RZ ;  /* 0x0000001a08b4723c */ /* 0x040ff000000418ff */
[C---:B------:R-:W-:Y:S08]  /*1adc0*/  HMMA.16816.F32.BF16 R184, R8.reuse, R20, RZ ;  /* 0x0000001408b8723c */ /* 0x040ff000000418ff */
[C---:B------:R-:W-:Y:S08]  /*1add0*/  HMMA.16816.F32.BF16 R188, R8.reuse, R22, RZ ;  /* 0x0000001608bc723c */ /* 0x040ff000000418ff */
[C---:B-1----:R-:W-:Y:S08]  /*1ade0*/  HMMA.16816.F32.BF16 R212, R8.reuse, R60, RZ ;  /* 0x0000003c08d4723c */ /* 0x042ff000000418ff */
[C---:B------:R-:W-:Y:S01]  /*1adf0*/  HMMA.16816.F32.BF16 R216, R8.reuse, R62, RZ ;  /* 0x0000003e08d8723c */ /* 0x040fe200000418ff */
[----:B------:R-:W-:Y:S07]  /*1ae00*/  LDSM.16.M88.4 R60, [R58+0x3800] ;  /* 0x003800003a3c783b */ /* 0x000fee0000000200 */
[C---:B----4-:R-:W-:Y:S08]  /*1ae10*/  HMMA.16816.F32.BF16 R232, R8.reuse, R44, RZ ;  /* 0x0000002c08e8723c */ /* 0x050ff000000418ff */
[C---:B------:R-:W-:Y:S01]  /*1ae20*/  HMMA.16816.F32.BF16 R236, R8.reuse, R46, RZ ;  /* 0x0000002e08ec723c */ /* 0x040fe200000418ff */
[----:B------:R-:W-:Y:S07]  /*1ae30*/  LDSM.16.M88.4 R44, [R224] ;  /* 0x00000000e02c783b */ /* 0x000fee0000000200 */
[C---:B------:R-:W-:Y:S08]  /*1ae40*/  HMMA.16816.F32.BF16 R240, R8.reuse, R40, RZ ;  /* 0x0000002808f0723c */ /* 0x040ff000000418ff */
[----:B------:R-:W-:Y:S01]  /*1ae50*/  HMMA.16816.F32.BF16 R248, R8, R42, RZ ;  /* 0x0000002a08f8723c */ /* 0x000fe200000418ff */
[----:B------:R-:W1:Y:S07]  /*1ae60*/  LDSM.16.M88.4 R8, [R229] ;  /* 0x00000000e508783b */ /* 0x000e6e0000000200 */
[----:B------:R-:W-:Y:S01]  /*1ae70*/  HMMA.16816.F32.BF16 R20, R16, R66, R68 ;  /* 0x000000421014723c */ /* 0x000fe20000041844 */
[----:B------:R4:W2:Y:S04]  /*1ae80*/  LDSM.16.M88.4 R68, [R2] ;  /* 0x000000000244783b */ /* 0x0008a80000000200 */
[----:B------:R-:W-:Y:S03]  /*1ae90*/  LDSM.16.M88.4 R64, [R58+0x4800] ;  /* 0x004800003a40783b */ /* 0x000fe60000000200 */
[----:B---3--:R-:W-:Y:S08]  /*1aea0*/  HMMA.16816.F32.BF16 R24, R12, R28, R72 ;  /* 0x0000001c0c18723c */ /* 0x008ff00000041848 */
[----:B------:R-:W-:Y:S08]  /*1aeb0*/  HMMA.16816.F32.BF16 R40, R16, R32, R76 ;  /* 0x000000201028723c */ /* 0x000ff0000004184c */
[----:B------:R-:W-:Y:S01]  /*1aec0*/  HMMA.16816.F32.BF16 R20, R12, R30, R20 ;  /* 0x0000001e0c14723c */ /* 0x000fe20000041814 */
[----:B----4-:R-:W-:-:S07]  /*1aed0*/  IADD3 R2, R135, 0x1000, RZ ;  /* 0x0000100087027810 */ /* 0x010fce0007ffe0ff */
[----:B------:R-:W-:Y:S08]  /*1aee0*/  HMMA.16816.F32.BF16 R72, R16, R34, R80 ;  /* 0x000000221048723c */ /* 0x000ff00000041850 */
[----:B-1----:R-:W-:Y:S08]  /*1aef0*/  HMMA.16816.F32.BF16 R28, R8, R44, R24 ;  /* 0x0000002c081c723c */ /* 0x002ff00000041818 */
[C---:B------:R-:W-:Y:S08]  /*1af00*/  HMMA.16816.F32.BF16 R76, R16.reuse, R48, R84 ;  /* 0x00000030104c723c */ /* 0x040ff00000041854 */
[----:B------:R-:W-:Y:S01]  /*1af10*/  HMMA.16816.F32.BF16 R80, R16, R50, R88 ;  /* 0x000000321050723c */ /* 0x000fe20000041858 */
[----:B------:R-:W1:Y:S07]  /*1af20*/  LDSM.16.M88.4 R48, [R224+0x800] ;  /* 0x00080000e030783b */ /* 0x000e6e0000000200 */
[----:B------:R-:W-:Y:S01]  /*1af30*/  HMMA.16816.F32.BF16 R24, R8, R46, R20 ;  /* 0x0000002e0818723c */ /* 0x000fe20000041814 */
[----:B------:R3:W4:Y:S07]  /*1af40*/  LDSM.16.M88.4 R44, [R2] ;  /* 0x00000000022c783b */ /* 0x00072e0000000200 */
[C---:B--2---:R-:W-:Y:S08]  /*1af50*/  HMMA.16816.F32.BF16 R32, R12.reuse, R68, R40 ;  /* 0x000000440c20723c */ /* 0x044ff00000041828 */
[----:B------:R-:W-:Y:S01]  /*1af60*/  HMMA.16816.F32.BF16 R20, R12, R70, R72 ;  /* 0x000000460c14723c */ /* 0x000fe20000041848 */
[----:B------:R-:W2:Y:S01]  /*1af70*/  LDSM.16.M88.4 R68, [R224+0x1000] ;  /* 0x00100000e044783b */ /* 0x000ea20000000200 */
[----:B---3--:R-:W-:-:S06]  /*1af80*/  FMUL.FTZ R2, R28, R0 ;  /* 0x000000001c027220 */ /* 0x008fcc0000410000 */
[----:B------:R-:W-:Y:S01]  /*1af90*/  HMMA.16816.F32.BF16 R92, R16, R60, R92 ;  /* 0x0000003c105c723c */ /* 0x000fe2000004185c */
[----:B------:R3:W-:Y:S07]  /*1afa0*/  MUFU.TANH R36, R2 ;  /* 0x0000000200247308 */ /* 0x0007ee0000002400 */
[----:B-1----:R-:W-:Y:S08]  /*1afb0*/  HMMA.16816.F32.BF16 R32, R8, R48, R32 ;  /* 0x000000300820723c */ /* 0x002ff00000041820 */
[----:B------:R-:W-:Y:S01]  /*1afc0*/  HMMA.16816.F32.BF16 R84, R16, R62, R96 ;  /* 0x0000003e1054723c */ /* 0x000fe20000041860 */
[----:B------:R-:W1:Y:S01]  /*1afd0*/  LDSM.16.M88.4 R60, [R58+0x5000] ;  /* 0x005000003a3c783b */ /* 0x000e620000000200 */
[----:B---3--:R-:W-:-:S04]  /*1afe0*/  FMUL.FTZ R2, R29, R0 ;  /* 0x000000001d027220 */ /* 0x008fc80000410000 */
[----:B------:R3:W-:Y:S02]  /*1aff0*/  MUFU.TANH R192, R2 ;  /* 0x0000000200c07308 */ /* 0x0007e40000002400 */
[----:B----4-:R-:W-:Y:S08]  /*1b000*/  HMMA.16816.F32.BF16 R40, R12, R44, R76 ;  /* 0x0000002c0c28723c */ /* 0x010ff0000004184c */
[----:B------:R-:W-:Y:S01]  /*1b010*/  HMMA.16816.F32.BF16 R72, R16, R66, R112 ;  /* 0x000000421048723c */ /* 0x000fe20000041870 */
[----:B------:R-:W-:-:S04]  /*1b020*/  FMUL.FTZ R3, R32, R0 ;  /* 0x0000000020037220 */ /* 0x000fc80000410000 */
[----:B------:R-:W-:Y:S01]  /*1b030*/  MUFU.TANH R57, R3 ;  /* 0x0000000300397308 */ /* 0x000fe20000002400 */
[-C--:B---3--:R-:W-:Y:S02]  /*1b040*/  FMUL.FTZ R2, R30, R0.reuse ;  /* 0x000000001e027220 */ /* 0x088fe40000410000 */
[----:B------:R-:W-:Y:S05]  /*1b050*/  HMMA.16816.F32.BF16 R96, R16, R54, R104 ;  /* 0x000000361060723c */ /* 0x000fea0000041868 */
[----:B------:R3:W4:Y:S03]  /*1b060*/  MUFU.TANH R56, R2 ;  /* 0x0000000200387308 */ /* 0x0007260000002400 */
[----:B--2---:R-:W-:Y:S08]  /*1b070*/  HMMA.16816.F32.BF16 R40, R8, R68, R40 ;  /* 0x000000440828723c */ /* 0x004ff00000041828 */
[----:B------:R-:W-:Y:S01]  /*1b080*/  HMMA.16816.F32.BF16 R88, R16, R52, R100 ;  /* 0x000000341058723c */ /* 0x000fe20000041864 */
[----:B------:R-:W2:Y:S01]  /*1b090*/  LDSM.16.M88.4 R52, [R58+0x5800] ;  /* 0x005800003a34783b */ /* 0x000ea20000000200 */
[----:B---3--:R-:W-:-:S06]  /*1b0a0*/  FMUL.FTZ R2, R31, R0 ;  /* 0x000000001f027220 */ /* 0x008fcc0000410000 */
[----:B------:R-:W-:Y:S01]  /*1b0b0*/  HMMA.16816.F32.BF16 R28, R8, R50, R20 ;  /* 0x00000032081c723c */ /* 0x000fe20000041814 */
[----:B------:R3:W3:Y:S07]  /*1b0c0*/  MUFU.TANH R59, R2 ;  /* 0x00000002003b7308 */ /* 0x0006ee0000002400 */
[----:B------:R-:W-:Y:S01]  /*1b0d0*/  HMMA.16816.F32.BF16 R20, R12, R46, R80 ;  /* 0x0000002e0c14723c */ /* 0x000fe20000041850 */
[----:B------:R-:W-:-:S07]  /*1b0e0*/  FMUL.FTZ R3, R42, R0 ;  /* 0x000000002a037220 */ /* 0x000fce0000410000 */
[----:B-1----:R-:W-:Y:S01]  /*1b0f0*/  HMMA.16816.F32.BF16 R104, R16, R60, R116 ;  /* 0x0000003c1068723c */ /* 0x002fe20000041874 */
[----:B---3--:R-:W-:-:S04]  /*1b100*/  FMUL.FTZ R2, R24, R0 ;  /* 0x0000000018027220 */ /* 0x008fc80000410000 */
[----:B------:R1:W-:Y:S02]  /*1b110*/  MUFU.TANH R4, R2 ;  /* 0x0000000200047308 */ /* 0x0003e40000002400 */
[----:B----4-:R-:W-:Y:S01]  /*1b120*/  IMAD.MOV.U32 R117, RZ, RZ, R56 ;  /* 0x000000ffff757224 */ /* 0x010fe200078e0038 */
[C---:B------:R-:W-:Y:S01]  /*1b130*/  HMMA.16816.F32.BF16 R76, R16.reuse, R62, R120 ;  /* 0x0000003e104c723c */ /* 0x040fe20000041878 */
[----:B------:R-:W-:Y:S01]  /*1b140*/  LDSM.16.M88.4 R60, [R224+0x1800] ;  /* 0x00180000e03c783b */ /* 0x000fe20000000200 */
[----:B------:R-:W-:Y:S02]  /*1b150*/  IMAD.MOV.U32 R118, RZ, RZ, R57 ;  /* 0x000000ffff767224 */ /* 0x000fe400078e0039 */
[----:B------:R-:W-:Y:S01]  /*1b160*/  IMAD.MOV.U32 R119, RZ, RZ, R59 ;  /* 0x000000ffff777224 */ /* 0x000fe200078e003b */
[----:B------:R-:W-:Y:S03]  /*1b170*/  MUFU.TANH R123, R3 ;  /* 0x00000003007b7308 */ /* 0x000fe60000002400 */
[----:B------:R-:W-:Y:S01]  /*1b180*/  HMMA.16816.F32.BF16 R100, R16, R64, R108 ;  /* 0x000000401064723c */ /* 0x000fe2000004186c */
[----:B------:R-:W3:Y:S01]  /*1b190*/  LDSM.16.M88.4 R64, [R58+0x6000] ;  /* 0x006000003a40783b */ /* 0x000ee20000000200 */
[----:B-1----:R-:W-:-:S06]  /*1b1a0*/  FMUL.FTZ R2, R25, R0 ;  /* 0x0000000019027220 */ /* 0x002fcc0000410000 */
[----:B------:R-:W-:Y:S01]  /*1b1b0*/  HMMA.16816.F32.BF16 R48, R8, R70, R20 ;  /* 0x000000460830723c */ /* 0x000fe20000041814 */
[----:B------:R1:W-:Y:S07]  /*1b1c0*/  MUFU.TANH R6, R2 ;  /* 0x0000000200067308 */ /* 0x0003ee0000002400 */
[C---:B--2---:R-:W-:Y:S08]  /*1b1d0*/  HMMA.16816.F32.BF16 R108, R16.reuse, R52, R124 ;  /* 0x00000034106c723c */ /* 0x044ff0000004187c */
[----:B------:R-:W-:Y:S01]  /*1b1e0*/  HMMA.16816.F32.BF16 R172, R16, R54, R172 ;  /* 0x0000003610ac723c */ /* 0x000fe200000418ac */
[----:B-1----:R-:W-:-:S04]  /*1b1f0*/  FMUL.FTZ R2, R26, R0 ;  /* 0x000000001a027220 */ /* 0x002fc80000410000 */
[----:B------:R1:W2:Y:S03]  /*1b200*/  MUFU.TANH R230, R2 ;  /* 0x0000000200e67308 */ /* 0x0002a60000002400 */
[C---:B---3--:R-:W-:Y:S01]  /*1b210*/  HMMA.16816.F32.BF16 R128, R16.reuse, R64, R128 ;  /* 0x000000401080723c */ /* 0x048fe20000041880 */
[----:B-1----:R-:W-:Y:S02]  /*1b220*/  FMUL.FTZ R2, R27, R0 ;  /* 0x000000001b027220 */ /* 0x002fe40000410000 */
[----:B--2---:R-:W-:Y:S02]  /*1b230*/  IMAD.MOV.U32 R122, RZ, RZ, R230 ;  /* 0x000000ffff7a7224 */ /* 0x004fe400078e00e6 */
[----:B------:R1:W-:Y:S01]  /*1b240*/  MUFU.TANH R37, R2 ;  /* 0x0000000200257308 */ /* 0x0003e20000002400 */
[----:B------:R-:W-:Y:S02]  /*1b250*/  IMAD.MOV.U32 R230, RZ, RZ, R132 ;  /* 0x000000ffffe67224 */ /* 0x000fe400078e0084 */
[----:B------:R-:W-:Y:S01]  /*1b260*/  HMMA.16816.F32.BF16 R168, R16, R66, R168 ;  /* 0x0000004210a8723c */ /* 0x000fe200000418a8 */
[----:B------:R-:W-:Y:S01]  /*1b270*/  LDSM.16.M88.4 R64, [R224+0x2000] ;  /* 0x00200000e040783b */ /* 0x000fe20000000200 */
[----:B-1----:R-:W-:-:S05]  /*1b280*/  IADD3 R2, R135, 0x1800, RZ ;  /* 0x0000180087027810 */ /* 0x002fca0007ffe0ff */
[----:B------:R1:W2:Y:S02]  /*1b290*/  LDSM.16.M88.4 R24, [R2] ;  /* 0x000000000218783b */ /* 0x0002a40000000200 */
[----:B-1----:R-:W-:-:S04]  /*1b2a0*/  FMUL.FTZ R2, R33, R0 ;  /* 0x0000000021027220 */ /* 0x002fc80000410000 */
[----:B------:R1:W-:Y:S01]  /*1b2b0*/  MUFU.TANH R193, R2 ;  /* 0x0000000200c17308 */ /* 0x0003e20000002400 */
[----:B--2---:R-:W-:Y:S01]  /*1b2c0*/  HMMA.16816.F32.BF16 R44, R12, R24, R92 ;  /* 0x000000180c2c723c */ /* 0x004fe2000004185c */
[----:B-1----:R-:W-:-:S06]  /*1b2d0*/  FMUL.FTZ R2, R34, R0 ;  /* 0x0000000022027220 */ /* 0x002fcc0000410000 */
[----:B------:R1:W-:Y:S02]  /*1b2e0*/  MUFU.TANH R112, R2 ;  /* 0x0000000200707308 */ /* 0x0003e40000002400 */
[-C--:B-1----:R-:W-:Y:S11]  /*1b2f0*/  FMUL.FTZ R2, R35, R0.reuse ;  /* 0x0000000023027220 */ /* 0x082ff60000410000 */
[----:B------:R-:W-:Y:S04]  /*1b300*/  @!UPT UIADD3 URZ, URZ, URZ, URZ ;  /* 0x0000003f3f3ff290 */ /* 0x000fe8000fffe03f */
[----:B------:R-:W-:Y:S01]  /*1b310*/  HMMA.16816.F32.BF16 R20, R8, R60, R44 ;  /* 0x0000003c0814723c */ /* 0x000fe2000004182c */
[----:B------:R-:W1:Y:S01]  /*1b320*/  LDSM.16.M88.4 R44, [R58+0x7000] ;  /* 0x007000003a2c783b */ /* 0x000e620000000200 */
[----:B------:R2:W-:Y:S06]  /*1b330*/  MUFU.TANH R113, R2 ;  /* 0x0000000200717308 */ /* 0x0005ec0000002400 */
[----:B------:R-:W-:Y:S01]  /*1b340*/  HMMA.16816.F32.BF16 R32, R12, R26, R84 ;  /* 0x0000001a0c20723c */ /* 0x000fe20000041854 */
[----:B--2---:R-:W-:-:S04]  /*1b350*/  FMUL.FTZ R2, R28, R0 ;  /* 0x000000001c027220 */ /* 0x004fc80000410000 */
[----:B------:R2:W3:Y:S11]  /*1b360*/  MUFU.TANH R246, R2 ;  /* 0x0000000200f67308 */ /* 0x0004f60000002400 */
[----:B------:R-:W-:-:S04]  /*1b370*/  FMUL.FTZ R3, R22, R0 ;  /* 0x0000000016037220 */ /* 0x000fc80000410000 */
[----:B------:R4:W-:Y:S01]  /*1b380*/  MUFU.TANH R252, R3 ;  /* 0x0000000300fc7308 */ /* 0x0009e20000002400 */
[-C--:B--2---:R-:W-:Y:S01]  /*1b390*/  FMUL.FTZ R2, R29, R0.reuse ;  /* 0x000000001d027220 */ /* 0x084fe20000410000 */
[----:B-1----:R-:W-:Y:S06]  /*1b3a0*/  HMMA.16816.F32.BF16 R84, R16, R44, R184 ;  /* 0x0000002c1054723c */ /* 0x002fec00000418b8 */
[----:B------:R1:W-:Y:S01]  /*1b3b0*/  MUFU.TANH R56, R2 ;  /* 0x0000000200387308 */ /* 0x0003e20000002400 */
[----:B----4-:R-:W-:Y:S02]  /*1b3c0*/  FMUL.FTZ R3, R23, R0 ;  /* 0x0000000017037220 */ /* 0x010fe40000410000 */
[----:B---3--:R-:W-:-:S02]  /*1b3d0*/  IMAD.MOV.U32 R187, RZ, RZ, R246 ;  /* 0x000000ffffbb7224 */ /* 0x008fc400078e00f6 */
[----:B------:R-:W-:Y:S02]  /*1b3e0*/  IMAD.MOV.U32 R185, RZ, RZ, R230 ;  /* 0x000000ffffb97224 */ /* 0x000fe400078e00e6 */
[----:B------:R-:W-:Y:S02]  /*1b3f0*/  IMAD.MOV.U32 R184, RZ, RZ, R113 ;  /* 0x000000ffffb87224 */ /* 0x000fe400078e0071 */
[----:B-1----:R-:W-:-:S04]  /*1b400*/  FMUL.FTZ R2, R30, R0 ;  /* 0x000000001e027220 */ /* 0x002fc80000410000 */
[----:B------:R1:W-:Y:S02]  /*1b410*/  MUFU.TANH R83, R2 ;  /* 0x0000000200537308 */ /* 0x0003e40000002400 */
[-C--:B-1----:R-:W-:Y:S02]  /*1b420*/  FMUL.FTZ R2, R31, R0.reuse ;  /* 0x000000001f027220 */ /* 0x082fe40000410000 */
[----:B------:R-:W1:Y:S04]  /*1b430*/  LDSM.16.M88.4 R28, [R58+0x6800] ;  /* 0x006800003a1c783b */ /* 0x000e680000000200 */
[----:B------:R2:W-:Y:S02]  /*1b440*/  MUFU.TANH R120, R2 ;  /* 0x0000000200787308 */ /* 0x0005e40000002400 */
[----:B--2---:R-:W-:-:S06]  /*1b450*/  FMUL.FTZ R2, R40, R0 ;  /* 0x0000000028027220 */ /* 0x004fcc0000410000 */
[----:B------:R2:W3:Y:S02]  /*1b460*/  MUFU.TANH R80, R2 ;  /* 0x0000000200507308 */ /* 0x0004e40000002400 */
[----:B--2---:R-:W-:Y:S01]  /*1b470*/  FMUL.FTZ R2, R41, R0 ;  /* 0x0000000029027220 */ /* 0x004fe20000410000 */
[C---:B-1----:R-:W-:Y:S05]  /*1b480*/  HMMA.16816.F32.BF16 R68, R16.reuse, R28, R176 ;  /* 0x0000001c1044723c */ /* 0x042fea00000418b0 */
[----:B------:R1:W-:Y:S02]  /*1b490*/  MUFU.TANH R57, R2 ;  /* 0x0000000200397308 */ /* 0x0003e40000002400 */
[----:B---3--:R-:W-:Y:S01]  /*1b4a0*/  IMAD.MOV.U32 R179, RZ, RZ, R80 ;  /* 0x000000ffffb37224 */ /* 0x008fe200078e0050 */
[----:B------:R-:W-:Y:S01]  /*1b4b0*/  HMMA.16816.F32.BF16 R124, R16, R30, R180 ;  /* 0x0000001e107c723c */ /* 0x000fe200000418b4 */
[----:B------:R-:W-:Y:S04]  /*1b4c0*/  LDSM.16.M88.4 R28, [R58+0x7800] ;  /* 0x007800003a1c783b */ /* 0x000fe80000000200 */
[----:B------:R-:W-:Y:S01]  /*1b4d0*/  MUFU.TANH R180, R3 ;  /* 0x0000000300b47308 */ /* 0x000fe20000002400 */
[----:B------:R-:W-:-:S02]  /*1b4e0*/  IMAD.MOV.U32 R80, RZ, RZ, R119 ;  /* 0x000000ffff507224 */ /* 0x000fc400078e0077 */
[----:B------:R-:W-:Y:S02]  /*1b4f0*/  IMAD.MOV.U32 R177, RZ, RZ, R122 ;  /* 0x000000ffffb17224 */ /* 0x000fe400078e007a */
[----:B------:R-:W-:Y:S02]  /*1b500*/  IMAD.MOV.U32 R176, RZ, RZ, R123 ;  /* 0x000000ffffb07224 */ /* 0x000fe400078e007b */
[----:B------:R-:W-:Y:S01]  /*1b510*/  IMAD.MOV.U32 R182, RZ, RZ, R80 ;  /* 0x000000ffffb67224 */ /* 0x000fe200078e0050 */
[----:B-1----:R-:W-:-:S05]  /*1b520*/  IADD3 R2, R135, 0x2000, RZ ;  /* 0x0000200087027810 */ /* 0x002fca0007ffe0ff */
[----:B------:R1:W2:Y:S02]  /*1b530*/  LDSM.16.M88.4 R24, [R2] ;  /* 0x000000000218783b */ /* 0x0002a40000000200 */
[-C--:B-1----:R-:W-:Y:S02]  /*1b540*/  FMUL.FTZ R2, R43, R0.reuse ;  /* 0x000000002b027220 */ /* 0x082fe40000410000 */
[----:B------:R-:W-:Y:S01]  /*1b550*/  HMMA.16816.F32.BF16 R40, R8, R62, R32 ;  /* 0x0000003e0828723c */ /* 0x000fe20000041820 */
[----:B------:R-:W-:Y:S01]  /*1b560*/  LDSM.16.M88.4 R60, [R224+0x2800] ;  /* 0x00280000e03c783b */ /* 0x000fe20000000200 */
[----:B------:R1:W-:Y:S06]  /*1b570*/  MUFU.TANH R132, R2 ;  /* 0x0000000200847308 */ /* 0x0003ec0000002400 */
[----:B--2---:R-:W-:Y:S01]  /*1b580*/  HMMA.16816.F32.BF16 R32, R12, R24, R88 ;  /* 0x000000180c20723c */ /* 0x004fe20000041858 */
[----:B-1----:R-:W-:-:S04]  /*1b590*/  FMUL.FTZ R2, R48, R0 ;  /* 0x0000000030027220 */ /* 0x002fc80000410000 */
[----:B------:R1:W-:Y:S02]  /*1b5a0*/  MUFU.TANH R114, R2 ;  /* 0x0000000200727308 */ /* 0x0003e40000002400 */
[----:B-1----:R-:W-:-:S06]  /*1b5b0*/  FMUL.FTZ R2, R49, R0 ;  /* 0x0000000031027220 */ /* 0x002fcc0000410000 */
[----:B------:R1:W-:Y:S02]  /*1b5c0*/  MUFU.TANH R59, R2 ;  /* 0x00000002003b7308 */ /* 0x0003e40000002400 */
[----:B-1----:R-:W-:-:S06]  /*1b5d0*/  FMUL.FTZ R2, R50, R0 ;  /* 0x0000000032027220 */ /* 0x002fcc0000410000 */
[----:B------:R1:W-:Y:S02]  /*1b5e0*/  MUFU.TANH R82, R2 ;  /* 0x0000000200527308 */ /* 0x0003e40000002400 */
[-C--:B-1----:R-:W-:Y:S02]  /*1b5f0*/  FMUL.FTZ R2, R51, R0.reuse ;  /* 0x0000000033027220 */ /* 0x082fe40000410000 */
[----:B------:R-:W1:Y:S04]  /*1b600*/  LDSM.16.M88.4 R48, [R58+0x8000] ;  /* 0x008000003a30783b */ /* 0x000e680000000200 */
[----:B------:R2:W-:Y:S02]  /*1b610*/  MUFU.TANH R115, R2 ;  /* 0x0000000200737308 */ /* 0x0005e40000002400 */
[----:B--2---:R-:W-:-:S06]  /*1b620*/  FMUL.FTZ R2, R20, R0 ;  /* 0x0000000014027220 */ /* 0x004fcc0000410000 */
[----:B------:R2:W3:Y:S02]  /*1b630*/  MUFU.TANH R81, R2 ;  /* 0x0000000200517308 */ /* 0x0004e40000002400 */
[----:B--2---:R-:W-:Y:S02]  /*1b640*/  FMUL.FTZ R2, R21, R0 ;  /* 0x0000000015027220 */ /* 0x004fe40000410000 */
[----:B------:R-:W-:Y:S04]  /*1b650*/  HMMA.16816.F32.BF16 R20, R12, R26, R96 ;  /* 0x0000001a0c14723c */ /* 0x000fe80000041860 */
[----:B------:R2:W4:Y:S04]  /*1b660*/  MUFU.TANH R121, R2 ;  /* 0x0000000200797308 */ /* 0x0005280000002400 */
[----:B------:R-:W-:Y:S07]  /*1b670*/  HMMA.16816.F32.BF16 R24, R8, R64, R32 ;  /* 0x000000400818723c */ /* 0x000fee0000041820 */
[----:B------:R-:W-:Y:S01]  /*1b680*/  IMAD.MOV.U32 R65, RZ, RZ, R83 ;  /* 0x000000ffff417224 */ /* 0x000fe200078e0053 */
[----:B-1----:R-:W-:Y:S01]  /*1b690*/  HMMA.16816.F32.BF16 R88, R16, R48, R204 ;  /* 0x000000301058723c */ /* 0x002fe200000418cc */
[----:B---3--:R-:W-:Y:S01]  /*1b6a0*/  IMAD.MOV.U32 R64, RZ, RZ, R81 ;  /* 0x000000ffff407224 */ /* 0x008fe200078e0051 */
[----:B--2---:R-:W-:Y:S01]  /*1b6b0*/  IADD3 R2, R135, 0x2800, RZ ;  /* 0x0000280087027810 */ /* 0x004fe20007ffe0ff */
[----:B------:R-:W-:-:S02]  /*1b6c0*/  IMAD.MOV.U32 R83, RZ, RZ, R117 ;  /* 0x000000ffff537224 */ /* 0x000fc400078e0075 */
[----:B------:R-:W-:Y:S02]  /*1b6d0*/  IMAD.MOV.U32 R81, RZ, RZ, R118 ;  /* 0x000000ffff517224 */ /* 0x000fe400078e0076 */
[----:B------:R1:W2:Y:S01]  /*1b6e0*/  LDSM.16.M88.4 R52, [R2] ;  /* 0x000000000234783b */ /* 0x0002a20000000200 */
[----:B------:R-:W-:Y:S01]  /*1b6f0*/  HMMA.16816.F32.BF16 R116, R16, R46, R188 ;  /* 0x0000002e1074723c */ /* 0x000fe200000418bc */
[----:B------:R-:W-:Y:S02]  /*1b700*/  IMAD.MOV.U32 R181, RZ, RZ, R81 ;  /* 0x000000ffffb57224 */ /* 0x000fe400078e0051 */
[----:B------:R-:W-:-:S04]  /*1b710*/  IMAD.MOV.U32 R186, RZ, RZ, R83 ;  /* 0x000000ffffba7224 */ /* 0x000fc800078e0053 */
[----:B------:R-:W-:Y:S01]  /*1b720*/  IMAD.MOV.U32 R191, RZ, RZ, R112 ;  /* 0x000000ffffbf7224 */ /* 0x000fe200078e0070 */
[----:B------:R-:W-:Y:S07]  /*1b730*/  HMMA.16816.F32.BF16 R44, R8, R66, R20 ;  /* 0x00000042082c723c */ /* 0x000fee0000041814 */
[----:B----4-:R-:W-:Y:S01]  /*1b740*/  IMAD.MOV.U32 R66, RZ, RZ, R121 ;  /* 0x000000ffff427224 */ /* 0x010fe200078e0079 */
[----:B------:R-:W-:Y:S01]  /*1b750*/  HMMA.16816.F32.BF16 R92, R16, R50, R208 ;  /* 0x00000032105c723c */ /* 0x000fe200000418d0 */
[----:B------:R-:W-:Y:S01]  /*1b760*/  LDSM.16.M88.4 R48, [R224+0x3000] ;  /* 0x00300000e030783b */ /* 0x000fe20000000200 */
[----:B-1----:R-:W-:-:S05]  /*1b770*/  FMUL.FTZ R2, R40, R0 ;  /* 0x0000000028027220 */ /* 0x002fca0000410000 */
[----:B------:R-:W-:Y:S01]  /*1b780*/  IMAD.MOV.U32 R209, RZ, RZ, R180 ;  /* 0x000000ffffd17224 */ /* 0x000fe200078e00b4 */
[----:B------:R1:W-:Y:S01]  /*1b790*/  MUFU.TANH R247, R2 ;  /* 0x0000000200f77308 */ /* 0x0003e20000002400 */
[----:B--2---:R-:W-:Y:S01]  /*1b7a0*/  HMMA.16816.F32.BF16 R20, R12, R54, R72 ;  /* 0x000000360c14723c */ /* 0x004fe20000041848 */
[----:B-1----:R-:W-:-:S06]  /*1b7b0*/  FMUL.FTZ R2, R41, R0 ;  /* 0x0000000029027220 */ /* 0x002fcc0000410000 */
[----:B------:R1:W2:Y:S01]  /*1b7c0*/  MUFU.TANH R32, R2 ;  /* 0x0000000200207308 */ /* 0x0002a20000002400 */
[----:B------:R-:W-:Y:S02]  /*1b7d0*/  IMAD.MOV.U32 R75, RZ, RZ, R65 ;  /* 0x000000ffff4b7224 */ /* 0x000fe400078e0041 */
[----:B-1----:R-:W-:Y:S02]  /*1b7e0*/  FMUL.FTZ R2, R42, R0 ;  /* 0x000000002a027220 */ /* 0x002fe40000410000 */
[----:B--2---:R-:W-:-:S03]  /*1b7f0*/  IMAD.MOV.U32 R67, RZ, RZ, R32 ;  /* 0x000000ffff437224 */ /* 0x004fc600078e0020 */
[----:B------:R1:W-:Y:S01]  /*1b800*/  MUFU.TANH R246, R2 ;  /* 0x0000000200f67308 */ /* 0x0003e20000002400 */
[----:B------:R-:W-:Y:S01]  /*1b810*/  HMMA.16816.F32.BF16 R32, R12, R52, R100 ;  /* 0x000000340c20723c */ /* 0x000fe20000041864 */
[----:B------:R-:W2:Y:S06]  /*1b820*/  LDSM.16.M88.4 R52, [R58+0x9000] ;  /* 0x009000003a34783b */ /* 0x000eac0000000200 */
[----:B------:R-:W-:Y:S02]  /*1b830*/  IMAD.MOV.U32 R102, RZ, RZ, R114 ;  /* 0x000000ffff667224 */ /* 0x000fe400078e0072 */
[----:B------:R-:W-:-:S02]  /*1b840*/  IMAD.MOV.U32 R101, RZ, RZ, R115 ;  /* 0x000000ffff657224 */ /* 0x000fc400078e0073 */
[C---:B------:R-:W-:Y:S01]  /*1b850*/  HMMA.16816.F32.BF16 R112, R16.reuse, R28, R196 ;  /* 0x0000001c1070723c */ /* 0x040fe200000418c4 */
[----:B------:R-:W-:Y:S02]  /*1b860*/  IMAD.MOV.U32 R100, RZ, RZ, R57 ;  /* 0x000000ffff647224 */ /* 0x000fe400078e0039 */
[----:B------:R-:W-:Y:S02]  /*1b870*/  IMAD.MOV.U32 R103, RZ, RZ, R120 ;  /* 0x000000ffff677224 */ /* 0x000fe400078e0078 */
[----:B-1----:R-:W-:Y:S02]  /*1b880*/  FMUL.FTZ R2, R43, R0 ;  /* 0x000000002b027220 */ /* 0x002fe40000410000 */
[----:B------:R-:W-:Y:S01]  /*1b890*/  IMAD.MOV.U32 R196, RZ, RZ, R59 ;  /* 0x000000ffffc47224 */ /* 0x000fe200078e003b */
[----:B------:R-:W-:Y:S01]  /*1b8a0*/  HMMA.16816.F32.BF16 R120, R16, R30, R200 ;  /* 0x0000001e1078723c */ /* 0x000fe200000418c8 */
[----:B------:R1:W3:Y:S01]  /*1b8b0*/  MUFU.TANH R3, R2 ;  /* 0x0000000200037308 */ /* 0x0002e20000002400 */
[----:B------:R-:W4:Y:S01]  /*1b8c0*/  LDSM.16.M88.4 R40, [R58+0x8800] ;  /* 0x008800003a28783b */ /* 0x000f220000000200 */
[----:B------:R-:W-:-:S02]  /*1b8d0*/  IMAD.MOV.U32 R198, RZ, RZ, R192 ;  /* 0x000000ffffc67224 */ /* 0x000fc400078e00c0 */
[----:B------:R-:W-:Y:S02]  /*1b8e0*/  IMAD.MOV.U32 R197, RZ, RZ, R82 ;  /* 0x000000ffffc57224 */ /* 0x000fe400078e0052 */
[----:B------:R-:W-:Y:S01]  /*1b8f0*/  IMAD.MOV.U32 R203, RZ, RZ, R193 ;  /* 0x000000ffffcb7224 */ /* 0x000fe200078e00c1 */
[----:B------:R-:W-:Y:S01]  /*1b900*/  HMMA.16816.F32.BF16 R28, R8, R60, R32 ;  /* 0x0000003c081c723c */ /* 0x000fe20000041820 */
[----:B------:R-:W-:Y:S01]  /*1b910*/  IMAD.MOV.U32 R201, RZ, RZ, R133 ;  /* 0x000000ffffc97224 */ /* 0x000fe200078e0085 */
[----:B------:R2:W-:Y:S01]  /*1b920*/  LDSM.16.M88.4 R32, [R58+0x9800] ;  /* 0x009800003a20783b */ /* 0x0005e20000000200 */
[----:B------:R-:W-:Y:S02]  /*1b930*/  IMAD.MOV.U32 R206, RZ, RZ, R197 ;  /* 0x000000ffffce7224 */ /* 0x000fe400078e00c5 */
[----:B------:R-:W-:Y:S02]  /*1b940*/  IMAD.MOV.U32 R197, RZ, RZ, R66 ;  /* 0x000000ffffc57224 */ /* 0x000fe400078e0042 */
[----:B------:R-:W-:-:S02]  /*1b950*/  IMAD.MOV.U32 R72, RZ, RZ, R100 ;  /* 0x000000ffff487224 */ /* 0x000fc400078e0064 */
[-C--:B-1----:R-:W-:Y:S02]  /*1b960*/  FMUL.FTZ R2, R24, R0.reuse ;  /* 0x0000000018027220 */ /* 0x082fe40000410000 */
[----:B---3--:R-:W-:Y:S02]  /*1b970*/  IMAD.MOV.U32 R199, RZ, RZ, R3 ;  /* 0x000000ffffc77224 */ /* 0x008fe400078e0003 */
[----:B------:R1:W-:Y:S01]  /*1b980*/  MUFU.TANH R230, R2 ;  /* 0x0000000200e67308 */ /* 0x0003e20000002400 */
[----:B------:R-:W-:Y:S02]  /*1b990*/  FMUL.FTZ R3, R26, R0 ;  /* 0x000000001a037220 */ /* 0x000fe40000410000 */
[----:B------:R-:W-:Y:S02]  /*1b9a0*/  IMAD.MOV.U32 R207, RZ, RZ, R199 ;  /* 0x000000ffffcf7224 */ /* 0x000fe400078e00c7 */
[----:B------:R-:W-:Y:S02]  /*1b9b0*/  IMAD.MOV.U32 R73, RZ, RZ, R101 ;  /* 0x000000ffff497224 */ /* 0x000fe400078e0065 */
[----:B------:R-:W-:Y:S01]  /*1b9c0*/  IMAD.MOV.U32 R74, RZ, RZ, R102 ;  /* 0x000000ffff4a7224 */ /* 0x000fe200078e0066 */
[----:B------:R3:W-:Y:S01]  /*1b9d0*/  MUFU.TANH R59, R3 ;  /* 0x00000003003b7308 */ /* 0x0007e20000002400 */
[----:B------:R-:W-:-:S02]  /*1b9e0*/  IMAD.MOV.U32 R199, RZ, RZ, R103 ;  /* 0x000000ffffc77224 */ /* 0x000fc400078e0067 */
[C---:B--2---:R-:W-:Y:S01]  /*1b9f0*/  HMMA.16816.F32.BF16 R100, R16.reuse, R54, R236 ;  /* 0x000000361064723c */ /* 0x044fe200000418ec */
[----:B------:R-:W-:Y:S02]  /*1ba00*/  IMAD.MOV.U32 R58, RZ, RZ, R72 ;  /* 0x000000ffff3a7224 */ /* 0x000fe400078e0048 */
[----:B------:R-:W-:Y:S02]  /*1ba10*/  IMAD.MOV.U32 R205, RZ, RZ, R197 ;  /* 0x000000ffffcd7224 */ /* 0x000fe400078e00c5 */
[----:B-1----:R-:W-:Y:S02]  /*1ba20*/  FMUL.FTZ R2, R25, R0 ;  /* 0x0000000019027220 */ /* 0x002fe40000410000 */
[----:B------:R-:W-:Y:S02]  /*1ba30*/  IMAD.MOV.U32 R239, RZ, RZ, R184 ;  /* 0x000000ffffef7224 */ /* 0x000fe400078e00b8 */
[----:B------:R1:W-:Y:S01]  /*1ba40*/  MUFU.TANH R57, R2 ;  /* 0x0000000200397308 */ /* 0x0003e20000002400 */
[----:B----4-:R-:W-:Y:S01]  /*1ba50*/  HMMA.16816.F32.BF16 R96, R16, R42, R216 ;  /* 0x0000002a1060723c */ /* 0x010fe200000418d8 */
[----:B------:R-:W-:-:S02]  /*1ba60*/  IMAD.MOV.U32 R236, RZ, RZ, R176 ;  /* 0x000000ffffec7224 */ /* 0x000fc400078e00b0 */
[----:B---3--:R-:W-:Y:S02]  /*1ba70*/  FMUL.FTZ R3, R27, R0 ;  /* 0x000000001b037220 */ /* 0x008fe40000410000 */
[----:B------:R-:W-:Y:S02]  /*1ba80*/  IMAD.MOV.U32 R238, RZ, RZ, R206 ;  /* 0x000000ffffee7224 */ /* 0x000fe400078e00ce */
[----:B------:R2:W-:Y:S01]  /*1ba90*/  MUFU.TANH R188, R3 ;  /* 0x0000000300bc7308 */ /* 0x0005e20000002400 */
[----:B------:R-:W-:Y:S01]  /*1baa0*/  IMAD.MOV.U32 R217, RZ, RZ, R196 ;  /* 0x000000ffffd97224 */ /* 0x000fe200078e00c4 */
[----:B------:R-:W-:Y:S01]  /*1bab0*/  HMMA.16816.F32.BF16 R80, R16, R40, R212 ;  /* 0x000000281050723c */ /* 0x000fe200000418d4 */
[----:B------:R-:W-:Y:S02]  /*1bac0*/  IMAD.MOV.U32 R196, RZ, RZ, R67 ;  /* 0x000000ffffc47224 */ /* 0x000fe400078e0043 */
[----:B------:R-:W-:Y:S02]  /*1bad0*/  IMAD.MOV.U32 R218, RZ, RZ, R203 ;  /* 0x000000ffffda7224 */ /* 0x000fe400078e00cb */
[----:B------:R-:W-:Y:S01]  /*1bae0*/  IMAD.MOV.U32 R203, RZ, RZ, R185 ;  /* 0x000000ffffcb7224 */ /* 0x000fe200078e00b9 */
[----:B-1----:R-:W-:Y:S01]  /*1baf0*/  IADD3 R2, R135, 0x3000, RZ ;  /* 0x0000300087027810 */ /* 0x002fe20007ffe0ff */
[----:B------:R-:W-:-:S02]  /*1bb00*/  IMAD.MOV.U32 R237, RZ, RZ, R74 ;  /* 0x000000ffffed7224 */ /* 0x000fc400078e004a */
[----:B------:R-:W-:Y:S02]  /*1bb10*/  IMAD.MOV.U32 R216, RZ, RZ, R207 ;  /* 0x000000ffffd87224 */ /* 0x000fe400078e00cf */
[----:B------:R1:W3:Y:S01]  /*1bb20*/  LDSM.16.M88.4 R24, [R2] ;  /* 0x000000000218783b */ /* 0x0002e20000000200 */
[----:B------:R-:W-:Y:S02]  /*1bb30*/  IMAD.MOV.U32 R207, RZ, RZ, R199 ;  /* 0x000000ffffcf7224 */ /* 0x000fe400078e00c7 */
[----:B--2---:R-:W-:Y:S02]  /*1bb40*/  FMUL.FTZ R3, R28, R0 ;  /* 0x000000001c037220 */ /* 0x004fe40000410000 */
[----:B------:R-:W-:Y:S02]  /*1bb50*/  IMAD.MOV.U32 R210, RZ, RZ, R203 ;  /* 0x000000ffffd27224 */ /* 0x000fe400078e00cb */
[----:B------:R-:W-:Y:S01]  /*1bb60*/  MUFU.TANH R190, R3 ;  /* 0x0000000300be7308 */ /* 0x000fe20000002400 */
[----:B------:R-:W-:-:S02]  /*1bb70*/  IMAD.MOV.U32 R215, RZ, RZ, R186 ;  /* 0x000000ffffd77224 */ /* 0x000fc400078e00ba */
[----:B------:R-:W-:Y:S02]  /*1bb80*/  IMAD.MOV.U32 R212, RZ, RZ, R182 ;  /* 0x000000ffffd47224 */ /* 0x000fe400078e00b6 */
[----:B------:R-:W-:Y:S02]  /*1bb90*/  IMAD.MOV.U32 R197, RZ, RZ, R6 ;  /* 0x000000ffffc57224 */ /* 0x000fe400078e0006 */
[----:B-1----:R-:W-:-:S04]  /*1bba0*/  FMUL.FTZ R2, R44, R0 ;  /* 0x000000002c027220 */ /* 0x002fc80000410000 */
[----:B------:R1:W-:Y:S02]  /*1bbb0*/  MUFU.TANH R193, R2 ;  /* 0x0000000200c17308 */ /* 0x0003e40000002400 */
[----:B-1----:R-:W-:-:S06]  /*1bbc0*/  FMUL.FTZ R2, R45, R0 ;  /* 0x000000002d027220 */ /* 0x002fcc0000410000 */
[----:B------:R1:W-:Y:S02]  /*1bbd0*/  MUFU.TANH R178, R2 ;  /* 0x0000000200b27308 */ /* 0x0003e40000002400 */
[----:B-1----:R-:W-:-:S06]  /*1bbe0*/  FMUL.FTZ R2, R46, R0 ;  /* 0x000000002e027220 */ /* 0x002fcc0000410000 */
[----:B------:R1:W-:Y:S02]  /*1bbf0*/  MUFU.TANH R192, R2 ;  /* 0x0000000200c07308 */ /* 0x0003e40000002400 */
[----:B-1----:R-:W-:Y:S02]  /*1bc00*/  FMUL.FTZ R2, R47, R0 ;  /* 0x000000002f027220 */ /* 0x002fe40000410000 */
[----:B------:R-:W-:Y:S04]  /*1bc10*/  HMMA.16816.F32.BF16 R44, R8, R62, R20 ;  /* 0x0000003e082c723c */ /* 0x000fe80000041814 */
[----:B------:R1:W2:Y:S04]  /*1bc20*/  MUFU.TANH R200, R2 ;  /* 0x0000000200c87308 */ /* 0x0002a80000002400 */
[----:B---3--:R-:W-:Y:S08]  /*1bc30*/  HMMA.16816.F32.BF16 R20, R12, R24, R104 ;  /* 0x000000180c14723c */ /* 0x008ff00000041868 */
[----:B------:R-:W-:Y:S01]  /*1bc40*/  HMMA.16816.F32.BF16 R104, R16, R52, R232 ;  /* 0x000000341068723c */ /* 0x000fe200000418e8 */
[----:B-1----:R-:W-:Y:S01]  /*1bc50*/  IADD3 R2, R135, 0x3800, RZ ;  /* 0x0000380087027810 */ /* 0x002fe20007ffe0ff */
[----:B--2---:R-:W-:-:S02]  /*1bc60*/  IMAD.MOV.U32 R219, RZ, RZ, R200 ;  /* 0x000000ffffdb7224 */ /* 0x004fc400078e00c8 */
[----:B------:R-:W-:Y:S02]  /*1bc70*/  IMAD.MOV.U32 R200, RZ, RZ, R64 ;  /* 0x000000ffffc87224 */ /* 0x000fe400078e0040 */
[----:B------:R1:W2:Y:S01]  /*1bc80*/  LDSM.16.M88.4 R60, [R2] ;  /* 0x00000000023c783b */ /* 0x0002a20000000200 */
[----:B------:R-:W-:Y:S02]  /*1bc90*/  IMAD.MOV.U32 R233, RZ, RZ, R201 ;  /* 0x000000ffffe97224 */ /* 0x000fe400078e00c9 */
[----:B------:R-:W-:Y:S01]  /*1bca0*/  IMAD.MOV.U32 R201, RZ, RZ, R187 ;  /* 0x000000ffffc97224 */ /* 0x000fe200078e00bb */
[----:B------:R-:W3:Y:S01]  /*1bcb0*/  LDSM.16.M88.4 R64, [R224+0x3800] ;  /* 0x00380000e040783b */ /* 0x000ee20000000200 */
[----:B------:R-:W-:Y:S02]  /*1bcc0*/  FMUL.FTZ R3, R47, R0 ;  /* 0x000000002f037220 */ /* 0x000fe40000410000 */
[----:B------:R-:W-:-:S03]  /*1bcd0*/  IMAD.MOV.U32 R235, RZ, RZ, R73 ;  /* 0x000000ffffeb7224 */ /* 0x000fc600078e0049 */
[----:B------:R-:W-:Y:S01]  /*1bce0*/  HMMA.16816.F32.BF16 R20, R8, R48, R20 ;  /* 0x000000300814723c */ /* 0x000fe20000041814 */
[----:B------:R4:W-:Y:S01]  /*1bcf0*/  MUFU.TANH R232, R3 ;  /* 0x0000000300e87308 */ /* 0x0009e20000002400 */
[----:B-1----:R-:W-:-:S07]  /*1bd00*/  FMUL.FTZ R2, R29, R0 ;  /* 0x000000001d027220 */ /* 0x002fce0000410000 */
[----:B------:R1:W1:Y:S11]  /*1bd10*/  MUFU.TANH R183, R2 ;  /* 0x0000000200b77308 */ /* 0x0002760000002400 */
[----:B------:R-:W-:Y:S04]  /*1bd20*/  @!UPT UIADD3 URZ, URZ, URZ, URZ ;  /* 0x0000003f3f3ff290 */ /* 0x000fe8000fffe03f */
[----:B----4-:R-:W-:-:S04]  /*1bd30*/  FMUL.FTZ R3, R21, R0 ;  /* 0x0000000015037220 */ /* 0x010fc80000410000 */
[----:B------:R-:W-:Y:S01]  /*1bd40*/  MUFU.TANH R214, R3 ;  /* 0x0000000300d67308 */ /* 0x000fe20000002400 */
[----:B-1----:R-:W-:Y:S02]  /*1bd50*/  FMUL.FTZ R2, R30, R0 ;  /* 0x000000001e027220 */ /* 0x002fe40000410000 */
[----:B------:R-:W-:-:S05]  /*1bd60*/  IMAD.MOV.U32 R234, RZ, RZ, R183 ;  /* 0x000000ffffea7224 */ /* 0x000fca00078e00b7 */
[----:B------:R1:W4:Y:S01]  /*1bd70*/  MUFU.TANH R133, R2 ;  /* 0x0000000200857308 */ /* 0x0003220000002400 */
[----:B------:R-:W-:Y:S02]  /*1bd80*/  IMAD.MOV.U32 R183, RZ, RZ, R177 ;  /* 0x000000ffffb77224 */ /* 0x000fe400078e00b1 */
[-C--:B-1----:R-:W-:Y:S02]  /*1bd90*/  FMUL.FTZ R2, R31, R0.reuse ;  /* 0x000000001f027220 */ /* 0x082fe40000410000 */
[C---:B------:R-:W-:Y:S03]  /*1bda0*/  HMMA.16816.F32.BF16 R28, R12.reuse, R26, R76 ;  /* 0x0000001a0c1c723c */ /* 0x040fe6000004184c */
[----:B------:R1:W-:Y:S05]  /*1bdb0*/  MUFU.TANH R204, R2 ;  /* 0x0000000200cc7308 */ /* 0x0003ea0000002400 */
[----:B--2---:R-:W-:Y:S08]  /*1bdc0*/  HMMA.16816.F32.BF16 R24, R12, R60, R108 ;  /* 0x0000003c0c18723c */ /* 0x004ff0000004186c */
[----:B------:R-:W-:Y:S01]  /*1bdd0*/  HMMA.16816.F32.BF16 R108, R16, R32, R240 ;  /* 0x00000020106c723c */ /* 0x000fe200000418f0 */
[----:B-1----:R-:W-:-:S04]  /*1bde0*/  FMUL.FTZ R2, R44, R0 ;  /* 0x000000002c027220 */ /* 0x002fc80000410000 */
[----:B------:R1:W2:Y:S02]  /*1bdf0*/  MUFU.TANH R189, R2 ;  /* 0x0000000200bd7308 */ /* 0x0002a40000002400 */
[----:B------:R-:W-:Y:S01]  /*1be00*/  IMAD.MOV.U32 R243, RZ, RZ, R178 ;  /* 0x000000fffff37224 */ /* 0x000fe200078e00b2 */
[----:B------:R-:W-:Y:S01]  /*1be10*/  HMMA.16816.F32.BF16 R40, R8, R50, R28 ;  /* 0x000000320828723c */ /* 0x000fe2000004181c */
[----:B------:R-:W-:Y:S01]  /*1be20*/  IMAD.MOV.U32 R242, RZ, RZ, R179 ;  /* 0x000000fffff27224 */ /* 0x000fe200078e00b3 */
[----:B------:R-:W-:Y:S01]  /*1be30*/  LDSM.16.M88.4 R48, [R224+0x4000] ;  /* 0x00400000e030783b */ /* 0x000fe20000000200 */
[----:B------:R-:W-:Y:S02]  /*1be40*/  IMAD.MOV.U32 R240, RZ, RZ, R200 ;  /* 0x000000fffff07224 */ /* 0x000fe400078e00c8 */
[----:B------:R-:W-:Y:S02]  /*1be50*/  IMAD.MOV.U32 R200, RZ, RZ, R196 ;  /* 0x000000ffffc87224 */ /* 0x000fe400078e00c4 */
[----:B------:R-:W-:Y:S01]  /*1be60*/  IMAD.MOV.U32 R241, RZ, RZ, R188 ;  /* 0x000000fffff17224 */ /* 0x000fe200078e00bc */
[----:B------:R-:W-:Y:S01]  /*1be70*/  HMMA.16816.F32.BF16 R176, R16, R34, R248 ;  /* 0x0000002210b0723c */ /* 0x000fe200000418f8 */
[----:B-1----:R-:W-:-:S07]  /*1be80*/  FMUL.FTZ R2, R45, R0 ;  /* 0x000000002d027220 */ /* 0x002fce0000410000 */
[----:B---3--:R-:W-:Y:S01]  /*1be90*/  HMMA.16816.F32.BF16 R16, R8, R64, R24 ;  /* 0x000000400810723c */ /* 0x008fe20000041818 */
[----:B------:R-:W-:Y:S01]  /*1bea0*/  IMAD.MOV.U32 R251, RZ, RZ, R75 ;  /* 0x000000fffffb7224 */ /* 0x000fe200078e004b */
[----:B------:R1:W-:Y:S01]  /*1beb0*/  MUFU.TANH R202, R2 ;  /* 0x0000000200ca7308 */ /* 0x0003e20000002400 */
[----:B------:R-:W-:Y:S02]  /*1bec0*/  IMAD.MOV.U32 R250, RZ, RZ, R201 ;  /* 0x000000fffffa7224 */ /* 0x000fe400078e00c9 */
[----:B------:R-:W-:Y:S02]  /*1bed0*/  IMAD.MOV.U32 R201, RZ, RZ, R132 ;  /* 0x000000ffffc97224 */ /* 0x000fe400078e0084 */
[----:B------:R-:W-:Y:S02]  /*1bee0*/  IMAD.MOV.U32 R249, RZ, RZ, R191 ;  /* 0x000000fffff97224 */ /* 0x000fe400078e00bf */
[----:B------:R-:W-:Y:S02]  /*1bef0*/  FMUL.FTZ R3, R40, R0 ;  /* 0x0000000028037220 */ /* 0x000fe40000410000 */
[----:B------:R-:W-:-:S02]  /*1bf00*/  IMAD.MOV.U32 R248, RZ, RZ, R181 ;  /* 0x000000fffff87224 */ /* 0x000fc400078e00b5 */
[----:B------:R3:W-:Y:S01]  /*1bf10*/  MUFU.TANH R180, R3 ;  /* 0x0000000300b47308 */ /* 0x0007e20000002400 */
[----:B-1----:R-:W-:-:S07]  /*1bf20*/  FMUL.FTZ R2, R46, R0 ;  /* 0x000000002e027220 */ /* 0x002fce0000410000 */
[----:B------:R1:W1:Y:S03]  /*1bf30*/  MUFU.TANH R187, R2 ;  /* 0x0000000200bb7308 */ /* 0x0002660000002400 */
[----:B---3--:R-:W-:Y:S01]  /*1bf40*/  FMUL.FTZ R3, R16, R0 ;  /* 0x0000000010037220 */ /* 0x008fe20000410000 */
[----:B-1----:R-:W-:-:S05]  /*1bf50*/  IADD3 R2, R135, 0x4000, RZ ;  /* 0x0000400087027810 */ /* 0x002fca0007ffe0ff */
[----:B------:R1:W3:Y:S02]  /*1bf60*/  LDSM.16.M88.4 R44, [R2] ;  /* 0x00000000022c783b */ /* 0x0002e40000000200 */
[----:B-1----:R-:W-:-:S04]  /*1bf70*/  FMUL.FTZ R2, R20, R0 ;  /* 0x0000000014027220 */ /* 0x002fc80000410000 */
[----:B------:R1:W-:Y:S01]  /*1bf80*/  MUFU.TANH R185, R2 ;  /* 0x0000000200b97308 */ /* 0x0003e20000002400 */
[----:B---3--:R-:W-:Y:S01]  /*1bf90*/  HMMA.16816.F32.BF16 R24, R12, R44, R128 ;  /* 0x0000002c0c18723c */ /* 0x008fe20000041880 */
[----:B-1----:R-:W-:-:S05]  /*1bfa0*/  IADD3 R2, R135, 0x4800, RZ ;  /* 0x0000480087027810 */ /* 0x002fca0007ffe0ff */
[----:B------:R1:W3:Y:S02]  /*1bfb0*/  LDSM.16.M88.4 R52, [R2] ;  /* 0x000000000234783b */ /* 0x0002e40000000200 */
[----:B-1----:R-:W-:-:S04]  /*1bfc0*/  FMUL.FTZ R2, R22, R0 ;  /* 0x0000000016027220 */ /* 0x002fc80000410000 */
[----:B------:R1:W-:Y:S01]  /*1bfd0*/  MUFU.TANH R184, R2 ;  /* 0x0000000200b87308 */ /* 0x0003e20000002400 */
[----:B---3--:R-:W-:Y:S01]  /*1bfe0*/  HMMA.16816.F32.BF16 R68, R12, R52, R68 ;  /* 0x000000340c44723c */ /* 0x008fe20000041844 */
[----:B-1----:R-:W-:-:S06]  /*1bff0*/  FMUL.FTZ R2, R23, R0 ;  /* 0x0000000017027220 */ /* 0x002fcc0000410000 */
[----:B------:R1:W-:Y:S01]  /*1c000*/  MUFU.TANH R213, R2 ;  /* 0x0000000200d57308 */ /* 0x0003e20000002400 */
[C---:B------:R-:W-:Y:S07]  /*1c010*/  HMMA.16816.F32.BF16 R20, R12.reuse, R62, R172 ;  /* 0x0000003e0c14723c */ /* 0x040fee00000418ac */
[----:B------:R3:W-:Y:S01]  /*1c020*/  MUFU.TANH R173, R3 ;  /* 0x0000000300ad7308 */ /* 0x0007e20000002400 */
[----:B------:R-:W-:Y:S01]  /*1c030*/  HMMA.16816.F32.BF16 R60, R12, R46, R168 ;  /* 0x0000002e0c3c723c */ /* 0x000fe200000418a8 */
[----:B------:R-:W-:-:S02]  /*1c040*/  IMAD.MOV.U32 R175, RZ, RZ, R183 ;  /* 0x000000ffffaf7224 */ /* 0x000fc400078e00b7 */
[----:B------:R-:W-:Y:S01]  /*1c050*/  IMAD.MOV.U32 R172, RZ, RZ, R4 ;  /* 0x000000ffffac7224 */ /* 0x000fe200078e0004 */
[----:B-1----:R-:W-:-:S05]  /*1c060*/  IADD3 R2, R135, 0x5000, RZ ;  /* 0x0000500087027810 */ /* 0x002fca0007ffe0ff */
[----:B------:R1:W2:Y:S01]  /*1c070*/  LDSM.16.M88.4 R28, [R2] ;  /* 0x00000000021c783b */ /* 0x0002a20000000200 */
[----:B---3--:R-:W-:-:S06]  /*1c080*/  FMUL.FTZ R3, R19, R0 ;  /* 0x0000000013037220 */ /* 0x008fcc0000410000 */
[----:B------:R-:W-:Y:S01]  /*1c090*/  HMMA.16816.F32.BF16 R20, R8, R66, R20 ;  /* 0x000000420814723c */ /* 0x000fe20000041814 */
[----:B------:R3:W-:Y:S07]  /*1c0a0*/  MUFU.TANH R203, R3 ;  /* 0x0000000300cb7308 */ /* 0x0007ee0000002400 */
[----:B------:R-:W-:Y:S01]  /*1c0b0*/  HMMA.16816.F32.BF16 R64, R12, R54, R124 ;  /* 0x000000360c40723c */ /* 0x000fe2000004187c */
[----:B-1----:R-:W-:-:S04]  /*1c0c0*/  FMUL.FTZ R2, R41, R0 ;  /* 0x0000000029027220 */ /* 0x002fc80000410000 */
[----:B------:R1:W-:Y:S11]  /*1c0d0*/  MUFU.TANH R211, R2 ;  /* 0x0000000200d37308 */ /* 0x0003f60000002400 */
[----:B---3--:R-:W-:-:S04]  /*1c0e0*/  FMUL.FTZ R3, R22, R0 ;  /* 0x0000000016037220 */ /* 0x008fc80000410000 */
[----:B------:R-:W-:Y:S01]  /*1c0f0*/  MUFU.TANH R129, R3 ;  /* 0x0000000300817308 */ /* 0x000fe20000002400 */
[----:B--2---:R-:W-:Y:S01]  /*1c100*/  HMMA.16816.F32.BF16 R72, R12, R28, R84 ;  /* 0x0000001c0c48723c */ /* 0x004fe20000041854 */
[----:B-1----:R-:W-:-:S06]  /*1c110*/  FMUL.FTZ R2, R42, R0 ;  /* 0x000000002a027220 */ /* 0x002fcc0000410000 */
[----:B------:R1:W2:Y:S01]  /*1c120*/  MUFU.TANH R174, R2 ;  /* 0x0000000200ae7308 */ /* 0x0002a20000002400 */
[----:B------:R-:W-:Y:S01]  /*1c130*/  HMMA.16816.F32.BF16 R52, R12, R30, R116 ;  /* 0x0000001e0c34723c */ /* 0x000fe20000041874 */
[----:B------:R-:W3:Y:S01]  /*1c140*/  LDSM.16.M88.4 R28, [R224+0x4800] ;  /* 0x00480000e01c783b */ /* 0x000ee20000000200 */
[----:B-1----:R-:W-:-:S05]  /*1c150*/  FMUL.FTZ R2, R43, R0 ;  /* 0x000000002b027220 */ /* 0x002fca0000410000 */
[----:B------:R1:W-:Y:S02]  /*1c160*/  MUFU.TANH R208, R2 ;  /* 0x0000000200d07308 */ /* 0x0003e40000002400 */
[----:B-1----:R-:W-:-:S05]  /*1c170*/  IADD3 R2, R135, 0x5800, RZ ;  /* 0x0000580087027810 */ /* 0x002fca0007ffe0ff */
[----:B------:R1:W2:Y:S01]  /*1c180*/  LDSM.16.M88.4 R32, [R2] ;  /* 0x000000000220783b */ /* 0x0002a20000000200 */
[----:B---3--:R-:W-:Y:S01]  /*1c190*/  HMMA.16816.F32.BF16 R84, R8, R30, R64 ;  /* 0x0000001e0854723c */ /* 0x008fe20000041840 */
[-C--:B-1----:R-:W-:Y:S11]  /*1c1a0*/  FMUL.FTZ R2, R17, R0.reuse ;  /* 0x0000000011027220 */ /* 0x082ff60000410000 */
[----:B------:R-:W-:Y:S11]  /*1c1b0*/  @!UPT UIADD3 URZ, URZ, URZ, URZ ;  /* 0x0000003f3f3ff290 */ /* 0x000ff6000fffe03f */
[----:B------:R-:W-:Y:S01]  /*1c1c0*/  @!UPT UIADD3 URZ, URZ, URZ, URZ ;  /* 0x0000003f3f3ff290 */ /* 0x000fe2000fffe03f */
[-C--:B------:R-:W-:Y:S01]  /*1c1d0*/  FMUL.FTZ R6, R84, R0.reuse ;  /* 0x0000000054067220 */ /* 0x080fe20000410000 */
[----:B------:R1:W-:Y:S01]  /*1c1e0*/  MUFU.TANH R206, R2 ;  /* 0x0000000200ce7308 */ /* 0x0003e20000002400 */
[----:B--2---:R-:W-:Y:S07]  /*1c1f0*/  HMMA.16816.F32.BF16 R76, R12, R32, R112 ;  /* 0x000000200c4c723c */ /* 0x004fee0000041870 */
[----:B------:R2:W-:Y:S01]  /*1c200*/  MUFU.TANH R112, R6 ;  /* 0x0000000600707308 */ /* 0x0005e20000002400 */
[----:B-1----:R-:W-:-:S02]  /*1c210*/  FMUL.FTZ R2, R18, R0 ;  /* 0x0000000012027220 */ /* 0x002fc40000410000 */
[C---:B------:R-:W-:Y:S05]  /*1c220*/  HMMA.16816.F32.BF16 R16, R8.reuse, R48, R24 ;  /* 0x000000300810723c */ /* 0x040fea0000041818 */
[----:B------:R1:W-:Y:S03]  /*1c230*/  MUFU.TANH R169, R2 ;  /* 0x0000000200a97308 */ /* 0x0003e60000002400 */
[----:B------:R-:W-:Y:S01]  /*1c240*/  HMMA.16816.F32.BF16 R24, R8, R50, R60 ;  /* 0x000000320818723c */ /* 0x000fe2000004183c */
[----:B--2---:R-:W-:-:S04]  /*1c250*/  FMUL.FTZ R6, R86, R0 ;  /* 0x0000000056067220 */ /* 0x004fc80000410000 */
[----:B------:R-:W-:Y:S03]  /*1c260*/  MUFU.TANH R84, R6 ;  /* 0x0000000600547308 */ /* 0x000fe60000002400 */
[----:B------:R-:W-:Y:S01]  /*1c270*/  HMMA.16816.F32.BF16 R48, R12, R34, R120 ;  /* 0x000000220c30723c */ /* 0x000fe20000041878 */
[----:B-1----:R-:W-:Y:S01]  /*1c280*/  IADD3 R2, R135, 0x6000, RZ ;  /* 0x0000600087027810 */ /* 0x002fe20007ffe0ff */
[----:B------:R-:W-:Y:S04]  /*1c290*/  LDSM.16.M88.4 R32, [R224+0x5000] ;  /* 0x00500000e020783b */ /* 0x000fe80000000200 */
[----:B------:R1:W2:Y:S02]  /*1c2a0*/  LDSM.16.M88.4 R44, [R2] ;  /* 0x00000000022c783b */ /* 0x0002a40000000200 */
[----:B------:R-:W-:-:S04]  /*1c2b0*/  FMUL.FTZ R3, R16, R0 ;  /* 0x0000000010037220 */ /* 0x000fc80000410000 */
[----:B------:R3:W-:Y:S04]  /*1c2c0*/  MUFU.TANH R125, R3 ;  /* 0x00000003007d7308 */ /* 0x0007e80000002400 */
[-C--:B---3--:R-:W-:Y:S02]  /*1c2d0*/  FMUL.FTZ R3, R25, R0.reuse ;  /* 0x0000000019037220 */ /* 0x088fe40000410000 */
[-C--:B-1----:R-:W-:Y:S02]  /*1c2e0*/  FMUL.FTZ R2, R20, R0.reuse ;  /* 0x0000000014027220 */ /* 0x082fe40000410000 */
[----:B------:R1:W-:Y:S08]  /*1c2f0*/  MUFU.TANH R186, R3 ;  /* 0x0000000300ba7308 */ /* 0x0003f00000002400 */
[----:B------:R3:W3:Y:S01]  /*1c300*/  MUFU.TANH R132, R2 ;  /* 0x0000000200847308 */ /* 0x0006e20000002400 */
[C---:B--2---:R-:W-:Y:S01]  /*1c310*/  HMMA.16816.F32.BF16 R88, R12.reuse, R44, R88 ;  /* 0x0000002c0c58723c */ /* 0x044fe20000041858 */
[----:B-1----:R-:W1:Y:S07]  /*1c320*/  S2R R3, SR_TID.X ;  /* 0x0000000000037919 */ /* 0x002e6e0000002100 */
[----:B------:R-:W-:Y:S01]  /*1c330*/  HMMA.16816.F32.BF16 R92, R12, R46, R92 ;  /* 0x0000002e0c5c723c */ /* 0x000fe2000004185c */
[----:B---3--:R-:W-:-:S04]  /*1c340*/  FMUL.FTZ R2, R21, R0 ;  /* 0x0000000015027220 */ /* 0x008fc80000410000 */
[----:B------:R2:W-:Y:S02]  /*1c350*/  MUFU.TANH R199, R2 ;  /* 0x0000000200c77308 */ /* 0x0005e40000002400 */
[----:B--2---:R-:W-:-:S05]  /*1c360*/  IADD3 R2, R135, 0x6800, RZ ;  /* 0x0000680087027810 */ /* 0x004fca0007ffe0ff */
[----:B------:R2:W3:Y:S02]  /*1c370*/  LDSM.16.M88.4 R40, [R2] ;  /* 0x000000000228783b */ /* 0x0004e40000000200 */
[----:B--2---:R-:W-:-:S04]  /*1c380*/  FMUL.FTZ R2, R23, R0 ;  /* 0x0000000017027220 */ /* 0x004fc80000410000 */
[----:B------:R2:W-:Y:S01]  /*1c390*/  MUFU.TANH R196, R2 ;  /* 0x0000000200c47308 */ /* 0x0005e20000002400 */
[----:B---3--:R-:W-:Y:S01]  /*1c3a0*/  HMMA.16816.F32.BF16 R96, R12, R42, R96 ;  /* 0x0000002a0c60723c */ /* 0x008fe20000041860 */
[----:B--2---:R-:W-:-:S05]  /*1c3b0*/  IADD3 R2, R135, 0x7000, RZ ;  /* 0x0000700087027810 */ /* 0x004fca0007ffe0ff */
[----:B------:R2:W3:Y:S02]  /*1c3c0*/  LDSM.16.M88.4 R20, [R2] ;  /* 0x000000000214783b */ /* 0x0004e40000000200 */
[----:B--2---:R-:W-:-:S04]  /*1c3d0*/  FMUL.FTZ R2, R17, R0 ;  /* 0x0000000011027220 */ /* 0x004fc80000410000 */
[----:B------:R2:W-:Y:S01]  /*1c3e0*/  MUFU.TANH R191, R2 ;  /* 0x0000000200bf7308 */ /* 0x0005e20000002400 */
[----:B---3--:R-:W-:Y:S01]  /*1c3f0*/  HMMA.16816.F32.BF16 R104, R12, R20, R104 ;  /* 0x000000140c68723c */ /* 0x008fe20000041868 */
[----:B--2---:R-:W-:-:S06]  /*1c400*/  FMUL.FTZ R2, R18, R0 ;  /* 0x0000000012027220 */ /* 0x004fcc0000410000 */
[----:B------:R2:W3:Y:S01]  /*1c410*/  MUFU.TANH R123, R2 ;  /* 0x00000002007b7308 */ /* 0x0004e20000002400 */
[----:B------:R-:W-:Y:S01]  /*1c420*/  HMMA.16816.F32.BF16 R100, R12, R22, R100 ;  /* 0x000000160c64723c */ /* 0x000fe20000041864 */
[----:B------:R-:W1:Y:S01]  /*1c430*/  LDSM.16.M88.4 R20, [R224+0x5800] ;  /* 0x00580000e014783b */ /* 0x000e620000000200 */
[----:B--2---:R-:W-:-:S06]  /*1c440*/  FMUL.FTZ R2, R19, R0 ;  /* 0x0000000013027220 */ /* 0x004fcc0000410000 */
[----:B------:R-:W-:Y:S01]  /*1c450*/  HMMA.16816.F32.BF16 R16, R8, R28, R68 ;  /* 0x0000001c0810723c */ /* 0x000fe20000041844 */
[----:B------:R-:W2:Y:S01]  /*1c460*/  LDSM.16.M88.4 R28, [R224+0x6000] ;  /* 0x00600000e01c783b */ /* 0x000ea20000000200 */
[----:B------:R3:W-:Y:S06]  /*1c470*/  MUFU.TANH R188, R2 ;  /* 0x0000000200bc7308 */ /* 0x0007ec0000002400 */
[----:B------:R-:W-:Y:S08]  /*1c480*/  HMMA.16816.F32.BF16 R68, R12, R40, R80 ;  /* 0x000000280c44723c */ /* 0x000ff00000041850 */
[----:B------:R-:W-:Y:S01]  /*1c490*/  HMMA.16816.F32.BF16 R80, R8, R32, R72 ;  /* 0x000000200850723c */ /* 0x000fe20000041848 */
[----:B---3--:R-:W-:-:S04]  /*1c4a0*/  FMUL.FTZ R2, R24, R0 ;  /* 0x0000000018027220 */ /* 0x008fc80000410000 */
[----:B------:R3:W1:Y:S03]  /*1c4b0*/  MUFU.TANH R120, R2 ;  /* 0x0000000200787308 */ /* 0x0006660000002400 */
[----:B------:R-:W-:Y:S01]  /*1c4c0*/  FMUL.FTZ R4, R19, R0 ;  /* 0x0000000013047220 */ /* 0x000fe20000410000 */
[----:B------:R-:W-:Y:S04]  /*1c4d0*/  HMMA.16816.F32.BF16 R32, R8, R34, R52 ;  /* 0x000000220820723c */ /* 0x000fe80000041834 */
[----:B------:R-:W-:Y:S01]  /*1c4e0*/  MUFU.TANH R181, R4 ;  /* 0x0000000400b57308 */ /* 0x000fe20000002400 */
[----:B---3--:R-:W-:-:S05]  /*1c4f0*/  IADD3 R2, R135, 0x7800, RZ ;  /* 0x0000780087027810 */ /* 0x008fca0007ffe0ff */
[----:B------:R3:W2:Y:S02]  /*1c500*/  LDSM.16.M88.4 R40, [R2] ;  /* 0x000000000228783b */ /* 0x0006a40000000200 */
[----:B---3--:R-:W-:-:S04]  /*1c510*/  FMUL.FTZ R2, R26, R0 ;  /* 0x000000001a027220 */ /* 0x008fc80000410000 */
[----:B------:R3:W2:Y:S01]  /*1c520*/  MUFU.TANH R116, R2 ;  /* 0x0000000200747308 */ /* 0x0006a20000002400 */
[-C--:B------:R-:W-:Y:S01]  /*1c530*/  FMUL.FTZ R6, R80, R0.reuse ;  /* 0x0000000050067220 */ /* 0x080fe20000410000 */
[C---:B-1----:R-:W-:Y:S08]  /*1c540*/  HMMA.16816.F32.BF16 R60, R8.reuse, R20, R76 ;  /* 0x00000014083c723c */ /* 0x042ff0000004184c */
[----:B------:R-:W-:Y:S01]  /*1c550*/  HMMA.16816.F32.BF16 R44, R8, R22, R48 ;  /* 0x00000016082c723c */ /* 0x000fe20000041830 */
[----:B------:R-:W-:Y:S01]  /*1c560*/  LDSM.16.M88.4 R20, [R224+0x7000] ;  /* 0x00700000e014783b */ /* 0x000fe20000000200 */
[----:B---3--:R-:W-:-:S03]  /*1c570*/  FMUL.FTZ R2, R27, R0 ;  /* 0x000000001b027220 */ /* 0x008fc60000410000 */
[----:B------:R-:W1:Y:S03]  /*1c580*/  LDSM.16.M88.4 R24, [R224+0x6800] ;  /* 0x00680000e018783b */ /* 0x000e660000000200 */
[C---:B--2---:R-:W-:Y:S01]  /*1c590*/  HMMA.16816.F32.BF16 R52, R8.reuse, R28, R88 ;  /* 0x0000001c0834723c */ /* 0x044fe20000041858 */
[----:B------:R2:W-:Y:S07]  /*1c5a0*/  MUFU.TANH R183, R2 ;  /* 0x0000000200b77308 */ /* 0x0005ee0000002400 */
[----:B------:R-:W-:Y:S08]  /*1c5b0*/  HMMA.16816.F32.BF16 R64, R8, R30, R92 ;  /* 0x0000001e0840723c */ /* 0x000ff0000004185c */
[----:B------:R-:W-:Y:S01]  /*1c5c0*/  HMMA.16816.F32.BF16 R108, R12, R40, R108 ;  /* 0x000000280c6c723c */ /* 0x000fe2000004186c */
[----:B--2---:R-:W-:-:S02]  /*1c5d0*/  FMUL.FTZ R2, R16, R0 ;  /* 0x0000000010027220 */ /* 0x004fc40000410000 */
[----:B------:R-:W-:Y:S02]  /*1c5e0*/  IMAD.SHL.U32 R16, R233, 0x100, RZ ;  /* 0x00000100e9107824 */ /* 0x000fe400078e00ff */
[----:B------:R2:W3:Y:S02]  /*1c5f0*/  MUFU.TANH R114, R2 ;  /* 0x0000000200727308 */ /* 0x0004e40000002400 */
[----:B--2---:R-:W-:-:S06]  /*1c600*/  FMUL.FTZ R2, R17, R0 ;  /* 0x0000000011027220 */ /* 0x004fcc0000410000 */
[----:B------:R2:W-:Y:S02]  /*1c610*/  MUFU.TANH R182, R2 ;  /* 0x0000000200b67308 */ /* 0x0005e40000002400 */
[----:B--2---:R-:W-:Y:S02]  /*1c620*/  IMAD.SHL.U32 R2, R3, 0x2, RZ ;  /* 0x0000000203027824 */ /* 0x004fe400078e00ff */
[----:B------:R-:W-:-:S03]  /*1c630*/  FMUL.FTZ R3, R18, R0 ;  /* 0x0000000012037220 */ /* 0x000fc60000410000 */
[----:B------:R-:W-:Y:S01]  /*1c640*/  LOP3.LUT R2, R2, 0x6, RZ, 0xc0, !PT ;  /* 0x0000000602027812 */ /* 0x000fe200078ec0ff */
[----:B------:R2:W1:Y:S03]  /*1c650*/  MUFU.TANH R18, R3 ;  /* 0x0000000300127308 */ /* 0x0004660000002400 */
[----:B------:R-:W-:-:S04]  /*1c660*/  LOP3.LUT R4, R16, 0x10, R2, 0xfe, !PT ;  /* 0x0000001010047812 */ /* 0x000fc800078efe02 */
[C---:B------:R-:W-:Y:S02]  /*1c670*/  ISETP.GE.AND P6, PT, R4.reuse, R7, PT ;  /* 0x000000070400720c */ /* 0x040fe40003fc6270 */
[----:B------:R-:W-:Y:S02]  /*1c680*/  ISETP.GE.AND P4, PT, R4, R5, PT ;  /* 0x000000050400720c */ /* 0x000fe40003f86270 */
[C-C-:B------:R-:W-:Y:S02]  /*1c690*/  LOP3.LUT R4, R16.reuse, 0x20, R2.reuse, 0xfe, !PT ;  /* 0x0000002010047812 */ /* 0x140fe400078efe02 */
[----:B--2---:R-:W-:-:S04]  /*1c6a0*/  LOP3.LUT R3, R16, 0x8, R2, 0xfe, !PT ;  /* 0x0000000810037812 */ /* 0x004fc800078efe02 */
[C---:B------:R-:W-:Y:S02]  /*1c6b0*/  ISETP.GE.AND P5, PT, R3.reuse, R7, PT ;  /* 0x000000070300720c */ /* 0x040fe40003fa6270 */
[----:B------:R-:W-:Y:S02]  /*1c6c0*/  ISETP.GE.AND P1, PT, R3, R5, PT ;  /* 0x000000050300720c */ /* 0x000fe40003f26270 */
[----:B------:R-:W-:Y:S01]  /*1c6d0*/  FSEL R86, R172, -INF , !P5 ;  /* 0xff800000ac567808 */ /* 0x000fe20006800000 */
[----:B------:R-:W-:Y:S01]  /*1c6e0*/  IMAD.MOV.U32 R172, RZ, RZ, R175 ;  /* 0x000000ffffac7224 */ /* 0x000fe200078e00af */
[----:B------:R-:W-:Y:S01]  /*1c6f0*/  LOP3.LUT R3, R16, 0x18, R2, 0xfe, !PT ;  /* 0x0000001810037812 */ /* 0x000fe200078efe02 */
[----:B------:R-:W-:Y:S02]  /*1c700*/  IMAD.MOV.U32 R175, RZ, RZ, R248 ;  /* 0x000000ffffaf7224 */ /* 0x000fe400078e00f8 */
        /* <DEDUP_REMOVED lines=11> */
[----:B------:R2:W1:Y:S01]  /*1c7c0*/  MUFU.TANH R17, R6 ;  /* 0x0000000600117308 */ /* 0x0004620000002400 */
[----:B------:R-:W-:Y:S01]  /*1c7d0*/  IMAD.MOV.U32 R243, RZ, RZ, R236 ;  /* 0x000000fffff37224 */ /* 0x000fe200078e00ec */
[----:B------:R-:W-:Y:S01]  /*1c7e0*/  LOP3.LUT R3, R16, 0x28, R2, 0xfe, !PT ;  /* 0x0000002810037812 */ /* 0x000fe200078efe02 */
        /* <DEDUP_REMOVED lines=16> */
[----:B------:R-:W-:Y:S01]  /*1c8f0*/  IMAD.MOV.U32 R236, RZ, RZ, R237 ;  /* 0x000000ffffec7224 */ /* 0x000fe200078e00ed */
[----:B------:R1:W5:Y:S01]  /*1c900*/  LDL.LU R57, [R1+0x40] ;  /* 0x0000400001397983 */ /* 0x0003620000300800 */
        /* <DEDUP_REMOVED lines=33> */
[----:B------:R-:W-:Y:S01]  /*1cb20*/  LOP3.LUT R4, R16, 0x30, R2, 0xfe, !PT ;  /* 0x0000003010047812 */ /* 0x000fe200078efe02 */
[----:B--2---:R-:W-:Y:S01]  /*1cb30*/  FMUL.FTZ R6, R82, R0 ;  /* 0x0000000052067220 */ /* 0x004fe20000410000 */
[----:B-1----:R-:W-:Y:S01]  /*1cb40*/  HMMA.16816.F32.BF16 R48, R8, R24, R68 ;  /* 0x000000180830723c */ /* 0x002fe20000041844 */
[----:B------:R1:W5:Y:S01]  /*1cb50*/  LDL.LU R36, [R1+0x34] ;  /* 0x0000340001247983 */ /* 0x0003620000300800 */
[----:B------:R-:W-:-:S02]  /*1cb60*/  FSEL R117, R172, -INF , !P3 ;  /* 0xff800000ac757808 */ /* 0x000fc40005800000 */
[----:B------:R-:W-:Y:S02]  /*1cb70*/  FSEL R82, R175, -INF , !P2 ;  /* 0xff800000af527808 */ /* 0x000fe40005000000 */
[C---:B------:R-:W-:Y:S02]  /*1cb80*/  ISETP.GE.AND P3, PT, R4.reuse, R7, PT ;  /* 0x000000070400720c */ /* 0x040fe40003f66270 */
[----:B------:R-:W-:Y:S01]  /*1cb90*/  ISETP.GE.AND P2, PT, R4, R5, PT ;  /* 0x000000050400720c */ /* 0x000fe20003f46270 */
[----:B------:R-:W-:Y:S01]  /*1cba0*/  FMUL.FTZ R4, R32, R0 ;  /* 0x0000000020047220 */ /* 0x000fe20000410000 */
[----:B------:R-:W-:Y:S01]  /*1cbb0*/  HMMA.16816.F32.BF16 R28, R8, R26, R96 ;  /* 0x0000001a081c723c */ /* 0x000fe20000041860 */
[C---:B------:R-:W-:Y:S01]  /*1cbc0*/  ISETP.GE.AND P6, PT, R3.reuse, R7, PT ;  /* 0x000000070300720c */ /* 0x040fe20003fc6270 */
[----:B------:R-:W2:Y:S01]  /*1cbd0*/  LDSM.16.M88.4 R24, [R224+0x7800] ;  /* 0x00780000e018783b */ /* 0x000ea20000000200 */
[----:B------:R-:W-:Y:S01]  /*1cbe0*/  ISETP.GE.AND P4, PT, R3, R5, PT ;  /* 0x000000050300720c */ /* 0x000fe20003f86270 */
[----:B------:R1:W-:Y:S01]  /*1cbf0*/  MUFU.TANH R79, R4 ;  /* 0x00000004004f7308 */ /* 0x0003e20000002400 */
[----:B------:R-:W-:-:S02]  /*1cc00*/  FSEL R122, R250, -INF , !P6 ;  /* 0xff800000fa7a7808 */ /* 0x000fc40007000000 */
[----:B------:R-:W-:Y:S02]  /*1cc10*/  FSEL R121, R248, -INF , !P5 ;  /* 0xff800000f8797808 */ /* 0x000fe40006800000 */
[----:B------:R-:W-:-:S03]  /*1cc20*/  FSEL R118, R249, -INF , !P1 ;  /* 0xff800000f9767808 */ /* 0x000fc60004800000 */
[----:B------:R3:W2:Y:S01]  /*1cc30*/  MUFU.TANH R78, R6 ;  /* 0x00000006004e7308 */ /* 0x0006a20000002400 */
[----:B------:R-:W-:Y:S01]  /*1cc40*/  FSEL R119, R251, -INF , !P4 ;  /* 0xff800000fb777808 */ /* 0x000fe20006000000 */
[----:B------:R-:W-:Y:S01]  /*1cc50*/  HMMA.16816.F32.BF16 R12, R12, R42, R176 ;  /* 0x0000002a0c0c723c */ /* 0x000fe200000418b0 */
[----:B------:R-:W-:Y:S01]  /*1cc60*/  LOP3.LUT R3, R16, 0x38, R2, 0xfe, !PT ;  /* 0x0000003810037812 */ /* 0x000fe200078efe02 */
[----:B------:R-:W-:Y:S01]  /*1cc70*/  IMAD.MOV.U32 R89, RZ, RZ, R58 ;  /* 0x000000ffff597224 */ /* 0x000fe200078e003a */
[----:B------:R-:W-:-:S05]  /*1cc80*/  FSEL R126, R240, -INF , !P3 ;  /* 0xff800000f07e7808 */ /* 0x000fca0005800000 */
[C---:B------:R-:W-:Y:S01]  /*1cc90*/  HMMA.16816.F32.BF16 R72, R8.reuse, R20, R104 ;  /* 0x000000140848723c */ /* 0x040fe20000041868 */
[----:B-1----:R-:W-:Y:S01]  /*1cca0*/  LOP3.LUT R4, R16, 0x40, R2, 0xfe, !PT ;  /* 0x0000004010047812 */ /* 0x002fe200078efe02 */
[----:B------:R-:W-:Y:S01]  /*1ccb0*/  IMAD.MOV.U32 R94, RZ, RZ, R197 ;  /* 0x000000ffff5e7224 */ /* 0x000fe200078e00c5 */
[----:B------:R-:W-:Y:S01]  /*1ccc0*/  FSEL R124, R252, -INF , !P2 ;  /* 0xff800000fc7c7808 */ /* 0x000fe20005000000 */
[----:B------:R-:W-:Y:S01]  /*1ccd0*/  IMAD.MOV.U32 R90, RZ, RZ, R238 ;  /* 0x000000ffff5a7224 */ /* 0x000fe200078e00ee */
[C---:B------:R-:W-:Y:S01]  /*1cce0*/  ISETP.GE.AND P6, PT, R4.reuse, R7, PT ;  /* 0x000000070400720c */ /* 0x040fe20003fc6270 */
[----:B------:R-:W-:Y:S01]  /*1ccf0*/  IMAD.MOV.U32 R91, RZ, RZ, R243 ;  /* 0x000000ffff5b7224 */ /* 0x000fe200078e00f3 */
[----:B------:R-:W-:Y:S01]  /*1cd00*/  ISETP.GE.AND P4, PT, R4, R5, PT ;  /* 0x000000050400720c */ /* 0x000fe20003f86270 */
[-C--:B------:R-:W-:Y:S01]  /*1cd10*/  FMUL.FTZ R4, R60, R0.reuse ;  /* 0x000000003c047220 */ /* 0x080fe20000410000 */
[C---:B------:R-:W-:Y:S01]  /*1cd20*/  ISETP.GE.AND P5, PT, R3.reuse, R7, PT ;  /* 0x000000070300720c */ /* 0x040fe20003fa6270 */
[----:B---3--:R-:W-:Y:S01]  /*1cd30*/  FMUL.FTZ R6, R34, R0 ;  /* 0x0000000022067220 */ /* 0x008fe20000410000 */
[----:B------:R-:W-:Y:S01]  /*1cd40*/  ISETP.GE.AND P1, PT, R3, R5, PT ;  /* 0x000000050300720c */ /* 0x000fe20003f26270 */
[----:B------:R1:W-:Y:S01]  /*1cd50*/  MUFU.TANH R76, R4 ;  /* 0x00000004004c7308 */ /* 0x0003e20000002400 */
[----:B------:R-:W-:Y:S01]  /*1cd60*/  LOP3.LUT R3, R16, 0x48, R2, 0xfe, !PT ;  /* 0x0000004810037812 */ /* 0x000fe200078efe02 */
[----:B------:R-:W-:Y:S01]  /*1cd70*/  HMMA.16816.F32.BF16 R68, R8, R22, R100 ;  /* 0x000000160844723c */ /* 0x000fe20000041864 */
[----:B------:R-:W-:Y:S01]  /*1cd80*/  FSEL R127, R247, -INF , !P5 ;  /* 0xff800000f77f7808 */ /* 0x000fe20006800000 */
[----:B------:R-:W-:Y:S01]  /*1cd90*/  IMAD.MOV.U32 R92, RZ, RZ, R218 ;  /* 0x000000ffff5c7224 */ /* 0x000fe200078e00da */
[----:B------:R-:W-:Y:S01]  /*1cda0*/  FSEL R88, R246, -INF , !P1 ;  /* 0xff800000f6587808 */ /* 0x000fe20004800000 */
[----:B------:R-:W-:Y:S01]  /*1cdb0*/  IMAD.MOV.U32 R95, RZ, RZ, R219 ;  /* 0x000000ffff5f7224 */ /* 0x000fe200078e00db */
[----:B------:R-:W-:-:S04]  /*1cdc0*/  DEPBAR.LE SB0, 0x0 ;  /* 0x000080000000791a */ /* 0x000fc80000000000 */
[----:B------:R3:W2:Y:S01]  /*1cdd0*/  MUFU.TANH R77, R6 ;  /* 0x00000006004d7308 */ /* 0x0006a20000002400 */
[C---:B------:R-:W-:Y:S02]  /*1cde0*/  ISETP.GE.AND P3, PT, R3.reuse, R7, PT ;  /* 0x000000070300720c */ /* 0x040fe40003f66270 */
[--C-:B-1----:R-:W-:Y:S02]  /*1cdf0*/  LOP3.LUT R4, R16, 0x50, R2.reuse, 0xfe, !PT ;  /* 0x0000005010047812 */ /* 0x102fe400078efe02 */
[----:B------:R-:W-:Y:S02]  /*1ce00*/  ISETP.GE.AND P2, PT, R3, R5, PT ;  /* 0x000000050300720c */ /* 0x000fe40003f46270 */
[C---:B------:R-:W-:Y:S02]  /*1ce10*/  ISETP.GE.AND P5, PT, R4.reuse, R7, PT ;  /* 0x000000070400720c */ /* 0x040fe40003fa6270 */
[----:B------:R-:W-:Y:S02]  /*1ce20*/  ISETP.GE.AND P1, PT, R4, R5, PT ;  /* 0x000000050400720c */ /* 0x000fe40003f26270 */
[--C-:B------:R-:W-:Y:S01]  /*1ce30*/  LOP3.LUT R3, R16, 0x58, R2.reuse, 0xfe, !PT ;  /* 0x0000005810037812 */ /* 0x100fe200078efe02 */
[----:B---3--:R-:W-:Y:S01]  /*1ce40*/  FMUL.FTZ R6, R62, R0 ;  /* 0x000000003e067220 */ /* 0x008fe20000410000 */
[----:B------:R-:W-:-:S02]  /*1ce50*/  LOP3.LUT R4, R16, 0x60, R2, 0xfe, !PT ;  /* 0x0000006010047812 */ /* 0x000fc400078efe02 */
[----:B------:R-:W-:Y:S01]  /*1ce60*/  FSEL R130, R230, -INF , !P6 ;  /* 0xff800000e6827808 */ /* 0x000fe20007000000 */
[----:B------:R1:W3:Y:S01]  /*1ce70*/  MUFU.TANH R60, R6 ;  /* 0x00000006003c7308 */ /* 0x0002e20000002400 */
[----:B------:R-:W-:Y:S02]  /*1ce80*/  FSEL R128, R59, -INF , !P4 ;  /* 0xff8000003b807808 */ /* 0x000fe40006000000 */
[----:B------:R-:W-:Y:S02]  /*1ce90*/  FSEL R131, R193, -INF , !P3 ;  /* 0xff800000c1837808 */ /* 0x000fe40005800000 */
[----:B------:R-:W-:Y:S02]  /*1cea0*/  FSEL R93, R192, -INF , !P2 ;  /* 0xff800000c05d7808 */ /* 0x000fe40005000000 */
[C---:B------:R-:W-:Y:S02]  /*1ceb0*/  ISETP.GE.AND P6, PT, R3.reuse, R7, PT ;  /* 0x000000070300720c */ /* 0x040fe40003fc6270 */
[----:B------:R-:W-:-:S02]  /*1cec0*/  ISETP.GE.AND P4, PT, R3, R5, PT ;  /* 0x000000050300720c */ /* 0x000fc40003f86270 */
[C---:B------:R-:W-:Y:S02]  /*1ced0*/  ISETP.GE.AND P3, PT, R4.reuse, R7, PT ;  /* 0x000000070400720c */ /* 0x040fe40003f66270 */
[----:B------:R-:W-:Y:S01]  /*1cee0*/  ISETP.GE.AND P2, PT, R4, R5, PT ;  /* 0x000000050400720c */ /* 0x000fe20003f46270 */
[----:B-1----:R-:W-:Y:S01]  /*1cef0*/  FMUL.FTZ R6, R44, R0 ;  /* 0x000000002c067220 */ /* 0x002fe20000410000 */
[C-C-:B------:R-:W-:Y:S02]  /*1cf00*/  LOP3.LUT R3, R16.reuse, 0x68, R2.reuse, 0xfe, !PT ;  /* 0x0000006810037812 */ /* 0x140fe400078efe02 */
[----:B------:R-:W-:Y:S01]  /*1cf10*/  LOP3.LUT R4, R16, 0x70, R2, 0xfe, !PT ;  /* 0x0000007010047812 */ /* 0x000fe200078efe02 */
[----:B------:R1:W1:Y:S01]  /*1cf20*/  MUFU.TANH R59, R6 ;  /* 0x00000006003b7308 */ /* 0x0002620000002400 */
[----:B------:R-:W-:Y:S02]  /*1cf30*/  FSEL R170, R190, -INF , !P5 ;  /* 0xff800000beaa7808 */ /* 0x000fe40006800000 */
[----:B----4-:R-:W-:-:S02]  /*1cf40*/  FSEL R133, R133, -INF , !P1 ;  /* 0xff80000085857808 */ /* 0x010fc40004800000 */
[----:B------:R-:W-:Y:S02]  /*1cf50*/  FSEL R171, R189, -INF , !P6 ;  /* 0xff800000bdab7808 */ /* 0x000fe40007000000 */
[----:B------:R-:W-:Y:S02]  /*1cf60*/  FSEL R168, R187, -INF , !P4 ;  /* 0xff800000bba87808 */ /* 0x000fe40006000000 */
[C---:B------:R-:W-:Y:S02]  /*1cf70*/  ISETP.GE.AND P5, PT, R3.reuse, R7, PT ;  /* 0x000000070300720c */ /* 0x040fe40003fa6270 */
[----:B------:R-:W-:Y:S02]  /*1cf80*/  ISETP.GE.AND P1, PT, R3, R5, PT ;  /* 0x000000050300720c */ /* 0x000fe40003f26270 */
[C---:B------:R-:W-:Y:S02]  /*1cf90*/  ISETP.GE.AND P6, PT, R4.reuse, R7, PT ;  /* 0x000000070400720c */ /* 0x040fe40003fc6270 */
[----:B------:R-:W-:Y:S01]  /*1cfa0*/  ISETP.GE.AND P4, PT, R4, R5, PT ;  /* 0x000000050400720c */ /* 0x000fe20003f86270 */
[----:B-1----:R-:W-:Y:S01]  /*1cfb0*/  FMUL.FTZ R6, R46, R0 ;  /* 0x000000002e067220 */ /* 0x002fe20000410000 */
[----:B------:R-:W-:-:S02]  /*1cfc0*/  LOP3.LUT R4, R16, 0x80, R2, 0xfe, !PT ;  /* 0x0000008010047812 */ /* 0x000fc400078efe02 */
[----:B------:R-:W-:Y:S01]  /*1cfd0*/  FSEL R180, R180, -INF , !P5 ;  /* 0xff800000b4b47808 */ /* 0x000fe20006800000 */
[----:B------:R1:W4:Y:S01]  /*1cfe0*/  MUFU.TANH R58, R6 ;  /* 0x00000006003a7308 */ /* 0x0003220000002400 */
[----:B------:R-:W-:Y:S02]  /*1cff0*/  FSEL R174, R174, -INF , !P1 ;  /* 0xff800000aeae7808 */ /* 0x000fe40004800000 */
[C---:B------:R-:W-:Y:S02]  /*1d000*/  ISETP.GE.AND P5, PT, R4.reuse, R7, PT ;  /* 0x000000070400720c */ /* 0x040fe40003fa6270 */
[----:B------:R-:W-:Y:S01]  /*1d010*/  ISETP.GE.AND P1, PT, R4, R5, PT ;  /* 0x000000050400720c */ /* 0x000fe20003f26270 */
[-C--:B------:R-:W-:Y:S01]  /*1d020*/  FMUL.FTZ R4, R66, R0.reuse ;  /* 0x0000000042047220 */ /* 0x080fe20000410000 */
[----:B------:R-:W-:Y:S02]  /*1d030*/  LOP3.LUT R3, R16, 0x78, R2, 0xfe, !PT ;  /* 0x0000007810037812 */ /* 0x000fe400078efe02 */
[----:B------:R-:W-:Y:S01]  /*1d040*/  FSEL R175, R185, -INF , !P3 ;  /* 0xff800000b9af7808 */ /* 0x000fe20005800000 */
[----:B------:R3:W-:Y:S01]  /*1d050*/  MUFU.TANH R40, R4 ;  /* 0x0000000400287308 */ /* 0x0007e20000002400 */
[----:B------:R-:W-:Y:S01]  /*1d060*/  FSEL R172, R184, -INF , !P2 ;  /* 0xff800000b8ac7808 */ /* 0x000fe20005000000 */
[----:B-1----:R-:W-:Y:S01]  /*1d070*/  FMUL.FTZ R6, R52, R0 ;  /* 0x0000000034067220 */ /* 0x002fe20000410000 */
[----:B------:R-:W-:-:S05]  /*1d080*/  ISETP.GE.AND P3, PT, R3, R7, PT ;  /* 0x000000070300720c */ /* 0x000fca0003f66270 */
[----:B------:R1:W1:Y:S01]  /*1d090*/  MUFU.TANH R46, R6 ;  /* 0x00000006002e7308 */ /* 0x0002620000002400 */
[----:B------:R-:W-:Y:S01]  /*1d0a0*/  ISETP.GE.AND P2, PT, R3, R5, PT ;  /* 0x000000050300720c */ /* 0x000fe20003f46270 */
[----:B--2---:R-:W-:Y:S01]  /*1d0b0*/  HMMA.16816.F32.BF16 R20, R8, R24, R108 ;  /* 0x000000180814723c */ /* 0x004fe2000004186c */
[----:B------:R-:W-:Y:S02]  /*1d0c0*/  FSEL R132, R132, -INF , !P3 ;  /* 0xff80000084847808 */ /* 0x000fe40005800000 */
[C-C-:B---3--:R-:W-:Y:S02]  /*1d0d0*/  LOP3.LUT R4, R16.reuse, 0x90, R2.reuse, 0xfe, !PT ;  /* 0x0000009010047812 */ /* 0x148fe400078efe02 */
[----:B------:R-:W-:Y:S02]  /*1d0e0*/  FSEL R129, R129, -INF , !P2 ;  /* 0xff80000081817808 */ /* 0x000fe40005000000 */
[----:B------:R-:W-:Y:S01]  /*1d0f0*/  LOP3.LUT R3, R16, 0x88, R2, 0xfe, !PT ;  /* 0x0000008810037812 */ /* 0x000fe200078efe02 */
[----:B-1----:R-:W-:Y:S01]  /*1d100*/  FMUL.FTZ R6, R54, R0 ;  /* 0x0000000036067220 */ /* 0x002fe20000410000 */
[----:B------:R-:W-:-:S03]  /*1d110*/  ISETP.GE.AND P3, PT, R4, R7, PT ;  /* 0x000000070400720c */ /* 0x000fc60003f66270 */
[----:B------:R1:W2:Y:S01]  /*1d120*/  MUFU.TANH R44, R6 ;  /* 0x00000006002c7308 */ /* 0x0002a20000002400 */
[----:B------:R-:W-:Y:S01]  /*1d130*/  ISETP.GE.AND P2, PT, R4, R5, PT ;  /* 0x000000050400720c */ /* 0x000fe20003f46270 */
[-C--:B------:R-:W-:Y:S01]  /*1d140*/  FMUL.FTZ R4, R50, R0.reuse ;  /* 0x0000000032047220 */ /* 0x080fe20000410000 */
[----:B------:R-:W-:Y:S02]  /*1d150*/  FSEL R173, R173, -INF , !P6 ;  /* 0xff800000adad7808 */ /* 0x000fe40007000000 */
[----:B------:R-:W-:Y:S01]  /*1d160*/  FSEL R169, R169, -INF , !P4 ;  /* 0xff800000a9a97808 */ /* 0x000fe20006000000 */
[----:B------:R-:W-:Y:S01]  /*1d170*/  HMMA.16816.F32.BF16 R12, R8, R26, R12 ;  /* 0x0000001a080c723c */ /* 0x000fe2000004180c */
[C---:B------:R-:W-:Y:S01]  /*1d180*/  ISETP.GE.AND P6, PT, R3.reuse, R7, PT ;  /* 0x000000070300720c */ /* 0x040fe20003fc6270 */
[----:B------:R3:W-:Y:S01]  /*1d190*/  MUFU.TANH R32, R4 ;  /* 0x0000000400207308 */ /* 0x0007e20000002400 */
[----:B------:R-:W-:Y:S01]  /*1d1a0*/  ISETP.GE.AND P4, PT, R3, R5, PT ;  /* 0x000000050300720c */ /* 0x000fe20003f86270 */
[----:B-1----:R-:W-:Y:S01]  /*1d1b0*/  FMUL.FTZ R6, R64, R0 ;  /* 0x0000000040067220 */ /* 0x002fe20000410000 */
[----:B------:R-:W-:-:S05]  /*1d1c0*/  LOP3.LUT R3, R16, 0x98, R2, 0xfe, !PT ;  /* 0x0000009810037812 */ /* 0x000fca00078efe02 */
[----:B------:R1:W-:Y:S01]  /*1d1d0*/  MUFU.TANH R41, R6 ;  /* 0x0000000600297308 */ /* 0x0003e20000002400 */
[----:B------:R-:W-:Y:S02]  /*1d1e0*/  FSEL R125, R125, -INF , !P5 ;  /* 0xff8000007d7d7808 */ /* 0x000fe40006800000 */
[----:B---3--:R-:W-:Y:S02]  /*1d1f0*/  LOP3.LUT R4, R16, 0xa0, R2, 0xfe, !PT ;  /* 0x000000a010047812 */ /* 0x008fe400078efe02 */
[----:B------:R-:W-:Y:S02]  /*1d200*/  ISETP.GE.AND P5, PT, R3, R7, PT ;  /* 0x000000070300720c */ /* 0x000fe40003fa6270 */
[----:B------:R-:W-:Y:S02]  /*1d210*/  FSEL R123, R123, -INF , !P1 ;  /* 0xff8000007b7b7808 */ /* 0x000fe40004800000 */
[----:B------:R-:W-:Y:S01]  /*1d220*/  FSEL R120, R120, -INF , !P6 ;  /* 0xff80000078787808 */ /* 0x000fe20007000000 */
[----:B-1----:R-:W-:Y:S01]  /*1d230*/  FMUL.FTZ R6, R48, R0 ;  /* 0x0000000030067220 */ /* 0x002fe20000410000 */
[----:B------:R-:W-:-:S03]  /*1d240*/  FSEL R116, R116, -INF , !P4 ;  /* 0xff80000074747808 */ /* 0x000fc60006000000 */
[----:B------:R1:W3:Y:S01]  /*1d250*/  MUFU.TANH R34, R6 ;  /* 0x0000000600227308 */ /* 0x0002e20000002400 */
[----:B------:R-:W-:Y:S02]  /*1d260*/  ISETP.GE.AND P1, PT, R3, R5, PT ;  /* 0x000000050300720c */ /* 0x000fe40003f26270 */
[C---:B------:R-:W-:Y:S02]  /*1d270*/  ISETP.GE.AND P6, PT, R4.reuse, R7, PT ;  /* 0x000000070400720c */ /* 0x040fe40003fc6270 */
[----:B------:R-:W-:Y:S02]  /*1d280*/  ISETP.GE.AND P4, PT, R4, R5, PT ;  /* 0x000000050400720c */ /* 0x000fe40003f86270 */
[C-C-:B------:R-:W-:Y:S02]  /*1d290*/  LOP3.LUT R3, R16.reuse, 0xa8, R2.reuse, 0xfe, !PT ;  /* 0x000000a810037812 */ /* 0x140fe400078efe02 */
[----:B------:R-:W-:Y:S02]  /*1d2a0*/  LOP3.LUT R4, R16, 0xb0, R2, 0xfe, !PT ;  /* 0x000000b010047812 */ /* 0x000fe400078efe02 */
[----:B------:R-:W-:Y:S01]  /*1d2b0*/  FSEL R184, R114, -INF , !P3 ;  /* 0xff80000072b87808 */ /* 0x000fe20005800000 */
[----:B-1----:R-:W-:Y:S01]  /*1d2c0*/  FMUL.FTZ R6, R28, R0 ;  /* 0x000000001c067220 */ /* 0x002fe20000410000 */
[----:B------:R-:W-:-:S02]  /*1d2d0*/  FSEL R176, R112, -INF , !P5 ;  /* 0xff80000070b07808 */ /* 0x000fc40006800000 */
[----:B------:R-:W-:Y:S01]  /*1d2e0*/  FSEL R114, R18, -INF , !P2 ;  /* 0xff80000012727808 */ /* 0x000fe20005000000 */
[----:B------:R1:W-:Y:S01]  /*1d2f0*/  MUFU.TANH R19, R6 ;  /* 0x0000000600137308 */ /* 0x0003e20000002400 */
[----:B------:R-:W-:Y:S02]  /*1d300*/  FSEL R112, R84, -INF , !P1 ;  /* 0xff80000054707808 */ /* 0x000fe40004800000 */
[C---:B------:R-:W-:Y:S02]  /*1d310*/  ISETP.GE.AND P3, PT, R3.reuse, R7, PT ;  /* 0x000000070300720c */ /* 0x040fe40003f66270 */
[----:B------:R-:W-:Y:S02]  /*1d320*/  ISETP.GE.AND P2, PT, R3, R5, PT ;  /* 0x000000050300720c */ /* 0x000fe40003f46270 */
[C---:B------:R-:W-:Y:S02]  /*1d330*/  ISETP.GE.AND P5, PT, R4.reuse, R7, PT ;  /* 0x000000070400720c */ /* 0x040fe40003fa6270 */
[----:B------:R-:W-:-:S02]  /*1d340*/  ISETP.GE.AND P1, PT, R4, R5, PT ;  /* 0x000000050400720c */ /* 0x000fc40003f26270 */
[C-C-:B------:R-:W-:Y:S02]  /*1d350*/  LOP3.LUT R3, R16.reuse, 0xb8, R2.reuse, 0xfe, !PT ;  /* 0x000000b810037812 */ /* 0x140fe400078efe02 */
[----:B------:R-:W-:Y:S01]  /*1d360*/  LOP3.LUT R4, R16, 0xc0, R2, 0xfe, !PT ;  /* 0x000000c010047812 */ /* 0x000fe200078efe02 */
[-C--:B-1----:R-:W-:Y:S01]  /*1d370*/  FMUL.FTZ R6, R30, R0.reuse ;  /* 0x000000001e067220 */ /* 0x082fe20000410000 */
[----:B------:R-:W-:Y:S01]  /*1d380*/  FSEL R185, R17, -INF , !P6 ;  /* 0xff80000011b97808 */ /* 0x000fe20007000000 */
[----:B------:R-:W-:Y:S01]  /*1d390*/  FMUL.FTZ R74, R74, R0 ;  /* 0x000000004a4a7220 */ /* 0x000fe20000410000 */
[----:B------:R-:W-:Y:S01]  /*1d3a0*/  FSEL R177, R78, -INF , !P4 ;  /* 0xff8000004eb17808 */ /* 0x000fe20006000000 */
[----:B------:R1:W1:Y:S01]  /*1d3b0*/  MUFU.TANH R18, R6 ;  /* 0x0000000600127308 */ /* 0x0002620000002400 */
[----:B------:R-:W-:Y:S02]  /*1d3c0*/  FSEL R187, R79, -INF , !P3 ;  /* 0xff8000004fbb7808 */ /* 0x000fe40005800000 */
[----:B------:R-:W-:-:S02]  /*1d3d0*/  FSEL R178, R77, -INF , !P2 ;  /* 0xff8000004db27808 */ /* 0x000fc40005000000 */
[C---:B------:R-:W-:Y:S02]  /*1d3e0*/  ISETP.GE.AND P6, PT, R3.reuse, R7, PT ;  /* 0x000000070300720c */ /* 0x040fe40003fc6270 */
[----:B------:R-:W-:Y:S02]  /*1d3f0*/  ISETP.GE.AND P4, PT, R3, R5, PT ;  /* 0x000000050300720c */ /* 0x000fe40003f86270 */
[C---:B------:R-:W-:Y:S02]  /*1d400*/  ISETP.GE.AND P3, PT, R4.reuse, R7, PT ;  /* 0x000000070400720c */ /* 0x040fe40003f66270 */
[----:B------:R-:W-:Y:S01]  /*1d410*/  ISETP.GE.AND P2, PT, R4, R5, PT ;  /* 0x000000050400720c */ /* 0x000fe20003f46270 */
[-C--:B------:R-:W-:Y:S01]  /*1d420*/  FMUL.FTZ R4, R70, R0.reuse ;  /* 0x0000000046047220 */ /* 0x080fe20000410000 */
[----:B------:R-:W-:Y:S01]  /*1d430*/  LOP3.LUT R3, R16, 0xc8, R2, 0xfe, !PT ;  /* 0x000000c810037812 */ /* 0x000fe200078efe02 */
[-C--:B-1----:R-:W-:Y:S02]  /*1d440*/  FMUL.FTZ R6, R72, R0.reuse ;  /* 0x0000000048067220 */ /* 0x082fe40000410000 */
[----:B------:R-:W-:Y:S01]  /*1d450*/  FMUL.FTZ R68, R68, R0 ;  /* 0x0000000044447220 */ /* 0x000fe20000410000 */
[----:B------:R-:W-:Y:S01]  /*1d460*/  FSEL R192, R76, -INF , !P5 ;  /* 0xff8000004cc07808 */ /* 0x000fe20006800000 */
[----:B------:R1:W1:Y:S01]  /*1d470*/  MUFU.TANH R17, R6 ;  /* 0x0000000600117308 */ /* 0x0002620000002400 */
[----:B------:R-:W-:-:S02]  /*1d480*/  FSEL R189, R60, -INF , !P1 ;  /* 0xff8000003cbd7808 */ /* 0x000fc40004800000 */
[C---:B------:R-:W-:Y:S02]  /*1d490*/  ISETP.GE.AND P5, PT, R3.reuse, R7, PT ;  /* 0x000000070300720c */ /* 0x040fe40003fa6270 */
[----:B------:R-:W-:Y:S02]  /*1d4a0*/  ISETP.GE.AND P1, PT, R3, R5, PT ;  /* 0x000000050300720c */ /* 0x000fe40003f26270 */
[----:B------:R-:W-:Y:S01]  /*1d4b0*/  LOP3.LUT R3, R16, 0xd0, R2, 0xfe, !PT ;  /* 0x000000d010037812 */ /* 0x000fe200078efe02 */
[----:B------:R-:W3:Y:S01]  /*1d4c0*/  MUFU.TANH R74, R74 ;  /* 0x0000004a004a7308 */ /* 0x000ee20000002400 */
[----:B------:R-:W-:Y:S01]  /*1d4d0*/  IMAD.MOV.U32 R250, RZ, RZ, R200 ;  /* 0x000000fffffa7224 */ /* 0x000fe200078e00c8 */
[----:B------:R-:W-:Y:S01]  /*1d4e0*/  FSEL R193, R59, -INF , !P6 ;  /* 0xff8000003bc17808 */ /* 0x000fe20007000000 */
[-C--:B------:R-:W-:Y:S02]  /*1d4f0*/  FMUL.FTZ R12, R12, R0.reuse ;  /* 0x000000000c0c7220 */ /* 0x080fe40000410000 */
[----:B-1----:R-:W-:-:S03]  /*1d500*/  FMUL.FTZ R6, R20, R0 ;  /* 0x0000000014067220 */ /* 0x002fc60000410000 */
[----:B------:R1:W-:Y:S01]  /*1d510*/  MUFU.TANH R10, R4 ;  /* 0x00000004000a7308 */ /* 0x0003e20000002400 */
[----:B----4-:R-:W-:Y:S01]  /*1d520*/  FSEL R190, R58, -INF , !P4 ;  /* 0xff8000003abe7808 */ /* 0x010fe20006000000 */
[----:B------:R-:W-:Y:S01]  /*1d530*/  FMUL.FTZ R14, R14, R0 ;  /* 0x000000000e0e7220 */ /* 0x000fe20000410000 */
[----:B------:R-:W-:Y:S02]  /*1d540*/  FSEL R200, R46, -INF , !P3 ;  /* 0xff8000002ec87808 */ /* 0x000fe40005800000 */
[----:B--2---:R-:W-:-:S03]  /*1d550*/  FSEL R197, R44, -INF , !P2 ;  /* 0xff8000002cc57808 */ /* 0x004fc60005000000 */
[----:B------:R-:W2:Y:S01]  /*1d560*/  MUFU.TANH R68, R68 ;  /* 0x0000004400447308 */ /* 0x000ea20000002400 */
[C---:B------:R-:W-:Y:S02]  /*1d570*/  ISETP.GE.AND P6, PT, R3.reuse, R7, PT ;  /* 0x000000070300720c */ /* 0x040fe40003fc6270 */
[----:B------:R-:W-:Y:S02]  /*1d580*/  ISETP.GE.AND P4, PT, R3, R5, PT ;  /* 0x000000050300720c */ /* 0x000fe40003f86270 */
[----:B-1----:R-:W-:-:S03]  /*1d590*/  LOP3.LUT R4, R16, 0xd8, R2, 0xfe, !PT ;  /* 0x000000d810047812 */ /* 0x002fc600078efe02 */
[----:B------:R1:W4:Y:S01]  /*1d5a0*/  MUFU.TANH R9, R6 ;  /* 0x0000000600097308 */ /* 0x0003220000002400 */
[--C-:B------:R-:W-:Y:S02]  /*1d5b0*/  LOP3.LUT R3, R16, 0xe0, R2.reuse, 0xfe, !PT ;  /* 0x000000e010037812 */ /* 0x100fe400078efe02 */
[C---:B------:R-:W-:Y:S02]  /*1d5c0*/  ISETP.GE.AND P3, PT, R4.reuse, R7, PT ;  /* 0x000000070400720c */ /* 0x040fe40003f66270 */
[----:B------:R-:W-:Y:S02]  /*1d5d0*/  ISETP.GE.AND P2, PT, R4, R5, PT ;  /* 0x000000050400720c */ /* 0x000fe40003f46270 */
[----:B------:R-:W-:Y:S01]  /*1d5e0*/  LOP3.LUT R4, R16, 0xe8, R2, 0xfe, !PT ;  /* 0x000000e810047812 */ /* 0x000fe200078efe02 */
[----:B------:R-:W-:Y:S01]  /*1d5f0*/  IMAD.MOV.U32 R248, RZ, RZ, R205 ;  /* 0x000000fffff87224 */ /* 0x000fe200078e00cd */
[----:B---3--:R-:W-:Y:S01]  /*1d600*/  FSEL R205, R34, -INF , !P6 ;  /* 0xff80000022cd7808 */ /* 0x008fe20007000000 */
[----:B------:R-:W-:Y:S01]  /*1d610*/  IMAD.MOV.U32 R247, RZ, RZ, R201 ;  /* 0x000000fffff77224 */ /* 0x000fe200078e00c9 */
[----:B------:R-:W-:Y:S01]  /*1d620*/  FSEL R201, R41, -INF , !P5 ;  /* 0xff80000029c97808 */ /* 0x000fe20006800000 */
[----:B------:R-:W-:-:S02]  /*1d630*/  IMAD.MOV.U32 R238, RZ, RZ, R202 ;  /* 0x000000ffffee7224 */ /* 0x000fc400078e00ca */
[----:B-1----:R-:W-:Y:S01]  /*1d640*/  FMUL.FTZ R6, R22, R0 ;  /* 0x0000000016067220 */ /* 0x002fe20000410000 */
[----:B------:R-:W-:Y:S01]  /*1d650*/  FSEL R202, R32, -INF , !P4 ;  /* 0xff80000020ca7808 */ /* 0x000fe20006000000 */
[----:B------:R-:W-:Y:S01]  /*1d660*/  IMAD.MOV.U32 R52, RZ, RZ, R198 ;  /* 0x000000ffff347224 */ /* 0x000fe200078e00c6 */
[----:B------:R-:W-:Y:S01]  /*1d670*/  FSEL R198, R40, -INF , !P1 ;  /* 0xff80000028c67808 */ /* 0x000fe20004800000 */
[----:B------:R1:W3:Y:S01]  /*1d680*/  MUFU.TANH R8, R6 ;  /* 0x0000000600087308 */ /* 0x0002e20000002400 */
[C---:B------:R-:W-:Y:S02]  /*1d690*/  ISETP.GE.AND P5, PT, R3.reuse, R7, PT ;  /* 0x000000070300720c */ /* 0x040fe40003fa6270 */
[----:B------:R-:W-:Y:S02]  /*1d6a0*/  ISETP.GE.AND P1, PT, R3, R5, PT ;  /* 0x000000050300720c */ /* 0x000fe40003f26270 */
[C---:B------:R-:W-:Y:S02]  /*1d6b0*/  ISETP.GE.AND P6, PT, R4.reuse, R7, PT ;  /* 0x000000070400720c */ /* 0x040fe40003fc6270 */
[----:B------:R-:W-:Y:S01]  /*1d6c0*/  ISETP.GE.AND P4, PT, R4, R5, PT ;  /* 0x000000050400720c */ /* 0x000fe20003f86270 */
[----:B------:R-:W1:Y:S01]  /*1d6d0*/  MUFU.TANH R12, R12 ;  /* 0x0000000c000c7308 */ /* 0x000e620000002400 */
[C-C-:B------:R-:W-:Y:S01]  /*1d6e0*/  LOP3.LUT R3, R16.reuse, 0xf0, R2.reuse, 0xfe, !PT ;  /* 0x000000f010037812 */ /* 0x140fe200078efe02 */
[----:B------:R-:W-:Y:S01]  /*1d6f0*/  IMAD.MOV.U32 R240, RZ, RZ, R237 ;  /* 0x000000fffff07224 */ /* 0x000fe200078e00ed */
[C---:B------:R-:W-:Y:S01]  /*1d700*/  LOP3.LUT R4, R16.reuse, 0xf8, R2, 0xfe, !PT ;  /* 0x000000f810047812 */ /* 0x040fe200078efe02 */
[----:B------:R-:W-:Y:S01]  /*1d710*/  IMAD.MOV.U32 R243, RZ, RZ, R236 ;  /* 0x000000fffff37224 */ /* 0x000fe200078e00ec */
[----:B------:R-:W-:-:S03]  /*1d720*/  LOP3.LUT R2, R16, R2, RZ, 0xfc, !PT ;  /* 0x0000000210027212 */ /* 0x000fc600078efcff */
[----:B------:R-:W1:Y:S01]  /*1d730*/  MUFU.TANH R14, R14 ;  /* 0x0000000e000e7308 */ /* 0x000e620000002400 */
[----:B------:R-:W-:Y:S01]  /*1d740*/  IMAD.MOV.U32 R237, RZ, RZ, R204 ;  /* 0x000000ffffed7224 */ /* 0x000fe200078e00cc */
[----:B------:R-:W-:Y:S01]  /*1d750*/  FSEL R204, R18, -INF , !P2 ;  /* 0xff80000012cc7808 */ /* 0x000fe20005000000 */
[----:B------:R-:W-:Y:S01]  /*1d760*/  IMAD.MOV.U32 R62, RZ, RZ, R207 ;  /* 0x000000ffff3e7224 */ /* 0x000fe200078e00cf */
[----:B------:R-:W-:Y:S01]  /*1d770*/  FSEL R207, R19, -INF , !P3 ;  /* 0xff80000013cf7808 */ /* 0x000fe20005800000 */
[----:B------:R-:W-:Y:S01]  /*1d780*/  IMAD.MOV.U32 R236, RZ, RZ, R234 ;  /* 0x000000ffffec7224 */ /* 0x000fe200078e00ea */
[C---:B------:R-:W-:Y:S01]  /*1d790*/  ISETP.GE.AND P3, PT, R3.reuse, R7, PT ;  /* 0x000000070300720c */ /* 0x040fe20003f66270 */
[----:B------:R-:W-:Y:S01]  /*1d7a0*/  IMAD.MOV.U32 R252, RZ, RZ, R235 ;  /* 0x000000fffffc7224 */ /* 0x000fe200078e00eb */
[----:B------:R-:W-:Y:S01]  /*1d7b0*/  ISETP.GE.AND P2, PT, R3, R5, PT ;  /* 0x000000050300720c */ /* 0x000fe20003f46270 */
[----:B------:R-:W-:Y:S01]  /*1d7c0*/  IMAD.MOV.U32 R235, RZ, RZ, R212 ;  /* 0x000000ffffeb7224 */ /* 0x000fe200078e00d4 */
[----:B------:R-:W-:Y:S01]  /*1d7d0*/  FSEL R212, R17, -INF , !P5 ;  /* 0xff80000011d47808 */ /* 0x000fe20006800000 */
[----:B------:R-:W-:Y:S01]  /*1d7e0*/  IMAD.MOV.U32 R234, RZ, RZ, R209 ;  /* 0x000000ffffea7224 */ /* 0x000fe200078e00d1 */
[----:B------:R-:W-:Y:S01]  /*1d7f0*/  IADD3 R3, R2, 0x1, RZ ;  /* 0x0000000102037810 */ /* 0x000fe20007ffe0ff */
[----:B------:R-:W-:Y:S01]  /*1d800*/  IMAD.MOV.U32 R246, RZ, RZ, R239 ;  /* 0x000000fffff67224 */ /* 0x000fe200078e00ef */
[----:B------:R-:W-:Y:S01]  /*1d810*/  FSEL R209, R74, -INF , !P1 ;  /* 0xff8000004ad17808 */ /* 0x000fe20004800000 */
[----:B------:R-:W-:Y:S01]  /*1d820*/  IMAD.MOV.U32 R249, RZ, RZ, R215 ;  /* 0x000000fffff97224 */ /* 0x000fe200078e00d7 */
[C---:B------:R-:W-:Y:S01]  /*1d830*/  ISETP.GE.AND P5, PT, R4.reuse, R7, PT ;  /* 0x000000070400720c */ /* 0x040fe20003fa6270 */
[----:B------:R-:W-:Y:S01]  /*1d840*/  IMAD.MOV.U32 R239, RZ, RZ, R210 ;  /* 0x000000ffffef7224 */ /* 0x000fe200078e00d2 */
[----:B------:R-:W-:Y:S01]  /*1d850*/  ISETP.GE.AND P1, PT, R4, R5, PT ;  /* 0x000000050400720c */ /* 0x000fe20003f26270 */
[----:B------:R-:W-:Y:S01]  /*1d860*/  FMUL.FTZ R4, R85, R0 ;  /* 0x0000000055047220 */ /* 0x000fe20000410000 */
[----:B--2---:R-:W-:-:S02]  /*1d870*/  FSEL R215, R68, -INF , !P6 ;  /* 0xff80000044d77808 */ /* 0x004fc40007000000 */
[----:B------:R-:W-:Y:S02]  /*1d880*/  FSEL R210, R10, -INF , !P4 ;  /* 0xff8000000ad27808 */ /* 0x000fe40006000000 */
[C---:B------:R-:W-:Y:S02]  /*1d890*/  ISETP.GE.AND P6, PT, R3.reuse, R7, PT ;  /* 0x000000070300720c */ /* 0x040fe40003fc6270 */
[----:B------:R-:W-:Y:S01]  /*1d8a0*/  ISETP.GE.AND P4, PT, R3, R5, PT ;  /* 0x000000050300720c */ /* 0x000fe20003f86270 */
[----:B------:R2:W2:Y:S01]  /*1d8b0*/  MUFU.TANH R32, R4 ;  /* 0x0000000400207308 */ /* 0x0004a20000002400 */
[----:B------:R-:W-:Y:S01]  /*1d8c0*/  IADD3 R3, R2, 0x9, RZ ;  /* 0x0000000902037810 */ /* 0x000fe20007ffe0ff */
[----:B------:R-:W-:Y:S01]  /*1d8d0*/  IMAD.MOV.U32 R251, RZ, RZ, R216 ;  /* 0x000000fffffb7224 */ /* 0x000fe200078e00d8 */
[----:B----4-:R-:W-:Y:S01]  /*1d8e0*/  FSEL R218, R9, -INF , !P3 ;  /* 0xff80000009da7808 */ /* 0x010fe20005800000 */
[----:B-1----:R-:W-:Y:S01]  /*1d8f0*/  FMUL.FTZ R6, R87, R0 ;  /* 0x0000000057067220 */ /* 0x002fe20000410000 */
[----:B---3--:R-:W-:Y:S01]  /*1d900*/  FSEL R216, R8, -INF , !P2 ;  /* 0xff80000008d87808 */ /* 0x008fe20005000000 */
[----:B------:R-:W-:Y:S01]  /*1d910*/  IMAD.MOV.U32 R230, RZ, RZ, R217 ;  /* 0x000000ffffe67224 */ /* 0x000fe200078e00d9 */
[----:B------:R-:W-:-:S02]  /*1d920*/  ISETP.GE.AND P3, PT, R3, R7, PT ;  /* 0x000000070300720c */ /* 0x000fc40003f66270 */
[----:B------:R-:W-:Y:S01]  /*1d930*/  ISETP.GE.AND P2, PT, R3, R5, PT ;  /* 0x000000050300720c */ /* 0x000fe20003f46270 */
[----:B------:R1:W3:Y:S01]  /*1d940*/  MUFU.TANH R30, R6 ;  /* 0x00000006001e7308 */ /* 0x0002e20000002400 */
[----:B------:R-:W-:Y:S02]  /*1d950*/  IADD3 R3, R2, 0x19, RZ ;  /* 0x0000001902037810 */ /* 0x000fe40007ffe0ff */
[----:B------:R-:W-:Y:S02]  /*1d960*/  FSEL R219, R12, -INF , !P5 ;  /* 0xff8000000cdb7808 */ /* 0x000fe40006800000 */
[----:B--2---:R-:W-:Y:S02]  /*1d970*/  IADD3 R4, R2, 0x11, RZ ;  /* 0x0000001102047810 */ /* 0x004fe40007ffe0ff */
[----:B------:R-:W-:Y:S02]  /*1d980*/  FSEL R217, R14, -INF , !P1 ;  /* 0xff8000000ed97808 */ /* 0x000fe40004800000 */
[----:B------:R-:W-:-:S02]  /*1d990*/  ISETP.GE.AND P5, PT, R4, R7, PT ;  /* 0x000000070400720c */ /* 0x000fc40003fa6270 */
[----:B------:R-:W-:Y:S02]  /*1d9a0*/  ISETP.GE.AND P1, PT, R4, R5, PT ;  /* 0x000000050400720c */ /* 0x000fe40003f26270 */
[----:B------:R-:W-:Y:S01]  /*1d9b0*/  IADD3 R4, R2, 0x21, RZ ;  /* 0x0000002102047810 */ /* 0x000fe20007ffe0ff */
[----:B-1----:R-:W-:Y:S01]  /*1d9c0*/  FMUL.FTZ R6, R81, R0 ;  /* 0x0000000051067220 */ /* 0x002fe20000410000 */
[----:B------:R-:W-:Y:S02]  /*1d9d0*/  FSEL R41, R52, -INF , !P6 ;  /* 0xff80000034297808 */ /* 0x000fe40007000000 */
[----:B------:R-:W-:Y:S01]  /*1d9e0*/  FSEL R34, R92, -INF , !P4 ;  /* 0xff8000005c227808 */ /* 0x000fe20006000000 */
[----:B------:R-:W-:Y:S01]  /*1d9f0*/  BAR.SYNC.DEFER_BLOCKING 0x0 ;  /* 0x0000000000007b1d */ /* 0x000fe20000010000 */
[C---:B------:R-:W-:Y:S02]  /*1da00*/  ISETP.GE.AND P6, PT, R3.reuse, R7, PT ;  /* 0x000000070300720c */ /* 0x040fe40003fc6270 */
[----:B------:R-:W-:-:S02]  /*1da10*/  ISETP.GE.AND P4, PT, R3, R5, PT ;  /* 0x000000050300720c */ /* 0x000fc40003f86270 */
[----:B------:R-:W-:Y:S01]  /*1da20*/  IADD3 R3, R2, 0x29, RZ ;  /* 0x0000002902037810 */ /* 0x000fe20007ffe0ff */
[----:B------:R1:W2:Y:S01]  /*1da30*/  MUFU.TANH R14, R6 ;  /* 0x00000006000e7308 */ /* 0x0002a20000002400 */
[----:B------:R-:W-:Y:S02]  /*1da40*/  FSEL R42, R94, -INF , !P3 ;  /* 0xff8000005e2a7808 */ /* 0x000fe40005800000 */
[----:B------:R-:W-:Y:S02]  /*1da50*/  FSEL R40, R95, -INF , !P2 ;  /* 0xff8000005f287808 */ /* 0x000fe40005000000 */
[C---:B------:R-:W-:Y:S02]  /*1da60*/  ISETP.GE.AND P3, PT, R4.reuse, R7, PT ;  /* 0x000000070400720c */ /* 0x040fe40003f66270 */
[----:B------:R-:W-:Y:S01]  /*1da70*/  ISETP.GE.AND P2, PT, R4, R5, PT ;  /* 0x000000050400720c */ /* 0x000fe20003f46270 */
[----:B------:R-:W-:Y:S01]  /*1da80*/  FMUL.FTZ R4, R33, R0 ;  /* 0x0000000021047220 */ /* 0x000fe20000410000 */
[----:B------:R-:W-:-:S02]  /*1da90*/  FSEL R44, R230, -INF , !P5 ;  /* 0xff800000e62c7808 */ /* 0x000fc40006800000 */
[----:B------:R-:W-:Y:S02]  /*1daa0*/  FSEL R33, R246, -INF , !P1 ;  /* 0xff800000f6217808 */ /* 0x000fe40004800000 */
[----:B------:R-:W-:Y:S01]  /*1dab0*/  ISETP.GE.AND P5, PT, R3, R7, PT ;  /* 0x000000070300720c */ /* 0x000fe20003fa6270 */
[----:B-1----:R-:W-:Y:S01]  /*1dac0*/  FMUL.FTZ R6, R83, R0 ;  /* 0x0000000053067220 */ /* 0x002fe20000410000 */
[----:B------:R-:W-:Y:S01]  /*1dad0*/  ISETP.GE.AND P1, PT, R3, R5, PT ;  /* 0x000000050300720c */ /* 0x000fe20003f26270 */
[----:B------:R1:W-:Y:S01]  /*1dae0*/  MUFU.TANH R11, R4 ;  /* 0x00000004000b7308 */ /* 0x0003e20000002400 */
[----:B------:R-:W-:Y:S02]  /*1daf0*/  IADD3 R3, R2, 0x31, RZ ;  /* 0x0000003102037810 */ /* 0x000fe40007ffe0ff */
[----:B------:R-:W-:Y:S02]  /*1db00*/  FSEL R46, R247, -INF , !P6 ;  /* 0xff800000f72e7808 */ /* 0x000fe40007000000 */
[----:B------:R-:W-:-:S03]  /*1db10*/  ISETP.GE.AND P6, PT, R3, R7, PT ;  /* 0x000000070300720c */ /* 0x000fc60003fc6270 */
[----:B------:R4:W2:Y:S01]  /*1db20*/  MUFU.TANH R28, R6 ;  /* 0x00000006001c7308 */ /* 0x0008a20000002400 */
[----:B------:R-:W-:Y:S02]  /*1db30*/  FSEL R54, R89, -INF , !P3 ;  /* 0xff80000059367808 */ /* 0x000fe40005800000 */
[----:B------:R-:W-:Y:S02]  /*1db40*/  FSEL R52, R90, -INF , !P2 ;  /* 0xff8000005a347808 */ /* 0x000fe40005000000 */
[----:B-1----:R-:W-:Y:S02]  /*1db50*/  IADD3 R4, R2, 0x39, RZ ;  /* 0x0000003902047810 */ /* 0x002fe40007ffe0ff */
[----:B------:R-:W-:Y:S02]  /*1db60*/  FSEL R58, R91, -INF , !P5 ;  /* 0xff8000005b3a7808 */ /* 0x000fe40006800000 */
[----:B------:R-:W-:Y:S01]  /*1db70*/  ISETP.GE.AND P3, PT, R4, R7, PT ;  /* 0x000000070400720c */ /* 0x000fe20003f66270 */
[----:B----4-:R-:W-:Y:S01]  /*1db80*/  FMUL.FTZ R6, R35, R0 ;  /* 0x0000000023067220 */ /* 0x010fe20000410000 */
[----:B------:R-:W-:-:S02]  /*1db90*/  FSEL R35, R62, -INF , !P4 ;  /* 0xff8000003e237808 */ /* 0x000fc40006000000 */
[-C--:B------:R-:W-:Y:S01]  /*1dba0*/  ISETP.GE.AND P4, PT, R3, R5.reuse, PT ;  /* 0x000000050300720c */ /* 0x080fe20003f86270 */
[----:B------:R1:W4:Y:S01]  /*1dbb0*/  MUFU.TANH R27, R6 ;  /* 0x00000006001b7308 */ /* 0x0003220000002400 */
[----:B------:R-:W-:Y:S02]  /*1dbc0*/  IADD3 R3, R2, 0x41, RZ ;  /* 0x0000004102037810 */ /* 0x000fe40007ffe0ff */
[----:B------:R-:W-:Y:S02]  /*1dbd0*/  ISETP.GE.AND P2, PT, R4, R5, PT ;  /* 0x000000050400720c */ /* 0x000fe40003f46270 */
[----:B------:R-:W-:Y:S02]  /*1dbe0*/  IADD3 R4, R2, 0x49, RZ ;  /* 0x0000004902047810 */ /* 0x000fe40007ffe0ff */
[----:B------:R-:W-:Y:S02]  /*1dbf0*/  FSEL R59, R252, -INF , !P1 ;  /* 0xff800000fc3b7808 */ /* 0x000fe40004800000 */
[----:B------:R-:W-:-:S02]  /*1dc00*/  ISETP.GE.AND P5, PT, R3, R7, PT ;  /* 0x000000070300720c */ /* 0x000fc40003fa6270 */
[----:B------:R-:W-:Y:S02]  /*1dc10*/  ISETP.GE.AND P1, PT, R3, R5, PT ;  /* 0x000000050300720c */ /* 0x000fe40003f26270 */
[----:B------:R-:W-:Y:S01]  /*1dc20*/  IADD3 R3, R2, 0x51, RZ ;  /* 0x0000005102037810 */ /* 0x000fe20007ffe0ff */
[-C--:B-1----:R-:W-:Y:S01]  /*1dc30*/  FMUL.FTZ R6, R61, R0.reuse ;  /* 0x000000003d067220 */ /* 0x082fe20000410000 */
[----:B------:R-:W-:Y:S02]  /*1dc40*/  FSEL R66, R248, -INF , !P6 ;  /* 0xff800000f8427808 */ /* 0x000fe40007000000 */
[----:B------:R-:W-:Y:S01]  /*1dc50*/  FSEL R64, R249, -INF , !P4 ;  /* 0xff800000f9407808 */ /* 0x000fe20006000000 */
[----:B------:R1:W1:Y:S01]  /*1dc60*/  MUFU.TANH R26, R6 ;  /* 0x00000006001a7308 */ /* 0x0002620000002400 */
[C---:B------:R-:W-:Y:S02]  /*1dc70*/  ISETP.GE.AND P6, PT, R4.reuse, R7, PT ;  /* 0x000000070400720c */ /* 0x040fe40003fc6270 */
[----:B------:R-:W-:Y:S01]  /*1dc80*/  ISETP.GE.AND P4, PT, R4, R5, PT ;  /* 0x000000050400720c */ /* 0x000fe20003f86270 */
[----:B------:R-:W-:Y:S01]  /*1dc90*/  FMUL.FTZ R4, R45, R0 ;  /* 0x000000002d047220 */ /* 0x000fe20000410000 */
[----:B------:R-:W-:-:S02]  /*1dca0*/  FSEL R68, R250, -INF , !P3 ;  /* 0xff800000fa447808 */ /* 0x000fc40005800000 */
[----:B------:R-:W-:Y:S02]  /*1dcb0*/  FSEL R45, R251, -INF , !P2 ;  /* 0xff800000fb2d7808 */ /* 0x000fe40005000000 */
[C---:B------:R-:W-:Y:S02]  /*1dcc0*/  ISETP.GE.AND P3, PT, R3.reuse, R7, PT ;  /* 0x000000070300720c */ /* 0x040fe40003f66270 */
[----:B------:R-:W-:Y:S01]  /*1dcd0*/  ISETP.GE.AND P2, PT, R3, R5, PT ;  /* 0x000000050300720c */ /* 0x000fe20003f46270 */
[----:B------:R2:W-:Y:S01]  /*1dce0*/  MUFU.TANH R25, R4 ;  /* 0x0000000400197308 */ /* 0x0005e20000002400 */
[----:B------:R-:W-:Y:S01]  /*1dcf0*/  IADD3 R3, R2, 0x59, RZ ;  /* 0x0000005902037810 */ /* 0x000fe20007ffe0ff */
[----:B-1----:R-:W-:Y:S01]  /*1dd00*/  FMUL.FTZ R6, R63, R0 ;  /* 0x000000003f067220 */ /* 0x002fe20000410000 */
[----:B------:R-:W-:-:S05]  /*1dd10*/  FSEL R70, R240, -INF , !P5 ;  /* 0xff800000f0467808 */ /* 0x000fca0006800000 */
[----:B------:R1:W1:Y:S01]  /*1dd20*/  MUFU.TANH R10, R6 ;  /* 0x00000006000a7308 */ /* 0x0002620000002400 */
[-C--:B------:R-:W-:Y:S02]  /*1dd30*/  ISETP.GE.AND P5, PT, R3, R7.reuse, PT ;  /* 0x000000070300720c */ /* 0x080fe40003fa6270 */
[----:B------:R-:W-:Y:S02]  /*1dd40*/  FSEL R76, R242, -INF , !P6 ;  /* 0xff800000f24c7808 */ /* 0x000fe40007000000 */
[----:B------:R-:W-:Y:S02]  /*1dd50*/  FSEL R77, R243, -INF , !P4 ;  /* 0xff800000f34d7808 */ /* 0x000fe40006000000 */
[----:B--2---:R-:W-:Y:S02]  /*1dd60*/  IADD3 R4, R2, 0x61, RZ ;  /* 0x0000006102047810 */ /* 0x004fe40007ffe0ff */
[----:B------:R-:W-:Y:S02]  /*1dd70*/  FSEL R79, R236, -INF , !P3 ;  /* 0xff800000ec4f7808 */ /* 0x000fe40005800000 */
[----:B------:R-:W-:Y:S01]  /*1dd80*/  ISETP.GE.AND P6, PT, R4, R7, PT ;  /* 0x000000070400720c */ /* 0x000fe20003fc6270 */
[----:B-1----:R-:W-:Y:S01]  /*1dd90*/  FMUL.FTZ R6, R47, R0 ;  /* 0x000000002f067220 */ /* 0x002fe20000410000 */
[----:B------:R-:W-:-:S02]  /*1dda0*/  FSEL R47, R241, -INF , !P1 ;  /* 0xff800000f12f7808 */ /* 0x000fc40004800000 */
[-C--:B------:R-:W-:Y:S02]  /*1ddb0*/  ISETP.GE.AND P1, PT, R3, R5.reuse, PT ;  /* 0x000000050300720c */ /* 0x080fe40003f26270 */
[----:B------:R-:W-:Y:S02]  /*1ddc0*/  IADD3 R3, R2, 0x69, RZ ;  /* 0x0000006902037810 */ /* 0x000fe40007ffe0ff */
[----:B------:R-:W-:Y:S02]  /*1ddd0*/  ISETP.GE.AND P4, PT, R4, R5, PT ;  /* 0x000000050400720c */ /* 0x000fe40003f86270 */
[----:B------:R-:W-:Y:S02]  /*1dde0*/  IADD3 R4, R2, 0x71, RZ ;  /* 0x0000007102047810 */ /* 0x000fe40007ffe0ff */
[----:B------:R-:W-:Y:S02]  /*1ddf0*/  FSEL R78, R237, -INF , !P2 ;  /* 0xff800000ed4e7808 */ /* 0x000fe40005000000 */
[----:B------:R-:W-:-:S02]  /*1de00*/  ISETP.GE.AND P3, PT, R3, R7, PT ;  /* 0x000000070300720c */ /* 0x000fc40003f66270 */
[----:B------:R-:W-:Y:S02]  /*1de10*/  ISETP.GE.AND P2, PT, R3, R5, PT ;  /* 0x000000050300720c */ /* 0x000fe40003f46270 */
[----:B------:R-:W-:Y:S02]  /*1de20*/  IADD3 R3, R2, 0x79, RZ ;  /* 0x0000007902037810 */ /* 0x000fe40007ffe0ff */
[----:B------:R-:W-:Y:S02]  /*1de30*/  FSEL R84, R238, -INF , !P5 ;  /* 0xff800000ee547808 */ /* 0x000fe40006800000 */
[----:B------:R-:W-:Y:S01]  /*1de40*/  FSEL R85, R232, -INF , !P1 ;  /* 0xff800000e8557808 */ /* 0x000fe20004800000 */
[----:B------:R1:W-:Y:S01]  /*1de50*/  MUFU.TANH R9, R6 ;  /* 0x0000000600097308 */ /* 0x0003e20000002400 */
        /* <DEDUP_REMOVED lines=10> */
[----:B------:R-:W-:Y:S02]  /*1df00*/  FSEL R90, R211, -INF , !P3 ;  /* 0xff800000d35a7808 */ /* 0x000fe40005800000 */
[----:B------:R-:W-:-:S03]  /*1df10*/  FSEL R91, R208, -INF , !P2 ;  /* 0xff800000d05b7808 */ /* 0x000fc60005000000 */
[----:B------:R1:W1:Y:S01]  /*1df20*/  MUFU.TANH R24, R6 ;  /* 0x0000000600187308 */ /* 0x0002620000002400 */
[C---:B------:R-:W-:Y:S02]  /*1df30*/  ISETP.GE.AND P3, PT, R3.reuse, R7, PT ;  /* 0x000000070300720c */ /* 0x040fe40003f66270 */
[----:B------:R-:W-:Y:S02]  /*1df40*/  ISETP.GE.AND P2, PT, R3, R5, PT ;  /* 0x000000050300720c */ /* 0x000fe40003f46270 */
[C---:B------:R-:W-:Y:S02]  /*1df50*/  IADD3 R3, R2.reuse, 0x91, RZ ;  /* 0x0000009102037810 */ /* 0x040fe40007ffe0ff */
[----:B--2---:R-:W-:Y:S02]  /*1df60*/  IADD3 R4, R2, 0x89, RZ ;  /* 0x0000008902047810 */ /* 0x004fe40007ffe0ff */
[----:B------:R-:W-:Y:S02]  /*1df70*/  FSEL R94, R206, -INF , !P5 ;  /* 0xff800000ce5e7808 */ /* 0x000fe40006800000 */
[----:B------:R-:W-:Y:S01]  /*1df80*/  FSEL R92, R203, -INF , !P1 ;  /* 0xff800000cb5c7808 */ /* 0x000fe20004800000 */
[----:B-1----:R-:W-:Y:S01]  /*1df90*/  FMUL.FTZ R6, R55, R0 ;  /* 0x0000000037067220 */ /* 0x002fe20000410000 */
[----:B------:R-:W-:-:S02]  /*1dfa0*/  ISETP.GE.AND P5, PT, R4, R7, PT ;  /* 0x000000070400720c */ /* 0x000fc40003fa6270 */
[----:B------:R-:W-:Y:S01]  /*1dfb0*/  ISETP.GE.AND P1, PT, R4, R5, PT ;  /* 0x000000050400720c */ /* 0x000fe20003f26270 */
[----:B------:R1:W2:Y:S01]  /*1dfc0*/  MUFU.TANH R8, R6 ;  /* 0x0000000600087308 */ /* 0x0002a20000002400 */
[----:B------:R-:W-:Y:S02]  /*1dfd0*/  IADD3 R4, R2, 0x99, RZ ;  /* 0x0000009902047810 */ /* 0x000fe40007ffe0ff */
[----:B------:R-:W-:Y:S02]  /*1dfe0*/  FSEL R95, R199, -INF , !P6 ;  /* 0xff800000c75f7808 */ /* 0x000fe40007000000 */
[----:B------:R-:W-:Y:S02]  /*1dff0*/  FSEL R96, R196, -INF , !P4 ;  /* 0xff800000c4607808 */ /* 0x000fe40006000000 */
[C---:B------:R-:W-:Y:S02]  /*1e000*/  ISETP.GE.AND P6, PT, R3.reuse, R7, PT ;  /* 0x000000070300720c */ /* 0x040fe40003fc6270 */
[----:B------:R-:W-:-:S02]  /*1e010*/  ISETP.GE.AND P4, PT, R3, R5, PT ;  /* 0x000000050300720c */ /* 0x000fc40003f86270 */
[----:B------:R-:W-:Y:S02]  /*1e020*/  IADD3 R3, R2, 0xa1, RZ ;  /* 0x000000a102037810 */ /* 0x000fe40007ffe0ff */
[----:B------:R-:W-:Y:S01]  /*1e030*/  FSEL R98, R191, -INF , !P3 ;  /* 0xff800000bf627808 */ /* 0x000fe20005800000 */
[-C--:B-1----:R-:W-:Y:S01]  /*1e040*/  FMUL.FTZ R6, R67, R0.reuse ;  /* 0x0000000043067220 */ /* 0x082fe20000410000 */
[----:B------:R-:W-:Y:S02]  /*1e050*/  FSEL R97, R188, -INF , !P2 ;  /* 0xff800000bc617808 */ /* 0x000fe40005000000 */
[C---:B------:R-:W-:Y:S01]  /*1e060*/  ISETP.GE.AND P3, PT, R4.reuse, R7, PT ;  /* 0x000000070400720c */ /* 0x040fe20003f66270 */
[----:B------:R1:W1:Y:S01]  /*1e070*/  MUFU.TANH R20, R6 ;  /* 0x0000000600147308 */ /* 0x0002620000002400 */
        /* <DEDUP_REMOVED lines=14> */
[C---:B--2---:R-:W-:Y:S02]  /*1e160*/  IADD3 R4, R2.reuse, 0xb1, RZ ;  /* 0x000000b102047810 */ /* 0x044fe40007ffe0ff */
[----:B------:R-:W-:Y:S02]  /*1e170*/  IADD3 R3, R2, 0xb9, RZ ;  /* 0x000000b902037810 */ /* 0x000fe40007ffe0ff */
[----:B------:R-:W-:Y:S02]  /*1e180*/  FSEL R103, R32, -INF , !P3 ;  /* 0xff80000020677808 */ /* 0x000fe40005800000 */
[----:B---3--:R-:W-:Y:S01]  /*1e190*/  FSEL R104, R30, -INF , !P2 ;  /* 0xff8000001e687808 */ /* 0x008fe20005000000 */
        /* <DEDUP_REMOVED lines=12> */
[----:B----4-:R-:W-:Y:S02]  /*1e260*/  FSEL R108, R27, -INF , !P4 ;  /* 0xff8000001b6c7808 */ /* 0x010fe40006000000 */
[C---:B------:R-:W-:Y:S01]  /*1e270*/  ISETP.GE.AND P6, PT, R4.reuse, R7, PT ;  /* 0x000000070400720c */ /* 0x040fe20003fc6270 */
[----:B------:R1:W-:Y:S01]  /*1e280*/  MUFU.TANH R12, R6 ;  /* 0x00000006000c7308 */ /* 0x0003e20000002400 */
[----:B------:R-:W-:Y:S01]  /*1e290*/  ISETP.GE.AND P4, PT, R4, R5, PT ;  /* 0x000000050400720c */ /* 0x000fe20003f86270 */
[----:B------:R-:W-:Y:S01]  /*1e2a0*/  FMUL.FTZ R4, R69, R0 ;  /* 0x0000000045047220 */ /* 0x000fe20000410000 */
[----:B------:R-:W-:-:S02]  /*1e2b0*/  FSEL R109, R26, -INF , !P3 ;  /* 0xff8000001a6d7808 */ /* 0x000fc40005800000 */
[----:B------:R-:W-:Y:S02]  /*1e2c0*/  FSEL R69, R10, -INF , !P2 ;  /* 0xff8000000a457808 */ /* 0x000fe40005000000 */
[C---:B------:R-:W-:Y:S02]  /*1e2d0*/  ISETP.GE.AND P3, PT, R3.reuse, R7, PT ;  /* 0x000000070300720c */ /* 0x040fe40003f66270 */
[----:B------:R-:W-:Y:S02]  /*1e2e0*/  ISETP.GE.AND P2, PT, R3, R5, PT ;  /* 0x000000050300720c */ /* 0x000fe40003f46270 */
[----:B------:R-:W-:Y:S01]  /*1e2f0*/  IADD3 R3, R2, 0xd9, RZ ;  /* 0x000000d902037810 */ /* 0x000fe20007ffe0ff */
[----:B-1----:R-:W-:Y:S01]  /*1e300*/  FMUL.FTZ R6, R73, R0 ;  /* 0x0000000049067220 */ /* 0x002fe20000410000 */
[----:B------:R-:W-:Y:S02]  /*1e310*/  FSEL R179, R24, -INF , !P6 ;  /* 0xff80000018b37808 */ /* 0x000fe40007000000 */
[----:B------:R-:W-:Y:S01]  /*1e320*/  FSEL R111, R8, -INF , !P4 ;  /* 0xff800000086f7808 */ /* 0x000fe20006000000 */
[----:B------:R1:W3:Y:S01]  /*1e330*/  MUFU.TANH R14, R6 ;  /* 0x00000006000e7308 */ /* 0x0002e20000002400 */
[----:B------:R-:W-:-:S02]  /*1e340*/  ISETP.GE.AND P6, PT, R3, R7, PT ;  /* 0x000000070300720c */ /* 0x000fc40003fc6270 */
[----:B------:R-:W-:Y:S01]  /*1e350*/  ISETP.GE.AND P4, PT, R3, R5, PT ;  /* 0x000000050300720c */ /* 0x000fe20003f86270 */
[----:B------:R-:W-:-:S04]  /*1e360*/  FMUL.FTZ R3, R21, R0 ;  /* 0x0000000015037220 */ /* 0x000fc80000410000 */
[----:B------:R4:W-:Y:S01]  /*1e370*/  MUFU.TANH R10, R4 ;  /* 0x00000004000a7308 */ /* 0x0009e20000002400 */
[----:B------:R-:W-:Y:S01]  /*1e380*/  FSEL R110, R9, -INF , !P1 ;  /* 0xff800000096e7808 */ /* 0x000fe20004800000 */
[----:B-1----:R-:W-:-:S06]  /*1e390*/  FMUL.FTZ R6, R75, R0 ;  /* 0x000000004b067220 */ /* 0x002fcc0000410000 */
[----:B------:R1:W1:Y:S01]  /*1e3a0*/  MUFU.TANH R8, R3 ;  /* 0x0000000300087308 */ /* 0x0002620000002400 */
[----:B----4-:R-:W-:-:S07]  /*1e3b0*/  IADD3 R4, R2, 0xd1, RZ ;  /* 0x000000d102047810 */ /* 0x010fce0007ffe0ff */
[----:B------:R4:W2:Y:S01]  /*1e3c0*/  MUFU.TANH R11, R6 ;  /* 0x00000006000b7308 */ /* 0x0008a20000002400 */
[----:B------:R-:W-:Y:S02]  /*1e3d0*/  ISETP.GE.AND P1, PT, R4, R5, PT ;  /* 0x000000050400720c */ /* 0x000fe40003f26270 */
[----:B------:R-:W-:Y:S02]  /*1e3e0*/  FSEL R181, R22, -INF , !P3 ;  /* 0xff80000016b57808 */ /* 0x000fe40005800000 */
[----:B-1----:R-:W-:Y:S02]  /*1e3f0*/  IADD3 R3, R2, 0xe9, RZ ;  /* 0x000000e902037810 */ /* 0x002fe40007ffe0ff */
[----:B------:R-:W-:Y:S01]  /*1e400*/  FSEL R182, R20, -INF , !P2 ;  /* 0xff80000014b67808 */ /* 0x000fe20005000000 */
[----:B----4-:R-:W-:Y:S01]  /*1e410*/  FMUL.FTZ R6, R71, R0 ;  /* 0x0000000047067220 */ /* 0x010fe20000410000 */
[----:B------:R-:W-:Y:S02]  /*1e420*/  FSEL R71, R25, -INF , !P5 ;  /* 0xff80000019477808 */ /* 0x000fe40006800000 */
[----:B------:R-:W-:-:S02]  /*1e430*/  ISETP.GE.AND P5, PT, R4, R7, PT ;  /* 0x000000070400720c */ /* 0x000fc40003fa6270 */
[----:B------:R-:W-:Y:S01]  /*1e440*/  IADD3 R4, R2, 0xe1, RZ ;  /* 0x000000e102047810 */ /* 0x000fe20007ffe0ff */
[----:B------:R1:W4:Y:S01]  /*1e450*/  MUFU.TANH R9, R6 ;  /* 0x0000000600097308 */ /* 0x0003220000002400 */
[----:B------:R-:W-:Y:S02]  /*1e460*/  FSEL R186, R19, -INF , !P5 ;  /* 0xff80000013ba7808 */ /* 0x000fe40006800000 */
[----:B--2---:R-:W-:Y:S02]  /*1e470*/  FSEL R183, R18, -INF , !P1 ;  /* 0xff80000012b77808 */ /* 0x004fe40004800000 */
[C---:B------:R-:W-:Y:S02]  /*1e480*/  ISETP.GE.AND P3, PT, R4.reuse, R7, PT ;  /* 0x000000070400720c */ /* 0x040fe40003f66270 */
[----:B------:R-:W-:Y:S01]  /*1e490*/  ISETP.GE.AND P2, PT, R4, R5, PT ;  /* 0x000000050400720c */ /* 0x000fe20003f46270 */
[----:B------:R-:W-:Y:S01]  /*1e4a0*/  FMUL.FTZ R4, R13, R0 ;  /* 0x000000000d047220 */ /* 0x000fe20000410000 */
[----:B------:R-:W-:-:S02]  /*1e4b0*/  ISETP.GE.AND P5, PT, R3, R7, PT ;  /* 0x000000070300720c */ /* 0x000fc40003fa6270 */
[----:B------:R-:W-:Y:S01]  /*1e4c0*/  ISETP.GE.AND P1, PT, R3, R5, PT ;  /* 0x000000050300720c */ /* 0x000fe20003f26270 */
[-C--:B------:R-:W-:Y:S02]  /*1e4d0*/  FMUL.FTZ R3, R15, R0.reuse ;  /* 0x000000000f037220 */ /* 0x080fe40000410000 */
[----:B-1----:R-:W-:Y:S01]  /*1e4e0*/  FMUL.FTZ R6, R23, R0 ;  /* 0x0000000017067220 */ /* 0x002fe20000410000 */
[----:B------:R-:W-:Y:S02]  /*1e4f0*/  IADD3 R0, R2, 0xf1, RZ ;  /* 0x000000f102007810 */ /* 0x000fe40007ffe0ff */
[----:B---3--:R-:W-:Y:S02]  /*1e500*/  FSEL R199, R14, -INF , !P3 ;  /* 0xff8000000ec77808 */ /* 0x008fe40005800000 */
[----:B------:R-:W-:Y:S01]  /*1e510*/  ISETP.GE.AND P3, PT, R0, R7, PT ;  /* 0x000000070000720c */ /* 0x000fe20003f66270 */
[----:B------:R-:W1:Y:S03]  /*1e520*/  MUFU.TANH R6, R6 ;  /* 0x0000000600067308 */ /* 0x000e660000002400 */
[----:B------:R-:W-:-:S02]  /*1e530*/  FSEL R211, R8, -INF , !P3 ;  /* 0xff80000008d37808 */ /* 0x000fc40005800000 */
[----:B------:R-:W-:-:S03]  /*1e540*/  ISETP.GT.AND P3, PT, R233, R239, PT ;  /* 0x000000efe900720c */ /* 0x000fc60003f64270 */
[----:B------:R-:W2:Y:S01]  /*1e550*/  MUFU.TANH R4, R4 ;  /* 0x0000000400047308 */ /* 0x000ea20000002400 */
[----:B------:R-:W-:-:S07]  /*1e560*/  FSEL R188, R17, -INF , !P6 ;  /* 0xff80000011bc7808 */ /* 0x000fce0007000000 */
[----:B------:R-:W3:Y:S01]  /*1e570*/  MUFU.TANH R3, R3 ;  /* 0x0000000300037308 */ /* 0x000ee20000002400 */
[----:B------:R-:W-:Y:S02]  /*1e580*/  FSEL R191, R12, -INF , !P4 ;  /* 0xff8000000cbf7808 */ /* 0x000fe40006000000 */
[C---:B------:R-:W-:Y:S02]  /*1e590*/  ISETP.GE.AND P6, PT, R2.reuse, R7, PT ;  /* 0x000000070200720c */ /* 0x040fe40003fc6270 */
[C---:B------:R-:W-:Y:S02]  /*1e5a0*/  ISETP.GE.AND P4, PT, R2.reuse, R5, PT ;  /* 0x000000050200720c */ /* 0x040fe40003f86270 */
[----:B------:R-:W-:Y:S02]  /*1e5b0*/  IADD3 R2, R2, 0xf9, RZ ;  /* 0x000000f902027810 */ /* 0x000fe40007ffe0ff */
[----:B------:R-:W-:Y:S02]  /*1e5c0*/  FSEL R196, R11, -INF , !P2 ;  /* 0xff8000000bc47808 */ /* 0x000fe40005000000 */
[----:B------:R-:W-:-:S02]  /*1e5d0*/  FSEL R203, R10, -INF , !P5 ;  /* 0xff8000000acb7808 */ /* 0x000fc40006800000 */
[----:B----4-:R-:W-:Y:S01]  /*1e5e0*/  FSEL R206, R9, -INF , !P1 ;  /* 0xff80000009ce7808 */ /* 0x010fe20004800000 */
[----:B------:R-:W-:Y:S01]  /*1e5f0*/  BSSY B1, `(.L_x_4060) ;  /* 0x0000086000017945 */ /* 0x000fe20003800000 */
[----:B------:R-:W-:Y:S02]  /*1e600*/  ISETP.GE.AND P2, PT, R0, R5, PT ;  /* 0x000000050000720c */ /* 0x000fe40003f46270 */
[C---:B------:R-:W-:Y:S02]  /*1e610*/  ISETP.GE.AND P5, PT, R2.reuse, R7, PT ;  /* 0x000000070200720c */ /* 0x040fe40003fa6270 */
[----:B------:R-:W-:Y:S02]  /*1e620*/  ISETP.GE.AND P1, PT, R2, R5, PT ;  /* 0x000000050200720c */ /* 0x000fe40003f26270 */
[----:B-1----:R-:W-:Y:S02]  /*1e630*/  FSEL R208, R6, -INF , !P2 ;  /* 0xff80000006d07808 */ /* 0x002fe40005000000 */
[----:B------:R-:W-:-:S02]  /*1e640*/  FSEL R18, R234, -INF , !P6 ;  /* 0xff800000ea127808 */ /* 0x000fc40007000000 */
[----:B--2---:R-:W-:Y:S02]  /*1e650*/  FSEL R213, R4, -INF , !P5 ;  /* 0xff80000004d57808 */ /* 0x004fe40006800000 */
        /* <DEDUP_REMOVED lines=59> */
[----:B------:R-:W-:Y:S02]  /*1ea10*/  IMAD R0, R7, R9, RZ ;  /* 0x0000000907007224 */ /* 0x000fe400078e02ff */
[----:B------:R-:W-:-:S04]  /*1ea20*/  IMAD.WIDE.U32 R2, R9, R6, R2 ;  /* 0x0000000609027225 */ /* 0x000fc800078e0002 */
[----:B------:R-:W-:-:S05]  /*1ea30*/  IMAD R0, R6, R5, R0 ;  /* 0x0000000506007224 */ /* 0x000fca00078e0200 */
[----:B------:R-:W-:Y:S01]  /*1ea40*/  IADD3 R3, R3, R0, RZ ;  /* 0x0000000003037210 */ /* 0x000fe20007ffe0ff */
[----:B------:R-:W-:Y:S01]  /*1ea50*/  IMAD.MOV.U32 R0, RZ, RZ, R2 ;  /* 0x000000ffff007224 */ /* 0x000fe200078e0002 */
[----:B------:R-:W-:Y:S05]  /*1ea60*/  BRA `(.L_x_4064) ;  /* 0x0000003000007947 */ /* 0x000fea0003800000 */
.L_x_4063:
[----:B------:R-:W2:Y:S02]  /*1ea70*/  LD.E R0, [R38.64+0x38] ;  /* 0x0000380426007980 */ /* 0x000ea4000c101900 */
[----:B--2---:R-:W-:-:S04]  /*1ea80*/  LEA R0, -R0, RZ, 0x8 ;  /* 0x000000ff00007211 */ /* 0x004fc800078e41ff */
[----:B------:R-:W-:Y:S02]  /*1ea90*/  SHF.R.S32.HI R3, RZ, 0x1f, R0 ;  /* 0x0000001fff037819 */ /* 0x000fe40000011400 */
.L_x_4064:
[----:B------:R-:W-:Y:S05]  /*1eaa0*/  BSYNC B0 ;  /* 0x0000000000007941 */ /* 0x000fea0003800000 */
.L_x_4062:
[----:B------:R-:W2:Y:S04]  /*1eab0*/  LDL.LU R7, [R1+0xc] ;  /* 0x00000c0001077983 */ /* 0x000ea80000300800 */
[----:B------:R-:W3:Y:S01]  /*1eac0*/  LDL.LU R6, [R1+0x10] ;  /* 0x0000100001067983 */ /* 0x000ee20000300800 */
[C---:B-----5:R-:W-:Y:S01]  /*1ead0*/  IMAD.SHL.U32 R15, R56.reuse, 0x20, RZ ;  /* 0x00000020380f7824 */ /* 0x060fe200078e00ff */
        /* <DEDUP_REMOVED lines=32> */
[----:B------:R-:W-:-:S04]  /*1ece0*/  IADD3 R10, P0, R2, R15, RZ ;  /* 0x0000000f020a7210 */ /* 0x000fc80007f1e0ff */
        /* <DEDUP_REMOVED lines=22> */
.L_x_4061:
[----:B------:R-:W-:Y:S05]  /*1ee50*/  BSYNC B1 ;  /* 0x0000000000017941 */ /* 0x000fea0003800000 */
.L_x_4060:
        /* <DEDUP_REMOVED lines=9> */
[----:B------:R-:W4:Y:S01]  /*1eef0*/  LD.E R0, [R38.64+0xdc] ;  /* 0x0000dc0426007980 */ /* 0x000f22000c101900 */
        /* <DEDUP_REMOVED lines=127> */
[----:B--2---:R-:W-:Y:S02]  /*1f6f0*/  FMNMX.FTZ R4, R4, R5, !PT ;  /* 0x0000000504047209 */ /* 0x004fe40007810000 */
[----:B------:R-:W-:-:S03]  /*1f700*/  MOV R21, R8 ;  /* 0x0000000800157202 */ /* 0x000fc60000000f00 */
        /* <DEDUP_REMOVED lines=9> */
[----:B------:R-:W-:Y:S01]  /*1f7a0*/  FSETP.NEU.FTZ.AND P1, PT, R81, -INF , PT ;  /* 0xff8000005100780b */ /* 0x000fe20003f3d000 */
[----:B------:R-:W-:Y:S02]  /*1f7b0*/  FMUL.FTZ R5, R0, R81 ;  /* 0x0000005100057220 */ /* 0x000fe40000410000 */
[----:B------:R-:W-:-:S03]  /*1f7c0*/  FADD.FTZ R4, R36, -R4 ;  /* 0x8000000424047221 */ /* 0x000fc60000010000 */
[----:B------:R-:W-:Y:S01]  /*1f7d0*/  FSEL R5, R5, RZ, P1 ;  /* 0x000000ff05057208 */ /* 0x000fe20000800000 */
[----:B------:R-:W-:-:S06]  /*1f7e0*/  FMUL.FTZ R4, R0, R4 ;  /* 0x0000000400047220 */ /* 0x000fcc0000410000 */
[----:B------:R-:W2:Y:S01]  /*1f7f0*/  MUFU.EX2 R4, R4 ;  /* 0x0000000400047308 */ /* 0x000ea20000000800 */
[----:B-1----:R-:W-:-:S07]  /*1f800*/  FFMA.FTZ R2, R34, R0, -R3 ;  /* 0x0000000022027223 */ /* 0x002fce0000010803 */
[----:B------:R1:W-:Y:S01]  /*1f810*/  MUFU.EX2 R20, R2 ;  /* 0x0000000200147308 */ /* 0x0003e20000000800 */
[-C--:B--2---:R-:W-:Y:S02]  /*1f820*/  FMUL.FTZ R138, R138, R4.reuse ;  /* 0x000000048a8a7220 */ /* 0x084fe40000410000 */
[-C--:B------:R-:W-:Y:S02]  /*1f830*/  FMUL.FTZ R139, R139, R4.reuse ;  /* 0x000000048b8b7220 */ /* 0x080fe40000410000 */
[-C--:B------:R-:W-:Y:S02]  /*1f840*/  FMUL.FTZ R142, R142, R4.reuse ;  /* 0x000000048e8e7220 */ /* 0x080fe40000410000 */
[----:B------:R-:W-:Y:S02]  /*1f850*/  FMUL.FTZ R143, R143, R4 ;  /* 0x000000048f8f7220 */ /* 0x000fe40000410000 */
[----:B-1----:R-:W-:Y:S02]  /*1f860*/  FFMA.FTZ R2, R80, R0, -R3 ;  /* 0x0000000050027223 */ /* 0x002fe40000010803 */
        /* <DEDUP_REMOVED lines=21> */
[----:B--2---:R-:W-:Y:S02]  /*1f9c0*/  MOV R86, R6 ;  /* 0x0000000600567202 */ /* 0x004fe40000000f00 */
[----:B------:R-:W-:-:S03]  /*1f9d0*/  FSEL R6, R81, RZ, P1 ;  /* 0x000000ff51067208 */ /* 0x000fc60000800000 */
[----:B------:R1:W-:Y:S01]  /*1f9e0*/  MUFU.EX2 R16, R2 ;  /* 0x0000000200107308 */ /* 0x0003e20000000800 */
[----:B------:R-:W-:Y:S01]  /*1f9f0*/  F2FP.BF16.PACK_AB R8, R86, R22 ;  /* 0x000000165608723e */ /* 0x000fe200000010ff */
[----:B-1----:R-:W-:-:S06]  /*1fa00*/  FFMA.FTZ R2, R42, R0, -R5 ;  /* 0x000000002a027223 */ /* 0x002fcc0000010805 */
[----:B------:R1:W-:Y:S02]  /*1fa10*/  MUFU.EX2 R32, R2 ;  /* 0x0000000200207308 */ /* 0x0003e40000000800 */
[----:B-1----:R-:W-:Y:S01]  /*1fa20*/  FADD.FTZ R2, R37, -R6 ;  /* 0x8000000625027221 */ /* 0x002fe20000010000 */
[----:B---3--:R-:W-:-:S03]  /*1fa30*/  MOV R6, R9 ;  /* 0x0000000900067202 */ /* 0x008fc60000000f00 */
[----:B------:R-:W-:-:S04]  /*1fa40*/  FMUL.FTZ R2, R0, R2 ;  /* 0x0000000200027220 */ /* 0x000fc80000410000 */
[----:B------:R1:W2:Y:S02]  /*1fa50*/  MUFU.EX2 R7, R2 ;  /* 0x0000000200077308 */ /* 0x0002a40000000800 */
[----:B-1----:R-:W-:Y:S01]  /*1fa60*/  FFMA.FTZ R2, R113, R0, -R3 ;  /* 0x0000000071027223 */ /* 0x002fe20000010803 */
[----:B------:R-:W-:Y:S01]  /*1fa70*/  MOV R113, R10 ;  /* 0x0000000a00717202 */ /* 0x000fe20000000f00 */
[-C--:B--2---:R-:W-:Y:S01]  /*1fa80*/  FMUL.FTZ R136, R136, R7.reuse ;  /* 0x0000000788887220 */ /* 0x084fe20000410000 */
[----:B------:R-:W-:Y:S01]  /*1fa90*/  F2FP.BF16.PACK_AB R10, R32, R16 ;  /* 0x00000010200a723e */ /* 0x000fe200000010ff */
[----:B------:R-:W-:Y:S01]  /*1faa0*/  FMUL.FTZ R137, R137, R7 ;  /* 0x0000000789897220 */ /* 0x000fe20000410000 */
[----:B------:R-:W-:Y:S01]  /*1fab0*/  F2FP.BF16.PACK_AB R9, R20, R113 ;  /* 0x000000711409723e */ /* 0x000fe200000010ff */
[----:B------:R1:W2:Y:S01]  /*1fac0*/  MUFU.EX2 R23, R2 ;  /* 0x0000000200177308 */ /* 0x0002a20000000800 */
[-C--:B------:R-:W-:Y:S02]  /*1fad0*/  FMUL.FTZ R140, R140, R7.reuse ;  /* 0x000000078c8c7220 */ /* 0x080fe40000410000 */
[----:B------:R-:W-:-:S02]  /*1fae0*/  FMUL.FTZ R141, R141, R7 ;  /* 0x000000078d8d7220 */ /* 0x000fc40000410000 */
[-C--:B------:R-:W-:Y:S01]  /*1faf0*/  FMUL.FTZ R144, R144, R7.reuse ;  /* 0x0000000790907220 */ /* 0x080fe20000410000 */
[C---:B------:R-:W-:Y:S01]  /*1fb00*/  HMMA.16816.F32.BF16 R28, R8.reuse, R12, R136 ;  /* 0x0000000c081c723c */ /* 0x040fe20000041888 */
[-C--:B------:R-:W-:Y:S02]  /*1fb10*/  FMUL.FTZ R145, R145, R7.reuse ;  /* 0x0000000791917220 */ /* 0x080fe40000410000 */
[-C--:B------:R-:W-:Y:S02]  /*1fb20*/  FMUL.FTZ R148, R148, R7.reuse ;  /* 0x0000000794947220 */ /* 0x080fe40000410000 */
[----:B------:R-:W-:Y:S02]  /*1fb30*/  FMUL.FTZ R149, R149, R7 ;  /* 0x0000000795957220 */ /* 0x000fe40000410000 */
[----:B------:R-:W-:Y:S01]  /*1fb40*/  MOV R139, R19 ;  /* 0x00000013008b7202 */ /* 0x000fe20000000f00 */
[----:B------:R-:W-:Y:S01]  /*1fb50*/  HMMA.16816.F32.BF16 R40, R8, R14, R140 ;  /* 0x0000000e0828723c */ /* 0x000fe2000004188c */
[----:B------:R-:W-:Y:S01]  /*1fb60*/  MOV R138, R16 ;  /* 0x00000010008a7202 */ /* 0x000fe20000000f00 */
[----:B-1----:R-:W-:Y:S01]  /*1fb70*/  FFMA.FTZ R2, R33, R0, -R3 ;  /* 0x0000000021027223 */ /* 0x002fe20000010803 */
[----:B------:R-:W1:Y:S01]  /*1fb80*/  LDSM.16.MT88.4 R16, [R221+0xa000] ;  /* 0x00a00000dd10783b */ /* 0x000e620000004200 */
[----:B------:R-:W-:-:S02]  /*1fb90*/  FMUL.FTZ R152, R152, R7 ;  /* 0x0000000798987220 */ /* 0x000fc40000410000 */
[----:B------:R3:W4:Y:S01]  /*1fba0*/  MUFU.EX2 R12, R2 ;  /* 0x00000002000c7308 */ /* 0x0007220000000800 */
[-C--:B------:R-:W-:Y:S01]  /*1fbb0*/  FMUL.FTZ R153, R153, R7.reuse ;  /* 0x0000000799997220 */ /* 0x080fe20000410000 */
[C---:B------:R-:W-:Y:S01]  /*1fbc0*/  HMMA.16816.F32.BF16 R36, R8.reuse, R24, R144 ;  /* 0x000000180824723c */ /* 0x040fe20000041890 */
[-C--:B------:R-:W-:Y:S01]  /*1fbd0*/  FMUL.FTZ R156, R156, R7.reuse ;  /* 0x000000079c9c7220 */ /* 0x080fe20000410000 */
[----:B------:R-:W-:Y:S01]  /*1fbe0*/  MOV R143, R48 ;  /* 0x00000030008f7202 */ /* 0x000fe20000000f00 */
[-C--:B------:R-:W-:Y:S01]  /*1fbf0*/  FMUL.FTZ R157, R157, R7.reuse ;  /* 0x000000079d9d7220 */ /* 0x080fe20000410000 */
[----:B------:R-:W-:Y:S01]  /*1fc00*/  MOV R142, R32 ;  /* 0x00000020008e7202 */ /* 0x000fe20000000f00 */
[----:B------:R-:W-:Y:S02]  /*1fc10*/  FMUL.FTZ R160, R160, R7 ;  /* 0x00000007a0a07220 */ /* 0x000fe40000410000 */
[----:B--2---:R-:W-:Y:S01]  /*1fc20*/  MOV R147, R23 ;  /* 0x0000001700937202 */ /* 0x004fe20000000f00 */
[----:B------:R-:W-:Y:S01]  /*1fc30*/  HMMA.16816.F32.BF16 R48, R8, R26, R148 ;  /* 0x0000001a0830723c */ /* 0x000fe20000041894 */
[----:B------:R-:W-:Y:S01]  /*1fc40*/  MOV R146, R22 ;  /* 0x0000001600927202 */ /* 0x000fe20000000f00 */
[----:B------:R-:W-:Y:S01]  /*1fc50*/  LDSM.16.MT88.4 R24, [R220+0xa800] ;  /* 0x00a80000dc18783b */ /* 0x000fe20000004200 */
[----:B------:R-:W-:Y:S01]  /*1fc60*/  MOV R145, R21 ;  /* 0x0000001500917202 */ /* 0x000fe20000000f00 */
[-C--:B------:R-:W-:Y:S01]  /*1fc70*/  FMUL.FTZ R161, R161, R7.reuse ;  /* 0x00000007a1a17220 */ /* 0x080fe20000410000 */
[----:B------:R-:W-:Y:S01]  /*1fc80*/  MOV R144, R20 ;  /* 0x0000001400907202 */ /* 0x000fe20000000f00 */
[----:B---3--:R-:W-:Y:S01]  /*1fc90*/  FFMA.FTZ R2, R82, R0, -R3 ;  /* 0x0000000052027223 */ /* 0x008fe20000010803 */
[----:B------:R-:W2:Y:S01]  /*1fca0*/  LDSM.16.MT88.4 R20, [R222+0xa000] ;  /* 0x00a00000de14783b */ /* 0x000ea20000004200 */
[----:B----4-:R-:W-:Y:S01]  /*1fcb0*/  MOV R141, R12 ;  /* 0x0000000c008d7202 */ /* 0x010fe20000000f00 */
[-C--:B------:R-:W-:Y:S01]  /*1fcc0*/  FMUL.FTZ R164, R164, R7.reuse ;  /* 0x00000007a4a47220 */ /* 0x080fe20000410000 */
[----:B------:R3:W-:Y:S01]  /*1fcd0*/  MUFU.EX2 R137, R2 ;  /* 0x0000000200897308 */ /* 0x0007e20000000800 */
[----:B------:R-:W-:Y:S01]  /*1fce0*/  LDSM.16.MT88.4 R12, [R222+0xa800] ;  /* 0x00a80000de0c783b */ /* 0x000fe20000004200 */
[----:B------:R-:W-:-:S02]  /*1fcf0*/  FMUL.FTZ R165, R165, R7 ;  /* 0x00000007a5a57220 */ /* 0x000fc40000410000 */
[-C--:B---3--:R-:W-:Y:S01]  /*1fd00*/  FFMA.FTZ R2, R35, R0.reuse, -R3 ;  /* 0x0000000023027223 */ /* 0x088fe20000010803 */
[C---:B-1----:R-:W-:Y:S01]  /*1fd10*/  HMMA.16816.F32.BF16 R60, R8.reuse, R16, R152 ;  /* 0x00000010083c723c */ /* 0x042fe20000041898 */
[----:B------:R-:W1:Y:S02]  /*1fd20*/  LDSM.16.MT88.4 R32, [R223+0xa800] ;  /* 0x00a80000df20783b */ /* 0x000e640000004200 */
[----:B------:R3:W4:Y:S05]  /*1fd30*/  MUFU.EX2 R136, R2 ;  /* 0x0000000200887308 */ /* 0x00072a0000000800 */
[----:B------:R-:W-:Y:S01]  /*1fd40*/  HMMA.16816.F32.BF16 R156, R8, R18, R156 ;  /* 0x00000012089c723c */ /* 0x000fe2000004189c */
[----:B------:R-:W1:Y:S01]  /*1fd50*/  LDSM.16.MT88.4 R16, [R221+0xa800] ;  /* 0x00a80000dd10783b */ /* 0x000e620000004200 */
[----:B---3--:R-:W-:-:S06]  /*1fd60*/  FFMA.FTZ R2, R115, R0, -R5 ;  /* 0x0000000073027223 */ /* 0x008fcc0000010805 */
[C---:B--2---:R-:W-:Y:S01]  /*1fd70*/  HMMA.16816.F32.BF16 R160, R8.reuse, R20, R160 ;  /* 0x0000001408a0723c */ /* 0x044fe200000418a0 */
[----:B------:R2:W-:Y:S07]  /*1fd80*/  MUFU.EX2 R140, R2 ;  /* 0x00000002008c7308 */ /* 0x0005ee0000000800 */
[----:B------:R-:W-:Y:S07]  /*1fd90*/  HMMA.16816.F32.BF16 R20, R8, R22, R164 ;  /* 0x000000160814723c */ /* 0x000fee00000418a4 */
[----:B------:R-:W-:-:S02]  /*1fda0*/  F2FP.BF16.PACK_AB R9, R141, R147 ;  /* 0x000000938d09723e */ /* 0x000fc400000010ff */
[----:B----4-:R-:W-:Y:S01]  /*1fdb0*/  F2FP.BF16.PACK_AB R11, R136, R137 ;  /* 0x00000089880b723e */ /* 0x010fe200000010ff */
        /* <DEDUP_REMOVED lines=22> */
[----:B------:R-:W1:Y:S07]  /*1ff20*/  LDSM.16.MT88.4 R16, [R221+0xb000] ;  /* 0x00b00000dd10783b */ /* 0x000e6e0000004200 */
        /* <DEDUP_REMOVED lines=29> */
[----:B------:R-:W-:Y:S01]  /*20100*/  MOV R88, R147 ;  /* 0x0000009300587202 */ /* 0x000fe20000000f00 */
[----:B------:R2:W-:Y:S06]  /*20110*/  MUFU.EX2 R239, R2 ;  /* 0x0000000200ef7308 */ /* 0x0005ec0000000800 */
        /* <DEDUP_REMOVED lines=21> */
[C---:B---3--:R-:W-:Y:S01]  /*20270*/  HMMA.16816.F32.BF16 R52, R8.reuse, R24, R28 ;  /* 0x000000180834723c */ /* 0x048fe2000004181c */
[----:B------:R-:W3:Y:S07]  /*20280*/  LDSM.16.MT88.4 R28, [R220+0xc000] ;  /* 0x00c00000dc1c783b */ /* 0x000eee0000004200 */
[----:B------:R-:W-:Y:S01]  /*20290*/  HMMA.16816.F32.BF16 R64, R8, R26, R40 ;  /* 0x0000001a0840723c */ /* 0x000fe20000041828 */
[----:B------:R-:W4:Y:S01]  /*202a0*/  LDSM.16.MT88.4 R24, [R223+0xc000] ;  /* 0x00c00000df18783b */ /* 0x000f220000004200 */
[----:B--2---:R-:W-:-:S04]  /*202b0*/  FFMA.FTZ R2, R47, R0, -R3 ;  /* 0x000000002f027223 */ /* 0x004fc80000010803 */
[----:B------:R2:W2:Y:S02]  /*202c0*/  MUFU.EX2 R233, R2 ;  /* 0x0000000200e97308 */ /* 0x0004a40000000800 */
[C---:B-1----:R-:W-:Y:S08]  /*202d0*/  HMMA.16816.F32.BF16 R44, R8.reuse, R32, R36 ;  /* 0x00000020082c723c */ /* 0x042ff00000041824 */
[----:B------:R-:W-:Y:S01]  /*202e0*/  HMMA.16816.F32.BF16 R40, R8, R34, R48 ;  /* 0x000000220828723c */ /* 0x000fe20000041830 */
[----:B--2---:R-:W-:-:S07]  /*202f0*/  FFMA.FTZ R2, R93, R0, -R3 ;  /* 0x000000005d027223 */ /* 0x004fce0000010803 */
[C---:B------:R-:W-:Y:S01]  /*20300*/  HMMA.16816.F32.BF16 R36, R8.reuse, R16, R60 ;  /* 0x000000100824723c */ /* 0x040fe2000004183c */
[----:B------:R1:W-:Y:S07]  /*20310*/  MUFU.EX2 R230, R2 ;  /* 0x0000000200e67308 */ /* 0x0003ee0000000800 */
[C---:B------:R-:W-:Y:S01]  /*20320*/  HMMA.16816.F32.BF16 R72, R8.reuse, R18, R72 ;  /* 0x000000120848723c */ /* 0x040fe20000041848 */
[----:B------:R-:W2:Y:S07]  /*20330*/  LDSM.16.MT88.4 R16, [R221+0xc000] ;  /* 0x00c00000dd10783b */ /* 0x000eae0000004200 */
[----:B------:R-:W-:Y:S01]  /*20340*/  HMMA.16816.F32.BF16 R32, R8, R12, R160 ;  /* 0x0000000c0820723c */ /* 0x000fe200000418a0 */
[----:B-1----:R-:W-:-:S04]  /*20350*/  FFMA.FTZ R2, R130, R0, -R5 ;  /* 0x0000000082027223 */ /* 0x002fc80000010805 */
[----:B------:R1:W-:Y:S03]  /*20360*/  MUFU.EX2 R167, R2 ;  /* 0x0000000200a77308 */ /* 0x0003e60000000800 */
[----:B------:R-:W-:Y:S01]  /*20370*/  HMMA.16816.F32.BF16 R20, R8, R14, R20 ;  /* 0x0000000e0814723c */ /* 0x000fe20000041814 */
[----:B------:R-:W2:Y:S01]  /*20380*/  LDSM.16.MT88.4 R12, [R222+0xc000] ;  /* 0x00c00000de0c783b */ /* 0x000ea20000004200 */
[----:B------:R-:W-:Y:S02]  /*20390*/  MOV R161, R141 ;  /* 0x0000008d00a17202 */ /* 0x000fe40000000f00 */
[----:B------:R-:W-:Y:S02]  /*203a0*/  MOV R160, R140 ;  /* 0x0000008c00a07202 */ /* 0x000fe40000000f00 */
[----:B------:R-:W-:Y:S02]  /*203b0*/  MOV R162, R137 ;  /* 0x0000008900a27202 */ /* 0x000fe40000000f00 */
[----:B------:R-:W-:-:S02]  /*203c0*/  F2FP.BF16.PACK_AB R9, R233, R232 ;  /* 0x000000e8e909723e */ /* 0x000fc400000010ff */
[----:B------:R-:W-:Y:S01]  /*203d0*/  MOV R163, R136 ;  /* 0x0000008800a37202 */ /* 0x000fe20000000f00 */
[----:B-1----:R-:W-:-:S04]  /*203e0*/  FFMA.FTZ R2, R70, R0, -R5 ;  /* 0x0000000046027223 */ /* 0x002fc80000010805 */
        /* <DEDUP_REMOVED lines=12> */
[----:B------:R-:W-:-:S05]  /*204b0*/  F2FP.BF16.PACK_AB R11, R159, R230 ;  /* 0x000000e69f0b723e */ /* 0x000fca00000010ff */
        /* <DEDUP_REMOVED lines=9> */
[----:B-1----:R-:W-:-:S07]  /*20550*/  FFMA.FTZ R2, R168, R0, -R3 ;  /* 0x00000000a8027223 */ /* 0x002fce0000010803 */
[C---:B------:R-:W-:Y:S01]  /*20560*/  HMMA.16816.F32.BF16 R72, R8.reuse, R18, R72 ;  /* 0x000000120848723c */ /* 0x040fe20000041848 */
[----:B------:R-:W1:Y:S01]  /*20570*/  LDSM.16.MT88.4 R16, [R221+0xc800] ;  /* 0x00c80000dd10783b */ /* 0x000e620000004200 */
[----:B------:R-:W-:Y:S01]  /*20580*/  MOV R168, R143 ;  /* 0x0000008f00a87202 */ /* 0x000fe20000000f00 */
[----:B------:R2:W-:Y:S05]  /*20590*/  MUFU.EX2 R156, R2 ;  /* 0x00000002009c7308 */ /* 0x0005ea0000000800 */
[C---:B------:R-:W-:Y:S08]  /*205a0*/  HMMA.16816.F32.BF16 R32, R8.reuse, R12, R32 ;  /* 0x0000000c0820723c */ /* 0x040ff00000041820 */
[----:B------:R-:W-:Y:S01]  /*205b0*/  HMMA.16816.F32.BF16 R20, R8, R14, R20 ;  /* 0x0000000e0814723c */ /* 0x000fe20000041814 */
[----:B------:R-:W1:Y:S01]  /*205c0*/  LDSM.16.MT88.4 R12, [R222+0xc800] ;  /* 0x00c80000de0c783b */ /* 0x000e620000004200 */
        /* <DEDUP_REMOVED lines=13> */
[----:B------:R-:W-:Y:S01]  /*206a0*/  FFMA.FTZ R6, R6, R4, R171 ;  /* 0x0000000406067223 */ /* 0x000fe200000100ab */
[----:B------:R-:W-:Y:S01]  /*206b0*/  MOV R171, R168 ;  /* 0x000000a800ab7202 */ /* 0x000fe20000000f00 */
[--C-:B------:R-:W-:Y:S01]  /*206c0*/  FFMA.FTZ R4, R186, R0, -R5.reuse ;  /* 0x00000000ba047223 */ /* 0x100fe20000010805 */
[----:B------:R-:W-:Y:S01]  /*206d0*/  MOV R168, R88 ;  /* 0x0000005800a87202 */ /* 0x000fe20000000f00 */
[----:B--2---:R-:W-:Y:S01]  /*206e0*/  FFMA.FTZ R2, R84, R0, -R5 ;  /* 0x0000000054027223 */ /* 0x004fe20000010805 */
[----:B------:R-:W-:Y:S02]  /*206f0*/  MOV R84, R170 ;  /* 0x000000aa00547202 */ /* 0x000fe40000000f00 */
[----:B------:R-:W-:Y:S01]  /*20700*/  MOV R170, R78 ;  /* 0x0000004e00aa7202 */ /* 0x000fe20000000f00 */
[----:B------:R2:W3:Y:S02]  /*20710*/  MUFU.EX2 R153, R2 ;  /* 0x0000000200997308 */ /* 0x0004e40000000800 */
[----:B--2---:R-:W-:Y:S01]  /*20720*/  FFMA.FTZ R2, R85, R0, -R3 ;  /* 0x0000000055027223 */ /* 0x004fe20000010803 */
[----:B---3--:R-:W-:-:S02]  /*20730*/  F2FP.BF16.PACK_AB R10, R153, R154 ;  /* 0x0000009a990a723e */ /* 0x008fc400000010ff */
[----:B------:R-:W-:-:S03]  /*20740*/  MOV R85, R79 ;  /* 0x0000004f00557202 */ /* 0x000fc60000000f00 */
[----:B------:R2:W3:Y:S02]  /*20750*/  MUFU.EX2 R58, R2 ;  /* 0x00000002003a7308 */ /* 0x0004e40000000800 */
[----:B--2---:R-:W-:Y:S01]  /*20760*/  FFMA.FTZ R2, R172, R0, -R3 ;  /* 0x00000000ac027223 */ /* 0x004fe20000010803 */
[----:B------:R-:W-:Y:S02]  /*20770*/  MOV R172, R144 ;  /* 0x0000009000ac7202 */ /* 0x000fe40000000f00 */
[----:B---3--:R-:W-:-:S03]  /*20780*/  F2FP.BF16.PACK_AB R11, R58, R156 ;  /* 0x0000009c3a0b723e */ /* 0x008fc600000010ff */
[----:B------:R2:W-:Y:S01]  /*20790*/  MUFU.EX2 R152, R2 ;  /* 0x0000000200987308 */ /* 0x0005e20000000800 */
[----:B------:R-:W-:-:S03]  /*207a0*/  FADD.FTZ R6, R172, R6 ;  /* 0x00000006ac067221 */ /* 0x000fc60000010000 */
        /* <DEDUP_REMOVED lines=173> */
[----:B------:R-:W4:Y:S07]  /*21280*/  LDSM.16.MT88.4 R12, [R222+0xf800] ;  /* 0x00f80000de0c783b */ /* 0x000f2e0000004200 */
        /* <DEDUP_REMOVED lines=23> */
[----:B------:R1:W2:Y:S02]  /*21400*/  MUFU.EX2 R98, R2 ;  /* 0x0000000200627308 */ /* 0x0002a40000000800 */
        /* <DEDUP_REMOVED lines=29> */
[----:B-1----:R-:W-:-:S03]  /*215e0*/  FFMA.FTZ R2, R183, R0, -R3 ;  /* 0x00000000b7027223 */ /* 0x002fc60000010803 */
[----:B------:R-:W1:Y:S01]  /*215f0*/  LDSM.16.MT88.4 R20, [R223+0x10800] ;  /* 0x01080000df14783b */ /* 0x000e620000004200 */
[----:B------:R4:W-:Y:S02]  /*21600*/  MUFU.EX2 R90, R2 ;  /* 0x00000002005a7308 */ /* 0x0009e40000000800 */
[C---:B---3--:R-:W-:Y:S08]  /*21610*/  HMMA.16816.F32.BF16 R64, R8.reuse, R38, R52 ;  /* 0x000000260840723c */ /* 0x048ff00000041834 */
[----:B------:R-:W-:Y:S01]  /*21620*/  HMMA.16816.F32.BF16 R72, R8, R36, R40 ;  /* 0x000000240848723c */ /* 0x000fe20000041828 */
[----:B----4-:R-:W-:-:S04]  /*21630*/  FFMA.FTZ R2, R204, R0, -R3 ;  /* 0x00000000cc027223 */ /* 0x010fc80000010803 */
        /* <DEDUP_REMOVED lines=17> */
[----:B------:R-:W-:Y:S01]  /*21750*/  FADD.FTZ R6, R170, R6 ;  /* 0x00000006aa067221 */ /* 0x000fe20000010000 */
        /* <DEDUP_REMOVED lines=59> */
[----:B------:R-:W4:Y:S01]  /*21b10*/  LDSM.16.MT88.4 R20, [R220+0x11000] ;  /* 0x01100000dc14783b */ /* 0x000f220000004200 */
        /* <DEDUP_REMOVED lines=143> */
[----:B------:R1:W-:Y:S11]  /*22410*/  STL [R1+0x8], R0 ;  /* 0x0000080001007387 */ /* 0x0003f60000100800 */
.L_x_4056:
[----:B------:R-:W-:Y:S05]  /*22420*/  @!P3 BRA `(.L_x_4065) ;  /* 0x000064b00000b947 */ /* 0x000fea0003800000 */
[C---:B------:R-:W-:Y:S01]  /*22430*/  SHF.L.U64.HI R235, R194.reuse, 0x5, R195 ;  /* 0x00000005c2eb7819 */ /* 0x040fe200000102c3 */
[----:B------:R-:W-:Y:S01]  /*22440*/  IMAD.SHL.U32 R234, R194, 0x20, RZ ;  /* 0x00000020c2ea7824 */ /* 0x000fe200078e00ff */
[C---:B------:R-:W-:Y:S01]  /*22450*/  SHF.L.U64.HI R233, R56.reuse, 0x5, R57 ;  /* 0x0000000538e97819 */ /* 0x040fe20000010239 */
[----:B------:R-:W-:Y:S01]  /*22460*/  IMAD.SHL.U32 R232, R56, 0x20, RZ ;  /* 0x0000002038e87824 */ /* 0x000fe200078e00ff */
[----:B------:R-:W-:Y:S01]  /*22470*/  MOV R132, R36 ;  /* 0x0000002400847202 */ /* 0x000fe20000000f00 */
[----:B------:R-:W-:Y:S02]  /*22480*/  IMAD.MOV.U32 R133, RZ, RZ, R37 ;  /* 0x000000ffff857224 */ /* 0x000fe400078e0025 */
.L_x_4074:
[----:B------:R-:W2:Y:S01]  /*22490*/  LDL.LU R236, [R1] ;  /* 0x0000000001ec7983 */ /* 0x000ea20000300800 */
        /* <DEDUP_REMOVED lines=8> */
[----:B--2---:R-:W-:Y:S05]  /*22520*/  IADD3 R236, R236, -0x1, RZ ;  /* 0xffffffffecec7810 */ /* 0x004fea0007ffe0ff */
[----:B------:R2:W-:Y:S01]  /*22530*/  STL [R1], R236 ;  /* 0x000000ec01007387 */ /* 0x0005e20000100800 */
[----:B------:R-:W-:Y:S01]  /*22540*/  BSSY B0, `(.L_x_4066) ;  /* 0x0000046000007945 */ /* 0x000fe20003800000 */
[----:B-1----:R-:W-:-:S05]  /*22550*/  @!P1 BRA `(.L_x_4067) ;  /* 0x0000040000009947 */ /* 0x002fca0003800000 */
[----:B------:R-:W-:Y:S01]  /*22560*/  IMAD.SHL.U32 R10, R236, 0x100, RZ ;  /* 0x00000100ec0a7824 */ /* 0x000fe200078e00ff */
[----:B------:R-:W-:Y:S02]  /*22570*/  ULDC.64 UR4, c[0x0][0x118] ;  /* 0x0000460000047ab9 */ /* 0x000fe40000000a00 */
[----:B------:R-:W3:Y:S02]  /*22580*/  LD.E R2, [R6.64+0x170] ;  /* 0x0001700406027980 */ /* 0x000ee4000c101900 */
[C---:B------:R-:W-:Y:S02]  /*22590*/  IADD3 R12, R10.reuse, 0x100, RZ ;  /* 0x000001000a0c7810 */ /* 0x040fe40007ffe0ff */
[----:B------:R-:W-:Y:S02]  /*225a0*/  IABS R11, R10 ;  /* 0x0000000a000b7213 */ /* 0x000fe40000000000 */
[----:B------:R-:W-:Y:S02]  /*225b0*/  IABS R8, R12 ;  /* 0x0000000c00087213 */ /* 0x000fe40000000000 */
[-C--:B-1-3--:R-:W-:Y:S02]  /*225c0*/  IABS R0, R2.reuse ;  /* 0x0000000200007213 */ /* 0x08afe40000000000 */
        /* <DEDUP_REMOVED lines=43> */
[----:B-12---:R-:W2:Y:S01]  /*22880*/  LD.E.64 R6, [R6.64+0x28] ;  /* 0x0000280406067980 */ /* 0x006ea2000c101b00 */
[----:B-----5:R-:W-:Y:S01]  /*22890*/  SHF.R.S32.HI R8, RZ, 0x1f, R2 ;  /* 0x0000001fff087819 */ /* 0x020fe20000011402 */
[-C--:B---3--:R-:W-:Y:S02]  /*228a0*/  IMAD R0, R5, R2.reuse, RZ ;  /* 0x0000000205007224 */ /* 0x088fe400078e02ff */
[C---:B------:R-:W-:Y:S04]  /*228b0*/  IMAD.WIDE.U32 R2, R4.reuse, R2, RZ ;  /* 0x0000000204027225 */ /* 0x040fe800078e00ff */
[----:B------:R-:W-:Y:S04]  /*228c0*/  IMAD R4, R4, R8, R0 ;  /* 0x0000000804047224 */ /* 0x000fe800078e0200 */
[----:B------:R-:W-:Y:S02]  /*228d0*/  IMAD.IADD R3, R3, 0x1, R4 ;  /* 0x0000000103037824 */ /* 0x000fe400078e0204 */
[----:B----4-:R-:W-:Y:S05]  /*228e0*/  IMAD.IADD R9, R10, 0x1, -R9 ;  /* 0x000000010a097824 */ /* 0x010fea00078e0a09 */
[----:B------:R-:W-:Y:S01]  /*228f0*/  SHF.R.S32.HI R4, RZ, 0x1f, R9 ;  /* 0x0000001fff047819 */ /* 0x000fe20000011409 */
[----:B--2---:R-:W-:Y:S02]  /*22900*/  IMAD R0, R7, R9, RZ ;  /* 0x0000000907007224 */ /* 0x004fe400078e02ff */
[----:B------:R-:W-:Y:S04]  /*22910*/  IMAD.WIDE.U32 R2, R9, R6, R2 ;  /* 0x0000000609027225 */ /* 0x000fe800078e0002 */
[----:B------:R-:W-:Y:S04]  /*22920*/  IMAD R0, R6, R4, R0 ;  /* 0x0000000406007224 */ /* 0x000fe800078e0200 */
[----:B------:R-:W-:Y:S02]  /*22930*/  IMAD.IADD R3, R3, 0x1, R0 ;  /* 0x0000000103037824 */ /* 0x000fe400078e0200 */
[----:B------:R-:W-:Y:S01]  /*22940*/  IMAD.MOV.U32 R0, RZ, RZ, R2 ;  /* 0x000000ffff007224 */ /* 0x000fe200078e0002 */
[----:B------:R-:W-:-:S05]  /*22950*/  BRA `(.L_x_4068) ;  /* 0x0000004000007947 */ /* 0x000fca0003800000 */
.L_x_4067:
[----:B------:R-:W-:Y:S02]  /*22960*/  ULDC.64 UR4, c[0x0][0x118] ;  /* 0x0000460000047ab9 */ /* 0x000fe40000000a00 */
[----:B-1----:R-:W3:Y:S02]  /*22970*/  LD.E R0, [R6.64+0x40] ;  /* 0x0000400406007980 */ /* 0x002ee4000c101900 */
[----:B---3--:R-:W-:Y:S04]  /*22980*/  LEA R0, -R0, RZ, 0x8 ;  /* 0x000000ff00007211 */ /* 0x008fe800078e41ff */
[----:B------:R-:W-:Y:S02]  /*22990*/  SHF.R.S32.HI R3, RZ, 0x1f, R0 ;  /* 0x0000001fff037819 */ /* 0x000fe40000011400 */
.L_x_4068:
[----:B------:R-:W-:Y:S05]  /*229a0*/  BSYNC B0 ;  /* 0x0000000000007941 */ /* 0x000fea0003800000 */
.L_x_4066:
[----:B------:R-:W3:Y:S01]  /*229b0*/  LDL.LU R15, [R1+0x14] ;  /* 0x00001400010f7983 */ /* 0x000ee20000300800 */
[----:B------:R-:W-:Y:S01]  /*229c0*/  ULDC.64 UR4, c[0x0][0x118] ;  /* 0x0000460000047ab9 */ /* 0x000fe20000000a00 */
[----:B------:R-:W-:Y:S01]  /*229d0*/  LEA R172, R227, R225, 0x1 ;  /* 0x000000e1e3ac7211 */ /* 0x000fe200078e08ff */
[----:B------:R-:W-:Y:S01]  /*229e0*/  BSSY B1, `(.L_x_4069) ;  /* 0x0000298000017945 */ /* 0x000fe20003800000 */
[----:B------:R-:W4:Y:S02]  /*229f0*/  LDL.LU R14, [R1+0x18] ;  /* 0x00001800010e7983 */ /* 0x000f240000300800 */
[C---:B----4-:R-:W-:Y:S04]  /*22a00*/  LEA R14, P0, R0.reuse, R14, 0x1 ;  /* 0x0000000e000e7211 */ /* 0x050fe800078008ff */
[----:B---3--:R-:W-:Y:S01]  /*22a10*/  LEA.HI.X R15, R0, R15, R3, 0x1, P0 ;  /* 0x0000000f000f7211 */ /* 0x008fe200000f0c03 */
        /* <DEDUP_REMOVED lines=21> */
[----:B------:R2:W-:Y:S01]  /*22b70*/  STL [R1+0x14], R15 ;  /* 0x0000140f01007387 */ /* 0x0005e20000100800 */
[-C--:B-1----:R-:W-:Y:S03]  /*22b80*/  IADD3 R14, P0, R10, R234.reuse, RZ ;  /* 0x000000ea0a0e7210 */ /* 0x082fe60007f1e0ff */
[----:B------:R1:W-:Y:S08]  /*22b90*/  LDGSTS.E.BYPASS.LTC128B.128 [R231+0xc000], [R8.64] ;  /* 0x0c00000008e77fae */ /* 0x0003f0000b901d44 */
[----:B------:R1:W-:Y:S08]  /*22ba0*/  LDGSTS.E.BYPASS.LTC128B.128 [R231+0xc800], [R12.64] ;  /* 0x0c8000000ce77fae */ /* 0x0003f0000b901d44 */
[----:B------:R1:W-:Y:S01]  /*22bb0*/  LDGSTS.E.BYPASS.LTC128B.128 [R231+0xd000], [R10.64] ;  /* 0x0d0000000ae77fae */ /* 0x0003e2000b901d44 */
[-C--:B--2---:R-:W-:Y:S02]  /*22bc0*/  IADD3.X R15, R11, R235.reuse, RZ, P0, !PT ;  /* 0x000000eb0b0f7210 */ /* 0x084fe400007fe4ff */
[-C--:B---3--:R-:W-:Y:S05]  /*22bd0*/  IADD3 R6, P0, R14, R234.reuse, RZ ;  /* 0x000000ea0e067210 */ /* 0x088fea0007f1e0ff */
[----:B------:R2:W-:Y:S01]  /*22be0*/  LDGSTS.E.BYPASS.LTC128B.128 [R231+0xd800], [R14.64] ;  /* 0x0d8000000ee77fae */ /* 0x0005e2000b901d44 */
[-C--:B------:R-:W-:Y:S02]  /*22bf0*/  IADD3.X R7, R15, R235.reuse, RZ, P0, !PT ;  /* 0x000000eb0f077210 */ /* 0x080fe400007fe4ff */
[-C--:B----4-:R-:W-:Y:S04]  /*22c00*/  IADD3 R4, P0, R6, R234.reuse, RZ ;  /* 0x000000ea06047210 */ /* 0x090fe80007f1e0ff */
[-C--:B------:R-:W-:Y:S01]  /*22c10*/  IADD3.X R5, R7, R235.reuse, RZ, P0, !PT ;  /* 0x000000eb07057210 */ /* 0x080fe200007fe4ff */
[----:B------:R3:W-:Y:S01]  /*22c20*/  LDGSTS.E.BYPASS.LTC128B.128 [R231+0xe000], [R6.64] ;  /* 0x0e00000006e77fae */ /* 0x0007e2000b901d44 */
[-C--:B-----5:R-:W-:Y:S04]  /*22c30*/  IADD3 R2, P0, R4, R234.reuse, RZ ;  /* 0x000000ea04027210 */ /* 0x0a0fe80007f1e0ff */
[-C--:B------:R-:W-:Y:S03]  /*22c40*/  IADD3.X R3, R5, R235.reuse, RZ, P0, !PT ;  /* 0x000000eb05037210 */ /* 0x080fe600007fe4ff */
[----:B------:R4:W-:Y:S01]  /*22c50*/  LDGSTS.E.BYPASS.LTC128B.128 [R231+0xe800], [R4.64] ;  /* 0x0e80000004e77fae */ /* 0x0009e2000b901d44 */
[-C--:B-1----:R-:W-:Y:S04]  /*22c60*/  IADD3 R10, P0, R2, R234.reuse, RZ ;  /* 0x000000ea020a7210 */ /* 0x082fe80007f1e0ff */
[-C--:B------:R-:W-:Y:S02]  /*22c70*/  IADD3.X R11, R3, R235.reuse, RZ, P0, !PT ;  /* 0x000000eb030b7210 */ /* 0x080fe400007fe4ff */
[-C--:B------:R-:W-:Y:S01]  /*22c80*/  IADD3 R8, P0, R10, R234.reuse, RZ ;  /* 0x000000ea0a087210 */ /* 0x080fe20007f1e0ff */
[----:B------:R1:W-:Y:S03]  /*22c90*/  LDGSTS.E.BYPASS.LTC128B.128 [R231+0xf000], [R2.64] ;  /* 0x0f00000002e77fae */ /* 0x0003e6000b901d44 */
[-C--:B------:R-:W-:Y:S05]  /*22ca0*/  IADD3.X R9, R11, R235.reuse, RZ, P0, !PT ;  /* 0x000000eb0b097210 */ /* 0x080fea00007fe4ff */
[----:B------:R5:W-:Y:S01]  /*22cb0*/  LDGSTS.E.BYPASS.LTC128B.128 [R231+0xf800], [R10.64] ;  /* 0x0f8000000ae77fae */ /* 0x000be2000b901d44 */
[-C--:B---3--:R-:W-:Y:S04]  /*22cc0*/  IADD3 R6, P1, R8, R234.reuse, RZ ;  /* 0x000000ea08067210 */ /* 0x088fe80007f3e0ff */
[-C--:B------:R-:W-:Y:S03]  /*22cd0*/  IADD3.X R7, R9, R235.reuse, RZ, P1, !PT ;  /* 0x000000eb09077210 */ /* 0x080fe60000ffe4ff */
[----:B------:R3:W-:Y:S01]  /*22ce0*/  LDGSTS.E.BYPASS.LTC128B.128 [R231+0x10000], [R8.64] ;  /* 0x1000000008e77fae */ /* 0x0007e2000b901d44 */
[-C--:B----4-:R-:W-:Y:S04]  /*22cf0*/  IADD3 R4, P1, R6, R234.reuse, RZ ;  /* 0x000000ea06047210 */ /* 0x090fe80007f3e0ff */
[-C--:B------:R-:W-:Y:S03]  /*22d00*/  IADD3.X R5, R7, R235.reuse, RZ, P1, !PT ;  /* 0x000000eb07057210 */ /* 0x080fe60000ffe4ff */
[----:B------:R4:W-:Y:S01]  /*22d10*/  LDGSTS.E.BYPASS.LTC128B.128 [R231+0x10800], [R6.64] ;  /* 0x1080000006e77fae */ /* 0x0009e2000b901d44 */
[----:B-1----:R-:W-:Y:S04]  /*22d20*/  IADD3 R2, P0, R16, 0x160, RZ ;  /* 0x0000016010027810 */ /* 0x002fe80007f1e0ff */
[----:B------:R-:W-:Y:S03]  /*22d30*/  IADD3.X R3, RZ, c[0x0][0x44], RZ, P0, !PT ;  /* 0x00001100ff037a10 */ /* 0x000fe600007fe4ff */
[----:B------:R4:W-:Y:S01]  /*22d40*/  LDGSTS.E.BYPASS.LTC128B.128 [R231+0x11000], [R4.64] ;  /* 0x1100000004e77fae */ /* 0x0009e2000b901d44 */
[----:B-----5:R-:W-:Y:S04]  /*22d50*/  IADD3 R10, P0, R4, R234, RZ ;  /* 0x000000ea040a7210 */ /* 0x020fe80007f1e0ff */
[----:B------:R-:W-:Y:S05]  /*22d60*/  IADD3.X R11, R5, R235, RZ, P0, !PT ;  /* 0x000000eb050b7210 */ /* 0x000fea00007fe4ff */
[----:B------:R3:W-:Y:S08]  /*22d70*/  LDGSTS.E.BYPASS.LTC128B.128 [R231+0x11800], [R10.64] ;  /* 0x118000000ae77fae */ /* 0x0007f0000b901d44 */
[----:B------:R-:W-:Y:S08]  /*22d80*/  LDSM.16.M88.4 R128, [R225] ;  /* 0x00000000e180783b */ /* 0x000ff00000000200 */
[----:B------:R-:W0:Y:S08]  /*22d90*/  LDGDEPBAR ;  /* 0x00000000000079af */ /* 0x000e300000000000 */
[----:B------:R-:W-:Y:S08]  /*22da0*/  LDSM.16.M88.4 R16, [R134+0x2800] ;  /* 0x002800008610783b */ /* 0x000ff00000000200 */
[----:B---3--:R-:W4:Y:S08]  /*22db0*/  LDSM.16.M88.4 R8, [R134+0x2000] ;  /* 0x002000008608783b */ /* 0x008f300000000200 */
[----:B------:R-:W1:Y:S08]  /*22dc0*/  LDSM.16.M88.4 R24, [R134+0x3000] ;  /* 0x003000008618783b */ /* 0x000e700000000200 */
[----:B------:R-:W3:Y:S08]  /*22dd0*/  LDSM.16.M88.4 R32, [R134+0x3800] ;  /* 0x003800008620783b */ /* 0x000ef00000000200 */
[----:B------:R-:W5:Y:S08]  /*22de0*/  LDSM.16.M88.4 R40, [R134+0x4000] ;  /* 0x004000008628783b */ /* 0x000f700000000200 */
[----:B------:R-:W1:Y:S08]  /*22df0*/  LDSM.16.M88.4 R48, [R134+0x4800] ;  /* 0x004800008630783b */ /* 0x000e700000000200 */
[----:B------:R-:W3:Y:S01]  /*22e00*/  LDSM.16.M88.4 R56, [R134+0x5000] ;  /* 0x005000008638783b */ /* 0x000ee20000000200 */
        /* <DEDUP_REMOVED lines=19> */
[----:B------:R-:W-:Y:S01]  /*22f40*/  LDSM.16.M88.4 R172, [R172] ;  /* 0x00000000acac783b */ /* 0x000fe20000000200 */
[C---:B------:R-:W-:Y:S07]  /*22f50*/  HMMA.16816.F32.BF16 R44, R128.reuse, R48, RZ ;  /* 0x00000030802c723c */ /* 0x040fee00000418ff */
[----:B------:R-:W1:Y:S01]  /*22f60*/  LDSM.16.M88.4 R176, [R0+0x2000] ;  /* 0x0020000000b0783b */ /* 0x000e620000000200 */
[C---:B------:R-:W-:Y:S07]  /*22f70*/  HMMA.16816.F32.BF16 R48, R128.reuse, R50, RZ ;  /* 0x000000328030723c */ /* 0x040fee00000418ff */
[----:B------:R-:W1:Y:S01]  /*22f80*/  LDSM.16.M88.4 R180, [R0+0x2800] ;  /* 0x0028000000b4783b */ /* 0x000e620000000200 */
[C---:B------:R-:W-:Y:S07]  /*22f90*/  HMMA.16816.F32.BF16 R52, R128.reuse, R56, RZ ;  /* 0x000000388034723c */ /* 0x040fee00000418ff */
        /* <DEDUP_REMOVED lines=18> */
[----:B------:R-:W2:Y:S01]  /*230c0*/  LD.E R230, [R2.64+0x18c] ;  /* 0x00018c0402e67980 */ /* 0x000ea2000c101900 */
        /* <DEDUP_REMOVED lines=9> */
[----:B------:R-:W-:Y:S01]  /*23160*/  HMMA.16816.F32.BF16 R128, R128, R170, RZ ;  /* 0x000000aa8080723c */ /* 0x000fe200000418ff */
[----:B------:R-:W1:Y:S07]  /*23170*/  LDSM.16.M88.4 R168, [R0+0x7800] ;  /* 0x0078000000a8783b */ /* 0x000e6e0000000200 */
[C---:B------:R-:W-:Y:S08]  /*23180*/  HMMA.16816.F32.BF16 R4, R172.reuse, R176, R4 ;  /* 0x000000b0ac04723c */ /* 0x040ff00000041804 */
[C---:B------:R-:W-:Y:S01]  /*23190*/  HMMA.16816.F32.BF16 R8, R172.reuse, R178, R8 ;  /* 0x000000b2ac08723c */ /* 0x040fe20000041808 */
[----:B------:R-:W3:Y:S07]  /*231a0*/  LDSM.16.M88.4 R176, [R0+0x8000] ;  /* 0x0080000000b0783b */ /* 0x000eee0000000200 */
[C---:B------:R-:W-:Y:S08]  /*231b0*/  HMMA.16816.F32.BF16 R12, R172.reuse, R180, R12 ;  /* 0x000000b4ac0c723c */ /* 0x040ff0000004180c */
[C---:B------:R-:W-:Y:S01]  /*231c0*/  HMMA.16816.F32.BF16 R16, R172.reuse, R182, R16 ;  /* 0x000000b6ac10723c */ /* 0x040fe20000041810 */
[----:B------:R-:W5:Y:S07]  /*231d0*/  LDSM.16.M88.4 R180, [R0+0x8800] ;  /* 0x0088000000b4783b */ /* 0x000f6e0000000200 */
[C---:B------:R-:W-:Y:S08]  /*231e0*/  HMMA.16816.F32.BF16 R20, R172.reuse, R184, R20 ;  /* 0x000000b8ac14723c */ /* 0x040ff00000041814 */
[C---:B------:R-:W-:Y:S01]  /*231f0*/  HMMA.16816.F32.BF16 R24, R172.reuse, R186, R24 ;  /* 0x000000baac18723c */ /* 0x040fe20000041818 */
[----:B------:R-:W1:Y:S07]  /*23200*/  LDSM.16.M88.4 R184, [R0+0x9000] ;  /* 0x0090000000b8783b */ /* 0x000e6e0000000200 */
[C---:B------:R-:W-:Y:S08]  /*23210*/  HMMA.16816.F32.BF16 R28, R172.reuse, R188, R28 ;  /* 0x000000bcac1c723c */ /* 0x040ff0000004181c */
[C---:B------:R-:W-:Y:S01]  /*23220*/  HMMA.16816.F32.BF16 R32, R172.reuse, R190, R32 ;  /* 0x000000beac20723c */ /* 0x040fe20000041820 */
[----:B------:R-:W1:Y:S07]  /*23230*/  LDSM.16.M88.4 R188, [R0+0x9800] ;  /* 0x0098000000bc783b */ /* 0x000e6e0000000200 */
[C---:B----4-:R-:W-:Y:S08]  /*23240*/  HMMA.16816.F32.BF16 R36, R172.reuse, R192, R36 ;  /* 0x000000c0ac24723c */ /* 0x050ff00000041824 */
[C---:B------:R-:W-:Y:S01]  /*23250*/  HMMA.16816.F32.BF16 R40, R172.reuse, R194, R40 ;  /* 0x000000c2ac28723c */ /* 0x040fe20000041828 */
[----:B------:R-:W-:Y:S07]  /*23260*/  LDSM.16.M88.4 R192, [R228] ;  /* 0x00000000e4c0783b */ /* 0x000fee0000000200 */
[C---:B------:R-:W-:Y:S08]  /*23270*/  HMMA.16816.F32.BF16 R44, R172.reuse, R196, R44 ;  /* 0x000000c4ac2c723c */ /* 0x040ff0000004182c */
[C---:B------:R-:W-:Y:S01]  /*23280*/  HMMA.16816.F32.BF16 R48, R172.reuse, R198, R48 ;  /* 0x000000c6ac30723c */ /* 0x040fe20000041830 */
[----:B------:R-:W4:Y:S07]  /*23290*/  LDSM.16.M88.4 R196, [R135] ;  /* 0x0000000087c4783b */ /* 0x000f2e0000000200 */
        /* <DEDUP_REMOVED lines=15> */
[----:B------:R-:W2:Y:S03]  /*23390*/  LDSM.16.M88.4 R212, [R212] ;  /* 0x00000000d4d4783b */ /* 0x000ea60000000200 */
[C---:B------:R-:W-:Y:S07]  /*233a0*/  HMMA.16816.F32.BF16 R84, R172.reuse, R216, R84 ;  /* 0x000000d8ac54723c */ /* 0x040fee0000041854 */
[C---:B------:R-:W-:Y:S01]  /*233b0*/  IADD3 R216, R135.reuse, 0x2800, RZ ;  /* 0x0000280087d87810 */ /* 0x040fe20007ffe0ff */
[C---:B------:R-:W-:Y:S05]  /*233c0*/  HMMA.16816.F32.BF16 R88, R172.reuse, R218, R88 ;  /* 0x000000daac58723c */ /* 0x040fea0000041858 */
[----:B------:R-:W2:Y:S03]  /*233d0*/  LDSM.16.M88.4 R216, [R216] ;  /* 0x00000000d8d8783b */ /* 0x000ea60000000200 */
        /* <DEDUP_REMOVED lines=8> */
[C---:B-----5:R-:W-:Y:S07]  /*23460*/  HMMA.16816.F32.BF16 R108, R172.reuse, R180, R108 ;  /* 0x000000b4ac6c723c */ /* 0x060fee000004186c */
        /* <DEDUP_REMOVED lines=12> */
[C---:B----4-:R-:W-:Y:S05]  /*23530*/  HMMA.16816.F32.BF16 R4, R192.reuse, R196, R4 ;  /* 0x000000c4c004723c */ /* 0x050fea0000041804 */
[----:B------:R-:W3:Y:S02]  /*23540*/  LDSM.16.M88.4 R172, [R172] ;  /* 0x00000000acac783b */ /* 0x000ee40000000200 */
[C---:B------:R-:W-:Y:S01]  /*23550*/  IADD3 R196, R135.reuse, 0x6000, RZ ;  /* 0x0000600087c47810 */ /* 0x040fe20007ffe0ff */
[C---:B------:R-:W-:Y:S05]  /*23560*/  HMMA.16816.F32.BF16 R8, R192.reuse, R198, R8 ;  /* 0x000000c6c008723c */ /* 0x040fea0000041808 */
[----:B------:R-:W4:Y:S03]  /*23570*/  LDSM.16.M88.4 R196, [R196] ;  /* 0x00000000c4c4783b */ /* 0x000f260000000200 */
[C---:B------:R-:W-:Y:S07]  /*23580*/  HMMA.16816.F32.BF16 R12, R192.reuse, R200, R12 ;  /* 0x000000c8c00c723c */ /* 0x040fee000004180c */
[C---:B------:R-:W-:Y:S01]  /*23590*/  IADD3 R200, R135.reuse, 0x6800, RZ ;  /* 0x0000680087c87810 */ /* 0x040fe20007ffe0ff */
[C---:B------:R-:W-:Y:S05]  /*235a0*/  HMMA.16816.F32.BF16 R16, R192.reuse, R202, R16 ;  /* 0x000000cac010723c */ /* 0x040fea0000041810 */
[----:B------:R-:W5:Y:S03]  /*235b0*/  LDSM.16.M88.4 R200, [R200] ;  /* 0x00000000c8c8783b */ /* 0x000f660000000200 */
[C---:B------:R-:W-:Y:S07]  /*235c0*/  HMMA.16816.F32.BF16 R20, R192.reuse, R204, R20 ;  /* 0x000000ccc014723c */ /* 0x040fee0000041814 */
[C---:B------:R-:W-:Y:S01]  /*235d0*/  IADD3 R204, R135.reuse, 0x7000, RZ ;  /* 0x0000700087cc7810 */ /* 0x040fe20007ffe0ff */
[C---:B------:R-:W-:Y:S05]  /*235e0*/  HMMA.16816.F32.BF16 R24, R192.reuse, R206, R24 ;  /* 0x000000cec018723c */ /* 0x040fea0000041818 */
[----:B------:R-:W1:Y:S03]  /*235f0*/  LDSM.16.M88.4 R204, [R204] ;  /* 0x00000000cccc783b */ /* 0x000e660000000200 */
[C---:B--2---:R-:W-:Y:S07]  /*23600*/  HMMA.16816.F32.BF16 R28, R192.reuse, R208, R28 ;  /* 0x000000d0c01c723c */ /* 0x044fee000004181c */
[----:B------:R-:W-:Y:S01]  /*23610*/  IADD3 R208, R135, 0x7800, RZ ;  /* 0x0000780087d07810 */ /* 0x000fe20007ffe0ff */
[C---:B------:R-:W-:Y:S05]  /*23620*/  HMMA.16816.F32.BF16 R32, R192.reuse, R210, R32 ;  /* 0x000000d2c020723c */ /* 0x040fea0000041820 */
[----:B------:R-:W2:Y:S03]  /*23630*/  LDSM.16.M88.4 R208, [R208] ;  /* 0x00000000d0d0783b */ /* 0x000ea60000000200 */
[C---:B------:R-:W-:Y:S08]  /*23640*/  HMMA.16816.F32.BF16 R36, R192.reuse, R212, R36 ;  /* 0x000000d4c024723c */ /* 0x040ff00000041824 */
[C---:B------:R-:W-:Y:S01]  /*23650*/  HMMA.16816.F32.BF16 R40, R192.reuse, R214, R40 ;  /* 0x000000d6c028723c */ /* 0x040fe20000041828 */
[----:B------:R-:W-:Y:S07]  /*23660*/  LDSM.16.M88.4 R212, [R229] ;  /* 0x00000000e5d4783b */ /* 0x000fee0000000200 */
[C---:B------:R-:W-:Y:S08]  /*23670*/  HMMA.16816.F32.BF16 R44, R192.reuse, R216, R44 ;  /* 0x000000d8c02c723c */ /* 0x040ff0000004182c */
[C---:B------:R-:W-:Y:S01]  /*23680*/  HMMA.16816.F32.BF16 R48, R192.reuse, R218, R48 ;  /* 0x000000dac030723c */ /* 0x040fe20000041830 */
[----:B------:R-:W2:Y:S07]  /*23690*/  LDSM.16.M88.4 R216, [R224] ;  /* 0x00000000e0d8783b */ /* 0x000eae0000000200 */
[C---:B-1----:R-:W-:Y:S08]  /*236a0*/  HMMA.16816.F32.BF16 R52, R192.reuse, R168, R52 ;  /* 0x000000a8c034723c */ /* 0x042ff00000041834 */
[C---:B------:R-:W-:Y:S01]  /*236b0*/  HMMA.16816.F32.BF16 R56, R192.reuse, R170, R56 ;  /* 0x000000aac038723c */ /* 0x040fe20000041838 */
[----:B------:R-:W1:Y:S07]  /*236c0*/  LDSM.16.M88.4 R168, [R224+0x800] ;  /* 0x00080000e0a8783b */ /* 0x000e6e0000000200 */
        /* <DEDUP_REMOVED lines=55> */
[-C--:B------:R-:W-:Y:S04]  /*23a40*/  FMUL.FTZ R20, R20, R230.reuse ;  /* 0x000000e614147220 */ /* 0x080fe80000410000 */
        /* <DEDUP_REMOVED lines=8> */
[-C--:B------:R-:W-:Y:S01]  /*23ad0*/  FMUL.FTZ R27, R27, R230.reuse ;  /* 0x000000e61b1b7220 */ /* 0x080fe20000410000 */
[C---:B-----5:R-:W-:Y:S06]  /*23ae0*/  HMMA.16816.F32.BF16 R28, R212.reuse, R8, R28 ;  /* 0x00000008d41c723c */ /* 0x060fec000004181c */
[----:B------:R-:W2:Y:S02]  /*23af0*/  MUFU.TANH R173, R18 ;  /* 0x0000001200ad7308 */ /* 0x000ea40000002400 */
[C---:B------:R-:W-:Y:S01]  /*23b00*/  HMMA.16816.F32.BF16 R32, R212.reuse, R10, R32 ;  /* 0x0000000ad420723c */ /* 0x040fe20000041820 */
[----:B------:R-:W5:Y:S07]  /*23b10*/  LDSM.16.M88.4 R8, [R224+0x2800] ;  /* 0x00280000e008783b */ /* 0x000f6e0000000200 */
[----:B------:R-:W2:Y:S01]  /*23b20*/  MUFU.TANH R172, R19 ;  /* 0x0000001300ac7308 */ /* 0x000ea20000002400 */
[C---:B-1----:R-:W-:Y:S07]  /*23b30*/  HMMA.16816.F32.BF16 R36, R212.reuse, R4, R36 ;  /* 0x00000004d424723c */ /* 0x042fee0000041824 */
[-C--:B------:R-:W-:Y:S01]  /*23b40*/  FMUL.FTZ R28, R28, R230.reuse ;  /* 0x000000e61c1c7220 */ /* 0x080fe20000410000 */
[C---:B------:R-:W-:Y:S01]  /*23b50*/  HMMA.16816.F32.BF16 R40, R212.reuse, R6, R40 ;  /* 0x00000006d428723c */ /* 0x040fe20000041828 */
[----:B------:R-:W1:Y:S01]  /*23b60*/  MUFU.TANH R169, R20 ;  /* 0x0000001400a97308 */ /* 0x000e620000002400 */
[----:B------:R-:W1:Y:S02]  /*23b70*/  LDSM.16.M88.4 R4, [R224+0x3000] ;  /* 0x00300000e004783b */ /* 0x000e640000000200 */
[-C--:B------:R-:W-:Y:S02]  /*23b80*/  FMUL.FTZ R29, R29, R230.reuse ;  /* 0x000000e61d1d7220 */ /* 0x080fe40000410000 */
        /* <DEDUP_REMOVED lines=8> */
[----:B------:R2:W2:Y:S01]  /*23c10*/  MUFU.TANH R194, R34 ;  /* 0x0000002200c27308 */ /* 0x0004a20000002400 */
[-C--:B------:R-:W-:Y:S01]  /*23c20*/  FMUL.FTZ R35, R35, R230.reuse ;  /* 0x000000e623237220 */ /* 0x080fe20000410000 */
[C---:B-----5:R-:W-:Y:S03]  /*23c30*/  HMMA.16816.F32.BF16 R44, R212.reuse, R8, R44 ;  /* 0x00000008d42c723c */ /* 0x060fe6000004182c */
[-C--:B------:R-:W-:Y:S02]  /*23c40*/  FMUL.FTZ R36, R36, R230.reuse ;  /* 0x000000e624247220 */ /* 0x080fe40000410000 */
[-C--:B------:R-:W-:Y:S03]  /*23c50*/  FMUL.FTZ R37, R37, R230.reuse ;  /* 0x000000e625257220 */ /* 0x080fe60000410000 */
[----:B------:R-:W3:Y:S01]  /*23c60*/  MUFU.TANH R198, R38 ;  /* 0x0000002600c67308 */ /* 0x000ee20000002400 */
[C---:B------:R-:W-:Y:S01]  /*23c70*/  HMMA.16816.F32.BF16 R48, R212.reuse, R10, R48 ;  /* 0x0000000ad430723c */ /* 0x040fe20000041830 */
[----:B------:R-:W5:Y:S02]  /*23c80*/  LDSM.16.M88.4 R8, [R224+0x3800] ;  /* 0x00380000e008783b */ /* 0x000f640000000200 */
[-C--:B------:R-:W-:Y:S02]  /*23c90*/  FMUL.FTZ R40, R40, R230.reuse ;  /* 0x000000e628287220 */ /* 0x080fe40000410000 */
[-C--:B------:R-:W-:Y:S02]  /*23ca0*/  FMUL.FTZ R41, R41, R230.reuse ;  /* 0x000000e629297220 */ /* 0x080fe40000410000 */
[-C--:B------:R-:W-:Y:S02]  /*23cb0*/  FMUL.FTZ R42, R42, R230.reuse ;  /* 0x000000e62a2a7220 */ /* 0x080fe40000410000 */
[----:B------:R3:W3:Y:S01]  /*23cc0*/  MUFU.TANH R193, R33 ;  /* 0x0000002100c17308 */ /* 0x0006e20000002400 */
[C---:B-1----:R-:W-:Y:S01]  /*23cd0*/  HMMA.16816.F32.BF16 R52, R212.reuse, R4, R52 ;  /* 0x00000004d434723c */ /* 0x042fe20000041834 */
[----:B--2---:R-:W2:Y:S02]  /*23ce0*/  LDL R34, [R1+0x1c] ;  /* 0x00001c0001227983 */ /* 0x004ea40000100800 */
[-C--:B------:R-:W-:Y:S02]  /*23cf0*/  FMUL.FTZ R43, R43, R230.reuse ;  /* 0x000000e62b2b7220 */ /* 0x080fe40000410000 */
[-C--:B------:R-:W-:Y:S03]  /*23d00*/  FMUL.FTZ R44, R44, R230.reuse ;  /* 0x000000e62c2c7220 */ /* 0x080fe60000410000 */
[C---:B------:R-:W-:Y:S01]  /*23d10*/  HMMA.16816.F32.BF16 R56, R212.reuse, R6, R56 ;  /* 0x00000006d438723c */ /* 0x040fe20000041838 */
[----:B------:R1:W1:Y:S01]  /*23d20*/  MUFU.TANH R170, R22 ;  /* 0x0000001600aa7308 */ /* 0x0002620000002400 */
[----:B------:R-:W1:Y:S02]  /*23d30*/  LDSM.16.M88.4 R4, [R224+0x4000] ;  /* 0x00400000e004783b */ /* 0x000e640000000200 */
[-C--:B------:R-:W-:Y:S02]  /*23d40*/  FMUL.FTZ R45, R45, R230.reuse ;  /* 0x000000e62d2d7220 */ /* 0x080fe40000410000 */
[-C--:B------:R-:W-:Y:S02]  /*23d50*/  FMUL.FTZ R46, R46, R230.reuse ;  /* 0x000000e62e2e7220 */ /* 0x080fe40000410000 */
[-C--:B------:R-:W-:Y:S03]  /*23d60*/  FMUL.FTZ R47, R47, R230.reuse ;  /* 0x000000e62f2f7220 */ /* 0x080fe60000410000 */
[----:B------:R1:W1:Y:S01]  /*23d70*/  MUFU.TANH R174, R23 ;  /* 0x0000001700ae7308 */ /* 0x0002620000002400 */
[-C--:B------:R-:W-:Y:S02]  /*23d80*/  FMUL.FTZ R48, R48, R230.reuse ;  /* 0x000000e630307220 */ /* 0x080fe40000410000 */
[----:B------:R-:W-:Y:S01]  /*23d90*/  FMUL.FTZ R49, R49, R230 ;  /* 0x000000e631317220 */ /* 0x000fe20000410000 */
[----:B---3--:R-:W-:Y:S01]  /*23da0*/  MOV R33, R236 ;  /* 0x000000ec00217202 */ /* 0x008fe20000000f00 */
[-C--:B------:R-:W-:Y:S02]  /*23db0*/  FMUL.FTZ R50, R50, R230.reuse ;  /* 0x000000e632327220 */ /* 0x080fe40000410000 */
[-C--:B------:R-:W-:Y:S02]  /*23dc0*/  FMUL.FTZ R51, R51, R230.reuse ;  /* 0x000000e633337220 */ /* 0x080fe40000410000 */
[-C--:B------:R-:W-:Y:S01]  /*23dd0*/  FMUL.FTZ R52, R52, R230.reuse ;  /* 0x000000e634347220 */ /* 0x080fe20000410000 */
[----:B------:R-:W3:Y:S01]  /*23de0*/  MUFU.TANH R24, R24 ;  /* 0x0000001800187308 */ /* 0x000ee20000002400 */
[-C--:B------:R-:W-:Y:S01]  /*23df0*/  FMUL.FTZ R53, R53, R230.reuse ;  /* 0x000000e635357220 */ /* 0x080fe20000410000 */
[C---:B-----5:R-:W-:Y:S03]  /*23e00*/  HMMA.16816.F32.BF16 R60, R212.reuse, R8, R60 ;  /* 0x00000008d43c723c */ /* 0x060fe6000004183c */
[-C--:B------:R-:W-:Y:S02]  /*23e10*/  FMUL.FTZ R54, R54, R230.reuse ;  /* 0x000000e636367220 */ /* 0x080fe40000410000 */
[-C--:B------:R-:W-:Y:S02]  /*23e20*/  FMUL.FTZ R55, R55, R230.reuse ;  /* 0x000000e637377220 */ /* 0x080fe40000410000 */
[-C--:B------:R-:W-:Y:S01]  /*23e30*/  FMUL.FTZ R56, R56, R230.reuse ;  /* 0x000000e638387220 */ /* 0x080fe20000410000 */
[----:B------:R-:W2:Y:S01]  /*23e40*/  MUFU.TANH R25, R25 ;  /* 0x0000001900197308 */ /* 0x000ea20000002400 */
[C---:B------:R-:W-:Y:S01]  /*23e50*/  HMMA.16816.F32.BF16 R64, R212.reuse, R10, R64 ;  /* 0x0000000ad440723c */ /* 0x040fe20000041840 */
[----:B------:R-:W5:Y:S02]  /*23e60*/  LDSM.16.M88.4 R8, [R224+0x4800] ;  /* 0x00480000e008783b */ /* 0x000f640000000200 */
[-C--:B------:R-:W-:Y:S02]  /*23e70*/  FMUL.FTZ R57, R57, R230.reuse ;  /* 0x000000e639397220 */ /* 0x080fe40000410000 */
[-C--:B------:R-:W-:Y:S02]  /*23e80*/  FMUL.FTZ R58, R58, R230.reuse ;  /* 0x000000e63a3a7220 */ /* 0x080fe40000410000 */
[-C--:B------:R-:W-:Y:S02]  /*23e90*/  FMUL.FTZ R59, R59, R230.reuse ;  /* 0x000000e63b3b7220 */ /* 0x080fe40000410000 */
[----:B------:R-:W2:Y:S01]  /*23ea0*/  MUFU.TANH R26, R26 ;  /* 0x0000001a001a7308 */ /* 0x000ea20000002400 */
[C---:B-1----:R-:W-:Y:S05]  /*23eb0*/  HMMA.16816.F32.BF16 R68, R212.reuse, R4, R68 ;  /* 0x00000004d444723c */ /* 0x042fea0000041844 */
[-C--:B------:R-:W-:Y:S02]  /*23ec0*/  FMUL.FTZ R63, R63, R230.reuse ;  /* 0x000000e63f3f7220 */ /* 0x080fe40000410000 */
[-C--:B------:R-:W-:Y:S01]  /*23ed0*/  FMUL.FTZ R60, R60, R230.reuse ;  /* 0x000000e63c3c7220 */ /* 0x080fe20000410000 */
[C---:B------:R-:W-:Y:S01]  /*23ee0*/  HMMA.16816.F32.BF16 R72, R212.reuse, R6, R72 ;  /* 0x00000006d448723c */ /* 0x040fe20000041848 */
[----:B------:R-:W1:Y:S01]  /*23ef0*/  MUFU.TANH R27, R27 ;  /* 0x0000001b001b7308 */ /* 0x000e620000002400 */
[----:B------:R-:W1:Y:S02]  /*23f00*/  LDSM.16.M88.4 R4, [R224+0x5000] ;  /* 0x00500000e004783b */ /* 0x000e640000000200 */
[-C--:B------:R-:W-:Y:S02]  /*23f10*/  FMUL.FTZ R61, R61, R230.reuse ;  /* 0x000000e63d3d7220 */ /* 0x080fe40000410000 */
        /* <DEDUP_REMOVED lines=12> */
[-C--:B------:R-:W-:Y:S02]  /*23fe0*/  FMUL.FTZ R73, R73, R230.reuse ;  /* 0x000000e649497220 */ /* 0x080fe40000410000 */
[-C--:B------:R-:W-:Y:S01]  /*23ff0*/  FMUL.FTZ R74, R74, R230.reuse ;  /* 0x000000e64a4a7220 */ /* 0x080fe20000410000 */
[----:B------:R2:W2:Y:S01]  /*24000*/  MUFU.TANH R190, R30 ;  /* 0x0000001e00be7308 */ /* 0x0004a20000002400 */
[C---:B------:R-:W-:Y:S01]  /*24010*/  HMMA.16816.F32.BF16 R80, R212.reuse, R10, R80 ;  /* 0x0000000ad450723c */ /* 0x040fe20000041850 */
[----:B------:R-:W5:Y:S02]  /*24020*/  LDSM.16.M88.4 R8, [R224+0x5800] ;  /* 0x00580000e008783b */ /* 0x000f640000000200 */
[-C--:B------:R-:W-:Y:S02]  /*24030*/  FMUL.FTZ R75, R75, R230.reuse ;  /* 0x000000e64b4b7220 */ /* 0x080fe40000410000 */
[-C--:B------:R-:W-:Y:S04]  /*24040*/  FMUL.FTZ R62, R62, R230.reuse ;  /* 0x000000e63e3e7220 */ /* 0x080fe80000410000 */
[----:B------:R2:W2:Y:S01]  /*24050*/  MUFU.TANH R191, R31 ;  /* 0x0000001f00bf7308 */ /* 0x0004a20000002400 */
[C---:B-1----:R-:W-:Y:S05]  /*24060*/  HMMA.16816.F32.BF16 R84, R212.reuse, R4, R84 ;  /* 0x00000004d454723c */ /* 0x042fea0000041854 */
[-C--:B------:R-:W-:Y:S02]  /*24070*/  FMUL.FTZ R76, R76, R230.reuse ;  /* 0x000000e64c4c7220 */ /* 0x080fe40000410000 */
[-C--:B------:R-:W-:Y:S01]  /*24080*/  FMUL.FTZ R77, R77, R230.reuse ;  /* 0x000000e64d4d7220 */ /* 0x080fe20000410000 */
        /* <DEDUP_REMOVED lines=47> */
[----:B------:R-:W5:Y:S01]  /*24380*/  LDSM.16.M88.4 R8, [R224+0x7800] ;  /* 0x00780000e008783b */ /* 0x000f620000000200 */
[----:B------:R-:W-:Y:S04]  /*24390*/  DEPBAR.LE SB0, 0x0 ;  /* 0x000080000000791a */ /* 0x000fe80000000000 */
[-C--:B------:R-:W-:Y:S02]  /*243a0*/  FMUL.FTZ R106, R106, R230.reuse ;  /* 0x000000e66a6a7220 */ /* 0x080fe40000410000 */
[-C--:B------:R-:W-:Y:S01]  /*243b0*/  FMUL.FTZ R107, R107, R230.reuse ;  /* 0x000000e66b6b7220 */ /* 0x080fe20000410000 */
[----:B------:R2:W2:Y:S01]  /*243c0*/  MUFU.TANH R203, R44 ;  /* 0x0000002c00cb7308 */ /* 0x0004a20000002400 */
[----:B------:R-:W-:Y:S01]  /*243d0*/  BAR.SYNC.DEFER_BLOCKING 0x0 ;  /* 0x0000000000007b1d */ /* 0x000fe20000010000 */
[C---:B-1----:R-:W-:Y:S05]  /*243e0*/  HMMA.16816.F32.BF16 R116, R212.reuse, R4, R116 ;  /* 0x00000004d474723c */ /* 0x042fea0000041874 */
[-C--:B------:R-:W-:Y:S02]  /*243f0*/  FMUL.FTZ R108, R108, R230.reuse ;  /* 0x000000e66c6c7220 */ /* 0x080fe40000410000 */
[-C--:B------:R-:W-:Y:S01]  /*24400*/  FMUL.FTZ R109, R109, R230.reuse ;  /* 0x000000e66d6d7220 */ /* 0x080fe20000410000 */
[----:B------:R1:W1:Y:S01]  /*24410*/  MUFU.TANH R205, R45 ;  /* 0x0000002d00cd7308 */ /* 0x0002620000002400 */
[C---:B------:R-:W-:Y:S03]  /*24420*/  HMMA.16816.F32.BF16 R120, R212.reuse, R6, R120 ;  /* 0x00000006d478723c */ /* 0x040fe60000041878 */
[-C--:B------:R-:W-:Y:S02]  /*24430*/  FMUL.FTZ R110, R110, R230.reuse ;  /* 0x000000e66e6e7220 */ /* 0x080fe40000410000 */
[-C--:B------:R-:W-:Y:S02]  /*24440*/  FMUL.FTZ R111, R111, R230.reuse ;  /* 0x000000e66f6f7220 */ /* 0x080fe40000410000 */
[-C--:B------:R-:W-:Y:S02]  /*24450*/  FMUL.FTZ R112, R112, R230.reuse ;  /* 0x000000e670707220 */ /* 0x080fe40000410000 */
[----:B------:R1:W1:Y:S03]  /*24460*/  MUFU.TANH R206, R46 ;  /* 0x0000002e00ce7308 */ /* 0x0002660000002400 */
[-C--:B------:R-:W-:Y:S02]  /*24470*/  FMUL.FTZ R113, R113, R230.reuse ;  /* 0x000000e671717220 */ /* 0x080fe40000410000 */
[-C--:B------:R-:W-:Y:S02]  /*24480*/  FMUL.FTZ R114, R114, R230.reuse ;  /* 0x000000e672727220 */ /* 0x080fe40000410000 */
[-C--:B------:R-:W-:Y:S02]  /*24490*/  FMUL.FTZ R115, R115, R230.reuse ;  /* 0x000000e673737220 */ /* 0x080fe40000410000 */
[-C--:B------:R-:W-:Y:S01]  /*244a0*/  FMUL.FTZ R117, R117, R230.reuse ;  /* 0x000000e675757220 */ /* 0x080fe20000410000 */
[----:B------:R1:W1:Y:S01]  /*244b0*/  MUFU.TANH R208, R47 ;  /* 0x0000002f00d07308 */ /* 0x0002620000002400 */
[-C--:B------:R-:W-:Y:S01]  /*244c0*/  FMUL.FTZ R119, R119, R230.reuse ;  /* 0x000000e677777220 */ /* 0x080fe20000410000 */
[C---:B-----5:R-:W-:Y:S03]  /*244d0*/  HMMA.16816.F32.BF16 R124, R212.reuse, R8, R124 ;  /* 0x00000008d47c723c */ /* 0x060fe6000004187c */
        /* <DEDUP_REMOVED lines=21> */
[----:B------:R1:W1:Y:S01]  /*24630*/  MUFU.TANH R218, R54 ;  /* 0x0000003600da7308 */ /* 0x0002620000002400 */
[----:B--2---:R-:W-:Y:S09]  /*24640*/  ISETP.GT.AND P0, PT, R33, R34, PT ;  /* 0x000000222100720c */ /* 0x004ff20003f04270 */
        /* <DEDUP_REMOVED lines=78> */
[----:B---34-:R-:W-:Y:S01]  /*24b30*/  ISETP.NE.U32.AND P0, PT, R244, RZ, PT ;  /* 0x000000fff400720c */ /* 0x018fe20003f05070 */
[----:B------:R-:W-:Y:S03]  /*24b40*/  BSSY B0, `(.L_x_4071) ;  /* 0x0000048000007945 */ /* 0x000fe60003800000 */
[----:B------:R-:W-:Y:S11]  /*24b50*/  ISETP.NE.AND.EX P0, PT, R245, RZ, PT, P0 ;  /* 0x000000fff500720c */ /* 0x000ff60003f05300 */
[----:B------:R-:W-:Y:S02]  /*24b60*/  @!UPT UIADD3 URZ, URZ, URZ, URZ ;  /* 0x0000003f3f3ff290 */ /* 0x000fe4000fffe03f */
[----:B------:R-:W-:-:S05]  /*24b70*/  @!P0 BRA `(.L_x_4072) ;  /* 0x0000040000008947 */ /* 0x000fca0003800000 */
[----:B------:R-:W-:Y:S01]  /*24b80*/  IMAD.SHL.U32 R11, R33, 0x100, RZ ;  /* 0x00000100210b7824 */ /* 0x000fe200078e00ff */
[----:B------:R-:W-:Y:S02]  /*24b90*/  ULDC.64 UR4, c[0x0][0x118] ;  /* 0x0000460000047ab9 */ /* 0x000fe40000000a00 */
[----:B------:R-:W3:Y:S02]  /*24ba0*/  LD.E R4, [R2.64+0x170] ;  /* 0x0001700402047980 */ /* 0x000ee4000c101900 */
[C---:B------:R-:W-:Y:S02]  /*24bb0*/  IADD3 R12, R11.reuse, -0x100, RZ ;  /* 0xffffff000b0c7810 */ /* 0x040fe40007ffe0ff */
[----:B------:R-:W-:Y:S02]  /*24bc0*/  IABS R8, R11 ;  /* 0x0000000b00087213 */ /* 0x000fe40000000000 */
[----:B------:R-:W-:Y:S02]  /*24bd0*/  IABS R10, R12 ;  /* 0x0000000c000a7213 */ /* 0x000fe40000000000 */
[-C--:B--23--:R-:W-:Y:S02]  /*24be0*/  IABS R0, R4.reuse ;  /* 0x0000000400007213 */ /* 0x08cfe40000000000 */
        /* <DEDUP_REMOVED lines=57> */
.L_x_4072:
[----:B------:R-:W-:Y:S02]  /*24f80*/  ULDC.64 UR4, c[0x0][0x118] ;  /* 0x0000460000047ab9 */ /* 0x000fe40000000a00 */
[----:B--2---:R-:W2:Y:S02]  /*24f90*/  LD.E R0, [R2.64+0x38] ;  /* 0x0000380402007980 */ /* 0x004ea4000c101900 */
[----:B--2---:R-:W-:Y:S04]  /*24fa0*/  LEA R0, -R0, RZ, 0x8 ;  /* 0x000000ff00007211 */ /* 0x004fe800078e41ff */
[----:B------:R-:W-:Y:S02]  /*24fb0*/  SHF.R.S32.HI R5, RZ, 0x1f, R0 ;  /* 0x0000001fff057819 */ /* 0x000fe40000011400 */
.L_x_4073:
[----:B------:R-:W-:Y:S05]  /*24fc0*/  BSYNC B0 ;  /* 0x0000000000007941 */ /* 0x000fea0003800000 */
.L_x_4071:
        /* <DEDUP_REMOVED lines=37> */
[-C--:B--2---:R-:W-:Y:S04]  /*25220*/  IADD3 R12, P0, R18, R232.reuse, RZ ;  /* 0x000000e8120c7210 */ /* 0x084fe80007f1e0ff */
[----:B------:R2:W-:Y:S01]  /*25230*/  LDGSTS.E.BYPASS.LTC128B.128 [R231+0x6800], [R18.64] ;  /* 0x0680000012e77fae */ /* 0x0005e2000b901d44 */
[--C-:B---3--:R-:W-:Y:S01]  /*25240*/  IMAD.X R13, R19, 0x1, R233.reuse, P0 ;  /* 0x00000001130d7824 */ /* 0x108fe200000e06e9 */
[-C--:B----4-:R-:W-:Y:S04]  /*25250*/  IADD3 R10, P0, R12, R232.reuse, RZ ;  /* 0x000000e80c0a7210 */ /* 0x090fe80007f1e0ff */
[----:B------:R3:W-:Y:S01]  /*25260*/  LDGSTS.E.BYPASS.LTC128B.128 [R231+0x7000], [R12.64] ;  /* 0x070000000ce77fae */ /* 0x0007e2000b901d44 */
[--C-:B------:R-:W-:Y:S01]  /*25270*/  IMAD.X R11, R13, 0x1, R233.reuse, P0 ;  /* 0x000000010d0b7824 */ /* 0x100fe200000e06e9 */
[-C--:B-----5:R-:W-:Y:S04]  /*25280*/  IADD3 R8, P0, R10, R232.reuse, RZ ;  /* 0x000000e80a087210 */ /* 0x0a0fe80007f1e0ff */
[----:B------:R2:W-:Y:S01]  /*25290*/  LDGSTS.E.BYPASS.LTC128B.128 [R231+0x7800], [R10.64] ;  /* 0x078000000ae77fae */ /* 0x0005e2000b901d44 */
[--C-:B------:R-:W-:Y:S01]  /*252a0*/  IMAD.X R9, R11, 0x1, R233.reuse, P0 ;  /* 0x000000010b097824 */ /* 0x100fe200000e06e9 */
[-C--:B-1----:R-:W-:Y:S04]  /*252b0*/  IADD3 R6, P0, R8, R232.reuse, RZ ;  /* 0x000000e808067210 */ /* 0x082fe80007f1e0ff */
[----:B------:R2:W-:Y:S01]  /*252c0*/  LDGSTS.E.BYPASS.LTC128B.128 [R231+0x8000], [R8.64] ;  /* 0x0800000008e77fae */ /* 0x0005e2000b901d44 */
[--C-:B------:R-:W-:Y:S01]  /*252d0*/  IMAD.X R7, R9, 0x1, R233.reuse, P0 ;  /* 0x0000000109077824 */ /* 0x100fe200000e06e9 */
[-C--:B------:R-:W-:Y:S04]  /*252e0*/  IADD3 R4, P0, R6, R232.reuse, RZ ;  /* 0x000000e806047210 */ /* 0x080fe80007f1e0ff */
[----:B------:R2:W-:Y:S01]  /*252f0*/  LDGSTS.E.BYPASS.LTC128B.128 [R231+0x8800], [R6.64] ;  /* 0x0880000006e77fae */ /* 0x0005e2000b901d44 */
[--C-:B------:R-:W-:Y:S05]  /*25300*/  IMAD.X R5, R7, 0x1, R233.reuse, P0 ;  /* 0x0000000107057824 */ /* 0x100fea00000e06e9 */
[----:B------:R2:W-:Y:S01]  /*25310*/  LDGSTS.E.BYPASS.LTC128B.128 [R231+0x9000], [R4.64] ;  /* 0x0900000004e77fae */ /* 0x0005e2000b901d44 */
[----:B---3--:R-:W-:Y:S05]  /*25320*/  IADD3 R12, P0, R4, R232, RZ ;  /* 0x000000e8040c7210 */ /* 0x008fea0007f1e0ff */
[----:B------:R-:W-:Y:S05]  /*25330*/  IMAD.X R13, R5, 0x1, R233, P0 ;  /* 0x00000001050d7824 */ /* 0x000fea00000e06e9 */
[----:B------:R2:W-:Y:S04]  /*25340*/  LDGSTS.E.BYPASS.LTC128B.128 [R231+0x9800], [R12.64] ;  /* 0x098000000ce77fae */ /* 0x0005e8000b901d44 */
[----:B------:R-:W0:Y:S02]  /*25350*/  LDGDEPBAR ;  /* 0x00000000000079af */ /* 0x000e240000000000 */
.L_x_4070:
[----:B---34-:R-:W-:Y:S05]  /*25360*/  BSYNC B1 ;  /* 0x0000000000017941 */ /* 0x018fea0003800000 */
.L_x_4069:
[----:B------:R-:W-:Y:S01]  /*25370*/  ULDC.64 UR4, c[0x0][0x118] ;  /* 0x0000460000047ab9 */ /* 0x000fe20000000a00 */
[----:B--2---:R-:W-:Y:S01]  /*25380*/  FMNMX.FTZ R4, R181, R133, !PT ;  /* 0x00000085b5047209 */ /* 0x004fe20007810000 */
[----:B------:R2:W3:Y:S01]  /*25390*/  LD.E R3, [R2.64+0xdc] ;  /* 0x0000dc0402037980 */ /* 0x0004e2000c101900 */
        /* <DEDUP_REMOVED lines=11> */
[----:B--2---:R-:W-:Y:S02]  /*25450*/  FMNMX.FTZ R2, R184, R4, !PT ;  /* 0x00000004b8027209 */ /* 0x004fe40007810000 */
[----:B------:R-:W-:Y:S03]  /*25460*/  FMNMX.FTZ R0, R173, R0, !PT ;  /* 0x00000000ad007209 */ /* 0x000fe60007810000 */
[----:B-1----:R-:W-:Y:S01]  /*25470*/  LDSM.16.MT88.4 R44, [R222+0xa000] ;  /* 0x00a00000de2c783b */ /* 0x002fe20000004200 */
        /* <DEDUP_REMOVED lines=126> */
[----:B-1----:R-:W-:Y:S05]  /*25c60*/  FMNMX.FTZ R36, R0, R2, !PT ;  /* 0x0000000200247209 */ /* 0x002fea0007810000 */
[----:B------:R-:W-:Y:S02]  /*25c70*/  FADD.FTZ R0, -R36, R132 ;  /* 0x0000008424007221 */ /* 0x000fe40000010100 */
[C---:B---3--:R-:W-:Y:S02]  /*25c80*/  FMUL.FTZ R62, R3.reuse, R36 ;  /* 0x00000024033e7220 */ /* 0x048fe40000410000 */
[----:B------:R-:W-:Y:S01]  /*25c90*/  FMUL.FTZ R0, R3, R0 ;  /* 0x0000000003007220 */ /* 0x000fe20000410000 */
[----:B--2---:R-:W-:Y:S03]  /*25ca0*/  FMNMX.FTZ R37, R37, R4, !PT ;  /* 0x0000000425257209 */ /* 0x004fe60007810000 */
[----:B------:R1:W2:Y:S01]  /*25cb0*/  MUFU.EX2 R2, R0 ;  /* 0x0000000000027308 */ /* 0x0002a20000000800 */
[----:B------:R-:W-:Y:S01]  /*25cc0*/  FSETP.NEU.FTZ.AND P0, PT, R37, -INF , PT ;  /* 0xff8000002500780b */ /* 0x000fe20003f1d000 */
        /* <DEDUP_REMOVED lines=9> */
[-CC-:B------:R-:W-:Y:S02]  /*25d60*/  FFMA.FTZ R9, R169, R3.reuse, -R60.reuse ;  /* 0x00000003a9097223 */ /* 0x180fe4000001083c */
[----:B------:R-:W-:Y:S02]  /*25d70*/  FFMA.FTZ R16, R25, R3, -R60 ;  /* 0x0000000319107223 */ /* 0x000fe4000001083c */
[----:B-1----:R-:W-:Y:S01]  /*25d80*/  FADD.FTZ R0, -R37, R133 ;  /* 0x0000008525007221 */ /* 0x002fe20000010100 */
[----:B------:R1:W-:Y:S01]  /*25d90*/  MUFU.EX2 R8, R7 ;  /* 0x0000000700087308 */ /* 0x0003e20000000800 */
[C---:B--2---:R-:W-:Y:S02]  /*25da0*/  FMUL.FTZ R11, R2.reuse, R143 ;  /* 0x0000008f020b7220 */ /* 0x044fe40000410000 */
[----:B------:R-:W-:Y:S02]  /*25db0*/  FMUL.FTZ R0, R3, R0 ;  /* 0x0000000003007220 */ /* 0x000fe40000410000 */
[C---:B------:R-:W-:Y:S02]  /*25dc0*/  FMUL.FTZ R18, R2.reuse, R150 ;  /* 0x0000009602127220 */ /* 0x040fe40000410000 */
[----:B------:R-:W-:Y:S02]  /*25dd0*/  FMUL.FTZ R19, R2, R151 ;  /* 0x0000009702137220 */ /* 0x000fe40000410000 */
[-CC-:B------:R-:W-:Y:S01]  /*25de0*/  FFMA.FTZ R32, R190, R3.reuse, -R62.reuse ;  /* 0x00000003be207223 */ /* 0x180fe2000001083e */
[----:B------:R-:W2:Y:S01]  /*25df0*/  MUFU.EX2 R0, R0 ;  /* 0x0000000000007308 */ /* 0x000ea20000000800 */
[-C--:B------:R-:W-:Y:S02]  /*25e00*/  FFMA.FTZ R38, R38, R3.reuse, -R62 ;  /* 0x0000000326267223 */ /* 0x080fe4000001083e */
[----:B---3--:R-:W-:Y:S07]  /*25e10*/  FFMA.FTZ R4, R188, R3, -R60 ;  /* 0x00000003bc047223 */ /* 0x008fee000001083c */
[----:B------:R3:W4:Y:S01]  /*25e20*/  MUFU.EX2 R133, R4 ;  /* 0x0000000400857308 */ /* 0x0007220000000800 */
[----:B-1----:R-:W-:Y:S09]  /*25e30*/  FMUL.FTZ R7, R2, R139 ;  /* 0x0000008b02077220 */ /* 0x002ff20000410000 */
[----:B------:R1:W-:Y:S01]  /*25e40*/  MUFU.EX2 R123, R6 ;  /* 0x00000006007b7308 */ /* 0x0003e20000000800 */
[C---:B--2---:R-:W-:Y:S02]  /*25e50*/  FMUL.FTZ R17, R0.reuse, R149 ;  /* 0x0000009500117220 */ /* 0x044fe40000410000 */
[----:B------:R-:W-:Y:S07]  /*25e60*/  FMUL.FTZ R25, R0, R157 ;  /* 0x0000009d00197220 */ /* 0x000fee0000410000 */
[----:B------:R2:W-:Y:S01]  /*25e70*/  MUFU.EX2 R130, R5 ;  /* 0x0000000500827308 */ /* 0x0005e20000000800 */
[--C-:B---3--:R-:W-:Y:S01]  /*25e80*/  FFMA.FTZ R4, R180, R3, -R62.reuse ;  /* 0x00000003b4047223 */ /* 0x108fe2000001083e */
[----:B----4-:R-:W-:Y:S02]  /*25e90*/  F2FP.BF16.PACK_AB R40, R133, R132 ;  /* 0x000000848528723e */ /* 0x010fe400000010ff */
[----:B------:R-:W-:Y:S01]  /*25ea0*/  MOV R180, R34 ;  /* 0x0000002200b47202 */ /* 0x000fe20000000f00 */
[C---:B------:R-:W-:Y:S05]  /*25eb0*/  FMUL.FTZ R34, R2.reuse, R166 ;  /* 0x000000a602227220 */ /* 0x040fea0000410000 */
[----:B------:R3:W-:Y:S01]  /*25ec0*/  MUFU.EX2 R250, R4 ;  /* 0x0000000400fa7308 */ /* 0x0007e20000000800 */
[----:B------:R-:W-:Y:S01]  /*25ed0*/  MOV R190, R180 ;  /* 0x000000b400be7202 */ /* 0x000fe20000000f00 */
[----:B-1----:R-:W-:Y:S08]  /*25ee0*/  FMUL.FTZ R6, R2, R138 ;  /* 0x0000008a02067220 */ /* 0x002ff00000410000 */
[----:B------:R1:W-:Y:S01]  /*25ef0*/  MUFU.EX2 R35, R16 ;  /* 0x0000001000237308 */ /* 0x0003e20000000800 */
[C---:B--2---:R-:W-:Y:S09]  /*25f00*/  FMUL.FTZ R5, R0.reuse, R137 ;  /* 0x0000008900057220 */ /* 0x044ff20000410000 */
[----:B------:R-:W-:Y:S01]  /*25f10*/  MUFU.EX2 R38, R38 ;  /* 0x0000002600267308 */ /* 0x000fe20000000800 */
[-C--:B---3--:R-:W-:Y:S09]  /*25f20*/  FFMA.FTZ R4, R187, R3.reuse, -R62 ;  /* 0x00000003bb047223 */ /* 0x088ff2000001083e */
[----:B------:R2:W3:Y:S01]  /*25f30*/  MUFU.EX2 R251, R4 ;  /* 0x0000000400fb7308 */ /* 0x0004e20000000800 */
[----:B-1----:R-:W-:Y:S02]  /*25f40*/  FMUL.FTZ R16, R0, R148 ;  /* 0x0000009400107220 */ /* 0x002fe40000410000 */
[-C--:B--2---:R-:W-:Y:S01]  /*25f50*/  FFMA.FTZ R4, R184, R3.reuse, -R60 ;  /* 0x00000003b8047223 */ /* 0x084fe2000001083c */
[----:B---3--:R-:W-:Y:S06]  /*25f60*/  F2FP.BF16.PACK_AB R41, R251, R250 ;  /* 0x000000fafb29723e */ /* 0x008fec00000010ff */
[----:B------:R1:W-:Y:S02]  /*25f70*/  MUFU.EX2 R116, R4 ;  /* 0x0000000400747308 */ /* 0x0003e40000000800 */
[--C-:B-1----:R-:W-:Y:S01]  /*25f80*/  FFMA.FTZ R4, R183, R3, -R62.reuse ;  /* 0x00000003b7047223 */ /* 0x102fe2000001083e */
[----:B------:R-:W-:Y:S01]  /*25f90*/  MOV R183, R33 ;  /* 0x0000002100b77202 */ /* 0x000fe20000000f00 */
[----:B------:R-:W-:Y:S06]  /*25fa0*/  FMUL.FTZ R33, R0, R165 ;  /* 0x000000a500217220 */ /* 0x000fec0000410000 */
[----:B------:R1:W-:Y:S02]  /*25fb0*/  MUFU.EX2 R252, R4 ;  /* 0x0000000400fc7308 */ /* 0x0003e40000000800 */
[-CC-:B-1----:R-:W-:Y:S08]  /*25fc0*/  FFMA.FTZ R4, R182, R3.reuse, -R62.reuse ;  /* 0x00000003b6047223 */ /* 0x182ff0000001083e */
[----:B------:R1:W2:Y:S02]  /*25fd0*/  MUFU.EX2 R10, R4 ;  /* 0x00000004000a7308 */ /* 0x0002a40000000800 */
[-CC-:B-1----:R-:W-:Y:S01]  /*25fe0*/  FFMA.FTZ R4, R177, R3.reuse, -R62.reuse ;  /* 0x00000003b1047223 */ /* 0x182fe2000001083e */
[----:B--2---:R-:W-:Y:S01]  /*25ff0*/  MOV R169, R10 ;  /* 0x0000000a00a97202 */ /* 0x004fe20000000f00 */
[----:B------:R-:W-:Y:S06]  /*26000*/  FMUL.FTZ R10, R2, R142 ;  /* 0x0000008e020a7220 */ /* 0x000fec0000410000 */
[----:B------:R1:W-:Y:S01]  /*26010*/  MUFU.EX2 R118, R4 ;  /* 0x0000000400767308 */ /* 0x0003e20000000800 */
[----:B------:R-:W-:Y:S01]  /*26020*/  F2FP.BF16.PACK_AB R43, R169, R252 ;  /* 0x000000fca92b723e */ /* 0x000fe200000010ff */
[-C--:B-1----:R-:W-:Y:S08]  /*26030*/  FFMA.FTZ R4, R176, R3.reuse, -R62 ;  /* 0x00000003b0047223 */ /* 0x082ff0000001083e */
[----:B------:R1:W-:Y:S02]  /*26040*/  MUFU.EX2 R124, R4 ;  /* 0x00000004007c7308 */ /* 0x0003e40000000800 */
[-CC-:B-1----:R-:W-:Y:S08]  /*26050*/  FFMA.FTZ R4, R175, R3.reuse, -R60.reuse ;  /* 0x00000003af047223 */ /* 0x182ff0000001083c */
[----:B------:R1:W-:Y:S02]  /*26060*/  MUFU.EX2 R127, R4 ;  /* 0x00000004007f7308 */ /* 0x0003e40000000800 */
[-C--:B-1----:R-:W-:Y:S01]  /*26070*/  FFMA.FTZ R4, R171, R3.reuse, -R60 ;  /* 0x00000003ab047223 */ /* 0x082fe2000001083c */
[----:B------:R-:W-:Y:S01]  /*26080*/  MOV R171, R8 ;  /* 0x0000000800ab7202 */ /* 0x000fe20000000f00 */
[--C-:B------:R-:W-:Y:S06]  /*26090*/  FFMA.FTZ R8, R173, R3, -R62.reuse ;  /* 0x00000003ad087223 */ /* 0x100fec000001083e */
[----:B------:R1:W-:Y:S01]  /*260a0*/  MUFU.EX2 R120, R4 ;  /* 0x0000000400787308 */ /* 0x0003e20000000800 */
[----:B------:R-:W-:Y:S09]  /*260b0*/  F2FP.BF16.PACK_AB R42, R116, R171 ;  /* 0x000000ab742a723e */ /* 0x000ff200000010ff */
[----:B------:R2:W-:Y:S10]  /*260c0*/  MUFU.EX2 R131, R8 ;  /* 0x0000000800837308 */ /* 0x0005f40000000800 */
[----:B------:R3:W-:Y:S01]  /*260d0*/  MUFU.EX2 R173, R9 ;  /* 0x0000000900ad7308 */ /* 0x0007e20000000800 */
[-CC-:B-1----:R-:W-:Y:S09]  /*260e0*/  FFMA.FTZ R4, R172, R3.reuse, -R62.reuse ;  /* 0x00000003ac047223 */ /* 0x182ff2000001083e */
[----:B------:R1:W-:Y:S01]  /*260f0*/  MUFU.EX2 R126, R4 ;  /* 0x00000004007e7308 */ /* 0x0003e20000000800 */
[----:B--2---:R-:W-:Y:S09]  /*26100*/  FFMA.FTZ R8, R170, R3, -R62 ;  /* 0x00000003aa087223 */ /* 0x004ff2000001083e */
[----:B------:R2:W-:Y:S01]  /*26110*/  MUFU.EX2 R172, R8 ;  /* 0x0000000800ac7308 */ /* 0x0005e20000000800 */
[----:B---3--:R-:W-:Y:S02]  /*26120*/  FMUL.FTZ R9, R0, R141 ;  /* 0x0000008d00097220 */ /* 0x008fe40000410000 */
[-C--:B-1----:R-:W-:Y:S07]  /*26130*/  FFMA.FTZ R4, R168, R3.reuse, -R60 ;  /* 0x00000003a8047223 */ /* 0x082fee000001083c */
[----:B------:R1:W-:Y:S01]  /*26140*/  MUFU.EX2 R176, R4 ;  /* 0x0000000400b07308 */ /* 0x0003e20000000800 */
[-C--:B--2---:R-:W-:Y:S09]  /*26150*/  FFMA.FTZ R8, R174, R3.reuse, -R62 ;  /* 0x00000003ae087223 */ /* 0x084ff2000001083e */
[----:B------:R2:W-:Y:S01]  /*26160*/  MUFU.EX2 R175, R8 ;  /* 0x0000000800af7308 */ /* 0x0005e20000000800 */
[C---:B-1----:R-:W-:Y:S07]  /*26170*/  FMUL.FTZ R4, R0.reuse, R136 ;  /* 0x0000008800047220 */ /* 0x042fee0000410000 */
[C---:B------:R-:W-:Y:S05]  /*26180*/  HMMA.16816.F32.BF16 R4, R40.reuse, R12, R4 ;  /* 0x0000000c2804723c */ /* 0x040fea0000041804 */
[----:B--2---:R-:W-:Y:S02]  /*26190*/  FMUL.FTZ R8, R0, R140 ;  /* 0x0000008c00087220 */ /* 0x004fe40000410000 */
[--C-:B------:R-:W-:Y:S02]  /*261a0*/  FFMA.FTZ R12, R24, R3, -R60.reuse ;  /* 0x00000003180c7223 */ /* 0x100fe4000001083c */
[----:B------:R-:W-:Y:S02]  /*261b0*/  FMUL.FTZ R13, R0, R145 ;  /* 0x00000091000d7220 */ /* 0x000fe40000410000 */
[----:B------:R1:W2:Y:S01]  /*261c0*/  MUFU.EX2 R61, R12 ;  /* 0x0000000c003d7308 */ /* 0x0002a20000000800 */
[C---:B------:R-:W-:Y:S03]  /*261d0*/  HMMA.16816.F32.BF16 R8, R40.reuse, R14, R8 ;  /* 0x0000000e2808723c */ /* 0x040fe60000041808 */
[----:B------:R-:W-:Y:S04]  /*261e0*/  FFMA.FTZ R24, R185, R3, -R60 ;  /* 0x00000003b9187223 */ /* 0x000fe8000001083c */
[C---:B------:R-:W-:Y:S02]  /*261f0*/  FMUL.FTZ R14, R2.reuse, R146 ;  /* 0x00000092020e7220 */ /* 0x040fe40000410000 */
[----:B------:R3:W-:Y:S03]  /*26200*/  MUFU.EX2 R185, R32 ;  /* 0x0000002000b97308 */ /* 0x0007e60000000800 */
[----:B------:R-:W-:Y:S07]  /*26210*/  FMUL.FTZ R15, R2, R147 ;  /* 0x00000093020f7220 */ /* 0x000fee0000410000 */
[----:B------:R4:W-:Y:S01]  /*26220*/  MUFU.EX2 R215, R24 ;  /* 0x0000001800d77308 */ /* 0x0009e20000000800 */
[----:B-1----:R-:W-:Y:S07]  /*26230*/  FMUL.FTZ R12, R0, R144 ;  /* 0x00000090000c7220 */ /* 0x002fee0000410000 */
[C---:B------:R-:W-:Y:S03]  /*26240*/  HMMA.16816.F32.BF16 R12, R40.reuse, R20, R12 ;  /* 0x00000014280c723c */ /* 0x040fe6000004180c */
[--C-:B---3--:R-:W-:Y:S01]  /*26250*/  FFMA.FTZ R32, R191, R3, -R62.reuse ;  /* 0x00000003bf207223 */ /* 0x108fe2000001083e */
        /* <DEDUP_REMOVED lines=20> */
[----:B------:R-:W-:Y:S01]  /*263a0*/  FMUL.FTZ R29, R0, R161 ;  /* 0x000000a1001d7220 */ /* 0x000fe20000410000 */
[----:B------:R-:W-:Y:S02]  /*263b0*/  MOV R189, R183 ;  /* 0x000000b700bd7202 */ /* 0x000fe40000000f00 */
[C---:B------:R-:W-:Y:S02]  /*263c0*/  FMUL.FTZ R30, R2.reuse, R162 ;  /* 0x000000a2021e7220 */ /* 0x040fe40000410000 */
[----:B------:R-:W-:Y:S01]  /*263d0*/  FMUL.FTZ R31, R2, R163 ;  /* 0x000000a3021f7220 */ /* 0x000fe20000410000 */
[----:B------:R-:W-:Y:S02]  /*263e0*/  ISETP.GT.AND P0, PT, R189, R190, PT ;  /* 0x000000bebd00720c */ /* 0x000fe40003f04270 */
        /* <DEDUP_REMOVED lines=15> */
[----:B------:R-:W-:Y:S01]  /*264e0*/  FFMA.FTZ R48, R194, R3, -R62 ;  /* 0x00000003c2307223 */ /* 0x000fe2000001083e */
        /* <DEDUP_REMOVED lines=14> */
[-CC-:B------:R-:W-:Y:S01]  /*265d0*/  FFMA.FTZ R56, R198, R3.reuse, -R62.reuse ;  /* 0x00000003c6387223 */ /* 0x180fe2000001083e */
[C---:B------:R-:W-:Y:S01]  /*265e0*/  HMMA.16816.F32.BF16 R24, R40.reuse, R58, R24 ;  /* 0x0000003a2818723c */ /* 0x040fe20000041818 */
[----:B------:R3:W3:Y:S03]  /*265f0*/  MUFU.EX2 R182, R48 ;  /* 0x0000003000b67308 */ /* 0x0006e60000000800 */
[----:B------:R-:W-:Y:S01]  /*26600*/  MOV R198, R126 ;  /* 0x0000007e00c67202 */ /* 0x000fe20000000f00 */
[----:B--2---:R-:W-:Y:S01]  /*26610*/  FFMA.FTZ R61, R208, R3, -R62 ;  /* 0x00000003d03d7223 */ /* 0x004fe2000001083e */
        /* <DEDUP_REMOVED lines=22> */
[C---:B------:R-:W-:Y:S04]  /*26780*/  HMMA.16816.F32.BF16 R8, R40.reuse, R50, R8 ;  /* 0x000000322808723c */ /* 0x040fe80000041808 */
[-C--:B------:R-:W-:Y:S01]  /*26790*/  FFMA.FTZ R48, R200, R3.reuse, -R60 ;  /* 0x00000003c8307223 */ /* 0x080fe2000001083c */
[----:B------:R-:W-:Y:S04]  /*267a0*/  MOV R200, R130 ;  /* 0x0000008200c87202 */ /* 0x000fe80000000f00 */
[----:B------:R3:W3:Y:S01]  /*267b0*/  MUFU.EX2 R177, R48 ;  /* 0x0000003000b17308 */ /* 0x0006e20000000800 */
[C---:B--2---:R-:W-:Y:S07]  /*267c0*/  HMMA.16816.F32.BF16 R12, R40.reuse, R52, R12 ;  /* 0x00000034280c723c */ /* 0x044fee000004180c */
[-C--:B------:R-:W-:Y:S01]  /*267d0*/  FFMA.FTZ R52, R204, R3.reuse, -R62 ;  /* 0x00000003cc347223 */ /* 0x080fe2000001083e */
[C---:B------:R-:W-:Y:S03]  /*267e0*/  HMMA.16816.F32.BF16 R16, R40.reuse, R54, R16 ;  /* 0x000000362810723c */ /* 0x040fe60000041810 */
[----:B------:R2:W-:Y:S01]  /*267f0*/  MUFU.EX2 R174, R52 ;  /* 0x0000003400ae7308 */ /* 0x0005e20000000800 */
[----:B-1----:R-:W-:Y:S01]  /*26800*/  FFMA.FTZ R61, R241, R3, -R60 ;  /* 0x00000003f13d7223 */ /* 0x002fe2000001083c */
[----:B------:R-:W-:Y:S03]  /*26810*/  MOV R204, R123 ;  /* 0x0000007b00cc7202 */ /* 0x000fe60000000f00 */
[C---:B------:R-:W-:Y:S05]  /*26820*/  HMMA.16816.F32.BF16 R20, R40.reuse, R56, R20 ;  /* 0x000000382814723c */ /* 0x040fea0000041814 */
[----:B------:R1:W-:Y:S01]  /*26830*/  MUFU.EX2 R159, R61 ;  /* 0x0000003d009f7308 */ /* 0x0003e20000000800 */
[-C--:B---3--:R-:W-:Y:S01]  /*26840*/  FFMA.FTZ R48, R201, R3.reuse, -R62 ;  /* 0x00000003c9307223 */ /* 0x088fe2000001083e */
[----:B------:R-:W-:Y:S01]  /*26850*/  MOV R201, R124 ;  /* 0x0000007c00c97202 */ /* 0x000fe20000000f00 */
[C---:B------:R-:W-:Y:S04]  /*26860*/  HMMA.16816.F32.BF16 R24, R40.reuse, R58, R24 ;  /* 0x0000003a2818723c */ /* 0x040fe80000041818 */
[-CC-:B------:R-:W-:Y:S01]  /*26870*/  FFMA.FTZ R56, R205, R3.reuse, -R60.reuse ;  /* 0x00000003cd387223 */ /* 0x180fe2000001083c */
[----:B------:R-:W-:Y:S02]  /*26880*/  MOV R205, R116 ;  /* 0x0000007400cd7202 */ /* 0x000fe40000000f00 */
[----:B------:R3:W3:Y:S01]  /*26890*/  MUFU.EX2 R175, R48 ;  /* 0x0000003000af7308 */ /* 0x0006e20000000800 */
[C---:B----4-:R-:W-:Y:S04]  /*268a0*/  HMMA.16816.F32.BF16 R28, R40.reuse, R44, R28 ;  /* 0x0000002c281c723c */ /* 0x050fe8000004181c */
[-C--:B--2---:R-:W-:Y:S01]  /*268b0*/  FFMA.FTZ R52, R203, R3.reuse, -R60 ;  /* 0x00000003cb347223 */ /* 0x084fe2000001083c */
[----:B------:R-:W-:Y:S02]  /*268c0*/  MOV R203, R118 ;  /* 0x0000007600cb7202 */ /* 0x000fe40000000f00 */
[----:B------:R-:W-:Y:S01]  /*268d0*/  FFMA.FTZ R44, R206, R3, -R62 ;  /* 0x00000003ce2c7223 */ /* 0x000fe2000001083e */
[----:B------:R-:W-:Y:S01]  /*268e0*/  HMMA.16816.F32.BF16 R32, R40, R46, R32 ;  /* 0x0000002e2820723c */ /* 0x000fe20000041820 */
[----:B------:R2:W-:Y:S03]  /*268f0*/  MUFU.EX2 R173, R52 ;  /* 0x0000003400ad7308 */ /* 0x0005e60000000800 */
[----:B------:R-:W-:Y:S01]  /*26900*/  MOV R206, R169 ;  /* 0x000000a900ce7202 */ /* 0x000fe20000000f00 */
[----:B-1----:R-:W-:Y:S02]  /*26910*/  FFMA.FTZ R61, R68, R3, -R60 ;  /* 0x00000003443d7223 */ /* 0x002fe4000001083c */
[----:B------:R-:W-:Y:S02]  /*26920*/  F2FP.BF16.PACK_AB R40, R188, R215 ;  /* 0x000000d7bc28723e */ /* 0x000fe400000010ff */
[----:B------:R-:W-:Y:S02]  /*26930*/  F2FP.BF16.PACK_AB R41, R184, R185 ;  /* 0x000000b9b829723e */ /* 0x000fe400000010ff */
[----:B------:R1:W4:Y:S01]  /*26940*/  MUFU.EX2 R172, R56 ;  /* 0x0000003800ac7308 */ /* 0x0003220000000800 */
[----:B-----5:R-:W-:Y:S02]  /*26950*/  F2FP.BF16.PACK_AB R42, R187, R186 ;  /* 0x000000babb2a723e */ /* 0x020fe400000010ff */
[----:B------:R-:W-:Y:S01]  /*26960*/  F2FP.BF16.PACK_AB R43, R182, R181 ;  /* 0x000000b5b62b723e */ /* 0x000fe200000010ff */
[----:B---3--:R-:W3:Y:S06]  /*26970*/  LDSM.16.MT88.4 R48, [R220+0xb800] ;  /* 0x00b80000dc30783b */ /* 0x008eec0000004200 */
[----:B------:R5:W3:Y:S02]  /*26980*/  MUFU.EX2 R168, R44 ;  /* 0x0000002c00a87308 */ /* 0x000ae40000000800 */
[----:B--2---:R-:W2:Y:S08]  /*26990*/  LDSM.16.MT88.4 R52, [R223+0xb800] ;  /* 0x00b80000df34783b */ /* 0x004eb00000004200 */
[----:B------:R3:W-:Y:S01]  /*269a0*/  MUFU.EX2 R149, R61 ;  /* 0x0000003d00957308 */ /* 0x0007e20000000800 */
[----:B-1----:R-:W1:Y:S08]  /*269b0*/  LDSM.16.MT88.4 R56, [R221+0xb800] ;  /* 0x00b80000dd38783b */ /* 0x002e700000004200 */
[----:B-----5:R-:W5:Y:S01]  /*269c0*/  LDSM.16.MT88.4 R44, [R222+0xb800] ;  /* 0x00b80000de2c783b */ /* 0x020f620000004200 */
[C---:B---3--:R-:W-:Y:S03]  /*269d0*/  HMMA.16816.F32.BF16 R4, R40.reuse, R48, R4 ;  /* 0x000000302804723c */ /* 0x048fe60000041804 */
[-C--:B------:R-:W-:Y:S04]  /*269e0*/  FFMA.FTZ R61, R75, R3.reuse, -R62 ;  /* 0x000000034b3d7223 */ /* 0x080fe8000001083e */
[----:B------:R-:W-:Y:S01]  /*269f0*/  FFMA.FTZ R48, R209, R3, -R60 ;  /* 0x00000003d1307223 */ /* 0x000fe2000001083c */
[C---:B------:R-:W-:Y:S01]  /*26a00*/  HMMA.16816.F32.BF16 R8, R40.reuse, R50, R8 ;  /* 0x000000322808723c */ /* 0x040fe20000041808 */
[----:B------:R3:W-:Y:S03]  /*26a10*/  MUFU.EX2 R142, R61 ;  /* 0x0000003d008e7308 */ /* 0x0007e60000000800 */
[----:B------:R-:W-:Y:S04]  /*26a20*/  MOV R209, R133 ;  /* 0x0000008500d17202 */ /* 0x000fe80000000f00 */
[C---:B--2---:R-:W-:Y:S03]  /*26a30*/  HMMA.16816.F32.BF16 R12, R40.reuse, R52, R12 ;  /* 0x00000034280c723c */ /* 0x044fe6000004180c */
[----:B------:R2:W-:Y:S04]  /*26a40*/  MUFU.EX2 R171, R48 ;  /* 0x0000003000ab7308 */ /* 0x0005e80000000800 */
[-CC-:B------:R-:W-:Y:S01]  /*26a50*/  FFMA.FTZ R52, R210, R3.reuse, -R62.reuse ;  /* 0x00000003d2347223 */ /* 0x180fe2000001083e */
[C---:B------:R-:W-:Y:S04]  /*26a60*/  HMMA.16816.F32.BF16 R16, R40.reuse, R54, R16 ;  /* 0x000000362810723c */ /* 0x040fe80000041810 */
[----:B------:R-:W-:Y:S01]  /*26a70*/  MOV R210, R132 ;  /* 0x0000008400d27202 */ /* 0x000fe20000000f00 */
[----:B------:R4:W-:Y:S03]  /*26a80*/  MUFU.EX2 R167, R52 ;  /* 0x0000003400a77308 */ /* 0x0009e60000000800 */
[C---:B-1----:R-:W-:Y:S04]  /*26a90*/  HMMA.16816.F32.BF16 R20, R40.reuse, R56, R20 ;  /* 0x000000382814723c */ /* 0x042fe80000041814 */
[-C--:B---3--:R-:W-:Y:S03]  /*26aa0*/  FFMA.FTZ R61, R82, R3.reuse, -R62 ;  /* 0x00000003523d7223 */ /* 0x088fe6000001083e */
[-CC-:B------:R-:W-:Y:S01]  /*26ab0*/  FFMA.FTZ R56, R216, R3.reuse, -R60.reuse ;  /* 0x00000003d8387223 */ /* 0x180fe2000001083c */
[C---:B------:R-:W-:Y:S01]  /*26ac0*/  HMMA.16816.F32.BF16 R24, R40.reuse, R58, R24 ;  /* 0x0000003a2818723c */ /* 0x040fe20000041818 */
[----:B------:R1:W-:Y:S03]  /*26ad0*/  MUFU.EX2 R133, R61 ;  /* 0x0000003d00857308 */ /* 0x0003e60000000800 */
[-C--:B--2---:R-:W-:Y:S02]  /*26ae0*/  FFMA.FTZ R48, R207, R3.reuse, -R60 ;  /* 0x00000003cf307223 */ /* 0x084fe4000001083c */
[----:B------:R-:W2:Y:S02]  /*26af0*/  LDL.LU R207, [R1+0x8] ;  /* 0x0000080001cf7983 */ /* 0x000ea40000300800 */
[C---:B-----5:R-:W-:Y:S03]  /*26b00*/  HMMA.16816.F32.BF16 R28, R40.reuse, R44, R28 ;  /* 0x0000002c281c723c */ /* 0x060fe6000004181c */
[----:B------:R3:W5:Y:S01]  /*26b10*/  MUFU.EX2 R169, R48 ;  /* 0x0000003000a97308 */ /* 0x0007620000000800 */
[-C--:B----4-:R-:W-:Y:S02]  /*26b20*/  FFMA.FTZ R52, R211, R3.reuse, -R62 ;  /* 0x00000003d3347223 */ /* 0x090fe4000001083e */
[----:B------:R-:W4:Y:S02]  /*26b30*/  LDL.LU R211, [R1+0x4] ;  /* 0x0000040001d37983 */ /* 0x000f240000300800 */
[----:B------:R-:W-:Y:S04]  /*26b40*/  HMMA.16816.F32.BF16 R32, R40, R46, R32 ;  /* 0x0000002e2820723c */ /* 0x000fe80000041820 */
[--C-:B------:R-:W-:Y:S01]  /*26b50*/  FFMA.FTZ R44, R217, R3, -R60.reuse ;  /* 0x00000003d92c7223 */ /* 0x100fe2000001083c */
[----:B------:R5:W5:Y:S02]  /*26b60*/  MUFU.EX2 R165, R52 ;  /* 0x0000003400a57308 */ /* 0x000b640000000800 */
[----:B------:R-:W-:Y:S02]  /*26b70*/  F2FP.BF16.PACK_AB R40, R180, R183 ;  /* 0x000000b7b428723e */ /* 0x000fe400000010ff */
[----:B------:R-:W-:Y:S03]  /*26b80*/  F2FP.BF16.PACK_AB R41, R176, R179 ;  /* 0x000000b3b029723e */ /* 0x000fe600000010ff */
[----:B------:R-:W-:Y:S01]  /*26b90*/  F2FP.BF16.PACK_AB R42, R177, R178 ;  /* 0x000000b2b12a723e */ /* 0x000fe200000010ff */
[----:B-1----:R-:W-:Y:S01]  /*26ba0*/  FFMA.FTZ R61, R89, R3, -R60 ;  /* 0x00000003593d7223 */ /* 0x002fe2000001083c */
[----:B------:R-:W-:Y:S01]  /*26bb0*/  F2FP.BF16.PACK_AB R43, R174, R175 ;  /* 0x000000afae2b723e */ /* 0x000fe200000010ff */
[----:B------:R1:W-:Y:S01]  /*26bc0*/  MUFU.EX2 R166, R56 ;  /* 0x0000003800a67308 */ /* 0x0003e20000000800 */
[----:B---3--:R-:W3:Y:S09]  /*26bd0*/  LDSM.16.MT88.4 R48, [R220+0xc000] ;  /* 0x00c00000dc30783b */ /* 0x008ef20000004200 */
[----:B------:R1:W-:Y:S01]  /*26be0*/  MUFU.EX2 R164, R44 ;  /* 0x0000002c00a47308 */ /* 0x0003e20000000800 */
[----:B-----5:R-:W5:Y:S09]  /*26bf0*/  LDSM.16.MT88.4 R52, [R223+0xc000] ;  /* 0x00c00000df34783b */ /* 0x020f720000004200 */
[----:B------:R-:W-:Y:S01]  /*26c00*/  MUFU.EX2 R123, R61 ;  /* 0x0000003d007b7308 */ /* 0x000fe20000000800 */
[----:B-1----:R-:W1:Y:S08]  /*26c10*/  LDSM.16.MT88.4 R56, [R221+0xc000] ;  /* 0x00c00000dd38783b */ /* 0x002e700000004200 */
[----:B------:R-:W1:Y:S01]  /*26c20*/  LDSM.16.MT88.4 R44, [R222+0xc000] ;  /* 0x00c00000de2c783b */ /* 0x000e620000004200 */
[C---:B---3--:R-:W-:Y:S07]  /*26c30*/  HMMA.16816.F32.BF16 R4, R40.reuse, R48, R4 ;  /* 0x000000302804723c */ /* 0x048fee0000041804 */
        /* <DEDUP_REMOVED lines=8> */
[-C--:B---3--:R-:W-:Y:S03]  /*26cc0*/  FFMA.FTZ R48, R236, R3.reuse, -R60 ;  /* 0x00000003ec307223 */ /* 0x088fe6000001083c */
[-CC-:B------:R-:W-:Y:S01]  /*26cd0*/  FFMA.FTZ R56, R239, R3.reuse, -R62.reuse ;  /* 0x00000003ef387223 */ /* 0x180fe2000001083e */
[C---:B------:R-:W-:Y:S01]  /*26ce0*/  HMMA.16816.F32.BF16 R24, R40.reuse, R58, R24 ;  /* 0x0000003a2818723c */ /* 0x040fe20000041818 */
[----:B------:R1:W-:Y:S07]  /*26cf0*/  MUFU.EX2 R161, R48 ;  /* 0x0000003000a17308 */ /* 0x0003ee0000000800 */
[C---:B------:R-:W-:Y:S03]  /*26d00*/  HMMA.16816.F32.BF16 R28, R40.reuse, R44, R28 ;  /* 0x0000002c281c723c */ /* 0x040fe6000004181c */
        /* <DEDUP_REMOVED lines=11> */
[----:B---3--:R-:W-:Y:S08]  /*26dc0*/  LDSM.16.MT88.4 R56, [R221+0xc800] ;  /* 0x00c80000dd38783b */ /* 0x008ff00000004200 */
[----:B-----5:R-:W3:Y:S08]  /*26dd0*/  LDSM.16.MT88.4 R52, [R223+0xc800] ;  /* 0x00c80000df34783b */ /* 0x020ef00000004200 */
[----:B-1----:R-:W1:Y:S01]  /*26de0*/  LDSM.16.MT88.4 R44, [R222+0xc800] ;  /* 0x00c80000de2c783b */ /* 0x002e620000004200 */
[C---:B------:R-:W-:Y:S07]  /*26df0*/  HMMA.16816.F32.BF16 R4, R40.reuse, R48, R4 ;  /* 0x000000302804723c */ /* 0x040fee0000041804 */
[-C--:B------:R-:W-:Y:S01]  /*26e00*/  FFMA.FTZ R48, R242, R3.reuse, -R62 ;  /* 0x00000003f2307223 */ /* 0x080fe2000001083e */
[C---:B------:R-:W-:Y:S03]  /*26e10*/  HMMA.16816.F32.BF16 R8, R40.reuse, R50, R8 ;  /* 0x000000322808723c */ /* 0x040fe60000041808 */
[----:B------:R5:W-:Y:S05]  /*26e20*/  MUFU.EX2 R154, R48 ;  /* 0x00000030009a7308 */ /* 0x000bea0000000800 */
[C---:B---3--:R-:W-:Y:S07]  /*26e30*/  HMMA.16816.F32.BF16 R12, R40.reuse, R52, R12 ;  /* 0x00000034280c723c */ /* 0x048fee000004180c */
[-C--:B------:R-:W-:Y:S01]  /*26e40*/  FFMA.FTZ R52, R64, R3.reuse, -R60 ;  /* 0x0000000340347223 */ /* 0x080fe2000001083c */
[C---:B------:R-:W-:Y:S03]  /*26e50*/  HMMA.16816.F32.BF16 R16, R40.reuse, R54, R16 ;  /* 0x000000362810723c */ /* 0x040fe60000041810 */
[----:B------:R3:W-:Y:S01]  /*26e60*/  MUFU.EX2 R155, R52 ;  /* 0x00000034009b7308 */ /* 0x0007e20000000800 */
[-CC-:B-----5:R-:W-:Y:S04]  /*26e70*/  FFMA.FTZ R48, R63, R3.reuse, -R62.reuse ;  /* 0x000000033f307223 */ /* 0x1a0fe8000001083e */
[C---:B------:R-:W-:Y:S05]  /*26e80*/  HMMA.16816.F32.BF16 R20, R40.reuse, R56, R20 ;  /* 0x000000382814723c */ /* 0x040fea0000041814 */
[----:B------:R5:W-:Y:S02]  /*26e90*/  MUFU.EX2 R152, R48 ;  /* 0x0000003000987308 */ /* 0x000be40000000800 */
[-C--:B------:R-:W-:Y:S01]  /*26ea0*/  FFMA.FTZ R56, R66, R3.reuse, -R62 ;  /* 0x0000000342387223 */ /* 0x080fe2000001083e */
[C---:B------:R-:W-:Y:S07]  /*26eb0*/  HMMA.16816.F32.BF16 R24, R40.reuse, R58, R24 ;  /* 0x0000003a2818723c */ /* 0x040fee0000041818 */
[----:B------:R5:W-:Y:S01]  /*26ec0*/  MUFU.EX2 R151, R56 ;  /* 0x0000003800977308 */ /* 0x000be20000000800 */
[C---:B-1----:R-:W-:Y:S04]  /*26ed0*/  HMMA.16816.F32.BF16 R28, R40.reuse, R44, R28 ;  /* 0x0000002c281c723c */ /* 0x042fe8000004181c */
[-C--:B---3--:R-:W-:Y:S03]  /*26ee0*/  FFMA.FTZ R52, R65, R3.reuse, -R60 ;  /* 0x0000000341347223 */ /* 0x088fe6000001083c */
[----:B------:R-:W-:Y:S01]  /*26ef0*/  FFMA.FTZ R44, R67, R3, -R62 ;  /* 0x00000003432c7223 */ /* 0x000fe2000001083e */
[----:B------:R-:W-:Y:S01]  /*26f00*/  HMMA.16816.F32.BF16 R32, R40, R46, R32 ;  /* 0x0000002e2820723c */ /* 0x000fe20000041820 */
[----:B------:R1:W-:Y:S01]  /*26f10*/  MUFU.EX2 R153, R52 ;  /* 0x0000003400997308 */ /* 0x0003e20000000800 */
[----:B-----5:R-:W3:Y:S05]  /*26f20*/  LDSM.16.MT88.4 R48, [R220+0xd000] ;  /* 0x00d00000dc30783b */ /* 0x020eea0000004200 */
        /* <DEDUP_REMOVED lines=8> */
[C---:B---3--:R-:W-:Y:S07]  /*26fb0*/  HMMA.16816.F32.BF16 R4, R40.reuse, R48, R4 ;  /* 0x000000302804723c */ /* 0x048fee0000041804 */
[-C--:B------:R-:W-:Y:S01]  /*26fc0*/  FFMA.FTZ R48, R69, R3.reuse, -R60 ;  /* 0x0000000345307223 */ /* 0x080fe2000001083c */
[C---:B------:R-:W-:Y:S03]  /*26fd0*/  HMMA.16816.F32.BF16 R8, R40.reuse, R50, R8 ;  /* 0x000000322808723c */ /* 0x040fe60000041808 */
[----:B------:R3:W2:Y:S05]  /*26fe0*/  MUFU.EX2 R150, R48 ;  /* 0x0000003000967308 */ /* 0x0006aa0000000800 */
[C---:B-1----:R-:W-:Y:S07]  /*26ff0*/  HMMA.16816.F32.BF16 R12, R40.reuse, R52, R12 ;  /* 0x00000034280c723c */ /* 0x042fee000004180c */
[-CC-:B------:R-:W-:Y:S01]  /*27000*/  FFMA.FTZ R52, R71, R3.reuse, -R62.reuse ;  /* 0x0000000347347223 */ /* 0x180fe2000001083e */
[C---:B------:R-:W-:Y:S03]  /*27010*/  HMMA.16816.F32.BF16 R16, R40.reuse, R54, R16 ;  /* 0x000000362810723c */ /* 0x040fe60000041810 */
[----:B------:R1:W-:Y:S01]  /*27020*/  MUFU.EX2 R147, R52 ;  /* 0x0000003400937308 */ /* 0x0003e20000000800 */
[-C--:B---3--:R-:W-:Y:S04]  /*27030*/  FFMA.FTZ R48, R70, R3.reuse, -R62 ;  /* 0x0000000346307223 */ /* 0x088fe8000001083e */
[C---:B------:R-:W-:Y:S05]  /*27040*/  HMMA.16816.F32.BF16 R20, R40.reuse, R56, R20 ;  /* 0x000000382814723c */ /* 0x040fea0000041814 */
[----:B------:R3:W-:Y:S02]  /*27050*/  MUFU.EX2 R146, R48 ;  /* 0x0000003000927308 */ /* 0x0007e40000000800 */
[-CC-:B------:R-:W-:Y:S01]  /*27060*/  FFMA.FTZ R56, R73, R3.reuse, -R60.reuse ;  /* 0x0000000349387223 */ /* 0x180fe2000001083c */
[C---:B------:R-:W-:Y:S07]  /*27070*/  HMMA.16816.F32.BF16 R24, R40.reuse, R58, R24 ;  /* 0x0000003a2818723c */ /* 0x040fee0000041818 */
[----:B------:R4:W-:Y:S01]  /*27080*/  MUFU.EX2 R143, R56 ;  /* 0x00000038008f7308 */ /* 0x0009e20000000800 */
[C---:B-----5:R-:W-:Y:S04]  /*27090*/  HMMA.16816.F32.BF16 R28, R40.reuse, R44, R28 ;  /* 0x0000002c281c723c */ /* 0x060fe8000004181c */
[-C--:B-1----:R-:W-:Y:S03]  /*270a0*/  FFMA.FTZ R52, R72, R3.reuse, -R60 ;  /* 0x0000000348347223 */ /* 0x082fe6000001083c */
[----:B------:R-:W-:Y:S01]  /*270b0*/  FFMA.FTZ R44, R74, R3, -R62 ;  /* 0x000000034a2c7223 */ /* 0x000fe2000001083e */
[----:B------:R-:W-:Y:S01]  /*270c0*/  HMMA.16816.F32.BF16 R32, R40, R46, R32 ;  /* 0x0000002e2820723c */ /* 0x000fe20000041820 */
[----:B------:R1:W5:Y:S01]  /*270d0*/  MUFU.EX2 R145, R52 ;  /* 0x0000003400917308 */ /* 0x0003620000000800 */
[----:B---3--:R-:W3:Y:S05]  /*270e0*/  LDSM.16.MT88.4 R48, [R220+0xd800] ;  /* 0x00d80000dc30783b */ /* 0x008eea0000004200 */
[----:B------:R-:W-:Y:S02]  /*270f0*/  F2FP.BF16.PACK_AB R40, R159, R156 ;  /* 0x0000009c9f28723e */ /* 0x000fe400000010ff */
[----:B--2---:R-:W-:Y:S02]  /*27100*/  F2FP.BF16.PACK_AB R43, R148, R151 ;  /* 0x00000097942b723e */ /* 0x004fe400000010ff */
[----:B------:R2:W2:Y:S01]  /*27110*/  MUFU.EX2 R140, R44 ;  /* 0x0000002c008c7308 */ /* 0x0004a20000000800 */
[----:B------:R-:W-:Y:S02]  /*27120*/  F2FP.BF16.PACK_AB R41, R152, R154 ;  /* 0x0000009a9829723e */ /* 0x000fe400000010ff */
[----:B------:R-:W-:Y:S01]  /*27130*/  F2FP.BF16.PACK_AB R42, R153, R155 ;  /* 0x0000009b992a723e */ /* 0x000fe200000010ff */
[----:B----4-:R-:W-:Y:S08]  /*27140*/  LDSM.16.MT88.4 R56, [R221+0xd800] ;  /* 0x00d80000dd38783b */ /* 0x010ff00000004200 */
[----:B-1----:R-:W1:Y:S08]  /*27150*/  LDSM.16.MT88.4 R52, [R223+0xd800] ;  /* 0x00d80000df34783b */ /* 0x002e700000004200 */
[----:B--2---:R-:W2:Y:S01]  /*27160*/  LDSM.16.MT88.4 R44, [R222+0xd800] ;  /* 0x00d80000de2c783b */ /* 0x004ea20000004200 */
[C---:B---3--:R-:W-:Y:S07]  /*27170*/  HMMA.16816.F32.BF16 R4, R40.reuse, R48, R4 ;  /* 0x000000302804723c */ /* 0x048fee0000041804 */
[-C--:B------:R-:W-:Y:S01]  /*27180*/  FFMA.FTZ R48, R76, R3.reuse, -R60 ;  /* 0x000000034c307223 */ /* 0x080fe2000001083c */
[C---:B------:R-:W-:Y:S03]  /*27190*/  HMMA.16816.F32.BF16 R8, R40.reuse, R50, R8 ;  /* 0x000000322808723c */ /* 0x040fe60000041808 */
[----:B------:R3:W-:Y:S05]  /*271a0*/  MUFU.EX2 R141, R48 ;  /* 0x00000030008d7308 */ /* 0x0007ea0000000800 */
[C---:B-1----:R-:W-:Y:S07]  /*271b0*/  HMMA.16816.F32.BF16 R12, R40.reuse, R52, R12 ;  /* 0x00000034280c723c */ /* 0x042fee000004180c */
[-C--:B------:R-:W-:Y:S01]  /*271c0*/  FFMA.FTZ R52, R78, R3.reuse, -R62 ;  /* 0x000000034e347223 */ /* 0x080fe2000001083e */
[C---:B------:R-:W-:Y:S03]  /*271d0*/  HMMA.16816.F32.BF16 R16, R40.reuse, R54, R16 ;  /* 0x000000362810723c */ /* 0x040fe60000041810 */
[----:B------:R1:W-:Y:S01]  /*271e0*/  MUFU.EX2 R139, R52 ;  /* 0x00000034008b7308 */ /* 0x0003e20000000800 */
[-CC-:B---3--:R-:W-:Y:S04]  /*271f0*/  FFMA.FTZ R48, R77, R3.reuse, -R60.reuse ;  /* 0x000000034d307223 */ /* 0x188fe8000001083c */
[C---:B------:R-:W-:Y:S05]  /*27200*/  HMMA.16816.F32.BF16 R20, R40.reuse, R56, R20 ;  /* 0x000000382814723c */ /* 0x040fea0000041814 */
[----:B------:R3:W4:Y:S02]  /*27210*/  MUFU.EX2 R144, R48 ;  /* 0x0000003000907308 */ /* 0x0007240000000800 */
[-C--:B------:R-:W-:Y:S01]  /*27220*/  FFMA.FTZ R56, R80, R3.reuse, -R60 ;  /* 0x0000000350387223 */ /* 0x080fe2000001083c */
[C---:B------:R-:W-:Y:S07]  /*27230*/  HMMA.16816.F32.BF16 R24, R40.reuse, R58, R24 ;  /* 0x0000003a2818723c */ /* 0x040fee0000041818 */
[----:B------:R4:W-:Y:S01]  /*27240*/  MUFU.EX2 R138, R56 ;  /* 0x00000038008a7308 */ /* 0x0009e20000000800 */
[C---:B--2---:R-:W-:Y:S04]  /*27250*/  HMMA.16816.F32.BF16 R28, R40.reuse, R44, R28 ;  /* 0x0000002c281c723c */ /* 0x044fe8000004181c */
[-C--:B-1----:R-:W-:Y:S03]  /*27260*/  FFMA.FTZ R52, R79, R3.reuse, -R62 ;  /* 0x000000034f347223 */ /* 0x082fe6000001083e */
[----:B------:R-:W-:Y:S01]  /*27270*/  FFMA.FTZ R44, R81, R3, -R60 ;  /* 0x00000003512c7223 */ /* 0x000fe2000001083c */
[----:B------:R-:W-:Y:S01]  /*27280*/  HMMA.16816.F32.BF16 R32, R40, R46, R32 ;  /* 0x0000002e2820723c */ /* 0x000fe20000041820 */
[----:B------:R1:W2:Y:S01]  /*27290*/  MUFU.EX2 R137, R52 ;  /* 0x0000003400897308 */ /* 0x0002a20000000800 */
[----:B---3--:R-:W3:Y:S05]  /*272a0*/  LDSM.16.MT88.4 R48, [R220+0xe000] ;  /* 0x00e00000dc30783b */ /* 0x008eea0000004200 */
[----:B------:R-:W-:Y:S02]  /*272b0*/  F2FP.BF16.PACK_AB R40, R150, R149 ;  /* 0x000000959628723e */ /* 0x000fe400000010ff */
[----:B-----5:R-:W-:Y:S02]  /*272c0*/  F2FP.BF16.PACK_AB R42, R143, R145 ;  /* 0x000000918f2a723e */ /* 0x020fe400000010ff */
[----:B------:R5:W2:Y:S01]  /*272d0*/  MUFU.EX2 R136, R44 ;  /* 0x0000002c00887308 */ /* 0x000aa20000000800 */
[----:B------:R-:W-:Y:S02]  /*272e0*/  F2FP.BF16.PACK_AB R43, R142, R140 ;  /* 0x0000008c8e2b723e */ /* 0x000fe400000010ff */
[----:B------:R-:W-:Y:S01]  /*272f0*/  F2FP.BF16.PACK_AB R41, R147, R146 ;  /* 0x000000929329723e */ /* 0x000fe200000010ff */
[----:B----4-:R-:W-:Y:S08]  /*27300*/  LDSM.16.MT88.4 R56, [R221+0xe000] ;  /* 0x00e00000dd38783b */ /* 0x010ff00000004200 */
[----:B-1----:R-:W1:Y:S08]  /*27310*/  LDSM.16.MT88.4 R52, [R223+0xe000] ;  /* 0x00e00000df34783b */ /* 0x002e700000004200 */
[----:B-----5:R-:W4:Y:S01]  /*27320*/  LDSM.16.MT88.4 R44, [R222+0xe000] ;  /* 0x00e00000de2c783b */ /* 0x020f220000004200 */
[C---:B---3--:R-:W-:Y:S07]  /*27330*/  HMMA.16816.F32.BF16 R4, R40.reuse, R48, R4 ;  /* 0x000000302804723c */ /* 0x048fee0000041804 */
[-C--:B------:R-:W-:Y:S01]  /*27340*/  FFMA.FTZ R48, R83, R3.reuse, -R62 ;  /* 0x0000000353307223 */ /* 0x080fe2000001083e */
[C---:B------:R-:W-:Y:S03]  /*27350*/  HMMA.16816.F32.BF16 R8, R40.reuse, R50, R8 ;  /* 0x000000322808723c */ /* 0x040fe60000041808 */
[----:B------:R3:W5:Y:S05]  /*27360*/  MUFU.EX2 R131, R48 ;  /* 0x0000003000837308 */ /* 0x00076a0000000800 */
[C---:B-1----:R-:W-:Y:S07]  /*27370*/  HMMA.16816.F32.BF16 R12, R40.reuse, R52, R12 ;  /* 0x00000034280c723c */ /* 0x042fee000004180c */
[-CC-:B------:R-:W-:Y:S01]  /*27380*/  FFMA.FTZ R52, R85, R3.reuse, -R60.reuse ;  /* 0x0000000355347223 */ /* 0x180fe2000001083c */
[C---:B------:R-:W-:Y:S03]  /*27390*/  HMMA.16816.F32.BF16 R16, R40.reuse, R54, R16 ;  /* 0x000000362810723c */ /* 0x040fe60000041810 */
[----:B------:R1:W-:Y:S01]  /*273a0*/  MUFU.EX2 R130, R52 ;  /* 0x0000003400827308 */ /* 0x0003e20000000800 */
[-C--:B---3--:R-:W-:Y:S04]  /*273b0*/  FFMA.FTZ R48, R84, R3.reuse, -R60 ;  /* 0x0000000354307223 */ /* 0x088fe8000001083c */
[C---:B------:R-:W-:Y:S05]  /*273c0*/  HMMA.16816.F32.BF16 R20, R40.reuse, R56, R20 ;  /* 0x000000382814723c */ /* 0x040fea0000041814 */
[----:B------:R3:W2:Y:S02]  /*273d0*/  MUFU.EX2 R132, R48 ;  /* 0x0000003000847308 */ /* 0x0006a40000000800 */
[-CC-:B------:R-:W-:Y:S01]  /*273e0*/  FFMA.FTZ R56, R87, R3.reuse, -R62.reuse ;  /* 0x0000000357387223 */ /* 0x180fe2000001083e */
[C---:B------:R-:W-:Y:S07]  /*273f0*/  HMMA.16816.F32.BF16 R24, R40.reuse, R58, R24 ;  /* 0x0000003a2818723c */ /* 0x040fee0000041818 */
[----:B------:R5:W-:Y:S01]  /*27400*/  MUFU.EX2 R126, R56 ;  /* 0x00000038007e7308 */ /* 0x000be20000000800 */
[C---:B----4-:R-:W-:Y:S04]  /*27410*/  HMMA.16816.F32.BF16 R28, R40.reuse, R44, R28 ;  /* 0x0000002c281c723c */ /* 0x050fe8000004181c */
[-C--:B-1----:R-:W-:Y:S03]  /*27420*/  FFMA.FTZ R52, R86, R3.reuse, -R62 ;  /* 0x0000000356347223 */ /* 0x082fe6000001083e */
[----:B------:R-:W-:Y:S01]  /*27430*/  FFMA.FTZ R44, R88, R3, -R60 ;  /* 0x00000003582c7223 */ /* 0x000fe2000001083c */
[----:B------:R-:W-:Y:S01]  /*27440*/  HMMA.16816.F32.BF16 R32, R40, R46, R32 ;  /* 0x0000002e2820723c */ /* 0x000fe20000041820 */
[----:B------:R1:W4:Y:S01]  /*27450*/  MUFU.EX2 R127, R52 ;  /* 0x00000034007f7308 */ /* 0x0003220000000800 */
[----:B---3--:R-:W3:Y:S05]  /*27460*/  LDSM.16.MT88.4 R48, [R220+0xe800] ;  /* 0x00e80000dc30783b */ /* 0x008eea0000004200 */
[----:B------:R-:W-:Y:S02]  /*27470*/  F2FP.BF16.PACK_AB R40, R144, R141 ;  /* 0x0000008d9028723e */ /* 0x000fe400000010ff */
[----:B--2---:R-:W-:Y:S02]  /*27480*/  F2FP.BF16.PACK_AB R41, R137, R139 ;  /* 0x0000008b8929723e */ /* 0x004fe400000010ff */
[----:B------:R2:W2:Y:S01]  /*27490*/  MUFU.EX2 R124, R44 ;  /* 0x0000002c007c7308 */ /* 0x0004a20000000800 */
[----:B------:R-:W-:Y:S02]  /*274a0*/  F2FP.BF16.PACK_AB R42, R136, R138 ;  /* 0x0000008a882a723e */ /* 0x000fe400000010ff */
[----:B-----5:R-:W-:Y:S01]  /*274b0*/  F2FP.BF16.PACK_AB R43, R131, R133 ;  /* 0x00000085832b723e */ /* 0x020fe200000010ff */
[----:B------:R-:W-:Y:S08]  /*274c0*/  LDSM.16.MT88.4 R56, [R221+0xe800] ;  /* 0x00e80000dd38783b */ /* 0x000ff00000004200 */
        /* <DEDUP_REMOVED lines=12> */
[----:B------:R3:W5:Y:S02]  /*27590*/  MUFU.EX2 R116, R48 ;  /* 0x0000003000747308 */ /* 0x0007640000000800 */
        /* <DEDUP_REMOVED lines=10> */
[----:B----4-:R-:W-:Y:S02]  /*27640*/  F2FP.BF16.PACK_AB R41, R126, R127 ;  /* 0x0000007f7e29723e */ /* 0x010fe400000010ff */
[----:B------:R4:W2:Y:S01]  /*27650*/  MUFU.EX2 R92, R44 ;  /* 0x0000002c005c7308 */ /* 0x0008a20000000800 */
[----:B------:R-:W-:Y:S02]  /*27660*/  F2FP.BF16.PACK_AB R42, R123, R124 ;  /* 0x0000007c7b2a723e */ /* 0x000fe400000010ff */
[----:B-----5:R-:W-:Y:S01]  /*27670*/  F2FP.BF16.PACK_AB R43, R116, R118 ;  /* 0x00000076742b723e */ /* 0x020fe200000010ff */
[----:B------:R-:W-:Y:S08]  /*27680*/  LDSM.16.MT88.4 R56, [R221+0xf000] ;  /* 0x00f00000dd38783b */ /* 0x000ff00000004200 */
[----:B-1----:R-:W1:Y:S01]  /*27690*/  LDSM.16.MT88.4 R52, [R223+0xf000] ;  /* 0x00f00000df34783b */ /* 0x002e620000004200 */
[-CC-:B----4-:R-:W-:Y:S04]  /*276a0*/  FFMA.FTZ R44, R96, R3.reuse, -R60.reuse ;  /* 0x00000003602c7223 */ /* 0x190fe8000001083c */
[----:B------:R4:W-:Y:S01]  /*276b0*/  MUFU.EX2 R91, R44 ;  /* 0x0000002c005b7308 */ /* 0x0009e20000000800 */
[C---:B---3--:R-:W-:Y:S07]  /*276c0*/  HMMA.16816.F32.BF16 R4, R40.reuse, R48, R4 ;  /* 0x000000302804723c */ /* 0x048fee0000041804 */
[-C--:B------:R-:W-:Y:S01]  /*276d0*/  FFMA.FTZ R48, R97, R3.reuse, -R60 ;  /* 0x0000000361307223 */ /* 0x080fe2000001083c */
[C---:B------:R-:W-:Y:S03]  /*276e0*/  HMMA.16816.F32.BF16 R8, R40.reuse, R50, R8 ;  /* 0x000000322808723c */ /* 0x040fe60000041808 */
[----:B------:R3:W5:Y:S01]  /*276f0*/  MUFU.EX2 R89, R48 ;  /* 0x0000003000597308 */ /* 0x0007620000000800 */
[----:B----4-:R-:W4:Y:S04]  /*27700*/  LDSM.16.MT88.4 R44, [R222+0xf000] ;  /* 0x00f00000de2c783b */ /* 0x010f280000004200 */
        /* <DEDUP_REMOVED lines=10> */
[-C--:B-1----:R-:W-:Y:S01]  /*277b0*/  FFMA.FTZ R52, R100, R3.reuse, -R60 ;  /* 0x0000000364347223 */ /* 0x082fe2000001083c */
[C---:B----4-:R-:W-:Y:S08]  /*277c0*/  HMMA.16816.F32.BF16 R28, R40.reuse, R44, R28 ;  /* 0x0000002c281c723c */ /* 0x050ff0000004181c */
[----:B------:R1:W4:Y:S01]  /*277d0*/  MUFU.EX2 R86, R52 ;  /* 0x0000003400567308 */ /* 0x0003220000000800 */
[----:B---3--:R-:W3:Y:S01]  /*277e0*/  LDSM.16.MT88.4 R48, [R220+0xf800] ;  /* 0x00f80000dc30783b */ /* 0x008ee20000004200 */
[----:B------:R-:W-:Y:S03]  /*277f0*/  HMMA.16816.F32.BF16 R32, R40, R46, R32 ;  /* 0x0000002e2820723c */ /* 0x000fe60000041820 */
[--C-:B------:R-:W-:Y:S04]  /*27800*/  FFMA.FTZ R44, R102, R3, -R62.reuse ;  /* 0x00000003662c7223 */ /* 0x100fe8000001083e */
[----:B--2---:R-:W-:Y:S01]  /*27810*/  F2FP.BF16.PACK_AB R40, R93, R120 ;  /* 0x000000785d28723e */ /* 0x004fe200000010ff */
[----:B------:R2:W-:Y:S01]  /*27820*/  MUFU.EX2 R82, R44 ;  /* 0x0000002c00527308 */ /* 0x0005e20000000800 */
[----:B------:R-:W-:Y:S01]  /*27830*/  F2FP.BF16.PACK_AB R41, R92, R90 ;  /* 0x0000005a5c29723e */ /* 0x000fe200000010ff */
[----:B-----5:R-:W-:Y:S02]  /*27840*/  LDSM.16.MT88.4 R56, [R221+0xf800] ;  /* 0x00f80000dd38783b */ /* 0x020fe40000004200 */
[----:B------:R-:W-:Y:S02]  /*27850*/  F2FP.BF16.PACK_AB R42, R89, R91 ;  /* 0x0000005b592a723e */ /* 0x000fe400000010ff */
[----:B------:R-:W-:Y:S04]  /*27860*/  F2FP.BF16.PACK_AB R43, R87, R88 ;  /* 0x00000058572b723e */ /* 0x000fe800000010ff */
[----:B-1----:R-:W1:Y:S01]  /*27870*/  LDSM.16.MT88.4 R52, [R223+0xf800] ;  /* 0x00f80000df34783b */ /* 0x002e620000004200 */
[-C--:B--2---:R-:W-:Y:S04]  /*27880*/  FFMA.FTZ R44, R103, R3.reuse, -R62 ;  /* 0x00000003672c7223 */ /* 0x084fe8000001083e */
[----:B------:R2:W5:Y:S01]  /*27890*/  MUFU.EX2 R83, R44 ;  /* 0x0000002c00537308 */ /* 0x0005620000000800 */
[C---:B---3--:R-:W-:Y:S07]  /*278a0*/  HMMA.16816.F32.BF16 R4, R40.reuse, R48, R4 ;  /* 0x000000302804723c */ /* 0x048fee0000041804 */
[-C--:B------:R-:W-:Y:S01]  /*278b0*/  FFMA.FTZ R48, R104, R3.reuse, -R60 ;  /* 0x0000000368307223 */ /* 0x080fe2000001083c */
[C---:B------:R-:W-:Y:S03]  /*278c0*/  HMMA.16816.F32.BF16 R8, R40.reuse, R50, R8 ;  /* 0x000000322808723c */ /* 0x040fe60000041808 */
[----:B------:R3:W-:Y:S05]  /*278d0*/  MUFU.EX2 R84, R48 ;  /* 0x0000003000547308 */ /* 0x0007ea0000000800 */
[C---:B-1----:R-:W-:Y:S01]  /*278e0*/  HMMA.16816.F32.BF16 R12, R40.reuse, R52, R12 ;  /* 0x00000034280c723c */ /* 0x042fe2000004180c */
[----:B--2---:R-:W1:Y:S06]  /*278f0*/  LDSM.16.MT88.4 R44, [R222+0xf800] ;  /* 0x00f80000de2c783b */ /* 0x004e6c0000004200 */
[-C--:B------:R-:W-:Y:S01]  /*27900*/  FFMA.FTZ R52, R107, R3.reuse, -R62 ;  /* 0x000000036b347223 */ /* 0x080fe2000001083e */
[C---:B------:R-:W-:Y:S03]  /*27910*/  HMMA.16816.F32.BF16 R16, R40.reuse, R54, R16 ;  /* 0x000000362810723c */ /* 0x040fe60000041810 */
[----:B------:R2:W-:Y:S01]  /*27920*/  MUFU.EX2 R78, R52 ;  /* 0x00000034004e7308 */ /* 0x0005e20000000800 */
[----:B---3--:R-:W-:Y:S04]  /*27930*/  FFMA.FTZ R48, R105, R3, -R60 ;  /* 0x0000000369307223 */ /* 0x008fe8000001083c */
[C---:B------:R-:W-:Y:S05]  /*27940*/  HMMA.16816.F32.BF16 R20, R40.reuse, R56, R20 ;  /* 0x000000382814723c */ /* 0x040fea0000041814 */
[----:B------:R3:W3:Y:S02]  /*27950*/  MUFU.EX2 R81, R48 ;  /* 0x0000003000517308 */ /* 0x0006e40000000800 */
[----:B------:R-:W-:Y:S01]  /*27960*/  FFMA.FTZ R57, R2, R211, R250 ;  /* 0x000000d302397223 */ /* 0x000fe200000100fa */
[C---:B------:R-:W-:Y:S04]  /*27970*/  HMMA.16816.F32.BF16 R24, R40.reuse, R58, R24 ;  /* 0x0000003a2818723c */ /* 0x040fe80000041818 */
[-C--:B------:R-:W-:Y:S02]  /*27980*/  FFMA.FTZ R2, R112, R3.reuse, -R60 ;  /* 0x0000000370027223 */ /* 0x080fe4000001083c */
[-C--:B------:R-:W-:Y:S02]  /*27990*/  FFMA.FTZ R56, R111, R3.reuse, -R62 ;  /* 0x000000036f387223 */ /* 0x080fe4000001083e */
[----:B------:R4:W-:Y:S01]  /*279a0*/  MUFU.EX2 R75, R2 ;  /* 0x00000002004b7308 */ /* 0x0009e20000000800 */
[-C--:B--2---:R-:W-:Y:S01]  /*279b0*/  FFMA.FTZ R52, R108, R3.reuse, -R60 ;  /* 0x000000036c347223 */ /* 0x084fe2000001083c */
[C---:B-1----:R-:W-:Y:S08]  /*279c0*/  HMMA.16816.F32.BF16 R28, R40.reuse, R44, R28 ;  /* 0x0000002c281c723c */ /* 0x042ff0000004181c */
[----:B------:R1:W-:Y:S01]  /*279d0*/  MUFU.EX2 R79, R52 ;  /* 0x00000034004f7308 */ /* 0x0003e20000000800 */
[-CC-:B---3--:R-:W-:Y:S03]  /*279e0*/  FFMA.FTZ R48, R106, R3.reuse, -R62.reuse ;  /* 0x000000036a307223 */ /* 0x188fe6000001083e */
[-C--:B------:R-:W-:Y:S01]  /*279f0*/  FFMA.FTZ R44, R110, R3.reuse, -R62 ;  /* 0x000000036e2c7223 */ /* 0x080fe2000001083e */
[----:B------:R-:W-:Y:S05]  /*27a00*/  HMMA.16816.F32.BF16 R32, R40, R46, R32 ;  /* 0x0000002e2820723c */ /* 0x000fea0000041820 */
[----:B------:R2:W3:Y:S01]  /*27a10*/  MUFU.EX2 R80, R48 ;  /* 0x0000003000507308 */ /* 0x0004e20000000800 */
[-CC-:B----4-:R-:W-:Y:S01]  /*27a20*/  FFMA.FTZ R2, R113, R3.reuse, -R60.reuse ;  /* 0x0000000371027223 */ /* 0x190fe2000001083c */
[----:B------:R-:W-:Y:S02]  /*27a30*/  F2FP.BF16.PACK_AB R40, R85, R86 ;  /* 0x000000565528723e */ /* 0x000fe400000010ff */
[----:B-----5:R-:W-:Y:S06]  /*27a40*/  F2FP.BF16.PACK_AB R41, R83, R82 ;  /* 0x000000525329723e */ /* 0x020fec00000010ff */
[----:B------:R4:W-:Y:S01]  /*27a50*/  MUFU.EX2 R76, R44 ;  /* 0x0000002c004c7308 */ /* 0x0009e20000000800 */
[----:B------:R-:W-:Y:S01]  /*27a60*/  F2FP.BF16.PACK_AB R42, R81, R84 ;  /* 0x00000054512a723e */ /* 0x000fe200000010ff */
[----:B-1----:R-:W-:Y:S08]  /*27a70*/  FFMA.FTZ R52, R109, R3, -R60 ;  /* 0x000000036d347223 */ /* 0x002ff0000001083c */
[----:B------:R1:W5:Y:S01]  /*27a80*/  MUFU.EX2 R77, R52 ;  /* 0x00000034004d7308 */ /* 0x0003620000000800 */
[----:B--2---:R-:W2:Y:S01]  /*27a90*/  LDSM.16.MT88.4 R48, [R220+0x10000] ;  /* 0x01000000dc30783b */ /* 0x004ea20000004200 */
[----:B---3--:R-:W-:Y:S08]  /*27aa0*/  F2FP.BF16.PACK_AB R43, R78, R80 ;  /* 0x000000504e2b723e */ /* 0x008ff000000010ff */
[----:B------:R3:W2:Y:S01]  /*27ab0*/  MUFU.EX2 R74, R56 ;  /* 0x00000038004a7308 */ /* 0x0006a20000000800 */
[----:B----4-:R-:W-:Y:S09]  /*27ac0*/  LDSM.16.MT88.4 R44, [R221+0x10000] ;  /* 0x01000000dd2c783b */ /* 0x010ff20000004200 */
[----:B------:R4:W2:Y:S01]  /*27ad0*/  MUFU.EX2 R73, R2 ;  /* 0x0000000200497308 */ /* 0x0008a20000000800 */
[----:B-1----:R-:W1:Y:S01]  /*27ae0*/  LDSM.16.MT88.4 R52, [R223+0x10000] ;  /* 0x01000000df34783b */ /* 0x002e620000004200 */
[----:B---3--:R-:W-:Y:S02]  /*27af0*/  FFMA.FTZ R56, R0, R207, R210 ;  /* 0x000000cf00387223 */ /* 0x008fe400000100d2 */
[----:B------:R-:W-:Y:S02]  /*27b00*/  FADD.FTZ R0, R251, R57 ;  /* 0x00000039fb007221 */ /* 0x000fe40000010000 */
[----:B------:R-:W-:Y:S02]  /*27b10*/  FADD.FTZ R56, R209, R56 ;  /* 0x00000038d1387221 */ /* 0x000fe40000010000 */
[----:B------:R-:W-:Y:S02]  /*27b20*/  FADD.FTZ R0, R252, R0 ;  /* 0x00000000fc007221 */ /* 0x000fe40000010000 */
[----:B------:R-:W-:Y:S02]  /*27b30*/  FADD.FTZ R56, R208, R56 ;  /* 0x00000038d0387221 */ /* 0x000fe40000010000 */
[----:B------:R-:W-:Y:S01]  /*27b40*/  FADD.FTZ R0, R206, R0 ;  /* 0x00000000ce007221 */ /* 0x000fe20000010000 */
[C---:B--2---:R-:W-:Y:S03]  /*27b50*/  HMMA.16816.F32.BF16 R4, R40.reuse, R48, R4 ;  /* 0x000000302804723c */ /* 0x044fe60000041804 */
[----:B----4-:R-:W-:Y:S02]  /*27b60*/  FADD.FTZ R2, R205, R56 ;  /* 0x00000038cd027221 */ /* 0x010fe40000010000 */
        /* <DEDUP_REMOVED lines=8> */
[-CC-:B------:R-:W-:Y:S04]  /*27bf0*/  FFMA.FTZ R57, R114, R3.reuse, -R62.reuse ;  /* 0x0000000372397223 */ /* 0x180fe8000001083e */
[-C--:B------:R-:W-:Y:S01]  /*27c00*/  FFMA.FTZ R53, R115, R3.reuse, -R62 ;  /* 0x0000000373357223 */ /* 0x080fe2000001083e */
[C---:B------:R-:W-:Y:S01]  /*27c10*/  HMMA.16816.F32.BF16 R16, R40.reuse, R54, R16 ;  /* 0x000000362810723c */ /* 0x040fe20000041810 */
[----:B------:R-:W-:Y:S03]  /*27c20*/  MUFU.EX2 R72, R57 ;  /* 0x0000003900487308 */ /* 0x000fe60000000800 */
[----:B------:R-:W-:Y:S02]  /*27c30*/  FADD.FTZ R52, R199, R0 ;  /* 0x00000000c7347221 */ /* 0x000fe40000010000 */
[----:B------:R-:W-:Y:S02]  /*27c40*/  FADD.FTZ R0, R198, R2 ;  /* 0x00000002c6007221 */ /* 0x000fe40000010000 */
[----:B------:R-:W-:Y:S01]  /*27c50*/  FADD.FTZ R2, R197, R52 ;  /* 0x00000034c5027221 */ /* 0x000fe20000010000 */
[C---:B------:R-:W-:Y:S02]  /*27c60*/  HMMA.16816.F32.BF16 R20, R40.reuse, R44, R20 ;  /* 0x0000002c2814723c */ /* 0x040fe40000041814 */
[----:B------:R1:W3:Y:S01]  /*27c70*/  MUFU.EX2 R71, R53 ;  /* 0x0000003500477308 */ /* 0x0002e20000000800 */
[----:B------:R-:W-:Y:S02]  /*27c80*/  FADD.FTZ R2, R195, R2 ;  /* 0x00000002c3027221 */ /* 0x000fe40000010000 */
[----:B------:R-:W-:Y:S02]  /*27c90*/  FADD.FTZ R0, R196, R0 ;  /* 0x00000000c4007221 */ /* 0x000fe40000010000 */
[-C--:B------:R-:W-:Y:S01]  /*27ca0*/  FFMA.FTZ R44, R243, R3.reuse, -R60 ;  /* 0x00000003f32c7223 */ /* 0x080fe2000001083c */
[C---:B------:R-:W-:Y:S04]  /*27cb0*/  HMMA.16816.F32.BF16 R24, R40.reuse, R46, R24 ;  /* 0x0000002e2818723c */ /* 0x040fe80000041818 */
[----:B------:R-:W-:Y:S01]  /*27cc0*/  FADD.FTZ R2, R193, R2 ;  /* 0x00000002c1027221 */ /* 0x000fe20000010000 */
[----:B------:R4:W-:Y:S01]  /*27cd0*/  MUFU.EX2 R70, R44 ;  /* 0x0000002c00467308 */ /* 0x0009e20000000800 */
[----:B------:R-:W-:Y:S02]  /*27ce0*/  FADD.FTZ R0, R194, R0 ;  /* 0x00000000c2007221 */ /* 0x000fe40000010000 */
[C---:B--2---:R-:W-:Y:S04]  /*27cf0*/  HMMA.16816.F32.BF16 R28, R40.reuse, R48, R28 ;  /* 0x00000030281c723c */ /* 0x044fe8000004181c */
[----:B------:R-:W-:Y:S03]  /*27d00*/  FADD.FTZ R0, R230, R0 ;  /* 0x00000000e6007221 */ /* 0x000fe60000010000 */
[----:B------:R-:W-:Y:S01]  /*27d10*/  FFMA.FTZ R48, R246, R3, -R62 ;  /* 0x00000003f6307223 */ /* 0x000fe2000001083e */
[----:B------:R-:W-:Y:S01]  /*27d20*/  HMMA.16816.F32.BF16 R32, R40, R50, R32 ;  /* 0x000000322820723c */ /* 0x000fe20000041820 */
[----:B-1----:R-:W1:Y:S02]  /*27d30*/  LDSM.16.MT88.4 R52, [R220+0x10800] ;  /* 0x01080000dc34783b */ /* 0x002e640000004200 */
[----:B------:R2:W-:Y:S01]  /*27d40*/  MUFU.EX2 R68, R48 ;  /* 0x0000003000447308 */ /* 0x0005e20000000800 */
[----:B------:R-:W-:Y:S03]  /*27d50*/  FADD.FTZ R0, R214, R0 ;  /* 0x00000000d6007221 */ /* 0x000fe60000010000 */
[----:B-----5:R-:W-:Y:S01]  /*27d60*/  F2FP.BF16.PACK_AB R40, R77, R79 ;  /* 0x0000004f4d28723e */ /* 0x020fe200000010ff */
[----:B------:R-:W-:Y:S01]  /*27d70*/  FADD.FTZ R0, R185, R0 ;  /* 0x00000000b9007221 */ /* 0x000fe20000010000 */
[----:B------:R-:W-:Y:S03]  /*27d80*/  F2FP.BF16.PACK_AB R41, R74, R76 ;  /* 0x0000004c4a29723e */ /* 0x000fe600000010ff */
[----:B------:R-:W-:Y:S01]  /*27d90*/  FADD.FTZ R0, R184, R0 ;  /* 0x00000000b8007221 */ /* 0x000fe20000010000 */
[----:B------:R-:W-:Y:S01]  /*27da0*/  F2FP.BF16.PACK_AB R42, R73, R75 ;  /* 0x0000004b492a723e */ /* 0x000fe200000010ff */
[----:B----4-:R-:W-:Y:S01]  /*27db0*/  FADD.FTZ R44, R192, R2 ;  /* 0x00000002c02c7221 */ /* 0x010fe20000010000 */
[----:B---3--:R-:W-:Y:S01]  /*27dc0*/  F2FP.BF16.PACK_AB R43, R71, R72 ;  /* 0x00000048472b723e */ /* 0x008fe200000010ff */
[-C--:B------:R-:W-:Y:S02]  /*27dd0*/  FFMA.FTZ R2, R117, R3.reuse, -R60 ;  /* 0x0000000375027223 */ /* 0x080fe4000001083c */
[----:B------:R-:W-:Y:S02]  /*27de0*/  FADD.FTZ R56, R191, R44 ;  /* 0x0000002cbf387221 */ /* 0x000fe40000010000 */
[----:B------:R3:W4:Y:S01]  /*27df0*/  MUFU.EX2 R69, R2 ;  /* 0x0000000200457308 */ /* 0x0007220000000800 */
[----:B------:R-:W5:Y:S08]  /*27e00*/  LDSM.16.MT88.4 R44, [R223+0x10800] ;  /* 0x01080000df2c783b */ /* 0x000f700000004200 */
[----:B--2---:R-:W2:Y:S01]  /*27e10*/  LDSM.16.MT88.4 R48, [R221+0x10800] ;  /* 0x01080000dd30783b */ /* 0x004ea20000004200 */
[C---:B-1----:R-:W-:Y:S03]  /*27e20*/  HMMA.16816.F32.BF16 R4, R40.reuse, R52, R4 ;  /* 0x000000342804723c */ /* 0x042fe60000041804 */
[----:B---3--:R-:W-:Y:S02]  /*27e30*/  FADD.FTZ R2, R215, R56 ;  /* 0x00000038d7027221 */ /* 0x008fe40000010000 */
[----:B------:R-:W-:Y:S02]  /*27e40*/  FADD.FTZ R56, R181, R0 ;  /* 0x00000000b5387221 */ /* 0x000fe40000010000 */
[----:B------:R-:W-:Y:S01]  /*27e50*/  FADD.FTZ R57, R188, R2 ;  /* 0x00000002bc397221 */ /* 0x000fe20000010000 */
[C---:B------:R-:W-:Y:S04]  /*27e60*/  HMMA.16816.F32.BF16 R8, R40.reuse, R54, R8 ;  /* 0x000000362808723c */ /* 0x040fe80000041808 */
[-C--:B------:R-:W-:Y:S02]  /*27e70*/  FFMA.FTZ R2, R119, R3.reuse, -R62 ;  /* 0x0000000377027223 */ /* 0x080fe4000001083e */
[----:B------:R-:W-:Y:S02]  /*27e80*/  FADD.FTZ R0, R186, R57 ;  /* 0x00000039ba007221 */ /* 0x000fe40000010000 */
[-C--:B------:R-:W-:Y:S01]  /*27e90*/  FFMA.FTZ R52, R247, R3.reuse, -R60 ;  /* 0x00000003f7347223 */ /* 0x080fe2000001083c */
[----:B------:R1:W3:Y:S01]  /*27ea0*/  MUFU.EX2 R67, R2 ;  /* 0x0000000200437308 */ /* 0x0002e20000000800 */
[C---:B-----5:R-:W-:Y:S07]  /*27eb0*/  HMMA.16816.F32.BF16 R12, R40.reuse, R44, R12 ;  /* 0x0000002c280c723c */ /* 0x060fee000004180c */
[-C--:B------:R-:W-:Y:S01]  /*27ec0*/  FFMA.FTZ R44, R122, R3.reuse, -R62 ;  /* 0x000000037a2c7223 */ /* 0x080fe2000001083e */
[C---:B------:R-:W-:Y:S01]  /*27ed0*/  HMMA.16816.F32.BF16 R16, R40.reuse, R46, R16 ;  /* 0x0000002e2810723c */ /* 0x040fe20000041810 */
[----:B------:R5:W-:Y:S07]  /*27ee0*/  MUFU.EX2 R66, R52 ;  /* 0x0000003400427308 */ /* 0x000bee0000000800 */
[C---:B--2---:R-:W-:Y:S03]  /*27ef0*/  HMMA.16816.F32.BF16 R20, R40.reuse, R48, R20 ;  /* 0x000000302814723c */ /* 0x044fe60000041814 */
[----:B------:R2:W-:Y:S01]  /*27f00*/  MUFU.EX2 R64, R44 ;  /* 0x0000002c00407308 */ /* 0x0005e20000000800 */
[----:B-1----:R-:W-:Y:S02]  /*27f10*/  FADD.FTZ R2, R182, R56 ;  /* 0x00000038b6027221 */ /* 0x002fe40000010000 */
[----:B------:R-:W-:Y:S02]  /*27f20*/  FADD.FTZ R56, R187, R0 ;  /* 0x00000000bb387221 */ /* 0x000fe40000010000 */
[C---:B------:R-:W-:Y:S04]  /*27f30*/  HMMA.16816.F32.BF16 R24, R40.reuse, R50, R24 ;  /* 0x000000322818723c */ /* 0x040fe80000041818 */
[----:B------:R-:W-:Y:S02]  /*27f40*/  FADD.FTZ R0, R179, R2 ;  /* 0x00000002b3007221 */ /* 0x000fe40000010000 */
[----:B------:R-:W-:Y:S02]  /*27f50*/  FADD.FTZ R2, R183, R56 ;  /* 0x00000038b7027221 */ /* 0x000fe40000010000 */
[----:B------:R-:W-:Y:S01]  /*27f60*/  FADD.FTZ R0, R176, R0 ;  /* 0x00000000b0007221 */ /* 0x000fe20000010000 */
[----:B-----5:R-:W1:Y:S03]  /*27f70*/  LDSM.16.MT88.4 R52, [R222+0x10800] ;  /* 0x01080000de34783b */ /* 0x020e660000004200 */
[-C--:B------:R-:W-:Y:S02]  /*27f80*/  FFMA.FTZ R56, R121, R3.reuse, -R60 ;  /* 0x0000000379387223 */ /* 0x080fe4000001083c */
[----:B------:R-:W-:Y:S02]  /*27f90*/  FADD.FTZ R0, R175, R0 ;  /* 0x00000000af007221 */ /* 0x000fe40000010000 */
[----:B------:R5:W1:Y:S01]  /*27fa0*/  MUFU.EX2 R65, R56 ;  /* 0x0000003800417308 */ /* 0x000a620000000800 */
[----:B------:R-:W-:Y:S02]  /*27fb0*/  FADD.FTZ R2, R180, R2 ;  /* 0x00000002b4027221 */ /* 0x000fe40000010000 */
[----:B------:R-:W-:Y:S02]  /*27fc0*/  FADD.FTZ R0, R174, R0 ;  /* 0x00000000ae007221 */ /* 0x000fe40000010000 */
[----:B------:R-:W-:Y:S02]  /*27fd0*/  FADD.FTZ R2, R178, R2 ;  /* 0x00000002b2027221 */ /* 0x000fe40000010000 */
[----:B------:R-:W-:Y:S02]  /*27fe0*/  FADD.FTZ R0, R168, R0 ;  /* 0x00000000a8007221 */ /* 0x000fe40000010000 */
[-C--:B------:R-:W-:Y:S02]  /*27ff0*/  FFMA.FTZ R48, R249, R3.reuse, -R60 ;  /* 0x00000003f9307223 */ /* 0x080fe4000001083c */
[----:B--2---:R-:W-:Y:S02]  /*28000*/  FADD.FTZ R44, R170, R0 ;  /* 0x00000000aa2c7221 */ /* 0x004fe40000010000 */
[-C--:B------:R-:W-:Y:S01]  /*28010*/  FFMA.FTZ R0, R248, R3.reuse, -R62 ;  /* 0x00000003f8007223 */ /* 0x080fe2000001083e */
[----:B------:R-:W-:Y:S01]  /*28020*/  MUFU.EX2 R61, R48 ;  /* 0x00000030003d7308 */ /* 0x000fe20000000800 */
[----:B------:R-:W-:Y:S04]  /*28030*/  FADD.FTZ R2, R177, R2 ;  /* 0x00000002b1027221 */ /* 0x000fe80000010000 */
[----:B------:R-:W-:Y:S04]  /*28040*/  FADD.FTZ R2, R173, R2 ;  /* 0x00000002ad027221 */ /* 0x000fe80000010000 */
[----:B-----5:R-:W-:Y:S01]  /*28050*/  FADD.FTZ R56, R172, R2 ;  /* 0x00000002ac387221 */ /* 0x020fe20000010000 */
[----:B------:R2:W5:Y:S01]  /*28060*/  MUFU.EX2 R63, R0 ;  /* 0x00000000003f7308 */ /* 0x0005620000000800 */
[----:B------:R-:W-:Y:S02]  /*28070*/  FADD.FTZ R2, R167, R44 ;  /* 0x0000002ca7027221 */ /* 0x000fe40000010000 */
[----:B------:R-:W-:Y:S01]  /*28080*/  FADD.FTZ R56, R171, R56 ;  /* 0x00000038ab387221 */ /* 0x000fe20000010000 */
[----:B------:R-:W5:Y:S01]  /*28090*/  LDSM.16.MT88.4 R44, [R220+0x11000] ;  /* 0x01100000dc2c783b */ /* 0x000f620000004200 */
[C---:B-1----:R-:W-:Y:S07]  /*280a0*/  HMMA.16816.F32.BF16 R28, R40.reuse, R52, R28 ;  /* 0x00000034281c723c */ /* 0x042fee000004181c */
[-C--:B------:R-:W-:Y:S01]  /*280b0*/  FFMA.FTZ R52, R212, R3.reuse, -R62 ;  /* 0x00000003d4347223 */ /* 0x080fe2000001083e */
[----:B------:R-:W-:Y:S03]  /*280c0*/  HMMA.16816.F32.BF16 R32, R40, R54, R32 ;  /* 0x000000362820723c */ /* 0x000fe60000041820 */
[----:B------:R1:W-:Y:S01]  /*280d0*/  MUFU.EX2 R58, R52 ;  /* 0x00000034003a7308 */ /* 0x0003e20000000800 */
[----:B--2---:R-:W-:Y:S03]  /*280e0*/  FADD.FTZ R0, R165, R2 ;  /* 0x00000002a5007221 */ /* 0x004fe60000010000 */
[----:B----4-:R-:W-:Y:S01]  /*280f0*/  F2FP.BF16.PACK_AB R40, R69, R70 ;  /* 0x000000464528723e */ /* 0x010fe200000010ff */
[----:B------:R-:W-:Y:S01]  /*28100*/  FADD.FTZ R2, R169, R56 ;  /* 0x00000038a9027221 */ /* 0x000fe20000010000 */
[----:B---3--:R-:W-:Y:S03]  /*28110*/  F2FP.BF16.PACK_AB R41, R67, R68 ;  /* 0x000000444329723e */ /* 0x008fe600000010ff */
[----:B------:R-:W-:Y:S01]  /*28120*/  FADD.FTZ R2, R166, R2 ;  /* 0x00000002a6027221 */ /* 0x000fe20000010000 */
[----:B------:R-:W-:Y:S01]  /*28130*/  F2FP.BF16.PACK_AB R42, R65, R66 ;  /* 0x00000042412a723e */ /* 0x000fe200000010ff */
[----:B------:R-:W-:Y:S01]  /*28140*/  FADD.FTZ R0, R163, R0 ;  /* 0x00000000a3007221 */ /* 0x000fe20000010000 */
[----:B-----5:R-:W-:Y:S01]  /*28150*/  F2FP.BF16.PACK_AB R43, R63, R64 ;  /* 0x000000403f2b723e */ /* 0x020fe200000010ff */
[----:B------:R-:W-:Y:S02]  /*28160*/  FADD.FTZ R48, R164, R2 ;  /* 0x00000002a4307221 */ /* 0x000fe40000010000 */
[-C--:B------:R-:W-:Y:S02]  /*28170*/  FFMA.FTZ R2, R125, R3.reuse, -R60 ;  /* 0x000000037d027223 */ /* 0x080fe4000001083c */
        /* <DEDUP_REMOVED lines=9> */
[-CC-:B------:R-:W-:Y:S01]  /*28210*/  FFMA.FTZ R44, R128, R3.reuse, -R60.reuse ;  /* 0x00000003802c7223 */ /* 0x180fe2000001083c */
[C---:B------:R-:W-:Y:S03]  /*28220*/  HMMA.16816.F32.BF16 R8, R40.reuse, R46, R8 ;  /* 0x0000002e2808723c */ /* 0x040fe60000041808 */
[----:B------:R-:W-:Y:S06]  /*28230*/  FFMA.FTZ R60, R129, R3, -R60 ;  /* 0x00000003813c7223 */ /* 0x000fec000001083c */
[----:B------:R-:W-:Y:S03]  /*28240*/  MUFU.EX2 R60, R60 ;  /* 0x0000003c003c7308 */ /* 0x000fe60000000800 */
[----:B--2---:R-:W-:Y:S01]  /*28250*/  FADD.FTZ R2, R162, R56 ;  /* 0x00000038a2027221 */ /* 0x004fe20000010000 */
[----:B---3--:R-:W-:Y:S01]  /*28260*/  F2FP.BF16.PACK_AB R164, R59, R61 ;  /* 0x0000003d3ba4723e */ /* 0x008fe200000010ff */
[----:B------:R-:W-:Y:S02]  /*28270*/  FADD.FTZ R56, R152, R0 ;  /* 0x0000000098387221 */ /* 0x000fe40000010000 */
[----:B------:R-:W-:Y:S02]  /*28280*/  FADD.FTZ R57, R156, R2 ;  /* 0x000000029c397221 */ /* 0x000fe40000010000 */
[-C--:B------:R-:W-:Y:S02]  /*28290*/  FFMA.FTZ R2, R213, R3.reuse, -R62 ;  /* 0x00000003d5027223 */ /* 0x080fe4000001083e */
[----:B------:R-:W-:Y:S02]  /*282a0*/  FADD.FTZ R0, R159, R57 ;  /* 0x000000399f007221 */ /* 0x000fe40000010000 */
[----:B------:R-:W-:Y:S01]  /*282b0*/  FADD.FTZ R56, R151, R56 ;  /* 0x0000003897387221 */ /* 0x000fe20000010000 */
[----:B------:R2:W3:Y:S01]  /*282c0*/  MUFU.EX2 R57, R2 ;  /* 0x0000000200397308 */ /* 0x0004e20000000800 */
[----:B------:R-:W-:Y:S01]  /*282d0*/  FFMA.FTZ R62, R39, R3, -R62 ;  /* 0x00000003273e7223 */ /* 0x000fe2000001083e */
[----:B------:R-:W-:Y:S01]  /*282e0*/  LDSM.16.MT88.4 R156, [R221+0x11800] ;  /* 0x01180000dd9c783b */ /* 0x000fe20000004200 */
[C---:B----4-:R-:W-:Y:S07]  /*282f0*/  HMMA.16816.F32.BF16 R12, R40.reuse, R48, R12 ;  /* 0x00000030280c723c */ /* 0x050fee000004180c */
[----:B------:R-:W4:Y:S01]  /*28300*/  MUFU.EX2 R62, R62 ;  /* 0x0000003e003e7308 */ /* 0x000f220000000800 */
[C---:B------:R-:W-:Y:S08]  /*28310*/  HMMA.16816.F32.BF16 R16, R40.reuse, R50, R16 ;  /* 0x000000322810723c */ /* 0x040ff00000041810 */
[C---:B-1----:R-:W-:Y:S04]  /*28320*/  HMMA.16816.F32.BF16 R20, R40.reuse, R52, R20 ;  /* 0x000000342814723c */ /* 0x042fe80000041814 */
[----:B--2---:R-:W-:Y:S01]  /*28330*/  FADD.FTZ R2, R155, R0 ;  /* 0x000000009b027221 */ /* 0x004fe20000010000 */
[----:B---3--:R-:W-:Y:S01]  /*28340*/  F2FP.BF16.PACK_AB R165, R57, R58 ;  /* 0x0000003a39a5723e */ /* 0x008fe200000010ff */
[----:B------:R-:W-:Y:S02]  /*28350*/  FADD.FTZ R0, R148, R56 ;  /* 0x0000003894007221 */ /* 0x000fe40000010000 */
[----:B------:R-:W-:Y:S01]  /*28360*/  FADD.FTZ R2, R153, R2 ;  /* 0x0000000299027221 */ /* 0x000fe20000010000 */
[----:B------:R1:W2:Y:S01]  /*28370*/  MUFU.EX2 R56, R44 ;  /* 0x0000002c00387308 */ /* 0x0002a20000000800 */
[C---:B------:R-:W-:Y:S03]  /*28380*/  HMMA.16816.F32.BF16 R24, R40.reuse, R54, R24 ;  /* 0x000000362818723c */ /* 0x040fe60000041818 */
[----:B------:R-:W-:Y:S01]  /*28390*/  FADD.FTZ R0, R146, R0 ;  /* 0x0000000092007221 */ /* 0x000fe20000010000 */
[----:B----4-:R-:W-:Y:S01]  /*283a0*/  F2FP.BF16.PACK_AB R167, R62, R38 ;  /* 0x000000263ea7723e */ /* 0x010fe200000010ff */
[----:B------:R-:W-:Y:S02]  /*283b0*/  FADD.FTZ R2, R149, R2 ;  /* 0x0000000295027221 */ /* 0x000fe40000010000 */
[----:B------:R-:W-:Y:S02]  /*283c0*/  FADD.FTZ R0, R147, R0 ;  /* 0x0000000093007221 */ /* 0x000fe40000010000 */
[----:B------:R-:W-:Y:S02]  /*283d0*/  FADD.FTZ R2, R150, R2 ;  /* 0x0000000296027221 */ /* 0x000fe40000010000 */
[----:B------:R-:W-:Y:S01]  /*283e0*/  LDSM.16.MT88.4 R148, [R223+0x11800] ;  /* 0x01180000df94783b */ /* 0x000fe20000004200 */
        /* <DEDUP_REMOVED lines=14> */
[----:B------:R-:W-:Y:S02]  /*284d0*/  FADD.FTZ R0, R131, R0 ;  /* 0x0000000083007221 */ /* 0x000fe40000010000 */
[----:B------:R-:W-:Y:S02]  /*284e0*/  FADD.FTZ R2, R136, R2 ;  /* 0x0000000288027221 */ /* 0x000fe40000010000 */
[----:B------:R-:W-:Y:S02]  /*284f0*/  FADD.FTZ R0, R127, R0 ;  /* 0x000000007f007221 */ /* 0x000fe40000010000 */
        /* <DEDUP_REMOVED lines=62> */
.L_x_4065:
        /* <DEDUP_REMOVED lines=12> */
.L_x_4079:
        /* <DEDUP_REMOVED lines=9> */
.L_x_4080:
[----:B------:R-:W4:Y:S01]  /*28a30*/  S2R R57, SR_TID.X ;  /* 0x0000000000397919 */ /* 0x000f220000002100 */
[----:B---3--:R-:W-:Y:S01]  /*28a40*/  FADD.FTZ R11, R3, R2 ;  /* 0x00000002030b7221 */ /* 0x008fe20000010000 */
[----:B------:R-:W-:Y:S01]  /*28a50*/  FSETP.NE.FTZ.AND P4, PT, R38, RZ, PT ;  /* 0x000000ff2600720b */ /* 0x000fe20003f95000 */
[----:B------:R-:W-:Y:S01]  /*28a60*/  IMAD.MOV.U32 R0, RZ, RZ, 0x3f800000 ;  /* 0x3f800000ff007424 */ /* 0x000fe200078e00ff */
[----:B------:R-:W-:Y:S02]  /*28a70*/  BAR.SYNC.DEFER_BLOCKING 0x0 ;  /* 0x0000000000007b1d */ /* 0x000fe40000010000 */
[----:B------:R-:W-:-:S04]  /*28a80*/  FSETP.NE.FTZ.AND P3, PT, R11, RZ, PT ;  /* 0x000000ff0b00720b */ /* 0x000fc80003f75000 */
[----:B------:R-:W3:Y:S01]  /*28a90*/  LDL.LU R61, [R1+0x20] ;  /* 0x00002000013d7983 */ /* 0x000ee20000300800 */
[----:B----4-:R-:W-:Y:S01]  /*28aa0*/  SHF.R.S32.HI R56, RZ, 0x1f, R57 ;  /* 0x0000001fff387819 */ /* 0x010fe20000011439 */
[----:B-1----:R-:W-:-:S03]  /*28ab0*/  IMAD.MOV.U32 R2, RZ, RZ, 0x3f800000 ;  /* 0x3f800000ff027424 */ /* 0x002fc600078e00ff */
[----:B------:R-:W1:Y:S01]  /*28ac0*/  @P4 MUFU.RCP R0, R38 ;  /* 0x0000002600004308 */ /* 0x000e620000001000 */
[----:B------:R-:W-:Y:S01]  /*28ad0*/  MOV R7, 0x40 ;  /* 0x0000004000077802 */ /* 0x000fe20000000f00 */
[----:B------:R-:W-:Y:S01]  /*28ae0*/  ULDC.64 UR4, c[0x0][0x118] ;  /* 0x0000460000047ab9 */ /* 0x000fe20000000a00 */
[CC--:B------:R-:W-:Y:S01]  /*28af0*/  LEA.HI R4, R56.reuse, R57.reuse, RZ, 0x2 ;  /* 0x0000003938047211 */ /* 0x0c0fe200078f10ff */
[----:B------:R-:W4:Y:S03]  /*28b00*/  LDL.LU R60, [R1+0x2c] ;  /* 0x00002c00013c7983 */ /* 0x000f260000300800 */
[--C-:B------:R-:W-:Y:S01]  /*28b10*/  SHF.R.S32.HI R5, RZ, 0x2, R4.reuse ;  /* 0x00000002ff057819 */ /* 0x100fe20000011404 */
[----:B------:R-:W2:Y:S01]  /*28b20*/  @P3 MUFU.RCP R2, R11 ;  /* 0x0000000b00023308 */ /* 0x000ea20000001000 */
[----:B------:R-:W-:Y:S01]  /*28b30*/  SHF.R.S32.HI R3, RZ, 0x1f, R4 ;  /* 0x0000001fff037819 */ /* 0x000fe20000011404 */
[----:B------:R3:W5:Y:S01]  /*28b40*/  LDL R59, [R1+0x30] ;  /* 0x00003000013b7983 */ /* 0x0007620000100800 */
[----:B------:R-:W-:-:S02]  /*28b50*/  LEA.HI R56, R56, R57, RZ, 0x5 ;  /* 0x0000003938387211 */ /* 0x000fc400078f28ff */
[----:B------:R-:W-:Y:S02]  /*28b60*/  LEA.HI R3, R3, R5, RZ, 0x3 ;  /* 0x0000000503037211 */ /* 0x000fe400078f18ff */
[----:B------:R-:W-:Y:S01]  /*28b70*/  LOP3.LUT R4, R4, 0x1ffffffc, RZ, 0xc0, !PT ;  /* 0x1ffffffc04047812 */ /* 0x000fe200078ec0ff */
[C---:B-1----:R-:W-:Y:S01]  /*28b80*/  FMUL.FTZ R136, R0.reuse, R136 ;  /* 0x0000008800887220 */ /* 0x042fe20000410000 */
[----:B------:R-:W-:Y:S01]  /*28b90*/  LOP3.LUT R3, R3, 0xfffffff8, RZ, 0xc0, !PT ;  /* 0xfffffff803037812 */ /* 0x000fe200078ec0ff */
[C---:B------:R-:W-:Y:S01]  /*28ba0*/  FMUL.FTZ R137, R0.reuse, R137 ;  /* 0x0000008900897220 */ /* 0x040fe20000410000 */
[----:B------:R-:W-:Y:S01]  /*28bb0*/  SHF.R.S32.HI R39, RZ, 0x5, R56 ;  /* 0x00000005ff277819 */ /* 0x000fe20000011438 */
[C---:B------:R-:W-:Y:S01]  /*28bc0*/  FMUL.FTZ R140, R0.reuse, R140 ;  /* 0x0000008c008c7220 */ /* 0x040fe20000410000 */
[----:B------:R-:W-:Y:S01]  /*28bd0*/  IADD3 R3, R5, -R3, RZ ;  /* 0x8000000305037210 */ /* 0x000fe20007ffe0ff */
[----:B------:R-:W-:Y:S01]  /*28be0*/  FMUL.FTZ R141, R0, R141 ;  /* 0x0000008d008d7220 */ /* 0x000fe20000410000 */
[----:B------:R-:W-:Y:S01]  /*28bf0*/  IADD3 R4, -R4, R57, RZ ;  /* 0x0000003904047210 */ /* 0x000fe20007ffe1ff */
[----:B--2---:R-:W-:Y:S01]  /*28c00*/  FMUL.FTZ R139, R2, R139 ;  /* 0x0000008b028b7220 */ /* 0x004fe20000410000 */
[C---:B------:R-:W-:Y:S01]  /*28c10*/  LOP3.LUT R6, R3.reuse, 0x1, RZ, 0xc0, !PT ;  /* 0x0000000103067812 */ /* 0x040fe200078ec0ff */
[C---:B------:R-:W-:Y:S01]  /*28c20*/  IMAD.SHL.U32 R5, R3.reuse, 0x40, RZ ;  /* 0x0000004003057824 */ /* 0x040fe200078e00ff */
[----:B------:R-:W-:Y:S01]  /*28c30*/  R2P PR, R3, 0x6 ;  /* 0x0000000603007804 */ /* 0x000fe20000000000 */
[----:B------:R-:W-:Y:S01]  /*28c40*/  IMAD R4, R39, 0x200, R4 ;  /* 0x0000020027047824 */ /* 0x000fe200078e0204 */
[----:B------:R-:W-:Y:S01]  /*28c50*/  ISETP.NE.U32.AND P0, PT, R6, 0x1, PT ;  /* 0x000000010600780c */ /* 0x000fe20003f05070 */
[----:B------:R-:W-:Y:S01]  /*28c60*/  IMAD.MOV.U32 R6, RZ, RZ, -0x20 ;  /* 0xffffffe0ff067424 */ /* 0x000fe200078e00ff */
[----:B------:R-:W-:Y:S01]  /*28c70*/  LOP3.LUT R5, R5, 0x1c0, RZ, 0xc0, !PT ;  /* 0x000001c005057812 */ /* 0x000fe200078ec0ff */
[C---:B------:R-:W-:Y:S01]  /*28c80*/  FMUL.FTZ R138, R2.reuse, R138 ;  /* 0x0000008a028a7220 */ /* 0x040fe20000410000 */
[----:B------:R-:W-:Y:S01]  /*28c90*/  SEL R7, R7, 0xffffffc0, !P1 ;  /* 0xffffffc007077807 */ /* 0x000fe20004800000 */
[C---:B------:R-:W-:Y:S01]  /*28ca0*/  FMUL.FTZ R143, R2.reuse, R143 ;  /* 0x0000008f028f7220 */ /* 0x040fe20000410000 */
[----:B------:R-:W-:Y:S01]  /*28cb0*/  LEA.HI R5, R5, R5, RZ, 0x1d ;  /* 0x0000000505057211 */ /* 0x000fe200078fe8ff */
[----:B------:R-:W-:Y:S01]  /*28cc0*/  FMUL.FTZ R142, R2, R142 ;  /* 0x0000008e028e7220 */ /* 0x000fe20000410000 */
[----:B------:R-:W-:Y:S01]  /*28cd0*/  SEL R6, R6, 0x20, !P0 ;  /* 0x0000002006067807 */ /* 0x000fe20004000000 */
[----:B------:R-:W-:Y:S01]  /*28ce0*/  FMUL.FTZ R147, R2, R147 ;  /* 0x0000009302937220 */ /* 0x000fe20000410000 */
[----:B------:R-:W-:Y:S01]  /*28cf0*/  LEA R4, R4, R5, 0x1 ;  /* 0x0000000504047211 */ /* 0x000fe200078e08ff */
[----:B------:R-:W-:-:S02]  /*28d00*/  FMUL.FTZ R146, R2, R146 ;  /* 0x0000009202927220 */ /* 0x000fc40000410000 */
[----:B------:R-:W-:Y:S02]  /*28d10*/  FMUL.FTZ R151, R2, R151 ;  /* 0x0000009702977220 */ /* 0x000fe40000410000 */
[----:B------:R-:W-:Y:S01]  /*28d20*/  IMAD.SHL.U32 R3, R4, 0x4, RZ ;  /* 0x0000000404037824 */ /* 0x000fe200078e00ff */
[----:B------:R-:W-:Y:S01]  /*28d30*/  STS.64 [R4.X4], R136 ;  /* 0x0000008804007388 */ /* 0x000fe20000004a00 */
[C---:B------:R-:W-:Y:S02]  /*28d40*/  FMUL.FTZ R150, R2.reuse, R150 ;  /* 0x0000009602967220 */ /* 0x040fe40000410000 */
[C---:B------:R-:W-:Y:S01]  /*28d50*/  FMUL.FTZ R155, R2.reuse, R155 ;  /* 0x0000009b029b7220 */ /* 0x040fe20000410000 */
[----:B------:R1:W-:Y:S01]  /*28d60*/  STS.64 [R4.X4+0x800], R138 ;  /* 0x0008008a04007388 */ /* 0x0003e20000004a00 */
[C---:B------:R-:W-:Y:S02]  /*28d70*/  FMUL.FTZ R154, R2.reuse, R154 ;  /* 0x0000009a029a7220 */ /* 0x040fe40000410000 */
[----:B------:R-:W-:-:S02]  /*28d80*/  FMUL.FTZ R159, R2, R159 ;  /* 0x0000009f029f7220 */ /* 0x000fc40000410000 */
[C---:B------:R-:W-:Y:S02]  /*28d90*/  FMUL.FTZ R158, R2.reuse, R158 ;  /* 0x0000009e029e7220 */ /* 0x040fe40000410000 */
[C---:B------:R-:W-:Y:S02]  /*28da0*/  FMUL.FTZ R163, R2.reuse, R163 ;  /* 0x000000a302a37220 */ /* 0x040fe40000410000 */
[C---:B------:R-:W-:Y:S02]  /*28db0*/  FMUL.FTZ R162, R2.reuse, R162 ;  /* 0x000000a202a27220 */ /* 0x040fe40000410000 */
[C---:B------:R-:W-:Y:S02]  /*28dc0*/  FMUL.FTZ R167, R2.reuse, R167 ;  /* 0x000000a702a77220 */ /* 0x040fe40000410000 */
[----:B------:R-:W-:Y:S01]  /*28dd0*/  FMUL.FTZ R166, R2, R166 ;  /* 0x000000a602a67220 */ /* 0x000fe20000410000 */
[----:B------:R-:W-:Y:S01]  /*28de0*/  IADD3 R2, R3, R6, RZ ;  /* 0x0000000603027210 */ /* 0x000fe20007ffe0ff */
[----:B------:R-:W-:-:S02]  /*28df0*/  FMUL.FTZ R144, R0, R144 ;  /* 0x0000009000907220 */ /* 0x000fc40000410000 */
[C---:B------:R-:W-:Y:S02]  /*28e00*/  FMUL.FTZ R145, R0.reuse, R145 ;  /* 0x0000009100917220 */ /* 0x040fe40000410000 */
[C---:B------:R-:W-:Y:S01]  /*28e10*/  FMUL.FTZ R148, R0.reuse, R148 ;  /* 0x0000009400947220 */ /* 0x040fe20000410000 */
[----:B------:R-:W-:Y:S01]  /*28e20*/  STS.64 [R2], R140 ;  /* 0x0000008c02007388 */ /* 0x000fe20000000a00 */
[C---:B------:R-:W-:Y:S02]  /*28e30*/  FMUL.FTZ R149, R0.reuse, R149 ;  /* 0x0000009500957220 */ /* 0x040fe40000410000 */
[C---:B------:R-:W-:Y:S01]  /*28e40*/  FMUL.FTZ R152, R0.reuse, R152 ;  /* 0x0000009800987220 */ /* 0x040fe20000410000 */
[----:B------:R2:W-:Y:S01]  /*28e50*/  STS.64 [R2+0x800], R142 ;  /* 0x0008008e02007388 */ /* 0x0005e20000000a00 */
[C---:B------:R-:W-:Y:S02]  /*28e60*/  FMUL.FTZ R153, R0.reuse, R153 ;  /* 0x0000009900997220 */ /* 0x040fe40000410000 */
[----:B------:R-:W-:Y:S01]  /*28e70*/  FMUL.FTZ R156, R0, R156 ;  /* 0x0000009c009c7220 */ /* 0x000fe20000410000 */
[----:B-1----:R-:W-:Y:S01]  /*28e80*/  IADD3 R4, R2, R7, RZ ;  /* 0x0000000702047210 */ /* 0x002fe20007ffe0ff */
[----:B------:R-:W-:-:S02]  /*28e90*/  FMUL.FTZ R157, R0, R157 ;  /* 0x0000009d009d7220 */ /* 0x000fc40000410000 */
[C---:B------:R-:W-:Y:S02]  /*28ea0*/  FMUL.FTZ R160, R0.reuse, R160 ;  /* 0x000000a000a07220 */ /* 0x040fe40000410000 */
[C---:B------:R-:W-:Y:S02]  /*28eb0*/  FMUL.FTZ R161, R0.reuse, R161 ;  /* 0x000000a100a17220 */ /* 0x040fe40000410000 */
[C---:B------:R-:W-:Y:S02]  /*28ec0*/  FMUL.FTZ R164, R0.reuse, R164 ;  /* 0x000000a400a47220 */ /* 0x040fe40000410000 */
[----:B------:R-:W-:Y:S01]  /*28ed0*/  FMUL.FTZ R165, R0, R165 ;  /* 0x000000a500a57220 */ /* 0x000fe20000410000 */
[C---:B------:R-:W-:Y:S01]  /*28ee0*/  IADD3 R0, R3.reuse, 0x80, RZ ;  /* 0x0000008003007810 */ /* 0x040fe20007ffe0ff */
[C---:B------:R-:W-:Y:S01]  /*28ef0*/  IMAD.IADD R5, R3.reuse, 0x1, R7 ;  /* 0x0000000103057824 */ /* 0x040fe200078e0207 */
[----:B------:R-:W-:-:S04]  /*28f00*/  @P2 IADD3 R0, R3, -0x80, RZ ;  /* 0xffffff8003002810 */ /* 0x000fc80007ffe0ff */
[----:B------:R-:W-:Y:S01]  /*28f10*/  STS.64 [R5], R144 ;  /* 0x0000009005007388 */ /* 0x000fe20000000a00 */
[----:B------:R-:W-:-:S03]  /*28f20*/  IADD3 R3, R7, R0, RZ ;  /* 0x0000000007037210 */ /* 0x000fc60007ffe0ff */
[----:B------:R-:W-:Y:S01]  /*28f30*/  STS.64 [R5+0x800], R146 ;  /* 0x0008009205007388 */ /* 0x000fe20000000a00 */
[----:B--2---:R-:W-:-:S03]  /*28f40*/  IMAD.IADD R2, R6, 0x1, R0 ;  /* 0x0000000106027824 */ /* 0x004fc600078e0200 */
[----:B------:R-:W-:Y:S04]  /*28f50*/  STS.64 [R4], R148 ;  /* 0x0000009404007388 */ /* 0x000fe80000000a00 */
[----:B------:R-:W-:Y:S04]  /*28f60*/  STS.64 [R4+0x800], R150 ;  /* 0x0008009604007388 */ /* 0x000fe80000000a00 */
[----:B------:R-:W-:Y:S04]  /*28f70*/  STS.64 [R0], R152 ;  /* 0x0000009800007388 */ /* 0x000fe80000000a00 */
[----:B------:R1:W-:Y:S04]  /*28f80*/  STS.64 [R0+0x800], R154 ;  /* 0x0008009a00007388 */ /* 0x0003e80000000a00 */
[----:B------:R-:W-:Y:S04]  /*28f90*/  STS.64 [R2], R156 ;  /* 0x0000009c02007388 */ /* 0x000fe80000000a00 */
[----:B------:R2:W-:Y:S04]  /*28fa0*/  STS.64 [R2+0x800], R158 ;  /* 0x0008009e02007388 */ /* 0x0005e80000000a00 */
[----:B------:R-:W-:Y:S04]  /*28fb0*/  STS.64 [R3], R160 ;  /* 0x000000a003007388 */ /* 0x000fe80000000a00 */
[----:B------:R-:W-:Y:S01]  /*28fc0*/  STS.64 [R3+0x800], R162 ;  /* 0x000800a203007388 */ /* 0x000fe20000000a00 */
[----:B-1----:R-:W-:-:S05]  /*28fd0*/  IMAD.IADD R0, R7, 0x1, R2 ;  /* 0x0000000107007824 */ /* 0x002fca00078e0202 */
[----:B------:R-:W-:Y:S04]  /*28fe0*/  STS.64 [R0], R164 ;  /* 0x000000a400007388 */ /* 0x000fe80000000a00 */
[----:B------:R1:W-:Y:S04]  /*28ff0*/  STS.64 [R0+0x800], R166 ;  /* 0x000800a600007388 */ /* 0x0003e80000000a00 */
[----:B------:R1:W3:Y:S04]  /*29000*/  LD.E.64 R52, [R8.64+0xb0] ;  /* 0x0000b00408347980 */ /* 0x0002e8000c101b00 */
[----:B------:R1:W4:Y:S04]  /*29010*/  LD.E R7, [R8.64+0x60] ;  /* 0x0000600408077980 */ /* 0x000328000c101900 */
[----:B------:R1:W5:Y:S04]  /*29020*/  LD.E R54, [R8.64+0xcc] ;  /* 0x0000cc0408367980 */ /* 0x000368000c101900 */
[----:B------:R1:W5:Y:S04]  /*29030*/  LD.E.64 R14, [R8.64+0x78] ;  /* 0x00007804080e7980 */ /* 0x000368000c101b00 */
[----:B------:R1:W5:Y:S01]  /*29040*/  LD.E.64 R12, [R8.64+0xa8] ;  /* 0x0000a804080c7980 */ /* 0x000362000c101b00 */
[----:B------:R-:W-:Y:S03]  /*29050*/  BSSY B0, `(.L_x_4077) ;  /* 0x0000042000007945 */ /* 0x000fe60003800000 */
[----:B------:R-:W2:Y:S04]  /*29060*/  S2R R58, SR_CTAID.X ;  /* 0x00000000003a7919 */ /* 0x000ea80000002500 */
[----:B-1----:R-:W1:Y:S01]  /*29070*/  S2R R8, SR_TID.X ;  /* 0x0000000000087919 */ /* 0x002e620000002100 */
[----:B------:R-:W-:Y:S01]  /*29080*/  IMAD.MOV.U32 R9, RZ, RZ, -0x800000 ;  /* 0xff800000ff097424 */ /* 0x000fe200078e00ff */
[----:B-1----:R-:W-:-:S04]  /*29090*/  SHF.R.S32.HI R5, RZ, 0x1f, R8 ;  /* 0x0000001fff057819 */ /* 0x002fc80000011408 */
[----:B--2---:R-:W-:-:S04]  /*290a0*/  LEA.HI R2, R5, R8, RZ, 0x4 ;  /* 0x0000000805027211 */ /* 0x004fc800078f20ff */
[----:B------:R-:W-:Y:S02]  /*290b0*/  LOP3.LUT R0, R2, 0xfffffff0, RZ, 0xc0, !PT ;  /* 0xfffffff002007812 */ /* 0x000fe400078ec0ff */
[----:B------:R-:W-:Y:S02]  /*290c0*/  SHF.R.S32.HI R6, RZ, 0x4, R2 ;  /* 0x00000004ff067819 */ /* 0x000fe40000011402 */
[----:B------:R-:W-:-:S03]  /*290d0*/  IADD3 R10, -R0, R8, RZ ;  /* 0x00000008000a7210 */ /* 0x000fc60007ffe1ff */
[----:B------:R-:W-:Y:S01]  /*290e0*/  IMAD.SHL.U32 R0, R6, 0x40, RZ ;  /* 0x0000004006007824 */ /* 0x000fe200078e00ff */
[----:B------:R-:W-:-:S04]  /*290f0*/  LEA.HI R3, R10, R10, RZ, 0x1 ;  /* 0x0000000a0a037211 */ /* 0x000fc800078f08ff */
[----:B------:R-:W-:Y:S02]  /*29100*/  LOP3.LUT R0, R0, 0x1c0, RZ, 0xc0, !PT ;  /* 0x000001c000007812 */ /* 0x000fe400078ec0ff */
[----:B------:R-:W-:-:S04]  /*29110*/  SHF.L.U32 R2, R3, 0x2, RZ ;  /* 0x0000000203027819 */ /* 0x000fc800000006ff */
[----:B------:R-:W-:Y:S02]  /*29120*/  LOP3.LUT R4, R0, 0x38, R2, 0xf8, !PT ;  /* 0x0000003800047812 */ /* 0x000fe400078ef802 */
[----:B------:R-:W-:Y:S02]  /*29130*/  LOP3.LUT R2, R3, 0xffffffe, RZ, 0xc0, !PT ;  /* 0x0ffffffe03027812 */ /* 0x000fe400078ec0ff */
[----:B------:R-:W-:Y:S02]  /*29140*/  SHF.R.U32.HI R0, RZ, 0x3, R0 ;  /* 0x00000003ff007819 */ /* 0x000fe40000011600 */
[----:B------:R-:W-:Y:S01]  /*29150*/  SHF.R.S32.HI R3, RZ, 0x1f, R39 ;  /* 0x0000001fff037819 */ /* 0x000fe20000011427 */
[----:B------:R-:W-:Y:S01]  /*29160*/  IMAD.IADD R2, R10, 0x1, -R2 ;  /* 0x000000010a027824 */ /* 0x000fe200078e0a02 */
[----:B------:R-:W-:Y:S02]  /*29170*/  LOP3.LUT R0, R4, R0, RZ, 0x3c, !PT ;  /* 0x0000000004007212 */ /* 0x000fe400078e3cff */
[----:B------:R-:W1:Y:S01]  /*29180*/  @P4 MUFU.LG2 R4, R38 ;  /* 0x0000002600044308 */ /* 0x000e620000000c00 */
[----:B------:R-:W-:-:S02]  /*29190*/  LEA.HI R3, R3, R39, RZ, 0x2 ;  /* 0x0000002703037211 */ /* 0x000fc400078f10ff */
[----:B------:R-:W-:Y:S01]  /*291a0*/  LEA R0, R2, R0, 0x2 ;  /* 0x0000000002007211 */ /* 0x000fe200078e10ff */
[----:B------:R-:W-:Y:S01]  /*291b0*/  BAR.SYNC.DEFER_BLOCKING 0x0 ;  /* 0x0000000000007b1d */ /* 0x000fe20000010000 */
[----:B------:R-:W-:Y:S02]  /*291c0*/  LOP3.LUT R2, R56, 0xffffffe0, RZ, 0xc0, !PT ;  /* 0xffffffe038027812 */ /* 0x000fe400078ec0ff */
[----:B------:R-:W-:Y:S02]  /*291d0*/  LOP3.LUT R3, R3, 0xffffffc, RZ, 0xc0, !PT ;  /* 0x0ffffffc03037812 */ /* 0x000fe400078ec0ff */
[----:B------:R-:W-:-:S03]  /*291e0*/  IADD3 R2, -R2, R57, RZ ;  /* 0x0000003902027210 */ /* 0x000fc60007ffe1ff */
[----:B------:R-:W-:Y:S01]  /*291f0*/  IMAD.IADD R3, R39, 0x1, -R3 ;  /* 0x0000000127037824 */ /* 0x000fe200078e0a03 */
[----:B------:R-:W-:Y:S01]  /*29200*/  LOP3.LUT P0, RZ, R2, 0x3, RZ, 0xc0, !PT ;  /* 0x0000000302ff7812 */ /* 0x000fe2000780c0ff */
[----:B-1----:R-:W-:Y:S01]  /*29210*/  @P4 FMUL.FTZ R4, R4, 0.69314718246459960938 ;  /* 0x3f31721804044820 */ /* 0x002fe20000410000 */
        /* <DEDUP_REMOVED lines=8> */
[----:B--2---:R-:W-:-:S02]  /*292a0*/  LEA.HI R0, R5, R8, RZ, 0x5 ;  /* 0x0000000805007211 */ /* 0x004fc400078f28ff */
[----:B------:R-:W2:Y:S02]  /*292b0*/  @P3 MUFU.LG2 R5, R11 ;  /* 0x0000000b00053308 */ /* 0x000ea40000000c00 */
[----:B------:R-:W-:-:S05]  /*292c0*/  LOP3.LUT R0, R0, 0xffffffe0, RZ, 0xc0, !PT ;  /* 0xffffffe000007812 */ /* 0x000fca00078ec0ff */
[----:B------:R-:W-:-:S05]  /*292d0*/  IMAD.IADD R0, R8, 0x1, -R0 ;  /* 0x0000000108007824 */ /* 0x000fca00078e0a00 */
[----:B------:R-:W-:-:S04]  /*292e0*/  SHF.R.S32.HI R8, RZ, 0x1f, R0 ;  /* 0x0000001fff087819 */ /* 0x000fc80000011400 */
[----:B------:R-:W-:Y:S01]  /*292f0*/  LEA.HI R0, R8, R0, RZ, 0x2 ;  /* 0x0000000008007211 */ /* 0x000fe200078f10ff */
[----:B--2---:R-:W-:Y:S01]  /*29300*/  @P3 FMUL.FTZ R5, R5, 0.69314718246459960938 ;  /* 0x3f31721805053820 */ /* 0x004fe20000410000 */
[----:B------:R-:W-:Y:S02]  /*29310*/  SHF.L.U32 R11, R58, 0x6, RZ ;  /* 0x000000063a0b7819 */ /* 0x000fe400000006ff */
[----:B------:R-:W-:Y:S01]  /*29320*/  SHF.R.S32.HI R0, RZ, 0x2, R0 ;  /* 0x00000002ff007819 */ /* 0x000fe20000011400 */
[-C--:B-----5:R-:W-:Y:S01]  /*29330*/  @P3 FFMA.FTZ R9, R36, R55.reuse, R5 ;  /* 0x0000003724093223 */ /* 0x0a0fe20000010005 */
[----:B------:R-:W-:Y:S01]  /*29340*/  MOV R8, 0xff800000 ;  /* 0xff80000000087802 */ /* 0x000fe20000000f00 */
[----:B------:R-:W-:Y:S01]  /*29350*/  @P4 FFMA.FTZ R8, R37, R55, R4 ;  /* 0x0000003725084223 */ /* 0x000fe20000010004 */
[----:B------:R-:W-:Y:S01]  /*29360*/  LEA R0, R3, R0, 0x4 ;  /* 0x0000000003007211 */ /* 0x000fe200078e20ff */
        /* <DEDUP_REMOVED lines=16> */
.L_x_4078:
[----:B-1----:R-:W-:Y:S05]  /*29470*/  BSYNC B0 ;  /* 0x0000000000007941 */ /* 0x002fea0003800000 */
.L_x_4077:
[----:B------:R-:W-:Y:S01]  /*29480*/  IMAD.SHL.U32 R2, R10, 0x4, RZ ;  /* 0x000000040a027824 */ /* 0x000fe200078e00ff */
[----:B------:R-:W-:Y:S01]  /*29490*/  IADD3 R8, R6, 0x10, RZ ;  /* 0x0000001006087810 */ /* 0x000fe20007ffe0ff */
[----:B------:R-:W-:Y:S01]  /*294a0*/  IMAD R0, R4, R54, RZ ;  /* 0x0000003604007224 */ /* 0x000fe200078e02ff */
[----:B------:R-:W-:Y:S01]  /*294b0*/  IADD3 R7, R6, 0x18, RZ ;  /* 0x0000001806077810 */ /* 0x000fe20007ffe0ff */
[----:B------:R-:W-:Y:S01]  /*294c0*/  IMAD R4, R58, -0x40, R59 ;  /* 0xffffffc03a047824 */ /* 0x000fe200078e023b */
[----:B------:R-:W-:Y:S01]  /*294d0*/  SHF.R.S32.HI R3, RZ, 0x1f, R2 ;  /* 0x0000001fff037819 */ /* 0x000fe20000011402 */
[----:B------:R-:W-:Y:S01]  /*294e0*/  ULDC.64 UR4, c[0x0][0x118] ;  /* 0x0000460000047ab9 */ /* 0x000fe20000000a00 */
[----:B------:R-:W-:-:S02]  /*294f0*/  IADD3 R9, R6, 0x8, RZ ;  /* 0x0000000806097810 */ /* 0x000fc40007ffe0ff */
[-C--:B------:R-:W-:Y:S01]  /*29500*/  ISETP.GE.AND P5, PT, R8, R4.reuse, PT ;  /* 0x000000040800720c */ /* 0x080fe20003fa6270 */
[C---:B------:R-:W-:Y:S01]  /*29510*/  IMAD.WIDE R2, R6.reuse, 0x40, R2 ;  /* 0x0000004006027825 */ /* 0x040fe200078e0202 */
[----:B------:R-:W-:Y:S02]  /*29520*/  ISETP.GE.AND P4, PT, R7, R4, PT ;  /* 0x000000040700720c */ /* 0x000fe40003f86270 */
[----:B------:R-:W-:Y:S02]  /*29530*/  IADD3 R8, R6, 0x20, RZ ;  /* 0x0000002006087810 */ /* 0x000fe40007ffe0ff */
[----:B------:R-:W-:Y:S02]  /*29540*/  IADD3 R5, P0, R0, R2, RZ ;  /* 0x0000000200057210 */ /* 0x000fe40007f1e0ff */
[----:B------:R-:W-:Y:S02]  /*29550*/  IADD3 R7, R6, 0x28, RZ ;  /* 0x0000002806077810 */ /* 0x000fe40007ffe0ff */
[----:B------:R-:W-:-:S02]  /*29560*/  LEA.HI.X.SX32 R3, R0, R3, 0x1, P0 ;  /* 0x0000000300037211 */ /* 0x000fc400000f0eff */
[C---:B------:R-:W-:Y:S02]  /*29570*/  LEA R2, P0, R5.reuse, R14, 0x2 ;  /* 0x0000000e05027211 */ /* 0x040fe400078010ff */
[C---:B------:R-:W-:Y:S02]  /*29580*/  IADD3 R0, R6.reuse, 0x30, RZ ;  /* 0x0000003006007810 */ /* 0x040fe40007ffe0ff */
[----:B------:R-:W-:Y:S01]  /*29590*/  LEA.HI.X R3, R5, R15, R3, 0x2, P0 ;  /* 0x0000000f05037211 */ /* 0x000fe200000f1403 */
[----:B------:R-:W-:Y:S01]  /*295a0*/  IMAD.MOV.U32 R5, RZ, RZ, 0x0 ;  /* 0x00000000ff057424 */ /* 0x000fe200078e00ff */
[-C--:B------:R-:W-:Y:S02]  /*295b0*/  ISETP.GE.AND P0, PT, R6, R4.reuse, PT ;  /* 0x000000040600720c */ /* 0x080fe40003f06270 */
[----:B------:R-:W-:Y:S01]  /*295c0*/  ISETP.GE.AND P1, PT, R0, R4, PT ;  /* 0x000000040000720c */ /* 0x000fe20003f26270 */
[----:B------:R1:W-:Y:S01]  /*295d0*/  @!P5 ST.E.128 [R2.64+0x1000], R40 ;  /* 0x001000280200d985 */ /* 0x0003e2000c101d04 */
[----:B------:R-:W-:-:S02]  /*295e0*/  IADD3 R0, R6, 0x38, RZ ;  /* 0x0000003806007810 */ /* 0x000fc40007ffe0ff */
[-C--:B------:R-:W-:Y:S01]  /*295f0*/  ISETP.GE.AND P6, PT, R9, R4.reuse, PT ;  /* 0x000000040900720c */ /* 0x080fe20003fc6270 */
[----:B------:R1:W-:Y:S01]  /*29600*/  @!P4 ST.E.128 [R2.64+0x1800], R32 ;  /* 0x001800200200c985 */ /* 0x0003e2000c101d04 */
[-C--:B------:R-:W-:Y:S02]  /*29610*/  ISETP.GE.AND P3, PT, R8, R4.reuse, PT ;  /* 0x000000040800720c */ /* 0x080fe40003f66270 */
[-C--:B------:R-:W-:Y:S02]  /*29620*/  ISETP.GE.AND P2, PT, R7, R4.reuse, PT ;  /* 0x000000040700720c */ /* 0x080fe40003f46270 */
[----:B------:R-:W-:Y:S01]  /*29630*/  MOV R11, 0x1f0 ;  /* 0x000001f0000b7802 */ /* 0x000fe20000000f00 */
[----:B------:R1:W-:Y:S04]  /*29640*/  @!P0 ST.E.64 [R2.64], R48 ;  /* 0x0000003002008985 */ /* 0x0003e8000c101b04 */
[----:B------:R1:W-:Y:S01]  /*29650*/  @!P0 ST.E.64 [R2.64+0x8], R50 ;  /* 0x0000083202008985 */ /* 0x0003e2000c101b04 */
[----:B------:R-:W-:Y:S01]  /*29660*/  ISETP.GE.AND P0, PT, R0, R4, PT ;  /* 0x000000040000720c */ /* 0x000fe20003f06270 */
[----:B------:R-:W-:-:S02]  /*29670*/  IMAD.MOV.U32 R4, RZ, RZ, R11 ;  /* 0x000000ffff047224 */ /* 0x000fc400078e000b */
[----:B------:R1:W-:Y:S04]  /*29680*/  @!P6 ST.E.128 [R2.64+0x800], R44 ;  /* 0x0008002c0200e985 */ /* 0x0003e8000c101d04 */
[----:B------:R1:W-:Y:S04]  /*29690*/  @!P3 ST.E.128 [R2.64+0x2000], R28 ;  /* 0x0020001c0200b985 */ /* 0x0003e8000c101d04 */
[----:B------:R1:W-:Y:S04]  /*296a0*/  @!P2 ST.E.128 [R2.64+0x2800], R24 ;  /* 0x002800180200a985 */ /* 0x0003e8000c101d04 */
[----:B------:R1:W-:Y:S01]  /*296b0*/  @!P1 ST.E.128 [R2.64+0x3000], R20 ;  /* 0x0030001402009985 */ /* 0x0003e2000c101d04 */
[----:B------:R-:W-:Y:S05]  /*296c0*/  @P0 RET.REL.NODEC R4 `(_ZN5flash24flash_fwd_splitkv_kernelI23Flash_fwd_kernel_traitsILi64ELi64ELi256ELi4ELb0ELb0EN7cutlass10bfloat16_tE19Flash_kernel_traitsILi64ELi64ELi256ELi4ES3_EELb1ELb0ELb0ELb0ELb1ELb1ELb1ELb1EEEvNS_16Flash_fwd_paramsE) ;  /* 0xfffd693004000950 */ /* 0x000fea0003c3ffff */
[----:B------:R-:W-:Y:S02]  /*296d0*/  ULDC.64 UR4, c[0x0][0x118] ;  /* 0x0000460000047ab9 */ /* 0x000fe40000000a00 */
[----:B------:R2:W-:Y:S02]  /*296e0*/  ST.E.128 [R2.64+0x3800], R16 ;  /* 0x0038001002007985 */ /* 0x0005e4000c101d04 */
[----:B-12---:R-:W-:-:S02]  /*296f0*/  MOV R2, R11 ;  /* 0x0000000b00027202 */ /* 0x006fc40000000f00 */
[----:B------:R-:W-:-:S04]  /*29700*/  MOV R3, 0x0 ;  /* 0x0000000000037802 */ /* 0x000fc80000000f00 */
[----:B------:R-:W-:Y:S05]  /*29710*/  RET.REL.NODEC R2 `(_ZN5flash24flash_fwd_splitkv_kernelI23Flash_fwd_kernel_traitsILi64ELi64ELi256ELi4ELb0ELb0EN7cutlass10bfloat16_tE19Flash_kernel_traitsILi64ELi64ELi256ELi4ES3_EELb1ELb0ELb0ELb0ELb1ELb1ELb1ELb1EEEvNS_16Flash_fwd_paramsE) ;  /* 0xfffd68e002007950 */ /* 0x000fea0003c3ffff */
.L_x_4075:
[----:B-1----:R1:W5:Y:S01]  /*29720*/  LDL R0, [R1+0x8] ;  /* 0x0000080001007983 */ /* 0x0023620000100800 */
[----:B------:R-:W-:Y:S02]  /*29730*/  MOV R3, 0x2 ;  /* 0x0000000200037802 */ /* 0x000fe40000000f00 */
[----:B------:R-:W-:Y:S02]  /*29740*/  MOV R4, 0x29760 ;  /* 0x0002976000047802 */ /* 0x000fe40000000f00 */
[----:B-12--5:R-:W-:Y:S05]  /*29750*/  CALL.REL.NOINC `($__internal_23_$__cuda_sm70_shflsync_bfly_p) ;  /* 0x0000011000007944 */ /* 0x026fea0003c00000 */
[----:B-12---:R-:W-:Y:S01]  /*29760*/  MOV R0, R3 ;  /* 0x0000000300007202 */ /* 0x006fe20000000f00 */
[----:B------:R-:W-:Y:S05]  /*29770*/  BRA `(.L_x_4079) ;  /* 0xfffff22000007947 */ /* 0x000fea000383ffff */
.L_x_4076:
[----:B------:R-:W-:Y:S02]  /*29780*/  MOV R3, 0x1 ;  /* 0x0000000100037802 */ /* 0x000fe40000000f00 */
[----:B------:R-:W-:Y:S02]  /*29790*/  MOV R4, 0x297b0 ;  /* 0x000297b000047802 */ /* 0x000fe40000000f00 */
[----:B--2--5:R-:W-:Y:S05]  /*297a0*/  CALL.REL.NOINC `($__internal_23_$__cuda_sm70_shflsync_bfly_p) ;  /* 0x000000c000007944 */ /* 0x024fea0003c00000 */
[----:B--2---:R-:W-:Y:S02]  /*297b0*/  FADD.FTZ R38, R0, R3 ;  /* 0x0000000300267221 */ /* 0x004fe40000010000 */
[----:B-1----:R1:W5:Y:S01]  /*297c0*/  LDL R0, [R1+0x4] ;  /* 0x0000040001007983 */ /* 0x0023620000100800 */
[----:B------:R-:W-:Y:S02]  /*297d0*/  MOV R3, 0x2 ;  /* 0x0000000200037802 */ /* 0x000fe40000000f00 */
[----:B------:R-:W-:-:S02]  /*297e0*/  MOV R4, 0x29800 ;  /* 0x0002980000047802 */ /* 0x000fc40000000f00 */
[----:B-1---5:R-:W-:Y:S05]  /*297f0*/  CALL.REL.NOINC `($__internal_23_$__cuda_sm70_shflsync_bfly_p) ;  /* 0x0000007000007944 */ /* 0x022fea0003c00000 */
[----:B-1----:R-:W3:Y:S01]  /*29800*/  LDL.LU R0, [R1+0x4] ;  /* 0x0000040001007983 */ /* 0x002ee20000300800 */
[----:B------:R-:W-:Y:S01]  /*29810*/  MOV R4, 0x29860 ;  /* 0x0002986000047802 */ /* 0x000fe20000000f00 */
[----:B--23--:R-:W-:Y:S01]  /*29820*/  FADD.FTZ R2, R0, R3 ;  /* 0x0000000300027221 */ /* 0x00cfe20000010000 */
[----:B------:R-:W-:-:S04]  /*29830*/  MOV R3, 0x1 ;  /* 0x0000000100037802 */ /* 0x000fc80000000f00 */
[----:B------:R-:W-:Y:S02]  /*29840*/  MOV R0, R2 ;  /* 0x0000000200007202 */ /* 0x000fe40000000f00 */
[----:B------:R-:W-:Y:S05]  /*29850*/  CALL.REL.NOINC `($__internal_23_$__cuda_sm70_shflsync_bfly_p) ;  /* 0x0000001000007944 */ /* 0x000fea0003c00000 */
[----:B-12---:R-:W-:Y:S05]  /*29860*/  BRA `(.L_x_4080) ;  /* 0xfffff1c000007947 */ /* 0x006fea000383ffff */
        .weak           $__internal_23_$__cuda_sm70_shflsync_bfly_p
        .type           $__internal_23_$__cuda_sm70_shflsync_bfly_p,@function
        .size           $__internal_23_$__cuda_sm70_shflsync_bfly_p,(.L_x_7831 - $__internal_23_$__cuda_sm70_shflsync_bfly_p)
$__internal_23_$__cuda_sm70_shflsync_bfly_p:
[----:B------:R-:W-:Y:S01]  /*29870*/  MOV R5, 0x0 ;  /* 0x0000000000057802 */ /* 0x000fe20000000f00 */
[----:B------:R-:W-:Y:S04]  /*29880*/  WARPSYNC R6 ;  /* 0x0000000600007348 */ /* 0x000fe80003800000 */
[----:B------:R1:W2:Y:S01]  /*29890*/  SHFL.BFLY PT, R3, R0, R3, R7 ;  /* 0x0c00000300037389 */ /* 0x0002a200000e0007 */
[----:B------:R-:W-:Y:S05]  /*298a0*/  RET.REL.NODEC R4 `(_ZN5flash24flash_fwd_splitkv_kernelI23Flash_fwd_kernel_traitsILi64ELi64ELi256ELi4ELb0ELb0EN7cutlass10bfloat16_tE19Flash_kernel_traitsILi64ELi64ELi256ELi4ES3_EELb1ELb0ELb0ELb0ELb1ELb1ELb1ELb1EEEvNS_16Flash_fwd_paramsE) ;  /* 0xfffd675004007950 */ /* 0x000fea0003c3ffff */
.L_x_4081:
        /* <DEDUP_REMOVED lines=13> */
.L_x_7831:


//--------------------- .text._ZN5flash24flash_fwd_splitkv_kernelI23Flash_fwd_kernel_traitsILi64ELi64ELi256ELi4ELb0ELb0EN7cutlass10bfloat16_tE19Flash_kernel_traitsILi64ELi64ELi256ELi4ES3_EELb1ELb0ELb1ELb0ELb0ELb0ELb1ELb1EEEvNS_16Flash_fwd_paramsE --------------------------
	.section	.text._ZN5flash24flash_fwd_splitkv_kernelI23Flash_fwd_kernel_traitsILi64ELi64ELi256ELi4ELb0ELb0EN7cutlass10bfloat16_tE19Flash_kernel_traitsILi64ELi64ELi256ELi4ES3_EELb1ELb0ELb1ELb0ELb0ELb0ELb1ELb1EEEvNS_16Flash_fwd_paramsE,"ax",@progbits
	.sectioninfo	@"SHI_REGISTERS=255"
	.align	128
        .global         _ZN5flash24flash_fwd_splitkv_kernelI23Flash_fwd_kernel_traitsILi64ELi64ELi256ELi4ELb0ELb0EN7cutlass10bfloat16_tE19Flash_kernel_traitsILi64ELi64ELi256ELi4ES3_EELb1ELb0ELb1ELb0ELb0ELb0ELb1ELb1EEEvNS_16Flash_fwd_paramsE
        .type           _ZN5flash24flash_fwd_splitkv_kernelI23Flash_fwd_kernel_traitsILi64ELi64ELi256ELi4ELb0ELb0EN7cutlass10bfloat16_tE19Flash_kernel_traitsILi64ELi64ELi256ELi4ES3_EELb1ELb0ELb1ELb0ELb0ELb0ELb1ELb1EEEvNS_16Flash_fwd_paramsE,@function
        .size           _ZN5flash24flash_fwd_splitkv_kernelI23Flash_fwd_kernel_traitsILi64ELi64ELi256ELi4ELb0ELb0EN7cutlass10bfloat16_tE19Flash_kernel_traitsILi64ELi64ELi256ELi4ES3_EELb1ELb0ELb1ELb0ELb0ELb0ELb1ELb1EEEvNS_16Flash_fwd_paramsE,(.L_x_7833 - _ZN5flash24flash_fwd_splitkv_kernelI23Flash_fwd_kernel_traitsILi64ELi64ELi256ELi4ELb0ELb0EN7cutlass10bfloat16_tE19Flash_kernel_traitsILi64ELi64ELi256ELi4ES3_EELb1ELb0ELb1ELb0ELb0ELb0ELb1ELb1EEEvNS_16Flash_fwd_paramsE)
        .other          _ZN5flash24flash_fwd_splitkv_kernelI23Flash_fwd_kernel_traitsILi64ELi64ELi256ELi4ELb0ELb0EN7cutlass10bfloat16_tE19Flash_kernel_traitsILi64ELi64ELi256ELi4ES3_EELb1ELb0ELb1ELb0ELb0ELb0ELb1ELb1EEEvNS_16Flash_fwd_paramsE,@"STO_CUDA_ENTRY STV_DEFAULT"
_ZN5flash24flash_fwd_splitkv_kernelI23Flash_fwd_kernel_traitsILi64ELi64ELi256ELi4ELb0ELb0EN7cutlass10bfloat16_tE19Flash_kernel_traitsILi64ELi64ELi256ELi4ES3_EELb1ELb0ELb1ELb0ELb0ELb0ELb1ELb1EEEvNS_16Flash_fwd_paramsE:
.text._ZN5flash24flash_fwd_splitkv_kernelI23Flash_fwd_kernel_traitsILi64ELi64ELi256ELi4ELb0ELb0EN7cutlass10bfloat16_tE19Flash_kernel_traitsILi64ELi64ELi256ELi4ES3_EELb1ELb0ELb1ELb0ELb0ELb0ELb1ELb1EEEvNS_16Flash_fwd_paramsE:
        /* <DEDUP_REMOVED lines=30> */
[----:B-1-3--:R-:W-:Y:S05]  /*01e0*/  CALL.REL.NOINC `($_ZN5flash24flash_fwd_splitkv_kernelI23Flash_fwd_kernel_traitsILi64ELi64ELi256ELi4ELb0ELb0EN7cutlass10bfloat16_tE19Flash_kernel_traitsILi64ELi64ELi256ELi4ES3_EELb1ELb0ELb1ELb0ELb0ELb0ELb1ELb1EEEvNS_16Flash_fwd_paramsE$_ZN5flash30compute_attn_1rowblock_splitkvI23Flash_fwd_kernel_traitsILi64ELi64ELi256ELi4ELb0ELb0EN7cutlass10bfloat16_tE19Flash_kernel_traitsILi64ELi64ELi256ELi4ES3_EELb1ELb0ELb1ELb0ELb0ELb0ELb1ELb1ENS_16Flash_fwd_paramsEEEvRKT8_iiiii) ;  /* 0x0000002000007944 */ /* 0x00afea0003c00000 */
[----:B------:R-:W-:Y:S05]  /*01f0*/  BSYNC B3 ;  /* 0x0000000000037941 */ /* 0x000fea0003800000 */
.L_x_4082:
[----:B------:R-:W-:Y:S05]  /*0200*/  EXIT ;  /* 0x000000000000794d */ /* 0x000fea0003800000 */
        .type           $_ZN5flash24flash_fwd_splitkv_kernelI23Flash_fwd_kernel_traitsILi64ELi64ELi256ELi4ELb0ELb0EN7cutlass10bfloat16_tE19Flash_kernel_traitsILi64ELi64ELi256ELi4ES3_EELb1ELb0ELb1ELb0ELb0ELb0ELb1ELb1EEEvNS_16Flash_fwd_paramsE$_ZN5flash30compute_attn_1rowblock_splitkvI23Flash_fwd_kernel_traitsILi64ELi64ELi256ELi4ELb0ELb0EN7cutlass10bfloat16_tE19Flash_kernel_traitsILi64ELi64ELi256ELi4ES3_EELb1ELb0ELb1ELb0ELb0ELb0ELb1ELb1ENS_16Flash_fwd_paramsEEEvRKT8_iiiii,@function
        .size           $_ZN5flash24flash_fwd_splitkv_kernelI23Flash_fwd_kernel_traitsILi64ELi64ELi256ELi4ELb0ELb0EN7cutlass10bfloat16_tE19Flash_kernel_traitsILi64ELi64ELi256ELi4ES3_EELb1ELb0ELb1ELb0ELb0ELb0ELb1ELb1EEEvNS_16Flash_fwd_paramsE$_ZN5flash30compute_attn_1rowblock_splitkvI23Flash_fwd_kernel_traitsILi64ELi64ELi256ELi4ELb0ELb0EN7cutlass10bfloat16_tE19Flash_kernel_traitsILi64ELi64ELi256ELi4ES3_EELb1ELb0ELb1ELb0ELb0ELb0ELb1ELb1ENS_16Flash_fwd_paramsEEEvRKT8_iiiii,($__internal_24_$__cuda_sm70_shflsync_bfly_p - $_ZN5flash24flash_fwd_splitkv_kernelI23Flash_fwd_kernel_traitsILi64ELi64ELi256ELi4ELb0ELb0EN7cutlass10bfloat16_tE19Flash_kernel_traitsILi64ELi64ELi256ELi4ES3_EELb1ELb0ELb1ELb0ELb0ELb0ELb1ELb1EEEvNS_16Flash_fwd_paramsE$_ZN5flash30compute_attn_1rowblock_splitkvI23Flash_fwd_kernel_traitsILi64ELi64ELi256ELi4ELb0ELb0EN7cutlass10bfloat16_tE19Flash_kernel_traitsILi64ELi64ELi256ELi4ES3_EELb1ELb0ELb1ELb0ELb0ELb0ELb1ELb1ENS_16Flash_fwd_paramsEEEvRKT8_iiiii)
$_ZN5flash24flash_fwd_splitkv_kernelI23Flash_fwd_kernel_traitsILi64ELi64ELi256ELi4ELb0ELb0EN7cutlass10bfloat16_tE19Flash_kernel_traitsILi64ELi64ELi256ELi4ES3_EELb1ELb0ELb1ELb0ELb0ELb0ELb1ELb1EEEvNS_16Flash_fwd_paramsE$_ZN5flash30compute_attn_1rowblock_splitkvI23Flash_fwd_kernel_traitsILi64ELi64ELi256ELi4ELb0ELb0EN7cutlass10bfloat16_tE19Flash_kernel_traitsILi64ELi64ELi256ELi4ES3_EELb1ELb0ELb1ELb0ELb0ELb0ELb1ELb1ENS_16Flash_fwd_paramsEEEvRKT8_iiiii:
        /* <DEDUP_REMOVED lines=21> */
.L_x_4084:
[----:B------:R-:W-:Y:S05]  /*0360*/  BSYNC B0 ;  /* 0x0000000000007941 */ /* 0x000fea0003800000 */
.L_x_4083:
        /* <DEDUP_REMOVED lines=18> */
.L_x_4086:
[----:B------:R3:W5:Y:S02]  /*0490*/  LD.E R0, [R156.64+0xb8] ;  /* 0x0000b8069c007980 */ /* 0x000764000c101900 */
.L_x_4087:
[----:B------:R-:W-:Y:S05]  /*04a0*/  BSYNC B0 ;  /* 0x0000000000007941 */ /* 0x000fea0003800000 */
.L_x_4085:
        /* <DEDUP_REMOVED lines=10> */
.L_x_4089:
[----:B------:R-:W4:Y:S01]  /*0550*/  LD.E.64 R2, [R156.64+0x108] ;  /* 0x000108069c027980 */ /* 0x000f22000c101b00 */
[----:B------:R-:W-:Y:S01]  /*0560*/  BSSY B0, `(.L_x_4091) ;  /* 0x0000006000007945 */ /* 0x000fe20003800000 */
[----:B------:R-:W-:Y:S01]  /*0570*/  IMAD.MOV.U32 R0, RZ, RZ, RZ ;  /* 0x000000ffff007224 */ /* 0x000fe200078e00ff */
[----:B----4-:R-:W-:-:S04]  /*0580*/  ISETP.NE.U32.AND P0, PT, R2, RZ, PT ;  /* 0x000000ff0200720c */ /* 0x010fc80003f05070 */
[----:B------:R-:W-:-:S13]  /*0590*/  ISETP.NE.AND.EX P0, PT, R3, RZ, PT, P0 ;  /* 0x000000ff0300720c */ /* 0x000fda0003f05300 */
[----:B------:R-:W-:Y:S05]  /*05a0*/  @!P0 BRA `(.L_x_4092) ;  /* 0x0000001000008947 */ /* 0x000fea0003800000 */
[----:B------:R4:W5:Y:S02]  /*05b0*/  LD.E R0, [R156.64+0xbc] ;  /* 0x0000bc069c007980 */ /* 0x000964000c101900 */
.L_x_4092:
[----:B------:R-:W-:Y:S05]  /*05c0*/  BSYNC B0 ;  /* 0x0000000000007941 */ /* 0x000fea0003800000 */
.L_x_4091:
[----:B-----5:R-:W-:Y:S02]  /*05d0*/  IADD3 R248, R139, R0, RZ ;  /* 0x000000008bf87210 */ /* 0x020fe40007ffe0ff */
.L_x_4090:
[----:B------:R-:W-:Y:S05]  /*05e0*/  BSYNC B1 ;  /* 0x0000000000017941 */ /* 0x000fea0003800000 */
.L_x_4088:
[----:B------:R-:W5:Y:S01]  /*05f0*/  S2R R36, SR_CTAID.X ;  /* 0x0000000000247919 */ /* 0x000f620000002500 */
[----:B------:R-:W-:Y:S01]  /*0600*/  MOV R15, 0x1f0 ;  /* 0x000001f0000f7802 */ /* 0x000fe20000000f00 */
[----:B------:R-:W-:-:S03]  /*0610*/  IMAD.MOV.U32 R3, RZ, RZ, 0x0 ;  /* 0x00000000ff037424 */ /* 0x000fc600078e00ff */
[----:B------:R-:W-:Y:S01]  /*0620*/  MOV R2, R15 ;  /* 0x0000000f00027202 */ /* 0x000fe20000000f00 */
[----:B-----5:R-:W-:-:S05]  /*0630*/  IMAD.SHL.U32 R10, R36, 0x40, RZ ;  /* 0x00000040240a7824 */ /* 0x020fca00078e00ff */
[----:B------:R-:W-:-:S13]  /*0640*/  ISETP.GT.AND P0, PT, R13, R10, PT ;  /* 0x0000000a0d00720c */ /* 0x000fda0003f04270 */
[----:B------:R-:W-:Y:S05]  /*0650*/  @!P0 RET.REL.NODEC R2 `(_ZN5flash24flash_fwd_splitkv_kernelI23Flash_fwd_kernel_traitsILi64ELi64ELi256ELi4ELb0ELb0EN7cutlass10bfloat16_tE19Flash_kernel_traitsILi64ELi64ELi256ELi4ES3_EELb1ELb0ELb1ELb0ELb0ELb0ELb1ELb1EEEvNS_16Flash_fwd_paramsE) ;  /* 0xfffff9a002008950 */ /* 0x000fea0003c3ffff */
        /* <DEDUP_REMOVED lines=137> */
[----:B------:R-:W-:Y:S05]  /*0ef0*/  @P0 RET.REL.NODEC R2 `(_ZN5flash24flash_fwd_splitkv_kernelI23Flash_fwd_kernel_traitsILi64ELi64ELi256ELi4ELb0ELb0EN7cutlass10bfloat16_tE19Flash_kernel_traitsILi64ELi64ELi256ELi4ES3_EELb1ELb0ELb1ELb0ELb0ELb0ELb1ELb1EEEvNS_16Flash_fwd_paramsE) ;  /* 0xfffff10002000950 */ /* 0x000fea0003c3ffff */
[----:B---3--:R-:W-:Y:S02]  /*0f00*/  MOV R0, 0xff800000 ;  /* 0xff80000000007802 */ /* 0x008fe40000000f00 */
[----:B------:R-:W-:Y:S02]  /*0f10*/  MOV R2, R15 ;  /* 0x0000000f00027202 */ /* 0x000fe40000000f00 */
[----:B------:R-:W-:Y:S01]  /*0f20*/  MOV R3, 0x0 ;  /* 0x0000000000037802 */ /* 0x000fe20000000f00 */
[----:B------:R1:W-:Y:S03]  /*0f30*/  ST.E [R4.64+0xe0], R0 ;  /* 0x0000e00004007985 */ /* 0x0003e6000c101906 */
[----:B------:R-:W-:Y:S05]  /*0f40*/  RET.REL.NODEC R2 `(_ZN5flash24flash_fwd_splitkv_kernelI23Flash_fwd_kernel_traitsILi64ELi64ELi256ELi4ELb0ELb0EN7cutlass10bfloat16_tE19Flash_kernel_traitsILi64ELi64ELi256ELi4ES3_EELb1ELb0ELb1ELb0ELb0ELb0ELb1ELb1EEEvNS_16Flash_fwd_paramsE) ;  /* 0xfffff0b002007950 */ /* 0x000fea0003c3ffff */
.L_x_4093:
        /* <DEDUP_REMOVED lines=70> */
[----:B------:R-:W-:Y:S02]  /*13b0*/  IABS R13, R37 ;  /* 0x00000025000d7213 */ /* 0x000fe40000000000 */
[----:B------:R-:W-:Y:S01]  /*13c0*/  IABS R16, R12 ;  /* 0x0000000c00107213 */ /* 0x000fe20000000000 */
[----:B-1----:R-:W-:Y:S01]  /*13d0*/  IMAD.MOV R0, RZ, RZ, -R3 ;  /* 0x000000ffff007224 */ /* 0x002fe200078e0a03 */
[----:B------:R-:W-:-:S03]  /*13e0*/  MOV R2, RZ ;  /* 0x000000ff00027202 */ /* 0x000fc60000000f00 */
        /* <DEDUP_REMOVED lines=16> */
[----:B--2---:R1:W-:Y:S02]  /*14f0*/  STL.64 [R1+0x10], R20 ;  /* 0x0000101401007387 */ /* 0x0043e40000100a00 */
[----:B------:R-:W-:Y:S02]  /*1500*/  SHF.R.S32.HI R22, RZ, 0x1f, R14 ;  /* 0x0000001fff167819 */ /* 0x000fe4000001140e */
[----:B------:R-:W-:-:S04]  /*1510*/  MOV R0, R2 ;  /* 0x0000000200007202 */ /* 0x000fc80000000f00 */
        /* <DEDUP_REMOVED lines=25> */
.L_x_4095:
        /* <DEDUP_REMOVED lines=38> */
[----:B------:R-:W-:Y:S02]  /*1910*/  @P3 IMAD R13, R193, R4, RZ ;  /* 0x00000004c10d3224 */ /* 0x000fe400078e02ff */
[----:B------:R-:W-:Y:S01]  /*1920*/  @!P3 IMAD.WIDE.U32 R2, R6, R10, R2 ;  /* 0x0000000a0602b225 */ /* 0x000fe200078e0002 */
[----:B------:R-:W-:-:S03]  /*1930*/  @!P0 IADD3 R0, R0, -R20, RZ ;  /* 0x8000001400008210 */ /* 0x000fc60007ffe0ff */
[----:B------:R-:W-:Y:S01]  /*1940*/  @P3 IMAD.WIDE.U32 R4, R192, R4, RZ ;  /* 0x00000004c0043225 */ /* 0x000fe200078e00ff */
[----:B------:R-:W-:-:S03]  /*1950*/  @!P3 MOV R4, R2 ;  /* 0x000000020004b202 */ /* 0x000fc60000000f00 */
[----:B------:R-:W-:Y:S01]  /*1960*/  @!P3 IMAD R7, R6, R12, R7 ;  /* 0x0000000c0607b224 */ /* 0x000fe200078e0207 */
[----:B------:R-:W-:Y:S01]  /*1970*/  ISETP.GE.U32.AND P2, PT, R0, R20, PT ;  /* 0x000000140000720c */ /* 0x000fe20003f46070 */
[----:B------:R-:W-:Y:S01]  /*1980*/  @P3 IMAD.IADD R6, R5, 0x1, R13 ;  /* 0x0000000105063824 */ /* 0x000fe200078e020d */
[----:B------:R-:W-:Y:S01]  /*1990*/  @!P3 SHF.R.S32.HI R0, RZ, 0x1f, R11 ;  /* 0x0000001fff00b819 */ /* 0x000fe2000001140b */
[----:B------:R-:W-:Y:S01]  /*19a0*/  @!P3 IMAD.IADD R6, R3, 0x1, R7 ;  /* 0x000000010306b824 */ /* 0x000fe200078e0207 */
[----:B------:R-:W-:Y:S01]  /*19b0*/  LOP3.LUT R2, R37, R9, RZ, 0x3c, !PT ;  /* 0x0000000925027212 */ /* 0x000fe200078e3cff */
[----:B------:R-:W-:-:S03]  /*19c0*/  @!P3 IMAD R3, R23, R11, RZ ;  /* 0x0000000b1703b224 */ /* 0x000fc600078e02ff */
[----:B------:R-:W-:Y:S01]  /*19d0*/  ISETP.GE.AND P1, PT, R2, RZ, PT ;  /* 0x000000ff0200720c */ /* 0x000fe20003f26270 */
[----:B------:R-:W-:Y:S01]  /*19e0*/  @!P3 IMAD R0, R0, R21, R3 ;  /* 0x000000150000b224 */ /* 0x000fe200078e0203 */
[----:B------:R-:W-:Y:S01]  /*19f0*/  MOV R2, R4 ;  /* 0x0000000400027202 */ /* 0x000fe20000000f00 */
[-C--:B------:R-:W-:Y:S02]  /*1a00*/  IMAD R5, R193, R19.reuse, RZ ;  /* 0x00000013c1057224 */ /* 0x080fe400078e02ff */
[----:B------:R-:W-:Y:S01]  /*1a10*/  IMAD.MOV.U32 R3, RZ, RZ, R6 ;  /* 0x000000ffff037224 */ /* 0x000fe200078e0006 */
[----:B------:R-:W-:Y:S01]  /*1a20*/  @!P0 IADD3 R8, R8, 0x1, RZ ;  /* 0x0000000108088810 */ /* 0x000fe20007ffe0ff */
[----:B------:R-:W-:Y:S01]  /*1a30*/  IMAD R5, R22, R192, R5 ;  /* 0x000000c016057224 */ /* 0x000fe200078e0205 */
[----:B------:R-:W-:Y:S01]  /*1a40*/  ISETP.NE.AND P0, PT, R9, RZ, PT ;  /* 0x000000ff0900720c */ /* 0x000fe20003f05270 */
[----:B------:R-:W-:Y:S01]  /*1a50*/  IMAD.WIDE.U32 R2, R192, R19, R2 ;  /* 0x00000013c0027225 */ /* 0x000fe200078e0002 */
[----:B------:R-:W-:-:S03]  /*1a60*/  @P2 IADD3 R8, R8, 0x1, RZ ;  /* 0x0000000108082810 */ /* 0x000fc60007ffe0ff */
[----:B------:R-:W-:Y:S01]  /*1a70*/  @!P3 IMAD.WIDE.U32 R6, R21, R11, RZ ;  /* 0x0000000b1506b225 */ /* 0x000fe200078e00ff */
[----:B------:R-:W-:Y:S02]  /*1a80*/  IADD3 R5, R3, R5, RZ ;  /* 0x0000000503057210 */ /* 0x000fe40007ffe0ff */
[----:B------:R-:W-:Y:S02]  /*1a90*/  MOV R4, R2 ;  /* 0x0000000200047202 */ /* 0x000fe40000000f00 */
[----:B------:R-:W-:Y:S01]  /*1aa0*/  @!P3 IADD3 R3, R7, R0, RZ ;  /* 0x000000000703b210 */ /* 0x000fe20007ffe0ff */
[----:B------:R-:W-:Y:S01]  /*1ab0*/  IMAD.MOV.U32 R0, RZ, RZ, R8 ;  /* 0x000000ffff007224 */ /* 0x000fe200078e0008 */
[----:B------:R-:W-:Y:S01]  /*1ac0*/  @!P3 MOV R2, R6 ;  /* 0x000000060002b202 */ /* 0x000fe20000000f00 */
[----:B------:R-:W-:Y:S01]  /*1ad0*/  @!P3 IMAD R7, R15, R10, RZ ;  /* 0x0000000a0f07b224 */ /* 0x000fe200078e02ff */
[----:B------:R-:W-:Y:S01]  /*1ae0*/  @!P3 SHF.R.S32.HI R6, RZ, 0x1f, R10 ;  /* 0x0000001fff06b819 */ /* 0x000fe2000001140a */
[----:B------:R-:W-:Y:S01]  /*1af0*/  @!P1 IMAD.MOV R0, RZ, RZ, -R0 ;  /* 0x000000ffff009224 */ /* 0x000fe200078e0a00 */
[----:B------:R-:W-:-:S02]  /*1b00*/  @!P0 LOP3.LUT R0, RZ, R9, RZ, 0x33, !PT ;  /* 0x00000009ff008212 */ /* 0x000fc400078e33ff */
[----:B------:R-:W-:Y:S01]  /*1b10*/  @P3 IADD3 R8, R11, R18, RZ ;  /* 0x000000120b083210 */ /* 0x000fe20007ffe0ff */
[----:B------:R-:W-:Y:S01]  /*1b20*/  @!P3 IMAD R12, R14, R6, R7 ;  /* 0x000000060e0cb224 */ /* 0x000fe200078e0207 */
[----:B------:R-:W-:Y:S01]  /*1b30*/  SHF.R.S32.HI R26, RZ, 0x1f, R0 ;  /* 0x0000001fff1a7819 */ /* 0x000fe20000011400 */
[----:B------:R-:W-:-:S04]  /*1b40*/  @!P3 IMAD.WIDE.U32 R6, R14, R10, R2 ;  /* 0x0000000a0e06b225 */ /* 0x000fc800078e0002 */
[----:B------:R-:W-:Y:S02]  /*1b50*/  IMAD R10, R17, R0, RZ ;  /* 0x00000000110a7224 */ /* 0x000fe400078e02ff */
[-C--:B------:R-:W-:Y:S02]  /*1b60*/  @P3 IMAD R11, R23, R8.reuse, RZ ;  /* 0x00000008170b3224 */ /* 0x080fe400078e02ff */
[----:B------:R-:W-:-:S04]  /*1b70*/  @P3 IMAD.WIDE.U32 R8, R21, R8, RZ ;  /* 0x0000000815083225 */ /* 0x000fc800078e00ff */
        /* <DEDUP_REMOVED lines=9> */
.L_x_4096:
[----:B-1----:R-:W-:Y:S05]  /*1c10*/  BSYNC B0 ;  /* 0x0000000000007941 */ /* 0x002fea0003800000 */
.L_x_4094:
[----:B------:R-:W2:Y:S04]  /*1c20*/  LDL R30, [R1+0x10] ;  /* 0x00001000011e7983 */ /* 0x000ea80000100800 */
[----:B------:R-:W3:Y:S01]  /*1c30*/  LDL R32, [R1+0x14] ;  /* 0x0000140001207983 */ /* 0x000ee20000100800 */
[----:B------:R-:W-:-:S03]  /*1c40*/  ISETP.NE.AND P1, PT, R27, -0x1, PT ;  /* 0xffffffff1b00780c */ /* 0x000fc60003f25270 */
[----:B------:R-:W4:Y:S04]  /*1c50*/  LD.E.64 R4, [R156.64+0x30] ;  /* 0x000030069c047980 */ /* 0x000f28000c101b00 */
[----:B------:R-:W4:Y:S04]  /*1c60*/  LD.E.64 R12, [R156.64+0x48] ;  /* 0x000048069c0c7980 */ /* 0x000f28000c101b00 */
[----:B------:R-:W4:Y:S04]  /*1c70*/  LD.E.64 R16, [R156.64+0x8] ;  /* 0x000008069c107980 */ /* 0x000f28000c101b00 */
[----:B------:R-:W4:Y:S04]  /*1c80*/  @!P1 LD.E.64 R6, [R156.64+0x18] ;  /* 0x000018069c069980 */ /* 0x000f28000c101b00 */
        /* <DEDUP_REMOVED lines=12> */
[----:B------:R-:W-:-:S03]  /*1d50*/  IMAD.SHL.U32 R8, R78, 0x40, RZ ;  /* 0x000000404e087824 */ /* 0x000fc600078e00ff */
[----:B------:R-:W-:Y:S02]  /*1d60*/  IADD3.X R3, R155, R9, RZ, P0, !PT ;  /* 0x000000099b037210 */ /* 0x000fe400007fe4ff */
[----:B------:R-:W-:Y:S01]  /*1d70*/  LOP3.LUT R8, R8, 0x1c0, RZ, 0xc0, !PT ;  /* 0x000001c008087812 */ /* 0x000fe200078ec0ff */
[----:B-----5:R-:W-:-:S04]  /*1d80*/  IMAD R10, R25, R18, RZ ;  /* 0x00000012190a7224 */ /* 0x020fc800078e02ff */
[----:B------:R-:W-:Y:S01]  /*1d90*/  IMAD R10, R26, R24, R10 ;  /* 0x000000181a0a7224 */ /* 0x000fe200078e020a */
[----:B------:R-:W-:Y:S02]  /*1da0*/  SHF.R.S32.HI R241, RZ, 0x1f, R33 ;  /* 0x0000001ffff17819 */ /* 0x000fe40000011421 */
[----:B------:R-:W-:Y:S02]  /*1db0*/  SHF.R.S32.HI R247, RZ, 0x1f, R37 ;  /* 0x0000001ffff77819 */ /* 0x000fe40000011425 */
[----:B------:R-:W-:Y:S01]  /*1dc0*/  SHF.R.S32.HI R79, RZ, 0x1f, R78 ;  /* 0x0000001fff4f7819 */ /* 0x000fe2000001144e */
[----:B------:R-:W-:Y:S01]  /*1dd0*/  IMAD.MOV.U32 R190, RZ, RZ, 0x20 ;  /* 0x00000020ffbe7424 */ /* 0x000fe200078e00ff */
[C---:B------:R-:W-:Y:S01]  /*1de0*/  SHF.L.U64.HI R196, R192.reuse, 0x4, R193 ;  /* 0x00000004c0c47819 */ /* 0x040fe200000102c1 */
[----:B------:R-:W-:Y:S02]  /*1df0*/  IMAD.SHL.U32 R152, R192, 0x10, RZ ;  /* 0x00000010c0987824 */ /* 0x000fe400078e00ff */
[----:B--2---:R-:W-:-:S02]  /*1e00*/  IMAD R0, R22, R30, RZ ;  /* 0x0000001e16007224 */ /* 0x004fc400078e02ff */
[----:B------:R-:W-:-:S04]  /*1e10*/  IMAD.WIDE.U32 R2, R14, R30, R2 ;  /* 0x0000001e0e027225 */ /* 0x000fc800078e0002 */
[----:B---3--:R-:W-:Y:S01]  /*1e20*/  IMAD R9, R14, R32, R0 ;  /* 0x000000200e097224 */ /* 0x008fe200078e0200 */
[----:B------:R-:W-:Y:S02]  /*1e30*/  LOP3.LUT R0, R8, 0x38, R154, 0xf8, !PT ;  /* 0x0000003808007812 */ /* 0x000fe400078ef89a */
[----:B------:R-:W-:Y:S01]  /*1e40*/  SHF.R.U32.HI R8, RZ, 0x3, R8 ;  /* 0x00000003ff087819 */ /* 0x000fe20000011608 */
[----:B------:R-:W-:Y:S01]  /*1e50*/  IMAD.IADD R3, R3, 0x1, R9 ;  /* 0x0000000103037824 */ /* 0x000fe200078e0209 */
[----:B------:R-:W-:Y:S02]  /*1e60*/  LEA.HI R9, R29, R34, RZ, 0x6 ;  /* 0x000000221d097211 */ /* 0x000fe400078f30ff */
[----:B------:R-:W-:Y:S01]  /*1e70*/  LOP3.LUT R8, R0, R8, RZ, 0x3c, !PT ;  /* 0x0000000800087212 */ /* 0x000fe200078e3cff */
[----:B------:R-:W-:-:S04]  /*1e80*/  IMAD.WIDE.U32 R2, R18, R24, R2 ;  /* 0x0000001812027225 */ /* 0x000fc800078e0002 */
[----:B------:R-:W-:Y:S02]  /*1e90*/  IMAD.SHL.U32 R0, R9, 0x8, RZ ;  /* 0x0000000809007824 */ /* 0x000fe400078e00ff */
[----:B------:R-:W-:Y:S02]  /*1ea0*/  IMAD.IADD R11, R3, 0x1, R10 ;  /* 0x00000001030b7824 */ /* 0x000fe400078e020a */
[----:B------:R-:W-:Y:S01]  /*1eb0*/  IMAD.MOV.U32 R10, RZ, RZ, R2 ;  /* 0x000000ffff0a7224 */ /* 0x000fe200078e0002 */
[----:B------:R-:W-:Y:S01]  /*1ec0*/  LOP3.LUT R244, R8, 0xfffffe00, R0, 0xf8, !PT ;  /* 0xfffffe0008f47812 */ /* 0x000fe200078ef800 */
[----:B----4-:R-:W-:Y:S01]  /*1ed0*/  @P1 IMAD.WIDE.U32 R8, R4, R27, RZ ;  /* 0x0000001b04081225 */ /* 0x010fe200078e00ff */
[----:B------:R-:W-:Y:S02]  /*1ee0*/  @P1 MOV R200, R4 ;  /* 0x0000000400c81202 */ /* 0x000fe40000000f00 */
[----:B------:R-:W-:Y:S01]  /*1ef0*/  LEA.HI R22, R29, R34, RZ, 0x4 ;  /* 0x000000221d167211 */ /* 0x000fe200078f20ff */
[----:B------:R-:W-:-:S02]  /*1f00*/  @!P1 IMAD R0, R7, R33, RZ ;  /* 0x0000002107009224 */ /* 0x000fc400078e02ff */
[----:B------:R-:W-:-:S04]  /*1f10*/  @!P1 IMAD.WIDE.U32 R2, R6, R33, RZ ;  /* 0x0000002106029225 */ /* 0x000fc800078e00ff */
[----:B------:R-:W-:Y:S02]  /*1f20*/  @!P1 IMAD.MOV.U32 R200, RZ, RZ, R4 ;  /* 0x000000ffffc89224 */ /* 0x000fe400078e0004 */
[----:B------:R-:W-:Y:S02]  /*1f30*/  @P1 IMAD.MOV.U32 R4, RZ, RZ, R8 ;  /* 0x000000ffff041224 */ /* 0x000fe400078e0008 */
[----:B------:R-:W-:Y:S02]  /*1f40*/  @P1 IMAD R14, R5, R27, RZ ;  /* 0x0000001b050e1224 */ /* 0x000fe400078e02ff */
[----:B------:R-:W-:Y:S02]  /*1f50*/  @!P1 IMAD R7, R6, R241, R0 ;  /* 0x000000f106079224 */ /* 0x000fe400078e0200 */
[----:B------:R-:W-:Y:S01]  /*1f60*/  @!P1 IMAD.MOV.U32 R4, RZ, RZ, R2 ;  /* 0x000000ffff049224 */ /* 0x000fe200078e0002 */
[----:B------:R-:W-:Y:S01]  /*1f70*/  LOP3.LUT R2, R22, 0xfffffff0, RZ, 0xc0, !PT ;  /* 0xfffffff016027812 */ /* 0x000fe200078ec0ff */
[----:B------:R-:W-:-:S02]  /*1f80*/  IMAD R0, R13, R37, RZ ;  /* 0x000000250d007224 */ /* 0x000fc400078e02ff */
[----:B------:R-:W-:Y:S01]  /*1f90*/  @P1 IMAD.MOV.U32 R201, RZ, RZ, R5 ;  /* 0x000000ffffc91224 */ /* 0x000fe200078e0005 */
[----:B------:R-:W-:Y:S01]  /*1fa0*/  @!P1 MOV R201, R5 ;  /* 0x0000000500c99202 */ /* 0x000fe20000000f00 */
[----:B------:R-:W-:Y:S01]  /*1fb0*/  @P1 IMAD.IADD R5, R9, 0x1, R14 ;  /* 0x0000000109051824 */ /* 0x000fe200078e020e */
[----:B------:R-:W-:Y:S01]  /*1fc0*/  @!P1 IADD3 R5, R3, R7, RZ ;  /* 0x0000000703059210 */ /* 0x000fe20007ffe0ff */
[----:B------:R-:W-:Y:S01]  /*1fd0*/  IMAD R14, R12, R247, R0 ;  /* 0x000000f70c0e7224 */ /* 0x000fe200078e0200 */
[----:B------:R-:W-:Y:S01]  /*1fe0*/  IADD3 R4, P1, R154, R4, RZ ;  /* 0x000000049a047210 */ /* 0x000fe20007f3e0ff */
[----:B------:R-:W-:Y:S01]  /*1ff0*/  IMAD.IADD R0, R34, 0x1, -R2 ;  /* 0x0000000122007824 */ /* 0x000fe200078e0a02 */
[----:B------:R-:W-:Y:S01]  /*2000*/  IADD3 R2, P0, R154, R15, RZ ;  /* 0x0000000f9a027210 */ /* 0x000fe20007f1e0ff */
[-C--:B------:R-:W-:Y:S02]  /*2010*/  IMAD R9, R193, R78.reuse, RZ ;  /* 0x0000004ec1097224 */ /* 0x080fe400078e02ff */
[C---:B------:R-:W-:Y:S01]  /*2020*/  IMAD.X R5, R155.reuse, 0x1, R5, P1 ;  /* 0x000000019b057824 */ /* 0x040fe200008e0605 */
[----:B------:R-:W-:Y:S01]  /*2030*/  IADD3.X R3, R155, R23, RZ, P0, !PT ;  /* 0x000000179b037210 */ /* 0x000fe200007fe4ff */
[----:B------:R-:W-:-:S02]  /*2040*/  IMAD R8, R32, R78, RZ ;  /* 0x0000004e20087224 */ /* 0x000fc400078e02ff */
        /* <DEDUP_REMOVED lines=22> */
[----:B------:R-:W-:Y:S02]  /*21b0*/  IMNMX R138, R35, R2, !PT ;  /* 0x00000002238a7217 */ /* 0x000fe40007800200 */
        /* <DEDUP_REMOVED lines=10> */
[----:B------:R-:W-:Y:S01]  /*2260*/  SHF.L.U64.HI R249, R30, 0x4, R32 ;  /* 0x000000041ef97819 */ /* 0x000fe20000010220 */
[----:B------:R-:W-:Y:S01]  /*2270*/  IMAD.IADD R2, R34, 0x1, -R2 ;  /* 0x0000000122027824 */ /* 0x000fe200078e0a02 */
[----:B------:R-:W-:Y:S01]  /*2280*/  SHF.L.U32 R197, R30, 0x4, RZ ;  /* 0x000000041ec57819 */ /* 0x000fe200000006ff */
[----:B------:R-:W-:Y:S01]  /*2290*/  IMAD.IADD R245, R243, 0x1, R5 ;  /* 0x00000001f3f57824 */ /* 0x000fe200078e0205 */
[----:B------:R-:W-:Y:S02]  /*22a0*/  SHF.R.S32.HI R251, RZ, 0x4, R22 ;  /* 0x00000004fffb7819 */ /* 0x000fe40000011416 */
[----:B------:R-:W-:Y:S02]  /*22b0*/  SHF.R.S32.HI R3, RZ, 0x5, R3 ;  /* 0x00000005ff037819 */ /* 0x000fe40000011403 */
[----:B------:R-:W-:-:S02]  /*22c0*/  SHF.L.U32 R27, R250, 0x2, RZ ;  /* 0x00000002fa1b7819 */ /* 0x000fc400000006ff */
[----:B------:R-:W-:Y:S02]  /*22d0*/  SEL R189, R0, 0xfffffff0, !P1 ;  /* 0xfffffff000bd7807 */ /* 0x000fe40004800000 */
[----:B------:R-:W-:Y:S01]  /*22e0*/  SEL R190, R190, 0xffffffe0, !P2 ;  /* 0xffffffe0bebe7807 */ /* 0x000fe20005000000 */
        /* <DEDUP_REMOVED lines=10> */
[----:B-1----:R-:W4:Y:S04]  /*2390*/  LD.E.64 R14, [R156.64+0x150] ;  /* 0x000150069c0e7980 */ /* 0x002f28000c101b00 */
[----:B------:R-:W4:Y:S01]  /*23a0*/  LD.E.64 R16, [R156.64+0x148] ;  /* 0x000148069c107980 */ /* 0x000f22000c101b00 */
[----:B------:R-:W-:Y:S01]  /*23b0*/  IMAD.WIDE.U32 R186, R30, 0xa0, RZ ;  /* 0x000000a01eba7825 */ /* 0x000fe200078e00ff */
[----:B------:R-:W-:-:S02]  /*23c0*/  IADD3 R92, R78, 0x10, RZ ;  /* 0x000000104e5c7810 */ /* 0x000fc40007ffe0ff */
[----:B------:R-:W-:Y:S01]  /*23d0*/  IADD3 R91, R78, 0x20, RZ ;  /* 0x000000204e5b7810 */ /* 0x000fe20007ffe0ff */
[----:B------:R-:W-:Y:S01]  /*23e0*/  IMAD.WIDE.U32 R182, R30, 0xe0, RZ ;  /* 0x000000e01eb67825 */ /* 0x000fe200078e00ff */
[C---:B------:R-:W-:Y:S02]  /*23f0*/  IADD3 R90, R78.reuse, 0x30, RZ ;  /* 0x000000304e5a7810 */ /* 0x040fe40007ffe0ff */
[----:B------:R-:W-:Y:S01]  /*2400*/  IADD3 R89, R78, 0x40, RZ ;  /* 0x000000404e597810 */ /* 0x000fe20007ffe0ff */
[----:B------:R-:W-:Y:S01]  /*2410*/  IMAD.WIDE.U32 R178, R30, 0x140, RZ ;  /* 0x000001401eb27825 */ /* 0x000fe200078e00ff */
[C---:B------:R-:W-:Y:S02]  /*2420*/  IADD3 R88, R78.reuse, 0x50, RZ ;  /* 0x000000504e587810 */ /* 0x040fe40007ffe0ff */
[----:B------:R-:W-:Y:S01]  /*2430*/  IADD3 R87, R78, 0x60, RZ ;  /* 0x000000604e577810 */ /* 0x000fe20007ffe0ff */
        /* <DEDUP_REMOVED lines=13> */
[----:B------:R-:W-:Y:S02]  /*2510*/  IADD3 R93, R78, 0xf0, RZ ;  /* 0x000000f04e5d7810 */ /* 0x000fe40007ffe0ff */
[--C-:B------:R-:W-:Y:S01]  /*2520*/  SHF.L.U64.HI R137, R192, 0x5, R193.reuse ;  /* 0x00000005c0897819 */ /* 0x100fe200000102c1 */
[----:B------:R-:W-:Y:S01]  /*2530*/  IMAD.WIDE.U32 R176, R30, 0x160, RZ ;  /* 0x000001601eb07825 */ /* 0x000fe200078e00ff */
[C---:B------:R-:W-:Y:S02]  /*2540*/  SHF.L.U32 R100, R192.reuse, 0x5, RZ ;  /* 0x00000005c0647819 */ /* 0x040fe400000006ff */
[--C-:B------:R-:W-:Y:S01]  /*2550*/  SHF.L.U64.HI R136, R192, 0x6, R193.reuse ;  /* 0x00000006c0887819 */ /* 0x100fe200000102c1 */
[----:B------:R-:W-:Y:S01]  /*2560*/  IMAD.WIDE.U32 R172, R30, 0x1a0, RZ ;  /* 0x000001a01eac7825 */ /* 0x000fe200078e00ff */
[----:B------:R-:W-:-:S02]  /*2570*/  SHF.L.U64.HI R135, R192, 0x7, R193 ;  /* 0x00000007c0877819 */ /* 0x000fc400000102c1 */
[----:B------:R-:W-:Y:S01]  /*2580*/  SHF.L.U32 R98, R192, 0x7, RZ ;  /* 0x00000007c0627819 */ /* 0x000fe200000006ff */
        /* <DEDUP_REMOVED lines=24> */
[----:B------:R-:W-:Y:S01]  /*2710*/  SHF.L.U64.HI R134, R64, 0x4, R65 ;  /* 0x0000000440867819 */ /* 0x000fe20000010241 */
        /* <DEDUP_REMOVED lines=44> */
[----:B------:R-:W-:Y:S01]  /*29e0*/  IMAD R13, R32, 0x120, RZ ;  /* 0x00000120200d7824 */ /* 0x000fe200078e02ff */
[-C--:B------:R-:W-:Y:S01]  /*29f0*/  LEA.HI.X.SX32 R8, R8, R12.reuse, 0x1, P3 ;  /* 0x0000000c08087211 */ /* 0x080fe200018f0eff */
[----:B------:R-:W-:Y:S01]  /*2a00*/  IMAD R11, R32, 0x160, RZ ;  /* 0x00000160200b7824 */ /* 0x000fe200078e02ff */
[----:B------:R-:W-:Y:S01]  /*2a10*/  SHF.L.U32 R76, R5, 0x1, RZ ;  /* 0x00000001054c7819 */ /* 0x000fe200000006ff */
[----:B------:R-:W-:Y:S01]  /*2a20*/  IMAD.IADD R230, R181, 0x1, R13 ;  /* 0x00000001b5e67824 */ /* 0x000fe200078e020d */
[----:B------:R-:W-:Y:S01]  /*2a30*/  LEA.HI.X.SX32 R0, R0, R12, 0x1, P2 ;  /* 0x0000000c00007211 */ /* 0x000fe200010f0eff */
[----:B------:R-:W-:Y:S01]  /*2a40*/  IMAD R12, R32, 0x140, RZ ;  /* 0x00000140200c7824 */ /* 0x000fe200078e02ff */
[----:B------:R-:W-:Y:S01]  /*2a50*/  LEA.HI.X R45, R6, R23, R45, 0x1, P1 ;  /* 0x00000017062d7211 */ /* 0x000fe200008f0c2d */
[----:B------:R-:W-:Y:S01]  /*2a60*/  IMAD R6, R32, 0x1e0, RZ ;  /* 0x000001e020067824 */ /* 0x000fe200078e02ff */
[----:B------:R-:W-:Y:S01]  /*2a70*/  LEA.HI.X R69, R4, R25, R10, 0x1, P0 ;  /* 0x0000001904457211 */ /* 0x000fe200000f0c0a */
[----:B------:R-:W-:Y:S01]  /*2a80*/  IMAD R10, R32, 0x180, RZ ;  /* 0x00000180200a7824 */ /* 0x000fe200078e02ff */
[----:B------:R-:W-:Y:S01]  /*2a90*/  SHF.L.U64.HI R18, R18, 0x1, R8 ;  /* 0x0000000112127819 */ /* 0x000fe20000010208 */
[----:B------:R-:W-:Y:S01]  /*2aa0*/  IMAD R8, R32, 0x1a0, RZ ;  /* 0x000001a020087824 */ /* 0x000fe200078e02ff */
[CC--:B------:R-:W-:Y:S01]  /*2ab0*/  IADD3 R37, P1, R14.reuse, R19.reuse, RZ ;  /* 0x000000130e257210 */ /* 0x0c0fe20007f3e0ff */
[----:B------:R-:W-:Y:S01]  /*2ac0*/  IMAD.IADD R228, R177, 0x1, R11 ;  /* 0x00000001b1e47824 */ /* 0x000fe200078e020b */
[-C--:B------:R-:W-:Y:S01]  /*2ad0*/  IADD3 R75, P3, R14, R76.reuse, RZ ;  /* 0x0000004c0e4b7210 */ /* 0x080fe20007f7e0ff */
[----:B------:R-:W-:Y:S01]  /*2ae0*/  IMAD R14, R32, 0xe0, RZ ;  /* 0x000000e0200e7824 */ /* 0x000fe200078e02ff */
[----:B------:R-:W-:Y:S01]  /*2af0*/  SHF.L.U64.HI R0, R5, 0x1, R0 ;  /* 0x0000000105007819 */ /* 0x000fe20000010200 */
[C-C-:B------:R-:W-:Y:S01]  /*2b00*/  IMAD.X R36, R15.reuse, 0x1, R18.reuse, P1 ;  /* 0x000000010f247824 */ /* 0x140fe200008e0612 */
[----:B------:R-:W-:Y:S01]  /*2b10*/  IADD3 R19, P0, R16, R19, RZ ;  /* 0x0000001310137210 */ /* 0x000fe20007f1e0ff */
        /* <DEDUP_REMOVED lines=104> */
.L_x_4201:
[----:B------:R-:W-:Y:S01]  /*31a0*/  ISETP.GE.AND P0, PT, R154, R252, PT ;  /* 0x000000fc9a00720c */ /* 0x000fe20003f06270 */
[----:B------:R-:W-:Y:S01]  /*31b0*/  IMAD.SHL.U32 R22, R21, 0x100, RZ ;  /* 0x0000010015167824 */ /* 0x000fe200078e00ff */
[----:B------:R-:W-:Y:S01]  /*31c0*/  LOP3.LUT R62, R62, 0xfffffeff, RZ, 0xc0, !PT ;  /* 0xfffffeff3e3e7812 */ /* 0x000fe200078ec0ff */
[----:B------:R-:W-:Y:S03]  /*31d0*/  BSSY B2, `(.L_x_4098) ;  /* 0x0000c23000027945 */ /* 0x000fe60003800000 */
        /* <DEDUP_REMOVED lines=14> */
[----:B------:R-:W-:Y:S01]  /*32c0*/  @!P4 IMAD.X R13, R45, 0x1, R217, P1 ;  /* 0x000000012d0dc824 */ /* 0x000fe200008e06d9 */
        /* <DEDUP_REMOVED lines=15> */
[-C--:B------:R-:W-:Y:S02]  /*33c0*/  ISETP.GE.OR P2, PT, R88, R63.reuse, P0 ;  /* 0x0000003f5800720c */ /* 0x080fe40000746670 */
        /* <DEDUP_REMOVED lines=14> */
[-C--:B------:R-:W-:Y:S02]  /*34b0*/  ISETP.LT.OR P2, PT, R87, R66.reuse, P1 ;  /* 0x000000425700720c */ /* 0x080fe40000f41670 */
[CC--:B------:R-:W-:Y:S04]  /*34c0*/  ISETP.GE.OR P3, PT, R80.reuse, R63.reuse, P0 ;  /* 0x0000003f5000720c */ /* 0x0c0fe80000766670 */
[----:B------:R-:W-:Y:S07]  /*34d0*/  ISETP.LT.OR P3, PT, R80, R66, P3 ;  /* 0x000000425000720c */ /* 0x000fee0001f61670 */
        /* <DEDUP_REMOVED lines=225> */
.L_x_4102:
[----:B------:R-:W-:Y:S05]  /*42f0*/  BSYNC B0 ;  /* 0x0000000000007941 */ /* 0x000fea0003800000 */
.L_x_4101:
        /* <DEDUP_REMOVED lines=61> */
.L_x_4104:
[----:B------:R-:W-:Y:S05]  /*46d0*/  BSYNC B0 ;  /* 0x0000000000007941 */ /* 0x000fea0003800000 */
.L_x_4103:
        /* <DEDUP_REMOVED lines=61> */
.L_x_4106:
[----:B------:R-:W-:Y:S05]  /*4ab0*/  BSYNC B0 ;  /* 0x0000000000007941 */ /* 0x000fea0003800000 */
.L_x_4105:
        /* <DEDUP_REMOVED lines=68> */
.L_x_4108:
[----:B------:R-:W-:Y:S05]  /*4f00*/  BSYNC B0 ;  /* 0x0000000000007941 */ /* 0x000fea0003800000 */
.L_x_4107:
        /* <DEDUP_REMOVED lines=61> */
.L_x_4110:
[----:B------:R-:W-:Y:S05]  /*52e0*/  BSYNC B0 ;  /* 0x0000000000007941 */ /* 0x000fea0003800000 */
.L_x_4109:
        /* <DEDUP_REMOVED lines=68> */
.L_x_4112:
[----:B------:R-:W-:Y:S05]  /*5730*/  BSYNC B0 ;  /* 0x0000000000007941 */ /* 0x000fea0003800000 */
.L_x_4111:
        /* <DEDUP_REMOVED lines=68> */
.L_x_4114:
[----:B------:R-:W-:Y:S05]  /*5b80*/  BSYNC B0 ;  /* 0x0000000000007941 */ /* 0x000fea0003800000 */
.L_x_4113:
        /* <DEDUP_REMOVED lines=68> */
.L_x_4116:
[----:B------:R-:W-:Y:S05]  /*5fd0*/  BSYNC B0 ;  /* 0x0000000000007941 */ /* 0x000fea0003800000 */
.L_x_4115:
        /* <DEDUP_REMOVED lines=61> */
.L_x_4118:
[----:B------:R-:W-:Y:S05]  /*63b0*/  BSYNC B0 ;  /* 0x0000000000007941 */ /* 0x000fea0003800000 */
.L_x_4117:
        /* <DEDUP_REMOVED lines=68> */
.L_x_4120:
[----:B------:R-:W-:Y:S05]  /*6800*/  BSYNC B0 ;  /* 0x0000000000007941 */ /* 0x000fea0003800000 */
.L_x_4119:
        /* <DEDUP_REMOVED lines=68> */
.L_x_4122:
[----:B------:R-:W-:Y:S05]  /*6c50*/  BSYNC B0 ;  /* 0x0000000000007941 */ /* 0x000fea0003800000 */
.L_x_4121:
        /* <DEDUP_REMOVED lines=68> */
.L_x_4124:
[----:B------:R-:W-:Y:S05]  /*70a0*/  BSYNC B0 ;  /* 0x0000000000007941 */ /* 0x000fea0003800000 */
.L_x_4123:
        /* <DEDUP_REMOVED lines=68> */
.L_x_4126:
[----:B------:R-:W-:Y:S05]  /*74f0*/  BSYNC B0 ;  /* 0x0000000000007941 */ /* 0x000fea0003800000 */
.L_x_4125:
        /* <DEDUP_REMOVED lines=68> */
.L_x_4128:
[----:B------:R-:W-:Y:S05]  /*7940*/  BSYNC B0 ;  /* 0x0000000000007941 */ /* 0x000fea0003800000 */
.L_x_4127:
        /* <DEDUP_REMOVED lines=68> */
.L_x_4130:
[----:B------:R-:W-:Y:S05]  /*7d90*/  BSYNC B0 ;  /* 0x0000000000007941 */ /* 0x000fea0003800000 */
.L_x_4129:
        /* <DEDUP_REMOVED lines=68> */
.L_x_4132:
[----:B------:R-:W-:Y:S05]  /*81e0*/  BSYNC B0 ;  /* 0x0000000000007941 */ /* 0x000fea0003800000 */
.L_x_4131:
        /* <DEDUP_REMOVED lines=11> */
.L_x_4100:
        /* <DEDUP_REMOVED lines=93> */
.L_x_4137:
[----:B------:R-:W-:Y:S05]  /*8870*/  BSYNC B0 ;  /* 0x0000000000007941 */ /* 0x000fea0003800000 */
.L_x_4136:
[----:B-1----:R-:W-:Y:S02]  /*8880*/  MOV R2, R68 ;  /* 0x0000004400027202 */ /* 0x002fe40000000f00 */
[----:B------:R-:W-:Y:S05]  /*8890*/  MOV R3, R67 ;  /* 0x0000004300037202 */ /* 0x000fea0000000f00 */
[----:B-----5:R1:W-:Y:S02]  /*88a0*/  ST.E.128 [R2.64], R28 ;  /* 0x0000001c02007985 */ /* 0x0203e4000c101d06 */
.L_x_4135:
[----:B------:R-:W-:Y:S05]  /*88b0*/  BSYNC B1 ;  /* 0x0000000000017941 */ /* 0x000fea0003800000 */
.L_x_4134:
        /* <DEDUP_REMOVED lines=92> */
.L_x_4141:
[----:B------:R-:W-:Y:S05]  /*8e80*/  BSYNC B0 ;  /* 0x0000000000007941 */ /* 0x000fea0003800000 */
.L_x_4140:
[C---:B-1----:R-:W-:Y:S04]  /*8e90*/  LEA R2, P0, R152.reuse, R68, 0x1 ;  /* 0x0000004498027211 */ /* 0x042fe800078008ff */
[----:B------:R-:W-:Y:S05]  /*8ea0*/  LEA.HI.X R3, R152, R67, R196, 0x1, P0 ;  /* 0x0000004398037211 */ /* 0x000fea00000f0cc4 */
[----:B-----5:R1:W-:Y:S04]  /*8eb0*/  ST.E.128 [R2.64], R28 ;  /* 0x0000001c02007985 */ /* 0x0203e8000c101d06 */
.L_x_4139:
[----:B------:R-:W-:Y:S05]  /*8ec0*/  BSYNC B1 ;  /* 0x0000000000017941 */ /* 0x000fea0003800000 */
.L_x_4138:
        /* <DEDUP_REMOVED lines=92> */
.L_x_4145:
[----:B------:R-:W-:Y:S05]  /*9490*/  BSYNC B0 ;  /* 0x0000000000007941 */ /* 0x000fea0003800000 */
.L_x_4144:
[C---:B-1----:R-:W-:Y:S04]  /*94a0*/  LEA R2, P0, R100.reuse, R68, 0x1 ;  /* 0x0000004464027211 */ /* 0x042fe800078008ff */
[----:B------:R-:W-:Y:S05]  /*94b0*/  LEA.HI.X R3, R100, R67, R137, 0x1, P0 ;  /* 0x0000004364037211 */ /* 0x000fea00000f0c89 */
[----:B-----5:R1:W-:Y:S04]  /*94c0*/  ST.E.128 [R2.64], R28 ;  /* 0x0000001c02007985 */ /* 0x0203e8000c101d06 */
.L_x_4143:
[----:B------:R-:W-:Y:S05]  /*94d0*/  BSYNC B1 ;  /* 0x0000000000017941 */ /* 0x000fea0003800000 */
.L_x_4142:
        /* <DEDUP_REMOVED lines=95> */
.L_x_4149:
[----:B------:R-:W-:Y:S05]  /*9ad0*/  BSYNC B0 ;  /* 0x0000000000007941 */ /* 0x000fea0003800000 */
.L_x_4148:
[----:B-1----:R-:W-:Y:S01]  /*9ae0*/  MOV R2, R68 ;  /* 0x0000004400027202 */ /* 0x002fe20000000f00 */
[----:B------:R-:W-:Y:S01]  /*9af0*/  IMAD R0, R193, 0x60, RZ ;  /* 0x00000060c1007824 */ /* 0x000fe200078e02ff */
[----:B------:R-:W-:Y:S05]  /*9b00*/  MOV R3, R67 ;  /* 0x0000004300037202 */ /* 0x000fea0000000f00 */
[----:B------:R-:W-:Y:S05]  /*9b10*/  IMAD.WIDE.U32 R2, R192, 0x60, R2 ;  /* 0x00000060c0027825 */ /* 0x000fea00078e0002 */
[----:B------:R-:W-:Y:S05]  /*9b20*/  IADD3 R3, R3, R0, RZ ;  /* 0x0000000003037210 */ /* 0x000fea0007ffe0ff */
[----:B-----5:R1:W-:Y:S02]  /*9b30*/  ST.E.128 [R2.64], R28 ;  /* 0x0000001c02007985 */ /* 0x0203e4000c101d06 */
.L_x_4147:
[----:B------:R-:W-:Y:S05]  /*9b40*/  BSYNC B1 ;  /* 0x0000000000017941 */ /* 0x000fea0003800000 */
.L_x_4146:
        /* <DEDUP_REMOVED lines=92> */
.L_x_4153:
[----:B------:R-:W-:Y:S05]  /*a110*/  BSYNC B0 ;  /* 0x0000000000007941 */ /* 0x000fea0003800000 */
.L_x_4152:
[C---:B-1----:R-:W-:Y:S04]  /*a120*/  LEA R2, P0, R99.reuse, R68, 0x1 ;  /* 0x0000004463027211 */ /* 0x042fe800078008ff */
[----:B------:R-:W-:Y:S05]  /*a130*/  LEA.HI.X R3, R99, R67, R136, 0x1, P0 ;  /* 0x0000004363037211 */ /* 0x000fea00000f0c88 */
[----:B-----5:R1:W-:Y:S04]  /*a140*/  ST.E.128 [R2.64], R28 ;  /* 0x0000001c02007985 */ /* 0x0203e8000c101d06 */
.L_x_4151:
[----:B------:R-:W-:Y:S05]  /*a150*/  BSYNC B1 ;  /* 0x0000000000017941 */ /* 0x000fea0003800000 */
.L_x_4150:
        /* <DEDUP_REMOVED lines=95> */
.L_x_4157:
[----:B------:R-:W-:Y:S05]  /*a750*/  BSYNC B0 ;  /* 0x0000000000007941 */ /* 0x000fea0003800000 */
.L_x_4156:
[----:B-1----:R-:W-:Y:S01]  /*a760*/  MOV R2, R68 ;  /* 0x0000004400027202 */ /* 0x002fe20000000f00 */
[----:B------:R-:W-:Y:S01]  /*a770*/  IMAD R0, R193, 0xa0, RZ ;  /* 0x000000a0c1007824 */ /* 0x000fe200078e02ff */
[----:B------:R-:W-:Y:S05]  /*a780*/  MOV R3, R67 ;  /* 0x0000004300037202 */ /* 0x000fea0000000f00 */
[----:B------:R-:W-:Y:S05]  /*a790*/  IMAD.WIDE.U32 R2, R192, 0xa0, R2 ;  /* 0x000000a0c0027825 */ /* 0x000fea00078e0002 */
[----:B------:R-:W-:Y:S05]  /*a7a0*/  IADD3 R3, R3, R0, RZ ;  /* 0x0000000003037210 */ /* 0x000fea0007ffe0ff */
[----:B-----5:R1:W-:Y:S02]  /*a7b0*/  ST.E.128 [R2.64], R28 ;  /* 0x0000001c02007985 */ /* 0x0203e4000c101d06 */
.L_x_4155:
[----:B------:R-:W-:Y:S05]  /*a7c0*/  BSYNC B1 ;  /* 0x0000000000017941 */ /* 0x000fea0003800000 */
.L_x_4154:
        /* <DEDUP_REMOVED lines=95> */
.L_x_4161:
[----:B------:R-:W-:Y:S05]  /*adc0*/  BSYNC B0 ;  /* 0x0000000000007941 */ /* 0x000fea0003800000 */
.L_x_4160:
[----:B-1----:R-:W-:Y:S01]  /*add0*/  MOV R2, R68 ;  /* 0x0000004400027202 */ /* 0x002fe20000000f00 */
[----:B------:R-:W-:Y:S01]  /*ade0*/  IMAD R0, R193, 0xc0, RZ ;  /* 0x000000c0c1007824 */ /* 0x000fe200078e02ff */
[----:B------:R-:W-:Y:S05]  /*adf0*/  MOV R3, R67 ;  /* 0x0000004300037202 */ /* 0x000fea0000000f00 */
[----:B------:R-:W-:Y:S05]  /*ae00*/  IMAD.WIDE.U32 R2, R192, 0xc0, R2 ;  /* 0x000000c0c0027825 */ /* 0x000fea00078e0002 */
[----:B------:R-:W-:Y:S05]  /*ae10*/  IADD3 R3, R3, R0, RZ ;  /* 0x0000000003037210 */ /* 0x000fea0007ffe0ff */
[----:B-----5:R1:W-:Y:S02]  /*ae20*/  ST.E.128 [R2.64], R28 ;  /* 0x0000001c02007985 */ /* 0x0203e4000c101d06 */
.L_x_4159:
[----:B------:R-:W-:Y:S05]  /*ae30*/  BSYNC B1 ;  /* 0x0000000000017941 */ /* 0x000fea0003800000 */
.L_x_4158:
        /* <DEDUP_REMOVED lines=95> */
.L_x_4165:
[----:B------:R-:W-:Y:S05]  /*b430*/  BSYNC B0 ;  /* 0x0000000000007941 */ /* 0x000fea0003800000 */
.L_x_4164:
[----:B-1----:R-:W-:Y:S01]  /*b440*/  MOV R2, R68 ;  /* 0x0000004400027202 */ /* 0x002fe20000000f00 */
[----:B------:R-:W-:Y:S01]  /*b450*/  IMAD R0, R193, 0xe0, RZ ;  /* 0x000000e0c1007824 */ /* 0x000fe200078e02ff */
[----:B------:R-:W-:Y:S05]  /*b460*/  MOV R3, R67 ;  /* 0x0000004300037202 */ /* 0x000fea0000000f00 */
[----:B------:R-:W-:Y:S05]  /*b470*/  IMAD.WIDE.U32 R2, R192, 0xe0, R2 ;  /* 0x000000e0c0027825 */ /* 0x000fea00078e0002 */
[----:B------:R-:W-:Y:S05]  /*b480*/  IADD3 R3, R3, R0, RZ ;  /* 0x0000000003037210 */ /* 0x000fea0007ffe0ff */
[----:B-----5:R1:W-:Y:S02]  /*b490*/  ST.E.128 [R2.64], R28 ;  /* 0x0000001c02007985 */ /* 0x0203e4000c101d06 */
.L_x_4163:
[----:B------:R-:W-:Y:S05]  /*b4a0*/  BSYNC B1 ;  /* 0x0000000000017941 */ /* 0x000fea0003800000 */
.L_x_4162:
        /* <DEDUP_REMOVED lines=92> */
.L_x_4169:
[----:B------:R-:W-:Y:S05]  /*ba70*/  BSYNC B0 ;  /* 0x0000000000007941 */ /* 0x000fea0003800000 */
.L_x_4168:
[C---:B-1----:R-:W-:Y:S04]  /*ba80*/  LEA R2, P0, R98.reuse, R68, 0x1 ;  /* 0x0000004462027211 */ /* 0x042fe800078008ff */
[----:B------:R-:W-:Y:S05]  /*ba90*/  LEA.HI.X R3, R98, R67, R135, 0x1, P0 ;  /* 0x0000004362037211 */ /* 0x000fea00000f0c87 */
[----:B-----5:R1:W-:Y:S04]  /*baa0*/  ST.E.128 [R2.64], R28 ;  /* 0x0000001c02007985 */ /* 0x0203e8000c101d06 */
.L_x_4167:
[----:B------:R-:W-:Y:S05]  /*bab0*/  BSYNC B1 ;  /* 0x0000000000017941 */ /* 0x000fea0003800000 */
.L_x_4166:
        /* <DEDUP_REMOVED lines=95> */
.L_x_4173:
[----:B------:R-:W-:Y:S05]  /*c0b0*/  BSYNC B0 ;  /* 0x0000000000007941 */ /* 0x000fea0003800000 */
.L_x_4172:
[----:B-1----:R-:W-:Y:S01]  /*c0c0*/  MOV R2, R68 ;  /* 0x0000004400027202 */ /* 0x002fe20000000f00 */
[----:B------:R-:W-:Y:S01]  /*c0d0*/  IMAD R0, R193, 0x120, RZ ;  /* 0x00000120c1007824 */ /* 0x000fe200078e02ff */
[----:B------:R-:W-:Y:S05]  /*c0e0*/  MOV R3, R67 ;  /* 0x0000004300037202 */ /* 0x000fea0000000f00 */
[----:B------:R-:W-:Y:S05]  /*c0f0*/  IMAD.WIDE.U32 R2, R192, 0x120, R2 ;  /* 0x00000120c0027825 */ /* 0x000fea00078e0002 */
[----:B------:R-:W-:Y:S05]  /*c100*/  IADD3 R3, R3, R0, RZ ;  /* 0x0000000003037210 */ /* 0x000fea0007ffe0ff */
[----:B-----5:R1:W-:Y:S02]  /*c110*/  ST.E.128 [R2.64], R28 ;  /* 0x0000001c02007985 */ /* 0x0203e4000c101d06 */
.L_x_4171:
[----:B------:R-:W-:Y:S05]  /*c120*/  BSYNC B1 ;  /* 0x0000000000017941 */ /* 0x000fea0003800000 */
.L_x_4170:
        /* <DEDUP_REMOVED lines=95> */
.L_x_4177:
[----:B------:R-:W-:Y:S05]  /*c720*/  BSYNC B0 ;  /* 0x0000000000007941 */ /* 0x000fea0003800000 */
.L_x_4176:
[----:B-1----:R-:W-:Y:S01]  /*c730*/  MOV R2, R68 ;  /* 0x0000004400027202 */ /* 0x002fe20000000f00 */
[----:B------:R-:W-:Y:S01]  /*c740*/  IMAD R0, R193, 0x140, RZ ;  /* 0x00000140c1007824 */ /* 0x000fe200078e02ff */
[----:B------:R-:W-:Y:S05]  /*c750*/  MOV R3, R67 ;  /* 0x0000004300037202 */ /* 0x000fea0000000f00 */
[----:B------:R-:W-:Y:S05]  /*c760*/  IMAD.WIDE.U32 R2, R192, 0x140, R2 ;  /* 0x00000140c0027825 */ /* 0x000fea00078e0002 */
[----:B------:R-:W-:Y:S05]  /*c770*/  IADD3 R3, R3, R0, RZ ;  /* 0x0000000003037210 */ /* 0x000fea0007ffe0ff */
[----:B-----5:R1:W-:Y:S02]  /*c780*/  ST.E.128 [R2.64], R28 ;  /* 0x0000001c02007985 */ /* 0x0203e4000c101d06 */
.L_x_4175:
[----:B------:R-:W-:Y:S05]  /*c790*/  BSYNC B1 ;  /* 0x0000000000017941 */ /* 0x000fea0003800000 */
.L_x_4174:
        /* <DEDUP_REMOVED lines=95> */
.L_x_4181:
[----:B------:R-:W-:Y:S05]  /*cd90*/  BSYNC B0 ;  /* 0x0000000000007941 */ /* 0x000fea0003800000 */
.L_x_4180:
[----:B-1----:R-:W-:Y:S01]  /*cda0*/  MOV R2, R68 ;  /* 0x0000004400027202 */ /* 0x002fe20000000f00 */
[----:B------:R-:W-:Y:S01]  /*cdb0*/  IMAD R0, R193, 0x160, RZ ;  /* 0x00000160c1007824 */ /* 0x000fe200078e02ff */
[----:B------:R-:W-:Y:S05]  /*cdc0*/  MOV R3, R67 ;  /* 0x0000004300037202 */ /* 0x000fea0000000f00 */
[----:B------:R-:W-:Y:S05]  /*cdd0*/  IMAD.WIDE.U32 R2, R192, 0x160, R2 ;  /* 0x00000160c0027825 */ /* 0x000fea00078e0002 */
[----:B------:R-:W-:Y:S05]  /*cde0*/  IADD3 R3, R3, R0, RZ ;  /* 0x0000000003037210 */ /* 0x000fea0007ffe0ff */
[----:B-----5:R1:W-:Y:S02]  /*cdf0*/  ST.E.128 [R2.64], R28 ;  /* 0x0000001c02007985 */ /* 0x0203e4000c101d06 */
.L_x_4179:
[----:B------:R-:W-:Y:S05]  /*ce00*/  BSYNC B1 ;  /* 0x0000000000017941 */ /* 0x000fea0003800000 */
.L_x_4178:
        /* <DEDUP_REMOVED lines=95> */
.L_x_4185:
[----:B------:R-:W-:Y:S05]  /*d400*/  BSYNC B0 ;  /* 0x0000000000007941 */ /* 0x000fea0003800000 */
.L_x_4184:
[----:B-1----:R-:W-:Y:S01]  /*d410*/  MOV R2, R68 ;  /* 0x0000004400027202 */ /* 0x002fe20000000f00 */
[----:B------:R-:W-:Y:S01]  /*d420*/  IMAD R0, R193, 0x180, RZ ;  /* 0x00000180c1007824 */ /* 0x000fe200078e02ff */
[----:B------:R-:W-:Y:S05]  /*d430*/  MOV R3, R67 ;  /* 0x0000004300037202 */ /* 0x000fea0000000f00 */
[----:B------:R-:W-:Y:S05]  /*d440*/  IMAD.WIDE.U32 R2, R192, 0x180, R2 ;  /* 0x00000180c0027825 */ /* 0x000fea00078e0002 */
[----:B------:R-:W-:Y:S05]  /*d450*/  IADD3 R3, R3, R0, RZ ;  /* 0x0000000003037210 */ /* 0x000fea0007ffe0ff */
[----:B-----5:R1:W-:Y:S02]  /*d460*/  ST.E.128 [R2.64], R28 ;  /* 0x0000001c02007985 */ /* 0x0203e4000c101d06 */
.L_x_4183:
[----:B------:R-:W-:Y:S05]  /*d470*/  BSYNC B1 ;  /* 0x0000000000017941 */ /* 0x000fea0003800000 */
.L_x_4182:
        /* <DEDUP_REMOVED lines=95> */
.L_x_4189:
[----:B------:R-:W-:Y:S05]  /*da70*/  BSYNC B0 ;  /* 0x0000000000007941 */ /* 0x000fea0003800000 */
.L_x_4188:
[----:B-1----:R-:W-:Y:S01]  /*da80*/  MOV R2, R68 ;  /* 0x0000004400027202 */ /* 0x002fe20000000f00 */
[----:B------:R-:W-:Y:S01]  /*da90*/  IMAD R0, R193, 0x1a0, RZ ;  /* 0x000001a0c1007824 */ /* 0x000fe200078e02ff */
[----:B------:R-:W-:Y:S05]  /*daa0*/  MOV R3, R67 ;  /* 0x0000004300037202 */ /* 0x000fea0000000f00 */
[----:B------:R-:W-:Y:S05]  /*dab0*/  IMAD.WIDE.U32 R2, R192, 0x1a0, R2 ;  /* 0x000001a0c0027825 */ /* 0x000fea00078e0002 */
[----:B------:R-:W-:Y:S05]  /*dac0*/  IADD3 R3, R3, R0, RZ ;  /* 0x0000000003037210 */ /* 0x000fea0007ffe0ff */
[----:B-----5:R1:W-:Y:S02]  /*dad0*/  ST.E.128 [R2.64], R28 ;  /* 0x0000001c02007985 */ /* 0x0203e4000c101d06 */
.L_x_4187:
[----:B------:R-:W-:Y:S05]  /*dae0*/  BSYNC B1 ;  /* 0x0000000000017941 */ /* 0x000fea0003800000 */
.L_x_4186:
        /* <DEDUP_REMOVED lines=95> */
.L_x_4193:
[----:B------:R-:W-:Y:S05]  /*e0e0*/  BSYNC B0 ;  /* 0x0000000000007941 */ /* 0x000fea0003800000 */
.L_x_4192:
[----:B-1----:R-:W-:Y:S01]  /*e0f0*/  MOV R2, R68 ;  /* 0x0000004400027202 */ /* 0x002fe20000000f00 */
[----:B------:R-:W-:Y:S01]  /*e100*/  IMAD R0, R193, 0x1c0, RZ ;  /* 0x000001c0c1007824 */ /* 0x000fe200078e02ff */
[----:B------:R-:W-:Y:S05]  /*e110*/  MOV R3, R67 ;  /* 0x0000004300037202 */ /* 0x000fea0000000f00 */
[----:B------:R-:W-:Y:S05]  /*e120*/  IMAD.WIDE.U32 R2, R192, 0x1c0, R2 ;  /* 0x000001c0c0027825 */ /* 0x000fea00078e0002 */
[----:B------:R-:W-:Y:S05]  /*e130*/  IADD3 R3, R3, R0, RZ ;  /* 0x0000000003037210 */ /* 0x000fea0007ffe0ff */
[----:B-----5:R1:W-:Y:S02]  /*e140*/  ST.E.128 [R2.64], R28 ;  /* 0x0000001c02007985 */ /* 0x0203e4000c101d06 */
.L_x_4191:
[----:B------:R-:W-:Y:S05]  /*e150*/  BSYNC B1 ;  /* 0x0000000000017941 */ /* 0x000fea0003800000 */
.L_x_4190:
        /* <DEDUP_REMOVED lines=95> */
.L_x_4197:
[----:B------:R-:W-:Y:S05]  /*e750*/  BSYNC B0 ;  /* 0x0000000000007941 */ /* 0x000fea0003800000 */
.L_x_4196:
[----:B-1----:R-:W-:Y:S01]  /*e760*/  MOV R2, R68 ;  /* 0x0000004400027202 */ /* 0x002fe20000000f00 */
[----:B------:R-:W-:Y:S01]  /*e770*/  IMAD R0, R193, 0x1e0, RZ ;  /* 0x000001e0c1007824 */ /* 0x000fe200078e02ff */
[----:B------:R-:W-:Y:S05]  /*e780*/  MOV R3, R67 ;  /* 0x0000004300037202 */ /* 0x000fea0000000f00 */
[----:B------:R-:W-:Y:S05]  /*e790*/  IMAD.WIDE.U32 R2, R192, 0x1e0, R2 ;  /* 0x000001e0c0027825 */ /* 0x000fea00078e0002 */
[----:B------:R-:W-:Y:S05]  /*e7a0*/  IADD3 R3, R3, R0, RZ ;  /* 0x0000000003037210 */ /* 0x000fea0007ffe0ff */
[----:B-----5:R1:W-:Y:S02]  /*e7b0*/  ST.E.128 [R2.64], R8 ;  /* 0x0000000802007985 */ /* 0x0203e4000c101d06 */
.L_x_4195:
[----:B------:R-:W-:Y:S05]  /*e7c0*/  BSYNC B1 ;  /* 0x0000000000017941 */ /* 0x000fea0003800000 */
.L_x_4194:
        /* <DEDUP_REMOVED lines=11> */
.L_x_4099:
        /* <DEDUP_REMOVED lines=184> */
.L_x_4133:
[----:B------:R-:W-:Y:S05]  /*f400*/  BSYNC B2 ;  /* 0x0000000000027941 */ /* 0x000fea0003800000 */
.L_x_4098:
        /* <DEDUP_REMOVED lines=91> */
.L_x_4199:
        /* <DEDUP_REMOVED lines=12> */
.L_x_4200:
[----:B------:R-:W-:Y:S05]  /*fa80*/  BSYNC B0 ;  /* 0x0000000000007941 */ /* 0x000fea0003800000 */
.L_x_4198:
[----:B------:R-:W-:Y:S04]  /*fa90*/  IADD3 R21, R21, -0x1, RZ ;  /* 0xffffffff15157810 */ /* 0x000fe80007ffe0ff */
[----:B------:R-:W-:Y:S11]  /*faa0*/  ISETP.GT.AND P0, PT, R21, R138, PT ;  /* 0x0000008a1500720c */ /* 0x000ff60003f04270 */
[----:B------:R-:W-:Y:S02]  /*fab0*/  @!UPT UIADD3 URZ, URZ, URZ, URZ ;  /* 0x0000003f3f3ff290 */ /* 0x000fe4000fffe03f */
[----:B------:R-:W-:-:S05]  /*fac0*/  @P0 BRA `(.L_x_4201) ;  /* 0xffff36d000000947 */ /* 0x000fca000383ffff */
.L_x_4097:
[----:B------:R-:W-:Y:S01]  /*fad0*/  WARPSYNC 0xffffffff ;  /* 0xffffffff00007948 */ /* 0x000fe20003800000 */
[----:B------:R-:W-:Y:S06]  /*fae0*/  BAR.SYNC.DEFER_BLOCKING 0x0 ;  /* 0x0000000000007b1d */ /* 0x000fec0000010000 */
[----:B------:R2:W5:Y:S04]  /*faf0*/  LDL R50, [R1+0x150] ;  /* 0x0001500001327983 */ /* 0x0005680000100800 */
[----:B------:R2:W5:Y:S04]  /*fb00*/  LDL R216, [R1+0x158] ;  /* 0x0001580001d87983 */ /* 0x0005680000100800 */
[----:B------:R-:W3:Y:S01]  /*fb10*/  LD.E R33, [R156.64+0xd0] ;  /* 0x0000d0069c217980 */ /* 0x000ee2000c101900 */
[----:B------:R-:W-:Y:S01]  /*fb20*/  BSSY B2, `(.L_x_4202) ;  /* 0x00002e3000027945 */ /* 0x000fe20003800000 */
[----:B------:R-:W-:Y:S01]  /*fb30*/  IMAD.SHL.U32 R191, R244, 0x2, RZ ;  /* 0x00000002f4bf7824 */ /* 0x000fe200078e00ff */
[C---:B------:R-:W-:Y:S01]  /*fb40*/  SHF.L.U64.HI R6, R200.reuse, 0x4, R201 ;  /* 0x00000004c8067819 */ /* 0x040fe200000102c9 */
[----:B------:R-:W4:Y:S01]  /*fb50*/  S2R R0, SR_CTAID.X ;  /* 0x0000000000007919 */ /* 0x000f220000002500 */
[----:B------:R-:W-:-:S03]  /*fb60*/  IMAD.SHL.U32 R4, R200, 0x10, RZ ;  /* 0x00000010c8047824 */ /* 0x000fc600078e00ff */
[----:B------:R-:W1:Y:S01]  /*fb70*/  S2R R47, SR_TID.X ;  /* 0x00000000002f7919 */ /* 0x000e620000002100 */
[----:B----4-:R-:W-:Y:S02]  /*fb80*/  SHF.L.U32 R217, R0, 0x6, RZ ;  /* 0x0000000600d97819 */ /* 0x010fe400000006ff */
[----:B---3--:R-:W-:-:S13]  /*fb90*/  ISETP.NE.AND P0, PT, R33, RZ, PT ;  /* 0x000000ff2100720c */ /* 0x008fda0003f05270 */
[----:B------:R-:W-:Y:S05]  /*fba0*/  @!P0 BRA `(.L_x_4203) ;  /* 0x000029b000008947 */ /* 0x000fea0003800000 */
[----:B-12---:R-:W2:Y:S01]  /*fbb0*/  LD.E.64 R2, [R156.64+0xf0] ;  /* 0x0000f0069c027980 */ /* 0x006ea2000c101b00 */
[----:B------:R-:W-:-:S03]  /*fbc0*/  IMAD.MOV.U32 R0, RZ, RZ, RZ ;  /* 0x000000ffff007224 */ /* 0x000fc600078e00ff */
[----:B------:R-:W3:Y:S04]  /*fbd0*/  LD.E.U8 R12, [R156.64+0x1b3] ;  /* 0x0001b3069c0c7980 */ /* 0x000ee8000c101100 */
[----:B------:R1:W5:Y:S04]  /*fbe0*/  LD.E R39, [R156.64+0xc0] ;  /* 0x0000c0069c277980 */ /* 0x000368000c101900 */
[----:B------:R1:W5:Y:S04]  /*fbf0*/  LD.E.64 R24, [R156.64+0x148] ;  /* 0x000148069c187980 */ /* 0x000368000c101b00 */
[----:B------:R1:W5:Y:S01]  /*fc00*/  LD.E.64 R22, [R156.64+0x150] ;  /* 0x000150069c167980 */ /* 0x000362000c101b00 */
[----:B--2---:R-:W-:-:S04]  /*fc10*/  ISETP.NE.U32.AND P1, PT, R2, RZ, PT ;  /* 0x000000ff0200720c */ /* 0x004fc80003f25070 */
[----:B------:R-:W-:-:S13]  /*fc20*/  ISETP.NE.AND.EX P1, PT, R3, RZ, PT, P1 ;  /* 0x000000ff0300720c */ /* 0x000fda0003f25310 */
[----:B-----5:R-:W-:-:S04]  /*fc30*/  @P1 LEA R2, P0, R50, R2, 0x2 ;  /* 0x0000000232021211 */ /* 0x020fc800078010ff */
[----:B------:R-:W-:-:S05]  /*fc40*/  @P1 LEA.HI.X R3, R50, R3, R241, 0x2, P0 ;  /* 0x0000000332031211 */ /* 0x000fca00000f14f1 */
[----:B------:R2:W4:Y:S01]  /*fc50*/  @P1 LD.E R0, [R2.64] ;  /* 0x0000000602001980 */ /* 0x000522000c101900 */
        /* <DEDUP_REMOVED lines=10> */
[----:B------:R-:W-:Y:S02]  /*fd00*/  IMAD.SHL.U32 R13, R250, 0x4, RZ ;  /* 0x00000004fa0d7824 */ /* 0x000fe400078e00ff */
[----:B--2---:R-:W-:-:S04]  /*fd10*/  IMAD.WIDE.U32 R2, R200, 0x30, R244 ;  /* 0x00000030c8027825 */ /* 0x004fc800078e00f4 */
[----:B------:R-:W-:Y:S01]  /*fd20*/  IMAD.IADD R6, R3, 0x1, R10 ;  /* 0x0000000103067824 */ /* 0x000fe200078e020a */
[----:B------:R-:W-:-:S04]  /*fd30*/  LEA R48, P0, R2, R198, 0x1 ;  /* 0x000000c602307211 */ /* 0x000fc800078008ff */
[----:B------:R-:W-:Y:S02]  /*fd40*/  LEA.HI.X R49, R2, R199, R6, 0x1, P0 ;  /* 0x000000c702317211 */ /* 0x000fe400000f0c06 */
[----:B---3--:R-:W-:Y:S02]  /*fd50*/  ISETP.NE.AND P0, PT, R12, RZ, PT ;  /* 0x000000ff0c00720c */ /* 0x008fe40003f05270 */
[----:B------:R-:W-:-:S04]  /*fd60*/  LEA R8, P2, R242, R198, 0x1 ;  /* 0x000000c6f2087211 */ /* 0x000fc800078408ff */
[----:B------:R-:W-:Y:S01]  /*fd70*/  LEA.HI.X R9, R242, R199, R245, 0x1, P2 ;  /* 0x000000c7f2097211 */ /* 0x000fe200010f0cf5 */
[--C-:B------:R-:W-:Y:S01]  /*fd80*/  IMAD.IADD R37, R216, 0x1, -R217.reuse ;  /* 0x00000001d8257824 */ /* 0x100fe200078e0ad9 */
[----:B----4-:R-:W-:Y:S02]  /*fd90*/  IADD3 R11, R0, R139, R217 ;  /* 0x0000008b000b7210 */ /* 0x010fe40007ffe0d9 */
        /* <DEDUP_REMOVED lines=67> */
.L_x_4208:
[----:B------:R-:W-:Y:S05]  /*101d0*/  BSYNC B0 ;  /* 0x0000000000007941 */ /* 0x000fea0003800000 */
.L_x_4207:
[----:B-----5:R3:W-:Y:S02]  /*101e0*/  STS.128 [R191], R4 ;  /* 0x00000004bf007388 */ /* 0x0207e40000000c00 */
.L_x_4206:
[----:B------:R-:W-:Y:S05]  /*101f0*/  BSYNC B1 ;  /* 0x0000000000017941 */ /* 0x000fea0003800000 */
.L_x_4205:
        /* <DEDUP_REMOVED lines=58> */
.L_x_4212:
[----:B------:R-:W-:Y:S05]  /*105a0*/  BSYNC B0 ;  /* 0x0000000000007941 */ /* 0x000fea0003800000 */
.L_x_4211:
[----:B-----5:R1:W-:Y:S02]  /*105b0*/  STS.128 [R191+0x800], R4 ;  /* 0x00080004bf007388 */ /* 0x0203e40000000c00 */
.L_x_4210:
[----:B------:R-:W-:Y:S05]  /*105c0*/  BSYNC B1 ;  /* 0x0000000000017941 */ /* 0x000fea0003800000 */
.L_x_4209:
        /* <DEDUP_REMOVED lines=59> */
.L_x_4216:
[----:B------:R-:W-:Y:S05]  /*10980*/  BSYNC B0 ;  /* 0x0000000000007941 */ /* 0x000fea0003800000 */
.L_x_4215:
[----:B-----5:R3:W-:Y:S02]  /*10990*/  STS.128 [R191+0x1000], R4 ;  /* 0x00100004bf007388 */ /* 0x0207e40000000c00 */
.L_x_4214:
[----:B------:R-:W-:Y:S05]  /*109a0*/  BSYNC B1 ;  /* 0x0000000000017941 */ /* 0x000fea0003800000 */
.L_x_4213:
        /* <DEDUP_REMOVED lines=58> */
.L_x_4219:
[----:B------:R-:W-:Y:S05]  /*10d50*/  BSYNC B0 ;  /* 0x0000000000007941 */ /* 0x000fea0003800000 */
.L_x_4218:
[----:B-----5:R3:W-:Y:S01]  /*10d60*/  STS.128 [R191+0x1800], R4 ;  /* 0x00180004bf007388 */ /* 0x0207e20000000c00 */
[----:B------:R-:W-:Y:S05]  /*10d70*/  BRA `(.L_x_4217) ;  /* 0x00001bd000007947 */ /* 0x000fea0003800000 */
.L_x_4204:
        /* <DEDUP_REMOVED lines=90> */
.L_x_4223:
[----:B------:R-:W-:Y:S05]  /*11320*/  BSYNC B0 ;  /* 0x0000000000007941 */ /* 0x000fea0003800000 */
.L_x_4222:
[----:B-----5:R3:W-:Y:S02]  /*11330*/  STS.128 [R191], R4 ;  /* 0x00000004bf007388 */ /* 0x0207e40000000c00 */
.L_x_4221:
[----:B------:R-:W-:Y:S05]  /*11340*/  BSYNC B1 ;  /* 0x0000000000017941 */ /* 0x000fea0003800000 */
.L_x_4220:
        /* <DEDUP_REMOVED lines=93> */
.L_x_4227:
[----:B------:R-:W-:Y:S05]  /*11920*/  BSYNC B0 ;  /* 0x0000000000007941 */ /* 0x000fea0003800000 */
.L_x_4226:
[----:B-----5:R1:W-:Y:S02]  /*11930*/  STS.128 [R191+0x800], R4 ;  /* 0x00080004bf007388 */ /* 0x0203e40000000c00 */
.L_x_4225:
[----:B------:R-:W-:Y:S05]  /*11940*/  BSYNC B1 ;  /* 0x0000000000017941 */ /* 0x000fea0003800000 */
.L_x_4224:
        /* <DEDUP_REMOVED lines=94> */
.L_x_4231:
[----:B------:R-:W-:Y:S05]  /*11f30*/  BSYNC B0 ;  /* 0x0000000000007941 */ /* 0x000fea0003800000 */
.L_x_4230:
[----:B-----5:R3:W-:Y:S02]  /*11f40*/  STS.128 [R191+0x1000], R4 ;  /* 0x00100004bf007388 */ /* 0x0207e40000000c00 */
.L_x_4229:
[----:B------:R-:W-:Y:S05]  /*11f50*/  BSYNC B1 ;  /* 0x0000000000017941 */ /* 0x000fea0003800000 */
.L_x_4228:
        /* <DEDUP_REMOVED lines=93> */
.L_x_4233:
[----:B------:R-:W-:Y:S05]  /*12530*/  BSYNC B0 ;  /* 0x0000000000007941 */ /* 0x000fea0003800000 */
.L_x_4232:
[----:B-----5:R3:W-:Y:S01]  /*12540*/  STS.128 [R191+0x1800], R4 ;  /* 0x00180004bf007388 */ /* 0x0207e20000000c00 */
[----:B------:R-:W-:Y:S05]  /*12550*/  BRA `(.L_x_4217) ;  /* 0x000003f000007947 */ /* 0x000fea0003800000 */
.L_x_4203:
[----:B-12--5:R-:W-:Y:S01]  /*12560*/  IADD3 R0, -R217, R216, RZ ;  /* 0x000000d8d9007210 */ /* 0x026fe20007ffe1ff */
        /* <DEDUP_REMOVED lines=12> */
.L_x_4235:
[----:B------:R-:W-:Y:S05]  /*12630*/  BSYNC B0 ;  /* 0x0000000000007941 */ /* 0x000fea0003800000 */
.L_x_4234:
        /* <DEDUP_REMOVED lines=15> */
.L_x_4237:
[----:B------:R-:W-:Y:S05]  /*12730*/  BSYNC B0 ;  /* 0x0000000000007941 */ /* 0x000fea0003800000 */
.L_x_4236:
        /* <DEDUP_REMOVED lines=15> */
.L_x_4239:
[----:B------:R-:W-:Y:S05]  /*12830*/  BSYNC B0 ;  /* 0x0000000000007941 */ /* 0x000fea0003800000 */
.L_x_4238:
        /* <DEDUP_REMOVED lines=17> */
.L_x_4217:
[----:B------:R-:W-:Y:S05]  /*12950*/  BSYNC B2 ;  /* 0x0000000000027941 */ /* 0x000fea0003800000 */
.L_x_4202:
[----:B------:R-:W5:Y:S01]  /*12960*/  LDL R0, [R1+0x6c] ;  /* 0x00006c0001007983 */ /* 0x000f620000100800 */
[----:B------:R-:W-:Y:S01]  /*12970*/  BSSY B0, `(.L_x_4240) ;  /* 0x0000010000007945 */ /* 0x000fe20003800000 */
[----:B-----5:R-:W-:-:S05]  /*12980*/  IADD3 R183, R0, -0x1, RZ ;  /* 0xffffffff00b77810 */ /* 0x020fca0007ffe0ff */
[----:B------:R-:W-:Y:S01]  /*12990*/  IMAD.SHL.U32 R89, R183, 0x100, RZ ;  /* 0x00000100b7597824 */ /* 0x000fe200078e00ff */
[----:B------:R1:W-:Y:S03]  /*129a0*/  STL [R1], R183 ;  /* 0x000000b701007387 */ /* 0x0003e60000100800 */
        /* <DEDUP_REMOVED lines=12> */
.L_x_4241:
[----:B------:R-:W-:Y:S05]  /*12a70*/  BSYNC B0 ;  /* 0x0000000000007941 */ /* 0x000fea0003800000 */
.L_x_4240:
        /* <DEDUP_REMOVED lines=12> */
.L_x_4243:
[----:B------:R-:W-:Y:S05]  /*12b40*/  BSYNC B0 ;  /* 0x0000000000007941 */ /* 0x000fea0003800000 */
.L_x_4242:
        /* <DEDUP_REMOVED lines=12> */
.L_x_4245:
[----:B------:R-:W-:Y:S05]  /*12c10*/  BSYNC B0 ;  /* 0x0000000000007941 */ /* 0x000fea0003800000 */
.L_x_4244:
        /* <DEDUP_REMOVED lines=15> */
.L_x_4247:
[----:B------:R-:W-:Y:S05]  /*12d10*/  BSYNC B0 ;  /* 0x0000000000007941 */ /* 0x000fea0003800000 */
.L_x_4246:
        /* <DEDUP_REMOVED lines=13> */
.L_x_4249:
[----:B------:R-:W-:Y:S05]  /*12df0*/  BSYNC B0 ;  /* 0x0000000000007941 */ /* 0x000fea0003800000 */
.L_x_4248:
        /* <DEDUP_REMOVED lines=16> */
.L_x_4251:
[----:B------:R-:W-:Y:S05]  /*12f00*/  BSYNC B0 ;  /* 0x0000000000007941 */ /* 0x000fea0003800000 */
.L_x_4250:
        /* <DEDUP_REMOVED lines=16> */
.L_x_4253:
[----:B------:R-:W-:Y:S05]  /*13010*/  BSYNC B0 ;  /* 0x0000000000007941 */ /* 0x000fea0003800000 */
.L_x_4252:
        /* <DEDUP_REMOVED lines=16> */
.L_x_4255:
[----:B------:R-:W-:Y:S05]  /*13120*/  BSYNC B0 ;  /* 0x0000000000007941 */ /* 0x000fea0003800000 */
.L_x_4254:
        /* <DEDUP_REMOVED lines=13> */
.L_x_4257:
[----:B------:R-:W-:Y:S05]  /*13200*/  BSYNC B0 ;  /* 0x0000000000007941 */ /* 0x000fea0003800000 */
.L_x_4256:
        /* <DEDUP_REMOVED lines=16> */
.L_x_4259:
[----:B------:R-:W-:Y:S05]  /*13310*/  BSYNC B0 ;  /* 0x0000000000007941 */ /* 0x000fea0003800000 */
.L_x_4258:
        /* <DEDUP_REMOVED lines=16> */
.L_x_4261:
[----:B------:R-:W-:Y:S05]  /*13420*/  BSYNC B0 ;  /* 0x0000000000007941 */ /* 0x000fea0003800000 */
.L_x_4260:
        /* <DEDUP_REMOVED lines=16> */
.L_x_4263:
[----:B------:R-:W-:Y:S05]  /*13530*/  BSYNC B0 ;  /* 0x0000000000007941 */ /* 0x000fea0003800000 */
.L_x_4262:
        /* <DEDUP_REMOVED lines=16> */
.L_x_4265:
[----:B------:R-:W-:Y:S05]  /*13640*/  BSYNC B0 ;  /* 0x0000000000007941 */ /* 0x000fea0003800000 */
.L_x_4264:
        /* <DEDUP_REMOVED lines=16> */
.L_x_4267:
[----:B------:R-:W-:Y:S05]  /*13750*/  BSYNC B0 ;  /* 0x0000000000007941 */ /* 0x000fea0003800000 */
.L_x_4266:
        /* <DEDUP_REMOVED lines=16> */
.L_x_4269:
[----:B------:R-:W-:Y:S05]  /*13860*/  BSYNC B0 ;  /* 0x0000000000007941 */ /* 0x000fea0003800000 */
.L_x_4268:
        /* <DEDUP_REMOVED lines=16> */
.L_x_4271:
[----:B------:R-:W-:Y:S05]  /*13970*/  BSYNC B0 ;  /* 0x0000000000007941 */ /* 0x000fea0003800000 */
.L_x_4270:
[----:B-1-3--:R-:W3:Y:S04]  /*13980*/  LDL R4, [R1+0x154] ;  /* 0x0001540001047983 */ /* 0x00aee80000100800 */
[----:B--2---:R-:W2:Y:S04]  /*13990*/  LD.E.64 R2, [R156.64+0x1c0] ;  /* 0x0001c0069c027980 */ /* 0x004ea8000c101b00 */
[----:B----4-:R-:W4:Y:S04]  /*139a0*/  LD.E.64 R6, [R156.64+0x1b8] ;  /* 0x0001b8069c067980 */ /* 0x010f28000c101b00 */
[----:B------:R-:W4:Y:S04]  /*139b0*/  LD.E R153, [R156.64+0xd8] ;  /* 0x0000d8069c997980 */ /* 0x000f28000c101900 */
[----:B------:R-:W0:Y:S04]  /*139c0*/  LDGDEPBAR ;  /* 0x00000000000079af */ /* 0x000e280000000000 */
[----:B------:R-:W1:Y:S04]  /*139d0*/  S2R R21, SR_TID.X ;  /* 0x0000000000157919 */ /* 0x000e680000002100 */
[----:B------:R1:W5:Y:S01]  /*139e0*/  LD.E R181, [R156.64+0x188] ;  /* 0x000188069cb57980 */ /* 0x000362000c101900 */
[----:B---3--:R-:W-:-:S02]  /*139f0*/  IMAD.MOV.U32 R246, RZ, RZ, R4 ;  /* 0x000000fffff67224 */ /* 0x008fc400078e0004 */
[----:B--2---:R-:W-:Y:S02]  /*13a00*/  IMAD R3, R3, R50, RZ ;  /* 0x0000003203037224 */ /* 0x004fe400078e02ff */
[----:B------:R-:W-:-:S04]  /*13a10*/  IMAD.WIDE.U32 R4, R50, R2, R246 ;  /* 0x0000000232047225 */ /* 0x000fc800078e00f6 */
[----:B------:R-:W-:Y:S01]  /*13a20*/  IMAD R3, R2, R241, R3 ;  /* 0x000000f102037224 */ /* 0x000fe200078e0203 */
[----:B----4-:R-:W-:-:S03]  /*13a30*/  LEA R2, P0, R4, R6, 0x2 ;  /* 0x0000000604027211 */ /* 0x010fc600078010ff */
[----:B------:R-:W-:-:S05]  /*13a40*/  IMAD.IADD R3, R5, 0x1, R3 ;  /* 0x0000000105037824 */ /* 0x000fca00078e0203 */
[----:B------:R-:W-:-:S05]  /*13a50*/  LEA.HI.X R3, R4, R7, R3, 0x2, P0 ;  /* 0x0000000704037211 */ /* 0x000fca00000f1403 */
[----:B------:R2:W3:Y:S01]  /*13a60*/  LD.E R2, [R2.64] ;  /* 0x0000000602027980 */ /* 0x0004e2000c101900 */
[----:B------:R-:W-:-:S04]  /*13a70*/  DEPBAR.LE SB0, 0x0 ;  /* 0x000080000000791a */ /* 0x000fc80000000000 */
[----:B------:R-:W-:Y:S01]  /*13a80*/  BAR.SYNC.DEFER_BLOCKING 0x0 ;  /* 0x0000000000007b1d */ /* 0x000fe20000010000 */
[----:B------:R-:W-:Y:S02]  /*13a90*/  ISETP.GE.AND P0, PT, R78, R0, PT ;  /* 0x000000004e00720c */ /* 0x000fe40003f06270 */
[----:B-1----:R-:W-:-:S04]  /*13aa0*/  SHF.R.S32.HI R20, RZ, 0x1f, R21 ;  /* 0x0000001fff147819 */ /* 0x002fc80000011415 */
[----:B------:R-:W-:Y:S01]  /*13ab0*/  LEA.HI R20, R20, R21, RZ, 0x5 ;  /* 0x0000001514147211 */ /* 0x000fe200078f28ff */
[----:B------:R-:W3:Y:S03]  /*13ac0*/  MUFU.RCP R153, R153 ;  /* 0x0000009900997308 */ /* 0x000ee60000001000 */
[----:B------:R-:W-:-:S05]  /*13ad0*/  LOP3.LUT R20, R20, 0xffffffe0, RZ, 0xc0, !PT ;  /* 0xffffffe014147812 */ /* 0x000fca00078ec0ff */
[----:B------:R-:W-:Y:S01]  /*13ae0*/  IMAD.IADD R20, R21, 0x1, -R20 ;  /* 0x0000000115147824 */ /* 0x000fe200078e0a14 */
[----:B------:R1:W-:Y:S04]  /*13af0*/  @P0 STS.128 [R191+0xa000], RZ ;  /* 0x00a000ffbf000388 */ /* 0x0003e80000000c00 */
[----:B--2---:R-:W-:Y:S01]  /*13b00*/  SHF.R.S32.HI R3, RZ, 0x1f, R20 ;  /* 0x0000001fff037819 */ /* 0x004fe20000011414 */
[----:B------:R-:W-:Y:S01]  /*13b10*/  IMAD.SHL.U32 R4, R47, 0x2, RZ ;  /* 0x000000022f047824 */ /* 0x000fe200078e00ff */
[----:B------:R-:W-:Y:S02]  /*13b20*/  BSSY B0, `(.L_x_4272) ;  /* 0x000000f000007945 */ /* 0x000fe40003800000 */
[----:B------:R-:W-:Y:S02]  /*13b30*/  LEA.HI R3, R3, R20, RZ, 0x2 ;  /* 0x0000001403037211 */ /* 0x000fe400078f10ff */
[----:B------:R-:W-:-:S02]  /*13b40*/  LOP3.LUT R182, R4, 0x6, RZ, 0xc0, !PT ;  /* 0x0000000604b67812 */ /* 0x000fc400078ec0ff */
[----:B------:R-:W-:Y:S01]  /*13b50*/  SHF.R.S32.HI R158, RZ, 0x2, R3 ;  /* 0x00000002ff9e7819 */ /* 0x000fe20000011403 */
[----:B---3--:R-:W-:Y:S01]  /*13b60*/  FMUL.FTZ R153, R2, R153 ;  /* 0x0000009902997220 */ /* 0x008fe20000410000 */
[----:B------:R-:W-:Y:S05]  /*13b70*/  @P0 BRA `(.L_x_4273) ;  /* 0x0000009000000947 */ /* 0x000fea0003800000 */
[----:B-1----:R-:W-:-:S13]  /*13b80*/  ISETP.GE.AND P0, PT, R154, R252, PT ;  /* 0x000000fc9a00720c */ /* 0x002fda0003f06270 */
        /* <DEDUP_REMOVED lines=8> */
.L_x_4273:
[----:B-1----:R-:W-:Y:S05]  /*13c10*/  BSYNC B0 ;  /* 0x0000000000007941 */ /* 0x002fea0003800000 */
.L_x_4272:
        /* <DEDUP_REMOVED lines=13> */
.L_x_4275:
[----:B------:R-:W-:Y:S05]  /*13cf0*/  BSYNC B0 ;  /* 0x0000000000007941 */ /* 0x000fea0003800000 */
.L_x_4274:
        /* <DEDUP_REMOVED lines=15> */
.L_x_4277:
[----:B------:R-:W-:Y:S05]  /*13df0*/  BSYNC B0 ;  /* 0x0000000000007941 */ /* 0x000fea0003800000 */
.L_x_4276:
        /* <DEDUP_REMOVED lines=19> */
.L_x_4279:
[----:B------:R-:W-:Y:S05]  /*13f30*/  BSYNC B0 ;  /* 0x0000000000007941 */ /* 0x000fea0003800000 */
.L_x_4278:
        /* <DEDUP_REMOVED lines=15> */
.L_x_4281:
[----:B------:R-:W-:Y:S05]  /*14030*/  BSYNC B0 ;  /* 0x0000000000007941 */ /* 0x000fea0003800000 */
.L_x_4280:
        /* <DEDUP_REMOVED lines=19> */
.L_x_4283:
[----:B------:R-:W-:Y:S05]  /*14170*/  BSYNC B0 ;  /* 0x0000000000007941 */ /* 0x000fea0003800000 */
.L_x_4282:
        /* <DEDUP_REMOVED lines=19> */
.L_x_4285:
[----:B------:R-:W-:Y:S05]  /*142b0*/  BSYNC B0 ;  /* 0x0000000000007941 */ /* 0x000fea0003800000 */
.L_x_4284:
        /* <DEDUP_REMOVED lines=19> */
.L_x_4287:
[----:B------:R-:W-:Y:S05]  /*143f0*/  BSYNC B0 ;  /* 0x0000000000007941 */ /* 0x000fea0003800000 */
.L_x_4286:
        /* <DEDUP_REMOVED lines=15> */
.L_x_4289:
[----:B------:R-:W-:Y:S05]  /*144f0*/  BSYNC B0 ;  /* 0x0000000000007941 */ /* 0x000fea0003800000 */
.L_x_4288:
        /* <DEDUP_REMOVED lines=19> */
.L_x_4291:
[----:B------:R-:W-:Y:S05]  /*14630*/  BSYNC B0 ;  /* 0x0000000000007941 */ /* 0x000fea0003800000 */
.L_x_4290:
        /* <DEDUP_REMOVED lines=19> */
.L_x_4293:
[----:B------:R-:W-:Y:S05]  /*14770*/  BSYNC B0 ;  /* 0x0000000000007941 */ /* 0x000fea0003800000 */
.L_x_4292:
        /* <DEDUP_REMOVED lines=19> */
.L_x_4295:
[----:B------:R-:W-:Y:S05]  /*148b0*/  BSYNC B0 ;  /* 0x0000000000007941 */ /* 0x000fea0003800000 */
.L_x_4294:
        /* <DEDUP_REMOVED lines=19> */
.L_x_4297:
[----:B------:R-:W-:Y:S05]  /*149f0*/  BSYNC B0 ;  /* 0x0000000000007941 */ /* 0x000fea0003800000 */
.L_x_4296:
        /* <DEDUP_REMOVED lines=19> */
.L_x_4299:
[----:B------:R-:W-:Y:S05]  /*14b30*/  BSYNC B0 ;  /* 0x0000000000007941 */ /* 0x000fea0003800000 */
.L_x_4298:
        /* <DEDUP_REMOVED lines=19> */
.L_x_4301:
[----:B------:R-:W-:Y:S05]  /*14c70*/  BSYNC B0 ;  /* 0x0000000000007941 */ /* 0x000fea0003800000 */
.L_x_4300:
        /* <DEDUP_REMOVED lines=19> */
.L_x_4303:
[----:B------:R-:W-:Y:S05]  /*14db0*/  BSYNC B0 ;  /* 0x0000000000007941 */ /* 0x000fea0003800000 */
.L_x_4302:
[----:B--2---:R-:W2:Y:S04]  /*14dc0*/  LDL.LU R0, [R1+0x8] ;  /* 0x0000080001007983 */ /* 0x004ea80000300800 */
[----:B---3--:R-:W3:Y:S01]  /*14dd0*/  LDL.LU R4, [R1+0xc] ;  /* 0x00000c0001047983 */ /* 0x008ee20000300800 */
[----:B------:R-:W-:Y:S02]  /*14de0*/  LEA.HI R3, R251, R251, RZ, 0x1 ;  /* 0x000000fbfb037211 */ /* 0x000fe400078f08ff */
[----:B------:R-:W-:Y:S01]  /*14df0*/  SHF.R.S32.HI R199, RZ, 0x1f, R47 ;  /* 0x0000001fffc77819 */ /* 0x000fe2000001142f */
[----:B------:R-:W0:Y:S01]  /*14e00*/  LDGDEPBAR ;  /* 0x00000000000079af */ /* 0x000e220000000000 */
[----:B------:R-:W-:Y:S02]  /*14e10*/  LOP3.LUT R3, R3, 0xfffffffe, RZ, 0xc0, !PT ;  /* 0xfffffffe03037812 */ /* 0x000fe400078ec0ff */
[----:B------:R-:W-:-:S02]  /*14e20*/  LEA.HI R199, R199, R47, RZ, 0x5 ;  /* 0x0000002fc7c77211 */ /* 0x000fc400078f28ff */
[----:B------:R-:W-:Y:S01]  /*14e30*/  R2P PR, R250, 0x6 ;  /* 0x00000006fa007804 */ /* 0x000fe20000000000 */
[----:B------:R-:W-:Y:S01]  /*14e40*/  IMAD.IADD R3, R251, 0x1, -R3 ;  /* 0x00000001fb037824 */ /* 0x000fe200078e0a03 */
[----:B------:R-:W-:-:S03]  /*14e50*/  SHF.R.S32.HI R199, RZ, 0x5, R199 ;  /* 0x00000005ffc77819 */ /* 0x000fc600000114c7 */
[----:B------:R-:W-:Y:S02]  /*14e60*/  IMAD.SHL.U32 R5, R3, 0x8, RZ ;  /* 0x0000000803057824 */ /* 0x000fe400078e00ff */
[----:B--2---:R-:W-:Y:S02]  /*14e70*/  IMAD.SHL.U32 R2, R0, 0x40, RZ ;  /* 0x0000004000027824 */ /* 0x004fe400078e00ff */
[----:B------:R-:W-:Y:S02]  /*14e80*/  IMAD.SHL.U32 R0, R250, 0x40, RZ ;  /* 0x00000040fa007824 */ /* 0x000fe400078e00ff */
[----:B---3--:R-:W-:Y:S01]  /*14e90*/  IMAD.SHL.U32 R6, R4, 0x40, RZ ;  /* 0x0000004004067824 */ /* 0x008fe200078e00ff */
[----:B------:R-:W-:Y:S01]  /*14ea0*/  LOP3.LUT R2, R2, 0x1c0, RZ, 0xc0, !PT ;  /* 0x000001c002027812 */ /* 0x000fe200078ec0ff */
[----:B------:R-:W-:Y:S01]  /*14eb0*/  IMAD.SHL.U32 R4, R78, 0x8, RZ ;  /* 0x000000084e047824 */ /* 0x000fe200078e00ff */
[----:B------:R-:W-:Y:S02]  /*14ec0*/  LOP3.LUT R0, R0, 0x1c0, RZ, 0xc0, !PT ;  /* 0x000001c000007812 */ /* 0x000fe400078ec0ff */
[----:B------:R-:W-:-:S02]  /*14ed0*/  LOP3.LUT R91, R6, 0xfffffe00, RZ, 0xc0, !PT ;  /* 0xfffffe00065b7812 */ /* 0x000fc400078ec0ff */
        /* <DEDUP_REMOVED lines=18> */
[----:B------:R-:W-:Y:S01]  /*15000*/  IMAD.IADD R2, R89, 0x1, R182 ;  /* 0x0000000159027824 */ /* 0x000fe200078e02b6 */
[----:B------:R-:W-:Y:S01]  /*15010*/  IADD3 R0, R159, 0x2000, RZ ;  /* 0x000020009f007810 */ /* 0x000fe20007ffe0ff */
[----:B------:R-:W3:Y:S01]  /*15020*/  LDSM.16.M88.4 R20, [R159+0x3800] ;  /* 0x003800009f14783b */ /* 0x000ee20000000200 */
[----:B------:R-:W-:Y:S01]  /*15030*/  IMAD R188, R189, 0x2, R3 ;  /* 0x00000002bdbc7824 */ /* 0x000fe200078e0203 */
[----:B------:R-:W1:Y:S01]  /*15040*/  I2F R182, R2 ;  /* 0x0000000200b67306 */ /* 0x000e620000201400 */
[----:B------:R-:W-:Y:S01]  /*15050*/  IMAD.IADD R88, R159, 0x1, R187 ;  /* 0x000000019f587824 */ /* 0x000fe200078e02bb */
[----:B------:R-:W4:Y:S01]  /*15060*/  LDSM.16.M88.4 R32, [R159+0x2000] ;  /* 0x002000009f20783b */ /* 0x000f220000000200 */
[----:B------:R-:W-:Y:S01]  /*15070*/  @P2 IADD3 R180, R0, -0x40, RZ ;  /* 0xffffffc000b42810 */ /* 0x000fe20007ffe0ff */
[----:B------:R-:W-:-:S02]  /*15080*/  IMAD R0, R199, 0x10, R158 ;  /* 0x00000010c7007824 */ /* 0x000fc400078e029e */
[----:B------:R-:W1:Y:S02]  /*15090*/  LDSM.16.M88.4 R24, [R159+0x3000] ;  /* 0x003000009f18783b */ /* 0x000e640000000200 */
[----:B------:R-:W-:Y:S01]  /*150a0*/  IMAD.IADD R185, R187, 0x1, R180 ;  /* 0x00000001bbb97824 */ /* 0x000fe200078e02b4 */
[----:B------:R-:W-:Y:S01]  /*150b0*/  IADD3 R0, R0, 0x1, R217 ;  /* 0x0000000100007810 */ /* 0x000fe20007ffe0d9 */
[----:B------:R-:W1:Y:S03]  /*150c0*/  LDSM.16.M88.4 R16, [R159+0x4000] ;  /* 0x004000009f10783b */ /* 0x000e660000000200 */
[----:B------:R-:W-:Y:S01]  /*150d0*/  IADD3 R0, R248, R0, -R216 ;  /* 0x00000000f8007210 */ /* 0x000fe20007ffe8d8 */
[----:B------:R-:W1:Y:S04]  /*150e0*/  LDSM.16.M88.4 R12, [R159+0x4800] ;  /* 0x004800009f0c783b */ /* 0x000e680000000200 */
[----:B------:R-:W1:Y:S01]  /*150f0*/  LDSM.16.M88.4 R8, [R159+0x5000] ;  /* 0x005000009f08783b */ /* 0x000e620000000200 */
[----:B-----5:R-:W-:-:S03]  /*15100*/  IMAD.IADD R0, R181, 0x1, R0 ;  /* 0x00000001b5007824 */ /* 0x020fc600078e0200 */
[----:B------:R-:W1:Y:S04]  /*15110*/  LDSM.16.M88.4 R36, [R159+0x5800] ;  /* 0x005800009f24783b */ /* 0x000e680000000200 */
[----:B------:R-:W-:Y:S04]  /*15120*/  LDSM.16.M88.4 R40, [R159+0x6800] ;  /* 0x006800009f28783b */ /* 0x000fe80000000200 */
[----:B------:R-:W-:Y:S01]  /*15130*/  LDSM.16.M88.4 R44, [R159+0x6000] ;  /* 0x006000009f2c783b */ /* 0x000fe20000000200 */
[C---:B--2---:R-:W-:Y:S03]  /*15140*/  HMMA.16816.F32.BF16 R60, R4.reuse, R28, RZ ;  /* 0x0000001c043c723c */ /* 0x044fe600000418ff */
[----:B------:R-:W-:Y:S04]  /*15150*/  STL [R1+0x70], R48 ;  /* 0x0000703001007387 */ /* 0x000fe80000100800 */
[----:B------:R-:W2:Y:S01]  /*15160*/  LDL R181, [R1+0x14c] ;  /* 0x00014c0001b57983 */ /* 0x000ea20000100800 */
[C---:B------:R-:W-:Y:S03]  /*15170*/  HMMA.16816.F32.BF16 R100, R4.reuse, R30, RZ ;  /* 0x0000001e0464723c */ /* 0x040fe600000418ff */
[----:B------:R-:W1:Y:S05]  /*15180*/  LDSM.16.M88.4 R28, [R159+0x7800] ;  /* 0x007800009f1c783b */ /* 0x000e6a0000000200 */
[C---:B---3--:R-:W-:Y:S08]  /*15190*/  HMMA.16816.F32.BF16 R104, R4.reuse, R20, RZ ;  /* 0x000000140468723c */ /* 0x048ff000000418ff */
[C---:B------:R-:W-:Y:S01]  /*151a0*/  HMMA.16816.F32.BF16 R92, R4.reuse, R22, RZ ;  /* 0x00000016045c723c */ /* 0x040fe200000418ff */
[----:B------:R-:W3:Y:S07]  /*151b0*/  LDSM.16.M88.4 R20, [R159+0x8800] ;  /* 0x008800009f14783b */ /* 0x000eee0000000200 */
[C---:B----4-:R-:W-:Y:S08]  /*151c0*/  HMMA.16816.F32.BF16 R64, R4.reuse, R32, RZ ;  /* 0x000000200440723c */ /* 0x050ff000000418ff */
[C---:B------:R-:W-:Y:S01]  /*151d0*/  HMMA.16816.F32.BF16 R72, R4.reuse, R34, RZ ;  /* 0x000000220448723c */ /* 0x040fe200000418ff */
[----:B------:R-:W4:Y:S07]  /*151e0*/  LDSM.16.M88.4 R32, [R159+0x7000] ;  /* 0x007000009f20783b */ /* 0x000f2e0000000200 */
        /* <DEDUP_REMOVED lines=11> */
[----:B------:R4:W-:Y:S07]  /*152a0*/  LDSM.16.M88.4 R8, [R48] ;  /* 0x000000003008783b */ /* 0x0009ee0000000200 */
[C---:B------:R-:W-:Y:S08]  /*152b0*/  HMMA.16816.F32.BF16 R128, R4.reuse, R36, RZ ;  /* 0x000000240480723c */ /* 0x040ff000000418ff */
[C---:B------:R-:W-:Y:S01]  /*152c0*/  HMMA.16816.F32.BF16 R140, R4.reuse, R38, RZ ;  /* 0x00000026048c723c */ /* 0x040fe200000418ff */
[----:B------:R-:W1:Y:S07]  /*152d0*/  LDSM.16.M88.4 R36, [R88+0x2000] ;  /* 0x002000005824783b */ /* 0x000e6e0000000200 */
[C---:B------:R-:W-:Y:S08]  /*152e0*/  HMMA.16816.F32.BF16 R112, R4.reuse, R28, RZ ;  /* 0x0000001c0470723c */ /* 0x040ff000000418ff */
[C---:B------:R-:W-:Y:S01]  /*152f0*/  HMMA.16816.F32.BF16 R160, R4.reuse, R30, RZ ;  /* 0x0000001e04a0723c */ /* 0x040fe200000418ff */
[----:B------:R-:W1:Y:S07]  /*15300*/  LDSM.16.M88.4 R28, [R88+0x4000] ;  /* 0x00400000581c783b */ /* 0x000e6e0000000200 */
[C---:B---3--:R-:W-:Y:S08]  /*15310*/  HMMA.16816.F32.BF16 R232, R4.reuse, R20, RZ ;  /* 0x0000001404e8723c */ /* 0x048ff000000418ff */
[C---:B------:R-:W-:Y:S01]  /*15320*/  HMMA.16816.F32.BF16 R244, R4.reuse, R22, RZ ;  /* 0x0000001604f4723c */ /* 0x040fe200000418ff */
[----:B------:R-:W3:Y:S07]  /*15330*/  LDSM.16.M88.4 R20, [R88+0x5000] ;  /* 0x005000005814783b */ /* 0x000eee0000000200 */
[C---:B------:R-:W-:Y:S08]  /*15340*/  HMMA.16816.F32.BF16 R124, R4.reuse, R40, RZ ;  /* 0x00000028047c723c */ /* 0x040ff000000418ff */
[C---:B------:R-:W-:Y:S01]  /*15350*/  HMMA.16816.F32.BF16 R120, R4.reuse, R42, RZ ;  /* 0x0000002a0478723c */ /* 0x040fe200000418ff */
[----:B------:R-:W3:Y:S07]  /*15360*/  LDSM.16.M88.4 R40, [R88+0x3000] ;  /* 0x003000005828783b */ /* 0x000eee0000000200 */
[C---:B------:R-:W-:Y:S08]  /*15370*/  HMMA.16816.F32.BF16 R144, R4.reuse, R44, RZ ;  /* 0x0000002c0490723c */ /* 0x040ff000000418ff */
[C---:B------:R-:W-:Y:S01]  /*15380*/  HMMA.16816.F32.BF16 R132, R4.reuse, R46, RZ ;  /* 0x0000002e0484723c */ /* 0x040fe200000418ff */
[----:B------:R-:W3:Y:S07]  /*15390*/  LDSM.16.M88.4 R44, [R88+0x2800] ;  /* 0x00280000582c783b */ /* 0x000eee0000000200 */
[C---:B----4-:R-:W-:Y:S08]  /*153a0*/  HMMA.16816.F32.BF16 R48, R4.reuse, R32, RZ ;  /* 0x000000200430723c */ /* 0x050ff000000418ff */
        /* <DEDUP_REMOVED lines=12> */
[C---:B------:R-:W-:Y:S01]  /*15470*/  HMMA.16816.F32.BF16 R200, R8.reuse, R36, R64 ;  /* 0x0000002408c8723c */ /* 0x040fe20000041840 */
[----:B------:R-:W-:Y:S07]  /*15480*/  LDSM.16.M88.4 R64, [R180+0x3800] ;  /* 0x00380000b440783b */ /* 0x000fee0000000200 */
[C---:B------:R-:W-:Y:S01]  /*15490*/  HMMA.16816.F32.BF16 R176, R8.reuse, R38, R72 ;  /* 0x0000002608b0723c */ /* 0x040fe20000041848 */
[----:B------:R-:W4:Y:S07]  /*154a0*/  LDSM.16.M88.4 R36, [R88+0x7000] ;  /* 0x007000005824783b */ /* 0x000f2e0000000200 */
[C---:B------:R-:W-:Y:S08]  /*154b0*/  HMMA.16816.F32.BF16 R136, R8.reuse, R30, R80 ;  /* 0x0000001e0888723c */ /* 0x040ff00000041850 */
[C---:B---3--:R-:W-:Y:S01]  /*154c0*/  HMMA.16816.F32.BF16 R80, R8.reuse, R20, R56 ;  /* 0x000000140850723c */ /* 0x048fe20000041838 */
[----:B------:R-:W3:Y:S07]  /*154d0*/  LDSM.16.M88.4 R56, [R88+0x8000] ;  /* 0x008000005838783b */ /* 0x000eee0000000200 */
[C---:B------:R-:W-:Y:S08]  /*154e0*/  HMMA.16816.F32.BF16 R168, R8.reuse, R40, R108 ;  /* 0x0000002808a8723c */ /* 0x040ff0000004186c */
[C---:B------:R-:W-:Y:S01]  /*154f0*/  HMMA.16816.F32.BF16 R164, R8.reuse, R42, R96 ;  /* 0x0000002a08a4723c */ /* 0x040fe20000041860 */
[----:B------:R-:W2:Y:S07]  /*15500*/  LDSM.16.M88.4 R40, [R88+0x7800] ;  /* 0x007800005828783b */ /* 0x000eae0000000200 */
[C---:B------:R-:W-:Y:S08]  /*15510*/  HMMA.16816.F32.BF16 R172, R8.reuse, R46, R100 ;  /* 0x0000002e08ac723c */ /* 0x040ff00000041864 */
[C---:B-1----:R-:W-:Y:S08]  /*15520*/  HMMA.16816.F32.BF16 R124, R8.reuse, R4, R124 ;  /* 0x00000004087c723c */ /* 0x042ff0000004187c */
[C---:B------:R-:W-:Y:S01]  /*15530*/  HMMA.16816.F32.BF16 R120, R8.reuse, R6, R120 ;  /* 0x000000060878723c */ /* 0x040fe20000041878 */
[----:B------:R-:W1:Y:S07]  /*15540*/  LDSM.16.M88.4 R4, [R88+0x8800] ;  /* 0x008800005804783b */ /* 0x000e6e0000000200 */
[C---:B------:R-:W-:Y:S01]  /*15550*/  HMMA.16816.F32.BF16 R148, R8.reuse, R28, R84 ;  /* 0x0000001c0894723c */ /* 0x040fe20000041854 */
[----:B------:R-:W-:Y:S07]  /*15560*/  LDSM.16.M88.4 R28, [R180] ;  /* 0x00000000b41c783b */ /* 0x000fee0000000200 */
[C---:B------:R-:W-:Y:S08]  /*15570*/  HMMA.16816.F32.BF16 R72, R8.reuse, R16, R128 ;  /* 0x000000100848723c */ /* 0x040ff00000041880 */
[C---:B------:R-:W-:Y:S01]  /*15580*/  HMMA.16816.F32.BF16 R100, R8.reuse, R18, R140 ;  /* 0x000000120864723c */ /* 0x040fe2000004188c */
[----:B------:R-:W1:Y:S07]  /*15590*/  LDSM.16.M88.4 R16, [R3] ;  /* 0x000000000310783b */ /* 0x000e6e0000000200 */
[C---:B------:R-:W-:Y:S08]  /*155a0*/  HMMA.16816.F32.BF16 R84, R8.reuse, R26, R68 ;  /* 0x0000001a0854723c */ /* 0x040ff00000041844 */
[C---:B------:R-:W-:Y:S01]  /*155b0*/  HMMA.16816.F32.BF16 R96, R8.reuse, R24, R76 ;  /* 0x000000180860723c */ /* 0x040fe2000004184c */
[----:B------:R-:W1:Y:S07]  /*155c0*/  LDSM.16.M88.4 R24, [R88+0x9000] ;  /* 0x009000005818783b */ /* 0x000e6e0000000200 */
[C---:B------:R-:W-:Y:S01]  /*155d0*/  HMMA.16816.F32.BF16 R68, R8.reuse, R22, R52 ;  /* 0x000000160844723c */ /* 0x040fe20000041834 */
[----:B------:R-:W1:Y:S04]  /*155e0*/  LDSM.16.M88.4 R20, [R88+0x9800] ;  /* 0x009800005814783b */ /* 0x000e680000000200 */
[----:B------:R-:W1:Y:S03]  /*155f0*/  LDSM.16.M88.4 R52, [R180+0x800] ;  /* 0x00080000b434783b */ /* 0x000e660000000200 */
[C---:B----4-:R-:W-:Y:S01]  /*15600*/  HMMA.16816.F32.BF16 R128, R8.reuse, R36, R48 ;  /* 0x000000240880723c */ /* 0x050fe20000041830 */
[----:B------:R-:W-:Y:S07]  /*15610*/  LDSM.16.M88.4 R48, [R180+0x1000] ;  /* 0x00100000b430783b */ /* 0x000fee0000000200 */
[C---:B------:R-:W-:Y:S01]  /*15620*/  HMMA.16816.F32.BF16 R140, R8.reuse, R38, R116 ;  /* 0x00000026088c723c */ /* 0x040fe20000041874 */
[----:B------:R-:W4:Y:S07]  /*15630*/  LDSM.16.M88.4 R36, [R180+0x2800] ;  /* 0x00280000b424783b */ /* 0x000f2e0000000200 */
[C---:B------:R-:W-:Y:S08]  /*15640*/  HMMA.16816.F32.BF16 R144, R8.reuse, R12, R144 ;  /* 0x0000000c0890723c */ /* 0x040ff00000041890 */
[C---:B------:R-:W-:Y:S01]  /*15650*/  HMMA.16816.F32.BF16 R132, R8.reuse, R14, R132 ;  /* 0x0000000e0884723c */ /* 0x040fe20000041884 */
[----:B------:R-:W-:Y:S07]  /*15660*/  LDSM.16.M88.4 R12, [R188] ;  /* 0x00000000bc0c783b */ /* 0x000fee0000000200 */
[C---:B---3--:R-:W-:Y:S08]  /*15670*/  HMMA.16816.F32.BF16 R204, R8.reuse, R56, R204 ;  /* 0x0000003808cc723c */ /* 0x048ff000000418cc */
[C---:B------:R-:W-:Y:S01]  /*15680*/  HMMA.16816.F32.BF16 R212, R8.reuse, R58, R212 ;  /* 0x0000003a08d4723c */ /* 0x040fe200000418d4 */
[----:B------:R-:W3:Y:S07]  /*15690*/  LDSM.16.M88.4 R56, [R185] ;  /* 0x00000000b938783b */ /* 0x000eee0000000200 */
[C---:B--2---:R-:W-:Y:S08]  /*156a0*/  HMMA.16816.F32.BF16 R112, R8.reuse, R40, R112 ;  /* 0x000000280870723c */ /* 0x044ff00000041870 */
[C---:B------:R-:W-:Y:S01]  /*156b0*/  HMMA.16816.F32.BF16 R160, R8.reuse, R42, R160 ;  /* 0x0000002a08a0723c */ /* 0x040fe200000418a0 */
[----:B------:R-:W2:Y:S07]  /*156c0*/  LDSM.16.M88.4 R40, [R180+0x2000] ;  /* 0x00200000b428783b */ /* 0x000eae0000000200 */
[C---:B------:R-:W-:Y:S01]  /*156d0*/  HMMA.16816.F32.BF16 R60, R8.reuse, R44, R60 ;  /* 0x0000002c083c723c */ /* 0x040fe2000004183c */
[----:B------:R-:W-:Y:S07]  /*156e0*/  LDSM.16.M88.4 R44, [R180+0x1800] ;  /* 0x00180000b42c783b */ /* 0x000fee0000000200 */
[----:B-1----:R-:W-:Y:S01]  /*156f0*/  HMMA.16816.F32.BF16 R232, R8, R4, R232 ;  /* 0x0000000408e8723c */ /* 0x002fe200000418e8 */
[----:B------:R-:W-:-:S02]  /*15700*/  IMAD.MOV.U32 R198, RZ, RZ, R112 ;  /* 0x000000ffffc67224 */ /* 0x000fc400078e0070 */
[----:B------:R-:W-:Y:S02]  /*15710*/  IMAD.MOV.U32 R195, RZ, RZ, R113 ;  /* 0x000000ffffc37224 */ /* 0x000fe400078e0071 */
[----:B------:R-:W-:Y:S02]  /*15720*/  IMAD.MOV.U32 R194, RZ, RZ, R114 ;  /* 0x000000ffffc27224 */ /* 0x000fe400078e0072 */
[----:B------:R-:W-:Y:S01]  /*15730*/  IMAD.MOV.U32 R184, RZ, RZ, R115 ;  /* 0x000000ffffb87224 */ /* 0x000fe200078e0073 */
[----:B------:R-:W-:Y:S08]  /*15740*/  HMMA.16816.F32.BF16 R244, R8, R6, R244 ;  /* 0x0000000608f4723c */ /* 0x000ff000000418f4 */
[----:B------:R-:W-:Y:S07]  /*15750*/  HMMA.16816.F32.BF16 R4, R16, R28, R200 ;  /* 0x0000001c1004723c */ /* 0x000fee00000418c8 */
[----:B------:R-:W-:Y:S01]  /*15760*/  IMAD.MOV.U32 R200, RZ, RZ, R198 ;  /* 0x000000ffffc87224 */ /* 0x000fe200078e00c6 */
[----:B------:R-:W-:Y:S01]  /*15770*/  HMMA.16816.F32.BF16 R104, R8, R32, R104 ;  /* 0x000000200868723c */ /* 0x000fe20000041868 */
[----:B------:R-:W-:-:S02]  /*15780*/  IMAD.MOV.U32 R201, RZ, RZ, R195 ;  /* 0x000000ffffc97224 */ /* 0x000fc400078e00c3 */
[----:B------:R-:W-:Y:S02]  /*15790*/  IMAD.MOV.U32 R202, RZ, RZ, R194 ;  /* 0x000000ffffca7224 */ /* 0x000fe400078e00c2 */
[----:B------:R-:W-:-:S03]  /*157a0*/  IMAD.MOV.U32 R203, RZ, RZ, R184 ;  /* 0x000000ffffcb7224 */ /* 0x000fc600078e00b8 */
[C---:B------:R-:W-:Y:S01]  /*157b0*/  HMMA.16816.F32.BF16 R108, R8.reuse, R34, R92 ;  /* 0x00000022086c723c */ /* 0x040fe2000004185c */
[----:B------:R-:W1:Y:S07]  /*157c0*/  LDSM.16.M88.4 R32, [R180+0x3000] ;  /* 0x00300000b420783b */ /* 0x000e6e0000000200 */
[C---:B------:R-:W-:Y:S08]  /*157d0*/  HMMA.16816.F32.BF16 R240, R8.reuse, R24, R240 ;  /* 0x0000001808f0723c */ /* 0x040ff000000418f0 */
[C---:B------:R-:W-:Y:S08]  /*157e0*/  HMMA.16816.F32.BF16 R236, R8.reuse, R26, R236 ;  /* 0x0000001a08ec723c */ /* 0x040ff000000418ec */
[C---:B------:R-:W-:Y:S08]  /*157f0*/  HMMA.16816.F32.BF16 R228, R8.reuse, R20, R228 ;  /* 0x0000001408e4723c */ /* 0x040ff000000418e4 */
[----:B------:R-:W-:Y:S08]  /*15800*/  HMMA.16816.F32.BF16 R208, R8, R22, R208 ;  /* 0x0000001608d0723c */ /* 0x000ff000000418d0 */
[C---:B------:R-:W-:Y:S01]  /*15810*/  HMMA.16816.F32.BF16 R8, R16.reuse, R30, R176 ;  /* 0x0000001e1008723c */ /* 0x040fe200000418b0 */
[----:B------:R-:W1:Y:S07]  /*15820*/  LDSM.16.M88.4 R28, [R185+0x800] ;  /* 0x00080000b91c783b */ /* 0x000e6e0000000200 */
[C---:B------:R-:W-:Y:S08]  /*15830*/  HMMA.16816.F32.BF16 R60, R16.reuse, R52, R60 ;  /* 0x00000034103c723c */ /* 0x040ff0000004183c */
[----:B----4-:R-:W-:Y:S08]  /*15840*/  HMMA.16816.F32.BF16 R112, R16, R38, R84 ;  /* 0x000000261070723c */ /* 0x010ff00000041854 */
[----:B---3--:R-:W-:Y:S07]  /*15850*/  HMMA.16816.F32.BF16 R84, R12, R56, R4 ;  /* 0x000000380c54723c */ /* 0x008fee0000041804 */
[C---:B------:R-:W-:Y:S01]  /*15860*/  IADD3 R7, R2.reuse, 0x1, RZ ;  /* 0x0000000102077810 */ /* 0x040fe20007ffe0ff */
[----:B--2---:R-:W-:Y:S01]  /*15870*/  HMMA.16816.F32.BF16 R148, R16, R40, R148 ;  /* 0x000000281094723c */ /* 0x004fe20000041894 */
[----:B------:R-:W-:-:S02]  /*15880*/  IADD3 R5, R2, 0x8, RZ ;  /* 0x0000000802057810 */ /* 0x000fc40007ffe0ff */
[----:B------:R-:W-:Y:S02]  /*15890*/  IADD3 R6, R0, 0x8, RZ ;  /* 0x0000000800067810 */ /* 0x000fe40007ffe0ff */
[----:B------:R2:W-:Y:S01]  /*158a0*/  I2F R24, R5 ;  /* 0x0000000500187306 */ /* 0x0005e20000201400 */
[----:B------:R-:W-:Y:S02]  /*158b0*/  IADD3 R4, R2, 0x9, RZ ;  /* 0x0000000902047810 */ /* 0x000fe40007ffe0ff */
[----:B------:R-:W-:Y:S01]  /*158c0*/  HMMA.16816.F32.BF16 R136, R16, R42, R136 ;  /* 0x0000002a1088723c */ /* 0x000fe20000041888 */
[----:B------:R-:W-:Y:S01]  /*158d0*/  LDSM.16.M88.4 R40, [R185+0x1000] ;  /* 0x00100000b928783b */ /* 0x000fe20000000200 */
[----:B------:R-:W-:-:S04]  /*158e0*/  IMNMX R6, R6, R248, PT ;  /* 0x000000f806067217 */ /* 0x000fc80003800200 */
[-C--:B------:R-:W-:Y:S02]  /*158f0*/  ISETP.GE.AND P0, PT, R7, R6.reuse, PT ;  /* 0x000000060700720c */ /* 0x080fe40003f06270 */
[----:B------:R-:W-:Y:S01]  /*15900*/  HMMA.16816.F32.BF16 R96, R16, R36, R96 ;  /* 0x000000241060723c */ /* 0x000fe20000041860 */
[----:B------:R-:W3:Y:S01]  /*15910*/  LDSM.16.M88.4 R36, [R180+0x4000] ;  /* 0x00400000b424783b */ /* 0x000ee20000000200 */
[-C--:B------:R-:W-:Y:S02]  /*15920*/  ISETP.GE.AND P6, PT, R5, R6.reuse, PT ;  /* 0x000000060500720c */ /* 0x080fe40003fc6270 */
[-C--:B------:R-:W-:Y:S02]  /*15930*/  ISETP.GE.AND P4, PT, R2, R6.reuse, PT ;  /* 0x000000060200720c */ /* 0x080fe40003f86270 */
[----:B------:R-:W-:Y:S02]  /*15940*/  ISETP.GE.AND P3, PT, R4, R6, PT ;  /* 0x000000060400720c */ /* 0x000fe40003f66270 */
[----:B------:R-:W-:Y:S01]  /*15950*/  HMMA.16816.F32.BF16 R20, R12, R58, R8 ;  /* 0x0000003a0c14723c */ /* 0x000fe20000041808 */
[----:B------:R4:W2:Y:S06]  /*15960*/  I2F R10, R7 ;  /* 0x00000007000a7306 */ /* 0x0008ac0000201400 */
[----:B------:R-:W-:Y:S01]  /*15970*/  IMNMX R8, R0, R248, PT ;  /* 0x000000f800087217 */ /* 0x000fe20003800200 */
[----:B------:R-:W-:Y:S01]  /*15980*/  HMMA.16816.F32.BF16 R52, R16, R54, R172 ;  /* 0x000000361034723c */ /* 0x000fe200000418ac */
[----:B------:R-:W3:Y:S01]  /*15990*/  I2F R11, R4 ;  /* 0x00000004000b7306 */ /* 0x000ee20000201400 */
[----:B------:R-:W-:-:S02]  /*159a0*/  LOP3.LUT R0, R90, R91, RZ, 0xfc, !PT ;  /* 0x0000005b5a007212 */ /* 0x000fc400078efcff */
[-C--:B------:R-:W-:Y:S02]  /*159b0*/  ISETP.GE.AND P2, PT, R7, R8.reuse, PT ;  /* 0x000000080700720c */ /* 0x080fe40003f46270 */
[----:B------:R-:W-:Y:S02]  /*159c0*/  ISETP.GE.AND P1, PT, R5, R8, PT ;  /* 0x000000080500720c */ /* 0x000fe40003f26270 */
[C---:B-1----:R-:W-:Y:S01]  /*159d0*/  HMMA.16816.F32.BF16 R80, R16.reuse, R32, R80 ;  /* 0x000000201050723c */ /* 0x042fe20000041850 */
[----:B--2---:R-:W-:Y:S01]  /*159e0*/  IADD3 R5, R2, 0x10, RZ ;  /* 0x0000001002057810 */ /* 0x004fe20007ffe0ff */
[C---:B----4-:R-:W-:Y:S01]  /*159f0*/  FFMA.FTZ R7, R153.reuse, R182, R86 ;  /* 0x000000b699077223 */ /* 0x050fe20000010056 */
[----:B------:R-:W-:Y:S01]  /*15a00*/  ISETP.GE.AND P5, PT, R4, R8, PT ;  /* 0x000000080400720c */ /* 0x000fe20003fa6270 */
[CC--:B------:R-:W-:Y:S01]  /*15a10*/  FFMA.FTZ R9, R153.reuse, R10.reuse, R85 ;  /* 0x0000000a99097223 */ /* 0x0c0fe20000010055 */
[----:B------:R1:W2:Y:S01]  /*15a20*/  I2F R26, R5 ;  /* 0x00000005001a7306 */ /* 0x0002a20000201400 */
[----:B------:R-:W-:Y:S01]  /*15a30*/  FFMA.FTZ R10, R153, R10, R87 ;  /* 0x0000000a990a7223 */ /* 0x000fe20000010057 */
[----:B------:R-:W-:Y:S01]  /*15a40*/  FSEL R158, R7, -INF , !P4 ;  /* 0xff800000079e7808 */ /* 0x000fe20006000000 */
[----:B------:R-:W-:Y:S01]  /*15a50*/  HMMA.16816.F32.BF16 R116, R16, R34, R68 ;  /* 0x000000221074723c */ /* 0x000fe20000041844 */
[----:B------:R-:W-:Y:S01]  /*15a60*/  ISETP.GE.AND P4, PT, R5, R8, PT ;  /* 0x000000080500720c */ /* 0x000fe20003f86270 */
[----:B---3--:R-:W-:Y:S01]  /*15a70*/  FFMA.FTZ R7, R153, R11, R21 ;  /* 0x0000000b99077223 */ /* 0x008fe20000010015 */
[----:B------:R-:W-:-:S02]  /*15a80*/  IADD3 R4, R2, 0x11, RZ ;  /* 0x0000001102047810 */ /* 0x000fc40007ffe0ff */
[----:B------:R-:W-:Y:S02]  /*15a90*/  FSEL R91, R10, -INF , !P0 ;  /* 0xff8000000a5b7808 */ /* 0x000fe40004000000 */
[----:B------:R3:W-:Y:S01]  /*15aa0*/  I2F R27, R4 ;  /* 0x00000004001b7306 */ /* 0x0007e20000201400 */
[----:B------:R-:W-:Y:S01]  /*15ab0*/  HMMA.16816.F32.BF16 R32, R12, R28, R60 ;  /* 0x0000001c0c20723c */ /* 0x000fe2000004183c */
[----:B------:R-:W-:-:S07]  /*15ac0*/  ISETP.GE.AND P0, PT, R4, R8, PT ;  /* 0x000000080400720c */ /* 0x000fce0003f06270 */
[C---:B------:R-:W-:Y:S08]  /*15ad0*/  HMMA.16816.F32.BF16 R76, R16.reuse, R48, R168 ;  /* 0x00000030104c723c */ /* 0x040ff000000418a8 */
[----:B------:R-:W-:Y:S01]  /*15ae0*/  HMMA.16816.F32.BF16 R92, R16, R50, R164 ;  /* 0x00000032105c723c */ /* 0x000fe200000418a4 */
[----:B------:R-:W4:Y:S06]  /*15af0*/  LDSM.16.M88.4 R48, [R185+0x1800] ;  /* 0x00180000b930783b */ /* 0x000f2c0000000200 */
[----:B------:R-:W-:Y:S01]  /*15b00*/  FSEL R165, R9, -INF , !P2 ;  /* 0xff80000009a57808 */ /* 0x000fe20005000000 */
[----:B------:R-:W-:Y:S01]  /*15b10*/  HMMA.16816.F32.BF16 R28, R12, R30, R52 ;  /* 0x0000001e0c1c723c */ /* 0x000fe20000041834 */
[----:B------:R-:W-:Y:S01]  /*15b20*/  ISETP.GE.AND P2, PT, R5, R6, PT ;  /* 0x000000060500720c */ /* 0x000fe20003f46270 */
[----:B-1----:R-:W-:Y:S01]  /*15b30*/  FFMA.FTZ R5, R153, R24, R20 ;  /* 0x0000001899057223 */ /* 0x002fe20000010014 */
[----:B------:R-:W-:Y:S01]  /*15b40*/  FSEL R166, R7, -INF , !P5 ;  /* 0xff80000007a67808 */ /* 0x000fe20006800000 */
[----:B--2---:R-:W-:Y:S01]  /*15b50*/  FFMA.FTZ R9, R153, R26, R32 ;  /* 0x0000001a99097223 */ /* 0x004fe20000010020 */
[----:B------:R-:W-:-:S02]  /*15b60*/  IADD3 R7, R2, 0x20, RZ ;  /* 0x0000002002077810 */ /* 0x000fc40007ffe0ff */
[----:B------:R-:W-:Y:S01]  /*15b70*/  FSEL R167, R5, -INF , !P1 ;  /* 0xff80000005a77808 */ /* 0x000fe20004800000 */
[----:B------:R-:W-:Y:S01]  /*15b80*/  FFMA.FTZ R5, R153, R24, R22 ;  /* 0x0000001899057223 */ /* 0x000fe20000010016 */
[----:B------:R-:W-:Y:S01]  /*15b90*/  ISETP.GE.AND P1, PT, R4, R6, PT ;  /* 0x000000060400720c */ /* 0x000fe20003f26270 */
[C---:B------:R-:W-:Y:S01]  /*15ba0*/  HMMA.16816.F32.BF16 R104, R16.reuse, R44, R104 ;  /* 0x0000002c1068723c */ /* 0x040fe20000041868 */
[----:B---3--:R-:W-:Y:S02]  /*15bb0*/  IADD3 R4, R2, 0x18, RZ ;  /* 0x0000001802047810 */ /* 0x008fe40007ffe0ff */
[----:B------:R-:W-:Y:S01]  /*15bc0*/  FSEL R164, R5, -INF , !P6 ;  /* 0xff80000005a47808 */ /* 0x000fe20007000000 */
[----:B------:R-:W-:Y:S01]  /*15bd0*/  FFMA.FTZ R5, R153, R11, R23 ;  /* 0x0000000b99057223 */ /* 0x000fe20000010017 */
[----:B------:R1:W2:Y:S01]  /*15be0*/  I2F R24, R4 ;  /* 0x0000000400187306 */ /* 0x0002a20000201400 */
[C---:B------:R-:W-:Y:S02]  /*15bf0*/  ISETP.GE.AND P6, PT, R4.reuse, R8, PT ;  /* 0x000000080400720c */ /* 0x040fe40003fc6270 */
[----:B------:R-:W-:Y:S01]  /*15c00*/  ISETP.GE.AND P5, PT, R4, R6, PT ;  /* 0x000000060400720c */ /* 0x000fe20003fa6270 */
[----:B------:R-:W-:Y:S01]  /*15c10*/  HMMA.16816.F32.BF16 R108, R16, R46, R108 ;  /* 0x0000002e106c723c */ /* 0x000fe2000004186c */
[----:B------:R-:W3:Y:S01]  /*15c20*/  LDSM.16.M88.4 R44, [R180+0x4800] ;  /* 0x00480000b42c783b */ /* 0x000ee20000000200 */
[----:B------:R-:W-:-:S02]  /*15c30*/  FSEL R90, R5, -INF , !P3 ;  /* 0xff800000055a7808 */ /* 0x000fc40005800000 */
[----:B------:R-:W3:Y:S01]  /*15c40*/  I2F R11, R7 ;  /* 0x00000007000b7306 */ /* 0x000ee20000201400 */
[----:B------:R-:W-:-:S03]  /*15c50*/  IADD3 R5, R2, 0x21, RZ ;  /* 0x0000002102057810 */ /* 0x000fc60007ffe0ff */
[----:B------:R-:W-:Y:S01]  /*15c60*/  HMMA.16816.F32.BF16 R52, R16, R38, R132 ;  /* 0x000000261034723c */ /* 0x000fe20000041884 */
[----:B-1----:R-:W-:Y:S01]  /*15c70*/  IADD3 R4, R2, 0x19, RZ ;  /* 0x0000001902047810 */ /* 0x002fe20007ffe0ff */
[----:B--2---:R-:W-:-:S05]  /*15c80*/  FFMA.FTZ R10, R153, R24, R28 ;  /* 0x00000018990a7223 */ /* 0x004fca000001001c */
[----:B------:R-:W-:Y:S01]  /*15c90*/  FSEL R134, R9, -INF , !P4 ;  /* 0xff80000009867808 */ /* 0x000fe20006000000 */
[----:B------:R1:W2:Y:S01]  /*15ca0*/  I2F R25, R4 ;  /* 0x0000000400197306 */ /* 0x0002a20000201400 */
[----:B------:R-:W-:Y:S01]  /*15cb0*/  HMMA.16816.F32.BF16 R20, R12, R40, R76 ;  /* 0x000000280c14723c */ /* 0x000fe2000004184c */
[C---:B------:R-:W-:Y:S01]  /*15cc0*/  ISETP.GE.AND P3, PT, R4.reuse, R8, PT ;  /* 0x000000080400720c */ /* 0x040fe20003f66270 */
[----:B------:R-:W-:Y:S01]  /*15cd0*/  FFMA.FTZ R9, R153, R27, R33 ;  /* 0x0000001b99097223 */ /* 0x000fe20000010021 */
[-C--:B------:R-:W-:Y:S02]  /*15ce0*/  ISETP.GE.AND P4, PT, R4, R6.reuse, PT ;  /* 0x000000060400720c */ /* 0x080fe40003f86270 */
[----:B------:R-:W-:Y:S02]  /*15cf0*/  FSEL R132, R10, -INF , !P6 ;  /* 0xff8000000a847808 */ /* 0x000fe40007000000 */
[----:B------:R-:W-:Y:S01]  /*15d00*/  FSEL R133, R9, -INF , !P0 ;  /* 0xff80000009857808 */ /* 0x000fe20004000000 */
[----:B------:R-:W-:Y:S01]  /*15d10*/  HMMA.16816.F32.BF16 R144, R16, R36, R144 ;  /* 0x000000241090723c */ /* 0x000fe20000041890 */
[----:B------:R-:W-:Y:S01]  /*15d20*/  ISETP.GE.AND P0, PT, R7, R6, PT ;  /* 0x000000060700720c */ /* 0x000fe20003f06270 */
[----:B------:R-:W-:Y:S01]  /*15d30*/  FFMA.FTZ R9, R153, R24, R30 ;  /* 0x0000001899097223 */ /* 0x000fe2000001001e */
[----:B------:R-:W-:Y:S01]  /*15d40*/  ISETP.GE.AND P6, PT, R5, R6, PT ;  /* 0x000000060500720c */ /* 0x000fe20003fc6270 */
[----:B-1----:R-:W-:-:S04]  /*15d50*/  FFMA.FTZ R4, R153, R26, R34 ;  /* 0x0000001a99047223 */ /* 0x002fc80000010022 */
[C---:B------:R-:W-:Y:S01]  /*15d60*/  HMMA.16816.F32.BF16 R36, R12.reuse, R42, R92 ;  /* 0x0000002a0c24723c */ /* 0x040fe2000004185c */
[----:B------:R1:W1:Y:S01]  /*15d70*/  I2F R26, R5 ;  /* 0x00000005001a7306 */ /* 0x0002620000201400 */
[----:B------:R-:W-:Y:S02]  /*15d80*/  FSEL R85, R9, -INF , !P5 ;  /* 0xff80000009557808 */ /* 0x000fe40006800000 */
[----:B------:R-:W-:Y:S02]  /*15d90*/  FSEL R86, R4, -INF , !P2 ;  /* 0xff80000004567808 */ /* 0x000fe40005000000 */
[-C--:B------:R-:W-:Y:S01]  /*15da0*/  ISETP.GE.AND P2, PT, R7, R8.reuse, PT ;  /* 0x000000080700720c */ /* 0x080fe20003f46270 */
[C---:B------:R-:W-:Y:S01]  /*15db0*/  FFMA.FTZ R7, R153.reuse, R27, R35 ;  /* 0x0000001b99077223 */ /* 0x040fe20000010023 */
[C---:B------:R-:W-:Y:S01]  /*15dc0*/  IADD3 R4, R2.reuse, 0x28, RZ ;  /* 0x0000002802047810 */ /* 0x040fe20007ffe0ff */
[----:B------:R-:W1:Y:S01]  /*15dd0*/  LDSM.16.M88.4 R32, [R185+0x2000] ;  /* 0x00200000b920783b */ /* 0x000e620000000200 */
[----:B---3--:R-:W-:Y:S01]  /*15de0*/  FFMA.FTZ R10, R153, R11, R20 ;  /* 0x0000000b990a7223 */ /* 0x008fe20000010014 */
[----:B----4-:R-:W-:Y:S01]  /*15df0*/  HMMA.16816.F32.BF16 R40, R12, R48, R104 ;  /* 0x000000300c28723c */ /* 0x010fe20000041868 */
[----:B------:R-:W-:Y:S01]  /*15e00*/  FSEL R87, R7, -INF , !P1 ;  /* 0xff80000007577808 */ /* 0x000fe20004800000 */
[----:B--2---:R-:W-:Y:S01]  /*15e10*/  FFMA.FTZ R7, R153, R25, R29 ;  /* 0x0000001999077223 */ /* 0x004fe2000001001d */
[----:B------:R-:W2:Y:S01]  /*15e20*/  I2F R24, R4 ;  /* 0x0000000400187306 */ /* 0x000ea20000201400 */
[----:B------:R-:W-:Y:S01]  /*15e30*/  ISETP.GE.AND P1, PT, R5, R8, PT ;  /* 0x000000080500720c */ /* 0x000fe20003f26270 */
[----:B------:R-:W-:Y:S01]  /*15e40*/  FFMA.FTZ R9, R153, R11, R22 ;  /* 0x0000000b99097223 */ /* 0x000fe20000010016 */
[----:B-1----:R-:W-:-:S02]  /*15e50*/  IADD3 R5, R2, 0x29, RZ ;  /* 0x0000002902057810 */ /* 0x002fc40007ffe0ff */
[----:B------:R-:W-:Y:S01]  /*15e60*/  FSEL R135, R7, -INF , !P3 ;  /* 0xff80000007877808 */ /* 0x000fe20005800000 */
[----:B------:R-:W-:Y:S01]  /*15e70*/  FFMA.FTZ R7, R153, R25, R31 ;  /* 0x0000001999077223 */ /* 0x000fe2000001001f */
[----:B------:R-:W-:Y:S01]  /*15e80*/  FSEL R168, R9, -INF , !P0 ;  /* 0xff80000009a87808 */ /* 0x000fe20004000000 */
[----:B------:R-:W1:Y:S01]  /*15e90*/  I2F R11, R5 ;  /* 0x00000005000b7306 */ /* 0x000e620000201400 */
[----:B------:R-:W-:Y:S01]  /*15ea0*/  FSEL R170, R10, -INF , !P2 ;  /* 0xff8000000aaa7808 */ /* 0x000fe20005000000 */
[----:B------:R-:W-:Y:S01]  /*15eb0*/  HMMA.16816.F32.BF16 R56, R16, R44, R124 ;  /* 0x0000002c1038723c */ /* 0x000fe2000004187c */
[----:B------:R-:W-:Y:S01]  /*15ec0*/  FSEL R104, R7, -INF , !P4 ;  /* 0xff80000007687808 */ /* 0x000fe20006000000 */
[----:B------:R-:W-:Y:S01]  /*15ed0*/  FFMA.FTZ R7, R153, R26, R21 ;  /* 0x0000001a99077223 */ /* 0x000fe20000010015 */
[-C--:B------:R-:W-:Y:S02]  /*15ee0*/  ISETP.GE.AND P5, PT, R4, R8.reuse, PT ;  /* 0x000000080400720c */ /* 0x080fe40003fa6270 */
[----:B------:R-:W-:Y:S01]  /*15ef0*/  ISETP.GE.AND P4, PT, R5, R8, PT ;  /* 0x000000080500720c */ /* 0x000fe20003f86270 */
[----:B--2---:R-:W-:Y:S01]  /*15f00*/  FFMA.FTZ R9, R153, R24, R36 ;  /* 0x0000001899097223 */ /* 0x004fe20000010024 */
[----:B------:R-:W-:Y:S01]  /*15f10*/  FSEL R169, R7, -INF , !P1 ;  /* 0xff80000007a97808 */ /* 0x000fe20004800000 */
[----:B------:R-:W-:Y:S01]  /*15f20*/  FFMA.FTZ R7, R153, R26, R23 ;  /* 0x0000001a99077223 */ /* 0x000fe20000010017 */
[----:B------:R-:W-:Y:S01]  /*15f30*/  ISETP.GE.AND P2, PT, R5, R6, PT ;  /* 0x000000060500720c */ /* 0x000fe20003f46270 */
[----:B------:R-:W-:Y:S01]  /*15f40*/  FFMA.FTZ R10, R153, R24, R38 ;  /* 0x00000018990a7223 */ /* 0x000fe20000010026 */
[----:B------:R-:W-:Y:S01]  /*15f50*/  FSEL R124, R9, -INF , !P5 ;  /* 0xff800000097c7808 */ /* 0x000fe20006800000 */
[----:B------:R-:W-:Y:S01]  /*15f60*/  HMMA.16816.F32.BF16 R28, R12, R50, R108 ;  /* 0x000000320c1c723c */ /* 0x000fe2000004186c */
[----:B------:R-:W-:Y:S01]  /*15f70*/  FSEL R106, R7, -INF , !P6 ;  /* 0xff800000076a7808 */ /* 0x000fe20007000000 */
[----:B-1----:R-:W-:Y:S01]  /*15f80*/  FFMA.FTZ R7, R153, R11, R39 ;  /* 0x0000000b99077223 */ /* 0x002fe20000010027 */
[----:B------:R-:W-:Y:S01]  /*15f90*/  IADD3 R5, R2, 0x31, RZ ;  /* 0x0000003102057810 */ /* 0x000fe20007ffe0ff */
[----:B------:R-:W1:Y:S01]  /*15fa0*/  LDSM.16.M88.4 R48, [R180+0x5000] ;  /* 0x00500000b430783b */ /* 0x000e620000000200 */
[----:B------:R-:W-:-:S02]  /*15fb0*/  ISETP.GE.AND P3, PT, R4, R6, PT ;  /* 0x000000060400720c */ /* 0x000fc40003f66270 */
[----:B------:R2:W3:Y:S01]  /*15fc0*/  I2F R25, R5 ;  /* 0x0000000500197306 */ /* 0x0004e20000201400 */
[C---:B------:R-:W-:Y:S01]  /*15fd0*/  ISETP.GE.AND P6, PT, R5.reuse, R8, PT ;  /* 0x000000080500720c */ /* 0x040fe20003fc6270 */
[----:B------:R-:W-:Y:S01]  /*15fe0*/  HMMA.16816.F32.BF16 R92, R16, R46, R120 ;  /* 0x0000002e105c723c */ /* 0x000fe20000041878 */
[----:B------:R-:W-:Y:S01]  /*15ff0*/  ISETP.GE.AND P5, PT, R5, R6, PT ;  /* 0x000000060500720c */ /* 0x000fe20003fa6270 */
[----:B------:R-:W-:Y:S01]  /*16000*/  LDSM.16.M88.4 R44, [R185+0x3000] ;  /* 0x00300000b92c783b */ /* 0x000fe20000000200 */
[----:B------:R-:W-:Y:S02]  /*16010*/  IADD3 R4, R2, 0x30, RZ ;  /* 0x0000003002047810 */ /* 0x000fe40007ffe0ff */
[----:B------:R-:W-:Y:S02]  /*16020*/  FSEL R105, R10, -INF , !P3 ;  /* 0xff8000000a697808 */ /* 0x000fe40005800000 */
[----:B------:R4:W4:Y:S01]  /*16030*/  I2F R27, R4 ;  /* 0x00000004001b7306 */ /* 0x0009220000201400 */
[C---:B------:R-:W-:Y:S01]  /*16040*/  ISETP.GE.AND P0, PT, R4.reuse, R8, PT ;  /* 0x000000080400720c */ /* 0x040fe20003f06270 */
[----:B------:R-:W-:Y:S01]  /*16050*/  HMMA.16816.F32.BF16 R20, R12, R32, R148 ;  /* 0x000000200c14723c */ /* 0x000fe20000041894 */
[----:B------:R-:W-:-:S02]  /*16060*/  ISETP.GE.AND P1, PT, R4, R6, PT ;  /* 0x000000060400720c */ /* 0x000fc40003f26270 */
[----:B------:R-:W-:Y:S01]  /*16070*/  FSEL R108, R7, -INF , !P2 ;  /* 0xff800000076c7808 */ /* 0x000fe20005000000 */
[C---:B--2---:R-:W-:Y:S02]  /*16080*/  FFMA.FTZ R5, R153.reuse, R11, R37 ;  /* 0x0000000b99057223 */ /* 0x044fe40000010025 */
[----:B------:R-:W2:Y:S01]  /*16090*/  LDSM.16.M88.4 R36, [R185+0x2800] ;  /* 0x00280000b924783b */ /* 0x000ea20000000200 */
[----:B---3--:R-:W-:Y:S01]  /*160a0*/  FFMA.FTZ R10, R153, R25, R41 ;  /* 0x00000019990a7223 */ /* 0x008fe20000010029 */
[----:B------:R-:W-:Y:S01]  /*160b0*/  HMMA.16816.F32.BF16 R32, R12, R34, R136 ;  /* 0x000000220c20723c */ /* 0x000fe20000041888 */
[----:B------:R-:W-:Y:S02]  /*160c0*/  FSEL R107, R5, -INF , !P4 ;  /* 0xff800000056b7808 */ /* 0x000fe40006000000 */
[C---:B------:R-:W-:Y:S02]  /*160d0*/  IADD3 R5, R2.reuse, 0x40, RZ ;  /* 0x0000004002057810 */ /* 0x040fe40007ffe0ff */
[----:B----4-:R-:W-:Y:S01]  /*160e0*/  IADD3 R4, R2, 0x38, RZ ;  /* 0x0000003802047810 */ /* 0x010fe20007ffe0ff */
[CC--:B------:R-:W-:Y:S01]  /*160f0*/  FFMA.FTZ R9, R153.reuse, R27.reuse, R40 ;  /* 0x0000001b99097223 */ /* 0x0c0fe20000010028 */
[----:B------:R-:W-:Y:S01]  /*16100*/  FSEL R122, R10, -INF , !P6 ;  /* 0xff8000000a7a7808 */ /* 0x000fe20007000000 */
[----:B------:R-:W-:Y:S01]  /*16110*/  FFMA.FTZ R7, R153, R27, R42 ;  /* 0x0000001b99077223 */ /* 0x000fe2000001002a */
[----:B------:R3:W4:Y:S01]  /*16120*/  I2F R26, R4 ;  /* 0x00000004001a7306 */ /* 0x0007220000201400 */
[C---:B------:R-:W-:Y:S01]  /*16130*/  ISETP.GE.AND P3, PT, R4.reuse, R8, PT ;  /* 0x000000080400720c */ /* 0x040fe20003f66270 */
[----:B------:R-:W-:Y:S01]  /*16140*/  HMMA.16816.F32.BF16 R72, R16, R64, R72 ;  /* 0x000000401048723c */ /* 0x000fe20000041848 */
[----:B------:R-:W-:-:S02]  /*16150*/  ISETP.GE.AND P4, PT, R4, R6, PT ;  /* 0x000000060400720c */ /* 0x000fc40003f86270 */
[----:B------:R-:W-:Y:S01]  /*16160*/  FSEL R125, R9, -INF , !P0 ;  /* 0xff800000097d7808 */ /* 0x000fe20004000000 */
[----:B------:R-:W-:Y:S01]  /*16170*/  FFMA.FTZ R9, R153, R25, R43 ;  /* 0x0000001999097223 */ /* 0x000fe2000001002b */
[----:B------:R-:W-:Y:S01]  /*16180*/  FSEL R121, R7, -INF , !P1 ;  /* 0xff80000007797808 */ /* 0x000fe20004800000 */
[----:B------:R2:W2:Y:S01]  /*16190*/  I2F R27, R5 ;  /* 0x00000005001b7306 */ /* 0x0004a20000201400 */
[C---:B------:R-:W-:Y:S01]  /*161a0*/  ISETP.GE.AND P1, PT, R5.reuse, R8, PT ;  /* 0x000000080500720c */ /* 0x040fe20003f26270 */
[----:B-1----:R-:W-:Y:S01]  /*161b0*/  HMMA.16816.F32.BF16 R68, R16, R48, R128 ;  /* 0x000000301044723c */ /* 0x002fe20000041880 */
[----:B------:R-:W-:Y:S01]  /*161c0*/  ISETP.GE.AND P6, PT, R5, R6, PT ;  /* 0x000000060500720c */ /* 0x000fe20003fc6270 */
[----:B------:R-:W1:Y:S01]  /*161d0*/  LDSM.16.M88.4 R40, [R180+0x5800] ;  /* 0x00580000b428783b */ /* 0x000e620000000200 */
[----:B------:R-:W-:Y:S02]  /*161e0*/  FSEL R111, R9, -INF , !P5 ;  /* 0xff800000096f7808 */ /* 0x000fe40006800000 */
[----:B---3--:R-:W-:Y:S01]  /*161f0*/  IADD3 R4, R2, 0x39, RZ ;  /* 0x0000003902047810 */ /* 0x008fe20007ffe0ff */
[----:B----4-:R-:W-:-:S02]  /*16200*/  FFMA.FTZ R7, R153, R26, R28 ;  /* 0x0000001a99077223 */ /* 0x010fc4000001001c */
[C---:B------:R-:W-:Y:S01]  /*16210*/  HMMA.16816.F32.BF16 R100, R16.reuse, R66, R100 ;  /* 0x000000421064723c */ /* 0x040fe20000041864 */
[----:B------:R3:W4:Y:S01]  /*16220*/  I2F R24, R4 ;  /* 0x0000000400187306 */ /* 0x0007220000201400 */
[C---:B------:R-:W-:Y:S02]  /*16230*/  ISETP.GE.AND P2, PT, R4.reuse, R8, PT ;  /* 0x000000080400720c */ /* 0x040fe40003f46270 */
[----:B------:R-:W-:Y:S02]  /*16240*/  ISETP.GE.AND P0, PT, R4, R6, PT ;  /* 0x000000060400720c */ /* 0x000fe40003f06270 */
[----:B------:R-:W-:Y:S01]  /*16250*/  FSEL R123, R7, -INF , !P3 ;  /* 0xff800000077b7808 */ /* 0x000fe20005800000 */
[----:B------:R-:W-:Y:S01]  /*16260*/  FFMA.FTZ R7, R153, R26, R30 ;  /* 0x0000001a99077223 */ /* 0x000fe2000001001e */
[----:B--2---:R-:W-:Y:S01]  /*16270*/  IADD3 R5, R2, 0x48, RZ ;  /* 0x0000004802057810 */ /* 0x004fe20007ffe0ff */
[----:B------:R-:W-:Y:S01]  /*16280*/  HMMA.16816.F32.BF16 R64, R16, R50, R140 ;  /* 0x000000321040723c */ /* 0x000fe2000004188c */
[----:B------:R-:W-:Y:S02]  /*16290*/  LDSM.16.M88.4 R48, [R185+0x4000] ;  /* 0x00400000b930783b */ /* 0x000fe40000000200 */
[----:B------:R2:W2:Y:S01]  /*162a0*/  I2F R26, R5 ;  /* 0x00000005001a7306 */ /* 0x0004a20000201400 */
[----:B------:R-:W-:Y:S01]  /*162b0*/  FSEL R109, R7, -INF , !P4 ;  /* 0xff800000076d7808 */ /* 0x000fe20006000000 */
[----:B------:R-:W-:Y:S01]  /*162c0*/  FFMA.FTZ R7, R153, R27, R22 ;  /* 0x0000001b99077223 */ /* 0x000fe20000010016 */
[----:B------:R-:W-:-:S02]  /*162d0*/  ISETP.GE.AND P4, PT, R5, R8, PT ;  /* 0x000000080500720c */ /* 0x000fc40003f86270 */
[----:B---3--:R-:W-:Y:S01]  /*162e0*/  IADD3 R4, R2, 0x41, RZ ;  /* 0x0000004102047810 */ /* 0x008fe20007ffe0ff */
[-C--:B----4-:R-:W-:Y:S01]  /*162f0*/  FFMA.FTZ R9, R153, R24.reuse, R29 ;  /* 0x0000001899097223 */ /* 0x090fe2000001001d */
[----:B------:R-:W-:Y:S01]  /*16300*/  FSEL R126, R7, -INF , !P6 ;  /* 0xff800000077e7808 */ /* 0x000fe20007000000 */
[----:B------:R-:W-:Y:S01]  /*16310*/  FFMA.FTZ R10, R153, R24, R31 ;  /* 0x00000018990a7223 */ /* 0x000fe2000001001f */
[----:B------:R-:W3:Y:S01]  /*16320*/  I2F R11, R4 ;  /* 0x00000004000b7306 */ /* 0x000ee20000201400 */
[C---:B------:R-:W-:Y:S01]  /*16330*/  ISETP.GE.AND P5, PT, R4.reuse, R8, PT ;  /* 0x000000080400720c */ /* 0x040fe20003fa6270 */
[----:B------:R-:W-:Y:S01]  /*16340*/  HMMA.16816.F32.BF16 R28, R12, R36, R96 ;  /* 0x000000240c1c723c */ /* 0x000fe20000041860 */
[-C--:B------:R-:W-:Y:S02]  /*16350*/  ISETP.GE.AND P3, PT, R4, R6.reuse, PT ;  /* 0x000000060400720c */ /* 0x080fe40003f66270 */
[----:B------:R-:W-:Y:S02]  /*16360*/  FSEL R110, R9, -INF , !P2 ;  /* 0xff800000096e7808 */ /* 0x000fe40005000000 */
[----:B------:R-:W-:Y:S01]  /*16370*/  ISETP.GE.AND P2, PT, R5, R6, PT ;  /* 0x000000060500720c */ /* 0x000fe20003f46270 */
[C---:B--2---:R-:W-:Y:S01]  /*16380*/  FFMA.FTZ R5, R153.reuse, R27, R20 ;  /* 0x0000001b99057223 */ /* 0x044fe20000010014 */
[----:B------:R-:W-:Y:S01]  /*16390*/  FSEL R120, R10, -INF , !P0 ;  /* 0xff8000000a787808 */ /* 0x000fe20004000000 */
[----:B------:R-:W-:Y:S01]  /*163a0*/  FFMA.FTZ R7, R153, R26, R32 ;  /* 0x0000001a99077223 */ /* 0x000fe20000010020 */
[----:B-1----:R-:W-:Y:S02]  /*163b0*/  HMMA.16816.F32.BF16 R60, R16, R40, R200 ;  /* 0x00000028103c723c */ /* 0x002fe400000418c8 */
[----:B------:R-:W-:-:S02]  /*163c0*/  FSEL R130, R5, -INF , !P1 ;  /* 0xff80000005827808 */ /* 0x000fc40004800000 */
[C---:B------:R-:W-:Y:S01]  /*163d0*/  IADD3 R5, R2.reuse, 0x50, RZ ;  /* 0x0000005002057810 */ /* 0x040fe20007ffe0ff */
[CC--:B---3--:R-:W-:Y:S01]  /*163e0*/  FFMA.FTZ R10, R153.reuse, R11.reuse, R21 ;  /* 0x0000000b990a7223 */ /* 0x0c8fe20000010015 */
[----:B------:R-:W-:Y:S01]  /*163f0*/  IADD3 R4, R2, 0x49, RZ ;  /* 0x0000004902047810 */ /* 0x000fe20007ffe0ff */
[----:B------:R-:W-:Y:S01]  /*16400*/  FFMA.FTZ R9, R153, R11, R23 ;  /* 0x0000000b99097223 */ /* 0x000fe20000010017 */
[----:B------:R1:W2:Y:S01]  /*16410*/  I2F R25, R5 ;  /* 0x0000000500197306 */ /* 0x0002a20000201400 */
[----:B------:R-:W-:Y:S01]  /*16420*/  HMMA.16816.F32.BF16 R20, R12, R38, R112 ;  /* 0x000000260c14723c */ /* 0x000fe20000041870 */
[C---:B------:R-:W-:Y:S01]  /*16430*/  ISETP.GE.AND P0, PT, R4.reuse, R8, PT ;  /* 0x000000080400720c */ /* 0x040fe20003f06270 */
[----:B------:R-:W3:Y:S01]  /*16440*/  LDSM.16.M88.4 R36, [R185+0x3800] ;  /* 0x00380000b924783b */ /* 0x000ee20000000200 */
[----:B------:R-:W-:Y:S02]  /*16450*/  ISETP.GE.AND P1, PT, R4, R6, PT ;  /* 0x000000060400720c */ /* 0x000fe40003f26270 */
[----:B------:R-:W-:-:S02]  /*16460*/  FSEL R127, R10, -INF , !P5 ;  /* 0xff8000000a7f7808 */ /* 0x000fc40006800000 */
[----:B------:R-:W4:Y:S01]  /*16470*/  I2F R24, R4 ;  /* 0x0000000400187306 */ /* 0x000f220000201400 */
[C---:B------:R-:W-:Y:S02]  /*16480*/  ISETP.GE.AND P6, PT, R5.reuse, R8, PT ;  /* 0x000000080500720c */ /* 0x040fe40003fc6270 */
[----:B------:R-:W-:Y:S02]  /*16490*/  ISETP.GE.AND P5, PT, R5, R6, PT ;  /* 0x000000060500720c */ /* 0x000fe40003fa6270 */
[----:B------:R-:W-:Y:S02]  /*164a0*/  FSEL R98, R9, -INF , !P3 ;  /* 0xff80000009627808 */ /* 0x000fe40005800000 */
[----:B------:R-:W-:Y:S01]  /*164b0*/  FSEL R128, R7, -INF , !P4 ;  /* 0xff80000007807808 */ /* 0x000fe20006000000 */
[----:B------:R-:W-:Y:S01]  /*164c0*/  FFMA.FTZ R7, R153, R26, R34 ;  /* 0x0000001a99077223 */ /* 0x000fe20000010022 */
[----:B-1----:R-:W-:-:S04]  /*164d0*/  IADD3 R5, R2, 0x58, RZ ;  /* 0x0000005802057810 */ /* 0x002fc80007ffe0ff */
[----:B------:R-:W-:Y:S01]  /*164e0*/  FSEL R96, R7, -INF , !P2 ;  /* 0xff80000007607808 */ /* 0x000fe20005000000 */
[----:B--2---:R-:W-:Y:S01]  /*164f0*/  FFMA.FTZ R7, R153, R25, R30 ;  /* 0x0000001999077223 */ /* 0x004fe2000001001e */
[----:B------:R-:W-:Y:S01]  /*16500*/  ISETP.GE.AND P2, PT, R5, R8, PT ;  /* 0x000000080500720c */ /* 0x000fe20003f46270 */
[CC--:B----4-:R-:W-:Y:S01]  /*16510*/  FFMA.FTZ R9, R153.reuse, R24.reuse, R33 ;  /* 0x0000001899097223 */ /* 0x0d0fe20000010021 */
[----:B------:R-:W-:Y:S01]  /*16520*/  IADD3 R4, R2, 0x51, RZ ;  /* 0x0000005102047810 */ /* 0x000fe20007ffe0ff */
[----:B------:R-:W-:Y:S01]  /*16530*/  FFMA.FTZ R10, R153, R24, R35 ;  /* 0x00000018990a7223 */ /* 0x000fe20000010023 */
[----:B------:R-:W-:Y:S01]  /*16540*/  FSEL R131, R7, -INF , !P5 ;  /* 0xff80000007837808 */ /* 0x000fe20006800000 */
[----:B------:R1:W-:Y:S01]  /*16550*/  I2F R24, R5 ;  /* 0x0000000500187306 */ /* 0x0003e20000201400 */
[C---:B------:R-:W-:Y:S01]  /*16560*/  ISETP.GE.AND P3, PT, R4.reuse, R8, PT ;  /* 0x000000080400720c */ /* 0x040fe20003f66270 */
[----:B------:R-:W-:Y:S01]  /*16570*/  HMMA.16816.F32.BF16 R32, R12, R44, R80 ;  /* 0x0000002c0c20723c */ /* 0x000fe20000041850 */
        /* <DEDUP_REMOVED lines=12> */
[----:B------:R1:W-:Y:S01]  /*16640*/  I2F R11, R5 ;  /* 0x00000005000b7306 */ /* 0x0003e20000201400 */
[----:B------:R-:W-:Y:S02]  /*16650*/  FSEL R136, R9, -INF , !P3 ;  /* 0xff80000009887808 */ /* 0x000fe40005800000 */
[----:B------:R-:W-:-:S02]  /*16660*/  ISETP.GE.AND P1, PT, R4, R8, PT ;  /* 0x000000080400720c */ /* 0x000fc40003f26270 */
[-C--:B------:R-:W-:Y:S02]  /*16670*/  ISETP.GE.AND P6, PT, R4, R6.reuse, PT ;  /* 0x000000060400720c */ /* 0x080fe40003fc6270 */
[----:B------:R-:W-:Y:S01]  /*16680*/  ISETP.GE.AND P3, PT, R5, R6, PT ;  /* 0x000000060500720c */ /* 0x000fe20003f66270 */
[----:B------:R2:W4:Y:S01]  /*16690*/  I2F R27, R4 ;  /* 0x00000004001b7306 */ /* 0x0005220000201400 */
[----:B------:R-:W-:Y:S01]  /*166a0*/  FSEL R113, R10, -INF , !P4 ;  /* 0xff8000000a717808 */ /* 0x000fe20006000000 */
[C---:B-1----:R-:W-:Y:S01]  /*166b0*/  FFMA.FTZ R5, R153.reuse, R24, R20 ;  /* 0x0000001899057223 */ /* 0x042fe20000010014 */
[----:B--2---:R-:W-:Y:S01]  /*166c0*/  IADD3 R4, R2, 0x61, RZ ;  /* 0x0000006102047810 */ /* 0x004fe20007ffe0ff */
[----:B----4-:R-:W-:-:S03]  /*166d0*/  FFMA.FTZ R7, R153, R27, R21 ;  /* 0x0000001b99077223 */ /* 0x010fc60000010015 */
[----:B------:R-:W-:Y:S01]  /*166e0*/  FSEL R129, R5, -INF , !P2 ;  /* 0xff80000005817808 */ /* 0x000fe20005000000 */
[----:B------:R1:W2:Y:S01]  /*166f0*/  I2F R26, R4 ;  /* 0x00000004001a7306 */ /* 0x0002a20000201400 */
[----:B------:R-:W-:Y:S01]  /*16700*/  FFMA.FTZ R5, R153, R24, R22 ;  /* 0x0000001899057223 */ /* 0x000fe20000010016 */
[C---:B------:R-:W-:Y:S02]  /*16710*/  ISETP.GE.AND P4, PT, R4.reuse, R8, PT ;  /* 0x000000080400720c */ /* 0x040fe40003f86270 */
[----:B------:R-:W-:Y:S01]  /*16720*/  ISETP.GE.AND P2, PT, R4, R6, PT ;  /* 0x000000060400720c */ /* 0x000fe20003f46270 */
[----:B------:R-:W-:Y:S01]  /*16730*/  HMMA.16816.F32.BF16 R28, R12, R46, R116 ;  /* 0x0000002e0c1c723c */ /* 0x000fe20000041874 */
[----:B------:R-:W-:Y:S02]  /*16740*/  FSEL R99, R5, -INF , !P0 ;  /* 0xff80000005637808 */ /* 0x000fe40004000000 */
[----:B------:R-:W-:Y:S01]  /*16750*/  FSEL R114, R7, -INF , !P1 ;  /* 0xff80000007727808 */ /* 0x000fe20004800000 */
[----:B------:R-:W-:-:S02]  /*16760*/  FFMA.FTZ R5, R153, R27, R23 ;  /* 0x0000001b99057223 */ /* 0x000fc40000010017 */
[----:B------:R-:W-:Y:S01]  /*16770*/  FFMA.FTZ R9, R153, R11, R32 ;  /* 0x0000000b99097223 */ /* 0x000fe20000010020 */
[----:B------:R-:W-:Y:S01]  /*16780*/  LDSM.16.M88.4 R44, [R180+0x6000] ;  /* 0x00600000b42c783b */ /* 0x000fe20000000200 */
[----:B-1----:R-:W-:-:S04]  /*16790*/  IADD3 R4, R2, 0x68, RZ ;  /* 0x0000006802047810 */ /* 0x002fc80007ffe0ff */
[----:B------:R1:W4:Y:S01]  /*167a0*/  I2F R24, R4 ;  /* 0x0000000400187306 */ /* 0x0003220000201400 */
[C---:B------:R-:W-:Y:S02]  /*167b0*/  ISETP.GE.AND P0, PT, R4.reuse, R8, PT ;  /* 0x000000080400720c */ /* 0x040fe40003f06270 */
[----:B------:R-:W-:Y:S01]  /*167c0*/  ISETP.GE.AND P1, PT, R4, R6, PT ;  /* 0x000000060400720c */ /* 0x000fe20003f26270 */
[----:B---3--:R-:W-:Y:S01]  /*167d0*/  HMMA.16816.F32.BF16 R20, R12, R36, R72 ;  /* 0x000000240c14723c */ /* 0x008fe20000041848 */
[----:B------:R-:W-:Y:S02]  /*167e0*/  FSEL R115, R5, -INF , !P6 ;  /* 0xff80000005737808 */ /* 0x000fe40007000000 */
[----:B------:R-:W-:Y:S01]  /*167f0*/  FSEL R140, R9, -INF , !P5 ;  /* 0xff800000098c7808 */ /* 0x000fe20006800000 */
[----:B--2---:R-:W-:Y:S01]  /*16800*/  FFMA.FTZ R9, R153, R26, R33 ;  /* 0x0000001a99097223 */ /* 0x004fe20000010021 */
[----:B-1----:R-:W-:-:S04]  /*16810*/  IADD3 R4, R2, 0x69, RZ ;  /* 0x0000006902047810 */ /* 0x002fc80007ffe0ff */
[----:B------:R1:W2:Y:S01]  /*16820*/  I2F R25, R4 ;  /* 0x0000000400197306 */ /* 0x0002a20000201400 */
[C---:B------:R-:W-:Y:S02]  /*16830*/  ISETP.GE.AND P6, PT, R4.reuse, R8, PT ;  /* 0x000000080400720c */ /* 0x040fe40003fc6270 */
[-C--:B------:R-:W-:Y:S02]  /*16840*/  ISETP.GE.AND P5, PT, R4, R6.reuse, PT ;  /* 0x000000060400720c */ /* 0x080fe40003fa6270 */
[C---:B------:R-:W-:Y:S02]  /*16850*/  IADD3 R7, R2.reuse, 0x70, RZ ;  /* 0x0000007002077810 */ /* 0x040fe40007ffe0ff */
[----:B------:R-:W-:Y:S02]  /*16860*/  IADD3 R5, R2, 0x71, RZ ;  /* 0x0000007102057810 */ /* 0x000fe40007ffe0ff */
[----:B------:R-:W-:Y:S01]  /*16870*/  FSEL R119, R9, -INF , !P4 ;  /* 0xff80000009777808 */ /* 0x000fe20006000000 */
[----:B-1----:R-:W-:Y:S01]  /*16880*/  FFMA.FTZ R4, R153, R11, R34 ;  /* 0x0000000b99047223 */ /* 0x002fe20000010022 */
[----:B------:R-:W-:Y:S01]  /*16890*/  ISETP.GE.AND P4, PT, R7, R6, PT ;  /* 0x000000060700720c */ /* 0x000fe20003f86270 */
[----:B------:R1:W3:Y:S03]  /*168a0*/  I2F R11, R7 ;  /* 0x00000007000b7306 */ /* 0x0002e60000201400 */
[----:B------:R-:W-:-:S02]  /*168b0*/  FSEL R117, R4, -INF , !P3 ;  /* 0xff80000004757808 */ /* 0x000fc40005800000 */
[----:B------:R-:W-:Y:S01]  /*168c0*/  ISETP.GE.AND P3, PT, R7, R8, PT ;  /* 0x000000080700720c */ /* 0x000fe20003f66270 */
[----:B------:R-:W-:Y:S01]  /*168d0*/  HMMA.16816.F32.BF16 R36, R12, R38, R100 ;  /* 0x000000260c24723c */ /* 0x000fe20000041864 */
[C---:B----4-:R-:W-:Y:S01]  /*168e0*/  FFMA.FTZ R10, R153.reuse, R24, R28 ;  /* 0x00000018990a7223 */ /* 0x050fe2000001001c */
[----:B------:R-:W-:Y:S01]  /*168f0*/  IADD3 R4, R2, 0x78, RZ ;  /* 0x0000007802047810 */ /* 0x000fe20007ffe0ff */
[----:B-1----:R-:W-:Y:S02]  /*16900*/  FFMA.FTZ R7, R153, R26, R35 ;  /* 0x0000001a99077223 */ /* 0x002fe40000010023 */
[----:B------:R-:W1:Y:S01]  /*16910*/  LDSM.16.M88.4 R32, [R185+0x4800] ;  /* 0x00480000b920783b */ /* 0x000e620000000200 */
[----:B------:R4:W3:Y:S02]  /*16920*/  I2F R26, R5 ;  /* 0x00000005001a7306 */ /* 0x0008e40000201400 */
[----:B------:R-:W-:Y:S01]  /*16930*/  FSEL R101, R7, -INF , !P2 ;  /* 0xff80000007657808 */ /* 0x000fe20005000000 */
[----:B--2---:R-:W-:-:S02]  /*16940*/  FFMA.FTZ R7, R153, R25, R29 ;  /* 0x0000001999077223 */ /* 0x004fc4000001001d */
[----:B------:R-:W-:Y:S01]  /*16950*/  FFMA.FTZ R9, R153, R24, R30 ;  /* 0x0000001899097223 */ /* 0x000fe2000001001e */
[----:B------:R-:W-:Y:S02]  /*16960*/  FSEL R102, R10, -INF , !P0 ;  /* 0xff8000000a667808 */ /* 0x000fe40004000000 */
[----:B------:R2:W1:Y:S01]  /*16970*/  I2F R24, R4 ;  /* 0x0000000400187306 */ /* 0x0004620000201400 */
[----:B------:R-:W-:Y:S01]  /*16980*/  FSEL R116, R7, -INF , !P6 ;  /* 0xff80000007747808 */ /* 0x000fe20007000000 */
[----:B------:R-:W-:Y:S01]  /*16990*/  FFMA.FTZ R7, R153, R25, R31 ;  /* 0x0000001999077223 */ /* 0x000fe2000001001f */
[C---:B------:R-:W-:Y:S02]  /*169a0*/  ISETP.GE.AND P2, PT, R5.reuse, R8, PT ;  /* 0x000000080500720c */ /* 0x040fe40003f46270 */
[----:B------:R-:W-:Y:S01]  /*169b0*/  ISETP.GE.AND P0, PT, R5, R6, PT ;  /* 0x000000060500720c */ /* 0x000fe20003f06270 */
[----:B------:R-:W-:Y:S01]  /*169c0*/  HMMA.16816.F32.BF16 R80, R16, R42, R160 ;  /* 0x0000002a1050723c */ /* 0x000fe200000418a0 */
[----:B----4-:R-:W-:Y:S01]  /*169d0*/  IADD3 R5, R2, 0x79, RZ ;  /* 0x0000007902057810 */ /* 0x010fe20007ffe0ff */
[-C--:B---3--:R-:W-:Y:S01]  /*169e0*/  FFMA.FTZ R10, R153, R11.reuse, R20 ;  /* 0x0000000b990a7223 */ /* 0x088fe20000010014 */
[----:B------:R-:W-:Y:S01]  /*169f0*/  FSEL R100, R9, -INF , !P1 ;  /* 0xff80000009647808 */ /* 0x000fe20004800000 */
[----:B------:R-:W-:Y:S01]  /*16a00*/  FFMA.FTZ R9, R153, R11, R22 ;  /* 0x0000000b99097223 */ /* 0x000fe20000010016 */
[----:B------:R-:W-:-:S03]  /*16a10*/  FSEL R103, R7, -INF , !P5 ;  /* 0xff80000007677808 */ /* 0x000fc60006800000 */
[C---:B------:R-:W-:Y:S01]  /*16a20*/  HMMA.16816.F32.BF16 R40, R12.reuse, R48, R144 ;  /* 0x000000300c28723c */ /* 0x040fe20000041890 */
[----:B------:R3:W4:Y:S01]  /*16a30*/  I2F R11, R5 ;  /* 0x00000005000b7306 */ /* 0x0007220000201400 */
[C---:B------:R-:W-:Y:S01]  /*16a40*/  ISETP.GE.AND P1, PT, R4.reuse, R8, PT ;  /* 0x000000080400720c */ /* 0x040fe20003f26270 */
[----:B------:R-:W-:Y:S01]  /*16a50*/  FFMA.FTZ R7, R153, R26, R21 ;  /* 0x0000001a99077223 */ /* 0x000fe20000010015 */
[----:B------:R-:W-:Y:S02]  /*16a60*/  ISETP.GE.AND P6, PT, R4, R6, PT ;  /* 0x000000060400720c */ /* 0x000fe40003fc6270 */
[----:B--2---:R-:W-:Y:S02]  /*16a70*/  IADD3 R4, R2, 0x80, RZ ;  /* 0x0000008002047810 */ /* 0x004fe40007ffe0ff */
[----:B------:R-:W-:Y:S01]  /*16a80*/  HMMA.16816.F32.BF16 R28, R12, R50, R52 ;  /* 0x000000320c1c723c */ /* 0x000fe20000041834 */
[----:B------:R-:W-:Y:S01]  /*16a90*/  FSEL R145, R10, -INF , !P3 ;  /* 0xff8000000a917808 */ /* 0x000fe20005800000 */
[----:B------:R2:W2:Y:S01]  /*16aa0*/  I2F R25, R4 ;  /* 0x0000000400197306 */ /* 0x0004a20000201400 */
[----:B------:R-:W-:Y:S01]  /*16ab0*/  FSEL R143, R9, -INF , !P4 ;  /* 0xff800000098f7808 */ /* 0x000fe20006000000 */
[----:B------:R-:W4:Y:S01]  /*16ac0*/  LDSM.16.M88.4 R52, [R185+0x5000] ;  /* 0x00500000b934783b */ /* 0x000f220000000200 */
[----:B------:R-:W-:-:S02]  /*16ad0*/  FSEL R144, R7, -INF , !P2 ;  /* 0xff80000007907808 */ /* 0x000fc40005000000 */
[C---:B------:R-:W-:Y:S01]  /*16ae0*/  ISETP.GE.AND P5, PT, R5.reuse, R8, PT ;  /* 0x000000080500720c */ /* 0x040fe20003fa6270 */
[----:B------:R-:W4:Y:S01]  /*16af0*/  LDSM.16.M88.4 R48, [R185+0x5800] ;  /* 0x00580000b930783b */ /* 0x000f220000000200 */
[----:B------:R-:W-:Y:S02]  /*16b00*/  ISETP.GE.AND P3, PT, R5, R6, PT ;  /* 0x000000060500720c */ /* 0x000fe40003f66270 */
[C---:B------:R-:W-:Y:S02]  /*16b10*/  ISETP.GE.AND P4, PT, R4.reuse, R8, PT ;  /* 0x000000080400720c */ /* 0x040fe40003f86270 */
[----:B------:R-:W-:Y:S01]  /*16b20*/  ISETP.GE.AND P2, PT, R4, R6, PT ;  /* 0x000000060400720c */ /* 0x000fe20003f46270 */
[C---:B------:R-:W-:Y:S01]  /*16b30*/  FFMA.FTZ R7, R153.reuse, R26, R23 ;  /* 0x0000001a99077223 */ /* 0x040fe20000010017 */
[C---:B---3--:R-:W-:Y:S01]  /*16b40*/  IADD3 R5, R2.reuse, 0x81, RZ ;  /* 0x0000008102057810 */ /* 0x048fe20007ffe0ff */
[CC--:B-1----:R-:W-:Y:S01]  /*16b50*/  FFMA.FTZ R9, R153.reuse, R24.reuse, R36 ;  /* 0x0000001899097223 */ /* 0x0c2fe20000010024 */
[----:B--2---:R-:W-:Y:S01]  /*16b60*/  IADD3 R4, R2, 0x88, RZ ;  /* 0x0000008802047810 */ /* 0x004fe20007ffe0ff */
[----:B------:R-:W-:-:S02]  /*16b70*/  FFMA.FTZ R10, R153, R24, R38 ;  /* 0x00000018990a7223 */ /* 0x000fc40000010026 */
[----:B------:R1:W2:Y:S01]  /*16b80*/  I2F R24, R5 ;  /* 0x0000000500187306 */ /* 0x0002a20000201400 */
[----:B------:R-:W-:Y:S02]  /*16b90*/  FSEL R138, R7, -INF , !P0 ;  /* 0xff800000078a7808 */ /* 0x000fe40004000000 */
[----:B------:R-:W-:Y:S01]  /*16ba0*/  FSEL R142, R9, -INF , !P1 ;  /* 0xff800000098e7808 */ /* 0x000fe20004800000 */
[----:B----4-:R-:W-:Y:S01]  /*16bb0*/  FFMA.FTZ R7, R153, R11, R39 ;  /* 0x0000000b99077223 */ /* 0x010fe20000010027 */
[----:B------:R-:W-:-:S03]  /*16bc0*/  ISETP.GE.AND P0, PT, R5, R8, PT ;  /* 0x000000080500720c */ /* 0x000fc60003f06270 */
[----:B------:R3:W4:Y:S01]  /*16bd0*/  I2F R27, R4 ;  /* 0x00000004001b7306 */ /* 0x0007220000201400 */
[----:B------:R-:W-:Y:S01]  /*16be0*/  ISETP.GE.AND P1, PT, R5, R6, PT ;  /* 0x000000060500720c */ /* 0x000fe20003f26270 */
[C---:B------:R-:W-:Y:S01]  /*16bf0*/  FFMA.FTZ R9, R153.reuse, R25, R40 ;  /* 0x0000001999097223 */ /* 0x040fe20000010028 */
[----:B------:R-:W-:Y:S01]  /*16c00*/  FSEL R118, R10, -INF , !P6 ;  /* 0xff8000000a767808 */ /* 0x000fe20007000000 */
[----:B-1----:R-:W-:Y:S01]  /*16c10*/  FFMA.FTZ R5, R153, R11, R37 ;  /* 0x0000000b99057223 */ /* 0x002fe20000010025 */
[----:B------:R-:W-:Y:S01]  /*16c20*/  FSEL R141, R7, -INF , !P3 ;  /* 0xff800000078d7808 */ /* 0x000fe20005800000 */
[----:B------:R-:W-:Y:S01]  /*16c30*/  FFMA.FTZ R7, R153, R25, R42 ;  /* 0x0000001999077223 */ /* 0x000fe2000001002a */
[C---:B------:R-:W-:Y:S01]  /*16c40*/  ISETP.GE.AND P6, PT, R4.reuse, R8, PT ;  /* 0x000000080400720c */ /* 0x040fe20003fc6270 */
[C---:B------:R-:W-:Y:S01]  /*16c50*/  HMMA.16816.F32.BF16 R20, R12.reuse, R32, R56 ;  /* 0x000000200c14723c */ /* 0x040fe20000041838 */
[----:B------:R-:W-:Y:S02]  /*16c60*/  FSEL R139, R5, -INF , !P5 ;  /* 0xff800000058b7808 */ /* 0x000fe40006800000 */
[----:B------:R-:W-:Y:S01]  /*16c70*/  FSEL R161, R9, -INF , !P4 ;  /* 0xff80000009a17808 */ /* 0x000fe20006000000 */
[C---:B--2---:R-:W-:Y:S01]  /*16c80*/  FFMA.FTZ R10, R153.reuse, R24, R41 ;  /* 0x00000018990a7223 */ /* 0x044fe20000010029 */
[----:B------:R-:W-:Y:S01]  /*16c90*/  ISETP.GE.AND P5, PT, R4, R6, PT ;  /* 0x000000060400720c */ /* 0x000fe20003fa6270 */
[----:B------:R-:W1:Y:S01]  /*16ca0*/  LDSM.16.M88.4 R36, [R185+0x6000] ;  /* 0x00600000b924783b */ /* 0x000e620000000200 */
[C---:B---3--:R-:W-:Y:S01]  /*16cb0*/  IADD3 R4, R2.reuse, 0x89, RZ ;  /* 0x0000008902047810 */ /* 0x048fe20007ffe0ff */
[----:B------:R-:W-:Y:S01]  /*16cc0*/  FFMA.FTZ R9, R153, R24, R43 ;  /* 0x0000001899097223 */ /* 0x000fe2000001002b */
[----:B------:R-:W-:Y:S01]  /*16cd0*/  FSEL R147, R7, -INF , !P2 ;  /* 0xff80000007937808 */ /* 0x000fe20005000000 */
[----:B----4-:R-:W-:Y:S01]  /*16ce0*/  FFMA.FTZ R7, R153, R27, R28 ;  /* 0x0000001b99077223 */ /* 0x010fe2000001001c */
[----:B------:R2:W3:Y:S01]  /*16cf0*/  I2F R26, R4 ;  /* 0x00000004001a7306 */ /* 0x0004e20000201400 */
[----:B------:R-:W-:Y:S01]  /*16d00*/  IADD3 R5, R2, 0x90, RZ ;  /* 0x0000009002057810 */ /* 0x000fe20007ffe0ff */
[----:B------:R-:W-:Y:S01]  /*16d10*/  HMMA.16816.F32.BF16 R32, R12, R34, R92 ;  /* 0x000000220c20723c */ /* 0x000fe2000004185c */
[C---:B------:R-:W-:Y:S01]  /*16d20*/  ISETP.GE.AND P3, PT, R4.reuse, R8, PT ;  /* 0x000000080400720c */ /* 0x040fe20003f66270 */
[----:B------:R-:W4:Y:S01]  /*16d30*/  LDSM.16.M88.4 R56, [R180+0x6800] ;  /* 0x00680000b438783b */ /* 0x000f220000000200 */
[----:B------:R-:W-:-:S02]  /*16d40*/  ISETP.GE.AND P4, PT, R4, R6, PT ;  /* 0x000000060400720c */ /* 0x000fc40003f86270 */
[----:B------:R-:W-:Y:S01]  /*16d50*/  FSEL R146, R9, -INF , !P1 ;  /* 0xff80000009927808 */ /* 0x000fe20004800000 */
[----:B------:R-:W1:Y:S01]  /*16d60*/  I2F R25, R5 ;  /* 0x0000000500197306 */ /* 0x000e620000201400 */
[----:B------:R-:W-:Y:S02]  /*16d70*/  FSEL R149, R7, -INF , !P6 ;  /* 0xff80000007957808 */ /* 0x000fe40007000000 */
[----:B--2---:R-:W-:-:S05]  /*16d80*/  IADD3 R4, R2, 0x91, RZ ;  /* 0x0000009102047810 */ /* 0x004fca0007ffe0ff */
[----:B------:R2:W1:Y:S01]  /*16d90*/  I2F R24, R4 ;  /* 0x0000000400187306 */ /* 0x0004620000201400 */
[C---:B------:R-:W-:Y:S02]  /*16da0*/  ISETP.GE.AND P1, PT, R4.reuse, R8, PT ;  /* 0x000000080400720c */ /* 0x040fe40003f26270 */
[----:B------:R-:W-:Y:S01]  /*16db0*/  ISETP.GE.AND P6, PT, R4, R6, PT ;  /* 0x000000060400720c */ /* 0x000fe20003fc6270 */
[----:B------:R-:W-:Y:S01]  /*16dc0*/  FFMA.FTZ R7, R153, R27, R30 ;  /* 0x0000001b99077223 */ /* 0x000fe2000001001e */
[----:B------:R-:W-:Y:S02]  /*16dd0*/  FSEL R148, R10, -INF , !P0 ;  /* 0xff8000000a947808 */ /* 0x000fe40004000000 */
[C---:B------:R-:W-:Y:S02]  /*16de0*/  ISETP.GE.AND P2, PT, R5.reuse, R8, PT ;  /* 0x000000080500720c */ /* 0x040fe40003f46270 */
[----:B------:R-:W-:Y:S02]  /*16df0*/  ISETP.GE.AND P0, PT, R5, R6, PT ;  /* 0x000000060500720c */ /* 0x000fe40003f06270 */
[----:B--2---:R-:W-:-:S04]  /*16e00*/  IADD3 R4, R2, 0x98, RZ ;  /* 0x0000009802047810 */ /* 0x004fc80007ffe0ff */
[----:B------:R-:W2:Y:S01]  /*16e10*/  I2F R11, R4 ;  /* 0x00000004000b7306 */ /* 0x000ea20000201400 */
[----:B------:R-:W-:Y:S01]  /*16e20*/  IADD3 R5, R2, 0x99, RZ ;  /* 0x0000009902057810 */ /* 0x000fe20007ffe0ff */
[-C--:B---3--:R-:W-:Y:S01]  /*16e30*/  FFMA.FTZ R9, R153, R26.reuse, R29 ;  /* 0x0000001a99097223 */ /* 0x088fe2000001001d */
[----:B------:R-:W-:Y:S01]  /*16e40*/  FSEL R92, R7, -INF , !P5 ;  /* 0xff800000075c7808 */ /* 0x000fe20006800000 */
[C---:B------:R-:W-:Y:S02]  /*16e50*/  FFMA.FTZ R7, R153.reuse, R26, R31 ;  /* 0x0000001a99077223 */ /* 0x040fe4000001001f */
[-C--:B-1----:R-:W-:Y:S02]  /*16e60*/  FFMA.FTZ R10, R153, R25.reuse, R20 ;  /* 0x00000019990a7223 */ /* 0x082fe40000010014 */
[----:B------:R1:W3:Y:S01]  /*16e70*/  I2F R26, R5 ;  /* 0x00000005001a7306 */ /* 0x0002e20000201400 */
[----:B------:R-:W-:Y:S01]  /*16e80*/  FSEL R94, R9, -INF , !P3 ;  /* 0xff800000095e7808 */ /* 0x000fe20005800000 */
[----:B------:R-:W-:Y:S01]  /*16e90*/  FFMA.FTZ R9, R153, R25, R22 ;  /* 0x0000001999097223 */ /* 0x000fe20000010016 */
[----:B------:R-:W-:Y:S01]  /*16ea0*/  FSEL R93, R7, -INF , !P4 ;  /* 0xff800000075d7808 */ /* 0x000fe20006000000 */
[----:B------:R-:W-:Y:S01]  /*16eb0*/  FFMA.FTZ R7, R153, R24, R21 ;  /* 0x0000001899077223 */ /* 0x000fe20000010015 */
[----:B------:R-:W-:Y:S01]  /*16ec0*/  HMMA.16816.F32.BF16 R40, R12, R52, R68 ;  /* 0x000000340c28723c */ /* 0x000fe20000041844 */
[----:B------:R-:W-:-:S02]  /*16ed0*/  FSEL R172, R10, -INF , !P2 ;  /* 0xff8000000aac7808 */ /* 0x000fc40005000000 */
[C---:B------:R-:W-:Y:S02]  /*16ee0*/  ISETP.GE.AND P5, PT, R4.reuse, R8, PT ;  /* 0x000000080400720c */ /* 0x040fe40003fa6270 */
[----:B------:R-:W-:Y:S02]  /*16ef0*/  ISETP.GE.AND P3, PT, R4, R6, PT ;  /* 0x000000060400720c */ /* 0x000fe40003f66270 */
[C---:B------:R-:W-:Y:S02]  /*16f00*/  ISETP.GE.AND P4, PT, R5.reuse, R8, PT ;  /* 0x000000080500720c */ /* 0x040fe40003f86270 */
[----:B------:R-:W-:Y:S02]  /*16f10*/  ISETP.GE.AND P2, PT, R5, R6, PT ;  /* 0x000000060500720c */ /* 0x000fe40003f46270 */
[----:B------:R-:W-:Y:S01]  /*16f20*/  FSEL R163, R9, -INF , !P0 ;  /* 0xff80000009a37808 */ /* 0x000fe20004000000 */
[----:B--2---:R-:W-:Y:S01]  /*16f30*/  FFMA.FTZ R9, R153, R11, R32 ;  /* 0x0000000b99097223 */ /* 0x004fe20000010020 */
[----:B------:R-:W-:Y:S01]  /*16f40*/  FSEL R171, R7, -INF , !P1 ;  /* 0xff80000007ab7808 */ /* 0x000fe20004800000 */
[----:B------:R-:W-:Y:S01]  /*16f50*/  FFMA.FTZ R7, R153, R24, R23 ;  /* 0x0000001899077223 */ /* 0x000fe20000010017 */
[----:B------:R-:W-:-:S02]  /*16f60*/  IADD3 R4, R2, 0xa0, RZ ;  /* 0x000000a002047810 */ /* 0x000fc40007ffe0ff */
[----:B-1----:R-:W-:Y:S01]  /*16f70*/  IADD3 R5, R2, 0xa1, RZ ;  /* 0x000000a102057810 */ /* 0x002fe20007ffe0ff */
[----:B------:R-:W-:Y:S01]  /*16f80*/  HMMA.16816.F32.BF16 R20, R12, R54, R64 ;  /* 0x000000360c14723c */ /* 0x000fe20000041840 */
[----:B------:R1:W2:Y:S01]  /*16f90*/  I2F R25, R4 ;  /* 0x0000000400197306 */ /* 0x0002a20000201400 */
[C---:B------:R-:W-:Y:S01]  /*16fa0*/  ISETP.GE.AND P0, PT, R4.reuse, R8, PT ;  /* 0x000000080400720c */ /* 0x040fe20003f06270 */
[----:B------:R-:W-:Y:S01]  /*16fb0*/  FFMA.FTZ R10, R153, R11, R34 ;  /* 0x0000000b990a7223 */ /* 0x000fe20000010022 */
[----:B------:R-:W-:Y:S01]  /*16fc0*/  ISETP.GE.AND P1, PT, R4, R6, PT ;  /* 0x000000060400720c */ /* 0x000fe20003f26270 */
[----:B------:R-:W4:Y:S01]  /*16fd0*/  LDSM.16.M88.4 R52, [R180+0x7000] ;  /* 0x00700000b434783b */ /* 0x000f220000000200 */
[----:B------:R-:W-:Y:S02]  /*16fe0*/  FSEL R150, R7, -INF , !P6 ;  /* 0xff80000007967808 */ /* 0x000fe40007000000 */
[----:B------:R-:W-:Y:S01]  /*16ff0*/  FSEL R162, R9, -INF , !P5 ;  /* 0xff80000009a27808 */ /* 0x000fe20006800000 */
[----:B------:R3:W2:Y:S01]  /*17000*/  I2F R24, R5 ;  /* 0x0000000500187306 */ /* 0x0006a20000201400 */
[----:B------:R-:W-:-:S02]  /*17010*/  ISETP.GE.AND P6, PT, R5, R8, PT ;  /* 0x000000080500720c */ /* 0x000fc40003fc6270 */
[----:B------:R-:W-:Y:S02]  /*17020*/  ISETP.GE.AND P5, PT, R5, R6, PT ;  /* 0x000000060500720c */ /* 0x000fe40003fa6270 */
[----:B-1----:R-:W-:-:S04]  /*17030*/  IADD3 R4, R2, 0xa8, RZ ;  /* 0x000000a802047810 */ /* 0x002fc80007ffe0ff */
[----:B------:R-:W1:Y:S01]  /*17040*/  I2F R11, R4 ;  /* 0x00000004000b7306 */ /* 0x000e620000201400 */
[CC--:B---3--:R-:W-:Y:S02]  /*17050*/  FFMA.FTZ R5, R153.reuse, R26.reuse, R33 ;  /* 0x0000001a99057223 */ /* 0x0c8fe40000010021 */
[----:B------:R-:W-:-:S03]  /*17060*/  FFMA.FTZ R7, R153, R26, R35 ;  /* 0x0000001a99077223 */ /* 0x000fc60000010023 */
[----:B------:R-:W-:Y:S02]  /*17070*/  FSEL R160, R5, -INF , !P4 ;  /* 0xff80000005a07808 */ /* 0x000fe40006000000 */
[----:B------:R-:W-:Y:S01]  /*17080*/  IADD3 R5, R2, 0xa9, RZ ;  /* 0x000000a902057810 */ /* 0x000fe20007ffe0ff */
[----:B------:R-:W-:Y:S01]  /*17090*/  HMMA.16816.F32.BF16 R76, R16, R44, R204 ;  /* 0x0000002c104c723c */ /* 0x000fe200000418cc */
[----:B------:R-:W-:Y:S02]  /*170a0*/  FSEL R151, R7, -INF , !P2 ;  /* 0xff80000007977808 */ /* 0x000fe40005000000 */
[----:B------:R3:W3:Y:S01]  /*170b0*/  I2F R28, R5 ;  /* 0x00000005001c7306 */ /* 0x0006e20000201400 */
[----:B------:R-:W-:Y:S01]  /*170c0*/  FSEL R95, R10, -INF , !P3 ;  /* 0xff8000000a5f7808 */ /* 0x000fe20005800000 */
[C---:B--2---:R-:W-:Y:S02]  /*170d0*/  FFMA.FTZ R9, R153.reuse, R25, R42 ;  /* 0x0000001999097223 */ /* 0x044fe4000001002a */
[----:B------:R-:W-:-:S02]  /*170e0*/  FFMA.FTZ R7, R153, R24, R41 ;  /* 0x0000001899077223 */ /* 0x000fc40000010029 */
[----:B------:R-:W-:Y:S01]  /*170f0*/  FFMA.FTZ R10, R153, R25, R40 ;  /* 0x00000019990a7223 */ /* 0x000fe20000010028 */
[----:B------:R-:W-:Y:S01]  /*17100*/  HMMA.16816.F32.BF16 R72, R16, R46, R212 ;  /* 0x0000002e1048723c */ /* 0x000fe200000418d4 */
[----:B------:R-:W-:Y:S01]  /*17110*/  FSEL R175, R9, -INF , !P1 ;  /* 0xff80000009af7808 */ /* 0x000fe20004800000 */
[----:B-1----:R-:W-:Y:S01]  /*17120*/  FFMA.FTZ R9, R153, R11, R20 ;  /* 0x0000000b99097223 */ /* 0x002fe20000010014 */
[----:B------:R-:W-:Y:S01]  /*17130*/  FSEL R176, R7, -INF , !P6 ;  /* 0xff80000007b07808 */ /* 0x000fe20007000000 */
[----:B------:R-:W-:Y:S01]  /*17140*/  FFMA.FTZ R7, R153, R24, R43 ;  /* 0x0000001899077223 */ /* 0x000fe2000001002b */
[----:B------:R-:W-:Y:S01]  /*17150*/  FSEL R178, R10, -INF , !P0 ;  /* 0xff8000000ab27808 */ /* 0x000fe20004000000 */
[----:B------:R-:W-:Y:S02]  /*17160*/  LDSM.16.M88.4 R40, [R180+0x7800] ;  /* 0x00780000b428783b */ /* 0x000fe40000000200 */
[----:B------:R-:W-:Y:S01]  /*17170*/  HMMA.16816.F32.BF16 R44, R12, R48, R60 ;  /* 0x000000300c2c723c */ /* 0x000fe2000004183c */
[----:B------:R-:W-:-:S02]  /*17180*/  ISETP.GE.AND P3, PT, R4, R8, PT ;  /* 0x000000080400720c */ /* 0x000fc40003f66270 */
[----:B------:R-:W-:Y:S02]  /*17190*/  ISETP.GE.AND P4, PT, R4, R6, PT ;  /* 0x000000060400720c */ /* 0x000fe40003f86270 */
[C---:B------:R-:W-:Y:S02]  /*171a0*/  ISETP.GE.AND P2, PT, R5.reuse, R8, PT ;  /* 0x000000080500720c */ /* 0x040fe40003f46270 */
[----:B------:R-:W-:Y:S01]  /*171b0*/  ISETP.GE.AND P0, PT, R5, R6, PT ;  /* 0x000000060500720c */ /* 0x000fe20003f06270 */
[----:B------:R-:W-:Y:S01]  /*171c0*/  HMMA.16816.F32.BF16 R24, R12, R50, R80 ;  /* 0x000000320c18723c */ /* 0x000fe20000041850 */
[C---:B------:R-:W-:Y:S01]  /*171d0*/  IADD3 R4, R2.reuse, 0xb0, RZ ;  /* 0x000000b002047810 */ /* 0x040fe20007ffe0ff */
[----:B------:R-:W1:Y:S01]  /*171e0*/  LDSM.16.M88.4 R48, [R185+0x6800] ;  /* 0x00680000b930783b */ /* 0x000e620000000200 */
[----:B---3--:R-:W-:Y:S01]  /*171f0*/  IADD3 R5, R2, 0xb1, RZ ;  /* 0x000000b102057810 */ /* 0x008fe20007ffe0ff */
[----:B------:R-:W-:Y:S01]  /*17200*/  FFMA.FTZ R10, R153, R11, R22 ;  /* 0x0000000b990a7223 */ /* 0x000fe20000010016 */
[----:B------:R-:W-:Y:S01]  /*17210*/  FSEL R173, R7, -INF , !P5 ;  /* 0xff80000007ad7808 */ /* 0x000fe20006800000 */
[----:B------:R2:W3:Y:S01]  /*17220*/  I2F R32, R4 ;  /* 0x0000000400207306 */ /* 0x0004e20000201400 */
[----:B------:R-:W-:-:S02]  /*17230*/  FSEL R174, R9, -INF , !P3 ;  /* 0xff80000009ae7808 */ /* 0x000fc40005800000 */
[C---:B------:R-:W-:Y:S02]  /*17240*/  ISETP.GE.AND P5, PT, R5.reuse, R8, PT ;  /* 0x000000080500720c */ /* 0x040fe40003fa6270 */
[----:B------:R-:W-:Y:S02]  /*17250*/  ISETP.GE.AND P3, PT, R5, R6, PT ;  /* 0x000000060500720c */ /* 0x000fe40003f66270 */
[C---:B------:R-:W-:Y:S01]  /*17260*/  ISETP.GE.AND P1, PT, R4.reuse, R8, PT ;  /* 0x000000080400720c */ /* 0x040fe20003f26270 */
[----:B------:R3:W1:Y:S01]  /*17270*/  I2F R22, R5 ;  /* 0x0000000500167306 */ /* 0x0006620000201400 */
[----:B------:R-:W-:Y:S02]  /*17280*/  ISETP.GE.AND P6, PT, R4, R6, PT ;  /* 0x000000060400720c */ /* 0x000fe40003fc6270 */
[----:B------:R-:W-:Y:S02]  /*17290*/  FSEL R80, R10, -INF , !P4 ;  /* 0xff8000000a507808 */ /* 0x000fe40006000000 */
[----:B--2---:R-:W-:Y:S01]  /*172a0*/  IADD3 R4, R2, 0xb8, RZ ;  /* 0x000000b802047810 */ /* 0x004fe20007ffe0ff */
[----:B---3--:R-:W-:-:S03]  /*172b0*/  FFMA.FTZ R5, R153, R28, R21 ;  /* 0x0000001c99057223 */ /* 0x008fc60000010015 */
[----:B------:R2:W3:Y:S01]  /*172c0*/  I2F R20, R4 ;  /* 0x0000000400147306 */ /* 0x0004e20000201400 */
[C---:B------:R-:W-:Y:S02]  /*172d0*/  ISETP.GE.AND P4, PT, R4.reuse, R8, PT ;  /* 0x000000080400720c */ /* 0x040fe40003f86270 */
[----:B------:R-:W-:Y:S02]  /*172e0*/  FSEL R81, R5, -INF , !P2 ;  /* 0xff80000005517808 */ /* 0x000fe40005000000 */
[----:B------:R-:W-:Y:S01]  /*172f0*/  ISETP.GE.AND P2, PT, R4, R6, PT ;  /* 0x000000060400720c */ /* 0x000fe20003f46270 */
[----:B------:R-:W-:Y:S02]  /*17300*/  FFMA.FTZ R7, R153, R28, R23 ;  /* 0x0000001c99077223 */ /* 0x000fe40000010017 */
[----:B------:R-:W-:Y:S01]  /*17310*/  HMMA.16816.F32.BF16 R28, R12, R36, R76 ;  /* 0x000000240c1c723c */ /* 0x000fe2000004184c */
[----:B--2---:R-:W-:-:S07]  /*17320*/  IADD3 R4, R2, 0xb9, RZ ;  /* 0x000000b902047810 */ /* 0x004fce0007ffe0ff */
[----:B----4-:R-:W-:Y:S01]  /*17330*/  HMMA.16816.F32.BF16 R68, R16, R56, R232 ;  /* 0x000000381044723c */ /* 0x010fe200000418e8 */
[----:B------:R-:W2:Y:S01]  /*17340*/  I2F R11, R4 ;  /* 0x00000004000b7306 */ /* 0x000ea20000201400 */
[----:B------:R-:W-:Y:S01]  /*17350*/  IADD3 R5, R2, 0xc0, RZ ;  /* 0x000000c002057810 */ /* 0x000fe20007ffe0ff */
[-C--:B------:R-:W-:Y:S01]  /*17360*/  FFMA.FTZ R9, R153, R32.reuse, R44 ;  /* 0x0000002099097223 */ /* 0x080fe2000001002c */
[----:B------:R-:W-:Y:S01]  /*17370*/  FSEL R82, R7, -INF , !P0 ;  /* 0xff80000007527808 */ /* 0x000fe20004000000 */
[----:B------:R-:W-:-:S04]  /*17380*/  FFMA.FTZ R7, R153, R32, R46 ;  /* 0x0000002099077223 */ /* 0x000fc8000001002e */
[----:B------:R4:W4:Y:S01]  /*17390*/  I2F R21, R5 ;  /* 0x0000000500157306 */ /* 0x0009220000201400 */
[----:B------:R-:W-:Y:S01]  /*173a0*/  FSEL R203, R9, -INF , !P1 ;  /* 0xff80000009cb7808 */ /* 0x000fe20004800000 */
[----:B-1----:R-:W-:Y:S01]  /*173b0*/  FFMA.FTZ R9, R153, R22, R47 ;  /* 0x0000001699097223 */ /* 0x002fe2000001002f */
[----:B------:R-:W-:Y:S01]  /*173c0*/  FSEL R177, R7, -INF , !P6 ;  /* 0xff80000007b17808 */ /* 0x000fe20007000000 */
[C---:B---3--:R-:W-:Y:S01]  /*173d0*/  FFMA.FTZ R7, R153.reuse, R20, R24 ;  /* 0x0000001499077223 */ /* 0x048fe20000010018 */
[----:B------:R-:W-:Y:S01]  /*173e0*/  HMMA.16816.F32.BF16 R60, R16, R58, R244 ;  /* 0x0000003a103c723c */ /* 0x000fe200000418f4 */
[----:B------:R-:W-:Y:S01]  /*173f0*/  FFMA.FTZ R10, R153, R22, R45 ;  /* 0x00000016990a7223 */ /* 0x000fe2000001002d */
[----:B------:R-:W-:Y:S01]  /*17400*/  FSEL R194, R9, -INF , !P3 ;  /* 0xff80000009c27808 */ /* 0x000fe20005800000 */
[----:B--2---:R-:W-:Y:S01]  /*17410*/  FFMA.FTZ R9, R153, R11, R25 ;  /* 0x0000000b99097223 */ /* 0x004fe20000010019 */
[----:B------:R-:W-:-:S04]  /*17420*/  FSEL R199, R7, -INF , !P4 ;  /* 0xff80000007c77808 */ /* 0x000fc80006000000 */
[----:B------:R-:W-:Y:S01]  /*17430*/  HMMA.16816.F32.BF16 R64, R16, R52, R240 ;  /* 0x000000341040723c */ /* 0x000fe200000418f0 */
[C---:B------:R-:W-:Y:S01]  /*17440*/  ISETP.GE.AND P0, PT, R4.reuse, R8, PT ;  /* 0x000000080400720c */ /* 0x040fe20003f06270 */
[----:B------:R-:W-:Y:S01]  /*17450*/  FFMA.FTZ R7, R153, R20, R26 ;  /* 0x0000001499077223 */ /* 0x000fe2000001001a */
[----:B------:R-:W-:-:S05]  /*17460*/  ISETP.GE.AND P1, PT, R4, R6, PT ;  /* 0x000000060400720c */ /* 0x000fca0003f26270 */
[----:B------:R-:W-:Y:S01]  /*17470*/  HMMA.16816.F32.BF16 R56, R16, R54, R236 ;  /* 0x000000361038723c */ /* 0x000fe200000418ec */
[----:B------:R-:W1:Y:S01]  /*17480*/  LDSM.16.M88.4 R52, [R185+0x7000] ;  /* 0x00700000b934783b */ /* 0x000e620000000200 */
[----:B------:R-:W-:Y:S02]  /*17490*/  FSEL R201, R10, -INF , !P5 ;  /* 0xff8000000ac97808 */ /* 0x000fe40006800000 */
[C---:B------:R-:W-:Y:S02]  /*174a0*/  IADD3 R4, R2.reuse, 0xc1, RZ ;  /* 0x000000c102047810 */ /* 0x040fe40007ffe0ff */
[C---:B------:R-:W-:Y:S02]  /*174b0*/  ISETP.GE.AND P6, PT, R5.reuse, R8, PT ;  /* 0x000000080500720c */ /* 0x040fe40003fc6270 */
[----:B------:R-:W-:Y:S02]  /*174c0*/  ISETP.GE.AND P5, PT, R5, R6, PT ;  /* 0x000000060500720c */ /* 0x000fe40003fa6270 */
[----:B----4-:R-:W-:Y:S01]  /*174d0*/  IADD3 R5, R2, 0xc8, RZ ;  /* 0x000000c802057810 */ /* 0x010fe20007ffe0ff */
[----:B------:R-:W-:Y:S01]  /*174e0*/  HMMA.16816.F32.BF16 R32, R12, R38, R72 ;  /* 0x000000260c20723c */ /* 0x000fe20000041848 */
[----:B------:R2:W3:Y:S01]  /*174f0*/  I2F R36, R4 ;  /* 0x0000000400247306 */ /* 0x0004e20000201400 */
[----:B------:R-:W-:-:S02]  /*17500*/  FSEL R83, R7, -INF , !P2 ;  /* 0xff80000007537808 */ /* 0x000fc40005000000 */
[----:B------:R-:W-:Y:S01]  /*17510*/  FSEL R195, R9, -INF , !P0 ;  /* 0xff80000009c37808 */ /* 0x000fe20004000000 */
[----:B------:R-:W-:Y:S01]  /*17520*/  FFMA.FTZ R10, R153, R11, R27 ;  /* 0x0000000b990a7223 */ /* 0x000fe2000001001b */
[C---:B------:R-:W-:Y:S02]  /*17530*/  ISETP.GE.AND P2, PT, R5.reuse, R8, PT ;  /* 0x000000080500720c */ /* 0x040fe40003f46270 */
[----:B------:R-:W-:Y:S01]  /*17540*/  ISETP.GE.AND P0, PT, R5, R6, PT ;  /* 0x000000060500720c */ /* 0x000fe20003f06270 */
[----:B------:R4:W1:Y:S01]  /*17550*/  I2F R25, R5 ;  /* 0x0000000500197306 */ /* 0x0008620000201400 */
[C---:B------:R-:W-:Y:S02]  /*17560*/  ISETP.GE.AND P3, PT, R4.reuse, R8, PT ;  /* 0x000000080400720c */ /* 0x040fe40003f66270 */
[----:B------:R-:W-:Y:S01]  /*17570*/  ISETP.GE.AND P4, PT, R4, R6, PT ;  /* 0x000000060400720c */ /* 0x000fe20003f86270 */
[----:B------:R-:W-:Y:S01]  /*17580*/  FFMA.FTZ R7, R153, R21, R30 ;  /* 0x0000001599077223 */ /* 0x000fe2000001001e */
[----:B--2---:R-:W-:-:S02]  /*17590*/  IADD3 R4, R2, 0xc9, RZ ;  /* 0x000000c902047810 */ /* 0x004fc40007ffe0ff */
[----:B------:R-:W-:Y:S01]  /*175a0*/  FSEL R179, R10, -INF , !P1 ;  /* 0xff8000000ab37808 */ /* 0x000fe20004800000 */
[----:B----4-:R-:W-:Y:S02]  /*175b0*/  FFMA.FTZ R5, R153, R21, R28 ;  /* 0x0000001599057223 */ /* 0x010fe4000001001c */
[----:B------:R-:W-:Y:S01]  /*175c0*/  HMMA.16816.F32.BF16 R20, R12, R48, R68 ;  /* 0x000000300c14723c */ /* 0x000fe20000041844 */
[----:B------:R2:W4:Y:S01]  /*175d0*/  I2F R24, R4 ;  /* 0x0000000400187306 */ /* 0x0005220000201400 */
[C---:B------:R-:W-:Y:S02]  /*175e0*/  ISETP.GE.AND P1, PT, R4.reuse, R8, PT ;  /* 0x000000080400720c */ /* 0x040fe40003f26270 */
[----:B------:R-:W-:Y:S02]  /*175f0*/  FSEL R215, R5, -INF , !P6 ;  /* 0xff80000005d77808 */ /* 0x000fe40007000000 */
[----:B------:R-:W-:Y:S01]  /*17600*/  ISETP.GE.AND P6, PT, R4, R6, PT ;  /* 0x000000060400720c */ /* 0x000fe20003fc6270 */
[----:B---3--:R-:W-:Y:S01]  /*17610*/  FFMA.FTZ R9, R153, R36, R29 ;  /* 0x0000002499097223 */ /* 0x008fe2000001001d */
[----:B------:R-:W-:-:S02]  /*17620*/  IADD3 R5, R2, 0xd1, RZ ;  /* 0x000000d102057810 */ /* 0x000fc40007ffe0ff */
[----:B------:R-:W-:Y:S02]  /*17630*/  FSEL R202, R7, -INF , !P5 ;  /* 0xff80000007ca7808 */ /* 0x000fe40006800000 */
[----:B--2---:R-:W-:-:S04]  /*17640*/  IADD3 R4, R2, 0xd0, RZ ;  /* 0x000000d002047810 */ /* 0x004fc80007ffe0ff */
[----:B------:R2:W3:Y:S01]  /*17650*/  I2F R11, R4 ;  /* 0x00000004000b7306 */ /* 0x0004e20000201400 */
[----:B------:R-:W-:Y:S01]  /*17660*/  FFMA.FTZ R7, R153, R36, R31 ;  /* 0x0000002499077223 */ /* 0x000fe2000001001f */
[----:B------:R-:W-:Y:S01]  /*17670*/  HMMA.16816.F32.BF16 R48, R12, R50, R60 ;  /* 0x000000320c30723c */ /* 0x000fe2000004183c */
[----:B------:R-:W3:Y:S01]  /*17680*/  LDSM.16.M88.4 R36, [R185+0x7800] ;  /* 0x00780000b924783b */ /* 0x000ee20000000200 */
[----:B------:R-:W-:Y:S01]  /*17690*/  FSEL R214, R9, -INF , !P3 ;  /* 0xff80000009d67808 */ /* 0x000fe20005800000 */
[CC--:B-1----:R-:W-:Y:S01]  /*176a0*/  FFMA.FTZ R9, R153.reuse, R25.reuse, R34 ;  /* 0x0000001999097223 */ /* 0x0c2fe20000010022 */
[C---:B------:R-:W-:Y:S01]  /*176b0*/  ISETP.GE.AND P5, PT, R4.reuse, R8, PT ;  /* 0x000000080400720c */ /* 0x040fe20003fa6270 */
[----:B------:R-:W-:Y:S01]  /*176c0*/  FFMA.FTZ R10, R153, R25, R32 ;  /* 0x00000019990a7223 */ /* 0x000fe20000010020 */
[----:B------:R1:W1:Y:S01]  /*176d0*/  I2F R28, R5 ;  /* 0x00000005001c7306 */ /* 0x0002620000201400 */
[----:B------:R-:W-:Y:S01]  /*176e0*/  ISETP.GE.AND P3, PT, R4, R6, PT ;  /* 0x000000060400720c */ /* 0x000fe20003f66270 */
[----:B------:R-:W-:Y:S01]  /*176f0*/  HMMA.16816.F32.BF16 R44, R16, R40, R228 ;  /* 0x00000028102c723c */ /* 0x000fe200000418e4 */
[----:B------:R-:W-:Y:S01]  /*17700*/  FSEL R198, R7, -INF , !P4 ;  /* 0xff80000007c67808 */ /* 0x000fe20006000000 */
[----:B----4-:R-:W-:Y:S01]  /*17710*/  FFMA.FTZ R7, R153, R24, R33 ;  /* 0x0000001899077223 */ /* 0x010fe20000010021 */
[----:B------:R-:W-:-:S04]  /*17720*/  DEPBAR.LE SB0, 0x0 ;  /* 0x000080000000791a */ /* 0x000fc80000000000 */
[----:B--2---:R-:W-:Y:S02]  /*17730*/  IADD3 R4, R2, 0xd8, RZ ;  /* 0x000000d802047810 */ /* 0x004fe40007ffe0ff */
[----:B------:R-:W-:Y:S02]  /*17740*/  FSEL R200, R9, -INF , !P0 ;  /* 0xff80000009c87808 */ /* 0x000fe40004000000 */
[----:B------:R2:W4:Y:S01]  /*17750*/  I2F R32, R4 ;  /* 0x0000000400207306 */ /* 0x0005220000201400 */
[----:B------:R-:W-:Y:S01]  /*17760*/  FSEL R213, R7, -INF , !P1 ;  /* 0xff80000007d57808 */ /* 0x000fe20004800000 */
[C---:B------:R-:W-:Y:S01]  /*17770*/  FFMA.FTZ R7, R153.reuse, R24, R35 ;  /* 0x0000001899077223 */ /* 0x040fe20000010023 */
[----:B------:R-:W-:Y:S01]  /*17780*/  FSEL R204, R10, -INF , !P2 ;  /* 0xff8000000acc7808 */ /* 0x000fe20005000000 */
[----:B---3--:R-:W-:Y:S01]  /*17790*/  FFMA.FTZ R9, R153, R11, R20 ;  /* 0x0000000b99097223 */ /* 0x008fe20000010014 */
[C---:B------:R-:W-:Y:S02]  /*177a0*/  ISETP.GE.AND P4, PT, R5.reuse, R8, PT ;  /* 0x000000080500720c */ /* 0x040fe40003f86270 */
[----:B------:R-:W-:Y:S01]  /*177b0*/  ISETP.GE.AND P2, PT, R5, R6, PT ;  /* 0x000000060500720c */ /* 0x000fe20003f46270 */
[----:B------:R-:W-:Y:S01]  /*177c0*/  HMMA.16816.F32.BF16 R24, R12, R52, R64 ;  /* 0x000000340c18723c */ /* 0x000fe20000041840 */
[----:B-1----:R-:W-:-:S02]  /*177d0*/  IADD3 R5, R2, 0xd9, RZ ;  /* 0x000000d902057810 */ /* 0x002fc40007ffe0ff */
[----:B------:R-:W-:Y:S02]  /*177e0*/  FSEL R206, R7, -INF , !P6 ;  /* 0xff80000007ce7808 */ /* 0x000fe40007000000 */
[----:B------:R-:W-:Y:S01]  /*177f0*/  FSEL R218, R9, -INF , !P5 ;  /* 0xff80000009da7808 */ /* 0x000fe20006800000 */
[----:B------:R1:W3:Y:S01]  /*17800*/  I2F R20, R5 ;  /* 0x0000000500147306 */ /* 0x0002e20000201400 */
[C---:B------:R-:W-:Y:S01]  /*17810*/  ISETP.GE.AND P0, PT, R4.reuse, R8, PT ;  /* 0x000000080400720c */ /* 0x040fe20003f06270 */
[----:B------:R-:W-:Y:S01]  /*17820*/  FFMA.FTZ R10, R153, R11, R22 ;  /* 0x0000000b990a7223 */ /* 0x000fe20000010016 */
[----:B------:R-:W-:Y:S02]  /*17830*/  ISETP.GE.AND P1, PT, R4, R6, PT ;  /* 0x000000060400720c */ /* 0x000fe40003f26270 */
[C---:B------:R-:W-:Y:S01]  /*17840*/  ISETP.GE.AND P6, PT, R5.reuse, R8, PT ;  /* 0x000000080500720c */ /* 0x040fe20003fc6270 */
[----:B------:R-:W-:Y:S01]  /*17850*/  BAR.SYNC.DEFER_BLOCKING 0x0 ;  /* 0x0000000000007b1d */ /* 0x000fe20000010000 */
[----:B------:R-:W-:-:S02]  /*17860*/  ISETP.GE.AND P5, PT, R5, R6, PT ;  /* 0x000000060500720c */ /* 0x000fc40003fa6270 */
[----:B--2---:R-:W-:Y:S02]  /*17870*/  IADD3 R4, R2, 0xe0, RZ ;  /* 0x000000e002047810 */ /* 0x004fe40007ffe0ff */
[----:B------:R-:W-:Y:S01]  /*17880*/  FSEL R212, R10, -INF , !P3 ;  /* 0xff8000000ad47808 */ /* 0x000fe20005800000 */
[C---:B-1----:R-:W-:Y:S01]  /*17890*/  FFMA.FTZ R5, R153.reuse, R28, R21 ;  /* 0x0000001c99057223 */ /* 0x042fe20000010015 */
[----:B------:R4:W1:Y:S01]  /*178a0*/  I2F R11, R4 ;  /* 0x00000004000b7306 */ /* 0x0008620000201400 */
[C---:B------:R-:W-:Y:S01]  /*178b0*/  ISETP.GE.AND P3, PT, R4.reuse, R8, PT ;  /* 0x000000080400720c */ /* 0x040fe20003f66270 */
[----:B------:R-:W-:Y:S02]  /*178c0*/  FFMA.FTZ R9, R153, R28, R23 ;  /* 0x0000001c99097223 */ /* 0x000fe40000010017 */
[----:B------:R-:W-:Y:S02]  /*178d0*/  FSEL R217, R5, -INF , !P4 ;  /* 0xff80000005d97808 */ /* 0x000fe40006000000 */
[----:B------:R-:W-:-:S02]  /*178e0*/  ISETP.GE.AND P4, PT, R4, R6, PT ;  /* 0x000000060400720c */ /* 0x000fc40003f86270 */
[----:B------:R-:W-:Y:S01]  /*178f0*/  IADD3 R7, R2, 0xe1, RZ ;  /* 0x000000e102077810 */ /* 0x000fe20007ffe0ff */
[----:B------:R-:W-:Y:S01]  /*17900*/  HMMA.16816.F32.BF16 R16, R16, R42, R208 ;  /* 0x0000002a1010723c */ /* 0x000fe200000418d0 */
[----:B------:R-:W-:Y:S01]  /*17910*/  FSEL R207, R9, -INF , !P2 ;  /* 0xff80000009cf7808 */ /* 0x000fe20005000000 */
[----:B----4-:R-:W-:Y:S01]  /*17920*/  FFMA.FTZ R4, R153, R32, R48 ;  /* 0x0000002099047223 */ /* 0x010fe20000010030 */
[----:B------:R2:W4:Y:S01]  /*17930*/  I2F R33, R7 ;  /* 0x0000000700217306 */ /* 0x0005220000201400 */
[----:B------:R-:W-:-:S04]  /*17940*/  ISETP.GE.AND P2, PT, R7, R8, PT ;  /* 0x000000080700720c */ /* 0x000fc80003f46270 */
[----:B------:R-:W-:Y:S01]  /*17950*/  HMMA.16816.F32.BF16 R28, R12, R54, R56 ;  /* 0x000000360c1c723c */ /* 0x000fe20000041838 */
[----:B------:R-:W-:Y:S02]  /*17960*/  FSEL R211, R4, -INF , !P0 ;  /* 0xff80000004d37808 */ /* 0x000fe40004000000 */
[----:B------:R-:W-:Y:S02]  /*17970*/  ISETP.GE.AND P0, PT, R7, R6, PT ;  /* 0x000000060700720c */ /* 0x000fe40003f06270 */
[C---:B------:R-:W-:Y:S01]  /*17980*/  IADD3 R5, R2.reuse, 0xe8, RZ ;  /* 0x000000e802057810 */ /* 0x040fe20007ffe0ff */
[C---:B---3--:R-:W-:Y:S02]  /*17990*/  FFMA.FTZ R9, R153.reuse, R20, R51 ;  /* 0x0000001499097223 */ /* 0x048fe40000010033 */
[----:B--2---:R-:W-:Y:S01]  /*179a0*/  FFMA.FTZ R7, R153, R32, R50 ;  /* 0x0000002099077223 */ /* 0x004fe20000010032 */
[----:B------:R-:W-:Y:S01]  /*179b0*/  IADD3 R4, R2, 0xe9, RZ ;  /* 0x000000e902047810 */ /* 0x000fe20007ffe0ff */
[----:B------:R2:W3:Y:S03]  /*179c0*/  I2F R32, R5 ;  /* 0x0000000500207306 */ /* 0x0004e60000201400 */
[----:B------:R-:W-:Y:S01]  /*179d0*/  FSEL R205, R7, -INF , !P1 ;  /* 0xff80000007cd7808 */ /* 0x000fe20004800000 */
[----:B-1----:R-:W-:-:S02]  /*179e0*/  FFMA.FTZ R7, R153, R11, R24 ;  /* 0x0000000b99077223 */ /* 0x002fc40000010018 */
[----:B------:R-:W-:Y:S02]  /*179f0*/  FFMA.FTZ R10, R153, R20, R49 ;  /* 0x00000014990a7223 */ /* 0x000fe40000010031 */
[----:B------:R-:W-:Y:S01]  /*17a00*/  HMMA.16816.F32.BF16 R20, R12, R36, R44 ;  /* 0x000000240c14723c */ /* 0x000fe2000004182c */
[----:B------:R-:W-:Y:S01]  /*17a10*/  FSEL R209, R9, -INF , !P5 ;  /* 0xff80000009d17808 */ /* 0x000fe20006800000 */
[----:B------:R1:W-:Y:S01]  /*17a20*/  I2F R24, R4 ;  /* 0x0000000400187306 */ /* 0x0003e20000201400 */
[----:B------:R-:W-:Y:S02]  /*17a30*/  FSEL R229, R7, -INF , !P3 ;  /* 0xff80000007e57808 */ /* 0x000fe40005800000 */
[C---:B------:R-:W-:Y:S02]  /*17a40*/  ISETP.GE.AND P5, PT, R4.reuse, R8, PT ;  /* 0x000000080400720c */ /* 0x040fe40003fa6270 */
[----:B------:R-:W-:Y:S02]  /*17a50*/  ISETP.GE.AND P3, PT, R4, R6, PT ;  /* 0x000000060400720c */ /* 0x000fe40003f66270 */
[----:B------:R-:W-:Y:S01]  /*17a60*/  FSEL R208, R10, -INF , !P6 ;  /* 0xff8000000ad07808 */ /* 0x000fe20007000000 */
[----:B----4-:R-:W-:Y:S01]  /*17a70*/  FFMA.FTZ R7, R153, R33, R25 ;  /* 0x0000002199077223 */ /* 0x010fe20000010019 */
[----:B------:R-:W-:-:S02]  /*17a80*/  ISETP.GE.AND P1, PT, R5, R8, PT ;  /* 0x000000080500720c */ /* 0x000fc40003f26270 */
[----:B------:R-:W-:Y:S01]  /*17a90*/  ISETP.GE.AND P6, PT, R5, R6, PT ;  /* 0x000000060500720c */ /* 0x000fe20003fc6270 */
[----:B--2---:R-:W-:Y:S01]  /*17aa0*/  FFMA.FTZ R5, R153, R11, R26 ;  /* 0x0000000b99057223 */ /* 0x004fe2000001001a */
[----:B-1----:R-:W-:-:S04]  /*17ab0*/  IADD3 R4, R2, 0xf0, RZ ;  /* 0x000000f002047810 */ /* 0x002fc80007ffe0ff */
[----:B------:R3:W1:Y:S01]  /*17ac0*/  I2F R11, R4 ;  /* 0x00000004000b7306 */ /* 0x0006620000201400 */
[----:B------:R-:W-:Y:S02]  /*17ad0*/  FSEL R221, R5, -INF , !P4 ;  /* 0xff80000005dd7808 */ /* 0x000fe40006000000 */
[----:B------:R-:W-:Y:S02]  /*17ae0*/  FSEL R228, R7, -INF , !P2 ;  /* 0xff80000007e47808 */ /* 0x000fe40005000000 */
[C---:B------:R-:W-:Y:S02]  /*17af0*/  ISETP.GE.AND P4, PT, R4.reuse, R8, PT ;  /* 0x000000080400720c */ /* 0x040fe40003f86270 */
[----:B------:R-:W-:Y:S01]  /*17b00*/  ISETP.GE.AND P2, PT, R4, R6, PT ;  /* 0x000000060400720c */ /* 0x000fe20003f46270 */
[----:B------:R-:W-:Y:S01]  /*17b10*/  HMMA.16816.F32.BF16 R16, R12, R38, R16 ;  /* 0x000000260c10723c */ /* 0x000fe20000041810 */
[----:B------:R-:W-:Y:S01]  /*17b20*/  IADD3 R10, R2, 0xf1, RZ ;  /* 0x000000f1020a7810 */ /* 0x000fe20007ffe0ff */
[----:B------:R-:W-:-:S02]  /*17b30*/  FFMA.FTZ R5, R153, R33, R27 ;  /* 0x0000002199057223 */ /* 0x000fc4000001001b */
[----:B---3--:R-:W-:Y:S01]  /*17b40*/  FFMA.FTZ R4, R153, R32, R30 ;  /* 0x0000002099047223 */ /* 0x008fe2000001001e */
[----:B------:R2:W3:Y:S01]  /*17b50*/  I2F R13, R10 ;  /* 0x0000000a000d7306 */ /* 0x0004e20000201400 */
[----:B------:R-:W-:-:S03]  /*17b60*/  IADD3 R9, R2, 0xf8, RZ ;  /* 0x000000f802097810 */ /* 0x000fc60007ffe0ff */
[----:B------:R-:W-:Y:S02]  /*17b70*/  FSEL R210, R4, -INF , !P6 ;  /* 0xff80000004d27808 */ /* 0x000fe40007000000 */
[C---:B------:R-:W-:Y:S02]  /*17b80*/  ISETP.GE.AND P6, PT, R2.reuse, R8, PT ;  /* 0x000000080200720c */ /* 0x040fe40003fc6270 */
[----:B------:R-:W-:Y:S01]  /*17b90*/  IADD3 R2, R2, 0xf9, RZ ;  /* 0x000000f902027810 */ /* 0x000fe20007ffe0ff */
[----:B------:R-:W4:Y:S01]  /*17ba0*/  I2F R12, R9 ;  /* 0x00000009000c7306 */ /* 0x000f220000201400 */
[----:B------:R-:W-:Y:S01]  /*17bb0*/  FSEL R216, R5, -INF , !P0 ;  /* 0xff80000005d87808 */ /* 0x000fe20004000000 */
[CC--:B-1----:R-:W-:Y:S02]  /*17bc0*/  FFMA.FTZ R5, R153.reuse, R11.reuse, R20 ;  /* 0x0000000b99057223 */ /* 0x0c2fe40000010014 */
[C---:B------:R-:W-:Y:S02]  /*17bd0*/  FFMA.FTZ R4, R153.reuse, R11, R22 ;  /* 0x0000000b99047223 */ /* 0x040fe40000010016 */
[----:B------:R-:W-:-:S02]  /*17be0*/  FFMA.FTZ R7, R153, R32, R28 ;  /* 0x0000002099077223 */ /* 0x000fc4000001001c */
[----:B------:R3:W1:Y:S01]  /*17bf0*/  I2F R11, R2 ;  /* 0x00000002000b7306 */ /* 0x0006620000201400 */
[C---:B------:R-:W-:Y:S02]  /*17c00*/  ISETP.GE.AND P0, PT, R10.reuse, R8, PT ;  /* 0x000000080a00720c */ /* 0x040fe40003f06270 */
[----:B------:R-:W-:Y:S01]  /*17c10*/  FSEL R226, R7, -INF , !P1 ;  /* 0xff80000007e27808 */ /* 0x000fe20004800000 */
[C---:B------:R-:W-:Y:S01]  /*17c20*/  FFMA.FTZ R7, R153.reuse, R24, R31 ;  /* 0x0000001899077223 */ /* 0x040fe2000001001f */
[----:B------:R-:W-:Y:S01]  /*17c30*/  ISETP.GE.AND P1, PT, R10, R6, PT ;  /* 0x000000060a00720c */ /* 0x000fe20003f26270 */
[----:B--2---:R-:W-:Y:S01]  /*17c40*/  FFMA.FTZ R10, R153, R24, R29 ;  /* 0x00000018990a7223 */ /* 0x004fe2000001001d */
[----:B------:R-:W-:Y:S02]  /*17c50*/  FSEL R235, R5, -INF , !P4 ;  /* 0xff80000005eb7808 */ /* 0x000fe40006000000 */
[----:B------:R-:W-:Y:S02]  /*17c60*/  FSEL R232, R4, -INF , !P2 ;  /* 0xff80000004e87808 */ /* 0x000fe40005000000 */
[----:B------:R-:W-:-:S02]  /*17c70*/  ISETP.GE.AND P4, PT, R2, R8, PT ;  /* 0x000000080200720c */ /* 0x000fc40003f86270 */
[----:B------:R-:W-:Y:S02]  /*17c80*/  ISETP.GE.AND P2, PT, R2, R6, PT ;  /* 0x000000060200720c */ /* 0x000fe40003f46270 */
[----:B------:R-:W-:Y:S01]  /*17c90*/  FSEL R230, R7, -INF , !P3 ;  /* 0xff80000007e67808 */ /* 0x000fe20005800000 */
[CC--:B---3--:R-:W-:Y:S01]  /*17ca0*/  FFMA.FTZ R2, R153.reuse, R13.reuse, R21 ;  /* 0x0000000d99027223 */ /* 0x0c8fe20000010015 */
[----:B------:R-:W-:Y:S01]  /*17cb0*/  FSEL R227, R10, -INF , !P5 ;  /* 0xff8000000ae37808 */ /* 0x000fe20006800000 */
[----:B------:R-:W-:Y:S01]  /*17cc0*/  FFMA.FTZ R7, R153, R13, R23 ;  /* 0x0000000d99077223 */ /* 0x000fe20000010017 */
[----:B------:R-:W-:Y:S01]  /*17cd0*/  ISETP.GE.AND P5, PT, R9, R8, PT ;  /* 0x000000080900720c */ /* 0x000fe20003fa6270 */
[----:B----4-:R-:W-:Y:S01]  /*17ce0*/  FFMA.FTZ R5, R153, R12, R18 ;  /* 0x0000000c99057223 */ /* 0x010fe20000010012 */
[----:B------:R-:W-:Y:S01]  /*17cf0*/  ISETP.GE.AND P3, PT, R9, R6, PT ;  /* 0x000000060900720c */ /* 0x000fe20003f66270 */
[C---:B------:R-:W-:Y:S01]  /*17d00*/  FFMA.FTZ R9, R153.reuse, R12, R16 ;  /* 0x0000000c99097223 */ /* 0x040fe20000010010 */
[----:B------:R-:W-:Y:S01]  /*17d10*/  FSEL R234, R2, -INF , !P0 ;  /* 0xff80000002ea7808 */ /* 0x000fe20004000000 */
[CC--:B-1----:R-:W-:Y:S01]  /*17d20*/  FFMA.FTZ R4, R153.reuse, R11.reuse, R17 ;  /* 0x0000000b99047223 */ /* 0x0c2fe20000010011 */
[----:B------:R-:W-:Y:S01]  /*17d30*/  IADD3 R12, R180, 0x800, RZ ;  /* 0x00000800b40c7810 */ /* 0x000fe20007ffe0ff */
[----:B------:R-:W-:Y:S01]  /*17d40*/  FFMA.FTZ R2, R153, R11, R19 ;  /* 0x0000000b99027223 */ /* 0x000fe20000010013 */
[----:B------:R-:W-:-:S02]  /*17d50*/  FSEL R231, R7, -INF , !P1 ;  /* 0xff80000007e77808 */ /* 0x000fc40004800000 */
        /* <DEDUP_REMOVED lines=23> */
[----:B------:R-:W-:Y:S02]  /*17ed0*/  ISETP.GT.AND P1, PT, R183, R181, PT ;  /* 0x000000b5b700720c */ /* 0x000fe40003f24270 */
[C---:B-1----:R-:W-:Y:S02]  /*17ee0*/  IADD3 R12, R180.reuse, 0x6800, RZ ;  /* 0x00006800b40c7810 */ /* 0x042fe40007ffe0ff */
[----:B--2---:R-:W-:-:S03]  /*17ef0*/  IADD3 R11, R180, 0x7000, RZ ;  /* 0x00007000b40b7810 */ /* 0x004fc60007ffe0ff */
[----:B------:R1:W-:Y:S01]  /*17f00*/  STL [R1+0xb0], R12 ;  /* 0x0000b00c01007387 */ /* 0x0003e20000100800 */
[----:B---3--:R-:W-:-:S03]  /*17f10*/  IADD3 R7, R180, 0x7800, RZ ;  /* 0x00007800b4077810 */ /* 0x008fc60007ffe0ff */
[----:B------:R1:W-:Y:S04]  /*17f20*/  STL [R1+0xb4], R11 ;  /* 0x0000b40b01007387 */ /* 0x0003e80000100800 */
[----:B------:R1:W-:Y:S01]  /*17f30*/  STL [R1+0xd0], R7 ;  /* 0x0000d00701007387 */ /* 0x0003e20000100800 */
[----:B------:R-:W-:Y:S01]  /*17f40*/  FFMA.FTZ R10, R153, R182, R84 ;  /* 0x000000b6990a7223 */ /* 0x000fe20000010054 */
[----:B------:R-:W-:Y:S01]  /*17f50*/  ISETP.NE.U32.AND P0, PT, R222, RZ, PT ;  /* 0x000000ffde00720c */ /* 0x000fe20003f05070 */
[----:B------:R-:W-:Y:S01]  /*17f60*/  BSSY B1, `(.L_x_4304) ;  /* 0x0000101000017945 */ /* 0x000fe20003800000 */
[----:B------:R-:W-:Y:S02]  /*17f70*/  FSEL R236, R9, -INF , !P5 ;  /* 0xff80000009ec7808 */ /* 0x000fe40006800000 */
[----:B------:R-:W-:-:S02]  /*17f80*/  ISETP.NE.AND.EX P0, PT, R223, RZ, PT, P0 ;  /* 0x000000ffdf00720c */ /* 0x000fc40003f05300 */
        /* <DEDUP_REMOVED lines=10> */
[----:B-1----:R-:W-:Y:S02]  /*18030*/  IABS R12, R10 ;  /* 0x0000000a000c7213 */ /* 0x002fe40000000000 */
        /* <DEDUP_REMOVED lines=59> */
.L_x_4307:
[----:B------:R-:W2:Y:S02]  /*183f0*/  LD.E R2, [R156.64+0x38] ;  /* 0x000038069c027980 */ /* 0x000ea4000c101900 */
[----:B--2---:R-:W-:-:S04]  /*18400*/  LEA R2, -R2, RZ, 0x8 ;  /* 0x000000ff02027211 */ /* 0x004fc800078e41ff */
[----:B------:R-:W-:Y:S02]  /*18410*/  SHF.R.S32.HI R4, RZ, 0x1f, R2 ;  /* 0x0000001fff047819 */ /* 0x000fe40000011402 */
.L_x_4308:
[----:B------:R-:W-:Y:S05]  /*18420*/  BSYNC B0 ;  /* 0x0000000000007941 */ /* 0x000fea0003800000 */
.L_x_4306:
[----:B------:R-:W-:Y:S01]  /*18430*/  ISETP.GE.AND P2, PT, R154, R252, PT ;  /* 0x000000fc9a00720c */ /* 0x000fe20003f46270 */
[----:B------:R-:W-:-:S12]  /*18440*/  BSSY B0, `(.L_x_4309) ;  /* 0x00000af000007945 */ /* 0x000fd80003800000 */
[----:B------:R-:W-:Y:S01]  /*18450*/  @!P2 IADD3 R5, P4, R2, R152, RZ ;  /* 0x000000980205a210 */ /* 0x000fe20007f9e0ff */
[----:B-1----:R-:W-:Y:S01]  /*18460*/  @!P2 IMAD.MOV.U32 R11, RZ, RZ, R4 ;  /* 0x000000ffff0ba224 */ /* 0x002fe200078e0004 */
        /* <DEDUP_REMOVED lines=31> */
[--C-:B------:R-:W-:Y:S01]  /*18660*/  @!P2 IMAD.MOV.U32 R10, RZ, RZ, R2.reuse ;  /* 0x000000ffff0aa224 */ /* 0x100fe200078e0002 */
        /* <DEDUP_REMOVED lines=140> */
.L_x_4310:
[----:B------:R-:W-:Y:S05]  /*18f30*/  BSYNC B0 ;  /* 0x0000000000007941 */ /* 0x000fea0003800000 */
.L_x_4309:
[----:B------:R-:W0:Y:S01]  /*18f40*/  LDGDEPBAR ;  /* 0x00000000000079af */ /* 0x000e220000000000 */
[----:B------:R-:W-:-:S04]  /*18f50*/  LEA R225, P2, R2, R225, 0x1 ;  /* 0x000000e102e17211 */ /* 0x000fc800078408ff */
[----:B------:R-:W-:-:S04]  /*18f60*/  LEA.HI.X R224, R2, R224, R4, 0x1, P2 ;  /* 0x000000e002e07211 */ /* 0x000fc800010f0c04 */
.L_x_4305:
[----:B------:R-:W-:Y:S05]  /*18f70*/  BSYNC B1 ;  /* 0x0000000000017941 */ /* 0x000fea0003800000 */
.L_x_4304:
        /* <DEDUP_REMOVED lines=138> */
[----:B------:R3:W4:Y:S01]  /*19820*/  MUFU.EX2 R11, R7 ;  /* 0x00000007000b7308 */ /* 0x0007220000000800 */
[----:B-1----:R-:W-:Y:S01]  /*19830*/  FMNMX.FTZ R18, R18, R9, !PT ;  /* 0x0000000912127209 */ /* 0x002fe20007810000 */
[----:B---3--:R-:W-:-:S06]  /*19840*/  FFMA.FTZ R7, R91, R4, -R5 ;  /* 0x000000045b077223 */ /* 0x008fcc0000010805 */
[----:B------:R1:W-:Y:S01]  /*19850*/  MUFU.EX2 R89, R7 ;  /* 0x0000000700597308 */ /* 0x0003e20000000800 */
        /* <DEDUP_REMOVED lines=8> */
[----:B------:R1:W-:Y:S01]  /*198e0*/  MUFU.EX2 R79, R7 ;  /* 0x00000007004f7308 */ /* 0x0003e20000000800 */
[----:B------:R-:W-:Y:S01]  /*198f0*/  LEA R182, R190, R181, 0x1 ;  /* 0x000000b5beb67211 */ /* 0x000fe200078e08ff */
[----:B------:R-:W3:Y:S04]  /*19900*/  LDSM.16.MT88.4 R24, [R181+0xa000] ;  /* 0x00a00000b518783b */ /* 0x000ee80000004200 */
[----:B------:R-:W5:Y:S02]  /*19910*/  LDSM.16.MT88.4 R20, [R184+0xa000] ;  /* 0x00a00000b814783b */ /* 0x000f640000004200 */
[----:B------:R4:W2:Y:S02]  /*19920*/  MUFU.EX2 R16, R9 ;  /* 0x0000000900107308 */ /* 0x0008a40000000800 */
[----:B------:R-:W2:Y:S04]  /*19930*/  LDSM.16.MT88.4 R28, [R182+0xa000] ;  /* 0x00a00000b61c783b */ /* 0x000ea80000004200 */
[----:B------:R-:W-:Y:S01]  /*19940*/  LDSM.16.MT88.4 R60, [R182+0xa800] ;  /* 0x00a80000b63c783b */ /* 0x000fe20000004200 */
[----:B-1----:R-:W-:-:S03]  /*19950*/  FSEL R7, R10, RZ, P2 ;  /* 0x000000ff0a077208 */ /* 0x002fc60001000000 */
[----:B------:R-:W-:Y:S02]  /*19960*/  LDSM.16.MT88.4 R40, [R184+0xa800] ;  /* 0x00a80000b828783b */ /* 0x000fe40000004200 */
[--C-:B------:R-:W-:Y:S01]  /*19970*/  FFMA.FTZ R0, R46, R4, -R7.reuse ;  /* 0x000000042e007223 */ /* 0x100fe20000010807 */
[----:B------:R-:W-:Y:S01]  /*19980*/  LEA R183, R189, R182, 0x1 ;  /* 0x000000b6bdb77211 */ /* 0x000fe200078e08ff */
[----:B------:R-:W-:Y:S02]  /*19990*/  LDSM.16.MT88.4 R44, [R181+0xa800] ;  /* 0x00a80000b52c783b */ /* 0x000fe40000004200 */
[----:B------:R1:W-:Y:S01]  /*199a0*/  MUFU.EX2 R84, R0 ;  /* 0x0000000000547308 */ /* 0x0003e20000000800 */
[----:B----4-:R-:W-:Y:S01]  /*199b0*/  MOV R9, R11 ;  /* 0x0000000b00097202 */ /* 0x010fe20000000f00 */
[----:B------:R-:W4:Y:S01]  /*199c0*/  LDSM.16.MT88.4 R48, [R183+0xa000] ;  /* 0x00a00000b730783b */ /* 0x000f220000004200 */
[----:B-1----:R-:W-:-:S05]  /*199d0*/  FFMA.FTZ R0, R165, R4, -R7 ;  /* 0x00000004a5007223 */ /* 0x002fca0000010807 */
[----:B------:R1:W1:Y:S02]  /*199e0*/  MUFU.EX2 R10, R0 ;  /* 0x00000000000a7308 */ /* 0x0002640000000800 */
[----:B-1----:R-:W-:-:S06]  /*199f0*/  FFMA.FTZ R0, R167, R4, -R7 ;  /* 0x00000004a7007223 */ /* 0x002fcc0000010807 */
[----:B------:R1:W-:Y:S02]  /*19a00*/  MUFU.EX2 R11, R0 ;  /* 0x00000000000b7308 */ /* 0x0003e40000000800 */
[----:B-1----:R-:W-:-:S06]  /*19a10*/  FFMA.FTZ R0, R166, R4, -R7 ;  /* 0x00000004a6007223 */ /* 0x002fcc0000010807 */
[----:B------:R1:W1:Y:S02]  /*19a20*/  MUFU.EX2 R86, R0 ;  /* 0x0000000000567308 */ /* 0x0002640000000800 */
[----:B-1----:R-:W-:-:S06]  /*19a30*/  FFMA.FTZ R0, R87, R4, -R5 ;  /* 0x0000000457007223 */ /* 0x002fcc0000010805 */
[----:B------:R1:W-:Y:S02]  /*19a40*/  MUFU.EX2 R78, R0 ;  /* 0x00000000004e7308 */ /* 0x0003e40000000800 */
[----:B-1----:R-:W-:-:S06]  /*19a50*/  FFMA.FTZ R0, R85, R4, -R5 ;  /* 0x0000000455007223 */ /* 0x002fcc0000010805 */
[----:B------:R1:W-:Y:S02]  /*19a60*/  MUFU.EX2 R77, R0 ;  /* 0x00000000004d7308 */ /* 0x0003e40000000800 */
[----:B-1----:R-:W-:-:S06]  /*19a70*/  FFMA.FTZ R0, R134, R4, -R7 ;  /* 0x0000000486007223 */ /* 0x002fcc0000010807 */
[----:B------:R1:W-:Y:S01]  /*19a80*/  MUFU.EX2 R85, R0 ;  /* 0x0000000000557308 */ /* 0x0003e20000000800 */
[----:B--2---:R-:W-:Y:S01]  /*19a90*/  MOV R134, R16 ;  /* 0x0000001000867202 */ /* 0x004fe20000000f00 */
[----:B-1----:R-:W-:-:S06]  /*19aa0*/  FFMA.FTZ R0, R133, R4, -R7 ;  /* 0x0000000485007223 */ /* 0x002fcc0000010807 */
[----:B------:R1:W-:Y:S01]  /*19ab0*/  MUFU.EX2 R76, R0 ;  /* 0x00000000004c7308 */ /* 0x0003e20000000800 */
[----:B------:R-:W-:Y:S02]  /*19ac0*/  F2FP.BF16.PACK_AB R13, R89, R9 ;  /* 0x00000009590d723e */ /* 0x000fe400000010ff */
[----:B------:R-:W-:Y:S01]  /*19ad0*/  F2FP.BF16.PACK_AB R15, R79, R91 ;  /* 0x0000005b4f0f723e */ /* 0x000fe200000010ff */
[----:B-1----:R-:W-:-:S04]  /*19ae0*/  FFMA.FTZ R0, R132, R4, -R7 ;  /* 0x0000000484007223 */ /* 0x002fc80000010807 */
[----:B------:R1:W2:Y:S01]  /*19af0*/  MUFU.EX2 R16, R0 ;  /* 0x0000000000107308 */ /* 0x0002a20000000800 */
[----:B------:R-:W-:Y:S02]  /*19b00*/  F2FP.BF16.PACK_AB R12, R10, R84 ;  /* 0x000000540a0c723e */ /* 0x000fe400000010ff */
[----:B------:R-:W-:Y:S01]  /*19b10*/  F2FP.BF16.PACK_AB R14, R86, R11 ;  /* 0x0000000b560e723e */ /* 0x000fe200000010ff */
[----:B-1----:R-:W-:-:S06]  /*19b20*/  FFMA.FTZ R0, R135, R4, -R7 ;  /* 0x0000000487007223 */ /* 0x002fcc0000010807 */
[C---:B---3--:R-:W-:Y:S01]  /*19b30*/  HMMA.16816.F32.BF16 R52, R12.reuse, R24, RZ ;  /* 0x000000180c34723c */ /* 0x048fe200000418ff */
[----:B------:R1:W3:Y:S07]  /*19b40*/  MUFU.EX2 R158, R0 ;  /* 0x00000000009e7308 */ /* 0x0002ee0000000800 */
[C---:B------:R-:W-:Y:S08]  /*19b50*/  HMMA.16816.F32.BF16 R36, R12.reuse, R26, RZ ;  /* 0x0000001a0c24723c */ /* 0x040ff000000418ff */
[----:B-----5:R-:W-:Y:S01]  /*19b60*/  HMMA.16816.F32.BF16 R32, R12, R20, RZ ;  /* 0x000000140c20723c */ /* 0x020fe200000418ff */
[----:B-1----:R-:W-:Y:S01]  /*19b70*/  FFMA.FTZ R0, R104, R4, -R5 ;  /* 0x0000000468007223 */ /* 0x002fe20000010805 */
[----:B--2---:R-:W-:-:S03]  /*19b80*/  MOV R104, R16 ;  /* 0x0000001000687202 */ /* 0x004fc60000000f00 */
[----:B------:R-:W1:Y:S03]  /*19b90*/  MUFU.EX2 R16, R0 ;  /* 0x0000000000107308 */ /* 0x000e660000000800 */
[C---:B------:R-:W-:Y:S08]  /*19ba0*/  HMMA.16816.F32.BF16 R24, R12.reuse, R22, RZ ;  /* 0x000000160c18723c */ /* 0x040ff000000418ff */
[C---:B------:R-:W-:Y:S08]  /*19bb0*/  HMMA.16816.F32.BF16 R20, R12.reuse, R28, RZ ;  /* 0x0000001c0c14723c */ /* 0x040ff000000418ff */
[C---:B------:R-:W-:Y:S08]  /*19bc0*/  HMMA.16816.F32.BF16 R28, R12.reuse, R30, RZ ;  /* 0x0000001e0c1c723c */ /* 0x040ff000000418ff */
[C---:B----4-:R-:W-:Y:S08]  /*19bd0*/  HMMA.16816.F32.BF16 R64, R12.reuse, R48, RZ ;  /* 0x000000300c40723c */ /* 0x050ff000000418ff */
[----:B------:R-:W-:Y:S07]  /*19be0*/  HMMA.16816.F32.BF16 R56, R12, R50, RZ ;  /* 0x000000320c38723c */ /* 0x000fee00000418ff */
[----:B------:R-:W-:-:S02]  /*19bf0*/  F2FP.BF16.PACK_AB R12, R76, R85 ;  /* 0x000000554c0c723e */ /* 0x000fc400000010ff */
[----:B------:R-:W-:Y:S02]  /*19c00*/  F2FP.BF16.PACK_AB R13, R78, R134 ;  /* 0x000000864e0d723e */ /* 0x000fe400000010ff */
[----:B---3--:R-:W-:Y:S02]  /*19c10*/  F2FP.BF16.PACK_AB R14, R158, R104 ;  /* 0x000000689e0e723e */ /* 0x008fe400000010ff */
[----:B-1----:R-:W-:-:S07]  /*19c20*/  F2FP.BF16.PACK_AB R15, R16, R77 ;  /* 0x0000004d100f723e */ /* 0x002fce00000010ff */
[C---:B------:R-:W-:Y:S08]  /*19c30*/  HMMA.16816.F32.BF16 R72, R12.reuse, R44, R52 ;  /* 0x0000002c0c48723c */ /* 0x040ff00000041834 */
[C---:B------:R-:W-:Y:S08]  /*19c40*/  HMMA.16816.F32.BF16 R68, R12.reuse, R46, R36 ;  /* 0x0000002e0c44723c */ /* 0x040ff00000041824 */
[----:B------:R-:W-:Y:S01]  /*19c50*/  HMMA.16816.F32.BF16 R44, R12, R60, R20 ;  /* 0x0000003c0c2c723c */ /* 0x000fe20000041814 */
[----:B------:R-:W1:Y:S01]  /*19c60*/  LDSM.16.MT88.4 R20, [R183+0xa800] ;  /* 0x00a80000b714783b */ /* 0x000e620000004200 */
[----:B------:R-:W-:-:S04]  /*19c70*/  FFMA.FTZ R0, R168, R4, -R5 ;  /* 0x00000004a8007223 */ /* 0x000fc80000010805 */
[----:B------:R2:W-:Y:S02]  /*19c80*/  MUFU.EX2 R87, R0 ;  /* 0x0000000000577308 */ /* 0x0005e40000000800 */
[----:B--2---:R-:W-:Y:S01]  /*19c90*/  FFMA.FTZ R0, R106, R4, -R5 ;  /* 0x000000046a007223 */ /* 0x004fe20000010805 */
[----:B------:R-:W-:-:S05]  /*19ca0*/  MOV R106, R16 ;  /* 0x00000010006a7202 */ /* 0x000fca0000000f00 */
[----:B------:R2:W3:Y:S01]  /*19cb0*/  MUFU.EX2 R16, R0 ;  /* 0x0000000000107308 */ /* 0x0004e20000000800 */
        /* <DEDUP_REMOVED lines=9> */
[----:B------:R2:W4:Y:S01]  /*19d50*/  MUFU.EX2 R135, R0 ;  /* 0x0000000000877308 */ /* 0x0005220000000800 */
[----:B------:R-:W-:Y:S01]  /*19d60*/  HMMA.16816.F32.BF16 R48, R12, R42, R24 ;  /* 0x0000002a0c30723c */ /* 0x000fe20000041818 */
[----:B------:R-:W5:Y:S01]  /*19d70*/  LDSM.16.MT88.4 R24, [R181+0xb000] ;  /* 0x00b00000b518783b */ /* 0x000f620000004200 */
[----:B--2---:R-:W-:-:S05]  /*19d80*/  FFMA.FTZ R0, R124, R4, -R7 ;  /* 0x000000047c007223 */ /* 0x004fca0000010807 */
[----:B------:R2:W-:Y:S02]  /*19d90*/  MUFU.EX2 R132, R0 ;  /* 0x0000000000847308 */ /* 0x0005e40000000800 */
[----:B--2---:R-:W-:-:S06]  /*19da0*/  FFMA.FTZ R0, R107, R4, -R7 ;  /* 0x000000046b007223 */ /* 0x004fcc0000010807 */
[----:B------:R2:W1:Y:S02]  /*19db0*/  MUFU.EX2 R19, R0 ;  /* 0x0000000000137308 */ /* 0x0004640000000800 */
[----:B--2---:R-:W-:Y:S01]  /*19dc0*/  FFMA.FTZ R0, R108, R4, -R5 ;  /* 0x000000046c007223 */ /* 0x004fe20000010805 */
[----:B---3--:R-:W-:-:S05]  /*19dd0*/  MOV R108, R16 ;  /* 0x00000010006c7202 */ /* 0x008fca0000000f00 */
[----:B------:R-:W2:Y:S01]  /*19de0*/  MUFU.EX2 R16, R0 ;  /* 0x0000000000107308 */ /* 0x000ea20000000800 */
[----:B------:R-:W-:Y:S01]  /*19df0*/  HMMA.16816.F32.BF16 R40, R12, R62, R28 ;  /* 0x0000003e0c28723c */ /* 0x000fe2000004181c */
[----:B------:R-:W-:Y:S06]  /*19e00*/  LDSM.16.MT88.4 R28, [R182+0xb000] ;  /* 0x00b00000b61c783b */ /* 0x000fec0000004200 */
[----:B----4-:R-:W-:Y:S02]  /*19e10*/  F2FP.BF16.PACK_AB R12, R135, R90 ;  /* 0x0000005a870c723e */ /* 0x010fe400000010ff */
[----:B------:R-:W-:-:S02]  /*19e20*/  F2FP.BF16.PACK_AB R13, R108, R87 ;  /* 0x000000576c0d723e */ /* 0x000fc400000010ff */
[----:B-1----:R-:W-:Y:S02]  /*19e30*/  F2FP.BF16.PACK_AB R14, R19, R132 ;  /* 0x00000084130e723e */ /* 0x002fe400000010ff */
[----:B--2---:R-:W-:-:S07]  /*19e40*/  F2FP.BF16.PACK_AB R15, R16, R133 ;  /* 0x00000085100f723e */ /* 0x004fce00000010ff */
[C---:B------:R-:W-:Y:S08]  /*19e50*/  HMMA.16816.F32.BF16 R56, R12.reuse, R20, R52 ;  /* 0x000000140c38723c */ /* 0x040ff00000041834 */
[----:B------:R-:W-:Y:S01]  /*19e60*/  HMMA.16816.F32.BF16 R52, R12, R22, R48 ;  /* 0x000000160c34723c */ /* 0x000fe20000041830 */
[----:B------:R-:W1:Y:S01]  /*19e70*/  LDSM.16.MT88.4 R20, [R183+0xb000] ;  /* 0x00b00000b714783b */ /* 0x000e620000004200 */
[----:B------:R-:W-:-:S04]  /*19e80*/  FFMA.FTZ R0, R121, R4, -R5 ;  /* 0x0000000479007223 */ /* 0x000fc80000010805 */
[----:B------:R2:W-:Y:S02]  /*19e90*/  MUFU.EX2 R17, R0 ;  /* 0x0000000000117308 */ /* 0x0005e40000000800 */
[----:B-----5:R-:W-:Y:S01]  /*19ea0*/  HMMA.16816.F32.BF16 R64, R12, R24, R72 ;  /* 0x000000180c40723c */ /* 0x020fe20000041848 */
[----:B--2---:R-:W-:-:S05]  /*19eb0*/  FFMA.FTZ R0, R111, R4, -R5 ;  /* 0x000000046f007223 */ /* 0x004fca0000010805 */
        /* <DEDUP_REMOVED lines=9> */
[----:B------:R-:W-:Y:S01]  /*19f50*/  LDSM.16.MT88.4 R24, [R181+0xb800] ;  /* 0x00b80000b518783b */ /* 0x000fe20000004200 */
[----:B--2---:R-:W-:-:S04]  /*19f60*/  FFMA.FTZ R0, R122, R4, -R7 ;  /* 0x000000047a007223 */ /* 0x004fc80000010807 */
[----:B------:R2:W3:Y:S02]  /*19f70*/  MUFU.EX2 R124, R0 ;  /* 0x00000000007c7308 */ /* 0x0004e40000000800 */
[----:B--2---:R-:W-:-:S06]  /*19f80*/  FFMA.FTZ R0, R123, R4, -R7 ;  /* 0x000000047b007223 */ /* 0x004fcc0000010807 */
        /* <DEDUP_REMOVED lines=86> */
[----:B------:R-:W-:-:S07]  /*1a4f0*/  MOV R100, R158 ;  /* 0x0000009e00647202 */ /* 0x000fce0000000f00 */
[----:B------:R-:W-:Y:S01]  /*1a500*/  HMMA.16816.F32.BF16 R32, R12, R22, R32 ;  /* 0x000000160c20723c */ /* 0x000fe20000041820 */
[----:B------:R-:W1:Y:S01]  /*1a510*/  LDSM.16.MT88.4 R20, [R184+0xd000] ;  /* 0x00d00000b814783b */ /* 0x000e620000004200 */
[----:B--2---:R-:W-:-:S04]  /*1a520*/  FFMA.FTZ R0, R140, R4, -R7 ;  /* 0x000000048c007223 */ /* 0x004fc80000010807 */
[----:B------:R2:W-:Y:S02]  /*1a530*/  MUFU.EX2 R137, R0 ;  /* 0x0000000000897308 */ /* 0x0005e40000000800 */
[----:B--2---:R-:W-:-:S06]  /*1a540*/  FFMA.FTZ R0, R119, R4, -R7 ;  /* 0x0000000477007223 */ /* 0x004fcc0000010807 */
[----:B------:R2:W3:Y:S02]  /*1a550*/  MUFU.EX2 R158, R0 ;  /* 0x00000000009e7308 */ /* 0x0004e40000000800 */
[----:B--2---:R-:W-:Y:S01]  /*1a560*/  FFMA.FTZ R0, R102, R4, -R7 ;  /* 0x0000000466007223 */ /* 0x004fe20000010807 */
[----:B------:R-:W-:-:S05]  /*1a570*/  MOV R102, R165 ;  /* 0x000000a500667202 */ /* 0x000fca0000000f00 */
        /* <DEDUP_REMOVED lines=11> */
[----:B--2---:R-:W-:-:S06]  /*1a630*/  FFMA.FTZ R0, R143, R4, -R5 ;  /* 0x000000048f007223 */ /* 0x004fcc0000010805 */
[----:B---3--:R-:W-:Y:S02]  /*1a640*/  F2FP.BF16.PACK_AB R12, R158, R137 ;  /* 0x000000899e0c723e */ /* 0x008fe400000010ff */
[----:B------:R-:W-:Y:S02]  /*1a650*/  F2FP.BF16.PACK_AB R13, R166, R164 ;  /* 0x000000a4a60d723e */ /* 0x000fe400000010ff */
[----:B----4-:R-:W-:Y:S02]  /*1a660*/  F2FP.BF16.PACK_AB R14, R140, R165 ;  /* 0x000000a58c0e723e */ /* 0x010fe400000010ff */
[----:B-----5:R-:W-:Y:S01]  /*1a670*/  F2FP.BF16.PACK_AB R15, R136, R167 ;  /* 0x000000a7880f723e */ /* 0x020fe200000010ff */
[----:B------:R-:W-:Y:S06]  /*1a680*/  LDSM.16.MT88.4 R28, [R182+0xd000] ;  /* 0x00d00000b61c783b */ /* 0x000fec0000004200 */
[C---:B-1----:R-:W-:Y:S08]  /*1a690*/  HMMA.16816.F32.BF16 R56, R12.reuse, R20, R56 ;  /* 0x000000140c38723c */ /* 0x042ff00000041838 */
[----:B------:R-:W-:Y:S01]  /*1a6a0*/  HMMA.16816.F32.BF16 R52, R12, R22, R52 ;  /* 0x000000160c34723c */ /* 0x000fe20000041834 */
[----:B------:R-:W1:Y:S01]  /*1a6b0*/  LDSM.16.MT88.4 R20, [R183+0xd000] ;  /* 0x00d00000b714783b */ /* 0x000e620000004200 */
[----:B------:R2:W-:Y:S01]  /*1a6c0*/  MUFU.EX2 R132, R0 ;  /* 0x0000000000847308 */ /* 0x0005e20000000800 */
[----:B------:R-:W-:-:S02]  /*1a6d0*/  MOV R143, R105 ;  /* 0x00000069008f7202 */ /* 0x000fc40000000f00 */
[----:B------:R-:W-:Y:S02]  /*1a6e0*/  MOV R105, R134 ;  /* 0x0000008600697202 */ /* 0x000fe40000000f00 */
        /* <DEDUP_REMOVED lines=25> */
[----:B--2---:R-:W-:-:S06]  /*1a880*/  FFMA.FTZ R0, R147, R4, -R5 ;  /* 0x0000000493007223 */ /* 0x004fcc0000010805 */
[----:B---3--:R-:W-:Y:S01]  /*1a890*/  F2FP.BF16.PACK_AB R12, R133, R131 ;  /* 0x00000083850c723e */ /* 0x008fe200000010ff */
[----:B------:R-:W-:Y:S01]  /*1a8a0*/  LDSM.16.MT88.4 R28, [R182+0xd800] ;  /* 0x00d80000b61c783b */ /* 0x000fe20000004200 */
[----:B------:R-:W-:Y:S02]  /*1a8b0*/  F2FP.BF16.PACK_AB R13, R134, R132 ;  /* 0x00000084860d723e */ /* 0x000fe400000010ff */
[----:B----4-:R-:W-:Y:S02]  /*1a8c0*/  F2FP.BF16.PACK_AB R14, R130, R19 ;  /* 0x00000013820e723e */ /* 0x010fe400000010ff */
[----:B-----5:R-:W-:-:S07]  /*1a8d0*/  F2FP.BF16.PACK_AB R15, R129, R135 ;  /* 0x00000087810f723e */ /* 0x020fce00000010ff */
[C---:B-1----:R-:W-:Y:S08]  /*1a8e0*/  HMMA.16816.F32.BF16 R56, R12.reuse, R20, R56 ;  /* 0x000000140c38723c */ /* 0x042ff00000041838 */
[----:B------:R-:W-:Y:S01]  /*1a8f0*/  HMMA.16816.F32.BF16 R52, R12, R22, R52 ;  /* 0x000000160c34723c */ /* 0x000fe20000041834 */
[----:B------:R-:W1:Y:S01]  /*1a900*/  LDSM.16.MT88.4 R20, [R183+0xd800] ;  /* 0x00d80000b714783b */ /* 0x000e620000004200 */
[----:B------:R-:W-:-:S02]  /*1a910*/  MOV R147, R17 ;  /* 0x0000001100937202 */ /* 0x000fc40000000f00 */
        /* <DEDUP_REMOVED lines=8> */
[----:B--2---:R-:W-:Y:S01]  /*1a9a0*/  FFMA.FTZ R0, R161, R4, -R7 ;  /* 0x00000004a1007223 */ /* 0x004fe20000010807 */
[----:B------:R-:W-:-:S03]  /*1a9b0*/  MOV R161, R16 ;  /* 0x0000001000a17202 */ /* 0x000fc60000000f00 */
        /* <DEDUP_REMOVED lines=61> */
[----:B------:R2:W-:Y:S02]  /*1ad90*/  MUFU.EX2 R113, R0 ;  /* 0x0000000000717308 */ /* 0x0005e40000000800 */
[----:B--2---:R-:W-:-:S06]  /*1ada0*/  FFMA.FTZ R0, R178, R4, -R7 ;  /* 0x00000004b2007223 */ /* 0x004fcc0000010807 */
[----:B------:R2:W-:Y:S01]  /*1adb0*/  MUFU.EX2 R112, R0 ;  /* 0x0000000000707308 */ /* 0x0005e20000000800 */
[----:B------:R-:W-:Y:S01]  /*1adc0*/  HMMA.16816.F32.BF16 R64, R12, R24, R64 ;  /* 0x000000180c40723c */ /* 0x000fe20000041840 */
[----:B--2---:R-:W-:-:S06]  /*1add0*/  FFMA.FTZ R0, R176, R4, -R7 ;  /* 0x00000004b0007223 */ /* 0x004fcc0000010807 */
[----:B------:R2:W3:Y:S01]  /*1ade0*/  MUFU.EX2 R111, R0 ;  /* 0x00000000006f7308 */ /* 0x0004e20000000800 */
[----:B------:R-:W-:Y:S01]  /*1adf0*/  HMMA.16816.F32.BF16 R60, R12, R26, R60 ;  /* 0x0000001a0c3c723c */ /* 0x000fe2000004183c */
[----:B------:R-:W4:Y:S01]  /*1ae00*/  LDSM.16.MT88.4 R24, [R184+0xf000] ;  /* 0x00f00000b818783b */ /* 0x000f220000004200 */
[----:B------:R-:W-:Y:S01]  /*1ae10*/  MOV R141, R107 ;  /* 0x0000006b008d7202 */ /* 0x000fe20000000f00 */
[----:B--2---:R-:W-:-:S04]  /*1ae20*/  FFMA.FTZ R0, R174, R4, -R7 ;  /* 0x00000004ae007223 */ /* 0x004fc80000010807 */
[----:B------:R2:W-:Y:S01]  /*1ae30*/  MUFU.EX2 R110, R0 ;  /* 0x00000000006e7308 */ /* 0x0005e20000000800 */
[C---:B-1----:R-:W-:Y:S08]  /*1ae40*/  HMMA.16816.F32.BF16 R44, R12.reuse, R20, R44 ;  /* 0x000000140c2c723c */ /* 0x042ff0000004182c */
[----:B------:R-:W-:Y:S01]  /*1ae50*/  HMMA.16816.F32.BF16 R32, R12, R22, R32 ;  /* 0x000000160c20723c */ /* 0x000fe20000041820 */
[----:B------:R-:W1:Y:S01]  /*1ae60*/  LDSM.16.MT88.4 R20, [R182+0xf000] ;  /* 0x00f00000b614783b */ /* 0x000e620000004200 */
[----:B--2---:R-:W-:-:S04]  /*1ae70*/  FFMA.FTZ R0, R81, R4, -R7 ;  /* 0x0000000451007223 */ /* 0x004fc80000010807 */
[----:B------:R2:W5:Y:S01]  /*1ae80*/  MUFU.EX2 R109, R0 ;  /* 0x00000000006d7308 */ /* 0x0005620000000800 */
[----:B------:R-:W-:Y:S01]  /*1ae90*/  MOV R163, R105 ;  /* 0x0000006900a37202 */ /* 0x000fe20000000f00 */
[----:B--2---:R-:W-:-:S06]  /*1aea0*/  FFMA.FTZ R0, R82, R4, -R5 ;  /* 0x0000000452007223 */ /* 0x004fcc0000010805 */
[----:B------:R2:W1:Y:S01]  /*1aeb0*/  MUFU.EX2 R107, R0 ;  /* 0x00000000006b7308 */ /* 0x0004620000000800 */
[----:B------:R-:W-:Y:S01]  /*1aec0*/  HMMA.16816.F32.BF16 R40, R12, R28, R40 ;  /* 0x0000001c0c28723c */ /* 0x000fe20000041828 */
[----:B------:R-:W-:Y:S01]  /*1aed0*/  MOV R92, R104 ;  /* 0x00000068005c7202 */ /* 0x000fe20000000f00 */
[----:B--2---:R-:W-:-:S05]  /*1aee0*/  FFMA.FTZ R0, R177, R4, -R5 ;  /* 0x00000004b1007223 */ /* 0x004fca0000010805 */
[----:B------:R2:W-:Y:S01]  /*1aef0*/  MUFU.EX2 R105, R0 ;  /* 0x0000000000697308 */ /* 0x0005e20000000800 */
[----:B------:R-:W-:Y:S01]  /*1af00*/  HMMA.16816.F32.BF16 R36, R12, R30, R48 ;  /* 0x0000001e0c24723c */ /* 0x000fe20000041830 */
[----:B------:R-:W-:Y:S01]  /*1af10*/  MOV R149, R72 ;  /* 0x0000004800957202 */ /* 0x000fe20000000f00 */
[----:B------:R-:W1:Y:S01]  /*1af20*/  LDSM.16.MT88.4 R28, [R181+0xf000] ;  /* 0x00f00000b51c783b */ /* 0x000e620000004200 */
[----:B--2---:R-:W-:-:S04]  /*1af30*/  FFMA.FTZ R0, R194, R4, -R5 ;  /* 0x00000004c2007223 */ /* 0x004fc80000010805 */
[----:B------:R2:W-:Y:S01]  /*1af40*/  MUFU.EX2 R103, R0 ;  /* 0x0000000000677308 */ /* 0x0005e20000000800 */
[----:B------:R-:W-:Y:S02]  /*1af50*/  MOV R148, R69 ;  /* 0x0000004500947202 */ /* 0x000fe40000000f00 */
[----:B------:R-:W-:Y:S02]  /*1af60*/  MOV R146, R68 ;  /* 0x0000004400927202 */ /* 0x000fe40000000f00 */
[----:B------:R-:W-:Y:S01]  /*1af70*/  MOV R172, R163 ;  /* 0x000000a300ac7202 */ /* 0x000fe20000000f00 */
        /* <DEDUP_REMOVED lines=8> */
[----:B---3--:R-:W-:Y:S02]  /*1b000*/  F2FP.BF16.PACK_AB R12, R111, R112 ;  /* 0x000000706f0c723e */ /* 0x008fe400000010ff */
[----:B------:R-:W-:Y:S02]  /*1b010*/  F2FP.BF16.PACK_AB R13, R114, R108 ;  /* 0x0000006c720d723e */ /* 0x000fe400000010ff */
[----:B-----5:R-:W-:Y:S02]  /*1b020*/  F2FP.BF16.PACK_AB R14, R109, R110 ;  /* 0x0000006e6d0e723e */ /* 0x020fe400000010ff */
[----:B-1----:R-:W-:Y:S01]  /*1b030*/  F2FP.BF16.PACK_AB R15, R107, R113 ;  /* 0x000000716b0f723e */ /* 0x002fe200000010ff */
[----:B--2---:R-:W-:Y:S01]  /*1b040*/  FFMA.FTZ R0, R201, R4, -R7 ;  /* 0x00000004c9007223 */ /* 0x004fe20000010807 */
[----:B------:R-:W-:-:S03]  /*1b050*/  MOV R146, R147 ;  /* 0x0000009300927202 */ /* 0x000fc60000000f00 */
[----:B------:R1:W2:Y:S01]  /*1b060*/  MUFU.EX2 R101, R0 ;  /* 0x0000000000657308 */ /* 0x0002a20000000800 */
[----:B------:R-:W-:Y:S02]  /*1b070*/  MOV R150, R79 ;  /* 0x0000004f00967202 */ /* 0x000fe40000000f00 */
[----:B------:R-:W-:Y:S02]  /*1b080*/  MOV R147, R143 ;  /* 0x0000008f00937202 */ /* 0x000fe40000000f00 */
[----:B------:R-:W-:Y:S02]  /*1b090*/  MOV R94, R75 ;  /* 0x0000004b005e7202 */ /* 0x000fe40000000f00 */
[----:B------:R-:W-:Y:S01]  /*1b0a0*/  MOV R143, R102 ;  /* 0x00000066008f7202 */ /* 0x000fe20000000f00 */
[----:B------:R-:W-:Y:S01]  /*1b0b0*/  FADD.FTZ R9, R9, R89 ;  /* 0x0000005909097221 */ /* 0x000fe20000010000 */
[----:B------:R-:W-:Y:S01]  /*1b0c0*/  MOV R171, R150 ;  /* 0x0000009600ab7202 */ /* 0x000fe20000000f00 */
[----:B-1----:R-:W-:Y:S01]  /*1b0d0*/  FFMA.FTZ R0, R199, R4, -R7 ;  /* 0x00000004c7007223 */ /* 0x002fe20000010807 */
[----:B------:R-:W-:-:S03]  /*1b0e0*/  MOV R138, R70 ;  /* 0x00000046008a7202 */ /* 0x000fc60000000f00 */
[----:B------:R1:W-:Y:S01]  /*1b0f0*/  MUFU.EX2 R102, R0 ;  /* 0x0000000000667308 */ /* 0x0003e20000000800 */
[----:B------:R-:W-:Y:S02]  /*1b100*/  MOV R145, R71 ;  /* 0x0000004700917202 */ /* 0x000fe40000000f00 */
[----:B------:R-:W-:Y:S01]  /*1b110*/  MOV R150, R94 ;  /* 0x0000005e00967202 */ /* 0x000fe20000000f00 */
[C---:B----4-:R-:W-:Y:S01]  /*1b120*/  HMMA.16816.F32.BF16 R68, R12.reuse, R26, R52 ;  /* 0x0000001a0c44723c */ /* 0x050fe20000041834 */
[----:B------:R-:W-:Y:S02]  /*1b130*/  MOV R97, R78 ;  /* 0x0000004e00617202 */ /* 0x000fe40000000f00 */
[----:B------:R-:W-:Y:S02]  /*1b140*/  MOV R96, R77 ;  /* 0x0000004d00607202 */ /* 0x000fe40000000f00 */
[----:B------:R-:W-:Y:S02]  /*1b150*/  MOV R98, R76 ;  /* 0x0000004c00627202 */ /* 0x000fe40000000f00 */
[----:B------:R-:W-:Y:S01]  /*1b160*/  MOV R94, R106 ;  /* 0x0000006a005e7202 */ /* 0x000fe20000000f00 */
[----:B------:R-:W-:Y:S01]  /*1b170*/  HMMA.16816.F32.BF16 R76, R12, R20, R40 ;  /* 0x000000140c4c723c */ /* 0x000fe20000041828 */
[----:B-1----:R-:W-:-:S02]  /*1b180*/  FFMA.FTZ R0, R195, R4, -R7 ;  /* 0x00000004c3007223 */ /* 0x002fc40000010807 */
[----:B------:R-:W-:-:S05]  /*1b190*/  FADD.FTZ R10, R84, R10 ;  /* 0x0000000a540a7221 */ /* 0x000fca0000010000 */
[----:B------:R-:W-:Y:S01]  /*1b1a0*/  HMMA.16816.F32.BF16 R52, R12, R22, R36 ;  /* 0x000000160c34723c */ /* 0x000fe20000041824 */
[----:B------:R1:W3:Y:S01]  /*1b1b0*/  MUFU.EX2 R106, R0 ;  /* 0x00000000006a7308 */ /* 0x0002e20000000800 */
[----:B------:R-:W4:Y:S01]  /*1b1c0*/  LDSM.16.MT88.4 R20, [R183+0xf000] ;  /* 0x00f00000b714783b */ /* 0x000f220000004200 */
[----:B------:R-:W-:Y:S01]  /*1b1d0*/  FADD.FTZ R9, R91, R9 ;  /* 0x000000095b097221 */ /* 0x000fe20000010000 */
[----:B------:R-:W-:Y:S01]  /*1b1e0*/  MOV R95, R93 ;  /* 0x0000005d005f7202 */ /* 0x000fe20000000f00 */
[----:B------:R-:W-:Y:S01]  /*1b1f0*/  FADD.FTZ R10, R11, R10 ;  /* 0x0000000a0b0a7221 */ /* 0x000fe20000010000 */
[----:B------:R-:W-:Y:S01]  /*1b200*/  MOV R93, R100 ;  /* 0x00000064005d7202 */ /* 0x000fe20000000f00 */
[----:B------:R-:W-:Y:S01]  /*1b210*/  LDSM.16.MT88.4 R36, [R181+0x10000] ;  /* 0x01000000b524783b */ /* 0x000fe20000004200 */
[----:B-1----:R-:W-:-:S04]  /*1b220*/  FFMA.FTZ R0, R179, R4, -R5 ;  /* 0x00000004b3007223 */ /* 0x002fc80000010805 */
[----:B------:R1:W5:Y:S01]  /*1b230*/  MUFU.EX2 R100, R0 ;  /* 0x0000000000647308 */ /* 0x0003620000000800 */
[----:B------:R-:W-:Y:S02]  /*1b240*/  MOV R175, R98 ;  /* 0x0000006200af7202 */ /* 0x000fe40000000f00 */
[----:B------:R-:W-:Y:S02]  /*1b250*/  MOV R142, R73 ;  /* 0x00000049008e7202 */ /* 0x000fe40000000f00 */
[----:B------:R-:W-:Y:S01]  /*1b260*/  MOV R144, R74 ;  /* 0x0000004a00907202 */ /* 0x000fe20000000f00 */
[----:B-1----:R-:W-:Y:S02]  /*1b270*/  FADD.FTZ R0, R171, R9 ;  /* 0x00000009ab007221 */ /* 0x002fe40000010000 */
[----:B------:R-:W-:Y:S02]  /*1b280*/  FADD.FTZ R9, R86, R10 ;  /* 0x0000000a56097221 */ /* 0x000fe40000010000 */
[----:B------:R-:W-:-:S02]  /*1b290*/  FADD.FTZ R10, R172, R0 ;  /* 0x00000000ac0a7221 */ /* 0x000fc40000010000 */
[--C-:B------:R-:W-:Y:S01]  /*1b2a0*/  FFMA.FTZ R0, R202, R4, -R5.reuse ;  /* 0x00000004ca007223 */ /* 0x100fe20000010805 */
[----:B------:R-:W-:Y:S01]  /*1b2b0*/  HMMA.16816.F32.BF16 R72, R12, R24, R56 ;  /* 0x000000180c48723c */ /* 0x000fe20000041838 */
[----:B------:R-:W1:Y:S02]  /*1b2c0*/  LDSM.16.MT88.4 R24, [R181+0xf800] ;  /* 0x00f80000b518783b */ /* 0x000e640000004200 */
[----:B------:R2:W-:Y:S01]  /*1b2d0*/  MUFU.EX2 R98, R0 ;  /* 0x0000000000627308 */ /* 0x0005e20000000800 */
[----:B------:R-:W-:Y:S02]  /*1b2e0*/  MOV R173, R97 ;  /* 0x0000006100ad7202 */ /* 0x000fe40000000f00 */
[----:B------:R-:W-:Y:S01]  /*1b2f0*/  MOV R151, R96 ;  /* 0x0000006000977202 */ /* 0x000fe20000000f00 */
[----:B--2---:R-:W-:-:S04]  /*1b300*/  FFMA.FTZ R0, R198, R4, -R5 ;  /* 0x00000004c6007223 */ /* 0x004fc80000010805 */
        /* <DEDUP_REMOVED lines=8> */
[----:B------:R-:W1:Y:S01]  /*1b390*/  LDSM.16.MT88.4 R28, [R184+0xf800] ;  /* 0x00f80000b81c783b */ /* 0x000e620000004200 */
[----:B--2---:R-:W-:-:S04]  /*1b3a0*/  FFMA.FTZ R0, R215, R4, -R7 ;  /* 0x00000004d7007223 */ /* 0x004fc80000010807 */
[----:B------:R2:W-:Y:S01]  /*1b3b0*/  MUFU.EX2 R95, R0 ;  /* 0x00000000005f7308 */ /* 0x0005e20000000800 */
[----:B----4-:R-:W-:Y:S01]  /*1b3c0*/  HMMA.16816.F32.BF16 R48, R12, R20, R44 ;  /* 0x000000140c30723c */ /* 0x010fe2000004182c */
[----:B------:R-:W-:Y:S01]  /*1b3d0*/  MOV R160, R92 ;  /* 0x0000005c00a07202 */ /* 0x000fe20000000f00 */
[----:B--2---:R-:W-:-:S05]  /*1b3e0*/  FFMA.FTZ R0, R214, R4, -R7 ;  /* 0x00000004d6007223 */ /* 0x004fca0000010807 */
[----:B------:R2:W4:Y:S01]  /*1b3f0*/  MUFU.EX2 R94, R0 ;  /* 0x00000000005e7308 */ /* 0x0005220000000800 */
[----:B------:R-:W-:Y:S01]  /*1b400*/  HMMA.16816.F32.BF16 R40, R12, R22, R32 ;  /* 0x000000160c28723c */ /* 0x000fe20000041820 */
[----:B------:R-:W1:Y:S01]  /*1b410*/  LDSM.16.MT88.4 R20, [R182+0xf800] ;  /* 0x00f80000b614783b */ /* 0x000e620000004200 */
[----:B------:R-:W-:-:S03]  /*1b420*/  FADD.FTZ R9, R85, R9 ;  /* 0x0000000955097221 */ /* 0x000fc60000010000 */
[----:B------:R-:W-:Y:S01]  /*1b430*/  LDSM.16.MT88.4 R32, [R184+0x10000] ;  /* 0x01000000b820783b */ /* 0x000fe20000004200 */
[----:B--2---:R-:W-:-:S04]  /*1b440*/  FFMA.FTZ R0, R204, R4, -R7 ;  /* 0x00000004cc007223 */ /* 0x004fc80000010807 */
[----:B------:R2:W-:Y:S01]  /*1b450*/  MUFU.EX2 R93, R0 ;  /* 0x00000000005d7308 */ /* 0x0005e20000000800 */
[----:B------:R-:W-:Y:S02]  /*1b460*/  F2FP.BF16.PACK_AB R12, R101, R99 ;  /* 0x00000063650c723e */ /* 0x000fe400000010ff */
[----:B------:R-:W-:Y:S02]  /*1b470*/  F2FP.BF16.PACK_AB R13, R103, R105 ;  /* 0x00000069670d723e */ /* 0x000fe400000010ff */
[----:B---3--:R-:W-:Y:S02]  /*1b480*/  F2FP.BF16.PACK_AB R14, R106, R102 ;  /* 0x000000666a0e723e */ /* 0x008fe400000010ff */
[----:B-----5:R-:W-:Y:S01]  /*1b490*/  F2FP.BF16.PACK_AB R15, R100, R104 ;  /* 0x00000068640f723e */ /* 0x020fe200000010ff */
[----:B--2---:R-:W-:-:S04]  /*1b4a0*/  FFMA.FTZ R0, R213, R4, -R7 ;  /* 0x00000004d5007223 */ /* 0x004fc80000010807 */
[----:B------:R2:W3:Y:S01]  /*1b4b0*/  MUFU.EX2 R92, R0 ;  /* 0x00000000005c7308 */ /* 0x0004e20000000800 */
[----:B------:R-:W-:Y:S01]  /*1b4c0*/  FADD.FTZ R9, R175, R9 ;  /* 0x00000009af097221 */ /* 0x000fe20000010000 */
[----:B-1----:R-:W-:Y:S01]  /*1b4d0*/  HMMA.16816.F32.BF16 R44, R12, R24, R64 ;  /* 0x000000180c2c723c */ /* 0x002fe20000041840 */
[----:B--2---:R-:W-:-:S04]  /*1b4e0*/  FADD.FTZ R0, R173, R10 ;  /* 0x0000000aad007221 */ /* 0x004fc80000010000 */
[----:B------:R-:W-:Y:S02]  /*1b4f0*/  FADD.FTZ R0, R151, R0 ;  /* 0x0000000097007221 */ /* 0x000fe40000010000 */
[----:B------:R-:W-:Y:S02]  /*1b500*/  FFMA.FTZ R10, R206, R4, -R5 ;  /* 0x00000004ce0a7223 */ /* 0x000fe40000010805 */
[----:B------:R-:W-:Y:S01]  /*1b510*/  FADD.FTZ R0, R162, R0 ;  /* 0x00000000a2007221 */ /* 0x000fe20000010000 */
[----:B------:R-:W-:Y:S01]  /*1b520*/  HMMA.16816.F32.BF16 R56, R12, R26, R60 ;  /* 0x0000001a0c38723c */ /* 0x000fe2000004183c */
[----:B------:R1:W2:Y:S01]  /*1b530*/  MUFU.EX2 R91, R10 ;  /* 0x0000000a005b7308 */ /* 0x0002a20000000800 */
[----:B------:R-:W5:Y:S01]  /*1b540*/  LDSM.16.MT88.4 R24, [R183+0xf800] ;  /* 0x00f80000b718783b */ /* 0x000f620000004200 */
[----:B------:R-:W-:-:S04]  /*1b550*/  FADD.FTZ R9, R160, R9 ;  /* 0x00000009a0097221 */ /* 0x000fc80000010000 */
[----:B------:R-:W-:Y:S02]  /*1b560*/  FADD.FTZ R9, R171, R9 ;  /* 0x00000009ab097221 */ /* 0x000fe40000010000 */
[----:B-1----:R-:W-:Y:S02]  /*1b570*/  FADD.FTZ R10, R87, R0 ;  /* 0x00000000570a7221 */ /* 0x002fe40000010000 */
[----:B------:R-:W-:-:S04]  /*1b580*/  FFMA.FTZ R0, R212, R4, -R5 ;  /* 0x00000004d4007223 */ /* 0x000fc80000010805 */
[----:B------:R1:W-:Y:S01]  /*1b590*/  MUFU.EX2 R89, R0 ;  /* 0x0000000000597308 */ /* 0x0003e20000000800 */
[----:B------:R-:W-:Y:S02]  /*1b5a0*/  FADD.FTZ R11, R90, R9 ;  /* 0x000000095a0b7221 */ /* 0x000fe40000010000 */
[----:B-1----:R-:W-:-:S05]  /*1b5b0*/  FFMA.FTZ R0, R207, R4, -R5 ;  /* 0x00000004cf007223 */ /* 0x002fca0000010805 */
[----:B------:R1:W-:Y:S01]  /*1b5c0*/  MUFU.EX2 R90, R0 ;  /* 0x00000000005a7308 */ /* 0x0003e20000000800 */
[----:B------:R-:W-:Y:S01]  /*1b5d0*/  HMMA.16816.F32.BF16 R60, R12, R28, R72 ;  /* 0x0000001c0c3c723c */ /* 0x000fe20000041848 */
[----:B-1----:R-:W-:-:S06]  /*1b5e0*/  FFMA.FTZ R0, R205, R4, -R5 ;  /* 0x00000004cd007223 */ /* 0x002fcc0000010805 */
[----:B------:R1:W-:Y:S01]  /*1b5f0*/  MUFU.EX2 R87, R0 ;  /* 0x0000000000577308 */ /* 0x0003e20000000800 */
[----:B------:R-:W-:Y:S01]  /*1b600*/  HMMA.16816.F32.BF16 R64, R12, R30, R68 ;  /* 0x0000001e0c40723c */ /* 0x000fe20000041844 */
[----:B------:R-:W2:Y:S01]  /*1b610*/  LDSM.16.MT88.4 R28, [R182+0x10000] ;  /* 0x01000000b61c783b */ /* 0x000ea20000004200 */
[----:B-1----:R-:W-:-:S05]  /*1b620*/  FFMA.FTZ R0, R218, R4, -R7 ;  /* 0x00000004da007223 */ /* 0x002fca0000010807 */
[----:B------:R1:W-:Y:S01]  /*1b630*/  MUFU.EX2 R86, R0 ;  /* 0x0000000000567308 */ /* 0x0003e20000000800 */
[C---:B------:R-:W-:Y:S08]  /*1b640*/  HMMA.16816.F32.BF16 R72, R12.reuse, R20, R76 ;  /* 0x000000140c48723c */ /* 0x040ff0000004184c */
[----:B------:R-:W-:Y:S01]  /*1b650*/  HMMA.16816.F32.BF16 R68, R12, R22, R52 ;  /* 0x000000160c44723c */ /* 0x000fe20000041834 */
[----:B------:R-:W2:Y:S01]  /*1b660*/  LDSM.16.MT88.4 R20, [R183+0x10000] ;  /* 0x01000000b714783b */ /* 0x000ea20000004200 */
[----:B-1----:R-:W-:-:S04]  /*1b670*/  FFMA.FTZ R0, R217, R4, -R7 ;  /* 0x00000004d9007223 */ /* 0x002fc80000010807 */
[----:B------:R1:W1:Y:S02]  /*1b680*/  MUFU.EX2 R85, R0 ;  /* 0x0000000000557308 */ /* 0x0002640000000800 */
[----:B-----5:R-:W-:Y:S01]  /*1b690*/  HMMA.16816.F32.BF16 R48, R12, R24, R48 ;  /* 0x000000180c30723c */ /* 0x020fe20000041830 */
[----:B-1----:R-:W-:-:S05]  /*1b6a0*/  FFMA.FTZ R0, R211, R4, -R7 ;  /* 0x00000004d3007223 */ /* 0x002fca0000010807 */
[----:B------:R1:W-:Y:S02]  /*1b6b0*/  MUFU.EX2 R84, R0 ;  /* 0x0000000000547308 */ /* 0x0003e40000000800 */
[----:B------:R-:W-:Y:S01]  /*1b6c0*/  HMMA.16816.F32.BF16 R24, R12, R26, R40 ;  /* 0x0000001a0c18723c */ /* 0x000fe20000041828 */
[-C--:B------:R-:W-:Y:S02]  /*1b6d0*/  FFMA.FTZ R9, R209, R4.reuse, -R5 ;  /* 0x00000004d1097223 */ /* 0x080fe40000010805 */
[----:B-1----:R-:W-:-:S04]  /*1b6e0*/  FFMA.FTZ R0, R208, R4, -R7 ;  /* 0x00000004d0007223 */ /* 0x002fc80000010807 */
[----:B------:R1:W5:Y:S01]  /*1b6f0*/  MUFU.EX2 R83, R0 ;  /* 0x0000000000537308 */ /* 0x0003620000000800 */
[----:B----4-:R-:W-:Y:S02]  /*1b700*/  F2FP.BF16.PACK_AB R12, R94, R95 ;  /* 0x0000005f5e0c723e */ /* 0x010fe400000010ff */
[----:B------:R-:W-:Y:S02]  /*1b710*/  F2FP.BF16.PACK_AB R13, R97, R98 ;  /* 0x00000062610d723e */ /* 0x000fe400000010ff */
[----:B---3--:R-:W-:Y:S02]  /*1b720*/  F2FP.BF16.PACK_AB R14, R92, R93 ;  /* 0x0000005d5c0e723e */ /* 0x008fe400000010ff */
[----:B--2---:R-:W-:Y:S01]  /*1b730*/  F2FP.BF16.PACK_AB R15, R91, R96 ;  /* 0x000000605b0f723e */ /* 0x004fe200000010ff */
[----:B-1----:R-:W-:-:S04]  /*1b740*/  FADD.FTZ R0, R172, R10 ;  /* 0x0000000aac007221 */ /* 0x002fc80000010000 */
[----:B------:R-:W-:Y:S02]  /*1b750*/  FADD.FTZ R0, R163, R0 ;  /* 0x00000000a3007221 */ /* 0x000fe40000010000 */
[----:B------:R-:W-:Y:S02]  /*1b760*/  FADD.FTZ R10, R150, R11 ;  /* 0x0000000b960a7221 */ /* 0x000fe40000010000 */
[----:B------:R-:W-:Y:S01]  /*1b770*/  FADD.FTZ R0, R148, R0 ;  /* 0x0000000094007221 */ /* 0x000fe20000010000 */
[----:B------:R1:W2:Y:S01]  /*1b780*/  MUFU.EX2 R82, R9 ;  /* 0x0000000900527308 */ /* 0x0002a20000000800 */
[C---:B------:R-:W-:Y:S08]  /*1b790*/  HMMA.16816.F32.BF16 R40, R12.reuse, R36, R44 ;  /* 0x000000240c28723c */ /* 0x040ff0000004182c */
        /* <DEDUP_REMOVED lines=8> */
[C---:B------:R-:W-:Y:S01]  /*1b820*/  HMMA.16816.F32.BF16 R56, R12.reuse, R34, R64 ;  /* 0x000000220c38723c */ /* 0x040fe20000041840 */
[----:B------:R-:W3:Y:S01]  /*1b830*/  LDSM.16.MT88.4 R32, [R181+0x10800] ;  /* 0x01080000b520783b */ /* 0x000ee20000004200 */
[-CC-:B------:R-:W-:Y:S02]  /*1b840*/  FFMA.FTZ R9, R210, R4.reuse, -R5.reuse ;  /* 0x00000004d2097223 */ /* 0x180fe40000010805 */
[----:B-1----:R-:W-:Y:S02]  /*1b850*/  FFMA.FTZ R0, R216, R4, -R5 ;  /* 0x00000004d8007223 */ /* 0x002fe40000010805 */
[----:B------:R1:W-:Y:S02]  /*1b860*/  MUFU.EX2 R79, R9 ;  /* 0x00000009004f7308 */ /* 0x0003e40000000800 */
[C---:B------:R-:W-:Y:S06]  /*1b870*/  HMMA.16816.F32.BF16 R60, R12.reuse, R28, R72 ;  /* 0x0000001c0c3c723c */ /* 0x040fec0000041848 */
[----:B------:R4:W-:Y:S02]  /*1b880*/  MUFU.EX2 R80, R0 ;  /* 0x0000000000507308 */ /* 0x0009e40000000800 */
[----:B------:R-:W-:Y:S01]  /*1b890*/  HMMA.16816.F32.BF16 R72, R12, R20, R48 ;  /* 0x000000140c48723c */ /* 0x000fe20000041830 */
[----:B-1----:R-:W-:-:S07]  /*1b8a0*/  FADD.FTZ R9, R139, R11 ;  /* 0x0000000b8b097221 */ /* 0x002fce0000010000 */
[----:B------:R-:W-:Y:S01]  /*1b8b0*/  HMMA.16816.F32.BF16 R44, R12, R22, R24 ;  /* 0x000000160c2c723c */ /* 0x000fe20000041818 */
[----:B------:R-:W1:Y:S01]  /*1b8c0*/  LDSM.16.MT88.4 R20, [R182+0x10800] ;  /* 0x01080000b614783b */ /* 0x000e620000004200 */
[----:B----4-:R-:W-:-:S06]  /*1b8d0*/  FADD.FTZ R0, R141, R10 ;  /* 0x0000000a8d007221 */ /* 0x010fcc0000010000 */
[----:B------:R-:W-:Y:S01]  /*1b8e0*/  HMMA.16816.F32.BF16 R68, R12, R30, R68 ;  /* 0x0000001e0c44723c */ /* 0x000fe20000041844 */
[----:B------:R-:W-:Y:S01]  /*1b8f0*/  FADD.FTZ R9, R144, R9 ;  /* 0x0000000990097221 */ /* 0x000fe20000010000 */
[----:B------:R-:W4:Y:S01]  /*1b900*/  LDSM.16.MT88.4 R28, [R184+0x10800] ;  /* 0x01080000b81c783b */ /* 0x000f220000004200 */
[----:B------:R-:W-:-:S03]  /*1b910*/  FADD.FTZ R0, R142, R0 ;  /* 0x000000008e007221 */ /* 0x000fc60000010000 */
[----:B------:R-:W1:Y:S01]  /*1b920*/  LDSM.16.MT88.4 R24, [R183+0x10800] ;  /* 0x01080000b718783b */ /* 0x000e620000004200 */
[----:B------:R-:W-:Y:S02]  /*1b930*/  FADD.FTZ R0, R145, R0 ;  /* 0x0000000091007221 */ /* 0x000fe40000010000 */
[----:B------:R-:W-:Y:S01]  /*1b940*/  FADD.FTZ R9, R138, R9 ;  /* 0x000000098a097221 */ /* 0x000fe20000010000 */
[----:B------:R-:W-:Y:S01]  /*1b950*/  F2FP.BF16.PACK_AB R12, R85, R86 ;  /* 0x00000056550c723e */ /* 0x000fe200000010ff */
[----:B------:R-:W-:Y:S01]  /*1b960*/  FADD.FTZ R0, R248, R0 ;  /* 0x00000000f8007221 */ /* 0x000fe20000010000 */
[----:B------:R-:W-:Y:S01]  /*1b970*/  F2FP.BF16.PACK_AB R13, R90, R89 ;  /* 0x000000595a0d723e */ /* 0x000fe200000010ff */
[----:B------:R-:W-:Y:S01]  /*1b980*/  FADD.FTZ R9, R247, R9 ;  /* 0x00000009f7097221 */ /* 0x000fe20000010000 */
[----:B-----5:R-:W-:Y:S01]  /*1b990*/  F2FP.BF16.PACK_AB R14, R83, R84 ;  /* 0x00000054530e723e */ /* 0x020fe200000010ff */
[----:B------:R-:W-:Y:S01]  /*1b9a0*/  FADD.FTZ R0, R251, R0 ;  /* 0x00000000fb007221 */ /* 0x000fe20000010000 */
[----:B--2---:R-:W-:Y:S01]  /*1b9b0*/  F2FP.BF16.PACK_AB R15, R82, R87 ;  /* 0x00000057520f723e */ /* 0x004fe200000010ff */
[----:B------:R-:W-:Y:S01]  /*1b9c0*/  FADD.FTZ R9, R250, R9 ;  /* 0x00000009fa097221 */ /* 0x000fe20000010000 */
[----:B------:R-:W-:Y:S01]  /*1b9d0*/  LDSM.16.MT88.4 R144, [R182+0x11800] ;  /* 0x01180000b690783b */ /* 0x000fe20000004200 */
[----:B------:R-:W-:-:S02]  /*1b9e0*/  FADD.FTZ R0, R143, R0 ;  /* 0x000000008f007221 */ /* 0x000fc40000010000 */
[----:B------:R-:W-:Y:S02]  /*1b9f0*/  FADD.FTZ R9, R246, R9 ;  /* 0x00000009f6097221 */ /* 0x000fe40000010000 */
[----:B------:R-:W-:Y:S02]  /*1ba00*/  FADD.FTZ R0, R244, R0 ;  /* 0x00000000f4007221 */ /* 0x000fe40000010000 */
[----:B------:R-:W-:Y:S02]  /*1ba10*/  FADD.FTZ R9, R245, R9 ;  /* 0x00000009f5097221 */ /* 0x000fe40000010000 */
[----:B------:R-:W-:Y:S02]  /*1ba20*/  FADD.FTZ R0, R240, R0 ;  /* 0x00000000f0007221 */ /* 0x000fe40000010000 */
[----:B------:R-:W-:Y:S02]  /*1ba30*/  FFMA.FTZ R10, R229, R4, -R7 ;  /* 0x00000004e50a7223 */ /* 0x000fe40000010807 */
[----:B------:R-:W-:-:S02]  /*1ba40*/  FADD.FTZ R9, R239, R9 ;  /* 0x00000009ef097221 */ /* 0x000fc40000010000 */
[----:B------:R-:W-:Y:S01]  /*1ba50*/  FADD.FTZ R0, R242, R0 ;  /* 0x00000000f2007221 */ /* 0x000fe20000010000 */
[----:B------:R2:W-:Y:S01]  /*1ba60*/  MUFU.EX2 R78, R10 ;  /* 0x0000000a004e7308 */ /* 0x0005e20000000800 */
[----:B---3--:R-:W-:Y:S01]  /*1ba70*/  HMMA.16816.F32.BF16 R64, R12, R32, R40 ;  /* 0x000000200c40723c */ /* 0x008fe20000041828 */
[----:B------:R-:W-:Y:S02]  /*1ba80*/  FADD.FTZ R9, R241, R9 ;  /* 0x00000009f1097221 */ /* 0x000fe40000010000 */
[----:B------:R-:W-:-:S05]  /*1ba90*/  FADD.FTZ R0, R243, R0 ;  /* 0x00000000f3007221 */ /* 0x000fca0000010000 */
[C---:B------:R-:W-:Y:S01]  /*1baa0*/  HMMA.16816.F32.BF16 R48, R12.reuse, R34, R36 ;  /* 0x000000220c30723c */ /* 0x040fe20000041824 */
[----:B------:R-:W3:Y:S01]  /*1bab0*/  LDSM.16.MT88.4 R32, [R181+0x11000] ;  /* 0x01100000b520783b */ /* 0x000ee20000004200 */
[----:B------:R-:W-:Y:S02]  /*1bac0*/  FADD.FTZ R9, R170, R9 ;  /* 0x00000009aa097221 */ /* 0x000fe40000010000 */
[----:B--2---:R-:W-:Y:S02]  /*1bad0*/  FFMA.FTZ R10, R228, R4, -R7 ;  /* 0x00000004e40a7223 */ /* 0x004fe40000010807 */
[----:B------:R-:W-:Y:S02]  /*1bae0*/  FADD.FTZ R0, R168, R0 ;  /* 0x00000000a8007221 */ /* 0x000fe40000010000 */
[----:B------:R2:W5:Y:S01]  /*1baf0*/  MUFU.EX2 R77, R10 ;  /* 0x0000000a004d7308 */ /* 0x0005620000000800 */
[----:B------:R-:W-:Y:S02]  /*1bb00*/  FADD.FTZ R9, R169, R9 ;  /* 0x00000009a9097221 */ /* 0x000fe40000010000 */
[----:B------:R-:W-:Y:S01]  /*1bb10*/  FADD.FTZ R0, R164, R0 ;  /* 0x00000000a4007221 */ /* 0x000fe20000010000 */
[----:B-1----:R-:W-:Y:S01]  /*1bb20*/  HMMA.16816.F32.BF16 R36, R12, R20, R60 ;  /* 0x000000140c24723c */ /* 0x002fe2000004183c */
[----:B------:R-:W-:-:S02]  /*1bb30*/  FADD.FTZ R9, R137, R9 ;  /* 0x0000000989097221 */ /* 0x000fc40000010000 */
[----:B------:R-:W-:Y:S02]  /*1bb40*/  FADD.FTZ R0, R166, R0 ;  /* 0x00000000a6007221 */ /* 0x000fe40000010000 */
[----:B--2---:R-:W-:-:S04]  /*1bb50*/  FFMA.FTZ R10, R226, R4, -R7 ;  /* 0x00000004e20a7223 */ /* 0x004fc80000010807 */
[----:B------:R1:W-:Y:S01]  /*1bb60*/  MUFU.EX2 R76, R10 ;  /* 0x0000000a004c7308 */ /* 0x0003e20000000800 */
[----:B------:R-:W-:Y:S02]  /*1bb70*/  FADD.FTZ R9, R158, R9 ;  /* 0x000000099e097221 */ /* 0x000fe40000010000 */
[----:B------:R-:W-:Y:S02]  /*1bb80*/  FADD.FTZ R0, R167, R0 ;  /* 0x00000000a7007221 */ /* 0x000fe40000010000 */
[----:B------:R-:W-:Y:S02]  /*1bb90*/  FADD.FTZ R9, R165, R9 ;  /* 0x00000009a5097221 */ /* 0x000fe40000010000 */
[----:B-1----:R-:W-:Y:S01]  /*1bba0*/  FFMA.FTZ R10, R227, R4, -R7 ;  /* 0x00000004e30a7223 */ /* 0x002fe20000010807 */
[----:B----4-:R-:W-:Y:S01]  /*1bbb0*/  HMMA.16816.F32.BF16 R52, R12, R28, R52 ;  /* 0x0000001c0c34723c */ /* 0x010fe20000041834 */
[----:B------:R-:W-:Y:S01]  /*1bbc0*/  FADD.FTZ R0, R136, R0 ;  /* 0x0000000088007221 */ /* 0x000fe20000010000 */
[----:B------:R-:W-:Y:S01]  /*1bbd0*/  LDSM.16.MT88.4 R164, [R181+0x11800] ;  /* 0x01180000b5a4783b */ /* 0x000fe20000004200 */
[----:B------:R1:W2:Y:S01]  /*1bbe0*/  MUFU.EX2 R62, R10 ;  /* 0x0000000a003e7308 */ /* 0x0002a20000000800 */
[----:B------:R-:W-:-:S02]  /*1bbf0*/  FADD.FTZ R9, R140, R9 ;  /* 0x000000098c097221 */ /* 0x000fc40000010000 */
[----:B------:R-:W-:Y:S01]  /*1bc00*/  FADD.FTZ R0, R132, R0 ;  /* 0x0000000084007221 */ /* 0x000fe20000010000 */
[----:B------:R-:W-:Y:S01]  /*1bc10*/  LDSM.16.MT88.4 R136, [R184+0x11800] ;  /* 0x01180000b888783b */ /* 0x000fe20000004200 */
[----:B-1----:R-:W-:-:S04]  /*1bc20*/  FFMA.FTZ R10, R230, R4, -R5 ;  /* 0x00000004e60a7223 */ /* 0x002fc80000010805 */
[----:B------:R1:W4:Y:S01]  /*1bc30*/  MUFU.EX2 R61, R10 ;  /* 0x0000000a003d7308 */ /* 0x0003220000000800 */
[----:B------:R-:W-:Y:S02]  /*1bc40*/  FADD.FTZ R9, R131, R9 ;  /* 0x0000000983097221 */ /* 0x000fe40000010000 */
[----:B------:R-:W-:Y:S01]  /*1bc50*/  FADD.FTZ R0, R134, R0 ;  /* 0x0000000086007221 */ /* 0x000fe20000010000 */
[----:B------:R-:W-:Y:S01]  /*1bc60*/  HMMA.16816.F32.BF16 R56, R12, R30, R56 ;  /* 0x0000001e0c38723c */ /* 0x000fe20000041838 */
[----:B------:R-:W-:Y:S01]  /*1bc70*/  FADD.FTZ R9, R133, R9 ;  /* 0x0000000985097221 */ /* 0x000fe20000010000 */
[----:B------:R-:W3:Y:S01]  /*1bc80*/  LDSM.16.MT88.4 R28, [R184+0x11000] ;  /* 0x01100000b81c783b */ /* 0x000ee20000004200 */
[----:B------:R-:W-:Y:S02]  /*1bc90*/  FADD.FTZ R0, R135, R0 ;  /* 0x0000000087007221 */ /* 0x000fe40000010000 */
[----:B------:R-:W-:-:S03]  /*1bca0*/  FADD.FTZ R9, R19, R9 ;  /* 0x0000000913097221 */ /* 0x000fc60000010000 */
[C---:B------:R-:W-:Y:S01]  /*1bcb0*/  HMMA.16816.F32.BF16 R40, R12.reuse, R22, R68 ;  /* 0x000000160c28723c */ /* 0x040fe20000041844 */
[----:B-1----:R-:W-:Y:S01]  /*1bcc0*/  FFMA.FTZ R10, R232, R4, -R5 ;  /* 0x00000004e80a7223 */ /* 0x002fe20000010805 */
[----:B------:R-:W1:Y:S06]  /*1bcd0*/  LDSM.16.MT88.4 R20, [R182+0x11000] ;  /* 0x01100000b614783b */ /* 0x000e6c0000004200 */
[----:B------:R-:W-:Y:S01]  /*1bce0*/  HMMA.16816.F32.BF16 R72, R12, R24, R72 ;  /* 0x000000180c48723c */ /* 0x000fe20000041848 */
[----:B------:R2:W1:Y:S01]  /*1bcf0*/  MUFU.EX2 R60, R10 ;  /* 0x0000000a003c7308 */ /* 0x0004620000000800 */
[----:B------:R-:W-:-:S06]  /*1bd00*/  FADD.FTZ R0, R129, R0 ;  /* 0x0000000081007221 */ /* 0x000fcc0000010000 */
[----:B------:R-:W-:Y:S01]  /*1bd10*/  HMMA.16816.F32.BF16 R44, R12, R26, R44 ;  /* 0x0000001a0c2c723c */ /* 0x000fe2000004182c */
[----:B------:R-:W-:Y:S01]  /*1bd20*/  FADD.FTZ R9, R130, R9 ;  /* 0x0000000982097221 */ /* 0x000fe20000010000 */
[----:B------:R-:W1:Y:S05]  /*1bd30*/  LDSM.16.MT88.4 R24, [R183+0x11000] ;  /* 0x01100000b718783b */ /* 0x000e6a0000004200 */
[----:B-----5:R-:W-:Y:S02]  /*1bd40*/  F2FP.BF16.PACK_AB R12, R77, R78 ;  /* 0x0000004e4d0c723e */ /* 0x020fe400000010ff */
[----:B------:R-:W-:Y:S02]  /*1bd50*/  F2FP.BF16.PACK_AB R13, R80, R81 ;  /* 0x00000051500d723e */ /* 0x000fe400000010ff */
[----:B--2---:R-:W-:-:S02]  /*1bd60*/  F2FP.BF16.PACK_AB R14, R62, R76 ;  /* 0x0000004c3e0e723e */ /* 0x004fc400000010ff */
[----:B----4-:R-:W-:Y:S01]  /*1bd70*/  F2FP.BF16.PACK_AB R15, R61, R79 ;  /* 0x0000004f3d0f723e */ /* 0x010fe200000010ff */
[----:B------:R-:W-:Y:S02]  /*1bd80*/  FFMA.FTZ R10, R231, R4, -R5 ;  /* 0x00000004e70a7223 */ /* 0x000fe40000010805 */
[----:B------:R-:W-:-:S04]  /*1bd90*/  FADD.FTZ R0, R17, R0 ;  /* 0x0000000011007221 */ /* 0x000fc80000010000 */
[----:B---3--:R-:W-:Y:S01]  /*1bda0*/  HMMA.16816.F32.BF16 R64, R12, R32, R64 ;  /* 0x000000200c40723c */ /* 0x008fe20000041840 */
[----:B------:R2:W-:Y:S01]  /*1bdb0*/  MUFU.EX2 R32, R10 ;  /* 0x0000000a00207308 */ /* 0x0005e20000000800 */
[----:B------:R-:W-:Y:S02]  /*1bdc0*/  FADD.FTZ R9, R16, R9 ;  /* 0x0000000910097221 */ /* 0x000fe40000010000 */
        /* <DEDUP_REMOVED lines=17> */
[----:B------:R2:W5:Y:S02]  /*1bee0*/  MUFU.EX2 R11, R10 ;  /* 0x0000000a000b7308 */ /* 0x0005640000000800 */
        /* <DEDUP_REMOVED lines=50> */
[----:B-1----:R-:W-:-:S07]  /*1c210*/  FADD.FTZ R0, R60, R0 ;  /* 0x000000003c007221 */ /* 0x002fce0000010000 */
[----:B------:R-:W-:Y:S01]  /*1c220*/  HMMA.16816.F32.BF16 R56, R12, R30, R56 ;  /* 0x0000001e0c38723c */ /* 0x000fe20000041838 */
[----:B---3--:R-:W-:-:S07]  /*1c230*/  FADD.FTZ R4, R17, R4 ;  /* 0x0000000411047221 */ /* 0x008fce0000010000 */
[C---:B------:R-:W-:Y:S08]  /*1c240*/  HMMA.16816.F32.BF16 R36, R12.reuse, R20, R36 ;  /* 0x000000140c24723c */ /* 0x040ff00000041824 */
[C---:B------:R-:W-:Y:S08]  /*1c250*/  HMMA.16816.F32.BF16 R40, R12.reuse, R22, R40 ;  /* 0x000000160c28723c */ /* 0x040ff00000041828 */
[C---:B------:R-:W-:Y:S08]  /*1c260*/  HMMA.16816.F32.BF16 R148, R12.reuse, R24, R72 ;  /* 0x000000180c94723c */ /* 0x040ff00000041848 */
[----:B------:R-:W-:Y:S01]  /*1c270*/  HMMA.16816.F32.BF16 R44, R12, R26, R44 ;  /* 0x0000001a0c2c723c */ /* 0x000fe2000004182c */
[----:B------:R-:W1:Y:S01]  /*1c280*/  LDSM.16.MT88.4 R12, [R183+0x11800] ;  /* 0x01180000b70c783b */ /* 0x000e620000004200 */
[----:B------:R-:W-:-:S02]  /*1c290*/  FADD.FTZ R0, R32, R0 ;  /* 0x0000000020007221 */ /* 0x000fc40000010000 */
[----:B----4-:R-:W-:Y:S02]  /*1c2a0*/  FADD.FTZ R4, R16, R4 ;  /* 0x0000000410047221 */ /* 0x010fe40000010000 */
[----:B------:R-:W-:Y:S02]  /*1c2b0*/  FADD.FTZ R0, R19, R0 ;  /* 0x0000000013007221 */ /* 0x000fe40000010000 */
[----:B-----5:R-:W-:Y:S02]  /*1c2c0*/  FADD.FTZ R4, R11, R4 ;  /* 0x000000040b047221 */ /* 0x020fe40000010000 */
        /* <DEDUP_REMOVED lines=18> */
[----:B--2---:R-:W2:Y:S01]  /*1c3f0*/  LDL.LU R172, [R1+0x6c] ;  /* 0x00006c0001ac7983 */ /* 0x004ea20000300800 */
[----:B------:R-:W-:-:S04]  /*1c400*/  DEPBAR.LE SB0, 0x0 ;  /* 0x000080000000791a */ /* 0x000fc80000000000 */
[----:B------:R-:W-:Y:S01]  /*1c410*/  WARPSYNC 0xffffffff ;  /* 0xffffffff00007948 */ /* 0x000fe20003800000 */
[----:B------:R-:W-:Y:S01]  /*1c420*/  BSSY B0, `(.L_x_4312) ;  /* 0x0000052000007945 */ /* 0x000fe20003800000 */
[----:B------:R-:W-:Y:S01]  /*1c430*/  BAR.SYNC.DEFER_BLOCKING 0x0 ;  /* 0x0000000000007b1d */ /* 0x000fe20000010000 */
[----:B--2---:R-:W-:-:S05]  /*1c440*/  IADD3 R199, R172, -0x2, RZ ;  /* 0xfffffffeacc77810 */ /* 0x004fca0007ffe0ff */
[----:B------:R1:W-:Y:S01]  /*1c450*/  STL [R1], R199 ;  /* 0x000000c701007387 */ /* 0x0003e20000100800 */
        /* <DEDUP_REMOVED lines=13> */
[----:B------:R-:W2:Y:S01]  /*1c530*/  I2F.RP R4, R11 ;  /* 0x0000000b00047306 */ /* 0x000ea20000209400 */
[----:B------:R-:W-:-:S02]  /*1c540*/  LOP3.LUT R12, R12, R0, RZ, 0x3c, !PT ;  /* 0x000000000c0c7212 */ /* 0x000fc400078e3cff */
[----:B------:R-:W-:Y:S02]  /*1c550*/  LOP3.LUT R10, R10, R0, RZ, 0x3c, !PT ;  /* 0x000000000a0a7212 */ /* 0x000fe400078e3cff */
[----:B------:R-:W-:Y:S02]  /*1c560*/  ISETP.GE.AND P3, PT, R12, RZ, PT ;  /* 0x000000ff0c00720c */ /* 0x000fe40003f66270 */
[----:B------:R-:W-:Y:S01]  /*1c570*/  ISETP.GE.AND P1, PT, R10, RZ, PT ;  /* 0x000000ff0a00720c */ /* 0x000fe20003f26270 */
[----:B--2---:R-:W2:Y:S02]  /*1c580*/  MUFU.RCP R4, R4 ;  /* 0x0000000400047308 */ /* 0x004ea40000001000 */
[----:B--2---:R-:W-:-:S06]  /*1c590*/  IADD3 R4, R4, 0xffffffe, RZ ;  /* 0x0ffffffe04047810 */ /* 0x004fcc0007ffe0ff */
[----:B------:R-:W2:Y:S02]  /*1c5a0*/  F2I.FTZ.U32.TRUNC.NTZ R5, R4 ;  /* 0x0000000400057305 */ /* 0x000ea4000021f000 */
[----:B--2---:R-:W-:-:S04]  /*1c5b0*/  IMAD.MOV R4, RZ, RZ, -R5 ;  /* 0x000000ffff047224 */ /* 0x004fc800078e0a05 */
        /* <DEDUP_REMOVED lines=29> */
[----:B------:R3:W4:Y:S05]  /*1c790*/  LD.E R14, [R10.64] ;  /* 0x000000060a0e7980 */ /* 0x00072a000c101900 */
[----:B------:R-:W4:Y:S04]  /*1c7a0*/  LD.E R12, [R12.64] ;  /* 0x000000060c0c7980 */ /* 0x000f28000c101900 */
[----:B---3--:R-:W3:Y:S01]  /*1c7b0*/  LD.E.64 R10, [R156.64+0x28] ;  /* 0x000028069c0a7980 */ /* 0x008ee2000c101b00 */
[----:B------:R-:W-:-:S05]  /*1c7c0*/  IADD3 R7, R9, -R7, RZ ;  /* 0x8000000709077210 */ /* 0x000fca0007ffe0ff */
[----:B------:R-:W-:-:S05]  /*1c7d0*/  IMAD R0, R0, R7, -0x100 ;  /* 0xffffff0000007424 */ /* 0x000fca00078e0207 */
[----:B------:R-:W-:Y:S01]  /*1c7e0*/  SHF.R.S32.HI R7, RZ, 0x1f, R0 ;  /* 0x0000001fff077819 */ /* 0x000fe20000011400 */
[-C--:B--2---:R-:W-:Y:S02]  /*1c7f0*/  IMAD R5, R5, R0.reuse, RZ ;  /* 0x0000000005057224 */ /* 0x084fe400078e02ff */
[----:B----4-:R-:W-:Y:S02]  /*1c800*/  IMAD.IADD R14, R12, 0x1, -R14 ;  /* 0x000000010c0e7824 */ /* 0x010fe400078e0a0e */
[----:B------:R-:W-:-:S04]  /*1c810*/  IMAD.WIDE.U32 R12, R4, R0, RZ ;  /* 0x00000000040c7225 */ /* 0x000fc800078e00ff */
[----:B------:R-:W-:Y:S01]  /*1c820*/  IMAD R4, R4, R7, R5 ;  /* 0x0000000704047224 */ /* 0x000fe200078e0205 */
[----:B------:R-:W-:-:S03]  /*1c830*/  SHF.R.S32.HI R7, RZ, 0x1f, R14 ;  /* 0x0000001fff077819 */ /* 0x000fc6000001140e */
[----:B------:R-:W-:Y:S02]  /*1c840*/  IMAD.IADD R5, R13, 0x1, R4 ;  /* 0x000000010d057824 */ /* 0x000fe400078e0204 */
[----:B------:R-:W-:Y:S02]  /*1c850*/  IMAD.MOV.U32 R4, RZ, RZ, R12 ;  /* 0x000000ffff047224 */ /* 0x000fe400078e000c */
[----:B---3--:R-:W-:-:S04]  /*1c860*/  IMAD R0, R11, R14, RZ ;  /* 0x0000000e0b007224 */ /* 0x008fc800078e02ff */
[----:B------:R-:W-:Y:S02]  /*1c870*/  IMAD R0, R10, R7, R0 ;  /* 0x000000070a007224 */ /* 0x000fe400078e0200 */
[----:B------:R-:W-:-:S05]  /*1c880*/  IMAD.WIDE.U32 R10, R14, R10, R4 ;  /* 0x0000000a0e0a7225 */ /* 0x000fca00078e0004 */
[----:B------:R-:W-:Y:S01]  /*1c890*/  IADD3 R4, R11, R0, RZ ;  /* 0x000000000b047210 */ /* 0x000fe20007ffe0ff */
[----:B------:R-:W-:Y:S01]  /*1c8a0*/  IMAD.MOV.U32 R0, RZ, RZ, R10 ;  /* 0x000000ffff007224 */ /* 0x000fe200078e000a */
[----:B------:R-:W-:Y:S05]  /*1c8b0*/  BRA `(.L_x_4314) ;  /* 0x0000008000007947 */ /* 0x000fea0003800000 */
.L_x_4313:
        /* <DEDUP_REMOVED lines=8> */
.L_x_4314:
[----:B------:R-:W-:Y:S05]  /*1c940*/  BSYNC B0 ;  /* 0x0000000000007941 */ /* 0x000fea0003800000 */
.L_x_4312:
[----:B------:R-:W2:Y:S04]  /*1c950*/  LDL.LU R56, [R1+0x9c] ;  /* 0x00009c0001387983 */ /* 0x000ea80000300800 */
[----:B------:R-:W3:Y:S04]  /*1c960*/  LDL.LU R57, [R1+0xa0] ;  /* 0x0000a00001397983 */ /* 0x000ee80000300800 */
[----:B------:R-:W4:Y:S04]  /*1c970*/  LDL.LU R58, [R1+0xd0] ;  /* 0x0000d000013a7983 */ /* 0x000f280000300800 */
[----:B------:R-:W4:Y:S04]  /*1c980*/  LDL R55, [R1+0x14c] ;  /* 0x00014c0001377983 */ /* 0x000f280000100800 */
        /* <DEDUP_REMOVED lines=8> */
[----:B------:R-:W4:Y:S01]  /*1ca10*/  LDL R59, [R1+0x10] ;  /* 0x00001000013b7983 */ /* 0x000f220000100800 */
[----:B------:R-:W-:-:S02]  /*1ca20*/  ISETP.GE.AND P2, PT, R154, R252, PT ;  /* 0x000000fc9a00720c */ /* 0x000fc40003f46270 */
[C---:B------:R-:W-:Y:S01]  /*1ca30*/  LEA R194, P3, R0.reuse, R220, 0x1 ;  /* 0x000000dc00c27211 */ /* 0x040fe200078608ff */
[----:B------:R-:W-:Y:S03]  /*1ca40*/  STL [R1+0x1cc], R163 ;  /* 0x0001cca301007387 */ /* 0x000fe60000100800 */
[C---:B------:R-:W-:Y:S01]  /*1ca50*/  LEA.HI.X R195, R0.reuse, R219, R4, 0x1, P3 ;  /* 0x000000db00c37211 */ /* 0x040fe200018f0c04 */
[----:B------:R1:W-:Y:S04]  /*1ca60*/  STL [R1+0x1c8], R162 ;  /* 0x0001c8a201007387 */ /* 0x0003e80000100800 */
[----:B------:R-:W-:Y:S02]  /*1ca70*/  STL [R1+0x1c4], R161 ;  /* 0x0001c4a101007387 */ /* 0x000fe40000100800 */
[----:B------:R-:W-:Y:S01]  /*1ca80*/  @!P2 IADD3 R5, P1, R0, R197, RZ ;  /* 0x000000c50005a210 */ /* 0x000fe20007f3e0ff */
[----:B------:R-:W-:Y:S01]  /*1ca90*/  @!P2 IMAD.MOV.U32 R10, RZ, RZ, R0 ;  /* 0x000000ffff0aa224 */ /* 0x000fe200078e0000 */
[----:B------:R-:W-:Y:S01]  /*1caa0*/  STL [R1+0x1c0], R160 ;  /* 0x0001c0a001007387 */ /* 0x000fe20000100800 */
[----:B------:R-:W-:-:S02]  /*1cab0*/  @!P2 IMAD.MOV.U32 R11, RZ, RZ, R4 ;  /* 0x000000ffff0ba224 */ /* 0x000fc400078e0004 */
[----:B------:R-:W-:Y:S01]  /*1cac0*/  @!P2 IMAD.X R7, R4, 0x1, R249, P1 ;  /* 0x000000010407a824 */ /* 0x000fe200008e06f9 */
[----:B------:R-:W-:Y:S01]  /*1cad0*/  STL [R1+0x1bc], R157 ;  /* 0x0001bc9d01007387 */ /* 0x000fe20000100800 */
[C---:B------:R-:W-:Y:S01]  /*1cae0*/  @!P2 LEA R46, P1, R5.reuse, R220, 0x1 ;  /* 0x000000dc052ea211 */ /* 0x040fe200078208ff */
[----:B------:R-:W-:Y:S02]  /*1caf0*/  @!P2 IMAD.MOV.U32 R24, RZ, RZ, R0 ;  /* 0x000000ffff18a224 */ /* 0x000fe400078e0000 */
[----:B------:R-:W-:Y:S01]  /*1cb00*/  STL [R1+0x1b8], R156 ;  /* 0x0001b89c01007387 */ /* 0x000fe20000100800 */
[----:B------:R-:W-:Y:S01]  /*1cb10*/  @!P2 LEA.HI.X R47, R5, R219, R7, 0x1, P1 ;  /* 0x000000db052fa211 */ /* 0x000fe200008f0c07 */
[----:B------:R-:W-:Y:S02]  /*1cb20*/  @!P2 IMAD.MOV.U32 R25, RZ, RZ, R4 ;  /* 0x000000ffff19a224 */ /* 0x000fe400078e0004 */
[----:B------:R-:W-:Y:S01]  /*1cb30*/  STL [R1+0x1b4], R152 ;  /* 0x0001b49801007387 */ /* 0x000fe20000100800 */
[----:B------:R-:W-:-:S02]  /*1cb40*/  @!P2 IMAD.MOV.U32 R22, RZ, RZ, R0 ;  /* 0x000000ffff16a224 */ /* 0x000fc400078e0000 */
[----:B------:R-:W-:Y:S01]  /*1cb50*/  @!P2 IMAD.MOV.U32 R23, RZ, RZ, R4 ;  /* 0x000000ffff17a224 */ /* 0x000fe200078e0004 */
        /* <DEDUP_REMOVED lines=22> */
[----:B------:R-:W-:Y:S04]  /*1ccc0*/  @P2 STS.128 [R191+0xa000], RZ ;  /* 0x00a000ffbf002388 */ /* 0x000fe80000000c00 */
[----:B------:R-:W-:Y:S01]  /*1ccd0*/  @!PT LDS RZ, [RZ] ;  /* 0x00000000fffff984 */ /* 0x000fe20000000800 */
[----:B------:R-:W-:Y:S01]  /*1cce0*/  @!PT LDS RZ, [RZ] ;  /* 0x00000000fffff984 */ /* 0x000fe20000000800 */
[----:B------:R-:W-:Y:S01]  /*1ccf0*/  @!PT LDS RZ, [RZ] ;  /* 0x00000000fffff984 */ /* 0x000fe20000000800 */
[----:B------:R1:W-:Y:S01]  /*1cd00*/  @!P2 LDGSTS.E.BYPASS.LTC128B.128 [R191+0xa000], [R194.64] ;  /* 0x0a000000c2bfafae */ /* 0x0003e2000b901d46 */
[----:B--2---:R-:W-:-:S03]  /*1cd10*/  IMAD.MOV.U32 R62, RZ, RZ, R56 ;  /* 0x000000ffff3e7224 */ /* 0x004fc600078e0038 */
[----:B------:R-:W2:Y:S01]  /*1cd20*/  LDL.LU R56, [R1+0x70] ;  /* 0x0000700001387983 */ /* 0x000ea20000300800 */
[----:B---3--:R-:W-:-:S03]  /*1cd30*/  IMAD.MOV.U32 R61, RZ, RZ, R57 ;  /* 0x000000ffff3d7224 */ /* 0x008fc600078e0039 */
[----:B------:R-:W-:Y:S01]  /*1cd40*/  @P2 STS.128 [R191+0xa800], RZ ;  /* 0x00a800ffbf002388 */ /* 0x000fe20000000c00 */
[----:B----4-:R-:W-:-:S03]  /*1cd50*/  IMAD.MOV.U32 R60, RZ, RZ, R58 ;  /* 0x000000ffff3c7224 */ /* 0x010fc600078e003a */
[----:B------:R-:W-:Y:S01]  /*1cd60*/  @!PT LDS RZ, [RZ] ;  /* 0x00000000fffff984 */ /* 0x000fe20000000800 */
[----:B------:R-:W-:Y:S01]  /*1cd70*/  @!PT LDS RZ, [RZ] ;  /* 0x00000000fffff984 */ /* 0x000fe20000000800 */
[----:B------:R-:W-:Y:S01]  /*1cd80*/  @!PT LDS RZ, [RZ] ;  /* 0x00000000fffff984 */ /* 0x000fe20000000800 */
[----:B------:R3:W-:Y:S01]  /*1cd90*/  @!P2 LDGSTS.E.BYPASS.LTC128B.128 [R191+0xa800], [R46.64] ;  /* 0x0a8000002ebfafae */ /* 0x0007e2000b901d46 */
[C---:B------:R-:W-:Y:S02]  /*1cda0*/  @!P2 IMAD R12, R27.reuse, 0x30, RZ ;  /* 0x000000301b0ca824 */ /* 0x040fe400078e02ff */
[----:B------:R-:W-:Y:S01]  /*1cdb0*/  @!P2 IMAD R26, R27, 0xa0, RZ ;  /* 0x000000a01b1aa824 */ /* 0x000fe200078e02ff */
[CC--:B------:R-:W-:Y:S01]  /*1cdc0*/  @!P2 LEA R9, P4, R59.reuse, R0.reuse, 0x5 ;  /* 0x000000003b09a211 */ /* 0x0c0fe200078828ff */
[C---:B------:R-:W-:Y:S01]  /*1cdd0*/  @!P2 IMAD.WIDE.U32 R10, R59.reuse, 0x30, R10 ;  /* 0x000000303b0aa825 */ /* 0x040fe200078e000a */
[C---:B------:R-:W-:Y:S01]  /*1cde0*/  @!P2 LEA R5, P3, R59.reuse, R0, 0x6 ;  /* 0x000000003b05a211 */ /* 0x040fe200078630ff */
[----:B-1----:R-:W4:Y:S01]  /*1cdf0*/  LDL.LU R162, [R1+0xa4] ;  /* 0x0000a40001a27983 */ /* 0x002f220000300800 */
[--C-:B------:R-:W-:Y:S01]  /*1ce00*/  @!P2 LEA.HI.X R13, R59, R4, R27.reuse, 0x5, P4 ;  /* 0x000000043b0da211 */ /* 0x100fe200020f2c1b */
[----:B------:R-:W-:Y:S01]  /*1ce10*/  @!P2 IMAD.IADD R12, R11, 0x1, R12 ;  /* 0x000000010b0ca824 */ /* 0x000fe200078e020c */
[----:B------:R-:W-:Y:S01]  /*1ce20*/  @!P2 LEA R42, P4, R10, R220, 0x1 ;  /* 0x000000dc0a2aa211 */ /* 0x000fe200078808ff */
[----:B------:R-:W-:Y:S01]  /*1ce30*/  @!P2 IMAD.MOV.U32 R11, RZ, RZ, R4 ;  /* 0x000000ffff0ba224 */ /* 0x000fe200078e0004 */
[----:B------:R-:W-:Y:S01]  /*1ce40*/  @!P2 LEA.HI.X R14, R59, R4, R27, 0x6, P3 ;  /* 0x000000043b0ea211 */ /* 0x000fe200018f341b */
[----:B------:R-:W-:Y:S01]  /*1ce50*/  @!P2 IMAD R19, R27, 0x90, RZ ;  /* 0x000000901b13a824 */ /* 0x000fe200078e02ff */
[----:B------:R-:W-:Y:S01]  /*1ce60*/  @!P2 LEA R7, P1, R59, R0, 0x7 ;  /* 0x000000003b07a211 */ /* 0x000fe200078238ff */
[----:B------:R-:W-:Y:S01]  /*1ce70*/  @P2 STS.128 [R191+0xb000], RZ ;  /* 0x00b000ffbf002388 */ /* 0x000fe20000000c00 */
[----:B------:R-:W-:-:S02]  /*1ce80*/  @!P2 LEA R40, P3, R5, R220, 0x1 ;  /* 0x000000dc0528a211 */ /* 0x000fc400078608ff */
[-C--:B------:R-:W-:Y:S01]  /*1ce90*/  @!P2 LEA.HI.X R43, R10, R219.reuse, R12, 0x1, P4 ;  /* 0x000000db0a2ba211 */ /* 0x080fe200020f0c0c */
[----:B------:R-:W-:Y:S01]  /*1cea0*/  @!P2 IMAD.MOV.U32 R10, RZ, RZ, R0 ;  /* 0x000000ffff0aa224 */ /* 0x000fe200078e0000 */
[----:B------:R-:W-:Y:S01]  /*1ceb0*/  @!P2 LEA R44, P5, R9, R220, 0x1 ;  /* 0x000000dc092ca211 */ /* 0x000fe200078a08ff */
[----:B------:R-:W4:Y:S01]  /*1cec0*/  LDL.LU R163, [R1+0xa8] ;  /* 0x0000a80001a37983 */ /* 0x000f220000300800 */
[C---:B------:R-:W-:Y:S01]  /*1ced0*/  @!P2 LEA.HI.X R15, R59.reuse, R4, R27, 0x7, P1 ;  /* 0x000000043b0fa211 */ /* 0x040fe200008f3c1b */
[----:B------:R-:W-:Y:S01]  /*1cee0*/  @!P2 IMAD.WIDE.U32 R20, R59, 0x50, R10 ;  /* 0x000000503b14a825 */ /* 0x000fe200078e000a */
[-C--:B------:R-:W-:Y:S01]  /*1cef0*/  @!P2 LEA.HI.X R41, R5, R219.reuse, R14, 0x1, P3 ;  /* 0x000000db0529a211 */ /* 0x080fe200018f0c0e */
[----:B------:R-:W4:Y:S01]  /*1cf00*/  LDL.LU R227, [R1+0xac] ;  /* 0x0000ac0001e37983 */ /* 0x000f220000300800 */
[----:B------:R-:W-:Y:S01]  /*1cf10*/  @!P2 LEA R38, P1, R7, R220, 0x1 ;  /* 0x000000dc0726a211 */ /* 0x000fe200078208ff */
[----:B------:R-:W-:Y:S01]  /*1cf20*/  @!P2 IMAD R5, R27, 0x50, RZ ;  /* 0x000000501b05a824 */ /* 0x000fe200078e02ff */
[-C--:B------:R-:W-:Y:S01]  /*1cf30*/  @!P2 LEA.HI.X R45, R9, R219.reuse, R13, 0x1, P5 ;  /* 0x000000db092da211 */ /* 0x080fe200028f0c0d */
[----:B------:R-:W-:Y:S01]  /*1cf40*/  @!P2 IMAD.MOV.U32 R13, RZ, RZ, R4 ;  /* 0x000000ffff0da224 */ /* 0x000fe200078e0004 */
[----:B------:R-:W-:Y:S01]  /*1cf50*/  @!P2 MOV R12, R0 ;  /* 0x00000000000ca202 */ /* 0x000fe20000000f00 */
[----:B------:R-:W-:Y:S01]  /*1cf60*/  @!P2 IMAD.IADD R5, R21, 0x1, R5 ;  /* 0x000000011505a824 */ /* 0x000fe200078e0205 */
[-C--:B------:R-:W-:Y:S01]  /*1cf70*/  @!P2 LEA.HI.X R39, R7, R219.reuse, R15, 0x1, P1 ;  /* 0x000000db0727a211 */ /* 0x080fe200008f0c0f */
        /* <DEDUP_REMOVED lines=8> */
[----:B------:R-:W-:Y:S01]  /*1d000*/  @!P2 IMAD.WIDE.U32 R14, R59, 0x70, R10 ;  /* 0x000000703b0ea825 */ /* 0x000fe200078e000a */
[----:B------:R-:W-:Y:S01]  /*1d010*/  @!P2 IADD3 R5, R7, R17, RZ ;  /* 0x000000110705a210 */ /* 0x000fe20007ffe0ff */
[----:B------:R-:W4:Y:S01]  /*1d020*/  LDL.LU R226, [R1+0xb0] ;  /* 0x0000b00001e27983 */ /* 0x000f220000300800 */
[-C--:B------:R-:W-:Y:S01]  /*1d030*/  @!P2 LEA R34, P5, R16, R220.reuse, 0x1 ;  /* 0x000000dc1022a211 */ /* 0x080fe200078a08ff */
[----:B------:R-:W-:Y:S01]  /*1d040*/  @!P2 IMAD R9, R27, 0x70, RZ ;  /* 0x000000701b09a824 */ /* 0x000fe200078e02ff */
[----:B------:R-:W-:Y:S01]  /*1d050*/  @!P2 LEA R32, P4, R14, R220, 0x1 ;  /* 0x000000dc0e20a211 */ /* 0x000fe200078808ff */
[----:B------:R-:W-:Y:S01]  /*1d060*/  @!P2 IMAD.WIDE.U32 R10, R59, 0xa0, R24 ;  /* 0x000000a03b0aa825 */ /* 0x000fe200078e0018 */
[----:B------:R-:W-:-:S03]  /*1d070*/  @!P2 LEA.HI.X R35, R16, R219, R5, 0x1, P5 ;  /* 0x000000db1023a211 */ /* 0x000fc600028f0c05 */
[----:B------:R-:W-:Y:S01]  /*1d080*/  @!P2 IMAD.WIDE.U32 R12, R59, 0x90, R22 ;  /* 0x000000903b0ca825 */ /* 0x000fe200078e0016 */
[-C--:B------:R-:W-:Y:S01]  /*1d090*/  @!P2 LEA R28, P1, R10, R220.reuse, 0x1 ;  /* 0x000000dc0a1ca211 */ /* 0x080fe200078208ff */
[----:B------:R-:W-:Y:S02]  /*1d0a0*/  @P2 STS.128 [R191+0xb800], RZ ;  /* 0x00b800ffbf002388 */ /* 0x000fe40000000c00 */
[----:B------:R-:W-:Y:S01]  /*1d0b0*/  @!P2 IMAD.IADD R7, R15, 0x1, R9 ;  /* 0x000000010f07a824 */ /* 0x000fe200078e0209 */
[----:B------:R-:W-:Y:S01]  /*1d0c0*/  @!P2 LEA R30, P3, R12, R220, 0x1 ;  /* 0x000000dc0c1ea211 */ /* 0x000fe200078608ff */
[----:B------:R-:W-:Y:S01]  /*1d0d0*/  @!P2 IMAD.IADD R11, R26, 0x1, R11 ;  /* 0x000000011a0ba824 */ /* 0x000fe200078e020b */
[----:B------:R-:W-:Y:S01]  /*1d0e0*/  @!P2 MOV R15, R4 ;  /* 0x00000004000fa202 */ /* 0x000fe20000000f00 */
        /* <DEDUP_REMOVED lines=12> */
[----:B------:R-:W-:Y:S01]  /*1d1b0*/  @!P2 IMAD.MOV.U32 R5, RZ, RZ, R4 ;  /* 0x000000ffff05a224 */ /* 0x000fe200078e0004 */
[----:B------:R-:W-:Y:S01]  /*1d1c0*/  MOV R96, R49 ;  /* 0x0000003100607202 */ /* 0x000fe20000000f00 */
[--C-:B------:R-:W-:Y:S01]  /*1d1d0*/  @!P2 IMAD.MOV.U32 R14, RZ, RZ, R0.reuse ;  /* 0x000000ffff0ea224 */ /* 0x100fe200078e0000 */
[----:B------:R-:W4:Y:S01]  /*1d1e0*/  LDL.LU R221, [R1+0xb4] ;  /* 0x0000b40001dd7983 */ /* 0x000f220000300800 */
[--C-:B------:R-:W-:Y:S02]  /*1d1f0*/  @!P2 IMAD.MOV.U32 R12, RZ, RZ, R0.reuse ;  /* 0x000000ffff0ca224 */ /* 0x100fe400078e0000 */
[--C-:B------:R-:W-:Y:S02]  /*1d200*/  @!P2 IMAD.MOV.U32 R10, RZ, RZ, R0.reuse ;  /* 0x000000ffff0aa224 */ /* 0x100fe400078e0000 */
[----:B------:R-:W-:Y:S02]  /*1d210*/  @!P2 IMAD.MOV.U32 R4, RZ, RZ, R0 ;  /* 0x000000ffff04a224 */ /* 0x000fe400078e0000 */
[----:B------:R-:W-:-:S02]  /*1d220*/  @!P2 IMAD R0, R27, 0xb0, RZ ;  /* 0x000000b01b00a824 */ /* 0x000fc400078e02ff */
[----:B------:R-:W-:Y:S01]  /*1d230*/  @!P2 IMAD.WIDE.U32 R16, R59, 0xb0, R16 ;  /* 0x000000b03b10a825 */ /* 0x000fe200078e0010 */
[----:B------:R-:W-:Y:S03]  /*1d240*/  @P2 STS.128 [R191+0xc000], RZ ;  /* 0x00c000ffbf002388 */ /* 0x000fe60000000c00 */
        /* <DEDUP_REMOVED lines=8> */
[----:B------:R-:W-:Y:S02]  /*1d2d0*/  @P2 STS.128 [R191+0xc800], RZ ;  /* 0x00c800ffbf002388 */ /* 0x000fe40000000c00 */
[----:B------:R-:W-:-:S02]  /*1d2e0*/  @!P2 IMAD R7, R27, 0xd0, RZ ;  /* 0x000000d01b07a824 */ /* 0x000fc400078e02ff */
        /* <DEDUP_REMOVED lines=16> */
[----:B------:R-:W-:-:S03]  /*1d3f0*/  @!P2 IMAD.WIDE.U32 R10, R59, 0xe0, R10 ;  /* 0x000000e03b0aa825 */ /* 0x000fc600078e000a */
[----:B------:R-:W-:Y:S01]  /*1d400*/  @!PT LDS RZ, [RZ] ;  /* 0x00000000fffff984 */ /* 0x000fe20000000800 */
[----:B------:R-:W-:Y:S01]  /*1d410*/  @!PT LDS RZ, [RZ] ;  /* 0x00000000fffff984 */ /* 0x000fe20000000800 */
[----:B------:R-:W-:Y:S01]  /*1d420*/  @!PT LDS RZ, [RZ] ;  /* 0x00000000fffff984 */ /* 0x000fe20000000800 */
[----:B------:R1:W-:Y:S01]  /*1d430*/  @!P2 LDGSTS.E.BYPASS.LTC128B.128 [R191+0xd800], [R32.64] ;  /* 0x0d80000020bfafae */ /* 0x0003e2000b901d46 */
[----:B------:R-:W-:Y:S01]  /*1d440*/  @!P2 IMAD.IADD R0, R19, 0x1, R15 ;  /* 0x000000011300a824 */ /* 0x000fe200078e020f */
[----:B------:R-:W-:Y:S01]  /*1d450*/  @!P2 LEA R22, P4, R12, R220, 0x1 ;  /* 0x000000dc0c16a211 */ /* 0x000fe200078808ff */
[----:B------:R-:W-:Y:S01]  /*1d460*/  @!P2 IMAD.IADD R7, R13, 0x1, R7 ;  /* 0x000000010d07a824 */ /* 0x000fe200078e0207 */
[----:B------:R-:W-:Y:S01]  /*1d470*/  @P2 STS.128 [R191+0xe000], RZ ;  /* 0x00e000ffbf002388 */ /* 0x000fe20000000c00 */
[----:B------:R-:W-:Y:S01]  /*1d480*/  @!P2 IMAD.IADD R9, R9, 0x1, R11 ;  /* 0x000000010909a824 */ /* 0x000fe200078e020b */
[----:B------:R-:W-:Y:S02]  /*1d490*/  @!P2 IADD3 R5, R5, R20, RZ ;  /* 0x000000140505a210 */ /* 0x000fe40007ffe0ff */
        /* <DEDUP_REMOVED lines=47> */
[----:B------:R-:W2:Y:S04]  /*1d790*/  LDSM.16.M88.4 R32, [R159+0x3000] ;  /* 0x003000009f20783b */ /* 0x000ea80000000200 */
[----:B------:R-:W-:Y:S04]  /*1d7a0*/  LDSM.16.M88.4 R36, [R159+0x2800] ;  /* 0x002800009f24783b */ /* 0x000fe80000000200 */
[----:B---3--:R-:W-:Y:S04]  /*1d7b0*/  LDSM.16.M88.4 R44, [R159+0x3800] ;  /* 0x003800009f2c783b */ /* 0x008fe80000000200 */
[----:B------:R-:W-:Y:S01]  /*1d7c0*/  LDSM.16.M88.4 R76, [R88+0x3000] ;  /* 0x00300000584c783b */ /* 0x000fe20000000200 */
[----:B------:R-:W-:-:S02]  /*1d7d0*/  IMAD.MOV.U32 R99, RZ, RZ, R51 ;  /* 0x000000ffff637224 */ /* 0x000fc400078e0033 */
[----:B------:R-:W-:Y:S01]  /*1d7e0*/  IMAD.MOV.U32 R98, RZ, RZ, R50 ;  /* 0x000000ffff627224 */ /* 0x000fe200078e0032 */
[----:B------:R-:W-:Y:S01]  /*1d7f0*/  LDSM.16.M88.4 R84, [R159+0x4000] ;  /* 0x004000009f54783b */ /* 0x000fe20000000200 */
[----:B------:R-:W-:-:S03]  /*1d800*/  IMAD.MOV.U32 R97, RZ, RZ, R48 ;  /* 0x000000ffff617224 */ /* 0x000fc600078e0030 */
[----:B------:R-:W-:Y:S01]  /*1d810*/  LDSM.16.M88.4 R72, [R88+0x3800] ;  /* 0x003800005848783b */ /* 0x000fe20000000200 */
[----:B------:R-:W-:Y:S01]  /*1d820*/  IMAD.MOV.U32 R103, RZ, RZ, R62 ;  /* 0x000000ffff677224 */ /* 0x000fe200078e003e */
[----:B------:R-:W-:Y:S01]  /*1d830*/  MOV R90, R60 ;  /* 0x0000003c005a7202 */ /* 0x000fe20000000f00 */
[----:B------:R-:W-:Y:S01]  /*1d840*/  IMAD.MOV.U32 R89, RZ, RZ, R61 ;  /* 0x000000ffff597224 */ /* 0x000fe200078e003d */
[----:B------:R-:W-:Y:S01]  /*1d850*/  LDSM.16.M88.4 R68, [R88+0x4000] ;  /* 0x004000005844783b */ /* 0x000fe20000000200 */
[----:B------:R-:W-:Y:S02]  /*1d860*/  IMAD.MOV.U32 R91, RZ, RZ, R55 ;  /* 0x000000ffff5b7224 */ /* 0x000fe400078e0037 */
[----:B------:R-:W-:Y:S01]  /*1d870*/  IMAD.MOV.U32 R102, RZ, RZ, R54 ;  /* 0x000000ffff667224 */ /* 0x000fe200078e0036 */
[----:B------:R-:W-:Y:S01]  /*1d880*/  LDSM.16.M88.4 R92, [R159+0x4800] ;  /* 0x004800009f5c783b */ /* 0x000fe20000000200 */
[----:B------:R-:W-:Y:S02]  /*1d890*/  IMAD.MOV.U32 R101, RZ, RZ, R53 ;  /* 0x000000ffff657224 */ /* 0x000fe400078e0035 */
[----:B------:R-:W-:Y:S01]  /*1d8a0*/  IMAD.MOV.U32 R100, RZ, RZ, R52 ;  /* 0x000000ffff647224 */ /* 0x000fe200078e0034 */
[----:B------:R-:W-:Y:S01]  /*1d8b0*/  LDSM.16.M88.4 R80, [R88+0x2800] ;  /* 0x002800005850783b */ /* 0x000fe20000000200 */
[----:B-1----:R-:W-:Y:S03]  /*1d8c0*/  HMMA.16816.F32.BF16 R20, R12, R28, RZ ;  /* 0x0000001c0c14723c */ /* 0x002fe600000418ff */
[----:B------:R-:W-:Y:S04]  /*1d8d0*/  LDSM.16.M88.4 R116, [R88+0x6800] ;  /* 0x006800005874783b */ /* 0x000fe80000000200 */
[----:B------:R-:W-:Y:S04]  /*1d8e0*/  LDSM.16.M88.4 R128, [R159+0x9800] ;  /* 0x009800009f80783b */ /* 0x000fe80000000200 */
[----:B------:R-:W-:Y:S01]  /*1d8f0*/  LDSM.16.M88.4 R112, [R88+0x7000] ;  /* 0x007000005870783b */ /* 0x000fe20000000200 */
[----:B------:R-:W-:-:S03]  /*1d900*/  IMAD.MOV.U32 R176, RZ, RZ, R96 ;  /* 0x000000ffffb07224 */ /* 0x000fc600078e0060 */
[----:B------:R-:W-:Y:S04]  /*1d910*/  LDSM.16.M88.4 R120, [R88+0x6000] ;  /* 0x006000005878783b */ /* 0x000fe80000000200 */
[----:B------:R-:W-:Y:S04]  /*1d920*/  LDSM.16.M88.4 R104, [R88+0x7800] ;  /* 0x007800005868783b */ /* 0x000fe80000000200 */
[----:B------:R-:W-:Y:S01]  /*1d930*/  LDSM.16.M88.4 R124, [R88+0x5800] ;  /* 0x00580000587c783b */ /* 0x000fe20000000200 */
[----:B------:R-:W-:-:S03]  /*1d940*/  IMAD.MOV.U32 R220, RZ, RZ, R199 ;  /* 0x000000ffffdc7224 */ /* 0x000fc600078e00c7 */
[----:B------:R-:W0:Y:S04]  /*1d950*/  LDGDEPBAR ;  /* 0x00000000000079af */ /* 0x000e280000000000 */
[----:B--2---:R-:W-:Y:S04]  /*1d960*/  LDSM.16.M88.4 R24, [R56] ;  /* 0x000000003818783b */ /* 0x004fe80000000200 */
[----:B------:R-:W1:Y:S01]  /*1d970*/  LDSM.16.M88.4 R56, [R88+0x2000] ;  /* 0x002000005838783b */ /* 0x000e620000000200 */
[C---:B------:R-:W-:Y:S08]  /*1d980*/  HMMA.16816.F32.BF16 R64, R12.reuse, R30, RZ ;  /* 0x0000001e0c40723c */ /* 0x040ff000000418ff */
[----:B------:R-:W-:Y:S08]  /*1d990*/  HMMA.16816.F32.BF16 R48, R12, R32, RZ ;  /* 0x000000200c30723c */ /* 0x000ff000000418ff */
[----:B-1----:R-:W-:Y:S11]  /*1d9a0*/  HMMA.16816.F32.BF16 R40, R24, R56, R20 ;  /* 0x000000381828723c */ /* 0x002ff60000041814 */
[----:B------:R-:W-:Y:S11]  /*1d9b0*/  @!UPT UIADD3 URZ, URZ, URZ, URZ ;  /* 0x0000003f3f3ff290 */ /* 0x000ff6000fffe03f */
[----:B------:R-:W-:Y:S02]  /*1d9c0*/  @!UPT UIADD3 URZ, URZ, URZ, URZ ;  /* 0x0000003f3f3ff290 */ /* 0x000fe4000fffe03f */
[----:B------:R-:W-:Y:S02]  /*1d9d0*/  IMAD.MOV.U32 R17, RZ, RZ, R40 ;  /* 0x000000ffff117224 */ /* 0x000fe400078e0028 */
[----:B------:R-:W-:Y:S02]  /*1d9e0*/  IMAD.MOV.U32 R5, RZ, RZ, R41 ;  /* 0x000000ffff057224 */ /* 0x000fe400078e0029 */
[----:B------:R-:W-:Y:S02]  /*1d9f0*/  IMAD.MOV.U32 R4, RZ, RZ, R42 ;  /* 0x000000ffff047224 */ /* 0x000fe400078e002a */
[----:B------:R-:W-:Y:S02]  /*1da00*/  IMAD.MOV.U32 R2, RZ, RZ, R43 ;  /* 0x000000ffff027224 */ /* 0x000fe400078e002b */
[C---:B------:R-:W-:Y:S08]  /*1da10*/  HMMA.16816.F32.BF16 R40, R12.reuse, R34, RZ ;  /* 0x000000220c28723c */ /* 0x040ff000000418ff */
[C---:B------:R-:W-:Y:S08]  /*1da20*/  HMMA.16816.F32.BF16 R60, R12.reuse, R36, RZ ;  /* 0x000000240c3c723c */ /* 0x040ff000000418ff */
[----:B------:R-:W-:Y:S08]  /*1da30*/  HMMA.16816.F32.BF16 R52, R12, R38, RZ ;  /* 0x000000260c34723c */ /* 0x000ff000000418ff */
[----:B------:R-:W-:Y:S01]  /*1da40*/  HMMA.16816.F32.BF16 R56, R24, R58, R64 ;  /* 0x0000003a1838723c */ /* 0x000fe20000041840 */
[----:B------:R-:W-:Y:S07]  /*1da50*/  LDSM.16.M88.4 R64, [R159+0x7000] ;  /* 0x007000009f40783b */ /* 0x000fee0000000200 */
[C---:B------:R-:W-:Y:S08]  /*1da60*/  HMMA.16816.F32.BF16 R36, R12.reuse, R44, RZ ;  /* 0x0000002c0c24723c */ /* 0x040ff000000418ff */
[----:B------:R-:W-:Y:S08]  /*1da70*/  HMMA.16816.F32.BF16 R32, R12, R46, RZ ;  /* 0x0000002e0c20723c */ /* 0x000ff000000418ff */
[C---:B------:R-:W-:Y:S08]  /*1da80*/  HMMA.16816.F32.BF16 R40, R24.reuse, R78, R40 ;  /* 0x0000004e1828723c */ /* 0x040ff00000041828 */
[----:B------:R-:W-:Y:S08]  /*1da90*/  HMMA.16816.F32.BF16 R44, R24, R76, R48 ;  /* 0x0000004c182c723c */ /* 0x000ff00000041830 */
[----:B------:R-:W-:Y:S01]  /*1daa0*/  HMMA.16816.F32.BF16 R28, R12, R84, RZ ;  /* 0x000000540c1c723c */ /* 0x000fe200000418ff */
[----:B------:R-:W-:Y:S01]  /*1dab0*/  IMAD.MOV.U32 R133, RZ, RZ, R56 ;  /* 0x000000ffff857224 */ /* 0x000fe200078e0038 */
[----:B------:R-:W-:Y:S01]  /*1dac0*/  LDSM.16.M88.4 R76, [R159+0x8800] ;  /* 0x008800009f4c783b */ /* 0x000fe20000000200 */
[----:B------:R-:W-:-:S02]  /*1dad0*/  IMAD.MOV.U32 R132, RZ, RZ, R57 ;  /* 0x000000ffff847224 */ /* 0x000fc400078e0039 */
[----:B------:R-:W-:Y:S02]  /*1dae0*/  IMAD.MOV.U32 R19, RZ, RZ, R58 ;  /* 0x000000ffff137224 */ /* 0x000fe400078e003a */
[----:B------:R-:W-:Y:S01]  /*1daf0*/  IMAD.MOV.U32 R18, RZ, RZ, R59 ;  /* 0x000000ffff127224 */ /* 0x000fe200078e003b */
[----:B------:R-:W-:Y:S01]  /*1db00*/  HMMA.16816.F32.BF16 R20, R12, R86, RZ ;  /* 0x000000560c14723c */ /* 0x000fe200000418ff */
[----:B------:R-:W1:Y:S01]  /*1db10*/  LDSM.16.M88.4 R84, [R159+0x5000] ;  /* 0x005000009f54783b */ /* 0x000e620000000200 */
[----:B------:R-:W-:Y:S01]  /*1db20*/  MOV R135, R40 ;  /* 0x0000002800877202 */ /* 0x000fe20000000f00 */
[----:B------:R-:W-:Y:S02]  /*1db30*/  IMAD.MOV.U32 R134, RZ, RZ, R41 ;  /* 0x000000ffff867224 */ /* 0x000fe400078e0029 */
[----:B------:R-:W2:Y:S01]  /*1db40*/  LDSM.16.M88.4 R56, [R88+0x4800] ;  /* 0x004800005838783b */ /* 0x000ea20000000200 */
[----:B------:R-:W-:Y:S02]  /*1db50*/  IMAD.MOV.U32 R16, RZ, RZ, R42 ;  /* 0x000000ffff107224 */ /* 0x000fe400078e002a */
[----:B------:R-:W-:Y:S01]  /*1db60*/  IMAD.MOV.U32 R11, RZ, RZ, R43 ;  /* 0x000000ffff0b7224 */ /* 0x000fe200078e002b */
[----:B------:R-:W-:Y:S01]  /*1db70*/  MOV R10, R44 ;  /* 0x0000002c000a7202 */ /* 0x000fe20000000f00 */
[----:B------:R-:W-:Y:S01]  /*1db80*/  IMAD.MOV.U32 R9, RZ, RZ, R45 ;  /* 0x000000ffff097224 */ /* 0x000fe200078e002d */
[----:B------:R-:W-:Y:S01]  /*1db90*/  HMMA.16816.F32.BF16 R148, R24, R72, R36 ;  /* 0x000000481894723c */ /* 0x000fe20000041824 */
[----:B------:R-:W-:Y:S01]  /*1dba0*/  IMAD.MOV.U32 R7, RZ, RZ, R46 ;  /* 0x000000ffff077224 */ /* 0x000fe200078e002e */
[----:B------:R-:W3:Y:S01]  /*1dbb0*/  LDSM.16.M88.4 R40, [R159+0x5800] ;  /* 0x005800009f28783b */ /* 0x000ee20000000200 */
[----:B------:R-:W-:-:S03]  /*1dbc0*/  IMAD.MOV.U32 R0, RZ, RZ, R47 ;  /* 0x000000ffff007224 */ /* 0x000fc600078e002f */
[----:B------:R-:W1:Y:S04]  /*1dbd0*/  LDSM.16.M88.4 R36, [R159+0x6000] ;  /* 0x006000009f24783b */ /* 0x000e680000000200 */
[----:B------:R-:W1:Y:S01]  /*1dbe0*/  LDSM.16.M88.4 R44, [R159+0x6800] ;  /* 0x006800009f2c783b */ /* 0x000e620000000200 */
[C---:B------:R-:W-:Y:S03]  /*1dbf0*/  HMMA.16816.F32.BF16 R144, R24.reuse, R74, R32 ;  /* 0x0000004a1890723c */ /* 0x040fe60000041820 */
[----:B------:R-:W-:Y:S05]  /*1dc00*/  LDSM.16.M88.4 R72, [R159+0x9000] ;  /* 0x009000009f48783b */ /* 0x000fea0000000200 */
[----:B------:R-:W-:Y:S08]  /*1dc10*/  HMMA.16816.F32.BF16 R140, R24, R68, R28 ;  /* 0x00000044188c723c */ /* 0x000ff0000004181c */
[C---:B------:R-:W-:Y:S08]  /*1dc20*/  HMMA.16816.F32.BF16 R32, R12.reuse, R92, RZ ;  /* 0x0000005c0c20723c */ /* 0x040ff000000418ff */
[----:B------:R-:W-:Y:S08]  /*1dc30*/  HMMA.16816.F32.BF16 R28, R12, R94, RZ ;  /* 0x0000005e0c1c723c */ /* 0x000ff000000418ff */
[C---:B------:R-:W-:Y:S01]  /*1dc40*/  HMMA.16816.F32.BF16 R244, R24.reuse, R80, R60 ;  /* 0x0000005018f4723c */ /* 0x040fe2000004183c */
[----:B------:R-:W3:Y:S07]  /*1dc50*/  LDSM.16.M88.4 R60, [R88+0x5000] ;  /* 0x00500000583c783b */ /* 0x000eee0000000200 */
[----:B------:R-:W-:Y:S01]  /*1dc60*/  HMMA.16816.F32.BF16 R136, R24, R70, R20 ;  /* 0x000000461888723c */ /* 0x000fe20000041814 */
[----:B------:R-:W3:Y:S07]  /*1dc70*/  LDSM.16.M88.4 R68, [R159+0x7800] ;  /* 0x007800009f44783b */ /* 0x000eee0000000200 */
[----:B-1----:R-:W-:Y:S08]  /*1dc80*/  HMMA.16816.F32.BF16 R20, R12, R84, RZ ;  /* 0x000000540c14723c */ /* 0x002ff000000418ff */
[C---:B--2---:R-:W-:Y:S08]  /*1dc90*/  HMMA.16816.F32.BF16 R248, R24.reuse, R56, R32 ;  /* 0x0000003818f8723c */ /* 0x044ff00000041820 */
[----:B------:R-:W-:Y:S08]  /*1dca0*/  HMMA.16816.F32.BF16 R240, R24, R58, R28 ;  /* 0x0000003a18f0723c */ /* 0x000ff0000004181c */
[----:B------:R-:W-:Y:S08]  /*1dcb0*/  HMMA.16816.F32.BF16 R92, R12, R86, RZ ;  /* 0x000000560c5c723c */ /* 0x000ff000000418ff */
[----:B------:R-:W-:Y:S01]  /*1dcc0*/  HMMA.16816.F32.BF16 R228, R24, R82, R52 ;  /* 0x0000005218e4723c */ /* 0x000fe20000041834 */
[----:B------:R-:W1:Y:S07]  /*1dcd0*/  LDSM.16.M88.4 R80, [R159+0x8000] ;  /* 0x008000009f50783b */ /* 0x000e6e0000000200 */
[C---:B---3--:R-:W-:Y:S08]  /*1dce0*/  HMMA.16816.F32.BF16 R84, R12.reuse, R40, RZ ;  /* 0x000000280c54723c */ /* 0x048ff000000418ff */
[C---:B------:R-:W-:Y:S08]  /*1dcf0*/  HMMA.16816.F32.BF16 R56, R12.reuse, R42, RZ ;  /* 0x0000002a0c38723c */ /* 0x040ff000000418ff */
[C---:B------:R-:W-:Y:S08]  /*1dd00*/  HMMA.16816.F32.BF16 R52, R12.reuse, R36, RZ ;  /* 0x000000240c34723c */ /* 0x040ff000000418ff */
[C---:B------:R-:W-:Y:S08]  /*1dd10*/  HMMA.16816.F32.BF16 R48, R12.reuse, R38, RZ ;  /* 0x000000260c30723c */ /* 0x040ff000000418ff */
[C---:B------:R-:W-:Y:S08]  /*1dd20*/  HMMA.16816.F32.BF16 R40, R12.reuse, R44, RZ ;  /* 0x0000002c0c28723c */ /* 0x040ff000000418ff */
[C---:B------:R-:W-:Y:S08]  /*1dd30*/  HMMA.16816.F32.BF16 R36, R12.reuse, R46, RZ ;  /* 0x0000002e0c24723c */ /* 0x040ff000000418ff */
[C---:B------:R-:W-:Y:S08]  /*1dd40*/  HMMA.16816.F32.BF16 R32, R12.reuse, R64, RZ ;  /* 0x000000400c20723c */ /* 0x040ff000000418ff */
        /* <DEDUP_REMOVED lines=8> */
[----:B------:R-:W-:-:S03]  /*1ddd0*/  IMAD.MOV.U32 R152, RZ, RZ, R174 ;  /* 0x000000ffff987224 */ /* 0x000fc600078e00ae */
[----:B------:R-:W-:Y:S07]  /*1dde0*/  HMMA.16816.F32.BF16 R216, R24, R62, R92 ;  /* 0x0000003e18d8723c */ /* 0x000fee000004185c */
[----:B------:R-:W-:Y:S01]  /*1ddf0*/  IMAD.MOV.U32 R92, RZ, RZ, R135 ;  /* 0x000000ffff5c7224 */ /* 0x000fe200078e0087 */
[----:B------:R-:W-:Y:S01]  /*1de00*/  HMMA.16816.F32.BF16 R20, R12, R68, RZ ;  /* 0x000000440c14723c */ /* 0x000fe200000418ff */
[----:B------:R-:W-:Y:S02]  /*1de10*/  IMAD.MOV.U32 R93, RZ, RZ, R134 ;  /* 0x000000ffff5d7224 */ /* 0x000fe400078e0086 */
[----:B------:R-:W-:-:S02]  /*1de20*/  IMAD.MOV.U32 R135, RZ, RZ, R173 ;  /* 0x000000ffff877224 */ /* 0x000fc400078e00ad */
[----:B------:R-:W-:-:S03]  /*1de30*/  IMAD.MOV.U32 R134, RZ, RZ, R172 ;  /* 0x000000ffff867224 */ /* 0x000fc600078e00ac */
[----:B------:R-:W-:Y:S08]  /*1de40*/  HMMA.16816.F32.BF16 R44, R12, R70, RZ ;  /* 0x000000460c2c723c */ /* 0x000ff000000418ff */
[----:B------:R-:W-:Y:S01]  /*1de50*/  HMMA.16816.F32.BF16 R204, R24, R116, R40 ;  /* 0x0000007418cc723c */ /* 0x000fe20000041828 */
[----:B------:R-:W2:Y:S07]  /*1de60*/  LDSM.16.M88.4 R40, [R88+0x8000] ;  /* 0x008000005828783b */ /* 0x000eae0000000200 */
[C---:B------:R-:W-:Y:S08]  /*1de70*/  HMMA.16816.F32.BF16 R68, R12.reuse, R128, RZ ;  /* 0x000000800c44723c */ /* 0x040ff000000418ff */
[----:B------:R-:W-:Y:S08]  /*1de80*/  HMMA.16816.F32.BF16 R64, R12, R130, RZ ;  /* 0x000000820c40723c */ /* 0x000ff000000418ff */
[C---:B------:R-:W-:Y:S01]  /*1de90*/  HMMA.16816.F32.BF16 R176, R24.reuse, R118, R36 ;  /* 0x0000007618b0723c */ /* 0x040fe20000041824 */
[----:B------:R-:W3:Y:S07]  /*1dea0*/  LDSM.16.M88.4 R36, [R88+0x8800] ;  /* 0x008800005824783b */ /* 0x000eee0000000200 */
[C---:B------:R-:W-:Y:S01]  /*1deb0*/  HMMA.16816.F32.BF16 R172, R24.reuse, R112, R32 ;  /* 0x0000007018ac723c */ /* 0x040fe20000041820 */
[----:B------:R-:W2:Y:S07]  /*1dec0*/  LDSM.16.M88.4 R32, [R88+0x9000] ;  /* 0x009000005820783b */ /* 0x000eae0000000200 */
[----:B------:R-:W-:Y:S01]  /*1ded0*/  HMMA.16816.F32.BF16 R128, R24, R114, R28 ;  /* 0x000000721880723c */ /* 0x000fe2000004181c */
[----:B------:R-:W2:Y:S01]  /*1dee0*/  LDSM.16.M88.4 R28, [R88+0x9800] ;  /* 0x00980000581c783b */ /* 0x000ea20000000200 */
[----:B------:R-:W-:Y:S01]  /*1def0*/  MOV R160, R103 ;  /* 0x0000006700a07202 */ /* 0x000fe20000000f00 */
[----:B------:R-:W-:-:S02]  /*1df00*/  IMAD.MOV.U32 R158, RZ, RZ, R102 ;  /* 0x000000ffff9e7224 */ /* 0x000fc400078e0066 */
[----:B------:R-:W-:-:S03]  /*1df10*/  IMAD.MOV.U32 R198, RZ, RZ, R101 ;  /* 0x000000ffffc67224 */ /* 0x000fc600078e0065 */
[C---:B-1----:R-:W-:Y:S08]  /*1df20*/  HMMA.16816.F32.BF16 R108, R12.reuse, R80, RZ ;  /* 0x000000500c6c723c */ /* 0x042ff000000418ff */
[C---:B------:R-:W-:Y:S08]  /*1df30*/  HMMA.16816.F32.BF16 R100, R12.reuse, R82, RZ ;  /* 0x000000520c64723c */ /* 0x040ff000000418ff */
[C---:B------:R-:W-:Y:S08]  /*1df40*/  HMMA.16816.F32.BF16 R96, R12.reuse, R76, RZ ;  /* 0x0000004c0c60723c */ /* 0x040ff000000418ff */
[C---:B------:R-:W-:Y:S08]  /*1df50*/  HMMA.16816.F32.BF16 R80, R12.reuse, R78, RZ ;  /* 0x0000004e0c50723c */ /* 0x040ff000000418ff */
[C---:B------:R-:W-:Y:S08]  /*1df60*/  HMMA.16816.F32.BF16 R76, R12.reuse, R72, RZ ;  /* 0x000000480c4c723c */ /* 0x040ff000000418ff */
[----:B------:R-:W-:Y:S01]  /*1df70*/  HMMA.16816.F32.BF16 R72, R12, R74, RZ ;  /* 0x0000004a0c48723c */ /* 0x000fe200000418ff */
[----:B------:R1:W-:Y:S01]  /*1df80*/  LDSM.16.M88.4 R12, [R198] ;  /* 0x00000000c60c783b */ /* 0x0003e20000000200 */
[----:B------:R-:W-:-:S06]  /*1df90*/  IMAD.MOV.U32 R161, RZ, RZ, R89 ;  /* 0x000000ffffa17224 */ /* 0x000fcc00078e0059 */
[C---:B------:R-:W-:Y:S08]  /*1dfa0*/  HMMA.16816.F32.BF16 R232, R24.reuse, R120, R52 ;  /* 0x0000007818e8723c */ /* 0x040ff00000041834 */
[C---:B------:R-:W-:Y:S01]  /*1dfb0*/  HMMA.16816.F32.BF16 R208, R24.reuse, R122, R48 ;  /* 0x0000007a18d0723c */ /* 0x040fe20000041830 */
[----:B------:R-:W-:Y:S07]  /*1dfc0*/  LDSM.16.M88.4 R48, [R160] ;  /* 0x00000000a030783b */ /* 0x000fee0000000200 */
[----:B------:R-:W-:Y:S01]  /*1dfd0*/  HMMA.16816.F32.BF16 R120, R24, R106, R44 ;  /* 0x0000006a1878723c */ /* 0x000fe2000004182c */
[----:B------:R2:W-:Y:S01]  /*1dfe0*/  LDSM.16.M88.4 R44, [R158] ;  /* 0x000000009e2c783b */ /* 0x0005e20000000200 */
[----:B-1----:R-:W-:-:S06]  /*1dff0*/  MOV R198, R90 ;  /* 0x0000005a00c67202 */ /* 0x002fcc0000000f00 */
[C---:B------:R-:W-:Y:S08]  /*1e000*/  HMMA.16816.F32.BF16 R200, R24.reuse, R124, R84 ;  /* 0x0000007c18c8723c */ /* 0x040ff00000041854 */
[C---:B------:R-:W-:Y:S08]  /*1e010*/  HMMA.16816.F32.BF16 R212, R24.reuse, R126, R56 ;  /* 0x0000007e18d4723c */ /* 0x040ff00000041838 */
[----:B--2---:R-:W-:Y:S01]  /*1e020*/  HMMA.16816.F32.BF16 R112, R24, R42, R100 ;  /* 0x0000002a1870723c */ /* 0x004fe20000041864 */
[----:B------:R-:W-:-:S07]  /*1e030*/  IMAD.MOV.U32 R158, RZ, RZ, R91 ;  /* 0x000000ffff9e7224 */ /* 0x000fce00078e005b */
[C---:B------:R-:W-:Y:S01]  /*1e040*/  HMMA.16816.F32.BF16 R124, R24.reuse, R104, R20 ;  /* 0x00000068187c723c */ /* 0x040fe20000041814 */
[----:B------:R-:W1:Y:S07]  /*1e050*/  LDSM.16.M88.4 R20, [R3] ;  /* 0x000000000314783b */ /* 0x000e6e0000000200 */
[C---:B------:R-:W-:Y:S01]  /*1e060*/  HMMA.16816.F32.BF16 R116, R24.reuse, R40, R108 ;  /* 0x000000281874723c */ /* 0x040fe2000004186c */
[----:B------:R-:W2:Y:S07]  /*1e070*/  LDSM.16.M88.4 R40, [R157] ;  /* 0x000000009d28783b */ /* 0x000eae0000000200 */
[C---:B---3--:R-:W-:Y:S08]  /*1e080*/  HMMA.16816.F32.BF16 R100, R24.reuse, R36, R96 ;  /* 0x000000241864723c */ /* 0x048ff00000041860 */
[C---:B------:R-:W-:Y:S01]  /*1e090*/  HMMA.16816.F32.BF16 R88, R24.reuse, R38, R80 ;  /* 0x000000261858723c */ /* 0x040fe20000041850 */
[----:B------:R-:W-:Y:S07]  /*1e0a0*/  LDSM.16.M88.4 R36, [R161] ;  /* 0x00000000a124783b */ /* 0x000fee0000000200 */
[C---:B------:R-:W-:Y:S08]  /*1e0b0*/  HMMA.16816.F32.BF16 R96, R24.reuse, R32, R76 ;  /* 0x000000201860723c */ /* 0x040ff0000004184c */
[C---:B------:R-:W-:Y:S01]  /*1e0c0*/  HMMA.16816.F32.BF16 R108, R24.reuse, R34, R72 ;  /* 0x00000022186c723c */ /* 0x040fe20000041848 */
[----:B------:R-:W-:Y:S07]  /*1e0d0*/  LDSM.16.M88.4 R32, [R134] ;  /* 0x000000008620783b */ /* 0x000fee0000000200 */
[C---:B------:R-:W-:Y:S08]  /*1e0e0*/  HMMA.16816.F32.BF16 R104, R24.reuse, R28, R68 ;  /* 0x0000001c1868723c */ /* 0x040ff00000041844 */
[----:B------:R-:W-:Y:S01]  /*1e0f0*/  HMMA.16816.F32.BF16 R84, R24, R30, R64 ;  /* 0x0000001e1854723c */ /* 0x000fe20000041840 */
[----:B------:R-:W3:Y:S01]  /*1e100*/  LDSM.16.M88.4 R24, [R152] ;  /* 0x000000009818783b */ /* 0x000ee20000000200 */
[----:B------:R-:W-:Y:S01]  /*1e110*/  MOV R94, R16 ;  /* 0x00000010005e7202 */ /* 0x000fe20000000f00 */
[----:B------:R-:W-:-:S02]  /*1e120*/  IMAD.MOV.U32 R95, RZ, RZ, R11 ;  /* 0x000000ffff5f7224 */ /* 0x000fc400078e000b */
[----:B------:R-:W4:Y:S03]  /*1e130*/  LDSM.16.M88.4 R28, [R135] ;  /* 0x00000000871c783b */ /* 0x000f260000000200 */
[C---:B-1----:R-:W-:Y:S08]  /*1e140*/  HMMA.16816.F32.BF16 R76, R20.reuse, R12, R244 ;  /* 0x0000000c144c723c */ /* 0x042ff000000418f4 */
[C---:B------:R-:W-:Y:S08]  /*1e150*/  HMMA.16816.F32.BF16 R56, R20.reuse, R46, R92 ;  /* 0x0000002e1438723c */ /* 0x040ff0000004185c */
[C---:B--2---:R-:W-:Y:S08]  /*1e160*/  HMMA.16816.F32.BF16 R244, R20.reuse, R40, R200 ;  /* 0x0000002814f4723c */ /* 0x044ff000000418c8 */
[C---:B---3--:R-:W-:Y:S08]  /*1e170*/  HMMA.16816.F32.BF16 R92, R20.reuse, R24, R248 ;  /* 0x00000018145c723c */ /* 0x048ff000000418f8 */
[C---:B------:R-:W-:Y:S08]  /*1e180*/  HMMA.16816.F32.BF16 R248, R20.reuse, R42, R212 ;  /* 0x0000002a14f8723c */ /* 0x040ff000000418d4 */
[C---:B------:R-:W-:Y:S08]  /*1e190*/  HMMA.16816.F32.BF16 R40, R20.reuse, R50, R208 ;  /* 0x000000321428723c */ /* 0x040ff000000418d0 */
[C---:B------:R-:W-:Y:S08]  /*1e1a0*/  HMMA.16816.F32.BF16 R52, R20.reuse, R32, R148 ;  /* 0x000000201434723c */ /* 0x040ff00000041894 */
[----:B------:R-:W-:Y:S01]  /*1e1b0*/  HMMA.16816.F32.BF16 R64, R20, R34, R144 ;  /* 0x000000221440723c */ /* 0x000fe20000041890 */
[----:B----4-:R-:W1:Y:S07]  /*1e1c0*/  LDSM.16.M88.4 R32, [R162] ;  /* 0x00000000a220783b */ /* 0x010e6e0000000200 */
[----:B------:R-:W-:Y:S01]  /*1e1d0*/  IMAD.MOV.U32 R208, RZ, RZ, R43 ;  /* 0x000000ffffd07224 */ /* 0x000fe200078e002b */
[----:B------:R-:W-:Y:S01]  /*1e1e0*/  MOV R203, R42 ;  /* 0x0000002a00cb7202 */ /* 0x000fe20000000f00 */
[----:B------:R-:W-:-:S02]  /*1e1f0*/  IMAD.MOV.U32 R202, RZ, RZ, R41 ;  /* 0x000000ffffca7224 */ /* 0x000fc400078e0029 */
[----:B------:R-:W-:Y:S02]  /*1e200*/  IMAD.MOV.U32 R201, RZ, RZ, R40 ;  /* 0x000000ffffc97224 */ /* 0x000fe400078e0028 */
[C---:B------:R-:W-:Y:S08]  /*1e210*/  HMMA.16816.F32.BF16 R40, R20.reuse, R36, R204 ;  /* 0x000000241428723c */ /* 0x040ff000000418cc */
[C---:B------:R-:W-:Y:S08]  /*1e220*/  HMMA.16816.F32.BF16 R36, R20.reuse, R38, R176 ;  /* 0x000000261424723c */ /* 0x040ff000000418b0 */
[C---:B------:R-:W-:Y:S01]  /*1e230*/  HMMA.16816.F32.BF16 R72, R20.reuse, R14, R228 ;  /* 0x0000000e1448723c */ /* 0x040fe200000418e4 */
[----:B------:R-:W2:Y:S07]  /*1e240*/  LDSM.16.M88.4 R12, [R156] ;  /* 0x000000009c0c783b */ /* 0x000eae0000000200 */
[C---:B------:R-:W-:Y:S08]  /*1e250*/  HMMA.16816.F32.BF16 R68, R20.reuse, R28, R140 ;  /* 0x0000001c1444723c */ /* 0x040ff0000004188c */
[----:B------:R-:W-:Y:S01]  /*1e260*/  HMMA.16816.F32.BF16 R80, R20, R30, R136 ;  /* 0x0000001e1450723c */ /* 0x000fe20000041888 */
[----:B------:R-:W3:Y:S01]  /*1e270*/  LDSM.16.M88.4 R28, [R163] ;  /* 0x00000000a31c783b */ /* 0x000ee20000000200 */
[----:B------:R-:W-:-:S02]  /*1e280*/  IMAD.MOV.U32 R200, RZ, RZ, R38 ;  /* 0x000000ffffc87224 */ /* 0x000fc400078e0026 */
[----:B------:R-:W-:-:S04]  /*1e290*/  IMAD.MOV.U32 R199, RZ, RZ, R39 ;  /* 0x000000ffffc77224 */ /* 0x000fc800078e0027 */
[C---:B------:R-:W-:Y:S01]  /*1e2a0*/  HMMA.16816.F32.BF16 R228, R20.reuse, R26, R240 ;  /* 0x0000001a14e4723c */ /* 0x040fe200000418f0 */
[----:B------:R4:W2:Y:S01]  /*1e2b0*/  LDSM.16.M88.4 R24, [R227] ;  /* 0x00000000e318783b */ /* 0x0008a20000000200 */
[----:B------:R-:W-:Y:S02]  /*1e2c0*/  IMAD.MOV.U32 R197, RZ, RZ, R36 ;  /* 0x000000ffffc57224 */ /* 0x000fe400078e0024 */
[----:B----4-:R-:W-:Y:S02]  /*1e2d0*/  IMAD.MOV.U32 R227, RZ, RZ, R198 ;  /* 0x000000ffffe37224 */ /* 0x010fe400078e00c6 */
[----:B------:R-:W-:Y:S02]  /*1e2e0*/  IMAD.MOV.U32 R198, RZ, RZ, R158 ;  /* 0x000000ffffc67224 */ /* 0x000fe400078e009e */
[----:B------:R-:W-:Y:S02]  /*1e2f0*/  IMAD.MOV.U32 R158, RZ, RZ, R37 ;  /* 0x000000ffff9e7224 */ /* 0x000fe400078e0025 */
[C---:B-1----:R-:W-:Y:S08]  /*1e300*/  HMMA.16816.F32.BF16 R36, R20.reuse, R32, R172 ;  /* 0x000000201424723c */ /* 0x042ff000000418ac */
[C---:B------:R-:W-:Y:S08]  /*1e310*/  HMMA.16816.F32.BF16 R32, R20.reuse, R34, R128 ;  /* 0x000000221420723c */ /* 0x040ff00000041880 */
[C---:B--2---:R-:W-:Y:S08]  /*1e320*/  HMMA.16816.F32.BF16 R236, R20.reuse, R12, R236 ;  /* 0x0000000c14ec723c */ /* 0x044ff000000418ec */
[----:B------:R-:W-:Y:S01]  /*1e330*/  HMMA.16816.F32.BF16 R240, R20, R14, R216 ;  /* 0x0000000e14f0723c */ /* 0x000fe200000418d8 */
[----:B------:R1:W2:Y:S01]  /*1e340*/  LDSM.16.M88.4 R12, [R226] ;  /* 0x00000000e20c783b */ /* 0x0002a20000000200 */
[----:B------:R-:W-:Y:S01]  /*1e350*/  IMAD.MOV.U32 R60, RZ, RZ, R10 ;  /* 0x000000ffff3c7224 */ /* 0x000fe200078e000a */
[----:B------:R-:W-:Y:S01]  /*1e360*/  MOV R62, R7 ;  /* 0x00000007003e7202 */ /* 0x000fe20000000f00 */
[----:B------:R-:W-:-:S02]  /*1e370*/  IMAD.MOV.U32 R61, RZ, RZ, R9 ;  /* 0x000000ffff3d7224 */ /* 0x000fc400078e0009 */
[----:B------:R-:W-:Y:S02]  /*1e380*/  IMAD.MOV.U32 R63, RZ, RZ, R0 ;  /* 0x000000ffff3f7224 */ /* 0x000fe400078e0000 */
[----:B------:R-:W-:Y:S01]  /*1e390*/  IMAD.MOV.U32 R157, RZ, RZ, R227 ;  /* 0x000000ffff9d7224 */ /* 0x000fe200078e00e3 */
[----:B------:R-:W-:Y:S01]  /*1e3a0*/  MOV R16, R32 ;  /* 0x0000002000107202 */ /* 0x000fe20000000f00 */
[----:B------:R-:W-:Y:S01]  /*1e3b0*/  IMAD.MOV.U32 R146, RZ, RZ, R33 ;  /* 0x000000ffff927224 */ /* 0x000fe200078e0021 */
[----:B------:R-:W-:Y:S01]  /*1e3c0*/  HMMA.16816.F32.BF16 R232, R20, R48, R232 ;  /* 0x0000003014e8723c */ /* 0x000fe200000418e8 */
[----:B------:R-:W-:Y:S01]  /*1e3d0*/  IMAD.MOV.U32 R145, RZ, RZ, R34 ;  /* 0x000000ffff917224 */ /* 0x000fe200078e0022 */
[----:B------:R-:W-:Y:S01]  /*1e3e0*/  LDSM.16.M88.4 R48, [R180] ;  /* 0x00000000b430783b */ /* 0x000fe20000000200 */
[----:B------:R-:W-:Y:S01]  /*1e3f0*/  IMAD.MOV.U32 R174, RZ, RZ, R37 ;  /* 0x000000ffffae7224 */ /* 0x000fe200078e0025 */
[----:B------:R-:W-:Y:S01]  /*1e400*/  MOV R173, R38 ;  /* 0x0000002600ad7202 */ /* 0x000fe20000000f00 */
[----:B------:R-:W-:Y:S01]  /*1e410*/  IMAD.MOV.U32 R172, RZ, RZ, R39 ;  /* 0x000000ffffac7224 */ /* 0x000fe200078e0027 */
[----:B------:R-:W-:Y:S01]  /*1e420*/  MOV R160, R40 ;  /* 0x0000002800a07202 */ /* 0x000fe20000000f00 */
[----:B------:R-:W-:Y:S01]  /*1e430*/  IMAD.MOV.U32 R163, RZ, RZ, R41 ;  /* 0x000000ffffa37224 */ /* 0x000fe200078e0029 */
[----:B------:R-:W-:Y:S01]  /*1e440*/  LDSM.16.M88.4 R216, [R185] ;  /* 0x00000000b9d8783b */ /* 0x000fe20000000200 */
[----:B-1----:R-:W-:-:S02]  /*1e450*/  IMAD.MOV.U32 R226, RZ, RZ, R35 ;  /* 0x000000ffffe27224 */ /* 0x002fc400078e0023 */
[C---:B---3--:R-:W-:Y:S08]  /*1e460*/  HMMA.16816.F32.BF16 R32, R20.reuse, R28, R124 ;  /* 0x0000001c1420723c */ /* 0x048ff0000004187c */
[C---:B------:R-:W-:Y:S08]  /*1e470*/  HMMA.16816.F32.BF16 R28, R20.reuse, R30, R120 ;  /* 0x0000001e141c723c */ /* 0x040ff00000041878 */
[C---:B------:R-:W-:Y:S01]  /*1e480*/  HMMA.16816.F32.BF16 R60, R20.reuse, R44, R60 ;  /* 0x0000002c143c723c */ /* 0x040fe2000004183c */
[----:B------:R-:W1:Y:S11]  /*1e490*/  LDSM.16.M88.4 R44, [R221] ;  /* 0x00000000dd2c783b */ /* 0x000e760000000200 */
[----:B------:R-:W-:Y:S04]  /*1e4a0*/  @!UPT UIADD3 URZ, URZ, URZ, URZ ;  /* 0x0000003f3f3ff290 */ /* 0x000fe8000fffe03f */
[----:B------:R-:W-:Y:S01]  /*1e4b0*/  MOV R150, R29 ;  /* 0x0000001d00967202 */ /* 0x000fe20000000f00 */
[----:B------:R-:W-:Y:S02]  /*1e4c0*/  IMAD.MOV.U32 R149, RZ, RZ, R30 ;  /* 0x000000ffff957224 */ /* 0x000fe400078e001e */
[----:B------:R-:W-:Y:S02]  /*1e4d0*/  IMAD.MOV.U32 R148, RZ, RZ, R31 ;  /* 0x000000ffff947224 */ /* 0x000fe400078e001f */
[----:B------:R-:W-:Y:S02]  /*1e4e0*/  IMAD.MOV.U32 R147, RZ, RZ, R28 ;  /* 0x000000ffff937224 */ /* 0x000fe400078e001c */
[C---:B------:R-:W-:Y:S08]  /*1e4f0*/  HMMA.16816.F32.BF16 R28, R20.reuse, R24, R116 ;  /* 0x00000018141c723c */ /* 0x040ff00000041874 */
[----:B------:R-:W-:Y:S01]  /*1e500*/  HMMA.16816.F32.BF16 R24, R20, R26, R112 ;  /* 0x0000001a1418723c */ /* 0x000fe20000041870 */
[----:B------:R-:W-:-:S02]  /*1e510*/  IMAD.MOV.U32 R0, RZ, RZ, R36 ;  /* 0x000000ffff007224 */ /* 0x000fc400078e0024 */
[----:B------:R-:W3:Y:S11]  /*1e520*/  LDSM.16.M88.4 R36, [R157] ;  /* 0x000000009d24783b */ /* 0x000ef60000000200 */
[----:B------:R-:W-:Y:S10]  /*1e530*/  @!UPT UIADD3 URZ, URZ, URZ, URZ ;  /* 0x0000003f3f3ff290 */ /* 0x000ff4000fffe03f */
[----:B------:R-:W-:Y:S01]  /*1e540*/  IMAD.MOV.U32 R138, RZ, RZ, R24 ;  /* 0x000000ffff8a7224 */ /* 0x000fe200078e0018 */
[----:B------:R-:W-:Y:S01]  /*1e550*/  MOV R136, R26 ;  /* 0x0000001a00887202 */ /* 0x000fe20000000f00 */
[----:B------:R-:W-:Y:S02]  /*1e560*/  IMAD.MOV.U32 R137, RZ, RZ, R25 ;  /* 0x000000ffff897224 */ /* 0x000fe400078e0019 */
[----:B------:R-:W-:Y:S02]  /*1e570*/  IMAD.MOV.U32 R135, RZ, RZ, R27 ;  /* 0x000000ffff877224 */ /* 0x000fe400078e001b */
[C---:B--2---:R-:W-:Y:S08]  /*1e580*/  HMMA.16816.F32.BF16 R24, R20.reuse, R12, R100 ;  /* 0x0000000c1418723c */ /* 0x044ff00000041864 */
[C---:B------:R-:W-:Y:S01]  /*1e590*/  HMMA.16816.F32.BF16 R12, R20.reuse, R14, R88 ;  /* 0x0000000e140c723c */ /* 0x040fe20000041858 */
[----:B------:R-:W-:Y:S01]  /*1e5a0*/  IMAD.MOV.U32 R11, RZ, RZ, R28 ;  /* 0x000000ffff0b7224 */ /* 0x000fe200078e001c */
[----:B------:R-:W-:Y:S01]  /*1e5b0*/  MOV R9, R30 ;  /* 0x0000001e00097202 */ /* 0x000fe20000000f00 */
[----:B------:R-:W-:Y:S11]  /*1e5c0*/  IMAD.MOV.U32 R10, RZ, RZ, R29 ;  /* 0x000000ffff0a7224 */ /* 0x000ff600078e001d */
[----:B------:R-:W-:Y:S02]  /*1e5d0*/  @!UPT UIADD3 URZ, URZ, URZ, URZ ;  /* 0x0000003f3f3ff290 */ /* 0x000fe4000fffe03f */
[----:B------:R-:W-:Y:S02]  /*1e5e0*/  IMAD.MOV.U32 R115, RZ, RZ, R25 ;  /* 0x000000ffff737224 */ /* 0x000fe400078e0019 */
[----:B------:R-:W-:Y:S02]  /*1e5f0*/  IMAD.MOV.U32 R114, RZ, RZ, R26 ;  /* 0x000000ffff727224 */ /* 0x000fe400078e001a */
[----:B------:R-:W-:Y:S02]  /*1e600*/  IMAD.MOV.U32 R113, RZ, RZ, R27 ;  /* 0x000000ffff717224 */ /* 0x000fe400078e001b */
[----:B------:R-:W-:Y:S02]  /*1e610*/  IMAD.MOV.U32 R112, RZ, RZ, R24 ;  /* 0x000000ffff707224 */ /* 0x000fe400078e0018 */
[C---:B-1----:R-:W-:Y:S08]  /*1e620*/  HMMA.16816.F32.BF16 R24, R20.reuse, R44, R96 ;  /* 0x0000002c1418723c */ /* 0x042ff00000041860 */
[----:B------:R-:W-:Y:S01]  /*1e630*/  HMMA.16816.F32.BF16 R44, R20, R46, R108 ;  /* 0x0000002e142c723c */ /* 0x000fe2000004186c */
[----:B------:R-:W-:Y:S01]  /*1e640*/  IMAD.MOV.U32 R7, RZ, RZ, R31 ;  /* 0x000000ffff077224 */ /* 0x000fe200078e001f */
[----:B------:R-:W-:Y:S01]  /*1e650*/  MOV R141, R13 ;  /* 0x0000000d008d7202 */ /* 0x000fe20000000f00 */
[----:B------:R-:W-:Y:S01]  /*1e660*/  IMAD.MOV.U32 R140, RZ, RZ, R14 ;  /* 0x000000ffff8c7224 */ /* 0x000fe200078e000e */
[----:B------:R-:W-:Y:S01]  /*1e670*/  LDSM.16.M88.4 R28, [R185+0x1000] ;  /* 0x00100000b91c783b */ /* 0x000fe20000000200 */
[----:B------:R-:W-:-:S02]  /*1e680*/  IMAD.MOV.U32 R139, RZ, RZ, R15 ;  /* 0x000000ffff8b7224 */ /* 0x000fc400078e000f */
[----:B------:R-:W-:Y:S02]  /*1e690*/  IMAD.MOV.U32 R227, RZ, RZ, R12 ;  /* 0x000000ffffe37224 */ /* 0x000fe400078e000c */
[----:B------:R-:W1:Y:S01]  /*1e6a0*/  LDSM.16.M88.4 R12, [R188] ;  /* 0x00000000bc0c783b */ /* 0x000e620000000200 */
[----:B------:R-:W-:Y:S02]  /*1e6b0*/  IMAD.MOV.U32 R162, RZ, RZ, R42 ;  /* 0x000000ffffa27224 */ /* 0x000fe400078e002a */
[----:B------:R-:W-:Y:S02]  /*1e6c0*/  IMAD.MOV.U32 R161, RZ, RZ, R43 ;  /* 0x000000ffffa17224 */ /* 0x000fe400078e002b */
        /* <DEDUP_REMOVED lines=12> */
[C---:B------:R-:W-:Y:S01]  /*1e790*/  HMMA.16816.F32.BF16 R24, R20.reuse, R50, R40 ;  /* 0x000000321418723c */ /* 0x040fe20000041828 */
[----:B------:R-:W-:Y:S01]  /*1e7a0*/  IMAD.MOV.U32 R88, RZ, RZ, R45 ;  /* 0x000000ffff587224 */ /* 0x000fe200078e002d */
[----:B------:R-:W-:Y:S01]  /*1e7b0*/  LDSM.16.M88.4 R40, [R185+0x1800] ;  /* 0x00180000b928783b */ /* 0x000fe20000000200 */
        /* <DEDUP_REMOVED lines=8> */
[C---:B------:R-:W-:Y:S01]  /*1e840*/  HMMA.16816.F32.BF16 R44, R20.reuse, R48, R212 ;  /* 0x00000030142c723c */ /* 0x040fe200000418d4 */
[----:B------:R-:W2:Y:S07]  /*1e850*/  LDSM.16.M88.4 R32, [R185+0x800] ;  /* 0x00080000b920783b */ /* 0x000eae0000000200 */
[----:B------:R-:W-:Y:S07]  /*1e860*/  HMMA.16816.F32.BF16 R20, R20, R38, R84 ;  /* 0x000000261414723c */ /* 0x000fee0000041854 */
[----:B------:R-:W-:-:S02]  /*1e870*/  IMAD.MOV.U32 R85, RZ, RZ, R158 ;  /* 0x000000ffff557224 */ /* 0x000fc400078e009e */
[----:B------:R-:W3:Y:S01]  /*1e880*/  S2R R158, SR_TID.X ;  /* 0x00000000009e7919 */ /* 0x000ee20000002100 */
[----:B-1----:R-:W-:Y:S01]  /*1e890*/  HMMA.16816.F32.BF16 R120, R12, R28, R60 ;  /* 0x0000001c0c78723c */ /* 0x002fe2000004183c */
[----:B------:R-:W-:Y:S02]  /*1e8a0*/  IMAD.MOV.U32 R4, RZ, RZ, R98 ;  /* 0x000000ffff047224 */ /* 0x000fe400078e0062 */
[----:B------:R-:W-:Y:S02]  /*1e8b0*/  IMAD.SHL.U32 R36, R220, 0x100, RZ ;  /* 0x00000100dc247824 */ /* 0x000fe400078e00ff */
[----:B------:R-:W-:-:S03]  /*1e8c0*/  IMAD.MOV.U32 R5, RZ, RZ, R97 ;  /* 0x000000ffff057224 */ /* 0x000fc600078e0061 */
[C---:B------:R-:W-:Y:S01]  /*1e8d0*/  HMMA.16816.F32.BF16 R176, R12.reuse, R218, R24 ;  /* 0x000000da0cb0723c */ /* 0x040fe20000041818 */
[----:B------:R-:W-:Y:S01]  /*1e8e0*/  IMAD.MOV.U32 R39, RZ, RZ, R5 ;  /* 0x000000ffff277224 */ /* 0x000fe200078e0005 */
[----:B------:R-:W-:Y:S01]  /*1e8f0*/  MOV R3, R99 ;  /* 0x0000006300037202 */ /* 0x000fe20000000f00 */
[----:B------:R-:W-:Y:S01]  /*1e900*/  IMAD.MOV.U32 R156, RZ, RZ, R45 ;  /* 0x000000ffff9c7224 */ /* 0x000fe200078e002d */
[----:B------:R-:W-:Y:S01]  /*1e910*/  MOV R157, R44 ;  /* 0x0000002c009d7202 */ /* 0x000fe20000000f00 */
[----:B------:R-:W-:Y:S02]  /*1e920*/  IMAD.MOV.U32 R152, RZ, RZ, R46 ;  /* 0x000000ffff987224 */ /* 0x000fe400078e002e */
[----:B------:R-:W-:Y:S02]  /*1e930*/  IMAD.MOV.U32 R219, RZ, RZ, R4 ;  /* 0x000000ffffdb7224 */ /* 0x000fe400078e0004 */
[----:B---3--:R-:W-:Y:S01]  /*1e940*/  IMAD.SHL.U32 R62, R158, 0x2, RZ ;  /* 0x000000029e3e7824 */ /* 0x008fe200078e00ff */
[----:B--2---:R-:W-:Y:S01]  /*1e950*/  HMMA.16816.F32.BF16 R124, R12, R32, R76 ;  /* 0x000000200c7c723c */ /* 0x004fe2000004184c */
[----:B------:R-:W-:Y:S01]  /*1e960*/  IMAD.MOV.U32 R151, RZ, RZ, R47 ;  /* 0x000000ffff977224 */ /* 0x000fe200078e002f */
[----:B------:R-:W-:Y:S01]  /*1e970*/  MOV R38, R3 ;  /* 0x0000000300267202 */ /* 0x000fe20000000f00 */
[----:B------:R-:W1:Y:S01]  /*1e980*/  LDSM.16.M88.4 R44, [R185+0x2000] ;  /* 0x00200000b92c783b */ /* 0x000e620000000200 */
[----:B------:R-:W-:Y:S01]  /*1e990*/  LOP3.LUT R62, R62, 0x6, RZ, 0xc0, !PT ;  /* 0x000000063e3e7812 */ /* 0x000fe200078ec0ff */
[----:B------:R-:W-:-:S03]  /*1e9a0*/  IMAD.MOV.U32 R119, RZ, RZ, R0 ;  /* 0x000000ffff777224 */ /* 0x000fc600078e0000 */
[----:B------:R-:W-:Y:S01]  /*1e9b0*/  HMMA.16816.F32.BF16 R128, R12, R34, R72 ;  /* 0x000000220c80723c */ /* 0x000fe20000041848 */
[----:B------:R-:W-:-:S07]  /*1e9c0*/  LOP3.LUT R4, R36, 0x8, R62, 0xfe, !PT ;  /* 0x0000000824047812 */ /* 0x000fce00078efe3e */
[----:B------:R-:W-:Y:S01]  /*1e9d0*/  HMMA.16816.F32.BF16 R204, R12, R30, R56 ;  /* 0x0000001e0ccc723c */ /* 0x000fe20000041838 */
[----:B------:R-:W2:Y:S01]  /*1e9e0*/  I2F R5, R4 ;  /* 0x0000000400057306 */ /* 0x000ea20000201400 */
[C-C-:B------:R-:W-:Y:S01]  /*1e9f0*/  LOP3.LUT R3, R36.reuse, 0x10, R62.reuse, 0xfe, !PT ;  /* 0x0000001024037812 */ /* 0x140fe200078efe3e */
[----:B------:R-:W-:Y:S01]  /*1ea00*/  IMAD.MOV.U32 R73, RZ, RZ, R9 ;  /* 0x000000ffff497224 */ /* 0x000fe200078e0009 */
[----:B------:R-:W-:Y:S01]  /*1ea10*/  LOP3.LUT R0, R36, 0x18, R62, 0xfe, !PT ;  /* 0x0000001824007812 */ /* 0x000fe200078efe3e */
[----:B------:R-:W-:Y:S01]  /*1ea20*/  IMAD.MOV.U32 R72, RZ, RZ, R10 ;  /* 0x000000ffff487224 */ /* 0x000fe200078e000a */
[----:B------:R-:W-:Y:S01]  /*1ea30*/  MOV R75, R11 ;  /* 0x0000000b004b7202 */ /* 0x000fe20000000f00 */
[----:B------:R-:W-:Y:S01]  /*1ea40*/  IMAD.MOV.U32 R74, RZ, RZ, R7 ;  /* 0x000000ffff4a7224 */ /* 0x000fe200078e0007 */
[C---:B------:R-:W-:Y:S01]  /*1ea50*/  ISETP.GE.AND P6, PT, R4.reuse, R8, PT ;  /* 0x000000080400720c */ /* 0x040fe20003fc6270 */
[----:B------:R3:W4:Y:S01]  /*1ea60*/  I2F R9, R3 ;  /* 0x0000000300097306 */ /* 0x0007220000201400 */
[----:B------:R-:W-:Y:S01]  /*1ea70*/  ISETP.GE.AND P4, PT, R4, R6, PT ;  /* 0x000000060400720c */ /* 0x000fe20003f86270 */
[----:B------:R-:W-:Y:S01]  /*1ea80*/  IMAD.MOV.U32 R133, RZ, RZ, R22 ;  /* 0x000000ffff857224 */ /* 0x000fe200078e0016 */
[C---:B------:R-:W-:Y:S01]  /*1ea90*/  ISETP.GE.AND P1, PT, R3.reuse, R8, PT ;  /* 0x000000080300720c */ /* 0x040fe20003f26270 */
[----:B------:R-:W-:Y:S01]  /*1eaa0*/  IMAD.MOV.U32 R132, RZ, RZ, R20 ;  /* 0x000000ffff847224 */ /* 0x000fe200078e0014 */
[----:B------:R-:W-:Y:S01]  /*1eab0*/  ISETP.GE.AND P5, PT, R3, R6, PT ;  /* 0x000000060300720c */ /* 0x000fe20003fa6270 */
[----:B------:R-:W-:-:S02]  /*1eac0*/  IMAD.MOV.U32 R18, RZ, RZ, R21 ;  /* 0x000000ffff127224 */ /* 0x000fc400078e0015 */
[----:B------:R-:W-:Y:S01]  /*1ead0*/  IMAD.MOV.U32 R19, RZ, RZ, R23 ;  /* 0x000000ffff137224 */ /* 0x000fe200078e0017 */
[----:B------:R1:W1:Y:S01]  /*1eae0*/  I2F R11, R0 ;  /* 0x00000000000b7306 */ /* 0x0002620000201400 */
[CC--:B--2---:R-:W-:Y:S01]  /*1eaf0*/  FFMA.FTZ R4, R153.reuse, R5.reuse, R176 ;  /* 0x0000000599047223 */ /* 0x0c4fe200000100b0 */
[----:B------:R-:W-:Y:S01]  /*1eb00*/  ISETP.GE.AND P3, PT, R0, R8, PT ;  /* 0x000000080000720c */ /* 0x000fe20003f66270 */
[----:B------:R-:W2:Y:S01]  /*1eb10*/  LDSM.16.M88.4 R20, [R185+0x2800] ;  /* 0x00280000b914783b */ /* 0x000ea20000000200 */
[----:B---3--:R-:W-:Y:S02]  /*1eb20*/  LOP3.LUT R3, R36, 0x20, R62, 0xfe, !PT ;  /* 0x0000002024037812 */ /* 0x008fe400078efe3e */
[----:B------:R-:W-:Y:S01]  /*1eb30*/  MOV R103, R208 ;  /* 0x000000d000677202 */ /* 0x000fe20000000f00 */
[----:B------:R-:W-:Y:S01]  /*1eb40*/  IMAD.MOV.U32 R218, RZ, RZ, R203 ;  /* 0x000000ffffda7224 */ /* 0x000fe200078e00cb */
[----:B------:R-:W3:Y:S01]  /*1eb50*/  I2F R10, R3 ;  /* 0x00000003000a7306 */ /* 0x000ee20000201400 */
[----:B------:R-:W-:Y:S01]  /*1eb60*/  FSEL R158, R4, -INF , !P6 ;  /* 0xff800000049e7808 */ /* 0x000fe20007000000 */
[----:B------:R-:W-:Y:S01]  /*1eb70*/  IMAD.MOV.U32 R79, RZ, RZ, R202 ;  /* 0x000000ffff4f7224 */ /* 0x000fe200078e00ca */
[----:B------:R-:W-:Y:S01]  /*1eb80*/  ISETP.GE.AND P6, PT, R0, R6, PT ;  /* 0x000000060000720c */ /* 0x000fe20003fc6270 */
[C---:B------:R-:W-:Y:S01]  /*1eb90*/  FFMA.FTZ R4, R153.reuse, R5, R178 ;  /* 0x0000000599047223 */ /* 0x040fe200000100b2 */
[----:B-1----:R-:W-:Y:S01]  /*1eba0*/  LOP3.LUT R0, R36, 0x28, R62, 0xfe, !PT ;  /* 0x0000002824007812 */ /* 0x002fe200078efe3e */
[C---:B----4-:R-:W-:Y:S01]  /*1ebb0*/  FFMA.FTZ R7, R153.reuse, R9, R124 ;  /* 0x0000000999077223 */ /* 0x050fe2000001007c */
[----:B------:R-:W-:Y:S01]  /*1ebc0*/  MOV R78, R201 ;  /* 0x000000c9004e7202 */ /* 0x000fe20000000f00 */
[C---:B------:R-:W-:Y:S01]  /*1ebd0*/  FFMA.FTZ R5, R153.reuse, R9, R126 ;  /* 0x0000000999057223 */ /* 0x040fe2000001007e */
[----:B------:R-:W1:Y:S01]  /*1ebe0*/  LDSM.16.M88.4 R28, [R185+0x3800] ;  /* 0x00380000b91c783b */ /* 0x000e620000000200 */
[----:B------:R4:W2:Y:S01]  /*1ebf0*/  I2F R9, R0 ;  /* 0x0000000000097306 */ /* 0x0008a20000201400 */
[----:B------:R-:W-:Y:S01]  /*1ec00*/  FSEL R124, R4, -INF , !P4 ;  /* 0xff800000047c7808 */ /* 0x000fe20006000000 */
[-C--:B------:R-:W-:Y:S01]  /*1ec10*/  FFMA.FTZ R4, R153, R11.reuse, R128 ;  /* 0x0000000b99047223 */ /* 0x080fe20000010080 */
[----:B------:R-:W-:Y:S01]  /*1ec20*/  FSEL R126, R5, -INF , !P5 ;  /* 0xff800000057e7808 */ /* 0x000fe20006800000 */
[C---:B------:R-:W-:Y:S01]  /*1ec30*/  HMMA.16816.F32.BF16 R208, R12.reuse, R40, R52 ;  /* 0x000000280cd0723c */ /* 0x040fe20000041834 */
[----:B------:R-:W-:Y:S01]  /*1ec40*/  FSEL R128, R7, -INF , !P1 ;  /* 0xff80000007807808 */ /* 0x000fe20004800000 */
[C---:B---3--:R-:W-:Y:S01]  /*1ec50*/  FFMA.FTZ R5, R153.reuse, R10, R120 ;  /* 0x0000000a99057223 */ /* 0x048fe20000010078 */
[----:B------:R-:W-:Y:S01]  /*1ec60*/  FSEL R176, R4, -INF , !P3 ;  /* 0xff80000004b07808 */ /* 0x000fe20005800000 */
[----:B------:R-:W-:Y:S01]  /*1ec70*/  FFMA.FTZ R4, R153, R11, R130 ;  /* 0x0000000b99047223 */ /* 0x000fe20000010082 */
[C---:B------:R-:W-:Y:S01]  /*1ec80*/  ISETP.GE.AND P4, PT, R3.reuse, R8, PT ;  /* 0x000000080300720c */ /* 0x040fe20003f86270 */
[----:B------:R-:W-:Y:S01]  /*1ec90*/  IMAD.MOV.U32 R86, RZ, RZ, R200 ;  /* 0x000000ffff567224 */ /* 0x000fe200078e00c8 */
[----:B------:R-:W-:Y:S01]  /*1eca0*/  ISETP.GE.AND P1, PT, R3, R6, PT ;  /* 0x000000060300720c */ /* 0x000fe20003f26270 */
[----:B------:R-:W-:Y:S01]  /*1ecb0*/  IMAD.MOV.U32 R84, RZ, RZ, R197 ;  /* 0x000000ffff547224 */ /* 0x000fe200078e00c5 */
[----:B------:R-:W-:Y:S01]  /*1ecc0*/  LOP3.LUT R3, R36, 0x30, R62, 0xfe, !PT ;  /* 0x0000003024037812 */ /* 0x000fe200078efe3e */
[----:B------:R-:W-:Y:S01]  /*1ecd0*/  HMMA.16816.F32.BF16 R200, R12, R42, R64 ;  /* 0x0000002a0cc8723c */ /* 0x000fe20000041840 */
[----:B------:R-:W-:Y:S01]  /*1ece0*/  FFMA.FTZ R7, R153, R10, R122 ;  /* 0x0000000a99077223 */ /* 0x000fe2000001007a */
[----:B------:R-:W-:Y:S01]  /*1ecf0*/  FSEL R120, R4, -INF , !P6 ;  /* 0xff80000004787808 */ /* 0x000fe20007000000 */
[----:B------:R2:W3:Y:S01]  /*1ed00*/  I2F R10, R3 ;  /* 0x00000003000a7306 */ /* 0x0004e20000201400 */
[----:B------:R-:W-:Y:S01]  /*1ed10*/  FSEL R197, R5, -INF , !P4 ;  /* 0xff80000005c57808 */ /* 0x000fe20006000000 */
[----:B------:R-:W-:Y:S01]  /*1ed20*/  IMAD.MOV.U32 R37, RZ, RZ, R198 ;  /* 0x000000ffff257224 */ /* 0x000fe200078e00c6 */
[C---:B------:R-:W-:Y:S01]  /*1ed30*/  ISETP.GE.AND P6, PT, R3.reuse, R8, PT ;  /* 0x000000080300720c */ /* 0x040fe20003fc6270 */
[----:B------:R-:W1:Y:S01]  /*1ed40*/  LDSM.16.M88.4 R24, [R185+0x3000] ;  /* 0x00300000b918783b */ /* 0x000e620000000200 */
[----:B------:R-:W-:-:S02]  /*1ed50*/  ISETP.GE.AND P4, PT, R3, R6, PT ;  /* 0x000000060300720c */ /* 0x000fc40003f86270 */
[C---:B------:R-:W-:Y:S01]  /*1ed60*/  ISETP.GE.AND P5, PT, R0.reuse, R8, PT ;  /* 0x000000080000720c */ /* 0x040fe20003fa6270 */
[----:B------:R-:W-:Y:S01]  /*1ed70*/  HMMA.16816.F32.BF16 R212, R12, R44, R68 ;  /* 0x0000002c0cd4723c */ /* 0x000fe20000041844 */
[----:B------:R-:W-:Y:S01]  /*1ed80*/  ISETP.GE.AND P3, PT, R0, R6, PT ;  /* 0x000000060000720c */ /* 0x000fe20003f66270 */
[----:B------:R-:W-:Y:S01]  /*1ed90*/  IMAD.MOV.U32 R116, RZ, RZ, R174 ;  /* 0x000000ffff747224 */ /* 0x000fe200078e00ae */
[----:B----4-:R-:W-:Y:S01]  /*1eda0*/  LOP3.LUT R0, R36, 0x38, R62, 0xfe, !PT ;  /* 0x0000003824007812 */ /* 0x010fe200078efe3e */
[----:B------:R-:W-:Y:S01]  /*1edb0*/  IMAD.MOV.U32 R117, RZ, RZ, R173 ;  /* 0x000000ffff757224 */ /* 0x000fe200078e00ad */
[----:B------:R-:W4:Y:S01]  /*1edc0*/  LDSM.16.M88.4 R32, [R185+0x4000] ;  /* 0x00400000b920783b */ /* 0x000f220000000200 */
[----:B--2---:R-:W-:Y:S01]  /*1edd0*/  FFMA.FTZ R3, R153, R9, R204 ;  /* 0x0000000999037223 */ /* 0x004fe200000100cc */
[----:B------:R2:W2:Y:S01]  /*1ede0*/  I2F R11, R0 ;  /* 0x00000000000b7306 */ /* 0x0004a20000201400 */
[----:B------:R-:W-:Y:S02]  /*1edf0*/  FSEL R122, R7, -INF , !P1 ;  /* 0xff800000077a7808 */ /* 0x000fe40004800000 */
[----:B------:R-:W-:-:S02]  /*1ee00*/  ISETP.GE.AND P1, PT, R0, R8, PT ;  /* 0x000000080000720c */ /* 0x000fc40003f26270 */
[----:B------:R-:W-:Y:S02]  /*1ee10*/  FSEL R198, R3, -INF , !P5 ;  /* 0xff80000003c67808 */ /* 0x000fe40006800000 */
[----:B------:R-:W-:Y:S01]  /*1ee20*/  ISETP.GE.AND P5, PT, R0, R6, PT ;  /* 0x000000060000720c */ /* 0x000fe20003fa6270 */
[----:B------:R-:W-:Y:S01]  /*1ee30*/  FFMA.FTZ R3, R153, R9, R206 ;  /* 0x0000000999037223 */ /* 0x000fe200000100ce */
[----:B--2---:R-:W-:-:S04]  /*1ee40*/  LOP3.LUT R0, R36, 0x40, R62, 0xfe, !PT ;  /* 0x0000004024007812 */ /* 0x004fc800078efe3e */
[----:B------:R2:W1:Y:S01]  /*1ee50*/  I2F R9, R0 ;  /* 0x0000000000097306 */ /* 0x0004620000201400 */
[----:B------:R-:W4:Y:S01]  /*1ee60*/  S2R R58, SR_TID.X ;  /* 0x00000000003a7919 */ /* 0x000f220000002100 */
[-C--:B---3--:R-:W-:Y:S01]  /*1ee70*/  FFMA.FTZ R4, R153, R10.reuse, R208 ;  /* 0x0000000a99047223 */ /* 0x088fe200000100d0 */
[----:B------:R-:W-:Y:S01]  /*1ee80*/  FSEL R130, R3, -INF , !P3 ;  /* 0xff80000003827808 */ /* 0x000fe20005800000 */
[----:B------:R-:W-:Y:S02]  /*1ee90*/  IMAD.MOV.U32 R118, RZ, RZ, R172 ;  /* 0x000000ffff767224 */ /* 0x000fe400078e00ac */
[C---:B------:R-:W-:Y:S01]  /*1eea0*/  FFMA.FTZ R3, R153.reuse, R11, R200 ;  /* 0x0000000b99037223 */ /* 0x040fe200000100c8 */
[----:B------:R-:W-:Y:S01]  /*1eeb0*/  HMMA.16816.F32.BF16 R172, R12, R46, R80 ;  /* 0x0000002e0cac723c */ /* 0x000fe20000041850 */
[----:B------:R-:W-:Y:S01]  /*1eec0*/  FFMA.FTZ R5, R153, R10, R210 ;  /* 0x0000000a99057223 */ /* 0x000fe200000100d2 */
[----:B------:R-:W-:Y:S02]  /*1eed0*/  FSEL R204, R4, -INF , !P6 ;  /* 0xff80000004cc7808 */ /* 0x000fe40007000000 */
[----:B------:R-:W-:-:S02]  /*1eee0*/  ISETP.GE.AND P3, PT, R0, R8, PT ;  /* 0x000000080000720c */ /* 0x000fc40003f66270 */
[----:B------:R-:W-:Y:S02]  /*1eef0*/  ISETP.GE.AND P6, PT, R0, R6, PT ;  /* 0x000000060000720c */ /* 0x000fe40003fc6270 */
[----:B--2---:R-:W-:Y:S01]  /*1ef00*/  LOP3.LUT R0, R36, 0x48, R62, 0xfe, !PT ;  /* 0x0000004824007812 */ /* 0x004fe200078efe3e */
[----:B-1----:R-:W-:Y:S01]  /*1ef10*/  FFMA.FTZ R4, R153, R9, R212 ;  /* 0x0000000999047223 */ /* 0x002fe200000100d4 */
[----:B------:R-:W-:Y:S01]  /*1ef20*/  FSEL R200, R3, -INF , !P1 ;  /* 0xff80000003c87808 */ /* 0x000fe20004800000 */
[----:B------:R-:W-:Y:S01]  /*1ef30*/  FFMA.FTZ R3, R153, R11, R202 ;  /* 0x0000000b99037223 */ /* 0x000fe200000100ca */
[----:B------:R-:W-:Y:S01]  /*1ef40*/  FSEL R178, R5, -INF , !P4 ;  /* 0xff80000005b27808 */ /* 0x000fe20006000000 */
[----:B------:R-:W-:Y:S01]  /*1ef50*/  IMAD.MOV.U32 R17, RZ, RZ, R96 ;  /* 0x000000ffff117224 */ /* 0x000fe200078e0060 */
[----:B------:R-:W-:Y:S01]  /*1ef60*/  HMMA.16816.F32.BF16 R108, R12, R20, R92 ;  /* 0x000000140c6c723c */ /* 0x000fe2000004185c */
[C---:B------:R-:W-:Y:S01]  /*1ef70*/  ISETP.GE.AND P4, PT, R0.reuse, R8, PT ;  /* 0x000000080000720c */ /* 0x040fe20003f86270 */
[----:B------:R1:W2:Y:S01]  /*1ef80*/  I2F R7, R0 ;  /* 0x0000000000077306 */ /* 0x0002a20000201400 */
[----:B------:R-:W-:Y:S01]  /*1ef90*/  ISETP.GE.AND P1, PT, R0, R6, PT ;  /* 0x000000060000720c */ /* 0x000fe20003f26270 */
[----:B------:R-:W-:-:S02]  /*1efa0*/  IMAD.MOV.U32 R76, RZ, RZ, R88 ;  /* 0x000000ffff4c7224 */ /* 0x000fc400078e0058 */
[----:B------:R-:W-:Y:S02]  /*1efb0*/  IMAD.MOV.U32 R77, RZ, RZ, R51 ;  /* 0x000000ffff4d7224 */ /* 0x000fe400078e0033 */
[----:B------:R-:W-:Y:S01]  /*1efc0*/  HMMA.16816.F32.BF16 R96, R12, R22, R228 ;  /* 0x000000160c60723c */ /* 0x000fe200000418e4 */
[----:B------:R-:W3:Y:S01]  /*1efd0*/  LDSM.16.M88.4 R20, [R185+0x4800] ;  /* 0x00480000b914783b */ /* 0x000ee20000000200 */
[----:B------:R-:W-:Y:S01]  /*1efe0*/  IMAD.MOV.U32 R87, RZ, RZ, R199 ;  /* 0x000000ffff577224 */ /* 0x000fe200078e00c7 */
[----:B------:R-:W-:Y:S02]  /*1eff0*/  FSEL R199, R3, -INF , !P5 ;  /* 0xff80000003c77808 */ /* 0x000fe40006800000 */
[----:B------:R-:W-:Y:S02]  /*1f000*/  FSEL R202, R4, -INF , !P3 ;  /* 0xff80000004ca7808 */ /* 0x000fe40005800000 */
[----:B-1----:R-:W-:Y:S01]  /*1f010*/  LOP3.LUT R0, R36, 0x50, R62, 0xfe, !PT ;  /* 0x0000005024007812 */ /* 0x002fe200078efe3e */
[----:B------:R-:W-:-:S03]  /*1f020*/  IMAD.MOV.U32 R61, RZ, RZ, R76 ;  /* 0x000000ffff3d7224 */ /* 0x000fc600078e004c */
[----:B------:R1:W1:Y:S01]  /*1f030*/  I2F R10, R0 ;  /* 0x00000000000a7306 */ /* 0x0002620000201400 */
[C---:B------:R-:W-:Y:S02]  /*1f040*/  ISETP.GE.AND P5, PT, R0.reuse, R8, PT ;  /* 0x000000080000720c */ /* 0x040fe40003fa6270 */
[----:B------:R-:W-:Y:S01]  /*1f050*/  ISETP.GE.AND P3, PT, R0, R6, PT ;  /* 0x000000060000720c */ /* 0x000fe20003f66270 */
[----:B------:R-:W-:Y:S01]  /*1f060*/  IMAD.MOV.U32 R76, RZ, RZ, R78 ;  /* 0x000000ffff4c7224 */ /* 0x000fe200078e004e */
[----:B------:R-:W-:Y:S01]  /*1f070*/  MOV R60, R101 ;  /* 0x00000065003c7202 */ /* 0x000fe20000000f00 */
[----:B------:R-:W-:Y:S02]  /*1f080*/  IMAD.MOV.U32 R78, RZ, RZ, R218 ;  /* 0x000000ffff4e7224 */ /* 0x000fe400078e00da */
[----:B------:R-:W-:Y:S02]  /*1f090*/  IMAD.MOV.U32 R59, RZ, RZ, R102 ;  /* 0x000000ffff3b7224 */ /* 0x000fe400078e0066 */
[----:B------:R-:W-:Y:S01]  /*1f0a0*/  IMAD.MOV.U32 R218, RZ, RZ, R100 ;  /* 0x000000ffffda7224 */ /* 0x000fe200078e0064 */
[----:B-1----:R-:W-:-:S02]  /*1f0b0*/  LOP3.LUT R0, R36, 0x58, R62, 0xfe, !PT ;  /* 0x0000005824007812 */ /* 0x002fc400078efe3e */
[----:B------:R-:W-:Y:S01]  /*1f0c0*/  MOV R62, R77 ;  /* 0x0000004d003e7202 */ /* 0x000fe20000000f00 */
[----:B------:R-:W-:Y:S02]  /*1f0d0*/  IMAD.MOV.U32 R77, RZ, RZ, R79 ;  /* 0x000000ffff4d7224 */ /* 0x000fe400078e004f */
[----:B------:R-:W-:Y:S02]  /*1f0e0*/  IMAD.MOV.U32 R79, RZ, RZ, R103 ;  /* 0x000000ffff4f7224 */ /* 0x000fe400078e0067 */
[----:B------:R-:W-:Y:S01]  /*1f0f0*/  HMMA.16816.F32.BF16 R100, R12, R30, R248 ;  /* 0x0000001e0c64723c */ /* 0x000fe200000418f8 */
[----:B------:R-:W-:-:S06]  /*1f100*/  FFMA.FTZ R4, R153, R9, R214 ;  /* 0x0000000999047223 */ /* 0x000fcc00000100d6 */
[----:B----4-:R-:W-:Y:S01]  /*1f110*/  IMAD.SHL.U32 R248, R58, 0x2, RZ ;  /* 0x000000023af87824 */ /* 0x010fe200078e00ff */
[C---:B------:R-:W-:Y:S01]  /*1f120*/  HMMA.16816.F32.BF16 R88, R12.reuse, R24, R236 ;  /* 0x000000180c58723c */ /* 0x040fe200000418ec */
[----:B------:R1:W4:Y:S01]  /*1f130*/  I2F R9, R0 ;  /* 0x0000000000097306 */ /* 0x0003220000201400 */
[CC--:B--2---:R-:W-:Y:S02]  /*1f140*/  FFMA.FTZ R5, R153.reuse, R7.reuse, R172 ;  /* 0x0000000799057223 */ /* 0x0c4fe400000100ac */
[----:B------:R-:W-:Y:S02]  /*1f150*/  LOP3.LUT R248, R248, 0x6, RZ, 0xc0, !PT ;  /* 0x00000006f8f87812 */ /* 0x000fe400078ec0ff */
[----:B------:R-:W-:Y:S02]  /*1f160*/  FSEL R172, R4, -INF , !P6 ;  /* 0xff80000004ac7808 */ /* 0x000fe40007000000 */
[----:B------:R-:W-:Y:S01]  /*1f170*/  LOP3.LUT R3, R36, 0x60, R248, 0xfe, !PT ;  /* 0x0000006024037812 */ /* 0x000fe200078efef8 */
[----:B------:R-:W-:Y:S01]  /*1f180*/  FFMA.FTZ R4, R153, R7, R174 ;  /* 0x0000000799047223 */ /* 0x000fe200000100ae */
[----:B------:R-:W-:Y:S01]  /*1f190*/  FSEL R206, R5, -INF , !P4 ;  /* 0xff80000005ce7808 */ /* 0x000fe20006000000 */
[C---:B------:R-:W-:Y:S01]  /*1f1a0*/  HMMA.16816.F32.BF16 R104, R12.reuse, R26, R240 ;  /* 0x0000001a0c68723c */ /* 0x040fe200000418f0 */
[----:B------:R2:W2:Y:S01]  /*1f1b0*/  I2F R7, R3 ;  /* 0x0000000300077306 */ /* 0x0004a20000201400 */
[----:B------:R-:W-:Y:S01]  /*1f1c0*/  FFMA.FTZ R5, R153, R10, R108 ;  /* 0x0000000a99057223 */ /* 0x000fe2000001006c */
[C---:B------:R-:W-:Y:S01]  /*1f1d0*/  ISETP.GE.AND P6, PT, R0.reuse, R8, PT ;  /* 0x000000080000720c */ /* 0x040fe20003fc6270 */
[----:B------:R-:W-:Y:S01]  /*1f1e0*/  IMAD.MOV.U32 R63, RZ, RZ, R50 ;  /* 0x000000ffff3f7224 */ /* 0x000fe200078e0032 */
[----:B------:R-:W-:Y:S01]  /*1f1f0*/  ISETP.GE.AND P4, PT, R0, R6, PT ;  /* 0x000000060000720c */ /* 0x000fe20003f86270 */
[----:B------:R-:W-:Y:S01]  /*1f200*/  IMAD.MOV.U32 R49, RZ, RZ, R115 ;  /* 0x000000ffff317224 */ /* 0x000fe200078e0073 */
[----:B-1----:R-:W-:Y:S01]  /*1f210*/  LOP3.LUT R0, R36, 0x68, R248, 0xfe, !PT ;  /* 0x0000006824007812 */ /* 0x002fe200078efef8 */
[----:B------:R-:W-:Y:S01]  /*1f220*/  IMAD.MOV.U32 R50, RZ, RZ, R114 ;  /* 0x000000ffff327224 */ /* 0x000fe200078e0072 */
[----:B------:R-:W-:Y:S01]  /*1f230*/  FSEL R108, R4, -INF , !P1 ;  /* 0xff800000046c7808 */ /* 0x000fe20004800000 */
[----:B------:R-:W-:Y:S01]  /*1f240*/  IMAD.MOV.U32 R48, RZ, RZ, R112 ;  /* 0x000000ffff307224 */ /* 0x000fe200078e0070 */
[----:B------:R-:W-:Y:S01]  /*1f250*/  FSEL R210, R5, -INF , !P5 ;  /* 0xff80000005d27808 */ /* 0x000fe20006800000 */
[----:B------:R-:W-:Y:S01]  /*1f260*/  IMAD.MOV.U32 R53, RZ, RZ, R163 ;  /* 0x000000ffff357224 */ /* 0x000fe200078e00a3 */
[----:B------:R-:W-:Y:S01]  /*1f270*/  MOV R51, R113 ;  /* 0x0000007100337202 */ /* 0x000fe20000000f00 */
[----:B------:R-:W-:Y:S01]  /*1f280*/  IMAD.MOV.U32 R54, RZ, RZ, R162 ;  /* 0x000000ffff367224 */ /* 0x000fe200078e00a2 */
[C---:B------:R-:W-:Y:S01]  /*1f290*/  ISETP.GE.AND P1, PT, R3.reuse, R8, PT ;  /* 0x000000080300720c */ /* 0x040fe20003f26270 */
[----:B------:R-:W-:Y:S01]  /*1f2a0*/  HMMA.16816.F32.BF16 R112, R12, R28, R244 ;  /* 0x0000001c0c70723c */ /* 0x000fe200000418f4 */
[----:B------:R-:W-:Y:S01]  /*1f2b0*/  ISETP.GE.AND P5, PT, R3, R6, PT ;  /* 0x000000060300720c */ /* 0x000fe20003fa6270 */
[----:B------:R-:W-:Y:S01]  /*1f2c0*/  IMAD.MOV.U32 R55, RZ, RZ, R161 ;  /* 0x000000ffff377224 */ /* 0x000fe200078e00a1 */
[----:B------:R-:W1:Y:S01]  /*1f2d0*/  LDSM.16.M88.4 R28, [R185+0x5000] ;  /* 0x00500000b91c783b */ /* 0x000e620000000200 */
[----:B------:R-:W-:-:S02]  /*1f2e0*/  IMAD.MOV.U32 R52, RZ, RZ, R160 ;  /* 0x000000ffff347224 */ /* 0x000fc400078e00a0 */
[C---:B--2---:R-:W-:Y:S01]  /*1f2f0*/  FFMA.FTZ R3, R153.reuse, R10, R110 ;  /* 0x0000000a99037223 */ /* 0x044fe2000001006e */
[C---:B------:R-:W-:Y:S01]  /*1f300*/  LOP3.LUT R4, R36.reuse, 0x70, R248, 0xfe, !PT ;  /* 0x0000007024047812 */ /* 0x040fe200078efef8 */
[----:B------:R2:W1:Y:S01]  /*1f310*/  I2F R10, R0 ;  /* 0x00000000000a7306 */ /* 0x0004620000201400 */
[----:B----4-:R-:W-:Y:S01]  /*1f320*/  FFMA.FTZ R5, R153, R9, R96 ;  /* 0x0000000999057223 */ /* 0x010fe20000010060 */
[----:B------:R-:W-:Y:S01]  /*1f330*/  MOV R65, R53 ;  /* 0x0000003500417202 */ /* 0x000fe20000000f00 */
[----:B------:R-:W-:Y:S02]  /*1f340*/  IMAD.MOV.U32 R64, RZ, RZ, R52 ;  /* 0x000000ffff407224 */ /* 0x000fe400078e0034 */
[----:B------:R-:W-:Y:S01]  /*1f350*/  IMAD.MOV.U32 R57, RZ, RZ, R117 ;  /* 0x000000ffff397224 */ /* 0x000fe200078e0075 */
[----:B------:R-:W-:Y:S01]  /*1f360*/  MOV R41, R119 ;  /* 0x0000007700297202 */ /* 0x000fe20000000f00 */
[----:B------:R-:W-:Y:S02]  /*1f370*/  IMAD.MOV.U32 R66, RZ, RZ, R54 ;  /* 0x000000ffff427224 */ /* 0x000fe400078e0036 */
[----:B------:R-:W-:Y:S01]  /*1f380*/  IMAD.MOV.U32 R56, RZ, RZ, R116 ;  /* 0x000000ffff387224 */ /* 0x000fe200078e0074 */
[C---:B------:R-:W-:Y:S01]  /*1f390*/  HMMA.16816.F32.BF16 R76, R12.reuse, R34, R76 ;  /* 0x000000220c4c723c */ /* 0x040fe2000004184c */
[----:B------:R-:W-:Y:S01]  /*1f3a0*/  IMAD.MOV.U32 R67, RZ, RZ, R55 ;  /* 0x000000ffff437224 */ /* 0x000fe200078e0037 */
[----:B------:R-:W-:Y:S01]  /*1f3b0*/  FSEL R110, R3, -INF , !P3 ;  /* 0xff800000036e7808 */ /* 0x000fe20005800000 */
[----:B------:R-:W-:Y:S01]  /*1f3c0*/  IMAD.MOV.U32 R58, RZ, RZ, R118 ;  /* 0x000000ffff3a7224 */ /* 0x000fe200078e0076 */
[----:B------:R-:W-:Y:S01]  /*1f3d0*/  FSEL R212, R5, -INF , !P6 ;  /* 0xff80000005d47808 */ /* 0x000fe20007000000 */
[----:B------:R4:W1:Y:S01]  /*1f3e0*/  I2F R11, R4 ;  /* 0x00000004000b7306 */ /* 0x0008620000201400 */
[----:B------:R-:W-:Y:S01]  /*1f3f0*/  LOP3.LUT R3, R36, 0x78, R248, 0xfe, !PT ;  /* 0x0000007824037812 */ /* 0x000fe200078efef8 */
[C---:B------:R-:W-:Y:S01]  /*1f400*/  FFMA.FTZ R5, R153.reuse, R7, R88 ;  /* 0x0000000799057223 */ /* 0x040fe20000010058 */
[C---:B------:R-:W-:Y:S01]  /*1f410*/  ISETP.GE.AND P3, PT, R0.reuse, R8, PT ;  /* 0x000000080000720c */ /* 0x040fe20003f66270 */
[C---:B---3--:R-:W-:Y:S01]  /*1f420*/  HMMA.16816.F32.BF16 R84, R12.reuse, R22, R84 ;  /* 0x000000160c54723c */ /* 0x048fe20000041854 */
[----:B------:R-:W-:Y:S01]  /*1f430*/  ISETP.GE.AND P6, PT, R0, R6, PT ;  /* 0x000000060000720c */ /* 0x000fe20003fc6270 */
[----:B--2---:R-:W-:Y:S01]  /*1f440*/  FFMA.FTZ R0, R153, R9, R98 ;  /* 0x0000000999007223 */ /* 0x004fe20000010062 */
[----:B------:R-:W-:Y:S01]  /*1f450*/  LDSM.16.M88.4 R24, [R185+0x6000] ;  /* 0x00600000b918783b */ /* 0x000fe20000000200 */
[----:B------:R2:W3:Y:S03]  /*1f460*/  I2F R9, R3 ;  /* 0x0000000300097306 */ /* 0x0004e60000201400 */
[----:B------:R2:W5:Y:S01]  /*1f470*/  LDL.LU R163, [R1+0x1cc] ;  /* 0x0001cc0001a37983 */ /* 0x0005620000300800 */
[----:B------:R-:W-:Y:S01]  /*1f480*/  HMMA.16816.F32.BF16 R92, R12, R20, R64 ;  /* 0x000000140c5c723c */ /* 0x000fe20000041840 */
[----:B------:R-:W-:-:S02]  /*1f490*/  FSEL R174, R0, -INF , !P4 ;  /* 0xff80000000ae7808 */ /* 0x000fc40006000000 */
[C---:B------:R-:W-:Y:S01]  /*1f4a0*/  ISETP.GE.AND P4, PT, R4.reuse, R8, PT ;  /* 0x000000080400720c */ /* 0x040fe20003f86270 */
[----:B------:R-:W3:Y:S03]  /*1f4b0*/  LDSM.16.M88.4 R20, [R185+0x5800] ;  /* 0x00580000b914783b */ /* 0x000ee60000000200 */
[----:B------:R-:W-:Y:S01]  /*1f4c0*/  IMAD.MOV.U32 R67, RZ, RZ, R58 ;  /* 0x000000ffff437224 */ /* 0x000fe200078e003a */
[----:B------:R-:W-:Y:S01]  /*1f4d0*/  MOV R66, R57 ;  /* 0x0000003900427202 */ /* 0x000fe20000000f00 */
[----:B------:R-:W-:Y:S01]  /*1f4e0*/  IMAD.MOV.U32 R58, RZ, RZ, R218 ;  /* 0x000000ffff3a7224 */ /* 0x000fe200078e00da */
[----:B------:R-:W-:Y:S01]  /*1f4f0*/  HMMA.16816.F32.BF16 R116, R12, R32, R232 ;  /* 0x000000200c74723c */ /* 0x000fe200000418e8 */
[----:B------:R-:W-:Y:S01]  /*1f500*/  IMAD.MOV.U32 R57, RZ, RZ, R60 ;  /* 0x000000ffff397224 */ /* 0x000fe200078e003c */
[----:B------:R-:W-:Y:S01]  /*1f510*/  FSEL R218, R5, -INF , !P1 ;  /* 0xff80000005da7808 */ /* 0x000fe20004800000 */
[----:B------:R-:W-:Y:S01]  /*1f520*/  IMAD.MOV.U32 R64, RZ, RZ, R41 ;  /* 0x000000ffff407224 */ /* 0x000fe200078e0029 */
[----:B------:R-:W-:Y:S01]  /*1f530*/  ISETP.GE.AND P1, PT, R4, R6, PT ;  /* 0x000000060400720c */ /* 0x000fe20003f26270 */
[----:B------:R-:W-:Y:S01]  /*1f540*/  IMAD.MOV.U32 R60, RZ, RZ, R147 ;  /* 0x000000ffff3c7224 */ /* 0x000fe200078e0093 */
[----:B------:R3:W5:Y:S01]  /*1f550*/  LDL.LU R162, [R1+0x1c8] ;  /* 0x0001c80001a27983 */ /* 0x0007620000300800 */
[C---:B----4-:R-:W-:Y:S01]  /*1f560*/  FFMA.FTZ R4, R153.reuse, R7, R90 ;  /* 0x0000000799047223 */ /* 0x050fe2000001005a */
[----:B------:R-:W-:Y:S01]  /*1f570*/  LOP3.LUT R0, R36, 0x80, R248, 0xfe, !PT ;  /* 0x0000008024007812 */ /* 0x000fe200078efef8 */
[C---:B-1----:R-:W-:Y:S01]  /*1f580*/  FFMA.FTZ R7, R153.reuse, R10, R104 ;  /* 0x0000000a99077223 */ /* 0x042fe20000010068 */
[----:B------:R1:W5:Y:S01]  /*1f590*/  LDL.LU R161, [R1+0x1c4] ;  /* 0x0001c40001a17983 */ /* 0x0003620000300800 */
[----:B------:R-:W-:Y:S01]  /*1f5a0*/  IMAD.MOV.U32 R68, RZ, RZ, R64 ;  /* 0x000000ffff447224 */ /* 0x000fe200078e0040 */
[----:B------:R-:W-:Y:S01]  /*1f5b0*/  MOV R64, R60 ;  /* 0x0000003c00407202 */ /* 0x000fe20000000f00 */
[----:B------:R-:W-:Y:S01]  /*1f5c0*/  IMAD.MOV.U32 R60, RZ, RZ, R16 ;  /* 0x000000ffff3c7224 */ /* 0x000fe200078e0010 */
[----:B------:R-:W-:Y:S01]  /*1f5d0*/  FSEL R208, R4, -INF , !P5 ;  /* 0xff80000004d07808 */ /* 0x000fe20006800000 */
[----:B------:R-:W-:Y:S01]  /*1f5e0*/  FFMA.FTZ R5, R153, R10, R106 ;  /* 0x0000000a99057223 */ /* 0x000fe2000001006a */
[----:B------:R4:W1:Y:S01]  /*1f5f0*/  I2F R16, R0 ;  /* 0x0000000000107306 */ /* 0x0008620000201400 */
[----:B------:R-:W-:Y:S01]  /*1f600*/  IMAD.MOV.U32 R65, RZ, RZ, R56 ;  /* 0x000000ffff417224 */ /* 0x000fe200078e0038 */
[----:B------:R-:W-:Y:S01]  /*1f610*/  FSEL R214, R7, -INF , !P3 ;  /* 0xff80000007d67808 */ /* 0x000fe20005800000 */
[----:B------:R-:W-:Y:S01]  /*1f620*/  FFMA.FTZ R4, R153, R11, R112 ;  /* 0x0000000b99047223 */ /* 0x000fe20000010070 */
[C---:B------:R-:W-:Y:S01]  /*1f630*/  ISETP.GE.AND P5, PT, R3.reuse, R8, PT ;  /* 0x000000080300720c */ /* 0x040fe20003fa6270 */
[----:B------:R-:W-:Y:S01]  /*1f640*/  IMAD.MOV.U32 R70, RZ, RZ, R66 ;  /* 0x000000ffff467224 */ /* 0x000fe200078e0042 */
[----:B------:R-:W-:Y:S01]  /*1f650*/  ISETP.GE.AND P3, PT, R3, R6, PT ;  /* 0x000000060300720c */ /* 0x000fe20003f66270 */
[----:B------:R-:W-:Y:S01]  /*1f660*/  IMAD.MOV.U32 R71, RZ, RZ, R67 ;  /* 0x000000ffff477224 */ /* 0x000fe200078e0043 */
[----:B--2---:R-:W-:Y:S01]  /*1f670*/  LOP3.LUT R3, R36, 0x88, R248, 0xfe, !PT ;  /* 0x0000008824037812 */ /* 0x004fe200078efef8 */
[----:B------:R-:W-:Y:S01]  /*1f680*/  IMAD.MOV.U32 R69, RZ, RZ, R65 ;  /* 0x000000ffff457224 */ /* 0x000fe200078e0041 */
[----:B------:R-:W-:Y:S01]  /*1f690*/  FSEL R112, R5, -INF , !P6 ;  /* 0xff80000005707808 */ /* 0x000fe20007000000 */
[----:B------:R-:W-:Y:S01]  /*1f6a0*/  IMAD.MOV.U32 R65, RZ, RZ, R63 ;  /* 0x000000ffff417224 */ /* 0x000fe200078e003f */
[----:B------:R-:W-:Y:S01]  /*1f6b0*/  MOV R63, R226 ;  /* 0x000000e2003f7202 */ /* 0x000fe20000000f00 */
[CC--:B---3--:R-:W-:Y:S01]  /*1f6c0*/  FFMA.FTZ R7, R153.reuse, R9.reuse, R100 ;  /* 0x0000000999077223 */ /* 0x0c8fe20000010064 */
[----:B------:R2:W5:Y:S01]  /*1f6d0*/  LDL.LU R160, [R1+0x1c0] ;  /* 0x0001c00001a07983 */ /* 0x0005620000300800 */
[----:B------:R-:W-:Y:S01]  /*1f6e0*/  FFMA.FTZ R5, R153, R9, R102 ;  /* 0x0000000999057223 */ /* 0x000fe20000010066 */
[----:B------:R-:W-:Y:S01]  /*1f6f0*/  FSEL R226, R4, -INF , !P4 ;  /* 0xff80000004e27808 */ /* 0x000fe20006000000 */
[----:B------:R-:W3:Y:S01]  /*1f700*/  I2F R9, R3 ;  /* 0x0000000300097306 */ /* 0x000ee20000201400 */
[----:B------:R-:W-:-:S02]  /*1f710*/  ISETP.GE.AND P6, PT, R0, R8, PT ;  /* 0x000000080000720c */ /* 0x000fc40003fc6270 */
[----:B------:R-:W-:Y:S01]  /*1f720*/  ISETP.GE.AND P4, PT, R0, R6, PT ;  /* 0x000000060000720c */ /* 0x000fe20003f86270 */
[----:B------:R-:W-:Y:S01]  /*1f730*/  FFMA.FTZ R4, R153, R11, R114 ;  /* 0x0000000b99047223 */ /* 0x000fe20000010072 */
[----:B----4-:R-:W-:Y:S01]  /*1f740*/  LOP3.LUT R0, R36, 0x90, R248, 0xfe, !PT ;  /* 0x0000009024007812 */ /* 0x010fe200078efef8 */
[----:B------:R-:W-:Y:S01]  /*1f750*/  IMAD.MOV.U32 R52, RZ, RZ, R219 ;  /* 0x000000ffff347224 */ /* 0x000fe200078e00db */
[----:B------:R-:W-:Y:S02]  /*1f760*/  MOV R55, R157 ;  /* 0x0000009d00377202 */ /* 0x000fe40000000f00 */
[----:B------:R4:W2:Y:S01]  /*1f770*/  I2F R10, R0 ;  /* 0x00000000000a7306 */ /* 0x0008a20000201400 */
[----:B------:R-:W-:Y:S01]  /*1f780*/  FSEL R114, R4, -INF , !P1 ;  /* 0xff80000004727808 */ /* 0x000fe20004800000 */
[----:B------:R-:W-:Y:S01]  /*1f790*/  IMAD.MOV.U32 R53, RZ, RZ, R38 ;  /* 0x000000ffff357224 */ /* 0x000fe200078e0026 */
[----:B------:R2:W5:Y:S01]  /*1f7a0*/  LDL.LU R157, [R1+0x1bc] ;  /* 0x0001bc00019d7983 */ /* 0x0005620000300800 */
[----:B------:R-:W-:-:S02]  /*1f7b0*/  IMAD.MOV.U32 R219, RZ, RZ, R156 ;  /* 0x000000ffffdb7224 */ /* 0x000fc400078e009c */
[----:B------:R-:W-:Y:S01]  /*1f7c0*/  IMAD.MOV.U32 R66, RZ, RZ, R61 ;  /* 0x000000ffff427224 */ /* 0x000fe200078e003d */
[----:B------:R2:W5:Y:S01]  /*1f7d0*/  LDL.LU R156, [R1+0x1b8] ;  /* 0x0001b800019c7983 */ /* 0x0005620000300800 */
[----:B------:R-:W-:Y:S02]  /*1f7e0*/  IMAD.MOV.U32 R67, RZ, RZ, R62 ;  /* 0x000000ffff437224 */ /* 0x000fe400078e003e */
[----:B-1----:R-:W-:Y:S02]  /*1f7f0*/  FFMA.FTZ R4, R153, R16, R116 ;  /* 0x0000001099047223 */ /* 0x002fe40000010074 */
[----:B------:R-:W-:Y:S02]  /*1f800*/  IMAD.MOV.U32 R54, RZ, RZ, R39 ;  /* 0x000000ffff367224 */ /* 0x000fe400078e0027 */
[----:B------:R-:W-:Y:S02]  /*1f810*/  IMAD.MOV.U32 R38, RZ, RZ, R152 ;  /* 0x000000ffff267224 */ /* 0x000fe400078e0098 */
[----:B------:R-:W-:Y:S01]  /*1f820*/  IMAD.MOV.U32 R61, RZ, RZ, R146 ;  /* 0x000000ffff3d7224 */ /* 0x000fe200078e0092 */
[----:B------:R1:W5:Y:S01]  /*1f830*/  LDL.LU R152, [R1+0x1b4] ;  /* 0x0001b40001987983 */ /* 0x0003620000300800 */
[----:B------:R-:W-:Y:S01]  /*1f840*/  IMAD.MOV.U32 R62, RZ, RZ, R145 ;  /* 0x000000ffff3e7224 */ /* 0x000fe200078e0091 */
[----:B------:R-:W-:Y:S01]  /*1f850*/  HMMA.16816.F32.BF16 R80, R12, R28, R68 ;  /* 0x0000001c0c50723c */ /* 0x000fe20000041844 */
[----:B------:R-:W-:-:S02]  /*1f860*/  IMAD.MOV.U32 R39, RZ, RZ, R151 ;  /* 0x000000ffff277224 */ /* 0x000fc400078e0097 */
[----:B------:R-:W-:Y:S01]  /*1f870*/  IMAD.MOV.U32 R42, RZ, RZ, R65 ;  /* 0x000000ffff2a7224 */ /* 0x000fe200078e0041 */
[----:B------:R1:W5:Y:S01]  /*1f880*/  LDL.LU R151, [R1+0x1b0] ;  /* 0x0001b00001977983 */ /* 0x0003620000300800 */
[----:B------:R-:W-:Y:S01]  /*1f890*/  IMAD.MOV.U32 R40, RZ, RZ, R150 ;  /* 0x000000ffff287224 */ /* 0x000fe200078e0096 */
[----:B------:R-:W-:Y:S01]  /*1f8a0*/  MOV R65, R72 ;  /* 0x0000004800417202 */ /* 0x000fe20000000f00 */
[----:B------:R-:W-:Y:S01]  /*1f8b0*/  IMAD.MOV.U32 R41, RZ, RZ, R149 ;  /* 0x000000ffff297224 */ /* 0x000fe200078e0095 */
[----:B------:R1:W5:Y:S01]  /*1f8c0*/  LDL.LU R150, [R1+0x1ac] ;  /* 0x0001ac0001967983 */ /* 0x0003620000300800 */
[----:B------:R-:W-:Y:S01]  /*1f8d0*/  MOV R56, R148 ;  /* 0x0000009400387202 */ /* 0x000fe20000000f00 */
[----:B------:R-:W-:Y:S01]  /*1f8e0*/  IMAD.MOV.U32 R71, RZ, RZ, R66 ;  /* 0x000000ffff477224 */ /* 0x000fe200078e0042 */
[----:B------:R-:W-:Y:S01]  /*1f8f0*/  FSEL R116, R5, -INF , !P3 ;  /* 0xff80000005747808 */ /* 0x000fe20005800000 */
[----:B------:R-:W-:Y:S01]  /*1f900*/  IMAD.MOV.U32 R72, RZ, RZ, R221 ;  /* 0x000000ffff487224 */ /* 0x000fe200078e00dd */
[----:B------:R1:W5:Y:S01]  /*1f910*/  LDL.LU R149, [R1+0x1a8] ;  /* 0x0001a80001957983 */ /* 0x0003620000300800 */
[----:B------:R-:W-:Y:S01]  /*1f920*/  IMAD.MOV.U32 R70, RZ, RZ, R67 ;  /* 0x000000ffff467224 */ /* 0x000fe200078e0043 */
[----:B------:R-:W-:Y:S01]  /*1f930*/  FSEL R221, R7, -INF , !P5 ;  /* 0xff80000007dd7808 */ /* 0x000fe20006800000 */
[----:B---3--:R-:W-:Y:S01]  /*1f940*/  FFMA.FTZ R5, R153, R9, R76 ;  /* 0x0000000999057223 */ /* 0x008fe2000001004c */
[----:B------:R-:W-:Y:S01]  /*1f950*/  FSEL R231, R4, -INF , !P6 ;  /* 0xff80000004e77808 */ /* 0x000fe20007000000 */
[----:B------:R1:W5:Y:S01]  /*1f960*/  LDL.LU R148, [R1+0x1a4] ;  /* 0x0001a40001947983 */ /* 0x0003620000300800 */
[----:B------:R-:W-:Y:S01]  /*1f970*/  ISETP.GE.AND P1, PT, R3, R8, PT ;  /* 0x000000080300720c */ /* 0x000fe20003f26270 */
[----:B------:R-:W-:Y:S01]  /*1f980*/  FFMA.FTZ R4, R153, R16, R118 ;  /* 0x0000001099047223 */ /* 0x000fe20000010076 */
[----:B------:R-:W-:Y:S01]  /*1f990*/  ISETP.GE.AND P5, PT, R3, R6, PT ;  /* 0x000000060300720c */ /* 0x000fe20003fa6270 */
[----:B------:R1:W5:Y:S01]  /*1f9a0*/  LDL.LU R147, [R1+0x1a0] ;  /* 0x0001a00001937983 */ /* 0x0003620000300800 */
[----:B------:R-:W-:Y:S01]  /*1f9b0*/  IMAD.MOV.U32 R43, RZ, RZ, R64 ;  /* 0x000000ffff2b7224 */ /* 0x000fe200078e0040 */
[----:B------:R-:W-:Y:S01]  /*1f9c0*/  LOP3.LUT R3, R36, 0x98, R248, 0xfe, !PT ;  /* 0x0000009824037812 */ /* 0x000fe200078efef8 */
[----:B------:R-:W-:Y:S01]  /*1f9d0*/  IMAD.MOV.U32 R66, RZ, RZ, R73 ;  /* 0x000000ffff427224 */ /* 0x000fe200078e0049 */
[----:B------:R1:W5:Y:S01]  /*1f9e0*/  LDL.LU R146, [R1+0x19c] ;  /* 0x00019c0001927983 */ /* 0x0003620000300800 */
[----:B------:R-:W-:Y:S01]  /*1f9f0*/  HMMA.16816.F32.BF16 R60, R12, R30, R60 ;  /* 0x0000001e0c3c723c */ /* 0x000fe2000004183c */
[----:B------:R-:W-:Y:S01]  /*1fa00*/  IMAD.MOV.U32 R45, RZ, RZ, R71 ;  /* 0x000000ffff2d7224 */ /* 0x000fe200078e0047 */
[----:B------:R-:W-:Y:S01]  /*1fa10*/  MOV R47, R55 ;  /* 0x00000037002f7202 */ /* 0x000fe20000000f00 */
[----:B------:R1:W5:Y:S01]  /*1fa20*/  LDL.LU R145, [R1+0x198] ;  /* 0x0001980001917983 */ /* 0x0003620000300800 */
[----:B------:R-:W-:-:S02]  /*1fa30*/  IMAD.MOV.U32 R67, RZ, RZ, R74 ;  /* 0x000000ffff437224 */ /* 0x000fc400078e004a */
[----:B------:R-:W-:Y:S01]  /*1fa40*/  IMAD.MOV.U32 R73, RZ, RZ, R144 ;  /* 0x000000ffff497224 */ /* 0x000fe200078e0090 */
[----:B------:R-:W3:Y:S01]  /*1fa50*/  LDSM.16.M88.4 R28, [R185+0x6800] ;  /* 0x00680000b91c783b */ /* 0x000ee20000000200 */
        /* <DEDUP_REMOVED lines=9> */
[----:B------:R1:W5:Y:S01]  /*1faf0*/  LDL.LU R143, [R1+0x190] ;  /* 0x00019000018f7983 */ /* 0x0003620000300800 */
[----:B------:R-:W-:Y:S01]  /*1fb00*/  FFMA.FTZ R7, R153, R9, R78 ;  /* 0x0000000999077223 */ /* 0x000fe2000001004e */
[----:B------:R-:W-:Y:S01]  /*1fb10*/  FSEL R227, R4, -INF , !P4 ;  /* 0xff80000004e37808 */ /* 0x000fe20006000000 */
[----:B------:R-:W-:Y:S01]  /*1fb20*/  IMAD.MOV.U32 R68, RZ, RZ, R43 ;  /* 0x000000ffff447224 */ /* 0x000fe200078e002b */
[----:B------:R2:W1:Y:S01]  /*1fb30*/  I2F R9, R3 ;  /* 0x0000000300097306 */ /* 0x0004620000201400 */
[----:B------:R-:W-:Y:S01]  /*1fb40*/  IMAD.MOV.U32 R41, RZ, RZ, R57 ;  /* 0x000000ffff297224 */ /* 0x000fe200078e0039 */
[----:B------:R1:W5:Y:S01]  /*1fb50*/  LDL.LU R142, [R1+0x18c] ;  /* 0x00018c00018e7983 */ /* 0x0003620000300800 */
        /* <DEDUP_REMOVED lines=8> */
[----:B------:R1:W5:Y:S01]  /*1fbe0*/  LDL.LU R141, [R1+0x188] ;  /* 0x00018800018d7983 */ /* 0x0003620000300800 */
[----:B------:R-:W-:Y:S01]  /*1fbf0*/  MOV R58, R140 ;  /* 0x0000008c003a7202 */ /* 0x000fe20000000f00 */
[----:B------:R-:W-:Y:S01]  /*1fc00*/  IMAD.MOV.U32 R46, RZ, RZ, R54 ;  /* 0x000000ffff2e7224 */ /* 0x000fe200078e0036 */
[----:B----4-:R-:W-:Y:S01]  /*1fc10*/  LOP3.LUT R0, R36, 0xa0, R248, 0xfe, !PT ;  /* 0x000000a024007812 */ /* 0x010fe200078efef8 */
[----:B------:R4:W5:Y:S01]  /*1fc20*/  LDL.LU R140, [R1+0x184] ;  /* 0x00018400018c7983 */ /* 0x0009620000300800 */
[----:B--2---:R-:W-:-:S02]  /*1fc30*/  FFMA.FTZ R3, R153, R10, R92 ;  /* 0x0000000a99037223 */ /* 0x004fc4000001005c */
[----:B------:R-:W-:Y:S02]  /*1fc40*/  IMAD.MOV.U32 R59, RZ, RZ, R139 ;  /* 0x000000ffff3b7224 */ /* 0x000fe400078e008b */
[----:B------:R-:W-:Y:S01]  /*1fc50*/  IMAD.MOV.U32 R239, RZ, RZ, R52 ;  /* 0x000000ffffef7224 */ /* 0x000fe200078e0034 */
[----:B------:R4:W5:Y:S01]  /*1fc60*/  LDL.LU R139, [R1+0x180] ;  /* 0x00018000018b7983 */ /* 0x0009620000300800 */
[----:B------:R-:W-:Y:S02]  /*1fc70*/  IMAD.MOV.U32 R229, RZ, RZ, R53 ;  /* 0x000000ffffe57224 */ /* 0x000fe400078e0035 */
[----:B------:R-:W-:Y:S02]  /*1fc80*/  IMAD.MOV.U32 R52, RZ, RZ, R138 ;  /* 0x000000ffff347224 */ /* 0x000fe400078e008a */
[----:B------:R-:W-:Y:S01]  /*1fc90*/  IMAD.MOV.U32 R242, RZ, RZ, R47 ;  /* 0x000000fffff27224 */ /* 0x000fe200078e002f */
[----:B------:R4:W5:Y:S01]  /*1fca0*/  LDL.LU R138, [R1+0x17c] ;  /* 0x00017c00018a7983 */ /* 0x0009620000300800 */
[----:B------:R-:W-:Y:S01]  /*1fcb0*/  IMAD.MOV.U32 R53, RZ, RZ, R137 ;  /* 0x000000ffff357224 */ /* 0x000fe200078e0089 */
[----:B------:R2:W1:Y:S01]  /*1fcc0*/  I2F R11, R0 ;  /* 0x00000000000b7306 */ /* 0x0004620000201400 */
[----:B------:R-:W-:Y:S01]  /*1fcd0*/  IMAD.MOV.U32 R47, RZ, RZ, R42 ;  /* 0x000000ffff2f7224 */ /* 0x000fe200078e002a */
[----:B------:R4:W5:Y:S01]  /*1fce0*/  LDL.LU R137, [R1+0x178] ;  /* 0x0001780001897983 */ /* 0x0009620000300800 */
[----:B------:R-:W-:Y:S01]  /*1fcf0*/  IMAD.MOV.U32 R54, RZ, RZ, R136 ;  /* 0x000000ffff367224 */ /* 0x000fe200078e0088 */
[----:B------:R-:W-:Y:S01]  /*1fd00*/  FSEL R228, R7, -INF , !P5 ;  /* 0xff80000007e47808 */ /* 0x000fe20006800000 */
[----:B------:R-:W-:Y:S01]  /*1fd10*/  IMAD.MOV.U32 R236, RZ, RZ, R46 ;  /* 0x000000ffffec7224 */ /* 0x000fe200078e002e */
[----:B------:R4:W5:Y:S01]  /*1fd20*/  LDL.LU R136, [R1+0x174] ;  /* 0x0001740001887983 */ /* 0x0009620000300800 */
[----:B------:R-:W-:Y:S01]  /*1fd30*/  IMAD.MOV.U32 R42, RZ, RZ, R18 ;  /* 0x000000ffff2a7224 */ /* 0x000fe200078e0012 */
[----:B------:R-:W-:Y:S01]  /*1fd40*/  FSEL R234, R3, -INF , !P3 ;  /* 0xff80000003ea7808 */ /* 0x000fe20005800000 */
[----:B------:R-:W-:Y:S01]  /*1fd50*/  IMAD.MOV.U32 R55, RZ, RZ, R135 ;  /* 0x000000ffff377224 */ /* 0x000fe200078e0087 */
[C---:B------:R-:W-:Y:S01]  /*1fd60*/  ISETP.GE.AND P5, PT, R0.reuse, R8, PT ;  /* 0x000000080000720c */ /* 0x040fe20003fa6270 */
[----:B------:R-:W-:Y:S01]  /*1fd70*/  IMAD.MOV.U32 R46, RZ, RZ, R44 ;  /* 0x000000ffff2e7224 */ /* 0x000fe200078e002c */
[----:B------:R4:W5:Y:S01]  /*1fd80*/  LDL.LU R135, [R1+0x170] ;  /* 0x0001700001877983 */ /* 0x0009620000300800 */
[----:B------:R-:W-:Y:S01]  /*1fd90*/  ISETP.GE.AND P3, PT, R0, R6, PT ;  /* 0x000000060000720c */ /* 0x000fe20003f66270 */
[----:B------:R-:W-:Y:S01]  /*1fda0*/  IMAD.MOV.U32 R44, RZ, RZ, R134 ;  /* 0x000000ffff2c7224 */ /* 0x000fe200078e0086 */
[----:B------:R-:W-:Y:S01]  /*1fdb0*/  MOV R243, R133 ;  /* 0x0000008500f37202 */ /* 0x000fe20000000f00 */
[----:B------:R4:W5:Y:S01]  /*1fdc0*/  LDL.LU R134, [R1+0x16c] ;  /* 0x00016c0001867983 */ /* 0x0009620000300800 */
[----:B--2---:R-:W-:Y:S01]  /*1fdd0*/  LOP3.LUT R0, R36, 0xa8, R248, 0xfe, !PT ;  /* 0x000000a824007812 */ /* 0x004fe200078efef8 */
[----:B------:R-:W-:-:S02]  /*1fde0*/  IMAD.MOV.U32 R237, RZ, RZ, R132 ;  /* 0x000000ffffed7224 */ /* 0x000fc400078e0084 */
[----:B------:R4:W5:Y:S01]  /*1fdf0*/  LDL.LU R133, [R1+0x168] ;  /* 0x0001680001857983 */ /* 0x0009620000300800 */
[----:B------:R-:W-:Y:S01]  /*1fe00*/  IMAD.MOV.U32 R241, RZ, RZ, R42 ;  /* 0x000000fffff17224 */ /* 0x000fe200078e002a */
[C---:B------:R-:W-:Y:S01]  /*1fe10*/  HMMA.16816.F32.BF16 R72, R12.reuse, R20, R72 ;  /* 0x000000140c48723c */ /* 0x040fe20000041848 */
[----:B------:R-:W-:Y:S01]  /*1fe20*/  IMAD.MOV.U32 R42, RZ, RZ, R43 ;  /* 0x000000ffff2a7224 */ /* 0x000fe200078e002b */
[----:B------:R4:W5:Y:S01]  /*1fe30*/  LDL.LU R132, [R1+0x164] ;  /* 0x0001640001847983 */ /* 0x0009620000300800 */
[----:B------:R-:W-:Y:S01]  /*1fe40*/  MOV R43, R2 ;  /* 0x00000002002b7202 */ /* 0x000fe20000000f00 */
[C---:B------:R-:W-:Y:S01]  /*1fe50*/  FFMA.FTZ R4, R153.reuse, R10, R94 ;  /* 0x0000000a99047223 */ /* 0x040fe2000001005e */
[----:B------:R-:W2:Y:S01]  /*1fe60*/  I2F R7, R0 ;  /* 0x0000000000077306 */ /* 0x000ea20000201400 */
[----:B------:R4:W5:Y:S01]  /*1fe70*/  LDL.LU R18, [R1+0x160] ;  /* 0x0001600001127983 */ /* 0x0009620000300800 */
[----:B------:R-:W-:Y:S01]  /*1fe80*/  IMAD.MOV.U32 R238, RZ, RZ, R239 ;  /* 0x000000ffffee7224 */ /* 0x000fe200078e00ef */
[----:B------:R-:W-:Y:S02]  /*1fe90*/  HMMA.16816.F32.BF16 R68, R12, R22, R68 ;  /* 0x000000160c44723c */ /* 0x000fe40000041844 */
[----:B------:R4:W5:Y:S01]  /*1fea0*/  LDL.LU R2, [R1+0x15c] ;  /* 0x00015c0001027983 */ /* 0x0009620000300800 */
[----:B-1----:R-:W-:Y:S01]  /*1feb0*/  FFMA.FTZ R5, R153, R9, R84 ;  /* 0x0000000999057223 */ /* 0x002fe20000010054 */
[----:B------:R-:W-:-:S02]  /*1fec0*/  LOP3.LUT R3, R36, 0xb0, R248, 0xfe, !PT ;  /* 0x000000b024037812 */ /* 0x000fc400078efef8 */
[----:B------:R-:W1:Y:S01]  /*1fed0*/  LDSM.16.M88.4 R20, [R185+0x7000] ;  /* 0x00700000b914783b */ /* 0x000e620000000200 */
[----:B------:R-:W-:Y:S02]  /*1fee0*/  MOV R239, R229 ;  /* 0x000000e500ef7202 */ /* 0x000fe40000000f00 */
[----:B------:R-:W-:Y:S01]  /*1fef0*/  FSEL R229, R4, -INF , !P6 ;  /* 0xff80000004e57808 */ /* 0x000fe20007000000 */
[----:B------:R-:W-:Y:S01]  /*1ff00*/  FFMA.FTZ R4, R153, R9, R86 ;  /* 0x0000000999047223 */ /* 0x000fe20000010056 */
[----:B------:R-:W-:Y:S01]  /*1ff10*/  FSEL R235, R5, -INF , !P4 ;  /* 0xff80000005eb7808 */ /* 0x000fe20006000000 */
[----:B------:R3:W1:Y:S01]  /*1ff20*/  I2F R9, R3 ;  /* 0x0000000300097306 */ /* 0x0006620000201400 */
[----:B------:R-:W-:Y:S01]  /*1ff30*/  FFMA.FTZ R5, R153, R11, R80 ;  /* 0x0000000b99057223 */ /* 0x000fe20000010050 */
[----:B------:R-:W-:Y:S01]  /*1ff40*/  HMMA.16816.F32.BF16 R64, R12, R24, R64 ;  /* 0x000000180c40723c */ /* 0x000fe20000041840 */
[----:B------:R-:W-:Y:S01]  /*1ff50*/  IMAD.MOV.U32 R240, RZ, RZ, R237 ;  /* 0x000000fffff07224 */ /* 0x000fe200078e00ed */
[----:B------:R-:W-:-:S02]  /*1ff60*/  FSEL R232, R4, -INF , !P1 ;  /* 0xff80000004e87808 */ /* 0x000fc40004800000 */
[----:B------:R-:W-:-:S04]  /*1ff70*/  FSEL R237, R5, -INF , !P5 ;  /* 0xff80000005ed7808 */ /* 0x000fc80006800000 */
[----:B------:R-:W-:Y:S01]  /*1ff80*/  HMMA.16816.F32.BF16 R52, R12, R26, R52 ;  /* 0x0000001a0c34723c */ /* 0x000fe20000041834 */
[----:B------:R-:W4:Y:S01]  /*1ff90*/  LDSM.16.M88.4 R24, [R185+0x7800] ;  /* 0x00780000b918783b */ /* 0x000f220000000200 */
[C---:B------:R-:W-:Y:S01]  /*1ffa0*/  ISETP.GE.AND P6, PT, R0.reuse, R8, PT ;  /* 0x000000080000720c */ /* 0x040fe20003fc6270 */
[----:B--2---:R-:W-:Y:S01]  /*1ffb0*/  FFMA.FTZ R5, R153, R7, R60 ;  /* 0x0000000799057223 */ /* 0x004fe2000001003c */
[----:B------:R-:W-:Y:S01]  /*1ffc0*/  ISETP.GE.AND P4, PT, R0, R6, PT ;  /* 0x000000060000720c */ /* 0x000fe20003f86270 */
[----:B------:R-:W-:Y:S01]  /*1ffd0*/  IMAD.MOV.U32 R244, RZ, RZ, R242 ;  /* 0x000000fffff47224 */ /* 0x000fe200078e00f2 */
[C---:B------:R-:W-:Y:S01]  /*1ffe0*/  ISETP.GE.AND P1, PT, R3.reuse, R8, PT ;  /* 0x000000080300720c */ /* 0x040fe20003f26270 */
[----:B------:R-:W-:Y:S01]  /*1fff0*/  IMAD.MOV.U32 R245, RZ, RZ, R17 ;  /* 0x000000fffff57224 */ /* 0x000fe200078e0011 */
[----:B------:R-:W-:Y:S01]  /*20000*/  ISETP.GE.AND P5, PT, R3, R6, PT ;  /* 0x000000060300720c */ /* 0x000fe20003fa6270 */
[----:B---3--:R-:W-:Y:S01]  /*20010*/  FFMA.FTZ R3, R153, R11, R82 ;  /* 0x0000000b99037223 */ /* 0x008fe20000010052 */
[----:B------:R-:W-:-:S02]  /*20020*/  LOP3.LUT R0, R36, 0xb8, R248, 0xfe, !PT ;  /* 0x000000b824007812 */ /* 0x000fc400078efef8 */
[----:B------:R-:W-:Y:S01]  /*20030*/  LOP3.LUT R4, R36, 0xc0, R248, 0xfe, !PT ;  /* 0x000000c024047812 */ /* 0x000fe200078efef8 */
[----:B------:R-:W-:Y:S01]  /*20040*/  IMAD.MOV.U32 R242, RZ, RZ, R238 ;  /* 0x000000fffff27224 */ /* 0x000fe200078e00ee */
[----:B------:R1:W2:Y:S01]  /*20050*/  I2F R10, R0 ;  /* 0x00000000000a7306 */ /* 0x0002a20000201400 */
[----:B------:R-:W-:Y:S01]  /*20060*/  MOV R238, R239 ;  /* 0x000000ef00ee7202 */ /* 0x000fe20000000f00 */
[----:B------:R-:W-:Y:S01]  /*20070*/  HMMA.16816.F32.BF16 R48, R12, R28, R48 ;  /* 0x0000001c0c30723c */ /* 0x000fe20000041830 */
[----:B------:R-:W-:Y:S01]  /*20080*/  FSEL R233, R3, -INF , !P3 ;  /* 0xff80000003e97808 */ /* 0x000fe20005800000 */
[----:B------:R-:W-:Y:S01]  /*20090*/  IMAD.MOV.U32 R247, RZ, RZ, R241 ;  /* 0x000000fffff77224 */ /* 0x000fe200078e00f1 */
[----:B------:R-:W-:Y:S01]  /*200a0*/  FSEL R239, R5, -INF , !P6 ;  /* 0xff80000005ef7808 */ /* 0x000fe20007000000 */
[----:B------:R-:W-:Y:S01]  /*200b0*/  IMAD.MOV.U32 R246, RZ, RZ, R240 ;  /* 0x000000fffff67224 */ /* 0x000fe200078e00f0 */
[----:B------:R-:W-:-:S04]  /*200c0*/  DEPBAR.LE SB0, 0x0 ;  /* 0x000080000000791a */ /* 0x000fc80000000000 */
[----:B------:R-:W3:Y:S01]  /*200d0*/  I2F R17, R4 ;  /* 0x0000000400117306 */ /* 0x000ee20000201400 */
[C---:B------:R-:W-:Y:S02]  /*200e0*/  ISETP.GE.AND P3, PT, R0.reuse, R8, PT ;  /* 0x000000080000720c */ /* 0x040fe40003f66270 */
[----:B------:R-:W-:Y:S02]  /*200f0*/  ISETP.GE.AND P6, PT, R0, R6, PT ;  /* 0x000000060000720c */ /* 0x000fe40003fc6270 */
[----:B------:R-:W-:Y:S01]  /*20100*/  LOP3.LUT R3, R36, 0xc8, R248, 0xfe, !PT ;  /* 0x000000c824037812 */ /* 0x000fe200078efef8 */
[----:B-1----:R-:W-:-:S03]  /*20110*/  FFMA.FTZ R0, R153, R9, R72 ;  /* 0x0000000999007223 */ /* 0x002fc60000010048 */
[----:B------:R-:W1:Y:S02]  /*20120*/  I2F R16, R3 ;  /* 0x0000000300107306 */ /* 0x000e640000201400 */
[----:B------:R-:W-:Y:S01]  /*20130*/  FSEL R241, R0, -INF , !P1 ;  /* 0xff80000000f17808 */ /* 0x000fe20004800000 */
[C---:B------:R-:W-:Y:S01]  /*20140*/  FFMA.FTZ R7, R153.reuse, R7, R62 ;  /* 0x0000000799077223 */ /* 0x040fe2000001003e */
[----:B------:R-:W-:Y:S01]  /*20150*/  LOP3.LUT R0, R36, 0xd0, R248, 0xfe, !PT ;  /* 0x000000d024007812 */ /* 0x000fe200078efef8 */
[----:B------:R-:W-:Y:S01]  /*20160*/  FFMA.FTZ R5, R153, R9, R74 ;  /* 0x0000000999057223 */ /* 0x000fe2000001004a */
[----:B------:R-:W-:Y:S01]  /*20170*/  HMMA.16816.F32.BF16 R56, R12, R30, R56 ;  /* 0x0000001e0c38723c */ /* 0x000fe20000041838 */
[----:B------:R-:W-:Y:S01]  /*20180*/  IMAD.MOV.U32 R240, RZ, RZ, R236 ;  /* 0x000000fffff07224 */ /* 0x000fe200078e00ec */
[----:B------:R-:W1:Y:S01]  /*20190*/  I2F R11, R0 ;  /* 0x00000000000b7306 */ /* 0x000e620000201400 */
[----:B------:R-:W-:Y:S01]  /*201a0*/  IMAD.MOV.U32 R35, RZ, RZ, R238 ;  /* 0x000000ffff237224 */ /* 0x000fe200078e00ee */
[----:B------:R-:W-:Y:S01]  /*201b0*/  FSEL R236, R7, -INF , !P4 ;  /* 0xff80000007ec7808 */ /* 0x000fe20006000000 */
[----:B--2---:R-:W-:Y:S01]  /*201c0*/  FFMA.FTZ R7, R153, R10, R70 ;  /* 0x0000000a99077223 */ /* 0x004fe20000010046 */
[----:B------:R-:W-:Y:S01]  /*201d0*/  FSEL R238, R5, -INF , !P5 ;  /* 0xff80000005ee7808 */ /* 0x000fe20006800000 */
[----:B---3--:R-:W-:Y:S01]  /*201e0*/  FFMA.FTZ R5, R153, R17, R64 ;  /* 0x0000001199057223 */ /* 0x008fe20000010040 */
[----:B------:R-:W-:-:S02]  /*201f0*/  ISETP.GE.AND P4, PT, R4, R8, PT ;  /* 0x000000080400720c */ /* 0x000fc40003f86270 */
[----:B------:R-:W-:Y:S02]  /*20200*/  ISETP.GE.AND P1, PT, R4, R6, PT ;  /* 0x000000060400720c */ /* 0x000fe40003f26270 */
[C---:B------:R-:W-:Y:S01]  /*20210*/  LOP3.LUT R4, R36.reuse, 0xd8, R248, 0xfe, !PT ;  /* 0x000000d824047812 */ /* 0x040fe200078efef8 */
[----:B------:R-:W-:Y:S01]  /*20220*/  IMAD.MOV.U32 R32, RZ, RZ, R245 ;  /* 0x000000ffff207224 */ /* 0x000fe200078e00f5 */
[----:B------:R-:W-:Y:S01]  /*20230*/  FSEL R245, R5, -INF , !P4 ;  /* 0xff80000005f57808 */ /* 0x000fe20006000000 */
[----:B------:R-:W-:Y:S01]  /*20240*/  IMAD.MOV.U32 R33, RZ, RZ, R240 ;  /* 0x000000ffff217224 */ /* 0x000fe200078e00f0 */
[----:B------:R-:W-:Y:S01]  /*20250*/  FSEL R240, R7, -INF , !P6 ;  /* 0xff80000007f07808 */ /* 0x000fe20007000000 */
[C---:B------:R-:W-:Y:S02]  /*20260*/  FFMA.FTZ R9, R153.reuse, R10, R68 ;  /* 0x0000000a99097223 */ /* 0x040fe40000010044 */
[----:B------:R2:W3:Y:S01]  /*20270*/  I2F R10, R4 ;  /* 0x00000004000a7306 */ /* 0x0004e20000201400 */
[----:B------:R-:W-:Y:S01]  /*20280*/  FFMA.FTZ R5, R153, R17, R66 ;  /* 0x0000001199057223 */ /* 0x000fe20000010042 */
[----:B------:R-:W-:Y:S01]  /*20290*/  ISETP.GE.AND P5, PT, R3, R8, PT ;  /* 0x000000080300720c */ /* 0x000fe20003fa6270 */
[----:B-1----:R-:W-:Y:S01]  /*202a0*/  FFMA.FTZ R7, R153, R16, R52 ;  /* 0x0000001099077223 */ /* 0x002fe20000010034 */
[----:B------:R-:W-:Y:S01]  /*202b0*/  HMMA.16816.F32.BF16 R40, R12, R20, R40 ;  /* 0x000000140c28723c */ /* 0x000fe20000041828 */
[----:B------:R-:W-:Y:S01]  /*202c0*/  IMAD.MOV.U32 R34, RZ, RZ, R242 ;  /* 0x000000ffff227224 */ /* 0x000fe200078e00f2 */
[----:B------:R-:W-:Y:S01]  /*202d0*/  FSEL R242, R9, -INF , !P3 ;  /* 0xff80000009f27808 */ /* 0x000fe20005800000 */
[----:B------:R-:W-:Y:S01]  /*202e0*/  IMAD.MOV.U32 R28, RZ, RZ, R246 ;  /* 0x000000ffff1c7224 */ /* 0x000fe200078e00f6 */
[----:B------:R-:W-:Y:S01]  /*202f0*/  ISETP.GE.AND P3, PT, R3, R6, PT ;  /* 0x000000060300720c */ /* 0x000fe20003f66270 */
[----:B------:R-:W-:Y:S01]  /*20300*/  IMAD.MOV.U32 R30, RZ, RZ, R243 ;  /* 0x000000ffff1e7224 */ /* 0x000fe200078e00f3 */
[----:B------:R-:W-:-:S02]  /*20310*/  LOP3.LUT R3, R36, 0xe0, R248, 0xfe, !PT ;  /* 0x000000e024037812 */ /* 0x000fc400078efef8 */
[C---:B------:R-:W-:Y:S01]  /*20320*/  HMMA.16816.F32.BF16 R44, R12.reuse, R22, R44 ;  /* 0x000000160c2c723c */ /* 0x040fe2000004182c */
[----:B------:R-:W-:Y:S02]  /*20330*/  FSEL R243, R5, -INF , !P1 ;  /* 0xff80000005f37808 */ /* 0x000fe40004800000 */
[----:B------:R-:W-:Y:S01]  /*20340*/  FSEL R246, R7, -INF , !P5 ;  /* 0xff80000007f67808 */ /* 0x000fe20006800000 */
[----:B------:R-:W-:Y:S01]  /*20350*/  IMAD.MOV.U32 R29, RZ, RZ, R247 ;  /* 0x000000ffff1d7224 */ /* 0x000fe200078e00f7 */
[C---:B------:R-:W-:Y:S01]  /*20360*/  ISETP.GE.AND P1, PT, R4.reuse, R8, PT ;  /* 0x000000080400720c */ /* 0x040fe20003f26270 */
[----:B------:R-:W-:Y:S01]  /*20370*/  IMAD.MOV.U32 R31, RZ, RZ, R19 ;  /* 0x000000ffff1f7224 */ /* 0x000fe200078e0013 */
[----:B------:R-:W-:Y:S01]  /*20380*/  ISETP.GE.AND P5, PT, R4, R6, PT ;  /* 0x000000060400720c */ /* 0x000fe20003fa6270 */
[C---:B------:R-:W-:Y:S01]  /*20390*/  FFMA.FTZ R9, R153.reuse, R16, R54 ;  /* 0x0000001099097223 */ /* 0x040fe20000010036 */
[C---:B------:R-:W-:Y:S01]  /*203a0*/  ISETP.GE.AND P6, PT, R0.reuse, R8, PT ;  /* 0x000000080000720c */ /* 0x040fe20003fc6270 */
[----:B--2---:R-:W-:Y:S01]  /*203b0*/  FFMA.FTZ R4, R153, R11, R48 ;  /* 0x0000000b99047223 */ /* 0x004fe20000010030 */
[----:B------:R-:W-:Y:S01]  /*203c0*/  ISETP.GE.AND P4, PT, R0, R6, PT ;  /* 0x000000060000720c */ /* 0x000fe20003f86270 */
[----:B------:R1:W2:Y:S01]  /*203d0*/  I2F R21, R3 ;  /* 0x0000000300157306 */ /* 0x0002a20000201400 */
[----:B------:R-:W-:Y:S01]  /*203e0*/  LOP3.LUT R0, R36, 0xe8, R248, 0xfe, !PT ;  /* 0x000000e824007812 */ /* 0x000fe200078efef8 */
[----:B----4-:R-:W-:Y:S01]  /*203f0*/  HMMA.16816.F32.BF16 R32, R12, R24, R32 ;  /* 0x000000180c20723c */ /* 0x010fe20000041820 */
[----:B------:R-:W-:-:S02]  /*20400*/  MOV R251, R244 ;  /* 0x000000f400fb7202 */ /* 0x000fc40000000f00 */
[----:B------:R-:W-:Y:S02]  /*20410*/  FSEL R244, R9, -INF , !P3 ;  /* 0xff80000009f47808 */ /* 0x000fe40005800000 */
[----:B------:R-:W-:Y:S01]  /*20420*/  FSEL R249, R4, -INF , !P6 ;  /* 0xff80000004f97808 */ /* 0x000fe20007000000 */
[----:B------:R4:W2:Y:S01]  /*20430*/  I2F R20, R0 ;  /* 0x0000000000147306 */ /* 0x0008a20000201400 */
[C---:B------:R-:W-:Y:S01]  /*20440*/  ISETP.GE.AND P3, PT, R3.reuse, R8, PT ;  /* 0x000000080300720c */ /* 0x040fe20003f66270 */
[----:B------:R-:W-:Y:S01]  /*20450*/  HMMA.16816.F32.BF16 R28, R12, R26, R28 ;  /* 0x0000001a0c1c723c */ /* 0x000fe2000004181c */
[----:B------:R-:W-:Y:S01]  /*20460*/  ISETP.GE.AND P6, PT, R3, R6, PT ;  /* 0x000000060300720c */ /* 0x000fe20003fc6270 */
[C---:B------:R-:W-:Y:S01]  /*20470*/  FFMA.FTZ R5, R153.reuse, R11, R50 ;  /* 0x0000000b99057223 */ /* 0x040fe20000010032 */
[----:B------:R-:W-:Y:S01]  /*20480*/  MOV R25, R219 ;  /* 0x000000db00197202 */ /* 0x000fe20000000f00 */
[----:B---3--:R-:W-:Y:S01]  /*20490*/  FFMA.FTZ R7, R153, R10, R56 ;  /* 0x0000000a99077223 */ /* 0x008fe20000010038 */
[----:B-1----:R-:W-:Y:S01]  /*204a0*/  LOP3.LUT R3, R36, 0xf0, R248, 0xfe, !PT ;  /* 0x000000f024037812 */ /* 0x002fe200078efef8 */
[----:B------:R-:W-:-:S02]  /*204b0*/  IMAD.MOV.U32 R24, RZ, RZ, R251 ;  /* 0x000000ffff187224 */ /* 0x000fc400078e00fb */
[----:B------:R-:W-:Y:S02]  /*204c0*/  IMAD.MOV.U32 R26, RZ, RZ, R38 ;  /* 0x000000ffff1a7224 */ /* 0x000fe400078e0026 */
[----:B------:R-:W-:Y:S01]  /*204d0*/  IMAD.MOV.U32 R27, RZ, RZ, R39 ;  /* 0x000000ffff1b7224 */ /* 0x000fe200078e0027 */
[----:B------:R1:W3:Y:S01]  /*204e0*/  I2F R19, R3 ;  /* 0x0000000300137306 */ /* 0x0002e20000201400 */
[----:B------:R-:W-:Y:S02]  /*204f0*/  LOP3.LUT R4, R36, 0xf8, R248, 0xfe, !PT ;  /* 0x000000f824047812 */ /* 0x000fe400078efef8 */
[----:B------:R-:W-:Y:S02]  /*20500*/  FSEL R247, R5, -INF , !P4 ;  /* 0xff80000005f77808 */ /* 0x000fe40006000000 */
[----:B------:R-:W-:Y:S01]  /*20510*/  FSEL R250, R7, -INF , !P1 ;  /* 0xff80000007fa7808 */ /* 0x000fe20004800000 */
[----:B------:R-:W-:Y:S01]  /*20520*/  FFMA.FTZ R7, R153, R10, R58 ;  /* 0x0000000a99077223 */ /* 0x000fe2000001003a */
[C---:B------:R-:W-:Y:S01]  /*20530*/  ISETP.GE.AND P4, PT, R0.reuse, R8, PT ;  /* 0x000000080000720c */ /* 0x040fe20003f86270 */
[----:B------:R-:W-:Y:S01]  /*20540*/  HMMA.16816.F32.BF16 R24, R12, R216, R24 ;  /* 0x000000d80c18723c */ /* 0x000fe20000041818 */
[----:B------:R-:W-:Y:S01]  /*20550*/  BAR.SYNC.DEFER_BLOCKING 0x0 ;  /* 0x0000000000007b1d */ /* 0x000fe20000010000 */
[----:B------:R-:W-:-:S02]  /*20560*/  ISETP.GE.AND P1, PT, R0, R6, PT ;  /* 0x000000060000720c */ /* 0x000fc40003f26270 */
[----:B----4-:R-:W-:Y:S01]  /*20570*/  LOP3.LUT R0, R36, R248, RZ, 0xfc, !PT ;  /* 0x000000f824007212 */ /* 0x010fe200078efcff */
[-C--:B--2---:R-:W-:Y:S02]  /*20580*/  FFMA.FTZ R9, R153, R21.reuse, R40 ;  /* 0x0000001599097223 */ /* 0x084fe40000010028 */
[----:B------:R2:W4:Y:S01]  /*20590*/  I2F R17, R4 ;  /* 0x0000000400117306 */ /* 0x0005220000201400 */
[----:B------:R-:W-:Y:S02]  /*205a0*/  IADD3 R5, R0, 0x1, RZ ;  /* 0x0000000100057810 */ /* 0x000fe40007ffe0ff */
[----:B------:R-:W-:Y:S01]  /*205b0*/  FSEL R248, R7, -INF , !P5 ;  /* 0xff80000007f87808 */ /* 0x000fe20006800000 */
[----:B------:R-:W-:Y:S01]  /*205c0*/  FFMA.FTZ R7, R153, R20, R44 ;  /* 0x0000001499077223 */ /* 0x000fe2000001002c */
[----:B------:R-:W-:Y:S01]  /*205d0*/  FSEL R251, R9, -INF , !P3 ;  /* 0xff80000009fb7808 */ /* 0x000fe20005800000 */
[----:B------:R-:W-:Y:S01]  /*205e0*/  FFMA.FTZ R10, R153, R21, R42 ;  /* 0x00000015990a7223 */ /* 0x000fe2000001002a */
[C---:B------:R-:W-:Y:S01]  /*205f0*/  ISETP.GE.AND P5, PT, R3.reuse, R8, PT ;  /* 0x000000080300720c */ /* 0x040fe20003fa6270 */
[----:B------:R4:W4:Y:S01]  /*20600*/  I2F R16, R5 ;  /* 0x0000000500107306 */ /* 0x0009220000201400 */
[----:B------:R-:W-:-:S02]  /*20610*/  ISETP.GE.AND P3, PT, R3, R6, PT ;  /* 0x000000060300720c */ /* 0x000fc40003f66270 */
[----:B-1----:R-:W-:Y:S02]  /*20620*/  IADD3 R3, R0, 0x9, RZ ;  /* 0x0000000900037810 */ /* 0x002fe40007ffe0ff */
[----:B------:R-:W-:Y:S01]  /*20630*/  FSEL R70, R7, -INF , !P4 ;  /* 0xff80000007467808 */ /* 0x000fe20006000000 */
[C---:B---3--:R-:W-:Y:S01]  /*20640*/  FFMA.FTZ R7, R153.reuse, R19, R32 ;  /* 0x0000001399077223 */ /* 0x048fe20000010020 */
[----:B------:R-:W-:Y:S01]  /*20650*/  FSEL R216, R10, -INF , !P6 ;  /* 0xff8000000ad87808 */ /* 0x000fe20007000000 */
[----:B------:R1:W3:Y:S01]  /*20660*/  I2F R11, R3 ;  /* 0x00000003000b7306 */ /* 0x0002e20000201400 */
[----:B------:R-:W-:Y:S01]  /*20670*/  FFMA.FTZ R9, R153, R20, R46 ;  /* 0x0000001499097223 */ /* 0x000fe2000001002e */
[C---:B------:R-:W-:Y:S02]  /*20680*/  ISETP.GE.AND P6, PT, R4.reuse, R8, PT ;  /* 0x000000080400720c */ /* 0x040fe40003fc6270 */
[----:B------:R-:W-:Y:S02]  /*20690*/  ISETP.GE.AND P4, PT, R4, R6, PT ;  /* 0x000000060400720c */ /* 0x000fe40003f86270 */
[----:B--2---:R-:W-:-:S02]  /*206a0*/  IADD3 R4, R0, 0x11, RZ ;  /* 0x0000001100047810 */ /* 0x004fc40007ffe0ff */
[----:B------:R-:W-:Y:S01]  /*206b0*/  FSEL R76, R7, -INF , !P5 ;  /* 0xff800000074c7808 */ /* 0x000fe20006800000 */
[----:B----4-:R-:W-:Y:S01]  /*206c0*/  FFMA.FTZ R7, R153, R17, R28 ;  /* 0x0000001199077223 */ /* 0x010fe2000001001c */
[----:B------:R-:W-:Y:S01]  /*206d0*/  FSEL R217, R9, -INF , !P1 ;  /* 0xff80000009d97808 */ /* 0x000fe20004800000 */
[----:B------:R2:W4:Y:S01]  /*206e0*/  I2F R12, R4 ;  /* 0x00000004000c7306 */ /* 0x0005220000201400 */
[----:B------:R-:W-:Y:S01]  /*206f0*/  FFMA.FTZ R10, R153, R19, R34 ;  /* 0x00000013990a7223 */ /* 0x000fe20000010022 */
[C---:B------:R-:W-:Y:S02]  /*20700*/  ISETP.GE.AND P1, PT, R5.reuse, R8, PT ;  /* 0x000000080500720c */ /* 0x040fe40003f26270 */
[----:B------:R-:W-:Y:S02]  /*20710*/  ISETP.GE.AND P5, PT, R5, R6, PT ;  /* 0x000000060500720c */ /* 0x000fe40003fa6270 */
[----:B------:R-:W-:Y:S02]  /*20720*/  IADD3 R5, R0, 0x19, RZ ;  /* 0x0000001900057810 */ /* 0x000fe40007ffe0ff */
[----:B------:R-:W-:Y:S01]  /*20730*/  FSEL R56, R7, -INF , !P6 ;  /* 0xff80000007387808 */ /* 0x000fe20007000000 */
[C---:B------:R-:W-:Y:S01]  /*20740*/  FFMA.FTZ R7, R153.reuse, R16, R25 ;  /* 0x0000001099077223 */ /* 0x040fe20000010019 */
[----:B------:R-:W-:Y:S01]  /*20750*/  FSEL R68, R10, -INF , !P3 ;  /* 0xff8000000a447808 */ /* 0x000fe20005800000 */
[----:B------:R2:W2:Y:S01]  /*20760*/  I2F R14, R5 ;  /* 0x00000005000e7306 */ /* 0x0004a20000201400 */
[----:B------:R-:W-:Y:S01]  /*20770*/  FFMA.FTZ R9, R153, R17, R30 ;  /* 0x0000001199097223 */ /* 0x000fe2000001001e */
[----:B------:R-:W-:-:S02]  /*20780*/  ISETP.GE.AND P3, PT, R3, R8, PT ;  /* 0x000000080300720c */ /* 0x000fc40003f66270 */
[----:B------:R-:W-:Y:S02]  /*20790*/  ISETP.GE.AND P6, PT, R3, R6, PT ;  /* 0x000000060300720c */ /* 0x000fe40003fc6270 */
[----:B-1----:R-:W-:Y:S02]  /*207a0*/  IADD3 R3, R0, 0x21, RZ ;  /* 0x0000002100037810 */ /* 0x002fe40007ffe0ff */
[----:B------:R-:W-:Y:S01]  /*207b0*/  FSEL R44, R7, -INF , !P1 ;  /* 0xff800000072c7808 */ /* 0x000fe20004800000 */
[----:B---3--:R-:W-:Y:S01]  /*207c0*/  FFMA.FTZ R7, R153, R11, R177 ;  /* 0x0000000b99077223 */ /* 0x008fe200000100b1 */
[----:B------:R-:W-:Y:S01]  /*207d0*/  FSEL R58, R9, -INF , !P4 ;  /* 0xff800000093a7808 */ /* 0x000fe20006000000 */
[----:B------:R1:W3:Y:S01]  /*207e0*/  I2F R13, R3 ;  /* 0x00000003000d7306 */ /* 0x0002e20000201400 */
[----:B------:R-:W-:Y:S01]  /*207f0*/  FFMA.FTZ R10, R153, R16, R27 ;  /* 0x00000010990a7223 */ /* 0x000fe2000001001b */
[C---:B------:R-:W-:Y:S02]  /*20800*/  ISETP.GE.AND P4, PT, R4.reuse, R8, PT ;  /* 0x000000080400720c */ /* 0x040fe40003f86270 */
[----:B------:R-:W-:-:S02]  /*20810*/  ISETP.GE.AND P1, PT, R4, R6, PT ;  /* 0x000000060400720c */ /* 0x000fc40003f26270 */
[----:B--2---:R-:W-:Y:S02]  /*20820*/  IADD3 R4, R0, 0x29, RZ ;  /* 0x0000002900047810 */ /* 0x004fe40007ffe0ff */
[----:B------:R-:W-:Y:S01]  /*20830*/  FSEL R46, R7, -INF , !P3 ;  /* 0xff800000072e7808 */ /* 0x000fe20005800000 */
[C---:B----4-:R-:W-:Y:S01]  /*20840*/  FFMA.FTZ R7, R153.reuse, R12, R125 ;  /* 0x0000000c99077223 */ /* 0x050fe2000001007d */
[----:B------:R-:W-:Y:S01]  /*20850*/  FSEL R42, R10, -INF , !P5 ;  /* 0xff8000000a2a7808 */ /* 0x000fe20006800000 */
[----:B------:R-:W-:Y:S01]  /*20860*/  FFMA.FTZ R9, R153, R11, R179 ;  /* 0x0000000b99097223 */ /* 0x000fe200000100b3 */
[C---:B------:R-:W-:Y:S01]  /*20870*/  ISETP.GE.AND P5, PT, R5.reuse, R8, PT ;  /* 0x000000080500720c */ /* 0x040fe20003fa6270 */
[----:B------:R2:W4:Y:S01]  /*20880*/  I2F R11, R4 ;  /* 0x00000004000b7306 */ /* 0x0005220000201400 */
[----:B------:R-:W-:Y:S02]  /*20890*/  ISETP.GE.AND P3, PT, R5, R6, PT ;  /* 0x000000060500720c */ /* 0x000fe40003f66270 */
[----:B------:R-:W-:-:S02]  /*208a0*/  IADD3 R5, R0, 0x31, RZ ;  /* 0x0000003100057810 */ /* 0x000fc40007ffe0ff */
[----:B------:R-:W-:Y:S01]  /*208b0*/  FSEL R52, R7, -INF , !P4 ;  /* 0xff80000007347808 */ /* 0x000fe20006000000 */
[----:B------:R-:W-:Y:S01]  /*208c0*/  FFMA.FTZ R7, R153, R14, R129 ;  /* 0x0000000e99077223 */ /* 0x000fe20000010081 */
[----:B------:R-:W-:Y:S01]  /*208d0*/  FSEL R40, R9, -INF , !P6 ;  /* 0xff80000009287808 */ /* 0x000fe20007000000 */
[----:B------:R-:W-:Y:S01]  /*208e0*/  FFMA.FTZ R10, R153, R12, R127 ;  /* 0x0000000c990a7223 */ /* 0x000fe2000001007f */
[C---:B------:R-:W-:Y:S01]  /*208f0*/  ISETP.GE.AND P6, PT, R3.reuse, R8, PT ;  /* 0x000000080300720c */ /* 0x040fe20003fc6270 */
[----:B------:R4:W4:Y:S01]  /*20900*/  I2F R12, R5 ;  /* 0x00000005000c7306 */ /* 0x0009220000201400 */
[----:B------:R-:W-:Y:S02]  /*20910*/  ISETP.GE.AND P4, PT, R3, R6, PT ;  /* 0x000000060300720c */ /* 0x000fe40003f86270 */
[----:B-1----:R-:W-:Y:S02]  /*20920*/  IADD3 R3, R0, 0x39, RZ ;  /* 0x0000003900037810 */ /* 0x002fe40007ffe0ff */
[----:B------:R-:W-:Y:S01]  /*20930*/  FSEL R54, R7, -INF , !P5 ;  /* 0xff80000007367808 */ /* 0x000fe20006800000 */
[C---:B---3--:R-:W-:Y:S01]  /*20940*/  FFMA.FTZ R7, R153.reuse, R13, R121 ;  /* 0x0000000d99077223 */ /* 0x048fe20000010079 */
[----:B------:R-:W-:Y:S01]  /*20950*/  FSEL R48, R10, -INF , !P1 ;  /* 0xff8000000a307808 */ /* 0x000fe20004800000 */
[----:B------:R-:W-:Y:S01]  /*20960*/  FFMA.FTZ R9, R153, R14, R131 ;  /* 0x0000000e99097223 */ /* 0x000fe20000010083 */
[C---:B------:R-:W-:Y:S01]  /*20970*/  ISETP.GE.AND P1, PT, R4.reuse, R8, PT ;  /* 0x000000080400720c */ /* 0x040fe20003f26270 */
[----:B------:R1:W3:Y:S01]  /*20980*/  I2F R14, R3 ;  /* 0x00000003000e7306 */ /* 0x0002e20000201400 */
[----:B------:R-:W-:-:S02]  /*20990*/  ISETP.GE.AND P5, PT, R4, R6, PT ;  /* 0x000000060400720c */ /* 0x000fc40003fa6270 */
[C---:B--2---:R-:W-:Y:S02]  /*209a0*/  IADD3 R4, R0.reuse, 0x41, RZ ;  /* 0x0000004100047810 */ /* 0x044fe40007ffe0ff */
[----:B------:R-:W-:Y:S01]  /*209b0*/  FSEL R62, R7, -INF , !P6 ;  /* 0xff800000073e7808 */ /* 0x000fe20007000000 */
[----:B----4-:R-:W-:Y:S01]  /*209c0*/  FFMA.FTZ R7, R153, R11, R205 ;  /* 0x0000000b99077223 */ /* 0x010fe200000100cd */
[----:B------:R-:W-:Y:S01]  /*209d0*/  FSEL R50, R9, -INF , !P3 ;  /* 0xff80000009327808 */ /* 0x000fe20005800000 */
[----:B------:R-:W-:Y:S01]  /*209e0*/  FFMA.FTZ R10, R153, R13, R123 ;  /* 0x0000000d990a7223 */ /* 0x000fe2000001007b */
[C---:B------:R-:W-:Y:S01]  /*209f0*/  ISETP.GE.AND P3, PT, R5.reuse, R8, PT ;  /* 0x000000080500720c */ /* 0x040fe20003f66270 */
[----:B------:R2:W4:Y:S01]  /*20a00*/  I2F R13, R4 ;  /* 0x00000004000d7306 */ /* 0x0005220000201400 */
[----:B------:R-:W-:Y:S02]  /*20a10*/  ISETP.GE.AND P6, PT, R5, R6, PT ;  /* 0x000000060500720c */ /* 0x000fe40003fc6270 */
[----:B------:R-:W-:-:S02]  /*20a20*/  IADD3 R5, R0, 0x49, RZ ;  /* 0x0000004900057810 */ /* 0x000fc40007ffe0ff */
[----:B------:R-:W-:Y:S01]  /*20a30*/  FSEL R64, R7, -INF , !P1 ;  /* 0xff80000007407808 */ /* 0x000fe20004800000 */
[C---:B------:R-:W-:Y:S01]  /*20a40*/  FFMA.FTZ R7, R153.reuse, R12, R209 ;  /* 0x0000000c99077223 */ /* 0x040fe200000100d1 */
[----:B------:R-:W-:Y:S01]  /*20a50*/  FSEL R60, R10, -INF , !P4 ;  /* 0xff8000000a3c7808 */ /* 0x000fe20006000000 */
[----:B------:R-:W-:Y:S01]  /*20a60*/  FFMA.FTZ R9, R153, R11, R207 ;  /* 0x0000000b99097223 */ /* 0x000fe200000100cf */
[C---:B------:R-:W-:Y:S01]  /*20a70*/  ISETP.GE.AND P4, PT, R3.reuse, R8, PT ;  /* 0x000000080300720c */ /* 0x040fe20003f86270 */
[----:B------:R4:W4:Y:S01]  /*20a80*/  I2F R11, R5 ;  /* 0x00000005000b7306 */ /* 0x0009220000201400 */
[----:B------:R-:W-:Y:S02]  /*20a90*/  ISETP.GE.AND P1, PT, R3, R6, PT ;  /* 0x000000060300720c */ /* 0x000fe40003f26270 */
[----:B-1----:R-:W-:Y:S02]  /*20aa0*/  IADD3 R3, R0, 0x51, RZ ;  /* 0x0000005100037810 */ /* 0x002fe40007ffe0ff */
[----:B------:R-:W-:Y:S01]  /*20ab0*/  FSEL R74, R7, -INF , !P3 ;  /* 0xff800000074a7808 */ /* 0x000fe20005800000 */
[----:B---3--:R-:W-:Y:S01]  /*20ac0*/  FFMA.FTZ R7, R153, R14, R201 ;  /* 0x0000000e99077223 */ /* 0x008fe200000100c9 */
[----:B------:R-:W-:Y:S01]  /*20ad0*/  FSEL R66, R9, -INF , !P5 ;  /* 0xff80000009427808 */ /* 0x000fe20006800000 */
[----:B------:R-:W-:Y:S01]  /*20ae0*/  FFMA.FTZ R10, R153, R12, R211 ;  /* 0x0000000c990a7223 */ /* 0x000fe200000100d3 */
[C---:B------:R-:W-:Y:S01]  /*20af0*/  ISETP.GE.AND P5, PT, R4.reuse, R8, PT ;  /* 0x000000080400720c */ /* 0x040fe20003fa6270 */
[----:B------:R1:W3:Y:S01]  /*20b00*/  I2F R12, R3 ;  /* 0x00000003000c7306 */ /* 0x0002e20000201400 */
        /* <DEDUP_REMOVED lines=71> */
[----:B------:R-:W1:Y:S01]  /*20f80*/  I2F R14, R3 ;  /* 0x00000003000e7306 */ /* 0x000e620000201400 */
[----:B------:R-:W-:-:S02]  /*20f90*/  ISETP.GE.AND P1, PT, R4, R6, PT ;  /* 0x000000060400720c */ /* 0x000fc40003f26270 */
[C---:B--2---:R-:W-:Y:S02]  /*20fa0*/  IADD3 R4, R0.reuse, 0xa1, RZ ;  /* 0x000000a100047810 */ /* 0x044fe40007ffe0ff */
[----:B------:R-:W-:Y:S01]  /*20fb0*/  FSEL R103, R7, -INF , !P3 ;  /* 0xff80000007677808 */ /* 0x000fe20005800000 */
[----:B----4-:R-:W-:Y:S01]  /*20fc0*/  FFMA.FTZ R7, R153, R11, R77 ;  /* 0x0000000b99077223 */ /* 0x010fe2000001004d */
[----:B------:R-:W-:Y:S01]  /*20fd0*/  FSEL R102, R9, -INF , !P5 ;  /* 0xff80000009667808 */ /* 0x000fe20006800000 */
[----:B------:R-:W-:Y:S01]  /*20fe0*/  FFMA.FTZ R10, R153, R13, R119 ;  /* 0x0000000d990a7223 */ /* 0x000fe20000010077 */
[C---:B------:R-:W-:Y:S01]  /*20ff0*/  ISETP.GE.AND P5, PT, R5.reuse, R8, PT ;  /* 0x000000080500720c */ /* 0x040fe20003fa6270 */
[----:B------:R-:W2:Y:S01]  /*21000*/  I2F R13, R4 ;  /* 0x00000004000d7306 */ /* 0x000ea20000201400 */
[----:B------:R-:W-:Y:S02]  /*21010*/  ISETP.GE.AND P3, PT, R5, R6, PT ;  /* 0x000000060500720c */ /* 0x000fe40003f66270 */
[----:B------:R-:W-:-:S02]  /*21020*/  IADD3 R5, R0, 0xa9, RZ ;  /* 0x000000a900057810 */ /* 0x000fc40007ffe0ff */
[----:B------:R-:W-:Y:S01]  /*21030*/  FSEL R104, R7, -INF , !P4 ;  /* 0xff80000007687808 */ /* 0x000fe20006000000 */
[CC--:B------:R-:W-:Y:S02]  /*21040*/  FFMA.FTZ R7, R153.reuse, R12.reuse, R93 ;  /* 0x0000000c99077223 */ /* 0x0c0fe4000001005d */
[C---:B------:R-:W-:Y:S01]  /*21050*/  FFMA.FTZ R9, R153.reuse, R11, R79 ;  /* 0x0000000b99097223 */ /* 0x040fe2000001004f */
[----:B------:R-:W-:Y:S01]  /*21060*/  FSEL R79, R10, -INF , !P6 ;  /* 0xff8000000a4f7808 */ /* 0x000fe20007000000 */
[----:B------:R-:W3:Y:S01]  /*21070*/  I2F R11, R5 ;  /* 0x00000005000b7306 */ /* 0x000ee20000201400 */
[----:B------:R-:W-:Y:S01]  /*21080*/  FFMA.FTZ R10, R153, R12, R95 ;  /* 0x0000000c990a7223 */ /* 0x000fe2000001005f */
[----:B------:R-:W-:Y:S01]  /*21090*/  FSEL R95, R7, -INF , !P5 ;  /* 0xff800000075f7808 */ /* 0x000fe20006800000 */
[----:B-1----:R-:W-:Y:S01]  /*210a0*/  FFMA.FTZ R7, R153, R14, R85 ;  /* 0x0000000e99077223 */ /* 0x002fe20000010055 */
[C---:B------:R-:W-:Y:S02]  /*210b0*/  ISETP.GE.AND P6, PT, R3.reuse, R8, PT ;  /* 0x000000080300720c */ /* 0x040fe40003fc6270 */
[----:B------:R-:W-:-:S02]  /*210c0*/  ISETP.GE.AND P4, PT, R3, R6, PT ;  /* 0x000000060300720c */ /* 0x000fc40003f86270 */
[----:B------:R-:W-:Y:S02]  /*210d0*/  IADD3 R3, R0, 0xb1, RZ ;  /* 0x000000b100037810 */ /* 0x000fe40007ffe0ff */
[----:B------:R-:W-:Y:S01]  /*210e0*/  FSEL R93, R9, -INF , !P1 ;  /* 0xff800000095d7808 */ /* 0x000fe20004800000 */
[----:B------:R-:W-:Y:S01]  /*210f0*/  FFMA.FTZ R9, R153, R14, R87 ;  /* 0x0000000e99097223 */ /* 0x000fe20000010057 */
[----:B------:R1:W4:Y:S01]  /*21100*/  I2F R12, R3 ;  /* 0x00000003000c7306 */ /* 0x0003220000201400 */
[----:B------:R-:W-:Y:S01]  /*21110*/  FSEL R87, R7, -INF , !P6 ;  /* 0xff80000007577808 */ /* 0x000fe20007000000 */
[----:B--2---:R-:W-:Y:S01]  /*21120*/  FFMA.FTZ R7, R153, R13, R81 ;  /* 0x0000000d99077223 */ /* 0x004fe20000010051 */
[C---:B------:R-:W-:Y:S02]  /*21130*/  ISETP.GE.AND P1, PT, R4.reuse, R8, PT ;  /* 0x000000080400720c */ /* 0x040fe40003f26270 */
[----:B------:R-:W-:Y:S02]  /*21140*/  ISETP.GE.AND P5, PT, R4, R6, PT ;  /* 0x000000060400720c */ /* 0x000fe40003fa6270 */
[----:B------:R-:W-:-:S02]  /*21150*/  IADD3 R4, R0, 0xb9, RZ ;  /* 0x000000b900047810 */ /* 0x000fc40007ffe0ff */
[----:B------:R-:W-:Y:S01]  /*21160*/  FSEL R85, R10, -INF , !P3 ;  /* 0xff8000000a557808 */ /* 0x000fe20005800000 */
[----:B------:R-:W-:Y:S01]  /*21170*/  FFMA.FTZ R10, R153, R13, R83 ;  /* 0x0000000d990a7223 */ /* 0x000fe20000010053 */
[C---:B------:R-:W-:Y:S01]  /*21180*/  ISETP.GE.AND P3, PT, R5.reuse, R8, PT ;  /* 0x000000080500720c */ /* 0x040fe20003f66270 */
[----:B------:R2:W1:Y:S01]  /*21190*/  I2F R14, R4 ;  /* 0x00000004000e7306 */ /* 0x0004620000201400 */
[----:B------:R-:W-:Y:S02]  /*211a0*/  ISETP.GE.AND P6, PT, R5, R6, PT ;  /* 0x000000060500720c */ /* 0x000fe40003fc6270 */
[----:B------:R-:W-:Y:S01]  /*211b0*/  FSEL R105, R7, -INF , !P1 ;  /* 0xff80000007697808 */ /* 0x000fe20004800000 */
[----:B---3--:R-:W-:Y:S01]  /*211c0*/  FFMA.FTZ R7, R153, R11, R61 ;  /* 0x0000000b99077223 */ /* 0x008fe2000001003d */
[----:B------:R-:W-:Y:S02]  /*211d0*/  IADD3 R5, R0, 0xc1, RZ ;  /* 0x000000c100057810 */ /* 0x000fe40007ffe0ff */
[----:B------:R-:W-:-:S02]  /*211e0*/  FSEL R81, R9, -INF , !P4 ;  /* 0xff80000009517808 */ /* 0x000fc40006000000 */
[----:B------:R3:W3:Y:S01]  /*211f0*/  I2F R13, R5 ;  /* 0x00000005000d7306 */ /* 0x0006e20000201400 */
[----:B------:R-:W-:Y:S02]  /*21200*/  FSEL R83, R10, -INF , !P5 ;  /* 0xff8000000a537808 */ /* 0x000fe40006800000 */
[----:B------:R-:W-:Y:S02]  /*21210*/  FSEL R106, R7, -INF , !P3 ;  /* 0xff800000076a7808 */ /* 0x000fe40005800000 */
[C---:B------:R-:W-:Y:S02]  /*21220*/  ISETP.GE.AND P4, PT, R3.reuse, R8, PT ;  /* 0x000000080300720c */ /* 0x040fe40003f86270 */
[----:B------:R-:W-:Y:S02]  /*21230*/  ISETP.GE.AND P1, PT, R3, R6, PT ;  /* 0x000000060300720c */ /* 0x000fe40003f26270 */
[C---:B------:R-:W-:Y:S02]  /*21240*/  ISETP.GE.AND P5, PT, R4.reuse, R8, PT ;  /* 0x000000080400720c */ /* 0x040fe40003fa6270 */
[----:B------:R-:W-:-:S02]  /*21250*/  ISETP.GE.AND P3, PT, R4, R6, PT ;  /* 0x000000060400720c */ /* 0x000fc40003f66270 */
[C---:B-1----:R-:W-:Y:S02]  /*21260*/  IADD3 R3, R0.reuse, 0xc9, RZ ;  /* 0x000000c900037810 */ /* 0x042fe40007ffe0ff */
[----:B--2---:R-:W-:Y:S01]  /*21270*/  IADD3 R4, R0, 0xd1, RZ ;  /* 0x000000d100047810 */ /* 0x004fe20007ffe0ff */
[CC--:B----4-:R-:W-:Y:S02]  /*21280*/  FFMA.FTZ R7, R153.reuse, R12.reuse, R73 ;  /* 0x0000000c99077223 */ /* 0x0d0fe40000010049 */
[C---:B------:R-:W-:Y:S01]  /*21290*/  FFMA.FTZ R9, R153.reuse, R11, R63 ;  /* 0x0000000b99097223 */ /* 0x040fe2000001003f */
[----:B------:R-:W-:Y:S01]  /*212a0*/  I2F R15, R4 ;  /* 0x00000004000f7306 */ /* 0x000fe20000201400 */
[----:B------:R-:W-:Y:S01]  /*212b0*/  FFMA.FTZ R10, R153, R12, R75 ;  /* 0x0000000c990a7223 */ /* 0x000fe2000001004b */
[----:B------:R-:W-:Y:S01]  /*212c0*/  FSEL R107, R7, -INF , !P4 ;  /* 0xff800000076b7808 */ /* 0x000fe20006000000 */
[----:B------:R-:W-:Y:S01]  /*212d0*/  FFMA.FTZ R7, R153, R14, R69 ;  /* 0x0000000e99077223 */ /* 0x000fe20000010045 */
[----:B------:R-:W-:-:S04]  /*212e0*/  FSEL R73, R9, -INF , !P6 ;  /* 0xff80000009497808 */ /* 0x000fc80007000000 */
[----:B------:R-:W1:Y:S01]  /*212f0*/  I2F R11, R3 ;  /* 0x00000003000b7306 */ /* 0x000e620000201400 */
[C---:B------:R-:W-:Y:S02]  /*21300*/  ISETP.GE.AND P6, PT, R5.reuse, R8, PT ;  /* 0x000000080500720c */ /* 0x040fe40003fc6270 */
[----:B------:R-:W-:Y:S02]  /*21310*/  ISETP.GE.AND P4, PT, R5, R6, PT ;  /* 0x000000060500720c */ /* 0x000fe40003f86270 */
[----:B---3--:R-:W-:Y:S01]  /*21320*/  IADD3 R5, R0, 0xd9, RZ ;  /* 0x000000d900057810 */ /* 0x008fe20007ffe0ff */
[C---:B------:R-:W-:Y:S01]  /*21330*/  FFMA.FTZ R9, R153.reuse, R14, R71 ;  /* 0x0000000e99097223 */ /* 0x040fe20000010047 */
[----:B------:R-:W-:Y:S01]  /*21340*/  FSEL R75, R10, -INF , !P1 ;  /* 0xff8000000a4b7808 */ /* 0x000fe20004800000 */
[-C--:B------:R-:W-:Y:S01]  /*21350*/  FFMA.FTZ R10, R153, R13.reuse, R65 ;  /* 0x0000000d990a7223 */ /* 0x080fe20000010041 */
[----:B------:R-:W-:Y:S01]  /*21360*/  FSEL R109, R7, -INF , !P5 ;  /* 0xff800000076d7808 */ /* 0x000fe20006800000 */
[----:B------:R-:W2:Y:S01]  /*21370*/  I2F R12, R5 ;  /* 0x00000005000c7306 */ /* 0x000ea20000201400 */
[----:B------:R-:W-:Y:S01]  /*21380*/  FFMA.FTZ R7, R153, R13, R67 ;  /* 0x0000000d99077223 */ /* 0x000fe20000010043 */
[----:B------:R-:W-:-:S02]  /*21390*/  FSEL R111, R9, -INF , !P3 ;  /* 0xff800000096f7808 */ /* 0x000fc40005800000 */
[----:B------:R-:W-:Y:S02]  /*213a0*/  FSEL R115, R10, -INF , !P6 ;  /* 0xff8000000a737808 */ /* 0x000fe40007000000 */
[----:B------:R-:W-:Y:S01]  /*213b0*/  ISETP.GE.AND P1, PT, R3, R8, PT ;  /* 0x000000080300720c */ /* 0x000fe20003f26270 */
[----:B-1----:R-:W-:Y:S01]  /*213c0*/  FFMA.FTZ R9, R153, R11, R55 ;  /* 0x0000000b99097223 */ /* 0x002fe20000010037 */
[----:B------:R-:W-:Y:S02]  /*213d0*/  ISETP.GE.AND P5, PT, R3, R6, PT ;  /* 0x000000060300720c */ /* 0x000fe40003fa6270 */
[C---:B------:R-:W-:Y:S02]  /*213e0*/  ISETP.GE.AND P3, PT, R4.reuse, R8, PT ;  /* 0x000000080400720c */ /* 0x040fe40003f66270 */
[----:B------:R-:W-:Y:S02]  /*213f0*/  ISETP.GE.AND P6, PT, R4, R6, PT ;  /* 0x000000060400720c */ /* 0x000fe40003fc6270 */
[----:B------:R-:W-:Y:S01]  /*21400*/  FSEL R113, R7, -INF , !P4 ;  /* 0xff80000007717808 */ /* 0x000fe20006000000 */
[----:B------:R-:W-:Y:S01]  /*21410*/  FFMA.FTZ R7, R153, R15, R49 ;  /* 0x0000000f99077223 */ /* 0x000fe20000010031 */
[----:B------:R-:W-:-:S02]  /*21420*/  IADD3 R3, R0, 0xe1, RZ ;  /* 0x000000e100037810 */ /* 0x000fc40007ffe0ff */
[----:B------:R-:W-:Y:S02]  /*21430*/  IADD3 R4, R0, 0xe9, RZ ;  /* 0x000000e900047810 */ /* 0x000fe40007ffe0ff */
[----:B------:R1:W3:Y:S01]  /*21440*/  I2F R13, R3 ;  /* 0x00000003000d7306 */ /* 0x0002e20000201400 */
[----:B------:R-:W-:Y:S02]  /*21450*/  FSEL R118, R9, -INF , !P5 ;  /* 0xff80000009767808 */ /* 0x000fe40006800000 */
[----:B------:R-:W-:Y:S01]  /*21460*/  FSEL R121, R7, -INF , !P3 ;  /* 0xff80000007797808 */ /* 0x000fe20005800000 */
[----:B------:R-:W-:Y:S01]  /*21470*/  FFMA.FTZ R10, R153, R11, R53 ;  /* 0x0000000b990a7223 */ /* 0x000fe20000010035 */
[----:B------:R-:W-:-:S03]  /*21480*/  ISETP.GE.AND P5, PT, R3, R8, PT ;  /* 0x000000080300720c */ /* 0x000fc60003fa6270 */
[----:B------:R-:W4:Y:S01]  /*21490*/  I2F R14, R4 ;  /* 0x00000004000e7306 */ /* 0x000f220000201400 */
[----:B------:R-:W-:Y:S01]  /*214a0*/  ISETP.GE.AND P3, PT, R3, R6, PT ;  /* 0x000000060300720c */ /* 0x000fe20003f66270 */
[CC--:B--2---:R-:W-:Y:S02]  /*214b0*/  FFMA.FTZ R7, R153.reuse, R12.reuse, R57 ;  /* 0x0000000c99077223 */ /* 0x0c4fe40000010039 */
[----:B------:R-:W-:Y:S01]  /*214c0*/  FFMA.FTZ R9, R153, R12, R59 ;  /* 0x0000000c99097223 */ /* 0x000fe2000001003b */
[----:B-1----:R-:W-:Y:S02]  /*214d0*/  IADD3 R3, R0, 0xf1, RZ ;  /* 0x000000f100037810 */ /* 0x002fe40007ffe0ff */
[----:B------:R-:W-:Y:S02]  /*214e0*/  FSEL R117, R10, -INF , !P1 ;  /* 0xff8000000a757808 */ /* 0x000fe40004800000 */
[----:B------:R-:W1:Y:S01]  /*214f0*/  I2F R12, R3 ;  /* 0x00000003000c7306 */ /* 0x000e620000201400 */
[----:B------:R-:W-:-:S02]  /*21500*/  ISETP.GE.AND P4, PT, R5, R8, PT ;  /* 0x000000080500720c */ /* 0x000fc40003f86270 */
[----:B------:R-:W-:Y:S01]  /*21510*/  ISETP.GE.AND P1, PT, R5, R6, PT ;  /* 0x000000060500720c */ /* 0x000fe20003f26270 */
[C---:B------:R-:W-:Y:S02]  /*21520*/  FFMA.FTZ R5, R153.reuse, R15, R51 ;  /* 0x0000000f99057223 */ /* 0x040fe40000010033 */
[-C--:B---3--:R-:W-:Y:S01]  /*21530*/  FFMA.FTZ R11, R153, R13.reuse, R41 ;  /* 0x0000000d990b7223 */ /* 0x088fe20000010029 */
[----:B------:R-:W-:Y:S01]  /*21540*/  FSEL R125, R9, -INF , !P1 ;  /* 0xff800000097d7808 */ /* 0x000fe20004800000 */
[----:B------:R-:W-:Y:S01]  /*21550*/  FFMA.FTZ R10, R153, R13, R43 ;  /* 0x0000000d990a7223 */ /* 0x000fe2000001002b */
[----:B------:R-:W-:Y:S01]  /*21560*/  FSEL R119, R5, -INF , !P6 ;  /* 0xff80000005777808 */ /* 0x000fe20007000000 */
[----:B----4-:R-:W-:Y:S01]  /*21570*/  FFMA.FTZ R5, R153, R14, R45 ;  /* 0x0000000e99057223 */ /* 0x010fe2000001002d */
[----:B------:R-:W-:Y:S02]  /*21580*/  ISETP.GE.AND P1, PT, R4, R8, PT ;  /* 0x000000080400720c */ /* 0x000fe40003f26270 */
[----:B------:R-:W-:-:S02]  /*21590*/  FSEL R129, R11, -INF , !P5 ;  /* 0xff8000000b817808 */ /* 0x000fc40006800000 */
[----:B------:R-:W-:Y:S02]  /*215a0*/  FSEL R127, R10, -INF , !P3 ;  /* 0xff8000000a7f7808 */ /* 0x000fe40005800000 */
[----:B------:R-:W-:Y:S02]  /*215b0*/  FSEL R173, R5, -INF , !P1 ;  /* 0xff80000005ad7808 */ /* 0x000fe40004800000 */
[----:B------:R-:W-:Y:S01]  /*215c0*/  ISETP.GE.AND P5, PT, R4, R6, PT ;  /* 0x000000060400720c */ /* 0x000fe20003fa6270 */
[----:B-1----:R-:W-:Y:S01]  /*215d0*/  FFMA.FTZ R4, R153, R12, R33 ;  /* 0x0000000c99047223 */ /* 0x002fe20000010021 */
[C---:B------:R-:W-:Y:S02]  /*215e0*/  ISETP.GE.AND P3, PT, R3.reuse, R8, PT ;  /* 0x000000080300720c */ /* 0x040fe40003f66270 */
[----:B------:R-:W-:Y:S01]  /*215f0*/  ISETP.GE.AND P1, PT, R3, R6, PT ;  /* 0x000000060300720c */ /* 0x000fe20003f26270 */
[----:B------:R-:W-:Y:S01]  /*21600*/  FFMA.FTZ R3, R153, R14, R47 ;  /* 0x0000000e99037223 */ /* 0x000fe2000001002f */
[----:B------:R-:W-:Y:S01]  /*21610*/  FSEL R123, R7, -INF , !P4 ;  /* 0xff800000077b7808 */ /* 0x000fe20006000000 */
[----:B------:R1:W2:Y:S01]  /*21620*/  I2F R13, R0 ;  /* 0x00000000000d7306 */ /* 0x0002a20000201400 */
[----:B------:R-:W-:-:S02]  /*21630*/  ISETP.GE.AND P6, PT, R0, R8, PT ;  /* 0x000000080000720c */ /* 0x000fc40003fc6270 */
[----:B------:R-:W-:Y:S02]  /*21640*/  ISETP.GE.AND P4, PT, R0, R6, PT ;  /* 0x000000060000720c */ /* 0x000fe40003f86270 */
[----:B------:R-:W-:Y:S02]  /*21650*/  FSEL R175, R3, -INF , !P5 ;  /* 0xff80000003af7808 */ /* 0x000fe40006800000 */
[----:B------:R-:W-:Y:S02]  /*21660*/  FSEL R179, R4, -INF , !P3 ;  /* 0xff80000004b37808 */ /* 0x000fe40005800000 */
[----:B-1----:R-:W-:-:S04]  /*21670*/  IADD3 R0, R0, 0xf9, RZ ;  /* 0x000000f900007810 */ /* 0x002fc80007ffe0ff */
[----:B------:R1:W3:Y:S01]  /*21680*/  I2F R7, R0 ;  /* 0x0000000000077306 */ /* 0x0002e20000201400 */
[C---:B------:R-:W-:Y:S02]  /*21690*/  ISETP.GE.AND P5, PT, R0.reuse, R8, PT ;  /* 0x000000080000720c */ /* 0x040fe40003fa6270 */
[----:B------:R-:W-:Y:S01]  /*216a0*/  ISETP.GE.AND P3, PT, R0, R6, PT ;  /* 0x000000060000720c */ /* 0x000fe20003f66270 */
[----:B-1----:R-:W-:-:S05]  /*216b0*/  FFMA.FTZ R0, R153, R12, R35 ;  /* 0x0000000c99007223 */ /* 0x002fca0000010023 */
[----:B------:R-:W-:Y:S02]  /*216c0*/  FSEL R177, R0, -INF , !P1 ;  /* 0xff80000000b17808 */ /* 0x000fe40004800000 */
[----:B------:R-:W-:Y:S01]  /*216d0*/  ISETP.GT.AND P1, PT, R220, R37, PT ;  /* 0x00000025dc00720c */ /* 0x000fe20003f24270 */
[CC--:B--2---:R-:W-:Y:S02]  /*216e0*/  FFMA.FTZ R6, R153.reuse, R13.reuse, R24 ;  /* 0x0000000d99067223 */ /* 0x0c4fe40000010018 */
[C---:B------:R-:W-:Y:S02]  /*216f0*/  FFMA.FTZ R4, R153.reuse, R13, R26 ;  /* 0x0000000d99047223 */ /* 0x040fe4000001001a */
[CC--:B---3--:R-:W-:Y:S02]  /*21700*/  FFMA.FTZ R5, R153.reuse, R7.reuse, R29 ;  /* 0x0000000799057223 */ /* 0x0c8fe4000001001d */
        /* <DEDUP_REMOVED lines=39> */
[-C--:B------:R-:W-:Y:S02]  /*21980*/  LOP3.LUT R5, R9, R0.reuse, RZ, 0x3c, !PT ;  /* 0x0000000009057212 */ /* 0x080fe400078e3cff */
[----:B------:R-:W-:Y:S02]  /*21990*/  ISETP.GE.U32.AND P6, PT, R6, R7, PT ;  /* 0x000000070600720c */ /* 0x000fe40003fc6070 */
[----:B------:R-:W-:-:S02]  /*219a0*/  LOP3.LUT R6, R36, R0, RZ, 0x3c, !PT ;  /* 0x0000000024067212 */ /* 0x000fc400078e3cff */
[----:B------:R-:W-:Y:S02]  /*219b0*/  ISETP.GE.AND P0, PT, R5, RZ, PT ;  /* 0x000000ff0500720c */ /* 0x000fe40003f06270 */
[----:B------:R-:W-:Y:S02]  /*219c0*/  ISETP.GE.AND P4, PT, R6, RZ, PT ;  /* 0x000000ff0600720c */ /* 0x000fe40003f86270 */
[----:B------:R-:W-:Y:S02]  /*219d0*/  ISETP.NE.AND P3, PT, R0, RZ, PT ;  /* 0x000000ff0000720c */ /* 0x000fe40003f65270 */
[----:B------:R-:W-:Y:S02]  /*219e0*/  @P5 IADD3 R3, R3, 0x1, RZ ;  /* 0x0000000103035810 */ /* 0x000fe40007ffe0ff */
[----:B------:R-:W-:Y:S02]  /*219f0*/  LOP3.LUT R5, RZ, R0, RZ, 0x33, !PT ;  /* 0x00000000ff057212 */ /* 0x000fe400078e33ff */
[----:B------:R-:W-:-:S03]  /*21a00*/  @P6 IADD3 R4, R4, 0x1, RZ ;  /* 0x0000000104046810 */ /* 0x000fc60007ffe0ff */
        /* <DEDUP_REMOVED lines=26> */
.L_x_4318:
[----:B-----5:R-:W2:Y:S02]  /*21bb0*/  LD.E R0, [R156.64+0x38] ;  /* 0x000038069c007980 */ /* 0x020ea4000c101900 */
[----:B--2---:R-:W-:-:S04]  /*21bc0*/  LEA R0, -R0, RZ, 0x8 ;  /* 0x000000ff00007211 */ /* 0x004fc800078e41ff */
[----:B------:R-:W-:Y:S02]  /*21bd0*/  SHF.R.S32.HI R3, RZ, 0x1f, R0 ;  /* 0x0000001fff037819 */ /* 0x000fe40000011400 */
.L_x_4319:
[----:B------:R-:W-:Y:S05]  /*21be0*/  BSYNC B0 ;  /* 0x0000000000007941 */ /* 0x000fea0003800000 */
.L_x_4317:
        /* <DEDUP_REMOVED lines=10> */
[----:B------:R-:W-:Y:S01]  /*21c90*/  @!P2 LEA R34, P0, R5, R225, 0x1 ;  /* 0x000000e10522a211 */ /* 0x000fe200078008ff */
[----:B------:R-:W-:Y:S01]  /*21ca0*/  @!P2 IMAD R14, R193, 0x50, RZ ;  /* 0x00000050c10ea824 */ /* 0x000fe200078e02ff */
[-C--:B------:R-:W-:Y:S01]  /*21cb0*/  @!P2 LEA.HI.X R37, R4, R224.reuse, R6, 0x1, P3 ;  /* 0x000000e00425a211 */ /* 0x080fe200018f0c06 */
[--C-:B------:R-:W-:Y:S01]  /*21cc0*/  @!P2 IMAD.MOV.U32 R4, RZ, RZ, R0.reuse ;  /* 0x000000ffff04a224 */ /* 0x100fe200078e0000 */
[-C--:B------:R-:W-:Y:S01]  /*21cd0*/  @!P2 LEA.HI.X R35, R5, R224.reuse, R7, 0x1, P0 ;  /* 0x000000e00523a211 */ /* 0x080fe200000f0c07 */
        /* <DEDUP_REMOVED lines=17> */
[-C--:B------:R-:W-:Y:S01]  /*21df0*/  @!P2 LEA.HI.X R29, R4, R224.reuse, R5, 0x1, P0 ;  /* 0x000000e0041da211 */ /* 0x080fe200000f0c05 */
[----:B------:R-:W-:Y:S01]  /*21e00*/  @!P2 IMAD.IADD R15, R15, 0x1, R9 ;  /* 0x000000010f0fa824 */ /* 0x000fe200078e0209 */
[----:B------:R-:W-:Y:S01]  /*21e10*/  @!P2 IADD3 R14, R14, R7, RZ ;  /* 0x000000070e0ea210 */ /* 0x000fe20007ffe0ff */
[----:B------:R-:W-:Y:S01]  /*21e20*/  @!P2 IMAD.MOV.U32 R4, RZ, RZ, R0 ;  /* 0x000000ffff04a224 */ /* 0x000fe200078e0000 */
[-C--:B------:R-:W-:Y:S01]  /*21e30*/  @!P2 LEA R30, P3, R6, R225.reuse, 0x1 ;  /* 0x000000e1061ea211 */ /* 0x080fe200078608ff */
        /* <DEDUP_REMOVED lines=31> */
[C---:B------:R-:W-:Y:S01]  /*22030*/  @!P2 IMAD R20, R193.reuse, 0xa0, RZ ;  /* 0x000000a0c114a824 */ /* 0x040fe200078e02ff */
[----:B------:R-:W-:Y:S01]  /*22040*/  @!P2 LEA R16, P0, R4, R225, 0x1 ;  /* 0x000000e10410a211 */ /* 0x000fe200078008ff */
[----:B--2---:R-:W-:Y:S01]  /*22050*/  @!P2 IMAD.WIDE.U32 R10, R192, 0x90, R6 ;  /* 0x00000090c00aa825 */ /* 0x004fe200078e0006 */
[----:B------:R1:W-:Y:S02]  /*22060*/  @P2 STS.128 [R191+0x4000], RZ ;  /* 0x004000ffbf002388 */ /* 0x0003e40000000c00 */
[----:B------:R-:W-:Y:S01]  /*22070*/  @!P2 IADD3 R9, R20, R9, RZ ;  /* 0x000000091409a210 */ /* 0x000fe20007ffe0ff */
[----:B------:R-:W-:Y:S01]  /*22080*/  @!P2 IMAD R21, R193, 0xb0, RZ ;  /* 0x000000b0c115a824 */ /* 0x000fe200078e02ff */
[----:B------:R-:W-:Y:S01]  /*22090*/  @!P2 LEA R24, P5, R10, R225, 0x1 ;  /* 0x000000e10a18a211 */ /* 0x000fe200078a08ff */
[----:B------:R-:W-:-:S04]  /*220a0*/  @!P2 IMAD.WIDE.U32 R6, R192, 0xb0, R14 ;  /* 0x000000b0c006a825 */ /* 0x000fc800078e000e */
[----:B------:R-:W-:Y:S01]  /*220b0*/  @!P2 IMAD.IADD R5, R22, 0x1, R5 ;  /* 0x000000011605a824 */ /* 0x000fe200078e0205 */
[-C--:B------:R-:W-:Y:S01]  /*220c0*/  @!P2 LEA R22, P4, R8, R225.reuse, 0x1 ;  /* 0x000000e10816a211 */ /* 0x080fe200078808ff */
[----:B------:R-:W-:Y:S01]  /*220d0*/  @!P2 IMAD R19, R193, 0x90, RZ ;  /* 0x00000090c113a824 */ /* 0x000fe200078e02ff */
[----:B------:R-:W-:Y:S01]  /*220e0*/  @!P2 LEA R20, P3, R6, R225, 0x1 ;  /* 0x000000e10614a211 */ /* 0x000fe200078608ff */
[----:B------:R-:W-:Y:S01]  /*220f0*/  @!P2 IMAD.IADD R7, R21, 0x1, R7 ;  /* 0x000000011507a824 */ /* 0x000fe200078e0207 */
[-C--:B------:R-:W-:Y:S01]  /*22100*/  @!P2 LEA.HI.X R17, R4, R224.reuse, R5, 0x1, P0 ;  /* 0x000000e00411a211 */ /* 0x080fe200000f0c05 */
[----:B------:R-:W-:Y:S01]  /*22110*/  @!P2 IMAD.IADD R11, R19, 0x1, R11 ;  /* 0x00000001130ba824 */ /* 0x000fe200078e020b */
[----:B------:R-:W-:Y:S01]  /*22120*/  @!P2 MOV R5, R3 ;  /* 0x000000030005a202 */ /* 0x000fe20000000f00 */
[--C-:B------:R-:W-:Y:S01]  /*22130*/  @!P2 IMAD.MOV.U32 R4, RZ, RZ, R0.reuse ;  /* 0x000000ffff04a224 */ /* 0x100fe200078e0000 */
[-C--:B------:R-:W-:Y:S01]  /*22140*/  @!P2 LEA.HI.X R23, R8, R224.reuse, R9, 0x1, P4 ;  /* 0x000000e00817a211 */ /* 0x080fe200020f0c09 */
[----:B------:R-:W-:Y:S01]  /*22150*/  @!P2 IMAD.MOV.U32 R12, RZ, RZ, R0 ;  /* 0x000000ffff0ca224 */ /* 0x000fe200078e0000 */
[----:B------:R-:W-:Y:S01]  /*22160*/  @!P2 LEA.HI.X R21, R6, R224, R7, 0x1, P3 ;  /* 0x000000e00615a211 */ /* 0x000fe200018f0c07 */
[----:B------:R-:W-:Y:S01]  /*22170*/  @!P2 IMAD.MOV.U32 R13, RZ, RZ, R3 ;  /* 0x000000ffff0da224 */ /* 0x000fe200078e0003 */
[C---:B------:R-:W-:Y:S01]  /*22180*/  @!P2 LEA R9, P3, R192.reuse, R0, 0x6 ;  /* 0x00000000c009a211 */ /* 0x040fe200078630ff */
[----:B------:R-:W-:Y:S01]  /*22190*/  @!P2 IMAD.WIDE.U32 R6, R192, 0xd0, R4 ;  /* 0x000000d0c006a825 */ /* 0x000fe200078e0004 */
[----:B------:R-:W-:-:S02]  /*221a0*/  @!P2 LEA.HI.X R25, R10, R224, R11, 0x1, P5 ;  /* 0x000000e00a19a211 */ /* 0x000fc400028f0c0b */
[----:B------:R-:W-:Y:S01]  /*221b0*/  @!P2 LEA R14, P5, R9, R225, 0x1 ;  /* 0x000000e1090ea211 */ /* 0x000fe200078a08ff */
[C---:B------:R-:W-:Y:S01]  /*221c0*/  @!P2 IMAD.WIDE.U32 R4, R192.reuse, 0xe0, R12 ;  /* 0x000000e0c004a825 */ /* 0x040fe200078e000c */
[CC--:B------:R-:W-:Y:S02]  /*221d0*/  @!P2 LEA.HI.X R13, R192.reuse, R3.reuse, R193, 0x6, P3 ;  /* 0x00000003c00da211 */ /* 0x0c0fe400018f34c1 */
[C---:B------:R-:W-:Y:S01]  /*221e0*/  @!P2 LEA R11, P0, R192.reuse, R0, 0x7 ;  /* 0x00000000c00ba211 */ /* 0x040fe200078038ff */
[----:B------:R-:W-:Y:S01]  /*221f0*/  @!P2 IMAD R10, R193, 0xd0, RZ ;  /* 0x000000d0c10aa824 */ /* 0x000fe200078e02ff */
[-C--:B------:R-:W-:Y:S01]  /*22200*/  @!P2 LEA.HI.X R15, R9, R224.reuse, R13, 0x1, P5 ;  /* 0x000000e0090fa211 */ /* 0x080fe200028f0c0d */
[----:B------:R-:W-:Y:S01]  /*22210*/  @!P2 IMAD R8, R193, 0xe0, RZ ;  /* 0x000000e0c108a824 */ /* 0x000fe200078e02ff */
[----:B------:R-:W-:Y:S02]  /*22220*/  @!P2 LEA.HI.X R19, R192, R3, R193, 0x7, P0 ;  /* 0x00000003c013a211 */ /* 0x000fe400000f3cc1 */
[C---:B------:R-:W-:Y:S01]  /*22230*/  @!P2 LEA R12, P4, R11.reuse, R225, 0x1 ;  /* 0x000000e10b0ca211 */ /* 0x040fe200078808ff */
[----:B------:R-:W-:Y:S01]  /*22240*/  @!PT LDS RZ, [RZ] ;  /* 0x00000000fffff984 */ /* 0x000fe20000000800 */
[----:B------:R-:W-:Y:S01]  /*22250*/  @!PT LDS RZ, [RZ] ;  /* 0x00000000fffff984 */ /* 0x000fe20000000800 */
[----:B------:R-:W-:Y:S01]  /*22260*/  @!PT LDS RZ, [RZ] ;  /* 0x00000000fffff984 */ /* 0x000fe20000000800 */
[----:B------:R1:W-:Y:S01]  /*22270*/  @!P2 LDGSTS.E.BYPASS.LTC128B.128 [R191+0x4000], [R14.64] ;  /* 0x040000000ebfafae */ /* 0x0003e2000b901d46 */
[----:B------:R-:W-:Y:S01]  /*22280*/  @!P2 IADD3 R7, R10, R7, RZ ;  /* 0x000000070a07a210 */ /* 0x000fe20007ffe0ff */
[----:B------:R-:W-:Y:S01]  /*22290*/  @!P2 IMAD.IADD R5, R8, 0x1, R5 ;  /* 0x000000010805a824 */ /* 0x000fe200078e0205 */
[----:B------:R-:W-:Y:S01]  /*222a0*/  @!P2 LEA.HI.X R13, R11, R224, R19, 0x1, P4 ;  /* 0x000000e00b0da211 */ /* 0x000fe200020f0c13 */
[----:B------:R1:W-:Y:S01]  /*222b0*/  @P2 STS.128 [R191+0x4800], RZ ;  /* 0x004800ffbf002388 */ /* 0x0003e20000000c00 */
[----:B------:R-:W-:-:S02]  /*222c0*/  @!P2 LEA R10, P3, R6, R225, 0x1 ;  /* 0x000000e1060aa211 */ /* 0x000fc400078608ff */
        /* <DEDUP_REMOVED lines=65> */
.L_x_4321:
[----:B------:R-:W-:Y:S05]  /*226e0*/  BSYNC B0 ;  /* 0x0000000000007941 */ /* 0x000fea0003800000 */
.L_x_4320:
[----:B------:R-:W0:Y:S01]  /*226f0*/  LDGDEPBAR ;  /* 0x00000000000079af */ /* 0x000e220000000000 */
[----:B------:R-:W-:-:S04]  /*22700*/  LEA R225, P0, R0, R225, 0x1 ;  /* 0x000000e100e17211 */ /* 0x000fc800078008ff */
[----:B------:R-:W-:-:S04]  /*22710*/  LEA.HI.X R224, R0, R224, R3, 0x1, P0 ;  /* 0x000000e000e07211 */ /* 0x000fc800000f0c03 */
.L_x_4316:
[----:B------:R-:W-:Y:S05]  /*22720*/  BSYNC B1 ;  /* 0x0000000000017941 */ /* 0x000fea0003800000 */
.L_x_4315:
[----:B-----5:R-:W-:Y:S01]  /*22730*/  FMNMX.FTZ R0, R2, R38, !PT ;  /* 0x0000002602007209 */ /* 0x020fe20007810000 */
[----:B-1----:R-:W3:Y:S01]  /*22740*/  LDL.LU R8, [R1+0x8] ;  /* 0x0000080001087983 */ /* 0x002ee20000300800 */
[----:B------:R-:W-:Y:S02]  /*22750*/  MOV R67, R58 ;  /* 0x0000003a00437202 */ /* 0x000fe40000000f00 */
[----:B------:R-:W-:Y:S01]  /*22760*/  FMNMX.FTZ R0, R42, R0, !PT ;  /* 0x000000002a007209 */ /* 0x000fe20007810000 */
[----:B------:R-:W4:Y:S01]  /*22770*/  LDL.LU R9, [R1+0x4] ;  /* 0x0000040001097983 */ /* 0x000f220000300800 */
[----:B------:R-:W-:Y:S02]  /*22780*/  MOV R65, R76 ;  /* 0x0000004c00417202 */ /* 0x000fe40000000f00 */
[----:B------:R-:W-:Y:S01]  /*22790*/  FMNMX.FTZ R0, R124, R0, !PT ;  /* 0x000000007c007209 */ /* 0x000fe20007810000 */
[----:B------:R-:W-:Y:S01]  /*227a0*/  LDSM.16.MT88.4 R12, [R181+0xa000] ;  /* 0x00a00000b50c783b */ /* 0x000fe20000004200 */
[----:B------:R-:W-:-:S02]  /*227b0*/  FMNMX.FTZ R4, R18, R39, !PT ;  /* 0x0000002712047209 */ /* 0x000fc40007810000 */
[----:B------:R-:W-:Y:S01]  /*227c0*/  FMNMX.FTZ R3, R40, R0, !PT ;  /* 0x0000000028037209 */ /* 0x000fe20007810000 */
[----:B------:R-:W-:Y:S01]  /*227d0*/  LDSM.16.MT88.4 R24, [R184+0xa000] ;  /* 0x00a00000b818783b */ /* 0x000fe20000004200 */
[----:B------:R-:W-:Y:S02]  /*227e0*/  FMNMX.FTZ R4, R44, R4, !PT ;  /* 0x000000042c047209 */ /* 0x000fe40007810000 */
[----:B------:R-:W-:Y:S01]  /*227f0*/  FMNMX.FTZ R3, R126, R3, !PT ;  /* 0x000000037e037209 */ /* 0x000fe20007810000 */
[----:B--2---:R-:W2:Y:S01]  /*22800*/  LD.E R0, [R156.64+0xdc] ;  /* 0x0000dc069c007980 */ /* 0x004ea2000c101900 */
        /* <DEDUP_REMOVED lines=119> */
[----:B------:R-:W-:Y:S02]  /*22f80*/  MOV R69, R56 ;  /* 0x0000003800457202 */ /* 0x000fe40000000f00 */
[----:B------:R-:W-:Y:S01]  /*22f90*/  FMNMX.FTZ R4, R179, R4, !PT ;  /* 0x00000004b3047209 */ /* 0x000fe20007810000 */
[----:B------:R-:W1:Y:S03]  /*22fa0*/  SHFL.BFLY PT, R5, R3, 0x2, 0x1f ;  /* 0x0c401f0003057f89 */ /* 0x000e6600000e0000 */
[----:B------:R-:W-:-:S04]  /*22fb0*/  FMNMX.FTZ R4, R69, R4, !PT ;  /* 0x0000000445047209 */ /* 0x000fc80007810000 */
[----:B------:R-:W-:-:S05]  /*22fc0*/  FMNMX.FTZ R4, R194, R4, !PT ;  /* 0x00000004c2047209 */ /* 0x000fca0007810000 */
[----:B------:R-:W3:Y:S01]  /*22fd0*/  SHFL.BFLY PT, R6, R4, 0x2, 0x1f ;  /* 0x0c401f0004067f89 */ /* 0x000ee200000e0000 */
        /* <DEDUP_REMOVED lines=31> */
[----:B------:R-:W-:-:S07]  /*231d0*/  FMUL.FTZ R4, R0, R4 ;  /* 0x0000000400047220 */ /* 0x000fce0000410000 */
[----:B------:R-:W3:Y:S01]  /*231e0*/  MUFU.EX2 R4, R4 ;  /* 0x0000000400047308 */ /* 0x000ee20000000800 */
[----:B-1----:R-:W-:Y:S02]  /*231f0*/  FADD.FTZ R2, R18, -R6 ;  /* 0x8000000612027221 */ /* 0x002fe40000010000 */
[----:B------:R-:W1:Y:S02]  /*23200*/  LDSM.16.MT88.4 R16, [R182+0xa000] ;  /* 0x00a00000b610783b */ /* 0x000e640000004200 */
[----:B------:R-:W-:-:S04]  /*23210*/  FMUL.FTZ R2, R0, R2 ;  /* 0x0000000200027220 */ /* 0x000fc80000410000 */
[----:B------:R4:W4:Y:S01]  /*23220*/  MUFU.EX2 R6, R2 ;  /* 0x0000000200067308 */ /* 0x0009220000000800 */
[----:B--2---:R-:W-:Y:S01]  /*23230*/  MOV R158, R11 ;  /* 0x0000000b009e7202 */ /* 0x004fe20000000f00 */
[-C--:B---3--:R-:W-:Y:S01]  /*23240*/  FMUL.FTZ R166, R166, R4.reuse ;  /* 0x00000004a6a67220 */ /* 0x088fe20000410000 */
[----:B----4-:R-:W-:Y:S01]  /*23250*/  MOV R32, R9 ;  /* 0x0000000900207202 */ /* 0x010fe20000000f00 */
[----:B------:R-:W-:Y:S01]  /*23260*/  FMUL.FTZ R167, R167, R4 ;  /* 0x00000004a7a77220 */ /* 0x000fe20000410000 */
[----:B------:R-:W-:Y:S02]  /*23270*/  MOV R33, R8 ;  /* 0x0000000800217202 */ /* 0x000fe40000000f00 */
[----:B------:R-:W-:Y:S02]  /*23280*/  F2FP.BF16.PACK_AB R9, R53, R7 ;  /* 0x000000073509723e */ /* 0x000fe400000010ff */
[----:B------:R-:W-:Y:S01]  /*23290*/  F2FP.BF16.PACK_AB R8, R158, R45 ;  /* 0x0000002d9e08723e */ /* 0x000fe200000010ff */
[----:B------:R-:W-:Y:S01]  /*232a0*/  FFMA.FTZ R2, R126, R0, -R3 ;  /* 0x000000007e027223 */ /* 0x000fe20000010803 */
[----:B------:R-:W-:Y:S01]  /*232b0*/  MOV R126, R10 ;  /* 0x0000000a007e7202 */ /* 0x000fe20000000f00 */
[----:B------:R-:W-:-:S02]  /*232c0*/  FMUL.FTZ R164, R164, R6 ;  /* 0x00000006a4a47220 */ /* 0x000fc40000410000 */
[----:B------:R2:W-:Y:S01]  /*232d0*/  MUFU.EX2 R34, R2 ;  /* 0x0000000200227308 */ /* 0x0005e20000000800 */
[----:B------:R-:W-:Y:S01]  /*232e0*/  F2FP.BF16.PACK_AB R11, R126, R55 ;  /* 0x000000377e0b723e */ /* 0x000fe200000010ff */
[----:B------:R-:W-:Y:S01]  /*232f0*/  FMUL.FTZ R165, R165, R6 ;  /* 0x00000006a5a57220 */ /* 0x000fe20000410000 */
[----:B------:R-:W-:Y:S01]  /*23300*/  F2FP.BF16.PACK_AB R10, R61, R44 ;  /* 0x0000002c3d0a723e */ /* 0x000fe200000010ff */
[----:B------:R-:W-:Y:S02]  /*23310*/  FMUL.FTZ R138, R138, R4 ;  /* 0x000000048a8a7220 */ /* 0x000fe40000410000 */
[----:B--2---:R-:W-:-:S04]  /*23320*/  FFMA.FTZ R2, R48, R0, -R3 ;  /* 0x0000000030027223 */ /* 0x004fc80000010803 */
[----:B------:R2:W-:Y:S01]  /*23330*/  MUFU.EX2 R46, R2 ;  /* 0x00000002002e7308 */ /* 0x0005e20000000800 */
[----:B------:R-:W-:Y:S01]  /*23340*/  HMMA.16816.F32.BF16 R40, R8, R14, R164 ;  /* 0x0000000e0828723c */ /* 0x000fe200000418a4 */
[----:B------:R-:W-:Y:S02]  /*23350*/  FMUL.FTZ R139, R139, R4 ;  /* 0x000000048b8b7220 */ /* 0x000fe40000410000 */
[-C--:B------:R-:W-:Y:S02]  /*23360*/  FMUL.FTZ R136, R136, R6.reuse ;  /* 0x0000000688887220 */ /* 0x080fe40000410000 */
[----:B------:R-:W-:Y:S02]  /*23370*/  FMUL.FTZ R137, R137, R6 ;  /* 0x0000000689897220 */ /* 0x000fe40000410000 */
[----:B--2---:R-:W-:-:S04]  /*23380*/  FFMA.FTZ R2, R120, R0, -R3 ;  /* 0x0000000078027223 */ /* 0x004fc80000010803 */
[----:B------:R2:W-:Y:S01]  /*23390*/  MUFU.EX2 R166, R2 ;  /* 0x0000000200a67308 */ /* 0x0005e20000000800 */
[-C--:B------:R-:W-:Y:S02]  /*233a0*/  FMUL.FTZ R142, R142, R4.reuse ;  /* 0x000000048e8e7220 */ /* 0x080fe40000410000 */
[----:B------:R-:W-:Y:S02]  /*233b0*/  FMUL.FTZ R143, R143, R4 ;  /* 0x000000048f8f7220 */ /* 0x000fe40000410000 */
[-C--:B------:R-:W-:Y:S02]  /*233c0*/  FMUL.FTZ R140, R140, R6.reuse ;  /* 0x000000068c8c7220 */ /* 0x080fe40000410000 */
[----:B------:R-:W-:Y:S02]  /*233d0*/  FMUL.FTZ R141, R141, R6 ;  /* 0x000000068d8d7220 */ /* 0x000fe40000410000 */
[----:B--2---:R-:W-:-:S04]  /*233e0*/  FFMA.FTZ R2, R50, R0, -R3 ;  /* 0x0000000032027223 */ /* 0x004fc80000010803 */
[----:B------:R2:W3:Y:S01]  /*233f0*/  MUFU.EX2 R35, R2 ;  /* 0x0000000200237308 */ /* 0x0004e20000000800 */
[----:B------:R-:W-:Y:S01]  /*23400*/  HMMA.16816.F32.BF16 R48, R8, R26, R136 ;  /* 0x0000001a0830723c */ /* 0x000fe20000041888 */
[-C--:B------:R-:W-:Y:S02]  /*23410*/  FMUL.FTZ R134, R134, R4.reuse ;  /* 0x0000000486867220 */ /* 0x080fe40000410000 */
[----:B------:R-:W-:Y:S02]  /*23420*/  FMUL.FTZ R135, R135, R4 ;  /* 0x0000000487877220 */ /* 0x000fe40000410000 */
[----:B--2---:R-:W-:-:S04]  /*23430*/  FFMA.FTZ R2, R128, R0, -R5 ;  /* 0x0000000080027223 */ /* 0x004fc80000010805 */
[----:B------:R2:W-:Y:S01]  /*23440*/  MUFU.EX2 R136, R2 ;  /* 0x0000000200887308 */ /* 0x0005e20000000800 */
[----:B-1----:R-:W-:Y:S01]  /*23450*/  HMMA.16816.F32.BF16 R56, R8, R16, R140 ;  /* 0x000000100838723c */ /* 0x002fe2000004188c */
[-C--:B------:R-:W-:Y:S02]  /*23460*/  FMUL.FTZ R132, R132, R6.reuse ;  /* 0x0000000684847220 */ /* 0x080fe40000410000 */
[----:B------:R-:W-:Y:S02]  /*23470*/  FMUL.FTZ R133, R133, R6 ;  /* 0x0000000685857220 */ /* 0x000fe40000410000 */
[----:B--2---:R-:W-:-:S04]  /*23480*/  FFMA.FTZ R2, R52, R0, -R5 ;  /* 0x0000000034027223 */ /* 0x004fc80000010805 */
[----:B------:R1:W2:Y:S01]  /*23490*/  MUFU.EX2 R140, R2 ;  /* 0x00000002008c7308 */ /* 0x0002a20000000800 */
[----:B------:R-:W-:Y:S01]  /*234a0*/  HMMA.16816.F32.BF16 R36, R8, R24, R132 ;  /* 0x000000180824723c */ /* 0x000fe20000041884 */
[----:B------:R-:W-:Y:S01]  /*234b0*/  MOV R164, R67 ;  /* 0x0000004300a47202 */ /* 0x000fe20000000f00 */
[-C--:B------:R-:W-:Y:S02]  /*234c0*/  FMUL.FTZ R146, R146, R4.reuse ;  /* 0x0000000492927220 */ /* 0x080fe40000410000 */
[----:B------:R-:W-:Y:S02]  /*234d0*/  FMUL.FTZ R147, R147, R4 ;  /* 0x0000000493937220 */ /* 0x000fe40000410000 */
[-C--:B------:R-:W-:Y:S02]  /*234e0*/  FMUL.FTZ R144, R144, R6.reuse ;  /* 0x0000000690907220 */ /* 0x080fe40000410000 */
[----:B------:R-:W-:Y:S02]  /*234f0*/  FMUL.FTZ R145, R145, R6 ;  /* 0x0000000691917220 */ /* 0x000fe40000410000 */
[----:B------:R-:W-:-:S02]  /*23500*/  FMUL.FTZ R170, R170, R4 ;  /* 0x00000004aaaa7220 */ /* 0x000fc40000410000 */
[----:B------:R-:W-:Y:S02]  /*23510*/  FMUL.FTZ R171, R171, R4 ;  /* 0x00000004abab7220 */ /* 0x000fe40000410000 */
[-C--:B------:R-:W-:Y:S02]  /*23520*/  FMUL.FTZ R168, R168, R6.reuse ;  /* 0x00000006a8a87220 */ /* 0x080fe40000410000 */
[----:B------:R-:W-:Y:S01]  /*23530*/  FMUL.FTZ R169, R169, R6 ;  /* 0x00000006a9a97220 */ /* 0x000fe20000410000 */
[----:B---3--:R-:W-:Y:S01]  /*23540*/  MOV R128, R35 ;  /* 0x0000002300807202 */ /* 0x008fe20000000f00 */
[--C-:B-1----:R-:W-:Y:S01]  /*23550*/  FFMA.FTZ R2, R176, R0, -R5.reuse ;  /* 0x00000000b0027223 */ /* 0x102fe20000010805 */
[----:B------:R-:W-:Y:S01]  /*23560*/  MOV R137, R34 ;  /* 0x0000002200897202 */ /* 0x000fe20000000f00 */
[----:B------:R-:W1:Y:S02]  /*23570*/  LDSM.16.MT88.4 R24, [R181+0xa800] ;  /* 0x00a80000b518783b */ /* 0x000e640000004200 */
[----:B------:R3:W-:Y:S02]  /*23580*/  MUFU.EX2 R152, R2 ;  /* 0x0000000200987308 */ /* 0x0007e40000000800 */
[----:B---3--:R-:W-:-:S06]  /*23590*/  FFMA.FTZ R2, R54, R0, -R5 ;  /* 0x0000000036027223 */ /* 0x008fcc0000010805 */
[----:B------:R3:W4:Y:S02]  /*235a0*/  MUFU.EX2 R132, R2 ;  /* 0x0000000200847308 */ /* 0x0007240000000800 */
[----:B---3--:R-:W-:-:S06]  /*235b0*/  FFMA.FTZ R2, R122, R0, -R3 ;  /* 0x000000007a027223 */ /* 0x008fcc0000010803 */
[----:B------:R3:W-:Y:S02]  /*235c0*/  MUFU.EX2 R134, R2 ;  /* 0x0000000200867308 */ /* 0x0007e40000000800 */
[----:B---3--:R-:W-:-:S06]  /*235d0*/  FFMA.FTZ R2, R60, R0, -R3 ;  /* 0x000000003c027223 */ /* 0x008fcc0000010803 */
[----:B------:R3:W-:Y:S02]  /*235e0*/  MUFU.EX2 R124, R2 ;  /* 0x00000002007c7308 */ /* 0x0007e40000000800 */
[----:B---3--:R-:W-:-:S06]  /*235f0*/  FFMA.FTZ R2, R130, R0, -R3 ;  /* 0x0000000082027223 */ /* 0x008fcc0000010803 */
[----:B------:R3:W-:Y:S01]  /*23600*/  MUFU.EX2 R67, R2 ;  /* 0x0000000200437308 */ /* 0x0007e20000000800 */
[----:B------:R-:W-:Y:S01]  /*23610*/  MOV R47, R33 ;  /* 0x00000021002f7202 */ /* 0x000fe20000000f00 */
[----:B---3--:R-:W-:-:S06]  /*23620*/  FFMA.FTZ R2, R197, R0, -R5 ;  /* 0x00000000c5027223 */ /* 0x008fcc0000010805 */
[----:B------:R3:W-:Y:S01]  /*23630*/  MUFU.EX2 R133, R2 ;  /* 0x0000000200857308 */ /* 0x0007e20000000800 */
[----:B------:R-:W-:Y:S01]  /*23640*/  MOV R63, R32 ;  /* 0x00000020003f7202 */ /* 0x000fe20000000f00 */
[----:B------:R-:W-:Y:S01]  /*23650*/  HMMA.16816.F32.BF16 R144, R8, R18, R144 ;  /* 0x000000120890723c */ /* 0x000fe20000041890 */
[----:B------:R-:W1:Y:S04]  /*23660*/  LDSM.16.MT88.4 R32, [R184+0xa800] ;  /* 0x00a80000b820783b */ /* 0x000e680000004200 */
[----:B------:R-:W1:Y:S01]  /*23670*/  LDSM.16.MT88.4 R16, [R182+0xa800] ;  /* 0x00a80000b610783b */ /* 0x000e620000004200 */
[----:B---3--:R-:W-:-:S04]  /*23680*/  FFMA.FTZ R2, R62, R0, -R5 ;  /* 0x000000003e027223 */ /* 0x008fc80000010805 */
[----:B------:R3:W1:Y:S01]  /*23690*/  MUFU.EX2 R131, R2 ;  /* 0x0000000200837308 */ /* 0x0006620000000800 */
[----:B------:R-:W-:Y:S01]  /*236a0*/  HMMA.16816.F32.BF16 R28, R8, R12, R168 ;  /* 0x0000000c081c723c */ /* 0x000fe200000418a8 */
[----:B------:R-:W1:Y:S01]  /*236b0*/  LDSM.16.MT88.4 R12, [R183+0xa800] ;  /* 0x00a80000b70c783b */ /* 0x000e620000004200 */
[----:B---3--:R-:W-:-:S05]  /*236c0*/  FFMA.FTZ R2, R198, R0, -R5 ;  /* 0x00000000c6027223 */ /* 0x008fca0000010805 */
[----:B------:R3:W-:Y:S01]  /*236d0*/  MUFU.EX2 R120, R2 ;  /* 0x0000000200787308 */ /* 0x0007e20000000800 */
[-C--:B------:R-:W-:Y:S02]  /*236e0*/  FMUL.FTZ R150, R150, R4.reuse ;  /* 0x0000000496967220 */ /* 0x080fe40000410000 */
[----:B------:R-:W-:Y:S02]  /*236f0*/  FMUL.FTZ R151, R151, R4 ;  /* 0x0000000497977220 */ /* 0x000fe40000410000 */
[----:B------:R-:W-:Y:S02]  /*23700*/  FMUL.FTZ R148, R148, R6 ;  /* 0x0000000694947220 */ /* 0x000fe40000410000 */
[----:B---3--:R-:W-:-:S04]  /*23710*/  FFMA.FTZ R2, R64, R0, -R5 ;  /* 0x0000000040027223 */ /* 0x008fc80000010805 */
[----:B------:R3:W1:Y:S01]  /*23720*/  MUFU.EX2 R141, R2 ;  /* 0x00000002008d7308 */ /* 0x0006620000000800 */
[----:B------:R-:W-:Y:S02]  /*23730*/  FMUL.FTZ R149, R149, R6 ;  /* 0x0000000695957220 */ /* 0x000fe40000410000 */
[-C--:B------:R-:W-:Y:S02]  /*23740*/  FMUL.FTZ R162, R162, R4.reuse ;  /* 0x00000004a2a27220 */ /* 0x080fe40000410000 */
[----:B------:R-:W-:Y:S02]  /*23750*/  FMUL.FTZ R163, R163, R4 ;  /* 0x00000004a3a37220 */ /* 0x000fe40000410000 */
[-C--:B------:R-:W-:Y:S02]  /*23760*/  FMUL.FTZ R160, R160, R6.reuse ;  /* 0x00000006a0a07220 */ /* 0x080fe40000410000 */
[----:B------:R-:W-:Y:S02]  /*23770*/  FMUL.FTZ R161, R161, R6 ;  /* 0x00000006a1a17220 */ /* 0x000fe40000410000 */
[----:B---3--:R-:W-:-:S04]  /*23780*/  FFMA.FTZ R2, R66, R0, -R3 ;  /* 0x0000000042027223 */ /* 0x008fc80000010803 */
[----:B------:R3:W1:Y:S01]  /*23790*/  MUFU.EX2 R215, R2 ;  /* 0x0000000200d77308 */ /* 0x0006620000000800 */
[----:B------:R-:W-:Y:S01]  /*237a0*/  HMMA.16816.F32.BF16 R148, R8, R20, R148 ;  /* 0x000000140894723c */ /* 0x000fe20000041894 */
[----:B---3--:R-:W-:-:S06]  /*237b0*/  FFMA.FTZ R2, R178, R0, -R3 ;  /* 0x00000000b2027223 */ /* 0x008fcc0000010803 */
[----:B------:R3:W-:Y:S01]  /*237c0*/  MUFU.EX2 R211, R2 ;  /* 0x0000000200d37308 */ /* 0x0007e20000000800 */
[----:B------:R-:W-:Y:S01]  /*237d0*/  HMMA.16816.F32.BF16 R20, R8, R22, R160 ;  /* 0x000000160814723c */ /* 0x000fe200000418a0 */
[----:B------:R-:W-:Y:S01]  /*237e0*/  MOV R122, R46 ;  /* 0x0000002e007a7202 */ /* 0x000fe20000000f00 */
[----:B---3--:R-:W-:-:S05]  /*237f0*/  FFMA.FTZ R2, R72, R0, -R3 ;  /* 0x0000000048027223 */ /* 0x008fca0000010803 */
[----:B------:R3:W-:Y:S01]  /*23800*/  MUFU.EX2 R213, R2 ;  /* 0x0000000200d57308 */ /* 0x0007e20000000800 */
[----:B--2---:R-:W-:Y:S02]  /*23810*/  F2FP.BF16.PACK_AB R8, R140, R136 ;  /* 0x000000888c08723e */ /* 0x004fe400000010ff */
[----:B------:R-:W-:Y:S01]  /*23820*/  F2FP.BF16.PACK_AB R9, R122, R137 ;  /* 0x000000897a09723e */ /* 0x000fe200000010ff */
[----:B---3--:R-:W-:-:S04]  /*23830*/  FFMA.FTZ R2, R199, R0, -R3 ;  /* 0x00000000c7027223 */ /* 0x008fc80000010803 */
[----:B------:R2:W-:Y:S01]  /*23840*/  MUFU.EX2 R209, R2 ;  /* 0x0000000200d17308 */ /* 0x0005e20000000800 */
[----:B----4-:R-:W-:Y:S02]  /*23850*/  F2FP.BF16.PACK_AB R10, R132, R152 ;  /* 0x00000098840a723e */ /* 0x010fe400000010ff */
[----:B------:R-:W-:Y:S01]  /*23860*/  F2FP.BF16.PACK_AB R11, R128, R166 ;  /* 0x000000a6800b723e */ /* 0x000fe200000010ff */
[----:B--2---:R-:W-:-:S04]  /*23870*/  FFMA.FTZ R2, R204, R0, -R5 ;  /* 0x00000000cc027223 */ /* 0x004fc80000010805 */
[----:B------:R2:W-:Y:S02]  /*23880*/  MUFU.EX2 R207, R2 ;  /* 0x0000000200cf7308 */ /* 0x0005e40000000800 */
[----:B-1----:R-:W-:Y:S01]  /*23890*/  HMMA.16816.F32.BF16 R28, R8, R24, R28 ;  /* 0x00000018081c723c */ /* 0x002fe2000004181c */
[----:B------:R-:W-:Y:S02]  /*238a0*/  MOV R165, R69 ;  /* 0x0000004500a57202 */ /* 0x000fe40000000f00 */
[----:B------:R-:W-:Y:S02]  /*238b0*/  MOV R142, R70 ;  /* 0x00000046008e7202 */ /* 0x000fe40000000f00 */
[----:B------:R-:W-:Y:S01]  /*238c0*/  MOV R143, R68 ;  /* 0x00000044008f7202 */ /* 0x000fe20000000f00 */
[----:B--2---:R-:W-:-:S04]  /*238d0*/  FFMA.FTZ R2, R74, R0, -R5 ;  /* 0x000000004a027223 */ /* 0x004fc80000010805 */
[----:B------:R1:W2:Y:S01]  /*238e0*/  MUFU.EX2 R205, R2 ;  /* 0x0000000200cd7308 */ /* 0x0002a20000000800 */
        /* <DEDUP_REMOVED lines=18> */
[----:B------:R4:W-:Y:S02]  /*23a10*/  MUFU.EX2 R200, R2 ;  /* 0x0000000200c87308 */ /* 0x0009e40000000800 */
        /* <DEDUP_REMOVED lines=9> */
[----:B------:R4:W-:Y:S02]  /*23ab0*/  MUFU.EX2 R198, R2 ;  /* 0x0000000200c67308 */ /* 0x0009e40000000800 */
[----:B---3--:R-:W-:Y:S01]  /*23ac0*/  HMMA.16816.F32.BF16 R28, R8, R24, R28 ;  /* 0x00000018081c723c */ /* 0x008fe2000004181c */
[----:B----4-:R-:W-:-:S05]  /*23ad0*/  FFMA.FTZ R2, R84, R0, -R5 ;  /* 0x0000000054027223 */ /* 0x010fca0000010805 */
[----:B------:R3:W4:Y:S02]  /*23ae0*/  MUFU.EX2 R197, R2 ;  /* 0x0000000200c57308 */ /* 0x0007240000000800 */
[C---:B------:R-:W-:Y:S01]  /*23af0*/  HMMA.16816.F32.BF16 R40, R8.reuse, R26, R40 ;  /* 0x0000001a0828723c */ /* 0x040fe20000041828 */
[----:B------:R-:W2:Y:S07]  /*23b00*/  LDSM.16.MT88.4 R24, [R181+0xb800] ;  /* 0x00b80000b518783b */ /* 0x000eae0000004200 */
[----:B-1----:R-:W-:Y:S01]  /*23b10*/  HMMA.16816.F32.BF16 R36, R8, R32, R36 ;  /* 0x000000200824723c */ /* 0x002fe20000041824 */
[----:B---3--:R-:W-:-:S07]  /*23b20*/  FFMA.FTZ R2, R206, R0, -R5 ;  /* 0x00000000ce027223 */ /* 0x008fce0000010805 */
[C---:B------:R-:W-:Y:S01]  /*23b30*/  HMMA.16816.F32.BF16 R48, R8.reuse, R34, R48 ;  /* 0x000000220830723c */ /* 0x040fe20000041830 */
[----:B------:R-:W1:Y:S01]  /*23b40*/  LDSM.16.MT88.4 R32, [R184+0xb800] ;  /* 0x00b80000b820783b */ /* 0x000e620000004200 */
[----:B------:R3:W-:Y:S06]  /*23b50*/  MUFU.EX2 R196, R2 ;  /* 0x0000000200c47308 */ /* 0x0007ec0000000800 */
[C---:B------:R-:W-:Y:S08]  /*23b60*/  HMMA.16816.F32.BF16 R56, R8.reuse, R16, R56 ;  /* 0x000000100838723c */ /* 0x040ff00000041838 */
[----:B------:R-:W-:Y:S01]  /*23b70*/  HMMA.16816.F32.BF16 R68, R8, R18, R68 ;  /* 0x000000120844723c */ /* 0x000fe20000041844 */
[----:B------:R-:W1:Y:S01]  /*23b80*/  LDSM.16.MT88.4 R16, [R182+0xb800] ;  /* 0x00b80000b610783b */ /* 0x000e620000004200 */
[----:B---3--:R-:W-:-:S04]  /*23b90*/  FFMA.FTZ R2, R86, R0, -R5 ;  /* 0x0000000056027223 */ /* 0x008fc80000010805 */
[----:B------:R3:W1:Y:S02]  /*23ba0*/  MUFU.EX2 R178, R2 ;  /* 0x0000000200b27308 */ /* 0x0006640000000800 */
[C---:B------:R-:W-:Y:S08]  /*23bb0*/  HMMA.16816.F32.BF16 R148, R8.reuse, R12, R148 ;  /* 0x0000000c0894723c */ /* 0x040ff00000041894 */
[----:B------:R-:W-:Y:S01]  /*23bc0*/  HMMA.16816.F32.BF16 R20, R8, R14, R20 ;  /* 0x0000000e0814723c */ /* 0x000fe20000041814 */
[----:B------:R-:W1:Y:S01]  /*23bd0*/  LDSM.16.MT88.4 R12, [R183+0xb800] ;  /* 0x00b80000b70c783b */ /* 0x000e620000004200 */
[----:B---3--:R-:W-:-:S04]  /*23be0*/  FFMA.FTZ R2, R88, R0, -R3 ;  /* 0x0000000058027223 */ /* 0x008fc80000010803 */
[----:B------:R3:W1:Y:S01]  /*23bf0*/  MUFU.EX2 R176, R2 ;  /* 0x0000000200b07308 */ /* 0x0006620000000800 */
[----:B------:R-:W-:Y:S01]  /*23c00*/  MOV R170, R45 ;  /* 0x0000002d00aa7202 */ /* 0x000fe20000000f00 */
[----:B---3--:R-:W-:-:S06]  /*23c10*/  FFMA.FTZ R2, R110, R0, -R3 ;  /* 0x000000006e027223 */ /* 0x008fcc0000010803 */
[----:B------:R3:W-:Y:S01]  /*23c20*/  MUFU.EX2 R171, R2 ;  /* 0x0000000200ab7308 */ /* 0x0007e20000000800 */
[----:B------:R-:W-:Y:S01]  /*23c30*/  MOV R168, R47 ;  /* 0x0000002f00a87202 */ /* 0x000fe20000000f00 */
[----:B---3--:R-:W-:-:S06]  /*23c40*/  FFMA.FTZ R2, R90, R0, -R3 ;  /* 0x000000005a027223 */ /* 0x008fcc0000010803 */
[----:B------:R3:W-:Y:S01]  /*23c50*/  MUFU.EX2 R172, R2 ;  /* 0x0000000200ac7308 */ /* 0x0007e20000000800 */
[----:B------:R-:W-:Y:S01]  /*23c60*/  MOV R90, R170 ;  /* 0x000000aa005a7202 */ /* 0x000fe20000000f00 */
[----:B---3--:R-:W-:-:S06]  /*23c70*/  FFMA.FTZ R2, R174, R0, -R3 ;  /* 0x00000000ae027223 */ /* 0x008fcc0000010803 */
[----:B------:R3:W-:Y:S01]  /*23c80*/  MUFU.EX2 R170, R2 ;  /* 0x0000000200aa7308 */ /* 0x0007e20000000800 */
[----:B--2---:R-:W-:Y:S02]  /*23c90*/  F2FP.BF16.PACK_AB R8, R205, R207 ;  /* 0x000000cfcd08723e */ /* 0x004fe400000010ff */
[----:B------:R-:W-:Y:S02]  /*23ca0*/  F2FP.BF16.PACK_AB R9, R213, R211 ;  /* 0x000000d3d509723e */ /* 0x000fe400000010ff */
[----:B------:R-:W-:Y:S02]  /*23cb0*/  F2FP.BF16.PACK_AB R10, R203, R204 ;  /* 0x000000cccb0a723e */ /* 0x000fe400000010ff */
[----:B------:R-:W-:Y:S01]  /*23cc0*/  F2FP.BF16.PACK_AB R11, R78, R209 ;  /* 0x000000d14e0b723e */ /* 0x000fe200000010ff */
[----:B---3--:R-:W-:-:S04]  /*23cd0*/  FFMA.FTZ R2, R210, R0, -R5 ;  /* 0x00000000d2027223 */ /* 0x008fc80000010805 */
[----:B------:R2:W-:Y:S01]  /*23ce0*/  MUFU.EX2 R169, R2 ;  /* 0x0000000200a97308 */ /* 0x0005e20000000800 */
[----:B------:R-:W-:Y:S02]  /*23cf0*/  MOV R163, R65 ;  /* 0x0000004100a37202 */ /* 0x000fe40000000f00 */
[----:B------:R-:W-:Y:S02]  /*23d00*/  MOV R138, R55 ;  /* 0x00000037008a7202 */ /* 0x000fe40000000f00 */
[----:B------:R-:W-:Y:S01]  /*23d10*/  MOV R162, R53 ;  /* 0x0000003500a27202 */ /* 0x000fe20000000f00 */
[----:B--2---:R-:W-:Y:S01]  /*23d20*/  FFMA.FTZ R2, R92, R0, -R5 ;  /* 0x000000005c027223 */ /* 0x004fe20000010805 */
[----:B------:R-:W-:-:S03]  /*23d30*/  MOV R92, R168 ;  /* 0x000000a8005c7202 */ /* 0x000fc60000000f00 */
[----:B------:R2:W3:Y:S01]  /*23d40*/  MUFU.EX2 R168, R2 ;  /* 0x0000000200a87308 */ /* 0x0004e20000000800 */
[----:B------:R-:W-:Y:S01]  /*23d50*/  MOV R65, R63 ;  /* 0x0000003f00417202 */ /* 0x000fe20000000f00 */
[C---:B------:R-:W-:Y:S01]  /*23d60*/  HMMA.16816.F32.BF16 R52, R8.reuse, R24, R28 ;  /* 0x000000180834723c */ /* 0x040fe2000004181c */
[----:B------:R-:W-:Y:S01]  /*23d70*/  MOV R135, R61 ;  /* 0x0000003d00877202 */ /* 0x000fe20000000f00 */
[----:B------:R-:W3:Y:S01]  /*23d80*/  LDSM.16.MT88.4 R28, [R181+0xc000] ;  /* 0x00c00000b51c783b */ /* 0x000ee20000004200 */
[----:B------:R-:W-:Y:S02]  /*23d90*/  MOV R139, R44 ;  /* 0x0000002c008b7202 */ /* 0x000fe40000000f00 */
[----:B------:R-:W-:Y:S01]  /*23da0*/  MOV R66, R166 ;  /* 0x000000a600427202 */ /* 0x000fe20000000f00 */
[----:B--2---:R-:W-:Y:S02]  /*23db0*/  FFMA.FTZ R2, R212, R0, -R5 ;  /* 0x00000000d4027223 */ /* 0x004fe40000010805 */
[C---:B------:R-:W-:Y:S01]  /*23dc0*/  HMMA.16816.F32.BF16 R60, R8.reuse, R26, R40 ;  /* 0x0000001a083c723c */ /* 0x040fe20000041828 */
[----:B------:R-:W2:Y:S01]  /*23dd0*/  LDSM.16.MT88.4 R24, [R184+0xc000] ;  /* 0x00c00000b818783b */ /* 0x000ea20000004200 */
[----:B------:R4:W-:Y:S06]  /*23de0*/  MUFU.EX2 R167, R2 ;  /* 0x0000000200a77308 */ /* 0x0009ec0000000800 */
[----:B-1----:R-:W-:Y:S01]  /*23df0*/  HMMA.16816.F32.BF16 R44, R8, R32, R36 ;  /* 0x00000020082c723c */ /* 0x002fe20000041824 */
[----:B------:R-:W-:-:S07]  /*23e00*/  MOV R64, R165 ;  /* 0x000000a500407202 */ /* 0x000fce0000000f00 */
[----:B------:R-:W-:Y:S01]  /*23e10*/  HMMA.16816.F32.BF16 R40, R8, R34, R48 ;  /* 0x000000220828723c */ /* 0x000fe20000041830 */
[----:B----4-:R-:W-:-:S04]  /*23e20*/  FFMA.FTZ R2, R94, R0, -R5 ;  /* 0x000000005e027223 */ /* 0x010fc80000010805 */
[----:B------:R1:W4:Y:S03]  /*23e30*/  MUFU.EX2 R166, R2 ;  /* 0x0000000200a67308 */ /* 0x0003260000000800 */
[C---:B------:R-:W-:Y:S08]  /*23e40*/  HMMA.16816.F32.BF16 R36, R8.reuse, R16, R56 ;  /* 0x000000100824723c */ /* 0x040ff00000041838 */
[----:B------:R-:W-:Y:S01]  /*23e50*/  HMMA.16816.F32.BF16 R68, R8, R18, R68 ;  /* 0x000000120844723c */ /* 0x000fe20000041844 */
[----:B------:R-:W2:Y:S01]  /*23e60*/  LDSM.16.MT88.4 R16, [R182+0xc000] ;  /* 0x00c00000b610783b */ /* 0x000ea20000004200 */
[----:B-1----:R-:W-:-:S06]  /*23e70*/  FFMA.FTZ R2, R89, R0, -R3 ;  /* 0x0000000059027223 */ /* 0x002fcc0000010803 */
[C---:B------:R-:W-:Y:S01]  /*23e80*/  HMMA.16816.F32.BF16 R32, R8.reuse, R12, R148 ;  /* 0x0000000c0820723c */ /* 0x040fe20000041894 */
[----:B------:R1:W1:Y:S07]  /*23e90*/  MUFU.EX2 R165, R2 ;  /* 0x0000000200a57308 */ /* 0x00026e0000000800 */
[----:B------:R-:W-:Y:S01]  /*23ea0*/  HMMA.16816.F32.BF16 R20, R8, R14, R20 ;  /* 0x0000000e0814723c */ /* 0x000fe20000041814 */
[----:B------:R-:W2:Y:S01]  /*23eb0*/  LDSM.16.MT88.4 R12, [R183+0xc000] ;  /* 0x00c00000b70c783b */ /* 0x000ea20000004200 */
        /* <DEDUP_REMOVED lines=9> */
[----:B------:R1:W-:Y:S01]  /*23f50*/  MUFU.EX2 R162, R2 ;  /* 0x0000000200a27308 */ /* 0x0003e20000000800 */
[----:B------:R-:W-:Y:S02]  /*23f60*/  F2FP.BF16.PACK_AB R8, R197, R198 ;  /* 0x000000c6c508723e */ /* 0x000fe400000010ff */
[----:B------:R-:W-:Y:S02]  /*23f70*/  F2FP.BF16.PACK_AB R9, R201, R200 ;  /* 0x000000c8c909723e */ /* 0x000fe400000010ff */
[----:B------:R-:W-:Y:S01]  /*23f80*/  F2FP.BF16.PACK_AB R10, R178, R196 ;  /* 0x000000c4b20a723e */ /* 0x000fe200000010ff */
[----:B-1----:R-:W-:-:S04]  /*23f90*/  FFMA.FTZ R2, R218, R0, -R5 ;  /* 0x00000000da027223 */ /* 0x002fc80000010805 */
[----:B------:R1:W-:Y:S01]  /*23fa0*/  MUFU.EX2 R161, R2 ;  /* 0x0000000200a17308 */ /* 0x0003e20000000800 */
[----:B------:R-:W-:Y:S02]  /*23fb0*/  F2FP.BF16.PACK_AB R11, R176, R199 ;  /* 0x000000c7b00b723e */ /* 0x000fe400000010ff */
[----:B------:R-:W-:Y:S01]  /*23fc0*/  MOV R206, R160 ;  /* 0x000000a000ce7202 */ /* 0x000fe20000000f00 */
[----:B-1----:R-:W-:-:S04]  /*23fd0*/  FFMA.FTZ R2, R96, R0, -R5 ;  /* 0x0000000060027223 */ /* 0x002fc80000010805 */
[----:B------:R1:W1:Y:S01]  /*23fe0*/  MUFU.EX2 R158, R2 ;  /* 0x00000002009e7308 */ /* 0x0002620000000800 */
[----:B------:R-:W-:Y:S01]  /*23ff0*/  MOV R96, R152 ;  /* 0x0000009800607202 */ /* 0x000fe20000000f00 */
[----:B---3--:R-:W-:Y:S01]  /*24000*/  HMMA.16816.F32.BF16 R48, R8, R28, R52 ;  /* 0x0000001c0830723c */ /* 0x008fe20000041834 */
        /* <DEDUP_REMOVED lines=12> */
[----:B--2---:R-:W-:-:S06]  /*240d0*/  FFMA.FTZ R2, R98, R0, -R3 ;  /* 0x0000000062027223 */ /* 0x004fcc0000010803 */
[C---:B------:R-:W-:Y:S01]  /*240e0*/  HMMA.16816.F32.BF16 R32, R8.reuse, R12, R32 ;  /* 0x0000000c0820723c */ /* 0x040fe20000041820 */
[----:B------:R2:W1:Y:S07]  /*240f0*/  MUFU.EX2 R151, R2 ;  /* 0x0000000200977308 */ /* 0x00046e0000000800 */
[----:B------:R-:W-:Y:S01]  /*24100*/  HMMA.16816.F32.BF16 R20, R8, R14, R20 ;  /* 0x0000000e0814723c */ /* 0x000fe20000041814 */
[----:B------:R-:W1:Y:S01]  /*24110*/  LDSM.16.MT88.4 R12, [R183+0xc800] ;  /* 0x00c80000b70c783b */ /* 0x000e620000004200 */
[----:B--2---:R-:W-:-:S04]  /*24120*/  FFMA.FTZ R2, R114, R0, -R3 ;  /* 0x0000000072027223 */ /* 0x004fc80000010803 */
[----:B------:R2:W-:Y:S02]  /*24130*/  MUFU.EX2 R149, R2 ;  /* 0x0000000200957308 */ /* 0x0005e40000000800 */
[----:B--2---:R-:W-:-:S06]  /*24140*/  FFMA.FTZ R2, R99, R0, -R3 ;  /* 0x0000000063027223 */ /* 0x004fcc0000010803 */
[----:B------:R2:W-:Y:S02]  /*24150*/  MUFU.EX2 R150, R2 ;  /* 0x0000000200967308 */ /* 0x0005e40000000800 */
[----:B--2---:R-:W-:-:S06]  /*24160*/  FFMA.FTZ R2, R116, R0, -R3 ;  /* 0x0000000074027223 */ /* 0x004fcc0000010803 */
[----:B------:R2:W-:Y:S01]  /*24170*/  MUFU.EX2 R148, R2 ;  /* 0x0000000200947308 */ /* 0x0005e20000000800 */
[----:B------:R-:W-:Y:S02]  /*24180*/  F2FP.BF16.PACK_AB R8, R168, R169 ;  /* 0x000000a9a808723e */ /* 0x000fe400000010ff */
[----:B------:R-:W-:Y:S01]  /*24190*/  F2FP.BF16.PACK_AB R9, R172, R171 ;  /* 0x000000abac09723e */ /* 0x000fe200000010ff */
[----:B--2---:R-:W-:-:S04]  /*241a0*/  FFMA.FTZ R2, R226, R0, -R5 ;  /* 0x00000000e2027223 */ /* 0x004fc80000010805 */
[----:B------:R2:W-:Y:S01]  /*241b0*/  MUFU.EX2 R147, R2 ;  /* 0x0000000200937308 */ /* 0x0005e20000000800 */
[----:B----4-:R-:W-:Y:S02]  /*241c0*/  F2FP.BF16.PACK_AB R10, R166, R167 ;  /* 0x000000a7a60a723e */ /* 0x010fe400000010ff */
[----:B------:R-:W-:Y:S01]  /*241d0*/  F2FP.BF16.PACK_AB R11, R165, R170 ;  /* 0x000000aaa50b723e */ /* 0x000fe200000010ff */
[----:B--2---:R-:W-:-:S04]  /*241e0*/  FFMA.FTZ R2, R100, R0, -R5 ;  /* 0x0000000064027223 */ /* 0x004fc80000010805 */
[----:B------:R2:W4:Y:S02]  /*241f0*/  MUFU.EX2 R146, R2 ;  /* 0x0000000200927308 */ /* 0x0005240000000800 */
[----:B---3--:R-:W-:Y:S01]  /*24200*/  HMMA.16816.F32.BF16 R40, R8, R28, R48 ;  /* 0x0000001c0828723c */ /* 0x008fe20000041830 */
[----:B------:R-:W-:Y:S01]  /*24210*/  MOV R80, R143 ;  /* 0x0000008f00507202 */ /* 0x000fe20000000f00 */
[----:B--2---:R-:W-:-:S04]  /*24220*/  FFMA.FTZ R2, R221, R0, -R5 ;  /* 0x00000000dd027223 */ /* 0x004fc80000010805 */
[----:B------:R2:W-:Y:S02]  /*24230*/  MUFU.EX2 R145, R2 ;  /* 0x0000000200917308 */ /* 0x0005e40000000800 */
[C---:B-1----:R-:W-:Y:S08]  /*24240*/  HMMA.16816.F32.BF16 R44, R8.reuse, R24, R44 ;  /* 0x00000018082c723c */ /* 0x042ff0000004182c */
[----:B------:R-:W-:Y:S01]  /*24250*/  HMMA.16816.F32.BF16 R56, R8, R26, R56 ;  /* 0x0000001a0838723c */ /* 0x000fe20000041838 */
[----:B------:R-:W1:Y:S01]  /*24260*/  LDSM.16.MT88.4 R24, [R184+0xd000] ;  /* 0x00d00000b818783b */ /* 0x000e620000004200 */
[----:B--2---:R-:W-:-:S06]  /*24270*/  FFMA.FTZ R2, R101, R0, -R5 ;  /* 0x0000000065027223 */ /* 0x004fcc0000010805 */
[C---:B------:R-:W-:Y:S01]  /*24280*/  HMMA.16816.F32.BF16 R48, R8.reuse, R16, R36 ;  /* 0x000000100830723c */ /* 0x040fe20000041824 */
[----:B------:R2:W3:Y:S07]  /*24290*/  MUFU.EX2 R144, R2 ;  /* 0x0000000200907308 */ /* 0x0004ee0000000800 */
[C---:B------:R-:W-:Y:S01]  /*242a0*/  HMMA.16816.F32.BF16 R68, R8.reuse, R18, R68 ;  /* 0x000000120844723c */ /* 0x040fe20000041844 */
[----:B------:R-:W1:Y:S07]  /*242b0*/  LDSM.16.MT88.4 R16, [R182+0xd000] ;  /* 0x00d00000b610783b */ /* 0x000e6e0000004200 */
[----:B------:R-:W-:Y:S01]  /*242c0*/  HMMA.16816.F32.BF16 R36, R8, R12, R32 ;  /* 0x0000000c0824723c */ /* 0x000fe20000041820 */
[----:B------:R-:W-:Y:S01]  /*242d0*/  MOV R212, R141 ;  /* 0x0000008d00d47202 */ /* 0x000fe20000000f00 */
[----:B------:R-:W-:Y:S01]  /*242e0*/  LDSM.16.MT88.4 R32, [R181+0xd800] ;  /* 0x00d80000b520783b */ /* 0x000fe20000004200 */
[----:B--2---:R-:W-:-:S05]  /*242f0*/  FFMA.FTZ R2, R102, R0, -R3 ;  /* 0x0000000066027223 */ /* 0x004fca0000010803 */
[----:B------:R-:W-:Y:S01]  /*24300*/  HMMA.16816.F32.BF16 R20, R8, R14, R20 ;  /* 0x0000000e0814723c */ /* 0x000fe20000041814 */
[----:B------:R-:W2:Y:S01]  /*24310*/  LDSM.16.MT88.4 R12, [R183+0xd000] ;  /* 0x00d00000b70c783b */ /* 0x000ea20000004200 */
[----:B------:R3:W1:Y:S01]  /*24320*/  MUFU.EX2 R143, R2 ;  /* 0x00000002008f7308 */ /* 0x0006620000000800 */
[----:B------:R-:W-:-:S05]  /*24330*/  MOV R210, R142 ;  /* 0x0000008e00d27202 */ /* 0x000fca0000000f00 */
[----:B------:R-:W-:Y:S01]  /*24340*/  HMMA.16816.F32.BF16 R52, R8, R30, R52 ;  /* 0x0000001e0834723c */ /* 0x000fe20000041834 */
[----:B------:R-:W1:Y:S01]  /*24350*/  LDSM.16.MT88.4 R28, [R181+0xd000] ;  /* 0x00d00000b51c783b */ /* 0x000e620000004200 */
[----:B---3--:R-:W-:-:S04]  /*24360*/  FFMA.FTZ R2, R227, R0, -R3 ;  /* 0x00000000e3027223 */ /* 0x008fc80000010803 */
[----:B------:R3:W-:Y:S01]  /*24370*/  MUFU.EX2 R141, R2 ;  /* 0x00000002008d7308 */ /* 0x0007e20000000800 */
[----:B------:R-:W-:Y:S01]  /*24380*/  MOV R227, R139 ;  /* 0x0000008b00e37202 */ /* 0x000fe20000000f00 */
[----:B---3--:R-:W-:-:S06]  /*24390*/  FFMA.FTZ R2, R79, R0, -R3 ;  /* 0x000000004f027223 */ /* 0x008fcc0000010803 */
[----:B------:R3:W-:Y:S01]  /*243a0*/  MUFU.EX2 R142, R2 ;  /* 0x00000002008e7308 */ /* 0x0007e20000000800 */
[----:B------:R-:W-:Y:S01]  /*243b0*/  MOV R79, R138 ;  /* 0x0000008a004f7202 */ /* 0x000fe20000000f00 */
[----:B---3--:R-:W-:Y:S01]  /*243c0*/  FFMA.FTZ R2, R228, R0, -R3 ;  /* 0x00000000e4027223 */ /* 0x008fe20000010803 */
[----:B------:R-:W-:-:S05]  /*243d0*/  MOV R228, R140 ;  /* 0x0000008c00e47202 */ /* 0x000fca0000000f00 */
[----:B------:R3:W-:Y:S01]  /*243e0*/  MUFU.EX2 R140, R2 ;  /* 0x00000002008c7308 */ /* 0x0007e20000000800 */
[----:B------:R-:W-:Y:S01]  /*243f0*/  MOV R74, R137 ;  /* 0x00000089004a7202 */ /* 0x000fe20000000f00 */
[----:B---3--:R-:W-:-:S06]  /*24400*/  FFMA.FTZ R2, R231, R0, -R5 ;  /* 0x00000000e7027223 */ /* 0x008fcc0000010805 */
[----:B------:R3:W-:Y:S01]  /*24410*/  MUFU.EX2 R139, R2 ;  /* 0x00000002008b7308 */ /* 0x0007e20000000800 */
[----:B------:R-:W-:Y:S02]  /*24420*/  F2FP.BF16.PACK_AB R8, R158, R161 ;  /* 0x000000a19e08723e */ /* 0x000fe400000010ff */
[----:B------:R-:W-:Y:S02]  /*24430*/  F2FP.BF16.PACK_AB R9, R163, R164 ;  /* 0x000000a4a309723e */ /* 0x000fe400000010ff */
[----:B------:R-:W-:Y:S02]  /*24440*/  F2FP.BF16.PACK_AB R10, R160, R152 ;  /* 0x00000098a00a723e */ /* 0x000fe400000010ff */
[----:B------:R-:W-:Y:S01]  /*24450*/  F2FP.BF16.PACK_AB R11, R151, R162 ;  /* 0x000000a2970b723e */ /* 0x000fe200000010ff */
[----:B---3--:R-:W-:-:S04]  /*24460*/  FFMA.FTZ R2, R103, R0, -R5 ;  /* 0x0000000067027223 */ /* 0x008fc80000010805 */
[----:B------:R3:W2:Y:S01]  /*24470*/  MUFU.EX2 R138, R2 ;  /* 0x00000002008a7308 */ /* 0x0006a20000000800 */
[----:B------:R-:W-:Y:S01]  /*24480*/  MOV R72, R136 ;  /* 0x0000008800487202 */ /* 0x000fe20000000f00 */
[----:B-1----:R-:W-:Y:S01]  /*24490*/  HMMA.16816.F32.BF16 R44, R8, R24, R44 ;  /* 0x00000018082c723c */ /* 0x002fe2000004182c */
[----:B------:R-:W-:Y:S01]  /*244a0*/  MOV R84, R135 ;  /* 0x0000008700547202 */ /* 0x000fe20000000f00 */
[----:B---3--:R-:W-:-:S04]  /*244b0*/  FFMA.FTZ R2, R230, R0, -R5 ;  /* 0x00000000e6027223 */ /* 0x008fc80000010805 */
[----:B------:R1:W-:Y:S02]  /*244c0*/  MUFU.EX2 R137, R2 ;  /* 0x0000000200897308 */ /* 0x0003e40000000800 */
[----:B------:R-:W-:Y:S01]  /*244d0*/  HMMA.16816.F32.BF16 R56, R8, R26, R56 ;  /* 0x0000001a0838723c */ /* 0x000fe20000041838 */
[----:B------:R-:W-:-:S07]  /*244e0*/  MOV R82, R132 ;  /* 0x0000008400527202 */ /* 0x000fce0000000f00 */
[----:B------:R-:W-:Y:S01]  /*244f0*/  HMMA.16816.F32.BF16 R48, R8, R16, R48 ;  /* 0x000000100830723c */ /* 0x000fe20000041830 */
[----:B-1----:R-:W-:-:S07]  /*24500*/  FFMA.FTZ R2, R104, R0, -R5 ;  /* 0x0000000068027223 */ /* 0x002fce0000010805 */
[C---:B------:R-:W-:Y:S01]  /*24510*/  HMMA.16816.F32.BF16 R68, R8.reuse, R18, R68 ;  /* 0x000000120844723c */ /* 0x040fe20000041844 */
[----:B------:R-:W1:Y:S01]  /*24520*/  LDSM.16.MT88.4 R16, [R182+0xd800] ;  /* 0x00d80000b610783b */ /* 0x000e620000004200 */
[----:B------:R3:W1:Y:S06]  /*24530*/  MUFU.EX2 R136, R2 ;  /* 0x0000000200887308 */ /* 0x00066c0000000800 */
[C---:B--2---:R-:W-:Y:S01]  /*24540*/  HMMA.16816.F32.BF16 R24, R8.reuse, R12, R36 ;  /* 0x0000000c0818723c */ /* 0x044fe20000041824 */
[----:B------:R-:W-:Y:S01]  /*24550*/  MOV R214, R134 ;  /* 0x0000008600d67202 */ /* 0x000fe20000000f00 */
[----:B------:R-:W-:Y:S06]  /*24560*/  LDSM.16.MT88.4 R36, [R184+0xe000] ;  /* 0x00e00000b824783b */ /* 0x000fec0000004200 */
[----:B------:R-:W-:Y:S01]  /*24570*/  HMMA.16816.F32.BF16 R20, R8, R14, R20 ;  /* 0x0000000e0814723c */ /* 0x000fe20000041814 */
[----:B------:R-:W2:Y:S01]  /*24580*/  LDSM.16.MT88.4 R12, [R183+0xd800] ;  /* 0x00d80000b70c783b */ /* 0x000ea20000004200 */
[----:B---3--:R-:W-:-:S04]  /*24590*/  FFMA.FTZ R2, R93, R0, -R3 ;  /* 0x000000005d027223 */ /* 0x008fc80000010803 */
[----:B------:R3:W1:Y:S02]  /*245a0*/  MUFU.EX2 R135, R2 ;  /* 0x0000000200877308 */ /* 0x0006640000000800 */
[----:B------:R-:W-:Y:S01]  /*245b0*/  HMMA.16816.F32.BF16 R40, R8, R28, R40 ;  /* 0x0000001c0828723c */ /* 0x000fe20000041828 */
[----:B------:R-:W-:Y:S01]  /*245c0*/  MOV R226, R133 ;  /* 0x0000008500e27202 */ /* 0x000fe20000000f00 */
[----:B---3--:R-:W-:-:S04]  /*245d0*/  FFMA.FTZ R2, R229, R0, -R3 ;  /* 0x00000000e5027223 */ /* 0x008fc80000010803 */
[----:B------:R3:W-:Y:S02]  /*245e0*/  MUFU.EX2 R132, R2 ;  /* 0x0000000200847308 */ /* 0x0007e40000000800 */
[----:B------:R-:W-:Y:S01]  /*245f0*/  HMMA.16816.F32.BF16 R52, R8, R30, R52 ;  /* 0x0000001e0834723c */ /* 0x000fe20000041834 */
[----:B------:R-:W1:Y:S01]  /*24600*/  LDSM.16.MT88.4 R28, [R184+0xd800] ;  /* 0x00d80000b81c783b */ /* 0x000e620000004200 */
[----:B------:R-:W-:Y:S01]  /*24610*/  MOV R88, R131 ;  /* 0x0000008300587202 */ /* 0x000fe20000000f00 */
[----:B---3--:R-:W-:-:S04]  /*24620*/  FFMA.FTZ R2, R85, R0, -R3 ;  /* 0x0000000055027223 */ /* 0x008fc80000010803 */
[----:B------:R3:W-:Y:S01]  /*24630*/  MUFU.EX2 R134, R2 ;  /* 0x0000000200867308 */ /* 0x0007e20000000800 */
[----:B------:R-:W-:Y:S01]  /*24640*/  MOV R174, R130 ;  /* 0x0000008200ae7202 */ /* 0x000fe20000000f00 */
[----:B---3--:R-:W-:-:S06]  /*24650*/  FFMA.FTZ R2, R232, R0, -R3 ;  /* 0x00000000e8027223 */ /* 0x008fcc0000010803 */
[----:B------:R3:W-:Y:S01]  /*24660*/  MUFU.EX2 R133, R2 ;  /* 0x0000000200857308 */ /* 0x0007e20000000800 */
[----:B----4-:R-:W-:Y:S02]  /*24670*/  F2FP.BF16.PACK_AB R8, R146, R147 ;  /* 0x000000939208723e */ /* 0x010fe400000010ff */
[----:B------:R-:W-:Y:S01]  /*24680*/  F2FP.BF16.PACK_AB R9, R150, R149 ;  /* 0x000000959609723e */ /* 0x000fe200000010ff */
[----:B---3--:R-:W-:-:S04]  /*24690*/  FFMA.FTZ R2, R234, R0, -R5 ;  /* 0x00000000ea027223 */ /* 0x008fc80000010805 */
[----:B------:R3:W-:Y:S01]  /*246a0*/  MUFU.EX2 R131, R2 ;  /* 0x0000000200837308 */ /* 0x0007e20000000800 */
[----:B------:R-:W-:Y:S02]  /*246b0*/  F2FP.BF16.PACK_AB R10, R144, R145 ;  /* 0x00000091900a723e */ /* 0x000fe400000010ff */
[----:B------:R-:W-:Y:S02]  /*246c0*/  F2FP.BF16.PACK_AB R11, R143, R148 ;  /* 0x000000948f0b723e */ /* 0x000fe400000010ff */
[----:B------:R-:W-:Y:S01]  /*246d0*/  MOV R221, R128 ;  /* 0x0000008000dd7202 */ /* 0x000fe20000000f00 */
[----:B---3--:R-:W-:-:S04]  /*246e0*/  FFMA.FTZ R2, R95, R0, -R5 ;  /* 0x000000005f027223 */ /* 0x008fc80000010805 */
[----:B------:R3:W4:Y:S01]  /*246f0*/  MUFU.EX2 R130, R2 ;  /* 0x0000000200827308 */ /* 0x0007220000000800 */
[----:B------:R-:W-:Y:S01]  /*24700*/  MOV R218, R126 ;  /* 0x0000007e00da7202 */ /* 0x000fe20000000f00 */
[----:B------:R-:W-:Y:S01]  /*24710*/  HMMA.16816.F32.BF16 R40, R8, R32, R40 ;  /* 0x000000200828723c */ /* 0x000fe20000041828 */
[----:B------:R-:W-:Y:S01]  /*24720*/  MOV R89, R124 ;  /* 0x0000007c00597202 */ /* 0x000fe20000000f00 */
[----:B---3--:R-:W-:-:S04]  /*24730*/  FFMA.FTZ R2, R235, R0, -R5 ;  /* 0x00000000eb027223 */ /* 0x008fc80000010805 */
[----:B------:R3:W-:Y:S02]  /*24740*/  MUFU.EX2 R128, R2 ;  /* 0x0000000200807308 */ /* 0x0007e40000000800 */
[C---:B------:R-:W-:Y:S01]  /*24750*/  HMMA.16816.F32.BF16 R52, R8.reuse, R34, R52 ;  /* 0x000000220834723c */ /* 0x040fe20000041834 */
[----:B------:R-:W4:Y:S07]  /*24760*/  LDSM.16.MT88.4 R32, [R181+0xe000] ;  /* 0x00e00000b520783b */ /* 0x000f2e0000004200 */
[----:B-1----:R-:W-:Y:S01]  /*24770*/  HMMA.16816.F32.BF16 R48, R8, R16, R48 ;  /* 0x000000100830723c */ /* 0x002fe20000041830 */
[----:B---3--:R-:W-:-:S07]  /*24780*/  FFMA.FTZ R2, R87, R0, -R5 ;  /* 0x0000000057027223 */ /* 0x008fce0000010805 */
[C---:B------:R-:W-:Y:S01]  /*24790*/  HMMA.16816.F32.BF16 R68, R8.reuse, R18, R68 ;  /* 0x000000120844723c */ /* 0x040fe20000041844 */
[----:B------:R-:W1:Y:S01]  /*247a0*/  LDSM.16.MT88.4 R16, [R182+0xe000] ;  /* 0x00e00000b610783b */ /* 0x000e620000004200 */
[----:B------:R3:W1:Y:S06]  /*247b0*/  MUFU.EX2 R126, R2 ;  /* 0x00000002007e7308 */ /* 0x00066c0000000800 */
[C---:B--2---:R-:W-:Y:S08]  /*247c0*/  HMMA.16816.F32.BF16 R24, R8.reuse, R12, R24 ;  /* 0x0000000c0818723c */ /* 0x044ff00000041818 */
[----:B------:R-:W-:Y:S01]  /*247d0*/  HMMA.16816.F32.BF16 R20, R8, R14, R20 ;  /* 0x0000000e0814723c */ /* 0x000fe20000041814 */
[----:B------:R-:W2:Y:S01]  /*247e0*/  LDSM.16.MT88.4 R12, [R183+0xe000] ;  /* 0x00e00000b70c783b */ /* 0x000ea20000004200 */
        /* <DEDUP_REMOVED lines=8> */
[----:B---3--:R-:W-:-:S05]  /*24870*/  FFMA.FTZ R2, R83, R0, -R3 ;  /* 0x0000000053027223 */ /* 0x008fca0000010803 */
        /* <DEDUP_REMOVED lines=13> */
[----:B------:R3:W-:Y:S02]  /*24950*/  MUFU.EX2 R110, R2 ;  /* 0x00000002006e7308 */ /* 0x0007e40000000800 */
[C---:B------:R-:W-:Y:S01]  /*24960*/  HMMA.16816.F32.BF16 R40, R8.reuse, R34, R52 ;  /* 0x000000220828723c */ /* 0x040fe20000041834 */
[----:B------:R-:W4:Y:S07]  /*24970*/  LDSM.16.MT88.4 R32, [R181+0xe800] ;  /* 0x00e80000b520783b */ /* 0x000f2e0000004200 */
[----:B------:R-:W-:Y:S01]  /*24980*/  HMMA.16816.F32.BF16 R52, R8, R36, R44 ;  /* 0x000000240834723c */ /* 0x000fe2000004182c */
[----:B------:R-:W4:Y:S01]  /*24990*/  LDSM.16.MT88.4 R44, [R184+0xe800] ;  /* 0x00e80000b82c783b */ /* 0x000f220000004200 */
[----:B---3--:R-:W-:-:S06]  /*249a0*/  FFMA.FTZ R2, R106, R0, -R5 ;  /* 0x000000006a027223 */ /* 0x008fcc0000010805 */
[C---:B------:R-:W-:Y:S01]  /*249b0*/  HMMA.16816.F32.BF16 R60, R8.reuse, R38, R56 ;  /* 0x00000026083c723c */ /* 0x040fe20000041838 */
[----:B------:R3:W2:Y:S07]  /*249c0*/  MUFU.EX2 R108, R2 ;  /* 0x00000002006c7308 */ /* 0x0006ae0000000800 */
[C---:B-1----:R-:W-:Y:S08]  /*249d0*/  HMMA.16816.F32.BF16 R56, R8.reuse, R16, R48 ;  /* 0x000000100838723c */ /* 0x042ff00000041830 */
[----:B------:R-:W-:Y:S01]  /*249e0*/  HMMA.16816.F32.BF16 R68, R8, R18, R68 ;  /* 0x000000120844723c */ /* 0x000fe20000041844 */
[----:B------:R-:W1:Y:S01]  /*249f0*/  LDSM.16.MT88.4 R16, [R182+0xe800] ;  /* 0x00e80000b610783b */ /* 0x000e620000004200 */
[----:B---3--:R-:W-:-:S04]  /*24a00*/  FFMA.FTZ R2, R73, R0, -R3 ;  /* 0x0000000049027223 */ /* 0x008fc80000010803 */
[----:B------:R3:W1:Y:S02]  /*24a10*/  MUFU.EX2 R106, R2 ;  /* 0x00000002006a7308 */ /* 0x0006640000000800 */
[C---:B--2---:R-:W-:Y:S01]  /*24a20*/  HMMA.16816.F32.BF16 R48, R8.reuse, R12, R24 ;  /* 0x0000000c0830723c */ /* 0x044fe20000041818 */
[----:B------:R-:W-:Y:S07]  /*24a30*/  LDSM.16.MT88.4 R24, [R181+0xf000] ;  /* 0x00f00000b518783b */ /* 0x000fee0000004200 */
[----:B------:R-:W-:Y:S01]  /*24a40*/  HMMA.16816.F32.BF16 R20, R8, R14, R20 ;  /* 0x0000000e0814723c */ /* 0x000fe20000041814 */
[----:B------:R-:W2:Y:S01]  /*24a50*/  LDSM.16.MT88.4 R12, [R183+0xe800] ;  /* 0x00e80000b70c783b */ /* 0x000ea20000004200 */
[----:B---3--:R-:W-:-:S04]  /*24a60*/  FFMA.FTZ R2, R238, R0, -R3 ;  /* 0x00000000ee027223 */ /* 0x008fc80000010803 */
[----:B------:R3:W-:Y:S02]  /*24a70*/  MUFU.EX2 R103, R2 ;  /* 0x0000000200677308 */ /* 0x0007e40000000800 */
[----:B---3--:R-:W-:-:S06]  /*24a80*/  FFMA.FTZ R2, R75, R0, -R3 ;  /* 0x000000004b027223 */ /* 0x008fcc0000010803 */
[----:B------:R3:W-:Y:S02]  /*24a90*/  MUFU.EX2 R105, R2 ;  /* 0x0000000200697308 */ /* 0x0007e40000000800 */
[----:B---3--:R-:W-:-:S06]  /*24aa0*/  FFMA.FTZ R2, R240, R0, -R3 ;  /* 0x00000000f0027223 */ /* 0x008fcc0000010803 */
[----:B------:R3:W-:Y:S02]  /*24ab0*/  MUFU.EX2 R104, R2 ;  /* 0x0000000200687308 */ /* 0x0007e40000000800 */
[----:B---3--:R-:W-:-:S06]  /*24ac0*/  FFMA.FTZ R2, R241, R0, -R5 ;  /* 0x00000000f1027223 */ /* 0x008fcc0000010805 */
[----:B------:R3:W-:Y:S01]  /*24ad0*/  MUFU.EX2 R102, R2 ;  /* 0x0000000200667308 */ /* 0x0007e20000000800 */
[----:B------:R-:W-:Y:S02]  /*24ae0*/  F2FP.BF16.PACK_AB R8, R130, R131 ;  /* 0x000000838208723e */ /* 0x000fe400000010ff */
[----:B------:R-:W-:Y:S02]  /*24af0*/  F2FP.BF16.PACK_AB R9, R134, R132 ;  /* 0x000000848609723e */ /* 0x000fe400000010ff */
[----:B------:R-:W-:Y:S01]  /*24b00*/  F2FP.BF16.PACK_AB R10, R126, R128 ;  /* 0x000000807e0a723e */ /* 0x000fe200000010ff */
[----:B---3--:R-:W-:-:S04]  /*24b10*/  FFMA.FTZ R2, R107, R0, -R5 ;  /* 0x000000006b027223 */ /* 0x008fc80000010805 */
[----:B------:R3:W1:Y:S01]  /*24b20*/  MUFU.EX2 R101, R2 ;  /* 0x0000000200657308 */ /* 0x0006620000000800 */
[----:B------:R-:W-:Y:S02]  /*24b30*/  F2FP.BF16.PACK_AB R11, R124, R133 ;  /* 0x000000857c0b723e */ /* 0x000fe400000010ff */
[----:B------:R-:W-:Y:S01]  /*24b40*/  MOV R230, R65 ;  /* 0x0000004100e67202 */ /* 0x000fe20000000f00 */
[----:B---3--:R-:W-:-:S04]  /*24b50*/  FFMA.FTZ R2, R242, R0, -R5 ;  /* 0x00000000f2027223 */ /* 0x008fc80000010805 */
[----:B------:R3:W-:Y:S01]  /*24b60*/  MUFU.EX2 R100, R2 ;  /* 0x0000000200647308 */ /* 0x0007e20000000800 */
[----:B----4-:R-:W-:Y:S01]  /*24b70*/  HMMA.16816.F32.BF16 R28, R8, R32, R28 ;  /* 0x00000020081c723c */ /* 0x010fe2000004181c */
[----:B------:R-:W-:Y:S02]  /*24b80*/  MOV R97, R66 ;  /* 0x0000004200617202 */ /* 0x000fe40000000f00 */
[----:B------:R-:W-:Y:S02]  /*24b90*/  MOV R202, R64 ;  /* 0x0000004000ca7202 */ /* 0x000fe40000000f00 */
[----:B------:R-:W-:Y:S01]  /*24ba0*/  MOV R86, R67 ;  /* 0x0000004300567202 */ /* 0x000fe20000000f00 */
[----:B---3--:R-:W-:-:S04]  /*24bb0*/  FFMA.FTZ R2, R109, R0, -R5 ;  /* 0x000000006d027223 */ /* 0x008fc80000010805 */
[----:B------:R3:W4:Y:S01]  /*24bc0*/  MUFU.EX2 R99, R2 ;  /* 0x0000000200637308 */ /* 0x0007220000000800 */
[----:B------:R-:W-:Y:S01]  /*24bd0*/  HMMA.16816.F32.BF16 R40, R8, R34, R40 ;  /* 0x000000220828723c */ /* 0x000fe20000041828 */
[----:B------:R-:W4:Y:S01]  /*24be0*/  LDSM.16.MT88.4 R32, [R184+0xf000] ;  /* 0x00f00000b820783b */ /* 0x000f220000004200 */
[----:B------:R-:W-:Y:S01]  /*24bf0*/  FFMA.FTZ R4, R230, R4, R7 ;  /* 0x00000004e6047223 */ /* 0x000fe20000010007 */
[----:B------:R-:W-:-:S05]  /*24c00*/  MOV R230, R228 ;  /* 0x000000e400e67202 */ /* 0x000fca0000000f00 */
[----:B------:R-:W-:Y:S01]  /*24c10*/  HMMA.16816.F32.BF16 R36, R8, R44, R52 ;  /* 0x0000002c0824723c */ /* 0x000fe20000041834 */
[----:B---3--:R-:W-:-:S07]  /*24c20*/  FFMA.FTZ R2, R111, R0, -R3 ;  /* 0x000000006f027223 */ /* 0x008fce0000010803 */
[----:B-1----:R-:W-:Y:S01]  /*24c30*/  HMMA.16816.F32.BF16 R52, R8, R16, R56 ;  /* 0x000000100834723c */ /* 0x002fe20000041838 */
[----:B------:R1:W3:Y:S01]  /*24c40*/  MUFU.EX2 R98, R2 ;  /* 0x0000000200627308 */ /* 0x0002e20000000800 */
[----:B------:R-:W-:-:S06]  /*24c50*/  MOV R228, R96 ;  /* 0x0000006000e47202 */ /* 0x000fcc0000000f00 */
[----:B--2---:R-:W-:Y:S01]  /*24c60*/  HMMA.16816.F32.BF16 R64, R8, R12, R48 ;  /* 0x0000000c0840723c */ /* 0x004fe20000041830 */
[----:B------:R-:W-:-:S07]  /*24c70*/  MOV R229, R231 ;  /* 0x000000e700e57202 */ /* 0x000fce0000000f00 */
[C---:B------:R-:W-:Y:S01]  /*24c80*/  HMMA.16816.F32.BF16 R56, R8.reuse, R14, R20 ;  /* 0x0000000e0838723c */ /* 0x040fe20000041814 */
[----:B------:R-:W2:Y:S01]  /*24c90*/  LDSM.16.MT88.4 R12, [R183+0xf000] ;  /* 0x00f00000b70c783b */ /* 0x000ea20000004200 */
[--C-:B-1----:R-:W-:Y:S01]  /*24ca0*/  FFMA.FTZ R2, R243, R0, -R3.reuse ;  /* 0x00000000f3027223 */ /* 0x102fe20000010803 */
[----:B------:R-:W-:Y:S02]  /*24cb0*/  MOV R231, R97 ;  /* 0x0000006100e77202 */ /* 0x000fe40000000f00 */
[----:B------:R-:W-:Y:S01]  /*24cc0*/  LDSM.16.MT88.4 R20, [R184+0xf800] ;  /* 0x00f80000b814783b */ /* 0x000fe20000004200 */
[----:B------:R1:W-:Y:S02]  /*24cd0*/  MUFU.EX2 R96, R2 ;  /* 0x0000000200607308 */ /* 0x0003e40000000800 */
[----:B------:R-:W-:Y:S01]  /*24ce0*/  HMMA.16816.F32.BF16 R68, R8, R18, R68 ;  /* 0x000000120844723c */ /* 0x000fe20000041844 */
[----:B------:R-:W2:Y:S01]  /*24cf0*/  LDSM.16.MT88.4 R16, [R182+0xf000] ;  /* 0x00f00000b610783b */ /* 0x000ea20000004200 */
[----:B------:R-:W-:Y:S01]  /*24d00*/  MOV R232, R94 ;  /* 0x0000005e00e87202 */ /* 0x000fe20000000f00 */
[----:B-1----:R-:W-:-:S04]  /*24d10*/  FFMA.FTZ R2, R113, R0, -R3 ;  /* 0x0000000071027223 */ /* 0x002fc80000010803 */
[----:B------:R1:W-:Y:S01]  /*24d20*/  MUFU.EX2 R97, R2 ;  /* 0x0000000200617308 */ /* 0x0003e20000000800 */
[----:B------:R-:W-:Y:S07]  /*24d30*/  HMMA.16816.F32.BF16 R60, R8, R46, R60 ;  /* 0x0000002e083c723c */ /* 0x000fee000004183c */
[----:B------:R-:W-:Y:S01]  /*24d40*/  F2FP.BF16.PACK_AB R8, R114, R112 ;  /* 0x000000707208723e */ /* 0x000fe200000010ff */
[----:B-1----:R-:W-:-:S04]  /*24d50*/  FFMA.FTZ R2, R244, R0, -R3 ;  /* 0x00000000f4027223 */ /* 0x002fc80000010803 */
[----:B------:R1:W-:Y:S01]  /*24d60*/  MUFU.EX2 R95, R2 ;  /* 0x00000002005f7308 */ /* 0x0003e20000000800 */
[----:B------:R-:W-:Y:S02]  /*24d70*/  F2FP.BF16.PACK_AB R9, R120, R116 ;  /* 0x000000747809723e */ /* 0x000fe400000010ff */
[----:B------:R-:W-:Y:S02]  /*24d80*/  F2FP.BF16.PACK_AB R10, R108, R110 ;  /* 0x0000006e6c0a723e */ /* 0x000fe400000010ff */
[----:B------:R-:W-:Y:S01]  /*24d90*/  F2FP.BF16.PACK_AB R11, R106, R122 ;  /* 0x0000007a6a0b723e */ /* 0x000fe200000010ff */
[----:B-1----:R-:W-:-:S04]  /*24da0*/  FFMA.FTZ R2, R245, R0, -R5 ;  /* 0x00000000f5027223 */ /* 0x002fc80000010805 */
[----:B------:R1:W-:Y:S02]  /*24db0*/  MUFU.EX2 R94, R2 ;  /* 0x00000002005e7308 */ /* 0x0003e40000000800 */
[C---:B------:R-:W-:Y:S01]  /*24dc0*/  HMMA.16816.F32.BF16 R48, R8.reuse, R24, R28 ;  /* 0x000000180830723c */ /* 0x040fe2000004181c */
[----:B------:R-:W-:Y:S01]  /*24dd0*/  MOV R234, R92 ;  /* 0x0000005c00ea7202 */ /* 0x000fe20000000f00 */
[----:B------:R-:W-:Y:S06]  /*24de0*/  LDSM.16.MT88.4 R28, [R182+0xf800] ;  /* 0x00f80000b61c783b */ /* 0x000fec0000004200 */
[----:B------:R-:W-:Y:S01]  /*24df0*/  HMMA.16816.F32.BF16 R44, R8, R26, R40 ;  /* 0x0000001a082c723c */ /* 0x000fe20000041828 */
[----:B------:R-:W2:Y:S01]  /*24e00*/  LDSM.16.MT88.4 R24, [R181+0xf800] ;  /* 0x00f80000b518783b */ /* 0x000ea20000004200 */
[----:B-1----:R-:W-:-:S04]  /*24e10*/  FFMA.FTZ R2, R115, R0, -R5 ;  /* 0x0000000073027223 */ /* 0x002fc80000010805 */
[----:B------:R1:W1:Y:S01]  /*24e20*/  MUFU.EX2 R93, R2 ;  /* 0x00000002005d7308 */ /* 0x0002620000000800 */
[----:B------:R-:W-:Y:S02]  /*24e30*/  MOV R85, R91 ;  /* 0x0000005b00557202 */ /* 0x000fe40000000f00 */
[----:B------:R-:W-:Y:S01]  /*24e40*/  MOV R235, R90 ;  /* 0x0000005a00eb7202 */ /* 0x000fe20000000f00 */
[----:B-1----:R-:W-:-:S04]  /*24e50*/  FFMA.FTZ R2, R246, R0, -R5 ;  /* 0x00000000f6027223 */ /* 0x002fc80000010805 */
[----:B------:R1:W-:Y:S01]  /*24e60*/  MUFU.EX2 R92, R2 ;  /* 0x00000002005c7308 */ /* 0x0003e20000000800 */
[----:B----4-:R-:W-:Y:S01]  /*24e70*/  HMMA.16816.F32.BF16 R36, R8, R32, R36 ;  /* 0x000000200824723c */ /* 0x010fe20000041824 */
[----:B-1----:R-:W-:-:S06]  /*24e80*/  FFMA.FTZ R2, R117, R0, -R5 ;  /* 0x0000000075027223 */ /* 0x002fcc0000010805 */
[----:B------:R1:W4:Y:S01]  /*24e90*/  MUFU.EX2 R91, R2 ;  /* 0x00000002005b7308 */ /* 0x0003220000000800 */
[C---:B------:R-:W-:Y:S08]  /*24ea0*/  HMMA.16816.F32.BF16 R32, R8.reuse, R34, R60 ;  /* 0x000000220820723c */ /* 0x040ff0000004183c */
[----:B--2---:R-:W-:Y:S01]  /*24eb0*/  HMMA.16816.F32.BF16 R64, R8, R12, R64 ;  /* 0x0000000c0840723c */ /* 0x004fe20000041840 */
[----:B-1----:R-:W-:-:S07]  /*24ec0*/  FFMA.FTZ R2, R118, R0, -R3 ;  /* 0x0000000076027223 */ /* 0x002fce0000010803 */
[C---:B------:R-:W-:Y:S01]  /*24ed0*/  HMMA.16816.F32.BF16 R60, R8.reuse, R14, R56 ;  /* 0x0000000e083c723c */ /* 0x040fe20000041838 */
[----:B------:R-:W1:Y:S01]  /*24ee0*/  LDSM.16.MT88.4 R12, [R183+0xf800] ;  /* 0x00f80000b70c783b */ /* 0x000e620000004200 */
[----:B------:R2:W1:Y:S06]  /*24ef0*/  MUFU.EX2 R90, R2 ;  /* 0x00000002005a7308 */ /* 0x00046c0000000800 */
[----:B------:R-:W-:Y:S01]  /*24f00*/  HMMA.16816.F32.BF16 R40, R8, R16, R52 ;  /* 0x000000100828723c */ /* 0x000fe20000041834 */
[----:B--2---:R-:W-:Y:S01]  /*24f10*/  FFMA.FTZ R2, R234, R6, R235 ;  /* 0x00000006ea027223 */ /* 0x004fe200000100eb */
[----:B------:R-:W-:-:S03]  /*24f20*/  MOV R235, R79 ;  /* 0x0000004f00eb7202 */ /* 0x000fc60000000f00 */
[----:B------:R-:W-:Y:S01]  /*24f30*/  FADD.FTZ R7, R85, R2 ;  /* 0x0000000255077221 */ /* 0x000fe20000010000 */
[----:B------:R-:W-:Y:S01]  /*24f40*/  MOV R79, R221 ;  /* 0x000000dd004f7202 */ /* 0x000fe20000000f00 */
[--C-:B------:R-:W-:Y:S01]  /*24f50*/  FFMA.FTZ R2, R119, R0, -R3.reuse ;  /* 0x0000000077027223 */ /* 0x100fe20000010803 */
[----:B------:R-:W-:Y:S01]  /*24f60*/  MOV R221, R226 ;  /* 0x000000e200dd7202 */ /* 0x000fe20000000f00 */
[----:B------:R-:W-:Y:S01]  /*24f70*/  HMMA.16816.F32.BF16 R52, R8, R18, R68 ;  /* 0x000000120834723c */ /* 0x000fe20000041844 */
[----:B------:R-:W-:Y:S01]  /*24f80*/  MOV R226, R89 ;  /* 0x0000005900e27202 */ /* 0x000fe20000000f00 */
[----:B------:R-:W2:Y:S01]  /*24f90*/  LDSM.16.MT88.4 R16, [R181+0x10000] ;  /* 0x01000000b510783b */ /* 0x000ea20000004200 */
[----:B------:R1:W-:Y:S01]  /*24fa0*/  MUFU.EX2 R89, R2 ;  /* 0x0000000200597308 */ /* 0x0003e20000000800 */
[----:B------:R-:W-:Y:S01]  /*24fb0*/  FADD.FTZ R6, R232, R4 ;  /* 0x00000004e8067221 */ /* 0x000fe20000010000 */
[----:B------:R-:W-:Y:S01]  /*24fc0*/  MOV R232, R218 ;  /* 0x000000da00e87202 */ /* 0x000fe20000000f00 */
[----:B------:R-:W-:Y:S01]  /*24fd0*/  FFMA.FTZ R4, R247, R0, -R3 ;  /* 0x00000000f7047223 */ /* 0x000fe20000010803 */
[----:B------:R-:W-:-:S02]  /*24fe0*/  MOV R234, R227 ;  /* 0x000000e300ea7202 */ /* 0x000fc40000000f00 */
[----:B------:R-:W-:Y:S01]  /*24ff0*/  MOV R218, R86 ;  /* 0x0000005600da7202 */ /* 0x000fe20000000f00 */
[----:B-1----:R-:W-:-:S04]  /*25000*/  FFMA.FTZ R2, R248, R0, -R3 ;  /* 0x00000000f8027223 */ /* 0x002fc80000010803 */
[----:B------:R1:W-:Y:S01]  /*25010*/  MUFU.EX2 R87, R2 ;  /* 0x0000000200577308 */ /* 0x0003e20000000800 */
[----:B------:R-:W-:Y:S02]  /*25020*/  F2FP.BF16.PACK_AB R8, R101, R102 ;  /* 0x000000666508723e */ /* 0x000fe400000010ff */
[----:B------:R-:W-:Y:S02]  /*25030*/  F2FP.BF16.PACK_AB R9, R105, R103 ;  /* 0x000000676909723e */ /* 0x000fe400000010ff */
[----:B------:R-:W-:Y:S02]  /*25040*/  F2FP.BF16.PACK_AB R10, R99, R100 ;  /* 0x00000064630a723e */ /* 0x000fe400000010ff */
[----:B---3--:R-:W-:Y:S02]  /*25050*/  F2FP.BF16.PACK_AB R11, R98, R104 ;  /* 0x00000068620b723e */ /* 0x008fe400000010ff */
[----:B------:R-:W-:Y:S02]  /*25060*/  MOV R227, R214 ;  /* 0x000000d600e37202 */ /* 0x000fe40000000f00 */
[----:B------:R-:W-:Y:S01]  /*25070*/  MOV R214, R88 ;  /* 0x0000005800d67202 */ /* 0x000fe20000000f00 */
[----:B-1----:R-:W-:Y:S01]  /*25080*/  FFMA.FTZ R2, R249, R0, -R5 ;  /* 0x00000000f9027223 */ /* 0x002fe20000010805 */
[----:B------:R1:W-:Y:S01]  /*25090*/  MUFU.EX2 R88, R4 ;  /* 0x0000000400587308 */ /* 0x0003e20000000800 */
[C---:B------:R-:W-:Y:S07]  /*250a0*/  HMMA.16816.F32.BF16 R68, R8.reuse, R24, R48 ;  /* 0x000000180844723c */ /* 0x040fee0000041830 */
[----:B------:R3:W-:Y:S01]  /*250b0*/  MUFU.EX2 R86, R2 ;  /* 0x0000000200567308 */ /* 0x0007e20000000800 */
[----:B------:R-:W-:Y:S01]  /*250c0*/  HMMA.16816.F32.BF16 R56, R8, R26, R44 ;  /* 0x0000001a0838723c */ /* 0x000fe2000004182c */
[----:B-1----:R-:W-:-:S02]  /*250d0*/  FADD.FTZ R4, R235, R6 ;  /* 0x00000006eb047221 */ /* 0x002fc40000010000 */
[----:B------:R-:W-:Y:S02]  /*250e0*/  FADD.FTZ R6, R234, R7 ;  /* 0x00000007ea067221 */ /* 0x000fe40000010000 */
[----:B---3--:R-:W-:Y:S02]  /*250f0*/  FFMA.FTZ R2, R121, R0, -R5 ;  /* 0x0000000079027223 */ /* 0x008fe40000010805 */
[----:B------:R-:W-:Y:S02]  /*25100*/  FADD.FTZ R4, R232, R4 ;  /* 0x00000004e8047221 */ /* 0x000fe40000010000 */
[----:B------:R1:W3:Y:S01]  /*25110*/  MUFU.EX2 R85, R2 ;  /* 0x0000000200557308 */ /* 0x0002e20000000800 */
[----:B------:R-:W-:-:S04]  /*25120*/  FADD.FTZ R6, R84, R6 ;  /* 0x0000000654067221 */ /* 0x000fc80000010000 */
[----:B------:R-:W-:Y:S02]  /*25130*/  FADD.FTZ R6, R72, R6 ;  /* 0x0000000648067221 */ /* 0x000fe40000010000 */
[----:B-1----:R-:W-:-:S04]  /*25140*/  FFMA.FTZ R2, R250, R0, -R5 ;  /* 0x00000000fa027223 */ /* 0x002fc80000010805 */
[----:B------:R1:W-:Y:S01]  /*25150*/  MUFU.EX2 R84, R2 ;  /* 0x0000000200547308 */ /* 0x0003e20000000800 */
[----:B------:R-:W-:Y:S01]  /*25160*/  FADD.FTZ R6, R230, R6 ;  /* 0x00000006e6067221 */ /* 0x000fe20000010000 */
[----:B------:R-:W-:Y:S01]  /*25170*/  HMMA.16816.F32.BF16 R44, R8, R20, R36 ;  /* 0x00000014082c723c */ /* 0x000fe20000041824 */
[----:B-1----:R-:W-:Y:S02]  /*25180*/  FADD.FTZ R2, R74, R4 ;  /* 0x000000044a027221 */ /* 0x002fe40000010000 */
[----:B------:R-:W-:Y:S02]  /*25190*/  FFMA.FTZ R4, R123, R0, -R5 ;  /* 0x000000007b047223 */ /* 0x000fe40000010805 */
[----:B------:R-:W-:-:S03]  /*251a0*/  FADD.FTZ R2, R229, R2 ;  /* 0x00000002e5027221 */ /* 0x000fc60000010000 */
[----:B------:R-:W-:Y:S01]  /*251b0*/  HMMA.16816.F32.BF16 R24, R8, R28, R40 ;  /* 0x0000001c0818723c */ /* 0x000fe20000041828 */
[----:B------:R1:W1:Y:S01]  /*251c0*/  MUFU.EX2 R83, R4 ;  /* 0x0000000400537308 */ /* 0x0002620000000800 */
[----:B------:R-:W-:-:S04]  /*251d0*/  FADD.FTZ R2, R231, R2 ;  /* 0x00000002e7027221 */ /* 0x000fc80000010000 */
[----:B------:R-:W-:Y:S02]  /*251e0*/  FADD.FTZ R2, R79, R2 ;  /* 0x000000024f027221 */ /* 0x000fe40000010000 */
[----:B------:R-:W-:Y:S01]  /*251f0*/  HMMA.16816.F32.BF16 R32, R8, R22, R32 ;  /* 0x000000160820723c */ /* 0x000fe20000041820 */
[----:B------:R-:W-:Y:S01]  /*25200*/  LDSM.16.MT88.4 R20, [R184+0x10000] ;  /* 0x01000000b814783b */ /* 0x000fe20000004200 */
[----:B------:R-:W-:-:S06]  /*25210*/  FADD.FTZ R2, R227, R2 ;  /* 0x00000002e3027221 */ /* 0x000fcc0000010000 */
[----:B------:R-:W-:Y:S01]  /*25220*/  HMMA.16816.F32.BF16 R36, R8, R30, R52 ;  /* 0x0000001e0824723c */ /* 0x000fe20000041834 */
[----:B-1----:R-:W-:Y:S01]  /*25230*/  FADD.FTZ R4, R228, R6 ;  /* 0x00000006e4047221 */ /* 0x002fe20000010000 */
[----:B------:R-:W-:Y:S03]  /*25240*/  LDSM.16.MT88.4 R28, [R181+0x10800] ;  /* 0x01080000b51c783b */ /* 0x000fe60000004200 */
[----:B------:R-:W-:-:S03]  /*25250*/  FADD.FTZ R4, R82, R4 ;  /* 0x0000000452047221 */ /* 0x000fc60000010000 */
[----:B------:R-:W-:Y:S01]  /*25260*/  HMMA.16816.F32.BF16 R48, R8, R12, R64 ;  /* 0x0000000c0830723c */ /* 0x000fe20000041840 */
[----:B------:R-:W-:-:S07]  /*25270*/  FFMA.FTZ R6, R125, R0, -R3 ;  /* 0x000000007d067223 */ /* 0x000fce0000010803 */
[----:B------:R-:W-:Y:S01]  /*25280*/  HMMA.16816.F32.BF16 R40, R8, R14, R60 ;  /* 0x0000000e0828723c */ /* 0x000fe2000004183c */
[----:B------:R-:W-:Y:S01]  /*25290*/  FADD.FTZ R4, R221, R4 ;  /* 0x00000004dd047221 */ /* 0x000fe20000010000 */
[----:B------:R-:W1:Y:S05]  /*252a0*/  LDSM.16.MT88.4 R12, [R182+0x10000] ;  /* 0x01000000b60c783b */ /* 0x000e6a0000004200 */
[----:B------:R-:W-:Y:S02]  /*252b0*/  F2FP.BF16.PACK_AB R8, R93, R94 ;  /* 0x0000005e5d08723e */ /* 0x000fe400000010ff */
[----:B------:R-:W-:Y:S02]  /*252c0*/  F2FP.BF16.PACK_AB R9, R97, R96 ;  /* 0x000000606109723e */ /* 0x000fe400000010ff */
[----:B----4-:R-:W-:-:S02]  /*252d0*/  F2FP.BF16.PACK_AB R10, R91, R92 ;  /* 0x0000005c5b0a723e */ /* 0x010fc400000010ff */
[----:B------:R-:W-:Y:S01]  /*252e0*/  F2FP.BF16.PACK_AB R11, R90, R95 ;  /* 0x0000005f5a0b723e */ /* 0x000fe200000010ff */
[----:B------:R-:W-:Y:S01]  /*252f0*/  FADD.FTZ R2, R226, R2 ;  /* 0x00000002e2027221 */ /* 0x000fe20000010000 */
[----:B------:R4:W1:Y:S01]  /*25300*/  MUFU.EX2 R82, R6 ;  /* 0x0000000600527308 */ /* 0x0008620000000800 */
[----:B------:R-:W-:-:S04]  /*25310*/  FADD.FTZ R4, R214, R4 ;  /* 0x00000004d6047221 */ /* 0x000fc80000010000 */
[----:B--2---:R-:W-:Y:S01]  /*25320*/  HMMA.16816.F32.BF16 R52, R8, R16, R68 ;  /* 0x000000100834723c */ /* 0x004fe20000041844 */
[----:B------:R-:W-:-:S07]  /*25330*/  FADD.FTZ R4, R208, R4 ;  /* 0x00000004d0047221 */ /* 0x000fce0000010000 */
[----:B------:R-:W-:Y:S01]  /*25340*/  HMMA.16816.F32.BF16 R56, R8, R18, R56 ;  /* 0x000000120838723c */ /* 0x000fe20000041838 */
[----:B------:R-:W2:Y:S01]  /*25350*/  LDSM.16.MT88.4 R16, [R183+0x10000] ;  /* 0x01000000b710783b */ /* 0x000ea20000004200 */
[----:B----4-:R-:W-:Y:S02]  /*25360*/  FADD.FTZ R6, R218, R2 ;  /* 0x00000002da067221 */ /* 0x010fe40000010000 */
[----:B------:R-:W-:Y:S02]  /*25370*/  FFMA.FTZ R2, R216, R0, -R3 ;  /* 0x00000000d8027223 */ /* 0x000fe40000010803 */
[----:B------:R-:W-:Y:S02]  /*25380*/  FADD.FTZ R4, R212, R4 ;  /* 0x00000004d4047221 */ /* 0x000fe40000010000 */
[----:B------:R4:W-:Y:S02]  /*25390*/  MUFU.EX2 R81, R2 ;  /* 0x0000000200517308 */ /* 0x0009e40000000800 */
[----:B------:R-:W-:-:S04]  /*253a0*/  FADD.FTZ R4, R207, R4 ;  /* 0x00000004cf047221 */ /* 0x000fc80000010000 */
[----:B------:R-:W-:Y:S02]  /*253b0*/  FADD.FTZ R4, R205, R4 ;  /* 0x00000004cd047221 */ /* 0x000fe40000010000 */
[----:B----4-:R-:W-:-:S04]  /*253c0*/  FADD.FTZ R2, R215, R6 ;  /* 0x00000006d7027221 */ /* 0x010fc80000010000 */
        /* <DEDUP_REMOVED lines=19> */
[----:B------:R-:W1:Y:S01]  /*25500*/  LDSM.16.MT88.4 R16, [R182+0x10800] ;  /* 0x01080000b610783b */ /* 0x000e620000004200 */
        /* <DEDUP_REMOVED lines=10> */
[----:B------:R-:W-:Y:S01]  /*255b0*/  HMMA.16816.F32.BF16 R60, R8, R14, R36 ;  /* 0x0000000e083c723c */ /* 0x000fe20000041824 */
[----:B------:R-:W-:Y:S01]  /*255c0*/  FADD.FTZ R4, R161, R4 ;  /* 0x00000004a1047221 */ /* 0x000fe20000010000 */
[----:B------:R-:W-:Y:S01]  /*255d0*/  MOV R212, R210 ;  /* 0x000000d200d47202 */ /* 0x000fe20000000f00 */
[----:B------:R-:W-:Y:S01]  /*255e0*/  FFMA.FTZ R6, R127, R0, -R3 ;  /* 0x000000007f067223 */ /* 0x000fe20000010803 */
[----:B------:R-:W-:Y:S01]  /*255f0*/  LDSM.16.MT88.4 R164, [R181+0x11800] ;  /* 0x01180000b5a4783b */ /* 0x000fe20000004200 */
[----:B------:R-:W-:Y:S01]  /*25600*/  FADD.FTZ R2, R163, R2 ;  /* 0x00000002a3027221 */ /* 0x000fe20000010000 */
[----:B------:R-:W-:Y:S01]  /*25610*/  MOV R210, R80 ;  /* 0x0000005000d27202 */ /* 0x000fe20000000f00 */
[----:B------:R-:W-:Y:S01]  /*25620*/  FADD.FTZ R4, R158, R4 ;  /* 0x000000049e047221 */ /* 0x000fe20000010000 */
[----:B------:R4:W-:Y:S01]  /*25630*/  MUFU.EX2 R80, R6 ;  /* 0x0000000600507308 */ /* 0x0009e20000000800 */
[----:B------:R-:W-:Y:S01]  /*25640*/  FADD.FTZ R2, R162, R2 ;  /* 0x00000002a2027221 */ /* 0x000fe20000010000 */
[----:B---3--:R-:W-:Y:S01]  /*25650*/  F2FP.BF16.PACK_AB R8, R85, R86 ;  /* 0x000000565508723e */ /* 0x008fe200000010ff */
[----:B------:R-:W-:Y:S01]  /*25660*/  FADD.FTZ R4, R152, R4 ;  /* 0x0000000498047221 */ /* 0x000fe20000010000 */
[----:B------:R-:W-:Y:S01]  /*25670*/  F2FP.BF16.PACK_AB R9, R89, R88 ;  /* 0x000000585909723e */ /* 0x000fe200000010ff */
[----:B------:R-:W-:Y:S01]  /*25680*/  FADD.FTZ R2, R151, R2 ;  /* 0x0000000297027221 */ /* 0x000fe20000010000 */
[----:B------:R-:W-:Y:S01]  /*25690*/  F2FP.BF16.PACK_AB R10, R83, R84 ;  /* 0x00000054530a723e */ /* 0x000fe200000010ff */
[----:B------:R-:W3:Y:S01]  /*256a0*/  LDSM.16.MT88.4 R12, [R183+0x10800] ;  /* 0x01080000b70c783b */ /* 0x000ee20000004200 */
[----:B------:R-:W-:Y:S01]  /*256b0*/  F2FP.BF16.PACK_AB R11, R82, R87 ;  /* 0x00000057520b723e */ /* 0x000fe200000010ff */
[----:B------:R-:W-:-:S02]  /*256c0*/  FADD.FTZ R4, R160, R4 ;  /* 0x00000004a0047221 */ /* 0x000fc40000010000 */
[----:B----4-:R-:W-:-:S04]  /*256d0*/  FFMA.FTZ R6, R217, R0, -R3 ;  /* 0x00000000d9067223 */ /* 0x010fc80000010803 */
[----:B------:R4:W-:Y:S01]  /*256e0*/  MUFU.EX2 R79, R6 ;  /* 0x00000006004f7308 */ /* 0x0009e20000000800 */
[----:B------:R-:W-:Y:S02]  /*256f0*/  FADD.FTZ R2, R149, R2 ;  /* 0x0000000295027221 */ /* 0x000fe40000010000 */
[----:B------:R-:W-:Y:S01]  /*25700*/  FADD.FTZ R4, R147, R4 ;  /* 0x0000000493047221 */ /* 0x000fe20000010000 */
[----:B------:R-:W-:Y:S01]  /*25710*/  HMMA.16816.F32.BF16 R40, R8, R28, R52 ;  /* 0x0000001c0828723c */ /* 0x000fe20000041834 */
[----:B------:R-:W-:Y:S02]  /*25720*/  FADD.FTZ R2, R150, R2 ;  /* 0x0000000296027221 */ /* 0x000fe40000010000 */
[----:B------:R-:W-:Y:S02]  /*25730*/  FADD.FTZ R4, R146, R4 ;  /* 0x0000000492047221 */ /* 0x000fe40000010000 */
[----:B----4-:R-:W-:-:S03]  /*25740*/  FFMA.FTZ R6, R251, R0, -R5 ;  /* 0x00000000fb067223 */ /* 0x010fc60000010805 */
[----:B------:R-:W-:Y:S01]  /*25750*/  HMMA.16816.F32.BF16 R32, R8, R30, R56 ;  /* 0x0000001e0820723c */ /* 0x000fe20000041838 */
[----:B------:R4:W-:Y:S01]  /*25760*/  MUFU.EX2 R78, R6 ;  /* 0x00000006004e7308 */ /* 0x0009e20000000800 */
[----:B------:R-:W-:-:S06]  /*25770*/  FADD.FTZ R2, R148, R2 ;  /* 0x0000000294027221 */ /* 0x000fcc0000010000 */
[----:B-1----:R-:W-:Y:S01]  /*25780*/  HMMA.16816.F32.BF16 R28, R8, R16, R72 ;  /* 0x00000010081c723c */ /* 0x002fe20000041848 */
[----:B------:R-:W-:-:S07]  /*25790*/  FADD.FTZ R4, R145, R4 ;  /* 0x0000000491047221 */ /* 0x000fce0000010000 */
[----:B------:R-:W-:Y:S01]  /*257a0*/  HMMA.16816.F32.BF16 R48, R8, R18, R60 ;  /* 0x000000120830723c */ /* 0x000fe2000004183c */
[----:B------:R-:W1:Y:S01]  /*257b0*/  LDSM.16.MT88.4 R16, [R184+0x11000] ;  /* 0x01100000b810783b */ /* 0x000e620000004200 */
[----:B----4-:R-:W-:-:S04]  /*257c0*/  FFMA.FTZ R6, R129, R0, -R5 ;  /* 0x0000000081067223 */ /* 0x010fc80000010805 */
[----:B------:R4:W1:Y:S01]  /*257d0*/  MUFU.EX2 R58, R6 ;  /* 0x00000006003a7308 */ /* 0x0008620000000800 */
[----:B------:R-:W-:Y:S02]  /*257e0*/  FADD.FTZ R2, R143, R2 ;  /* 0x000000028f027221 */ /* 0x000fe40000010000 */
[----:B------:R-:W-:Y:S02]  /*257f0*/  FADD.FTZ R4, R144, R4 ;  /* 0x0000000490047221 */ /* 0x000fe40000010000 */
[----:B------:R-:W-:Y:S01]  /*25800*/  FADD.FTZ R2, R141, R2 ;  /* 0x000000028d027221 */ /* 0x000fe20000010000 */
[----:B--2---:R-:W-:Y:S01]  /*25810*/  HMMA.16816.F32.BF16 R36, R8, R22, R64 ;  /* 0x000000160824723c */ /* 0x004fe20000041840 */
[----:B----4-:R-:W-:-:S07]  /*25820*/  FFMA.FTZ R6, R212, R0, -R5 ;  /* 0x00000000d4067223 */ /* 0x010fce0000010805 */
[----:B------:R-:W-:Y:S01]  /*25830*/  HMMA.16816.F32.BF16 R44, R8, R20, R44 ;  /* 0x00000014082c723c */ /* 0x000fe2000004182c */
[----:B------:R-:W-:Y:S01]  /*25840*/  FADD.FTZ R4, R139, R4 ;  /* 0x000000048b047221 */ /* 0x000fe20000010000 */
[----:B------:R-:W2:Y:S01]  /*25850*/  LDSM.16.MT88.4 R20, [R181+0x11000] ;  /* 0x01100000b514783b */ /* 0x000ea20000004200 */
[----:B------:R4:W-:Y:S01]  /*25860*/  MUFU.EX2 R59, R6 ;  /* 0x00000006003b7308 */ /* 0x0009e20000000800 */
        /* <DEDUP_REMOVED lines=10> */
[----:B------:R-:W-:Y:S02]  /*25910*/  FADD.FTZ R4, R136, R4 ;  /* 0x0000000488047221 */ /* 0x000fe40000010000 */
[----:B------:R-:W-:Y:S01]  /*25920*/  FADD.FTZ R2, R132, R2 ;  /* 0x0000000284027221 */ /* 0x000fe20000010000 */
[----:B---3--:R-:W-:Y:S01]  /*25930*/  HMMA.16816.F32.BF16 R68, R8, R12, R68 ;  /* 0x0000000c0844723c */ /* 0x008fe20000041844 */
[----:B------:R-:W-:Y:S01]  /*25940*/  FADD.FTZ R4, R131, R4 ;  /* 0x0000000483047221 */ /* 0x000fe20000010000 */
[----:B------:R-:W-:Y:S01]  /*25950*/  LDSM.16.MT88.4 R136, [R184+0x11800] ;  /* 0x01180000b888783b */ /* 0x000fe20000004200 */
[----:B----4-:R-:W-:-:S04]  /*25960*/  FFMA.FTZ R6, R210, R0, -R3 ;  /* 0x00000000d2067223 */ /* 0x010fc80000010803 */
[----:B------:R3:W4:Y:S01]  /*25970*/  MUFU.EX2 R55, R6 ;  /* 0x0000000600377308 */ /* 0x0007220000000800 */
[----:B------:R-:W-:Y:S01]  /*25980*/  FADD.FTZ R2, R134, R2 ;  /* 0x0000000286027221 */ /* 0x000fe20000010000 */
[----:B------:R-:W-:Y:S01]  /*25990*/  HMMA.16816.F32.BF16 R24, R8, R14, R24 ;  /* 0x0000000e0818723c */ /* 0x000fe20000041818 */
[----:B------:R-:W-:Y:S01]  /*259a0*/  FADD.FTZ R4, R130, R4 ;  /* 0x0000000482047221 */ /* 0x000fe20000010000 */
[----:B------:R-:W2:Y:S01]  /*259b0*/  LDSM.16.MT88.4 R12, [R182+0x11000] ;  /* 0x01100000b60c783b */ /* 0x000ea20000004200 */
[----:B---3--:R-:W-:-:S04]  /*259c0*/  FFMA.FTZ R6, R177, R0, -R3 ;  /* 0x00000000b1067223 */ /* 0x008fc80000010803 */
[----:B------:R3:W-:Y:S01]  /*259d0*/  MUFU.EX2 R54, R6 ;  /* 0x0000000600367308 */ /* 0x0007e20000000800 */
[----:B-1----:R-:W-:Y:S02]  /*259e0*/  F2FP.BF16.PACK_AB R8, R58, R78 ;  /* 0x0000004e3a08723e */ /* 0x002fe400000010ff */
[----:B------:R-:W-:Y:S02]  /*259f0*/  F2FP.BF16.PACK_AB R9, R80, R81 ;  /* 0x000000515009723e */ /* 0x000fe400000010ff */
[----:B------:R-:W-:Y:S02]  /*25a00*/  F2FP.BF16.PACK_AB R10, R57, R59 ;  /* 0x0000003b390a723e */ /* 0x000fe400000010ff */
[----:B------:R-:W-:Y:S01]  /*25a10*/  F2FP.BF16.PACK_AB R11, R56, R79 ;  /* 0x0000004f380b723e */ /* 0x000fe200000010ff */
[----:B------:R-:W-:Y:S02]  /*25a20*/  FADD.FTZ R2, R133, R2 ;  /* 0x0000000285027221 */ /* 0x000fe40000010000 */
[----:B---3--:R-:W-:-:S04]  /*25a30*/  FFMA.FTZ R6, R174, R0, -R3 ;  /* 0x00000000ae067223 */ /* 0x008fc80000010803 */
        /* <DEDUP_REMOVED lines=10> */
[----:B------:R1:W1:Y:S02]  /*25ae0*/  MUFU.EX2 R18, R6 ;  /* 0x0000000600127308 */ /* 0x0002640000000800 */
        /* <DEDUP_REMOVED lines=51> */
[----:B----4-:R-:W-:-:S07]  /*25e20*/  FADD.FTZ R0, R55, R0 ;  /* 0x0000000037007221 */ /* 0x010fce0000010000 */
[----:B------:R-:W-:Y:S01]  /*25e30*/  HMMA.16816.F32.BF16 R148, R8, R20, R68 ;  /* 0x000000140894723c */ /* 0x000fe20000041844 */
[----:B---3--:R-:W-:-:S07]  /*25e40*/  FADD.FTZ R2, R52, R2 ;  /* 0x0000000234027221 */ /* 0x008fce0000010000 */
[----:B------:R-:W-:Y:S01]  /*25e50*/  HMMA.16816.F32.BF16 R8, R8, R22, R24 ;  /* 0x000000160808723c */ /* 0x000fe20000041818 */
[----:B------:R-:W-:Y:S02]  /*25e60*/  FADD.FTZ R0, R54, R0 ;  /* 0x0000000036007221 */ /* 0x000fe40000010000 */
[C---:B------:R-:W-:Y:S02]  /*25e70*/  FADD.FTZ R2, R18.reuse, R2 ;  /* 0x0000000212027221 */ /* 0x040fe40000010000 */
        /* <DEDUP_REMOVED lines=19> */
[----:B------:R-:W-:Y:S11]  /*25fb0*/  MOV R18, R76 ;  /* 0x0000004c00127202 */ /* 0x000ff60000000f00 */
[----:B------:R-:W-:Y:S05]  /*25fc0*/  @!UPT UIADD3 URZ, URZ, URZ, URZ ;  /* 0x0000003f3f3ff290 */ /* 0x000fea000fffe03f */
.L_x_4311:
[----:B-12---:R-:W-:Y:S05]  /*25fd0*/  @!P1 BRA `(.L_x_4322) ;  /* 0x00007aa000009947 */ /* 0x006fea0003800000 */
        /* <DEDUP_REMOVED lines=138> */
.L_x_4331:
[----:B------:R-:W2:Y:S01]  /*26880*/  LDL.LU R197, [R1] ;  /* 0x0000000001c57983 */ /* 0x000ea20000300800 */
[----:B------:R-:W-:Y:S04]  /*26890*/  DEPBAR.LE SB0, 0x0 ;  /* 0x000080000000791a */ /* 0x000fe80000000000 */
[----:B------:R-:W-:Y:S01]  /*268a0*/  WARPSYNC 0xffffffff ;  /* 0xffffffff00007948 */ /* 0x000fe20003800000 */
[----:B------:R-:W-:Y:S01]  /*268b0*/  BAR.SYNC.DEFER_BLOCKING 0x0 ;  /* 0x0000000000007b1d */ /* 0x000fe20000010000 */
[----:B------:R-:W-:Y:S04]  /*268c0*/  ISETP.NE.U32.AND P0, PT, R222, RZ, PT ;  /* 0x000000ffde00720c */ /* 0x000fe80003f05070 */
[----:B------:R-:W-:Y:S02]  /*268d0*/  ISETP.NE.AND.EX P0, PT, R223, RZ, PT, P0 ;  /* 0x000000ffdf00720c */ /* 0x000fe40003f05300 */
[----:B--2---:R-:W-:Y:S05]  /*268e0*/  IADD3 R197, R197, -0x1, RZ ;  /* 0xffffffffc5c57810 */ /* 0x004fea0007ffe0ff */
[----:B-1----:R1:W-:Y:S01]  /*268f0*/  STL [R1], R197 ;  /* 0x000000c501007387 */ /* 0x0023e20000100800 */
[----:B------:R-:W-:Y:S05]  /*26900*/  BSSY B0, `(.L_x_4323) ;  /* 0x0000046000007945 */ /* 0x000fea0003800000 */
        /* <DEDUP_REMOVED lines=11> */
[----:B------:R-:W-:Y:S02]  /*269c0*/  LOP3.LUT R9, R9, R0, RZ, 0x3c, !PT ;  /* 0x0000000009097212 */ /* 0x000fe400078e3cff */
[----:B------:R-:W-:Y:S02]  /*269d0*/  ISETP.GE.AND P0, PT, R6, RZ, PT ;  /* 0x000000ff0600720c */ /* 0x000fe40003f06270 */
[----:B------:R-:W-:Y:S03]  /*269e0*/  ISETP.GE.AND P2, PT, R9, RZ, PT ;  /* 0x000000ff0900720c */ /* 0x000fe60003f46270 */
[----:B--2---:R-:W2:Y:S02]  /*269f0*/  MUFU.RCP R2, R2 ;  /* 0x0000000200027308 */ /* 0x004ea40000001000 */
[----:B--2---:R-:W-:Y:S08]  /*26a00*/  IADD3 R2, R2, 0xffffffe, RZ ;  /* 0x0ffffffe02027810 */ /* 0x004ff00007ffe0ff */
[----:B------:R-:W2:Y:S02]  /*26a10*/  F2I.FTZ.U32.TRUNC.NTZ R3, R2 ;  /* 0x0000000200037305 */ /* 0x000ea4000021f000 */
[--C-:B--2---:R-:W-:Y:S04]  /*26a20*/  IMAD.MOV R2, RZ, RZ, -R3.reuse ;  /* 0x000000ffff027224 */ /* 0x104fe800078e0a03 */
        /* <DEDUP_REMOVED lines=31> */
[----:B------:R3:W4:Y:S04]  /*26c20*/  LD.E R10, [R8.64] ;  /* 0x00000004080a7980 */ /* 0x000728000c101900 */
[----:B---3--:R3:W4:Y:S01]  /*26c30*/  LD.E R9, [R6.64] ;  /* 0x0000000406097980 */ /* 0x008722000c101900 */
[----:B------:R-:W-:Y:S03]  /*26c40*/  SHF.R.S32.HI R8, RZ, 0x1f, R0 ;  /* 0x0000001fff087819 */ /* 0x000fe60000011400 */
        /* <DEDUP_REMOVED lines=13> */
.L_x_4324:
[----:B------:R-:W-:Y:S02]  /*26d20*/  ULDC.64 UR4, c[0x0][0x118] ;  /* 0x0000460000047ab9 */ /* 0x000fe40000000a00 */
[----:B---3--:R-:W2:Y:S02]  /*26d30*/  LD.E R0, [R156.64+0x40] ;  /* 0x000040049c007980 */ /* 0x008ea4000c101900 */
[----:B--2---:R-:W-:Y:S04]  /*26d40*/  LEA R0, -R0, RZ, 0x8 ;  /* 0x000000ff00007211 */ /* 0x004fe800078e41ff */
[----:B------:R-:W-:Y:S02]  /*26d50*/  SHF.R.S32.HI R2, RZ, 0x1f, R0 ;  /* 0x0000001fff027819 */ /* 0x000fe40000011400 */
.L_x_4325:
[----:B------:R-:W-:Y:S05]  /*26d60*/  BSYNC B0 ;  /* 0x0000000000007941 */ /* 0x000fea0003800000 */
.L_x_4323:
        /* <DEDUP_REMOVED lines=397> */
[----:B------:R-:W-:Y:S07]  /*28640*/  HMMA.16816.F32.BF16 R128, R172, R178, R128 ;  /* 0x000000b2ac80723c */ /* 0x000fee0000041880 */
[----:B------:R-:W-:Y:S05]  /*28650*/  IMAD.MOV.U32 R179, RZ, RZ, R197 ;  /* 0x000000ffffb37224 */ /* 0x000fea00078e00c5 */
[----:B------:R-:W-:Y:S11]  /*28660*/  ISETP.GT.AND P0, PT, R179, R196, PT ;  /* 0x000000c4b300720c */ /* 0x000ff60003f04270 */
[----:B------:R-:W-:Y:S02]  /*28670*/  @!UPT UIADD3 URZ, URZ, URZ, URZ ;  /* 0x0000003f3f3ff290 */ /* 0x000fe4000fffe03f */
[----:B------:R-:W-:-:S05]  /*28680*/  @!P0 BRA `(.L_x_4327) ;  /* 0x00000f8000008947 */ /* 0x000fca0003800000 */
        /* <DEDUP_REMOVED lines=68> */
.L_x_4329:
[----:B------:R-:W2:Y:S02]  /*28ad0*/  LD.E R0, [R156.64+0x38] ;  /* 0x000038049c007980 */ /* 0x000ea4000c101900 */
[----:B--2---:R-:W-:Y:S04]  /*28ae0*/  LEA R0, -R0, RZ, 0x8 ;  /* 0x000000ff00007211 */ /* 0x004fe800078e41ff */
[----:B------:R-:W-:Y:S02]  /*28af0*/  SHF.R.S32.HI R2, RZ, 0x1f, R0 ;  /* 0x0000001fff027819 */ /* 0x000fe40000011400 */
.L_x_4330:
[----:B------:R-:W-:Y:S05]  /*28b00*/  BSYNC B0 ;  /* 0x0000000000007941 */ /* 0x000fea0003800000 */
.L_x_4328:
        /* <DEDUP_REMOVED lines=176> */
.L_x_4327:
[----:B------:R-:W-:Y:S05]  /*29610*/  BSYNC B1 ;  /* 0x0000000000017941 */ /* 0x000fea0003800000 */
.L_x_4326:
[----:B------:R-:W2:Y:S08]  /*29620*/  S2R R0, SR_TID.X ;  /* 0x0000000000007919 */ /* 0x000eb00000002100 */
[----:B-1----:R-:W3:Y:S01]  /*29630*/  LD.E R3, [R156.64+0xdc] ;  /* 0x0000dc049c037980 */ /* 0x002ee2000c101900 */
[----:B--2---:R-:W-:Y:S04]  /*29640*/  SHF.L.U32 R0, R0, 0x1, RZ ;  /* 0x0000000100007819 */ /* 0x004fe800000006ff */
[----:B------:R-:W-:Y:S04]  /*29650*/  LOP3.LUT R0, R0, 0x6, RZ, 0xc0, !PT ;  /* 0x0000000600007812 */ /* 0x000fe800078ec0ff */
[----:B------:R-:W-:Y:S04]  /*29660*/  LEA R0, R179, R0, 0x8 ;  /* 0x00000000b3007211 */ /* 0x000fe800078e40ff */
        /* <DEDUP_REMOVED lines=328> */
[-CC-:B------:R-:W-:Y:S02]  /*2aaf0*/  FFMA.FTZ R194, R22, R3.reuse, -R152.reuse ;  /* 0x0000000316c27223 */ /* 0x180fe40000010898 */
[----:B------:R-:W1:Y:S01]  /*2ab00*/  MUFU.EX2 R0, R0 ;  /* 0x0000000000007308 */ /* 0x000e620000000800 */
[----:B------:R-:W2:Y:S01]  /*2ab10*/  LDL.LU R22, [R1+0x4] ;  /* 0x0000040001167983 */ /* 0x000ea20000300800 */
[-CC-:B------:R-:W-:Y:S02]  /*2ab20*/  FFMA.FTZ R173, R6, R3.reuse, -R152.reuse ;  /* 0x0000000306ad7223 */ /* 0x180fe40000010898 */
[-CC-:B------:R-:W-:Y:S02]  /*2ab30*/  FFMA.FTZ R7, R7, R3.reuse, -R152.reuse ;  /* 0x0000000307077223 */ /* 0x180fe40000010898 */
[-CC-:B------:R-:W-:Y:S02]  /*2ab40*/  FFMA.FTZ R178, R18, R3.reuse, -R152.reuse ;  /* 0x0000000312b27223 */ /* 0x180fe40000010898 */
[-CC-:B------:R-:W-:Y:S02]  /*2ab50*/  FFMA.FTZ R26, R26, R3.reuse, -R152.reuse ;  /* 0x000000031a1a7223 */ /* 0x180fe40000010898 */
[----:B------:R-:W2:Y:S01]  /*2ab60*/  MUFU.EX2 R173, R173 ;  /* 0x000000ad00ad7308 */ /* 0x000ea20000000800 */
[-CC-:B------:R-:W-:Y:S02]  /*2ab70*/  FFMA.FTZ R27, R27, R3.reuse, -R152.reuse ;  /* 0x000000031b1b7223 */ /* 0x180fe40000010898 */
[-CC-:B------:R-:W-:Y:S02]  /*2ab80*/  FFMA.FTZ R175, R10, R3.reuse, -R152.reuse ;  /* 0x000000030aaf7223 */ /* 0x180fe40000010898 */
[-CC-:B------:R-:W-:Y:S02]  /*2ab90*/  FFMA.FTZ R172, R11, R3.reuse, -R152.reuse ;  /* 0x000000030bac7223 */ /* 0x180fe40000010898 */
[-CC-:B------:R-:W-:Y:S02]  /*2aba0*/  FFMA.FTZ R177, R14, R3.reuse, -R152.reuse ;  /* 0x000000030eb17223 */ /* 0x180fe40000010898 */
[-CC-:B------:R-:W-:Y:S01]  /*2abb0*/  FFMA.FTZ R174, R15, R3.reuse, -R152.reuse ;  /* 0x000000030fae7223 */ /* 0x180fe20000010898 */
[----:B------:R3:W4:Y:S01]  /*2abc0*/  MUFU.EX2 R18, R7 ;  /* 0x0000000700127308 */ /* 0x0007220000000800 */
[-CC-:B------:R-:W-:Y:S01]  /*2abd0*/  FFMA.FTZ R176, R19, R3.reuse, -R152.reuse ;  /* 0x0000000313b07223 */ /* 0x180fe20000010898 */
[----:B------:R-:W-:Y:S01]  /*2abe0*/  MOV R19, R196 ;  /* 0x000000c400137202 */ /* 0x000fe20000000f00 */
[--C-:B------:R-:W-:Y:S02]  /*2abf0*/  FFMA.FTZ R198, R30, R3, -R152.reuse ;  /* 0x000000031ec67223 */ /* 0x100fe40000010898 */
[C---:B-1----:R-:W-:Y:S01]  /*2ac00*/  FMUL.FTZ R6, R0.reuse, R170 ;  /* 0x000000aa00067220 */ /* 0x042fe20000410000 */
[----:B------:R-:W-:Y:S01]  /*2ac10*/  MOV R30, R19 ;  /* 0x00000013001e7202 */ /* 0x000fe20000000f00 */
[C---:B------:R-:W-:Y:S02]  /*2ac20*/  FMUL.FTZ R10, R0.reuse, R166 ;  /* 0x000000a6000a7220 */ /* 0x040fe40000410000 */
[C---:B------:R-:W-:Y:S01]  /*2ac30*/  FMUL.FTZ R11, R0.reuse, R167 ;  /* 0x000000a7000b7220 */ /* 0x040fe20000410000 */
[----:B------:R-:W1:Y:S01]  /*2ac40*/  MUFU.EX2 R175, R175 ;  /* 0x000000af00af7308 */ /* 0x000e620000000800 */
[C---:B------:R-:W-:Y:S02]  /*2ac50*/  FMUL.FTZ R14, R0.reuse, R162 ;  /* 0x000000a2000e7220 */ /* 0x040fe40000410000 */
[C---:B------:R-:W-:Y:S02]  /*2ac60*/  FMUL.FTZ R15, R0.reuse, R163 ;  /* 0x000000a3000f7220 */ /* 0x040fe40000410000 */
[C---:B------:R-:W-:Y:S02]  /*2ac70*/  FMUL.FTZ R134, R0.reuse, R134 ;  /* 0x0000008600867220 */ /* 0x040fe40000410000 */
[C---:B------:R-:W-:Y:S02]  /*2ac80*/  FMUL.FTZ R135, R0.reuse, R135 ;  /* 0x0000008700877220 */ /* 0x040fe40000410000 */
[C---:B------:R-:W-:Y:S01]  /*2ac90*/  FMUL.FTZ R138, R0.reuse, R138 ;  /* 0x0000008a008a7220 */ /* 0x040fe20000410000 */
[----:B------:R-:W5:Y:S01]  /*2aca0*/  MUFU.EX2 R19, R172 ;  /* 0x000000ac00137308 */ /* 0x000f620000000800 */
[C---:B------:R-:W-:Y:S02]  /*2acb0*/  FMUL.FTZ R139, R0.reuse, R139 ;  /* 0x0000008b008b7220 */ /* 0x040fe40000410000 */
[C---:B------:R-:W-:Y:S02]  /*2acc0*/  FMUL.FTZ R142, R0.reuse, R142 ;  /* 0x0000008e008e7220 */ /* 0x040fe40000410000 */
[C---:B---3--:R-:W-:Y:S02]  /*2acd0*/  FMUL.FTZ R7, R0.reuse, R171 ;  /* 0x000000ab00077220 */ /* 0x048fe40000410000 */
[C---:B------:R-:W-:Y:S02]  /*2ace0*/  FMUL.FTZ R143, R0.reuse, R143 ;  /* 0x0000008f008f7220 */ /* 0x040fe40000410000 */
[C---:B------:R-:W-:Y:S01]  /*2acf0*/  FMUL.FTZ R146, R0.reuse, R146 ;  /* 0x0000009200927220 */ /* 0x040fe20000410000 */
[----:B------:R-:W-:Y:S01]  /*2ad00*/  MUFU.EX2 R177, R177 ;  /* 0x000000b100b17308 */ /* 0x000fe20000000800 */
[C---:B------:R-:W-:Y:S02]  /*2ad10*/  FMUL.FTZ R147, R0.reuse, R147 ;  /* 0x0000009300937220 */ /* 0x040fe40000410000 */
[C---:B------:R-:W-:Y:S02]  /*2ad20*/  FMUL.FTZ R150, R0.reuse, R150 ;  /* 0x0000009600967220 */ /* 0x040fe40000410000 */
[----:B------:R-:W-:Y:S02]  /*2ad30*/  FMUL.FTZ R151, R0, R151 ;  /* 0x0000009700977220 */ /* 0x000fe40000410000 */
        /* <DEDUP_REMOVED lines=60> */
[----:B------:R-:W-:Y:S05]  /*2b100*/  FFMA.FTZ R152, R131, R3, -R152 ;  /* 0x0000000383987223 */ /* 0x000fea0000010898 */
[----:B------:R-:W-:Y:S10]  /*2b110*/  MUFU.EX2 R54, R199 ;  /* 0x000000c700367308 */ /* 0x000ff40000000800 */
[----:B------:R-:W-:Y:S10]  /*2b120*/  MUFU.EX2 R55, R205 ;  /* 0x000000cd00377308 */ /* 0x000ff40000000800 */
[----:B------:R-:W-:Y:S10]  /*2b130*/  MUFU.EX2 R58, R204 ;  /* 0x000000cc003a7308 */ /* 0x000ff40000000800 */
[----:B------:R-:W-:Y:S10]  /*2b140*/  MUFU.EX2 R59, R203 ;  /* 0x000000cb003b7308 */ /* 0x000ff40000000800 */
[----:B------:R-:W-:Y:S10]  /*2b150*/  MUFU.EX2 R75, R208 ;  /* 0x000000d0004b7308 */ /* 0x000ff40000000800 */
[----:B------:R-:W-:Y:S10]  /*2b160*/  MUFU.EX2 R82, R207 ;  /* 0x000000cf00527308 */ /* 0x000ff40000000800 */
[----:B------:R-:W-:Y:S10]  /*2b170*/  MUFU.EX2 R131, R213 ;  /* 0x000000d500837308 */ /* 0x000ff40000000800 */
[----:B------:R-:W-:Y:S10]  /*2b180*/  MUFU.EX2 R118, R218 ;  /* 0x000000da00767308 */ /* 0x000ff40000000800 */
[----:B------:R-:W-:Y:S01]  /*2b190*/  MUFU.EX2 R152, R152 ;  /* 0x0000009800987308 */ /* 0x000fe20000000800 */
[----:B--2---:R-:W-:Y:S01]  /*2b1a0*/  FFMA.FTZ R0, R0, R22, R173 ;  /* 0x0000001600007223 */ /* 0x004fe200000100ad */
[C---:B----4-:R-:W-:Y:S03]  /*2b1b0*/  F2FP.BF16.PACK_AB R173, R18.reuse, R173 ;  /* 0x000000ad12ad723e */ /* 0x050fe600000010ff */
[----:B------:R-:W-:Y:S01]  /*2b1c0*/  FADD.FTZ R22, R18, R0 ;  /* 0x0000000012167221 */ /* 0x000fe20000010000 */
[----:B------:R-:W-:Y:S03]  /*2b1d0*/  FMNMX.FTZ R18, R4, R158, !PT ;  /* 0x0000009e04127209 */ /* 0x000fe60007810000 */
[----:B-1----:R-:W-:Y:S01]  /*2b1e0*/  FADD.FTZ R22, R175, R22 ;  /* 0x00000016af167221 */ /* 0x002fe20000010000 */
[----:B------:R-:W-:Y:S02]  /*2b1f0*/  FMNMX.FTZ R18, R5, R18, !PT ;  /* 0x0000001205127209 */ /* 0x000fe40007810000 */
[C---:B-----5:R-:W-:Y:S01]  /*2b200*/  F2FP.BF16.PACK_AB R175, R19.reuse, R175 ;  /* 0x000000af13af723e */ /* 0x060fe200000010ff */
[----:B------:R-:W-:Y:S01]  /*2b210*/  FADD.FTZ R22, R19, R22 ;  /* 0x0000001613167221 */ /* 0x000fe20000010000 */
[----:B------:R-:W-:Y:S01]  /*2b220*/  FMNMX.FTZ R18, R8, R18, !PT ;  /* 0x0000001208127209 */ /* 0x000fe20007810000 */
[----:B------:R-:W-:Y:S03]  /*2b230*/  MUFU.EX2 R19, R174 ;  /* 0x000000ae00137308 */ /* 0x000fe60000000800 */
        /* <DEDUP_REMOVED lines=66> */
[C---:B------:R-:W-:Y:S02]  /*2b660*/  FMUL.FTZ R46, R3.reuse, R18 ;  /* 0x00000012032e7220 */ /* 0x040fe40000410000 */
        /* <DEDUP_REMOVED lines=24> */
[C---:B------:R-:W-:Y:S02]  /*2b7f0*/  FMUL.FTZ R140, R0.reuse, R140 ;  /* 0x0000008c008c7220 */ /* 0x040fe40000410000 */
[----:B--2---:R-:W-:Y:S01]  /*2b800*/  FADD.FTZ R4, R177, R22 ;  /* 0x00000016b1047221 */ /* 0x004fe20000010000 */
[C---:B------:R-:W-:Y:S01]  /*2b810*/  F2FP.BF16.PACK_AB R177, R19.reuse, R177 ;  /* 0x000000b113b1723e */ /* 0x040fe200000010ff */
[C---:B------:R-:W-:Y:S02]  /*2b820*/  FMUL.FTZ R141, R0.reuse, R141 ;  /* 0x0000008d008d7220 */ /* 0x040fe40000410000 */
[----:B------:R-:W-:Y:S01]  /*2b830*/  FADD.FTZ R47, R19, R4 ;  /* 0x00000004132f7221 */ /* 0x000fe20000010000 */
[----:B------:R-:W2:Y:S01]  /*2b840*/  MUFU.EX2 R94, R9 ;  /* 0x00000009005e7308 */ /* 0x000ea20000000800 */
[----:B------:R-:W-:Y:S02]  /*2b850*/  FMUL.FTZ R4, R0, R168 ;  /* 0x000000a800047220 */ /* 0x000fe40000410000 */
[--C-:B------:R-:W-:Y:S01]  /*2b860*/  FFMA.FTZ R12, R12, R3, -R46.reuse ;  /* 0x000000030c0c7223 */ /* 0x100fe2000001082e */
[----:B---3--:R-:W-:Y:S01]  /*2b870*/  F2FP.BF16.PACK_AB R172, R79, R62 ;  /* 0x0000003e4fac723e */ /* 0x008fe200000010ff */
[C---:B------:R-:W-:Y:S02]  /*2b880*/  FMUL.FTZ R5, R0.reuse, R169 ;  /* 0x000000a900057220 */ /* 0x040fe40000410000 */
[----:B------:R-:W3:Y:S01]  /*2b890*/  LDSM.16.MT88.4 R168, [R181+0xa000] ;  /* 0x00a00000b5a8783b */ /* 0x000ee20000004200 */
[--C-:B------:R-:W-:Y:S02]  /*2b8a0*/  FFMA.FTZ R13, R13, R3, -R46.reuse ;  /* 0x000000030d0d7223 */ /* 0x100fe4000001082e */
[----:B------:R4:W-:Y:S01]  /*2b8b0*/  MUFU.EX2 R63, R12 ;  /* 0x0000000c003f7308 */ /* 0x0009e20000000800 */
[C---:B------:R-:W-:Y:S02]  /*2b8c0*/  FMUL.FTZ R144, R0.reuse, R144 ;  /* 0x0000009000907220 */ /* 0x040fe40000410000 */
[C---:B------:R-:W-:Y:S02]  /*2b8d0*/  FMUL.FTZ R145, R0.reuse, R145 ;  /* 0x0000009100917220 */ /* 0x040fe40000410000 */
[----:B-1----:R-:W-:Y:S02]  /*2b8e0*/  FMUL.FTZ R8, R0, R164 ;  /* 0x000000a400087220 */ /* 0x002fe40000410000 */
[-CC-:B------:R-:W-:Y:S02]  /*2b8f0*/  FFMA.FTZ R16, R16, R3.reuse, -R46.reuse ;  /* 0x0000000310107223 */ /* 0x180fe4000001082e */
[--C-:B------:R-:W-:Y:S01]  /*2b900*/  FFMA.FTZ R17, R17, R3, -R46.reuse ;  /* 0x0000000311117223 */ /* 0x100fe2000001082e */
[----:B------:R-:W1:Y:S01]  /*2b910*/  MUFU.EX2 R91, R13 ;  /* 0x0000000d005b7308 */ /* 0x000e620000000800 */
[C---:B------:R-:W-:Y:S02]  /*2b920*/  FMUL.FTZ R148, R0.reuse, R148 ;  /* 0x0000009400947220 */ /* 0x040fe40000410000 */
[----:B------:R-:W-:Y:S01]  /*2b930*/  FMUL.FTZ R149, R0, R149 ;  /* 0x0000009500957220 */ /* 0x000fe20000410000 */
        /* <DEDUP_REMOVED lines=16> */
[----:B------:R-:W-:Y:S03]  /*2ba40*/  LDSM.16.MT88.4 R160, [R181+0xa800] ;  /* 0x00a80000b5a0783b */ /* 0x000fe60000004200 */
[----:B------:R-:W-:Y:S01]  /*2ba50*/  MUFU.EX2 R67, R28 ;  /* 0x0000001c00437308 */ /* 0x000fe20000000800 */
[--C-:B------:R-:W-:Y:S02]  /*2ba60*/  FFMA.FTZ R120, R120, R3, -R46.reuse ;  /* 0x0000000378787223 */ /* 0x100fe4000001082e */
[----:B------:R-:W-:Y:S01]  /*2ba70*/  MOV R168, R179 ;  /* 0x000000b300a87202 */ /* 0x000fe20000000f00 */
[C---:B------:R-:W-:Y:S01]  /*2ba80*/  HMMA.16816.F32.BF16 R8, R172.reuse, R170, R8 ;  /* 0x000000aaac08723c */ /* 0x040fe20000041808 */
[----:B------:R-:W3:Y:S03]  /*2ba90*/  LDL.LU R171, [R1+0x8] ;  /* 0x0000080001ab7983 */ /* 0x000ee60000300800 */
[----:B------:R-:W-:Y:S02]  /*2baa0*/  MOV R169, R30 ;  /* 0x0000001e00a97202 */ /* 0x000fe40000000f00 */
[----:B------:R-:W-:Y:S01]  /*2bab0*/  MUFU.EX2 R102, R29 ;  /* 0x0000001d00667308 */ /* 0x000fe20000000800 */
[-CC-:B------:R-:W-:Y:S02]  /*2bac0*/  FFMA.FTZ R121, R121, R3.reuse, -R46.reuse ;  /* 0x0000000379797223 */ /* 0x180fe4000001082e */
[--C-:B------:R-:W-:Y:S01]  /*2bad0*/  FFMA.FTZ R44, R44, R3, -R46.reuse ;  /* 0x000000032c2c7223 */ /* 0x100fe2000001082e */
[----:B----4-:R-:W-:Y:S01]  /*2bae0*/  LDSM.16.MT88.4 R24, [R184+0xb000] ;  /* 0x00b00000b818783b */ /* 0x010fe20000004200 */
[C---:B--2---:R-:W-:Y:S05]  /*2baf0*/  HMMA.16816.F32.BF16 R132, R172.reuse, R164, R132 ;  /* 0x000000a4ac84723c */ /* 0x044fea0000041884 */
[----:B------:R1:W-:Y:S01]  /*2bb00*/  MUFU.EX2 R30, R23 ;  /* 0x00000017001e7308 */ /* 0x0003e20000000800 */
        /* <DEDUP_REMOVED lines=8> */
[-CC-:B------:R-:W-:Y:S04]  /*2bb90*/  FFMA.FTZ R57, R57, R3.reuse, -R46.reuse ;  /* 0x0000000339397223 */ /* 0x180fe8000001082e */
[-CC-:B------:R-:W-:Y:S02]  /*2bba0*/  FFMA.FTZ R60, R60, R3.reuse, -R46.reuse ;  /* 0x000000033c3c7223 */ /* 0x180fe4000001082e */
[-CC-:B------:R-:W-:Y:S01]  /*2bbb0*/  FFMA.FTZ R61, R61, R3.reuse, -R46.reuse ;  /* 0x000000033d3d7223 */ /* 0x180fe2000001082e */
[----:B------:R-:W-:Y:S01]  /*2bbc0*/  MUFU.EX2 R99, R33 ;  /* 0x0000002100637308 */ /* 0x000fe20000000800 */
[-CC-:B------:R-:W-:Y:S02]  /*2bbd0*/  FFMA.FTZ R64, R64, R3.reuse, -R46.reuse ;  /* 0x0000000340407223 */ /* 0x180fe4000001082e */
[-CC-:B------:R-:W-:Y:S01]  /*2bbe0*/  FFMA.FTZ R65, R65, R3.reuse, -R46.reuse ;  /* 0x0000000341417223 */ /* 0x180fe2000001082e */
[----:B-1----:R-:W-:Y:S01]  /*2bbf0*/  F2FP.BF16.PACK_AB R23, R35, R34 ;  /* 0x000000222317723e */ /* 0x002fe200000010ff */
        /* <DEDUP_REMOVED lines=21> */
[----:B------:R-:W2:Y:S01]  /*2bd50*/  MUFU.EX2 R19, R178 ;  /* 0x000000b200137308 */ /* 0x000ea20000000800 */
[-CC-:B------:R-:W-:Y:S02]  /*2bd60*/  FFMA.FTZ R97, R97, R3.reuse, -R46.reuse ;  /* 0x0000000361617223 */ /* 0x180fe4000001082e */
[-CC-:B------:R-:W-:Y:S03]  /*2bd70*/  FFMA.FTZ R100, R100, R3.reuse, -R46.reuse ;  /* 0x0000000364647223 */ /* 0x180fe6000001082e */
[-CC-:B------:R-:W-:Y:S02]  /*2bd80*/  FFMA.FTZ R101, R101, R3.reuse, -R46.reuse ;  /* 0x0000000365657223 */ /* 0x180fe4000001082e */
[-CC-:B------:R-:W-:Y:S02]  /*2bd90*/  FFMA.FTZ R104, R104, R3.reuse, -R46.reuse ;  /* 0x0000000368687223 */ /* 0x180fe4000001082e */
[----:B------:R4:W-:Y:S01]  /*2bda0*/  MUFU.EX2 R74, R16 ;  /* 0x00000010004a7308 */ /* 0x0009e20000000800 */
[-CC-:B------:R-:W-:Y:S02]  /*2bdb0*/  FFMA.FTZ R105, R105, R3.reuse, -R46.reuse ;  /* 0x0000000369697223 */ /* 0x180fe4000001082e */
[-CC-:B------:R-:W-:Y:S02]  /*2bdc0*/  FFMA.FTZ R108, R108, R3.reuse, -R46.reuse ;  /* 0x000000036c6c7223 */ /* 0x180fe4000001082e */
[-CC-:B------:R-:W-:Y:S02]  /*2bdd0*/  FFMA.FTZ R109, R109, R3.reuse, -R46.reuse ;  /* 0x000000036d6d7223 */ /* 0x180fe4000001082e */
[-CC-:B------:R-:W-:Y:S02]  /*2bde0*/  FFMA.FTZ R112, R112, R3.reuse, -R46.reuse ;  /* 0x0000000370707223 */ /* 0x180fe4000001082e */
[-CC-:B------:R-:W-:Y:S01]  /*2bdf0*/  FFMA.FTZ R113, R113, R3.reuse, -R46.reuse ;  /* 0x0000000371717223 */ /* 0x180fe2000001082e */
[----:B------:R-:W5:Y:S01]  /*2be00*/  MUFU.EX2 R83, R17 ;  /* 0x0000001100537308 */ /* 0x000f620000000800 */
[-CC-:B------:R-:W-:Y:S02]  /*2be10*/  FFMA.FTZ R124, R124, R3.reuse, -R46.reuse ;  /* 0x000000037c7c7223 */ /* 0x180fe4000001082e */
[--C-:B------:R-:W-:Y:S01]  /*2be20*/  FFMA.FTZ R125, R125, R3, -R46.reuse ;  /* 0x000000037d7d7223 */ /* 0x100fe2000001082e */
[----:B--2---:R-:W-:Y:S01]  /*2be30*/  F2FP.BF16.PACK_AB R179, R31, R19 ;  /* 0x000000131fb3723e */ /* 0x004fe200000010ff */
[-CC-:B------:R-:W-:Y:S02]  /*2be40*/  FFMA.FTZ R128, R128, R3.reuse, -R46.reuse ;  /* 0x0000000380807223 */ /* 0x180fe4000001082e */
[----:B------:R-:W-:Y:S03]  /*2be50*/  FFMA.FTZ R46, R129, R3, -R46 ;  /* 0x00000003812e7223 */ /* 0x000fe6000001082e */
[----:B------:R-:W2:Y:S01]  /*2be60*/  MUFU.EX2 R17, R194 ;  /* 0x000000c200117308 */ /* 0x000ea20000000800 */
[----:B----4-:R-:W-:Y:S01]  /*2be70*/  FADD.FTZ R16, R19, R47 ;  /* 0x0000002f13107221 */ /* 0x010fe20000010000 */
[C---:B-1----:R-:W-:Y:S03]  /*2be80*/  HMMA.16816.F32.BF16 R148, R172.reuse, R164, R148 ;  /* 0x000000a4ac94723c */ /* 0x042fe60000041894 */
[----:B------:R-:W-:Y:S05]  /*2be90*/  FADD.FTZ R16, R31, R16 ;  /* 0x000000101f107221 */ /* 0x000fea0000010000 */
[----:B------:R-:W-:Y:S01]  /*2bea0*/  MUFU.EX2 R164, R53 ;  /* 0x0000003500a47308 */ /* 0x000fe20000000800 */
[----:B------:R-:W-:Y:S03]  /*2beb0*/  HMMA.16816.F32.BF16 R12, R172, R166, R12 ;  /* 0x000000a6ac0c723c */ /* 0x000fe6000004180c */
[----:B-----5:R-:W-:Y:S06]  /*2bec0*/  F2FP.BF16.PACK_AB R178, R83, R74 ;  /* 0x0000004a53b2723e */ /* 0x020fec00000010ff */
[----:B------:R-:W-:Y:S03]  /*2bed0*/  MUFU.EX2 R166, R214 ;  /* 0x000000d600a67308 */ /* 0x000fe60000000800 */
[----:B------:R-:W-:Y:S01]  /*2bee0*/  MOV R175, R168 ;  /* 0x000000a800af7202 */ /* 0x000fe20000000f00 */
[C---:B------:R-:W-:Y:S05]  /*2bef0*/  HMMA.16816.F32.BF16 R4, R176.reuse, R160, R4 ;  /* 0x000000a0b004723c */ /* 0x040fea0000041804 */
[----:B--2---:R-:W-:Y:S01]  /*2bf00*/  FADD.FTZ R16, R17, R16 ;  /* 0x0000001011107221 */ /* 0x004fe20000010000 */
[----:B------:R-:W-:Y:S01]  /*2bf10*/  MUFU.EX2 R165, R216 ;  /* 0x000000d800a57308 */ /* 0x000fe20000000800 */
[----:B------:R-:W-:Y:S01]  /*2bf20*/  MOV R174, R169 ;  /* 0x000000a900ae7202 */ /* 0x000fe20000000f00 */
[C---:B------:R-:W-:Y:S01]  /*2bf30*/  HMMA.16816.F32.BF16 R8, R176.reuse, R162, R8 ;  /* 0x000000a2b008723c */ /* 0x040fe20000041808 */
[----:B------:R-:W1:Y:S02]  /*2bf40*/  LDSM.16.MT88.4 R160, [R184+0xa800] ;  /* 0x00a80000b8a0783b */ /* 0x000e640000004200 */
[----:B------:R-:W-:Y:S01]  /*2bf50*/  ISETP.GT.AND P0, PT, R175, R174, PT ;  /* 0x000000aeaf00720c */ /* 0x000fe20003f04270 */
[----:B------:R-:W-:Y:S04]  /*2bf60*/  FADD.FTZ R16, R30, R16 ;  /* 0x000000101e107221 */ /* 0x000fe80000010000 */
[----:B------:R-:W-:Y:S01]  /*2bf70*/  FADD.FTZ R16, R34, R16 ;  /* 0x0000001022107221 */ /* 0x000fe20000010000 */
[----:B------:R-:W-:Y:S03]  /*2bf80*/  MUFU.EX2 R167, R215 ;  /* 0x000000d700a77308 */ /* 0x000fe60000000800 */
[----:B------:R-:W-:Y:S02]  /*2bf90*/  FADD.FTZ R16, R35, R16 ;  /* 0x0000001023107221 */ /* 0x000fe40000010000 */
[----:B------:R-:W-:Y:S02]  /*2bfa0*/  LDSM.16.MT88.4 R32, [R184+0xd800] ;  /* 0x00d80000b820783b */ /* 0x000fe40000004200 */
[----:B------:R-:W-:Y:S03]  /*2bfb0*/  FADD.FTZ R16, R38, R16 ;  /* 0x0000001026107221 */ /* 0x000fe60000010000 */
[----:B------:R2:W-:Y:S01]  /*2bfc0*/  MUFU.EX2 R90, R21 ;  /* 0x00000015005a7308 */ /* 0x0005e20000000800 */
[----:B------:R-:W-:Y:S09]  /*2bfd0*/  FADD.FTZ R16, R39, R16 ;  /* 0x0000001027107221 */ /* 0x000ff20000010000 */
[----:B------:R-:W-:Y:S10]  /*2bfe0*/  MUFU.EX2 R103, R40 ;  /* 0x0000002800677308 */ /* 0x000ff40000000800 */
[----:B------:R-:W-:Y:S01]  /*2bff0*/  MUFU.EX2 R40, R206 ;  /* 0x000000ce00287308 */ /* 0x000fe20000000800 */
[C---:B-1----:R-:W-:Y:S03]  /*2c000*/  HMMA.16816.F32.BF16 R132, R176.reuse, R160, R132 ;  /* 0x000000a0b084723c */ /* 0x042fe60000041884 */
[----:B--2---:R-:W-:Y:S02]  /*2c010*/  F2FP.BF16.PACK_AB R21, R30, R17 ;  /* 0x000000111e15723e */ /* 0x004fe400000010ff */
[----:B------:R-:W-:Y:S03]  /*2c020*/  LDSM.16.MT88.4 R28, [R181+0xc800] ;  /* 0x00c80000b51c783b */ /* 0x000fe60000004200 */
[C---:B------:R-:W-:Y:S01]  /*2c030*/  HMMA.16816.F32.BF16 R136, R176.reuse, R162, R136 ;  /* 0x000000a2b088723c */ /* 0x040fe20000041888 */
[----:B------:R-:W1:Y:S04]  /*2c040*/  MUFU.EX2 R66, R20 ;  /* 0x0000001400427308 */ /* 0x000e680000000800 */
[----:B------:R-:W2:Y:S06]  /*2c050*/  LDSM.16.MT88.4 R160, [R182+0xa800] ;  /* 0x00a80000b6a0783b */ /* 0x000eac0000004200 */
[----:B------:R-:W-:Y:S10]  /*2c060*/  MUFU.EX2 R78, R52 ;  /* 0x00000034004e7308 */ /* 0x000ff40000000800 */
[----:B------:R-:W-:Y:S01]  /*2c070*/  MUFU.EX2 R116, R116 ;  /* 0x0000007400747308 */ /* 0x000fe20000000800 */
[----:B-1----:R-:W-:Y:S09]  /*2c080*/  F2FP.BF16.PACK_AB R20, R90, R66 ;  /* 0x000000425a14723e */ /* 0x002ff200000010ff */
[----:B------:R-:W-:Y:S10]  /*2c090*/  MUFU.EX2 R117, R117 ;  /* 0x0000007500757308 */ /* 0x000ff40000000800 */
[----:B------:R-:W-:Y:S01]  /*2c0a0*/  MUFU.EX2 R120, R120 ;  /* 0x0000007800787308 */ /* 0x000fe20000000800 */
[C---:B--2---:R-:W-:Y:S09]  /*2c0b0*/  HMMA.16816.F32.BF16 R140, R176.reuse, R160, R140 ;  /* 0x000000a0b08c723c */ /* 0x044ff2000004188c */
[----:B------:R-:W-:Y:S01]  /*2c0c0*/  MUFU.EX2 R121, R121 ;  /* 0x0000007900797308 */ /* 0x000fe20000000800 */
[C---:B------:R-:W-:Y:S01]  /*2c0d0*/  HMMA.16816.F32.BF16 R144, R176.reuse, R162, R144 ;  /* 0x000000a2b090723c */ /* 0x040fe20000041890 */
[----:B------:R-:W1:Y:S08]  /*2c0e0*/  LDSM.16.MT88.4 R160, [R183+0xa800] ;  /* 0x00a80000b7a0783b */ /* 0x000e700000004200 */
[----:B------:R-:W-:Y:S10]  /*2c0f0*/  MUFU.EX2 R46, R46 ;  /* 0x0000002e002e7308 */ /* 0x000ff40000000800 */
[----:B------:R-:W2:Y:S10]  /*2c100*/  MUFU.EX2 R47, R202 ;  /* 0x000000ca002f7308 */ /* 0x000eb40000000800 */
[----:B------:R-:W-:Y:S10]  /*2c110*/  MUFU.EX2 R71, R44 ;  /* 0x0000002c00477308 */ /* 0x000ff40000000800 */
[----:B------:R-:W-:Y:S01]  /*2c120*/  MUFU.EX2 R127, R45 ;  /* 0x0000002d007f7308 */ /* 0x000fe20000000800 */
[C---:B-1----:R-:W-:Y:S09]  /*2c130*/  HMMA.16816.F32.BF16 R148, R176.reuse, R160, R148 ;  /* 0x000000a0b094723c */ /* 0x042ff20000041894 */
[----:B------:R-:W-:Y:S01]  /*2c140*/  MUFU.EX2 R114, R48 ;  /* 0x0000003000727308 */ /* 0x000fe20000000800 */
[----:B------:R-:W-:Y:S01]  /*2c150*/  HMMA.16816.F32.BF16 R12, R176, R162, R12 ;  /* 0x000000a2b00c723c */ /* 0x000fe2000004180c */
[----:B------:R-:W1:Y:S08]  /*2c160*/  LDSM.16.MT88.4 R160, [R181+0xb000] ;  /* 0x00b00000b5a0783b */ /* 0x000e700000004200 */
[----:B------:R-:W-:Y:S03]  /*2c170*/  MUFU.EX2 R123, R49 ;  /* 0x00000031007b7308 */ /* 0x000fe60000000800 */
[----:B---3--:R-:W-:Y:S02]  /*2c180*/  FFMA.FTZ R17, R0, R171, R62 ;  /* 0x000000ab00117223 */ /* 0x008fe4000001003e */
[----:B------:R-:W-:Y:S04]  /*2c190*/  FADD.FTZ R0, R42, R16 ;  /* 0x000000102a007221 */ /* 0x000fe80000010000 */
[----:B------:R-:W-:Y:S01]  /*2c1a0*/  FADD.FTZ R19, R43, R0 ;  /* 0x000000002b137221 */ /* 0x000fe20000010000 */
[----:B------:R-:W3:Y:S01]  /*2c1b0*/  MUFU.EX2 R44, R210 ;  /* 0x000000d2002c7308 */ /* 0x000ee20000000800 */
[----:B------:R-:W-:Y:S04]  /*2c1c0*/  FADD.FTZ R0, R79, R17 ;  /* 0x000000114f007221 */ /* 0x000fe80000010000 */
[----:B------:R-:W-:Y:S04]  /*2c1d0*/  FADD.FTZ R0, R86, R0 ;  /* 0x0000000056007221 */ /* 0x000fe80000010000 */
[----:B------:R-:W-:Y:S01]  /*2c1e0*/  FADD.FTZ R16, R94, R0 ;  /* 0x000000005e107221 */ /* 0x000fe20000010000 */
[----:B------:R-:W4:Y:S01]  /*2c1f0*/  MUFU.EX2 R45, R209 ;  /* 0x000000d1002d7308 */ /* 0x000f220000000800 */
[----:B--2---:R-:W-:Y:S02]  /*2c200*/  FADD.FTZ R0, R47, R19 ;  /* 0x000000132f007221 */ /* 0x004fe40000010000 */
[----:B------:R-:W-:Y:S02]  /*2c210*/  FADD.FTZ R16, R63, R16 ;  /* 0x000000103f107221 */ /* 0x000fe40000010000 */
[----:B------:R-:W-:Y:S02]  /*2c220*/  FADD.FTZ R17, R50, R0 ;  /* 0x0000000032117221 */ /* 0x000fe40000010000 */
[----:B------:R-:W-:Y:S03]  /*2c230*/  FADD.FTZ R0, R91, R16 ;  /* 0x000000105b007221 */ /* 0x000fe60000010000 */
[----:B------:R-:W-:Y:S01]  /*2c240*/  MUFU.EX2 R126, R56 ;  /* 0x00000038007e7308 */ /* 0x000fe20000000800 */
[C---:B-1----:R-:W-:Y:S05]  /*2c250*/  HMMA.16816.F32.BF16 R4, R20.reuse, R160, R4 ;  /* 0x000000a01404723c */ /* 0x042fea0000041804 */
[----:B------:R-:W-:Y:S03]  /*2c260*/  FADD.FTZ R0, R74, R0 ;  /* 0x000000004a007221 */ /* 0x000fe60000010000 */
[C---:B------:R-:W-:Y:S01]  /*2c270*/  HMMA.16816.F32.BF16 R8, R20.reuse, R162, R8 ;  /* 0x000000a21408723c */ /* 0x040fe20000041808 */
[----:B------:R-:W-:Y:S03]  /*2c280*/  MUFU.EX2 R160, R57 ;  /* 0x0000003900a07308 */ /* 0x000fe60000000800 */
[----:B------:R-:W-:Y:S02]  /*2c290*/  FADD.FTZ R16, R83, R0 ;  /* 0x0000000053107221 */ /* 0x000fe40000010000 */
[----:B------:R-:W-:Y:S02]  /*2c2a0*/  FADD.FTZ R0, R51, R17 ;  /* 0x0000001133007221 */ /* 0x000fe40000010000 */
[C---:B------:R-:W-:Y:S03]  /*2c2b0*/  HMMA.16816.F32.BF16 R132, R20.reuse, R24, R132 ;  /* 0x000000181484723c */ /* 0x040fe60000041884 */
[----:B------:R-:W1:Y:S01]  /*2c2c0*/  MUFU.EX2 R163, R211 ;  /* 0x000000d300a37308 */ /* 0x000e620000000800 */
[----:B------:R-:W-:Y:S02]  /*2c2d0*/  FADD.FTZ R0, R54, R0 ;  /* 0x0000000036007221 */ /* 0x000fe40000010000 */
[----:B------:R-:W-:Y:S02]  /*2c2e0*/  FADD.FTZ R16, R66, R16 ;  /* 0x0000001042107221 */ /* 0x000fe40000010000 */
[C---:B------:R-:W-:Y:S01]  /*2c2f0*/  HMMA.16816.F32.BF16 R136, R20.reuse, R26, R136 ;  /* 0x0000001a1488723c */ /* 0x040fe20000041888 */
[----:B------:R-:W2:Y:S03]  /*2c300*/  LDSM.16.MT88.4 R24, [R182+0xb000] ;  /* 0x00b00000b618783b */ /* 0x000ea60000004200 */
[----:B------:R-:W-:Y:S01]  /*2c310*/  FADD.FTZ R0, R40, R0 ;  /* 0x0000000028007221 */ /* 0x000fe20000010000 */
[----:B------:R-:W-:Y:S01]  /*2c320*/  MUFU.EX2 R161, R212 ;  /* 0x000000d400a17308 */ /* 0x000fe20000000800 */
[----:B------:R-:W-:Y:S02]  /*2c330*/  FADD.FTZ R16, R90, R16 ;  /* 0x000000105a107221 */ /* 0x000fe40000010000 */
[----:B------:R-:W-:Y:S04]  /*2c340*/  FADD.FTZ R17, R55, R0 ;  /* 0x0000000037117221 */ /* 0x000fe80000010000 */
[----:B------:R-:W-:Y:S03]  /*2c350*/  FADD.FTZ R16, R87, R16 ;  /* 0x0000001057107221 */ /* 0x000fe60000010000 */
[----:B------:R-:W5:Y:S01]  /*2c360*/  MUFU.EX2 R107, R60 ;  /* 0x0000003c006b7308 */ /* 0x000f620000000800 */
[----:B------:R-:W-:Y:S04]  /*2c370*/  FADD.FTZ R16, R98, R16 ;  /* 0x0000001062107221 */ /* 0x000fe80000010000 */
[----:B------:R-:W-:Y:S04]  /*2c380*/  FADD.FTZ R16, R67, R16 ;  /* 0x0000001043107221 */ /* 0x000fe80000010000 */
[----:B------:R-:W-:Y:S01]  /*2c390*/  FADD.FTZ R0, R102, R16 ;  /* 0x0000001066007221 */ /* 0x000fe20000010000 */
[----:B------:R-:W1:Y:S03]  /*2c3a0*/  MUFU.EX2 R110, R61 ;  /* 0x0000003d006e7308 */ /* 0x000e660000000800 */
[----:B------:R-:W-:Y:S04]  /*2c3b0*/  FADD.FTZ R0, R95, R0 ;  /* 0x000000005f007221 */ /* 0x000fe80000010000 */
[----:B------:R-:W-:Y:S02]  /*2c3c0*/  FADD.FTZ R16, R99, R0 ;  /* 0x0000000063107221 */ /* 0x000fe40000010000 */
[----:B------:R-:W-:Y:S01]  /*2c3d0*/  FADD.FTZ R0, R58, R17 ;  /* 0x000000113a007221 */ /* 0x000fe20000010000 */
[----:B------:R-:W1:Y:S01]  /*2c3e0*/  MUFU.EX2 R158, R64 ;  /* 0x00000040009e7308 */ /* 0x000e620000000800 */
[----:B------:R-:W-:Y:S02]  /*2c3f0*/  FADD.FTZ R16, R70, R16 ;  /* 0x0000001046107221 */ /* 0x000fe40000010000 */
[----:B------:R-:W-:Y:S02]  /*2c400*/  FADD.FTZ R17, R59, R0 ;  /* 0x000000003b117221 */ /* 0x000fe40000010000 */
[----:B------:R-:W-:Y:S01]  /*2c410*/  FADD.FTZ R0, R111, R16 ;  /* 0x000000106f007221 */ /* 0x000fe20000010000 */
[C---:B--2---:R-:W-:Y:S03]  /*2c420*/  HMMA.16816.F32.BF16 R140, R20.reuse, R24, R140 ;  /* 0x00000018148c723c */ /* 0x044fe6000004188c */
[----:B------:R-:W-:Y:S01]  /*2c430*/  FADD.FTZ R0, R103, R0 ;  /* 0x0000000067007221 */ /* 0x000fe20000010000 */
[----:B------:R-:W-:Y:S03]  /*2c440*/  MUFU.EX2 R115, R65 ;  /* 0x0000004100737308 */ /* 0x000fe60000000800 */
[----:B------:R-:W-:Y:S01]  /*2c450*/  FADD.FTZ R16, R106, R0 ;  /* 0x000000006a107221 */ /* 0x000fe20000010000 */
[C---:B------:R-:W-:Y:S01]  /*2c460*/  HMMA.16816.F32.BF16 R144, R20.reuse, R26, R144 ;  /* 0x0000001a1490723c */ /* 0x040fe20000041890 */
[----:B------:R-:W2:Y:S03]  /*2c470*/  LDSM.16.MT88.4 R24, [R183+0xb000] ;  /* 0x00b00000b718783b */ /* 0x000ea60000004200 */
[----:B---3--:R-:W-:Y:S02]  /*2c480*/  FADD.FTZ R0, R44, R17 ;  /* 0x000000112c007221 */ /* 0x008fe40000010000 */
[----:B------:R-:W3:Y:S01]  /*2c490*/  MUFU.EX2 R162, R217 ;  /* 0x000000d900a27308 */ /* 0x000ee20000000800 */
[----:B------:R-:W-:Y:S02]  /*2c4a0*/  FADD.FTZ R16, R71, R16 ;  /* 0x0000001047107221 */ /* 0x000fe40000010000 */
[----:B----4-:R-:W-:Y:S03]  /*2c4b0*/  FADD.FTZ R17, R45, R0 ;  /* 0x000000002d117221 */ /* 0x010fe60000010000 */
[----:B------:R-:W-:Y:S04]  /*2c4c0*/  FADD.FTZ R0, R127, R16 ;  /* 0x000000107f007221 */ /* 0x000fe80000010000 */
[----:B------:R-:W4:Y:S01]  /*2c4d0*/  MUFU.EX2 R122, R68 ;  /* 0x00000044007a7308 */ /* 0x000f220000000800 */
[----:B------:R-:W-:Y:S04]  /*2c4e0*/  FADD.FTZ R0, R114, R0 ;  /* 0x0000000072007221 */ /* 0x000fe80000010000 */
[----:B------:R-:W-:Y:S02]  /*2c4f0*/  FADD.FTZ R16, R123, R0 ;  /* 0x000000007b107221 */ /* 0x000fe40000010000 */
[----:B------:R-:W-:Y:S02]  /*2c500*/  FADD.FTZ R0, R75, R17 ;  /* 0x000000114b007221 */ /* 0x000fe40000010000 */
[----:B------:R-:W-:Y:S01]  /*2c510*/  FADD.FTZ R16, R78, R16 ;  /* 0x000000104e107221 */ /* 0x000fe20000010000 */
[----:B------:R-:W3:Y:S01]  /*2c520*/  MUFU.EX2 R130, R69 ;  /* 0x0000004500827308 */ /* 0x000ee20000000800 */
[----:B------:R-:W-:Y:S02]  /*2c530*/  FADD.FTZ R17, R82, R0 ;  /* 0x0000000052117221 */ /* 0x000fe40000010000 */
[----:B------:R-:W-:Y:S02]  /*2c540*/  FADD.FTZ R0, R164, R16 ;  /* 0x00000010a4007221 */ /* 0x000fe40000010000 */
[----:B-1----:R-:W-:Y:S02]  /*2c550*/  FADD.FTZ R17, R163, R17 ;  /* 0x00000011a3117221 */ /* 0x002fe40000010000 */
[----:B------:R-:W-:Y:S03]  /*2c560*/  FADD.FTZ R0, R126, R0 ;  /* 0x000000007e007221 */ /* 0x000fe60000010000 */
[----:B------:R-:W1:Y:S01]  /*2c570*/  MUFU.EX2 R119, R72 ;  /* 0x0000004800777308 */ /* 0x000e620000000800 */
[----:B------:R-:W-:Y:S01]  /*2c580*/  FADD.FTZ R0, R160, R0 ;  /* 0x00000000a0007221 */ /* 0x000fe20000010000 */
[C---:B--2---:R-:W-:Y:S03]  /*2c590*/  HMMA.16816.F32.BF16 R148, R20.reuse, R24, R148 ;  /* 0x000000181494723c */ /* 0x044fe60000041894 */
[----:B-----5:R-:W-:Y:S05]  /*2c5a0*/  FADD.FTZ R16, R107, R0 ;  /* 0x000000006b107221 */ /* 0x020fea0000010000 */
[----:B------:R-:W2:Y:S01]  /*2c5b0*/  MUFU.EX2 R73, R73 ;  /* 0x0000004900497308 */ /* 0x000ea20000000800 */
[----:B------:R-:W-:Y:S01]  /*2c5c0*/  FADD.FTZ R0, R161, R17 ;  /* 0x00000011a1007221 */ /* 0x000fe20000010000 */
[----:B------:R-:W-:Y:S01]  /*2c5d0*/  HMMA.16816.F32.BF16 R12, R20, R26, R12 ;  /* 0x0000001a140c723c */ /* 0x000fe2000004180c */
[----:B------:R-:W5:Y:S02]  /*2c5e0*/  LDSM.16.MT88.4 R24, [R181+0xb800] ;  /* 0x00b80000b518783b */ /* 0x000f640000004200 */
[----:B------:R-:W-:Y:S02]  /*2c5f0*/  FADD.FTZ R0, R131, R0 ;  /* 0x0000000083007221 */ /* 0x000fe40000010000 */
[----:B------:R-:W-:Y:S02]  /*2c600*/  FADD.FTZ R16, R110, R16 ;  /* 0x000000106e107221 */ /* 0x000fe40000010000 */
[----:B------:R-:W-:Y:S01]  /*2c610*/  F2FP.BF16.PACK_AB R21, R39, R38 ;  /* 0x000000262715723e */ /* 0x000fe200000010ff */
[----:B------:R-:W-:Y:S01]  /*2c620*/  FADD.FTZ R0, R166, R0 ;  /* 0x00000000a6007221 */ /* 0x000fe20000010000 */
[----:B------:R-:W-:Y:S01]  /*2c630*/  F2FP.BF16.PACK_AB R23, R43, R42 ;  /* 0x0000002a2b17723e */ /* 0x000fe200000010ff */
[----:B------:R-:W-:Y:S01]  /*2c640*/  LDSM.16.MT88.4 R36, [R183+0xe000] ;  /* 0x00e00000b724783b */ /* 0x000fe20000004200 */
[----:B------:R-:W2:Y:S01]  /*2c650*/  MUFU.EX2 R72, R221 ;  /* 0x000000dd00487308 */ /* 0x000ea20000000800 */
[----:B------:R-:W-:Y:S01]  /*2c660*/  F2FP.BF16.PACK_AB R20, R102, R67 ;  /* 0x000000436614723e */ /* 0x000fe200000010ff */
[----:B------:R-:W-:Y:S01]  /*2c670*/  FADD.FTZ R0, R118, R0 ;  /* 0x0000000076007221 */ /* 0x000fe20000010000 */
[----:B------:R-:W-:Y:S01]  /*2c680*/  F2FP.BF16.PACK_AB R22, R99, R95 ;  /* 0x0000005f6316723e */ /* 0x000fe200000010ff */
[----:B------:R-:W-:Y:S02]  /*2c690*/  FADD.FTZ R16, R158, R16 ;  /* 0x000000109e107221 */ /* 0x000fe40000010000 */
[----:B---3--:R-:W-:Y:S02]  /*2c6a0*/  FADD.FTZ R0, R162, R0 ;  /* 0x00000000a2007221 */ /* 0x008fe40000010000 */
[----:B------:R-:W-:Y:S02]  /*2c6b0*/  FADD.FTZ R16, R115, R16 ;  /* 0x0000001073107221 */ /* 0x000fe40000010000 */
[----:B------:R-:W-:Y:S01]  /*2c6c0*/  FADD.FTZ R0, R165, R0 ;  /* 0x00000000a5007221 */ /* 0x000fe20000010000 */
[----:B------:R-:W3:Y:S01]  /*2c6d0*/  MUFU.EX2 R65, R226 ;  /* 0x000000e200417308 */ /* 0x000ee20000000800 */
[----:B----4-:R-:W-:Y:S02]  /*2c6e0*/  FADD.FTZ R16, R122, R16 ;  /* 0x000000107a107221 */ /* 0x010fe40000010000 */
[----:B------:R-:W-:Y:S02]  /*2c6f0*/  FADD.FTZ R0, R167, R0 ;  /* 0x00000000a7007221 */ /* 0x000fe40000010000 */
[----:B------:R-:W-:Y:S04]  /*2c700*/  FADD.FTZ R16, R130, R16 ;  /* 0x0000001082107221 */ /* 0x000fe80000010000 */
[----:B-1----:R-:W-:Y:S01]  /*2c710*/  FADD.FTZ R16, R119, R16 ;  /* 0x0000001077107221 */ /* 0x002fe20000010000 */
[----:B------:R-:W1:Y:S03]  /*2c720*/  MUFU.EX2 R68, R227 ;  /* 0x000000e300447308 */ /* 0x000e660000000800 */
[----:B--2---:R-:W-:Y:S02]  /*2c730*/  FADD.FTZ R16, R73, R16 ;  /* 0x0000001049107221 */ /* 0x004fe40000010000 */
[----:B------:R-:W-:Y:S01]  /*2c740*/  FADD.FTZ R0, R72, R0 ;  /* 0x0000000048007221 */ /* 0x000fe20000010000 */
[C---:B-----5:R-:W-:Y:S04]  /*2c750*/  HMMA.16816.F32.BF16 R4, R20.reuse, R24, R4 ;  /* 0x000000181404723c */ /* 0x060fe80000041804 */
[----:B------:R-:W2:Y:S01]  /*2c760*/  MUFU.EX2 R69, R228 ;  /* 0x000000e400457308 */ /* 0x000ea20000000800 */
[----:B---3--:R-:W-:Y:S03]  /*2c770*/  FADD.FTZ R0, R65, R0 ;  /* 0x0000000041007221 */ /* 0x008fe60000010000 */
[C---:B------:R-:W-:Y:S01]  /*2c780*/  HMMA.16816.F32.BF16 R8, R20.reuse, R26, R8 ;  /* 0x0000001a1408723c */ /* 0x040fe20000041808 */
[----:B------:R-:W3:Y:S05]  /*2c790*/  LDSM.16.MT88.4 R24, [R184+0xb800] ;  /* 0x00b80000b818783b */ /* 0x000eea0000004200 */
[----:B------:R-:W4:Y:S01]  /*2c7a0*/  MUFU.EX2 R76, R76 ;  /* 0x0000004c004c7308 */ /* 0x000f220000000800 */
[----:B-1----:R-:W-:Y:S09]  /*2c7b0*/  FADD.FTZ R0, R68, R0 ;  /* 0x0000000044007221 */ /* 0x002ff20000010000 */
[----:B------:R-:W1:Y:S01]  /*2c7c0*/  MUFU.EX2 R77, R77 ;  /* 0x0000004d004d7308 */ /* 0x000e620000000800 */
[----:B--2---:R-:W-:Y:S09]  /*2c7d0*/  FADD.FTZ R0, R69, R0 ;  /* 0x0000000045007221 */ /* 0x004ff20000010000 */
[----:B------:R-:W2:Y:S01]  /*2c7e0*/  MUFU.EX2 R80, R80 ;  /* 0x0000005000507308 */ /* 0x000ea20000000800 */
[----:B----4-:R-:W-:Y:S09]  /*2c7f0*/  FADD.FTZ R16, R76, R16 ;  /* 0x000000104c107221 */ /* 0x010ff20000010000 */
[----:B------:R-:W4:Y:S01]  /*2c800*/  MUFU.EX2 R81, R81 ;  /* 0x0000005100517308 */ /* 0x000f220000000800 */
[----:B-1----:R-:W-:Y:S01]  /*2c810*/  FADD.FTZ R16, R77, R16 ;  /* 0x000000104d107221 */ /* 0x002fe20000010000 */
[C---:B---3--:R-:W-:Y:S08]  /*2c820*/  HMMA.16816.F32.BF16 R132, R20.reuse, R24, R132 ;  /* 0x000000181484723c */ /* 0x048ff00000041884 */
[----:B------:R-:W1:Y:S01]  /*2c830*/  MUFU.EX2 R64, R229 ;  /* 0x000000e500407308 */ /* 0x000e620000000800 */
[----:B--2---:R-:W-:Y:S01]  /*2c840*/  FADD.FTZ R3, R80, R16 ;  /* 0x0000001050037221 */ /* 0x004fe20000010000 */
[C---:B------:R-:W-:Y:S01]  /*2c850*/  HMMA.16816.F32.BF16 R136, R20.reuse, R26, R136 ;  /* 0x0000001a1488723c */ /* 0x040fe20000041888 */
[----:B------:R-:W2:Y:S07]  /*2c860*/  LDSM.16.MT88.4 R24, [R182+0xb800] ;  /* 0x00b80000b618783b */ /* 0x000eae0000004200 */
[----:B------:R-:W3:Y:S01]  /*2c870*/  MUFU.EX2 R61, R230 ;  /* 0x000000e6003d7308 */ /* 0x000ee20000000800 */
[----:B----4-:R-:W-:Y:S09]  /*2c880*/  FADD.FTZ R3, R81, R3 ;  /* 0x0000000351037221 */ /* 0x010ff20000010000 */
[----:B------:R-:W4:Y:S01]  /*2c890*/  MUFU.EX2 R63, R231 ;  /* 0x000000e7003f7308 */ /* 0x000f220000000800 */
[----:B-1----:R-:W-:Y:S09]  /*2c8a0*/  FADD.FTZ R0, R64, R0 ;  /* 0x0000000040007221 */ /* 0x002ff20000010000 */
[----:B------:R-:W1:Y:S01]  /*2c8b0*/  MUFU.EX2 R62, R232 ;  /* 0x000000e8003e7308 */ /* 0x000e620000000800 */
[----:B---3--:R-:W-:Y:S09]  /*2c8c0*/  FADD.FTZ R0, R61, R0 ;  /* 0x000000003d007221 */ /* 0x008ff20000010000 */
[----:B------:R-:W3:Y:S01]  /*2c8d0*/  MUFU.EX2 R84, R84 ;  /* 0x0000005400547308 */ /* 0x000ee20000000800 */
[----:B----4-:R-:W-:Y:S01]  /*2c8e0*/  FADD.FTZ R0, R63, R0 ;  /* 0x000000003f007221 */ /* 0x010fe20000010000 */
[C---:B--2---:R-:W-:Y:S08]  /*2c8f0*/  HMMA.16816.F32.BF16 R140, R20.reuse, R24, R140 ;  /* 0x00000018148c723c */ /* 0x044ff0000004188c */
[----:B------:R-:W2:Y:S01]  /*2c900*/  MUFU.EX2 R85, R85 ;  /* 0x0000005500557308 */ /* 0x000ea20000000800 */
[----:B-1----:R-:W-:Y:S01]  /*2c910*/  FADD.FTZ R0, R62, R0 ;  /* 0x000000003e007221 */ /* 0x002fe20000010000 */
[C---:B------:R-:W-:Y:S01]  /*2c920*/  HMMA.16816.F32.BF16 R144, R20.reuse, R26, R144 ;  /* 0x0000001a1490723c */ /* 0x040fe20000041890 */
[----:B------:R-:W1:Y:S07]  /*2c930*/  LDSM.16.MT88.4 R24, [R183+0xb800] ;  /* 0x00b80000b718783b */ /* 0x000e6e0000004200 */
[----:B------:R-:W4:Y:S01]  /*2c940*/  MUFU.EX2 R88, R88 ;  /* 0x0000005800587308 */ /* 0x000f220000000800 */
[----:B---3--:R-:W-:Y:S09]  /*2c950*/  FADD.FTZ R3, R84, R3 ;  /* 0x0000000354037221 */ /* 0x008ff20000010000 */
[----:B------:R-:W3:Y:S01]  /*2c960*/  MUFU.EX2 R89, R89 ;  /* 0x0000005900597308 */ /* 0x000ee20000000800 */
[----:B--2---:R-:W-:Y:S09]  /*2c970*/  FADD.FTZ R3, R85, R3 ;  /* 0x0000000355037221 */ /* 0x004ff20000010000 */
[----:B------:R-:W2:Y:S01]  /*2c980*/  MUFU.EX2 R60, R233 ;  /* 0x000000e9003c7308 */ /* 0x000ea20000000800 */
[----:B----4-:R-:W-:Y:S09]  /*2c990*/  FADD.FTZ R3, R88, R3 ;  /* 0x0000000358037221 */ /* 0x010ff20000010000 */
[----:B------:R-:W4:Y:S01]  /*2c9a0*/  MUFU.EX2 R57, R234 ;  /* 0x000000ea00397308 */ /* 0x000f220000000800 */
[----:B---3--:R-:W-:Y:S01]  /*2c9b0*/  FADD.FTZ R16, R89, R3 ;  /* 0x0000000359107221 */ /* 0x008fe20000010000 */
[C---:B-1----:R-:W-:Y:S08]  /*2c9c0*/  HMMA.16816.F32.BF16 R148, R20.reuse, R24, R148 ;  /* 0x000000181494723c */ /* 0x042ff00000041894 */
[----:B------:R-:W-:Y:S01]  /*2c9d0*/  MUFU.EX2 R56, R235 ;  /* 0x000000eb00387308 */ /* 0x000fe20000000800 */
[----:B------:R-:W-:Y:S01]  /*2c9e0*/  HMMA.16816.F32.BF16 R12, R20, R26, R12 ;  /* 0x0000001a140c723c */ /* 0x000fe2000004180c */
[----:B------:R-:W1:Y:S02]  /*2c9f0*/  LDSM.16.MT88.4 R24, [R181+0xc000] ;  /* 0x00c00000b518783b */ /* 0x000e640000004200 */
[----:B--2---:R-:W-:Y:S06]  /*2ca00*/  FADD.FTZ R3, R60, R0 ;  /* 0x000000003c037221 */ /* 0x004fec0000010000 */
[----:B------:R-:W2:Y:S03]  /*2ca10*/  MUFU.EX2 R92, R92 ;  /* 0x0000005c005c7308 */ /* 0x000ea60000000800 */
[----:B------:R-:W-:Y:S02]  /*2ca20*/  F2FP.BF16.PACK_AB R21, R50, R47 ;  /* 0x0000002f3215723e */ /* 0x000fe400000010ff */
[----:B------:R-:W-:Y:S02]  /*2ca30*/  F2FP.BF16.PACK_AB R23, R54, R51 ;  /* 0x000000333617723e */ /* 0x000fe400000010ff */
[----:B------:R-:W-:Y:S01]  /*2ca40*/  F2FP.BF16.PACK_AB R20, R111, R70 ;  /* 0x000000466f14723e */ /* 0x000fe200000010ff */
[----:B----4-:R-:W-:Y:S01]  /*2ca50*/  FADD.FTZ R3, R57, R3 ;  /* 0x0000000339037221 */ /* 0x010fe20000010000 */
[----:B------:R-:W-:Y:S01]  /*2ca60*/  F2FP.BF16.PACK_AB R22, R106, R103 ;  /* 0x000000676a16723e */ /* 0x000fe200000010ff */
[----:B------:R-:W-:Y:S10]  /*2ca70*/  MUFU.EX2 R54, R236 ;  /* 0x000000ec00367308 */ /* 0x000ff40000000800 */
[----:B------:R-:W3:Y:S01]  /*2ca80*/  MUFU.EX2 R93, R93 ;  /* 0x0000005d005d7308 */ /* 0x000ee20000000800 */
[----:B--2---:R-:W-:Y:S09]  /*2ca90*/  FADD.FTZ R0, R92, R16 ;  /* 0x000000105c007221 */ /* 0x004ff20000010000 */
[----:B------:R-:W2:Y:S01]  /*2caa0*/  MUFU.EX2 R96, R96 ;  /* 0x0000006000607308 */ /* 0x000ea20000000800 */
[C---:B-1----:R-:W-:Y:S09]  /*2cab0*/  HMMA.16816.F32.BF16 R4, R20.reuse, R24, R4 ;  /* 0x000000181404723c */ /* 0x042ff20000041804 */
[----:B------:R-:W1:Y:S01]  /*2cac0*/  MUFU.EX2 R97, R97 ;  /* 0x0000006100617308 */ /* 0x000e620000000800 */
[C---:B------:R-:W-:Y:S01]  /*2cad0*/  HMMA.16816.F32.BF16 R8, R20.reuse, R26, R8 ;  /* 0x0000001a1408723c */ /* 0x040fe20000041808 */
[----:B------:R-:W4:Y:S02]  /*2cae0*/  LDSM.16.MT88.4 R24, [R184+0xc000] ;  /* 0x00c00000b818783b */ /* 0x000f240000004200 */
[----:B---3--:R-:W-:Y:S02]  /*2caf0*/  FADD.FTZ R16, R93, R0 ;  /* 0x000000005d107221 */ /* 0x008fe40000010000 */
[----:B------:R-:W-:Y:S04]  /*2cb00*/  FADD.FTZ R0, R56, R3 ;  /* 0x0000000338007221 */ /* 0x000fe80000010000 */
[----:B------:R-:W3:Y:S03]  /*2cb10*/  MUFU.EX2 R53, R237 ;  /* 0x000000ed00357308 */ /* 0x000ee60000000800 */
[----:B------:R-:W-:Y:S02]  /*2cb20*/  FADD.FTZ R0, R54, R0 ;  /* 0x0000000036007221 */ /* 0x000fe40000010000 */
[----:B--2---:R-:W-:Y:S05]  /*2cb30*/  FADD.FTZ R3, R96, R16 ;  /* 0x0000001060037221 */ /* 0x004fea0000010000 */
[----:B------:R-:W2:Y:S01]  /*2cb40*/  MUFU.EX2 R52, R238 ;  /* 0x000000ee00347308 */ /* 0x000ea20000000800 */
[----:B-1----:R-:W-:Y:S09]  /*2cb50*/  FADD.FTZ R3, R97, R3 ;  /* 0x0000000361037221 */ /* 0x002ff20000010000 */
[----:B------:R-:W1:Y:S01]  /*2cb60*/  MUFU.EX2 R51, R239 ;  /* 0x000000ef00337308 */ /* 0x000e620000000800 */
[----:B---3--:R-:W-:Y:S09]  /*2cb70*/  FADD.FTZ R0, R53, R0 ;  /* 0x0000000035007221 */ /* 0x008ff20000010000 */
[----:B------:R-:W3:Y:S01]  /*2cb80*/  MUFU.EX2 R50, R240 ;  /* 0x000000f000327308 */ /* 0x000ee20000000800 */
[C---:B----4-:R-:W-:Y:S03]  /*2cb90*/  HMMA.16816.F32.BF16 R132, R20.reuse, R24, R132 ;  /* 0x000000181484723c */ /* 0x050fe60000041884 */
[----:B--2---:R-:W-:Y:S06]  /*2cba0*/  FADD.FTZ R0, R52, R0 ;  /* 0x0000000034007221 */ /* 0x004fec0000010000 */
[----:B------:R-:W2:Y:S01]  /*2cbb0*/  MUFU.EX2 R100, R100 ;  /* 0x0000006400647308 */ /* 0x000ea20000000800 */
[C---:B------:R-:W-:Y:S01]  /*2cbc0*/  HMMA.16816.F32.BF16 R136, R20.reuse, R26, R136 ;  /* 0x0000001a1488723c */ /* 0x040fe20000041888 */
[----:B------:R-:W4:Y:S02]  /*2cbd0*/  LDSM.16.MT88.4 R24, [R182+0xc000] ;  /* 0x00c00000b618783b */ /* 0x000f240000004200 */
[----:B-1----:R-:W-:Y:S06]  /*2cbe0*/  FADD.FTZ R0, R51, R0 ;  /* 0x0000000033007221 */ /* 0x002fec0000010000 */
[----:B------:R-:W1:Y:S03]  /*2cbf0*/  MUFU.EX2 R101, R101 ;  /* 0x0000006500657308 */ /* 0x000e660000000800 */
[----:B---3--:R-:W-:Y:S07]  /*2cc00*/  FADD.FTZ R0, R50, R0 ;  /* 0x0000000032007221 */ /* 0x008fee0000010000 */
[----:B------:R-:W3:Y:S01]  /*2cc10*/  MUFU.EX2 R104, R104 ;  /* 0x0000006800687308 */ /* 0x000ee20000000800 */
[----:B--2---:R-:W-:Y:S09]  /*2cc20*/  FADD.FTZ R3, R100, R3 ;  /* 0x0000000364037221 */ /* 0x004ff20000010000 */
[----:B------:R-:W2:Y:S01]  /*2cc30*/  MUFU.EX2 R105, R105 ;  /* 0x0000006900697308 */ /* 0x000ea20000000800 */
[----:B-1----:R-:W-:Y:S09]  /*2cc40*/  FADD.FTZ R3, R101, R3 ;  /* 0x0000000365037221 */ /* 0x002ff20000010000 */
[----:B------:R-:W1:Y:S01]  /*2cc50*/  MUFU.EX2 R49, R241 ;  /* 0x000000f100317308 */ /* 0x000e620000000800 */
[C---:B----4-:R-:W-:Y:S03]  /*2cc60*/  HMMA.16816.F32.BF16 R140, R20.reuse, R24, R140 ;  /* 0x00000018148c723c */ /* 0x050fe6000004188c */
[----:B---3--:R-:W-:Y:S06]  /*2cc70*/  FADD.FTZ R3, R104, R3 ;  /* 0x0000000368037221 */ /* 0x008fec0000010000 */
[----:B------:R-:W3:Y:S01]  /*2cc80*/  MUFU.EX2 R48, R242 ;  /* 0x000000f200307308 */ /* 0x000ee20000000800 */
[C---:B------:R-:W-:Y:S01]  /*2cc90*/  HMMA.16816.F32.BF16 R144, R20.reuse, R26, R144 ;  /* 0x0000001a1490723c */ /* 0x040fe20000041890 */
[----:B------:R-:W4:Y:S02]  /*2cca0*/  LDSM.16.MT88.4 R24, [R183+0xc000] ;  /* 0x00c00000b718783b */ /* 0x000f240000004200 */
[----:B--2---:R-:W-:Y:S06]  /*2ccb0*/  FADD.FTZ R3, R105, R3 ;  /* 0x0000000369037221 */ /* 0x004fec0000010000 */
[----:B------:R-:W2:Y:S03]  /*2ccc0*/  MUFU.EX2 R47, R243 ;  /* 0x000000f3002f7308 */ /* 0x000ea60000000800 */
[----:B-1----:R-:W-:Y:S07]  /*2ccd0*/  FADD.FTZ R0, R49, R0 ;  /* 0x0000000031007221 */ /* 0x002fee0000010000 */
[----:B------:R-:W1:Y:S01]  /*2cce0*/  MUFU.EX2 R108, R108 ;  /* 0x0000006c006c7308 */ /* 0x000e620000000800 */
[----:B---3--:R-:W-:Y:S09]  /*2ccf0*/  FADD.FTZ R0, R48, R0 ;  /* 0x0000000030007221 */ /* 0x008ff20000010000 */
[----:B------:R-:W3:Y:S01]  /*2cd00*/  MUFU.EX2 R109, R109 ;  /* 0x0000006d006d7308 */ /* 0x000ee20000000800 */
[----:B--2---:R-:W-:Y:S09]  /*2cd10*/  FADD.FTZ R0, R47, R0 ;  /* 0x000000002f007221 */ /* 0x004ff20000010000 */
[----:B------:R-:W2:Y:S01]  /*2cd20*/  MUFU.EX2 R112, R112 ;  /* 0x0000007000707308 */ /* 0x000ea20000000800 */
[C---:B----4-:R-:W-:Y:S03]  /*2cd30*/  HMMA.16816.F32.BF16 R148, R20.reuse, R24, R148 ;  /* 0x000000181494723c */ /* 0x050fe60000041894 */
[----:B-1----:R-:W-:Y:S05]  /*2cd40*/  FADD.FTZ R3, R108, R3 ;  /* 0x000000036c037221 */ /* 0x002fea0000010000 */
[----:B------:R-:W-:Y:S01]  /*2cd50*/  HMMA.16816.F32.BF16 R12, R20, R26, R12 ;  /* 0x0000001a140c723c */ /* 0x000fe2000004180c */
[----:B------:R-:W1:Y:S01]  /*2cd60*/  LDSM.16.MT88.4 R24, [R184+0xc800] ;  /* 0x00c80000b818783b */ /* 0x000e620000004200 */
[----:B------:R-:W4:Y:S02]  /*2cd70*/  MUFU.EX2 R113, R113 ;  /* 0x0000007100717308 */ /* 0x000f240000000800 */
[----:B---3--:R-:W-:Y:S03]  /*2cd80*/  FADD.FTZ R3, R109, R3 ;  /* 0x000000036d037221 */ /* 0x008fe60000010000 */
[----:B------:R-:W-:Y:S02]  /*2cd90*/  F2FP.BF16.PACK_AB R21, R55, R40 ;  /* 0x000000283715723e */ /* 0x000fe400000010ff */
[----:B------:R-:W-:Y:S01]  /*2cda0*/  F2FP.BF16.PACK_AB R23, R59, R58 ;  /* 0x0000003a3b17723e */ /* 0x000fe200000010ff */
[----:B------:R-:W-:Y:S02]  /*2cdb0*/  LDSM.16.MT88.4 R40, [R183+0xf000] ;  /* 0x00f00000b728783b */ /* 0x000fe40000004200 */
[----:B------:R-:W-:Y:S01]  /*2cdc0*/  F2FP.BF16.PACK_AB R20, R127, R71 ;  /* 0x000000477f14723e */ /* 0x000fe200000010ff */
[----:B------:R-:W-:Y:S01]  /*2cdd0*/  MUFU.EX2 R19, R250 ;  /* 0x000000fa00137308 */ /* 0x000fe20000000800 */
[----:B------:R-:W-:Y:S01]  /*2cde0*/  F2FP.BF16.PACK_AB R22, R123, R114 ;  /* 0x000000727b16723e */ /* 0x000fe200000010ff */
[----:B--2---:R-:W-:Y:S06]  /*2cdf0*/  FADD.FTZ R3, R112, R3 ;  /* 0x0000000370037221 */ /* 0x004fec0000010000 */
[C---:B------:R-:W-:Y:S02]  /*2ce00*/  HMMA.16816.F32.BF16 R4, R20.reuse, R28, R4 ;  /* 0x0000001c1404723c */ /* 0x040fe40000041804 */
[----:B------:R-:W-:Y:S01]  /*2ce10*/  MUFU.EX2 R17, R251 ;  /* 0x000000fb00117308 */ /* 0x000fe20000000800 */
[----:B----4-:R-:W-:Y:S05]  /*2ce20*/  FADD.FTZ R3, R113, R3 ;  /* 0x0000000371037221 */ /* 0x010fea0000010000 */
[C---:B------:R-:W-:Y:S01]  /*2ce30*/  HMMA.16816.F32.BF16 R8, R20.reuse, R30, R8 ;  /* 0x0000001e1408723c */ /* 0x040fe20000041808 */
[----:B------:R-:W2:Y:S03]  /*2ce40*/  LDSM.16.MT88.4 R28, [R182+0xc800] ;  /* 0x00c80000b61c783b */ /* 0x000ea60000004200 */
[----:B------:R-:W3:Y:S01]  /*2ce50*/  MUFU.EX2 R124, R124 ;  /* 0x0000007c007c7308 */ /* 0x000ee20000000800 */
[----:B------:R-:W-:Y:S04]  /*2ce60*/  FADD.FTZ R3, R116, R3 ;  /* 0x0000000374037221 */ /* 0x000fe80000010000 */
[----:B------:R-:W-:Y:S01]  /*2ce70*/  FADD.FTZ R3, R117, R3 ;  /* 0x0000000375037221 */ /* 0x000fe20000010000 */
[C---:B-1----:R-:W-:Y:S04]  /*2ce80*/  HMMA.16816.F32.BF16 R132, R20.reuse, R24, R132 ;  /* 0x000000181484723c */ /* 0x042fe80000041884 */
[----:B------:R-:W1:Y:S01]  /*2ce90*/  MUFU.EX2 R125, R125 ;  /* 0x0000007d007d7308 */ /* 0x000e620000000800 */
[----:B------:R-:W-:Y:S04]  /*2cea0*/  FADD.FTZ R3, R120, R3 ;  /* 0x0000000378037221 */ /* 0x000fe80000010000 */
[----:B------:R-:W-:Y:S01]  /*2ceb0*/  FADD.FTZ R3, R121, R3 ;  /* 0x0000000379037221 */ /* 0x000fe20000010000 */
[C---:B------:R-:W-:Y:S01]  /*2cec0*/  HMMA.16816.F32.BF16 R136, R20.reuse, R26, R136 ;  /* 0x0000001a1488723c */ /* 0x040fe20000041888 */
[----:B------:R-:W4:Y:S03]  /*2ced0*/  LDSM.16.MT88.4 R24, [R183+0xc800] ;  /* 0x00c80000b718783b */ /* 0x000f260000004200 */
[----:B------:R-:W5:Y:S01]  /*2cee0*/  MUFU.EX2 R128, R128 ;  /* 0x0000008000807308 */ /* 0x000f620000000800 */
[----:B---3--:R-:W-:Y:S04]  /*2cef0*/  FADD.FTZ R3, R124, R3 ;  /* 0x000000037c037221 */ /* 0x008fe80000010000 */
[----:B-1----:R-:W-:Y:S01]  /*2cf00*/  FADD.FTZ R3, R125, R3 ;  /* 0x000000037d037221 */ /* 0x002fe20000010000 */
[C---:B--2---:R-:W-:Y:S03]  /*2cf10*/  HMMA.16816.F32.BF16 R140, R20.reuse, R28, R140 ;  /* 0x0000001c148c723c */ /* 0x044fe6000004188c */
[----:B-----5:R-:W-:Y:S05]  /*2cf20*/  FADD.FTZ R3, R128, R3 ;  /* 0x0000000380037221 */ /* 0x020fea0000010000 */
[C---:B------:R-:W-:Y:S01]  /*2cf30*/  HMMA.16816.F32.BF16 R144, R20.reuse, R30, R144 ;  /* 0x0000001e1490723c */ /* 0x040fe20000041890 */
[----:B------:R-:W1:Y:S07]  /*2cf40*/  LDSM.16.MT88.4 R28, [R181+0xd000] ;  /* 0x00d00000b51c783b */ /* 0x000e6e0000004200 */
[C---:B----4-:R-:W-:Y:S08]  /*2cf50*/  HMMA.16816.F32.BF16 R148, R20.reuse, R24, R148 ;  /* 0x000000181494723c */ /* 0x050ff00000041894 */
[----:B------:R-:W-:Y:S01]  /*2cf60*/  HMMA.16816.F32.BF16 R12, R20, R26, R12 ;  /* 0x0000001a140c723c */ /* 0x000fe2000004180c */
[----:B------:R-:W2:Y:S06]  /*2cf70*/  LDSM.16.MT88.4 R24, [R184+0xd000] ;  /* 0x00d00000b818783b */ /* 0x000eac0000004200 */
[----:B------:R-:W-:Y:S02]  /*2cf80*/  F2FP.BF16.PACK_AB R20, R164, R78 ;  /* 0x0000004ea414723e */ /* 0x000fe400000010ff */
[----:B------:R-:W-:Y:S02]  /*2cf90*/  F2FP.BF16.PACK_AB R21, R45, R44 ;  /* 0x0000002c2d15723e */ /* 0x000fe400000010ff */
[----:B------:R-:W-:Y:S01]  /*2cfa0*/  MUFU.EX2 R44, R245 ;  /* 0x000000f5002c7308 */ /* 0x000fe20000000800 */
[----:B------:R-:W-:Y:S02]  /*2cfb0*/  F2FP.BF16.PACK_AB R23, R82, R75 ;  /* 0x0000004b5217723e */ /* 0x000fe400000010ff */
[----:B------:R-:W-:Y:S02]  /*2cfc0*/  F2FP.BF16.PACK_AB R22, R160, R126 ;  /* 0x0000007ea016723e */ /* 0x000fe400000010ff */
[----:B------:R-:W-:Y:S05]  /*2cfd0*/  F2FP.BF16.PACK_AB R160, R125, R124 ;  /* 0x0000007c7da0723e */ /* 0x000fea00000010ff */
[C---:B-1----:R-:W-:Y:S01]  /*2cfe0*/  HMMA.16816.F32.BF16 R4, R20.reuse, R28, R4 ;  /* 0x0000001c1404723c */ /* 0x042fe20000041804 */
[----:B------:R-:W1:Y:S07]  /*2cff0*/  MUFU.EX2 R45, R244 ;  /* 0x000000f4002d7308 */ /* 0x000e6e0000000800 */
[C---:B------:R-:W-:Y:S01]  /*2d000*/  HMMA.16816.F32.BF16 R8, R20.reuse, R30, R8 ;  /* 0x0000001e1408723c */ /* 0x040fe20000041808 */
[----:B------:R-:W3:Y:S07]  /*2d010*/  LDSM.16.MT88.4 R28, [R182+0xd000] ;  /* 0x00d00000b61c783b */ /* 0x000eee0000004200 */
[C---:B--2---:R-:W-:Y:S04]  /*2d020*/  HMMA.16816.F32.BF16 R132, R20.reuse, R24, R132 ;  /* 0x000000181484723c */ /* 0x044fe80000041884 */
[----:B-1----:R-:W-:Y:S04]  /*2d030*/  FADD.FTZ R0, R45, R0 ;  /* 0x000000002d007221 */ /* 0x002fe80000010000 */
[C---:B------:R-:W-:Y:S01]  /*2d040*/  HMMA.16816.F32.BF16 R136, R20.reuse, R26, R136 ;  /* 0x0000001a1488723c */ /* 0x040fe20000041888 */
[----:B------:R-:W1:Y:S03]  /*2d050*/  LDSM.16.MT88.4 R24, [R183+0xd000] ;  /* 0x00d00000b718783b */ /* 0x000e660000004200 */
[----:B------:R-:W-:Y:S04]  /*2d060*/  FADD.FTZ R0, R44, R0 ;  /* 0x000000002c007221 */ /* 0x000fe80000010000 */
[C---:B---3--:R-:W-:Y:S08]  /*2d070*/  HMMA.16816.F32.BF16 R140, R20.reuse, R28, R140 ;  /* 0x0000001c148c723c */ /* 0x048ff0000004188c */
[C---:B------:R-:W-:Y:S01]  /*2d080*/  HMMA.16816.F32.BF16 R144, R20.reuse, R30, R144 ;  /* 0x0000001e1490723c */ /* 0x040fe20000041890 */
[----:B------:R-:W2:Y:S07]  /*2d090*/  LDSM.16.MT88.4 R28, [R181+0xd800] ;  /* 0x00d80000b51c783b */ /* 0x000eae0000004200 */
[C---:B-1----:R-:W-:Y:S08]  /*2d0a0*/  HMMA.16816.F32.BF16 R148, R20.reuse, R24, R148 ;  /* 0x000000181494723c */ /* 0x042ff00000041894 */
[----:B------:R-:W-:Y:S01]  /*2d0b0*/  HMMA.16816.F32.BF16 R12, R20, R26, R12 ;  /* 0x0000001a140c723c */ /* 0x000fe2000004180c */
[----:B------:R-:W1:Y:S06]  /*2d0c0*/  LDSM.16.MT88.4 R24, [R182+0xd800] ;  /* 0x00d80000b618783b */ /* 0x000e6c0000004200 */
[----:B------:R-:W-:Y:S02]  /*2d0d0*/  F2FP.BF16.PACK_AB R23, R166, R131 ;  /* 0x00000083a617723e */ /* 0x000fe400000010ff */
[----:B------:R-:W-:Y:S03]  /*2d0e0*/  F2FP.BF16.PACK_AB R21, R161, R163 ;  /* 0x000000a3a115723e */ /* 0x000fe600000010ff */
[----:B------:R-:W-:Y:S02]  /*2d0f0*/  F2FP.BF16.PACK_AB R20, R110, R107 ;  /* 0x0000006b6e14723e */ /* 0x000fe400000010ff */
[----:B------:R-:W-:Y:S02]  /*2d100*/  F2FP.BF16.PACK_AB R22, R115, R158 ;  /* 0x0000009e7316723e */ /* 0x000fe400000010ff */
[----:B------:R-:W-:Y:S02]  /*2d110*/  F2FP.BF16.PACK_AB R163, R152, R17 ;  /* 0x0000001198a3723e */ /* 0x000fe400000010ff */
[----:B------:R-:W-:Y:S03]  /*2d120*/  MOV R158, R18 ;  /* 0x00000012009e7202 */ /* 0x000fe60000000f00 */
[C---:B--2---:R-:W-:Y:S08]  /*2d130*/  HMMA.16816.F32.BF16 R4, R20.reuse, R28, R4 ;  /* 0x0000001c1404723c */ /* 0x044ff00000041804 */
[C---:B------:R-:W-:Y:S01]  /*2d140*/  HMMA.16816.F32.BF16 R8, R20.reuse, R30, R8 ;  /* 0x0000001e1408723c */ /* 0x040fe20000041808 */
[----:B------:R-:W2:Y:S07]  /*2d150*/  LDSM.16.MT88.4 R28, [R183+0xd800] ;  /* 0x00d80000b71c783b */ /* 0x000eae0000004200 */
[C---:B------:R-:W-:Y:S08]  /*2d160*/  HMMA.16816.F32.BF16 R132, R20.reuse, R32, R132 ;  /* 0x000000201484723c */ /* 0x040ff00000041884 */
[C---:B------:R-:W-:Y:S01]  /*2d170*/  HMMA.16816.F32.BF16 R136, R20.reuse, R34, R136 ;  /* 0x000000221488723c */ /* 0x040fe20000041888 */
[----:B------:R-:W3:Y:S07]  /*2d180*/  LDSM.16.MT88.4 R32, [R181+0xe000] ;  /* 0x00e00000b520783b */ /* 0x000eee0000004200 */
[C---:B-1----:R-:W-:Y:S08]  /*2d190*/  HMMA.16816.F32.BF16 R140, R20.reuse, R24, R140 ;  /* 0x00000018148c723c */ /* 0x042ff0000004188c */
[C---:B------:R-:W-:Y:S01]  /*2d1a0*/  HMMA.16816.F32.BF16 R144, R20.reuse, R26, R144 ;  /* 0x0000001a1490723c */ /* 0x040fe20000041890 */
[----:B------:R-:W1:Y:S07]  /*2d1b0*/  LDSM.16.MT88.4 R24, [R184+0xe000] ;  /* 0x00e00000b818783b */ /* 0x000e6e0000004200 */
[C---:B--2---:R-:W-:Y:S08]  /*2d1c0*/  HMMA.16816.F32.BF16 R148, R20.reuse, R28, R148 ;  /* 0x0000001c1494723c */ /* 0x044ff00000041894 */
[----:B------:R-:W-:Y:S01]  /*2d1d0*/  HMMA.16816.F32.BF16 R12, R20, R30, R12 ;  /* 0x0000001e140c723c */ /* 0x000fe2000004180c */
[----:B------:R-:W2:Y:S06]  /*2d1e0*/  LDSM.16.MT88.4 R28, [R182+0xe000] ;  /* 0x00e00000b61c783b */ /* 0x000eac0000004200 */
[----:B------:R-:W-:Y:S02]  /*2d1f0*/  F2FP.BF16.PACK_AB R23, R167, R165 ;  /* 0x000000a5a717723e */ /* 0x000fe400000010ff */
[----:B------:R-:W-:Y:S01]  /*2d200*/  F2FP.BF16.PACK_AB R21, R162, R118 ;  /* 0x00000076a215723e */ /* 0x000fe200000010ff */
[----:B------:R-:W-:Y:S02]  /*2d210*/  LDSM.16.MT88.4 R164, [R181+0x11800] ;  /* 0x01180000b5a4783b */ /* 0x000fe40000004200 */
[----:B------:R-:W-:Y:S02]  /*2d220*/  F2FP.BF16.PACK_AB R20, R130, R122 ;  /* 0x0000007a8214723e */ /* 0x000fe400000010ff */
[----:B------:R-:W-:Y:S02]  /*2d230*/  F2FP.BF16.PACK_AB R22, R73, R119 ;  /* 0x000000774916723e */ /* 0x000fe400000010ff */
[----:B------:R-:W-:Y:S05]  /*2d240*/  F2FP.BF16.PACK_AB R162, R46, R128 ;  /* 0x000000802ea2723e */ /* 0x000fea00000010ff */
        /* <DEDUP_REMOVED lines=11> */
[----:B------:R-:W3:Y:S06]  /*2d300*/  LDSM.16.MT88.4 R36, [R183+0xe800] ;  /* 0x00e80000b724783b */ /* 0x000eec0000004200 */
        /* <DEDUP_REMOVED lines=10> */
[C---:B--2---:R-:W-:Y:S08]  /*2d3b0*/  HMMA.16816.F32.BF16 R140, R20.reuse, R28, R140 ;  /* 0x0000001c148c723c */ /* 0x044ff0000004188c */
[C---:B------:R-:W-:Y:S01]  /*2d3c0*/  HMMA.16816.F32.BF16 R144, R20.reuse, R30, R144 ;  /* 0x0000001e1490723c */ /* 0x040fe20000041890 */
[----:B------:R-:W2:Y:S07]  /*2d3d0*/  LDSM.16.MT88.4 R28, [R182+0xf000] ;  /* 0x00f00000b61c783b */ /* 0x000eae0000004200 */
[C---:B---3--:R-:W-:Y:S08]  /*2d3e0*/  HMMA.16816.F32.BF16 R148, R20.reuse, R36, R148 ;  /* 0x000000241494723c */ /* 0x048ff00000041894 */
[----:B------:R-:W-:Y:S01]  /*2d3f0*/  HMMA.16816.F32.BF16 R12, R20, R38, R12 ;  /* 0x00000026140c723c */ /* 0x000fe2000004180c */
[----:B------:R-:W-:Y:S06]  /*2d400*/  LDSM.16.MT88.4 R36, [R183+0xf800] ;  /* 0x00f80000b724783b */ /* 0x000fec0000004200 */
[----:B------:R-:W-:Y:S02]  /*2d410*/  F2FP.BF16.PACK_AB R21, R61, R64 ;  /* 0x000000403d15723e */ /* 0x000fe400000010ff */
[----:B------:R-:W-:Y:S03]  /*2d420*/  F2FP.BF16.PACK_AB R23, R62, R63 ;  /* 0x0000003f3e17723e */ /* 0x000fe600000010ff */
[----:B------:R-:W-:Y:S02]  /*2d430*/  F2FP.BF16.PACK_AB R20, R85, R84 ;  /* 0x000000545514723e */ /* 0x000fe400000010ff */
[----:B------:R-:W-:Y:S07]  /*2d440*/  F2FP.BF16.PACK_AB R22, R89, R88 ;  /* 0x000000585916723e */ /* 0x000fee00000010ff */
[C---:B-1----:R-:W-:Y:S08]  /*2d450*/  HMMA.16816.F32.BF16 R4, R20.reuse, R24, R4 ;  /* 0x000000181404723c */ /* 0x042ff00000041804 */
[C---:B------:R-:W-:Y:S01]  /*2d460*/  HMMA.16816.F32.BF16 R8, R20.reuse, R26, R8 ;  /* 0x0000001a1408723c */ /* 0x040fe20000041808 */
[----:B------:R-:W1:Y:S07]  /*2d470*/  LDSM.16.MT88.4 R24, [R181+0xf800] ;  /* 0x00f80000b518783b */ /* 0x000e6e0000004200 */
[C---:B----4-:R-:W-:Y:S08]  /*2d480*/  HMMA.16816.F32.BF16 R132, R20.reuse, R32, R132 ;  /* 0x000000201484723c */ /* 0x050ff00000041884 */
[C---:B------:R-:W-:Y:S01]  /*2d490*/  HMMA.16816.F32.BF16 R136, R20.reuse, R34, R136 ;  /* 0x000000221488723c */ /* 0x040fe20000041888 */
[----:B------:R-:W-:Y:S07]  /*2d4a0*/  LDSM.16.MT88.4 R32, [R182+0xf800] ;  /* 0x00f80000b620783b */ /* 0x000fee0000004200 */
[C---:B--2---:R-:W-:Y:S08]  /*2d4b0*/  HMMA.16816.F32.BF16 R140, R20.reuse, R28, R140 ;  /* 0x0000001c148c723c */ /* 0x044ff0000004188c */
[C---:B------:R-:W-:Y:S01]  /*2d4c0*/  HMMA.16816.F32.BF16 R144, R20.reuse, R30, R144 ;  /* 0x0000001e1490723c */ /* 0x040fe20000041890 */
[----:B------:R-:W2:Y:S07]  /*2d4d0*/  LDSM.16.MT88.4 R28, [R184+0xf800] ;  /* 0x00f80000b81c783b */ /* 0x000eae0000004200 */
[C---:B------:R-:W-:Y:S01]  /*2d4e0*/  HMMA.16816.F32.BF16 R148, R20.reuse, R40, R148 ;  /* 0x000000281494723c */ /* 0x040fe20000041894 */
[----:B------:R-:W-:Y:S07]  /*2d4f0*/  MUFU.EX2 R41, R247 ;  /* 0x000000f700297308 */ /* 0x000fee0000000800 */
[----:B------:R-:W-:Y:S03]  /*2d500*/  HMMA.16816.F32.BF16 R12, R20, R42, R12 ;  /* 0x0000002a140c723c */ /* 0x000fe6000004180c */
[----:B------:R-:W3:Y:S04]  /*2d510*/  MUFU.EX2 R43, R246 ;  /* 0x000000f6002b7308 */ /* 0x000ee80000000800 */
[----:B------:R-:W-:Y:S02]  /*2d520*/  F2FP.BF16.PACK_AB R21, R57, R60 ;  /* 0x0000003c3915723e */ /* 0x000fe400000010ff */
[----:B------:R-:W-:Y:S03]  /*2d530*/  F2FP.BF16.PACK_AB R23, R54, R56 ;  /* 0x000000383617723e */ /* 0x000fe600000010ff */
[----:B------:R-:W-:Y:S01]  /*2d540*/  F2FP.BF16.PACK_AB R20, R93, R92 ;  /* 0x0000005c5d14723e */ /* 0x000fe200000010ff */
[----:B------:R-:W4:Y:S01]  /*2d550*/  MUFU.EX2 R42, R248 ;  /* 0x000000f8002a7308 */ /* 0x000f220000000800 */
[----:B------:R-:W-:Y:S07]  /*2d560*/  F2FP.BF16.PACK_AB R22, R97, R96 ;  /* 0x000000606116723e */ /* 0x000fee00000010ff */
[C---:B-1----:R-:W-:Y:S02]  /*2d570*/  HMMA.16816.F32.BF16 R4, R20.reuse, R24, R4 ;  /* 0x000000181404723c */ /* 0x042fe40000041804 */
[----:B------:R-:W1:Y:S01]  /*2d580*/  MUFU.EX2 R40, R249 ;  /* 0x000000f900287308 */ /* 0x000e620000000800 */
[----:B---3--:R-:W-:Y:S05]  /*2d590*/  FADD.FTZ R0, R43, R0 ;  /* 0x000000002b007221 */ /* 0x008fea0000010000 */
[C---:B------:R-:W-:Y:S01]  /*2d5a0*/  HMMA.16816.F32.BF16 R8, R20.reuse, R26, R8 ;  /* 0x0000001a1408723c */ /* 0x040fe20000041808 */
[----:B------:R-:W3:Y:S03]  /*2d5b0*/  LDSM.16.MT88.4 R24, [R181+0x10000] ;  /* 0x01000000b518783b */ /* 0x000ee60000004200 */
[----:B------:R-:W-:Y:S04]  /*2d5c0*/  FADD.FTZ R0, R41, R0 ;  /* 0x0000000029007221 */ /* 0x000fe80000010000 */
[C---:B--2---:R-:W-:Y:S04]  /*2d5d0*/  HMMA.16816.F32.BF16 R132, R20.reuse, R28, R132 ;  /* 0x0000001c1484723c */ /* 0x044fe80000041884 */
[----:B----4-:R-:W-:Y:S04]  /*2d5e0*/  FADD.FTZ R0, R42, R0 ;  /* 0x000000002a007221 */ /* 0x010fe80000010000 */
[C---:B------:R-:W-:Y:S01]  /*2d5f0*/  HMMA.16816.F32.BF16 R136, R20.reuse, R30, R136 ;  /* 0x0000001e1488723c */ /* 0x040fe20000041888 */
[----:B------:R-:W2:Y:S03]  /*2d600*/  LDSM.16.MT88.4 R28, [R184+0x10000] ;  /* 0x01000000b81c783b */ /* 0x000ea60000004200 */
[C---:B-1----:R-:W-:Y:S01]  /*2d610*/  F2FP.BF16.PACK_AB R161, R19.reuse, R40 ;  /* 0x0000002813a1723e */ /* 0x042fe200000010ff */
[----:B------:R-:W-:Y:S03]  /*2d620*/  FADD.FTZ R0, R40, R0 ;  /* 0x0000000028007221 */ /* 0x000fe60000010000 */
[C---:B------:R-:W-:Y:S04]  /*2d630*/  HMMA.16816.F32.BF16 R140, R20.reuse, R32, R140 ;  /* 0x00000020148c723c */ /* 0x040fe8000004188c */
[----:B------:R-:W-:Y:S04]  /*2d640*/  FADD.FTZ R0, R19, R0 ;  /* 0x0000000013007221 */ /* 0x000fe80000010000 */
[C---:B------:R-:W-:Y:S01]  /*2d650*/  HMMA.16816.F32.BF16 R144, R20.reuse, R34, R144 ;  /* 0x000000221490723c */ /* 0x040fe20000041890 */
[----:B------:R-:W1:Y:S03]  /*2d660*/  LDSM.16.MT88.4 R32, [R182+0x10000] ;  /* 0x01000000b620783b */ /* 0x000e660000004200 */
        /* <DEDUP_REMOVED lines=11> */
[C---:B--2---:R-:W-:Y:S08]  /*2d720*/  HMMA.16816.F32.BF16 R132, R20.reuse, R28, R132 ;  /* 0x0000001c1484723c */ /* 0x044ff00000041884 */
[C---:B------:R-:W-:Y:S01]  /*2d730*/  HMMA.16816.F32.BF16 R136, R20.reuse, R30, R136 ;  /* 0x0000001e1488723c */ /* 0x040fe20000041888 */
[----:B------:R-:W2:Y:S07]  /*2d740*/  LDSM.16.MT88.4 R28, [R184+0x10800] ;  /* 0x01080000b81c783b */ /* 0x000eae0000004200 */
[C---:B-1----:R-:W-:Y:S08]  /*2d750*/  HMMA.16816.F32.BF16 R140, R20.reuse, R32, R140 ;  /* 0x00000020148c723c */ /* 0x042ff0000004188c */
[C---:B------:R-:W-:Y:S01]  /*2d760*/  HMMA.16816.F32.BF16 R144, R20.reuse, R34, R144 ;  /* 0x000000221490723c */ /* 0x040fe20000041890 */
[----:B------:R-:W1:Y:S07]  /*2d770*/  LDSM.16.MT88.4 R32, [R182+0x10800] ;  /* 0x01080000b620783b */ /* 0x000e6e0000004200 */
        /* <DEDUP_REMOVED lines=17> */
[----:B------:R-:W-:Y:S07]  /*2d890*/  HMMA.16816.F32.BF16 R12, R20, R38, R12 ;  /* 0x00000026140c723c */ /* 0x000fee000004180c */
        /* <DEDUP_REMOVED lines=11> */
[C---:B------:R-:W-:Y:S08]  /*2d950*/  HMMA.16816.F32.BF16 R144, R20.reuse, R34, R144 ;  /* 0x000000221490723c */ /* 0x040ff00000041890 */
[C---:B---3--:R-:W-:Y:S08]  /*2d960*/  HMMA.16816.F32.BF16 R148, R20.reuse, R24, R148 ;  /* 0x000000181494723c */ /* 0x048ff00000041894 */
[----:B------:R-:W-:Y:S01]  /*2d970*/  HMMA.16816.F32.BF16 R12, R20, R26, R12 ;  /* 0x0000001a140c723c */ /* 0x000fe2000004180c */
[----:B------:R-:W1:Y:S07]  /*2d980*/  LDSM.16.MT88.4 R20, [R182+0x11800] ;  /* 0x01180000b614783b */ /* 0x000e6e0000004200 */
[C---:B------:R-:W-:Y:S01]  /*2d990*/  HMMA.16816.F32.BF16 R168, R160.reuse, R164, R4 ;  /* 0x000000a4a0a8723c */ /* 0x040fe20000041804 */
[----:B------:R-:W3:Y:S07]  /*2d9a0*/  LDSM.16.MT88.4 R4, [R183+0x11800] ;  /* 0x01180000b704783b */ /* 0x000eee0000004200 */
[C---:B------:R-:W-:Y:S08]  /*2d9b0*/  HMMA.16816.F32.BF16 R164, R160.reuse, R166, R8 ;  /* 0x000000a6a0a4723c */ /* 0x040ff00000041808 */
[C---:B--2---:R-:W-:Y:S08]  /*2d9c0*/  HMMA.16816.F32.BF16 R132, R160.reuse, R28, R132 ;  /* 0x0000001ca084723c */ /* 0x044ff00000041884 */
[C---:B------:R-:W-:Y:S08]  /*2d9d0*/  HMMA.16816.F32.BF16 R136, R160.reuse, R30, R136 ;  /* 0x0000001ea088723c */ /* 0x040ff00000041888 */
[C---:B-1----:R-:W-:Y:S08]  /*2d9e0*/  HMMA.16816.F32.BF16 R140, R160.reuse, R20, R140 ;  /* 0x00000014a08c723c */ /* 0x042ff0000004188c */
[C---:B------:R-:W-:Y:S08]  /*2d9f0*/  HMMA.16816.F32.BF16 R144, R160.reuse, R22, R144 ;  /* 0x00000016a090723c */ /* 0x040ff00000041890 */
[C---:B---3--:R-:W-:Y:S07]  /*2da00*/  HMMA.16816.F32.BF16 R148, R160.reuse, R4, R148 ;  /* 0x00000004a094723c */ /* 0x048fee0000041894 */
[----:B------:R-:W-:Y:S01]  /*2da10*/  FADD.FTZ R4, R152, R0 ;  /* 0x0000000098047221 */ /* 0x000fe20000010000 */
[----:B------:R-:W-:Y:S04]  /*2da20*/  HMMA.16816.F32.BF16 R160, R160, R6, R12 ;  /* 0x00000006a0a0723c */ /* 0x000fe8000004180c */
[----:B------:R1:W-:Y:S01]  /*2da30*/  STL [R1+0x4], R4 ;  /* 0x0000040401007387 */ /* 0x0003e20000100800 */
[----:B------:R-:W-:Y:S01]  /*2da40*/  FADD.FTZ R0, R46, R3 ;  /* 0x000000032e007221 */ /* 0x000fe20000010000 */
[----:B------:R-:W-:Y:S04]  /*2da50*/  MOV R152, R2 ;  /* 0x0000000200987202 */ /* 0x000fe80000000f00 */
[----:B------:R1:W-:Y:S01]  /*2da60*/  STL [R1+0x8], R0 ;  /* 0x0000080001007387 */ /* 0x0003e20000100800 */
[----:B------:R-:W-:-:S05]  /*2da70*/  @P0 BRA `(.L_x_4331) ;  /* 0xffff8e0000000947 */ /* 0x000fca000383ffff */
.L_x_4322:
[----:B------:R-:W-:Y:S02]  /*2da80*/  ULDC.64 UR4, c[0x0][0x118] ;  /* 0x0000460000047ab9 */ /* 0x000fe40000000a00 */
[----:B------:R2:W5:Y:S01]  /*2da90*/  LD.E R54, [R156.64+0xd8] ;  /* 0x0000d8049c367980 */ /* 0x000562000c101900 */
[----:B------:R-:W-:-:S02]  /*2daa0*/  MOV R8, 0x1f ;  /* 0x0000001f00087802 */ /* 0x000fc40000000f00 */
[----:B------:R-:W-:Y:S01]  /*2dab0*/  MOV R7, 0xffffffff ;  /* 0xffffffff00077802 */ /* 0x000fe20000000f00 */
[----:B------:R-:W-:Y:S05]  /*2dac0*/  BRA.DIV ~URZ, `(.L_x_4332) ;  /* 0x00000dd27f007947 */ /* 0x000fea000b800000 */
[----:B------:R-:W3:Y:S04]  /*2dad0*/  LDL R3, [R1+0x8] ;  /* 0x0000080001037983 */ /* 0x000ee80000100800 */
[----:B-1-3--:R1:W3:Y:S02]  /*2dae0*/  SHFL.BFLY PT, R0, R3, 0x2, 0x1f ;  /* 0x0c401f0003007f89 */ /* 0x00a2e400000e0000 */
.L_x_4336:
        /* <DEDUP_REMOVED lines=9> */
.L_x_4337:
        /* <DEDUP_REMOVED lines=8> */
[----:B------:R-:W-:Y:S02]  /*2dc00*/  MOV R4, 0x3f800000 ;  /* 0x3f80000000047802 */ /* 0x000fe40000000f00 */
[----:B------:R-:W4:Y:S01]  /*2dc10*/  @P4 MUFU.RCP R0, R9 ;  /* 0x0000000900004308 */ /* 0x000f220000001000 */
[----:B------:R-:W-:Y:S01]  /*2dc20*/  LEA.HI R5, R11, R56, RZ, 0x2 ;  /* 0x000000380b057211 */ /* 0x000fe200078f10ff */
[----:B------:R-:W-:Y:S01]  /*2dc30*/  IMAD.MOV.U32 R8, RZ, RZ, 0x40 ;  /* 0x00000040ff087424 */ /* 0x000fe200078e00ff */
[----:B------:R-:W-:Y:S01]  /*2dc40*/  ULDC.64 UR4, c[0x0][0x118] ;  /* 0x0000460000047ab9 */ /* 0x000fe20000000a00 */
[----:B--2---:R-:W2:Y:S01]  /*2dc50*/  LDL.LU R59, [R1+0x154] ;  /* 0x00015400013b7983 */ /* 0x004ea20000300800 */
[----:B------:R-:W-:-:S02]  /*2dc60*/  SHF.R.S32.HI R6, RZ, 0x2, R5 ;  /* 0x00000002ff067819 */ /* 0x000fc40000011405 */
[----:B-1----:R-:W-:Y:S02]  /*2dc70*/  SHF.R.S32.HI R3, RZ, 0x1f, R5 ;  /* 0x0000001fff037819 */ /* 0x002fe40000011405 */
[----:B------:R-:W-:Y:S01]  /*2dc80*/  LEA.HI R55, R11, R56, RZ, 0x5 ;  /* 0x000000380b377211 */ /* 0x000fe200078f28ff */
[----:B------:R-:W1:Y:S01]  /*2dc90*/  @P3 MUFU.RCP R4, R10 ;  /* 0x0000000a00043308 */ /* 0x000e620000001000 */
[----:B------:R-:W-:Y:S01]  /*2dca0*/  LEA.HI R3, R3, R6, RZ, 0x3 ;  /* 0x0000000603037211 */ /* 0x000fe200078f18ff */
[----:B------:R2:W5:Y:S01]  /*2dcb0*/  LDL R58, [R1+0x158] ;  /* 0x00015800013a7983 */ /* 0x0005620000100800 */
[----:B------:R-:W-:Y:S02]  /*2dcc0*/  LOP3.LUT R5, R5, 0x1ffffffc, RZ, 0xc0, !PT ;  /* 0x1ffffffc05057812 */ /* 0x000fe400078ec0ff */
[----:B------:R-:W-:Y:S01]  /*2dcd0*/  LOP3.LUT R3, R3, 0xfffffff8, RZ, 0xc0, !PT ;  /* 0xfffffff803037812 */ /* 0x000fe200078ec0ff */
[----:B----4-:R-:W-:Y:S01]  /*2dce0*/  FMUL.FTZ R168, R0, R168 ;  /* 0x000000a800a87220 */ /* 0x010fe20000410000 */
[----:B------:R-:W-:Y:S01]  /*2dcf0*/  SHF.R.S32.HI R53, RZ, 0x5, R55 ;  /* 0x00000005ff357819 */ /* 0x000fe20000011437 */
[----:B------:R-:W-:-:S02]  /*2dd00*/  IMAD.IADD R5, R56, 0x1, -R5 ;  /* 0x0000000138057824 */ /* 0x000fc400078e0a05 */
[----:B------:R-:W-:Y:S02]  /*2dd10*/  IMAD.IADD R3, R6, 0x1, -R3 ;  /* 0x0000000106037824 */ /* 0x000fe400078e0a03 */
[C---:B------:R-:W-:Y:S01]  /*2dd20*/  FMUL.FTZ R169, R0.reuse, R169 ;  /* 0x000000a900a97220 */ /* 0x040fe20000410000 */
[----:B------:R-:W-:Y:S01]  /*2dd30*/  LEA R5, R53, R5, 0x9 ;  /* 0x0000000535057211 */ /* 0x000fe200078e48ff */
[----:B------:R-:W-:Y:S01]  /*2dd40*/  FMUL.FTZ R164, R0, R164 ;  /* 0x000000a400a47220 */ /* 0x000fe20000410000 */
[C---:B------:R-:W-:Y:S01]  /*2dd50*/  SHF.L.U32 R6, R3.reuse, 0x6, RZ ;  /* 0x0000000603067819 */ /* 0x040fe200000006ff */
[C---:B-1----:R-:W-:Y:S01]  /*2dd60*/  FMUL.FTZ R171, R4.reuse, R171 ;  /* 0x000000ab04ab7220 */ /* 0x042fe20000410000 */
[C---:B------:R-:W-:Y:S01]  /*2dd70*/  LOP3.LUT R7, R3.reuse, 0x1, RZ, 0xc0, !PT ;  /* 0x0000000103077812 */ /* 0x040fe200078ec0ff */
[----:B------:R-:W-:Y:S01]  /*2dd80*/  FMUL.FTZ R170, R4, R170 ;  /* 0x000000aa04aa7220 */ /* 0x000fe20000410000 */
[----:B------:R-:W-:Y:S01]  /*2dd90*/  LOP3.LUT R6, R6, 0x1c0, RZ, 0xc0, !PT ;  /* 0x000001c006067812 */ /* 0x000fe200078ec0ff */
[C---:B------:R-:W-:Y:S01]  /*2dda0*/  FMUL.FTZ R167, R4.reuse, R167 ;  /* 0x000000a704a77220 */ /* 0x040fe20000410000 */
        /* <DEDUP_REMOVED lines=15> */
[C---:B------:R-:W-:Y:S01]  /*2dea0*/  FMUL.FTZ R142, R4.reuse, R142 ;  /* 0x0000008e048e7220 */ /* 0x040fe20000410000 */
        /* <DEDUP_REMOVED lines=26> */
[C---:B------:R-:W-:Y:S01]  /*2e050*/  IADD3 R0, R3.reuse, 0x80, RZ ;  /* 0x0000008003007810 */ /* 0x040fe20007ffe0ff */
[----:B-1----:R-:W-:Y:S01]  /*2e060*/  IMAD.IADD R5, R4, 0x1, R8 ;  /* 0x0000000104057824 */ /* 0x002fe200078e0208 */
[----:B------:R-:W-:-:S04]  /*2e070*/  @P2 IADD3 R0, R3, -0x80, RZ ;  /* 0xffffff8003002810 */ /* 0x000fc80007ffe0ff */
[----:B------:R-:W-:Y:S01]  /*2e080*/  IADD3 R3, R7, R0, RZ ;  /* 0x0000000007037210 */ /* 0x000fe20007ffe0ff */
[----:B------:R-:W-:Y:S01]  /*2e090*/  STS.64 [R5], R136 ;  /* 0x0000008805007388 */ /* 0x000fe20000000a00 */
[----:B----4-:R-:W-:-:S03]  /*2e0a0*/  IMAD.IADD R4, R8, 0x1, R0 ;  /* 0x0000000108047824 */ /* 0x010fc600078e0200 */
        /* <DEDUP_REMOVED lines=11> */
[----:B------:R-:W2:Y:S04]  /*2e160*/  LD.E R19, [R156.64+0x60] ;  /* 0x000060049c137980 */ /* 0x000ea8000c101900 */
[----:B------:R-:W4:Y:S04]  /*2e170*/  S2R R5, SR_TID.X ;  /* 0x0000000000057919 */ /* 0x000f280000002100 */
        /* <DEDUP_REMOVED lines=8> */
[----:B----4-:R-:W-:-:S03]  /*2e200*/  SHF.R.S32.HI R7, RZ, 0x1f, R5 ;  /* 0x0000001fff077819 */ /* 0x010fc60000011405 */
[----:B------:R-:W-:Y:S01]  /*2e210*/  IMAD.IADD R8, R56, 0x1, -R0 ;  /* 0x0000000138087824 */ /* 0x000fe200078e0a00 */
[----:B------:R-:W-:-:S04]  /*2e220*/  LEA.HI R6, R7, R5, RZ, 0x4 ;  /* 0x0000000507067211 */ /* 0x000fc800078f20ff */
[----:B------:R-:W-:Y:S02]  /*2e230*/  LEA.HI R3, R8, R8, RZ, 0x1 ;  /* 0x0000000808037211 */ /* 0x000fe400078f08ff */
[----:B------:R-:W-:-:S03]  /*2e240*/  SHF.R.S32.HI R6, RZ, 0x4, R6 ;  /* 0x00000004ff067819 */ /* 0x000fc60000011406 */
[C---:B------:R-:W-:Y:S01]  /*2e250*/  IMAD.SHL.U32 R4, R3.reuse, 0x4, RZ ;  /* 0x0000000403047824 */ /* 0x040fe200078e00ff */
        /* <DEDUP_REMOVED lines=12> */
[----:B------:R-:W4:Y:S04]  /*2e320*/  @P4 MUFU.LG2 R3, R9 ;  /* 0x0000000900034308 */ /* 0x000f280000000c00 */
        /* <DEDUP_REMOVED lines=9> */
[----:B----4-:R-:W-:-:S02]  /*2e3c0*/  LEA.HI R0, R7, R5, RZ, 0x5 ;  /* 0x0000000507007211 */ /* 0x010fc400078f28ff */
[----:B------:R-:W4:Y:S02]  /*2e3d0*/  @P3 MUFU.LG2 R7, R10 ;  /* 0x0000000a00073308 */ /* 0x000f240000000c00 */
        /* <DEDUP_REMOVED lines=10> */
[----:B----4-:R-:W-:Y:S01]  /*2e480*/  @P3 FMUL.FTZ R7, R7, 0.69314718246459960938 ;  /* 0x3f31721807073820 */ /* 0x010fe20000410000 */
[----:B------:R-:W-:-:S02]  /*2e490*/  SHF.R.S32.HI R0, RZ, 0x2, R0 ;  /* 0x00000002ff007819 */ /* 0x000fc40000011400 */
[----:B------:R-:W-:Y:S01]  /*2e4a0*/  MOV R10, 0xff800000 ;  /* 0xff800000000a7802 */ /* 0x000fe20000000f00 */
[----:B------:R-:W-:Y:S01]  /*2e4b0*/  @P3 FFMA.FTZ R10, R2, R54, R7 ;  /* 0x00000036020a3223 */ /* 0x000fe20000010007 */
[----:B------:R-:W-:Y:S01]  /*2e4c0*/  LEA R0, R4, R0, 0x4 ;  /* 0x0000000004007211 */ /* 0x000fe200078e20ff */
[----:B------:R-:W-:Y:S02]  /*2e4d0*/  IMAD.SHL.U32 R4, R8, 0x4, RZ ;  /* 0x0000000408047824 */ /* 0x000fe400078e00ff */
[----:B---3--:R-:W-:-:S04]  /*2e4e0*/  IMAD R3, R16, UR10, R60 ;  /* 0x0000000a10037c24 */ /* 0x008fc8000f8e023c */
        /* <DEDUP_REMOVED lines=15> */
.L_x_4335:
[----:B------:R-:W-:Y:S05]  /*2e5e0*/  BSYNC B0 ;  /* 0x0000000000007941 */ /* 0x000fea0003800000 */
.L_x_4334:
        /* <DEDUP_REMOVED lines=37> */
[----:B------:R-:W-:Y:S05]  /*2e840*/  @P6 RET.REL.NODEC R4 `(_ZN5flash24flash_fwd_splitkv_kernelI23Flash_fwd_kernel_traitsILi64ELi64ELi256ELi4ELb0ELb0EN7cutlass10bfloat16_tE19Flash_kernel_traitsILi64ELi64ELi256ELi4ES3_EELb1ELb0ELb1ELb0ELb0ELb0ELb1ELb1EEEvNS_16Flash_fwd_paramsE) ;  /* 0xfffd17b004006950 */ /* 0x000fea0003c3ffff */
[----:B------:R-:W-:Y:S02]  /*2e850*/  ULDC.64 UR4, c[0x0][0x118] ;  /* 0x0000460000047ab9 */ /* 0x000fe40000000a00 */
[----:B------:R2:W-:Y:S02]  /*2e860*/  ST.E.128 [R2.64+0x3800], R20 ;  /* 0x0038001402007985 */ /* 0x0005e4000c101d04 */
[----:B-12---:R-:W-:-:S02]  /*2e870*/  MOV R2, R9 ;  /* 0x0000000900027202 */ /* 0x006fc40000000f00 */
[----:B------:R-:W-:-:S04]  /*2e880*/  MOV R3, 0x0 ;  /* 0x0000000000037802 */ /* 0x000fc80000000f00 */
[----:B------:R-:W-:Y:S05]  /*2e890*/  RET.REL.NODEC R2 `(_ZN5flash24flash_fwd_splitkv_kernelI23Flash_fwd_kernel_traitsILi64ELi64ELi256ELi4ELb0ELb0EN7cutlass10bfloat16_tE19Flash_kernel_traitsILi64ELi64ELi256ELi4ES3_EELb1ELb0ELb1ELb0ELb0ELb0ELb1ELb1EEEvNS_16Flash_fwd_paramsE) ;  /* 0xfffd176002007950 */ /* 0x000fea0003c3ffff */
.L_x_4332:
[----:B-1----:R1:W5:Y:S01]  /*2e8a0*/  LDL R0, [R1+0x8] ;  /* 0x0000080001007983 */ /* 0x0023620000100800 */
[----:B------:R-:W-:Y:S02]  /*2e8b0*/  MOV R5, 0x2 ;  /* 0x0000000200057802 */ /* 0x000fe40000000f00 */
[----:B------:R-:W-:Y:S02]  /*2e8c0*/  MOV R4, 0x2e8e0 ;  /* 0x0002e8e000047802 */ /* 0x000fe40000000f00 */
[----:B-12--5:R-:W-:Y:S05]  /*2e8d0*/  CALL.REL.NOINC `($__internal_24_$__cuda_sm70_shflsync_bfly_p) ;  /* 0x0000012000007944 */ /* 0x026fea0003c00000 */
[----:B------:R-:W-:Y:S01]  /*2e8e0*/  MOV R0, R6 ;  /* 0x0000000600007202 */ /* 0x000fe20000000f00 */
[----:B------:R-:W-:Y:S05]  /*2e8f0*/  BRA `(.L_x_4336) ;  /* 0xfffff1f000007947 */ /* 0x000fea000383ffff */
.L_x_4333:
[----:B------:R-:W-:Y:S02]  /*2e900*/  MOV R5, 0x1 ;  /* 0x0000000100057802 */ /* 0x000fe40000000f00 */
[----:B------:R-:W-:Y:S02]  /*2e910*/  MOV R4, 0x2e930 ;  /* 0x0002e93000047802 */ /* 0x000fe40000000f00 */
[----:B--2--5:R-:W-:Y:S05]  /*2e920*/  CALL.REL.NOINC `($__internal_24_$__cuda_sm70_shflsync_bfly_p) ;  /* 0x000000d000007944 */ /* 0x024fea0003c00000 */
[----:B------:R-:W-:Y:S02]  /*2e930*/  FADD.FTZ R9, R0, R6 ;  /* 0x0000000600097221 */ /* 0x000fe40000010000 */
[----:B------:R1:W5:Y:S01]  /*2e940*/  LDL R0, [R1+0x4] ;  /* 0x0000040001007983 */ /* 0x0003620000100800 */
[----:B------:R-:W-:Y:S02]  /*2e950*/  MOV R5, 0x2 ;  /* 0x0000000200057802 */ /* 0x000fe40000000f00 */
[----:B------:R-:W-:-:S02]  /*2e960*/  MOV R4, 0x2e980 ;  /* 0x0002e98000047802 */ /* 0x000fc40000000f00 */
[----:B-1---5:R-:W-:Y:S05]  /*2e970*/  CALL.REL.NOINC `($__internal_24_$__cuda_sm70_shflsync_bfly_p) ;  /* 0x0000008000007944 */ /* 0x022fea0003c00000 */
[----:B------:R-:W2:Y:S01]  /*2e980*/  LDL.LU R0, [R1+0x4] ;  /* 0x0000040001007983 */ /* 0x000ea20000300800 */
[----:B------:R-:W-:-:S02]  /*2e990*/  MOV R5, 0x1 ;  /* 0x0000000100057802 */ /* 0x000fc40000000f00 */
[----:B------:R-:W-:Y:S01]  /*2e9a0*/  MOV R4, 0x2e9e0 ;  /* 0x0002e9e000047802 */ /* 0x000fe20000000f00 */
[----:B--2---:R-:W-:-:S05]  /*2e9b0*/  FADD.FTZ R3, R0, R6 ;  /* 0x0000000600037221 */ /* 0x004fca0000010000 */
[----:B------:R-:W-:Y:S02]  /*2e9c0*/  MOV R0, R3 ;  /* 0x0000000300007202 */ /* 0x000fe40000000f00 */
[----:B------:R-:W-:Y:S05]  /*2e9d0*/  CALL.REL.NOINC `($__internal_24_$__cuda_sm70_shflsync_bfly_p) ;  /* 0x0000002000007944 */ /* 0x000fea0003c00000 */
[----:B------:R-:W-:Y:S01]  /*2e9e0*/  MOV R4, R6 ;  /* 0x0000000600047202 */ /* 0x000fe20000000f00 */
[----:B------:R-:W-:Y:S05]  /*2e9f0*/  BRA `(.L_x_4337) ;  /* 0xfffff18000007947 */ /* 0x000fea000383ffff */
        .weak           $__internal_24_$__cuda_sm70_shflsync_bfly_p
        .type           $__internal_24_$__cuda_sm70_shflsync_bfly_p,@function
        .size           $__internal_24_$__cuda_sm70_shflsync_bfly_p,(.L_x_7833 - $__internal_24_$__cuda_sm70_shflsync_bfly_p)
$__internal_24_$__cuda_sm70_shflsync_bfly_p:
[----:B------:R-:W-:Y:S04]  /*2ea00*/  WARPSYNC R7 ;  /* 0x0000000700007348 */ /* 0x000fe80003800000 */
[----:B------:R1:W2:Y:S02]  /*2ea10*/  SHFL.BFLY PT, R6, R0, R5, R8 ;  /* 0x0c00000500067389 */ /* 0x0002a400000e0008 */
[----:B-1----:R-:W-:-:S04]  /*2ea20*/  MOV R5, 0x0 ;  /* 0x0000000000057802 */ /* 0x002fc80000000f00 */
[----:B--2---:R-:W-:Y:S05]  /*2ea30*/  RET.REL.NODEC R4 `(_ZN5flash24flash_fwd_splitkv_kernelI23Flash_fwd_kernel_traitsILi64ELi64ELi256ELi4ELb0ELb0EN7cutlass10bfloat16_tE19Flash_kernel_traitsILi64ELi64ELi256ELi4ES3_EELb1ELb0ELb1ELb0ELb0ELb0ELb1ELb1EEEvNS_16Flash_fwd_paramsE) ;  /* 0xfffd15c004007950 */ /* 0x004fea0003c3ffff */
.L_x_4338:
        /* <DEDUP_REMOVED lines=12> */
.L_x_7833:


//--------------------- .text._ZN5flash24flash_fwd_splitkv_kernelI23Flash_fwd_kernel_traitsILi64ELi64ELi256ELi4ELb0ELb0EN7cutlass10bfloat16_tE19Flash_kernel_traitsILi64ELi64ELi256ELi4ES3_EELb1ELb0ELb1ELb0ELb0ELb1ELb1ELb1EEEvNS_16Flash_fwd_paramsE --------------------------
	.section	.text._ZN5flash24flash_fwd_splitkv_kernelI23Flash_fwd_kernel_traitsILi64ELi64ELi256ELi4ELb0ELb0EN7cutlass10bfloat16_tE19Flash_kernel_traitsILi64ELi64ELi256ELi4ES3_EELb1ELb0ELb1ELb0ELb0ELb1ELb1ELb1EEEvNS_16Flash_fwd_paramsE,"ax",@progbits
	.sectioninfo	@"SHI_REGISTERS=255"
	.align	128
        .global         _ZN5flash24flash_fwd_splitkv_kernelI23Flash_fwd_kernel_traitsILi64ELi64ELi256ELi4ELb0ELb0EN7cutlass10bfloat16_tE19Flash_kernel_traitsILi64ELi64ELi256ELi4ES3_EELb1ELb0ELb1ELb0ELb0ELb1ELb1ELb1EEEvNS_16Flash_fwd_paramsE
        .type           _ZN5flash24flash_fwd_splitkv_kernelI23Flash_fwd_kernel_traitsILi64ELi64ELi256ELi4ELb0ELb0EN7cutlass10bfloat16_tE19Flash_kernel_traitsILi64ELi64ELi256ELi4ES3_EELb1ELb0ELb1ELb0ELb0ELb1ELb1ELb1EEEvNS_16Flash_fwd_paramsE,@function
        .size           _ZN5flash24flash_fwd_splitkv_kernelI23Flash_fwd_kernel_traitsILi64ELi64ELi256ELi4ELb0ELb0EN7cutlass10bfloat16_tE19Flash_kernel_traitsILi64ELi64ELi256ELi4ES3_EELb1ELb0ELb1ELb0ELb0ELb1ELb1ELb1EEEvNS_16Flash_fwd_paramsE,(.L_x_7835 - _ZN5flash24flash_fwd_splitkv_kernelI23Flash_fwd_kernel_traitsILi64ELi64ELi256ELi4ELb0ELb0EN7cutlass10bfloat16_tE19Flash_kernel_traitsILi64ELi64ELi256ELi4ES3_EELb1ELb0ELb1ELb0ELb0ELb1ELb1ELb1EEEvNS_16Flash_fwd_paramsE)
        .other          _ZN5flash24flash_fwd_splitkv_kernelI23Flash_fwd_kernel_traitsILi64ELi64ELi256ELi4ELb0ELb0EN7cutlass10bfloat16_tE19Flash_kernel_traitsILi64ELi64ELi256ELi4ES3_EELb1ELb0ELb1ELb0ELb0ELb1ELb1ELb1EEEvNS_16Flash_fwd_paramsE,@"STO_CUDA_ENTRY STV_DEFAULT"
_ZN5flash24flash_fwd_splitkv_kernelI23Flash_fwd_kernel_traitsILi64ELi64ELi256ELi4ELb0ELb0EN7cutlass10bfloat16_tE19Flash_kernel_traitsILi64ELi64ELi256ELi4ES3_EELb1ELb0ELb1ELb0ELb0ELb1ELb1ELb1EEEvNS_16Flash_fwd_paramsE:
.text._ZN5flash24flash_fwd_splitkv_kernelI23Flash_fwd_kernel_traitsILi64ELi64ELi256ELi4ELb0ELb0EN7cutlass10bfloat16_tE19Flash_kernel_traitsILi64ELi64ELi256ELi4ES3_EELb1ELb0ELb1ELb0ELb0ELb1ELb1ELb1EEEvNS_16Flash_fwd_paramsE:
        /* <DEDUP_REMOVED lines=30> */
[----:B-1-3--:R-:W-:Y:S05]  /*01e0*/  CALL.REL.NOINC `($_ZN5flash24flash_fwd_splitkv_kernelI23Flash_fwd_kernel_traitsILi64ELi64ELi256ELi4ELb0ELb0EN7cutlass10bfloat16_tE19Flash_kernel_traitsILi64ELi64ELi256ELi4ES3_EELb1ELb0ELb1ELb0ELb0ELb1ELb1ELb1EEEvNS_16Flash_fwd_paramsE$_ZN5flash30compute_attn_1rowblock_splitkvI23Flash_fwd_kernel_traitsILi64ELi64ELi256ELi4ELb0ELb0EN7cutlass10bfloat16_tE19Flash_kernel_traitsILi64ELi64ELi256ELi4ES3_EELb1ELb0ELb1ELb0ELb0ELb1ELb1ELb1ENS_16Flash_fwd_paramsEEEvRKT8_iiiii) ;  /* 0x0000002000007944 */ /* 0x00afea0003c00000 */
[----:B------:R-:W-:Y:S05]  /*01f0*/  BSYNC B3 ;  /* 0x0000000000037941 */ /* 0x000fea0003800000 */
.L_x_4339:
[----:B------:R-:W-:Y:S05]  /*0200*/  EXIT ;  /* 0x000000000000794d */ /* 0x000fea0003800000 */
        .type           $_ZN5flash24flash_fwd_splitkv_kernelI23Flash_fwd_kernel_traitsILi64ELi64ELi256ELi4ELb0ELb0EN7cutlass10bfloat16_tE19Flash_kernel_traitsILi64ELi64ELi256ELi4ES3_EELb1ELb0ELb1ELb0ELb0ELb1ELb1ELb1EEEvNS_16Flash_fwd_paramsE$_ZN5flash30compute_attn_1rowblock_splitkvI23Flash_fwd_kernel_traitsILi64ELi64ELi256ELi4ELb0ELb0EN7cutlass10bfloat16_tE19Flash_kernel_traitsILi64ELi64ELi256ELi4ES3_EELb1ELb0ELb1ELb0ELb0ELb1ELb1ELb1ENS_16Flash_fwd_paramsEEEvRKT8_iiiii,@function
        .size           $_ZN5flash24flash_fwd_splitkv_kernelI23Flash_fwd_kernel_traitsILi64ELi64ELi256ELi4ELb0ELb0EN7cutlass10bfloat16_tE19Flash_kernel_traitsILi64ELi64ELi256ELi4ES3_EELb1ELb0ELb1ELb0ELb0ELb1ELb1ELb1EEEvNS_16Flash_fwd_paramsE$_ZN5flash30compute_attn_1rowblock_splitkvI23Flash_fwd_kernel_traitsILi64ELi64ELi256ELi4ELb0ELb0EN7cutlass10bfloat16_tE19Flash_kernel_traitsILi64ELi64ELi256ELi4ES3_EELb1ELb0ELb1ELb0ELb0ELb1ELb1ELb1ENS_16Flash_fwd_paramsEEEvRKT8_iiiii,($__internal_25_$__cuda_sm70_shflsync_bfly_p - $_ZN5flash24flash_fwd_splitkv_kernelI23Flash_fwd_kernel_traitsILi64ELi64ELi256ELi4ELb0ELb0EN7cutlass10bfloat16_tE19Flash_kernel_traitsILi64ELi64ELi256ELi4ES3_EELb1ELb0ELb1ELb0ELb0ELb1ELb1ELb1EEEvNS_16Flash_fwd_paramsE$_ZN5flash30compute_attn_1rowblock_splitkvI23Flash_fwd_kernel_traitsILi64ELi64ELi256ELi4ELb0ELb0EN7cutlass10bfloat16_tE19Flash_kernel_traitsILi64ELi64ELi256ELi4ES3_EELb1ELb0ELb1ELb0ELb0ELb1ELb1ELb1ENS_16Flash_fwd_paramsEEEvRKT8_iiiii)
$_ZN5flash24flash_fwd_splitkv_kernelI23Flash_fwd_kernel_traitsILi64ELi64ELi256ELi4ELb0ELb0EN7cutlass10bfloat16_tE19Flash_kernel_traitsILi64ELi64ELi256ELi4ES3_EELb1ELb0ELb1ELb0ELb0ELb1ELb1ELb1EEEvNS_16Flash_fwd_paramsE$_ZN5flash30compute_attn_1rowblock_splitkvI23Flash_fwd_kernel_traitsILi64ELi64ELi256ELi4ELb0ELb0EN7cutlass10bfloat16_tE19Flash_kernel_traitsILi64ELi64ELi256ELi4ES3_EELb1ELb0ELb1ELb0ELb0ELb1ELb1ELb1ENS_16Flash_fwd_paramsEEEvRKT8_iiiii:
        /* <DEDUP_REMOVED lines=21> */
.L_x_4341:
[----:B------:R-:W-:Y:S05]  /*0360*/  BSYNC B0 ;  /* 0x0000000000007941 */ /* 0x000fea0003800000 */
.L_x_4340:
        /* <DEDUP_REMOVED lines=18> */
.L_x_4343:
[----:B------:R3:W5:Y:S02]  /*0490*/  LD.E R0, [R18.64+0xb8] ;  /* 0x0000b80612007980 */ /* 0x000764000c101900 */
.L_x_4344:
[----:B------:R-:W-:Y:S05]  /*04a0*/  BSYNC B0 ;  /* 0x0000000000007941 */ /* 0x000fea0003800000 */
.L_x_4342:
        /* <DEDUP_REMOVED lines=10> */
.L_x_4346:
[----:B------:R-:W4:Y:S01]  /*0550*/  LD.E.64 R2, [R18.64+0x108] ;  /* 0x0001080612027980 */ /* 0x000f22000c101b00 */
[----:B------:R-:W-:Y:S01]  /*0560*/  BSSY B0, `(.L_x_4348) ;  /* 0x0000006000007945 */ /* 0x000fe20003800000 */
[----:B------:R-:W-:Y:S01]  /*0570*/  IMAD.MOV.U32 R0, RZ, RZ, RZ ;  /* 0x000000ffff007224 */ /* 0x000fe200078e00ff */
[----:B----4-:R-:W-:-:S04]  /*0580*/  ISETP.NE.U32.AND P0, PT, R2, RZ, PT ;  /* 0x000000ff0200720c */ /* 0x010fc80003f05070 */
[----:B------:R-:W-:-:S13]  /*0590*/  ISETP.NE.AND.EX P0, PT, R3, RZ, PT, P0 ;  /* 0x000000ff0300720c */ /* 0x000fda0003f05300 */
[----:B------:R-:W-:Y:S05]  /*05a0*/  @!P0 BRA `(.L_x_4349) ;  /* 0x0000001000008947 */ /* 0x000fea0003800000 */
[----:B------:R4:W5:Y:S02]  /*05b0*/  LD.E R0, [R18.64+0xbc] ;  /* 0x0000bc0612007980 */ /* 0x000964000c101900 */
.L_x_4349:
[----:B------:R-:W-:Y:S05]  /*05c0*/  BSYNC B0 ;  /* 0x0000000000007941 */ /* 0x000fea0003800000 */
.L_x_4348:
[----:B-----5:R-:W-:Y:S02]  /*05d0*/  IADD3 R214, R121, R0, RZ ;  /* 0x0000000079d67210 */ /* 0x020fe40007ffe0ff */
.L_x_4347:
[----:B------:R-:W-:Y:S05]  /*05e0*/  BSYNC B1 ;  /* 0x0000000000017941 */ /* 0x000fea0003800000 */
.L_x_4345:
[----:B------:R-:W5:Y:S01]  /*05f0*/  S2R R38, SR_CTAID.X ;  /* 0x0000000000267919 */ /* 0x000f620000002500 */
[----:B------:R-:W-:Y:S01]  /*0600*/  MOV R15, 0x1f0 ;  /* 0x000001f0000f7802 */ /* 0x000fe20000000f00 */
[----:B------:R-:W-:-:S03]  /*0610*/  IMAD.MOV.U32 R3, RZ, RZ, 0x0 ;  /* 0x00000000ff037424 */ /* 0x000fc600078e00ff */
[----:B------:R-:W-:Y:S01]  /*0620*/  MOV R2, R15 ;  /* 0x0000000f00027202 */ /* 0x000fe20000000f00 */
[----:B-----5:R-:W-:-:S05]  /*0630*/  IMAD.SHL.U32 R10, R38, 0x40, RZ ;  /* 0x00000040260a7824 */ /* 0x020fca00078e00ff */
[----:B------:R-:W-:-:S13]  /*0640*/  ISETP.GT.AND P0, PT, R14, R10, PT ;  /* 0x0000000a0e00720c */ /* 0x000fda0003f04270 */
[----:B------:R-:W-:Y:S05]  /*0650*/  @!P0 RET.REL.NODEC R2 `(_ZN5flash24flash_fwd_splitkv_kernelI23Flash_fwd_kernel_traitsILi64ELi64ELi256ELi4ELb0ELb0EN7cutlass10bfloat16_tE19Flash_kernel_traitsILi64ELi64ELi256ELi4ES3_EELb1ELb0ELb1ELb0ELb0ELb1ELb1ELb1EEEvNS_16Flash_fwd_paramsE) ;  /* 0xfffff9a002008950 */ /* 0x000fea0003c3ffff */
        /* <DEDUP_REMOVED lines=137> */
[----:B------:R-:W-:Y:S05]  /*0ef0*/  @P0 RET.REL.NODEC R2 `(_ZN5flash24flash_fwd_splitkv_kernelI23Flash_fwd_kernel_traitsILi64ELi64ELi256ELi4ELb0ELb0EN7cutlass10bfloat16_tE19Flash_kernel_traitsILi64ELi64ELi256ELi4ES3_EELb1ELb0ELb1ELb0ELb0ELb1ELb1ELb1EEEvNS_16Flash_fwd_paramsE) ;  /* 0xfffff10002000950 */ /* 0x000fea0003c3ffff */
[----:B---3--:R-:W-:Y:S02]  /*0f00*/  MOV R0, 0xff800000 ;  /* 0xff80000000007802 */ /* 0x008fe40000000f00 */
[----:B------:R-:W-:Y:S02]  /*0f10*/  MOV R2, R15 ;  /* 0x0000000f00027202 */ /* 0x000fe40000000f00 */
[----:B------:R-:W-:Y:S01]  /*0f20*/  MOV R3, 0x0 ;  /* 0x0000000000037802 */ /* 0x000fe20000000f00 */
[----:B------:R1:W-:Y:S03]  /*0f30*/  ST.E [R4.64+0xe0], R0 ;  /* 0x0000e00004007985 */ /* 0x0003e6000c101906 */
[----:B------:R-:W-:Y:S05]  /*0f40*/  RET.REL.NODEC R2 `(_ZN5flash24flash_fwd_splitkv_kernelI23Flash_fwd_kernel_traitsILi64ELi64ELi256ELi4ELb0ELb0EN7cutlass10bfloat16_tE19Flash_kernel_traitsILi64ELi64ELi256ELi4ES3_EELb1ELb0ELb1ELb0ELb0ELb1ELb1ELb1EEEvNS_16Flash_fwd_paramsE) ;  /* 0xfffff0b002007950 */ /* 0x000fea0003c3ffff */
.L_x_4350:
        /* <DEDUP_REMOVED lines=117> */
.L_x_4352:
        /* <DEDUP_REMOVED lines=51> */
[----:B------:R-:W-:Y:S01]  /*19d0*/  ISETP.GE.AND P1, PT, R2, RZ, PT ;  /* 0x000000ff0200720c */ /* 0x000fe20003f26270 */
[----:B------:R-:W-:Y:S01]  /*19e0*/  IMAD.MOV.U32 R3, RZ, RZ, R7 ;  /* 0x000000ffff037224 */ /* 0x000fe200078e0007 */
[----:B------:R-:W-:Y:S02]  /*19f0*/  MOV R2, R4 ;  /* 0x0000000400027202 */ /* 0x000fe40000000f00 */
[----:B------:R-:W-:Y:S01]  /*1a00*/  @!P0 IADD3 R8, R8, 0x1, RZ ;  /* 0x0000000108088810 */ /* 0x000fe20007ffe0ff */
[----:B------:R-:W-:Y:S01]  /*1a10*/  IMAD R5, R24, R190, R5 ;  /* 0x000000be18057224 */ /* 0x000fe200078e0205 */
[----:B------:R-:W-:Y:S01]  /*1a20*/  ISETP.NE.AND P0, PT, R9, RZ, PT ;  /* 0x000000ff0900720c */ /* 0x000fe20003f05270 */
[----:B------:R-:W-:Y:S01]  /*1a30*/  IMAD.WIDE.U32 R2, R190, R21, R2 ;  /* 0x00000015be027225 */ /* 0x000fe200078e0002 */
[----:B------:R-:W-:-:S03]  /*1a40*/  @P2 IADD3 R8, R8, 0x1, RZ ;  /* 0x0000000108082810 */ /* 0x000fc60007ffe0ff */
[----:B------:R-:W-:Y:S01]  /*1a50*/  @!P3 IMAD.WIDE.U32 R6, R25, R13, RZ ;  /* 0x0000000d1906b225 */ /* 0x000fe200078e00ff */
[----:B------:R-:W-:-:S04]  /*1a60*/  IADD3 R5, R3, R5, RZ ;  /* 0x0000000503057210 */ /* 0x000fc80007ffe0ff */
[----:B------:R-:W-:Y:S01]  /*1a70*/  @!P3 IADD3 R3, R7, R0, RZ ;  /* 0x000000000703b210 */ /* 0x000fe20007ffe0ff */
[----:B------:R-:W-:Y:S01]  /*1a80*/  IMAD.MOV.U32 R0, RZ, RZ, R8 ;  /* 0x000000ffff007224 */ /* 0x000fe200078e0008 */
[----:B------:R-:W-:Y:S02]  /*1a90*/  @P3 IADD3 R8, R13, R20, RZ ;  /* 0x000000140d083210 */ /* 0x000fe40007ffe0ff */
[----:B------:R-:W-:Y:S01]  /*1aa0*/  MOV R4, R2 ;  /* 0x0000000200047202 */ /* 0x000fe20000000f00 */
[----:B------:R-:W-:Y:S01]  /*1ab0*/  @!P1 IMAD.MOV R0, RZ, RZ, -R0 ;  /* 0x000000ffff009224 */ /* 0x000fe200078e0a00 */
[----:B------:R-:W-:Y:S02]  /*1ac0*/  @!P3 MOV R2, R6 ;  /* 0x000000060002b202 */ /* 0x000fe40000000f00 */
[----:B------:R-:W-:Y:S01]  /*1ad0*/  @!P0 LOP3.LUT R0, RZ, R9, RZ, 0x33, !PT ;  /* 0x00000009ff008212 */ /* 0x000fe200078e33ff */
[----:B------:R-:W-:Y:S01]  /*1ae0*/  @!P3 IMAD R7, R17, R12, RZ ;  /* 0x0000000c1107b224 */ /* 0x000fe200078e02ff */
[----:B------:R-:W-:Y:S01]  /*1af0*/  @!P3 SHF.R.S32.HI R6, RZ, 0x1f, R12 ;  /* 0x0000001fff06b819 */ /* 0x000fe2000001140c */
[----:B------:R-:W-:Y:S01]  /*1b00*/  @P3 IMAD R11, R28, R8, RZ ;  /* 0x000000081c0b3224 */ /* 0x000fe200078e02ff */
[----:B------:R-:W-:Y:S01]  /*1b10*/  SHF.R.S32.HI R28, RZ, 0x1f, R0 ;  /* 0x0000001fff1c7819 */ /* 0x000fe20000011400 */
[----:B------:R-:W-:-:S02]  /*1b20*/  IMAD R10, R23, R0, RZ ;  /* 0x00000000170a7224 */ /* 0x000fc400078e02ff */
        /* <DEDUP_REMOVED lines=12> */
.L_x_4353:
[----:B-1----:R-:W-:Y:S05]  /*1bf0*/  BSYNC B0 ;  /* 0x0000000000007941 */ /* 0x002fea0003800000 */
.L_x_4351:
        /* <DEDUP_REMOVED lines=8> */
[----:B------:R-:W4:Y:S04]  /*1c80*/  LD.E R40, [R18.64+0xc0] ;  /* 0x0000c00612287980 */ /* 0x000f28000c101900 */
        /* <DEDUP_REMOVED lines=13> */
[----:B------:R-:W-:-:S04]  /*1d60*/  IMAD R10, R27, R20, RZ ;  /* 0x000000141b0a7224 */ /* 0x000fc800078e02ff */
        /* <DEDUP_REMOVED lines=63> */
[----:B------:R-:W-:Y:S01]  /*2160*/  STL [R1+0x4], R40 ;  /* 0x0000042801007387 */ /* 0x000fe20000100800 */
[----:B------:R-:W-:-:S03]  /*2170*/  LEA.HI R2, R4, R121, RZ, 0x8 ;  /* 0x0000007904027211 */ /* 0x000fc600078f40ff */
[----:B------:R1:W-:Y:S01]  /*2180*/  STL [R1+0x1c], R15 ;  /* 0x00001c0f01007387 */ /* 0x0003e20000100800 */
[----:B------:R-:W-:-:S03]  /*2190*/  SHF.R.S32.HI R2, RZ, 0x8, R2 ;  /* 0x00000008ff027819 */ /* 0x000fc60000011402 */
[----:B------:R2:W-:Y:S01]  /*21a0*/  STL [R1], R29 ;  /* 0x0000001d01007387 */ /* 0x0005e20000100800 */
        /* <DEDUP_REMOVED lines=76> */
[----:B--2---:R-:W-:Y:S02]  /*2670*/  IMAD R22, R3, R21, RZ ;  /* 0x0000001503167224 */ /* 0x004fe400078e02ff */
        /* <DEDUP_REMOVED lines=178> */
.L_x_4458:
        /* <DEDUP_REMOVED lines=37> */
[----:B------:R-:W-:Y:S02]  /*33f0*/  ISETP.GE.OR P2, PT, R92, R65, P0 ;  /* 0x000000415c00720c */ /* 0x000fe40000746670 */
        /* <DEDUP_REMOVED lines=242> */
.L_x_4359:
[----:B------:R-:W-:Y:S05]  /*4320*/  BSYNC B0 ;  /* 0x0000000000007941 */ /* 0x000fea0003800000 */
.L_x_4358:
        /* <DEDUP_REMOVED lines=61> */
.L_x_4361:
[----:B------:R-:W-:Y:S05]  /*4700*/  BSYNC B0 ;  /* 0x0000000000007941 */ /* 0x000fea0003800000 */
.L_x_4360:
        /* <DEDUP_REMOVED lines=61> */
.L_x_4363:
[----:B------:R-:W-:Y:S05]  /*4ae0*/  BSYNC B0 ;  /* 0x0000000000007941 */ /* 0x000fea0003800000 */
.L_x_4362:
        /* <DEDUP_REMOVED lines=68> */
.L_x_4365:
[----:B------:R-:W-:Y:S05]  /*4f30*/  BSYNC B0 ;  /* 0x0000000000007941 */ /* 0x000fea0003800000 */
.L_x_4364:
        /* <DEDUP_REMOVED lines=61> */
.L_x_4367:
[----:B------:R-:W-:Y:S05]  /*5310*/  BSYNC B0 ;  /* 0x0000000000007941 */ /* 0x000fea0003800000 */
.L_x_4366:
        /* <DEDUP_REMOVED lines=68> */
.L_x_4369:
[----:B------:R-:W-:Y:S05]  /*5760*/  BSYNC B0 ;  /* 0x0000000000007941 */ /* 0x000fea0003800000 */
.L_x_4368:
        /* <DEDUP_REMOVED lines=68> */
.L_x_4371:
[----:B------:R-:W-:Y:S05]  /*5bb0*/  BSYNC B0 ;  /* 0x0000000000007941 */ /* 0x000fea0003800000 */
.L_x_4370:
        /* <DEDUP_REMOVED lines=68> */
.L_x_4373:
[----:B------:R-:W-:Y:S05]  /*6000*/  BSYNC B0 ;  /* 0x0000000000007941 */ /* 0x000fea0003800000 */
.L_x_4372:
        /* <DEDUP_REMOVED lines=61> */
.L_x_4375:
[----:B------:R-:W-:Y:S05]  /*63e0*/  BSYNC B0 ;  /* 0x0000000000007941 */ /* 0x000fea0003800000 */
.L_x_4374:
        /* <DEDUP_REMOVED lines=68> */
.L_x_4377:
[----:B------:R-:W-:Y:S05]  /*6830*/  BSYNC B0 ;  /* 0x0000000000007941 */ /* 0x000fea0003800000 */
.L_x_4376:
        /* <DEDUP_REMOVED lines=68> */
.L_x_4379:
[----:B------:R-:W-:Y:S05]  /*6c80*/  BSYNC B0 ;  /* 0x0000000000007941 */ /* 0x000fea0003800000 */
.L_x_4378:
        /* <DEDUP_REMOVED lines=68> */
.L_x_4381:
[----:B------:R-:W-:Y:S05]  /*70d0*/  BSYNC B0 ;  /* 0x0000000000007941 */ /* 0x000fea0003800000 */
.L_x_4380:
        /* <DEDUP_REMOVED lines=68> */
.L_x_4383:
[----:B------:R-:W-:Y:S05]  /*7520*/  BSYNC B0 ;  /* 0x0000000000007941 */ /* 0x000fea0003800000 */
.L_x_4382:
        /* <DEDUP_REMOVED lines=68> */
.L_x_4385:
[----:B------:R-:W-:Y:S05]  /*7970*/  BSYNC B0 ;  /* 0x0000000000007941 */ /* 0x000fea0003800000 */
.L_x_4384:
        /* <DEDUP_REMOVED lines=68> */
.L_x_4387:
[----:B------:R-:W-:Y:S05]  /*7dc0*/  BSYNC B0 ;  /* 0x0000000000007941 */ /* 0x000fea0003800000 */
.L_x_4386:
        /* <DEDUP_REMOVED lines=68> */
.L_x_4389:
[----:B------:R-:W-:Y:S05]  /*8210*/  BSYNC B0 ;  /* 0x0000000000007941 */ /* 0x000fea0003800000 */
.L_x_4388:
        /* <DEDUP_REMOVED lines=11> */
.L_x_4357:
        /* <DEDUP_REMOVED lines=94> */
.L_x_4394:
[----:B------:R-:W-:Y:S05]  /*88b0*/  BSYNC B0 ;  /* 0x0000000000007941 */ /* 0x000fea0003800000 */
.L_x_4393:
[----:B-1----:R-:W-:Y:S02]  /*88c0*/  MOV R2, R70 ;  /* 0x0000004600027202 */ /* 0x002fe40000000f00 */
[----:B------:R-:W-:Y:S05]  /*88d0*/  MOV R3, R69 ;  /* 0x0000004500037202 */ /* 0x000fea0000000f00 */
[----:B-----5:R1:W-:Y:S02]  /*88e0*/  ST.E.128 [R2.64], R8 ;  /* 0x0000000802007985 */ /* 0x0203e4000c101d06 */
.L_x_4392:
[----:B------:R-:W-:Y:S05]  /*88f0*/  BSYNC B1 ;  /* 0x0000000000017941 */ /* 0x000fea0003800000 */
.L_x_4391:
        /* <DEDUP_REMOVED lines=93> */
.L_x_4398:
[----:B------:R-:W-:Y:S05]  /*8ed0*/  BSYNC B0 ;  /* 0x0000000000007941 */ /* 0x000fea0003800000 */
.L_x_4397:
[C---:B-1----:R-:W-:Y:S04]  /*8ee0*/  LEA R2, P0, R119.reuse, R70, 0x1 ;  /* 0x0000004677027211 */ /* 0x042fe800078008ff */
[----:B------:R-:W-:Y:S05]  /*8ef0*/  LEA.HI.X R3, R119, R69, R212, 0x1, P0 ;  /* 0x0000004577037211 */ /* 0x000fea00000f0cd4 */
[----:B-----5:R1:W-:Y:S04]  /*8f00*/  ST.E.128 [R2.64], R8 ;  /* 0x0000000802007985 */ /* 0x0203e8000c101d06 */
.L_x_4396:
[----:B------:R-:W-:Y:S05]  /*8f10*/  BSYNC B1 ;  /* 0x0000000000017941 */ /* 0x000fea0003800000 */
.L_x_4395:
        /* <DEDUP_REMOVED lines=93> */
.L_x_4402:
[----:B------:R-:W-:Y:S05]  /*94f0*/  BSYNC B0 ;  /* 0x0000000000007941 */ /* 0x000fea0003800000 */
.L_x_4401:
[C---:B-1----:R-:W-:Y:S04]  /*9500*/  LEA R2, P0, R100.reuse, R70, 0x1 ;  /* 0x0000004664027211 */ /* 0x042fe800078008ff */
[----:B------:R-:W-:Y:S05]  /*9510*/  LEA.HI.X R3, R100, R69, R118, 0x1, P0 ;  /* 0x0000004564037211 */ /* 0x000fea00000f0c76 */
[----:B-----5:R1:W-:Y:S04]  /*9520*/  ST.E.128 [R2.64], R8 ;  /* 0x0000000802007985 */ /* 0x0203e8000c101d06 */
.L_x_4400:
[----:B------:R-:W-:Y:S05]  /*9530*/  BSYNC B1 ;  /* 0x0000000000017941 */ /* 0x000fea0003800000 */
.L_x_4399:
        /* <DEDUP_REMOVED lines=96> */
.L_x_4406:
[----:B------:R-:W-:Y:S05]  /*9b40*/  BSYNC B0 ;  /* 0x0000000000007941 */ /* 0x000fea0003800000 */
.L_x_4405:
[----:B-1----:R-:W-:Y:S01]  /*9b50*/  MOV R2, R70 ;  /* 0x0000004600027202 */ /* 0x002fe20000000f00 */
[----:B------:R-:W-:Y:S01]  /*9b60*/  IMAD R0, R191, 0x60, RZ ;  /* 0x00000060bf007824 */ /* 0x000fe200078e02ff */
[----:B------:R-:W-:Y:S05]  /*9b70*/  MOV R3, R69 ;  /* 0x0000004500037202 */ /* 0x000fea0000000f00 */
[----:B------:R-:W-:Y:S05]  /*9b80*/  IMAD.WIDE.U32 R2, R190, 0x60, R2 ;  /* 0x00000060be027825 */ /* 0x000fea00078e0002 */
[----:B------:R-:W-:Y:S05]  /*9b90*/  IADD3 R3, R3, R0, RZ ;  /* 0x0000000003037210 */ /* 0x000fea0007ffe0ff */
[----:B-----5:R1:W-:Y:S02]  /*9ba0*/  ST.E.128 [R2.64], R8 ;  /* 0x0000000802007985 */ /* 0x0203e4000c101d06 */
.L_x_4404:
[----:B------:R-:W-:Y:S05]  /*9bb0*/  BSYNC B1 ;  /* 0x0000000000017941 */ /* 0x000fea0003800000 */
.L_x_4403:
        /* <DEDUP_REMOVED lines=93> */
.L_x_4410:
[----:B------:R-:W-:Y:S05]  /*a190*/  BSYNC B0 ;  /* 0x0000000000007941 */ /* 0x000fea0003800000 */
.L_x_4409:
[C---:B-1----:R-:W-:Y:S04]  /*a1a0*/  LEA R2, P0, R99.reuse, R70, 0x1 ;  /* 0x0000004663027211 */ /* 0x042fe800078008ff */
[----:B------:R-:W-:Y:S05]  /*a1b0*/  LEA.HI.X R3, R99, R69, R117, 0x1, P0 ;  /* 0x0000004563037211 */ /* 0x000fea00000f0c75 */
[----:B-----5:R1:W-:Y:S04]  /*a1c0*/  ST.E.128 [R2.64], R8 ;  /* 0x0000000802007985 */ /* 0x0203e8000c101d06 */
.L_x_4408:
[----:B------:R-:W-:Y:S05]  /*a1d0*/  BSYNC B1 ;  /* 0x0000000000017941 */ /* 0x000fea0003800000 */
.L_x_4407:
        /* <DEDUP_REMOVED lines=96> */
.L_x_4414:
[----:B------:R-:W-:Y:S05]  /*a7e0*/  BSYNC B0 ;  /* 0x0000000000007941 */ /* 0x000fea0003800000 */
.L_x_4413:
[----:B-1----:R-:W-:Y:S01]  /*a7f0*/  MOV R2, R70 ;  /* 0x0000004600027202 */ /* 0x002fe20000000f00 */
[----:B------:R-:W-:Y:S01]  /*a800*/  IMAD R0, R191, 0xa0, RZ ;  /* 0x000000a0bf007824 */ /* 0x000fe200078e02ff */
[----:B------:R-:W-:Y:S05]  /*a810*/  MOV R3, R69 ;  /* 0x0000004500037202 */ /* 0x000fea0000000f00 */
[----:B------:R-:W-:Y:S05]  /*a820*/  IMAD.WIDE.U32 R2, R190, 0xa0, R2 ;  /* 0x000000a0be027825 */ /* 0x000fea00078e0002 */
[----:B------:R-:W-:Y:S05]  /*a830*/  IADD3 R3, R3, R0, RZ ;  /* 0x0000000003037210 */ /* 0x000fea0007ffe0ff */
[----:B-----5:R1:W-:Y:S02]  /*a840*/  ST.E.128 [R2.64], R8 ;  /* 0x0000000802007985 */ /* 0x0203e4000c101d06 */
.L_x_4412:
[----:B------:R-:W-:Y:S05]  /*a850*/  BSYNC B1 ;  /* 0x0000000000017941 */ /* 0x000fea0003800000 */
.L_x_4411:
        /* <DEDUP_REMOVED lines=96> */
.L_x_4418:
[----:B------:R-:W-:Y:S05]  /*ae60*/  BSYNC B0 ;  /* 0x0000000000007941 */ /* 0x000fea0003800000 */
.L_x_4417:
[----:B-1----:R-:W-:Y:S01]  /*ae70*/  MOV R2, R70 ;  /* 0x0000004600027202 */ /* 0x002fe20000000f00 */
[----:B------:R-:W-:Y:S01]  /*ae80*/  IMAD R0, R191, 0xc0, RZ ;  /* 0x000000c0bf007824 */ /* 0x000fe200078e02ff */
[----:B------:R-:W-:Y:S05]  /*ae90*/  MOV R3, R69 ;  /* 0x0000004500037202 */ /* 0x000fea0000000f00 */
[----:B------:R-:W-:Y:S05]  /*aea0*/  IMAD.WIDE.U32 R2, R190, 0xc0, R2 ;  /* 0x000000c0be027825 */ /* 0x000fea00078e0002 */
[----:B------:R-:W-:Y:S05]  /*aeb0*/  IADD3 R3, R3, R0, RZ ;  /* 0x0000000003037210 */ /* 0x000fea0007ffe0ff */
[----:B-----5:R1:W-:Y:S02]  /*aec0*/  ST.E.128 [R2.64], R8 ;  /* 0x0000000802007985 */ /* 0x0203e4000c101d06 */
.L_x_4416:
[----:B------:R-:W-:Y:S05]  /*aed0*/  BSYNC B1 ;  /* 0x0000000000017941 */ /* 0x000fea0003800000 */
.L_x_4415:
        /* <DEDUP_REMOVED lines=96> */
.L_x_4422:
[----:B------:R-:W-:Y:S05]  /*b4e0*/  BSYNC B0 ;  /* 0x0000000000007941 */ /* 0x000fea0003800000 */
.L_x_4421:
[----:B-1----:R-:W-:Y:S01]  /*b4f0*/  MOV R2, R70 ;  /* 0x0000004600027202 */ /* 0x002fe20000000f00 */
[----:B------:R-:W-:Y:S01]  /*b500*/  IMAD R0, R191, 0xe0, RZ ;  /* 0x000000e0bf007824 */ /* 0x000fe200078e02ff */
[----:B------:R-:W-:Y:S05]  /*b510*/  MOV R3, R69 ;  /* 0x0000004500037202 */ /* 0x000fea0000000f00 */
[----:B------:R-:W-:Y:S05]  /*b520*/  IMAD.WIDE.U32 R2, R190, 0xe0, R2 ;  /* 0x000000e0be027825 */ /* 0x000fea00078e0002 */
[----:B------:R-:W-:Y:S05]  /*b530*/  IADD3 R3, R3, R0, RZ ;  /* 0x0000000003037210 */ /* 0x000fea0007ffe0ff */
[----:B-----5:R1:W-:Y:S02]  /*b540*/  ST.E.128 [R2.64], R8 ;  /* 0x0000000802007985 */ /* 0x0203e4000c101d06 */
.L_x_4420:
[----:B------:R-:W-:Y:S05]  /*b550*/  BSYNC B1 ;  /* 0x0000000000017941 */ /* 0x000fea0003800000 */
.L_x_4419:
        /* <DEDUP_REMOVED lines=93> */
.L_x_4426:
[----:B------:R-:W-:Y:S05]  /*bb30*/  BSYNC B0 ;  /* 0x0000000000007941 */ /* 0x000fea0003800000 */
.L_x_4425:
[C---:B-1----:R-:W-:Y:S04]  /*bb40*/  LEA R2, P0, R98.reuse, R70, 0x1 ;  /* 0x0000004662027211 */ /* 0x042fe800078008ff */
[----:B------:R-:W-:Y:S05]  /*bb50*/  LEA.HI.X R3, R98, R69, R116, 0x1, P0 ;  /* 0x0000004562037211 */ /* 0x000fea00000f0c74 */
[----:B-----5:R1:W-:Y:S04]  /*bb60*/  ST.E.128 [R2.64], R8 ;  /* 0x0000000802007985 */ /* 0x0203e8000c101d06 */
.L_x_4424:
[----:B------:R-:W-:Y:S05]  /*bb70*/  BSYNC B1 ;  /* 0x0000000000017941 */ /* 0x000fea0003800000 */
.L_x_4423:
        /* <DEDUP_REMOVED lines=96> */
.L_x_4430:
[----:B------:R-:W-:Y:S05]  /*c180*/  BSYNC B0 ;  /* 0x0000000000007941 */ /* 0x000fea0003800000 */
.L_x_4429:
[----:B-1----:R-:W-:Y:S01]  /*c190*/  MOV R2, R70 ;  /* 0x0000004600027202 */ /* 0x002fe20000000f00 */
[----:B------:R-:W-:Y:S01]  /*c1a0*/  IMAD R0, R191, 0x120, RZ ;  /* 0x00000120bf007824 */ /* 0x000fe200078e02ff */
[----:B------:R-:W-:Y:S05]  /*c1b0*/  MOV R3, R69 ;  /* 0x0000004500037202 */ /* 0x000fea0000000f00 */
[----:B------:R-:W-:Y:S05]  /*c1c0*/  IMAD.WIDE.U32 R2, R190, 0x120, R2 ;  /* 0x00000120be027825 */ /* 0x000fea00078e0002 */
[----:B------:R-:W-:Y:S05]  /*c1d0*/  IADD3 R3, R3, R0, RZ ;  /* 0x0000000003037210 */ /* 0x000fea0007ffe0ff */
[----:B-----5:R1:W-:Y:S02]  /*c1e0*/  ST.E.128 [R2.64], R8 ;  /* 0x0000000802007985 */ /* 0x0203e4000c101d06 */
.L_x_4428:
[----:B------:R-:W-:Y:S05]  /*c1f0*/  BSYNC B1 ;  /* 0x0000000000017941 */ /* 0x000fea0003800000 */
.L_x_4427:
        /* <DEDUP_REMOVED lines=96> */
.L_x_4434:
[----:B------:R-:W-:Y:S05]  /*c800*/  BSYNC B0 ;  /* 0x0000000000007941 */ /* 0x000fea0003800000 */
.L_x_4433:
[----:B-1----:R-:W-:Y:S01]  /*c810*/  MOV R2, R70 ;  /* 0x0000004600027202 */ /* 0x002fe20000000f00 */
[----:B------:R-:W-:Y:S01]  /*c820*/  IMAD R0, R191, 0x140, RZ ;  /* 0x00000140bf007824 */ /* 0x000fe200078e02ff */
[----:B------:R-:W-:Y:S05]  /*c830*/  MOV R3, R69 ;  /* 0x0000004500037202 */ /* 0x000fea0000000f00 */
[----:B------:R-:W-:Y:S05]  /*c840*/  IMAD.WIDE.U32 R2, R190, 0x140, R2 ;  /* 0x00000140be027825 */ /* 0x000fea00078e0002 */
[----:B------:R-:W-:Y:S05]  /*c850*/  IADD3 R3, R3, R0, RZ ;  /* 0x0000000003037210 */ /* 0x000fea0007ffe0ff */
[----:B-----5:R1:W-:Y:S02]  /*c860*/  ST.E.128 [R2.64], R8 ;  /* 0x0000000802007985 */ /* 0x0203e4000c101d06 */
.L_x_4432:
[----:B------:R-:W-:Y:S05]  /*c870*/  BSYNC B1 ;  /* 0x0000000000017941 */ /* 0x000fea0003800000 */
.L_x_4431:
        /* <DEDUP_REMOVED lines=96> */
.L_x_4438:
[----:B------:R-:W-:Y:S05]  /*ce80*/  BSYNC B0 ;  /* 0x0000000000007941 */ /* 0x000fea0003800000 */
.L_x_4437:
[----:B-1----:R-:W-:Y:S01]  /*ce90*/  MOV R2, R70 ;  /* 0x0000004600027202 */ /* 0x002fe20000000f00 */
[----:B------:R-:W-:Y:S01]  /*cea0*/  IMAD R0, R191, 0x160, RZ ;  /* 0x00000160bf007824 */ /* 0x000fe200078e02ff */
[----:B------:R-:W-:Y:S05]  /*ceb0*/  MOV R3, R69 ;  /* 0x0000004500037202 */ /* 0x000fea0000000f00 */
[----:B------:R-:W-:Y:S05]  /*cec0*/  IMAD.WIDE.U32 R2, R190, 0x160, R2 ;  /* 0x00000160be027825 */ /* 0x000fea00078e0002 */
[----:B------:R-:W-:Y:S05]  /*ced0*/  IADD3 R3, R3, R0, RZ ;  /* 0x0000000003037210 */ /* 0x000fea0007ffe0ff */
[----:B-----5:R1:W-:Y:S02]  /*cee0*/  ST.E.128 [R2.64], R8 ;  /* 0x0000000802007985 */ /* 0x0203e4000c101d06 */
.L_x_4436:
[----:B------:R-:W-:Y:S05]  /*cef0*/  BSYNC B1 ;  /* 0x0000000000017941 */ /* 0x000fea0003800000 */
.L_x_4435:
        /* <DEDUP_REMOVED lines=96> */
.L_x_4442:
[----:B------:R-:W-:Y:S05]  /*d500*/  BSYNC B0 ;  /* 0x0000000000007941 */ /* 0x000fea0003800000 */
.L_x_4441:
[----:B-1----:R-:W-:Y:S01]  /*d510*/  MOV R2, R70 ;  /* 0x0000004600027202 */ /* 0x002fe20000000f00 */
[----:B------:R-:W-:Y:S01]  /*d520*/  IMAD R0, R191, 0x180, RZ ;  /* 0x00000180bf007824 */ /* 0x000fe200078e02ff */
[----:B------:R-:W-:Y:S05]  /*d530*/  MOV R3, R69 ;  /* 0x0000004500037202 */ /* 0x000fea0000000f00 */
[----:B------:R-:W-:Y:S05]  /*d540*/  IMAD.WIDE.U32 R2, R190, 0x180, R2 ;  /* 0x00000180be027825 */ /* 0x000fea00078e0002 */
[----:B------:R-:W-:Y:S05]  /*d550*/  IADD3 R3, R3, R0, RZ ;  /* 0x0000000003037210 */ /* 0x000fea0007ffe0ff */
[----:B-----5:R1:W-:Y:S02]  /*d560*/  ST.E.128 [R2.64], R8 ;  /* 0x0000000802007985 */ /* 0x0203e4000c101d06 */
.L_x_4440:
[----:B------:R-:W-:Y:S05]  /*d570*/  BSYNC B1 ;  /* 0x0000000000017941 */ /* 0x000fea0003800000 */
.L_x_4439:
        /* <DEDUP_REMOVED lines=96> */
.L_x_4446:
[----:B------:R-:W-:Y:S05]  /*db80*/  BSYNC B0 ;  /* 0x0000000000007941 */ /* 0x000fea0003800000 */
.L_x_4445:
[----:B-1----:R-:W-:Y:S01]  /*db90*/  MOV R2, R70 ;  /* 0x0000004600027202 */ /* 0x002fe20000000f00 */
[----:B------:R-:W-:Y:S01]  /*dba0*/  IMAD R0, R191, 0x1a0, RZ ;  /* 0x000001a0bf007824 */ /* 0x000fe200078e02ff */
[----:B------:R-:W-:Y:S05]  /*dbb0*/  MOV R3, R69 ;  /* 0x0000004500037202 */ /* 0x000fea0000000f00 */
[----:B------:R-:W-:Y:S05]  /*dbc0*/  IMAD.WIDE.U32 R2, R190, 0x1a0, R2 ;  /* 0x000001a0be027825 */ /* 0x000fea00078e0002 */
[----:B------:R-:W-:Y:S05]  /*dbd0*/  IADD3 R3, R3, R0, RZ ;  /* 0x0000000003037210 */ /* 0x000fea0007ffe0ff */
[----:B-----5:R1:W-:Y:S02]  /*dbe0*/  ST.E.128 [R2.64], R8 ;  /* 0x0000000802007985 */ /* 0x0203e4000c101d06 */
.L_x_4444:
[----:B------:R-:W-:Y:S05]  /*dbf0*/  BSYNC B1 ;  /* 0x0000000000017941 */ /* 0x000fea0003800000 */
.L_x_4443:
        /* <DEDUP_REMOVED lines=96> */
.L_x_4450:
[----:B------:R-:W-:Y:S05]  /*e200*/  BSYNC B0 ;  /* 0x0000000000007941 */ /* 0x000fea0003800000 */
.L_x_4449:
[----:B-1----:R-:W-:Y:S01]  /*e210*/  MOV R2, R70 ;  /* 0x0000004600027202 */ /* 0x002fe20000000f00 */
[----:B------:R-:W-:Y:S01]  /*e220*/  IMAD R0, R191, 0x1c0, RZ ;  /* 0x000001c0bf007824 */ /* 0x000fe200078e02ff */
[----:B------:R-:W-:Y:S05]  /*e230*/  MOV R3, R69 ;  /* 0x0000004500037202 */ /* 0x000fea0000000f00 */
[----:B------:R-:W-:Y:S05]  /*e240*/  IMAD.WIDE.U32 R2, R190, 0x1c0, R2 ;  /* 0x000001c0be027825 */ /* 0x000fea00078e0002 */
[----:B------:R-:W-:Y:S05]  /*e250*/  IADD3 R3, R3, R0, RZ ;  /* 0x0000000003037210 */ /* 0x000fea0007ffe0ff */
[----:B-----5:R1:W-:Y:S02]  /*e260*/  ST.E.128 [R2.64], R8 ;  /* 0x0000000802007985 */ /* 0x0203e4000c101d06 */
.L_x_4448:
[----:B------:R-:W-:Y:S05]  /*e270*/  BSYNC B1 ;  /* 0x0000000000017941 */ /* 0x000fea0003800000 */
.L_x_4447:
        /* <DEDUP_REMOVED lines=95> */
.L_x_4454:
[----:B------:R-:W-:Y:S05]  /*e870*/  BSYNC B0 ;  /* 0x0000000000007941 */ /* 0x000fea0003800000 */
.L_x_4453:
[----:B-1----:R-:W-:Y:S01]  /*e880*/  MOV R2, R70 ;  /* 0x0000004600027202 */ /* 0x002fe20000000f00 */
[----:B------:R-:W-:Y:S01]  /*e890*/  IMAD R0, R191, 0x1e0, RZ ;  /* 0x000001e0bf007824 */ /* 0x000fe200078e02ff */
[----:B------:R-:W-:Y:S05]  /*e8a0*/  MOV R3, R69 ;  /* 0x0000004500037202 */ /* 0x000fea0000000f00 */
[----:B------:R-:W-:Y:S05]  /*e8b0*/  IMAD.WIDE.U32 R2, R190, 0x1e0, R2 ;  /* 0x000001e0be027825 */ /* 0x000fea00078e0002 */
[----:B------:R-:W-:Y:S05]  /*e8c0*/  IADD3 R3, R3, R0, RZ ;  /* 0x0000000003037210 */ /* 0x000fea0007ffe0ff */
[----:B-----5:R1:W-:Y:S02]  /*e8d0*/  ST.E.128 [R2.64], R8 ;  /* 0x0000000802007985 */ /* 0x0203e4000c101d06 */
.L_x_4452:
[----:B------:R-:W-:Y:S05]  /*e8e0*/  BSYNC B1 ;  /* 0x0000000000017941 */ /* 0x000fea0003800000 */
.L_x_4451:
        /* <DEDUP_REMOVED lines=11> */
.L_x_4356:
        /* <DEDUP_REMOVED lines=184> */
.L_x_4390:
[----:B------:R-:W-:Y:S05]  /*f520*/  BSYNC B2 ;  /* 0x0000000000027941 */ /* 0x000fea0003800000 */
.L_x_4355:
        /* <DEDUP_REMOVED lines=92> */
.L_x_4456:
        /* <DEDUP_REMOVED lines=12> */
.L_x_4457:
[----:B------:R-:W-:Y:S05]  /*fbb0*/  BSYNC B0 ;  /* 0x0000000000007941 */ /* 0x000fea0003800000 */
.L_x_4455:
[----:B------:R-:W-:Y:S04]  /*fbc0*/  IADD3 R23, R23, -0x1, RZ ;  /* 0xffffffff17177810 */ /* 0x000fe80007ffe0ff */
[----:B------:R-:W-:Y:S11]  /*fbd0*/  ISETP.GT.AND P0, PT, R23, R120, PT ;  /* 0x000000781700720c */ /* 0x000ff60003f04270 */
[----:B------:R-:W-:Y:S02]  /*fbe0*/  @!UPT UIADD3 URZ, URZ, URZ, URZ ;  /* 0x0000003f3f3ff290 */ /* 0x000fe4000fffe03f */
[----:B------:R-:W-:-:S05]  /*fbf0*/  @P0 BRA `(.L_x_4458) ;  /* 0xffff35a000000947 */ /* 0x000fca000383ffff */
.L_x_4354:
        /* <DEDUP_REMOVED lines=8> */
[----:B------:R-:W4:Y:S01]  /*fc80*/  S2R R51, SR_TID.X ;  /* 0x0000000000337919 */ /* 0x000f220000002100 */
[----:B------:R-:W-:Y:S01]  /*fc90*/  IMAD.SHL.U32 R4, R170, 0x10, RZ ;  /* 0x00000010aa047824 */ /* 0x000fe200078e00ff */
[----:B---3--:R-:W-:-:S13]  /*fca0*/  ISETP.NE.AND P0, PT, R36, RZ, PT ;  /* 0x000000ff2400720c */ /* 0x008fda0003f05270 */
[----:B------:R-:W-:Y:S05]  /*fcb0*/  @!P0 BRA `(.L_x_4460) ;  /* 0x000029d000008947 */ /* 0x000fea0003800000 */
[----:B-1--4-:R-:W3:Y:S01]  /*fcc0*/  LD.E.64 R2, [R18.64+0xf0] ;  /* 0x0000f00612027980 */ /* 0x012ee2000c101b00 */
[----:B------:R-:W-:-:S03]  /*fcd0*/  IMAD.MOV.U32 R0, RZ, RZ, RZ ;  /* 0x000000ffff007224 */ /* 0x000fc600078e00ff */
[----:B------:R-:W2:Y:S04]  /*fce0*/  LD.E.U8 R12, [R18.64+0x1b3] ;  /* 0x0001b306120c7980 */ /* 0x000ea8000c101100 */
[----:B------:R1:W5:Y:S04]  /*fcf0*/  LD.E R41, [R18.64+0xc0] ;  /* 0x0000c00612297980 */ /* 0x000368000c101900 */
[----:B------:R1:W5:Y:S04]  /*fd00*/  LD.E.64 R26, [R18.64+0x148] ;  /* 0x00014806121a7980 */ /* 0x000368000c101b00 */
[----:B------:R1:W5:Y:S04]  /*fd10*/  LD.E.64 R24, [R18.64+0x150] ;  /* 0x0001500612187980 */ /* 0x000368000c101b00 */
[----:B------:R-:W2:Y:S01]  /*fd20*/  S2R R5, SR_CTAID.X ;  /* 0x0000000000057919 */ /* 0x000ea20000002500 */
[----:B---3--:R-:W-:-:S04]  /*fd30*/  ISETP.NE.U32.AND P1, PT, R2, RZ, PT ;  /* 0x000000ff0200720c */ /* 0x008fc80003f25070 */
[----:B------:R-:W-:-:S13]  /*fd40*/  ISETP.NE.AND.EX P1, PT, R3, RZ, PT, P1 ;  /* 0x000000ff0300720c */ /* 0x000fda0003f25310 */
[----:B-----5:R-:W-:-:S04]  /*fd50*/  @P1 LEA R2, P0, R52, R2, 0x2 ;  /* 0x0000000234021211 */ /* 0x020fc800078010ff */
[----:B------:R-:W-:-:S05]  /*fd60*/  @P1 LEA.HI.X R3, R52, R3, R221, 0x2, P0 ;  /* 0x0000000334031211 */ /* 0x000fca00000f14dd */
[----:B------:R3:W4:Y:S01]  /*fd70*/  @P1 LD.E R0, [R2.64] ;  /* 0x0000000602001980 */ /* 0x000722000c101900 */
[----:B--2---:R-:W-:Y:S01]  /*fd80*/  IMAD.SHL.U32 R13, R5, 0x40, RZ ;  /* 0x00000040050d7824 */ /* 0x004fe200078e00ff */
[----:B------:R-:W-:Y:S01]  /*fd90*/  LEA R5, P0, R170, R216, 0x5 ;  /* 0x000000d8aa057211 */ /* 0x000fe200078028ff */
[----:B------:R-:W-:-:S03]  /*fda0*/  IMAD.MOV.U32 R218, RZ, RZ, R216 ;  /* 0x000000ffffda7224 */ /* 0x000fc600078e00d8 */
[----:B------:R-:W-:Y:S01]  /*fdb0*/  LEA.HI.X R7, R170, R219, R171, 0x5, P0 ;  /* 0x000000dbaa077211 */ /* 0x000fe200000f2cab */
[----:B------:R-:W-:Y:S01]  /*fdc0*/  IMAD R10, R171, 0x30, RZ ;  /* 0x00000030ab0a7824 */ /* 0x000fe200078e02ff */
[C---:B------:R-:W-:Y:S02]  /*fdd0*/  LEA R42, P0, R5.reuse, R168, 0x1 ;  /* 0x000000a8052a7211 */ /* 0x040fe400078008ff */
[----:B------:R-:W-:Y:S02]  /*fde0*/  LEA.HI R16, R36, R36, RZ, 0x1 ;  /* 0x0000002424107211 */ /* 0x000fe400078f08ff */
[----:B------:R-:W-:Y:S02]  /*fdf0*/  LEA.HI.X R43, R5, R169, R7, 0x1, P0 ;  /* 0x000000a9052b7211 */ /* 0x000fe400000f0c07 */
[----:B------:R-:W-:Y:S01]  /*fe00*/  IADD3 R4, P1, R4, R216, RZ ;  /* 0x000000d804047210 */ /* 0x000fe20007f3e0ff */
[----:B------:R-:W-:Y:S01]  /*fe10*/  IMAD.SHL.U32 R14, R215, 0x4, RZ ;  /* 0x00000004d70e7824 */ /* 0x000fe200078e00ff */
[----:B------:R-:W-:Y:S01]  /*fe20*/  SHF.R.S32.HI R16, RZ, 0x1, R16 ;  /* 0x00000001ff107819 */ /* 0x000fe20000011410 */
[----:B---3--:R-:W-:-:S04]  /*fe30*/  IMAD.WIDE.U32 R2, R170, 0x30, R218 ;  /* 0x00000030aa027825 */ /* 0x008fc800078e00da */
        /* <DEDUP_REMOVED lines=76> */
.L_x_4465:
[----:B------:R-:W-:Y:S05]  /*10300*/  BSYNC B0 ;  /* 0x0000000000007941 */ /* 0x000fea0003800000 */
.L_x_4464:
[----:B-----5:R3:W-:Y:S02]  /*10310*/  STS.128 [R189], R4 ;  /* 0x00000004bd007388 */ /* 0x0207e40000000c00 */
.L_x_4463:
[----:B------:R-:W-:Y:S05]  /*10320*/  BSYNC B1 ;  /* 0x0000000000017941 */ /* 0x000fea0003800000 */
.L_x_4462:
        /* <DEDUP_REMOVED lines=58> */
.L_x_4469:
[----:B------:R-:W-:Y:S05]  /*106d0*/  BSYNC B0 ;  /* 0x0000000000007941 */ /* 0x000fea0003800000 */
.L_x_4468:
[----:B-----5:R1:W-:Y:S02]  /*106e0*/  STS.128 [R189+0x800], R4 ;  /* 0x00080004bd007388 */ /* 0x0203e40000000c00 */
.L_x_4467:
[----:B------:R-:W-:Y:S05]  /*106f0*/  BSYNC B1 ;  /* 0x0000000000017941 */ /* 0x000fea0003800000 */
.L_x_4466:
        /* <DEDUP_REMOVED lines=59> */
.L_x_4473:
[----:B------:R-:W-:Y:S05]  /*10ab0*/  BSYNC B0 ;  /* 0x0000000000007941 */ /* 0x000fea0003800000 */
.L_x_4472:
[----:B-----5:R3:W-:Y:S02]  /*10ac0*/  STS.128 [R189+0x1000], R4 ;  /* 0x00100004bd007388 */ /* 0x0207e40000000c00 */
.L_x_4471:
[----:B------:R-:W-:Y:S05]  /*10ad0*/  BSYNC B1 ;  /* 0x0000000000017941 */ /* 0x000fea0003800000 */
.L_x_4470:
        /* <DEDUP_REMOVED lines=58> */
.L_x_4476:
[----:B------:R-:W-:Y:S05]  /*10e80*/  BSYNC B0 ;  /* 0x0000000000007941 */ /* 0x000fea0003800000 */
.L_x_4475:
[----:B-----5:R3:W-:Y:S01]  /*10e90*/  STS.128 [R189+0x1800], R4 ;  /* 0x00180004bd007388 */ /* 0x0207e20000000c00 */
[----:B------:R-:W-:Y:S05]  /*10ea0*/  BRA `(.L_x_4474) ;  /* 0x00001c3000007947 */ /* 0x000fea0003800000 */
.L_x_4461:
        /* <DEDUP_REMOVED lines=90> */
.L_x_4480:
[----:B------:R-:W-:Y:S05]  /*11450*/  BSYNC B0 ;  /* 0x0000000000007941 */ /* 0x000fea0003800000 */
.L_x_4479:
[----:B-----5:R3:W-:Y:S02]  /*11460*/  STS.128 [R189], R4 ;  /* 0x00000004bd007388 */ /* 0x0207e40000000c00 */
.L_x_4478:
[----:B------:R-:W-:Y:S05]  /*11470*/  BSYNC B1 ;  /* 0x0000000000017941 */ /* 0x000fea0003800000 */
.L_x_4477:
        /* <DEDUP_REMOVED lines=93> */
.L_x_4484:
[----:B------:R-:W-:Y:S05]  /*11a50*/  BSYNC B0 ;  /* 0x0000000000007941 */ /* 0x000fea0003800000 */
.L_x_4483:
[----:B-----5:R1:W-:Y:S02]  /*11a60*/  STS.128 [R189+0x800], R4 ;  /* 0x00080004bd007388 */ /* 0x0203e40000000c00 */
.L_x_4482:
[----:B------:R-:W-:Y:S05]  /*11a70*/  BSYNC B1 ;  /* 0x0000000000017941 */ /* 0x000fea0003800000 */
.L_x_4481:
        /* <DEDUP_REMOVED lines=94> */
.L_x_4488:
[----:B------:R-:W-:Y:S05]  /*12060*/  BSYNC B0 ;  /* 0x0000000000007941 */ /* 0x000fea0003800000 */
.L_x_4487:
[----:B-----5:R3:W-:Y:S02]  /*12070*/  STS.128 [R189+0x1000], R4 ;  /* 0x00100004bd007388 */ /* 0x0207e40000000c00 */
.L_x_4486:
[----:B------:R-:W-:Y:S05]  /*12080*/  BSYNC B1 ;  /* 0x0000000000017941 */ /* 0x000fea0003800000 */
.L_x_4485:
        /* <DEDUP_REMOVED lines=93> */
.L_x_4490:
[----:B------:R-:W-:Y:S05]  /*12660*/  BSYNC B0 ;  /* 0x0000000000007941 */ /* 0x000fea0003800000 */
.L_x_4489:
[----:B-----5:R3:W-:Y:S01]  /*12670*/  STS.128 [R189+0x1800], R4 ;  /* 0x00180004bd007388 */ /* 0x0207e20000000c00 */
[----:B------:R-:W-:Y:S05]  /*12680*/  BRA `(.L_x_4474) ;  /* 0x0000045000007947 */ /* 0x000fea0003800000 */
.L_x_4460:
[----:B-1--4-:R-:W1:Y:S01]  /*12690*/  S2R R0, SR_CTAID.X ;  /* 0x0000000000007919 */ /* 0x012e620000002500 */
[----:B------:R-:W-:Y:S01]  /*126a0*/  BSSY B0, `(.L_x_4491) ;  /* 0x000000f000007945 */ /* 0x000fe20003800000 */
[----:B-1----:R-:W-:-:S05]  /*126b0*/  IMAD.SHL.U32 R0, R0, 0x40, RZ ;  /* 0x0000004000007824 */ /* 0x002fca00078e00ff */
[----:B-----5:R-:W-:-:S04]  /*126c0*/  IADD3 R0, -R0, R230, RZ ;  /* 0x000000e600007210 */ /* 0x020fc80007ffe1ff */
[----:B------:R-:W-:-:S13]  /*126d0*/  ISETP.GE.AND P0, PT, R82, R0, PT ;  /* 0x000000005200720c */ /* 0x000fda0003f06270 */
[----:B------:R-:W-:Y:S05]  /*126e0*/  @P0 BRA `(.L_x_4492) ;  /* 0x000000a000000947 */ /* 0x000fea0003800000 */
[----:B------:R-:W3:Y:S02]  /*126f0*/  LDL R2, [R1+0x4] ;  /* 0x0000040001027983 */ /* 0x000ee40000100800 */
[----:B---3--:R-:W-:-:S13]  /*12700*/  ISETP.GE.AND P0, PT, R134, R2, PT ;  /* 0x000000028600720c */ /* 0x008fda0003f06270 */
        /* <DEDUP_REMOVED lines=8> */
.L_x_4492:
[----:B------:R-:W-:Y:S05]  /*12790*/  BSYNC B0 ;  /* 0x0000000000007941 */ /* 0x000fea0003800000 */
.L_x_4491:
[----:B------:R-:W-:Y:S01]  /*127a0*/  IADD3 R44, R82, 0x10, RZ ;  /* 0x00000010522c7810 */ /* 0x000fe20007ffe0ff */
[----:B------:R-:W-:Y:S03]  /*127b0*/  BSSY B0, `(.L_x_4493) ;  /* 0x000000f000007945 */ /* 0x000fe60003800000 */
[----:B------:R-:W-:-:S13]  /*127c0*/  ISETP.GE.AND P0, PT, R44, R0, PT ;  /* 0x000000002c00720c */ /* 0x000fda0003f06270 */
[----:B------:R-:W-:Y:S05]  /*127d0*/  @P0 BRA `(.L_x_4494) ;  /* 0x000000c000000947 */ /* 0x000fea0003800000 */
[----:B---3--:R-:W3:Y:S02]  /*127e0*/  LDL R2, [R1+0x4] ;  /* 0x0000040001027983 */ /* 0x008ee40000100800 */
[----:B---3--:R-:W-:-:S13]  /*127f0*/  ISETP.GE.AND P0, PT, R134, R2, PT ;  /* 0x000000028600720c */ /* 0x008fda0003f06270 */
        /* <DEDUP_REMOVED lines=10> */
.L_x_4494:
[----:B------:R-:W-:Y:S05]  /*128a0*/  BSYNC B0 ;  /* 0x0000000000007941 */ /* 0x000fea0003800000 */
.L_x_4493:
[----:B------:R-:W-:Y:S01]  /*128b0*/  IADD3 R34, R82, 0x20, RZ ;  /* 0x0000002052227810 */ /* 0x000fe20007ffe0ff */
[----:B------:R-:W-:Y:S03]  /*128c0*/  BSSY B0, `(.L_x_4495) ;  /* 0x000000f000007945 */ /* 0x000fe60003800000 */
[----:B------:R-:W-:-:S13]  /*128d0*/  ISETP.GE.AND P0, PT, R34, R0, PT ;  /* 0x000000002200720c */ /* 0x000fda0003f06270 */
[----:B------:R-:W-:Y:S05]  /*128e0*/  @P0 BRA `(.L_x_4496) ;  /* 0x000000c000000947 */ /* 0x000fea0003800000 */
[----:B---34-:R-:W3:Y:S02]  /*128f0*/  LDL R2, [R1+0x4] ;  /* 0x0000040001027983 */ /* 0x018ee40000100800 */
[----:B---3--:R-:W-:-:S13]  /*12900*/  ISETP.GE.AND P0, PT, R134, R2, PT ;  /* 0x000000028600720c */ /* 0x008fda0003f06270 */
        /* <DEDUP_REMOVED lines=10> */
.L_x_4496:
[----:B------:R-:W-:Y:S05]  /*129b0*/  BSYNC B0 ;  /* 0x0000000000007941 */ /* 0x000fea0003800000 */
.L_x_4495:
[----:B------:R-:W-:-:S04]  /*129c0*/  IADD3 R30, R82, 0x30, RZ ;  /* 0x00000030521e7810 */ /* 0x000fc80007ffe0ff */
[----:B------:R-:W-:-:S13]  /*129d0*/  ISETP.GE.AND P0, PT, R30, R0, PT ;  /* 0x000000001e00720c */ /* 0x000fda0003f06270 */
[----:B------:R-:W-:Y:S05]  /*129e0*/  @P0 BRA `(.L_x_4474) ;  /* 0x000000f000000947 */ /* 0x000fea0003800000 */
[----:B---34-:R-:W3:Y:S02]  /*129f0*/  LDL R2, [R1+0x4] ;  /* 0x0000040001027983 */ /* 0x018ee40000100800 */
[----:B---3--:R-:W-:-:S13]  /*12a00*/  ISETP.GE.AND P0, PT, R134, R2, PT ;  /* 0x000000028600720c */ /* 0x008fda0003f06270 */
        /* <DEDUP_REMOVED lines=13> */
.L_x_4474:
[----:B------:R-:W-:Y:S05]  /*12ae0*/  BSYNC B2 ;  /* 0x0000000000027941 */ /* 0x000fea0003800000 */
.L_x_4459:
        /* <DEDUP_REMOVED lines=8> */
[----:B---34-:R-:W3:Y:S02]  /*12b70*/  LDL R2, [R1+0x4] ;  /* 0x0000040001027983 */ /* 0x018ee40000100800 */
[----:B---3--:R-:W-:-:S13]  /*12b80*/  ISETP.GE.AND P0, PT, R134, R2, PT ;  /* 0x000000028600720c */ /* 0x008fda0003f06270 */
[----:B------:R3:W-:Y:S01]  /*12b90*/  @P0 STS.128 [R189+0x2000], RZ ;  /* 0x002000ffbd000388 */ /* 0x0007e20000000c00 */
[----:B------:R-:W-:Y:S05]  /*12ba0*/  @P0 BRA `(.L_x_4498) ;  /* 0x0000006000000947 */ /* 0x000fea0003800000 */
[----:B------:R-:W4:Y:S01]  /*12bb0*/  LDL R2, [R1] ;  /* 0x0000000001027983 */ /* 0x000f220000100800 */
[----:B------:R-:W-:-:S05]  /*12bc0*/  MOV R3, R252 ;  /* 0x000000fc00037202 */ /* 0x000fca0000000f00 */
[----:B------:R-:W-:Y:S01]  /*12bd0*/  @!PT LDS RZ, [RZ] ;  /* 0x00000000fffff984 */ /* 0x000fe20000000800 */
[----:B------:R-:W-:Y:S01]  /*12be0*/  @!PT LDS RZ, [RZ] ;  /* 0x00000000fffff984 */ /* 0x000fe20000000800 */
[----:B------:R-:W-:Y:S01]  /*12bf0*/  @!PT LDS RZ, [RZ] ;  /* 0x00000000fffff984 */ /* 0x000fe20000000800 */
[----:B----4-:R4:W-:Y:S02]  /*12c00*/  LDGSTS.E.BYPASS.LTC128B.128 [R189+0x2000], [R2.64] ;  /* 0x0200000002bd7fae */ /* 0x0109e4000b901d46 */
.L_x_4498:
[----:B------:R-:W-:Y:S05]  /*12c10*/  BSYNC B0 ;  /* 0x0000000000007941 */ /* 0x000fea0003800000 */
.L_x_4497:
[----:B------:R-:W-:Y:S01]  /*12c20*/  ISETP.GE.AND P0, PT, R44, R0, PT ;  /* 0x000000002c00720c */ /* 0x000fe20003f06270 */
[----:B------:R-:W-:-:S12]  /*12c30*/  BSSY B0, `(.L_x_4499) ;  /* 0x000000d000007945 */ /* 0x000fd80003800000 */
[----:B------:R-:W-:Y:S05]  /*12c40*/  @P0 BRA `(.L_x_4500) ;  /* 0x000000b000000947 */ /* 0x000fea0003800000 */
[----:B---34-:R-:W3:Y:S02]  /*12c50*/  LDL R2, [R1+0x4] ;  /* 0x0000040001027983 */ /* 0x018ee40000100800 */
[----:B---3--:R-:W-:-:S13]  /*12c60*/  ISETP.GE.AND P0, PT, R134, R2, PT ;  /* 0x000000028600720c */ /* 0x008fda0003f06270 */
[----:B------:R3:W-:Y:S01]  /*12c70*/  @P0 STS.128 [R189+0x2800], RZ ;  /* 0x002800ffbd000388 */ /* 0x0007e20000000c00 */
[----:B------:R-:W-:Y:S05]  /*12c80*/  @P0 BRA `(.L_x_4500) ;  /* 0x0000007000000947 */ /* 0x000fea0003800000 */
[----:B------:R-:W4:Y:S02]  /*12c90*/  LDL R2, [R1] ;  /* 0x0000000001027983 */ /* 0x000f240000100800 */
[----:B----4-:R-:W-:-:S04]  /*12ca0*/  LEA R2, P0, R119, R2, 0x1 ;  /* 0x0000000277027211 */ /* 0x010fc800078008ff */
[----:B------:R-:W-:-:S05]  /*12cb0*/  LEA.HI.X R3, R119, R252, R212, 0x1, P0 ;  /* 0x000000fc77037211 */ /* 0x000fca00000f0cd4 */
[----:B------:R-:W-:Y:S01]  /*12cc0*/  @!PT LDS RZ, [RZ] ;  /* 0x00000000fffff984 */ /* 0x000fe20000000800 */
[----:B------:R-:W-:Y:S01]  /*12cd0*/  @!PT LDS RZ, [RZ] ;  /* 0x00000000fffff984 */ /* 0x000fe20000000800 */
[----:B------:R-:W-:Y:S01]  /*12ce0*/  @!PT LDS RZ, [RZ] ;  /* 0x00000000fffff984 */ /* 0x000fe20000000800 */
[----:B------:R4:W-:Y:S04]  /*12cf0*/  LDGSTS.E.BYPASS.LTC128B.128 [R189+0x2800], [R2.64] ;  /* 0x0280000002bd7fae */ /* 0x0009e8000b901d46 */
.L_x_4500:
[----:B------:R-:W-:Y:S05]  /*12d00*/  BSYNC B0 ;  /* 0x0000000000007941 */ /* 0x000fea0003800000 */
.L_x_4499:
        /* <DEDUP_REMOVED lines=14> */
.L_x_4502:
[----:B------:R-:W-:Y:S05]  /*12df0*/  BSYNC B0 ;  /* 0x0000000000007941 */ /* 0x000fea0003800000 */
.L_x_4501:
[----:B------:R-:W-:Y:S01]  /*12e00*/  ISETP.GE.AND P0, PT, R30, R0, PT ;  /* 0x000000001e00720c */ /* 0x000fe20003f06270 */
[----:B------:R-:W-:-:S12]  /*12e10*/  BSSY B0, `(.L_x_4503) ;  /* 0x000000f000007945 */ /* 0x000fd80003800000 */
[----:B------:R-:W-:Y:S05]  /*12e20*/  @P0 BRA `(.L_x_4504) ;  /* 0x000000d000000947 */ /* 0x000fea0003800000 */
[----:B---34-:R-:W3:Y:S02]  /*12e30*/  LDL R2, [R1+0x4] ;  /* 0x0000040001027983 */ /* 0x018ee40000100800 */
[----:B---3--:R-:W-:-:S13]  /*12e40*/  ISETP.GE.AND P0, PT, R134, R2, PT ;  /* 0x000000028600720c */ /* 0x008fda0003f06270 */
[----:B------:R3:W-:Y:S01]  /*12e50*/  @P0 STS.128 [R189+0x3800], RZ ;  /* 0x003800ffbd000388 */ /* 0x0007e20000000c00 */
[----:B------:R-:W-:Y:S05]  /*12e60*/  @P0 BRA `(.L_x_4504) ;  /* 0x0000009000000947 */ /* 0x000fea0003800000 */
[----:B------:R-:W4:Y:S01]  /*12e70*/  LDL R2, [R1] ;  /* 0x0000000001027983 */ /* 0x000f220000100800 */
[----:B------:R-:W-:Y:S01]  /*12e80*/  MOV R3, R252 ;  /* 0x000000fc00037202 */ /* 0x000fe20000000f00 */
[----:B-1----:R-:W-:-:S04]  /*12e90*/  IMAD R4, R191, 0x60, RZ ;  /* 0x00000060bf047824 */ /* 0x002fc800078e02ff */
[----:B----4-:R-:W-:-:S05]  /*12ea0*/  IMAD.WIDE.U32 R2, R190, 0x60, R2 ;  /* 0x00000060be027825 */ /* 0x010fca00078e0002 */
[----:B------:R-:W-:-:S05]  /*12eb0*/  IADD3 R3, R4, R3, RZ ;  /* 0x0000000304037210 */ /* 0x000fca0007ffe0ff */
[----:B------:R-:W-:Y:S01]  /*12ec0*/  @!PT LDS RZ, [RZ] ;  /* 0x00000000fffff984 */ /* 0x000fe20000000800 */
[----:B------:R-:W-:Y:S01]  /*12ed0*/  @!PT LDS RZ, [RZ] ;  /* 0x00000000fffff984 */ /* 0x000fe20000000800 */
[----:B------:R-:W-:Y:S01]  /*12ee0*/  @!PT LDS RZ, [RZ] ;  /* 0x00000000fffff984 */ /* 0x000fe20000000800 */
[----:B------:R1:W-:Y:S02]  /*12ef0*/  LDGSTS.E.BYPASS.LTC128B.128 [R189+0x3800], [R2.64] ;  /* 0x0380000002bd7fae */ /* 0x0003e4000b901d46 */
.L_x_4504:
[----:B------:R-:W-:Y:S05]  /*12f00*/  BSYNC B0 ;  /* 0x0000000000007941 */ /* 0x000fea0003800000 */
.L_x_4503:
[----:B------:R-:W-:Y:S01]  /*12f10*/  IADD3 R21, R82, 0x40, RZ ;  /* 0x0000004052157810 */ /* 0x000fe20007ffe0ff */
[----:B------:R-:W-:Y:S03]  /*12f20*/  BSSY B0, `(.L_x_4505) ;  /* 0x000000e000007945 */ /* 0x000fe60003800000 */
[----:B------:R-:W-:-:S13]  /*12f30*/  ISETP.GE.AND P0, PT, R21, R0, PT ;  /* 0x000000001500720c */ /* 0x000fda0003f06270 */
[----:B------:R-:W-:Y:S05]  /*12f40*/  @P0 BRA `(.L_x_4506) ;  /* 0x000000b000000947 */ /* 0x000fea0003800000 */
[----:B-1-34-:R-:W3:Y:S02]  /*12f50*/  LDL R2, [R1+0x4] ;  /* 0x0000040001027983 */ /* 0x01aee40000100800 */
[----:B---3--:R-:W-:-:S13]  /*12f60*/  ISETP.GE.AND P0, PT, R134, R2, PT ;  /* 0x000000028600720c */ /* 0x008fda0003f06270 */
        /* <DEDUP_REMOVED lines=9> */
.L_x_4506:
[----:B------:R-:W-:Y:S05]  /*13000*/  BSYNC B0 ;  /* 0x0000000000007941 */ /* 0x000fea0003800000 */
.L_x_4505:
        /* <DEDUP_REMOVED lines=8> */
[----:B------:R-:W3:Y:S01]  /*13090*/  LDL R2, [R1] ;  /* 0x0000000001027983 */ /* 0x000ee20000100800 */
[----:B------:R-:W-:Y:S01]  /*130a0*/  MOV R3, R252 ;  /* 0x000000fc00037202 */ /* 0x000fe20000000f00 */
[----:B------:R-:W-:-:S04]  /*130b0*/  IMAD R4, R191, 0xa0, RZ ;  /* 0x000000a0bf047824 */ /* 0x000fc800078e02ff */
[----:B---3--:R-:W-:-:S05]  /*130c0*/  IMAD.WIDE.U32 R2, R190, 0xa0, R2 ;  /* 0x000000a0be027825 */ /* 0x008fca00078e0002 */
[----:B------:R-:W-:-:S05]  /*130d0*/  IADD3 R3, R4, R3, RZ ;  /* 0x0000000304037210 */ /* 0x000fca0007ffe0ff */
[----:B------:R-:W-:Y:S01]  /*130e0*/  @!PT LDS RZ, [RZ] ;  /* 0x00000000fffff984 */ /* 0x000fe20000000800 */
[----:B------:R-:W-:Y:S01]  /*130f0*/  @!PT LDS RZ, [RZ] ;  /* 0x00000000fffff984 */ /* 0x000fe20000000800 */
[----:B------:R-:W-:Y:S01]  /*13100*/  @!PT LDS RZ, [RZ] ;  /* 0x00000000fffff984 */ /* 0x000fe20000000800 */
[----:B------:R3:W-:Y:S02]  /*13110*/  LDGSTS.E.BYPASS.LTC128B.128 [R189+0x4800], [R2.64] ;  /* 0x0480000002bd7fae */ /* 0x0007e4000b901d46 */
.L_x_4508:
[----:B------:R-:W-:Y:S05]  /*13120*/  BSYNC B0 ;  /* 0x0000000000007941 */ /* 0x000fea0003800000 */
.L_x_4507:
        /* <DEDUP_REMOVED lines=17> */
.L_x_4510:
[----:B------:R-:W-:Y:S05]  /*13240*/  BSYNC B0 ;  /* 0x0000000000007941 */ /* 0x000fea0003800000 */
.L_x_4509:
        /* <DEDUP_REMOVED lines=17> */
.L_x_4512:
[----:B------:R-:W-:Y:S05]  /*13360*/  BSYNC B0 ;  /* 0x0000000000007941 */ /* 0x000fea0003800000 */
.L_x_4511:
[----:B--2---:R-:W-:Y:S01]  /*13370*/  IADD3 R15, R82, 0x80, RZ ;  /* 0x00000080520f7810 */ /* 0x004fe20007ffe0ff */
[----:B------:R-:W-:Y:S03]  /*13380*/  BSSY B0, `(.L_x_4513) ;  /* 0x000000e000007945 */ /* 0x000fe60003800000 */
[----:B------:R-:W-:-:S13]  /*13390*/  ISETP.GE.AND P0, PT, R15, R0, PT ;  /* 0x000000000f00720c */ /* 0x000fda0003f06270 */
[----:B------:R-:W-:Y:S05]  /*133a0*/  @P0 BRA `(.L_x_4514) ;  /* 0x000000b000000947 */ /* 0x000fea0003800000 */
[----:B-1-34-:R-:W2:Y:S02]  /*133b0*/  LDL R2, [R1+0x4] ;  /* 0x0000040001027983 */ /* 0x01aea40000100800 */
        /* <DEDUP_REMOVED lines=10> */
.L_x_4514:
[----:B------:R-:W-:Y:S05]  /*13460*/  BSYNC B0 ;  /* 0x0000000000007941 */ /* 0x000fea0003800000 */
.L_x_4513:
[----:B------:R-:W-:Y:S01]  /*13470*/  IADD3 R14, R82, 0x90, RZ ;  /* 0x00000090520e7810 */ /* 0x000fe20007ffe0ff */
[----:B------:R-:W-:Y:S03]  /*13480*/  BSSY B0, `(.L_x_4515) ;  /* 0x0000010000007945 */ /* 0x000fe60003800000 */
[----:B------:R-:W-:-:S13]  /*13490*/  ISETP.GE.AND P0, PT, R14, R0, PT ;  /* 0x000000000e00720c */ /* 0x000fda0003f06270 */
[----:B------:R-:W-:Y:S05]  /*134a0*/  @P0 BRA `(.L_x_4516) ;  /* 0x000000d000000947 */ /* 0x000fea0003800000 */
[----:B-1234-:R-:W2:Y:S02]  /*134b0*/  LDL R2, [R1+0x4] ;  /* 0x0000040001027983 */ /* 0x01eea40000100800 */
        /* <DEDUP_REMOVED lines=12> */
.L_x_4516:
[----:B------:R-:W-:Y:S05]  /*13580*/  BSYNC B0 ;  /* 0x0000000000007941 */ /* 0x000fea0003800000 */
.L_x_4515:
        /* <DEDUP_REMOVED lines=17> */
.L_x_4518:
[----:B------:R-:W-:Y:S05]  /*136a0*/  BSYNC B0 ;  /* 0x0000000000007941 */ /* 0x000fea0003800000 */
.L_x_4517:
        /* <DEDUP_REMOVED lines=17> */
.L_x_4520:
[----:B------:R-:W-:Y:S05]  /*137c0*/  BSYNC B0 ;  /* 0x0000000000007941 */ /* 0x000fea0003800000 */
.L_x_4519:
        /* <DEDUP_REMOVED lines=17> */
.L_x_4522:
[----:B------:R-:W-:Y:S05]  /*138e0*/  BSYNC B0 ;  /* 0x0000000000007941 */ /* 0x000fea0003800000 */
.L_x_4521:
        /* <DEDUP_REMOVED lines=17> */
.L_x_4524:
[----:B------:R-:W-:Y:S05]  /*13a00*/  BSYNC B0 ;  /* 0x0000000000007941 */ /* 0x000fea0003800000 */
.L_x_4523:
        /* <DEDUP_REMOVED lines=17> */
.L_x_4526:
[----:B------:R-:W-:Y:S05]  /*13b20*/  BSYNC B0 ;  /* 0x0000000000007941 */ /* 0x000fea0003800000 */
.L_x_4525:
        /* <DEDUP_REMOVED lines=17> */
.L_x_4528:
[----:B------:R-:W-:Y:S05]  /*13c40*/  BSYNC B0 ;  /* 0x0000000000007941 */ /* 0x000fea0003800000 */
.L_x_4527:
[----:B-1-3--:R-:W3:Y:S04]  /*13c50*/  LDL R4, [R1+0x15c] ;  /* 0x00015c0001047983 */ /* 0x00aee80000100800 */
[----:B--2-4-:R-:W2:Y:S04]  /*13c60*/  LD.E.64 R2, [R18.64+0x1c0] ;  /* 0x0001c00612027980 */ /* 0x014ea8000c101b00 */
[----:B------:R-:W4:Y:S04]  /*13c70*/  LD.E.64 R6, [R18.64+0x1b8] ;  /* 0x0001b80612067980 */ /* 0x000f28000c101b00 */
        /* <DEDUP_REMOVED lines=29> */
[----:B-1----:R-:W2:Y:S02]  /*13e50*/  LDL R22, [R1+0x4] ;  /* 0x0000040001167983 */ /* 0x002ea40000100800 */
        /* <DEDUP_REMOVED lines=9> */
.L_x_4530:
[----:B-1----:R-:W-:Y:S05]  /*13ef0*/  BSYNC B0 ;  /* 0x0000000000007941 */ /* 0x002fea0003800000 */
.L_x_4529:
        /* <DEDUP_REMOVED lines=14> */
.L_x_4532:
[----:B------:R-:W-:Y:S05]  /*13fe0*/  BSYNC B0 ;  /* 0x0000000000007941 */ /* 0x000fea0003800000 */
.L_x_4531:
[----:B------:R-:W-:Y:S01]  /*13ff0*/  ISETP.GE.AND P0, PT, R34, R0, PT ;  /* 0x000000002200720c */ /* 0x000fe20003f06270 */
[----:B------:R-:W-:-:S12]  /*14000*/  BSSY B0, `(.L_x_4533) ;  /* 0x000000f000007945 */ /* 0x000fd80003800000 */
[----:B------:R4:W-:Y:S01]  /*14010*/  @P0 STS.128 [R189+0xb000], RZ ;  /* 0x00b000ffbd000388 */ /* 0x0009e20000000c00 */
[----:B------:R-:W-:Y:S05]  /*14020*/  @P0 BRA `(.L_x_4534) ;  /* 0x000000c000000947 */ /* 0x000fea0003800000 */
[----:B--23--:R-:W2:Y:S02]  /*14030*/  LDL R2, [R1+0x4] ;  /* 0x0000040001027983 */ /* 0x00cea40000100800 */
[----:B--2---:R-:W-:-:S13]  /*14040*/  ISETP.GE.AND P0, PT, R134, R2, PT ;  /* 0x000000028600720c */ /* 0x004fda0003f06270 */
[----:B------:R2:W-:Y:S01]  /*14050*/  @P0 STS.128 [R189+0xb000], RZ ;  /* 0x00b000ffbd000388 */ /* 0x0005e20000000c00 */
[----:B------:R-:W-:Y:S05]  /*14060*/  @P0 BRA `(.L_x_4534) ;  /* 0x0000008000000947 */ /* 0x000fea0003800000 */
[----:B------:R-:W3:Y:S04]  /*14070*/  LDL R4, [R1+0x10] ;  /* 0x0000100001047983 */ /* 0x000ee80000100800 */
[----:B--2---:R-:W2:Y:S01]  /*14080*/  LDL R5, [R1+0x14] ;  /* 0x0000140001057983 */ /* 0x004ea20000100800 */
[----:B---3--:R-:W-:-:S04]  /*14090*/  LEA R2, P0, R4, R248, 0x6 ;  /* 0x000000f804027211 */ /* 0x008fc800078030ff */
[----:B--2---:R-:W-:-:S05]  /*140a0*/  LEA.HI.X R3, R4, R249, R5, 0x6, P0 ;  /* 0x000000f904037211 */ /* 0x004fca00000f3405 */
[----:B------:R-:W-:Y:S01]  /*140b0*/  @!PT LDS RZ, [RZ] ;  /* 0x00000000fffff984 */ /* 0x000fe20000000800 */
[----:B------:R-:W-:Y:S01]  /*140c0*/  @!PT LDS RZ, [RZ] ;  /* 0x00000000fffff984 */ /* 0x000fe20000000800 */
[----:B------:R-:W-:Y:S01]  /*140d0*/  @!PT LDS RZ, [RZ] ;  /* 0x00000000fffff984 */ /* 0x000fe20000000800 */
[----:B------:R2:W-:Y:S04]  /*140e0*/  LDGSTS.E.BYPASS.LTC128B.128 [R189+0xb000], [R2.64] ;  /* 0x0b00000002bd7fae */ /* 0x0005e8000b901d46 */
.L_x_4534:
[----:B------:R-:W-:Y:S05]  /*140f0*/  BSYNC B0 ;  /* 0x0000000000007941 */ /* 0x000fea0003800000 */
.L_x_4533:
        /* <DEDUP_REMOVED lines=10> */
[----:B---3--:R-:W-:Y:S02]  /*141a0*/  MOV R5, R3 ;  /* 0x0000000300057202 */ /* 0x008fe40000000f00 */
        /* <DEDUP_REMOVED lines=9> */
.L_x_4536:
[----:B------:R-:W-:Y:S05]  /*14240*/  BSYNC B0 ;  /* 0x0000000000007941 */ /* 0x000fea0003800000 */
.L_x_4535:
        /* <DEDUP_REMOVED lines=16> */
.L_x_4538:
[----:B------:R-:W-:Y:S05]  /*14350*/  BSYNC B0 ;  /* 0x0000000000007941 */ /* 0x000fea0003800000 */
.L_x_4537:
        /* <DEDUP_REMOVED lines=20> */
.L_x_4540:
[----:B------:R-:W-:Y:S05]  /*144a0*/  BSYNC B0 ;  /* 0x0000000000007941 */ /* 0x000fea0003800000 */
.L_x_4539:
        /* <DEDUP_REMOVED lines=20> */
.L_x_4542:
[----:B------:R-:W-:Y:S05]  /*145f0*/  BSYNC B0 ;  /* 0x0000000000007941 */ /* 0x000fea0003800000 */
.L_x_4541:
        /* <DEDUP_REMOVED lines=20> */
.L_x_4544:
[----:B------:R-:W-:Y:S05]  /*14740*/  BSYNC B0 ;  /* 0x0000000000007941 */ /* 0x000fea0003800000 */
.L_x_4543:
        /* <DEDUP_REMOVED lines=16> */
.L_x_4546:
[----:B------:R-:W-:Y:S05]  /*14850*/  BSYNC B0 ;  /* 0x0000000000007941 */ /* 0x000fea0003800000 */
.L_x_4545:
        /* <DEDUP_REMOVED lines=20> */
.L_x_4548:
[----:B------:R-:W-:Y:S05]  /*149a0*/  BSYNC B0 ;  /* 0x0000000000007941 */ /* 0x000fea0003800000 */
.L_x_4547:
        /* <DEDUP_REMOVED lines=20> */
.L_x_4550:
[----:B------:R-:W-:Y:S05]  /*14af0*/  BSYNC B0 ;  /* 0x0000000000007941 */ /* 0x000fea0003800000 */
.L_x_4549:
        /* <DEDUP_REMOVED lines=20> */
.L_x_4552:
[----:B------:R-:W-:Y:S05]  /*14c40*/  BSYNC B0 ;  /* 0x0000000000007941 */ /* 0x000fea0003800000 */
.L_x_4551:
        /* <DEDUP_REMOVED lines=20> */
.L_x_4554:
[----:B------:R-:W-:Y:S05]  /*14d90*/  BSYNC B0 ;  /* 0x0000000000007941 */ /* 0x000fea0003800000 */
.L_x_4553:
        /* <DEDUP_REMOVED lines=20> */
.L_x_4556:
[----:B------:R-:W-:Y:S05]  /*14ee0*/  BSYNC B0 ;  /* 0x0000000000007941 */ /* 0x000fea0003800000 */
.L_x_4555:
        /* <DEDUP_REMOVED lines=20> */
.L_x_4558:
[----:B------:R-:W-:Y:S05]  /*15030*/  BSYNC B0 ;  /* 0x0000000000007941 */ /* 0x000fea0003800000 */
.L_x_4557:
        /* <DEDUP_REMOVED lines=20> */
.L_x_4560:
[----:B------:R-:W-:Y:S05]  /*15180*/  BSYNC B0 ;  /* 0x0000000000007941 */ /* 0x000fea0003800000 */
.L_x_4559:
[----:B--23--:R-:W2:Y:S04]  /*15190*/  LDL.LU R2, [R1+0x18] ;  /* 0x0000180001027983 */ /* 0x00cea80000300800 */
[----:B------:R-:W3:Y:S04]  /*151a0*/  LDL.LU R7, [R1+0x1c] ;  /* 0x00001c0001077983 */ /* 0x000ee80000300800 */
[----:B----4-:R-:W4:Y:S01]  /*151b0*/  LD.E R4, [R18.64+0x18c] ;  /* 0x00018c0612047980 */ /* 0x010f22000c101900 */
[----:B------:R-:W-:Y:S01]  /*151c0*/  LEA.HI R3, R228, R228, RZ, 0x1 ;  /* 0x000000e4e4037211 */ /* 0x000fe200078f08ff */
[----:B------:R-:W-:Y:S01]  /*151d0*/  IMAD.SHL.U32 R0, R215, 0x40, RZ ;  /* 0x00000040d7007824 */ /* 0x000fe200078e00ff */
[----:B------:R-:W-:Y:S01]  /*151e0*/  SHF.R.S32.HI R9, RZ, 0x1f, R51 ;  /* 0x0000001fff097819 */ /* 0x000fe20000011433 */
[----:B------:R-:W-:Y:S01]  /*151f0*/  IMAD.SHL.U32 R5, R82, 0x8, RZ ;  /* 0x0000000852057824 */ /* 0x000fe200078e00ff */
        /* <DEDUP_REMOVED lines=20> */
[----:B------:R-:W-:Y:S01]  /*15340*/  LDSM.16.M88.4 R12, [R137+0x2000] ;  /* 0x00200000890c783b */ /* 0x000fe20000000200 */
[----:B------:R-:W-:-:S03]  /*15350*/  MOV R0, 0x20 ;  /* 0x0000002000007802 */ /* 0x000fc60000000f00 */
[----:B------:R-:W-:Y:S01]  /*15360*/  LDSM.16.M88.4 R32, [R137+0x2800] ;  /* 0x002800008920783b */ /* 0x000fe20000000200 */
[----:B------:R-:W-:-:S03]  /*15370*/  SEL R185, R0, 0xffffffe0, !P1 ;  /* 0xffffffe000b97807 */ /* 0x000fc60004800000 */
[----:B------:R-:W-:Y:S02]  /*15380*/  LDSM.16.M88.4 R48, [R137+0x3000] ;  /* 0x003000008930783b */ /* 0x000fe40000000200 */
[C---:B------:R-:W-:Y:S02]  /*15390*/  IMAD.IADD R92, R137.reuse, 0x1, R185 ;  /* 0x00000001895c7824 */ /* 0x040fe400078e02b9 */
[----:B------:R-:W-:Y:S04]  /*153a0*/  LDSM.16.M88.4 R52, [R137+0x3800] ;  /* 0x003800008934783b */ /* 0x000fe80000000200 */
[----:B------:R-:W-:Y:S04]  /*153b0*/  LDSM.16.M88.4 R36, [R92+0x2000] ;  /* 0x002000005c24783b */ /* 0x000fe80000000200 */
[----:B------:R-:W-:Y:S01]  /*153c0*/  LDSM.16.M88.4 R40, [R92+0x2800] ;  /* 0x002800005c28783b */ /* 0x000fe20000000200 */
[----:B------:R-:W-:-:S02]  /*153d0*/  IADD3 R0, R137, 0x2000, RZ ;  /* 0x0000200089007810 */ /* 0x000fc40007ffe0ff */
[----:B------:R-:W-:Y:S01]  /*153e0*/  IADD3 R138, R137, 0x2040, RZ ;  /* 0x00002040898a7810 */ /* 0x000fe20007ffe0ff */
[----:B------:R-:W-:Y:S01]  /*153f0*/  LDSM.16.M88.4 R56, [R92+0x3000] ;  /* 0x003000005c38783b */ /* 0x000fe20000000200 */
[----:B------:R-:W-:-:S03]  /*15400*/  @P2 IADD3 R138, R0, -0x40, RZ ;  /* 0xffffffc0008a2810 */ /* 0x000fc60007ffe0ff */
[----:B------:R-:W-:Y:S04]  /*15410*/  STL [R1+0x17c], R212 ;  /* 0x00017cd401007387 */ /* 0x000fe80000100800 */
[----:B------:R-:W-:Y:S04]  /*15420*/  LDSM.16.M88.4 R44, [R138] ;  /* 0x000000008a2c783b */ /* 0x000fe80000000200 */
[----:B------:R-:W-:Y:S01]  /*15430*/  LDSM.16.M88.4 R68, [R138+0x800] ;  /* 0x000800008a44783b */ /* 0x000fe20000000200 */
[----:B------:R-:W-:-:S03]  /*15440*/  IMAD.IADD R183, R185, 0x1, R138 ;  /* 0x00000001b9b77824 */ /* 0x000fc600078e028a */
[----:B------:R-:W-:Y:S04]  /*15450*/  LDSM.16.M88.4 R96, [R138+0x1800] ;  /* 0x001800008a60783b */ /* 0x000fe80000000200 */
[----:B------:R-:W-:Y:S04]  /*15460*/  LDSM.16.M88.4 R88, [R183] ;  /* 0x00000000b758783b */ /* 0x000fe80000000200 */
[----:B------:R-:W-:Y:S04]  /*15470*/  LDSM.16.M88.4 R76, [R138+0x1000] ;  /* 0x001000008a4c783b */ /* 0x000fe80000000200 */
[----:B------:R-:W-:Y:S04]  /*15480*/  STL [R1+0x178], R191 ;  /* 0x000178bf01007387 */ /* 0x000fe80000100800 */
[----:B------:R-:W-:Y:S04]  /*15490*/  STL [R1+0x174], R190 ;  /* 0x000174be01007387 */ /* 0x000fe80000100800 */
[----:B------:R-:W-:Y:S04]  /*154a0*/  STL [R1+0x170], R189 ;  /* 0x000170bd01007387 */ /* 0x000fe80000100800 */
[----:B------:R-:W-:Y:S04]  /*154b0*/  STL [R1+0x16c], R135 ;  /* 0x00016c8701007387 */ /* 0x000fe80000100800 */
[----:B------:R-:W-:Y:S04]  /*154c0*/  STL [R1+0x168], R134 ;  /* 0x0001688601007387 */ /* 0x000fe80000100800 */
[----:B------:R-:W-:Y:S04]  /*154d0*/  STL [R1+0x164], R119 ;  /* 0x0001647701007387 */ /* 0x000fe80000100800 */
[----:B------:R-:W0:Y:S01]  /*154e0*/  LDGDEPBAR ;  /* 0x00000000000079af */ /* 0x000e220000000000 */
[----:B--2---:R-:W-:Y:S01]  /*154f0*/  IMAD.SHL.U32 R2, R2, 0x40, RZ ;  /* 0x0000004002027824 */ /* 0x004fe200078e00ff */
[----:B---3--:R-:W-:-:S04]  /*15500*/  SHF.L.U32 R7, R7, 0x6, RZ ;  /* 0x0000000607077819 */ /* 0x008fc800000006ff */
        /* <DEDUP_REMOVED lines=10> */
[----:B------:R-:W3:Y:S01]  /*155b0*/  LDSM.16.M88.4 R24, [R6] ;  /* 0x000000000618783b */ /* 0x000ee20000000200 */
[----:B------:R-:W-:Y:S01]  /*155c0*/  LEA R3, R188, R184, 0x1 ;  /* 0x000000b8bc037211 */ /* 0x000fe200078e08ff */
[C---:B--2---:R-:W-:Y:S08]  /*155d0*/  HMMA.16816.F32.BF16 R20, R8.reuse, R14, RZ ;  /* 0x0000000e0814723c */ /* 0x044ff000000418ff */
[C---:B------:R-:W-:Y:S08]  /*155e0*/  HMMA.16816.F32.BF16 R28, R8.reuse, R12, RZ ;  /* 0x0000000c081c723c */ /* 0x040ff000000418ff */
[C---:B------:R-:W-:Y:S08]  /*155f0*/  HMMA.16816.F32.BF16 R12, R8.reuse, R32, RZ ;  /* 0x00000020080c723c */ /* 0x040ff000000418ff */
[----:B------:R-:W-:Y:S08]  /*15600*/  HMMA.16816.F32.BF16 R32, R8, R34, RZ ;  /* 0x000000220820723c */ /* 0x000ff000000418ff */
[C---:B---3--:R-:W-:Y:S01]  /*15610*/  HMMA.16816.F32.BF16 R84, R24.reuse, R38, R20 ;  /* 0x000000261854723c */ /* 0x048fe20000041814 */
[----:B------:R-:W2:Y:S07]  /*15620*/  LDSM.16.M88.4 R20, [R3] ;  /* 0x000000000314783b */ /* 0x000eae0000000200 */
[C---:B------:R-:W-:Y:S08]  /*15630*/  HMMA.16816.F32.BF16 R60, R24.reuse, R36, R28 ;  /* 0x00000024183c723c */ /* 0x040ff0000004181c */
[C---:B------:R-:W-:Y:S08]  /*15640*/  HMMA.16816.F32.BF16 R80, R24.reuse, R40, R12 ;  /* 0x000000281850723c */ /* 0x040ff0000004180c */
[----:B------:R-:W-:Y:S01]  /*15650*/  HMMA.16816.F32.BF16 R72, R24, R42, R32 ;  /* 0x0000002a1848723c */ /* 0x000fe20000041820 */
[----:B------:R-:W3:Y:S07]  /*15660*/  LDSM.16.M88.4 R40, [R92+0x3800] ;  /* 0x003800005c28783b */ /* 0x000eee0000000200 */
[C---:B------:R-:W-:Y:S08]  /*15670*/  HMMA.16816.F32.BF16 R36, R8.reuse, R50, RZ ;  /* 0x000000320824723c */ /* 0x040ff000000418ff */
[----:B------:R-:W-:Y:S01]  /*15680*/  HMMA.16816.F32.BF16 R12, R8, R48, RZ ;  /* 0x00000030080c723c */ /* 0x000fe200000418ff */
[----:B------:R-:W-:-:S07]  /*15690*/  IMAD R186, R187, 0x2, R3 ;  /* 0x00000002bbba7824 */ /* 0x000fce00078e0203 */
[C---:B------:R-:W-:Y:S08]  /*156a0*/  HMMA.16816.F32.BF16 R28, R8.reuse, R54, RZ ;  /* 0x00000036081c723c */ /* 0x040ff000000418ff */
[----:B------:R-:W-:Y:S08]  /*156b0*/  HMMA.16816.F32.BF16 R32, R8, R52, RZ ;  /* 0x000000340820723c */ /* 0x000ff000000418ff */
[C---:B------:R-:W-:Y:S08]  /*156c0*/  HMMA.16816.F32.BF16 R48, R24.reuse, R58, R36 ;  /* 0x0000003a1830723c */ /* 0x040ff00000041824 */
[----:B------:R-:W-:Y:S01]  /*156d0*/  HMMA.16816.F32.BF16 R52, R24, R56, R12 ;  /* 0x000000381834723c */ /* 0x000fe2000004180c */
[----:B------:R-:W-:Y:S07]  /*156e0*/  LDSM.16.M88.4 R12, [R186] ;  /* 0x00000000ba0c783b */ /* 0x000fee0000000200 */
[----:B--2---:R-:W-:Y:S01]  /*156f0*/  HMMA.16816.F32.BF16 R36, R20, R44, R60 ;  /* 0x0000002c1424723c */ /* 0x004fe2000004183c */
[----:B------:R-:W2:Y:S07]  /*15700*/  LDSM.16.M88.4 R60, [R183+0x800] ;  /* 0x00080000b73c783b */ /* 0x000eae0000000200 */
[----:B---3--:R-:W-:Y:S08]  /*15710*/  HMMA.16816.F32.BF16 R112, R24, R42, R28 ;  /* 0x0000002a1870723c */ /* 0x008ff0000004181c */
[----:B------:R-:W-:Y:S08]  /*15720*/  HMMA.16816.F32.BF16 R28, R20, R68, R80 ;  /* 0x00000044141c723c */ /* 0x000ff00000041850 */
[----:B------:R-:W-:Y:S01]  /*15730*/  HMMA.16816.F32.BF16 R64, R24, R40, R32 ;  /* 0x000000281840723c */ /* 0x000fe20000041820 */
[----:B------:R-:W-:Y:S07]  /*15740*/  LDSM.16.M88.4 R40, [R183+0x1000] ;  /* 0x00100000b728783b */ /* 0x000fee0000000200 */
[C---:B------:R-:W-:Y:S08]  /*15750*/  HMMA.16816.F32.BF16 R56, R20.reuse, R70, R72 ;  /* 0x000000461438723c */ /* 0x040ff00000041848 */
[----:B------:R-:W-:Y:S08]  /*15760*/  HMMA.16816.F32.BF16 R32, R20, R46, R84 ;  /* 0x0000002e1420723c */ /* 0x000ff00000041854 */
[----:B--2---:R-:W-:Y:S01]  /*15770*/  HMMA.16816.F32.BF16 R68, R12, R60, R28 ;  /* 0x0000003c0c44723c */ /* 0x004fe2000004181c */
[----:B------:R-:W2:Y:S07]  /*15780*/  LDSM.16.M88.4 R28, [R137+0x5000] ;  /* 0x00500000891c783b */ /* 0x000eae0000000200 */
[----:B------:R-:W-:Y:S08]  /*15790*/  HMMA.16816.F32.BF16 R100, R20, R96, R64 ;  /* 0x000000601464723c */ /* 0x000ff00000041840 */
[----:B------:R-:W-:Y:S01]  /*157a0*/  HMMA.16816.F32.BF16 R64, R12, R90, R32 ;  /* 0x0000005a0c40723c */ /* 0x000fe20000041820 */
[----:B------:R-:W3:Y:S07]  /*157b0*/  LDSM.16.M88.4 R32, [R137+0x4800] ;  /* 0x004800008920783b */ /* 0x000eee0000000200 */
[----:B------:R-:W-:Y:S08]  /*157c0*/  HMMA.16816.F32.BF16 R44, R20, R76, R52 ;  /* 0x0000004c142c723c */ /* 0x000ff00000041834 */
[----:B------:R-:W-:Y:S01]  /*157d0*/  HMMA.16816.F32.BF16 R52, R12, R88, R36 ;  /* 0x000000580c34723c */ /* 0x000fe20000041824 */
[----:B------:R-:W1:Y:S07]  /*157e0*/  LDSM.16.M88.4 R36, [R137+0x4000] ;  /* 0x004000008924783b */ /* 0x000e6e0000000200 */
[C---:B--2---:R-:W-:Y:S08]  /*157f0*/  HMMA.16816.F32.BF16 R104, R8.reuse, R28, RZ ;  /* 0x0000001c0868723c */ /* 0x044ff000000418ff */
[----:B------:R-:W-:Y:S01]  /*15800*/  HMMA.16816.F32.BF16 R108, R8, R30, RZ ;  /* 0x0000001e086c723c */ /* 0x000fe200000418ff */
[----:B------:R-:W2:Y:S07]  /*15810*/  LDSM.16.M88.4 R28, [R137+0x8000] ;  /* 0x00800000891c783b */ /* 0x000eae0000000200 */
[----:B------:R-:W-:Y:S01]  /*15820*/  HMMA.16816.F32.BF16 R48, R20, R78, R48 ;  /* 0x0000004e1430723c */ /* 0x000fe20000041830 */
[----:B----4-:R-:W-:-:S04]  /*15830*/  FMUL.FTZ R0, R52, R4 ;  /* 0x0000000434007220 */ /* 0x010fc80000410000 */
[----:B------:R4:W-:Y:S03]  /*15840*/  MUFU.TANH R191, R0 ;  /* 0x0000000000bf7308 */ /* 0x0009e60000002400 */
[C---:B---3--:R-:W-:Y:S08]  /*15850*/  HMMA.16816.F32.BF16 R84, R8.reuse, R32, RZ ;  /* 0x000000200854723c */ /* 0x048ff000000418ff */
[----:B------:R-:W-:Y:S01]  /*15860*/  HMMA.16816.F32.BF16 R88, R8, R34, RZ ;  /* 0x000000220858723c */ /* 0x000fe200000418ff */
[----:B------:R-:W3:Y:S01]  /*15870*/  LDSM.16.M88.4 R32, [R137+0x7800] ;  /* 0x007800008920783b */ /* 0x000ee20000000200 */
[----:B----4-:R-:W-:-:S06]  /*15880*/  FMUL.FTZ R0, R53, R4 ;  /* 0x0000000435007220 */ /* 0x010fcc0000410000 */
[C---:B------:R-:W-:Y:S01]  /*15890*/  HMMA.16816.F32.BF16 R60, R12.reuse, R62, R56 ;  /* 0x0000003e0c3c723c */ /* 0x040fe20000041838 */
[----:B------:R4:W-:Y:S07]  /*158a0*/  MUFU.TANH R210, R0 ;  /* 0x0000000000d27308 */ /* 0x0009ee0000002400 */
[C---:B------:R-:W-:Y:S01]  /*158b0*/  HMMA.16816.F32.BF16 R72, R12.reuse, R40, R44 ;  /* 0x000000280c48723c */ /* 0x040fe2000004182c */
[----:B------:R-:W-:Y:S07]  /*158c0*/  LDSM.16.M88.4 R44, [R137+0x6800] ;  /* 0x00680000892c783b */ /* 0x000fee0000000200 */
[----:B------:R-:W-:Y:S01]  /*158d0*/  HMMA.16816.F32.BF16 R80, R12, R42, R48 ;  /* 0x0000002a0c50723c */ /* 0x000fe20000041830 */
[----:B------:R-:W3:Y:S01]  /*158e0*/  LDSM.16.M88.4 R40, [R137+0x5800] ;  /* 0x005800008928783b */ /* 0x000ee20000000200 */
[----:B----4-:R-:W-:-:S03]  /*158f0*/  FMUL.FTZ R0, R54, R4 ;  /* 0x0000000436007220 */ /* 0x010fc60000410000 */
[----:B------:R-:W-:Y:S03]  /*15900*/  STL [R1+0x1a0], R18 ;  /* 0x0001a01201007387 */ /* 0x000fe60000100800 */
[C---:B-1----:R-:W-:Y:S01]  /*15910*/  HMMA.16816.F32.BF16 R56, R8.reuse, R36, RZ ;  /* 0x000000240838723c */ /* 0x042fe200000418ff */
[----:B------:R1:W-:Y:S07]  /*15920*/  MUFU.TANH R180, R0 ;  /* 0x0000000000b47308 */ /* 0x0003ee0000002400 */
[----:B------:R-:W-:Y:S01]  /*15930*/  HMMA.16816.F32.BF16 R76, R8, R38, RZ ;  /* 0x00000026084c723c */ /* 0x000fe200000418ff */
[----:B------:R-:W4:Y:S04]  /*15940*/  LDSM.16.M88.4 R36, [R137+0x7000] ;  /* 0x007000008924783b */ /* 0x000f280000000200 */
[----:B------:R-:W3:Y:S01]  /*15950*/  LDSM.16.M88.4 R48, [R137+0x6000] ;  /* 0x006000008930783b */ /* 0x000ee20000000200 */
[----:B-1----:R-:W-:-:S03]  /*15960*/  FMUL.FTZ R0, R55, R4 ;  /* 0x0000000437007220 */ /* 0x002fc60000410000 */
[----:B------:R-:W-:Y:S01]  /*15970*/  STL [R1+0x19c], R19 ;  /* 0x00019c1301007387 */ /* 0x000fe20000100800 */
[----:B------:R1:W-:Y:S03]  /*15980*/  MUFU.TANH R132, R0 ;  /* 0x0000000000847308 */ /* 0x0003e60000002400 */
[----:B------:R-:W-:Y:S01]  /*15990*/  STL [R1+0x1c0], R7 ;  /* 0x0001c00701007387 */ /* 0x000fe20000100800 */
[C---:B--2---:R-:W-:Y:S03]  /*159a0*/  HMMA.16816.F32.BF16 R168, R8.reuse, R28, RZ ;  /* 0x0000001c08a8723c */ /* 0x044fe600000418ff */
[----:B------:R2:W-:Y:S04]  /*159b0*/  STL [R1+0x138], R6 ;  /* 0x0001380601007387 */ /* 0x0005e80000100800 */
[----:B------:R-:W-:Y:S01]  /*159c0*/  LDSM.16.M88.4 R52, [R138+0x2000] ;  /* 0x002000008a34783b */ /* 0x000fe20000000200 */
[----:B------:R-:W-:Y:S03]  /*159d0*/  HMMA.16816.F32.BF16 R172, R8, R30, RZ ;  /* 0x0000001e08ac723c */ /* 0x000fe600000418ff */
[----:B------:R-:W3:Y:S01]  /*159e0*/  LDSM.16.M88.4 R28, [R137+0x9800] ;  /* 0x00980000891c783b */ /* 0x000ee20000000200 */
[----:B-1----:R-:W-:-:S03]  /*159f0*/  FMUL.FTZ R0, R64, R4 ;  /* 0x0000000440007220 */ /* 0x002fc60000410000 */
[----:B------:R-:W-:Y:S04]  /*15a00*/  STL [R1+0x1a8], R188 ;  /* 0x0001a8bc01007387 */ /* 0x000fe80000100800 */
[----:B------:R-:W-:Y:S01]  /*15a10*/  STL [R1+0x1a4], R184 ;  /* 0x0001a4b801007387 */ /* 0x000fe20000100800 */
[----:B--2---:R1:W-:Y:S03]  /*15a20*/  MUFU.TANH R6, R0 ;  /* 0x0000000000067308 */ /* 0x0043e60000002400 */
[----:B------:R-:W-:Y:S04]  /*15a30*/  STL [R1+0x1ac], R185 ;  /* 0x0001acb901007387 */ /* 0x000fe80000100800 */
[----:B------:R-:W-:Y:S01]  /*15a40*/  STL [R1+0x1b4], R187 ;  /* 0x0001b4bb01007387 */ /* 0x000fe20000100800 */
[----:B-1----:R-:W-:-:S04]  /*15a50*/  FMUL.FTZ R0, R65, R4 ;  /* 0x0000000441007220 */ /* 0x002fc80000410000 */
[----:B------:R1:W-:Y:S01]  /*15a60*/  MUFU.TANH R235, R0 ;  /* 0x0000000000eb7308 */ /* 0x0003e20000002400 */
[----:B------:R2:W-:Y:S01]  /*15a70*/  STL [R1+0x1b0], R3 ;  /* 0x0001b00301007387 */ /* 0x0005e20000100800 */
[----:B-1----:R-:W-:-:S06]  /*15a80*/  FMUL.FTZ R0, R66, R4 ;  /* 0x0000000442007220 */ /* 0x002fcc0000410000 */
[----:B--2---:R1:W-:Y:S01]  /*15a90*/  MUFU.TANH R3, R0 ;  /* 0x0000000000037308 */ /* 0x0043e20000002400 */
[----:B---3--:R-:W-:Y:S01]  /*15aa0*/  HMMA.16816.F32.BF16 R160, R8, R32, RZ ;  /* 0x0000002008a0723c */ /* 0x008fe200000418ff */
[----:B-1----:R-:W-:-:S07]  /*15ab0*/  FMUL.FTZ R0, R67, R4 ;  /* 0x0000000443007220 */ /* 0x002fce0000410000 */
[C---:B------:R-:W-:Y:S01]  /*15ac0*/  HMMA.16816.F32.BF16 R164, R8.reuse, R34, RZ ;  /* 0x0000002208a4723c */ /* 0x040fe200000418ff */
[----:B------:R-:W1:Y:S01]  /*15ad0*/  LDSM.16.M88.4 R32, [R92+0x4000] ;  /* 0x004000005c20783b */ /* 0x000e620000000200 */
[----:B------:R2:W-:Y:S06]  /*15ae0*/  MUFU.TANH R117, R0 ;  /* 0x0000000000757308 */ /* 0x0005ec0000002400 */
[C---:B------:R-:W-:Y:S08]  /*15af0*/  HMMA.16816.F32.BF16 R120, R8.reuse, R40, RZ ;  /* 0x000000280878723c */ /* 0x040ff000000418ff */
[----:B------:R-:W-:Y:S01]  /*15b00*/  HMMA.16816.F32.BF16 R124, R8, R42, RZ ;  /* 0x0000002a087c723c */ /* 0x000fe200000418ff */
[----:B------:R-:W3:Y:S01]  /*15b10*/  LDSM.16.M88.4 R40, [R137+0x8800] ;  /* 0x008800008928783b */ /* 0x000ee20000000200 */
[----:B--2---:R-:W-:-:S06]  /*15b20*/  FMUL.FTZ R0, R68, R4 ;  /* 0x0000000444007220 */ /* 0x004fcc0000410000 */
[C---:B----4-:R-:W-:Y:S01]  /*15b30*/  HMMA.16816.F32.BF16 R152, R8.reuse, R36, RZ ;  /* 0x000000240898723c */ /* 0x050fe200000418ff */
[----:B------:R2:W-:Y:S07]  /*15b40*/  MUFU.TANH R96, R0 ;  /* 0x0000000000607308 */ /* 0x0005ee0000002400 */
[C---:B------:R-:W-:Y:S01]  /*15b50*/  HMMA.16816.F32.BF16 R156, R8.reuse, R38, RZ ;  /* 0x00000026089c723c */ /* 0x040fe200000418ff */
[----:B------:R-:W4:Y:S07]  /*15b60*/  LDSM.16.M88.4 R36, [R137+0x9000] ;  /* 0x009000008924783b */ /* 0x000f2e0000000200 */
[----:B------:R-:W-:Y:S01]  /*15b70*/  HMMA.16816.F32.BF16 R144, R8, R44, RZ ;  /* 0x0000002c0890723c */ /* 0x000fe200000418ff */
[----:B--2---:R-:W-:-:S07]  /*15b80*/  FMUL.FTZ R0, R69, R4 ;  /* 0x0000000445007220 */ /* 0x004fce0000410000 */
[C---:B------:R-:W-:Y:S01]  /*15b90*/  HMMA.16816.F32.BF16 R148, R8.reuse, R46, RZ ;  /* 0x0000002e0894723c */ /* 0x040fe200000418ff */
[----:B------:R2:W-:Y:S01]  /*15ba0*/  MUFU.TANH R223, R0 ;  /* 0x0000000000df7308 */ /* 0x0005e20000002400 */
[----:B------:R-:W1:Y:S06]  /*15bb0*/  LDSM.16.M88.4 R44, [R183+0x1800] ;  /* 0x00180000b72c783b */ /* 0x000e6c0000000200 */
[C---:B------:R-:W-:Y:S08]  /*15bc0*/  HMMA.16816.F32.BF16 R128, R8.reuse, R48, RZ ;  /* 0x000000300880723c */ /* 0x040ff000000418ff */
[C---:B------:R-:W-:Y:S01]  /*15bd0*/  HMMA.16816.F32.BF16 R140, R8.reuse, R50, RZ ;  /* 0x00000032088c723c */ /* 0x040fe200000418ff */
[----:B--2---:R-:W-:Y:S01]  /*15be0*/  FMUL.FTZ R0, R70, R4 ;  /* 0x0000000446007220 */ /* 0x004fe20000410000 */
[----:B------:R2:W-:Y:S03]  /*15bf0*/  STL [R1+0x1b8], R186 ;  /* 0x0001b8ba01007387 */ /* 0x0005e60000100800 */
[----:B------:R3:W-:Y:S01]  /*15c00*/  MUFU.TANH R18, R0 ;  /* 0x0000000000127308 */ /* 0x0007e20000002400 */
[----:B------:R-:W-:Y:S01]  /*15c10*/  IADD3 R2, R116, R94, RZ ;  /* 0x0000005e74027210 */ /* 0x000fe20007ffe0ff */
[----:B------:R-:W-:Y:S01]  /*15c20*/  LDSM.16.M88.4 R64, [R138+0x2800] ;  /* 0x002800008a40783b */ /* 0x000fe20000000200 */
[----:B------:R-:W-:Y:S01]  /*15c30*/  HMMA.16816.F32.BF16 R48, R8, R30, RZ ;  /* 0x0000001e0830723c */ /* 0x000fe200000418ff */
[----:B---3--:R-:W-:-:S04]  /*15c40*/  FMUL.FTZ R0, R71, R4 ;  /* 0x0000000447007220 */ /* 0x008fc80000410000 */
[----:B------:R3:W-:Y:S02]  /*15c50*/  MUFU.TANH R185, R0 ;  /* 0x0000000000b97308 */ /* 0x0007e40000002400 */
[----:B---3--:R-:W-:-:S06]  /*15c60*/  FMUL.FTZ R0, R60, R4 ;  /* 0x000000043c007220 */ /* 0x008fcc0000410000 */
[----:B------:R3:W-:Y:S02]  /*15c70*/  MUFU.TANH R237, R0 ;  /* 0x0000000000ed7308 */ /* 0x0007e40000002400 */
[----:B---3--:R-:W-:-:S06]  /*15c80*/  FMUL.FTZ R0, R61, R4 ;  /* 0x000000043d007220 */ /* 0x008fcc0000410000 */
[----:B------:R3:W-:Y:S02]  /*15c90*/  MUFU.TANH R232, R0 ;  /* 0x0000000000e87308 */ /* 0x0007e40000002400 */
[----:B---3--:R-:W-:-:S06]  /*15ca0*/  FMUL.FTZ R0, R62, R4 ;  /* 0x000000043e007220 */ /* 0x008fcc0000410000 */
[----:B------:R3:W-:Y:S01]  /*15cb0*/  MUFU.TANH R251, R0 ;  /* 0x0000000000fb7308 */ /* 0x0007e20000002400 */
[----:B------:R-:W-:Y:S01]  /*15cc0*/  HMMA.16816.F32.BF16 R204, R8, R28, RZ ;  /* 0x0000001c08cc723c */ /* 0x000fe200000418ff */
[----:B------:R-:W-:Y:S02]  /*15cd0*/  IMAD.MOV.U32 R94, RZ, RZ, R48 ;  /* 0x000000ffff5e7224 */ /* 0x000fe400078e0030 */
[----:B---3--:R-:W-:Y:S01]  /*15ce0*/  FMUL.FTZ R0, R63, R4 ;  /* 0x000000043f007220 */ /* 0x008fe20000410000 */
[----:B------:R-:W-:Y:S01]  /*15cf0*/  MOV R212, R51 ;  /* 0x0000003300d47202 */ /* 0x000fe20000000f00 */
[----:B--2---:R-:W-:-:S03]  /*15d00*/  IMAD.MOV.U32 R186, RZ, RZ, R49 ;  /* 0x000000ffffba7224 */ /* 0x004fc600078e0031 */
[----:B-1----:R-:W-:Y:S01]  /*15d10*/  HMMA.16816.F32.BF16 R28, R24, R32, R56 ;  /* 0x00000020181c723c */ /* 0x002fe20000041838 */
[----:B------:R1:W-:Y:S01]  /*15d20*/  MUFU.TANH R97, R0 ;  /* 0x0000000000617308 */ /* 0x0003e20000002400 */
[----:B------:R-:W-:Y:S01]  /*15d30*/  IMAD.MOV.U32 R135, RZ, RZ, R50 ;  /* 0x000000ffff877224 */ /* 0x000fe200078e0032 */
[----:B------:R-:W-:Y:S04]  /*15d40*/  LDSM.16.M88.4 R56, [R183+0x2000] ;  /* 0x00200000b738783b */ /* 0x000fe80000000200 */
[----:B------:R-:W2:Y:S01]  /*15d50*/  LDSM.16.M88.4 R48, [R92+0x4800] ;  /* 0x004800005c30783b */ /* 0x000ea20000000200 */
[----:B------:R-:W-:Y:S03]  /*15d60*/  HMMA.16816.F32.BF16 R176, R8, R40, RZ ;  /* 0x0000002808b0723c */ /* 0x000fe600000418ff */
[----:B------:R-:W3:Y:S01]  /*15d70*/  LDSM.16.M88.4 R60, [R92+0x5000] ;  /* 0x005000005c3c783b */ /* 0x000ee20000000200 */
[----:B-1----:R-:W-:-:S04]  /*15d80*/  FMUL.FTZ R0, R72, R4 ;  /* 0x0000000448007220 */ /* 0x002fc80000410000 */
[----:B------:R1:W-:Y:S01]  /*15d90*/  MUFU.TANH R19, R0 ;  /* 0x0000000000137308 */ /* 0x0003e20000002400 */
[C---:B------:R-:W-:Y:S08]  /*15da0*/  HMMA.16816.F32.BF16 R192, R8.reuse, R42, RZ ;  /* 0x0000002a08c0723c */ /* 0x040ff000000418ff */
[----:B----4-:R-:W-:Y:S01]  /*15db0*/  HMMA.16816.F32.BF16 R196, R8, R36, RZ ;  /* 0x0000002408c4723c */ /* 0x010fe200000418ff */
[----:B-1----:R-:W-:-:S07]  /*15dc0*/  FMUL.FTZ R0, R73, R4 ;  /* 0x0000000449007220 */ /* 0x002fce0000410000 */
[----:B------:R-:W-:Y:S01]  /*15dd0*/  HMMA.16816.F32.BF16 R200, R8, R38, RZ ;  /* 0x0000002608c8723c */ /* 0x000fe200000418ff */
[----:B------:R1:W-:Y:S07]  /*15de0*/  MUFU.TANH R187, R0 ;  /* 0x0000000000bb7308 */ /* 0x0003ee0000002400 */
[----:B------:R-:W-:Y:S01]  /*15df0*/  HMMA.16816.F32.BF16 R8, R20, R98, R112 ;  /* 0x000000621408723c */ /* 0x000fe20000041870 */
[----:B-1----:R-:W-:-:S07]  /*15e00*/  FMUL.FTZ R0, R74, R4 ;  /* 0x000000044a007220 */ /* 0x002fce0000410000 */
[----:B------:R-:W-:Y:S01]  /*15e10*/  HMMA.16816.F32.BF16 R40, R12, R44, R100 ;  /* 0x0000002c0c28723c */ /* 0x000fe20000041864 */
[----:B------:R1:W-:Y:S02]  /*15e20*/  MUFU.TANH R222, R0 ;  /* 0x0000000000de7308 */ /* 0x0003e40000002400 */
[----:B-1----:R-:W-:-:S06]  /*15e30*/  FMUL.FTZ R0, R75, R4 ;  /* 0x000000044b007220 */ /* 0x002fcc0000410000 */
[----:B------:R1:W-:Y:S01]  /*15e40*/  MUFU.TANH R236, R0 ;  /* 0x0000000000ec7308 */ /* 0x0003e20000002400 */
[----:B------:R-:W-:Y:S01]  /*15e50*/  HMMA.16816.F32.BF16 R36, R24, R34, R76 ;  /* 0x000000221824723c */ /* 0x000fe2000004184c */
[----:B-1----:R-:W-:-:S06]  /*15e60*/  FMUL.FTZ R0, R80, R4 ;  /* 0x0000000450007220 */ /* 0x002fcc0000410000 */
[----:B------:R1:W-:Y:S01]  /*15e70*/  MUFU.TANH R118, R0 ;  /* 0x0000000000767308 */ /* 0x0003e20000002400 */
[----:B------:R-:W-:Y:S01]  /*15e80*/  HMMA.16816.F32.BF16 R32, R20, R52, R28 ;  /* 0x000000341420723c */ /* 0x000fe2000004181c */
[----:B-1----:R-:W-:-:S06]  /*15e90*/  FMUL.FTZ R0, R81, R4 ;  /* 0x0000000451007220 */ /* 0x002fcc0000410000 */
[----:B------:R1:W-:Y:S01]  /*15ea0*/  MUFU.TANH R234, R0 ;  /* 0x0000000000ea7308 */ /* 0x0003e20000002400 */
[----:B------:R-:W-:Y:S01]  /*15eb0*/  HMMA.16816.F32.BF16 R28, R12, R46, R8 ;  /* 0x0000002e0c1c723c */ /* 0x000fe20000041808 */
[----:B------:R-:W-:Y:S01]  /*15ec0*/  LDSM.16.M88.4 R44, [R92+0x6000] ;  /* 0x006000005c2c783b */ /* 0x000fe20000000200 */
[----:B-1----:R-:W-:-:S05]  /*15ed0*/  FMUL.FTZ R0, R82, R4 ;  /* 0x0000000452007220 */ /* 0x002fca0000410000 */
[----:B------:R1:W-:Y:S01]  /*15ee0*/  MUFU.TANH R16, R0 ;  /* 0x0000000000107308 */ /* 0x0003e20000002400 */
[----:B--2---:R-:W-:Y:S01]  /*15ef0*/  HMMA.16816.F32.BF16 R8, R24, R48, R84 ;  /* 0x000000301808723c */ /* 0x004fe20000041854 */
        /* <DEDUP_REMOVED lines=11> */
[----:B------:R1:W-:Y:S02]  /*15fb0*/  MUFU.TANH R221, R0 ;  /* 0x0000000000dd7308 */ /* 0x0003e40000002400 */
[-C--:B-1----:R-:W-:Y:S02]  /*15fc0*/  FMUL.FTZ R0, R43, R4.reuse ;  /* 0x000000042b007220 */ /* 0x082fe40000410000 */
[----:B------:R-:W1:Y:S04]  /*15fd0*/  LDSM.16.M88.4 R40, [R92+0x5800] ;  /* 0x005800005c28783b */ /* 0x000e680000000200 */
[----:B------:R2:W-:Y:S01]  /*15fe0*/  MUFU.TANH R134, R0 ;  /* 0x0000000000867308 */ /* 0x0005e20000002400 */
[----:B------:R-:W-:Y:S01]  /*15ff0*/  HMMA.16816.F32.BF16 R8, R20, R64, R8 ;  /* 0x000000401408723c */ /* 0x000fe20000041808 */
[----:B--2---:R-:W-:-:S06]  /*16000*/  FMUL.FTZ R0, R28, R4 ;  /* 0x000000041c007220 */ /* 0x004fcc0000410000 */
[----:B------:R2:W4:Y:S02]  /*16010*/  MUFU.TANH R119, R0 ;  /* 0x0000000000777308 */ /* 0x0005240000002400 */
[----:B--2---:R-:W-:-:S06]  /*16020*/  FMUL.FTZ R0, R29, R4 ;  /* 0x000000041d007220 */ /* 0x004fcc0000410000 */
[----:B------:R2:W-:Y:S02]  /*16030*/  MUFU.TANH R224, R0 ;  /* 0x0000000000e07308 */ /* 0x0005e40000002400 */
[----:B--2---:R-:W-:-:S06]  /*16040*/  FMUL.FTZ R0, R30, R4 ;  /* 0x000000041e007220 */ /* 0x004fcc0000410000 */
[----:B------:R2:W-:Y:S02]  /*16050*/  MUFU.TANH R220, R0 ;  /* 0x0000000000dc7308 */ /* 0x0005e40000002400 */
[-C--:B--2---:R-:W-:Y:S02]  /*16060*/  FMUL.FTZ R0, R31, R4.reuse ;  /* 0x000000041f007220 */ /* 0x084fe40000410000 */
[----:B------:R-:W-:Y:S01]  /*16070*/  HMMA.16816.F32.BF16 R28, R12, R58, R36 ;  /* 0x0000003a0c1c723c */ /* 0x000fe20000041824 */
[----:B------:R-:W2:Y:S03]  /*16080*/  LDSM.16.M88.4 R56, [R138+0x3000] ;  /* 0x003000008a38783b */ /* 0x000ea60000000200 */
[----:B------:R1:W-:Y:S01]  /*16090*/  MUFU.TANH R7, R0 ;  /* 0x0000000000077308 */ /* 0x0003e20000002400 */
[----:B------:R-:W-:Y:S01]  /*160a0*/  LDSM.16.M88.4 R36, [R92+0x6800] ;  /* 0x006800005c24783b */ /* 0x000fe20000000200 */
[----:B-1----:R-:W-:-:S06]  /*160b0*/  FMUL.FTZ R0, R32, R4 ;  /* 0x0000000420007220 */ /* 0x002fcc0000410000 */
[----:B------:R1:W-:Y:S01]  /*160c0*/  MUFU.TANH R250, R0 ;  /* 0x0000000000fa7308 */ /* 0x0003e20000002400 */
[----:B---3--:R-:W-:Y:S01]  /*160d0*/  HMMA.16816.F32.BF16 R52, R24, R60, R104 ;  /* 0x0000003c1834723c */ /* 0x008fe20000041868 */
[----:B-1----:R-:W-:-:S06]  /*160e0*/  FMUL.FTZ R0, R33, R4 ;  /* 0x0000000421007220 */ /* 0x002fcc0000410000 */
[----:B------:R1:W-:Y:S01]  /*160f0*/  MUFU.TANH R188, R0 ;  /* 0x0000000000bc7308 */ /* 0x0003e20000002400 */
[----:B------:R-:W-:Y:S01]  /*16100*/  HMMA.16816.F32.BF16 R72, R24, R40, R120 ;  /* 0x000000281848723c */ /* 0x000fe20000041878 */
[----:B-1----:R-:W-:-:S06]  /*16110*/  FMUL.FTZ R0, R34, R4 ;  /* 0x0000000422007220 */ /* 0x002fcc0000410000 */
[----:B------:R1:W-:Y:S02]  /*16120*/  MUFU.TANH R189, R0 ;  /* 0x0000000000bd7308 */ /* 0x0003e40000002400 */
[-C--:B-1----:R-:W-:Y:S02]  /*16130*/  FMUL.FTZ R0, R35, R4.reuse ;  /* 0x0000000423007220 */ /* 0x082fe40000410000 */
[----:B------:R-:W-:Y:S04]  /*16140*/  HMMA.16816.F32.BF16 R32, R12, R48, R8 ;  /* 0x000000300c20723c */ /* 0x000fe80000041808 */
[----:B------:R1:W-:Y:S04]  /*16150*/  MUFU.TANH R213, R0 ;  /* 0x0000000000d57308 */ /* 0x0003e80000002400 */
[----:B------:R-:W-:Y:S08]  /*16160*/  HMMA.16816.F32.BF16 R8, R20, R66, R68 ;  /* 0x000000421408723c */ /* 0x000ff00000041844 */
[----:B------:R-:W-:Y:S01]  /*16170*/  HMMA.16816.F32.BF16 R64, R24, R42, R124 ;  /* 0x0000002a1840723c */ /* 0x000fe2000004187c */
[----:B------:R-:W3:Y:S01]  /*16180*/  LDSM.16.M88.4 R40, [R183+0x3000] ;  /* 0x00300000b728783b */ /* 0x000ee20000000200 */
[----:B-1----:R-:W-:-:S04]  /*16190*/  FMUL.FTZ R0, R28, R4 ;  /* 0x000000041c007220 */ /* 0x002fc80000410000 */
[----:B------:R1:W-:Y:S02]  /*161a0*/  MUFU.TANH R233, R0 ;  /* 0x0000000000e97308 */ /* 0x0003e40000002400 */
[----:B------:R-:W-:Y:S01]  /*161b0*/  HMMA.16816.F32.BF16 R60, R24, R62, R108 ;  /* 0x0000003e183c723c */ /* 0x000fe2000004186c */
[----:B-1----:R-:W-:-:S05]  /*161c0*/  FMUL.FTZ R0, R29, R4 ;  /* 0x000000041d007220 */ /* 0x002fca0000410000 */
[----:B------:R1:W-:Y:S02]  /*161d0*/  MUFU.TANH R181, R0 ;  /* 0x0000000000b57308 */ /* 0x0003e40000002400 */
[----:B------:R-:W-:Y:S01]  /*161e0*/  HMMA.16816.F32.BF16 R8, R12, R50, R8 ;  /* 0x000000320c08723c */ /* 0x000fe20000041808 */
[----:B------:R-:W-:Y:S01]  /*161f0*/  LDSM.16.M88.4 R48, [R138+0x3800] ;  /* 0x003800008a30783b */ /* 0x000fe20000000200 */
[----:B-1----:R-:W-:-:S04]  /*16200*/  FMUL.FTZ R0, R30, R4 ;  /* 0x000000041e007220 */ /* 0x002fc80000410000 */
[----:B------:R1:W-:Y:S02]  /*16210*/  MUFU.TANH R125, R0 ;  /* 0x00000000007d7308 */ /* 0x0003e40000002400 */
[-C--:B-1----:R-:W-:Y:S02]  /*16220*/  FMUL.FTZ R0, R31, R4.reuse ;  /* 0x000000041f007220 */ /* 0x082fe40000410000 */
[----:B--2---:R-:W-:Y:S01]  /*16230*/  HMMA.16816.F32.BF16 R28, R20, R56, R52 ;  /* 0x00000038141c723c */ /* 0x004fe20000041834 */
[----:B------:R-:W1:Y:S03]  /*16240*/  LDSM.16.M88.4 R52, [R92+0x7000] ;  /* 0x007000005c34783b */ /* 0x000e660000000200 */
[----:B------:R2:W-:Y:S04]  /*16250*/  MUFU.TANH R184, R0 ;  /* 0x0000000000b87308 */ /* 0x0005e80000002400 */
[----:B------:R-:W-:Y:S01]  /*16260*/  HMMA.16816.F32.BF16 R76, R24, R44, R128 ;  /* 0x0000002c184c723c */ /* 0x000fe20000041880 */
[----:B--2---:R-:W-:-:S04]  /*16270*/  FMUL.FTZ R0, R32, R4 ;  /* 0x0000000420007220 */ /* 0x004fc80000410000 */
[----:B------:R2:W-:Y:S02]  /*16280*/  MUFU.TANH R252, R0 ;  /* 0x0000000000fc7308 */ /* 0x0005e40000002400 */
[----:B--2---:R-:W-:-:S06]  /*16290*/  FMUL.FTZ R0, R33, R4 ;  /* 0x0000000421007220 */ /* 0x004fcc0000410000 */
[----:B------:R2:W1:Y:S02]  /*162a0*/  MUFU.TANH R44, R0 ;  /* 0x00000000002c7308 */ /* 0x0004640000002400 */
[----:B--2---:R-:W-:-:S06]  /*162b0*/  FMUL.FTZ R0, R34, R4 ;  /* 0x0000000422007220 */ /* 0x004fcc0000410000 */
[----:B------:R2:W-:Y:S02]  /*162c0*/  MUFU.TANH R124, R0 ;  /* 0x00000000007c7308 */ /* 0x0005e40000002400 */
[-C--:B--2---:R-:W-:Y:S02]  /*162d0*/  FMUL.FTZ R0, R35, R4.reuse ;  /* 0x0000000423007220 */ /* 0x084fe40000410000 */
[----:B---3--:R-:W-:Y:S08]  /*162e0*/  HMMA.16816.F32.BF16 R32, R12, R40, R28 ;  /* 0x000000280c20723c */ /* 0x008ff0000004181c */
[----:B------:R-:W-:Y:S01]  /*162f0*/  HMMA.16816.F32.BF16 R28, R20, R58, R60 ;  /* 0x0000003a141c723c */ /* 0x000fe2000004183c */
[----:B------:R2:W-:Y:S01]  /*16300*/  MUFU.TANH R248, R0 ;  /* 0x0000000000f87308 */ /* 0x0005e20000002400 */
[----:B------:R-:W3:Y:S04]  /*16310*/  LDSM.16.M88.4 R60, [R183+0x3800] ;  /* 0x00380000b73c783b */ /* 0x000ee80000000200 */
[----:B------:R-:W-:Y:S01]  /*16320*/  LDSM.16.M88.4 R56, [R92+0x8800] ;  /* 0x008800005c38783b */ /* 0x000fe20000000200 */
[----:B--2---:R-:W-:-:S04]  /*16330*/  FMUL.FTZ R0, R8, R4 ;  /* 0x0000000408007220 */ /* 0x004fc80000410000 */
[----:B------:R2:W2:Y:S01]  /*16340*/  MUFU.TANH R86, R0 ;  /* 0x0000000000567308 */ /* 0x0004a20000002400 */
[----:B-1----:R-:W-:Y:S07]  /*16350*/  HMMA.16816.F32.BF16 R112, R24, R52, R152 ;  /* 0x000000341870723c */ /* 0x002fee0000041898 */
[----:B----4-:R-:W-:Y:S02]  /*16360*/  IMAD.MOV.U32 R154, RZ, RZ, R119 ;  /* 0x000000ffff9a7224 */ /* 0x010fe400078e0077 */
[----:B--2---:R-:W-:-:S04]  /*16370*/  FMUL.FTZ R0, R9, R4 ;  /* 0x0000000409007220 */ /* 0x004fc80000410000 */
[----:B------:R1:W-:Y:S01]  /*16380*/  MUFU.TANH R120, R0 ;  /* 0x0000000000787308 */ /* 0x0003e20000002400 */
[C---:B------:R-:W-:Y:S01]  /*16390*/  HMMA.16816.F32.BF16 R68, R24.reuse, R46, R140 ;  /* 0x0000002e1844723c */ /* 0x040fe2000004188c */
[----:B------:R-:W-:Y:S02]  /*163a0*/  IMAD.MOV.U32 R155, RZ, RZ, R44 ;  /* 0x000000ffff9b7224 */ /* 0x000fe400078e002c */
[----:B------:R-:W2:Y:S05]  /*163b0*/  LDSM.16.M88.4 R44, [R92+0x7800] ;  /* 0x007800005c2c783b */ /* 0x000eaa0000000200 */
[----:B------:R-:W-:Y:S01]  /*163c0*/  HMMA.16816.F32.BF16 R80, R24, R36, R144 ;  /* 0x000000241850723c */ /* 0x000fe20000041890 */
[----:B-1----:R-:W-:-:S07]  /*163d0*/  FMUL.FTZ R0, R10, R4 ;  /* 0x000000040a007220 */ /* 0x002fce0000410000 */
[----:B------:R-:W-:Y:S01]  /*163e0*/  HMMA.16816.F32.BF16 R108, R24, R38, R148 ;  /* 0x00000026186c723c */ /* 0x000fe20000041894 */
[----:B------:R1:W-:Y:S07]  /*163f0*/  MUFU.TANH R119, R0 ;  /* 0x0000000000777308 */ /* 0x0003ee0000002400 */
[----:B------:R-:W-:Y:S01]  /*16400*/  HMMA.16816.F32.BF16 R36, R20, R48, R72 ;  /* 0x000000301424723c */ /* 0x000fe20000041848 */
[----:B-1----:R-:W-:-:S07]  /*16410*/  FMUL.FTZ R0, R11, R4 ;  /* 0x000000040b007220 */ /* 0x002fce0000410000 */
[----:B------:R-:W-:Y:S01]  /*16420*/  HMMA.16816.F32.BF16 R8, R12, R42, R28 ;  /* 0x0000002a0c08723c */ /* 0x000fe2000004181c */
[----:B------:R-:W1:Y:S01]  /*16430*/  LDSM.16.M88.4 R40, [R138+0x4000] ;  /* 0x004000008a28783b */ /* 0x000e620000000200 */
[----:B------:R4:W-:Y:S02]  /*16440*/  MUFU.TANH R147, R0 ;  /* 0x0000000000937308 */ /* 0x0009e40000002400 */
[----:B----4-:R-:W-:-:S06]  /*16450*/  FMUL.FTZ R0, R32, R4 ;  /* 0x0000000420007220 */ /* 0x010fcc0000410000 */
[----:B------:R4:W-:Y:S01]  /*16460*/  MUFU.TANH R84, R0 ;  /* 0x0000000000547308 */ /* 0x0009e20000002400 */
[----:B------:R-:W-:Y:S01]  /*16470*/  HMMA.16816.F32.BF16 R28, R20, R50, R64 ;  /* 0x00000032141c723c */ /* 0x000fe20000041840 */
[----:B------:R-:W1:Y:S01]  /*16480*/  LDSM.16.M88.4 R48, [R92+0x8000] ;  /* 0x008000005c30783b */ /* 0x000e620000000200 */
[----:B----4-:R-:W-:-:S05]  /*16490*/  FMUL.FTZ R0, R33, R4 ;  /* 0x0000000421007220 */ /* 0x010fca0000410000 */
[----:B------:R4:W1:Y:S01]  /*164a0*/  MUFU.TANH R85, R0 ;  /* 0x0000000000557308 */ /* 0x0008620000002400 */
[----:B------:R-:W-:Y:S01]  /*164b0*/  HMMA.16816.F32.BF16 R104, R24, R54, R156 ;  /* 0x000000361868723c */ /* 0x000fe2000004189c */
[----:B------:R-:W1:Y:S01]  /*164c0*/  LDSM.16.M88.4 R52, [R183+0x4000] ;  /* 0x00400000b734783b */ /* 0x000e620000000200 */
[----:B----4-:R-:W-:-:S05]  /*164d0*/  FMUL.FTZ R0, R34, R4 ;  /* 0x0000000422007220 */ /* 0x010fca0000410000 */
[----:B------:R4:W-:Y:S02]  /*164e0*/  MUFU.TANH R190, R0 ;  /* 0x0000000000be7308 */ /* 0x0009e40000002400 */
[-C--:B----4-:R-:W-:Y:S02]  /*164f0*/  FMUL.FTZ R0, R35, R4.reuse ;  /* 0x0000000423007220 */ /* 0x090fe40000410000 */
[----:B---3--:R-:W-:Y:S04]  /*16500*/  HMMA.16816.F32.BF16 R32, R12, R60, R36 ;  /* 0x0000003c0c20723c */ /* 0x008fe80000041824 */
[----:B------:R3:W-:Y:S02]  /*16510*/  MUFU.TANH R142, R0 ;  /* 0x00000000008e7308 */ /* 0x0007e40000002400 */
[----:B---3--:R-:W-:-:S06]  /*16520*/  FMUL.FTZ R0, R8, R4 ;  /* 0x0000000408007220 */ /* 0x008fcc0000410000 */
[----:B------:R3:W-:Y:S01]  /*16530*/  MUFU.TANH R146, R0 ;  /* 0x0000000000927308 */ /* 0x0007e20000002400 */
[----:B--2---:R-:W-:Y:S07]  /*16540*/  HMMA.16816.F32.BF16 R64, R24, R44, R160 ;  /* 0x0000002c1840723c */ /* 0x004fee00000418a0 */
[----:B------:R-:W-:Y:S01]  /*16550*/  MOV R160, R134 ;  /* 0x0000008600a07202 */ /* 0x000fe20000000f00 */
[----:B---3--:R-:W-:-:S04]  /*16560*/  FMUL.FTZ R0, R9, R4 ;  /* 0x0000000409007220 */ /* 0x008fc80000410000 */
[----:B------:R2:W-:Y:S01]  /*16570*/  MUFU.TANH R148, R0 ;  /* 0x0000000000947308 */ /* 0x0005e20000002400 */
[----:B-1----:R-:W-:Y:S08]  /*16580*/  HMMA.16816.F32.BF16 R36, R20, R40, R76 ;  /* 0x000000281424723c */ /* 0x002ff0000004184c */
[----:B------:R-:W-:Y:S01]  /*16590*/  HMMA.16816.F32.BF16 R100, R24, R46, R164 ;  /* 0x0000002e1864723c */ /* 0x000fe200000418a4 */
[----:B------:R-:W1:Y:S01]  /*165a0*/  LDSM.16.M88.4 R44, [R138+0x4800] ;  /* 0x004800008a2c783b */ /* 0x000e620000000200 */
[----:B--2---:R-:W-:-:S04]  /*165b0*/  FMUL.FTZ R0, R10, R4 ;  /* 0x000000040a007220 */ /* 0x004fc80000410000 */
[----:B------:R2:W-:Y:S02]  /*165c0*/  MUFU.TANH R134, R0 ;  /* 0x0000000000867308 */ /* 0x0005e40000002400 */
[----:B--2---:R-:W-:Y:S02]  /*165d0*/  FMUL.FTZ R0, R11, R4 ;  /* 0x000000040b007220 */ /* 0x004fe40000410000 */
[----:B------:R-:W-:Y:S01]  /*165e0*/  HMMA.16816.F32.BF16 R8, R12, R62, R28 ;  /* 0x0000003e0c08723c */ /* 0x000fe2000004181c */
[----:B------:R-:W-:-:S03]  /*165f0*/  IMAD.MOV.U32 R129, RZ, RZ, R97 ;  /* 0x000000ffff817224 */ /* 0x000fc600078e0061 */
[----:B------:R2:W-:Y:S01]  /*16600*/  MUFU.TANH R166, R0 ;  /* 0x0000000000a67308 */ /* 0x0005e20000002400 */
[----:B------:R-:W-:Y:S01]  /*16610*/  MOV R144, R96 ;  /* 0x0000006000907202 */ /* 0x000fe20000000f00 */
[----:B------:R-:W-:Y:S01]  /*16620*/  IMAD.MOV.U32 R162, RZ, RZ, R86 ;  /* 0x000000ffffa27224 */ /* 0x000fe200078e0056 */
[----:B------:R-:W-:Y:S01]  /*16630*/  LDSM.16.M88.4 R60, [R138+0x6800] ;  /* 0x006800008a3c783b */ /* 0x000fe20000000200 */
[----:B--2---:R-:W-:-:S04]  /*16640*/  FMUL.FTZ R0, R32, R4 ;  /* 0x0000000420007220 */ /* 0x004fc80000410000 */
[----:B------:R2:W-:Y:S01]  /*16650*/  MUFU.TANH R152, R0 ;  /* 0x0000000000987308 */ /* 0x0005e20000002400 */
[----:B------:R-:W-:Y:S01]  /*16660*/  HMMA.16816.F32.BF16 R28, R20, R42, R68 ;  /* 0x0000002a141c723c */ /* 0x000fe20000041844 */
[----:B------:R-:W3:Y:S01]  /*16670*/  LDSM.16.M88.4 R40, [R183+0x4800] ;  /* 0x00480000b728783b */ /* 0x000ee20000000200 */
[----:B--2---:R-:W-:-:S05]  /*16680*/  FMUL.FTZ R0, R33, R4 ;  /* 0x0000000421007220 */ /* 0x004fca0000410000 */
[----:B------:R2:W-:Y:S01]  /*16690*/  MUFU.TANH R149, R0 ;  /* 0x0000000000957308 */ /* 0x0005e20000002400 */
[----:B------:R-:W-:Y:S01]  /*166a0*/  HMMA.16816.F32.BF16 R96, R24, R50, R172 ;  /* 0x000000321860723c */ /* 0x000fe200000418ac */
[----:B--2---:R-:W-:-:S06]  /*166b0*/  FMUL.FTZ R0, R34, R4 ;  /* 0x0000000422007220 */ /* 0x004fcc0000410000 */
[----:B------:R2:W-:Y:S01]  /*166c0*/  MUFU.TANH R163, R0 ;  /* 0x0000000000a37308 */ /* 0x0005e20000002400 */
[----:B------:R-:W-:Y:S02]  /*166d0*/  IMAD.MOV.U32 R156, RZ, RZ, R85 ;  /* 0x000000ffff9c7224 */ /* 0x000fe400078e0055 */
[----:B------:R-:W-:Y:S02]  /*166e0*/  IMAD.MOV.U32 R159, RZ, RZ, R84 ;  /* 0x000000ffff9f7224 */ /* 0x000fe400078e0054 */
[-C--:B--2---:R-:W-:Y:S02]  /*166f0*/  FMUL.FTZ R0, R35, R4.reuse ;  /* 0x0000000423007220 */ /* 0x084fe40000410000 */
[----:B------:R-:W-:Y:S02]  /*16700*/  HMMA.16816.F32.BF16 R32, R12, R52, R36 ;  /* 0x000000340c20723c */ /* 0x000fe40000041824 */
[----:B------:R2:W-:Y:S06]  /*16710*/  MUFU.TANH R164, R0 ;  /* 0x0000000000a47308 */ /* 0x0005ec0000002400 */
[----:B------:R-:W-:Y:S01]  /*16720*/  HMMA.16816.F32.BF16 R84, R24, R56, R176 ;  /* 0x000000381854723c */ /* 0x000fe200000418b0 */
[----:B--2---:R-:W-:-:S04]  /*16730*/  FMUL.FTZ R0, R8, R4 ;  /* 0x0000000408007220 */ /* 0x004fc80000410000 */
[----:B------:R2:W-:Y:S03]  /*16740*/  MUFU.TANH R173, R0 ;  /* 0x0000000000ad7308 */ /* 0x0005e60000002400 */
[----:B-1----:R-:W-:Y:S01]  /*16750*/  HMMA.16816.F32.BF16 R36, R20, R44, R80 ;  /* 0x0000002c1424723c */ /* 0x002fe20000041850 */
[----:B--2---:R-:W-:-:S04]  /*16760*/  FMUL.FTZ R0, R9, R4 ;  /* 0x0000000409007220 */ /* 0x004fc80000410000 */
[----:B------:R1:W-:Y:S03]  /*16770*/  MUFU.TANH R179, R0 ;  /* 0x0000000000b37308 */ /* 0x0003e60000002400 */
[----:B------:R-:W-:Y:S01]  /*16780*/  HMMA.16816.F32.BF16 R80, R24, R58, R192 ;  /* 0x0000003a1850723c */ /* 0x000fe200000418c0 */
[----:B------:R-:W2:Y:S01]  /*16790*/  LDSM.16.M88.4 R56, [R138+0x5000] ;  /* 0x005000008a38783b */ /* 0x000ea20000000200 */
[----:B-1----:R-:W-:-:S04]  /*167a0*/  FMUL.FTZ R0, R10, R4 ;  /* 0x000000040a007220 */ /* 0x002fc80000410000 */
[----:B------:R1:W-:Y:S02]  /*167b0*/  MUFU.TANH R150, R0 ;  /* 0x0000000000967308 */ /* 0x0003e40000002400 */
[----:B------:R-:W-:Y:S01]  /*167c0*/  HMMA.16816.F32.BF16 R88, R24, R48, R168 ;  /* 0x000000301858723c */ /* 0x000fe200000418a8 */
[----:B------:R-:W-:Y:S01]  /*167d0*/  LDSM.16.M88.4 R48, [R92+0x9000] ;  /* 0x009000005c30783b */ /* 0x000fe20000000200 */
[----:B-1----:R-:W-:-:S06]  /*167e0*/  FMUL.FTZ R0, R11, R4 ;  /* 0x000000040b007220 */ /* 0x002fcc0000410000 */
[----:B------:R-:W-:Y:S01]  /*167f0*/  HMMA.16816.F32.BF16 R8, R12, R54, R28 ;  /* 0x000000360c08723c */ /* 0x000fe2000004181c */
[----:B------:R-:W-:Y:S01]  /*16800*/  LDSM.16.M88.4 R52, [R183+0x5000] ;  /* 0x00500000b734783b */ /* 0x000fe20000000200 */
[----:B------:R1:W-:Y:S06]  /*16810*/  MUFU.TANH R170, R0 ;  /* 0x0000000000aa7308 */ /* 0x0003ec0000002400 */
[----:B------:R-:W-:Y:S01]  /*16820*/  HMMA.16816.F32.BF16 R28, R20, R46, R108 ;  /* 0x0000002e141c723c */ /* 0x000fe2000004186c */
[----:B------:R-:W4:Y:S01]  /*16830*/  LDSM.16.M88.4 R44, [R138+0x5800] ;  /* 0x005800008a2c783b */ /* 0x000f220000000200 */
[----:B-1----:R-:W-:-:S04]  /*16840*/  FMUL.FTZ R0, R32, R4 ;  /* 0x0000000420007220 */ /* 0x002fc80000410000 */
[----:B------:R1:W-:Y:S02]  /*16850*/  MUFU.TANH R172, R0 ;  /* 0x0000000000ac7308 */ /* 0x0003e40000002400 */
[----:B-1----:R-:W-:-:S06]  /*16860*/  FMUL.FTZ R0, R33, R4 ;  /* 0x0000000421007220 */ /* 0x002fcc0000410000 */
[----:B------:R1:W-:Y:S02]  /*16870*/  MUFU.TANH R195, R0 ;  /* 0x0000000000c37308 */ /* 0x0003e40000002400 */
[----:B-1----:R-:W-:-:S06]  /*16880*/  FMUL.FTZ R0, R34, R4 ;  /* 0x0000000422007220 */ /* 0x002fcc0000410000 */
[----:B------:R1:W-:Y:S02]  /*16890*/  MUFU.TANH R246, R0 ;  /* 0x0000000000f67308 */ /* 0x0003e40000002400 */
[-C--:B-1----:R-:W-:Y:S02]  /*168a0*/  FMUL.FTZ R0, R35, R4.reuse ;  /* 0x0000000423007220 */ /* 0x082fe40000410000 */
[C---:B---3--:R-:W-:Y:S04]  /*168b0*/  HMMA.16816.F32.BF16 R32, R12.reuse, R40, R36 ;  /* 0x000000280c20723c */ /* 0x048fe80000041824 */
[----:B------:R1:W-:Y:S04]  /*168c0*/  MUFU.TANH R192, R0 ;  /* 0x0000000000c07308 */ /* 0x0003e80000002400 */
[----:B------:R-:W-:Y:S01]  /*168d0*/  HMMA.16816.F32.BF16 R36, R12, R42, R28 ;  /* 0x0000002a0c24723c */ /* 0x000fe2000004181c */
[----:B------:R-:W3:Y:S01]  /*168e0*/  LDSM.16.M88.4 R28, [R138+0x6000] ;  /* 0x006000008a1c783b */ /* 0x000ee20000000200 */
[----:B-1----:R-:W-:-:S04]  /*168f0*/  FMUL.FTZ R0, R8, R4 ;  /* 0x0000000408007220 */ /* 0x002fc80000410000 */
[----:B------:R1:W-:Y:S01]  /*16900*/  MUFU.TANH R244, R0 ;  /* 0x0000000000f47308 */ /* 0x0003e20000002400 */
[----:B------:R-:W-:Y:S02]  /*16910*/  IMAD.MOV.U32 R175, RZ, RZ, R223 ;  /* 0x000000ffffaf7224 */ /* 0x000fe400078e00df */
[----:B-1----:R-:W-:-:S05]  /*16920*/  FMUL.FTZ R0, R9, R4 ;  /* 0x0000000409007220 */ /* 0x002fca0000410000 */
[----:B------:R1:W-:Y:S02]  /*16930*/  MUFU.TANH R243, R0 ;  /* 0x0000000000f37308 */ /* 0x0003e40000002400 */
[----:B-1----:R-:W-:-:S06]  /*16940*/  FMUL.FTZ R0, R10, R4 ;  /* 0x000000040a007220 */ /* 0x002fcc0000410000 */
[----:B------:R1:W-:Y:S01]  /*16950*/  MUFU.TANH R223, R0 ;  /* 0x0000000000df7308 */ /* 0x0003e20000002400 */
[----:B------:R-:W-:Y:S02]  /*16960*/  IMAD.MOV.U32 R145, RZ, RZ, R236 ;  /* 0x000000ffff917224 */ /* 0x000fe400078e00ec */
[----:B-1----:R-:W-:Y:S02]  /*16970*/  FMUL.FTZ R0, R11, R4 ;  /* 0x000000040b007220 */ /* 0x002fe40000410000 */
[----:B--2---:R-:W-:Y:S03]  /*16980*/  HMMA.16816.F32.BF16 R8, R20, R56, R112 ;  /* 0x000000381408723c */ /* 0x004fe60000041870 */
[----:B------:R1:W-:Y:S01]  /*16990*/  MUFU.TANH R236, R0 ;  /* 0x0000000000ec7308 */ /* 0x0003e20000002400 */
[----:B------:R-:W-:Y:S02]  /*169a0*/  IMAD.MOV.U32 R143, RZ, RZ, R234 ;  /* 0x000000ffff8f7224 */ /* 0x000fe400078e00ea */
[----:B------:R-:W-:-:S02]  /*169b0*/  IMAD.MOV.U32 R168, RZ, RZ, R237 ;  /* 0x000000ffffa87224 */ /* 0x000fc400078e00ed */
[----:B----4-:R-:W-:Y:S01]  /*169c0*/  HMMA.16816.F32.BF16 R64, R20, R44, R64 ;  /* 0x0000002c1440723c */ /* 0x010fe20000041840 */
[----:B-1----:R-:W-:-:S04]  /*169d0*/  FMUL.FTZ R0, R32, R4 ;  /* 0x0000000420007220 */ /* 0x002fc80000410000 */
[----:B------:R1:W-:Y:S03]  /*169e0*/  MUFU.TANH R234, R0 ;  /* 0x0000000000ea7308 */ /* 0x0003e60000002400 */
[----:B------:R-:W-:Y:S01]  /*169f0*/  HMMA.16816.F32.BF16 R68, R20, R46, R100 ;  /* 0x0000002e1444723c */ /* 0x000fe20000041864 */
[----:B------:R-:W-:-:S07]  /*16a00*/  MOV R167, R235 ;  /* 0x000000eb00a77202 */ /* 0x000fce0000000f00 */
[----:B------:R-:W-:Y:S01]  /*16a10*/  HMMA.16816.F32.BF16 R76, R24, R48, R196 ;  /* 0x00000030184c723c */ /* 0x000fe200000418c4 */
[----:B-1----:R-:W-:-:S07]  /*16a20*/  FMUL.FTZ R0, R33, R4 ;  /* 0x0000000421007220 */ /* 0x002fce0000410000 */
[----:B------:R-:W-:Y:S01]  /*16a30*/  HMMA.16816.F32.BF16 R72, R24, R50, R200 ;  /* 0x000000321848723c */ /* 0x000fe200000418c8 */
[----:B------:R1:W-:Y:S07]  /*16a40*/  MUFU.TANH R237, R0 ;  /* 0x0000000000ed7308 */ /* 0x0003ee0000002400 */
[----:B------:R-:W-:Y:S08]  /*16a50*/  HMMA.16816.F32.BF16 R44, R12, R52, R8 ;  /* 0x000000340c2c723c */ /* 0x000ff00000041808 */
[----:B---3--:R-:W-:Y:S01]  /*16a60*/  HMMA.16816.F32.BF16 R48, R20, R28, R88 ;  /* 0x0000001c1430723c */ /* 0x008fe20000041858 */
[----:B-1----:R-:W-:-:S07]  /*16a70*/  FMUL.FTZ R0, R34, R4 ;  /* 0x0000000422007220 */ /* 0x002fce0000410000 */
[C---:B------:R-:W-:Y:S01]  /*16a80*/  HMMA.16816.F32.BF16 R8, R20.reuse, R30, R96 ;  /* 0x0000001e1408723c */ /* 0x040fe20000041860 */
[----:B------:R-:W1:Y:S01]  /*16a90*/  LDSM.16.M88.4 R28, [R183+0x6000] ;  /* 0x00600000b71c783b */ /* 0x000e620000000200 */
[----:B------:R2:W-:Y:S06]  /*16aa0*/  MUFU.TANH R235, R0 ;  /* 0x0000000000eb7308 */ /* 0x0005ec0000002400 */
[----:B------:R-:W-:Y:S01]  /*16ab0*/  HMMA.16816.F32.BF16 R40, R20, R58, R104 ;  /* 0x0000003a1428723c */ /* 0x000fe20000041868 */
[----:B------:R-:W-:Y:S02]  /*16ac0*/  MOV R161, R233 ;  /* 0x000000e900a17202 */ /* 0x000fe40000000f00 */
[----:B------:R-:W-:Y:S01]  /*16ad0*/  MOV R157, R232 ;  /* 0x000000e8009d7202 */ /* 0x000fe20000000f00 */
[----:B-----5:R-:W-:Y:S01]  /*16ae0*/  IMAD.MOV.U32 R178, RZ, RZ, R231 ;  /* 0x000000ffffb27224 */ /* 0x020fe200078e00e7 */
[----:B------:R-:W-:Y:S01]  /*16af0*/  MOV R126, R224 ;  /* 0x000000e0007e7202 */ /* 0x000fe20000000f00 */
[----:B------:R-:W-:Y:S01]  /*16b00*/  IMAD.MOV.U32 R177, RZ, RZ, R230 ;  /* 0x000000ffffb17224 */ /* 0x000fe200078e00e6 */
[----:B------:R-:W3:Y:S01]  /*16b10*/  S2R R193, SR_TID.X ;  /* 0x0000000000c17919 */ /* 0x000ee20000002100 */
[----:B--2---:R-:W-:Y:S01]  /*16b20*/  FMUL.FTZ R0, R35, R4 ;  /* 0x0000000423007220 */ /* 0x004fe20000410000 */
[----:B------:R-:W-:Y:S01]  /*16b30*/  MOV R169, R222 ;  /* 0x000000de00a97202 */ /* 0x000fe20000000f00 */
[----:B------:R-:W-:Y:S01]  /*16b40*/  IMAD.MOV.U32 R165, RZ, RZ, R221 ;  /* 0x000000ffffa57224 */ /* 0x000fe200078e00dd */
[----:B------:R-:W-:Y:S01]  /*16b50*/  MOV R141, R211 ;  /* 0x000000d3008d7202 */ /* 0x000fe20000000f00 */
[----:B------:R2:W-:Y:S01]  /*16b60*/  MUFU.TANH R233, R0 ;  /* 0x0000000000e97308 */ /* 0x0005e20000002400 */
[----:B------:R-:W-:-:S02]  /*16b70*/  IMAD.MOV.U32 R158, RZ, RZ, R210 ;  /* 0x000000ffff9e7224 */ /* 0x000fc400078e00d2 */
[----:B------:R-:W-:Y:S01]  /*16b80*/  IMAD.MOV.U32 R131, RZ, RZ, R181 ;  /* 0x000000ffff837224 */ /* 0x000fe200078e00b5 */
[----:B------:R-:W-:Y:S01]  /*16b90*/  MOV R174, R180 ;  /* 0x000000b400ae7202 */ /* 0x000fe20000000f00 */
[----:B------:R-:W-:Y:S01]  /*16ba0*/  IMAD.MOV.U32 R194, RZ, RZ, R93 ;  /* 0x000000ffffc27224 */ /* 0x000fe200078e005d */
[C---:B------:R-:W-:Y:S01]  /*16bb0*/  IADD3 R209, R2.reuse, 0x1, RZ ;  /* 0x0000000102d17810 */ /* 0x040fe20007ffe0ff */
[----:B------:R-:W-:Y:S01]  /*16bc0*/  IMAD.MOV.U32 R151, RZ, RZ, R117 ;  /* 0x000000ffff977224 */ /* 0x000fe200078e0075 */
[C---:B------:R-:W-:Y:S02]  /*16bd0*/  IADD3 R182, R2.reuse, 0x8, RZ ;  /* 0x0000000802b67810 */ /* 0x040fe40007ffe0ff */
[C---:B------:R-:W-:Y:S02]  /*16be0*/  IADD3 R17, R2.reuse, 0x9, RZ ;  /* 0x0000000902117810 */ /* 0x040fe40007ffe0ff */
[----:B------:R-:W-:Y:S01]  /*16bf0*/  HMMA.16816.F32.BF16 R40, R12, R54, R40 ;  /* 0x000000360c28723c */ /* 0x000fe20000041828 */
[----:B------:R-:W-:Y:S01]  /*16c00*/  IMAD.MOV.U32 R127, RZ, RZ, R94 ;  /* 0x000000ffff7f7224 */ /* 0x000fe200078e005e */
[----:B------:R-:W-:-:S02]  /*16c10*/  IADD3 R133, R2, 0x10, RZ ;  /* 0x0000001002857810 */ /* 0x000fc40007ffe0ff */
[----:B------:R-:W-:Y:S01]  /*16c20*/  IADD3 R139, R2, 0x11, RZ ;  /* 0x00000011028b7810 */ /* 0x000fe20007ffe0ff */
[----:B--2---:R-:W-:Y:S01]  /*16c30*/  FMUL.FTZ R0, R36, R4 ;  /* 0x0000000424007220 */ /* 0x004fe20000410000 */
[----:B---3--:R-:W-:Y:S01]  /*16c40*/  SHF.R.S32.HI R176, RZ, 0x1f, R193 ;  /* 0x0000001fffb07819 */ /* 0x008fe200000114c1 */
[----:B------:R-:W-:Y:S01]  /*16c50*/  IMAD.MOV.U32 R153, RZ, RZ, R120 ;  /* 0x000000ffff997224 */ /* 0x000fe200078e0078 */
[----:B------:R-:W-:Y:S01]  /*16c60*/  MOV R140, R16 ;  /* 0x00000010008c7202 */ /* 0x000fe20000000f00 */
[----:B------:R2:W-:Y:S01]  /*16c70*/  MUFU.TANH R232, R0 ;  /* 0x0000000000e87308 */ /* 0x0005e20000002400 */
[----:B------:R-:W-:Y:S01]  /*16c80*/  IMAD.MOV.U32 R130, RZ, RZ, R118 ;  /* 0x000000ffff827224 */ /* 0x000fe200078e0076 */
[C---:B------:R-:W-:Y:S01]  /*16c90*/  IADD3 R136, R2.reuse, 0x18, RZ ;  /* 0x0000001802887810 */ /* 0x040fe20007ffe0ff */
[----:B------:R-:W3:Y:S01]  /*16ca0*/  LDSM.16.M88.4 R56, [R138+0x7000] ;  /* 0x007000008a38783b */ /* 0x000ee20000000200 */
[C---:B------:R-:W-:Y:S02]  /*16cb0*/  IADD3 R208, R2.reuse, 0x19, RZ ;  /* 0x0000001902d07810 */ /* 0x040fe40007ffe0ff */
[----:B------:R-:W-:-:S02]  /*16cc0*/  IADD3 R215, R2, 0x20, RZ ;  /* 0x0000002002d77810 */ /* 0x000fc40007ffe0ff */
[C---:B------:R-:W-:Y:S01]  /*16cd0*/  IADD3 R216, R2.reuse, 0x21, RZ ;  /* 0x0000002102d87810 */ /* 0x040fe20007ffe0ff */
[----:B------:R-:W-:Y:S01]  /*16ce0*/  IMAD.MOV.U32 R128, RZ, RZ, R95 ;  /* 0x000000ffff807224 */ /* 0x000fe200078e005f */
[C---:B------:R-:W-:Y:S01]  /*16cf0*/  IADD3 R217, R2.reuse, 0x28, RZ ;  /* 0x0000002802d97810 */ /* 0x040fe20007ffe0ff */
[----:B------:R-:W-:Y:S01]  /*16d00*/  HMMA.16816.F32.BF16 R100, R20, R62, R80 ;  /* 0x0000003e1464723c */ /* 0x000fe20000041850 */
[----:B------:R-:W-:Y:S01]  /*16d10*/  IADD3 R218, R2, 0x29, RZ ;  /* 0x0000002902da7810 */ /* 0x000fe20007ffe0ff */
[----:B------:R-:W-:Y:S01]  /*16d20*/  LDSM.16.M88.4 R32, [R183+0x5800] ;  /* 0x00580000b720783b */ /* 0x000fe20000000200 */
[-C--:B--2---:R-:W-:Y:S01]  /*16d30*/  FMUL.FTZ R0, R37, R4.reuse ;  /* 0x0000000425007220 */ /* 0x084fe20000410000 */
[----:B------:R-:W-:Y:S01]  /*16d40*/  LEA.HI R176, R176, R193, RZ, 0x5 ;  /* 0x000000c1b0b07211 */ /* 0x000fe200078f28ff */
[----:B------:R-:W-:Y:S01]  /*16d50*/  I2F R227, R209 ;  /* 0x000000d100e37306 */ /* 0x000fe20000201400 */
[----:B------:R-:W2:Y:S07]  /*16d60*/  LDSM.16.M88.4 R80, [R92+0x9800] ;  /* 0x009800005c50783b */ /* 0x000eae0000000200 */
[----:B------:R4:W-:Y:S02]  /*16d70*/  MUFU.TANH R231, R0 ;  /* 0x0000000000e77308 */ /* 0x0009e40000002400 */
[----:B----4-:R-:W-:-:S06]  /*16d80*/  FMUL.FTZ R0, R38, R4 ;  /* 0x0000000426007220 */ /* 0x010fcc0000410000 */
[----:B------:R4:W-:Y:S02]  /*16d90*/  MUFU.TANH R224, R0 ;  /* 0x0000000000e07308 */ /* 0x0009e40000002400 */
[----:B----4-:R-:W-:-:S06]  /*16da0*/  FMUL.FTZ R0, R39, R4 ;  /* 0x0000000427007220 */ /* 0x010fcc0000410000 */
[----:B------:R4:W-:Y:S01]  /*16db0*/  MUFU.TANH R230, R0 ;  /* 0x0000000000e67308 */ /* 0x0009e20000002400 */
[----:B------:R-:W-:Y:S01]  /*16dc0*/  HMMA.16816.F32.BF16 R36, R20, R60, R84 ;  /* 0x0000003c1424723c */ /* 0x000fe20000041854 */
[----:B------:R-:W-:Y:S01]  /*16dd0*/  SHF.R.S32.HI R176, RZ, 0x5, R176 ;  /* 0x00000005ffb07819 */ /* 0x000fe200000114b0 */
[----:B------:R-:W2:Y:S01]  /*16de0*/  LDSM.16.M88.4 R60, [R183+0x6800] ;  /* 0x00680000b73c783b */ /* 0x000ea20000000200 */
[----:B----4-:R-:W-:-:S04]  /*16df0*/  FMUL.FTZ R0, R44, R4 ;  /* 0x000000042c007220 */ /* 0x010fc80000410000 */
[----:B------:R4:W-:Y:S01]  /*16e00*/  MUFU.TANH R222, R0 ;  /* 0x0000000000de7308 */ /* 0x0009e20000002400 */
[----:B-1----:R-:W-:Y:S01]  /*16e10*/  HMMA.16816.F32.BF16 R84, R12, R30, R8 ;  /* 0x0000001e0c54723c */ /* 0x002fe20000041808 */
[----:B------:R-:W1:Y:S01]  /*16e20*/  S2R R8, SR_CTAID.X ;  /* 0x0000000000087919 */ /* 0x000e620000002500 */
[----:B----4-:R-:W-:-:S05]  /*16e30*/  FMUL.FTZ R0, R45, R4 ;  /* 0x000000042d007220 */ /* 0x010fca0000410000 */
[----:B------:R4:W-:Y:S02]  /*16e40*/  MUFU.TANH R221, R0 ;  /* 0x0000000000dd7308 */ /* 0x0009e40000002400 */
[----:B----4-:R-:W-:-:S06]  /*16e50*/  FMUL.FTZ R0, R46, R4 ;  /* 0x000000042e007220 */ /* 0x010fcc0000410000 */
        /* <DEDUP_REMOVED lines=9> */
[----:B----4-:R-:W-:Y:S01]  /*16ef0*/  LEA R0, R176, R194, 0x4 ;  /* 0x000000c2b0007211 */ /* 0x010fe200078e20ff */
[----:B-1----:R-:W-:-:S05]  /*16f00*/  IMAD.SHL.U32 R176, R8, 0x40, RZ ;  /* 0x0000004008b07824 */ /* 0x002fca00078e00ff */
[----:B------:R-:W-:Y:S01]  /*16f10*/  IADD3 R0, R0, 0x1, R176 ;  /* 0x0000000100007810 */ /* 0x000fe20007ffe0b0 */
[----:B------:R-:W-:Y:S01]  /*16f20*/  IMAD.MOV.U32 R176, RZ, RZ, R177 ;  /* 0x000000ffffb07224 */ /* 0x000fe200078e00b1 */
[----:B------:R-:W-:Y:S01]  /*16f30*/  MOV R177, R178 ;  /* 0x000000b200b17202 */ /* 0x000fe20000000f00 */
[----:B------:R-:W-:Y:S02]  /*16f40*/  IMAD.MOV.U32 R178, RZ, RZ, R174 ;  /* 0x000000ffffb27224 */ /* 0x000fe400078e00ae */
[----:B------:R-:W-:Y:S01]  /*16f50*/  IMAD.MOV.U32 R174, RZ, RZ, R158 ;  /* 0x000000ffffae7224 */ /* 0x000fe200078e009e */
[----:B------:R-:W-:Y:S01]  /*16f60*/  IADD3 R0, R214, R0, -R176 ;  /* 0x00000000d6007210 */ /* 0x000fe20007ffe8b0 */
[----:B------:R-:W-:Y:S02]  /*16f70*/  IMAD.MOV.U32 R176, RZ, RZ, R177 ;  /* 0x000000ffffb07224 */ /* 0x000fe400078e00b1 */
[----:B------:R-:W-:Y:S01]  /*16f80*/  IMAD.MOV.U32 R177, RZ, RZ, R178 ;  /* 0x000000ffffb17224 */ /* 0x000fe200078e00b2 */
[----:B------:R-:W-:Y:S01]  /*16f90*/  MOV R178, R174 ;  /* 0x000000ae00b27202 */ /* 0x000fe20000000f00 */
[----:B------:R-:W-:Y:S01]  /*16fa0*/  IMAD.MOV.U32 R174, RZ, RZ, R175 ;  /* 0x000000ffffae7224 */ /* 0x000fe200078e00af */
[----:B------:R-:W-:Y:S01]  /*16fb0*/  MOV R158, R7 ;  /* 0x00000007009e7202 */ /* 0x000fe20000000f00 */
[----:B------:R-:W-:Y:S01]  /*16fc0*/  IMAD.MOV.U32 R175, RZ, RZ, R132 ;  /* 0x000000ffffaf7224 */ /* 0x000fe200078e0084 */
[----:B------:R-:W4:Y:S04]  /*16fd0*/  LDL.LU R7, [R1+0x1c0] ;  /* 0x0001c00001077983 */ /* 0x000f280000300800 */
[----:B------:R-:W2:Y:S01]  /*16fe0*/  LDL.LU R132, [R1+0x1bc] ;  /* 0x0001bc0001847983 */ /* 0x000ea20000300800 */
[----:B------:R-:W-:-:S02]  /*16ff0*/  IADD3 R0, R176, R0, RZ ;  /* 0x00000000b0007210 */ /* 0x000fc40007ffe0ff */
[----:B------:R-:W2:Y:S01]  /*17000*/  I2F R176, R2 ;  /* 0x0000000200b07306 */ /* 0x000ea20000201400 */
[----:B------:R-:W-:Y:S02]  /*17010*/  IMAD.MOV.U32 R194, RZ, RZ, R177 ;  /* 0x000000ffffc27224 */ /* 0x000fe400078e00b1 */
[----:B------:R-:W-:Y:S01]  /*17020*/  IMAD.MOV.U32 R177, RZ, RZ, R178 ;  /* 0x000000ffffb17224 */ /* 0x000fe200078e00b2 */
[----:B------:R-:W-:Y:S01]  /*17030*/  MOV R178, R175 ;  /* 0x000000af00b27202 */ /* 0x000fe20000000f00 */
[----:B------:R-:W-:Y:S01]  /*17040*/  IMAD.MOV.U32 R175, RZ, RZ, R6 ;  /* 0x000000ffffaf7224 */ /* 0x000fe200078e0006 */
[C---:B------:R-:W-:Y:S02]  /*17050*/  IADD3 R6, R0.reuse, 0x8, RZ ;  /* 0x0000000800067810 */ /* 0x040fe40007ffe0ff */
[-C--:B------:R-:W-:Y:S02]  /*17060*/  IMNMX R8, R0, R214.reuse, PT ;  /* 0x000000d600087217 */ /* 0x080fe40003800200 */
[----:B------:R-:W-:Y:S01]  /*17070*/  IMNMX R6, R6, R214, PT ;  /* 0x000000d606067217 */ /* 0x000fe20003800200 */
[----:B------:R-:W1:Y:S03]  /*17080*/  I2F R225, R182 ;  /* 0x000000b600e17306 */ /* 0x000e660000201400 */
[----:B------:R-:W-:-:S05]  /*17090*/  ISETP.GE.AND P2, PT, R2, R6, PT ;  /* 0x000000060200720c */ /* 0x000fca0003f46270 */
[----:B------:R-:W1:Y:S01]  /*170a0*/  I2F R229, R17 ;  /* 0x0000001100e57306 */ /* 0x000e620000201400 */
[----:B----4-:R-:W-:Y:S01]  /*170b0*/  LOP3.LUT R0, R5, R7, RZ, 0xfc, !PT ;  /* 0x0000000705007212 */ /* 0x010fe200078efcff */
[----:B--2---:R-:W-:Y:S01]  /*170c0*/  FFMA.FTZ R5, R132, R176, R194 ;  /* 0x000000b084057223 */ /* 0x004fe200000100c2 */
[----:B------:R-:W-:Y:S01]  /*170d0*/  MOV R176, R178 ;  /* 0x000000b200b07202 */ /* 0x000fe20000000f00 */
[----:B------:R-:W-:Y:S02]  /*170e0*/  IMAD.MOV.U32 R178, RZ, RZ, R168 ;  /* 0x000000ffffb27224 */ /* 0x000fe400078e00a8 */
[----:B------:R-:W-:Y:S01]  /*170f0*/  IMAD.MOV.U32 R168, RZ, RZ, R161 ;  /* 0x000000ffffa87224 */ /* 0x000fe200078e00a1 */
[----:B------:R-:W-:Y:S01]  /*17100*/  MOV R161, R157 ;  /* 0x0000009d00a17202 */ /* 0x000fe20000000f00 */
[----:B------:R-:W-:Y:S02]  /*17110*/  IMAD.MOV.U32 R157, RZ, RZ, R144 ;  /* 0x000000ffff9d7224 */ /* 0x000fe400078e0090 */
[----:B------:R-:W2:Y:S01]  /*17120*/  LDL R144, [R1+0x8] ;  /* 0x0000080001907983 */ /* 0x000ea20000100800 */
[----:B------:R-:W-:-:S02]  /*17130*/  IMAD.MOV.U32 R194, RZ, RZ, R177 ;  /* 0x000000ffffc27224 */ /* 0x000fc400078e00b1 */
[----:B------:R-:W-:Y:S02]  /*17140*/  FMUL.FTZ R7, R43, R4 ;  /* 0x000000042b077220 */ /* 0x000fe40000410000 */
[----:B------:R-:W-:Y:S01]  /*17150*/  IMAD.MOV.U32 R177, RZ, RZ, R175 ;  /* 0x000000ffffb17224 */ /* 0x000fe200078e00af */
[----:B------:R-:W-:Y:S01]  /*17160*/  MOV R175, R167 ;  /* 0x000000a700af7202 */ /* 0x000fe20000000f00 */
[----:B------:R-:W-:Y:S01]  /*17170*/  IMAD.MOV.U32 R167, RZ, RZ, R156 ;  /* 0x000000ffffa77224 */ /* 0x000fe200078e009c */
[----:B------:R-:W-:Y:S01]  /*17180*/  MOV R199, R176 ;  /* 0x000000b000c77202 */ /* 0x000fe20000000f00 */
[----:B------:R-:W-:Y:S02]  /*17190*/  IMAD.MOV.U32 R156, RZ, RZ, R151 ;  /* 0x000000ffff9c7224 */ /* 0x000fe400078e0097 */
[----:B------:R4:W-:Y:S01]  /*171a0*/  MUFU.TANH R151, R7 ;  /* 0x0000000700977308 */ /* 0x0009e20000002400 */
[----:B------:R-:W-:Y:S01]  /*171b0*/  IMAD.MOV.U32 R176, RZ, RZ, R178 ;  /* 0x000000ffffb07224 */ /* 0x000fe200078e00b2 */
[----:B------:R-:W-:Y:S01]  /*171c0*/  MOV R178, R157 ;  /* 0x0000009d00b27202 */ /* 0x000fe20000000f00 */
[----:B------:R-:W-:-:S02]  /*171d0*/  IMAD.MOV.U32 R193, RZ, RZ, R177 ;  /* 0x000000ffffc17224 */ /* 0x000fc400078e00b1 */
[----:B------:R-:W-:Y:S02]  /*171e0*/  IMAD.MOV.U32 R177, RZ, RZ, R156 ;  /* 0x000000ffffb17224 */ /* 0x000fe400078e009c */
[----:B------:R-:W-:Y:S01]  /*171f0*/  IMAD.MOV.U32 R157, RZ, RZ, R127 ;  /* 0x000000ffff9d7224 */ /* 0x000fe200078e007f */
[----:B------:R-:W-:Y:S01]  /*17200*/  FSEL R127, R5, -INF , !P2 ;  /* 0xff800000057f7808 */ /* 0x000fe20005000000 */
[CC--:B------:R-:W-:Y:S02]  /*17210*/  FFMA.FTZ R5, R132.reuse, R227.reuse, R199 ;  /* 0x000000e384057223 */ /* 0x0c0fe400000100c7 */
[----:B------:R-:W-:Y:S02]  /*17220*/  IMAD.MOV.U32 R199, RZ, RZ, R193 ;  /* 0x000000ffffc77224 */ /* 0x000fe400078e00c1 */
[----:B----4-:R-:W-:Y:S01]  /*17230*/  FFMA.FTZ R7, R132, R227, R194 ;  /* 0x000000e384077223 */ /* 0x010fe200000100c2 */
[----:B------:R-:W-:Y:S02]  /*17240*/  MOV R194, R175 ;  /* 0x000000af00c27202 */ /* 0x000fe40000000f00 */
[----:B------:R-:W-:-:S03]  /*17250*/  ISETP.GE.AND P0, PT, R209, R8, PT ;  /* 0x00000008d100720c */ /* 0x000fc60003f06270 */
[----:B------:R-:W-:Y:S01]  /*17260*/  IMAD.MOV.U32 R193, RZ, RZ, R194 ;  /* 0x000000ffffc17224 */ /* 0x000fe200078e00c2 */
[----:B------:R-:W-:Y:S01]  /*17270*/  MOV R194, R177 ;  /* 0x000000b100c27202 */ /* 0x000fe20000000f00 */
[----:B------:R-:W-:Y:S01]  /*17280*/  IMAD.MOV.U32 R177, RZ, RZ, R178 ;  /* 0x000000ffffb17224 */ /* 0x000fe200078e00b2 */
[----:B------:R-:W-:Y:S01]  /*17290*/  ISETP.GE.AND P1, PT, R209, R6, PT ;  /* 0x00000006d100720c */ /* 0x000fe20003f26270 */
[----:B------:R-:W-:Y:S02]  /*172a0*/  IMAD.MOV.U32 R175, RZ, RZ, R161 ;  /* 0x000000ffffaf7224 */ /* 0x000fe400078e00a1 */
[----:B------:R-:W-:Y:S02]  /*172b0*/  IMAD.MOV.U32 R178, RZ, RZ, R174 ;  /* 0x000000ffffb27224 */ /* 0x000fe400078e00ae */
[----:B------:R-:W-:Y:S01]  /*172c0*/  IMAD.MOV.U32 R161, RZ, RZ, R131 ;  /* 0x000000ffffa17224 */ /* 0x000fe200078e0083 */
[----:B------:R-:W-:Y:S01]  /*172d0*/  FSEL R131, R7, -INF , !P0 ;  /* 0xff80000007837808 */ /* 0x000fe20004000000 */
[----:B------:R-:W-:Y:S01]  /*172e0*/  IMAD.MOV.U32 R196, RZ, RZ, R193 ;  /* 0x000000ffffc47224 */ /* 0x000fe200078e00c1 */
[----:B------:R-:W-:Y:S01]  /*172f0*/  MOV R198, R177 ;  /* 0x000000b100c67202 */ /* 0x000fe20000000f00 */
[----:B-1----:R-:W-:Y:S01]  /*17300*/  FFMA.FTZ R7, R132, R225, R199 ;  /* 0x000000e184077223 */ /* 0x002fe200000100c7 */
[----:B------:R-:W1:Y:S01]  /*17310*/  I2F R226, R133 ;  /* 0x0000008500e27306 */ /* 0x000e620000201400 */
[----:B------:R-:W-:Y:S01]  /*17320*/  IMAD.MOV.U32 R197, RZ, RZ, R194 ;  /* 0x000000ffffc57224 */ /* 0x000fe200078e00c2 */
[----:B------:R-:W-:Y:S01]  /*17330*/  MOV R194, R185 ;  /* 0x000000b900c27202 */ /* 0x000fe20000000f00 */
[----:B------:R-:W-:-:S02]  /*17340*/  IMAD.MOV.U32 R199, RZ, RZ, R178 ;  /* 0x000000ffffc77224 */ /* 0x000fc400078e00b2 */
[----:B------:R-:W-:Y:S01]  /*17350*/  IMAD.MOV.U32 R193, RZ, RZ, R126 ;  /* 0x000000ffffc17224 */ /* 0x000fe200078e007e */
[----:B------:R-:W-:Y:S01]  /*17360*/  FSEL R126, R5, -INF , !P1 ;  /* 0xff800000057e7808 */ /* 0x000fe20004800000 */
[----:B------:R-:W-:Y:S01]  /*17370*/  FFMA.FTZ R5, R132, R229, R196 ;  /* 0x000000e584057223 */ /* 0x000fe200000100c4 */
[----:B------:R-:W-:Y:S01]  /*17380*/  ISETP.GE.AND P6, PT, R17, R8, PT ;  /* 0x000000081100720c */ /* 0x000fe20003fc6270 */
[----:B------:R-:W-:Y:S01]  /*17390*/  IMAD.MOV.U32 R202, RZ, RZ, R197 ;  /* 0x000000ffffca7224 */ /* 0x000fe200078e00c5 */
[----:B------:R-:W4:Y:S01]  /*173a0*/  I2F R238, R139 ;  /* 0x0000008b00ee7306 */ /* 0x000f220000201400 */
        /* <DEDUP_REMOVED lines=8> */
[----:B------:R-:W-:-:S02]  /*17430*/  IMAD.MOV.U32 R158, RZ, RZ, R153 ;  /* 0x000000ffff9e7224 */ /* 0x000fc400078e0099 */
[----:B------:R-:W-:Y:S02]  /*17440*/  FFMA.FTZ R5, R132, R229, R202 ;  /* 0x000000e584057223 */ /* 0x000fe400000100ca */
[----:B------:R-:W-:Y:S01]  /*17450*/  IMAD.MOV.U32 R153, RZ, RZ, R141 ;  /* 0x000000ffff997224 */ /* 0x000fe200078e008d */
[----:B------:R-:W-:Y:S01]  /*17460*/  MOV R141, R187 ;  /* 0x000000bb008d7202 */ /* 0x000fe20000000f00 */
[----:B------:R-:W-:Y:S02]  /*17470*/  IMAD.MOV.U32 R176, RZ, RZ, R130 ;  /* 0x000000ffffb07224 */ /* 0x000fe400078e0082 */
[----:B------:R-:W-:Y:S02]  /*17480*/  IMAD.MOV.U32 R202, RZ, RZ, R203 ;  /* 0x000000ffffca7224 */ /* 0x000fe400078e00cb */
[----:B------:R-:W-:Y:S01]  /*17490*/  IMAD.MOV.U32 R203, RZ, RZ, R196 ;  /* 0x000000ffffcb7224 */ /* 0x000fe200078e00c4 */
[----:B------:R-:W-:Y:S01]  /*174a0*/  MOV R196, R197 ;  /* 0x000000c500c47202 */ /* 0x000fe20000000f00 */
[----:B------:R-:W-:Y:S01]  /*174b0*/  IMAD.MOV.U32 R197, RZ, RZ, R199 ;  /* 0x000000ffffc57224 */ /* 0x000fe200078e00c7 */
[----:B------:R-:W-:Y:S01]  /*174c0*/  ISETP.GE.AND P5, PT, R182, R8, PT ;  /* 0x00000008b600720c */ /* 0x000fe20003fa6270 */
[----:B------:R-:W-:Y:S01]  /*174d0*/  IMAD.MOV.U32 R199, RZ, RZ, R176 ;  /* 0x000000ffffc77224 */ /* 0x000fe200078e00b0 */
[----:B------:R-:W-:Y:S01]  /*174e0*/  MOV R176, R175 ;  /* 0x000000af00b07202 */ /* 0x000fe20000000f00 */
[----:B------:R-:W-:Y:S01]  /*174f0*/  IMAD.MOV.U32 R177, RZ, RZ, R141 ;  /* 0x000000ffffb17224 */ /* 0x000fe200078e008d */
[----:B------:R-:W-:Y:S01]  /*17500*/  ISETP.GE.AND P4, PT, R17, R6, PT ;  /* 0x000000061100720c */ /* 0x000fe20003f86270 */
[----:B------:R-:W-:Y:S01]  /*17510*/  IMAD.MOV.U32 R175, RZ, RZ, R168 ;  /* 0x000000ffffaf7224 */ /* 0x000fe200078e00a8 */
[----:B------:R-:W-:Y:S01]  /*17520*/  FSEL R141, R7, -INF , !P5 ;  /* 0xff800000078d7808 */ /* 0x000fe20006800000 */
[----:B------:R-:W-:Y:S01]  /*17530*/  IMAD.MOV.U32 R168, RZ, RZ, R162 ;  /* 0x000000ffffa87224 */ /* 0x000fe200078e00a2 */
[----:B------:R-:W3:Y:S01]  /*17540*/  I2F R228, R136 ;  /* 0x0000008800e47306 */ /* 0x000ee20000201400 */
[----:B-1----:R-:W-:Y:S01]  /*17550*/  FFMA.FTZ R7, R132, R226, R202 ;  /* 0x000000e284077223 */ /* 0x002fe200000100ca */
[----:B------:R-:W-:Y:S01]  /*17560*/  MOV R200, R196 ;  /* 0x000000c400c87202 */ /* 0x000fe20000000f00 */
[----:B------:R-:W-:Y:S01]  /*17570*/  IMAD.MOV.U32 R115, RZ, RZ, R203 ;  /* 0x000000ffff737224 */ /* 0x000fe200078e00cb */
[----:B------:R-:W-:Y:S01]  /*17580*/  MOV R202, R176 ;  /* 0x000000b000ca7202 */ /* 0x000fe20000000f00 */
[----:B------:R-:W-:-:S02]  /*17590*/  IMAD.MOV.U32 R201, RZ, RZ, R197 ;  /* 0x000000ffffc97224 */ /* 0x000fc400078e00c5 */
[----:B------:R-:W-:Y:S02]  /*175a0*/  IMAD.MOV.U32 R176, RZ, RZ, R175 ;  /* 0x000000ffffb07224 */ /* 0x000fe400078e00af */
[----:B------:R-:W-:Y:S01]  /*175b0*/  IMAD.MOV.U32 R197, RZ, RZ, R129 ;  /* 0x000000ffffc57224 */ /* 0x000fe200078e0081 */
[----:B------:R-:W-:Y:S01]  /*175c0*/  FSEL R129, R5, -INF , !P4 ;  /* 0xff80000005817808 */ /* 0x000fe20006000000 */
[----:B------:R-:W-:Y:S01]  /*175d0*/  IMAD.MOV.U32 R175, RZ, RZ, R168 ;  /* 0x000000ffffaf7224 */ /* 0x000fe200078e00a8 */
[----:B------:R-:W-:Y:S01]  /*175e0*/  MOV R168, R19 ;  /* 0x0000001300a87202 */ /* 0x000fe20000000f00 */
[C---:B----4-:R-:W-:Y:S01]  /*175f0*/  FFMA.FTZ R5, R132.reuse, R238, R115 ;  /* 0x000000ee84057223 */ /* 0x050fe20000010073 */
[----:B------:R-:W-:Y:S01]  /*17600*/  ISETP.GE.AND P1, PT, R139, R8, PT ;  /* 0x000000088b00720c */ /* 0x000fe20003f26270 */
[----:B------:R-:W-:Y:S02]  /*17610*/  IMAD.MOV.U32 R115, RZ, RZ, R201 ;  /* 0x000000ffff737224 */ /* 0x000fe400078e00c9 */
[----:B------:R-:W-:Y:S01]  /*17620*/  IMAD.MOV.U32 R114, RZ, RZ, R200 ;  /* 0x000000ffff727224 */ /* 0x000fe200078e00c8 */
[----:B------:R-:W-:Y:S01]  /*17630*/  MOV R200, R202 ;  /* 0x000000ca00c87202 */ /* 0x000fe20000000f00 */
[----:B------:R-:W-:Y:S01]  /*17640*/  IMAD.MOV.U32 R201, RZ, RZ, R197 ;  /* 0x000000ffffc97224 */ /* 0x000fe200078e00c5 */
[----:B------:R-:W-:Y:S01]  /*17650*/  MOV R197, R169 ;  /* 0x000000a900c57202 */ /* 0x000fe20000000f00 */
[----:B------:R-:W1:Y:S01]  /*17660*/  I2F R239, R208 ;  /* 0x000000d000ef7306 */ /* 0x000e620000201400 */
[----:B------:R-:W-:Y:S01]  /*17670*/  IMAD.MOV.U32 R202, RZ, RZ, R168 ;  /* 0x000000ffffca7224 */ /* 0x000fe200078e00a8 */
[----:B------:R-:W-:Y:S01]  /*17680*/  MOV R162, R143 ;  /* 0x0000008f00a27202 */ /* 0x000fe20000000f00 */
[----:B------:R-:W-:Y:S01]  /*17690*/  IMAD.MOV.U32 R143, RZ, RZ, R184 ;  /* 0x000000ffff8f7224 */ /* 0x000fe200078e00b8 */
[----:B------:R-:W-:Y:S01]  /*176a0*/  ISETP.GE.AND P2, PT, R133, R8, PT ;  /* 0x000000088500720c */ /* 0x000fe20003f46270 */
[----:B------:R-:W-:-:S02]  /*176b0*/  FFMA.FTZ R9, R132, R225, R3 ;  /* 0x000000e184097223 */ /* 0x000fc40000010003 */
[----:B------:R-:W-:Y:S01]  /*176c0*/  IMAD.MOV.U32 R196, RZ, RZ, R143 ;  /* 0x000000ffffc47224 */ /* 0x000fe200078e008f */
[----:B------:R-:W-:Y:S01]  /*176d0*/  FSEL R143, R7, -INF , !P2 ;  /* 0xff800000078f7808 */ /* 0x000fe20005000000 */
[----:B------:R-:W4:Y:S01]  /*176e0*/  I2F R240, R215 ;  /* 0x000000d700f07306 */ /* 0x000f220000201400 */
[-C--:B------:R-:W-:Y:S02]  /*176f0*/  ISETP.GE.AND P3, PT, R182, R6.reuse, PT ;  /* 0x00000006b600720c */ /* 0x080fe40003f66270 */
[----:B------:R-:W-:Y:S01]  /*17700*/  ISETP.GE.AND P5, PT, R139, R6, PT ;  /* 0x000000068b00720c */ /* 0x000fe20003fa6270 */
[----:B------:R-:W-:Y:S01]  /*17710*/  IMAD.MOV.U32 R194, RZ, RZ, R160 ;  /* 0x000000ffffc27224 */ /* 0x000fe200078e00a0 */
[----:B------:R-:W-:Y:S01]  /*17720*/  FSEL R130, R9, -INF , !P3 ;  /* 0xff80000009827808 */ /* 0x000fe20005800000 */
[----:B------:R-:W-:Y:S01]  /*17730*/  FFMA.FTZ R9, R132, R226, R18 ;  /* 0x000000e284097223 */ /* 0x000fe20000010012 */
[C---:B------:R-:W-:Y:S01]  /*17740*/  ISETP.GE.AND P3, PT, R136.reuse, R8, PT ;  /* 0x000000088800720c */ /* 0x040fe20003f66270 */
[----:B------:R-:W1:Y:S01]  /*17750*/  I2F R241, R216 ;  /* 0x000000d800f17306 */ /* 0x000e620000201400 */
[----:B------:R-:W-:-:S02]  /*17760*/  ISETP.GE.AND P6, PT, R136, R6, PT ;  /* 0x000000068800720c */ /* 0x000fc40003fc6270 */
[----:B------:R-:W-:Y:S01]  /*17770*/  ISETP.GE.AND P0, PT, R133, R6, PT ;  /* 0x000000068500720c */ /* 0x000fe20003f06270 */
[----:B------:R-:W-:Y:S01]  /*17780*/  IMAD.MOV.U32 R203, RZ, RZ, R199 ;  /* 0x000000ffffcb7224 */ /* 0x000fe200078e00c7 */
[----:B------:R-:W-:Y:S01]  /*17790*/  ISETP.GE.AND P4, PT, R208, R8, PT ;  /* 0x00000008d000720c */ /* 0x000fe20003f86270 */
[----:B------:R-:W-:Y:S01]  /*177a0*/  IMAD.MOV.U32 R168, RZ, RZ, R128 ;  /* 0x000000ffffa87224 */ /* 0x000fe200078e0080 */
[----:B------:R-:W-:Y:S01]  /*177b0*/  FSEL R128, R9, -INF , !P0 ;  /* 0xff80000009807808 */ /* 0x000fe20004000000 */
[----:B---3--:R-:W-:Y:S01]  /*177c0*/  FFMA.FTZ R9, R132, R228, R251 ;  /* 0x000000e484097223 */ /* 0x008fe200000100fb */
[----:B------:R-:W-:Y:S02]  /*177d0*/  MOV R199, R162 ;  /* 0x000000a200c77202 */ /* 0x000fe40000000f00 */
[----:B------:R-:W-:Y:S01]  /*177e0*/  ISETP.GE.AND P2, PT, R208, R6, PT ;  /* 0x00000006d000720c */ /* 0x000fe20003f46270 */
[----:B------:R-:W3:Y:S01]  /*177f0*/  I2F R242, R217 ;  /* 0x000000d900f27306 */ /* 0x000ee20000201400 */
[----:B------:R-:W-:Y:S01]  /*17800*/  FSEL R133, R9, -INF , !P6 ;  /* 0xff80000009857808 */ /* 0x000fe20007000000 */
[----:B------:R-:W-:Y:S01]  /*17810*/  IMAD.MOV.U32 R178, RZ, RZ, R158 ;  /* 0x000000ffffb27224 */ /* 0x000fe200078e009e */
[----:B------:R-:W-:-:S05]  /*17820*/  MOV R156, R186 ;  /* 0x000000ba009c7202 */ /* 0x000fca0000000f00 */
[----:B------:R-:W1:Y:S01]  /*17830*/  I2F R245, R218 ;  /* 0x000000da00f57306 */ /* 0x000e620000201400 */
[----:B------:R-:W-:Y:S01]  /*17840*/  MOV R158, R153 ;  /* 0x00000099009e7202 */ /* 0x000fe20000000f00 */
[----:B------:R-:W-:Y:S01]  /*17850*/  IMAD.MOV.U32 R160, RZ, RZ, R154 ;  /* 0x000000ffffa07224 */ /* 0x000fe200078e009a */
[----:B------:R-:W-:Y:S02]  /*17860*/  ISETP.GE.AND P0, PT, R215, R8, PT ;  /* 0x00000008d700720c */ /* 0x000fe40003f06270 */
[C---:B------:R-:W-:Y:S01]  /*17870*/  IADD3 R219, R2.reuse, 0x30, RZ ;  /* 0x0000003002db7810 */ /* 0x040fe20007ffe0ff */
[----:B------:R-:W-:Y:S01]  /*17880*/  HMMA.16816.F32.BF16 R108, R20, R56, R76 ;  /* 0x00000038146c723c */ /* 0x000fe2000004184c */
[----:B------:R-:W-:Y:S01]  /*17890*/  MOV R154, R155 ;  /* 0x0000009b009a7202 */ /* 0x000fe20000000f00 */
[----:B------:R1:W5:Y:S01]  /*178a0*/  LDL.LU R186, [R1+0x1b8] ;  /* 0x0001b80001ba7983 */ /* 0x0003620000300800 */
[----:B------:R-:W-:Y:S01]  /*178b0*/  MOV R155, R188 ;  /* 0x000000bc009b7202 */ /* 0x000fe20000000f00 */
[----:B------:R-:W1:Y:S01]  /*178c0*/  I2F R247, R219 ;  /* 0x000000db00f77306 */ /* 0x000e620000201400 */
[----:B------:R-:W-:Y:S01]  /*178d0*/  IADD3 R16, R2, 0x31, RZ ;  /* 0x0000003102107810 */ /* 0x000fe20007ffe0ff */
[----:B------:R1:W5:Y:S01]  /*178e0*/  LDL.LU R187, [R1+0x1b4] ;  /* 0x0001b40001bb7983 */ /* 0x0003620000300800 */
[----:B------:R-:W-:-:S02]  /*178f0*/  ISETP.GE.AND P6, PT, R217, R8, PT ;  /* 0x00000008d900720c */ /* 0x000fc40003fc6270 */
[C---:B------:R-:W-:Y:S01]  /*17900*/  IADD3 R95, R2.reuse, 0x38, RZ ;  /* 0x00000038025f7810 */ /* 0x040fe20007ffe0ff */
[----:B------:R-:W-:Y:S01]  /*17910*/  HMMA.16816.F32.BF16 R104, R24, R80, R204 ;  /* 0x000000501868723c */ /* 0x000fe200000418cc */
[C---:B------:R-:W-:Y:S01]  /*17920*/  IADD3 R93, R2.reuse, 0x39, RZ ;  /* 0x00000039025d7810 */ /* 0x040fe20007ffe0ff */
[----:B------:R-:W1:Y:S06]  /*17930*/  I2F R118, R16 ;  /* 0x0000001000767306 */ /* 0x000e6c0000201400 */
[----:B------:R-:W-:Y:S08]  /*17940*/  HMMA.16816.F32.BF16 R44, R12, R32, R64 ;  /* 0x000000200c2c723c */ /* 0x000ff00000041840 */
[----:B------:R-:W-:Y:S01]  /*17950*/  HMMA.16816.F32.BF16 R120, R20, R58, R72 ;  /* 0x0000003a1478723c */ /* 0x000fe20000041848 */
[----:B------:R-:W1:Y:S01]  /*17960*/  I2F R117, R95 ;  /* 0x0000005f00757306 */ /* 0x000e620000201400 */
[C---:B------:R-:W-:Y:S01]  /*17970*/  IADD3 R30, R2.reuse, 0x48, RZ ;  /* 0x00000048021e7810 */ /* 0x040fe20007ffe0ff */
[----:B------:R1:W5:Y:S06]  /*17980*/  LDL.LU R3, [R1+0x1b0] ;  /* 0x0001b00001037983 */ /* 0x00036c0000300800 */
[----:B------:R-:W1:Y:S01]  /*17990*/  I2F R94, R93 ;  /* 0x0000005d005e7306 */ /* 0x000e620000201400 */
[----:B------:R-:W-:Y:S01]  /*179a0*/  IADD3 R33, R2, 0x40, RZ ;  /* 0x0000004002217810 */ /* 0x000fe20007ffe0ff */
[----:B------:R-:W-:Y:S01]  /*179b0*/  HMMA.16816.F32.BF16 R72, R12, R28, R48 ;  /* 0x0000001c0c48723c */ /* 0x000fe20000041830 */
[----:B--2---:R-:W-:Y:S01]  /*179c0*/  IMAD.MOV.U32 R169, RZ, RZ, R144 ;  /* 0x000000ffffa97224 */ /* 0x004fe200078e0090 */
[----:B------:R-:W-:Y:S01]  /*179d0*/  FSEL R144, R5, -INF , !P1 ;  /* 0xff80000005907808 */ /* 0x000fe20004800000 */
[----:B------:R-:W-:Y:S01]  /*179e0*/  FFMA.FTZ R5, R132, R238, R114 ;  /* 0x000000ee84057223 */ /* 0x000fe20000010072 */
[----:B------:R-:W-:Y:S01]  /*179f0*/  MOV R114, R115 ;  /* 0x0000007300727202 */ /* 0x000fe20000000f00 */
[----:B------:R-:W-:-:S03]  /*17a00*/  IMAD.MOV.U32 R115, RZ, RZ, R200 ;  /* 0x000000ffff737224 */ /* 0x000fc600078e00c8 */
[C---:B------:R-:W-:Y:S01]  /*17a10*/  HMMA.16816.F32.BF16 R96, R12.reuse, R60, R36 ;  /* 0x0000003c0c60723c */ /* 0x040fe20000041824 */
[----:B------:R-:W-:Y:S01]  /*17a20*/  IMAD.MOV.U32 R200, RZ, RZ, R201 ;  /* 0x000000ffffc87224 */ /* 0x000fe200078e00c9 */
[----:B------:R-:W-:Y:S01]  /*17a30*/  MOV R201, R202 ;  /* 0x000000ca00c97202 */ /* 0x000fe20000000f00 */
[----:B------:R-:W-:Y:S01]  /*17a40*/  IMAD.MOV.U32 R202, RZ, RZ, R197 ;  /* 0x000000ffffca7224 */ /* 0x000fe200078e00c5 */
[----:B------:R-:W-:Y:S01]  /*17a50*/  IADD3 R41, R2, 0x49, RZ ;  /* 0x0000004902297810 */ /* 0x000fe20007ffe0ff */
[----:B------:R-:W-:Y:S01]  /*17a60*/  FFMA.FTZ R7, R132, R228, R114 ;  /* 0x000000e484077223 */ /* 0x000fe20000010072 */
[C---:B------:R-:W-:Y:S01]  /*17a70*/  IADD3 R40, R2.reuse, 0x50, RZ ;  /* 0x0000005002287810 */ /* 0x040fe20007ffe0ff */
[----:B------:R-:W-:Y:S01]  /*17a80*/  IMAD.MOV.U32 R114, RZ, RZ, R200 ;  /* 0x000000ffff727224 */ /* 0x000fe200078e00c8 */
[C---:B------:R-:W-:Y:S01]  /*17a90*/  IADD3 R32, R2.reuse, 0x58, RZ ;  /* 0x0000005802207810 */ /* 0x040fe20007ffe0ff */
[----:B------:R-:W-:Y:S01]  /*17aa0*/  IMAD.MOV.U32 R197, RZ, RZ, R177 ;  /* 0x000000ffffc57224 */ /* 0x000fe200078e00b1 */
[C---:B------:R-:W-:Y:S01]  /*17ab0*/  IADD3 R43, R2.reuse, 0x69, RZ ;  /* 0x00000069022b7810 */ /* 0x040fe20007ffe0ff */
[----:B------:R-:W-:Y:S01]  /*17ac0*/  IMAD.MOV.U32 R200, RZ, RZ, R202 ;  /* 0x000000ffffc87224 */ /* 0x000fe200078e00ca */
[----:B------:R-:W-:Y:S01]  /*17ad0*/  HMMA.16816.F32.BF16 R68, R12, R34, R68 ;  /* 0x000000220c44723c */ /* 0x000fe20000041844 */
[----:B------:R-:W-:Y:S01]  /*17ae0*/  IMAD.MOV.U32 R113, RZ, RZ, R115 ;  /* 0x000000ffff717224 */ /* 0x000fe200078e0073 */
[C---:B------:R-:W-:Y:S01]  /*17af0*/  IADD3 R42, R2.reuse, 0x71, RZ ;  /* 0x00000071022a7810 */ /* 0x040fe20007ffe0ff */
[----:B------:R-:W-:Y:S01]  /*17b00*/  IMAD.MOV.U32 R202, RZ, RZ, R145 ;  /* 0x000000ffffca7224 */ /* 0x000fe200078e0091 */
[----:B------:R-:W-:Y:S01]  /*17b10*/  MOV R115, R201 ;  /* 0x000000c900737202 */ /* 0x000fe20000000f00 */
[----:B------:R-:W-:Y:S01]  /*17b20*/  IMAD.MOV.U32 R201, RZ, RZ, R197 ;  /* 0x000000ffffc97224 */ /* 0x000fe200078e00c5 */
[----:B------:R-:W-:Y:S01]  /*17b30*/  FSEL R136, R5, -INF , !P5 ;  /* 0xff80000005887808 */ /* 0x000fe20006800000 */
[----:B------:R-:W-:Y:S01]  /*17b40*/  IMAD.MOV.U32 R112, RZ, RZ, R114 ;  /* 0x000000ffff707224 */ /* 0x000fe200078e0072 */
[----:B------:R-:W-:Y:S01]  /*17b50*/  IADD3 R31, R2, 0x70, RZ ;  /* 0x00000070021f7810 */ /* 0x000fe20007ffe0ff */
[----:B-1----:R-:W-:Y:S01]  /*17b60*/  FFMA.FTZ R5, R132, R239, R113 ;  /* 0x000000ef84057223 */ /* 0x002fe20000010071 */
[C---:B------:R-:W-:Y:S01]  /*17b70*/  IADD3 R17, R2.reuse, 0x80, RZ ;  /* 0x0000008002117810 */ /* 0x040fe20007ffe0ff */
        /* <DEDUP_REMOVED lines=9> */
[----:B------:R-:W-:Y:S01]  /*17c10*/  IADD3 R11, R2, 0x90, RZ ;  /* 0x00000090020b7810 */ /* 0x000fe20007ffe0ff */
[C---:B------:R-:W-:Y:S01]  /*17c20*/  FFMA.FTZ R5, R132.reuse, R239, R112 ;  /* 0x000000ef84057223 */ /* 0x040fe20000010070 */
[----:B------:R-:W-:Y:S01]  /*17c30*/  FSEL R145, R7, -INF , !P3 ;  /* 0xff80000007917808 */ /* 0x000fe20005800000 */
[----:B------:R-:W-:Y:S01]  /*17c40*/  IMAD.MOV.U32 R112, RZ, RZ, R200 ;  /* 0x000000ffff707224 */ /* 0x000fe200078e00c8 */
[----:B------:R-:W-:Y:S01]  /*17c50*/  MOV R91, R115 ;  /* 0x00000073005b7202 */ /* 0x000fe20000000f00 */
[----:B------:R-:W-:Y:S01]  /*17c60*/  IMAD.MOV.U32 R200, RZ, RZ, R196 ;  /* 0x000000ffffc87224 */ /* 0x000fe200078e00c4 */
[----:B------:R-:W-:Y:S01]  /*17c70*/  MOV R115, R199 ;  /* 0x000000c700737202 */ /* 0x000fe20000000f00 */
[----:B----4-:R-:W-:Y:S01]  /*17c80*/  FFMA.FTZ R7, R132, R240, R113 ;  /* 0x000000f084077223 */ /* 0x010fe20000010071 */
[----:B------:R1:W5:Y:S01]  /*17c90*/  LDL.LU R185, [R1+0x1ac] ;  /* 0x0001ac0001b97983 */ /* 0x0003620000300800 */
[----:B------:R-:W-:-:S02]  /*17ca0*/  IMAD.MOV.U32 R196, RZ, RZ, R176 ;  /* 0x000000ffffc47224 */ /* 0x000fc400078e00b0 */
[----:B------:R-:W-:Y:S02]  /*17cb0*/  IMAD.MOV.U32 R113, RZ, RZ, R201 ;  /* 0x000000ffff717224 */ /* 0x000fe400078e00c9 */
[----:B------:R-:W-:Y:S01]  /*17cc0*/  FFMA.FTZ R9, R132, R240, R114 ;  /* 0x000000f084097223 */ /* 0x000fe20000010072 */
[----:B------:R-:W-:Y:S01]  /*17cd0*/  ISETP.GE.AND P5, PT, R216, R8, PT ;  /* 0x00000008d800720c */ /* 0x000fe20003fa6270 */
[----:B------:R-:W-:Y:S01]  /*17ce0*/  IMAD.MOV.U32 R176, RZ, RZ, R167 ;  /* 0x000000ffffb07224 */ /* 0x000fe200078e00a7 */
[----:B------:R-:W-:Y:S01]  /*17cf0*/  MOV R114, R202 ;  /* 0x000000ca00727202 */ /* 0x000fe20000000f00 */
[----:B------:R-:W-:Y:S01]  /*17d00*/  IMAD.MOV.U32 R167, RZ, RZ, R147 ;  /* 0x000000ffffa77224 */ /* 0x000fe200078e0093 */
[----:B------:R-:W-:Y:S01]  /*17d10*/  FSEL R147, R5, -INF , !P2 ;  /* 0xff80000005937808 */ /* 0x000fe20005000000 */
[----:B------:R-:W-:Y:S01]  /*17d20*/  FFMA.FTZ R5, R132, R241, R91 ;  /* 0x000000f184057223 */ /* 0x000fe2000001005b */
[----:B------:R-:W-:Y:S01]  /*17d30*/  MOV R202, R249 ;  /* 0x000000f900ca7202 */ /* 0x000fe20000000f00 */
[----:B------:R-:W-:-:S02]  /*17d40*/  IMAD.MOV.U32 R91, RZ, RZ, R113 ;  /* 0x000000ffff5b7224 */ /* 0x000fc400078e0071 */
[----:B------:R-:W-:Y:S01]  /*17d50*/  IMAD.MOV.U32 R203, RZ, RZ, R252 ;  /* 0x000000ffffcb7224 */ /* 0x000fe200078e00fc */
[----:B------:R-:W-:Y:S01]  /*17d60*/  ISETP.GE.AND P1, PT, R215, R6, PT ;  /* 0x00000006d700720c */ /* 0x000fe20003f26270 */
[----:B------:R-:W-:Y:S01]  /*17d70*/  IMAD.MOV.U32 R90, RZ, RZ, R112 ;  /* 0x000000ffff5a7224 */ /* 0x000fe200078e0070 */
[----:B------:R-:W-:Y:S01]  /*17d80*/  MOV R112, R114 ;  /* 0x0000007200707202 */ /* 0x000fe20000000f00 */
[----:B------:R-:W-:Y:S01]  /*17d90*/  IMAD.MOV.U32 R113, RZ, RZ, R115 ;  /* 0x000000ffff717224 */ /* 0x000fe200078e0073 */
[----:B------:R-:W-:Y:S02]  /*17da0*/  MOV R115, R168 ;  /* 0x000000a800737202 */ /* 0x000fe40000000f00 */
[-C--:B------:R-:W-:Y:S02]  /*17db0*/  ISETP.GE.AND P3, PT, R216, R6.reuse, PT ;  /* 0x00000006d800720c */ /* 0x080fe40003f66270 */
[----:B------:R-:W-:Y:S02]  /*17dc0*/  ISETP.GE.AND P4, PT, R217, R6, PT ;  /* 0x00000006d900720c */ /* 0x000fe40003f86270 */
[----:B------:R-:W-:Y:S01]  /*17dd0*/  MOV R177, R178 ;  /* 0x000000b200b17202 */ /* 0x000fe20000000f00 */
[----:B------:R-:W2:Y:S01]  /*17de0*/  I2F R57, R33 ;  /* 0x0000002100397306 */ /* 0x000ea20000201400 */
[----:B------:R-:W-:Y:S01]  /*17df0*/  MOV R168, R157 ;  /* 0x0000009d00a87202 */ /* 0x000fe20000000f00 */
[----:B------:R-:W-:Y:S01]  /*17e00*/  IMAD.MOV.U32 R114, RZ, RZ, R202 ;  /* 0x000000ffff727224 */ /* 0x000fe200078e00ca */
[----:B------:R-:W-:Y:S01]  /*17e10*/  FSEL R157, R5, -INF , !P5 ;  /* 0xff800000059d7808 */ /* 0x000fe20006800000 */
[----:B------:R-:W-:Y:S01]  /*17e20*/  FFMA.FTZ R5, R132, R241, R90 ;  /* 0x000000f184057223 */ /* 0x000fe2000001005a */
[----:B------:R-:W-:Y:S01]  /*17e30*/  IADD3 R28, R2, 0x41, RZ ;  /* 0x00000041021c7810 */ /* 0x000fe20007ffe0ff */
[----:B------:R-:W-:-:S02]  /*17e40*/  IMAD.MOV.U32 R202, RZ, RZ, R165 ;  /* 0x000000ffffca7224 */ /* 0x000fc400078e00a5 */
[----:B------:R-:W-:Y:S01]  /*17e50*/  I2F R51, R30 ;  /* 0x0000001e00337306 */ /* 0x000fe20000201400 */
[----:B------:R-:W-:-:S07]  /*17e60*/  IMAD.MOV.U32 R90, RZ, RZ, R91 ;  /* 0x000000ffff5a7224 */ /* 0x000fce00078e005b */
[----:B------:R-:W-:Y:S01]  /*17e70*/  I2F R52, R41 ;  /* 0x0000002900347306 */ /* 0x000fe20000201400 */
[----:B------:R-:W-:Y:S01]  /*17e80*/  IMAD.MOV.U32 R91, RZ, RZ, R112 ;  /* 0x000000ffff5b7224 */ /* 0x000fe200078e0070 */
[----:B------:R-:W-:Y:S01]  /*17e90*/  MOV R112, R113 ;  /* 0x0000007100707202 */ /* 0x000fe20000000f00 */
[----:B------:R-:W-:Y:S01]  /*17ea0*/  IMAD.MOV.U32 R113, RZ, RZ, R114 ;  /* 0x000000ffff717224 */ /* 0x000fe200078e0072 */
[----:B------:R-:W-:Y:S01]  /*17eb0*/  IADD3 R49, R2, 0x51, RZ ;  /* 0x0000005102317810 */ /* 0x000fe20007ffe0ff */
[----:B------:R-:W-:Y:S01]  /*17ec0*/  IMAD.MOV.U32 R201, RZ, RZ, R203 ;  /* 0x000000ffffc97224 */ /* 0x000fe200078e00cb */
[----:B------:R-:W-:Y:S01]  /*17ed0*/  MOV R203, R159 ;  /* 0x0000009f00cb7202 */ /* 0x000fe20000000f00 */
[----:B------:R-:W-:Y:S01]  /*17ee0*/  IMAD.MOV.U32 R114, RZ, RZ, R115 ;  /* 0x000000ffff727224 */ /* 0x000fe200078e0073 */
[----:B------:R-:W-:Y:S01]  /*17ef0*/  MOV R115, R202 ;  /* 0x000000ca00737202 */ /* 0x000fe20000000f00 */
[----:B------:R-:W-:Y:S01]  /*17f00*/  IMAD.MOV.U32 R165, RZ, RZ, R156 ;  /* 0x000000ffffa57224 */ /* 0x000fe200078e009c */
[----:B------:R-:W-:Y:S01]  /*17f10*/  FSEL R159, R7, -INF , !P0 ;  /* 0xff800000079f7808 */ /* 0x000fe20004000000 */
[----:B------:R-:W-:Y:S01]  /*17f20*/  IMAD.MOV.U32 R202, RZ, RZ, R173 ;  /* 0x000000ffffca7224 */ /* 0x000fe200078e00ad */
[----:B------:R-:W-:Y:S01]  /*17f30*/  FSEL R156, R9, -INF , !P1 ;  /* 0xff800000099c7808 */ /* 0x000fe20004800000 */
[----:B------:R-:W-:Y:S01]  /*17f40*/  IMAD.MOV.U32 R173, RZ, RZ, R158 ;  /* 0x000000ffffad7224 */ /* 0x000fe200078e009e */
[----:B------:R-:W-:Y:S01]  /*17f50*/  I2F R56, R40 ;  /* 0x0000002800387306 */ /* 0x000fe20000201400 */
[-C--:B---3--:R-:W-:Y:S01]  /*17f60*/  FFMA.FTZ R7, R132, R242.reuse, R90 ;  /* 0x000000f284077223 */ /* 0x088fe2000001005a */
[----:B------:R-:W-:Y:S01]  /*17f70*/  IADD3 R48, R2, 0x59, RZ ;  /* 0x0000005902307810 */ /* 0x000fe20007ffe0ff */
[----:B------:R-:W-:Y:S01]  /*17f80*/  FFMA.FTZ R9, R132, R242, R91 ;  /* 0x000000f284097223 */ /* 0x000fe2000001005b */
[----:B------:R-:W-:Y:S01]  /*17f90*/  MOV R91, R114 ;  /* 0x00000072005b7202 */ /* 0x000fe20000000f00 */
[----:B------:R-:W-:-:S03]  /*17fa0*/  IMAD.MOV.U32 R89, RZ, RZ, R112 ;  /* 0x000000ffff597224 */ /* 0x000fc600078e0070 */
[----:B------:R-:W-:Y:S01]  /*17fb0*/  I2F R55, R32 ;  /* 0x0000002000377306 */ /* 0x000fe20000201400 */
[----:B------:R-:W-:Y:S01]  /*17fc0*/  IMAD.MOV.U32 R90, RZ, RZ, R113 ;  /* 0x000000ffff5a7224 */ /* 0x000fe200078e0071 */
[C---:B------:R-:W-:Y:S01]  /*17fd0*/  IADD3 R38, R2.reuse, 0x60, RZ ;  /* 0x0000006002267810 */ /* 0x040fe20007ffe0ff */
[----:B------:R-:W-:Y:S01]  /*17fe0*/  IMAD.MOV.U32 R112, RZ, RZ, R115 ;  /* 0x000000ffff707224 */ /* 0x000fe200078e0073 */
[----:B------:R-:W-:Y:S01]  /*17ff0*/  IADD3 R50, R2, 0x61, RZ ;  /* 0x0000006102327810 */ /* 0x000fe20007ffe0ff */
[----:B------:R-:W-:Y:S01]  /*18000*/  IMAD.MOV.U32 R114, RZ, RZ, R155 ;  /* 0x000000ffff727224 */ /* 0x000fe200078e009b */
[----:B------:R-:W-:Y:S01]  /*18010*/  FSEL R155, R5, -INF , !P3 ;  /* 0xff800000059b7808 */ /* 0x000fe20005800000 */
[----:B------:R-:W-:Y:S01]  /*18020*/  IMAD.MOV.U32 R113, RZ, RZ, R173 ;  /* 0x000000ffff717224 */ /* 0x000fe200078e00ad */
[----:B------:R-:W-:Y:S01]  /*18030*/  ISETP.GE.AND P2, PT, R218, R8, PT ;  /* 0x00000008da00720c */ /* 0x000fe20003f46270 */
[----:B------:R-:W-:Y:S01]  /*18040*/  FFMA.FTZ R5, R132, R245, R89 ;  /* 0x000000f584057223 */ /* 0x000fe20000010059 */
[----:B------:R-:W-:Y:S01]  /*18050*/  MOV R79, R90 ;  /* 0x0000005a004f7202 */ /* 0x000fe20000000f00 */
[----:B------:R-:W-:Y:S01]  /*18060*/  IMAD.MOV.U32 R115, RZ, RZ, R149 ;  /* 0x000000ffff737224 */ /* 0x000fe200078e0095 */
[----:B------:R-:W-:Y:S01]  /*18070*/  I2F R65, R43 ;  /* 0x0000002b00417306 */ /* 0x000fe20000201400 */
        /* <DEDUP_REMOVED lines=9> */
[----:B------:R-:W-:Y:S01]  /*18110*/  MOV R115, R201 ;  /* 0x000000c900737202 */ /* 0x000fe20000000f00 */
[----:B------:R-:W-:Y:S01]  /*18120*/  FFMA.FTZ R5, R132, R245, R79 ;  /* 0x000000f584057223 */ /* 0x000fe2000001004f */
[----:B------:R-:W-:Y:S01]  /*18130*/  MOV R79, R88 ;  /* 0x00000058004f7202 */ /* 0x000fe20000000f00 */
[----:B------:R-:W-:-:S02]  /*18140*/  IMAD.MOV.U32 R201, RZ, RZ, R220 ;  /* 0x000000ffffc97224 */ /* 0x000fc400078e00dc */
[----:B------:R-:W-:Y:S01]  /*18150*/  FMUL.FTZ R10, R44, R4 ;  /* 0x000000042c0a7220 */ /* 0x000fe20000410000 */
[----:B------:R-:W-:Y:S01]  /*18160*/  I2F R66, R42 ;  /* 0x0000002a00427306 */ /* 0x000fe20000201400 */
[----:B------:R-:W-:Y:S01]  /*18170*/  IMAD.MOV.U32 R88, RZ, RZ, R89 ;  /* 0x000000ffff587224 */ /* 0x000fe200078e0059 */
[----:B------:R-:W-:Y:S01]  /*18180*/  MOV R158, R248 ;  /* 0x000000f8009e7202 */ /* 0x000fe20000000f00 */
        /* <DEDUP_REMOVED lines=13> */
[----:B------:R-:W-:Y:S01]  /*18260*/  ISETP.GE.AND P0, PT, R218, R6, PT ;  /* 0x00000006da00720c */ /* 0x000fe20003f06270 */
[C---:B------:R-:W-:Y:S01]  /*18270*/  FFMA.FTZ R7, R132.reuse, R247, R79 ;  /* 0x000000f784077223 */ /* 0x040fe2000001004f */
[----:B------:R-:W-:Y:S01]  /*18280*/  MOV R78, R89 ;  /* 0x00000059004e7202 */ /* 0x000fe20000000f00 */
[----:B------:R-:W-:Y:S01]  /*18290*/  FFMA.FTZ R9, R132, R247, R88 ;  /* 0x000000f784097223 */ /* 0x000fe20000010058 */
[----:B------:R-:W-:Y:S01]  /*182a0*/  MOV R197, R177 ;  /* 0x000000b100c57202 */ /* 0x000fe20000000f00 */
[----:B------:R-:W-:Y:S01]  /*182b0*/  IMAD.MOV.U32 R174, RZ, RZ, R148 ;  /* 0x000000ffffae7224 */ /* 0x000fe200078e0094 */
[----:B------:R-:W-:Y:S01]  /*182c0*/  MOV R148, R250 ;  /* 0x000000fa00947202 */ /* 0x000fe20000000f00 */
[----:B------:R-:W-:Y:S01]  /*182d0*/  IMAD.MOV.U32 R196, RZ, RZ, R213 ;  /* 0x000000ffffc47224 */ /* 0x000fe200078e00d5 */
[----:B------:R-:W-:Y:S01]  /*182e0*/  I2F R61, R31 ;  /* 0x0000001f003d7306 */ /* 0x000fe20000201400 */
[----:B------:R-:W-:Y:S01]  /*182f0*/  IMAD.MOV.U32 R79, RZ, RZ, R90 ;  /* 0x000000ffff4f7224 */ /* 0x000fe200078e005a */
[C---:B------:R-:W-:Y:S01]  /*18300*/  IADD3 R37, R2.reuse, 0x79, RZ ;  /* 0x0000007902257810 */ /* 0x040fe20007ffe0ff */
[----:B------:R-:W-:Y:S01]  /*18310*/  IMAD.MOV.U32 R88, RZ, RZ, R91 ;  /* 0x000000ffff587224 */ /* 0x000fe200078e005b */
[----:B------:R-:W-:Y:S01]  /*18320*/  MOV R89, R200 ;  /* 0x000000c800597202 */ /* 0x000fe20000000f00 */
[----:B------:R-:W-:Y:S01]  /*18330*/  IMAD.MOV.U32 R91, RZ, RZ, R203 ;  /* 0x000000ffff5b7224 */ /* 0x000fe200078e00cb */
[C---:B------:R-:W-:Y:S01]  /*18340*/  IADD3 R35, R2.reuse, 0x81, RZ ;  /* 0x0000008102237810 */ /* 0x040fe20007ffe0ff */
[----:B------:R-:W-:Y:S01]  /*18350*/  IMAD.MOV.U32 R177, RZ, RZ, R178 ;  /* 0x000000ffffb17224 */ /* 0x000fe200078e00b2 */
[----:B------:R-:W-:Y:S01]  /*18360*/  IADD3 R34, R2, 0x89, RZ ;  /* 0x0000008902227810 */ /* 0x000fe20007ffe0ff */
[----:B------:R-:W-:Y:S01]  /*18370*/  IMAD.MOV.U32 R203, RZ, RZ, R161 ;  /* 0x000000ffffcb7224 */ /* 0x000fe200078e00a1 */
[----:B------:R-:W-:Y:S01]  /*18380*/  FSEL R161, R5, -INF , !P0 ;  /* 0xff80000005a17808 */ /* 0x000fe20004000000 */
[----:B------:R-:W-:Y:S01]  /*18390*/  IMAD.MOV.U32 R178, RZ, RZ, R174 ;  /* 0x000000ffffb27224 */ /* 0x000fe200078e00ae */
[----:B------:R-:W-:Y:S01]  /*183a0*/  MOV R174, R148 ;  /* 0x0000009400ae7202 */ /* 0x000fe20000000f00 */
[----:B------:R-:W-:Y:S01]  /*183b0*/  IMAD.MOV.U32 R200, RZ, RZ, R201 ;  /* 0x000000ffffc87224 */ /* 0x000fe200078e00c9 */
[----:B------:R-:W-:Y:S01]  /*183c0*/  ISETP.GE.AND P3, PT, R16, R8, PT ;  /* 0x000000081000720c */ /* 0x000fe20003f66270 */
[C---:B------:R-:W-:Y:S01]  /*183d0*/  FFMA.FTZ R5, R132.reuse, R118, R78 ;  /* 0x0000007684057223 */ /* 0x040fe2000001004e */
[----:B------:R-:W-:Y:S01]  /*183e0*/  MOV R90, R196 ;  /* 0x000000c4005a7202 */ /* 0x000fe20000000f00 */
        /* <DEDUP_REMOVED lines=9> */
[----:B------:R-:W-:Y:S01]  /*18480*/  I2F R77, R11 ;  /* 0x0000000b004d7306 */ /* 0x000fe20000201400 */
[----:B------:R-:W-:Y:S01]  /*18490*/  IMAD.MOV.U32 R90, RZ, RZ, R174 ;  /* 0x000000ffff5a7224 */ /* 0x000fe200078e00ae */
[----:B------:R1:W5:Y:S01]  /*184a0*/  LDL.LU R188, [R1+0x1a8] ;  /* 0x0001a80001bc7983 */ /* 0x0003620000300800 */
[----:B------:R-:W-:-:S02]  /*184b0*/  FFMA.FTZ R5, R132, R118, R206 ;  /* 0x0000007684057223 */ /* 0x000fc400000100ce */
[----:B------:R-:W-:Y:S01]  /*184c0*/  IMAD.MOV.U32 R206, RZ, RZ, R207 ;  /* 0x000000ffffce7224 */ /* 0x000fe200078e00cf */
[----:B------:R-:W-:Y:S01]  /*184d0*/  MOV R207, R78 ;  /* 0x0000004e00cf7202 */ /* 0x000fe20000000f00 */
[----:B------:R-:W-:Y:S01]  /*184e0*/  IMAD.MOV.U32 R78, RZ, RZ, R79 ;  /* 0x000000ffff4e7224 */ /* 0x000fe200078e004f */
[----:B------:R-:W-:Y:S01]  /*184f0*/  ISETP.GE.AND P1, PT, R219, R8, PT ;  /* 0x00000008db00720c */ /* 0x000fe20003f26270 */
[----:B------:R-:W-:Y:S01]  /*18500*/  IMAD.MOV.U32 R79, RZ, RZ, R88 ;  /* 0x000000ffff4f7224 */ /* 0x000fe200078e0058 */
[----:B------:R-:W-:Y:S01]  /*18510*/  MOV R88, R90 ;  /* 0x0000005a00587202 */ /* 0x000fe20000000f00 */
[----:B------:R-:W-:Y:S02]  /*18520*/  IMAD.MOV.U32 R90, RZ, RZ, R112 ;  /* 0x000000ffff5a7224 */ /* 0x000fe400078e0070 */
[----:B------:R-:W-:Y:S01]  /*18530*/  IMAD.MOV.U32 R198, RZ, RZ, R179 ;  /* 0x000000ffffc67224 */ /* 0x000fe200078e00b3 */
[----:B------:R-:W-:Y:S01]  /*18540*/  ISETP.GE.AND P6, PT, R16, R6, PT ;  /* 0x000000061000720c */ /* 0x000fe20003fc6270 */
[----:B------:R-:W-:Y:S01]  /*18550*/  IMAD.MOV.U32 R112, RZ, RZ, R113 ;  /* 0x000000ffff707224 */ /* 0x000fe200078e0071 */
[----:B------:R-:W-:-:S02]  /*18560*/  MOV R113, R114 ;  /* 0x0000007200717202 */ /* 0x000fc40000000f00 */
[----:B------:R-:W-:Y:S01]  /*18570*/  ISETP.GE.AND P0, PT, R93, R8, PT ;  /* 0x000000085d00720c */ /* 0x000fe20003f06270 */
[----:B------:R-:W3:Y:S01]  /*18580*/  I2F R53, R28 ;  /* 0x0000001c00357306 */ /* 0x000ee20000201400 */
[----:B------:R-:W-:Y:S01]  /*18590*/  MOV R179, R169 ;  /* 0x000000a900b37202 */ /* 0x000fe20000000f00 */
[----:B------:R-:W-:Y:S01]  /*185a0*/  IMAD.MOV.U32 R201, RZ, RZ, R197 ;  /* 0x000000ffffc97224 */ /* 0x000fe200078e00c5 */
[----:B------:R-:W-:Y:S01]  /*185b0*/  FSEL R169, R7, -INF , !P1 ;  /* 0xff80000007a97808 */ /* 0x000fe20004800000 */
[C---:B------:R-:W-:Y:S01]  /*185c0*/  FFMA.FTZ R7, R132.reuse, R117, R206 ;  /* 0x0000007584077223 */ /* 0x040fe200000100ce */
        /* <DEDUP_REMOVED lines=13> */
[----:B------:R-:W-:-:S02]  /*186a0*/  IMAD.MOV.U32 R81, RZ, RZ, R205 ;  /* 0x000000ffff517224 */ /* 0x000fc400078e00cd */
[----:B------:R-:W-:Y:S01]  /*186b0*/  IMAD.MOV.U32 R199, RZ, RZ, R152 ;  /* 0x000000ffffc77224 */ /* 0x000fe200078e0098 */
[----:B------:R-:W4:Y:S01]  /*186c0*/  I2F R54, R49 ;  /* 0x0000003100367306 */ /* 0x000f220000201400 */
[----:B------:R-:W-:Y:S01]  /*186d0*/  IMAD.MOV.U32 R206, RZ, RZ, R88 ;  /* 0x000000ffffce7224 */ /* 0x000fe200078e0058 */
[-C--:B------:R-:W-:Y:S01]  /*186e0*/  ISETP.GE.AND P2, PT, R95, R6.reuse, PT ;  /* 0x000000065f00720c */ /* 0x080fe20003f46270 */
[----:B------:R-:W-:Y:S01]  /*186f0*/  IMAD.MOV.U32 R205, RZ, RZ, R79 ;  /* 0x000000ffffcd7224 */ /* 0x000fe200078e004f */
[----:B------:R-:W-:Y:S01]  /*18700*/  ISETP.GE.AND P3, PT, R33, R6, PT ;  /* 0x000000062100720c */ /* 0x000fe20003f66270 */
[----:B------:R-:W-:Y:S01]  /*18710*/  IMAD.MOV.U32 R88, RZ, RZ, R91 ;  /* 0x000000ffff587224 */ /* 0x000fe200078e005b */
[----:B------:R-:W-:Y:S02]  /*18720*/  MOV R91, R167 ;  /* 0x000000a7005b7202 */ /* 0x000fe40000000f00 */
[----:B------:R-:W1:Y:S01]  /*18730*/  I2F R60, R48 ;  /* 0x00000030003c7306 */ /* 0x000e620000201400 */
[----:B------:R-:W-:-:S07]  /*18740*/  MOV R79, R89 ;  /* 0x00000059004f7202 */ /* 0x000fce0000000f00 */
[----:B------:R-:W1:Y:S01]  /*18750*/  I2F R58, R38 ;  /* 0x00000026003a7306 */ /* 0x000e620000201400 */
[----:B------:R-:W-:Y:S01]  /*18760*/  FSEL R167, R5, -INF , !P0 ;  /* 0xff80000005a77808 */ /* 0x000fe20004000000 */
[----:B------:R-:W-:-:S06]  /*18770*/  FFMA.FTZ R5, R132, R94, R81 ;  /* 0x0000005e84057223 */ /* 0x000fcc0000010051 */
[----:B------:R-:W1:Y:S01]  /*18780*/  I2F R64, R50 ;  /* 0x0000003200407306 */ /* 0x000e620000201400 */
[----:B------:R-:W-:Y:S01]  /*18790*/  IMAD.MOV.U32 R81, RZ, RZ, R204 ;  /* 0x000000ffff517224 */ /* 0x000fe200078e00cc */
[----:B------:R-:W-:Y:S01]  /*187a0*/  MOV R204, R205 ;  /* 0x000000cd00cc7202 */ /* 0x000fe20000000f00 */
[----:B------:R-:W-:-:S05]  /*187b0*/  IMAD.MOV.U32 R205, RZ, RZ, R206 ;  /* 0x000000ffffcd7224 */ /* 0x000fca00078e00ce */
[----:B------:R-:W1:Y:S01]  /*187c0*/  I2F R59, R36 ;  /* 0x00000024003b7306 */ /* 0x000e620000201400 */
[----:B------:R-:W-:Y:S01]  /*187d0*/  IMAD.MOV.U32 R206, RZ, RZ, R79 ;  /* 0x000000ffffce7224 */ /* 0x000fe200078e004f */
[----:B------:R-:W-:Y:S01]  /*187e0*/  MOV R79, R88 ;  /* 0x00000058004f7202 */ /* 0x000fe20000000f00 */
[----:B------:R-:W-:Y:S01]  /*187f0*/  IMAD.MOV.U32 R88, RZ, RZ, R91 ;  /* 0x000000ffff587224 */ /* 0x000fe200078e005b */
[----:B------:R-:W-:Y:S01]  /*18800*/  FSEL R165, R9, -INF , !P5 ;  /* 0xff80000009a57808 */ /* 0x000fe20006800000 */
[----:B------:R-:W-:Y:S01]  /*18810*/  IMAD.MOV.U32 R91, RZ, RZ, R201 ;  /* 0x000000ffff5b7224 */ /* 0x000fe200078e00c9 */
[----:B------:R-:W-:Y:S01]  /*18820*/  MOV R201, R202 ;  /* 0x000000ca00c97202 */ /* 0x000fe20000000f00 */
[C---:B------:R-:W-:Y:S01]  /*18830*/  FFMA.FTZ R9, R132.reuse, R117, R207 ;  /* 0x0000007584097223 */ /* 0x040fe200000100cf */
[----:B------:R1:W-:Y:S01]  /*18840*/  MUFU.TANH R153, R10 ;  /* 0x0000000a00997308 */ /* 0x0003e20000002400 */
[----:B------:R-:W-:Y:S01]  /*18850*/  IMAD.MOV.U32 R207, RZ, RZ, R90 ;  /* 0x000000ffffcf7224 */ /* 0x000fe200078e005a */
[----:B------:R-:W-:Y:S01]  /*18860*/  MOV R90, R166 ;  /* 0x000000a6005a7202 */ /* 0x000fe20000000f00 */
[----:B------:R-:W-:Y:S01]  /*18870*/  IMAD.MOV.U32 R202, RZ, RZ, R203 ;  /* 0x000000ffffca7224 */ /* 0x000fe200078e00cb */
[----:B------:R-:W-:Y:S01]  /*18880*/  ISETP.GE.AND P1, PT, R93, R6, PT ;  /* 0x000000065d00720c */ /* 0x000fe20003f26270 */
[----:B------:R-:W-:Y:S01]  /*18890*/  IMAD.MOV.U32 R80, RZ, RZ, R206 ;  /* 0x000000ffff507224 */ /* 0x000fe200078e00ce */
[----:B------:R-:W-:Y:S01]  /*188a0*/  FSEL R166, R7, -INF , !P4 ;  /* 0xff80000007a67808 */ /* 0x000fe20006000000 */
[C---:B--2---:R-:W-:Y:S01]  /*188b0*/  FFMA.FTZ R7, R132.reuse, R57, R81 ;  /* 0x0000003984077223 */ /* 0x044fe20000010051 */
[----:B------:R-:W-:Y:S01]  /*188c0*/  MOV R39, R204 ;  /* 0x000000cc00277202 */ /* 0x000fe20000000f00 */
[----:B------:R-:W-:Y:S01]  /*188d0*/  IMAD.MOV.U32 R206, RZ, RZ, R91 ;  /* 0x000000ffffce7224 */ /* 0x000fe200078e005b */
[----:B------:R-:W-:Y:S01]  /*188e0*/  MOV R81, R79 ;  /* 0x0000004f00517202 */ /* 0x000fe20000000f00 */
[----:B------:R-:W-:Y:S01]  /*188f0*/  IMAD.MOV.U32 R91, RZ, RZ, R201 ;  /* 0x000000ffff5b7224 */ /* 0x000fe200078e00c9 */
[----:B------:R-:W-:Y:S01]  /*18900*/  I2F R67, R37 ;  /* 0x0000002500437306 */ /* 0x000fe20000201400 */
[----:B------:R-:W-:Y:S01]  /*18910*/  IMAD.MOV.U32 R204, RZ, RZ, R205 ;  /* 0x000000ffffcc7224 */ /* 0x000fe200078e00cd */
[----:B------:R-:W-:Y:S01]  /*18920*/  MOV R205, R202 ;  /* 0x000000ca00cd7202 */ /* 0x000fe20000000f00 */
[----:B------:R-:W-:Y:S01]  /*18930*/  IMAD.MOV.U32 R201, RZ, RZ, R170 ;  /* 0x000000ffffc97224 */ /* 0x000fe200078e00aa */
[----:B------:R-:W-:Y:S01]  /*18940*/  FSEL R170, R5, -INF , !P1 ;  /* 0xff80000005aa7808 */ /* 0x000fe20004800000 */
[----:B---3--:R-:W-:Y:S01]  /*18950*/  FFMA.FTZ R5, R132, R53, R39 ;  /* 0x0000003584057223 */ /* 0x008fe20000010027 */
        /* <DEDUP_REMOVED lines=12> */
[----:B------:R-:W-:Y:S01]  /*18a20*/  I2F R76, R35 ;  /* 0x00000023004c7306 */ /* 0x000fe20000201400 */
[----:B------:R-:W-:Y:S01]  /*18a30*/  IMAD.MOV.U32 R39, RZ, RZ, R80 ;  /* 0x000000ffff277224 */ /* 0x000fe200078e0050 */
[----:B------:R-:W-:Y:S01]  /*18a40*/  MOV R80, R81 ;  /* 0x0000005100507202 */ /* 0x000fe20000000f00 */
[----:B------:R-:W-:Y:S01]  /*18a50*/  IMAD.MOV.U32 R81, RZ, RZ, R90 ;  /* 0x000000ffff517224 */ /* 0x000fe200078e005a */
[----:B------:R-:W-:Y:S01]  /*18a60*/  ISETP.GE.AND P5, PT, R33, R8, PT ;  /* 0x000000082100720c */ /* 0x000fe20003fa6270 */
[----:B------:R2:W5:Y:S01]  /*18a70*/  LDL.LU R184, [R1+0x1a4] ;  /* 0x0001a40001b87983 */ /* 0x0005620000300800 */
[----:B------:R-:W-:Y:S01]  /*18a80*/  MOV R90, R173 ;  /* 0x000000ad005a7202 */ /* 0x000fe20000000f00 */
[----:B------:R-:W-:Y:S01]  /*18a90*/  IMAD.MOV.U32 R202, RZ, RZ, R178 ;  /* 0x000000ffffca7224 */ /* 0x000fe200078e00b2 */
[----:B------:R-:W-:Y:S01]  /*18aa0*/  ISETP.GE.AND P4, PT, R28, R6, PT ;  /* 0x000000061c00720c */ /* 0x000fe20003f86270 */
[----:B------:R-:W-:Y:S01]  /*18ab0*/  IMAD.MOV.U32 R173, RZ, RZ, R134 ;  /* 0x000000ffffad7224 */ /* 0x000fe200078e0086 */
[----:B------:R-:W-:Y:S01]  /*18ac0*/  FSEL R178, R7, -INF , !P5 ;  /* 0xff80000007b27808 */ /* 0x000fe20006800000 */
[----:B------:R-:W-:Y:S01]  /*18ad0*/  IMAD.MOV.U32 R227, RZ, RZ, R39 ;  /* 0x000000ffffe37224 */ /* 0x000fe200078e0027 */
[----:B------:R-:W-:Y:S01]  /*18ae0*/  MOV R225, R214 ;  /* 0x000000d600e17202 */ /* 0x000fe20000000f00 */
[C---:B------:R-:W-:Y:S01]  /*18af0*/  FFMA.FTZ R7, R132.reuse, R51, R209 ;  /* 0x0000003384077223 */ /* 0x040fe200000100d1 */
[----:B------:R-:W-:Y:S01]  /*18b00*/  MOV R214, R90 ;  /* 0x0000005a00d67202 */ /* 0x000fe20000000f00 */
[----:B------:R-:W-:Y:S01]  /*18b10*/  IMAD.MOV.U32 R209, RZ, RZ, R81 ;  /* 0x000000ffffd17224 */ /* 0x000fe200078e0051 */
[----:B------:R-:W-:Y:S01]  /*18b20*/  MOV R182, R80 ;  /* 0x0000005000b67202 */ /* 0x000fe20000000f00 */
[----:B------:R-:W-:Y:S01]  /*18b30*/  IMAD.MOV.U32 R89, RZ, RZ, R199 ;  /* 0x000000ffff597224 */ /* 0x000fe200078e00c7 */
[----:B------:R-:W-:Y:S01]  /*18b40*/  ISETP.GE.AND P1, PT, R41, R8, PT ;  /* 0x000000082900720c */ /* 0x000fe20003f26270 */
[----:B------:R-:W-:Y:S01]  /*18b50*/  IMAD.MOV.U32 R90, RZ, RZ, R173 ;  /* 0x000000ffff5a7224 */ /* 0x000fe200078e00ad */
[----:B------:R-:W-:Y:S01]  /*18b60*/  FSEL R173, R5, -INF , !P4 ;  /* 0xff80000005ad7808 */ /* 0x000fe20006000000 */
[----:B------:R-:W-:Y:S01]  /*18b70*/  IMAD.MOV.U32 R81, RZ, RZ, R119 ;  /* 0x000000ffff517224 */ /* 0x000fe200078e0077 */
[----:B------:R-:W-:Y:S01]  /*18b80*/  MOV R39, R175 ;  /* 0x000000af00277202 */ /* 0x000fe20000000f00 */
[----:B------:R-:W-:Y:S01]  /*18b90*/  FFMA.FTZ R5, R132, R52, R225 ;  /* 0x0000003484057223 */ /* 0x000fe200000100e1 */
        /* <DEDUP_REMOVED lines=9> */
[----:B------:R-:W-:Y:S01]  /*18c30*/  IMAD.MOV.U32 R197, RZ, RZ, R212 ;  /* 0x000000ffffc57224 */ /* 0x000fe200078e00d4 */
[----:B------:R-:W-:Y:S01]  /*18c40*/  ISETP.GE.AND P2, PT, R30, R8, PT ;  /* 0x000000081e00720c */ /* 0x000fe20003f46270 */
[----:B------:R-:W-:Y:S01]  /*18c50*/  IMAD.MOV.U32 R81, RZ, RZ, R88 ;  /* 0x000000ffff517224 */ /* 0x000fe200078e0058 */
[----:B------:R-:W-:Y:S01]  /*18c60*/  MOV R182, R39 ;  /* 0x0000002700b67202 */ /* 0x000fe20000000f00 */
[C---:B------:R-:W-:Y:S01]  /*18c70*/  FFMA.FTZ R9, R132.reuse, R57, R189 ;  /* 0x0000003984097223 */ /* 0x040fe200000100bd */
[----:B------:R-:W-:Y:S01]  /*18c80*/  MOV R89, R176 ;  /* 0x000000b000597202 */ /* 0x000fe20000000f00 */
[----:B------:R-:W-:Y:S01]  /*18c90*/  IMAD.MOV.U32 R88, RZ, RZ, R200 ;  /* 0x000000ffff587224 */ /* 0x000fe200078e00c8 */
[----:B------:R-:W-:Y:S01]  /*18ca0*/  FSEL R176, R5, -INF , !P1 ;  /* 0xff80000005b07808 */ /* 0x000fe20004800000 */
[C---:B------:R-:W-:Y:S01]  /*18cb0*/  FFMA.FTZ R5, R132.reuse, R52, R226 ;  /* 0x0000003484057223 */ /* 0x040fe200000100e2 */
[----:B------:R-:W-:Y:S01]  /*18cc0*/  MOV R226, R225 ;  /* 0x000000e100e27202 */ /* 0x000fe20000000f00 */
[----:B------:R-:W-:Y:S01]  /*18cd0*/  IMAD.MOV.U32 R207, RZ, RZ, R197 ;  /* 0x000000ffffcf7224 */ /* 0x000fe200078e00c5 */
[----:B------:R-:W-:Y:S01]  /*18ce0*/  FSEL R175, R7, -INF , !P2 ;  /* 0xff80000007af7808 */ /* 0x000fe20005000000 */
[----:B------:R-:W-:Y:S01]  /*18cf0*/  IMAD.MOV.U32 R203, RZ, RZ, R190 ;  /* 0x000000ffffcb7224 */ /* 0x000fe200078e00be */
[----:B------:R-:W-:Y:S01]  /*18d00*/  MOV R225, R182 ;  /* 0x000000b600e17202 */ /* 0x000fe20000000f00 */
[----:B------:R-:W-:Y:S01]  /*18d10*/  IMAD.MOV.U32 R197, RZ, RZ, R174 ;  /* 0x000000ffffc57224 */ /* 0x000fe200078e00ae */
[----:B------:R-:W-:Y:S01]  /*18d20*/  MOV R182, R214 ;  /* 0x000000d600b67202 */ /* 0x000fe20000000f00 */
[C---:B------:R-:W-:Y:S01]  /*18d30*/  FFMA.FTZ R7, R132.reuse, R56, R229 ;  /* 0x0000003884077223 */ /* 0x040fe200000100e5 */
[----:B------:R-:W-:Y:S01]  /*18d40*/  ISETP.GE.AND P5, PT, R41, R6, PT ;  /* 0x000000062900720c */ /* 0x000fe20003fa6270 */
[----:B------:R-:W-:Y:S01]  /*18d50*/  IMAD.MOV.U32 R229, RZ, RZ, R227 ;  /* 0x000000ffffe57224 */ /* 0x000fe200078e00e3 */
[----:B------:R-:W-:Y:S01]  /*18d60*/  FSEL R174, R9, -INF , !P3 ;  /* 0xff80000009ae7808 */ /* 0x000fe20005800000 */
[----:B------:R-:W-:Y:S01]  /*18d70*/  FFMA.FTZ R9, R132, R51, R125 ;  /* 0x0000003384097223 */ /* 0x000fe2000001007d */
[----:B------:R-:W-:Y:S01]  /*18d80*/  MOV R214, R88 ;  /* 0x0000005800d67202 */ /* 0x000fe20000000f00 */
[----:B------:R-:W-:Y:S01]  /*18d90*/  IMAD.MOV.U32 R227, RZ, RZ, R209 ;  /* 0x000000ffffe37224 */ /* 0x000fe200078e00d1 */
[----:B------:R-:W-:Y:S01]  /*18da0*/  ISETP.GE.AND P0, PT, R30, R6, PT ;  /* 0x000000061e00720c */ /* 0x000fe20003f06270 */
[----:B------:R-:W-:Y:S01]  /*18db0*/  IMAD.MOV.U32 R88, RZ, RZ, R89 ;  /* 0x000000ffff587224 */ /* 0x000fe200078e0059 */
[----:B------:R-:W-:Y:S01]  /*18dc0*/  MOV R89, R201 ;  /* 0x000000c900597202 */ /* 0x000fe20000000f00 */
[----:B------:R-:W-:-:S02]  /*18dd0*/  IMAD.MOV.U32 R209, RZ, RZ, R81 ;  /* 0x000000ffffd17224 */ /* 0x000fc400078e0051 */
[----:B------:R-:W-:Y:S01]  /*18de0*/  IMAD.MOV.U32 R205, RZ, RZ, R135 ;  /* 0x000000ffffcd7224 */ /* 0x000fe200078e0087 */
[----:B------:R-:W-:Y:S01]  /*18df0*/  ISETP.GE.AND P6, PT, R40, R6, PT ;  /* 0x000000062800720c */ /* 0x000fe20003fc6270 */
[----:B------:R-:W-:Y:S02]  /*18e00*/  IMAD.MOV.U32 R81, RZ, RZ, R203 ;  /* 0x000000ffff517224 */ /* 0x000fe400078e00cb */
[----:B-1----:R-:W-:Y:S01]  /*18e10*/  FMUL.FTZ R10, R45, R4 ;  /* 0x000000042d0a7220 */ /* 0x002fe20000410000 */
[----:B------:R-:W-:Y:S01]  /*18e20*/  IADD3 R16, R2, 0x88, RZ ;  /* 0x0000008802107810 */ /* 0x000fe20007ffe0ff */
[----:B------:R-:W-:Y:S01]  /*18e30*/  IMAD.MOV.U32 R201, RZ, RZ, R179 ;  /* 0x000000ffffc97224 */ /* 0x000fe200078e00b3 */
[----:B------:R-:W-:Y:S01]  /*18e40*/  FSEL R179, R5, -INF , !P5 ;  /* 0xff80000005b37808 */ /* 0x000fe20006800000 */
[----:B------:R-:W-:Y:S01]  /*18e50*/  IMAD.MOV.U32 R200, RZ, RZ, R172 ;  /* 0x000000ffffc87224 */ /* 0x000fe200078e00ac */
[----:B------:R-:W-:Y:S01]  /*18e60*/  MOV R208, R229 ;  /* 0x000000e500d07202 */ /* 0x000fe20000000f00 */
[C---:B----4-:R-:W-:Y:S01]  /*18e70*/  FFMA.FTZ R5, R132.reuse, R54, R226 ;  /* 0x0000003684057223 */ /* 0x050fe200000100e2 */
[----:B------:R-:W-:Y:S01]  /*18e80*/  FSEL R172, R9, -INF , !P0 ;  /* 0xff80000009ac7808 */ /* 0x000fe20004000000 */
[----:B------:R-:W-:Y:S01]  /*18e90*/  IMAD.MOV.U32 R226, RZ, RZ, R225 ;  /* 0x000000ffffe27224 */ /* 0x000fe200078e00e1 */
[----:B------:R-:W-:Y:S01]  /*18ea0*/  MOV R229, R227 ;  /* 0x000000e300e57202 */ /* 0x000fe20000000f00 */
[----:B------:R-:W-:Y:S01]  /*18eb0*/  FFMA.FTZ R9, R132, R56, R124 ;  /* 0x0000003884097223 */ /* 0x000fe2000001007c */
[-C--:B------:R-:W-:Y:S01]  /*18ec0*/  ISETP.GE.AND P4, PT, R49, R8.reuse, PT ;  /* 0x000000083100720c */ /* 0x080fe20003f86270 */
        /* <DEDUP_REMOVED lines=10> */
[----:B------:R2:W5:Y:S01]  /*18f70*/  LDL.LU R18, [R1+0x1a0] ;  /* 0x0001a00001127983 */ /* 0x0005620000300800 */
[----:B------:R-:W-:Y:S01]  /*18f80*/  FSEL R197, R5, -INF , !P4 ;  /* 0xff80000005c57808 */ /* 0x000fe20006000000 */
[----:B------:R-:W-:Y:S01]  /*18f90*/  FFMA.FTZ R5, R132, R54, R208 ;  /* 0x0000003684057223 */ /* 0x000fe200000100d0 */
[----:B------:R-:W-:-:S02]  /*18fa0*/  MOV R203, R198 ;  /* 0x000000c600cb7202 */ /* 0x000fc40000000f00 */
[----:B------:R-:W-:Y:S01]  /*18fb0*/  FSEL R194, R9, -INF , !P6 ;  /* 0xff80000009c27808 */ /* 0x000fe20007000000 */
[CC--:B------:R-:W-:Y:S01]  /*18fc0*/  FFMA.FTZ R9, R132.reuse, R55.reuse, R229 ;  /* 0x0000003784097223 */ /* 0x0c0fe200000100e5 */
[----:B------:R-:W-:Y:S01]  /*18fd0*/  ISETP.GE.AND P2, PT, R49, R6, PT ;  /* 0x000000063100720c */ /* 0x000fe20003f46270 */
[----:B------:R-:W-:Y:S01]  /*18fe0*/  IMAD.MOV.U32 R208, RZ, RZ, R225 ;  /* 0x000000ffffd07224 */ /* 0x000fe200078e00e1 */
[----:B------:R-:W-:Y:S01]  /*18ff0*/  FSEL R198, R7, -INF , !P3 ;  /* 0xff80000007c67808 */ /* 0x000fe20005800000 */
[----:B------:R-:W-:Y:S01]  /*19000*/  FFMA.FTZ R7, R132, R55, R226 ;  /* 0x0000003784077223 */ /* 0x000fe200000100e2 */
[----:B------:R-:W-:Y:S01]  /*19010*/  MOV R226, R227 ;  /* 0x000000e300e27202 */ /* 0x000fe20000000f00 */
[----:B------:R-:W-:Y:S01]  /*19020*/  IMAD.MOV.U32 R229, RZ, RZ, R182 ;  /* 0x000000ffffe57224 */ /* 0x000fe200078e00b6 */
[----:B------:R-:W-:Y:S01]  /*19030*/  MOV R225, R209 ;  /* 0x000000d100e17202 */ /* 0x000fe20000000f00 */
[----:B------:R-:W-:Y:S01]  /*19040*/  IMAD.MOV.U32 R182, RZ, RZ, R205 ;  /* 0x000000ffffb67224 */ /* 0x000fe200078e00cd */
[----:B------:R-:W-:Y:S01]  /*19050*/  MOV R209, R90 ;  /* 0x0000005a00d17202 */ /* 0x000fe20000000f00 */
[----:B------:R-:W-:Y:S01]  /*19060*/  IMAD.MOV.U32 R227, RZ, RZ, R214 ;  /* 0x000000ffffe37224 */ /* 0x000fe200078e00d6 */
[----:B------:R-:W-:-:S02]  /*19070*/  MOV R205, R193 ;  /* 0x000000c100cd7202 */ /* 0x000fc40000000f00 */
[----:B------:R-:W-:Y:S01]  /*19080*/  ISETP.GE.AND P1, PT, R32, R6, PT ;  /* 0x000000062000720c */ /* 0x000fe20003f26270 */
[----:B------:R1:W-:Y:S01]  /*19090*/  MUFU.TANH R162, R10 ;  /* 0x0000000a00a27308 */ /* 0x0003e20000002400 */
[----:B------:R-:W-:Y:S01]  /*190a0*/  MOV R214, R204 ;  /* 0x000000cc00d67202 */ /* 0x000fe20000000f00 */
[----:B------:R-:W-:Y:S01]  /*190b0*/  IMAD.MOV.U32 R204, RZ, RZ, R113 ;  /* 0x000000ffffcc7224 */ /* 0x000fe200078e0071 */
[----:B------:R-:W-:Y:S01]  /*190c0*/  FSEL R193, R5, -INF , !P2 ;  /* 0xff80000005c17808 */ /* 0x000fe20005000000 */
        /* <DEDUP_REMOVED lines=12> */
[----:B------:R-:W-:Y:S01]  /*19190*/  I2F R45, R16 ;  /* 0x00000010002d7306 */ /* 0x000fe20000201400 */
[----:B------:R-:W-:Y:S01]  /*191a0*/  FSEL R196, R5, -INF , !P5 ;  /* 0xff80000005c47808 */ /* 0x000fe20006800000 */
[----:B------:R-:W-:Y:S01]  /*191b0*/  FFMA.FTZ R5, R132, R60, R215 ;  /* 0x0000003c84057223 */ /* 0x000fe200000100d7 */
[----:B------:R-:W-:Y:S01]  /*191c0*/  MOV R91, R192 ;  /* 0x000000c0005b7202 */ /* 0x000fe20000000f00 */
[----:B------:R2:W5:Y:S01]  /*191d0*/  LDL.LU R19, [R1+0x19c] ;  /* 0x00019c0001137983 */ /* 0x0005620000300800 */
[----:B------:R-:W-:-:S02]  /*191e0*/  ISETP.GE.AND P3, PT, R48, R6, PT ;  /* 0x000000063000720c */ /* 0x000fc40003f66270 */
[----:B------:R-:W-:Y:S01]  /*191f0*/  FSEL R192, R9, -INF , !P1 ;  /* 0xff80000009c07808 */ /* 0x000fe20004800000 */
[C---:B------:R-:W-:Y:S01]  /*19200*/  FFMA.FTZ R9, R132.reuse, R58, R226 ;  /* 0x0000003a84097223 */ /* 0x040fe200000100e2 */
[----:B------:R-:W-:Y:S01]  /*19210*/  MOV R226, R182 ;  /* 0x000000b600e27202 */ /* 0x000fe20000000f00 */
[----:B------:R-:W-:Y:S01]  /*19220*/  IMAD.MOV.U32 R182, RZ, RZ, R199 ;  /* 0x000000ffffb67224 */ /* 0x000fe200078e00c7 */
[----:B------:R-:W-:Y:S01]  /*19230*/  FSEL R199, R5, -INF , !P3 ;  /* 0xff80000005c77808 */ /* 0x000fe20005800000 */
[----:B------:R-:W-:Y:S01]  /*19240*/  FFMA.FTZ R5, R132, R64, R88 ;  /* 0x0000004084057223 */ /* 0x000fe20000010058 */
[-C--:B------:R-:W-:Y:S01]  /*19250*/  ISETP.GE.AND P2, PT, R50, R8.reuse, PT ;  /* 0x000000083200720c */ /* 0x080fe20003f46270 */
[----:B------:R-:W-:Y:S01]  /*19260*/  IMAD.MOV.U32 R238, RZ, RZ, R229 ;  /* 0x000000ffffee7224 */ /* 0x000fe200078e00e5 */
[----:B------:R-:W-:Y:S01]  /*19270*/  ISETP.GE.AND P0, PT, R32, R8, PT ;  /* 0x000000082000720c */ /* 0x000fe20003f06270 */
[----:B------:R-:W-:Y:S01]  /*19280*/  IMAD.MOV.U32 R229, RZ, RZ, R209 ;  /* 0x000000ffffe57224 */ /* 0x000fe200078e00d1 */
[----:B------:R-:W-:Y:S01]  /*19290*/  MOV R215, R225 ;  /* 0x000000e100d77202 */ /* 0x000fe20000000f00 */
[----:B------:R-:W-:Y:S01]  /*192a0*/  IMAD.MOV.U32 R209, RZ, RZ, R205 ;  /* 0x000000ffffd17224 */ /* 0x000fe200078e00cd */
[----:B------:R-:W-:Y:S01]  /*192b0*/  FSEL R205, R5, -INF , !P2 ;  /* 0xff80000005cd7808 */ /* 0x000fe20005000000 */
[----:B------:R-:W-:Y:S01]  /*192c0*/  IMAD.MOV.U32 R113, RZ, RZ, R195 ;  /* 0x000000ffff717224 */ /* 0x000fe200078e00c3 */
[----:B------:R-:W-:Y:S01]  /*192d0*/  FSEL R195, R7, -INF , !P0 ;  /* 0xff80000007c37808 */ /* 0x000fe20004000000 */
[----:B------:R-:W-:Y:S01]  /*192e0*/  FFMA.FTZ R5, R132, R64, R238 ;  /* 0x0000004084057223 */ /* 0x000fe200000100ee */
[----:B------:R-:W-:Y:S01]  /*192f0*/  MOV R225, R204 ;  /* 0x000000cc00e17202 */ /* 0x000fe20000000f00 */
[----:B-1----:R-:W-:Y:S01]  /*19300*/  FMUL.FTZ R10, R46, R4 ;  /* 0x000000042e0a7220 */ /* 0x002fe20000410000 */
[----:B------:R-:W-:Y:S01]  /*19310*/  ISETP.GE.AND P0, PT, R50, R6, PT ;  /* 0x000000063200720c */ /* 0x000fe20003f06270 */
[----:B------:R-:W3:Y:S01]  /*19320*/  LDL.LU R250, [R1+0x198] ;  /* 0x0001980001fa7983 */ /* 0x000ee20000300800 */
[----:B------:R-:W-:Y:S01]  /*19330*/  MOV R204, R202 ;  /* 0x000000ca00cc7202 */ /* 0x000fe20000000f00 */
[----:B------:R-:W-:-:S02]  /*19340*/  FFMA.FTZ R7, R132, R58, R208 ;  /* 0x0000003a84077223 */ /* 0x000fc400000100d0 */
[----:B------:R-:W-:Y:S01]  /*19350*/  IMAD.MOV.U32 R238, RZ, RZ, R182 ;  /* 0x000000ffffee7224 */ /* 0x000fe200078e00b6 */
[----:B------:R-:W-:Y:S01]  /*19360*/  MOV R182, R201 ;  /* 0x000000c900b67202 */ /* 0x000fe20000000f00 */
[----:B------:R-:W-:Y:S01]  /*19370*/  IMAD.MOV.U32 R208, RZ, RZ, R227 ;  /* 0x000000ffffd07224 */ /* 0x000fe200078e00e3 */
[----:B------:R-:W-:Y:S01]  /*19380*/  MOV R227, R206 ;  /* 0x000000ce00e37202 */ /* 0x000fe20000000f00 */
[----:B------:R-:W-:Y:S01]  /*19390*/  IMAD.MOV.U32 R216, RZ, RZ, R226 ;  /* 0x000000ffffd87224 */ /* 0x000fe200078e00e2 */
[----:B------:R-:W-:Y:S01]  /*193a0*/  FSEL R201, R5, -INF , !P0 ;  /* 0xff80000005c97808 */ /* 0x000fe20004000000 */
[----:B------:R-:W-:Y:S01]  /*193b0*/  FFMA.FTZ R5, R132, R65, R204 ;  /* 0x0000004184057223 */ /* 0x000fe200000100cc */
[C---:B------:R-:W-:Y:S02]  /*193c0*/  ISETP.GE.AND P4, PT, R38.reuse, R6, PT ;  /* 0x000000062600720c */ /* 0x040fe40003f86270 */
[-C--:B------:R-:W-:Y:S02]  /*193d0*/  ISETP.GE.AND P3, PT, R43, R8.reuse, PT ;  /* 0x000000082b00720c */ /* 0x080fe40003f66270 */
[----:B------:R-:W-:Y:S01]  /*193e0*/  ISETP.GE.AND P6, PT, R38, R8, PT ;  /* 0x000000082600720c */ /* 0x000fe20003fc6270 */
[----:B------:R1:W-:Y:S01]  /*193f0*/  MUFU.TANH R148, R10 ;  /* 0x0000000a00947308 */ /* 0x0003e20000002400 */
[----:B------:R-:W-:Y:S01]  /*19400*/  MOV R228, R227 ;  /* 0x000000e300e47202 */ /* 0x000fe20000000f00 */
[----:B------:R-:W4:Y:S01]  /*19410*/  LDL.LU R251, [R1+0x194] ;  /* 0x0001940001fb7983 */ /* 0x000f220000300800 */
[----:B------:R-:W-:Y:S01]  /*19420*/  MOV R227, R207 ;  /* 0x000000cf00e37202 */ /* 0x000fe20000000f00 */
[----:B------:R-:W-:Y:S01]  /*19430*/  IMAD.MOV.U32 R207, RZ, RZ, R203 ;  /* 0x000000ffffcf7224 */ /* 0x000fe200078e00cb */
[----:B------:R-:W-:Y:S01]  /*19440*/  FSEL R202, R9, -INF , !P4 ;  /* 0xff80000009ca7808 */ /* 0x000fe20006000000 */
[C---:B------:R-:W-:Y:S01]  /*19450*/  FFMA.FTZ R9, R132.reuse, R59, R208 ;  /* 0x0000003b84097223 */ /* 0x040fe200000100d0 */
[----:B------:R-:W-:Y:S01]  /*19460*/  FSEL R204, R5, -INF , !P3 ;  /* 0xff80000005cc7808 */ /* 0x000fe20005800000 */
[----:B------:R-:W2:Y:S01]  /*19470*/  I2F R46, R29 ;  /* 0x0000001d002e7306 */ /* 0x000ea20000201400 */
[----:B------:R-:W-:Y:S01]  /*19480*/  FSEL R206, R7, -INF , !P6 ;  /* 0xff80000007ce7808 */ /* 0x000fe20007000000 */
[----:B------:R-:W-:Y:S01]  /*19490*/  FFMA.FTZ R5, R132, R65, R216 ;  /* 0x0000004184057223 */ /* 0x000fe200000100d8 */
[----:B------:R-:W-:-:S02]  /*194a0*/  ISETP.GE.AND P6, PT, R43, R6, PT ;  /* 0x000000062b00720c */ /* 0x000fc40003fc6270 */
[C---:B------:R-:W-:Y:S02]  /*194b0*/  ISETP.GE.AND P5, PT, R36.reuse, R6, PT ;  /* 0x000000062400720c */ /* 0x040fe40003fa6270 */
[----:B------:R-:W-:Y:S01]  /*194c0*/  ISETP.GE.AND P1, PT, R36, R8, PT ;  /* 0x000000082400720c */ /* 0x000fe20003f26270 */
[----:B-1----:R-:W-:Y:S01]  /*194d0*/  FMUL.FTZ R10, R47, R4 ;  /* 0x000000042f0a7220 */ /* 0x002fe20000410000 */
[----:B------:R-:W-:Y:S01]  /*194e0*/  MOV R208, R214 ;  /* 0x000000d600d07202 */ /* 0x000fe20000000f00 */
[----:B------:R-:W-:Y:S01]  /*194f0*/  IMAD.MOV.U32 R214, RZ, RZ, R112 ;  /* 0x000000ffffd67224 */ /* 0x000fe200078e0070 */
[----:B------:R-:W-:Y:S01]  /*19500*/  MOV R239, R207 ;  /* 0x000000cf00ef7202 */ /* 0x000fe20000000f00 */
[----:B------:R1:W-:Y:S01]  /*19510*/  MUFU.TANH R152, R10 ;  /* 0x0000000a00987308 */ /* 0x0003e20000002400 */
[----:B------:R-:W-:Y:S01]  /*19520*/  FSEL R207, R5, -INF , !P6 ;  /* 0xff80000005cf7808 */ /* 0x000fe20007000000 */
[C---:B------:R-:W-:Y:S01]  /*19530*/  FFMA.FTZ R7, R132.reuse, R59, R215 ;  /* 0x0000003b84077223 */ /* 0x040fe200000100d7 */
[----:B------:R-:W-:Y:S01]  /*19540*/  MOV R215, R229 ;  /* 0x000000e500d77202 */ /* 0x000fe20000000f00 */
[----:B------:R-:W-:Y:S01]  /*19550*/  FFMA.FTZ R5, R132, R66, R214 ;  /* 0x0000004284057223 */ /* 0x000fe200000100d6 */
[----:B------:R-:W-:-:S02]  /*19560*/  ISETP.GE.AND P0, PT, R42, R8, PT ;  /* 0x000000082a00720c */ /* 0x000fc40003f06270 */
[----:B------:R-:W-:Y:S01]  /*19570*/  ISETP.GE.AND P2, PT, R31, R6, PT ;  /* 0x000000061f00720c */ /* 0x000fe20003f46270 */
[----:B------:R-:W-:Y:S01]  /*19580*/  IMAD.MOV.U32 R226, RZ, RZ, R225 ;  /* 0x000000ffffe27224 */ /* 0x000fe200078e00e1 */
[----:B------:R-:W-:Y:S01]  /*19590*/  MOV R112, R200 ;  /* 0x000000c800707202 */ /* 0x000fe20000000f00 */
[----:B------:R3:W5:Y:S01]  /*195a0*/  LDL.LU R252, [R1+0x190] ;  /* 0x0001900001fc7983 */ /* 0x0007620000300800 */
[----:B------:R-:W-:Y:S01]  /*195b0*/  FSEL R200, R9, -INF , !P5 ;  /* 0xff80000009c87808 */ /* 0x000fe20006800000 */
[----:B------:R-:W-:Y:S02]  /*195c0*/  FFMA.FTZ R9, R132, R61, R238 ;  /* 0x0000003d84097223 */ /* 0x000fe400000100ee */
[----:B-1----:R-:W-:Y:S01]  /*195d0*/  FMUL.FTZ R10, R68, R4 ;  /* 0x00000004440a7220 */ /* 0x002fe20000410000 */
[----:B------:R-:W-:Y:S01]  /*195e0*/  FSEL R217, R5, -INF , !P0 ;  /* 0xff80000005d97808 */ /* 0x000fe20004000000 */
[----:B------:R-:W-:Y:S01]  /*195f0*/  FFMA.FTZ R5, R132, R66, R215 ;  /* 0x0000004284057223 */ /* 0x000fe200000100d7 */
[----:B------:R-:W-:Y:S01]  /*19600*/  FSEL R203, R7, -INF , !P1 ;  /* 0xff80000007cb7808 */ /* 0x000fe20004800000 */
[----:B------:R1:W-:Y:S01]  /*19610*/  MUFU.TANH R149, R10 ;  /* 0x0000000a00957308 */ /* 0x0003e20000002400 */
[----:B------:R-:W-:Y:S01]  /*19620*/  ISETP.GE.AND P1, PT, R42, R6, PT ;  /* 0x000000062a00720c */ /* 0x000fe20003f26270 */
[----:B------:R-:W-:Y:S01]  /*19630*/  IMAD.MOV.U32 R225, RZ, RZ, R81 ;  /* 0x000000ffffe17224 */ /* 0x000fe200078e0051 */
[----:B------:R-:W-:Y:S01]  /*19640*/  MOV R81, R89 ;  /* 0x0000005900517202 */ /* 0x000fe20000000f00 */
[----:B------:R-:W-:Y:S01]  /*19650*/  IMAD.MOV.U32 R229, RZ, RZ, R115 ;  /* 0x000000ffffe57224 */ /* 0x000fe200078e0073 */
[----:B------:R-:W-:Y:S01]  /*19660*/  FSEL R214, R9, -INF , !P2 ;  /* 0xff80000009d67808 */ /* 0x000fe20005000000 */
[----:B--2---:R-:W-:-:S02]  /*19670*/  FFMA.FTZ R9, R132, R46, R209 ;  /* 0x0000002e84097223 */ /* 0x004fc400000100d1 */
[----:B------:R-:W2:Y:S01]  /*19680*/  I2F R47, R17 ;  /* 0x00000011002f7306 */ /* 0x000ea20000201400 */
[----:B------:R-:W-:Y:S01]  /*19690*/  FSEL R209, R5, -INF , !P1 ;  /* 0xff80000005d17808 */ /* 0x000fe20004800000 */
[----:B------:R-:W-:Y:S01]  /*196a0*/  IMAD.MOV.U32 R216, RZ, RZ, R91 ;  /* 0x000000ffffd87224 */ /* 0x000fe200078e005b */
[-C--:B------:R-:W-:Y:S02]  /*196b0*/  ISETP.GE.AND P4, PT, R31, R8.reuse, PT ;  /* 0x000000081f00720c */ /* 0x080fe40003f86270 */
[----:B------:R-:W-:Y:S01]  /*196c0*/  IADD3 R33, R2, 0x91, RZ ;  /* 0x0000009102217810 */ /* 0x000fe20007ffe0ff */
[----:B------:R-:W-:Y:S01]  /*196d0*/  IMAD.MOV.U32 R247, RZ, RZ, R227 ;  /* 0x000000fffff77224 */ /* 0x000fe200078e00e3 */
[----:B------:R-:W-:Y:S01]  /*196e0*/  ISETP.GE.AND P6, PT, R37, R8, PT ;  /* 0x000000082500720c */ /* 0x000fe20003fc6270 */
[----:B-1----:R-:W-:Y:S01]  /*196f0*/  FMUL.FTZ R10, R69, R4 ;  /* 0x00000004450a7220 */ /* 0x002fe20000410000 */
[C---:B------:R-:W-:Y:S01]  /*19700*/  ISETP.GE.AND P3, PT, R29.reuse, R6, PT ;  /* 0x000000061d00720c */ /* 0x040fe20003f66270 */
[----:B------:R1:W5:Y:S02]  /*19710*/  LDL.LU R249, [R1+0x18c] ;  /* 0x00018c0001f97983 */ /* 0x0003640000300800 */
[----:B------:R2:W-:Y:S01]  /*19720*/  MUFU.TANH R150, R10 ;  /* 0x0000000a00967308 */ /* 0x0005e20000002400 */
[C---:B------:R-:W-:Y:S01]  /*19730*/  FFMA.FTZ R7, R132.reuse, R61, R228 ;  /* 0x0000003d84077223 */ /* 0x040fe200000100e4 */
[-C--:B------:R-:W-:Y:S01]  /*19740*/  ISETP.GE.AND P5, PT, R29, R8.reuse, PT ;  /* 0x000000081d00720c */ /* 0x080fe20003fa6270 */
[----:B------:R-:W-:Y:S01]  /*19750*/  FFMA.FTZ R5, R132, R67, R239 ;  /* 0x0000004384057223 */ /* 0x000fe200000100ef */
[----:B------:R-:W-:Y:S01]  /*19760*/  ISETP.GE.AND P2, PT, R17, R8, PT ;  /* 0x000000081100720c */ /* 0x000fe20003f46270 */
[----:B------:R-:W-:-:S03]  /*19770*/  IMAD.MOV.U32 R228, RZ, RZ, R229 ;  /* 0x000000ffffe47224 */ /* 0x000fc600078e00e5 */
[----:B------:R-:W1:Y:S01]  /*19780*/  I2F R68, R34 ;  /* 0x0000002200447306 */ /* 0x000e620000201400 */
[----:B------:R-:W-:Y:S01]  /*19790*/  IMAD.MOV.U32 R229, RZ, RZ, R81 ;  /* 0x000000ffffe57224 */ /* 0x000fe200078e0051 */
[----:B------:R-:W-:Y:S01]  /*197a0*/  ISETP.GE.AND P1, PT, R35, R8, PT ;  /* 0x000000082300720c */ /* 0x000fe20003f26270 */
[----:B------:R-:W-:Y:S01]  /*197b0*/  IMAD.MOV.U32 R241, RZ, RZ, R216 ;  /* 0x000000fffff17224 */ /* 0x000fe200078e00d8 */
[----:B------:R-:W-:Y:S01]  /*197c0*/  IADD3 R28, R2, 0x98, RZ ;  /* 0x00000098021c7810 */ /* 0x000fe20007ffe0ff */
[----:B------:R1:W5:Y:S01]  /*197d0*/  LDL.LU R248, [R1+0x188] ;  /* 0x0001880001f87983 */ /* 0x0003620000300800 */
[----:B--2---:R-:W-:Y:S01]  /*197e0*/  FMUL.FTZ R10, R70, R4 ;  /* 0x00000004460a7220 */ /* 0x004fe20000410000 */
[----:B------:R-:W-:Y:S02]  /*197f0*/  FSEL R218, R7, -INF , !P4 ;  /* 0xff80000007da7808 */ /* 0x000fe40006000000 */
[----:B------:R-:W-:Y:S01]  /*19800*/  FSEL R216, R5, -INF , !P6 ;  /* 0xff80000005d87808 */ /* 0x000fe20007000000 */
[----:B------:R2:W-:Y:S01]  /*19810*/  MUFU.TANH R142, R10 ;  /* 0x0000000a008e7308 */ /* 0x0005e20000002400 */
[C---:B------:R-:W-:Y:S01]  /*19820*/  FFMA.FTZ R7, R132.reuse, R46, R226 ;  /* 0x0000002e84077223 */ /* 0x040fe200000100e2 */
[----:B------:R-:W-:Y:S01]  /*19830*/  ISETP.GE.AND P4, PT, R37, R6, PT ;  /* 0x000000062500720c */ /* 0x000fe20003f86270 */
[C---:B------:R-:W-:Y:S01]  /*19840*/  FFMA.FTZ R5, R132.reuse, R67, R229 ;  /* 0x0000004384057223 */ /* 0x040fe200000100e5 */
[----:B------:R-:W-:Y:S01]  /*19850*/  MOV R226, R113 ;  /* 0x0000007100e27202 */ /* 0x000fe20000000f00 */
[----:B------:R-:W-:Y:S01]  /*19860*/  IMAD.MOV.U32 R239, RZ, RZ, R208 ;  /* 0x000000ffffef7224 */ /* 0x000fe200078e00d0 */
[----:B------:R-:W-:Y:S01]  /*19870*/  FSEL R215, R7, -INF , !P5 ;  /* 0xff80000007d77808 */ /* 0x000fe20006800000 */
[----:B------:R-:W-:Y:S01]  /*19880*/  FFMA.FTZ R7, R132, R47, R112 ;  /* 0x0000002f84077223 */ /* 0x000fe20000010070 */
[----:B------:R-:W-:-:S02]  /*19890*/  FSEL R219, R5, -INF , !P4 ;  /* 0xff80000005db7808 */ /* 0x000fc40006000000 */
[----:B------:R-:W-:Y:S01]  /*198a0*/  MOV R240, R228 ;  /* 0x000000e400f07202 */ /* 0x000fe20000000f00 */
[----:B------:R-:W1:Y:S01]  /*198b0*/  I2F R78, R33 ;  /* 0x00000021004e7306 */ /* 0x000e620000201400 */
[----:B------:R-:W-:Y:S01]  /*198c0*/  ISETP.GE.AND P0, PT, R17, R6, PT ;  /* 0x000000061100720c */ /* 0x000fe20003f06270 */
[----:B------:R1:W5:Y:S01]  /*198d0*/  LDL.LU R220, [R1+0x184] ;  /* 0x0001840001dc7983 */ /* 0x0003620000300800 */
[----:B--2---:R-:W-:Y:S01]  /*198e0*/  FMUL.FTZ R10, R71, R4 ;  /* 0x00000004470a7220 */ /* 0x004fe20000410000 */
[----:B------:R-:W-:Y:S01]  /*198f0*/  FSEL R229, R7, -INF , !P2 ;  /* 0xff80000007e57808 */ /* 0x000fe20005000000 */
[C---:B------:R-:W-:Y:S01]  /*19900*/  FFMA.FTZ R5, R132.reuse, R76, R226 ;  /* 0x0000004c84057223 */ /* 0x040fe200000100e2 */
[----:B------:R-:W-:Y:S02]  /*19910*/  FSEL R208, R9, -INF , !P3 ;  /* 0xff80000009d07808 */ /* 0x000fe40005800000 */
[----:B------:R2:W-:Y:S01]  /*19920*/  MUFU.TANH R139, R10 ;  /* 0x0000000a008b7308 */ /* 0x0005e20000002400 */
[C---:B------:R-:W-:Y:S01]  /*19930*/  FFMA.FTZ R7, R132.reuse, R45, R244 ;  /* 0x0000002d84077223 */ /* 0x040fe200000100f4 */
[----:B------:R-:W-:Y:S01]  /*19940*/  ISETP.GE.AND P5, PT, R35, R6, PT ;  /* 0x000000062300720c */ /* 0x000fe20003fa6270 */
[----:B------:R1:W5:Y:S01]  /*19950*/  LDL.LU R213, [R1+0x180] ;  /* 0x0001800001d57983 */ /* 0x0003620000300800 */
[----:B------:R-:W-:Y:S01]  /*19960*/  FSEL R228, R5, -INF , !P1 ;  /* 0xff80000005e47808 */ /* 0x000fe20004800000 */
[----:B------:R-:W-:-:S02]  /*19970*/  FFMA.FTZ R5, R132, R76, R241 ;  /* 0x0000004c84057223 */ /* 0x000fc400000100f1 */
[----:B--2---:R-:W-:Y:S01]  /*19980*/  FMUL.FTZ R10, R72, R4 ;  /* 0x00000004480a7220 */ /* 0x004fe20000410000 */
[-C--:B------:R-:W-:Y:S01]  /*19990*/  ISETP.GE.AND P3, PT, R16, R8.reuse, PT ;  /* 0x000000081000720c */ /* 0x080fe20003f66270 */
[----:B------:R-:W-:Y:S01]  /*199a0*/  FFMA.FTZ R9, R132, R47, R246 ;  /* 0x0000002f84097223 */ /* 0x000fe200000100f6 */
[C---:B------:R-:W-:Y:S01]  /*199b0*/  ISETP.GE.AND P4, PT, R34.reuse, R8, PT ;  /* 0x000000082200720c */ /* 0x040fe20003f86270 */
[----:B------:R2:W-:Y:S01]  /*199c0*/  MUFU.TANH R125, R10 ;  /* 0x0000000a007d7308 */ /* 0x0005e20000002400 */
[----:B------:R-:W-:Y:S01]  /*199d0*/  MOV R246, R225 ;  /* 0x000000e100f67202 */ /* 0x000fe20000000f00 */
[----:B------:R3:W5:Y:S01]  /*199e0*/  LDL.LU R212, [R1+0x17c] ;  /* 0x00017c0001d47983 */ /* 0x0007620000300800 */
[----:B------:R-:W-:Y:S02]  /*199f0*/  FSEL R225, R5, -INF , !P5 ;  /* 0xff80000005e17808 */ /* 0x000fe40006800000 */
[----:B------:R-:W-:Y:S01]  /*19a00*/  FSEL R227, R7, -INF , !P3 ;  /* 0xff80000007e37808 */ /* 0x000fe20005800000 */
[----:B--2---:R-:W-:Y:S01]  /*19a10*/  FMUL.FTZ R10, R73, R4 ;  /* 0x00000004490a7220 */ /* 0x004fe20000410000 */
[----:B------:R-:W-:Y:S01]  /*19a20*/  ISETP.GE.AND P2, PT, R34, R6, PT ;  /* 0x000000062200720c */ /* 0x000fe20003f46270 */
[----:B------:R-:W2:Y:S01]  /*19a30*/  I2F R69, R28 ;  /* 0x0000001c00457306 */ /* 0x000ea20000201400 */
[C---:B------:R-:W-:Y:S01]  /*19a40*/  ISETP.GE.AND P5, PT, R33.reuse, R8, PT ;  /* 0x000000082100720c */ /* 0x040fe20003fa6270 */
[----:B------:R2:W5:Y:S01]  /*19a50*/  LDL.LU R191, [R1+0x178] ;  /* 0x0001780001bf7983 */ /* 0x0005620000300800 */
[----:B------:R-:W-:Y:S01]  /*19a60*/  ISETP.GE.AND P3, PT, R33, R6, PT ;  /* 0x000000062100720c */ /* 0x000fe20003f66270 */
[----:B-1----:R-:W-:-:S02]  /*19a70*/  FFMA.FTZ R5, R132, R68, R243 ;  /* 0x0000004484057223 */ /* 0x002fc400000100f3 */
[----:B------:R-:W1:Y:S02]  /*19a80*/  LDSM.16.M88.4 R32, [R183+0x7000] ;  /* 0x00700000b720783b */ /* 0x000e640000000200 */
[----:B------:R2:W-:Y:S01]  /*19a90*/  MUFU.TANH R124, R10 ;  /* 0x0000000a007c7308 */ /* 0x0005e20000002400 */
[----:B------:R-:W-:Y:S01]  /*19aa0*/  FSEL R226, R9, -INF , !P0 ;  /* 0xff80000009e27808 */ /* 0x000fe20004000000 */
[----:B------:R-:W-:Y:S01]  /*19ab0*/  FFMA.FTZ R9, R132, R45, R223 ;  /* 0x0000002d84097223 */ /* 0x000fe200000100df */
[----:B------:R-:W-:Y:S01]  /*19ac0*/  ISETP.GE.AND P6, PT, R16, R6, PT ;  /* 0x000000061000720c */ /* 0x000fe20003fc6270 */
[-C--:B------:R-:W-:Y:S01]  /*19ad0*/  FMUL.FTZ R7, R97, R4.reuse ;  /* 0x0000000461077220 */ /* 0x080fe20000410000 */
[----:B------:R-:W-:Y:S01]  /*19ae0*/  IADD3 R44, R2, 0x99, RZ ;  /* 0x00000099022c7810 */ /* 0x000fe20007ffe0ff */
[----:B------:R1:W5:Y:S01]  /*19af0*/  LDL.LU R190, [R1+0x174] ;  /* 0x0001740001be7983 */ /* 0x0003620000300800 */
[----:B--2---:R-:W-:Y:S01]  /*19b00*/  FMUL.FTZ R10, R74, R4 ;  /* 0x000000044a0a7220 */ /* 0x004fe20000410000 */
[----:B------:R-:W-:-:S02]  /*19b10*/  FSEL R97, R5, -INF , !P4 ;  /* 0xff80000005617808 */ /* 0x000fc40006000000 */
[----:B------:R-:W-:Y:S01]  /*19b20*/  FSEL R223, R9, -INF , !P6 ;  /* 0xff80000009df7808 */ /* 0x000fe20007000000 */
[----:B------:R2:W-:Y:S01]  /*19b30*/  MUFU.TANH R118, R10 ;  /* 0x0000000a00767308 */ /* 0x0005e20000002400 */
[----:B------:R-:W-:Y:S01]  /*19b40*/  FFMA.FTZ R5, R132, R68, R236 ;  /* 0x0000004484057223 */ /* 0x000fe200000100ec */
[C---:B------:R-:W-:Y:S01]  /*19b50*/  ISETP.GE.AND P6, PT, R28.reuse, R8, PT ;  /* 0x000000081c00720c */ /* 0x040fe20003fc6270 */
[----:B------:R1:W5:Y:S01]  /*19b60*/  LDL.LU R189, [R1+0x170] ;  /* 0x0001700001bd7983 */ /* 0x0003620000300800 */
[----:B------:R-:W-:Y:S01]  /*19b70*/  ISETP.GE.AND P4, PT, R28, R6, PT ;  /* 0x000000061c00720c */ /* 0x000fe20003f86270 */
[----:B--2---:R-:W-:Y:S01]  /*19b80*/  FMUL.FTZ R10, R75, R4 ;  /* 0x000000044b0a7220 */ /* 0x004fe20000410000 */
[----:B------:R-:W-:Y:S02]  /*19b90*/  MOV R238, R114 ;  /* 0x0000007200ee7202 */ /* 0x000fe40000000f00 */
[----:B------:R-:W2:Y:S01]  /*19ba0*/  I2F R79, R44 ;  /* 0x0000002c004f7306 */ /* 0x000ea20000201400 */
[----:B------:R-:W-:-:S02]  /*19bb0*/  ISETP.GE.AND P1, PT, R11, R6, PT ;  /* 0x000000060b00720c */ /* 0x000fc40003f26270 */
[C---:B------:R-:W-:Y:S02]  /*19bc0*/  IADD3 R40, R2.reuse, 0xa1, RZ ;  /* 0x000000a102287810 */ /* 0x040fe40007ffe0ff */
[----:B------:R-:W-:Y:S02]  /*19bd0*/  IADD3 R39, R2, 0xa8, RZ ;  /* 0x000000a802277810 */ /* 0x000fe40007ffe0ff */
[----:B------:R-:W-:Y:S01]  /*19be0*/  ISETP.GE.AND P0, PT, R11, R8, PT ;  /* 0x000000080b00720c */ /* 0x000fe20003f06270 */
[----:B------:R1:W-:Y:S01]  /*19bf0*/  MUFU.TANH R117, R10 ;  /* 0x0000000a00757308 */ /* 0x0003e20000002400 */
[----:B------:R-:W-:Y:S01]  /*19c00*/  HMMA.16816.F32.BF16 R28, R12, R62, R100 ;  /* 0x0000003e0c1c723c */ /* 0x000fe20000041864 */
[----:B------:R-:W-:Y:S01]  /*19c10*/  FFMA.FTZ R9, R132, R78, R233 ;  /* 0x0000004e84097223 */ /* 0x000fe200000100e9 */
[----:B------:R2:W5:Y:S05]  /*19c20*/  LDL.LU R135, [R1+0x16c] ;  /* 0x00016c0001877983 */ /* 0x00056a0000300800 */
[----:B------:R-:W2:Y:S01]  /*19c30*/  I2F R80, R40 ;  /* 0x0000002800507306 */ /* 0x000ea20000201400 */
[----:B-1----:R-:W-:Y:S01]  /*19c40*/  FMUL.FTZ R10, R84, R4 ;  /* 0x00000004540a7220 */ /* 0x002fe20000410000 */
[----:B------:R-:W-:-:S06]  /*19c50*/  FSEL R100, R5, -INF , !P2 ;  /* 0xff80000005647808 */ /* 0x000fcc0005000000 */
[----:B------:R-:W1:Y:S01]  /*19c60*/  I2F R71, R39 ;  /* 0x0000002700477306 */ /* 0x000e620000201400 */
[----:B------:R-:W-:Y:S01]  /*19c70*/  FFMA.FTZ R5, R132, R77, R235 ;  /* 0x0000004d84057223 */ /* 0x000fe200000100eb */
[----:B------:R-:W-:Y:S01]  /*19c80*/  IADD3 R41, R2, 0xa0, RZ ;  /* 0x000000a002297810 */ /* 0x000fe20007ffe0ff */
[----:B------:R1:W5:Y:S05]  /*19c90*/  LDL.LU R134, [R1+0x168] ;  /* 0x0001680001867983 */ /* 0x00036a0000300800 */
[----:B------:R2:W-:Y:S01]  /*19ca0*/  MUFU.TANH R115, R10 ;  /* 0x0000000a00737308 */ /* 0x0005e20000002400 */
[----:B------:R-:W-:Y:S01]  /*19cb0*/  FSEL R102, R5, -INF , !P1 ;  /* 0xff80000005667808 */ /* 0x000fe20004800000 */
[----:B------:R-:W-:Y:S01]  /*19cc0*/  FFMA.FTZ R5, R132, R69, R232 ;  /* 0x0000004584057223 */ /* 0x000fe200000100e8 */
[----:B------:R-:W-:Y:S01]  /*19cd0*/  ISETP.GE.AND P2, PT, R44, R8, PT ;  /* 0x000000082c00720c */ /* 0x000fe20003f46270 */
[----:B------:R1:W5:Y:S01]  /*19ce0*/  LDL.LU R119, [R1+0x164] ;  /* 0x0001640001777983 */ /* 0x0003620000300800 */
[----:B--2---:R-:W-:-:S04]  /*19cf0*/  FMUL.FTZ R10, R85, R4 ;  /* 0x00000004550a7220 */ /* 0x004fc80000410000 */
[----:B------:R2:W-:Y:S01]  /*19d00*/  MUFU.TANH R114, R10 ;  /* 0x0000000a00727308 */ /* 0x0005e20000002400 */
[----:B------:R-:W-:Y:S01]  /*19d10*/  FSEL R232, R5, -INF , !P6 ;  /* 0xff80000005e87808 */ /* 0x000fe20007000000 */
[----:B------:R-:W-:Y:S02]  /*19d20*/  FFMA.FTZ R5, R132, R69, R224 ;  /* 0x0000004584057223 */ /* 0x000fe400000100e0 */
[----:B--2---:R-:W-:-:S04]  /*19d30*/  FMUL.FTZ R10, R86, R4 ;  /* 0x00000004560a7220 */ /* 0x004fc80000410000 */
[----:B------:R2:W-:Y:S02]  /*19d40*/  MUFU.TANH R113, R10 ;  /* 0x0000000a00717308 */ /* 0x0005e40000002400 */
[----:B--2---:R-:W-:-:S06]  /*19d50*/  FMUL.FTZ R10, R87, R4 ;  /* 0x00000004570a7220 */ /* 0x004fcc0000410000 */
[----:B------:R2:W-:Y:S08]  /*19d60*/  MUFU.TANH R87, R7 ;  /* 0x0000000700577308 */ /* 0x0005f00000002400 */
[----:B------:R1:W-:Y:S01]  /*19d70*/  MUFU.TANH R112, R10 ;  /* 0x0000000a00707308 */ /* 0x0003e20000002400 */
[----:B--2---:R-:W-:Y:S02]  /*19d80*/  FFMA.FTZ R7, R132, R77, R234 ;  /* 0x0000004d84077223 */ /* 0x004fe400000100ea */
[----:B-1----:R-:W-:-:S03]  /*19d90*/  FMUL.FTZ R10, R96, R4 ;  /* 0x00000004600a7220 */ /* 0x002fc60000410000 */
[----:B------:R-:W-:Y:S01]  /*19da0*/  FSEL R234, R7, -INF , !P0 ;  /* 0xff80000007ea7808 */ /* 0x000fe20004000000 */
[----:B------:R-:W-:Y:S01]  /*19db0*/  FFMA.FTZ R7, R132, R78, R237 ;  /* 0x0000004e84077223 */ /* 0x000fe200000100ed */
[----:B------:R1:W-:Y:S01]  /*19dc0*/  MUFU.TANH R96, R10 ;  /* 0x0000000a00607308 */ /* 0x0003e20000002400 */
[----:B------:R-:W-:-:S03]  /*19dd0*/  ISETP.GE.AND P0, PT, R44, R6, PT ;  /* 0x000000062c00720c */ /* 0x000fc60003f06270 */
[----:B------:R-:W-:Y:S01]  /*19de0*/  FSEL R233, R7, -INF , !P5 ;  /* 0xff80000007e97808 */ /* 0x000fe20006800000 */
[----:B------:R-:W-:Y:S01]  /*19df0*/  FMUL.FTZ R7, R99, R4 ;  /* 0x0000000463077220 */ /* 0x000fe20000410000 */
[----:B------:R-:W-:Y:S01]  /*19e00*/  ISETP.GE.AND P6, PT, R40, R6, PT ;  /* 0x000000062800720c */ /* 0x000fe20003fc6270 */
[----:B-1----:R-:W-:Y:S01]  /*19e10*/  FMUL.FTZ R10, R98, R4 ;  /* 0x00000004620a7220 */ /* 0x002fe20000410000 */
[----:B------:R-:W-:Y:S01]  /*19e20*/  FSEL R98, R5, -INF , !P4 ;  /* 0xff80000005627808 */ /* 0x000fe20006000000 */
[----:B------:R-:W-:-:S05]  /*19e30*/  FFMA.FTZ R5, R132, R79, R230 ;  /* 0x0000004f84057223 */ /* 0x000fca00000100e6 */
[----:B------:R-:W-:Y:S01]  /*19e40*/  FSEL R99, R5, -INF , !P0 ;  /* 0xff80000005637808 */ /* 0x000fe20004000000 */
[----:B------:R-:W-:Y:S01]  /*19e50*/  FFMA.FTZ R5, R132, R80, R210 ;  /* 0x0000005084057223 */ /* 0x000fe200000100d2 */
[----:B------:R-:W-:Y:S01]  /*19e60*/  HMMA.16816.F32.BF16 R44, R12, R32, R108 ;  /* 0x000000200c2c723c */ /* 0x000fe2000004186c */
[----:B------:R1:W-:Y:S01]  /*19e70*/  MUFU.TANH R78, R10 ;  /* 0x0000000a004e7308 */ /* 0x0003e20000002400 */
[C---:B------:R-:W-:Y:S02]  /*19e80*/  IADD3 R51, R2.reuse, 0xa9, RZ ;  /* 0x000000a902337810 */ /* 0x040fe40007ffe0ff */
[C---:B------:R-:W-:Y:S02]  /*19e90*/  IADD3 R48, R2.reuse, 0xb0, RZ ;  /* 0x000000b002307810 */ /* 0x040fe40007ffe0ff */
[----:B------:R-:W-:Y:S02]  /*19ea0*/  IADD3 R49, R2, 0xb1, RZ ;  /* 0x000000b102317810 */ /* 0x000fe40007ffe0ff */
[----:B------:R-:W-:Y:S01]  /*19eb0*/  FSEL R109, R5, -INF , !P6 ;  /* 0xff800000056d7808 */ /* 0x000fe20007000000 */
[----:B------:R-:W-:Y:S01]  /*19ec0*/  FFMA.FTZ R5, R132, R71, R181 ;  /* 0x0000004784057223 */ /* 0x000fe200000100b5 */
        /* <DEDUP_REMOVED lines=17> */
[C---:B-1----:R-:W-:Y:S02]  /*19fe0*/  IADD3 R10, R2.reuse, 0xf9, RZ ;  /* 0x000000f9020a7810 */ /* 0x042fe40007ffe0ff */
[----:B------:R-:W-:Y:S01]  /*19ff0*/  ISETP.GE.AND P6, PT, R2, R8, PT ;  /* 0x000000080200720c */ /* 0x000fe20003fc6270 */
[----:B------:R-:W-:-:S02]  /*1a000*/  FFMA.FTZ R2, R132, R71, R171 ;  /* 0x0000004784027223 */ /* 0x000fc400000100ab */
[----:B------:R-:W2:Y:S01]  /*1a010*/  LDL R71, [R1+0x154] ;  /* 0x0001540001477983 */ /* 0x000ea20000100800 */
[----:B------:R1:W-:Y:S01]  /*1a020*/  MUFU.TANH R86, R7 ;  /* 0x0000000700567308 */ /* 0x0003e20000002400 */
[----:B------:R-:W-:-:S07]  /*1a030*/  ISETP.GE.AND P4, PT, R39, R8, PT ;  /* 0x000000082700720c */ /* 0x000fce0003f86270 */
[----:B------:R-:W3:Y:S01]  /*1a040*/  I2F R70, R41 ;  /* 0x0000002900467306 */ /* 0x000ee20000201400 */
[----:B-1----:R-:W-:-:S05]  /*1a050*/  FFMA.FTZ R7, R132, R79, R231 ;  /* 0x0000004f84077223 */ /* 0x002fca00000100e7 */
[----:B------:R-:W-:Y:S02]  /*1a060*/  FSEL R103, R7, -INF , !P2 ;  /* 0xff80000007677808 */ /* 0x000fe40005000000 */
[----:B------:R-:W-:Y:S02]  /*1a070*/  ISETP.GE.AND P2, PT, R39, R6, PT ;  /* 0x000000062700720c */ /* 0x000fe40003f46270 */
[----:B------:R-:W1:Y:S01]  /*1a080*/  LDSM.16.M88.4 R36, [R138+0x7800] ;  /* 0x007800008a24783b */ /* 0x000e620000000200 */
[----:B------:R-:W-:Y:S01]  /*1a090*/  MOV R244, R240 ;  /* 0x000000f000f47202 */ /* 0x000fe20000000f00 */
[----:B------:R-:W-:Y:S01]  /*1a0a0*/  IMAD.MOV.U32 R245, RZ, RZ, R239 ;  /* 0x000000fffff57224 */ /* 0x000fe200078e00ef */
[----:B------:R-:W-:Y:S01]  /*1a0b0*/  FSEL R101, R9, -INF , !P3 ;  /* 0xff80000009657808 */ /* 0x000fe20005800000 */
[----:B------:R-:W-:Y:S01]  /*1a0c0*/  FMUL.FTZ R9, R28, R4 ;  /* 0x000000041c097220 */ /* 0x000fe20000410000 */
[----:B------:R-:W-:Y:S01]  /*1a0d0*/  ISETP.GE.AND P1, PT, R41, R8, PT ;  /* 0x000000082900720c */ /* 0x000fe20003f26270 */
[----:B---3--:R-:W-:-:S02]  /*1a0e0*/  FFMA.FTZ R7, R132, R70, R222 ;  /* 0x0000004684077223 */ /* 0x008fc400000100de */
[----:B------:R3:W-:Y:S01]  /*1a0f0*/  MUFU.TANH R77, R9 ;  /* 0x00000009004d7308 */ /* 0x0007e20000002400 */
[----:B------:R-:W-:Y:S01]  /*1a100*/  HMMA.16816.F32.BF16 R24, R24, R82, R244 ;  /* 0x000000521818723c */ /* 0x000fe200000418f4 */
[----:B------:R-:W-:Y:S02]  /*1a110*/  ISETP.GE.AND P5, PT, R41, R6, PT ;  /* 0x000000062900720c */ /* 0x000fe40003fa6270 */
[----:B------:R-:W-:Y:S02]  /*1a120*/  ISETP.GE.AND P3, PT, R40, R8, PT ;  /* 0x000000082800720c */ /* 0x000fe40003f66270 */
[----:B------:R-:W1:Y:S02]  /*1a130*/  LDSM.16.M88.4 R40, [R183+0x7800] ;  /* 0x00780000b728783b */ /* 0x000e640000000200 */
[----:B------:R-:W1:Y:S08]  /*1a140*/  I2F R72, R51 ;  /* 0x0000003300487306 */ /* 0x000e700000201400 */
[----:B------:R-:W1:Y:S01]  /*1a150*/  I2F R73, R48 ;  /* 0x0000003000497306 */ /* 0x000e620000201400 */
[C---:B---3--:R-:W-:Y:S01]  /*1a160*/  FFMA.FTZ R9, R132.reuse, R70, R211 ;  /* 0x0000004684097223 */ /* 0x048fe200000100d3 */
[----:B------:R-:W-:Y:S01]  /*1a170*/  FSEL R211, R7, -INF , !P1 ;  /* 0xff80000007d37808 */ /* 0x000fe20004800000 */
[----:B------:R-:W-:-:S05]  /*1a180*/  FFMA.FTZ R7, R132, R80, R221 ;  /* 0x0000005084077223 */ /* 0x000fca00000100dd */
[----:B------:R-:W-:Y:S01]  /*1a190*/  I2F R74, R50 ;  /* 0x00000032004a7306 */ /* 0x000fe20000201400 */
[----:B------:R-:W-:Y:S01]  /*1a1a0*/  FSEL R210, R7, -INF , !P3 ;  /* 0xff80000007d27808 */ /* 0x000fe20005800000 */
[-C--:B------:R-:W-:Y:S01]  /*1a1b0*/  FMUL.FTZ R7, R29, R4.reuse ;  /* 0x000000041d077220 */ /* 0x080fe20000410000 */
[----:B------:R-:W-:Y:S05]  /*1a1c0*/  HMMA.16816.F32.BF16 R32, R12, R34, R120 ;  /* 0x000000220c20723c */ /* 0x000fea0000041878 */
[----:B------:R-:W3:Y:S01]  /*1a1d0*/  I2F R90, R49 ;  /* 0x00000031005a7306 */ /* 0x000ee20000201400 */
[----:B------:R-:W-:Y:S01]  /*1a1e0*/  FSEL R111, R5, -INF , !P4 ;  /* 0xff800000056f7808 */ /* 0x000fe20006000000 */
[-C--:B------:R-:W-:Y:S01]  /*1a1f0*/  FMUL.FTZ R46, R46, R4.reuse ;  /* 0x000000042e2e7220 */ /* 0x080fe20000410000 */
[----:B------:R-:W-:Y:S01]  /*1a200*/  FSEL R108, R2, -INF , !P2 ;  /* 0xff800000026c7808 */ /* 0x000fe20005000000 */
[----:B------:R-:W-:Y:S01]  /*1a210*/  FMUL.FTZ R45, R45, R4 ;  /* 0x000000042d2d7220 */ /* 0x000fe20000410000 */
[----:B------:R-:W-:Y:S01]  /*1a220*/  ISETP.GE.AND P0, PT, R51, R8, PT ;  /* 0x000000083300720c */ /* 0x000fe20003f06270 */
[----:B------:R-:W-:-:S02]  /*1a230*/  FMUL.FTZ R47, R47, R4 ;  /* 0x000000042f2f7220 */ /* 0x000fc40000410000 */
[----:B------:R-:W-:Y:S08]  /*1a240*/  I2F R88, R54 ;  /* 0x0000003600587306 */ /* 0x000ff00000201400 */
[----:B------:R-:W1:Y:S08]  /*1a250*/  I2F R93, R52 ;  /* 0x00000034005d7306 */ /* 0x000e700000201400 */
[----:B------:R-:W1:Y:S08]  /*1a260*/  I2F R89, R56 ;  /* 0x0000003800597306 */ /* 0x000e700000201400 */
[----:B------:R-:W1:Y:S08]  /*1a270*/  I2F R95, R53 ;  /* 0x00000035005f7306 */ /* 0x000e700000201400 */
[----:B------:R-:W1:Y:S08]  /*1a280*/  I2F R81, R59 ;  /* 0x0000003b00517306 */ /* 0x000e700000201400 */
[----:B------:R-:W1:Y:S08]  /*1a290*/  I2F R91, R55 ;  /* 0x00000037005b7306 */ /* 0x000e700000201400 */
[----:B------:R-:W1:Y:S08]  /*1a2a0*/  I2F R84, R64 ;  /* 0x0000004000547306 */ /* 0x000e700000201400 */
[----:B------:R-:W1:Y:S08]  /*1a2b0*/  I2F R94, R17 ;  /* 0x00000011005e7306 */ /* 0x000e700000201400 */
[----:B------:R-:W-:Y:S08]  /*1a2c0*/  I2F R75, R66 ;  /* 0x00000042004b7306 */ /* 0x000ff00000201400 */
[----:B------:R-:W-:Y:S08]  /*1a2d0*/  I2F R85, R58 ;  /* 0x0000003a00557306 */ /* 0x000ff00000201400 */
[----:B------:R-:W-:Y:S08]  /*1a2e0*/  I2F R67, R60 ;  /* 0x0000003c00437306 */ /* 0x000ff00000201400 */
[----:B------:R-:W-:Y:S08]  /*1a2f0*/  I2F R68, R57 ;  /* 0x0000003900447306 */ /* 0x000ff00000201400 */
[----:B------:R-:W-:Y:S08]  /*1a300*/  I2F R76, R65 ;  /* 0x00000041004c7306 */ /* 0x000ff00000201400 */
[----:B------:R-:W-:Y:S01]  /*1a310*/  I2F R62, R11 ;  /* 0x0000000b003e7306 */ /* 0x000fe20000201400 */
[----:B------:R-:W-:Y:S01]  /*1a320*/  MOV R239, R238 ;  /* 0x000000ee00ef7202 */ /* 0x000fe20000000f00 */
[----:B------:R-:W-:-:S06]  /*1a330*/  DEPBAR.LE SB0, 0x0 ;  /* 0x000080000000791a */ /* 0x000fcc0000000000 */
[----:B------:R1:W-:Y:S02]  /*1a340*/  MUFU.TANH R70, R7 ;  /* 0x0000000700467308 */ /* 0x0003e40000002400 */
[----:B-1----:R-:W-:-:S06]  /*1a350*/  FMUL.FTZ R7, R30, R4 ;  /* 0x000000041e077220 */ /* 0x002fcc0000410000 */
[----:B------:R1:W-:Y:S01]  /*1a360*/  MUFU.TANH R69, R7 ;  /* 0x0000000700457308 */ /* 0x0003e20000002400 */
[C---:B------:R-:W-:Y:S02]  /*1a370*/  FFMA.FTZ R5, R132.reuse, R72, R180 ;  /* 0x0000004884057223 */ /* 0x040fe400000100b4 */
[----:B-1----:R-:W-:Y:S02]  /*1a380*/  FMUL.FTZ R7, R31, R4 ;  /* 0x000000041f077220 */ /* 0x002fe40000410000 */
[C---:B------:R-:W-:Y:S08]  /*1a390*/  HMMA.16816.F32.BF16 R28, R20.reuse, R36, R104 ;  /* 0x00000024141c723c */ /* 0x040ff00000041868 */
[----:B------:R-:W-:Y:S01]  /*1a3a0*/  HMMA.16816.F32.BF16 R20, R20, R38, R24 ;  /* 0x000000261414723c */ /* 0x000fe20000041818 */
[C---:B------:R-:W-:Y:S01]  /*1a3b0*/  ISETP.GE.AND P4, PT, R49.reuse, R8, PT ;  /* 0x000000083100720c */ /* 0x040fe20003f86270 */
[----:B------:R-:W-:Y:S01]  /*1a3c0*/  FFMA.FTZ R2, R132, R72, R151 ;  /* 0x0000004884027223 */ /* 0x000fe20000010097 */
[----:B------:R-:W-:-:S02]  /*1a3d0*/  ISETP.GE.AND P2, PT, R49, R6, PT ;  /* 0x000000063100720c */ /* 0x000fc40003f46270 */
[----:B------:R-:W-:Y:S01]  /*1a3e0*/  ISETP.GE.AND P1, PT, R51, R6, PT ;  /* 0x000000063300720c */ /* 0x000fe20003f26270 */
[----:B------:R1:W-:Y:S01]  /*1a3f0*/  MUFU.TANH R49, R7 ;  /* 0x0000000700317308 */ /* 0x0003e20000002400 */
[----:B------:R-:W-:Y:S01]  /*1a400*/  FSEL R80, R5, -INF , !P0 ;  /* 0xff80000005507808 */ /* 0x000fe20004000000 */
[-C--:B------:R-:W-:Y:S01]  /*1a410*/  FFMA.FTZ R5, R132, R73.reuse, R153 ;  /* 0x0000004984057223 */ /* 0x080fe20000010099 */
[----:B------:R-:W-:Y:S02]  /*1a420*/  FSEL R110, R9, -INF , !P5 ;  /* 0xff800000096e7808 */ /* 0x000fe40006800000 */
[----:B------:R-:W-:Y:S01]  /*1a430*/  FSEL R82, R2, -INF , !P1 ;  /* 0xff80000002527808 */ /* 0x000fe20004800000 */
[----:B------:R-:W-:Y:S01]  /*1a440*/  FFMA.FTZ R2, R132, R73, R148 ;  /* 0x0000004984027223 */ /* 0x000fe20000010094 */
[----:B------:R-:W-:Y:S01]  /*1a450*/  ISETP.GE.AND P5, PT, R48, R8, PT ;  /* 0x000000083000720c */ /* 0x000fe20003fa6270 */
[----:B---3--:R-:W-:Y:S01]  /*1a460*/  FFMA.FTZ R9, R132, R90, R162 ;  /* 0x0000005a84097223 */ /* 0x008fe200000100a2 */
[----:B------:R-:W-:Y:S01]  /*1a470*/  ISETP.GE.AND P3, PT, R48, R6, PT ;  /* 0x000000063000720c */ /* 0x000fe20003f66270 */
[----:B-1----:R-:W-:Y:S01]  /*1a480*/  FMUL.FTZ R7, R44, R4 ;  /* 0x000000042c077220 */ /* 0x002fe20000410000 */
[----:B------:R-:W-:-:S03]  /*1a490*/  ISETP.GE.AND P0, PT, R50, R8, PT ;  /* 0x000000083200720c */ /* 0x000fc60003f06270 */
[----:B------:R1:W3:Y:S01]  /*1a4a0*/  MUFU.TANH R36, R7 ;  /* 0x0000000700247308 */ /* 0x0002e20000002400 */
[C---:B------:R-:W-:Y:S01]  /*1a4b0*/  HMMA.16816.F32.BF16 R24, R12.reuse, R40, R28 ;  /* 0x000000280c18723c */ /* 0x040fe2000004181c */
[----:B------:R-:W-:Y:S01]  /*1a4c0*/  FSEL R148, R5, -INF , !P5 ;  /* 0xff80000005947808 */ /* 0x000fe20006800000 */
[----:B------:R-:W-:Y:S01]  /*1a4d0*/  FFMA.FTZ R5, R132, R90, R152 ;  /* 0x0000005a84057223 */ /* 0x000fe20000010098 */
[----:B------:R-:W-:Y:S01]  /*1a4e0*/  FSEL R107, R2, -INF , !P3 ;  /* 0xff800000026b7808 */ /* 0x000fe20005800000 */
[----:B------:R-:W-:Y:S01]  /*1a4f0*/  FFMA.FTZ R2, R132, R74, R142 ;  /* 0x0000004a84027223 */ /* 0x000fe2000001008e */
[----:B------:R-:W-:Y:S02]  /*1a500*/  ISETP.GE.AND P1, PT, R50, R6, PT ;  /* 0x000000063200720c */ /* 0x000fe40003f26270 */
[----:B------:R-:W-:Y:S01]  /*1a510*/  FSEL R120, R9, -INF , !P4 ;  /* 0xff80000009787808 */ /* 0x000fe20006000000 */
[----:B------:R-:W-:Y:S01]  /*1a520*/  HMMA.16816.F32.BF16 R12, R12, R42, R20 ;  /* 0x0000002a0c0c723c */ /* 0x000fe20000041814 */
[----:B-1----:R-:W-:Y:S01]  /*1a530*/  FFMA.FTZ R7, R132, R74, R149 ;  /* 0x0000004a84077223 */ /* 0x002fe20000010095 */
[----:B------:R-:W-:Y:S01]  /*1a540*/  ISETP.GE.AND P4, PT, R54, R8, PT ;  /* 0x000000083600720c */ /* 0x000fe20003f86270 */
[----:B------:R-:W-:-:S03]  /*1a550*/  FFMA.FTZ R9, R132, R93, R150 ;  /* 0x0000005d84097223 */ /* 0x000fc60000010096 */
[----:B------:R-:W-:Y:S01]  /*1a560*/  FSEL R106, R7, -INF , !P0 ;  /* 0xff800000076a7808 */ /* 0x000fe20004000000 */
[----:B------:R-:W-:Y:S01]  /*1a570*/  FFMA.FTZ R7, R132, R88, R125 ;  /* 0x0000005884077223 */ /* 0x000fe2000001007d */
[----:B------:R-:W-:Y:S02]  /*1a580*/  ISETP.GE.AND P5, PT, R52, R8, PT ;  /* 0x000000083400720c */ /* 0x000fe40003fa6270 */
[----:B------:R-:W-:Y:S01]  /*1a590*/  FSEL R104, R5, -INF , !P2 ;  /* 0xff80000005687808 */ /* 0x000fe20005000000 */
[----:B------:R-:W-:Y:S01]  /*1a5a0*/  FFMA.FTZ R5, R132, R93, R139 ;  /* 0x0000005d84057223 */ /* 0x000fe2000001008b */
[----:B------:R-:W-:Y:S01]  /*1a5b0*/  FSEL R105, R2, -INF , !P1 ;  /* 0xff80000002697808 */ /* 0x000fe20004800000 */
[----:B------:R-:W-:Y:S01]  /*1a5c0*/  FFMA.FTZ R2, R132, R88, R118 ;  /* 0x0000005884027223 */ /* 0x000fe20000010076 */
[----:B------:R-:W-:Y:S02]  /*1a5d0*/  ISETP.GE.AND P3, PT, R52, R6, PT ;  /* 0x000000063400720c */ /* 0x000fe40003f66270 */
[----:B------:R-:W-:Y:S01]  /*1a5e0*/  FSEL R122, R7, -INF , !P4 ;  /* 0xff800000077a7808 */ /* 0x000fe20006000000 */
[C---:B------:R-:W-:Y:S01]  /*1a5f0*/  FFMA.FTZ R7, R132.reuse, R89, R115 ;  /* 0x0000005984077223 */ /* 0x040fe20000010073 */
[----:B------:R-:W-:Y:S01]  /*1a600*/  FSEL R88, R9, -INF , !P5 ;  /* 0xff80000009587808 */ /* 0x000fe20006800000 */
[----:B------:R-:W-:Y:S01]  /*1a610*/  FFMA.FTZ R9, R132, R95, R124 ;  /* 0x0000005f84097223 */ /* 0x000fe2000001007c */
[----:B------:R-:W-:Y:S01]  /*1a620*/  ISETP.GE.AND P5, PT, R56, R8, PT ;  /* 0x000000083800720c */ /* 0x000fe20003fa6270 */
[----:B------:R-:W-:Y:S01]  /*1a630*/  FMUL.FTZ R32, R32, R4 ;  /* 0x0000000420207220 */ /* 0x000fe20000410000 */
[----:B------:R-:W-:-:S02]  /*1a640*/  ISETP.GE.AND P2, PT, R54, R6, PT ;  /* 0x000000063600720c */ /* 0x000fc40003f46270 */
[----:B------:R-:W-:Y:S02]  /*1a650*/  ISETP.GE.AND P0, PT, R53, R8, PT ;  /* 0x000000083500720c */ /* 0x000fe40003f06270 */
[----:B------:R-:W-:Y:S01]  /*1a660*/  FSEL R90, R5, -INF , !P3 ;  /* 0xff800000055a7808 */ /* 0x000fe20005800000 */
[C---:B------:R-:W-:Y:S01]  /*1a670*/  FFMA.FTZ R5, R132.reuse, R95, R117 ;  /* 0x0000005f84057223 */ /* 0x040fe20000010075 */
[----:B------:R-:W-:Y:S01]  /*1a680*/  FSEL R117, R7, -INF , !P5 ;  /* 0xff80000007757808 */ /* 0x000fe20006800000 */
[----:B------:R-:W-:Y:S01]  /*1a690*/  FFMA.FTZ R7, R132, R81, R96 ;  /* 0x0000005184077223 */ /* 0x000fe20000010060 */
[----:B------:R-:W-:Y:S02]  /*1a6a0*/  ISETP.GE.AND P1, PT, R53, R6, PT ;  /* 0x000000063500720c */ /* 0x000fe40003f26270 */
[----:B------:R-:W-:Y:S01]  /*1a6b0*/  FSEL R118, R2, -INF , !P2 ;  /* 0xff80000002767808 */ /* 0x000fe20005000000 */
[C---:B------:R-:W-:Y:S01]  /*1a6c0*/  FFMA.FTZ R2, R132.reuse, R89, R113 ;  /* 0x0000005984027223 */ /* 0x040fe20000010071 */
[----:B------:R-:W-:Y:S01]  /*1a6d0*/  FSEL R95, R9, -INF , !P0 ;  /* 0xff800000095f7808 */ /* 0x000fe20004000000 */
[-C--:B------:R-:W-:Y:S01]  /*1a6e0*/  FFMA.FTZ R9, R132, R91.reuse, R114 ;  /* 0x0000005b84097223 */ /* 0x080fe20000010072 */
[----:B------:R-:W-:Y:S01]  /*1a6f0*/  ISETP.GE.AND P0, PT, R59, R8, PT ;  /* 0x000000083b00720c */ /* 0x000fe20003f06270 */
[----:B------:R-:W1:Y:S01]  /*1a700*/  MUFU.TANH R32, R32 ;  /* 0x0000002000207308 */ /* 0x000e620000002400 */
[----:B------:R-:W-:Y:S01]  /*1a710*/  ISETP.GE.AND P3, PT, R56, R6, PT ;  /* 0x000000063800720c */ /* 0x000fe20003f66270 */
[----:B------:R-:W-:Y:S01]  /*1a720*/  FMUL.FTZ R33, R33, R4 ;  /* 0x0000000421217220 */ /* 0x000fe20000410000 */
[----:B------:R-:W-:Y:S01]  /*1a730*/  ISETP.GE.AND P4, PT, R55, R8, PT ;  /* 0x000000083700720c */ /* 0x000fe20003f86270 */
[----:B------:R-:W-:Y:S01]  /*1a740*/  FMUL.FTZ R34, R34, R4 ;  /* 0x0000000422227220 */ /* 0x000fe20000410000 */
[----:B------:R-:W-:Y:S01]  /*1a750*/  FSEL R89, R5, -INF , !P1 ;  /* 0xff80000005597808 */ /* 0x000fe20004800000 */
[----:B------:R-:W-:-:S02]  /*1a760*/  FFMA.FTZ R5, R132, R91, R112 ;  /* 0x0000005b84057223 */ /* 0x000fc40000010070 */
[----:B------:R-:W1:Y:S01]  /*1a770*/  MUFU.TANH R46, R46 ;  /* 0x0000002e002e7308 */ /* 0x000e620000002400 */
        /* <DEDUP_REMOVED lines=17> */
[----:B---3--:R-:W-:Y:S01]  /*1a890*/  FFMA.FTZ R7, R132, R75, R36 ;  /* 0x0000004b84077223 */ /* 0x008fe20000010024 */
[----:B------:R-:W-:Y:S02]  /*1a8a0*/  ISETP.GE.AND P3, PT, R17, R6, PT ;  /* 0x000000061100720c */ /* 0x000fe40003f66270 */
[----:B------:R-:W-:Y:S01]  /*1a8b0*/  FSEL R123, R2, -INF , !P1 ;  /* 0xff800000027b7808 */ /* 0x000fe20004800000 */
[----:B------:R-:W-:Y:S01]  /*1a8c0*/  FFMA.FTZ R2, R132, R84, R69 ;  /* 0x0000005484027223 */ /* 0x000fe20000010045 */
[----:B------:R-:W-:Y:S01]  /*1a8d0*/  FSEL R87, R9, -INF , !P5 ;  /* 0xff80000009577808 */ /* 0x000fe20006800000 */
[----:B------:R-:W3:Y:S01]  /*1a8e0*/  MUFU.TANH R45, R45 ;  /* 0x0000002d002d7308 */ /* 0x000ee20000002400 */
[----:B------:R-:W-:Y:S01]  /*1a8f0*/  ISETP.GE.AND P5, PT, R66, R8, PT ;  /* 0x000000084200720c */ /* 0x000fe20003fa6270 */
[----:B------:R-:W-:Y:S01]  /*1a900*/  FFMA.FTZ R9, R132, R85, R70 ;  /* 0x0000005584097223 */ /* 0x000fe20000010046 */
[----:B------:R-:W-:-:S02]  /*1a910*/  ISETP.GE.AND P2, PT, R64, R6, PT ;  /* 0x000000064000720c */ /* 0x000fc40003f46270 */
[----:B------:R-:W-:-:S03]  /*1a920*/  ISETP.GE.AND P0, PT, R58, R8, PT ;  /* 0x000000083a00720c */ /* 0x000fc60003f06270 */
[----:B------:R-:W2:Y:S01]  /*1a930*/  MUFU.TANH R27, R27 ;  /* 0x0000001b001b7308 */ /* 0x000ea20000002400 */
[----:B------:R-:W-:Y:S01]  /*1a940*/  FSEL R84, R5, -INF , !P3 ;  /* 0xff80000005547808 */ /* 0x000fe20005800000 */
[C---:B------:R-:W-:Y:S01]  /*1a950*/  FFMA.FTZ R5, R132.reuse, R85, R49 ;  /* 0x0000005584057223 */ /* 0x040fe20000010031 */
[----:B------:R-:W-:Y:S01]  /*1a960*/  FSEL R171, R7, -INF , !P5 ;  /* 0xff80000007ab7808 */ /* 0x000fe20006800000 */
[----:B-1----:R-:W-:Y:S01]  /*1a970*/  FFMA.FTZ R7, R132, R67, R32 ;  /* 0x0000004384077223 */ /* 0x002fe20000010020 */
[----:B------:R-:W-:Y:S01]  /*1a980*/  FSEL R86, R2, -INF , !P2 ;  /* 0xff80000002567808 */ /* 0x000fe20005000000 */
[----:B------:R-:W-:Y:S01]  /*1a990*/  FFMA.FTZ R2, R132, R75, R46 ;  /* 0x0000004b84027223 */ /* 0x000fe2000001002e */
[----:B------:R-:W-:Y:S01]  /*1a9a0*/  FSEL R85, R9, -INF , !P0 ;  /* 0xff80000009557808 */ /* 0x000fe20004000000 */
[----:B------:R-:W-:Y:S01]  /*1a9b0*/  I2F R51, R16 ;  /* 0x0000001000337306 */ /* 0x000fe20000201400 */
[----:B------:R-:W-:Y:S02]  /*1a9c0*/  ISETP.GE.AND P0, PT, R60, R8, PT ;  /* 0x000000083c00720c */ /* 0x000fe40003f06270 */
[----:B------:R-:W-:-:S05]  /*1a9d0*/  ISETP.GE.AND P3, PT, R66, R6, PT ;  /* 0x000000064200720c */ /* 0x000fca0003f66270 */
[----:B------:R-:W1:Y:S01]  /*1a9e0*/  MUFU.TANH R12, R12 ;  /* 0x0000000c000c7308 */ /* 0x000e620000002400 */
[----:B------:R-:W-:Y:S02]  /*1a9f0*/  ISETP.GE.AND P1, PT, R58, R6, PT ;  /* 0x000000063a00720c */ /* 0x000fe40003f26270 */
[----:B------:R-:W-:Y:S01]  /*1aa00*/  FSEL R221, R7, -INF , !P0 ;  /* 0xff80000007dd7808 */ /* 0x000fe20004000000 */
[----:B------:R-:W-:Y:S01]  /*1aa10*/  FFMA.FTZ R7, R132, R68, R33 ;  /* 0x0000004484077223 */ /* 0x000fe20000010021 */
[----:B------:R-:W-:Y:S01]  /*1aa20*/  FSEL R153, R2, -INF , !P3 ;  /* 0xff80000002997808 */ /* 0x000fe20005800000 */
[C---:B------:R-:W-:Y:S01]  /*1aa30*/  FFMA.FTZ R2, R132.reuse, R67, R34 ;  /* 0x0000004384027223 */ /* 0x040fe20000010022 */
[----:B------:R-:W-:Y:S01]  /*1aa40*/  FSEL R142, R5, -INF , !P1 ;  /* 0xff800000058e7808 */ /* 0x000fe20004800000 */
[----:B------:R-:W4:Y:S01]  /*1aa50*/  S2R R238, SR_TID.X ;  /* 0x0000000000ee7919 */ /* 0x000f220000002100 */
[----:B------:R-:W-:Y:S01]  /*1aa60*/  ISETP.GE.AND P5, PT, R57, R8, PT ;  /* 0x000000083900720c */ /* 0x000fe20003fa6270 */
[----:B---3--:R-:W-:Y:S01]  /*1aa70*/  FFMA.FTZ R9, R132, R76, R45 ;  /* 0x0000004c84097223 */ /* 0x008fe2000001002d */
[----:B------:R-:W-:-:S02]  /*1aa80*/  ISETP.GE.AND P1, PT, R60, R6, PT ;  /* 0x000000063c00720c */ /* 0x000fc40003f26270 */
[----:B------:R-:W-:Y:S02]  /*1aa90*/  ISETP.GE.AND P4, PT, R65, R8, PT ;  /* 0x000000084100720c */ /* 0x000fe40003f86270 */
[----:B------:R-:W-:Y:S01]  /*1aaa0*/  FSEL R222, R7, -INF , !P5 ;  /* 0xff80000007de7808 */ /* 0x000fe20006800000 */
[----:B--2---:R-:W-:Y:S01]  /*1aab0*/  FFMA.FTZ R7, R132, R62, R27 ;  /* 0x0000003e84077223 */ /* 0x004fe2000001001b */
[----:B------:R-:W-:Y:S02]  /*1aac0*/  FSEL R151, R2, -INF , !P1 ;  /* 0xff80000002977808 */ /* 0x000fe40004800000 */
[----:B------:R-:W-:Y:S02]  /*1aad0*/  ISETP.GE.AND P1, PT, R11, R6, PT ;  /* 0x000000060b00720c */ /* 0x000fe40003f26270 */
[----:B------:R-:W-:Y:S01]  /*1aae0*/  FSEL R162, R9, -INF , !P4 ;  /* 0xff80000009a27808 */ /* 0x000fe20006000000 */
[----:B-1----:R-:W-:Y:S01]  /*1aaf0*/  FFMA.FTZ R9, R132, R51, R12 ;  /* 0x0000003384097223 */ /* 0x002fe2000001000c */
[----:B------:R-:W-:-:S02]  /*1ab00*/  ISETP.GE.AND P0, PT, R11, R8, PT ;  /* 0x000000080b00720c */ /* 0x000fc40003f06270 */
[C---:B------:R-:W-:Y:S02]  /*1ab10*/  IADD3 R12, R138.reuse, 0x800, RZ ;  /* 0x000008008a0c7810 */ /* 0x040fe40007ffe0ff */
[----:B------:R-:W-:Y:S02]  /*1ab20*/  FSEL R230, R7, -INF , !P1 ;  /* 0xff80000007e67808 */ /* 0x000fe40004800000 */
[C---:B------:R-:W-:Y:S02]  /*1ab30*/  IADD3 R11, R138.reuse, 0x1000, RZ ;  /* 0x000010008a0b7810 */ /* 0x040fe40007ffe0ff */
[----:B------:R-:W-:Y:S01]  /*1ab40*/  IADD3 R7, R138, 0x1800, RZ ;  /* 0x000018008a077810 */ /* 0x000fe20007ffe0ff */
[----:B------:R1:W-:Y:S04]  /*1ab50*/  STL [R1+0xc0], R12 ;  /* 0x0000c00c01007387 */ /* 0x0003e80000100800 */
[----:B------:R2:W-:Y:S04]  /*1ab60*/  STL [R1+0xc4], R11 ;  /* 0x0000c40b01007387 */ /* 0x0005e80000100800 */
[----:B------:R3:W-:Y:S01]  /*1ab70*/  STL [R1+0xc8], R7 ;  /* 0x0000c80701007387 */ /* 0x0007e20000100800 */
[----:B------:R-:W-:Y:S01]  /*1ab80*/  FMUL.FTZ R26, R26, R4 ;  /* 0x000000041a1a7220 */ /* 0x000fe20000410000 */
[----:B------:R-:W2:Y:S01]  /*1ab90*/  MUFU.TANH R47, R47 ;  /* 0x0000002f002f7308 */ /* 0x000ea20000002400 */
[----:B----4-:R-:W-:-:S02]  /*1aba0*/  IMAD.SHL.U32 R238, R238, 0x2, RZ ;  /* 0x00000002eeee7824 */ /* 0x010fc400078e00ff */
[----:B------:R-:W-:Y:S01]  /*1abb0*/  FMUL.FTZ R24, R24, R4 ;  /* 0x0000000418187220 */ /* 0x000fe20000410000 */
[C---:B-1----:R-:W-:Y:S02]  /*1abc0*/  IADD3 R12, R138.reuse, 0x2000, RZ ;  /* 0x000020008a0c7810 */ /* 0x042fe40007ffe0ff */
[----:B--2---:R-:W-:-:S03]  /*1abd0*/  IADD3 R11, R138, 0x2800, RZ ;  /* 0x000028008a0b7810 */ /* 0x004fc60007ffe0ff */
[----:B------:R1:W-:Y:S01]  /*1abe0*/  STL [R1+0xcc], R12 ;  /* 0x0000cc0c01007387 */ /* 0x0003e20000100800 */
[----:B---3--:R-:W-:-:S03]  /*1abf0*/  IADD3 R7, R138, 0x3000, RZ ;  /* 0x000030008a077810 */ /* 0x008fc60007ffe0ff */
[----:B------:R2:W-:Y:S04]  /*1ac00*/  STL [R1+0xf0], R11 ;  /* 0x0000f00b01007387 */ /* 0x0005e80000100800 */
[----:B------:R3:W-:Y:S01]  /*1ac10*/  STL [R1+0xf4], R7 ;  /* 0x0000f40701007387 */ /* 0x0007e20000100800 */
[----:B------:R-:W-:Y:S01]  /*1ac20*/  I2F R63, R61 ;  /* 0x0000003d003f7306 */ /* 0x000fe20000201400 */
[-C--:B------:R-:W-:Y:S02]  /*1ac30*/  FMUL.FTZ R35, R35, R4.reuse ;  /* 0x0000000423237220 */ /* 0x080fe40000410000 */
[----:B------:R-:W-:Y:S01]  /*1ac40*/  FMUL.FTZ R25, R25, R4 ;  /* 0x0000000419197220 */ /* 0x000fe20000410000 */
[----:B------:R-:W-:-:S04]  /*1ac50*/  LOP3.LUT R238, R238, 0x6, RZ, 0xc0, !PT ;  /* 0x00000006eeee7812 */ /* 0x000fc800078ec0ff */
[----:B------:R-:W4:Y:S01]  /*1ac60*/  MUFU.TANH R26, R26 ;  /* 0x0000001a001a7308 */ /* 0x000f220000002400 */
[C---:B-1----:R-:W-:Y:S02]  /*1ac70*/  IADD3 R12, R138.reuse, 0x3800, RZ ;  /* 0x000038008a0c7810 */ /* 0x042fe40007ffe0ff */
[----:B--2---:R-:W-:-:S03]  /*1ac80*/  IADD3 R11, R138, 0x4000, RZ ;  /* 0x000040008a0b7810 */ /* 0x004fc60007ffe0ff */
[----:B------:R1:W-:Y:S01]  /*1ac90*/  STL [R1+0xf8], R12 ;  /* 0x0000f80c01007387 */ /* 0x0003e20000100800 */
[----:B---3--:R-:W-:-:S03]  /*1aca0*/  IADD3 R7, R138, 0x4800, RZ ;  /* 0x000048008a077810 */ /* 0x008fc60007ffe0ff */
[----:B------:R2:W-:Y:S04]  /*1acb0*/  STL [R1+0xfc], R11 ;  /* 0x0000fc0b01007387 */ /* 0x0005e80000100800 */
[----:B------:R3:W-:Y:S01]  /*1acc0*/  STL [R1+0x100], R7 ;  /* 0x0001000701007387 */ /* 0x0007e20000100800 */
[----:B------:R-:W1:Y:S01]  /*1acd0*/  MUFU.TANH R24, R24 ;  /* 0x0000001800187308 */ /* 0x000e620000002400 */
[----:B------:R-:W-:Y:S01]  /*1ace0*/  FMUL.FTZ R13, R13, R4 ;  /* 0x000000040d0d7220 */ /* 0x000fe20000410000 */
[----:B------:R-:W-:Y:S01]  /*1acf0*/  IADD3 R238, R116, R238, RZ ;  /* 0x000000ee74ee7210 */ /* 0x000fe20007ffe0ff */
[-C--:B------:R-:W-:Y:S02]  /*1ad00*/  FMUL.FTZ R14, R14, R4.reuse ;  /* 0x000000040e0e7220 */ /* 0x080fe40000410000 */
[----:B------:R-:W-:-:S03]  /*1ad10*/  FMUL.FTZ R15, R15, R4 ;  /* 0x000000040f0f7220 */ /* 0x000fc60000410000 */
[----:B------:R-:W3:Y:S01]  /*1ad20*/  MUFU.TANH R35, R35 ;  /* 0x0000002300237308 */ /* 0x000ee20000002400 */
[C---:B-1----:R-:W-:Y:S02]  /*1ad30*/  IADD3 R12, R138.reuse, 0x5000, RZ ;  /* 0x000050008a0c7810 */ /* 0x042fe40007ffe0ff */
[----:B--2---:R-:W-:-:S03]  /*1ad40*/  IADD3 R11, R138, 0x5800, RZ ;  /* 0x000058008a0b7810 */ /* 0x004fc60007ffe0ff */
[----:B------:R1:W-:Y:S01]  /*1ad50*/  STL [R1+0x104], R12 ;  /* 0x0001040c01007387 */ /* 0x0003e20000100800 */
[----:B---3--:R-:W-:Y:S01]  /*1ad60*/  IADD3 R7, R138, 0x6000, RZ ;  /* 0x000060008a077810 */ /* 0x008fe20007ffe0ff */
[----:B------:R-:W2:Y:S02]  /*1ad70*/  MUFU.TANH R25, R25 ;  /* 0x0000001900197308 */ /* 0x000ea40000002400 */
[----:B------:R3:W-:Y:S04]  /*1ad80*/  STL [R1+0x108], R11 ;  /* 0x0001080b01007387 */ /* 0x0007e80000100800 */
[----:B------:R2:W-:Y:S01]  /*1ad90*/  STL [R1+0x10c], R7 ;  /* 0x00010c0701007387 */ /* 0x0005e20000100800 */
[C---:B------:R-:W-:Y:S01]  /*1ada0*/  FFMA.FTZ R5, R132.reuse, R76, R47 ;  /* 0x0000004c84057223 */ /* 0x040fe2000001002f */
[----:B------:R-:W-:Y:S01]  /*1adb0*/  ISETP.GE.AND P2, PT, R65, R6, PT ;  /* 0x000000064100720c */ /* 0x000fe20003f46270 */
[----:B------:R-:W-:Y:S01]  /*1adc0*/  I2F R48, R10 ;  /* 0x0000000a00307306 */ /* 0x000fe20000201400 */
[----:B----4-:R-:W-:-:S02]  /*1add0*/  FFMA.FTZ R2, R132, R63, R26 ;  /* 0x0000003f84027223 */ /* 0x010fc4000001001a */
[----:B------:R-:W-:Y:S02]  /*1ade0*/  FSEL R152, R5, -INF , !P2 ;  /* 0xff80000005987808 */ /* 0x000fe40005000000 */
[C---:B-1----:R-:W-:Y:S02]  /*1adf0*/  IADD3 R12, R138.reuse, 0x6800, RZ ;  /* 0x000068008a0c7810 */ /* 0x042fe40007ffe0ff */
[----:B---3--:R-:W-:-:S03]  /*1ae00*/  IADD3 R11, R138, 0x7000, RZ ;  /* 0x000070008a0b7810 */ /* 0x008fc60007ffe0ff */
[----:B------:R1:W-:Y:S01]  /*1ae10*/  STL [R1+0x110], R12 ;  /* 0x0001100c01007387 */ /* 0x0003e20000100800 */
[----:B--2---:R-:W-:Y:S01]  /*1ae20*/  IADD3 R7, R138, 0x7800, RZ ;  /* 0x000078008a077810 */ /* 0x004fe20007ffe0ff */
[----:B------:R-:W-:Y:S02]  /*1ae30*/  MUFU.TANH R13, R13 ;  /* 0x0000000d000d7308 */ /* 0x000fe40000002400 */
[----:B------:R1:W-:Y:S04]  /*1ae40*/  STL [R1+0x114], R11 ;  /* 0x0001140b01007387 */ /* 0x0003e80000100800 */
[----:B------:R1:W-:Y:S02]  /*1ae50*/  STL [R1+0x118], R7 ;  /* 0x0001180701007387 */ /* 0x0003e40000100800 */
[----:B------:R-:W2:Y:S01]  /*1ae60*/  MUFU.TANH R14, R14 ;  /* 0x0000000e000e7308 */ /* 0x000ea20000002400 */
[----:B------:R-:W-:-:S07]  /*1ae70*/  ISETP.GE.AND P2, PT, R61, R6, PT ;  /* 0x000000063d00720c */ /* 0x000fce0003f46270 */
[----:B------:R-:W-:Y:S01]  /*1ae80*/  MUFU.TANH R15, R15 ;  /* 0x0000000f000f7308 */ /* 0x000fe20000002400 */
[----:B------:R-:W-:-:S07]  /*1ae90*/  ISETP.GT.AND P1, PT, R182, R71, PT ;  /* 0x00000047b600720c */ /* 0x000fce0003f24270 */
[----:B------:R-:W3:Y:S01]  /*1aea0*/  I2F R238, R238 ;  /* 0x000000ee00ee7306 */ /* 0x000ee20000201400 */
[----:B------:R-:W-:Y:S01]  /*1aeb0*/  FFMA.FTZ R5, R132, R63, R24 ;  /* 0x0000003f84057223 */ /* 0x000fe20000010018 */
[----:B------:R-:W-:Y:S01]  /*1aec0*/  FSEL R231, R2, -INF , !P2 ;  /* 0xff80000002e77808 */ /* 0x000fe20005000000 */
[C---:B------:R-:W-:Y:S01]  /*1aed0*/  FFMA.FTZ R4, R132.reuse, R68, R35 ;  /* 0x0000004484047223 */ /* 0x040fe20000010023 */
[----:B------:R-:W-:Y:S01]  /*1aee0*/  BAR.SYNC.DEFER_BLOCKING 0x0 ;  /* 0x0000000000007b1d */ /* 0x000fe20000010000 */
[----:B------:R-:W-:Y:S01]  /*1aef0*/  ISETP.GE.AND P4, PT, R61, R8, PT ;  /* 0x000000083d00720c */ /* 0x000fe20003f86270 */
[C---:B------:R-:W-:Y:S01]  /*1af00*/  FFMA.FTZ R2, R132.reuse, R62, R25 ;  /* 0x0000003e84027223 */ /* 0x040fe20000010019 */
[----:B------:R-:W-:Y:S02]  /*1af10*/  ISETP.GE.AND P3, PT, R57, R6, PT ;  /* 0x000000063900720c */ /* 0x000fe40003f66270 */
[----:B------:R-:W-:Y:S01]  /*1af20*/  FSEL R236, R5, -INF , !P4 ;  /* 0xff80000005ec7808 */ /* 0x000fe20006000000 */
[----:B--2---:R-:W-:Y:S01]  /*1af30*/  FFMA.FTZ R5, R132, R51, R14 ;  /* 0x0000003384057223 */ /* 0x004fe2000001000e */
[----:B------:R-:W-:Y:S01]  /*1af40*/  FSEL R224, R4, -INF , !P3 ;  /* 0xff80000004e07808 */ /* 0x000fe20005800000 */
[----:B------:R-:W-:Y:S01]  /*1af50*/  FFMA.FTZ R4, R132, R48, R13 ;  /* 0x0000003084047223 */ /* 0x000fe2000001000d */
[----:B------:R-:W-:-:S02]  /*1af60*/  ISETP.GE.AND P4, PT, R10, R8, PT ;  /* 0x000000080a00720c */ /* 0x000fc40003f86270 */
[----:B------:R-:W-:Y:S01]  /*1af70*/  ISETP.GE.AND P2, PT, R10, R6, PT ;  /* 0x000000060a00720c */ /* 0x000fe20003f46270 */
[----:B---3--:R-:W-:Y:S01]  /*1af80*/  FFMA.FTZ R10, R132, R238, R239 ;  /* 0x000000ee840a7223 */ /* 0x008fe200000100ef */
[----:B------:R-:W-:Y:S01]  /*1af90*/  FSEL R237, R2, -INF , !P0 ;  /* 0xff80000002ed7808 */ /* 0x000fe20004000000 */
[----:B------:R-:W-:Y:S01]  /*1afa0*/  FFMA.FTZ R2, R132, R48, R15 ;  /* 0x0000003084027223 */ /* 0x000fe2000001000f */
[C---:B------:R-:W-:Y:S01]  /*1afb0*/  ISETP.GE.AND P5, PT, R16.reuse, R8, PT ;  /* 0x000000081000720c */ /* 0x040fe20003fa6270 */
[----:B------:R-:W-:Y:S01]  /*1afc0*/  BSSY B1, `(.L_x_4561) ;  /* 0x0000105000017945 */ /* 0x000fe20003800000 */
[----:B------:R-:W-:Y:S02]  /*1afd0*/  ISETP.GE.AND P3, PT, R16, R6, PT ;  /* 0x000000061000720c */ /* 0x000fe40003f66270 */
[----:B------:R-:W-:Y:S02]  /*1afe0*/  ISETP.NE.U32.AND P0, PT, R250, RZ, PT ;  /* 0x000000fffa00720c */ /* 0x000fe40003f05070 */
[----:B------:R-:W-:-:S02]  /*1aff0*/  FSEL R238, R9, -INF , !P5 ;  /* 0xff80000009ee7808 */ /* 0x000fc40006800000 */
[----:B------:R-:W-:Y:S02]  /*1b000*/  ISETP.NE.AND.EX P0, PT, R251, RZ, PT, P0 ;  /* 0x000000fffb00720c */ /* 0x000fe40003f05300 */
[----:B------:R-:W-:Y:S02]  /*1b010*/  FSEL R235, R5, -INF , !P3 ;  /* 0xff80000005eb7808 */ /* 0x000fe40005800000 */
[----:B------:R-:W-:Y:S02]  /*1b020*/  FSEL R239, R4, -INF , !P4 ;  /* 0xff80000004ef7808 */ /* 0x000fe40006000000 */
[----:B------:R-:W-:Y:S02]  /*1b030*/  FSEL R240, R2, -INF , !P2 ;  /* 0xff80000002f07808 */ /* 0x000fe40005000000 */
[----:B------:R-:W-:Y:S01]  /*1b040*/  FSEL R48, R10, -INF , !P6 ;  /* 0xff8000000a307808 */ /* 0x000fe20007000000 */
[----:B------:R-:W-:Y:S05]  /*1b050*/  @!P1 BRA `(.L_x_4562) ;  /* 0x00000fb000009947 */ /* 0x000fea0003800000 */
[----:B-1----:R-:W-:Y:S01]  /*1b060*/  BSSY B0, `(.L_x_4563) ;  /* 0x0000042000007945 */ /* 0x002fe20003800000 */
        /* <DEDUP_REMOVED lines=62> */
.L_x_4564:
[----:B-----5:R-:W2:Y:S02]  /*1b450*/  LD.E R2, [R18.64+0x38] ;  /* 0x0000380612027980 */ /* 0x020ea4000c101900 */
[----:B--2---:R-:W-:-:S04]  /*1b460*/  LEA R2, -R2, RZ, 0x8 ;  /* 0x000000ff02027211 */ /* 0x004fc800078e41ff */
[----:B------:R-:W-:Y:S02]  /*1b470*/  SHF.R.S32.HI R4, RZ, 0x1f, R2 ;  /* 0x0000001fff047819 */ /* 0x000fe40000011402 */
.L_x_4565:
[----:B------:R-:W-:Y:S05]  /*1b480*/  BSYNC B0 ;  /* 0x0000000000007941 */ /* 0x000fea0003800000 */
.L_x_4563:
        /* <DEDUP_REMOVED lines=179> */
.L_x_4567:
[----:B------:R-:W-:Y:S05]  /*1bfc0*/  BSYNC B0 ;  /* 0x0000000000007941 */ /* 0x000fea0003800000 */
.L_x_4566:
[C---:B------:R-:W-:Y:S01]  /*1bfd0*/  LEA R49, P2, R2.reuse, R49, 0x1 ;  /* 0x0000003102317211 */ /* 0x040fe200078408ff */
[----:B------:R-:W0:Y:S03]  /*1bfe0*/  LDGDEPBAR ;  /* 0x00000000000079af */ /* 0x000e260000000000 */
[----:B------:R-:W-:Y:S01]  /*1bff0*/  LEA.HI.X R252, R2, R252, R4, 0x1, P2 ;  /* 0x000000fc02fc7211 */ /* 0x000fe200010f0c04 */
[----:B------:R3:W-:Y:S04]  /*1c000*/  STL [R1], R49 ;  /* 0x0000003101007387 */ /* 0x0007e80000100800 */
.L_x_4562:
[----:B-1----:R-:W-:Y:S05]  /*1c010*/  BSYNC B1 ;  /* 0x0000000000017941 */ /* 0x002fea0003800000 */
.L_x_4561:
[----:B------:R-:W-:Y:S01]  /*1c020*/  FMNMX.FTZ R2, R127, R126, !PT ;  /* 0x0000007e7f027209 */ /* 0x000fe20007810000 */
[----:B-----5:R-:W4:Y:S03]  /*1c030*/  LD.E R4, [R18.64+0xdc] ;  /* 0x0000dc0612047980 */ /* 0x020f26000c101900 */
        /* <DEDUP_REMOVED lines=136> */
[----:B------:R2:W-:Y:S01]  /*1c8c0*/  MUFU.EX2 R247, R7 ;  /* 0x0000000700f77308 */ /* 0x0005e20000000800 */
        /* <DEDUP_REMOVED lines=9> */
[-C--:B------:R-:W-:Y:S01]  /*1c960*/  LEA R182, R187, R139.reuse, 0x1 ;  /* 0x0000008bbbb67211 */ /* 0x080fe200078e08ff */
[----:B------:R-:W1:Y:S02]  /*1c970*/  LDSM.16.MT88.4 R24, [R139+0xa000] ;  /* 0x00a000008b18783b */ /* 0x000e640000004200 */
[----:B------:R4:W3:Y:S01]  /*1c980*/  MUFU.EX2 R17, R7 ;  /* 0x0000000700117308 */ /* 0x0008e20000000800 */
[----:B------:R-:W-:Y:S01]  /*1c990*/  LEA R180, R188, R139, 0x1 ;  /* 0x0000008bbcb47211 */ /* 0x000fe200078e08ff */
[----:B------:R-:W1:Y:S04]  /*1c9a0*/  LDSM.16.MT88.4 R20, [R182+0xa000] ;  /* 0x00a00000b614783b */ /* 0x000e680000004200 */
[----:B------:R-:W1:Y:S01]  /*1c9b0*/  LDSM.16.MT88.4 R28, [R180+0xa000] ;  /* 0x00a00000b41c783b */ /* 0x000e620000004200 */
[----:B------:R-:W-:Y:S01]  /*1c9c0*/  FFMA.FTZ R9, R128, R4, -R5 ;  /* 0x0000000480097223 */ /* 0x000fe20000010805 */
[----:B--2---:R-:W-:-:S02]  /*1c9d0*/  F2FP.BF16.PACK_AB R13, R96, R247 ;  /* 0x000000f7600d723e */ /* 0x004fc400000010ff */
[----:B------:R-:W-:Y:S01]  /*1c9e0*/  LDSM.16.MT88.4 R44, [R182+0xa800] ;  /* 0x00a80000b62c783b */ /* 0x000fe20000004200 */
[----:B----4-:R-:W-:-:S03]  /*1c9f0*/  FSEL R7, R10, RZ, P2 ;  /* 0x000000ff0a077208 */ /* 0x010fc60001000000 */
[----:B------:R-:W-:Y:S02]  /*1ca00*/  LDSM.16.MT88.4 R64, [R180+0xa800] ;  /* 0x00a80000b440783b */ /* 0x000fe40000004200 */
[--C-:B------:R-:W-:Y:S01]  /*1ca10*/  FFMA.FTZ R0, R48, R4, -R7.reuse ;  /* 0x0000000430007223 */ /* 0x100fe20000010807 */
[----:B------:R-:W-:Y:S01]  /*1ca20*/  LEA R181, R187, R180, 0x1 ;  /* 0x000000b4bbb57211 */ /* 0x000fe200078e08ff */
[----:B---3--:R-:W-:Y:S02]  /*1ca30*/  LDSM.16.MT88.4 R48, [R139+0xa800] ;  /* 0x00a800008b30783b */ /* 0x008fe40000004200 */
[----:B------:R2:W-:Y:S02]  /*1ca40*/  MUFU.EX2 R94, R0 ;  /* 0x00000000005e7308 */ /* 0x0005e40000000800 */
[----:B------:R-:W3:Y:S01]  /*1ca50*/  LDSM.16.MT88.4 R52, [R181+0xa000] ;  /* 0x00a00000b534783b */ /* 0x000ee20000004200 */
[----:B--2---:R-:W-:-:S05]  /*1ca60*/  FFMA.FTZ R0, R131, R4, -R7 ;  /* 0x0000000483007223 */ /* 0x004fca0000010807 */
[----:B------:R2:W4:Y:S02]  /*1ca70*/  MUFU.EX2 R10, R0 ;  /* 0x00000000000a7308 */ /* 0x0005240000000800 */
[----:B--2---:R-:W-:-:S06]  /*1ca80*/  FFMA.FTZ R0, R141, R4, -R7 ;  /* 0x000000048d007223 */ /* 0x004fcc0000010807 */
[----:B------:R2:W-:Y:S02]  /*1ca90*/  MUFU.EX2 R11, R0 ;  /* 0x00000000000b7308 */ /* 0x0005e40000000800 */
[----:B--2---:R-:W-:-:S06]  /*1caa0*/  FFMA.FTZ R0, R140, R4, -R7 ;  /* 0x000000048c007223 */ /* 0x004fcc0000010807 */
[----:B------:R2:W1:Y:S02]  /*1cab0*/  MUFU.EX2 R81, R0 ;  /* 0x0000000000517308 */ /* 0x0004640000000800 */
[----:B--2---:R-:W-:-:S06]  /*1cac0*/  FFMA.FTZ R0, R136, R4, -R5 ;  /* 0x0000000488007223 */ /* 0x004fcc0000010805 */
[----:B------:R2:W1:Y:S02]  /*1cad0*/  MUFU.EX2 R33, R0 ;  /* 0x0000000000217308 */ /* 0x0004640000000800 */
[----:B--2---:R-:W-:-:S06]  /*1cae0*/  FFMA.FTZ R0, R133, R4, -R5 ;  /* 0x0000000485007223 */ /* 0x004fcc0000010805 */
[----:B------:R2:W1:Y:S01]  /*1caf0*/  MUFU.EX2 R32, R0 ;  /* 0x0000000000207308 */ /* 0x0004620000000800 */
[----:B------:R-:W-:-:S07]  /*1cb00*/  F2FP.BF16.PACK_AB R15, R17, R16 ;  /* 0x00000010110f723e */ /* 0x000fce00000010ff */
[----:B------:R-:W-:Y:S01]  /*1cb10*/  MUFU.EX2 R83, R9 ;  /* 0x0000000900537308 */ /* 0x000fe20000000800 */
[----:B--2---:R-:W-:-:S07]  /*1cb20*/  FFMA.FTZ R0, R143, R4, -R7 ;  /* 0x000000048f007223 */ /* 0x004fce0000010807 */
[----:B------:R2:W-:Y:S01]  /*1cb30*/  MUFU.EX2 R246, R0 ;  /* 0x0000000000f67308 */ /* 0x0005e20000000800 */
[----:B----4-:R-:W-:Y:S02]  /*1cb40*/  F2FP.BF16.PACK_AB R12, R10, R94 ;  /* 0x0000005e0a0c723e */ /* 0x010fe400000010ff */
[----:B-1----:R-:W-:Y:S01]  /*1cb50*/  F2FP.BF16.PACK_AB R14, R81, R11 ;  /* 0x0000000b510e723e */ /* 0x002fe200000010ff */
[----:B--2---:R-:W-:-:S04]  /*1cb60*/  FFMA.FTZ R0, R144, R4, -R7 ;  /* 0x0000000490007223 */ /* 0x004fc80000010807 */
[----:B------:R1:W2:Y:S02]  /*1cb70*/  MUFU.EX2 R9, R0 ;  /* 0x0000000000097308 */ /* 0x0002a40000000800 */
[----:B------:R-:W-:Y:S01]  /*1cb80*/  HMMA.16816.F32.BF16 R56, R12, R24, RZ ;  /* 0x000000180c38723c */ /* 0x000fe200000418ff */
[----:B------:R-:W-:Y:S01]  /*1cb90*/  MOV R144, R33 ;  /* 0x0000002100907202 */ /* 0x000fe20000000f00 */
[----:B-1----:R-:W-:-:S04]  /*1cba0*/  FFMA.FTZ R0, R145, R4, -R7 ;  /* 0x0000000491007223 */ /* 0x002fc80000010807 */
        /* <DEDUP_REMOVED lines=8> */
[----:B------:R-:W-:Y:S01]  /*1cc30*/  HMMA.16816.F32.BF16 R20, R12, R28, RZ ;  /* 0x0000001c0c14723c */ /* 0x000fe200000418ff */
[----:B------:R-:W1:Y:S01]  /*1cc40*/  MUFU.EX2 R133, R0 ;  /* 0x0000000000857308 */ /* 0x000e620000000800 */
[----:B--2---:R-:W-:-:S06]  /*1cc50*/  MOV R146, R9 ;  /* 0x0000000900927202 */ /* 0x004fcc0000000f00 */
[C---:B------:R-:W-:Y:S08]  /*1cc60*/  HMMA.16816.F32.BF16 R28, R12.reuse, R30, RZ ;  /* 0x0000001e0c1c723c */ /* 0x040ff000000418ff */
[C---:B---3--:R-:W-:Y:S08]  /*1cc70*/  HMMA.16816.F32.BF16 R68, R12.reuse, R52, RZ ;  /* 0x000000340c44723c */ /* 0x048ff000000418ff */
[----:B------:R-:W-:Y:S07]  /*1cc80*/  HMMA.16816.F32.BF16 R60, R12, R54, RZ ;  /* 0x000000360c3c723c */ /* 0x000fee00000418ff */
[----:B------:R-:W-:-:S02]  /*1cc90*/  F2FP.BF16.PACK_AB R12, R146, R246 ;  /* 0x000000f6920c723e */ /* 0x000fc400000010ff */
        /* <DEDUP_REMOVED lines=195> */
[----:B-1----:R-:W-:Y:S01]  /*1d8d0*/  F2FP.BF16.PACK_AB R15, R147, R160 ;  /* 0x000000a0930f723e */ /* 0x002fe200000010ff */
[----:B------:R-:W-:Y:S06]  /*1d8e0*/  LDSM.16.MT88.4 R28, [R180+0xd800] ;  /* 0x00d80000b41c783b */ /* 0x000fec0000004200 */
        /* <DEDUP_REMOVED lines=8> */
[----:B------:R-:W-:Y:S02]  /*1d970*/  MOV R226, R16 ;  /* 0x0000001000e27202 */ /* 0x000fe40000000f00 */
[----:B------:R-:W-:Y:S01]  /*1d980*/  MOV R208, R145 ;  /* 0x0000009100d07202 */ /* 0x000fe20000000f00 */
[----:B--2---:R-:W-:-:S04]  /*1d990*/  FFMA.FTZ R0, R223, R4, -R5 ;  /* 0x00000004df007223 */ /* 0x004fc80000010805 */
        /* <DEDUP_REMOVED lines=94> */
[----:B-1----:R-:W-:-:S05]  /*1df80*/  FFMA.FTZ R0, R82, R4, -R5 ;  /* 0x0000000452007223 */ /* 0x002fca0000010805 */
        /* <DEDUP_REMOVED lines=28> */
[----:B------:R-:W-:Y:S02]  /*1e150*/  MOV R216, R81 ;  /* 0x0000005100d87202 */ /* 0x000fe40000000f00 */
[----:B------:R-:W-:Y:S01]  /*1e160*/  MOV R215, R83 ;  /* 0x0000005300d77202 */ /* 0x000fe20000000f00 */
[----:B-1----:R-:W-:-:S04]  /*1e170*/  FFMA.FTZ R0, R88, R4, -R7 ;  /* 0x0000000458007223 */ /* 0x002fc80000010807 */
[----:B------:R1:W3:Y:S01]  /*1e180*/  MUFU.EX2 R110, R0 ;  /* 0x00000000006e7308 */ /* 0x0002e20000000800 */
[----:B------:R-:W-:Y:S01]  /*1e190*/  HMMA.16816.F32.BF16 R72, R12, R26, R56 ;  /* 0x0000001a0c48723c */ /* 0x000fe20000041838 */
[----:B-1----:R-:W-:-:S06]  /*1e1a0*/  FFMA.FTZ R0, R90, R4, -R5 ;  /* 0x000000045a007223 */ /* 0x002fcc0000010805 */
[----:B------:R1:W4:Y:S01]  /*1e1b0*/  MUFU.EX2 R104, R0 ;  /* 0x0000000000687308 */ /* 0x0003220000000800 */
[C---:B--2---:R-:W-:Y:S08]  /*1e1c0*/  HMMA.16816.F32.BF16 R80, R12.reuse, R20, R44 ;  /* 0x000000140c50723c */ /* 0x044ff0000004182c */
[----:B------:R-:W-:Y:S01]  /*1e1d0*/  HMMA.16816.F32.BF16 R56, R12, R22, R40 ;  /* 0x000000160c38723c */ /* 0x000fe20000041828 */
[----:B------:R-:W2:Y:S04]  /*1e1e0*/  LDSM.16.MT88.4 R20, [R181+0xf000] ;  /* 0x00f00000b514783b */ /* 0x000ea80000004200 */
[----:B------:R-:W-:Y:S01]  /*1e1f0*/  LDSM.16.MT88.4 R40, [R139+0x10000] ;  /* 0x010000008b28783b */ /* 0x000fe20000004200 */
[----:B-1----:R-:W-:-:S02]  /*1e200*/  FADD.FTZ R0, R219, R9 ;  /* 0x00000009db007221 */ /* 0x002fc40000010000 */
[----:B------:R-:W-:Y:S02]  /*1e210*/  FADD.FTZ R9, R216, R10 ;  /* 0x0000000ad8097221 */ /* 0x000fe40000010000 */
[----:B------:R-:W-:Y:S02]  /*1e220*/  FADD.FTZ R10, R215, R0 ;  /* 0x00000000d70a7221 */ /* 0x000fe40000010000 */
[-CC-:B------:R-:W-:Y:S01]  /*1e230*/  FFMA.FTZ R0, R118, R4.reuse, -R5.reuse ;  /* 0x0000000476007223 */ /* 0x180fe20000010805 */
[----:B------:R-:W-:Y:S01]  /*1e240*/  HMMA.16816.F32.BF16 R76, R12, R24, R60 ;  /* 0x000000180c4c723c */ /* 0x000fe2000004183c */
[----:B------:R-:W1:Y:S02]  /*1e250*/  LDSM.16.MT88.4 R24, [R139+0xf800] ;  /* 0x00f800008b18783b */ /* 0x000e640000004200 */
[----:B------:R3:W-:Y:S02]  /*1e260*/  MUFU.EX2 R102, R0 ;  /* 0x0000000000667308 */ /* 0x0007e40000000800 */
[----:B---3--:R-:W-:-:S06]  /*1e270*/  FFMA.FTZ R0, R89, R4, -R5 ;  /* 0x0000000459007223 */ /* 0x008fcc0000010805 */
        /* <DEDUP_REMOVED lines=34> */
[----:B------:R2:W-:Y:S01]  /*1e4a0*/  MUFU.EX2 R94, R0 ;  /* 0x00000000005e7308 */ /* 0x0005e20000000800 */
[----:B------:R-:W-:Y:S02]  /*1e4b0*/  FADD.FTZ R9, R246, R9 ;  /* 0x00000009f6097221 */ /* 0x000fe40000010000 */
[----:B--2---:R-:W-:-:S05]  /*1e4c0*/  FFMA.FTZ R0, R86, R4, -R5 ;  /* 0x0000000456007223 */ /* 0x004fca0000010805 */
        /* <DEDUP_REMOVED lines=40> */
[-CC-:B------:R-:W-:Y:S02]  /*1e750*/  FFMA.FTZ R9, R151, R4.reuse, -R5.reuse ;  /* 0x0000000497097223 */ /* 0x180fe40000010805 */
[----:B------:R-:W-:Y:S05]  /*1e760*/  LDSM.16.MT88.4 R148, [R180+0x11800] ;  /* 0x01180000b494783b */ /* 0x000fea0000004200 */
        /* <DEDUP_REMOVED lines=80> */
[----:B------:R-:W1:Y:S05]  /*1ec70*/  LDSM.16.MT88.4 R24, [R181+0x11000] ;  /* 0x01100000b518783b */ /* 0x000e6a0000004200 */
[----:B---3--:R-:W-:-:S02]  /*1ec80*/  F2FP.BF16.PACK_AB R12, R81, R82 ;  /* 0x00000052510c723e */ /* 0x008fc400000010ff */
        /* <DEDUP_REMOVED lines=175> */
.L_x_4570:
[----:B------:R-:W2:Y:S02]  /*1f780*/  LD.E R0, [R18.64+0x40] ;  /* 0x0000400612007980 */ /* 0x000ea4000c101900 */
[----:B--2---:R-:W-:-:S04]  /*1f790*/  LEA R0, -R0, RZ, 0x8 ;  /* 0x000000ff00007211 */ /* 0x004fc800078e41ff */
[----:B------:R-:W-:Y:S02]  /*1f7a0*/  SHF.R.S32.HI R4, RZ, 0x1f, R0 ;  /* 0x0000001fff047819 */ /* 0x000fe40000011400 */
.L_x_4571:
[----:B------:R-:W-:Y:S05]  /*1f7b0*/  BSYNC B0 ;  /* 0x0000000000007941 */ /* 0x000fea0003800000 */
.L_x_4569:
        /* <DEDUP_REMOVED lines=30> */
[----:B----4-:R-:W-:Y:S02]  /*1f9a0*/  IMAD.MOV.U32 R53, RZ, RZ, R14 ;  /* 0x000000ffff357224 */ /* 0x010fe400078e000e */
[----:B------:R-:W-:Y:S01]  /*1f9b0*/  IMAD.MOV.U32 R54, RZ, RZ, R13 ;  /* 0x000000ffff367224 */ /* 0x000fe200078e000d */
[----:B------:R-:W-:Y:S01]  /*1f9c0*/  MOV R55, R12 ;  /* 0x0000000c00377202 */ /* 0x000fe20000000f00 */
[----:B------:R-:W-:Y:S02]  /*1f9d0*/  IMAD.MOV.U32 R56, RZ, RZ, R11 ;  /* 0x000000ffff387224 */ /* 0x000fe400078e000b */
[----:B------:R-:W-:Y:S01]  /*1f9e0*/  IMAD.MOV.U32 R57, RZ, RZ, R10 ;  /* 0x000000ffff397224 */ /* 0x000fe200078e000a */
[----:B------:R-:W-:Y:S01]  /*1f9f0*/  ISETP.GE.AND P2, PT, R134, R21, PT ;  /* 0x000000158600720c */ /* 0x000fe20003f46270 */
[----:B------:R-:W-:Y:S02]  /*1fa00*/  IMAD.MOV.U32 R60, RZ, RZ, R5 ;  /* 0x000000ffff3c7224 */ /* 0x000fe400078e0005 */
[----:B------:R-:W-:-:S02]  /*1fa10*/  IMAD.MOV.U32 R61, RZ, RZ, R23 ;  /* 0x000000ffff3d7224 */ /* 0x000fc400078e0017 */
[----:B------:R-:W-:Y:S02]  /*1fa20*/  IMAD.MOV.U32 R59, RZ, RZ, R7 ;  /* 0x000000ffff3b7224 */ /* 0x000fe400078e0007 */
[----:B------:R-:W-:-:S06]  /*1fa30*/  IMAD.MOV.U32 R62, RZ, RZ, R22 ;  /* 0x000000ffff3e7224 */ /* 0x000fcc00078e0016 */
[----:B------:R-:W-:Y:S01]  /*1fa40*/  @!P2 IADD3 R5, P1, R0, R213, RZ ;  /* 0x000000d50005a210 */ /* 0x000fe20007f3e0ff */
[----:B------:R-:W-:Y:S02]  /*1fa50*/  @!P2 IMAD.MOV.U32 R10, RZ, RZ, R0 ;  /* 0x000000ffff0aa224 */ /* 0x000fe400078e0000 */
[----:B------:R-:W-:Y:S01]  /*1fa60*/  @!P2 IMAD.MOV.U32 R11, RZ, RZ, R4 ;  /* 0x000000ffff0ba224 */ /* 0x000fe200078e0004 */
[----:B------:R-:W-:Y:S01]  /*1fa70*/  @!P2 IADD3.X R7, R4, R220, RZ, P1, !PT ;  /* 0x000000dc0407a210 */ /* 0x000fe20000ffe4ff */
[----:B------:R-:W-:Y:S01]  /*1fa80*/  @!P2 IMAD R12, R62, 0x30, RZ ;  /* 0x000000303e0ca824 */ /* 0x000fe200078e02ff */
[----:B------:R-:W-:Y:S01]  /*1fa90*/  MOV R58, R9 ;  /* 0x00000009003a7202 */ /* 0x000fe20000000f00 */
[----:B------:R-:W-:Y:S01]  /*1faa0*/  @!P2 IMAD.WIDE.U32 R10, R61, 0x30, R10 ;  /* 0x000000303d0aa825 */ /* 0x000fe200078e000a */
[----:B------:R-:W-:Y:S02]  /*1fab0*/  @!P2 LEA R48, P1, R5, R248, 0x1 ;  /* 0x000000f80530a211 */ /* 0x000fe400078208ff */
[----:B------:R-:W-:-:S02]  /*1fac0*/  @!P2 LEA R9, P4, R61, R0, 0x5 ;  /* 0x000000003d09a211 */ /* 0x000fc400078828ff */
[----:B------:R-:W-:Y:S02]  /*1fad0*/  @!P2 LEA.HI.X R49, R5, R249, R7, 0x1, P1 ;  /* 0x000000f90531a211 */ /* 0x000fe400008f0c07 */
[C---:B------:R-:W-:Y:S02]  /*1fae0*/  @!P2 LEA R5, P3, R61.reuse, R0, 0x6 ;  /* 0x000000003d05a211 */ /* 0x040fe400078630ff */
[--C-:B------:R-:W-:Y:S02]  /*1faf0*/  @!P2 LEA.HI.X R13, R61, R4, R62.reuse, 0x5, P4 ;  /* 0x000000043d0da211 */ /* 0x100fe400020f2c3e */
[----:B------:R-:W-:Y:S02]  /*1fb00*/  @!P2 IADD3 R12, R11, R12, RZ ;  /* 0x0000000c0b0ca210 */ /* 0x000fe40007ffe0ff */
[----:B------:R-:W-:Y:S02]  /*1fb10*/  @!P2 LEA R44, P4, R10, R248, 0x1 ;  /* 0x000000f80a2ca211 */ /* 0x000fe400078808ff */
[C---:B------:R-:W-:Y:S01]  /*1fb20*/  @!P2 LEA.HI.X R14, R61.reuse, R4, R62, 0x6, P3 ;  /* 0x000000043d0ea211 */ /* 0x040fe200018f343e */
[----:B------:R-:W-:Y:S01]  /*1fb30*/  @!P2 IMAD.MOV.U32 R11, RZ, RZ, R4 ;  /* 0x000000ffff0ba224 */ /* 0x000fe200078e0004 */
[----:B------:R-:W-:-:S02]  /*1fb40*/  @!P2 LEA R7, P1, R61, R0, 0x7 ;  /* 0x000000003d07a211 */ /* 0x000fc400078238ff */
[-C--:B------:R-:W-:Y:S02]  /*1fb50*/  @!P2 LEA R42, P3, R5, R248.reuse, 0x1 ;  /* 0x000000f8052aa211 */ /* 0x080fe400078608ff */
[----:B------:R-:W-:Y:S01]  /*1fb60*/  @!P2 LEA.HI.X R45, R10, R249, R12, 0x1, P4 ;  /* 0x000000f90a2da211 */ /* 0x000fe200020f0c0c */
[----:B------:R-:W-:Y:S01]  /*1fb70*/  @!P2 IMAD.MOV.U32 R10, RZ, RZ, R0 ;  /* 0x000000ffff0aa224 */ /* 0x000fe200078e0000 */
[----:B------:R-:W-:Y:S02]  /*1fb80*/  @!P2 LEA R46, P5, R9, R248, 0x1 ;  /* 0x000000f8092ea211 */ /* 0x000fe400078a08ff */
[----:B------:R-:W-:Y:S01]  /*1fb90*/  MOV R37, R15 ;  /* 0x0000000f00257202 */ /* 0x000fe20000000f00 */
[C---:B------:R-:W-:Y:S01]  /*1fba0*/  @!P2 IMAD.WIDE.U32 R20, R61.reuse, 0x50, R10 ;  /* 0x000000503d14a825 */ /* 0x040fe200078e000a */
[----:B------:R-:W-:Y:S02]  /*1fbb0*/  @!P2 LEA.HI.X R15, R61, R4, R62, 0x7, P1 ;  /* 0x000000043d0fa211 */ /* 0x000fe400008f3c3e */
[----:B------:R-:W-:Y:S01]  /*1fbc0*/  @!P2 LEA.HI.X R43, R5, R249, R14, 0x1, P3 ;  /* 0x000000f9052ba211 */ /* 0x000fe200018f0c0e */
[----:B------:R-:W-:Y:S01]  /*1fbd0*/  @!P2 IMAD R5, R62, 0x50, RZ ;  /* 0x000000503e05a824 */ /* 0x000fe200078e02ff */
[----:B------:R-:W-:-:S02]  /*1fbe0*/  @!P2 LEA R40, P1, R7, R248, 0x1 ;  /* 0x000000f80728a211 */ /* 0x000fc400078208ff */
[-C--:B------:R-:W-:Y:S01]  /*1fbf0*/  @!P2 LEA.HI.X R47, R9, R249.reuse, R13, 0x1, P5 ;  /* 0x000000f9092fa211 */ /* 0x080fe200028f0c0d */
[----:B------:R-:W-:Y:S01]  /*1fc00*/  @!P2 IMAD.MOV.U32 R13, RZ, RZ, R4 ;  /* 0x000000ffff0da224 */ /* 0x000fe200078e0004 */
[----:B------:R-:W-:Y:S01]  /*1fc10*/  @!P2 MOV R12, R0 ;  /* 0x00000000000ca202 */ /* 0x000fe20000000f00 */
[----:B------:R-:W-:Y:S01]  /*1fc20*/  @!P2 IMAD.MOV.U32 R24, RZ, RZ, R0 ;  /* 0x000000ffff18a224 */ /* 0x000fe200078e0000 */
[----:B------:R-:W-:Y:S01]  /*1fc30*/  @!P2 LEA.HI.X R41, R7, R249, R15, 0x1, P1 ;  /* 0x000000f90729a211 */ /* 0x000fe200008f0c0f */
[----:B------:R-:W-:Y:S01]  /*1fc40*/  @!P2 IMAD.MOV.U32 R25, RZ, RZ, R4 ;  /* 0x000000ffff19a224 */ /* 0x000fe200078e0004 */
[----:B------:R-:W-:Y:S01]  /*1fc50*/  @!P2 MOV R23, R4 ;  /* 0x000000040017a202 */ /* 0x000fe20000000f00 */
[----:B------:R-:W-:Y:S01]  /*1fc60*/  IMAD.MOV.U32 R52, RZ, RZ, R16 ;  /* 0x000000ffff347224 */ /* 0x000fe200078e0010 */
[----:B------:R-:W-:Y:S01]  /*1fc70*/  @!P2 IADD3 R5, R21, R5, RZ ;  /* 0x000000051505a210 */ /* 0x000fe20007ffe0ff */
[----:B------:R-:W-:Y:S01]  /*1fc80*/  @!P2 IMAD.MOV.U32 R22, RZ, RZ, R0 ;  /* 0x000000ffff16a224 */ /* 0x000fe200078e0000 */
[----:B------:R-:W-:Y:S01]  /*1fc90*/  @!P2 LEA R38, P1, R20, R248, 0x1 ;  /* 0x000000f81426a211 */ /* 0x000fe200078208ff */
[----:B------:R-:W-:-:S02]  /*1fca0*/  @!P2 IMAD R7, R62, 0x60, RZ ;  /* 0x000000603e07a824 */ /* 0x000fc400078e02ff */
        /* <DEDUP_REMOVED lines=12> */
[----:B------:R-:W-:Y:S01]  /*1fd70*/  @P2 STS.128 [R189+0xa000], RZ ;  /* 0x00a000ffbd002388 */ /* 0x000fe20000000c00 */
[----:B------:R-:W-:Y:S01]  /*1fd80*/  @!P2 IMAD.IADD R7, R15, 0x1, R9 ;  /* 0x000000010f07a824 */ /* 0x000fe200078e0209 */
[----:B------:R-:W-:Y:S02]  /*1fd90*/  @!P2 IADD3 R9, R13, R26, RZ ;  /* 0x0000001a0d09a210 */ /* 0x000fe40007ffe0ff */
[-C--:B------:R-:W-:Y:S01]  /*1fda0*/  @!P2 LEA R32, P4, R14, R248.reuse, 0x1 ;  /* 0x000000f80e20a211 */ /* 0x080fe200078808ff */
[----:B------:R-:W-:Y:S01]  /*1fdb0*/  @!PT LDS RZ, [RZ] ;  /* 0x00000000fffff984 */ /* 0x000fe20000000800 */
[----:B------:R-:W-:Y:S01]  /*1fdc0*/  @!PT LDS RZ, [RZ] ;  /* 0x00000000fffff984 */ /* 0x000fe20000000800 */
[----:B------:R-:W-:Y:S01]  /*1fdd0*/  @!PT LDS RZ, [RZ] ;  /* 0x00000000fffff984 */ /* 0x000fe20000000800 */
[----:B------:R2:W-:Y:S01]  /*1fde0*/  @!P2 LDGSTS.E.BYPASS.LTC128B.128 [R189+0xa000], [R214.64] ;  /* 0x0a000000d6bdafae */ /* 0x0005e2000b901d46 */
[----:B------:R-:W-:Y:S02]  /*1fdf0*/  @!P2 LEA R30, P3, R12, R248, 0x1 ;  /* 0x000000f80c1ea211 */ /* 0x000fe400078608ff */
[-C--:B------:R-:W-:Y:S01]  /*1fe00*/  @!P2 LEA.HI.X R35, R16, R249.reuse, R5, 0x1, P5 ;  /* 0x000000f91023a211 */ /* 0x080fe200028f0c05 */
[----:B------:R-:W-:Y:S01]  /*1fe10*/  @!P2 IMAD.MOV.U32 R16, RZ, RZ, R0 ;  /* 0x000000ffff10a224 */ /* 0x000fe200078e0000 */
[-C--:B------:R-:W-:Y:S01]  /*1fe20*/  @!P2 MOV R17, R4.reuse ;  /* 0x000000040011a202 */ /* 0x080fe20000000f00 */
        /* <DEDUP_REMOVED lines=13> */
[--C-:B------:R-:W-:Y:S01]  /*1ff00*/  @!P2 IMAD.MOV.U32 R14, RZ, RZ, R0.reuse ;  /* 0x000000ffff0ea224 */ /* 0x100fe200078e0000 */
[----:B------:R-:W-:Y:S01]  /*1ff10*/  @!P2 MOV R12, R0 ;  /* 0x00000000000ca202 */ /* 0x000fe20000000f00 */
[--C-:B------:R-:W-:Y:S01]  /*1ff20*/  @!P2 IMAD.MOV.U32 R10, RZ, RZ, R0.reuse ;  /* 0x000000ffff0aa224 */ /* 0x100fe200078e0000 */
[----:B------:R-:W-:Y:S01]  /*1ff30*/  @!PT LDS RZ, [RZ] ;  /* 0x00000000fffff984 */ /* 0x000fe20000000800 */
[----:B------:R-:W-:Y:S01]  /*1ff40*/  @!PT LDS RZ, [RZ] ;  /* 0x00000000fffff984 */ /* 0x000fe20000000800 */
[----:B------:R-:W-:Y:S01]  /*1ff50*/  @!PT LDS RZ, [RZ] ;  /* 0x00000000fffff984 */ /* 0x000fe20000000800 */
[----:B------:R4:W-:Y:S01]  /*1ff60*/  @!P2 LDGSTS.E.BYPASS.LTC128B.128 [R189+0xb000], [R46.64] ;  /* 0x0b0000002ebdafae */ /* 0x0009e2000b901d46 */
[----:B------:R-:W-:-:S02]  /*1ff70*/  @!P2 IMAD.MOV.U32 R4, RZ, RZ, R0 ;  /* 0x000000ffff04a224 */ /* 0x000fc400078e0000 */
[----:B------:R-:W-:Y:S01]  /*1ff80*/  @!P2 IMAD R0, R62, 0xb0, RZ ;  /* 0x000000b03e00a824 */ /* 0x000fe200078e02ff */
[----:B------:R-:W-:Y:S01]  /*1ff90*/  @P2 STS.128 [R189+0xb800], RZ ;  /* 0x00b800ffbd002388 */ /* 0x000fe20000000c00 */
[----:B------:R-:W-:-:S03]  /*1ffa0*/  @!P2 IMAD.WIDE.U32 R16, R61, 0xb0, R16 ;  /* 0x000000b03d10a825 */ /* 0x000fc600078e0010 */
[----:B------:R-:W-:Y:S01]  /*1ffb0*/  @!PT LDS RZ, [RZ] ;  /* 0x00000000fffff984 */ /* 0x000fe20000000800 */
[----:B------:R-:W-:Y:S01]  /*1ffc0*/  @!PT LDS RZ, [RZ] ;  /* 0x00000000fffff984 */ /* 0x000fe20000000800 */
[----:B------:R-:W-:Y:S01]  /*1ffd0*/  @!PT LDS RZ, [RZ] ;  /* 0x00000000fffff984 */ /* 0x000fe20000000800 */
[----:B------:R4:W-:Y:S01]  /*1ffe0*/  @!P2 LDGSTS.E.BYPASS.LTC128B.128 [R189+0xb800], [R44.64] ;  /* 0x0b8000002cbdafae */ /* 0x0009e2000b901d46 */
[----:B------:R-:W-:-:S03]  /*1fff0*/  @!P2 IMAD R20, R62, 0xc0, RZ ;  /* 0x000000c03e14a824 */ /* 0x000fc600078e02ff */
[----:B------:R-:W-:Y:S01]  /*20000*/  @P2 STS.128 [R189+0xc000], RZ ;  /* 0x00c000ffbd002388 */ /* 0x000fe20000000c00 */
[----:B------:R-:W-:Y:S01]  /*20010*/  @!P2 IMAD.WIDE.U32 R14, R61, 0xc0, R14 ;  /* 0x000000c03d0ea825 */ /* 0x000fe200078e000e */
[----:B------:R-:W-:Y:S02]  /*20020*/  @!P2 IADD3 R0, R17, R0, RZ ;  /* 0x000000001100a210 */ /* 0x000fe40007ffe0ff */
        /* <DEDUP_REMOVED lines=13> */
[----:B------:R-:W-:Y:S01]  /*20100*/  @!P2 IMAD R9, R62, 0xe0, RZ ;  /* 0x000000e03e09a824 */ /* 0x000fe200078e02ff */
        /* <DEDUP_REMOVED lines=23> */
[----:B------:R-:W-:Y:S02]  /*20280*/  @!P2 LEA R20, P3, R10, R248, 0x1 ;  /* 0x000000f80a14a211 */ /* 0x000fe400078608ff */
[----:B------:R-:W-:Y:S01]  /*20290*/  @P2 STS.128 [R189+0xe800], RZ ;  /* 0x00e800ffbd002388 */ /* 0x000fe20000000c00 */
[----:B------:R-:W-:-:S03]  /*202a0*/  @!P2 LEA.HI.X R25, R14, R249, R0, 0x1, P5 ;  /* 0x000000f90e19a211 */ /* 0x000fc600028f0c00 */
[----:B------:R-:W-:Y:S01]  /*202b0*/  @!PT LDS RZ, [RZ] ;  /* 0x00000000fffff984 */ /* 0x000fe20000000800 */
[----:B------:R-:W-:Y:S01]  /*202c0*/  @!PT LDS RZ, [RZ] ;  /* 0x00000000fffff984 */ /* 0x000fe20000000800 */
[----:B------:R-:W-:Y:S01]  /*202d0*/  @!PT LDS RZ, [RZ] ;  /* 0x00000000fffff984 */ /* 0x000fe20000000800 */
[----:B------:R1:W-:Y:S01]  /*202e0*/  @!P2 LDGSTS.E.BYPASS.LTC128B.128 [R189+0xe800], [R30.64] ;  /* 0x0e8000001ebdafae */ /* 0x0003e2000b901d46 */
[----:B------:R-:W-:-:S03]  /*202f0*/  @!P2 IADD3 R5, R5, R21, RZ ;  /* 0x000000150505a210 */ /* 0x000fc60007ffe0ff */
[----:B------:R-:W-:Y:S01]  /*20300*/  @P2 STS.128 [R189+0xf000], RZ ;  /* 0x00f000ffbd002388 */ /* 0x000fe20000000c00 */
[----:B------:R-:W-:Y:S02]  /*20310*/  @!P2 LEA R16, P1, R4, R248, 0x1 ;  /* 0x000000f80410a211 */ /* 0x000fe400078208ff */
[-C--:B------:R-:W-:Y:S01]  /*20320*/  @!P2 LEA.HI.X R23, R12, R249.reuse, R7, 0x1, P4 ;  /* 0x000000f90c17a211 */ /* 0x080fe200020f0c07 */
        /* <DEDUP_REMOVED lines=33> */
[----:B----4-:R-:W-:Y:S01]  /*20540*/  LDSM.16.M88.4 R44, [R137+0x3000] ;  /* 0x00300000892c783b */ /* 0x010fe20000000200 */
[----:B------:R-:W-:Y:S01]  /*20550*/  IMAD.MOV.U32 R85, RZ, RZ, R59 ;  /* 0x000000ffff557224 */ /* 0x000fe200078e003b */
[----:B------:R-:W-:-:S02]  /*20560*/  MOV R86, R58 ;  /* 0x0000003a00567202 */ /* 0x000fc40000000f00 */
[----:B------:R-:W-:Y:S04]  /*20570*/  LDSM.16.M88.4 R80, [R137+0x3800] ;  /* 0x003800008950783b */ /* 0x000fe80000000200 */
[----:B--2---:R-:W1:Y:S01]  /*20580*/  LDSM.16.M88.4 R20, [R137+0x2800] ;  /* 0x002800008914783b */ /* 0x004e620000000200 */
[----:B------:R-:W-:Y:S01]  /*20590*/  IMAD.MOV.U32 R87, RZ, RZ, R57 ;  /* 0x000000ffff577224 */ /* 0x000fe200078e0039 */
[----:B------:R-:W-:Y:S01]  /*205a0*/  MOV R94, R55 ;  /* 0x00000037005e7202 */ /* 0x000fe20000000f00 */
[----:B------:R-:W-:Y:S01]  /*205b0*/  IMAD.MOV.U32 R93, RZ, RZ, R56 ;  /* 0x000000ffff5d7224 */ /* 0x000fe200078e0038 */
[----:B------:R-:W2:Y:S01]  /*205c0*/  LDSM.16.M88.4 R76, [R137+0x4000] ;  /* 0x00400000894c783b */ /* 0x000ea20000000200 */
[----:B------:R-:W-:Y:S01]  /*205d0*/  IMAD.MOV.U32 R98, RZ, RZ, R51 ;  /* 0x000000ffff627224 */ /* 0x000fe200078e0033 */
[----:B------:R-:W-:Y:S01]  /*205e0*/  MOV R97, R52 ;  /* 0x0000003400617202 */ /* 0x000fe20000000f00 */
[----:B------:R-:W-:Y:S01]  /*205f0*/  IMAD.MOV.U32 R99, RZ, RZ, R50 ;  /* 0x000000ffff637224 */ /* 0x000fe200078e0032 */
[----:B------:R-:W4:Y:S01]  /*20600*/  LDSM.16.M88.4 R72, [R137+0x4800] ;  /* 0x004800008948783b */ /* 0x000f220000000200 */
[----:B------:R-:W-:-:S02]  /*20610*/  IMAD.MOV.U32 R84, RZ, RZ, R60 ;  /* 0x000000ffff547224 */ /* 0x000fc400078e003c */
[----:B------:R-:W-:Y:S01]  /*20620*/  IMAD.MOV.U32 R95, RZ, RZ, R54 ;  /* 0x000000ffff5f7224 */ /* 0x000fe200078e0036 */
[----:B------:R-:W2:Y:S01]  /*20630*/  LDSM.16.M88.4 R68, [R137+0x5000] ;  /* 0x005000008944783b */ /* 0x000ea20000000200 */
[----:B------:R-:W-:-:S03]  /*20640*/  IMAD.MOV.U32 R96, RZ, RZ, R53 ;  /* 0x000000ffff607224 */ /* 0x000fc600078e0035 */
[----:B------:R-:W2:Y:S04]  /*20650*/  LDSM.16.M88.4 R64, [R137+0x5800] ;  /* 0x005800008940783b */ /* 0x000ea80000000200 */
[----:B------:R-:W2:Y:S04]  /*20660*/  LDSM.16.M88.4 R56, [R137+0x6800] ;  /* 0x006800008938783b */ /* 0x000ea80000000200 */
[----:B---3--:R-:W3:Y:S04]  /*20670*/  LDSM.16.M88.4 R48, [R137+0x7800] ;  /* 0x007800008930783b */ /* 0x008ee80000000200 */
[----:B------:R-:W2:Y:S04]  /*20680*/  LDSM.16.M88.4 R28, [R137+0x9000] ;  /* 0x00900000891c783b */ /* 0x000ea80000000200 */
[----:B------:R-:W2:Y:S04]  /*20690*/  LDSM.16.M88.4 R60, [R137+0x6000] ;  /* 0x00600000893c783b */ /* 0x000ea80000000200 */
[----:B------:R-:W2:Y:S01]  /*206a0*/  LDSM.16.M88.4 R52, [R137+0x7000] ;  /* 0x007000008934783b */ /* 0x000ea20000000200 */
[C---:B-1----:R-:W-:Y:S03]  /*206b0*/  HMMA.16816.F32.BF16 R124, R12.reuse, R20, RZ ;  /* 0x000000140c7c723c */ /* 0x042fe600000418ff */
[----:B------:R-:W1:Y:S04]  /*206c0*/  LDSM.16.M88.4 R40, [R137+0x8000] ;  /* 0x008000008928783b */ /* 0x000e680000000200 */
[----:B------:R-:W1:Y:S01]  /*206d0*/  LDSM.16.M88.4 R32, [R137+0x8800] ;  /* 0x008800008920783b */ /* 0x000e620000000200 */
[C---:B------:R-:W-:Y:S03]  /*206e0*/  HMMA.16816.F32.BF16 R100, R12.reuse, R22, RZ ;  /* 0x000000160c64723c */ /* 0x040fe600000418ff */
[----:B------:R-:W1:Y:S01]  /*206f0*/  LDSM.16.M88.4 R20, [R137+0x9800] ;  /* 0x009800008914783b */ /* 0x000e620000000200 */
[----:B------:R-:W-:Y:S01]  /*20700*/  IMAD.MOV.U32 R133, RZ, RZ, R98 ;  /* 0x000000ffff857224 */ /* 0x000fe200078e0062 */
[----:B------:R-:W-:Y:S01]  /*20710*/  MOV R116, R96 ;  /* 0x0000006000747202 */ /* 0x000fe20000000f00 */
[----:B------:R-:W-:Y:S01]  /*20720*/  IMAD.MOV.U32 R226, RZ, RZ, R97 ;  /* 0x000000ffffe27224 */ /* 0x000fe200078e0061 */
[----:B------:R-:W0:Y:S01]  /*20730*/  LDGDEPBAR ;  /* 0x00000000000079af */ /* 0x000e220000000000 */
[C---:B------:R-:W-:Y:S08]  /*20740*/  HMMA.16816.F32.BF16 R88, R12.reuse, R24, RZ ;  /* 0x000000180c58723c */ /* 0x040ff000000418ff */
[C---:B------:R-:W-:Y:S01]  /*20750*/  HMMA.16816.F32.BF16 R172, R12.reuse, R26, RZ ;  /* 0x0000001a0cac723c */ /* 0x040fe200000418ff */
[----:B------:R2:W-:Y:S07]  /*20760*/  LDSM.16.M88.4 R24, [R99] ;  /* 0x000000006318783b */ /* 0x0005ee0000000200 */
[C---:B------:R-:W-:Y:S08]  /*20770*/  HMMA.16816.F32.BF16 R120, R12.reuse, R44, RZ ;  /* 0x0000002c0c78723c */ /* 0x040ff000000418ff */
[----:B--2---:R-:W-:Y:S01]  /*20780*/  HMMA.16816.F32.BF16 R96, R12, R46, RZ ;  /* 0x0000002e0c60723c */ /* 0x004fe200000418ff */
[----:B------:R-:W2:Y:S01]  /*20790*/  LDSM.16.M88.4 R44, [R92+0x2000] ;  /* 0x002000005c2c783b */ /* 0x000ea20000000200 */
[----:B------:R-:W-:Y:S01]  /*207a0*/  IMAD.MOV.U32 R117, RZ, RZ, R95 ;  /* 0x000000ffff757224 */ /* 0x000fe200078e005f */
[----:B------:R-:W-:Y:S01]  /*207b0*/  MOV R95, R87 ;  /* 0x00000057005f7202 */ /* 0x000fe20000000f00 */
[----:B------:R-:W-:Y:S01]  /*207c0*/  IMAD.MOV.U32 R118, RZ, RZ, R94 ;  /* 0x000000ffff767224 */ /* 0x000fe200078e005e */
[----:B------:R-:W-:Y:S01]  /*207d0*/  MOV R225, R84 ;  /* 0x0000005400e17202 */ /* 0x000fe20000000f00 */
[----:B------:R-:W-:-:S02]  /*207e0*/  IMAD.MOV.U32 R94, RZ, RZ, R86 ;  /* 0x000000ffff5e7224 */ /* 0x000fc400078e0056 */
[----:B------:R-:W-:Y:S01]  /*207f0*/  IMAD.MOV.U32 R224, RZ, RZ, R85 ;  /* 0x000000ffffe07224 */ /* 0x000fe200078e0055 */
        /* <DEDUP_REMOVED lines=19> */
[----:B------:R-:W3:Y:S07]  /*20930*/  LDSM.16.M88.4 R52, [R92+0x2800] ;  /* 0x002800005c34783b */ /* 0x000eee0000000200 */
[C---:B------:R-:W-:Y:S08]  /*20940*/  HMMA.16816.F32.BF16 R48, R12.reuse, R50, RZ ;  /* 0x000000320c30723c */ /* 0x040ff000000418ff */
[C---:B-1----:R-:W-:Y:S08]  /*20950*/  HMMA.16816.F32.BF16 R216, R12.reuse, R40, RZ ;  /* 0x000000280cd8723c */ /* 0x042ff000000418ff */
[C---:B------:R-:W-:Y:S08]  /*20960*/  HMMA.16816.F32.BF16 R220, R12.reuse, R42, RZ ;  /* 0x0000002a0cdc723c */ /* 0x040ff000000418ff */
[C---:B------:R-:W-:Y:S08]  /*20970*/  HMMA.16816.F32.BF16 R228, R12.reuse, R32, RZ ;  /* 0x000000200ce4723c */ /* 0x040ff000000418ff */
[C---:B------:R-:W-:Y:S08]  /*20980*/  HMMA.16816.F32.BF16 R236, R12.reuse, R34, RZ ;  /* 0x000000220cec723c */ /* 0x040ff000000418ff */
[C---:B------:R-:W-:Y:S01]  /*20990*/  HMMA.16816.F32.BF16 R28, R12.reuse, R20, RZ ;  /* 0x000000140c1c723c */ /* 0x040fe200000418ff */
[----:B------:R-:W-:Y:S01]  /*209a0*/  IMAD.MOV.U32 R41, RZ, RZ, R140 ;  /* 0x000000ffff297224 */ /* 0x000fe200078e008c */
[----:B------:R-:W-:Y:S01]  /*209b0*/  MOV R234, R143 ;  /* 0x0000008f00ea7202 */ /* 0x000fe20000000f00 */
[----:B------:R-:W-:Y:S01]  /*209c0*/  IMAD.MOV.U32 R240, RZ, RZ, R141 ;  /* 0x000000fffff07224 */ /* 0x000fe200078e008d */
[----:B------:R-:W-:Y:S04]  /*209d0*/  LDSM.16.M88.4 R32, [R92+0x4000] ;  /* 0x004000005c20783b */ /* 0x000fe80000000200 */
[----:B------:R-:W-:Y:S08]  /*209e0*/  HMMA.16816.F32.BF16 R12, R12, R22, RZ ;  /* 0x000000160c0c723c */ /* 0x000ff000000418ff */
[C---:B--2---:R-:W-:Y:S11]  /*209f0*/  HMMA.16816.F32.BF16 R20, R24.reuse, R46, R172 ;  /* 0x0000002e1814723c */ /* 0x044ff600000418ac */
[----:B------:R-:W-:Y:S05]  /*20a00*/  @!UPT UIADD3 URZ, URZ, URZ, URZ ;  /* 0x0000003f3f3ff290 */ /* 0x000fea000fffe03f */
[----:B------:R-:W-:Y:S01]  /*20a10*/  MOV R227, R13 ;  /* 0x0000000d00e37202 */ /* 0x000fe20000000f00 */
[----:B------:R-:W-:Y:S01]  /*20a20*/  IMAD.MOV.U32 R213, RZ, RZ, R14 ;  /* 0x000000ffffd57224 */ /* 0x000fe200078e000e */
[----:B------:R-:W-:Y:S01]  /*20a30*/  MOV R2, R12 ;  /* 0x0000000c00027202 */ /* 0x000fe20000000f00 */
[----:B------:R-:W-:Y:S02]  /*20a40*/  IMAD.MOV.U32 R63, RZ, RZ, R15 ;  /* 0x000000ffff3f7224 */ /* 0x000fe400078e000f */
[----:B------:R-:W-:Y:S03]  /*20a50*/  HMMA.16816.F32.BF16 R12, R24, R44, R88 ;  /* 0x0000002c180c723c */ /* 0x000fe60000041858 */
[----:B------:R-:W-:Y:S01]  /*20a60*/  IMAD.MOV.U32 R10, RZ, RZ, R21 ;  /* 0x000000ffff0a7224 */ /* 0x000fe200078e0015 */
[----:B------:R-:W-:Y:S01]  /*20a70*/  MOV R7, R22 ;  /* 0x0000001600077202 */ /* 0x000fe20000000f00 */
[----:B------:R-:W-:-:S02]  /*20a80*/  IMAD.MOV.U32 R5, RZ, RZ, R23 ;  /* 0x000000ffff057224 */ /* 0x000fc400078e0017 */
[----:B------:R-:W-:Y:S02]  /*20a90*/  IMAD.MOV.U32 R4, RZ, RZ, R20 ;  /* 0x000000ffff047224 */ /* 0x000fe400078e0014 */
[----:B---3--:R-:W-:Y:S11]  /*20aa0*/  HMMA.16816.F32.BF16 R20, R24, R52, R124 ;  /* 0x000000341814723c */ /* 0x008ff6000004187c */
[----:B------:R-:W-:Y:S04]  /*20ab0*/  @!UPT UIADD3 URZ, URZ, URZ, URZ ;  /* 0x0000003f3f3ff290 */ /* 0x000fe8000fffe03f */
[----:B------:R-:W-:Y:S01]  /*20ac0*/  IMAD.MOV.U32 R39, RZ, RZ, R13 ;  /* 0x000000ffff277224 */ /* 0x000fe200078e000d */
[----:B------:R-:W-:Y:S01]  /*20ad0*/  MOV R17, R12 ;  /* 0x0000000c00117202 */ /* 0x000fe20000000f00 */
[----:B------:R-:W-:Y:S02]  /*20ae0*/  IMAD.MOV.U32 R38, RZ, RZ, R14 ;  /* 0x000000ffff267224 */ /* 0x000fe400078e000e */
[----:B------:R-:W-:Y:S02]  /*20af0*/  IMAD.MOV.U32 R119, RZ, RZ, R15 ;  /* 0x000000ffff777224 */ /* 0x000fe400078e000f */
[----:B------:R-:W1:Y:S03]  /*20b00*/  LDSM.16.M88.4 R12, [R92+0x3000] ;  /* 0x003000005c0c783b */ /* 0x000e660000000200 */
[----:B------:R-:W-:Y:S01]  /*20b10*/  MOV R89, R20 ;  /* 0x0000001400597202 */ /* 0x000fe20000000f00 */
[----:B------:R-:W-:Y:S01]  /*20b20*/  IMAD.MOV.U32 R88, RZ, RZ, R21 ;  /* 0x000000ffff587224 */ /* 0x000fe200078e0015 */
[----:B------:R-:W-:Y:S01]  /*20b30*/  MOV R42, R23 ;  /* 0x00000017002a7202 */ /* 0x000fe20000000f00 */
[----:B------:R-:W-:-:S02]  /*20b40*/  IMAD.MOV.U32 R43, RZ, RZ, R22 ;  /* 0x000000ffff2b7224 */ /* 0x000fc400078e0016 */
[C---:B------:R-:W-:Y:S01]  /*20b50*/  HMMA.16816.F32.BF16 R20, R24.reuse, R54, R100 ;  /* 0x000000361814723c */ /* 0x040fe20000041864 */
[----:B------:R-:W-:Y:S01]  /*20b60*/  IMAD.MOV.U32 R62, RZ, RZ, R29 ;  /* 0x000000ffff3e7224 */ /* 0x000fe200078e001d */
[----:B------:R-:W-:Y:S01]  /*20b70*/  MOV R61, R30 ;  /* 0x0000001e003d7202 */ /* 0x000fe20000000f00 */
[----:B------:R-:W-:Y:S02]  /*20b80*/  IMAD.MOV.U32 R60, RZ, RZ, R31 ;  /* 0x000000ffff3c7224 */ /* 0x000fe400078e001f */
[----:B------:R-:W-:Y:S02]  /*20b90*/  IMAD.MOV.U32 R9, RZ, RZ, R28 ;  /* 0x000000ffff097224 */ /* 0x000fe400078e001c */
[----:B------:R-:W2:Y:S11]  /*20ba0*/  LDSM.16.M88.4 R28, [R92+0x3800] ;  /* 0x003800005c1c783b */ /* 0x000eb60000000200 */
[----:B------:R-:W-:Y:S06]  /*20bb0*/  @!UPT UIADD3 URZ, URZ, URZ, URZ ;  /* 0x0000003f3f3ff290 */ /* 0x000fec000fffe03f */
[----:B------:R-:W-:Y:S01]  /*20bc0*/  IMAD.MOV.U32 R11, RZ, RZ, R20 ;  /* 0x000000ffff0b7224 */ /* 0x000fe200078e0014 */
[----:B------:R-:W-:Y:S01]  /*20bd0*/  MOV R36, R22 ;  /* 0x0000001600247202 */ /* 0x000fe20000000f00 */
[----:B------:R-:W-:Y:S02]  /*20be0*/  IMAD.MOV.U32 R139, RZ, RZ, R21 ;  /* 0x000000ffff8b7224 */ /* 0x000fe400078e0015 */
[----:B------:R-:W-:Y:S02]  /*20bf0*/  IMAD.MOV.U32 R0, RZ, RZ, R23 ;  /* 0x000000ffff007224 */ /* 0x000fe400078e0017 */
[C---:B-1----:R-:W-:Y:S08]  /*20c00*/  HMMA.16816.F32.BF16 R20, R24.reuse, R12, R120 ;  /* 0x0000000c1814723c */ /* 0x042ff00000041878 */
[C---:B------:R-:W-:Y:S11]  /*20c10*/  HMMA.16816.F32.BF16 R12, R24.reuse, R14, R96 ;  /* 0x0000000e180c723c */ /* 0x040ff60000041860 */
[----:B------:R-:W-:Y:S11]  /*20c20*/  @!UPT UIADD3 URZ, URZ, URZ, URZ ;  /* 0x0000003f3f3ff290 */ /* 0x000ff6000fffe03f */
[----:B------:R-:W-:Y:S02]  /*20c30*/  @!UPT UIADD3 URZ, URZ, URZ, URZ ;  /* 0x0000003f3f3ff290 */ /* 0x000fe4000fffe03f */
[----:B------:R-:W-:Y:S01]  /*20c40*/  IMAD.MOV.U32 R146, RZ, RZ, R12 ;  /* 0x000000ffff927224 */ /* 0x000fe200078e000c */
[----:B------:R-:W-:Y:S01]  /*20c50*/  MOV R144, R14 ;  /* 0x0000000e00907202 */ /* 0x000fe20000000f00 */
[----:B------:R-:W-:Y:S02]  /*20c60*/  IMAD.MOV.U32 R145, RZ, RZ, R13 ;  /* 0x000000ffff917224 */ /* 0x000fe400078e000d */
[----:B------:R-:W-:Y:S02]  /*20c70*/  IMAD.MOV.U32 R140, RZ, RZ, R15 ;  /* 0x000000ffff8c7224 */ /* 0x000fe400078e000f */
[----:B--2---:R-:W-:Y:S01]  /*20c80*/  HMMA.16816.F32.BF16 R12, R24, R28, R84 ;  /* 0x0000001c180c723c */ /* 0x004fe20000041854 */
[----:B------:R-:W-:Y:S01]  /*20c90*/  IMAD.MOV.U32 R235, RZ, RZ, R142 ;  /* 0x000000ffffeb7224 */ /* 0x000fe200078e008e */
[----:B------:R-:W-:Y:S01]  /*20ca0*/  MOV R91, R22 ;  /* 0x00000016005b7202 */ /* 0x000fe20000000f00 */
[----:B------:R-:W-:Y:S02]  /*20cb0*/  IMAD.MOV.U32 R120, RZ, RZ, R21 ;  /* 0x000000ffff787224 */ /* 0x000fe400078e0015 */
[----:B------:R-:W-:-:S02]  /*20cc0*/  IMAD.MOV.U32 R90, RZ, RZ, R23 ;  /* 0x000000ffff5a7224 */ /* 0x000fc400078e0017 */
[----:B------:R-:W-:Y:S02]  /*20cd0*/  IMAD.MOV.U32 R40, RZ, RZ, R20 ;  /* 0x000000ffff287224 */ /* 0x000fe400078e0014 */
[----:B------:R-:W1:Y:S11]  /*20ce0*/  LDSM.16.M88.4 R20, [R92+0x4800] ;  /* 0x004800005c14783b */ /* 0x000e760000000200 */
[----:B------:R-:W-:Y:S04]  /*20cf0*/  @!UPT UIADD3 URZ, URZ, URZ, URZ ;  /* 0x0000003f3f3ff290 */ /* 0x000fe8000fffe03f */
[----:B------:R-:W-:Y:S01]  /*20d00*/  IMAD.MOV.U32 R143, RZ, RZ, R12 ;  /* 0x000000ffff8f7224 */ /* 0x000fe200078e000c */
[----:B------:R-:W-:Y:S01]  /*20d10*/  MOV R141, R14 ;  /* 0x0000000e008d7202 */ /* 0x000fe20000000f00 */
[----:B------:R-:W-:Y:S02]  /*20d20*/  IMAD.MOV.U32 R142, RZ, RZ, R13 ;  /* 0x000000ffff8e7224 */ /* 0x000fe400078e000d */
[----:B------:R-:W-:Y:S02]  /*20d30*/  IMAD.MOV.U32 R249, RZ, RZ, R15 ;  /* 0x000000fffff97224 */ /* 0x000fe400078e000f */
[----:B------:R-:W2:Y:S01]  /*20d40*/  LDSM.16.M88.4 R12, [R92+0x5000] ;  /* 0x005000005c0c783b */ /* 0x000ea20000000200 */
[----:B------:R-:W-:Y:S01]  /*20d50*/  HMMA.16816.F32.BF16 R28, R24, R30, R128 ;  /* 0x0000001e181c723c */ /* 0x000fe20000041880 */
        /* <DEDUP_REMOVED lines=15> */
[----:B------:R-:W-:-:S02]  /*20e50*/  IMAD.MOV.U32 R122, RZ, RZ, R235 ;  /* 0x000000ffff7a7224 */ /* 0x000fc400078e00eb */
[----:B------:R-:W-:Y:S02]  /*20e60*/  IMAD.MOV.U32 R41, RZ, RZ, R232 ;  /* 0x000000ffff297224 */ /* 0x000fe400078e00e8 */
[----:B------:R-:W-:Y:S01]  /*20e70*/  IMAD.MOV.U32 R125, RZ, RZ, R227 ;  /* 0x000000ffff7d7224 */ /* 0x000fe200078e00e3 */
[----:B-1----:R-:W-:Y:S01]  /*20e80*/  HMMA.16816.F32.BF16 R232, R24, R20, R108 ;  /* 0x0000001418e8723c */ /* 0x002fe2000004186c */
[----:B------:R-:W-:-:S07]  /*20e90*/  IMAD.MOV.U32 R213, RZ, RZ, R225 ;  /* 0x000000ffffd57224 */ /* 0x000fce00078e00e1 */
[C---:B------:R-:W-:Y:S01]  /*20ea0*/  HMMA.16816.F32.BF16 R224, R24.reuse, R22, R76 ;  /* 0x0000001618e0723c */ /* 0x040fe2000004184c */
[----:B------:R-:W1:Y:S07]  /*20eb0*/  LDSM.16.M88.4 R20, [R92+0x6000] ;  /* 0x006000005c14783b */ /* 0x000e6e0000000200 */
[C---:B--2---:R-:W-:Y:S08]  /*20ec0*/  HMMA.16816.F32.BF16 R172, R24.reuse, R12, R72 ;  /* 0x0000000c18ac723c */ /* 0x044ff00000041848 */
[----:B------:R-:W-:Y:S01]  /*20ed0*/  HMMA.16816.F32.BF16 R128, R24, R14, R68 ;  /* 0x0000000e1880723c */ /* 0x000fe20000041844 */
[----:B------:R-:W2:Y:S01]  /*20ee0*/  LDSM.16.M88.4 R12, [R92+0x6800] ;  /* 0x006800005c0c783b */ /* 0x000ea20000000200 */
[----:B------:R-:W-:Y:S01]  /*20ef0*/  MOV R117, R116 ;  /* 0x0000007400757202 */ /* 0x000fe20000000f00 */
[----:B------:R-:W-:Y:S01]  /*20f00*/  IMAD.MOV.U32 R116, RZ, RZ, R94 ;  /* 0x000000ffff747224 */ /* 0x000fe200078e005e */
[----:B------:R-:W-:Y:S01]  /*20f10*/  MOV R93, R30 ;  /* 0x0000001e005d7202 */ /* 0x000fe20000000f00 */
[----:B------:R-:W-:-:S02]  /*20f20*/  IMAD.MOV.U32 R95, RZ, RZ, R28 ;  /* 0x000000ffff5f7224 */ /* 0x000fc400078e001c */
[----:B------:R-:W-:Y:S02]  /*20f30*/  IMAD.MOV.U32 R94, RZ, RZ, R29 ;  /* 0x000000ffff5e7224 */ /* 0x000fe400078e001d */
[----:B------:R-:W-:Y:S02]  /*20f40*/  IMAD.MOV.U32 R47, RZ, RZ, R31 ;  /* 0x000000ffff2f7224 */ /* 0x000fe400078e001f */
[----:B------:R-:W-:Y:S01]  /*20f50*/  HMMA.16816.F32.BF16 R28, R24, R32, R112 ;  /* 0x00000020181c723c */ /* 0x000fe20000041870 */
[----:B------:R-:W-:Y:S01]  /*20f60*/  IMAD.MOV.U32 R96, RZ, RZ, R61 ;  /* 0x000000ffff607224 */ /* 0x000fe200078e003d */
[----:B------:R-:W-:Y:S01]  /*20f70*/  MOV R97, R60 ;  /* 0x0000003c00617202 */ /* 0x000fe20000000f00 */
[----:B------:R-:W-:Y:S01]  /*20f80*/  IMAD.MOV.U32 R121, RZ, RZ, R240 ;  /* 0x000000ffff797224 */ /* 0x000fe200078e00f0 */
[----:B------:R-:W-:-:S04]  /*20f90*/  MOV R248, R241 ;  /* 0x000000f100f87202 */ /* 0x000fc80000000f00 */
[C---:B------:R-:W-:Y:S01]  /*20fa0*/  HMMA.16816.F32.BF16 R240, R24.reuse, R34, R80 ;  /* 0x0000002218f0723c */ /* 0x040fe20000041850 */
[----:B------:R-:W-:Y:S01]  /*20fb0*/  IMAD.MOV.U32 R87, RZ, RZ, R62 ;  /* 0x000000ffff577224 */ /* 0x000fe200078e003e */
[----:B------:R-:W-:Y:S05]  /*20fc0*/  LDSM.16.M88.4 R32, [R92+0x5800] ;  /* 0x005800005c20783b */ /* 0x000fea0000000200 */
[----:B------:R-:W-:Y:S01]  /*20fd0*/  MOV R80, R99 ;  /* 0x0000006300507202 */ /* 0x000fe20000000f00 */
[----:B-1----:R-:W-:Y:S08]  /*20fe0*/  HMMA.16816.F32.BF16 R100, R24, R22, R192 ;  /* 0x000000161864723c */ /* 0x002ff000000418c0 */
[----:B------:R-:W-:Y:S01]  /*20ff0*/  IMAD.MOV.U32 R46, RZ, RZ, R28 ;  /* 0x000000ffff2e7224 */ /* 0x000fe200078e001c */
[----:B------:R-:W-:Y:S01]  /*21000*/  MOV R45, R29 ;  /* 0x0000001d002d7202 */ /* 0x000fe20000000f00 */
[----:B------:R-:W-:-:S02]  /*21010*/  IMAD.MOV.U32 R44, RZ, RZ, R30 ;  /* 0x000000ffff2c7224 */ /* 0x000fc400078e001e */
[----:B------:R-:W-:Y:S02]  /*21020*/  IMAD.MOV.U32 R16, RZ, RZ, R31 ;  /* 0x000000ffff107224 */ /* 0x000fe400078e001f */
[----:B------:R-:W1:Y:S01]  /*21030*/  LDSM.16.M88.4 R28, [R92+0x7000] ;  /* 0x007000005c1c783b */ /* 0x000e620000000200 */
[----:B--2---:R-:W-:Y:S01]  /*21040*/  HMMA.16816.F32.BF16 R112, R24, R12, R196 ;  /* 0x0000000c1870723c */ /* 0x004fe200000418c4 */
[----:B------:R-:W-:Y:S01]  /*21050*/  MOV R193, R96 ;  /* 0x0000006000c17202 */ /* 0x000fe20000000f00 */
[----:B------:R-:W-:-:S05]  /*21060*/  IMAD.MOV.U32 R194, RZ, RZ, R97 ;  /* 0x000000ffffc27224 */ /* 0x000fca00078e0061 */
[----:B------:R-:W-:Y:S02]  /*21070*/  IMAD.MOV.U32 R199, RZ, RZ, R98 ;  /* 0x000000ffffc77224 */ /* 0x000fe400078e0062 */
[C---:B------:R-:W-:Y:S01]  /*21080*/  HMMA.16816.F32.BF16 R96, R24.reuse, R14, R56 ;  /* 0x0000000e1860723c */ /* 0x040fe20000041838 */
[----:B------:R-:W2:Y:S01]  /*21090*/  LDSM.16.M88.4 R12, [R92+0x8000] ;  /* 0x008000005c0c783b */ /* 0x000ea20000000200 */
[----:B------:R-:W-:Y:S01]  /*210a0*/  IMAD.MOV.U32 R196, RZ, RZ, R120 ;  /* 0x000000ffffc47224 */ /* 0x000fe200078e0078 */
[----:B------:R-:W-:Y:S01]  /*210b0*/  MOV R198, R90 ;  /* 0x0000005a00c67202 */ /* 0x000fe20000000f00 */
[----:B------:R-:W-:Y:S02]  /*210c0*/  IMAD.MOV.U32 R197, RZ, RZ, R91 ;  /* 0x000000ffffc57224 */ /* 0x000fe400078e005b */
[----:B------:R-:W-:Y:S02]  /*210d0*/  IMAD.MOV.U32 R192, RZ, RZ, R87 ;  /* 0x000000ffffc07224 */ /* 0x000fe400078e0057 */
[C---:B------:R-:W-:Y:S01]  /*210e0*/  HMMA.16816.F32.BF16 R52, R24.reuse, R20, R176 ;  /* 0x000000141834723c */ /* 0x040fe200000418b0 */
[----:B------:R-:W-:Y:S01]  /*210f0*/  IMAD.MOV.U32 R195, RZ, RZ, R86 ;  /* 0x000000ffffc37224 */ /* 0x000fe200078e0056 */
[----:B------:R-:W3:Y:S06]  /*21100*/  LDSM.16.M88.4 R20, [R92+0x7800] ;  /* 0x007800005c14783b */ /* 0x000eec0000000200 */
[----:B-1----:R-:W-:Y:S07]  /*21110*/  HMMA.16816.F32.BF16 R108, R24, R28, R200 ;  /* 0x0000001c186c723c */ /* 0x002fee00000418c8 */
[----:B------:R-:W-:Y:S01]  /*21120*/  MOV R203, R40 ;  /* 0x0000002800cb7202 */ /* 0x000fe20000000f00 */
[----:B------:R-:W-:-:S02]  /*21130*/  IMAD.MOV.U32 R202, RZ, RZ, R41 ;  /* 0x000000ffffca7224 */ /* 0x000fc400078e0029 */
[----:B------:R-:W-:Y:S01]  /*21140*/  IMAD.MOV.U32 R201, RZ, RZ, R196 ;  /* 0x000000ffffc97224 */ /* 0x000fe200078e00c4 */
[C---:B--2---:R-:W-:Y:S01]  /*21150*/  HMMA.16816.F32.BF16 R84, R24.reuse, R12, R216 ;  /* 0x0000000c1854723c */ /* 0x044fe200000418d8 */
[----:B------:R-:W-:Y:S02]  /*21160*/  IMAD.MOV.U32 R200, RZ, RZ, R203 ;  /* 0x000000ffffc87224 */ /* 0x000fe400078e00cb */
[----:B------:R-:W-:Y:S02]  /*21170*/  IMAD.MOV.U32 R196, RZ, RZ, R199 ;  /* 0x000000ffffc47224 */ /* 0x000fe400078e00c7 */
[----:B------:R-:W-:Y:S02]  /*21180*/  IMAD.MOV.U32 R203, RZ, RZ, R198 ;  /* 0x000000ffffcb7224 */ /* 0x000fe400078e00c6 */
[----:B------:R-:W-:Y:S01]  /*21190*/  IMAD.MOV.U32 R199, RZ, RZ, R194 ;  /* 0x000000ffffc77224 */ /* 0x000fe200078e00c2 */
[----:B------:R-:W-:Y:S01]  /*211a0*/  HMMA.16816.F32.BF16 R72, R24, R14, R220 ;  /* 0x0000000e1848723c */ /* 0x000fe200000418dc */
[----:B------:R1:W-:Y:S01]  /*211b0*/  LDSM.16.M88.4 R12, [R202] ;  /* 0x00000000ca0c783b */ /* 0x0003e20000000200 */
[----:B------:R-:W-:-:S02]  /*211c0*/  IMAD.MOV.U32 R198, RZ, RZ, R193 ;  /* 0x000000ffffc67224 */ /* 0x000fc400078e00c1 */
[----:B------:R-:W-:Y:S02]  /*211d0*/  IMAD.MOV.U32 R194, RZ, RZ, R36 ;  /* 0x000000ffffc27224 */ /* 0x000fe400078e0024 */
[----:B------:R-:W-:Y:S02]  /*211e0*/  IMAD.MOV.U32 R193, RZ, RZ, R139 ;  /* 0x000000ffffc17224 */ /* 0x000fe400078e008b */
[----:B------:R-:W-:Y:S02]  /*211f0*/  IMAD.MOV.U32 R36, RZ, RZ, R118 ;  /* 0x000000ffff247224 */ /* 0x000fe400078e0076 */
[----:B------:R-:W-:Y:S01]  /*21200*/  IMAD.MOV.U32 R139, RZ, RZ, R117 ;  /* 0x000000ffff8b7224 */ /* 0x000fe200078e0075 */
[----:B------:R-:W2:Y:S04]  /*21210*/  LDL.LU R118, [R1+0x108] ;  /* 0x0001080001767983 */ /* 0x000ea80000300800 */
[----:B------:R-:W2:Y:S01]  /*21220*/  LDL.LU R117, [R1+0x10c] ;  /* 0x00010c0001757983 */ /* 0x000ea20000300800 */
[----:B-1----:R-:W-:-:S02]  /*21230*/  MOV R202, R197 ;  /* 0x000000c500ca7202 */ /* 0x002fc40000000f00 */
[----:B------:R-:W-:Y:S02]  /*21240*/  MOV R197, R192 ;  /* 0x000000c000c57202 */ /* 0x000fe40000000f00 */
[----:B------:R-:W-:Y:S02]  /*21250*/  MOV R192, R195 ;  /* 0x000000c300c07202 */ /* 0x000fe40000000f00 */
[----:B------:R-:W-:Y:S02]  /*21260*/  MOV R195, R0 ;  /* 0x0000000000c37202 */ /* 0x000fe40000000f00 */
[----:B------:R-:W2:Y:S01]  /*21270*/  LDL.LU R0, [R1+0xcc] ;  /* 0x0000cc0001007983 */ /* 0x000ea20000300800 */
[----:B------:R-:W-:Y:S01]  /*21280*/  IMAD.MOV.U32 R81, RZ, RZ, R121 ;  /* 0x000000ffff517224 */ /* 0x000fe200078e0079 */
[----:B------:R-:W-:Y:S01]  /*21290*/  MOV R83, R123 ;  /* 0x0000007b00537202 */ /* 0x000fe20000000f00 */
[----:B------:R-:W-:Y:S02]  /*212a0*/  IMAD.MOV.U32 R82, RZ, RZ, R122 ;  /* 0x000000ffff527224 */ /* 0x000fe400078e007a */
[C---:B------:R-:W-:Y:S01]  /*212b0*/  HMMA.16816.F32.BF16 R120, R24.reuse, R30, R204 ;  /* 0x0000001e1878723c */ /* 0x040fe200000418cc */
[----:B------:R-:W1:Y:S06]  /*212c0*/  LDSM.16.M88.4 R28, [R92+0x9800] ;  /* 0x009800005c1c783b */ /* 0x000e6c0000000200 */
[----:B------:R-:W-:Y:S01]  /*212d0*/  MOV R204, R146 ;  /* 0x0000009200cc7202 */ /* 0x000fe20000000f00 */
[----:B------:R-:W-:Y:S01]  /*212e0*/  IMAD.MOV.U32 R205, RZ, RZ, R145 ;  /* 0x000000ffffcd7224 */ /* 0x000fe200078e0091 */
[----:B------:R1:W5:Y:S01]  /*212f0*/  LDL.LU R146, [R1+0x18c] ;  /* 0x00018c0001927983 */ /* 0x0003620000300800 */
[C---:B------:R-:W-:Y:S01]  /*21300*/  HMMA.16816.F32.BF16 R68, R24.reuse, R32, R104 ;  /* 0x000000201844723c */ /* 0x040fe20000041868 */
[----:B------:R-:W-:Y:S01]  /*21310*/  IMAD.MOV.U32 R206, RZ, RZ, R144 ;  /* 0x000000ffffce7224 */ /* 0x000fe200078e0090 */
[----:B------:R-:W-:Y:S01]  /*21320*/  MOV R207, R140 ;  /* 0x0000008c00cf7202 */ /* 0x000fe20000000f00 */
[----:B------:R1:W5:Y:S04]  /*21330*/  LDL.LU R145, [R1+0x188] ;  /* 0x0001880001917983 */ /* 0x0003680000300800 */
[----:B------:R1:W5:Y:S01]  /*21340*/  LDL.LU R144, [R1+0x184] ;  /* 0x0001840001907983 */ /* 0x0003620000300800 */
[----:B---3--:R-:W-:Y:S03]  /*21350*/  HMMA.16816.F32.BF16 R104, R24, R20, R208 ;  /* 0x000000141868723c */ /* 0x008fe600000418d0 */
[----:B------:R-:W3:Y:S04]  /*21360*/  LDL.LU R140, [R1+0x100] ;  /* 0x00010000018c7983 */ /* 0x000ee80000300800 */
[----:B------:R-:W-:Y:S01]  /*21370*/  IMAD.MOV.U32 R208, RZ, RZ, R143 ;  /* 0x000000ffffd07224 */ /* 0x000fe200078e008f */
[----:B------:R-:W-:Y:S01]  /*21380*/  MOV R210, R141 ;  /* 0x0000008d00d27202 */ /* 0x000fe20000000f00 */
[----:B------:R1:W5:Y:S01]  /*21390*/  LDL.LU R143, [R1+0x180] ;  /* 0x00018000018f7983 */ /* 0x0003620000300800 */
[----:B------:R-:W-:-:S02]  /*213a0*/  IMAD.MOV.U32 R209, RZ, RZ, R142 ;  /* 0x000000ffffd17224 */ /* 0x000fc400078e008e */
[----:B------:R-:W-:Y:S01]  /*213b0*/  IMAD.MOV.U32 R211, RZ, RZ, R249 ;  /* 0x000000ffffd37224 */ /* 0x000fe200078e00f9 */
[----:B------:R1:W5:Y:S04]  /*213c0*/  LDL.LU R142, [R1+0x17c] ;  /* 0x00017c00018e7983 */ /* 0x0003680000300800 */
[----:B------:R1:W5:Y:S04]  /*213d0*/  LDL.LU R141, [R1+0x178] ;  /* 0x00017800018d7983 */ /* 0x0003680000300800 */
[----:B------:R-:W3:Y:S01]  /*213e0*/  LDL.LU R249, [R1+0xc4] ;  /* 0x0000c40001f97983 */ /* 0x000ee20000300800 */
[----:B------:R-:W-:-:S02]  /*213f0*/  IMAD.MOV.U32 R127, RZ, RZ, R63 ;  /* 0x000000ffff7f7224 */ /* 0x000fc400078e003f */
[C---:B------:R-:W-:Y:S01]  /*21400*/  HMMA.16816.F32.BF16 R60, R24.reuse, R34, R64 ;  /* 0x00000022183c723c */ /* 0x040fe20000041840 */
[----:B------:R-:W1:Y:S01]  /*21410*/  LDSM.16.M88.4 R32, [R92+0x8800] ;  /* 0x008800005c20783b */ /* 0x000e620000000200 */
[----:B------:R-:W-:Y:S02]  /*21420*/  IMAD.MOV.U32 R176, RZ, RZ, R89 ;  /* 0x000000ffffb07224 */ /* 0x000fe400078e0059 */
[----:B------:R-:W-:Y:S01]  /*21430*/  IMAD.MOV.U32 R177, RZ, RZ, R88 ;  /* 0x000000ffffb17224 */ /* 0x000fe200078e0058 */
[----:B------:R-:W-:Y:S01]  /*21440*/  MOV R178, R43 ;  /* 0x0000002b00b27202 */ /* 0x000fe20000000f00 */
[----:B------:R-:W-:Y:S02]  /*21450*/  IMAD.MOV.U32 R179, RZ, RZ, R42 ;  /* 0x000000ffffb37224 */ /* 0x000fe400078e002a */
[----:B------:R-:W-:Y:S01]  /*21460*/  HMMA.16816.F32.BF16 R88, R24, R22, R48 ;  /* 0x000000161858723c */ /* 0x000fe20000041830 */
[----:B------:R1:W-:Y:S04]  /*21470*/  LDSM.16.M88.4 R40, [R92+0x9000] ;  /* 0x009000005c28783b */ /* 0x0003e80000000200 */
[----:B------:R-:W1:Y:S02]  /*21480*/  LDSM.16.M88.4 R20, [R3] ;  /* 0x000000000314783b */ /* 0x000e640000000200 */
        /* <DEDUP_REMOVED lines=8> */
[----:B-1----:R-:W-:Y:S07]  /*21510*/  HMMA.16816.F32.BF16 R92, R24, R28, R196 ;  /* 0x0000001c185c723c */ /* 0x002fee00000418c4 */
[----:B------:R-:W-:Y:S01]  /*21520*/  IMAD.MOV.U32 R196, RZ, RZ, R46 ;  /* 0x000000ffffc47224 */ /* 0x000fe200078e002e */
[----:B------:R-:W-:Y:S01]  /*21530*/  MOV R198, R44 ;  /* 0x0000002c00c67202 */ /* 0x000fe20000000f00 */
[----:B------:R-:W-:-:S02]  /*21540*/  IMAD.MOV.U32 R197, RZ, RZ, R45 ;  /* 0x000000ffffc57224 */ /* 0x000fc400078e002d */
[----:B------:R-:W1:Y:S01]  /*21550*/  LDSM.16.M88.4 R44, [R11] ;  /* 0x000000000b2c783b */ /* 0x000e620000000200 */
[C---:B------:R-:W-:Y:S08]  /*21560*/  HMMA.16816.F32.BF16 R64, R24.reuse, R32, R228 ;  /* 0x000000201840723c */ /* 0x040ff000000418e4 */
[C---:B------:R-:W-:Y:S08]  /*21570*/  HMMA.16816.F32.BF16 R56, R24.reuse, R34, R236 ;  /* 0x000000221838723c */ /* 0x040ff000000418ec */
[----:B------:R-:W-:Y:S01]  /*21580*/  HMMA.16816.F32.BF16 R124, R24, R30, R124 ;  /* 0x0000001e187c723c */ /* 0x000fe2000004187c */
[----:B------:R1:W-:Y:S07]  /*21590*/  LDSM.16.M88.4 R28, [R9] ;  /* 0x00000000091c783b */ /* 0x0003ee0000000200 */
[----:B------:R-:W-:Y:S01]  /*215a0*/  HMMA.16816.F32.BF16 R176, R20, R12, R176 ;  /* 0x0000000c14b0723c */ /* 0x000fe200000418b0 */
[----:B------:R-:W-:-:S07]  /*215b0*/  IMAD.MOV.U32 R199, RZ, RZ, R16 ;  /* 0x000000ffffc77224 */ /* 0x000fce00078e0010 */
[C---:B------:R-:W-:Y:S08]  /*215c0*/  HMMA.16816.F32.BF16 R192, R20.reuse, R14, R192 ;  /* 0x0000000e14c0723c */ /* 0x040ff000000418c0 */
[----:B-1----:R-:W-:Y:S08]  /*215d0*/  HMMA.16816.F32.BF16 R12, R20, R44, R48 ;  /* 0x0000002c140c723c */ /* 0x002ff00000041830 */
[C---:B------:R-:W-:Y:S08]  /*215e0*/  HMMA.16816.F32.BF16 R76, R24.reuse, R40, R244 ;  /* 0x00000028184c723c */ /* 0x040ff000000418f4 */
[----:B------:R-:W-:Y:S01]  /*215f0*/  HMMA.16816.F32.BF16 R80, R24, R42, R80 ;  /* 0x0000002a1850723c */ /* 0x000fe20000041850 */
[----:B------:R-:W-:Y:S07]  /*21600*/  LDSM.16.M88.4 R24, [R248] ;  /* 0x00000000f818783b */ /* 0x000fee0000000200 */
[----:B------:R-:W-:Y:S01]  /*21610*/  IMAD.MOV.U32 R44, RZ, RZ, R13 ;  /* 0x000000ffff2c7224 */ /* 0x000fe200078e000d */
[----:B------:R-:W-:Y:S01]  /*21620*/  MOV R16, R14 ;  /* 0x0000000e00107202 */ /* 0x000fe20000000f00 */
[----:B------:R-:W-:-:S02]  /*21630*/  IMAD.MOV.U32 R11, RZ, RZ, R15 ;  /* 0x000000ffff0b7224 */ /* 0x000fc400078e000f */
[----:B------:R-:W-:Y:S02]  /*21640*/  IMAD.MOV.U32 R3, RZ, RZ, R12 ;  /* 0x000000ffff037224 */ /* 0x000fe400078e000c */
[C---:B------:R-:W-:Y:S01]  /*21650*/  HMMA.16816.F32.BF16 R12, R20.reuse, R46, R208 ;  /* 0x0000002e140c723c */ /* 0x040fe200000418d0 */
[----:B------:R-:W-:Y:S11]  /*21660*/  IMAD.MOV.U32 R9, RZ, RZ, R136 ;  /* 0x000000ffff097224 */ /* 0x000ff600078e0088 */
[----:B------:R-:W-:Y:S11]  /*21670*/  @!UPT UIADD3 URZ, URZ, URZ, URZ ;  /* 0x0000003f3f3ff290 */ /* 0x000ff6000fffe03f */
[----:B------:R-:W-:Y:S01]  /*21680*/  @!UPT UIADD3 URZ, URZ, URZ, URZ ;  /* 0x0000003f3f3ff290 */ /* 0x000fe2000fffe03f */
[----:B------:R-:W-:Y:S01]  /*21690*/  MOV R231, R13 ;  /* 0x0000000d00e77202 */ /* 0x000fe20000000f00 */
[----:B------:R-:W-:Y:S01]  /*216a0*/  IMAD.MOV.U32 R230, RZ, RZ, R14 ;  /* 0x000000ffffe67224 */ /* 0x000fe200078e000e */
[----:B------:R-:W-:Y:S01]  /*216b0*/  MOV R228, R12 ;  /* 0x0000000c00e47202 */ /* 0x000fe20000000f00 */
[----:B------:R-:W-:Y:S02]  /*216c0*/  IMAD.MOV.U32 R229, RZ, RZ, R15 ;  /* 0x000000ffffe57224 */ /* 0x000fe400078e000f */
[----:B------:R-:W-:Y:S04]  /*216d0*/  LDSM.16.M88.4 R12, [R213] ;  /* 0x00000000d50c783b */ /* 0x000fe80000000200 */
[----:B--2---:R1:W2:Y:S04]  /*216e0*/  LDSM.16.M88.4 R32, [R0] ;  /* 0x000000000020783b */ /* 0x0042a80000000200 */
[----:B-1----:R-:W4:Y:S01]  /*216f0*/  LD.E R0, [R18.64+0x18c] ;  /* 0x00018c0612007980 */ /* 0x002f22000c101900 */
[C---:B--2---:R-:W-:Y:S03]  /*21700*/  HMMA.16816.F32.BF16 R48, R20.reuse, R32, R196 ;  /* 0x000000201430723c */ /* 0x044fe600000418c4 */
[----:B---3--:R-:W1:Y:S05]  /*21710*/  LDSM.16.M88.4 R40, [R249] ;  /* 0x00000000f928783b */ /* 0x008e6a0000000200 */
        /* <DEDUP_REMOVED lines=8> */
[C---:B------:R-:W-:Y:S08]  /*217a0*/  HMMA.16816.F32.BF16 R28, R20.reuse, R30, R224 ;  /* 0x0000001e141c723c */ /* 0x040ff000000418e0 */
[C---:B-1----:R-:W-:Y:S08]  /*217b0*/  HMMA.16816.F32.BF16 R200, R20.reuse, R40, R200 ;  /* 0x0000002814c8723c */ /* 0x042ff000000418c8 */
[----:B------:R-:W-:Y:S01]  /*217c0*/  HMMA.16816.F32.BF16 R204, R20, R42, R204 ;  /* 0x0000002a14cc723c */ /* 0x000fe200000418cc */
[----:B------:R1:W2:Y:S01]  /*217d0*/  LDSM.16.M88.4 R40, [R2] ;  /* 0x000000000228783b */ /* 0x0002a20000000200 */
[----:B------:R-:W-:Y:S01]  /*217e0*/  IMAD.MOV.U32 R45, RZ, RZ, R48 ;  /* 0x000000ffff2d7224 */ /* 0x000fe200078e0030 */
[----:B------:R-:W-:Y:S01]  /*217f0*/  MOV R248, R50 ;  /* 0x0000003200f87202 */ /* 0x000fe20000000f00 */
[----:B------:R-:W-:Y:S01]  /*21800*/  IMAD.MOV.U32 R249, RZ, RZ, R49 ;  /* 0x000000fffff97224 */ /* 0x000fe200078e0031 */
[----:B------:R-:W-:Y:S01]  /*21810*/  MOV R196, R133 ;  /* 0x0000008500c47202 */ /* 0x000fe20000000f00 */
[----:B------:R-:W-:-:S02]  /*21820*/  IMAD.MOV.U32 R213, RZ, RZ, R51 ;  /* 0x000000ffffd57224 */ /* 0x000fc400078e0033 */
[----:B------:R3:W2:Y:S01]  /*21830*/  LDSM.16.M88.4 R48, [R140] ;  /* 0x000000008c30783b */ /* 0x0006a20000000200 */
[----:B------:R-:W-:Y:S02]  /*21840*/  IMAD.MOV.U32 R136, RZ, RZ, R30 ;  /* 0x000000ffff887224 */ /* 0x000fe400078e001e */
[----:B------:R-:W-:Y:S02]  /*21850*/  IMAD.MOV.U32 R133, RZ, RZ, R31 ;  /* 0x000000ffff857224 */ /* 0x000fe400078e001f */
[----:B-1----:R-:W-:Y:S01]  /*21860*/  IMAD.MOV.U32 R2, RZ, RZ, R36 ;  /* 0x000000ffff027224 */ /* 0x002fe200078e0024 */
[----:B------:R-:W-:Y:S02]  /*21870*/  MOV R36, R139 ;  /* 0x0000008b00247202 */ /* 0x000fe40000000f00 */
[----:B------:R-:W-:Y:S01]  /*21880*/  MOV R139, R29 ;  /* 0x0000001d008b7202 */ /* 0x000fe20000000f00 */
[----:B---3--:R-:W-:Y:S02]  /*21890*/  IMAD.MOV.U32 R140, RZ, RZ, R28 ;  /* 0x000000ffff8c7224 */ /* 0x008fe400078e001c */
[C---:B------:R-:W-:Y:S08]  /*218a0*/  HMMA.16816.F32.BF16 R28, R20.reuse, R24, R172 ;  /* 0x00000018141c723c */ /* 0x040ff000000418ac */
[C---:B------:R-:W-:Y:S11]  /*218b0*/  HMMA.16816.F32.BF16 R172, R20.reuse, R12, R68 ;  /* 0x0000000c14ac723c */ /* 0x040ff60000041844 */
[----:B------:R-:W-:Y:S05]  /*218c0*/  @!UPT UIADD3 URZ, URZ, URZ, URZ ;  /* 0x0000003f3f3ff290 */ /* 0x000fea000fffe03f */
[----:B------:R-:W-:Y:S01]  /*218d0*/  MOV R216, R29 ;  /* 0x0000001d00d87202 */ /* 0x000fe20000000f00 */
[----:B------:R-:W-:Y:S01]  /*218e0*/  IMAD.MOV.U32 R211, RZ, RZ, R30 ;  /* 0x000000ffffd37224 */ /* 0x000fe200078e001e */
[----:B------:R-:W-:Y:S01]  /*218f0*/  MOV R208, R28 ;  /* 0x0000001c00d07202 */ /* 0x000fe20000000f00 */
[----:B------:R-:W-:Y:S02]  /*21900*/  IMAD.MOV.U32 R210, RZ, RZ, R31 ;  /* 0x000000ffffd27224 */ /* 0x000fe400078e001f */
[C---:B------:R-:W-:Y:S08]  /*21910*/  HMMA.16816.F32.BF16 R28, R20.reuse, R14, R60 ;  /* 0x0000000e141c723c */ /* 0x040ff0000004183c */
[----:B--2---:R-:W-:Y:S01]  /*21920*/  HMMA.16816.F32.BF16 R12, R20, R40, R52 ;  /* 0x00000028140c723c */ /* 0x004fe20000041834 */
[----:B------:R-:W-:Y:S01]  /*21930*/  IMAD.MOV.U32 R223, RZ, RZ, R32 ;  /* 0x000000ffffdf7224 */ /* 0x000fe200078e0020 */
[----:B------:R-:W-:Y:S01]  /*21940*/  MOV R221, R34 ;  /* 0x0000002200dd7202 */ /* 0x000fe20000000f00 */
[----:B------:R-:W-:-:S02]  /*21950*/  IMAD.MOV.U32 R222, RZ, RZ, R33 ;  /* 0x000000ffffde7224 */ /* 0x000fc400078e0021 */
[----:B------:R-:W-:Y:S02]  /*21960*/  IMAD.MOV.U32 R220, RZ, RZ, R35 ;  /* 0x000000ffffdc7224 */ /* 0x000fe400078e0023 */
[----:B------:R1:W2:Y:S01]  /*21970*/  LDSM.16.M88.4 R32, [R2] ;  /* 0x000000000220783b */ /* 0x0002a20000000200 */
[----:B------:R-:W-:Y:S01]  /*21980*/  MOV R198, R39 ;  /* 0x0000002700c67202 */ /* 0x000fe20000000f00 */
[----:B------:R-:W-:Y:S02]  /*21990*/  IMAD.MOV.U32 R199, RZ, RZ, R38 ;  /* 0x000000ffffc77224 */ /* 0x000fe400078e0026 */
[----:B------:R-:W-:Y:S02]  /*219a0*/  IMAD.MOV.U32 R197, RZ, RZ, R17 ;  /* 0x000000ffffc57224 */ /* 0x000fe400078e0011 */
[----:B------:R-:W-:Y:S02]  /*219b0*/  IMAD.MOV.U32 R241, RZ, RZ, R16 ;  /* 0x000000fffff17224 */ /* 0x000fe400078e0010 */
[----:B------:R-:W-:Y:S01]  /*219c0*/  IMAD.MOV.U32 R242, RZ, RZ, R11 ;  /* 0x000000fffff27224 */ /* 0x000fe200078e000b */
[----:B------:R-:W-:Y:S01]  /*219d0*/  MOV R38, R29 ;  /* 0x0000001d00267202 */ /* 0x000fe20000000f00 */
[----:B------:R-:W-:-:S02]  /*219e0*/  IMAD.MOV.U32 R39, RZ, RZ, R28 ;  /* 0x000000ffff277224 */ /* 0x000fc400078e001c */
[----:B------:R-:W-:Y:S02]  /*219f0*/  IMAD.MOV.U32 R17, RZ, RZ, R31 ;  /* 0x000000ffff117224 */ /* 0x000fe400078e001f */
[----:B------:R-:W-:Y:S02]  /*21a00*/  IMAD.MOV.U32 R237, RZ, RZ, R10 ;  /* 0x000000ffffed7224 */ /* 0x000fe400078e000a */
[----:B------:R-:W-:Y:S01]  /*21a10*/  IMAD.MOV.U32 R238, RZ, RZ, R7 ;  /* 0x000000ffffee7224 */ /* 0x000fe200078e0007 */
[----:B------:R-:W-:Y:S01]  /*21a20*/  MOV R11, R13 ;  /* 0x0000000d000b7202 */ /* 0x000fe20000000f00 */
[----:B------:R-:W-:Y:S01]  /*21a30*/  IMAD.MOV.U32 R16, RZ, RZ, R12 ;  /* 0x000000ffff107224 */ /* 0x000fe200078e000c */
[----:B------:R-:W-:Y:S01]  /*21a40*/  MOV R7, R15 ;  /* 0x0000000f00077202 */ /* 0x000fe20000000f00 */
[----:B------:R-:W-:Y:S02]  /*21a50*/  IMAD.MOV.U32 R10, RZ, RZ, R14 ;  /* 0x000000ffff0a7224 */ /* 0x000fe400078e000e */
[----:B------:R-:W-:Y:S01]  /*21a60*/  LDSM.16.M88.4 R12, [R116] ;  /* 0x00000000740c783b */ /* 0x000fe20000000200 */
[----:B-1----:R-:W-:-:S02]  /*21a70*/  IMAD.MOV.U32 R2, RZ, RZ, R36 ;  /* 0x000000ffff027224 */ /* 0x002fc400078e0024 */
[----:B------:R-:W-:Y:S02]  /*21a80*/  IMAD.MOV.U32 R36, RZ, RZ, R30 ;  /* 0x000000ffff247224 */ /* 0x000fe400078e001e */
[----:B------:R-:W1:Y:S01]  /*21a90*/  LDSM.16.M88.4 R28, [R118] ;  /* 0x00000000761c783b */ /* 0x000e620000000200 */
[----:B------:R-:W-:Y:S01]  /*21aa0*/  IMAD.MOV.U32 R226, RZ, RZ, R196 ;  /* 0x000000ffffe27224 */ /* 0x000fe200078e00c4 */
[----:B------:R-:W-:Y:S01]  /*21ab0*/  HMMA.16816.F32.BF16 R128, R20, R26, R128 ;  /* 0x0000001a1480723c */ /* 0x000fe20000041880 */
[----:B------:R-:W-:Y:S01]  /*21ac0*/  MOV R227, R45 ;  /* 0x0000002d00e37202 */ /* 0x000fe20000000f00 */
[----:B------:R3:W1:Y:S01]  /*21ad0*/  LDSM.16.M88.4 R24, [R117] ;  /* 0x000000007518783b */ /* 0x0006620000000200 */
[----:B------:R-:W-:-:S03]  /*21ae0*/  MOV R240, R44 ;  /* 0x0000002c00f07202 */ /* 0x000fc60000000f00 */
[----:B------:R1:W1:Y:S02]  /*21af0*/  LDSM.16.M88.4 R44, [R2] ;  /* 0x00000000022c783b */ /* 0x0002640000000200 */
[C---:B------:R-:W-:Y:S02]  /*21b00*/  HMMA.16816.F32.BF16 R244, R20.reuse, R48, R112 ;  /* 0x0000003014f4723c */ /* 0x040fe40000041870 */
[----:B------:R1:W-:Y:S06]  /*21b10*/  LDSM.16.M88.4 R52, [R226] ;  /* 0x00000000e234783b */ /* 0x0003ec0000000200 */
[C---:B------:R-:W-:Y:S01]  /*21b20*/  HMMA.16816.F32.BF16 R232, R20.reuse, R50, R96 ;  /* 0x0000003214e8723c */ /* 0x040fe20000041860 */
[----:B------:R-:W4:Y:S01]  /*21b30*/  LDSM.16.M88.4 R48, [R138] ;  /* 0x000000008a30783b */ /* 0x000f220000000200 */
[----:B------:R-:W-:Y:S01]  /*21b40*/  IMAD.MOV.U32 R196, RZ, RZ, R197 ;  /* 0x000000ffffc47224 */ /* 0x000fe200078e00c5 */
[----:B------:R-:W-:Y:S01]  /*21b50*/  MOV R197, R198 ;  /* 0x000000c600c57202 */ /* 0x000fe20000000f00 */
[----:B------:R-:W-:Y:S01]  /*21b60*/  IMAD.MOV.U32 R198, RZ, RZ, R199 ;  /* 0x000000ffffc67224 */ /* 0x000fe200078e00c7 */
[----:B------:R-:W-:Y:S01]  /*21b70*/  MOV R243, R3 ;  /* 0x0000000300f37202 */ /* 0x000fe20000000f00 */
[----:B------:R-:W-:Y:S01]  /*21b80*/  IMAD.MOV.U32 R199, RZ, RZ, R119 ;  /* 0x000000ffffc77224 */ /* 0x000fe200078e0077 */
[----:B------:R-:W-:Y:S01]  /*21b90*/  MOV R239, R5 ;  /* 0x0000000500ef7202 */ /* 0x000fe20000000f00 */
[----:B------:R-:W-:Y:S01]  /*21ba0*/  IMAD.MOV.U32 R236, RZ, RZ, R4 ;  /* 0x000000ffffec7224 */ /* 0x000fe200078e0004 */
[----:B---3--:R-:W-:Y:S01]  /*21bb0*/  HMMA.16816.F32.BF16 R116, R20, R42, R100 ;  /* 0x0000002a1474723c */ /* 0x008fe20000041864 */
[----:B------:R-:W-:Y:S01]  /*21bc0*/  MOV R68, R240 ;  /* 0x000000f000447202 */ /* 0x000fe20000000f00 */
[----:B------:R-:W-:Y:S01]  /*21bd0*/  IMAD.MOV.U32 R69, RZ, RZ, R241 ;  /* 0x000000ffff457224 */ /* 0x000fe200078e00f1 */
[----:B------:R-:W-:Y:S01]  /*21be0*/  MOV R70, R242 ;  /* 0x000000f200467202 */ /* 0x000fe20000000f00 */
[----:B------:R-:W-:Y:S01]  /*21bf0*/  IMAD.MOV.U32 R63, RZ, RZ, R243 ;  /* 0x000000ffff3f7224 */ /* 0x000fe200078e00f3 */
[----:B------:R-:W-:-:S03]  /*21c00*/  MOV R96, R236 ;  /* 0x000000ec00607202 */ /* 0x000fc60000000f00 */
[C---:B--2---:R-:W-:Y:S01]  /*21c10*/  HMMA.16816.F32.BF16 R40, R20.reuse, R32, R108 ;  /* 0x000000201428723c */ /* 0x044fe2000004186c */
[----:B------:R-:W-:Y:S01]  /*21c20*/  IMAD.MOV.U32 R97, RZ, RZ, R237 ;  /* 0x000000ffff617224 */ /* 0x000fe200078e00ed */
[----:B------:R-:W-:Y:S01]  /*21c30*/  MOV R98, R238 ;  /* 0x000000ee00627202 */ /* 0x000fe20000000f00 */
[----:B------:R-:W-:Y:S01]  /*21c40*/  IMAD.MOV.U32 R99, RZ, RZ, R239 ;  /* 0x000000ffff637224 */ /* 0x000fe200078e00ef */
[----:B------:R-:W-:Y:S01]  /*21c50*/  MOV R100, R219 ;  /* 0x000000db00647202 */ /* 0x000fe20000000f00 */
[----:B------:R-:W-:Y:S01]  /*21c60*/  IMAD.MOV.U32 R101, RZ, RZ, R218 ;  /* 0x000000ffff657224 */ /* 0x000fe200078e00da */
[----:B------:R-:W-:Y:S02]  /*21c70*/  MOV R102, R217 ;  /* 0x000000d900667202 */ /* 0x000fe40000000f00 */
[C---:B------:R-:W-:Y:S01]  /*21c80*/  HMMA.16816.F32.BF16 R240, R20.reuse, R34, R120 ;  /* 0x0000002214f0723c */ /* 0x040fe20000041878 */
[----:B------:R-:W-:Y:S06]  /*21c90*/  LDSM.16.M88.4 R32, [R183] ;  /* 0x00000000b720783b */ /* 0x000fec0000000200 */
[----:B------:R-:W-:Y:S01]  /*21ca0*/  IMAD.MOV.U32 R120, RZ, RZ, R216 ;  /* 0x000000ffff787224 */ /* 0x000fe200078e00d8 */
[----:B-1----:R-:W-:Y:S01]  /*21cb0*/  HMMA.16816.F32.BF16 R236, R20, R28, R104 ;  /* 0x0000001c14ec723c */ /* 0x002fe20000041868 */
[----:B------:R-:W-:Y:S01]  /*21cc0*/  MOV R121, R211 ;  /* 0x000000d300797202 */ /* 0x000fe20000000f00 */
[----:B------:R-:W-:Y:S01]  /*21cd0*/  IMAD.MOV.U32 R122, RZ, RZ, R210 ;  /* 0x000000ffff7a7224 */ /* 0x000fe200078e00d2 */
[----:B------:R-:W-:-:S04]  /*21ce0*/  MOV R123, R209 ;  /* 0x000000d1007b7202 */ /* 0x000fc80000000f00 */
[----:B------:R-:W-:Y:S01]  /*21cf0*/  IMAD.MOV.U32 R107, RZ, RZ, R208 ;  /* 0x000000ffff6b7224 */ /* 0x000fe200078e00d0 */
[C---:B------:R-:W-:Y:S08]  /*21d00*/  HMMA.16816.F32.BF16 R216, R20.reuse, R12, R64 ;  /* 0x0000000c14d8723c */ /* 0x040ff00000041840 */
[C---:B------:R-:W-:Y:S01]  /*21d10*/  HMMA.16816.F32.BF16 R208, R20.reuse, R14, R56 ;  /* 0x0000000e14d0723c */ /* 0x040fe20000041838 */
[----:B------:R-:W1:Y:S01]  /*21d20*/  LDSM.16.M88.4 R12, [R186] ;  /* 0x00000000ba0c783b */ /* 0x000e620000000200 */
[----:B------:R-:W-:Y:S01]  /*21d30*/  MOV R60, R231 ;  /* 0x000000e7003c7202 */ /* 0x000fe20000000f00 */
[----:B------:R-:W-:Y:S01]  /*21d40*/  IMAD.MOV.U32 R61, RZ, RZ, R230 ;  /* 0x000000ffff3d7224 */ /* 0x000fe200078e00e6 */
[----:B------:R-:W-:Y:S01]  /*21d50*/  MOV R62, R229 ;  /* 0x000000e5003e7202 */ /* 0x000fe20000000f00 */
[----:B------:R-:W-:Y:S01]  /*21d60*/  IMAD.MOV.U32 R103, RZ, RZ, R228 ;  /* 0x000000ffff677224 */ /* 0x000fe200078e00e4 */
[----:B------:R-:W-:Y:S01]  /*21d70*/  MOV R108, R223 ;  /* 0x000000df006c7202 */ /* 0x000fe20000000f00 */
[----:B------:R-:W-:Y:S01]  /*21d80*/  IMAD.MOV.U32 R71, RZ, RZ, R227 ;  /* 0x000000ffff477224 */ /* 0x000fe200078e00e3 */
[C---:B------:R-:W-:Y:S01]  /*21d90*/  HMMA.16816.F32.BF16 R228, R20.reuse, R30, R88 ;  /* 0x0000001e14e4723c */ /* 0x040fe20000041858 */
        /* <DEDUP_REMOVED lines=10> */
[----:B------:R-:W-:Y:S01]  /*21e40*/  HMMA.16816.F32.BF16 R224, R20, R24, R84 ;  /* 0x0000001814e0723c */ /* 0x000fe20000041854 */
[----:B------:R-:W-:-:S07]  /*21e50*/  IMAD.MOV.U32 R3, RZ, RZ, R42 ;  /* 0x000000ffff037224 */ /* 0x000fce00078e002a */
[C---:B------:R-:W-:Y:S01]  /*21e60*/  HMMA.16816.F32.BF16 R112, R20.reuse, R46, R80 ;  /* 0x0000002e1470723c */ /* 0x040fe20000041850 */
[----:B------:R-:W2:Y:S01]  /*21e70*/  LDSM.16.M88.4 R40, [R183+0x800] ;  /* 0x00080000b728783b */ /* 0x000ea20000000200 */
[----:B------:R-:W-:Y:S01]  /*21e80*/  IMAD.MOV.U32 R105, RZ, RZ, R100 ;  /* 0x000000ffff697224 */ /* 0x000fe200078e0064 */
[----:B------:R-:W-:Y:S02]  /*21e90*/  MOV R104, R123 ;  /* 0x0000007b00687202 */ /* 0x000fe40000000f00 */
[----:B------:R-:W-:Y:S03]  /*21ea0*/  LDSM.16.M88.4 R56, [R183+0x2000] ;  /* 0x00200000b738783b */ /* 0x000fe60000000200 */
[C---:B------:R-:W-:Y:S08]  /*21eb0*/  HMMA.16816.F32.BF16 R220, R20.reuse, R26, R72 ;  /* 0x0000001a14dc723c */ /* 0x040ff00000041848 */
[C---:B----4-:R-:W-:Y:S08]  /*21ec0*/  HMMA.16816.F32.BF16 R24, R20.reuse, R50, R96 ;  /* 0x000000321418723c */ /* 0x050ff00000041860 */
[C---:B------:R-:W-:Y:S08]  /*21ed0*/  HMMA.16816.F32.BF16 R196, R20.reuse, R44, R76 ;  /* 0x0000002c14c4723c */ /* 0x040ff0000004184c */
[C---:B------:R-:W-:Y:S01]  /*21ee0*/  HMMA.16816.F32.BF16 R28, R20.reuse, R48, R88 ;  /* 0x00000030141c723c */ /* 0x040fe20000041858 */
[----:B------:R-:W-:Y:S07]  /*21ef0*/  LDSM.16.M88.4 R48, [R183+0x1800] ;  /* 0x00180000b730783b */ /* 0x000fee0000000200 */
[C---:B------:R-:W-:Y:S08]  /*21f00*/  HMMA.16816.F32.BF16 R80, R20.reuse, R54, R124 ;  /* 0x000000361450723c */ /* 0x040ff0000004187c */
[----:B------:R-:W-:Y:S01]  /*21f10*/  HMMA.16816.F32.BF16 R96, R20, R52, R92 ;  /* 0x000000341460723c */ /* 0x000fe2000004185c */
[----:B------:R-:W3:Y:S01]  /*21f20*/  LDSM.16.M88.4 R20, [R183+0x3800] ;  /* 0x00380000b714783b */ /* 0x000ee20000000200 */
        /* <DEDUP_REMOVED lines=8> */
[----:B------:R-:W-:Y:S01]  /*21fb0*/  LDSM.16.M88.4 R44, [R183+0x1000] ;  /* 0x00100000b72c783b */ /* 0x000fe20000000200 */
[C---:B-1----:R-:W-:Y:S03]  /*21fc0*/  HMMA.16816.F32.BF16 R60, R12.reuse, R34, R24 ;  /* 0x000000220c3c723c */ /* 0x042fe60000041818 */
[----:B------:R-:W1:Y:S04]  /*21fd0*/  LDSM.16.M88.4 R24, [R183+0x3000] ;  /* 0x00300000b718783b */ /* 0x000e680000000200 */
[----:B------:R-:W-:Y:S01]  /*21fe0*/  MOV R34, R36 ;  /* 0x0000002400227202 */ /* 0x000fe20000000f00 */
[C---:B------:R-:W-:Y:S01]  /*21ff0*/  HMMA.16816.F32.BF16 R68, R12.reuse, R32, R28 ;  /* 0x000000200c44723c */ /* 0x040fe2000004181c */
[----:B------:R-:W-:Y:S01]  /*22000*/  IMAD.MOV.U32 R35, RZ, RZ, R17 ;  /* 0x000000ffff237224 */ /* 0x000fe200078e0011 */
[----:B------:R-:W4:Y:S04]  /*22010*/  LDSM.16.M88.4 R52, [R183+0x5000] ;  /* 0x00500000b734783b */ /* 0x000f280000000200 */
[----:B------:R-:W-:Y:S01]  /*22020*/  LDSM.16.M88.4 R28, [R183+0x2800] ;  /* 0x00280000b71c783b */ /* 0x000fe20000000200 */
[----:B------:R-:W-:Y:S01]  /*22030*/  MOV R32, R39 ;  /* 0x0000002700207202 */ /* 0x000fe20000000f00 */
[----:B------:R-:W-:Y:S01]  /*22040*/  IMAD.MOV.U32 R33, RZ, RZ, R38 ;  /* 0x000000ffff217224 */ /* 0x000fe200078e0026 */
[C---:B--2---:R-:W-:Y:S08]  /*22050*/  HMMA.16816.F32.BF16 R64, R12.reuse, R40, R176 ;  /* 0x000000280c40723c */ /* 0x044ff000000418b0 */
[C---:B---3--:R-:W-:Y:S08]  /*22060*/  HMMA.16816.F32.BF16 R172, R12.reuse, R20, R172 ;  /* 0x000000140cac723c */ /* 0x048ff000000418ac */
[C---:B------:R-:W-:Y:S01]  /*22070*/  HMMA.16816.F32.BF16 R176, R12.reuse, R22, R32 ;  /* 0x000000160cb0723c */ /* 0x040fe20000041820 */
[----:B------:R-:W2:Y:S01]  /*22080*/  LDSM.16.M88.4 R20, [R183+0x7800] ;  /* 0x00780000b714783b */ /* 0x000ea20000000200 */
[----:B------:R-:W-:Y:S01]  /*22090*/  MOV R124, R107 ;  /* 0x0000006b007c7202 */ /* 0x000fe20000000f00 */
[----:B------:R-:W-:Y:S01]  /*220a0*/  IMAD.MOV.U32 R125, RZ, RZ, R120 ;  /* 0x000000ffff7d7224 */ /* 0x000fe200078e0078 */
[----:B------:R-:W-:Y:S01]  /*220b0*/  MOV R126, R121 ;  /* 0x00000079007e7202 */ /* 0x000fe20000000f00 */
[----:B------:R-:W-:Y:S01]  /*220c0*/  IMAD.MOV.U32 R127, RZ, RZ, R122 ;  /* 0x000000ffff7f7224 */ /* 0x000fe200078e007a */
[----:B------:R-:W-:Y:S01]  /*220d0*/  MOV R92, R103 ;  /* 0x00000067005c7202 */ /* 0x000fe20000000f00 */
[----:B------:R-:W-:Y:S01]  /*220e0*/  IMAD.MOV.U32 R123, RZ, RZ, R133 ;  /* 0x000000ffff7b7224 */ /* 0x000fe200078e0085 */
[C---:B------:R-:W-:Y:S01]  /*220f0*/  HMMA.16816.F32.BF16 R72, R12.reuse, R42, R192 ;  /* 0x0000002a0c48723c */ /* 0x040fe200000418c0 */
[----:B------:R-:W-:Y:S04]  /*22100*/  LDSM.16.M88.4 R40, [R183+0x4800] ;  /* 0x00480000b728783b */ /* 0x000fe80000000200 */
[----:B------:R-:W-:Y:S03]  /*22110*/  LDSM.16.M88.4 R32, [R183+0x6000] ;  /* 0x00600000b720783b */ /* 0x000fe60000000200 */
[C---:B-1----:R-:W-:Y:S08]  /*22120*/  HMMA.16816.F32.BF16 R124, R12.reuse, R24, R124 ;  /* 0x000000180c7c723c */ /* 0x042ff0000004187c */
[C---:B------:R-:W-:Y:S01]  /*22130*/  HMMA.16816.F32.BF16 R128, R12.reuse, R26, R128 ;  /* 0x0000001a0c80723c */ /* 0x040fe20000041880 */
[----:B------:R-:W-:Y:S07]  /*22140*/  LDSM.16.M88.4 R24, [R183+0x7000] ;  /* 0x00700000b718783b */ /* 0x000fee0000000200 */
[C---:B------:R-:W-:Y:S08]  /*22150*/  HMMA.16816.F32.BF16 R88, R12.reuse, R48, R88 ;  /* 0x000000300c58723c */ /* 0x040ff00000041858 */
[C---:B------:R-:W-:Y:S01]  /*22160*/  HMMA.16816.F32.BF16 R92, R12.reuse, R50, R92 ;  /* 0x000000320c5c723c */ /* 0x040fe2000004185c */
[----:B------:R-:W1:Y:S07]  /*22170*/  LDSM.16.M88.4 R48, [R183+0x5800] ;  /* 0x00580000b730783b */ /* 0x000e6e0000000200 */
[----:B------:R-:W-:Y:S01]  /*22180*/  HMMA.16816.F32.BF16 R84, R12, R46, R204 ;  /* 0x0000002e0c54723c */ /* 0x000fe200000418cc */
[----:B------:R-:W-:-:S06]  /*22190*/  MOV R120, R140 ;  /* 0x0000008c00787202 */ /* 0x000fcc0000000f00 */
[----:B------:R-:W-:Y:S01]  /*221a0*/  MOV R204, R5 ;  /* 0x0000000500cc7202 */ /* 0x000fe20000000f00 */
[----:B------:R-:W-:Y:S01]  /*221b0*/  IMAD.MOV.U32 R205, RZ, RZ, R4 ;  /* 0x000000ffffcd7224 */ /* 0x000fe200078e0004 */
[----:B------:R-:W-:Y:S01]  /*221c0*/  MOV R206, R3 ;  /* 0x0000000300ce7202 */ /* 0x000fe20000000f00 */
[----:B------:R-:W-:Y:S01]  /*221d0*/  IMAD.MOV.U32 R207, RZ, RZ, R2 ;  /* 0x000000ffffcf7224 */ /* 0x000fe200078e0002 */
[----:B----4-:R-:W-:Y:S01]  /*221e0*/  HMMA.16816.F32.BF16 R240, R12, R54, R240 ;  /* 0x000000360cf0723c */ /* 0x010fe200000418f0 */
[----:B------:R-:W3:Y:S01]  /*221f0*/  S2R R140, SR_TID.X ;  /* 0x00000000008c7919 */ /* 0x000ee20000002100 */
[----:B------:R-:W-:Y:S01]  /*22200*/  IMAD.MOV.U32 R121, RZ, RZ, R139 ;  /* 0x000000ffff797224 */ /* 0x000fe200078e008b */
[----:B------:R-:W-:-:S05]  /*22210*/  MOV R122, R136 ;  /* 0x00000088007a7202 */ /* 0x000fca0000000f00 */
[C---:B------:R-:W-:Y:S08]  /*22220*/  HMMA.16816.F32.BF16 R204, R12.reuse, R52, R204 ;  /* 0x000000340ccc723c */ /* 0x040ff000000418cc */
[C---:B--2---:R-:W-:Y:S08]  /*22230*/  HMMA.16816.F32.BF16 R52, R12.reuse, R22, R80 ;  /* 0x000000160c34723c */ /* 0x044ff00000041850 */
[C---:B------:R-:W-:Y:S01]  /*22240*/  HMMA.16816.F32.BF16 R76, R12.reuse, R44, R200 ;  /* 0x0000002c0c4c723c */ /* 0x040fe200000418c8 */
[----:B------:R-:W2:Y:S07]  /*22250*/  LDSM.16.M88.4 R44, [R183+0x4000] ;  /* 0x00400000b72c783b */ /* 0x000eae0000000200 */
[C---:B------:R-:W-:Y:S08]  /*22260*/  HMMA.16816.F32.BF16 R108, R12.reuse, R28, R108 ;  /* 0x0000001c0c6c723c */ /* 0x040ff0000004186c */
[----:B------:R-:W-:Y:S01]  /*22270*/  HMMA.16816.F32.BF16 R120, R12, R30, R120 ;  /* 0x0000001e0c78723c */ /* 0x000fe20000041878 */
[----:B------:R-:W4:Y:S01]  /*22280*/  LDSM.16.M88.4 R28, [R183+0x6800] ;  /* 0x00680000b71c783b */ /* 0x000f220000000200 */
[----:B------:R-:W-:-:S02]  /*22290*/  FMUL.FTZ R3, R68, R0 ;  /* 0x0000000044037220 */ /* 0x000fc40000410000 */
[----:B------:R-:W-:-:S04]  /*222a0*/  IMAD.MOV.U32 R195, RZ, RZ, R7 ;  /* 0x000000ffffc37224 */ /* 0x000fc800078e0007 */
[C---:B-1----:R-:W-:Y:S01]  /*222b0*/  HMMA.16816.F32.BF16 R236, R12.reuse, R48, R236 ;  /* 0x000000300cec723c */ /* 0x042fe200000418ec */
[----:B------:R1:W1:Y:S01]  /*222c0*/  MUFU.TANH R7, R3 ;  /* 0x0000000300077308 */ /* 0x0002620000002400 */
[----:B------:R-:W-:Y:S01]  /*222d0*/  MOV R106, R101 ;  /* 0x00000065006a7202 */ /* 0x000fe20000000f00 */
[----:B------:R-:W-:Y:S02]  /*222e0*/  IMAD.MOV.U32 R107, RZ, RZ, R102 ;  /* 0x000000ffff6b7224 */ /* 0x000fe400078e0066 */
[----:B------:R-:W-:Y:S01]  /*222f0*/  IMAD.MOV.U32 R103, RZ, RZ, R213 ;  /* 0x000000ffff677224 */ /* 0x000fe200078e00d5 */
[----:B------:R-:W-:Y:S02]  /*22300*/  MOV R192, R16 ;  /* 0x0000001000c07202 */ /* 0x000fe40000000f00 */
[----:B------:R-:W-:Y:S01]  /*22310*/  HMMA.16816.F32.BF16 R200, R12, R40, R244 ;  /* 0x000000280cc8723c */ /* 0x000fe200000418f4 */
[----:B------:R-:W-:Y:S01]  /*22320*/  IMAD.MOV.U32 R193, RZ, RZ, R11 ;  /* 0x000000ffffc17224 */ /* 0x000fe200078e000b */
[----:B------:R-:W-:Y:S01]  /*22330*/  MOV R194, R10 ;  /* 0x0000000a00c27202 */ /* 0x000fe20000000f00 */
[----:B------:R-:W-:-:S05]  /*22340*/  DEPBAR.LE SB0, 0x0 ;  /* 0x000080000000791a */ /* 0x000fca0000000000 */
[----:B------:R-:W-:Y:S01]  /*22350*/  HMMA.16816.F32.BF16 R40, R12, R42, R232 ;  /* 0x0000002a0c28723c */ /* 0x000fe200000418e8 */
[----:B-1----:R-:W-:-:S07]  /*22360*/  FMUL.FTZ R3, R69, R0 ;  /* 0x0000000045037220 */ /* 0x002fce0000410000 */
[----:B------:R-:W-:Y:S01]  /*22370*/  HMMA.16816.F32.BF16 R232, R12, R26, R112 ;  /* 0x0000001a0ce8723c */ /* 0x000fe20000041870 */
[----:B------:R-:W-:-:S06]  /*22380*/  IMAD.MOV.U32 R49, RZ, RZ, R54 ;  /* 0x000000ffff317224 */ /* 0x000fcc00078e0036 */
[----:B---3--:R-:W-:Y:S02]  /*22390*/  IMAD.SHL.U32 R115, R140, 0x2, RZ ;  /* 0x000000028c737824 */ /* 0x008fe400078e00ff */
[----:B------:R-:W-:Y:S02]  /*223a0*/  IMAD.MOV.U32 R140, RZ, RZ, R52 ;  /* 0x000000ffff8c7224 */ /* 0x000fe400078e0034 */
[----:B------:R1:W-:Y:S01]  /*223b0*/  MUFU.TANH R52, R3 ;  /* 0x0000000300347308 */ /* 0x0003e20000002400 */
[----:B------:R-:W-:Y:S01]  /*223c0*/  IMAD.MOV.U32 R101, RZ, RZ, R249 ;  /* 0x000000ffff657224 */ /* 0x000fe200078e00f9 */
[----:B------:R-:W-:Y:S01]  /*223d0*/  MOV R102, R248 ;  /* 0x000000f800667202 */ /* 0x000fe20000000f00 */
[----:B------:R-:W-:Y:S01]  /*223e0*/  HMMA.16816.F32.BF16 R244, R12, R20, R96 ;  /* 0x000000140cf4723c */ /* 0x000fe20000041860 */
[----:B-1----:R-:W-:-:S04]  /*223f0*/  FMUL.FTZ R3, R70, R0 ;  /* 0x0000000046037220 */ /* 0x002fc80000410000 */
[----:B------:R1:W-:Y:S03]  /*22400*/  MUFU.TANH R54, R3 ;  /* 0x0000000300367308 */ /* 0x0003e60000002400 */
[----:B------:R-:W-:Y:S01]  /*22410*/  HMMA.16816.F32.BF16 R100, R12, R56, R100 ;  /* 0x000000380c64723c */ /* 0x000fe20000041864 */
[----:B-1----:R-:W-:-:S04]  /*22420*/  FMUL.FTZ R3, R71, R0 ;  /* 0x0000000047037220 */ /* 0x002fc80000410000 */
[----:B------:R1:W-:Y:S03]  /*22430*/  MUFU.TANH R36, R3 ;  /* 0x0000000300247308 */ /* 0x0003e60000002400 */
[----:B--2---:R-:W-:Y:S01]  /*22440*/  HMMA.16816.F32.BF16 R192, R12, R44, R192 ;  /* 0x0000002c0cc0723c */ /* 0x004fe200000418c0 */
[----:B-1----:R-:W-:-:S04]  /*22450*/  FMUL.FTZ R3, R60, R0 ;  /* 0x000000003c037220 */ /* 0x002fc80000410000 */
[----:B------:R1:W-:Y:S03]  /*22460*/  MUFU.TANH R21, R3 ;  /* 0x0000000300157308 */ /* 0x0003e60000002400 */
[----:B------:R-:W-:Y:S01]  /*22470*/  HMMA.16816.F32.BF16 R104, R12, R58, R104 ;  /* 0x0000003a0c68723c */ /* 0x000fe20000041868 */
[----:B-1----:R-:W-:-:S04]  /*22480*/  FMUL.FTZ R3, R61, R0 ;  /* 0x000000003d037220 */ /* 0x002fc80000410000 */
[----:B------:R1:W-:Y:S03]  /*22490*/  MUFU.TANH R57, R3 ;  /* 0x0000000300397308 */ /* 0x0003e60000002400 */
[C---:B------:R-:W-:Y:S08]  /*224a0*/  HMMA.16816.F32.BF16 R44, R12.reuse, R46, R116 ;  /* 0x0000002e0c2c723c */ /* 0x040ff00000041874 */
[----:B------:R-:W-:Y:S01]  /*224b0*/  HMMA.16816.F32.BF16 R228, R12, R50, R228 ;  /* 0x000000320ce4723c */ /* 0x000fe200000418e4 */
[----:B-1----:R-:W-:-:S07]  /*224c0*/  FMUL.FTZ R3, R62, R0 ;  /* 0x000000003e037220 */ /* 0x002fce0000410000 */
[C---:B------:R-:W-:Y:S08]  /*224d0*/  HMMA.16816.F32.BF16 R224, R12.reuse, R32, R224 ;  /* 0x000000200ce0723c */ /* 0x040ff000000418e0 */
[C---:B------:R-:W-:Y:S08]  /*224e0*/  HMMA.16816.F32.BF16 R220, R12.reuse, R34, R220 ;  /* 0x000000220cdc723c */ /* 0x040ff000000418dc */
[C---:B----4-:R-:W-:Y:S08]  /*224f0*/  HMMA.16816.F32.BF16 R216, R12.reuse, R28, R216 ;  /* 0x0000001c0cd8723c */ /* 0x050ff000000418d8 */
[C---:B------:R-:W-:Y:S08]  /*22500*/  HMMA.16816.F32.BF16 R208, R12.reuse, R30, R208 ;  /* 0x0000001e0cd0723c */ /* 0x040ff000000418d0 */
[----:B------:R-:W-:Y:S01]  /*22510*/  HMMA.16816.F32.BF16 R196, R12, R24, R196 ;  /* 0x000000180cc4723c */ /* 0x000fe200000418c4 */
[----:B------:R1:W-:Y:S01]  /*22520*/  MUFU.TANH R12, R3 ;  /* 0x00000003000c7308 */ /* 0x0003e20000002400 */
[----:B------:R-:W-:Y:S01]  /*22530*/  MOV R2, R53 ;  /* 0x0000003500027202 */ /* 0x000fe20000000f00 */
[----:B-1----:R-:W-:-:S06]  /*22540*/  FMUL.FTZ R3, R63, R0 ;  /* 0x000000003f037220 */ /* 0x002fcc0000410000 */
        /* <DEDUP_REMOVED lines=38> */
[----:B------:R1:W2:Y:S02]  /*227b0*/  MUFU.TANH R15, R3 ;  /* 0x00000003000f7308 */ /* 0x0002a40000002400 */
[----:B-1----:R-:W-:-:S06]  /*227c0*/  FMUL.FTZ R3, R90, R0 ;  /* 0x000000005a037220 */ /* 0x002fcc0000410000 */
[----:B------:R1:W-:Y:S02]  /*227d0*/  MUFU.TANH R97, R3 ;  /* 0x0000000300617308 */ /* 0x0003e40000002400 */
[----:B-1----:R-:W-:-:S06]  /*227e0*/  FMUL.FTZ R3, R91, R0 ;  /* 0x000000005b037220 */ /* 0x002fcc0000410000 */
[----:B------:R1:W3:Y:S02]  /*227f0*/  MUFU.TANH R48, R3 ;  /* 0x0000000300307308 */ /* 0x0002e40000002400 */
[----:B-1----:R-:W-:-:S06]  /*22800*/  FMUL.FTZ R3, R92, R0 ;  /* 0x000000005c037220 */ /* 0x002fcc0000410000 */
[----:B------:R1:W-:Y:S01]  /*22810*/  MUFU.TANH R90, R3 ;  /* 0x00000003005a7308 */ /* 0x0003e20000002400 */
[----:B--2---:R-:W-:Y:S01]  /*22820*/  MOV R92, R15 ;  /* 0x0000000f005c7202 */ /* 0x004fe20000000f00 */
        /* <DEDUP_REMOVED lines=43> */
[----:B------:R1:W1:Y:S01]  /*22ae0*/  MUFU.TANH R71, R3 ;  /* 0x0000000300477308 */ /* 0x0002620000002400 */
[----:B------:R-:W-:Y:S01]  /*22af0*/  MOV R139, R37 ;  /* 0x00000025008b7202 */ /* 0x000fe20000000f00 */
        /* <DEDUP_REMOVED lines=47> */
[----:B---3--:R-:W-:Y:S01]  /*22df0*/  MOV R102, R48 ;  /* 0x0000003000667202 */ /* 0x008fe20000000f00 */
[----:B-1----:R-:W-:-:S06]  /*22e00*/  FMUL.FTZ R3, R200, R0 ;  /* 0x00000000c8037220 */ /* 0x002fcc0000410000 */
[----:B------:R1:W-:Y:S02]  /*22e10*/  MUFU.TANH R62, R3 ;  /* 0x00000003003e7308 */ /* 0x0003e40000002400 */
[----:B-1----:R-:W-:-:S06]  /*22e20*/  FMUL.FTZ R3, R201, R0 ;  /* 0x00000000c9037220 */ /* 0x002fcc0000410000 */
[----:B------:R1:W-:Y:S01]  /*22e30*/  MUFU.TANH R173, R3 ;  /* 0x0000000300ad7308 */ /* 0x0003e20000002400 */
[----:B------:R-:W-:Y:S01]  /*22e40*/  IMAD.MOV.U32 R200, RZ, RZ, R52 ;  /* 0x000000ffffc87224 */ /* 0x000fe200078e0034 */
[----:B------:R-:W-:Y:S01]  /*22e50*/  MOV R52, R58 ;  /* 0x0000003a00347202 */ /* 0x000fe20000000f00 */
        /* <DEDUP_REMOVED lines=13> */
[----:B-1----:R-:W-:Y:S02]  /*22f30*/  FMUL.FTZ R3, R204, R0 ;  /* 0x00000000cc037220 */ /* 0x002fe40000410000 */
[----:B--2---:R-:W-:Y:S01]  /*22f40*/  IMAD.MOV.U32 R204, RZ, RZ, R95 ;  /* 0x000000ffffcc7224 */ /* 0x004fe200078e005f */
[----:B------:R-:W-:Y:S01]  /*22f50*/  MOV R95, R94 ;  /* 0x0000005e005f7202 */ /* 0x000fe20000000f00 */
[----:B------:R-:W-:Y:S01]  /*22f60*/  IMAD.MOV.U32 R94, RZ, RZ, R93 ;  /* 0x000000ffff5e7224 */ /* 0x000fe200078e005d */
[----:B------:R-:W-:Y:S01]  /*22f70*/  MOV R93, R92 ;  /* 0x0000005c005d7202 */ /* 0x000fe20000000f00 */
[----:B------:R-:W-:Y:S01]  /*22f80*/  IMAD.MOV.U32 R92, RZ, RZ, R91 ;  /* 0x000000ffff5c7224 */ /* 0x000fe200078e005b */
[----:B------:R-:W-:Y:S01]  /*22f90*/  MOV R91, R72 ;  /* 0x00000048005b7202 */ /* 0x000fe20000000f00 */
[----:B------:R-:W-:-:S02]  /*22fa0*/  IMAD.MOV.U32 R72, RZ, RZ, R54 ;  /* 0x000000ffff487224 */ /* 0x000fc400078e0036 */
        /* <DEDUP_REMOVED lines=13> */
[----:B-1----:R-:W-:Y:S01]  /*23080*/  FMUL.FTZ R3, R242, R0 ;  /* 0x00000000f2037220 */ /* 0x002fe20000410000 */
[----:B------:R-:W-:-:S04]  /*23090*/  MOV R242, R51 ;  /* 0x0000003300f27202 */ /* 0x000fc80000000f00 */
[----:B------:R1:W-:Y:S01]  /*230a0*/  MUFU.TANH R51, R3 ;  /* 0x0000000300337308 */ /* 0x0003e20000002400 */
[----:B------:R-:W2:Y:S01]  /*230b0*/  S2R R116, SR_TID.X ;  /* 0x0000000000747919 */ /* 0x000ea20000002100 */
[----:B------:R-:W-:Y:S02]  /*230c0*/  IMAD.MOV.U32 R240, RZ, RZ, R57 ;  /* 0x000000fffff07224 */ /* 0x000fe400078e0039 */
[-C--:B-1----:R-:W-:Y:S02]  /*230d0*/  FMUL.FTZ R3, R236, R0.reuse ;  /* 0x00000000ec037220 */ /* 0x082fe40000410000 */
[----:B------:R-:W-:Y:S02]  /*230e0*/  IMAD.MOV.U32 R236, RZ, RZ, R53 ;  /* 0x000000ffffec7224 */ /* 0x000fe400078e0035 */
[----:B------:R1:W-:Y:S02]  /*230f0*/  MUFU.TANH R53, R3 ;  /* 0x0000000300357308 */ /* 0x0003e40000002400 */
[----:B-1----:R-:W-:-:S06]  /*23100*/  FMUL.FTZ R3, R238, R0 ;  /* 0x00000000ee037220 */ /* 0x002fcc0000410000 */
[----:B------:R1:W-:Y:S02]  /*23110*/  MUFU.TANH R52, R3 ;  /* 0x0000000300347308 */ /* 0x0003e40000002400 */
[----:B-1----:R-:W-:-:S06]  /*23120*/  FMUL.FTZ R3, R228, R0 ;  /* 0x00000000e4037220 */ /* 0x002fcc0000410000 */
[----:B------:R1:W-:Y:S01]  /*23130*/  MUFU.TANH R57, R3 ;  /* 0x0000000300397308 */ /* 0x0003e20000002400 */
[----:B------:R-:W-:Y:S02]  /*23140*/  IMAD.MOV.U32 R201, RZ, RZ, R91 ;  /* 0x000000ffffc97224 */ /* 0x000fe400078e005b */
[----:B------:R-:W-:Y:S02]  /*23150*/  IMAD.MOV.U32 R91, RZ, RZ, R60 ;  /* 0x000000ffff5b7224 */ /* 0x000fe400078e003c */
[----:B-1----:R-:W-:Y:S01]  /*23160*/  FMUL.FTZ R3, R230, R0 ;  /* 0x00000000e6037220 */ /* 0x002fe20000410000 */
[----:B------:R-:W-:-:S03]  /*23170*/  MOV R230, R59 ;  /* 0x0000003b00e67202 */ /* 0x000fc60000000f00 */
[----:B------:R1:W-:Y:S02]  /*23180*/  MUFU.TANH R59, R3 ;  /* 0x00000003003b7308 */ /* 0x0003e40000002400 */
[----:B-1----:R-:W-:Y:S02]  /*23190*/  FMUL.FTZ R3, R224, R0 ;  /* 0x00000000e0037220 */ /* 0x002fe40000410000 */
[----:B------:R-:W-:-:S04]  /*231a0*/  IMAD.MOV.U32 R224, RZ, RZ, R61 ;  /* 0x000000ffffe07224 */ /* 0x000fc800078e003d */
[----:B------:R1:W-:Y:S01]  /*231b0*/  MUFU.TANH R61, R3 ;  /* 0x00000003003d7308 */ /* 0x0003e20000002400 */
[----:B--2---:R-:W-:Y:S01]  /*231c0*/  SHF.L.U32 R116, R116, 0x1, RZ ;  /* 0x0000000174747819 */ /* 0x004fe200000006ff */
[----:B-1----:R-:W-:-:S06]  /*231d0*/  FMUL.FTZ R3, R226, R0 ;  /* 0x00000000e2037220 */ /* 0x002fcc0000410000 */
[----:B------:R1:W-:Y:S01]  /*231e0*/  MUFU.TANH R60, R3 ;  /* 0x00000003003c7308 */ /* 0x0003e20000002400 */
[----:B------:R-:W-:Y:S01]  /*231f0*/  IMAD.SHL.U32 R56, R9, 0x100, RZ ;  /* 0x0000010009387824 */ /* 0x000fe200078e00ff */
[----:B------:R-:W-:Y:S01]  /*23200*/  LOP3.LUT R116, R116, 0x6, RZ, 0xc0, !PT ;  /* 0x0000000674747812 */ /* 0x000fe200078ec0ff */
[----:B-1----:R-:W-:Y:S01]  /*23210*/  FMUL.FTZ R3, R220, R0 ;  /* 0x00000000dc037220 */ /* 0x002fe20000410000 */
[----:B------:R-:W-:-:S04]  /*23220*/  MOV R220, R63 ;  /* 0x0000003f00dc7202 */ /* 0x000fc80000000f00 */
[----:B------:R1:W-:Y:S01]  /*23230*/  MUFU.TANH R63, R3 ;  /* 0x00000003003f7308 */ /* 0x0003e20000002400 */
[----:B------:R-:W-:Y:S02]  /*23240*/  MOV R226, R67 ;  /* 0x0000004300e27202 */ /* 0x000fe40000000f00 */
[--C-:B------:R-:W-:Y:S01]  /*23250*/  LOP3.LUT R5, R56, 0x8, R116.reuse, 0xfe, !PT ;  /* 0x0000000838057812 */ /* 0x100fe200078efe74 */
[-C--:B-1----:R-:W-:Y:S02]  /*23260*/  FMUL.FTZ R3, R222, R0.reuse ;  /* 0x00000000de037220 */ /* 0x082fe40000410000 */
[----:B----4-:R-:W-:Y:S02]  /*23270*/  IMAD.MOV.U32 R222, RZ, RZ, R65 ;  /* 0x000000ffffde7224 */ /* 0x010fe400078e0041 */
[----:B------:R1:W-:Y:S01]  /*23280*/  MUFU.TANH R65, R3 ;  /* 0x0000000300417308 */ /* 0x0003e20000002400 */
[----:B------:R-:W-:Y:S01]  /*23290*/  LOP3.LUT R4, R56, 0x10, R116, 0xfe, !PT ;  /* 0x0000001038047812 */ /* 0x000fe200078efe74 */
[----:B-1----:R-:W-:-:S06]  /*232a0*/  FMUL.FTZ R3, R216, R0 ;  /* 0x00000000d8037220 */ /* 0x002fcc0000410000 */
[----:B------:R1:W-:Y:S01]  /*232b0*/  MUFU.TANH R67, R3 ;  /* 0x0000000300437308 */ /* 0x0003e20000002400 */
[----:B------:R-:W-:-:S07]  /*232c0*/  MOV R216, R66 ;  /* 0x0000004200d87202 */ /* 0x000fce0000000f00 */
[----:B------:R-:W2:Y:S01]  /*232d0*/  I2F R213, R5 ;  /* 0x0000000500d57306 */ /* 0x000ea20000201400 */
[----:B-1----:R-:W-:-:S07]  /*232e0*/  FMUL.FTZ R3, R218, R0 ;  /* 0x00000000da037220 */ /* 0x002fce0000410000 */
[----:B------:R1:W-:Y:S01]  /*232f0*/  MUFU.TANH R66, R3 ;  /* 0x0000000300427308 */ /* 0x0003e20000002400 */
[----:B------:R-:W-:Y:S01]  /*23300*/  LOP3.LUT R10, R56, 0x18, R116, 0xfe, !PT ;  /* 0x00000018380a7812 */ /* 0x000fe200078efe74 */
[----:B------:R-:W-:-:S06]  /*23310*/  IMAD.MOV.U32 R218, RZ, RZ, R71 ;  /* 0x000000ffffda7224 */ /* 0x000fcc00078e0047 */
[----:B------:R-:W3:Y:S01]  /*23320*/  I2F R136, R4 ;  /* 0x0000000400887306 */ /* 0x000ee20000201400 */
[----:B-1----:R-:W-:Y:S01]  /*23330*/  FMUL.FTZ R3, R208, R0 ;  /* 0x00000000d0037220 */ /* 0x002fe20000410000 */
[----:B------:R-:W-:-:S06]  /*23340*/  MOV R208, R70 ;  /* 0x0000004600d07202 */ /* 0x000fcc0000000f00 */
[----:B------:R1:W-:Y:S01]  /*23350*/  MUFU.TANH R70, R3 ;  /* 0x0000000300467308 */ /* 0x0003e20000002400 */
[----:B------:R-:W-:Y:S02]  /*23360*/  LOP3.LUT R11, R56, 0x20, R116, 0xfe, !PT ;  /* 0x00000020380b7812 */ /* 0x000fe400078efe74 */
[----:B------:R-:W-:-:S05]  /*23370*/  MOV R203, R72 ;  /* 0x0000004800cb7202 */ /* 0x000fca0000000f00 */
[----:B------:R-:W4:Y:S01]  /*23380*/  I2F R133, R10 ;  /* 0x0000000a00857306 */ /* 0x000f220000201400 */
[----:B-1----:R-:W-:-:S07]  /*23390*/  FMUL.FTZ R3, R210, R0 ;  /* 0x00000000d2037220 */ /* 0x002fce0000410000 */
[----:B------:R1:W-:Y:S01]  /*233a0*/  MUFU.TANH R71, R3 ;  /* 0x0000000300477308 */ /* 0x0003e20000002400 */
[-C--:B------:R-:W-:Y:S02]  /*233b0*/  ISETP.GE.AND P3, PT, R5, R8.reuse, PT ;  /* 0x000000080500720c */ /* 0x080fe40003f66270 */
[C---:B------:R-:W-:Y:S02]  /*233c0*/  ISETP.GE.AND P5, PT, R4.reuse, R8, PT ;  /* 0x000000080400720c */ /* 0x040fe40003fa6270 */
[----:B------:R-:W-:Y:S01]  /*233d0*/  ISETP.GE.AND P6, PT, R4, R6, PT ;  /* 0x000000060400720c */ /* 0x000fe20003fc6270 */
[----:B--2---:R-:W-:Y:S02]  /*233e0*/  FFMA.FTZ R4, R132, R213, R12 ;  /* 0x000000d584047223 */ /* 0x004fe4000001000c */
[----:B------:R-:W2:Y:S01]  /*233f0*/  I2F R118, R11 ;  /* 0x0000000b00767306 */ /* 0x000ea20000201400 */
[----:B-1----:R-:W-:-:S07]  /*23400*/  FMUL.FTZ R3, R196, R0 ;  /* 0x00000000c4037220 */ /* 0x002fce0000410000 */
[----:B------:R1:W-:Y:S01]  /*23410*/  MUFU.TANH R72, R3 ;  /* 0x0000000300487308 */ /* 0x0003e20000002400 */
[C-C-:B------:R-:W-:Y:S02]  /*23420*/  LOP3.LUT R16, R56.reuse, 0x28, R116.reuse, 0xfe, !PT ;  /* 0x0000002838107812 */ /* 0x140fe400078efe74 */
[----:B------:R-:W-:Y:S02]  /*23430*/  LOP3.LUT R32, R56, 0x30, R116, 0xfe, !PT ;  /* 0x0000003038207812 */ /* 0x000fe400078efe74 */
[----:B------:R-:W-:-:S03]  /*23440*/  MOV R193, R94 ;  /* 0x0000005e00c17202 */ /* 0x000fc60000000f00 */
[----:B------:R-:W2:Y:S01]  /*23450*/  I2F R33, R16 ;  /* 0x0000001000217306 */ /* 0x000ea20000201400 */
[----:B-1----:R-:W-:Y:S01]  /*23460*/  FFMA.FTZ R3, R132, R213, R21 ;  /* 0x000000d584037223 */ /* 0x002fe20000010015 */
[----:B------:R-:W-:-:S04]  /*23470*/  MOV R213, R91 ;  /* 0x0000005b00d57202 */ /* 0x000fc80000000f00 */
[----:B------:R-:W-:Y:S01]  /*23480*/  FSEL R91, R3, -INF , !P3 ;  /* 0xff800000035b7808 */ /* 0x000fe20005800000 */
[----:B---3--:R-:W-:Y:S01]  /*23490*/  FFMA.FTZ R3, R132, R136, R114 ;  /* 0x0000008884037223 */ /* 0x008fe20000010072 */
[----:B------:R-:W-:Y:S01]  /*234a0*/  ISETP.GE.AND P4, PT, R10, R8, PT ;  /* 0x000000080a00720c */ /* 0x000fe20003f86270 */
[----:B------:R-:W1:Y:S03]  /*234b0*/  I2F R117, R32 ;  /* 0x0000002000757306 */ /* 0x000e660000201400 */
[----:B------:R-:W-:Y:S01]  /*234c0*/  FSEL R94, R3, -INF , !P5 ;  /* 0xff800000035e7808 */ /* 0x000fe20006800000 */
[----:B----4-:R-:W-:Y:S01]  /*234d0*/  FFMA.FTZ R3, R132, R133, R113 ;  /* 0x0000008584037223 */ /* 0x010fe20000010071 */
[----:B------:R-:W-:Y:S01]  /*234e0*/  ISETP.GE.AND P1, PT, R5, R6, PT ;  /* 0x000000060500720c */ /* 0x000fe20003f26270 */
[----:B------:R-:W-:Y:S01]  /*234f0*/  IMAD.MOV.U32 R192, RZ, RZ, R95 ;  /* 0x000000ffffc07224 */ /* 0x000fe200078e005f */
[----:B------:R-:W-:Y:S01]  /*23500*/  LOP3.LUT R34, R56, 0x38, R116, 0xfe, !PT ;  /* 0x0000003838227812 */ /* 0x000fe200078efe74 */
[----:B------:R-:W-:Y:S01]  /*23510*/  IMAD.MOV.U32 R114, RZ, RZ, R89 ;  /* 0x000000ffff727224 */ /* 0x000fe200078e0059 */
[----:B------:R-:W-:Y:S01]  /*23520*/  FSEL R95, R3, -INF , !P4 ;  /* 0xff800000035f7808 */ /* 0x000fe20006000000 */
[----:B--2---:R-:W-:Y:S01]  /*23530*/  FFMA.FTZ R3, R132, R118, R31 ;  /* 0x0000007684037223 */ /* 0x004fe2000001001f */
[----:B------:R-:W-:Y:S01]  /*23540*/  FSEL R89, R4, -INF , !P1 ;  /* 0xff80000004597808 */ /* 0x000fe20004800000 */
[----:B------:R-:W-:Y:S01]  /*23550*/  FFMA.FTZ R5, R132, R136, R30 ;  /* 0x0000008884057223 */ /* 0x000fe2000001001e */
[----:B------:R-:W-:Y:S01]  /*23560*/  ISETP.GE.AND P1, PT, R11, R8, PT ;  /* 0x000000080b00720c */ /* 0x000fe20003f26270 */
[----:B------:R-:W2:Y:S01]  /*23570*/  I2F R37, R34 ;  /* 0x0000002200257306 */ /* 0x000ea20000201400 */
[----:B------:R-:W-:-:S02]  /*23580*/  LOP3.LUT R35, R56, 0x40, R116, 0xfe, !PT ;  /* 0x0000004038237812 */ /* 0x000fc400078efe74 */
[----:B------:R-:W-:Y:S02]  /*23590*/  MOV R228, R100 ;  /* 0x0000006400e47202 */ /* 0x000fe40000000f00 */
[----:B------:R-:W-:Y:S02]  /*235a0*/  MOV R202, R92 ;  /* 0x0000005c00ca7202 */ /* 0x000fe40000000f00 */
[----:B------:R-:W-:Y:S01]  /*235b0*/  FSEL R100, R3, -INF , !P1 ;  /* 0xff80000003647808 */ /* 0x000fe20004800000 */
[C---:B------:R-:W-:Y:S01]  /*235c0*/  FFMA.FTZ R3, R132.reuse, R33, R99 ;  /* 0x0000002184037223 */ /* 0x040fe20000010063 */
[----:B------:R-:W-:Y:S01]  /*235d0*/  FSEL R92, R5, -INF , !P6 ;  /* 0xff800000055c7808 */ /* 0x000fe20007000000 */
[----:B------:R-:W-:Y:S01]  /*235e0*/  FFMA.FTZ R4, R132, R133, R29 ;  /* 0x0000008584047223 */ /* 0x000fe2000001001d */
[----:B------:R-:W-:Y:S01]  /*235f0*/  ISETP.GE.AND P6, PT, R16, R8, PT ;  /* 0x000000081000720c */ /* 0x000fe20003fc6270 */
[----:B------:R-:W3:Y:S01]  /*23600*/  I2F R39, R35 ;  /* 0x0000002300277306 */ /* 0x000ee20000201400 */
[----:B------:R-:W-:Y:S01]  /*23610*/  ISETP.GE.AND P3, PT, R10, R6, PT ;  /* 0x000000060a00720c */ /* 0x000fe20003f66270 */
[----:B------:R-:W-:Y:S01]  /*23620*/  IMAD.MOV.U32 R195, RZ, RZ, R93 ;  /* 0x000000ffffc37224 */ /* 0x000fe200078e005d */
[----:B------:R-:W-:-:S02]  /*23630*/  LOP3.LUT R28, R56, 0x48, R116, 0xfe, !PT ;  /* 0x00000048381c7812 */ /* 0x000fc400078efe74 */
[----:B------:R-:W-:Y:S02]  /*23640*/  MOV R238, R101 ;  /* 0x0000006500ee7202 */ /* 0x000fe40000000f00 */
[----:B------:R-:W-:Y:S01]  /*23650*/  FSEL R101, R3, -INF , !P6 ;  /* 0xff80000003657808 */ /* 0x000fe20007000000 */
[C---:B-1----:R-:W-:Y:S01]  /*23660*/  FFMA.FTZ R3, R132.reuse, R117, R98 ;  /* 0x0000007584037223 */ /* 0x042fe20000010062 */
[----:B------:R-:W-:Y:S01]  /*23670*/  LOP3.LUT R115, R115, 0x6, RZ, 0xc0, !PT ;  /* 0x0000000673737812 */ /* 0x000fe200078ec0ff */
[----:B------:R-:W-:Y:S01]  /*23680*/  FFMA.FTZ R5, R132, R118, R14 ;  /* 0x0000007684057223 */ /* 0x000fe2000001000e */
[----:B------:R-:W-:Y:S01]  /*23690*/  FSEL R93, R4, -INF , !P3 ;  /* 0xff800000045d7808 */ /* 0x000fe20005800000 */
[----:B------:R-:W1:Y:S01]  /*236a0*/  I2F R116, R28 ;  /* 0x0000001c00747306 */ /* 0x000e620000201400 */
[----:B------:R-:W-:Y:S02]  /*236b0*/  ISETP.GE.AND P3, PT, R32, R8, PT ;  /* 0x000000082000720c */ /* 0x000fe40003f66270 */
[----:B------:R-:W-:-:S02]  /*236c0*/  ISETP.GE.AND P5, PT, R11, R6, PT ;  /* 0x000000060b00720c */ /* 0x000fc40003fa6270 */
[----:B------:R-:W-:Y:S02]  /*236d0*/  LOP3.LUT R24, R56, 0x50, R115, 0xfe, !PT ;  /* 0x0000005038187812 */ /* 0x000fe400078efe73 */
[----:B------:R-:W-:Y:S01]  /*236e0*/  FSEL R103, R3, -INF , !P3 ;  /* 0xff80000003677808 */ /* 0x000fe20005800000 */
[C---:B--2---:R-:W-:Y:S01]  /*236f0*/  FFMA.FTZ R3, R132.reuse, R37, R90 ;  /* 0x0000002584037223 */ /* 0x044fe2000001005a */
[----:B------:R-:W-:Y:S01]  /*23700*/  FSEL R99, R5, -INF , !P5 ;  /* 0xff80000005637808 */ /* 0x000fe20006800000 */
[----:B------:R-:W-:Y:S01]  /*23710*/  FFMA.FTZ R4, R132, R33, R13 ;  /* 0x0000002184047223 */ /* 0x000fe2000001000d */
[----:B------:R-:W-:Y:S01]  /*23720*/  ISETP.GE.AND P5, PT, R34, R8, PT ;  /* 0x000000082200720c */ /* 0x000fe20003fa6270 */
[----:B------:R-:W2:Y:S01]  /*23730*/  I2F R112, R24 ;  /* 0x0000001800707306 */ /* 0x000ea20000201400 */
[----:B------:R-:W-:Y:S01]  /*23740*/  ISETP.GE.AND P4, PT, R16, R6, PT ;  /* 0x000000061000720c */ /* 0x000fe20003f86270 */
[----:B------:R-:W-:Y:S01]  /*23750*/  IMAD.MOV.U32 R196, RZ, RZ, R7 ;  /* 0x000000ffffc47224 */ /* 0x000fe200078e0007 */
[----:B------:R-:W-:Y:S01]  /*23760*/  LOP3.LUT R17, R56, 0x58, R115, 0xfe, !PT ;  /* 0x0000005838117812 */ /* 0x000fe200078efe73 */
[----:B------:R-:W-:Y:S01]  /*23770*/  FFMA.FTZ R5, R132, R117, R97 ;  /* 0x0000007584057223 */ /* 0x000fe20000010061 */
[----:B------:R-:W-:-:S02]  /*23780*/  MOV R207, R9 ;  /* 0x0000000900cf7202 */ /* 0x000fc40000000f00 */
[----:B------:R-:W-:Y:S01]  /*23790*/  FSEL R105, R3, -INF , !P5 ;  /* 0xff80000003697808 */ /* 0x000fe20006800000 */
[----:B---3--:R-:W-:Y:S01]  /*237a0*/  FFMA.FTZ R3, R132, R39, R88 ;  /* 0x0000002784037223 */ /* 0x008fe20000010058 */
[C-C-:B------:R-:W-:Y:S02]  /*237b0*/  LOP3.LUT R25, R56.reuse, 0x60, R115.reuse, 0xfe, !PT ;  /* 0x0000006038197812 */ /* 0x140fe400078efe73 */
[C-C-:B------:R-:W-:Y:S02]  /*237c0*/  LOP3.LUT R22, R56.reuse, 0x68, R115.reuse, 0xfe, !PT ;  /* 0x0000006838167812 */ /* 0x140fe400078efe73 */
[C-C-:B------:R-:W-:Y:S02]  /*237d0*/  LOP3.LUT R26, R56.reuse, 0x70, R115.reuse, 0xfe, !PT ;  /* 0x00000070381a7812 */ /* 0x140fe400078efe73 */
[C-C-:B------:R-:W-:Y:S02]  /*237e0*/  LOP3.LUT R7, R56.reuse, 0x78, R115.reuse, 0xfe, !PT ;  /* 0x0000007838077812 */ /* 0x140fe400078efe73 */
[----:B------:R-:W-:-:S02]  /*237f0*/  LOP3.LUT R9, R56, 0x80, R115, 0xfe, !PT ;  /* 0x0000008038097812 */ /* 0x000fc400078efe73 */
[C-C-:B------:R-:W-:Y:S02]  /*23800*/  LOP3.LUT R12, R56.reuse, 0x88, R115.reuse, 0xfe, !PT ;  /* 0x00000088380c7812 */ /* 0x140fe400078efe73 */
[----:B------:R-:W-:Y:S02]  /*23810*/  LOP3.LUT R11, R56, 0x90, R115, 0xfe, !PT ;  /* 0x00000090380b7812 */ /* 0x000fe400078efe73 */
[----:B------:R-:W-:Y:S01]  /*23820*/  FSEL R97, R4, -INF , !P4 ;  /* 0xff80000004617808 */ /* 0x000fe20006000000 */
[----:B------:R-:W3:Y:S01]  /*23830*/  S2R R115, SR_TID.X ;  /* 0x0000000000737919 */ /* 0x000ee20000002100 */
[----:B------:R-:W-:Y:S01]  /*23840*/  ISETP.GE.AND P4, PT, R35, R8, PT ;  /* 0x000000082300720c */ /* 0x000fe20003f86270 */
[----:B------:R-:W4:Y:S01]  /*23850*/  I2F R96, R17 ;  /* 0x0000001100607306 */ /* 0x000f220000201400 */
[----:B------:R-:W-:Y:S02]  /*23860*/  ISETP.GE.AND P1, PT, R32, R6, PT ;  /* 0x000000062000720c */ /* 0x000fe40003f26270 */
[----:B------:R-:W-:Y:S01]  /*23870*/  FSEL R111, R3, -INF , !P4 ;  /* 0xff800000036f7808 */ /* 0x000fe20006000000 */
[C---:B-1----:R-:W-:Y:S01]  /*23880*/  FFMA.FTZ R3, R132.reuse, R116, R87 ;  /* 0x0000007484037223 */ /* 0x042fe20000010057 */
[----:B------:R-:W-:Y:S01]  /*23890*/  FSEL R98, R5, -INF , !P1 ;  /* 0xff80000005627808 */ /* 0x000fe20004800000 */
[----:B------:R-:W-:Y:S01]  /*238a0*/  FFMA.FTZ R4, R132, R37, R15 ;  /* 0x0000002584047223 */ /* 0x000fe2000001000f */
[----:B------:R-:W-:Y:S01]  /*238b0*/  ISETP.GE.AND P1, PT, R28, R8, PT ;  /* 0x000000081c00720c */ /* 0x000fe20003f26270 */
[----:B------:R-:W1:Y:S01]  /*238c0*/  I2F R27, R25 ;  /* 0x00000019001b7306 */ /* 0x000e620000201400 */
[----:B------:R-:W-:Y:S01]  /*238d0*/  ISETP.GE.AND P6, PT, R34, R6, PT ;  /* 0x000000062200720c */ /* 0x000fe20003fc6270 */
[----:B------:R-:W-:Y:S01]  /*238e0*/  IMAD.MOV.U32 R241, RZ, RZ, R102 ;  /* 0x000000fffff17224 */ /* 0x000fe200078e0066 */
[----:B------:R-:W-:Y:S01]  /*238f0*/  FSEL R113, R3, -INF , !P1 ;  /* 0xff80000003717808 */ /* 0x000fe20004800000 */
[----:B--2---:R-:W-:Y:S01]  /*23900*/  FFMA.FTZ R3, R132, R112, R85 ;  /* 0x0000007084037223 */ /* 0x004fe20000010055 */
[----:B------:R-:W-:Y:S01]  /*23910*/  FSEL R102, R4, -INF , !P6 ;  /* 0xff80000004667808 */ /* 0x000fe20007000000 */
[----:B------:R-:W-:Y:S01]  /*23920*/  FFMA.FTZ R5, R132, R39, R23 ;  /* 0x0000002784057223 */ /* 0x000fe20000010017 */
[----:B------:R-:W-:Y:S01]  /*23930*/  ISETP.GE.AND P6, PT, R24, R8, PT ;  /* 0x000000081800720c */ /* 0x000fe20003fc6270 */
[----:B------:R-:W2:Y:S01]  /*23940*/  I2F R80, R22 ;  /* 0x0000001600507306 */ /* 0x000ea20000201400 */
[----:B------:R-:W-:Y:S01]  /*23950*/  ISETP.GE.AND P3, PT, R35, R6, PT ;  /* 0x000000062300720c */ /* 0x000fe20003f66270 */
[----:B------:R-:W-:Y:S01]  /*23960*/  FFMA.FTZ R4, R132, R116, R86 ;  /* 0x0000007484047223 */ /* 0x000fe20000010056 */
[----:B------:R-:W-:Y:S01]  /*23970*/  FSEL R120, R3, -INF , !P6 ;  /* 0xff80000003787808 */ /* 0x000fe20007000000 */
[----:B------:R-:W-:Y:S01]  /*23980*/  IMAD.MOV.U32 R210, RZ, RZ, R20 ;  /* 0x000000ffffd27224 */ /* 0x000fe200078e0014 */
[----:B------:R-:W-:Y:S01]  /*23990*/  ISETP.GE.AND P5, PT, R28, R6, PT ;  /* 0x000000061c00720c */ /* 0x000fe20003fa6270 */
[----:B----4-:R-:W-:Y:S01]  /*239a0*/  FFMA.FTZ R3, R132, R96, R83 ;  /* 0x0000006084037223 */ /* 0x010fe20000010053 */
[----:B------:R-:W-:Y:S01]  /*239b0*/  FSEL R108, R5, -INF , !P3 ;  /* 0xff800000056c7808 */ /* 0x000fe20005800000 */
[----:B------:R-:W4:Y:S01]  /*239c0*/  I2F R20, R7 ;  /* 0x0000000700147306 */ /* 0x000f220000201400 */
[----:B------:R-:W-:-:S02]  /*239d0*/  ISETP.GE.AND P3, PT, R17, R8, PT ;  /* 0x000000081100720c */ /* 0x000fc40003f66270 */
[----:B------:R-:W-:Y:S01]  /*239e0*/  FSEL R109, R4, -INF , !P5 ;  /* 0xff800000046d7808 */ /* 0x000fe20006800000 */
[----:B------:R-:W-:Y:S01]  /*239f0*/  FFMA.FTZ R4, R132, R96, R82 ;  /* 0x0000006084047223 */ /* 0x000fe20000010052 */
[----:B------:R-:W-:-:S03]  /*23a00*/  FSEL R121, R3, -INF , !P3 ;  /* 0xff80000003797808 */ /* 0x000fc60005800000 */
[----:B------:R-:W4:Y:S01]  /*23a10*/  I2F R81, R26 ;  /* 0x0000001a00517306 */ /* 0x000f220000201400 */
[----:B------:R-:W-:Y:S01]  /*23a20*/  ISETP.GE.AND P1, PT, R17, R6, PT ;  /* 0x000000061100720c */ /* 0x000fe20003f26270 */
[C---:B------:R-:W-:Y:S01]  /*23a30*/  FFMA.FTZ R5, R132.reuse, R112, R84 ;  /* 0x0000007084057223 */ /* 0x040fe20000010054 */
[----:B---3--:R-:W-:Y:S01]  /*23a40*/  SHF.L.U32 R133, R115, 0x1, RZ ;  /* 0x0000000173857819 */ /* 0x008fe200000006ff */
[----:B-1----:R-:W-:Y:S01]  /*23a50*/  FFMA.FTZ R3, R132, R27, R79 ;  /* 0x0000001b84037223 */ /* 0x002fe2000001004f */
[----:B------:R-:W-:Y:S02]  /*23a60*/  ISETP.GE.AND P4, PT, R24, R6, PT ;  /* 0x000000061800720c */ /* 0x000fe40003f86270 */
[----:B------:R-:W-:Y:S01]  /*23a70*/  ISETP.GE.AND P5, PT, R25, R8, PT ;  /* 0x000000081900720c */ /* 0x000fe20003fa6270 */
[----:B------:R-:W1:Y:S01]  /*23a80*/  I2F R30, R12 ;  /* 0x0000000c001e7306 */ /* 0x000e620000201400 */
[----:B------:R-:W-:Y:S01]  /*23a90*/  FSEL R117, R4, -INF , !P1 ;  /* 0xff80000004757808 */ /* 0x000fe20004800000 */
[----:B--2---:R-:W-:Y:S01]  /*23aa0*/  FFMA.FTZ R4, R132, R80, R76 ;  /* 0x0000005084047223 */ /* 0x004fe2000001004c */
[----:B------:R-:W-:-:S02]  /*23ab0*/  LOP3.LUT R133, R133, 0x6, RZ, 0xc0, !PT ;  /* 0x0000000685857812 */ /* 0x000fc400078ec0ff */
[----:B------:R-:W-:Y:S01]  /*23ac0*/  FSEL R115, R5, -INF , !P4 ;  /* 0xff80000005737808 */ /* 0x000fe20006000000 */
[C---:B------:R-:W-:Y:S01]  /*23ad0*/  FFMA.FTZ R5, R132.reuse, R27, R78 ;  /* 0x0000001b84057223 */ /* 0x040fe2000001004e */
[----:B------:R-:W-:Y:S01]  /*23ae0*/  FSEL R128, R3, -INF , !P5 ;  /* 0xff80000003807808 */ /* 0x000fe20006800000 */
[----:B------:R-:W-:Y:S01]  /*23af0*/  FFMA.FTZ R3, R132, R80, R77 ;  /* 0x0000005084037223 */ /* 0x000fe2000001004d */
[CC--:B------:R-:W-:Y:S01]  /*23b00*/  ISETP.GE.AND P3, PT, R22.reuse, R6.reuse, PT ;  /* 0x000000061600720c */ /* 0x0c0fe20003f66270 */
[----:B------:R-:W2:Y:S01]  /*23b10*/  I2F R21, R9 ;  /* 0x0000000900157306 */ /* 0x000ea20000201400 */
[----:B------:R-:W-:Y:S02]  /*23b20*/  ISETP.GE.AND P6, PT, R25, R6, PT ;  /* 0x000000061900720c */ /* 0x000fe40003fc6270 */
[----:B------:R-:W-:Y:S02]  /*23b30*/  ISETP.GE.AND P4, PT, R22, R8, PT ;  /* 0x000000081600720c */ /* 0x000fe40003f86270 */
[----:B------:R-:W-:-:S02]  /*23b40*/  LOP3.LUT R10, R56, 0x98, R133, 0xfe, !PT ;  /* 0x00000098380a7812 */ /* 0x000fc400078efe85 */
[----:B------:R-:W-:Y:S01]  /*23b50*/  FSEL R126, R4, -INF , !P3 ;  /* 0xff800000047e7808 */ /* 0x000fe20005800000 */
[C---:B----4-:R-:W-:Y:S01]  /*23b60*/  FFMA.FTZ R4, R132.reuse, R20, R69 ;  /* 0x0000001484047223 */ /* 0x050fe20000010045 */
[----:B------:R-:W-:Y:S01]  /*23b70*/  FSEL R124, R5, -INF , !P6 ;  /* 0xff800000057c7808 */ /* 0x000fe20007000000 */
[CC--:B------:R-:W-:Y:S01]  /*23b80*/  FFMA.FTZ R5, R132.reuse, R81.reuse, R74 ;  /* 0x0000005184057223 */ /* 0x0c0fe2000001004a */
[----:B------:R-:W-:Y:S01]  /*23b90*/  FSEL R129, R3, -INF , !P4 ;  /* 0xff80000003817808 */ /* 0x000fe20006000000 */
[----:B------:R-:W-:Y:S01]  /*23ba0*/  FFMA.FTZ R3, R132, R81, R75 ;  /* 0x0000005184037223 */ /* 0x000fe2000001004b */
[----:B------:R-:W-:Y:S01]  /*23bb0*/  ISETP.GE.AND P4, PT, R7, R6, PT ;  /* 0x000000060700720c */ /* 0x000fe20003f86270 */
[----:B------:R-:W3:Y:S01]  /*23bc0*/  I2F R31, R10 ;  /* 0x0000000a001f7306 */ /* 0x000ee20000201400 */
[C---:B------:R-:W-:Y:S02]  /*23bd0*/  ISETP.GE.AND P1, PT, R26.reuse, R8, PT ;  /* 0x000000081a00720c */ /* 0x040fe40003f26270 */
[----:B------:R-:W-:-:S02]  /*23be0*/  ISETP.GE.AND P5, PT, R26, R6, PT ;  /* 0x000000061a00720c */ /* 0x000fc40003fa6270 */
[----:B------:R-:W-:Y:S01]  /*23bf0*/  FSEL R172, R4, -INF , !P4 ;  /* 0xff80000004ac7808 */ /* 0x000fe20006000000 */
[C---:B-1----:R-:W-:Y:S01]  /*23c00*/  FFMA.FTZ R4, R132.reuse, R30, R64 ;  /* 0x0000001e84047223 */ /* 0x042fe20000010040 */
[----:B------:R-:W-:Y:S01]  /*23c10*/  FSEL R174, R3, -INF , !P1 ;  /* 0xff80000003ae7808 */ /* 0x000fe20004800000 */
[----:B------:R-:W-:Y:S01]  /*23c20*/  FFMA.FTZ R3, R132, R20, R73 ;  /* 0x0000001484037223 */ /* 0x000fe20000010049 */
[----:B------:R-:W-:Y:S02]  /*23c30*/  FSEL R136, R5, -INF , !P5 ;  /* 0xff80000005887808 */ /* 0x000fe40006800000 */
[-C--:B------:R-:W-:Y:S01]  /*23c40*/  ISETP.GE.AND P5, PT, R12, R8.reuse, PT ;  /* 0x000000080c00720c */ /* 0x080fe20003fa6270 */
[----:B------:R-:W1:Y:S01]  /*23c50*/  I2F R29, R11 ;  /* 0x0000000b001d7306 */ /* 0x000e620000201400 */
[----:B------:R-:W-:Y:S02]  /*23c60*/  ISETP.GE.AND P6, PT, R7, R8, PT ;  /* 0x000000080700720c */ /* 0x000fe40003fc6270 */
[----:B------:R-:W-:-:S02]  /*23c70*/  LOP3.LUT R13, R56, 0xa8, R133, 0xfe, !PT ;  /* 0x000000a8380d7812 */ /* 0x000fc400078efe85 */
[----:B------:R-:W-:Y:S02]  /*23c80*/  MOV R75, R196 ;  /* 0x000000c4004b7202 */ /* 0x000fe40000000f00 */
[----:B------:R-:W-:Y:S01]  /*23c90*/  FSEL R196, R4, -INF , !P5 ;  /* 0xff80000004c47808 */ /* 0x000fe20006800000 */
[C---:B------:R-:W-:Y:S01]  /*23ca0*/  FFMA.FTZ R4, R132.reuse, R30, R38 ;  /* 0x0000001e84047223 */ /* 0x040fe20000010026 */
[----:B------:R-:W-:Y:S01]  /*23cb0*/  FSEL R175, R3, -INF , !P6 ;  /* 0xff80000003af7808 */ /* 0x000fe20007000000 */
[----:B--2---:R-:W-:Y:S01]  /*23cc0*/  FFMA.FTZ R5, R132, R21, R49 ;  /* 0x0000001584057223 */ /* 0x004fe20000010031 */
[-C--:B------:R-:W-:Y:S01]  /*23cd0*/  ISETP.GE.AND P6, PT, R12, R6.reuse, PT ;  /* 0x000000060c00720c */ /* 0x080fe20003fc6270 */
[----:B------:R-:W2:Y:S01]  /*23ce0*/  I2F R34, R13 ;  /* 0x0000000d00227306 */ /* 0x000ea20000201400 */
[----:B------:R-:W-:Y:S02]  /*23cf0*/  ISETP.GE.AND P1, PT, R9, R6, PT ;  /* 0x000000060900720c */ /* 0x000fe40003f26270 */
[----:B------:R-:W-:Y:S01]  /*23d00*/  MOV R79, R195 ;  /* 0x000000c3004f7202 */ /* 0x000fe20000000f00 */
[----:B------:R-:W-:Y:S01]  /*23d10*/  IMAD.MOV.U32 R195, RZ, RZ, R192 ;  /* 0x000000ffffc37224 */ /* 0x000fe200078e00c0 */
[----:B------:R-:W-:-:S02]  /*23d20*/  LOP3.LUT R14, R56, 0xa0, R133, 0xfe, !PT ;  /* 0x000000a0380e7812 */ /* 0x000fc400078efe85 */
[----:B------:R-:W-:Y:S02]  /*23d30*/  MOV R116, R204 ;  /* 0x000000cc00747202 */ /* 0x000fe40000000f00 */
[----:B------:R-:W-:Y:S02]  /*23d40*/  MOV R204, R179 ;  /* 0x000000b300cc7202 */ /* 0x000fe40000000f00 */
[----:B------:R-:W-:Y:S01]  /*23d50*/  FSEL R192, R4, -INF , !P6 ;  /* 0xff80000004c07808 */ /* 0x000fe20007000000 */
[----:B---3--:R-:W-:Y:S01]  /*23d60*/  FFMA.FTZ R4, R132, R31, R58 ;  /* 0x0000001f84047223 */ /* 0x008fe2000001003a */
[----:B------:R-:W-:Y:S01]  /*23d70*/  FSEL R179, R5, -INF , !P1 ;  /* 0xff80000005b37808 */ /* 0x000fe20004800000 */
[----:B------:R-:W3:Y:S01]  /*23d80*/  I2F R33, R14 ;  /* 0x0000000e00217306 */ /* 0x000ee20000201400 */
[-C--:B------:R-:W-:Y:S01]  /*23d90*/  ISETP.GE.AND P1, PT, R10, R8.reuse, PT ;  /* 0x000000080a00720c */ /* 0x080fe20003f26270 */
[----:B------:R-:W-:Y:S01]  /*23da0*/  FFMA.FTZ R3, R132, R21, R68 ;  /* 0x0000001584037223 */ /* 0x000fe20000010044 */
[----:B------:R-:W-:Y:S01]  /*23db0*/  ISETP.GE.AND P3, PT, R9, R8, PT ;  /* 0x000000080900720c */ /* 0x000fe20003f66270 */
[----:B------:R-:W-:Y:S01]  /*23dc0*/  IMAD.MOV.U32 R83, RZ, RZ, R205 ;  /* 0x000000ffff537224 */ /* 0x000fe200078e00cd */
[----:B------:R-:W-:Y:S01]  /*23dd0*/  MOV R96, R241 ;  /* 0x000000f100607202 */ /* 0x000fe20000000f00 */
[----:B------:R-:W-:Y:S01]  /*23de0*/  IMAD.MOV.U32 R205, RZ, RZ, R200 ;  /* 0x000000ffffcd7224 */ /* 0x000fe200078e00c8 */
[C-C-:B------:R-:W-:Y:S01]  /*23df0*/  LOP3.LUT R16, R56.reuse, 0xb0, R133.reuse, 0xfe, !PT ;  /* 0x000000b038107812 */ /* 0x140fe200078efe85 */
[----:B------:R-:W-:Y:S01]  /*23e00*/  IMAD.MOV.U32 R241, RZ, RZ, R204 ;  /* 0x000000fffff17224 */ /* 0x000fe200078e00cc */
[----:B------:R-:W-:Y:S01]  /*23e10*/  LOP3.LUT R15, R56, 0xb8, R133, 0xfe, !PT ;  /* 0x000000b8380f7812 */ /* 0x000fe200078efe85 */
[----:B------:R-:W-:Y:S01]  /*23e20*/  IMAD.MOV.U32 R200, RZ, RZ, R140 ;  /* 0x000000ffffc87224 */ /* 0x000fe200078e008c */
[----:B------:R-:W-:Y:S01]  /*23e30*/  FSEL R204, R4, -INF , !P1 ;  /* 0xff80000004cc7808 */ /* 0x000fe20004800000 */
[C---:B------:R-:W-:Y:S01]  /*23e40*/  FFMA.FTZ R4, R132.reuse, R31, R55 ;  /* 0x0000001f84047223 */ /* 0x040fe20000010037 */
[----:B------:R-:W-:Y:S01]  /*23e50*/  FSEL R194, R3, -INF , !P3 ;  /* 0xff80000003c27808 */ /* 0x000fe20005800000 */
[-C--:B-1----:R-:W-:Y:S01]  /*23e60*/  FFMA.FTZ R7, R132, R29.reuse, R48 ;  /* 0x0000001d84077223 */ /* 0x082fe20000010030 */
[-C--:B------:R-:W-:Y:S01]  /*23e70*/  ISETP.GE.AND P5, PT, R10, R6.reuse, PT ;  /* 0x000000060a00720c */ /* 0x080fe20003fa6270 */
[----:B------:R-:W1:Y:S01]  /*23e80*/  I2F R37, R16 ;  /* 0x0000001000257306 */ /* 0x000e620000201400 */
[----:B------:R-:W-:Y:S01]  /*23e90*/  ISETP.GE.AND P3, PT, R11, R6, PT ;  /* 0x000000060b00720c */ /* 0x000fe20003f66270 */
[----:B------:R-:W-:Y:S01]  /*23ea0*/  FFMA.FTZ R5, R132, R29, R62 ;  /* 0x0000001d84057223 */ /* 0x000fe2000001003e */
[----:B------:R-:W-:Y:S01]  /*23eb0*/  MOV R62, R240 ;  /* 0x000000f0003e7202 */ /* 0x000fe20000000f00 */
[----:B------:R-:W-:Y:S01]  /*23ec0*/  FMUL.FTZ R10, R198, R0 ;  /* 0x00000000c60a7220 */ /* 0x000fe20000410000 */
[----:B------:R-:W-:-:S02]  /*23ed0*/  LOP3.LUT R23, R56, 0xc0, R133, 0xfe, !PT ;  /* 0x000000c038177812 */ /* 0x000fc400078efe85 */
[----:B------:R-:W-:Y:S01]  /*23ee0*/  ISETP.GE.AND P4, PT, R11, R8, PT ;  /* 0x000000080b00720c */ /* 0x000fe20003f86270 */
[----:B------:R-:W4:Y:S01]  /*23ef0*/  I2F R39, R15 ;  /* 0x0000000f00277306 */ /* 0x000f220000201400 */
[----:B------:R-:W-:Y:S01]  /*23f00*/  MOV R240, R200 ;  /* 0x000000c800f07202 */ /* 0x000fe20000000f00 */
[----:B------:R-:W-:Y:S01]  /*23f10*/  IMAD.MOV.U32 R88, RZ, RZ, R213 ;  /* 0x000000ffff587224 */ /* 0x000fe200078e00d5 */
[----:B------:R-:W-:Y:S01]  /*23f20*/  FSEL R200, R4, -INF , !P5 ;  /* 0xff80000004c87808 */ /* 0x000fe20006800000 */
[----:B--2---:R-:W-:Y:S01]  /*23f30*/  FFMA.FTZ R4, R132, R34, R47 ;  /* 0x0000002284047223 */ /* 0x004fe2000001002f */
[----:B------:R-:W-:Y:S01]  /*23f40*/  FSEL R198, R7, -INF , !P3 ;  /* 0xff80000007c67808 */ /* 0x000fe20005800000 */
[----:B------:R-:W-:Y:S01]  /*23f50*/  IMAD.MOV.U32 R78, RZ, RZ, R202 ;  /* 0x000000ffff4e7224 */ /* 0x000fe200078e00ca */
[----:B------:R-:W-:Y:S01]  /*23f60*/  ISETP.GE.AND P3, PT, R13, R8, PT ;  /* 0x000000080d00720c */ /* 0x000fe20003f66270 */
[----:B------:R-:W2:Y:S01]  /*23f70*/  I2F R40, R23 ;  /* 0x0000001700287306 */ /* 0x000ea20000201400 */
[----:B------:R-:W-:-:S02]  /*23f80*/  LOP3.LUT R17, R56, 0xc8, R133, 0xfe, !PT ;  /* 0x000000c838117812 */ /* 0x000fc400078efe85 */
[----:B------:R-:W-:Y:S01]  /*23f90*/  ISETP.GE.AND P6, PT, R14, R8, PT ;  /* 0x000000080e00720c */ /* 0x000fe20003fc6270 */
[----:B------:R-:W-:Y:S01]  /*23fa0*/  IMAD.MOV.U32 R112, RZ, RZ, R210 ;  /* 0x000000ffff707224 */ /* 0x000fe200078e00d2 */
[----:B------:R-:W-:Y:S01]  /*23fb0*/  FSEL R202, R5, -INF , !P4 ;  /* 0xff80000005ca7808 */ /* 0x000fe20006000000 */
[-C--:B---3--:R-:W-:Y:S01]  /*23fc0*/  FFMA.FTZ R5, R132, R33.reuse, R54 ;  /* 0x0000002184057223 */ /* 0x088fe20000010036 */
[----:B------:R-:W-:Y:S01]  /*23fd0*/  FSEL R213, R4, -INF , !P3 ;  /* 0xff80000004d57808 */ /* 0x000fe20005800000 */
[----:B------:R3:W-:Y:S01]  /*23fe0*/  MUFU.TANH R48, R10 ;  /* 0x0000000a00307308 */ /* 0x0007e20000002400 */
[C---:B------:R-:W-:Y:S01]  /*23ff0*/  FFMA.FTZ R4, R132.reuse, R34, R51 ;  /* 0x0000002284047223 */ /* 0x040fe20000010033 */
[-C--:B------:R-:W-:Y:S01]  /*24000*/  ISETP.GE.AND P1, PT, R13, R6.reuse, PT ;  /* 0x000000060d00720c */ /* 0x080fe20003f26270 */
[----:B------:R-:W-:Y:S01]  /*24010*/  FFMA.FTZ R7, R132, R33, R50 ;  /* 0x0000002184077223 */ /* 0x000fe20000010032 */
[----:B------:R-:W-:Y:S02]  /*24020*/  ISETP.GE.AND P4, PT, R14, R6, PT ;  /* 0x000000060e00720c */ /* 0x000fe40003f86270 */
[----:B------:R-:W-:-:S02]  /*24030*/  LOP3.LUT R25, R56, 0xd0, R133, 0xfe, !PT ;  /* 0x000000d038197812 */ /* 0x000fc400078efe85 */
[----:B------:R-:W-:Y:S01]  /*24040*/  MOV R85, R208 ;  /* 0x000000d000557202 */ /* 0x000fe20000000f00 */
[----:B------:R-:W2:Y:S01]  /*24050*/  I2F R41, R17 ;  /* 0x0000001100297306 */ /* 0x000ea20000201400 */
[----:B------:R-:W-:Y:S01]  /*24060*/  MOV R58, R205 ;  /* 0x000000cd003a7202 */ /* 0x000fe20000000f00 */
[----:B------:R-:W-:Y:S01]  /*24070*/  IMAD.MOV.U32 R90, RZ, RZ, R222 ;  /* 0x000000ffff5a7224 */ /* 0x000fe200078e00de */
[----:B------:R-:W-:Y:S02]  /*24080*/  LOP3.LUT R28, R56, 0xe0, R133, 0xfe, !PT ;  /* 0x000000e0381c7812 */ /* 0x000fe400078efe85 */
[----:B------:R-:W-:Y:S02]  /*24090*/  MOV R82, R220 ;  /* 0x000000dc00527202 */ /* 0x000fe40000000f00 */
[----:B------:R-:W-:Y:S01]  /*240a0*/  MOV R80, R216 ;  /* 0x000000d800507202 */ /* 0x000fe20000000f00 */
[----:B---3--:R-:W-:Y:S01]  /*240b0*/  FMUL.FTZ R10, R232, R0 ;  /* 0x00000000e80a7220 */ /* 0x008fe20000410000 */
[----:B------:R-:W-:Y:S01]  /*240c0*/  FSEL R210, R5, -INF , !P6 ;  /* 0xff80000005d27808 */ /* 0x000fe20007000000 */
[----:B-1----:R-:W-:Y:S01]  /*240d0*/  FFMA.FTZ R5, R132, R37, R53 ;  /* 0x0000002584057223 */ /* 0x002fe20000010035 */
[----:B------:R-:W-:Y:S01]  /*240e0*/  FSEL R208, R4, -INF , !P1 ;  /* 0xff80000004d07808 */ /* 0x000fe20004800000 */
[----:B------:R1:W-:Y:S01]  /*240f0*/  MUFU.TANH R29, R10 ;  /* 0x0000000a001d7308 */ /* 0x0003e20000002400 */
[----:B------:R-:W-:Y:S01]  /*24100*/  FSEL R205, R7, -INF , !P4 ;  /* 0xff80000007cd7808 */ /* 0x000fe20006000000 */
[----:B----4-:R-:W-:Y:S01]  /*24110*/  FFMA.FTZ R4, R132, R39, R57 ;  /* 0x0000002784047223 */ /* 0x010fe20000010039 */
[-C--:B------:R-:W-:Y:S01]  /*24120*/  ISETP.GE.AND P5, PT, R16, R8.reuse, PT ;  /* 0x000000081000720c */ /* 0x080fe20003fa6270 */
[----:B------:R-:W-:Y:S01]  /*24130*/  FFMA.FTZ R7, R132, R37, R52 ;  /* 0x0000002584077223 */ /* 0x000fe20000010034 */
[----:B------:R-:W-:Y:S01]  /*24140*/  ISETP.GE.AND P4, PT, R15, R8, PT ;  /* 0x000000080f00720c */ /* 0x000fe20003f86270 */
[----:B------:R-:W-:Y:S01]  /*24150*/  IMAD.MOV.U32 R118, RZ, RZ, R218 ;  /* 0x000000ffff767224 */ /* 0x000fe200078e00da */
[----:B------:R-:W-:Y:S01]  /*24160*/  ISETP.GE.AND P6, PT, R16, R6, PT ;  /* 0x000000061000720c */ /* 0x000fe20003fc6270 */
[----:B------:R-:W3:Y:S01]  /*24170*/  I2F R42, R25 ;  /* 0x00000019002a7306 */ /* 0x000ee20000201400 */
[----:B------:R-:W-:-:S02]  /*24180*/  FSEL R220, R5, -INF , !P5 ;  /* 0xff80000005dc7808 */ /* 0x000fc40006800000 */
[----:B------:R-:W-:Y:S02]  /*24190*/  MOV R86, R228 ;  /* 0x000000e400567202 */ /* 0x000fe40000000f00 */
[----:B------:R-:W-:Y:S01]  /*241a0*/  MOV R84, R224 ;  /* 0x000000e000547202 */ /* 0x000fe20000000f00 */
[----:B------:R-:W-:Y:S01]  /*241b0*/  IMAD.MOV.U32 R81, RZ, RZ, R230 ;  /* 0x000000ffff517224 */ /* 0x000fe200078e00e6 */
[----:B------:R-:W-:Y:S01]  /*241c0*/  LOP3.LUT R9, R56, 0xf0, R133, 0xfe, !PT ;  /* 0x000000f038097812 */ /* 0x000fe200078efe85 */
[----:B-1----:R-:W-:Y:S01]  /*241d0*/  FMUL.FTZ R10, R234, R0 ;  /* 0x00000000ea0a7220 */ /* 0x002fe20000410000 */
[----:B------:R-:W-:Y:S01]  /*241e0*/  FSEL R222, R4, -INF , !P4 ;  /* 0xff80000004de7808 */ /* 0x000fe20006000000 */
[----:B------:R-:W-:Y:S01]  /*241f0*/  IMAD.MOV.U32 R74, RZ, RZ, R226 ;  /* 0x000000ffff4a7224 */ /* 0x000fe200078e00e2 */
[----:B------:R-:W-:Y:S01]  /*24200*/  MOV R69, R236 ;  /* 0x000000ec00457202 */ /* 0x000fe20000000f00 */
[----:B------:R1:W-:Y:S01]  /*24210*/  MUFU.TANH R47, R10 ;  /* 0x0000000a002f7308 */ /* 0x0003e20000002400 */
[----:B------:R-:W-:Y:S01]  /*24220*/  FSEL R216, R7, -INF , !P6 ;  /* 0xff80000007d87808 */ /* 0x000fe20007000000 */
[C---:B------:R-:W-:Y:S01]  /*24230*/  FFMA.FTZ R4, R132.reuse, R39, R59 ;  /* 0x0000002784047223 */ /* 0x040fe2000001003b */
[----:B------:R-:W-:Y:S01]  /*24240*/  ISETP.GE.AND P3, PT, R15, R6, PT ;  /* 0x000000060f00720c */ /* 0x000fe20003f66270 */
[C---:B--2---:R-:W-:Y:S01]  /*24250*/  FFMA.FTZ R5, R132.reuse, R40, R61 ;  /* 0x0000002884057223 */ /* 0x044fe2000001003d */
[----:B------:R-:W-:Y:S01]  /*24260*/  ISETP.GE.AND P1, PT, R23, R8, PT ;  /* 0x000000081700720c */ /* 0x000fe20003f26270 */
[----:B------:R-:W-:Y:S01]  /*24270*/  FFMA.FTZ R7, R132, R40, R60 ;  /* 0x0000002884077223 */ /* 0x000fe2000001003c */
[C-C-:B------:R-:W-:Y:S01]  /*24280*/  LOP3.LUT R24, R56.reuse, 0xd8, R133.reuse, 0xfe, !PT ;  /* 0x000000d838187812 */ /* 0x140fe200078efe85 */
[----:B------:R-:W2:Y:S01]  /*24290*/  I2F R44, R28 ;  /* 0x0000001c002c7306 */ /* 0x000ea20000201400 */
[C---:B------:R-:W-:Y:S01]  /*242a0*/  LOP3.LUT R3, R56.reuse, R133, RZ, 0xfc, !PT ;  /* 0x0000008538037212 */ /* 0x040fe200078efcff */
[----:B------:R-:W-:Y:S01]  /*242b0*/  IMAD.MOV.U32 R68, RZ, RZ, R242 ;  /* 0x000000ffff447224 */ /* 0x000fe200078e00f2 */
[C-C-:B------:R-:W-:Y:S01]  /*242c0*/  LOP3.LUT R27, R56.reuse, 0xe8, R133.reuse, 0xfe, !PT ;  /* 0x000000e8381b7812 */ /* 0x140fe200078efe85 */
[----:B------:R-:W-:Y:S01]  /*242d0*/  IMAD.MOV.U32 R73, RZ, RZ, R238 ;  /* 0x000000ffff497224 */ /* 0x000fe200078e00ee */
[----:B------:R-:W-:Y:S01]  /*242e0*/  LOP3.LUT R26, R56, 0xf8, R133, 0xfe, !PT ;  /* 0x000000f8381a7812 */ /* 0x000fe200078efe85 */
[----:B------:R4:W5:Y:S01]  /*242f0*/  LDL.LU R140, [R1+0x174] ;  /* 0x00017400018c7983 */ /* 0x0009620000300800 */
[----:B-1----:R-:W-:Y:S01]  /*24300*/  FMUL.FTZ R10, R244, R0 ;  /* 0x00000000f40a7220 */ /* 0x002fe20000410000 */
[----:B------:R-:W-:-:S03]  /*24310*/  FSEL R218, R4, -INF , !P3 ;  /* 0xff80000004da7808 */ /* 0x000fc60005800000 */
[----:B------:R1:W-:Y:S01]  /*24320*/  MUFU.TANH R40, R10 ;  /* 0x0000000a00287308 */ /* 0x0003e20000002400 */
[----:B------:R-:W-:Y:S01]  /*24330*/  FSEL R228, R5, -INF , !P1 ;  /* 0xff80000005e47808 */ /* 0x000fe20004800000 */
[----:B------:R-:W-:Y:S01]  /*24340*/  FFMA.FTZ R4, R132, R41, R63 ;  /* 0x0000002984047223 */ /* 0x000fe2000001003f */
[----:B------:R-:W-:Y:S02]  /*24350*/  ISETP.GE.AND P5, PT, R23, R6, PT ;  /* 0x000000061700720c */ /* 0x000fe40003fa6270 */
[C---:B------:R-:W-:Y:S02]  /*24360*/  ISETP.GE.AND P3, PT, R25.reuse, R8, PT ;  /* 0x000000081900720c */ /* 0x040fe40003f66270 */
[----:B------:R-:W-:Y:S01]  /*24370*/  ISETP.GE.AND P1, PT, R25, R6, PT ;  /* 0x000000061900720c */ /* 0x000fe20003f26270 */
[----:B------:R-:W-:Y:S01]  /*24380*/  I2F R45, R9 ;  /* 0x00000009002d7306 */ /* 0x000fe20000201400 */
[----:B------:R-:W-:Y:S01]  /*24390*/  ISETP.GE.AND P6, PT, R17, R8, PT ;  /* 0x000000081100720c */ /* 0x000fe20003fc6270 */
[----:B-1----:R-:W-:Y:S01]  /*243a0*/  FMUL.FTZ R10, R246, R0 ;  /* 0x00000000f60a7220 */ /* 0x002fe20000410000 */
[----:B------:R-:W-:-:S05]  /*243b0*/  IADD3 R22, R3, 0x1, RZ ;  /* 0x0000000103167810 */ /* 0x000fca0007ffe0ff */
[----:B------:R-:W1:Y:S01]  /*243c0*/  MUFU.TANH R25, R10 ;  /* 0x0000000a00197308 */ /* 0x000e620000002400 */
[----:B------:R-:W-:Y:S01]  /*243d0*/  FSEL R224, R7, -INF , !P5 ;  /* 0xff80000007e07808 */ /* 0x000fe20006800000 */
[-C--:B---3--:R-:W-:Y:S01]  /*243e0*/  FFMA.FTZ R7, R132, R42.reuse, R66 ;  /* 0x0000002a84077223 */ /* 0x088fe20000010042 */
[----:B------:R-:W-:Y:S01]  /*243f0*/  FSEL R230, R4, -INF , !P6 ;  /* 0xff80000004e67808 */ /* 0x000fe20007000000 */
[C---:B------:R-:W-:Y:S01]  /*24400*/  FFMA.FTZ R5, R132.reuse, R42, R67 ;  /* 0x0000002a84057223 */ /* 0x040fe20000010043 */
[----:B------:R-:W-:Y:S01]  /*24410*/  ISETP.GE.AND P4, PT, R17, R6, PT ;  /* 0x000000061100720c */ /* 0x000fe20003f86270 */
[C---:B------:R-:W-:Y:S02]  /*24420*/  FFMA.FTZ R4, R132.reuse, R41, R65 ;  /* 0x0000002984047223 */ /* 0x040fe40000010041 */
[----:B------:R-:W3:Y:S01]  /*24430*/  I2F R38, R22 ;  /* 0x0000001600267306 */ /* 0x000ee20000201400 */
[----:B------:R-:W-:Y:S01]  /*24440*/  FSEL R232, R7, -INF , !P1 ;  /* 0xff80000007e87808 */ /* 0x000fe20004800000 */
[CC--:B--2---:R-:W-:Y:S01]  /*24450*/  FFMA.FTZ R7, R132.reuse, R44.reuse, R48 ;  /* 0x0000002c84077223 */ /* 0x0c4fe20000010030 */
[----:B------:R-:W-:Y:S01]  /*24460*/  FSEL R236, R5, -INF , !P3 ;  /* 0xff80000005ec7808 */ /* 0x000fe20005800000 */
[----:B------:R-:W-:Y:S01]  /*24470*/  FFMA.FTZ R5, R132, R44, R72 ;  /* 0x0000002c84057223 */ /* 0x000fe20000010048 */
[----:B------:R-:W-:-:S02]  /*24480*/  FSEL R226, R4, -INF , !P4 ;  /* 0xff80000004e27808 */ /* 0x000fc40006000000 */
[C---:B------:R-:W-:Y:S02]  /*24490*/  ISETP.GE.AND P3, PT, R28.reuse, R6, PT ;  /* 0x000000061c00720c */ /* 0x040fe40003f66270 */
[----:B------:R-:W-:Y:S01]  /*244a0*/  ISETP.GE.AND P4, PT, R28, R8, PT ;  /* 0x000000081c00720c */ /* 0x000fe20003f86270 */
[----:B------:R-:W-:Y:S01]  /*244b0*/  FMUL.FTZ R23, R240, R0 ;  /* 0x00000000f0177220 */ /* 0x000fe20000410000 */
[----:B------:R-:W-:Y:S01]  /*244c0*/  FSEL R240, R7, -INF , !P3 ;  /* 0xff80000007f07808 */ /* 0x000fe20005800000 */
[----:B------:R-:W-:Y:S01]  /*244d0*/  IMAD.MOV.U32 R55, RZ, RZ, R62 ;  /* 0x000000ffff377224 */ /* 0x000fe200078e003e */
[----:B------:R-:W-:Y:S01]  /*244e0*/  FSEL R242, R5, -INF , !P4 ;  /* 0xff80000005f27808 */ /* 0x000fe20006000000 */
[----:B-1----:R-:W-:Y:S01]  /*244f0*/  FFMA.FTZ R7, R132, R45, R25 ;  /* 0x0000002d84077223 */ /* 0x002fe20000010019 */
[----:B------:R-:W-:Y:S01]  /*24500*/  MOV R62, R68 ;  /* 0x00000044003e7202 */ /* 0x000fe20000000f00 */
[----:B------:R-:W-:Y:S01]  /*24510*/  IMAD.MOV.U32 R68, RZ, RZ, R69 ;  /* 0x000000ffff447224 */ /* 0x000fe200078e0045 */
[----:B------:R-:W-:-:S02]  /*24520*/  ISETP.GE.AND P4, PT, R9, R6, PT ;  /* 0x000000060900720c */ /* 0x000fc40003f86270 */
[----:B------:R-:W-:Y:S01]  /*24530*/  MOV R69, R73 ;  /* 0x0000004900457202 */ /* 0x000fe20000000f00 */
[----:B------:R-:W-:Y:S01]  /*24540*/  IMAD.MOV.U32 R73, RZ, RZ, R81 ;  /* 0x000000ffff497224 */ /* 0x000fe200078e0051 */
[----:B------:R-:W-:Y:S01]  /*24550*/  MOV R133, R139 ;  /* 0x0000008b00857202 */ /* 0x000fe20000000f00 */
[----:B------:R-:W-:Y:S01]  /*24560*/  IMAD.MOV.U32 R87, RZ, RZ, R119 ;  /* 0x000000ffff577224 */ /* 0x000fe200078e0077 */
[----:B------:R-:W-:Y:S01]  /*24570*/  MOV R81, R74 ;  /* 0x0000004a00517202 */ /* 0x000fe20000000f00 */
[----:B------:R4:W5:Y:S01]  /*24580*/  LDL.LU R139, [R1+0x170] ;  /* 0x00017000018b7983 */ /* 0x0009620000300800 */
[----:B------:R-:W-:Y:S01]  /*24590*/  FSEL R246, R7, -INF , !P4 ;  /* 0xff80000007f67808 */ /* 0x000fe20006000000 */
[----:B------:R-:W-:Y:S01]  /*245a0*/  IMAD.MOV.U32 R74, RZ, RZ, R75 ;  /* 0x000000ffff4a7224 */ /* 0x000fe200078e004b */
[----:B------:R-:W-:Y:S01]  /*245b0*/  MOV R75, R88 ;  /* 0x00000058004b7202 */ /* 0x000fe20000000f00 */
[----:B------:R4:W5:Y:S01]  /*245c0*/  LDL.LU R119, [R1+0x16c] ;  /* 0x00016c0001777983 */ /* 0x0009620000300800 */
[----:B---3--:R-:W-:-:S02]  /*245d0*/  FFMA.FTZ R7, R132, R38, R36 ;  /* 0x0000002684077223 */ /* 0x008fc40000010024 */
[----:B------:R-:W-:Y:S01]  /*245e0*/  IMAD.MOV.U32 R88, RZ, RZ, R2 ;  /* 0x000000ffff587224 */ /* 0x000fe200078e0002 */
[----:B------:R4:W5:Y:S04]  /*245f0*/  LDL.LU R36, [R1+0x168] ;  /* 0x0001680001247983 */ /* 0x0009680000300800 */
[----:B------:R4:W5:Y:S01]  /*24600*/  LDL.LU R2, [R1+0x164] ;  /* 0x0001640001027983 */ /* 0x0009620000300800 */
[----:B------:R-:W1:Y:S01]  /*24610*/  I2F R43, R24 ;  /* 0x00000018002b7306 */ /* 0x000e620000201400 */
[----:B------:R-:W-:-:S07]  /*24620*/  ISETP.GE.AND P5, PT, R24, R8, PT ;  /* 0x000000081800720c */ /* 0x000fce0003fa6270 */
[----:B------:R-:W2:Y:S01]  /*24630*/  I2F R46, R27 ;  /* 0x0000001b002e7306 */ /* 0x000ea20000201400 */
[----:B------:R-:W-:Y:S01]  /*24640*/  ISETP.GE.AND P6, PT, R24, R6, PT ;  /* 0x000000061800720c */ /* 0x000fe20003fc6270 */
[----:B-1----:R-:W-:-:S06]  /*24650*/  FFMA.FTZ R4, R132, R43, R70 ;  /* 0x0000002b84047223 */ /* 0x002fcc0000010046 */
[----:B------:R1:W-:Y:S01]  /*24660*/  MUFU.TANH R24, R23 ;  /* 0x0000001700187308 */ /* 0x0003e20000002400 */
[----:B------:R-:W-:Y:S01]  /*24670*/  FSEL R238, R4, -INF , !P5 ;  /* 0xff80000004ee7808 */ /* 0x000fe20006800000 */
[----:B------:R-:W-:-:S06]  /*24680*/  FFMA.FTZ R4, R132, R43, R71 ;  /* 0x0000002b84047223 */ /* 0x000fcc0000010047 */
[----:B------:R-:W3:Y:S01]  /*24690*/  I2F R49, R26 ;  /* 0x0000001a00317306 */ /* 0x000ee20000201400 */
[----:B------:R-:W-:Y:S01]  /*246a0*/  FSEL R234, R4, -INF , !P6 ;  /* 0xff80000004ea7808 */ /* 0x000fe20007000000 */
[----:B--2---:R-:W-:Y:S02]  /*246b0*/  FFMA.FTZ R4, R132, R46, R29 ;  /* 0x0000002e84047223 */ /* 0x004fe4000001001d */
[----:B-1----:R-:W-:Y:S01]  /*246c0*/  FMUL.FTZ R23, R241, R0 ;  /* 0x00000000f1177220 */ /* 0x002fe20000410000 */
[----:B------:R-:W-:Y:S02]  /*246d0*/  ISETP.GE.AND P1, PT, R27, R8, PT ;  /* 0x000000081b00720c */ /* 0x000fe40003f26270 */
[----:B------:R-:W-:-:S03]  /*246e0*/  IADD3 R14, R3, 0x9, RZ ;  /* 0x00000009030e7810 */ /* 0x000fc60007ffe0ff */
[----:B------:R-:W1:Y:S01]  /*246f0*/  MUFU.TANH R23, R23 ;  /* 0x0000001700177308 */ /* 0x000e620000002400 */
[----:B------:R-:W-:Y:S01]  /*24700*/  FSEL R244, R4, -INF , !P1 ;  /* 0xff80000004f47808 */ /* 0x000fe20004800000 */
[----:B------:R-:W-:Y:S01]  /*24710*/  FFMA.FTZ R4, R132, R46, R47 ;  /* 0x0000002e84047223 */ /* 0x000fe2000001002f */
[----:B------:R-:W-:-:S05]  /*24720*/  ISETP.GE.AND P5, PT, R27, R6, PT ;  /* 0x000000061b00720c */ /* 0x000fca0003fa6270 */
[----:B------:R2:W2:Y:S01]  /*24730*/  I2F R35, R14 ;  /* 0x0000000e00237306 */ /* 0x0004a20000201400 */
[----:B------:R-:W-:Y:S01]  /*24740*/  FSEL R241, R4, -INF , !P5 ;  /* 0xff80000004f17808 */ /* 0x000fe20006800000 */
[-C--:B---3--:R-:W-:Y:S01]  /*24750*/  FFMA.FTZ R4, R132, R49.reuse, R24 ;  /* 0x0000003184047223 */ /* 0x088fe20000010018 */
[----:B------:R-:W-:Y:S02]  /*24760*/  ISETP.GE.AND P3, PT, R26, R8, PT ;  /* 0x000000081a00720c */ /* 0x000fe40003f66270 */
[----:B------:R-:W-:Y:S02]  /*24770*/  IADD3 R13, R3, 0x19, RZ ;  /* 0x00000019030d7810 */ /* 0x000fe40007ffe0ff */
[----:B------:R-:W-:Y:S01]  /*24780*/  FSEL R76, R4, -INF , !P3 ;  /* 0xff800000044c7808 */ /* 0x000fe20005800000 */
[----:B-1----:R-:W-:Y:S01]  /*24790*/  FFMA.FTZ R4, R132, R49, R23 ;  /* 0x0000003184047223 */ /* 0x002fe20000010017 */
[----:B------:R-:W-:Y:S01]  /*247a0*/  ISETP.GE.AND P1, PT, R26, R6, PT ;  /* 0x000000061a00720c */ /* 0x000fe20003f26270 */
[----:B------:R-:W1:Y:S01]  /*247b0*/  I2F R31, R13 ;  /* 0x0000000d001f7306 */ /* 0x000e620000201400 */
[----:B------:R-:W-:-:S02]  /*247c0*/  ISETP.GE.AND P4, PT, R14, R8, PT ;  /* 0x000000080e00720c */ /* 0x000fc40003f86270 */
[----:B------:R-:W-:Y:S02]  /*247d0*/  ISETP.GE.AND P3, PT, R14, R6, PT ;  /* 0x000000060e00720c */ /* 0x000fe40003f66270 */
[----:B------:R-:W-:Y:S01]  /*247e0*/  IADD3 R21, R3, 0x11, RZ ;  /* 0x0000001103157810 */ /* 0x000fe20007ffe0ff */
[----:B--2---:R-:W-:Y:S01]  /*247f0*/  FMUL.FTZ R14, R243, R0 ;  /* 0x00000000f30e7220 */ /* 0x004fe20000410000 */
[----:B------:R-:W-:Y:S01]  /*24800*/  FSEL R243, R4, -INF , !P1 ;  /* 0xff80000004f37808 */ /* 0x000fe20004800000 */
[C---:B------:R-:W-:Y:S01]  /*24810*/  FFMA.FTZ R4, R132.reuse, R35, R55 ;  /* 0x0000002384047223 */ /* 0x040fe20000010037 */
[----:B------:R-:W-:Y:S01]  /*24820*/  MOV R55, R62 ;  /* 0x0000003e00377202 */ /* 0x000fe20000000f00 */
[----:B------:R-:W-:Y:S01]  /*24830*/  FFMA.FTZ R5, R132, R45, R40 ;  /* 0x0000002d84057223 */ /* 0x000fe20000010028 */
[----:B------:R-:W2:Y:S01]  /*24840*/  I2F R32, R21 ;  /* 0x0000001500207306 */ /* 0x000ea20000201400 */
[----:B------:R-:W-:Y:S02]  /*24850*/  ISETP.GE.AND P6, PT, R9, R8, PT ;  /* 0x000000080900720c */ /* 0x000fe40003fc6270 */
[----:B------:R-:W-:-:S02]  /*24860*/  IADD3 R12, R3, 0x29, RZ ;  /* 0x00000029030c7810 */ /* 0x000fc40007ffe0ff */
[----:B------:R-:W-:Y:S01]  /*24870*/  FSEL R62, R4, -INF , !P4 ;  /* 0xff800000043e7808 */ /* 0x000fe20006000000 */
[----:B------:R-:W-:Y:S01]  /*24880*/  FFMA.FTZ R4, R132, R35, R55 ;  /* 0x0000002384047223 */ /* 0x000fe20000010037 */
[----:B------:R-:W-:Y:S01]  /*24890*/  FSEL R77, R5, -INF , !P6 ;  /* 0xff800000054d7808 */ /* 0x000fe20007000000 */
[----:B------:R-:W3:Y:S01]  /*248a0*/  I2F R34, R12 ;  /* 0x0000000c00227306 */ /* 0x000ee20000201400 */
[----:B------:R-:W-:Y:S02]  /*248b0*/  ISETP.GE.AND P6, PT, R22, R6, PT ;  /* 0x000000061600720c */ /* 0x000fe40003fc6270 */
[----:B------:R-:W-:Y:S02]  /*248c0*/  IADD3 R20, R3, 0x21, RZ ;  /* 0x0000002103147810 */ /* 0x000fe40007ffe0ff */
[----:B------:R-:W-:Y:S01]  /*248d0*/  FSEL R59, R4, -INF , !P3 ;  /* 0xff800000043b7808 */ /* 0x000fe20005800000 */
[C---:B-1----:R-:W-:Y:S01]  /*248e0*/  FFMA.FTZ R4, R132.reuse, R31, R73 ;  /* 0x0000001f84047223 */ /* 0x042fe20000010049 */
[----:B------:R-:W-:Y:S01]  /*248f0*/  FSEL R60, R7, -INF , !P6 ;  /* 0xff800000073c7808 */ /* 0x000fe20007000000 */
[----:B------:R-:W-:Y:S01]  /*24900*/  FFMA.FTZ R5, R132, R38, R58 ;  /* 0x0000002684057223 */ /* 0x000fe2000001003a */
[-C--:B------:R-:W-:Y:S01]  /*24910*/  ISETP.GE.AND P6, PT, R13, R8.reuse, PT ;  /* 0x000000080d00720c */ /* 0x080fe20003fc6270 */
[----:B------:R-:W1:Y:S01]  /*24920*/  I2F R30, R20 ;  /* 0x00000014001e7306 */ /* 0x000e620000201400 */
[----:B------:R-:W-:-:S02]  /*24930*/  ISETP.GE.AND P5, PT, R22, R8, PT ;  /* 0x000000081600720c */ /* 0x000fc40003fa6270 */
[----:B------:R-:W-:Y:S02]  /*24940*/  IADD3 R11, R3, 0x39, RZ ;  /* 0x00000039030b7810 */ /* 0x000fe40007ffe0ff */
[----:B------:R-:W-:Y:S01]  /*24950*/  FSEL R67, R4, -INF , !P6 ;  /* 0xff80000004437808 */ /* 0x000fe20007000000 */
[C---:B------:R-:W-:Y:S01]  /*24960*/  FFMA.FTZ R4, R132.reuse, R31, R81 ;  /* 0x0000001f84047223 */ /* 0x040fe20000010051 */
[----:B------:R-:W-:Y:S01]  /*24970*/  FSEL R61, R5, -INF , !P5 ;  /* 0xff800000053d7808 */ /* 0x000fe20006800000 */
[----:B--2---:R-:W-:Y:S01]  /*24980*/  FFMA.FTZ R7, R132, R32, R69 ;  /* 0x0000002084077223 */ /* 0x004fe20000010045 */
[-C--:B------:R-:W-:Y:S01]  /*24990*/  ISETP.GE.AND P4, PT, R13, R6.reuse, PT ;  /* 0x000000060d00720c */ /* 0x080fe20003f86270 */
[----:B------:R-:W2:Y:S01]  /*249a0*/  I2F R37, R11 ;  /* 0x0000000b00257306 */ /* 0x000ea20000201400 */
[----:B------:R-:W-:Y:S02]  /*249b0*/  ISETP.GE.AND P5, PT, R21, R6, PT ;  /* 0x000000061500720c */ /* 0x000fe40003fa6270 */
[----:B------:R-:W-:-:S02]  /*249c0*/  IADD3 R17, R3, 0x31, RZ ;  /* 0x0000003103117810 */ /* 0x000fc40007ffe0ff */
[----:B------:R-:W-:Y:S01]  /*249d0*/  FSEL R65, R4, -INF , !P4 ;  /* 0xff80000004417808 */ /* 0x000fe20006000000 */
[C---:B---3--:R-:W-:Y:S01]  /*249e0*/  FFMA.FTZ R4, R132.reuse, R34, R80 ;  /* 0x0000002284047223 */ /* 0x048fe20000010050 */
[----:B------:R-:W-:Y:S01]  /*249f0*/  FSEL R63, R7, -INF , !P5 ;  /* 0xff800000073f7808 */ /* 0x000fe20006800000 */
[----:B------:R-:W-:Y:S01]  /*24a00*/  FFMA.FTZ R5, R132, R32, R68 ;  /* 0x0000002084057223 */ /* 0x000fe20000010044 */
[-C--:B------:R-:W-:Y:S01]  /*24a10*/  ISETP.GE.AND P5, PT, R12, R8.reuse, PT ;  /* 0x000000080c00720c */ /* 0x080fe20003fa6270 */
[----:B------:R-:W3:Y:S01]  /*24a20*/  I2F R33, R17 ;  /* 0x0000001100217306 */ /* 0x000ee20000201400 */
[----:B------:R-:W-:Y:S02]  /*24a30*/  ISETP.GE.AND P1, PT, R21, R8, PT ;  /* 0x000000081500720c */ /* 0x000fe40003f26270 */
[----:B------:R-:W-:Y:S02]  /*24a40*/  IADD3 R10, R3, 0x49, RZ ;  /* 0x00000049030a7810 */ /* 0x000fe40007ffe0ff */
[----:B------:R-:W-:Y:S01]  /*24a50*/  FSEL R70, R4, -INF , !P5 ;  /* 0xff80000004467808 */ /* 0x000fe20006800000 */
[C---:B------:R-:W-:Y:S01]  /*24a60*/  FFMA.FTZ R4, R132.reuse, R34, R78 ;  /* 0x0000002284047223 */ /* 0x040fe2000001004e */
[----:B------:R-:W-:Y:S01]  /*24a70*/  FSEL R66, R5, -INF , !P1 ;  /* 0xff80000005427808 */ /* 0x000fe20004800000 */
[----:B-1----:R-:W-:Y:S01]  /*24a80*/  FFMA.FTZ R7, R132, R30, R75 ;  /* 0x0000001e84077223 */ /* 0x002fe2000001004b */
[-C--:B------:R-:W-:Y:S01]  /*24a90*/  ISETP.GE.AND P6, PT, R12, R6.reuse, PT ;  /* 0x000000060c00720c */ /* 0x080fe20003fc6270 */
[----:B------:R-:W1:Y:S01]  /*24aa0*/  I2F R42, R10 ;  /* 0x0000000a002a7306 */ /* 0x000e620000201400 */
[----:B------:R-:W-:-:S02]  /*24ab0*/  ISETP.GE.AND P1, PT, R20, R6, PT ;  /* 0x000000061400720c */ /* 0x000fc40003f26270 */
[----:B------:R-:W-:Y:S02]  /*24ac0*/  IADD3 R16, R3, 0x41, RZ ;  /* 0x0000004103107810 */ /* 0x000fe40007ffe0ff */
[----:B------:R-:W-:Y:S01]  /*24ad0*/  FSEL R71, R4, -INF , !P6 ;  /* 0xff80000004477808 */ /* 0x000fe20007000000 */
[C---:B--2---:R-:W-:Y:S01]  /*24ae0*/  FFMA.FTZ R4, R132.reuse, R37, R82 ;  /* 0x0000002584047223 */ /* 0x044fe20000010052 */
[----:B------:R-:W-:Y:S01]  /*24af0*/  FSEL R68, R7, -INF , !P1 ;  /* 0xff80000007447808 */ /* 0x000fe20004800000 */
[----:B------:R-:W-:Y:S01]  /*24b00*/  FFMA.FTZ R5, R132, R30, R74 ;  /* 0x0000001e84057223 */ /* 0x000fe2000001004a */
[-C--:B------:R-:W-:Y:S01]  /*24b10*/  ISETP.GE.AND P1, PT, R11, R8.reuse, PT ;  /* 0x000000080b00720c */ /* 0x080fe20003f26270 */
[----:B------:R-:W2:Y:S01]  /*24b20*/  I2F R39, R16 ;  /* 0x0000001000277306 */ /* 0x000ea20000201400 */
[----:B------:R-:W-:Y:S02]  /*24b30*/  ISETP.GE.AND P3, PT, R20, R8, PT ;  /* 0x000000081400720c */ /* 0x000fe40003f66270 */
[----:B------:R-:W-:-:S02]  /*24b40*/  IADD3 R9, R3, 0x59, RZ ;  /* 0x0000005903097810 */ /* 0x000fc40007ffe0ff */
[----:B------:R-:W-:Y:S01]  /*24b50*/  FSEL R74, R4, -INF , !P1 ;  /* 0xff800000044a7808 */ /* 0x000fe20004800000 */
[C---:B------:R-:W-:Y:S01]  /*24b60*/  FFMA.FTZ R4, R132.reuse, R37, R83 ;  /* 0x0000002584047223 */ /* 0x040fe20000010053 */
[----:B------:R-:W-:Y:S01]  /*24b70*/  FSEL R69, R5, -INF , !P3 ;  /* 0xff80000005457808 */ /* 0x000fe20005800000 */
[-C--:B---3--:R-:W-:Y:S01]  /*24b80*/  FFMA.FTZ R7, R132, R33.reuse, R96 ;  /* 0x0000002184077223 */ /* 0x088fe20000010060 */
[-C--:B------:R-:W-:Y:S01]  /*24b90*/  ISETP.GE.AND P5, PT, R11, R6.reuse, PT ;  /* 0x000000060b00720c */ /* 0x080fe20003fa6270 */
        /* <DEDUP_REMOVED lines=17> */
[----:B------:R-:W-:Y:S02]  /*24cb0*/  IADD3 R29, R3, 0x61, RZ ;  /* 0x00000061031d7810 */ /* 0x000fe40007ffe0ff */
[----:B------:R-:W-:-:S02]  /*24cc0*/  ISETP.GE.AND P4, PT, R16, R6, PT ;  /* 0x000000061000720c */ /* 0x000fc40003f86270 */
[----:B------:R-:W-:Y:S01]  /*24cd0*/  FSEL R81, R4, -INF , !P1 ;  /* 0xff80000004517808 */ /* 0x000fe20004800000 */
[C---:B---3--:R-:W-:Y:S01]  /*24ce0*/  FFMA.FTZ R4, R132.reuse, R44, R88 ;  /* 0x0000002c84047223 */ /* 0x048fe20000010058 */
[----:B------:R-:W-:Y:S01]  /*24cf0*/  FSEL R78, R7, -INF , !P4 ;  /* 0xff800000074e7808 */ /* 0x000fe20006000000 */
[----:B------:R-:W3:Y:S01]  /*24d00*/  I2F R47, R29 ;  /* 0x0000001d002f7306 */ /* 0x000ee20000201400 */
[-C--:B------:R-:W-:Y:S01]  /*24d10*/  ISETP.GE.AND P4, PT, R9, R8.reuse, PT ;  /* 0x000000080900720c */ /* 0x080fe20003f86270 */
[----:B------:R-:W-:Y:S01]  /*24d20*/  FFMA.FTZ R5, R132, R39, R112 ;  /* 0x0000002784057223 */ /* 0x000fe20000010070 */
[C---:B------:R-:W-:Y:S02]  /*24d30*/  IADD3 R28, R3.reuse, 0x71, RZ ;  /* 0x00000071031c7810 */ /* 0x040fe40007ffe0ff */
[----:B------:R-:W-:Y:S02]  /*24d40*/  ISETP.GE.AND P6, PT, R16, R8, PT ;  /* 0x000000081000720c */ /* 0x000fe40003fc6270 */
[----:B------:R-:W-:Y:S01]  /*24d50*/  IADD3 R24, R3, 0x79, RZ ;  /* 0x0000007903187810 */ /* 0x000fe20007ffe0ff */
[----:B------:R-:W3:Y:S01]  /*24d60*/  I2F R51, R28 ;  /* 0x0000001c00337306 */ /* 0x000ee20000201400 */
[----:B------:R-:W-:Y:S01]  /*24d70*/  FSEL R84, R4, -INF , !P4 ;  /* 0xff80000004547808 */ /* 0x000fe20006000000 */
[C---:B------:R-:W-:Y:S01]  /*24d80*/  FFMA.FTZ R4, R132.reuse, R44, R90 ;  /* 0x0000002c84047223 */ /* 0x040fe2000001005a */
[----:B------:R-:W-:Y:S01]  /*24d90*/  FSEL R79, R5, -INF , !P6 ;  /* 0xff800000054f7808 */ /* 0x000fe20007000000 */
[----:B-1----:R-:W-:Y:S01]  /*24da0*/  FFMA.FTZ R7, R132, R43, R87 ;  /* 0x0000002b84077223 */ /* 0x002fe20000010057 */
[----:B------:R-:W-:-:S02]  /*24db0*/  ISETP.GE.AND P3, PT, R9, R6, PT ;  /* 0x000000060900720c */ /* 0x000fc40003f66270 */
[----:B------:R-:W-:Y:S01]  /*24dc0*/  IADD3 R27, R3, 0x81, RZ ;  /* 0x00000081031b7810 */ /* 0x000fe20007ffe0ff */
[----:B------:R-:W1:Y:S01]  /*24dd0*/  I2F R50, R24 ;  /* 0x0000001800327306 */ /* 0x000e620000201400 */
[C---:B------:R-:W-:Y:S01]  /*24de0*/  ISETP.GE.AND P6, PT, R15.reuse, R6, PT ;  /* 0x000000060f00720c */ /* 0x040fe20003fc6270 */
[----:B------:R-:W-:Y:S01]  /*24df0*/  FFMA.FTZ R5, R132, R43, R86 ;  /* 0x0000002b84057223 */ /* 0x000fe20000010056 */
[----:B------:R-:W-:Y:S02]  /*24e00*/  ISETP.GE.AND P5, PT, R15, R8, PT ;  /* 0x000000080f00720c */ /* 0x000fe40003fa6270 */
[----:B------:R-:W-:Y:S01]  /*24e10*/  FSEL R85, R4, -INF , !P3 ;  /* 0xff80000004557808 */ /* 0x000fe20005800000 */
[----:B--2---:R-:W-:Y:S01]  /*24e20*/  FFMA.FTZ R4, R132, R48, R133 ;  /* 0x0000003084047223 */ /* 0x004fe20000010085 */
[----:B------:R-:W-:Y:S01]  /*24e30*/  IADD3 R23, R3, 0x89, RZ ;  /* 0x0000008903177810 */ /* 0x000fe20007ffe0ff */
[----:B------:R-:W2:Y:S01]  /*24e40*/  I2F R49, R27 ;  /* 0x0000001b00317306 */ /* 0x000ea20000201400 */
[----:B------:R-:W-:Y:S01]  /*24e50*/  FSEL R82, R7, -INF , !P6 ;  /* 0xff80000007527808 */ /* 0x000fe20007000000 */
[----:B------:R-:W-:Y:S01]  /*24e60*/  FMUL.FTZ R9, R225, R0 ;  /* 0x00000000e1097220 */ /* 0x000fe20000410000 */
[----:B------:R-:W-:-:S02]  /*24e70*/  ISETP.GE.AND P6, PT, R25, R8, PT ;  /* 0x000000081900720c */ /* 0x000fc40003fc6270 */
[----:B------:R-:W-:Y:S02]  /*24e80*/  IADD3 R32, R3, 0x91, RZ ;  /* 0x0000009103207810 */ /* 0x000fe40007ffe0ff */
[----:B------:R-:W-:Y:S01]  /*24e90*/  FSEL R83, R5, -INF , !P5 ;  /* 0xff80000005537808 */ /* 0x000fe20006800000 */
[----:B------:R-:W1:Y:S01]  /*24ea0*/  I2F R46, R23 ;  /* 0x00000017002e7306 */ /* 0x000e620000201400 */
[-C--:B---3--:R-:W-:Y:S01]  /*24eb0*/  FFMA.FTZ R5, R132, R47.reuse, R118 ;  /* 0x0000002f84057223 */ /* 0x088fe20000010076 */
[----:B------:R-:W-:Y:S02]  /*24ec0*/  ISETP.GE.AND P1, PT, R29, R8, PT ;  /* 0x000000081d00720c */ /* 0x000fe40003f26270 */
[----:B------:R-:W-:Y:S01]  /*24ed0*/  FSEL R88, R4, -INF , !P6 ;  /* 0xff80000004587808 */ /* 0x000fe20007000000 */
[C---:B------:R-:W-:Y:S01]  /*24ee0*/  FFMA.FTZ R4, R132.reuse, R48, R114 ;  /* 0x0000003084047223 */ /* 0x040fe20000010072 */
[-C--:B------:R-:W-:Y:S02]  /*24ef0*/  ISETP.GE.AND P4, PT, R25, R6.reuse, PT ;  /* 0x000000061900720c */ /* 0x080fe40003f86270 */
[----:B------:R3:W-:Y:S01]  /*24f00*/  MUFU.TANH R52, R9 ;  /* 0x0000000900347308 */ /* 0x0007e20000002400 */
[----:B------:R-:W-:Y:S01]  /*24f10*/  FFMA.FTZ R7, R132, R47, R248 ;  /* 0x0000002f84077223 */ /* 0x000fe200000100f8 */
[----:B------:R-:W-:-:S02]  /*24f20*/  ISETP.GE.AND P5, PT, R29, R6, PT ;  /* 0x000000061d00720c */ /* 0x000fc40003fa6270 */
[----:B------:R-:W-:Y:S02]  /*24f30*/  IADD3 R31, R3, 0x99, RZ ;  /* 0x00000099031f7810 */ /* 0x000fe40007ffe0ff */
[----:B------:R-:W-:Y:S02]  /*24f40*/  FSEL R87, R5, -INF , !P1 ;  /* 0xff80000005577808 */ /* 0x000fe40004800000 */
[----:B------:R-:W2:Y:S01]  /*24f50*/  I2F R45, R32 ;  /* 0x00000020002d7306 */ /* 0x000ea20000201400 */
[----:B------:R-:W-:Y:S01]  /*24f60*/  FFMA.FTZ R5, R132, R51, R249 ;  /* 0x0000003384057223 */ /* 0x000fe200000100f9 */
[----:B------:R-:W-:Y:S01]  /*24f70*/  ISETP.GE.AND P3, PT, R28, R8, PT ;  /* 0x000000081c00720c */ /* 0x000fe20003f66270 */
[----:B---3--:R-:W-:Y:S01]  /*24f80*/  FMUL.FTZ R9, R227, R0 ;  /* 0x00000000e3097220 */ /* 0x008fe20000410000 */
[----:B------:R-:W-:Y:S01]  /*24f90*/  FSEL R90, R4, -INF , !P4 ;  /* 0xff800000045a7808 */ /* 0x000fe20006000000 */
[----:B-1----:R-:W-:-:S03]  /*24fa0*/  FFMA.FTZ R4, R132, R50, R106 ;  /* 0x0000003284047223 */ /* 0x002fc6000001006a */
[----:B------:R1:W-:Y:S01]  /*24fb0*/  MUFU.TANH R43, R9 ;  /* 0x00000009002b7308 */ /* 0x0003e20000002400 */
[----:B------:R-:W-:Y:S01]  /*24fc0*/  FSEL R86, R7, -INF , !P5 ;  /* 0xff80000007567808 */ /* 0x000fe20006800000 */
[----:B------:R-:W-:Y:S01]  /*24fd0*/  FFMA.FTZ R7, R132, R51, R104 ;  /* 0x0000003384077223 */ /* 0x000fe20000010068 */
[----:B------:R-:W-:Y:S01]  /*24fe0*/  ISETP.GE.AND P5, PT, R24, R8, PT ;  /* 0x000000081800720c */ /* 0x000fe20003fa6270 */
[----:B------:R-:W-:Y:S01]  /*24ff0*/  FMUL.FTZ R10, R231, R0 ;  /* 0x00000000e70a7220 */ /* 0x000fe20000410000 */
[----:B------:R-:W-:-:S03]  /*25000*/  IADD3 R30, R3, 0xa1, RZ ;  /* 0x000000a1031e7810 */ /* 0x000fc60007ffe0ff */
[----:B------:R-:W3:Y:S01]  /*25010*/  I2F R41, R31 ;  /* 0x0000001f00297306 */ /* 0x000ee20000201400 */
[----:B------:R-:W-:Y:S01]  /*25020*/  FSEL R104, R5, -INF , !P3 ;  /* 0xff80000005687808 */ /* 0x000fe20005800000 */
[----:B------:R-:W-:Y:S02]  /*25030*/  FFMA.FTZ R5, R132, R50, R178 ;  /* 0x0000003284057223 */ /* 0x000fe400000100b2 */
[----:B-1----:R-:W-:Y:S01]  /*25040*/  FMUL.FTZ R9, R221, R0 ;  /* 0x00000000dd097220 */ /* 0x002fe20000410000 */
[----:B------:R-:W-:Y:S01]  /*25050*/  ISETP.GE.AND P1, PT, R28, R6, PT ;  /* 0x000000061c00720c */ /* 0x000fe20003f26270 */
[-C--:B------:R-:W-:Y:S02]  /*25060*/  FMUL.FTZ R13, R237, R0.reuse ;  /* 0x00000000ed0d7220 */ /* 0x080fe40000410000 */
[----:B------:R1:W-:Y:S01]  /*25070*/  MUFU.TANH R42, R9 ;  /* 0x00000009002a7308 */ /* 0x0003e20000002400 */
[----:B------:R-:W-:Y:S01]  /*25080*/  FMUL.FTZ R12, R239, R0 ;  /* 0x00000000ef0c7220 */ /* 0x000fe20000410000 */
[----:B------:R-:W-:Y:S01]  /*25090*/  ISETP.GE.AND P6, PT, R24, R6, PT ;  /* 0x000000061800720c */ /* 0x000fe20003fc6270 */
[----:B------:R-:W-:Y:S01]  /*250a0*/  FMUL.FTZ R11, R229, R0 ;  /* 0x00000000e50b7220 */ /* 0x000fe20000410000 */
[----:B------:R-:W-:-:S02]  /*250b0*/  ISETP.GE.AND P4, PT, R27, R8, PT ;  /* 0x000000081b00720c */ /* 0x000fc40003f86270 */
[----:B------:R-:W-:Y:S01]  /*250c0*/  FSEL R106, R4, -INF , !P5 ;  /* 0xff800000046a7808 */ /* 0x000fe20006800000 */
[CC--:B--2---:R-:W-:Y:S01]  /*250d0*/  FFMA.FTZ R4, R132.reuse, R49.reuse, R176 ;  /* 0x0000003184047223 */ /* 0x0c4fe200000100b0 */
[----:B------:R-:W2:Y:S01]  /*250e0*/  I2F R40, R30 ;  /* 0x0000001e00287306 */ /* 0x000ea20000201400 */
[----:B------:R-:W-:Y:S02]  /*250f0*/  ISETP.GE.AND P3, PT, R27, R6, PT ;  /* 0x000000061b00720c */ /* 0x000fe40003f66270 */
[----:B------:R-:W-:Y:S01]  /*25100*/  IADD3 R26, R3, 0xa9, RZ ;  /* 0x000000a9031a7810 */ /* 0x000fe20007ffe0ff */
[----:B-1----:R-:W-:-:S04]  /*25110*/  FFMA.FTZ R9, R132, R49, R177 ;  /* 0x0000003184097223 */ /* 0x002fc800000100b1 */
[----:B------:R1:W-:Y:S01]  /*25120*/  MUFU.TANH R53, R10 ;  /* 0x0000000a00357308 */ /* 0x0003e20000002400 */
[----:B------:R-:W-:Y:S01]  /*25130*/  FSEL R96, R7, -INF , !P1 ;  /* 0xff80000007607808 */ /* 0x000fe20004800000 */
[----:B------:R-:W-:Y:S01]  /*25140*/  FFMA.FTZ R7, R132, R46, R110 ;  /* 0x0000002e84077223 */ /* 0x000fe2000001006e */
[----:B------:R-:W-:Y:S02]  /*25150*/  IADD3 R22, R3, 0xb1, RZ ;  /* 0x000000b103167810 */ /* 0x000fe40007ffe0ff */
[----:B------:R-:W-:Y:S02]  /*25160*/  FSEL R112, R9, -INF , !P4 ;  /* 0xff80000009707808 */ /* 0x000fe40006000000 */
[C---:B------:R-:W-:Y:S01]  /*25170*/  IADD3 R21, R3.reuse, 0xb9, RZ ;  /* 0x000000b903157810 */ /* 0x040fe20007ffe0ff */
[----:B------:R2:W-:Y:S01]  /*25180*/  MUFU.TANH R58, R14 ;  /* 0x0000000e003a7308 */ /* 0x0005e20000002400 */
[C---:B------:R-:W-:Y:S02]  /*25190*/  IADD3 R16, R3.reuse, 0xc1, RZ ;  /* 0x000000c103107810 */ /* 0x040fe40007ffe0ff */
[----:B------:R-:W-:-:S02]  /*251a0*/  IADD3 R15, R3, 0xc9, RZ ;  /* 0x000000c9030f7810 */ /* 0x000fc40007ffe0ff */
[----:B------:R-:W-:Y:S01]  /*251b0*/  IADD3 R20, R3, 0xe9, RZ ;  /* 0x000000e903147810 */ /* 0x000fe20007ffe0ff */
[----:B-1----:R-:W-:Y:S02]  /*251c0*/  FFMA.FTZ R10, R132, R46, R107 ;  /* 0x0000002e840a7223 */ /* 0x002fe4000001006b */
[----:B------:R1:W-:Y:S01]  /*251d0*/  MUFU.TANH R57, R13 ;  /* 0x0000000d00397308 */ /* 0x0003e20000002400 */
[----:B------:R-:W-:Y:S02]  /*251e0*/  FSEL R107, R5, -INF , !P6 ;  /* 0xff800000056b7808 */ /* 0x000fe40007000000 */
[C---:B------:R-:W-:Y:S02]  /*251f0*/  IADD3 R17, R3.reuse, 0xf9, RZ ;  /* 0x000000f903117810 */ /* 0x040fe40007ffe0ff */
[C---:B------:R-:W-:Y:S02]  /*25200*/  ISETP.GE.AND P6, PT, R3.reuse, R8, PT ;  /* 0x000000080300720c */ /* 0x040fe40003fc6270 */
[C---:B--2---:R-:W-:Y:S01]  /*25210*/  IADD3 R14, R3.reuse, 0xd1, RZ ;  /* 0x000000d1030e7810 */ /* 0x044fe20007ffe0ff */
[----:B------:R2:W-:Y:S01]  /*25220*/  MUFU.TANH R55, R12 ;  /* 0x0000000c00377308 */ /* 0x0005e20000002400 */
[----:B------:R-:W-:-:S02]  /*25230*/  ISETP.GE.AND P4, PT, R3, R6, PT ;  /* 0x000000060300720c */ /* 0x000fc40003f86270 */
[----:B------:R-:W-:Y:S02]  /*25240*/  FSEL R110, R4, -INF , !P3 ;  /* 0xff800000046e7808 */ /* 0x000fe40005800000 */
[----:B------:R-:W-:-:S03]  /*25250*/  ISETP.GE.AND P3, PT, R32, R8, PT ;  /* 0x000000082000720c */ /* 0x000fc60003f66270 */
[----:B------:R3:W-:Y:S01]  /*25260*/  MUFU.TANH R54, R11 ;  /* 0x0000000b00367308 */ /* 0x0007e20000002400 */
[----:B-1----:R-:W-:Y:S02]  /*25270*/  IADD3 R13, R3, 0xd9, RZ ;  /* 0x000000d9030d7810 */ /* 0x002fe40007ffe0ff */
[----:B------:R-:W-:-:S05]  /*25280*/  ISETP.GE.AND P5, PT, R23, R6, PT ;  /* 0x000000061700720c */ /* 0x000fca0003fa6270 */
[----:B------:R1:W-:Y:S01]  /*25290*/  I2F R64, R3 ;  /* 0x0000000300407306 */ /* 0x0003e20000201400 */
[----:B--2---:R-:W-:Y:S01]  /*252a0*/  IADD3 R12, R3, 0xe1, RZ ;  /* 0x000000e1030c7810 */ /* 0x004fe20007ffe0ff */
[----:B------:R-:W-:Y:S01]  /*252b0*/  FFMA.FTZ R4, R132, R45, R122 ;  /* 0x0000002d84047223 */ /* 0x000fe2000001007a */
[----:B------:R-:W-:Y:S02]  /*252c0*/  ISETP.GE.AND P1, PT, R23, R8, PT ;  /* 0x000000081700720c */ /* 0x000fe40003f26270 */
[----:B---3--:R-:W-:-:S03]  /*252d0*/  IADD3 R11, R3, 0xf1, RZ ;  /* 0x000000f1030b7810 */ /* 0x008fc60007ffe0ff */
[----:B------:R-:W2:Y:S01]  /*252e0*/  I2F R38, R26 ;  /* 0x0000001a00267306 */ /* 0x000ea20000201400 */
[----:B------:R-:W-:Y:S02]  /*252f0*/  FMUL.FTZ R5, R217, R0 ;  /* 0x00000000d9057220 */ /* 0x000fe40000410000 */
[----:B-1----:R-:W-:Y:S01]  /*25300*/  FFMA.FTZ R3, R132, R45, R173 ;  /* 0x0000002d84037223 */ /* 0x002fe200000100ad */
[----:B------:R-:W-:-:S04]  /*25310*/  FSEL R116, R10, -INF , !P5 ;  /* 0xff8000000a747808 */ /* 0x000fc80006800000 */
[----:B------:R-:W1:Y:S01]  /*25320*/  I2F R37, R22 ;  /* 0x0000001600257306 */ /* 0x000e620000201400 */
[----:B------:R-:W-:Y:S02]  /*25330*/  FSEL R114, R7, -INF , !P1 ;  /* 0xff80000007727808 */ /* 0x000fe40004800000 */
[----:B------:R-:W-:Y:S01]  /*25340*/  FSEL R122, R3, -INF , !P3 ;  /* 0xff800000037a7808 */ /* 0x000fe20005800000 */
[----:B------:R-:W-:Y:S01]  /*25350*/  FFMA.FTZ R3, R132, R41, R131 ;  /* 0x0000002984037223 */ /* 0x000fe20000010083 */
[----:B------:R-:W-:Y:S02]  /*25360*/  ISETP.GE.AND P5, PT, R31, R8, PT ;  /* 0x000000081f00720c */ /* 0x000fe40003fa6270 */
[----:B------:R-:W-:Y:S01]  /*25370*/  ISETP.GE.AND P1, PT, R32, R6, PT ;  /* 0x000000062000720c */ /* 0x000fe20003f26270 */
[----:B------:R-:W-:Y:S01]  /*25380*/  FMUL.FTZ R7, R219, R0 ;  /* 0x00000000db077220 */ /* 0x000fe20000410000 */
[----:B------:R3:W-:Y:S01]  /*25390*/  MUFU.TANH R32, R5 ;  /* 0x0000000500207308 */ /* 0x0007e20000002400 */
[----:B------:R-:W-:-:S02]  /*253a0*/  ISETP.GE.AND P3, PT, R31, R6, PT ;  /* 0x000000061f00720c */ /* 0x000fc40003f66270 */
[----:B------:R-:W-:Y:S02]  /*253b0*/  FSEL R118, R4, -INF , !P1 ;  /* 0xff80000004767808 */ /* 0x000fe40004800000 */
[----:B------:R-:W-:-:S03]  /*253c0*/  ISETP.GE.AND P1, PT, R30, R8, PT ;  /* 0x000000081e00720c */ /* 0x000fc60003f26270 */
[----:B------:R-:W1:Y:S01]  /*253d0*/  I2F R35, R21 ;  /* 0x0000001500237306 */ /* 0x000e620000201400 */
[CC--:B------:R-:W-:Y:S02]  /*253e0*/  FFMA.FTZ R4, R132.reuse, R40.reuse, R125 ;  /* 0x0000002884047223 */ /* 0x0c0fe4000001007d */
[C---:B---3--:R-:W-:Y:S01]  /*253f0*/  FFMA.FTZ R5, R132.reuse, R41, R123 ;  /* 0x0000002984057223 */ /* 0x048fe2000001007b */
[----:B------:R-:W-:Y:S01]  /*25400*/  FSEL R123, R3, -INF , !P5 ;  /* 0xff800000037b7808 */ /* 0x000fe20006800000 */
[----:B------:R-:W-:-:S03]  /*25410*/  FFMA.FTZ R3, R132, R40, R130 ;  /* 0x0000002884037223 */ /* 0x000fc60000010082 */
[----:B------:R3:W-:Y:S01]  /*25420*/  MUFU.TANH R31, R7 ;  /* 0x00000007001f7308 */ /* 0x0007e20000002400 */
[----:B------:R-:W-:Y:S01]  /*25430*/  ISETP.GE.AND P5, PT, R30, R6, PT ;  /* 0x000000061e00720c */ /* 0x000fe20003fa6270 */
[----:B------:R-:W-:Y:S01]  /*25440*/  FMUL.FTZ R39, R223, R0 ;  /* 0x00000000df277220 */ /* 0x000fe20000410000 */
[----:B------:R-:W-:Y:S02]  /*25450*/  FSEL R125, R5, -INF , !P3 ;  /* 0xff800000057d7808 */ /* 0x000fe40005800000 */
[----:B------:R-:W-:Y:S01]  /*25460*/  FSEL R130, R3, -INF , !P1 ;  /* 0xff80000003827808 */ /* 0x000fe20004800000 */
[----:B--2---:R-:W-:Y:S01]  /*25470*/  FFMA.FTZ R3, R132, R38, R127 ;  /* 0x0000002684037223 */ /* 0x004fe2000001007f */
[----:B------:R-:W-:Y:S01]  /*25480*/  ISETP.GE.AND P3, PT, R26, R8, PT ;  /* 0x000000081a00720c */ /* 0x000fe20003f66270 */
[----:B------:R-:W2:Y:S01]  /*25490*/  I2F R34, R16 ;  /* 0x0000001000227306 */ /* 0x000ea20000201400 */
[----:B---3--:R-:W-:-:S07]  /*254a0*/  FMUL.FTZ R7, R209, R0 ;  /* 0x00000000d1077220 */ /* 0x008fce0000410000 */
[----:B------:R3:W-:Y:S01]  /*254b0*/  MUFU.TANH R30, R7 ;  /* 0x00000007001e7308 */ /* 0x0007e20000002400 */
[----:B------:R-:W-:Y:S01]  /*254c0*/  FSEL R131, R3, -INF , !P3 ;  /* 0xff80000003837808 */ /* 0x000fe20005800000 */
[----:B-1----:R-:W-:Y:S01]  /*254d0*/  FFMA.FTZ R3, R132, R37, R57 ;  /* 0x0000002584037223 */ /* 0x002fe20000010039 */
[----:B------:R-:W-:Y:S01]  /*254e0*/  FSEL R127, R4, -INF , !P5 ;  /* 0xff800000047f7808 */ /* 0x000fe20006800000 */
[----:B------:R-:W-:Y:S01]  /*254f0*/  FFMA.FTZ R5, R132, R38, R58 ;  /* 0x0000002684057223 */ /* 0x000fe2000001003a */
[----:B------:R-:W-:Y:S02]  /*25500*/  ISETP.GE.AND P5, PT, R22, R8, PT ;  /* 0x000000081600720c */ /* 0x000fe40003fa6270 */
[----:B------:R-:W-:Y:S01]  /*25510*/  ISETP.GE.AND P1, PT, R26, R6, PT ;  /* 0x000000061a00720c */ /* 0x000fe20003f26270 */
[----:B------:R-:W-:Y:S01]  /*25520*/  I2F R33, R15 ;  /* 0x0000000f00217306 */ /* 0x000fe20000201400 */
[----:B---3--:R-:W-:-:S07]  /*25530*/  FMUL.FTZ R7, R211, R0 ;  /* 0x00000000d3077220 */ /* 0x008fce0000410000 */
[----:B------:R-:W1:Y:S01]  /*25540*/  MUFU.TANH R39, R39 ;  /* 0x0000002700277308 */ /* 0x000e620000002400 */
[----:B------:R-:W-:Y:S02]  /*25550*/  ISETP.GE.AND P3, PT, R22, R6, PT ;  /* 0x000000061600720c */ /* 0x000fe40003f66270 */
[----:B------:R-:W-:-:S05]  /*25560*/  FSEL R176, R3, -INF , !P5 ;  /* 0xff80000003b07808 */ /* 0x000fca0006800000 */
[----:B------:R3:W-:Y:S01]  /*25570*/  MUFU.TANH R10, R7 ;  /* 0x00000007000a7308 */ /* 0x0007e20000002400 */
[----:B------:R-:W-:Y:S01]  /*25580*/  FSEL R133, R5, -INF , !P1 ;  /* 0xff80000005857808 */ /* 0x000fe20004800000 */
[C---:B------:R-:W-:Y:S01]  /*25590*/  FFMA.FTZ R3, R132.reuse, R35, R54 ;  /* 0x0000002384037223 */ /* 0x040fe20000010036 */
[----:B------:R-:W-:Y:S01]  /*255a0*/  ISETP.GE.AND P1, PT, R21, R8, PT ;  /* 0x000000081500720c */ /* 0x000fe20003f26270 */
[----:B------:R-:W-:-:S04]  /*255b0*/  FFMA.FTZ R4, R132, R37, R55 ;  /* 0x0000002584047223 */ /* 0x000fc80000010037 */
[----:B------:R-:W1:Y:S01]  /*255c0*/  I2F R29, R14 ;  /* 0x0000000e001d7306 */ /* 0x000e620000201400 */
[----:B---3--:R-:W-:-:S07]  /*255d0*/  FMUL.FTZ R7, R197, R0 ;  /* 0x00000000c5077220 */ /* 0x008fce0000410000 */
[----:B------:R3:W-:Y:S01]  /*255e0*/  MUFU.TANH R22, R7 ;  /* 0x0000000700167308 */ /* 0x0007e20000002400 */
[C---:B------:R-:W-:Y:S01]  /*255f0*/  FFMA.FTZ R5, R132.reuse, R35, R53 ;  /* 0x0000002384057223 */ /* 0x040fe20000010035 */
[----:B------:R-:W-:Y:S01]  /*25600*/  FSEL R177, R3, -INF , !P1 ;  /* 0xff80000003b17808 */ /* 0x000fe20004800000 */
[----:B--2---:R-:W-:Y:S01]  /*25610*/  FFMA.FTZ R3, R132, R34, R52 ;  /* 0x0000002284037223 */ /* 0x004fe20000010034 */
[----:B------:R-:W-:Y:S02]  /*25620*/  ISETP.GE.AND P5, PT, R21, R6, PT ;  /* 0x000000061500720c */ /* 0x000fe40003fa6270 */
[----:B------:R-:W-:Y:S02]  /*25630*/  FSEL R173, R4, -INF , !P3 ;  /* 0xff80000004ad7808 */ /* 0x000fe40005800000 */
[----:B------:R-:W2:Y:S01]  /*25640*/  I2F R28, R13 ;  /* 0x0000000d001c7306 */ /* 0x000ea20000201400 */
[----:B------:R-:W-:Y:S01]  /*25650*/  ISETP.GE.AND P3, PT, R16, R8, PT ;  /* 0x000000081000720c */ /* 0x000fe20003f66270 */
[----:B---3--:R-:W-:-:S06]  /*25660*/  FMUL.FTZ R7, R199, R0 ;  /* 0x00000000c7077220 */ /* 0x008fcc0000410000 */
[----:B------:R3:W-:Y:S01]  /*25670*/  MUFU.TANH R9, R7 ;  /* 0x0000000700097308 */ /* 0x0007e20000002400 */
[----:B------:R-:W-:Y:S01]  /*25680*/  ISETP.GE.AND P1, PT, R16, R6, PT ;  /* 0x000000061000720c */ /* 0x000fe20003f26270 */
[----:B------:R-:W-:Y:S01]  /*25690*/  IMAD.MOV.U32 R225, RZ, RZ, R195 ;  /* 0x000000ffffe17224 */ /* 0x000fe200078e00c3 */
[----:B------:R-:W-:Y:S01]  /*256a0*/  FSEL R178, R5, -INF , !P5 ;  /* 0xff80000005b27808 */ /* 0x000fe20006800000 */
[C---:B-1----:R-:W-:Y:S01]  /*256b0*/  FFMA.FTZ R5, R132.reuse, R33, R39 ;  /* 0x0000002184057223 */ /* 0x042fe20000010027 */
[----:B------:R-:W-:Y:S01]  /*256c0*/  FSEL R195, R3, -INF , !P3 ;  /* 0xff80000003c37808 */ /* 0x000fe20005800000 */
[----:B------:R-:W-:Y:S02]  /*256d0*/  FFMA.FTZ R4, R132, R34, R43 ;  /* 0x0000002284047223 */ /* 0x000fe4000001002b */
[----:B------:R-:W1:Y:S01]  /*256e0*/  I2F R25, R12 ;  /* 0x0000000c00197306 */ /* 0x000e620000201400 */
[----:B------:R-:W-:Y:S01]  /*256f0*/  ISETP.GE.AND P3, PT, R15, R6, PT ;  /* 0x000000060f00720c */ /* 0x000fe20003f66270 */
[----:B---3--:R-:W-:-:S06]  /*25700*/  FMUL.FTZ R7, R233, R0 ;  /* 0x00000000e9077220 */ /* 0x008fcc0000410000 */
[----:B------:R3:W-:Y:S01]  /*25710*/  MUFU.TANH R16, R7 ;  /* 0x0000000700107308 */ /* 0x0007e20000002400 */
[----:B------:R-:W-:Y:S01]  /*25720*/  FFMA.FTZ R3, R132, R33, R42 ;  /* 0x0000002184037223 */ /* 0x000fe2000001002a */
[----:B------:R-:W-:Y:S01]  /*25730*/  ISETP.GE.AND P5, PT, R15, R8, PT ;  /* 0x000000080f00720c */ /* 0x000fe20003fa6270 */
[----:B------:R-:W-:Y:S01]  /*25740*/  IMAD.MOV.U32 R237, RZ, RZ, R207 ;  /* 0x000000ffffed7224 */ /* 0x000fe200078e00cf */
[----:B------:R-:W-:Y:S02]  /*25750*/  MOV R207, R193 ;  /* 0x000000c100cf7202 */ /* 0x000fe40000000f00 */
[----:B------:R-:W-:Y:S02]  /*25760*/  FSEL R197, R5, -INF , !P3 ;  /* 0xff80000005c57808 */ /* 0x000fe40005800000 */
[----:B------:R-:W-:Y:S01]  /*25770*/  I2F R24, R20 ;  /* 0x0000001400187306 */ /* 0x000fe20000201400 */
[----:B------:R-:W-:Y:S01]  /*25780*/  FSEL R193, R4, -INF , !P1 ;  /* 0xff80000004c17808 */ /* 0x000fe20004800000 */
[----:B---3--:R-:W-:Y:S01]  /*25790*/  FMUL.FTZ R7, R235, R0 ;  /* 0x00000000eb077220 */ /* 0x008fe20000410000 */
[----:B------:R-:W-:-:S05]  /*257a0*/  FSEL R199, R3, -INF , !P5 ;  /* 0xff80000003c77808 */ /* 0x000fca0006800000 */
[----:B------:R3:W1:Y:S01]  /*257b0*/  MUFU.TANH R15, R7 ;  /* 0x00000007000f7308 */ /* 0x0006620000002400 */
[----:B------:R-:W-:Y:S01]  /*257c0*/  FMUL.FTZ R5, R247, R0 ;  /* 0x00000000f7057220 */ /* 0x000fe20000410000 */
[----:B------:R-:W-:Y:S01]  /*257d0*/  ISETP.GE.AND P1, PT, R14, R8, PT ;  /* 0x000000080e00720c */ /* 0x000fe20003f26270 */
[-C--:B------:R-:W-:Y:S01]  /*257e0*/  FFMA.FTZ R3, R132, R29.reuse, R32 ;  /* 0x0000001d84037223 */ /* 0x080fe20000010020 */
[----:B------:R-:W-:Y:S01]  /*257f0*/  ISETP.GE.AND P5, PT, R14, R6, PT ;  /* 0x000000060e00720c */ /* 0x000fe20003fa6270 */
[----:B------:R-:W-:Y:S02]  /*25800*/  FFMA.FTZ R4, R132, R29, R31 ;  /* 0x0000001d84047223 */ /* 0x000fe4000001001f */
[----:B------:R-:W-:Y:S01]  /*25810*/  IMAD.MOV.U32 R229, RZ, RZ, R203 ;  /* 0x000000ffffe57224 */ /* 0x000fe200078e00cb */
[----:B------:R-:W-:Y:S01]  /*25820*/  I2F R23, R11 ;  /* 0x0000000b00177306 */ /* 0x000fe20000201400 */
[----:B---3--:R-:W-:-:S07]  /*25830*/  FMUL.FTZ R7, R245, R0 ;  /* 0x00000000f5077220 */ /* 0x008fce0000410000 */
[----:B------:R3:W-:Y:S01]  /*25840*/  MUFU.TANH R14, R7 ;  /* 0x00000007000e7308 */ /* 0x0007e20000002400 */
[----:B------:R-:W-:Y:S01]  /*25850*/  FSEL R203, R3, -INF , !P1 ;  /* 0xff80000003cb7808 */ /* 0x000fe20004800000 */
[----:B--2---:R-:W-:Y:S01]  /*25860*/  FFMA.FTZ R3, R132, R28, R30 ;  /* 0x0000001c84037223 */ /* 0x004fe2000001001e */
[----:B------:R-:W-:Y:S02]  /*25870*/  MOV R231, R201 ;  /* 0x000000c900e77202 */ /* 0x000fe40000000f00 */
[C---:B------:R-:W-:Y:S02]  /*25880*/  ISETP.GE.AND P3, PT, R13.reuse, R8, PT ;  /* 0x000000080d00720c */ /* 0x040fe40003f66270 */
[----:B------:R-:W-:Y:S02]  /*25890*/  ISETP.GE.AND P1, PT, R13, R6, PT ;  /* 0x000000060d00720c */ /* 0x000fe40003f26270 */
[----:B------:R-:W-:Y:S01]  /*258a0*/  FSEL R201, R4, -INF , !P5 ;  /* 0xff80000004c97808 */ /* 0x000fe20006800000 */
[----:B---3--:R-:W-:-:S02]  /*258b0*/  FFMA.FTZ R7, R132, R28, R10 ;  /* 0x0000001c84077223 */ /* 0x008fc4000001000a */
[----:B------:R2:W3:Y:S01]  /*258c0*/  MUFU.TANH R10, R5 ;  /* 0x00000005000a7308 */ /* 0x0004e20000002400 */
[----:B------:R-:W-:Y:S01]  /*258d0*/  ISETP.GE.AND P5, PT, R12, R8, PT ;  /* 0x000000080c00720c */ /* 0x000fe20003fa6270 */
[----:B------:R-:W-:Y:S01]  /*258e0*/  FMUL.FTZ R4, R207, R0 ;  /* 0x00000000cf047220 */ /* 0x000fe20000410000 */
[----:B------:R-:W-:Y:S02]  /*258f0*/  MOV R239, R206 ;  /* 0x000000ce00ef7202 */ /* 0x000fe40000000f00 */
[----:B------:R-:W-:Y:S01]  /*25900*/  FSEL R206, R3, -INF , !P3 ;  /* 0xff80000003ce7808 */ /* 0x000fe20005800000 */
[C---:B-1----:R-:W-:Y:S01]  /*25910*/  FFMA.FTZ R3, R132.reuse, R25, R9 ;  /* 0x0000001984037223 */ /* 0x042fe20000010009 */
[----:B------:R-:W-:Y:S01]  /*25920*/  FSEL R207, R7, -INF , !P1 ;  /* 0xff80000007cf7808 */ /* 0x000fe20004800000 */
[----:B------:R-:W-:Y:S01]  /*25930*/  FMUL.FTZ R7, R225, R0 ;  /* 0x00000000e1077220 */ /* 0x000fe20000410000 */
[----:B------:R1:W-:Y:S01]  /*25940*/  MUFU.TANH R9, R4 ;  /* 0x0000000400097308 */ /* 0x0003e20000002400 */
[----:B------:R-:W-:-:S02]  /*25950*/  FFMA.FTZ R0, R132, R24, R15 ;  /* 0x0000001884007223 */ /* 0x000fc4000001000f */
[----:B--2---:R-:W-:Y:S01]  /*25960*/  FFMA.FTZ R5, R132, R25, R22 ;  /* 0x0000001984057223 */ /* 0x004fe20000010016 */
[----:B------:R-:W-:-:S04]  /*25970*/  ISETP.GE.AND P1, PT, R20, R8, PT ;  /* 0x000000081400720c */ /* 0x000fc80003f26270 */
[----:B------:R-:W-:Y:S02]  /*25980*/  FSEL R211, R5, -INF , !P5 ;  /* 0xff80000005d37808 */ /* 0x000fe40006800000 */
[----:B------:R-:W-:Y:S01]  /*25990*/  ISETP.GE.AND P5, PT, R20, R6, PT ;  /* 0x000000061400720c */ /* 0x000fe20003fa6270 */
[----:B-1----:R-:W-:Y:S01]  /*259a0*/  FFMA.FTZ R4, R132, R24, R16 ;  /* 0x0000001884047223 */ /* 0x002fe20000010010 */
[----:B------:R-:W1:Y:S02]  /*259b0*/  I2F R27, R17 ;  /* 0x00000011001b7306 */ /* 0x000e640000201400 */
[----:B------:R-:W-:Y:S01]  /*259c0*/  FSEL R219, R0, -INF , !P5 ;  /* 0xff80000000db7808 */ /* 0x000fe20006800000 */
[----:B---3--:R-:W-:Y:S01]  /*259d0*/  FFMA.FTZ R0, R132, R23, R10 ;  /* 0x0000001784007223 */ /* 0x008fe2000001000a */
[----:B------:R-:W-:Y:S02]  /*259e0*/  FSEL R217, R4, -INF , !P1 ;  /* 0xff80000004d97808 */ /* 0x000fe40004800000 */
[----:B------:R-:W-:-:S02]  /*259f0*/  ISETP.GE.AND P1, PT, R11, R6, PT ;  /* 0x000000060b00720c */ /* 0x000fc40003f26270 */
[----:B------:R-:W2:Y:S01]  /*25a00*/  MUFU.TANH R7, R7 ;  /* 0x0000000700077308 */ /* 0x000ea20000002400 */
[----:B------:R-:W-:Y:S02]  /*25a10*/  ISETP.GE.AND P3, PT, R12, R6, PT ;  /* 0x000000060c00720c */ /* 0x000fe40003f66270 */
[----:B------:R-:W-:Y:S02]  /*25a20*/  FSEL R221, R0, -INF , !P1 ;  /* 0xff80000000dd7808 */ /* 0x000fe40004800000 */
[----:B------:R-:W-:Y:S02]  /*25a30*/  ISETP.GT.AND P1, PT, R237, R239, PT ;  /* 0x000000efed00720c */ /* 0x000fe40003f24270 */
[----:B------:R-:W-:Y:S01]  /*25a40*/  FSEL R209, R3, -INF , !P3 ;  /* 0xff80000003d17808 */ /* 0x000fe20005800000 */
[C---:B------:R-:W-:Y:S01]  /*25a50*/  FFMA.FTZ R3, R132.reuse, R23, R14 ;  /* 0x0000001784037223 */ /* 0x040fe2000001000e */
[----:B------:R-:W-:Y:S01]  /*25a60*/  BAR.SYNC.DEFER_BLOCKING 0x0 ;  /* 0x0000000000007b1d */ /* 0x000fe20000010000 */
[----:B------:R-:W-:Y:S01]  /*25a70*/  ISETP.GE.AND P3, PT, R11, R8, PT ;  /* 0x000000080b00720c */ /* 0x000fe20003f66270 */
[----:B------:R-:W-:-:S03]  /*25a80*/  FFMA.FTZ R4, R132, R64, R229 ;  /* 0x0000004084047223 */ /* 0x000fc600000100e5 */
[----:B------:R-:W-:Y:S01]  /*25a90*/  FSEL R223, R3, -INF , !P3 ;  /* 0xff80000003df7808 */ /* 0x000fe20005800000 */
[CC--:B-1----:R-:W-:Y:S01]  /*25aa0*/  FFMA.FTZ R5, R132.reuse, R27.reuse, R9 ;  /* 0x0000001b84057223 */ /* 0x0c2fe20000010009 */
[C---:B------:R-:W-:Y:S01]  /*25ab0*/  ISETP.GE.AND P3, PT, R17.reuse, R6, PT ;  /* 0x000000061100720c */ /* 0x040fe20003f66270 */
[C---:B------:R-:W-:Y:S01]  /*25ac0*/  FFMA.FTZ R6, R132.reuse, R64, R231 ;  /* 0x0000004084067223 */ /* 0x040fe200000100e7 */
[----:B------:R-:W-:Y:S01]  /*25ad0*/  ISETP.GE.AND P5, PT, R17, R8, PT ;  /* 0x000000081100720c */ /* 0x000fe20003fa6270 */
[----:B--2---:R-:W-:Y:S01]  /*25ae0*/  FFMA.FTZ R3, R132, R27, R7 ;  /* 0x0000001b84037223 */ /* 0x004fe20000010007 */
[----:B------:R-:W-:Y:S01]  /*25af0*/  BSSY B1, `(.L_x_4572) ;  /* 0x0000100000017945 */ /* 0x000fe20003800000 */
[----:B------:R-:W-:Y:S01]  /*25b00*/  IMAD.MOV.U32 R248, RZ, RZ, R214 ;  /* 0x000000fffff87224 */ /* 0x000fe200078e00d6 */
[----:B------:R-:W-:Y:S02]  /*25b10*/  MOV R249, R215 ;  /* 0x000000d700f97202 */ /* 0x000fe40000000f00 */
[----:B------:R-:W-:-:S02]  /*25b20*/  FSEL R41, R6, -INF , !P6 ;  /* 0xff80000006297808 */ /* 0x000fc40007000000 */
[----:B------:R-:W-:Y:S02]  /*25b30*/  FSEL R40, R4, -INF , !P4 ;  /* 0xff80000004287808 */ /* 0x000fe40006000000 */
[----:B------:R-:W-:Y:S02]  /*25b40*/  FSEL R214, R5, -INF , !P5 ;  /* 0xff80000005d67808 */ /* 0x000fe40006800000 */
[----:B------:R-:W-:Y:S01]  /*25b50*/  FSEL R215, R3, -INF , !P3 ;  /* 0xff80000003d77808 */ /* 0x000fe20005800000 */
[----:B------:R-:W-:Y:S05]  /*25b60*/  @!P1 BRA `(.L_x_4573) ;  /* 0x00000f8000009947 */ /* 0x000fea0003800000 */
[----:B----4-:R-:W-:Y:S01]  /*25b70*/  BSSY B0, `(.L_x_4574) ;  /* 0x0000042000007945 */ /* 0x010fe20003800000 */
        /* <DEDUP_REMOVED lines=62> */
.L_x_4575:
[----:B------:R-:W2:Y:S02]  /*25f60*/  LD.E R0, [R18.64+0x38] ;  /* 0x0000380612007980 */ /* 0x000ea4000c101900 */
[----:B--2---:R-:W-:-:S04]  /*25f70*/  LEA R0, -R0, RZ, 0x8 ;  /* 0x000000ff00007211 */ /* 0x004fc800078e41ff */
[----:B------:R-:W-:Y:S02]  /*25f80*/  SHF.R.S32.HI R3, RZ, 0x1f, R0 ;  /* 0x0000001fff037819 */ /* 0x000fe40000011400 */
.L_x_4576:
[----:B------:R-:W-:Y:S05]  /*25f90*/  BSYNC B0 ;  /* 0x0000000000007941 */ /* 0x000fea0003800000 */
.L_x_4574:
        /* <DEDUP_REMOVED lines=176> */
.L_x_4578:
[----:B------:R-:W-:Y:S05]  /*26aa0*/  BSYNC B0 ;  /* 0x0000000000007941 */ /* 0x000fea0003800000 */
.L_x_4577:
[C---:B------:R-:W-:Y:S01]  /*26ab0*/  LEA R42, P0, R0.reuse, R42, 0x1 ;  /* 0x0000002a002a7211 */ /* 0x040fe200078008ff */
[----:B------:R-:W0:Y:S03]  /*26ac0*/  LDGDEPBAR ;  /* 0x00000000000079af */ /* 0x000e260000000000 */
[----:B------:R-:W-:Y:S01]  /*26ad0*/  LEA.HI.X R252, R0, R252, R3, 0x1, P0 ;  /* 0x000000fc00fc7211 */ /* 0x000fe200000f0c03 */
[----:B------:R3:W-:Y:S04]  /*26ae0*/  STL [R1], R42 ;  /* 0x0000002a01007387 */ /* 0x0007e80000100800 */
.L_x_4573:
[----:B----4-:R-:W-:Y:S05]  /*26af0*/  BSYNC B1 ;  /* 0x0000000000017941 */ /* 0x010fea0003800000 */
.L_x_4572:
[----:B-----5:R-:W-:Y:S01]  /*26b00*/  FMNMX.FTZ R0, R2, R40, !PT ;  /* 0x0000002802007209 */ /* 0x020fe20007810000 */
[----:B-1----:R-:W4:Y:S01]  /*26b10*/  LDL.LU R32, [R1+0xc] ;  /* 0x00000c0001207983 */ /* 0x002f220000300800 */
[----:B------:R-:W-:Y:S02]  /*26b20*/  MOV R45, R77 ;  /* 0x0000004d002d7202 */ /* 0x000fe40000000f00 */
[----:B------:R-:W-:Y:S01]  /*26b30*/  FMNMX.FTZ R0, R60, R0, !PT ;  /* 0x000000003c007209 */ /* 0x000fe20007810000 */
[----:B--2---:R-:W2:Y:S01]  /*26b40*/  LDL.LU R33, [R1+0x18] ;  /* 0x0000180001217983 */ /* 0x004ea20000300800 */
[----:B------:R-:W-:-:S02]  /*26b50*/  MOV R47, R76 ;  /* 0x0000004c002f7202 */ /* 0x000fc40000000f00 */
[----:B------:R-:W-:Y:S01]  /*26b60*/  FMNMX.FTZ R0, R89, R0, !PT ;  /* 0x0000000059007209 */ /* 0x000fe20007810000 */
[----:B------:R-:W-:Y:S01]  /*26b70*/  LDSM.16.MT88.4 R24, [R182+0xa000] ;  /* 0x00a00000b618783b */ /* 0x000fe20000004200 */
[----:B------:R-:W-:Y:S02]  /*26b80*/  FMNMX.FTZ R4, R36, R41, !PT ;  /* 0x0000002924047209 */ /* 0x000fe40007810000 */
[----:B------:R-:W-:Y:S01]  /*26b90*/  FMNMX.FTZ R3, R59, R0, !PT ;  /* 0x000000003b037209 */ /* 0x000fe20007810000 */
[----:B------:R-:W-:Y:S01]  /*26ba0*/  LDSM.16.MT88.4 R12, [R139+0xa000] ;  /* 0x00a000008b0c783b */ /* 0x000fe20000004200 */
[----:B------:R-:W-:Y:S02]  /*26bb0*/  FMNMX.FTZ R4, R61, R4, !PT ;  /* 0x000000043d047209 */ /* 0x000fe40007810000 */
[----:B------:R-:W-:Y:S01]  /*26bc0*/  FMNMX.FTZ R3, R92, R3, !PT ;  /* 0x000000035c037209 */ /* 0x000fe20007810000 */
[----:B---3--:R1:W3:Y:S01]  /*26bd0*/  LD.E R0, [R18.64+0xdc] ;  /* 0x0000dc0612007980 */ /* 0x0082e2000c101900 */
        /* <DEDUP_REMOVED lines=128> */
[----:B------:R-:W2:Y:S01]  /*273e0*/  SHFL.BFLY PT, R6, R4, 0x1, 0x1f ;  /* 0x0c201f0004067f89 */ /* 0x000ea200000e0000 */
[----:B-1----:R-:W-:-:S04]  /*273f0*/  FMNMX.FTZ R77, R3, R5, !PT ;  /* 0x00000005034d7209 */ /* 0x002fc80007810000 */
[----:B------:R-:W-:Y:S01]  /*27400*/  FSETP.NEU.FTZ.AND P0, PT, R77, -INF , PT ;  /* 0xff8000004d00780b */ /* 0x000fe20003f1d000 */
[----:B---3--:R-:W-:-:S05]  /*27410*/  FMUL.FTZ R3, R0, R77 ;  /* 0x0000004d00037220 */ /* 0x008fca0000410000 */
[----:B------:R-:W-:Y:S02]  /*27420*/  FSEL R3, R3, RZ, P0 ;  /* 0x000000ff03037208 */ /* 0x000fe40000000000 */
[----:B--2---:R-:W-:-:S03]  /*27430*/  FMNMX.FTZ R76, R4, R6, !PT ;  /* 0x00000006044c7209 */ /* 0x004fc60007810000 */
        /* <DEDUP_REMOVED lines=21> */
[----:B------:R1:W-:Y:S02]  /*27590*/  MUFU.EX2 R227, R2 ;  /* 0x0000000200e37308 */ /* 0x0003e40000000800 */
[----:B-1----:R-:W-:-:S04]  /*275a0*/  FADD.FTZ R2, R36, -R6 ;  /* 0x8000000624027221 */ /* 0x002fc80000010000 */
[----:B------:R-:W-:-:S04]  /*275b0*/  FMUL.FTZ R2, R0, R2 ;  /* 0x0000000200027220 */ /* 0x000fc80000410000 */
[----:B------:R1:W-:Y:S02]  /*275c0*/  MUFU.EX2 R6, R2 ;  /* 0x0000000200067308 */ /* 0x0003e40000000800 */
[----:B-1----:R-:W-:-:S06]  /*275d0*/  FFMA.FTZ R2, R92, R0, -R3 ;  /* 0x000000005c027223 */ /* 0x002fcc0000010803 */
[----:B------:R1:W-:Y:S01]  /*275e0*/  MUFU.EX2 R212, R2 ;  /* 0x0000000200d47308 */ /* 0x0003e20000000800 */
[----:B------:R-:W-:Y:S02]  /*275f0*/  FMUL.FTZ R4, R0, R4 ;  /* 0x0000000400047220 */ /* 0x000fe40000410000 */
[----:B-1----:R-:W-:-:S05]  /*27600*/  FFMA.FTZ R2, R63, R0, -R3 ;  /* 0x000000003f027223 */ /* 0x002fca0000010803 */
[----:B------:R1:W-:Y:S02]  /*27610*/  MUFU.EX2 R34, R2 ;  /* 0x0000000200227308 */ /* 0x0003e40000000800 */
[----:B-1----:R-:W-:-:S06]  /*27620*/  FFMA.FTZ R2, R93, R0, -R3 ;  /* 0x000000005d027223 */ /* 0x002fcc0000010803 */
[----:B------:R1:W-:Y:S02]  /*27630*/  MUFU.EX2 R119, R2 ;  /* 0x0000000200777308 */ /* 0x0003e40000000800 */
[----:B-1----:R-:W-:-:S06]  /*27640*/  FFMA.FTZ R2, R65, R0, -R3 ;  /* 0x0000000041027223 */ /* 0x002fcc0000010803 */
[----:B------:R1:W-:Y:S08]  /*27650*/  MUFU.EX2 R93, R2 ;  /* 0x00000002005d7308 */ /* 0x0003f00000000800 */
[----:B------:R-:W3:Y:S01]  /*27660*/  MUFU.EX2 R4, R4 ;  /* 0x0000000400047308 */ /* 0x000ee20000000800 */
[----:B-1----:R-:W-:-:S07]  /*27670*/  FFMA.FTZ R2, R94, R0, -R5 ;  /* 0x000000005e027223 */ /* 0x002fce0000010805 */
[----:B------:R1:W-:Y:S02]  /*27680*/  MUFU.EX2 R64, R2 ;  /* 0x0000000200407308 */ /* 0x0003e40000000800 */
[----:B-1----:R-:W-:-:S06]  /*27690*/  FFMA.FTZ R2, R66, R0, -R5 ;  /* 0x0000000042027223 */ /* 0x002fcc0000010805 */
[----:B------:R1:W1:Y:S01]  /*276a0*/  MUFU.EX2 R94, R2 ;  /* 0x00000002005e7308 */ /* 0x0002620000000800 */
[----:B--2---:R-:W-:Y:S01]  /*276b0*/  F2FP.BF16.PACK_AB R8, R55, R89 ;  /* 0x000000593708723e */ /* 0x004fe200000010ff */
[-C--:B---3--:R-:W-:Y:S01]  /*276c0*/  FMUL.FTZ R158, R158, R4.reuse ;  /* 0x000000049e9e7220 */ /* 0x088fe20000410000 */
[----:B------:R-:W-:Y:S01]  /*276d0*/  F2FP.BF16.PACK_AB R9, R52, R7 ;  /* 0x000000073409723e */ /* 0x000fe200000010ff */
[----:B------:R-:W-:Y:S01]  /*276e0*/  FMUL.FTZ R159, R159, R4 ;  /* 0x000000049f9f7220 */ /* 0x000fe20000410000 */
[----:B------:R-:W-:Y:S01]  /*276f0*/  F2FP.BF16.PACK_AB R10, R227, R44 ;  /* 0x0000002ce30a723e */ /* 0x000fe200000010ff */
[----:B-1----:R-:W-:-:S04]  /*27700*/  FFMA.FTZ R2, R95, R0, -R5 ;  /* 0x000000005f027223 */ /* 0x002fc80000010805 */
[----:B------:R1:W-:Y:S01]  /*27710*/  MUFU.EX2 R65, R2 ;  /* 0x0000000200417308 */ /* 0x0003e20000000800 */
[----:B------:R-:W-:Y:S01]  /*27720*/  F2FP.BF16.PACK_AB R11, R225, R46 ;  /* 0x0000002ee10b723e */ /* 0x000fe200000010ff */
[-C--:B------:R-:W-:Y:S02]  /*27730*/  FMUL.FTZ R156, R156, R6.reuse ;  /* 0x000000069c9c7220 */ /* 0x080fe40000410000 */
[----:B------:R-:W-:Y:S02]  /*27740*/  FMUL.FTZ R157, R157, R6 ;  /* 0x000000069d9d7220 */ /* 0x000fe40000410000 */
[----:B-1----:R-:W-:-:S04]  /*27750*/  FFMA.FTZ R2, R67, R0, -R5 ;  /* 0x0000000043027223 */ /* 0x002fc80000010805 */
[----:B------:R1:W2:Y:S01]  /*27760*/  MUFU.EX2 R92, R2 ;  /* 0x00000002005c7308 */ /* 0x0002a20000000800 */
[-C--:B------:R-:W-:Y:S02]  /*27770*/  FMUL.FTZ R162, R162, R4.reuse ;  /* 0x00000004a2a27220 */ /* 0x080fe40000410000 */
[----:B------:R-:W-:Y:S02]  /*27780*/  FMUL.FTZ R163, R163, R4 ;  /* 0x00000004a3a37220 */ /* 0x000fe40000410000 */
[-C--:B------:R-:W-:Y:S02]  /*27790*/  FMUL.FTZ R160, R160, R6.reuse ;  /* 0x00000006a0a07220 */ /* 0x080fe40000410000 */
[----:B------:R-:W-:Y:S01]  /*277a0*/  FMUL.FTZ R161, R161, R6 ;  /* 0x00000006a1a17220 */ /* 0x000fe20000410000 */
[----:B------:R-:W-:Y:S01]  /*277b0*/  HMMA.16816.F32.BF16 R48, R8, R26, R156 ;  /* 0x0000001a0830723c */ /* 0x000fe2000004189c */
[----:B-1----:R-:W-:-:S04]  /*277c0*/  FFMA.FTZ R2, R99, R0, -R3 ;  /* 0x0000000063027223 */ /* 0x002fc80000010803 */
[----:B------:R1:W-:Y:S03]  /*277d0*/  MUFU.EX2 R67, R2 ;  /* 0x0000000200437308 */ /* 0x0003e60000000800 */
[----:B------:R-:W-:Y:S01]  /*277e0*/  HMMA.16816.F32.BF16 R36, R8, R24, R160 ;  /* 0x000000180824723c */ /* 0x000fe200000418a0 */
[-C--:B------:R-:W-:Y:S02]  /*277f0*/  FMUL.FTZ R154, R154, R4.reuse ;  /* 0x000000049a9a7220 */ /* 0x080fe40000410000 */
[----:B------:R-:W-:Y:S02]  /*27800*/  FMUL.FTZ R155, R155, R4 ;  /* 0x000000049b9b7220 */ /* 0x000fe40000410000 */
[-C--:B------:R-:W-:Y:S02]  /*27810*/  FMUL.FTZ R152, R152, R6.reuse ;  /* 0x0000000698987220 */ /* 0x080fe40000410000 */
[----:B------:R-:W-:-:S02]  /*27820*/  FMUL.FTZ R153, R153, R6 ;  /* 0x0000000699997220 */ /* 0x000fc40000410000 */
[-C--:B------:R-:W-:Y:S02]  /*27830*/  FMUL.FTZ R150, R150, R4.reuse ;  /* 0x0000000496967220 */ /* 0x080fe40000410000 */
        /* <DEDUP_REMOVED lines=16> */
[----:B------:R1:W-:Y:S01]  /*27940*/  MUFU.EX2 R160, R2 ;  /* 0x0000000200a07308 */ /* 0x0003e20000000800 */
[----:B------:R-:W-:Y:S01]  /*27950*/  MOV R53, R33 ;  /* 0x0000002100357202 */ /* 0x000fe20000000f00 */
[----:B------:R-:W-:Y:S01]  /*27960*/  HMMA.16816.F32.BF16 R56, R8, R16, R152 ;  /* 0x000000100838723c */ /* 0x000fe20000041898 */
[----:B----4-:R-:W-:Y:S02]  /*27970*/  MOV R54, R32 ;  /* 0x0000002000367202 */ /* 0x010fe40000000f00 */
[----:B------:R-:W4:Y:S01]  /*27980*/  LDSM.16.MT88.4 R32, [R182+0xa800] ;  /* 0x00a80000b620783b */ /* 0x000f220000004200 */
[----:B-1----:R-:W-:-:S04]  /*27990*/  FFMA.FTZ R2, R100, R0, -R5 ;  /* 0x0000000064027223 */ /* 0x002fc80000010805 */
[----:B------:R1:W-:Y:S01]  /*279a0*/  MUFU.EX2 R156, R2 ;  /* 0x00000002009c7308 */ /* 0x0003e20000000800 */
[----:B------:R-:W-:Y:S01]  /*279b0*/  HMMA.16816.F32.BF16 R148, R8, R18, R148 ;  /* 0x000000120894723c */ /* 0x000fe20000041894 */
[----:B------:R-:W2:Y:S01]  /*279c0*/  LDSM.16.MT88.4 R16, [R180+0xa800] ;  /* 0x00a80000b410783b */ /* 0x000ea20000004200 */
[----:B-1----:R-:W-:-:S05]  /*279d0*/  FFMA.FTZ R2, R69, R0, -R5 ;  /* 0x0000000045027223 */ /* 0x002fca0000010805 */
[----:B------:R1:W1:Y:S01]  /*279e0*/  MUFU.EX2 R247, R2 ;  /* 0x0000000200f77308 */ /* 0x0002620000000800 */
[C---:B------:R-:W-:Y:S08]  /*279f0*/  HMMA.16816.F32.BF16 R28, R8.reuse, R12, R168 ;  /* 0x0000000c081c723c */ /* 0x040ff000000418a8 */
[----:B------:R-:W-:Y:S01]  /*27a00*/  HMMA.16816.F32.BF16 R40, R8, R14, R164 ;  /* 0x0000000e0828723c */ /* 0x000fe200000418a4 */
[----:B------:R-:W2:Y:S01]  /*27a10*/  LDSM.16.MT88.4 R12, [R181+0xa800] ;  /* 0x00a80000b50c783b */ /* 0x000ea20000004200 */
[----:B-1----:R-:W-:-:S04]  /*27a20*/  FFMA.FTZ R2, R101, R0, -R5 ;  /* 0x0000000065027223 */ /* 0x002fc80000010805 */
        /* <DEDUP_REMOVED lines=13> */
[C---:B------:R-:W-:Y:S08]  /*27b00*/  HMMA.16816.F32.BF16 R144, R8.reuse, R20, R144 ;  /* 0x000000140890723c */ /* 0x040ff00000041890 */
[----:B------:R-:W-:Y:S01]  /*27b10*/  HMMA.16816.F32.BF16 R20, R8, R22, R140 ;  /* 0x000000160814723c */ /* 0x000fe2000004188c */
[----:B-1----:R-:W-:-:S04]  /*27b20*/  FFMA.FTZ R2, R98, R0, -R3 ;  /* 0x0000000062027223 */ /* 0x002fc80000010803 */
[----:B------:R1:W-:Y:S02]  /*27b30*/  MUFU.EX2 R235, R2 ;  /* 0x0000000200eb7308 */ /* 0x0003e40000000800 */
[----:B-1----:R-:W-:-:S06]  /*27b40*/  FFMA.FTZ R2, R72, R0, -R3 ;  /* 0x0000000048027223 */ /* 0x002fcc0000010803 */
[----:B------:R1:W-:Y:S01]  /*27b50*/  MUFU.EX2 R237, R2 ;  /* 0x0000000200ed7308 */ /* 0x0003e20000000800 */
[----:B------:R-:W-:Y:S02]  /*27b60*/  F2FP.BF16.PACK_AB R8, R94, R64 ;  /* 0x000000405e08723e */ /* 0x000fe400000010ff */
[----:B------:R-:W-:Y:S01]  /*27b70*/  F2FP.BF16.PACK_AB R9, R66, R212 ;  /* 0x000000d44209723e */ /* 0x000fe200000010ff */
[----:B-1----:R-:W-:-:S04]  /*27b80*/  FFMA.FTZ R2, R102, R0, -R3 ;  /* 0x0000000066027223 */ /* 0x002fc80000010803 */
[----:B------:R1:W-:Y:S01]  /*27b90*/  MUFU.EX2 R233, R2 ;  /* 0x0000000200e97308 */ /* 0x0003e20000000800 */
[----:B--2---:R-:W-:Y:S02]  /*27ba0*/  F2FP.BF16.PACK_AB R10, R92, R65 ;  /* 0x000000415c0a723e */ /* 0x004fe400000010ff */
[----:B------:R-:W-:Y:S01]  /*27bb0*/  F2FP.BF16.PACK_AB R11, R93, R119 ;  /* 0x000000775d0b723e */ /* 0x000fe200000010ff */
[----:B-1----:R-:W-:-:S04]  /*27bc0*/  FFMA.FTZ R2, R103, R0, -R5 ;  /* 0x0000000067027223 */ /* 0x002fc80000010805 */
[----:B------:R1:W-:Y:S01]  /*27bd0*/  MUFU.EX2 R231, R2 ;  /* 0x0000000200e77308 */ /* 0x0003e20000000800 */
[----:B------:R-:W-:Y:S01]  /*27be0*/  MOV R72, R227 ;  /* 0x000000e300487202 */ /* 0x000fe20000000f00 */
[----:B---3--:R-:W-:Y:S01]  /*27bf0*/  HMMA.16816.F32.BF16 R28, R8, R24, R28 ;  /* 0x00000018081c723c */ /* 0x008fe2000004181c */
[----:B-1----:R-:W-:-:S05]  /*27c00*/  FFMA.FTZ R2, R73, R0, -R5 ;  /* 0x0000000049027223 */ /* 0x002fca0000010805 */
[----:B------:R1:W2:Y:S02]  /*27c10*/  MUFU.EX2 R229, R2 ;  /* 0x0000000200e57308 */ /* 0x0002a40000000800 */
[----:B------:R-:W-:Y:S01]  /*27c20*/  HMMA.16816.F32.BF16 R40, R8, R26, R40 ;  /* 0x0000001a0828723c */ /* 0x000fe20000041828 */
[----:B------:R-:W3:Y:S01]  /*27c30*/  LDSM.16.MT88.4 R24, [R139+0xb000] ;  /* 0x00b000008b18783b */ /* 0x000ee20000004200 */
[----:B------:R-:W-:-:S06]  /*27c40*/  MOV R73, R225 ;  /* 0x000000e100497202 */ /* 0x000fcc0000000f00 */
[----:B----4-:R-:W-:Y:S01]  /*27c50*/  HMMA.16816.F32.BF16 R36, R8, R32, R36 ;  /* 0x000000200824723c */ /* 0x010fe20000041824 */
        /* <DEDUP_REMOVED lines=12> */
[----:B------:R-:W-:Y:S01]  /*27d20*/  MOV R74, R212 ;  /* 0x000000d4004a7202 */ /* 0x000fe20000000f00 */
        /* <DEDUP_REMOVED lines=15> */
[----:B------:R-:W-:Y:S01]  /*27e20*/  MOV R164, R45 ;  /* 0x0000002d00a47202 */ /* 0x000fe20000000f00 */
[----:B----4-:R-:W-:-:S04]  /*27e30*/  FFMA.FTZ R2, R79, R0, -R5 ;  /* 0x000000004f027223 */ /* 0x010fc80000010805 */
        /* <DEDUP_REMOVED lines=22> */
[----:B------:R3:W-:Y:S01]  /*27fa0*/  MUFU.EX2 R162, R2 ;  /* 0x0000000200a27308 */ /* 0x0007e20000000800 */
[----:B------:R-:W-:Y:S02]  /*27fb0*/  MOV R159, R55 ;  /* 0x00000037009f7202 */ /* 0x000fe40000000f00 */
        /* <DEDUP_REMOVED lines=8> */
[----:B------:R-:W-:Y:S02]  /*28040*/  MOV R153, R46 ;  /* 0x0000002e00997202 */ /* 0x000fe40000000f00 */
[----:B------:R-:W-:Y:S02]  /*28050*/  MOV R154, R159 ;  /* 0x0000009f009a7202 */ /* 0x000fe40000000f00 */
[----:B--2---:R-:W-:Y:S01]  /*28060*/  F2FP.BF16.PACK_AB R8, R229, R231 ;  /* 0x000000e7e508723e */ /* 0x004fe200000010ff */
[----:B---3--:R-:W-:-:S04]  /*28070*/  FFMA.FTZ R2, R120, R0, -R5 ;  /* 0x0000000078027223 */ /* 0x008fc80000010805 */
[----:B------:R2:W-:Y:S01]  /*28080*/  MUFU.EX2 R160, R2 ;  /* 0x0000000200a07308 */ /* 0x0005e20000000800 */
[----:B------:R-:W-:Y:S02]  /*28090*/  F2FP.BF16.PACK_AB R9, R237, R235 ;  /* 0x000000ebed09723e */ /* 0x000fe400000010ff */
[----:B------:R-:W-:Y:S02]  /*280a0*/  F2FP.BF16.PACK_AB R10, R225, R227 ;  /* 0x000000e3e10a723e */ /* 0x000fe400000010ff */
[----:B------:R-:W-:Y:S02]  /*280b0*/  F2FP.BF16.PACK_AB R11, R212, R233 ;  /* 0x000000e9d40b723e */ /* 0x000fe400000010ff */
[----:B------:R-:W-:Y:S01]  /*280c0*/  MOV R75, R64 ;  /* 0x00000040004b7202 */ /* 0x000fe20000000f00 */
[----:B--2---:R-:W-:Y:S01]  /*280d0*/  FFMA.FTZ R2, R83, R0, -R5 ;  /* 0x0000000053027223 */ /* 0x004fe20000010805 */
[----:B------:R-:W-:-:S03]  /*280e0*/  MOV R83, R153 ;  /* 0x0000009900537202 */ /* 0x000fc60000000f00 */
[----:B------:R2:W3:Y:S01]  /*280f0*/  MUFU.EX2 R159, R2 ;  /* 0x00000002009f7308 */ /* 0x0004e20000000800 */
[----:B------:R-:W-:Y:S01]  /*28100*/  MOV R153, R158 ;  /* 0x0000009e00997202 */ /* 0x000fe20000000f00 */
[----:B------:R-:W-:Y:S01]  /*28110*/  HMMA.16816.F32.BF16 R60, R8, R26, R40 ;  /* 0x0000001a083c723c */ /* 0x000fe20000041828 */
[----:B------:R-:W-:Y:S02]  /*28120*/  MOV R64, R54 ;  /* 0x0000003600407202 */ /* 0x000fe40000000f00 */
[----:B------:R-:W-:Y:S02]  /*28130*/  MOV R91, R53 ;  /* 0x00000035005b7202 */ /* 0x000fe40000000f00 */
[----:B------:R-:W-:-:S03]  /*28140*/  MOV R82, R157 ;  /* 0x0000009d00527202 */ /* 0x000fc60000000f00 */
[C---:B------:R-:W-:Y:S01]  /*28150*/  HMMA.16816.F32.BF16 R52, R8.reuse, R24, R28 ;  /* 0x000000180834723c */ /* 0x040fe2000004181c */
[----:B------:R-:W3:Y:S04]  /*28160*/  LDSM.16.MT88.4 R28, [R139+0xc000] ;  /* 0x00c000008b1c783b */ /* 0x000ee80000004200 */
[----:B------:R-:W3:Y:S01]  /*28170*/  LDSM.16.MT88.4 R24, [R182+0xc000] ;  /* 0x00c00000b618783b */ /* 0x000ee20000004200 */
[-CC-:B--2---:R-:W-:Y:S02]  /*28180*/  FFMA.FTZ R2, R121, R0.reuse, -R5.reuse ;  /* 0x0000000079027223 */ /* 0x184fe40000010805 */
[C---:B-1----:R-:W-:Y:S02]  /*28190*/  HMMA.16816.F32.BF16 R44, R8.reuse, R32, R36 ;  /* 0x00000020082c723c */ /* 0x042fe40000041824 */
[----:B------:R1:W-:Y:S06]  /*281a0*/  MUFU.EX2 R158, R2 ;  /* 0x00000002009e7308 */ /* 0x0003ec0000000800 */
[C---:B------:R-:W-:Y:S08]  /*281b0*/  HMMA.16816.F32.BF16 R40, R8.reuse, R34, R48 ;  /* 0x000000220828723c */ /* 0x040ff00000041830 */
[----:B------:R-:W-:Y:S01]  /*281c0*/  HMMA.16816.F32.BF16 R36, R8, R16, R56 ;  /* 0x000000100824723c */ /* 0x000fe20000041838 */
[----:B-1----:R-:W-:-:S04]  /*281d0*/  FFMA.FTZ R2, R84, R0, -R5 ;  /* 0x0000000054027223 */ /* 0x002fc80000010805 */
[----:B------:R1:W2:Y:S03]  /*281e0*/  MUFU.EX2 R157, R2 ;  /* 0x00000002009d7308 */ /* 0x0002a60000000800 */
[C---:B------:R-:W-:Y:S01]  /*281f0*/  HMMA.16816.F32.BF16 R68, R8.reuse, R18, R68 ;  /* 0x000000120844723c */ /* 0x040fe20000041844 */
[----:B------:R-:W2:Y:S07]  /*28200*/  LDSM.16.MT88.4 R16, [R180+0xc000] ;  /* 0x00c00000b410783b */ /* 0x000eae0000004200 */
[----:B------:R-:W-:Y:S01]  /*28210*/  HMMA.16816.F32.BF16 R32, R8, R12, R144 ;  /* 0x0000000c0820723c */ /* 0x000fe20000041890 */
[----:B-1----:R-:W-:-:S07]  /*28220*/  FFMA.FTZ R2, R85, R0, -R3 ;  /* 0x0000000055027223 */ /* 0x002fce0000010803 */
[----:B------:R-:W-:Y:S01]  /*28230*/  HMMA.16816.F32.BF16 R20, R8, R14, R20 ;  /* 0x0000000e0814723c */ /* 0x000fe20000041814 */
[----:B------:R-:W1:Y:S01]  /*28240*/  LDSM.16.MT88.4 R12, [R181+0xc000] ;  /* 0x00c00000b50c783b */ /* 0x000e620000004200 */
[----:B------:R-:W-:Y:S02]  /*28250*/  MOV R85, R156 ;  /* 0x0000009c00557202 */ /* 0x000fe40000000f00 */
[----:B------:R3:W1:Y:S01]  /*28260*/  MUFU.EX2 R156, R2 ;  /* 0x00000002009c7308 */ /* 0x0006620000000800 */
[----:B------:R-:W-:Y:S02]  /*28270*/  MOV R84, R155 ;  /* 0x0000009b00547202 */ /* 0x000fe40000000f00 */
[----:B------:R-:W-:Y:S01]  /*28280*/  MOV R143, R154 ;  /* 0x0000009a008f7202 */ /* 0x000fe20000000f00 */
[----:B---3--:R-:W-:-:S04]  /*28290*/  FFMA.FTZ R2, R124, R0, -R3 ;  /* 0x000000007c027223 */ /* 0x008fc80000010803 */
[----:B------:R3:W-:Y:S01]  /*282a0*/  MUFU.EX2 R155, R2 ;  /* 0x00000002009b7308 */ /* 0x0007e20000000800 */
[----:B------:R-:W-:Y:S01]  /*282b0*/  MOV R99, R153 ;  /* 0x0000009900637202 */ /* 0x000fe20000000f00 */
[----:B---3--:R-:W-:-:S06]  /*282c0*/  FFMA.FTZ R2, R86, R0, -R3 ;  /* 0x0000000056027223 */ /* 0x008fcc0000010803 */
[----:B------:R3:W-:Y:S01]  /*282d0*/  MUFU.EX2 R154, R2 ;  /* 0x00000002009a7308 */ /* 0x0007e20000000800 */
[----:B------:R-:W-:Y:S02]  /*282e0*/  MOV R86, R67 ;  /* 0x0000004300567202 */ /* 0x000fe40000000f00 */
[----:B------:R-:W-:Y:S01]  /*282f0*/  MOV R67, R152 ;  /* 0x0000009800437202 */ /* 0x000fe20000000f00 */
[----:B---3--:R-:W-:-:S04]  /*28300*/  FFMA.FTZ R2, R126, R0, -R3 ;  /* 0x000000007e027223 */ /* 0x008fc80000010803 */
[----:B------:R3:W-:Y:S01]  /*28310*/  MUFU.EX2 R153, R2 ;  /* 0x0000000200997308 */ /* 0x0007e20000000800 */
[----:B----4-:R-:W-:Y:S02]  /*28320*/  F2FP.BF16.PACK_AB R8, R167, R168 ;  /* 0x000000a8a708723e */ /* 0x010fe400000010ff */
[----:B------:R-:W-:Y:S02]  /*28330*/  F2FP.BF16.PACK_AB R9, R171, R170 ;  /* 0x000000aaab09723e */ /* 0x000fe400000010ff */
[----:B------:R-:W-:Y:S01]  /*28340*/  F2FP.BF16.PACK_AB R10, R165, R166 ;  /* 0x000000a6a50a723e */ /* 0x000fe200000010ff */
[----:B---3--:R-:W-:-:S04]  /*28350*/  FFMA.FTZ R2, R128, R0, -R5 ;  /* 0x0000000080027223 */ /* 0x008fc80000010805 */
[----:B------:R3:W-:Y:S01]  /*28360*/  MUFU.EX2 R152, R2 ;  /* 0x0000000200987308 */ /* 0x0007e20000000800 */
[----:B------:R-:W-:Y:S01]  /*28370*/  F2FP.BF16.PACK_AB R11, R164, R169 ;  /* 0x000000a9a40b723e */ /* 0x000fe200000010ff */
[----:B---3--:R-:W-:-:S06]  /*28380*/  FFMA.FTZ R2, R87, R0, -R5 ;  /* 0x0000000057027223 */ /* 0x008fcc0000010805 */
[----:B------:R3:W4:Y:S01]  /*28390*/  MUFU.EX2 R150, R2 ;  /* 0x0000000200967308 */ /* 0x0007220000000800 */
[----:B------:R-:W-:Y:S01]  /*283a0*/  HMMA.16816.F32.BF16 R48, R8, R28, R52 ;  /* 0x0000001c0830723c */ /* 0x000fe20000041834 */
[----:B---3--:R-:W-:-:S06]  /*283b0*/  FFMA.FTZ R2, R129, R0, -R5 ;  /* 0x0000000081027223 */ /* 0x008fcc0000010805 */
[----:B------:R3:W-:Y:S01]  /*283c0*/  MUFU.EX2 R149, R2 ;  /* 0x0000000200957308 */ /* 0x0007e20000000800 */
[C---:B------:R-:W-:Y:S08]  /*283d0*/  HMMA.16816.F32.BF16 R44, R8.reuse, R24, R44 ;  /* 0x00000018082c723c */ /* 0x040ff0000004182c */
[----:B------:R-:W-:Y:S01]  /*283e0*/  HMMA.16816.F32.BF16 R52, R8, R26, R40 ;  /* 0x0000001a0834723c */ /* 0x000fe20000041828 */
[----:B------:R-:W4:Y:S01]  /*283f0*/  LDSM.16.MT88.4 R24, [R182+0xc800] ;  /* 0x00c80000b618783b */ /* 0x000f220000004200 */
[----:B---3--:R-:W-:-:S06]  /*28400*/  FFMA.FTZ R2, R88, R0, -R5 ;  /* 0x0000000058027223 */ /* 0x008fcc0000010805 */
[C---:B--2---:R-:W-:Y:S01]  /*28410*/  HMMA.16816.F32.BF16 R36, R8.reuse, R16, R36 ;  /* 0x000000100824723c */ /* 0x044fe20000041824 */
[----:B------:R2:W3:Y:S07]  /*28420*/  MUFU.EX2 R151, R2 ;  /* 0x0000000200977308 */ /* 0x0004ee0000000800 */
[C---:B------:R-:W-:Y:S01]  /*28430*/  HMMA.16816.F32.BF16 R68, R8.reuse, R18, R68 ;  /* 0x000000120844723c */ /* 0x040fe20000041844 */
[----:B------:R-:W3:Y:S07]  /*28440*/  LDSM.16.MT88.4 R16, [R180+0xc800] ;  /* 0x00c80000b410783b */ /* 0x000eee0000004200 */
[----:B-1----:R-:W-:Y:S01]  /*28450*/  HMMA.16816.F32.BF16 R32, R8, R12, R32 ;  /* 0x0000000c0820723c */ /* 0x002fe20000041820 */
[----:B--2---:R-:W-:-:S07]  /*28460*/  FFMA.FTZ R2, R90, R0, -R3 ;  /* 0x000000005a027223 */ /* 0x004fce0000010803 */
[C---:B------:R-:W-:Y:S01]  /*28470*/  HMMA.16816.F32.BF16 R20, R8.reuse, R14, R20 ;  /* 0x0000000e0814723c */ /* 0x040fe20000041814 */
[----:B------:R-:W1:Y:S01]  /*28480*/  LDSM.16.MT88.4 R12, [R181+0xc800] ;  /* 0x00c80000b50c783b */ /* 0x000e620000004200 */
[----:B------:R2:W1:Y:S06]  /*28490*/  MUFU.EX2 R148, R2 ;  /* 0x0000000200947308 */ /* 0x00046c0000000800 */
        /* <DEDUP_REMOVED lines=12> */
[----:B------:R-:W-:Y:S02]  /*28560*/  MOV R174, R143 ;  /* 0x0000008f00ae7202 */ /* 0x000fe40000000f00 */
[----:B------:R-:W-:Y:S02]  /*28570*/  F2FP.BF16.PACK_AB R10, R157, R158 ;  /* 0x0000009e9d0a723e */ /* 0x000fe400000010ff */
[----:B------:R-:W-:Y:S01]  /*28580*/  F2FP.BF16.PACK_AB R11, R156, R161 ;  /* 0x000000a19c0b723e */ /* 0x000fe200000010ff */
[----:B--2---:R-:W-:-:S04]  /*28590*/  FFMA.FTZ R2, R104, R0, -R5 ;  /* 0x0000000068027223 */ /* 0x004fc80000010805 */
[----:B------:R2:W1:Y:S02]  /*285a0*/  MUFU.EX2 R143, R2 ;  /* 0x00000002008f7308 */ /* 0x0004640000000800 */
[----:B----4-:R-:W-:Y:S01]  /*285b0*/  HMMA.16816.F32.BF16 R44, R8, R24, R44 ;  /* 0x00000018082c723c */ /* 0x010fe2000004182c */
[----:B--2---:R-:W-:-:S05]  /*285c0*/  FFMA.FTZ R2, R175, R0, -R5 ;  /* 0x00000000af027223 */ /* 0x004fca0000010805 */
[----:B------:R2:W-:Y:S02]  /*285d0*/  MUFU.EX2 R142, R2 ;  /* 0x00000002008e7308 */ /* 0x0005e40000000800 */
[C---:B------:R-:W-:Y:S01]  /*285e0*/  HMMA.16816.F32.BF16 R52, R8.reuse, R26, R52 ;  /* 0x0000001a0834723c */ /* 0x040fe20000041834 */
[----:B------:R-:W4:Y:S07]  /*285f0*/  LDSM.16.MT88.4 R24, [R182+0xd000] ;  /* 0x00d00000b618783b */ /* 0x000f2e0000004200 */
[----:B---3--:R-:W-:Y:S01]  /*28600*/  HMMA.16816.F32.BF16 R36, R8, R16, R36 ;  /* 0x000000100824723c */ /* 0x008fe20000041824 */
[----:B--2---:R-:W-:-:S07]  /*28610*/  FFMA.FTZ R2, R106, R0, -R5 ;  /* 0x000000006a027223 */ /* 0x004fce0000010805 */
        /* <DEDUP_REMOVED lines=26> */
[----:B------:R-:W-:Y:S01]  /*287c0*/  MOV R194, R119 ;  /* 0x0000007700c27202 */ /* 0x000fe20000000f00 */
[----:B---3--:R-:W-:-:S04]  /*287d0*/  FFMA.FTZ R2, R196, R0, -R5 ;  /* 0x00000000c4027223 */ /* 0x008fc80000010805 */
[----:B------:R3:W-:Y:S02]  /*287e0*/  MUFU.EX2 R121, R2 ;  /* 0x0000000200797308 */ /* 0x0007e40000000800 */
        /* <DEDUP_REMOVED lines=62> */
[----:B------:R-:W-:Y:S01]  /*28bd0*/  HMMA.16816.F32.BF16 R40, R8, R32, R40 ;  /* 0x000000200828723c */ /* 0x000fe20000041828 */
[----:B---3--:R-:W-:-:S05]  /*28be0*/  FFMA.FTZ R2, R213, R0, -R5 ;  /* 0x00000000d5027223 */ /* 0x008fca0000010805 */
        /* <DEDUP_REMOVED lines=18> */
[----:B---3--:R-:W-:-:S05]  /*28d10*/  FFMA.FTZ R2, R173, R0, -R3 ;  /* 0x00000000ad027223 */ /* 0x008fca0000010803 */
[----:B------:R3:W-:Y:S02]  /*28d20*/  MUFU.EX2 R101, R2 ;  /* 0x0000000200657308 */ /* 0x0007e40000000800 */
[----:B---3--:R-:W-:-:S06]  /*28d30*/  FFMA.FTZ R2, R218, R0, -R3 ;  /* 0x00000000da027223 */ /* 0x008fcc0000010803 */
        /* <DEDUP_REMOVED lines=57> */
[----:B------:R-:W-:Y:S02]  /*290d0*/  MOV R192, R66 ;  /* 0x0000004200c07202 */ /* 0x000fe40000000f00 */
[----:B------:R-:W-:-:S05]  /*290e0*/  MOV R179, R85 ;  /* 0x0000005500b37202 */ /* 0x000fca0000000f00 */
[----:B------:R-:W-:Y:S01]  /*290f0*/  HMMA.16816.F32.BF16 R40, R8, R36, R40 ;  /* 0x000000240828723c */ /* 0x000fe20000041828 */
[----:B-1----:R-:W-:-:S07]  /*29100*/  FFMA.FTZ R2, R197, R0, -R3 ;  /* 0x00000000c5027223 */ /* 0x002fce0000010803 */
[C---:B------:R-:W-:Y:S01]  /*29110*/  HMMA.16816.F32.BF16 R44, R8.reuse, R38, R44 ;  /* 0x00000026082c723c */ /* 0x040fe2000004182c */
[----:B------:R-:W1:Y:S01]  /*29120*/  LDSM.16.MT88.4 R36, [R182+0xf800] ;  /* 0x00f80000b624783b */ /* 0x000e620000004200 */
[----:B------:R2:W1:Y:S06]  /*29130*/  MUFU.EX2 R87, R2 ;  /* 0x0000000200577308 */ /* 0x00046c0000000800 */
[----:B---3--:R-:W-:Y:S01]  /*29140*/  HMMA.16816.F32.BF16 R60, R8, R12, R48 ;  /* 0x0000000c083c723c */ /* 0x008fe20000041830 */
[----:B------:R-:W-:Y:S01]  /*29150*/  FFMA.FTZ R6, R118, R6, R200 ;  /* 0x0000000676067223 */ /* 0x000fe200000100c8 */
[----:B------:R-:W-:-:S06]  /*29160*/  MOV R200, R192 ;  /* 0x000000c000c87202 */ /* 0x000fcc0000000f00 */
[C---:B------:R-:W-:Y:S01]  /*29170*/  HMMA.16816.F32.BF16 R48, R8.reuse, R14, R20 ;  /* 0x0000000e0830723c */ /* 0x040fe20000041814 */
[----:B------:R-:W3:Y:S01]  /*29180*/  LDSM.16.MT88.4 R12, [R181+0xf800] ;  /* 0x00f80000b50c783b */ /* 0x000ee20000004200 */
[----:B--2---:R-:W-:Y:S01]  /*29190*/  FFMA.FTZ R2, R232, R0, -R3 ;  /* 0x00000000e8027223 */ /* 0x004fe20000010803 */
[----:B------:R-:W-:Y:S02]  /*291a0*/  MOV R192, R86 ;  /* 0x0000005600c07202 */ /* 0x000fe40000000f00 */
[----:B------:R-:W-:Y:S01]  /*291b0*/  LDSM.16.MT88.4 R20, [R182+0x10000] ;  /* 0x01000000b614783b */ /* 0x000fe20000004200 */
[----:B------:R2:W-:Y:S01]  /*291c0*/  MUFU.EX2 R85, R2 ;  /* 0x0000000200557308 */ /* 0x0005e20000000800 */
[----:B------:R-:W-:Y:S01]  /*291d0*/  MOV R202, R64 ;  /* 0x0000004000ca7202 */ /* 0x000fe20000000f00 */
[----:B------:R-:W-:Y:S01]  /*291e0*/  HMMA.16816.F32.BF16 R56, R8, R16, R56 ;  /* 0x000000100838723c */ /* 0x000fe20000041838 */
[----:B------:R-:W-:Y:S02]  /*291f0*/  MOV R118, R194 ;  /* 0x000000c200767202 */ /* 0x000fe40000000f00 */
[----:B------:R-:W-:-:S05]  /*29200*/  MOV R194, R174 ;  /* 0x000000ae00c27202 */ /* 0x000fca0000000f00 */
[----:B------:R-:W-:Y:S01]  /*29210*/  HMMA.16816.F32.BF16 R68, R8, R18, R68 ;  /* 0x000000120844723c */ /* 0x000fe20000041844 */
[----:B------:R-:W1:Y:S01]  /*29220*/  LDSM.16.MT88.4 R16, [R139+0x10000] ;  /* 0x010000008b10783b */ /* 0x000e620000004200 */
[----:B--2---:R-:W-:-:S04]  /*29230*/  FFMA.FTZ R2, R201, R0, -R3 ;  /* 0x00000000c9027223 */ /* 0x004fc80000010803 */
[----:B------:R2:W-:Y:S01]  /*29240*/  MUFU.EX2 R86, R2 ;  /* 0x0000000200567308 */ /* 0x0005e20000000800 */
[----:B------:R-:W-:Y:S01]  /*29250*/  MOV R174, R84 ;  /* 0x0000005400ae7202 */ /* 0x000fe20000000f00 */
[----:B------:R-:W-:Y:S01]  /*29260*/  FFMA.FTZ R4, R202, R4, R122 ;  /* 0x00000004ca047223 */ /* 0x000fe2000001007a */
[----:B------:R-:W-:Y:S02]  /*29270*/  MOV R125, R83 ;  /* 0x00000053007d7202 */ /* 0x000fe40000000f00 */
[----:B------:R-:W-:Y:S01]  /*29280*/  F2FP.BF16.PACK_AB R8, R97, R98 ;  /* 0x000000626108723e */ /* 0x000fe200000010ff */
[----:B------:R-:W-:Y:S01]  /*29290*/  FADD.FTZ R4, R205, R4 ;  /* 0x00000004cd047221 */ /* 0x000fe20000010000 */
[----:B------:R-:W-:Y:S01]  /*292a0*/  F2FP.BF16.PACK_AB R9, R101, R99 ;  /* 0x000000636509723e */ /* 0x000fe200000010ff */
[----:B--2---:R-:W-:-:S04]  /*292b0*/  FFMA.FTZ R2, R234, R0, -R3 ;  /* 0x00000000ea027223 */ /* 0x004fc80000010803 */
[----:B------:R2:W-:Y:S01]  /*292c0*/  MUFU.EX2 R84, R2 ;  /* 0x0000000200547308 */ /* 0x0005e20000000800 */
[----:B------:R-:W-:Y:S02]  /*292d0*/  F2FP.BF16.PACK_AB R10, R95, R96 ;  /* 0x000000605f0a723e */ /* 0x000fe400000010ff */
[----:B------:R-:W-:Y:S01]  /*292e0*/  F2FP.BF16.PACK_AB R11, R7, R100 ;  /* 0x00000064070b723e */ /* 0x000fe200000010ff */
[----:B------:R-:W-:Y:S01]  /*292f0*/  FADD.FTZ R6, R194, R6 ;  /* 0x00000006c2067221 */ /* 0x000fe20000010000 */
[----:B------:R-:W-:Y:S01]  /*29300*/  MOV R123, R81 ;  /* 0x00000051007b7202 */ /* 0x000fe20000000f00 */
[----:B------:R-:W-:Y:S01]  /*29310*/  FADD.FTZ R4, R125, R4 ;  /* 0x000000047d047221 */ /* 0x000fe20000010000 */
[----:B------:R-:W-:Y:S02]  /*29320*/  MOV R204, R73 ;  /* 0x0000004900cc7202 */ /* 0x000fe40000000f00 */
[----:B------:R-:W-:Y:S01]  /*29330*/  MOV R194, R192 ;  /* 0x000000c000c27202 */ /* 0x000fe20000000f00 */
[----:B--2---:R-:W-:Y:S01]  /*29340*/  FFMA.FTZ R2, R236, R0, -R5 ;  /* 0x00000000ec027223 */ /* 0x004fe20000010805 */
[----:B------:R-:W-:-:S03]  /*29350*/  MOV R192, R179 ;  /* 0x000000b300c07202 */ /* 0x000fc60000000f00 */
[----:B------:R2:W-:Y:S01]  /*29360*/  MUFU.EX2 R83, R2 ;  /* 0x0000000200537308 */ /* 0x0005e20000000800 */
[----:B------:R-:W-:Y:S01]  /*29370*/  MOV R81, R72 ;  /* 0x0000004800517202 */ /* 0x000fe20000000f00 */
[----:B------:R-:W-:Y:S01]  /*29380*/  FADD.FTZ R6, R123, R6 ;  /* 0x000000067b067221 */ /* 0x000fe20000010000 */
[----:B------:R-:W-:Y:S02]  /*29390*/  MOV R179, R82 ;  /* 0x0000005200b37202 */ /* 0x000fe40000000f00 */
[----:B------:R-:W-:Y:S02]  /*293a0*/  MOV R172, R67 ;  /* 0x0000004300ac7202 */ /* 0x000fe40000000f00 */
[----:B------:R-:W-:Y:S01]  /*293b0*/  MOV R198, R65 ;  /* 0x0000004100c67202 */ /* 0x000fe20000000f00 */
[----:B------:R-:W-:Y:S01]  /*293c0*/  FADD.FTZ R4, R204, R4 ;  /* 0x00000004cc047221 */ /* 0x000fe20000010000 */
[----:B------:R-:W-:Y:S01]  /*293d0*/  HMMA.16816.F32.BF16 R64, R8, R24, R28 ;  /* 0x000000180840723c */ /* 0x000fe2000004181c */
[----:B------:R-:W-:Y:S01]  /*293e0*/  MOV R122, R74 ;  /* 0x0000004a007a7202 */ /* 0x000fe20000000f00 */
[----:B--2---:R-:W-:-:S06]  /*293f0*/  FFMA.FTZ R2, R203, R0, -R5 ;  /* 0x00000000cb027223 */ /* 0x004fcc0000010805 */
[----:B------:R-:W-:Y:S01]  /*29400*/  HMMA.16816.F32.BF16 R28, R8, R26, R32 ;  /* 0x0000001a081c723c */ /* 0x000fe20000041820 */
[----:B------:R2:W1:Y:S01]  /*29410*/  MUFU.EX2 R82, R2 ;  /* 0x0000000200527308 */ /* 0x0004620000000800 */
[----:B------:R-:W-:Y:S01]  /*29420*/  MOV R202, R75 ;  /* 0x0000004b00ca7202 */ /* 0x000fe20000000f00 */
[----:B------:R-:W-:Y:S02]  /*29430*/  FADD.FTZ R6, R81, R6 ;  /* 0x0000000651067221 */ /* 0x000fe40000010000 */
[----:B--2---:R-:W-:-:S04]  /*29440*/  FFMA.FTZ R2, R238, R0, -R5 ;  /* 0x00000000ee027223 */ /* 0x004fc80000010805 */
[----:B------:R2:W-:Y:S01]  /*29450*/  MUFU.EX2 R81, R2 ;  /* 0x0000000200517308 */ /* 0x0005e20000000800 */
[C---:B-1----:R-:W-:Y:S01]  /*29460*/  HMMA.16816.F32.BF16 R24, R8.reuse, R36, R40 ;  /* 0x000000240818723c */ /* 0x042fe20000041828 */
[----:B--2---:R-:W-:Y:S02]  /*29470*/  FADD.FTZ R2, R122, R4 ;  /* 0x000000047a027221 */ /* 0x004fe40000010000 */
        /* <DEDUP_REMOVED lines=31> */
[----:B------:R-:W-:Y:S02]  /*29670*/  FFMA.FTZ R2, R240, R0, -R3 ;  /* 0x00000000f0027223 */ /* 0x000fe40000010803 */
        /* <DEDUP_REMOVED lines=19> */
[----:B-1----:R-:W-:Y:S01]  /*297b0*/  HMMA.16816.F32.BF16 R56, R8, R38, R52 ;  /* 0x000000260838723c */ /* 0x002fe20000041834 */
[----:B------:R-:W-:-:S07]  /*297c0*/  FADD.FTZ R2, R164, R2 ;  /* 0x00000002a4027221 */ /* 0x000fce0000010000 */
[C---:B----4-:R-:W-:Y:S01]  /*297d0*/  HMMA.16816.F32.BF16 R24, R8.reuse, R18, R48 ;  /* 0x000000120818723c */ /* 0x050fe20000041830 */
[----:B------:R-:W-:Y:S01]  /*297e0*/  FADD.FTZ R2, R162, R2 ;  /* 0x00000002a2027221 */ /* 0x000fe20000010000 */
[----:B------:R-:W-:Y:S06]  /*297f0*/  LDSM.16.MT88.4 R164, [R139+0x11800] ;  /* 0x011800008ba4783b */ /* 0x000fec0000004200 */
        /* <DEDUP_REMOVED lines=169> */
[----:B------:R-:W-:Y:S11]  /*2a290*/  MOV R36, R76 ;  /* 0x0000004c00247202 */ /* 0x000ff60000000f00 */
[----:B------:R-:W-:Y:S05]  /*2a2a0*/  @!UPT UIADD3 URZ, URZ, URZ, URZ ;  /* 0x0000003f3f3ff290 */ /* 0x000fea000fffe03f */
.L_x_4568:
[----:B--2---:R-:W-:Y:S05]  /*2a2b0*/  @!P1 BRA `(.L_x_4579) ;  /* 0x00008b7000009947 */ /* 0x004fea0003800000 */
        /* <DEDUP_REMOVED lines=138> */
.L_x_4588:
[----:B---3--:R-:W2:Y:S01]  /*2ab60*/  LDL.LU R36, [R1+0x8] ;  /* 0x0000080001247983 */ /* 0x008ea20000300800 */
        /* <DEDUP_REMOVED lines=78> */
.L_x_4581:
[----:B------:R-:W-:Y:S02]  /*2b050*/  ULDC.64 UR4, c[0x0][0x118] ;  /* 0x0000460000047ab9 */ /* 0x000fe40000000a00 */
[----:B------:R-:W2:Y:S02]  /*2b060*/  LD.E R0, [R6.64+0x40] ;  /* 0x0000400406007980 */ /* 0x000ea4000c101900 */
[----:B--2---:R-:W-:Y:S04]  /*2b070*/  LEA R0, -R0, RZ, 0x8 ;  /* 0x000000ff00007211 */ /* 0x004fe800078e41ff */
[----:B------:R-:W-:Y:S02]  /*2b080*/  SHF.R.S32.HI R2, RZ, 0x1f, R0 ;  /* 0x0000001fff027819 */ /* 0x000fe40000011400 */
.L_x_4582:
[----:B------:R-:W-:Y:S05]  /*2b090*/  BSYNC B0 ;  /* 0x0000000000007941 */ /* 0x000fea0003800000 */
.L_x_4580:
        /* <DEDUP_REMOVED lines=434> */
[-C--:B------:R-:W-:Y:S03]  /*2cbc0*/  FMUL.FTZ R49, R49, R0.reuse ;  /* 0x0000000031317220 */ /* 0x080fe60000410000 */
[----:B------:R-:W1:Y:S10]  /*2cbd0*/  MUFU.TANH R230, R28 ;  /* 0x0000001c00e67308 */ /* 0x000e740000002400 */
        /* <DEDUP_REMOVED lines=8> */
[----:B------:R-:W1:Y:S05]  /*2cc60*/  MUFU.TANH R240, R33 ;  /* 0x0000002100f07308 */ /* 0x000e6a0000002400 */
        /* <DEDUP_REMOVED lines=11> */
[----:B------:R1:W1:Y:S05]  /*2cd20*/  MUFU.TANH R205, R38 ;  /* 0x0000002600cd7308 */ /* 0x00026a0000002400 */
[-C--:B------:R-:W-:Y:S02]  /*2cd30*/  FMUL.FTZ R64, R64, R0.reuse ;  /* 0x0000000040407220 */ /* 0x080fe40000410000 */
[-C--:B------:R-:W-:Y:S03]  /*2cd40*/  FMUL.FTZ R65, R65, R0.reuse ;  /* 0x0000000041417220 */ /* 0x080fe60000410000 */
[----:B------:R2:W2:Y:S10]  /*2cd50*/  MUFU.TANH R217, R39 ;  /* 0x0000002700d97308 */ /* 0x0004b40000002400 */
[----:B------:R3:W3:Y:S01]  /*2cd60*/  MUFU.TANH R227, R40 ;  /* 0x0000002800e37308 */ /* 0x0006e20000002400 */
[C---:B-----5:R-:W-:Y:S03]  /*2cd70*/  HMMA.16816.F32.BF16 R68, R172.reuse, R176, R68 ;  /* 0x000000b0ac44723c */ /* 0x060fe60000041844 */
[-C--:B-1----:R-:W-:Y:S06]  /*2cd80*/  FMUL.FTZ R38, R67, R0.reuse ;  /* 0x0000000043267220 */ /* 0x082fec0000410000 */
[----:B------:R1:W1:Y:S01]  /*2cd90*/  MUFU.TANH R204, R42 ;  /* 0x0000002a00cc7308 */ /* 0x0002620000002400 */
[C---:B------:R-:W-:Y:S01]  /*2cda0*/  HMMA.16816.F32.BF16 R72, R172.reuse, R178, R72 ;  /* 0x000000b2ac48723c */ /* 0x040fe20000041848 */
[----:B------:R-:W5:Y:S02]  /*2cdb0*/  LDSM.16.M88.4 R176, [R183+0x4800] ;  /* 0x00480000b7b0783b */ /* 0x000f640000000200 */
[-C--:B--2---:R-:W-:Y:S06]  /*2cdc0*/  FMUL.FTZ R39, R66, R0.reuse ;  /* 0x0000000042277220 */ /* 0x084fec0000410000 */
[----:B------:R2:W2:Y:S03]  /*2cdd0*/  MUFU.TANH R216, R43 ;  /* 0x0000002b00d87308 */ /* 0x0004a60000002400 */
[-C--:B---3--:R-:W-:Y:S02]  /*2cde0*/  FMUL.FTZ R40, R63, R0.reuse ;  /* 0x000000003f287220 */ /* 0x088fe40000410000 */
[-C--:B------:R-:W-:Y:S02]  /*2cdf0*/  FMUL.FTZ R37, R70, R0.reuse ;  /* 0x0000000046257220 */ /* 0x080fe40000410000 */
[-C--:B------:R-:W-:Y:S03]  /*2ce00*/  FMUL.FTZ R36, R71, R0.reuse ;  /* 0x0000000047247220 */ /* 0x080fe60000410000 */
[----:B------:R3:W3:Y:S01]  /*2ce10*/  MUFU.TANH R226, R44 ;  /* 0x0000002c00e27308 */ /* 0x0006e20000002400 */
        /* <DEDUP_REMOVED lines=8> */
[-C--:B--2---:R-:W-:Y:S05]  /*2cea0*/  FMUL.FTZ R43, R59, R0.reuse ;  /* 0x000000003b2b7220 */ /* 0x084fea0000410000 */
[----:B------:R2:W2:Y:S01]  /*2ceb0*/  MUFU.TANH R201, R46 ;  /* 0x0000002e00c97308 */ /* 0x0004a20000002400 */
[C---:B-----5:R-:W-:Y:S03]  /*2cec0*/  HMMA.16816.F32.BF16 R76, R172.reuse, R176, R76 ;  /* 0x000000b0ac4c723c */ /* 0x060fe6000004184c */
[-C--:B---3--:R-:W-:Y:S06]  /*2ced0*/  FMUL.FTZ R44, R58, R0.reuse ;  /* 0x000000003a2c7220 */ /* 0x088fec0000410000 */
[----:B------:R3:W3:Y:S01]  /*2cee0*/  MUFU.TANH R203, R47 ;  /* 0x0000002f00cb7308 */ /* 0x0006e20000002400 */
[C---:B------:R-:W-:Y:S01]  /*2cef0*/  HMMA.16816.F32.BF16 R80, R172.reuse, R178, R80 ;  /* 0x000000b2ac50723c */ /* 0x040fe20000041850 */
[----:B------:R-:W5:Y:S02]  /*2cf00*/  LDSM.16.M88.4 R176, [R183+0x5000] ;  /* 0x00500000b7b0783b */ /* 0x000f640000000200 */
[-C--:B-1----:R-:W-:Y:S06]  /*2cf10*/  FMUL.FTZ R45, R55, R0.reuse ;  /* 0x00000000372d7220 */ /* 0x082fec0000410000 */
[----:B------:R1:W1:Y:S03]  /*2cf20*/  MUFU.TANH R214, R48 ;  /* 0x0000003000d67308 */ /* 0x0002660000002400 */
[-C--:B--2---:R-:W-:Y:S02]  /*2cf30*/  FMUL.FTZ R46, R54, R0.reuse ;  /* 0x00000000362e7220 */ /* 0x084fe40000410000 */
[-C--:B------:R-:W-:Y:S02]  /*2cf40*/  FMUL.FTZ R77, R77, R0.reuse ;  /* 0x000000004d4d7220 */ /* 0x080fe40000410000 */
[-C--:B------:R-:W-:Y:S03]  /*2cf50*/  FMUL.FTZ R33, R78, R0.reuse ;  /* 0x000000004e217220 */ /* 0x080fe60000410000 */
[----:B------:R2:W2:Y:S01]  /*2cf60*/  MUFU.TANH R213, R6 ;  /* 0x0000000600d57308 */ /* 0x0004a20000002400 */
[-C--:B------:R-:W-:Y:S02]  /*2cf70*/  FMUL.FTZ R32, R79, R0.reuse ;  /* 0x000000004f207220 */ /* 0x080fe40000410000 */
[-C--:B------:R-:W-:Y:S02]  /*2cf80*/  FMUL.FTZ R76, R76, R0.reuse ;  /* 0x000000004c4c7220 */ /* 0x080fe40000410000 */
[-C--:B---3--:R-:W-:Y:S02]  /*2cf90*/  FMUL.FTZ R47, R51, R0.reuse ;  /* 0x00000000332f7220 */ /* 0x088fe40000410000 */
[-C--:B------:R-:W-:Y:S02]  /*2cfa0*/  FMUL.FTZ R31, R82, R0.reuse ;  /* 0x00000000521f7220 */ /* 0x080fe40000410000 */
[----:B------:R-:W-:Y:S01]  /*2cfb0*/  FMUL.FTZ R30, R83, R0 ;  /* 0x00000000531e7220 */ /* 0x000fe20000410000 */
[----:B------:R3:W2:Y:S01]  /*2cfc0*/  MUFU.TANH R225, R7 ;  /* 0x0000000700e17308 */ /* 0x0006a20000002400 */
[----:B------:R-:W-:Y:S01]  /*2cfd0*/  MOV R83, R248 ;  /* 0x000000f800537202 */ /* 0x000fe20000000f00 */
[----:B------:R-:W-:Y:S01]  /*2cfe0*/  FMUL.FTZ R80, R80, R0 ;  /* 0x0000000050507220 */ /* 0x000fe20000410000 */
[----:B------:R-:W-:Y:S01]  /*2cff0*/  MOV R248, R192 ;  /* 0x000000c000f87202 */ /* 0x000fe20000000f00 */
[-C--:B-1----:R-:W-:Y:S02]  /*2d000*/  FMUL.FTZ R48, R50, R0.reuse ;  /* 0x0000000032307220 */ /* 0x082fe40000410000 */
[-C--:B------:R-:W-:Y:S04]  /*2d010*/  FMUL.FTZ R81, R81, R0.reuse ;  /* 0x0000000051517220 */ /* 0x080fe80000410000 */
[----:B------:R3:W1:Y:S01]  /*2d020*/  MUFU.TANH R235, R8 ;  /* 0x0000000800eb7308 */ /* 0x0006620000002400 */
[C---:B-----5:R-:W-:Y:S09]  /*2d030*/  HMMA.16816.F32.BF16 R84, R172.reuse, R176, R84 ;  /* 0x000000b0ac54723c */ /* 0x060ff20000041854 */
[----:B------:R3:W1:Y:S01]  /*2d040*/  MUFU.TANH R246, R9 ;  /* 0x0000000900f67308 */ /* 0x0006620000002400 */
[C---:B------:R-:W-:Y:S01]  /*2d050*/  HMMA.16816.F32.BF16 R88, R172.reuse, R178, R88 ;  /* 0x000000b2ac58723c */ /* 0x040fe20000041858 */
[----:B------:R-:W5:Y:S08]  /*2d060*/  LDSM.16.M88.4 R176, [R183+0x5800] ;  /* 0x00580000b7b0783b */ /* 0x000f700000000200 */
[----:B------:R3:W1:Y:S05]  /*2d070*/  MUFU.TANH R212, R10 ;  /* 0x0000000a00d47308 */ /* 0x00066a0000002400 */
[-C--:B------:R-:W-:Y:S02]  /*2d080*/  FMUL.FTZ R29, R86, R0.reuse ;  /* 0x00000000561d7220 */ /* 0x080fe40000410000 */
[----:B------:R-:W2:Y:S01]  /*2d090*/  LDL R86, [R1+0x154] ;  /* 0x0001540001567983 */ /* 0x000ea20000100800 */
        /* <DEDUP_REMOVED lines=9> */
[----:B------:R3:W1:Y:S01]  /*2d130*/  MUFU.TANH R245, R13 ;  /* 0x0000000d00f57308 */ /* 0x0006620000002400 */
        /* <DEDUP_REMOVED lines=49> */
[----:B------:R-:W1:Y:S01]  /*2d450*/  MUFU.TANH R42, R42 ;  /* 0x0000002a002a7308 */ /* 0x000e620000002400 */
[C---:B------:R-:W-:Y:S01]  /*2d460*/  HMMA.16816.F32.BF16 R120, R172.reuse, R178, R120 ;  /* 0x000000b2ac78723c */ /* 0x040fe20000041878 */
[----:B------:R-:W5:Y:S01]  /*2d470*/  LDSM.16.M88.4 R176, [R183+0x7800] ;  /* 0x00780000b7b0783b */ /* 0x000f620000000200 */
[----:B------:R-:W-:Y:S07]  /*2d480*/  DEPBAR.LE SB0, 0x0 ;  /* 0x000080000000791a */ /* 0x000fee0000000000 */
[----:B------:R-:W1:Y:S01]  /*2d490*/  MUFU.TANH R40, R40 ;  /* 0x0000002800287308 */ /* 0x000e620000002400 */
[----:B------:R-:W-:Y:S04]  /*2d4a0*/  BAR.SYNC.DEFER_BLOCKING 0x0 ;  /* 0x0000000000007b1d */ /* 0x000fe80000010000 */
        /* <DEDUP_REMOVED lines=27> */
[----:B------:R3:W1:Y:S01]  /*2d660*/  MUFU.TANH R177, R73 ;  /* 0x0000004900b17308 */ /* 0x0006620000002400 */
[----:B--2---:R-:W-:Y:S09]  /*2d670*/  ISETP.GT.AND P0, PT, R83, R86, PT ;  /* 0x000000565300720c */ /* 0x004ff20003f04270 */
[----:B------:R-:W2:Y:S10]  /*2d680*/  MUFU.TANH R35, R35 ;  /* 0x0000002300237308 */ /* 0x000eb40000002400 */
        /* <DEDUP_REMOVED lines=126> */
.L_x_4586:
[----:B------:R-:W2:Y:S02]  /*2de70*/  LD.E R0, [R2.64+0x38] ;  /* 0x0000380402007980 */ /* 0x000ea4000c101900 */
[----:B--2---:R-:W-:Y:S04]  /*2de80*/  LEA R0, -R0, RZ, 0x8 ;  /* 0x000000ff00007211 */ /* 0x004fe800078e41ff */
[----:B------:R-:W-:Y:S02]  /*2de90*/  SHF.R.S32.HI R6, RZ, 0x1f, R0 ;  /* 0x0000001fff067819 */ /* 0x000fe40000011400 */
.L_x_4587:
[----:B------:R-:W-:Y:S05]  /*2dea0*/  BSYNC B0 ;  /* 0x0000000000007941 */ /* 0x000fea0003800000 */
.L_x_4585:
        /* <DEDUP_REMOVED lines=179> */
.L_x_4584:
[----:B--234-:R-:W-:Y:S05]  /*2e9e0*/  BSYNC B1 ;  /* 0x0000000000017941 */ /* 0x01cfea0003800000 */
.L_x_4583:
[----:B------:R-:W2:Y:S08]  /*2e9f0*/  S2R R0, SR_TID.X ;  /* 0x0000000000007919 */ /* 0x000eb00000002100 */
[----:B------:R3:W4:Y:S04]  /*2ea00*/  LD.E R3, [R2.64+0xdc] ;  /* 0x0000dc0402037980 */ /* 0x000728000c101900 */
[----:B------:R-:W5:Y:S01]  /*2ea10*/  LDL.LU R87, [R1+0xc] ;  /* 0x00000c0001577983 */ /* 0x000f620000300800 */
[----:B--2---:R-:W-:Y:S04]  /*2ea20*/  SHF.L.U32 R0, R0, 0x1, RZ ;  /* 0x0000000100007819 */ /* 0x004fe800000006ff */
[----:B------:R-:W-:Y:S04]  /*2ea30*/  LOP3.LUT R0, R0, 0x6, RZ, 0xc0, !PT ;  /* 0x0000000600007812 */ /* 0x000fe800078ec0ff */
[----:B------:R-:W-:Y:S04]  /*2ea40*/  LEA R0, R83, R0, 0x8 ;  /* 0x0000000053007211 */ /* 0x000fe800078e40ff */
[----:B---3--:R-:W2:Y:S02]  /*2ea50*/  I2F R2, R0 ;  /* 0x0000000000027306 */ /* 0x008ea40000201400 */
[CC--:B--2---:R-:W-:Y:S02]  /*2ea60*/  FFMA.FTZ R69, R132.reuse, R2.reuse, R236 ;  /* 0x0000000284457223 */ /* 0x0c4fe400000100ec */
[----:B------:R-:W-:Y:S01]  /*2ea70*/  FFMA.FTZ R41, R132, R2, R213 ;  /* 0x0000000284297223 */ /* 0x000fe200000100d5 */
[----:B------:R-:W-:Y:S06]  /*2ea80*/  IADD3 R2, R0, 0x1, RZ ;  /* 0x0000000100027810 */ /* 0x000fec0007ffe0ff */
[----:B------:R-:W2:Y:S02]  /*2ea90*/  I2F R2, R2 ;  /* 0x0000000200027306 */ /* 0x000ea40000201400 */
[CC--:B--2---:R-:W-:Y:S02]  /*2eaa0*/  FFMA.FTZ R72, R132.reuse, R2.reuse, R247 ;  /* 0x0000000284487223 */ /* 0x0c4fe400000100f7 */
[----:B-1----:R-:W-:Y:S01]  /*2eab0*/  FFMA.FTZ R7, R132, R2, R225 ;  /* 0x0000000284077223 */ /* 0x002fe200000100e1 */
        /* <DEDUP_REMOVED lines=317> */
[C---:B----4-:R-:W-:Y:S02]  /*2fe90*/  FMUL.FTZ R6, R3.reuse, R2 ;  /* 0x0000000203067220 */ /* 0x050fe40000410000 */
        /* <DEDUP_REMOVED lines=81> */
[C---:B--2---:R-:W-:Y:S01]  /*303b0*/  FMUL.FTZ R7, R0.reuse, R171 ;  /* 0x000000ab00077220 */ /* 0x044fe20000410000 */
[----:B------:R-:W-:Y:S01]  /*303c0*/  MOV R171, R83 ;  /* 0x0000005300ab7202 */ /* 0x000fe20000000f00 */
        /* <DEDUP_REMOVED lines=75> */
[----:B-----5:R-:W-:Y:S01]  /*30880*/  FFMA.FTZ R0, R0, R87, R41 ;  /* 0x0000005700007223 */ /* 0x020fe20000010029 */
        /* <DEDUP_REMOVED lines=157> */
[--C-:B------:R-:W-:Y:S01]  /*31260*/  FFMA.FTZ R37, R226, R3, -R38.reuse ;  /* 0x00000003e2257223 */ /* 0x100fe20000010826 */
[C---:B------:R-:W-:Y:S01]  /*31270*/  HMMA.16816.F32.BF16 R8, R40.reuse, R46, R8 ;  /* 0x0000002e2808723c */ /* 0x040fe20000041808 */
[----:B------:R-:W1:Y:S02]  /*31280*/  LDSM.16.MT88.4 R44, [R182+0xb000] ;  /* 0x00b00000b62c783b */ /* 0x000e640000004200 */
[----:B------:R2:W-:Y:S01]  /*31290*/  MUFU.EX2 R75, R37 ;  /* 0x00000025004b7308 */ /* 0x0005e20000000800 */
[----:B------:R-:W-:Y:S01]  /*312a0*/  MOV R226, R171 ;  /* 0x000000ab00e27202 */ /* 0x000fe20000000f00 */
[-CC-:B--2---:R-:W-:Y:S08]  /*312b0*/  FFMA.FTZ R37, R114, R3.reuse, -R38.reuse ;  /* 0x0000000372257223 */ /* 0x184ff00000010826 */
[----:B------:R2:W4:Y:S01]  /*312c0*/  MUFU.EX2 R140, R37 ;  /* 0x00000025008c7308 */ /* 0x0005220000000800 */
[C---:B-1----:R-:W-:Y:S08]  /*312d0*/  HMMA.16816.F32.BF16 R12, R40.reuse, R44, R12 ;  /* 0x0000002c280c723c */ /* 0x042ff0000004180c */
[C---:B------:R-:W-:Y:S01]  /*312e0*/  HMMA.16816.F32.BF16 R16, R40.reuse, R46, R16 ;  /* 0x0000002e2810723c */ /* 0x040fe20000041810 */
[----:B------:R-:W1:Y:S03]  /*312f0*/  LDSM.16.MT88.4 R44, [R180+0xb000] ;  /* 0x00b00000b42c783b */ /* 0x000e660000004200 */
[-CC-:B--2---:R-:W-:Y:S01]  /*31300*/  FFMA.FTZ R37, R214, R3.reuse, -R38.reuse ;  /* 0x00000003d6257223 */ /* 0x184fe20000010826 */
[----:B------:R-:W-:Y:S03]  /*31310*/  MOV R214, R170 ;  /* 0x000000aa00d67202 */ /* 0x000fe60000000f00 */
[----:B------:R2:W-:Y:S01]  /*31320*/  MUFU.EX2 R113, R37 ;  /* 0x0000002500717308 */ /* 0x0005e20000000800 */
[----:B------:R-:W-:Y:S03]  /*31330*/  ISETP.GT.AND P0, PT, R226, R214, PT ;  /* 0x000000d6e200720c */ /* 0x000fe60003f04270 */
        /* <DEDUP_REMOVED lines=229> */
[-CC-:B------:R-:W-:Y:S03]  /*32190*/  FFMA.FTZ R0, R216, R3.reuse, -R38.reuse ;  /* 0x00000003d8007223 */ /* 0x180fe60000010826 */
        /* <DEDUP_REMOVED lines=113> */
[----:B------:R-:W-:Y:S02]  /*328b0*/  FADD.FTZ R0, R147, R0 ;  /* 0x0000000093007221 */ /* 0x000fe40000010000 */
[----:B------:R-:W-:Y:S01]  /*328c0*/  FADD.FTZ R37, R141, R37 ;  /* 0x000000258d257221 */ /* 0x000fe20000010000 */
[----:B------:R-:W-:Y:S01]  /*328d0*/  F2FP.BF16.PACK_AB R141, R61, R62 ;  /* 0x0000003e3d8d723e */ /* 0x000fe200000010ff */
[C---:B---3--:R-:W-:Y:S03]  /*328e0*/  HMMA.16816.F32.BF16 R20, R40.reuse, R52, R20 ;  /* 0x000000342814723c */ /* 0x048fe60000041814 */
[-C--:B--2---:R-:W-:Y:S02]  /*328f0*/  FFMA.FTZ R39, R125, R3.reuse, -R38 ;  /* 0x000000037d277223 */ /* 0x084fe40000010826 */
[----:B------:R-:W-:Y:S02]  /*32900*/  FADD.FTZ R0, R150, R0 ;  /* 0x0000000096007221 */ /* 0x000fe40000010000 */
[----:B------:R-:W-:Y:S01]  /*32910*/  FADD.FTZ R37, R131, R37 ;  /* 0x0000002583257221 */ /* 0x000fe20000010000 */
[----:B------:R-:W2:Y:S01]  /*32920*/  MUFU.EX2 R48, R39 ;  /* 0x0000002700307308 */ /* 0x000ea20000000800 */
[----:B------:R-:W-:Y:S01]  /*32930*/  FADD.FTZ R0, R152, R0 ;  /* 0x0000000098007221 */ /* 0x000fe20000010000 */
[----:B------:R-:W3:Y:S01]  /*32940*/  LDSM.16.MT88.4 R148, [R180+0x11800] ;  /* 0x01180000b494783b */ /* 0x000ee20000004200 */
        /* <DEDUP_REMOVED lines=9> */
[----:B------:R-:W-:Y:S01]  /*329e0*/  FADD.FTZ R0, R122, R0 ;  /* 0x000000007a007221 */ /* 0x000fe20000010000 */
[----:B--2---:R-:W-:Y:S01]  /*329f0*/  F2FP.BF16.PACK_AB R140, R48, R56 ;  /* 0x00000038308c723e */ /* 0x004fe200000010ff */
[-CC-:B------:R-:W-:Y:S02]  /*32a00*/  FFMA.FTZ R39, R128, R3.reuse, -R38.reuse ;  /* 0x0000000380277223 */ /* 0x180fe40000010826 */
[----:B------:R-:W-:Y:S02]  /*32a10*/  FFMA.FTZ R38, R129, R3, -R38 ;  /* 0x0000000381267223 */ /* 0x000fe40000010826 */
[----:B------:R-:W-:Y:S02]  /*32a20*/  FADD.FTZ R3, R108, R37 ;  /* 0x000000256c037221 */ /* 0x000fe40000010000 */
[----:B------:R-:W-:Y:S01]  /*32a30*/  MUFU.EX2 R39, R39 ;  /* 0x0000002700277308 */ /* 0x000fe20000000800 */
[----:B------:R-:W-:Y:S02]  /*32a40*/  FADD.FTZ R0, R102, R0 ;  /* 0x0000000066007221 */ /* 0x000fe40000010000 */
[----:B------:R-:W-:Y:S02]  /*32a50*/  FADD.FTZ R3, R106, R3 ;  /* 0x000000036a037221 */ /* 0x000fe40000010000 */
[----:B------:R-:W-:Y:S02]  /*32a60*/  FADD.FTZ R0, R99, R0 ;  /* 0x0000000063007221 */ /* 0x000fe40000010000 */
[----:B------:R-:W-:Y:S02]  /*32a70*/  FADD.FTZ R3, R98, R3 ;  /* 0x0000000362037221 */ /* 0x000fe40000010000 */
[----:B------:R-:W-:Y:S01]  /*32a80*/  FADD.FTZ R0, R101, R0 ;  /* 0x0000000065007221 */ /* 0x000fe20000010000 */
[----:B------:R-:W1:Y:S01]  /*32a90*/  MUFU.EX2 R38, R38 ;  /* 0x0000002600267308 */ /* 0x000e620000000800 */
        /* <DEDUP_REMOVED lines=11> */
[----:B-1----:R-:W-:Y:S01]  /*32b50*/  F2FP.BF16.PACK_AB R142, R38, R39 ;  /* 0x00000027268e723e */ /* 0x002fe200000010ff */
[----:B------:R-:W-:Y:S02]  /*32b60*/  FADD.FTZ R3, R87, R3 ;  /* 0x0000000357037221 */ /* 0x000fe40000010000 */
        /* <DEDUP_REMOVED lines=44> */
.L_x_4579:
        /* <DEDUP_REMOVED lines=12> */
.L_x_4593:
        /* <DEDUP_REMOVED lines=9> */
.L_x_4594:
        /* <DEDUP_REMOVED lines=29> */
[C---:B------:R-:W-:Y:S01]  /*33150*/  SHF.L.U32 R6, R4.reuse, 0x6, RZ ;  /* 0x0000000604067819 */ /* 0x040fe200000006ff */
[C---:B--2---:R-:W-:Y:S01]  /*33160*/  FMUL.FTZ R171, R3.reuse, R171 ;  /* 0x000000ab03ab7220 */ /* 0x044fe20000410000 */
[----:B------:R-:W-:Y:S01]  /*33170*/  LOP3.LUT R7, R4, 0x1, RZ, 0xc0, !PT ;  /* 0x0000000104077812 */ /* 0x000fe200078ec0ff */
[C---:B------:R-:W-:Y:S01]  /*33180*/  FMUL.FTZ R170, R3.reuse, R170 ;  /* 0x000000aa03aa7220 */ /* 0x040fe20000410000 */
[----:B------:R-:W-:Y:S01]  /*33190*/  LOP3.LUT R6, R6, 0x1c0, RZ, 0xc0, !PT ;  /* 0x000001c006067812 */ /* 0x000fe200078ec0ff */
[C---:B------:R-:W-:Y:S01]  /*331a0*/  FMUL.FTZ R167, R3.reuse, R167 ;  /* 0x000000a703a77220 */ /* 0x040fe20000410000 */
[----:B------:R-:W-:Y:S01]  /*331b0*/  R2P PR, R4, 0x6 ;  /* 0x0000000604007804 */ /* 0x000fe20000000000 */
[C---:B------:R-:W-:Y:S01]  /*331c0*/  FMUL.FTZ R166, R3.reuse, R166 ;  /* 0x000000a603a67220 */ /* 0x040fe20000410000 */
[----:B------:R-:W-:Y:S01]  /*331d0*/  LEA.HI R6, R6, R6, RZ, 0x1d ;  /* 0x0000000606067211 */ /* 0x000fe200078fe8ff */
[----:B------:R-:W-:Y:S01]  /*331e0*/  FMUL.FTZ R163, R3, R163 ;  /* 0x000000a303a37220 */ /* 0x000fe20000410000 */
[----:B------:R-:W-:Y:S01]  /*331f0*/  ISETP.NE.U32.AND P0, PT, R7, 0x1, PT ;  /* 0x000000010700780c */ /* 0x000fe20003f05070 */
[----:B------:R-:W-:Y:S01]  /*33200*/  FMUL.FTZ R162, R3, R162 ;  /* 0x000000a203a27220 */ /* 0x000fe20000410000 */
[----:B------:R-:W-:Y:S01]  /*33210*/  MOV R7, 0xffffffe0 ;  /* 0xffffffe000077802 */ /* 0x000fe20000000f00 */
[----:B------:R-:W-:Y:S01]  /*33220*/  IMAD.U32 R5, R5, 0x2, R6 ;  /* 0x0000000205057824 */ /* 0x000fe200078e0006 */
[----:B------:R-:W-:Y:S01]  /*33230*/  SEL R8, R8, 0xffffffc0, !P1 ;  /* 0xffffffc008087807 */ /* 0x000fe20004800000 */
[----:B------:R-:W-:Y:S01]  /*33240*/  FMUL.FTZ R159, R3, R159 ;  /* 0x0000009f039f7220 */ /* 0x000fe20000410000 */
[----:B------:R-:W-:Y:S01]  /*33250*/  SEL R7, R7, 0x20, !P0 ;  /* 0x0000002007077807 */ /* 0x000fe20004000000 */
[----:B------:R-:W-:Y:S01]  /*33260*/  FMUL.FTZ R158, R3, R158 ;  /* 0x0000009e039e7220 */ /* 0x000fe20000410000 */
        /* <DEDUP_REMOVED lines=119> */
.L_x_4592:
[----:B-1----:R-:W-:Y:S05]  /*339e0*/  BSYNC B0 ;  /* 0x0000000000007941 */ /* 0x002fea0003800000 */
.L_x_4591:
        /* <DEDUP_REMOVED lines=37> */
[----:B------:R-:W-:Y:S05]  /*33c40*/  @P6 RET.REL.NODEC R4 `(_ZN5flash24flash_fwd_splitkv_kernelI23Flash_fwd_kernel_traitsILi64ELi64ELi256ELi4ELb0ELb0EN7cutlass10bfloat16_tE19Flash_kernel_traitsILi64ELi64ELi256ELi4ES3_EELb1ELb0ELb1ELb0ELb0ELb1ELb1ELb1EEEvNS_16Flash_fwd_paramsE) ;  /* 0xfffcc3b004006950 */ /* 0x000fea0003c3ffff */
[----:B------:R-:W-:Y:S02]  /*33c50*/  ULDC.64 UR4, c[0x0][0x118] ;  /* 0x0000460000047ab9 */ /* 0x000fe40000000a00 */
[----:B------:R2:W-:Y:S02]  /*33c60*/  ST.E.128 [R2.64+0x3800], R20 ;  /* 0x0038001402007985 */ /* 0x0005e4000c101d04 */
[----:B-12---:R-:W-:-:S02]  /*33c70*/  MOV R2, R9 ;  /* 0x0000000900027202 */ /* 0x006fc40000000f00 */
[----:B------:R-:W-:-:S04]  /*33c80*/  MOV R3, 0x0 ;  /* 0x0000000000037802 */ /* 0x000fc80000000f00 */
[----:B------:R-:W-:Y:S05]  /*33c90*/  RET.REL.NODEC R2 `(_ZN5flash24flash_fwd_splitkv_kernelI23Flash_fwd_kernel_traitsILi64ELi64ELi256ELi4ELb0ELb0EN7cutlass10bfloat16_tE19Flash_kernel_traitsILi64ELi64ELi256ELi4ES3_EELb1ELb0ELb1ELb0ELb0ELb1ELb1ELb1EEEvNS_16Flash_fwd_paramsE) ;  /* 0xfffcc36002007950 */ /* 0x000fea0003c3ffff */
.L_x_4589:
[----:B-1----:R1:W5:Y:S01]  /*33ca0*/  LDL R0, [R1+0x18] ;  /* 0x0000180001007983 */ /* 0x0023620000100800 */
[----:B------:R-:W-:Y:S02]  /*33cb0*/  MOV R5, 0x2 ;  /* 0x0000000200057802 */ /* 0x000fe40000000f00 */
[----:B------:R-:W-:Y:S02]  /*33cc0*/  MOV R4, 0x33ce0 ;  /* 0x00033ce000047802 */ /* 0x000fe40000000f00 */
[----:B-12--5:R-:W-:Y:S05]  /*33cd0*/  CALL.REL.NOINC `($__internal_25_$__cuda_sm70_shflsync_bfly_p) ;  /* 0x0000012000007944 */ /* 0x026fea0003c00000 */
[----:B------:R-:W-:Y:S01]  /*33ce0*/  MOV R0, R6 ;  /* 0x0000000600007202 */ /* 0x000fe20000000f00 */
[----:B------:R-:W-:Y:S05]  /*33cf0*/  BRA `(.L_x_4593) ;  /* 0xfffff1f000007947 */ /* 0x000fea000383ffff */
.L_x_4590:
[----:B------:R-:W-:Y:S02]  /*33d00*/  MOV R5, 0x1 ;  /* 0x0000000100057802 */ /* 0x000fe40000000f00 */
[----:B------:R-:W-:Y:S02]  /*33d10*/  MOV R4, 0x33d30 ;  /* 0x00033d3000047802 */ /* 0x000fe40000000f00 */
[----:B--2--5:R-:W-:Y:S05]  /*33d20*/  CALL.REL.NOINC `($__internal_25_$__cuda_sm70_shflsync_bfly_p) ;  /* 0x000000d000007944 */ /* 0x024fea0003c00000 */
[----:B------:R-:W-:Y:S02]  /*33d30*/  FADD.FTZ R10, R0, R6 ;  /* 0x00000006000a7221 */ /* 0x000fe40000010000 */
[----:B------:R1:W5:Y:S01]  /*33d40*/  LDL R0, [R1+0xc] ;  /* 0x00000c0001007983 */ /* 0x0003620000100800 */
[----:B------:R-:W-:Y:S02]  /*33d50*/  MOV R5, 0x2 ;  /* 0x0000000200057802 */ /* 0x000fe40000000f00 */
[----:B------:R-:W-:-:S02]  /*33d60*/  MOV R4, 0x33d80 ;  /* 0x00033d8000047802 */ /* 0x000fc40000000f00 */
[----:B-1---5:R-:W-:Y:S05]  /*33d70*/  CALL.REL.NOINC `($__internal_25_$__cuda_sm70_shflsync_bfly_p) ;  /* 0x0000008000007944 */ /* 0x022fea0003c00000 */
[----:B------:R-:W2:Y:S01]  /*33d80*/  LDL.LU R0, [R1+0xc] ;  /* 0x00000c0001007983 */ /* 0x000ea20000300800 */
[----:B------:R-:W-:-:S02]  /*33d90*/  MOV R5, 0x1 ;  /* 0x0000000100057802 */ /* 0x000fc40000000f00 */
[----:B------:R-:W-:Y:S01]  /*33da0*/  MOV R4, 0x33de0 ;  /* 0x00033de000047802 */ /* 0x000fe20000000f00 */
[----:B--2---:R-:W-:-:S05]  /*33db0*/  FADD.FTZ R3, R0, R6 ;  /* 0x0000000600037221 */ /* 0x004fca0000010000 */
[----:B------:R-:W-:Y:S02]  /*33dc0*/  MOV R0, R3 ;  /* 0x0000000300007202 */ /* 0x000fe40000000f00 */
[----:B------:R-:W-:Y:S05]  /*33dd0*/  CALL.REL.NOINC `($__internal_25_$__cuda_sm70_shflsync_bfly_p) ;  /* 0x0000002000007944 */ /* 0x000fea0003c00000 */
[----:B------:R-:W-:Y:S01]  /*33de0*/  MOV R4, R6 ;  /* 0x0000000600047202 */ /* 0x000fe20000000f00 */
[----:B------:R-:W-:Y:S05]  /*33df0*/  BRA `(.L_x_4594) ;  /* 0xfffff18000007947 */ /* 0x000fea000383ffff */
        .weak           $__internal_25_$__cuda_sm70_shflsync_bfly_p
        .type           $__internal_25_$__cuda_sm70_shflsync_bfly_p,@function
        .size           $__internal_25_$__cuda_sm70_shflsync_bfly_p,(.L_x_7835 - $__internal_25_$__cuda_sm70_shflsync_bfly_p)
$__internal_25_$__cuda_sm70_shflsync_bfly_p:
[----:B------:R-:W-:Y:S04]  /*33e00*/  WARPSYNC R7 ;  /* 0x0000000700007348 */ /* 0x000fe80003800000 */
[----:B------:R1:W2:Y:S02]  /*33e10*/  SHFL.BFLY PT, R6, R0, R5, R8 ;  /* 0x0c00000500067389 */ /* 0x0002a400000e0008 */
[----:B-1----:R-:W-:-:S04]  /*33e20*/  MOV R5, 0x0 ;  /* 0x0000000000057802 */ /* 0x002fc80000000f00 */
[----:B--2---:R-:W-:Y:S05]  /*33e30*/  RET.REL.NODEC R4 `(_ZN5flash24flash_fwd_splitkv_kernelI23Flash_fwd_kernel_traitsILi64ELi64ELi256ELi4ELb0ELb0EN7cutlass10bfloat16_tE19Flash_kernel_traitsILi64ELi64ELi256ELi4ES3_EELb1ELb0ELb1ELb0ELb0ELb1ELb1ELb1EEEvNS_16Flash_fwd_paramsE) ;  /* 0xfffcc1c004007950 */ /* 0x004fea0003c3ffff */
.L_x_4595:
        /* <DEDUP_REMOVED lines=12> */
.L_x_7835:


//--------------------- .text._ZN5flash32flash_fwd_splitkv_combine_kernelI23Flash_fwd_kernel_traitsILi64ELi64ELi128ELi4ELb0ELb0EN7cutlass10bfloat16_tE19Flash_kernel_traitsILi64ELi64ELi128ELi4ES3_EELi8ELi7ELb0EEEvNS_16Flash_fwd_paramsE --------------------------
	.section	.text._ZN5flash32flash_fwd_splitkv_combine_kernelI23Flash_fwd_kernel_traitsILi64ELi64ELi128ELi4ELb0ELb0EN7cutlass10bfloat16_tE19Flash_kernel_traitsILi64ELi64ELi128ELi4ES3_EELi8ELi7ELb0EEEvNS_16Flash_fwd_paramsE,"ax",@progbits
	.sectioninfo	@"SHI_REGISTERS=62"
	.align	128
        .global         _ZN5flash32flash_fwd_splitkv_combine_kernelI23Flash_fwd_kernel_traitsILi64ELi64ELi128ELi4ELb0ELb0EN7cutlass10bfloat16_tE19Flash_kernel_traitsILi64ELi64ELi128ELi4ES3_EELi8ELi7ELb0EEEvNS_16Flash_fwd_paramsE
        .type           _ZN5flash32flash_fwd_splitkv_combine_kernelI23Flash_fwd_kernel_traitsILi64ELi64ELi128ELi4ELb0ELb0EN7cutlass10bfloat16_tE19Flash_kernel_traitsILi64ELi64ELi128ELi4ES3_EELi8ELi7ELb0EEEvNS_16Flash_fwd_paramsE,@function
        .size           _ZN5flash32flash_fwd_splitkv_combine_kernelI23Flash_fwd_kernel_traitsILi64ELi64ELi128ELi4ELb0ELb0EN7cutlass10bfloat16_tE19Flash_kernel_traitsILi64ELi64ELi128ELi4ES3_EELi8ELi7ELb0EEEvNS_16Flash_fwd_paramsE,(.L_x_7836 - _ZN5flash32flash_fwd_splitkv_combine_kernelI23Flash_fwd_kernel_traitsILi64ELi64ELi128ELi4ELb0ELb0EN7cutlass10bfloat16_tE19Flash_kernel_traitsILi64ELi64ELi128ELi4ES3_EELi8ELi7ELb0EEEvNS_16Flash_fwd_paramsE)
        .other          _ZN5flash32flash_fwd_splitkv_combine_kernelI23Flash_fwd_kernel_traitsILi64ELi64ELi128ELi4ELb0ELb0EN7cutlass10bfloat16_tE19Flash_kernel_traitsILi64ELi64ELi128ELi4ES3_EELi8ELi7ELb0EEEvNS_16Flash_fwd_paramsE,@"STO_CUDA_ENTRY STV_DEFAULT"
_ZN5flash32flash_fwd_splitkv_combine_kernelI23Flash_fwd_kernel_traitsILi64ELi64ELi128ELi4ELb0ELb0EN7cutlass10bfloat16_tE19Flash_kernel_traitsILi64ELi64ELi128ELi4ES3_EELi8ELi7ELb0EEEvNS_16Flash_fwd_paramsE:
.text._ZN5flash32flash_fwd_splitkv_combine_kernelI23Flash_fwd_kernel_traitsILi64ELi64ELi128ELi4ELb0ELb0EN7cutlass10bfloat16_tE19Flash_kernel_traitsILi64ELi64ELi128ELi4ES3_EELi8ELi7ELb0EEEvNS_16Flash_fwd_paramsE:
        /* <DEDUP_REMOVED lines=23> */
[----:B------:R-:W-:Y:S05]  /*0170*/  CALL.REL.NOINC `($__internal_26_$__cuda_sm20_div_s64) ;  /* 0x00004dc000007944 */ /* 0x000fea0003c00000 */
[----:B------:R-:W-:Y:S02]  /*0180*/  MOV R8, R0 ;  /* 0x0000000000087202 */ /* 0x000fe40000000f00 */
[----:B------:R-:W-:Y:S01]  /*0190*/  MOV R9, R25 ;  /* 0x0000001900097202 */ /* 0x000fe20000000f00 */
[----:B------:R-:W-:Y:S05]  /*01a0*/  BRA `(.L_x_4597) ;  /* 0x0000013000007947 */ /* 0x000fea0003800000 */
.L_x_4596:
        /* <DEDUP_REMOVED lines=19> */
.L_x_4597:
        /* <DEDUP_REMOVED lines=17> */
.L_x_4599:
        /* <DEDUP_REMOVED lines=19> */
.L_x_4600:
[----:B------:R-:W-:Y:S05]  /*0520*/  BSYNC B0 ;  /* 0x0000000000007941 */ /* 0x000fea0003800000 */
.L_x_4598:
        /* <DEDUP_REMOVED lines=57> */
.L_x_4602:
        /* <DEDUP_REMOVED lines=19> */
.L_x_4603:
[----:B------:R-:W-:Y:S05]  /*09f0*/  BSYNC B0 ;  /* 0x0000000000007941 */ /* 0x000fea0003800000 */
.L_x_4601:
        /* <DEDUP_REMOVED lines=106> */
.L_x_4605:
        /* <DEDUP_REMOVED lines=19> */
.L_x_4606:
[----:B------:R-:W-:Y:S05]  /*11d0*/  BSYNC B0 ;  /* 0x0000000000007941 */ /* 0x000fea0003800000 */
.L_x_4604:
        /* <DEDUP_REMOVED lines=163> */
[----:B------:R-:W-:Y:S05]  /*1c10*/  CALL.REL.NOINC `($__internal_26_$__cuda_sm20_div_s64) ;  /* 0x0000332000007944 */ /* 0x000fea0003c00000 */
[----:B------:R-:W-:Y:S02]  /*1c20*/  MOV R42, R0 ;  /* 0x00000000002a7202 */ /* 0x000fe40000000f00 */
[----:B------:R-:W-:Y:S01]  /*1c30*/  MOV R43, R25 ;  /* 0x00000019002b7202 */ /* 0x000fe20000000f00 */
[----:B------:R-:W-:Y:S05]  /*1c40*/  BRA `(.L_x_4609) ;  /* 0x0000013000007947 */ /* 0x000fea0003800000 */
.L_x_4608:
        /* <DEDUP_REMOVED lines=19> */
.L_x_4609:
[----:B------:R-:W-:Y:S05]  /*1d80*/  BSYNC B0 ;  /* 0x0000000000007941 */ /* 0x000fea0003800000 */
.L_x_4607:
        /* <DEDUP_REMOVED lines=205> */
.L_x_4614:
        /* <DEDUP_REMOVED lines=22> */
.L_x_4615:
[----:B------:R-:W-:Y:S05]  /*2bc0*/  BSYNC B0 ;  /* 0x0000000000007941 */ /* 0x000fea0003800000 */
.L_x_4613:
        /* <DEDUP_REMOVED lines=8> */
[----:B------:R-:W-:Y:S05]  /*2c50*/  CALL.REL.NOINC `($__internal_26_$__cuda_sm20_div_s64) ;  /* 0x000022e000007944 */ /* 0x000fea0003c00000 */
        /* <DEDUP_REMOVED lines=11> */
.L_x_4617:
        /* <DEDUP_REMOVED lines=22> */
.L_x_4618:
[----:B------:R-:W-:Y:S05]  /*2e70*/  BSYNC B0 ;  /* 0x0000000000007941 */ /* 0x000fea0003800000 */
.L_x_4616:
        /* <DEDUP_REMOVED lines=11> */
[----:B------:R-:W-:Y:S05]  /*2f30*/  CALL.REL.NOINC `($__internal_26_$__cuda_sm20_div_s64) ;  /* 0x0000200000007944 */ /* 0x000fea0003c00000 */
        /* <DEDUP_REMOVED lines=12> */
.L_x_4620:
        /* <DEDUP_REMOVED lines=22> */
.L_x_4621:
[----:B------:R-:W-:Y:S05]  /*3160*/  BSYNC B0 ;  /* 0x0000000000007941 */ /* 0x000fea0003800000 */
.L_x_4619:
        /* <DEDUP_REMOVED lines=52> */
.L_x_4623:
        /* <DEDUP_REMOVED lines=23> */
.L_x_4624:
[----:B------:R-:W-:Y:S05]  /*3620*/  BSYNC B0 ;  /* 0x0000000000007941 */ /* 0x000fea0003800000 */
.L_x_4622:
        /* <DEDUP_REMOVED lines=20> */
.L_x_4626:
        /* <DEDUP_REMOVED lines=22> */
.L_x_4627:
[----:B------:R-:W-:Y:S05]  /*38d0*/  BSYNC B0 ;  /* 0x0000000000007941 */ /* 0x000fea0003800000 */
.L_x_4625:
        /* <DEDUP_REMOVED lines=22> */
.L_x_4629:
        /* <DEDUP_REMOVED lines=23> */
.L_x_4630:
[----:B------:R-:W-:Y:S05]  /*3bb0*/  BSYNC B0 ;  /* 0x0000000000007941 */ /* 0x000fea0003800000 */
.L_x_4628:
        /* <DEDUP_REMOVED lines=38> */
.L_x_4632:
        /* <DEDUP_REMOVED lines=23> */
.L_x_4633:
[----:B------:R-:W-:Y:S05]  /*3f90*/  BSYNC B0 ;  /* 0x0000000000007941 */ /* 0x000fea0003800000 */
.L_x_4631:
        /* <DEDUP_REMOVED lines=31> */
.L_x_4635:
        /* <DEDUP_REMOVED lines=23> */
.L_x_4636:
[----:B------:R-:W-:Y:S05]  /*4300*/  BSYNC B0 ;  /* 0x0000000000007941 */ /* 0x000fea0003800000 */
.L_x_4634:
        /* <DEDUP_REMOVED lines=20> */
.L_x_4612:
[----:B------:R-:W-:-:S04]  /*4450*/  LEA R2, P0, R44, c[0x0][0x200], 0x2 ;  /* 0x000080002c027a11 */ /* 0x000fc800078010ff */
[----:B------:R-:W-:-:S05]  /*4460*/  LEA.HI.X R3, R44, c[0x0][0x204], R45, 0x2, P0 ;  /* 0x000081002c037a11 */ /* 0x000fca00000f142d */
[----:B------:R0:W-:Y:S04]  /*4470*/  STG.E [R2.64], R30 ;  /* 0x0000001e02007986 */ /* 0x0001e8000c101908 */
.L_x_4611:
[----:B------:R-:W-:Y:S05]  /*4480*/  BSYNC B1 ;  /* 0x0000000000017941 */ /* 0x000fea0003800000 */
.L_x_4610:
        /* <DEDUP_REMOVED lines=72> */
.L_x_4640:
[----:B------:R-:W-:Y:S01]  /*4910*/  BSSY B0, `(.L_x_4638) ;  /* 0x0000007000007945 */ /* 0x000fe20003800000 */
[----:B------:R-:W-:-:S05]  /*4920*/  @P2 BRA `(.L_x_4639) ;  /* 0x0000005000002947 */ /* 0x000fca0003800000 */
[----:B------:R-:W-:Y:S01]  /*4930*/  ISETP.GE.AND P0, PT, R18, c[0x0][0x220], PT ;  /* 0x0000880012007a0c */ /* 0x000fe20003f06270 */
[----:B------:R-:W-:Y:S01]  /*4940*/  CS2R R8, SRZ ;  /* 0x0000000000087805 */ /* 0x000fe2000001ff00 */
[----:B------:R-:W-:Y:S11]  /*4950*/  CS2R R10, SRZ ;  /* 0x00000000000a7805 */ /* 0x000ff6000001ff00 */
[----:B------:R-:W-:Y:S05]  /*4960*/  @!P0 MOV R15, R13 ;  /* 0x0000000d000f8202 */ /* 0x000fea0000000f00 */
[----:B------:R0:W5:Y:S02]  /*4970*/  @!P0 LDG.E.128 R8, [R14.64] ;  /* 0x000000080e088981 */ /* 0x000164000c1e1d00 */
.L_x_4639:
[----:B------:R-:W-:Y:S05]  /*4980*/  BSYNC B0 ;  /* 0x0000000000007941 */ /* 0x000fea0003800000 */
.L_x_4638:
        /* <DEDUP_REMOVED lines=11> */
.L_x_4637:
        /* <DEDUP_REMOVED lines=80> */
        .weak           $__internal_26_$__cuda_sm20_div_s64
        .type           $__internal_26_$__cuda_sm20_div_s64,@function
        .size           $__internal_26_$__cuda_sm20_div_s64,(.L_x_7836 - $__internal_26_$__cuda_sm20_div_s64)
$__internal_26_$__cuda_sm20_div_s64:
        /* <DEDUP_REMOVED lines=83> */
[----:B------:R-:W-:Y:S06]  /*5470*/  RET.REL.NODEC R22 `(_ZN5flash32flash_fwd_splitkv_combine_kernelI23Flash_fwd_kernel_traitsILi64ELi64ELi128ELi4ELb0ELb0EN7cutlass10bfloat16_tE19Flash_kernel_traitsILi64ELi64ELi128ELi4ES3_EELi8ELi7ELb0EEEvNS_16Flash_fwd_paramsE) ;  /* 0xffffab8016007950 */ /* 0x000fec0003c3ffff */
.L_x_4641:
        /* <DEDUP_REMOVED lines=16> */
.L_x_7836:


//--------------------- .text._ZN5flash32flash_fwd_splitkv_combine_kernelI23Flash_fwd_kernel_traitsILi64ELi64ELi128ELi4ELb0ELb0EN7cutlass10bfloat16_tE19Flash_kernel_traitsILi64ELi64ELi128ELi4ES3_EELi8ELi6ELb0EEEvNS_16Flash_fwd_paramsE --------------------------
	.section	.text._ZN5flash32flash_fwd_splitkv_combine_kernelI23Flash_fwd_kernel_traitsILi64ELi64ELi128ELi4ELb0ELb0EN7cutlass10bfloat16_tE19Flash_kernel_traitsILi64ELi64ELi128ELi4ES3_EELi8ELi6ELb0EEEvNS_16Flash_fwd_paramsE,"ax",@progbits
	.sectioninfo	@"SHI_REGISTERS=62"
	.align	128
        .global         _ZN5flash32flash_fwd_splitkv_combine_kernelI23Flash_fwd_kernel_traitsILi64ELi64ELi128ELi4ELb0ELb0EN7cutlass10bfloat16_tE19Flash_kernel_traitsILi64ELi64ELi128ELi4ES3_EELi8ELi6ELb0EEEvNS_16Flash_fwd_paramsE
        .type           _ZN5flash32flash_fwd_splitkv_combine_kernelI23Flash_fwd_kernel_traitsILi64ELi64ELi128ELi4ELb0ELb0EN7cutlass10bfloat16_tE19Flash_kernel_traitsILi64ELi64ELi128ELi4ES3_EELi8ELi6ELb0EEEvNS_16Flash_fwd_paramsE,@function
        .size           _ZN5flash32flash_fwd_splitkv_combine_kernelI23Flash_fwd_kernel_traitsILi64ELi64ELi128ELi4ELb0ELb0EN7cutlass10bfloat16_tE19Flash_kernel_traitsILi64ELi64ELi128ELi4ES3_EELi8ELi6ELb0EEEvNS_16Flash_fwd_paramsE,(.L_x_7837 - _ZN5flash32flash_fwd_splitkv_combine_kernelI23Flash_fwd_kernel_traitsILi64ELi64ELi128ELi4ELb0ELb0EN7cutlass10bfloat16_tE19Flash_kernel_traitsILi64ELi64ELi128ELi4ES3_EELi8ELi6ELb0EEEvNS_16Flash_fwd_paramsE)
        .other          _ZN5flash32flash_fwd_splitkv_combine_kernelI23Flash_fwd_kernel_traitsILi64ELi64ELi128ELi4ELb0ELb0EN7cutlass10bfloat16_tE19Flash_kernel_traitsILi64ELi64ELi128ELi4ES3_EELi8ELi6ELb0EEEvNS_16Flash_fwd_paramsE,@"STO_CUDA_ENTRY STV_DEFAULT"
_ZN5flash32flash_fwd_splitkv_combine_kernelI23Flash_fwd_kernel_traitsILi64ELi64ELi128ELi4ELb0ELb0EN7cutlass10bfloat16_tE19Flash_kernel_traitsILi64ELi64ELi128ELi4ES3_EELi8ELi6ELb0EEEvNS_16Flash_fwd_paramsE:
.text._ZN5flash32flash_fwd_splitkv_combine_kernelI23Flash_fwd_kernel_traitsILi64ELi64ELi128ELi4ELb0ELb0EN7cutlass10bfloat16_tE19Flash_kernel_traitsILi64ELi64ELi128ELi4ES3_EELi8ELi6ELb0EEEvNS_16Flash_fwd_paramsE:
        /* <DEDUP_REMOVED lines=23> */
[----:B------:R-:W-:Y:S05]  /*0170*/  CALL.REL.NOINC `($__internal_27_$__cuda_sm20_div_s64) ;  /* 0x0000459000007944 */ /* 0x000fea0003c00000 */
[----:B------:R-:W-:Y:S05]  /*0180*/  BRA `(.L_x_4643) ;  /* 0x0000013000007947 */ /* 0x000fea0003800000 */
.L_x_4642:
        /* <DEDUP_REMOVED lines=19> */
.L_x_4643:
        /* <DEDUP_REMOVED lines=11> */
[----:B------:R-:W-:Y:S05]  /*0370*/  CALL.REL.NOINC `($__internal_27_$__cuda_sm20_div_s64) ;  /* 0x0000439000007944 */ /* 0x000fea0003c00000 */
[----:B------:R-:W-:Y:S02]  /*0380*/  MOV R32, R20 ;  /* 0x0000001400207202 */ /* 0x000fe40000000f00 */
[----:B------:R-:W-:Y:S01]  /*0390*/  MOV R33, R21 ;  /* 0x0000001500217202 */ /* 0x000fe20000000f00 */
[----:B------:R-:W-:Y:S05]  /*03a0*/  BRA `(.L_x_4646) ;  /* 0x0000013000007947 */ /* 0x000fea0003800000 */
.L_x_4645:
        /* <DEDUP_REMOVED lines=19> */
.L_x_4646:
[----:B------:R-:W-:Y:S05]  /*04e0*/  BSYNC B0 ;  /* 0x0000000000007941 */ /* 0x000fea0003800000 */
.L_x_4644:
        /* <DEDUP_REMOVED lines=54> */
[----:B------:R-:W-:Y:S02]  /*0850*/  MOV R8, R20 ;  /* 0x0000001400087202 */ /* 0x000fe40000000f00 */
[----:B------:R-:W-:Y:S01]  /*0860*/  MOV R9, R21 ;  /* 0x0000001500097202 */ /* 0x000fe20000000f00 */
[----:B------:R-:W-:Y:S05]  /*0870*/  BRA `(.L_x_4649) ;  /* 0x0000013000007947 */ /* 0x000fea0003800000 */
.L_x_4648:
        /* <DEDUP_REMOVED lines=19> */
.L_x_4649:
[----:B------:R-:W-:Y:S05]  /*09b0*/  BSYNC B0 ;  /* 0x0000000000007941 */ /* 0x000fea0003800000 */
.L_x_4647:
        /* <DEDUP_REMOVED lines=100> */
[----:B------:R-:W-:Y:S05]  /*1000*/  CALL.REL.NOINC `($__internal_27_$__cuda_sm20_div_s64) ;  /* 0x0000370000007944 */ /* 0x000fea0003c00000 */
[----:B------:R-:W-:Y:S02]  /*1010*/  MOV R40, R20 ;  /* 0x0000001400287202 */ /* 0x000fe40000000f00 */
[----:B------:R-:W-:Y:S01]  /*1020*/  MOV R41, R21 ;  /* 0x0000001500297202 */ /* 0x000fe20000000f00 */
[----:B------:R-:W-:Y:S05]  /*1030*/  BRA `(.L_x_4652) ;  /* 0x0000013000007947 */ /* 0x000fea0003800000 */
.L_x_4651:
        /* <DEDUP_REMOVED lines=19> */
.L_x_4652:
[----:B------:R-:W-:Y:S05]  /*1170*/  BSYNC B0 ;  /* 0x0000000000007941 */ /* 0x000fea0003800000 */
.L_x_4650:
        /* <DEDUP_REMOVED lines=103> */
[----:B------:R-:W-:Y:S05]  /*17f0*/  CALL.REL.NOINC `($__internal_27_$__cuda_sm20_div_s64) ;  /* 0x00002f1000007944 */ /* 0x000fea0003c00000 */
[----:B------:R-:W-:Y:S02]  /*1800*/  MOV R42, R20 ;  /* 0x00000014002a7202 */ /* 0x000fe40000000f00 */
[----:B------:R-:W-:Y:S01]  /*1810*/  MOV R43, R21 ;  /* 0x00000015002b7202 */ /* 0x000fe20000000f00 */
[----:B------:R-:W-:Y:S05]  /*1820*/  BRA `(.L_x_4655) ;  /* 0x0000013000007947 */ /* 0x000fea0003800000 */
.L_x_4654:
        /* <DEDUP_REMOVED lines=19> */
.L_x_4655:
[----:B------:R-:W-:Y:S05]  /*1960*/  BSYNC B0 ;  /* 0x0000000000007941 */ /* 0x000fea0003800000 */
.L_x_4653:
        /* <DEDUP_REMOVED lines=165> */
[----:B------:R-:W-:Y:S05]  /*23c0*/  CALL.REL.NOINC `($__internal_27_$__cuda_sm20_div_s64) ;  /* 0x0000234000007944 */ /* 0x000fea0003c00000 */
        /* <DEDUP_REMOVED lines=9> */
.L_x_4660:
        /* <DEDUP_REMOVED lines=22> */
.L_x_4661:
[----:B------:R-:W-:Y:S05]  /*25c0*/  BSYNC B0 ;  /* 0x0000000000007941 */ /* 0x000fea0003800000 */
.L_x_4659:
        /* <DEDUP_REMOVED lines=19> */
.L_x_4663:
        /* <DEDUP_REMOVED lines=22> */
.L_x_4664:
[----:B------:R-:W-:Y:S05]  /*2860*/  BSYNC B0 ;  /* 0x0000000000007941 */ /* 0x000fea0003800000 */
.L_x_4662:
        /* <DEDUP_REMOVED lines=11> */
[----:B------:R-:W-:Y:S05]  /*2920*/  CALL.REL.NOINC `($__internal_27_$__cuda_sm20_div_s64) ;  /* 0x00001de000007944 */ /* 0x000fea0003c00000 */
[----:B------:R-:W-:-:S04]  /*2930*/  IADD3 R23, P0, RZ, -R20, RZ ;  /* 0x80000014ff177210 */ /* 0x000fc80007f1e0ff */
[----:B------:R-:W-:Y:S01]  /*2940*/  IADD3.X R19, RZ, ~R21, RZ, P0, !PT ;  /* 0x80000015ff137210 */ /* 0x000fe200007fe4ff */
[----:B------:R-:W-:-:S04]  /*2950*/  IMAD.WIDE.U32 R44, R4, R23, R44 ;  /* 0x00000017042c7225 */ /* 0x000fc800078e002c */
[----:B------:R-:W-:-:S04]  /*2960*/  IMAD R19, R19, R4, RZ ;  /* 0x0000000413137224 */ /* 0x000fc800078e02ff */
[----:B------:R-:W-:-:S05]  /*2970*/  IMAD R0, R0, R23, R19 ;  /* 0x0000001700007224 */ /* 0x000fca00078e0213 */
[----:B------:R-:W-:Y:S01]  /*2980*/  IADD3 R0, R45, R0, RZ ;  /* 0x000000002d007210 */ /* 0x000fe20007ffe0ff */
[----:B------:R-:W-:Y:S05]  /*2990*/  BRA `(.L_x_4667) ;  /* 0x0000016000007947 */ /* 0x000fea0003800000 */
.L_x_4666:
        /* <DEDUP_REMOVED lines=22> */
.L_x_4667:
[----:B------:R-:W-:Y:S05]  /*2b00*/  BSYNC B0 ;  /* 0x0000000000007941 */ /* 0x000fea0003800000 */
.L_x_4665:
        /* <DEDUP_REMOVED lines=38> */
[----:B------:R-:W-:Y:S05]  /*2d70*/  CALL.REL.NOINC `($__internal_27_$__cuda_sm20_div_s64) ;  /* 0x0000199000007944 */ /* 0x000fea0003c00000 */
        /* <DEDUP_REMOVED lines=12> */
.L_x_4669:
        /* <DEDUP_REMOVED lines=23> */
.L_x_4670:
[----:B------:R-:W-:Y:S05]  /*2fb0*/  BSYNC B0 ;  /* 0x0000000000007941 */ /* 0x000fea0003800000 */
.L_x_4668:
        /* <DEDUP_REMOVED lines=18> */
.L_x_4672:
        /* <DEDUP_REMOVED lines=22> */
.L_x_4673:
[----:B------:R-:W-:Y:S05]  /*3240*/  BSYNC B0 ;  /* 0x0000000000007941 */ /* 0x000fea0003800000 */
.L_x_4671:
        /* <DEDUP_REMOVED lines=22> */
.L_x_4675:
        /* <DEDUP_REMOVED lines=23> */
.L_x_4676:
[----:B------:R-:W-:Y:S05]  /*3520*/  BSYNC B0 ;  /* 0x0000000000007941 */ /* 0x000fea0003800000 */
.L_x_4674:
        /* <DEDUP_REMOVED lines=38> */
.L_x_4678:
        /* <DEDUP_REMOVED lines=23> */
.L_x_4679:
[----:B------:R-:W-:Y:S05]  /*3900*/  BSYNC B0 ;  /* 0x0000000000007941 */ /* 0x000fea0003800000 */
.L_x_4677:
        /* <DEDUP_REMOVED lines=29> */
.L_x_4681:
        /* <DEDUP_REMOVED lines=23> */
.L_x_4682:
[----:B------:R-:W-:Y:S05]  /*3c50*/  BSYNC B0 ;  /* 0x0000000000007941 */ /* 0x000fea0003800000 */
.L_x_4680:
        /* <DEDUP_REMOVED lines=20> */
.L_x_4658:
[----:B------:R-:W-:-:S04]  /*3da0*/  LEA R2, P0, R40, c[0x0][0x200], 0x2 ;  /* 0x0000800028027a11 */ /* 0x000fc800078010ff */
[----:B------:R-:W-:-:S05]  /*3db0*/  LEA.HI.X R3, R40, c[0x0][0x204], R41, 0x2, P0 ;  /* 0x0000810028037a11 */ /* 0x000fca00000f1429 */
[----:B------:R0:W-:Y:S04]  /*3dc0*/  STG.E [R2.64], R31 ;  /* 0x0000001f02007986 */ /* 0x0001e8000c101908 */
.L_x_4657:
[----:B------:R-:W-:Y:S05]  /*3dd0*/  BSYNC B1 ;  /* 0x0000000000017941 */ /* 0x000fea0003800000 */
.L_x_4656:
        /* <DEDUP_REMOVED lines=48> */
.L_x_4686:
[----:B------:R-:W-:Y:S01]  /*40e0*/  BSSY B0, `(.L_x_4684) ;  /* 0x0000007000007945 */ /* 0x000fe20003800000 */
[----:B------:R-:W-:-:S05]  /*40f0*/  @P2 BRA `(.L_x_4685) ;  /* 0x0000005000002947 */ /* 0x000fca0003800000 */
[----:B------:R-:W-:Y:S01]  /*4100*/  ISETP.GE.AND P0, PT, R38, c[0x0][0x220], PT ;  /* 0x0000880026007a0c */ /* 0x000fe20003f06270 */
[----:B------:R-:W-:Y:S01]  /*4110*/  CS2R R8, SRZ ;  /* 0x0000000000087805 */ /* 0x000fe2000001ff00 */
[----:B------:R-:W-:Y:S11]  /*4120*/  CS2R R10, SRZ ;  /* 0x00000000000a7805 */ /* 0x000ff6000001ff00 */
[----:B------:R-:W-:Y:S05]  /*4130*/  @!P0 MOV R15, R13 ;  /* 0x0000000d000f8202 */ /* 0x000fea0000000f00 */
[----:B------:R0:W5:Y:S02]  /*4140*/  @!P0 LDG.E.128 R8, [R14.64] ;  /* 0x000000080e088981 */ /* 0x000164000c1e1d00 */
.L_x_4685:
[----:B------:R-:W-:Y:S05]  /*4150*/  BSYNC B0 ;  /* 0x0000000000007941 */ /* 0x000fea0003800000 */
.L_x_4684:
        /* <DEDUP_REMOVED lines=11> */
.L_x_4683:
        /* <DEDUP_REMOVED lines=80> */
        .weak           $__internal_27_$__cuda_sm20_div_s64
        .type           $__internal_27_$__cuda_sm20_div_s64,@function
        .size           $__internal_27_$__cuda_sm20_div_s64,(.L_x_7837 - $__internal_27_$__cuda_sm20_div_s64)
$__internal_27_$__cuda_sm20_div_s64:
        /* <DEDUP_REMOVED lines=83> */
[----:B------:R-:W-:Y:S05]  /*4c40*/  RET.REL.NODEC R22 `(_ZN5flash32flash_fwd_splitkv_combine_kernelI23Flash_fwd_kernel_traitsILi64ELi64ELi128ELi4ELb0ELb0EN7cutlass10bfloat16_tE19Flash_kernel_traitsILi64ELi64ELi128ELi4ES3_EELi8ELi6ELb0EEEvNS_16Flash_fwd_paramsE) ;  /* 0xffffb3b016007950 */ /* 0x000fea0003c3ffff */
.L_x_4687:
        /* <DEDUP_REMOVED lines=11> */
.L_x_7837:


//--------------------- .text._ZN5flash32flash_fwd_splitkv_combine_kernelI23Flash_fwd_kernel_traitsILi64ELi64ELi128ELi4ELb0ELb0EN7cutlass10bfloat16_tE19Flash_kernel_traitsILi64ELi64ELi128ELi4ES3_EELi8ELi5ELb0EEEvNS_16Flash_fwd_paramsE --------------------------
	.section	.text._ZN5flash32flash_fwd_splitkv_combine_kernelI23Flash_fwd_kernel_traitsILi64ELi64ELi128ELi4ELb0ELb0EN7cutlass10bfloat16_tE19Flash_kernel_traitsILi64ELi64ELi128ELi4ES3_EELi8ELi5ELb0EEEvNS_16Flash_fwd_paramsE,"ax",@progbits
	.sectioninfo	@"SHI_REGISTERS=58"
	.align	128
        .global         _ZN5flash32flash_fwd_splitkv_combine_kernelI23Flash_fwd_kernel_traitsILi64ELi64ELi128ELi4ELb0ELb0EN7cutlass10bfloat16_tE19Flash_kernel_traitsILi64ELi64ELi128ELi4ES3_EELi8ELi5ELb0EEEvNS_16Flash_fwd_paramsE
        .type           _ZN5flash32flash_fwd_splitkv_combine_kernelI23Flash_fwd_kernel_traitsILi64ELi64ELi128ELi4ELb0ELb0EN7cutlass10bfloat16_tE19Flash_kernel_traitsILi64ELi64ELi128ELi4ES3_EELi8ELi5ELb0EEEvNS_16Flash_fwd_paramsE,@function
        .size           _ZN5flash32flash_fwd_splitkv_combine_kernelI23Flash_fwd_kernel_traitsILi64ELi64ELi128ELi4ELb0ELb0EN7cutlass10bfloat16_tE19Flash_kernel_traitsILi64ELi64ELi128ELi4ES3_EELi8ELi5ELb0EEEvNS_16Flash_fwd_paramsE,(.L_x_7838 - _ZN5flash32flash_fwd_splitkv_combine_kernelI23Flash_fwd_kernel_traitsILi64ELi64ELi128ELi4ELb0ELb0EN7cutlass10bfloat16_tE19Flash_kernel_traitsILi64ELi64ELi128ELi4ES3_EELi8ELi5ELb0EEEvNS_16Flash_fwd_paramsE)
        .other          _ZN5flash32flash_fwd_splitkv_combine_kernelI23Flash_fwd_kernel_traitsILi64ELi64ELi128ELi4ELb0ELb0EN7cutlass10bfloat16_tE19Flash_kernel_traitsILi64ELi64ELi128ELi4ES3_EELi8ELi5ELb0EEEvNS_16Flash_fwd_paramsE,@"STO_CUDA_ENTRY STV_DEFAULT"
_ZN5flash32flash_fwd_splitkv_combine_kernelI23Flash_fwd_kernel_traitsILi64ELi64ELi128ELi4ELb0ELb0EN7cutlass10bfloat16_tE19Flash_kernel_traitsILi64ELi64ELi128ELi4ES3_EELi8ELi5ELb0EEEvNS_16Flash_fwd_paramsE:
.text._ZN5flash32flash_fwd_splitkv_combine_kernelI23Flash_fwd_kernel_traitsILi64ELi64ELi128ELi4ELb0ELb0EN7cutlass10bfloat16_tE19Flash_kernel_traitsILi64ELi64ELi128ELi4ES3_EELi8ELi5ELb0EEEvNS_16Flash_fwd_paramsE:
        /* <DEDUP_REMOVED lines=23> */
[----:B------:R-:W-:Y:S05]  /*0170*/  CALL.REL.NOINC `($__internal_28_$__cuda_sm20_div_s64) ;  /* 0x0000423000007944 */ /* 0x000fea0003c00000 */
[----:B------:R-:W-:Y:S05]  /*0180*/  BRA `(.L_x_4689) ;  /* 0x0000013000007947 */ /* 0x000fea0003800000 */
.L_x_4688:
        /* <DEDUP_REMOVED lines=19> */
.L_x_4689:
        /* <DEDUP_REMOVED lines=11> */
[----:B------:R-:W-:Y:S05]  /*0370*/  CALL.REL.NOINC `($__internal_28_$__cuda_sm20_div_s64) ;  /* 0x0000403000007944 */ /* 0x000fea0003c00000 */
[----:B------:R-:W-:Y:S02]  /*0380*/  MOV R32, R20 ;  /* 0x0000001400207202 */ /* 0x000fe40000000f00 */
[----:B------:R-:W-:Y:S01]  /*0390*/  MOV R33, R21 ;  /* 0x0000001500217202 */ /* 0x000fe20000000f00 */
[----:B------:R-:W-:Y:S05]  /*03a0*/  BRA `(.L_x_4692) ;  /* 0x0000013000007947 */ /* 0x000fea0003800000 */
.L_x_4691:
        /* <DEDUP_REMOVED lines=19> */
.L_x_4692:
[----:B------:R-:W-:Y:S05]  /*04e0*/  BSYNC B0 ;  /* 0x0000000000007941 */ /* 0x000fea0003800000 */
.L_x_4690:
        /* <DEDUP_REMOVED lines=42> */
.L_x_4694:
        /* <DEDUP_REMOVED lines=19> */
.L_x_4695:
[----:B------:R-:W-:Y:S05]  /*08c0*/  BSYNC B0 ;  /* 0x0000000000007941 */ /* 0x000fea0003800000 */
.L_x_4693:
        /* <DEDUP_REMOVED lines=73> */
[----:B------:R-:W-:Y:S02]  /*0d60*/  MOV R40, R20 ;  /* 0x0000001400287202 */ /* 0x000fe40000000f00 */
[----:B------:R-:W-:Y:S01]  /*0d70*/  MOV R41, R21 ;  /* 0x0000001500297202 */ /* 0x000fe20000000f00 */
[----:B------:R-:W-:Y:S05]  /*0d80*/  BRA `(.L_x_4698) ;  /* 0x0000013000007947 */ /* 0x000fea0003800000 */
.L_x_4697:
        /* <DEDUP_REMOVED lines=19> */
.L_x_4698:
[----:B------:R-:W-:Y:S05]  /*0ec0*/  BSYNC B0 ;  /* 0x0000000000007941 */ /* 0x000fea0003800000 */
.L_x_4696:
        /* <DEDUP_REMOVED lines=41> */
.L_x_4700:
        /* <DEDUP_REMOVED lines=19> */
.L_x_4701:
[----:B------:R-:W-:Y:S05]  /*1290*/  BSYNC B0 ;  /* 0x0000000000007941 */ /* 0x000fea0003800000 */
.L_x_4699:
        /* <DEDUP_REMOVED lines=232> */
[----:B------:R-:W-:Y:S05]  /*2120*/  CALL.REL.NOINC `($__internal_28_$__cuda_sm20_div_s64) ;  /* 0x0000228000007944 */ /* 0x000fea0003c00000 */
        /* <DEDUP_REMOVED lines=9> */
.L_x_4706:
        /* <DEDUP_REMOVED lines=22> */
.L_x_4707:
[----:B------:R-:W-:Y:S05]  /*2320*/  BSYNC B0 ;  /* 0x0000000000007941 */ /* 0x000fea0003800000 */
.L_x_4705:
        /* <DEDUP_REMOVED lines=19> */
.L_x_4709:
        /* <DEDUP_REMOVED lines=22> */
.L_x_4710:
[----:B------:R-:W-:Y:S05]  /*25c0*/  BSYNC B0 ;  /* 0x0000000000007941 */ /* 0x000fea0003800000 */
.L_x_4708:
        /* <DEDUP_REMOVED lines=11> */
[----:B------:R-:W-:Y:S05]  /*2680*/  CALL.REL.NOINC `($__internal_28_$__cuda_sm20_div_s64) ;  /* 0x00001d2000007944 */ /* 0x000fea0003c00000 */
[----:B------:R-:W-:-:S04]  /*2690*/  IADD3 R19, P0, RZ, -R20, RZ ;  /* 0x80000014ff137210 */ /* 0x000fc80007f1e0ff */
[----:B------:R-:W-:Y:S01]  /*26a0*/  IADD3.X R18, RZ, ~R21, RZ, P0, !PT ;  /* 0x80000015ff127210 */ /* 0x000fe200007fe4ff */
[----:B------:R-:W-:-:S04]  /*26b0*/  IMAD.WIDE.U32 R42, R5, R19, R42 ;  /* 0x00000013052a7225 */ /* 0x000fc800078e002a */
[----:B------:R-:W-:-:S04]  /*26c0*/  IMAD R18, R18, R5, RZ ;  /* 0x0000000512127224 */ /* 0x000fc800078e02ff */
[----:B------:R-:W-:-:S05]  /*26d0*/  IMAD R4, R4, R19, R18 ;  /* 0x0000001304047224 */ /* 0x000fca00078e0212 */
[----:B------:R-:W-:Y:S01]  /*26e0*/  IADD3 R4, R43, R4, RZ ;  /* 0x000000042b047210 */ /* 0x000fe20007ffe0ff */
[----:B------:R-:W-:Y:S05]  /*26f0*/  BRA `(.L_x_4713) ;  /* 0x0000016000007947 */ /* 0x000fea0003800000 */
.L_x_4712:
        /* <DEDUP_REMOVED lines=22> */
.L_x_4713:
[----:B------:R-:W-:Y:S05]  /*2860*/  BSYNC B0 ;  /* 0x0000000000007941 */ /* 0x000fea0003800000 */
.L_x_4711:
        /* <DEDUP_REMOVED lines=38> */
[----:B------:R-:W-:Y:S05]  /*2ad0*/  CALL.REL.NOINC `($__internal_28_$__cuda_sm20_div_s64) ;  /* 0x000018d000007944 */ /* 0x000fea0003c00000 */
        /* <DEDUP_REMOVED lines=12> */
.L_x_4715:
        /* <DEDUP_REMOVED lines=23> */
.L_x_4716:
[----:B------:R-:W-:Y:S05]  /*2d10*/  BSYNC B0 ;  /* 0x0000000000007941 */ /* 0x000fea0003800000 */
.L_x_4714:
        /* <DEDUP_REMOVED lines=18> */
.L_x_4718:
        /* <DEDUP_REMOVED lines=22> */
.L_x_4719:
[----:B------:R-:W-:Y:S05]  /*2fa0*/  BSYNC B0 ;  /* 0x0000000000007941 */ /* 0x000fea0003800000 */
.L_x_4717:
        /* <DEDUP_REMOVED lines=22> */
.L_x_4721:
        /* <DEDUP_REMOVED lines=23> */
.L_x_4722:
[----:B------:R-:W-:Y:S05]  /*3280*/  BSYNC B0 ;  /* 0x0000000000007941 */ /* 0x000fea0003800000 */
.L_x_4720:
        /* <DEDUP_REMOVED lines=38> */
.L_x_4724:
        /* <DEDUP_REMOVED lines=23> */
.L_x_4725:
[----:B------:R-:W-:Y:S05]  /*3660*/  BSYNC B0 ;  /* 0x0000000000007941 */ /* 0x000fea0003800000 */
.L_x_4723:
        /* <DEDUP_REMOVED lines=29> */
.L_x_4727:
        /* <DEDUP_REMOVED lines=23> */
.L_x_4728:
[----:B------:R-:W-:Y:S05]  /*39b0*/  BSYNC B0 ;  /* 0x0000000000007941 */ /* 0x000fea0003800000 */
.L_x_4726:
        /* <DEDUP_REMOVED lines=20> */
.L_x_4704:
[----:B------:R-:W-:-:S04]  /*3b00*/  LEA R2, P0, R38, c[0x0][0x200], 0x2 ;  /* 0x0000800026027a11 */ /* 0x000fc800078010ff */
[----:B------:R-:W-:-:S05]  /*3b10*/  LEA.HI.X R3, R38, c[0x0][0x204], R39, 0x2, P0 ;  /* 0x0000810026037a11 */ /* 0x000fca00000f1427 */
[----:B------:R0:W-:Y:S04]  /*3b20*/  STG.E [R2.64], R32 ;  /* 0x0000002002007986 */ /* 0x0001e8000c10190a */
.L_x_4703:
[----:B------:R-:W-:Y:S05]  /*3b30*/  BSYNC B1 ;  /* 0x0000000000017941 */ /* 0x000fea0003800000 */
.L_x_4702:
        /* <DEDUP_REMOVED lines=36> */
.L_x_4732:
[----:B------:R-:W-:Y:S01]  /*3d80*/  BSSY B0, `(.L_x_4730) ;  /* 0x0000007000007945 */ /* 0x000fe20003800000 */
[----:B------:R-:W-:-:S05]  /*3d90*/  @P2 BRA `(.L_x_4731) ;  /* 0x0000005000002947 */ /* 0x000fca0003800000 */
[----:B------:R-:W-:Y:S01]  /*3da0*/  ISETP.GE.AND P0, PT, R36, c[0x0][0x220], PT ;  /* 0x0000880024007a0c */ /* 0x000fe20003f06270 */
[----:B------:R-:W-:Y:S01]  /*3db0*/  CS2R R8, SRZ ;  /* 0x0000000000087805 */ /* 0x000fe2000001ff00 */
[----:B------:R-:W-:Y:S11]  /*3dc0*/  CS2R R10, SRZ ;  /* 0x00000000000a7805 */ /* 0x000ff6000001ff00 */
[----:B------:R-:W-:Y:S05]  /*3dd0*/  @!P0 MOV R15, R13 ;  /* 0x0000000d000f8202 */ /* 0x000fea0000000f00 */
[----:B------:R0:W5:Y:S02]  /*3de0*/  @!P0 LDG.E.128 R8, [R14.64] ;  /* 0x0000000a0e088981 */ /* 0x000164000c1e1d00 */
.L_x_4731:
[----:B------:R-:W-:Y:S05]  /*3df0*/  BSYNC B0 ;  /* 0x0000000000007941 */ /* 0x000fea0003800000 */
.L_x_4730:
        /* <DEDUP_REMOVED lines=11> */
.L_x_4729:
        /* <DEDUP_REMOVED lines=80> */
        .weak           $__internal_28_$__cuda_sm20_div_s64
        .type           $__internal_28_$__cuda_sm20_div_s64,@function
        .size           $__internal_28_$__cuda_sm20_div_s64,(.L_x_7838 - $__internal_28_$__cuda_sm20_div_s64)
$__internal_28_$__cuda_sm20_div_s64:
        /* <DEDUP_REMOVED lines=83> */
[----:B------:R-:W-:Y:S05]  /*48e0*/  RET.REL.NODEC R22 `(_ZN5flash32flash_fwd_splitkv_combine_kernelI23Flash_fwd_kernel_traitsILi64ELi64ELi128ELi4ELb0ELb0EN7cutlass10bfloat16_tE19Flash_kernel_traitsILi64ELi64ELi128ELi4ES3_EELi8ELi5ELb0EEEvNS_16Flash_fwd_paramsE) ;  /* 0xffffb71016007950 */ /* 0x000fea0003c3ffff */
.L_x_4733:
        /* <DEDUP_REMOVED lines=9> */
.L_x_7838:


//--------------------- .text._ZN5flash32flash_fwd_splitkv_combine_kernelI23Flash_fwd_kernel_traitsILi64ELi64ELi128ELi4ELb0ELb0EN7cutlass10bfloat16_tE19Flash_kernel_traitsILi64ELi64ELi128ELi4ES3_EELi8ELi4ELb0EEEvNS_16Flash_fwd_paramsE --------------------------
	.section	.text._ZN5flash32flash_fwd_splitkv_combine_kernelI23Flash_fwd_kernel_traitsILi64ELi64ELi128ELi4ELb0ELb0EN7cutlass10bfloat16_tE19Flash_kernel_traitsILi64ELi64ELi128ELi4ES3_EELi8ELi4ELb0EEEvNS_16Flash_fwd_paramsE,"ax",@progbits
	.sectioninfo	@"SHI_REGISTERS=52"
	.align	128
        .global         _ZN5flash32flash_fwd_splitkv_combine_kernelI23Flash_fwd_kernel_traitsILi64ELi64ELi128ELi4ELb0ELb0EN7cutlass10bfloat16_tE19Flash_kernel_traitsILi64ELi64ELi128ELi4ES3_EELi8ELi4ELb0EEEvNS_16Flash_fwd_paramsE
        .type           _ZN5flash32flash_fwd_splitkv_combine_kernelI23Flash_fwd_kernel_traitsILi64ELi64ELi128ELi4ELb0ELb0EN7cutlass10bfloat16_tE19Flash_kernel_traitsILi64ELi64ELi128ELi4ES3_EELi8ELi4ELb0EEEvNS_16Flash_fwd_paramsE,@function
        .size           _ZN5flash32flash_fwd_splitkv_combine_kernelI23Flash_fwd_kernel_traitsILi64ELi64ELi128ELi4ELb0ELb0EN7cutlass10bfloat16_tE19Flash_kernel_traitsILi64ELi64ELi128ELi4ES3_EELi8ELi4ELb0EEEvNS_16Flash_fwd_paramsE,(.L_x_7839 - _ZN5flash32flash_fwd_splitkv_combine_kernelI23Flash_fwd_kernel_traitsILi64ELi64ELi128ELi4ELb0ELb0EN7cutlass10bfloat16_tE19Flash_kernel_traitsILi64ELi64ELi128ELi4ES3_EELi8ELi4ELb0EEEvNS_16Flash_fwd_paramsE)
        .other          _ZN5flash32flash_fwd_splitkv_combine_kernelI23Flash_fwd_kernel_traitsILi64ELi64ELi128ELi4ELb0ELb0EN7cutlass10bfloat16_tE19Flash_kernel_traitsILi64ELi64ELi128ELi4ES3_EELi8ELi4ELb0EEEvNS_16Flash_fwd_paramsE,@"STO_CUDA_ENTRY STV_DEFAULT"
_ZN5flash32flash_fwd_splitkv_combine_kernelI23Flash_fwd_kernel_traitsILi64ELi64ELi128ELi4ELb0ELb0EN7cutlass10bfloat16_tE19Flash_kernel_traitsILi64ELi64ELi128ELi4ES3_EELi8ELi4ELb0EEEvNS_16Flash_fwd_paramsE:
.text._ZN5flash32flash_fwd_splitkv_combine_kernelI23Flash_fwd_kernel_traitsILi64ELi64ELi128ELi4ELb0ELb0EN7cutlass10bfloat16_tE19Flash_kernel_traitsILi64ELi64ELi128ELi4ES3_EELi8ELi4ELb0EEEvNS_16Flash_fwd_paramsE:
        /* <DEDUP_REMOVED lines=23> */
[----:B------:R-:W-:Y:S05]  /*0170*/  CALL.REL.NOINC `($__internal_29_$__cuda_sm20_div_s64) ;  /* 0x0000419000007944 */ /* 0x000fea0003c00000 */
[----:B------:R-:W-:Y:S05]  /*0180*/  BRA `(.L_x_4735) ;  /* 0x0000013000007947 */ /* 0x000fea0003800000 */
.L_x_4734:
        /* <DEDUP_REMOVED lines=19> */
.L_x_4735:
        /* <DEDUP_REMOVED lines=12> */
[----:B------:R-:W-:Y:S05]  /*0380*/  CALL.REL.NOINC `($__internal_29_$__cuda_sm20_div_s64) ;  /* 0x00003f8000007944 */ /* 0x000fea0003c00000 */
[----:B------:R-:W-:Y:S02]  /*0390*/  MOV R28, R20 ;  /* 0x00000014001c7202 */ /* 0x000fe40000000f00 */
[----:B------:R-:W-:Y:S01]  /*03a0*/  MOV R29, R21 ;  /* 0x00000015001d7202 */ /* 0x000fe20000000f00 */
[----:B------:R-:W-:Y:S05]  /*03b0*/  BRA `(.L_x_4738) ;  /* 0x0000013000007947 */ /* 0x000fea0003800000 */
.L_x_4737:
        /* <DEDUP_REMOVED lines=19> */
.L_x_4738:
[----:B------:R-:W-:Y:S05]  /*04f0*/  BSYNC B0 ;  /* 0x0000000000007941 */ /* 0x000fea0003800000 */
.L_x_4736:
        /* <DEDUP_REMOVED lines=43> */
.L_x_4740:
        /* <DEDUP_REMOVED lines=19> */
.L_x_4741:
[----:B------:R-:W-:Y:S05]  /*08e0*/  BSYNC B0 ;  /* 0x0000000000007941 */ /* 0x000fea0003800000 */
.L_x_4739:
        /* <DEDUP_REMOVED lines=74> */
[----:B------:R-:W-:Y:S02]  /*0d90*/  MOV R32, R20 ;  /* 0x0000001400207202 */ /* 0x000fe40000000f00 */
[----:B------:R-:W-:Y:S01]  /*0da0*/  MOV R33, R21 ;  /* 0x0000001500217202 */ /* 0x000fe20000000f00 */
[----:B------:R-:W-:Y:S05]  /*0db0*/  BRA `(.L_x_4744) ;  /* 0x0000013000007947 */ /* 0x000fea0003800000 */
.L_x_4743:
        /* <DEDUP_REMOVED lines=19> */
.L_x_4744:
[----:B------:R-:W-:Y:S05]  /*0ef0*/  BSYNC B0 ;  /* 0x0000000000007941 */ /* 0x000fea0003800000 */
.L_x_4742:
        /* <DEDUP_REMOVED lines=42> */
.L_x_4746:
        /* <DEDUP_REMOVED lines=19> */
.L_x_4747:
[----:B------:R-:W-:Y:S05]  /*12d0*/  BSYNC B0 ;  /* 0x0000000000007941 */ /* 0x000fea0003800000 */
.L_x_4745:
        /* <DEDUP_REMOVED lines=131> */
.L_x_4749:
[----:B------:R-:W-:Y:S05]  /*1b10*/  BSYNC B0 ;  /* 0x0000000000007941 */ /* 0x000fea0003800000 */
.L_x_4748:
        /* <DEDUP_REMOVED lines=95> */
.L_x_4754:
        /* <DEDUP_REMOVED lines=22> */
.L_x_4755:
[----:B------:R-:W-:Y:S05]  /*2270*/  BSYNC B0 ;  /* 0x0000000000007941 */ /* 0x000fea0003800000 */
.L_x_4753:
[----:B------:R-:W-:Y:S01]  /*2280*/  LOP3.LUT R19, R17, R0, RZ, 0xfc, !PT ;  /* 0x0000000011137212 */ /* 0x000fe200078efcff */
[----:B------:R-:W-:Y:S03]  /*2290*/  BSSY B0, `(.L_x_4756) ;  /* 0x0000028000007945 */ /* 0x000fe60003800000 */
[----:B------:R-:W-:-:S13]  /*22a0*/  ISETP.NE.U32.AND P0, PT, R19, RZ, PT ;  /* 0x000000ff1300720c */ /* 0x000fda0003f05070 */
[----:B------:R-:W-:Y:S05]  /*22b0*/  @!P0 BRA `(.L_x_4757) ;  /* 0x000000f000008947 */ /* 0x000fea0003800000 */
[----:B------:R-:W-:Y:S01]  /*22c0*/  IMAD.MOV.U32 R24, RZ, RZ, R30 ;  /* 0x000000ffff187224 */ /* 0x000fe200078e001e */
[----:B------:R-:W-:Y:S02]  /*22d0*/  MOV R23, R0 ;  /* 0x0000000000177202 */ /* 0x000fe40000000f00 */
[----:B------:R-:W-:Y:S02]  /*22e0*/  MOV R22, 0x2300 ;  /* 0x0000230000167802 */ /* 0x000fe40000000f00 */
[----:B------:R-:W-:Y:S05]  /*22f0*/  CALL.REL.NOINC `($__internal_29_$__cuda_sm20_div_s64) ;  /* 0x0000201000007944 */ /* 0x000fea0003c00000 */
        /* <DEDUP_REMOVED lines=11> */
.L_x_4757:
        /* <DEDUP_REMOVED lines=22> */
.L_x_4758:
[----:B------:R-:W-:Y:S05]  /*2510*/  BSYNC B0 ;  /* 0x0000000000007941 */ /* 0x000fea0003800000 */
.L_x_4756:
        /* <DEDUP_REMOVED lines=11> */
[----:B------:R-:W-:Y:S05]  /*25d0*/  CALL.REL.NOINC `($__internal_29_$__cuda_sm20_div_s64) ;  /* 0x00001d3000007944 */ /* 0x000fea0003c00000 */
[----:B------:R-:W-:-:S04]  /*25e0*/  IADD3 R17, P0, RZ, -R20, RZ ;  /* 0x80000014ff117210 */ /* 0x000fc80007f1e0ff */
[----:B------:R-:W-:Y:S01]  /*25f0*/  IADD3.X R18, RZ, ~R21, RZ, P0, !PT ;  /* 0x80000015ff127210 */ /* 0x000fe200007fe4ff */
[----:B------:R-:W-:-:S04]  /*2600*/  IMAD.WIDE.U32 R36, R5, R17, R36 ;  /* 0x0000001105247225 */ /* 0x000fc800078e0024 */
[----:B------:R-:W-:-:S04]  /*2610*/  IMAD R18, R18, R5, RZ ;  /* 0x0000000512127224 */ /* 0x000fc800078e02ff */
[----:B------:R-:W-:-:S05]  /*2620*/  IMAD R4, R4, R17, R18 ;  /* 0x0000001104047224 */ /* 0x000fca00078e0212 */
[----:B------:R-:W-:Y:S01]  /*2630*/  IADD3 R4, R37, R4, RZ ;  /* 0x0000000425047210 */ /* 0x000fe20007ffe0ff */
[----:B------:R-:W-:Y:S05]  /*2640*/  BRA `(.L_x_4761) ;  /* 0x0000016000007947 */ /* 0x000fea0003800000 */
.L_x_4760:
        /* <DEDUP_REMOVED lines=22> */
.L_x_4761:
[----:B------:R-:W-:Y:S05]  /*27b0*/  BSYNC B0 ;  /* 0x0000000000007941 */ /* 0x000fea0003800000 */
.L_x_4759:
        /* <DEDUP_REMOVED lines=38> */
[----:B------:R-:W-:Y:S05]  /*2a20*/  CALL.REL.NOINC `($__internal_29_$__cuda_sm20_div_s64) ;  /* 0x000018e000007944 */ /* 0x000fea0003c00000 */
        /* <DEDUP_REMOVED lines=12> */
.L_x_4763:
        /* <DEDUP_REMOVED lines=23> */
.L_x_4764:
[----:B------:R-:W-:Y:S05]  /*2c60*/  BSYNC B0 ;  /* 0x0000000000007941 */ /* 0x000fea0003800000 */
.L_x_4762:
        /* <DEDUP_REMOVED lines=19> */
.L_x_4766:
        /* <DEDUP_REMOVED lines=22> */
.L_x_4767:
[----:B------:R-:W-:Y:S05]  /*2f00*/  BSYNC B0 ;  /* 0x0000000000007941 */ /* 0x000fea0003800000 */
.L_x_4765:
        /* <DEDUP_REMOVED lines=20> */
.L_x_4769:
        /* <DEDUP_REMOVED lines=23> */
.L_x_4770:
[----:B------:R-:W-:Y:S05]  /*31c0*/  BSYNC B0 ;  /* 0x0000000000007941 */ /* 0x000fea0003800000 */
.L_x_4768:
        /* <DEDUP_REMOVED lines=25> */
[----:B------:R-:W-:Y:S05]  /*3360*/  CALL.REL.NOINC `($__internal_29_$__cuda_sm20_div_s64) ;  /* 0x00000fa000007944 */ /* 0x000fea0003c00000 */
        /* <DEDUP_REMOVED lines=12> */
.L_x_4772:
        /* <DEDUP_REMOVED lines=23> */
.L_x_4773:
[----:B------:R-:W-:Y:S05]  /*35a0*/  BSYNC B0 ;  /* 0x0000000000007941 */ /* 0x000fea0003800000 */
.L_x_4771:
        /* <DEDUP_REMOVED lines=29> */
.L_x_4775:
        /* <DEDUP_REMOVED lines=23> */
.L_x_4776:
[----:B------:R-:W-:Y:S05]  /*38f0*/  BSYNC B0 ;  /* 0x0000000000007941 */ /* 0x000fea0003800000 */
.L_x_4774:
        /* <DEDUP_REMOVED lines=20> */
.L_x_4752:
[----:B------:R-:W-:-:S04]  /*3a40*/  LEA R2, P0, R36, c[0x0][0x200], 0x2 ;  /* 0x0000800024027a11 */ /* 0x000fc800078010ff */
[----:B------:R-:W-:-:S05]  /*3a50*/  LEA.HI.X R3, R36, c[0x0][0x204], R37, 0x2, P0 ;  /* 0x0000810024037a11 */ /* 0x000fca00000f1425 */
[----:B------:R0:W-:Y:S04]  /*3a60*/  STG.E [R2.64], R28 ;  /* 0x0000001c02007986 */ /* 0x0001e8000c10190a */
.L_x_4751:
[----:B------:R-:W-:Y:S05]  /*3a70*/  BSYNC B1 ;  /* 0x0000000000017941 */ /* 0x000fea0003800000 */
.L_x_4750:
        /* <DEDUP_REMOVED lines=38> */
.L_x_4780:
[----:B------:R-:W-:Y:S01]  /*3ce0*/  BSSY B0, `(.L_x_4778) ;  /* 0x0000007000007945 */ /* 0x000fe20003800000 */
[----:B------:R-:W-:-:S05]  /*3cf0*/  @P2 BRA `(.L_x_4779) ;  /* 0x0000005000002947 */ /* 0x000fca0003800000 */
[----:B------:R-:W-:Y:S01]  /*3d00*/  ISETP.GE.AND P0, PT, R18, c[0x0][0x220], PT ;  /* 0x0000880012007a0c */ /* 0x000fe20003f06270 */
[----:B------:R-:W-:Y:S01]  /*3d10*/  CS2R R8, SRZ ;  /* 0x0000000000087805 */ /* 0x000fe2000001ff00 */
[----:B------:R-:W-:Y:S11]  /*3d20*/  CS2R R10, SRZ ;  /* 0x00000000000a7805 */ /* 0x000ff6000001ff00 */
[----:B------:R-:W-:Y:S05]  /*3d30*/  @!P0 MOV R15, R13 ;  /* 0x0000000d000f8202 */ /* 0x000fea0000000f00 */
[----:B------:R0:W5:Y:S02]  /*3d40*/  @!P0 LDG.E.128 R8, [R14.64] ;  /* 0x0000000a0e088981 */ /* 0x000164000c1e1d00 */
.L_x_4779:
[----:B------:R-:W-:Y:S05]  /*3d50*/  BSYNC B0 ;  /* 0x0000000000007941 */ /* 0x000fea0003800000 */
.L_x_4778:
        /* <DEDUP_REMOVED lines=11> */
.L_x_4777:
        /* <DEDUP_REMOVED lines=80> */
        .weak           $__internal_29_$__cuda_sm20_div_s64
        .type           $__internal_29_$__cuda_sm20_div_s64,@function
        .size           $__internal_29_$__cuda_sm20_div_s64,(.L_x_7839 - $__internal_29_$__cuda_sm20_div_s64)
$__internal_29_$__cuda_sm20_div_s64:
        /* <DEDUP_REMOVED lines=83> */
[----:B------:R-:W-:Y:S06]  /*4840*/  RET.REL.NODEC R26 `(_ZN5flash32flash_fwd_splitkv_combine_kernelI23Flash_fwd_kernel_traitsILi64ELi64ELi128ELi4ELb0ELb0EN7cutlass10bfloat16_tE19Flash_kernel_traitsILi64ELi64ELi128ELi4ES3_EELi8ELi4ELb0EEEvNS_16Flash_fwd_paramsE) ;  /* 0xffffb7b01a007950 */ /* 0x000fec0003c3ffff */
.L_x_4781:
        /* <DEDUP_REMOVED lines=11> */
.L_x_7839:


//--------------------- .text._ZN5flash32flash_fwd_splitkv_combine_kernelI23Flash_fwd_kernel_traitsILi64ELi64ELi128ELi4ELb0ELb0EN7cutlass10bfloat16_tE19Flash_kernel_traitsILi64ELi64ELi128ELi4ES3_EELi8ELi3ELb0EEEvNS_16Flash_fwd_paramsE --------------------------
	.section	.text._ZN5flash32flash_fwd_splitkv_combine_kernelI23Flash_fwd_kernel_traitsILi64ELi64ELi128ELi4ELb0ELb0EN7cutlass10bfloat16_tE19Flash_kernel_traitsILi64ELi64ELi128ELi4ES3_EELi8ELi3ELb0EEEvNS_16Flash_fwd_paramsE,"ax",@progbits
	.sectioninfo	@"SHI_REGISTERS=54"
	.align	128
        .global         _ZN5flash32flash_fwd_splitkv_combine_kernelI23Flash_fwd_kernel_traitsILi64ELi64ELi128ELi4ELb0ELb0EN7cutlass10bfloat16_tE19Flash_kernel_traitsILi64ELi64ELi128ELi4ES3_EELi8ELi3ELb0EEEvNS_16Flash_fwd_paramsE
        .type           _ZN5flash32flash_fwd_splitkv_combine_kernelI23Flash_fwd_kernel_traitsILi64ELi64ELi128ELi4ELb0ELb0EN7cutlass10bfloat16_tE19Flash_kernel_traitsILi64ELi64ELi128ELi4ES3_EELi8ELi3ELb0EEEvNS_16Flash_fwd_paramsE,@function
        .size           _ZN5flash32flash_fwd_splitkv_combine_kernelI23Flash_fwd_kernel_traitsILi64ELi64ELi128ELi4ELb0ELb0EN7cutlass10bfloat16_tE19Flash_kernel_traitsILi64ELi64ELi128ELi4ES3_EELi8ELi3ELb0EEEvNS_16Flash_fwd_paramsE,(.L_x_7840 - _ZN5flash32flash_fwd_splitkv_combine_kernelI23Flash_fwd_kernel_traitsILi64ELi64ELi128ELi4ELb0ELb0EN7cutlass10bfloat16_tE19Flash_kernel_traitsILi64ELi64ELi128ELi4ES3_EELi8ELi3ELb0EEEvNS_16Flash_fwd_paramsE)
        .other          _ZN5flash32flash_fwd_splitkv_combine_kernelI23Flash_fwd_kernel_traitsILi64ELi64ELi128ELi4ELb0ELb0EN7cutlass10bfloat16_tE19Flash_kernel_traitsILi64ELi64ELi128ELi4ES3_EELi8ELi3ELb0EEEvNS_16Flash_fwd_paramsE,@"STO_CUDA_ENTRY STV_DEFAULT"
_ZN5flash32flash_fwd_splitkv_combine_kernelI23Flash_fwd_kernel_traitsILi64ELi64ELi128ELi4ELb0ELb0EN7cutlass10bfloat16_tE19Flash_kernel_traitsILi64ELi64ELi128ELi4ES3_EELi8ELi3ELb0EEEvNS_16Flash_fwd_paramsE:
.text._ZN5flash32flash_fwd_splitkv_combine_kernelI23Flash_fwd_kernel_traitsILi64ELi64ELi128ELi4ELb0ELb0EN7cutlass10bfloat16_tE19Flash_kernel_traitsILi64ELi64ELi128ELi4ES3_EELi8ELi3ELb0EEEvNS_16Flash_fwd_paramsE:
        /* <DEDUP_REMOVED lines=23> */
[----:B------:R-:W-:Y:S05]  /*0170*/  CALL.REL.NOINC `($__internal_30_$__cuda_sm20_div_s64) ;  /* 0x000040e000007944 */ /* 0x000fea0003c00000 */
[----:B------:R-:W-:Y:S01]  /*0180*/  MOV R24, R0 ;  /* 0x0000000000187202 */ /* 0x000fe20000000f00 */
[----:B------:R-:W-:Y:S05]  /*0190*/  BRA `(.L_x_4783) ;  /* 0x0000013000007947 */ /* 0x000fea0003800000 */
.L_x_4782:
        /* <DEDUP_REMOVED lines=19> */
.L_x_4783:
        /* <DEDUP_REMOVED lines=10> */
[----:B------:R-:W-:Y:S05]  /*0370*/  CALL.REL.NOINC `($__internal_30_$__cuda_sm20_div_s64) ;  /* 0x00003ee000007944 */ /* 0x000fea0003c00000 */
[----:B------:R-:W-:Y:S02]  /*0380*/  MOV R12, R0 ;  /* 0x00000000000c7202 */ /* 0x000fe40000000f00 */
[----:B------:R-:W-:Y:S01]  /*0390*/  MOV R13, R25 ;  /* 0x00000019000d7202 */ /* 0x000fe20000000f00 */
[----:B------:R-:W-:Y:S05]  /*03a0*/  BRA `(.L_x_4786) ;  /* 0x0000013000007947 */ /* 0x000fea0003800000 */
.L_x_4785:
        /* <DEDUP_REMOVED lines=19> */
.L_x_4786:
[----:B------:R-:W-:Y:S05]  /*04e0*/  BSYNC B0 ;  /* 0x0000000000007941 */ /* 0x000fea0003800000 */
.L_x_4784:
        /* <DEDUP_REMOVED lines=44> */
.L_x_4788:
        /* <DEDUP_REMOVED lines=19> */
.L_x_4789:
[----:B------:R-:W-:Y:S05]  /*08e0*/  BSYNC B0 ;  /* 0x0000000000007941 */ /* 0x000fea0003800000 */
.L_x_4787:
        /* <DEDUP_REMOVED lines=71> */
[----:B------:R-:W-:Y:S05]  /*0d60*/  CALL.REL.NOINC `($__internal_30_$__cuda_sm20_div_s64) ;  /* 0x000034f000007944 */ /* 0x000fea0003c00000 */
[----:B------:R-:W-:Y:S02]  /*0d70*/  MOV R32, R0 ;  /* 0x0000000000207202 */ /* 0x000fe40000000f00 */
[----:B------:R-:W-:Y:S01]  /*0d80*/  MOV R33, R25 ;  /* 0x0000001900217202 */ /* 0x000fe20000000f00 */
[----:B------:R-:W-:Y:S05]  /*0d90*/  BRA `(.L_x_4792) ;  /* 0x0000013000007947 */ /* 0x000fea0003800000 */
.L_x_4791:
        /* <DEDUP_REMOVED lines=19> */
.L_x_4792:
[----:B------:R-:W-:Y:S05]  /*0ed0*/  BSYNC B0 ;  /* 0x0000000000007941 */ /* 0x000fea0003800000 */
.L_x_4790:
        /* <DEDUP_REMOVED lines=42> */
.L_x_4794:
        /* <DEDUP_REMOVED lines=19> */
.L_x_4795:
[----:B------:R-:W-:Y:S05]  /*12b0*/  BSYNC B0 ;  /* 0x0000000000007941 */ /* 0x000fea0003800000 */
.L_x_4793:
        /* <DEDUP_REMOVED lines=132> */
.L_x_4797:
[----:B------:R-:W-:Y:S05]  /*1b00*/  BSYNC B0 ;  /* 0x0000000000007941 */ /* 0x000fea0003800000 */
.L_x_4796:
        /* <DEDUP_REMOVED lines=85> */
.L_x_4802:
        /* <DEDUP_REMOVED lines=22> */
.L_x_4803:
[----:B------:R-:W-:Y:S05]  /*21c0*/  BSYNC B0 ;  /* 0x0000000000007941 */ /* 0x000fea0003800000 */
.L_x_4801:
        /* <DEDUP_REMOVED lines=8> */
[----:B------:R-:W-:Y:S05]  /*2250*/  CALL.REL.NOINC `($__internal_30_$__cuda_sm20_div_s64) ;  /* 0x0000200000007944 */ /* 0x000fea0003c00000 */
        /* <DEDUP_REMOVED lines=10> */
.L_x_4805:
        /* <DEDUP_REMOVED lines=22> */
.L_x_4806:
[----:B------:R-:W-:Y:S05]  /*2460*/  BSYNC B0 ;  /* 0x0000000000007941 */ /* 0x000fea0003800000 */
.L_x_4804:
        /* <DEDUP_REMOVED lines=11> */
[----:B------:R-:W-:Y:S05]  /*2520*/  CALL.REL.NOINC `($__internal_30_$__cuda_sm20_div_s64) ;  /* 0x00001d3000007944 */ /* 0x000fea0003c00000 */
        /* <DEDUP_REMOVED lines=8> */
.L_x_4808:
        /* <DEDUP_REMOVED lines=22> */
.L_x_4809:
[----:B------:R-:W-:Y:S05]  /*2710*/  BSYNC B0 ;  /* 0x0000000000007941 */ /* 0x000fea0003800000 */
.L_x_4807:
        /* <DEDUP_REMOVED lines=50> */
.L_x_4811:
        /* <DEDUP_REMOVED lines=23> */
.L_x_4812:
[----:B------:R-:W-:Y:S05]  /*2bb0*/  BSYNC B0 ;  /* 0x0000000000007941 */ /* 0x000fea0003800000 */
.L_x_4810:
        /* <DEDUP_REMOVED lines=19> */
.L_x_4814:
        /* <DEDUP_REMOVED lines=22> */
.L_x_4815:
[----:B------:R-:W-:Y:S05]  /*2e50*/  BSYNC B0 ;  /* 0x0000000000007941 */ /* 0x000fea0003800000 */
.L_x_4813:
        /* <DEDUP_REMOVED lines=21> */
.L_x_4817:
        /* <DEDUP_REMOVED lines=23> */
.L_x_4818:
[----:B------:R-:W-:Y:S05]  /*3120*/  BSYNC B0 ;  /* 0x0000000000007941 */ /* 0x000fea0003800000 */
.L_x_4816:
        /* <DEDUP_REMOVED lines=38> */
.L_x_4820:
        /* <DEDUP_REMOVED lines=23> */
.L_x_4821:
[----:B------:R-:W-:Y:S05]  /*3500*/  BSYNC B0 ;  /* 0x0000000000007941 */ /* 0x000fea0003800000 */
.L_x_4819:
        /* <DEDUP_REMOVED lines=27> */
.L_x_4823:
        /* <DEDUP_REMOVED lines=23> */
.L_x_4824:
[----:B------:R-:W-:Y:S05]  /*3830*/  BSYNC B0 ;  /* 0x0000000000007941 */ /* 0x000fea0003800000 */
.L_x_4822:
        /* <DEDUP_REMOVED lines=20> */
.L_x_4800:
[----:B------:R-:W-:-:S04]  /*3980*/  LEA R2, P0, R34, c[0x0][0x200], 0x2 ;  /* 0x0000800022027a11 */ /* 0x000fc800078010ff */
[----:B------:R-:W-:-:S05]  /*3990*/  LEA.HI.X R3, R34, c[0x0][0x204], R35, 0x2, P0 ;  /* 0x0000810022037a11 */ /* 0x000fca00000f1423 */
[----:B------:R0:W-:Y:S04]  /*39a0*/  STG.E [R2.64], R28 ;  /* 0x0000001c02007986 */ /* 0x0001e8000c10190a */
.L_x_4799:
[----:B------:R-:W-:Y:S05]  /*39b0*/  BSYNC B1 ;  /* 0x0000000000017941 */ /* 0x000fea0003800000 */
.L_x_4798:
        /* <DEDUP_REMOVED lines=40> */
.L_x_4828:
[----:B------:R-:W-:Y:S01]  /*3c40*/  BSSY B0, `(.L_x_4826) ;  /* 0x0000006000007945 */ /* 0x000fe20003800000 */
[----:B------:R-:W-:-:S05]  /*3c50*/  @P2 BRA `(.L_x_4827) ;  /* 0x0000004000002947 */ /* 0x000fca0003800000 */
[----:B------:R-:W-:Y:S01]  /*3c60*/  ISETP.GE.AND P0, PT, R16, c[0x0][0x220], PT ;  /* 0x0000880010007a0c */ /* 0x000fe20003f06270 */
[----:B------:R-:W-:Y:S01]  /*3c70*/  CS2R R8, SRZ ;  /* 0x0000000000087805 */ /* 0x000fe2000001ff00 */
[----:B------:R-:W-:Y:S11]  /*3c80*/  CS2R R10, SRZ ;  /* 0x00000000000a7805 */ /* 0x000ff6000001ff00 */
[----:B------:R0:W5:Y:S02]  /*3c90*/  @!P0 LDG.E.128 R8, [R12.64] ;  /* 0x0000000a0c088981 */ /* 0x000164000c1e1d00 */
.L_x_4827:
[----:B------:R-:W-:Y:S05]  /*3ca0*/  BSYNC B0 ;  /* 0x0000000000007941 */ /* 0x000fea0003800000 */
.L_x_4826:
        /* <DEDUP_REMOVED lines=11> */
.L_x_4825:
        /* <DEDUP_REMOVED lines=80> */
        .weak           $__internal_30_$__cuda_sm20_div_s64
        .type           $__internal_30_$__cuda_sm20_div_s64,@function
        .size           $__internal_30_$__cuda_sm20_div_s64,(.L_x_7840 - $__internal_30_$__cuda_sm20_div_s64)
$__internal_30_$__cuda_sm20_div_s64:
        /* <DEDUP_REMOVED lines=83> */
[----:B------:R-:W-:Y:S06]  /*4790*/  RET.REL.NODEC R38 `(_ZN5flash32flash_fwd_splitkv_combine_kernelI23Flash_fwd_kernel_traitsILi64ELi64ELi128ELi4ELb0ELb0EN7cutlass10bfloat16_tE19Flash_kernel_traitsILi64ELi64ELi128ELi4ES3_EELi8ELi3ELb0EEEvNS_16Flash_fwd_paramsE) ;  /* 0xffffb86026007950 */ /* 0x000fec0003c3ffff */
.L_x_4829:
        /* <DEDUP_REMOVED lines=14> */
.L_x_7840:


//--------------------- .text._ZN5flash32flash_fwd_splitkv_combine_kernelI23Flash_fwd_kernel_traitsILi64ELi64ELi128ELi4ELb0ELb0EN7cutlass10bfloat16_tE19Flash_kernel_traitsILi64ELi64ELi128ELi4ES3_EELi8ELi2ELb0EEEvNS_16Flash_fwd_paramsE --------------------------
	.section	.text._ZN5flash32flash_fwd_splitkv_combine_kernelI23Flash_fwd_kernel_traitsILi64ELi64ELi128ELi4ELb0ELb0EN7cutlass10bfloat16_tE19Flash_kernel_traitsILi64ELi64ELi128ELi4ES3_EELi8ELi2ELb0EEEvNS_16Flash_fwd_paramsE,"ax",@progbits
	.sectioninfo	@"SHI_REGISTERS=54"
	.align	128
        .global         _ZN5flash32flash_fwd_splitkv_combine_kernelI23Flash_fwd_kernel_traitsILi64ELi64ELi128ELi4ELb0ELb0EN7cutlass10bfloat16_tE19Flash_kernel_traitsILi64ELi64ELi128ELi4ES3_EELi8ELi2ELb0EEEvNS_16Flash_fwd_paramsE
        .type           _ZN5flash32flash_fwd_splitkv_combine_kernelI23Flash_fwd_kernel_traitsILi64ELi64ELi128ELi4ELb0ELb0EN7cutlass10bfloat16_tE19Flash_kernel_traitsILi64ELi64ELi128ELi4ES3_EELi8ELi2ELb0EEEvNS_16Flash_fwd_paramsE,@function
        .size           _ZN5flash32flash_fwd_splitkv_combine_kernelI23Flash_fwd_kernel_traitsILi64ELi64ELi128ELi4ELb0ELb0EN7cutlass10bfloat16_tE19Flash_kernel_traitsILi64ELi64ELi128ELi4ES3_EELi8ELi2ELb0EEEvNS_16Flash_fwd_paramsE,(.L_x_7841 - _ZN5flash32flash_fwd_splitkv_combine_kernelI23Flash_fwd_kernel_traitsILi64ELi64ELi128ELi4ELb0ELb0EN7cutlass10bfloat16_tE19Flash_kernel_traitsILi64ELi64ELi128ELi4ES3_EELi8ELi2ELb0EEEvNS_16Flash_fwd_paramsE)
        .other          _ZN5flash32flash_fwd_splitkv_combine_kernelI23Flash_fwd_kernel_traitsILi64ELi64ELi128ELi4ELb0ELb0EN7cutlass10bfloat16_tE19Flash_kernel_traitsILi64ELi64ELi128ELi4ES3_EELi8ELi2ELb0EEEvNS_16Flash_fwd_paramsE,@"STO_CUDA_ENTRY STV_DEFAULT"
_ZN5flash32flash_fwd_splitkv_combine_kernelI23Flash_fwd_kernel_traitsILi64ELi64ELi128ELi4ELb0ELb0EN7cutlass10bfloat16_tE19Flash_kernel_traitsILi64ELi64ELi128ELi4ES3_EELi8ELi2ELb0EEEvNS_16Flash_fwd_paramsE:
.text._ZN5flash32flash_fwd_splitkv_combine_kernelI23Flash_fwd_kernel_traitsILi64ELi64ELi128ELi4ELb0ELb0EN7cutlass10bfloat16_tE19Flash_kernel_traitsILi64ELi64ELi128ELi4ES3_EELi8ELi2ELb0EEEvNS_16Flash_fwd_paramsE:
        /* <DEDUP_REMOVED lines=23> */
[----:B------:R-:W-:Y:S05]  /*0170*/  CALL.REL.NOINC `($__internal_31_$__cuda_sm20_div_s64) ;  /* 0x0000412000007944 */ /* 0x000fea0003c00000 */
[----:B------:R-:W-:Y:S02]  /*0180*/  MOV R20, R0 ;  /* 0x0000000000147202 */ /* 0x000fe40000000f00 */
[----:B------:R-:W-:Y:S01]  /*0190*/  MOV R21, R23 ;  /* 0x0000001700157202 */ /* 0x000fe20000000f00 */
[----:B------:R-:W-:Y:S05]  /*01a0*/  BRA `(.L_x_4831) ;  /* 0x0000013000007947 */ /* 0x000fea0003800000 */
.L_x_4830:
        /* <DEDUP_REMOVED lines=19> */
.L_x_4831:
        /* <DEDUP_REMOVED lines=10> */
[----:B------:R-:W-:Y:S05]  /*0380*/  CALL.REL.NOINC `($__internal_31_$__cuda_sm20_div_s64) ;  /* 0x00003f1000007944 */ /* 0x000fea0003c00000 */
[----:B------:R-:W-:Y:S02]  /*0390*/  MOV R30, R0 ;  /* 0x00000000001e7202 */ /* 0x000fe40000000f00 */
[----:B------:R-:W-:Y:S01]  /*03a0*/  MOV R31, R23 ;  /* 0x00000017001f7202 */ /* 0x000fe20000000f00 */
[----:B------:R-:W-:Y:S05]  /*03b0*/  BRA `(.L_x_4834) ;  /* 0x0000013000007947 */ /* 0x000fea0003800000 */
.L_x_4833:
        /* <DEDUP_REMOVED lines=19> */
.L_x_4834:
[----:B------:R-:W-:Y:S05]  /*04f0*/  BSYNC B0 ;  /* 0x0000000000007941 */ /* 0x000fea0003800000 */
.L_x_4832:
        /* <DEDUP_REMOVED lines=42> */
[----:B------:R-:W-:Y:S01]  /*07a0*/  MOV R22, R0 ;  /* 0x0000000000167202 */ /* 0x000fe20000000f00 */
[----:B------:R-:W-:Y:S05]  /*07b0*/  BRA `(.L_x_4837) ;  /* 0x0000013000007947 */ /* 0x000fea0003800000 */
.L_x_4836:
        /* <DEDUP_REMOVED lines=19> */
.L_x_4837:
[----:B------:R-:W-:Y:S05]  /*08f0*/  BSYNC B0 ;  /* 0x0000000000007941 */ /* 0x000fea0003800000 */
.L_x_4835:
        /* <DEDUP_REMOVED lines=76> */
.L_x_4839:
        /* <DEDUP_REMOVED lines=19> */
.L_x_4840:
[----:B------:R-:W-:Y:S05]  /*0ef0*/  BSYNC B0 ;  /* 0x0000000000007941 */ /* 0x000fea0003800000 */
.L_x_4838:
        /* <DEDUP_REMOVED lines=44> */
.L_x_4842:
        /* <DEDUP_REMOVED lines=19> */
.L_x_4843:
[----:B------:R-:W-:Y:S05]  /*12f0*/  BSYNC B0 ;  /* 0x0000000000007941 */ /* 0x000fea0003800000 */
.L_x_4841:
        /* <DEDUP_REMOVED lines=131> */
.L_x_4845:
[----:B------:R-:W-:Y:S05]  /*1b30*/  BSYNC B0 ;  /* 0x0000000000007941 */ /* 0x000fea0003800000 */
.L_x_4844:
        /* <DEDUP_REMOVED lines=75> */
[----:B------:R-:W-:Y:S05]  /*1ff0*/  CALL.REL.NOINC `($__internal_31_$__cuda_sm20_div_s64) ;  /* 0x000022a000007944 */ /* 0x000fea0003c00000 */
        /* <DEDUP_REMOVED lines=10> */
.L_x_4850:
        /* <DEDUP_REMOVED lines=22> */
.L_x_4851:
[----:B------:R-:W-:Y:S05]  /*2200*/  BSYNC B0 ;  /* 0x0000000000007941 */ /* 0x000fea0003800000 */
.L_x_4849:
[----:B------:R-:W-:Y:S01]  /*2210*/  LOP3.LUT R0, R21, R5, RZ, 0xfc, !PT ;  /* 0x0000000515007212 */ /* 0x000fe200078efcff */
[----:B------:R-:W-:Y:S03]  /*2220*/  BSSY B0, `(.L_x_4852) ;  /* 0x0000028000007945 */ /* 0x000fe60003800000 */
[----:B------:R-:W-:-:S13]  /*2230*/  ISETP.NE.U32.AND P0, PT, R0, RZ, PT ;  /* 0x000000ff0000720c */ /* 0x000fda0003f05070 */
[----:B------:R-:W-:Y:S05]  /*2240*/  @!P0 BRA `(.L_x_4853) ;  /* 0x000000f000008947 */ /* 0x000fea0003800000 */
[----:B------:R-:W-:Y:S01]  /*2250*/  IMAD.MOV.U32 R24, RZ, RZ, R3 ;  /* 0x000000ffff187224 */ /* 0x000fe200078e0003 */
[----:B------:R-:W-:Y:S02]  /*2260*/  MOV R6, R5 ;  /* 0x0000000500067202 */ /* 0x000fe40000000f00 */
[----:B------:R-:W-:Y:S02]  /*2270*/  MOV R22, 0x2290 ;  /* 0x0000229000167802 */ /* 0x000fe40000000f00 */
[----:B------:R-:W-:Y:S05]  /*2280*/  CALL.REL.NOINC `($__internal_31_$__cuda_sm20_div_s64) ;  /* 0x0000201000007944 */ /* 0x000fea0003c00000 */
        /* <DEDUP_REMOVED lines=11> */
.L_x_4853:
        /* <DEDUP_REMOVED lines=22> */
.L_x_4854:
[----:B------:R-:W-:Y:S05]  /*24a0*/  BSYNC B0 ;  /* 0x0000000000007941 */ /* 0x000fea0003800000 */
.L_x_4852:
        /* <DEDUP_REMOVED lines=12> */
[----:B------:R-:W-:Y:S05]  /*2570*/  CALL.REL.NOINC `($__internal_31_$__cuda_sm20_div_s64) ;  /* 0x00001d2000007944 */ /* 0x000fea0003c00000 */
        /* <DEDUP_REMOVED lines=8> */
.L_x_4856:
        /* <DEDUP_REMOVED lines=22> */
.L_x_4857:
[----:B------:R-:W-:Y:S05]  /*2760*/  BSYNC B0 ;  /* 0x0000000000007941 */ /* 0x000fea0003800000 */
.L_x_4855:
        /* <DEDUP_REMOVED lines=37> */
[----:B------:R-:W-:Y:S05]  /*29c0*/  CALL.REL.NOINC `($__internal_31_$__cuda_sm20_div_s64) ;  /* 0x000018d000007944 */ /* 0x000fea0003c00000 */
        /* <DEDUP_REMOVED lines=12> */
.L_x_4859:
        /* <DEDUP_REMOVED lines=23> */
.L_x_4860:
[----:B------:R-:W-:Y:S05]  /*2c00*/  BSYNC B0 ;  /* 0x0000000000007941 */ /* 0x000fea0003800000 */
.L_x_4858:
        /* <DEDUP_REMOVED lines=19> */
.L_x_4862:
        /* <DEDUP_REMOVED lines=22> */
.L_x_4863:
[----:B------:R-:W-:Y:S05]  /*2ea0*/  BSYNC B0 ;  /* 0x0000000000007941 */ /* 0x000fea0003800000 */
.L_x_4861:
        /* <DEDUP_REMOVED lines=21> */
.L_x_4865:
        /* <DEDUP_REMOVED lines=23> */
.L_x_4866:
[----:B------:R-:W-:Y:S05]  /*3170*/  BSYNC B0 ;  /* 0x0000000000007941 */ /* 0x000fea0003800000 */
.L_x_4864:
        /* <DEDUP_REMOVED lines=38> */
.L_x_4868:
        /* <DEDUP_REMOVED lines=23> */
.L_x_4869:
[----:B------:R-:W-:Y:S05]  /*3550*/  BSYNC B0 ;  /* 0x0000000000007941 */ /* 0x000fea0003800000 */
.L_x_4867:
        /* <DEDUP_REMOVED lines=27> */
.L_x_4871:
        /* <DEDUP_REMOVED lines=23> */
.L_x_4872:
[----:B------:R-:W-:Y:S05]  /*3880*/  BSYNC B0 ;  /* 0x0000000000007941 */ /* 0x000fea0003800000 */
.L_x_4870:
        /* <DEDUP_REMOVED lines=20> */
.L_x_4848:
[----:B------:R-:W-:-:S04]  /*39d0*/  LEA R2, P0, R32, c[0x0][0x200], 0x2 ;  /* 0x0000800020027a11 */ /* 0x000fc800078010ff */
[----:B------:R-:W-:-:S05]  /*39e0*/  LEA.HI.X R3, R32, c[0x0][0x204], R33, 0x2, P0 ;  /* 0x0000810020037a11 */ /* 0x000fca00000f1421 */
[----:B------:R0:W-:Y:S04]  /*39f0*/  STG.E [R2.64], R27 ;  /* 0x0000001b02007986 */ /* 0x0001e8000c101908 */
.L_x_4847:
[----:B------:R-:W-:Y:S05]  /*3a00*/  BSYNC B1 ;  /* 0x0000000000017941 */ /* 0x000fea0003800000 */
.L_x_4846:
        /* <DEDUP_REMOVED lines=40> */
.L_x_4876:
[----:B------:R-:W-:Y:S01]  /*3c90*/  BSSY B0, `(.L_x_4874) ;  /* 0x0000007000007945 */ /* 0x000fe20003800000 */
[----:B------:R-:W-:-:S05]  /*3ca0*/  @P2 BRA `(.L_x_4875) ;  /* 0x0000005000002947 */ /* 0x000fca0003800000 */
[----:B------:R-:W-:Y:S01]  /*3cb0*/  ISETP.GE.AND P0, PT, R18, c[0x0][0x220], PT ;  /* 0x0000880012007a0c */ /* 0x000fe20003f06270 */
[----:B------:R-:W-:Y:S01]  /*3cc0*/  CS2R R8, SRZ ;  /* 0x0000000000087805 */ /* 0x000fe2000001ff00 */
[----:B------:R-:W-:Y:S11]  /*3cd0*/  CS2R R10, SRZ ;  /* 0x00000000000a7805 */ /* 0x000ff6000001ff00 */
[----:B------:R-:W-:Y:S05]  /*3ce0*/  @!P0 MOV R15, R13 ;  /* 0x0000000d000f8202 */ /* 0x000fea0000000f00 */
[----:B------:R0:W5:Y:S02]  /*3cf0*/  @!P0 LDG.E.128 R8, [R14.64] ;  /* 0x000000080e088981 */ /* 0x000164000c1e1d00 */
.L_x_4875:
[----:B------:R-:W-:Y:S05]  /*3d00*/  BSYNC B0 ;  /* 0x0000000000007941 */ /* 0x000fea0003800000 */
.L_x_4874:
        /* <DEDUP_REMOVED lines=11> */
.L_x_4873:
        /* <DEDUP_REMOVED lines=78> */
        .weak           $__internal_31_$__cuda_sm20_div_s64
        .type           $__internal_31_$__cuda_sm20_div_s64,@function
        .size           $__internal_31_$__cuda_sm20_div_s64,(.L_x_7841 - $__internal_31_$__cuda_sm20_div_s64)
$__internal_31_$__cuda_sm20_div_s64:
        /* <DEDUP_REMOVED lines=83> */
[----:B------:R-:W-:Y:S06]  /*47d0*/  RET.REL.NODEC R40 `(_ZN5flash32flash_fwd_splitkv_combine_kernelI23Flash_fwd_kernel_traitsILi64ELi64ELi128ELi4ELb0ELb0EN7cutlass10bfloat16_tE19Flash_kernel_traitsILi64ELi64ELi128ELi4ES3_EELi8ELi2ELb0EEEvNS_16Flash_fwd_paramsE) ;  /* 0xffffb82028007950 */ /* 0x000fec0003c3ffff */
.L_x_4877:
        /* <DEDUP_REMOVED lines=10> */
.L_x_7841:


//--------------------- .text._ZN5flash32flash_fwd_splitkv_combine_kernelI23Flash_fwd_kernel_traitsILi64ELi64ELi128ELi4ELb0ELb0EN7cutlass10bfloat16_tE19Flash_kernel_traitsILi64ELi64ELi128ELi4ES3_EELi8ELi1ELb0EEEvNS_16Flash_fwd_paramsE --------------------------
	.section	.text._ZN5flash32flash_fwd_splitkv_combine_kernelI23Flash_fwd_kernel_traitsILi64ELi64ELi128ELi4ELb0ELb0EN7cutlass10bfloat16_tE19Flash_kernel_traitsILi64ELi64ELi128ELi4ES3_EELi8ELi1ELb0EEEvNS_16Flash_fwd_paramsE,"ax",@progbits
	.sectioninfo	@"SHI_REGISTERS=54"
	.align	128
        .global         _ZN5flash32flash_fwd_splitkv_combine_kernelI23Flash_fwd_kernel_traitsILi64ELi64ELi128ELi4ELb0ELb0EN7cutlass10bfloat16_tE19Flash_kernel_traitsILi64ELi64ELi128ELi4ES3_EELi8ELi1ELb0EEEvNS_16Flash_fwd_paramsE
        .type           _ZN5flash32flash_fwd_splitkv_combine_kernelI23Flash_fwd_kernel_traitsILi64ELi64ELi128ELi4ELb0ELb0EN7cutlass10bfloat16_tE19Flash_kernel_traitsILi64ELi64ELi128ELi4ES3_EELi8ELi1ELb0EEEvNS_16Flash_fwd_paramsE,@function
        .size           _ZN5flash32flash_fwd_splitkv_combine_kernelI23Flash_fwd_kernel_traitsILi64ELi64ELi128ELi4ELb0ELb0EN7cutlass10bfloat16_tE19Flash_kernel_traitsILi64ELi64ELi128ELi4ES3_EELi8ELi1ELb0EEEvNS_16Flash_fwd_paramsE,(.L_x_7842 - _ZN5flash32flash_fwd_splitkv_combine_kernelI23Flash_fwd_kernel_traitsILi64ELi64ELi128ELi4ELb0ELb0EN7cutlass10bfloat16_tE19Flash_kernel_traitsILi64ELi64ELi128ELi4ES3_EELi8ELi1ELb0EEEvNS_16Flash_fwd_paramsE)
        .other          _ZN5flash32flash_fwd_splitkv_combine_kernelI23Flash_fwd_kernel_traitsILi64ELi64ELi128ELi4ELb0ELb0EN7cutlass10bfloat16_tE19Flash_kernel_traitsILi64ELi64ELi128ELi4ES3_EELi8ELi1ELb0EEEvNS_16Flash_fwd_paramsE,@"STO_CUDA_ENTRY STV_DEFAULT"
_ZN5flash32flash_fwd_splitkv_combine_kernelI23Flash_fwd_kernel_traitsILi64ELi64ELi128ELi4ELb0ELb0EN7cutlass10bfloat16_tE19Flash_kernel_traitsILi64ELi64ELi128ELi4ES3_EELi8ELi1ELb0EEEvNS_16Flash_fwd_paramsE:
.text._ZN5flash32flash_fwd_splitkv_combine_kernelI23Flash_fwd_kernel_traitsILi64ELi64ELi128ELi4ELb0ELb0EN7cutlass10bfloat16_tE19Flash_kernel_traitsILi64ELi64ELi128ELi4ES3_EELi8ELi1ELb0EEEvNS_16Flash_fwd_paramsE:
        /* <DEDUP_REMOVED lines=23> */
[----:B------:R-:W-:Y:S05]  /*0170*/  CALL.REL.NOINC `($__internal_32_$__cuda_sm20_div_s64) ;  /* 0x0000417000007944 */ /* 0x000fea0003c00000 */
[----:B------:R-:W-:Y:S02]  /*0180*/  MOV R8, R0 ;  /* 0x0000000000087202 */ /* 0x000fe40000000f00 */
[----:B------:R-:W-:Y:S01]  /*0190*/  MOV R9, R23 ;  /* 0x0000001700097202 */ /* 0x000fe20000000f00 */
[----:B------:R-:W-:Y:S05]  /*01a0*/  BRA `(.L_x_4879) ;  /* 0x0000013000007947 */ /* 0x000fea0003800000 */
.L_x_4878:
        /* <DEDUP_REMOVED lines=19> */
.L_x_4879:
        /* <DEDUP_REMOVED lines=17> */
.L_x_4881:
        /* <DEDUP_REMOVED lines=19> */
.L_x_4882:
[----:B------:R-:W-:Y:S05]  /*0520*/  BSYNC B0 ;  /* 0x0000000000007941 */ /* 0x000fea0003800000 */
.L_x_4880:
        /* <DEDUP_REMOVED lines=45> */
.L_x_4884:
        /* <DEDUP_REMOVED lines=19> */
.L_x_4885:
[----:B------:R-:W-:Y:S05]  /*0930*/  BSYNC B0 ;  /* 0x0000000000007941 */ /* 0x000fea0003800000 */
.L_x_4883:
        /* <DEDUP_REMOVED lines=78> */
.L_x_4887:
        /* <DEDUP_REMOVED lines=19> */
.L_x_4888:
[----:B------:R-:W-:Y:S05]  /*0f50*/  BSYNC B0 ;  /* 0x0000000000007941 */ /* 0x000fea0003800000 */
.L_x_4886:
        /* <DEDUP_REMOVED lines=43> */
.L_x_4890:
        /* <DEDUP_REMOVED lines=19> */
.L_x_4891:
[----:B------:R-:W-:Y:S05]  /*1340*/  BSYNC B0 ;  /* 0x0000000000007941 */ /* 0x000fea0003800000 */
.L_x_4889:
        /* <DEDUP_REMOVED lines=133> */
.L_x_4893:
[----:B------:R-:W-:Y:S05]  /*1ba0*/  BSYNC B0 ;  /* 0x0000000000007941 */ /* 0x000fea0003800000 */
.L_x_4892:
        /* <DEDUP_REMOVED lines=73> */
[----:B------:R-:W-:Y:S05]  /*2040*/  CALL.REL.NOINC `($__internal_32_$__cuda_sm20_div_s64) ;  /* 0x000022a000007944 */ /* 0x000fea0003c00000 */
        /* <DEDUP_REMOVED lines=10> */
.L_x_4898:
        /* <DEDUP_REMOVED lines=23> */
.L_x_4899:
[----:B------:R-:W-:Y:S05]  /*2260*/  BSYNC B0 ;  /* 0x0000000000007941 */ /* 0x000fea0003800000 */
.L_x_4897:
        /* <DEDUP_REMOVED lines=22> */
.L_x_4901:
        /* <DEDUP_REMOVED lines=22> */
.L_x_4902:
[----:B------:R-:W-:Y:S05]  /*2530*/  BSYNC B0 ;  /* 0x0000000000007941 */ /* 0x000fea0003800000 */
.L_x_4900:
        /* <DEDUP_REMOVED lines=22> */
.L_x_4904:
        /* <DEDUP_REMOVED lines=22> */
.L_x_4905:
[----:B------:R-:W-:Y:S05]  /*2800*/  BSYNC B0 ;  /* 0x0000000000007941 */ /* 0x000fea0003800000 */
.L_x_4903:
        /* <DEDUP_REMOVED lines=33> */
[----:B------:R-:W-:Y:S05]  /*2a20*/  CALL.REL.NOINC `($__internal_32_$__cuda_sm20_div_s64) ;  /* 0x000018c000007944 */ /* 0x000fea0003c00000 */
        /* <DEDUP_REMOVED lines=11> */
.L_x_4907:
        /* <DEDUP_REMOVED lines=23> */
.L_x_4908:
[----:B------:R-:W-:Y:S05]  /*2c50*/  BSYNC B0 ;  /* 0x0000000000007941 */ /* 0x000fea0003800000 */
.L_x_4906:
        /* <DEDUP_REMOVED lines=20> */
.L_x_4910:
        /* <DEDUP_REMOVED lines=23> */
.L_x_4911:
[----:B------:R-:W-:Y:S05]  /*2f10*/  BSYNC B0 ;  /* 0x0000000000007941 */ /* 0x000fea0003800000 */
.L_x_4909:
        /* <DEDUP_REMOVED lines=19> */
.L_x_4913:
        /* <DEDUP_REMOVED lines=23> */
.L_x_4914:
[----:B------:R-:W-:Y:S05]  /*31c0*/  BSYNC B0 ;  /* 0x0000000000007941 */ /* 0x000fea0003800000 */
.L_x_4912:
        /* <DEDUP_REMOVED lines=25> */
[----:B------:R-:W-:Y:S05]  /*3360*/  CALL.REL.NOINC `($__internal_32_$__cuda_sm20_div_s64) ;  /* 0x00000f8000007944 */ /* 0x000fea0003c00000 */
        /* <DEDUP_REMOVED lines=12> */
.L_x_4916:
        /* <DEDUP_REMOVED lines=23> */
.L_x_4917:
[----:B------:R-:W-:Y:S05]  /*35a0*/  BSYNC B0 ;  /* 0x0000000000007941 */ /* 0x000fea0003800000 */
.L_x_4915:
        /* <DEDUP_REMOVED lines=28> */
.L_x_4919:
        /* <DEDUP_REMOVED lines=23> */
.L_x_4920:
[----:B------:R-:W-:Y:S05]  /*38e0*/  BSYNC B0 ;  /* 0x0000000000007941 */ /* 0x000fea0003800000 */
.L_x_4918:
        /* <DEDUP_REMOVED lines=20> */
.L_x_4896:
[----:B------:R-:W-:-:S04]  /*3a30*/  LEA R2, P0, R38, c[0x0][0x200], 0x2 ;  /* 0x0000800026027a11 */ /* 0x000fc800078010ff */
[----:B------:R-:W-:-:S05]  /*3a40*/  LEA.HI.X R3, R38, c[0x0][0x204], R39, 0x2, P0 ;  /* 0x0000810026037a11 */ /* 0x000fca00000f1427 */
[----:B------:R0:W-:Y:S04]  /*3a50*/  STG.E [R2.64], R29 ;  /* 0x0000001d02007986 */ /* 0x0001e8000c101908 */
.L_x_4895:
[----:B------:R-:W-:Y:S05]  /*3a60*/  BSYNC B1 ;  /* 0x0000000000017941 */ /* 0x000fea0003800000 */
.L_x_4894:
        /* <DEDUP_REMOVED lines=40> */
.L_x_4924:
[----:B------:R-:W-:Y:S01]  /*3cf0*/  BSSY B0, `(.L_x_4922) ;  /* 0x0000007000007945 */ /* 0x000fe20003800000 */
[----:B------:R-:W-:-:S05]  /*3d00*/  @P2 BRA `(.L_x_4923) ;  /* 0x0000005000002947 */ /* 0x000fca0003800000 */
[----:B------:R-:W-:Y:S01]  /*3d10*/  ISETP.GE.AND P0, PT, R18, c[0x0][0x220], PT ;  /* 0x0000880012007a0c */ /* 0x000fe20003f06270 */
[----:B------:R-:W-:Y:S01]  /*3d20*/  CS2R R8, SRZ ;  /* 0x0000000000087805 */ /* 0x000fe2000001ff00 */
[----:B------:R-:W-:Y:S11]  /*3d30*/  CS2R R10, SRZ ;  /* 0x00000000000a7805 */ /* 0x000ff6000001ff00 */
[----:B------:R-:W-:Y:S05]  /*3d40*/  @!P0 MOV R15, R13 ;  /* 0x0000000d000f8202 */ /* 0x000fea0000000f00 */
[----:B------:R0:W5:Y:S02]  /*3d50*/  @!P0 LDG.E.128 R8, [R14.64] ;  /* 0x000000080e088981 */ /* 0x000164000c1e1d00 */
.L_x_4923:
[----:B------:R-:W-:Y:S05]  /*3d60*/  BSYNC B0 ;  /* 0x0000000000007941 */ /* 0x000fea0003800000 */
.L_x_4922:
        /* <DEDUP_REMOVED lines=11> */
.L_x_4921:
        /* <DEDUP_REMOVED lines=77> */
        .weak           $__internal_32_$__cuda_sm20_div_s64
        .type           $__internal_32_$__cuda_sm20_div_s64,@function
        .size           $__internal_32_$__cuda_sm20_div_s64,(.L_x_7842 - $__internal_32_$__cuda_sm20_div_s64)
$__internal_32_$__cuda_sm20_div_s64:
        /* <DEDUP_REMOVED lines=83> */
[----:B------:R-:W-:Y:S06]  /*4820*/  RET.REL.NODEC R20 `(_ZN5flash32flash_fwd_splitkv_combine_kernelI23Flash_fwd_kernel_traitsILi64ELi64ELi128ELi4ELb0ELb0EN7cutlass10bfloat16_tE19Flash_kernel_traitsILi64ELi64ELi128ELi4ES3_EELi8ELi1ELb0EEEvNS_16Flash_fwd_paramsE) ;  /* 0xffffb7d014007950 */ /* 0x000fec0003c3ffff */
.L_x_4925:
        /* <DEDUP_REMOVED lines=13> */
.L_x_7842:


//--------------------- .text._ZN5flash32flash_fwd_splitkv_combine_kernelI23Flash_fwd_kernel_traitsILi64ELi64ELi128ELi4ELb0ELb0EN7cutlass10bfloat16_tE19Flash_kernel_traitsILi64ELi64ELi128ELi4ES3_EELi8ELi7ELb1EEEvNS_16Flash_fwd_paramsE --------------------------
	.section	.text._ZN5flash32flash_fwd_splitkv_combine_kernelI23Flash_fwd_kernel_traitsILi64ELi64ELi128ELi4ELb0ELb0EN7cutlass10bfloat16_tE19Flash_kernel_traitsILi64ELi64ELi128ELi4ES3_EELi8ELi7ELb1EEEvNS_16Flash_fwd_paramsE,"ax",@progbits
	.sectioninfo	@"SHI_REGISTERS=62"
	.align	128
        .global         _ZN5flash32flash_fwd_splitkv_combine_kernelI23Flash_fwd_kernel_traitsILi64ELi64ELi128ELi4ELb0ELb0EN7cutlass10bfloat16_tE19Flash_kernel_traitsILi64ELi64ELi128ELi4ES3_EELi8ELi7ELb1EEEvNS_16Flash_fwd_paramsE
        .type           _ZN5flash32flash_fwd_splitkv_combine_kernelI23Flash_fwd_kernel_traitsILi64ELi64ELi128ELi4ELb0ELb0EN7cutlass10bfloat16_tE19Flash_kernel_traitsILi64ELi64ELi128ELi4ES3_EELi8ELi7ELb1EEEvNS_16Flash_fwd_paramsE,@function
        .size           _ZN5flash32flash_fwd_splitkv_combine_kernelI23Flash_fwd_kernel_traitsILi64ELi64ELi128ELi4ELb0ELb0EN7cutlass10bfloat16_tE19Flash_kernel_traitsILi64ELi64ELi128ELi4ES3_EELi8ELi7ELb1EEEvNS_16Flash_fwd_paramsE,(.L_x_7843 - _ZN5flash32flash_fwd_splitkv_combine_kernelI23Flash_fwd_kernel_traitsILi64ELi64ELi128ELi4ELb0ELb0EN7cutlass10bfloat16_tE19Flash_kernel_traitsILi64ELi64ELi128ELi4ES3_EELi8ELi7ELb1EEEvNS_16Flash_fwd_paramsE)
        .other          _ZN5flash32flash_fwd_splitkv_combine_kernelI23Flash_fwd_kernel_traitsILi64ELi64ELi128ELi4ELb0ELb0EN7cutlass10bfloat16_tE19Flash_kernel_traitsILi64ELi64ELi128ELi4ES3_EELi8ELi7ELb1EEEvNS_16Flash_fwd_paramsE,@"STO_CUDA_ENTRY STV_DEFAULT"
_ZN5flash32flash_fwd_splitkv_combine_kernelI23Flash_fwd_kernel_traitsILi64ELi64ELi128ELi4ELb0ELb0EN7cutlass10bfloat16_tE19Flash_kernel_traitsILi64ELi64ELi128ELi4ES3_EELi8ELi7ELb1EEEvNS_16Flash_fwd_paramsE:
.text._ZN5flash32flash_fwd_splitkv_combine_kernelI23Flash_fwd_kernel_traitsILi64ELi64ELi128ELi4ELb0ELb0EN7cutlass10bfloat16_tE19Flash_kernel_traitsILi64ELi64ELi128ELi4ES3_EELi8ELi7ELb1EEEvNS_16Flash_fwd_paramsE:
        /* <DEDUP_REMOVED lines=23> */
[----:B------:R-:W-:Y:S05]  /*0170*/  CALL.REL.NOINC `($__internal_33_$__cuda_sm20_div_s64) ;  /* 0x0000517000007944 */ /* 0x000fea0003c00000 */
[----:B------:R-:W-:Y:S02]  /*0180*/  MOV R8, R0 ;  /* 0x0000000000087202 */ /* 0x000fe40000000f00 */
[----:B------:R-:W-:Y:S01]  /*0190*/  MOV R9, R25 ;  /* 0x0000001900097202 */ /* 0x000fe20000000f00 */
[----:B------:R-:W-:Y:S05]  /*01a0*/  BRA `(.L_x_4927) ;  /* 0x0000013000007947 */ /* 0x000fea0003800000 */
.L_x_4926:
        /* <DEDUP_REMOVED lines=19> */
.L_x_4927:
        /* <DEDUP_REMOVED lines=17> */
.L_x_4929:
        /* <DEDUP_REMOVED lines=19> */
.L_x_4930:
[----:B------:R-:W-:Y:S05]  /*0520*/  BSYNC B0 ;  /* 0x0000000000007941 */ /* 0x000fea0003800000 */
.L_x_4928:
        /* <DEDUP_REMOVED lines=57> */
.L_x_4932:
        /* <DEDUP_REMOVED lines=19> */
.L_x_4933:
[----:B------:R-:W-:Y:S05]  /*09f0*/  BSYNC B0 ;  /* 0x0000000000007941 */ /* 0x000fea0003800000 */
.L_x_4931:
        /* <DEDUP_REMOVED lines=106> */
.L_x_4935:
        /* <DEDUP_REMOVED lines=19> */
.L_x_4936:
[----:B------:R-:W-:Y:S05]  /*11d0*/  BSYNC B0 ;  /* 0x0000000000007941 */ /* 0x000fea0003800000 */
.L_x_4934:
        /* <DEDUP_REMOVED lines=163> */
[----:B------:R-:W-:Y:S05]  /*1c10*/  CALL.REL.NOINC `($__internal_33_$__cuda_sm20_div_s64) ;  /* 0x000036d000007944 */ /* 0x000fea0003c00000 */
[----:B------:R-:W-:Y:S02]  /*1c20*/  MOV R42, R0 ;  /* 0x00000000002a7202 */ /* 0x000fe40000000f00 */
[----:B------:R-:W-:Y:S01]  /*1c30*/  MOV R43, R25 ;  /* 0x00000019002b7202 */ /* 0x000fe20000000f00 */
[----:B------:R-:W-:Y:S05]  /*1c40*/  BRA `(.L_x_4939) ;  /* 0x0000013000007947 */ /* 0x000fea0003800000 */
.L_x_4938:
        /* <DEDUP_REMOVED lines=19> */
.L_x_4939:
[----:B------:R-:W-:Y:S05]  /*1d80*/  BSYNC B0 ;  /* 0x0000000000007941 */ /* 0x000fea0003800000 */
.L_x_4937:
        /* <DEDUP_REMOVED lines=205> */
.L_x_4944:
        /* <DEDUP_REMOVED lines=22> */
.L_x_4945:
[----:B------:R-:W-:Y:S05]  /*2bc0*/  BSYNC B0 ;  /* 0x0000000000007941 */ /* 0x000fea0003800000 */
.L_x_4943:
        /* <DEDUP_REMOVED lines=8> */
[----:B------:R-:W-:Y:S05]  /*2c50*/  CALL.REL.NOINC `($__internal_33_$__cuda_sm20_div_s64) ;  /* 0x0000269000007944 */ /* 0x000fea0003c00000 */
        /* <DEDUP_REMOVED lines=11> */
.L_x_4947:
        /* <DEDUP_REMOVED lines=22> */
.L_x_4948:
[----:B------:R-:W-:Y:S05]  /*2e70*/  BSYNC B0 ;  /* 0x0000000000007941 */ /* 0x000fea0003800000 */
.L_x_4946:
        /* <DEDUP_REMOVED lines=11> */
[----:B------:R-:W-:Y:S05]  /*2f30*/  CALL.REL.NOINC `($__internal_33_$__cuda_sm20_div_s64) ;  /* 0x000023b000007944 */ /* 0x000fea0003c00000 */
        /* <DEDUP_REMOVED lines=12> */
.L_x_4950:
        /* <DEDUP_REMOVED lines=22> */
.L_x_4951:
[----:B------:R-:W-:Y:S05]  /*3160*/  BSYNC B0 ;  /* 0x0000000000007941 */ /* 0x000fea0003800000 */
.L_x_4949:
        /* <DEDUP_REMOVED lines=52> */
.L_x_4953:
        /* <DEDUP_REMOVED lines=23> */
.L_x_4954:
[----:B------:R-:W-:Y:S05]  /*3620*/  BSYNC B0 ;  /* 0x0000000000007941 */ /* 0x000fea0003800000 */
.L_x_4952:
        /* <DEDUP_REMOVED lines=20> */
.L_x_4956:
        /* <DEDUP_REMOVED lines=22> */
.L_x_4957:
[----:B------:R-:W-:Y:S05]  /*38d0*/  BSYNC B0 ;  /* 0x0000000000007941 */ /* 0x000fea0003800000 */
.L_x_4955:
        /* <DEDUP_REMOVED lines=22> */
.L_x_4959:
        /* <DEDUP_REMOVED lines=23> */
.L_x_4960:
[----:B------:R-:W-:Y:S05]  /*3bb0*/  BSYNC B0 ;  /* 0x0000000000007941 */ /* 0x000fea0003800000 */
.L_x_4958:
        /* <DEDUP_REMOVED lines=38> */
.L_x_4962:
        /* <DEDUP_REMOVED lines=23> */
.L_x_4963:
[----:B------:R-:W-:Y:S05]  /*3f90*/  BSYNC B0 ;  /* 0x0000000000007941 */ /* 0x000fea0003800000 */
.L_x_4961:
        /* <DEDUP_REMOVED lines=31> */
.L_x_4965:
        /* <DEDUP_REMOVED lines=23> */
.L_x_4966:
[----:B------:R-:W-:Y:S05]  /*4300*/  BSYNC B0 ;  /* 0x0000000000007941 */ /* 0x000fea0003800000 */
.L_x_4964:
        /* <DEDUP_REMOVED lines=20> */
.L_x_4942:
[----:B------:R-:W-:-:S04]  /*4450*/  LEA R2, P0, R44, c[0x0][0x200], 0x2 ;  /* 0x000080002c027a11 */ /* 0x000fc800078010ff */
[----:B------:R-:W-:-:S05]  /*4460*/  LEA.HI.X R3, R44, c[0x0][0x204], R45, 0x2, P0 ;  /* 0x000081002c037a11 */ /* 0x000fca00000f142d */
[----:B------:R0:W-:Y:S04]  /*4470*/  STG.E [R2.64], R30 ;  /* 0x0000001e02007986 */ /* 0x0001e8000c101908 */
.L_x_4941:
[----:B------:R-:W-:Y:S05]  /*4480*/  BSYNC B1 ;  /* 0x0000000000017941 */ /* 0x000fea0003800000 */
.L_x_4940:
        /* <DEDUP_REMOVED lines=78> */
.L_x_4969:
        /* <DEDUP_REMOVED lines=37> */
.L_x_4968:
        /* <DEDUP_REMOVED lines=25> */
.L_x_4970:
[----:B------:R-:W-:-:S13]  /*4d50*/  ISETP.LT.OR P4, PT, R14, c[0x0][0x314], P4 ;  /* 0x0000c5000e007a0c */ /* 0x000fda0002781670 */
[----:B------:R-:W-:Y:S05]  /*4d60*/  @!P4 BRA `(.L_x_4967) ;  /* 0x000000a00000c947 */ /* 0x000fea0003800000 */
[----:B------:R-:W-:Y:S01]  /*4d70*/  ISETP.GE.AND P0, PT, R7, R15, PT ;  /* 0x0000000f0700720c */ /* 0x000fe20003f06270 */
[----:B------:R-:W-:-:S12]  /*4d80*/  BSSY B0, `(.L_x_4971) ;  /* 0x0000003000007945 */ /* 0x000fd80003800000 */
[----:B------:R-:W-:Y:S05]  /*4d90*/  @P0 BRA `(.L_x_4972) ;  /* 0x0000001000000947 */ /* 0x000fea0003800000 */
[----:B------:R0:W5:Y:S02]  /*4da0*/  LDG.E.128 R8, [R20.64] ;  /* 0x0000000814087981 */ /* 0x000164000c1e1d00 */
.L_x_4972:
[----:B------:R-:W-:Y:S05]  /*4db0*/  BSYNC B0 ;  /* 0x0000000000007941 */ /* 0x000fea0003800000 */
.L_x_4971:
[----:B------:R-:W1:Y:S02]  /*4dc0*/  LDS R6, [R6] ;  /* 0x0000000006067984 */ /* 0x000e640000000800 */
[C---:B-1---5:R-:W-:Y:S02]  /*4dd0*/  FFMA.FTZ R4, R6.reuse, R8, R4 ;  /* 0x0000000806047223 */ /* 0x062fe40000010004 */
[C---:B------:R-:W-:Y:S02]  /*4de0*/  FFMA.FTZ R3, R6.reuse, R9, R3 ;  /* 0x0000000906037223 */ /* 0x040fe40000010003 */
[C---:B------:R-:W-:Y:S02]  /*4df0*/  FFMA.FTZ R2, R6.reuse, R10, R2 ;  /* 0x0000000a06027223 */ /* 0x040fe40000010002 */
[----:B------:R-:W-:Y:S02]  /*4e00*/  FFMA.FTZ R0, R6, R11, R0 ;  /* 0x0000000b06007223 */ /* 0x000fe40000010000 */
.L_x_4967:
        /* <DEDUP_REMOVED lines=78> */
        .weak           $__internal_33_$__cuda_sm20_div_s64
        .type           $__internal_33_$__cuda_sm20_div_s64,@function
        .size           $__internal_33_$__cuda_sm20_div_s64,(.L_x_7843 - $__internal_33_$__cuda_sm20_div_s64)
$__internal_33_$__cuda_sm20_div_s64:
        /* <DEDUP_REMOVED lines=83> */
[----:B------:R-:W-:Y:S06]  /*5820*/  RET.REL.NODEC R22 `(_ZN5flash32flash_fwd_splitkv_combine_kernelI23Flash_fwd_kernel_traitsILi64ELi64ELi128ELi4ELb0ELb0EN7cutlass10bfloat16_tE19Flash_kernel_traitsILi64ELi64ELi128ELi4ES3_EELi8ELi7ELb1EEEvNS_16Flash_fwd_paramsE) ;  /* 0xffffa7d016007950 */ /* 0x000fec0003c3ffff */
.L_x_4973:
        /* <DEDUP_REMOVED lines=13> */
.L_x_7843:


//--------------------- .text._ZN5flash32flash_fwd_splitkv_combine_kernelI23Flash_fwd_kernel_traitsILi64ELi64ELi128ELi4ELb0ELb0EN7cutlass10bfloat16_tE19Flash_kernel_traitsILi64ELi64ELi128ELi4ES3_EELi8ELi6ELb1EEEvNS_16Flash_fwd_paramsE --------------------------
	.section	.text._ZN5flash32flash_fwd_splitkv_combine_kernelI23Flash_fwd_kernel_traitsILi64ELi64ELi128ELi4ELb0ELb0EN7cutlass10bfloat16_tE19Flash_kernel_traitsILi64ELi64ELi128ELi4ES3_EELi8ELi6ELb1EEEvNS_16Flash_fwd_paramsE,"ax",@progbits
	.sectioninfo	@"SHI_REGISTERS=62"
	.align	128
        .global         _ZN5flash32flash_fwd_splitkv_combine_kernelI23Flash_fwd_kernel_traitsILi64ELi64ELi128ELi4ELb0ELb0EN7cutlass10bfloat16_tE19Flash_kernel_traitsILi64ELi64ELi128ELi4ES3_EELi8ELi6ELb1EEEvNS_16Flash_fwd_paramsE
        .type           _ZN5flash32flash_fwd_splitkv_combine_kernelI23Flash_fwd_kernel_traitsILi64ELi64ELi128ELi4ELb0ELb0EN7cutlass10bfloat16_tE19Flash_kernel_traitsILi64ELi64ELi128ELi4ES3_EELi8ELi6ELb1EEEvNS_16Flash_fwd_paramsE,@function
        .size           _ZN5flash32flash_fwd_splitkv_combine_kernelI23Flash_fwd_kernel_traitsILi64ELi64ELi128ELi4ELb0ELb0EN7cutlass10bfloat16_tE19Flash_kernel_traitsILi64ELi64ELi128ELi4ES3_EELi8ELi6ELb1EEEvNS_16Flash_fwd_paramsE,(.L_x_7844 - _ZN5flash32flash_fwd_splitkv_combine_kernelI23Flash_fwd_kernel_traitsILi64ELi64ELi128ELi4ELb0ELb0EN7cutlass10bfloat16_tE19Flash_kernel_traitsILi64ELi64ELi128ELi4ES3_EELi8ELi6ELb1EEEvNS_16Flash_fwd_paramsE)
        .other          _ZN5flash32flash_fwd_splitkv_combine_kernelI23Flash_fwd_kernel_traitsILi64ELi64ELi128ELi4ELb0ELb0EN7cutlass10bfloat16_tE19Flash_kernel_traitsILi64ELi64ELi128ELi4ES3_EELi8ELi6ELb1EEEvNS_16Flash_fwd_paramsE,@"STO_CUDA_ENTRY STV_DEFAULT"
_ZN5flash32flash_fwd_splitkv_combine_kernelI23Flash_fwd_kernel_traitsILi64ELi64ELi128ELi4ELb0ELb0EN7cutlass10bfloat16_tE19Flash_kernel_traitsILi64ELi64ELi128ELi4ES3_EELi8ELi6ELb1EEEvNS_16Flash_fwd_paramsE:
.text._ZN5flash32flash_fwd_splitkv_combine_kernelI23Flash_fwd_kernel_traitsILi64ELi64ELi128ELi4ELb0ELb0EN7cutlass10bfloat16_tE19Flash_kernel_traitsILi64ELi64ELi128ELi4ES3_EELi8ELi6ELb1EEEvNS_16Flash_fwd_paramsE:
        /* <DEDUP_REMOVED lines=23> */
[----:B------:R-:W-:Y:S05]  /*0170*/  CALL.REL.NOINC `($__internal_34_$__cuda_sm20_div_s64) ;  /* 0x0000494000007944 */ /* 0x000fea0003c00000 */
[----:B------:R-:W-:Y:S05]  /*0180*/  BRA `(.L_x_4975) ;  /* 0x0000013000007947 */ /* 0x000fea0003800000 */
.L_x_4974:
        /* <DEDUP_REMOVED lines=19> */
.L_x_4975:
        /* <DEDUP_REMOVED lines=11> */
[----:B------:R-:W-:Y:S05]  /*0370*/  CALL.REL.NOINC `($__internal_34_$__cuda_sm20_div_s64) ;  /* 0x0000474000007944 */ /* 0x000fea0003c00000 */
[----:B------:R-:W-:Y:S02]  /*0380*/  MOV R32, R20 ;  /* 0x0000001400207202 */ /* 0x000fe40000000f00 */
[----:B------:R-:W-:Y:S01]  /*0390*/  MOV R33, R21 ;  /* 0x0000001500217202 */ /* 0x000fe20000000f00 */
[----:B------:R-:W-:Y:S05]  /*03a0*/  BRA `(.L_x_4978) ;  /* 0x0000013000007947 */ /* 0x000fea0003800000 */
.L_x_4977:
        /* <DEDUP_REMOVED lines=19> */
.L_x_4978:
[----:B------:R-:W-:Y:S05]  /*04e0*/  BSYNC B0 ;  /* 0x0000000000007941 */ /* 0x000fea0003800000 */
.L_x_4976:
        /* <DEDUP_REMOVED lines=54> */
[----:B------:R-:W-:Y:S02]  /*0850*/  MOV R8, R20 ;  /* 0x0000001400087202 */ /* 0x000fe40000000f00 */
[----:B------:R-:W-:Y:S01]  /*0860*/  MOV R9, R21 ;  /* 0x0000001500097202 */ /* 0x000fe20000000f00 */
[----:B------:R-:W-:Y:S05]  /*0870*/  BRA `(.L_x_4981) ;  /* 0x0000013000007947 */ /* 0x000fea0003800000 */
.L_x_4980:
        /* <DEDUP_REMOVED lines=19> */
.L_x_4981:
[----:B------:R-:W-:Y:S05]  /*09b0*/  BSYNC B0 ;  /* 0x0000000000007941 */ /* 0x000fea0003800000 */
.L_x_4979:
        /* <DEDUP_REMOVED lines=100> */
[----:B------:R-:W-:Y:S05]  /*1000*/  CALL.REL.NOINC `($__internal_34_$__cuda_sm20_div_s64) ;  /* 0x00003ab000007944 */ /* 0x000fea0003c00000 */
[----:B------:R-:W-:Y:S02]  /*1010*/  MOV R40, R20 ;  /* 0x0000001400287202 */ /* 0x000fe40000000f00 */
[----:B------:R-:W-:Y:S01]  /*1020*/  MOV R41, R21 ;  /* 0x0000001500297202 */ /* 0x000fe20000000f00 */
[----:B------:R-:W-:Y:S05]  /*1030*/  BRA `(.L_x_4984) ;  /* 0x0000013000007947 */ /* 0x000fea0003800000 */
.L_x_4983:
        /* <DEDUP_REMOVED lines=19> */
.L_x_4984:
[----:B------:R-:W-:Y:S05]  /*1170*/  BSYNC B0 ;  /* 0x0000000000007941 */ /* 0x000fea0003800000 */
.L_x_4982:
        /* <DEDUP_REMOVED lines=103> */
[----:B------:R-:W-:Y:S05]  /*17f0*/  CALL.REL.NOINC `($__internal_34_$__cuda_sm20_div_s64) ;  /* 0x000032c000007944 */ /* 0x000fea0003c00000 */
[----:B------:R-:W-:Y:S02]  /*1800*/  MOV R42, R20 ;  /* 0x00000014002a7202 */ /* 0x000fe40000000f00 */
[----:B------:R-:W-:Y:S01]  /*1810*/  MOV R43, R21 ;  /* 0x00000015002b7202 */ /* 0x000fe20000000f00 */
[----:B------:R-:W-:Y:S05]  /*1820*/  BRA `(.L_x_4987) ;  /* 0x0000013000007947 */ /* 0x000fea0003800000 */
.L_x_4986:
        /* <DEDUP_REMOVED lines=19> */
.L_x_4987:
[----:B------:R-:W-:Y:S05]  /*1960*/  BSYNC B0 ;  /* 0x0000000000007941 */ /* 0x000fea0003800000 */
.L_x_4985:
        /* <DEDUP_REMOVED lines=165> */
[----:B------:R-:W-:Y:S05]  /*23c0*/  CALL.REL.NOINC `($__internal_34_$__cuda_sm20_div_s64) ;  /* 0x000026f000007944 */ /* 0x000fea0003c00000 */
        /* <DEDUP_REMOVED lines=9> */
.L_x_4992:
        /* <DEDUP_REMOVED lines=22> */
.L_x_4993:
[----:B------:R-:W-:Y:S05]  /*25c0*/  BSYNC B0 ;  /* 0x0000000000007941 */ /* 0x000fea0003800000 */
.L_x_4991:
        /* <DEDUP_REMOVED lines=19> */
.L_x_4995:
        /* <DEDUP_REMOVED lines=22> */
.L_x_4996:
[----:B------:R-:W-:Y:S05]  /*2860*/  BSYNC B0 ;  /* 0x0000000000007941 */ /* 0x000fea0003800000 */
.L_x_4994:
        /* <DEDUP_REMOVED lines=11> */
[----:B------:R-:W-:Y:S05]  /*2920*/  CALL.REL.NOINC `($__internal_34_$__cuda_sm20_div_s64) ;  /* 0x0000219000007944 */ /* 0x000fea0003c00000 */
[----:B------:R-:W-:-:S04]  /*2930*/  IADD3 R23, P0, RZ, -R20, RZ ;  /* 0x80000014ff177210 */ /* 0x000fc80007f1e0ff */
[----:B------:R-:W-:Y:S01]  /*2940*/  IADD3.X R19, RZ, ~R21, RZ, P0, !PT ;  /* 0x80000015ff137210 */ /* 0x000fe200007fe4ff */
[----:B------:R-:W-:-:S04]  /*2950*/  IMAD.WIDE.U32 R44, R4, R23, R44 ;  /* 0x00000017042c7225 */ /* 0x000fc800078e002c */
[----:B------:R-:W-:-:S04]  /*2960*/  IMAD R19, R19, R4, RZ ;  /* 0x0000000413137224 */ /* 0x000fc800078e02ff */
[----:B------:R-:W-:-:S05]  /*2970*/  IMAD R0, R0, R23, R19 ;  /* 0x0000001700007224 */ /* 0x000fca00078e0213 */
[----:B------:R-:W-:Y:S01]  /*2980*/  IADD3 R0, R45, R0, RZ ;  /* 0x000000002d007210 */ /* 0x000fe20007ffe0ff */
[----:B------:R-:W-:Y:S05]  /*2990*/  BRA `(.L_x_4999) ;  /* 0x0000016000007947 */ /* 0x000fea0003800000 */
.L_x_4998:
        /* <DEDUP_REMOVED lines=22> */
.L_x_4999:
[----:B------:R-:W-:Y:S05]  /*2b00*/  BSYNC B0 ;  /* 0x0000000000007941 */ /* 0x000fea0003800000 */
.L_x_4997:
        /* <DEDUP_REMOVED lines=38> */
[----:B------:R-:W-:Y:S05]  /*2d70*/  CALL.REL.NOINC `($__internal_34_$__cuda_sm20_div_s64) ;  /* 0x00001d4000007944 */ /* 0x000fea0003c00000 */
        /* <DEDUP_REMOVED lines=12> */
.L_x_5001:
        /* <DEDUP_REMOVED lines=23> */
.L_x_5002:
[----:B------:R-:W-:Y:S05]  /*2fb0*/  BSYNC B0 ;  /* 0x0000000000007941 */ /* 0x000fea0003800000 */
.L_x_5000:
        /* <DEDUP_REMOVED lines=18> */
.L_x_5004:
        /* <DEDUP_REMOVED lines=22> */
.L_x_5005:
[----:B------:R-:W-:Y:S05]  /*3240*/  BSYNC B0 ;  /* 0x0000000000007941 */ /* 0x000fea0003800000 */
.L_x_5003:
        /* <DEDUP_REMOVED lines=22> */
.L_x_5007:
        /* <DEDUP_REMOVED lines=23> */
.L_x_5008:
[----:B------:R-:W-:Y:S05]  /*3520*/  BSYNC B0 ;  /* 0x0000000000007941 */ /* 0x000fea0003800000 */
.L_x_5006:
        /* <DEDUP_REMOVED lines=38> */
.L_x_5010:
        /* <DEDUP_REMOVED lines=23> */
.L_x_5011:
[----:B------:R-:W-:Y:S05]  /*3900*/  BSYNC B0 ;  /* 0x0000000000007941 */ /* 0x000fea0003800000 */
.L_x_5009:
        /* <DEDUP_REMOVED lines=29> */
.L_x_5013:
        /* <DEDUP_REMOVED lines=23> */
.L_x_5014:
[----:B------:R-:W-:Y:S05]  /*3c50*/  BSYNC B0 ;  /* 0x0000000000007941 */ /* 0x000fea0003800000 */
.L_x_5012:
        /* <DEDUP_REMOVED lines=20> */
.L_x_4990:
[----:B------:R-:W-:-:S04]  /*3da0*/  LEA R2, P0, R40, c[0x0][0x200], 0x2 ;  /* 0x0000800028027a11 */ /* 0x000fc800078010ff */
[----:B------:R-:W-:-:S05]  /*3db0*/  LEA.HI.X R3, R40, c[0x0][0x204], R41, 0x2, P0 ;  /* 0x0000810028037a11 */ /* 0x000fca00000f1429 */
[----:B------:R0:W-:Y:S04]  /*3dc0*/  STG.E [R2.64], R31 ;  /* 0x0000001f02007986 */ /* 0x0001e8000c101908 */
.L_x_4989:
[----:B------:R-:W-:Y:S05]  /*3dd0*/  BSYNC B1 ;  /* 0x0000000000017941 */ /* 0x000fea0003800000 */
.L_x_4988:
        /* <DEDUP_REMOVED lines=54> */
.L_x_5017:
        /* <DEDUP_REMOVED lines=37> */
.L_x_5016:
        /* <DEDUP_REMOVED lines=25> */
.L_x_5018:
[----:B------:R-:W-:-:S13]  /*4520*/  ISETP.LT.OR P4, PT, R14, c[0x0][0x314], P4 ;  /* 0x0000c5000e007a0c */ /* 0x000fda0002781670 */
[----:B------:R-:W-:Y:S05]  /*4530*/  @!P4 BRA `(.L_x_5015) ;  /* 0x000000a00000c947 */ /* 0x000fea0003800000 */
[----:B------:R-:W-:Y:S01]  /*4540*/  ISETP.GE.AND P0, PT, R7, R16, PT ;  /* 0x000000100700720c */ /* 0x000fe20003f06270 */
[----:B------:R-:W-:-:S12]  /*4550*/  BSSY B0, `(.L_x_5019) ;  /* 0x0000003000007945 */ /* 0x000fd80003800000 */
[----:B------:R-:W-:Y:S05]  /*4560*/  @P0 BRA `(.L_x_5020) ;  /* 0x0000001000000947 */ /* 0x000fea0003800000 */
[----:B------:R0:W5:Y:S02]  /*4570*/  LDG.E.128 R8, [R22.64] ;  /* 0x0000000816087981 */ /* 0x000164000c1e1d00 */
.L_x_5020:
[----:B------:R-:W-:Y:S05]  /*4580*/  BSYNC B0 ;  /* 0x0000000000007941 */ /* 0x000fea0003800000 */
.L_x_5019:
[----:B------:R-:W1:Y:S02]  /*4590*/  LDS R5, [R6] ;  /* 0x0000000006057984 */ /* 0x000e640000000800 */
[C---:B-1---5:R-:W-:Y:S02]  /*45a0*/  FFMA.FTZ R4, R5.reuse, R8, R4 ;  /* 0x0000000805047223 */ /* 0x062fe40000010004 */
[C---:B------:R-:W-:Y:S02]  /*45b0*/  FFMA.FTZ R3, R5.reuse, R9, R3 ;  /* 0x0000000905037223 */ /* 0x040fe40000010003 */
[C---:B------:R-:W-:Y:S02]  /*45c0*/  FFMA.FTZ R2, R5.reuse, R10, R2 ;  /* 0x0000000a05027223 */ /* 0x040fe40000010002 */
[----:B------:R-:W-:Y:S02]  /*45d0*/  FFMA.FTZ R0, R5, R11, R0 ;  /* 0x0000000b05007223 */ /* 0x000fe40000010000 */
.L_x_5015:
        /* <DEDUP_REMOVED lines=78> */
        .weak           $__internal_34_$__cuda_sm20_div_s64
        .type           $__internal_34_$__cuda_sm20_div_s64,@function
        .size           $__internal_34_$__cuda_sm20_div_s64,(.L_x_7844 - $__internal_34_$__cuda_sm20_div_s64)
$__internal_34_$__cuda_sm20_div_s64:
        /* <DEDUP_REMOVED lines=83> */
[----:B------:R-:W-:Y:S05]  /*4ff0*/  RET.REL.NODEC R22 `(_ZN5flash32flash_fwd_splitkv_combine_kernelI23Flash_fwd_kernel_traitsILi64ELi64ELi128ELi4ELb0ELb0EN7cutlass10bfloat16_tE19Flash_kernel_traitsILi64ELi64ELi128ELi4ES3_EELi8ELi6ELb1EEEvNS_16Flash_fwd_paramsE) ;  /* 0xffffb00016007950 */ /* 0x000fea0003c3ffff */
.L_x_5021:
        /* <DEDUP_REMOVED lines=16> */
.L_x_7844:


//--------------------- .text._ZN5flash32flash_fwd_splitkv_combine_kernelI23Flash_fwd_kernel_traitsILi64ELi64ELi128ELi4ELb0ELb0EN7cutlass10bfloat16_tE19Flash_kernel_traitsILi64ELi64ELi128ELi4ES3_EELi8ELi5ELb1EEEvNS_16Flash_fwd_paramsE --------------------------
	.section	.text._ZN5flash32flash_fwd_splitkv_combine_kernelI23Flash_fwd_kernel_traitsILi64ELi64ELi128ELi4ELb0ELb0EN7cutlass10bfloat16_tE19Flash_kernel_traitsILi64ELi64ELi128ELi4ES3_EELi8ELi5ELb1EEEvNS_16Flash_fwd_paramsE,"ax",@progbits
	.sectioninfo	@"SHI_REGISTERS=58"
	.align	128
        .global         _ZN5flash32flash_fwd_splitkv_combine_kernelI23Flash_fwd_kernel_traitsILi64ELi64ELi128ELi4ELb0ELb0EN7cutlass10bfloat16_tE19Flash_kernel_traitsILi64ELi64ELi128ELi4ES3_EELi8ELi5ELb1EEEvNS_16Flash_fwd_paramsE
        .type           _ZN5flash32flash_fwd_splitkv_combine_kernelI23Flash_fwd_kernel_traitsILi64ELi64ELi128ELi4ELb0ELb0EN7cutlass10bfloat16_tE19Flash_kernel_traitsILi64ELi64ELi128ELi4ES3_EELi8ELi5ELb1EEEvNS_16Flash_fwd_paramsE,@function
        .size           _ZN5flash32flash_fwd_splitkv_combine_kernelI23Flash_fwd_kernel_traitsILi64ELi64ELi128ELi4ELb0ELb0EN7cutlass10bfloat16_tE19Flash_kernel_traitsILi64ELi64ELi128ELi4ES3_EELi8ELi5ELb1EEEvNS_16Flash_fwd_paramsE,(.L_x_7845 - _ZN5flash32flash_fwd_splitkv_combine_kernelI23Flash_fwd_kernel_traitsILi64ELi64ELi128ELi4ELb0ELb0EN7cutlass10bfloat16_tE19Flash_kernel_traitsILi64ELi64ELi128ELi4ES3_EELi8ELi5ELb1EEEvNS_16Flash_fwd_paramsE)
        .other          _ZN5flash32flash_fwd_splitkv_combine_kernelI23Flash_fwd_kernel_traitsILi64ELi64ELi128ELi4ELb0ELb0EN7cutlass10bfloat16_tE19Flash_kernel_traitsILi64ELi64ELi128ELi4ES3_EELi8ELi5ELb1EEEvNS_16Flash_fwd_paramsE,@"STO_CUDA_ENTRY STV_DEFAULT"
_ZN5flash32flash_fwd_splitkv_combine_kernelI23Flash_fwd_kernel_traitsILi64ELi64ELi128ELi4ELb0ELb0EN7cutlass10bfloat16_tE19Flash_kernel_traitsILi64ELi64ELi128ELi4ES3_EELi8ELi5ELb1EEEvNS_16Flash_fwd_paramsE:
.text._ZN5flash32flash_fwd_splitkv_combine_kernelI23Flash_fwd_kernel_traitsILi64ELi64ELi128ELi4ELb0ELb0EN7cutlass10bfloat16_tE19Flash_kernel_traitsILi64ELi64ELi128ELi4ES3_EELi8ELi5ELb1EEEvNS_16Flash_fwd_paramsE:
        /* <DEDUP_REMOVED lines=23> */
[----:B------:R-:W-:Y:S05]  /*0170*/  CALL.REL.NOINC `($__internal_35_$__cuda_sm20_div_s64) ;  /* 0x000045e000007944 */ /* 0x000fea0003c00000 */
[----:B------:R-:W-:Y:S05]  /*0180*/  BRA `(.L_x_5023) ;  /* 0x0000013000007947 */ /* 0x000fea0003800000 */
.L_x_5022:
        /* <DEDUP_REMOVED lines=19> */
.L_x_5023:
        /* <DEDUP_REMOVED lines=11> */
[----:B------:R-:W-:Y:S05]  /*0370*/  CALL.REL.NOINC `($__internal_35_$__cuda_sm20_div_s64) ;  /* 0x000043e000007944 */ /* 0x000fea0003c00000 */
[----:B------:R-:W-:Y:S02]  /*0380*/  MOV R32, R20 ;  /* 0x0000001400207202 */ /* 0x000fe40000000f00 */
[----:B------:R-:W-:Y:S01]  /*0390*/  MOV R33, R21 ;  /* 0x0000001500217202 */ /* 0x000fe20000000f00 */
[----:B------:R-:W-:Y:S05]  /*03a0*/  BRA `(.L_x_5026) ;  /* 0x0000013000007947 */ /* 0x000fea0003800000 */
.L_x_5025:
        /* <DEDUP_REMOVED lines=19> */
.L_x_5026:
[----:B------:R-:W-:Y:S05]  /*04e0*/  BSYNC B0 ;  /* 0x0000000000007941 */ /* 0x000fea0003800000 */
.L_x_5024:
        /* <DEDUP_REMOVED lines=42> */
.L_x_5028:
        /* <DEDUP_REMOVED lines=19> */
.L_x_5029:
[----:B------:R-:W-:Y:S05]  /*08c0*/  BSYNC B0 ;  /* 0x0000000000007941 */ /* 0x000fea0003800000 */
.L_x_5027:
        /* <DEDUP_REMOVED lines=73> */
[----:B------:R-:W-:Y:S02]  /*0d60*/  MOV R40, R20 ;  /* 0x0000001400287202 */ /* 0x000fe40000000f00 */
[----:B------:R-:W-:Y:S01]  /*0d70*/  MOV R41, R21 ;  /* 0x0000001500297202 */ /* 0x000fe20000000f00 */
[----:B------:R-:W-:Y:S05]  /*0d80*/  BRA `(.L_x_5032) ;  /* 0x0000013000007947 */ /* 0x000fea0003800000 */
.L_x_5031:
        /* <DEDUP_REMOVED lines=19> */
.L_x_5032:
[----:B------:R-:W-:Y:S05]  /*0ec0*/  BSYNC B0 ;  /* 0x0000000000007941 */ /* 0x000fea0003800000 */
.L_x_5030:
        /* <DEDUP_REMOVED lines=41> */
.L_x_5034:
        /* <DEDUP_REMOVED lines=19> */
.L_x_5035:
[----:B------:R-:W-:Y:S05]  /*1290*/  BSYNC B0 ;  /* 0x0000000000007941 */ /* 0x000fea0003800000 */
.L_x_5033:
        /* <DEDUP_REMOVED lines=232> */
[----:B------:R-:W-:Y:S05]  /*2120*/  CALL.REL.NOINC `($__internal_35_$__cuda_sm20_div_s64) ;  /* 0x0000263000007944 */ /* 0x000fea0003c00000 */
        /* <DEDUP_REMOVED lines=9> */
.L_x_5040:
        /* <DEDUP_REMOVED lines=22> */
.L_x_5041:
[----:B------:R-:W-:Y:S05]  /*2320*/  BSYNC B0 ;  /* 0x0000000000007941 */ /* 0x000fea0003800000 */
.L_x_5039:
        /* <DEDUP_REMOVED lines=19> */
.L_x_5043:
        /* <DEDUP_REMOVED lines=22> */
.L_x_5044:
[----:B------:R-:W-:Y:S05]  /*25c0*/  BSYNC B0 ;  /* 0x0000000000007941 */ /* 0x000fea0003800000 */
.L_x_5042:
        /* <DEDUP_REMOVED lines=11> */
[----:B------:R-:W-:Y:S05]  /*2680*/  CALL.REL.NOINC `($__internal_35_$__cuda_sm20_div_s64) ;  /* 0x000020d000007944 */ /* 0x000fea0003c00000 */
[----:B------:R-:W-:-:S04]  /*2690*/  IADD3 R19, P0, RZ, -R20, RZ ;  /* 0x80000014ff137210 */ /* 0x000fc80007f1e0ff */
[----:B------:R-:W-:Y:S01]  /*26a0*/  IADD3.X R18, RZ, ~R21, RZ, P0, !PT ;  /* 0x80000015ff127210 */ /* 0x000fe200007fe4ff */
[----:B------:R-:W-:-:S04]  /*26b0*/  IMAD.WIDE.U32 R42, R5, R19, R42 ;  /* 0x00000013052a7225 */ /* 0x000fc800078e002a */
[----:B------:R-:W-:-:S04]  /*26c0*/  IMAD R18, R18, R5, RZ ;  /* 0x0000000512127224 */ /* 0x000fc800078e02ff */
[----:B------:R-:W-:-:S05]  /*26d0*/  IMAD R4, R4, R19, R18 ;  /* 0x0000001304047224 */ /* 0x000fca00078e0212 */
[----:B------:R-:W-:Y:S01]  /*26e0*/  IADD3 R4, R43, R4, RZ ;  /* 0x000000042b047210 */ /* 0x000fe20007ffe0ff */
[----:B------:R-:W-:Y:S05]  /*26f0*/  BRA `(.L_x_5047) ;  /* 0x0000016000007947 */ /* 0x000fea0003800000 */
.L_x_5046:
        /* <DEDUP_REMOVED lines=22> */
.L_x_5047:
[----:B------:R-:W-:Y:S05]  /*2860*/  BSYNC B0 ;  /* 0x0000000000007941 */ /* 0x000fea0003800000 */
.L_x_5045:
        /* <DEDUP_REMOVED lines=38> */
[----:B------:R-:W-:Y:S05]  /*2ad0*/  CALL.REL.NOINC `($__internal_35_$__cuda_sm20_div_s64) ;  /* 0x00001c8000007944 */ /* 0x000fea0003c00000 */
        /* <DEDUP_REMOVED lines=12> */
.L_x_5049:
        /* <DEDUP_REMOVED lines=23> */
.L_x_5050:
[----:B------:R-:W-:Y:S05]  /*2d10*/  BSYNC B0 ;  /* 0x0000000000007941 */ /* 0x000fea0003800000 */
.L_x_5048:
        /* <DEDUP_REMOVED lines=18> */
.L_x_5052:
        /* <DEDUP_REMOVED lines=22> */
.L_x_5053:
[----:B------:R-:W-:Y:S05]  /*2fa0*/  BSYNC B0 ;  /* 0x0000000000007941 */ /* 0x000fea0003800000 */
.L_x_5051:
        /* <DEDUP_REMOVED lines=22> */
.L_x_5055:
        /* <DEDUP_REMOVED lines=23> */
.L_x_5056:
[----:B------:R-:W-:Y:S05]  /*3280*/  BSYNC B0 ;  /* 0x0000000000007941 */ /* 0x000fea0003800000 */
.L_x_5054:
        /* <DEDUP_REMOVED lines=38> */
.L_x_5058:
        /* <DEDUP_REMOVED lines=23> */
.L_x_5059:
[----:B------:R-:W-:Y:S05]  /*3660*/  BSYNC B0 ;  /* 0x0000000000007941 */ /* 0x000fea0003800000 */
.L_x_5057:
        /* <DEDUP_REMOVED lines=29> */
.L_x_5061:
        /* <DEDUP_REMOVED lines=23> */
.L_x_5062:
[----:B------:R-:W-:Y:S05]  /*39b0*/  BSYNC B0 ;  /* 0x0000000000007941 */ /* 0x000fea0003800000 */
.L_x_5060:
        /* <DEDUP_REMOVED lines=20> */
.L_x_5038:
[----:B------:R-:W-:-:S04]  /*3b00*/  LEA R2, P0, R38, c[0x0][0x200], 0x2 ;  /* 0x0000800026027a11 */ /* 0x000fc800078010ff */
[----:B------:R-:W-:-:S05]  /*3b10*/  LEA.HI.X R3, R38, c[0x0][0x204], R39, 0x2, P0 ;  /* 0x0000810026037a11 */ /* 0x000fca00000f1427 */
[----:B------:R0:W-:Y:S04]  /*3b20*/  STG.E [R2.64], R32 ;  /* 0x0000002002007986 */ /* 0x0001e8000c10190a */
.L_x_5037:
[----:B------:R-:W-:Y:S05]  /*3b30*/  BSYNC B1 ;  /* 0x0000000000017941 */ /* 0x000fea0003800000 */
.L_x_5036:
        /* <DEDUP_REMOVED lines=42> */
.L_x_5065:
        /* <DEDUP_REMOVED lines=37> */
.L_x_5064:
        /* <DEDUP_REMOVED lines=25> */
.L_x_5066:
[----:B------:R-:W-:-:S13]  /*41c0*/  ISETP.LT.OR P4, PT, R14, c[0x0][0x314], P4 ;  /* 0x0000c5000e007a0c */ /* 0x000fda0002781670 */
[----:B------:R-:W-:Y:S05]  /*41d0*/  @!P4 BRA `(.L_x_5063) ;  /* 0x000000a00000c947 */ /* 0x000fea0003800000 */
[----:B------:R-:W-:Y:S01]  /*41e0*/  ISETP.GE.AND P0, PT, R7, R16, PT ;  /* 0x000000100700720c */ /* 0x000fe20003f06270 */
[----:B------:R-:W-:-:S12]  /*41f0*/  BSSY B0, `(.L_x_5067) ;  /* 0x0000003000007945 */ /* 0x000fd80003800000 */
[----:B------:R-:W-:Y:S05]  /*4200*/  @P0 BRA `(.L_x_5068) ;  /* 0x0000001000000947 */ /* 0x000fea0003800000 */
[----:B------:R0:W5:Y:S02]  /*4210*/  LDG.E.128 R8, [R22.64] ;  /* 0x0000000a16087981 */ /* 0x000164000c1e1d00 */
.L_x_5068:
[----:B------:R-:W-:Y:S05]  /*4220*/  BSYNC B0 ;  /* 0x0000000000007941 */ /* 0x000fea0003800000 */
.L_x_5067:
[----:B------:R-:W1:Y:S02]  /*4230*/  LDS R5, [R6] ;  /* 0x0000000006057984 */ /* 0x000e640000000800 */
[C---:B-1---5:R-:W-:Y:S02]  /*4240*/  FFMA.FTZ R4, R5.reuse, R8, R4 ;  /* 0x0000000805047223 */ /* 0x062fe40000010004 */
[C---:B------:R-:W-:Y:S02]  /*4250*/  FFMA.FTZ R3, R5.reuse, R9, R3 ;  /* 0x0000000905037223 */ /* 0x040fe40000010003 */
[C---:B------:R-:W-:Y:S02]  /*4260*/  FFMA.FTZ R2, R5.reuse, R10, R2 ;  /* 0x0000000a05027223 */ /* 0x040fe40000010002 */
[----:B------:R-:W-:Y:S02]  /*4270*/  FFMA.FTZ R0, R5, R11, R0 ;  /* 0x0000000b05007223 */ /* 0x000fe40000010000 */
.L_x_5063:
        /* <DEDUP_REMOVED lines=78> */
        .weak           $__internal_35_$__cuda_sm20_div_s64
        .type           $__internal_35_$__cuda_sm20_div_s64,@function
        .size           $__internal_35_$__cuda_sm20_div_s64,(.L_x_7845 - $__internal_35_$__cuda_sm20_div_s64)
$__internal_35_$__cuda_sm20_div_s64:
        /* <DEDUP_REMOVED lines=83> */
[----:B------:R-:W-:Y:S05]  /*4c90*/  RET.REL.NODEC R22 `(_ZN5flash32flash_fwd_splitkv_combine_kernelI23Flash_fwd_kernel_traitsILi64ELi64ELi128ELi4ELb0ELb0EN7cutlass10bfloat16_tE19Flash_kernel_traitsILi64ELi64ELi128ELi4ES3_EELi8ELi5ELb1EEEvNS_16Flash_fwd_paramsE) ;  /* 0xffffb36016007950 */ /* 0x000fea0003c3ffff */
.L_x_5069:
        /* <DEDUP_REMOVED lines=14> */
.L_x_7845:


//--------------------- .text._ZN5flash32flash_fwd_splitkv_combine_kernelI23Flash_fwd_kernel_traitsILi64ELi64ELi128ELi4ELb0ELb0EN7cutlass10bfloat16_tE19Flash_kernel_traitsILi64ELi64ELi128ELi4ES3_EELi8ELi4ELb1EEEvNS_16Flash_fwd_paramsE --------------------------
	.section	.text._ZN5flash32flash_fwd_splitkv_combine_kernelI23Flash_fwd_kernel_traitsILi64ELi64ELi128ELi4ELb0ELb0EN7cutlass10bfloat16_tE19Flash_kernel_traitsILi64ELi64ELi128ELi4ES3_EELi8ELi4ELb1EEEvNS_16Flash_fwd_paramsE,"ax",@progbits
	.sectioninfo	@"SHI_REGISTERS=52"
	.align	128
        .global         _ZN5flash32flash_fwd_splitkv_combine_kernelI23Flash_fwd_kernel_traitsILi64ELi64ELi128ELi4ELb0ELb0EN7cutlass10bfloat16_tE19Flash_kernel_traitsILi64ELi64ELi128ELi4ES3_EELi8ELi4ELb1EEEvNS_16Flash_fwd_paramsE
        .type           _ZN5flash32flash_fwd_splitkv_combine_kernelI23Flash_fwd_kernel_traitsILi64ELi64ELi128ELi4ELb0ELb0EN7cutlass10bfloat16_tE19Flash_kernel_traitsILi64ELi64ELi128ELi4ES3_EELi8ELi4ELb1EEEvNS_16Flash_fwd_paramsE,@function
        .size           _ZN5flash32flash_fwd_splitkv_combine_kernelI23Flash_fwd_kernel_traitsILi64ELi64ELi128ELi4ELb0ELb0EN7cutlass10bfloat16_tE19Flash_kernel_traitsILi64ELi64ELi128ELi4ES3_EELi8ELi4ELb1EEEvNS_16Flash_fwd_paramsE,(.L_x_7846 - _ZN5flash32flash_fwd_splitkv_combine_kernelI23Flash_fwd_kernel_traitsILi64ELi64ELi128ELi4ELb0ELb0EN7cutlass10bfloat16_tE19Flash_kernel_traitsILi64ELi64ELi128ELi4ES3_EELi8ELi4ELb1EEEvNS_16Flash_fwd_paramsE)
        .other          _ZN5flash32flash_fwd_splitkv_combine_kernelI23Flash_fwd_kernel_traitsILi64ELi64ELi128ELi4ELb0ELb0EN7cutlass10bfloat16_tE19Flash_kernel_traitsILi64ELi64ELi128ELi4ES3_EELi8ELi4ELb1EEEvNS_16Flash_fwd_paramsE,@"STO_CUDA_ENTRY STV_DEFAULT"
_ZN5flash32flash_fwd_splitkv_combine_kernelI23Flash_fwd_kernel_traitsILi64ELi64ELi128ELi4ELb0ELb0EN7cutlass10bfloat16_tE19Flash_kernel_traitsILi64ELi64ELi128ELi4ES3_EELi8ELi4ELb1EEEvNS_16Flash_fwd_paramsE:
.text._ZN5flash32flash_fwd_splitkv_combine_kernelI23Flash_fwd_kernel_traitsILi64ELi64ELi128ELi4ELb0ELb0EN7cutlass10bfloat16_tE19Flash_kernel_traitsILi64ELi64ELi128ELi4ES3_EELi8ELi4ELb1EEEvNS_16Flash_fwd_paramsE:
        /* <DEDUP_REMOVED lines=23> */
[----:B------:R-:W-:Y:S05]  /*0170*/  CALL.REL.NOINC `($__internal_36_$__cuda_sm20_div_s64) ;  /* 0x0000454000007944 */ /* 0x000fea0003c00000 */
[----:B------:R-:W-:Y:S05]  /*0180*/  BRA `(.L_x_5071) ;  /* 0x0000013000007947 */ /* 0x000fea0003800000 */
.L_x_5070:
        /* <DEDUP_REMOVED lines=19> */
.L_x_5071:
        /* <DEDUP_REMOVED lines=12> */
[----:B------:R-:W-:Y:S05]  /*0380*/  CALL.REL.NOINC `($__internal_36_$__cuda_sm20_div_s64) ;  /* 0x0000433000007944 */ /* 0x000fea0003c00000 */
[----:B------:R-:W-:Y:S02]  /*0390*/  MOV R28, R20 ;  /* 0x00000014001c7202 */ /* 0x000fe40000000f00 */
[----:B------:R-:W-:Y:S01]  /*03a0*/  MOV R29, R21 ;  /* 0x00000015001d7202 */ /* 0x000fe20000000f00 */
[----:B------:R-:W-:Y:S05]  /*03b0*/  BRA `(.L_x_5074) ;  /* 0x0000013000007947 */ /* 0x000fea0003800000 */
.L_x_5073:
        /* <DEDUP_REMOVED lines=19> */
.L_x_5074:
[----:B------:R-:W-:Y:S05]  /*04f0*/  BSYNC B0 ;  /* 0x0000000000007941 */ /* 0x000fea0003800000 */
.L_x_5072:
        /* <DEDUP_REMOVED lines=43> */
.L_x_5076:
        /* <DEDUP_REMOVED lines=19> */
.L_x_5077:
[----:B------:R-:W-:Y:S05]  /*08e0*/  BSYNC B0 ;  /* 0x0000000000007941 */ /* 0x000fea0003800000 */
.L_x_5075:
        /* <DEDUP_REMOVED lines=74> */
[----:B------:R-:W-:Y:S02]  /*0d90*/  MOV R32, R20 ;  /* 0x0000001400207202 */ /* 0x000fe40000000f00 */
[----:B------:R-:W-:Y:S01]  /*0da0*/  MOV R33, R21 ;  /* 0x0000001500217202 */ /* 0x000fe20000000f00 */
[----:B------:R-:W-:Y:S05]  /*0db0*/  BRA `(.L_x_5080) ;  /* 0x0000013000007947 */ /* 0x000fea0003800000 */
.L_x_5079:
        /* <DEDUP_REMOVED lines=19> */
.L_x_5080:
[----:B------:R-:W-:Y:S05]  /*0ef0*/  BSYNC B0 ;  /* 0x0000000000007941 */ /* 0x000fea0003800000 */
.L_x_5078:
        /* <DEDUP_REMOVED lines=42> */
.L_x_5082:
        /* <DEDUP_REMOVED lines=19> */
.L_x_5083:
[----:B------:R-:W-:Y:S05]  /*12d0*/  BSYNC B0 ;  /* 0x0000000000007941 */ /* 0x000fea0003800000 */
.L_x_5081:
        /* <DEDUP_REMOVED lines=131> */
.L_x_5085:
[----:B------:R-:W-:Y:S05]  /*1b10*/  BSYNC B0 ;  /* 0x0000000000007941 */ /* 0x000fea0003800000 */
.L_x_5084:
        /* <DEDUP_REMOVED lines=95> */
.L_x_5090:
        /* <DEDUP_REMOVED lines=22> */
.L_x_5091:
[----:B------:R-:W-:Y:S05]  /*2270*/  BSYNC B0 ;  /* 0x0000000000007941 */ /* 0x000fea0003800000 */
.L_x_5089:
[----:B------:R-:W-:Y:S01]  /*2280*/  LOP3.LUT R19, R17, R0, RZ, 0xfc, !PT ;  /* 0x0000000011137212 */ /* 0x000fe200078efcff */
[----:B------:R-:W-:Y:S03]  /*2290*/  BSSY B0, `(.L_x_5092) ;  /* 0x0000028000007945 */ /* 0x000fe60003800000 */
[----:B------:R-:W-:-:S13]  /*22a0*/  ISETP.NE.U32.AND P0, PT, R19, RZ, PT ;  /* 0x000000ff1300720c */ /* 0x000fda0003f05070 */
[----:B------:R-:W-:Y:S05]  /*22b0*/  @!P0 BRA `(.L_x_5093) ;  /* 0x000000f000008947 */ /* 0x000fea0003800000 */
[----:B------:R-:W-:Y:S01]  /*22c0*/  IMAD.MOV.U32 R24, RZ, RZ, R30 ;  /* 0x000000ffff187224 */ /* 0x000fe200078e001e */
[----:B------:R-:W-:Y:S02]  /*22d0*/  MOV R23, R0 ;  /* 0x0000000000177202 */ /* 0x000fe40000000f00 */
[----:B------:R-:W-:Y:S02]  /*22e0*/  MOV R22, 0x2300 ;  /* 0x0000230000167802 */ /* 0x000fe40000000f00 */
[----:B------:R-:W-:Y:S05]  /*22f0*/  CALL.REL.NOINC `($__internal_36_$__cuda_sm20_div_s64) ;  /* 0x000023c000007944 */ /* 0x000fea0003c00000 */
        /* <DEDUP_REMOVED lines=11> */
.L_x_5093:
        /* <DEDUP_REMOVED lines=22> */
.L_x_5094:
[----:B------:R-:W-:Y:S05]  /*2510*/  BSYNC B0 ;  /* 0x0000000000007941 */ /* 0x000fea0003800000 */
.L_x_5092:
        /* <DEDUP_REMOVED lines=11> */
[----:B------:R-:W-:Y:S05]  /*25d0*/  CALL.REL.NOINC `($__internal_36_$__cuda_sm20_div_s64) ;  /* 0x000020e000007944 */ /* 0x000fea0003c00000 */
[----:B------:R-:W-:-:S04]  /*25e0*/  IADD3 R17, P0, RZ, -R20, RZ ;  /* 0x80000014ff117210 */ /* 0x000fc80007f1e0ff */
[----:B------:R-:W-:Y:S01]  /*25f0*/  IADD3.X R18, RZ, ~R21, RZ, P0, !PT ;  /* 0x80000015ff127210 */ /* 0x000fe200007fe4ff */
[----:B------:R-:W-:-:S04]  /*2600*/  IMAD.WIDE.U32 R36, R5, R17, R36 ;  /* 0x0000001105247225 */ /* 0x000fc800078e0024 */
[----:B------:R-:W-:-:S04]  /*2610*/  IMAD R18, R18, R5, RZ ;  /* 0x0000000512127224 */ /* 0x000fc800078e02ff */
[----:B------:R-:W-:-:S05]  /*2620*/  IMAD R4, R4, R17, R18 ;  /* 0x0000001104047224 */ /* 0x000fca00078e0212 */
[----:B------:R-:W-:Y:S01]  /*2630*/  IADD3 R4, R37, R4, RZ ;  /* 0x0000000425047210 */ /* 0x000fe20007ffe0ff */
[----:B------:R-:W-:Y:S05]  /*2640*/  BRA `(.L_x_5097) ;  /* 0x0000016000007947 */ /* 0x000fea0003800000 */
.L_x_5096:
        /* <DEDUP_REMOVED lines=22> */
.L_x_5097:
[----:B------:R-:W-:Y:S05]  /*27b0*/  BSYNC B0 ;  /* 0x0000000000007941 */ /* 0x000fea0003800000 */
.L_x_5095:
        /* <DEDUP_REMOVED lines=38> */
[----:B------:R-:W-:Y:S05]  /*2a20*/  CALL.REL.NOINC `($__internal_36_$__cuda_sm20_div_s64) ;  /* 0x00001c9000007944 */ /* 0x000fea0003c00000 */
        /* <DEDUP_REMOVED lines=12> */
.L_x_5099:
        /* <DEDUP_REMOVED lines=23> */
.L_x_5100:
[----:B------:R-:W-:Y:S05]  /*2c60*/  BSYNC B0 ;  /* 0x0000000000007941 */ /* 0x000fea0003800000 */
.L_x_5098:
        /* <DEDUP_REMOVED lines=19> */
.L_x_5102:
        /* <DEDUP_REMOVED lines=22> */
.L_x_5103:
[----:B------:R-:W-:Y:S05]  /*2f00*/  BSYNC B0 ;  /* 0x0000000000007941 */ /* 0x000fea0003800000 */
.L_x_5101:
        /* <DEDUP_REMOVED lines=20> */
.L_x_5105:
        /* <DEDUP_REMOVED lines=23> */
.L_x_5106:
[----:B------:R-:W-:Y:S05]  /*31c0*/  BSYNC B0 ;  /* 0x0000000000007941 */ /* 0x000fea0003800000 */
.L_x_5104:
        /* <DEDUP_REMOVED lines=25> */
[----:B------:R-:W-:Y:S05]  /*3360*/  CALL.REL.NOINC `($__internal_36_$__cuda_sm20_div_s64) ;  /* 0x0000135000007944 */ /* 0x000fea0003c00000 */
        /* <DEDUP_REMOVED lines=12> */
.L_x_5108:
        /* <DEDUP_REMOVED lines=23> */
.L_x_5109:
[----:B------:R-:W-:Y:S05]  /*35a0*/  BSYNC B0 ;  /* 0x0000000000007941 */ /* 0x000fea0003800000 */
.L_x_5107:
        /* <DEDUP_REMOVED lines=29> */
.L_x_5111:
        /* <DEDUP_REMOVED lines=23> */
.L_x_5112:
[----:B------:R-:W-:Y:S05]  /*38f0*/  BSYNC B0 ;  /* 0x0000000000007941 */ /* 0x000fea0003800000 */
.L_x_5110:
        /* <DEDUP_REMOVED lines=20> */
.L_x_5088:
[----:B------:R-:W-:-:S04]  /*3a40*/  LEA R2, P0, R36, c[0x0][0x200], 0x2 ;  /* 0x0000800024027a11 */ /* 0x000fc800078010ff */
[----:B------:R-:W-:-:S05]  /*3a50*/  LEA.HI.X R3, R36, c[0x0][0x204], R37, 0x2, P0 ;  /* 0x0000810024037a11 */ /* 0x000fca00000f1425 */
[----:B------:R0:W-:Y:S04]  /*3a60*/  STG.E [R2.64], R28 ;  /* 0x0000001c02007986 */ /* 0x0001e8000c10190a */
.L_x_5087:
[----:B------:R-:W-:Y:S05]  /*3a70*/  BSYNC B1 ;  /* 0x0000000000017941 */ /* 0x000fea0003800000 */
.L_x_5086:
        /* <DEDUP_REMOVED lines=44> */
.L_x_5115:
        /* <DEDUP_REMOVED lines=37> */
.L_x_5114:
        /* <DEDUP_REMOVED lines=25> */
.L_x_5116:
[----:B------:R-:W-:-:S13]  /*4120*/  ISETP.LT.OR P4, PT, R14, c[0x0][0x314], P4 ;  /* 0x0000c5000e007a0c */ /* 0x000fda0002781670 */
[----:B------:R-:W-:Y:S05]  /*4130*/  @!P4 BRA `(.L_x_5113) ;  /* 0x000000a00000c947 */ /* 0x000fea0003800000 */
[----:B------:R-:W-:Y:S01]  /*4140*/  ISETP.GE.AND P0, PT, R12, R15, PT ;  /* 0x0000000f0c00720c */ /* 0x000fe20003f06270 */
[----:B------:R-:W-:-:S12]  /*4150*/  BSSY B0, `(.L_x_5117) ;  /* 0x0000003000007945 */ /* 0x000fd80003800000 */
[----:B------:R-:W-:Y:S05]  /*4160*/  @P0 BRA `(.L_x_5118) ;  /* 0x0000001000000947 */ /* 0x000fea0003800000 */
[----:B------:R0:W5:Y:S02]  /*4170*/  LDG.E.128 R8, [R22.64] ;  /* 0x0000000a16087981 */ /* 0x000164000c1e1d00 */
.L_x_5118:
[----:B------:R-:W-:Y:S05]  /*4180*/  BSYNC B0 ;  /* 0x0000000000007941 */ /* 0x000fea0003800000 */
.L_x_5117:
[----:B------:R-:W1:Y:S02]  /*4190*/  LDS R5, [R6] ;  /* 0x0000000006057984 */ /* 0x000e640000000800 */
[C---:B-1---5:R-:W-:Y:S02]  /*41a0*/  FFMA.FTZ R4, R5.reuse, R8, R4 ;  /* 0x0000000805047223 */ /* 0x062fe40000010004 */
[C---:B------:R-:W-:Y:S02]  /*41b0*/  FFMA.FTZ R3, R5.reuse, R9, R3 ;  /* 0x0000000905037223 */ /* 0x040fe40000010003 */
[C---:B------:R-:W-:Y:S02]  /*41c0*/  FFMA.FTZ R2, R5.reuse, R10, R2 ;  /* 0x0000000a05027223 */ /* 0x040fe40000010002 */
[----:B------:R-:W-:Y:S02]  /*41d0*/  FFMA.FTZ R0, R5, R11, R0 ;  /* 0x0000000b05007223 */ /* 0x000fe40000010000 */
.L_x_5113:
        /* <DEDUP_REMOVED lines=78> */
        .weak           $__internal_36_$__cuda_sm20_div_s64
        .type           $__internal_36_$__cuda_sm20_div_s64,@function
        .size           $__internal_36_$__cuda_sm20_div_s64,(.L_x_7846 - $__internal_36_$__cuda_sm20_div_s64)
$__internal_36_$__cuda_sm20_div_s64:
        /* <DEDUP_REMOVED lines=83> */
[----:B------:R-:W-:Y:S06]  /*4bf0*/  RET.REL.NODEC R26 `(_ZN5flash32flash_fwd_splitkv_combine_kernelI23Flash_fwd_kernel_traitsILi64ELi64ELi128ELi4ELb0ELb0EN7cutlass10bfloat16_tE19Flash_kernel_traitsILi64ELi64ELi128ELi4ES3_EELi8ELi4ELb1EEEvNS_16Flash_fwd_paramsE) ;  /* 0xffffb4001a007950 */ /* 0x000fec0003c3ffff */
.L_x_5119:
        /* <DEDUP_REMOVED lines=16> */
.L_x_7846:


//--------------------- .text._ZN5flash32flash_fwd_splitkv_combine_kernelI23Flash_fwd_kernel_traitsILi64ELi64ELi128ELi4ELb0ELb0EN7cutlass10bfloat16_tE19Flash_kernel_traitsILi64ELi64ELi128ELi4ES3_EELi8ELi3ELb1EEEvNS_16Flash_fwd_paramsE --------------------------
	.section	.text._ZN5flash32flash_fwd_splitkv_combine_kernelI23Flash_fwd_kernel_traitsILi64ELi64ELi128ELi4ELb0ELb0EN7cutlass10bfloat16_tE19Flash_kernel_traitsILi64ELi64ELi128ELi4ES3_EELi8ELi3ELb1EEEvNS_16Flash_fwd_paramsE,"ax",@progbits
	.sectioninfo	@"SHI_REGISTERS=54"
	.align	128
        .global         _ZN5flash32flash_fwd_splitkv_combine_kernelI23Flash_fwd_kernel_traitsILi64ELi64ELi128ELi4ELb0ELb0EN7cutlass10bfloat16_tE19Flash_kernel_traitsILi64ELi64ELi128ELi4ES3_EELi8ELi3ELb1EEEvNS_16Flash_fwd_paramsE
        .type           _ZN5flash32flash_fwd_splitkv_combine_kernelI23Flash_fwd_kernel_traitsILi64ELi64ELi128ELi4ELb0ELb0EN7cutlass10bfloat16_tE19Flash_kernel_traitsILi64ELi64ELi128ELi4ES3_EELi8ELi3ELb1EEEvNS_16Flash_fwd_paramsE,@function
        .size           _ZN5flash32flash_fwd_splitkv_combine_kernelI23Flash_fwd_kernel_traitsILi64ELi64ELi128ELi4ELb0ELb0EN7cutlass10bfloat16_tE19Flash_kernel_traitsILi64ELi64ELi128ELi4ES3_EELi8ELi3ELb1EEEvNS_16Flash_fwd_paramsE,(.L_x_7847 - _ZN5flash32flash_fwd_splitkv_combine_kernelI23Flash_fwd_kernel_traitsILi64ELi64ELi128ELi4ELb0ELb0EN7cutlass10bfloat16_tE19Flash_kernel_traitsILi64ELi64ELi128ELi4ES3_EELi8ELi3ELb1EEEvNS_16Flash_fwd_paramsE)
        .other          _ZN5flash32flash_fwd_splitkv_combine_kernelI23Flash_fwd_kernel_traitsILi64ELi64ELi128ELi4ELb0ELb0EN7cutlass10bfloat16_tE19Flash_kernel_traitsILi64ELi64ELi128ELi4ES3_EELi8ELi3ELb1EEEvNS_16Flash_fwd_paramsE,@"STO_CUDA_ENTRY STV_DEFAULT"
_ZN5flash32flash_fwd_splitkv_combine_kernelI23Flash_fwd_kernel_traitsILi64ELi64ELi128ELi4ELb0ELb0EN7cutlass10bfloat16_tE19Flash_kernel_traitsILi64ELi64ELi128ELi4ES3_EELi8ELi3ELb1EEEvNS_16Flash_fwd_paramsE:
.text._ZN5flash32flash_fwd_splitkv_combine_kernelI23Flash_fwd_kernel_traitsILi64ELi64ELi128ELi4ELb0ELb0EN7cutlass10bfloat16_tE19Flash_kernel_traitsILi64ELi64ELi128ELi4ES3_EELi8ELi3ELb1EEEvNS_16Flash_fwd_paramsE:
        /* <DEDUP_REMOVED lines=23> */
[----:B------:R-:W-:Y:S05]  /*0170*/  CALL.REL.NOINC `($__internal_37_$__cuda_sm20_div_s64) ;  /* 0x000044a000007944 */ /* 0x000fea0003c00000 */
[----:B------:R-:W-:Y:S01]  /*0180*/  MOV R24, R0 ;  /* 0x0000000000187202 */ /* 0x000fe20000000f00 */
[----:B------:R-:W-:Y:S05]  /*0190*/  BRA `(.L_x_5121) ;  /* 0x0000013000007947 */ /* 0x000fea0003800000 */
.L_x_5120:
        /* <DEDUP_REMOVED lines=19> */
.L_x_5121:
        /* <DEDUP_REMOVED lines=10> */
[----:B------:R-:W-:Y:S05]  /*0370*/  CALL.REL.NOINC `($__internal_37_$__cuda_sm20_div_s64) ;  /* 0x000042a000007944 */ /* 0x000fea0003c00000 */
[----:B------:R-:W-:Y:S02]  /*0380*/  MOV R12, R0 ;  /* 0x00000000000c7202 */ /* 0x000fe40000000f00 */
[----:B------:R-:W-:Y:S01]  /*0390*/  MOV R13, R25 ;  /* 0x00000019000d7202 */ /* 0x000fe20000000f00 */
[----:B------:R-:W-:Y:S05]  /*03a0*/  BRA `(.L_x_5124) ;  /* 0x0000013000007947 */ /* 0x000fea0003800000 */
.L_x_5123:
        /* <DEDUP_REMOVED lines=19> */
.L_x_5124:
[----:B------:R-:W-:Y:S05]  /*04e0*/  BSYNC B0 ;  /* 0x0000000000007941 */ /* 0x000fea0003800000 */
.L_x_5122:
        /* <DEDUP_REMOVED lines=44> */
.L_x_5126:
        /* <DEDUP_REMOVED lines=19> */
.L_x_5127:
[----:B------:R-:W-:Y:S05]  /*08e0*/  BSYNC B0 ;  /* 0x0000000000007941 */ /* 0x000fea0003800000 */
.L_x_5125:
        /* <DEDUP_REMOVED lines=71> */
[----:B------:R-:W-:Y:S05]  /*0d60*/  CALL.REL.NOINC `($__internal_37_$__cuda_sm20_div_s64) ;  /* 0x000038b000007944 */ /* 0x000fea0003c00000 */
[----:B------:R-:W-:Y:S02]  /*0d70*/  MOV R32, R0 ;  /* 0x0000000000207202 */ /* 0x000fe40000000f00 */
[----:B------:R-:W-:Y:S01]  /*0d80*/  MOV R33, R25 ;  /* 0x0000001900217202 */ /* 0x000fe20000000f00 */
[----:B------:R-:W-:Y:S05]  /*0d90*/  BRA `(.L_x_5130) ;  /* 0x0000013000007947 */ /* 0x000fea0003800000 */
.L_x_5129:
        /* <DEDUP_REMOVED lines=19> */
.L_x_5130:
[----:B------:R-:W-:Y:S05]  /*0ed0*/  BSYNC B0 ;  /* 0x0000000000007941 */ /* 0x000fea0003800000 */
.L_x_5128:
        /* <DEDUP_REMOVED lines=42> */
.L_x_5132:
        /* <DEDUP_REMOVED lines=19> */
.L_x_5133:
[----:B------:R-:W-:Y:S05]  /*12b0*/  BSYNC B0 ;  /* 0x0000000000007941 */ /* 0x000fea0003800000 */
.L_x_5131:
        /* <DEDUP_REMOVED lines=132> */
.L_x_5135:
[----:B------:R-:W-:Y:S05]  /*1b00*/  BSYNC B0 ;  /* 0x0000000000007941 */ /* 0x000fea0003800000 */
.L_x_5134:
        /* <DEDUP_REMOVED lines=85> */
.L_x_5140:
        /* <DEDUP_REMOVED lines=22> */
.L_x_5141:
[----:B------:R-:W-:Y:S05]  /*21c0*/  BSYNC B0 ;  /* 0x0000000000007941 */ /* 0x000fea0003800000 */
.L_x_5139:
        /* <DEDUP_REMOVED lines=8> */
[----:B------:R-:W-:Y:S05]  /*2250*/  CALL.REL.NOINC `($__internal_37_$__cuda_sm20_div_s64) ;  /* 0x000023c000007944 */ /* 0x000fea0003c00000 */
        /* <DEDUP_REMOVED lines=10> */
.L_x_5143:
        /* <DEDUP_REMOVED lines=22> */
.L_x_5144:
[----:B------:R-:W-:Y:S05]  /*2460*/  BSYNC B0 ;  /* 0x0000000000007941 */ /* 0x000fea0003800000 */
.L_x_5142:
        /* <DEDUP_REMOVED lines=11> */
[----:B------:R-:W-:Y:S05]  /*2520*/  CALL.REL.NOINC `($__internal_37_$__cuda_sm20_div_s64) ;  /* 0x000020f000007944 */ /* 0x000fea0003c00000 */
        /* <DEDUP_REMOVED lines=8> */
.L_x_5146:
        /* <DEDUP_REMOVED lines=22> */
.L_x_5147:
[----:B------:R-:W-:Y:S05]  /*2710*/  BSYNC B0 ;  /* 0x0000000000007941 */ /* 0x000fea0003800000 */
.L_x_5145:
        /* <DEDUP_REMOVED lines=50> */
.L_x_5149:
        /* <DEDUP_REMOVED lines=23> */
.L_x_5150:
[----:B------:R-:W-:Y:S05]  /*2bb0*/  BSYNC B0 ;  /* 0x0000000000007941 */ /* 0x000fea0003800000 */
.L_x_5148:
        /* <DEDUP_REMOVED lines=19> */
.L_x_5152:
        /* <DEDUP_REMOVED lines=22> */
.L_x_5153:
[----:B------:R-:W-:Y:S05]  /*2e50*/  BSYNC B0 ;  /* 0x0000000000007941 */ /* 0x000fea0003800000 */
.L_x_5151:
        /* <DEDUP_REMOVED lines=21> */
.L_x_5155:
        /* <DEDUP_REMOVED lines=23> */
.L_x_5156:
[----:B------:R-:W-:Y:S05]  /*3120*/  BSYNC B0 ;  /* 0x0000000000007941 */ /* 0x000fea0003800000 */
.L_x_5154:
        /* <DEDUP_REMOVED lines=38> */
.L_x_5158:
        /* <DEDUP_REMOVED lines=23> */
.L_x_5159:
[----:B------:R-:W-:Y:S05]  /*3500*/  BSYNC B0 ;  /* 0x0000000000007941 */ /* 0x000fea0003800000 */
.L_x_5157:
        /* <DEDUP_REMOVED lines=27> */
.L_x_5161:
        /* <DEDUP_REMOVED lines=23> */
.L_x_5162:
[----:B------:R-:W-:Y:S05]  /*3830*/  BSYNC B0 ;  /* 0x0000000000007941 */ /* 0x000fea0003800000 */
.L_x_5160:
        /* <DEDUP_REMOVED lines=20> */
.L_x_5138:
[----:B------:R-:W-:-:S04]  /*3980*/  LEA R2, P0, R34, c[0x0][0x200], 0x2 ;  /* 0x0000800022027a11 */ /* 0x000fc800078010ff */
[----:B------:R-:W-:-:S05]  /*3990*/  LEA.HI.X R3, R34, c[0x0][0x204], R35, 0x2, P0 ;  /* 0x0000810022037a11 */ /* 0x000fca00000f1423 */
[----:B------:R0:W-:Y:S04]  /*39a0*/  STG.E [R2.64], R28 ;  /* 0x0000001c02007986 */ /* 0x0001e8000c10190a */
.L_x_5137:
[----:B------:R-:W-:Y:S05]  /*39b0*/  BSYNC B1 ;  /* 0x0000000000017941 */ /* 0x000fea0003800000 */
.L_x_5136:
        /* <DEDUP_REMOVED lines=46> */
.L_x_5165:
        /* <DEDUP_REMOVED lines=37> */
.L_x_5164:
        /* <DEDUP_REMOVED lines=25> */
.L_x_5166:
[----:B------:R-:W-:-:S13]  /*4080*/  ISETP.LT.OR P4, PT, R13, c[0x0][0x314], P4 ;  /* 0x0000c5000d007a0c */ /* 0x000fda0002781670 */
[----:B------:R-:W-:Y:S05]  /*4090*/  @!P4 BRA `(.L_x_5163) ;  /* 0x000000a00000c947 */ /* 0x000fea0003800000 */
[----:B------:R-:W-:Y:S01]  /*40a0*/  ISETP.GE.AND P0, PT, R15, R14, PT ;  /* 0x0000000e0f00720c */ /* 0x000fe20003f06270 */
[----:B------:R-:W-:-:S12]  /*40b0*/  BSSY B0, `(.L_x_5167) ;  /* 0x0000003000007945 */ /* 0x000fd80003800000 */
[----:B------:R-:W-:Y:S05]  /*40c0*/  @P0 BRA `(.L_x_5168) ;  /* 0x0000001000000947 */ /* 0x000fea0003800000 */
[----:B------:R0:W5:Y:S02]  /*40d0*/  LDG.E.128 R8, [R22.64] ;  /* 0x0000000a16087981 */ /* 0x000164000c1e1d00 */
.L_x_5168:
[----:B------:R-:W-:Y:S05]  /*40e0*/  BSYNC B0 ;  /* 0x0000000000007941 */ /* 0x000fea0003800000 */
.L_x_5167:
[----:B------:R-:W1:Y:S02]  /*40f0*/  LDS R5, [R6] ;  /* 0x0000000006057984 */ /* 0x000e640000000800 */
[C---:B-1---5:R-:W-:Y:S02]  /*4100*/  FFMA.FTZ R4, R5.reuse, R8, R4 ;  /* 0x0000000805047223 */ /* 0x062fe40000010004 */
[C---:B------:R-:W-:Y:S02]  /*4110*/  FFMA.FTZ R3, R5.reuse, R9, R3 ;  /* 0x0000000905037223 */ /* 0x040fe40000010003 */
[C---:B------:R-:W-:Y:S02]  /*4120*/  FFMA.FTZ R2, R5.reuse, R10, R2 ;  /* 0x0000000a05027223 */ /* 0x040fe40000010002 */
[----:B------:R-:W-:Y:S02]  /*4130*/  FFMA.FTZ R0, R5, R11, R0 ;  /* 0x0000000b05007223 */ /* 0x000fe40000010000 */
.L_x_5163:
        /* <DEDUP_REMOVED lines=78> */
        .weak           $__internal_37_$__cuda_sm20_div_s64
        .type           $__internal_37_$__cuda_sm20_div_s64,@function
        .size           $__internal_37_$__cuda_sm20_div_s64,(.L_x_7847 - $__internal_37_$__cuda_sm20_div_s64)
$__internal_37_$__cuda_sm20_div_s64:
        /* <DEDUP_REMOVED lines=83> */
[----:B------:R-:W-:Y:S06]  /*4b50*/  RET.REL.NODEC R38 `(_ZN5flash32flash_fwd_splitkv_combine_kernelI23Flash_fwd_kernel_traitsILi64ELi64ELi128ELi4ELb0ELb0EN7cutlass10bfloat16_tE19Flash_kernel_traitsILi64ELi64ELi128ELi4ES3_EELi8ELi3ELb1EEEvNS_16Flash_fwd_paramsE) ;  /* 0xffffb4a026007950 */ /* 0x000fec0003c3ffff */
.L_x_5169:
        /* <DEDUP_REMOVED lines=10> */
.L_x_7847:


//--------------------- .text._ZN5flash32flash_fwd_splitkv_combine_kernelI23Flash_fwd_kernel_traitsILi64ELi64ELi128ELi4ELb0ELb0EN7cutlass10bfloat16_tE19Flash_kernel_traitsILi64ELi64ELi128ELi4ES3_EELi8ELi2ELb1EEEvNS_16Flash_fwd_paramsE --------------------------
	.section	.text._ZN5flash32flash_fwd_splitkv_combine_kernelI23Flash_fwd_kernel_traitsILi64ELi64ELi128ELi4ELb0ELb0EN7cutlass10bfloat16_tE19Flash_kernel_traitsILi64ELi64ELi128ELi4ES3_EELi8ELi2ELb1EEEvNS_16Flash_fwd_paramsE,"ax",@progbits
	.sectioninfo	@"SHI_REGISTERS=54"
	.align	128
        .global         _ZN5flash32flash_fwd_splitkv_combine_kernelI23Flash_fwd_kernel_traitsILi64ELi64ELi128ELi4ELb0ELb0EN7cutlass10bfloat16_tE19Flash_kernel_traitsILi64ELi64ELi128ELi4ES3_EELi8ELi2ELb1EEEvNS_16Flash_fwd_paramsE
        .type           _ZN5flash32flash_fwd_splitkv_combine_kernelI23Flash_fwd_kernel_traitsILi64ELi64ELi128ELi4ELb0ELb0EN7cutlass10bfloat16_tE19Flash_kernel_traitsILi64ELi64ELi128ELi4ES3_EELi8ELi2ELb1EEEvNS_16Flash_fwd_paramsE,@function
        .size           _ZN5flash32flash_fwd_splitkv_combine_kernelI23Flash_fwd_kernel_traitsILi64ELi64ELi128ELi4ELb0ELb0EN7cutlass10bfloat16_tE19Flash_kernel_traitsILi64ELi64ELi128ELi4ES3_EELi8ELi2ELb1EEEvNS_16Flash_fwd_paramsE,(.L_x_7848 - _ZN5flash32flash_fwd_splitkv_combine_kernelI23Flash_fwd_kernel_traitsILi64ELi64ELi128ELi4ELb0ELb0EN7cutlass10bfloat16_tE19Flash_kernel_traitsILi64ELi64ELi128ELi4ES3_EELi8ELi2ELb1EEEvNS_16Flash_fwd_paramsE)
        .other          _ZN5flash32flash_fwd_splitkv_combine_kernelI23Flash_fwd_kernel_traitsILi64ELi64ELi128ELi4ELb0ELb0EN7cutlass10bfloat16_tE19Flash_kernel_traitsILi64ELi64ELi128ELi4ES3_EELi8ELi2ELb1EEEvNS_16Flash_fwd_paramsE,@"STO_CUDA_ENTRY STV_DEFAULT"
_ZN5flash32flash_fwd_splitkv_combine_kernelI23Flash_fwd_kernel_traitsILi64ELi64ELi128ELi4ELb0ELb0EN7cutlass10bfloat16_tE19Flash_kernel_traitsILi64ELi64ELi128ELi4ES3_EELi8ELi2ELb1EEEvNS_16Flash_fwd_paramsE:
.text._ZN5flash32flash_fwd_splitkv_combine_kernelI23Flash_fwd_kernel_traitsILi64ELi64ELi128ELi4ELb0ELb0EN7cutlass10bfloat16_tE19Flash_kernel_traitsILi64ELi64ELi128ELi4ES3_EELi8ELi2ELb1EEEvNS_16Flash_fwd_paramsE:
        /* <DEDUP_REMOVED lines=23> */
[----:B------:R-:W-:Y:S05]  /*0170*/  CALL.REL.NOINC `($__internal_38_$__cuda_sm20_div_s64) ;  /* 0x0000448000007944 */ /* 0x000fea0003c00000 */
[----:B------:R-:W-:Y:S01]  /*0180*/  MOV R20, R0 ;  /* 0x0000000000147202 */ /* 0x000fe20000000f00 */
[----:B------:R-:W-:Y:S05]  /*0190*/  BRA `(.L_x_5171) ;  /* 0x0000013000007947 */ /* 0x000fea0003800000 */
.L_x_5170:
        /* <DEDUP_REMOVED lines=19> */
.L_x_5171:
        /* <DEDUP_REMOVED lines=10> */
[----:B------:R-:W-:Y:S05]  /*0370*/  CALL.REL.NOINC `($__internal_38_$__cuda_sm20_div_s64) ;  /* 0x0000428000007944 */ /* 0x000fea0003c00000 */
[----:B------:R-:W-:Y:S02]  /*0380*/  MOV R10, R0 ;  /* 0x00000000000a7202 */ /* 0x000fe40000000f00 */
[----:B------:R-:W-:Y:S01]  /*0390*/  MOV R11, R21 ;  /* 0x00000015000b7202 */ /* 0x000fe20000000f00 */
[----:B------:R-:W-:Y:S05]  /*03a0*/  BRA `(.L_x_5174) ;  /* 0x0000013000007947 */ /* 0x000fea0003800000 */
.L_x_5173:
        /* <DEDUP_REMOVED lines=19> */
.L_x_5174:
[----:B------:R-:W-:Y:S05]  /*04e0*/  BSYNC B0 ;  /* 0x0000000000007941 */ /* 0x000fea0003800000 */
.L_x_5172:
        /* <DEDUP_REMOVED lines=43> */
.L_x_5176:
        /* <DEDUP_REMOVED lines=19> */
.L_x_5177:
[----:B------:R-:W-:Y:S05]  /*08d0*/  BSYNC B0 ;  /* 0x0000000000007941 */ /* 0x000fea0003800000 */
.L_x_5175:
        /* <DEDUP_REMOVED lines=71> */
[----:B------:R-:W-:Y:S05]  /*0d50*/  CALL.REL.NOINC `($__internal_38_$__cuda_sm20_div_s64) ;  /* 0x000038a000007944 */ /* 0x000fea0003c00000 */
[----:B------:R-:W-:Y:S02]  /*0d60*/  MOV R38, R0 ;  /* 0x0000000000267202 */ /* 0x000fe40000000f00 */
[----:B------:R-:W-:Y:S01]  /*0d70*/  MOV R39, R21 ;  /* 0x0000001500277202 */ /* 0x000fe20000000f00 */
[----:B------:R-:W-:Y:S05]  /*0d80*/  BRA `(.L_x_5180) ;  /* 0x0000013000007947 */ /* 0x000fea0003800000 */
.L_x_5179:
        /* <DEDUP_REMOVED lines=19> */
.L_x_5180:
[----:B------:R-:W-:Y:S05]  /*0ec0*/  BSYNC B0 ;  /* 0x0000000000007941 */ /* 0x000fea0003800000 */
.L_x_5178:
        /* <DEDUP_REMOVED lines=40> */
[----:B------:R-:W-:Y:S02]  /*1150*/  MOV R22, R0 ;  /* 0x0000000000167202 */ /* 0x000fe40000000f00 */
[----:B------:R-:W-:Y:S01]  /*1160*/  MOV R23, R21 ;  /* 0x0000001500177202 */ /* 0x000fe20000000f00 */
[----:B------:R-:W-:Y:S05]  /*1170*/  BRA `(.L_x_5183) ;  /* 0x0000013000007947 */ /* 0x000fea0003800000 */
.L_x_5182:
        /* <DEDUP_REMOVED lines=19> */
.L_x_5183:
[----:B------:R-:W-:Y:S05]  /*12b0*/  BSYNC B0 ;  /* 0x0000000000007941 */ /* 0x000fea0003800000 */
.L_x_5181:
        /* <DEDUP_REMOVED lines=131> */
.L_x_5185:
[----:B------:R-:W-:Y:S05]  /*1af0*/  BSYNC B0 ;  /* 0x0000000000007941 */ /* 0x000fea0003800000 */
.L_x_5184:
        /* <DEDUP_REMOVED lines=85> */
.L_x_5190:
        /* <DEDUP_REMOVED lines=23> */
.L_x_5191:
[----:B------:R-:W-:Y:S05]  /*21c0*/  BSYNC B0 ;  /* 0x0000000000007941 */ /* 0x000fea0003800000 */
.L_x_5189:
        /* <DEDUP_REMOVED lines=8> */
[----:B------:R-:W-:Y:S05]  /*2250*/  CALL.REL.NOINC `($__internal_38_$__cuda_sm20_div_s64) ;  /* 0x000023a000007944 */ /* 0x000fea0003c00000 */
        /* <DEDUP_REMOVED lines=10> */
.L_x_5193:
        /* <DEDUP_REMOVED lines=22> */
.L_x_5194:
[----:B------:R-:W-:Y:S05]  /*2460*/  BSYNC B0 ;  /* 0x0000000000007941 */ /* 0x000fea0003800000 */
.L_x_5192:
        /* <DEDUP_REMOVED lines=12> */
[----:B------:R-:W-:Y:S05]  /*2530*/  CALL.REL.NOINC `($__internal_38_$__cuda_sm20_div_s64) ;  /* 0x000020c000007944 */ /* 0x000fea0003c00000 */
        /* <DEDUP_REMOVED lines=12> */
.L_x_5196:
        /* <DEDUP_REMOVED lines=22> */
.L_x_5197:
[----:B------:R-:W-:Y:S05]  /*2760*/  BSYNC B0 ;  /* 0x0000000000007941 */ /* 0x000fea0003800000 */
.L_x_5195:
        /* <DEDUP_REMOVED lines=33> */
[----:B------:R-:W-:Y:S05]  /*2980*/  CALL.REL.NOINC `($__internal_38_$__cuda_sm20_div_s64) ;  /* 0x00001c7000007944 */ /* 0x000fea0003c00000 */
        /* <DEDUP_REMOVED lines=11> */
.L_x_5199:
        /* <DEDUP_REMOVED lines=23> */
.L_x_5200:
[----:B------:R-:W-:Y:S05]  /*2bb0*/  BSYNC B0 ;  /* 0x0000000000007941 */ /* 0x000fea0003800000 */
.L_x_5198:
        /* <DEDUP_REMOVED lines=19> */
.L_x_5202:
        /* <DEDUP_REMOVED lines=22> */
.L_x_5203:
[----:B------:R-:W-:Y:S05]  /*2e50*/  BSYNC B0 ;  /* 0x0000000000007941 */ /* 0x000fea0003800000 */
.L_x_5201:
        /* <DEDUP_REMOVED lines=22> */
.L_x_5205:
        /* <DEDUP_REMOVED lines=23> */
.L_x_5206:
[----:B------:R-:W-:Y:S05]  /*3130*/  BSYNC B0 ;  /* 0x0000000000007941 */ /* 0x000fea0003800000 */
.L_x_5204:
        /* <DEDUP_REMOVED lines=38> */
.L_x_5208:
        /* <DEDUP_REMOVED lines=23> */
.L_x_5209:
[----:B------:R-:W-:Y:S05]  /*3510*/  BSYNC B0 ;  /* 0x0000000000007941 */ /* 0x000fea0003800000 */
.L_x_5207:
        /* <DEDUP_REMOVED lines=27> */
.L_x_5211:
        /* <DEDUP_REMOVED lines=23> */
.L_x_5212:
[----:B------:R-:W-:Y:S05]  /*3840*/  BSYNC B0 ;  /* 0x0000000000007941 */ /* 0x000fea0003800000 */
.L_x_5210:
        /* <DEDUP_REMOVED lines=20> */
.L_x_5188:
[----:B------:R-:W-:-:S04]  /*3990*/  LEA R2, P0, R32, c[0x0][0x200], 0x2 ;  /* 0x0000800020027a11 */ /* 0x000fc800078010ff */
[----:B------:R-:W-:-:S05]  /*39a0*/  LEA.HI.X R3, R32, c[0x0][0x204], R33, 0x2, P0 ;  /* 0x0000810020037a11 */ /* 0x000fca00000f1421 */
[----:B------:R0:W-:Y:S04]  /*39b0*/  STG.E [R2.64], R28 ;  /* 0x0000001c02007986 */ /* 0x0001e8000c101908 */
.L_x_5187:
[----:B------:R-:W-:Y:S05]  /*39c0*/  BSYNC B1 ;  /* 0x0000000000017941 */ /* 0x000fea0003800000 */
.L_x_5186:
        /* <DEDUP_REMOVED lines=45> */
.L_x_5215:
        /* <DEDUP_REMOVED lines=37> */
.L_x_5214:
        /* <DEDUP_REMOVED lines=25> */
.L_x_5216:
[----:B------:R-:W-:-:S13]  /*4080*/  ISETP.LT.OR P4, PT, R14, c[0x0][0x314], P4 ;  /* 0x0000c5000e007a0c */ /* 0x000fda0002781670 */
[----:B------:R-:W-:Y:S05]  /*4090*/  @!P4 BRA `(.L_x_5213) ;  /* 0x000000a00000c947 */ /* 0x000fea0003800000 */
[----:B------:R-:W-:Y:S01]  /*40a0*/  ISETP.GE.AND P0, PT, R16, R15, PT ;  /* 0x0000000f1000720c */ /* 0x000fe20003f06270 */
[----:B------:R-:W-:-:S12]  /*40b0*/  BSSY B0, `(.L_x_5217) ;  /* 0x0000003000007945 */ /* 0x000fd80003800000 */
[----:B------:R-:W-:Y:S05]  /*40c0*/  @P0 BRA `(.L_x_5218) ;  /* 0x0000001000000947 */ /* 0x000fea0003800000 */
[----:B------:R0:W5:Y:S02]  /*40d0*/  LDG.E.128 R8, [R24.64] ;  /* 0x0000000818087981 */ /* 0x000164000c1e1d00 */
.L_x_5218:
[----:B------:R-:W-:Y:S05]  /*40e0*/  BSYNC B0 ;  /* 0x0000000000007941 */ /* 0x000fea0003800000 */
.L_x_5217:
[----:B------:R-:W1:Y:S02]  /*40f0*/  LDS R5, [R6] ;  /* 0x0000000006057984 */ /* 0x000e640000000800 */
[C---:B-1---5:R-:W-:Y:S02]  /*4100*/  FFMA.FTZ R4, R5.reuse, R8, R4 ;  /* 0x0000000805047223 */ /* 0x062fe40000010004 */
[C---:B------:R-:W-:Y:S02]  /*4110*/  FFMA.FTZ R3, R5.reuse, R9, R3 ;  /* 0x0000000905037223 */ /* 0x040fe40000010003 */
[C---:B------:R-:W-:Y:S02]  /*4120*/  FFMA.FTZ R2, R5.reuse, R10, R2 ;  /* 0x0000000a05027223 */ /* 0x040fe40000010002 */
[----:B------:R-:W-:Y:S02]  /*4130*/  FFMA.FTZ R0, R5, R11, R0 ;  /* 0x0000000b05007223 */ /* 0x000fe40000010000 */
.L_x_5213:
        /* <DEDUP_REMOVED lines=76> */
        .weak           $__internal_38_$__cuda_sm20_div_s64
        .type           $__internal_38_$__cuda_sm20_div_s64,@function
        .size           $__internal_38_$__cuda_sm20_div_s64,(.L_x_7848 - $__internal_38_$__cuda_sm20_div_s64)
$__internal_38_$__cuda_sm20_div_s64:
        /* <DEDUP_REMOVED lines=83> */
[----:B------:R-:W-:Y:S06]  /*4b30*/  RET.REL.NODEC R40 `(_ZN5flash32flash_fwd_splitkv_combine_kernelI23Flash_fwd_kernel_traitsILi64ELi64ELi128ELi4ELb0ELb0EN7cutlass10bfloat16_tE19Flash_kernel_traitsILi64ELi64ELi128ELi4ES3_EELi8ELi2ELb1EEEvNS_16Flash_fwd_paramsE) ;  /* 0xffffb4c028007950 */ /* 0x000fec0003c3ffff */
.L_x_5219:
        /* <DEDUP_REMOVED lines=12> */
.L_x_7848:


//--------------------- .text._ZN5flash32flash_fwd_splitkv_combine_kernelI23Flash_fwd_kernel_traitsILi64ELi64ELi128ELi4ELb0ELb0EN7cutlass10bfloat16_tE19Flash_kernel_traitsILi64ELi64ELi128ELi4ES3_EELi8ELi1ELb1EEEvNS_16Flash_fwd_paramsE --------------------------
	.section	.text._ZN5flash32flash_fwd_splitkv_combine_kernelI23Flash_fwd_kernel_traitsILi64ELi64ELi128ELi4ELb0ELb0EN7cutlass10bfloat16_tE19Flash_kernel_traitsILi64ELi64ELi128ELi4ES3_EELi8ELi1ELb1EEEvNS_16Flash_fwd_paramsE,"ax",@progbits
	.sectioninfo	@"SHI_REGISTERS=54"
	.align	128
        .global         _ZN5flash32flash_fwd_splitkv_combine_kernelI23Flash_fwd_kernel_traitsILi64ELi64ELi128ELi4ELb0ELb0EN7cutlass10bfloat16_tE19Flash_kernel_traitsILi64ELi64ELi128ELi4ES3_EELi8ELi1ELb1EEEvNS_16Flash_fwd_paramsE
        .type           _ZN5flash32flash_fwd_splitkv_combine_kernelI23Flash_fwd_kernel_traitsILi64ELi64ELi128ELi4ELb0ELb0EN7cutlass10bfloat16_tE19Flash_kernel_traitsILi64ELi64ELi128ELi4ES3_EELi8ELi1ELb1EEEvNS_16Flash_fwd_paramsE,@function
        .size           _ZN5flash32flash_fwd_splitkv_combine_kernelI23Flash_fwd_kernel_traitsILi64ELi64ELi128ELi4ELb0ELb0EN7cutlass10bfloat16_tE19Flash_kernel_traitsILi64ELi64ELi128ELi4ES3_EELi8ELi1ELb1EEEvNS_16Flash_fwd_paramsE,(.L_x_7849 - _ZN5flash32flash_fwd_splitkv_combine_kernelI23Flash_fwd_kernel_traitsILi64ELi64ELi128ELi4ELb0ELb0EN7cutlass10bfloat16_tE19Flash_kernel_traitsILi64ELi64ELi128ELi4ES3_EELi8ELi1ELb1EEEvNS_16Flash_fwd_paramsE)
        .other          _ZN5flash32flash_fwd_splitkv_combine_kernelI23Flash_fwd_kernel_traitsILi64ELi64ELi128ELi4ELb0ELb0EN7cutlass10bfloat16_tE19Flash_kernel_traitsILi64ELi64ELi128ELi4ES3_EELi8ELi1ELb1EEEvNS_16Flash_fwd_paramsE,@"STO_CUDA_ENTRY STV_DEFAULT"
_ZN5flash32flash_fwd_splitkv_combine_kernelI23Flash_fwd_kernel_traitsILi64ELi64ELi128ELi4ELb0ELb0EN7cutlass10bfloat16_tE19Flash_kernel_traitsILi64ELi64ELi128ELi4ES3_EELi8ELi1ELb1EEEvNS_16Flash_fwd_paramsE:
.text._ZN5flash32flash_fwd_splitkv_combine_kernelI23Flash_fwd_kernel_traitsILi64ELi64ELi128ELi4ELb0ELb0EN7cutlass10bfloat16_tE19Flash_kernel_traitsILi64ELi64ELi128ELi4ES3_EELi8ELi1ELb1EEEvNS_16Flash_fwd_paramsE:
        /* <DEDUP_REMOVED lines=23> */
[----:B------:R-:W-:Y:S05]  /*0170*/  CALL.REL.NOINC `($__internal_39_$__cuda_sm20_div_s64) ;  /* 0x0000458000007944 */ /* 0x000fea0003c00000 */
[----:B------:R-:W-:Y:S02]  /*0180*/  MOV R8, R0 ;  /* 0x0000000000087202 */ /* 0x000fe40000000f00 */
[----:B------:R-:W-:Y:S01]  /*0190*/  MOV R9, R23 ;  /* 0x0000001700097202 */ /* 0x000fe20000000f00 */
[----:B------:R-:W-:Y:S05]  /*01a0*/  BRA `(.L_x_5221) ;  /* 0x0000013000007947 */ /* 0x000fea0003800000 */
.L_x_5220:
        /* <DEDUP_REMOVED lines=19> */
.L_x_5221:
        /* <DEDUP_REMOVED lines=17> */
.L_x_5223:
        /* <DEDUP_REMOVED lines=19> */
.L_x_5224:
[----:B------:R-:W-:Y:S05]  /*0520*/  BSYNC B0 ;  /* 0x0000000000007941 */ /* 0x000fea0003800000 */
.L_x_5222:
        /* <DEDUP_REMOVED lines=45> */
.L_x_5226:
        /* <DEDUP_REMOVED lines=19> */
.L_x_5227:
[----:B------:R-:W-:Y:S05]  /*0930*/  BSYNC B0 ;  /* 0x0000000000007941 */ /* 0x000fea0003800000 */
.L_x_5225:
        /* <DEDUP_REMOVED lines=78> */
.L_x_5229:
        /* <DEDUP_REMOVED lines=19> */
.L_x_5230:
[----:B------:R-:W-:Y:S05]  /*0f50*/  BSYNC B0 ;  /* 0x0000000000007941 */ /* 0x000fea0003800000 */
.L_x_5228:
        /* <DEDUP_REMOVED lines=43> */
.L_x_5232:
        /* <DEDUP_REMOVED lines=19> */
.L_x_5233:
[----:B------:R-:W-:Y:S05]  /*1340*/  BSYNC B0 ;  /* 0x0000000000007941 */ /* 0x000fea0003800000 */
.L_x_5231:
        /* <DEDUP_REMOVED lines=133> */
.L_x_5235:
[----:B------:R-:W-:Y:S05]  /*1ba0*/  BSYNC B0 ;  /* 0x0000000000007941 */ /* 0x000fea0003800000 */
.L_x_5234:
        /* <DEDUP_REMOVED lines=73> */
[----:B------:R-:W-:Y:S05]  /*2040*/  CALL.REL.NOINC `($__internal_39_$__cuda_sm20_div_s64) ;  /* 0x000026b000007944 */ /* 0x000fea0003c00000 */
        /* <DEDUP_REMOVED lines=10> */
.L_x_5240:
        /* <DEDUP_REMOVED lines=23> */
.L_x_5241:
[----:B------:R-:W-:Y:S05]  /*2260*/  BSYNC B0 ;  /* 0x0000000000007941 */ /* 0x000fea0003800000 */
.L_x_5239:
        /* <DEDUP_REMOVED lines=22> */
.L_x_5243:
        /* <DEDUP_REMOVED lines=22> */
.L_x_5244:
[----:B------:R-:W-:Y:S05]  /*2530*/  BSYNC B0 ;  /* 0x0000000000007941 */ /* 0x000fea0003800000 */
.L_x_5242:
        /* <DEDUP_REMOVED lines=22> */
.L_x_5246:
        /* <DEDUP_REMOVED lines=22> */
.L_x_5247:
[----:B------:R-:W-:Y:S05]  /*2800*/  BSYNC B0 ;  /* 0x0000000000007941 */ /* 0x000fea0003800000 */
.L_x_5245:
        /* <DEDUP_REMOVED lines=33> */
[----:B------:R-:W-:Y:S05]  /*2a20*/  CALL.REL.NOINC `($__internal_39_$__cuda_sm20_div_s64) ;  /* 0x00001cd000007944 */ /* 0x000fea0003c00000 */
        /* <DEDUP_REMOVED lines=11> */
.L_x_5249:
        /* <DEDUP_REMOVED lines=23> */
.L_x_5250:
[----:B------:R-:W-:Y:S05]  /*2c50*/  BSYNC B0 ;  /* 0x0000000000007941 */ /* 0x000fea0003800000 */
.L_x_5248:
        /* <DEDUP_REMOVED lines=20> */
.L_x_5252:
        /* <DEDUP_REMOVED lines=23> */
.L_x_5253:
[----:B------:R-:W-:Y:S05]  /*2f10*/  BSYNC B0 ;  /* 0x0000000000007941 */ /* 0x000fea0003800000 */
.L_x_5251:
        /* <DEDUP_REMOVED lines=19> */
.L_x_5255:
        /* <DEDUP_REMOVED lines=23> */
.L_x_5256:
[----:B------:R-:W-:Y:S05]  /*31c0*/  BSYNC B0 ;  /* 0x0000000000007941 */ /* 0x000fea0003800000 */
.L_x_5254:
        /* <DEDUP_REMOVED lines=25> */
[----:B------:R-:W-:Y:S05]  /*3360*/  CALL.REL.NOINC `($__internal_39_$__cuda_sm20_div_s64) ;  /* 0x0000139000007944 */ /* 0x000fea0003c00000 */
        /* <DEDUP_REMOVED lines=12> */
.L_x_5258:
        /* <DEDUP_REMOVED lines=23> */
.L_x_5259:
[----:B------:R-:W-:Y:S05]  /*35a0*/  BSYNC B0 ;  /* 0x0000000000007941 */ /* 0x000fea0003800000 */
.L_x_5257:
        /* <DEDUP_REMOVED lines=28> */
.L_x_5261:
        /* <DEDUP_REMOVED lines=23> */
.L_x_5262:
[----:B------:R-:W-:Y:S05]  /*38e0*/  BSYNC B0 ;  /* 0x0000000000007941 */ /* 0x000fea0003800000 */
.L_x_5260:
        /* <DEDUP_REMOVED lines=20> */
.L_x_5238:
[----:B------:R-:W-:-:S04]  /*3a30*/  LEA R2, P0, R38, c[0x0][0x200], 0x2 ;  /* 0x0000800026027a11 */ /* 0x000fc800078010ff */
[----:B------:R-:W-:-:S05]  /*3a40*/  LEA.HI.X R3, R38, c[0x0][0x204], R39, 0x2, P0 ;  /* 0x0000810026037a11 */ /* 0x000fca00000f1427 */
[----:B------:R0:W-:Y:S04]  /*3a50*/  STG.E [R2.64], R29 ;  /* 0x0000001d02007986 */ /* 0x0001e8000c101908 */
.L_x_5237:
[----:B------:R-:W-:Y:S05]  /*3a60*/  BSYNC B1 ;  /* 0x0000000000017941 */ /* 0x000fea0003800000 */
.L_x_5236:
        /* <DEDUP_REMOVED lines=46> */
.L_x_5265:
        /* <DEDUP_REMOVED lines=39> */
.L_x_5264:
        /* <DEDUP_REMOVED lines=27> */
.L_x_5266:
        /* <DEDUP_REMOVED lines=8> */
.L_x_5268:
[----:B------:R-:W-:Y:S05]  /*41f0*/  BSYNC B0 ;  /* 0x0000000000007941 */ /* 0x000fea0003800000 */
.L_x_5267:
[----:B------:R-:W1:Y:S02]  /*4200*/  LDS R6, [R6] ;  /* 0x0000000006067984 */ /* 0x000e640000000800 */
[C---:B-1---5:R-:W-:Y:S02]  /*4210*/  FFMA.FTZ R4, R6.reuse, R8, R4 ;  /* 0x0000000806047223 */ /* 0x062fe40000010004 */
[C---:B------:R-:W-:Y:S02]  /*4220*/  FFMA.FTZ R3, R6.reuse, R9, R3 ;  /* 0x0000000906037223 */ /* 0x040fe40000010003 */
[C---:B------:R-:W-:Y:S02]  /*4230*/  FFMA.FTZ R2, R6.reuse, R10, R2 ;  /* 0x0000000a06027223 */ /* 0x040fe40000010002 */
[----:B------:R-:W-:Y:S02]  /*4240*/  FFMA.FTZ R0, R6, R11, R0 ;  /* 0x0000000b06007223 */ /* 0x000fe40000010000 */
.L_x_5263:
        /* <DEDUP_REMOVED lines=75> */
        .weak           $__internal_39_$__cuda_sm20_div_s64
        .type           $__internal_39_$__cuda_sm20_div_s64,@function
        .size           $__internal_39_$__cuda_sm20_div_s64,(.L_x_7849 - $__internal_39_$__cuda_sm20_div_s64)
$__internal_39_$__cuda_sm20_div_s64:
        /* <DEDUP_REMOVED lines=83> */
[----:B------:R-:W-:Y:S06]  /*4c30*/  RET.REL.NODEC R20 `(_ZN5flash32flash_fwd_splitkv_combine_kernelI23Flash_fwd_kernel_traitsILi64ELi64ELi128ELi4ELb0ELb0EN7cutlass10bfloat16_tE19Flash_kernel_traitsILi64ELi64ELi128ELi4ES3_EELi8ELi1ELb1EEEvNS_16Flash_fwd_paramsE) ;  /* 0xffffb3c014007950 */ /* 0x000fec0003c3ffff */
.L_x_5269:
        /* <DEDUP_REMOVED lines=12> */
.L_x_7849:


//--------------------- .text._ZN5flash24flash_fwd_splitkv_kernelI23Flash_fwd_kernel_traitsILi64ELi64ELi128ELi4ELb0ELb0EN7cutlass10bfloat16_tE19Flash_kernel_traitsILi64ELi64ELi128ELi4ES3_EELb1ELb0ELb0ELb0ELb0ELb0ELb0ELb0EEEvNS_16Flash_fwd_paramsE --------------------------
	.section	.text._ZN5flash24flash_fwd_splitkv_kernelI23Flash_fwd_kernel_traitsILi64ELi64ELi128ELi4ELb0ELb0EN7cutlass10bfloat16_tE19Flash_kernel_traitsILi64ELi64ELi128ELi4ES3_EELb1ELb0ELb0ELb0ELb0ELb0ELb0ELb0EEEvNS_16Flash_fwd_paramsE,"ax",@progbits
	.sectioninfo	@"SHI_REGISTERS=220"
	.align	128
        .global         _ZN5flash24flash_fwd_splitkv_kernelI23Flash_fwd_kernel_traitsILi64ELi64ELi128ELi4ELb0ELb0EN7cutlass10bfloat16_tE19Flash_kernel_traitsILi64ELi64ELi128ELi4ES3_EELb1ELb0ELb0ELb0ELb0ELb0ELb0ELb0EEEvNS_16Flash_fwd_paramsE
        .type           _ZN5flash24flash_fwd_splitkv_kernelI23Flash_fwd_kernel_traitsILi64ELi64ELi128ELi4ELb0ELb0EN7cutlass10bfloat16_tE19Flash_kernel_traitsILi64ELi64ELi128ELi4ES3_EELb1ELb0ELb0ELb0ELb0ELb0ELb0ELb0EEEvNS_16Flash_fwd_paramsE,@function
        .size           _ZN5flash24flash_fwd_splitkv_kernelI23Flash_fwd_kernel_traitsILi64ELi64ELi128ELi4ELb0ELb0EN7cutlass10bfloat16_tE19Flash_kernel_traitsILi64ELi64ELi128ELi4ES3_EELb1ELb0ELb0ELb0ELb0ELb0ELb0ELb0EEEvNS_16Flash_fwd_paramsE,(.L_x_7906 - _ZN5flash24flash_fwd_splitkv_kernelI23Flash_fwd_kernel_traitsILi64ELi64ELi128ELi4ELb0ELb0EN7cutlass10bfloat16_tE19Flash_kernel_traitsILi64ELi64ELi128ELi4ES3_EELb1ELb0ELb0ELb0ELb0ELb0ELb0ELb0EEEvNS_16Flash_fwd_paramsE)
        .other          _ZN5flash24flash_fwd_splitkv_kernelI23Flash_fwd_kernel_traitsILi64ELi64ELi128ELi4ELb0ELb0EN7cutlass10bfloat16_tE19Flash_kernel_traitsILi64ELi64ELi128ELi4ES3_EELb1ELb0ELb0ELb0ELb0ELb0ELb0ELb0EEEvNS_16Flash_fwd_paramsE,@"STO_CUDA_ENTRY STV_DEFAULT"
_ZN5flash24flash_fwd_splitkv_kernelI23Flash_fwd_kernel_traitsILi64ELi64ELi128ELi4ELb0ELb0EN7cutlass10bfloat16_tE19Flash_kernel_traitsILi64ELi64ELi128ELi4ES3_EELb1ELb0ELb0ELb0ELb0ELb0ELb0ELb0EEEvNS_16Flash_fwd_paramsE:
.text._ZN5flash24flash_fwd_splitkv_kernelI23Flash_fwd_kernel_traitsILi64ELi64ELi128ELi4ELb0ELb0EN7cutlass10bfloat16_tE19Flash_kernel_traitsILi64ELi64ELi128ELi4ES3_EELb1ELb0ELb0ELb0ELb0ELb0ELb0ELb0EEEvNS_16Flash_fwd_paramsE:
        /* <DEDUP_REMOVED lines=10> */
[----:B------:R-:W-:-:S04]  /*00a0*/  ISETP.NE.U32.AND P0, PT, RZ, c[0x0][0x250], PT ;  /* 0x00009400ff007a0c */ /* 0x000fc80003f05070 */
[----:B------:R-:W-:Y:S02]  /*00b0*/  ISETP.NE.AND.EX P0, PT, RZ, c[0x0][0x254], PT, P0 ;  /* 0x00009500ff007a0c */ /* 0x000fe40003f05300 */
[----:B-1----:R-:W-:Y:S01]  /*00c0*/  ISETP.NE.AND P3, PT, R0, RZ, PT ;  /* 0x000000ff0000720c */ /* 0x002fe20003f65270 */
[----:B--2---:R-:W-:-:S03]  /*00d0*/  IMAD.WIDE R12, R2, R179, c[0x0][0x240] ;  /* 0x00009000020c7625 */ /* 0x004fc600078e02b3 */
[----:B------:R-:W-:Y:S01]  /*00e0*/  ISETP.EQ.OR.EX P1, PT, RZ, c[0x0][0x24c], !P3, P1 ;  /* 0x00009300ff007a0c */ /* 0x000fe20005f22710 */
[CC--:B------:R-:W-:Y:S01]  /*00f0*/  IMAD.WIDE R6, R2.reuse, R179.reuse, c[0x0][0x248] ;  /* 0x0000920002067625 */ /* 0x0c0fe200078e02b3 */
[----:B------:R-:W2:Y:S04]  /*0100*/  @P2 LDG.E R174, [R12.64] ;  /* 0x000000060cae2981 */ /* 0x000ea8000c1e1900 */
[----:B------:R-:W2:Y:S01]  /*0110*/  @P2 LDG.E R3, [R12.64+0x4] ;  /* 0x000004060c032981 */ /* 0x000ea2000c1e1900 */
[----:B------:R-:W-:Y:S02]  /*0120*/  IMAD.MOV.U32 R10, RZ, RZ, RZ ;  /* 0x000000ffff0a7224 */ /* 0x000fe400078e00ff */
[----:B------:R-:W-:-:S04]  /*0130*/  @P0 IMAD.WIDE R8, R2, R179, c[0x0][0x250] ;  /* 0x0000940002080625 */ /* 0x000fc800078e02b3 */
[----:B------:R1:W5:Y:S04]  /*0140*/  @!P1 LDG.E R21, [R6.64] ;  /* 0x0000000606159981 */ /* 0x000368000c1e1900 */
[----:B------:R1:W5:Y:S01]  /*0150*/  @P0 LDG.E R10, [R8.64] ;  /* 0x00000006080a0981 */ /* 0x000362000c1e1900 */
[----:B------:R-:W-:-:S03]  /*0160*/  ISETP.NE.U32.AND P0, PT, RZ, c[0x0][0x248], PT ;  /* 0x00009200ff007a0c */ /* 0x000fc60003f05070 */
[----:B------:R-:W3:Y:S04]  /*0170*/  S2R R15, SR_CTAID.X ;  /* 0x00000000000f7919 */ /* 0x000ee80000002500 */
[----:B------:R-:W4:Y:S01]  /*0180*/  S2R R4, SR_CTAID.Z ;  /* 0x0000000000047919 */ /* 0x000f220000002700 */
[----:B------:R-:W-:Y:S01]  /*0190*/  ISETP.NE.AND.EX P0, PT, RZ, c[0x0][0x24c], PT, P0 ;  /* 0x00009300ff007a0c */ /* 0x000fe20003f05300 */
[----:B--2---:R-:W-:Y:S02]  /*01a0*/  @P2 IMAD.IADD R178, R3, 0x1, -R174 ;  /* 0x0000000103b22824 */ /* 0x004fe400078e0aae */
[----:B------:R-:W-:-:S10]  /*01b0*/  @!P2 IMAD.MOV.U32 R178, RZ, RZ, c[0x0][0x214] ;  /* 0x00008500ffb2a624 */ /* 0x000fd400078e00ff */
[----:B------:R-:W-:Y:S05]  /*01c0*/  @!P0 BRA `(.L_x_5270) ;  /* 0x0000004000008947 */ /* 0x000fea0003800000 */
[----:B-1-34-:R-:W2:Y:S02]  /*01d0*/  @P3 LDG.E R0, [R6.64+0x4] ;  /* 0x0000040606003981 */ /* 0x01aea4000c1e1900 */
[----:B--2--5:R-:W-:-:S06]  /*01e0*/  @P3 IADD3 R0, R0, -R21, RZ ;  /* 0x8000001500003210 */ /* 0x024fcc0007ffe0ff */
[----:B------:R1:W5:Y:S01]  /*01f0*/  @!P3 LDG.E R0, [R6.64] ;  /* 0x000000060600b981 */ /* 0x000362000c1e1900 */
[----:B------:R-:W-:Y:S05]  /*0200*/  BRA `(.L_x_5271) ;  /* 0x0000001000007947 */ /* 0x000fea0003800000 */
.L_x_5270:
[----:B-1-34-:R-:W-:Y:S02]  /*0210*/  MOV R0, c[0x0][0x218] ;  /* 0x0000860000007a02 */ /* 0x01afe40000000f00 */
.L_x_5271:
[----:B------:R-:W-:-:S04]  /*0220*/  ISETP.NE.U32.AND P2, PT, RZ, c[0x0][0x258], PT ;  /* 0x00009600ff007a0c */ /* 0x000fc80003f45070 */
[----:B------:R-:W-:-:S13]  /*0230*/  ISETP.NE.AND.EX P2, PT, RZ, c[0x0][0x25c], PT, P2 ;  /* 0x00009700ff007a0c */ /* 0x000fda0003f45320 */
[----:B------:R-:W-:-:S05]  /*0240*/  @P2 IMAD.WIDE R8, R2, R179, c[0x0][0x258] ;  /* 0x0000960002082625 */ /* 0x000fca00078e02b3 */
[----:B-1----:R-:W2:Y:S01]  /*0250*/  @P2 LDG.E R7, [R8.64] ;  /* 0x0000000608072981 */ /* 0x002ea2000c1e1900 */
        /* <DEDUP_REMOVED lines=34> */
[----:B------:R-:W-:-:S02]  /*0480*/  IMAD R10, R3, c[0x0][0x1e8], RZ ;  /* 0x00007a00030a7a24 */ /* 0x000fc400078e02ff */
[----:B------:R-:W-:Y:S02]  /*0490*/  IMAD.IADD R11, R11, 0x1, -R6 ;  /* 0x000000010b0b7824 */ /* 0x000fe400078e0a06 */
[----:B------:R-:W-:Y:S01]  /*04a0*/  @!P0 SHF.R.S32.HI R5, RZ, 0x1f, R2 ;  /* 0x0000001fff058819 */ /* 0x000fe20000011402 */
[----:B------:R-:W-:-:S04]  /*04b0*/  @!P0 IMAD.WIDE.U32 R12, R2, c[0x0][0x1e0], RZ ;  /* 0x00007800020c8a25 */ /* 0x000fc800078e00ff */
[----:B------:R-:W-:Y:S02]  /*04c0*/  IMAD.SHL.U32 R6, R11, 0x8, RZ ;  /* 0x000000080b067824 */ /* 0x000fe400078e00ff */
[----:B------:R-:W-:Y:S02]  /*04d0*/  @!P0 IMAD R5, R5, c[0x0][0x1e0], RZ ;  /* 0x0000780005058a24 */ /* 0x000fe400078e02ff */
[----:B------:R-:W-:Y:S01]  /*04e0*/  @P0 IMAD.WIDE.U32 R8, R174, c[0x0][0x1e8], RZ ;  /* 0x00007a00ae080a25 */ /* 0x000fe200078e00ff */
[--C-:B------:R-:W-:Y:S02]  /*04f0*/  SHF.R.S32.HI R7, RZ, 0x1f, R6.reuse ;  /* 0x0000001fff077819 */ /* 0x100fe40000011406 */
[----:B------:R-:W-:Y:S01]  /*0500*/  @!P0 MOV R8, R12 ;  /* 0x0000000c00088202 */ /* 0x000fe20000000f00 */
[----:B------:R-:W-:Y:S01]  /*0510*/  @!P0 IMAD R5, R2, c[0x0][0x1e4], R5 ;  /* 0x0000790002058a24 */ /* 0x000fe200078e0205 */
[----:B------:R-:W-:Y:S01]  /*0520*/  ISETP.GE.AND P1, PT, R6, c[0x0][0x220], PT ;  /* 0x0000880006007a0c */ /* 0x000fe20003f26270 */
[----:B------:R-:W-:-:S04]  /*0530*/  IMAD.WIDE.U32 R14, R17, c[0x0][0x1e8], R6 ;  /* 0x00007a00110e7a25 */ /* 0x000fc800078e0006 */
[----:B------:R-:W-:Y:S02]  /*0540*/  @P0 IMAD R174, R174, c[0x0][0x1ec], R9 ;  /* 0x00007b00aeae0a24 */ /* 0x000fe400078e0209 */
[----:B------:R-:W-:Y:S01]  /*0550*/  @!P0 IMAD.IADD R174, R13, 0x1, R5 ;  /* 0x000000010dae8824 */ /* 0x000fe200078e0205 */
[----:B------:R-:W-:Y:S01]  /*0560*/  IADD3 R8, P0, R8, R14, RZ ;  /* 0x0000000e08087210 */ /* 0x000fe20007f1e0ff */
[----:B------:R-:W-:Y:S01]  /*0570*/  IMAD R3, R17, c[0x0][0x1ec], R10 ;  /* 0x00007b0011037a24 */ /* 0x000fe200078e020a */
[--C-:B------:R-:W-:Y:S01]  /*0580*/  SHF.R.S32.HI R5, RZ, 0x1f, R4.reuse ;  /* 0x0000001fff057819 */ /* 0x100fe20000011404 */
[----:B------:R-:W-:-:S03]  /*0590*/  IMAD R2, R2, c[0x0][0x1c0], R4 ;  /* 0x0000700002027a24 */ /* 0x000fc600078e0204 */
[----:B------:R-:W-:Y:S01]  /*05a0*/  IADD3.X R9, R174, R15, R3, P0, !PT ;  /* 0x0000000fae097210 */ /* 0x000fe200007fe403 */
[----:B------:R-:W-:Y:S01]  /*05b0*/  IMAD R5, R5, c[0x0][0x1f0], RZ ;  /* 0x00007c0005057a24 */ /* 0x000fe200078e02ff */
[----:B------:R-:W-:Y:S01]  /*05c0*/  SHF.R.S32.HI R3, RZ, 0x3, R0 ;  /* 0x00000003ff037819 */ /* 0x000fe20000011400 */
[----:B------:R-:W-:Y:S02]  /*05d0*/  IMAD R17, R2, c[0x0][0x214], R17 ;  /* 0x0000850002117a24 */ /* 0x000fe400078e0211 */
[C---:B------:R-:W-:Y:S01]  /*05e0*/  IMAD R0, R4.reuse, c[0x0][0x1f4], R5 ;  /* 0x00007d0004007a24 */ /* 0x040fe200078e0205 */
[----:B------:R-:W-:Y:S01]  /*05f0*/  ISETP.GE.OR P0, PT, R3, R178, P1 ;  /* 0x000000b20300720c */ /* 0x000fe20000f06670 */
[----:B------:R-:W-:Y:S01]  /*0600*/  IMAD.WIDE.U32 R8, R4, c[0x0][0x1f0], R8 ;  /* 0x00007c0004087a25 */ /* 0x000fe200078e0008 */
[----:B------:R-:W-:-:S04]  /*0610*/  SHF.R.S32.HI R2, RZ, 0x1f, R3 ;  /* 0x0000001fff027819 */ /* 0x000fc80000011403 */
[----:B------:R-:W-:-:S07]  /*0620*/  IADD3 R13, R9, R0, RZ ;  /* 0x00000000090d7210 */ /* 0x000fce0007ffe0ff */
        /* <DEDUP_REMOVED lines=9> */
.L_x_5274:
[----:B------:R-:W-:Y:S05]  /*06c0*/  BSYNC B0 ;  /* 0x0000000000007941 */ /* 0x000fea0003800000 */
.L_x_5273:
[----:B------:R-:W-:Y:S01]  /*06d0*/  IADD3 R5, R3, 0x10, RZ ;  /* 0x0000001003057810 */ /* 0x000fe20007ffe0ff */
[----:B------:R-:W-:Y:S03]  /*06e0*/  BSSY B0, `(.L_x_5275) ;  /* 0x000000f000007945 */ /* 0x000fe60003800000 */
[CC--:B------:R-:W-:Y:S02]  /*06f0*/  ISETP.GE.OR P0, PT, R5.reuse, R178.reuse, P1 ;  /* 0x000000b20500720c */ /* 0x0c0fe40000f06670 */
[----:B------:R-:W-:-:S11]  /*0700*/  ISETP.GE.AND P3, PT, R5, R178, PT ;  /* 0x000000b20500720c */ /* 0x000fd60003f66270 */
        /* <DEDUP_REMOVED lines=12> */
.L_x_5276:
[----:B------:R-:W-:Y:S05]  /*07d0*/  BSYNC B0 ;  /* 0x0000000000007941 */ /* 0x000fea0003800000 */
.L_x_5275:
[----:B-1----:R-:W-:Y:S01]  /*07e0*/  IADD3 R5, R3, 0x20, RZ ;  /* 0x0000002003057810 */ /* 0x002fe20007ffe0ff */
[----:B------:R-:W-:Y:S03]  /*07f0*/  BSSY B0, `(.L_x_5277) ;  /* 0x000000f000007945 */ /* 0x000fe60003800000 */
[CC--:B------:R-:W-:Y:S02]  /*0800*/  ISETP.GE.OR P0, PT, R5.reuse, R178.reuse, P1 ;  /* 0x000000b20500720c */ /* 0x0c0fe40000f06670 */
[----:B------:R-:W-:-:S11]  /*0810*/  ISETP.GE.AND P2, PT, R5, R178, PT ;  /* 0x000000b20500720c */ /* 0x000fd60003f46270 */
        /* <DEDUP_REMOVED lines=12> */
.L_x_5278:
[----:B------:R-:W-:Y:S05]  /*08e0*/  BSYNC B0 ;  /* 0x0000000000007941 */ /* 0x000fea0003800000 */
.L_x_5277:
        /* <DEDUP_REMOVED lines=16> */
.L_x_5280:
[----:B------:R-:W-:Y:S05]  /*09f0*/  BSYNC B0 ;  /* 0x0000000000007941 */ /* 0x000fea0003800000 */
.L_x_5279:
[C---:B------:R-:W-:Y:S02]  /*0a00*/  ISETP.NE.AND P4, PT, R11.reuse, RZ, PT ;  /* 0x000000ff0b00720c */ /* 0x040fe40003f85270 */
[----:B------:R-:W-:Y:S02]  /*0a10*/  ISETP.NE.OR P3, PT, R11, RZ, P3 ;  /* 0x000000ff0b00720c */ /* 0x000fe40001f65670 */
[----:B------:R-:W-:Y:S02]  /*0a20*/  ISETP.GE.OR P4, PT, R3, R178, P4 ;  /* 0x000000b20300720c */ /* 0x000fe40002786670 */
[----:B------:R-:W-:Y:S02]  /*0a30*/  ISETP.NE.OR P2, PT, R11, RZ, P2 ;  /* 0x000000ff0b00720c */ /* 0x000fe40001745670 */
[----:B------:R-:W-:Y:S02]  /*0a40*/  IADD3 R3, P1, R17, R3, RZ ;  /* 0x0000000311037210 */ /* 0x000fe40007f3e0ff */
[----:B------:R-:W-:-:S02]  /*0a50*/  ISETP.NE.OR P0, PT, R11, RZ, P0 ;  /* 0x000000ff0b00720c */ /* 0x000fc40000705670 */
[----:B------:R-:W-:Y:S02]  /*0a60*/  LEA.HI.X.SX32 R2, R17, R2, 0x1, P1 ;  /* 0x0000000211027211 */ /* 0x000fe400008f0eff */
[----:B-1----:R-:W-:-:S04]  /*0a70*/  LEA R4, P1, R3, c[0x0][0x200], 0x2 ;  /* 0x0000800003047a11 */ /* 0x002fc800078210ff */
[----:B------:R-:W-:Y:S01]  /*0a80*/  LEA.HI.X R5, R3, c[0x0][0x204], R2, 0x2, P1 ;  /* 0x0000810003057a11 */ /* 0x000fe200008f1402 */
[----:B------:R-:W-:Y:S02]  /*0a90*/  @!P4 IMAD.MOV.U32 R3, RZ, RZ, 0x7f800000 ;  /* 0x7f800000ff03c424 */ /* 0x000fe400078e00ff */
[----:B------:R-:W-:Y:S02]  /*0aa0*/  @!P3 IMAD.MOV.U32 R2, RZ, RZ, 0x7f800000 ;  /* 0x7f800000ff02b424 */ /* 0x000fe400078e00ff */
[----:B------:R-:W-:Y:S01]  /*0ab0*/  @!P2 IMAD.MOV.U32 R0, RZ, RZ, 0x7f800000 ;  /* 0x7f800000ff00a424 */ /* 0x000fe200078e00ff */
[----:B------:R1:W-:Y:S04]  /*0ac0*/  @!P4 STG.E [R4.64], R3 ;  /* 0x000000030400c986 */ /* 0x0003e8000c101906 */
[----:B------:R1:W-:Y:S04]  /*0ad0*/  @!P3 STG.E [R4.64+0x40], R2 ;  /* 0x000040020400b986 */ /* 0x0003e8000c101906 */
[----:B------:R1:W-:Y:S01]  /*0ae0*/  @!P2 STG.E [R4.64+0x80], R0 ;  /* 0x000080000400a986 */ /* 0x0003e2000c101906 */
[----:B------:R-:W-:Y:S05]  /*0af0*/  @P0 EXIT ;  /* 0x000000000000094d */ /* 0x000fea0003800000 */
[----:B-1----:R-:W-:-:S05]  /*0b00*/  MOV R3, 0x7f800000 ;  /* 0x7f80000000037802 */ /* 0x002fca0000000f00 */
[----:B------:R-:W-:Y:S01]  /*0b10*/  STG.E [R4.64+0xc0], R3 ;  /* 0x0000c00304007986 */ /* 0x000fe2000c101906 */
[----:B------:R-:W-:Y:S05]  /*0b20*/  EXIT ;  /* 0x000000000000794d */ /* 0x000fea0003800000 */
.L_x_5272:
[----:B-1----:R-:W-:Y:S01]  /*0b30*/  ISETP.NE.U32.AND P2, PT, RZ, c[0x0][0x2c0], PT ;  /* 0x0000b000ff007a0c */ /* 0x002fe20003f45070 */
[----:B------:R-:W-:Y:S01]  /*0b40*/  IMAD.MOV.U32 R8, RZ, RZ, R2 ;  /* 0x000000ffff087224 */ /* 0x000fe200078e0002 */
[----:B------:R-:W-:Y:S02]  /*0b50*/  ISETP.NE.U32.AND P0, PT, RZ, c[0x0][0x2b8], PT ;  /* 0x0000ae00ff007a0c */ /* 0x000fe40003f05070 */
[----:B------:R-:W-:Y:S02]  /*0b60*/  ISETP.NE.AND.EX P2, PT, RZ, c[0x0][0x2c4], PT, P2 ;  /* 0x0000b100ff007a0c */ /* 0x000fe40003f45320 */
[----:B------:R-:W-:-:S11]  /*0b70*/  ISETP.NE.AND.EX P0, PT, RZ, c[0x0][0x2bc], PT, P0 ;  /* 0x0000af00ff007a0c */ /* 0x000fd60003f05300 */
[----:B------:R-:W-:Y:S01]  /*0b80*/  @P2 SHF.R.S32.HI R3, RZ, 0x1f, R2 ;  /* 0x0000001fff032819 */ /* 0x000fe20000011402 */
[----:B------:R-:W-:-:S04]  /*0b90*/  @P2 IMAD.WIDE.U32 R12, R2, c[0x0][0x2c8], RZ ;  /* 0x0000b200020c2a25 */ /* 0x000fc800078e00ff */
[----:B------:R-:W-:Y:S01]  /*0ba0*/  @P2 IMAD R3, R3, c[0x0][0x2c8], RZ ;  /* 0x0000b20003032a24 */ /* 0x000fe200078e02ff */
[----:B------:R-:W-:Y:S01]  /*0bb0*/  CS2R R186, SRZ ;  /* 0x0000000000ba7805 */ /* 0x000fe2000001ff00 */
[----:B------:R-:W-:-:S04]  /*0bc0*/  @P0 IMAD.WIDE R18, R2, R179, c[0x0][0x2b8] ;  /* 0x0000ae0002120625 */ /* 0x000fc800078e02b3 */
[----:B------:R-:W-:Y:S01]  /*0bd0*/  @P2 IMAD R0, R2, c[0x0][0x2cc], R3 ;  /* 0x0000b30002002a24 */ /* 0x000fe200078e0203 */
[----:B------:R-:W-:Y:S01]  /*0be0*/  @P2 LEA R186, P1, R12, c[0x0][0x2c0], 0x2 ;  /* 0x0000b0000cba2a11 */ /* 0x000fe200078210ff */
[----:B------:R1:W5:Y:S01]  /*0bf0*/  @P0 LDG.E R8, [R18.64] ;  /* 0x0000000612080981 */ /* 0x000362000c1e1900 */
[----:B------:R-:W-:Y:S01]  /*0c00*/  PLOP3.LUT P0, PT, PT, PT, PT, 0x8, 0x0 ;  /* 0x000000000000781c */ /* 0x000fe20003f0e170 */
[----:B------:R-:W-:Y:S01]  /*0c10*/  @P2 IMAD.IADD R3, R13, 0x1, R0 ;  /* 0x000000010d032824 */ /* 0x000fe200078e0200 */
[----:B------:R-:W-:-:S04]  /*0c20*/  IABS R122, c[0x0][0x2d0] ;  /* 0x0000b400007a7a13 */ /* 0x000fc80000000000 */
[----:B------:R-:W-:-:S04]  /*0c30*/  @P2 SHF.L.U64.HI R3, R12, 0x2, R3 ;  /* 0x000000020c032819 */ /* 0x000fc80000010203 */
[----:B------:R-:W-:Y:S02]  /*0c40*/  @P2 IADD3.X R187, R3, c[0x0][0x2c4], RZ, P1, !PT ;  /* 0x0000b10003bb2a10 */ /* 0x000fe40000ffe4ff */
[----:B------:R-:W-:-:S04]  /*0c50*/  @P2 ISETP.NE.U32.AND P1, PT, R186, RZ, PT ;  /* 0x000000ffba00220c */ /* 0x000fc80003f25070 */
[----:B------:R-:W-:-:S13]  /*0c60*/  @P2 ISETP.NE.AND.EX P0, PT, R187, RZ, PT, P1 ;  /* 0x000000ffbb00220c */ /* 0x000fda0003f05310 */
[----:B------:R-:W-:Y:S05]  /*0c70*/  @!P0 BRA `(.L_x_5281) ;  /* 0x0000049000008947 */ /* 0x000fea0003800000 */
[----:B-1----:R-:W1:Y:S01]  /*0c80*/  I2F.RP R6, R122 ;  /* 0x0000007a00067306 */ /* 0x002e620000209400 */
[----:B------:R-:W-:-:S04]  /*0c90*/  LEA R5, R120, 0xffffff80, 0x7 ;  /* 0xffffff8078057811 */ /* 0x000fc800078e38ff */
[----:B------:R-:W-:-:S03]  /*0ca0*/  IABS R0, R5 ;  /* 0x0000000500007213 */ /* 0x000fc60000000000 */
[----:B-1---5:R-:W1:Y:S02]  /*0cb0*/  MUFU.RCP R8, R6 ;  /* 0x0000000600087308 */ /* 0x022e640000001000 */
[----:B-1----:R-:W-:-:S06]  /*0cc0*/  IADD3 R8, R8, 0xffffffe, RZ ;  /* 0x0ffffffe08087810 */ /* 0x002fcc0007ffe0ff */
[----:B------:R-:W1:Y:S02]  /*0cd0*/  F2I.FTZ.U32.TRUNC.NTZ R9, R8 ;  /* 0x0000000800097305 */ /* 0x000e64000021f000 */
[----:B-1----:R-:W-:Y:S02]  /*0ce0*/  IMAD.MOV R3, RZ, RZ, -R9 ;  /* 0x000000ffff037224 */ /* 0x002fe400078e0a09 */
[----:B------:R-:W-:Y:S02]  /*0cf0*/  IMAD.MOV.U32 R8, RZ, RZ, RZ ;  /* 0x000000ffff087224 */ /* 0x000fe400078e00ff */
[----:B------:R-:W-:-:S04]  /*0d00*/  IMAD R3, R3, R122, RZ ;  /* 0x0000007a03037224 */ /* 0x000fc800078e02ff */
[----:B------:R-:W-:-:S06]  /*0d10*/  IMAD.HI.U32 R3, R9, R3, R8 ;  /* 0x0000000309037227 */ /* 0x000fcc00078e0008 */
[----:B------:R-:W-:-:S05]  /*0d20*/  IMAD.HI.U32 R6, R3, R0, RZ ;  /* 0x0000000003067227 */ /* 0x000fca00078e00ff */
[----:B------:R-:W-:-:S05]  /*0d30*/  IADD3 R3, -R6, RZ, RZ ;  /* 0x000000ff06037210 */ /* 0x000fca0007ffe1ff */
[----:B------:R-:W-:Y:S01]  /*0d40*/  IMAD R3, R122, R3, R0 ;  /* 0x000000037a037224 */ /* 0x000fe200078e0200 */
[----:B------:R-:W-:-:S04]  /*0d50*/  LOP3.LUT R0, R5, c[0x0][0x2d0], RZ, 0x3c, !PT ;  /* 0x0000b40005007a12 */ /* 0x000fc800078e3cff */
[----:B------:R-:W-:Y:S02]  /*0d60*/  ISETP.GT.U32.AND P2, PT, R122, R3, PT ;  /* 0x000000037a00720c */ /* 0x000fe40003f44070 */
[----:B------:R-:W-:-:S11]  /*0d70*/  ISETP.GE.AND P1, PT, R0, RZ, PT ;  /* 0x000000ff0000720c */ /* 0x000fd60003f26270 */
[----:B------:R-:W-:Y:S01]  /*0d80*/  @!P2 IMAD.IADD R3, R3, 0x1, -R122 ;  /* 0x000000010303a824 */ /* 0x000fe200078e0a7a */
[----:B------:R-:W-:Y:S02]  /*0d90*/  @!P2 IADD3 R6, R6, 0x1, RZ ;  /* 0x000000010606a810 */ /* 0x000fe40007ffe0ff */
[----:B------:R-:W-:Y:S02]  /*0da0*/  ISETP.NE.AND P2, PT, RZ, c[0x0][0x2d0], PT ;  /* 0x0000b400ff007a0c */ /* 0x000fe40003f45270 */
[----:B------:R-:W-:-:S13]  /*0db0*/  ISETP.GE.U32.AND P3, PT, R3, R122, PT ;  /* 0x0000007a0300720c */ /* 0x000fda0003f66070 */
[----:B------:R-:W-:-:S04]  /*0dc0*/  @P3 IADD3 R6, R6, 0x1, RZ ;  /* 0x0000000106063810 */ /* 0x000fc80007ffe0ff */
[----:B------:R-:W-:-:S05]  /*0dd0*/  MOV R3, R6 ;  /* 0x0000000600037202 */ /* 0x000fca0000000f00 */
[----:B------:R-:W-:Y:S01]  /*0de0*/  @!P1 IMAD.MOV R3, RZ, RZ, -R3 ;  /* 0x000000ffff039224 */ /* 0x000fe200078e0a03 */
[----:B------:R-:W-:-:S05]  /*0df0*/  @!P2 LOP3.LUT R3, RZ, c[0x0][0x2d0], RZ, 0x33, !PT ;  /* 0x0000b400ff03aa12 */ /* 0x000fca00078e33ff */
[----:B------:R-:W-:-:S06]  /*0e00*/  IMAD.WIDE R24, R3, 0x4, R186 ;  /* 0x0000000403187825 */ /* 0x000fcc00078e02ba */
[----:B------:R-:W2:Y:S01]  /*0e10*/  LDG.E R24, [R24.64] ;  /* 0x0000000618187981 */ /* 0x000ea2000c1e1900 */
[----:B------:R-:W-:-:S04]  /*0e20*/  IABS R0, c[0x0][0x1c8] ;  /* 0x0000720000007a13 */ /* 0x000fc80000000000 */
[----:B------:R-:W1:Y:S08]  /*0e30*/  I2F.RP R9, R0 ;  /* 0x0000000000097306 */ /* 0x000e700000209400 */
[----:B-1----:R-:W1:Y:S02]  /*0e40*/  MUFU.RCP R12, R9 ;  /* 0x00000009000c7308 */ /* 0x002e640000001000 */
[----:B-1----:R-:W-:-:S06]  /*0e50*/  IADD3 R12, R12, 0xffffffe, RZ ;  /* 0x0ffffffe0c0c7810 */ /* 0x002fcc0007ffe0ff */
[----:B------:R-:W1:Y:S02]  /*0e60*/  F2I.FTZ.U32.TRUNC.NTZ R13, R12 ;  /* 0x0000000c000d7305 */ /* 0x000e64000021f000 */
[----:B-1----:R-:W-:Y:S01]  /*0e70*/  IADD3 R6, RZ, -R13, RZ ;  /* 0x8000000dff067210 */ /* 0x002fe20007ffe0ff */
[----:B------:R-:W-:-:S04]  /*0e80*/  IMAD.MOV.U32 R12, RZ, RZ, RZ ;  /* 0x000000ffff0c7224 */ /* 0x000fc800078e00ff */
[----:B------:R-:W-:Y:S01]  /*0e90*/  IMAD R8, R6, R0, RZ ;  /* 0x0000000006087224 */ /* 0x000fe200078e02ff */
[----:B------:R-:W-:-:S03]  /*0ea0*/  IABS R6, R4 ;  /* 0x0000000400067213 */ /* 0x000fc60000000000 */
[----:B------:R-:W-:-:S06]  /*0eb0*/  IMAD.HI.U32 R13, R13, R8, R12 ;  /* 0x000000080d0d7227 */ /* 0x000fcc00078e000c */
        /* <DEDUP_REMOVED lines=15> */
[----:B------:R-:W-:-:S10]  /*0fb0*/  @!P1 IMAD.MOV R13, RZ, RZ, -R13 ;  /* 0x000000ffff0d9224 */ /* 0x000fd400078e0a0d */
[----:B------:R-:W-:Y:S02]  /*0fc0*/  @!P2 LOP3.LUT R13, RZ, c[0x0][0x1c8], RZ, 0x33, !PT ;  /* 0x00007200ff0daa12 */ /* 0x000fe400078e33ff */
[----:B--2---:R-:W-:Y:S01]  /*0fd0*/  SHF.R.S32.HI R21, RZ, 0x1f, R24 ;  /* 0x0000001fff157819 */ /* 0x004fe20000011418 */
[----:B------:R-:W-:-:S04]  /*0fe0*/  IMAD.WIDE.U32 R8, R24, c[0x0][0x180], RZ ;  /* 0x0000600018087a25 */ /* 0x000fc800078e00ff */
[C---:B------:R-:W-:Y:S02]  /*0ff0*/  IMAD R19, R21.reuse, c[0x0][0x180], RZ ;  /* 0x0000600015137a24 */ /* 0x040fe400078e02ff */
[----:B------:R-:W-:Y:S02]  /*1000*/  IMAD.MOV.U32 R18, RZ, RZ, R8 ;  /* 0x000000ffff127224 */ /* 0x000fe400078e0008 */
[----:B------:R-:W-:Y:S02]  /*1010*/  IMAD R6, R24, c[0x0][0x184], R19 ;  /* 0x0000610018067a24 */ /* 0x000fe400078e0213 */
[----:B------:R-:W-:-:S03]  /*1020*/  IMAD R21, R21, c[0x0][0x188], RZ ;  /* 0x0000620015157a24 */ /* 0x000fc600078e02ff */
[----:B------:R-:W-:Y:S01]  /*1030*/  IADD3 R19, R9, R6, RZ ;  /* 0x0000000609137210 */ /* 0x000fe20007ffe0ff */
[C---:B------:R-:W-:Y:S01]  /*1040*/  IMAD R9, R5.reuse, c[0x0][0x19c], R0 ;  /* 0x0000670005097a24 */ /* 0x040fe200078e0200 */
[----:B------:R-:W-:Y:S01]  /*1050*/  SHF.R.S32.HI R6, RZ, 0x1f, R13 ;  /* 0x0000001fff067819 */ /* 0x000fe2000001140d */
[----:B------:R-:W-:Y:S02]  /*1060*/  IMAD R21, R24, c[0x0][0x18c], R21 ;  /* 0x0000630018157a24 */ /* 0x000fe400078e0215 */
[----:B------:R-:W-:-:S04]  /*1070*/  IMAD.WIDE.U32 R18, R5, c[0x0][0x198], R18 ;  /* 0x0000660005127a25 */ /* 0x000fc800078e0012 */
[----:B------:R-:W-:Y:S01]  /*1080*/  IMAD R0, R6, c[0x0][0x1b0], RZ ;  /* 0x00006c0006007a24 */ /* 0x000fe200078e02ff */
[----:B------:R-:W-:Y:S01]  /*1090*/  IADD3 R19, R19, R9, RZ ;  /* 0x0000000913137210 */ /* 0x000fe20007ffe0ff */
[----:B------:R-:W-:-:S04]  /*10a0*/  IMAD.WIDE.U32 R24, R24, c[0x0][0x188], RZ ;  /* 0x0000620018187a25 */ /* 0x000fc800078e00ff */
[C---:B------:R-:W-:Y:S02]  /*10b0*/  IMAD R9, R13.reuse, c[0x0][0x1b4], R0 ;  /* 0x00006d000d097a24 */ /* 0x040fe400078e0200 */
[----:B------:R-:W-:-:S04]  /*10c0*/  IMAD.WIDE.U32 R18, R13, c[0x0][0x1b0], R18 ;  /* 0x00006c000d127a25 */ /* 0x000fc800078e0012 */
[----:B------:R-:W-:Y:S01]  /*10d0*/  IMAD.IADD R21, R25, 0x1, R21 ;  /* 0x0000000119157824 */ /* 0x000fe200078e0215 */
[----:B------:R-:W-:Y:S01]  /*10e0*/  IADD3 R9, R19, R9, RZ ;  /* 0x0000000913097210 */ /* 0x000fe20007ffe0ff */
[----:B------:R-:W-:Y:S01]  /*10f0*/  IMAD.MOV.U32 R0, RZ, RZ, R18 ;  /* 0x000000ffff007224 */ /* 0x000fe200078e0012 */
[----:B------:R-:W-:Y:S05]  /*1100*/  BRA `(.L_x_5282) ;  /* 0x0000045000007947 */ /* 0x000fea0003800000 */
.L_x_5281:
[----:B-1----:R-:W-:-:S13]  /*1110*/  ISETP.NE.AND P4, PT, R21, -0x1, PT ;  /* 0xffffffff1500780c */ /* 0x002fda0003f85270 */
        /* <DEDUP_REMOVED lines=16> */
.L_x_5283:
[----:B------:R-:W-:Y:S01]  /*1220*/  IABS R5, c[0x0][0x1c8] ;  /* 0x0000720000057a13 */ /* 0x000fe20000000000 */
[----:B------:R-:W-:Y:S01]  /*1230*/  IMAD.MOV.U32 R12, RZ, RZ, RZ ;  /* 0x000000ffff0c7224 */ /* 0x000fe200078e00ff */
[----:B------:R-:W-:Y:S01]  /*1240*/  MOV R18, R6 ;  /* 0x0000000600127202 */ /* 0x000fe20000000f00 */
[----:B------:R-:W-:Y:S01]  /*1250*/  IMAD.MOV.U32 R19, RZ, RZ, R9 ;  /* 0x000000ffff137224 */ /* 0x000fe200078e0009 */
[----:B------:R-:W1:Y:S01]  /*1260*/  I2F.RP R16, R5 ;  /* 0x0000000500107306 */ /* 0x000e620000209400 */
[----:B------:R-:W-:-:S05]  /*1270*/  @P4 IADD3 R21, R10, R21, RZ ;  /* 0x000000150a154210 */ /* 0x000fca0007ffe0ff */
[----:B------:R-:W-:-:S04]  /*1280*/  @P4 IMAD.WIDE.U32 R24, R21, c[0x0][0x1a0], RZ ;  /* 0x0000680015184a25 */ /* 0x000fc800078e00ff */
[----:B------:R-:W-:Y:S01]  /*1290*/  @P4 IMAD R21, R21, c[0x0][0x1a4], R25 ;  /* 0x0000690015154a24 */ /* 0x000fe200078e0219 */
[----:B-1----:R-:W1:Y:S02]  /*12a0*/  MUFU.RCP R14, R16 ;  /* 0x00000010000e7308 */ /* 0x002e640000001000 */
[----:B-1----:R-:W-:-:S06]  /*12b0*/  IADD3 R14, R14, 0xffffffe, RZ ;  /* 0x0ffffffe0e0e7810 */ /* 0x002fcc0007ffe0ff */
[----:B------:R-:W1:Y:S02]  /*12c0*/  F2I.FTZ.U32.TRUNC.NTZ R13, R14 ;  /* 0x0000000e000d7305 */ /* 0x000e64000021f000 */
[----:B-1----:R-:W-:-:S04]  /*12d0*/  IMAD.MOV R0, RZ, RZ, -R13 ;  /* 0x000000ffff007224 */ /* 0x002fc800078e0a0d */
        /* <DEDUP_REMOVED lines=13> */
[----:B------:R-:W-:-:S02]  /*13b0*/  ISETP.GE.AND P2, PT, R0, RZ, PT ;  /* 0x000000ff0000720c */ /* 0x000fc40003f46270 */
[----:B------:R-:W-:-:S04]  /*13c0*/  LEA R5, R120, 0xffffff80, 0x7 ;  /* 0xffffff8078057811 */ /* 0x000fc800078e38ff */
[----:B------:R-:W-:Y:S01]  /*13d0*/  SHF.R.S32.HI R3, RZ, 0x1f, R5 ;  /* 0x0000001fff037819 */ /* 0x000fe20000011405 */
[----:B------:R-:W-:Y:S01]  /*13e0*/  IMAD.WIDE.U32 R18, R5, c[0x0][0x198], R18 ;  /* 0x0000660005127a25 */ /* 0x000fe200078e0012 */
[----:B------:R-:W-:-:S03]  /*13f0*/  @P3 IADD3 R13, R13, 0x1, RZ ;  /* 0x000000010d0d3810 */ /* 0x000fc60007ffe0ff */
[----:B------:R-:W-:Y:S02]  /*1400*/  IMAD R0, R3, c[0x0][0x198], RZ ;  /* 0x0000660003007a24 */ /* 0x000fe400078e02ff */
[----:B------:R-:W-:Y:S01]  /*1410*/  @!P2 IMAD.MOV R13, RZ, RZ, -R13 ;  /* 0x000000ffff0da224 */ /* 0x000fe200078e0a0d */
[----:B------:R-:W-:Y:S01]  /*1420*/  @!P1 LOP3.LUT R13, RZ, c[0x0][0x1c8], RZ, 0x33, !PT ;  /* 0x00007200ff0d9a12 */ /* 0x000fe200078e33ff */
[----:B------:R-:W-:-:S03]  /*1430*/  IMAD R9, R5, c[0x0][0x19c], R0 ;  /* 0x0000670005097a24 */ /* 0x000fc600078e0200 */
[----:B------:R-:W-:Y:S01]  /*1440*/  SHF.R.S32.HI R6, RZ, 0x1f, R13 ;  /* 0x0000001fff067819 */ /* 0x000fe2000001140d */
[----:B------:R-:W-:-:S04]  /*1450*/  IMAD.IADD R19, R19, 0x1, R9 ;  /* 0x0000000113137824 */ /* 0x000fc800078e0209 */
[----:B------:R-:W-:Y:S02]  /*1460*/  IMAD R0, R6, c[0x0][0x1b0], RZ ;  /* 0x00006c0006007a24 */ /* 0x000fe400078e02ff */
[----:B------:R-:W-:-:S04]  /*1470*/  IMAD.WIDE.U32 R18, R13, c[0x0][0x1b0], R18 ;  /* 0x00006c000d127a25 */ /* 0x000fc800078e0012 */
[----:B------:R-:W-:Y:S01]  /*1480*/  IMAD R9, R13, c[0x0][0x1b4], R0 ;  /* 0x00006d000d097a24 */ /* 0x000fe200078e0200 */
[----:B------:R-:W-:-:S03]  /*1490*/  MOV R0, R18 ;  /* 0x0000001200007202 */ /* 0x000fc60000000f00 */
        /* <DEDUP_REMOVED lines=12> */
.L_x_5282:
[----:B------:R-:W-:Y:S01]  /*1560*/  ISETP.NE.AND P1, PT, R174, -0x1, PT ;  /* 0xffffffffae00780c */ /* 0x000fe20003f25270 */
[----:B------:R-:W-:Y:S01]  /*1570*/  IMAD R6, R6, c[0x0][0x1b8], RZ ;  /* 0x00006e0006067a24 */ /* 0x000fe200078e02ff */
[----:B------:R-:W-:Y:S01]  /*1580*/  SHF.R.S32.HI R22, RZ, 0x1f, R11 ;  /* 0x0000001fff167819 */ /* 0x000fe2000001140b */
[----:B------:R-:W-:Y:S01]  /*1590*/  BSSY B0, `(.L_x_5284) ;  /* 0x0000047000007945 */ /* 0x000fe20003800000 */
[----:B------:R-:W-:Y:S01]  /*15a0*/  IADD3 R171, -R17, R178, RZ ;  /* 0x000000b211ab7210 */ /* 0x000fe20007ffe1ff */
[----:B------:R-:W-:Y:S01]  /*15b0*/  IMAD R6, R13, c[0x0][0x1bc], R6 ;  /* 0x00006f000d067a24 */ /* 0x000fe200078e0206 */
[----:B------:R-:W-:-:S04]  /*15c0*/  LEA.HI R92, R22, R11, RZ, 0x3 ;  /* 0x0000000b165c7211 */ /* 0x000fc800078f18ff */
[----:B------:R-:W-:Y:S02]  /*15d0*/  SHF.R.S32.HI R184, RZ, 0x3, R92 ;  /* 0x00000003ffb87819 */ /* 0x000fe4000001145c */
[----:B------:R-:W-:Y:S01]  /*15e0*/  LOP3.LUT R92, R92, 0xfffffff8, RZ, 0xc0, !PT ;  /* 0xfffffff85c5c7812 */ /* 0x000fe200078ec0ff */
[----:B------:R-:W-:Y:S01]  /*15f0*/  @P1 IMAD.WIDE.U32 R18, R174, c[0x0][0x190], RZ ;  /* 0x00006400ae121a25 */ /* 0x000fe200078e00ff */
[----:B------:R-:W-:Y:S02]  /*1600*/  @!P1 SHF.R.S32.HI R10, RZ, 0x1f, R2 ;  /* 0x0000001fff0a9819 */ /* 0x000fe40000011402 */
[----:B------:R-:W-:Y:S01]  /*1610*/  IADD3 R92, -R92, R11, RZ ;  /* 0x0000000b5c5c7210 */ /* 0x000fe20007ffe1ff */
[----:B------:R-:W-:Y:S01]  /*1620*/  @!P1 IMAD.WIDE.U32 R26, R2, c[0x0][0x178], RZ ;  /* 0x00005e00021a9a25 */ /* 0x000fe200078e00ff */
[----:B------:R-:W-:-:S03]  /*1630*/  SHF.R.S32.HI R185, RZ, 0x1f, R184 ;  /* 0x0000001fffb97819 */ /* 0x000fc600000114b8 */
[----:B------:R-:W-:Y:S02]  /*1640*/  @!P1 IMAD R10, R10, c[0x0][0x178], RZ ;  /* 0x00005e000a0a9a24 */ /* 0x000fe400078e02ff */
[----:B------:R-:W-:Y:S02]  /*1650*/  IMAD.SHL.U32 R177, R184, 0x40, RZ ;  /* 0x00000040b8b17824 */ /* 0x000fe400078e00ff */
[----:B-----5:R-:W-:Y:S02]  /*1660*/  @P1 IMAD.MOV.U32 R8, RZ, RZ, R18 ;  /* 0x000000ffff081224 */ /* 0x020fe400078e0012 */
[----:B------:R-:W-:Y:S01]  /*1670*/  @!P1 IMAD R10, R2, c[0x0][0x17c], R10 ;  /* 0x00005f00020a9a24 */ /* 0x000fe200078e020a */
[----:B------:R-:W-:Y:S01]  /*1680*/  LOP3.LUT R177, R177, 0x1c0, RZ, 0xc0, !PT ;  /* 0x000001c0b1b17812 */ /* 0x000fe200078ec0ff */
[----:B------:R-:W-:Y:S02]  /*1690*/  IMAD.SHL.U32 R180, R92, 0x8, RZ ;  /* 0x000000085cb47824 */ /* 0x000fe400078e00ff */
[----:B------:R-:W-:Y:S01]  /*16a0*/  @!P1 IMAD.MOV.U32 R8, RZ, RZ, R26 ;  /* 0x000000ffff089224 */ /* 0x000fe200078e001a */
[----:B------:R-:W-:Y:S01]  /*16b0*/  LEA.HI R26, R22, R11, RZ, 0x5 ;  /* 0x0000000b161a7211 */ /* 0x000fe200078f28ff */
[----:B------:R-:W-:Y:S01]  /*16c0*/  @P1 IMAD R19, R174, c[0x0][0x194], R19 ;  /* 0x00006500ae131a24 */ /* 0x000fe200078e0213 */
[----:B------:R-:W-:Y:S01]  /*16d0*/  @!P1 IADD3 R19, R27, R10, RZ ;  /* 0x0000000a1b139210 */ /* 0x000fe20007ffe0ff */
[----:B------:R-:W-:Y:S01]  /*16e0*/  IMAD R123, R185, c[0x0][0x198], RZ ;  /* 0x00006600b97b7a24 */ /* 0x000fe200078e02ff */
[----:B------:R-:W-:Y:S01]  /*16f0*/  SHF.R.S32.HI R181, RZ, 0x1f, R180 ;  /* 0x0000001fffb57819 */ /* 0x000fe200000114b4 */
[----:B------:R-:W-:Y:S01]  /*1700*/  IMAD.WIDE R14, R15, 0x40, R184 ;  /* 0x000000400f0e7825 */ /* 0x000fe200078e02b8 */
[----:B------:R-:W-:-:S02]  /*1710*/  IADD3 R18, P1, R180, R8, RZ ;  /* 0x00000008b4127210 */ /* 0x000fc40007f3e0ff */
[----:B------:R-:W-:Y:S01]  /*1720*/  LOP3.LUT R2, R177, 0x38, R180, 0xf8, !PT ;  /* 0x00000038b1027812 */ /* 0x000fe200078ef8b4 */
[----:B------:R-:W-:Y:S01]  /*1730*/  IMAD R123, R184, c[0x0][0x19c], R123 ;  /* 0x00006700b87b7a24 */ /* 0x000fe200078e027b */
[----:B------:R-:W-:Y:S01]  /*1740*/  SHF.R.U32.HI R177, RZ, 0x3, R177 ;  /* 0x00000003ffb17819 */ /* 0x000fe200000116b1 */
[----:B------:R-:W-:Y:S01]  /*1750*/  IMAD.X R19, R181, 0x1, R19, P1 ;  /* 0x00000001b5137824 */ /* 0x000fe200008e0613 */
[----:B------:R-:W-:Y:S02]  /*1760*/  IADD3 R24, P2, R180, R24, RZ ;  /* 0x00000018b4187210 */ /* 0x000fe40007f5e0ff */
[----:B------:R-:W-:Y:S02]  /*1770*/  LOP3.LUT R177, R2, R177, RZ, 0x3c, !PT ;  /* 0x000000b102b17212 */ /* 0x000fe400078e3cff */
[----:B------:R-:W-:Y:S02]  /*1780*/  IADD3 R126, P1, R184, R5, RZ ;  /* 0x00000005b87e7210 */ /* 0x000fe40007f3e0ff */
[----:B------:R-:W-:-:S02]  /*1790*/  SHF.R.S32.HI R2, RZ, 0x1f, R4 ;  /* 0x0000001fff027819 */ /* 0x000fc40000011404 */
[----:B------:R-:W-:Y:S01]  /*17a0*/  IADD3.X R25, R181, R21, RZ, P2, !PT ;  /* 0x00000015b5197210 */ /* 0x000fe200017fe4ff */
[----:B------:R-:W-:Y:S01]  /*17b0*/  IMAD.X R129, R185, 0x1, R3, P1 ;  /* 0x00000001b9817824 */ /* 0x000fe200008e0603 */
[----:B------:R-:W-:Y:S01]  /*17c0*/  ISETP.GE.AND P1, PT, R184, R171, PT ;  /* 0x000000abb800720c */ /* 0x000fe20003f26270 */
[----:B------:R-:W-:Y:S01]  /*17d0*/  IMAD R21, R2, c[0x0][0x1a8], RZ ;  /* 0x00006a0002157a24 */ /* 0x000fe200078e02ff */
[----:B------:R-:W-:Y:S01]  /*17e0*/  LEA.HI R10, R22, R11, RZ, 0x6 ;  /* 0x0000000b160a7211 */ /* 0x000fe200078f30ff */
[----:B------:R-:W-:Y:S01]  /*17f0*/  IMAD.WIDE.U32 R24, R13, c[0x0][0x1b8], R24 ;  /* 0x00006e000d187a25 */ /* 0x000fe200078e0018 */
[----:B------:R-:W-:-:S03]  /*1800*/  IADD3 R2, P2, R180, R0, RZ ;  /* 0x00000000b4027210 */ /* 0x000fc60007f5e0ff */
[----:B------:R-:W-:Y:S01]  /*1810*/  IMAD R13, R4, c[0x0][0x1ac], R21 ;  /* 0x00006b00040d7a24 */ /* 0x000fe200078e0215 */
[----:B------:R-:W-:Y:S01]  /*1820*/  IADD3 R21, R25, R6, RZ ;  /* 0x0000000619157210 */ /* 0x000fe20007ffe0ff */
[----:B------:R-:W-:Y:S01]  /*1830*/  IMAD R129, R129, c[0x0][0x1a0], RZ ;  /* 0x0000680081817a24 */ /* 0x000fe200078e02ff */
[----:B------:R-:W-:Y:S01]  /*1840*/  IADD3.X R3, R181, R9, RZ, P2, !PT ;  /* 0x00000009b5037210 */ /* 0x000fe200017fe4ff */
[----:B------:R-:W-:Y:S02]  /*1850*/  IMAD.SHL.U32 R10, R10, 0x8, RZ ;  /* 0x000000080a0a7824 */ /* 0x000fe400078e00ff */
[----:B------:R-:W-:Y:S02]  /*1860*/  IMAD.MOV.U32 R20, RZ, RZ, R24 ;  /* 0x000000ffff147224 */ /* 0x000fe400078e0018 */
[C---:B------:R-:W-:Y:S01]  /*1870*/  IMAD R129, R126.reuse, c[0x0][0x1a4], R129 ;  /* 0x000069007e817a24 */ /* 0x040fe200078e0281 */
[----:B------:R-:W-:Y:S01]  /*1880*/  LOP3.LUT R177, R177, 0xfffffe00, R10, 0xf8, !PT ;  /* 0xfffffe00b1b17812 */ /* 0x000fe200078ef80a */
[----:B------:R-:W-:Y:S01]  /*1890*/  IMAD.WIDE.U32 R126, R126, c[0x0][0x1a0], R20 ;  /* 0x000068007e7e7a25 */ /* 0x000fe200078e0014 */
[----:B------:R-:W-:-:S02]  /*18a0*/  SHF.R.S32.HI R20, RZ, 0x5, R26 ;  /* 0x00000005ff147819 */ /* 0x000fc4000001141a */
[----:B------:R-:W-:Y:S01]  /*18b0*/  SHF.L.U32 R177, R177, 0x1, RZ ;  /* 0x00000001b1b17819 */ /* 0x000fe200000006ff */
[----:B------:R-:W-:Y:S01]  /*18c0*/  IMAD.WIDE.U32 R4, R4, c[0x0][0x1a8], R18 ;  /* 0x00006a0004047a25 */ /* 0x000fe200078e0012 */
[----:B------:R-:W-:-:S03]  /*18d0*/  IADD3 R129, R127, R129, RZ ;  /* 0x000000817f817210 */ /* 0x000fc60007ffe0ff */
[----:B------:R-:W-:-:S04]  /*18e0*/  IMAD.WIDE.U32 R124, R184, c[0x0][0x198], R2 ;  /* 0x00006600b87c7a25 */ /* 0x000fc800078e0002 */
[----:B------:R-:W-:Y:S02]  /*18f0*/  IMAD.IADD R123, R125, 0x1, R123 ;  /* 0x000000017d7b7824 */ /* 0x000fe400078e027b */
        /* <DEDUP_REMOVED lines=16> */
.L_x_5285:
[----:B------:R-:W-:Y:S05]  /*1a00*/  BSYNC B0 ;  /* 0x0000000000007941 */ /* 0x000fea0003800000 */
.L_x_5284:
[----:B------:R-:W-:Y:S01]  /*1a10*/  IADD3 R6, R184, 0x10, RZ ;  /* 0x00000010b8067810 */ /* 0x000fe20007ffe0ff */
[----:B------:R-:W-:Y:S03]  /*1a20*/  BSSY B0, `(.L_x_5286) ;  /* 0x0000014000007945 */ /* 0x000fe60003800000 */
[----:B------:R-:W-:-:S13]  /*1a30*/  ISETP.GE.AND P1, PT, R6, R171, PT ;  /* 0x000000ab0600720c */ /* 0x000fda0003f26270 */
        /* <DEDUP_REMOVED lines=18> */
.L_x_5287:
[----:B------:R-:W-:Y:S05]  /*1b60*/  BSYNC B0 ;  /* 0x0000000000007941 */ /* 0x000fea0003800000 */
.L_x_5286:
        /* <DEDUP_REMOVED lines=21> */
.L_x_5289:
[----:B------:R-:W-:Y:S05]  /*1cc0*/  BSYNC B0 ;  /* 0x0000000000007941 */ /* 0x000fea0003800000 */
.L_x_5288:
[----:B------:R-:W-:Y:S01]  /*1cd0*/  IADD3 R8, R184, 0x30, RZ ;  /* 0x00000030b8087810 */ /* 0x000fe20007ffe0ff */
[----:B------:R-:W-:Y:S03]  /*1ce0*/  BSSY B0, `(.L_x_5290) ;  /* 0x0000013000007945 */ /* 0x000fe60003800000 */
[----:B------:R-:W-:-:S13]  /*1cf0*/  ISETP.GE.AND P1, PT, R8, R171, PT ;  /* 0x000000ab0800720c */ /* 0x000fda0003f26270 */
        /* <DEDUP_REMOVED lines=17> */
.L_x_5291:
[----:B------:R-:W-:Y:S05]  /*1e10*/  BSYNC B0 ;  /* 0x0000000000007941 */ /* 0x000fea0003800000 */
.L_x_5290:
[----:B------:R-:W-:Y:S01]  /*1e20*/  LEA.HI R22, R22, R11, RZ, 0x4 ;  /* 0x0000000b16167211 */ /* 0x000fe200078f20ff */
[----:B------:R-:W-:Y:S01]  /*1e30*/  IMAD.MOV.U32 R5, RZ, RZ, 0x20 ;  /* 0x00000020ff057424 */ /* 0x000fe200078e00ff */
[----:B------:R-:W-:Y:S01]  /*1e40*/  IADD3 R176, R120, -0x1, RZ ;  /* 0xffffffff78b07810 */ /* 0x000fe20007ffe0ff */
[----:B------:R-:W-:Y:S01]  /*1e50*/  BSSY B0, `(.L_x_5292) ;  /* 0x000001c000007945 */ /* 0x000fe20003800000 */
[----:B------:R-:W-:Y:S02]  /*1e60*/  LOP3.LUT R0, R22, 0xfffffff0, RZ, 0xc0, !PT ;  /* 0xfffffff016007812 */ /* 0x000fe400078ec0ff */
[----:B------:R-:W-:Y:S01]  /*1e70*/  LOP3.LUT R26, R26, 0xffffffe0, RZ, 0xc0, !PT ;  /* 0xffffffe01a1a7812 */ /* 0x000fe200078ec0ff */
[----:B--2---:R-:W-:Y:S02]  /*1e80*/  IMAD.SHL.U32 R2, R176, 0x80, RZ ;  /* 0x00000080b0027824 */ /* 0x004fe400078e00ff */
[----:B------:R-:W-:Y:S02]  /*1e90*/  IMAD.IADD R0, R11, 0x1, -R0 ;  /* 0x000000010b007824 */ /* 0x000fe400078e0a00 */
[----:B------:R-:W-:-:S02]  /*1ea0*/  IMAD.IADD R9, R7, 0x1, -R2 ;  /* 0x0000000107097824 */ /* 0x000fc400078e0a02 */
[----:B------:R-:W-:Y:S01]  /*1eb0*/  IMAD.IADD R26, R11, 0x1, -R26 ;  /* 0x000000010b1a7824 */ /* 0x000fe200078e0a1a */
[----:B------:R-:W-:Y:S02]  /*1ec0*/  SHF.R.S32.HI R13, RZ, 0x1f, R0 ;  /* 0x0000001fff0d7819 */ /* 0x000fe40000011400 */
[----:B------:R-:W-:Y:S02]  /*1ed0*/  ISETP.GE.AND P3, PT, R184, R9, PT ;  /* 0x00000009b800720c */ /* 0x000fe40003f66270 */
        /* <DEDUP_REMOVED lines=19> */
.L_x_5293:
[----:B------:R-:W-:Y:S05]  /*2010*/  BSYNC B0 ;  /* 0x0000000000007941 */ /* 0x000fea0003800000 */
.L_x_5292:
[----:B------:R-:W-:Y:S01]  /*2020*/  ISETP.GE.AND P1, PT, R6, R9, PT ;  /* 0x000000090600720c */ /* 0x000fe20003f26270 */
[----:B------:R-:W-:Y:S01]  /*2030*/  IMAD.MOV.U32 R121, RZ, RZ, c[0x0][0x198] ;  /* 0x00006600ff797624 */ /* 0x000fe200078e00ff */
[----:B------:R-:W-:Y:S03]  /*2040*/  BSSY B0, `(.L_x_5294) ;  /* 0x000000f000007945 */ /* 0x000fe60003800000 */
[C---:B------:R-:W-:Y:S01]  /*2050*/  IMAD.SHL.U32 R173, R121.reuse, 0x10, RZ ;  /* 0x0000001079ad7824 */ /* 0x040fe200078e00ff */
[----:B------:R-:W-:-:S07]  /*2060*/  SHF.L.U64.HI R172, R121, R179, c[0x0][0x19c] ;  /* 0x0000670079ac7619 */ /* 0x000fce00000102b3 */
[----:B------:R-:W-:Y:S05]  /*2070*/  @P1 BRA `(.L_x_5295) ;  /* 0x000000b000001947 */ /* 0x000fea0003800000 */
[----:B------:R-:W-:-:S13]  /*2080*/  ISETP.GE.AND P1, PT, R180, c[0x0][0x220], PT ;  /* 0x00008800b4007a0c */ /* 0x000fda0003f26270 */
[----:B------:R1:W-:Y:S01]  /*2090*/  @P1 STS.128 [R177+0x2800], RZ ;  /* 0x002800ffb1001388 */ /* 0x0003e20000000c00 */
[----:B------:R-:W-:Y:S05]  /*20a0*/  @P1 BRA `(.L_x_5295) ;  /* 0x0000008000001947 */ /* 0x000fea0003800000 */
[----:B-1----:R-:W-:-:S05]  /*20b0*/  IADD3 R19, P1, R173, R124, RZ ;  /* 0x0000007cad137210 */ /* 0x002fca0007f3e0ff */
[----:B------:R-:W-:Y:S01]  /*20c0*/  IMAD.X R4, R172, 0x1, R123, P1 ;  /* 0x00000001ac047824 */ /* 0x000fe200008e067b */
[----:B------:R-:W-:-:S04]  /*20d0*/  LEA R18, P1, R19, c[0x0][0x168], 0x1 ;  /* 0x00005a0013127a11 */ /* 0x000fc800078208ff */
[----:B------:R-:W-:-:S05]  /*20e0*/  LEA.HI.X R19, R19, c[0x0][0x16c], R4, 0x1, P1 ;  /* 0x00005b0013137a11 */ /* 0x000fca00008f0c04 */
[----:B------:R-:W-:Y:S01]  /*20f0*/  @!PT LDS RZ, [RZ] ;  /* 0x00000000fffff984 */ /* 0x000fe20000000800 */
[----:B------:R-:W-:Y:S01]  /*2100*/  @!PT LDS RZ, [RZ] ;  /* 0x00000000fffff984 */ /* 0x000fe20000000800 */
[----:B------:R-:W-:Y:S01]  /*2110*/  @!PT LDS RZ, [RZ] ;  /* 0x00000000fffff984 */ /* 0x000fe20000000800 */
[----:B------:R1:W-:Y:S04]  /*2120*/  LDGSTS.E.BYPASS.LTC128B.128 [R177+0x2800], [R18.64] ;  /* 0x0280000012b17fae */ /* 0x0003e8000b901d46 */
.L_x_5295:
[----:B------:R-:W-:Y:S05]  /*2130*/  BSYNC B0 ;  /* 0x0000000000007941 */ /* 0x000fea0003800000 */
.L_x_5294:
[----:B------:R-:W-:Y:S01]  /*2140*/  ISETP.GE.AND P1, PT, R10, R9, PT ;  /* 0x000000090a00720c */ /* 0x000fe20003f26270 */
[----:B------:R-:W-:-:S12]  /*2150*/  BSSY B0, `(.L_x_5296) ;  /* 0x000000e000007945 */ /* 0x000fd80003800000 */
[----:B------:R-:W-:Y:S05]  /*2160*/  @P1 BRA `(.L_x_5297) ;  /* 0x000000c000001947 */ /* 0x000fea0003800000 */
[----:B------:R-:W-:-:S13]  /*2170*/  ISETP.GE.AND P1, PT, R180, c[0x0][0x220], PT ;  /* 0x00008800b4007a0c */ /* 0x000fda0003f26270 */
[----:B------:R1:W-:Y:S01]  /*2180*/  @P1 STS.128 [R177+0x3000], RZ ;  /* 0x003000ffb1001388 */ /* 0x0003e20000000c00 */
[----:B------:R-:W-:Y:S05]  /*2190*/  @P1 BRA `(.L_x_5297) ;  /* 0x0000009000001947 */ /* 0x000fea0003800000 */
[----:B------:R-:W-:Y:S01]  /*21a0*/  IMAD.MOV.U32 R4, RZ, RZ, c[0x0][0x19c] ;  /* 0x00006700ff047624 */ /* 0x000fe200078e00ff */
[----:B------:R-:W-:-:S04]  /*21b0*/  LEA R12, P1, R121, R124, 0x5 ;  /* 0x0000007c790c7211 */ /* 0x000fc800078228ff */
[----:B-1----:R-:W-:Y:S02]  /*21c0*/  LEA.HI.X R19, R121, R123, R4, 0x5, P1 ;  /* 0x0000007b79137211 */ /* 0x002fe400008f2c04 */
[----:B------:R-:W-:-:S04]  /*21d0*/  LEA R18, P1, R12, c[0x0][0x168], 0x1 ;  /* 0x00005a000c127a11 */ /* 0x000fc800078208ff */
[----:B------:R-:W-:-:S05]  /*21e0*/  LEA.HI.X R19, R12, c[0x0][0x16c], R19, 0x1, P1 ;  /* 0x00005b000c137a11 */ /* 0x000fca00008f0c13 */
[----:B------:R-:W-:Y:S01]  /*21f0*/  @!PT LDS RZ, [RZ] ;  /* 0x00000000fffff984 */ /* 0x000fe20000000800 */
[----:B------:R-:W-:Y:S01]  /*2200*/  @!PT LDS RZ, [RZ] ;  /* 0x00000000fffff984 */ /* 0x000fe20000000800 */
[----:B------:R-:W-:Y:S01]  /*2210*/  @!PT LDS RZ, [RZ] ;  /* 0x00000000fffff984 */ /* 0x000fe20000000800 */
[----:B------:R1:W-:Y:S04]  /*2220*/  LDGSTS.E.BYPASS.LTC128B.128 [R177+0x3000], [R18.64] ;  /* 0x0300000012b17fae */ /* 0x0003e8000b901d46 */
.L_x_5297:
[----:B------:R-:W-:Y:S05]  /*2230*/  BSYNC B0 ;  /* 0x0000000000007941 */ /* 0x000fea0003800000 */
.L_x_5296:
[----:B------:R-:W-:Y:S01]  /*2240*/  ISETP.GE.AND P1, PT, R8, R9, PT ;  /* 0x000000090800720c */ /* 0x000fe20003f26270 */
[----:B------:R-:W-:-:S12]  /*2250*/  BSSY B0, `(.L_x_5298) ;  /* 0x0000010000007945 */ /* 0x000fd80003800000 */
[----:B------:R-:W-:Y:S05]  /*2260*/  @P1 BRA `(.L_x_5299) ;  /* 0x000000e000001947 */ /* 0x000fea0003800000 */
[----:B------:R-:W-:-:S13]  /*2270*/  ISETP.GE.AND P1, PT, R180, c[0x0][0x220], PT ;  /* 0x00008800b4007a0c */ /* 0x000fda0003f26270 */
[----:B------:R1:W-:Y:S01]  /*2280*/  @P1 STS.128 [R177+0x3800], RZ ;  /* 0x003800ffb1001388 */ /* 0x0003e20000000c00 */
[----:B------:R-:W-:Y:S05]  /*2290*/  @P1 BRA `(.L_x_5299) ;  /* 0x000000b000001947 */ /* 0x000fea0003800000 */
[----:B------:R-:W-:Y:S01]  /*22a0*/  IMAD.MOV.U32 R125, RZ, RZ, R123 ;  /* 0x000000ffff7d7224 */ /* 0x000fe200078e007b */
        /* <DEDUP_REMOVED lines=10> */
.L_x_5299:
[----:B------:R-:W-:Y:S05]  /*2350*/  BSYNC B0 ;  /* 0x0000000000007941 */ /* 0x000fea0003800000 */
.L_x_5298:
[----:B-1----:R-:W-:Y:S01]  /*2360*/  IADD3 R18, R184, 0x40, RZ ;  /* 0x00000040b8127810 */ /* 0x002fe20007ffe0ff */
[----:B------:R-:W-:Y:S03]  /*2370*/  BSSY B0, `(.L_x_5300) ;  /* 0x000000f000007945 */ /* 0x000fe60003800000 */
[----:B------:R-:W-:-:S13]  /*2380*/  ISETP.GE.AND P1, PT, R18, R9, PT ;  /* 0x000000091200720c */ /* 0x000fda0003f26270 */
[----:B------:R-:W-:Y:S05]  /*2390*/  @P1 BRA `(.L_x_5301) ;  /* 0x000000c000001947 */ /* 0x000fea0003800000 */
[----:B------:R-:W-:-:S13]  /*23a0*/  ISETP.GE.AND P1, PT, R180, c[0x0][0x220], PT ;  /* 0x00008800b4007a0c */ /* 0x000fda0003f26270 */
[----:B------:R1:W-:Y:S01]  /*23b0*/  @P1 STS.128 [R177+0x4000], RZ ;  /* 0x004000ffb1001388 */ /* 0x0003e20000000c00 */
[----:B------:R-:W-:Y:S05]  /*23c0*/  @P1 BRA `(.L_x_5301) ;  /* 0x0000009000001947 */ /* 0x000fea0003800000 */
[----:B------:R-:W-:Y:S01]  /*23d0*/  IMAD.MOV.U32 R4, RZ, RZ, c[0x0][0x19c] ;  /* 0x00006700ff047624 */ /* 0x000fe200078e00ff */
        /* <DEDUP_REMOVED lines=8> */
.L_x_5301:
[----:B------:R-:W-:Y:S05]  /*2460*/  BSYNC B0 ;  /* 0x0000000000007941 */ /* 0x000fea0003800000 */
.L_x_5300:
[----:B------:R-:W-:Y:S01]  /*2470*/  IADD3 R16, R184, 0x50, RZ ;  /* 0x00000050b8107810 */ /* 0x000fe20007ffe0ff */
[----:B------:R-:W-:Y:S03]  /*2480*/  BSSY B0, `(.L_x_5302) ;  /* 0x0000011000007945 */ /* 0x000fe60003800000 */
[----:B------:R-:W-:-:S13]  /*2490*/  ISETP.GE.AND P1, PT, R16, R9, PT ;  /* 0x000000091000720c */ /* 0x000fda0003f26270 */
        /* <DEDUP_REMOVED lines=15> */
.L_x_5303:
[----:B------:R-:W-:Y:S05]  /*2590*/  BSYNC B0 ;  /* 0x0000000000007941 */ /* 0x000fea0003800000 */
.L_x_5302:
        /* <DEDUP_REMOVED lines=18> */
.L_x_5305:
[----:B------:R-:W-:Y:S05]  /*26c0*/  BSYNC B0 ;  /* 0x0000000000007941 */ /* 0x000fea0003800000 */
.L_x_5304:
        /* <DEDUP_REMOVED lines=18> */
.L_x_5307:
[----:B------:R-:W-:Y:S05]  /*27f0*/  BSYNC B0 ;  /* 0x0000000000007941 */ /* 0x000fea0003800000 */
.L_x_5306:
[----:B------:R-:W0:Y:S01]  /*2800*/  LDGDEPBAR ;  /* 0x00000000000079af */ /* 0x000e220000000000 */
[----:B------:R-:W-:Y:S01]  /*2810*/  SHF.R.S32.HI R19, RZ, 0x4, R22 ;  /* 0x00000004ff137819 */ /* 0x000fe20000011416 */
[----:B------:R-:W-:Y:S01]  /*2820*/  IMAD.SHL.U32 R15, R15, 0x40, RZ ;  /* 0x000000400f0f7824 */ /* 0x000fe200078e00ff */
[----:B------:R-:W-:Y:S01]  /*2830*/  ISETP.GE.AND P2, PT, R184, R9, PT ;  /* 0x00000009b800720c */ /* 0x000fe20003f46270 */
[----:B------:R-:W-:Y:S01]  /*2840*/  IMAD.SHL.U32 R169, R92, 0x40, RZ ;  /* 0x000000405ca97824 */ /* 0x000fe200078e00ff */
[----:B------:R-:W-:Y:S01]  /*2850*/  LEA.HI R22, R22, R19, RZ, 0x1 ;  /* 0x0000001316167211 */ /* 0x000fe200078f08ff */
[----:B-1----:R-:W-:Y:S01]  /*2860*/  IMAD.SHL.U32 R24, R184, 0x8, RZ ;  /* 0x00000008b8187824 */ /* 0x002fe200078e00ff */
[----:B------:R-:W-:Y:S01]  /*2870*/  LOP3.LUT R15, R15, 0x1c0, RZ, 0xc0, !PT ;  /* 0x000001c00f0f7812 */ /* 0x000fe200078ec0ff */
[----:B------:R-:W-:Y:S01]  /*2880*/  IMAD.SHL.U32 R125, R11, 0x2, RZ ;  /* 0x000000020b7d7824 */ /* 0x000fe200078e00ff */
[----:B------:R-:W-:Y:S01]  /*2890*/  LOP3.LUT R22, R22, 0xfffffffe, RZ, 0xc0, !PT ;  /* 0xfffffffe16167812 */ /* 0x000fe200078ec0ff */
[----:B------:R-:W-:Y:S01]  /*28a0*/  BSSY B0, `(.L_x_5308) ;  /* 0x0000026000007945 */ /* 0x000fe20003800000 */
[----:B------:R-:W-:-:S02]  /*28b0*/  SHF.R.S32.HI R175, RZ, 0x1f, R26 ;  /* 0x0000001fffaf7819 */ /* 0x000fc4000001141a */
[----:B------:R-:W-:Y:S01]  /*28c0*/  LOP3.LUT R169, R169, 0x1c0, RZ, 0xc0, !PT ;  /* 0x000001c0a9a97812 */ /* 0x000fe200078ec0ff */
[----:B------:R-:W-:Y:S01]  /*28d0*/  IMAD.IADD R22, R19, 0x1, -R22 ;  /* 0x0000000113167824 */ /* 0x000fe200078e0a16 */
[----:B------:R-:W-:Y:S02]  /*28e0*/  LEA.HI R175, R175, R26, RZ, 0x2 ;  /* 0x0000001aafaf7211 */ /* 0x000fe400078f10ff */
[----:B------:R-:W-:Y:S01]  /*28f0*/  LOP3.LUT R24, R169, 0x8, R24, 0xf8, !PT ;  /* 0x00000008a9187812 */ /* 0x000fe200078ef818 */
[----:B------:R-:W-:Y:S01]  /*2900*/  IMAD.SHL.U32 R4, R22, 0x8, RZ ;  /* 0x0000000816047824 */ /* 0x000fe200078e00ff */
[----:B------:R-:W-:Y:S02]  /*2910*/  SHF.R.S32.HI R175, RZ, 0x2, R175 ;  /* 0x00000002ffaf7819 */ /* 0x000fe400000114af */
[----:B------:R-:W-:Y:S02]  /*2920*/  SHF.R.U32.HI R169, RZ, 0x3, R169 ;  /* 0x00000003ffa97819 */ /* 0x000fe400000116a9 */
[----:B------:R-:W-:Y:S01]  /*2930*/  LOP3.LUT R4, R15, 0x8, R4, 0xf8, !PT ;  /* 0x000000080f047812 */ /* 0x000fe200078ef804 */
[----:B------:R-:W-:-:S04]  /*2940*/  DEPBAR.LE SB0, 0x0 ;  /* 0x000080000000791a */ /* 0x000fc80000000000 */
[----:B------:R-:W-:Y:S01]  /*2950*/  BAR.SYNC.DEFER_BLOCKING 0x0 ;  /* 0x0000000000007b1d */ /* 0x000fe20000010000 */
[----:B------:R-:W-:Y:S02]  /*2960*/  SHF.R.U32.HI R15, RZ, 0x3, R15 ;  /* 0x00000003ff0f7819 */ /* 0x000fe4000001160f */
[----:B------:R-:W-:Y:S02]  /*2970*/  LOP3.LUT R169, R24, R169, RZ, 0x3c, !PT ;  /* 0x000000a918a97212 */ /* 0x000fe400078e3cff */
[----:B------:R-:W-:Y:S01]  /*2980*/  LOP3.LUT R4, R4, R15, RZ, 0x3c, !PT ;  /* 0x0000000f04047212 */ /* 0x000fe200078e3cff */
[----:B------:R-:W-:Y:S01]  /*2990*/  IMAD R15, R20, 0x400, R13 ;  /* 0x00000400140f7824 */ /* 0x000fe200078e020d */
[----:B------:R-:W-:Y:S01]  /*29a0*/  LOP3.LUT P3, RZ, R92, 0x2, RZ, 0xc0, !PT ;  /* 0x000000025cff7812 */ /* 0x000fe2000786c0ff */
[----:B------:R-:W-:Y:S01]  /*29b0*/  IMAD R20, R20, 0x10, R17 ;  /* 0x0000001014147824 */ /* 0x000fe200078e0211 */
[----:B------:R-:W-:Y:S01]  /*29c0*/  LEA R194, P1, R126, c[0x0][0x170], 0x1 ;  /* 0x00005c007ec27a11 */ /* 0x000fe200078208ff */
[----:B------:R-:W-:Y:S01]  /*29d0*/  IMAD.IADD R170, R4, 0x1, R15 ;  /* 0x0000000104aa7824 */ /* 0x000fe200078e020f */
[----:B------:R-:W-:Y:S01]  /*29e0*/  SEL R0, R0, 0xfffffff0, !P3 ;  /* 0xfffffff000007807 */ /* 0x000fe20005800000 */
[----:B------:R-:W-:Y:S01]  /*29f0*/  IMAD R169, R22, 0x200, R169 ;  /* 0x0000020016a97824 */ /* 0x000fe200078e02a9 */
[----:B------:R-:W-:Y:S01]  /*2a00*/  IADD3 R20, R20, 0x1, R175 ;  /* 0x0000000114147810 */ /* 0x000fe20007ffe0af */
[----:B------:R-:W-:Y:S01]  /*2a10*/  IMAD.IADD R4, R13, 0x1, R4 ;  /* 0x000000010d047824 */ /* 0x000fe200078e0204 */
[----:B------:R-:W-:Y:S01]  /*2a20*/  LOP3.LUT R125, R125, 0x6, RZ, 0xc0, !PT ;  /* 0x000000067d7d7812 */ /* 0x000fe200078ec0ff */
[----:B------:R-:W-:Y:S01]  /*2a30*/  IMAD.SHL.U32 R170, R170, 0x2, RZ ;  /* 0x00000002aaaa7824 */ /* 0x000fe200078e00ff */
[----:B------:R-:W-:-:S02]  /*2a40*/  IADD3 R130, R7, R20, -R178 ;  /* 0x0000001407827210 */ /* 0x000fc40007ffe8b2 */
[----:B------:R-:W-:Y:S02]  /*2a50*/  LEA.HI.X R195, R126, c[0x0][0x174], R129, 0x1, P1 ;  /* 0x00005d007ec37a11 */ /* 0x000fe400008f0c81 */
[----:B------:R-:W-:Y:S01]  /*2a60*/  IADD3 R130, R130, c[0x0][0x2e8], RZ ;  /* 0x0000ba0082827a10 */ /* 0x000fe20007ffe0ff */
[----:B------:R1:W-:Y:S01]  /*2a70*/  @P2 STS.128 [R177+0x6000], RZ ;  /* 0x006000ffb1002388 */ /* 0x0003e20000000c00 */
[----:B------:R-:W-:Y:S05]  /*2a80*/  @P2 BRA `(.L_x_5309) ;  /* 0x0000007000002947 */ /* 0x000fea0003800000 */
[----:B------:R-:W-:-:S13]  /*2a90*/  ISETP.GE.AND P1, PT, R180, c[0x0][0x220], PT ;  /* 0x00008800b4007a0c */ /* 0x000fda0003f26270 */
[----:B------:R1:W-:Y:S01]  /*2aa0*/  @P1 STS.128 [R177+0x6000], RZ ;  /* 0x006000ffb1001388 */ /* 0x0003e20000000c00 */
[----:B------:R-:W-:Y:S05]  /*2ab0*/  @P1 BRA `(.L_x_5309) ;  /* 0x0000004000001947 */ /* 0x000fea0003800000 */
[----:B------:R-:W-:Y:S01]  /*2ac0*/  @!PT LDS RZ, [RZ] ;  /* 0x00000000fffff984 */ /* 0x000fe20000000800 */
[----:B------:R-:W-:Y:S01]  /*2ad0*/  @!PT LDS RZ, [RZ] ;  /* 0x00000000fffff984 */ /* 0x000fe20000000800 */
[----:B------:R-:W-:Y:S01]  /*2ae0*/  @!PT LDS RZ, [RZ] ;  /* 0x00000000fffff984 */ /* 0x000fe20000000800 */
[----:B------:R1:W-:Y:S02]  /*2af0*/  LDGSTS.E.BYPASS.LTC128B.128 [R177+0x6000], [R194.64] ;  /* 0x06000000c2b17fae */ /* 0x0003e4000b901d46 */
.L_x_5309:
[----:B------:R-:W-:Y:S05]  /*2b00*/  BSYNC B0 ;  /* 0x0000000000007941 */ /* 0x000fea0003800000 */
.L_x_5308:
[----:B------:R-:W-:Y:S01]  /*2b10*/  ISETP.GE.AND P1, PT, R6, R9, PT ;  /* 0x000000090600720c */ /* 0x000fe20003f26270 */
[----:B------:R-:W-:Y:S01]  /*2b20*/  IMAD.MOV.U32 R6, RZ, RZ, c[0x0][0x1a0] ;  /* 0x00006800ff067624 */ /* 0x000fe200078e00ff */
[----:B------:R-:W-:Y:S03]  /*2b30*/  BSSY B0, `(.L_x_5310) ;  /* 0x000000e000007945 */ /* 0x000fe60003800000 */
[C---:B------:R-:W-:Y:S01]  /*2b40*/  IMAD.SHL.U32 R182, R6.reuse, 0x10, RZ ;  /* 0x0000001006b67824 */ /* 0x040fe200078e00ff */
[----:B------:R-:W-:-:S07]  /*2b50*/  SHF.L.U64.HI R179, R6, R179, c[0x0][0x1a4] ;  /* 0x0000690006b37619 */ /* 0x000fce00000102b3 */
[----:B------:R1:W-:Y:S01]  /*2b60*/  @P1 STS.128 [R177+0x6800], RZ ;  /* 0x006800ffb1001388 */ /* 0x0003e20000000c00 */
[----:B------:R-:W-:Y:S05]  /*2b70*/  @P1 BRA `(.L_x_5311) ;  /* 0x0000009000001947 */ /* 0x000fea0003800000 */
[----:B------:R-:W-:-:S13]  /*2b80*/  ISETP.GE.AND P1, PT, R180, c[0x0][0x220], PT ;  /* 0x00008800b4007a0c */ /* 0x000fda0003f26270 */
        /* <DEDUP_REMOVED lines=8> */
.L_x_5311:
[----:B------:R-:W-:Y:S05]  /*2c10*/  BSYNC B0 ;  /* 0x0000000000007941 */ /* 0x000fea0003800000 */
.L_x_5310:
[----:B------:R-:W-:Y:S01]  /*2c20*/  ISETP.GE.AND P1, PT, R10, R9, PT ;  /* 0x000000090a00720c */ /* 0x000fe20003f26270 */
[----:B------:R-:W-:-:S12]  /*2c30*/  BSSY B0, `(.L_x_5312) ;  /* 0x000000d000007945 */ /* 0x000fd80003800000 */
[----:B------:R1:W-:Y:S01]  /*2c40*/  @P1 STS.128 [R177+0x7000], RZ ;  /* 0x007000ffb1001388 */ /* 0x0003e20000000c00 */
[----:B------:R-:W-:Y:S05]  /*2c50*/  @P1 BRA `(.L_x_5313) ;  /* 0x000000a000001947 */ /* 0x000fea0003800000 */
[----:B------:R-:W-:-:S13]  /*2c60*/  ISETP.GE.AND P1, PT, R180, c[0x0][0x220], PT ;  /* 0x00008800b4007a0c */ /* 0x000fda0003f26270 */
[----:B------:R1:W-:Y:S01]  /*2c70*/  @P1 STS.128 [R177+0x7000], RZ ;  /* 0x007000ffb1001388 */ /* 0x0003e20000000c00 */
[----:B------:R-:W-:Y:S05]  /*2c80*/  @P1 BRA `(.L_x_5313) ;  /* 0x0000007000001947 */ /* 0x000fea0003800000 */
[----:B------:R-:W-:Y:S01]  /*2c90*/  IMAD.MOV.U32 R10, RZ, RZ, c[0x0][0x1a4] ;  /* 0x00006900ff0a7624 */ /* 0x000fe200078e00ff */
[----:B-1----:R-:W-:-:S04]  /*2ca0*/  LEA R20, P1, R6, R194, 0x6 ;  /* 0x000000c206147211 */ /* 0x002fc800078230ff */
[----:B------:R-:W-:-:S05]  /*2cb0*/  LEA.HI.X R21, R6, R195, R10, 0x6, P1 ;  /* 0x000000c306157211 */ /* 0x000fca00008f340a */
[----:B------:R-:W-:Y:S01]  /*2cc0*/  @!PT LDS RZ, [RZ] ;  /* 0x00000000fffff984 */ /* 0x000fe20000000800 */
[----:B------:R-:W-:Y:S01]  /*2cd0*/  @!PT LDS RZ, [RZ] ;  /* 0x00000000fffff984 */ /* 0x000fe20000000800 */
[----:B------:R-:W-:Y:S01]  /*2ce0*/  @!PT LDS RZ, [RZ] ;  /* 0x00000000fffff984 */ /* 0x000fe20000000800 */
[----:B------:R1:W-:Y:S04]  /*2cf0*/  LDGSTS.E.BYPASS.LTC128B.128 [R177+0x7000], [R20.64] ;  /* 0x0700000014b17fae */ /* 0x0003e8000b901d46 */
.L_x_5313:
[----:B------:R-:W-:Y:S05]  /*2d00*/  BSYNC B0 ;  /* 0x0000000000007941 */ /* 0x000fea0003800000 */
.L_x_5312:
[----:B------:R-:W-:Y:S01]  /*2d10*/  ISETP.GE.AND P1, PT, R8, R9, PT ;  /* 0x000000090800720c */ /* 0x000fe20003f26270 */
[----:B------:R-:W-:-:S12]  /*2d20*/  BSSY B0, `(.L_x_5314) ;  /* 0x000000e000007945 */ /* 0x000fd80003800000 */
[----:B------:R1:W-:Y:S01]  /*2d30*/  @P1 STS.128 [R177+0x7800], RZ ;  /* 0x007800ffb1001388 */ /* 0x0003e20000000c00 */
[----:B------:R-:W-:Y:S05]  /*2d40*/  @P1 BRA `(.L_x_5315) ;  /* 0x000000b000001947 */ /* 0x000fea0003800000 */
[----:B------:R-:W-:-:S13]  /*2d50*/  ISETP.GE.AND P1, PT, R180, c[0x0][0x220], PT ;  /* 0x00008800b4007a0c */ /* 0x000fda0003f26270 */
[----:B------:R1:W-:Y:S01]  /*2d60*/  @P1 STS.128 [R177+0x7800], RZ ;  /* 0x007800ffb1001388 */ /* 0x0003e20000000c00 */
[----:B------:R-:W-:Y:S05]  /*2d70*/  @P1 BRA `(.L_x_5315) ;  /* 0x0000008000001947 */ /* 0x000fea0003800000 */
[----:B------:R-:W-:Y:S01]  /*2d80*/  ULDC UR4, c[0x0][0x1a4] ;  /* 0x0000690000047ab9 */ /* 0x000fe20000000800 */
[----:B------:R-:W-:Y:S01]  /*2d90*/  IMAD.WIDE.U32 R10, R6, 0x60, R194 ;  /* 0x00000060060a7825 */ /* 0x000fe200078e00c2 */
[----:B------:R-:W-:-:S06]  /*2da0*/  UIMAD UR4, UR4, 0x60, URZ ;  /* 0x00000060040478a4 */ /* 0x000fcc000f8e023f */
[----:B------:R-:W-:-:S05]  /*2db0*/  IADD3 R11, R11, UR4, RZ ;  /* 0x000000040b0b7c10 */ /* 0x000fca000fffe0ff */
[----:B------:R-:W-:Y:S01]  /*2dc0*/  @!PT LDS RZ, [RZ] ;  /* 0x00000000fffff984 */ /* 0x000fe20000000800 */
[----:B------:R-:W-:Y:S01]  /*2dd0*/  @!PT LDS RZ, [RZ] ;  /* 0x00000000fffff984 */ /* 0x000fe20000000800 */
[----:B------:R-:W-:Y:S01]  /*2de0*/  @!PT LDS RZ, [RZ] ;  /* 0x00000000fffff984 */ /* 0x000fe20000000800 */
[----:B------:R1:W-:Y:S02]  /*2df0*/  LDGSTS.E.BYPASS.LTC128B.128 [R177+0x7800], [R10.64] ;  /* 0x078000000ab17fae */ /* 0x0003e4000b901d46 */
.L_x_5315:
[----:B------:R-:W-:Y:S05]  /*2e00*/  BSYNC B0 ;  /* 0x0000000000007941 */ /* 0x000fea0003800000 */
.L_x_5314:
        /* <DEDUP_REMOVED lines=14> */
.L_x_5317:
[----:B------:R-:W-:Y:S05]  /*2ef0*/  BSYNC B0 ;  /* 0x0000000000007941 */ /* 0x000fea0003800000 */
.L_x_5316:
        /* <DEDUP_REMOVED lines=8> */
[----:B-1----:R-:W-:Y:S01]  /*2f80*/  IMAD.WIDE.U32 R10, R6, 0xa0, R194 ;  /* 0x000000a0060a7825 */ /* 0x002fe200078e00c2 */
[----:B------:R-:W-:-:S06]  /*2f90*/  UIMAD UR4, UR4, 0xa0, URZ ;  /* 0x000000a0040478a4 */ /* 0x000fcc000f8e023f */
[----:B------:R-:W-:-:S05]  /*2fa0*/  IADD3 R11, R11, UR4, RZ ;  /* 0x000000040b0b7c10 */ /* 0x000fca000fffe0ff */
[----:B------:R-:W-:Y:S01]  /*2fb0*/  @!PT LDS RZ, [RZ] ;  /* 0x00000000fffff984 */ /* 0x000fe20000000800 */
[----:B------:R-:W-:Y:S01]  /*2fc0*/  @!PT LDS RZ, [RZ] ;  /* 0x00000000fffff984 */ /* 0x000fe20000000800 */
[----:B------:R-:W-:Y:S01]  /*2fd0*/  @!PT LDS RZ, [RZ] ;  /* 0x00000000fffff984 */ /* 0x000fe20000000800 */
[----:B------:R1:W-:Y:S02]  /*2fe0*/  LDGSTS.E.BYPASS.LTC128B.128 [R177+0x8800], [R10.64] ;  /* 0x088000000ab17fae */ /* 0x0003e4000b901d46 */
.L_x_5319:
[----:B------:R-:W-:Y:S05]  /*2ff0*/  BSYNC B0 ;  /* 0x0000000000007941 */ /* 0x000fea0003800000 */
.L_x_5318:
        /* <DEDUP_REMOVED lines=15> */
.L_x_5321:
[----:B------:R-:W-:Y:S05]  /*30f0*/  BSYNC B0 ;  /* 0x0000000000007941 */ /* 0x000fea0003800000 */
.L_x_5320:
        /* <DEDUP_REMOVED lines=15> */
.L_x_5323:
[----:B------:R-:W-:Y:S05]  /*31f0*/  BSYNC B0 ;  /* 0x0000000000007941 */ /* 0x000fea0003800000 */
.L_x_5322:
        /* <DEDUP_REMOVED lines=8> */
[----:B------:R-:W-:Y:S01]  /*3280*/  ISETP.GE.AND P2, PT, R120, 0x2, PT ;  /* 0x000000027800780c */ /* 0x000fe20003f46270 */
[----:B------:R-:W-:Y:S02]  /*3290*/  LDSM.16.M88.4 R100, [R168] ;  /* 0x00000000a864783b */ /* 0x000fe40000000200 */
[----:B------:R-:W-:-:S02]  /*32a0*/  IMAD R165, R3, 0x2, R167 ;  /* 0x0000000203a57824 */ /* 0x000fc400078e02a7 */
[----:B------:R-:W-:Y:S04]  /*32b0*/  LDSM.16.M88.4 R76, [R163+0x2800] ;  /* 0x00280000a34c783b */ /* 0x000fe80000000200 */
[----:B------:R-:W1:Y:S04]  /*32c0*/  LDSM.16.M88.4 R16, [R169+0x3000] ;  /* 0x00300000a910783b */ /* 0x000e680000000200 */
[----:B------:R-:W2:Y:S04]  /*32d0*/  LDSM.16.M88.4 R32, [R169+0x2000] ;  /* 0x00200000a920783b */ /* 0x000ea80000000200 */
[----:B-1----:R-:W1:Y:S04]  /*32e0*/  LDSM.16.M88.4 R8, [R169+0x3800] ;  /* 0x00380000a908783b */ /* 0x002e680000000200 */
[----:B------:R-:W3:Y:S04]  /*32f0*/  LDSM.16.M88.4 R68, [R169+0x4000] ;  /* 0x00400000a944783b */ /* 0x000ee80000000200 */
[----:B------:R-:W4:Y:S04]  /*3300*/  LDSM.16.M88.4 R56, [R163+0x3000] ;  /* 0x00300000a338783b */ /* 0x000f280000000200 */
[----:B------:R-:W1:Y:S04]  /*3310*/  LDSM.16.M88.4 R60, [R169+0x4800] ;  /* 0x00480000a93c783b */ /* 0x000e680000000200 */
[----:B------:R-:W1:Y:S01]  /*3320*/  LDSM.16.M88.4 R48, [R169+0x5000] ;  /* 0x00500000a930783b */ /* 0x000e620000000200 */
[C---:B-----5:R-:W-:Y:S03]  /*3330*/  HMMA.16816.F32.BF16 R28, R40.reuse, R24, RZ ;  /* 0x00000018281c723c */ /* 0x060fe600000418ff */
[----:B------:R-:W5:Y:S04]  /*3340*/  LDSM.16.M88.4 R88, [R169+0x5800] ;  /* 0x00580000a958783b */ /* 0x000f680000000200 */
[----:B------:R-:W1:Y:S01]  /*3350*/  LDSM.16.M88.4 R84, [R163+0x2000] ;  /* 0x00200000a354783b */ /* 0x000e620000000200 */
[C---:B------:R-:W-:Y:S03]  /*3360*/  HMMA.16816.F32.BF16 R24, R40.reuse, R26, RZ ;  /* 0x0000001a2818723c */ /* 0x040fe600000418ff */
[----:B------:R-:W3:Y:S04]  /*3370*/  LDSM.16.M88.4 R80, [R163+0x3800] ;  /* 0x00380000a350783b */ /* 0x000ee80000000200 */
[----:B------:R-:W-:Y:S01]  /*3380*/  LDSM.16.M88.4 R112, [R163+0x4800] ;  /* 0x00480000a370783b */ /* 0x000fe20000000200 */
[----:B------:R-:W-:Y:S03]  /*3390*/  HMMA.16816.F32.BF16 R20, R40, R16, RZ ;  /* 0x000000102814723c */ /* 0x000fe600000418ff */
[----:B------:R-:W-:Y:S04]  /*33a0*/  LDSM.16.M88.4 R108, [R163+0x5000] ;  /* 0x00500000a36c783b */ /* 0x000fe80000000200 */
[----:B------:R-:W-:Y:S01]  /*33b0*/  LDSM.16.M88.4 R104, [R163+0x5800] ;  /* 0x00580000a368783b */ /* 0x000fe20000000200 */
[C---:B------:R-:W-:Y:S03]  /*33c0*/  HMMA.16816.F32.BF16 R28, R100.reuse, R76, R28 ;  /* 0x0000004c641c723c */ /* 0x040fe6000004181c */
[----:B------:R-:W0:Y:S05]  /*33d0*/  LDGDEPBAR ;  /* 0x00000000000079af */ /* 0x000e2a0000000000 */
[----:B------:R-:W-:Y:S01]  /*33e0*/  HMMA.16816.F32.BF16 R24, R100, R78, R24 ;  /* 0x0000004e6418723c */ /* 0x000fe20000041818 */
[----:B------:R-:W4:Y:S07]  /*33f0*/  LDSM.16.M88.4 R76, [R163+0x4000] ;  /* 0x00400000a34c783b */ /* 0x000f2e0000000200 */
[C---:B--2---:R-:W-:Y:S08]  /*3400*/  HMMA.16816.F32.BF16 R36, R40.reuse, R32, RZ ;  /* 0x000000202824723c */ /* 0x044ff000000418ff */
[C---:B-1----:R-:W-:Y:S08]  /*3410*/  HMMA.16816.F32.BF16 R12, R40.reuse, R8, RZ ;  /* 0x00000008280c723c */ /* 0x042ff000000418ff */
[C---:B---3--:R-:W-:Y:S08]  /*3420*/  HMMA.16816.F32.BF16 R72, R40.reuse, R68, RZ ;  /* 0x000000442848723c */ /* 0x048ff000000418ff */
[C---:B------:R-:W-:Y:S08]  /*3430*/  HMMA.16816.F32.BF16 R32, R40.reuse, R34, RZ ;  /* 0x000000222820723c */ /* 0x040ff000000418ff */
[C---:B------:R-:W-:Y:S08]  /*3440*/  HMMA.16816.F32.BF16 R16, R40.reuse, R18, RZ ;  /* 0x000000122810723c */ /* 0x040ff000000418ff */
[C---:B------:R-:W-:Y:S08]  /*3450*/  HMMA.16816.F32.BF16 R8, R40.reuse, R10, RZ ;  /* 0x0000000a2808723c */ /* 0x040ff000000418ff */
[----:B------:R-:W-:Y:S08]  /*3460*/  HMMA.16816.F32.BF16 R68, R40, R70, RZ ;  /* 0x000000462844723c */ /* 0x000ff000000418ff */
[----:B----4-:R-:W-:Y:S07]  /*3470*/  HMMA.16816.F32.BF16 R20, R100, R56, R20 ;  /* 0x000000386414723c */ /* 0x010fee0000041814 */
[----:B------:R-:W-:Y:S01]  /*3480*/  IADD3 R56, R169, 0x2000, RZ ;  /* 0x00002000a9387810 */ /* 0x000fe20007ffe0ff */
[----:B------:R-:W-:Y:S03]  /*3490*/  HMMA.16816.F32.BF16 R64, R40, R60, RZ ;  /* 0x0000003c2840723c */ /* 0x000fe600000418ff */
[----:B------:R-:W-:-:S04]  /*34a0*/  @P1 IADD3 R166, R56, -0x40, RZ ;  /* 0xffffffc038a61810 */ /* 0x000fc80007ffe0ff */
[----:B------:R-:W-:Y:S01]  /*34b0*/  IADD3 R159, R166, 0x800, RZ ;  /* 0x00000800a69f7810 */ /* 0x000fe20007ffe0ff */
[C---:B------:R-:W-:Y:S01]  /*34c0*/  HMMA.16816.F32.BF16 R60, R40.reuse, R62, RZ ;  /* 0x0000003e283c723c */ /* 0x040fe200000418ff */
[----:B------:R-:W-:Y:S01]  /*34d0*/  LDSM.16.M88.4 R96, [R166] ;  /* 0x00000000a660783b */ /* 0x000fe20000000200 */
[----:B------:R-:W-:Y:S01]  /*34e0*/  IMAD R152, R0, 0x2, R166 ;  /* 0x0000000200987824 */ /* 0x000fe200078e02a6 */
[C---:B------:R-:W-:Y:S02]  /*34f0*/  IADD3 R158, R166.reuse, 0x1000, RZ ;  /* 0x00001000a69e7810 */ /* 0x040fe40007ffe0ff */
[----:B------:R-:W-:Y:S01]  /*3500*/  LDSM.16.M88.4 R92, [R166+0x800] ;  /* 0x00080000a65c783b */ /* 0x000fe20000000200 */
[C---:B------:R-:W-:Y:S02]  /*3510*/  IADD3 R157, R166.reuse, 0x1800, RZ ;  /* 0x00001800a69d7810 */ /* 0x040fe40007ffe0ff */
[----:B------:R-:W-:Y:S01]  /*3520*/  HMMA.16816.F32.BF16 R52, R40, R48, RZ ;  /* 0x000000302834723c */ /* 0x000fe200000418ff */
[----:B------:R-:W-:Y:S01]  /*3530*/  LDSM.16.M88.4 R116, [R166+0x3000] ;  /* 0x00300000a674783b */ /* 0x000fe20000000200 */
[----:B------:R-:W-:-:S02]  /*3540*/  IADD3 R156, R166, 0x2000, RZ ;  /* 0x00002000a69c7810 */ /* 0x000fc40007ffe0ff */
[C---:B------:R-:W-:Y:S02]  /*3550*/  IADD3 R155, R166.reuse, 0x2800, RZ ;  /* 0x00002800a69b7810 */ /* 0x040fe40007ffe0ff */
[C---:B------:R-:W-:Y:S02]  /*3560*/  IADD3 R154, R166.reuse, 0x3000, RZ ;  /* 0x00003000a69a7810 */ /* 0x040fe40007ffe0ff */
[----:B------:R-:W-:Y:S01]  /*3570*/  HMMA.16816.F32.BF16 R48, R40, R50, RZ ;  /* 0x000000322830723c */ /* 0x000fe200000418ff */
[----:B------:R-:W-:-:S07]  /*3580*/  IADD3 R153, R166, 0x3800, RZ ;  /* 0x00003800a6997810 */ /* 0x000fce0007ffe0ff */
[C---:B-----5:R-:W-:Y:S08]  /*3590*/  HMMA.16816.F32.BF16 R44, R40.reuse, R88, RZ ;  /* 0x00000058282c723c */ /* 0x060ff000000418ff */
[----:B------:R-:W-:Y:S01]  /*35a0*/  HMMA.16816.F32.BF16 R40, R40, R90, RZ ;  /* 0x0000005a2828723c */ /* 0x000fe200000418ff */
[----:B------:R-:W-:Y:S07]  /*35b0*/  LDSM.16.M88.4 R88, [R166+0x1000] ;  /* 0x00100000a658783b */ /* 0x000fee0000000200 */
[C---:B------:R-:W-:Y:S08]  /*35c0*/  HMMA.16816.F32.BF16 R36, R100.reuse, R84, R36 ;  /* 0x000000546424723c */ /* 0x040ff00000041824 */
[C---:B------:R-:W-:Y:S01]  /*35d0*/  HMMA.16816.F32.BF16 R32, R100.reuse, R86, R32 ;  /* 0x000000566420723c */ /* 0x040fe20000041820 */
[----:B------:R-:W-:Y:S07]  /*35e0*/  LDSM.16.M88.4 R84, [R166+0x1800] ;  /* 0x00180000a654783b */ /* 0x000fee0000000200 */
[C---:B------:R-:W-:Y:S01]  /*35f0*/  HMMA.16816.F32.BF16 R16, R100.reuse, R58, R16 ;  /* 0x0000003a6410723c */ /* 0x040fe20000041810 */
[----:B------:R-:W1:Y:S07]  /*3600*/  LDSM.16.M88.4 R56, [R167] ;  /* 0x00000000a738783b */ /* 0x000e6e0000000200 */
        /* <DEDUP_REMOVED lines=11> */
[----:B------:R-:W-:Y:S07]  /*36c0*/  LDSM.16.M88.4 R108, [R165] ;  /* 0x00000000a56c783b */ /* 0x000fee0000000200 */
[C---:B------:R-:W-:Y:S08]  /*36d0*/  HMMA.16816.F32.BF16 R44, R100.reuse, R104, R44 ;  /* 0x00000068642c723c */ /* 0x040ff0000004182c */
[----:B------:R-:W-:Y:S01]  /*36e0*/  HMMA.16816.F32.BF16 R40, R100, R106, R40 ;  /* 0x0000006a6428723c */ /* 0x000fe20000041828 */
[----:B------:R-:W5:Y:S04]  /*36f0*/  LDSM.16.M88.4 R104, [R152] ;  /* 0x000000009868783b */ /* 0x000f680000000200 */
[----:B------:R-:W2:Y:S03]  /*3700*/  LDSM.16.M88.4 R100, [R152+0x800] ;  /* 0x000800009864783b */ /* 0x000ea60000000200 */
        /* <DEDUP_REMOVED lines=16> */
[----:B------:R-:W-:Y:S01]  /*3810*/  HMMA.16816.F32.BF16 R60, R56, R78, R60 ;  /* 0x0000004e383c723c */ /* 0x000fe2000004183c */
[----:B------:R-:W3:Y:S01]  /*3820*/  LDSM.16.M88.4 R76, [R152+0x3800] ;  /* 0x00380000984c783b */ /* 0x000ee20000000200 */
[----:B------:R-:W-:-:S06]  /*3830*/  DEPBAR.LE SB0, 0x0 ;  /* 0x000080000000791a */ /* 0x000fcc0000000000 */
[C---:B------:R-:W-:Y:S07]  /*3840*/  HMMA.16816.F32.BF16 R52, R56.reuse, R116, R52 ;  /* 0x000000743834723c */ /* 0x040fee0000041834 */
[C---:B------:R-:W-:Y:S01]  /*3850*/  IADD3 R116, R130.reuse, 0x8, RZ ;  /* 0x0000000882747810 */ /* 0x040fe20007ffe0ff */
[----:B------:R-:W-:Y:S01]  /*3860*/  HMMA.16816.F32.BF16 R48, R56, R118, R48 ;  /* 0x000000763830723c */ /* 0x000fe20000041830 */
[-C--:B------:R-:W-:Y:S02]  /*3870*/  IMNMX R117, R130, R7.reuse, PT ;  /* 0x0000000782757217 */ /* 0x080fe40003800200 */
[----:B------:R-:W-:-:S05]  /*3880*/  IMNMX R116, R116, R7, PT ;  /* 0x0000000774747217 */ /* 0x000fca0003800200 */
[C---:B----4-:R-:W-:Y:S08]  /*3890*/  HMMA.16816.F32.BF16 R44, R56.reuse, R112, R44 ;  /* 0x00000070382c723c */ /* 0x050ff0000004182c */
[----:B------:R-:W-:Y:S08]  /*38a0*/  HMMA.16816.F32.BF16 R40, R56, R114, R40 ;  /* 0x000000723828723c */ /* 0x000ff00000041828 */
[C---:B-----5:R-:W-:Y:S08]  /*38b0*/  HMMA.16816.F32.BF16 R36, R108.reuse, R104, R36 ;  /* 0x000000686c24723c */ /* 0x060ff00000041824 */
        /* <DEDUP_REMOVED lines=13> */
[C---:B---3--:R-:W-:Y:S08]  /*3990*/  HMMA.16816.F32.BF16 R44, R108.reuse, R76, R44 ;  /* 0x0000004c6c2c723c */ /* 0x048ff0000004182c */
[----:B------:R-:W-:Y:S01]  /*39a0*/  HMMA.16816.F32.BF16 R40, R108, R78, R40 ;  /* 0x0000004e6c28723c */ /* 0x000fe20000041828 */
[----:B------:R-:W-:Y:S06]  /*39b0*/  BAR.SYNC.DEFER_BLOCKING 0x0 ;  /* 0x0000000000007b1d */ /* 0x000fec0000010000 */
[----:B------:R-:W-:Y:S01]  /*39c0*/  @!UPT UIADD3 URZ, URZ, URZ, URZ ;  /* 0x0000003f3f3ff290 */ /* 0x000fe2000fffe03f */
[----:B------:R-:W-:Y:S11]  /*39d0*/  @!P2 BRA `(.L_x_5324) ;  /* 0x00000a500000a947 */ /* 0x000ff60003800000 */
[----:B------:R-:W-:Y:S05]  /*39e0*/  @!P0 BRA `(.L_x_5325) ;  /* 0x0000039000008947 */ /* 0x000fea0003800000 */
        /* <DEDUP_REMOVED lines=17> */
[----:B------:R-:W-:Y:S01]  /*3b00*/  IMAD R7, R122, R7, R0 ;  /* 0x000000077a077224 */ /* 0x000fe200078e0200 */
[----:B------:R-:W-:Y:S02]  /*3b10*/  LOP3.LUT R0, R2, c[0x0][0x2d0], RZ, 0x3c, !PT ;  /* 0x0000b40002007a12 */ /* 0x000fe400078e3cff */
[C---:B------:R-:W-:Y:S02]  /*3b20*/  ISETP.GT.U32.AND P1, PT, R122.reuse, R57, PT ;  /* 0x000000397a00720c */ /* 0x040fe40003f24070 */
[----:B------:R-:W-:Y:S02]  /*3b30*/  ISETP.GT.U32.AND P3, PT, R122, R7, PT ;  /* 0x000000077a00720c */ /* 0x000fe40003f64070 */
[----:B------:R-:W-:-:S02]  /*3b40*/  ISETP.GE.AND P4, PT, R0, RZ, PT ;  /* 0x000000ff0000720c */ /* 0x000fc40003f86270 */
[----:B------:R-:W-:-:S07]  /*3b50*/  LOP3.LUT R0, RZ, c[0x0][0x2d0], RZ, 0x33, !PT ;  /* 0x0000b400ff007a12 */ /* 0x000fce00078e33ff */
        /* <DEDUP_REMOVED lines=10> */
[----:B------:R-:W-:Y:S02]  /*3c00*/  @!P4 IMAD.MOV R76, RZ, RZ, -R76 ;  /* 0x000000ffff4cc224 */ /* 0x000fe400078e0a4c */
[----:B------:R-:W-:-:S03]  /*3c10*/  @!P1 IMAD.MOV R58, RZ, RZ, -R58 ;  /* 0x000000ffff3a9224 */ /* 0x000fc600078e0a3a */
[C---:B------:R-:W-:Y:S02]  /*3c20*/  SEL R57, R0.reuse, R76, !P3 ;  /* 0x0000004c00397207 */ /* 0x040fe40005800000 */
[----:B------:R-:W-:-:S03]  /*3c30*/  SEL R0, R0, R58, !P3 ;  /* 0x0000003a00007207 */ /* 0x000fc60005800000 */
[----:B------:R-:W-:-:S04]  /*3c40*/  IMAD.WIDE R78, R57, 0x4, R186 ;  /* 0x00000004394e7825 */ /* 0x000fc800078e02ba */
[----:B------:R-:W-:Y:S01]  /*3c50*/  IMAD.WIDE R76, R0, 0x4, R186 ;  /* 0x00000004004c7825 */ /* 0x000fe200078e02ba */
[----:B------:R-:W2:Y:S04]  /*3c60*/  LDG.E R7, [R78.64] ;  /* 0x000000064e077981 */ /* 0x000ea8000c1e1900 */
[----:B------:R-:W2:Y:S01]  /*3c70*/  LDG.E R56, [R76.64] ;  /* 0x000000064c387981 */ /* 0x000ea2000c1e1900 */
[----:B------:R-:W-:Y:S01]  /*3c80*/  IADD3 R0, R57, -R0, RZ ;  /* 0x8000000039007210 */ /* 0x000fe20007ffe0ff */
[----:B------:R-:W-:-:S04]  /*3c90*/  IMAD.MOV.U32 R57, RZ, RZ, c[0x0][0x2d0] ;  /* 0x0000b400ff397624 */ /* 0x000fc800078e00ff */
[----:B------:R-:W-:-:S04]  /*3ca0*/  IMAD R57, R0, R57, -0x80 ;  /* 0xffffff8000397424 */ /* 0x000fc800078e0239 */
[----:B------:R-:W-:Y:S01]  /*3cb0*/  IMAD.WIDE.U32 R58, R57, c[0x0][0x198], RZ ;  /* 0x00006600393a7a25 */ /* 0x000fe200078e00ff */
[----:B------:R-:W-:-:S05]  /*3cc0*/  SHF.R.S32.HI R0, RZ, 0x1f, R57 ;  /* 0x0000001fff007819 */ /* 0x000fca0000011439 */
[----:B------:R-:W-:-:S04]  /*3cd0*/  IMAD R0, R0, c[0x0][0x198], RZ ;  /* 0x0000660000007a24 */ /* 0x000fc800078e02ff */
[----:B------:R-:W-:-:S05]  /*3ce0*/  IMAD R0, R57, c[0x0][0x19c], R0 ;  /* 0x0000670039007a24 */ /* 0x000fca00078e0200 */
[----:B------:R-:W-:Y:S01]  /*3cf0*/  IADD3 R59, R59, R0, RZ ;  /* 0x000000003b3b7210 */ /* 0x000fe20007ffe0ff */
[----:B--2---:R-:W-:-:S04]  /*3d00*/  IMAD.IADD R56, R56, 0x1, -R7 ;  /* 0x0000000138387824 */ /* 0x004fc800078e0a07 */
[----:B------:R-:W-:Y:S01]  /*3d10*/  IMAD.WIDE.U32 R58, R56, c[0x0][0x180], R58 ;  /* 0x00006000383a7a25 */ /* 0x000fe200078e003a */
[----:B------:R-:W-:-:S04]  /*3d20*/  SHF.R.S32.HI R7, RZ, 0x1f, R56 ;  /* 0x0000001fff077819 */ /* 0x000fc80000011438 */
[----:B------:R-:W-:Y:S01]  /*3d30*/  MOV R57, R58 ;  /* 0x0000003a00397202 */ /* 0x000fe20000000f00 */
[----:B------:R-:W-:-:S04]  /*3d40*/  IMAD R7, R7, c[0x0][0x180], RZ ;  /* 0x0000600007077a24 */ /* 0x000fc800078e02ff */
[----:B------:R-:W-:-:S04]  /*3d50*/  IMAD R7, R56, c[0x0][0x184], R7 ;  /* 0x0000610038077a24 */ /* 0x000fc800078e0207 */
[----:B------:R-:W-:Y:S01]  /*3d60*/  IMAD.IADD R56, R59, 0x1, R7 ;  /* 0x000000013b387824 */ /* 0x000fe200078e0207 */
[----:B------:R-:W-:Y:S05]  /*3d70*/  BRA `(.L_x_5326) ;  /* 0x0000002000007947 */ /* 0x000fea0003800000 */
.L_x_5325:
[----:B------:R-:W-:-:S04]  /*3d80*/  LEA R57, -R121, RZ, 0x7 ;  /* 0x000000ff79397211 */ /* 0x000fc800078e39ff */
[----:B------:R-:W-:Y:S02]  /*3d90*/  SHF.R.S32.HI R56, RZ, 0x1f, R57 ;  /* 0x0000001fff387819 */ /* 0x000fe40000011439 */
.L_x_5326:
[----:B------:R-:W-:Y:S01]  /*3da0*/  ISETP.GE.AND P1, PT, R180, c[0x0][0x220], PT ;  /* 0x00008800b4007a0c */ /* 0x000fe20003f26270 */
[----:B------:R-:W-:-:S12]  /*3db0*/  BSSY B0, `(.L_x_5327) ;  /* 0x0000064000007945 */ /* 0x000fd80003800000 */
[----:B------:R-:W-:Y:S01]  /*3dc0*/  @!P1 IMAD.MOV.U32 R76, RZ, RZ, R124 ;  /* 0x000000ffff4c9224 */ /* 0x000fe200078e007c */
[CC--:B------:R-:W-:Y:S01]  /*3dd0*/  @!P1 IADD3 R79, P4, P3, R57.reuse, R124.reuse, R173 ;  /* 0x0000007c394f9210 */ /* 0x0c0fe20007b9e0ad */
[----:B------:R-:W-:Y:S01]  /*3de0*/  @!P1 IMAD.MOV.U32 R77, RZ, RZ, R123 ;  /* 0x000000ffff4d9224 */ /* 0x000fe200078e007b */
[----:B------:R-:W-:Y:S01]  /*3df0*/  @!P1 IADD3 R59, P5, R57, R124, RZ ;  /* 0x0000007c393b9210 */ /* 0x000fe20007fbe0ff */
[----:B------:R-:W-:Y:S01]  /*3e00*/  @!P1 IMAD.MOV.U32 R7, RZ, RZ, c[0x0][0x19c] ;  /* 0x00006700ff079624 */ /* 0x000fe200078e00ff */
[C---:B------:R-:W-:Y:S01]  /*3e10*/  @!P1 IADD3.X R58, R56.reuse, R123, R172, P4, P3 ;  /* 0x0000007b383a9210 */ /* 0x040fe200027e64ac */
[----:B------:R-:W-:Y:S01]  /*3e20*/  @!P1 IMAD.WIDE.U32 R80, R121, 0x30, R76 ;  /* 0x0000003079509825 */ /* 0x000fe200078e004c */
[----:B------:R-:W-:Y:S01]  /*3e30*/  @!P1 LEA R84, P4, R79, c[0x0][0x168], 0x1 ;  /* 0x00005a004f549a11 */ /* 0x000fe200078808ff */
[----:B------:R1:W-:Y:S02]  /*3e40*/  @P1 STS.128 [R177+0x2000], RZ ;  /* 0x002000ffb1001388 */ /* 0x0003e40000000c00 */
[----:B------:R-:W-:Y:S01]  /*3e50*/  @!P1 IMAD R7, R7, 0x30, RZ ;  /* 0x0000003007079824 */ /* 0x000fe200078e02ff */
[----:B------:R-:W-:Y:S01]  /*3e60*/  @!P1 IADD3 R77, P3, R57, R80, RZ ;  /* 0x00000050394d9210 */ /* 0x000fe20007f7e0ff */
[----:B------:R-:W-:Y:S01]  /*3e70*/  @!P1 IMAD.MOV.U32 R78, RZ, RZ, c[0x0][0x19c] ;  /* 0x00006700ff4e9624 */ /* 0x000fe200078e00ff */
[----:B------:R-:W-:Y:S01]  /*3e80*/  @!P1 LEA.HI.X R85, R79, c[0x0][0x16c], R58, 0x1, P4 ;  /* 0x00005b004f559a11 */ /* 0x000fe200020f0c3a */
[C---:B------:R-:W-:Y:S01]  /*3e90*/  @!P1 IMAD.X R0, R56.reuse, 0x1, R123, P5 ;  /* 0x0000000138009824 */ /* 0x040fe200028e067b */
[----:B------:R-:W-:Y:S01]  /*3ea0*/  @!P1 IADD3.X R76, R56, R81, R7, P3, !PT ;  /* 0x00000051384c9210 */ /* 0x000fe20001ffe407 */
[----:B------:R-:W-:Y:S01]  /*3eb0*/  @!P1 IMAD.MOV.U32 R82, RZ, RZ, c[0x0][0x19c] ;  /* 0x00006700ff529624 */ /* 0x000fe200078e00ff */
[-C--:B------:R-:W-:Y:S01]  /*3ec0*/  @!P1 LEA R58, P3, R121, R124.reuse, 0x6 ;  /* 0x0000007c793a9211 */ /* 0x080fe200078630ff */
[--C-:B------:R-:W-:Y:S01]  /*3ed0*/  @!P1 IMAD.MOV.U32 R88, RZ, RZ, R124.reuse ;  /* 0x000000ffff589224 */ /* 0x100fe200078e007c */
[----:B------:R-:W-:Y:S01]  /*3ee0*/  @!P1 LEA R86, P5, R59, c[0x0][0x168], 0x1 ;  /* 0x00005a003b569a11 */ /* 0x000fe200078a08ff */
[--C-:B------:R-:W-:Y:S01]  /*3ef0*/  @!P1 IMAD.MOV.U32 R89, RZ, RZ, R123.reuse ;  /* 0x000000ffff599224 */ /* 0x100fe200078e007b */
[C---:B------:R-:W-:Y:S01]  /*3f00*/  @!P1 LEA R80, P4, R121.reuse, R124, 0x5 ;  /* 0x0000007c79509211 */ /* 0x040fe200078828ff */
[----:B------:R-:W-:Y:S01]  /*3f10*/  @!P1 IMAD.MOV.U32 R90, RZ, RZ, R124 ;  /* 0x000000ffff5a9224 */ /* 0x000fe200078e007c */
[----:B------:R-:W-:Y:S01]  /*3f20*/  @!P1 LEA.HI.X R81, R121, R123, R78, 0x6, P3 ;  /* 0x0000007b79519211 */ /* 0x000fe200018f344e */
[----:B------:R-:W-:Y:S01]  /*3f30*/  @!P1 IMAD.MOV.U32 R91, RZ, RZ, R123 ;  /* 0x000000ffff5b9224 */ /* 0x000fe200078e007b */
[----:B------:R-:W-:Y:S01]  /*3f40*/  @!P1 IADD3 R79, P3, R57, R58, RZ ;  /* 0x0000003a394f9210 */ /* 0x000fe20007f7e0ff */
[----:B------:R-:W-:Y:S01]  /*3f50*/  @!P1 IMAD.WIDE.U32 R88, R121, 0x60, R88 ;  /* 0x0000006079589825 */ /* 0x000fe200078e0058 */
[----:B------:R-:W-:-:S02]  /*3f60*/  @!P1 LEA.HI.X R87, R59, c[0x0][0x16c], R0, 0x1, P5 ;  /* 0x00005b003b579a11 */ /* 0x000fc400028f0c00 */
[----:B------:R-:W-:Y:S01]  /*3f70*/  @!P1 LEA.HI.X R83, R121, R123, R82, 0x5, P4 ;  /* 0x0000007b79539211 */ /* 0x000fe200020f2c52 */
[----:B------:R-:W-:Y:S01]  /*3f80*/  @!P1 IMAD.MOV.U32 R0, RZ, RZ, c[0x0][0x19c] ;  /* 0x00006700ff009624 */ /* 0x000fe200078e00ff */
[----:B------:R-:W-:Y:S01]  /*3f90*/  @!P1 IADD3 R59, P4, R57, R80, RZ ;  /* 0x00000050393b9210 */ /* 0x000fe20007f9e0ff */
[----:B------:R-:W-:Y:S01]  /*3fa0*/  @!P1 IMAD.MOV.U32 R7, RZ, RZ, c[0x0][0x19c] ;  /* 0x00006700ff079624 */ /* 0x000fe200078e00ff */
[----:B------:R-:W-:Y:S01]  /*3fb0*/  @!P1 LEA R82, P5, R79, c[0x0][0x168], 0x1 ;  /* 0x00005a004f529a11 */ /* 0x000fe200078a08ff */
[----:B------:R-:W-:Y:S01]  /*3fc0*/  @!P1 IMAD.WIDE.U32 R90, R121, 0x50, R90 ;  /* 0x00000050795a9825 */ /* 0x000fe200078e005a */
[----:B------:R-:W-:Y:S01]  /*3fd0*/  @!PT LDS RZ, [RZ] ;  /* 0x00000000fffff984 */ /* 0x000fe20000000800 */
[----:B------:R-:W-:Y:S01]  /*3fe0*/  @!PT LDS RZ, [RZ] ;  /* 0x00000000fffff984 */ /* 0x000fe20000000800 */
[----:B------:R-:W-:Y:S01]  /*3ff0*/  @!PT LDS RZ, [RZ] ;  /* 0x00000000fffff984 */ /* 0x000fe20000000800 */
[----:B------:R1:W-:Y:S03]  /*4000*/  @!P1 LDGSTS.E.BYPASS.LTC128B.128 [R177+0x2000], [R86.64] ;  /* 0x0200000056b19fae */ /* 0x0003e6000b901d46 */
[----:B------:R-:W-:Y:S01]  /*4010*/  @!P1 IMAD.X R78, R56, 0x1, R81, P3 ;  /* 0x00000001384e9824 */ /* 0x000fe200018e0651 */
[----:B------:R-:W-:Y:S01]  /*4020*/  @!P1 IADD3 R81, P3, R57, R88, RZ ;  /* 0x0000005839519210 */ /* 0x000fe20007f7e0ff */
[----:B------:R-:W-:Y:S01]  /*4030*/  @!P1 IMAD R0, R0, 0x60, RZ ;  /* 0x0000006000009824 */ /* 0x000fe200078e02ff */
[----:B------:R-:W-:Y:S01]  /*4040*/  @!P1 LEA R88, P6, R59, c[0x0][0x168], 0x1 ;  /* 0x00005a003b589a11 */ /* 0x000fe200078c08ff */
[----:B------:R-:W-:Y:S01]  /*4050*/  @!P1 IMAD.X R58, R56, 0x1, R83, P4 ;  /* 0x00000001383a9824 */ /* 0x000fe200020e0653 */
[----:B------:R-:W-:Y:S01]  /*4060*/  @!P1 IADD3 R80, P4, R57, R90, RZ ;  /* 0x0000005a39509210 */ /* 0x000fe20007f9e0ff */
[----:B------:R-:W-:Y:S01]  /*4070*/  @!P1 IMAD R7, R7, 0x50, RZ ;  /* 0x0000005007079824 */ /* 0x000fe200078e02ff */
[----:B------:R-:W-:Y:S01]  /*4080*/  @!P1 LEA.HI.X R83, R79, c[0x0][0x16c], R78, 0x1, P5 ;  /* 0x00005b004f539a11 */ /* 0x000fe200028f0c4e */
[----:B------:R1:W-:Y:S01]  /*4090*/  @P1 STS.128 [R177+0x2800], RZ ;  /* 0x002800ffb1001388 */ /* 0x0003e20000000c00 */
[----:B------:R-:W-:-:S02]  /*40a0*/  @!P1 LEA R90, P5, R77, c[0x0][0x168], 0x1 ;  /* 0x00005a004d5a9a11 */ /* 0x000fc400078a08ff */
[C---:B------:R-:W-:Y:S01]  /*40b0*/  @!P1 IADD3.X R0, R56.reuse, R89, R0, P3, !PT ;  /* 0x0000005938009210 */ /* 0x040fe20001ffe400 */
[----:B------:R-:W-:Y:S01]  /*40c0*/  @!PT LDS RZ, [RZ] ;  /* 0x00000000fffff984 */ /* 0x000fe20000000800 */
[----:B------:R-:W-:Y:S01]  /*40d0*/  @!PT LDS RZ, [RZ] ;  /* 0x00000000fffff984 */ /* 0x000fe20000000800 */
[----:B------:R-:W-:Y:S01]  /*40e0*/  @!PT LDS RZ, [RZ] ;  /* 0x00000000fffff984 */ /* 0x000fe20000000800 */
[----:B------:R1:W-:Y:S01]  /*40f0*/  @!P1 LDGSTS.E.BYPASS.LTC128B.128 [R177+0x2800], [R84.64] ;  /* 0x0280000054b19fae */ /* 0x0003e2000b901d46 */
[----:B------:R-:W-:Y:S02]  /*4100*/  @!P1 LEA.HI.X R89, R59, c[0x0][0x16c], R58, 0x1, P6 ;  /* 0x00005b003b599a11 */ /* 0x000fe400030f0c3a */
[----:B------:R-:W-:Y:S01]  /*4110*/  @!P1 IADD3.X R7, R56, R91, R7, P4, !PT ;  /* 0x0000005b38079210 */ /* 0x000fe200027fe407 */
        /* <DEDUP_REMOVED lines=45> */
.L_x_5328:
[----:B------:R-:W-:Y:S05]  /*43f0*/  BSYNC B0 ;  /* 0x0000000000007941 */ /* 0x000fea0003800000 */
.L_x_5327:
[----:B------:R-:W0:Y:S01]  /*4400*/  LDGDEPBAR ;  /* 0x00000000000079af */ /* 0x000e220000000000 */
[----:B------:R-:W-:-:S04]  /*4410*/  IADD3 R124, P1, R57, R124, RZ ;  /* 0x0000007c397c7210 */ /* 0x000fc80007f3e0ff */
[----:B------:R-:W-:Y:S02]  /*4420*/  IADD3.X R123, R56, R123, RZ, P1, !PT ;  /* 0x0000007b387b7210 */ /* 0x000fe40000ffe4ff */
.L_x_5324:
[----:B------:R-:W-:Y:S02]  /*4430*/  IMAD.IADD R2, R2, 0x1, R125 ;  /* 0x0000000102027824 */ /* 0x000fe400078e027d */
[----:B------:R-:W-:-:S03]  /*4440*/  IMAD.SHL.U32 R164, R4, 0x2, RZ ;  /* 0x0000000204a47824 */ /* 0x000fc600078e00ff */
[C---:B------:R-:W-:Y:S01]  /*4450*/  IADD3 R0, R2.reuse, 0x1, RZ ;  /* 0x0000000102007810 */ /* 0x040fe20007ffe0ff */
[--C-:B------:R-:W-:Y:S01]  /*4460*/  IMAD R162, R3, 0x2, R164.reuse ;  /* 0x0000000203a27824 */ /* 0x100fe200078e02a4 */
[----:B------:R-:W-:Y:S01]  /*4470*/  IADD3 R7, R2, 0x8, RZ ;  /* 0x0000000802077810 */ /* 0x000fe20007ffe0ff */
[----:B------:R-:W-:Y:S01]  /*4480*/  IMAD R161, R5, 0x2, R164 ;  /* 0x0000000205a17824 */ /* 0x000fe200078e02a4 */
[CC--:B------:R-:W-:Y:S02]  /*4490*/  ISETP.GE.AND P6, PT, R0.reuse, R117.reuse, PT ;  /* 0x000000750000720c */ /* 0x0c0fe40003fc6270 */
[----:B------:R-:W-:Y:S01]  /*44a0*/  ISETP.GE.AND P1, PT, R0, R116, PT ;  /* 0x000000740000720c */ /* 0x000fe20003f26270 */
[----:B------:R-:W-:Y:S01]  /*44b0*/  LDSM.16.MT88.4 R92, [R162+0x6000] ;  /* 0x00600000a25c783b */ /* 0x000fe20000004200 */
[----:B------:R-:W-:Y:S01]  /*44c0*/  ISETP.GE.AND P4, PT, R7, R117, PT ;  /* 0x000000750700720c */ /* 0x000fe20003f86270 */
[----:B------:R-:W-:Y:S01]  /*44d0*/  IMAD R160, R3, 0x2, R161 ;  /* 0x0000000203a07824 */ /* 0x000fe200078e02a1 */
[----:B------:R-:W-:-:S02]  /*44e0*/  IADD3 R0, R2, 0x9, RZ ;  /* 0x0000000902007810 */ /* 0x000fc40007ffe0ff */
[-C--:B------:R-:W-:Y:S02]  /*44f0*/  ISETP.GE.AND P5, PT, R7, R116.reuse, PT ;  /* 0x000000740700720c */ /* 0x080fe40003fa6270 */
[----:B------:R-:W-:Y:S02]  /*4500*/  IADD3 R56, R2, 0x10, RZ ;  /* 0x0000001002387810 */ /* 0x000fe40007ffe0ff */
[----:B------:R-:W-:Y:S02]  /*4510*/  FSEL R7, R32, -INF , !P4 ;  /* 0xff80000020077808 */ /* 0x000fe40006000000 */
[C---:B------:R-:W-:Y:S02]  /*4520*/  ISETP.GE.AND P3, PT, R0.reuse, R117, PT ;  /* 0x000000750000720c */ /* 0x040fe40003f66270 */
[----:B------:R-:W-:Y:S02]  /*4530*/  ISETP.GE.AND P4, PT, R0, R116, PT ;  /* 0x000000740000720c */ /* 0x000fe40003f86270 */
[----:B-1----:R-:W-:-:S02]  /*4540*/  FSEL R82, R34, -INF , !P5 ;  /* 0xff80000022527808 */ /* 0x002fc40006800000 */
[----:B------:R-:W-:Y:S02]  /*4550*/  IADD3 R0, R2, 0x11, RZ ;  /* 0x0000001102007810 */ /* 0x000fe40007ffe0ff */
[CC--:B------:R-:W-:Y:S02]  /*4560*/  ISETP.GE.AND P5, PT, R56.reuse, R117.reuse, PT ;  /* 0x000000753800720c */ /* 0x0c0fe40003fa6270 */
[----:B------:R-:W-:Y:S02]  /*4570*/  FSEL R81, R33, -INF , !P3 ;  /* 0xff80000021517808 */ /* 0x000fe40005800000 */
[----:B------:R-:W-:Y:S02]  /*4580*/  FSEL R80, R35, -INF , !P4 ;  /* 0xff80000023507808 */ /* 0x000fe40006000000 */
[----:B------:R-:W-:Y:S02]  /*4590*/  ISETP.GE.AND P3, PT, R56, R116, PT ;  /* 0x000000743800720c */ /* 0x000fe40003f66270 */
[----:B------:R-:W-:-:S02]  /*45a0*/  ISETP.GE.AND P4, PT, R0, R117, PT ;  /* 0x000000750000720c */ /* 0x000fc40003f86270 */
[----:B------:R-:W-:Y:S02]  /*45b0*/  FSEL R59, R28, -INF , !P5 ;  /* 0xff8000001c3b7808 */ /* 0x000fe40006800000 */
[----:B------:R-:W-:Y:S02]  /*45c0*/  IADD3 R32, R2, 0x18, RZ ;  /* 0x0000001802207810 */ /* 0x000fe40007ffe0ff */
        /* <DEDUP_REMOVED lines=9> */
[----:B------:R-:W-:-:S02]  /*4660*/  FSEL R79, R24, -INF , !P3 ;  /* 0xff800000184f7808 */ /* 0x000fc40005800000 */
[----:B------:R-:W-:Y:S02]  /*4670*/  FSEL R30, R26, -INF , !P4 ;  /* 0xff8000001a1e7808 */ /* 0x000fe40006000000 */
[-C--:B------:R-:W-:Y:S02]  /*4680*/  ISETP.GE.AND P3, PT, R0, R116.reuse, PT ;  /* 0x000000740000720c */ /* 0x080fe40003f66270 */
[----:B------:R-:W-:Y:S02]  /*4690*/  ISETP.GE.AND P4, PT, R28, R117, PT ;  /* 0x000000751c00720c */ /* 0x000fe40003f86270 */
[----:B------:R-:W-:Y:S02]  /*46a0*/  FSEL R77, R25, -INF , !P5 ;  /* 0xff800000194d7808 */ /* 0x000fe40006800000 */
[----:B------:R-:W-:Y:S02]  /*46b0*/  IADD3 R0, R2, 0x21, RZ ;  /* 0x0000002102007810 */ /* 0x000fe40007ffe0ff */
[----:B------:R-:W-:-:S02]  /*46c0*/  ISETP.GE.AND P5, PT, R28, R116, PT ;  /* 0x000000741c00720c */ /* 0x000fc40003fa6270 */
[----:B------:R-:W-:Y:S02]  /*46d0*/  IADD3 R24, R2, 0x28, RZ ;  /* 0x0000002802187810 */ /* 0x000fe40007ffe0ff */
[----:B------:R-:W-:Y:S02]  /*46e0*/  FSEL R56, R27, -INF , !P3 ;  /* 0xff8000001b387808 */ /* 0x000fe40005800000 */
[----:B------:R-:W-:Y:S02]  /*46f0*/  FSEL R119, R20, -INF , !P4 ;  /* 0xff80000014777808 */ /* 0x000fe40006000000 */
[C---:B------:R-:W-:Y:S02]  /*4700*/  ISETP.GE.AND P3, PT, R0.reuse, R117, PT ;  /* 0x000000750000720c */ /* 0x040fe40003f66270 */
[----:B------:R-:W-:Y:S02]  /*4710*/  ISETP.GE.AND P4, PT, R0, R116, PT ;  /* 0x000000740000720c */ /* 0x000fe40003f86270 */
[----:B------:R-:W-:-:S02]  /*4720*/  FSEL R104, R22, -INF , !P5 ;  /* 0xff80000016687808 */ /* 0x000fc40006800000 */
        /* <DEDUP_REMOVED lines=19> */
[----:B------:R-:W-:Y:S02]  /*4860*/  ISETP.GE.AND P3, PT, R0, R116, PT ;  /* 0x000000740000720c */ /* 0x000fe40003f66270 */
[----:B------:R-:W-:Y:S02]  /*4870*/  ISETP.GE.AND P4, PT, R16, R117, PT ;  /* 0x000000751000720c */ /* 0x000fe40003f86270 */
[----:B------:R-:W-:Y:S02]  /*4880*/  FSEL R103, R13, -INF , !P5 ;  /* 0xff8000000d677808 */ /* 0x000fe40006800000 */
        /* <DEDUP_REMOVED lines=8> */
[----:B------:R-:W-:Y:S02]  /*4910*/  ISETP.GE.AND P5, PT, R16, R116, PT ;  /* 0x000000741000720c */ /* 0x000fe40003fa6270 */
[----:B------:R-:W-:Y:S02]  /*4920*/  FMNMX.FTZ R8, R0, R13, !PT ;  /* 0x0000000d00087209 */ /* 0x000fe40007810000 */
[----:B------:R-:W-:Y:S02]  /*4930*/  IADD3 R12, R2, 0x40, RZ ;  /* 0x00000040020c7810 */ /* 0x000fe40007ffe0ff */
[----:B------:R-:W-:Y:S02]  /*4940*/  FMNMX.FTZ R8, R7, R8, !PT ;  /* 0x0000000807087209 */ /* 0x000fe40007810000 */
[----:B------:R-:W-:Y:S02]  /*4950*/  FSEL R132, R10, -INF , !P5 ;  /* 0xff8000000a847808 */ /* 0x000fe40006800000 */
[----:B------:R-:W-:-:S02]  /*4960*/  IADD3 R10, R2, 0x41, RZ ;  /* 0x00000041020a7810 */ /* 0x000fc40007ffe0ff */
[----:B------:R-:W-:Y:S02]  /*4970*/  FSEL R115, R9, -INF , !P3 ;  /* 0xff80000009737808 */ /* 0x000fe40005800000 */
[C---:B------:R-:W-:Y:S02]  /*4980*/  ISETP.GE.AND P6, PT, R12.reuse, R117, PT ;  /* 0x000000750c00720c */ /* 0x040fe40003fc6270 */
[----:B------:R-:W-:Y:S02]  /*4990*/  ISETP.GE.AND P3, PT, R12, R116, PT ;  /* 0x000000740c00720c */ /* 0x000fe40003f66270 */
[----:B------:R-:W-:Y:S02]  /*49a0*/  FMNMX.FTZ R8, R81, R8, !PT ;  /* 0x0000000851087209 */ /* 0x000fe40007810000 */
[----:B------:R-:W-:Y:S02]  /*49b0*/  FSEL R118, R11, -INF , !P4 ;  /* 0xff8000000b767808 */ /* 0x000fe40006000000 */
[----:B------:R-:W-:-:S02]  /*49c0*/  IADD3 R9, R2, 0x48, RZ ;  /* 0x0000004802097810 */ /* 0x000fc40007ffe0ff */
[----:B------:R-:W-:Y:S02]  /*49d0*/  ISETP.GE.AND P4, PT, R10, R116, PT ;  /* 0x000000740a00720c */ /* 0x000fe40003f86270 */
[----:B------:R-:W-:Y:S02]  /*49e0*/  FSEL R105, R72, -INF , !P6 ;  /* 0xff80000048697808 */ /* 0x000fe40007000000 */
[----:B------:R-:W-:Y:S02]  /*49f0*/  FSEL R110, R74, -INF , !P3 ;  /* 0xff8000004a6e7808 */ /* 0x000fe40005800000 */
[----:B------:R-:W-:Y:S02]  /*4a00*/  FMNMX.FTZ R8, R59, R8, !PT ;  /* 0x000000083b087209 */ /* 0x000fe40007810000 */
[-C--:B------:R-:W-:Y:S02]  /*4a10*/  ISETP.GE.AND P5, PT, R10, R117.reuse, PT ;  /* 0x000000750a00720c */ /* 0x080fe40003fa6270 */
[----:B------:R-:W-:-:S02]  /*4a20*/  ISETP.GE.AND P6, PT, R9, R117, PT ;  /* 0x000000750900720c */ /* 0x000fc40003fc6270 */
[-C--:B------:R-:W-:Y:S02]  /*4a30*/  ISETP.GE.AND P3, PT, R9, R116.reuse, PT ;  /* 0x000000740900720c */ /* 0x080fe40003f66270 */
[----:B------:R-:W-:Y:S02]  /*4a40*/  FSEL R112, R75, -INF , !P4 ;  /* 0xff8000004b707808 */ /* 0x000fe40006000000 */
[C---:B------:R-:W-:Y:S02]  /*4a50*/  IADD3 R9, R2.reuse, 0x49, RZ ;  /* 0x0000004902097810 */ /* 0x040fe40007ffe0ff */
[----:B------:R-:W-:Y:S02]  /*4a60*/  ISETP.GE.AND P4, PT, R2, R116, PT ;  /* 0x000000740200720c */ /* 0x000fe40003f86270 */
[----:B------:R-:W-:Y:S02]  /*4a70*/  FMNMX.FTZ R12, R83, R8, !PT ;  /* 0x00000008530c7209 */ /* 0x000fe40007810000 */
[----:B------:R-:W-:-:S02]  /*4a80*/  FSEL R107, R73, -INF , !P5 ;  /* 0xff800000496b7808 */ /* 0x000fc40006800000 */
[----:B------:R-:W-:Y:S02]  /*4a90*/  FSEL R8, R39, -INF , !P1 ;  /* 0xff80000027087808 */ /* 0x000fe40004800000 */
[C---:B------:R-:W-:Y:S02]  /*4aa0*/  ISETP.GE.AND P5, PT, R9.reuse, R117, PT ;  /* 0x000000750900720c */ /* 0x040fe40003fa6270 */
[----:B------:R-:W-:Y:S02]  /*4ab0*/  ISETP.GE.AND P1, PT, R9, R116, PT ;  /* 0x000000740900720c */ /* 0x000fe40003f26270 */
[----:B------:R-:W-:Y:S02]  /*4ac0*/  FSEL R9, R38, -INF , !P4 ;  /* 0xff80000026097808 */ /* 0x000fe40006000000 */
        /* <DEDUP_REMOVED lines=24> */
[----:B------:R-:W-:Y:S02]  /*4c50*/  FSEL R109, R68, -INF , !P6 ;  /* 0xff800000446d7808 */ /* 0x000fe40007000000 */
[----:B------:R-:W-:-:S02]  /*4c60*/  FMNMX.FTZ R18, R107, R18, !PT ;  /* 0x000000126b127209 */ /* 0x000fc40007810000 */
[----:B------:R-:W-:Y:S02]  /*4c70*/  FMNMX.FTZ R17, R130, R17, !PT ;  /* 0x0000001182117209 */ /* 0x000fe40007810000 */
[----:B------:R-:W-:Y:S02]  /*4c80*/  IADD3 R10, R2, 0x51, RZ ;  /* 0x00000051020a7810 */ /* 0x000fe40007ffe0ff */
[----:B------:R-:W-:Y:S02]  /*4c90*/  ISETP.GE.AND P4, PT, R11, R117, PT ;  /* 0x000000750b00720c */ /* 0x000fe40003f86270 */
[----:B------:R-:W-:Y:S02]  /*4ca0*/  FSEL R114, R70, -INF , !P3 ;  /* 0xff80000046727808 */ /* 0x000fe40005800000 */
[----:B------:R-:W-:Y:S02]  /*4cb0*/  FSEL R111, R69, -INF , !P5 ;  /* 0xff800000456f7808 */ /* 0x000fe40006800000 */
[----:B------:R-:W-:-:S02]  /*4cc0*/  FMNMX.FTZ R18, R109, R18, !PT ;  /* 0x000000126d127209 */ /* 0x000fc40007810000 */
[----:B------:R-:W-:Y:S02]  /*4cd0*/  FMNMX.FTZ R17, R132, R17, !PT ;  /* 0x0000001184117209 */ /* 0x000fe40007810000 */
[C---:B------:R-:W-:Y:S02]  /*4ce0*/  ISETP.GE.AND P3, PT, R10.reuse, R117, PT ;  /* 0x000000750a00720c */ /* 0x040fe40003f66270 */
[----:B------:R-:W-:Y:S02]  /*4cf0*/  ISETP.GE.AND P5, PT, R10, R116, PT ;  /* 0x000000740a00720c */ /* 0x000fe40003fa6270 */
[----:B------:R-:W-:Y:S02]  /*4d00*/  IADD3 R10, R2, 0x58, RZ ;  /* 0x00000058020a7810 */ /* 0x000fe40007ffe0ff */
[----:B------:R-:W-:Y:S02]  /*4d10*/  FSEL R21, R64, -INF , !P4 ;  /* 0xff80000040157808 */ /* 0x000fe40006000000 */
[----:B------:R-:W-:-:S02]  /*4d20*/  FMNMX.FTZ R18, R111, R18, !PT ;  /* 0x000000126f127209 */ /* 0x000fc40007810000 */
[----:B------:R-:W-:Y:S02]  /*4d30*/  FMNMX.FTZ R17, R118, R17, !PT ;  /* 0x0000001176117209 */ /* 0x000fe40007810000 */
[----:B------:R-:W-:Y:S02]  /*4d40*/  FSEL R108, R71, -INF , !P1 ;  /* 0xff800000476c7808 */ /* 0x000fe40004800000 */
[-C--:B------:R-:W-:Y:S01]  /*4d50*/  ISETP.GE.AND P6, PT, R11, R116.reuse, PT ;  /* 0x000000740b00720c */ /* 0x080fe20003fc6270 */
[----:B------:R-:W-:Y:S01]  /*4d60*/  LDSM.16.MT88.4 R68, [R164+0x6000] ;  /* 0x00600000a444783b */ /* 0x000fe20000004200 */
        /* <DEDUP_REMOVED lines=9> */
[----:B------:R-:W-:Y:S02]  /*4e00*/  IADD3 R10, R2, 0x60, RZ ;  /* 0x00000060020a7810 */ /* 0x000fe40007ffe0ff */
[----:B------:R-:W-:Y:S02]  /*4e10*/  FSEL R23, R60, -INF , !P1 ;  /* 0xff8000003c177808 */ /* 0x000fe40004800000 */
[----:B------:R-:W-:Y:S02]  /*4e20*/  FMNMX.FTZ R18, R65, R18, !PT ;  /* 0x0000001241127209 */ /* 0x000fe40007810000 */
[----:B------:R-:W-:Y:S02]  /*4e30*/  FMNMX.FTZ R17, R112, R17, !PT ;  /* 0x0000001170117209 */ /* 0x000fe40007810000 */
[----:B------:R-:W-:Y:S02]  /*4e40*/  FSEL R20, R67, -INF , !P5 ;  /* 0xff80000043147808 */ /* 0x000fe40006800000 */
[----:B------:R-:W-:-:S02]  /*4e50*/  ISETP.GE.AND P5, PT, R10, R117, PT ;  /* 0x000000750a00720c */ /* 0x000fc40003fa6270 */
[----:B------:R-:W-:Y:S02]  /*4e60*/  IADD3 R16, R2, 0x61, RZ ;  /* 0x0000006102107810 */ /* 0x000fe40007ffe0ff */
[----:B------:R-:W-:Y:S02]  /*4e70*/  FSEL R61, R61, -INF , !P6 ;  /* 0xff8000003d3d7808 */ /* 0x000fe40007000000 */
[----:B------:R-:W-:Y:S02]  /*4e80*/  FMNMX.FTZ R18, R23, R18, !PT ;  /* 0x0000001217127209 */ /* 0x000fe40007810000 */
[----:B------:R-:W-:Y:S02]  /*4e90*/  FMNMX.FTZ R17, R114, R17, !PT ;  /* 0x0000001172117209 */ /* 0x000fe40007810000 */
[----:B------:R-:W-:Y:S02]  /*4ea0*/  FSEL R62, R62, -INF , !P4 ;  /* 0xff8000003e3e7808 */ /* 0x000fe40006000000 */
        /* <DEDUP_REMOVED lines=15> */
[----:B------:R-:W-:Y:S02]  /*4fa0*/  ISETP.GE.AND P1, PT, R10, R116, PT ;  /* 0x000000740a00720c */ /* 0x000fe40003f26270 */
[----:B------:R-:W-:Y:S02]  /*4fb0*/  IADD3 R11, R2, 0x71, RZ ;  /* 0x00000071020b7810 */ /* 0x000fe40007ffe0ff */
[----:B------:R-:W-:Y:S02]  /*4fc0*/  ISETP.GE.AND P5, PT, R12, R117, PT ;  /* 0x000000750c00720c */ /* 0x000fe40003fa6270 */
[----:B------:R-:W-:-:S02]  /*4fd0*/  FSEL R39, R49, -INF , !P4 ;  /* 0xff80000031277808 */ /* 0x000fc40006000000 */
[----:B------:R-:W-:Y:S02]  /*4fe0*/  FMNMX.FTZ R18, R37, R18, !PT ;  /* 0x0000001225127209 */ /* 0x000fe40007810000 */
[----:B------:R-:W-:Y:S02]  /*4ff0*/  FSEL R22, R63, -INF , !P3 ;  /* 0xff8000003f167808 */ /* 0x000fe40005800000 */
[----:B------:R-:W-:Y:S02]  /*5000*/  FMNMX.FTZ R17, R62, R17, !PT ;  /* 0x000000113e117209 */ /* 0x000fe40007810000 */
[----:B------:R-:W-:Y:S02]  /*5010*/  IADD3 R10, R2, 0x78, RZ ;  /* 0x00000078020a7810 */ /* 0x000fe40007ffe0ff */
[----:B------:R-:W-:Y:S02]  /*5020*/  ISETP.GE.AND P4, PT, R11, R117, PT ;  /* 0x000000750b00720c */ /* 0x000fe40003f86270 */
[----:B------:R-:W-:-:S02]  /*5030*/  FSEL R31, R44, -INF , !P5 ;  /* 0xff8000002c1f7808 */ /* 0x000fc40006800000 */
[----:B------:R-:W-:Y:S02]  /*5040*/  FMNMX.FTZ R18, R39, R18, !PT ;  /* 0x0000001227127209 */ /* 0x000fe40007810000 */
[----:B------:R-:W-:Y:S02]  /*5050*/  ISETP.GE.AND P3, PT, R16, R116, PT ;  /* 0x000000741000720c */ /* 0x000fe40003f66270 */
[----:B------:R-:W-:Y:S02]  /*5060*/  FSEL R54, R54, -INF , !P1 ;  /* 0xff80000036367808 */ /* 0x000fe40004800000 */
[----:B------:R-:W-:Y:S02]  /*5070*/  FMNMX.FTZ R17, R22, R17, !PT ;  /* 0x0000001116117209 */ /* 0x000fe40007810000 */
[----:B------:R-:W-:Y:S02]  /*5080*/  ISETP.GE.AND P5, PT, R10, R117, PT ;  /* 0x000000750a00720c */ /* 0x000fe40003fa6270 */
[----:B------:R-:W-:-:S02]  /*5090*/  IADD3 R2, R2, 0x79, RZ ;  /* 0x0000007902027810 */ /* 0x000fc40007ffe0ff */
[----:B------:R-:W-:Y:S02]  /*50a0*/  FSEL R25, R45, -INF , !P4 ;  /* 0xff8000002d197808 */ /* 0x000fe40006000000 */
[----:B------:R-:W-:Y:S02]  /*50b0*/  FMNMX.FTZ R18, R31, R18, !PT ;  /* 0x000000121f127209 */ /* 0x000fe40007810000 */
[----:B------:R-:W-:Y:S02]  /*50c0*/  ISETP.GE.AND P1, PT, R15, R116, PT ;  /* 0x000000740f00720c */ /* 0x000fe40003f26270 */
[----:B------:R-:W-:Y:S02]  /*50d0*/  FSEL R38, R55, -INF , !P3 ;  /* 0xff80000037267808 */ /* 0x000fe40005800000 */
[----:B------:R-:W-:Y:S02]  /*50e0*/  FMNMX.FTZ R17, R54, R17, !PT ;  /* 0x0000001136117209 */ /* 0x000fe40007810000 */
[----:B------:R-:W-:-:S02]  /*50f0*/  FSEL R27, R40, -INF , !P5 ;  /* 0xff800000281b7808 */ /* 0x000fc40006800000 */
[----:B------:R-:W-:Y:S02]  /*5100*/  ISETP.GE.AND P4, PT, R2, R117, PT ;  /* 0x000000750200720c */ /* 0x000fe40003f86270 */
[----:B------:R-:W-:Y:S02]  /*5110*/  FMNMX.FTZ R18, R25, R18, !PT ;  /* 0x0000001219127209 */ /* 0x000fe40007810000 */
[----:B------:R-:W-:Y:S02]  /*5120*/  ISETP.GE.AND P3, PT, R14, R116, PT ;  /* 0x000000740e00720c */ /* 0x000fe40003f66270 */
        /* <DEDUP_REMOVED lines=23> */
[----:B------:R-:W2:Y:S04]  /*52a0*/  SHFL.BFLY PT, R2, R15, 0x1, 0x1f ;  /* 0x0c201f000f027f89 */ /* 0x000ea800000e0000 */
[----:B------:R-:W-:Y:S01]  /*52b0*/  LDSM.16.MT88.4 R16, [R164+0x6800] ;  /* 0x00680000a410783b */ /* 0x000fe20000004200 */
        /* <DEDUP_REMOVED lines=12> */
[----:B------:R-:W-:Y:S01]  /*5380*/  LDSM.16.MT88.4 R12, [R162+0x6800] ;  /* 0x00680000a20c783b */ /* 0x000fe20000004200 */
[----:B-1----:R-:W-:Y:S01]  /*5390*/  FMNMX.FTZ R0, R11, R10, !PT ;  /* 0x0000000a0b007209 */ /* 0x002fe20007810000 */
[----:B------:R-:W-:-:S02]  /*53a0*/  FFMA.FTZ R41, R83, c[0x0][0x23c], -R34 ;  /* 0x00008f0053297a23 */ /* 0x000fc40000010822 */
[--C-:B------:R-:W-:Y:S01]  /*53b0*/  FFMA.FTZ R4, R77, c[0x0][0x23c], -R34.reuse ;  /* 0x00008f004d047a23 */ /* 0x100fe20000010822 */
[C---:B------:R-:W-:Y:S01]  /*53c0*/  FSETP.NEU.FTZ.AND P1, PT, R0.reuse, -INF , PT ;  /* 0xff8000000000780b */ /* 0x040fe20003f3d000 */
[----:B------:R-:W-:Y:S01]  /*53d0*/  FMUL.FTZ R7, R0, c[0x0][0x23c] ;  /* 0x00008f0000077a20 */ /* 0x000fe20000410000 */
[----:B------:R-:W1:Y:S01]  /*53e0*/  MUFU.EX2 R57, R57 ;  /* 0x0000003900397308 */ /* 0x000e620000000800 */
[--C-:B------:R-:W-:Y:S02]  /*53f0*/  FFMA.FTZ R79, R79, c[0x0][0x23c], -R34.reuse ;  /* 0x00008f004f4f7a23 */ /* 0x100fe40000010822 */
[--C-:B------:R-:W-:Y:S01]  /*5400*/  FFMA.FTZ R53, R131, c[0x0][0x23c], -R34.reuse ;  /* 0x00008f0083357a23 */ /* 0x100fe20000010822 */
[----:B------:R-:W-:Y:S01]  /*5410*/  FSEL R7, R7, RZ, P1 ;  /* 0x000000ff07077208 */ /* 0x000fe20000800000 */
[--C-:B------:R-:W-:Y:S01]  /*5420*/  FFMA.FTZ R52, R133, c[0x0][0x23c], -R34.reuse ;  /* 0x00008f0085347a23 */ /* 0x100fe20000010822 */
[C---:B------:R-:W-:Y:S01]  /*5430*/  LEA R190, P1, R124.reuse, c[0x0][0x168], 0x1 ;  /* 0x00005a007cbe7a11 */ /* 0x040fe200078208ff */
[----:B------:R-:W-:Y:S01]  /*5440*/  FFMA.FTZ R49, R135, c[0x0][0x23c], -R34 ;  /* 0x00008f0087317a23 */ /* 0x000fe20000010822 */
[----:B------:R-:W-:Y:S01]  /*5450*/  MUFU.EX2 R58, R58 ;  /* 0x0000003a003a7308 */ /* 0x000fe20000000800 */
[----:B------:R-:W-:Y:S01]  /*5460*/  FFMA.FTZ R64, R9, c[0x0][0x23c], -R7 ;  /* 0x00008f0009407a23 */ /* 0x000fe20000010807 */
[----:B------:R-:W-:Y:S01]  /*5470*/  LEA.HI.X R191, R124, c[0x0][0x16c], R123, 0x1, P1 ;  /* 0x00005b007cbf7a11 */ /* 0x000fe200008f0c7b */
[----:B------:R-:W-:-:S02]  /*5480*/  FFMA.FTZ R63, R8, c[0x0][0x23c], -R7 ;  /* 0x00008f00083f7a23 */ /* 0x000fc40000010807 */
[--C-:B------:R-:W-:Y:S01]  /*5490*/  FFMA.FTZ R59, R82, c[0x0][0x23c], -R7.reuse ;  /* 0x00008f00523b7a23 */ /* 0x100fe20000010807 */
[----:B------:R-:W-:Y:S01]  /*54a0*/  LDSM.16.MT88.4 R8, [R160+0x6000] ;  /* 0x00600000a008783b */ /* 0x000fe20000004200 */
[--C-:B------:R-:W-:Y:S01]  /*54b0*/  FFMA.FTZ R46, R80, c[0x0][0x23c], -R7.reuse ;  /* 0x00008f00502e7a23 */ /* 0x100fe20000010807 */
[----:B------:R-:W2:Y:S01]  /*54c0*/  MUFU.EX2 R45, R45 ;  /* 0x0000002d002d7308 */ /* 0x000ea20000000800 */
[----:B-1----:R-:W-:Y:S01]  /*54d0*/  F2FP.BF16.PACK_AB R84, R57, R60 ;  /* 0x0000003c3954723e */ /* 0x002fe200000010ff */
[----:B------:R-:W1:Y:S01]  /*54e0*/  LDSM.16.MT88.4 R80, [R161+0x6000] ;  /* 0x00600000a150783b */ /* 0x000e620000004200 */
[--C-:B------:R-:W-:Y:S02]  /*54f0*/  FFMA.FTZ R44, R78, c[0x0][0x23c], -R7.reuse ;  /* 0x00008f004e2c7a23 */ /* 0x100fe40000010807 */
[--C-:B------:R-:W-:Y:S02]  /*5500*/  FFMA.FTZ R43, R76, c[0x0][0x23c], -R7.reuse ;  /* 0x00008f004c2b7a23 */ /* 0x100fe40000010807 */
[--C-:B------:R-:W-:Y:S01]  /*5510*/  FFMA.FTZ R30, R30, c[0x0][0x23c], -R7.reuse ;  /* 0x00008f001e1e7a23 */ /* 0x100fe20000010807 */
[----:B------:R-:W-:Y:S01]  /*5520*/  MUFU.EX2 R64, R64 ;  /* 0x0000004000407308 */ /* 0x000fe20000000800 */
[----:B------:R-:W-:-:S02]  /*5530*/  FFMA.FTZ R3, R56, c[0x0][0x23c], -R7 ;  /* 0x00008f0038037a23 */ /* 0x000fc40000010807 */
[--C-:B------:R-:W-:Y:S02]  /*5540*/  FFMA.FTZ R56, R119, c[0x0][0x23c], -R34.reuse ;  /* 0x00008f0077387a23 */ /* 0x100fe40000010822 */
[--C-:B------:R-:W-:Y:S02]  /*5550*/  FFMA.FTZ R51, R104, c[0x0][0x23c], -R7.reuse ;  /* 0x00008f0068337a23 */ /* 0x100fe40000010807 */
[--C-:B------:R-:W-:Y:S01]  /*5560*/  FFMA.FTZ R50, R106, c[0x0][0x23c], -R7.reuse ;  /* 0x00008f006a327a23 */ /* 0x100fe20000010807 */
[----:B------:R-:W3:Y:S01]  /*5570*/  MUFU.EX2 R63, R63 ;  /* 0x0000003f003f7308 */ /* 0x000ee20000000800 */
[----:B--2---:R-:W-:Y:S01]  /*5580*/  F2FP.BF16.PACK_AB R86, R45, R58 ;  /* 0x0000003a2d56723e */ /* 0x004fe200000010ff */
[--C-:B------:R-:W-:Y:S02]  /*5590*/  FFMA.FTZ R48, R134, c[0x0][0x23c], -R7.reuse ;  /* 0x00008f0086307a23 */ /* 0x100fe40000010807 */
[----:B------:R-:W-:Y:S02]  /*55a0*/  FFMA.FTZ R47, R102, c[0x0][0x23c], -R7 ;  /* 0x00008f00662f7a23 */ /* 0x000fe40000010807 */
[----:B------:R-:W-:-:S02]  /*55b0*/  FFMA.FTZ R106, R101, c[0x0][0x23c], -R34 ;  /* 0x00008f00656a7a23 */ /* 0x000fc40000010822 */
[----:B------:R-:W-:Y:S01]  /*55c0*/  MUFU.EX2 R59, R59 ;  /* 0x0000003b003b7308 */ /* 0x000fe20000000800 */
[--C-:B------:R-:W-:Y:S02]  /*55d0*/  FFMA.FTZ R104, R100, c[0x0][0x23c], -R7.reuse ;  /* 0x00008f0064687a23 */ /* 0x100fe40000010807 */
[--C-:B------:R-:W-:Y:S02]  /*55e0*/  FFMA.FTZ R103, R103, c[0x0][0x23c], -R34.reuse ;  /* 0x00008f0067677a23 */ /* 0x100fe40000010822 */
[--C-:B------:R-:W-:Y:S02]  /*55f0*/  FFMA.FTZ R102, R113, c[0x0][0x23c], -R34.reuse ;  /* 0x00008f0071667a23 */ /* 0x100fe40000010822 */
[----:B------:R-:W-:Y:S01]  /*5600*/  FFMA.FTZ R67, R115, c[0x0][0x23c], -R34 ;  /* 0x00008f0073437a23 */ /* 0x000fe20000010822 */
[----:B------:R-:W2:Y:S01]  /*5610*/  MUFU.EX2 R46, R46 ;  /* 0x0000002e002e7308 */ /* 0x000ea20000000800 */
[----:B---3--:R-:W-:Y:S01]  /*5620*/  F2FP.BF16.PACK_AB R85, R63, R64 ;  /* 0x000000403f55723e */ /* 0x008fe200000010ff */
        /* <DEDUP_REMOVED lines=13> */
[C---:B------:R-:W-:Y:S01]  /*5700*/  HMMA.16816.F32.BF16 R72, R84.reuse, R92, RZ ;  /* 0x0000005c5448723c */ /* 0x040fe200000418ff */
[--C-:B------:R-:W-:Y:S01]  /*5710*/  FFMA.FTZ R107, R108, c[0x0][0x23c], -R7.reuse ;  /* 0x00008f006c6b7a23 */ /* 0x100fe20000010807 */
[----:B------:R1:W-:Y:S01]  /*5720*/  MUFU.EX2 R5, R79 ;  /* 0x0000004f00057308 */ /* 0x0003e20000000800 */
        /* <DEDUP_REMOVED lines=10> */
[----:B------:R-:W-:Y:S01]  /*57d0*/  FFMA.FTZ R61, R22, c[0x0][0x23c], -R7 ;  /* 0x00008f00163d7a23 */ /* 0x000fe20000010807 */
[----:B------:R-:W-:Y:S01]  /*57e0*/  MUFU.EX2 R44, R44 ;  /* 0x0000002c002c7308 */ /* 0x000fe20000000800 */
[----:B------:R-:W-:Y:S01]  /*57f0*/  LDSM.16.MT88.4 R20, [R162+0x8800] ;  /* 0x00880000a214783b */ /* 0x000fe20000004200 */
[----:B------:R-:W-:Y:S02]  /*5800*/  FADD.FTZ R57, R60, R57 ;  /* 0x000000393c397221 */ /* 0x000fe40000010000 */
[----:B------:R-:W-:Y:S02]  /*5810*/  FFMA.FTZ R60, R35, c[0x0][0x23c], -R34 ;  /* 0x00008f00233c7a23 */ /* 0x000fe40000010822 */
[----:B-1----:R-:W-:Y:S01]  /*5820*/  HMMA.16816.F32.BF16 R76, R84, R80, RZ ;  /* 0x00000050544c723c */ /* 0x002fe200000418ff */
[--C-:B------:R-:W-:Y:S01]  /*5830*/  FFMA.FTZ R35, R54, c[0x0][0x23c], -R7.reuse ;  /* 0x00008f0036237a23 */ /* 0x100fe20000010807 */
[----:B------:R-:W1:Y:S01]  /*5840*/  MUFU.EX2 R43, R43 ;  /* 0x0000002b002b7308 */ /* 0x000e620000000800 */
[----:B------:R-:W-:-:S02]  /*5850*/  FFMA.FTZ R38, R38, c[0x0][0x23c], -R7 ;  /* 0x00008f0026267a23 */ /* 0x000fc40000010807 */
[--C-:B------:R-:W-:Y:S02]  /*5860*/  FFMA.FTZ R36, R36, c[0x0][0x23c], -R7.reuse ;  /* 0x00008f0024247a23 */ /* 0x100fe40000010807 */
[----:B------:R-:W-:Y:S01]  /*5870*/  FFMA.FTZ R25, R25, c[0x0][0x23c], -R34 ;  /* 0x00008f0019197a23 */ /* 0x000fe20000010822 */
[----:B------:R-:W-:Y:S01]  /*5880*/  HMMA.16816.F32.BF16 R68, R84, R70, RZ ;  /* 0x000000465444723c */ /* 0x000fe200000418ff */
[--C-:B------:R-:W-:Y:S01]  /*5890*/  FFMA.FTZ R26, R26, c[0x0][0x23c], -R7.reuse ;  /* 0x00008f001a1a7a23 */ /* 0x100fe20000010807 */
[----:B------:R-:W-:Y:S01]  /*58a0*/  MUFU.EX2 R30, R30 ;  /* 0x0000001e001e7308 */ /* 0x000fe20000000800 */
[----:B------:R-:W-:-:S05]  /*58b0*/  FFMA.FTZ R28, R28, c[0x0][0x23c], -R7 ;  /* 0x00008f001c1c7a23 */ /* 0x000fca0000010807 */
[C---:B------:R-:W-:Y:S02]  /*58c0*/  HMMA.16816.F32.BF16 R80, R84.reuse, R82, RZ ;  /* 0x000000525450723c */ /* 0x040fe400000418ff */
[----:B------:R-:W3:Y:S06]  /*58d0*/  MUFU.EX2 R3, R3 ;  /* 0x0000000300037308 */ /* 0x000eec0000000800 */
[C---:B------:R-:W-:Y:S02]  /*58e0*/  HMMA.16816.F32.BF16 R88, R84.reuse, R8, RZ ;  /* 0x000000085458723c */ /* 0x040fe400000418ff */
[----:B------:R-:W-:Y:S05]  /*58f0*/  MUFU.EX2 R56, R56 ;  /* 0x0000003800387308 */ /* 0x000fea0000000800 */
[----:B--2---:R-:W-:Y:S01]  /*5900*/  F2FP.BF16.PACK_AB R8, R41, R42 ;  /* 0x0000002a2908723e */ /* 0x004fe200000010ff */
[----:B------:R-:W-:Y:S01]  /*5910*/  HMMA.16816.F32.BF16 R84, R84, R10, RZ ;  /* 0x0000000a5454723c */ /* 0x000fe200000418ff */
[----:B-1----:R-:W-:Y:S01]  /*5920*/  F2FP.BF16.PACK_AB R9, R43, R44 ;  /* 0x0000002c2b09723e */ /* 0x002fe200000010ff */
[----:B------:R-:W1:Y:S05]  /*5930*/  MUFU.EX2 R53, R53 ;  /* 0x0000003500357308 */ /* 0x000e6a0000000800 */
[----:B------:R-:W-:-:S02]  /*5940*/  F2FP.BF16.PACK_AB R10, R4, R5 ;  /* 0x00000005040a723e */ /* 0x000fc400000010ff */
[----:B---3--:R-:W-:Y:S01]  /*5950*/  F2FP.BF16.PACK_AB R11, R3, R30 ;  /* 0x0000001e030b723e */ /* 0x008fe200000010ff */
[----:B------:R-:W-:Y:S06]  /*5960*/  MUFU.EX2 R52, R52 ;  /* 0x0000003400347308 */ /* 0x000fec0000000800 */
[C---:B------:R-:W-:Y:S02]  /*5970*/  HMMA.16816.F32.BF16 R72, R8.reuse, R12, R72 ;  /* 0x0000000c0848723c */ /* 0x040fe40000041848 */
[----:B------:R-:W2:Y:S06]  /*5980*/  MUFU.EX2 R49, R49 ;  /* 0x0000003100317308 */ /* 0x000eac0000000800 */
[C---:B------:R-:W-:Y:S01]  /*5990*/  HMMA.16816.F32.BF16 R92, R8.reuse, R14, R92 ;  /* 0x0000000e085c723c */ /* 0x040fe2000004185c */
[----:B------:R-:W3:Y:S01]  /*59a0*/  LDSM.16.MT88.4 R12, [R160+0x6800] ;  /* 0x00680000a00c783b */ /* 0x000ee20000004200 */
[----:B------:R-:W-:Y:S06]  /*59b0*/  MUFU.EX2 R51, R51 ;  /* 0x0000003300337308 */ /* 0x000fec0000000800 */
[C---:B------:R-:W-:Y:S02]  /*59c0*/  HMMA.16816.F32.BF16 R96, R8.reuse, R16, R96 ;  /* 0x000000100860723c */ /* 0x040fe40000041860 */
[----:B------:R-:W4:Y:S06]  /*59d0*/  MUFU.EX2 R50, R50 ;  /* 0x0000003200327308 */ /* 0x000f2c0000000800 */
[C---:B------:R-:W-:Y:S01]  /*59e0*/  HMMA.16816.F32.BF16 R68, R8.reuse, R18, R68 ;  /* 0x000000120844723c */ /* 0x040fe20000041844 */
[----:B------:R-:W5:Y:S01]  /*59f0*/  LDSM.16.MT88.4 R16, [R161+0x6800] ;  /* 0x00680000a110783b */ /* 0x000f620000004200 */
[----:B------:R-:W-:Y:S08]  /*5a00*/  MUFU.EX2 R48, R48 ;  /* 0x0000003000307308 */ /* 0x000ff00000000800 */
[----:B------:R-:W1:Y:S08]  /*5a10*/  MUFU.EX2 R47, R47 ;  /* 0x0000002f002f7308 */ /* 0x000e700000000800 */
[----:B------:R-:W-:Y:S01]  /*5a20*/  MUFU.EX2 R106, R106 ;  /* 0x0000006a006a7308 */ /* 0x000fe20000000800 */
[C---:B---3--:R-:W-:Y:S07]  /*5a30*/  HMMA.16816.F32.BF16 R88, R8.reuse, R12, R88 ;  /* 0x0000000c0858723c */ /* 0x048fee0000041858 */
[----:B------:R-:W3:Y:S01]  /*5a40*/  MUFU.EX2 R103, R103 ;  /* 0x0000006700677308 */ /* 0x000ee20000000800 */
[C---:B------:R-:W-:Y:S01]  /*5a50*/  HMMA.16816.F32.BF16 R84, R8.reuse, R14, R84 ;  /* 0x0000000e0854723c */ /* 0x040fe20000041854 */
[----:B------:R-:W3:Y:S06]  /*5a60*/  LDSM.16.MT88.4 R12, [R162+0x7000] ;  /* 0x00700000a20c783b */ /* 0x000eec0000004200 */
[----:B------:R-:W-:Y:S01]  /*5a70*/  MUFU.EX2 R102, R102 ;  /* 0x0000006600667308 */ /* 0x000fe20000000800 */
[C---:B-----5:R-:W-:Y:S07]  /*5a80*/  HMMA.16816.F32.BF16 R76, R8.reuse, R16, R76 ;  /* 0x00000010084c723c */ /* 0x060fee000004184c */
[----:B------:R-:W5:Y:S01]  /*5a90*/  MUFU.EX2 R67, R67 ;  /* 0x0000004300437308 */ /* 0x000f620000000800 */
[----:B------:R-:W-:Y:S01]  /*5aa0*/  HMMA.16816.F32.BF16 R80, R8, R18, R80 ;  /* 0x000000120850723c */ /* 0x000fe20000041850 */
[----:B------:R-:W5:Y:S06]  /*5ab0*/  LDSM.16.MT88.4 R16, [R164+0x7000] ;  /* 0x00700000a410783b */ /* 0x000f6c0000004200 */
[----:B------:R-:W-:Y:S01]  /*5ac0*/  MUFU.EX2 R104, R104 ;  /* 0x0000006800687308 */ /* 0x000fe20000000800 */
[----:B-1----:R-:W-:-:S02]  /*5ad0*/  F2FP.BF16.PACK_AB R8, R53, R56 ;  /* 0x000000383508723e */ /* 0x002fc400000010ff */
[----:B--2---:R-:W-:-:S05]  /*5ae0*/  F2FP.BF16.PACK_AB R10, R49, R52 ;  /* 0x00000034310a723e */ /* 0x004fca00000010ff */
[----:B------:R-:W1:Y:S01]  /*5af0*/  MUFU.EX2 R101, R101 ;  /* 0x0000006500657308 */ /* 0x000e620000000800 */
[----:B----4-:R-:W-:Y:S02]  /*5b00*/  F2FP.BF16.PACK_AB R9, R50, R51 ;  /* 0x000000333209723e */ /* 0x010fe400000010ff */
        /* <DEDUP_REMOVED lines=8> */
[----:B------:R-:W4:Y:S02]  /*5b90*/  MUFU.EX2 R130, R130 ;  /* 0x0000008200827308 */ /* 0x000f240000000800 */
[C---:B------:R-:W-:Y:S01]  /*5ba0*/  HMMA.16816.F32.BF16 R68, R8.reuse, R18, R68 ;  /* 0x000000120844723c */ /* 0x040fe20000041844 */
[----:B------:R-:W5:Y:S05]  /*5bb0*/  LDSM.16.MT88.4 R16, [R161+0x7000] ;  /* 0x00700000a110783b */ /* 0x000f6a0000004200 */
        /* <DEDUP_REMOVED lines=11> */
[----:B------:R-:W4:Y:S06]  /*5c70*/  LDSM.16.MT88.4 R16, [R164+0x7800] ;  /* 0x00780000a410783b */ /* 0x000f2c0000004200 */
[----:B------:R-:W-:Y:S01]  /*5c80*/  MUFU.EX2 R111, R111 ;  /* 0x0000006f006f7308 */ /* 0x000fe20000000800 */
[----:B------:R-:W-:-:S02]  /*5c90*/  F2FP.BF16.PACK_AB R8, R103, R106 ;  /* 0x0000006a6708723e */ /* 0x000fc400000010ff */
[----:B------:R-:W-:-:S05]  /*5ca0*/  F2FP.BF16.PACK_AB R10, R67, R102 ;  /* 0x00000066430a723e */ /* 0x000fca00000010ff */
[----:B------:R-:W-:Y:S01]  /*5cb0*/  MUFU.EX2 R112, R112 ;  /* 0x0000007000707308 */ /* 0x000fe20000000800 */
[----:B-1----:R-:W-:Y:S02]  /*5cc0*/  F2FP.BF16.PACK_AB R9, R101, R104 ;  /* 0x000000686509723e */ /* 0x002fe400000010ff */
[----:B--2---:R-:W-:-:S05]  /*5cd0*/  F2FP.BF16.PACK_AB R11, R55, R100 ;  /* 0x00000064370b723e */ /* 0x004fca00000010ff */
[----:B------:R-:W-:Y:S02]  /*5ce0*/  MUFU.EX2 R65, R65 ;  /* 0x0000004100417308 */ /* 0x000fe40000000800 */
[C---:B---3--:R-:W-:Y:S06]  /*5cf0*/  HMMA.16816.F32.BF16 R72, R8.reuse, R12, R72 ;  /* 0x0000000c0848723c */ /* 0x048fec0000041848 */
[----:B------:R-:W1:Y:S02]  /*5d00*/  MUFU.EX2 R108, R108 ;  /* 0x0000006c006c7308 */ /* 0x000e640000000800 */
[C---:B------:R-:W-:Y:S01]  /*5d10*/  HMMA.16816.F32.BF16 R92, R8.reuse, R14, R92 ;  /* 0x0000000e085c723c */ /* 0x040fe2000004185c */
[----:B------:R-:W2:Y:S05]  /*5d20*/  LDSM.16.MT88.4 R12, [R160+0x7800] ;  /* 0x00780000a00c783b */ /* 0x000eaa0000004200 */
[----:B------:R-:W-:Y:S02]  /*5d30*/  MUFU.EX2 R115, R115 ;  /* 0x0000007300737308 */ /* 0x000fe40000000800 */
[C---:B----4-:R-:W-:Y:S06]  /*5d40*/  HMMA.16816.F32.BF16 R96, R8.reuse, R16, R96 ;  /* 0x000000100860723c */ /* 0x050fec0000041860 */
[----:B------:R-:W3:Y:S02]  /*5d50*/  MUFU.EX2 R66, R66 ;  /* 0x0000004200427308 */ /* 0x000ee40000000800 */
[C---:B------:R-:W-:Y:S01]  /*5d60*/  HMMA.16816.F32.BF16 R68, R8.reuse, R18, R68 ;  /* 0x000000120844723c */ /* 0x040fe20000041844 */
[----:B------:R-:W4:Y:S05]  /*5d70*/  LDSM.16.MT88.4 R16, [R161+0x7800] ;  /* 0x00780000a110783b */ /* 0x000f2a0000004200 */
[----:B------:R-:W-:Y:S08]  /*5d80*/  MUFU.EX2 R62, R62 ;  /* 0x0000003e003e7308 */ /* 0x000ff00000000800 */
[----:B------:R-:W1:Y:S08]  /*5d90*/  MUFU.EX2 R61, R61 ;  /* 0x0000003d003d7308 */ /* 0x000e700000000800 */
[----:B------:R-:W-:Y:S01]  /*5da0*/  MUFU.EX2 R60, R60 ;  /* 0x0000003c003c7308 */ /* 0x000fe20000000800 */
[C---:B--2---:R-:W-:Y:S07]  /*5db0*/  HMMA.16816.F32.BF16 R88, R8.reuse, R12, R88 ;  /* 0x0000000c0858723c */ /* 0x044fee0000041858 */
[----:B------:R-:W-:Y:S01]  /*5dc0*/  MUFU.EX2 R35, R35 ;  /* 0x0000002300237308 */ /* 0x000fe20000000800 */
[C---:B------:R-:W-:Y:S01]  /*5dd0*/  HMMA.16816.F32.BF16 R84, R8.reuse, R14, R84 ;  /* 0x0000000e0854723c */ /* 0x040fe20000041854 */
[----:B------:R-:W2:Y:S06]  /*5de0*/  LDSM.16.MT88.4 R12, [R162+0x8000] ;  /* 0x00800000a20c783b */ /* 0x000eac0000004200 */
[----:B------:R-:W-:Y:S01]  /*5df0*/  MUFU.EX2 R38, R38 ;  /* 0x0000002600267308 */ /* 0x000fe20000000800 */
[C---:B----4-:R-:W-:Y:S07]  /*5e00*/  HMMA.16816.F32.BF16 R76, R8.reuse, R16, R76 ;  /* 0x00000010084c723c */ /* 0x050fee000004184c */
[----:B------:R-:W-:Y:S01]  /*5e10*/  MUFU.EX2 R36, R36 ;  /* 0x0000002400247308 */ /* 0x000fe20000000800 */
[----:B------:R-:W-:Y:S01]  /*5e20*/  HMMA.16816.F32.BF16 R80, R8, R18, R80 ;  /* 0x000000120850723c */ /* 0x000fe20000041850 */
[----:B------:R-:W4:Y:S06]  /*5e30*/  LDSM.16.MT88.4 R16, [R164+0x8000] ;  /* 0x00800000a410783b */ /* 0x000f2c0000004200 */
[----:B------:R-:W-:Y:S01]  /*5e40*/  MUFU.EX2 R25, R25 ;  /* 0x0000001900197308 */ /* 0x000fe20000000800 */
[----:B------:R-:W-:-:S02]  /*5e50*/  F2FP.BF16.PACK_AB R8, R130, R113 ;  /* 0x000000718208723e */ /* 0x000fc400000010ff */
[----:B------:R-:W-:-:S05]  /*5e60*/  F2FP.BF16.PACK_AB R10, R118, R105 ;  /* 0x00000069760a723e */ /* 0x000fca00000010ff */
[----:B------:R-:W-:Y:S01]  /*5e70*/  MUFU.EX2 R26, R26 ;  /* 0x0000001a001a7308 */ /* 0x000fe20000000800 */
[----:B------:R-:W-:Y:S02]  /*5e80*/  F2FP.BF16.PACK_AB R9, R109, R132 ;  /* 0x000000846d09723e */ /* 0x000fe400000010ff */
[----:B-----5:R-:W-:-:S05]  /*5e90*/  F2FP.BF16.PACK_AB R11, R107, R110 ;  /* 0x0000006e6b0b723e */ /* 0x020fca00000010ff */
[----:B------:R-:W-:Y:S02]  /*5ea0*/  MUFU.EX2 R28, R28 ;  /* 0x0000001c001c7308 */ /* 0x000fe40000000800 */
[C---:B--2---:R-:W-:Y:S08]  /*5eb0*/  HMMA.16816.F32.BF16 R72, R8.reuse, R12, R72 ;  /* 0x0000000c0848723c */ /* 0x044ff00000041848 */
[C---:B------:R-:W-:Y:S01]  /*5ec0*/  HMMA.16816.F32.BF16 R92, R8.reuse, R14, R92 ;  /* 0x0000000e085c723c */ /* 0x040fe2000004185c */
[----:B------:R-:W2:Y:S07]  /*5ed0*/  LDSM.16.MT88.4 R12, [R160+0x8000] ;  /* 0x00800000a00c783b */ /* 0x000eae0000004200 */
[C---:B----4-:R-:W-:Y:S08]  /*5ee0*/  HMMA.16816.F32.BF16 R96, R8.reuse, R16, R96 ;  /* 0x000000100860723c */ /* 0x050ff00000041860 */
[C---:B------:R-:W-:Y:S01]  /*5ef0*/  HMMA.16816.F32.BF16 R68, R8.reuse, R18, R68 ;  /* 0x000000120844723c */ /* 0x040fe20000041844 */
[----:B------:R-:W4:Y:S07]  /*5f00*/  LDSM.16.MT88.4 R16, [R161+0x8000] ;  /* 0x00800000a110783b */ /* 0x000f2e0000004200 */
[C---:B--2---:R-:W-:Y:S08]  /*5f10*/  HMMA.16816.F32.BF16 R88, R8.reuse, R12, R88 ;  /* 0x0000000c0858723c */ /* 0x044ff00000041858 */
[C---:B------:R-:W-:Y:S01]  /*5f20*/  HMMA.16816.F32.BF16 R84, R8.reuse, R14, R84 ;  /* 0x0000000e0854723c */ /* 0x040fe20000041854 */
[----:B------:R-:W2:Y:S07]  /*5f30*/  LDSM.16.MT88.4 R12, [R164+0x8800] ;  /* 0x00880000a40c783b */ /* 0x000eae0000004200 */
[C---:B----4-:R-:W-:Y:S08]  /*5f40*/  HMMA.16816.F32.BF16 R76, R8.reuse, R16, R76 ;  /* 0x00000010084c723c */ /* 0x050ff0000004184c */
[----:B------:R-:W-:Y:S01]  /*5f50*/  HMMA.16816.F32.BF16 R80, R8, R18, R80 ;  /* 0x000000120850723c */ /* 0x000fe20000041850 */
[----:B------:R-:W4:Y:S06]  /*5f60*/  LDSM.16.MT88.4 R16, [R161+0x8800] ;  /* 0x00880000a110783b */ /* 0x000f2c0000004200 */
[----:B------:R-:W-:Y:S01]  /*5f70*/  FADD.FTZ R8, R64, R63 ;  /* 0x0000003f40087221 */ /* 0x000fe20000010000 */
[----:B-1----:R-:W-:Y:S01]  /*5f80*/  F2FP.BF16.PACK_AB R10, R108, R65 ;  /* 0x000000416c0a723e */ /* 0x002fe200000010ff */
[----:B------:R-:W-:Y:S01]  /*5f90*/  FADD.FTZ R64, R58, R57 ;  /* 0x000000393a407221 */ /* 0x000fe20000010000 */
[----:B---3--:R-:W-:Y:S01]  /*5fa0*/  F2FP.BF16.PACK_AB R9, R66, R115 ;  /* 0x000000734209723e */ /* 0x008fe200000010ff */
[----:B------:R-:W-:Y:S01]  /*5fb0*/  FADD.FTZ R59, R59, R8 ;  /* 0x000000083b3b7221 */ /* 0x000fe20000010000 */
[----:B------:R-:W-:Y:S01]  /*5fc0*/  F2FP.BF16.PACK_AB R8, R112, R111 ;  /* 0x0000006f7008723e */ /* 0x000fe200000010ff */
[--C-:B------:R-:W-:Y:S01]  /*5fd0*/  FFMA.FTZ R57, R33, c[0x0][0x23c], -R34.reuse ;  /* 0x00008f0021397a23 */ /* 0x100fe20000010822 */
[----:B------:R-:W-:Y:S01]  /*5fe0*/  F2FP.BF16.PACK_AB R11, R61, R62 ;  /* 0x0000003e3d0b723e */ /* 0x000fe200000010ff */
[----:B------:R-:W-:-:S02]  /*5ff0*/  FFMA.FTZ R33, R37, c[0x0][0x23c], -R34 ;  /* 0x00008f0025217a23 */ /* 0x000fc40000010822 */
[----:B------:R-:W-:Y:S02]  /*6000*/  FFMA.FTZ R58, R39, c[0x0][0x23c], -R34 ;  /* 0x00008f00273a7a23 */ /* 0x000fe40000010822 */
[----:B------:R-:W-:Y:S01]  /*6010*/  FFMA.FTZ R37, R40, c[0x0][0x23c], -R7 ;  /* 0x00008f0028257a23 */ /* 0x000fe20000010807 */
[----:B------:R-:W-:Y:S01]  /*6020*/  MUFU.EX2 R57, R57 ;  /* 0x0000003900397308 */ /* 0x000fe20000000800 */
[----:B------:R-:W-:Y:S01]  /*6030*/  FADD.FTZ R45, R45, R64 ;  /* 0x000000402d2d7221 */ /* 0x000fe20000010000 */
[C---:B------:R-:W-:Y:S01]  /*6040*/  HMMA.16816.F32.BF16 R72, R8.reuse, R20, R72 ;  /* 0x000000140848723c */ /* 0x040fe20000041848 */
[--C-:B------:R-:W-:Y:S02]  /*6050*/  FFMA.FTZ R40, R29, c[0x0][0x23c], -R34.reuse ;  /* 0x00008f001d287a23 */ /* 0x100fe40000010822 */
[----:B------:R-:W-:Y:S02]  /*6060*/  FADD.FTZ R59, R46, R59 ;  /* 0x0000003b2e3b7221 */ /* 0x000fe40000010000 */
[--C-:B------:R-:W-:Y:S01]  /*6070*/  FFMA.FTZ R39, R31, c[0x0][0x23c], -R34.reuse ;  /* 0x00008f001f277a23 */ /* 0x100fe20000010822 */
[----:B------:R-:W-:Y:S01]  /*6080*/  MUFU.EX2 R33, R33 ;  /* 0x0000002100217308 */ /* 0x000fe20000000800 */
[----:B------:R-:W-:Y:S01]  /*6090*/  FADD.FTZ R44, R44, R59 ;  /* 0x0000003b2c2c7221 */ /* 0x000fe20000010000 */
[----:B--2---:R-:W-:Y:S01]  /*60a0*/  HMMA.16816.F32.BF16 R96, R8, R12, R96 ;  /* 0x0000000c0860723c */ /* 0x004fe20000041860 */
[----:B------:R-:W-:-:S02]  /*60b0*/  FFMA.FTZ R31, R27, c[0x0][0x23c], -R34 ;  /* 0x00008f001b1f7a23 */ /* 0x000fc40000010822 */
[----:B------:R-:W-:Y:S02]  /*60c0*/  FADD.FTZ R43, R43, R44 ;  /* 0x0000002c2b2b7221 */ /* 0x000fe40000010000 */
[----:B------:R-:W-:Y:S01]  /*60d0*/  FFMA.FTZ R27, R32, c[0x0][0x23c], -R7 ;  /* 0x00008f00201b7a23 */ /* 0x000fe20000010807 */
[----:B------:R-:W1:Y:S01]  /*60e0*/  MUFU.EX2 R58, R58 ;  /* 0x0000003a003a7308 */ /* 0x000e620000000800 */
[----:B------:R-:W-:Y:S01]  /*60f0*/  FADD.FTZ R30, R30, R43 ;  /* 0x0000002b1e1e7221 */ /* 0x000fe20000010000 */
[C---:B------:R-:W-:Y:S01]  /*6100*/  HMMA.16816.F32.BF16 R68, R8.reuse, R14, R68 ;  /* 0x0000000e0844723c */ /* 0x040fe20000041844 */
[----:B------:R-:W2:Y:S01]  /*6110*/  LDSM.16.MT88.4 R12, [R160+0x8800] ;  /* 0x00880000a00c783b */ /* 0x000ea20000004200 */
[----:B------:R-:W-:Y:S02]  /*6120*/  FFMA.FTZ R7, R24, c[0x0][0x23c], -R7 ;  /* 0x00008f0018077a23 */ /* 0x000fe40000010807 */
[----:B------:R-:W-:Y:S02]  /*6130*/  FADD.FTZ R30, R3, R30 ;  /* 0x0000001e031e7221 */ /* 0x000fe40000010000 */
[----:B------:R-:W3:Y:S02]  /*6140*/  MUFU.EX2 R37, R37 ;  /* 0x0000002500257308 */ /* 0x000ee40000000800 */
[C---:B----4-:R-:W-:Y:S06]  /*6150*/  HMMA.16816.F32.BF16 R76, R8.reuse, R16, R76 ;  /* 0x00000010084c723c */ /* 0x050fec000004184c */
[----:B------:R-:W4:Y:S02]  /*6160*/  MUFU.EX2 R34, R39 ;  /* 0x0000002700227308 */ /* 0x000f240000000800 */
[C---:B------:R-:W-:Y:S01]  /*6170*/  HMMA.16816.F32.BF16 R80, R8.reuse, R18, R80 ;  /* 0x000000120850723c */ /* 0x040fe20000041850 */
[----:B------:R-:W5:Y:S05]  /*6180*/  LDSM.16.MT88.4 R16, [R164+0x9000] ;  /* 0x00900000a410783b */ /* 0x000f6a0000004200 */
[----:B------:R-:W-:Y:S02]  /*6190*/  MUFU.EX2 R40, R40 ;  /* 0x0000002800287308 */ /* 0x000fe40000000800 */
[C---:B------:R-:W-:Y:S01]  /*61a0*/  HMMA.16816.F32.BF16 R92, R8.reuse, R22, R92 ;  /* 0x00000016085c723c */ /* 0x040fe2000004185c */
[----:B------:R-:W4:Y:S05]  /*61b0*/  LDSM.16.MT88.4 R20, [R161+0x9000] ;  /* 0x00900000a114783b */ /* 0x000f2a0000004200 */
[----:B------:R-:W-:Y:S08]  /*61c0*/  MUFU.EX2 R27, R27 ;  /* 0x0000001b001b7308 */ /* 0x000ff00000000800 */
[----:B------:R-:W-:Y:S01]  /*61d0*/  MUFU.EX2 R3, R7 ;  /* 0x0000000700037308 */ /* 0x000fe20000000800 */
[C---:B--2---:R-:W-:Y:S08]  /*61e0*/  HMMA.16816.F32.BF16 R88, R8.reuse, R12, R88 ;  /* 0x0000000c0858723c */ /* 0x044ff00000041858 */
[----:B------:R-:W-:Y:S01]  /*61f0*/  HMMA.16816.F32.BF16 R84, R8, R14, R84 ;  /* 0x0000000e0854723c */ /* 0x000fe20000041854 */
[----:B------:R-:W2:Y:S06]  /*6200*/  LDSM.16.MT88.4 R12, [R162+0x9000] ;  /* 0x00900000a20c783b */ /* 0x000eac0000004200 */
[----:B------:R-:W-:Y:S01]  /*6210*/  FADD.FTZ R8, R42, R45 ;  /* 0x0000002d2a087221 */ /* 0x000fe20000010000 */
[----:B-1----:R-:W-:-:S02]  /*6220*/  F2FP.BF16.PACK_AB R10, R58, R33 ;  /* 0x000000213a0a723e */ /* 0x002fc400000010ff */
[----:B------:R-:W-:Y:S01]  /*6230*/  F2FP.BF16.PACK_AB R9, R38, R35 ;  /* 0x000000232609723e */ /* 0x000fe200000010ff */
[----:B------:R-:W-:Y:S01]  /*6240*/  FADD.FTZ R8, R41, R8 ;  /* 0x0000000829087221 */ /* 0x000fe20000010000 */
[----:B---3--:R-:W-:-:S03]  /*6250*/  F2FP.BF16.PACK_AB R11, R36, R37 ;  /* 0x00000025240b723e */ /* 0x008fc600000010ff */
[----:B------:R-:W-:Y:S01]  /*6260*/  FADD.FTZ R29, R5, R8 ;  /* 0x00000008051d7221 */ /* 0x000fe20000010000 */
[----:B------:R-:W-:Y:S01]  /*6270*/  F2FP.BF16.PACK_AB R8, R60, R57 ;  /* 0x000000393c08723e */ /* 0x000fe200000010ff */
[----:B------:R-:W1:Y:S02]  /*6280*/  MUFU.EX2 R5, R31 ;  /* 0x0000001f00057308 */ /* 0x000e640000000800 */
[----:B------:R-:W-:-:S04]  /*6290*/  FADD.FTZ R29, R4, R29 ;  /* 0x0000001d041d7221 */ /* 0x000fc80000010000 */
[----:B-----5:R-:W-:Y:S01]  /*62a0*/  HMMA.16816.F32.BF16 R96, R8, R16, R96 ;  /* 0x000000100860723c */ /* 0x020fe20000041860 */
[----:B------:R-:W-:-:S04]  /*62b0*/  FADD.FTZ R56, R56, R29 ;  /* 0x0000001d38387221 */ /* 0x000fc80000010000 */
[----:B------:R-:W-:-:S03]  /*62c0*/  FADD.FTZ R53, R53, R56 ;  /* 0x0000003835357221 */ /* 0x000fc60000010000 */
[----:B------:R-:W-:Y:S01]  /*62d0*/  HMMA.16816.F32.BF16 R68, R8, R18, R68 ;  /* 0x000000120844723c */ /* 0x000fe20000041844 */
[----:B------:R-:W3:Y:S01]  /*62e0*/  LDSM.16.MT88.4 R16, [R160+0x9000] ;  /* 0x00900000a010783b */ /* 0x000ee20000004200 */
[----:B------:R-:W-:-:S04]  /*62f0*/  FADD.FTZ R52, R52, R53 ;  /* 0x0000003534347221 */ /* 0x000fc80000010000 */
[----:B------:R-:W-:Y:S02]  /*6300*/  FADD.FTZ R49, R49, R52 ;  /* 0x0000003431317221 */ /* 0x000fe40000010000 */
[----:B----4-:R-:W-:Y:S02]  /*6310*/  HMMA.16816.F32.BF16 R76, R8, R20, R76 ;  /* 0x00000014084c723c */ /* 0x010fe4000004184c */
[----:B------:R-:W-:-:S04]  /*6320*/  FADD.FTZ R106, R106, R49 ;  /* 0x000000316a6a7221 */ /* 0x000fc80000010000 */
[----:B------:R-:W-:Y:S02]  /*6330*/  FADD.FTZ R103, R103, R106 ;  /* 0x0000006a67677221 */ /* 0x000fe40000010000 */
[----:B--2---:R-:W-:Y:S02]  /*6340*/  HMMA.16816.F32.BF16 R72, R8, R12, R72 ;  /* 0x0000000c0848723c */ /* 0x004fe40000041848 */
[----:B------:R-:W-:-:S04]  /*6350*/  FADD.FTZ R102, R102, R103 ;  /* 0x0000006766667221 */ /* 0x000fc80000010000 */
[----:B------:R-:W-:Y:S02]  /*6360*/  FADD.FTZ R102, R67, R102 ;  /* 0x0000006643667221 */ /* 0x000fe40000010000 */
[----:B------:R-:W-:Y:S01]  /*6370*/  HMMA.16816.F32.BF16 R92, R8, R14, R92 ;  /* 0x0000000e085c723c */ /* 0x000fe2000004185c */
[----:B------:R-:W2:Y:S01]  /*6380*/  LDSM.16.MT88.4 R12, [R164+0x9800] ;  /* 0x00980000a40c783b */ /* 0x000ea20000004200 */
[----:B------:R-:W-:-:S04]  /*6390*/  FADD.FTZ R113, R113, R102 ;  /* 0x0000006671717221 */ /* 0x000fc80000010000 */
[----:B------:R-:W-:Y:S02]  /*63a0*/  FADD.FTZ R130, R130, R113 ;  /* 0x0000007182827221 */ /* 0x000fe40000010000 */
[----:B------:R-:W-:Y:S01]  /*63b0*/  HMMA.16816.F32.BF16 R80, R8, R22, R80 ;  /* 0x000000160850723c */ /* 0x000fe20000041850 */
[----:B------:R-:W4:Y:S01]  /*63c0*/  LDSM.16.MT88.4 R20, [R162+0x9800] ;  /* 0x00980000a214783b */ /* 0x000f220000004200 */
[----:B------:R-:W-:-:S04]  /*63d0*/  FADD.FTZ R105, R105, R130 ;  /* 0x0000008269697221 */ /* 0x000fc80000010000 */
[----:B------:R-:W-:Y:S02]  /*63e0*/  FADD.FTZ R118, R118, R105 ;  /* 0x0000006976767221 */ /* 0x000fe40000010000 */
[----:B---3--:R-:W-:Y:S02]  /*63f0*/  HMMA.16816.F32.BF16 R88, R8, R16, R88 ;  /* 0x000000100858723c */ /* 0x008fe40000041858 */
[----:B------:R-:W-:-:S04]  /*6400*/  FADD.FTZ R111, R111, R118 ;  /* 0x000000766f6f7221 */ /* 0x000fc80000010000 */
[----:B------:R-:W-:Y:S02]  /*6410*/  FADD.FTZ R112, R112, R111 ;  /* 0x0000006f70707221 */ /* 0x000fe40000010000 */
[----:B------:R-:W-:Y:S01]  /*6420*/  FADD.FTZ R17, R51, R30 ;  /* 0x0000001e33117221 */ /* 0x000fe20000010000 */
[----:B------:R-:W-:Y:S01]  /*6430*/  HMMA.16816.F32.BF16 R84, R8, R18, R84 ;  /* 0x000000120854723c */ /* 0x000fe20000041854 */
[----:B------:R-:W-:Y:S02]  /*6440*/  FADD.FTZ R65, R65, R112 ;  /* 0x0000007041417221 */ /* 0x000fe40000010000 */
[----:B------:R-:W-:Y:S02]  /*6450*/  FADD.FTZ R17, R50, R17 ;  /* 0x0000001132117221 */ /* 0x000fe40000010000 */
[----:B------:R-:W-:Y:S02]  /*6460*/  FADD.FTZ R108, R108, R65 ;  /* 0x000000416c6c7221 */ /* 0x000fe40000010000 */
[----:B------:R-:W-:Y:S01]  /*6470*/  FADD.FTZ R48, R48, R17 ;  /* 0x0000001130307221 */ /* 0x000fe20000010000 */
[----:B------:R-:W-:Y:S01]  /*6480*/  F2FP.BF16.PACK_AB R8, R25, R34 ;  /* 0x000000221908723e */ /* 0x000fe200000010ff */
[----:B------:R-:W3:Y:S01]  /*6490*/  LDSM.16.MT88.4 R16, [R161+0x9800] ;  /* 0x00980000a110783b */ /* 0x000ee20000004200 */
[----:B-1----:R-:W-:Y:S01]  /*64a0*/  F2FP.BF16.PACK_AB R10, R40, R5 ;  /* 0x00000005280a723e */ /* 0x002fe200000010ff */
[----:B------:R-:W-:Y:S01]  /*64b0*/  FADD.FTZ R47, R47, R48 ;  /* 0x000000302f2f7221 */ /* 0x000fe20000010000 */
[----:B------:R-:W-:Y:S01]  /*64c0*/  F2FP.BF16.PACK_AB R9, R26, R27 ;  /* 0x0000001b1a09723e */ /* 0x000fe200000010ff */
[----:B------:R-:W-:Y:S01]  /*64d0*/  FADD.FTZ R57, R57, R108 ;  /* 0x0000006c39397221 */ /* 0x000fe20000010000 */
[----:B------:R-:W-:Y:S01]  /*64e0*/  F2FP.BF16.PACK_AB R11, R3, R28 ;  /* 0x0000001c030b723e */ /* 0x000fe200000010ff */
[----:B------:R-:W-:-:S02]  /*64f0*/  FADD.FTZ R104, R104, R47 ;  /* 0x0000002f68687221 */ /* 0x000fc40000010000 */
[----:B------:R-:W-:Y:S02]  /*6500*/  FADD.FTZ R60, R60, R57 ;  /* 0x000000393c3c7221 */ /* 0x000fe40000010000 */
[----:B------:R-:W-:Y:S02]  /*6510*/  FADD.FTZ R101, R101, R104 ;  /* 0x0000006865657221 */ /* 0x000fe40000010000 */
[C---:B--2---:R-:W-:Y:S01]  /*6520*/  HMMA.16816.F32.BF16 R96, R8.reuse, R12, R96 ;  /* 0x0000000c0860723c */ /* 0x044fe20000041860 */
[----:B------:R-:W-:Y:S02]  /*6530*/  FADD.FTZ R7, R33, R60 ;  /* 0x0000003c21077221 */ /* 0x000fe40000010000 */
[----:B------:R-:W-:Y:S02]  /*6540*/  FADD.FTZ R100, R100, R101 ;  /* 0x0000006564647221 */ /* 0x000fe40000010000 */
[----:B------:R-:W-:Y:S02]  /*6550*/  FADD.FTZ R7, R58, R7 ;  /* 0x000000073a077221 */ /* 0x000fe40000010000 */
[----:B------:R-:W-:Y:S01]  /*6560*/  FADD.FTZ R55, R55, R100 ;  /* 0x0000006437377221 */ /* 0x000fe20000010000 */
[----:B------:R-:W-:Y:S01]  /*6570*/  HMMA.16816.F32.BF16 R68, R8, R14, R68 ;  /* 0x0000000e0844723c */ /* 0x000fe20000041844 */
[----:B------:R-:W1:Y:S01]  /*6580*/  LDSM.16.MT88.4 R12, [R160+0x9800] ;  /* 0x00980000a00c783b */ /* 0x000e620000004200 */
        /* <DEDUP_REMOVED lines=9> */
[----:B------:R-:W-:Y:S03]  /*6620*/  HMMA.16816.F32.BF16 R92, R8, R22, R92 ;  /* 0x00000016085c723c */ /* 0x000fe6000004185c */
[----:B------:R-:W-:-:S04]  /*6630*/  FADD.FTZ R115, R115, R110 ;  /* 0x0000006e73737221 */ /* 0x000fc80000010000 */
[----:B------:R-:W-:Y:S01]  /*6640*/  FADD.FTZ R115, R66, R115 ;  /* 0x0000007342737221 */ /* 0x000fe20000010000 */
[----:B---3--:R-:W-:Y:S03]  /*6650*/  HMMA.16816.F32.BF16 R76, R8, R16, R76 ;  /* 0x00000010084c723c */ /* 0x008fe6000004184c */
        /* <DEDUP_REMOVED lines=12> */
[----:B------:R-:W-:Y:S01]  /*6720*/  FADD.FTZ R192, R3, R28 ;  /* 0x0000001c03c07221 */ /* 0x000fe20000010000 */
[----:B------:R-:W-:Y:S05]  /*6730*/  @!P2 BRA `(.L_x_5329) ;  /* 0x00003fd00000a947 */ /* 0x000fea0003800000 */
[----:B------:R-:W-:-:S04]  /*6740*/  DEPBAR.LE SB0, 0x0 ;  /* 0x000080000000791a */ /* 0x000fc80000000000 */
[----:B------:R-:W-:Y:S01]  /*6750*/  IADD3 R176, R120, -0x2, RZ ;  /* 0xfffffffe78b07810 */ /* 0x000fe20007ffe0ff */
[----:B------:R-:W-:Y:S06]  /*6760*/  BAR.SYNC.DEFER_BLOCKING 0x0 ;  /* 0x0000000000007b1d */ /* 0x000fec0000010000 */
[----:B------:R-:W-:Y:S05]  /*6770*/  @!P0 BRA `(.L_x_5330) ;  /* 0x000003a000008947 */ /* 0x000fea0003800000 */
[----:B------:R-:W1:Y:S01]  /*6780*/  I2F.RP R5, R122 ;  /* 0x0000007a00057306 */ /* 0x000e620000209400 */
[----:B------:R-:W-:-:S05]  /*6790*/  IMAD.SHL.U32 R3, R176, 0x80, RZ ;  /* 0x00000080b0037824 */ /* 0x000fca00078e00ff */
[----:B------:R-:W-:Y:S02]  /*67a0*/  IADD3 R11, R3, 0x80, RZ ;  /* 0x00000080030b7810 */ /* 0x000fe40007ffe0ff */
        /* <DEDUP_REMOVED lines=55> */
.L_x_5330:
[----:B------:R-:W-:-:S04]  /*6b20*/  LEA R3, -R6, RZ, 0x7 ;  /* 0x000000ff06037211 */ /* 0x000fc800078e39ff */
[----:B------:R-:W-:Y:S02]  /*6b30*/  SHF.R.S32.HI R4, RZ, 0x1f, R3 ;  /* 0x0000001fff047819 */ /* 0x000fe40000011403 */
.L_x_5331:
[----:B------:R-:W-:Y:S02]  /*6b40*/  ISETP.GE.AND P1, PT, R180, c[0x0][0x220], PT ;  /* 0x00008800b4007a0c */ /* 0x000fe40003f26270 */
[----:B------:R-:W-:-:S04]  /*6b50*/  LEA R194, P6, R3, R194, 0x1 ;  /* 0x000000c203c27211 */ /* 0x000fc800078c08ff */
[----:B------:R-:W-:-:S07]  /*6b60*/  LEA.HI.X R195, R3, R195, R4, 0x1, P6 ;  /* 0x000000c303c37211 */ /* 0x000fce00030f0c04 */
[----:B------:R-:W-:Y:S01]  /*6b70*/  @!P1 IMAD.MOV.U32 R9, RZ, RZ, c[0x0][0x1a4] ;  /* 0x00006900ff099624 */ /* 0x000fe200078e00ff */
[CC--:B------:R-:W-:Y:S01]  /*6b80*/  @!P1 LEA R10, P2, R6.reuse, R126.reuse, 0x6 ;  /* 0x0000007e060a9211 */ /* 0x0c0fe200078430ff */
[----:B------:R-:W-:Y:S01]  /*6b90*/  @!P1 IMAD.MOV.U32 R7, RZ, RZ, c[0x0][0x1a4] ;  /* 0x00006900ff079624 */ /* 0x000fe200078e00ff */
[-C--:B------:R-:W-:Y:S01]  /*6ba0*/  @!P1 IADD3 R5, P5, P4, R3, R126.reuse, R182 ;  /* 0x0000007e03059210 */ /* 0x080fe20007cbe0b6 */
[--C-:B------:R-:W-:Y:S01]  /*6bb0*/  @!P1 IMAD.MOV.U32 R128, RZ, RZ, R126.reuse ;  /* 0x000000ffff809224 */ /* 0x100fe200078e007e */
[C---:B------:R-:W-:Y:S01]  /*6bc0*/  @!P1 LEA R8, P3, R6.reuse, R126, 0x5 ;  /* 0x0000007e06089211 */ /* 0x040fe200078628ff */
[--C-:B------:R-:W-:Y:S01]  /*6bd0*/  @!P1 IMAD.MOV.U32 R16, RZ, RZ, R126.reuse ;  /* 0x000000ffff109224 */ /* 0x100fe200078e007e */
[CC--:B------:R-:W-:Y:S01]  /*6be0*/  @!P1 LEA.HI.X R9, R6.reuse, R129.reuse, R9, 0x6, P2 ;  /* 0x0000008106099211 */ /* 0x0c0fe200010f3409 */
[----:B------:R-:W-:Y:S01]  /*6bf0*/  @!P1 IMAD.MOV.U32 R17, RZ, RZ, R129 ;  /* 0x000000ffff119224 */ /* 0x000fe200078e0081 */
[----:B------:R-:W-:Y:S01]  /*6c00*/  @!P1 LEA.HI.X R7, R6, R129, R7, 0x5, P3 ;  /* 0x0000008106079211 */ /* 0x000fe200018f2c07 */
[--C-:B------:R-:W-:Y:S01]  /*6c10*/  @!P1 IMAD.MOV.U32 R14, RZ, RZ, R126.reuse ;  /* 0x000000ffff0e9224 */ /* 0x100fe200078e007e */
[----:B------:R-:W-:Y:S01]  /*6c20*/  @!P1 LEA R22, P2, R5, c[0x0][0x170], 0x1 ;  /* 0x00005c0005169a11 */ /* 0x000fe200078408ff */
        /* <DEDUP_REMOVED lines=8> */
[----:B------:R-:W-:Y:S01]  /*6cb0*/  @!P1 IMAD.WIDE.U32 R12, R6, 0x30, R128 ;  /* 0x00000030060c9825 */ /* 0x000fe200078e0080 */
[----:B------:R-:W-:Y:S02]  /*6cc0*/  @!P1 IADD3.X R128, R4, R129, R179, P5, P4 ;  /* 0x0000008104809210 */ /* 0x000fe40002fe84b3 */
[----:B------:R-:W-:Y:S01]  /*6cd0*/  @P1 STS.128 [R177+0x6800], RZ ;  /* 0x006800ffb1001388 */ /* 0x000fe20000000c00 */
[C---:B------:R-:W-:Y:S01]  /*6ce0*/  @!P1 IMAD.WIDE.U32 R16, R6.reuse, 0x50, R16 ;  /* 0x0000005006109825 */ /* 0x040fe200078e0010 */
[----:B------:R-:W-:Y:S02]  /*6cf0*/  @!P1 LEA.HI.X R23, R5, c[0x0][0x174], R128, 0x1, P2 ;  /* 0x00005d0005179a11 */ /* 0x000fe400010f0c80 */
[----:B------:R-:W-:Y:S01]  /*6d00*/  @!P1 IADD3 R12, P3, R3, R12, RZ ;  /* 0x0000000c030c9210 */ /* 0x000fe20007f7e0ff */
[----:B------:R-:W-:-:S02]  /*6d10*/  @!P1 IMAD.WIDE.U32 R14, R6, 0x60, R14 ;  /* 0x00000060060e9825 */ /* 0x000fc400078e000e */
[----:B------:R-:W-:Y:S01]  /*6d20*/  @!PT LDS RZ, [RZ] ;  /* 0x00000000fffff984 */ /* 0x000fe20000000800 */
[----:B------:R-:W-:Y:S01]  /*6d30*/  @!PT LDS RZ, [RZ] ;  /* 0x00000000fffff984 */ /* 0x000fe20000000800 */
[----:B------:R-:W-:Y:S01]  /*6d40*/  @!PT LDS RZ, [RZ] ;  /* 0x00000000fffff984 */ /* 0x000fe20000000800 */
[----:B------:R2:W-:Y:S02]  /*6d50*/  @!P1 LDGSTS.E.BYPASS.LTC128B.128 [R177+0x6800], [R22.64] ;  /* 0x0680000016b19fae */ /* 0x0005e4000b901d46 */
[----:B------:R-:W-:Y:S02]  /*6d60*/  @!P1 IMAD.WIDE.U32 R18, R6, 0x70, R18 ;  /* 0x0000007006129825 */ /* 0x000fe400078e0012 */
[----:B------:R-:W-:Y:S02]  /*6d70*/  @P1 STS.128 [R177+0x7000], RZ ;  /* 0x007000ffb1001388 */ /* 0x000fe40000000c00 */
[----:B------:R-:W-:Y:S02]  /*6d80*/  @!P1 IMAD.MOV.U32 R11, RZ, RZ, c[0x0][0x1a4] ;  /* 0x00006900ff0b9624 */ /* 0x000fe400078e00ff */
[----:B------:R-:W-:Y:S02]  /*6d90*/  @!P1 IMAD.MOV.U32 R6, RZ, RZ, c[0x0][0x1a4] ;  /* 0x00006900ff069624 */ /* 0x000fe400078e00ff */
[----:B------:R-:W-:-:S02]  /*6da0*/  @!P1 IMAD R11, R11, 0x30, RZ ;  /* 0x000000300b0b9824 */ /* 0x000fc400078e02ff */
[----:B------:R-:W-:Y:S01]  /*6db0*/  @!P1 IMAD R5, R6, 0x50, RZ ;  /* 0x0000005006059824 */ /* 0x000fe200078e02ff */
[C---:B------:R-:W-:Y:S02]  /*6dc0*/  @!P1 IADD3 R6, P2, R3.reuse, R16, RZ ;  /* 0x0000001003069210 */ /* 0x040fe40007f5e0ff */
[C---:B------:R-:W-:Y:S01]  /*6dd0*/  @!P1 IADD3.X R21, R4.reuse, R13, R11, P3, !PT ;  /* 0x0000000d04159210 */ /* 0x040fe20001ffe40b */
[----:B------:R-:W-:Y:S01]  /*6de0*/  @!P1 IMAD.MOV.U32 R13, RZ, RZ, c[0x0][0x1a4] ;  /* 0x00006900ff0d9624 */ /* 0x000fe200078e00ff */
[----:B------:R-:W-:Y:S01]  /*6df0*/  @!P1 IADD3.X R5, R4, R17, R5, P2, !PT ;  /* 0x0000001104059210 */ /* 0x000fe200017fe405 */
[----:B------:R-:W-:Y:S01]  /*6e00*/  @!P1 IMAD.MOV.U32 R11, RZ, RZ, c[0x0][0x1a4] ;  /* 0x00006900ff0b9624 */ /* 0x000fe200078e00ff */
[----:B------:R-:W-:Y:S01]  /*6e10*/  @!P1 IADD3 R8, P3, R3, R8, RZ ;  /* 0x0000000803089210 */ /* 0x000fe20007f7e0ff */
[----:B------:R-:W-:Y:S01]  /*6e20*/  @!P1 IMAD R13, R13, 0x60, RZ ;  /* 0x000000600d0d9824 */ /* 0x000fe200078e02ff */
[----:B------:R-:W-:Y:S01]  /*6e30*/  @!P1 IADD3 R10, P2, R3, R10, RZ ;  /* 0x0000000a030a9210 */ /* 0x000fe20007f5e0ff */
[----:B------:R-:W-:-:S02]  /*6e40*/  @!P1 IMAD R11, R11, 0x70, RZ ;  /* 0x000000700b0b9824 */ /* 0x000fc400078e02ff */
[C---:B------:R-:W-:Y:S01]  /*6e50*/  @!P1 IMAD.X R7, R4.reuse, 0x1, R7, P3 ;  /* 0x0000000104079824 */ /* 0x040fe200018e0607 */
[C---:B------:R-:W-:Y:S01]  /*6e60*/  @!P1 IADD3 R14, P3, R3.reuse, R14, RZ ;  /* 0x0000000e030e9210 */ /* 0x040fe20007f7e0ff */
[----:B------:R-:W-:Y:S01]  /*6e70*/  @!P1 IMAD.X R9, R4, 0x1, R9, P2 ;  /* 0x0000000104099824 */ /* 0x000fe200010e0609 */
[----:B------:R-:W-:Y:S02]  /*6e80*/  @!P1 IADD3 R3, P2, R3, R18, RZ ;  /* 0x0000001203039210 */ /* 0x000fe40007f5e0ff */
[----:B------:R-:W-:Y:S02]  /*6e90*/  @!P1 LEA R18, P5, R8, c[0x0][0x170], 0x1 ;  /* 0x00005c0008129a11 */ /* 0x000fe400078a08ff */
[C---:B------:R-:W-:Y:S02]  /*6ea0*/  @!P1 IADD3.X R13, R4.reuse, R13, R15, P3, !PT ;  /* 0x0000000d040d9210 */ /* 0x040fe40001ffe40f */
[----:B------:R-:W-:Y:S02]  /*6eb0*/  @!P1 IADD3.X R4, R4, R19, R11, P2, !PT ;  /* 0x0000001304049210 */ /* 0x000fe400017fe40b */
[----:B------:R-:W-:-:S02]  /*6ec0*/  @!P1 LEA R16, P4, R10, c[0x0][0x170], 0x1 ;  /* 0x00005c000a109a11 */ /* 0x000fc400078808ff */
[----:B------:R-:W-:Y:S02]  /*6ed0*/  @!P1 LEA.HI.X R19, R8, c[0x0][0x174], R7, 0x1, P5 ;  /* 0x00005d0008139a11 */ /* 0x000fe400028f0c07 */
        /* <DEDUP_REMOVED lines=19> */
[----:B------:R-:W-:Y:S01]  /*7010*/  ISETP.GE.AND P2, PT, R120, 0x3, PT ;  /* 0x000000037800780c */ /* 0x000fe20003f46270 */
        /* <DEDUP_REMOVED lines=21> */
[----:B------:R-:W4:Y:S04]  /*7170*/  LDSM.16.M88.4 R32, [R169+0x2800] ;  /* 0x00280000a920783b */ /* 0x000f280000000200 */
[----:B------:R-:W4:Y:S04]  /*7180*/  LDSM.16.M88.4 R24, [R169+0x3000] ;  /* 0x00300000a918783b */ /* 0x000f280000000200 */
[----:B------:R-:W-:Y:S04]  /*7190*/  LDSM.16.M88.4 R100, [R168] ;  /* 0x00000000a864783b */ /* 0x000fe80000000200 */
[----:B--2---:R-:W2:Y:S04]  /*71a0*/  LDSM.16.M88.4 R20, [R163+0x2000] ;  /* 0x00200000a314783b */ /* 0x004ea80000000200 */
[----:B---3--:R-:W3:Y:S04]  /*71b0*/  LDSM.16.M88.4 R16, [R169+0x3800] ;  /* 0x00380000a910783b */ /* 0x008ee80000000200 */
[----:B------:R-:W2:Y:S04]  /*71c0*/  LDSM.16.M88.4 R12, [R163+0x2800] ;  /* 0x00280000a30c783b */ /* 0x000ea80000000200 */
[----:B-----5:R-:W5:Y:S04]  /*71d0*/  LDSM.16.M88.4 R8, [R169+0x4000] ;  /* 0x00400000a908783b */ /* 0x020f680000000200 */
[----:B------:R-:W2:Y:S04]  /*71e0*/  LDSM.16.M88.4 R4, [R163+0x3000] ;  /* 0x00300000a304783b */ /* 0x000ea80000000200 */
[----:B------:R-:W2:Y:S01]  /*71f0*/  LDSM.16.M88.4 R64, [R169+0x4800] ;  /* 0x00480000a940783b */ /* 0x000ea20000000200 */
[C---:B-1----:R-:W-:Y:S03]  /*7200*/  HMMA.16816.F32.BF16 R44, R48.reuse, R40, RZ ;  /* 0x00000028302c723c */ /* 0x042fe600000418ff */
[----:B------:R-:W1:Y:S04]  /*7210*/  LDSM.16.M88.4 R52, [R163+0x3800] ;  /* 0x00380000a334783b */ /* 0x000e680000000200 */
[----:B------:R-:W1:Y:S01]  /*7220*/  LDSM.16.M88.4 R56, [R169+0x5000] ;  /* 0x00500000a938783b */ /* 0x000e620000000200 */
[C---:B------:R-:W-:Y:S03]  /*7230*/  HMMA.16816.F32.BF16 R40, R48.reuse, R42, RZ ;  /* 0x0000002a3028723c */ /* 0x040fe600000418ff */
[----:B------:R-:W1:Y:S04]  /*7240*/  LDSM.16.M88.4 R108, [R169+0x5800] ;  /* 0x00580000a96c783b */ /* 0x000e680000000200 */
[----:B------:R-:W1:Y:S01]  /*7250*/  LDSM.16.M88.4 R104, [R163+0x4000] ;  /* 0x00400000a368783b */ /* 0x000e620000000200 */
[C---:B----4-:R-:W-:Y:S03]  /*7260*/  HMMA.16816.F32.BF16 R36, R48.reuse, R32, RZ ;  /* 0x000000203024723c */ /* 0x050fe600000418ff */
[----:B------:R-:W4:Y:S04]  /*7270*/  LDSM.16.M88.4 R112, [R163+0x4800] ;  /* 0x00480000a370783b */ /* 0x000f280000000200 */
[----:B------:R-:W0:Y:S01]  /*7280*/  LDGDEPBAR ;  /* 0x00000000000079af */ /* 0x000e220000000000 */
[C---:B------:R-:W-:Y:S08]  /*7290*/  HMMA.16816.F32.BF16 R32, R48.reuse, R34, RZ ;  /* 0x000000223020723c */ /* 0x040ff000000418ff */
[----:B------:R-:W-:Y:S08]  /*72a0*/  HMMA.16816.F32.BF16 R28, R48, R24, RZ ;  /* 0x00000018301c723c */ /* 0x000ff000000418ff */
[C---:B--2---:R-:W-:Y:S08]  /*72b0*/  HMMA.16816.F32.BF16 R44, R100.reuse, R20, R44 ;  /* 0x00000014642c723c */ /* 0x044ff0000004182c */
[----:B------:R-:W-:Y:S08]  /*72c0*/  HMMA.16816.F32.BF16 R40, R100, R22, R40 ;  /* 0x000000166428723c */ /* 0x000ff00000041828 */
[C---:B------:R-:W-:Y:S08]  /*72d0*/  HMMA.16816.F32.BF16 R24, R48.reuse, R26, RZ ;  /* 0x0000001a3018723c */ /* 0x040ff000000418ff */
[----:B---3--:R-:W-:Y:S08]  /*72e0*/  HMMA.16816.F32.BF16 R20, R48, R16, RZ ;  /* 0x000000103014723c */ /* 0x008ff000000418ff */
[C---:B------:R-:W-:Y:S08]  /*72f0*/  HMMA.16816.F32.BF16 R36, R100.reuse, R12, R36 ;  /* 0x0000000c6424723c */ /* 0x040ff00000041824 */
[----:B------:R-:W-:Y:S08]  /*7300*/  HMMA.16816.F32.BF16 R32, R100, R14, R32 ;  /* 0x0000000e6420723c */ /* 0x000ff00000041820 */
[C---:B------:R-:W-:Y:S08]  /*7310*/  HMMA.16816.F32.BF16 R16, R48.reuse, R18, RZ ;  /* 0x000000123010723c */ /* 0x040ff000000418ff */
[C---:B-----5:R-:W-:Y:S08]  /*7320*/  HMMA.16816.F32.BF16 R12, R48.reuse, R8, RZ ;  /* 0x00000008300c723c */ /* 0x060ff000000418ff */
[----:B------:R-:W-:Y:S08]  /*7330*/  HMMA.16816.F32.BF16 R8, R48, R10, RZ ;  /* 0x0000000a3008723c */ /* 0x000ff000000418ff */
[C---:B------:R-:W-:Y:S08]  /*7340*/  HMMA.16816.F32.BF16 R28, R100.reuse, R4, R28 ;  /* 0x00000004641c723c */ /* 0x040ff0000004181c */
[----:B------:R-:W-:Y:S08]  /*7350*/  HMMA.16816.F32.BF16 R24, R100, R6, R24 ;  /* 0x000000066418723c */ /* 0x000ff00000041818 */
[----:B------:R-:W-:Y:S08]  /*7360*/  HMMA.16816.F32.BF16 R4, R48, R64, RZ ;  /* 0x000000403004723c */ /* 0x000ff000000418ff */
[C---:B-1----:R-:W-:Y:S08]  /*7370*/  HMMA.16816.F32.BF16 R20, R100.reuse, R52, R20 ;  /* 0x000000346414723c */ /* 0x042ff00000041814 */
[----:B------:R-:W-:Y:S08]  /*7380*/  HMMA.16816.F32.BF16 R16, R100, R54, R16 ;  /* 0x000000366410723c */ /* 0x000ff00000041810 */
        /* <DEDUP_REMOVED lines=9> */
[C---:B----4-:R-:W-:Y:S08]  /*7420*/  HMMA.16816.F32.BF16 R4, R100.reuse, R112, R4 ;  /* 0x000000706404723c */ /* 0x050ff00000041804 */
[C---:B------:R-:W-:Y:S01]  /*7430*/  HMMA.16816.F32.BF16 R64, R100.reuse, R114, R64 ;  /* 0x000000726440723c */ /* 0x040fe20000041840 */
[----:B------:R-:W-:Y:S07]  /*7440*/  LDSM.16.M88.4 R112, [R159] ;  /* 0x000000009f70783b */ /* 0x000fee0000000200 */
[C---:B-1----:R-:W-:Y:S08]  /*7450*/  HMMA.16816.F32.BF16 R60, R100.reuse, R108, R60 ;  /* 0x0000006c643c723c */ /* 0x042ff0000004183c */
[C---:B------:R-:W-:Y:S01]  /*7460*/  HMMA.16816.F32.BF16 R56, R100.reuse, R110, R56 ;  /* 0x0000006e6438723c */ /* 0x040fe20000041838 */
[----:B------:R-:W-:Y:S07]  /*7470*/  LDSM.16.M88.4 R108, [R157] ;  /* 0x000000009d6c783b */ /* 0x000fee0000000200 */
[C---:B--2---:R-:W-:Y:S08]  /*7480*/  HMMA.16816.F32.BF16 R52, R100.reuse, R104, R52 ;  /* 0x000000686434723c */ /* 0x044ff00000041834 */
[----:B------:R-:W-:Y:S01]  /*7490*/  HMMA.16816.F32.BF16 R48, R100, R106, R48 ;  /* 0x0000006a6430723c */ /* 0x000fe20000041830 */
[----:B------:R-:W1:Y:S04]  /*74a0*/  LDSM.16.M88.4 R100, [R167] ;  /* 0x00000000a764783b */ /* 0x000e680000000200 */
[----:B------:R-:W2:Y:S03]  /*74b0*/  LDSM.16.M88.4 R104, [R166] ;  /* 0x00000000a668783b */ /* 0x000ea60000000200 */
[C---:B-1----:R-:W-:Y:S08]  /*74c0*/  HMMA.16816.F32.BF16 R36, R100.reuse, R112, R36 ;  /* 0x000000706424723c */ /* 0x042ff00000041824 */
[C---:B--2---:R-:W-:Y:S08]  /*74d0*/  HMMA.16816.F32.BF16 R44, R100.reuse, R104, R44 ;  /* 0x00000068642c723c */ /* 0x044ff0000004182c */
[C---:B------:R-:W-:Y:S01]  /*74e0*/  HMMA.16816.F32.BF16 R40, R100.reuse, R106, R40 ;  /* 0x0000006a6428723c */ /* 0x040fe20000041828 */
[----:B------:R-:W1:Y:S07]  /*74f0*/  LDSM.16.M88.4 R104, [R158] ;  /* 0x000000009e68783b */ /* 0x000e6e0000000200 */
[C---:B------:R-:W-:Y:S01]  /*7500*/  HMMA.16816.F32.BF16 R32, R100.reuse, R114, R32 ;  /* 0x000000726420723c */ /* 0x040fe20000041820 */
[----:B------:R-:W2:Y:S07]  /*7510*/  LDSM.16.M88.4 R112, [R155] ;  /* 0x000000009b70783b */ /* 0x000eae0000000200 */
        /* <DEDUP_REMOVED lines=8> */
[----:B------:R-:W-:Y:S07]  /*75a0*/  LDSM.16.M88.4 R112, [R152+0x800] ;  /* 0x000800009870783b */ /* 0x000fee0000000200 */
[C---:B---3--:R-:W-:Y:S08]  /*75b0*/  HMMA.16816.F32.BF16 R60, R100.reuse, R108, R60 ;  /* 0x0000006c643c723c */ /* 0x048ff0000004183c */
[C---:B------:R-:W-:Y:S01]  /*75c0*/  HMMA.16816.F32.BF16 R56, R100.reuse, R110, R56 ;  /* 0x0000006e6438723c */ /* 0x040fe20000041838 */
[----:B------:R-:W2:Y:S07]  /*75d0*/  LDSM.16.M88.4 R108, [R165] ;  /* 0x00000000a56c783b */ /* 0x000eae0000000200 */
[C---:B-1----:R-:W-:Y:S08]  /*75e0*/  HMMA.16816.F32.BF16 R12, R100.reuse, R104, R12 ;  /* 0x00000068640c723c */ /* 0x042ff0000004180c */
[----:B------:R-:W-:Y:S01]  /*75f0*/  HMMA.16816.F32.BF16 R8, R100, R106, R8 ;  /* 0x0000006a6408723c */ /* 0x000fe20000041808 */
[----:B------:R-:W1:Y:S07]  /*7600*/  LDSM.16.M88.4 R104, [R153] ;  /* 0x000000009968783b */ /* 0x000e6e0000000200 */
[C---:B--2---:R-:W-:Y:S08]  /*7610*/  HMMA.16816.F32.BF16 R36, R108.reuse, R112, R36 ;  /* 0x000000706c24723c */ /* 0x044ff00000041824 */
[----:B------:R-:W-:Y:S01]  /*7620*/  HMMA.16816.F32.BF16 R32, R108, R114, R32 ;  /* 0x000000726c20723c */ /* 0x000fe20000041820 */
[----:B------:R-:W2:Y:S07]  /*7630*/  LDSM.16.M88.4 R112, [R152+0x2800] ;  /* 0x002800009870783b */ /* 0x000eae0000000200 */
[C---:B-1----:R-:W-:Y:S08]  /*7640*/  HMMA.16816.F32.BF16 R52, R100.reuse, R104, R52 ;  /* 0x000000686434723c */ /* 0x042ff00000041834 */
[----:B------:R-:W-:Y:S01]  /*7650*/  HMMA.16816.F32.BF16 R48, R100, R106, R48 ;  /* 0x0000006a6430723c */ /* 0x000fe20000041830 */
[----:B------:R-:W1:Y:S04]  /*7660*/  LDSM.16.M88.4 R100, [R152] ;  /* 0x000000009864783b */ /* 0x000e680000000200 */
[----:B------:R-:W3:Y:S03]  /*7670*/  LDSM.16.M88.4 R104, [R152+0x1800] ;  /* 0x001800009868783b */ /* 0x000ee60000000200 */
[C---:B--2---:R-:W-:Y:S07]  /*7680*/  HMMA.16816.F32.BF16 R4, R108.reuse, R112, R4 ;  /* 0x000000706c04723c */ /* 0x044fee0000041804 */
[----:B------:R-:W-:Y:S01]  /*7690*/  IMAD.SHL.U32 R112, R176, 0x80, RZ ;  /* 0x00000080b0707824 */ /* 0x000fe200078e00ff */
[----:B------:R-:W-:Y:S04]  /*76a0*/  HMMA.16816.F32.BF16 R64, R108, R114, R64 ;  /* 0x000000726c40723c */ /* 0x000fe80000041840 */
[----:B------:R-:W-:-:S04]  /*76b0*/  LOP3.LUT R3, R112, 0x8, R125, 0xfe, !PT ;  /* 0x0000000870037812 */ /* 0x000fc800078efe7d */
[C---:B------:R-:W-:Y:S01]  /*76c0*/  ISETP.GE.AND P6, PT, R3.reuse, R117, PT ;  /* 0x000000750300720c */ /* 0x040fe20003fc6270 */
[----:B-1----:R-:W-:Y:S01]  /*76d0*/  HMMA.16816.F32.BF16 R44, R108, R100, R44 ;  /* 0x000000646c2c723c */ /* 0x002fe2000004182c */
[----:B------:R-:W-:Y:S02]  /*76e0*/  ISETP.GE.AND P4, PT, R3, R116, PT ;  /* 0x000000740300720c */ /* 0x000fe40003f86270 */
[----:B------:R-:W-:-:S05]  /*76f0*/  LOP3.LUT R3, R112, 0x18, R125, 0xfe, !PT ;  /* 0x0000001870037812 */ /* 0x000fca00078efe7d */
[C---:B------:R-:W-:Y:S01]  /*7700*/  HMMA.16816.F32.BF16 R40, R108.reuse, R102, R40 ;  /* 0x000000666c28723c */ /* 0x040fe20000041828 */
[----:B------:R-:W1:Y:S07]  /*7710*/  LDSM.16.M88.4 R100, [R152+0x1000] ;  /* 0x001000009864783b */ /* 0x000e6e0000000200 */
[C---:B---3--:R-:W-:Y:S08]  /*7720*/  HMMA.16816.F32.BF16 R20, R108.reuse, R104, R20 ;  /* 0x000000686c14723c */ /* 0x048ff00000041814 */
[C---:B------:R-:W-:Y:S01]  /*7730*/  HMMA.16816.F32.BF16 R16, R108.reuse, R106, R16 ;  /* 0x0000006a6c10723c */ /* 0x040fe20000041810 */
[----:B------:R-:W2:Y:S07]  /*7740*/  LDSM.16.M88.4 R104, [R152+0x3000] ;  /* 0x003000009868783b */ /* 0x000eae0000000200 */
[C---:B-1----:R-:W-:Y:S08]  /*7750*/  HMMA.16816.F32.BF16 R28, R108.reuse, R100, R28 ;  /* 0x000000646c1c723c */ /* 0x042ff0000004181c */
[C---:B------:R-:W-:Y:S01]  /*7760*/  HMMA.16816.F32.BF16 R24, R108.reuse, R102, R24 ;  /* 0x000000666c18723c */ /* 0x040fe20000041818 */
[----:B------:R-:W1:Y:S07]  /*7770*/  LDSM.16.M88.4 R100, [R152+0x2000] ;  /* 0x002000009864783b */ /* 0x000e6e0000000200 */
[C---:B--2---:R-:W-:Y:S07]  /*7780*/  HMMA.16816.F32.BF16 R56, R108.reuse, R106, R56 ;  /* 0x0000006a6c38723c */ /* 0x044fee0000041838 */
[----:B------:R-:W-:Y:S01]  /*7790*/  FSEL R107, R42, -INF , !P4 ;  /* 0xff8000002a6b7808 */ /* 0x000fe20006000000 */
[----:B------:R-:W-:Y:S01]  /*77a0*/  HMMA.16816.F32.BF16 R60, R108, R104, R60 ;  /* 0x000000686c3c723c */ /* 0x000fe2000004183c */
[----:B------:R-:W-:-:S04]  /*77b0*/  ISETP.GE.AND P4, PT, R3, R116, PT ;  /* 0x000000740300720c */ /* 0x000fc80003f86270 */
[----:B------:R-:W-:-:S03]  /*77c0*/  FSEL R135, R34, -INF , !P4 ;  /* 0xff80000022877808 */ /* 0x000fc60006000000 */
[C---:B-1----:R-:W-:Y:S08]  /*77d0*/  HMMA.16816.F32.BF16 R12, R108.reuse, R100, R12 ;  /* 0x000000646c0c723c */ /* 0x042ff0000004180c */
[----:B------:R-:W-:Y:S01]  /*77e0*/  HMMA.16816.F32.BF16 R8, R108, R102, R8 ;  /* 0x000000666c08723c */ /* 0x000fe20000041808 */
[----:B------:R-:W1:Y:S01]  /*77f0*/  LDSM.16.M88.4 R100, [R152+0x3800] ;  /* 0x003800009864783b */ /* 0x000e620000000200 */
[----:B------:R-:W-:-:S06]  /*7800*/  DEPBAR.LE SB0, 0x0 ;  /* 0x000080000000791a */ /* 0x000fcc0000000000 */
[C---:B-1----:R-:W-:Y:S07]  /*7810*/  HMMA.16816.F32.BF16 R52, R108.reuse, R100, R52 ;  /* 0x000000646c34723c */ /* 0x042fee0000041834 */
[----:B------:R-:W-:Y:S01]  /*7820*/  LOP3.LUT R100, R112, 0x10, R125, 0xfe, !PT ;  /* 0x0000001070647812 */ /* 0x000fe200078efe7d */
[----:B------:R-:W-:Y:S01]  /*7830*/  HMMA.16816.F32.BF16 R48, R108, R102, R48 ;  /* 0x000000666c30723c */ /* 0x000fe20000041830 */
[----:B------:R-:W-:Y:S02]  /*7840*/  BAR.SYNC.DEFER_BLOCKING 0x0 ;  /* 0x0000000000007b1d */ /* 0x000fe40000010000 */
[----:B------:R-:W-:-:S02]  /*7850*/  ISETP.GE.AND P3, PT, R100, R117, PT ;  /* 0x000000756400720c */ /* 0x000fc40003f66270 */
[----:B------:R-:W-:Y:S02]  /*7860*/  ISETP.GE.AND P5, PT, R100, R116, PT ;  /* 0x000000746400720c */ /* 0x000fe40003fa6270 */
[----:B------:R-:W-:Y:S02]  /*7870*/  FSEL R102, R40, -INF , !P6 ;  /* 0xff80000028667808 */ /* 0x000fe40007000000 */
[----:B------:R-:W-:Y:S02]  /*7880*/  ISETP.GE.AND P6, PT, R3, R117, PT ;  /* 0x000000750300720c */ /* 0x000fe40003fc6270 */
[C-C-:B------:R-:W-:Y:S02]  /*7890*/  LOP3.LUT R100, R112.reuse, 0x20, R125.reuse, 0xfe, !PT ;  /* 0x0000002070647812 */ /* 0x140fe400078efe7d */
[----:B------:R-:W-:Y:S02]  /*78a0*/  LOP3.LUT R3, R112, 0x28, R125, 0xfe, !PT ;  /* 0x0000002870037812 */ /* 0x000fe400078efe7d */
[----:B------:R-:W-:-:S02]  /*78b0*/  FSEL R42, R36, -INF , !P3 ;  /* 0xff800000242a7808 */ /* 0x000fc40005800000 */
[----:B------:R-:W-:Y:S02]  /*78c0*/  FSEL R40, R32, -INF , !P6 ;  /* 0xff80000020287808 */ /* 0x000fe40007000000 */
[-C--:B------:R-:W-:Y:S02]  /*78d0*/  ISETP.GE.AND P3, PT, R100, R117.reuse, PT ;  /* 0x000000756400720c */ /* 0x080fe40003f66270 */
[C---:B------:R-:W-:Y:S02]  /*78e0*/  ISETP.GE.AND P6, PT, R3.reuse, R117, PT ;  /* 0x000000750300720c */ /* 0x040fe40003fc6270 */
[----:B------:R-:W-:Y:S02]  /*78f0*/  ISETP.GE.AND P4, PT, R3, R116, PT ;  /* 0x000000740300720c */ /* 0x000fe40003f86270 */
[----:B------:R-:W-:Y:S02]  /*7900*/  FSEL R141, R38, -INF , !P5 ;  /* 0xff800000268d7808 */ /* 0x000fe40006800000 */
[----:B------:R-:W-:-:S02]  /*7910*/  LOP3.LUT R36, R112, 0x30, R125, 0xfe, !PT ;  /* 0x0000003070247812 */ /* 0x000fc400078efe7d */
[----:B------:R-:W-:Y:S02]  /*7920*/  LOP3.LUT R3, R112, 0x38, R125, 0xfe, !PT ;  /* 0x0000003870037812 */ /* 0x000fe400078efe7d */
[----:B------:R-:W-:Y:S02]  /*7930*/  ISETP.GE.AND P5, PT, R100, R116, PT ;  /* 0x000000746400720c */ /* 0x000fe40003fa6270 */
[----:B------:R-:W-:Y:S02]  /*7940*/  FSEL R134, R28, -INF , !P3 ;  /* 0xff8000001c867808 */ /* 0x000fe40005800000 */
[----:B------:R-:W-:Y:S02]  /*7950*/  FSEL R132, R24, -INF , !P6 ;  /* 0xff80000018847808 */ /* 0x000fe40007000000 */
[----:B------:R-:W-:Y:S02]  /*7960*/  FSEL R145, R26, -INF , !P4 ;  /* 0xff8000001a917808 */ /* 0x000fe40006000000 */
[----:B------:R-:W-:-:S02]  /*7970*/  ISETP.GE.AND P3, PT, R36, R117, PT ;  /* 0x000000752400720c */ /* 0x000fc40003f66270 */
[C---:B------:R-:W-:Y:S02]  /*7980*/  ISETP.GE.AND P6, PT, R3.reuse, R117, PT ;  /* 0x000000750300720c */ /* 0x040fe40003fc6270 */
[-C--:B------:R-:W-:Y:S02]  /*7990*/  ISETP.GE.AND P4, PT, R3, R116.reuse, PT ;  /* 0x000000740300720c */ /* 0x080fe40003f86270 */
[----:B------:R-:W-:Y:S02]  /*79a0*/  FSEL R139, R30, -INF , !P5 ;  /* 0xff8000001e8b7808 */ /* 0x000fe40006800000 */
[C-C-:B------:R-:W-:Y:S02]  /*79b0*/  LOP3.LUT R28, R112.reuse, 0x40, R125.reuse, 0xfe, !PT ;  /* 0x00000040701c7812 */ /* 0x140fe400078efe7d */
[----:B------:R-:W-:Y:S02]  /*79c0*/  LOP3.LUT R3, R112, 0x48, R125, 0xfe, !PT ;  /* 0x0000004870037812 */ /* 0x000fe400078efe7d */
[----:B------:R-:W-:-:S02]  /*79d0*/  ISETP.GE.AND P5, PT, R36, R116, PT ;  /* 0x000000742400720c */ /* 0x000fc40003fa6270 */
[----:B------:R-:W-:Y:S02]  /*79e0*/  FSEL R148, R20, -INF , !P3 ;  /* 0xff80000014947808 */ /* 0x000fe40005800000 */
[----:B------:R-:W-:Y:S02]  /*79f0*/  FSEL R188, R16, -INF , !P6 ;  /* 0xff80000010bc7808 */ /* 0x000fe40007000000 */
[----:B------:R-:W-:Y:S02]  /*7a00*/  FSEL R147, R18, -INF , !P4 ;  /* 0xff80000012937808 */ /* 0x000fe40006000000 */
[-C--:B------:R-:W-:Y:S02]  /*7a10*/  ISETP.GE.AND P3, PT, R28, R117.reuse, PT ;  /* 0x000000751c00720c */ /* 0x080fe40003f66270 */
[C---:B------:R-:W-:Y:S02]  /*7a20*/  ISETP.GE.AND P6, PT, R3.reuse, R117, PT ;  /* 0x000000750300720c */ /* 0x040fe40003fc6270 */
[----:B------:R-:W-:-:S02]  /*7a30*/  ISETP.GE.AND P4, PT, R3, R116, PT ;  /* 0x000000740300720c */ /* 0x000fc40003f86270 */
[----:B------:R-:W-:Y:S02]  /*7a40*/  FSEL R151, R22, -INF , !P5 ;  /* 0xff80000016977808 */ /* 0x000fe40006800000 */
[C-C-:B------:R-:W-:Y:S02]  /*7a50*/  LOP3.LUT R20, R112.reuse, 0x50, R125.reuse, 0xfe, !PT ;  /* 0x0000005070147812 */ /* 0x140fe400078efe7d */
[----:B------:R-:W-:Y:S02]  /*7a60*/  LOP3.LUT R3, R112, 0x58, R125, 0xfe, !PT ;  /* 0x0000005870037812 */ /* 0x000fe400078efe7d */
[----:B------:R-:W-:Y:S02]  /*7a70*/  ISETP.GE.AND P5, PT, R28, R116, PT ;  /* 0x000000741c00720c */ /* 0x000fe40003fa6270 */
[----:B------:R-:W-:Y:S02]  /*7a80*/  FSEL R128, R12, -INF , !P3 ;  /* 0xff8000000c807808 */ /* 0x000fe40005800000 */
        /* <DEDUP_REMOVED lines=16> */
[C---:B------:R-:W-:Y:S02]  /*7b90*/  LOP3.LUT R3, R112.reuse, 0x70, R125, 0xfe, !PT ;  /* 0x0000007070037812 */ /* 0x040fe400078efe7d */
[----:B------:R-:W-:Y:S02]  /*7ba0*/  LOP3.LUT R6, R112, R125, RZ, 0xfc, !PT ;  /* 0x0000007d70067212 */ /* 0x000fe400078efcff */
[----:B------:R-:W-:-:S02]  /*7bb0*/  ISETP.GE.AND P5, PT, R12, R116, PT ;  /* 0x000000740c00720c */ /* 0x000fc40003fa6270 */
[----:B------:R-:W-:Y:S02]  /*7bc0*/  FSEL R64, R60, -INF , !P3 ;  /* 0xff8000003c407808 */ /* 0x000fe40005800000 */
[C---:B------:R-:W-:Y:S02]  /*7bd0*/  ISETP.GE.AND P3, PT, R3.reuse, R117, PT ;  /* 0x000000750300720c */ /* 0x040fe40003f66270 */
[----:B------:R-:W-:Y:S02]  /*7be0*/  LOP3.LUT R125, R112, 0x78, R125, 0xfe, !PT ;  /* 0x00000078707d7812 */ /* 0x000fe400078efe7d */
[----:B------:R-:W-:Y:S02]  /*7bf0*/  IADD3 R8, R6, 0x1, RZ ;  /* 0x0000000106087810 */ /* 0x000fe40007ffe0ff */
[----:B------:R-:W-:Y:S02]  /*7c00*/  FSEL R103, R62, -INF , !P5 ;  /* 0xff8000003e677808 */ /* 0x000fe40006800000 */
[----:B------:R-:W-:-:S02]  /*7c10*/  ISETP.GE.AND P5, PT, R3, R116, PT ;  /* 0x000000740300720c */ /* 0x000fc40003fa6270 */
[----:B------:R-:W-:Y:S02]  /*7c20*/  FSEL R66, R56, -INF , !P6 ;  /* 0xff80000038427808 */ /* 0x000fe40007000000 */
[----:B------:R-:W-:Y:S02]  /*7c30*/  FSEL R56, R52, -INF , !P3 ;  /* 0xff80000034387808 */ /* 0x000fe40005800000 */
[-C--:B------:R-:W-:Y:S02]  /*7c40*/  ISETP.GE.AND P6, PT, R125, R117.reuse, PT ;  /* 0x000000757d00720c */ /* 0x080fe40003fc6270 */
[----:B------:R-:W-:Y:S02]  /*7c50*/  ISETP.GE.AND P3, PT, R8, R117, PT ;  /* 0x000000750800720c */ /* 0x000fe40003f66270 */
[----:B------:R-:W-:Y:S02]  /*7c60*/  IADD3 R4, R6, 0x9, RZ ;  /* 0x0000000906047810 */ /* 0x000fe40007ffe0ff */
[----:B------:R-:W-:-:S02]  /*7c70*/  FSEL R3, R54, -INF , !P5 ;  /* 0xff80000036037808 */ /* 0x000fc40006800000 */
[-C--:B------:R-:W-:Y:S02]  /*7c80*/  ISETP.GE.AND P5, PT, R8, R116.reuse, PT ;  /* 0x000000740800720c */ /* 0x080fe40003fa6270 */
        /* <DEDUP_REMOVED lines=59> */
[-C--:B------:R-:W-:Y:S02]  /*8040*/  ISETP.GE.AND P4, PT, R125, R116.reuse, PT ;  /* 0x000000747d00720c */ /* 0x080fe40003f86270 */
        /* <DEDUP_REMOVED lines=8> */
[----:B------:R-:W-:Y:S02]  /*80d0*/  FSEL R104, R57, -INF , !P6 ;  /* 0xff80000039687808 */ /* 0x000fe40007000000 */
[----:B------:R-:W-:Y:S02]  /*80e0*/  FSEL R67, R59, -INF , !P3 ;  /* 0xff8000003b437808 */ /* 0x000fe40005800000 */
[----:B------:R-:W-:-:S02]  /*80f0*/  ISETP.GE.AND P5, PT, R5, R117, PT ;  /* 0x000000750500720c */ /* 0x000fc40003fa6270 */
[----:B------:R-:W-:Y:S02]  /*8100*/  ISETP.GE.AND P6, PT, R5, R116, PT ;  /* 0x000000740500720c */ /* 0x000fe40003fc6270 */
[C---:B------:R-:W-:Y:S02]  /*8110*/  ISETP.GE.AND P3, PT, R6.reuse, R117, PT ;  /* 0x000000750600720c */ /* 0x040fe40003f66270 */
        /* <DEDUP_REMOVED lines=9> */
[----:B------:R-:W-:-:S02]  /*81b0*/  FSEL R100, R49, -INF , !P6 ;  /* 0xff80000031647808 */ /* 0x000fc40007000000 */
[----:B------:R-:W-:Y:S01]  /*81c0*/  FSEL R55, R51, -INF , !P3 ;  /* 0xff80000033377808 */ /* 0x000fe20005800000 */
[----:B------:R-:W-:Y:S05]  /*81d0*/  @!P2 BRA `(.L_x_5332) ;  /* 0x000009b00000a947 */ /* 0x000fea0003800000 */
[----:B------:R-:W-:Y:S05]  /*81e0*/  @!P0 BRA `(.L_x_5333) ;  /* 0x0000039000008947 */ /* 0x000fea0003800000 */
[----:B------:R-:W1:Y:S01]  /*81f0*/  I2F.RP R7, R122 ;  /* 0x0000007a00077306 */ /* 0x000e620000209400 */
[C---:B------:R-:W-:Y:S02]  /*8200*/  IADD3 R12, R112.reuse, -0x80, RZ ;  /* 0xffffff80700c7810 */ /* 0x040fe40007ffe0ff */
[----:B------:R-:W-:Y:S02]  /*8210*/  IABS R10, R112 ;  /* 0x00000070000a7213 */ /* 0x000fe40000000000 */
[----:B------:R-:W-:Y:S02]  /*8220*/  IABS R6, R12 ;  /* 0x0000000c00067213 */ /* 0x000fe40000000000 */
[----:B------:R-:W-:Y:S02]  /*8230*/  LOP3.LUT R112, R112, c[0x0][0x2d0], RZ, 0x3c, !PT ;  /* 0x0000b40070707a12 */ /* 0x000fe400078e3cff */
[----:B------:R-:W-:-:S02]  /*8240*/  LOP3.LUT R12, R12, c[0x0][0x2d0], RZ, 0x3c, !PT ;  /* 0x0000b4000c0c7a12 */ /* 0x000fc400078e3cff */
        /* <DEDUP_REMOVED lines=45> */
[----:B------:R-:W-:-:S05]  /*8520*/  SHF.R.S32.HI R7, RZ, 0x1f, R10 ;  /* 0x0000001fff077819 */ /* 0x000fca000001140a */
[----:B------:R-:W-:-:S04]  /*8530*/  IMAD R7, R7, c[0x0][0x180], RZ ;  /* 0x0000600007077a24 */ /* 0x000fc800078e02ff */
[----:B------:R-:W-:-:S04]  /*8540*/  IMAD R7, R10, c[0x0][0x184], R7 ;  /* 0x000061000a077a24 */ /* 0x000fc800078e0207 */
[----:B------:R-:W-:Y:S01]  /*8550*/  IMAD.IADD R10, R13, 0x1, R7 ;  /* 0x000000010d0a7824 */ /* 0x000fe200078e0207 */
[----:B------:R-:W-:Y:S01]  /*8560*/  MOV R7, R12 ;  /* 0x0000000c00077202 */ /* 0x000fe20000000f00 */
[----:B------:R-:W-:Y:S05]  /*8570*/  BRA `(.L_x_5334) ;  /* 0x0000002000007947 */ /* 0x000fea0003800000 */
.L_x_5333:
[----:B------:R-:W-:-:S04]  /*8580*/  LEA R7, -R121, RZ, 0x7 ;  /* 0x000000ff79077211 */ /* 0x000fc800078e39ff */
[----:B------:R-:W-:Y:S02]  /*8590*/  SHF.R.S32.HI R10, RZ, 0x1f, R7 ;  /* 0x0000001fff0a7819 */ /* 0x000fe40000011407 */
.L_x_5334:
[----:B------:R-:W-:Y:S01]  /*85a0*/  @!P1 IMAD.MOV.U32 R122, RZ, RZ, R124 ;  /* 0x000000ffff7a9224 */ /* 0x000fe200078e007c */
[----:B------:R-:W-:Y:S01]  /*85b0*/  @!P1 LEA R18, P2, R7, R190, 0x1 ;  /* 0x000000be07129211 */ /* 0x000fe200078408ff */
[----:B------:R-:W-:Y:S01]  /*85c0*/  @!P1 IMAD.MOV.U32 R11, RZ, RZ, c[0x0][0x19c] ;  /* 0x00006700ff0b9624 */ /* 0x000fe200078e00ff */
[----:B------:R1:W-:Y:S01]  /*85d0*/  @P1 STS.128 [R177+0x2000], RZ ;  /* 0x002000ffb1001388 */ /* 0x0003e20000000c00 */
[----:B------:R-:W-:Y:S01]  /*85e0*/  @!P1 IMAD.WIDE.U32 R14, R121, 0x30, R122 ;  /* 0x00000030790e9825 */ /* 0x000fe200078e007a */
[----:B------:R-:W-:Y:S01]  /*85f0*/  @!P1 LEA.HI.X R19, R7, R191, R10, 0x1, P2 ;  /* 0x000000bf07139211 */ /* 0x000fe200010f0c0a */
[----:B------:R-:W-:Y:S02]  /*8600*/  BSSY B0, `(.L_x_5335) ;  /* 0x0000055000007945 */ /* 0x000fe40003800000 */
[----:B------:R-:W-:Y:S01]  /*8610*/  @!P1 IMAD R11, R11, 0x30, RZ ;  /* 0x000000300b0b9824 */ /* 0x000fe200078e02ff */
[----:B------:R-:W-:Y:S01]  /*8620*/  @!P1 IADD3 R14, P2, R7, R14, RZ ;  /* 0x0000000e070e9210 */ /* 0x000fe20007f5e0ff */
[----:B------:R-:W-:Y:S01]  /*8630*/  @!P1 IMAD.MOV.U32 R13, RZ, RZ, c[0x0][0x19c] ;  /* 0x00006700ff0d9624 */ /* 0x000fe200078e00ff */
[----:B------:R-:W-:Y:S01]  /*8640*/  @!PT LDS RZ, [RZ] ;  /* 0x00000000fffff984 */ /* 0x000fe20000000800 */
[----:B------:R-:W-:Y:S01]  /*8650*/  @!PT LDS RZ, [RZ] ;  /* 0x00000000fffff984 */ /* 0x000fe20000000800 */
[----:B------:R-:W-:Y:S01]  /*8660*/  @!PT LDS RZ, [RZ] ;  /* 0x00000000fffff984 */ /* 0x000fe20000000800 */
[----:B------:R2:W-:Y:S01]  /*8670*/  @!P1 LDGSTS.E.BYPASS.LTC128B.128 [R177+0x2000], [R18.64] ;  /* 0x0200000012b19fae */ /* 0x0005e2000b901d46 */
[----:B------:R-:W-:Y:S01]  /*8680*/  @!P1 IMAD.WIDE.U32 R16, R121, 0x50, R122 ;  /* 0x0000005079109825 */ /* 0x000fe200078e007a */
[----:B------:R-:W-:-:S02]  /*8690*/  @!P1 IADD3.X R11, R10, R11, R15, P2, !PT ;  /* 0x0000000b0a0b9210 */ /* 0x000fc400017fe40f */
[----:B------:R1:W-:Y:S01]  /*86a0*/  @P1 STS.128 [R177+0x2800], RZ ;  /* 0x002800ffb1001388 */ /* 0x0003e20000000c00 */
[----:B------:R-:W-:Y:S01]  /*86b0*/  @!P1 IMAD R13, R13, 0x50, RZ ;  /* 0x000000500d0d9824 */ /* 0x000fe200078e02ff */
[----:B------:R-:W-:Y:S01]  /*86c0*/  @!P1 IADD3 R16, P2, R7, R16, RZ ;  /* 0x0000001007109210 */ /* 0x000fe20007f5e0ff */
[----:B------:R-:W-:-:S03]  /*86d0*/  @!P1 IMAD.MOV.U32 R6, RZ, RZ, c[0x0][0x19c] ;  /* 0x00006700ff069624 */ /* 0x000fc600078e00ff */
[----:B------:R-:W-:Y:S02]  /*86e0*/  @!P1 IADD3.X R13, R10, R13, R17, P2, !PT ;  /* 0x0000000d0a0d9210 */ /* 0x000fe400017fe411 */
[----:B------:R-:W-:-:S04]  /*86f0*/  @!P1 IADD3 R12, P3, P2, R7, R124, R173 ;  /* 0x0000007c070c9210 */ /* 0x000fc80007a7e0ad */
[----:B------:R-:W-:Y:S02]  /*8700*/  @!P1 IADD3.X R9, R10, R123, R172, P3, P2 ;  /* 0x0000007b0a099210 */ /* 0x000fe40001fe44ac */
[----:B------:R-:W-:-:S04]  /*8710*/  @!P1 LEA R20, P2, R12, c[0x0][0x168], 0x1 ;  /* 0x00005a000c149a11 */ /* 0x000fc800078408ff */
[----:B------:R-:W-:Y:S01]  /*8720*/  @!P1 LEA.HI.X R21, R12, c[0x0][0x16c], R9, 0x1, P2 ;  /* 0x00005b000c159a11 */ /* 0x000fe200010f0c09 */
[----:B------:R-:W-:Y:S02]  /*8730*/  @!P1 IMAD R9, R6, 0x60, RZ ;  /* 0x0000006006099824 */ /* 0x000fe400078e02ff */
[----:B------:R-:W-:Y:S02]  /*8740*/  @!P1 IMAD.MOV.U32 R12, RZ, RZ, c[0x0][0x19c] ;  /* 0x00006700ff0c9624 */ /* 0x000fe400078e00ff */
[----:B--2---:R-:W-:Y:S01]  /*8750*/  @!P1 IMAD.WIDE.U32 R18, R121, 0x60, R122 ;  /* 0x0000006079129825 */ /* 0x004fe200078e007a */
[----:B------:R-:W-:Y:S01]  /*8760*/  @!PT LDS RZ, [RZ] ;  /* 0x00000000fffff984 */ /* 0x000fe20000000800 */
[----:B------:R-:W-:Y:S01]  /*8770*/  @!PT LDS RZ, [RZ] ;  /* 0x00000000fffff984 */ /* 0x000fe20000000800 */
[----:B------:R-:W-:Y:S01]  /*8780*/  @!PT LDS RZ, [RZ] ;  /* 0x00000000fffff984 */ /* 0x000fe20000000800 */
[----:B------:R2:W-:Y:S04]  /*8790*/  @!P1 LDGSTS.E.BYPASS.LTC128B.128 [R177+0x2800], [R20.64] ;  /* 0x0280000014b19fae */ /* 0x0005e8000b901d46 */
[----:B------:R-:W-:Y:S01]  /*87a0*/  @!P1 IADD3 R6, P2, R7, R18, RZ ;  /* 0x0000001207069210 */ /* 0x000fe20007f5e0ff */
[----:B------:R1:W-:Y:S03]  /*87b0*/  @P1 STS.128 [R177+0x3000], RZ ;  /* 0x003000ffb1001388 */ /* 0x0003e60000000c00 */
[----:B------:R-:W-:-:S02]  /*87c0*/  @!P1 IADD3.X R9, R10, R9, R19, P2, !PT ;  /* 0x000000090a099210 */ /* 0x000fc400017fe413 */
[----:B------:R-:W-:-:S04]  /*87d0*/  @!P1 LEA R18, P2, R121, R124, 0x5 ;  /* 0x0000007c79129211 */ /* 0x000fc800078428ff */
[----:B------:R-:W-:Y:S02]  /*87e0*/  @!P1 LEA.HI.X R15, R121, R123, R12, 0x5, P2 ;  /* 0x0000007b790f9211 */ /* 0x000fe400010f2c0c */
[----:B------:R-:W-:-:S05]  /*87f0*/  @!P1 IADD3 R18, P2, R7, R18, RZ ;  /* 0x0000001207129210 */ /* 0x000fca0007f5e0ff */
[----:B------:R-:W-:Y:S01]  /*8800*/  @!P1 IMAD.X R15, R10, 0x1, R15, P2 ;  /* 0x000000010a0f9824 */ /* 0x000fe200010e060f */
[----:B------:R-:W-:-:S04]  /*8810*/  @!P1 LEA R22, P2, R18, c[0x0][0x168], 0x1 ;  /* 0x00005a0012169a11 */ /* 0x000fc800078408ff */
[----:B------:R-:W-:Y:S02]  /*8820*/  @!P1 LEA.HI.X R23, R18, c[0x0][0x16c], R15, 0x1, P2 ;  /* 0x00005b0012179a11 */ /* 0x000fe400010f0c0f */
[----:B------:R-:W-:-:S03]  /*8830*/  @!P1 LEA R18, P2, R14, c[0x0][0x168], 0x1 ;  /* 0x00005a000e129a11 */ /* 0x000fc600078408ff */
[----:B------:R-:W-:Y:S01]  /*8840*/  @!PT LDS RZ, [RZ] ;  /* 0x00000000fffff984 */ /* 0x000fe20000000800 */
[----:B------:R-:W-:Y:S01]  /*8850*/  @!PT LDS RZ, [RZ] ;  /* 0x00000000fffff984 */ /* 0x000fe20000000800 */
[----:B------:R-:W-:Y:S01]  /*8860*/  @!PT LDS RZ, [RZ] ;  /* 0x00000000fffff984 */ /* 0x000fe20000000800 */
[----:B------:R1:W-:Y:S01]  /*8870*/  @!P1 LDGSTS.E.BYPASS.LTC128B.128 [R177+0x3000], [R22.64] ;  /* 0x0300000016b19fae */ /* 0x0003e2000b901d46 */
[----:B------:R-:W-:Y:S02]  /*8880*/  @!P1 LEA.HI.X R19, R14, c[0x0][0x16c], R11, 0x1, P2 ;  /* 0x00005b000e139a11 */ /* 0x000fe400010f0c0b */
[C---:B------:R-:W-:Y:S01]  /*8890*/  @!P1 LEA R14, P2, R121.reuse, R124, 0x6 ;  /* 0x0000007c790e9211 */ /* 0x040fe200078430ff */
[----:B------:R1:W-:Y:S03]  /*88a0*/  @P1 STS.128 [R177+0x3800], RZ ;  /* 0x003800ffb1001388 */ /* 0x0003e60000000c00 */
[----:B------:R-:W-:Y:S01]  /*88b0*/  @!P1 LEA.HI.X R11, R121, R123, R12, 0x6, P2 ;  /* 0x0000007b790b9211 */ /* 0x000fe200010f340c */
[----:B------:R-:W-:Y:S01]  /*88c0*/  @!PT LDS RZ, [RZ] ;  /* 0x00000000fffff984 */ /* 0x000fe20000000800 */
[----:B------:R-:W-:Y:S01]  /*88d0*/  @!PT LDS RZ, [RZ] ;  /* 0x00000000fffff984 */ /* 0x000fe20000000800 */
[----:B------:R-:W-:Y:S01]  /*88e0*/  @!PT LDS RZ, [RZ] ;  /* 0x00000000fffff984 */ /* 0x000fe20000000800 */
[----:B------:R1:W-:Y:S01]  /*88f0*/  @!P1 LDGSTS.E.BYPASS.LTC128B.128 [R177+0x3800], [R18.64] ;  /* 0x0380000012b19fae */ /* 0x0003e2000b901d46 */
[----:B------:R-:W-:-:S03]  /*8900*/  @!P1 IADD3 R14, P2, R7, R14, RZ ;  /* 0x0000000e070e9210 */ /* 0x000fc60007f5e0ff */
[----:B------:R1:W-:Y:S02]  /*8910*/  @P1 STS.128 [R177+0x4000], RZ ;  /* 0x004000ffb1001388 */ /* 0x0003e40000000c00 */
[----:B------:R-:W-:Y:S01]  /*8920*/  @!P1 IMAD.X R11, R10, 0x1, R11, P2 ;  /* 0x000000010a0b9824 */ /* 0x000fe200010e060b */
[----:B--2---:R-:W-:-:S04]  /*8930*/  @!P1 LEA R20, P2, R14, c[0x0][0x168], 0x1 ;  /* 0x00005a000e149a11 */ /* 0x004fc800078408ff */
[----:B------:R-:W-:Y:S02]  /*8940*/  @!P1 LEA.HI.X R21, R14, c[0x0][0x16c], R11, 0x1, P2 ;  /* 0x00005b000e159a11 */ /* 0x000fe400010f0c0b */
[----:B------:R-:W-:Y:S02]  /*8950*/  @!P1 LEA R14, P3, R16, c[0x0][0x168], 0x1 ;  /* 0x00005a00100e9a11 */ /* 0x000fe400078608ff */
[----:B------:R-:W-:Y:S01]  /*8960*/  @!P1 LEA R12, P2, R6, c[0x0][0x168], 0x1 ;  /* 0x00005a00060c9a11 */ /* 0x000fe200078408ff */
        /* <DEDUP_REMOVED lines=30> */
.L_x_5336:
[----:B------:R-:W-:Y:S05]  /*8b50*/  BSYNC B0 ;  /* 0x0000000000007941 */ /* 0x000fea0003800000 */
.L_x_5335:
[----:B------:R-:W0:Y:S01]  /*8b60*/  LDGDEPBAR ;  /* 0x00000000000079af */ /* 0x000e220000000000 */
[----:B------:R-:W-:-:S04]  /*8b70*/  LEA R190, P1, R7, R190, 0x1 ;  /* 0x000000be07be7211 */ /* 0x000fc800078208ff */
[----:B------:R-:W-:Y:S02]  /*8b80*/  LEA.HI.X R191, R7, R191, R10, 0x1, P1 ;  /* 0x000000bf07bf7211 */ /* 0x000fe400008f0c0a */
.L_x_5332:
[----:B------:R-:W-:Y:S01]  /*8b90*/  FMNMX.FTZ R10, R0, R5, !PT ;  /* 0x00000005000a7209 */ /* 0x000fe20007810000 */
[----:B-1----:R-:W-:Y:S01]  /*8ba0*/  LDSM.16.MT88.4 R16, [R162+0x6000] ;  /* 0x00600000a210783b */ /* 0x002fe20000004200 */
[----:B------:R-:W-:Y:S02]  /*8bb0*/  FMNMX.FTZ R7, R2, R44, !PT ;  /* 0x0000002c02077209 */ /* 0x000fe40007810000 */
[----:B------:R-:W-:Y:S01]  /*8bc0*/  FMNMX.FTZ R10, R47, R10, !PT ;  /* 0x0000000a2f0a7209 */ /* 0x000fe20007810000 */
[----:B------:R-:W-:Y:S01]  /*8bd0*/  LDSM.16.MT88.4 R24, [R161+0x6000] ;  /* 0x00600000a118783b */ /* 0x000fe20000004200 */
[----:B------:R-:W-:Y:S02]  /*8be0*/  FMNMX.FTZ R7, R8, R7, !PT ;  /* 0x0000000708077209 */ /* 0x000fe40007810000 */
        /* <DEDUP_REMOVED lines=62> */
[----:B------:R-:W1:Y:S04]  /*8fd0*/  SHFL.BFLY PT, R7, R10, 0x2, 0x1f ;  /* 0x0c401f000a077f89 */ /* 0x000e6800000e0000 */
[----:B------:R-:W2:Y:S01]  /*8fe0*/  SHFL.BFLY PT, R6, R9, 0x2, 0x1f ;  /* 0x0c401f0009067f89 */ /* 0x000ea200000e0000 */
[----:B-1----:R-:W-:Y:S02]  /*8ff0*/  FMNMX.FTZ R7, R10, R7, !PT ;  /* 0x000000070a077209 */ /* 0x002fe40007810000 */
        /* <DEDUP_REMOVED lines=11> */
[----:B------:R-:W-:Y:S01]  /*90b0*/  FSEL R7, R53, RZ, P2 ;  /* 0x000000ff35077208 */ /* 0x000fe20001000000 */
[--C-:B------:R-:W-:Y:S01]  /*90c0*/  FFMA.FTZ R120, R47, c[0x0][0x23c], -R58.reuse ;  /* 0x00008f002f787a23 */ /* 0x100fe2000001083a */
[----:B------:R-:W-:Y:S01]  /*90d0*/  FSEL R5, R52, RZ, P1 ;  /* 0x000000ff34057208 */ /* 0x000fe20000800000 */
[----:B------:R-:W-:Y:S01]  /*90e0*/  FFMA.FTZ R107, R107, c[0x0][0x23c], -R58 ;  /* 0x00008f006b6b7a23 */ /* 0x000fe2000001083a */
[----:B------:R-:W-:Y:S01]  /*90f0*/  FSEL R105, R105, RZ, P2 ;  /* 0x000000ff69697208 */ /* 0x000fe20001000000 */
[----:B------:R-:W-:Y:S01]  /*9100*/  FADD.FTZ R146, R2, -R7 ;  /* 0x8000000702927221 */ /* 0x000fe20000010000 */
[----:B------:R-:W-:Y:S01]  /*9110*/  MUFU.EX2 R131, R131 ;  /* 0x0000008300837308 */ /* 0x000fe20000000800 */
[----:B------:R-:W-:Y:S02]  /*9120*/  FADD.FTZ R124, R0, -R5 ;  /* 0x80000005007c7221 */ /* 0x000fe40000010000 */
[----:B------:R-:W-:-:S02]  /*9130*/  FFMA.FTZ R111, R102, c[0x0][0x23c], -R105 ;  /* 0x00008f00666f7a23 */ /* 0x000fc40000010869 */
[--C-:B------:R-:W-:Y:S02]  /*9140*/  FFMA.FTZ R144, R44, c[0x0][0x23c], -R105.reuse ;  /* 0x00008f002c907a23 */ /* 0x100fe40000010869 */
[--C-:B------:R-:W-:Y:S01]  /*9150*/  FFMA.FTZ R122, R8, c[0x0][0x23c], -R105.reuse ;  /* 0x00008f00087a7a23 */ /* 0x100fe20000010869 */
[----:B------:R-:W1:Y:S01]  /*9160*/  MUFU.EX2 R120, R120 ;  /* 0x0000007800787308 */ /* 0x000e620000000800 */
[--C-:B------:R-:W-:Y:S01]  /*9170*/  FFMA.FTZ R102, R4, c[0x0][0x23c], -R105.reuse ;  /* 0x00008f0004667a23 */ /* 0x100fe20000010869 */
[----:B------:R-:W2:Y:S01]  /*9180*/  LDSM.16.MT88.4 R8, [R164+0x6000] ;  /* 0x00600000a408783b */ /* 0x000ea20000004200 */
[----:B------:R-:W-:Y:S02]  /*9190*/  FMUL.FTZ R146, R146, c[0x0][0x23c] ;  /* 0x00008f0092927a20 */ /* 0x000fe40000410000 */
[----:B------:R-:W-:Y:S01]  /*91a0*/  FMUL.FTZ R124, R124, c[0x0][0x23c] ;  /* 0x00008f007c7c7a20 */ /* 0x000fe20000410000 */
[----:B------:R-:W3:Y:S01]  /*91b0*/  LDSM.16.MT88.4 R44, [R162+0x6800] ;  /* 0x00680000a22c783b */ /* 0x000ee20000004200 */
[----:B------:R-:W-:Y:S01]  /*91c0*/  FFMA.FTZ R0, R43, c[0x0][0x23c], -R58 ;  /* 0x00008f002b007a23 */ /* 0x000fe2000001083a */
[----:B------:R-:W-:Y:S01]  /*91d0*/  MUFU.EX2 R144, R144 ;  /* 0x0000009000907308 */ /* 0x000fe20000000800 */
[----:B------:R-:W-:-:S02]  /*91e0*/  FFMA.FTZ R119, R42, c[0x0][0x23c], -R105 ;  /* 0x00008f002a777a23 */ /* 0x000fc40000010869 */
[--C-:B------:R-:W-:Y:S02]  /*91f0*/  FFMA.FTZ R112, R30, c[0x0][0x23c], -R105.reuse ;  /* 0x00008f001e707a23 */ /* 0x100fe40000010869 */
[--C-:B------:R-:W-:Y:S02]  /*9200*/  FFMA.FTZ R117, R40, c[0x0][0x23c], -R105.reuse ;  /* 0x00008f0028757a23 */ /* 0x100fe40000010869 */
[----:B------:R-:W-:Y:S01]  /*9210*/  FFMA.FTZ R2, R28, c[0x0][0x23c], -R105 ;  /* 0x00008f001c027a23 */ /* 0x000fe20000010869 */
[----:B------:R-:W4:Y:S01]  /*9220*/  MUFU.EX2 R122, R122 ;  /* 0x0000007a007a7308 */ /* 0x000f220000000800 */
[----:B-1----:R-:W-:Y:S01]  /*9230*/  F2FP.BF16.PACK_AB R33, R120, R131 ;  /* 0x000000837821723e */ /* 0x002fe200000010ff */
[--C-:B------:R-:W-:Y:S02]  /*9240*/  FFMA.FTZ R121, R141, c[0x0][0x23c], -R58.reuse ;  /* 0x00008f008d797a23 */ /* 0x100fe4000001083a */
[--C-:B------:R-:W-:Y:S02]  /*9250*/  FFMA.FTZ R114, R41, c[0x0][0x23c], -R58.reuse ;  /* 0x00008f0029727a23 */ /* 0x100fe4000001083a */
[--C-:B------:R-:W-:Y:S01]  /*9260*/  FFMA.FTZ R123, R135, c[0x0][0x23c], -R58.reuse ;  /* 0x00008f00877b7a23 */ /* 0x100fe2000001083a */
[----:B------:R-:W1:Y:S01]  /*9270*/  LDSM.16.MT88.4 R40, [R161+0x6800] ;  /* 0x00680000a128783b */ /* 0x000e620000004200 */
[----:B------:R-:W-:Y:S01]  /*9280*/  MUFU.EX2 R111, R111 ;  /* 0x0000006f006f7308 */ /* 0x000fe20000000800 */
[----:B------:R-:W-:-:S02]  /*9290*/  FFMA.FTZ R116, R199, c[0x0][0x23c], -R58 ;  /* 0x00008f00c7747a23 */ /* 0x000fc4000001083a */
[--C-:B------:R-:W-:Y:S02]  /*92a0*/  FFMA.FTZ R135, R132, c[0x0][0x23c], -R105.reuse ;  /* 0x00008f0084877a23 */ /* 0x100fe40000010869 */
[--C-:B------:R-:W-:Y:S02]  /*92b0*/  FFMA.FTZ R141, R134, c[0x0][0x23c], -R105.reuse ;  /* 0x00008f00868d7a23 */ /* 0x100fe40000010869 */
[--C-:B------:R-:W-:Y:S01]  /*92c0*/  FFMA.FTZ R132, R138, c[0x0][0x23c], -R105.reuse ;  /* 0x00008f008a847a23 */ /* 0x100fe20000010869 */
[----:B------:R-:W5:Y:S01]  /*92d0*/  MUFU.EX2 R102, R102 ;  /* 0x0000006600667308 */ /* 0x000f620000000800 */
[----:B----4-:R-:W-:Y:S01]  /*92e0*/  F2FP.BF16.PACK_AB R32, R122, R144 ;  /* 0x000000907a20723e */ /* 0x010fe200000010ff */
[----:B------:R-:W-:Y:S02]  /*92f0*/  FFMA.FTZ R136, R136, c[0x0][0x23c], -R105 ;  /* 0x00008f0088887a23 */ /* 0x000fe40000010869 */
[--C-:B------:R-:W-:Y:S02]  /*9300*/  FFMA.FTZ R139, R139, c[0x0][0x23c], -R58.reuse ;  /* 0x00008f008b8b7a23 */ /* 0x100fe4000001083a */
[----:B------:R-:W-:-:S02]  /*9310*/  FFMA.FTZ R134, R183, c[0x0][0x23c], -R58 ;  /* 0x00008f00b7867a23 */ /* 0x000fc4000001083a */
[----:B------:R-:W-:Y:S01]  /*9320*/  MUFU.EX2 R107, R107 ;  /* 0x0000006b006b7308 */ /* 0x000fe20000000800 */
[--C-:B------:R-:W-:Y:S02]  /*9330*/  FFMA.FTZ R145, R145, c[0x0][0x23c], -R58.reuse ;  /* 0x00008f0091917a23 */ /* 0x100fe4000001083a */
[----:B------:R-:W-:Y:S02]  /*9340*/  FFMA.FTZ R138, R149, c[0x0][0x23c], -R58 ;  /* 0x00008f00958a7a23 */ /* 0x000fe4000001083a */
[--C-:B------:R-:W-:Y:S02]  /*9350*/  FFMA.FTZ R183, R148, c[0x0][0x23c], -R105.reuse ;  /* 0x00008f0094b77a23 */ /* 0x100fe40000010869 */
[--C-:B------:R-:W-:Y:S01]  /*9360*/  FFMA.FTZ R150, R62, c[0x0][0x23c], -R105.reuse ;  /* 0x00008f003e967a23 */ /* 0x100fe20000010869 */
[----:B------:R-:W4:Y:S01]  /*9370*/  MUFU.EX2 R146, R146 ;  /* 0x0000009200927308 */ /* 0x000f220000000800 */
[----:B-----5:R-:W-:Y:S01]  /*9380*/  F2FP.BF16.PACK_AB R34, R102, R111 ;  /* 0x0000006f6622723e */ /* 0x020fe200000010ff */
[----:B------:R-:W-:-:S02]  /*9390*/  FFMA.FTZ R149, R188, c[0x0][0x23c], -R105 ;  /* 0x00008f00bc957a23 */ /* 0x000fc40000010869 */
[--C-:B------:R-:W-:Y:S02]  /*93a0*/  FFMA.FTZ R148, R60, c[0x0][0x23c], -R105.reuse ;  /* 0x00008f003c947a23 */ /* 0x100fe40000010869 */
[--C-:B------:R-:W-:Y:S01]  /*93b0*/  FFMA.FTZ R151, R151, c[0x0][0x23c], -R58.reuse ;  /* 0x00008f0097977a23 */ /* 0x100fe2000001083a */
[----:B------:R-:W-:Y:S01]  /*93c0*/  LDSM.16.MT88.4 R60, [R164+0x7800] ;  /* 0x00780000a43c783b */ /* 0x000fe20000004200 */
[----:B------:R-:W5:Y:S01]  /*93d0*/  MUFU.EX2 R124, R124 ;  /* 0x0000007c007c7308 */ /* 0x000f620000000800 */
[--C-:B------:R-:W-:Y:S02]  /*93e0*/  FFMA.FTZ R188, R197, c[0x0][0x23c], -R58.reuse ;  /* 0x00008f00c5bc7a23 */ /* 0x100fe4000001083a */
[--C-:B------:R-:W-:Y:S02]  /*93f0*/  FFMA.FTZ R147, R147, c[0x0][0x23c], -R58.reuse ;  /* 0x00008f0093937a23 */ /* 0x100fe4000001083a */
[----:B------:R-:W-:Y:S02]  /*9400*/  FFMA.FTZ R196, R189, c[0x0][0x23c], -R58 ;  /* 0x00008f00bdc47a23 */ /* 0x000fe4000001083a */
[----:B------:R-:W-:Y:S01]  /*9410*/  FFMA.FTZ R126, R126, c[0x0][0x23c], -R105 ;  /* 0x00008f007e7e7a23 */ /* 0x000fe20000010869 */
[----:B------:R-:W1:Y:S01]  /*9420*/  MUFU.EX2 R0, R0 ;  /* 0x0000000000007308 */ /* 0x000e620000000800 */
[----:B----4-:R-:W-:-:S02]  /*9430*/  FMUL.FTZ R12, R72, R146 ;  /* 0x00000092480c7220 */ /* 0x010fc40000410000 */
[-C--:B------:R-:W-:Y:S02]  /*9440*/  FMUL.FTZ R13, R73, R146.reuse ;  /* 0x00000092490d7220 */ /* 0x080fe40000410000 */
[-C--:B------:R-:W-:Y:S02]  /*9450*/  FMUL.FTZ R92, R92, R146.reuse ;  /* 0x000000925c5c7220 */ /* 0x080fe40000410000 */
[----:B------:R-:W-:Y:S01]  /*9460*/  FMUL.FTZ R93, R93, R146 ;  /* 0x000000925d5d7220 */ /* 0x000fe20000410000 */
[----:B------:R-:W-:Y:S01]  /*9470*/  MUFU.EX2 R119, R119 ;  /* 0x0000007700777308 */ /* 0x000fe20000000800 */
[-C--:B-----5:R-:W-:Y:S02]  /*9480*/  FMUL.FTZ R14, R74, R124.reuse ;  /* 0x0000007c4a0e7220 */ /* 0x0a0fe40000410000 */
[-C--:B------:R-:W-:Y:S02]  /*9490*/  FMUL.FTZ R15, R75, R124.reuse ;  /* 0x0000007c4b0f7220 */ /* 0x080fe40000410000 */
[----:B------:R-:W-:-:S02]  /*94a0*/  FMUL.FTZ R94, R94, R124 ;  /* 0x0000007c5e5e7220 */ /* 0x000fc40000410000 */
[----:B------:R-:W-:Y:S01]  /*94b0*/  FMUL.FTZ R95, R95, R124 ;  /* 0x0000007c5f5f7220 */ /* 0x000fe20000410000 */
[----:B-1----:R-:W-:Y:S01]  /*94c0*/  F2FP.BF16.PACK_AB R35, R0, R107 ;  /* 0x0000006b0023723e */ /* 0x002fe200000010ff */
[----:B------:R-:W1:Y:S01]  /*94d0*/  MUFU.EX2 R112, R112 ;  /* 0x0000007000707308 */ /* 0x000e620000000800 */
        /* <DEDUP_REMOVED lines=11> */
[----:B------:R-:W-:Y:S01]  /*9590*/  MUFU.EX2 R2, R2 ;  /* 0x0000000200027308 */ /* 0x000fe20000000800 */
[-C--:B------:R-:W-:Y:S01]  /*95a0*/  FMUL.FTZ R68, R68, R146.reuse ;  /* 0x0000009244447220 */ /* 0x080fe20000410000 */
[----:B------:R-:W-:Y:S01]  /*95b0*/  LDSM.16.MT88.4 R92, [R162+0x8800] ;  /* 0x00880000a25c783b */ /* 0x000fe20000004200 */
[----:B------:R-:W-:Y:S02]  /*95c0*/  FMUL.FTZ R69, R69, R146 ;  /* 0x0000009245457220 */ /* 0x000fe40000410000 */
[-C--:B------:R-:W-:Y:S01]  /*95d0*/  FMUL.FTZ R70, R70, R124.reuse ;  /* 0x0000007c46467220 */ /* 0x080fe20000410000 */
[----:B--2---:R-:W-:Y:S01]  /*95e0*/  HMMA.16816.F32.BF16 R4, R32, R8, R4 ;  /* 0x000000082004723c */ /* 0x004fe20000041804 */
[----:B------:R-:W-:Y:S01]  /*95f0*/  FMUL.FTZ R71, R71, R124 ;  /* 0x0000007c47477220 */ /* 0x000fe20000410000 */
[----:B------:R-:W-:Y:S01]  /*9600*/  MUFU.EX2 R121, R121 ;  /* 0x0000007900797308 */ /* 0x000fe20000000800 */
[----:B------:R-:W-:-:S02]  /*9610*/  FMUL.FTZ R80, R80, R146 ;  /* 0x0000009250507220 */ /* 0x000fc40000410000 */
[----:B------:R-:W-:Y:S02]  /*9620*/  FMUL.FTZ R81, R81, R146 ;  /* 0x0000009251517220 */ /* 0x000fe40000410000 */
[-C--:B------:R-:W-:Y:S01]  /*9630*/  FMUL.FTZ R82, R82, R124.reuse ;  /* 0x0000007c52527220 */ /* 0x080fe20000410000 */
[C---:B------:R-:W-:Y:S01]  /*9640*/  HMMA.16816.F32.BF16 R20, R32.reuse, R24, R20 ;  /* 0x000000182014723c */ /* 0x040fe20000041814 */
[----:B------:R-:W-:Y:S01]  /*9650*/  FMUL.FTZ R83, R83, R124 ;  /* 0x0000007c53537220 */ /* 0x000fe20000410000 */
[----:B------:R-:W2:Y:S01]  /*9660*/  MUFU.EX2 R114, R114 ;  /* 0x0000007200727308 */ /* 0x000ea20000000800 */
[-C--:B------:R-:W-:Y:S02]  /*9670*/  FMUL.FTZ R28, R88, R146.reuse ;  /* 0x00000092581c7220 */ /* 0x080fe40000410000 */
[----:B------:R-:W-:Y:S02]  /*9680*/  FMUL.FTZ R29, R89, R146 ;  /* 0x00000092591d7220 */ /* 0x000fe40000410000 */
[-C--:B------:R-:W-:Y:S01]  /*9690*/  FMUL.FTZ R30, R90, R124.reuse ;  /* 0x0000007c5a1e7220 */ /* 0x080fe20000410000 */
[----:B------:R-:W-:Y:S01]  /*96a0*/  HMMA.16816.F32.BF16 R8, R32, R10, R68 ;  /* 0x0000000a2008723c */ /* 0x000fe20000041844 */
[----:B------:R-:W-:Y:S01]  /*96b0*/  FMUL.FTZ R31, R91, R124 ;  /* 0x0000007c5b1f7220 */ /* 0x000fe20000410000 */
[----:B------:R-:W-:Y:S01]  /*96c0*/  MUFU.EX2 R123, R123 ;  /* 0x0000007b007b7308 */ /* 0x000fe20000000800 */
[-C--:B------:R-:W-:Y:S01]  /*96d0*/  FMUL.FTZ R84, R84, R146.reuse ;  /* 0x0000009254547220 */ /* 0x080fe20000410000 */
[----:B------:R-:W-:Y:S01]  /*96e0*/  LDSM.16.MT88.4 R68, [R164+0x8800] ;  /* 0x00880000a444783b */ /* 0x000fe20000004200 */
[----:B------:R-:W-:-:S02]  /*96f0*/  FMUL.FTZ R85, R85, R146 ;  /* 0x0000009255557220 */ /* 0x000fc40000410000 */
[-C--:B------:R-:W-:Y:S01]  /*9700*/  FMUL.FTZ R86, R86, R124.reuse ;  /* 0x0000007c56567220 */ /* 0x080fe20000410000 */
[C---:B------:R-:W-:Y:S01]  /*9710*/  HMMA.16816.F32.BF16 R24, R32.reuse, R26, R80 ;  /* 0x0000001a2018723c */ /* 0x040fe20000041850 */
[----:B------:R-:W-:Y:S01]  /*9720*/  FMUL.FTZ R87, R87, R124 ;  /* 0x0000007c57577220 */ /* 0x000fe20000410000 */
[----:B------:R-:W4:Y:S01]  /*9730*/  MUFU.EX2 R116, R116 ;  /* 0x0000007400747308 */ /* 0x000f220000000800 */
[----:B------:R-:W-:Y:S01]  /*9740*/  LDSM.16.MT88.4 R80, [R161+0x8800] ;  /* 0x00880000a150783b */ /* 0x000fe20000004200 */
[----:B------:R-:W-:Y:S02]  /*9750*/  FFMA.FTZ R103, R103, c[0x0][0x23c], -R58 ;  /* 0x00008f0067677a23 */ /* 0x000fe4000001083a */
[----:B------:R-:W-:Y:S02]  /*9760*/  FFMA.FTZ R193, R193, R146, R144 ;  /* 0x00000092c1c17223 */ /* 0x000fe40000010090 */
[----:B------:R-:W-:Y:S01]  /*9770*/  HMMA.16816.F32.BF16 R28, R32, R36, R28 ;  /* 0x00000024201c723c */ /* 0x000fe2000004181c */
[----:B------:R-:W-:Y:S01]  /*9780*/  FFMA.FTZ R131, R192, R124, R131 ;  /* 0x0000007cc0837223 */ /* 0x000fe20000010083 */
[----:B------:R-:W-:Y:S01]  /*9790*/  MUFU.EX2 R141, R141 ;  /* 0x0000008d008d7308 */ /* 0x000fe20000000800 */
[----:B------:R-:W-:-:S02]  /*97a0*/  FADD.FTZ R122, R122, R193 ;  /* 0x000000c17a7a7221 */ /* 0x000fc40000010000 */
[----:B------:R-:W-:Y:S02]  /*97b0*/  FADD.FTZ R120, R120, R131 ;  /* 0x0000008378787221 */ /* 0x000fe40000010000 */
[----:B-1----:R-:W-:Y:S01]  /*97c0*/  F2FP.BF16.PACK_AB R36, R112, R119 ;  /* 0x000000777024723e */ /* 0x002fe200000010ff */
[----:B------:R-:W-:Y:S01]  /*97d0*/  HMMA.16816.F32.BF16 R32, R32, R38, R84 ;  /* 0x000000262020723c */ /* 0x000fe20000041854 */
[----:B--2---:R-:W-:Y:S01]  /*97e0*/  F2FP.BF16.PACK_AB R37, R114, R121 ;  /* 0x000000797225723e */ /* 0x004fe200000010ff */
[----:B------:R-:W1:Y:S01]  /*97f0*/  MUFU.EX2 R136, R136 ;  /* 0x0000008800887308 */ /* 0x000e620000000800 */
[----:B------:R-:W-:Y:S02]  /*9800*/  FADD.FTZ R111, R111, R122 ;  /* 0x0000007a6f6f7221 */ /* 0x000fe40000010000 */
[----:B------:R-:W-:Y:S02]  /*9810*/  FADD.FTZ R107, R107, R120 ;  /* 0x000000786b6b7221 */ /* 0x000fe40000010000 */
[----:B------:R-:W-:Y:S01]  /*9820*/  F2FP.BF16.PACK_AB R38, R2, R117 ;  /* 0x000000750226723e */ /* 0x000fe200000010ff */
[----:B------:R-:W-:Y:S01]  /*9830*/  FADD.FTZ R102, R102, R111 ;  /* 0x0000006f66667221 */ /* 0x000fe20000010000 */
[----:B----4-:R-:W-:Y:S01]  /*9840*/  F2FP.BF16.PACK_AB R39, R116, R123 ;  /* 0x0000007b7427723e */ /* 0x010fe200000010ff */
[----:B------:R-:W-:Y:S01]  /*9850*/  MUFU.EX2 R135, R135 ;  /* 0x0000008700877308 */ /* 0x000fe20000000800 */
[----:B------:R-:W-:-:S02]  /*9860*/  FFMA.FTZ R193, R100, c[0x0][0x23c], -R105 ;  /* 0x00008f0064c17a23 */ /* 0x000fc40000010869 */
[----:B------:R-:W-:Y:S02]  /*9870*/  FADD.FTZ R119, R119, R102 ;  /* 0x0000006677777221 */ /* 0x000fe40000010000 */
[----:B------:R-:W-:Y:S01]  /*9880*/  FFMA.FTZ R57, R57, c[0x0][0x23c], -R58 ;  /* 0x00008f0039397a23 */ /* 0x000fe2000001083a */
[----:B---3--:R-:W-:Y:S01]  /*9890*/  HMMA.16816.F32.BF16 R12, R36, R44, R12 ;  /* 0x0000002c240c723c */ /* 0x008fe2000004180c */
[----:B------:R-:W-:Y:S01]  /*98a0*/  FADD.FTZ R112, R112, R119 ;  /* 0x0000007770707221 */ /* 0x000fe20000010000 */
[----:B------:R-:W-:Y:S03]  /*98b0*/  MUFU.EX2 R132, R132 ;  /* 0x0000008400847308 */ /* 0x000fe60000000800 */
[----:B------:R-:W-:-:S03]  /*98c0*/  FADD.FTZ R117, R117, R112 ;  /* 0x0000007075757221 */ /* 0x000fc60000010000 */
[C---:B------:R-:W-:Y:S01]  /*98d0*/  HMMA.16816.F32.BF16 R16, R36.reuse, R46, R16 ;  /* 0x0000002e2410723c */ /* 0x040fe20000041810 */
[----:B------:R-:W2:Y:S01]  /*98e0*/  LDSM.16.MT88.4 R44, [R160+0x6800] ;  /* 0x00680000a02c783b */ /* 0x000ea20000004200 */
[----:B------:R-:W-:Y:S06]  /*98f0*/  MUFU.EX2 R139, R139 ;  /* 0x0000008b008b7308 */ /* 0x000fec0000000800 */
[C---:B------:R-:W-:Y:S02]  /*9900*/  HMMA.16816.F32.BF16 R4, R36.reuse, R48, R4 ;  /* 0x000000302404723c */ /* 0x040fe40000041804 */
[----:B------:R-:W3:Y:S06]  /*9910*/  MUFU.EX2 R134, R134 ;  /* 0x0000008600867308 */ /* 0x000eec0000000800 */
[C---:B------:R-:W-:Y:S01]  /*9920*/  HMMA.16816.F32.BF16 R8, R36.reuse, R50, R8 ;  /* 0x000000322408723c */ /* 0x040fe20000041808 */
[----:B------:R-:W4:Y:S01]  /*9930*/  LDSM.16.MT88.4 R48, [R164+0x7000] ;  /* 0x00700000a430783b */ /* 0x000f220000004200 */
[----:B------:R-:W-:Y:S06]  /*9940*/  MUFU.EX2 R145, R145 ;  /* 0x0000009100917308 */ /* 0x000fec0000000800 */
[C---:B------:R-:W-:Y:S02]  /*9950*/  HMMA.16816.F32.BF16 R20, R36.reuse, R40, R20 ;  /* 0x000000282414723c */ /* 0x040fe40000041814 */
[----:B------:R-:W5:Y:S06]  /*9960*/  MUFU.EX2 R138, R138 ;  /* 0x0000008a008a7308 */ /* 0x000f6c0000000800 */
[C---:B------:R-:W-:Y:S01]  /*9970*/  HMMA.16816.F32.BF16 R24, R36.reuse, R42, R24 ;  /* 0x0000002a2418723c */ /* 0x040fe20000041818 */
[----:B------:R-:W4:Y:S01]  /*9980*/  LDSM.16.MT88.4 R40, [R161+0x7000] ;  /* 0x00700000a128783b */ /* 0x000f220000004200 */
[----:B------:R-:W-:Y:S06]  /*9990*/  MUFU.EX2 R183, R183 ;  /* 0x000000b700b77308 */ /* 0x000fec0000000800 */
[C---:B--2---:R-:W-:Y:S02]  /*99a0*/  HMMA.16816.F32.BF16 R28, R36.reuse, R44, R28 ;  /* 0x0000002c241c723c */ /* 0x044fe4000004181c */
[----:B------:R-:W2:Y:S06]  /*99b0*/  MUFU.EX2 R150, R150 ;  /* 0x0000009600967308 */ /* 0x000eac0000000800 */
[----:B------:R-:W-:Y:S01]  /*99c0*/  HMMA.16816.F32.BF16 R32, R36, R46, R32 ;  /* 0x0000002e2420723c */ /* 0x000fe20000041820 */
[----:B------:R-:W2:Y:S01]  /*99d0*/  LDSM.16.MT88.4 R44, [R162+0x7000] ;  /* 0x00700000a22c783b */ /* 0x000ea20000004200 */
[----:B------:R-:W-:Y:S05]  /*99e0*/  MUFU.EX2 R149, R149 ;  /* 0x0000009500957308 */ /* 0x000fea0000000800 */
[----:B-1----:R-:W-:-:S02]  /*99f0*/  F2FP.BF16.PACK_AB R36, R136, R141 ;  /* 0x0000008d8824723e */ /* 0x002fc400000010ff */
[----:B---3--:R-:W-:Y:S01]  /*9a00*/  F2FP.BF16.PACK_AB R37, R134, R139 ;  /* 0x0000008b8625723e */ /* 0x008fe200000010ff */
[----:B------:R-:W-:Y:S01]  /*9a10*/  MUFU.EX2 R148, R148 ;  /* 0x0000009400947308 */ /* 0x000fe20000000800 */
[----:B------:R-:W-:Y:S02]  /*9a20*/  F2FP.BF16.PACK_AB R38, R132, R135 ;  /* 0x000000878426723e */ /* 0x000fe400000010ff */
[----:B-----5:R-:W-:-:S05]  /*9a30*/  F2FP.BF16.PACK_AB R39, R138, R145 ;  /* 0x000000918a27723e */ /* 0x020fca00000010ff */
[----:B------:R-:W-:Y:S02]  /*9a40*/  MUFU.EX2 R151, R151 ;  /* 0x0000009700977308 */ /* 0x000fe40000000800 */
[C---:B----4-:R-:W-:Y:S06]  /*9a50*/  HMMA.16816.F32.BF16 R4, R36.reuse, R48, R4 ;  /* 0x000000302404723c */ /* 0x050fec0000041804 */
[----:B------:R-:W1:Y:S02]  /*9a60*/  MUFU.EX2 R188, R188 ;  /* 0x000000bc00bc7308 */ /* 0x000e640000000800 */
[C---:B------:R-:W-:Y:S01]  /*9a70*/  HMMA.16816.F32.BF16 R8, R36.reuse, R50, R8 ;  /* 0x000000322408723c */ /* 0x040fe20000041808 */
[----:B------:R-:W3:Y:S05]  /*9a80*/  LDSM.16.MT88.4 R48, [R162+0x7800] ;  /* 0x00780000a230783b */ /* 0x000eea0000004200 */
[----:B------:R-:W-:Y:S02]  /*9a90*/  MUFU.EX2 R147, R147 ;  /* 0x0000009300937308 */ /* 0x000fe40000000800 */
[C---:B------:R-:W-:Y:S06]  /*9aa0*/  HMMA.16816.F32.BF16 R20, R36.reuse, R40, R20 ;  /* 0x000000282414723c */ /* 0x040fec0000041814 */
[----:B------:R-:W4:Y:S01]  /*9ab0*/  MUFU.EX2 R196, R196 ;  /* 0x000000c400c47308 */ /* 0x000f220000000800 */
[----:B--2---:R-:W-:Y:S01]  /*9ac0*/  F2FP.BF16.PACK_AB R40, R150, R183 ;  /* 0x000000b79628723e */ /* 0x004fe200000010ff */
[----:B------:R-:W-:Y:S01]  /*9ad0*/  HMMA.16816.F32.BF16 R12, R36, R44, R12 ;  /* 0x0000002c240c723c */ /* 0x000fe2000004180c */
[----:B-1----:R-:W-:-:S05]  /*9ae0*/  F2FP.BF16.PACK_AB R41, R188, R151 ;  /* 0x00000097bc29723e */ /* 0x002fca00000010ff */
[----:B------:R-:W-:Y:S02]  /*9af0*/  MUFU.EX2 R193, R193 ;  /* 0x000000c100c17308 */ /* 0x000fe40000000800 */
[C---:B------:R-:W-:Y:S01]  /*9b00*/  HMMA.16816.F32.BF16 R16, R36.reuse, R46, R16 ;  /* 0x0000002e2410723c */ /* 0x040fe20000041810 */
[----:B------:R-:W1:Y:S07]  /*9b10*/  LDSM.16.MT88.4 R44, [R160+0x7000] ;  /* 0x00700000a02c783b */ /* 0x000e6e0000004200 */
[----:B------:R-:W-:Y:S07]  /*9b20*/  HMMA.16816.F32.BF16 R24, R36, R42, R24 ;  /* 0x0000002a2418723c */ /* 0x000fee0000041818 */
[----:B------:R-:W-:-:S02]  /*9b30*/  F2FP.BF16.PACK_AB R42, R148, R149 ;  /* 0x00000095942a723e */ /* 0x000fc400000010ff */
[----:B----4-:R-:W-:-:S07]  /*9b40*/  F2FP.BF16.PACK_AB R43, R196, R147 ;  /* 0x00000093c42b723e */ /* 0x010fce00000010ff */
[C---:B------:R-:W-:Y:S07]  /*9b50*/  HMMA.16816.F32.BF16 R4, R40.reuse, R60, R4 ;  /* 0x0000003c2804723c */ /* 0x040fee0000041804 */
[--C-:B------:R-:W-:Y:S01]  /*9b60*/  FFMA.FTZ R60, R129, c[0x0][0x23c], -R58.reuse ;  /* 0x00008f00813c7a23 */ /* 0x100fe2000001083a */
[----:B------:R-:W-:Y:S01]  /*9b70*/  HMMA.16816.F32.BF16 R8, R40, R62, R8 ;  /* 0x0000003e2808723c */ /* 0x000fe20000041808 */
[----:B------:R-:W-:-:S04]  /*9b80*/  FFMA.FTZ R61, R143, c[0x0][0x23c], -R58 ;  /* 0x00008f008f3d7a23 */ /* 0x000fc8000001083a */
[----:B------:R-:W-:Y:S02]  /*9b90*/  MUFU.EX2 R60, R60 ;  /* 0x0000003c003c7308 */ /* 0x000fe40000000800 */
[--C-:B------:R-:W-:Y:S01]  /*9ba0*/  FFMA.FTZ R62, R133, c[0x0][0x23c], -R58.reuse ;  /* 0x00008f00853e7a23 */ /* 0x100fe2000001083a */
[----:B---3--:R-:W-:Y:S01]  /*9bb0*/  HMMA.16816.F32.BF16 R12, R40, R48, R12 ;  /* 0x00000030280c723c */ /* 0x008fe2000004180c */
[----:B------:R-:W-:-:S04]  /*9bc0*/  FFMA.FTZ R63, R137, c[0x0][0x23c], -R58 ;  /* 0x00008f00893f7a23 */ /* 0x000fc8000001083a */
[----:B------:R-:W-:Y:S02]  /*9bd0*/  MUFU.EX2 R62, R62 ;  /* 0x0000003e003e7308 */ /* 0x000fe40000000800 */
[--C-:B------:R-:W-:Y:S01]  /*9be0*/  FFMA.FTZ R49, R128, c[0x0][0x23c], -R105.reuse ;  /* 0x00008f0080317a23 */ /* 0x100fe20000010869 */
[----:B-1----:R-:W-:Y:S01]  /*9bf0*/  HMMA.16816.F32.BF16 R28, R36, R44, R28 ;  /* 0x0000002c241c723c */ /* 0x002fe2000004181c */
[----:B------:R-:W-:-:S04]  /*9c00*/  FFMA.FTZ R48, R130, c[0x0][0x23c], -R105 ;  /* 0x00008f0082307a23 */ /* 0x000fc80000010869 */
[----:B------:R-:W-:Y:S03]  /*9c10*/  MUFU.EX2 R49, R49 ;  /* 0x0000003100317308 */ /* 0x000fe60000000800 */
[----:B------:R-:W-:Y:S01]  /*9c20*/  HMMA.16816.F32.BF16 R32, R36, R46, R32 ;  /* 0x0000002e2420723c */ /* 0x000fe20000041820 */
[----:B------:R-:W1:Y:S04]  /*9c30*/  LDSM.16.MT88.4 R44, [R161+0x7800] ;  /* 0x00780000a12c783b */ /* 0x000e680000004200 */
[----:B------:R-:W2:Y:S01]  /*9c40*/  LDSM.16.MT88.4 R36, [R160+0x7800] ;  /* 0x00780000a024783b */ /* 0x000ea20000004200 */
[----:B------:R-:W-:Y:S02]  /*9c50*/  MUFU.EX2 R48, R48 ;  /* 0x0000003000307308 */ /* 0x000fe40000000800 */
[----:B------:R-:W-:Y:S06]  /*9c60*/  HMMA.16816.F32.BF16 R16, R40, R50, R16 ;  /* 0x000000322810723c */ /* 0x000fec0000041810 */
[----:B------:R-:W3:Y:S01]  /*9c70*/  MUFU.EX2 R63, R63 ;  /* 0x0000003f003f7308 */ /* 0x000ee20000000800 */
[----:B------:R-:W-:-:S02]  /*9c80*/  FFMA.FTZ R50, R142, c[0x0][0x23c], -R105 ;  /* 0x00008f008e327a23 */ /* 0x000fc40000010869 */
[----:B------:R-:W-:-:S05]  /*9c90*/  FFMA.FTZ R51, R140, c[0x0][0x23c], -R105 ;  /* 0x00008f008c337a23 */ /* 0x000fca0000010869 */
[----:B------:R-:W4:Y:S08]  /*9ca0*/  MUFU.EX2 R50, R50 ;  /* 0x0000003200327308 */ /* 0x000f300000000800 */
[----:B------:R-:W5:Y:S01]  /*9cb0*/  MUFU.EX2 R51, R51 ;  /* 0x0000003300337308 */ /* 0x000f620000000800 */
[----:B---3--:R-:W-:-:S07]  /*9cc0*/  F2FP.BF16.PACK_AB R85, R63, R62 ;  /* 0x0000003e3f55723e */ /* 0x008fce00000010ff */
[----:B------:R-:W3:Y:S01]  /*9cd0*/  MUFU.EX2 R61, R61 ;  /* 0x0000003d003d7308 */ /* 0x000ee20000000800 */
[----:B----4-:R-:W-:Y:S01]  /*9ce0*/  F2FP.BF16.PACK_AB R84, R50, R49 ;  /* 0x000000313254723e */ /* 0x010fe200000010ff */
[----:B-1----:R-:W-:Y:S01]  /*9cf0*/  HMMA.16816.F32.BF16 R20, R40, R44, R20 ;  /* 0x0000002c2814723c */ /* 0x002fe20000041814 */
[----:B-----5:R-:W-:-:S07]  /*9d00*/  F2FP.BF16.PACK_AB R86, R51, R48 ;  /* 0x000000303356723e */ /* 0x020fce00000010ff */
[----:B------:R-:W-:Y:S01]  /*9d10*/  HMMA.16816.F32.BF16 R24, R40, R46, R24 ;  /* 0x0000002e2818723c */ /* 0x000fe20000041818 */
[----:B------:R-:W1:Y:S01]  /*9d20*/  LDSM.16.MT88.4 R44, [R164+0x8000] ;  /* 0x00800000a42c783b */ /* 0x000e620000004200 */
[----:B---3--:R-:W-:-:S06]  /*9d30*/  F2FP.BF16.PACK_AB R87, R61, R60 ;  /* 0x0000003c3d57723e */ /* 0x008fcc00000010ff */
[C---:B--2---:R-:W-:Y:S08]  /*9d40*/  HMMA.16816.F32.BF16 R28, R40.reuse, R36, R28 ;  /* 0x00000024281c723c */ /* 0x044ff0000004181c */
[----:B------:R-:W-:Y:S01]  /*9d50*/  HMMA.16816.F32.BF16 R32, R40, R38, R32 ;  /* 0x000000262820723c */ /* 0x000fe20000041820 */
[----:B------:R-:W2:Y:S04]  /*9d60*/  LDSM.16.MT88.4 R40, [R162+0x8000] ;  /* 0x00800000a228783b */ /* 0x000ea80000004200 */
[----:B------:R-:W3:Y:S03]  /*9d70*/  LDSM.16.MT88.4 R36, [R161+0x8000] ;  /* 0x00800000a124783b */ /* 0x000ee60000004200 */
[C---:B-1----:R-:W-:Y:S01]  /*9d80*/  HMMA.16816.F32.BF16 R96, R84.reuse, R44, R4 ;  /* 0x0000002c5460723c */ /* 0x042fe20000041804 */
[----:B------:R-:W1:Y:S07]  /*9d90*/  LDSM.16.MT88.4 R4, [R160+0x8000] ;  /* 0x00800000a004783b */ /* 0x000e6e0000004200 */
[C---:B------:R-:W-:Y:S08]  /*9da0*/  HMMA.16816.F32.BF16 R8, R84.reuse, R46, R8 ;  /* 0x0000002e5408723c */ /* 0x040ff00000041808 */
[C---:B--2---:R-:W-:Y:S07]  /*9db0*/  HMMA.16816.F32.BF16 R12, R84.reuse, R40, R12 ;  /* 0x00000028540c723c */ /* 0x044fee000004180c */
[--C-:B------:R-:W-:Y:S01]  /*9dc0*/  FFMA.FTZ R40, R118, c[0x0][0x23c], -R105.reuse ;  /* 0x00008f0076287a23 */ /* 0x100fe20000010869 */
[C---:B---3--:R-:W-:Y:S05]  /*9dd0*/  HMMA.16816.F32.BF16 R20, R84.reuse, R36, R20 ;  /* 0x000000245414723c */ /* 0x048fea0000041814 */
[----:B------:R-:W-:Y:S02]  /*9de0*/  MUFU.EX2 R40, R40 ;  /* 0x0000002800287308 */ /* 0x000fe40000000800 */
[--C-:B------:R-:W-:Y:S01]  /*9df0*/  FFMA.FTZ R37, R108, c[0x0][0x23c], -R105.reuse ;  /* 0x00008f006c257a23 */ /* 0x100fe20000010869 */
[----:B------:R-:W-:Y:S01]  /*9e00*/  HMMA.16816.F32.BF16 R24, R84, R38, R24 ;  /* 0x000000265418723c */ /* 0x000fe20000041818 */
[----:B------:R-:W-:-:S04]  /*9e10*/  FFMA.FTZ R36, R110, c[0x0][0x23c], -R105 ;  /* 0x00008f006e247a23 */ /* 0x000fc80000010869 */
[----:B------:R-:W2:Y:S02]  /*9e20*/  MUFU.EX2 R37, R37 ;  /* 0x0000002500257308 */ /* 0x000ea40000000800 */
[--C-:B------:R-:W-:Y:S01]  /*9e30*/  FFMA.FTZ R38, R115, c[0x0][0x23c], -R58.reuse ;  /* 0x00008f0073267a23 */ /* 0x100fe2000001083a */
[C---:B------:R-:W-:Y:S05]  /*9e40*/  HMMA.16816.F32.BF16 R16, R84.reuse, R42, R16 ;  /* 0x0000002a5410723c */ /* 0x040fea0000041810 */
[----:B------:R-:W-:Y:S03]  /*9e50*/  MUFU.EX2 R36, R36 ;  /* 0x0000002400247308 */ /* 0x000fe60000000800 */
[C---:B-1----:R-:W-:Y:S05]  /*9e60*/  HMMA.16816.F32.BF16 R88, R84.reuse, R4, R28 ;  /* 0x000000045458723c */ /* 0x042fea000004181c */
[----:B------:R-:W1:Y:S02]  /*9e70*/  MUFU.EX2 R39, R126 ;  /* 0x0000007e00277308 */ /* 0x000e640000000800 */
[--C-:B------:R-:W-:Y:S01]  /*9e80*/  FFMA.FTZ R29, R127, c[0x0][0x23c], -R58.reuse ;  /* 0x00008f007f1d7a23 */ /* 0x100fe2000001083a */
[----:B------:R-:W-:Y:S01]  /*9e90*/  HMMA.16816.F32.BF16 R84, R84, R6, R32 ;  /* 0x000000065454723c */ /* 0x000fe20000041820 */
[--C-:B------:R-:W-:Y:S01]  /*9ea0*/  FFMA.FTZ R28, R113, c[0x0][0x23c], -R58.reuse ;  /* 0x00008f00711c7a23 */ /* 0x100fe2000001083a */
[----:B--2---:R-:W-:Y:S01]  /*9eb0*/  F2FP.BF16.PACK_AB R4, R40, R37 ;  /* 0x000000252804723e */ /* 0x004fe200000010ff */
[----:B------:R-:W-:-:S02]  /*9ec0*/  FFMA.FTZ R31, R125, c[0x0][0x23c], -R58 ;  /* 0x00008f007d1f7a23 */ /* 0x000fc4000001083a */
[----:B------:R-:W-:Y:S01]  /*9ed0*/  MUFU.EX2 R38, R38 ;  /* 0x0000002600267308 */ /* 0x000fe20000000800 */
[--C-:B------:R-:W-:Y:S02]  /*9ee0*/  FFMA.FTZ R30, R66, c[0x0][0x23c], -R105.reuse ;  /* 0x00008f00421e7a23 */ /* 0x100fe40000010869 */
[--C-:B------:R-:W-:Y:S02]  /*9ef0*/  FFMA.FTZ R32, R64, c[0x0][0x23c], -R105.reuse ;  /* 0x00008f0040207a23 */ /* 0x100fe40000010869 */
[--C-:B------:R-:W-:Y:S02]  /*9f00*/  FFMA.FTZ R33, R106, c[0x0][0x23c], -R105.reuse ;  /* 0x00008f006a217a23 */ /* 0x100fe40000010869 */
[----:B------:R-:W-:Y:S01]  /*9f10*/  FFMA.FTZ R35, R104, c[0x0][0x23c], -R105 ;  /* 0x00008f0068237a23 */ /* 0x000fe20000010869 */
[----:B------:R-:W2:Y:S01]  /*9f20*/  MUFU.EX2 R29, R29 ;  /* 0x0000001d001d7308 */ /* 0x000ea20000000800 */
[----:B-1----:R-:W-:-:S07]  /*9f30*/  F2FP.BF16.PACK_AB R6, R39, R36 ;  /* 0x000000242706723e */ /* 0x002fce00000010ff */
[----:B------:R-:W-:Y:S08]  /*9f40*/  MUFU.EX2 R28, R28 ;  /* 0x0000001c001c7308 */ /* 0x000ff00000000800 */
[----:B------:R-:W1:Y:S01]  /*9f50*/  MUFU.EX2 R31, R31 ;  /* 0x0000001f001f7308 */ /* 0x000e620000000800 */
[----:B--2---:R-:W-:-:S07]  /*9f60*/  F2FP.BF16.PACK_AB R5, R29, R38 ;  /* 0x000000261d05723e */ /* 0x004fce00000010ff */
[----:B------:R-:W-:Y:S01]  /*9f70*/  MUFU.EX2 R32, R32 ;  /* 0x0000002000207308 */ /* 0x000fe20000000800 */
[----:B-1----:R-:W-:-:S07]  /*9f80*/  F2FP.BF16.PACK_AB R7, R31, R28 ;  /* 0x0000001c1f07723e */ /* 0x002fce00000010ff */
[----:B------:R-:W1:Y:S01]  /*9f90*/  MUFU.EX2 R33, R33 ;  /* 0x0000002100217308 */ /* 0x000e620000000800 */
[C---:B------:R-:W-:Y:S07]  /*9fa0*/  HMMA.16816.F32.BF16 R96, R4.reuse, R68, R96 ;  /* 0x000000440460723c */ /* 0x040fee0000041860 */
[----:B------:R-:W-:Y:S01]  /*9fb0*/  MUFU.EX2 R30, R30 ;  /* 0x0000001e001e7308 */ /* 0x000fe20000000800 */
[C---:B------:R-:W-:Y:S01]  /*9fc0*/  HMMA.16816.F32.BF16 R68, R4.reuse, R70, R8 ;  /* 0x000000460444723c */ /* 0x040fe20000041808 */
[----:B------:R-:W2:Y:S06]  /*9fd0*/  LDSM.16.MT88.4 R8, [R160+0x8800] ;  /* 0x00880000a008783b */ /* 0x000eac0000004200 */
[----:B------:R-:W-:Y:S01]  /*9fe0*/  MUFU.EX2 R35, R35 ;  /* 0x0000002300237308 */ /* 0x000fe20000000800 */
[C---:B------:R-:W-:Y:S01]  /*9ff0*/  HMMA.16816.F32.BF16 R72, R4.reuse, R92, R12 ;  /* 0x0000005c0448723c */ /* 0x040fe2000004180c */
[----:B------:R-:W3:Y:S07]  /*a000*/  LDSM.16.MT88.4 R12, [R162+0x9000] ;  /* 0x00900000a20c783b */ /* 0x000eee0000004200 */
[C---:B------:R-:W-:Y:S01]  /*a010*/  HMMA.16816.F32.BF16 R92, R4.reuse, R94, R16 ;  /* 0x0000005e045c723c */ /* 0x040fe20000041810 */
[----:B------:R-:W4:Y:S07]  /*a020*/  LDSM.16.MT88.4 R16, [R164+0x9000] ;  /* 0x00900000a410783b */ /* 0x000f2e0000004200 */
[C---:B------:R-:W-:Y:S01]  /*a030*/  HMMA.16816.F32.BF16 R76, R4.reuse, R80, R20 ;  /* 0x00000050044c723c */ /* 0x040fe20000041814 */
[----:B------:R-:W-:Y:S06]  /*a040*/  MUFU.EX2 R20, R103 ;  /* 0x0000006700147308 */ /* 0x000fec0000000800 */
[--C-:B------:R-:W-:Y:S01]  /*a050*/  FFMA.FTZ R23, R109, c[0x0][0x23c], -R58.reuse ;  /* 0x00008f006d177a23 */ /* 0x100fe2000001083a */
[----:B------:R-:W-:Y:S01]  /*a060*/  HMMA.16816.F32.BF16 R80, R4, R82, R24 ;  /* 0x000000520450723c */ /* 0x000fe20000041818 */
[----:B------:R-:W-:-:S02]  /*a070*/  FFMA.FTZ R21, R101, c[0x0][0x23c], -R58 ;  /* 0x00008f0065157a23 */ /* 0x000fc4000001083a */
[--C-:B------:R-:W-:Y:S02]  /*a080*/  FFMA.FTZ R22, R67, c[0x0][0x23c], -R58.reuse ;  /* 0x00008f0043167a23 */ /* 0x100fe4000001083a */
[----:B------:R-:W5:Y:S02]  /*a090*/  MUFU.EX2 R23, R23 ;  /* 0x0000001700177308 */ /* 0x000f640000000800 */
[----:B------:R-:W-:Y:S01]  /*a0a0*/  FFMA.FTZ R27, R3, c[0x0][0x23c], -R58 ;  /* 0x00008f00031b7a23 */ /* 0x000fe2000001083a */
[----:B--2---:R-:W-:Y:S01]  /*a0b0*/  HMMA.16816.F32.BF16 R88, R4, R8, R88 ;  /* 0x000000080458723c */ /* 0x004fe20000041858 */
[--C-:B------:R-:W-:Y:S02]  /*a0c0*/  FFMA.FTZ R26, R56, c[0x0][0x23c], -R105.reuse ;  /* 0x00008f00381a7a23 */ /* 0x100fe40000010869 */
[--C-:B------:R-:W-:Y:S02]  /*a0d0*/  FFMA.FTZ R25, R65, c[0x0][0x23c], -R105.reuse ;  /* 0x00008f0041197a23 */ /* 0x100fe40000010869 */
[----:B------:R-:W-:Y:S01]  /*a0e0*/  MUFU.EX2 R21, R21 ;  /* 0x0000001500157308 */ /* 0x000fe20000000800 */
[----:B------:R-:W-:-:S02]  /*a0f0*/  FFMA.FTZ R24, R54, c[0x0][0x23c], -R105 ;  /* 0x00008f0036187a23 */ /* 0x000fc40000010869 */
[----:B------:R-:W-:Y:S01]  /*a100*/  FFMA.FTZ R3, R59, c[0x0][0x23c], -R58 ;  /* 0x00008f003b037a23 */ /* 0x000fe2000001083a */
[----:B------:R-:W-:Y:S01]  /*a110*/  HMMA.16816.F32.BF16 R84, R4, R10, R84 ;  /* 0x0000000a0454723c */ /* 0x000fe20000041854 */
[----:B------:R-:W2:Y:S03]  /*a120*/  LDSM.16.MT88.4 R8, [R161+0x9000] ;  /* 0x00900000a108783b */ /* 0x000ea60000004200 */
[----:B------:R-:W3:Y:S03]  /*a130*/  MUFU.EX2 R22, R22 ;  /* 0x0000001600167308 */ /* 0x000ee60000000800 */
[----:B-1----:R-:W-:Y:S02]  /*a140*/  F2FP.BF16.PACK_AB R4, R33, R32 ;  /* 0x000000202104723e */ /* 0x002fe400000010ff */
[----:B-----5:R-:W-:-:S02]  /*a150*/  F2FP.BF16.PACK_AB R5, R23, R20 ;  /* 0x000000141705723e */ /* 0x020fc400000010ff */
[----:B------:R-:W-:Y:S01]  /*a160*/  F2FP.BF16.PACK_AB R6, R35, R30 ;  /* 0x0000001e2306723e */ /* 0x000fe200000010ff */
[----:B------:R-:W-:Y:S01]  /*a170*/  MUFU.EX2 R26, R26 ;  /* 0x0000001a001a7308 */ /* 0x000fe20000000800 */
[----:B---3--:R-:W-:-:S07]  /*a180*/  F2FP.BF16.PACK_AB R7, R22, R21 ;  /* 0x000000151607723e */ /* 0x008fce00000010ff */
[----:B------:R-:W1:Y:S01]  /*a190*/  MUFU.EX2 R25, R25 ;  /* 0x0000001900197308 */ /* 0x000e620000000800 */
[C---:B------:R-:W-:Y:S07]  /*a1a0*/  HMMA.16816.F32.BF16 R72, R4.reuse, R12, R72 ;  /* 0x0000000c0448723c */ /* 0x040fee0000041848 */
[----:B------:R-:W-:Y:S01]  /*a1b0*/  MUFU.EX2 R24, R24 ;  /* 0x0000001800187308 */ /* 0x000fe20000000800 */
[----:B------:R-:W-:Y:S01]  /*a1c0*/  FADD.FTZ R12, R0, R107 ;  /* 0x0000006b000c7221 */ /* 0x000fe20000010000 */
[----:B----4-:R-:W-:Y:S06]  /*a1d0*/  HMMA.16816.F32.BF16 R96, R4, R16, R96 ;  /* 0x000000100460723c */ /* 0x010fec0000041860 */
[----:B------:R3:W-:Y:S01]  /*a1e0*/  MUFU.EX2 R0, R27 ;  /* 0x0000001b00007308 */ /* 0x0007e20000000800 */
[----:B------:R-:W-:-:S04]  /*a1f0*/  FADD.FTZ R121, R121, R12 ;  /* 0x0000000c79797221 */ /* 0x000fc80000010000 */
[----:B------:R-:W-:Y:S01]  /*a200*/  FADD.FTZ R114, R114, R121 ;  /* 0x0000007972727221 */ /* 0x000fe20000010000 */
[----:B------:R-:W-:Y:S01]  /*a210*/  HMMA.16816.F32.BF16 R68, R4, R18, R68 ;  /* 0x000000120444723c */ /* 0x000fe20000041844 */
[----:B------:R-:W4:Y:S01]  /*a220*/  LDSM.16.MT88.4 R16, [R160+0x9000] ;  /* 0x00900000a010783b */ /* 0x000f220000004200 */
[----:B------:R-:W5:Y:S01]  /*a230*/  MUFU.EX2 R3, R3 ;  /* 0x0000000300037308 */ /* 0x000f620000000800 */
[----:B------:R-:W-:-:S04]  /*a240*/  FADD.FTZ R123, R123, R114 ;  /* 0x000000727b7b7221 */ /* 0x000fc80000010000 */
[----:B------:R-:W-:Y:S01]  /*a250*/  FADD.FTZ R116, R116, R123 ;  /* 0x0000007b74747221 */ /* 0x000fe20000010000 */
[----:B------:R-:W-:Y:S01]  /*a260*/  HMMA.16816.F32.BF16 R92, R4, R14, R92 ;  /* 0x0000000e045c723c */ /* 0x000fe2000004185c */
[----:B------:R-:W1:Y:S01]  /*a270*/  LDSM.16.MT88.4 R12, [R164+0x9800] ;  /* 0x00980000a40c783b */ /* 0x000e620000004200 */
[----:B---3--:R-:W-:Y:S02]  /*a280*/  FFMA.FTZ R27, R55, c[0x0][0x23c], -R58 ;  /* 0x00008f00371b7a23 */ /* 0x008fe4000001083a */
[----:B------:R-:W-:-:S04]  /*a290*/  FADD.FTZ R139, R139, R116 ;  /* 0x000000748b8b7221 */ /* 0x000fc80000010000 */
[C---:B--2---:R-:W-:Y:S01]  /*a2a0*/  HMMA.16816.F32.BF16 R76, R4.reuse, R8, R76 ;  /* 0x00000008044c723c */ /* 0x044fe2000004184c */
[----:B------:R-:W-:Y:S01]  /*a2b0*/  FADD.FTZ R134, R134, R139 ;  /* 0x0000008b86867221 */ /* 0x000fe20000010000 */
[----:B------:R-:W-:Y:S03]  /*a2c0*/  MUFU.EX2 R27, R27 ;  /* 0x0000001b001b7308 */ /* 0x000fe60000000800 */
[----:B------:R-:W-:Y:S02]  /*a2d0*/  FADD.FTZ R145, R145, R134 ;  /* 0x0000008691917221 */ /* 0x000fe40000010000 */
[----:B------:R-:W-:Y:S01]  /*a2e0*/  FADD.FTZ R8, R2, R117 ;  /* 0x0000007502087221 */ /* 0x000fe20000010000 */
[----:B------:R-:W-:Y:S01]  /*a2f0*/  HMMA.16816.F32.BF16 R80, R4, R10, R80 ;  /* 0x0000000a0450723c */ /* 0x000fe20000041850 */
[----:B------:R-:W-:Y:S01]  /*a300*/  FADD.FTZ R138, R138, R145 ;  /* 0x000000918a8a7221 */ /* 0x000fe20000010000 */
[----:B------:R-:W2:Y:S01]  /*a310*/  MUFU.EX2 R2, R57 ;  /* 0x0000003900027308 */ /* 0x000ea20000000800 */
[----:B------:R-:W-:-:S02]  /*a320*/  FADD.FTZ R141, R141, R8 ;  /* 0x000000088d8d7221 */ /* 0x000fc40000010000 */
[----:B------:R-:W3:Y:S01]  /*a330*/  LDSM.16.MT88.4 R8, [R162+0x9800] ;  /* 0x00980000a208783b */ /* 0x000ee20000004200 */
[----:B------:R-:W-:Y:S02]  /*a340*/  FADD.FTZ R151, R151, R138 ;  /* 0x0000008a97977221 */ /* 0x000fe40000010000 */
[----:B------:R-:W-:Y:S02]  /*a350*/  FADD.FTZ R136, R136, R141 ;  /* 0x0000008d88887221 */ /* 0x000fe40000010000 */
[----:B------:R-:W-:Y:S02]  /*a360*/  FADD.FTZ R188, R188, R151 ;  /* 0x00000097bcbc7221 */ /* 0x000fe40000010000 */
        /* <DEDUP_REMOVED lines=9> */
[----:B------:R-:W4:Y:S01]  /*a400*/  LDSM.16.MT88.4 R16, [R161+0x9800] ;  /* 0x00980000a110783b */ /* 0x000f220000004200 */
[----:B------:R-:W-:Y:S02]  /*a410*/  FADD.FTZ R63, R63, R62 ;  /* 0x0000003e3f3f7221 */ /* 0x000fe40000010000 */
[----:B------:R-:W-:Y:S02]  /*a420*/  FADD.FTZ R149, R149, R150 ;  /* 0x0000009695957221 */ /* 0x000fe40000010000 */
[----:B------:R-:W-:Y:S01]  /*a430*/  FADD.FTZ R60, R60, R63 ;  /* 0x0000003f3c3c7221 */ /* 0x000fe20000010000 */
[----:B-1----:R-:W-:Y:S01]  /*a440*/  F2FP.BF16.PACK_AB R4, R25, R26 ;  /* 0x0000001a1904723e */ /* 0x002fe200000010ff */
[----:B------:R-:W-:Y:S01]  /*a450*/  FADD.FTZ R148, R148, R149 ;  /* 0x0000009594947221 */ /* 0x000fe20000010000 */
[----:B-----5:R-:W-:Y:S01]  /*a460*/  F2FP.BF16.PACK_AB R5, R3, R0 ;  /* 0x000000000305723e */ /* 0x020fe200000010ff */
[----:B------:R-:W-:Y:S01]  /*a470*/  FADD.FTZ R61, R61, R60 ;  /* 0x0000003c3d3d7221 */ /* 0x000fe20000010000 */
[----:B------:R-:W-:Y:S01]  /*a480*/  F2FP.BF16.PACK_AB R6, R193, R24 ;  /* 0x00000018c106723e */ /* 0x000fe200000010ff */
[----:B------:R-:W-:Y:S01]  /*a490*/  FADD.FTZ R49, R49, R148 ;  /* 0x0000009431317221 */ /* 0x000fe20000010000 */
[----:B--2---:R-:W-:Y:S01]  /*a4a0*/  F2FP.BF16.PACK_AB R7, R27, R2 ;  /* 0x000000021b07723e */ /* 0x004fe200000010ff */
[----:B------:R-:W-:-:S02]  /*a4b0*/  FADD.FTZ R38, R38, R61 ;  /* 0x0000003d26267221 */ /* 0x000fc40000010000 */
[----:B------:R-:W-:Y:S02]  /*a4c0*/  FADD.FTZ R41, R50, R49 ;  /* 0x0000003132297221 */ /* 0x000fe40000010000 */
[----:B------:R-:W-:Y:S02]  /*a4d0*/  FADD.FTZ R29, R29, R38 ;  /* 0x000000261d1d7221 */ /* 0x000fe40000010000 */
[----:B------:R-:W-:Y:S02]  /*a4e0*/  HMMA.16816.F32.BF16 R96, R4, R12, R96 ;  /* 0x0000000c0460723c */ /* 0x000fe40000041860 */
[----:B------:R-:W-:-:S04]  /*a4f0*/  FADD.FTZ R28, R28, R29 ;  /* 0x0000001d1c1c7221 */ /* 0x000fc80000010000 */
[----:B------:R-:W-:Y:S02]  /*a500*/  FADD.FTZ R31, R31, R28 ;  /* 0x0000001c1f1f7221 */ /* 0x000fe40000010000 */
[C---:B------:R-:W-:Y:S01]  /*a510*/  HMMA.16816.F32.BF16 R68, R4.reuse, R14, R68 ;  /* 0x0000000e0444723c */ /* 0x040fe20000041844 */
[----:B------:R-:W1:Y:S07]  /*a520*/  LDSM.16.MT88.4 R12, [R160+0x9800] ;  /* 0x00980000a00c783b */ /* 0x000e6e0000004200 */
[C---:B---3--:R-:W-:Y:S07]  /*a530*/  HMMA.16816.F32.BF16 R72, R4.reuse, R8, R72 ;  /* 0x000000080448723c */ /* 0x048fee0000041848 */
[----:B------:R-:W-:Y:S01]  /*a540*/  FADD.FTZ R8, R48, R41 ;  /* 0x0000002930087221 */ /* 0x000fe20000010000 */
[----:B------:R-:W-:Y:S03]  /*a550*/  HMMA.16816.F32.BF16 R92, R4, R10, R92 ;  /* 0x0000000a045c723c */ /* 0x000fe6000004185c */
[----:B------:R-:W-:-:S04]  /*a560*/  FADD.FTZ R8, R51, R8 ;  /* 0x0000000833087221 */ /* 0x000fc80000010000 */
[----:B------:R-:W-:Y:S01]  /*a570*/  FADD.FTZ R9, R37, R8 ;  /* 0x0000000825097221 */ /* 0x000fe20000010000 */
[C---:B----4-:R-:W-:Y:S01]  /*a580*/  HMMA.16816.F32.BF16 R76, R4.reuse, R16, R76 ;  /* 0x00000010044c723c */ /* 0x050fe2000004184c */
        /* <DEDUP_REMOVED lines=9> */
[C---:B-1----:R-:W-:Y:S01]  /*a620*/  HMMA.16816.F32.BF16 R88, R4.reuse, R12, R88 ;  /* 0x0000000c0458723c */ /* 0x042fe20000041858 */
        /* <DEDUP_REMOVED lines=8> */
[----:B------:R-:W-:Y:S01]  /*a6b0*/  FADD.FTZ R192, R27, R2 ;  /* 0x000000021bc07221 */ /* 0x000fe20000010000 */
[----:B------:R-:W-:Y:S01]  /*a6c0*/  MOV R2, R53 ;  /* 0x0000003500027202 */ /* 0x000fe20000000f00 */
[----:B------:R-:W-:-:S04]  /*a6d0*/  FADD.FTZ R26, R26, R35 ;  /* 0x000000231a1a7221 */ /* 0x000fc80000010000 */
[----:B------:R-:W-:-:S04]  /*a6e0*/  FADD.FTZ R25, R25, R26 ;  /* 0x0000001a19197221 */ /* 0x000fc80000010000 */
[----:B------:R-:W-:-:S04]  /*a6f0*/  FADD.FTZ R24, R24, R25 ;  /* 0x0000001918187221 */ /* 0x000fc80000010000 */
[----:B------:R-:W-:Y:S02]  /*a700*/  FADD.FTZ R193, R193, R24 ;  /* 0x00000018c1c17221 */ /* 0x000fe40000010000 */
.L_x_5329:
[----:B------:R-:W-:-:S13]  /*a710*/  ISETP.GE.AND P1, PT, R176, 0x1, PT ;  /* 0x00000001b000780c */ /* 0x000fda0003f26270 */
[----:B------:R-:W-:Y:S05]  /*a720*/  @!P1 BRA `(.L_x_5337) ;  /* 0x0000358000009947 */ /* 0x000fea0003800000 */
[----:B------:R-:W-:Y:S01]  /*a730*/  IMAD.MOV.U32 R189, RZ, RZ, c[0x0][0x1a0] ;  /* 0x00006800ffbd7624 */ /* 0x000fe200078e00ff */
[----:B------:R-:W-:Y:S02]  /*a740*/  MOV R3, R0 ;  /* 0x0000000000037202 */ /* 0x000fe40000000f00 */
[----:B------:R-:W-:Y:S01]  /*a750*/  MOV R101, R2 ;  /* 0x0000000200657202 */ /* 0x000fe20000000f00 */
[----:B------:R-:W-:-:S05]  /*a760*/  IMAD.U32 R188, R189, -0x80, RZ ;  /* 0xffffff80bdbc7824 */ /* 0x000fca00078e00ff */
[----:B------:R-:W-:Y:S02]  /*a770*/  SHF.R.S32.HI R183, RZ, 0x1f, R188 ;  /* 0x0000001fffb77819 */ /* 0x000fe400000114bc */
.L_x_5341:
[----:B------:R-:W-:Y:S01]  /*a780*/  MOV R200, R188 ;  /* 0x000000bc00c87202 */ /* 0x000fe20000000f00 */
[----:B------:R-:W-:Y:S04]  /*a790*/  DEPBAR.LE SB0, 0x0 ;  /* 0x000080000000791a */ /* 0x000fe80000000000 */
[----:B------:R-:W-:Y:S01]  /*a7a0*/  BAR.SYNC.DEFER_BLOCKING 0x0 ;  /* 0x0000000000007b1d */ /* 0x000fe20000010000 */
[----:B------:R-:W-:Y:S05]  /*a7b0*/  MOV R201, R183 ;  /* 0x000000b700c97202 */ /* 0x000fea0000000f00 */
[----:B------:R-:W-:-:S05]  /*a7c0*/  @!P0 BRA `(.L_x_5338) ;  /* 0x000003b000008947 */ /* 0x000fca0003800000 */
[----:B------:R-:W-:Y:S01]  /*a7d0*/  IMAD.SHL.U32 R10, R176, 0x80, RZ ;  /* 0x00000080b00a7824 */ /* 0x000fe200078e00ff */
[----:B------:R-:W-:Y:S04]  /*a7e0*/  IABS R0, c[0x0][0x2d0] ;  /* 0x0000b40000007a13 */ /* 0x000fe80000000000 */
[----:B------:R-:W1:Y:S01]  /*a7f0*/  I2F.RP R7, R0 ;  /* 0x0000000000077306 */ /* 0x000e620000209400 */
[----:B------:R-:W-:Y:S09]  /*a800*/  IABS R6, R10 ;  /* 0x0000000a00067213 */ /* 0x000ff20000000000 */
[----:B-1----:R-:W1:Y:S02]  /*a810*/  MUFU.RCP R2, R7 ;  /* 0x0000000700027308 */ /* 0x002e640000001000 */
[----:B-1----:R-:W-:Y:S02]  /*a820*/  IADD3 R8, R2, 0xffffffe, RZ ;  /* 0x0ffffffe02087810 */ /* 0x002fe40007ffe0ff */
[C---:B------:R-:W-:Y:S06]  /*a830*/  IADD3 R2, R10.reuse, -0x80, RZ ;  /* 0xffffff800a027810 */ /* 0x040fec0007ffe0ff */
[----:B------:R-:W1:Y:S01]  /*a840*/  F2I.FTZ.U32.TRUNC.NTZ R9, R8 ;  /* 0x0000000800097305 */ /* 0x000e62000021f000 */
[----:B------:R-:W-:Y:S02]  /*a850*/  LOP3.LUT R10, R10, c[0x0][0x2d0], RZ, 0x3c, !PT ;  /* 0x0000b4000a0a7a12 */ /* 0x000fe400078e3cff */
[----:B------:R-:W-:Y:S02]  /*a860*/  IABS R4, R2 ;  /* 0x0000000200047213 */ /* 0x000fe40000000000 */
[----:B------:R-:W-:Y:S02]  /*a870*/  LOP3.LUT R2, R2, c[0x0][0x2d0], RZ, 0x3c, !PT ;  /* 0x0000b40002027a12 */ /* 0x000fe400078e3cff */
[----:B------:R-:W-:Y:S02]  /*a880*/  ISETP.GE.AND P3, PT, R10, RZ, PT ;  /* 0x000000ff0a00720c */ /* 0x000fe40003f66270 */
[----:B------:R-:W-:Y:S01]  /*a890*/  ISETP.GE.AND P1, PT, R2, RZ, PT ;  /* 0x000000ff0200720c */ /* 0x000fe20003f26270 */
        /* <DEDUP_REMOVED lines=27> */
[C---:B------:R-:W-:Y:S01]  /*aa50*/  LEA R10, P1, R9.reuse, R186, 0x2 ;  /* 0x000000ba090a7211 */ /* 0x040fe200078210ff */
[----:B------:R-:W-:Y:S01]  /*aa60*/  IMAD.IADD R0, R9, 0x1, -R5 ;  /* 0x0000000109007824 */ /* 0x000fe200078e0a05 */
[-C--:B------:R-:W-:Y:S01]  /*aa70*/  LEA.HI.X.SX32 R13, R5, R187.reuse, 0x2, P2 ;  /* 0x000000bb050d7211 */ /* 0x080fe200010f16ff */
[----:B------:R-:W-:Y:S01]  /*aa80*/  IMAD.MOV.U32 R5, RZ, RZ, c[0x0][0x2d0] ;  /* 0x0000b400ff057624 */ /* 0x000fe200078e00ff */
[----:B------:R-:W-:Y:S03]  /*aa90*/  LEA.HI.X.SX32 R11, R9, R187, 0x2, P1 ;  /* 0x000000bb090b7211 */ /* 0x000fe600008f16ff */
[----:B------:R-:W-:Y:S01]  /*aaa0*/  IMAD R5, R0, R5, -0x80 ;  /* 0xffffff8000057424 */ /* 0x000fe200078e0205 */
[----:B------:R-:W2:Y:S03]  /*aab0*/  LDG.E R2, [R12.64] ;  /* 0x000000060c027981 */ /* 0x000ea6000c1e1900 */
[C---:B------:R-:W-:Y:S01]  /*aac0*/  IMAD.WIDE.U32 R200, R5.reuse, c[0x0][0x1a0], RZ ;  /* 0x0000680005c87a25 */ /* 0x040fe200078e00ff */
[----:B------:R-:W2:Y:S01]  /*aad0*/  LDG.E R7, [R10.64] ;  /* 0x000000060a077981 */ /* 0x000ea2000c1e1900 */
        /* <DEDUP_REMOVED lines=10> */
.L_x_5338:
[----:B------:R-:W-:Y:S02]  /*ab80*/  ISETP.GE.AND P1, PT, R180, c[0x0][0x220], PT ;  /* 0x00008800b4007a0c */ /* 0x000fe40003f26270 */
[C---:B------:R-:W-:Y:S04]  /*ab90*/  LEA R102, P4, R200.reuse, R194, 0x1 ;  /* 0x000000c2c8667211 */ /* 0x040fe800078808ff */
[-CC-:B------:R-:W-:Y:S07]  /*aba0*/  LEA.HI.X R103, R200, R195.reuse, R201.reuse, 0x1, P4 ;  /* 0x000000c3c8677211 */ /* 0x180fee00020f0cc9 */
[-C--:B------:R-:W-:Y:S01]  /*abb0*/  @!P1 IADD3 R197, P3, R182, R200.reuse, RZ ;  /* 0x000000c8b6c59210 */ /* 0x080fe20007f7e0ff */
[----:B------:R-:W-:Y:S01]  /*abc0*/  @P1 STS.128 [R177+0x6000], RZ ;  /* 0x006000ffb1001388 */ /* 0x000fe20000000c00 */
[----:B------:R-:W-:Y:S01]  /*abd0*/  @!P1 IMAD.MOV.U32 R2, RZ, RZ, c[0x0][0x1a4] ;  /* 0x00006900ff029624 */ /* 0x000fe200078e00ff */
[----:B------:R-:W-:Y:S01]  /*abe0*/  @!P1 LEA R199, P2, R189, R200, 0x5 ;  /* 0x000000c8bdc79211 */ /* 0x000fe200078428ff */
[----:B------:R-:W-:Y:S01]  /*abf0*/  @!P1 IMAD.MOV.U32 R202, RZ, RZ, R200 ;  /* 0x000000ffffca9224 */ /* 0x000fe200078e00c8 */
[----:B------:R-:W-:Y:S01]  /*ac00*/  @!PT LDS RZ, [RZ] ;  /* 0x00000000fffff984 */ /* 0x000fe20000000800 */
[----:B------:R-:W-:Y:S01]  /*ac10*/  @!PT LDS RZ, [RZ] ;  /* 0x00000000fffff984 */ /* 0x000fe20000000800 */
[----:B------:R-:W-:Y:S01]  /*ac20*/  @!PT LDS RZ, [RZ] ;  /* 0x00000000fffff984 */ /* 0x000fe20000000800 */
[----:B------:R1:W-:Y:S01]  /*ac30*/  @!P1 LDGSTS.E.BYPASS.LTC128B.128 [R177+0x6000], [R102.64] ;  /* 0x0600000066b19fae */ /* 0x0003e2000b901d46 */
[--C-:B------:R-:W-:Y:S01]  /*ac40*/  @!P1 IMAD.X R0, R179, 0x1, R201.reuse, P3 ;  /* 0x00000001b3009824 */ /* 0x100fe200018e06c9 */
[CC--:B------:R-:W-:Y:S01]  /*ac50*/  @!P1 LEA R206, P3, R197.reuse, R194.reuse, 0x1 ;  /* 0x000000c2c5ce9211 */ /* 0x0c0fe200078608ff */
[----:B------:R-:W-:Y:S01]  /*ac60*/  @!P1 IMAD.MOV.U32 R203, RZ, RZ, R201 ;  /* 0x000000ffffcb9224 */ /* 0x000fe200078e00c9 */
[----:B------:R-:W-:Y:S01]  /*ac70*/  @P1 STS.128 [R177+0x6800], RZ ;  /* 0x006800ffb1001388 */ /* 0x000fe20000000c00 */
[----:B------:R-:W-:Y:S01]  /*ac80*/  @!P1 IMAD.MOV.U32 R196, RZ, RZ, c[0x0][0x1a4] ;  /* 0x00006900ffc49624 */ /* 0x000fe200078e00ff */
[----:B------:R-:W-:Y:S01]  /*ac90*/  @!P1 LEA.HI.X R207, R197, R195, R0, 0x1, P3 ;  /* 0x000000c3c5cf9211 */ /* 0x000fe200018f0c00 */
[C---:B------:R-:W-:Y:S01]  /*aca0*/  @!P1 IMAD.WIDE.U32 R202, R189.reuse, 0x30, R202 ;  /* 0x00000030bdca9825 */ /* 0x040fe200078e00ca */
[----:B------:R-:W-:Y:S02]  /*acb0*/  @!P1 LEA.HI.X R2, R189, R201, R2, 0x5, P2 ;  /* 0x000000c9bd029211 */ /* 0x000fe400010f2c02 */
[CC--:B------:R-:W-:Y:S01]  /*acc0*/  @!P1 LEA R204, P2, R199.reuse, R194.reuse, 0x1 ;  /* 0x000000c2c7cc9211 */ /* 0x0c0fe200078408ff */
[----:B------:R-:W-:Y:S01]  /*acd0*/  @!PT LDS RZ, [RZ] ;  /* 0x00000000fffff984 */ /* 0x000fe20000000800 */
[----:B------:R-:W-:Y:S01]  /*ace0*/  @!PT LDS RZ, [RZ] ;  /* 0x00000000fffff984 */ /* 0x000fe20000000800 */
[----:B------:R-:W-:Y:S01]  /*acf0*/  @!PT LDS RZ, [RZ] ;  /* 0x00000000fffff984 */ /* 0x000fe20000000800 */
[----:B------:R1:W-:Y:S01]  /*ad00*/  @!P1 LDGSTS.E.BYPASS.LTC128B.128 [R177+0x6800], [R206.64] ;  /* 0x06800000ceb19fae */ /* 0x0003e2000b901d46 */
[----:B------:R-:W-:Y:S01]  /*ad10*/  @!P1 IMAD R196, R196, 0x30, RZ ;  /* 0x00000030c4c49824 */ /* 0x000fe200078e02ff */
[----:B------:R-:W-:Y:S01]  /*ad20*/  @!P1 LEA R216, P5, R202, R194, 0x1 ;  /* 0x000000c2cad89211 */ /* 0x000fe200078a08ff */
[----:B------:R-:W-:Y:S01]  /*ad30*/  @!P1 IMAD.MOV.U32 R198, RZ, RZ, c[0x0][0x1a4] ;  /* 0x00006900ffc69624 */ /* 0x000fe200078e00ff */
[-C--:B------:R-:W-:Y:S01]  /*ad40*/  @!P1 LEA.HI.X R205, R199, R195.reuse, R2, 0x1, P2 ;  /* 0x000000c3c7cd9211 */ /* 0x080fe200010f0c02 */
[----:B------:R-:W-:Y:S01]  /*ad50*/  @P1 STS.128 [R177+0x7000], RZ ;  /* 0x007000ffb1001388 */ /* 0x000fe20000000c00 */
[----:B------:R-:W-:Y:S01]  /*ad60*/  @!P1 IMAD.IADD R196, R196, 0x1, R203 ;  /* 0x00000001c4c49824 */ /* 0x000fe200078e02cb */
[C---:B------:R-:W-:Y:S01]  /*ad70*/  @!P1 LEA R197, P2, R189.reuse, R200, 0x6 ;  /* 0x000000c8bdc59211 */ /* 0x040fe200078430ff */
[----:B------:R-:W-:Y:S01]  /*ad80*/  @!P1 IMAD.MOV.U32 R100, RZ, RZ, c[0x0][0x1a4] ;  /* 0x00006900ff649624 */ /* 0x000fe200078e00ff */
        /* <DEDUP_REMOVED lines=8> */
[-C--:B------:R-:W-:Y:S01]  /*ae10*/  @!P1 LEA.HI.X R198, R189, R201.reuse, R198, 0x6, P2 ;  /* 0x000000c9bdc69211 */ /* 0x080fe200010f34c6 */
[--C-:B------:R-:W-:Y:S01]  /*ae20*/  @!P1 IMAD.MOV.U32 R213, RZ, RZ, R201.reuse ;  /* 0x000000ffffd59224 */ /* 0x100fe200078e00c9 */
[-C--:B------:R-:W-:Y:S01]  /*ae30*/  @!P1 LEA R210, P2, R197, R194.reuse, 0x1 ;  /* 0x000000c2c5d29211 */ /* 0x080fe200078408ff */
[----:B------:R-:W-:Y:S01]  /*ae40*/  @!PT LDS RZ, [RZ] ;  /* 0x00000000fffff984 */ /* 0x000fe20000000800 */
[----:B------:R-:W-:Y:S01]  /*ae50*/  @!PT LDS RZ, [RZ] ;  /* 0x00000000fffff984 */ /* 0x000fe20000000800 */
[----:B------:R-:W-:Y:S01]  /*ae60*/  @!PT LDS RZ, [RZ] ;  /* 0x00000000fffff984 */ /* 0x000fe20000000800 */
[----:B------:R1:W-:Y:S01]  /*ae70*/  @!P1 LDGSTS.E.BYPASS.LTC128B.128 [R177+0x7800], [R216.64] ;  /* 0x07800000d8b19fae */ /* 0x0003e2000b901d46 */
[----:B------:R-:W-:Y:S01]  /*ae80*/  @!P1 MOV R209, R201 ;  /* 0x000000c900d19202 */ /* 0x000fe20000000f00 */
[----:B------:R-:W-:Y:S01]  /*ae90*/  @!P1 IMAD.WIDE.U32 R200, R189, 0x50, R200 ;  /* 0x00000050bdc89825 */ /* 0x000fe200078e00c8 */
[-C--:B------:R-:W-:Y:S01]  /*aea0*/  @!P1 LEA.HI.X R211, R197, R195.reuse, R198, 0x1, P2 ;  /* 0x000000c3c5d39211 */ /* 0x080fe200010f0cc6 */
[----:B------:R-:W-:Y:S01]  /*aeb0*/  @P1 STS.128 [R177+0x8000], RZ ;  /* 0x008000ffb1001388 */ /* 0x000fe20000000c00 */
[----:B------:R-:W-:Y:S01]  /*aec0*/  @!P1 MOV R2, c[0x0][0x1a4] ;  /* 0x0000690000029a02 */ /* 0x000fe20000000f00 */
[----:B------:R-:W-:Y:S01]  /*aed0*/  @!P1 IMAD R100, R100, 0x50, RZ ;  /* 0x0000005064649824 */ /* 0x000fe200078e02ff */
[-C--:B------:R-:W-:Y:S01]  /*aee0*/  @!P1 LEA R214, P4, R200, R194.reuse, 0x1 ;  /* 0x000000c2c8d69211 */ /* 0x080fe200078808ff */
[----:B------:R-:W-:Y:S01]  /*aef0*/  @!PT LDS RZ, [RZ] ;  /* 0x00000000fffff984 */ /* 0x000fe20000000800 */
[----:B------:R-:W-:Y:S01]  /*af00*/  @!PT LDS RZ, [RZ] ;  /* 0x00000000fffff984 */ /* 0x000fe20000000800 */
[----:B------:R-:W-:Y:S01]  /*af10*/  @!PT LDS RZ, [RZ] ;  /* 0x00000000fffff984 */ /* 0x000fe20000000800 */
[----:B------:R1:W-:Y:S01]  /*af20*/  @!P1 LDGSTS.E.BYPASS.LTC128B.128 [R177+0x8000], [R210.64] ;  /* 0x08000000d2b19fae */ /* 0x0003e2000b901d46 */
[C---:B------:R-:W-:Y:S03]  /*af30*/  @!P1 IMAD.WIDE.U32 R208, R189.reuse, 0x60, R208 ;  /* 0x00000060bdd09825 */ /* 0x040fe600078e00d0 */
[----:B------:R-:W-:Y:S01]  /*af40*/  @P1 STS.128 [R177+0x8800], RZ ;  /* 0x008800ffb1001388 */ /* 0x000fe20000000c00 */
[----:B------:R-:W-:Y:S01]  /*af50*/  @!P1 IMAD.IADD R100, R100, 0x1, R201 ;  /* 0x0000000164649824 */ /* 0x000fe200078e02c9 */
[-C--:B------:R-:W-:Y:S01]  /*af60*/  @!P1 LEA R198, P3, R208, R194.reuse, 0x1 ;  /* 0x000000c2d0c69211 */ /* 0x080fe200078608ff */
[----:B------:R-:W-:Y:S02]  /*af70*/  @!P1 IMAD R2, R2, 0x60, RZ ;  /* 0x0000006002029824 */ /* 0x000fe400078e02ff */
[----:B------:R-:W-:Y:S01]  /*af80*/  @!P1 IMAD.MOV.U32 R0, RZ, RZ, c[0x0][0x1a4] ;  /* 0x00006900ff009624 */ /* 0x000fe200078e00ff */
[-C--:B------:R-:W-:Y:S01]  /*af90*/  @!P1 LEA.HI.X R215, R200, R195.reuse, R100, 0x1, P4 ;  /* 0x000000c3c8d79211 */ /* 0x080fe200020f0c64 */
[----:B------:R-:W-:Y:S02]  /*afa0*/  @!P1 IMAD.IADD R2, R2, 0x1, R209 ;  /* 0x0000000102029824 */ /* 0x000fe400078e02d1 */
[----:B------:R-:W-:Y:S02]  /*afb0*/  @!P1 IMAD.WIDE.U32 R212, R189, 0x70, R212 ;  /* 0x00000070bdd49825 */ /* 0x000fe400078e00d4 */
[----:B------:R-:W-:Y:S01]  /*afc0*/  @!PT LDS RZ, [RZ] ;  /* 0x00000000fffff984 */ /* 0x000fe20000000800 */
[----:B------:R-:W-:Y:S01]  /*afd0*/  @!PT LDS RZ, [RZ] ;  /* 0x00000000fffff984 */ /* 0x000fe20000000800 */
[----:B------:R-:W-:Y:S01]  /*afe0*/  @!PT LDS RZ, [RZ] ;  /* 0x00000000fffff984 */ /* 0x000fe20000000800 */
[----:B------:R1:W-:Y:S01]  /*aff0*/  @!P1 LDGSTS.E.BYPASS.LTC128B.128 [R177+0x8800], [R214.64] ;  /* 0x08800000d6b19fae */ /* 0x0003e2000b901d46 */
[----:B------:R-:W-:Y:S01]  /*b000*/  @!P1 LEA.HI.X R199, R208, R195, R2, 0x1, P3 ;  /* 0x000000c3d0c79211 */ /* 0x000fe200018f0c02 */
[----:B------:R-:W-:Y:S01]  /*b010*/  @!P1 IMAD R0, R0, 0x70, RZ ;  /* 0x0000007000009824 */ /* 0x000fe200078e02ff */
[----:B------:R-:W-:Y:S01]  /*b020*/  @!P1 LEA R194, P2, R212, R194, 0x1 ;  /* 0x000000c2d4c29211 */ /* 0x000fe200078408ff */
[----:B------:R-:W-:Y:S03]  /*b030*/  @P1 STS.128 [R177+0x9000], RZ ;  /* 0x009000ffb1001388 */ /* 0x000fe60000000c00 */
[----:B------:R-:W-:Y:S01]  /*b040*/  @!P1 IADD3 R0, R0, R213, RZ ;  /* 0x000000d500009210 */ /* 0x000fe20007ffe0ff */
[----:B------:R-:W-:Y:S01]  /*b050*/  @!PT LDS RZ, [RZ] ;  /* 0x00000000fffff984 */ /* 0x000fe20000000800 */
[----:B------:R-:W-:Y:S01]  /*b060*/  @!PT LDS RZ, [RZ] ;  /* 0x00000000fffff984 */ /* 0x000fe20000000800 */
[----:B------:R-:W-:Y:S01]  /*b070*/  @!PT LDS RZ, [RZ] ;  /* 0x00000000fffff984 */ /* 0x000fe20000000800 */
[----:B------:R1:W-:Y:S03]  /*b080*/  @!P1 LDGSTS.E.BYPASS.LTC128B.128 [R177+0x9000], [R198.64] ;  /* 0x09000000c6b19fae */ /* 0x0003e6000b901d46 */
[----:B------:R-:W-:Y:S01]  /*b090*/  @!P1 LEA.HI.X R195, R212, R195, R0, 0x1, P2 ;  /* 0x000000c3d4c39211 */ /* 0x000fe200010f0c00 */
[----:B------:R-:W-:Y:S01]  /*b0a0*/  @P1 STS.128 [R177+0x9800], RZ ;  /* 0x009800ffb1001388 */ /* 0x000fe20000000c00 */
[----:B------:R-:W-:Y:S03]  /*b0b0*/  ISETP.GE.AND P2, PT, R176, 0x2, PT ;  /* 0x00000002b000780c */ /* 0x000fe60003f46270 */
[----:B------:R-:W-:Y:S01]  /*b0c0*/  @!PT LDS RZ, [RZ] ;  /* 0x00000000fffff984 */ /* 0x000fe20000000800 */
[----:B------:R-:W-:Y:S01]  /*b0d0*/  @!PT LDS RZ, [RZ] ;  /* 0x00000000fffff984 */ /* 0x000fe20000000800 */
[----:B------:R-:W-:Y:S01]  /*b0e0*/  @!PT LDS RZ, [RZ] ;  /* 0x00000000fffff984 */ /* 0x000fe20000000800 */
[----:B------:R2:W-:Y:S04]  /*b0f0*/  @!P1 LDGSTS.E.BYPASS.LTC128B.128 [R177+0x9800], [R194.64] ;  /* 0x09800000c2b19fae */ /* 0x0005e8000b901d46 */
[----:B------:R-:W-:Y:S04]  /*b100*/  LDSM.16.M88.4 R104, [R170] ;  /* 0x00000000aa68783b */ /* 0x000fe80000000200 */
[----:B------:R-:W3:Y:S04]  /*b110*/  LDSM.16.M88.4 R108, [R169+0x2000] ;  /* 0x00200000a96c783b */ /* 0x000ee80000000200 */
[----:B------:R-:W4:Y:S04]  /*b120*/  LDSM.16.M88.4 R112, [R169+0x2800] ;  /* 0x00280000a970783b */ /* 0x000f280000000200 */
[----:B------:R-:W5:Y:S04]  /*b130*/  LDSM.16.M88.4 R116, [R169+0x3000] ;  /* 0x00300000a974783b */ /* 0x000f680000000200 */
[----:B------:R-:W0:Y:S04]  /*b140*/  LDGDEPBAR ;  /* 0x00000000000079af */ /* 0x000e280000000000 */
[----:B------:R-:W1:Y:S01]  /*b150*/  LDSM.16.M88.4 R120, [R169+0x3800] ;  /* 0x00380000a978783b */ /* 0x000e620000000200 */
[----:B--2---:R-:W-:Y:S03]  /*b160*/  IMAD.MOV.U32 R194, RZ, RZ, R102 ;  /* 0x000000ffffc27224 */ /* 0x004fe600078e0066 */
[----:B------:R-:W2:Y:S01]  /*b170*/  LDSM.16.M88.4 R124, [R169+0x4000] ;  /* 0x00400000a97c783b */ /* 0x000ea20000000200 */
[----:B------:R-:W-:Y:S03]  /*b180*/  IMAD.MOV.U32 R195, RZ, RZ, R103 ;  /* 0x000000ffffc37224 */ /* 0x000fe600078e0067 */
[----:B------:R-:W1:Y:S04]  /*b190*/  LDSM.16.M88.4 R128, [R169+0x4800] ;  /* 0x00480000a980783b */ /* 0x000e680000000200 */
[----:B------:R-:W1:Y:S04]  /*b1a0*/  LDSM.16.M88.4 R132, [R169+0x5000] ;  /* 0x00500000a984783b */ /* 0x000e680000000200 */
[----:B------:R-:W1:Y:S04]  /*b1b0*/  LDSM.16.M88.4 R136, [R169+0x5800] ;  /* 0x00580000a988783b */ /* 0x000e680000000200 */
[----:B------:R-:W-:Y:S01]  /*b1c0*/  LDSM.16.M88.4 R140, [R168] ;  /* 0x00000000a88c783b */ /* 0x000fe20000000200 */
[C---:B---3--:R-:W-:Y:S03]  /*b1d0*/  HMMA.16816.F32.BF16 R4, R104.reuse, R108, RZ ;  /* 0x0000006c6804723c */ /* 0x048fe600000418ff */
[----:B------:R-:W3:Y:S04]  /*b1e0*/  LDSM.16.M88.4 R144, [R163+0x2000] ;  /* 0x00200000a390783b */ /* 0x000ee80000000200 */
[----:B------:R-:W1:Y:S01]  /*b1f0*/  LDSM.16.M88.4 R148, [R163+0x2800] ;  /* 0x00280000a394783b */ /* 0x000e620000000200 */
[C---:B------:R-:W-:Y:S03]  /*b200*/  HMMA.16816.F32.BF16 R8, R104.reuse, R110, RZ ;  /* 0x0000006e6808723c */ /* 0x040fe600000418ff */
[----:B------:R-:W-:Y:S05]  /*b210*/  LDSM.16.M88.4 R108, [R163+0x3800] ;  /* 0x00380000a36c783b */ /* 0x000fea0000000200 */
[C---:B----4-:R-:W-:Y:S08]  /*b220*/  HMMA.16816.F32.BF16 R12, R104.reuse, R112, RZ ;  /* 0x00000070680c723c */ /* 0x050ff000000418ff */
[C---:B------:R-:W-:Y:S01]  /*b230*/  HMMA.16816.F32.BF16 R16, R104.reuse, R114, RZ ;  /* 0x000000726810723c */ /* 0x040fe200000418ff */
[----:B------:R-:W-:Y:S07]  /*b240*/  LDSM.16.M88.4 R112, [R163+0x4000] ;  /* 0x00400000a370783b */ /* 0x000fee0000000200 */
[C---:B-----5:R-:W-:Y:S08]  /*b250*/  HMMA.16816.F32.BF16 R20, R104.reuse, R116, RZ ;  /* 0x000000746814723c */ /* 0x060ff000000418ff */
[C---:B------:R-:W-:Y:S01]  /*b260*/  HMMA.16816.F32.BF16 R24, R104.reuse, R118, RZ ;  /* 0x000000766818723c */ /* 0x040fe200000418ff */
[----:B------:R-:W-:Y:S07]  /*b270*/  LDSM.16.M88.4 R116, [R163+0x5000] ;  /* 0x00500000a374783b */ /* 0x000fee0000000200 */
[C---:B-1----:R-:W-:Y:S08]  /*b280*/  HMMA.16816.F32.BF16 R28, R104.reuse, R120, RZ ;  /* 0x00000078681c723c */ /* 0x042ff000000418ff */
[C---:B------:R-:W-:Y:S01]  /*b290*/  HMMA.16816.F32.BF16 R32, R104.reuse, R122, RZ ;  /* 0x0000007a6820723c */ /* 0x040fe200000418ff */
[----:B------:R-:W-:Y:S07]  /*b2a0*/  LDSM.16.M88.4 R120, [R157] ;  /* 0x000000009d78783b */ /* 0x000fee0000000200 */
[C---:B--2---:R-:W-:Y:S08]  /*b2b0*/  HMMA.16816.F32.BF16 R36, R104.reuse, R124, RZ ;  /* 0x0000007c6824723c */ /* 0x044ff000000418ff */
        /* <DEDUP_REMOVED lines=8> */
[C---:B---3--:R-:W-:Y:S08]  /*b340*/  HMMA.16816.F32.BF16 R4, R140.reuse, R144, R4 ;  /* 0x000000908c04723c */ /* 0x048ff00000041804 */
[C---:B------:R-:W-:Y:S08]  /*b350*/  HMMA.16816.F32.BF16 R8, R140.reuse, R146, R8 ;  /* 0x000000928c08723c */ /* 0x040ff00000041808 */
[C---:B------:R-:W-:Y:S08]  /*b360*/  HMMA.16816.F32.BF16 R12, R140.reuse, R148, R12 ;  /* 0x000000948c0c723c */ /* 0x040ff0000004180c */
[C---:B------:R-:W-:Y:S08]  /*b370*/  HMMA.16816.F32.BF16 R16, R140.reuse, R150, R16 ;  /* 0x000000968c10723c */ /* 0x040ff00000041810 */
[C---:B-1----:R-:W-:Y:S08]  /*b380*/  HMMA.16816.F32.BF16 R20, R140.reuse, R104, R20 ;  /* 0x000000688c14723c */ /* 0x042ff00000041814 */
[C---:B------:R-:W-:Y:S01]  /*b390*/  HMMA.16816.F32.BF16 R24, R140.reuse, R106, R24 ;  /* 0x0000006a8c18723c */ /* 0x040fe20000041818 */
[----:B------:R-:W1:Y:S07]  /*b3a0*/  LDSM.16.M88.4 R104, [R163+0x4800] ;  /* 0x00480000a368783b */ /* 0x000e6e0000000200 */
[C---:B------:R-:W-:Y:S08]  /*b3b0*/  HMMA.16816.F32.BF16 R28, R140.reuse, R108, R28 ;  /* 0x0000006c8c1c723c */ /* 0x040ff0000004181c */
[C---:B------:R-:W-:Y:S01]  /*b3c0*/  HMMA.16816.F32.BF16 R32, R140.reuse, R110, R32 ;  /* 0x0000006e8c20723c */ /* 0x040fe20000041820 */
[----:B------:R-:W2:Y:S07]  /*b3d0*/  LDSM.16.M88.4 R108, [R163+0x5800] ;  /* 0x00580000a36c783b */ /* 0x000eae0000000200 */
        /* <DEDUP_REMOVED lines=11> */
[----:B------:R-:W2:Y:S07]  /*b490*/  LDSM.16.M88.4 R108, [R158] ;  /* 0x000000009e6c783b */ /* 0x000eae0000000200 */
[C---:B-1----:R-:W-:Y:S08]  /*b4a0*/  HMMA.16816.F32.BF16 R4, R104.reuse, R112, R4 ;  /* 0x000000706804723c */ /* 0x042ff00000041804 */
[C---:B------:R-:W-:Y:S01]  /*b4b0*/  HMMA.16816.F32.BF16 R8, R104.reuse, R114, R8 ;  /* 0x000000726808723c */ /* 0x040fe20000041808 */
[----:B------:R-:W1:Y:S07]  /*b4c0*/  LDSM.16.M88.4 R112, [R156] ;  /* 0x000000009c70783b */ /* 0x000e6e0000000200 */
[C---:B---3--:R-:W-:Y:S08]  /*b4d0*/  HMMA.16816.F32.BF16 R12, R104.reuse, R116, R12 ;  /* 0x00000074680c723c */ /* 0x048ff0000004180c */
[C---:B------:R-:W-:Y:S01]  /*b4e0*/  HMMA.16816.F32.BF16 R16, R104.reuse, R118, R16 ;  /* 0x000000766810723c */ /* 0x040fe20000041810 */
[----:B------:R-:W-:Y:S07]  /*b4f0*/  LDSM.16.M88.4 R116, [R154] ;  /* 0x000000009a74783b */ /* 0x000fee0000000200 */
[C---:B--2---:R-:W-:Y:S08]  /*b500*/  HMMA.16816.F32.BF16 R20, R104.reuse, R108, R20 ;  /* 0x0000006c6814723c */ /* 0x044ff00000041814 */
[C---:B------:R-:W-:Y:S01]  /*b510*/  HMMA.16816.F32.BF16 R24, R104.reuse, R110, R24 ;  /* 0x0000006e6818723c */ /* 0x040fe20000041818 */
[----:B------:R-:W2:Y:S07]  /*b520*/  LDSM.16.M88.4 R108, [R155] ;  /* 0x000000009b6c783b */ /* 0x000eae0000000200 */
[C---:B------:R-:W-:Y:S08]  /*b530*/  HMMA.16816.F32.BF16 R28, R104.reuse, R120, R28 ;  /* 0x00000078681c723c */ /* 0x040ff0000004181c */
[C---:B------:R-:W-:Y:S01]  /*b540*/  HMMA.16816.F32.BF16 R32, R104.reuse, R122, R32 ;  /* 0x0000007a6820723c */ /* 0x040fe20000041820 */
[----:B------:R-:W3:Y:S07]  /*b550*/  LDSM.16.M88.4 R120, [R153] ;  /* 0x000000009978783b */ /* 0x000eee0000000200 */
        /* <DEDUP_REMOVED lines=9> */
[C---:B---3--:R-:W-:Y:S08]  /*b5f0*/  HMMA.16816.F32.BF16 R60, R104.reuse, R120, R60 ;  /* 0x00000078683c723c */ /* 0x048ff0000004183c */
[----:B------:R-:W-:Y:S01]  /*b600*/  HMMA.16816.F32.BF16 R64, R104, R122, R64 ;  /* 0x0000007a6840723c */ /* 0x000fe20000041840 */
[----:B------:R-:W3:Y:S04]  /*b610*/  LDSM.16.M88.4 R104, [R152+0x1000] ;  /* 0x001000009868783b */ /* 0x000ee80000000200 */
[----:B------:R-:W-:Y:S03]  /*b620*/  LDSM.16.M88.4 R120, [R152+0x2000] ;  /* 0x002000009878783b */ /* 0x000fe60000000200 */
[C---:B-1----:R-:W-:Y:S08]  /*b630*/  HMMA.16816.F32.BF16 R4, R108.reuse, R112, R4 ;  /* 0x000000706c04723c */ /* 0x042ff00000041804 */
[C---:B------:R-:W-:Y:S01]  /*b640*/  HMMA.16816.F32.BF16 R8, R108.reuse, R114, R8 ;  /* 0x000000726c08723c */ /* 0x040fe20000041808 */
[----:B------:R-:W1:Y:S07]  /*b650*/  LDSM.16.M88.4 R112, [R152+0x1800] ;  /* 0x001800009870783b */ /* 0x000e6e0000000200 */
[C---:B--2---:R-:W-:Y:S08]  /*b660*/  HMMA.16816.F32.BF16 R12, R108.reuse, R116, R12 ;  /* 0x000000746c0c723c */ /* 0x044ff0000004180c */
[C---:B------:R-:W-:Y:S01]  /*b670*/  HMMA.16816.F32.BF16 R16, R108.reuse, R118, R16 ;  /* 0x000000766c10723c */ /* 0x040fe20000041810 */
[----:B------:R-:W-:Y:S07]  /*b680*/  LDSM.16.M88.4 R116, [R152+0x3800] ;  /* 0x003800009874783b */ /* 0x000fee0000000200 */
[C---:B---3--:R-:W-:Y:S08]  /*b690*/  HMMA.16816.F32.BF16 R20, R108.reuse, R104, R20 ;  /* 0x000000686c14723c */ /* 0x048ff00000041814 */
[C---:B------:R-:W-:Y:S01]  /*b6a0*/  HMMA.16816.F32.BF16 R24, R108.reuse, R106, R24 ;  /* 0x0000006a6c18723c */ /* 0x040fe20000041818 */
[----:B------:R-:W2:Y:S07]  /*b6b0*/  LDSM.16.M88.4 R104, [R152+0x2800] ;  /* 0x002800009868783b */ /* 0x000eae0000000200 */
[C---:B-1----:R-:W-:Y:S08]  /*b6c0*/  HMMA.16816.F32.BF16 R28, R108.reuse, R112, R28 ;  /* 0x000000706c1c723c */ /* 0x042ff0000004181c */
[C---:B------:R-:W-:Y:S01]  /*b6d0*/  HMMA.16816.F32.BF16 R32, R108.reuse, R114, R32 ;  /* 0x000000726c20723c */ /* 0x040fe20000041820 */
[----:B------:R-:W1:Y:S01]  /*b6e0*/  LDSM.16.M88.4 R112, [R152+0x3000] ;  /* 0x003000009870783b */ /* 0x000e620000000200 */
[----:B------:R-:W-:Y:S04]  /*b6f0*/  DEPBAR.LE SB0, 0x0 ;  /* 0x000080000000791a */ /* 0x000fe80000000000 */
[----:B------:R-:W-:Y:S02]  /*b700*/  BAR.SYNC.DEFER_BLOCKING 0x0 ;  /* 0x0000000000007b1d */ /* 0x000fe40000010000 */
[C---:B------:R-:W-:Y:S08]  /*b710*/  HMMA.16816.F32.BF16 R36, R108.reuse, R120, R36 ;  /* 0x000000786c24723c */ /* 0x040ff00000041824 */
[C---:B------:R-:W-:Y:S08]  /*b720*/  HMMA.16816.F32.BF16 R40, R108.reuse, R122, R40 ;  /* 0x0000007a6c28723c */ /* 0x040ff00000041828 */
[C---:B--2---:R-:W-:Y:S08]  /*b730*/  HMMA.16816.F32.BF16 R44, R108.reuse, R104, R44 ;  /* 0x000000686c2c723c */ /* 0x044ff0000004182c */
[C---:B------:R-:W-:Y:S08]  /*b740*/  HMMA.16816.F32.BF16 R48, R108.reuse, R106, R48 ;  /* 0x0000006a6c30723c */ /* 0x040ff00000041830 */
[C---:B-1----:R-:W-:Y:S08]  /*b750*/  HMMA.16816.F32.BF16 R52, R108.reuse, R112, R52 ;  /* 0x000000706c34723c */ /* 0x042ff00000041834 */
[C---:B------:R-:W-:Y:S08]  /*b760*/  HMMA.16816.F32.BF16 R56, R108.reuse, R114, R56 ;  /* 0x000000726c38723c */ /* 0x040ff00000041838 */
[C---:B------:R-:W-:Y:S08]  /*b770*/  HMMA.16816.F32.BF16 R60, R108.reuse, R116, R60 ;  /* 0x000000746c3c723c */ /* 0x040ff0000004183c */
[----:B------:R-:W-:Y:S01]  /*b780*/  HMMA.16816.F32.BF16 R64, R108, R118, R64 ;  /* 0x000000766c40723c */ /* 0x000fe20000041840 */
[----:B------:R-:W-:-:S07]  /*b790*/  @!P2 BRA `(.L_x_5339) ;  /* 0x000009700000a947 */ /* 0x000fce0003800000 */
[----:B------:R-:W-:Y:S05]  /*b7a0*/  IMAD.MOV.U32 R103, RZ, RZ, c[0x0][0x198] ;  /* 0x00006600ff677624 */ /* 0x000fea00078e00ff */
[----:B------:R-:W-:Y:S04]  /*b7b0*/  LEA R104, -R103, RZ, 0x7 ;  /* 0x000000ff67687211 */ /* 0x000fe800078e39ff */
[----:B------:R-:W-:Y:S01]  /*b7c0*/  SHF.R.S32.HI R105, RZ, 0x1f, R104 ;  /* 0x0000001fff697819 */ /* 0x000fe20000011468 */
[----:B------:R-:W-:-:S06]  /*b7d0*/  @!P0 BRA `(.L_x_5340) ;  /* 0x000003c000008947 */ /* 0x000fcc0003800000 */
[----:B------:R-:W-:Y:S01]  /*b7e0*/  IMAD.SHL.U32 R108, R176, 0x80, RZ ;  /* 0x00000080b06c7824 */ /* 0x000fe200078e00ff */
[----:B------:R-:W-:Y:S04]  /*b7f0*/  IABS R0, c[0x0][0x2d0] ;  /* 0x0000b40000007a13 */ /* 0x000fe80000000000 */
[----:B------:R-:W1:Y:S01]  /*b800*/  I2F.RP R102, R0 ;  /* 0x0000000000667306 */ /* 0x000e620000209400 */
[C---:B------:R-:W-:Y:S02]  /*b810*/  IADD3 R104, R108.reuse, -0x100, RZ ;  /* 0xffffff006c687810 */ /* 0x040fe40007ffe0ff */
[----:B------:R-:W-:Y:S04]  /*b820*/  IADD3 R108, R108, -0x80, RZ ;  /* 0xffffff806c6c7810 */ /* 0x000fe80007ffe0ff */
[----:B------:R-:W-:Y:S02]  /*b830*/  IABS R100, R108 ;  /* 0x0000006c00647213 */ /* 0x000fe40000000000 */
[----:B------:R-:W-:Y:S01]  /*b840*/  LOP3.LUT R108, R108, c[0x0][0x2d0], RZ, 0x3c, !PT ;  /* 0x0000b4006c6c7a12 */ /* 0x000fe200078e3cff */
[----:B-1----:R-:W1:Y:S02]  /*b850*/  MUFU.RCP R2, R102 ;  /* 0x0000006600027308 */ /* 0x002e640000001000 */
[----:B-1----:R-:W-:Y:S02]  /*b860*/  IADD3 R106, R2, 0xffffffe, RZ ;  /* 0x0ffffffe026a7810 */ /* 0x002fe40007ffe0ff */
[----:B------:R-:W-:Y:S06]  /*b870*/  IABS R2, R104 ;  /* 0x0000006800027213 */ /* 0x000fec0000000000 */
[----:B------:R-:W1:Y:S01]  /*b880*/  F2I.FTZ.U32.TRUNC.NTZ R107, R106 ;  /* 0x0000006a006b7305 */ /* 0x000e62000021f000 */
[----:B------:R-:W-:Y:S04]  /*b890*/  LOP3.LUT R104, R104, c[0x0][0x2d0], RZ, 0x3c, !PT ;  /* 0x0000b40068687a12 */ /* 0x000fe800078e3cff */
        /* <DEDUP_REMOVED lines=9> */
[C---:B------:R-:W-:Y:S01]  /*b930*/  IMAD R2, R0.reuse, R105, R2 ;  /* 0x0000006900027224 */ /* 0x040fe200078e0202 */
[----:B------:R-:W-:Y:S01]  /*b940*/  LOP3.LUT R105, RZ, c[0x0][0x2d0], RZ, 0x33, !PT ;  /* 0x0000b400ff697a12 */ /* 0x000fe200078e33ff */
[C---:B------:R-:W-:Y:S03]  /*b950*/  IMAD R100, R0.reuse, R107, R100 ;  /* 0x0000006b00647224 */ /* 0x040fe600078e0264 */
[C---:B------:R-:W-:Y:S02]  /*b960*/  ISETP.GT.U32.AND P3, PT, R0.reuse, R2, PT ;  /* 0x000000020000720c */ /* 0x040fe40003f64070 */
[----:B------:R-:W-:Y:S11]  /*b970*/  ISETP.GT.U32.AND P4, PT, R0, R100, PT ;  /* 0x000000640000720c */ /* 0x000ff60003f84070 */
[--C-:B------:R-:W-:Y:S01]  /*b980*/  @!P3 IMAD.IADD R2, R2, 0x1, -R0.reuse ;  /* 0x000000010202b824 */ /* 0x100fe200078e0a00 */
[----:B------:R-:W-:Y:S01]  /*b990*/  @!P3 IADD3 R102, R102, 0x1, RZ ;  /* 0x000000016666b810 */ /* 0x000fe20007ffe0ff */
[----:B------:R-:W-:Y:S01]  /*b9a0*/  @!P4 IMAD.IADD R100, R100, 0x1, -R0 ;  /* 0x000000016464c824 */ /* 0x000fe200078e0a00 */
[----:B------:R-:W-:Y:S02]  /*b9b0*/  ISETP.GE.AND P3, PT, R108, RZ, PT ;  /* 0x000000ff6c00720c */ /* 0x000fe40003f66270 */
[-C--:B------:R-:W-:Y:S02]  /*b9c0*/  ISETP.GE.U32.AND P5, PT, R2, R0.reuse, PT ;  /* 0x000000000200720c */ /* 0x080fe40003fa6070 */
[----:B------:R-:W-:Y:S02]  /*b9d0*/  ISETP.GE.U32.AND P6, PT, R100, R0, PT ;  /* 0x000000006400720c */ /* 0x000fe40003fc6070 */
[----:B------:R-:W-:Y:S02]  /*b9e0*/  @!P4 IADD3 R106, R106, 0x1, RZ ;  /* 0x000000016a6ac810 */ /* 0x000fe40007ffe0ff */
[----:B------:R-:W-:Y:S07]  /*b9f0*/  ISETP.NE.AND P4, PT, RZ, c[0x0][0x2d0], PT ;  /* 0x0000b400ff007a0c */ /* 0x000fee0003f85270 */
        /* <DEDUP_REMOVED lines=26> */
.L_x_5340:
[----:B------:R1:W-:Y:S01]  /*bba0*/  @P1 STS.128 [R177+0x2000], RZ ;  /* 0x002000ffb1001388 */ /* 0x0003e20000000c00 */
[----:B------:R-:W-:Y:S01]  /*bbb0*/  @!P1 IADD3 R107, P2, R173, R104, RZ ;  /* 0x00000068ad6b9210 */ /* 0x000fe20007f5e0ff */
[----:B------:R-:W-:Y:S02]  /*bbc0*/  @!P1 IMAD.MOV.U32 R116, RZ, RZ, R104 ;  /* 0x000000ffff749224 */ /* 0x000fe400078e0068 */
[--C-:B------:R-:W-:Y:S01]  /*bbd0*/  @!P1 IMAD.MOV.U32 R117, RZ, RZ, R105.reuse ;  /* 0x000000ffff759224 */ /* 0x100fe200078e0069 */
[CC--:B------:R-:W-:Y:S01]  /*bbe0*/  @!P1 LEA R112, P4, R107.reuse, R190.reuse, 0x1 ;  /* 0x000000be6b709211 */ /* 0x0c0fe200078808ff */
[--C-:B------:R-:W-:Y:S02]  /*bbf0*/  @!P1 IMAD.X R100, R172, 0x1, R105.reuse, P2 ;  /* 0x00000001ac649824 */ /* 0x100fe400010e0669 */
[----:B------:R-:W-:Y:S02]  /*bc00*/  @!P1 IMAD.MOV.U32 R0, RZ, RZ, c[0x0][0x19c] ;  /* 0x00006700ff009624 */ /* 0x000fe400078e00ff */
[----:B------:R-:W-:Y:S01]  /*bc10*/  @!P1 IMAD.MOV.U32 R2, RZ, RZ, c[0x0][0x19c] ;  /* 0x00006700ff029624 */ /* 0x000fe200078e00ff */
[-C--:B------:R-:W-:Y:S01]  /*bc20*/  @!P1 LEA.HI.X R113, R107, R191.reuse, R100, 0x1, P4 ;  /* 0x000000bf6b719211 */ /* 0x080fe200020f0c64 */
[C---:B------:R-:W-:Y:S01]  /*bc30*/  @!P1 IMAD.WIDE.U32 R118, R103.reuse, 0x30, R104 ;  /* 0x0000003067769825 */ /* 0x040fe200078e0068 */
[CC--:B------:R-:W-:Y:S03]  /*bc40*/  LEA R114, P4, R104.reuse, R190.reuse, 0x1 ;  /* 0x000000be68727211 */ /* 0x0c0fe600078808ff */
[C---:B------:R-:W-:Y:S01]  /*bc50*/  @!P1 IMAD.WIDE.U32 R116, R103.reuse, 0x50, R116 ;  /* 0x0000005067749825 */ /* 0x040fe200078e0074 */
[----:B------:R-:W-:Y:S02]  /*bc60*/  LEA.HI.X R115, R104, R191, R105, 0x1, P4 ;  /* 0x000000bf68737211 */ /* 0x000fe400020f0c69 */
[-C--:B------:R-:W-:Y:S01]  /*bc70*/  @!P1 LEA R110, P3, R118, R190.reuse, 0x1 ;  /* 0x000000be766e9211 */ /* 0x080fe200078608ff */
[----:B------:R-:W-:Y:S01]  /*bc80*/  @!P1 IMAD R0, R0, 0x30, RZ ;  /* 0x0000003000009824 */ /* 0x000fe200078e02ff */
[----:B------:R-:W-:Y:S01]  /*bc90*/  @!P1 LEA R108, P2, R116, R190, 0x1 ;  /* 0x000000be746c9211 */ /* 0x000fe200078408ff */
[----:B------:R-:W-:Y:S01]  /*bca0*/  @!PT LDS RZ, [RZ] ;  /* 0x00000000fffff984 */ /* 0x000fe20000000800 */
[----:B------:R-:W-:Y:S01]  /*bcb0*/  @!PT LDS RZ, [RZ] ;  /* 0x00000000fffff984 */ /* 0x000fe20000000800 */
[----:B------:R-:W-:Y:S01]  /*bcc0*/  @!PT LDS RZ, [RZ] ;  /* 0x00000000fffff984 */ /* 0x000fe20000000800 */
[----:B------:R1:W-:Y:S01]  /*bcd0*/  @!P1 LDGSTS.E.BYPASS.LTC128B.128 [R177+0x2000], [R114.64] ;  /* 0x0200000072b19fae */ /* 0x0003e2000b901d46 */
[----:B------:R-:W-:Y:S02]  /*bce0*/  @!P1 IMAD R2, R2, 0x50, RZ ;  /* 0x0000005002029824 */ /* 0x000fe400078e02ff */
[----:B------:R-:W-:Y:S01]  /*bcf0*/  @!P1 IADD3 R0, R0, R119, RZ ;  /* 0x0000007700009210 */ /* 0x000fe20007ffe0ff */
[----:B------:R1:W-:Y:S01]  /*bd00*/  @P1 STS.128 [R177+0x2800], RZ ;  /* 0x002800ffb1001388 */ /* 0x0003e20000000c00 */
[----:B------:R-:W-:Y:S01]  /*bd10*/  @!P1 IMAD.IADD R2, R2, 0x1, R117 ;  /* 0x0000000102029824 */ /* 0x000fe200078e0275 */
[----:B------:R-:W-:Y:S01]  /*bd20*/  @!P1 MOV R119, R105 ;  /* 0x0000006900779202 */ /* 0x000fe20000000f00 */
[----:B------:R-:W-:Y:S01]  /*bd30*/  @!P1 IMAD.MOV.U32 R106, RZ, RZ, c[0x0][0x19c] ;  /* 0x00006700ff6a9624 */ /* 0x000fe200078e00ff */
[----:B------:R-:W-:Y:S01]  /*bd40*/  @!PT LDS RZ, [RZ] ;  /* 0x00000000fffff984 */ /* 0x000fe20000000800 */
[----:B------:R-:W-:Y:S01]  /*bd50*/  @!PT LDS RZ, [RZ] ;  /* 0x00000000fffff984 */ /* 0x000fe20000000800 */
[----:B------:R-:W-:Y:S01]  /*bd60*/  @!PT LDS RZ, [RZ] ;  /* 0x00000000fffff984 */ /* 0x000fe20000000800 */
[----:B------:R1:W-:Y:S01]  /*bd70*/  @!P1 LDGSTS.E.BYPASS.LTC128B.128 [R177+0x2800], [R112.64] ;  /* 0x0280000070b19fae */ /* 0x0003e2000b901d46 */
[-C--:B------:R-:W-:Y:S01]  /*bd80*/  @!P1 LEA.HI.X R111, R118, R191.reuse, R0, 0x1, P3 ;  /* 0x000000bf766f9211 */ /* 0x080fe200018f0c00 */
[----:B------:R-:W-:Y:S01]  /*bd90*/  @!P1 IMAD.MOV.U32 R0, RZ, RZ, c[0x0][0x19c] ;  /* 0x00006700ff009624 */ /* 0x000fe200078e00ff */
[----:B------:R-:W-:Y:S01]  /*bda0*/  @!P1 LEA.HI.X R109, R116, R191, R2, 0x1, P2 ;  /* 0x000000bf746d9211 */ /* 0x000fe200010f0c02 */
[----:B------:R1:W-:Y:S01]  /*bdb0*/  @P1 STS.128 [R177+0x3000], RZ ;  /* 0x003000ffb1001388 */ /* 0x0003e20000000c00 */
[----:B------:R-:W-:Y:S01]  /*bdc0*/  @!P1 IMAD.MOV.U32 R2, RZ, RZ, c[0x0][0x19c] ;  /* 0x00006700ff029624 */ /* 0x000fe200078e00ff */
[CC--:B------:R-:W-:Y:S01]  /*bdd0*/  @!P1 LEA R100, P3, R103.reuse, R104.reuse, 0x5 ;  /* 0x0000006867649211 */ /* 0x0c0fe200078628ff */
[----:B------:R-:W-:Y:S01]  /*bde0*/  @!P1 IMAD.MOV.U32 R118, RZ, RZ, R104 ;  /* 0x000000ffff769224 */ /* 0x000fe200078e0068 */
[C---:B------:R-:W-:Y:S01]  /*bdf0*/  @!P1 LEA R102, P2, R103.reuse, R104, 0x6 ;  /* 0x0000006867669211 */ /* 0x040fe200078430ff */
[----:B------:R-:W-:Y:S01]  /*be00*/  @!P1 IMAD R107, R106, 0x60, RZ ;  /* 0x000000606a6b9824 */ /* 0x000fe200078e02ff */
[CC--:B------:R-:W-:Y:S01]  /*be10*/  @!P1 LEA.HI.X R2, R103.reuse, R105.reuse, R2, 0x5, P3 ;  /* 0x0000006967029211 */ /* 0x0c0fe200018f2c02 */
[C---:B------:R-:W-:Y:S01]  /*be20*/  @!P1 IMAD.WIDE.U32 R118, R103.reuse, 0x70, R118 ;  /* 0x0000007067769825 */ /* 0x040fe200078e0076 */
[C---:B------:R-:W-:Y:S02]  /*be30*/  @!P1 LEA.HI.X R0, R103.reuse, R105, R0, 0x6, P2 ;  /* 0x0000006967009211 */ /* 0x040fe400010f3400 */
[CC--:B------:R-:W-:Y:S01]  /*be40*/  @!P1 LEA R116, P2, R100.reuse, R190.reuse, 0x1 ;  /* 0x000000be64749211 */ /* 0x0c0fe200078408ff */
[----:B------:R-:W-:Y:S03]  /*be50*/  @!P1 IMAD.WIDE.U32 R104, R103, 0x60, R104 ;  /* 0x0000006067689825 */ /* 0x000fe600078e0068 */
[-C--:B------:R-:W-:Y:S01]  /*be60*/  @!P1 LEA.HI.X R117, R100, R191.reuse, R2, 0x1, P2 ;  /* 0x000000bf64759211 */ /* 0x080fe200010f0c02 */
[----:B------:R-:W-:Y:S01]  /*be70*/  @!P1 IMAD.IADD R107, R107, 0x1, R105 ;  /* 0x000000016b6b9824 */ /* 0x000fe200078e0269 */
[CC--:B------:R-:W-:Y:S01]  /*be80*/  @!P1 LEA R120, P2, R102.reuse, R190.reuse, 0x1 ;  /* 0x000000be66789211 */ /* 0x0c0fe200078408ff */
[----:B------:R-:W-:Y:S02]  /*be90*/  @!P1 IMAD.MOV.U32 R103, RZ, RZ, c[0x0][0x19c] ;  /* 0x00006700ff679624 */ /* 0x000fe400078e00ff */
        /* <DEDUP_REMOVED lines=8> */
[----:B------:R-:W-:Y:S01]  /*bf20*/  @!P1 LEA R106, P2, R118, R190, 0x1 ;  /* 0x000000be766a9211 */ /* 0x000fe200078408ff */
[----:B------:R-:W-:Y:S01]  /*bf30*/  IMAD.MOV.U32 R190, RZ, RZ, R114 ;  /* 0x000000ffffbe7224 */ /* 0x000fe200078e0072 */
[----:B------:R-:W-:Y:S01]  /*bf40*/  @!P1 IADD3 R0, R103, R119, RZ ;  /* 0x0000007767009210 */ /* 0x000fe20007ffe0ff */
        /* <DEDUP_REMOVED lines=28> */
.L_x_5339:
[----:B------:R-:W-:Y:S01]  /*c110*/  FMNMX.FTZ R0, R4, R101, !PT ;  /* 0x0000006504007209 */ /* 0x000fe20007810000 */
[----:B-1----:R-:W-:Y:S01]  /*c120*/  LDSM.16.MT88.4 R112, [R161+0x6000] ;  /* 0x00600000a170783b */ /* 0x002fe20000004200 */
        /* <DEDUP_REMOVED lines=71> */
[----:B------:R-:W-:Y:S01]  /*c5a0*/  LDSM.16.MT88.4 R108, [R162+0x6000] ;  /* 0x00600000a26c783b */ /* 0x000fe20000004200 */
[C---:B------:R-:W-:Y:S01]  /*c5b0*/  FSETP.NEU.FTZ.AND P1, PT, R2.reuse, -INF , PT ;  /* 0xff8000000200780b */ /* 0x040fe20003f3d000 */
[C---:B------:R-:W-:Y:S02]  /*c5c0*/  FMUL.FTZ R104, R2.reuse, c[0x0][0x23c] ;  /* 0x00008f0002687a20 */ /* 0x040fe40000410000 */
[----:B------:R-:W-:Y:S02]  /*c5d0*/  FADD.FTZ R100, -R2, R101 ;  /* 0x0000006502647221 */ /* 0x000fe40000010100 */
[----:B------:R-:W-:Y:S01]  /*c5e0*/  FADD.FTZ R101, -R0, R3 ;  /* 0x0000000300657221 */ /* 0x000fe20000010100 */
[----:B------:R-:W-:Y:S01]  /*c5f0*/  FSEL R103, R104, RZ, P1 ;  /* 0x000000ff68677208 */ /* 0x000fe20000800000 */
[C---:B------:R-:W-:Y:S01]  /*c600*/  FMUL.FTZ R104, R0.reuse, c[0x0][0x23c] ;  /* 0x00008f0000687a20 */ /* 0x040fe20000410000 */
[----:B------:R-:W-:Y:S01]  /*c610*/  FSETP.NEU.FTZ.AND P1, PT, R0, -INF , PT ;  /* 0xff8000000000780b */ /* 0x000fe20003f3d000 */
[----:B------:R-:W-:Y:S01]  /*c620*/  FMUL.FTZ R3, R101, c[0x0][0x23c] ;  /* 0x00008f0065037a20 */ /* 0x000fe20000410000 */
[----:B------:R-:W-:Y:S01]  /*c630*/  MOV R101, R2 ;  /* 0x0000000200657202 */ /* 0x000fe20000000f00 */
[--C-:B------:R-:W-:Y:S01]  /*c640*/  FFMA.FTZ R126, R5, c[0x0][0x23c], -R103.reuse ;  /* 0x00008f00057e7a23 */ /* 0x100fe20000010867 */
[----:B------:R-:W-:Y:S01]  /*c650*/  FSEL R5, R104, RZ, P1 ;  /* 0x000000ff68057208 */ /* 0x000fe20000800000 */
[--C-:B------:R-:W-:Y:S01]  /*c660*/  FFMA.FTZ R117, R12, c[0x0][0x23c], -R103.reuse ;  /* 0x00008f000c757a23 */ /* 0x100fe20000010867 */
[----:B------:R-:W1:Y:S01]  /*c670*/  LDSM.16.MT88.4 R104, [R164+0x6000] ;  /* 0x00600000a468783b */ /* 0x000e620000004200 */
[----:B------:R-:W2:Y:S01]  /*c680*/  MUFU.EX2 R3, R3 ;  /* 0x0000000300037308 */ /* 0x000ea20000000800 */
[----:B------:R-:W-:Y:S01]  /*c690*/  FFMA.FTZ R129, R4, c[0x0][0x23c], -R103 ;  /* 0x00008f0004817a23 */ /* 0x000fe20000010867 */
[----:B------:R-:W-:Y:S01]  /*c6a0*/  ISETP.GT.AND P1, PT, R176, 0x1, PT ;  /* 0x00000001b000780c */ /* 0x000fe20003f24270 */
[--C-:B------:R-:W-:Y:S02]  /*c6b0*/  FFMA.FTZ R121, R14, c[0x0][0x23c], -R5.reuse ;  /* 0x00008f000e797a23 */ /* 0x100fe40000010805 */
[----:B------:R-:W-:Y:S02]  /*c6c0*/  FFMA.FTZ R127, R6, c[0x0][0x23c], -R5 ;  /* 0x00008f00067f7a23 */ /* 0x000fe40000010805 */
[----:B------:R-:W-:Y:S02]  /*c6d0*/  FFMA.FTZ R6, R13, c[0x0][0x23c], -R103 ;  /* 0x00008f000d067a23 */ /* 0x000fe40000010867 */
[----:B------:R-:W-:Y:S01]  /*c6e0*/  FFMA.FTZ R118, R7, c[0x0][0x23c], -R5 ;  /* 0x00008f0007767a23 */ /* 0x000fe20000010805 */
[----:B------:R-:W-:Y:S01]  /*c6f0*/  MUFU.EX2 R129, R129 ;  /* 0x0000008100817308 */ /* 0x000fe20000000800 */
[--C-:B------:R-:W-:Y:S02]  /*c700*/  FFMA.FTZ R120, R8, c[0x0][0x23c], -R103.reuse ;  /* 0x00008f0008787a23 */ /* 0x100fe40000010867 */
[----:B------:R-:W-:Y:S02]  /*c710*/  FFMA.FTZ R123, R9, c[0x0][0x23c], -R103 ;  /* 0x00008f00097b7a23 */ /* 0x000fe40000010867 */
[--C-:B------:R-:W-:Y:S02]  /*c720*/  FFMA.FTZ R122, R10, c[0x0][0x23c], -R5.reuse ;  /* 0x00008f000a7a7a23 */ /* 0x100fe40000010805 */
[----:B------:R-:W-:Y:S02]  /*c730*/  FFMA.FTZ R7, R11, c[0x0][0x23c], -R5 ;  /* 0x00008f000b077a23 */ /* 0x000fe40000010805 */
[----:B------:R-:W-:Y:S01]  /*c740*/  FMUL.FTZ R102, R100, c[0x0][0x23c] ;  /* 0x00008f0064667a20 */ /* 0x000fe20000410000 */
[----:B------:R-:W-:Y:S01]  /*c750*/  MUFU.EX2 R126, R126 ;  /* 0x0000007e007e7308 */ /* 0x000fe20000000800 */
[--C-:B------:R-:W-:Y:S02]  /*c760*/  FFMA.FTZ R116, R16, c[0x0][0x23c], -R103.reuse ;  /* 0x00008f0010747a23 */ /* 0x100fe40000010867 */
[----:B------:R-:W-:Y:S02]  /*c770*/  FFMA.FTZ R119, R17, c[0x0][0x23c], -R103 ;  /* 0x00008f0011777a23 */ /* 0x000fe40000010867 */
[C---:B--2---:R-:W-:Y:S02]  /*c780*/  FMUL.FTZ R14, R3.reuse, R94 ;  /* 0x0000005e030e7220 */ /* 0x044fe40000410000 */
        /* <DEDUP_REMOVED lines=14> */
[----:B------:R-:W3:Y:S01]  /*c870*/  MUFU.EX2 R118, R118 ;  /* 0x0000007600767308 */ /* 0x000ee20000000800 */
[--C-:B------:R-:W-:Y:S02]  /*c880*/  FFMA.FTZ R125, R22, c[0x0][0x23c], -R5.reuse ;  /* 0x00008f00167d7a23 */ /* 0x100fe40000010805 */
[--C-:B------:R-:W-:Y:S02]  /*c890*/  FFMA.FTZ R124, R23, c[0x0][0x23c], -R5.reuse ;  /* 0x00008f00177c7a23 */ /* 0x100fe40000010805 */
[C---:B--2---:R-:W-:Y:S02]  /*c8a0*/  FMUL.FTZ R12, R100.reuse, R92 ;  /* 0x0000005c640c7220 */ /* 0x044fe40000410000 */
[C---:B------:R-:W-:Y:S02]  /*c8b0*/  FMUL.FTZ R13, R100.reuse, R93 ;  /* 0x0000005d640d7220 */ /* 0x040fe40000410000 */
[----:B------:R-:W-:Y:S01]  /*c8c0*/  FMUL.FTZ R8, R100, R96 ;  /* 0x0000006064087220 */ /* 0x000fe20000410000 */
[----:B------:R-:W-:Y:S01]  /*c8d0*/  MUFU.EX2 R120, R120 ;  /* 0x0000007800787308 */ /* 0x000fe20000000800 */
[----:B------:R-:W-:Y:S01]  /*c8e0*/  F2FP.BF16.PACK_AB R96, R126, R129 ;  /* 0x000000817e60723e */ /* 0x000fe200000010ff */
[C---:B------:R-:W-:Y:S02]  /*c8f0*/  FMUL.FTZ R9, R100.reuse, R97 ;  /* 0x0000006164097220 */ /* 0x040fe40000410000 */
[C---:B------:R-:W-:Y:S02]  /*c900*/  FMUL.FTZ R68, R100.reuse, R68 ;  /* 0x0000004464447220 */ /* 0x040fe40000410000 */
[C---:B------:R-:W-:Y:S02]  /*c910*/  FMUL.FTZ R69, R100.reuse, R69 ;  /* 0x0000004564457220 */ /* 0x040fe40000410000 */
[C---:B------:R-:W-:Y:S02]  /*c920*/  FMUL.FTZ R72, R100.reuse, R72 ;  /* 0x0000004864487220 */ /* 0x040fe40000410000 */
[----:B------:R-:W2:Y:S01]  /*c930*/  MUFU.EX2 R123, R123 ;  /* 0x0000007b007b7308 */ /* 0x000ea20000000800 */
[----:B------:R-:W-:Y:S02]  /*c940*/  FMUL.FTZ R73, R100, R73 ;  /* 0x0000004964497220 */ /* 0x000fe40000410000 */
[----:B------:R-:W-:Y:S01]  /*c950*/  FFMA.FTZ R102, R15, c[0x0][0x23c], -R5 ;  /* 0x00008f000f667a23 */ /* 0x000fe20000010805 */
[----:B---3--:R-:W-:Y:S01]  /*c960*/  F2FP.BF16.PACK_AB R97, R118, R127 ;  /* 0x0000007f7661723e */ /* 0x008fe200000010ff */
[----:B------:R-:W-:Y:S02]  /*c970*/  FMUL.FTZ R15, R3, R95 ;  /* 0x0000005f030f7220 */ /* 0x000fe40000410000 */
[----:B------:R-:W3:Y:S01]  /*c980*/  LDSM.16.MT88.4 R92, [R160+0x6000] ;  /* 0x00600000a05c783b */ /* 0x000ee20000004200 */
[C---:B------:R-:W-:Y:S02]  /*c990*/  FMUL.FTZ R76, R100.reuse, R76 ;  /* 0x0000004c644c7220 */ /* 0x040fe40000410000 */
        /* <DEDUP_REMOVED lines=8> */
[C---:B------:R-:W-:Y:S01]  /*ca20*/  FMUL.FTZ R85, R100.reuse, R85 ;  /* 0x0000005564557220 */ /* 0x040fe20000410000 */
[----:B--2---:R-:W-:Y:S01]  /*ca30*/  F2FP.BF16.PACK_AB R98, R123, R120 ;  /* 0x000000787b62723e */ /* 0x004fe200000010ff */
[----:B------:R-:W-:Y:S02]  /*ca40*/  FFMA.FTZ R129, R100, R193, R129 ;  /* 0x000000c164817223 */ /* 0x000fe40000010081 */
[----:B------:R-:W-:Y:S02]  /*ca50*/  FFMA.FTZ R100, R38, c[0x0][0x23c], -R5 ;  /* 0x00008f0026647a23 */ /* 0x000fe40000010805 */
[----:B------:R-:W-:Y:S01]  /*ca60*/  FADD.FTZ R129, R126, R129 ;  /* 0x000000817e817221 */ /* 0x000fe20000010000 */
[----:B------:R-:W-:Y:S01]  /*ca70*/  MUFU.EX2 R117, R117 ;  /* 0x0000007500757308 */ /* 0x000fe20000000800 */
[--C-:B------:R-:W-:Y:S02]  /*ca80*/  FFMA.FTZ R131, R40, c[0x0][0x23c], -R103.reuse ;  /* 0x00008f0028837a23 */ /* 0x100fe40000010867 */
[----:B------:R-:W-:Y:S02]  /*ca90*/  FFMA.FTZ R40, R41, c[0x0][0x23c], -R103 ;  /* 0x00008f0029287a23 */ /* 0x000fe40000010867 */
[--C-:B------:R-:W-:Y:S02]  /*caa0*/  FFMA.FTZ R41, R42, c[0x0][0x23c], -R5.reuse ;  /* 0x00008f002a297a23 */ /* 0x100fe40000010805 */
[----:B------:R-:W-:Y:S02]  /*cab0*/  FFMA.FTZ R42, R43, c[0x0][0x23c], -R5 ;  /* 0x00008f002b2a7a23 */ /* 0x000fe40000010805 */
[--C-:B------:R-:W-:Y:S01]  /*cac0*/  FFMA.FTZ R43, R44, c[0x0][0x23c], -R103.reuse ;  /* 0x00008f002c2b7a23 */ /* 0x100fe20000010867 */
[----:B------:R-:W2:Y:S01]  /*cad0*/  MUFU.EX2 R6, R6 ;  /* 0x0000000600067308 */ /* 0x000ea20000000800 */
[----:B------:R-:W-:Y:S02]  /*cae0*/  FFMA.FTZ R44, R45, c[0x0][0x23c], -R103 ;  /* 0x00008f002d2c7a23 */ /* 0x000fe40000010867 */
[--C-:B------:R-:W-:Y:S01]  /*caf0*/  FFMA.FTZ R45, R46, c[0x0][0x23c], -R5.reuse ;  /* 0x00008f002e2d7a23 */ /* 0x100fe20000010805 */
[----:B----4-:R-:W-:Y:S01]  /*cb00*/  F2FP.BF16.PACK_AB R99, R7, R122 ;  /* 0x0000007a0763723e */ /* 0x010fe200000010ff */
[--C-:B------:R-:W-:Y:S02]  /*cb10*/  FFMA.FTZ R46, R47, c[0x0][0x23c], -R5.reuse ;  /* 0x00008f002f2e7a23 */ /* 0x100fe40000010805 */
[--C-:B------:R-:W-:Y:S02]  /*cb20*/  FFMA.FTZ R47, R50, c[0x0][0x23c], -R5.reuse ;  /* 0x00008f00322f7a23 */ /* 0x100fe40000010805 */
[--C-:B------:R-:W-:Y:S01]  /*cb30*/  FFMA.FTZ R50, R51, c[0x0][0x23c], -R5.reuse ;  /* 0x00008f0033327a23 */ /* 0x100fe20000010805 */
[----:B------:R-:W-:Y:S01]  /*cb40*/  MUFU.EX2 R121, R121 ;  /* 0x0000007900797308 */ /* 0x000fe20000000800 */
[C---:B-1----:R-:W-:Y:S05]  /*cb50*/  HMMA.16816.F32.BF16 R8, R96.reuse, R104, R8 ;  /* 0x000000686008723c */ /* 0x042fea0000041808 */
[--C-:B------:R-:W-:Y:S02]  /*cb60*/  FFMA.FTZ R51, R54, c[0x0][0x23c], -R5.reuse ;  /* 0x00008f0036337a23 */ /* 0x100fe40000010805 */
[--C-:B------:R-:W-:Y:S01]  /*cb70*/  FFMA.FTZ R54, R55, c[0x0][0x23c], -R5.reuse ;  /* 0x00008f0037367a23 */ /* 0x100fe20000010805 */
[C---:B------:R-:W-:Y:S01]  /*cb80*/  HMMA.16816.F32.BF16 R68, R96.reuse, R106, R68 ;  /* 0x0000006a6044723c */ /* 0x040fe20000041844 */
[----:B------:R-:W1:Y:S01]  /*cb90*/  MUFU.EX2 R102, R102 ;  /* 0x0000006600667308 */ /* 0x000e620000000800 */
[----:B------:R-:W4:Y:S02]  /*cba0*/  LDSM.16.MT88.4 R104, [R164+0x6800] ;  /* 0x00680000a468783b */ /* 0x000f240000004200 */
[--C-:B------:R-:W-:Y:S01]  /*cbb0*/  FFMA.FTZ R55, R58, c[0x0][0x23c], -R5.reuse ;  /* 0x00008f003a377a23 */ /* 0x100fe20000010805 */
[----:B--2---:R-:W-:Y:S01]  /*cbc0*/  F2FP.BF16.PACK_AB R88, R6, R117 ;  /* 0x000000750658723e */ /* 0x004fe200000010ff */
[--C-:B------:R-:W-:Y:S02]  /*cbd0*/  FFMA.FTZ R58, R59, c[0x0][0x23c], -R5.reuse ;  /* 0x00008f003b3a7a23 */ /* 0x100fe40000010805 */
[C---:B------:R-:W-:Y:S03]  /*cbe0*/  HMMA.16816.F32.BF16 R72, R96.reuse, R108, R72 ;  /* 0x0000006c6048723c */ /* 0x040fe60000041848 */
[----:B------:R-:W-:Y:S01]  /*cbf0*/  MUFU.EX2 R116, R116 ;  /* 0x0000007400747308 */ /* 0x000fe20000000800 */
[--C-:B------:R-:W-:Y:S02]  /*cc00*/  FFMA.FTZ R59, R62, c[0x0][0x23c], -R5.reuse ;  /* 0x00008f003e3b7a23 */ /* 0x100fe40000010805 */
[--C-:B------:R-:W-:Y:S02]  /*cc10*/  FFMA.FTZ R62, R63, c[0x0][0x23c], -R5.reuse ;  /* 0x00008f003f3e7a23 */ /* 0x100fe40000010805 */
[C---:B------:R-:W-:Y:S01]  /*cc20*/  HMMA.16816.F32.BF16 R12, R96.reuse, R110, R12 ;  /* 0x0000006e600c723c */ /* 0x040fe2000004180c */
[----:B------:R-:W2:Y:S03]  /*cc30*/  LDSM.16.MT88.4 R108, [R162+0x6800] ;  /* 0x00680000a26c783b */ /* 0x000ea60000004200 */
[----:B------:R-:W-:Y:S01]  /*cc40*/  FFMA.FTZ R66, R66, c[0x0][0x23c], -R5 ;  /* 0x00008f0042427a23 */ /* 0x000fe20000010805 */
[----:B------:R-:W5:Y:S01]  /*cc50*/  MUFU.EX2 R119, R119 ;  /* 0x0000007700777308 */ /* 0x000f620000000800 */
[----:B------:R-:W-:Y:S02]  /*cc60*/  FFMA.FTZ R127, R3, R192, R127 ;  /* 0x000000c0037f7223 */ /* 0x000fe4000001007f */
[C---:B------:R-:W-:Y:S04]  /*cc70*/  HMMA.16816.F32.BF16 R76, R96.reuse, R112, R76 ;  /* 0x00000070604c723c */ /* 0x040fe8000004184c */
[----:B-1----:R-:W-:Y:S01]  /*cc80*/  F2FP.BF16.PACK_AB R89, R102, R121 ;  /* 0x000000796659723e */ /* 0x002fe200000010ff */
[----:B------:R-:W-:Y:S02]  /*cc90*/  FADD.FTZ R127, R118, R127 ;  /* 0x0000007f767f7221 */ /* 0x000fe40000010000 */
[----:B------:R-:W-:Y:S01]  /*cca0*/  MUFU.EX2 R125, R125 ;  /* 0x0000007d007d7308 */ /* 0x000fe20000000800 */
[--C-:B------:R-:W-:Y:S01]  /*ccb0*/  FFMA.FTZ R112, R18, c[0x0][0x23c], -R5.reuse ;  /* 0x00008f0012707a23 */ /* 0x100fe20000010805 */
[C---:B------:R-:W-:Y:S03]  /*ccc0*/  HMMA.16816.F32.BF16 R80, R96.reuse, R114, R80 ;  /* 0x000000726050723c */ /* 0x040fe60000041850 */
[----:B------:R-:W-:Y:S02]  /*ccd0*/  FFMA.FTZ R113, R19, c[0x0][0x23c], -R5 ;  /* 0x00008f0013717a23 */ /* 0x000fe40000010805 */
[C---:B------:R-:W-:Y:S02]  /*cce0*/  FMUL.FTZ R18, R3.reuse, R90 ;  /* 0x0000005a03127220 */ /* 0x040fe40000410000 */
[----:B------:R-:W-:Y:S01]  /*ccf0*/  FMUL.FTZ R19, R3, R91 ;  /* 0x0000005b03137220 */ /* 0x000fe20000410000 */
[----:B------:R-:W-:Y:S01]  /*cd00*/  MUFU.EX2 R112, R112 ;  /* 0x0000007000707308 */ /* 0x000fe20000000800 */
[--C-:B------:R-:W-:Y:S03]  /*cd10*/  FFMA.FTZ R114, R20, c[0x0][0x23c], -R103.reuse ;  /* 0x00008f0014727a23 */ /* 0x100fe60000010867 */
[----:B-----5:R-:W-:Y:S01]  /*cd20*/  F2FP.BF16.PACK_AB R90, R119, R116 ;  /* 0x00000074775a723e */ /* 0x020fe200000010ff */
[--C-:B------:R-:W-:Y:S01]  /*cd30*/  FFMA.FTZ R115, R21, c[0x0][0x23c], -R103.reuse ;  /* 0x00008f0015737a23 */ /* 0x100fe20000010867 */
[C---:B---3--:R-:W-:Y:S03]  /*cd40*/  HMMA.16816.F32.BF16 R16, R96.reuse, R92, R16 ;  /* 0x0000005c6010723c */ /* 0x048fe60000041810 */
[--C-:B------:R-:W-:Y:S01]  /*cd50*/  FFMA.FTZ R3, R48, c[0x0][0x23c], -R103.reuse ;  /* 0x00008f0030037a23 */ /* 0x100fe20000010867 */
[----:B------:R-:W1:Y:S01]  /*cd60*/  MUFU.EX2 R113, R113 ;  /* 0x0000007100717308 */ /* 0x000e620000000800 */
[--C-:B------:R-:W-:Y:S02]  /*cd70*/  FFMA.FTZ R48, R49, c[0x0][0x23c], -R103.reuse ;  /* 0x00008f0031307a23 */ /* 0x100fe40000010867 */
[--C-:B------:R-:W-:Y:S01]  /*cd80*/  FFMA.FTZ R49, R52, c[0x0][0x23c], -R103.reuse ;  /* 0x00008f0034317a23 */ /* 0x100fe20000010867 */
[----:B------:R-:W-:Y:S01]  /*cd90*/  HMMA.16816.F32.BF16 R84, R96, R94, R84 ;  /* 0x0000005e6054723c */ /* 0x000fe20000041854 */
[----:B------:R-:W3:Y:S03]  /*cda0*/  LDSM.16.MT88.4 R92, [R161+0x6800] ;  /* 0x00680000a15c783b */ /* 0x000ee60000004200 */
[--C-:B------:R-:W-:Y:S02]  /*cdb0*/  FFMA.FTZ R52, R53, c[0x0][0x23c], -R103.reuse ;  /* 0x00008f0035347a23 */ /* 0x100fe40000010867 */
[----:B------:R-:W-:Y:S01]  /*cdc0*/  MUFU.EX2 R114, R114 ;  /* 0x0000007200727308 */ /* 0x000fe20000000800 */
[--C-:B------:R-:W-:Y:S02]  /*cdd0*/  FFMA.FTZ R53, R56, c[0x0][0x23c], -R103.reuse ;  /* 0x00008f0038357a23 */ /* 0x100fe40000010867 */
[----:B------:R-:W5:Y:S03]  /*cde0*/  LDSM.16.MT88.4 R96, [R160+0x6800] ;  /* 0x00680000a060783b */ /* 0x000f660000004200 */
[--C-:B------:R-:W-:Y:S02]  /*cdf0*/  FFMA.FTZ R56, R57, c[0x0][0x23c], -R103.reuse ;  /* 0x00008f0039387a23 */ /* 0x100fe40000010867 */
[--C-:B------:R-:W-:Y:S02]  /*ce00*/  FFMA.FTZ R57, R60, c[0x0][0x23c], -R103.reuse ;  /* 0x00008f003c397a23 */ /* 0x100fe40000010867 */
[----:B------:R-:W2:Y:S01]  /*ce10*/  MUFU.EX2 R115, R115 ;  /* 0x0000007300737308 */ /* 0x000ea20000000800 */
[----:B------:R-:W-:Y:S02]  /*ce20*/  FFMA.FTZ R60, R61, c[0x0][0x23c], -R103 ;  /* 0x00008f003d3c7a23 */ /* 0x000fe40000010867 */
[----:B------:R-:W-:Y:S01]  /*ce30*/  FADD.FTZ R122, R122, R127 ;  /* 0x0000007f7a7a7221 */ /* 0x000fe20000010000 */
[----:B-1----:R-:W-:Y:S03]  /*ce40*/  F2FP.BF16.PACK_AB R91, R113, R112 ;  /* 0x00000070715b723e */ /* 0x002fe600000010ff */
[----:B------:R-:W-:Y:S02]  /*ce50*/  FADD.FTZ R122, R7, R122 ;  /* 0x0000007a077a7221 */ /* 0x000fe40000010000 */
[----:B------:R-:W-:Y:S01]  /*ce60*/  FFMA.FTZ R7, R64, c[0x0][0x23c], -R103 ;  /* 0x00008f0040077a23 */ /* 0x000fe20000010867 */
[----:B------:R-:W1:Y:S01]  /*ce70*/  MUFU.EX2 R124, R124 ;  /* 0x0000007c007c7308 */ /* 0x000e620000000800 */
[C---:B----4-:R-:W-:Y:S05]  /*ce80*/  HMMA.16816.F32.BF16 R8, R88.reuse, R104, R8 ;  /* 0x000000685808723c */ /* 0x050fea0000041808 */
[----:B------:R-:W-:Y:S03]  /*ce90*/  FADD.FTZ R121, R121, R122 ;  /* 0x0000007a79797221 */ /* 0x000fe60000010000 */
[C---:B------:R-:W-:Y:S01]  /*cea0*/  HMMA.16816.F32.BF16 R68, R88.reuse, R106, R68 ;  /* 0x0000006a5844723c */ /* 0x040fe20000041844 */
[----:B------:R-:W-:Y:S01]  /*ceb0*/  MUFU.EX2 R100, R100 ;  /* 0x0000006400647308 */ /* 0x000fe20000000800 */
[----:B------:R-:W4:Y:S02]  /*cec0*/  LDSM.16.MT88.4 R104, [R164+0x7000] ;  /* 0x00700000a468783b */ /* 0x000f240000004200 */
[----:B------:R-:W-:Y:S01]  /*ced0*/  FADD.FTZ R121, R102, R121 ;  /* 0x0000007966797221 */ /* 0x000fe20000010000 */
[----:B--2---:R-:W-:Y:S03]  /*cee0*/  F2FP.BF16.PACK_AB R20, R115, R114 ;  /* 0x000000727314723e */ /* 0x004fe600000010ff */
[C---:B------:R-:W-:Y:S03]  /*cef0*/  HMMA.16816.F32.BF16 R72, R88.reuse, R108, R72 ;  /* 0x0000006c5848723c */ /* 0x040fe60000041848 */
[----:B------:R-:W-:Y:S01]  /*cf00*/  MUFU.EX2 R131, R131 ;  /* 0x0000008300837308 */ /* 0x000fe20000000800 */
[----:B------:R-:W-:Y:S03]  /*cf10*/  FADD.FTZ R112, R112, R121 ;  /* 0x0000007970707221 */ /* 0x000fe60000010000 */
[--C-:B------:R-:W-:Y:S01]  /*cf20*/  FFMA.FTZ R109, R24, c[0x0][0x23c], -R103.reuse ;  /* 0x00008f00186d7a23 */ /* 0x100fe20000010867 */
[C---:B------:R-:W-:Y:S04]  /*cf30*/  HMMA.16816.F32.BF16 R12, R88.reuse, R110, R12 ;  /* 0x0000006e580c723c */ /* 0x040fe8000004180c */
[----:B------:R-:W-:Y:S01]  /*cf40*/  FFMA.FTZ R108, R25, c[0x0][0x23c], -R103 ;  /* 0x00008f00196c7a23 */ /* 0x000fe20000010867 */
[----:B------:R-:W-:Y:S01]  /*cf50*/  MUFU.EX2 R109, R109 ;  /* 0x0000006d006d7308 */ /* 0x000fe20000000800 */
[----:B-1----:R-:W-:Y:S01]  /*cf60*/  F2FP.BF16.PACK_AB R21, R124, R125 ;  /* 0x0000007d7c15723e */ /* 0x002fe200000010ff */
[--C-:B------:R-:W-:Y:S01]  /*cf70*/  FFMA.FTZ R110, R26, c[0x0][0x23c], -R5.reuse ;  /* 0x00008f001a6e7a23 */ /* 0x100fe20000010805 */
[C---:B---3--:R-:W-:Y:S04]  /*cf80*/  HMMA.16816.F32.BF16 R76, R88.reuse, R92, R76 ;  /* 0x0000005c584c723c */ /* 0x048fe8000004184c */
[--C-:B------:R-:W-:Y:S02]  /*cf90*/  FFMA.FTZ R111, R27, c[0x0][0x23c], -R5.reuse ;  /* 0x00008f001b6f7a23 */ /* 0x100fe40000010805 */
[----:B------:R-:W1:Y:S01]  /*cfa0*/  LDSM.16.MT88.4 R24, [R162+0x7000] ;  /* 0x00700000a218783b */ /* 0x000e620000004200 */
[----:B------:R-:W2:Y:S01]  /*cfb0*/  MUFU.EX2 R108, R108 ;  /* 0x0000006c006c7308 */ /* 0x000ea20000000800 */
[C---:B------:R-:W-:Y:S04]  /*cfc0*/  HMMA.16816.F32.BF16 R80, R88.reuse, R94, R80 ;  /* 0x0000005e5850723c */ /* 0x040fe80000041850 */
[----:B------:R-:W-:Y:S02]  /*cfd0*/  FFMA.FTZ R92, R34, c[0x0][0x23c], -R5 ;  /* 0x00008f00225c7a23 */ /* 0x000fe40000010805 */
[----:B------:R-:W-:Y:S02]  /*cfe0*/  FADD.FTZ R112, R113, R112 ;  /* 0x0000007071707221 */ /* 0x000fe40000010000 */
[C---:B-----5:R-:W-:Y:S01]  /*cff0*/  HMMA.16816.F32.BF16 R16, R88.reuse, R96, R16 ;  /* 0x000000605810723c */ /* 0x060fe20000041810 */
[----:B------:R-:W-:Y:S03]  /*d000*/  MUFU.EX2 R110, R110 ;  /* 0x0000006e006e7308 */ /* 0x000fe60000000800 */
[----:B------:R-:W-:Y:S03]  /*d010*/  FADD.FTZ R125, R125, R112 ;  /* 0x000000707d7d7221 */ /* 0x000fe60000010000 */
[--C-:B------:R-:W-:Y:S01]  /*d020*/  FFMA.FTZ R97, R28, c[0x0][0x23c], -R103.reuse ;  /* 0x00008f001c617a23 */ /* 0x100fe20000010867 */
[----:B------:R-:W-:Y:S01]  /*d030*/  HMMA.16816.F32.BF16 R84, R88, R98, R84 ;  /* 0x000000625854723c */ /* 0x000fe20000041854 */
[----:B------:R-:W3:Y:S02]  /*d040*/  LDSM.16.MT88.4 R88, [R161+0x7000] ;  /* 0x00700000a158783b */ /* 0x000ee40000004200 */
[----:B------:R-:W5:Y:S01]  /*d050*/  MUFU.EX2 R111, R111 ;  /* 0x0000006f006f7308 */ /* 0x000f620000000800 */
[----:B------:R-:W-:Y:S02]  /*d060*/  FFMA.FTZ R96, R29, c[0x0][0x23c], -R103 ;  /* 0x00008f001d607a23 */ /* 0x000fe40000010867 */
[----:B------:R-:W-:Y:S01]  /*d070*/  FADD.FTZ R125, R124, R125 ;  /* 0x0000007d7c7d7221 */ /* 0x000fe20000010000 */
[----:B--2---:R-:W-:Y:S01]  /*d080*/  F2FP.BF16.PACK_AB R22, R108, R109 ;  /* 0x0000006d6c16723e */ /* 0x004fe200000010ff */
[--C-:B------:R-:W-:Y:S04]  /*d090*/  FFMA.FTZ R99, R30, c[0x0][0x23c], -R5.reuse ;  /* 0x00008f001e637a23 */ /* 0x100fe80000010805 */
[----:B------:R-:W-:Y:S01]  /*d0a0*/  FFMA.FTZ R98, R31, c[0x0][0x23c], -R5 ;  /* 0x00008f001f627a23 */ /* 0x000fe20000010805 */
[----:B------:R-:W-:Y:S01]  /*d0b0*/  MUFU.EX2 R97, R97 ;  /* 0x0000006100617308 */ /* 0x000fe20000000800 */
[----:B------:R-:W2:Y:S09]  /*d0c0*/  LDSM.16.MT88.4 R28, [R160+0x7000] ;  /* 0x00700000a01c783b */ /* 0x000eb20000004200 */
[----:B------:R-:W-:Y:S01]  /*d0d0*/  MUFU.EX2 R98, R98 ;  /* 0x0000006200627308 */ /* 0x000fe20000000800 */
[C---:B-----5:R-:W-:Y:S01]  /*d0e0*/  F2FP.BF16.PACK_AB R23, R111.reuse, R110 ;  /* 0x0000006e6f17723e */ /* 0x060fe200000010ff */
[----:B------:R-:W-:Y:S04]  /*d0f0*/  FADD.FTZ R110, R110, R125 ;  /* 0x0000007d6e6e7221 */ /* 0x000fe80000010000 */
[----:B------:R-:W-:Y:S04]  /*d100*/  FADD.FTZ R110, R111, R110 ;  /* 0x0000006e6f6e7221 */ /* 0x000fe80000010000 */
[----:B------:R-:W5:Y:S01]  /*d110*/  MUFU.EX2 R96, R96 ;  /* 0x0000006000607308 */ /* 0x000f620000000800 */
[C---:B----4-:R-:W-:Y:S07]  /*d120*/  HMMA.16816.F32.BF16 R8, R20.reuse, R104, R8 ;  /* 0x000000681408723c */ /* 0x050fee0000041808 */
[--C-:B------:R-:W-:Y:S01]  /*d130*/  FFMA.FTZ R105, R32, c[0x0][0x23c], -R103.reuse ;  /* 0x00008f0020697a23 */ /* 0x100fe20000010867 */
[C---:B------:R-:W-:Y:S01]  /*d140*/  HMMA.16816.F32.BF16 R68, R20.reuse, R106, R68 ;  /* 0x0000006a1444723c */ /* 0x040fe20000041844 */
[----:B------:R-:W4:Y:S03]  /*d150*/  MUFU.EX2 R99, R99 ;  /* 0x0000006300637308 */ /* 0x000f260000000800 */
[----:B------:R-:W-:Y:S03]  /*d160*/  FFMA.FTZ R104, R33, c[0x0][0x23c], -R103 ;  /* 0x00008f0021687a23 */ /* 0x000fe60000010867 */
[--C-:B------:R-:W-:Y:S01]  /*d170*/  FFMA.FTZ R107, R39, c[0x0][0x23c], -R5.reuse ;  /* 0x00008f00276b7a23 */ /* 0x100fe20000010805 */
[C---:B-1----:R-:W-:Y:S03]  /*d180*/  HMMA.16816.F32.BF16 R72, R20.reuse, R24, R72 ;  /* 0x000000181448723c */ /* 0x042fe60000041848 */
[----:B------:R-:W-:Y:S05]  /*d190*/  MUFU.EX2 R105, R105 ;  /* 0x0000006900697308 */ /* 0x000fea0000000800 */
[C---:B------:R-:W-:Y:S01]  /*d1a0*/  HMMA.16816.F32.BF16 R12, R20.reuse, R26, R12 ;  /* 0x0000001a140c723c */ /* 0x040fe2000004180c */
[----:B------:R-:W1:Y:S04]  /*d1b0*/  LDSM.16.MT88.4 R24, [R164+0x7800] ;  /* 0x00780000a418783b */ /* 0x000e680000004200 */
[----:B------:R-:W1:Y:S03]  /*d1c0*/  MUFU.EX2 R104, R104 ;  /* 0x0000006800687308 */ /* 0x000e660000000800 */
[C---:B---3--:R-:W-:Y:S07]  /*d1d0*/  HMMA.16816.F32.BF16 R76, R20.reuse, R88, R76 ;  /* 0x00000058144c723c */ /* 0x048fee000004184c */
[--C-:B------:R-:W-:Y:S01]  /*d1e0*/  FFMA.FTZ R89, R35, c[0x0][0x23c], -R5.reuse ;  /* 0x00008f0023597a23 */ /* 0x100fe20000010805 */
[C---:B------:R-:W-:Y:S01]  /*d1f0*/  HMMA.16816.F32.BF16 R80, R20.reuse, R90, R80 ;  /* 0x0000005a1450723c */ /* 0x040fe20000041850 */
[----:B------:R3:W-:Y:S01]  /*d200*/  MUFU.EX2 R88, R92 ;  /* 0x0000005c00587308 */ /* 0x0007e20000000800 */
[----:B------:R-:W3:Y:S02]  /*d210*/  LDSM.16.MT88.4 R32, [R162+0x7800] ;  /* 0x00780000a220783b */ /* 0x000ee40000004200 */
[----:B------:R-:W-:Y:S03]  /*d220*/  FFMA.FTZ R5, R67, c[0x0][0x23c], -R5 ;  /* 0x00008f0043057a23 */ /* 0x000fe60000010805 */
[--C-:B------:R-:W-:Y:S01]  /*d230*/  FFMA.FTZ R90, R36, c[0x0][0x23c], -R103.reuse ;  /* 0x00008f00245a7a23 */ /* 0x100fe20000010867 */
[C---:B--2---:R-:W-:Y:S03]  /*d240*/  HMMA.16816.F32.BF16 R16, R20.reuse, R28, R16 ;  /* 0x0000001c1410723c */ /* 0x044fe60000041810 */
[----:B------:R-:W2:Y:S01]  /*d250*/  MUFU.EX2 R89, R89 ;  /* 0x0000005900597308 */ /* 0x000ea20000000800 */
[--C-:B------:R-:W-:Y:S02]  /*d260*/  FFMA.FTZ R91, R37, c[0x0][0x23c], -R103.reuse ;  /* 0x00008f00255b7a23 */ /* 0x100fe40000010867 */
[----:B------:R-:W-:Y:S01]  /*d270*/  LDSM.16.MT88.4 R36, [R160+0x8000] ;  /* 0x00800000a024783b */ /* 0x000fe20000004200 */
[----:B------:R-:W-:Y:S01]  /*d280*/  FFMA.FTZ R103, R65, c[0x0][0x23c], -R103 ;  /* 0x00008f0041677a23 */ /* 0x000fe20000010867 */
[----:B------:R-:W-:Y:S05]  /*d290*/  HMMA.16816.F32.BF16 R84, R20, R30, R84 ;  /* 0x0000001e1454723c */ /* 0x000fea0000041854 */
[----:B------:R-:W-:Y:S01]  /*d2a0*/  MUFU.EX2 R90, R90 ;  /* 0x0000005a005a7308 */ /* 0x000fe20000000800 */
[----:B------:R-:W3:Y:S01]  /*d2b0*/  LDSM.16.MT88.4 R28, [R161+0x7800] ;  /* 0x00780000a11c783b */ /* 0x000ee20000004200 */
[----:B-----5:R-:W-:Y:S02]  /*d2c0*/  F2FP.BF16.PACK_AB R20, R96, R97 ;  /* 0x000000616014723e */ /* 0x020fe400000010ff */
[----:B----4-:R-:W-:Y:S03]  /*d2d0*/  F2FP.BF16.PACK_AB R21, R98, R99 ;  /* 0x000000636215723e */ /* 0x010fe600000010ff */
[----:B-1----:R-:W-:Y:S01]  /*d2e0*/  F2FP.BF16.PACK_AB R22, R104, R105 ;  /* 0x000000696816723e */ /* 0x002fe200000010ff */
[----:B---3--:R-:W-:Y:S02]  /*d2f0*/  FADD.FTZ R92, R120, R129 ;  /* 0x00000081785c7221 */ /* 0x008fe40000010000 */
[----:B------:R-:W-:Y:S01]  /*d300*/  FADD.FTZ R99, R99, R110 ;  /* 0x0000006e63637221 */ /* 0x000fe20000010000 */
[----:B------:R-:W1:Y:S01]  /*d310*/  MUFU.EX2 R91, R91 ;  /* 0x0000005b005b7308 */ /* 0x000e620000000800 */
[----:B------:R-:W-:Y:S01]  /*d320*/  FADD.FTZ R92, R123, R92 ;  /* 0x0000005c7b5c7221 */ /* 0x000fe20000010000 */
[----:B--2---:R-:W-:Y:S03]  /*d330*/  F2FP.BF16.PACK_AB R23, R89, R88 ;  /* 0x000000585917723e */ /* 0x004fe600000010ff */
[----:B------:R-:W-:Y:S02]  /*d340*/  FADD.FTZ R117, R117, R92 ;  /* 0x0000005c75757221 */ /* 0x000fe40000010000 */
[----:B------:R-:W-:Y:S02]  /*d350*/  LDSM.16.MT88.4 R92, [R162+0x9800] ;  /* 0x00980000a25c783b */ /* 0x000fe40000004200 */
[----:B------:R-:W-:Y:S01]  /*d360*/  FADD.FTZ R117, R6, R117 ;  /* 0x0000007506757221 */ /* 0x000fe20000010000 */
[C---:B------:R-:W-:Y:S01]  /*d370*/  HMMA.16816.F32.BF16 R8, R20.reuse, R24, R8 ;  /* 0x000000181408723c */ /* 0x040fe20000041808 */
[----:B------:R-:W2:Y:S02]  /*d380*/  MUFU.EX2 R107, R107 ;  /* 0x0000006b006b7308 */ /* 0x000ea40000000800 */
[----:B------:R-:W-:Y:S04]  /*d390*/  FADD.FTZ R116, R116, R117 ;  /* 0x0000007574747221 */ /* 0x000fe80000010000 */
[----:B------:R-:W-:Y:S01]  /*d3a0*/  FADD.FTZ R119, R119, R116 ;  /* 0x0000007477777221 */ /* 0x000fe20000010000 */
[C---:B------:R-:W-:Y:S01]  /*d3b0*/  HMMA.16816.F32.BF16 R68, R20.reuse, R26, R68 ;  /* 0x0000001a1444723c */ /* 0x040fe20000041844 */
[----:B------:R-:W3:Y:S02]  /*d3c0*/  LDSM.16.MT88.4 R24, [R160+0x7800] ;  /* 0x00780000a018783b */ /* 0x000ee40000004200 */
[----:B------:R-:W4:Y:S01]  /*d3d0*/  MUFU.EX2 R40, R40 ;  /* 0x0000002800287308 */ /* 0x000f220000000800 */
[----:B------:R-:W-:Y:S04]  /*d3e0*/  FADD.FTZ R114, R114, R119 ;  /* 0x0000007772727221 */ /* 0x000fe80000010000 */
[C---:B------:R-:W-:Y:S04]  /*d3f0*/  HMMA.16816.F32.BF16 R72, R20.reuse, R32, R72 ;  /* 0x000000201448723c */ /* 0x040fe80000041848 */
[----:B------:R-:W-:Y:S01]  /*d400*/  FADD.FTZ R114, R115, R114 ;  /* 0x0000007273727221 */ /* 0x000fe20000010000 */
[----:B------:R-:W-:Y:S03]  /*d410*/  MUFU.EX2 R41, R41 ;  /* 0x0000002900297308 */ /* 0x000fe60000000800 */
[C---:B------:R-:W-:Y:S01]  /*d420*/  HMMA.16816.F32.BF16 R12, R20.reuse, R34, R12 ;  /* 0x00000022140c723c */ /* 0x040fe2000004180c */
[----:B------:R-:W5:Y:S03]  /*d430*/  LDSM.16.MT88.4 R32, [R164+0x8000] ;  /* 0x00800000a420783b */ /* 0x000f660000004200 */
[----:B------:R-:W-:Y:S03]  /*d440*/  FADD.FTZ R109, R109, R114 ;  /* 0x000000726d6d7221 */ /* 0x000fe60000010000 */
[----:B------:R-:W1:Y:S01]  /*d450*/  MUFU.EX2 R42, R42 ;  /* 0x0000002a002a7308 */ /* 0x000e620000000800 */
[C---:B------:R-:W-:Y:S04]  /*d460*/  HMMA.16816.F32.BF16 R76, R20.reuse, R28, R76 ;  /* 0x0000001c144c723c */ /* 0x040fe8000004184c */
[----:B------:R-:W-:Y:S04]  /*d470*/  FADD.FTZ R108, R108, R109 ;  /* 0x0000006d6c6c7221 */ /* 0x000fe80000010000 */
[C---:B------:R-:W-:Y:S01]  /*d480*/  HMMA.16816.F32.BF16 R80, R20.reuse, R30, R80 ;  /* 0x0000001e1450723c */ /* 0x040fe20000041850 */
[----:B------:R-:W5:Y:S01]  /*d490*/  LDSM.16.MT88.4 R28, [R162+0x8000] ;  /* 0x00800000a21c783b */ /* 0x000f620000004200 */
[----:B------:R-:W-:Y:S02]  /*d4a0*/  MUFU.EX2 R43, R43 ;  /* 0x0000002b002b7308 */ /* 0x000fe40000000800 */
[----:B------:R-:W-:Y:S04]  /*d4b0*/  FADD.FTZ R97, R97, R108 ;  /* 0x0000006c61617221 */ /* 0x000fe80000010000 */
[----:B------:R-:W-:Y:S01]  /*d4c0*/  FADD.FTZ R96, R96, R97 ;  /* 0x0000006160607221 */ /* 0x000fe20000010000 */
[C---:B---3--:R-:W-:Y:S03]  /*d4d0*/  HMMA.16816.F32.BF16 R16, R20.reuse, R24, R16 ;  /* 0x000000181410723c */ /* 0x048fe60000041810 */
[----:B------:R-:W-:Y:S01]  /*d4e0*/  FADD.FTZ R105, R105, R96 ;  /* 0x0000006069697221 */ /* 0x000fe20000010000 */
[----:B------:R-:W3:Y:S03]  /*d4f0*/  MUFU.EX2 R44, R44 ;  /* 0x0000002c002c7308 */ /* 0x000ee60000000800 */
[----:B------:R-:W-:Y:S01]  /*d500*/  FADD.FTZ R105, R104, R105 ;  /* 0x0000006968697221 */ /* 0x000fe20000010000 */
[----:B------:R-:W-:Y:S01]  /*d510*/  HMMA.16816.F32.BF16 R84, R20, R26, R84 ;  /* 0x0000001a1454723c */ /* 0x000fe20000041854 */
[----:B------:R-:W3:Y:S05]  /*d520*/  LDSM.16.MT88.4 R24, [R161+0x8000] ;  /* 0x00800000a118783b */ /* 0x000eea0000004200 */
[----:B------:R-:W-:Y:S01]  /*d530*/  MUFU.EX2 R45, R45 ;  /* 0x0000002d002d7308 */ /* 0x000fe20000000800 */
[----:B-1----:R-:W-:Y:S01]  /*d540*/  F2FP.BF16.PACK_AB R20, R91, R90 ;  /* 0x0000005a5b14723e */ /* 0x002fe200000010ff */
[----:B------:R-:W-:Y:S01]  /*d550*/  FADD.FTZ R90, R90, R105 ;  /* 0x000000695a5a7221 */ /* 0x000fe20000010000 */
[----:B--2---:R-:W-:Y:S03]  /*d560*/  F2FP.BF16.PACK_AB R21, R107, R100 ;  /* 0x000000646b15723e */ /* 0x004fe600000010ff */
[----:B----4-:R-:W-:Y:S01]  /*d570*/  F2FP.BF16.PACK_AB R22, R40, R131 ;  /* 0x000000832816723e */ /* 0x010fe200000010ff */
[----:B------:R-:W-:Y:S01]  /*d580*/  FADD.FTZ R90, R91, R90 ;  /* 0x0000005a5b5a7221 */ /* 0x000fe20000010000 */
[----:B------:R-:W-:Y:S02]  /*d590*/  F2FP.BF16.PACK_AB R23, R42, R41 ;  /* 0x000000292a17723e */ /* 0x000fe400000010ff */
[----:B------:R-:W1:Y:S01]  /*d5a0*/  MUFU.EX2 R46, R46 ;  /* 0x0000002e002e7308 */ /* 0x000e620000000800 */
[----:B------:R-:W-:Y:S04]  /*d5b0*/  FADD.FTZ R131, R131, R90 ;  /* 0x0000005a83837221 */ /* 0x000fe80000010000 */
[C---:B-----5:R-:W-:Y:S03]  /*d5c0*/  HMMA.16816.F32.BF16 R8, R20.reuse, R32, R8 ;  /* 0x000000201408723c */ /* 0x060fe60000041808 */
[----:B------:R-:W-:Y:S02]  /*d5d0*/  FADD.FTZ R40, R40, R131 ;  /* 0x0000008328287221 */ /* 0x000fe40000010000 */
[----:B------:R-:W-:Y:S03]  /*d5e0*/  MUFU.EX2 R3, R3 ;  /* 0x0000000300037308 */ /* 0x000fe60000000800 */
[C---:B------:R-:W-:Y:S01]  /*d5f0*/  HMMA.16816.F32.BF16 R68, R20.reuse, R34, R68 ;  /* 0x000000221444723c */ /* 0x040fe20000041844 */
[----:B------:R-:W-:Y:S06]  /*d600*/  LDSM.16.MT88.4 R32, [R161+0x8800] ;  /* 0x00880000a120783b */ /* 0x000fec0000004200 */
[----:B------:R-:W2:Y:S01]  /*d610*/  MUFU.EX2 R48, R48 ;  /* 0x0000003000307308 */ /* 0x000ea20000000800 */
[C---:B------:R-:W-:Y:S08]  /*d620*/  HMMA.16816.F32.BF16 R72, R20.reuse, R28, R72 ;  /* 0x0000001c1448723c */ /* 0x040ff00000041848 */
[C---:B------:R-:W-:Y:S01]  /*d630*/  HMMA.16816.F32.BF16 R12, R20.reuse, R30, R12 ;  /* 0x0000001e140c723c */ /* 0x040fe2000004180c */
[----:B------:R-:W4:Y:S01]  /*d640*/  LDSM.16.MT88.4 R28, [R164+0x8800] ;  /* 0x00880000a41c783b */ /* 0x000f220000004200 */
[----:B------:R-:W-:Y:S06]  /*d650*/  MUFU.EX2 R47, R47 ;  /* 0x0000002f002f7308 */ /* 0x000fec0000000800 */
[C---:B---3--:R-:W-:Y:S04]  /*d660*/  HMMA.16816.F32.BF16 R76, R20.reuse, R24, R76 ;  /* 0x00000018144c723c */ /* 0x048fe8000004184c */
[----:B------:R-:W3:Y:S04]  /*d670*/  MUFU.EX2 R50, R50 ;  /* 0x0000003200327308 */ /* 0x000ee80000000800 */
[C---:B------:R-:W-:Y:S01]  /*d680*/  HMMA.16816.F32.BF16 R80, R20.reuse, R26, R80 ;  /* 0x0000001a1450723c */ /* 0x040fe20000041850 */
[----:B------:R-:W5:Y:S05]  /*d690*/  LDSM.16.MT88.4 R24, [R162+0x8800] ;  /* 0x00880000a218783b */ /* 0x000f6a0000004200 */
[----:B------:R-:W-:Y:S02]  /*d6a0*/  MUFU.EX2 R49, R49 ;  /* 0x0000003100317308 */ /* 0x000fe40000000800 */
[C---:B------:R-:W-:Y:S08]  /*d6b0*/  HMMA.16816.F32.BF16 R16, R20.reuse, R36, R16 ;  /* 0x000000241410723c */ /* 0x040ff00000041810 */
[----:B------:R-:W-:Y:S01]  /*d6c0*/  HMMA.16816.F32.BF16 R84, R20, R38, R84 ;  /* 0x000000261454723c */ /* 0x000fe20000041854 */
[----:B------:R-:W5:Y:S01]  /*d6d0*/  LDSM.16.MT88.4 R36, [R160+0x8800] ;  /* 0x00880000a024783b */ /* 0x000f620000004200 */
[----:B------:R-:W5:Y:S05]  /*d6e0*/  MUFU.EX2 R52, R52 ;  /* 0x0000003400347308 */ /* 0x000f6a0000000800 */
[----:B------:R-:W-:Y:S01]  /*d6f0*/  F2FP.BF16.PACK_AB R20, R44, R43 ;  /* 0x0000002b2c14723e */ /* 0x000fe200000010ff */
[----:B------:R-:W-:Y:S01]  /*d700*/  FADD.FTZ R43, R43, R40 ;  /* 0x000000282b2b7221 */ /* 0x000fe20000010000 */
[----:B-1----:R-:W-:Y:S03]  /*d710*/  F2FP.BF16.PACK_AB R21, R46, R45 ;  /* 0x0000002d2e15723e */ /* 0x002fe600000010ff */
[----:B--2---:R-:W-:Y:S01]  /*d720*/  F2FP.BF16.PACK_AB R22, R48, R3 ;  /* 0x000000033016723e */ /* 0x004fe200000010ff */
[----:B------:R-:W-:Y:S01]  /*d730*/  MUFU.EX2 R51, R51 ;  /* 0x0000003300337308 */ /* 0x000fe20000000800 */
[----:B---3--:R-:W-:Y:S01]  /*d740*/  F2FP.BF16.PACK_AB R23, R50, R47 ;  /* 0x0000002f3217723e */ /* 0x008fe200000010ff */
[----:B------:R-:W-:Y:S04]  /*d750*/  FADD.FTZ R44, R44, R43 ;  /* 0x0000002b2c2c7221 */ /* 0x000fe80000010000 */
[----:B------:R-:W-:Y:S02]  /*d760*/  FADD.FTZ R3, R3, R44 ;  /* 0x0000002c03037221 */ /* 0x000fe40000010000 */
[C---:B----4-:R-:W-:Y:S02]  /*d770*/  HMMA.16816.F32.BF16 R8, R20.reuse, R28, R8 ;  /* 0x0000001c1408723c */ /* 0x050fe40000041808 */
[----:B------:R-:W1:Y:S01]  /*d780*/  MUFU.EX2 R54, R54 ;  /* 0x0000003600367308 */ /* 0x000e620000000800 */
[----:B------:R-:W-:Y:S01]  /*d790*/  FADD.FTZ R48, R48, R3 ;  /* 0x0000000330307221 */ /* 0x000fe20000010000 */
[----:B------:R-:W-:Y:S04]  /*d7a0*/  IADD3 R3, R176, -0x1, RZ ;  /* 0xffffffffb0037810 */ /* 0x000fe80007ffe0ff */
[C---:B------:R-:W-:Y:S01]  /*d7b0*/  HMMA.16816.F32.BF16 R68, R20.reuse, R30, R68 ;  /* 0x0000001e1444723c */ /* 0x040fe20000041844 */
[----:B------:R-:W-:Y:S03]  /*d7c0*/  LDSM.16.MT88.4 R28, [R162+0x9000] ;  /* 0x00900000a21c783b */ /* 0x000fe60000004200 */
[----:B------:R-:W-:Y:S01]  /*d7d0*/  MUFU.EX2 R53, R53 ;  /* 0x0000003500357308 */ /* 0x000fe20000000800 */
[----:B------:R-:W-:Y:S02]  /*d7e0*/  MOV R176, R3 ;  /* 0x0000000300b07202 */ /* 0x000fe40000000f00 */
[----:B------:R-:W-:Y:S01]  /*d7f0*/  MOV R3, R0 ;  /* 0x0000000000037202 */ /* 0x000fe20000000f00 */
[C---:B-----5:R-:W-:Y:S06]  /*d800*/  HMMA.16816.F32.BF16 R72, R20.reuse, R24, R72 ;  /* 0x000000181448723c */ /* 0x060fec0000041848 */
[----:B------:R-:W2:Y:S02]  /*d810*/  MUFU.EX2 R56, R56 ;  /* 0x0000003800387308 */ /* 0x000ea40000000800 */
[C---:B------:R-:W-:Y:S01]  /*d820*/  HMMA.16816.F32.BF16 R12, R20.reuse, R26, R12 ;  /* 0x0000001a140c723c */ /* 0x040fe2000004180c */
[----:B------:R-:W3:Y:S07]  /*d830*/  LDSM.16.MT88.4 R24, [R164+0x9000] ;  /* 0x00900000a418783b */ /* 0x000eee0000004200 */
[C---:B------:R-:W-:Y:S01]  /*d840*/  HMMA.16816.F32.BF16 R76, R20.reuse, R32, R76 ;  /* 0x00000020144c723c */ /* 0x040fe2000004184c */
[----:B------:R-:W-:Y:S07]  /*d850*/  MUFU.EX2 R55, R55 ;  /* 0x0000003700377308 */ /* 0x000fee0000000800 */
[C---:B------:R-:W-:Y:S01]  /*d860*/  HMMA.16816.F32.BF16 R80, R20.reuse, R34, R80 ;  /* 0x000000221450723c */ /* 0x040fe20000041850 */
[----:B------:R-:W4:Y:S02]  /*d870*/  LDSM.16.MT88.4 R32, [R161+0x9000] ;  /* 0x00900000a120783b */ /* 0x000f240000004200 */
[----:B------:R-:W5:Y:S05]  /*d880*/  MUFU.EX2 R58, R58 ;  /* 0x0000003a003a7308 */ /* 0x000f6a0000000800 */
[C---:B------:R-:W-:Y:S05]  /*d890*/  HMMA.16816.F32.BF16 R16, R20.reuse, R36, R16 ;  /* 0x000000241410723c */ /* 0x040fea0000041810 */
[----:B------:R-:W-:Y:S03]  /*d8a0*/  MUFU.EX2 R57, R57 ;  /* 0x0000003900397308 */ /* 0x000fe60000000800 */
[----:B------:R-:W-:Y:S01]  /*d8b0*/  HMMA.16816.F32.BF16 R84, R20, R38, R84 ;  /* 0x000000261454723c */ /* 0x000fe20000041854 */
[----:B------:R-:W4:Y:S06]  /*d8c0*/  LDSM.16.MT88.4 R36, [R160+0x9000] ;  /* 0x00900000a024783b */ /* 0x000f2c0000004200 */
[----:B------:R-:W-:Y:S01]  /*d8d0*/  F2FP.BF16.PACK_AB R20, R52, R49 ;  /* 0x000000313414723e */ /* 0x000fe200000010ff */
[----:B------:R-:W4:Y:S01]  /*d8e0*/  MUFU.EX2 R60, R60 ;  /* 0x0000003c003c7308 */ /* 0x000f220000000800 */
[----:B-1----:R-:W-:Y:S03]  /*d8f0*/  F2FP.BF16.PACK_AB R21, R54, R51 ;  /* 0x000000333615723e */ /* 0x002fe600000010ff */
[----:B--2---:R-:W-:Y:S01]  /*d900*/  F2FP.BF16.PACK_AB R22, R56, R53 ;  /* 0x000000353816723e */ /* 0x004fe200000010ff */
[----:B------:R-:W-:Y:S01]  /*d910*/  FADD.FTZ R49, R49, R48 ;  /* 0x0000003031317221 */ /* 0x000fe20000010000 */
[----:B-----5:R-:W-:Y:S03]  /*d920*/  F2FP.BF16.PACK_AB R23, R58, R55 ;  /* 0x000000373a17723e */ /* 0x020fe600000010ff */
[----:B------:R-:W-:Y:S01]  /*d930*/  FADD.FTZ R52, R52, R49 ;  /* 0x0000003134347221 */ /* 0x000fe20000010000 */
[----:B------:R-:W-:Y:S03]  /*d940*/  MUFU.EX2 R59, R59 ;  /* 0x0000003b003b7308 */ /* 0x000fe60000000800 */
[C---:B---3--:R-:W-:Y:S03]  /*d950*/  HMMA.16816.F32.BF16 R8, R20.reuse, R24, R8 ;  /* 0x000000181408723c */ /* 0x048fe60000041808 */
[----:B------:R-:W-:Y:S04]  /*d960*/  FADD.FTZ R53, R53, R52 ;  /* 0x0000003435357221 */ /* 0x000fe80000010000 */
[----:B------:R-:W1:Y:S01]  /*d970*/  MUFU.EX2 R62, R62 ;  /* 0x0000003e003e7308 */ /* 0x000e620000000800 */
[C---:B------:R-:W-:Y:S01]  /*d980*/  HMMA.16816.F32.BF16 R68, R20.reuse, R26, R68 ;  /* 0x0000001a1444723c */ /* 0x040fe20000041844 */
[----:B------:R-:W2:Y:S03]  /*d990*/  LDSM.16.MT88.4 R24, [R164+0x9800] ;  /* 0x00980000a418783b */ /* 0x000ea60000004200 */
[----:B------:R-:W-:Y:S04]  /*d9a0*/  FADD.FTZ R56, R56, R53 ;  /* 0x0000003538387221 */ /* 0x000fe80000010000 */
[C---:B------:R-:W-:Y:S01]  /*d9b0*/  HMMA.16816.F32.BF16 R72, R20.reuse, R28, R72 ;  /* 0x0000001c1448723c */ /* 0x040fe20000041848 */
[----:B------:R-:W-:Y:S07]  /*d9c0*/  MUFU.EX2 R7, R7 ;  /* 0x0000000700077308 */ /* 0x000fee0000000800 */
[C---:B------:R-:W-:Y:S01]  /*d9d0*/  HMMA.16816.F32.BF16 R12, R20.reuse, R30, R12 ;  /* 0x0000001e140c723c */ /* 0x040fe2000004180c */
[----:B------:R-:W3:Y:S02]  /*d9e0*/  LDSM.16.MT88.4 R28, [R161+0x9800] ;  /* 0x00980000a11c783b */ /* 0x000ee40000004200 */
[----:B------:R-:W5:Y:S05]  /*d9f0*/  MUFU.EX2 R64, R103 ;  /* 0x0000006700407308 */ /* 0x000f6a0000000800 */
[C---:B----4-:R-:W-:Y:S05]  /*da00*/  HMMA.16816.F32.BF16 R76, R20.reuse, R32, R76 ;  /* 0x00000020144c723c */ /* 0x050fea000004184c */
[----:B------:R-:W-:Y:S02]  /*da10*/  MUFU.EX2 R6, R66 ;  /* 0x0000004200067308 */ /* 0x000fe40000000800 */
[----:B------:R-:W-:Y:S01]  /*da20*/  FADD.FTZ R33, R98, R99 ;  /* 0x0000006362217221 */ /* 0x000fe20000010000 */
[C---:B------:R-:W-:Y:S04]  /*da30*/  HMMA.16816.F32.BF16 R80, R20.reuse, R34, R80 ;  /* 0x000000221450723c */ /* 0x040fe80000041850 */
[----:B------:R-:W-:Y:S03]  /*da40*/  FADD.FTZ R88, R88, R33 ;  /* 0x0000002158587221 */ /* 0x000fe60000010000 */
[----:B------:R-:W4:Y:S01]  /*da50*/  MUFU.EX2 R5, R5 ;  /* 0x0000000500057308 */ /* 0x000f220000000800 */
[C---:B------:R-:W-:Y:S04]  /*da60*/  HMMA.16816.F32.BF16 R16, R20.reuse, R36, R16 ;  /* 0x000000241410723c */ /* 0x040fe80000041810 */
[----:B------:R-:W-:Y:S04]  /*da70*/  FADD.FTZ R89, R89, R88 ;  /* 0x0000005859597221 */ /* 0x000fe80000010000 */
[----:B------:R-:W-:Y:S07]  /*da80*/  HMMA.16816.F32.BF16 R84, R20, R38, R84 ;  /* 0x000000261454723c */ /* 0x000fee0000041854 */
[----:B------:R-:W-:Y:S01]  /*da90*/  F2FP.BF16.PACK_AB R20, R60, R57 ;  /* 0x000000393c14723e */ /* 0x000fe200000010ff */
[----:B------:R-:W-:Y:S01]  /*daa0*/  FADD.FTZ R57, R57, R56 ;  /* 0x0000003839397221 */ /* 0x000fe20000010000 */
[----:B-1----:R-:W-:Y:S03]  /*dab0*/  F2FP.BF16.PACK_AB R21, R62, R59 ;  /* 0x0000003b3e15723e */ /* 0x002fe600000010ff */
[----:B-----5:R-:W-:Y:S01]  /*dac0*/  F2FP.BF16.PACK_AB R22, R64, R7 ;  /* 0x000000074016723e */ /* 0x020fe200000010ff */
[----:B------:R-:W-:Y:S01]  /*dad0*/  FADD.FTZ R60, R60, R57 ;  /* 0x000000393c3c7221 */ /* 0x000fe20000010000 */
[----:B----4-:R-:W-:Y:S03]  /*dae0*/  F2FP.BF16.PACK_AB R23, R5, R6 ;  /* 0x000000060517723e */ /* 0x010fe600000010ff */
[----:B------:R-:W-:Y:S04]  /*daf0*/  FADD.FTZ R7, R7, R60 ;  /* 0x0000003c07077221 */ /* 0x000fe80000010000 */
[----:B------:R-:W-:Y:S01]  /*db00*/  FADD.FTZ R193, R64, R7 ;  /* 0x0000000740c17221 */ /* 0x000fe20000010000 */
[C---:B--2---:R-:W-:Y:S01]  /*db10*/  HMMA.16816.F32.BF16 R96, R20.reuse, R24, R8 ;  /* 0x000000181460723c */ /* 0x044fe20000041808 */
[----:B------:R-:W1:Y:S06]  /*db20*/  LDSM.16.MT88.4 R8, [R160+0x9800] ;  /* 0x00980000a008783b */ /* 0x000e6c0000004200 */
[----:B------:R-:W-:Y:S01]  /*db30*/  FADD.FTZ R24, R100, R89 ;  /* 0x0000005964187221 */ /* 0x000fe20000010000 */
[C---:B------:R-:W-:Y:S04]  /*db40*/  HMMA.16816.F32.BF16 R68, R20.reuse, R26, R68 ;  /* 0x0000001a1444723c */ /* 0x040fe80000041844 */
[----:B------:R-:W-:Y:S04]  /*db50*/  FADD.FTZ R24, R107, R24 ;  /* 0x000000186b187221 */ /* 0x000fe80000010000 */
[C---:B------:R-:W-:Y:S04]  /*db60*/  HMMA.16816.F32.BF16 R72, R20.reuse, R92, R72 ;  /* 0x0000005c1448723c */ /* 0x040fe80000041848 */
[----:B------:R-:W-:Y:S04]  /*db70*/  FADD.FTZ R41, R41, R24 ;  /* 0x0000001829297221 */ /* 0x000fe80000010000 */
[C---:B------:R-:W-:Y:S04]  /*db80*/  HMMA.16816.F32.BF16 R92, R20.reuse, R94, R12 ;  /* 0x0000005e145c723c */ /* 0x040fe8000004180c */
[----:B------:R-:W-:Y:S04]  /*db90*/  FADD.FTZ R42, R42, R41 ;  /* 0x000000292a2a7221 */ /* 0x000fe80000010000 */
[C---:B---3--:R-:W-:Y:S04]  /*dba0*/  HMMA.16816.F32.BF16 R76, R20.reuse, R28, R76 ;  /* 0x0000001c144c723c */ /* 0x048fe8000004184c */
[----:B------:R-:W-:Y:S04]  /*dbb0*/  FADD.FTZ R45, R45, R42 ;  /* 0x0000002a2d2d7221 */ /* 0x000fe80000010000 */
        /* <DEDUP_REMOVED lines=15> */
.L_x_5337:
[----:B------:R-:W1:Y:S01]  /*dcb0*/  SHFL.BFLY PT, R4, R193, 0x2, 0x1f ;  /* 0x0c401f00c1047f89 */ /* 0x000e6200000e0000 */
[----:B------:R-:W-:Y:S01]  /*dcc0*/  MOV R7, 0x3f800000 ;  /* 0x3f80000000077802 */ /* 0x000fe20000000f00 */
[----:B------:R-:W-:Y:S01]  /*dcd0*/  IMAD.MOV.U32 R8, RZ, RZ, 0x3f800000 ;  /* 0x3f800000ff087424 */ /* 0x000fe200078e00ff */
[----:B------:R-:W-:Y:S01]  /*dce0*/  BSSY B0, `(.L_x_5342) ;  /* 0x00000a2000007945 */ /* 0x000fe20003800000 */
        /* <DEDUP_REMOVED lines=28> */
[----:B------:R-:W-:Y:S01]  /*deb0*/  LOP3.LUT R11, R11, 0xffffffe0, RZ, 0xc0, !PT ;  /* 0xffffffe00b0b7812 */ /* 0x000fe200078ec0ff */
[C---:B-1----:R-:W-:Y:S01]  /*dec0*/  FMUL.FTZ R96, R7.reuse, R96 ;  /* 0x0000006007607220 */ /* 0x042fe20000410000 */
[----:B------:R-:W-:Y:S01]  /*ded0*/  LEA.HI R15, R12, R12, RZ, 0x1d ;  /* 0x0000000c0c0f7211 */ /* 0x000fe200078fe8ff */
[C---:B------:R-:W-:Y:S01]  /*dee0*/  FMUL.FTZ R97, R7.reuse, R97 ;  /* 0x0000006107617220 */ /* 0x040fe20000410000 */
[----:B------:R-:W-:Y:S01]  /*def0*/  MOV R12, 0xfffffff0 ;  /* 0xfffffff0000c7802 */ /* 0x000fe20000000f00 */
[C---:B------:R-:W-:Y:S01]  /*df00*/  FMUL.FTZ R68, R7.reuse, R68 ;  /* 0x0000004407447220 */ /* 0x040fe20000410000 */
[----:B------:R-:W-:Y:S01]  /*df10*/  @P3 MUFU.LG2 R6, R6 ;  /* 0x0000000600063308 */ /* 0x000fe20000000c00 */
[C---:B------:R-:W-:Y:S01]  /*df20*/  FMUL.FTZ R69, R7.reuse, R69 ;  /* 0x0000004507457220 */ /* 0x040fe20000410000 */
[----:B------:R-:W-:Y:S01]  /*df30*/  SEL R12, R12, 0x10, !P1 ;  /* 0x000000100c0c7807 */ /* 0x000fe20004800000 */
[C---:B------:R-:W-:Y:S01]  /*df40*/  FMUL.FTZ R72, R7.reuse, R72 ;  /* 0x0000004807487220 */ /* 0x040fe20000410000 */
[----:B------:R-:W-:Y:S01]  /*df50*/  R2P PR, R10, 0x6 ;  /* 0x000000060a007804 */ /* 0x000fe20000000000 */
[----:B------:R-:W-:Y:S01]  /*df60*/  FMUL.FTZ R73, R7, R73 ;  /* 0x0000004907497220 */ /* 0x000fe20000410000 */
[----:B------:R-:W-:Y:S01]  /*df70*/  F2FP.BF16.PACK_AB R96, R97, R96 ;  /* 0x000000606160723e */ /* 0x000fe200000010ff */
[----:B------:R-:W-:Y:S01]  /*df80*/  FMUL.FTZ R92, R7, R92 ;  /* 0x0000005c075c7220 */ /* 0x000fe20000410000 */
[----:B------:R-:W-:Y:S01]  /*df90*/  F2FP.BF16.PACK_AB R68, R69, R68 ;  /* 0x000000444544723e */ /* 0x000fe200000010ff */
[----:B------:R-:W-:Y:S01]  /*dfa0*/  FMUL.FTZ R93, R7, R93 ;  /* 0x0000005d075d7220 */ /* 0x000fe20000410000 */
[----:B------:R-:W-:Y:S01]  /*dfb0*/  F2FP.BF16.PACK_AB R72, R73, R72 ;  /* 0x000000484948723e */ /* 0x000fe200000010ff */
[C---:B------:R-:W-:Y:S01]  /*dfc0*/  FMUL.FTZ R76, R7.reuse, R76 ;  /* 0x0000004c074c7220 */ /* 0x040fe20000410000 */
[----:B------:R-:W1:Y:S01]  /*dfd0*/  @P0 MUFU.LG2 R5, R5 ;  /* 0x0000000500050308 */ /* 0x000e620000000c00 */
[----:B------:R-:W-:Y:S01]  /*dfe0*/  FMUL.FTZ R77, R7, R77 ;  /* 0x0000004d074d7220 */ /* 0x000fe20000410000 */
        /* <DEDUP_REMOVED lines=8> */
[----:B------:R-:W-:Y:S01]  /*e070*/  FMUL.FTZ R7, R7, R85 ;  /* 0x0000005507077220 */ /* 0x000fe20000410000 */
[----:B------:R-:W-:Y:S01]  /*e080*/  F2FP.BF16.PACK_AB R88, R89, R88 ;  /* 0x000000585958723e */ /* 0x000fe200000010ff */
[----:B------:R-:W-:-:S02]  /*e090*/  IMAD.U32 R14, R14, 0x2, R15 ;  /* 0x000000020e0e7824 */ /* 0x000fc400078e000f */
[----:B--2---:R-:W-:Y:S01]  /*e0a0*/  FMUL.FTZ R99, R8, R99 ;  /* 0x0000006308637220 */ /* 0x004fe20000410000 */
[----:B------:R-:W-:Y:S01]  /*e0b0*/  F2FP.BF16.PACK_AB R84, R7, R84 ;  /* 0x000000540754723e */ /* 0x000fe200000010ff */
[----:B------:R-:W-:Y:S01]  /*e0c0*/  IMAD.MOV.U32 R7, RZ, RZ, 0x20 ;  /* 0x00000020ff077424 */ /* 0x000fe200078e00ff */
[----:B------:R-:W-:Y:S01]  /*e0d0*/  SHF.L.U32 R13, R14, 0x1, RZ ;  /* 0x000000010e0d7819 */ /* 0x000fe200000006ff */
[C---:B------:R-:W-:Y:S01]  /*e0e0*/  FMUL.FTZ R98, R8.reuse, R98 ;  /* 0x0000006208627220 */ /* 0x040fe20000410000 */
[----:B------:R-:W2:Y:S01]  /*e0f0*/  LDC.U8 R14, c[0x0][0x328] ;  /* 0x0000ca00ff0e7b82 */ /* 0x000ea20000000000 */
[C---:B------:R-:W-:Y:S01]  /*e100*/  FMUL.FTZ R71, R8.reuse, R71 ;  /* 0x0000004708477220 */ /* 0x040fe20000410000 */
[----:B------:R-:W-:Y:S01]  /*e110*/  SEL R10, R7, 0xffffffe0, !P1 ;  /* 0xffffffe0070a7807 */ /* 0x000fe20004800000 */
[C---:B------:R-:W-:Y:S01]  /*e120*/  FMUL.FTZ R70, R8.reuse, R70 ;  /* 0x0000004608467220 */ /* 0x040fe20000410000 */
[C---:B------:R-:W-:Y:S01]  /*e130*/  IADD3 R17, R13.reuse, 0x40, RZ ;  /* 0x000000400d117810 */ /* 0x040fe20007ffe0ff */
[C---:B------:R-:W-:Y:S01]  /*e140*/  FMUL.FTZ R75, R8.reuse, R75 ;  /* 0x0000004b084b7220 */ /* 0x040fe20000410000 */
[C---:B------:R-:W-:Y:S01]  /*e150*/  @P2 IADD3 R17, R13.reuse, -0x40, RZ ;  /* 0xffffffc00d112810 */ /* 0x040fe20007ffe0ff */
[C---:B------:R-:W-:Y:S01]  /*e160*/  FMUL.FTZ R74, R8.reuse, R74 ;  /* 0x0000004a084a7220 */ /* 0x040fe20000410000 */
[----:B------:R-:W-:Y:S01]  /*e170*/  IADD3 R15, R13, R12, RZ ;  /* 0x0000000c0d0f7210 */ /* 0x000fe20007ffe0ff */
[C---:B------:R-:W-:Y:S01]  /*e180*/  FMUL.FTZ R95, R8.reuse, R95 ;  /* 0x0000005f085f7220 */ /* 0x040fe20000410000 */
[----:B------:R-:W-:Y:S01]  /*e190*/  F2FP.BF16.PACK_AB R98, R99, R98 ;  /* 0x000000626362723e */ /* 0x000fe200000010ff */
[C---:B------:R-:W-:Y:S01]  /*e1a0*/  FMUL.FTZ R94, R8.reuse, R94 ;  /* 0x0000005e085e7220 */ /* 0x040fe20000410000 */
[----:B------:R-:W-:Y:S01]  /*e1b0*/  F2FP.BF16.PACK_AB R70, R71, R70 ;  /* 0x000000464746723e */ /* 0x000fe200000010ff */
[C---:B------:R-:W-:Y:S01]  /*e1c0*/  FMUL.FTZ R79, R8.reuse, R79 ;  /* 0x0000004f084f7220 */ /* 0x040fe20000410000 */
[----:B------:R-:W-:Y:S01]  /*e1d0*/  F2FP.BF16.PACK_AB R74, R75, R74 ;  /* 0x0000004a4b4a723e */ /* 0x000fe200000010ff */
[C---:B------:R-:W-:Y:S01]  /*e1e0*/  FMUL.FTZ R78, R8.reuse, R78 ;  /* 0x0000004e084e7220 */ /* 0x040fe20000410000 */
[----:B------:R-:W-:Y:S01]  /*e1f0*/  F2FP.BF16.PACK_AB R94, R95, R94 ;  /* 0x0000005e5f5e723e */ /* 0x000fe200000010ff */
[C---:B------:R-:W-:Y:S01]  /*e200*/  FMUL.FTZ R83, R8.reuse, R83 ;  /* 0x0000005308537220 */ /* 0x040fe20000410000 */
[----:B------:R-:W-:Y:S01]  /*e210*/  IADD3 R21, R15, R10, RZ ;  /* 0x0000000a0f157210 */ /* 0x000fe20007ffe0ff */
[C---:B------:R-:W-:Y:S01]  /*e220*/  FMUL.FTZ R82, R8.reuse, R82 ;  /* 0x0000005208527220 */ /* 0x040fe20000410000 */
[----:B------:R-:W-:Y:S01]  /*e230*/  F2FP.BF16.PACK_AB R78, R79, R78 ;  /* 0x0000004e4f4e723e */ /* 0x000fe200000010ff */
[C---:B------:R-:W-:Y:S01]  /*e240*/  FMUL.FTZ R91, R8.reuse, R91 ;  /* 0x0000005b085b7220 */ /* 0x040fe20000410000 */
[----:B------:R-:W-:Y:S01]  /*e250*/  STS [R13], R96 ;  /* 0x000000600d007388 */ /* 0x000fe20000000800 */
[C---:B------:R-:W-:Y:S01]  /*e260*/  FMUL.FTZ R90, R8.reuse, R90 ;  /* 0x0000005a085a7220 */ /* 0x040fe20000410000 */
[----:B------:R-:W-:Y:S01]  /*e270*/  F2FP.BF16.PACK_AB R82, R83, R82 ;  /* 0x000000525352723e */ /* 0x000fe200000010ff */
[C---:B------:R-:W-:Y:S01]  /*e280*/  FMUL.FTZ R87, R8.reuse, R87 ;  /* 0x0000005708577220 */ /* 0x040fe20000410000 */
[----:B------:R-:W-:Y:S01]  /*e290*/  STS [R13+0x400], R98 ;  /* 0x000400620d007388 */ /* 0x000fe20000000800 */
[----:B------:R-:W-:Y:S01]  /*e2a0*/  FMUL.FTZ R8, R8, R86 ;  /* 0x0000005608087220 */ /* 0x000fe20000410000 */
[----:B------:R-:W-:Y:S01]  /*e2b0*/  F2FP.BF16.PACK_AB R90, R91, R90 ;  /* 0x0000005a5b5a723e */ /* 0x000fe200000010ff */
[----:B------:R-:W-:Y:S01]  /*e2c0*/  IMAD.IADD R19, R13, 0x1, R10 ;  /* 0x000000010d137824 */ /* 0x000fe200078e020a */
[----:B------:R-:W-:Y:S01]  /*e2d0*/  STS [R15], R68 ;  /* 0x000000440f007388 */ /* 0x000fe20000000800 */
[----:B------:R-:W-:Y:S01]  /*e2e0*/  IMAD.IADD R29, R12, 0x1, R17 ;  /* 0x000000010c1d7824 */ /* 0x000fe200078e0211 */
[----:B------:R-:W-:Y:S01]  /*e2f0*/  IADD3 R31, R10, R17, RZ ;  /* 0x000000110a1f7210 */ /* 0x000fe20007ffe0ff */
[----:B------:R-:W-:Y:S01]  /*e300*/  IMAD.IADD R11, R4, 0x1, -R11 ;  /* 0x00000001040b7824 */ /* 0x000fe200078e0a0b */
[----:B------:R-:W-:Y:S01]  /*e310*/  STS [R15+0x400], R70 ;  /* 0x000400460f007388 */ /* 0x000fe20000000800 */
[----:B------:R-:W-:Y:S01]  /*e320*/  F2FP.BF16.PACK_AB R87, R87, R8 ;  /* 0x000000085757723e */ /* 0x000fe200000010ff */
[----:B------:R-:W-:Y:S01]  /*e330*/  IMAD.IADD R28, R10, 0x1, R29 ;  /* 0x000000010a1c7824 */ /* 0x000fe200078e021d */
[----:B------:R-:W-:Y:S01]  /*e340*/  ISETP.NE.AND P2, PT, R174, -0x1, PT ;  /* 0xffffffffae00780c */ /* 0x000fe20003f45270 */
[----:B------:R-:W-:Y:S01]  /*e350*/  STS [R19], R72 ;  /* 0x0000004813007388 */ /* 0x000fe20000000800 */
[----:B--2---:R-:W-:Y:S01]  /*e360*/  ISETP.NE.AND P4, PT, R14, RZ, PT ;  /* 0x000000ff0e00720c */ /* 0x004fe20003f85270 */
[----:B-1----:R-:W-:-:S02]  /*e370*/  @P0 FMUL.FTZ R5, R5, 0.69314718246459960938 ;  /* 0x3f31721805050820 */ /* 0x002fc40000410000 */
[----:B------:R-:W-:Y:S01]  /*e380*/  STS [R19+0x400], R74 ;  /* 0x0004004a13007388 */ /* 0x000fe20000000800 */
[----:B------:R-:W-:-:S03]  /*e390*/  ISETP.NE.OR P1, PT, R174, -0x1, !P4 ;  /* 0xffffffffae00780c */ /* 0x000fc60006725670 */
[----:B------:R-:W-:Y:S04]  /*e3a0*/  STS [R21], R92 ;  /* 0x0000005c15007388 */ /* 0x000fe80000000800 */
[----:B------:R-:W-:Y:S01]  /*e3b0*/  STS [R21+0x400], R94 ;  /* 0x0004005e15007388 */ /* 0x000fe20000000800 */
[----:B------:R-:W-:-:S03]  /*e3c0*/  @P2 IMAD.WIDE.U32 R32, R174, c[0x0][0x1e8], RZ ;  /* 0x00007a00ae202a25 */ /* 0x000fc600078e00ff */
[----:B------:R-:W-:Y:S02]  /*e3d0*/  STS [R17], R76 ;  /* 0x0000004c11007388 */ /* 0x000fe40000000800 */
[----:B------:R-:W-:Y:S02]  /*e3e0*/  @P2 MOV R30, R32 ;  /* 0x00000020001e2202 */ /* 0x000fe40000000f00 */
[----:B------:R-:W-:Y:S04]  /*e3f0*/  STS [R17+0x400], R78 ;  /* 0x0004004e11007388 */ /* 0x000fe80000000800 */
[----:B------:R-:W-:Y:S04]  /*e400*/  STS [R29], R80 ;  /* 0x000000501d007388 */ /* 0x000fe80000000800 */
[----:B------:R1:W-:Y:S04]  /*e410*/  STS [R29+0x400], R82 ;  /* 0x000400521d007388 */ /* 0x0003e80000000800 */
[----:B------:R-:W-:Y:S04]  /*e420*/  STS [R31], R88 ;  /* 0x000000581f007388 */ /* 0x000fe80000000800 */
[----:B------:R-:W-:Y:S04]  /*e430*/  STS [R31+0x400], R90 ;  /* 0x0004005a1f007388 */ /* 0x000fe80000000800 */
[----:B------:R-:W-:Y:S04]  /*e440*/  STS [R28], R84 ;  /* 0x000000541c007388 */ /* 0x000fe80000000800 */
[----:B------:R2:W-:Y:S04]  /*e450*/  STS [R28+0x400], R87 ;  /* 0x000400571c007388 */ /* 0x0005e80000000800 */
[----:B------:R-:W-:Y:S01]  /*e460*/  BAR.SYNC.DEFER_BLOCKING 0x0 ;  /* 0x0000000000007b1d */ /* 0x000fe20000010000 */
[----:B-1----:R-:W-:-:S05]  /*e470*/  @P3 FMUL.FTZ R29, R6, 0.69314718246459960938 ;  /* 0x3f317218061d3820 */ /* 0x002fca0000410000 */
[----:B------:R-:W1:Y:S04]  /*e480*/  S2R R7, SR_CTAID.Y ;  /* 0x0000000000077919 */ /* 0x000e680000002600 */
[----:B------:R-:W3:Y:S01]  /*e490*/  S2R R8, SR_CTAID.Z ;  /* 0x0000000000087919 */ /* 0x000ee20000002700 */
[----:B--2---:R-:W-:-:S03]  /*e4a0*/  @P2 IMAD R28, R174, c[0x0][0x1ec], R33 ;  /* 0x00007b00ae1c2a24 */ /* 0x004fc600078e0221 */
[----:B------:R2:W4:Y:S04]  /*e4b0*/  LDS.128 R20, [R177] ;  /* 0x00000000b1147984 */ /* 0x0005280000000c00 */
[----:B------:R2:W2:Y:S01]  /*e4c0*/  LDS.128 R16, [R177+0x800] ;  /* 0x00080000b1107984 */ /* 0x0004a20000000c00 */
[C---:B-1----:R-:W-:Y:S01]  /*e4d0*/  @!P2 IMAD.WIDE.U32 R32, R7.reuse, c[0x0][0x1e0], RZ ;  /* 0x000078000720aa25 */ /* 0x042fe200078e00ff */
[----:B------:R-:W-:Y:S02]  /*e4e0*/  @!P2 SHF.R.S32.HI R10, RZ, 0x1f, R7 ;  /* 0x0000001fff0aa819 */ /* 0x000fe40000011407 */
[----:B------:R1:W1:Y:S01]  /*e4f0*/  LDS.128 R12, [R177+0x1000] ;  /* 0x00100000b10c7984 */ /* 0x0002620000000c00 */
[----:B------:R-:W-:Y:S01]  /*e500*/  @!P1 IMAD R174, R7, c[0x0][0x214], RZ ;  /* 0x0000850007ae9a24 */ /* 0x000fe200078e02ff */
[----:B------:R-:W-:-:S02]  /*e510*/  @!P2 MOV R30, R32 ;  /* 0x00000020001ea202 */ /* 0x000fc40000000f00 */
[----:B------:R1:W1:Y:S01]  /*e520*/  LDS.128 R24, [R177+0x1800] ;  /* 0x00180000b1187984 */ /* 0x0002620000000c00 */
[----:B------:R-:W-:Y:S01]  /*e530*/  SHF.R.S32.HI R32, RZ, 0x1f, R9 ;  /* 0x0000001fff207819 */ /* 0x000fe20000011409 */
[----:B------:R-:W-:Y:S01]  /*e540*/  @!P2 IMAD R10, R10, c[0x0][0x1e0], RZ ;  /* 0x000078000a0aaa24 */ /* 0x000fe200078e02ff */
[----:B------:R-:W-:Y:S01]  /*e550*/  LOP3.LUT P1, RZ, R11, 0x3, RZ, 0xc0, !PT ;  /* 0x000000030bff7812 */ /* 0x000fe2000782c0ff */
[----:B---3--:R-:W-:Y:S01]  /*e560*/  @P4 IMAD R174, R8, c[0x0][0x234], R174 ;  /* 0x00008d0008ae4a24 */ /* 0x008fe200078e02ae */
[----:B------:R-:W-:Y:S01]  /*e570*/  LEA.HI R32, R32, R9, RZ, 0x2 ;  /* 0x0000000920207211 */ /* 0x000fe200078f10ff */
[C---:B------:R-:W-:Y:S02]  /*e580*/  @!P2 IMAD R10, R7.reuse, c[0x0][0x1e4], R10 ;  /* 0x00007900070aaa24 */ /* 0x040fe400078e020a */
[----:B------:R-:W-:Y:S01]  /*e590*/  @!P4 IMAD R7, R7, c[0x0][0x1c0], R8 ;  /* 0x000070000707ca24 */ /* 0x000fe200078e0208 */
[----:B------:R-:W-:Y:S01]  /*e5a0*/  LOP3.LUT R32, R32, 0xffffffc, RZ, 0xc0, !PT ;  /* 0x0ffffffc20207812 */ /* 0x000fe200078ec0ff */
[----:B------:R-:W-:Y:S01]  /*e5b0*/  IMAD.MOV.U32 R11, RZ, RZ, 0x7f800000 ;  /* 0x7f800000ff0b7424 */ /* 0x000fe200078e00ff */
[----:B------:R-:W-:Y:S01]  /*e5c0*/  @!P2 IADD3 R28, R33, R10, RZ ;  /* 0x0000000a211ca210 */ /* 0x000fe20007ffe0ff */
[----:B------:R-:W-:Y:S01]  /*e5d0*/  @P0 FFMA.FTZ R11, R0, c[0x0][0x238], R5 ;  /* 0x00008e00000b0a23 */ /* 0x000fe20000010005 */
[----:B------:R-:W-:Y:S01]  /*e5e0*/  IADD3 R32, R9, -R32, RZ ;  /* 0x8000002009207210 */ /* 0x000fe20007ffe0ff */
[----:B------:R-:W-:Y:S01]  /*e5f0*/  @!P4 IMAD R174, R7, c[0x0][0x214], RZ ;  /* 0x0000850007aeca24 */ /* 0x000fe200078e02ff */
[----:B------:R-:W-:Y:S01]  /*e600*/  MOV R10, 0x7f800000 ;  /* 0x7f800000000a7802 */ /* 0x000fe20000000f00 */
[----:B------:R-:W-:Y:S01]  /*e610*/  @P3 FFMA.FTZ R10, R2, c[0x0][0x238], R29 ;  /* 0x00008e00020a3a23 */ /* 0x000fe2000001001d */
[----:B------:R-:W-:Y:S01]  /*e620*/  LEA R32, R32, R175, 0x4 ;  /* 0x000000af20207211 */ /* 0x000fe200078e20ff */
[----:B------:R-:W-:Y:S05]  /*e630*/  @P1 BRA `(.L_x_5343) ;  /* 0x000000c000001947 */ /* 0x000fea0003800000 */
[----:B------:R-:W3:Y:S01]  /*e640*/  S2R R7, SR_CTAID.X ;  /* 0x0000000000077919 */ /* 0x000ee20000002500 */
[----:B------:R-:W-:-:S02]  /*e650*/  IADD3 R2, R32, 0x8, RZ ;  /* 0x0000000820027810 */ /* 0x000fc40007ffe0ff */
[-C--:B------:R-:W-:Y:S02]  /*e660*/  ISETP.GE.AND P2, PT, R32, R171.reuse, PT ;  /* 0x000000ab2000720c */ /* 0x080fe40003f46270 */
[----:B------:R-:W-:Y:S01]  /*e670*/  ISETP.GE.AND P1, PT, R2, R171, PT ;  /* 0x000000ab0200720c */ /* 0x000fe20003f26270 */
[----:B---3--:R-:W-:-:S05]  /*e680*/  IMAD R7, R7, 0x40, R174 ;  /* 0x0000004007077824 */ /* 0x008fca00078e02ae */
[----:B------:R-:W-:Y:S02]  /*e690*/  SHF.R.S32.HI R5, RZ, 0x1f, R7 ;  /* 0x0000001fff057819 */ /* 0x000fe40000011407 */
[----:B------:R-:W-:-:S04]  /*e6a0*/  IADD3 R0, P0, R32, R7, RZ ;  /* 0x0000000720007210 */ /* 0x000fc80007f1e0ff */
[----:B------:R-:W-:Y:S02]  /*e6b0*/  LEA.HI.X.SX32 R5, R32, R5, 0x1, P0 ;  /* 0x0000000520057211 */ /* 0x000fe400000f0eff */
[----:B------:R-:W-:-:S04]  /*e6c0*/  LEA R6, P0, R0, c[0x0][0x200], 0x2 ;  /* 0x0000800000067a11 */ /* 0x000fc800078010ff */
[----:B------:R-:W-:-:S05]  /*e6d0*/  LEA.HI.X R7, R0, c[0x0][0x204], R5, 0x2, P0 ;  /* 0x0000810000077a11 */ /* 0x000fca00000f1405 */
[----:B------:R3:W-:Y:S04]  /*e6e0*/  @!P2 STG.E [R6.64], R10 ;  /* 0x0000000a0600a986 */ /* 0x0007e8000c101906 */
[----:B------:R3:W-:Y:S02]  /*e6f0*/  @!P1 STG.E [R6.64+0x20], R11 ;  /* 0x0000200b06009986 */ /* 0x0007e4000c101906 */
.L_x_5343:
[----:B------:R-:W-:Y:S05]  /*e700*/  BSYNC B0 ;  /* 0x0000000000007941 */ /* 0x000fea0003800000 */
.L_x_5342:
[----:B---3--:R-:W3:Y:S01]  /*e710*/  S2R R7, SR_CTAID.X ;  /* 0x0000000000077919 */ /* 0x008ee20000002500 */
[----:B------:R-:W-:Y:S01]  /*e720*/  SHF.R.S32.HI R0, RZ, 0x1f, R8 ;  /* 0x0000001fff007819 */ /* 0x000fe20000011408 */
[----:B------:R-:W-:Y:S01]  /*e730*/  BSSY B0, `(.L_x_5344) ;  /* 0x000001a000007945 */ /* 0x000fe20003800000 */
[----:B------:R-:W-:Y:S02]  /*e740*/  LEA.HI R3, R3, R4, RZ, 0x3 ;  /* 0x0000000403037211 */ /* 0x000fe400078f18ff */
[----:B------:R-:W-:Y:S01]  /*e750*/  ISETP.GE.AND P1, PT, R180, c[0x0][0x220], PT ;  /* 0x00008800b4007a0c */ /* 0x000fe20003f26270 */
[----:B---3--:R-:W-:-:S04]  /*e760*/  IMAD.SHL.U32 R7, R7, 0x40, RZ ;  /* 0x0000004007077824 */ /* 0x008fc800078e00ff */
[----:B------:R-:W-:Y:S01]  /*e770*/  IMAD.WIDE.U32 R10, R7, c[0x0][0x1e8], R180 ;  /* 0x00007a00070a7a25 */ /* 0x000fe200078e00b4 */
[----:B------:R-:W-:-:S04]  /*e780*/  SHF.R.S32.HI R2, RZ, 0x1f, R7 ;  /* 0x0000001fff027819 */ /* 0x000fc80000011407 */
[----:B------:R-:W-:Y:S01]  /*e790*/  IADD3 R30, P0, R30, R10, RZ ;  /* 0x0000000a1e1e7210 */ /* 0x000fe20007f1e0ff */
[----:B------:R-:W-:-:S04]  /*e7a0*/  IMAD R2, R2, c[0x0][0x1e8], RZ ;  /* 0x00007a0002027a24 */ /* 0x000fc800078e02ff */
[C---:B------:R-:W-:Y:S01]  /*e7b0*/  IMAD R5, R7.reuse, c[0x0][0x1ec], R2 ;  /* 0x00007b0007057a24 */ /* 0x040fe200078e0202 */
[----:B------:R-:W-:-:S04]  /*e7c0*/  IADD3 R7, -R7, R178, RZ ;  /* 0x000000b207077210 */ /* 0x000fc80007ffe1ff */
[----:B------:R-:W-:Y:S01]  /*e7d0*/  IADD3.X R31, R28, R11, R5, P0, !PT ;  /* 0x0000000b1c1f7210 */ /* 0x000fe200007fe405 */
[----:B------:R-:W-:Y:S01]  /*e7e0*/  IMAD R5, R0, c[0x0][0x1f0], RZ ;  /* 0x00007c0000057a24 */ /* 0x000fe200078e02ff */
[----:B------:R-:W-:-:S03]  /*e7f0*/  SHF.R.S32.HI R0, RZ, 0x3, R3 ;  /* 0x00000003ff007819 */ /* 0x000fc60000011403 */
[----:B------:R-:W-:Y:S01]  /*e800*/  IMAD R5, R8, c[0x0][0x1f4], R5 ;  /* 0x00007d0008057a24 */ /* 0x000fe200078e0205 */
[----:B------:R-:W-:Y:S01]  /*e810*/  ISETP.GE.OR P0, PT, R0, R7, P1 ;  /* 0x000000070000720c */ /* 0x000fe20000f06670 */
[----:B------:R-:W-:-:S04]  /*e820*/  IMAD.WIDE.U32 R30, R8, c[0x0][0x1f0], R30 ;  /* 0x00007c00081e7a25 */ /* 0x000fc800078e001e */
[----:B------:R-:W-:-:S08]  /*e830*/  IMAD.IADD R5, R5, 0x1, R31 ;  /* 0x0000000105057824 */ /* 0x000fd000078e021f */
        /* <DEDUP_REMOVED lines=8> */
[----:B----4-:R3:W-:Y:S02]  /*e8c0*/  STG.E.128 [R8.64], R20 ;  /* 0x0000001408007986 */ /* 0x0107e4000c101d06 */
.L_x_5345:
[----:B------:R-:W-:Y:S05]  /*e8d0*/  BSYNC B0 ;  /* 0x0000000000007941 */ /* 0x000fea0003800000 */
.L_x_5344:
[----:B------:R-:W-:Y:S01]  /*e8e0*/  IADD3 R2, R0, 0x10, RZ ;  /* 0x0000001000027810 */ /* 0x000fe20007ffe0ff */
[----:B------:R-:W-:Y:S03]  /*e8f0*/  BSSY B0, `(.L_x_5346) ;  /* 0x000000e000007945 */ /* 0x000fe60003800000 */
[----:B------:R-:W-:-:S13]  /*e900*/  ISETP.GE.OR P0, PT, R2, R171, P1 ;  /* 0x000000ab0200720c */ /* 0x000fda0000f06670 */
        /* <DEDUP_REMOVED lines=11> */
[----:B--2---:R2:W-:Y:S02]  /*e9c0*/  STG.E.128 [R8.64], R16 ;  /* 0x0000001008007986 */ /* 0x0045e4000c101d06 */
.L_x_5347:
[----:B------:R-:W-:Y:S05]  /*e9d0*/  BSYNC B0 ;  /* 0x0000000000007941 */ /* 0x000fea0003800000 */
.L_x_5346:
        /* <DEDUP_REMOVED lines=10> */
[----:B--23--:R-:W-:-:S03]  /*ea80*/  LEA R8, P0, R6, c[0x0][0x1d0], 0x1 ;  /* 0x0000740006087a11 */ /* 0x00cfc600078008ff */
[----:B------:R-:W-:-:S05]  /*ea90*/  IMAD R2, R3, c[0x0][0x1ec], R2 ;  /* 0x00007b0003027a24 */ /* 0x000fca00078e0202 */
[----:B------:R-:W-:-:S04]  /*eaa0*/  IADD3 R2, R2, R7, RZ ;  /* 0x0000000702027210 */ /* 0x000fc80007ffe0ff */
[----:B------:R-:W-:-:S05]  /*eab0*/  LEA.HI.X R9, R6, c[0x0][0x1d4], R2, 0x1, P0 ;  /* 0x0000750006097a11 */ /* 0x000fca00000f0c02 */
[----:B-1----:R1:W-:Y:S02]  /*eac0*/  STG.E.128 [R8.64], R12 ;  /* 0x0000000c08007986 */ /* 0x0023e4000c101d06 */
.L_x_5349:
[----:B------:R-:W-:Y:S05]  /*ead0*/  BSYNC B0 ;  /* 0x0000000000007941 */ /* 0x000fea0003800000 */
.L_x_5348:
[----:B------:R-:W-:-:S04]  /*eae0*/  IADD3 R2, R0, 0x30, RZ ;  /* 0x0000003000027810 */ /* 0x000fc80007ffe0ff */
[----:B------:R-:W-:-:S13]  /*eaf0*/  ISETP.GE.OR P1, PT, R2, R171, P1 ;  /* 0x000000ab0200720c */ /* 0x000fda0000f26670 */
[----:B------:R-:W-:Y:S05]  /*eb00*/  @P1 EXIT ;  /* 0x000000000000194d */ /* 0x000fea0003800000 */
        /* <DEDUP_REMOVED lines=11> */
.L_x_5350:
        /* <DEDUP_REMOVED lines=12> */
.L_x_7906:


//--------------------- .text._ZN5flash24flash_fwd_splitkv_kernelI23Flash_fwd_kernel_traitsILi64ELi64ELi128ELi4ELb0ELb0EN7cutlass10bfloat16_tE19Flash_kernel_traitsILi64ELi64ELi128ELi4ES3_EELb1ELb0ELb0ELb0ELb0ELb1ELb0ELb0EEEvNS_16Flash_fwd_paramsE --------------------------
	.section	.text._ZN5flash24flash_fwd_splitkv_kernelI23Flash_fwd_kernel_traitsILi64ELi64ELi128ELi4ELb0ELb0EN7cutlass10bfloat16_tE19Flash_kernel_traitsILi64ELi64ELi128ELi4ES3_EELb1ELb0ELb0ELb0ELb0ELb1ELb0ELb0EEEvNS_16Flash_fwd_paramsE,"ax",@progbits
	.sectioninfo	@"SHI_REGISTERS=255"
	.align	128
        .global         _ZN5flash24flash_fwd_splitkv_kernelI23Flash_fwd_kernel_traitsILi64ELi64ELi128ELi4ELb0ELb0EN7cutlass10bfloat16_tE19Flash_kernel_traitsILi64ELi64ELi128ELi4ES3_EELb1ELb0ELb0ELb0ELb0ELb1ELb0ELb0EEEvNS_16Flash_fwd_paramsE
        .type           _ZN5flash24flash_fwd_splitkv_kernelI23Flash_fwd_kernel_traitsILi64ELi64ELi128ELi4ELb0ELb0EN7cutlass10bfloat16_tE19Flash_kernel_traitsILi64ELi64ELi128ELi4ES3_EELb1ELb0ELb0ELb0ELb0ELb1ELb0ELb0EEEvNS_16Flash_fwd_paramsE,@function
        .size           _ZN5flash24flash_fwd_splitkv_kernelI23Flash_fwd_kernel_traitsILi64ELi64ELi128ELi4ELb0ELb0EN7cutlass10bfloat16_tE19Flash_kernel_traitsILi64ELi64ELi128ELi4ES3_EELb1ELb0ELb0ELb0ELb0ELb1ELb0ELb0EEEvNS_16Flash_fwd_paramsE,(.L_x_7907 - _ZN5flash24flash_fwd_splitkv_kernelI23Flash_fwd_kernel_traitsILi64ELi64ELi128ELi4ELb0ELb0EN7cutlass10bfloat16_tE19Flash_kernel_traitsILi64ELi64ELi128ELi4ES3_EELb1ELb0ELb0ELb0ELb0ELb1ELb0ELb0EEEvNS_16Flash_fwd_paramsE)
        .other          _ZN5flash24flash_fwd_splitkv_kernelI23Flash_fwd_kernel_traitsILi64ELi64ELi128ELi4ELb0ELb0EN7cutlass10bfloat16_tE19Flash_kernel_traitsILi64ELi64ELi128ELi4ES3_EELb1ELb0ELb0ELb0ELb0ELb1ELb0ELb0EEEvNS_16Flash_fwd_paramsE,@"STO_CUDA_ENTRY STV_DEFAULT"
_ZN5flash24flash_fwd_splitkv_kernelI23Flash_fwd_kernel_traitsILi64ELi64ELi128ELi4ELb0ELb0EN7cutlass10bfloat16_tE19Flash_kernel_traitsILi64ELi64ELi128ELi4ES3_EELb1ELb0ELb0ELb0ELb0ELb1ELb0ELb0EEEvNS_16Flash_fwd_paramsE:
.text._ZN5flash24flash_fwd_splitkv_kernelI23Flash_fwd_kernel_traitsILi64ELi64ELi128ELi4ELb0ELb0EN7cutlass10bfloat16_tE19Flash_kernel_traitsILi64ELi64ELi128ELi4ES3_EELb1ELb0ELb0ELb0ELb0ELb1ELb0ELb0EEEvNS_16Flash_fwd_paramsE:
        /* <DEDUP_REMOVED lines=33> */
.L_x_5351:
[----:B-1-34-:R-:W-:Y:S02]  /*0210*/  MOV R0, c[0x0][0x218] ;  /* 0x0000860000007a02 */ /* 0x01afe40000000f00 */
.L_x_5352:
        /* <DEDUP_REMOVED lines=35> */
[----:B------:R-:W-:Y:S02]  /*0450*/  IADD3 R176, -R15, R176, RZ ;  /* 0x000000b00fb07210 */ /* 0x000fe40007ffe1ff */
[----:B------:R-:W-:-:S05]  /*0460*/  LOP3.LUT R3, R0, 0xfffffff8, RZ, 0xc0, !PT ;  /* 0xfffffff800037812 */ /* 0x000fca00078ec0ff */
[----:B------:R-:W-:Y:S01]  /*0470*/  IMAD.IADD R6, R6, 0x1, -R3 ;  /* 0x0000000106067824 */ /* 0x000fe200078e0a03 */
[----:B------:R-:W-:Y:S01]  /*0480*/  SHF.R.S32.HI R3, RZ, 0x1f, R15 ;  /* 0x0000001fff037819 */ /* 0x000fe2000001140f */
[----:B------:R-:W-:Y:S01]  /*0490*/  @!P0 IMAD.WIDE.U32 R12, R2, c[0x0][0x1e0], RZ ;  /* 0x00007800020c8a25 */ /* 0x000fe200078e00ff */
[----:B------:R-:W-:-:S03]  /*04a0*/  @!P0 SHF.R.S32.HI R7, RZ, 0x1f, R2 ;  /* 0x0000001fff078819 */ /* 0x000fc60000011402 */
[----:B------:R-:W-:Y:S02]  /*04b0*/  IMAD.SHL.U32 R4, R6, 0x8, RZ ;  /* 0x0000000806047824 */ /* 0x000fe400078e00ff */
[----:B------:R-:W-:Y:S02]  /*04c0*/  @!P0 IMAD R7, R7, c[0x0][0x1e0], RZ ;  /* 0x0000780007078a24 */ /* 0x000fe400078e02ff */
[----:B------:R-:W-:Y:S01]  /*04d0*/  @P0 IMAD.WIDE.U32 R8, R172, c[0x0][0x1e8], RZ ;  /* 0x00007a00ac080a25 */ /* 0x000fe200078e00ff */
[----:B------:R-:W-:Y:S02]  /*04e0*/  SHF.R.S32.HI R5, RZ, 0x1f, R4 ;  /* 0x0000001fff057819 */ /* 0x000fe40000011404 */
[----:B------:R-:W-:Y:S01]  /*04f0*/  @!P0 MOV R8, R12 ;  /* 0x0000000c00088202 */ /* 0x000fe20000000f00 */
[----:B------:R-:W-:Y:S01]  /*0500*/  IMAD R10, R3, c[0x0][0x1e8], RZ ;  /* 0x00007a00030a7a24 */ /* 0x000fe200078e02ff */
[----:B------:R-:W-:Y:S01]  /*0510*/  ISETP.GE.AND P1, PT, R4, c[0x0][0x220], PT ;  /* 0x0000880004007a0c */ /* 0x000fe20003f26270 */
[----:B------:R-:W-:-:S02]  /*0520*/  @!P0 IMAD R7, R2, c[0x0][0x1e4], R7 ;  /* 0x0000790002078a24 */ /* 0x000fc400078e0207 */
[----:B------:R-:W-:Y:S01]  /*0530*/  IMAD.WIDE.U32 R18, R15, c[0x0][0x1e8], R4 ;  /* 0x00007a000f127a25 */ /* 0x000fe200078e0004 */
[----:B------:R-:W-:-:S03]  /*0540*/  SHF.R.S32.HI R5, RZ, 0x1f, R16 ;  /* 0x0000001fff057819 */ /* 0x000fc60000011410 */
[----:B------:R-:W-:Y:S02]  /*0550*/  @P0 IMAD R172, R172, c[0x0][0x1ec], R9 ;  /* 0x00007b00acac0a24 */ /* 0x000fe400078e0209 */
[----:B------:R-:W-:Y:S01]  /*0560*/  @!P0 IMAD.IADD R172, R13, 0x1, R7 ;  /* 0x000000010dac8824 */ /* 0x000fe200078e0207 */
[----:B------:R-:W-:Y:S01]  /*0570*/  IADD3 R8, P0, R8, R18, RZ ;  /* 0x0000001208087210 */ /* 0x000fe20007f1e0ff */
[----:B------:R-:W-:Y:S02]  /*0580*/  IMAD R3, R15, c[0x0][0x1ec], R10 ;  /* 0x00007b000f037a24 */ /* 0x000fe400078e020a */
[----:B------:R-:W-:Y:S02]  /*0590*/  IMAD R5, R5, c[0x0][0x1f0], RZ ;  /* 0x00007c0005057a24 */ /* 0x000fe400078e02ff */
[----:B------:R-:W-:Y:S01]  /*05a0*/  IMAD R2, R2, c[0x0][0x1c0], R16 ;  /* 0x0000700002027a24 */ /* 0x000fe200078e0210 */
[----:B------:R-:W-:Y:S02]  /*05b0*/  IADD3.X R9, R172, R19, R3, P0, !PT ;  /* 0x00000013ac097210 */ /* 0x000fe400007fe403 */
[----:B------:R-:W-:Y:S01]  /*05c0*/  SHF.R.S32.HI R3, RZ, 0x3, R0 ;  /* 0x00000003ff037819 */ /* 0x000fe20000011400 */
[----:B------:R-:W-:-:S02]  /*05d0*/  IMAD R0, R16, c[0x0][0x1f4], R5 ;  /* 0x00007d0010007a24 */ /* 0x000fc400078e0205 */
[----:B------:R-:W-:Y:S01]  /*05e0*/  IMAD.WIDE.U32 R8, R16, c[0x0][0x1f0], R8 ;  /* 0x00007c0010087a25 */ /* 0x000fe200078e0008 */
[----:B------:R-:W-:-:S03]  /*05f0*/  ISETP.GE.OR P0, PT, R3, R176, P1 ;  /* 0x000000b00300720c */ /* 0x000fc60000f06670 */
[----:B------:R-:W-:Y:S01]  /*0600*/  IMAD R15, R2, c[0x0][0x214], R15 ;  /* 0x00008500020f7a24 */ /* 0x000fe200078e020f */
[----:B------:R-:W-:Y:S02]  /*0610*/  SHF.R.S32.HI R2, RZ, 0x1f, R3 ;  /* 0x0000001fff027819 */ /* 0x000fe40000011403 */
        /* <DEDUP_REMOVED lines=10> */
.L_x_5355:
[----:B------:R-:W-:Y:S05]  /*06c0*/  BSYNC B0 ;  /* 0x0000000000007941 */ /* 0x000fea0003800000 */
.L_x_5354:
        /* <DEDUP_REMOVED lines=16> */
.L_x_5357:
[----:B------:R-:W-:Y:S05]  /*07d0*/  BSYNC B0 ;  /* 0x0000000000007941 */ /* 0x000fea0003800000 */
.L_x_5356:
        /* <DEDUP_REMOVED lines=16> */
.L_x_5359:
[----:B------:R-:W-:Y:S05]  /*08e0*/  BSYNC B0 ;  /* 0x0000000000007941 */ /* 0x000fea0003800000 */
.L_x_5358:
[----:B-1----:R-:W-:Y:S01]  /*08f0*/  IADD3 R5, R3, 0x30, RZ ;  /* 0x0000003003057810 */ /* 0x002fe20007ffe0ff */
[----:B------:R-:W-:Y:S03]  /*0900*/  BSSY B0, `(.L_x_5360) ;  /* 0x000000e000007945 */ /* 0x000fe60003800000 */
[CC--:B------:R-:W-:Y:S02]  /*0910*/  ISETP.GE.OR P1, PT, R5.reuse, R176.reuse, P1 ;  /* 0x000000b00500720c */ /* 0x0c0fe40000f26670 */
[----:B------:R-:W-:-:S11]  /*0920*/  ISETP.GE.AND P0, PT, R5, R176, PT ;  /* 0x000000b00500720c */ /* 0x000fd60003f06270 */
        /* <DEDUP_REMOVED lines=11> */
.L_x_5361:
[----:B------:R-:W-:Y:S05]  /*09e0*/  BSYNC B0 ;  /* 0x0000000000007941 */ /* 0x000fea0003800000 */
.L_x_5360:
[C---:B------:R-:W-:Y:S02]  /*09f0*/  ISETP.NE.AND P4, PT, R6.reuse, RZ, PT ;  /* 0x000000ff0600720c */ /* 0x040fe40003f85270 */
[C---:B------:R-:W-:Y:S02]  /*0a00*/  ISETP.NE.OR P3, PT, R6.reuse, RZ, P3 ;  /* 0x000000ff0600720c */ /* 0x040fe40001f65670 */
[----:B------:R-:W-:Y:S02]  /*0a10*/  ISETP.GE.OR P4, PT, R3, R176, P4 ;  /* 0x000000b00300720c */ /* 0x000fe40002786670 */
[C---:B------:R-:W-:Y:S02]  /*0a20*/  ISETP.NE.OR P2, PT, R6.reuse, RZ, P2 ;  /* 0x000000ff0600720c */ /* 0x040fe40001745670 */
        /* <DEDUP_REMOVED lines=15> */
.L_x_5353:
        /* <DEDUP_REMOVED lines=22> */
[----:B------:R-:W-:Y:S01]  /*0c80*/  IMAD.MOV.U32 R4, RZ, RZ, RZ ;  /* 0x000000ffff047224 */ /* 0x000fe200078e00ff */
[----:B------:R-:W-:-:S04]  /*0c90*/  LEA R11, R101, 0xffffff80, 0x7 ;  /* 0xffffff80650b7811 */ /* 0x000fc800078e38ff */
[----:B------:R-:W-:Y:S02]  /*0ca0*/  IABS R0, R11 ;  /* 0x0000000b00007213 */ /* 0x000fe40000000000 */
[----:B-1---5:R-:W1:Y:S02]  /*0cb0*/  MUFU.RCP R5, R8 ;  /* 0x0000000800057308 */ /* 0x022e640000001000 */
[----:B-1----:R-:W-:-:S06]  /*0cc0*/  IADD3 R5, R5, 0xffffffe, RZ ;  /* 0x0ffffffe05057810 */ /* 0x002fcc0007ffe0ff */
[----:B------:R-:W1:Y:S02]  /*0cd0*/  F2I.FTZ.U32.TRUNC.NTZ R5, R5 ;  /* 0x0000000500057305 */ /* 0x000e64000021f000 */
[----:B-1----:R-:W-:-:S04]  /*0ce0*/  IMAD.MOV R3, RZ, RZ, -R5 ;  /* 0x000000ffff037224 */ /* 0x002fc800078e0a05 */
        /* <DEDUP_REMOVED lines=48> */
[----:B------:R-:W-:Y:S02]  /*0ff0*/  IMAD R19, R19, c[0x0][0x188], RZ ;  /* 0x0000620013137a24 */ /* 0x000fe400078e02ff */
[C---:B------:R-:W-:Y:S02]  /*1000*/  IMAD R4, R22.reuse, c[0x0][0x184], R5 ;  /* 0x0000610016047a24 */ /* 0x040fe400078e0205 */
[----:B------:R-:W-:Y:S02]  /*1010*/  IMAD R5, R11, c[0x0][0x19c], R0 ;  /* 0x000067000b057a24 */ /* 0x000fe400078e0200 */
[C---:B------:R-:W-:Y:S01]  /*1020*/  IMAD R19, R22.reuse, c[0x0][0x18c], R19 ;  /* 0x0000630016137a24 */ /* 0x040fe200078e0213 */
[----:B------:R-:W-:Y:S01]  /*1030*/  IADD3 R9, R9, R4, RZ ;  /* 0x0000000409097210 */ /* 0x000fe20007ffe0ff */
[----:B------:R-:W-:Y:S01]  /*1040*/  IMAD.WIDE.U32 R22, R22, c[0x0][0x188], RZ ;  /* 0x0000620016167a25 */ /* 0x000fe200078e00ff */
[----:B------:R-:W-:-:S03]  /*1050*/  SHF.R.S32.HI R4, RZ, 0x1f, R13 ;  /* 0x0000001fff047819 */ /* 0x000fc6000001140d */
[----:B------:R-:W-:Y:S01]  /*1060*/  IMAD.WIDE.U32 R20, R11, c[0x0][0x198], R8 ;  /* 0x000066000b147a25 */ /* 0x000fe200078e0008 */
[----:B------:R-:W-:-:S03]  /*1070*/  IADD3 R19, R23, R19, RZ ;  /* 0x0000001317137210 */ /* 0x000fc60007ffe0ff */
[----:B------:R-:W-:Y:S02]  /*1080*/  IMAD.IADD R21, R21, 0x1, R5 ;  /* 0x0000000115157824 */ /* 0x000fe400078e0205 */
[----:B------:R-:W-:Y:S02]  /*1090*/  IMAD R0, R4, c[0x0][0x1b0], RZ ;  /* 0x00006c0004007a24 */ /* 0x000fe400078e02ff */
[----:B------:R-:W-:-:S04]  /*10a0*/  IMAD.WIDE.U32 R20, R13, c[0x0][0x1b0], R20 ;  /* 0x00006c000d147a25 */ /* 0x000fc800078e0014 */
[----:B------:R-:W-:Y:S01]  /*10b0*/  IMAD R9, R13, c[0x0][0x1b4], R0 ;  /* 0x00006d000d097a24 */ /* 0x000fe200078e0200 */
[----:B------:R-:W-:-:S03]  /*10c0*/  MOV R0, R20 ;  /* 0x0000001400007202 */ /* 0x000fc60000000f00 */
[----:B------:R-:W-:Y:S01]  /*10d0*/  IMAD.IADD R9, R21, 0x1, R9 ;  /* 0x0000000115097824 */ /* 0x000fe200078e0209 */
[----:B------:R-:W-:Y:S05]  /*10e0*/  BRA `(.L_x_5363) ;  /* 0x0000044000007947 */ /* 0x000fea0003800000 */
.L_x_5362:
        /* <DEDUP_REMOVED lines=17> */
.L_x_5364:
[----:B------:R-:W-:Y:S01]  /*1200*/  IABS R10, c[0x0][0x1c8] ;  /* 0x00007200000a7a13 */ /* 0x000fe20000000000 */
[----:B------:R-:W-:Y:S01]  /*1210*/  IMAD.MOV.U32 R21, RZ, RZ, R9 ;  /* 0x000000ffff157224 */ /* 0x000fe200078e0009 */
[----:B------:R-:W-:Y:S02]  /*1220*/  MOV R20, R4 ;  /* 0x0000000400147202 */ /* 0x000fe40000000f00 */
[----:B------:R-:W1:Y:S01]  /*1230*/  I2F.RP R11, R10 ;  /* 0x0000000a000b7306 */ /* 0x000e620000209400 */
[----:B------:R-:W-:-:S05]  /*1240*/  @P4 IADD3 R19, R8, R19, RZ ;  /* 0x0000001308134210 */ /* 0x000fca0007ffe0ff */
[----:B------:R-:W-:-:S04]  /*1250*/  @P4 IMAD.WIDE.U32 R22, R19, c[0x0][0x1a0], RZ ;  /* 0x0000680013164a25 */ /* 0x000fc800078e00ff */
[----:B------:R-:W-:Y:S01]  /*1260*/  @P4 IMAD R19, R19, c[0x0][0x1a4], R23 ;  /* 0x0000690013134a24 */ /* 0x000fe200078e0217 */
[----:B-1----:R-:W1:Y:S02]  /*1270*/  MUFU.RCP R12, R11 ;  /* 0x0000000b000c7308 */ /* 0x002e640000001000 */
[----:B-1----:R-:W-:Y:S02]  /*1280*/  IADD3 R12, R12, 0xffffffe, RZ ;  /* 0x0ffffffe0c0c7810 */ /* 0x002fe40007ffe0ff */
[----:B------:R-:W-:-:S04]  /*1290*/  LEA R11, R101, 0xffffff80, 0x7 ;  /* 0xffffff80650b7811 */ /* 0x000fc800078e38ff */
[----:B------:R-:W1:Y:S01]  /*12a0*/  F2I.FTZ.U32.TRUNC.NTZ R13, R12 ;  /* 0x0000000c000d7305 */ /* 0x000e62000021f000 */
[----:B------:R-:W-:-:S04]  /*12b0*/  IMAD.WIDE.U32 R20, R11, c[0x0][0x198], R20 ;  /* 0x000066000b147a25 */ /* 0x000fc800078e0014 */
[----:B-1----:R-:W-:Y:S01]  /*12c0*/  IMAD.MOV R0, RZ, RZ, -R13 ;  /* 0x000000ffff007224 */ /* 0x002fe200078e0a0d */
[----:B------:R-:W-:-:S03]  /*12d0*/  MOV R12, RZ ;  /* 0x000000ff000c7202 */ /* 0x000fc60000000f00 */
[----:B------:R-:W-:Y:S01]  /*12e0*/  IMAD R3, R0, R10, RZ ;  /* 0x0000000a00037224 */ /* 0x000fe200078e02ff */
[----:B------:R-:W-:-:S03]  /*12f0*/  IABS R0, R16 ;  /* 0x0000001000007213 */ /* 0x000fc60000000000 */
[----:B------:R-:W-:-:S06]  /*1300*/  IMAD.HI.U32 R3, R13, R3, R12 ;  /* 0x000000030d037227 */ /* 0x000fcc00078e000c */
[----:B------:R-:W-:-:S04]  /*1310*/  IMAD.HI.U32 R13, R3, R0, RZ ;  /* 0x00000000030d7227 */ /* 0x000fc800078e00ff */
[----:B------:R-:W-:-:S04]  /*1320*/  IMAD.MOV R3, RZ, RZ, -R13 ;  /* 0x000000ffff037224 */ /* 0x000fc800078e0a0d */
[----:B------:R-:W-:Y:S01]  /*1330*/  IMAD R3, R10, R3, R0 ;  /* 0x000000030a037224 */ /* 0x000fe200078e0200 */
[----:B------:R-:W-:-:S04]  /*1340*/  LOP3.LUT R0, R16, c[0x0][0x1c8], RZ, 0x3c, !PT ;  /* 0x0000720010007a12 */ /* 0x000fc800078e3cff */
[----:B------:R-:W-:Y:S02]  /*1350*/  ISETP.GT.U32.AND P1, PT, R10, R3, PT ;  /* 0x000000030a00720c */ /* 0x000fe40003f24070 */
[----:B------:R-:W-:-:S11]  /*1360*/  ISETP.GE.AND P2, PT, R0, RZ, PT ;  /* 0x000000ff0000720c */ /* 0x000fd60003f46270 */
        /* <DEDUP_REMOVED lines=12> */
[----:B------:R-:W-:-:S04]  /*1430*/  IMAD.WIDE.U32 R20, R13, c[0x0][0x1b0], R20 ;  /* 0x00006c000d147a25 */ /* 0x000fc800078e0014 */
[----:B------:R-:W-:-:S04]  /*1440*/  IMAD R0, R4, c[0x0][0x1b0], RZ ;  /* 0x00006c0004007a24 */ /* 0x000fc800078e02ff */
        /* <DEDUP_REMOVED lines=14> */
.L_x_5363:
[----:B------:R-:W-:Y:S01]  /*1530*/  ISETP.NE.AND P1, PT, R172, -0x1, PT ;  /* 0xffffffffac00780c */ /* 0x000fe20003f25270 */
[----:B------:R-:W-:Y:S01]  /*1540*/  IMAD R4, R4, c[0x0][0x1b8], RZ ;  /* 0x00006e0004047a24 */ /* 0x000fe200078e02ff */
[----:B-----5:R-:W-:Y:S01]  /*1550*/  SHF.R.S32.HI R5, RZ, 0x1f, R6 ;  /* 0x0000001fff057819 */ /* 0x020fe20000011406 */
        /* <DEDUP_REMOVED lines=9> */
[----:B------:R-:W-:Y:S01]  /*15f0*/  IMAD.SHL.U32 R175, R182, 0x40, RZ ;  /* 0x00000040b6af7824 */ /* 0x000fe200078e00ff */
[----:B------:R-:W-:Y:S01]  /*1600*/  SHF.R.S32.HI R183, RZ, 0x1f, R182 ;  /* 0x0000001fffb77819 */ /* 0x000fe200000114b6 */
[----:B------:R-:W-:Y:S02]  /*1610*/  @!P1 IMAD R12, R12, c[0x0][0x178], RZ ;  /* 0x00005e000c0c9a24 */ /* 0x000fe400078e02ff */
[----:B------:R-:W-:Y:S01]  /*1620*/  @!P1 IMAD.WIDE.U32 R20, R2, c[0x0][0x178], RZ ;  /* 0x00005e0002149a25 */ /* 0x000fe200078e00ff */
[----:B------:R-:W-:-:S03]  /*1630*/  LOP3.LUT R175, R175, 0x1c0, RZ, 0xc0, !PT ;  /* 0x000001c0afaf7812 */ /* 0x000fc600078ec0ff */
[----:B------:R-:W-:Y:S02]  /*1640*/  IMAD.SHL.U32 R178, R8, 0x8, RZ ;  /* 0x0000000808b27824 */ /* 0x000fe400078e00ff */
[----:B------:R-:W-:Y:S01]  /*1650*/  @P1 IMAD.MOV.U32 R10, RZ, RZ, R24 ;  /* 0x000000ffff0a1224 */ /* 0x000fe200078e0018 */
[----:B------:R-:W-:Y:S01]  /*1660*/  @!P1 MOV R10, R20 ;  /* 0x00000014000a9202 */ /* 0x000fe20000000f00 */
[----:B------:R-:W-:Y:S01]  /*1670*/  @!P1 IMAD R12, R2, c[0x0][0x17c], R12 ;  /* 0x00005f00020c9a24 */ /* 0x000fe200078e020c */
[----:B------:R-:W-:Y:S01]  /*1680*/  LOP3.LUT R2, R175, 0x38, R178, 0xf8, !PT ;  /* 0x00000038af027812 */ /* 0x000fe200078ef8b2 */
[----:B------:R-:W-:Y:S01]  /*1690*/  @P1 IMAD R17, R172, c[0x0][0x194], R25 ;  /* 0x00006500ac111a24 */ /* 0x000fe200078e0219 */
[----:B------:R-:W-:Y:S01]  /*16a0*/  SHF.R.U32.HI R175, RZ, 0x3, R175 ;  /* 0x00000003ffaf7819 */ /* 0x000fe200000116af */
[----:B------:R-:W-:Y:S01]  /*16b0*/  @!P1 IMAD.IADD R17, R21, 0x1, R12 ;  /* 0x0000000115119824 */ /* 0x000fe200078e020c */
[----:B------:R-:W-:Y:S01]  /*16c0*/  SHF.R.S32.HI R179, RZ, 0x1f, R178 ;  /* 0x0000001fffb37819 */ /* 0x000fe200000114b2 */
[----:B------:R-:W-:Y:S01]  /*16d0*/  IMAD R121, R183, c[0x0][0x198], RZ ;  /* 0x00006600b7797a24 */ /* 0x000fe200078e02ff */
[----:B------:R-:W-:Y:S01]  /*16e0*/  IADD3 R20, P1, R178, R10, RZ ;  /* 0x0000000ab2147210 */ /* 0x000fe20007f3e0ff */
[----:B------:R-:W-:Y:S01]  /*16f0*/  IMAD.WIDE R26, R27, 0x40, R182 ;  /* 0x000000401b1a7825 */ /* 0x000fe200078e02b6 */
[----:B------:R-:W-:-:S02]  /*1700*/  LOP3.LUT R175, R2, R175, RZ, 0x3c, !PT ;  /* 0x000000af02af7212 */ /* 0x000fc400078e3cff */
[----:B------:R-:W-:Y:S01]  /*1710*/  IADD3 R22, P2, R178, R22, RZ ;  /* 0x00000016b2167210 */ /* 0x000fe20007f5e0ff */
[C---:B------:R-:W-:Y:S01]  /*1720*/  IMAD R121, R182.reuse, c[0x0][0x19c], R121 ;  /* 0x00006700b6797a24 */ /* 0x040fe200078e0279 */
[----:B------:R-:W-:Y:S02]  /*1730*/  SHF.R.S32.HI R2, RZ, 0x1f, R16 ;  /* 0x0000001fff027819 */ /* 0x000fe40000011410 */
[C---:B------:R-:W-:Y:S01]  /*1740*/  IADD3.X R21, R179.reuse, R17, RZ, P1, !PT ;  /* 0x00000011b3157210 */ /* 0x040fe20000ffe4ff */
[----:B------:R-:W-:Y:S01]  /*1750*/  IMAD.X R23, R179, 0x1, R19, P2 ;  /* 0x00000001b3177824 */ /* 0x000fe200010e0613 */
[----:B------:R-:W-:Y:S01]  /*1760*/  IADD3 R11, P1, R182, R11, RZ ;  /* 0x0000000bb60b7210 */ /* 0x000fe20007f3e0ff */
[----:B------:R-:W-:Y:S01]  /*1770*/  IMAD R19, R2, c[0x0][0x1a8], RZ ;  /* 0x00006a0002137a24 */ /* 0x000fe200078e02ff */
[----:B------:R-:W-:Y:S01]  /*1780*/  IADD3 R2, P2, R178, R0, RZ ;  /* 0x00000000b2027210 */ /* 0x000fe20007f5e0ff */
[----:B------:R-:W-:Y:S01]  /*1790*/  IMAD.WIDE.U32 R22, R13, c[0x0][0x1b8], R22 ;  /* 0x00006e000d167a25 */ /* 0x000fe200078e0016 */
[----:B------:R-:W-:-:S02]  /*17a0*/  IADD3.X R0, R183, R3, RZ, P1, !PT ;  /* 0x00000003b7007210 */ /* 0x000fc40000ffe4ff */
[----:B------:R-:W-:Y:S01]  /*17b0*/  ISETP.GE.AND P1, PT, R182, R169, PT ;  /* 0x000000a9b600720c */ /* 0x000fe20003f26270 */
[----:B------:R-:W-:Y:S01]  /*17c0*/  IMAD.IADD R23, R23, 0x1, R4 ;  /* 0x0000000117177824 */ /* 0x000fe200078e0204 */
[----:B------:R-:W-:Y:S01]  /*17d0*/  LEA.HI R12, R5, R6, RZ, 0x6 ;  /* 0x00000006050c7211 */ /* 0x000fe200078f30ff */
[----:B------:R-:W-:Y:S02]  /*17e0*/  IMAD.X R3, R179, 0x1, R9, P2 ;  /* 0x00000001b3037824 */ /* 0x000fe400010e0609 */
[----:B------:R-:W-:Y:S01]  /*17f0*/  IMAD R0, R0, c[0x0][0x1a0], RZ ;  /* 0x0000680000007a24 */ /* 0x000fe200078e02ff */
[----:B------:R-:W-:Y:S01]  /*1800*/  SHF.L.U32 R12, R12, 0x3, RZ ;  /* 0x000000030c0c7819 */ /* 0x000fe200000006ff */
[----:B------:R-:W-:Y:S02]  /*1810*/  IMAD R19, R16, c[0x0][0x1ac], R19 ;  /* 0x00006b0010137a24 */ /* 0x000fe400078e0213 */
[----:B------:R-:W-:Y:S01]  /*1820*/  IMAD.WIDE.U32 R122, R182, c[0x0][0x198], R2 ;  /* 0x00006600b67a7a25 */ /* 0x000fe200078e0002 */
[----:B------:R-:W-:-:S02]  /*1830*/  LOP3.LUT R175, R175, 0xfffffe00, R12, 0xf8, !PT ;  /* 0xfffffe00afaf7812 */ /* 0x000fc400078ef80c */
[----:B------:R-:W-:Y:S01]  /*1840*/  LEA.HI R3, R5, R6, RZ, 0x5 ;  /* 0x0000000605037211 */ /* 0x000fe200078f28ff */
[----:B------:R-:W-:Y:S01]  /*1850*/  IMAD R25, R11, c[0x0][0x1a4], R0 ;  /* 0x000069000b197a24 */ /* 0x000fe200078e0200 */
[----:B------:R-:W-:Y:S01]  /*1860*/  SHF.L.U32 R175, R175, 0x1, RZ ;  /* 0x00000001afaf7819 */ /* 0x000fe200000006ff */
[----:B------:R-:W-:Y:S01]  /*1870*/  IMAD.WIDE.U32 R22, R11, c[0x0][0x1a0], R22 ;  /* 0x000068000b167a25 */ /* 0x000fe200078e0016 */
[----:B------:R-:W-:-:S03]  /*1880*/  SHF.R.S32.HI R28, RZ, 0x5, R3 ;  /* 0x00000005ff1c7819 */ /* 0x000fc60000011403 */
[----:B------:R-:W-:Y:S01]  /*1890*/  IMAD.WIDE.U32 R16, R16, c[0x0][0x1a8], R20 ;  /* 0x00006a0010107a25 */ /* 0x000fe200078e0014 */
[----:B------:R-:W-:-:S03]  /*18a0*/  IADD3 R25, R23, R25, RZ ;  /* 0x0000001917197210 */ /* 0x000fc60007ffe0ff */
        /* <DEDUP_REMOVED lines=17> */
.L_x_5366:
[----:B------:R-:W-:Y:S05]  /*19c0*/  BSYNC B0 ;  /* 0x0000000000007941 */ /* 0x000fea0003800000 */
.L_x_5365:
[----:B------:R-:W-:Y:S01]  /*19d0*/  IADD3 R20, R182, 0x10, RZ ;  /* 0x00000010b6147810 */ /* 0x000fe20007ffe0ff */
[----:B------:R-:W-:Y:S03]  /*19e0*/  BSSY B0, `(.L_x_5367) ;  /* 0x0000014000007945 */ /* 0x000fe60003800000 */
[----:B------:R-:W-:-:S13]  /*19f0*/  ISETP.GE.AND P1, PT, R20, R169, PT ;  /* 0x000000a91400720c */ /* 0x000fda0003f26270 */
        /* <DEDUP_REMOVED lines=18> */
.L_x_5368:
[----:B------:R-:W-:Y:S05]  /*1b20*/  BSYNC B0 ;  /* 0x0000000000007941 */ /* 0x000fea0003800000 */
.L_x_5367:
[----:B--2---:R-:W-:Y:S01]  /*1b30*/  IADD3 R12, R182, 0x20, RZ ;  /* 0x00000020b60c7810 */ /* 0x004fe20007ffe0ff */
        /* <DEDUP_REMOVED lines=20> */
.L_x_5370:
[----:B------:R-:W-:Y:S05]  /*1c80*/  BSYNC B0 ;  /* 0x0000000000007941 */ /* 0x000fea0003800000 */
.L_x_5369:
[----:B------:R-:W-:Y:S01]  /*1c90*/  IADD3 R10, R182, 0x30, RZ ;  /* 0x00000030b60a7810 */ /* 0x000fe20007ffe0ff */
[----:B------:R-:W-:Y:S03]  /*1ca0*/  BSSY B0, `(.L_x_5371) ;  /* 0x0000013000007945 */ /* 0x000fe60003800000 */
[----:B------:R-:W-:-:S13]  /*1cb0*/  ISETP.GE.AND P1, PT, R10, R169, PT ;  /* 0x000000a90a00720c */ /* 0x000fda0003f26270 */
        /* <DEDUP_REMOVED lines=17> */
.L_x_5372:
[----:B------:R-:W-:Y:S05]  /*1dd0*/  BSYNC B0 ;  /* 0x0000000000007941 */ /* 0x000fea0003800000 */
.L_x_5371:
[----:B----4-:R-:W-:Y:S01]  /*1de0*/  LEA.HI R30, R5, R6, RZ, 0x4 ;  /* 0x00000006051e7211 */ /* 0x010fe200078f20ff */
[----:B------:R-:W-:Y:S01]  /*1df0*/  BSSY B0, `(.L_x_5373) ;  /* 0x000001e000007945 */ /* 0x000fe20003800000 */
[----:B------:R-:W-:Y:S02]  /*1e00*/  IADD3 R174, R101, -0x1, RZ ;  /* 0xffffffff65ae7810 */ /* 0x000fe40007ffe0ff */
[----:B------:R-:W-:Y:S02]  /*1e10*/  LOP3.LUT R5, R30, 0xfffffff0, RZ, 0xc0, !PT ;  /* 0xfffffff01e057812 */ /* 0x000fe400078ec0ff */
[----:B------:R-:W-:Y:S01]  /*1e20*/  LOP3.LUT R3, R3, 0xffffffe0, RZ, 0xc0, !PT ;  /* 0xffffffe003037812 */ /* 0x000fe200078ec0ff */
[----:B------:R-:W-:Y:S02]  /*1e30*/  IMAD.SHL.U32 R2, R174, 0x80, RZ ;  /* 0x00000080ae027824 */ /* 0x000fe400078e00ff */
[----:B------:R-:W-:Y:S02]  /*1e40*/  IMAD.IADD R0, R6, 0x1, -R5 ;  /* 0x0000000106007824 */ /* 0x000fe400078e0a05 */
[----:B------:R-:W-:-:S02]  /*1e50*/  IMAD.IADD R9, R7, 0x1, -R2 ;  /* 0x0000000107097824 */ /* 0x000fc400078e0a02 */
[----:B------:R-:W-:Y:S01]  /*1e60*/  IMAD.MOV.U32 R5, RZ, RZ, 0x20 ;  /* 0x00000020ff057424 */ /* 0x000fe200078e00ff */
[----:B------:R-:W-:Y:S01]  /*1e70*/  SHF.R.S32.HI R11, RZ, 0x1f, R0 ;  /* 0x0000001fff0b7819 */ /* 0x000fe20000011400 */
[----:B------:R-:W-:Y:S01]  /*1e80*/  IMAD.IADD R34, R6, 0x1, -R3 ;  /* 0x0000000106227824 */ /* 0x000fe200078e0a03 */
        /* <DEDUP_REMOVED lines=20> */
.L_x_5374:
[----:B------:R-:W-:Y:S05]  /*1fd0*/  BSYNC B0 ;  /* 0x0000000000007941 */ /* 0x000fea0003800000 */
.L_x_5373:
        /* <DEDUP_REMOVED lines=17> */
.L_x_5376:
[----:B------:R-:W-:Y:S05]  /*20f0*/  BSYNC B0 ;  /* 0x0000000000007941 */ /* 0x000fea0003800000 */
.L_x_5375:
        /* <DEDUP_REMOVED lines=15> */
.L_x_5378:
[----:B------:R-:W-:Y:S05]  /*21f0*/  BSYNC B0 ;  /* 0x0000000000007941 */ /* 0x000fea0003800000 */
.L_x_5377:
        /* <DEDUP_REMOVED lines=17> */
.L_x_5380:
[----:B------:R-:W-:Y:S05]  /*2310*/  BSYNC B0 ;  /* 0x0000000000007941 */ /* 0x000fea0003800000 */
.L_x_5379:
[----:B------:R-:W-:Y:S01]  /*2320*/  IADD3 R26, R182, 0x40, RZ ;  /* 0x00000040b61a7810 */ /* 0x000fe20007ffe0ff */
        /* <DEDUP_REMOVED lines=15> */
.L_x_5382:
[----:B------:R-:W-:Y:S05]  /*2420*/  BSYNC B0 ;  /* 0x0000000000007941 */ /* 0x000fea0003800000 */
.L_x_5381:
[----:B-1----:R-:W-:Y:S01]  /*2430*/  IADD3 R18, R182, 0x50, RZ ;  /* 0x00000050b6127810 */ /* 0x002fe20007ffe0ff */
        /* <DEDUP_REMOVED lines=17> */
.L_x_5384:
[----:B------:R-:W-:Y:S05]  /*2550*/  BSYNC B0 ;  /* 0x0000000000007941 */ /* 0x000fea0003800000 */
.L_x_5383:
        /* <DEDUP_REMOVED lines=18> */
.L_x_5386:
[----:B------:R-:W-:Y:S05]  /*2680*/  BSYNC B0 ;  /* 0x0000000000007941 */ /* 0x000fea0003800000 */
.L_x_5385:
        /* <DEDUP_REMOVED lines=18> */
.L_x_5388:
[----:B------:R-:W-:Y:S05]  /*27b0*/  BSYNC B0 ;  /* 0x0000000000007941 */ /* 0x000fea0003800000 */
.L_x_5387:
        /* <DEDUP_REMOVED lines=48> */
.L_x_5390:
[----:B------:R-:W-:Y:S05]  /*2ac0*/  BSYNC B0 ;  /* 0x0000000000007941 */ /* 0x000fea0003800000 */
.L_x_5389:
        /* <DEDUP_REMOVED lines=16> */
.L_x_5392:
[----:B------:R-:W-:Y:S05]  /*2bd0*/  BSYNC B0 ;  /* 0x0000000000007941 */ /* 0x000fea0003800000 */
.L_x_5391:
        /* <DEDUP_REMOVED lines=8> */
[----:B------:R-:W-:-:S04]  /*2c60*/  LEA R12, P1, R20, R192, 0x6 ;  /* 0x000000c0140c7211 */ /* 0x000fc800078230ff */
[----:B------:R-:W-:-:S05]  /*2c70*/  LEA.HI.X R13, R20, R193, R11, 0x6, P1 ;  /* 0x000000c1140d7211 */ /* 0x000fca00008f340b */
[----:B------:R-:W-:Y:S01]  /*2c80*/  @!PT LDS RZ, [RZ] ;  /* 0x00000000fffff984 */ /* 0x000fe20000000800 */
[----:B------:R-:W-:Y:S01]  /*2c90*/  @!PT LDS RZ, [RZ] ;  /* 0x00000000fffff984 */ /* 0x000fe20000000800 */
[----:B------:R-:W-:Y:S01]  /*2ca0*/  @!PT LDS RZ, [RZ] ;  /* 0x00000000fffff984 */ /* 0x000fe20000000800 */
[----:B------:R1:W-:Y:S04]  /*2cb0*/  LDGSTS.E.BYPASS.LTC128B.128 [R175+0x7000], [R12.64] ;  /* 0x070000000caf7fae */ /* 0x0003e8000b901d46 */
.L_x_5394:
[----:B------:R-:W-:Y:S05]  /*2cc0*/  BSYNC B0 ;  /* 0x0000000000007941 */ /* 0x000fea0003800000 */
.L_x_5393:
        /* <DEDUP_REMOVED lines=15> */
.L_x_5396:
[----:B------:R-:W-:Y:S05]  /*2dc0*/  BSYNC B0 ;  /* 0x0000000000007941 */ /* 0x000fea0003800000 */
.L_x_5395:
[----:B------:R-:W-:Y:S01]  /*2dd0*/  ISETP.GE.AND P1, PT, R26, R9, PT ;  /* 0x000000091a00720c */ /* 0x000fe20003f26270 */
[----:B------:R-:W-:-:S12]  /*2de0*/  BSSY B0, `(.L_x_5397) ;  /* 0x000000d000007945 */ /* 0x000fd80003800000 */
[----:B------:R1:W-:Y:S01]  /*2df0*/  @P1 STS.128 [R175+0x8000], RZ ;  /* 0x008000ffaf001388 */ /* 0x0003e20000000c00 */
[----:B------:R-:W-:Y:S05]  /*2e00*/  @P1 BRA `(.L_x_5398) ;  /* 0x000000a000001947 */ /* 0x000fea0003800000 */
[----:B------:R-:W-:-:S13]  /*2e10*/  ISETP.GE.AND P1, PT, R178, c[0x0][0x220], PT ;  /* 0x00008800b2007a0c */ /* 0x000fda0003f26270 */
[----:B------:R1:W-:Y:S01]  /*2e20*/  @P1 STS.128 [R175+0x8000], RZ ;  /* 0x008000ffaf001388 */ /* 0x0003e20000000c00 */
[----:B------:R-:W-:Y:S05]  /*2e30*/  @P1 BRA `(.L_x_5398) ;  /* 0x0000007000001947 */ /* 0x000fea0003800000 */
[----:B-1----:R-:W-:Y:S01]  /*2e40*/  IMAD.MOV.U32 R10, RZ, RZ, c[0x0][0x1a4] ;  /* 0x00006900ff0a7624 */ /* 0x002fe200078e00ff */
[----:B------:R-:W-:-:S04]  /*2e50*/  LEA R12, P1, R20, R192, 0x7 ;  /* 0x000000c0140c7211 */ /* 0x000fc800078238ff */
[----:B------:R-:W-:-:S05]  /*2e60*/  LEA.HI.X R13, R20, R193, R10, 0x7, P1 ;  /* 0x000000c1140d7211 */ /* 0x000fca00008f3c0a */
[----:B------:R-:W-:Y:S01]  /*2e70*/  @!PT LDS RZ, [RZ] ;  /* 0x00000000fffff984 */ /* 0x000fe20000000800 */
[----:B------:R-:W-:Y:S01]  /*2e80*/  @!PT LDS RZ, [RZ] ;  /* 0x00000000fffff984 */ /* 0x000fe20000000800 */
[----:B------:R-:W-:Y:S01]  /*2e90*/  @!PT LDS RZ, [RZ] ;  /* 0x00000000fffff984 */ /* 0x000fe20000000800 */
[----:B------:R1:W-:Y:S04]  /*2ea0*/  LDGSTS.E.BYPASS.LTC128B.128 [R175+0x8000], [R12.64] ;  /* 0x080000000caf7fae */ /* 0x0003e8000b901d46 */
.L_x_5398:
[----:B------:R-:W-:Y:S05]  /*2eb0*/  BSYNC B0 ;  /* 0x0000000000007941 */ /* 0x000fea0003800000 */
.L_x_5397:
        /* <DEDUP_REMOVED lines=15> */
.L_x_5400:
[----:B------:R-:W-:Y:S05]  /*2fb0*/  BSYNC B0 ;  /* 0x0000000000007941 */ /* 0x000fea0003800000 */
.L_x_5399:
        /* <DEDUP_REMOVED lines=15> */
.L_x_5402:
[----:B------:R-:W-:Y:S05]  /*30b0*/  BSYNC B0 ;  /* 0x0000000000007941 */ /* 0x000fea0003800000 */
.L_x_5401:
        /* <DEDUP_REMOVED lines=15> */
.L_x_5404:
[----:B------:R-:W-:Y:S05]  /*31b0*/  BSYNC B0 ;  /* 0x0000000000007941 */ /* 0x000fea0003800000 */
.L_x_5403:
[----:B------:R-:W-:Y:S01]  /*31c0*/  SHF.L.U32 R167, R167, 0x1, RZ ;  /* 0x00000001a7a77819 */ /* 0x000fe200000006ff */
[----:B------:R-:W-:Y:S01]  /*31d0*/  LDSM.16.M88.4 R16, [R168] ;  /* 0x00000000a810783b */ /* 0x000fe20000000200 */
[----:B------:R-:W-:Y:S02]  /*31e0*/  LEA R166, R3, R168, 0x1 ;  /* 0x000000a803a67211 */ /* 0x000fe400078e08ff */
[----:B------:R-:W-:Y:S01]  /*31f0*/  LEA R161, R0, R167, 0x1 ;  /* 0x000000a700a17211 */ /* 0x000fe200078e08ff */
[----:B-1----:R-:W1:Y:S01]  /*3200*/  LDSM.16.M88.4 R28, [R167+0x2000] ;  /* 0x00200000a71c783b */ /* 0x002e620000000200 */
[----:B------:R-:W-:Y:S02]  /*3210*/  LOP3.LUT P1, RZ, R8, 0x4, RZ, 0xc0, !PT ;  /* 0x0000000408ff7812 */ /* 0x000fe4000782c0ff */
[C---:B------:R-:W-:Y:S01]  /*3220*/  IADD3 R8, R167.reuse, 0x2000, RZ ;  /* 0x00002000a7087810 */ /* 0x040fe20007ffe0ff */
[----:B------:R-:W-:Y:S01]  /*3230*/  LDSM.16.M88.4 R12, [R166] ;  /* 0x00000000a60c783b */ /* 0x000fe20000000200 */
[----:B------:R-:W-:-:S02]  /*3240*/  IADD3 R164, R167, 0x2040, RZ ;  /* 0x00002040a7a47810 */ /* 0x000fc40007ffe0ff */
[----:B------:R-:W-:Y:S01]  /*3250*/  LEA R165, R5, R168, 0x1 ;  /* 0x000000a805a57211 */ /* 0x000fe200078e08ff */
[----:B------:R-:W-:Y:S01]  /*3260*/  LDSM.16.M88.4 R52, [R161+0x2000] ;  /* 0x00200000a134783b */ /* 0x000fe20000000200 */
[----:B------:R-:W-:Y:S02]  /*3270*/  ISETP.GE.AND P2, PT, R101, 0x2, PT ;  /* 0x000000026500780c */ /* 0x000fe40003f46270 */
[----:B------:R-:W-:Y:S01]  /*3280*/  LEA R163, R3, R165, 0x1 ;  /* 0x000000a503a37211 */ /* 0x000fe200078e08ff */
[----:B------:R-:W5:Y:S01]  /*3290*/  LDSM.16.M88.4 R48, [R167+0x2800] ;  /* 0x00280000a730783b */ /* 0x000f620000000200 */
[----:B------:R-:W-:Y:S02]  /*32a0*/  IADD3 R124, R6, 0x8, RZ ;  /* 0x00000008067c7810 */ /* 0x000fe40007ffe0ff */
[----:B------:R-:W-:Y:S01]  /*32b0*/  @P1 IADD3 R164, R8, -0x40, RZ ;  /* 0xffffffc008a41810 */ /* 0x000fe20007ffe0ff */
[----:B------:R-:W-:Y:S01]  /*32c0*/  LDSM.16.M88.4 R76, [R161+0x2800] ;  /* 0x00280000a14c783b */ /* 0x000fe20000000200 */
[----:B------:R-:W-:-:S02]  /*32d0*/  IMNMX R125, R6, R7, PT ;  /* 0x00000007067d7217 */ /* 0x000fc40003800200 */
[----:B------:R-:W-:Y:S01]  /*32e0*/  LEA R100, R0, R164, 0x1 ;  /* 0x000000a400647211 */ /* 0x000fe200078e08ff */
[----:B------:R-:W-:Y:S01]  /*32f0*/  LDSM.16.M88.4 R8, [R165] ;  /* 0x00000000a508783b */ /* 0x000fe20000000200 */
[----:B------:R-:W-:Y:S02]  /*3300*/  IMNMX R124, R124, R7, PT ;  /* 0x000000077c7c7217 */ /* 0x000fe40003800200 */
[C---:B------:R-:W-:Y:S01]  /*3310*/  IADD3 R157, R164.reuse, 0x800, RZ ;  /* 0x00000800a49d7810 */ /* 0x040fe20007ffe0ff */
[----:B------:R-:W2:Y:S01]  /*3320*/  LDSM.16.M88.4 R40, [R164] ;  /* 0x00000000a428783b */ /* 0x000ea20000000200 */
[C---:B------:R-:W-:Y:S02]  /*3330*/  IADD3 R156, R164.reuse, 0x1000, RZ ;  /* 0x00001000a49c7810 */ /* 0x040fe40007ffe0ff */
[C---:B------:R-:W-:Y:S01]  /*3340*/  IADD3 R155, R164.reuse, 0x1800, RZ ;  /* 0x00001800a49b7810 */ /* 0x040fe20007ffe0ff */
[----:B------:R-:W-:Y:S01]  /*3350*/  LDSM.16.M88.4 R44, [R163] ;  /* 0x00000000a32c783b */ /* 0x000fe20000000200 */
[----:B------:R-:W-:-:S02]  /*3360*/  IADD3 R154, R164, 0x2000, RZ ;  /* 0x00002000a49a7810 */ /* 0x000fc40007ffe0ff */
[C---:B------:R-:W-:Y:S01]  /*3370*/  IADD3 R153, R164.reuse, 0x2800, RZ ;  /* 0x00002800a4997810 */ /* 0x040fe20007ffe0ff */
[----:B------:R-:W-:Y:S01]  /*3380*/  LDSM.16.M88.4 R68, [R100] ;  /* 0x000000006444783b */ /* 0x000fe20000000200 */
[C---:B------:R-:W-:Y:S02]  /*3390*/  IADD3 R152, R164.reuse, 0x3000, RZ ;  /* 0x00003000a4987810 */ /* 0x040fe40007ffe0ff */
[----:B------:R-:W-:Y:S01]  /*33a0*/  IADD3 R102, R164, 0x3800, RZ ;  /* 0x00003800a4667810 */ /* 0x000fe20007ffe0ff */
[----:B------:R-:W-:Y:S01]  /*33b0*/  LDSM.16.M88.4 R72, [R164+0x800] ;  /* 0x00080000a448783b */ /* 0x000fe20000000200 */
[C---:B-1----:R-:W-:Y:S03]  /*33c0*/  HMMA.16816.F32.BF16 R32, R16.reuse, R28, RZ ;  /* 0x0000001c1020723c */ /* 0x042fe600000418ff */
[----:B------:R-:W-:Y:S04]  /*33d0*/  LDSM.16.M88.4 R60, [R161+0x3000] ;  /* 0x00300000a13c783b */ /* 0x000fe80000000200 */
[----:B------:R-:W-:Y:S01]  /*33e0*/  LDSM.16.M88.4 R64, [R167+0x3800] ;  /* 0x00380000a740783b */ /* 0x000fe20000000200 */
[C---:B------:R-:W-:Y:S03]  /*33f0*/  HMMA.16816.F32.BF16 R28, R16.reuse, R30, RZ ;  /* 0x0000001e101c723c */ /* 0x040fe600000418ff */
[----:B------:R-:W0:Y:S05]  /*3400*/  LDGDEPBAR ;  /* 0x00000000000079af */ /* 0x000e2a0000000000 */
[----:B-----5:R-:W-:Y:S08]  /*3410*/  HMMA.16816.F32.BF16 R36, R16, R48, RZ ;  /* 0x000000301024723c */ /* 0x020ff000000418ff */
[C---:B------:R-:W-:Y:S08]  /*3420*/  HMMA.16816.F32.BF16 R32, R12.reuse, R52, R32 ;  /* 0x000000340c20723c */ /* 0x040ff00000041820 */
[----:B------:R-:W-:Y:S01]  /*3430*/  HMMA.16816.F32.BF16 R28, R12, R54, R28 ;  /* 0x000000360c1c723c */ /* 0x000fe2000004181c */
[----:B------:R-:W1:Y:S07]  /*3440*/  LDSM.16.M88.4 R52, [R167+0x3000] ;  /* 0x00300000a734783b */ /* 0x000e6e0000000200 */
[----:B------:R-:W-:Y:S08]  /*3450*/  HMMA.16816.F32.BF16 R48, R16, R50, RZ ;  /* 0x000000321030723c */ /* 0x000ff000000418ff */
[C---:B--2---:R-:W-:Y:S08]  /*3460*/  HMMA.16816.F32.BF16 R32, R8.reuse, R40, R32 ;  /* 0x000000280820723c */ /* 0x044ff00000041820 */
[----:B------:R-:W-:Y:S01]  /*3470*/  HMMA.16816.F32.BF16 R28, R8, R42, R28 ;  /* 0x0000002a081c723c */ /* 0x000fe2000004181c */
[----:B------:R-:W2:Y:S07]  /*3480*/  LDSM.16.M88.4 R40, [R100+0x800] ;  /* 0x000800006428783b */ /* 0x000eae0000000200 */
[C---:B------:R-:W-:Y:S08]  /*3490*/  HMMA.16816.F32.BF16 R36, R12.reuse, R76, R36 ;  /* 0x0000004c0c24723c */ /* 0x040ff00000041824 */
[----:B------:R-:W-:Y:S01]  /*34a0*/  HMMA.16816.F32.BF16 R48, R12, R78, R48 ;  /* 0x0000004e0c30723c */ /* 0x000fe20000041830 */
[----:B------:R-:W-:Y:S07]  /*34b0*/  LDSM.16.M88.4 R76, [R167+0x4000] ;  /* 0x00400000a74c783b */ /* 0x000fee0000000200 */
[----:B-1----:R-:W-:Y:S08]  /*34c0*/  HMMA.16816.F32.BF16 R56, R16, R52, RZ ;  /* 0x000000341038723c */ /* 0x002ff000000418ff */
[C---:B------:R-:W-:Y:S08]  /*34d0*/  HMMA.16816.F32.BF16 R32, R44.reuse, R68, R32 ;  /* 0x000000442c20723c */ /* 0x040ff00000041820 */
[----:B------:R-:W-:Y:S01]  /*34e0*/  HMMA.16816.F32.BF16 R28, R44, R70, R28 ;  /* 0x000000462c1c723c */ /* 0x000fe2000004181c */
[----:B------:R-:W1:Y:S07]  /*34f0*/  LDSM.16.M88.4 R68, [R164+0x1000] ;  /* 0x00100000a444783b */ /* 0x000e6e0000000200 */
[----:B------:R-:W-:Y:S08]  /*3500*/  HMMA.16816.F32.BF16 R36, R8, R72, R36 ;  /* 0x000000480824723c */ /* 0x000ff00000041824 */
[----:B------:R-:W-:Y:S01]  /*3510*/  HMMA.16816.F32.BF16 R52, R16, R54, RZ ;  /* 0x000000361034723c */ /* 0x000fe200000418ff */
[----:B------:R-:W-:-:S02]  /*3520*/  FMUL.FTZ R0, R32, c[0x0][0x2ec] ;  /* 0x0000bb0020007a20 */ /* 0x000fc40000410000 */
[----:B------:R-:W-:Y:S02]  /*3530*/  FMUL.FTZ R21, R33, c[0x0][0x2ec] ;  /* 0x0000bb0021157a20 */ /* 0x000fe40000410000 */
[----:B------:R-:W-:Y:S02]  /*3540*/  FMUL.FTZ R26, R34, c[0x0][0x2ec] ;  /* 0x0000bb00221a7a20 */ /* 0x000fe40000410000 */
[----:B------:R-:W-:Y:S01]  /*3550*/  FMUL.FTZ R27, R35, c[0x0][0x2ec] ;  /* 0x0000bb00231b7a20 */ /* 0x000fe20000410000 */
[----:B------:R-:W-:Y:S01]  /*3560*/  HMMA.16816.F32.BF16 R56, R12, R60, R56 ;  /* 0x0000003c0c38723c */ /* 0x000fe20000041838 */
[----:B------:R-:W-:Y:S01]  /*3570*/  FMUL.FTZ R28, R28, c[0x0][0x2ec] ;  /* 0x0000bb001c1c7a20 */ /* 0x000fe20000410000 */
[----:B------:R-:W3:Y:S01]  /*3580*/  MUFU.TANH R0, R0 ;  /* 0x0000000000007308 */ /* 0x000ee20000002400 */
[----:B------:R-:W-:Y:S02]  /*3590*/  FMUL.FTZ R81, R29, c[0x0][0x2ec] ;  /* 0x0000bb001d517a20 */ /* 0x000fe40000410000 */
[----:B------:R-:W-:-:S02]  /*35a0*/  FMUL.FTZ R82, R30, c[0x0][0x2ec] ;  /* 0x0000bb001e527a20 */ /* 0x000fc40000410000 */
[----:B------:R-:W-:Y:S01]  /*35b0*/  FMUL.FTZ R83, R31, c[0x0][0x2ec] ;  /* 0x0000bb001f537a20 */ /* 0x000fe20000410000 */
[----:B------:R-:W-:Y:S01]  /*35c0*/  HMMA.16816.F32.BF16 R48, R8, R74, R48 ;  /* 0x0000004a0830723c */ /* 0x000fe20000041830 */
[----:B------:R-:W5:Y:S01]  /*35d0*/  LDSM.16.M88.4 R72, [R100+0x1000] ;  /* 0x001000006448783b */ /* 0x000f620000000200 */
[----:B------:R4:W1:Y:S06]  /*35e0*/  MUFU.TANH R80, R28 ;  /* 0x0000001c00507308 */ /* 0x00086c0000002400 */
[----:B--2---:R-:W-:Y:S02]  /*35f0*/  HMMA.16816.F32.BF16 R36, R44, R40, R36 ;  /* 0x000000282c24723c */ /* 0x004fe40000041824 */
[----:B------:R-:W2:Y:S06]  /*3600*/  MUFU.TANH R21, R21 ;  /* 0x0000001500157308 */ /* 0x000eac0000002400 */
[----:B------:R-:W-:Y:S01]  /*3610*/  HMMA.16816.F32.BF16 R52, R12, R62, R52 ;  /* 0x0000003e0c34723c */ /* 0x000fe20000041834 */
[----:B------:R-:W2:Y:S01]  /*3620*/  LDSM.16.M88.4 R60, [R161+0x3800] ;  /* 0x00380000a13c783b */ /* 0x000ea20000000200 */
[----:B------:R-:W2:Y:S03]  /*3630*/  MUFU.TANH R26, R26 ;  /* 0x0000001a001a7308 */ /* 0x000ea60000002400 */
[----:B----4-:R-:W-:Y:S03]  /*3640*/  LDSM.16.M88.4 R28, [R164+0x1800] ;  /* 0x00180000a41c783b */ /* 0x010fe60000000200 */
[----:B-1----:R-:W-:Y:S02]  /*3650*/  HMMA.16816.F32.BF16 R56, R8, R68, R56 ;  /* 0x000000440838723c */ /* 0x002fe40000041838 */
[----:B------:R-:W1:Y:S06]  /*3660*/  MUFU.TANH R27, R27 ;  /* 0x0000001b001b7308 */ /* 0x000e6c0000002400 */
[----:B------:R-:W-:Y:S01]  /*3670*/  HMMA.16816.F32.BF16 R48, R44, R42, R48 ;  /* 0x0000002a2c30723c */ /* 0x000fe20000041830 */
[----:B------:R-:W4:Y:S01]  /*3680*/  LDSM.16.M88.4 R40, [R161+0x4000] ;  /* 0x00400000a128783b */ /* 0x000f220000000200 */
[----:B------:R-:W-:Y:S01]  /*3690*/  FMUL.FTZ R36, R36, c[0x0][0x2ec] ;  /* 0x0000bb0024247a20 */ /* 0x000fe20000410000 */
[----:B------:R-:W1:Y:S01]  /*36a0*/  MUFU.TANH R81, R81 ;  /* 0x0000005100517308 */ /* 0x000e620000002400 */
[----:B------:R-:W-:-:S02]  /*36b0*/  FMUL.FTZ R37, R37, c[0x0][0x2ec] ;  /* 0x0000bb0025257a20 */ /* 0x000fc40000410000 */
[----:B------:R-:W-:Y:S02]  /*36c0*/  FMUL.FTZ R86, R38, c[0x0][0x2ec] ;  /* 0x0000bb0026567a20 */ /* 0x000fe40000410000 */
[C---:B------:R-:W-:Y:S01]  /*36d0*/  HMMA.16816.F32.BF16 R32, R16.reuse, R64, RZ ;  /* 0x000000401020723c */ /* 0x040fe200000418ff */
[----:B------:R-:W-:Y:S02]  /*36e0*/  FMUL.FTZ R87, R39, c[0x0][0x2ec] ;  /* 0x0000bb0027577a20 */ /* 0x000fe40000410000 */
[----:B------:R-:W1:Y:S05]  /*36f0*/  MUFU.TANH R84, R36 ;  /* 0x0000002400547308 */ /* 0x000e6a0000002400 */
[----:B------:R-:W-:Y:S03]  /*3700*/  HMMA.16816.F32.BF16 R64, R16, R66, RZ ;  /* 0x000000421040723c */ /* 0x000fe600000418ff */
[----:B------:R1:W1:Y:S05]  /*3710*/  MUFU.TANH R85, R37 ;  /* 0x0000002500557308 */ /* 0x00026a0000002400 */
[----:B------:R-:W-:Y:S01]  /*3720*/  HMMA.16816.F32.BF16 R52, R8, R70, R52 ;  /* 0x000000460834723c */ /* 0x000fe20000041834 */
[----:B------:R-:W-:Y:S01]  /*3730*/  FMUL.FTZ R48, R48, c[0x0][0x2ec] ;  /* 0x0000bb0030307a20 */ /* 0x000fe20000410000 */
[----:B------:R-:W3:Y:S01]  /*3740*/  LDSM.16.M88.4 R68, [R167+0x4800] ;  /* 0x00480000a744783b */ /* 0x000ee20000000200 */
[----:B------:R-:W-:Y:S01]  /*3750*/  FMUL.FTZ R89, R49, c[0x0][0x2ec] ;  /* 0x0000bb0031597a20 */ /* 0x000fe20000410000 */
[----:B------:R-:W2:Y:S01]  /*3760*/  MUFU.TANH R82, R82 ;  /* 0x0000005200527308 */ /* 0x000ea20000002400 */
[----:B------:R-:W-:-:S02]  /*3770*/  FMUL.FTZ R90, R50, c[0x0][0x2ec] ;  /* 0x0000bb00325a7a20 */ /* 0x000fc40000410000 */
[----:B------:R-:W-:Y:S01]  /*3780*/  FMUL.FTZ R91, R51, c[0x0][0x2ec] ;  /* 0x0000bb00335b7a20 */ /* 0x000fe20000410000 */
[----:B-----5:R-:W-:Y:S04]  /*3790*/  HMMA.16816.F32.BF16 R56, R44, R72, R56 ;  /* 0x000000482c38723c */ /* 0x020fe80000041838 */
[----:B------:R5:W2:Y:S04]  /*37a0*/  MUFU.TANH R88, R48 ;  /* 0x0000003000587308 */ /* 0x000aa80000002400 */
[C---:B-1----:R-:W-:Y:S04]  /*37b0*/  HMMA.16816.F32.BF16 R36, R16.reuse, R76, RZ ;  /* 0x0000004c1024723c */ /* 0x042fe800000418ff */
[----:B------:R-:W1:Y:S04]  /*37c0*/  MUFU.TANH R83, R83 ;  /* 0x0000005300537308 */ /* 0x000e680000002400 */
[----:B------:R-:W-:Y:S01]  /*37d0*/  HMMA.16816.F32.BF16 R76, R16, R78, RZ ;  /* 0x0000004e104c723c */ /* 0x000fe200000418ff */
[----:B-----5:R-:W5:Y:S03]  /*37e0*/  LDSM.16.M88.4 R48, [R164+0x2000] ;  /* 0x00200000a430783b */ /* 0x020f660000000200 */
[----:B------:R-:W1:Y:S04]  /*37f0*/  MUFU.TANH R86, R86 ;  /* 0x0000005600567308 */ /* 0x000e680000002400 */
[----:B--2---:R-:W-:Y:S01]  /*3800*/  HMMA.16816.F32.BF16 R32, R12, R60, R32 ;  /* 0x0000003c0c20723c */ /* 0x004fe20000041820 */
[----:B------:R-:W-:-:S02]  /*3810*/  FMUL.FTZ R56, R56, c[0x0][0x2ec] ;  /* 0x0000bb0038387a20 */ /* 0x000fc40000410000 */
[----:B------:R-:W-:Y:S02]  /*3820*/  FMUL.FTZ R57, R57, c[0x0][0x2ec] ;  /* 0x0000bb0039397a20 */ /* 0x000fe40000410000 */
[----:B------:R-:W2:Y:S01]  /*3830*/  MUFU.TANH R92, R56 ;  /* 0x00000038005c7308 */ /* 0x000ea20000002400 */
[----:B------:R-:W-:Y:S02]  /*3840*/  FMUL.FTZ R94, R58, c[0x0][0x2ec] ;  /* 0x0000bb003a5e7a20 */ /* 0x000fe40000410000 */
[C---:B------:R-:W-:Y:S01]  /*3850*/  HMMA.16816.F32.BF16 R64, R12.reuse, R62, R64 ;  /* 0x0000003e0c40723c */ /* 0x040fe20000041840 */
[----:B------:R-:W-:Y:S01]  /*3860*/  FMUL.FTZ R95, R59, c[0x0][0x2ec] ;  /* 0x0000bb003b5f7a20 */ /* 0x000fe20000410000 */
[----:B------:R-:W-:Y:S03]  /*3870*/  LDSM.16.M88.4 R60, [R100+0x1800] ;  /* 0x00180000643c783b */ /* 0x000fe60000000200 */
[----:B------:R1:W1:Y:S03]  /*3880*/  MUFU.TANH R93, R57 ;  /* 0x00000039005d7308 */ /* 0x0002660000002400 */
[----:B----4-:R-:W-:Y:S05]  /*3890*/  HMMA.16816.F32.BF16 R36, R12, R40, R36 ;  /* 0x000000280c24723c */ /* 0x010fea0000041824 */
[----:B------:R-:W4:Y:S03]  /*38a0*/  MUFU.TANH R87, R87 ;  /* 0x0000005700577308 */ /* 0x000f260000002400 */
[----:B------:R-:W-:Y:S01]  /*38b0*/  HMMA.16816.F32.BF16 R52, R44, R74, R52 ;  /* 0x0000004a2c34723c */ /* 0x000fe20000041834 */
[----:B------:R-:W-:Y:S04]  /*38c0*/  LDSM.16.M88.4 R72, [R167+0x5000] ;  /* 0x00500000a748783b */ /* 0x000fe80000000200 */
[----:B-1----:R-:W-:Y:S01]  /*38d0*/  LDSM.16.M88.4 R56, [R100+0x2000] ;  /* 0x002000006438783b */ /* 0x002fe20000000200 */
[----:B------:R-:W1:Y:S02]  /*38e0*/  MUFU.TANH R89, R89 ;  /* 0x0000005900597308 */ /* 0x000e640000002400 */
[----:B------:R-:W-:Y:S01]  /*38f0*/  HMMA.16816.F32.BF16 R76, R12, R42, R76 ;  /* 0x0000002a0c4c723c */ /* 0x000fe2000004184c */
[----:B------:R-:W1:Y:S05]  /*3900*/  LDSM.16.M88.4 R40, [R161+0x4800] ;  /* 0x00480000a128783b */ /* 0x000e6a0000000200 */
[----:B------:R-:W1:Y:S02]  /*3910*/  MUFU.TANH R90, R90 ;  /* 0x0000005a005a7308 */ /* 0x000e640000002400 */
[C---:B------:R-:W-:Y:S06]  /*3920*/  HMMA.16816.F32.BF16 R32, R8.reuse, R28, R32 ;  /* 0x0000001c0820723c */ /* 0x040fec0000041820 */
[----:B------:R-:W1:Y:S02]  /*3930*/  MUFU.TANH R91, R91 ;  /* 0x0000005b005b7308 */ /* 0x000e640000002400 */
[----:B------:R-:W-:Y:S01]  /*3940*/  HMMA.16816.F32.BF16 R64, R8, R30, R64 ;  /* 0x0000001e0840723c */ /* 0x000fe20000041840 */
[----:B------:R-:W-:-:S02]  /*3950*/  FMUL.FTZ R52, R52, c[0x0][0x2ec] ;  /* 0x0000bb0034347a20 */ /* 0x000fc40000410000 */
[----:B------:R-:W-:Y:S02]  /*3960*/  FMUL.FTZ R97, R53, c[0x0][0x2ec] ;  /* 0x0000bb0035617a20 */ /* 0x000fe40000410000 */
[----:B------:R-:W-:Y:S01]  /*3970*/  FMUL.FTZ R98, R54, c[0x0][0x2ec] ;  /* 0x0000bb0036627a20 */ /* 0x000fe20000410000 */
[----:B------:R2:W1:Y:S01]  /*3980*/  MUFU.TANH R96, R52 ;  /* 0x0000003400607308 */ /* 0x0004620000002400 */
[----:B------:R-:W-:Y:S01]  /*3990*/  FMUL.FTZ R99, R55, c[0x0][0x2ec] ;  /* 0x0000bb0037637a20 */ /* 0x000fe20000410000 */
[----:B---3--:R-:W-:Y:S06]  /*39a0*/  HMMA.16816.F32.BF16 R28, R16, R68, RZ ;  /* 0x00000044101c723c */ /* 0x008fec00000418ff */
[----:B------:R-:W3:Y:S02]  /*39b0*/  MUFU.TANH R94, R94 ;  /* 0x0000005e005e7308 */ /* 0x000ee40000002400 */
[----:B-----5:R-:W-:Y:S01]  /*39c0*/  HMMA.16816.F32.BF16 R36, R8, R48, R36 ;  /* 0x000000300824723c */ /* 0x020fe20000041824 */
[----:B--2---:R-:W2:Y:S05]  /*39d0*/  LDSM.16.M88.4 R52, [R164+0x2800] ;  /* 0x00280000a434783b */ /* 0x004eaa0000000200 */
[----:B------:R-:W2:Y:S02]  /*39e0*/  MUFU.TANH R95, R95 ;  /* 0x0000005f005f7308 */ /* 0x000ea40000002400 */
[----:B------:R-:W-:Y:S06]  /*39f0*/  HMMA.16816.F32.BF16 R68, R16, R70, RZ ;  /* 0x000000461044723c */ /* 0x000fec00000418ff */
[----:B------:R-:W2:Y:S02]  /*3a00*/  MUFU.TANH R97, R97 ;  /* 0x0000006100617308 */ /* 0x000ea40000002400 */
[----:B-1----:R-:W-:Y:S06]  /*3a10*/  HMMA.16816.F32.BF16 R28, R12, R40, R28 ;  /* 0x000000280c1c723c */ /* 0x002fec000004181c */
[----:B------:R-:W1:Y:S02]  /*3a20*/  MUFU.TANH R98, R98 ;  /* 0x0000006200627308 */ /* 0x000e640000002400 */
[C---:B------:R-:W-:Y:S06]  /*3a30*/  HMMA.16816.F32.BF16 R36, R44.reuse, R56, R36 ;  /* 0x000000382c24723c */ /* 0x040fec0000041824 */
[----:B------:R-:W1:Y:S02]  /*3a40*/  MUFU.TANH R99, R99 ;  /* 0x0000006300637308 */ /* 0x000e640000002400 */
[C---:B------:R-:W-:Y:S08]  /*3a50*/  HMMA.16816.F32.BF16 R32, R44.reuse, R60, R32 ;  /* 0x0000003c2c20723c */ /* 0x040ff00000041820 */
[----:B------:R-:W-:Y:S01]  /*3a60*/  HMMA.16816.F32.BF16 R64, R44, R62, R64 ;  /* 0x0000003e2c40723c */ /* 0x000fe20000041840 */
[----:B------:R-:W5:Y:S07]  /*3a70*/  LDSM.16.M88.4 R60, [R167+0x5800] ;  /* 0x00580000a73c783b */ /* 0x000f6e0000000200 */
[----:B------:R-:W-:Y:S01]  /*3a80*/  HMMA.16816.F32.BF16 R68, R12, R42, R68 ;  /* 0x0000002a0c44723c */ /* 0x000fe20000041844 */
[----:B------:R-:W-:Y:S01]  /*3a90*/  FMUL.FTZ R36, R36, c[0x0][0x2ec] ;  /* 0x0000bb0024247a20 */ /* 0x000fe20000410000 */
[----:B------:R-:W-:Y:S01]  /*3aa0*/  LDSM.16.M88.4 R40, [R161+0x5000] ;  /* 0x00500000a128783b */ /* 0x000fe20000000200 */
[----:B------:R-:W-:-:S02]  /*3ab0*/  FMUL.FTZ R194, R37, c[0x0][0x2ec] ;  /* 0x0000bb0025c27a20 */ /* 0x000fc40000410000 */
[----:B------:R1:W1:Y:S01]  /*3ac0*/  MUFU.TANH R186, R36 ;  /* 0x0000002400ba7308 */ /* 0x0002620000002400 */
[----:B------:R-:W-:Y:S02]  /*3ad0*/  FMUL.FTZ R150, R38, c[0x0][0x2ec] ;  /* 0x0000bb0026967a20 */ /* 0x000fe40000410000 */
[C---:B------:R-:W-:Y:S01]  /*3ae0*/  HMMA.16816.F32.BF16 R76, R8.reuse, R50, R76 ;  /* 0x00000032084c723c */ /* 0x040fe2000004184c */
[----:B------:R-:W3:Y:S01]  /*3af0*/  LDSM.16.M88.4 R48, [R100+0x2800] ;  /* 0x002800006430783b */ /* 0x000ee20000000200 */
[----:B------:R-:W-:Y:S02]  /*3b00*/  FMUL.FTZ R188, R39, c[0x0][0x2ec] ;  /* 0x0000bb0027bc7a20 */ /* 0x000fe40000410000 */
[----:B------:R-:W-:Y:S01]  /*3b10*/  FMUL.FTZ R32, R32, c[0x0][0x2ec] ;  /* 0x0000bb0020207a20 */ /* 0x000fe20000410000 */
[----:B------:R-:W3:Y:S01]  /*3b20*/  MUFU.TANH R194, R194 ;  /* 0x000000c200c27308 */ /* 0x000ee20000002400 */
[----:B------:R-:W-:Y:S02]  /*3b30*/  FMUL.FTZ R33, R33, c[0x0][0x2ec] ;  /* 0x0000bb0021217a20 */ /* 0x000fe40000410000 */
[----:B--2---:R-:W-:Y:S01]  /*3b40*/  HMMA.16816.F32.BF16 R28, R8, R52, R28 ;  /* 0x00000034081c723c */ /* 0x004fe2000004181c */
[----:B------:R-:W-:-:S02]  /*3b50*/  FMUL.FTZ R140, R34, c[0x0][0x2ec] ;  /* 0x0000bb00228c7a20 */ /* 0x000fc40000410000 */
[----:B------:R-:W-:Y:S01]  /*3b60*/  FMUL.FTZ R198, R35, c[0x0][0x2ec] ;  /* 0x0000bb0023c67a20 */ /* 0x000fe20000410000 */
[----:B-1----:R-:W1:Y:S01]  /*3b70*/  LDSM.16.M88.4 R36, [R161+0x5800] ;  /* 0x00580000a124783b */ /* 0x002e620000000200 */
[----:B------:R-:W2:Y:S01]  /*3b80*/  MUFU.TANH R142, R32 ;  /* 0x00000020008e7308 */ /* 0x000ea20000002400 */
[----:B------:R-:W-:Y:S02]  /*3b90*/  FMUL.FTZ R64, R64, c[0x0][0x2ec] ;  /* 0x0000bb0040407a20 */ /* 0x000fe40000410000 */
[----:B------:R-:W-:Y:S01]  /*3ba0*/  HMMA.16816.F32.BF16 R68, R8, R54, R68 ;  /* 0x000000360844723c */ /* 0x000fe20000041844 */
[----:B------:R-:W-:Y:S02]  /*3bb0*/  FMUL.FTZ R65, R65, c[0x0][0x2ec] ;  /* 0x0000bb0041417a20 */ /* 0x000fe40000410000 */
[----:B------:R-:W-:Y:S02]  /*3bc0*/  FMUL.FTZ R66, R66, c[0x0][0x2ec] ;  /* 0x0000bb0042427a20 */ /* 0x000fe40000410000 */
[----:B------:R-:W-:Y:S01]  /*3bd0*/  FMUL.FTZ R67, R67, c[0x0][0x2ec] ;  /* 0x0000bb0043437a20 */ /* 0x000fe20000410000 */
[----:B------:R2:W1:Y:S02]  /*3be0*/  MUFU.TANH R202, R33 ;  /* 0x0000002100ca7308 */ /* 0x0004640000002400 */
[----:B------:R-:W-:Y:S01]  /*3bf0*/  HMMA.16816.F32.BF16 R76, R44, R58, R76 ;  /* 0x0000003a2c4c723c */ /* 0x000fe2000004184c */
[----:B------:R-:W1:Y:S05]  /*3c00*/  LDSM.16.M88.4 R56, [R164+0x3000] ;  /* 0x00300000a438783b */ /* 0x000e6a0000000200 */
[----:B------:R-:W1:Y:S02]  /*3c10*/  MUFU.TANH R138, R64 ;  /* 0x00000040008a7308 */ /* 0x000e640000002400 */
[C---:B-----5:R-:W-:Y:S06]  /*3c20*/  HMMA.16816.F32.BF16 R52, R16.reuse, R60, RZ ;  /* 0x0000003c1034723c */ /* 0x060fec00000418ff */
[----:B------:R-:W1:Y:S02]  /*3c30*/  MUFU.TANH R140, R140 ;  /* 0x0000008c008c7308 */ /* 0x000e640000002400 */
[C---:B--2---:R-:W-:Y:S06]  /*3c40*/  HMMA.16816.F32.BF16 R32, R16.reuse, R72, RZ ;  /* 0x000000481020723c */ /* 0x044fec00000418ff */
[----:B------:R-:W2:Y:S02]  /*3c50*/  MUFU.TANH R198, R198 ;  /* 0x000000c600c67308 */ /* 0x000ea40000002400 */
[----:B------:R-:W-:Y:S01]  /*3c60*/  HMMA.16816.F32.BF16 R72, R16, R74, RZ ;  /* 0x0000004a1048723c */ /* 0x000fe200000418ff */
[----:B------:R-:W-:-:S02]  /*3c70*/  FMUL.FTZ R76, R76, c[0x0][0x2ec] ;  /* 0x0000bb004c4c7a20 */ /* 0x000fc40000410000 */
[----:B------:R-:W-:Y:S02]  /*3c80*/  FMUL.FTZ R77, R77, c[0x0][0x2ec] ;  /* 0x0000bb004d4d7a20 */ /* 0x000fe40000410000 */
[----:B------:R-:W-:Y:S01]  /*3c90*/  FMUL.FTZ R78, R78, c[0x0][0x2ec] ;  /* 0x0000bb004e4e7a20 */ /* 0x000fe20000410000 */
[----:B------:R-:W1:Y:S01]  /*3ca0*/  MUFU.TANH R200, R65 ;  /* 0x0000004100c87308 */ /* 0x000e620000002400 */
[----:B------:R-:W-:Y:S01]  /*3cb0*/  FMUL.FTZ R79, R79, c[0x0][0x2ec] ;  /* 0x0000bb004f4f7a20 */ /* 0x000fe20000410000 */
[----:B------:R-:W-:Y:S06]  /*3cc0*/  HMMA.16816.F32.BF16 R16, R16, R62, RZ ;  /* 0x0000003e1010723c */ /* 0x000fec00000418ff */
[----:B------:R-:W1:Y:S02]  /*3cd0*/  MUFU.TANH R136, R66 ;  /* 0x0000004200887308 */ /* 0x000e640000002400 */
[C---:B---3--:R-:W-:Y:S06]  /*3ce0*/  HMMA.16816.F32.BF16 R28, R44.reuse, R48, R28 ;  /* 0x000000302c1c723c */ /* 0x048fec000004181c */
[----:B------:R-:W3:Y:S02]  /*3cf0*/  MUFU.TANH R196, R67 ;  /* 0x0000004300c47308 */ /* 0x000ee40000002400 */
[----:B------:R-:W-:Y:S01]  /*3d00*/  HMMA.16816.F32.BF16 R68, R44, R50, R68 ;  /* 0x000000322c44723c */ /* 0x000fe20000041844 */
[----:B------:R-:W5:Y:S05]  /*3d10*/  LDSM.16.M88.4 R48, [R164+0x3800] ;  /* 0x00380000a430783b */ /* 0x000f6a0000000200 */
[----:B------:R-:W1:Y:S02]  /*3d20*/  MUFU.TANH R150, R150 ;  /* 0x0000009600967308 */ /* 0x000e640000002400 */
[C---:B------:R-:W-:Y:S06]  /*3d30*/  HMMA.16816.F32.BF16 R32, R12.reuse, R40, R32 ;  /* 0x000000280c20723c */ /* 0x040fec0000041820 */
[----:B------:R-:W2:Y:S02]  /*3d40*/  MUFU.TANH R188, R188 ;  /* 0x000000bc00bc7308 */ /* 0x000ea40000002400 */
[----:B------:R-:W-:Y:S01]  /*3d50*/  HMMA.16816.F32.BF16 R72, R12, R42, R72 ;  /* 0x0000002a0c48723c */ /* 0x000fe20000041848 */
[----:B------:R-:W-:Y:S01]  /*3d60*/  FMUL.FTZ R28, R28, c[0x0][0x2ec] ;  /* 0x0000bb001c1c7a20 */ /* 0x000fe20000410000 */
[----:B------:R-:W2:Y:S01]  /*3d70*/  LDSM.16.M88.4 R40, [R100+0x3000] ;  /* 0x003000006428783b */ /* 0x000ea20000000200 */
[----:B------:R-:W-:-:S02]  /*3d80*/  FMUL.FTZ R132, R29, c[0x0][0x2ec] ;  /* 0x0000bb001d847a20 */ /* 0x000fc40000410000 */
[----:B------:R-:W-:Y:S01]  /*3d90*/  FMUL.FTZ R126, R30, c[0x0][0x2ec] ;  /* 0x0000bb001e7e7a20 */ /* 0x000fe20000410000 */
[----:B------:R3:W2:Y:S01]  /*3da0*/  MUFU.TANH R134, R28 ;  /* 0x0000001c00867308 */ /* 0x0006a20000002400 */
[----:B------:R-:W-:Y:S01]  /*3db0*/  FMUL.FTZ R118, R31, c[0x0][0x2ec] ;  /* 0x0000bb001f767a20 */ /* 0x000fe20000410000 */
[C---:B-1----:R-:W-:Y:S01]  /*3dc0*/  HMMA.16816.F32.BF16 R52, R12.reuse, R36, R52 ;  /* 0x000000240c34723c */ /* 0x042fe20000041834 */
[----:B------:R-:W-:Y:S02]  /*3dd0*/  FMUL.FTZ R68, R68, c[0x0][0x2ec] ;  /* 0x0000bb0044447a20 */ /* 0x000fe40000410000 */
[----:B------:R-:W-:Y:S02]  /*3de0*/  FMUL.FTZ R69, R69, c[0x0][0x2ec] ;  /* 0x0000bb0045457a20 */ /* 0x000fe40000410000 */
[----:B------:R-:W-:Y:S01]  /*3df0*/  FMUL.FTZ R70, R70, c[0x0][0x2ec] ;  /* 0x0000bb0046467a20 */ /* 0x000fe20000410000 */
[----:B------:R-:W1:Y:S01]  /*3e00*/  MUFU.TANH R146, R76 ;  /* 0x0000004c00927308 */ /* 0x000e620000002400 */
[----:B------:R-:W-:Y:S01]  /*3e10*/  FMUL.FTZ R71, R71, c[0x0][0x2ec] ;  /* 0x0000bb0047477a20 */ /* 0x000fe20000410000 */
[----:B------:R-:W-:Y:S01]  /*3e20*/  HMMA.16816.F32.BF16 R16, R12, R38, R16 ;  /* 0x000000260c10723c */ /* 0x000fe20000041810 */
[----:B---3--:R-:W3:Y:S05]  /*3e30*/  LDSM.16.M88.4 R28, [R100+0x3800] ;  /* 0x00380000641c783b */ /* 0x008eea0000000200 */
[----:B------:R-:W1:Y:S02]  /*3e40*/  MUFU.TANH R190, R77 ;  /* 0x0000004d00be7308 */ /* 0x000e640000002400 */
[----:B------:R-:W-:Y:S01]  /*3e50*/  HMMA.16816.F32.BF16 R32, R8, R56, R32 ;  /* 0x000000380820723c */ /* 0x000fe20000041820 */
[----:B------:R-:W-:-:S05]  /*3e60*/  DEPBAR.LE SB0, 0x0 ;  /* 0x000080000000791a */ /* 0x000fca0000000000 */
[----:B------:R-:W1:Y:S02]  /*3e70*/  MUFU.TANH R144, R78 ;  /* 0x0000004e00907308 */ /* 0x000e640000002400 */
[C---:B------:R-:W-:Y:S06]  /*3e80*/  HMMA.16816.F32.BF16 R72, R8.reuse, R58, R72 ;  /* 0x0000003a0848723c */ /* 0x040fec0000041848 */
[----:B------:R-:W1:Y:S02]  /*3e90*/  MUFU.TANH R148, R79 ;  /* 0x0000004f00947308 */ /* 0x000e640000002400 */
[C---:B-----5:R-:W-:Y:S06]  /*3ea0*/  HMMA.16816.F32.BF16 R52, R8.reuse, R48, R52 ;  /* 0x000000300834723c */ /* 0x060fec0000041834 */
[----:B------:R-:W1:Y:S02]  /*3eb0*/  MUFU.TANH R132, R132 ;  /* 0x0000008400847308 */ /* 0x000e640000002400 */
[----:B------:R-:W-:Y:S06]  /*3ec0*/  HMMA.16816.F32.BF16 R16, R8, R50, R16 ;  /* 0x000000320810723c */ /* 0x000fec0000041810 */
[----:B------:R-:W1:Y:S02]  /*3ed0*/  MUFU.TANH R126, R126 ;  /* 0x0000007e007e7308 */ /* 0x000e640000002400 */
[C---:B--2---:R-:W-:Y:S06]  /*3ee0*/  HMMA.16816.F32.BF16 R32, R44.reuse, R40, R32 ;  /* 0x000000282c20723c */ /* 0x044fec0000041820 */
[----:B------:R-:W2:Y:S02]  /*3ef0*/  MUFU.TANH R118, R118 ;  /* 0x0000007600767308 */ /* 0x000ea40000002400 */
[C---:B------:R-:W-:Y:S06]  /*3f00*/  HMMA.16816.F32.BF16 R72, R44.reuse, R42, R72 ;  /* 0x0000002a2c48723c */ /* 0x040fec0000041848 */
[----:B------:R-:W1:Y:S02]  /*3f10*/  MUFU.TANH R130, R68 ;  /* 0x0000004400827308 */ /* 0x000e640000002400 */
[C---:B---3--:R-:W-:Y:S06]  /*3f20*/  HMMA.16816.F32.BF16 R52, R44.reuse, R28, R52 ;  /* 0x0000001c2c34723c */ /* 0x048fec0000041834 */
[----:B------:R-:W3:Y:S02]  /*3f30*/  MUFU.TANH R128, R69 ;  /* 0x0000004500807308 */ /* 0x000ee40000002400 */
[----:B------:R-:W-:Y:S01]  /*3f40*/  HMMA.16816.F32.BF16 R16, R44, R30, R16 ;  /* 0x0000001e2c10723c */ /* 0x000fe20000041810 */
[----:B------:R-:W-:-:S02]  /*3f50*/  FMUL.FTZ R34, R34, c[0x0][0x2ec] ;  /* 0x0000bb0022227a20 */ /* 0x000fc40000410000 */
[----:B------:R-:W-:Y:S02]  /*3f60*/  FMUL.FTZ R9, R35, c[0x0][0x2ec] ;  /* 0x0000bb0023097a20 */ /* 0x000fe40000410000 */
[----:B------:R-:W-:Y:S01]  /*3f70*/  FMUL.FTZ R32, R32, c[0x0][0x2ec] ;  /* 0x0000bb0020207a20 */ /* 0x000fe20000410000 */
[----:B------:R5:W1:Y:S02]  /*3f80*/  MUFU.TANH R56, R34 ;  /* 0x0000002200387308 */ /* 0x000a640000002400 */
[----:B------:R-:W-:Y:S02]  /*3f90*/  FMUL.FTZ R60, R72, c[0x0][0x2ec] ;  /* 0x0000bb00483c7a20 */ /* 0x000fe40000410000 */
[----:B------:R-:W-:Y:S02]  /*3fa0*/  FMUL.FTZ R58, R73, c[0x0][0x2ec] ;  /* 0x0000bb00493a7a20 */ /* 0x000fe40000410000 */
[----:B------:R-:W-:Y:S02]  /*3fb0*/  FMUL.FTZ R12, R74, c[0x0][0x2ec] ;  /* 0x0000bb004a0c7a20 */ /* 0x000fe40000410000 */
[----:B------:R-:W-:Y:S01]  /*3fc0*/  FMUL.FTZ R11, R75, c[0x0][0x2ec] ;  /* 0x0000bb004b0b7a20 */ /* 0x000fe20000410000 */
[----:B------:R1:W1:Y:S01]  /*3fd0*/  MUFU.TANH R112, R70 ;  /* 0x0000004600707308 */ /* 0x0002620000002400 */
[----:B------:R-:W-:-:S02]  /*3fe0*/  FMUL.FTZ R48, R52, c[0x0][0x2ec] ;  /* 0x0000bb0034307a20 */ /* 0x000fc40000410000 */
[----:B------:R-:W-:Y:S02]  /*3ff0*/  FMUL.FTZ R40, R53, c[0x0][0x2ec] ;  /* 0x0000bb0035287a20 */ /* 0x000fe40000410000 */
[----:B------:R-:W-:Y:S02]  /*4000*/  FMUL.FTZ R30, R55, c[0x0][0x2ec] ;  /* 0x0000bb00371e7a20 */ /* 0x000fe40000410000 */
[----:B------:R-:W-:Y:S01]  /*4010*/  FMUL.FTZ R33, R33, c[0x0][0x2ec] ;  /* 0x0000bb0021217a20 */ /* 0x000fe20000410000 */
[----:B------:R1:W1:Y:S01]  /*4020*/  MUFU.TANH R110, R71 ;  /* 0x00000047006e7308 */ /* 0x0002620000002400 */
[----:B-----5:R-:W-:Y:S02]  /*4030*/  FMUL.FTZ R34, R54, c[0x0][0x2ec] ;  /* 0x0000bb0036227a20 */ /* 0x020fe40000410000 */
[----:B------:R-:W-:Y:S02]  /*4040*/  FMUL.FTZ R13, R19, c[0x0][0x2ec] ;  /* 0x0000bb00130d7a20 */ /* 0x000fe40000410000 */
[----:B------:R-:W-:-:S02]  /*4050*/  FMUL.FTZ R16, R16, c[0x0][0x2ec] ;  /* 0x0000bb0010107a20 */ /* 0x000fc40000410000 */
[----:B------:R-:W-:Y:S01]  /*4060*/  FMUL.FTZ R17, R17, c[0x0][0x2ec] ;  /* 0x0000bb0011117a20 */ /* 0x000fe20000410000 */
[----:B------:R1:W1:Y:S01]  /*4070*/  MUFU.TANH R64, R32 ;  /* 0x0000002000407308 */ /* 0x0002620000002400 */
[----:B------:R-:W-:-:S07]  /*4080*/  FMUL.FTZ R18, R18, c[0x0][0x2ec] ;  /* 0x0000bb0012127a20 */ /* 0x000fce0000410000 */
[----:B------:R1:W1:Y:S08]  /*4090*/  MUFU.TANH R62, R33 ;  /* 0x00000021003e7308 */ /* 0x0002700000002400 */
[----:B------:R-:W1:Y:S08]  /*40a0*/  MUFU.TANH R9, R9 ;  /* 0x0000000900097308 */ /* 0x000e700000002400 */
        /* <DEDUP_REMOVED lines=8> */
[----:B------:R1:W1:Y:S08]  /*4130*/  MUFU.TANH R38, R16 ;  /* 0x0000001000267308 */ /* 0x0002700000002400 */
[----:B------:R1:W1:Y:S08]  /*4140*/  MUFU.TANH R36, R17 ;  /* 0x0000001100247308 */ /* 0x0002700000002400 */
[----:B------:R1:W1:Y:S08]  /*4150*/  MUFU.TANH R28, R18 ;  /* 0x00000012001c7308 */ /* 0x0002700000002400 */
[----:B------:R-:W1:Y:S01]  /*4160*/  MUFU.TANH R13, R13 ;  /* 0x0000000d000d7308 */ /* 0x000e620000002400 */
[----:B------:R-:W-:Y:S06]  /*4170*/  BAR.SYNC.DEFER_BLOCKING 0x0 ;  /* 0x0000000000007b1d */ /* 0x000fec0000010000 */
[----:B------:R-:W-:Y:S05]  /*4180*/  @!P2 BRA `(.L_x_5405) ;  /* 0x00000a500000a947 */ /* 0x000fea0003800000 */
[----:B--234-:R-:W-:Y:S05]  /*4190*/  @!P0 BRA `(.L_x_5406) ;  /* 0x0000039000008947 */ /* 0x01cfea0003800000 */
[----:B------:R-:W2:Y:S01]  /*41a0*/  I2F.RP R10, R120 ;  /* 0x00000078000a7306 */ /* 0x000ea20000209400 */
[----:B------:R-:W-:-:S02]  /*41b0*/  IADD3 R14, R2, -0x80, RZ ;  /* 0xffffff80020e7810 */ /* 0x000fc40007ffe0ff */
[----:B------:R-:W-:Y:S02]  /*41c0*/  IABS R8, R2 ;  /* 0x0000000200087213 */ /* 0x000fe40000000000 */
[----:B------:R-:W-:Y:S02]  /*41d0*/  IABS R6, R14 ;  /* 0x0000000e00067213 */ /* 0x000fe40000000000 */
[----:B------:R-:W-:Y:S01]  /*41e0*/  LOP3.LUT R14, R14, c[0x0][0x2d0], RZ, 0x3c, !PT ;  /* 0x0000b4000e0e7a12 */ /* 0x000fe200078e3cff */
[----:B-12---:R-:W1:Y:S02]  /*41f0*/  MUFU.RCP R16, R10 ;  /* 0x0000000a00107308 */ /* 0x006e640000001000 */
        /* <DEDUP_REMOVED lines=51> */
.L_x_5406:
[----:B------:R-:W-:-:S04]  /*4530*/  LEA R15, -R103, RZ, 0x7 ;  /* 0x000000ff670f7211 */ /* 0x000fc800078e39ff */
[----:B------:R-:W-:Y:S02]  /*4540*/  SHF.R.S32.HI R8, RZ, 0x1f, R15 ;  /* 0x0000001fff087819 */ /* 0x000fe4000001140f */
.L_x_5407:
[----:B------:R-:W-:Y:S01]  /*4550*/  ISETP.GE.AND P1, PT, R178, c[0x0][0x220], PT ;  /* 0x00008800b2007a0c */ /* 0x000fe20003f26270 */
[----:B------:R-:W-:-:S12]  /*4560*/  BSSY B0, `(.L_x_5408) ;  /* 0x0000064000007945 */ /* 0x000fd80003800000 */
[----:B-1----:R-:W-:Y:S01]  /*4570*/  @!P1 IMAD.MOV.U32 R18, RZ, RZ, R122 ;  /* 0x000000ffff129224 */ /* 0x002fe200078e007a */
        /* <DEDUP_REMOVED lines=86> */
[----:B------:R-:W-:Y:S01]  /*4ae0*/  ULDC UR4, c[0x0][0x19c] ;  /* 0x0000670000047ab9 */ /* 0x000fe20000000800 */
[----:B------:R-:W-:Y:S01]  /*4af0*/  IMAD.MOV.U32 R7, RZ, RZ, R121 ;  /* 0x000000ffff077224 */ /* 0x000fe200078e0079 */
[----:B------:R-:W-:-:S03]  /*4b00*/  UIMAD UR4, UR4, 0x70, URZ ;  /* 0x00000070040478a4 */ /* 0x000fc6000f8e023f */
        /* <DEDUP_REMOVED lines=9> */
.L_x_5409:
[----:B------:R-:W-:Y:S05]  /*4ba0*/  BSYNC B0 ;  /* 0x0000000000007941 */ /* 0x000fea0003800000 */
.L_x_5408:
[----:B------:R-:W0:Y:S01]  /*4bb0*/  LDGDEPBAR ;  /* 0x00000000000079af */ /* 0x000e220000000000 */
[----:B------:R-:W-:-:S04]  /*4bc0*/  IADD3 R122, P1, R15, R122, RZ ;  /* 0x0000007a0f7a7210 */ /* 0x000fc80007f3e0ff */
[----:B------:R-:W-:Y:S02]  /*4bd0*/  IADD3.X R121, R8, R121, RZ, P1, !PT ;  /* 0x0000007908797210 */ /* 0x000fe40000ffe4ff */
.L_x_5405:
[----:B--234-:R-:W-:Y:S02]  /*4be0*/  IMAD.IADD R2, R2, 0x1, R123 ;  /* 0x0000000102027824 */ /* 0x01cfe400078e027b */
[----:B------:R-:W-:-:S03]  /*4bf0*/  IMAD.SHL.U32 R162, R4, 0x2, RZ ;  /* 0x0000000204a27824 */ /* 0x000fc600078e00ff */
[C---:B------:R-:W-:Y:S01]  /*4c00*/  IADD3 R6, R2.reuse, 0x1, RZ ;  /* 0x0000000102067810 */ /* 0x040fe20007ffe0ff */
[--C-:B------:R-:W-:Y:S01]  /*4c10*/  IMAD R160, R3, 0x2, R162.reuse ;  /* 0x0000000203a07824 */ /* 0x100fe200078e02a2 */
[----:B------:R-:W-:Y:S01]  /*4c20*/  IADD3 R7, R2, 0x8, RZ ;  /* 0x0000000802077810 */ /* 0x000fe20007ffe0ff */
[----:B------:R-:W-:Y:S01]  /*4c30*/  IMAD R159, R5, 0x2, R162 ;  /* 0x00000002059f7824 */ /* 0x000fe200078e02a2 */
[CC--:B------:R-:W-:Y:S02]  /*4c40*/  ISETP.GE.AND P4, PT, R6.reuse, R125.reuse, PT ;  /* 0x0000007d0600720c */ /* 0x0c0fe40003f86270 */
[----:B------:R-:W-:Y:S01]  /*4c50*/  ISETP.GE.AND P3, PT, R6, R124, PT ;  /* 0x0000007c0600720c */ /* 0x000fe20003f66270 */
[----:B------:R-:W-:Y:S01]  /*4c60*/  IMAD R158, R3, 0x2, R159 ;  /* 0x00000002039e7824 */ /* 0x000fe200078e029f */
[----:B------:R-:W-:Y:S01]  /*4c70*/  IADD3 R6, R2, 0x9, RZ ;  /* 0x0000000902067810 */ /* 0x000fe20007ffe0ff */
[----:B------:R-:W-:Y:S01]  /*4c80*/  LDSM.16.MT88.4 R76, [R159+0x6000] ;  /* 0x006000009f4c783b */ /* 0x000fe20000004200 */
[----:B------:R-:W-:-:S02]  /*4c90*/  ISETP.GE.AND P1, PT, R7, R125, PT ;  /* 0x0000007d0700720c */ /* 0x000fc40003f26270 */
[-C--:B------:R-:W-:Y:S02]  /*4ca0*/  ISETP.GE.AND P5, PT, R7, R124.reuse, PT ;  /* 0x0000007c0700720c */ /* 0x080fe40003fa6270 */
[----:B------:R-:W-:Y:S02]  /*4cb0*/  IADD3 R7, R2, 0x10, RZ ;  /* 0x0000001002077810 */ /* 0x000fe40007ffe0ff */
[----:B-1----:R-:W-:Y:S02]  /*4cc0*/  FSEL R16, R21, -INF , !P4 ;  /* 0xff80000015107808 */ /* 0x002fe40006000000 */
[C---:B------:R-:W-:Y:S02]  /*4cd0*/  ISETP.GE.AND P6, PT, R6.reuse, R125, PT ;  /* 0x0000007d0600720c */ /* 0x040fe40003fc6270 */
[----:B------:R-:W-:Y:S02]  /*4ce0*/  ISETP.GE.AND P4, PT, R6, R124, PT ;  /* 0x0000007c0600720c */ /* 0x000fe40003f86270 */
[----:B------:R-:W-:-:S02]  /*4cf0*/  IADD3 R6, R2, 0x11, RZ ;  /* 0x0000001102067810 */ /* 0x000fc40007ffe0ff */
[----:B------:R-:W-:Y:S02]  /*4d00*/  FSEL R14, R27, -INF , !P3 ;  /* 0xff8000001b0e7808 */ /* 0x000fe40005800000 */
[----:B------:R-:W-:Y:S02]  /*4d10*/  FSEL R80, R80, -INF , !P1 ;  /* 0xff80000050507808 */ /* 0x000fe40004800000 */
[C---:B------:R-:W-:Y:S02]  /*4d20*/  ISETP.GE.AND P3, PT, R7.reuse, R125, PT ;  /* 0x0000007d0700720c */ /* 0x040fe40003f66270 */
[----:B------:R-:W-:Y:S02]  /*4d30*/  ISETP.GE.AND P1, PT, R7, R124, PT ;  /* 0x0000007c0700720c */ /* 0x000fe40003f26270 */
[----:B------:R-:W-:Y:S02]  /*4d40*/  IADD3 R7, R2, 0x18, RZ ;  /* 0x0000001802077810 */ /* 0x000fe40007ffe0ff */
[----:B------:R-:W-:-:S02]  /*4d50*/  FSEL R82, R82, -INF , !P5 ;  /* 0xff80000052527808 */ /* 0x000fc40006800000 */
        /* <DEDUP_REMOVED lines=8> */
[----:B------:R-:W-:Y:S02]  /*4de0*/  IADD3 R7, R2, 0x20, RZ ;  /* 0x0000002002077810 */ /* 0x000fe40007ffe0ff */
[----:B------:R-:W-:Y:S02]  /*4df0*/  FSEL R10, R86, -INF , !P1 ;  /* 0xff800000560a7808 */ /* 0x000fe40004800000 */
[----:B------:R-:W-:Y:S02]  /*4e00*/  FSEL R50, R85, -INF , !P5 ;  /* 0xff80000055327808 */ /* 0x000fe40006800000 */
[----:B------:R-:W-:-:S02]  /*4e10*/  ISETP.GE.AND P1, PT, R8, R125, PT ;  /* 0x0000007d0800720c */ /* 0x000fc40003f26270 */
        /* <DEDUP_REMOVED lines=21> */
[-C--:B------:R-:W-:Y:S01]  /*4f70*/  ISETP.GE.AND P5, PT, R7, R124.reuse, PT ;  /* 0x0000007c0700720c */ /* 0x080fe20003fa6270 */
[----:B------:R-:W-:Y:S01]  /*4f80*/  LDSM.16.MT88.4 R92, [R162+0x6000] ;  /* 0x00600000a25c783b */ /* 0x000fe20000004200 */
[C---:B------:R-:W-:Y:S02]  /*4f90*/  ISETP.GE.AND P4, PT, R15.reuse, R125, PT ;  /* 0x0000007d0f00720c */ /* 0x040fe40003f86270 */
        /* <DEDUP_REMOVED lines=20> */
[----:B------:R-:W-:Y:S02]  /*50e0*/  IADD3 R7, R2, 0x41, RZ ;  /* 0x0000004102077810 */ /* 0x000fe40007ffe0ff */
[----:B------:R-:W-:Y:S02]  /*50f0*/  FMNMX.FTZ R17, R0, R16, !PT ;  /* 0x0000001000117209 */ /* 0x000fe40007810000 */
[----:B------:R-:W-:Y:S02]  /*5100*/  IADD3 R15, R2, 0x40, RZ ;  /* 0x00000040020f7810 */ /* 0x000fe40007ffe0ff */
[----:B------:R-:W-:Y:S02]  /*5110*/  FSEL R200, R200, -INF , !P6 ;  /* 0xff800000c8c87808 */ /* 0x000fe40007000000 */
[----:B------:R-:W-:-:S02]  /*5120*/  ISETP.GE.AND P6, PT, R7, R124, PT ;  /* 0x0000007c0700720c */ /* 0x000fc40003fc6270 */
[----:B------:R-:W-:Y:S02]  /*5130*/  FMNMX.FTZ R17, R80, R17, !PT ;  /* 0x0000001150117209 */ /* 0x000fe40007810000 */
[----:B------:R-:W-:Y:S02]  /*5140*/  FSEL R138, R138, -INF , !P3 ;  /* 0xff8000008a8a7808 */ /* 0x000fe40005800000 */
[----:B------:R-:W-:Y:S02]  /*5150*/  FSEL R136, R136, -INF , !P1 ;  /* 0xff80000088887808 */ /* 0x000fe40004800000 */
[CC--:B------:R-:W-:Y:S02]  /*5160*/  ISETP.GE.AND P3, PT, R15.reuse, R125.reuse, PT ;  /* 0x0000007d0f00720c */ /* 0x0c0fe40003f66270 */
[----:B------:R-:W-:Y:S02]  /*5170*/  ISETP.GE.AND P5, PT, R15, R124, PT ;  /* 0x0000007c0f00720c */ /* 0x000fe40003fa6270 */
[----:B------:R-:W-:-:S02]  /*5180*/  ISETP.GE.AND P1, PT, R7, R125, PT ;  /* 0x0000007d0700720c */ /* 0x000fc40003f26270 */
[C---:B------:R-:W-:Y:S02]  /*5190*/  IADD3 R15, R2.reuse, 0x48, RZ ;  /* 0x00000048020f7810 */ /* 0x040fe40007ffe0ff */
[----:B------:R-:W-:Y:S02]  /*51a0*/  IADD3 R7, R2, 0x49, RZ ;  /* 0x0000004902077810 */ /* 0x000fe40007ffe0ff */
[----:B------:R-:W-:Y:S02]  /*51b0*/  FSEL R188, R188, -INF , !P6 ;  /* 0xff800000bcbc7808 */ /* 0x000fe40007000000 */
[----:B------:R-:W-:Y:S02]  /*51c0*/  FMNMX.FTZ R17, R42, R17, !PT ;  /* 0x000000112a117209 */ /* 0x000fe40007810000 */
[----:B------:R-:W-:Y:S02]  /*51d0*/  ISETP.GE.AND P6, PT, R2, R124, PT ;  /* 0x0000007c0200720c */ /* 0x000fe40003fc6270 */
        /* <DEDUP_REMOVED lines=8> */
[----:B------:R-:W-:Y:S02]  /*5260*/  FMNMX.FTZ R15, R84, R17, !PT ;  /* 0x00000011540f7209 */ /* 0x000fe40007810000 */
[----:B------:R-:W-:Y:S02]  /*5270*/  FSEL R7, R26, -INF , !P6 ;  /* 0xff8000001a077808 */ /* 0x000fe40007000000 */
        /* <DEDUP_REMOVED lines=41> */
[-C--:B------:R-:W-:Y:S02]  /*5510*/  ISETP.GE.AND P6, PT, R17, R124.reuse, PT ;  /* 0x0000007c1100720c */ /* 0x080fe40003fc6270 */
        /* <DEDUP_REMOVED lines=49> */
[----:B------:R-:W-:Y:S02]  /*5830*/  IADD3 R2, R2, 0x79, RZ ;  /* 0x0000007902027810 */ /* 0x000fe40007ffe0ff */
[----:B------:R-:W-:-:S02]  /*5840*/  ISETP.GE.AND P5, PT, R15, R125, PT ;  /* 0x0000007d0f00720c */ /* 0x000fc40003fa6270 */
[----:B------:R-:W-:Y:S02]  /*5850*/  FSEL R40, R40, -INF , !P4 ;  /* 0xff80000028287808 */ /* 0x000fe40006000000 */
[----:B------:R-:W-:Y:S02]  /*5860*/  FMNMX.FTZ R29, R48, R29, !PT ;  /* 0x0000001d301d7209 */ /* 0x000fe40007810000 */
[----:B------:R-:W-:Y:S02]  /*5870*/  ISETP.GE.AND P1, PT, R21, R124, PT ;  /* 0x0000007c1500720c */ /* 0x000fe40003f26270 */
[----:B------:R-:W-:Y:S02]  /*5880*/  FSEL R54, R9, -INF , !P3 ;  /* 0xff80000009367808 */ /* 0x000fe40005800000 */
[----:B------:R-:W-:Y:S02]  /*5890*/  FMNMX.FTZ R31, R56, R31, !PT ;  /* 0x0000001f381f7209 */ /* 0x000fe40007810000 */
[----:B------:R-:W-:-:S02]  /*58a0*/  ISETP.GE.AND P4, PT, R2, R125, PT ;  /* 0x0000007d0200720c */ /* 0x000fc40003f86270 */
[----:B------:R-:W-:Y:S02]  /*58b0*/  FSEL R38, R38, -INF , !P5 ;  /* 0xff80000026267808 */ /* 0x000fe40006800000 */
[----:B------:R-:W-:Y:S02]  /*58c0*/  FMNMX.FTZ R29, R40, R29, !PT ;  /* 0x0000001d281d7209 */ /* 0x000fe40007810000 */
[----:B------:R-:W-:Y:S02]  /*58d0*/  ISETP.GE.AND P3, PT, R19, R124, PT ;  /* 0x0000007c1300720c */ /* 0x000fe40003f66270 */
[----:B------:R-:W-:Y:S02]  /*58e0*/  FSEL R52, R12, -INF , !P1 ;  /* 0xff8000000c347808 */ /* 0x000fe40004800000 */
[----:B------:R-:W-:Y:S02]  /*58f0*/  FMNMX.FTZ R31, R54, R31, !PT ;  /* 0x0000001f361f7209 */ /* 0x000fe40007810000 */
[----:B------:R-:W-:-:S02]  /*5900*/  FSEL R36, R36, -INF , !P4 ;  /* 0xff80000024247808 */ /* 0x000fc40006000000 */
[----:B------:R-:W-:Y:S02]  /*5910*/  FMNMX.FTZ R29, R38, R29, !PT ;  /* 0x0000001d261d7209 */ /* 0x000fe40007810000 */
[-C--:B------:R-:W-:Y:S02]  /*5920*/  ISETP.GE.AND P1, PT, R18, R124.reuse, PT ;  /* 0x0000007c1200720c */ /* 0x080fe40003f26270 */
        /* <DEDUP_REMOVED lines=27> */
[----:B------:R-:W2:Y:S01]  /*5ae0*/  LDSM.16.MT88.4 R84, [R160+0x6000] ;  /* 0x00600000a054783b */ /* 0x000ea20000004200 */
[--C-:B------:R-:W-:Y:S01]  /*5af0*/  FFMA.FTZ R17, R16, c[0x0][0x23c], -R29.reuse ;  /* 0x00008f0010117a23 */ /* 0x100fe2000001081d */
[----:B------:R-:W-:Y:S01]  /*5b00*/  MUFU.EX2 R18, R18 ;  /* 0x0000001200127308 */ /* 0x000fe20000000800 */
[--C-:B------:R-:W-:Y:S02]  /*5b10*/  FFMA.FTZ R16, R80, c[0x0][0x23c], -R29.reuse ;  /* 0x00008f0050107a23 */ /* 0x100fe4000001081d */
        /* <DEDUP_REMOVED lines=10> */
[--C-:B------:R-:W-:Y:S02]  /*5bc0*/  FFMA.FTZ R45, R106, c[0x0][0x23c], -R29.reuse ;  /* 0x00008f006a2d7a23 */ /* 0x100fe4000001081d */
[----:B------:R-:W-:Y:S01]  /*5bd0*/  FFMA.FTZ R106, R210, c[0x0][0x23c], -R29 ;  /* 0x00008f00d26a7a23 */ /* 0x000fe2000001081d */
[----:B------:R-:W-:Y:S01]  /*5be0*/  MUFU.EX2 R16, R16 ;  /* 0x0000001000107308 */ /* 0x000fe20000000800 */
[----:B------:R-:W-:-:S02]  /*5bf0*/  FFMA.FTZ R116, R7, c[0x0][0x23c], -R21 ;  /* 0x00008f0007747a23 */ /* 0x000fc40000010815 */
[--C-:B------:R-:W-:Y:S02]  /*5c00*/  FFMA.FTZ R19, R14, c[0x0][0x23c], -R21.reuse ;  /* 0x00008f000e137a23 */ /* 0x100fe40000010815 */
[--C-:B------:R-:W-:Y:S01]  /*5c10*/  FFMA.FTZ R114, R82, c[0x0][0x23c], -R21.reuse ;  /* 0x00008f0052727a23 */ /* 0x100fe20000010815 */
[----:B------:R-:W-:Y:S01]  /*5c20*/  LDSM.16.MT88.4 R12, [R162+0x6800] ;  /* 0x00680000a20c783b */ /* 0x000fe20000004200 */
[--C-:B------:R-:W-:Y:S01]  /*5c30*/  FFMA.FTZ R37, R6, c[0x0][0x23c], -R21.reuse ;  /* 0x00008f0006257a23 */ /* 0x100fe20000010815 */
[----:B------:R-:W3:Y:S01]  /*5c40*/  MUFU.EX2 R35, R35 ;  /* 0x0000002300237308 */ /* 0x000ee20000000800 */
[--C-:B------:R-:W-:Y:S01]  /*5c50*/  FFMA.FTZ R50, R10, c[0x0][0x23c], -R21.reuse ;  /* 0x00008f000a327a23 */ /* 0x100fe20000010815 */
[----:B------:R-:W4:Y:S01]  /*5c60*/  LDSM.16.MT88.4 R4, [R158+0x6000] ;  /* 0x006000009e04783b */ /* 0x000f220000004200 */
[--C-:B------:R-:W-:Y:S01]  /*5c70*/  FFMA.FTZ R31, R8, c[0x0][0x23c], -R21.reuse ;  /* 0x00008f00081f7a23 */ /* 0x100fe20000010815 */
[----:B-1----:R-:W-:Y:S01]  /*5c80*/  F2FP.BF16.PACK_AB R68, R17, R18 ;  /* 0x000000121144723e */ /* 0x002fe200000010ff */
[--C-:B------:R-:W-:Y:S01]  /*5c90*/  FFMA.FTZ R32, R90, c[0x0][0x23c], -R21.reuse ;  /* 0x00008f005a207a23 */ /* 0x100fe20000010815 */
[----:B------:R-:W1:Y:S01]  /*5ca0*/  LDSM.16.MT88.4 R8, [R160+0x6800] ;  /* 0x00680000a008783b */ /* 0x000e620000004200 */
[--C-:B------:R-:W-:Y:S01]  /*5cb0*/  FFMA.FTZ R3, R72, c[0x0][0x23c], -R21.reuse ;  /* 0x00008f0048037a23 */ /* 0x100fe20000010815 */
[----:B------:R-:W-:Y:S01]  /*5cc0*/  MUFU.EX2 R116, R116 ;  /* 0x0000007400747308 */ /* 0x000fe20000000800 */
[----:B------:R-:W-:-:S02]  /*5cd0*/  FFMA.FTZ R104, R66, c[0x0][0x23c], -R21 ;  /* 0x00008f0042687a23 */ /* 0x000fc40000010815 */
[----:B------:R-:W-:Y:S02]  /*5ce0*/  FFMA.FTZ R41, R212, c[0x0][0x23c], -R29 ;  /* 0x00008f00d4297a23 */ /* 0x000fe4000001081d */
[--C-:B------:R-:W-:Y:S02]  /*5cf0*/  FFMA.FTZ R43, R206, c[0x0][0x23c], -R21.reuse ;  /* 0x00008f00ce2b7a23 */ /* 0x100fe40000010815 */
[--C-:B------:R-:W-:Y:S01]  /*5d00*/  FFMA.FTZ R66, R208, c[0x0][0x23c], -R21.reuse ;  /* 0x00008f00d0427a23 */ /* 0x100fe20000010815 */
[----:B------:R-:W5:Y:S01]  /*5d10*/  MUFU.EX2 R19, R19 ;  /* 0x0000001300137308 */ /* 0x000f620000000800 */
[----:B---3--:R-:W-:Y:S01]  /*5d20*/  F2FP.BF16.PACK_AB R70, R35, R16 ;  /* 0x000000102346723e */ /* 0x008fe200000010ff */
        /* <DEDUP_REMOVED lines=8> */
[----:B------:R-:W3:Y:S01]  /*5db0*/  MUFU.EX2 R37, R37 ;  /* 0x0000002500257308 */ /* 0x000ee20000000800 */
[----:B-----5:R-:W-:Y:S01]  /*5dc0*/  F2FP.BF16.PACK_AB R69, R19, R116 ;  /* 0x000000741345723e */ /* 0x020fe200000010ff */
[----:B------:R-:W-:-:S02]  /*5dd0*/  FFMA.FTZ R136, R136, c[0x0][0x23c], -R21 ;  /* 0x00008f0088887a23 */ /* 0x000fc40000010815 */
[----:B------:R-:W-:Y:S02]  /*5de0*/  FFMA.FTZ R47, R196, c[0x0][0x23c], -R21 ;  /* 0x00008f00c42f7a23 */ /* 0x000fe40000010815 */
[--C-:B------:R-:W-:Y:S02]  /*5df0*/  FFMA.FTZ R186, R186, c[0x0][0x23c], -R29.reuse ;  /* 0x00008f00baba7a23 */ /* 0x100fe4000001081d */
[----:B------:R-:W-:Y:S01]  /*5e00*/  MUFU.EX2 R44, R44 ;  /* 0x0000002c002c7308 */ /* 0x000fe20000000800 */
[--C-:B------:R-:W-:Y:S02]  /*5e10*/  FFMA.FTZ R61, R194, c[0x0][0x23c], -R29.reuse ;  /* 0x00008f00c23d7a23 */ /* 0x100fe4000001081d */
[--C-:B------:R-:W-:Y:S02]  /*5e20*/  FFMA.FTZ R146, R146, c[0x0][0x23c], -R29.reuse ;  /* 0x00008f0092927a23 */ /* 0x100fe4000001081d */
[----:B------:R-:W-:Y:S02]  /*5e30*/  FFMA.FTZ R59, R190, c[0x0][0x23c], -R29 ;  /* 0x00008f00be3b7a23 */ /* 0x000fe4000001081d */
[--C-:B------:R-:W-:Y:S01]  /*5e40*/  FFMA.FTZ R150, R150, c[0x0][0x23c], -R21.reuse ;  /* 0x00008f0096967a23 */ /* 0x100fe20000010815 */
[----:B---3--:R-:W-:Y:S01]  /*5e50*/  F2FP.BF16.PACK_AB R71, R37, R114 ;  /* 0x000000722547723e */ /* 0x008fe200000010ff */
[----:B------:R-:W3:Y:S01]  /*5e60*/  MUFU.EX2 R33, R33 ;  /* 0x0000002100217308 */ /* 0x000ee20000000800 */
[--C-:B------:R-:W-:Y:S01]  /*5e70*/  FFMA.FTZ R57, R188, c[0x0][0x23c], -R21.reuse ;  /* 0x00008f00bc397a23 */ /* 0x100fe20000010815 */
[----:B------:R-:W-:Y:S01]  /*5e80*/  LEA R188, P1, R122, c[0x0][0x168], 0x1 ;  /* 0x00005a007abc7a11 */ /* 0x000fe200078208ff */
[----:B------:R-:W-:-:S02]  /*5e90*/  FFMA.FTZ R144, R144, c[0x0][0x23c], -R21 ;  /* 0x00008f0090907a23 */ /* 0x000fc40000010815 */
[----:B------:R-:W-:Y:S01]  /*5ea0*/  FFMA.FTZ R55, R148, c[0x0][0x23c], -R21 ;  /* 0x00008f0094377a23 */ /* 0x000fe20000010815 */
[C---:B--2---:R-:W-:Y:S01]  /*5eb0*/  HMMA.16816.F32.BF16 R88, R68.reuse, R84, RZ ;  /* 0x000000544458723c */ /* 0x044fe200000418ff */
[--C-:B------:R-:W-:Y:S01]  /*5ec0*/  FFMA.FTZ R67, R134, c[0x0][0x23c], -R29.reuse ;  /* 0x00008f0086437a23 */ /* 0x100fe2000001081d */
[----:B------:R-:W-:Y:S01]  /*5ed0*/  MUFU.EX2 R42, R42 ;  /* 0x0000002a002a7308 */ /* 0x000fe20000000800 */
[----:B------:R-:W-:Y:S01]  /*5ee0*/  FFMA.FTZ R132, R132, c[0x0][0x23c], -R29 ;  /* 0x00008f0084847a23 */ /* 0x000fe2000001081d */
[----:B------:R-:W-:Y:S01]  /*5ef0*/  LEA.HI.X R189, R122, c[0x0][0x16c], R121, 0x1, P1 ;  /* 0x00005b007abd7a11 */ /* 0x000fe200008f0c79 */
[--C-:B------:R-:W-:Y:S02]  /*5f00*/  FFMA.FTZ R63, R130, c[0x0][0x23c], -R29.reuse ;  /* 0x00008f00823f7a23 */ /* 0x100fe4000001081d */
[----:B------:R-:W-:Y:S01]  /*5f10*/  FFMA.FTZ R128, R128, c[0x0][0x23c], -R29 ;  /* 0x00008f0080807a23 */ /* 0x000fe2000001081d */
[----:B------:R-:W-:Y:S01]  /*5f20*/  HMMA.16816.F32.BF16 R84, R68, R86, RZ ;  /* 0x000000564454723c */ /* 0x000fe200000418ff */
[--C-:B------:R-:W-:Y:S01]  /*5f30*/  FFMA.FTZ R126, R126, c[0x0][0x23c], -R21.reuse ;  /* 0x00008f007e7e7a23 */ /* 0x100fe20000010815 */
[----:B------:R-:W-:Y:S01]  /*5f40*/  MUFU.EX2 R27, R27 ;  /* 0x0000001b001b7308 */ /* 0x000fe20000000800 */
[----:B------:R-:W-:-:S02]  /*5f50*/  FFMA.FTZ R105, R118, c[0x0][0x23c], -R21 ;  /* 0x00008f0076697a23 */ /* 0x000fc40000010815 */
[--C-:B------:R-:W-:Y:S02]  /*5f60*/  FFMA.FTZ R112, R112, c[0x0][0x23c], -R21.reuse ;  /* 0x00008f0070707a23 */ /* 0x100fe40000010815 */
[----:B------:R-:W-:Y:S01]  /*5f70*/  FFMA.FTZ R65, R110, c[0x0][0x23c], -R21 ;  /* 0x00008f006e417a23 */ /* 0x000fe20000010815 */
[C---:B------:R-:W-:Y:S01]  /*5f80*/  HMMA.16816.F32.BF16 R96, R68.reuse, R92, RZ ;  /* 0x0000005c4460723c */ /* 0x040fe200000418ff */
[----:B------:R-:W-:Y:S01]  /*5f90*/  FADD.FTZ R17, R18, R17 ;  /* 0x0000001112117221 */ /* 0x000fe20000010000 */
[----:B------:R-:W-:Y:S01]  /*5fa0*/  MUFU.EX2 R50, R50 ;  /* 0x0000003200327308 */ /* 0x000fe20000000800 */
[----:B------:R-:W-:Y:S02]  /*5fb0*/  FADD.FTZ R19, R116, R19 ;  /* 0x0000001374137221 */ /* 0x000fe40000010000 */
[----:B------:R-:W-:Y:S02]  /*5fc0*/  FADD.FTZ R110, R16, R17 ;  /* 0x00000011106e7221 */ /* 0x000fe40000010000 */
[----:B------:R-:W-:Y:S01]  /*5fd0*/  FADD.FTZ R114, R114, R19 ;  /* 0x0000001372727221 */ /* 0x000fe20000010000 */
[----:B------:R-:W-:Y:S01]  /*5fe0*/  HMMA.16816.F32.BF16 R92, R68, R94, RZ ;  /* 0x0000005e445c723c */ /* 0x000fe200000418ff */
[----:B------:R-:W-:Y:S01]  /*5ff0*/  LDSM.16.MT88.4 R16, [R160+0x8800] ;  /* 0x00880000a010783b */ /* 0x000fe20000004200 */
[----:B------:R-:W2:Y:S01]  /*6000*/  MUFU.EX2 R31, R31 ;  /* 0x0000001f001f7308 */ /* 0x000ea20000000800 */
[----:B------:R-:W-:-:S02]  /*6010*/  FFMA.FTZ R64, R64, c[0x0][0x23c], -R29 ;  /* 0x00008f0040407a23 */ /* 0x000fc4000001081d */
[--C-:B------:R-:W-:Y:S02]  /*6020*/  FFMA.FTZ R109, R62, c[0x0][0x23c], -R29.reuse ;  /* 0x00008f003e6d7a23 */ /* 0x100fe4000001081d */
[--C-:B------:R-:W-:Y:S01]  /*6030*/  FFMA.FTZ R60, R60, c[0x0][0x23c], -R29.reuse ;  /* 0x00008f003c3c7a23 */ /* 0x100fe2000001081d */
[C---:B------:R-:W-:Y:S01]  /*6040*/  HMMA.16816.F32.BF16 R80, R68.reuse, R76, RZ ;  /* 0x0000004c4450723c */ /* 0x040fe200000418ff */
[----:B------:R-:W-:Y:S01]  /*6050*/  FFMA.FTZ R107, R58, c[0x0][0x23c], -R29 ;  /* 0x00008f003a6b7a23 */ /* 0x000fe2000001081d */
[----:B------:R-:W-:Y:S01]  /*6060*/  MUFU.EX2 R32, R32 ;  /* 0x0000002000207308 */ /* 0x000fe20000000800 */
[--C-:B------:R-:W-:Y:S02]  /*6070*/  FFMA.FTZ R56, R56, c[0x0][0x23c], -R21.reuse ;  /* 0x00008f0038387a23 */ /* 0x100fe40000010815 */
[--C-:B------:R-:W-:Y:S02]  /*6080*/  FFMA.FTZ R111, R54, c[0x0][0x23c], -R21.reuse ;  /* 0x00008f00366f7a23 */ /* 0x100fe40000010815 */
[--C-:B------:R-:W-:Y:S01]  /*6090*/  FFMA.FTZ R52, R52, c[0x0][0x23c], -R21.reuse ;  /* 0x00008f0034347a23 */ /* 0x100fe20000010815 */
[----:B------:R-:W-:Y:S01]  /*60a0*/  HMMA.16816.F32.BF16 R76, R68, R78, RZ ;  /* 0x0000004e444c723c */ /* 0x000fe200000418ff */
[----:B------:R-:W-:Y:S01]  /*60b0*/  FADD.FTZ R35, R35, R110 ;  /* 0x0000006e23237221 */ /* 0x000fe20000010000 */
[----:B------:R-:W5:Y:S01]  /*60c0*/  MUFU.EX2 R3, R3 ;  /* 0x0000000300037308 */ /* 0x000f620000000800 */
[----:B------:R-:W-:-:S02]  /*60d0*/  FFMA.FTZ R46, R46, c[0x0][0x23c], -R21 ;  /* 0x00008f002e2e7a23 */ /* 0x000fc40000010815 */
[----:B------:R-:W-:Y:S02]  /*60e0*/  FADD.FTZ R37, R37, R114 ;  /* 0x0000007225257221 */ /* 0x000fe40000010000 */
[--C-:B------:R-:W-:Y:S01]  /*60f0*/  FFMA.FTZ R30, R30, c[0x0][0x23c], -R21.reuse ;  /* 0x00008f001e1e7a23 */ /* 0x100fe20000010815 */
[C---:B----4-:R-:W-:Y:S01]  /*6100*/  HMMA.16816.F32.BF16 R72, R68.reuse, R4, RZ ;  /* 0x000000044448723c */ /* 0x050fe200000418ff */
[--C-:B------:R-:W-:Y:S01]  /*6110*/  FFMA.FTZ R28, R28, c[0x0][0x23c], -R21.reuse ;  /* 0x00008f001c1c7a23 */ /* 0x100fe20000010815 */
[----:B------:R-:W-:Y:S01]  /*6120*/  MUFU.EX2 R108, R108 ;  /* 0x0000006c006c7308 */ /* 0x000fe20000000800 */
[----:B------:R-:W-:Y:S02]  /*6130*/  FFMA.FTZ R26, R26, c[0x0][0x23c], -R21 ;  /* 0x00008f001a1a7a23 */ /* 0x000fe40000010815 */
[----:B------:R-:W-:Y:S02]  /*6140*/  FFMA.FTZ R48, R48, c[0x0][0x23c], -R29 ;  /* 0x00008f0030307a23 */ /* 0x000fe4000001081d */
[----:B---3--:R-:W-:Y:S01]  /*6150*/  F2FP.BF16.PACK_AB R4, R33, R44 ;  /* 0x0000002c2104723e */ /* 0x008fe200000010ff */
[----:B------:R-:W-:Y:S01]  /*6160*/  HMMA.16816.F32.BF16 R68, R68, R6, RZ ;  /* 0x000000064444723c */ /* 0x000fe200000418ff */
[----:B--2---:R-:W-:Y:S01]  /*6170*/  F2FP.BF16.PACK_AB R5, R31, R50 ;  /* 0x000000321f05723e */ /* 0x004fe200000010ff */
[----:B------:R-:W2:Y:S01]  /*6180*/  MUFU.EX2 R45, R45 ;  /* 0x0000002d002d7308 */ /* 0x000ea20000000800 */
[----:B------:R-:W-:-:S02]  /*6190*/  FADD.FTZ R44, R44, R35 ;  /* 0x000000232c2c7221 */ /* 0x000fc40000010000 */
[----:B------:R-:W-:Y:S02]  /*61a0*/  FADD.FTZ R50, R50, R37 ;  /* 0x0000002532327221 */ /* 0x000fe40000010000 */
[----:B------:R-:W-:Y:S01]  /*61b0*/  F2FP.BF16.PACK_AB R6, R27, R42 ;  /* 0x0000002a1b06723e */ /* 0x000fe200000010ff */
[----:B------:R-:W-:Y:S01]  /*61c0*/  FADD.FTZ R33, R33, R44 ;  /* 0x0000002c21217221 */ /* 0x000fe20000010000 */
[----:B-----5:R-:W-:Y:S01]  /*61d0*/  F2FP.BF16.PACK_AB R7, R3, R32 ;  /* 0x000000200307723e */ /* 0x020fe200000010ff */
[----:B------:R-:W-:Y:S01]  /*61e0*/  MUFU.EX2 R106, R106 ;  /* 0x0000006a006a7308 */ /* 0x000fe20000000800 */
[----:B------:R-:W-:Y:S02]  /*61f0*/  FADD.FTZ R37, R31, R50 ;  /* 0x000000321f257221 */ /* 0x000fe40000010000 */
[----:B------:R-:W-:Y:S02]  /*6200*/  FADD.FTZ R42, R42, R33 ;  /* 0x000000212a2a7221 */ /* 0x000fe40000010000 */
[----:B------:R-:W-:Y:S01]  /*6210*/  FADD.FTZ R32, R32, R37 ;  /* 0x0000002520207221 */ /* 0x000fe20000010000 */
[----:B-1----:R-:W-:Y:S01]  /*6220*/  HMMA.16816.F32.BF16 R88, R4, R8, R88 ;  /* 0x000000080458723c */ /* 0x002fe20000041858 */
[----:B------:R-:W-:Y:S01]  /*6230*/  FFMA.FTZ R33, R34, c[0x0][0x23c], -R21 ;  /* 0x00008f0022217a23 */ /* 0x000fe20000010815 */
[----:B------:R-:W1:Y:S01]  /*6240*/  MUFU.EX2 R41, R41 ;  /* 0x0000002900297308 */ /* 0x000e620000000800 */
[----:B------:R-:W-:-:S02]  /*6250*/  FADD.FTZ R27, R27, R42 ;  /* 0x0000002a1b1b7221 */ /* 0x000fc40000010000 */
[----:B------:R-:W-:Y:S02]  /*6260*/  FADD.FTZ R21, R3, R32 ;  /* 0x0000002003157221 */ /* 0x000fe40000010000 */
[--C-:B------:R-:W-:Y:S01]  /*6270*/  FFMA.FTZ R44, R40, c[0x0][0x23c], -R29.reuse ;  /* 0x00008f00282c7a23 */ /* 0x100fe2000001081d */
[----:B------:R-:W-:Y:S01]  /*6280*/  HMMA.16816.F32.BF16 R84, R4, R10, R84 ;  /* 0x0000000a0454723c */ /* 0x000fe20000041854 */
[----:B------:R-:W3:Y:S01]  /*6290*/  LDSM.16.MT88.4 R8, [R158+0x6800] ;  /* 0x006800009e08783b */ /* 0x000ee20000004200 */
[----:B------:R-:W-:Y:S01]  /*62a0*/  MUFU.EX2 R104, R104 ;  /* 0x0000006800687308 */ /* 0x000fe20000000800 */
[--C-:B------:R-:W-:Y:S02]  /*62b0*/  FFMA.FTZ R40, R38, c[0x0][0x23c], -R29.reuse ;  /* 0x00008f0026287a23 */ /* 0x100fe4000001081d */
[----:B------:R-:W-:-:S03]  /*62c0*/  FFMA.FTZ R38, R36, c[0x0][0x23c], -R29 ;  /* 0x00008f0024267a23 */ /* 0x000fc6000001081d */
        /* <DEDUP_REMOVED lines=17> */
[----:B--2---:R-:W-:Y:S01]  /*63e0*/  F2FP.BF16.PACK_AB R4, R45, R108 ;  /* 0x0000006c2d04723e */ /* 0x004fe200000010ff */
[----:B------:R-:W-:Y:S01]  /*63f0*/  FADD.FTZ R108, R108, R27 ;  /* 0x0000001b6c6c7221 */ /* 0x000fe20000010000 */
[----:B-1----:R-:W-:-:S05]  /*6400*/  F2FP.BF16.PACK_AB R6, R41, R106 ;  /* 0x0000006a2906723e */ /* 0x002fca00000010ff */
[----:B------:R-:W1:Y:S01]  /*6410*/  MUFU.EX2 R51, R51 ;  /* 0x0000003300337308 */ /* 0x000e620000000800 */
[----:B----4-:R-:W-:Y:S01]  /*6420*/  F2FP.BF16.PACK_AB R5, R43, R104 ;  /* 0x000000682b05723e */ /* 0x010fe200000010ff */
[----:B------:R-:W-:Y:S01]  /*6430*/  FADD.FTZ R104, R104, R21 ;  /* 0x0000001568687221 */ /* 0x000fe20000010000 */
[----:B------:R-:W-:Y:S01]  /*6440*/  F2FP.BF16.PACK_AB R7, R39, R66 ;  /* 0x000000422707723e */ /* 0x000fe200000010ff */
[----:B------:R-:W-:Y:S02]  /*6450*/  FADD.FTZ R45, R45, R108 ;  /* 0x0000006c2d2d7221 */ /* 0x000fe40000010000 */
[----:B------:R-:W-:Y:S02]  /*6460*/  FADD.FTZ R43, R43, R104 ;  /* 0x000000682b2b7221 */ /* 0x000fe40000010000 */
[----:B------:R-:W-:Y:S01]  /*6470*/  MUFU.EX2 R136, R136 ;  /* 0x0000008800887308 */ /* 0x000fe20000000800 */
[----:B------:R-:W-:Y:S02]  /*6480*/  FADD.FTZ R106, R106, R45 ;  /* 0x0000002d6a6a7221 */ /* 0x000fe40000010000 */
[----:B------:R-:W-:-:S02]  /*6490*/  FADD.FTZ R66, R66, R43 ;  /* 0x0000002b42427221 */ /* 0x000fc40000010000 */
[----:B------:R-:W-:Y:S01]  /*64a0*/  FADD.FTZ R41, R41, R106 ;  /* 0x0000006a29297221 */ /* 0x000fe20000010000 */
[----:B---3--:R-:W-:Y:S02]  /*64b0*/  HMMA.16816.F32.BF16 R88, R4, R8, R88 ;  /* 0x000000080458723c */ /* 0x008fe40000041858 */
[----:B------:R-:W2:Y:S01]  /*64c0*/  MUFU.EX2 R47, R47 ;  /* 0x0000002f002f7308 */ /* 0x000ea20000000800 */
[----:B------:R-:W-:-:S05]  /*64d0*/  FADD.FTZ R39, R39, R66 ;  /* 0x0000004227277221 */ /* 0x000fca0000010000 */
[C---:B------:R-:W-:Y:S01]  /*64e0*/  HMMA.16816.F32.BF16 R84, R4.reuse, R10, R84 ;  /* 0x0000000a0454723c */ /* 0x040fe20000041854 */
[----:B------:R-:W3:Y:S01]  /*64f0*/  LDSM.16.MT88.4 R8, [R158+0x7000] ;  /* 0x007000009e08783b */ /* 0x000ee20000004200 */
[----:B------:R-:W-:Y:S06]  /*6500*/  MUFU.EX2 R186, R186 ;  /* 0x000000ba00ba7308 */ /* 0x000fec0000000800 */
[C---:B-----5:R-:W-:Y:S02]  /*6510*/  HMMA.16816.F32.BF16 R96, R4.reuse, R12, R96 ;  /* 0x0000000c0460723c */ /* 0x060fe40000041860 */
        /* <DEDUP_REMOVED lines=16> */
[----:B------:R-:W-:Y:S01]  /*6620*/  F2FP.BF16.PACK_AB R4, R53, R142 ;  /* 0x0000008e3504723e */ /* 0x000fe200000010ff */
[----:B------:R-:W-:Y:S01]  /*6630*/  FADD.FTZ R142, R142, R41 ;  /* 0x000000298e8e7221 */ /* 0x000fe20000010000 */
[----:B------:R-:W-:-:S05]  /*6640*/  F2FP.BF16.PACK_AB R6, R49, R138 ;  /* 0x0000008a3106723e */ /* 0x000fca00000010ff */
[----:B------:R-:W4:Y:S01]  /*6650*/  MUFU.EX2 R132, R132 ;  /* 0x0000008400847308 */ /* 0x000f220000000800 */
[----:B-1----:R-:W-:Y:S01]  /*6660*/  F2FP.BF16.PACK_AB R5, R51, R140 ;  /* 0x0000008c3305723e */ /* 0x002fe200000010ff */
[----:B------:R-:W-:Y:S01]  /*6670*/  FADD.FTZ R140, R140, R39 ;  /* 0x000000278c8c7221 */ /* 0x000fe20000010000 */
[----:B--2---:R-:W-:Y:S01]  /*6680*/  F2FP.BF16.PACK_AB R7, R47, R136 ;  /* 0x000000882f07723e */ /* 0x004fe200000010ff */
[----:B------:R-:W-:Y:S02]  /*6690*/  FADD.FTZ R53, R53, R142 ;  /* 0x0000008e35357221 */ /* 0x000fe40000010000 */
[----:B------:R-:W-:Y:S02]  /*66a0*/  FADD.FTZ R51, R51, R140 ;  /* 0x0000008c33337221 */ /* 0x000fe40000010000 */
[----:B------:R-:W-:Y:S01]  /*66b0*/  MUFU.EX2 R63, R63 ;  /* 0x0000003f003f7308 */ /* 0x000fe20000000800 */
[----:B------:R-:W-:Y:S02]  /*66c0*/  FADD.FTZ R138, R138, R53 ;  /* 0x000000358a8a7221 */ /* 0x000fe40000010000 */
[----:B------:R-:W-:-:S02]  /*66d0*/  FADD.FTZ R136, R136, R51 ;  /* 0x0000003388887221 */ /* 0x000fc40000010000 */
[----:B------:R-:W-:Y:S01]  /*66e0*/  FADD.FTZ R49, R49, R138 ;  /* 0x0000008a31317221 */ /* 0x000fe20000010000 */
[----:B---3--:R-:W-:Y:S02]  /*66f0*/  HMMA.16816.F32.BF16 R88, R4, R8, R88 ;  /* 0x000000080458723c */ /* 0x008fe40000041858 */
[----:B------:R-:W1:Y:S01]  /*6700*/  MUFU.EX2 R128, R128 ;  /* 0x0000008000807308 */ /* 0x000e620000000800 */
[----:B------:R-:W-:-:S05]  /*6710*/  FADD.FTZ R47, R47, R136 ;  /* 0x000000882f2f7221 */ /* 0x000fca0000010000 */
[C---:B------:R-:W-:Y:S01]  /*6720*/  HMMA.16816.F32.BF16 R84, R4.reuse, R10, R84 ;  /* 0x0000000a0454723c */ /* 0x040fe20000041854 */
[----:B------:R-:W2:Y:S01]  /*6730*/  LDSM.16.MT88.4 R8, [R158+0x7800] ;  /* 0x007800009e08783b */ /* 0x000ea20000004200 */
[----:B------:R-:W-:Y:S06]  /*6740*/  MUFU.EX2 R126, R126 ;  /* 0x0000007e007e7308 */ /* 0x000fec0000000800 */
[C---:B----4-:R-:W-:Y:S02]  /*6750*/  HMMA.16816.F32.BF16 R96, R4.reuse, R12, R96 ;  /* 0x0000000c0460723c */ /* 0x050fe40000041860 */
[----:B------:R-:W3:Y:S06]  /*6760*/  MUFU.EX2 R105, R105 ;  /* 0x0000006900697308 */ /* 0x000eec0000000800 */
[C---:B------:R-:W-:Y:S01]  /*6770*/  HMMA.16816.F32.BF16 R92, R4.reuse, R14, R92 ;  /* 0x0000000e045c723c */ /* 0x040fe2000004185c */
[----:B------:R-:W4:Y:S01]  /*6780*/  LDSM.16.MT88.4 R12, [R159+0x7800] ;  /* 0x007800009f0c783b */ /* 0x000f220000004200 */
[----:B------:R-:W-:Y:S08]  /*6790*/  MUFU.EX2 R112, R112 ;  /* 0x0000007000707308 */ /* 0x000ff00000000800 */
[----:B------:R-:W1:Y:S08]  /*67a0*/  MUFU.EX2 R65, R65 ;  /* 0x0000004100417308 */ /* 0x000e700000000800 */
[----:B------:R-:W-:Y:S01]  /*67b0*/  MUFU.EX2 R64, R64 ;  /* 0x0000004000407308 */ /* 0x000fe20000000800 */
[C---:B--2---:R-:W-:Y:S07]  /*67c0*/  HMMA.16816.F32.BF16 R72, R4.reuse, R8, R72 ;  /* 0x000000080448723c */ /* 0x044fee0000041848 */
[----:B------:R-:W2:Y:S01]  /*67d0*/  MUFU.EX2 R109, R109 ;  /* 0x0000006d006d7308 */ /* 0x000ea20000000800 */
[C---:B------:R-:W-:Y:S01]  /*67e0*/  HMMA.16816.F32.BF16 R68, R4.reuse, R10, R68 ;  /* 0x0000000a0444723c */ /* 0x040fe20000041844 */
[----:B------:R-:W1:Y:S06]  /*67f0*/  LDSM.16.MT88.4 R8, [R160+0x8000] ;  /* 0x00800000a008783b */ /* 0x000e6c0000004200 */
[----:B------:R-:W-:Y:S01]  /*6800*/  MUFU.EX2 R60, R60 ;  /* 0x0000003c003c7308 */ /* 0x000fe20000000800 */
[C---:B----4-:R-:W-:Y:S07]  /*6810*/  HMMA.16816.F32.BF16 R80, R4.reuse, R12, R80 ;  /* 0x0000000c0450723c */ /* 0x050fee0000041850 */
[----:B------:R-:W4:Y:S01]  /*6820*/  MUFU.EX2 R107, R107 ;  /* 0x0000006b006b7308 */ /* 0x000f220000000800 */
[----:B------:R-:W-:Y:S01]  /*6830*/  HMMA.16816.F32.BF16 R76, R4, R14, R76 ;  /* 0x0000000e044c723c */ /* 0x000fe2000004184c */
[----:B------:R-:W2:Y:S06]  /*6840*/  LDSM.16.MT88.4 R12, [R162+0x8000] ;  /* 0x00800000a20c783b */ /* 0x000eac0000004200 */
[----:B------:R-:W-:Y:S01]  /*6850*/  MUFU.EX2 R56, R56 ;  /* 0x0000003800387308 */ /* 0x000fe20000000800 */
[----:B------:R-:W-:Y:S01]  /*6860*/  F2FP.BF16.PACK_AB R4, R61, R186 ;  /* 0x000000ba3d04723e */ /* 0x000fe200000010ff */
[----:B------:R-:W-:Y:S01]  /*6870*/  FADD.FTZ R186, R186, R49 ;  /* 0x00000031baba7221 */ /* 0x000fe20000010000 */
[----:B------:R-:W-:-:S05]  /*6880*/  F2FP.BF16.PACK_AB R6, R59, R146 ;  /* 0x000000923b06723e */ /* 0x000fca00000010ff */
[----:B------:R-:W2:Y:S01]  /*6890*/  MUFU.EX2 R111, R111 ;  /* 0x0000006f006f7308 */ /* 0x000ea20000000800 */
[----:B------:R-:W-:Y:S01]  /*68a0*/  F2FP.BF16.PACK_AB R5, R57, R150 ;  /* 0x000000963905723e */ /* 0x000fe200000010ff */
[----:B------:R-:W-:Y:S01]  /*68b0*/  FADD.FTZ R150, R150, R47 ;  /* 0x0000002f96967221 */ /* 0x000fe20000010000 */
[----:B-----5:R-:W-:Y:S01]  /*68c0*/  F2FP.BF16.PACK_AB R7, R55, R144 ;  /* 0x000000903707723e */ /* 0x020fe200000010ff */
[----:B------:R-:W-:Y:S02]  /*68d0*/  FADD.FTZ R61, R61, R186 ;  /* 0x000000ba3d3d7221 */ /* 0x000fe40000010000 */
[----:B------:R-:W-:Y:S02]  /*68e0*/  FADD.FTZ R57, R57, R150 ;  /* 0x0000009639397221 */ /* 0x000fe40000010000 */
[----:B------:R-:W-:Y:S02]  /*68f0*/  MUFU.EX2 R52, R52 ;  /* 0x0000003400347308 */ /* 0x000fe40000000800 */
[----:B------:R-:W-:-:S04]  /*6900*/  FADD.FTZ R144, R144, R57 ;  /* 0x0000003990907221 */ /* 0x000fc80000010000 */
[----:B------:R-:W-:Y:S01]  /*6910*/  FADD.FTZ R55, R55, R144 ;  /* 0x0000009037377221 */ /* 0x000fe20000010000 */
[C---:B-1----:R-:W-:Y:S01]  /*6920*/  HMMA.16816.F32.BF16 R88, R4.reuse, R8, R88 ;  /* 0x000000080458723c */ /* 0x042fe20000041858 */
[----:B------:R-:W1:Y:S07]  /*6930*/  MUFU.EX2 R35, R46 ;  /* 0x0000002e00237308 */ /* 0x000e6e0000000800 */
[C---:B------:R-:W-:Y:S01]  /*6940*/  HMMA.16816.F32.BF16 R84, R4.reuse, R10, R84 ;  /* 0x0000000a0454723c */ /* 0x040fe20000041854 */
[----:B------:R-:W5:Y:S01]  /*6950*/  LDSM.16.MT88.4 R8, [R158+0x8000] ;  /* 0x008000009e08783b */ /* 0x000f620000004200 */
[----:B------:R-:W-:Y:S06]  /*6960*/  MUFU.EX2 R36, R48 ;  /* 0x0000003000247308 */ /* 0x000fec0000000800 */
[C---:B--2---:R-:W-:Y:S02]  /*6970*/  HMMA.16816.F32.BF16 R96, R4.reuse, R12, R96 ;  /* 0x0000000c0460723c */ /* 0x044fe40000041860 */
[----:B------:R-:W2:Y:S06]  /*6980*/  MUFU.EX2 R31, R44 ;  /* 0x0000002c001f7308 */ /* 0x000eac0000000800 */
[C---:B------:R-:W-:Y:S01]  /*6990*/  HMMA.16816.F32.BF16 R92, R4.reuse, R14, R92 ;  /* 0x0000000e045c723c */ /* 0x040fe2000004185c */
[----:B------:R-:W1:Y:S01]  /*69a0*/  LDSM.16.MT88.4 R12, [R159+0x8000] ;  /* 0x008000009f0c783b */ /* 0x000e620000004200 */
[----:B------:R-:W-:Y:S08]  /*69b0*/  MUFU.EX2 R29, R40 ;  /* 0x00000028001d7308 */ /* 0x000ff00000000800 */
[----:B------:R-:W1:Y:S08]  /*69c0*/  MUFU.EX2 R38, R38 ;  /* 0x0000002600267308 */ /* 0x000e700000000800 */
[----:B------:R-:W-:Y:S01]  /*69d0*/  MUFU.EX2 R33, R33 ;  /* 0x0000002100217308 */ /* 0x000fe20000000800 */
[C---:B-----5:R-:W-:Y:S07]  /*69e0*/  HMMA.16816.F32.BF16 R72, R4.reuse, R8, R72 ;  /* 0x000000080448723c */ /* 0x060fee0000041848 */
[----:B------:R-:W5:Y:S01]  /*69f0*/  MUFU.EX2 R30, R30 ;  /* 0x0000001e001e7308 */ /* 0x000f620000000800 */
[C---:B------:R-:W-:Y:S01]  /*6a00*/  HMMA.16816.F32.BF16 R68, R4.reuse, R10, R68 ;  /* 0x0000000a0444723c */ /* 0x040fe20000041844 */
[----:B------:R-:W2:Y:S06]  /*6a10*/  LDSM.16.MT88.4 R8, [R162+0x8800] ;  /* 0x00880000a208783b */ /* 0x000eac0000004200 */
[----:B------:R-:W-:Y:S01]  /*6a20*/  MUFU.EX2 R28, R28 ;  /* 0x0000001c001c7308 */ /* 0x000fe20000000800 */
[C---:B-1----:R-:W-:Y:S07]  /*6a30*/  HMMA.16816.F32.BF16 R80, R4.reuse, R12, R80 ;  /* 0x0000000c0450723c */ /* 0x042fee0000041850 */
[----:B------:R-:W1:Y:S01]  /*6a40*/  MUFU.EX2 R3, R26 ;  /* 0x0000001a00037308 */ /* 0x000e620000000800 */
[----:B------:R-:W-:Y:S01]  /*6a50*/  HMMA.16816.F32.BF16 R76, R4, R14, R76 ;  /* 0x0000000e044c723c */ /* 0x000fe2000004184c */
[----:B------:R-:W1:Y:S06]  /*6a60*/  LDSM.16.MT88.4 R12, [R159+0x8800] ;  /* 0x008800009f0c783b */ /* 0x000e6c0000004200 */
[----:B------:R-:W-:-:S02]  /*6a70*/  F2FP.BF16.PACK_AB R4, R132, R67 ;  /* 0x000000438404723e */ /* 0x000fc400000010ff */
[----:B------:R-:W-:Y:S02]  /*6a80*/  F2FP.BF16.PACK_AB R6, R128, R63 ;  /* 0x0000003f8006723e */ /* 0x000fe400000010ff */
[----:B---3--:R-:W-:Y:S01]  /*6a90*/  F2FP.BF16.PACK_AB R5, R105, R126 ;  /* 0x0000007e6905723e */ /* 0x008fe200000010ff */
[----:B------:R-:W-:Y:S01]  /*6aa0*/  FADD.FTZ R126, R126, R55 ;  /* 0x000000377e7e7221 */ /* 0x000fe20000010000 */
[----:B------:R-:W-:-:S03]  /*6ab0*/  F2FP.BF16.PACK_AB R7, R65, R112 ;  /* 0x000000704107723e */ /* 0x000fc600000010ff */
[----:B------:R-:W-:-:S04]  /*6ac0*/  FADD.FTZ R105, R105, R126 ;  /* 0x0000007e69697221 */ /* 0x000fc80000010000 */
[----:B------:R-:W-:Y:S01]  /*6ad0*/  HMMA.16816.F32.BF16 R88, R4, R16, R88 ;  /* 0x000000100458723c */ /* 0x000fe20000041858 */
[----:B------:R-:W-:-:S04]  /*6ae0*/  FADD.FTZ R112, R112, R105 ;  /* 0x0000006970707221 */ /* 0x000fc80000010000 */
[----:B------:R-:W-:-:S03]  /*6af0*/  FADD.FTZ R65, R65, R112 ;  /* 0x0000007041417221 */ /* 0x000fc60000010000 */
[C---:B--2---:R-:W-:Y:S08]  /*6b00*/  HMMA.16816.F32.BF16 R96, R4.reuse, R8, R96 ;  /* 0x000000080460723c */ /* 0x044ff00000041860 */
[C---:B------:R-:W-:Y:S01]  /*6b10*/  HMMA.16816.F32.BF16 R92, R4.reuse, R10, R92 ;  /* 0x0000000a045c723c */ /* 0x040fe2000004185c */
[----:B------:R-:W2:Y:S07]  /*6b20*/  LDSM.16.MT88.4 R8, [R158+0x8800] ;  /* 0x008800009e08783b */ /* 0x000eae0000004200 */
        /* <DEDUP_REMOVED lines=8> */
[----:B------:R-:W-:-:S02]  /*6bb0*/  F2FP.BF16.PACK_AB R4, R109, R64 ;  /* 0x000000406d04723e */ /* 0x000fc400000010ff */
[----:B----4-:R-:W-:Y:S02]  /*6bc0*/  F2FP.BF16.PACK_AB R6, R107, R60 ;  /* 0x0000003c6b06723e */ /* 0x010fe400000010ff */
[----:B------:R-:W-:Y:S01]  /*6bd0*/  F2FP.BF16.PACK_AB R5, R111, R56 ;  /* 0x000000386f05723e */ /* 0x000fe200000010ff */
[----:B------:R-:W-:Y:S01]  /*6be0*/  FADD.FTZ R56, R56, R65 ;  /* 0x0000004138387221 */ /* 0x000fe20000010000 */
[----:B------:R-:W-:-:S03]  /*6bf0*/  F2FP.BF16.PACK_AB R7, R35, R52 ;  /* 0x000000342307723e */ /* 0x000fc600000010ff */
[----:B------:R-:W-:-:S04]  /*6c00*/  FADD.FTZ R111, R111, R56 ;  /* 0x000000386f6f7221 */ /* 0x000fc80000010000 */
[----:B-1----:R-:W-:Y:S01]  /*6c10*/  HMMA.16816.F32.BF16 R96, R4, R12, R96 ;  /* 0x0000000c0460723c */ /* 0x002fe20000041860 */
[----:B------:R-:W-:-:S04]  /*6c20*/  FADD.FTZ R52, R52, R111 ;  /* 0x0000006f34347221 */ /* 0x000fc80000010000 */
[----:B------:R-:W-:-:S03]  /*6c30*/  FADD.FTZ R52, R35, R52 ;  /* 0x0000003423347221 */ /* 0x000fc60000010000 */
[C---:B------:R-:W-:Y:S01]  /*6c40*/  HMMA.16816.F32.BF16 R92, R4.reuse, R14, R92 ;  /* 0x0000000e045c723c */ /* 0x040fe2000004185c */
[----:B------:R-:W1:Y:S07]  /*6c50*/  LDSM.16.MT88.4 R12, [R158+0x9000] ;  /* 0x009000009e0c783b */ /* 0x000e6e0000004200 */
[C---:B---3--:R-:W-:Y:S08]  /*6c60*/  HMMA.16816.F32.BF16 R80, R4.reuse, R16, R80 ;  /* 0x000000100450723c */ /* 0x048ff00000041850 */
        /* <DEDUP_REMOVED lines=8> */
[----:B------:R-:W-:-:S02]  /*6cf0*/  F2FP.BF16.PACK_AB R4, R31, R36 ;  /* 0x000000241f04723e */ /* 0x000fc400000010ff */
[----:B------:R-:W-:Y:S02]  /*6d00*/  F2FP.BF16.PACK_AB R6, R38, R29 ;  /* 0x0000001d2606723e */ /* 0x000fe400000010ff */
[----:B-----5:R-:W-:Y:S01]  /*6d10*/  F2FP.BF16.PACK_AB R5, R30, R33 ;  /* 0x000000211e05723e */ /* 0x020fe200000010ff */
[----:B------:R-:W-:Y:S01]  /*6d20*/  FADD.FTZ R33, R33, R52 ;  /* 0x0000003421217221 */ /* 0x000fe20000010000 */
[----:B------:R-:W-:-:S03]  /*6d30*/  F2FP.BF16.PACK_AB R7, R3, R28 ;  /* 0x0000001c0307723e */ /* 0x000fc600000010ff */
[----:B------:R-:W-:-:S04]  /*6d40*/  FADD.FTZ R33, R30, R33 ;  /* 0x000000211e217221 */ /* 0x000fc80000010000 */
[----:B---3--:R-:W-:Y:S01]  /*6d50*/  HMMA.16816.F32.BF16 R88, R4, R16, R88 ;  /* 0x000000100458723c */ /* 0x008fe20000041858 */
[----:B------:R-:W-:-:S04]  /*6d60*/  FADD.FTZ R28, R28, R33 ;  /* 0x000000211c1c7221 */ /* 0x000fc80000010000 */
[----:B------:R-:W-:Y:S02]  /*6d70*/  FADD.FTZ R190, R3, R28 ;  /* 0x0000001c03be7221 */ /* 0x000fe40000010000 */
[----:B------:R-:W-:Y:S01]  /*6d80*/  FADD.FTZ R16, R146, R61 ;  /* 0x0000003d92107221 */ /* 0x000fe20000010000 */
[----:B--2---:R-:W-:Y:S03]  /*6d90*/  HMMA.16816.F32.BF16 R96, R4, R8, R96 ;  /* 0x000000080460723c */ /* 0x004fe60000041860 */
[----:B------:R-:W-:-:S04]  /*6da0*/  FADD.FTZ R16, R59, R16 ;  /* 0x000000103b107221 */ /* 0x000fc80000010000 */
[----:B------:R-:W-:Y:S01]  /*6db0*/  FADD.FTZ R67, R67, R16 ;  /* 0x0000001043437221 */ /* 0x000fe20000010000 */
[----:B------:R-:W-:Y:S01]  /*6dc0*/  HMMA.16816.F32.BF16 R92, R4, R10, R92 ;  /* 0x0000000a045c723c */ /* 0x000fe2000004185c */
[----:B------:R-:W2:Y:S02]  /*6dd0*/  LDSM.16.MT88.4 R8, [R158+0x9800] ;  /* 0x009800009e08783b */ /* 0x000ea40000004200 */
[----:B------:R-:W-:-:S05]  /*6de0*/  FADD.FTZ R132, R132, R67 ;  /* 0x0000004384847221 */ /* 0x000fca0000010000 */
[C---:B-1----:R-:W-:Y:S07]  /*6df0*/  HMMA.16816.F32.BF16 R80, R4.reuse, R12, R80 ;  /* 0x0000000c0450723c */ /* 0x042fee0000041850 */
[----:B------:R-:W-:Y:S01]  /*6e00*/  FADD.FTZ R13, R63, R132 ;  /* 0x000000843f0d7221 */ /* 0x000fe20000010000 */
[----:B------:R-:W-:Y:S03]  /*6e10*/  HMMA.16816.F32.BF16 R84, R4, R18, R84 ;  /* 0x000000120454723c */ /* 0x000fe60000041854 */
[----:B------:R-:W-:-:S04]  /*6e20*/  FADD.FTZ R13, R128, R13 ;  /* 0x0000000d800d7221 */ /* 0x000fc80000010000 */
[----:B------:R-:W-:Y:S01]  /*6e30*/  FADD.FTZ R64, R64, R13 ;  /* 0x0000000d40407221 */ /* 0x000fe20000010000 */
[----:B------:R-:W-:Y:S03]  /*6e40*/  HMMA.16816.F32.BF16 R76, R4, R14, R76 ;  /* 0x0000000e044c723c */ /* 0x000fe6000004184c */
[----:B------:R-:W-:-:S04]  /*6e50*/  FADD.FTZ R109, R109, R64 ;  /* 0x000000406d6d7221 */ /* 0x000fc80000010000 */
[----:B------:R-:W-:-:S04]  /*6e60*/  FADD.FTZ R60, R60, R109 ;  /* 0x0000006d3c3c7221 */ /* 0x000fc80000010000 */
[----:B------:R-:W-:-:S04]  /*6e70*/  FADD.FTZ R107, R107, R60 ;  /* 0x0000003c6b6b7221 */ /* 0x000fc80000010000 */
[----:B------:R-:W-:Y:S01]  /*6e80*/  FADD.FTZ R36, R36, R107 ;  /* 0x0000006b24247221 */ /* 0x000fe20000010000 */
[----:B--2---:R-:W-:Y:S03]  /*6e90*/  HMMA.16816.F32.BF16 R72, R4, R8, R72 ;  /* 0x000000080448723c */ /* 0x004fe60000041848 */
[----:B------:R-:W-:-:S04]  /*6ea0*/  FADD.FTZ R36, R31, R36 ;  /* 0x000000241f247221 */ /* 0x000fc80000010000 */
[----:B------:R-:W-:Y:S01]  /*6eb0*/  FADD.FTZ R29, R29, R36 ;  /* 0x000000241d1d7221 */ /* 0x000fe20000010000 */
[----:B------:R-:W-:Y:S03]  /*6ec0*/  HMMA.16816.F32.BF16 R68, R4, R10, R68 ;  /* 0x0000000a0444723c */ /* 0x000fe60000041844 */
        /* <DEDUP_REMOVED lines=26> */
[C---:B------:R-:W-:Y:S01]  /*7070*/  IMAD R7, R120.reuse, R7, R6 ;  /* 0x0000000778077224 */ /* 0x040fe200078e0206 */
[----:B------:R-:W-:Y:S01]  /*7080*/  LOP3.LUT R6, RZ, c[0x0][0x2d0], RZ, 0x33, !PT ;  /* 0x0000b400ff067a12 */ /* 0x000fe200078e33ff */
        /* <DEDUP_REMOVED lines=36> */
.L_x_5411:
[----:B------:R-:W-:-:S04]  /*72d0*/  LEA R3, -R20, RZ, 0x7 ;  /* 0x000000ff14037211 */ /* 0x000fc800078e39ff */
[----:B------:R-:W-:Y:S02]  /*72e0*/  SHF.R.S32.HI R4, RZ, 0x1f, R3 ;  /* 0x0000001fff047819 */ /* 0x000fe40000011403 */
.L_x_5412:
[----:B------:R-:W-:Y:S02]  /*72f0*/  ISETP.GE.AND P1, PT, R178, c[0x0][0x220], PT ;  /* 0x00008800b2007a0c */ /* 0x000fe40003f26270 */
[----:B------:R-:W-:-:S04]  /*7300*/  LEA R192, P6, R3, R192, 0x1 ;  /* 0x000000c003c07211 */ /* 0x000fc800078c08ff */
[----:B------:R-:W-:-:S07]  /*7310*/  LEA.HI.X R193, R3, R193, R4, 0x1, P6 ;  /* 0x000000c103c17211 */ /* 0x000fce00030f0c04 */
[----:B------:R-:W-:Y:S01]  /*7320*/  @!P1 IMAD.MOV.U32 R7, RZ, RZ, c[0x0][0x1a4] ;  /* 0x00006900ff079624 */ /* 0x000fe200078e00ff */
[CC--:B------:R-:W-:Y:S01]  /*7330*/  @!P1 LEA R6, P3, R20.reuse, R22.reuse, 0x5 ;  /* 0x0000001614069211 */ /* 0x0c0fe200078628ff */
[----:B------:R-:W-:Y:S01]  /*7340*/  @!P1 IMAD.MOV.U32 R9, RZ, RZ, c[0x0][0x1a4] ;  /* 0x00006900ff099624 */ /* 0x000fe200078e00ff */
[CC--:B------:R-:W-:Y:S01]  /*7350*/  @!P1 LEA R8, P2, R20.reuse, R22.reuse, 0x6 ;  /* 0x0000001614089211 */ /* 0x0c0fe200078430ff */
[----:B------:R-:W-:Y:S01]  /*7360*/  @!P1 IMAD.MOV.U32 R24, RZ, RZ, R22 ;  /* 0x000000ffff189224 */ /* 0x000fe200078e0016 */
[----:B------:R-:W-:Y:S01]  /*7370*/  @!P1 IADD3 R5, P5, P4, R3, R22, R180 ;  /* 0x0000001603059210 */ /* 0x000fe20007cbe0b4 */
[--C-:B------:R-:W-:Y:S01]  /*7380*/  @!P1 IMAD.MOV.U32 R16, RZ, RZ, R22.reuse ;  /* 0x000000ffff109224 */ /* 0x100fe200078e0016 */
[CC--:B------:R-:W-:Y:S01]  /*7390*/  @!P1 LEA.HI.X R7, R20.reuse, R25.reuse, R7, 0x5, P3 ;  /* 0x0000001914079211 */ /* 0x0c0fe200018f2c07 */
[----:B------:R-:W-:Y:S01]  /*73a0*/  @!P1 IMAD.MOV.U32 R17, RZ, RZ, R25 ;  /* 0x000000ffff119224 */ /* 0x000fe200078e0019 */
[----:B------:R-:W-:Y:S01]  /*73b0*/  @!P1 LEA.HI.X R9, R20, R25, R9, 0x6, P2 ;  /* 0x0000001914099211 */ /* 0x000fe200010f3409 */
        /* <DEDUP_REMOVED lines=11> */
[----:B------:R-:W-:Y:S01]  /*7470*/  @!P1 IMAD.WIDE.U32 R16, R20, 0x50, R16 ;  /* 0x0000005014109825 */ /* 0x000fe200078e0010 */
[----:B------:R-:W-:-:S03]  /*7480*/  @!P1 IADD3 R12, P3, R3, R12, RZ ;  /* 0x0000000c030c9210 */ /* 0x000fc60007f7e0ff */
[----:B------:R-:W-:-:S04]  /*7490*/  @!P1 IMAD.WIDE.U32 R14, R20, 0x60, R14 ;  /* 0x00000060140e9825 */ /* 0x000fc800078e000e */
[----:B------:R-:W-:Y:S01]  /*74a0*/  @!P1 IMAD.WIDE.U32 R20, R20, 0x70, R22 ;  /* 0x0000007014149825 */ /* 0x000fe200078e0016 */
[----:B------:R-:W-:-:S03]  /*74b0*/  @!P1 LEA R22, P2, R5, c[0x0][0x170], 0x1 ;  /* 0x00005c0005169a11 */ /* 0x000fc600078408ff */
[----:B------:R-:W-:Y:S01]  /*74c0*/  @!P1 IMAD.MOV.U32 R11, RZ, RZ, c[0x0][0x1a4] ;  /* 0x00006900ff0b9624 */ /* 0x000fe200078e00ff */
[----:B------:R-:W-:Y:S01]  /*74d0*/  @!P1 LEA.HI.X R23, R5, c[0x0][0x174], R24, 0x1, P2 ;  /* 0x00005d0005179a11 */ /* 0x000fe200010f0c18 */
[----:B------:R-:W-:Y:S02]  /*74e0*/  @!P1 IMAD.MOV.U32 R10, RZ, RZ, c[0x0][0x1a4] ;  /* 0x00006900ff0a9624 */ /* 0x000fe400078e00ff */
[----:B------:R-:W-:Y:S02]  /*74f0*/  @!P1 IMAD R11, R11, 0x30, RZ ;  /* 0x000000300b0b9824 */ /* 0x000fe400078e02ff */
[----:B------:R-:W-:Y:S01]  /*7500*/  @!P1 IMAD R5, R10, 0x50, RZ ;  /* 0x000000500a059824 */ /* 0x000fe200078e02ff */
[C---:B------:R-:W-:Y:S01]  /*7510*/  @!P1 IADD3 R10, P2, R3.reuse, R16, RZ ;  /* 0x00000010030a9210 */ /* 0x040fe20007f5e0ff */
[----:B------:R-:W-:Y:S01]  /*7520*/  @!PT LDS RZ, [RZ] ;  /* 0x00000000fffff984 */ /* 0x000fe20000000800 */
[----:B------:R-:W-:Y:S01]  /*7530*/  @!PT LDS RZ, [RZ] ;  /* 0x00000000fffff984 */ /* 0x000fe20000000800 */
[----:B------:R-:W-:Y:S01]  /*7540*/  @!PT LDS RZ, [RZ] ;  /* 0x00000000fffff984 */ /* 0x000fe20000000800 */
[----:B------:R2:W-:Y:S01]  /*7550*/  @!P1 LDGSTS.E.BYPASS.LTC128B.128 [R175+0x6800], [R22.64] ;  /* 0x0680000016af9fae */ /* 0x0005e2000b901d46 */
[C---:B------:R-:W-:Y:S01]  /*7560*/  @!P1 IADD3.X R19, R4.reuse, R13, R11, P3, !PT ;  /* 0x0000000d04139210 */ /* 0x040fe20001ffe40b */
[----:B------:R-:W-:Y:S01]  /*7570*/  @!P1 IMAD.MOV.U32 R13, RZ, RZ, c[0x0][0x1a4] ;  /* 0x00006900ff0d9624 */ /* 0x000fe200078e00ff */
[C---:B------:R-:W-:Y:S01]  /*7580*/  @!P1 IADD3.X R5, R4.reuse, R17, R5, P2, !PT ;  /* 0x0000001104059210 */ /* 0x040fe200017fe405 */
[----:B------:R-:W-:Y:S01]  /*7590*/  @!P1 IMAD.MOV.U32 R11, RZ, RZ, c[0x0][0x1a4] ;  /* 0x00006900ff0b9624 */ /* 0x000fe200078e00ff */
[----:B------:R-:W-:Y:S01]  /*75a0*/  @!P1 IADD3 R6, P3, R3, R6, RZ ;  /* 0x0000000603069210 */ /* 0x000fe20007f7e0ff */
[----:B------:R-:W-:Y:S01]  /*75b0*/  @!P1 IMAD R13, R13, 0x60, RZ ;  /* 0x000000600d0d9824 */ /* 0x000fe200078e02ff */
[----:B------:R-:W-:Y:S01]  /*75c0*/  @!P1 IADD3 R8, P2, R3, R8, RZ ;  /* 0x0000000803089210 */ /* 0x000fe20007f5e0ff */
[----:B------:R-:W-:Y:S01]  /*75d0*/  @!P1 IMAD R11, R11, 0x70, RZ ;  /* 0x000000700b0b9824 */ /* 0x000fe200078e02ff */
[----:B------:R-:W-:Y:S01]  /*75e0*/  @P1 STS.128 [R175+0x7000], RZ ;  /* 0x007000ffaf001388 */ /* 0x000fe20000000c00 */
[C---:B------:R-:W-:Y:S01]  /*75f0*/  @!P1 IMAD.X R7, R4.reuse, 0x1, R7, P3 ;  /* 0x0000000104079824 */ /* 0x040fe200018e0607 */
[C---:B------:R-:W-:Y:S01]  /*7600*/  @!P1 IADD3 R14, P3, R3.reuse, R14, RZ ;  /* 0x0000000e030e9210 */ /* 0x040fe20007f7e0ff */
[----:B------:R-:W-:Y:S01]  /*7610*/  @!P1 IMAD.X R9, R4, 0x1, R9, P2 ;  /* 0x0000000104099824 */ /* 0x000fe200010e0609 */
[----:B------:R-:W-:-:S02]  /*7620*/  @!P1 IADD3 R3, P2, R3, R20, RZ ;  /* 0x0000001403039210 */ /* 0x000fc40007f5e0ff */
[----:B------:R-:W-:Y:S02]  /*7630*/  @!P1 LEA R20, P5, R6, c[0x0][0x170], 0x1 ;  /* 0x00005c0006149a11 */ /* 0x000fe400078a08ff */
[C---:B------:R-:W-:Y:S02]  /*7640*/  @!P1 IADD3.X R13, R4.reuse, R13, R15, P3, !PT ;  /* 0x0000000d040d9210 */ /* 0x040fe40001ffe40f */
[----:B------:R-:W-:Y:S02]  /*7650*/  @!P1 IADD3.X R4, R4, R21, R11, P2, !PT ;  /* 0x0000001504049210 */ /* 0x000fe400017fe40b */
[----:B------:R-:W-:Y:S02]  /*7660*/  @!P1 LEA R16, P4, R8, c[0x0][0x170], 0x1 ;  /* 0x00005c0008109a11 */ /* 0x000fe400078808ff */
        /* <DEDUP_REMOVED lines=10> */
[----:B------:R-:W-:Y:S02]  /*7710*/  @!P1 LEA R18, P3, R14, c[0x0][0x170], 0x1 ;  /* 0x00005c000e129a11 */ /* 0x000fe400078608ff */
[----:B------:R-:W-:Y:S01]  /*7720*/  @!P1 LEA R8, P2, R3, c[0x0][0x170], 0x1 ;  /* 0x00005c0003089a11 */ /* 0x000fe200078408ff */
[----:B------:R-:W-:Y:S01]  /*7730*/  @!PT LDS RZ, [RZ] ;  /* 0x00000000fffff984 */ /* 0x000fe20000000800 */
[----:B------:R-:W-:Y:S01]  /*7740*/  @!PT LDS RZ, [RZ] ;  /* 0x00000000fffff984 */ /* 0x000fe20000000800 */
[----:B------:R-:W-:Y:S01]  /*7750*/  @!PT LDS RZ, [RZ] ;  /* 0x00000000fffff984 */ /* 0x000fe20000000800 */
[----:B------:R3:W-:Y:S01]  /*7760*/  @!P1 LDGSTS.E.BYPASS.LTC128B.128 [R175+0x7800], [R24.64] ;  /* 0x0780000018af9fae */ /* 0x0007e2000b901d46 */
[----:B------:R-:W-:-:S02]  /*7770*/  @!P1 LEA.HI.X R7, R10, c[0x0][0x174], R5, 0x1, P4 ;  /* 0x00005d000a079a11 */ /* 0x000fc400020f0c05 */
        /* <DEDUP_REMOVED lines=24> */
[----:B------:R-:W5:Y:S04]  /*7900*/  LDSM.16.M88.4 R40, [R167+0x2000] ;  /* 0x00200000a728783b */ /* 0x000f680000000200 */
[----:B------:R-:W5:Y:S04]  /*7910*/  LDSM.16.M88.4 R32, [R167+0x2800] ;  /* 0x00280000a720783b */ /* 0x000f680000000200 */
[----:B---3--:R-:W3:Y:S04]  /*7920*/  LDSM.16.M88.4 R24, [R167+0x3000] ;  /* 0x00300000a718783b */ /* 0x008ee80000000200 */
[----:B------:R-:W-:Y:S04]  /*7930*/  LDSM.16.M88.4 R104, [R166] ;  /* 0x00000000a668783b */ /* 0x000fe80000000200 */
[----:B--2---:R-:W2:Y:S04]  /*7940*/  LDSM.16.M88.4 R20, [R161+0x2000] ;  /* 0x00200000a114783b */ /* 0x004ea80000000200 */
[----:B----4-:R-:W4:Y:S04]  /*7950*/  LDSM.16.M88.4 R16, [R167+0x3800] ;  /* 0x00380000a710783b */ /* 0x010f280000000200 */
[----:B------:R-:W2:Y:S04]  /*7960*/  LDSM.16.M88.4 R12, [R161+0x2800] ;  /* 0x00280000a10c783b */ /* 0x000ea80000000200 */
[----:B-1----:R-:W1:Y:S04]  /*7970*/  LDSM.16.M88.4 R8, [R167+0x4000] ;  /* 0x00400000a708783b */ /* 0x002e680000000200 */
[----:B-----5:R-:W5:Y:S04]  /*7980*/  LDSM.16.M88.4 R4, [R161+0x3000] ;  /* 0x00300000a104783b */ /* 0x020f680000000200 */
[----:B------:R-:W1:Y:S01]  /*7990*/  LDSM.16.M88.4 R64, [R167+0x4800] ;  /* 0x00480000a740783b */ /* 0x000e620000000200 */
[C---:B------:R-:W-:Y:S03]  /*79a0*/  HMMA.16816.F32.BF16 R44, R48.reuse, R40, RZ ;  /* 0x00000028302c723c */ /* 0x040fe600000418ff */
[----:B------:R-:W1:Y:S04]  /*79b0*/  LDSM.16.M88.4 R52, [R161+0x3800] ;  /* 0x00380000a134783b */ /* 0x000e680000000200 */
[----:B------:R-:W1:Y:S01]  /*79c0*/  LDSM.16.M88.4 R56, [R167+0x5000] ;  /* 0x00500000a738783b */ /* 0x000e620000000200 */
[C---:B------:R-:W-:Y:S03]  /*79d0*/  HMMA.16816.F32.BF16 R40, R48.reuse, R42, RZ ;  /* 0x0000002a3028723c */ /* 0x040fe600000418ff */
[----:B------:R-:W1:Y:S04]  /*79e0*/  LDSM.16.M88.4 R112, [R167+0x5800] ;  /* 0x00580000a770783b */ /* 0x000e680000000200 */
[----:B------:R-:W1:Y:S01]  /*79f0*/  LDSM.16.M88.4 R108, [R161+0x4000] ;  /* 0x00400000a16c783b */ /* 0x000e620000000200 */
[C---:B------:R-:W-:Y:S03]  /*7a00*/  HMMA.16816.F32.BF16 R36, R48.reuse, R32, RZ ;  /* 0x000000203024723c */ /* 0x040fe600000418ff */
[----:B------:R-:W1:Y:S04]  /*7a10*/  LDSM.16.M88.4 R116, [R161+0x4800] ;  /* 0x00480000a174783b */ /* 0x000e680000000200 */
[----:B------:R-:W0:Y:S01]  /*7a20*/  LDGDEPBAR ;  /* 0x00000000000079af */ /* 0x000e220000000000 */
[C---:B------:R-:W-:Y:S08]  /*7a30*/  HMMA.16816.F32.BF16 R32, R48.reuse, R34, RZ ;  /* 0x000000223020723c */ /* 0x040ff000000418ff */
[----:B---3--:R-:W-:Y:S08]  /*7a40*/  HMMA.16816.F32.BF16 R28, R48, R24, RZ ;  /* 0x00000018301c723c */ /* 0x008ff000000418ff */
[C---:B--2---:R-:W-:Y:S08]  /*7a50*/  HMMA.16816.F32.BF16 R44, R104.reuse, R20, R44 ;  /* 0x00000014682c723c */ /* 0x044ff0000004182c */
[----:B------:R-:W-:Y:S08]  /*7a60*/  HMMA.16816.F32.BF16 R40, R104, R22, R40 ;  /* 0x000000166828723c */ /* 0x000ff00000041828 */
[C---:B------:R-:W-:Y:S08]  /*7a70*/  HMMA.16816.F32.BF16 R24, R48.reuse, R26, RZ ;  /* 0x0000001a3018723c */ /* 0x040ff000000418ff */
[----:B----4-:R-:W-:Y:S08]  /*7a80*/  HMMA.16816.F32.BF16 R20, R48, R16, RZ ;  /* 0x000000103014723c */ /* 0x010ff000000418ff */
[C---:B------:R-:W-:Y:S08]  /*7a90*/  HMMA.16816.F32.BF16 R36, R104.reuse, R12, R36 ;  /* 0x0000000c6824723c */ /* 0x040ff00000041824 */
[----:B------:R-:W-:Y:S08]  /*7aa0*/  HMMA.16816.F32.BF16 R32, R104, R14, R32 ;  /* 0x0000000e6820723c */ /* 0x000ff00000041820 */
[C---:B------:R-:W-:Y:S08]  /*7ab0*/  HMMA.16816.F32.BF16 R16, R48.reuse, R18, RZ ;  /* 0x000000123010723c */ /* 0x040ff000000418ff */
[C---:B-1----:R-:W-:Y:S08]  /*7ac0*/  HMMA.16816.F32.BF16 R12, R48.reuse, R8, RZ ;  /* 0x00000008300c723c */ /* 0x042ff000000418ff */
[----:B------:R-:W-:Y:S08]  /*7ad0*/  HMMA.16816.F32.BF16 R8, R48, R10, RZ ;  /* 0x0000000a3008723c */ /* 0x000ff000000418ff */
[C---:B-----5:R-:W-:Y:S08]  /*7ae0*/  HMMA.16816.F32.BF16 R28, R104.reuse, R4, R28 ;  /* 0x00000004681c723c */ /* 0x060ff0000004181c */
[----:B------:R-:W-:Y:S08]  /*7af0*/  HMMA.16816.F32.BF16 R24, R104, R6, R24 ;  /* 0x000000066818723c */ /* 0x000ff00000041818 */
[----:B------:R-:W-:Y:S08]  /*7b00*/  HMMA.16816.F32.BF16 R4, R48, R64, RZ ;  /* 0x000000403004723c */ /* 0x000ff000000418ff */
[C---:B------:R-:W-:Y:S08]  /*7b10*/  HMMA.16816.F32.BF16 R20, R104.reuse, R52, R20 ;  /* 0x000000346814723c */ /* 0x040ff00000041814 */
        /* <DEDUP_REMOVED lines=45> */
[----:B------:R-:W-:Y:S01]  /*7df0*/  FMUL.FTZ R38, R38, c[0x0][0x2ec] ;  /* 0x0000bb0026267a20 */ /* 0x000fe20000410000 */
[----:B------:R-:W-:Y:S01]  /*7e00*/  HMMA.16816.F32.BF16 R48, R104, R110, R48 ;  /* 0x0000006e6830723c */ /* 0x000fe20000041830 */
[----:B------:R-:W1:Y:S04]  /*7e10*/  LDSM.16.M88.4 R104, [R100] ;  /* 0x000000006468783b */ /* 0x000e680000000200 */
[----:B------:R-:W3:Y:S01]  /*7e20*/  LDSM.16.M88.4 R108, [R100+0x1800] ;  /* 0x00180000646c783b */ /* 0x000ee20000000200 */
[----:B------:R-:W-:Y:S01]  /*7e30*/  MUFU.TANH R38, R38 ;  /* 0x0000002600267308 */ /* 0x000fe20000002400 */
[----:B------:R-:W-:-:S07]  /*7e40*/  FMUL.FTZ R35, R35, c[0x0][0x2ec] ;  /* 0x0000bb0023237a20 */ /* 0x000fce0000410000 */
[----:B------:R-:W-:Y:S01]  /*7e50*/  MUFU.TANH R230, R35 ;  /* 0x0000002300e67308 */ /* 0x000fe20000002400 */
[C---:B--2---:R-:W-:Y:S08]  /*7e60*/  HMMA.16816.F32.BF16 R4, R112.reuse, R116, R4 ;  /* 0x000000747004723c */ /* 0x044ff00000041804 */
[C---:B------:R-:W-:Y:S08]  /*7e70*/  HMMA.16816.F32.BF16 R64, R112.reuse, R118, R64 ;  /* 0x000000767040723c */ /* 0x040ff00000041840 */
[C---:B-1----:R-:W-:Y:S08]  /*7e80*/  HMMA.16816.F32.BF16 R44, R112.reuse, R104, R44 ;  /* 0x00000068702c723c */ /* 0x042ff0000004182c */
[----:B------:R-:W-:Y:S01]  /*7e90*/  FMUL.FTZ R134, R4, c[0x0][0x2ec] ;  /* 0x0000bb0004867a20 */ /* 0x000fe20000410000 */
[----:B------:R-:W-:Y:S01]  /*7ea0*/  HMMA.16816.F32.BF16 R40, R112, R106, R40 ;  /* 0x0000006a7028723c */ /* 0x000fe20000041828 */
[----:B------:R-:W1:Y:S01]  /*7eb0*/  LDSM.16.M88.4 R104, [R100+0x1000] ;  /* 0x001000006468783b */ /* 0x000e620000000200 */
[----:B------:R-:W-:-:S02]  /*7ec0*/  FMUL.FTZ R132, R6, c[0x0][0x2ec] ;  /* 0x0000bb0006847a20 */ /* 0x000fc40000410000 */
[----:B------:R-:W-:Y:S01]  /*7ed0*/  FMUL.FTZ R142, R5, c[0x0][0x2ec] ;  /* 0x0000bb00058e7a20 */ /* 0x000fe20000410000 */
[----:B------:R-:W-:Y:S01]  /*7ee0*/  MUFU.TANH R134, R134 ;  /* 0x0000008600867308 */ /* 0x000fe20000002400 */
[----:B------:R-:W-:Y:S02]  /*7ef0*/  FMUL.FTZ R138, R7, c[0x0][0x2ec] ;  /* 0x0000bb00078a7a20 */ /* 0x000fe40000410000 */
[----:B---3--:R-:W-:Y:S01]  /*7f00*/  HMMA.16816.F32.BF16 R20, R112, R108, R20 ;  /* 0x0000006c7014723c */ /* 0x008fe20000041814 */
[----:B------:R-:W-:Y:S02]  /*7f10*/  FMUL.FTZ R64, R64, c[0x0][0x2ec] ;  /* 0x0000bb0040407a20 */ /* 0x000fe40000410000 */
[----:B------:R-:W-:Y:S02]  /*7f20*/  FMUL.FTZ R66, R66, c[0x0][0x2ec] ;  /* 0x0000bb0042427a20 */ /* 0x000fe40000410000 */
[----:B------:R-:W-:Y:S01]  /*7f30*/  MUFU.TANH R132, R132 ;  /* 0x0000008400847308 */ /* 0x000fe20000002400 */
[----:B------:R-:W-:-:S02]  /*7f40*/  FMUL.FTZ R65, R65, c[0x0][0x2ec] ;  /* 0x0000bb0041417a20 */ /* 0x000fc40000410000 */
[----:B------:R-:W-:Y:S01]  /*7f50*/  HMMA.16816.F32.BF16 R16, R112, R110, R16 ;  /* 0x0000006e7010723c */ /* 0x000fe20000041810 */
[----:B------:R-:W2:Y:S01]  /*7f60*/  LDSM.16.M88.4 R108, [R100+0x3000] ;  /* 0x00300000646c783b */ /* 0x000ea20000000200 */
[----:B------:R-:W-:Y:S02]  /*7f70*/  FMUL.FTZ R3, R44, c[0x0][0x2ec] ;  /* 0x0000bb002c037a20 */ /* 0x000fe40000410000 */
[----:B------:R-:W-:Y:S01]  /*7f80*/  FMUL.FTZ R44, R45, c[0x0][0x2ec] ;  /* 0x0000bb002d2c7a20 */ /* 0x000fe20000410000 */
[----:B------:R-:W-:Y:S01]  /*7f90*/  MUFU.TANH R136, R64 ;  /* 0x0000004000887308 */ /* 0x000fe20000002400 */
[----:B------:R-:W-:Y:S02]  /*7fa0*/  FMUL.FTZ R45, R46, c[0x0][0x2ec] ;  /* 0x0000bb002e2d7a20 */ /* 0x000fe40000410000 */
[----:B------:R-:W-:Y:S02]  /*7fb0*/  FMUL.FTZ R46, R47, c[0x0][0x2ec] ;  /* 0x0000bb002f2e7a20 */ /* 0x000fe40000410000 */
[----:B------:R-:W-:-:S02]  /*7fc0*/  FMUL.FTZ R42, R42, c[0x0][0x2ec] ;  /* 0x0000bb002a2a7a20 */ /* 0x000fc40000410000 */
[----:B------:R-:W-:Y:S01]  /*7fd0*/  FMUL.FTZ R40, R40, c[0x0][0x2ec] ;  /* 0x0000bb0028287a20 */ /* 0x000fe20000410000 */
[----:B------:R-:W-:Y:S01]  /*7fe0*/  MUFU.TANH R128, R66 ;  /* 0x0000004200807308 */ /* 0x000fe20000002400 */
[----:B------:R-:W-:Y:S02]  /*7ff0*/  FMUL.FTZ R47, R36, c[0x0][0x2ec] ;  /* 0x0000bb00242f7a20 */ /* 0x000fe40000410000 */
[----:B------:R-:W-:Y:S02]  /*8000*/  FMUL.FTZ R36, R37, c[0x0][0x2ec] ;  /* 0x0000bb0025247a20 */ /* 0x000fe40000410000 */
[----:B------:R-:W-:Y:S02]  /*8010*/  FMUL.FTZ R37, R39, c[0x0][0x2ec] ;  /* 0x0000bb0027257a20 */ /* 0x000fe40000410000 */
[----:B------:R-:W-:Y:S01]  /*8020*/  FMUL.FTZ R39, R32, c[0x0][0x2ec] ;  /* 0x0000bb0020277a20 */ /* 0x000fe20000410000 */
[----:B------:R-:W3:Y:S01]  /*8030*/  MUFU.TANH R42, R42 ;  /* 0x0000002a002a7308 */ /* 0x000ee20000002400 */
[----:B------:R-:W-:-:S02]  /*8040*/  FMUL.FTZ R32, R33, c[0x0][0x2ec] ;  /* 0x0000bb0021207a20 */ /* 0x000fc40000410000 */
[----:B------:R-:W-:Y:S01]  /*8050*/  FMUL.FTZ R33, R34, c[0x0][0x2ec] ;  /* 0x0000bb0022217a20 */ /* 0x000fe20000410000 */
[C---:B-1----:R-:W-:Y:S01]  /*8060*/  HMMA.16816.F32.BF16 R28, R112.reuse, R104, R28 ;  /* 0x00000068701c723c */ /* 0x042fe2000004181c */
[----:B------:R-:W-:Y:S02]  /*8070*/  FMUL.FTZ R20, R20, c[0x0][0x2ec] ;  /* 0x0000bb0014147a20 */ /* 0x000fe40000410000 */
[----:B------:R-:W-:Y:S01]  /*8080*/  FMUL.FTZ R22, R22, c[0x0][0x2ec] ;  /* 0x0000bb0016167a20 */ /* 0x000fe20000410000 */
[----:B------:R-:W1:Y:S01]  /*8090*/  MUFU.TANH R40, R40 ;  /* 0x0000002800287308 */ /* 0x000e620000002400 */
[----:B------:R-:W-:Y:S02]  /*80a0*/  FMUL.FTZ R220, R17, c[0x0][0x2ec] ;  /* 0x0000bb0011dc7a20 */ /* 0x000fe40000410000 */
[----:B------:R-:W-:Y:S01]  /*80b0*/  FMUL.FTZ R16, R16, c[0x0][0x2ec] ;  /* 0x0000bb0010107a20 */ /* 0x000fe20000410000 */
[----:B------:R-:W-:Y:S01]  /*80c0*/  HMMA.16816.F32.BF16 R24, R112, R106, R24 ;  /* 0x0000006a7018723c */ /* 0x000fe20000041818 */
[----:B------:R-:W4:Y:S01]  /*80d0*/  LDSM.16.M88.4 R104, [R100+0x2000] ;  /* 0x002000006468783b */ /* 0x000f220000000200 */
[----:B------:R-:W-:-:S02]  /*80e0*/  FMUL.FTZ R17, R18, c[0x0][0x2ec] ;  /* 0x0000bb0012117a20 */ /* 0x000fc40000410000 */
[----:B------:R-:W5:Y:S01]  /*80f0*/  MUFU.TANH R47, R47 ;  /* 0x0000002f002f7308 */ /* 0x000f620000002400 */
[----:B------:R-:W-:Y:S02]  /*8100*/  FMUL.FTZ R41, R41, c[0x0][0x2ec] ;  /* 0x0000bb0029297a20 */ /* 0x000fe40000410000 */
[----:B------:R-:W-:Y:S01]  /*8110*/  FMUL.FTZ R43, R43, c[0x0][0x2ec] ;  /* 0x0000bb002b2b7a20 */ /* 0x000fe20000410000 */
[C---:B--2---:R-:W-:Y:S01]  /*8120*/  HMMA.16816.F32.BF16 R60, R112.reuse, R108, R60 ;  /* 0x0000006c703c723c */ /* 0x044fe2000004183c */
[----:B------:R-:W-:Y:S02]  /*8130*/  FMUL.FTZ R21, R21, c[0x0][0x2ec] ;  /* 0x0000bb0015157a20 */ /* 0x000fe40000410000 */
[----:B------:R-:W-:Y:S01]  /*8140*/  FMUL.FTZ R23, R23, c[0x0][0x2ec] ;  /* 0x0000bb0017177a20 */ /* 0x000fe20000410000 */
[----:B------:R-:W2:Y:S01]  /*8150*/  MUFU.TANH R39, R39 ;  /* 0x0000002700277308 */ /* 0x000ea20000002400 */
[----:B------:R-:W-:Y:S02]  /*8160*/  FMUL.FTZ R19, R19, c[0x0][0x2ec] ;  /* 0x0000bb0013137a20 */ /* 0x000fe40000410000 */
[----:B------:R-:W-:Y:S01]  /*8170*/  FMUL.FTZ R67, R67, c[0x0][0x2ec] ;  /* 0x0000bb0043437a20 */ /* 0x000fe20000410000 */
[----:B------:R-:W-:Y:S01]  /*8180*/  HMMA.16816.F32.BF16 R56, R112, R110, R56 ;  /* 0x0000006e7038723c */ /* 0x000fe20000041838 */
[----:B------:R-:W-:-:S02]  /*8190*/  FMUL.FTZ R28, R28, c[0x0][0x2ec] ;  /* 0x0000bb001c1c7a20 */ /* 0x000fc40000410000 */
[----:B------:R-:W-:Y:S01]  /*81a0*/  FMUL.FTZ R30, R30, c[0x0][0x2ec] ;  /* 0x0000bb001e1e7a20 */ /* 0x000fe20000410000 */
[----:B------:R-:W1:Y:S01]  /*81b0*/  MUFU.TANH R33, R33 ;  /* 0x0000002100217308 */ /* 0x000e620000002400 */
[----:B------:R-:W-:Y:S02]  /*81c0*/  FMUL.FTZ R29, R29, c[0x0][0x2ec] ;  /* 0x0000bb001d1d7a20 */ /* 0x000fe40000410000 */
[----:B------:R-:W-:Y:S02]  /*81d0*/  FMUL.FTZ R31, R31, c[0x0][0x2ec] ;  /* 0x0000bb001f1f7a20 */ /* 0x000fe40000410000 */
[----:B------:R-:W-:Y:S02]  /*81e0*/  FMUL.FTZ R24, R24, c[0x0][0x2ec] ;  /* 0x0000bb0018187a20 */ /* 0x000fe40000410000 */
[----:B------:R-:W-:Y:S01]  /*81f0*/  FMUL.FTZ R26, R26, c[0x0][0x2ec] ;  /* 0x0000bb001a1a7a20 */ /* 0x000fe20000410000 */
[----:B------:R-:W1:Y:S01]  /*8200*/  MUFU.TANH R150, R28 ;  /* 0x0000001c00967308 */ /* 0x000e620000002400 */
[----:B------:R-:W-:-:S02]  /*8210*/  FMUL.FTZ R25, R25, c[0x0][0x2ec] ;  /* 0x0000bb0019197a20 */ /* 0x000fc40000410000 */
[----:B------:R-:W-:Y:S02]  /*8220*/  FMUL.FTZ R27, R27, c[0x0][0x2ec] ;  /* 0x0000bb001b1b7a20 */ /* 0x000fe40000410000 */
[----:B------:R-:W-:Y:S02]  /*8230*/  FMUL.FTZ R60, R60, c[0x0][0x2ec] ;  /* 0x0000bb003c3c7a20 */ /* 0x000fe40000410000 */
[----:B------:R-:W-:Y:S01]  /*8240*/  FMUL.FTZ R62, R62, c[0x0][0x2ec] ;  /* 0x0000bb003e3e7a20 */ /* 0x000fe20000410000 */
[----:B------:R-:W1:Y:S01]  /*8250*/  MUFU.TANH R148, R30 ;  /* 0x0000001e00947308 */ /* 0x000e620000002400 */
[----:B------:R-:W-:Y:S02]  /*8260*/  FMUL.FTZ R61, R61, c[0x0][0x2ec] ;  /* 0x0000bb003d3d7a20 */ /* 0x000fe40000410000 */
[----:B------:R-:W-:Y:S01]  /*8270*/  FMUL.FTZ R63, R63, c[0x0][0x2ec] ;  /* 0x0000bb003f3f7a20 */ /* 0x000fe20000410000 */
[----:B----4-:R-:W-:Y:S01]  /*8280*/  HMMA.16816.F32.BF16 R12, R112, R104, R12 ;  /* 0x00000068700c723c */ /* 0x010fe2000004180c */
[----:B------:R-:W-:-:S03]  /*8290*/  FMUL.FTZ R57, R57, c[0x0][0x2ec] ;  /* 0x0000bb0039397a20 */ /* 0x000fc60000410000 */
[----:B------:R-:W4:Y:S01]  /*82a0*/  MUFU.TANH R144, R24 ;  /* 0x0000001800907308 */ /* 0x000f220000002400 */
[----:B------:R-:W-:-:S03]  /*82b0*/  FMUL.FTZ R59, R59, c[0x0][0x2ec] ;  /* 0x0000bb003b3b7a20 */ /* 0x000fc60000410000 */
[----:B------:R-:W-:Y:S01]  /*82c0*/  HMMA.16816.F32.BF16 R8, R112, R106, R8 ;  /* 0x0000006a7008723c */ /* 0x000fe20000041808 */
[----:B------:R-:W1:Y:S01]  /*82d0*/  LDSM.16.M88.4 R104, [R100+0x3800] ;  /* 0x003800006468783b */ /* 0x000e620000000200 */
[----:B------:R-:W-:-:S04]  /*82e0*/  DEPBAR.LE SB0, 0x0 ;  /* 0x000080000000791a */ /* 0x000fc80000000000 */
[----:B------:R-:W1:Y:S08]  /*82f0*/  MUFU.TANH R186, R26 ;  /* 0x0000001a00ba7308 */ /* 0x000e700000002400 */
[----:B------:R-:W1:Y:S02]  /*8300*/  MUFU.TANH R210, R20 ;  /* 0x0000001400d27308 */ /* 0x000e640000002400 */
[----:B------:R-:W-:-:S02]  /*8310*/  FMUL.FTZ R12, R12, c[0x0][0x2ec] ;  /* 0x0000bb000c0c7a20 */ /* 0x000fc40000410000 */
[----:B------:R-:W-:Y:S02]  /*8320*/  FMUL.FTZ R14, R14, c[0x0][0x2ec] ;  /* 0x0000bb000e0e7a20 */ /* 0x000fe40000410000 */
[----:B------:R-:W-:Y:S02]  /*8330*/  FMUL.FTZ R13, R13, c[0x0][0x2ec] ;  /* 0x0000bb000d0d7a20 */ /* 0x000fe40000410000 */
[----:B------:R-:W1:Y:S01]  /*8340*/  MUFU.TANH R212, R22 ;  /* 0x0000001600d47308 */ /* 0x000e620000002400 */
[----:B------:R-:W-:Y:S02]  /*8350*/  FMUL.FTZ R15, R15, c[0x0][0x2ec] ;  /* 0x0000bb000f0f7a20 */ /* 0x000fe40000410000 */
[----:B------:R-:W-:Y:S02]  /*8360*/  FMUL.FTZ R202, R8, c[0x0][0x2ec] ;  /* 0x0000bb0008ca7a20 */ /* 0x000fe40000410000 */
[----:B------:R-:W-:Y:S02]  /*8370*/  IMAD.SHL.U32 R8, R174, 0x80, RZ ;  /* 0x00000080ae087824 */ /* 0x000fe400078e00ff */
[----:B------:R-:W-:Y:S01]  /*8380*/  FMUL.FTZ R10, R10, c[0x0][0x2ec] ;  /* 0x0000bb000a0a7a20 */ /* 0x000fe20000410000 */
[----:B------:R2:W-:Y:S01]  /*8390*/  MUFU.TANH R200, R12 ;  /* 0x0000000c00c87308 */ /* 0x0005e20000002400 */
[----:B------:R-:W-:Y:S01]  /*83a0*/  FMUL.FTZ R206, R9, c[0x0][0x2ec] ;  /* 0x0000bb0009ce7a20 */ /* 0x000fe20000410000 */
[C-C-:B------:R-:W-:Y:S01]  /*83b0*/  LOP3.LUT R4, R8.reuse, 0x8, R123.reuse, 0xfe, !PT ;  /* 0x0000000808047812 */ /* 0x140fe200078efe7b */
[----:B------:R-:W-:Y:S01]  /*83c0*/  FMUL.FTZ R11, R11, c[0x0][0x2ec] ;  /* 0x0000bb000b0b7a20 */ /* 0x000fe20000410000 */
[----:B------:R-:W-:-:S02]  /*83d0*/  LOP3.LUT R6, R8, 0x10, R123, 0xfe, !PT ;  /* 0x0000001008067812 */ /* 0x000fc400078efe7b */
[CC--:B------:R-:W-:Y:S02]  /*83e0*/  ISETP.GE.AND P4, PT, R4.reuse, R124.reuse, PT ;  /* 0x0000007c0400720c */ /* 0x0c0fe40003f86270 */
[----:B------:R4:W-:Y:S01]  /*83f0*/  MUFU.TANH R146, R10 ;  /* 0x0000000a00927308 */ /* 0x0009e20000002400 */
[-C--:B------:R-:W-:Y:S01]  /*8400*/  ISETP.GE.AND P6, PT, R4, R125.reuse, PT ;  /* 0x0000007d0400720c */ /* 0x080fe20003fc6270 */
[C---:B-1----:R-:W-:Y:S01]  /*8410*/  HMMA.16816.F32.BF16 R52, R112.reuse, R104, R52 ;  /* 0x000000687034723c */ /* 0x042fe20000041834 */
[C---:B------:R-:W-:Y:S02]  /*8420*/  ISETP.GE.AND P5, PT, R6.reuse, R125, PT ;  /* 0x0000007d0600720c */ /* 0x040fe40003fa6270 */
[----:B------:R-:W-:Y:S02]  /*8430*/  ISETP.GE.AND P3, PT, R6, R124, PT ;  /* 0x0000007c0600720c */ /* 0x000fe40003f66270 */
[----:B--2---:R-:W-:Y:S01]  /*8440*/  LOP3.LUT R12, R8, 0x18, R123, 0xfe, !PT ;  /* 0x00000018080c7812 */ /* 0x004fe200078efe7b */
[----:B------:R-:W1:Y:S01]  /*8450*/  MUFU.TANH R16, R16 ;  /* 0x0000001000107308 */ /* 0x000e620000002400 */
[----:B---3--:R-:W-:Y:S01]  /*8460*/  FSEL R4, R42, -INF , !P4 ;  /* 0xff8000002a047808 */ /* 0x008fe20006000000 */
[----:B------:R-:W-:Y:S01]  /*8470*/  HMMA.16816.F32.BF16 R48, R112, R106, R48 ;  /* 0x0000006a7030723c */ /* 0x000fe20000041830 */
[----:B------:R-:W-:Y:S01]  /*8480*/  FSEL R6, R40, -INF , !P6 ;  /* 0xff80000028067808 */ /* 0x000fe20007000000 */
[----:B------:R-:W-:Y:S01]  /*8490*/  FMUL.FTZ R104, R58, c[0x0][0x2ec] ;  /* 0x0000bb003a687a20 */ /* 0x000fe20000410000 */
[----:B-----5:R-:W-:-:S02]  /*84a0*/  FSEL R30, R47, -INF , !P5 ;  /* 0xff8000002f1e7808 */ /* 0x020fc40006800000 */
[--C-:B----4-:R-:W-:Y:S01]  /*84b0*/  LOP3.LUT R10, R8, 0x20, R123.reuse, 0xfe, !PT ;  /* 0x00000020080a7812 */ /* 0x110fe200078efe7b */
[----:B------:R-:W2:Y:S01]  /*84c0*/  MUFU.TANH R17, R17 ;  /* 0x0000001100117308 */ /* 0x000ea20000002400 */
[----:B------:R-:W-:Y:S01]  /*84d0*/  FSEL R42, R38, -INF , !P3 ;  /* 0xff800000262a7808 */ /* 0x000fe20005800000 */
[----:B------:R-:W-:Y:S01]  /*84e0*/  FMUL.FTZ R114, R56, c[0x0][0x2ec] ;  /* 0x0000bb0038727a20 */ /* 0x000fe20000410000 */
[CC--:B------:R-:W-:Y:S02]  /*84f0*/  ISETP.GE.AND P6, PT, R12.reuse, R125.reuse, PT ;  /* 0x0000007d0c00720c */ /* 0x0c0fe40003fc6270 */
[-C--:B------:R-:W-:Y:S02]  /*8500*/  ISETP.GE.AND P4, PT, R12, R124.reuse, PT ;  /* 0x0000007c0c00720c */ /* 0x080fe40003f86270 */
[CC--:B------:R-:W-:Y:S01]  /*8510*/  ISETP.GE.AND P5, PT, R10.reuse, R125.reuse, PT ;  /* 0x0000007d0a00720c */ /* 0x0c0fe20003fa6270 */
[----:B------:R-:W3:Y:S01]  /*8520*/  MUFU.TANH R194, R14 ;  /* 0x0000000e00c27308 */ /* 0x000ee20000002400 */
[-C--:B------:R-:W-:Y:S01]  /*8530*/  ISETP.GE.AND P3, PT, R10, R124.reuse, PT ;  /* 0x0000007c0a00720c */ /* 0x080fe20003f66270 */
[----:B------:R-:W-:Y:S01]  /*8540*/  FMUL.FTZ R52, R52, c[0x0][0x2ec] ;  /* 0x0000bb0034347a20 */ /* 0x000fe20000410000 */
[--C-:B------:R-:W-:Y:S01]  /*8550*/  LOP3.LUT R12, R8, 0x28, R123.reuse, 0xfe, !PT ;  /* 0x00000028080c7812 */ /* 0x100fe200078efe7b */
[----:B------:R-:W-:Y:S01]  /*8560*/  FMUL.FTZ R54, R54, c[0x0][0x2ec] ;  /* 0x0000bb0036367a20 */ /* 0x000fe20000410000 */
[----:B------:R-:W-:Y:S01]  /*8570*/  LOP3.LUT R10, R8, 0x30, R123, 0xfe, !PT ;  /* 0x00000030080a7812 */ /* 0x000fe200078efe7b */
[----:B------:R-:W-:Y:S01]  /*8580*/  FMUL.FTZ R53, R53, c[0x0][0x2ec] ;  /* 0x0000bb0035357a20 */ /* 0x000fe20000410000 */
[----:B------:R-:W-:Y:S01]  /*8590*/  FSEL R28, R39, -INF , !P6 ;  /* 0xff800000271c7808 */ /* 0x000fe20007000000 */
[----:B------:R-:W4:Y:S01]  /*85a0*/  MUFU.TANH R202, R202 ;  /* 0x000000ca00ca7308 */ /* 0x000f220000002400 */
[----:B------:R-:W-:Y:S01]  /*85b0*/  FSEL R40, R33, -INF , !P4 ;  /* 0xff80000021287808 */ /* 0x000fe20006000000 */
[----:B------:R-:W-:Y:S01]  /*85c0*/  FMUL.FTZ R48, R48, c[0x0][0x2ec] ;  /* 0x0000bb0030307a20 */ /* 0x000fe20000410000 */
[----:B------:R-:W-:Y:S01]  /*85d0*/  FSEL R150, R150, -INF , !P5 ;  /* 0xff80000096967808 */ /* 0x000fe20006800000 */
[----:B------:R-:W-:Y:S01]  /*85e0*/  FMUL.FTZ R50, R50, c[0x0][0x2ec] ;  /* 0x0000bb0032327a20 */ /* 0x000fe20000410000 */
[----:B------:R-:W-:Y:S01]  /*85f0*/  FSEL R148, R148, -INF , !P3 ;  /* 0xff80000094947808 */ /* 0x000fe20005800000 */
[----:B------:R-:W-:Y:S01]  /*8600*/  FMUL.FTZ R55, R55, c[0x0][0x2ec] ;  /* 0x0000bb0037377a20 */ /* 0x000fe20000410000 */
[CC--:B------:R-:W-:Y:S01]  /*8610*/  ISETP.GE.AND P6, PT, R12.reuse, R125.reuse, PT ;  /* 0x0000007d0c00720c */ /* 0x0c0fe20003fc6270 */
[----:B------:R-:W5:Y:S01]  /*8620*/  MUFU.TANH R112, R60 ;  /* 0x0000003c00707308 */ /* 0x000f620000002400 */
[-C--:B------:R-:W-:Y:S01]  /*8630*/  ISETP.GE.AND P4, PT, R12, R124.reuse, PT ;  /* 0x0000007c0c00720c */ /* 0x080fe20003f86270 */
[----:B------:R-:W-:Y:S01]  /*8640*/  FMUL.FTZ R49, R49, c[0x0][0x2ec] ;  /* 0x0000bb0031317a20 */ /* 0x000fe20000410000 */
[C---:B------:R-:W-:Y:S01]  /*8650*/  ISETP.GE.AND P5, PT, R10.reuse, R125, PT ;  /* 0x0000007d0a00720c */ /* 0x040fe20003fa6270 */
[----:B------:R-:W-:Y:S01]  /*8660*/  FMUL.FTZ R51, R51, c[0x0][0x2ec] ;  /* 0x0000bb0033337a20 */ /* 0x000fe20000410000 */
[----:B------:R-:W-:-:S02]  /*8670*/  ISETP.GE.AND P3, PT, R10, R124, PT ;  /* 0x0000007c0a00720c */ /* 0x000fc40003f66270 */
[C-C-:B------:R-:W-:Y:S01]  /*8680*/  LOP3.LUT R12, R8.reuse, 0x38, R123.reuse, 0xfe, !PT ;  /* 0x00000038080c7812 */ /* 0x140fe200078efe7b */
[----:B------:R-:W1:Y:S01]  /*8690*/  MUFU.TANH R108, R62 ;  /* 0x0000003e006c7308 */ /* 0x000e620000002400 */
[----:B------:R-:W-:Y:S02]  /*86a0*/  LOP3.LUT R10, R8, 0x40, R123, 0xfe, !PT ;  /* 0x00000040080a7812 */ /* 0x000fe400078efe7b */
[----:B------:R-:W-:Y:S02]  /*86b0*/  FSEL R144, R144, -INF , !P6 ;  /* 0xff80000090907808 */ /* 0x000fe40007000000 */
[----:B------:R-:W-:Y:S02]  /*86c0*/  FSEL R186, R186, -INF , !P4 ;  /* 0xff800000baba7808 */ /* 0x000fe40006000000 */
[----:B------:R-:W-:Y:S01]  /*86d0*/  FSEL R210, R210, -INF , !P5 ;  /* 0xff800000d2d27808 */ /* 0x000fe20006800000 */
[----:B------:R-:W2:Y:S01]  /*86e0*/  MUFU.TANH R114, R114 ;  /* 0x0000007200727308 */ /* 0x000ea20000002400 */
[----:B------:R-:W-:-:S02]  /*86f0*/  FSEL R212, R212, -INF , !P3 ;  /* 0xff800000d4d47808 */ /* 0x000fc40005800000 */
[CC--:B------:R-:W-:Y:S02]  /*8700*/  ISETP.GE.AND P6, PT, R12.reuse, R125.reuse, PT ;  /* 0x0000007d0c00720c */ /* 0x0c0fe40003fc6270 */
[-C--:B------:R-:W-:Y:S02]  /*8710*/  ISETP.GE.AND P4, PT, R12, R124.reuse, PT ;  /* 0x0000007c0c00720c */ /* 0x080fe40003f86270 */
[C---:B------:R-:W-:Y:S01]  /*8720*/  ISETP.GE.AND P5, PT, R10.reuse, R125, PT ;  /* 0x0000007d0a00720c */ /* 0x040fe20003fa6270 */
[----:B------:R-:W4:Y:S01]  /*8730*/  MUFU.TANH R104, R104 ;  /* 0x0000006800687308 */ /* 0x000f220000002400 */
[----:B------:R-:W-:Y:S02]  /*8740*/  ISETP.GE.AND P3, PT, R10, R124, PT ;  /* 0x0000007c0a00720c */ /* 0x000fe40003f66270 */
[C-C-:B------:R-:W-:Y:S02]  /*8750*/  LOP3.LUT R12, R8.reuse, 0x48, R123.reuse, 0xfe, !PT ;  /* 0x00000048080c7812 */ /* 0x140fe400078efe7b */
[----:B------:R-:W-:-:S02]  /*8760*/  LOP3.LUT R10, R8, 0x50, R123, 0xfe, !PT ;  /* 0x00000050080a7812 */ /* 0x000fc400078efe7b */
[----:B-1----:R-:W-:Y:S01]  /*8770*/  FSEL R58, R16, -INF , !P6 ;  /* 0xff800000103a7808 */ /* 0x002fe20007000000 */
[----:B------:R-:W1:Y:S01]  /*8780*/  MUFU.TANH R66, R52 ;  /* 0x0000003400427308 */ /* 0x000e620000002400 */
[----:B--2---:R-:W-:Y:S02]  /*8790*/  FSEL R56, R17, -INF , !P4 ;  /* 0xff80000011387808 */ /* 0x004fe40006000000 */
[----:B------:R-:W-:Y:S02]  /*87a0*/  FSEL R200, R200, -INF , !P5 ;  /* 0xff800000c8c87808 */ /* 0x000fe40006800000 */
[----:B---3--:R-:W-:Y:S02]  /*87b0*/  FSEL R194, R194, -INF , !P3 ;  /* 0xff800000c2c27808 */ /* 0x008fe40005800000 */
[C---:B------:R-:W-:Y:S01]  /*87c0*/  ISETP.GE.AND P6, PT, R12.reuse, R125, PT ;  /* 0x0000007d0c00720c */ /* 0x040fe20003fc6270 */
[----:B------:R-:W2:Y:S01]  /*87d0*/  MUFU.TANH R60, R54 ;  /* 0x00000036003c7308 */ /* 0x000ea20000002400 */
[----:B------:R-:W-:-:S02]  /*87e0*/  ISETP.GE.AND P4, PT, R12, R124, PT ;  /* 0x0000007c0c00720c */ /* 0x000fc40003f86270 */
[C---:B------:R-:W-:Y:S02]  /*87f0*/  ISETP.GE.AND P5, PT, R10.reuse, R125, PT ;  /* 0x0000007d0a00720c */ /* 0x040fe40003fa6270 */
[----:B------:R-:W-:Y:S02]  /*8800*/  ISETP.GE.AND P3, PT, R10, R124, PT ;  /* 0x0000007c0a00720c */ /* 0x000fe40003f66270 */
[C-C-:B------:R-:W-:Y:S01]  /*8810*/  LOP3.LUT R12, R8.reuse, 0x58, R123.reuse, 0xfe, !PT ;  /* 0x00000058080c7812 */ /* 0x140fe200078efe7b */
[----:B------:R-:W-:Y:S01]  /*8820*/  MUFU.TANH R44, R44 ;  /* 0x0000002c002c7308 */ /* 0x000fe20000002400 */
[----:B------:R-:W-:Y:S02]  /*8830*/  LOP3.LUT R10, R8, 0x60, R123, 0xfe, !PT ;  /* 0x00000060080a7812 */ /* 0x000fe400078efe7b */
[----:B----4-:R-:W-:Y:S02]  /*8840*/  FSEL R202, R202, -INF , !P6 ;  /* 0xff800000caca7808 */ /* 0x010fe40007000000 */
[----:B------:R-:W-:-:S02]  /*8850*/  FSEL R146, R146, -INF , !P4 ;  /* 0xff80000092927808 */ /* 0x000fc40006000000 */
[----:B------:R-:W-:Y:S01]  /*8860*/  FSEL R134, R134, -INF , !P5 ;  /* 0xff80000086867808 */ /* 0x000fe20006800000 */
[----:B------:R-:W-:Y:S01]  /*8870*/  MUFU.TANH R46, R46 ;  /* 0x0000002e002e7308 */ /* 0x000fe20000002400 */
[----:B------:R-:W-:Y:S02]  /*8880*/  FSEL R132, R132, -INF , !P3 ;  /* 0xff80000084847808 */ /* 0x000fe40005800000 */
[CC--:B------:R-:W-:Y:S02]  /*8890*/  ISETP.GE.AND P6, PT, R12.reuse, R125.reuse, PT ;  /* 0x0000007d0c00720c */ /* 0x0c0fe40003fc6270 */
[-C--:B------:R-:W-:Y:S02]  /*88a0*/  ISETP.GE.AND P4, PT, R12, R124.reuse, PT ;  /* 0x0000007c0c00720c */ /* 0x080fe40003f86270 */
[C---:B------:R-:W-:Y:S01]  /*88b0*/  ISETP.GE.AND P5, PT, R10.reuse, R125, PT ;  /* 0x0000007d0a00720c */ /* 0x040fe20003fa6270 */
[----:B------:R-:W3:Y:S01]  /*88c0*/  MUFU.TANH R64, R48 ;  /* 0x0000003000407308 */ /* 0x000ee20000002400 */
[----:B------:R-:W-:-:S02]  /*88d0*/  ISETP.GE.AND P3, PT, R10, R124, PT ;  /* 0x0000007c0a00720c */ /* 0x000fc40003f66270 */
[C-C-:B------:R-:W-:Y:S02]  /*88e0*/  LOP3.LUT R12, R8.reuse, 0x68, R123.reuse, 0xfe, !PT ;  /* 0x00000068080c7812 */ /* 0x140fe400078efe7b */
[----:B------:R-:W-:Y:S02]  /*88f0*/  LOP3.LUT R10, R8, 0x70, R123, 0xfe, !PT ;  /* 0x00000070080a7812 */ /* 0x000fe400078efe7b */
[----:B------:R-:W-:Y:S01]  /*8900*/  FSEL R136, R136, -INF , !P6 ;  /* 0xff80000088887808 */ /* 0x000fe20007000000 */
[----:B------:R-:W4:Y:S01]  /*8910*/  MUFU.TANH R54, R50 ;  /* 0x0000003200367308 */ /* 0x000f220000002400 */
[----:B------:R-:W-:Y:S02]  /*8920*/  FSEL R128, R128, -INF , !P4 ;  /* 0xff80000080807808 */ /* 0x000fe40006000000 */
[----:B-----5:R-:W-:Y:S02]  /*8930*/  FSEL R112, R112, -INF , !P5 ;  /* 0xff80000070707808 */ /* 0x020fe40006800000 */
[----:B------:R-:W-:-:S02]  /*8940*/  FSEL R108, R108, -INF , !P3 ;  /* 0xff8000006c6c7808 */ /* 0x000fc40005800000 */
[CC--:B------:R-:W-:Y:S01]  /*8950*/  ISETP.GE.AND P6, PT, R12.reuse, R125.reuse, PT ;  /* 0x0000007d0c00720c */ /* 0x0c0fe20003fc6270 */
[----:B------:R-:W5:Y:S01]  /*8960*/  MUFU.TANH R41, R41 ;  /* 0x0000002900297308 */ /* 0x000f620000002400 */
[-C--:B------:R-:W-:Y:S02]  /*8970*/  ISETP.GE.AND P4, PT, R12, R124.reuse, PT ;  /* 0x0000007c0c00720c */ /* 0x080fe40003f86270 */
[C---:B------:R-:W-:Y:S02]  /*8980*/  ISETP.GE.AND P5, PT, R10.reuse, R125, PT ;  /* 0x0000007d0a00720c */ /* 0x040fe40003fa6270 */
[----:B------:R-:W-:Y:S02]  /*8990*/  ISETP.GE.AND P3, PT, R10, R124, PT ;  /* 0x0000007c0a00720c */ /* 0x000fe40003f66270 */
[C---:B------:R-:W-:Y:S01]  /*89a0*/  LOP3.LUT R10, R8.reuse, 0x78, R123, 0xfe, !PT ;  /* 0x00000078080a7812 */ /* 0x040fe200078efe7b */
[----:B------:R-:W3:Y:S01]  /*89b0*/  MUFU.TANH R43, R43 ;  /* 0x0000002b002b7308 */ /* 0x000ee20000002400 */
[----:B------:R-:W-:-:S02]  /*89c0*/  LOP3.LUT R123, R8, R123, RZ, 0xfc, !PT ;  /* 0x0000007b087b7212 */ /* 0x000fc400078efcff */
[----:B------:R-:W-:Y:S02]  /*89d0*/  FSEL R114, R114, -INF , !P6 ;  /* 0xff80000072727808 */ /* 0x000fe40007000000 */
[----:B------:R-:W-:Y:S02]  /*89e0*/  FSEL R104, R104, -INF , !P4 ;  /* 0xff80000068687808 */ /* 0x000fe40006000000 */
[C---:B------:R-:W-:Y:S01]  /*89f0*/  ISETP.GE.AND P6, PT, R10.reuse, R125, PT ;  /* 0x0000007d0a00720c */ /* 0x040fe20003fc6270 */
[----:B------:R-:W3:Y:S01]  /*8a00*/  MUFU.TANH R36, R36 ;  /* 0x0000002400247308 */ /* 0x000ee20000002400 */
[----:B------:R-:W-:Y:S02]  /*8a10*/  ISETP.GE.AND P4, PT, R10, R124, PT ;  /* 0x0000007c0a00720c */ /* 0x000fe40003f86270 */
[----:B------:R-:W-:Y:S02]  /*8a20*/  IADD3 R10, R123, 0x1, RZ ;  /* 0x000000017b0a7810 */ /* 0x000fe40007ffe0ff */
[----:B-1----:R-:W-:-:S02]  /*8a30*/  FSEL R66, R66, -INF , !P5 ;  /* 0xff80000042427808 */ /* 0x002fc40006800000 */
[----:B--2---:R-:W-:Y:S01]  /*8a40*/  FSEL R60, R60, -INF , !P3 ;  /* 0xff8000003c3c7808 */ /* 0x004fe20005800000 */
[----:B------:R-:W1:Y:S01]  /*8a50*/  MUFU.TANH R37, R37 ;  /* 0x0000002500257308 */ /* 0x000e620000002400 */
[C---:B------:R-:W-:Y:S02]  /*8a60*/  ISETP.GE.AND P5, PT, R10.reuse, R125, PT ;  /* 0x0000007d0a00720c */ /* 0x040fe40003fa6270 */
[----:B------:R-:W-:Y:S02]  /*8a70*/  ISETP.GE.AND P3, PT, R10, R124, PT ;  /* 0x0000007c0a00720c */ /* 0x000fe40003f66270 */
[C---:B------:R-:W-:Y:S02]  /*8a80*/  IADD3 R9, R123.reuse, 0x9, RZ ;  /* 0x000000097b097810 */ /* 0x040fe40007ffe0ff */
[----:B------:R-:W-:Y:S01]  /*8a90*/  IADD3 R5, R123, 0x11, RZ ;  /* 0x000000117b057810 */ /* 0x000fe20007ffe0ff */
[----:B------:R-:W2:Y:S01]  /*8aa0*/  MUFU.TANH R32, R32 ;  /* 0x0000002000207308 */ /* 0x000ea20000002400 */
[----:B---3--:R-:W-:-:S02]  /*8ab0*/  FSEL R64, R64, -INF , !P6 ;  /* 0xff80000040407808 */ /* 0x008fc40007000000 */
[----:B----4-:R-:W-:Y:S02]  /*8ac0*/  FSEL R54, R54, -INF , !P4 ;  /* 0xff80000036367808 */ /* 0x010fe40006000000 */
[----:B------:R-:W-:Y:S02]  /*8ad0*/  FSEL R16, R44, -INF , !P5 ;  /* 0xff8000002c107808 */ /* 0x000fe40006800000 */
[----:B------:R-:W-:Y:S01]  /*8ae0*/  FSEL R10, R46, -INF , !P3 ;  /* 0xff8000002e0a7808 */ /* 0x000fe20005800000 */
[----:B------:R-:W3:Y:S01]  /*8af0*/  MUFU.TANH R228, R29 ;  /* 0x0000001d00e47308 */ /* 0x000ee20000002400 */
[CC--:B------:R-:W-:Y:S02]  /*8b00*/  ISETP.GE.AND P6, PT, R9.reuse, R125.reuse, PT ;  /* 0x0000007d0900720c */ /* 0x0c0fe40003fc6270 */
[----:B------:R-:W-:Y:S02]  /*8b10*/  ISETP.GE.AND P4, PT, R9, R124, PT ;  /* 0x0000007c0900720c */ /* 0x000fe40003f86270 */
[----:B------:R-:W-:-:S02]  /*8b20*/  ISETP.GE.AND P5, PT, R5, R125, PT ;  /* 0x0000007d0500720c */ /* 0x000fc40003fa6270 */
[----:B------:R-:W-:Y:S01]  /*8b30*/  ISETP.GE.AND P3, PT, R5, R124, PT ;  /* 0x0000007c0500720c */ /* 0x000fe20003f66270 */
[----:B------:R-:W4:Y:S01]  /*8b40*/  MUFU.TANH R224, R31 ;  /* 0x0000001f00e07308 */ /* 0x000f220000002400 */
[C---:B------:R-:W-:Y:S02]  /*8b50*/  IADD3 R7, R123.reuse, 0x19, RZ ;  /* 0x000000197b077810 */ /* 0x040fe40007ffe0ff */
[----:B------:R-:W-:Y:S02]  /*8b60*/  IADD3 R5, R123, 0x21, RZ ;  /* 0x000000217b057810 */ /* 0x000fe40007ffe0ff */
[----:B-----5:R-:W-:Y:S02]  /*8b70*/  FSEL R14, R41, -INF , !P6 ;  /* 0xff800000290e7808 */ /* 0x020fe40007000000 */
[----:B------:R-:W-:Y:S01]  /*8b80*/  FSEL R12, R43, -INF , !P4 ;  /* 0xff8000002b0c7808 */ /* 0x000fe20006000000 */
[----:B------:R-:W5:Y:S01]  /*8b90*/  MUFU.TANH R226, R25 ;  /* 0x0000001900e27308 */ /* 0x000f620000002400 */
[----:B------:R-:W-:-:S02]  /*8ba0*/  FSEL R48, R36, -INF , !P5 ;  /* 0xff80000024307808 */ /* 0x000fc40006800000 */
[----:B-1----:R-:W-:Y:S02]  /*8bb0*/  FSEL R44, R37, -INF , !P3 ;  /* 0xff800000252c7808 */ /* 0x002fe40005800000 */
[CC--:B------:R-:W-:Y:S02]  /*8bc0*/  ISETP.GE.AND P6, PT, R7.reuse, R125.reuse, PT ;  /* 0x0000007d0700720c */ /* 0x0c0fe40003fc6270 */
[-C--:B------:R-:W-:Y:S01]  /*8bd0*/  ISETP.GE.AND P4, PT, R7, R124.reuse, PT ;  /* 0x0000007c0700720c */ /* 0x080fe20003f86270 */
[----:B------:R-:W1:Y:S01]  /*8be0*/  MUFU.TANH R214, R27 ;  /* 0x0000001b00d67308 */ /* 0x000e620000002400 */
[C---:B------:R-:W-:Y:S02]  /*8bf0*/  ISETP.GE.AND P5, PT, R5.reuse, R125, PT ;  /* 0x0000007d0500720c */ /* 0x040fe40003fa6270 */
[----:B------:R-:W-:Y:S02]  /*8c00*/  ISETP.GE.AND P3, PT, R5, R124, PT ;  /* 0x0000007c0500720c */ /* 0x000fe40003f66270 */
[----:B------:R-:W-:-:S02]  /*8c10*/  IADD3 R7, R123, 0x29, RZ ;  /* 0x000000297b077810 */ /* 0x000fc40007ffe0ff */
[----:B------:R-:W-:Y:S01]  /*8c20*/  IADD3 R5, R123, 0x31, RZ ;  /* 0x000000317b057810 */ /* 0x000fe20007ffe0ff */
[----:B------:R-:W1:Y:S01]  /*8c30*/  MUFU.TANH R222, R21 ;  /* 0x0000001500de7308 */ /* 0x000e620000002400 */
[----:B--2---:R-:W-:Y:S02]  /*8c40*/  FSEL R46, R32, -INF , !P6 ;  /* 0xff800000202e7808 */ /* 0x004fe40007000000 */
[----:B------:R-:W-:Y:S02]  /*8c50*/  FSEL R230, R230, -INF , !P4 ;  /* 0xff800000e6e67808 */ /* 0x000fe40006000000 */
[----:B---3--:R-:W-:Y:S02]  /*8c60*/  FSEL R228, R228, -INF , !P5 ;  /* 0xff800000e4e47808 */ /* 0x008fe40006800000 */
[----:B----4-:R-:W-:Y:S01]  /*8c70*/  FSEL R224, R224, -INF , !P3 ;  /* 0xff800000e0e07808 */ /* 0x010fe20005800000 */
[----:B------:R-:W2:Y:S01]  /*8c80*/  MUFU.TANH R216, R23 ;  /* 0x0000001700d87308 */ /* 0x000ea20000002400 */
[----:B------:R-:W-:-:S02]  /*8c90*/  ISETP.GE.AND P6, PT, R7, R125, PT ;  /* 0x0000007d0700720c */ /* 0x000fc40003fc6270 */
[-C--:B------:R-:W-:Y:S02]  /*8ca0*/  ISETP.GE.AND P4, PT, R7, R124.reuse, PT ;  /* 0x0000007c0700720c */ /* 0x080fe40003f86270 */
[C---:B------:R-:W-:Y:S02]  /*8cb0*/  ISETP.GE.AND P5, PT, R5.reuse, R125, PT ;  /* 0x0000007d0500720c */ /* 0x040fe40003fa6270 */
[----:B------:R-:W-:Y:S01]  /*8cc0*/  ISETP.GE.AND P3, PT, R5, R124, PT ;  /* 0x0000007c0500720c */ /* 0x000fe20003f66270 */
[----:B------:R-:W3:Y:S01]  /*8cd0*/  MUFU.TANH R220, R220 ;  /* 0x000000dc00dc7308 */ /* 0x000ee20000002400 */
[----:B------:R-:W-:Y:S02]  /*8ce0*/  IADD3 R5, R123, 0x39, RZ ;  /* 0x000000397b057810 */ /* 0x000fe40007ffe0ff */
[----:B-----5:R-:W-:Y:S02]  /*8cf0*/  FSEL R226, R226, -INF , !P6 ;  /* 0xff800000e2e27808 */ /* 0x020fe40007000000 */
[----:B-1----:R-:W-:-:S02]  /*8d00*/  FSEL R214, R214, -INF , !P4 ;  /* 0xff800000d6d67808 */ /* 0x002fc40006000000 */
[C---:B------:R-:W-:Y:S01]  /*8d10*/  ISETP.GE.AND P6, PT, R5.reuse, R125, PT ;  /* 0x0000007d0500720c */ /* 0x040fe20003fc6270 */
[----:B------:R-:W1:Y:S01]  /*8d20*/  MUFU.TANH R218, R19 ;  /* 0x0000001300da7308 */ /* 0x000e620000002400 */
[----:B------:R-:W-:Y:S02]  /*8d30*/  ISETP.GE.AND P4, PT, R5, R124, PT ;  /* 0x0000007c0500720c */ /* 0x000fe40003f86270 */
[C---:B------:R-:W-:Y:S02]  /*8d40*/  IADD3 R7, R123.reuse, 0x41, RZ ;  /* 0x000000417b077810 */ /* 0x040fe40007ffe0ff */
[----:B------:R-:W-:Y:S02]  /*8d50*/  IADD3 R5, R123, 0x49, RZ ;  /* 0x000000497b057810 */ /* 0x000fe40007ffe0ff */
[----:B------:R-:W-:Y:S01]  /*8d60*/  FSEL R222, R222, -INF , !P5 ;  /* 0xff800000dede7808 */ /* 0x000fe20006800000 */
[----:B------:R-:W4:Y:S01]  /*8d70*/  MUFU.TANH R208, R13 ;  /* 0x0000000d00d07308 */ /* 0x000f220000002400 */
[----:B--2---:R-:W-:-:S02]  /*8d80*/  FSEL R216, R216, -INF , !P3 ;  /* 0xff800000d8d87808 */ /* 0x004fc40005800000 */
[----:B---3--:R-:W-:Y:S02]  /*8d90*/  FSEL R220, R220, -INF , !P6 ;  /* 0xff800000dcdc7808 */ /* 0x008fe40007000000 */
[CC--:B------:R-:W-:Y:S02]  /*8da0*/  ISETP.GE.AND P5, PT, R7.reuse, R125.reuse, PT ;  /* 0x0000007d0700720c */ /* 0x0c0fe40003fa6270 */
[-C--:B------:R-:W-:Y:S01]  /*8db0*/  ISETP.GE.AND P3, PT, R7, R124.reuse, PT ;  /* 0x0000007c0700720c */ /* 0x080fe20003f66270 */
[----:B------:R-:W2:Y:S01]  /*8dc0*/  MUFU.TANH R196, R15 ;  /* 0x0000000f00c47308 */ /* 0x000ea20000002400 */
[----:B-1----:R-:W-:Y:S02]  /*8dd0*/  FSEL R218, R218, -INF , !P4 ;  /* 0xff800000dada7808 */ /* 0x002fe40006000000 */
[C---:B------:R-:W-:Y:S02]  /*8de0*/  ISETP.GE.AND P6, PT, R5.reuse, R125, PT ;  /* 0x0000007d0500720c */ /* 0x040fe40003fc6270 */
[----:B------:R-:W-:-:S02]  /*8df0*/  ISETP.GE.AND P4, PT, R5, R124, PT ;  /* 0x0000007c0500720c */ /* 0x000fc40003f86270 */
[C---:B------:R-:W-:Y:S01]  /*8e00*/  IADD3 R7, R123.reuse, 0x51, RZ ;  /* 0x000000517b077810 */ /* 0x040fe20007ffe0ff */
[----:B------:R-:W1:Y:S01]  /*8e10*/  MUFU.TANH R206, R206 ;  /* 0x000000ce00ce7308 */ /* 0x000e620000002400 */
[----:B------:R-:W-:Y:S02]  /*8e20*/  IADD3 R5, R123, 0x59, RZ ;  /* 0x000000597b057810 */ /* 0x000fe40007ffe0ff */
[----:B----4-:R-:W-:Y:S02]  /*8e30*/  FSEL R208, R208, -INF , !P5 ;  /* 0xff800000d0d07808 */ /* 0x010fe40006800000 */
[----:B------:R-:W-:-:S03]  /*8e40*/  ISETP.GE.AND P5, PT, R7, R125, PT ;  /* 0x0000007d0700720c */ /* 0x000fc60003fa6270 */
[----:B------:R-:W3:Y:S01]  /*8e50*/  MUFU.TANH R198, R11 ;  /* 0x0000000b00c67308 */ /* 0x000ee20000002400 */
[----:B--2---:R-:W-:Y:S02]  /*8e60*/  FSEL R196, R196, -INF , !P3 ;  /* 0xff800000c4c47808 */ /* 0x004fe40005800000 */
[----:B------:R-:W-:Y:S02]  /*8e70*/  ISETP.GE.AND P3, PT, R7, R124, PT ;  /* 0x0000007c0700720c */ /* 0x000fe40003f66270 */
[----:B------:R-:W-:-:S03]  /*8e80*/  IADD3 R7, R123, 0x61, RZ ;  /* 0x000000617b077810 */ /* 0x000fc60007ffe0ff */
[----:B------:R-:W2:Y:S01]  /*8e90*/  MUFU.TANH R142, R142 ;  /* 0x0000008e008e7308 */ /* 0x000ea20000002400 */
[----:B-1----:R-:W-:Y:S02]  /*8ea0*/  FSEL R206, R206, -INF , !P6 ;  /* 0xff800000cece7808 */ /* 0x002fe40007000000 */
[----:B------:R-:W-:-:S05]  /*8eb0*/  ISETP.GE.AND P6, PT, R5, R125, PT ;  /* 0x0000007d0500720c */ /* 0x000fca0003fc6270 */
[----:B------:R-:W1:Y:S01]  /*8ec0*/  MUFU.TANH R138, R138 ;  /* 0x0000008a008a7308 */ /* 0x000e620000002400 */
[----:B---3--:R-:W-:Y:S02]  /*8ed0*/  FSEL R198, R198, -INF , !P4 ;  /* 0xff800000c6c67808 */ /* 0x008fe40006000000 */
[----:B------:R-:W-:Y:S02]  /*8ee0*/  ISETP.GE.AND P4, PT, R5, R124, PT ;  /* 0x0000007c0500720c */ /* 0x000fe40003f86270 */
[----:B------:R-:W-:-:S03]  /*8ef0*/  IADD3 R5, R123, 0x69, RZ ;  /* 0x000000697b057810 */ /* 0x000fc60007ffe0ff */
[----:B------:R-:W3:Y:S01]  /*8f00*/  MUFU.TANH R140, R65 ;  /* 0x00000041008c7308 */ /* 0x000ee20000002400 */
[----:B--2---:R-:W-:Y:S02]  /*8f10*/  FSEL R142, R142, -INF , !P5 ;  /* 0xff8000008e8e7808 */ /* 0x004fe40006800000 */
[----:B------:R-:W-:-:S05]  /*8f20*/  ISETP.GE.AND P5, PT, R7, R125, PT ;  /* 0x0000007d0700720c */ /* 0x000fca0003fa6270 */
[----:B------:R-:W2:Y:S01]  /*8f30*/  MUFU.TANH R130, R67 ;  /* 0x0000004300827308 */ /* 0x000ea20000002400 */
[----:B-1----:R-:W-:Y:S02]  /*8f40*/  FSEL R138, R138, -INF , !P3 ;  /* 0xff8000008a8a7808 */ /* 0x002fe40005800000 */
[----:B------:R-:W-:-:S05]  /*8f50*/  ISETP.GE.AND P3, PT, R7, R124, PT ;  /* 0x0000007c0700720c */ /* 0x000fca0003f66270 */
[----:B------:R-:W1:Y:S01]  /*8f60*/  MUFU.TANH R126, R61 ;  /* 0x0000003d007e7308 */ /* 0x000e620000002400 */
[----:B---3--:R-:W-:Y:S02]  /*8f70*/  FSEL R140, R140, -INF , !P6 ;  /* 0xff8000008c8c7808 */ /* 0x008fe40007000000 */
[----:B------:R-:W-:-:S05]  /*8f80*/  ISETP.GE.AND P6, PT, R5, R125, PT ;  /* 0x0000007d0500720c */ /* 0x000fca0003fc6270 */
        /* <DEDUP_REMOVED lines=15> */
[----:B-1----:R-:W-:Y:S01]  /*9080*/  FSEL R106, R106, -INF , !P4 ;  /* 0xff8000006a6a7808 */ /* 0x002fe20006000000 */
[----:B------:R-:W-:Y:S01]  /*9090*/  BAR.SYNC.DEFER_BLOCKING 0x0 ;  /* 0x0000000000007b1d */ /* 0x000fe20000010000 */
[----:B------:R-:W-:-:S05]  /*90a0*/  ISETP.GE.AND P4, PT, R123, R124, PT ;  /* 0x0000007c7b00720c */ /* 0x000fca0003f86270 */
[----:B------:R-:W1:Y:S01]  /*90b0*/  MUFU.TANH R3, R3 ;  /* 0x0000000300037308 */ /* 0x000e620000002400 */
[----:B---3--:R-:W-:Y:S02]  /*90c0*/  FSEL R61, R61, -INF , !P5 ;  /* 0xff8000003d3d7808 */ /* 0x008fe40006800000 */
[----:B------:R-:W-:-:S05]  /*90d0*/  ISETP.GE.AND P5, PT, R5, R125, PT ;  /* 0x0000007d0500720c */ /* 0x000fca0003fa6270 */
[----:B------:R-:W3:Y:S01]  /*90e0*/  MUFU.TANH R45, R45 ;  /* 0x0000002d002d7308 */ /* 0x000ee20000002400 */
[----:B--2---:R-:W-:Y:S02]  /*90f0*/  FSEL R62, R62, -INF , !P3 ;  /* 0xff8000003e3e7808 */ /* 0x004fe40005800000 */
[----:B------:R-:W-:-:S05]  /*9100*/  ISETP.GE.AND P3, PT, R5, R124, PT ;  /* 0x0000007c0500720c */ /* 0x000fca0003f66270 */
[----:B------:R-:W2:Y:S01]  /*9110*/  MUFU.TANH R63, R49 ;  /* 0x00000031003f7308 */ /* 0x000ea20000002400 */
[----:B-1----:R-:W-:-:S07]  /*9120*/  FSEL R3, R3, -INF , !P6 ;  /* 0xff80000003037808 */ /* 0x002fce0007000000 */
[----:B------:R-:W1:Y:S01]  /*9130*/  MUFU.TANH R53, R51 ;  /* 0x0000003300357308 */ /* 0x000e620000002400 */
[----:B---3--:R-:W-:Y:S02]  /*9140*/  FSEL R45, R45, -INF , !P4 ;  /* 0xff8000002d2d7808 */ /* 0x008fe40006000000 */
[----:B--2---:R-:W-:Y:S02]  /*9150*/  FSEL R63, R63, -INF , !P5 ;  /* 0xff8000003f3f7808 */ /* 0x004fe40006800000 */
[----:B-1----:R-:W-:Y:S01]  /*9160*/  FSEL R53, R53, -INF , !P3 ;  /* 0xff80000035357808 */ /* 0x002fe20005800000 */
[----:B------:R-:W-:Y:S05]  /*9170*/  @!P2 BRA `(.L_x_5413) ;  /* 0x000009c00000a947 */ /* 0x000fea0003800000 */
[----:B------:R-:W-:Y:S05]  /*9180*/  @!P0 BRA `(.L_x_5414) ;  /* 0x0000039000008947 */ /* 0x000fea0003800000 */
[----:B------:R-:W1:Y:S01]  /*9190*/  I2F.RP R9, R120 ;  /* 0x0000007800097306 */ /* 0x000e620000209400 */
[----:B------:R-:W-:Y:S02]  /*91a0*/  IADD3 R15, R8, -0x80, RZ ;  /* 0xffffff80080f7810 */ /* 0x000fe40007ffe0ff */
[----:B------:R-:W-:Y:S02]  /*91b0*/  IABS R11, R8 ;  /* 0x00000008000b7213 */ /* 0x000fe40000000000 */
[----:B------:R-:W-:-:S02]  /*91c0*/  IABS R7, R15 ;  /* 0x0000000f00077213 */ /* 0x000fc40000000000 */
[----:B------:R-:W-:Y:S02]  /*91d0*/  LOP3.LUT R8, R8, c[0x0][0x2d0], RZ, 0x3c, !PT ;  /* 0x0000b40008087a12 */ /* 0x000fe400078e3cff */
        /* <DEDUP_REMOVED lines=38> */
[----:B------:R-:W-:-:S05]  /*9440*/  IMAD R8, R5, R8, -0x80 ;  /* 0xffffff8005087424 */ /* 0x000fca00078e0208 */
[----:B------:R-:W-:-:S05]  /*9450*/  SHF.R.S32.HI R5, RZ, 0x1f, R8 ;  /* 0x0000001fff057819 */ /* 0x000fca0000011408 */
[----:B------:R-:W-:-:S04]  /*9460*/  IMAD R5, R5, c[0x0][0x198], RZ ;  /* 0x0000660005057a24 */ /* 0x000fc800078e02ff */
[C---:B------:R-:W-:Y:S02]  /*9470*/  IMAD R5, R8.reuse, c[0x0][0x19c], R5 ;  /* 0x0000670008057a24 */ /* 0x040fe400078e0205 */
[----:B--2---:R-:W-:Y:S02]  /*9480*/  IMAD.IADD R9, R9, 0x1, -R18 ;  /* 0x0000000109097824 */ /* 0x004fe400078e0a12 */
[----:B------:R-:W-:-:S03]  /*9490*/  IMAD.WIDE.U32 R18, R8, c[0x0][0x198], RZ ;  /* 0x0000660008127a25 */ /* 0x000fc600078e00ff */
[----:B------:R-:W-:Y:S02]  /*94a0*/  SHF.R.S32.HI R7, RZ, 0x1f, R9 ;  /* 0x0000001fff077819 */ /* 0x000fe40000011409 */
[----:B------:R-:W-:-:S03]  /*94b0*/  IADD3 R19, R19, R5, RZ ;  /* 0x0000000513137210 */ /* 0x000fc60007ffe0ff */
[----:B------:R-:W-:Y:S02]  /*94c0*/  IMAD R8, R7, c[0x0][0x180], RZ ;  /* 0x0000600007087a24 */ /* 0x000fe400078e02ff */
[----:B------:R-:W-:-:S04]  /*94d0*/  IMAD.WIDE.U32 R18, R9, c[0x0][0x180], R18 ;  /* 0x0000600009127a25 */ /* 0x000fc800078e0012 */
[----:B------:R-:W-:Y:S01]  /*94e0*/  IMAD R8, R9, c[0x0][0x184], R8 ;  /* 0x0000610009087a24 */ /* 0x000fe200078e0208 */
[----:B------:R-:W-:-:S03]  /*94f0*/  MOV R7, R18 ;  /* 0x0000001200077202 */ /* 0x000fc60000000f00 */
[----:B------:R-:W-:Y:S01]  /*9500*/  IMAD.IADD R8, R19, 0x1, R8 ;  /* 0x0000000113087824 */ /* 0x000fe200078e0208 */
[----:B------:R-:W-:Y:S05]  /*9510*/  BRA `(.L_x_5415) ;  /* 0x0000002000007947 */ /* 0x000fea0003800000 */
.L_x_5414:
[----:B------:R-:W-:-:S04]  /*9520*/  LEA R7, -R103, RZ, 0x7 ;  /* 0x000000ff67077211 */ /* 0x000fc800078e39ff */
[----:B------:R-:W-:Y:S02]  /*9530*/  SHF.R.S32.HI R8, RZ, 0x1f, R7 ;  /* 0x0000001fff087819 */ /* 0x000fe40000011407 */
.L_x_5415:
        /* <DEDUP_REMOVED lines=20> */
[----:B------:R-:W-:Y:S01]  /*9680*/  @!P1 IADD3.X R13, R8, R13, R19, P2, !PT ;  /* 0x0000000d080d9210 */ /* 0x000fe200017fe413 */
[----:B------:R-:W-:Y:S01]  /*9690*/  @!P1 IMAD R5, R5, 0x60, RZ ;  /* 0x0000006005059824 */ /* 0x000fe200078e02ff */
[----:B------:R-:W-:-:S04]  /*96a0*/  @!P1 IADD3 R18, P3, P2, R7, R122, R171 ;  /* 0x0000007a07129210 */ /* 0x000fc80007a7e0ab */
[----:B------:R-:W-:Y:S02]  /*96b0*/  @!P1 IADD3.X R9, R8, R121, R170, P3, P2 ;  /* 0x0000007908099210 */ /* 0x000fe40001fe44aa */
[----:B------:R-:W-:-:S04]  /*96c0*/  @!P1 LEA R26, P2, R18, c[0x0][0x168], 0x1 ;  /* 0x00005a00121a9a11 */ /* 0x000fc800078408ff */
[----:B------:R-:W-:Y:S01]  /*96d0*/  @!P1 LEA.HI.X R27, R18, c[0x0][0x16c], R9, 0x1, P2 ;  /* 0x00005b00121b9a11 */ /* 0x000fe200010f0c09 */
[----:B------:R-:W-:Y:S02]  /*96e0*/  @!P1 IMAD.MOV.U32 R18, RZ, RZ, c[0x0][0x19c] ;  /* 0x00006700ff129624 */ /* 0x000fe400078e00ff */
[----:B--2---:R-:W-:Y:S02]  /*96f0*/  @!P1 IMAD.WIDE.U32 R24, R103, 0x60, R120 ;  /* 0x0000006067189825 */ /* 0x004fe400078e0078 */
[----:B------:R-:W-:Y:S01]  /*9700*/  @!PT LDS RZ, [RZ] ;  /* 0x00000000fffff984 */ /* 0x000fe20000000800 */
[----:B------:R-:W-:Y:S01]  /*9710*/  @!PT LDS RZ, [RZ] ;  /* 0x00000000fffff984 */ /* 0x000fe20000000800 */
[----:B------:R-:W-:Y:S01]  /*9720*/  @!PT LDS RZ, [RZ] ;  /* 0x00000000fffff984 */ /* 0x000fe20000000800 */
[----:B------:R2:W-:Y:S03]  /*9730*/  @!P1 LDGSTS.E.BYPASS.LTC128B.128 [R175+0x2800], [R26.64] ;  /* 0x028000001aaf9fae */ /* 0x0005e6000b901d46 */
        /* <DEDUP_REMOVED lines=14> */
[----:B------:R-:W-:Y:S01]  /*9820*/  @!P1 LEA.HI.X R33, R20, c[0x0][0x16c], R11, 0x1, P2 ;  /* 0x00005b0014219a11 */ /* 0x000fe200010f0c0b */
[----:B------:R-:W-:Y:S01]  /*9830*/  @!P1 IMAD.MOV.U32 R20, RZ, RZ, c[0x0][0x19c] ;  /* 0x00006700ff149624 */ /* 0x000fe200078e00ff */
[C---:B--2---:R-:W-:Y:S01]  /*9840*/  @!P1 LEA R26, P2, R103.reuse, R122, 0x6 ;  /* 0x0000007a671a9211 */ /* 0x044fe200078430ff */
        /* <DEDUP_REMOVED lines=17> */
[C---:B---3--:R-:W-:Y:S01]  /*9960*/  @!P1 LEA R18, P2, R9.reuse, c[0x0][0x168], 0x1 ;  /* 0x00005a0009129a11 */ /* 0x048fe200078408ff */
[----:B------:R1:W-:Y:S03]  /*9970*/  @P1 STS.128 [R175+0x4800], RZ ;  /* 0x004800ffaf001388 */ /* 0x0003e60000000c00 */
[----:B------:R-:W-:Y:S01]  /*9980*/  @!P1 LEA.HI.X R19, R9, c[0x0][0x16c], R24, 0x1, P2 ;  /* 0x00005b0009139a11 */ /* 0x000fe200010f0c18 */
        /* <DEDUP_REMOVED lines=23> */
.L_x_5417:
[----:B------:R-:W-:Y:S05]  /*9b00*/  BSYNC B0 ;  /* 0x0000000000007941 */ /* 0x000fea0003800000 */
.L_x_5416:
[----:B------:R-:W0:Y:S01]  /*9b10*/  LDGDEPBAR ;  /* 0x00000000000079af */ /* 0x000e220000000000 */
[----:B------:R-:W-:-:S04]  /*9b20*/  LEA R188, P1, R7, R188, 0x1 ;  /* 0x000000bc07bc7211 */ /* 0x000fc800078208ff */
[----:B------:R-:W-:Y:S02]  /*9b30*/  LEA.HI.X R189, R7, R189, R8, 0x1, P1 ;  /* 0x000000bd07bd7211 */ /* 0x000fe400008f0c08 */
.L_x_5413:
[----:B------:R-:W-:Y:S01]  /*9b40*/  FMNMX.FTZ R7, R2, R3, !PT ;  /* 0x0000000302077209 */ /* 0x000fe20007810000 */
[----:B-1----:R-:W-:Y:S01]  /*9b50*/  LDSM.16.MT88.4 R24, [R159+0x6000] ;  /* 0x006000009f18783b */ /* 0x002fe20000004200 */
        /* <DEDUP_REMOVED lines=72> */
[----:B------:R-:W-:-:S03]  /*9fe0*/  FMUL.FTZ R67, R52, c[0x0][0x23c] ;  /* 0x00008f0034437a20 */ /* 0x000fc60000410000 */
[----:B------:R-:W-:Y:S02]  /*9ff0*/  FSEL R127, R52, RZ, P2 ;  /* 0x000000ff347f7208 */ /* 0x000fe40001000000 */
[----:B------:R-:W-:-:S03]  /*a000*/  FSEL R67, R67, RZ, P2 ;  /* 0x000000ff43437208 */ /* 0x000fc60001000000 */
[----:B------:R-:W-:Y:S02]  /*a010*/  FADD.FTZ R127, R2, -R127 ;  /* 0x8000007f027f7221 */ /* 0x000fe40000010000 */
[--C-:B------:R-:W-:Y:S01]  /*a020*/  FFMA.FTZ R204, R3, c[0x0][0x23c], -R67.reuse ;  /* 0x00008f0003cc7a23 */ /* 0x100fe20000010843 */
[----:B--2---:R-:W-:Y:S01]  /*a030*/  FMNMX.FTZ R3, R8, R5, !PT ;  /* 0x0000000508037209 */ /* 0x004fe20007810000 */
[--C-:B------:R-:W-:Y:S02]  /*a040*/  FFMA.FTZ R115, R16, c[0x0][0x23c], -R67.reuse ;  /* 0x00008f0010737a23 */ /* 0x100fe40000010843 */
[----:B------:R-:W1:Y:S01]  /*a050*/  LDSM.16.MT88.4 R16, [R160+0x6000] ;  /* 0x00600000a010783b */ /* 0x000e620000004200 */
[C---:B------:R-:W-:Y:S01]  /*a060*/  FSETP.NEU.FTZ.AND P1, PT, R3.reuse, -INF , PT ;  /* 0xff8000000300780b */ /* 0x040fe20003f3d000 */
[C---:B------:R-:W-:Y:S01]  /*a070*/  FMUL.FTZ R55, R3.reuse, c[0x0][0x23c] ;  /* 0x00008f0003377a20 */ /* 0x040fe20000410000 */
[----:B------:R-:W-:Y:S01]  /*a080*/  MUFU.EX2 R204, R204 ;  /* 0x000000cc00cc7308 */ /* 0x000fe20000000800 */
[--C-:B------:R-:W-:Y:S01]  /*a090*/  FFMA.FTZ R110, R6, c[0x0][0x23c], -R67.reuse ;  /* 0x00008f00066e7a23 */ /* 0x100fe20000010843 */
[----:B------:R-:W-:Y:S01]  /*a0a0*/  FSEL R117, R3, RZ, P1 ;  /* 0x000000ff03757208 */ /* 0x000fe20000800000 */
[----:B------:R-:W-:Y:S01]  /*a0b0*/  FFMA.FTZ R65, R14, c[0x0][0x23c], -R67 ;  /* 0x00008f000e417a23 */ /* 0x000fe20000010843 */
[----:B------:R-:W-:Y:S01]  /*a0c0*/  FSEL R55, R55, RZ, P1 ;  /* 0x000000ff37377208 */ /* 0x000fe20000800000 */
[----:B------:R-:W-:-:S02]  /*a0d0*/  FMUL.FTZ R127, R127, c[0x0][0x23c] ;  /* 0x00008f007f7f7a20 */ /* 0x000fc40000410000 */
[----:B------:R-:W-:Y:S01]  /*a0e0*/  FADD.FTZ R117, R0, -R117 ;  /* 0x8000007500757221 */ /* 0x000fe20000010000 */
[----:B------:R-:W2:Y:S01]  /*a0f0*/  MUFU.EX2 R115, R115 ;  /* 0x0000007300737308 */ /* 0x000ea20000000800 */
[--C-:B------:R-:W-:Y:S02]  /*a100*/  FFMA.FTZ R113, R45, c[0x0][0x23c], -R55.reuse ;  /* 0x00008f002d717a23 */ /* 0x100fe40000010837 */
[--C-:B------:R-:W-:Y:S02]  /*a110*/  FFMA.FTZ R111, R10, c[0x0][0x23c], -R55.reuse ;  /* 0x00008f000a6f7a23 */ /* 0x100fe40000010837 */
[--C-:B------:R-:W-:Y:S01]  /*a120*/  FFMA.FTZ R101, R4, c[0x0][0x23c], -R55.reuse ;  /* 0x00008f0004657a23 */ /* 0x100fe20000010837 */
[----:B------:R-:W3:Y:S01]  /*a130*/  LDSM.16.MT88.4 R8, [R162+0x6000] ;  /* 0x00600000a208783b */ /* 0x000ee20000004200 */
[----:B------:R-:W-:Y:S01]  /*a140*/  FMUL.FTZ R117, R117, c[0x0][0x23c] ;  /* 0x00008f0075757a20 */ /* 0x000fe20000410000 */
[----:B------:R-:W-:Y:S01]  /*a150*/  MUFU.EX2 R110, R110 ;  /* 0x0000006e006e7308 */ /* 0x000fe20000000800 */
[----:B------:R-:W-:-:S02]  /*a160*/  FFMA.FTZ R0, R12, c[0x0][0x23c], -R55 ;  /* 0x00008f000c007a23 */ /* 0x000fc40000010837 */
[----:B------:R-:W-:Y:S02]  /*a170*/  FFMA.FTZ R2, R46, c[0x0][0x23c], -R67 ;  /* 0x00008f002e027a23 */ /* 0x000fe40000010843 */
[----:B------:R-:W-:Y:S02]  /*a180*/  FFMA.FTZ R107, R44, c[0x0][0x23c], -R55 ;  /* 0x00008f002c6b7a23 */ /* 0x000fe40000010837 */
[----:B------:R-:W4:Y:S01]  /*a190*/  LDSM.16.MT88.4 R44, [R160+0x6800] ;  /* 0x00680000a02c783b */ /* 0x000f220000004200 */
[----:B------:R-:W5:Y:S01]  /*a1a0*/  MUFU.EX2 R65, R65 ;  /* 0x0000004100417308 */ /* 0x000f620000000800 */
[----:B--2---:R-:W-:Y:S01]  /*a1b0*/  F2FP.BF16.PACK_AB R32, R115, R204 ;  /* 0x000000cc7320723e */ /* 0x004fe200000010ff */
[--C-:B------:R-:W-:Y:S02]  /*a1c0*/  FFMA.FTZ R120, R30, c[0x0][0x23c], -R67.reuse ;  /* 0x00008f001e787a23 */ /* 0x100fe40000010843 */
[--C-:B------:R-:W-:Y:S02]  /*a1d0*/  FFMA.FTZ R105, R48, c[0x0][0x23c], -R67.reuse ;  /* 0x00008f0030697a23 */ /* 0x100fe40000010843 */
[----:B------:R-:W-:Y:S01]  /*a1e0*/  FFMA.FTZ R103, R28, c[0x0][0x23c], -R67 ;  /* 0x00008f001c677a23 */ /* 0x000fe20000010843 */
[----:B------:R-:W2:Y:S01]  /*a1f0*/  LDSM.16.MT88.4 R48, [R162+0x6800] ;  /* 0x00680000a230783b */ /* 0x000ea20000004200 */
[----:B------:R-:W-:Y:S01]  /*a200*/  MUFU.EX2 R113, R113 ;  /* 0x0000007100717308 */ /* 0x000fe20000000800 */
[----:B------:R-:W-:-:S02]  /*a210*/  FFMA.FTZ R122, R42, c[0x0][0x23c], -R55 ;  /* 0x00008f002a7a7a23 */ /* 0x000fc40000010837 */
[--C-:B------:R-:W-:Y:S02]  /*a220*/  FFMA.FTZ R124, R40, c[0x0][0x23c], -R55.reuse ;  /* 0x00008f00287c7a23 */ /* 0x100fe40000010837 */
[----:B------:R-:W-:Y:S01]  /*a230*/  FFMA.FTZ R109, R230, c[0x0][0x23c], -R55 ;  /* 0x00008f00e66d7a23 */ /* 0x000fe20000010837 */
[----:B------:R-:W1:Y:S01]  /*a240*/  LDSM.16.MT88.4 R40, [R159+0x6800] ;  /* 0x006800009f28783b */ /* 0x000e620000004200 */
[--C-:B------:R-:W-:Y:S01]  /*a250*/  FFMA.FTZ R150, R150, c[0x0][0x23c], -R67.reuse ;  /* 0x00008f0096967a23 */ /* 0x100fe20000010843 */
[----:B------:R-:W3:Y:S01]  /*a260*/  MUFU.EX2 R111, R111 ;  /* 0x0000006f006f7308 */ /* 0x000ee20000000800 */
[----:B-----5:R-:W-:Y:S01]  /*a270*/  F2FP.BF16.PACK_AB R34, R65, R110 ;  /* 0x0000006e4122723e */ /* 0x020fe200000010ff */
[--C-:B------:R-:W-:Y:S02]  /*a280*/  FFMA.FTZ R123, R228, c[0x0][0x23c], -R67.reuse ;  /* 0x00008f00e47b7a23 */ /* 0x100fe40000010843 */
[--C-:B------:R-:W-:Y:S02]  /*a290*/  FFMA.FTZ R144, R144, c[0x0][0x23c], -R67.reuse ;  /* 0x00008f0090907a23 */ /* 0x100fe40000010843 */
[----:B------:R-:W-:-:S02]  /*a2a0*/  FFMA.FTZ R119, R226, c[0x0][0x23c], -R67 ;  /* 0x00008f00e2777a23 */ /* 0x000fc40000010843 */
[----:B------:R-:W-:Y:S01]  /*a2b0*/  MUFU.EX2 R101, R101 ;  /* 0x0000006500657308 */ /* 0x000fe20000000800 */
[--C-:B------:R-:W-:Y:S02]  /*a2c0*/  FFMA.FTZ R148, R148, c[0x0][0x23c], -R55.reuse ;  /* 0x00008f0094947a23 */ /* 0x100fe40000010837 */
[--C-:B------:R-:W-:Y:S02]  /*a2d0*/  FFMA.FTZ R121, R224, c[0x0][0x23c], -R55.reuse ;  /* 0x00008f00e0797a23 */ /* 0x100fe40000010837 */
[--C-:B------:R-:W-:Y:S02]  /*a2e0*/  FFMA.FTZ R186, R186, c[0x0][0x23c], -R55.reuse ;  /* 0x00008f00baba7a23 */ /* 0x100fe40000010837 */
[--C-:B------:R-:W-:Y:S01]  /*a2f0*/  FFMA.FTZ R125, R214, c[0x0][0x23c], -R55.reuse ;  /* 0x00008f00d67d7a23 */ /* 0x100fe20000010837 */
[----:B------:R-:W5:Y:S01]  /*a300*/  MUFU.EX2 R127, R127 ;  /* 0x0000007f007f7308 */ /* 0x000f620000000800 */
[----:B---3--:R-:W-:Y:S01]  /*a310*/  F2FP.BF16.PACK_AB R33, R111, R113 ;  /* 0x000000716f21723e */ /* 0x008fe200000010ff */
[----:B------:R-:W-:-:S02]  /*a320*/  FFMA.FTZ R131, R212, c[0x0][0x23c], -R55 ;  /* 0x00008f00d4837a23 */ /* 0x000fc40000010837 */
[----:B------:R-:W-:Y:S02]  /*a330*/  FFMA.FTZ R214, R210, c[0x0][0x23c], -R67 ;  /* 0x00008f00d2d67a23 */ /* 0x000fe40000010843 */
[----:B------:R-:W-:Y:S02]  /*a340*/  FFMA.FTZ R212, R216, c[0x0][0x23c], -R55 ;  /* 0x00008f00d8d47a23 */ /* 0x000fe40000010837 */
[----:B------:R-:W3:Y:S01]  /*a350*/  MUFU.EX2 R117, R117 ;  /* 0x0000007500757308 */ /* 0x000ee20000000800 */
[----:B------:R-:W-:Y:S02]  /*a360*/  FFMA.FTZ R210, R58, c[0x0][0x23c], -R67 ;  /* 0x00008f003ad27a23 */ /* 0x000fe40000010843 */
[----:B------:R-:W-:Y:S02]  /*a370*/  FFMA.FTZ R216, R56, c[0x0][0x23c], -R55 ;  /* 0x00008f0038d87a23 */ /* 0x000fe40000010837 */
[--C-:B------:R-:W-:Y:S01]  /*a380*/  FFMA.FTZ R133, R222, c[0x0][0x23c], -R67.reuse ;  /* 0x00008f00de857a23 */ /* 0x100fe20000010843 */
[----:B------:R-:W-:Y:S01]  /*a390*/  LDSM.16.MT88.4 R56, [R162+0x7800] ;  /* 0x00780000a238783b */ /* 0x000fe20000004200 */
[----:B------:R-:W-:Y:S01]  /*a3a0*/  FFMA.FTZ R129, R220, c[0x0][0x23c], -R67 ;  /* 0x00008f00dc817a23 */ /* 0x000fe20000010843 */
[----:B------:R-:W1:Y:S01]  /*a3b0*/  MUFU.EX2 R0, R0 ;  /* 0x0000000000007308 */ /* 0x000e620000000800 */
[----:B-----5:R-:W-:-:S02]  /*a3c0*/  FMUL.FTZ R12, R88, R127 ;  /* 0x0000007f580c7220 */ /* 0x020fc40000410000 */
[-C--:B------:R-:W-:Y:S02]  /*a3d0*/  FMUL.FTZ R13, R89, R127.reuse ;  /* 0x0000007f590d7220 */ /* 0x080fe40000410000 */
[-C--:B------:R-:W-:Y:S02]  /*a3e0*/  FMUL.FTZ R84, R84, R127.reuse ;  /* 0x0000007f54547220 */ /* 0x080fe40000410000 */
[----:B------:R-:W-:Y:S01]  /*a3f0*/  FMUL.FTZ R85, R85, R127 ;  /* 0x0000007f55557220 */ /* 0x000fe20000410000 */
[----:B------:R-:W-:Y:S01]  /*a400*/  MUFU.EX2 R120, R120 ;  /* 0x0000007800787308 */ /* 0x000fe20000000800 */
[-C--:B---3--:R-:W-:Y:S02]  /*a410*/  FMUL.FTZ R14, R90, R117.reuse ;  /* 0x000000755a0e7220 */ /* 0x088fe40000410000 */
        /* <DEDUP_REMOVED lines=29> */
[----:B------:R-:W3:Y:S01]  /*a5f0*/  MUFU.EX2 R107, R107 ;  /* 0x0000006b006b7308 */ /* 0x000ee20000000800 */
        /* <DEDUP_REMOVED lines=12> */
[----:B------:R-:W5:Y:S01]  /*a6c0*/  MUFU.EX2 R109, R109 ;  /* 0x0000006d006d7308 */ /* 0x000f620000000800 */
[----:B------:R-:W-:Y:S01]  /*a6d0*/  FFMA.FTZ R135, R218, c[0x0][0x23c], -R55 ;  /* 0x00008f00da877a23 */ /* 0x000fe20000010837 */
[----:B------:R-:W-:Y:S01]  /*a6e0*/  LDSM.16.MT88.4 R76, [R159+0x8800] ;  /* 0x008800009f4c783b */ /* 0x000fe20000004200 */
[----:B------:R-:W-:Y:S02]  /*a6f0*/  FFMA.FTZ R140, R140, c[0x0][0x23c], -R67 ;  /* 0x00008f008c8c7a23 */ /* 0x000fe40000010843 */
[----:B------:R-:W-:Y:S01]  /*a700*/  FFMA.FTZ R108, R108, c[0x0][0x23c], -R55 ;  /* 0x00008f006c6c7a23 */ /* 0x000fe20000010837 */
[----:B------:R-:W-:Y:S01]  /*a710*/  HMMA.16816.F32.BF16 R28, R32, R36, R28 ;  /* 0x00000024201c723c */ /* 0x000fe2000004181c */
[----:B------:R-:W-:Y:S01]  /*a720*/  FFMA.FTZ R204, R191, R127, R204 ;  /* 0x0000007fbfcc7223 */ /* 0x000fe200000100cc */
[----:B------:R-:W-:Y:S01]  /*a730*/  MUFU.EX2 R150, R150 ;  /* 0x0000009600967308 */ /* 0x000fe20000000800 */
[----:B------:R-:W-:-:S02]  /*a740*/  FFMA.FTZ R191, R63, c[0x0][0x23c], -R67 ;  /* 0x00008f003fbf7a23 */ /* 0x000fc40000010843 */
[----:B------:R-:W-:Y:S02]  /*a750*/  FADD.FTZ R115, R115, R204 ;  /* 0x000000cc73737221 */ /* 0x000fe40000010000 */
[----:B-1----:R-:W-:Y:S01]  /*a760*/  F2FP.BF16.PACK_AB R36, R105, R120 ;  /* 0x000000786924723e */ /* 0x002fe200000010ff */
[----:B------:R-:W-:Y:S01]  /*a770*/  HMMA.16816.F32.BF16 R32, R32, R38, R68 ;  /* 0x000000262020723c */ /* 0x000fe20000041844 */
[----:B---3--:R-:W-:Y:S01]  /*a780*/  F2FP.BF16.PACK_AB R37, R107, R122 ;  /* 0x0000007a6b25723e */ /* 0x008fe200000010ff */
[----:B------:R-:W1:Y:S01]  /*a790*/  MUFU.EX2 R123, R123 ;  /* 0x0000007b007b7308 */ /* 0x000e620000000800 */
[----:B------:R-:W-:Y:S02]  /*a7a0*/  FADD.FTZ R110, R110, R115 ;  /* 0x000000736e6e7221 */ /* 0x000fe40000010000 */
[--C-:B------:R-:W-:Y:S02]  /*a7b0*/  FFMA.FTZ R60, R60, c[0x0][0x23c], -R55.reuse ;  /* 0x00008f003c3c7a23 */ /* 0x100fe40000010837 */
[----:B------:R-:W-:Y:S01]  /*a7c0*/  F2FP.BF16.PACK_AB R38, R2, R103 ;  /* 0x000000670226723e */ /* 0x000fe200000010ff */
[----:B------:R-:W-:Y:S01]  /*a7d0*/  FADD.FTZ R65, R65, R110 ;  /* 0x0000006e41417221 */ /* 0x000fe20000010000 */
[----:B-----5:R-:W-:Y:S01]  /*a7e0*/  F2FP.BF16.PACK_AB R39, R109, R124 ;  /* 0x0000007c6d27723e */ /* 0x020fe200000010ff */
[----:B------:R-:W-:Y:S01]  /*a7f0*/  MUFU.EX2 R144, R144 ;  /* 0x0000009000907308 */ /* 0x000fe20000000800 */
[----:B------:R-:W-:-:S05]  /*a800*/  FFMA.FTZ R54, R54, c[0x0][0x23c], -R55 ;  /* 0x00008f0036367a23 */ /* 0x000fca0000010837 */
[C---:B----4-:R-:W-:Y:S02]  /*a810*/  HMMA.16816.F32.BF16 R12, R36.reuse, R44, R12 ;  /* 0x0000002c240c723c */ /* 0x050fe4000004180c */
[----:B------:R-:W-:Y:S06]  /*a820*/  MUFU.EX2 R119, R119 ;  /* 0x0000007700777308 */ /* 0x000fec0000000800 */
[C---:B------:R-:W-:Y:S01]  /*a830*/  HMMA.16816.F32.BF16 R16, R36.reuse, R46, R16 ;  /* 0x0000002e2410723c */ /* 0x040fe20000041810 */
[----:B------:R-:W3:Y:S01]  /*a840*/  LDSM.16.MT88.4 R44, [R158+0x6800] ;  /* 0x006800009e2c783b */ /* 0x000ee20000004200 */
[----:B------:R-:W-:Y:S06]  /*a850*/  MUFU.EX2 R148, R148 ;  /* 0x0000009400947308 */ /* 0x000fec0000000800 */
[C---:B--2---:R-:W-:Y:S02]  /*a860*/  HMMA.16816.F32.BF16 R4, R36.reuse, R48, R4 ;  /* 0x000000302404723c */ /* 0x044fe40000041804 */
[----:B------:R-:W2:Y:S06]  /*a870*/  MUFU.EX2 R121, R121 ;  /* 0x0000007900797308 */ /* 0x000eac0000000800 */
        /* <DEDUP_REMOVED lines=8> */
[C---:B---3--:R-:W-:Y:S02]  /*a900*/  HMMA.16816.F32.BF16 R28, R36.reuse, R44, R28 ;  /* 0x0000002c241c723c */ /* 0x048fe4000004181c */
[----:B------:R-:W3:Y:S06]  /*a910*/  MUFU.EX2 R133, R133 ;  /* 0x0000008500857308 */ /* 0x000eec0000000800 */
[----:B------:R-:W-:Y:S01]  /*a920*/  HMMA.16816.F32.BF16 R32, R36, R46, R32 ;  /* 0x0000002e2420723c */ /* 0x000fe20000041820 */
[----:B------:R-:W3:Y:S01]  /*a930*/  LDSM.16.MT88.4 R44, [R160+0x7000] ;  /* 0x00700000a02c783b */ /* 0x000ee20000004200 */
[----:B------:R-:W-:Y:S05]  /*a940*/  MUFU.EX2 R210, R210 ;  /* 0x000000d200d27308 */ /* 0x000fea0000000800 */
[----:B-1----:R-:W-:-:S02]  /*a950*/  F2FP.BF16.PACK_AB R36, R123, R150 ;  /* 0x000000967b24723e */ /* 0x002fc400000010ff */
[----:B--2---:R-:W-:Y:S01]  /*a960*/  F2FP.BF16.PACK_AB R37, R121, R148 ;  /* 0x000000947925723e */ /* 0x004fe200000010ff */
[----:B------:R-:W-:Y:S01]  /*a970*/  MUFU.EX2 R129, R129 ;  /* 0x0000008100817308 */ /* 0x000fe20000000800 */
[----:B------:R-:W-:Y:S02]  /*a980*/  F2FP.BF16.PACK_AB R38, R119, R144 ;  /* 0x000000907726723e */ /* 0x000fe400000010ff */
[----:B-----5:R-:W-:-:S05]  /*a990*/  F2FP.BF16.PACK_AB R39, R125, R186 ;  /* 0x000000ba7d27723e */ /* 0x020fca00000010ff */
[----:B------:R-:W-:Y:S02]  /*a9a0*/  MUFU.EX2 R131, R131 ;  /* 0x0000008300837308 */ /* 0x000fe40000000800 */
[C---:B----4-:R-:W-:Y:S06]  /*a9b0*/  HMMA.16816.F32.BF16 R4, R36.reuse, R48, R4 ;  /* 0x000000302404723c */ /* 0x050fec0000041804 */
[----:B------:R-:W1:Y:S02]  /*a9c0*/  MUFU.EX2 R212, R212 ;  /* 0x000000d400d47308 */ /* 0x000e640000000800 */
[C---:B------:R-:W-:Y:S01]  /*a9d0*/  HMMA.16816.F32.BF16 R8, R36.reuse, R50, R8 ;  /* 0x000000322408723c */ /* 0x040fe20000041808 */
[----:B------:R-:W2:Y:S05]  /*a9e0*/  LDSM.16.MT88.4 R48, [R160+0x7800] ;  /* 0x00780000a030783b */ /* 0x000eaa0000004200 */
[----:B------:R-:W-:Y:S02]  /*a9f0*/  MUFU.EX2 R216, R216 ;  /* 0x000000d800d87308 */ /* 0x000fe40000000800 */
[C---:B------:R-:W-:Y:S06]  /*aa00*/  HMMA.16816.F32.BF16 R20, R36.reuse, R40, R20 ;  /* 0x000000282414723c */ /* 0x040fec0000041814 */
[----:B------:R-:W4:Y:S01]  /*aa10*/  MUFU.EX2 R135, R135 ;  /* 0x0000008700877308 */ /* 0x000f220000000800 */
[----:B---3--:R-:W-:Y:S01]  /*aa20*/  F2FP.BF16.PACK_AB R40, R133, R214 ;  /* 0x000000d68528723e */ /* 0x008fe200000010ff */
        /* <DEDUP_REMOVED lines=14> */
[----:B--2---:R-:W-:Y:S01]  /*ab10*/  HMMA.16816.F32.BF16 R12, R40, R48, R12 ;  /* 0x00000030280c723c */ /* 0x004fe2000004180c */
        /* <DEDUP_REMOVED lines=29> */
[----:B------:R-:W1:Y:S06]  /*acf0*/  LDSM.16.MT88.4 R4, [R158+0x8000] ;  /* 0x008000009e04783b */ /* 0x000e6c0000004200 */
[----:B------:R-:W-:Y:S01]  /*ad00*/  FFMA.FTZ R44, R190, R117, R113 ;  /* 0x00000075be2c7223 */ /* 0x000fe20000010071 */
[----:B------:R-:W-:Y:S03]  /*ad10*/  HMMA.16816.F32.BF16 R8, R68, R46, R8 ;  /* 0x0000002e4408723c */ /* 0x000fe60000041808 */
[----:B------:R-:W-:-:S04]  /*ad20*/  FADD.FTZ R44, R111, R44 ;  /* 0x0000002c6f2c7221 */ /* 0x000fc80000010000 */
[----:B------:R-:W-:Y:S01]  /*ad30*/  FADD.FTZ R101, R101, R44 ;  /* 0x0000002c65657221 */ /* 0x000fe20000010000 */
[C---:B--2---:R-:W-:Y:S03]  /*ad40*/  HMMA.16816.F32.BF16 R12, R68.reuse, R40, R12 ;  /* 0x00000028440c723c */ /* 0x044fe6000004180c */
[----:B------:R-:W-:Y:S02]  /*ad50*/  FADD.FTZ R101, R0, R101 ;  /* 0x0000006500657221 */ /* 0x000fe40000010000 */
[----:B------:R-:W-:Y:S02]  /*ad60*/  MUFU.EX2 R0, R60 ;  /* 0x0000003c00007308 */ /* 0x000fe40000000800 */
[----:B------:R-:W-:Y:S01]  /*ad70*/  FFMA.FTZ R40, R142, c[0x0][0x23c], -R67 ;  /* 0x00008f008e287a23 */ /* 0x000fe20000010843 */
[----:B------:R-:W-:Y:S01]  /*ad80*/  HMMA.16816.F32.BF16 R16, R68, R42, R16 ;  /* 0x0000002a4410723c */ /* 0x000fe20000041810 */
[----:B------:R-:W-:-:S02]  /*ad90*/  FFMA.FTZ R41, R128, c[0x0][0x23c], -R55 ;  /* 0x00008f0080297a23 */ /* 0x000fc40000010837 */
[----:B------:R-:W-:Y:S02]  /*ada0*/  FADD.FTZ R122, R122, R101 ;  /* 0x000000657a7a7221 */ /* 0x000fe40000010000 */
[----:B------:R-:W-:Y:S02]  /*adb0*/  MUFU.EX2 R40, R40 ;  /* 0x0000002800287308 */ /* 0x000fe40000000800 */
[----:B------:R-:W-:Y:S01]  /*adc0*/  FFMA.FTZ R43, R138, c[0x0][0x23c], -R55 ;  /* 0x00008f008a2b7a23 */ /* 0x000fe20000010837 */
[C---:B---3--:R-:W-:Y:S01]  /*add0*/  HMMA.16816.F32.BF16 R20, R68.reuse, R36, R20 ;  /* 0x000000244414723c */ /* 0x048fe20000041814 */
[--C-:B------:R-:W-:Y:S02]  /*ade0*/  FFMA.FTZ R42, R118, c[0x0][0x23c], -R67.reuse ;  /* 0x00008f00762a7a23 */ /* 0x100fe40000010843 */
[----:B------:R-:W-:Y:S02]  /*adf0*/  FADD.FTZ R107, R107, R122 ;  /* 0x0000007a6b6b7221 */ /* 0x000fe40000010000 */
[----:B------:R-:W-:Y:S02]  /*ae00*/  MUFU.EX2 R43, R43 ;  /* 0x0000002b002b7308 */ /* 0x000fe40000000800 */
[--C-:B------:R-:W-:Y:S01]  /*ae10*/  FFMA.FTZ R37, R134, c[0x0][0x23c], -R67.reuse ;  /* 0x00008f0086257a23 */ /* 0x100fe20000010843 */
[----:B------:R-:W-:Y:S01]  /*ae20*/  HMMA.16816.F32.BF16 R24, R68, R38, R24 ;  /* 0x000000264418723c */ /* 0x000fe20000041818 */
[----:B------:R-:W-:-:S02]  /*ae30*/  FFMA.FTZ R36, R136, c[0x0][0x23c], -R67 ;  /* 0x00008f0088247a23 */ /* 0x000fc40000010843 */
[----:B------:R-:W-:Y:S02]  /*ae40*/  FADD.FTZ R124, R124, R107 ;  /* 0x0000006b7c7c7221 */ /* 0x000fe40000010000 */
[----:B------:R-:W2:Y:S02]  /*ae50*/  MUFU.EX2 R37, R37 ;  /* 0x0000002500257308 */ /* 0x000ea40000000800 */
[----:B------:R-:W-:Y:S01]  /*ae60*/  FFMA.FTZ R38, R132, c[0x0][0x23c], -R55 ;  /* 0x00008f0084267a23 */ /* 0x000fe20000010837 */
[----:B-1----:R-:W-:Y:S01]  /*ae70*/  HMMA.16816.F32.BF16 R72, R68, R4, R28 ;  /* 0x000000044448723c */ /* 0x002fe2000004181c */
[----:B------:R-:W1:Y:S01]  /*ae80*/  LDSM.16.MT88.4 R28, [R158+0x8800] ;  /* 0x008800009e1c783b */ /* 0x000e620000004200 */
[----:B------:R-:W-:-:S03]  /*ae90*/  FADD.FTZ R109, R109, R124 ;  /* 0x0000007c6d6d7221 */ /* 0x000fc60000010000 */
[----:B------:R-:W-:Y:S01]  /*aea0*/  MUFU.EX2 R36, R36 ;  /* 0x0000002400247308 */ /* 0x000fe20000000800 */
[----:B------:R-:W-:Y:S02]  /*aeb0*/  FADD.FTZ R148, R148, R109 ;  /* 0x0000006d94947221 */ /* 0x000fe40000010000 */
[----:B------:R-:W-:Y:S02]  /*aec0*/  HMMA.16816.F32.BF16 R68, R68, R6, R32 ;  /* 0x000000064444723c */ /* 0x000fe40000041820 */
[----:B------:R-:W-:-:S03]  /*aed0*/  FADD.FTZ R121, R121, R148 ;  /* 0x0000009479797221 */ /* 0x000fc60000010000 */
[----:B------:R-:W3:Y:S01]  /*aee0*/  MUFU.EX2 R39, R140 ;  /* 0x0000008c00277308 */ /* 0x000ee20000000800 */
[----:B--2---:R-:W-:Y:S01]  /*aef0*/  F2FP.BF16.PACK_AB R4, R40, R37 ;  /* 0x000000252804723e */ /* 0x004fe200000010ff */
[----:B------:R-:W-:Y:S02]  /*af00*/  FFMA.FTZ R32, R130, c[0x0][0x23c], -R55 ;  /* 0x00008f0082207a23 */ /* 0x000fe40000010837 */
[--C-:B------:R-:W-:Y:S02]  /*af10*/  FFMA.FTZ R34, R112, c[0x0][0x23c], -R67.reuse ;  /* 0x00008f0070227a23 */ /* 0x100fe40000010843 */
[--C-:B------:R-:W-:Y:S02]  /*af20*/  FFMA.FTZ R35, R126, c[0x0][0x23c], -R67.reuse ;  /* 0x00008f007e237a23 */ /* 0x100fe40000010843 */
[----:B------:R-:W2:Y:S01]  /*af30*/  MUFU.EX2 R38, R38 ;  /* 0x0000002600267308 */ /* 0x000ea20000000800 */
[----:B------:R-:W-:Y:S02]  /*af40*/  FFMA.FTZ R33, R114, c[0x0][0x23c], -R67 ;  /* 0x00008f0072217a23 */ /* 0x000fe40000010843 */
[----:B------:R-:W-:-:S04]  /*af50*/  FADD.FTZ R186, R186, R121 ;  /* 0x00000079baba7221 */ /* 0x000fc80000010000 */
[----:B------:R-:W-:Y:S01]  /*af60*/  FADD.FTZ R186, R125, R186 ;  /* 0x000000ba7dba7221 */ /* 0x000fe20000010000 */
[----:B------:R-:W-:Y:S01]  /*af70*/  MUFU.EX2 R41, R41 ;  /* 0x0000002900297308 */ /* 0x000fe20000000800 */
[----:B---3--:R-:W-:-:S07]  /*af80*/  F2FP.BF16.PACK_AB R6, R39, R36 ;  /* 0x000000242706723e */ /* 0x008fce00000010ff */
[----:B------:R-:W3:Y:S01]  /*af90*/  MUFU.EX2 R32, R32 ;  /* 0x0000002000207308 */ /* 0x000ee20000000800 */
[----:B--2---:R-:W-:-:S07]  /*afa0*/  F2FP.BF16.PACK_AB R5, R43, R38 ;  /* 0x000000262b05723e */ /* 0x004fce00000010ff */
[----:B------:R-:W-:Y:S01]  /*afb0*/  MUFU.EX2 R34, R34 ;  /* 0x0000002200227308 */ /* 0x000fe20000000800 */
[----:B---3--:R-:W-:-:S07]  /*afc0*/  F2FP.BF16.PACK_AB R7, R32, R41 ;  /* 0x000000292007723e */ /* 0x008fce00000010ff */
[----:B------:R-:W2:Y:S01]  /*afd0*/  MUFU.EX2 R35, R35 ;  /* 0x0000002300237308 */ /* 0x000ea20000000800 */
[C---:B------:R-:W-:Y:S01]  /*afe0*/  HMMA.16816.F32.BF16 R88, R4.reuse, R84, R12 ;  /* 0x000000540458723c */ /* 0x040fe2000004180c */
[----:B------:R-:W3:Y:S06]  /*aff0*/  LDSM.16.MT88.4 R12, [R162+0x9000] ;  /* 0x00900000a20c783b */ /* 0x000eec0000004200 */
[----:B------:R-:W-:Y:S01]  /*b000*/  MUFU.EX2 R33, R33 ;  /* 0x0000002100217308 */ /* 0x000fe20000000800 */
[C---:B------:R-:W-:Y:S07]  /*b010*/  HMMA.16816.F32.BF16 R80, R4.reuse, R76, R20 ;  /* 0x0000004c0450723c */ /* 0x040fee0000041814 */
[----:B------:R-:W-:Y:S01]  /*b020*/  MUFU.EX2 R42, R42 ;  /* 0x0000002a002a7308 */ /* 0x000fe20000000800 */
[--C-:B------:R-:W-:Y:S01]  /*b030*/  FFMA.FTZ R23, R116, c[0x0][0x23c], -R55.reuse ;  /* 0x00008f0074177a23 */ /* 0x100fe20000010837 */
[----:B------:R-:W-:Y:S01]  /*b040*/  HMMA.16816.F32.BF16 R84, R4, R86, R16 ;  /* 0x000000560454723c */ /* 0x000fe20000041810 */
[--C-:B------:R-:W-:Y:S01]  /*b050*/  FFMA.FTZ R21, R104, c[0x0][0x23c], -R55.reuse ;  /* 0x00008f0068157a23 */ /* 0x100fe20000010837 */
[----:B------:R-:W4:Y:S01]  /*b060*/  LDSM.16.MT88.4 R16, [R159+0x9000] ;  /* 0x009000009f10783b */ /* 0x000f220000004200 */
[----:B------:R-:W-:-:S03]  /*b070*/  FFMA.FTZ R22, R106, c[0x0][0x23c], -R55 ;  /* 0x00008f006a167a23 */ /* 0x000fc60000010837 */
[----:B------:R-:W-:Y:S02]  /*b080*/  MUFU.EX2 R20, R108 ;  /* 0x0000006c00147308 */ /* 0x000fe40000000800 */
[C---:B------:R-:W-:Y:S06]  /*b090*/  HMMA.16816.F32.BF16 R96, R4.reuse, R92, R96 ;  /* 0x0000005c0460723c */ /* 0x040fec0000041860 */
[----:B------:R-:W5:Y:S02]  /*b0a0*/  MUFU.EX2 R23, R23 ;  /* 0x0000001700177308 */ /* 0x000f640000000800 */
[C---:B------:R-:W-:Y:S01]  /*b0b0*/  HMMA.16816.F32.BF16 R92, R4.reuse, R94, R8 ;  /* 0x0000005e045c723c */ /* 0x040fe20000041808 */
[----:B------:R-:W3:Y:S05]  /*b0c0*/  LDSM.16.MT88.4 R8, [R160+0x9000] ;  /* 0x00900000a008783b */ /* 0x000eea0000004200 */
[----:B------:R-:W-:Y:S02]  /*b0d0*/  MUFU.EX2 R21, R21 ;  /* 0x0000001500157308 */ /* 0x000fe40000000800 */
[C---:B------:R-:W-:Y:S06]  /*b0e0*/  HMMA.16816.F32.BF16 R76, R4.reuse, R78, R24 ;  /* 0x0000004e044c723c */ /* 0x040fec0000041818 */
[----:B------:R-:W2:Y:S01]  /*b0f0*/  MUFU.EX2 R22, R22 ;  /* 0x0000001600167308 */ /* 0x000ea20000000800 */
[--C-:B------:R-:W-:Y:S01]  /*b100*/  FFMA.FTZ R26, R66, c[0x0][0x23c], -R67.reuse ;  /* 0x00008f00421a7a23 */ /* 0x100fe20000010843 */
[----:B-1----:R-:W-:Y:S01]  /*b110*/  HMMA.16816.F32.BF16 R72, R4, R28, R72 ;  /* 0x0000001c0448723c */ /* 0x002fe20000041848 */
[----:B------:R-:W-:-:S02]  /*b120*/  FFMA.FTZ R25, R61, c[0x0][0x23c], -R67 ;  /* 0x00008f003d197a23 */ /* 0x000fc40000010843 */
[----:B------:R-:W-:Y:S02]  /*b130*/  FFMA.FTZ R24, R64, c[0x0][0x23c], -R67 ;  /* 0x00008f0040187a23 */ /* 0x000fe40000010843 */
[----:B------:R-:W-:Y:S01]  /*b140*/  FFMA.FTZ R27, R62, c[0x0][0x23c], -R55 ;  /* 0x00008f003e1b7a23 */ /* 0x000fe20000010837 */
[----:B------:R-:W-:Y:S01]  /*b150*/  MUFU.EX2 R26, R26 ;  /* 0x0000001a001a7308 */ /* 0x000fe20000000800 */
[----:B------:R-:W-:Y:S01]  /*b160*/  FADD.FTZ R28, R120, R65 ;  /* 0x00000041781c7221 */ /* 0x000fe20000010000 */
[----:B------:R-:W-:Y:S01]  /*b170*/  HMMA.16816.F32.BF16 R68, R4, R30, R68 ;  /* 0x0000001e0444723c */ /* 0x000fe20000041844 */
[----:B------:R-:W-:Y:S02]  /*b180*/  FFMA.FTZ R29, R53, c[0x0][0x23c], -R55 ;  /* 0x00008f00351d7a23 */ /* 0x000fe40000010837 */
[----:B------:R-:W-:-:S03]  /*b190*/  FADD.FTZ R28, R105, R28 ;  /* 0x0000001c691c7221 */ /* 0x000fc60000010000 */
[----:B------:R-:W1:Y:S01]  /*b1a0*/  MUFU.EX2 R25, R25 ;  /* 0x0000001900197308 */ /* 0x000e620000000800 */
[----:B--2---:R-:W-:Y:S01]  /*b1b0*/  F2FP.BF16.PACK_AB R4, R35, R34 ;  /* 0x000000222304723e */ /* 0x004fe200000010ff */
[----:B------:R-:W-:Y:S01]  /*b1c0*/  FADD.FTZ R31, R131, R186 ;  /* 0x000000ba831f7221 */ /* 0x000fe20000010000 */
[----:B-----5:R-:W-:Y:S02]  /*b1d0*/  F2FP.BF16.PACK_AB R5, R23, R20 ;  /* 0x000000141705723e */ /* 0x020fe400000010ff */
[----:B------:R-:W-:Y:S01]  /*b1e0*/  F2FP.BF16.PACK_AB R6, R42, R33 ;  /* 0x000000212a06723e */ /* 0x000fe200000010ff */
[----:B------:R-:W-:Y:S01]  /*b1f0*/  FADD.FTZ R31, R212, R31 ;  /* 0x0000001fd41f7221 */ /* 0x000fe20000010000 */
[----:B------:R-:W-:Y:S01]  /*b200*/  F2FP.BF16.PACK_AB R7, R22, R21 ;  /* 0x000000151607723e */ /* 0x000fe200000010ff */
[----:B------:R-:W-:Y:S02]  /*b210*/  MUFU.EX2 R24, R24 ;  /* 0x0000001800187308 */ /* 0x000fe40000000800 */
[----:B------:R-:W-:-:S04]  /*b220*/  FADD.FTZ R216, R216, R31 ;  /* 0x0000001fd8d87221 */ /* 0x000fc80000010000 */
[----:B---3--:R-:W-:Y:S01]  /*b230*/  HMMA.16816.F32.BF16 R96, R4, R12, R96 ;  /* 0x0000000c0460723c */ /* 0x008fe20000041860 */
[----:B------:R-:W-:Y:S01]  /*b240*/  FADD.FTZ R135, R135, R216 ;  /* 0x000000d887877221 */ /* 0x000fe20000010000 */
[----:B------:R-:W2:Y:S03]  /*b250*/  MUFU.EX2 R27, R27 ;  /* 0x0000001b001b7308 */ /* 0x000ea60000000800 */
[----:B------:R-:W-:-:S03]  /*b260*/  FADD.FTZ R58, R58, R135 ;  /* 0x000000873a3a7221 */ /* 0x000fc60000010000 */
[----:B------:R-:W-:Y:S01]  /*b270*/  HMMA.16816.F32.BF16 R92, R4, R14, R92 ;  /* 0x0000000e045c723c */ /* 0x000fe2000004185c */
[----:B------:R-:W3:Y:S01]  /*b280*/  LDSM.16.MT88.4 R12, [R158+0x9000] ;  /* 0x009000009e0c783b */ /* 0x000ee20000004200 */
[----:B------:R-:W-:Y:S01]  /*b290*/  MUFU.EX2 R29, R29 ;  /* 0x0000001d001d7308 */ /* 0x000fe20000000800 */
[----:B------:R-:W-:-:S04]  /*b2a0*/  FADD.FTZ R59, R59, R58 ;  /* 0x0000003a3b3b7221 */ /* 0x000fc80000010000 */
[----:B------:R-:W-:Y:S01]  /*b2b0*/  FADD.FTZ R56, R56, R59 ;  /* 0x0000003b38387221 */ /* 0x000fe20000010000 */
[----:B----4-:R-:W-:Y:S03]  /*b2c0*/  HMMA.16816.F32.BF16 R80, R4, R16, R80 ;  /* 0x000000100450723c */ /* 0x010fe60000041850 */
[----:B------:R-:W-:-:S04]  /*b2d0*/  FADD.FTZ R57, R57, R56 ;  /* 0x0000003839397221 */ /* 0x000fc80000010000 */
[----:B------:R-:W-:Y:S01]  /*b2e0*/  FADD.FTZ R17, R103, R28 ;  /* 0x0000001c67117221 */ /* 0x000fe20000010000 */
[C---:B------:R-:W-:Y:S03]  /*b2f0*/  HMMA.16816.F32.BF16 R88, R4.reuse, R8, R88 ;  /* 0x000000080458723c */ /* 0x040fe60000041858 */
[----:B------:R-:W-:Y:S02]  /*b300*/  FADD.FTZ R17, R2, R17 ;  /* 0x0000001102117221 */ /* 0x000fe40000010000 */
[----:B------:R-:W4:Y:S02]  /*b310*/  MUFU.EX2 R2, R54 ;  /* 0x0000003600027308 */ /* 0x000f240000000800 */
[----:B------:R-:W-:Y:S01]  /*b320*/  FADD.FTZ R150, R150, R17 ;  /* 0x0000001196967221 */ /* 0x000fe20000010000 */
[----:B------:R-:W-:Y:S01]  /*b330*/  HMMA.16816.F32.BF16 R84, R4, R10, R84 ;  /* 0x0000000a0454723c */ /* 0x000fe20000041854 */
[----:B------:R-:W5:Y:S02]  /*b340*/  LDSM.16.MT88.4 R8, [R162+0x9800] ;  /* 0x00980000a208783b */ /* 0x000f640000004200 */
[----:B------:R-:W-:-:S04]  /*b350*/  FADD.FTZ R123, R123, R150 ;  /* 0x000000967b7b7221 */ /* 0x000fc80000010000 */
[----:B------:R-:W-:Y:S01]  /*b360*/  FADD.FTZ R144, R144, R123 ;  /* 0x0000007b90907221 */ /* 0x000fe20000010000 */
[----:B------:R-:W-:Y:S01]  /*b370*/  HMMA.16816.F32.BF16 R76, R4, R18, R76 ;  /* 0x00000012044c723c */ /* 0x000fe2000004184c */
[----:B------:R-:W5:Y:S02]  /*b380*/  LDSM.16.MT88.4 R16, [R160+0x9800] ;  /* 0x00980000a010783b */ /* 0x000f640000004200 */
[----:B------:R-:W-:-:S04]  /*b390*/  FADD.FTZ R119, R119, R144 ;  /* 0x0000009077777221 */ /* 0x000fc80000010000 */
[----:B------:R-:W-:Y:S01]  /*b3a0*/  FADD.FTZ R214, R214, R119 ;  /* 0x00000077d6d67221 */ /* 0x000fe20000010000 */
[----:B---3--:R-:W-:Y:S03]  /*b3b0*/  HMMA.16816.F32.BF16 R72, R4, R12, R72 ;  /* 0x0000000c0448723c */ /* 0x008fe60000041848 */
[----:B------:R-:W-:-:S04]  /*b3c0*/  FADD.FTZ R133, R133, R214 ;  /* 0x000000d685857221 */ /* 0x000fc80000010000 */
[----:B------:R-:W-:Y:S01]  /*b3d0*/  FADD.FTZ R28, R210, R133 ;  /* 0x00000085d21c7221 */ /* 0x000fe20000010000 */
[----:B------:R-:W-:Y:S01]  /*b3e0*/  HMMA.16816.F32.BF16 R68, R4, R14, R68 ;  /* 0x0000000e0444723c */ /* 0x000fe20000041844 */
[----:B------:R-:W3:Y:S02]  /*b3f0*/  LDSM.16.MT88.4 R12, [R159+0x9800] ;  /* 0x009800009f0c783b */ /* 0x000ee40000004200 */
[----:B------:R-:W-:-:S04]  /*b400*/  FADD.FTZ R28, R129, R28 ;  /* 0x0000001c811c7221 */ /* 0x000fc80000010000 */
[----:B------:R-:W-:Y:S01]  /*b410*/  FADD.FTZ R31, R49, R28 ;  /* 0x0000001c311f7221 */ /* 0x000fe20000010000 */
[----:B-1----:R-:W-:Y:S02]  /*b420*/  F2FP.BF16.PACK_AB R4, R25, R26 ;  /* 0x0000001a1904723e */ /* 0x002fe400000010ff */
[----:B--2---:R-:W-:Y:S01]  /*b430*/  F2FP.BF16.PACK_AB R5, R27, R0 ;  /* 0x000000001b05723e */ /* 0x004fe200000010ff */
[----:B------:R-:W-:Y:S01]  /*b440*/  FADD.FTZ R31, R50, R31 ;  /* 0x0000001f321f7221 */ /* 0x000fe20000010000 */
[----:B------:R-:W-:Y:S02]  /*b450*/  F2FP.BF16.PACK_AB R6, R191, R24 ;  /* 0x00000018bf06723e */ /* 0x000fe400000010ff */
[----:B----4-:R-:W-:-:S07]  /*b460*/  F2FP.BF16.PACK_AB R7, R29, R2 ;  /* 0x000000021d07723e */ /* 0x010fce00000010ff */
[C---:B-----5:R-:W-:Y:S08]  /*b470*/  HMMA.16816.F32.BF16 R96, R4.reuse, R8, R96 ;  /* 0x000000080460723c */ /* 0x060ff00000041860 */
[C---:B------:R-:W-:Y:S01]  /*b480*/  HMMA.16816.F32.BF16 R92, R4.reuse, R10, R92 ;  /* 0x0000000a045c723c */ /* 0x040fe2000004185c */
[----:B------:R-:W1:Y:S07]  /*b490*/  LDSM.16.MT88.4 R8, [R158+0x9800] ;  /* 0x009800009e08783b */ /* 0x000e6e0000004200 */
[C---:B------:R-:W-:Y:S07]  /*b4a0*/  HMMA.16816.F32.BF16 R88, R4.reuse, R16, R88 ;  /* 0x000000100458723c */ /* 0x040fee0000041858 */
[----:B------:R-:W-:Y:S01]  /*b4b0*/  FADD.FTZ R16, R48, R31 ;  /* 0x0000001f30107221 */ /* 0x000fe20000010000 */
[----:B---3--:R-:W-:Y:S03]  /*b4c0*/  HMMA.16816.F32.BF16 R80, R4, R12, R80 ;  /* 0x0000000c0450723c */ /* 0x008fe60000041850 */
        /* <DEDUP_REMOVED lines=13> */
[----:B-1----:R-:W-:Y:S01]  /*b5a0*/  HMMA.16816.F32.BF16 R72, R4, R8, R72 ;  /* 0x000000080448723c */ /* 0x002fe20000041848 */
[----:B------:R-:W-:Y:S02]  /*b5b0*/  FADD.FTZ R12, R35, R12 ;  /* 0x0000000c230c7221 */ /* 0x000fe40000010000 */
[----:B------:R-:W-:-:S04]  /*b5c0*/  FADD.FTZ R14, R23, R14 ;  /* 0x0000000e170e7221 */ /* 0x000fc80000010000 */
        /* <DEDUP_REMOVED lines=8> */
[----:B------:R-:W-:Y:S01]  /*b650*/  MOV R0, R3 ;  /* 0x0000000300007202 */ /* 0x000fe20000000f00 */
[----:B------:R-:W-:Y:S02]  /*b660*/  FADD.FTZ R25, R25, R26 ;  /* 0x0000001a19197221 */ /* 0x000fe40000010000 */
[----:B------:R-:W-:Y:S02]  /*b670*/  FADD.FTZ R2, R2, R27 ;  /* 0x0000001b02027221 */ /* 0x000fe40000010000 */
[----:B------:R-:W-:Y:S02]  /*b680*/  FADD.FTZ R24, R24, R25 ;  /* 0x0000001918187221 */ /* 0x000fe40000010000 */
[----:B------:R-:W-:Y:S01]  /*b690*/  FADD.FTZ R190, R29, R2 ;  /* 0x000000021dbe7221 */ /* 0x000fe20000010000 */
[----:B------:R-:W-:Y:S01]  /*b6a0*/  MOV R2, R52 ;  /* 0x0000003400027202 */ /* 0x000fe20000000f00 */
[----:B------:R-:W-:-:S02]  /*b6b0*/  FADD.FTZ R191, R191, R24 ;  /* 0x00000018bfbf7221 */ /* 0x000fc40000010000 */
.L_x_5410:
[----:B------:R-:W-:-:S13]  /*b6c0*/  ISETP.GE.AND P1, PT, R174, 0x1, PT ;  /* 0x00000001ae00780c */ /* 0x000fda0003f26270 */
[----:B------:R-:W-:Y:S05]  /*b6d0*/  @!P1 BRA `(.L_x_5418) ;  /* 0x00003d9000009947 */ /* 0x000fea0003800000 */
[----:B------:R-:W-:Y:S01]  /*b6e0*/  IMAD.MOV.U32 R187, RZ, RZ, c[0x0][0x1a0] ;  /* 0x00006800ffbb7624 */ /* 0x000fe200078e00ff */
[----:B------:R-:W-:Y:S02]  /*b6f0*/  MOV R101, R0 ;  /* 0x0000000000657202 */ /* 0x000fe40000000f00 */
[----:B------:R-:W-:Y:S01]  /*b700*/  MOV R103, R2 ;  /* 0x0000000200677202 */ /* 0x000fe20000000f00 */
[----:B------:R-:W-:-:S05]  /*b710*/  IMAD.U32 R186, R187, -0x80, RZ ;  /* 0xffffff80bbba7824 */ /* 0x000fca00078e00ff */
[----:B------:R-:W-:Y:S02]  /*b720*/  SHF.R.S32.HI R181, RZ, 0x1f, R186 ;  /* 0x0000001fffb57819 */ /* 0x000fe400000114ba */
.L_x_5422:
        /* <DEDUP_REMOVED lines=37> */
[----:B------:R-:W-:Y:S09]  /*b980*/  ISETP.NE.AND P2, PT, RZ, c[0x0][0x2d0], PT ;  /* 0x0000b400ff007a0c */ /* 0x000ff20003f45270 */
        /* <DEDUP_REMOVED lines=9> */
[-C--:B------:R-:W-:Y:S02]  /*ba20*/  LEA.HI.X.SX32 R13, R7, R185.reuse, 0x2, P2 ;  /* 0x000000b9070d7211 */ /* 0x080fe400010f16ff */
[----:B------:R-:W-:Y:S01]  /*ba30*/  LEA.HI.X.SX32 R11, R3, R185, 0x2, P1 ;  /* 0x000000b9030b7211 */ /* 0x000fe200008f16ff */
[----:B------:R-:W-:Y:S02]  /*ba40*/  IMAD.MOV.U32 R3, RZ, RZ, c[0x0][0x2d0] ;  /* 0x0000b400ff037624 */ /* 0x000fe400078e00ff */
[----:B------:R-:W2:Y:S02]  /*ba50*/  LDG.E R2, [R12.64] ;  /* 0x000000060c027981 */ /* 0x000ea4000c1e1900 */
[----:B------:R-:W-:Y:S02]  /*ba60*/  IMAD R3, R0, R3, -0x80 ;  /* 0xffffff8000037424 */ /* 0x000fe400078e0203 */
[----:B------:R-:W2:Y:S02]  /*ba70*/  LDG.E R5, [R10.64] ;  /* 0x000000060a057981 */ /* 0x000ea4000c1e1900 */
[C---:B------:R-:W-:Y:S01]  /*ba80*/  IMAD.WIDE.U32 R200, R3.reuse, c[0x0][0x1a0], RZ ;  /* 0x0000680003c87a25 */ /* 0x040fe200078e00ff */
        /* <DEDUP_REMOVED lines=10> */
.L_x_5419:
[----:B------:R-:W-:Y:S02]  /*bb30*/  ISETP.GE.AND P1, PT, R178, c[0x0][0x220], PT ;  /* 0x00008800b2007a0c */ /* 0x000fe40003f26270 */
[C---:B------:R-:W-:Y:S04]  /*bb40*/  LEA R194, P4, R200.reuse, R192, 0x1 ;  /* 0x000000c0c8c27211 */ /* 0x040fe800078808ff */
[----:B------:R-:W-:Y:S07]  /*bb50*/  LEA.HI.X R195, R200, R193, R201, 0x1, P4 ;  /* 0x000000c1c8c37211 */ /* 0x000fee00020f0cc9 */
[----:B------:R-:W-:Y:S01]  /*bb60*/  @P1 STS.128 [R175+0x6000], RZ ;  /* 0x006000ffaf001388 */ /* 0x000fe20000000c00 */
[-C--:B------:R-:W-:Y:S02]  /*bb70*/  @!P1 IADD3 R3, P3, R180, R200.reuse, RZ ;  /* 0x000000c8b4039210 */ /* 0x080fe40007f7e0ff */
[----:B------:R-:W-:Y:S02]  /*bb80*/  @!P1 LEA R197, P2, R187, R200, 0x5 ;  /* 0x000000c8bbc59211 */ /* 0x000fe400078428ff */
[----:B------:R-:W-:Y:S02]  /*bb90*/  @!P1 IADD3.X R0, R177, R201, RZ, P3, !PT ;  /* 0x000000c9b1009210 */ /* 0x000fe40001ffe4ff */
[CC--:B------:R-:W-:Y:S01]  /*bba0*/  @!P1 LEA R206, P3, R3.reuse, R192.reuse, 0x1 ;  /* 0x000000c003ce9211 */ /* 0x0c0fe200078608ff */
[----:B------:R-:W-:Y:S01]  /*bbb0*/  @!PT LDS RZ, [RZ] ;  /* 0x00000000fffff984 */ /* 0x000fe20000000800 */
[----:B------:R-:W-:Y:S01]  /*bbc0*/  @!PT LDS RZ, [RZ] ;  /* 0x00000000fffff984 */ /* 0x000fe20000000800 */
[----:B------:R-:W-:Y:S01]  /*bbd0*/  @!PT LDS RZ, [RZ] ;  /* 0x00000000fffff984 */ /* 0x000fe20000000800 */
[----:B------:R1:W-:Y:S01]  /*bbe0*/  @!P1 LDGSTS.E.BYPASS.LTC128B.128 [R175+0x6000], [R194.64] ;  /* 0x06000000c2af9fae */ /* 0x0003e2000b901d46 */
[----:B------:R-:W-:Y:S02]  /*bbf0*/  @!P1 MOV R2, c[0x0][0x1a4] ;  /* 0x0000690000029a02 */ /* 0x000fe40000000f00 */
[----:B------:R-:W-:Y:S02]  /*bc00*/  @!P1 LEA.HI.X R207, R3, R193, R0, 0x1, P3 ;  /* 0x000000c103cf9211 */ /* 0x000fe400018f0c00 */
[----:B------:R-:W-:Y:S02]  /*bc10*/  @!P1 LEA.HI.X R2, R187, R201, R2, 0x5, P2 ;  /* 0x000000c9bb029211 */ /* 0x000fe400010f2c02 */
[C---:B------:R-:W-:Y:S01]  /*bc20*/  @!P1 LEA R204, P2, R197.reuse, R192, 0x1 ;  /* 0x000000c0c5cc9211 */ /* 0x040fe200078408ff */
[----:B------:R-:W-:Y:S01]  /*bc30*/  @P1 STS.128 [R175+0x6800], RZ ;  /* 0x006800ffaf001388 */ /* 0x000fe20000000c00 */
[-C--:B------:R-:W-:Y:S02]  /*bc40*/  @!P1 MOV R202, R200.reuse ;  /* 0x000000c800ca9202 */ /* 0x080fe40000000f00 */
[----:B------:R-:W-:Y:S02]  /*bc50*/  @!P1 LEA.HI.X R205, R197, R193, R2, 0x1, P2 ;  /* 0x000000c1c5cd9211 */ /* 0x000fe400010f0c02 */
[-C--:B------:R-:W-:Y:S02]  /*bc60*/  @!P1 MOV R203, R201.reuse ;  /* 0x000000c900cb9202 */ /* 0x080fe40000000f00 */
[----:B------:R-:W-:Y:S01]  /*bc70*/  @!P1 MOV R196, c[0x0][0x1a4] ;  /* 0x0000690000c49a02 */ /* 0x000fe20000000f00 */
[----:B------:R-:W-:Y:S01]  /*bc80*/  @!PT LDS RZ, [RZ] ;  /* 0x00000000fffff984 */ /* 0x000fe20000000800 */
[----:B------:R-:W-:Y:S01]  /*bc90*/  @!PT LDS RZ, [RZ] ;  /* 0x00000000fffff984 */ /* 0x000fe20000000800 */
[----:B------:R-:W-:Y:S01]  /*bca0*/  @!PT LDS RZ, [RZ] ;  /* 0x00000000fffff984 */ /* 0x000fe20000000800 */
[----:B------:R2:W-:Y:S01]  /*bcb0*/  @!P1 LDGSTS.E.BYPASS.LTC128B.128 [R175+0x6800], [R206.64] ;  /* 0x06800000ceaf9fae */ /* 0x0005e2000b901d46 */
[C---:B------:R-:W-:Y:S01]  /*bcc0*/  @!P1 LEA R197, P2, R187.reuse, R200, 0x6 ;  /* 0x000000c8bbc59211 */ /* 0x040fe200078430ff */
[C---:B------:R-:W-:Y:S01]  /*bcd0*/  @!P1 IMAD.WIDE.U32 R202, R187.reuse, 0x30, R202 ;  /* 0x00000030bbca9825 */ /* 0x040fe200078e00ca */
[----:B------:R-:W-:Y:S02]  /*bce0*/  @!P1 MOV R198, c[0x0][0x1a4] ;  /* 0x0000690000c69a02 */ /* 0x000fe40000000f00 */
[----:B------:R-:W-:Y:S01]  /*bcf0*/  @!P1 MOV R3, c[0x0][0x1a4] ;  /* 0x0000690000039a02 */ /* 0x000fe20000000f00 */
[----:B------:R-:W-:Y:S01]  /*bd00*/  @!P1 IMAD R196, R196, 0x30, RZ ;  /* 0x00000030c4c49824 */ /* 0x000fe200078e02ff */
[-C--:B------:R-:W-:Y:S01]  /*bd10*/  @!P1 LEA R216, P5, R202, R192.reuse, 0x1 ;  /* 0x000000c0cad89211 */ /* 0x080fe200078a08ff */
[----:B------:R-:W-:Y:S01]  /*bd20*/  @P1 STS.128 [R175+0x7000], RZ ;  /* 0x007000ffaf001388 */ /* 0x000fe20000000c00 */
[----:B------:R-:W-:Y:S01]  /*bd30*/  @!P1 LEA.HI.X R198, R187, R201, R198, 0x6, P2 ;  /* 0x000000c9bbc69211 */ /* 0x000fe200010f34c6 */
[----:B------:R-:W-:Y:S01]  /*bd40*/  @!P1 IMAD R3, R3, 0x50, RZ ;  /* 0x0000005003039824 */ /* 0x000fe200078e02ff */
[----:B------:R-:W-:Y:S02]  /*bd50*/  @!P1 IADD3 R196, R196, R203, RZ ;  /* 0x000000cbc4c49210 */ /* 0x000fe40007ffe0ff */
[C---:B------:R-:W-:Y:S02]  /*bd60*/  @!P1 LEA R210, P2, R197.reuse, R192, 0x1 ;  /* 0x000000c0c5d29211 */ /* 0x040fe400078408ff */
[-C--:B------:R-:W-:Y:S01]  /*bd70*/  @!P1 LEA.HI.X R217, R202, R193.reuse, R196, 0x1, P5 ;  /* 0x000000c1cad99211 */ /* 0x080fe200028f0cc4 */
[----:B------:R-:W-:Y:S01]  /*bd80*/  @!PT LDS RZ, [RZ] ;  /* 0x00000000fffff984 */ /* 0x000fe20000000800 */
[----:B------:R-:W-:Y:S01]  /*bd90*/  @!PT LDS RZ, [RZ] ;  /* 0x00000000fffff984 */ /* 0x000fe20000000800 */
[----:B------:R-:W-:Y:S01]  /*bda0*/  @!PT LDS RZ, [RZ] ;  /* 0x00000000fffff984 */ /* 0x000fe20000000800 */
[----:B------:R3:W-:Y:S01]  /*bdb0*/  @!P1 LDGSTS.E.BYPASS.LTC128B.128 [R175+0x7000], [R204.64] ;  /* 0x07000000ccaf9fae */ /* 0x0007e2000b901d46 */
[----:B------:R-:W-:Y:S02]  /*bdc0*/  @!P1 LEA.HI.X R211, R197, R193, R198, 0x1, P2 ;  /* 0x000000c1c5d39211 */ /* 0x000fe400010f0cc6 */
[-C--:B------:R-:W-:Y:S02]  /*bdd0*/  @!P1 MOV R208, R200.reuse ;  /* 0x000000c800d09202 */ /* 0x080fe40000000f00 */
[-C--:B------:R-:W-:Y:S02]  /*bde0*/  @!P1 MOV R209, R201.reuse ;  /* 0x000000c900d19202 */ /* 0x080fe40000000f00 */
[----:B------:R-:W-:Y:S01]  /*bdf0*/  @!P1 MOV R212, R200 ;  /* 0x000000c800d49202 */ /* 0x000fe20000000f00 */
[----:B------:R-:W-:Y:S01]  /*be00*/  @P1 STS.128 [R175+0x7800], RZ ;  /* 0x007800ffaf001388 */ /* 0x000fe20000000c00 */
[----:B------:R-:W-:Y:S01]  /*be10*/  @!P1 MOV R213, R201 ;  /* 0x000000c900d59202 */ /* 0x000fe20000000f00 */
[C---:B------:R-:W-:Y:S01]  /*be20*/  @!P1 IMAD.WIDE.U32 R200, R187.reuse, 0x50, R200 ;  /* 0x00000050bbc89825 */ /* 0x040fe200078e00c8 */
[----:B------:R-:W-:Y:S02]  /*be30*/  @!P1 MOV R2, c[0x0][0x1a4] ;  /* 0x0000690000029a02 */ /* 0x000fe40000000f00 */
[----:B------:R-:W-:Y:S01]  /*be40*/  @!P1 MOV R0, c[0x0][0x1a4] ;  /* 0x0000690000009a02 */ /* 0x000fe20000000f00 */
[----:B------:R-:W-:Y:S01]  /*be50*/  @!P1 IMAD.WIDE.U32 R208, R187, 0x60, R208 ;  /* 0x00000060bbd09825 */ /* 0x000fe200078e00d0 */
[-C--:B------:R-:W-:Y:S01]  /*be60*/  @!P1 LEA R214, P4, R200, R192.reuse, 0x1 ;  /* 0x000000c0c8d69211 */ /* 0x080fe200078808ff */
[----:B------:R-:W-:Y:S01]  /*be70*/  @!PT LDS RZ, [RZ] ;  /* 0x00000000fffff984 */ /* 0x000fe20000000800 */
[----:B------:R-:W-:Y:S01]  /*be80*/  @!PT LDS RZ, [RZ] ;  /* 0x00000000fffff984 */ /* 0x000fe20000000800 */
[----:B------:R-:W-:Y:S01]  /*be90*/  @!PT LDS RZ, [RZ] ;  /* 0x00000000fffff984 */ /* 0x000fe20000000800 */
[----:B------:R4:W-:Y:S01]  /*bea0*/  @!P1 LDGSTS.E.BYPASS.LTC128B.128 [R175+0x7800], [R216.64] ;  /* 0x07800000d8af9fae */ /* 0x0009e2000b901d46 */
[----:B------:R-:W-:Y:S01]  /*beb0*/  @!P1 IADD3 R3, R3, R201, RZ ;  /* 0x000000c903039210 */ /* 0x000fe20007ffe0ff */
[----:B------:R-:W-:Y:S01]  /*bec0*/  @!P1 IMAD R2, R2, 0x60, RZ ;  /* 0x0000006002029824 */ /* 0x000fe200078e02ff */
[-C--:B------:R-:W-:Y:S01]  /*bed0*/  @!P1 LEA R198, P3, R208, R192.reuse, 0x1 ;  /* 0x000000c0d0c69211 */ /* 0x080fe200078608ff */
[----:B------:R-:W-:Y:S01]  /*bee0*/  @!P1 IMAD.WIDE.U32 R212, R187, 0x70, R212 ;  /* 0x00000070bbd49825 */ /* 0x000fe200078e00d4 */
[----:B------:R-:W-:Y:S02]  /*bef0*/  @!P1 LEA.HI.X R215, R200, R193, R3, 0x1, P4 ;  /* 0x000000c1c8d79211 */ /* 0x000fe400020f0c03 */
[----:B------:R-:W-:Y:S01]  /*bf00*/  @!P1 IADD3 R2, R2, R209, RZ ;  /* 0x000000d102029210 */ /* 0x000fe20007ffe0ff */
[----:B------:R-:W-:Y:S01]  /*bf10*/  @P1 STS.128 [R175+0x8000], RZ ;  /* 0x008000ffaf001388 */ /* 0x000fe20000000c00 */
[----:B------:R-:W-:Y:S01]  /*bf20*/  @!P1 IMAD R0, R0, 0x70, RZ ;  /* 0x0000007000009824 */ /* 0x000fe200078e02ff */
[----:B------:R-:W-:Y:S02]  /*bf30*/  @!P1 LEA R192, P2, R212, R192, 0x1 ;  /* 0x000000c0d4c09211 */ /* 0x000fe400078408ff */
[----:B------:R-:W-:Y:S02]  /*bf40*/  @!P1 LEA.HI.X R199, R208, R193, R2, 0x1, P3 ;  /* 0x000000c1d0c79211 */ /* 0x000fe400018f0c02 */
[----:B------:R-:W-:Y:S02]  /*bf50*/  @!P1 IADD3 R0, R0, R213, RZ ;  /* 0x000000d500009210 */ /* 0x000fe40007ffe0ff */
[----:B------:R-:W-:Y:S01]  /*bf60*/  @!PT LDS RZ, [RZ] ;  /* 0x00000000fffff984 */ /* 0x000fe20000000800 */
[----:B------:R-:W-:Y:S01]  /*bf70*/  @!PT LDS RZ, [RZ] ;  /* 0x00000000fffff984 */ /* 0x000fe20000000800 */
[----:B------:R-:W-:Y:S01]  /*bf80*/  @!PT LDS RZ, [RZ] ;  /* 0x00000000fffff984 */ /* 0x000fe20000000800 */
[----:B------:R5:W-:Y:S02]  /*bf90*/  @!P1 LDGSTS.E.BYPASS.LTC128B.128 [R175+0x8000], [R210.64] ;  /* 0x08000000d2af9fae */ /* 0x000be4000b901d46 */
[----:B------:R-:W-:Y:S02]  /*bfa0*/  @!P1 LEA.HI.X R193, R212, R193, R0, 0x1, P2 ;  /* 0x000000c1d4c19211 */ /* 0x000fe400010f0c00 */
[----:B------:R-:W-:Y:S04]  /*bfb0*/  ISETP.GE.AND P2, PT, R174, 0x2, PT ;  /* 0x00000002ae00780c */ /* 0x000fe80003f46270 */
        /* <DEDUP_REMOVED lines=16> */
[----:B------:R-:W2:Y:S08]  /*c0c0*/  LDSM.16.M88.4 R108, [R167+0x2000] ;  /* 0x00200000a76c783b */ /* 0x000eb00000000200 */
[----:B------:R-:W2:Y:S01]  /*c0d0*/  LDSM.16.M88.4 R112, [R167+0x2800] ;  /* 0x00280000a770783b */ /* 0x000ea20000000200 */
[----:B-1----:R-:W-:Y:S02]  /*c0e0*/  MOV R192, R194 ;  /* 0x000000c200c07202 */ /* 0x002fe40000000f00 */
[----:B------:R-:W-:Y:S05]  /*c0f0*/  MOV R193, R195 ;  /* 0x000000c300c17202 */ /* 0x000fea0000000f00 */
[----:B------:R-:W1:Y:S08]  /*c100*/  LDSM.16.M88.4 R116, [R167+0x3000] ;  /* 0x00300000a774783b */ /* 0x000e700000000200 */
[----:B------:R-:W0:Y:S08]  /*c110*/  LDGDEPBAR ;  /* 0x00000000000079af */ /* 0x000e300000000000 */
[----:B------:R-:W1:Y:S08]  /*c120*/  LDSM.16.M88.4 R120, [R167+0x3800] ;  /* 0x00380000a778783b */ /* 0x000e700000000200 */
[----:B------:R-:W1:Y:S08]  /*c130*/  LDSM.16.M88.4 R124, [R167+0x4000] ;  /* 0x00400000a77c783b */ /* 0x000e700000000200 */
[----:B------:R-:W1:Y:S08]  /*c140*/  LDSM.16.M88.4 R128, [R167+0x4800] ;  /* 0x00480000a780783b */ /* 0x000e700000000200 */
[----:B------:R-:W1:Y:S08]  /*c150*/  LDSM.16.M88.4 R132, [R167+0x5000] ;  /* 0x00500000a784783b */ /* 0x000e700000000200 */
[----:B------:R-:W1:Y:S08]  /*c160*/  LDSM.16.M88.4 R136, [R167+0x5800] ;  /* 0x00580000a788783b */ /* 0x000e700000000200 */
[----:B------:R-:W-:Y:S08]  /*c170*/  LDSM.16.M88.4 R140, [R166] ;  /* 0x00000000a68c783b */ /* 0x000ff00000000200 */
[----:B------:R-:W1:Y:S08]  /*c180*/  LDSM.16.M88.4 R144, [R161+0x2000] ;  /* 0x00200000a190783b */ /* 0x000e700000000200 */
[----:B------:R-:W3:Y:S01]  /*c190*/  LDSM.16.M88.4 R148, [R161+0x2800] ;  /* 0x00280000a194783b */ /* 0x000ee20000000200 */
        /* <DEDUP_REMOVED lines=8> */
[----:B------:R-:W-:Y:S07]  /*c220*/  LDSM.16.M88.4 R116, [R161+0x5800] ;  /* 0x00580000a174783b */ /* 0x000fee0000000200 */
[C---:B------:R-:W-:Y:S08]  /*c230*/  HMMA.16816.F32.BF16 R28, R104.reuse, R120, RZ ;  /* 0x00000078681c723c */ /* 0x040ff000000418ff */
[C---:B------:R-:W-:Y:S01]  /*c240*/  HMMA.16816.F32.BF16 R32, R104.reuse, R122, RZ ;  /* 0x0000007a6820723c */ /* 0x040fe200000418ff */
[----:B------:R-:W-:Y:S07]  /*c250*/  LDSM.16.M88.4 R120, [R155] ;  /* 0x000000009b78783b */ /* 0x000fee0000000200 */
        /* <DEDUP_REMOVED lines=10> */
[C---:B------:R-:W-:Y:S08]  /*c300*/  HMMA.16816.F32.BF16 R8, R140.reuse, R146, R8 ;  /* 0x000000928c08723c */ /* 0x040ff00000041808 */
[C---:B---3--:R-:W-:Y:S08]  /*c310*/  HMMA.16816.F32.BF16 R12, R140.reuse, R148, R12 ;  /* 0x000000948c0c723c */ /* 0x048ff0000004180c */
        /* <DEDUP_REMOVED lines=14> */
[C---:B------:R-:W-:Y:S01]  /*c400*/  HMMA.16816.F32.BF16 R56, R140.reuse, R110, R56 ;  /* 0x0000006e8c38723c */ /* 0x040fe20000041838 */
[----:B------:R-:W1:Y:S07]  /*c410*/  LDSM.16.M88.4 R108, [R164] ;  /* 0x00000000a46c783b */ /* 0x000e6e0000000200 */
[C---:B------:R-:W-:Y:S08]  /*c420*/  HMMA.16816.F32.BF16 R60, R140.reuse, R116, R60 ;  /* 0x000000748c3c723c */ /* 0x040ff0000004183c */
[----:B------:R-:W-:Y:S01]  /*c430*/  HMMA.16816.F32.BF16 R64, R140, R118, R64 ;  /* 0x000000768c40723c */ /* 0x000fe20000041840 */
[----:B------:R-:W2:Y:S07]  /*c440*/  LDSM.16.M88.4 R116, [R156] ;  /* 0x000000009c74783b */ /* 0x000eae0000000200 */
[C---:B-1----:R-:W-:Y:S08]  /*c450*/  HMMA.16816.F32.BF16 R4, R104.reuse, R108, R4 ;  /* 0x0000006c6804723c */ /* 0x042ff00000041804 */
[C---:B------:R-:W-:Y:S01]  /*c460*/  HMMA.16816.F32.BF16 R8, R104.reuse, R110, R8 ;  /* 0x0000006e6808723c */ /* 0x040fe20000041808 */
[----:B------:R-:W1:Y:S07]  /*c470*/  LDSM.16.M88.4 R108, [R154] ;  /* 0x000000009a6c783b */ /* 0x000e6e0000000200 */
[C---:B------:R-:W-:Y:S08]  /*c480*/  HMMA.16816.F32.BF16 R12, R104.reuse, R112, R12 ;  /* 0x00000070680c723c */ /* 0x040ff0000004180c */
[C---:B------:R-:W-:Y:S01]  /*c490*/  HMMA.16816.F32.BF16 R16, R104.reuse, R114, R16 ;  /* 0x000000726810723c */ /* 0x040fe20000041810 */
[----:B------:R-:W3:Y:S07]  /*c4a0*/  LDSM.16.M88.4 R112, [R153] ;  /* 0x000000009970783b */ /* 0x000eee0000000200 */
[C---:B--2---:R-:W-:Y:S08]  /*c4b0*/  HMMA.16816.F32.BF16 R20, R104.reuse, R116, R20 ;  /* 0x000000746814723c */ /* 0x044ff00000041814 */
[C---:B------:R-:W-:Y:S01]  /*c4c0*/  HMMA.16816.F32.BF16 R24, R104.reuse, R118, R24 ;  /* 0x000000766818723c */ /* 0x040fe20000041818 */
[----:B------:R-:W2:Y:S07]  /*c4d0*/  LDSM.16.M88.4 R116, [R152] ;  /* 0x000000009874783b */ /* 0x000eae0000000200 */
[C---:B------:R-:W-:Y:S08]  /*c4e0*/  HMMA.16816.F32.BF16 R28, R104.reuse, R120, R28 ;  /* 0x00000078681c723c */ /* 0x040ff0000004181c */
[C---:B------:R-:W-:Y:S01]  /*c4f0*/  HMMA.16816.F32.BF16 R32, R104.reuse, R122, R32 ;  /* 0x0000007a6820723c */ /* 0x040fe20000041820 */
[----:B------:R-:W-:Y:S07]  /*c500*/  LDSM.16.M88.4 R120, [R100] ;  /* 0x000000006478783b */ /* 0x000fee0000000200 */
[C---:B-1----:R-:W-:Y:S08]  /*c510*/  HMMA.16816.F32.BF16 R36, R104.reuse, R108, R36 ;  /* 0x0000006c6824723c */ /* 0x042ff00000041824 */
[C---:B------:R-:W-:Y:S01]  /*c520*/  HMMA.16816.F32.BF16 R40, R104.reuse, R110, R40 ;  /* 0x0000006e6828723c */ /* 0x040fe20000041828 */
[----:B------:R-:W1:Y:S07]  /*c530*/  LDSM.16.M88.4 R108, [R102] ;  /* 0x00000000666c783b */ /* 0x000e6e0000000200 */
[C---:B---3--:R-:W-:Y:S08]  /*c540*/  HMMA.16816.F32.BF16 R44, R104.reuse, R112, R44 ;  /* 0x00000070682c723c */ /* 0x048ff0000004182c */
[C---:B------:R-:W-:Y:S01]  /*c550*/  HMMA.16816.F32.BF16 R48, R104.reuse, R114, R48 ;  /* 0x000000726830723c */ /* 0x040fe20000041830 */
[----:B------:R-:W3:Y:S07]  /*c560*/  LDSM.16.M88.4 R112, [R163] ;  /* 0x00000000a370783b */ /* 0x000eee0000000200 */
[C---:B--2---:R-:W-:Y:S08]  /*c570*/  HMMA.16816.F32.BF16 R52, R104.reuse, R116, R52 ;  /* 0x000000746834723c */ /* 0x044ff00000041834 */
[C---:B------:R-:W-:Y:S08]  /*c580*/  HMMA.16816.F32.BF16 R56, R104.reuse, R118, R56 ;  /* 0x000000766838723c */ /* 0x040ff00000041838 */
[C---:B-1----:R-:W-:Y:S08]  /*c590*/  HMMA.16816.F32.BF16 R60, R104.reuse, R108, R60 ;  /* 0x0000006c683c723c */ /* 0x042ff0000004183c */
[----:B------:R-:W-:Y:S01]  /*c5a0*/  HMMA.16816.F32.BF16 R64, R104, R110, R64 ;  /* 0x0000006e6840723c */ /* 0x000fe20000041840 */
[----:B------:R-:W1:Y:S07]  /*c5b0*/  LDSM.16.M88.4 R104, [R100+0x800] ;  /* 0x000800006468783b */ /* 0x000e6e0000000200 */
[C---:B---3--:R-:W-:Y:S01]  /*c5c0*/  HMMA.16816.F32.BF16 R4, R112.reuse, R120, R4 ;  /* 0x000000787004723c */ /* 0x048fe20000041804 */
[----:B------:R-:W2:Y:S07]  /*c5d0*/  LDSM.16.M88.4 R108, [R100+0x1000] ;  /* 0x00100000646c783b */ /* 0x000eae0000000200 */
[C---:B------:R-:W-:Y:S11]  /*c5e0*/  HMMA.16816.F32.BF16 R8, R112.reuse, R122, R8 ;  /* 0x0000007a7008723c */ /* 0x040ff60000041808 */
[----:B------:R-:W-:Y:S05]  /*c5f0*/  @!UPT UIADD3 URZ, URZ, URZ, URZ ;  /* 0x0000003f3f3ff290 */ /* 0x000fea000fffe03f */
[----:B------:R-:W-:Y:S02]  /*c600*/  FMUL.FTZ R0, R5, c[0x0][0x2ec] ;  /* 0x0000bb0005007a20 */ /* 0x000fe40000410000 */
[----:B------:R-:W-:Y:S02]  /*c610*/  FMUL.FTZ R2, R4, c[0x0][0x2ec] ;  /* 0x0000bb0004027a20 */ /* 0x000fe40000410000 */
[----:B------:R3:W3:Y:S01]  /*c620*/  MUFU.TANH R151, R0 ;  /* 0x0000000000977308 */ /* 0x0006e20000002400 */
[----:B------:R-:W-:Y:S02]  /*c630*/  FMUL.FTZ R252, R6, c[0x0][0x2ec] ;  /* 0x0000bb0006fc7a20 */ /* 0x000fe40000410000 */
[----:B------:R-:W-:Y:S01]  /*c640*/  FMUL.FTZ R250, R7, c[0x0][0x2ec] ;  /* 0x0000bb0007fa7a20 */ /* 0x000fe20000410000 */
[C---:B-1----:R-:W-:Y:S03]  /*c650*/  HMMA.16816.F32.BF16 R12, R112.reuse, R104, R12 ;  /* 0x00000068700c723c */ /* 0x042fe6000004180c */
[----:B------:R-:W-:Y:S03]  /*c660*/  FMUL.FTZ R3, R9, c[0x0][0x2ec] ;  /* 0x0000bb0009037a20 */ /* 0x000fe60000410000 */
[----:B------:R1:W1:Y:S01]  /*c670*/  MUFU.TANH R150, R2 ;  /* 0x0000000200967308 */ /* 0x0002620000002400 */
[----:B------:R-:W-:Y:S01]  /*c680*/  FMUL.FTZ R251, R8, c[0x0][0x2ec] ;  /* 0x0000bb0008fb7a20 */ /* 0x000fe20000410000 */
[C---:B------:R-:W-:Y:S01]  /*c690*/  HMMA.16816.F32.BF16 R16, R112.reuse, R106, R16 ;  /* 0x0000006a7010723c */ /* 0x040fe20000041810 */
[----:B------:R-:W1:Y:S07]  /*c6a0*/  LDSM.16.M88.4 R104, [R100+0x1800] ;  /* 0x001800006468783b */ /* 0x000e6e0000000200 */
[----:B------:R1:W1:Y:S01]  /*c6b0*/  MUFU.TANH R117, R3 ;  /* 0x0000000300757308 */ /* 0x0002620000002400 */
[C---:B--2---:R-:W-:Y:S03]  /*c6c0*/  HMMA.16816.F32.BF16 R20, R112.reuse, R108, R20 ;  /* 0x0000006c7014723c */ /* 0x044fe60000041814 */
[----:B---3--:R-:W-:Y:S05]  /*c6d0*/  FMUL.FTZ R0, R11, c[0x0][0x2ec] ;  /* 0x0000bb000b007a20 */ /* 0x008fea0000410000 */
[C---:B------:R-:W-:Y:S01]  /*c6e0*/  HMMA.16816.F32.BF16 R24, R112.reuse, R110, R24 ;  /* 0x0000006e7018723c */ /* 0x040fe20000041818 */
[----:B------:R2:W3:Y:S01]  /*c6f0*/  MUFU.TANH R118, R0 ;  /* 0x0000000000767308 */ /* 0x0004e20000002400 */
        /* <DEDUP_REMOVED lines=13> */
[C---:B-1----:R-:W-:Y:S03]  /*c7d0*/  HMMA.16816.F32.BF16 R28, R112.reuse, R104, R28 ;  /* 0x00000068701c723c */ /* 0x042fe6000004181c */
[----:B------:R-:W-:Y:S02]  /*c7e0*/  FMUL.FTZ R238, R22, c[0x0][0x2ec] ;  /* 0x0000bb0016ee7a20 */ /* 0x000fe40000410000 */
[----:B------:R-:W-:Y:S01]  /*c7f0*/  FMUL.FTZ R236, R23, c[0x0][0x2ec] ;  /* 0x0000bb0017ec7a20 */ /* 0x000fe20000410000 */
[----:B------:R-:W1:Y:S01]  /*c800*/  MUFU.TANH R251, R251 ;  /* 0x000000fb00fb7308 */ /* 0x000e620000002400 */
[----:B------:R-:W-:Y:S01]  /*c810*/  FMUL.FTZ R235, R24, c[0x0][0x2ec] ;  /* 0x0000bb0018eb7a20 */ /* 0x000fe20000410000 */
[C---:B------:R-:W-:Y:S01]  /*c820*/  HMMA.16816.F32.BF16 R32, R112.reuse, R106, R32 ;  /* 0x0000006a7020723c */ /* 0x040fe20000041820 */
[----:B------:R-:W1:Y:S03]  /*c830*/  LDSM.16.M88.4 R104, [R100+0x2800] ;  /* 0x002800006468783b */ /* 0x000e660000000200 */
[----:B------:R-:W-:Y:S02]  /*c840*/  FMUL.FTZ R237, R25, c[0x0][0x2ec] ;  /* 0x0000bb0019ed7a20 */ /* 0x000fe40000410000 */
[----:B------:R-:W-:Y:S02]  /*c850*/  FMUL.FTZ R240, R26, c[0x0][0x2ec] ;  /* 0x0000bb001af07a20 */ /* 0x000fe40000410000 */
[----:B------:R-:W1:Y:S01]  /*c860*/  MUFU.TANH R249, R249 ;  /* 0x000000f900f97308 */ /* 0x000e620000002400 */
[C---:B--2---:R-:W-:Y:S03]  /*c870*/  HMMA.16816.F32.BF16 R36, R112.reuse, R108, R36 ;  /* 0x0000006c7024723c */ /* 0x044fe60000041824 */
[----:B------:R-:W-:Y:S02]  /*c880*/  FMUL.FTZ R234, R27, c[0x0][0x2ec] ;  /* 0x0000bb001bea7a20 */ /* 0x000fe40000410000 */
        /* <DEDUP_REMOVED lines=15> */
[----:B------:R-:W-:Y:S01]  /*c980*/  FMUL.FTZ R223, R37, c[0x0][0x2ec] ;  /* 0x0000bb0025df7a20 */ /* 0x000fe20000410000 */
[C---:B-1----:R-:W-:Y:S03]  /*c990*/  HMMA.16816.F32.BF16 R44, R112.reuse, R104, R44 ;  /* 0x00000068702c723c */ /* 0x042fe6000004182c */
[----:B------:R-:W-:Y:S02]  /*c9a0*/  FMUL.FTZ R224, R38, c[0x0][0x2ec] ;  /* 0x0000bb0026e07a20 */ /* 0x000fe40000410000 */
[----:B------:R-:W-:Y:S03]  /*c9b0*/  FMUL.FTZ R222, R39, c[0x0][0x2ec] ;  /* 0x0000bb0027de7a20 */ /* 0x000fe60000410000 */
[----:B------:R-:W1:Y:S01]  /*c9c0*/  MUFU.TANH R246, R246 ;  /* 0x000000f600f67308 */ /* 0x000e620000002400 */
[C---:B------:R-:W-:Y:S01]  /*c9d0*/  HMMA.16816.F32.BF16 R48, R112.reuse, R106, R48 ;  /* 0x0000006a7030723c */ /* 0x040fe20000041830 */
[----:B------:R-:W1:Y:S01]  /*c9e0*/  LDSM.16.M88.4 R104, [R100+0x3800] ;  /* 0x003800006468783b */ /* 0x000e620000000200 */
[----:B------:R-:W-:Y:S04]  /*c9f0*/  DEPBAR.LE SB0, 0x0 ;  /* 0x000080000000791a */ /* 0x000fe80000000000 */
[----:B------:R-:W-:Y:S02]  /*ca00*/  FMUL.FTZ R221, R40, c[0x0][0x2ec] ;  /* 0x0000bb0028dd7a20 */ /* 0x000fe40000410000 */
[----:B------:R-:W-:Y:S01]  /*ca10*/  FMUL.FTZ R219, R41, c[0x0][0x2ec] ;  /* 0x0000bb0029db7a20 */ /* 0x000fe20000410000 */
[----:B------:R-:W1:Y:S01]  /*ca20*/  MUFU.TANH R243, R243 ;  /* 0x000000f300f37308 */ /* 0x000e620000002400 */
[----:B------:R-:W-:Y:S01]  /*ca30*/  BAR.SYNC.DEFER_BLOCKING 0x0 ;  /* 0x0000000000007b1d */ /* 0x000fe20000010000 */
[C---:B--2---:R-:W-:Y:S05]  /*ca40*/  HMMA.16816.F32.BF16 R52, R112.reuse, R108, R52 ;  /* 0x0000006c7034723c */ /* 0x044fea0000041834 */
[----:B------:R-:W-:Y:S02]  /*ca50*/  FMUL.FTZ R220, R42, c[0x0][0x2ec] ;  /* 0x0000bb002adc7a20 */ /* 0x000fe40000410000 */
[----:B------:R-:W-:Y:S01]  /*ca60*/  FMUL.FTZ R218, R43, c[0x0][0x2ec] ;  /* 0x0000bb002bda7a20 */ /* 0x000fe20000410000 */
[----:B------:R-:W2:Y:S01]  /*ca70*/  MUFU.TANH R245, R245 ;  /* 0x000000f500f57308 */ /* 0x000ea20000002400 */
[C---:B------:R-:W-:Y:S03]  /*ca80*/  HMMA.16816.F32.BF16 R56, R112.reuse, R110, R56 ;  /* 0x0000006e7038723c */ /* 0x040fe60000041838 */
[----:B----4-:R-:W-:Y:S02]  /*ca90*/  FMUL.FTZ R217, R44, c[0x0][0x2ec] ;  /* 0x0000bb002cd97a20 */ /* 0x010fe40000410000 */
[----:B------:R-:W-:Y:S02]  /*caa0*/  FMUL.FTZ R215, R45, c[0x0][0x2ec] ;  /* 0x0000bb002dd77a20 */ /* 0x000fe40000410000 */
[----:B------:R-:W-:Y:S02]  /*cab0*/  FMUL.FTZ R216, R46, c[0x0][0x2ec] ;  /* 0x0000bb002ed87a20 */ /* 0x000fe40000410000 */
[----:B------:R-:W4:Y:S03]  /*cac0*/  MUFU.TANH R244, R244 ;  /* 0x000000f400f47308 */ /* 0x000f260000002400 */
[----:B------:R-:W-:Y:S02]  /*cad0*/  FMUL.FTZ R214, R47, c[0x0][0x2ec] ;  /* 0x0000bb002fd67a20 */ /* 0x000fe40000410000 */
[----:B------:R-:W-:Y:S02]  /*cae0*/  FMUL.FTZ R213, R48, c[0x0][0x2ec] ;  /* 0x0000bb0030d57a20 */ /* 0x000fe40000410000 */
[----:B-----5:R-:W-:Y:S02]  /*caf0*/  FMUL.FTZ R211, R49, c[0x0][0x2ec] ;  /* 0x0000bb0031d37a20 */ /* 0x020fe40000410000 */
        /* <DEDUP_REMOVED lines=8> */
[----:B------:R-:W-:Y:S03]  /*cb80*/  HMMA.16816.F32.BF16 R64, R112, R106, R64 ;  /* 0x0000006a7040723c */ /* 0x000fe60000041840 */
[----:B------:R-:W-:Y:S02]  /*cb90*/  FMUL.FTZ R206, R55, c[0x0][0x2ec] ;  /* 0x0000bb0037ce7a20 */ /* 0x000fe40000410000 */
[----:B------:R-:W-:Y:S02]  /*cba0*/  FMUL.FTZ R205, R56, c[0x0][0x2ec] ;  /* 0x0000bb0038cd7a20 */ /* 0x000fe40000410000 */
[----:B------:R-:W-:Y:S02]  /*cbb0*/  FMUL.FTZ R203, R57, c[0x0][0x2ec] ;  /* 0x0000bb0039cb7a20 */ /* 0x000fe40000410000 */
[----:B------:R-:W1:Y:S03]  /*cbc0*/  MUFU.TANH R239, R239 ;  /* 0x000000ef00ef7308 */ /* 0x000e660000002400 */
[----:B------:R-:W-:Y:S02]  /*cbd0*/  FMUL.FTZ R204, R58, c[0x0][0x2ec] ;  /* 0x0000bb003acc7a20 */ /* 0x000fe40000410000 */
[----:B------:R-:W-:Y:S02]  /*cbe0*/  FMUL.FTZ R202, R59, c[0x0][0x2ec] ;  /* 0x0000bb003bca7a20 */ /* 0x000fe40000410000 */
[----:B------:R-:W-:Y:S02]  /*cbf0*/  FMUL.FTZ R199, R60, c[0x0][0x2ec] ;  /* 0x0000bb003cc77a20 */ /* 0x000fe40000410000 */
[----:B------:R-:W-:Y:S01]  /*cc00*/  FMUL.FTZ R201, R61, c[0x0][0x2ec] ;  /* 0x0000bb003dc97a20 */ /* 0x000fe20000410000 */
[----:B------:R-:W1:Y:S01]  /*cc10*/  MUFU.TANH R238, R238 ;  /* 0x000000ee00ee7308 */ /* 0x000e620000002400 */
[----:B------:R-:W-:Y:S02]  /*cc20*/  FMUL.FTZ R200, R62, c[0x0][0x2ec] ;  /* 0x0000bb003ec87a20 */ /* 0x000fe40000410000 */
[----:B------:R-:W-:Y:S02]  /*cc30*/  FMUL.FTZ R196, R63, c[0x0][0x2ec] ;  /* 0x0000bb003fc47a20 */ /* 0x000fe40000410000 */
[----:B------:R-:W-:Y:S02]  /*cc40*/  FMUL.FTZ R197, R64, c[0x0][0x2ec] ;  /* 0x0000bb0040c57a20 */ /* 0x000fe40000410000 */
[----:B------:R-:W-:Y:S02]  /*cc50*/  FMUL.FTZ R198, R65, c[0x0][0x2ec] ;  /* 0x0000bb0041c67a20 */ /* 0x000fe40000410000 */
[----:B------:R-:W-:Y:S01]  /*cc60*/  FMUL.FTZ R3, R67, c[0x0][0x2ec] ;  /* 0x0000bb0043037a20 */ /* 0x000fe20000410000 */
[----:B------:R-:W1:Y:S01]  /*cc70*/  MUFU.TANH R236, R236 ;  /* 0x000000ec00ec7308 */ /* 0x000e620000002400 */
[----:B------:R-:W-:Y:S09]  /*cc80*/  FMUL.FTZ R0, R66, c[0x0][0x2ec] ;  /* 0x0000bb0042007a20 */ /* 0x000ff20000410000 */
        /* <DEDUP_REMOVED lines=43> */
[----:B------:R-:W1:Y:S01]  /*cf40*/  MUFU.TANH R3, R3 ;  /* 0x0000000300037308 */ /* 0x000e620000002400 */
[----:B------:R-:W-:-:S05]  /*cf50*/  @!P2 BRA `(.L_x_5420) ;  /* 0x000009700000a947 */ /* 0x000fca0003800000 */
[----:B--234-:R-:W-:Y:S05]  /*cf60*/  IMAD.MOV.U32 R5, RZ, RZ, c[0x0][0x198] ;  /* 0x00006600ff057624 */ /* 0x01cfea00078e00ff */
[----:B------:R-:W-:Y:S04]  /*cf70*/  LEA R6, -R5, RZ, 0x7 ;  /* 0x000000ff05067211 */ /* 0x000fe800078e39ff */
[----:B------:R-:W-:Y:S01]  /*cf80*/  SHF.R.S32.HI R7, RZ, 0x1f, R6 ;  /* 0x0000001fff077819 */ /* 0x000fe20000011406 */
[----:B------:R-:W-:-:S05]  /*cf90*/  @!P0 BRA `(.L_x_5421) ;  /* 0x000003c000008947 */ /* 0x000fca0003800000 */
[----:B------:R-:W-:Y:S01]  /*cfa0*/  IMAD.SHL.U32 R11, R174, 0x80, RZ ;  /* 0x00000080ae0b7824 */ /* 0x000fe200078e00ff */
[----:B-1----:R-:W-:Y:S04]  /*cfb0*/  IABS R0, c[0x0][0x2d0] ;  /* 0x0000b40000007a13 */ /* 0x002fe80000000000 */
        /* <DEDUP_REMOVED lines=58> */
.L_x_5421:
[----:B------:R2:W-:Y:S01]  /*d360*/  @P1 STS.128 [R175+0x2000], RZ ;  /* 0x002000ffaf001388 */ /* 0x0005e20000000c00 */
[----:B------:R-:W-:Y:S01]  /*d370*/  @!P1 IADD3 R9, P2, R171, R6, RZ ;  /* 0x00000006ab099210 */ /* 0x000fe20007f5e0ff */
[----:B------:R-:W-:Y:S02]  /*d380*/  @!P1 IMAD.MOV.U32 R18, RZ, RZ, R6 ;  /* 0x000000ffff129224 */ /* 0x000fe400078e0006 */
[--C-:B------:R-:W-:Y:S01]  /*d390*/  @!P1 IMAD.MOV.U32 R19, RZ, RZ, R7.reuse ;  /* 0x000000ffff139224 */ /* 0x100fe200078e0007 */
[CC--:B------:R-:W-:Y:S01]  /*d3a0*/  @!P1 LEA R14, P4, R9.reuse, R188.reuse, 0x1 ;  /* 0x000000bc090e9211 */ /* 0x0c0fe200078808ff */
[--C-:B------:R-:W-:Y:S02]  /*d3b0*/  @!P1 IMAD.X R4, R170, 0x1, R7.reuse, P2 ;  /* 0x00000001aa049824 */ /* 0x100fe400010e0607 */
[----:B-1----:R-:W-:Y:S02]  /*d3c0*/  @!P1 IMAD.MOV.U32 R0, RZ, RZ, c[0x0][0x19c] ;  /* 0x00006700ff009624 */ /* 0x002fe400078e00ff */
        /* <DEDUP_REMOVED lines=30> */
[----:B------:R-:W-:Y:S01]  /*d5b0*/  @!P1 LEA R8, P2, R5, R6, 0x6 ;  /* 0x0000000605089211 */ /* 0x000fe200078430ff */
        /* <DEDUP_REMOVED lines=8> */
[-C--:B------:R-:W-:Y:S01]  /*d640*/  @!P1 LEA R22, P2, R8, R188.reuse, 0x1 ;  /* 0x000000bc08169211 */ /* 0x080fe200078408ff */
[----:B------:R-:W-:Y:S01]  /*d650*/  @!P1 IMAD.MOV.U32 R5, RZ, RZ, c[0x0][0x19c] ;  /* 0x00006700ff059624 */ /* 0x000fe200078e00ff */
[-C--:B------:R-:W-:Y:S01]  /*d660*/  @!P1 LEA R4, P3, R6, R188.reuse, 0x1 ;  /* 0x000000bc06049211 */ /* 0x080fe200078608ff */
[----:B------:R-:W-:Y:S01]  /*d670*/  @!PT LDS RZ, [RZ] ;  /* 0x00000000fffff984 */ /* 0x000fe20000000800 */
[----:B------:R-:W-:Y:S01]  /*d680*/  @!PT LDS RZ, [RZ] ;  /* 0x00000000fffff984 */ /* 0x000fe20000000800 */
[----:B------:R-:W-:Y:S01]  /*d690*/  @!PT LDS RZ, [RZ] ;  /* 0x00000000fffff984 */ /* 0x000fe20000000800 */
[----:B------:R2:W-:Y:S01]  /*d6a0*/  @!P1 LDGSTS.E.BYPASS.LTC128B.128 [R175+0x3000], [R18.64] ;  /* 0x0300000012af9fae */ /* 0x0005e2000b901d46 */
[----:B------:R-:W-:Y:S01]  /*d6b0*/  @!P1 LEA.HI.X R23, R8, R189, R0, 0x1, P2 ;  /* 0x000000bd08179211 */ /* 0x000fe200010f0c00 */
[----:B------:R-:W-:Y:S01]  /*d6c0*/  @!P1 IMAD R5, R5, 0x70, RZ ;  /* 0x0000007005059824 */ /* 0x000fe200078e02ff */
[----:B------:R-:W-:Y:S01]  /*d6d0*/  @!P1 LEA R8, P2, R20, R188, 0x1 ;  /* 0x000000bc14089211 */ /* 0x000fe200078408ff */
[----:B------:R2:W-:Y:S01]  /*d6e0*/  @P1 STS.128 [R175+0x3800], RZ ;  /* 0x003800ffaf001388 */ /* 0x0005e20000000c00 */
[----:B------:R-:W-:Y:S02]  /*d6f0*/  IMAD.MOV.U32 R188, RZ, RZ, R16 ;  /* 0x000000ffffbc7224 */ /* 0x000fe400078e0010 */
        /* <DEDUP_REMOVED lines=29> */
.L_x_5420:
[----:B-1234-:R-:W-:Y:S01]  /*d8d0*/  FMNMX.FTZ R0, R150, R103, !PT ;  /* 0x0000006796007209 */ /* 0x01efe20007810000 */
        /* <DEDUP_REMOVED lines=68> */
[----:B------:R-:W-:Y:S08]  /*dd20*/  LDSM.16.MT88.4 R12, [R162+0x6000] ;  /* 0x00600000a20c783b */ /* 0x000ff00000004200 */
[----:B------:R-:W-:Y:S08]  /*dd30*/  SHFL.BFLY PT, R9, R6, 0x2, 0x1f ;  /* 0x0c401f0006097f89 */ /* 0x000ff000000e0000 */
        /* <DEDUP_REMOVED lines=14> */
[C---:B------:R-:W-:Y:S01]  /*de20*/  FSETP.NEU.FTZ.AND P1, PT, R0.reuse, -INF , PT ;  /* 0xff8000000000780b */ /* 0x040fe20003f3d000 */
[----:B------:R-:W-:Y:S02]  /*de30*/  FADD.FTZ R4, -R0, R101 ;  /* 0x0000006500047221 */ /* 0x000fe40000010100 */
[--C-:B------:R-:W-:Y:S01]  /*de40*/  FFMA.FTZ R58, R150, c[0x0][0x23c], -R62.reuse ;  /* 0x00008f00963a7a23 */ /* 0x100fe2000001083e */
[----:B------:R-:W-:Y:S01]  /*de50*/  FSEL R39, R39, RZ, P1 ;  /* 0x000000ff27277208 */ /* 0x000fe20000800000 */
[----:B------:R-:W1:Y:S01]  /*de60*/  MUFU.EX2 R38, R38 ;  /* 0x0000002600267308 */ /* 0x000e620000000800 */
[----:B------:R-:W-:Y:S01]  /*de70*/  FMUL.FTZ R37, R4, c[0x0][0x23c] ;  /* 0x00008f0004257a20 */ /* 0x000fe20000410000 */
[----:B------:R-:W-:Y:S01]  /*de80*/  ISETP.GT.AND P1, PT, R174, 0x1, PT ;  /* 0x00000001ae00780c */ /* 0x000fe20003f24270 */
        /* <DEDUP_REMOVED lines=8> */
[----:B------:R-:W-:Y:S02]  /*df10*/  FFMA.FTZ R65, R249, c[0x0][0x23c], -R62 ;  /* 0x00008f00f9417a23 */ /* 0x000fe4000001083e */
[--C-:B------:R-:W-:Y:S01]  /*df20*/  FFMA.FTZ R63, R246, c[0x0][0x23c], -R39.reuse ;  /* 0x00008f00f63f7a23 */ /* 0x100fe20000010827 */
[----:B------:R-:W3:Y:S01]  /*df30*/  MUFU.EX2 R58, R58 ;  /* 0x0000003a003a7308 */ /* 0x000ee20000000800 */
[--C-:B------:R-:W-:Y:S02]  /*df40*/  FFMA.FTZ R66, R242, c[0x0][0x23c], -R39.reuse ;  /* 0x00008f00f2427a23 */ /* 0x100fe40000010827 */
[--C-:B------:R-:W-:Y:S02]  /*df50*/  FFMA.FTZ R108, R226, c[0x0][0x23c], -R39.reuse ;  /* 0x00008f00e26c7a23 */ /* 0x100fe40000010827 */
[C---:B-1----:R-:W-:Y:S02]  /*df60*/  FMUL.FTZ R8, R38.reuse, R92 ;  /* 0x0000005c26087220 */ /* 0x042fe40000410000 */
[C---:B------:R-:W-:Y:S02]  /*df70*/  FMUL.FTZ R9, R38.reuse, R93 ;  /* 0x0000005d26097220 */ /* 0x040fe40000410000 */
[C---:B------:R-:W-:Y:S01]  /*df80*/  FMUL.FTZ R16, R38.reuse, R84 ;  /* 0x0000005426107220 */ /* 0x040fe20000410000 */
[----:B------:R-:W1:Y:S01]  /*df90*/  MUFU.EX2 R107, R107 ;  /* 0x0000006b006b7308 */ /* 0x000e620000000800 */
[C---:B------:R-:W-:Y:S02]  /*dfa0*/  FMUL.FTZ R4, R38.reuse, R96 ;  /* 0x0000006026047220 */ /* 0x040fe40000410000 */
[C---:B------:R-:W-:Y:S02]  /*dfb0*/  FMUL.FTZ R5, R38.reuse, R97 ;  /* 0x0000006126057220 */ /* 0x040fe40000410000 */
[C---:B--2---:R-:W-:Y:S02]  /*dfc0*/  FMUL.FTZ R10, R37.reuse, R94 ;  /* 0x0000005e250a7220 */ /* 0x044fe40000410000 */
[C---:B------:R-:W-:Y:S02]  /*dfd0*/  FMUL.FTZ R11, R37.reuse, R95 ;  /* 0x0000005f250b7220 */ /* 0x040fe40000410000 */
[----:B------:R-:W-:Y:S01]  /*dfe0*/  LDSM.16.MT88.4 R92, [R162+0x9800] ;  /* 0x00980000a25c783b */ /* 0x000fe20000004200 */
[----:B------:R-:W2:Y:S01]  /*dff0*/  MUFU.EX2 R56, R56 ;  /* 0x0000003800387308 */ /* 0x000ea20000000800 */
[C---:B------:R-:W-:Y:S02]  /*e000*/  FMUL.FTZ R18, R37.reuse, R86 ;  /* 0x0000005625127220 */ /* 0x040fe40000410000 */
[C---:B------:R-:W-:Y:S02]  /*e010*/  FMUL.FTZ R19, R37.reuse, R87 ;  /* 0x0000005725137220 */ /* 0x040fe40000410000 */
[C---:B------:R-:W-:Y:S02]  /*e020*/  FMUL.FTZ R6, R37.reuse, R98 ;  /* 0x0000006225067220 */ /* 0x040fe40000410000 */
[----:B------:R-:W-:Y:S02]  /*e030*/  FMUL.FTZ R7, R37, R99 ;  /* 0x0000006325077220 */ /* 0x000fe40000410000 */
[C---:B------:R-:W-:Y:S01]  /*e040*/  FMUL.FTZ R17, R38.reuse, R85 ;  /* 0x0000005526117220 */ /* 0x040fe20000410000 */
[----:B------:R-:W4:Y:S01]  /*e050*/  MUFU.EX2 R101, R101 ;  /* 0x0000006500657308 */ /* 0x000f220000000800 */
[C---:B------:R-:W-:Y:S02]  /*e060*/  FMUL.FTZ R24, R38.reuse, R76 ;  /* 0x0000004c26187220 */ /* 0x040fe40000410000 */
[C---:B---3--:R-:W-:Y:S01]  /*e070*/  FFMA.FTZ R76, R38.reuse, R191, R58 ;  /* 0x000000bf264c7223 */ /* 0x048fe2000001003a */
[----:B-1----:R-:W-:Y:S01]  /*e080*/  F2FP.BF16.PACK_AB R40, R107, R58 ;  /* 0x0000003a6b28723e */ /* 0x002fe200000010ff */
[----:B------:R-:W-:Y:S02]  /*e090*/  FMUL.FTZ R26, R37, R78 ;  /* 0x0000004e251a7220 */ /* 0x000fe40000410000 */
[----:B------:R-:W-:Y:S02]  /*e0a0*/  FADD.FTZ R85, R107, R76 ;  /* 0x0000004c6b557221 */ /* 0x000fe40000010000 */
[C---:B------:R-:W-:Y:S01]  /*e0b0*/  FMUL.FTZ R32, R38.reuse, R68 ;  /* 0x0000004426207220 */ /* 0x040fe20000410000 */
[----:B------:R-:W1:Y:S01]  /*e0c0*/  MUFU.EX2 R106, R106 ;  /* 0x0000006a006a7308 */ /* 0x000e620000000800 */
[C---:B------:R-:W-:Y:S02]  /*e0d0*/  FMUL.FTZ R33, R38.reuse, R69 ;  /* 0x0000004526217220 */ /* 0x040fe40000410000 */
[C---:B------:R-:W-:Y:S02]  /*e0e0*/  FMUL.FTZ R34, R37.reuse, R70 ;  /* 0x0000004625227220 */ /* 0x040fe40000410000 */
[C---:B--2---:R-:W-:Y:S02]  /*e0f0*/  FFMA.FTZ R190, R37.reuse, R190, R56 ;  /* 0x000000be25be7223 */ /* 0x044fe40000010038 */
[C---:B------:R-:W-:Y:S02]  /*e100*/  FMUL.FTZ R35, R37.reuse, R71 ;  /* 0x0000004725237220 */ /* 0x040fe40000410000 */
[----:B------:R-:W-:Y:S01]  /*e110*/  FMUL.FTZ R25, R38, R77 ;  /* 0x0000004d26197220 */ /* 0x000fe20000410000 */
[----:B------:R-:W2:Y:S01]  /*e120*/  MUFU.EX2 R105, R105 ;  /* 0x0000006900697308 */ /* 0x000ea20000000800 */
[----:B------:R-:W-:Y:S02]  /*e130*/  FMUL.FTZ R27, R37, R79 ;  /* 0x0000004f251b7220 */ /* 0x000fe40000410000 */
[----:B------:R-:W-:Y:S01]  /*e140*/  FFMA.FTZ R79, R233, c[0x0][0x23c], -R62 ;  /* 0x00008f00e94f7a23 */ /* 0x000fe2000001083e */
[C---:B----4-:R-:W-:Y:S01]  /*e150*/  F2FP.BF16.PACK_AB R41, R101.reuse, R56 ;  /* 0x000000386529723e */ /* 0x050fe200000010ff */
[----:B------:R-:W-:Y:S01]  /*e160*/  FADD.FTZ R101, R101, R190 ;  /* 0x000000be65657221 */ /* 0x000fe20000010000 */
[----:B------:R-:W-:Y:S01]  /*e170*/  LDSM.16.MT88.4 R56, [R159+0x8000] ;  /* 0x008000009f38783b */ /* 0x000fe20000004200 */
[--C-:B------:R-:W-:Y:S02]  /*e180*/  FFMA.FTZ R77, R244, c[0x0][0x23c], -R39.reuse ;  /* 0x00008f00f44d7a23 */ /* 0x100fe40000010827 */
[--C-:B------:R-:W-:Y:S01]  /*e190*/  FFMA.FTZ R109, R222, c[0x0][0x23c], -R39.reuse ;  /* 0x00008f00de6d7a23 */ /* 0x100fe20000010827 */
[----:B------:R-:W3:Y:S01]  /*e1a0*/  MUFU.EX2 R104, R104 ;  /* 0x0000006800687308 */ /* 0x000ee20000000800 */
[--C-:B------:R-:W-:Y:S02]  /*e1b0*/  FFMA.FTZ R113, R220, c[0x0][0x23c], -R39.reuse ;  /* 0x00008f00dc717a23 */ /* 0x100fe40000010827 */
[----:B------:R-:W-:Y:S02]  /*e1c0*/  FFMA.FTZ R114, R218, c[0x0][0x23c], -R39 ;  /* 0x00008f00da727a23 */ /* 0x000fe40000010827 */
[----:B-1----:R-:W-:Y:S02]  /*e1d0*/  FADD.FTZ R78, R106, R85 ;  /* 0x000000556a4e7221 */ /* 0x002fe40000010000 */
[----:B------:R-:W-:Y:S01]  /*e1e0*/  LDSM.16.MT88.4 R84, [R160+0x9800] ;  /* 0x00980000a054783b */ /* 0x000fe20000004200 */
[--C-:B------:R-:W-:Y:S02]  /*e1f0*/  FFMA.FTZ R224, R224, c[0x0][0x23c], -R39.reuse ;  /* 0x00008f00e0e07a23 */ /* 0x100fe40000010827 */
[----:B------:R-:W1:Y:S01]  /*e200*/  MUFU.EX2 R61, R61 ;  /* 0x0000003d003d7308 */ /* 0x000e620000000800 */
[--C-:B------:R-:W-:Y:S02]  /*e210*/  FFMA.FTZ R117, R216, c[0x0][0x23c], -R39.reuse ;  /* 0x00008f00d8757a23 */ /* 0x100fe40000010827 */
[--C-:B------:R-:W-:Y:S01]  /*e220*/  FFMA.FTZ R118, R214, c[0x0][0x23c], -R39.reuse ;  /* 0x00008f00d6767a23 */ /* 0x100fe20000010827 */
[C---:B--2---:R-:W-:Y:S01]  /*e230*/  F2FP.BF16.PACK_AB R42, R105.reuse, R106 ;  /* 0x0000006a692a723e */ /* 0x044fe200000010ff */
[----:B------:R-:W-:Y:S02]  /*e240*/  FADD.FTZ R78, R105, R78 ;  /* 0x0000004e694e7221 */ /* 0x000fe40000010000 */
[--C-:B------:R-:W-:Y:S02]  /*e250*/  FFMA.FTZ R107, R212, c[0x0][0x23c], -R39.reuse ;  /* 0x00008f00d46b7a23 */ /* 0x100fe40000010827 */
[--C-:B------:R-:W-:Y:S01]  /*e260*/  FFMA.FTZ R122, R210, c[0x0][0x23c], -R39.reuse ;  /* 0x00008f00d27a7a23 */ /* 0x100fe20000010827 */
[----:B------:R-:W-:Y:S01]  /*e270*/  MUFU.EX2 R65, R65 ;  /* 0x0000004100417308 */ /* 0x000fe20000000800 */
[--C-:B------:R-:W-:Y:S02]  /*e280*/  FFMA.FTZ R121, R208, c[0x0][0x23c], -R39.reuse ;  /* 0x00008f00d0797a23 */ /* 0x100fe40000010827 */
[----:B------:R-:W-:Y:S02]  /*e290*/  FFMA.FTZ R105, R204, c[0x0][0x23c], -R39 ;  /* 0x00008f00cc697a23 */ /* 0x000fe40000010827 */
[----:B---3--:R-:W-:Y:S02]  /*e2a0*/  FADD.FTZ R76, R104, R101 ;  /* 0x00000065684c7221 */ /* 0x008fe40000010000 */
[--C-:B------:R-:W-:Y:S02]  /*e2b0*/  FFMA.FTZ R126, R202, c[0x0][0x23c], -R39.reuse ;  /* 0x00008f00ca7e7a23 */ /* 0x100fe40000010827 */
[--C-:B------:R-:W-:Y:S01]  /*e2c0*/  FFMA.FTZ R125, R200, c[0x0][0x23c], -R39.reuse ;  /* 0x00008f00c87d7a23 */ /* 0x100fe20000010827 */
[----:B------:R-:W-:Y:S01]  /*e2d0*/  MUFU.EX2 R63, R63 ;  /* 0x0000003f003f7308 */ /* 0x000fe20000000800 */
[--C-:B------:R-:W-:Y:S02]  /*e2e0*/  FFMA.FTZ R130, R196, c[0x0][0x23c], -R39.reuse ;  /* 0x00008f00c4827a23 */ /* 0x100fe40000010827 */
[--C-:B------:R-:W-:Y:S01]  /*e2f0*/  FFMA.FTZ R36, R36, c[0x0][0x23c], -R39.reuse ;  /* 0x00008f0024247a23 */ /* 0x100fe20000010827 */
[C---:B-1----:R-:W-:Y:S01]  /*e300*/  F2FP.BF16.PACK_AB R43, R61.reuse, R104 ;  /* 0x000000683d2b723e */ /* 0x042fe200000010ff */
[----:B------:R-:W-:Y:S02]  /*e310*/  FADD.FTZ R61, R61, R76 ;  /* 0x0000004c3d3d7221 */ /* 0x000fe40000010000 */
[--C-:B------:R-:W-:Y:S02]  /*e320*/  FFMA.FTZ R104, R206, c[0x0][0x23c], -R39.reuse ;  /* 0x00008f00ce687a23 */ /* 0x100fe40000010827 */
[--C-:B------:R-:W-:Y:S01]  /*e330*/  FFMA.FTZ R60, R247, c[0x0][0x23c], -R62.reuse ;  /* 0x00008f00f73c7a23 */ /* 0x100fe2000001083e */
[----:B------:R-:W-:Y:S01]  /*e340*/  MUFU.EX2 R77, R77 ;  /* 0x0000004d004d7308 */ /* 0x000fe20000000800 */
[C---:B------:R-:W-:Y:S05]  /*e350*/  HMMA.16816.F32.BF16 R4, R40.reuse, R12, R4 ;  /* 0x0000000c2804723c */ /* 0x040fea0000041804 */
[--C-:B------:R-:W-:Y:S02]  /*e360*/  FFMA.FTZ R64, R243, c[0x0][0x23c], -R62.reuse ;  /* 0x00008f00f3407a23 */ /* 0x100fe4000001083e */
[C---:B------:R-:W-:Y:S01]  /*e370*/  FMUL.FTZ R12, R38.reuse, R88 ;  /* 0x00000058260c7220 */ /* 0x040fe20000410000 */
[C---:B------:R-:W-:Y:S01]  /*e380*/  HMMA.16816.F32.BF16 R8, R40.reuse, R14, R8 ;  /* 0x0000000e2808723c */ /* 0x040fe20000041808 */
[----:B------:R-:W1:Y:S03]  /*e390*/  MUFU.EX2 R60, R60 ;  /* 0x0000003c003c7308 */ /* 0x000e660000000800 */
[----:B------:R-:W-:Y:S02]  /*e3a0*/  FMUL.FTZ R13, R38, R89 ;  /* 0x00000059260d7220 */ /* 0x000fe40000410000 */
[--C-:B------:R-:W-:Y:S02]  /*e3b0*/  FFMA.FTZ R88, R248, c[0x0][0x23c], -R39.reuse ;  /* 0x00008f00f8587a23 */ /* 0x100fe40000010827 */
[C---:B------:R-:W-:Y:S03]  /*e3c0*/  FMUL.FTZ R14, R37.reuse, R90 ;  /* 0x0000005a250e7220 */ /* 0x040fe60000410000 */
[----:B------:R-:W-:Y:S01]  /*e3d0*/  MUFU.EX2 R64, R64 ;  /* 0x0000004000407308 */ /* 0x000fe20000000800 */
[----:B------:R-:W-:Y:S02]  /*e3e0*/  FMUL.FTZ R15, R37, R91 ;  /* 0x0000005b250f7220 */ /* 0x000fe40000410000 */
[--C-:B------:R-:W-:Y:S02]  /*e3f0*/  FFMA.FTZ R67, R245, c[0x0][0x23c], -R62.reuse ;  /* 0x00008f00f5437a23 */ /* 0x100fe4000001083e */
[--C-:B------:R-:W-:Y:S02]  /*e400*/  FFMA.FTZ R89, R230, c[0x0][0x23c], -R39.reuse ;  /* 0x00008f00e6597a23 */ /* 0x100fe40000010827 */
[--C-:B------:R-:W-:Y:S01]  /*e410*/  FFMA.FTZ R69, R241, c[0x0][0x23c], -R62.reuse ;  /* 0x00008f00f1457a23 */ /* 0x100fe2000001083e */
[C---:B------:R-:W-:Y:S02]  /*e420*/  HMMA.16816.F32.BF16 R12, R40.reuse, R20, R12 ;  /* 0x00000014280c723c */ /* 0x040fe4000004180c */
[----:B------:R-:W2:Y:S01]  /*e430*/  MUFU.EX2 R88, R88 ;  /* 0x0000005800587308 */ /* 0x000ea20000000800 */
[--C-:B------:R-:W-:Y:S02]  /*e440*/  FFMA.FTZ R70, R239, c[0x0][0x23c], -R62.reuse ;  /* 0x00008f00ef467a23 */ /* 0x100fe4000001083e */
[--C-:B------:R-:W-:Y:S02]  /*e450*/  FFMA.FTZ R71, R235, c[0x0][0x23c], -R62.reuse ;  /* 0x00008f00eb477a23 */ /* 0x100fe4000001083e */
[C---:B------:R-:W-:Y:S01]  /*e460*/  FMUL.FTZ R20, R38.reuse, R80 ;  /* 0x0000005026147220 */ /* 0x040fe20000410000 */
[C---:B------:R-:W-:Y:S04]  /*e470*/  HMMA.16816.F32.BF16 R16, R40.reuse, R22, R16 ;  /* 0x000000162810723c */ /* 0x040fe80000041810 */
[----:B------:R-:W3:Y:S01]  /*e480*/  MUFU.EX2 R67, R67 ;  /* 0x0000004300437308 */ /* 0x000ee20000000800 */
[----:B------:R-:W-:Y:S02]  /*e490*/  FMUL.FTZ R21, R38, R81 ;  /* 0x0000005126157220 */ /* 0x000fe40000410000 */
[C---:B------:R-:W-:Y:S02]  /*e4a0*/  FMUL.FTZ R22, R37.reuse, R82 ;  /* 0x0000005225167220 */ /* 0x040fe40000410000 */
[----:B------:R-:W-:Y:S03]  /*e4b0*/  FMUL.FTZ R23, R37, R83 ;  /* 0x0000005325177220 */ /* 0x000fe60000410000 */
[--C-:B------:R-:W-:Y:S02]  /*e4c0*/  FFMA.FTZ R80, R231, c[0x0][0x23c], -R62.reuse ;  /* 0x00008f00e7507a23 */ /* 0x100fe4000001083e */
[----:B------:R-:W4:Y:S01]  /*e4d0*/  MUFU.EX2 R66, R66 ;  /* 0x0000004200427308 */ /* 0x000f220000000800 */
[--C-:B------:R-:W-:Y:S01]  /*e4e0*/  FFMA.FTZ R83, R232, c[0x0][0x23c], -R39.reuse ;  /* 0x00008f00e8537a23 */ /* 0x100fe20000010827 */
[C---:B------:R-:W-:Y:S03]  /*e4f0*/  HMMA.16816.F32.BF16 R20, R40.reuse, R28, R20 ;  /* 0x0000001c2814723c */ /* 0x040fe60000041814 */
        /* <DEDUP_REMOVED lines=8> */
[----:B------:R-:W5:Y:S03]  /*e580*/  MUFU.EX2 R70, R70 ;  /* 0x0000004600467308 */ /* 0x000f660000000800 */
[----:B------:R-:W-:Y:S02]  /*e590*/  FMUL.FTZ R31, R37, R75 ;  /* 0x0000004b251f7220 */ /* 0x000fe40000410000 */
[--C-:B------:R-:W-:Y:S02]  /*e5a0*/  FFMA.FTZ R72, R236, c[0x0][0x23c], -R39.reuse ;  /* 0x00008f00ec487a23 */ /* 0x100fe40000010827 */
[--C-:B------:R-:W-:Y:S02]  /*e5b0*/  FFMA.FTZ R74, R240, c[0x0][0x23c], -R39.reuse ;  /* 0x00008f00f04a7a23 */ /* 0x100fe40000010827 */
[--C-:B------:R-:W-:Y:S01]  /*e5c0*/  FFMA.FTZ R75, R234, c[0x0][0x23c], -R39.reuse ;  /* 0x00008f00ea4b7a23 */ /* 0x100fe20000010827 */
[C---:B------:R-:W-:Y:S01]  /*e5d0*/  HMMA.16816.F32.BF16 R28, R40.reuse, R44, R28 ;  /* 0x0000002c281c723c */ /* 0x040fe2000004181c */
[----:B------:R-:W-:Y:S02]  /*e5e0*/  MUFU.EX2 R73, R73 ;  /* 0x0000004900497308 */ /* 0x000fe40000000800 */
[----:B------:R-:W-:Y:S02]  /*e5f0*/  FFMA.FTZ R39, R3, c[0x0][0x23c], -R39 ;  /* 0x00008f0003277a23 */ /* 0x000fe40000010827 */
[--C-:B------:R-:W-:Y:S02]  /*e600*/  FFMA.FTZ R90, R227, c[0x0][0x23c], -R62.reuse ;  /* 0x00008f00e35a7a23 */ /* 0x100fe4000001083e */
[--C-:B------:R-:W-:Y:S01]  /*e610*/  FFMA.FTZ R81, R229, c[0x0][0x23c], -R62.reuse ;  /* 0x00008f00e5517a23 */ /* 0x100fe2000001083e */
[----:B------:R-:W-:Y:S01]  /*e620*/  HMMA.16816.F32.BF16 R32, R40, R46, R32 ;  /* 0x0000002e2820723c */ /* 0x000fe20000041820 */
[----:B------:R-:W5:Y:S02]  /*e630*/  LDSM.16.MT88.4 R44, [R159+0x6800] ;  /* 0x006800009f2c783b */ /* 0x000f640000004200 */
[----:B------:R-:W5:Y:S01]  /*e640*/  MUFU.EX2 R72, R72 ;  /* 0x0000004800487308 */ /* 0x000f620000000800 */
[--C-:B------:R-:W-:Y:S02]  /*e650*/  FFMA.FTZ R110, R225, c[0x0][0x23c], -R62.reuse ;  /* 0x00008f00e16e7a23 */ /* 0x100fe4000001083e */
[----:B------:R-:W-:Y:S01]  /*e660*/  FFMA.FTZ R91, R223, c[0x0][0x23c], -R62 ;  /* 0x00008f00df5b7a23 */ /* 0x000fe2000001083e */
[----:B-1----:R-:W-:Y:S01]  /*e670*/  F2FP.BF16.PACK_AB R40, R60, R65 ;  /* 0x000000413c28723e */ /* 0x002fe200000010ff */
[----:B------:R-:W-:Y:S01]  /*e680*/  FADD.FTZ R65, R65, R78 ;  /* 0x0000004e41417221 */ /* 0x000fe20000010000 */
[----:B--2---:R-:W-:Y:S03]  /*e690*/  F2FP.BF16.PACK_AB R41, R63, R88 ;  /* 0x000000583f29723e */ /* 0x004fe600000010ff */
[----:B---3--:R-:W-:Y:S01]  /*e6a0*/  F2FP.BF16.PACK_AB R42, R67, R64 ;  /* 0x00000040432a723e */ /* 0x008fe200000010ff */
[----:B------:R-:W-:Y:S01]  /*e6b0*/  MUFU.EX2 R71, R71 ;  /* 0x0000004700477308 */ /* 0x000fe20000000800 */
[----:B----4-:R-:W-:Y:S01]  /*e6c0*/  F2FP.BF16.PACK_AB R43, R66, R77 ;  /* 0x0000004d422b723e */ /* 0x010fe200000010ff */
[----:B------:R-:W-:Y:S02]  /*e6d0*/  FADD.FTZ R88, R88, R61 ;  /* 0x0000003d58587221 */ /* 0x000fe40000010000 */
[----:B------:R-:W-:Y:S02]  /*e6e0*/  FFMA.FTZ R111, R221, c[0x0][0x23c], -R62 ;  /* 0x00008f00dd6f7a23 */ /* 0x000fe4000001083e */
[----:B------:R-:W-:Y:S02]  /*e6f0*/  FADD.FTZ R88, R63, R88 ;  /* 0x000000583f587221 */ /* 0x000fe40000010000 */
[C---:B------:R-:W-:Y:S02]  /*e700*/  HMMA.16816.F32.BF16 R4, R40.reuse, R48, R4 ;  /* 0x000000302804723c */ /* 0x040fe40000041804 */
[----:B------:R-:W-:Y:S01]  /*e710*/  MUFU.EX2 R79, R79 ;  /* 0x0000004f004f7308 */ /* 0x000fe20000000800 */
[----:B------:R-:W-:Y:S02]  /*e720*/  FADD.FTZ R77, R77, R88 ;  /* 0x000000584d4d7221 */ /* 0x000fe40000010000 */
[--C-:B------:R-:W-:Y:S02]  /*e730*/  FFMA.FTZ R112, R219, c[0x0][0x23c], -R62.reuse ;  /* 0x00008f00db707a23 */ /* 0x100fe4000001083e */
[----:B------:R-:W-:Y:S01]  /*e740*/  FADD.FTZ R66, R66, R77 ;  /* 0x0000004d42427221 */ /* 0x000fe20000010000 */
[C---:B------:R-:W-:Y:S01]  /*e750*/  HMMA.16816.F32.BF16 R8, R40.reuse, R50, R8 ;  /* 0x000000322808723c */ /* 0x040fe20000041808 */
[----:B------:R-:W1:Y:S03]  /*e760*/  LDSM.16.MT88.4 R48, [R158+0x6800] ;  /* 0x006800009e30783b */ /* 0x000e660000004200 */
[----:B------:R-:W-:Y:S01]  /*e770*/  MUFU.EX2 R80, R80 ;  /* 0x0000005000507308 */ /* 0x000fe20000000800 */
[--C-:B------:R-:W-:Y:S02]  /*e780*/  FFMA.FTZ R115, R217, c[0x0][0x23c], -R62.reuse ;  /* 0x00008f00d9737a23 */ /* 0x100fe4000001083e */
[--C-:B------:R-:W-:Y:S01]  /*e790*/  FFMA.FTZ R116, R215, c[0x0][0x23c], -R62.reuse ;  /* 0x00008f00d7747a23 */ /* 0x100fe2000001083e */
[C---:B------:R-:W-:Y:S04]  /*e7a0*/  HMMA.16816.F32.BF16 R12, R40.reuse, R52, R12 ;  /* 0x00000034280c723c */ /* 0x040fe8000004180c */
[--C-:B------:R-:W-:Y:S02]  /*e7b0*/  FFMA.FTZ R37, R213, c[0x0][0x23c], -R62.reuse ;  /* 0x00008f00d5257a23 */ /* 0x100fe4000001083e */
[----:B------:R-:W2:Y:S01]  /*e7c0*/  MUFU.EX2 R68, R68 ;  /* 0x0000004400447308 */ /* 0x000ea20000000800 */
[--C-:B------:R-:W-:Y:S01]  /*e7d0*/  FFMA.FTZ R120, R211, c[0x0][0x23c], -R62.reuse ;  /* 0x00008f00d3787a23 */ /* 0x100fe2000001083e */
[C---:B------:R-:W-:Y:S01]  /*e7e0*/  HMMA.16816.F32.BF16 R16, R40.reuse, R54, R16 ;  /* 0x000000362810723c */ /* 0x040fe20000041810 */
[----:B------:R-:W3:Y:S03]  /*e7f0*/  LDSM.16.MT88.4 R52, [R162+0x7000] ;  /* 0x00700000a234783b */ /* 0x000ee60000004200 */
[--C-:B------:R-:W-:Y:S02]  /*e800*/  FFMA.FTZ R119, R207, c[0x0][0x23c], -R62.reuse ;  /* 0x00008f00cf777a23 */ /* 0x100fe4000001083e */
[--C-:B------:R-:W-:Y:S02]  /*e810*/  FFMA.FTZ R124, R209, c[0x0][0x23c], -R62.reuse ;  /* 0x00008f00d17c7a23 */ /* 0x100fe4000001083e */
[C---:B-----5:R-:W-:Y:S01]  /*e820*/  HMMA.16816.F32.BF16 R20, R40.reuse, R44, R20 ;  /* 0x0000002c2814723c */ /* 0x060fe20000041814 */
[----:B------:R-:W-:Y:S03]  /*e830*/  MUFU.EX2 R74, R74 ;  /* 0x0000004a004a7308 */ /* 0x000fe60000000800 */
[--C-:B------:R-:W-:Y:S02]  /*e840*/  FFMA.FTZ R101, R205, c[0x0][0x23c], -R62.reuse ;  /* 0x00008f00cd657a23 */ /* 0x100fe4000001083e */
[--C-:B------:R-:W-:Y:S02]  /*e850*/  FFMA.FTZ R106, R203, c[0x0][0x23c], -R62.reuse ;  /* 0x00008f00cb6a7a23 */ /* 0x100fe4000001083e */
[C---:B------:R-:W-:Y:S01]  /*e860*/  HMMA.16816.F32.BF16 R24, R40.reuse, R46, R24 ;  /* 0x0000002e2818723c */ /* 0x040fe20000041818 */
[----:B------:R-:W4:Y:S02]  /*e870*/  LDSM.16.MT88.4 R44, [R160+0x7000] ;  /* 0x00700000a02c783b */ /* 0x000f240000004200 */
[----:B------:R-:W5:Y:S01]  /*e880*/  MUFU.EX2 R75, R75 ;  /* 0x0000004b004b7308 */ /* 0x000f620000000800 */
[--C-:B------:R-:W-:Y:S02]  /*e890*/  FFMA.FTZ R123, R199, c[0x0][0x23c], -R62.reuse ;  /* 0x00008f00c77b7a23 */ /* 0x100fe4000001083e */
[--C-:B------:R-:W-:Y:S02]  /*e8a0*/  FFMA.FTZ R128, R201, c[0x0][0x23c], -R62.reuse ;  /* 0x00008f00c9807a23 */ /* 0x100fe4000001083e */
[--C-:B------:R-:W-:Y:S01]  /*e8b0*/  FFMA.FTZ R197, R197, c[0x0][0x23c], -R62.reuse ;  /* 0x00008f00c5c57a23 */ /* 0x100fe2000001083e */
[C---:B-1----:R-:W-:Y:S03]  /*e8c0*/  HMMA.16816.F32.BF16 R28, R40.reuse, R48, R28 ;  /* 0x00000030281c723c */ /* 0x042fe6000004181c */
[----:B------:R-:W-:Y:S01]  /*e8d0*/  FFMA.FTZ R62, R198, c[0x0][0x23c], -R62 ;  /* 0x00008f00c63e7a23 */ /* 0x000fe2000001083e */
[----:B------:R-:W-:Y:S01]  /*e8e0*/  MUFU.EX2 R83, R83 ;  /* 0x0000005300537308 */ /* 0x000fe20000000800 */
[----:B------:R-:W-:Y:S03]  /*e8f0*/  FADD.FTZ R65, R60, R65 ;  /* 0x000000413c417221 */ /* 0x000fe60000010000 */
[----:B------:R-:W-:Y:S01]  /*e900*/  HMMA.16816.F32.BF16 R32, R40, R50, R32 ;  /* 0x000000322820723c */ /* 0x000fe20000041820 */
[----:B------:R-:W1:Y:S03]  /*e910*/  LDSM.16.MT88.4 R48, [R159+0x7000] ;  /* 0x007000009f30783b */ /* 0x000e660000004200 */
[----:B------:R-:W-:Y:S02]  /*e920*/  FADD.FTZ R64, R64, R65 ;  /* 0x0000004140407221 */ /* 0x000fe40000010000 */
[----:B------:R-:W1:Y:S01]  /*e930*/  MUFU.EX2 R82, R82 ;  /* 0x0000005200527308 */ /* 0x000e620000000800 */
[----:B------:R-:W-:Y:S01]  /*e940*/  F2FP.BF16.PACK_AB R40, R70, R69 ;  /* 0x000000454628723e */ /* 0x000fe200000010ff */
[----:B------:R-:W-:Y:S01]  /*e950*/  FADD.FTZ R64, R67, R64 ;  /* 0x0000004043407221 */ /* 0x000fe20000010000 */
[----:B------:R-:W-:Y:S03]  /*e960*/  F2FP.BF16.PACK_AB R41, R72, R73 ;  /* 0x000000494829723e */ /* 0x000fe600000010ff */
[----:B--2---:R-:W-:Y:S01]  /*e970*/  F2FP.BF16.PACK_AB R42, R68, R71 ;  /* 0x00000047442a723e */ /* 0x004fe200000010ff */
[----:B------:R-:W-:Y:S01]  /*e980*/  FADD.FTZ R69, R69, R64 ;  /* 0x0000004045457221 */ /* 0x000fe20000010000 */
[----:B-----5:R-:W-:Y:S01]  /*e990*/  F2FP.BF16.PACK_AB R43, R75, R74 ;  /* 0x0000004a4b2b723e */ /* 0x020fe200000010ff */
[----:B------:R-:W-:Y:S01]  /*e9a0*/  FADD.FTZ R73, R73, R66 ;  /* 0x0000004249497221 */ /* 0x000fe20000010000 */
[----:B------:R-:W-:Y:S01]  /*e9b0*/  MUFU.EX2 R90, R90 ;  /* 0x0000005a005a7308 */ /* 0x000fe20000000800 */
        /* <DEDUP_REMOVED lines=8> */
[----:B------:R-:W-:Y:S02]  /*ea40*/  FADD.FTZ R68, R68, R71 ;  /* 0x0000004744447221 */ /* 0x000fe40000010000 */
[----:B------:R-:W-:Y:S01]  /*ea50*/  FADD.FTZ R74, R75, R74 ;  /* 0x0000004a4b4a7221 */ /* 0x000fe20000010000 */
[----:B------:R-:W-:Y:S01]  /*ea60*/  MUFU.EX2 R89, R89 ;  /* 0x0000005900597308 */ /* 0x000fe20000000800 */
[C---:B----4-:R-:W-:Y:S04]  /*ea70*/  HMMA.16816.F32.BF16 R12, R40.reuse, R44, R12 ;  /* 0x0000002c280c723c */ /* 0x050fe8000004180c */
[----:B------:R-:W-:Y:S04]  /*ea80*/  FADD.FTZ R3, R79, R68 ;  /* 0x000000444f037221 */ /* 0x000fe80000010000 */
[C---:B------:R-:W-:Y:S01]  /*ea90*/  HMMA.16816.F32.BF16 R16, R40.reuse, R46, R16 ;  /* 0x0000002e2810723c */ /* 0x040fe20000041810 */
[----:B------:R-:W4:Y:S01]  /*eaa0*/  LDSM.16.MT88.4 R44, [R162+0x7800] ;  /* 0x00780000a22c783b */ /* 0x000f220000004200 */
[----:B------:R-:W5:Y:S02]  /*eab0*/  MUFU.EX2 R108, R108 ;  /* 0x0000006c006c7308 */ /* 0x000f640000000800 */
[C---:B------:R-:W-:Y:S04]  /*eac0*/  FADD.FTZ R3, R80.reuse, R3 ;  /* 0x0000000350037221 */ /* 0x040fe80000010000 */
[C---:B-1----:R-:W-:Y:S04]  /*ead0*/  HMMA.16816.F32.BF16 R20, R40.reuse, R48, R20 ;  /* 0x000000302814723c */ /* 0x042fe80000041814 */
[----:B------:R-:W-:Y:S04]  /*eae0*/  MUFU.EX2 R110, R110 ;  /* 0x0000006e006e7308 */ /* 0x000fe80000000800 */
[C---:B------:R-:W-:Y:S01]  /*eaf0*/  HMMA.16816.F32.BF16 R24, R40.reuse, R50, R24 ;  /* 0x000000322818723c */ /* 0x040fe20000041818 */
[----:B------:R-:W1:Y:S05]  /*eb00*/  LDSM.16.MT88.4 R48, [R160+0x7800] ;  /* 0x00780000a030783b */ /* 0x000e6a0000004200 */
[----:B------:R-:W1:Y:S02]  /*eb10*/  MUFU.EX2 R91, R91 ;  /* 0x0000005b005b7308 */ /* 0x000e640000000800 */
[C---:B---3--:R-:W-:Y:S08]  /*eb20*/  HMMA.16816.F32.BF16 R28, R40.reuse, R52, R28 ;  /* 0x00000034281c723c */ /* 0x048ff0000004181c */
[----:B------:R-:W-:Y:S01]  /*eb30*/  MUFU.EX2 R38, R224 ;  /* 0x000000e000267308 */ /* 0x000fe20000000800 */
[----:B------:R-:W-:Y:S01]  /*eb40*/  HMMA.16816.F32.BF16 R32, R40, R54, R32 ;  /* 0x000000362820723c */ /* 0x000fe20000041820 */
[----:B------:R-:W3:Y:S06]  /*eb50*/  LDSM.16.MT88.4 R52, [R159+0x7800] ;  /* 0x007800009f34783b */ /* 0x000eec0000004200 */
[----:B------:R-:W-:Y:S02]  /*eb60*/  F2FP.BF16.PACK_AB R40, R80, R79 ;  /* 0x0000004f5028723e */ /* 0x000fe400000010ff */
[----:B------:R-:W-:Y:S01]  /*eb70*/  F2FP.BF16.PACK_AB R41, R82, R83 ;  /* 0x000000535229723e */ /* 0x000fe200000010ff */
[----:B------:R-:W-:Y:S01]  /*eb80*/  LDSM.16.MT88.4 R76, [R159+0x9800] ;  /* 0x009800009f4c783b */ /* 0x000fe20000004200 */
[----:B------:R-:W1:Y:S01]  /*eb90*/  MUFU.EX2 R109, R109 ;  /* 0x0000006d006d7308 */ /* 0x000e620000000800 */
[----:B--2---:R-:W-:Y:S01]  /*eba0*/  F2FP.BF16.PACK_AB R42, R81, R90 ;  /* 0x0000005a512a723e */ /* 0x004fe200000010ff */
[----:B------:R-:W-:Y:S01]  /*ebb0*/  FADD.FTZ R83, R83, R74 ;  /* 0x0000004a53537221 */ /* 0x000fe20000010000 */
[----:B-----5:R-:W-:Y:S01]  /*ebc0*/  F2FP.BF16.PACK_AB R43, R108, R89 ;  /* 0x000000596c2b723e */ /* 0x020fe200000010ff */
[----:B------:R-:W-:Y:S02]  /*ebd0*/  FADD.FTZ R90, R90, R3 ;  /* 0x000000035a5a7221 */ /* 0x000fe40000010000 */
[----:B------:R-:W-:Y:S02]  /*ebe0*/  FADD.FTZ R82, R82, R83 ;  /* 0x0000005352527221 */ /* 0x000fe40000010000 */
[----:B------:R-:W-:Y:S02]  /*ebf0*/  FADD.FTZ R81, R81, R90 ;  /* 0x0000005a51517221 */ /* 0x000fe40000010000 */
[C---:B----4-:R-:W-:Y:S01]  /*ec00*/  HMMA.16816.F32.BF16 R4, R40.reuse, R44, R4 ;  /* 0x0000002c2804723c */ /* 0x050fe20000041804 */
[----:B------:R-:W-:Y:S02]  /*ec10*/  MUFU.EX2 R111, R111 ;  /* 0x0000006f006f7308 */ /* 0x000fe40000000800 */
[----:B------:R-:W-:Y:S04]  /*ec20*/  FADD.FTZ R3, R89, R82 ;  /* 0x0000005259037221 */ /* 0x000fe80000010000 */
[----:B------:R-:W-:Y:S01]  /*ec30*/  FADD.FTZ R3, R108, R3 ;  /* 0x000000036c037221 */ /* 0x000fe20000010000 */
[C---:B------:R-:W-:Y:S01]  /*ec40*/  HMMA.16816.F32.BF16 R8, R40.reuse, R46, R8 ;  /* 0x0000002e2808723c */ /* 0x040fe20000041808 */
[----:B------:R-:W2:Y:S02]  /*ec50*/  LDSM.16.MT88.4 R44, [R158+0x7800] ;  /* 0x007800009e2c783b */ /* 0x000ea40000004200 */
[----:B------:R-:W4:Y:S05]  /*ec60*/  MUFU.EX2 R112, R112 ;  /* 0x0000007000707308 */ /* 0x000f2a0000000800 */
[C---:B-1----:R-:W-:Y:S05]  /*ec70*/  HMMA.16816.F32.BF16 R12, R40.reuse, R48, R12 ;  /* 0x00000030280c723c */ /* 0x042fea000004180c */
[----:B------:R-:W-:Y:S03]  /*ec80*/  MUFU.EX2 R113, R113 ;  /* 0x0000007100717308 */ /* 0x000fe60000000800 */
[C---:B------:R-:W-:Y:S01]  /*ec90*/  HMMA.16816.F32.BF16 R16, R40.reuse, R50, R16 ;  /* 0x000000322810723c */ /* 0x040fe20000041810 */
[----:B------:R-:W1:Y:S06]  /*eca0*/  LDSM.16.MT88.4 R48, [R162+0x8000] ;  /* 0x00800000a230783b */ /* 0x000e6c0000004200 */
[----:B------:R-:W5:Y:S01]  /*ecb0*/  MUFU.EX2 R114, R114 ;  /* 0x0000007200727308 */ /* 0x000f620000000800 */
[C---:B---3--:R-:W-:Y:S08]  /*ecc0*/  HMMA.16816.F32.BF16 R20, R40.reuse, R52, R20 ;  /* 0x000000342814723c */ /* 0x048ff00000041814 */
        /* <DEDUP_REMOVED lines=9> */
[----:B------:R-:W-:Y:S01]  /*ed60*/  FADD.FTZ R110, R110, R81 ;  /* 0x000000516e6e7221 */ /* 0x000fe20000010000 */
[----:B------:R-:W-:Y:S03]  /*ed70*/  F2FP.BF16.PACK_AB R41, R109, R38 ;  /* 0x000000266d29723e */ /* 0x000fe600000010ff */
[----:B----4-:R-:W-:Y:S01]  /*ed80*/  F2FP.BF16.PACK_AB R42, R112, R111 ;  /* 0x0000006f702a723e */ /* 0x010fe200000010ff */
[----:B------:R-:W-:Y:S01]  /*ed90*/  FADD.FTZ R110, R91, R110 ;  /* 0x0000006e5b6e7221 */ /* 0x000fe20000010000 */
[----:B-----5:R-:W-:Y:S02]  /*eda0*/  F2FP.BF16.PACK_AB R43, R114, R113 ;  /* 0x00000071722b723e */ /* 0x020fe400000010ff */
[----:B------:R-:W4:Y:S01]  /*edb0*/  MUFU.EX2 R118, R118 ;  /* 0x0000007600767308 */ /* 0x000f220000000800 */
[----:B------:R-:W-:Y:S04]  /*edc0*/  FADD.FTZ R111, R111, R110 ;  /* 0x0000006e6f6f7221 */ /* 0x000fe80000010000 */
[C---:B-1----:R-:W-:Y:S03]  /*edd0*/  HMMA.16816.F32.BF16 R4, R40.reuse, R48, R4 ;  /* 0x000000302804723c */ /* 0x042fe60000041804 */
[----:B------:R-:W-:Y:S02]  /*ede0*/  FADD.FTZ R112, R112, R111 ;  /* 0x0000006f70707221 */ /* 0x000fe40000010000 */
        /* <DEDUP_REMOVED lines=8> */
[C---:B------:R-:W-:Y:S04]  /*ee70*/  HMMA.16816.F32.BF16 R20, R40.reuse, R56, R20 ;  /* 0x000000382814723c */ /* 0x040fe80000041814 */
[----:B------:R-:W1:Y:S04]  /*ee80*/  MUFU.EX2 R122, R122 ;  /* 0x0000007a007a7308 */ /* 0x000e680000000800 */
[C---:B------:R-:W-:Y:S01]  /*ee90*/  HMMA.16816.F32.BF16 R24, R40.reuse, R58, R24 ;  /* 0x0000003a2818723c */ /* 0x040fe20000041818 */
[----:B------:R-:W-:Y:S05]  /*eea0*/  LDSM.16.MT88.4 R56, [R158+0x8800] ;  /* 0x008800009e38783b */ /* 0x000fea0000004200 */
[----:B------:R-:W-:Y:S02]  /*eeb0*/  MUFU.EX2 R119, R119 ;  /* 0x0000007700777308 */ /* 0x000fe40000000800 */
[C---:B--2---:R-:W-:Y:S08]  /*eec0*/  HMMA.16816.F32.BF16 R28, R40.reuse, R44, R28 ;  /* 0x0000002c281c723c */ /* 0x044ff0000004181c */
[----:B------:R-:W-:Y:S01]  /*eed0*/  HMMA.16816.F32.BF16 R32, R40, R46, R32 ;  /* 0x0000002e2820723c */ /* 0x000fe20000041820 */
[----:B------:R-:W2:Y:S01]  /*eee0*/  LDSM.16.MT88.4 R44, [R159+0x8800] ;  /* 0x008800009f2c783b */ /* 0x000ea20000004200 */
[----:B------:R-:W2:Y:S05]  /*eef0*/  MUFU.EX2 R124, R124 ;  /* 0x0000007c007c7308 */ /* 0x000eaa0000000800 */
[----:B------:R-:W-:Y:S01]  /*ef00*/  F2FP.BF16.PACK_AB R40, R116, R115 ;  /* 0x000000737428723e */ /* 0x000fe200000010ff */
[----:B------:R-:W-:Y:S01]  /*ef10*/  FADD.FTZ R115, R115, R112 ;  /* 0x0000007073737221 */ /* 0x000fe20000010000 */
[----:B----4-:R-:W-:Y:S03]  /*ef20*/  F2FP.BF16.PACK_AB R41, R118, R117 ;  /* 0x000000757629723e */ /* 0x010fe600000010ff */
[----:B-----5:R-:W-:Y:S01]  /*ef30*/  F2FP.BF16.PACK_AB R42, R120, R37 ;  /* 0x00000025782a723e */ /* 0x020fe200000010ff */
[----:B------:R-:W-:Y:S01]  /*ef40*/  MUFU.EX2 R121, R121 ;  /* 0x0000007900797308 */ /* 0x000fe20000000800 */
[----:B-1----:R-:W-:Y:S01]  /*ef50*/  F2FP.BF16.PACK_AB R43, R122, R107 ;  /* 0x0000006b7a2b723e */ /* 0x002fe200000010ff */
[----:B------:R-:W-:Y:S04]  /*ef60*/  FADD.FTZ R116, R116, R115 ;  /* 0x0000007374747221 */ /* 0x000fe80000010000 */
[----:B------:R-:W-:Y:S02]  /*ef70*/  FADD.FTZ R37, R37, R116 ;  /* 0x0000007425257221 */ /* 0x000fe40000010000 */
[C---:B------:R-:W-:Y:S02]  /*ef80*/  HMMA.16816.F32.BF16 R4, R40.reuse, R48, R4 ;  /* 0x000000302804723c */ /* 0x040fe40000041804 */
[----:B------:R-:W1:Y:S01]  /*ef90*/  MUFU.EX2 R104, R104 ;  /* 0x0000006800687308 */ /* 0x000e620000000800 */
[----:B------:R-:W-:Y:S05]  /*efa0*/  FADD.FTZ R120, R120, R37 ;  /* 0x0000002578787221 */ /* 0x000fea0000010000 */
[C---:B------:R-:W-:Y:S01]  /*efb0*/  HMMA.16816.F32.BF16 R8, R40.reuse, R50, R8 ;  /* 0x000000322808723c */ /* 0x040fe20000041808 */
[----:B------:R-:W4:Y:S03]  /*efc0*/  LDSM.16.MT88.4 R48, [R162+0x9000] ;  /* 0x00900000a230783b */ /* 0x000f260000004200 */
[----:B------:R-:W-:Y:S04]  /*efd0*/  MUFU.EX2 R101, R101 ;  /* 0x0000006500657308 */ /* 0x000fe80000000800 */
[C---:B---3--:R-:W-:Y:S06]  /*efe0*/  HMMA.16816.F32.BF16 R12, R40.reuse, R52, R12 ;  /* 0x00000034280c723c */ /* 0x048fec000004180c */
[----:B------:R-:W3:Y:S02]  /*eff0*/  MUFU.EX2 R106, R106 ;  /* 0x0000006a006a7308 */ /* 0x000ee40000000800 */
[C---:B------:R-:W-:Y:S01]  /*f000*/  HMMA.16816.F32.BF16 R16, R40.reuse, R54, R16 ;  /* 0x000000362810723c */ /* 0x040fe20000041810 */
[----:B------:R-:W5:Y:S07]  /*f010*/  LDSM.16.MT88.4 R52, [R160+0x9000] ;  /* 0x00900000a034783b */ /* 0x000f6e0000004200 */
[C---:B--2---:R-:W-:Y:S01]  /*f020*/  HMMA.16816.F32.BF16 R20, R40.reuse, R44, R20 ;  /* 0x0000002c2814723c */ /* 0x044fe20000041814 */
[----:B------:R-:W-:Y:S07]  /*f030*/  MUFU.EX2 R105, R105 ;  /* 0x0000006900697308 */ /* 0x000fee0000000800 */
[C---:B------:R-:W-:Y:S01]  /*f040*/  HMMA.16816.F32.BF16 R24, R40.reuse, R46, R24 ;  /* 0x0000002e2818723c */ /* 0x040fe20000041818 */
[----:B------:R-:W2:Y:S02]  /*f050*/  LDSM.16.MT88.4 R44, [R159+0x9000] ;  /* 0x009000009f2c783b */ /* 0x000ea40000004200 */
[----:B------:R-:W3:Y:S05]  /*f060*/  MUFU.EX2 R126, R126 ;  /* 0x0000007e007e7308 */ /* 0x000eea0000000800 */
[C---:B------:R-:W-:Y:S05]  /*f070*/  HMMA.16816.F32.BF16 R28, R40.reuse, R56, R28 ;  /* 0x00000038281c723c */ /* 0x040fea000004181c */
[----:B------:R-:W-:Y:S03]  /*f080*/  MUFU.EX2 R123, R123 ;  /* 0x0000007b007b7308 */ /* 0x000fe60000000800 */
[----:B------:R-:W-:Y:S01]  /*f090*/  HMMA.16816.F32.BF16 R32, R40, R58, R32 ;  /* 0x0000003a2820723c */ /* 0x000fe20000041820 */
[----:B------:R-:W2:Y:S06]  /*f0a0*/  LDSM.16.MT88.4 R56, [R158+0x9000] ;  /* 0x009000009e38783b */ /* 0x000eac0000004200 */
[----:B------:R-:W-:Y:S01]  /*f0b0*/  F2FP.BF16.PACK_AB R40, R124, R119 ;  /* 0x000000777c28723e */ /* 0x000fe200000010ff */
[----:B------:R-:W5:Y:S01]  /*f0c0*/  MUFU.EX2 R128, R128 ;  /* 0x0000008000807308 */ /* 0x000f620000000800 */
[----:B-1----:R-:W-:Y:S03]  /*f0d0*/  F2FP.BF16.PACK_AB R41, R104, R121 ;  /* 0x000000796829723e */ /* 0x002fe600000010ff */
[----:B---3--:R-:W-:Y:S01]  /*f0e0*/  F2FP.BF16.PACK_AB R42, R106, R101 ;  /* 0x000000656a2a723e */ /* 0x008fe200000010ff */
[----:B------:R-:W-:Y:S01]  /*f0f0*/  FADD.FTZ R119, R119, R120 ;  /* 0x0000007877777221 */ /* 0x000fe20000010000 */
[----:B------:R-:W-:Y:S03]  /*f100*/  F2FP.BF16.PACK_AB R43, R126, R105 ;  /* 0x000000697e2b723e */ /* 0x000fe600000010ff */
[----:B------:R-:W-:Y:S01]  /*f110*/  FADD.FTZ R124, R124, R119 ;  /* 0x000000777c7c7221 */ /* 0x000fe20000010000 */
[----:B------:R-:W-:Y:S03]  /*f120*/  MUFU.EX2 R125, R125 ;  /* 0x0000007d007d7308 */ /* 0x000fe60000000800 */
[C---:B----4-:R-:W-:Y:S03]  /*f130*/  HMMA.16816.F32.BF16 R4, R40.reuse, R48, R4 ;  /* 0x000000302804723c */ /* 0x050fe60000041804 */
[----:B------:R-:W-:Y:S04]  /*f140*/  FADD.FTZ R101, R101, R124 ;  /* 0x0000007c65657221 */ /* 0x000fe80000010000 */
[----:B------:R-:W1:Y:S01]  /*f150*/  MUFU.EX2 R130, R130 ;  /* 0x0000008200827308 */ /* 0x000e620000000800 */
[C---:B------:R-:W-:Y:S04]  /*f160*/  HMMA.16816.F32.BF16 R8, R40.reuse, R50, R8 ;  /* 0x000000322808723c */ /* 0x040fe80000041808 */
[----:B-----5:R-:W-:Y:S01]  /*f170*/  F2FP.BF16.PACK_AB R68, R128, R123 ;  /* 0x0000007b8044723e */ /* 0x020fe200000010ff */
[----:B------:R-:W-:Y:S01]  /*f180*/  FADD.FTZ R106, R106, R101 ;  /* 0x000000656a6a7221 */ /* 0x000fe20000010000 */
[----:B------:R-:W-:Y:S02]  /*f190*/  MOV R101, R0 ;  /* 0x0000000000657202 */ /* 0x000fe40000000f00 */
[C---:B------:R-:W-:Y:S01]  /*f1a0*/  HMMA.16816.F32.BF16 R12, R40.reuse, R52, R12 ;  /* 0x00000034280c723c */ /* 0x040fe2000004180c */
[----:B------:R-:W-:Y:S03]  /*f1b0*/  MUFU.EX2 R48, R197 ;  /* 0x000000c500307308 */ /* 0x000fe60000000800 */
[----:B------:R-:W-:Y:S04]  /*f1c0*/  FADD.FTZ R123, R123, R106 ;  /* 0x0000006a7b7b7221 */ /* 0x000fe80000010000 */
[C---:B------:R-:W-:Y:S03]  /*f1d0*/  HMMA.16816.F32.BF16 R16, R40.reuse, R54, R16 ;  /* 0x000000362810723c */ /* 0x040fe60000041810 */
[----:B------:R-:W3:Y:S01]  /*f1e0*/  MUFU.EX2 R191, R62 ;  /* 0x0000003e00bf7308 */ /* 0x000ee20000000800 */
[----:B------:R-:W-:Y:S01]  /*f1f0*/  FADD.FTZ R123, R128, R123 ;  /* 0x0000007b807b7221 */ /* 0x000fe20000010000 */
[----:B-1----:R-:W-:Y:S03]  /*f200*/  F2FP.BF16.PACK_AB R69, R130, R125 ;  /* 0x0000007d8245723e */ /* 0x002fe600000010ff */
[C---:B--2---:R-:W-:Y:S05]  /*f210*/  HMMA.16816.F32.BF16 R20, R40.reuse, R44, R20 ;  /* 0x0000002c2814723c */ /* 0x044fea0000041814 */
[----:B------:R-:W-:Y:S03]  /*f220*/  MUFU.EX2 R36, R36 ;  /* 0x0000002400247308 */ /* 0x000fe60000000800 */
[C---:B------:R-:W-:Y:S07]  /*f230*/  HMMA.16816.F32.BF16 R24, R40.reuse, R46, R24 ;  /* 0x0000002e2818723c */ /* 0x040fee0000041818 */
[----:B------:R-:W1:Y:S01]  /*f240*/  MUFU.EX2 R39, R39 ;  /* 0x0000002700277308 */ /* 0x000e620000000800 */
[C---:B------:R-:W-:Y:S04]  /*f250*/  HMMA.16816.F32.BF16 R28, R40.reuse, R56, R28 ;  /* 0x00000038281c723c */ /* 0x040fe8000004181c */
[C---:B---3--:R-:W-:Y:S01]  /*f260*/  F2FP.BF16.PACK_AB R70, R191.reuse, R48 ;  /* 0x00000030bf46723e */ /* 0x048fe200000010ff */
[----:B------:R-:W-:Y:S03]  /*f270*/  FADD.FTZ R48, R48, R123 ;  /* 0x0000007b30307221 */ /* 0x000fe60000010000 */
[----:B------:R-:W-:Y:S04]  /*f280*/  HMMA.16816.F32.BF16 R32, R40, R58, R32 ;  /* 0x0000003a2820723c */ /* 0x000fe80000041820 */
[----:B------:R-:W-:Y:S01]  /*f290*/  FADD.FTZ R191, R191, R48 ;  /* 0x00000030bfbf7221 */ /* 0x000fe20000010000 */
[----:B-1----:R-:W-:Y:S07]  /*f2a0*/  F2FP.BF16.PACK_AB R71, R39, R36 ;  /* 0x000000242747723e */ /* 0x002fee00000010ff */
[C---:B------:R-:W-:Y:S01]  /*f2b0*/  HMMA.16816.F32.BF16 R96, R68.reuse, R92, R4 ;  /* 0x0000005c4460723c */ /* 0x040fe20000041804 */
[----:B------:R-:W1:Y:S07]  /*f2c0*/  LDSM.16.MT88.4 R4, [R158+0x9800] ;  /* 0x009800009e04783b */ /* 0x000e6e0000004200 */
[C---:B------:R-:W-:Y:S07]  /*f2d0*/  HMMA.16816.F32.BF16 R92, R68.reuse, R94, R8 ;  /* 0x0000005e445c723c */ /* 0x040fee0000041808 */
[----:B------:R-:W-:Y:S01]  /*f2e0*/  FADD.FTZ R8, R38, R3 ;  /* 0x0000000326087221 */ /* 0x000fe20000010000 */
[C---:B------:R-:W-:Y:S04]  /*f2f0*/  HMMA.16816.F32.BF16 R88, R68.reuse, R84, R12 ;  /* 0x000000544458723c */ /* 0x040fe8000004180c */
[----:B------:R-:W-:Y:S01]  /*f300*/  FADD.FTZ R8, R109, R8 ;  /* 0x000000086d087221 */ /* 0x000fe20000010000 */
[----:B------:R-:W-:Y:S03]  /*f310*/  IADD3 R3, R174, -0x1, RZ ;  /* 0xffffffffae037810 */ /* 0x000fe60007ffe0ff */
[C---:B------:R-:W-:Y:S04]  /*f320*/  HMMA.16816.F32.BF16 R84, R68.reuse, R86, R16 ;  /* 0x000000564454723c */ /* 0x040fe80000041810 */
[----:B------:R-:W-:Y:S01]  /*f330*/  FADD.FTZ R113, R113, R8 ;  /* 0x0000000871717221 */ /* 0x000fe20000010000 */
[----:B------:R-:W-:Y:S03]  /*f340*/  MOV R174, R3 ;  /* 0x0000000300ae7202 */ /* 0x000fe60000000f00 */
[C---:B------:R-:W-:Y:S04]  /*f350*/  HMMA.16816.F32.BF16 R80, R68.reuse, R76, R20 ;  /* 0x0000004c4450723c */ /* 0x040fe80000041814 */
        /* <DEDUP_REMOVED lines=17> */
.L_x_5418:
        /* <DEDUP_REMOVED lines=165> */
.L_x_5424:
[----:B------:R-:W-:Y:S05]  /*fec0*/  BSYNC B0 ;  /* 0x0000000000007941 */ /* 0x000fea0003800000 */
.L_x_5423:
        /* <DEDUP_REMOVED lines=28> */
.L_x_5426:
[----:B------:R-:W-:Y:S05]  /*10090*/  BSYNC B0 ;  /* 0x0000000000007941 */ /* 0x000fea0003800000 */
.L_x_5425:
        /* <DEDUP_REMOVED lines=15> */
.L_x_5428:
[----:B------:R-:W-:Y:S05]  /*10190*/  BSYNC B0 ;  /* 0x0000000000007941 */ /* 0x000fea0003800000 */
.L_x_5427:
        /* <DEDUP_REMOVED lines=15> */
.L_x_5430:
[----:B------:R-:W-:Y:S05]  /*10290*/  BSYNC B0 ;  /* 0x0000000000007941 */ /* 0x000fea0003800000 */
.L_x_5429:
        /* <DEDUP_REMOVED lines=14> */
.L_x_5431:
        /* <DEDUP_REMOVED lines=16> */
.L_x_7907:


//--------------------- .text._ZN5flash24flash_fwd_splitkv_kernelI23Flash_fwd_kernel_traitsILi64ELi64ELi128ELi4ELb0ELb0EN7cutlass10bfloat16_tE19Flash_kernel_traitsILi64ELi64ELi128ELi4ES3_EELb1ELb0ELb0ELb0ELb0ELb0ELb0ELb1EEEvNS_16Flash_fwd_paramsE --------------------------
	.section	.text._ZN5flash24flash_fwd_splitkv_kernelI23Flash_fwd_kernel_traitsILi64ELi64ELi128ELi4ELb0ELb0EN7cutlass10bfloat16_tE19Flash_kernel_traitsILi64ELi64ELi128ELi4ES3_EELb1ELb0ELb0ELb0ELb0ELb0ELb0ELb1EEEvNS_16Flash_fwd_paramsE,"ax",@progbits
	.sectioninfo	@"SHI_REGISTERS=200"
	.align	128
        .global         _ZN5flash24flash_fwd_splitkv_kernelI23Flash_fwd_kernel_traitsILi64ELi64ELi128ELi4ELb0ELb0EN7cutlass10bfloat16_tE19Flash_kernel_traitsILi64ELi64ELi128ELi4ES3_EELb1ELb0ELb0ELb0ELb0ELb0ELb0ELb1EEEvNS_16Flash_fwd_paramsE
        .type           _ZN5flash24flash_fwd_splitkv_kernelI23Flash_fwd_kernel_traitsILi64ELi64ELi128ELi4ELb0ELb0EN7cutlass10bfloat16_tE19Flash_kernel_traitsILi64ELi64ELi128ELi4ES3_EELb1ELb0ELb0ELb0ELb0ELb0ELb0ELb1EEEvNS_16Flash_fwd_paramsE,@function
        .size           _ZN5flash24flash_fwd_splitkv_kernelI23Flash_fwd_kernel_traitsILi64ELi64ELi128ELi4ELb0ELb0EN7cutlass10bfloat16_tE19Flash_kernel_traitsILi64ELi64ELi128ELi4ES3_EELb1ELb0ELb0ELb0ELb0ELb0ELb0ELb1EEEvNS_16Flash_fwd_paramsE,(.L_x_7908 - _ZN5flash24flash_fwd_splitkv_kernelI23Flash_fwd_kernel_traitsILi64ELi64ELi128ELi4ELb0ELb0EN7cutlass10bfloat16_tE19Flash_kernel_traitsILi64ELi64ELi128ELi4ES3_EELb1ELb0ELb0ELb0ELb0ELb0ELb0ELb1EEEvNS_16Flash_fwd_paramsE)
        .other          _ZN5flash24flash_fwd_splitkv_kernelI23Flash_fwd_kernel_traitsILi64ELi64ELi128ELi4ELb0ELb0EN7cutlass10bfloat16_tE19Flash_kernel_traitsILi64ELi64ELi128ELi4ES3_EELb1ELb0ELb0ELb0ELb0ELb0ELb0ELb1EEEvNS_16Flash_fwd_paramsE,@"STO_CUDA_ENTRY STV_DEFAULT"
_ZN5flash24flash_fwd_splitkv_kernelI23Flash_fwd_kernel_traitsILi64ELi64ELi128ELi4ELb0ELb0EN7cutlass10bfloat16_tE19Flash_kernel_traitsILi64ELi64ELi128ELi4ES3_EELb1ELb0ELb0ELb0ELb0ELb0ELb0ELb1EEEvNS_16Flash_fwd_paramsE:
.text._ZN5flash24flash_fwd_splitkv_kernelI23Flash_fwd_kernel_traitsILi64ELi64ELi128ELi4ELb0ELb0EN7cutlass10bfloat16_tE19Flash_kernel_traitsILi64ELi64ELi128ELi4ES3_EELb1ELb0ELb0ELb0ELb0ELb0ELb0ELb1EEEvNS_16Flash_fwd_paramsE:
[----:B------:R-:W-:Y:S02]  /*0000*/  MOV R1, c[0x0][0x28] ;  /* 0x00000a0000017a02 */ /* 0x000fe40000000f00 */
[----:B------:R-:W1:Y:S01]  /*0010*/  S2R R13, SR_CTAID.Y ;  /* 0x00000000000d7919 */ /* 0x000e620000002600 */
[----:B------:R-:W-:Y:S01]  /*0020*/  ISETP.NE.U32.AND P0, PT, RZ, c[0x0][0x240], PT ;  /* 0x00009000ff007a0c */ /* 0x000fe20003f05070 */
[----:B------:R-:W-:Y:S01]  /*0030*/  IMAD.MOV.U32 R102, RZ, RZ, 0x4 ;  /* 0x00000004ff667424 */ /* 0x000fe200078e00ff */
[----:B------:R-:W-:Y:S01]  /*0040*/  ISETP.NE.U32.AND P2, PT, RZ, c[0x0][0x250], PT ;  /* 0x00009400ff007a0c */ /* 0x000fe20003f45070 */
[----:B------:R-:W-:Y:S01]  /*0050*/  IMAD.MOV.U32 R180, RZ, RZ, -0x1 ;  /* 0xffffffffffb47424 */ /* 0x000fe200078e00ff */
[----:B------:R-:W-:Y:S01]  /*0060*/  ISETP.NE.AND.EX P0, PT, RZ, c[0x0][0x244], PT, P0 ;  /* 0x00009100ff007a0c */ /* 0x000fe20003f05300 */
[----:B------:R-:W-:Y:S01]  /*0070*/  ULDC.64 UR6, c[0x0][0x118] ;  /* 0x0000460000067ab9 */ /* 0x000fe20000000a00 */
[----:B------:R-:W-:Y:S01]  /*0080*/  ISETP.NE.AND.EX P4, PT, RZ, c[0x0][0x254], PT, P2 ;  /* 0x00009500ff007a0c */ /* 0x000fe20003f85320 */
[----:B------:R-:W-:Y:S01]  /*0090*/  IMAD.MOV.U32 R3, RZ, RZ, RZ ;  /* 0x000000ffff037224 */ /* 0x000fe200078e00ff */
[----:B------:R-:W2:Y:S01]  /*00a0*/  LDC.U8 R0, c[0x0][0x312] ;  /* 0x0000c480ff007b82 */ /* 0x000ea20000000000 */
[----:B------:R-:W-:Y:S01]  /*00b0*/  ISETP.EQ.U32.AND P3, PT, RZ, c[0x0][0x248], PT ;  /* 0x00009200ff007a0c */ /* 0x000fe20003f62070 */
[----:B-1----:R-:W-:-:S04]  /*00c0*/  IMAD.WIDE R4, R13, R102, c[0x0][0x240] ;  /* 0x000090000d047625 */ /* 0x002fc800078e0266 */
[----:B------:R-:W-:-:S03]  /*00d0*/  IMAD.WIDE R98, R13, R102, c[0x0][0x250] ;  /* 0x000094000d627625 */ /* 0x000fc600078e0266 */
[----:B------:R1:W3:Y:S04]  /*00e0*/  @P0 LDG.E R180, [R4.64] ;  /* 0x0000000604b40981 */ /* 0x0002e8000c1e1900 */
[----:B------:R1:W3:Y:S01]  /*00f0*/  @P0 LDG.E R179, [R4.64+0x4] ;  /* 0x0000040604b30981 */ /* 0x0002e2000c1e1900 */
[----:B--2---:R-:W-:-:S03]  /*0100*/  ISETP.NE.AND P1, PT, R0, RZ, PT ;  /* 0x000000ff0000720c */ /* 0x004fc60003f25270 */
[----:B------:R2:W5:Y:S01]  /*0110*/  @P4 LDG.E R3, [R98.64] ;  /* 0x0000000662034981 */ /* 0x000562000c1e1900 */
[----:B------:R-:W-:Y:S01]  /*0120*/  ISETP.EQ.OR.EX P2, PT, RZ, c[0x0][0x24c], !P1, P3 ;  /* 0x00009300ff007a0c */ /* 0x000fe20004f42730 */
[----:B------:R-:W-:Y:S02]  /*0130*/  IMAD.MOV.U32 R10, RZ, RZ, -0x1 ;  /* 0xffffffffff0a7424 */ /* 0x000fe400078e00ff */
[----:B------:R-:W-:Y:S01]  /*0140*/  IMAD.WIDE R8, R13, R102, c[0x0][0x248] ;  /* 0x000092000d087625 */ /* 0x000fe200078e0266 */
[----:B------:R-:W4:Y:S04]  /*0150*/  S2R R21, SR_CTAID.X ;  /* 0x0000000000157919 */ /* 0x000f280000002500 */
[----:B------:R-:W2:Y:S05]  /*0160*/  S2R R134, SR_CTAID.Z ;  /* 0x0000000000867919 */ /* 0x000eaa0000002700 */
[----:B------:R2:W5:Y:S01]  /*0170*/  @!P2 LDG.E R10, [R8.64] ;  /* 0x00000006080aa981 */ /* 0x000562000c1e1900 */
[----:B------:R-:W-:-:S04]  /*0180*/  ISETP.NE.U32.AND P2, PT, RZ, c[0x0][0x248], PT ;  /* 0x00009200ff007a0c */ /* 0x000fc80003f45070 */
[----:B------:R-:W-:Y:S02]  /*0190*/  ISETP.NE.AND.EX P2, PT, RZ, c[0x0][0x24c], PT, P2 ;  /* 0x00009300ff007a0c */ /* 0x000fe40003f45320 */
[--C-:B-1----:R-:W-:Y:S01]  /*01a0*/  SHF.R.S32.HI R4, RZ, 0x1f, R13.reuse ;  /* 0x0000001fff047819 */ /* 0x102fe2000001140d */
[----:B------:R-:W-:Y:S02]  /*01b0*/  IMAD.MOV.U32 R5, RZ, RZ, R13 ;  /* 0x000000ffff057224 */ /* 0x000fe400078e000d */
[----:B---3--:R-:W-:Y:S02]  /*01c0*/  @P0 IMAD.IADD R179, R179, 0x1, -R180 ;  /* 0x00000001b3b30824 */ /* 0x008fe400078e0ab4 */
[----:B------:R-:W-:-:S06]  /*01d0*/  @!P0 IMAD.MOV.U32 R179, RZ, RZ, c[0x0][0x214] ;  /* 0x00008500ffb38624 */ /* 0x000fcc00078e00ff */
[----:B------:R-:W-:Y:S05]  /*01e0*/  @!P2 BRA `(.L_x_5432) ;  /* 0x000000400000a947 */ /* 0x000fea0003800000 */
[----:B--2-4-:R-:W2:Y:S02]  /*01f0*/  @P1 LDG.E R7, [R8.64+0x4] ;  /* 0x0000040608071981 */ /* 0x014ea4000c1e1900 */
[----:B--2--5:R-:W-:-:S06]  /*0200*/  @P1 IADD3 R2, R7, -R10, RZ ;  /* 0x8000000a07021210 */ /* 0x024fcc0007ffe0ff */
[----:B------:R1:W5:Y:S01]  /*0210*/  @!P1 LDG.E R2, [R8.64] ;  /* 0x0000000608029981 */ /* 0x000362000c1e1900 */
[----:B------:R-:W-:Y:S05]  /*0220*/  BRA `(.L_x_5433) ;  /* 0x0000001000007947 */ /* 0x000fea0003800000 */
.L_x_5432:
[----:B--2-4-:R-:W-:Y:S02]  /*0230*/  MOV R2, c[0x0][0x218] ;  /* 0x0000860000027a02 */ /* 0x014fe40000000f00 */
.L_x_5433:
[----:B------:R-:W-:-:S04]  /*0240*/  ISETP.NE.U32.AND P0, PT, RZ, c[0x0][0x258], PT ;  /* 0x00009600ff007a0c */ /* 0x000fc80003f05070 */
[----:B------:R-:W-:-:S13]  /*0250*/  ISETP.NE.AND.EX P1, PT, RZ, c[0x0][0x25c], PT, P0 ;  /* 0x00009700ff007a0c */ /* 0x000fda0003f25300 */
[----:B------:R-:W-:-:S05]  /*0260*/  @P1 IMAD.WIDE R6, R13, R102, c[0x0][0x258] ;  /* 0x000096000d061625 */ /* 0x000fca00078e0266 */
[----:B------:R-:W2:Y:S01]  /*0270*/  @P1 LDG.E R52, [R6.64] ;  /* 0x0000000606341981 */ /* 0x000ea2000c1e1900 */
[----:B------:R-:W-:Y:S01]  /*0280*/  @!P1 ISETP.NE.U32.AND P0, PT, RZ, c[0x0][0x268], PT ;  /* 0x00009a00ff009a0c */ /* 0x000fe20003f05070 */
[----:B------:R-:W-:Y:S02]  /*0290*/  IMAD.SHL.U32 R0, R21, 0x40, RZ ;  /* 0x0000004015007824 */ /* 0x000fe400078e00ff */
[--C-:B-----5:R-:W-:Y:S01]  /*02a0*/  IMAD.IADD R55, R2, 0x1, -R3.reuse ;  /* 0x0000000102377824 */ /* 0x120fe200078e0a03 */
[----:B------:R-:W-:Y:S02]  /*02b0*/  @!P1 ISETP.NE.AND.EX P2, PT, RZ, c[0x0][0x26c], PT, P0 ;  /* 0x00009b00ff009a0c */ /* 0x000fe40003f45300 */
[----:B------:R-:W-:Y:S02]  /*02c0*/  ISETP.GT.AND P0, PT, R179, R0, PT ;  /* 0x00000000b300720c */ /* 0x000fe40003f04270 */
[----:B------:R-:W-:Y:S01]  /*02d0*/  @!P1 SEL R2, RZ, c[0x0][0x21c], !P2 ;  /* 0x00008700ff029a07 */ /* 0x000fe20005000000 */
[----:B--2---:R-:W-:-:S04]  /*02e0*/  @P1 IMAD.IADD R52, R52, 0x1, -R3 ;  /* 0x0000000134341824 */ /* 0x004fc800078e0a03 */
[----:B------:R-:W-:-:S06]  /*02f0*/  @!P1 IMAD.IADD R52, R55, 0x1, R2 ;  /* 0x0000000137349824 */ /* 0x000fcc00078e0202 */
[----:B------:R-:W-:Y:S05]  /*0300*/  @!P0 EXIT ;  /* 0x000000000000894d */ /* 0x000fea0003800000 */
[----:B------:R-:W-:Y:S01]  /*0310*/  ULDC UR5, c[0x0][0x218] ;  /* 0x0000860000057ab9 */ /* 0x000fe20000000800 */
[----:B------:R-:W-:Y:S01]  /*0320*/  IADD3 R7, -R179, 0xbf, R0 ;  /* 0x000000bfb3077810 */ /* 0x000fe20007ffe100 */
[----:B------:R-:W-:Y:S01]  /*0330*/  UIADD3 UR5, UR5, 0x7f, URZ ;  /* 0x0000007f05057890 */ /* 0x000fe2000fffe03f */
[----:B-1----:R-:W-:Y:S01]  /*0340*/  IADD3 R9, R52, 0x7f, RZ ;  /* 0x0000007f34097810 */ /* 0x002fe20007ffe0ff */
        /* <DEDUP_REMOVED lines=16> */
[----:B------:R-:W-:Y:S01]  /*0450*/  IMAD R5, R13, c[0x0][0x1c0], R134 ;  /* 0x000070000d057a24 */ /* 0x000fe200078e0286 */
[----:B------:R-:W-:Y:S01]  /*0460*/  ISETP.NE.AND P0, PT, R180, -0x1, PT ;  /* 0xffffffffb400780c */ /* 0x000fe20003f05270 */
[----:B------:R-:W-:Y:S01]  /*0470*/  BSSY B0, `(.L_x_5435) ;  /* 0x0000027000007945 */ /* 0x000fe20003800000 */
[----:B------:R-:W-:Y:S01]  /*0480*/  LEA.HI R2, R2, R53, RZ, 0x3 ;  /* 0x0000003502027211 */ /* 0x000fe200078f18ff */
[--C-:B------:R-:W-:Y:S01]  /*0490*/  IMAD R5, R5, c[0x0][0x214], R0.reuse ;  /* 0x0000850005057a24 */ /* 0x100fe200078e0200 */
[----:B------:R-:W-:Y:S02]  /*04a0*/  SHF.R.S32.HI R3, RZ, 0x1f, R0 ;  /* 0x0000001fff037819 */ /* 0x000fe40000011400 */
[----:B------:R-:W-:Y:S02]  /*04b0*/  LOP3.LUT R6, R2, 0xfffffff8, RZ, 0xc0, !PT ;  /* 0xfffffff802067812 */ /* 0x000fe400078ec0ff */
[----:B------:R-:W-:Y:S01]  /*04c0*/  IADD3 R179, -R0, R179, RZ ;  /* 0x000000b300b37210 */ /* 0x000fe20007ffe1ff */
[----:B------:R-:W-:Y:S01]  /*04d0*/  IMAD R3, R3, c[0x0][0x1e8], RZ ;  /* 0x00007a0003037a24 */ /* 0x000fe200078e02ff */
[----:B------:R-:W-:Y:S01]  /*04e0*/  SHF.R.S32.HI R2, RZ, 0x3, R2 ;  /* 0x00000003ff027819 */ /* 0x000fe20000011402 */
[----:B------:R-:W-:-:S02]  /*04f0*/  IMAD.IADD R53, R53, 0x1, -R6 ;  /* 0x0000000135357824 */ /* 0x000fc400078e0a06 */
[----:B------:R-:W-:Y:S02]  /*0500*/  @!P0 IMAD R4, R4, c[0x0][0x1e0], RZ ;  /* 0x0000780004048a24 */ /* 0x000fe400078e02ff */
[----:B------:R-:W-:Y:S02]  /*0510*/  IMAD.SHL.U32 R6, R53, 0x8, RZ ;  /* 0x0000000835067824 */ /* 0x000fe400078e00ff */
[----:B------:R-:W-:-:S03]  /*0520*/  @!P0 IMAD.WIDE.U32 R10, R13, c[0x0][0x1e0], RZ ;  /* 0x000078000d0a8a25 */ /* 0x000fc600078e00ff */
[----:B------:R-:W-:Y:S01]  /*0530*/  SHF.R.S32.HI R7, RZ, 0x1f, R6 ;  /* 0x0000001fff077819 */ /* 0x000fe20000011406 */
[----:B------:R-:W-:Y:S01]  /*0540*/  @P0 IMAD.WIDE.U32 R8, R180, c[0x0][0x1e8], RZ ;  /* 0x00007a00b4080a25 */ /* 0x000fe200078e00ff */
[----:B------:R-:W-:Y:S02]  /*0550*/  @!P0 MOV R8, R10 ;  /* 0x0000000a00088202 */ /* 0x000fe40000000f00 */
[----:B------:R-:W-:Y:S01]  /*0560*/  ISETP.GE.AND P1, PT, R6, c[0x0][0x220], PT ;  /* 0x0000880006007a0c */ /* 0x000fe20003f26270 */
[----:B------:R-:W-:Y:S02]  /*0570*/  @!P0 IMAD R4, R13, c[0x0][0x1e4], R4 ;  /* 0x000079000d048a24 */ /* 0x000fe400078e0204 */
[----:B------:R-:W-:-:S04]  /*0580*/  IMAD.WIDE.U32 R14, R0, c[0x0][0x1e8], R6 ;  /* 0x00007a00000e7a25 */ /* 0x000fc800078e0006 */
[----:B------:R-:W-:Y:S02]  /*0590*/  @P0 IMAD R180, R180, c[0x0][0x1ec], R9 ;  /* 0x00007b00b4b40a24 */ /* 0x000fe400078e0209 */
[----:B------:R-:W-:Y:S01]  /*05a0*/  @!P0 IMAD.IADD R180, R11, 0x1, R4 ;  /* 0x000000010bb48824 */ /* 0x000fe200078e0204 */
[----:B------:R-:W-:Y:S01]  /*05b0*/  IADD3 R8, P0, R8, R14, RZ ;  /* 0x0000000e08087210 */ /* 0x000fe20007f1e0ff */
[----:B------:R-:W-:Y:S01]  /*05c0*/  IMAD R3, R0, c[0x0][0x1ec], R3 ;  /* 0x00007b0000037a24 */ /* 0x000fe200078e0203 */
[----:B------:R-:W-:Y:S02]  /*05d0*/  SHF.R.S32.HI R4, RZ, 0x1f, R134 ;  /* 0x0000001fff047819 */ /* 0x000fe40000011486 */
[----:B------:R-:W-:Y:S02]  /*05e0*/  SHF.R.S32.HI R0, RZ, 0x1f, R2 ;  /* 0x0000001fff007819 */ /* 0x000fe40000011402 */
[----:B------:R-:W-:Y:S01]  /*05f0*/  IADD3.X R9, R180, R15, R3, P0, !PT ;  /* 0x0000000fb4097210 */ /* 0x000fe200007fe403 */
[----:B------:R-:W-:Y:S01]  /*0600*/  IMAD R3, R4, c[0x0][0x1f0], RZ ;  /* 0x00007c0004037a24 */ /* 0x000fe200078e02ff */
[----:B------:R-:W-:-:S03]  /*0610*/  ISETP.GE.OR P0, PT, R2, R179, P1 ;  /* 0x000000b30200720c */ /* 0x000fc60000f06670 */
[C---:B------:R-:W-:Y:S02]  /*0620*/  IMAD R3, R134.reuse, c[0x0][0x1f4], R3 ;  /* 0x00007d0086037a24 */ /* 0x040fe400078e0203 */
[----:B------:R-:W-:-:S05]  /*0630*/  IMAD.WIDE.U32 R8, R134, c[0x0][0x1f0], R8 ;  /* 0x00007c0086087a25 */ /* 0x000fca00078e0008 */
[----:B------:R-:W-:-:S03]  /*0640*/  IADD3 R11, R9, R3, RZ ;  /* 0x00000003090b7210 */ /* 0x000fc60007ffe0ff */
        /* <DEDUP_REMOVED lines=9> */
.L_x_5436:
[----:B------:R-:W-:Y:S05]  /*06e0*/  BSYNC B0 ;  /* 0x0000000000007941 */ /* 0x000fea0003800000 */
.L_x_5435:
[----:B------:R-:W-:Y:S01]  /*06f0*/  IADD3 R4, R2, 0x10, RZ ;  /* 0x0000001002047810 */ /* 0x000fe20007ffe0ff */
        /* <DEDUP_REMOVED lines=15> */
.L_x_5438:
[----:B------:R-:W-:Y:S05]  /*07f0*/  BSYNC B0 ;  /* 0x0000000000007941 */ /* 0x000fea0003800000 */
.L_x_5437:
        /* <DEDUP_REMOVED lines=16> */
.L_x_5440:
[----:B------:R-:W-:Y:S05]  /*0900*/  BSYNC B0 ;  /* 0x0000000000007941 */ /* 0x000fea0003800000 */
.L_x_5439:
        /* <DEDUP_REMOVED lines=16> */
.L_x_5442:
[----:B------:R-:W-:Y:S05]  /*0a10*/  BSYNC B0 ;  /* 0x0000000000007941 */ /* 0x000fea0003800000 */
.L_x_5441:
[C---:B------:R-:W-:Y:S02]  /*0a20*/  ISETP.NE.AND P0, PT, R53.reuse, RZ, PT ;  /* 0x000000ff3500720c */ /* 0x040fe40003f05270 */
[C---:B------:R-:W-:Y:S02]  /*0a30*/  ISETP.NE.OR P1, PT, R53.reuse, RZ, P5 ;  /* 0x000000ff3500720c */ /* 0x040fe40002f25670 */
[----:B------:R-:W-:Y:S02]  /*0a40*/  ISETP.GE.OR P2, PT, R2, R179, P0 ;  /* 0x000000b30200720c */ /* 0x000fe40000746670 */
[----:B------:R-:W-:Y:S02]  /*0a50*/  ISETP.NE.OR P0, PT, R53, RZ, P3 ;  /* 0x000000ff3500720c */ /* 0x000fe40001f05670 */
[----:B------:R-:W-:-:S04]  /*0a60*/  IADD3 R2, P3, R5, R2, RZ ;  /* 0x0000000205027210 */ /* 0x000fc80007f7e0ff */
[----:B------:R-:W-:Y:S02]  /*0a70*/  LEA.HI.X.SX32 R5, R5, R0, 0x1, P3 ;  /* 0x0000000005057211 */ /* 0x000fe400018f0eff */
[----:B------:R-:W-:-:S03]  /*0a80*/  LEA R4, P3, R2, c[0x0][0x200], 0x2 ;  /* 0x0000800002047a11 */ /* 0x000fc600078610ff */
[----:B------:R-:W-:Y:S01]  /*0a90*/  @!P2 IMAD.MOV.U32 R3, RZ, RZ, 0x7f800000 ;  /* 0x7f800000ff03a424 */ /* 0x000fe200078e00ff */
[----:B------:R-:W-:Y:S01]  /*0aa0*/  LEA.HI.X R5, R2, c[0x0][0x204], R5, 0x2, P3 ;  /* 0x0000810002057a11 */ /* 0x000fe200018f1405 */
[----:B------:R-:W-:Y:S02]  /*0ab0*/  @!P0 IMAD.MOV.U32 R0, RZ, RZ, 0x7f800000 ;  /* 0x7f800000ff008424 */ /* 0x000fe400078e00ff */
[----:B------:R-:W-:Y:S02]  /*0ac0*/  @!P1 IMAD.MOV.U32 R2, RZ, RZ, 0x7f800000 ;  /* 0x7f800000ff029424 */ /* 0x000fe400078e00ff */
[----:B------:R3:W-:Y:S04]  /*0ad0*/  @!P2 STG.E [R4.64], R3 ;  /* 0x000000030400a986 */ /* 0x0007e8000c101906 */
[----:B------:R3:W-:Y:S01]  /*0ae0*/  @!P0 STG.E [R4.64+0x80], R0 ;  /* 0x0000800004008986 */ /* 0x0007e2000c101906 */
[----:B------:R-:W-:-:S03]  /*0af0*/  ISETP.NE.OR P0, PT, R53, RZ, P4 ;  /* 0x000000ff3500720c */ /* 0x000fc60002705670 */
[----:B------:R3:W-:Y:S10]  /*0b00*/  @!P1 STG.E [R4.64+0x40], R2 ;  /* 0x0000400204009986 */ /* 0x0007f4000c101906 */
[----:B------:R-:W-:Y:S05]  /*0b10*/  @P0 EXIT ;  /* 0x000000000000094d */ /* 0x000fea0003800000 */
[----:B---3--:R-:W-:-:S05]  /*0b20*/  MOV R3, 0x7f800000 ;  /* 0x7f80000000037802 */ /* 0x008fca0000000f00 */
[----:B------:R-:W-:Y:S01]  /*0b30*/  STG.E [R4.64+0xc0], R3 ;  /* 0x0000c00304007986 */ /* 0x000fe2000c101906 */
[----:B------:R-:W-:Y:S05]  /*0b40*/  EXIT ;  /* 0x000000000000794d */ /* 0x000fea0003800000 */
.L_x_5434:
[----:B-1----:R-:W-:-:S04]  /*0b50*/  ISETP.NE.U32.AND P0, PT, RZ, c[0x0][0x2b8], PT ;  /* 0x0000ae00ff007a0c */ /* 0x002fc80003f05070 */
[----:B------:R-:W-:-:S13]  /*0b60*/  ISETP.NE.AND.EX P0, PT, RZ, c[0x0][0x2bc], PT, P0 ;  /* 0x0000af00ff007a0c */ /* 0x000fda0003f05300 */
[----:B------:R-:W-:-:S05]  /*0b70*/  @P0 IMAD.WIDE R8, R13, R102, c[0x0][0x2b8] ;  /* 0x0000ae000d080625 */ /* 0x000fca00078e0266 */
[----:B------:R1:W5:Y:S01]  /*0b80*/  @P0 LDG.E R13, [R8.64] ;  /* 0x00000006080d0981 */ /* 0x000362000c1e1900 */
[----:B------:R-:W-:Y:S01]  /*0b90*/  ISETP.NE.U32.AND P0, PT, RZ, c[0x0][0x2c0], PT ;  /* 0x0000b000ff007a0c */ /* 0x000fe20003f05070 */
[----:B------:R-:W-:Y:S01]  /*0ba0*/  CS2R R182, SRZ ;  /* 0x0000000000b67805 */ /* 0x000fe2000001ff00 */
[----:B------:R-:W-:Y:S02]  /*0bb0*/  PLOP3.LUT P2, PT, PT, PT, PT, 0x8, 0x0 ;  /* 0x000000000000781c */ /* 0x000fe40003f4e170 */
[----:B------:R-:W-:-:S13]  /*0bc0*/  ISETP.NE.AND.EX P1, PT, RZ, c[0x0][0x2c4], PT, P0 ;  /* 0x0000b100ff007a0c */ /* 0x000fda0003f25300 */
[----:B------:R-:W-:Y:S02]  /*0bd0*/  @P1 IMAD R0, R4, c[0x0][0x2c8], RZ ;  /* 0x0000b20004001a24 */ /* 0x000fe400078e02ff */
[----:B------:R-:W-:-:S04]  /*0be0*/  @P1 IMAD.WIDE.U32 R6, R5, c[0x0][0x2c8], RZ ;  /* 0x0000b20005061a25 */ /* 0x000fc800078e00ff */
[----:B------:R-:W-:Y:S01]  /*0bf0*/  @P1 IMAD R0, R5, c[0x0][0x2cc], R0 ;  /* 0x0000b30005001a24 */ /* 0x000fe200078e0200 */
[----:B------:R-:W-:-:S03]  /*0c00*/  @P1 LEA R182, P0, R6, c[0x0][0x2c0], 0x2 ;  /* 0x0000b00006b61a11 */ /* 0x000fc600078010ff */
[----:B------:R-:W-:-:S05]  /*0c10*/  @P1 IMAD.IADD R0, R7, 0x1, R0 ;  /* 0x0000000107001824 */ /* 0x000fca00078e0200 */
[----:B------:R-:W-:-:S04]  /*0c20*/  @P1 SHF.L.U64.HI R0, R6, 0x2, R0 ;  /* 0x0000000206001819 */ /* 0x000fc80000010200 */
[----:B------:R-:W-:Y:S02]  /*0c30*/  @P1 IADD3.X R183, R0, c[0x0][0x2c4], RZ, P0, !PT ;  /* 0x0000b10000b71a10 */ /* 0x000fe400007fe4ff */
[----:B------:R-:W-:-:S04]  /*0c40*/  @P1 ISETP.NE.U32.AND P0, PT, R182, RZ, PT ;  /* 0x000000ffb600120c */ /* 0x000fc80003f05070 */
[----:B------:R-:W-:-:S13]  /*0c50*/  @P1 ISETP.NE.AND.EX P2, PT, R183, RZ, PT, P0 ;  /* 0x000000ffb700120c */ /* 0x000fda0003f45300 */
[----:B------:R-:W-:Y:S01]  /*0c60*/  P2R R181, PR, RZ, 0x4 ;  /* 0x00000004ffb57803 */ /* 0x000fe20000000000 */
[----:B------:R-:W-:Y:S05]  /*0c70*/  @!P2 BRA `(.L_x_5443) ;  /* 0x000004900000a947 */ /* 0x000fea0003800000 */
[----:B-1----:R-:W-:Y:S02]  /*0c80*/  IABS R2, c[0x0][0x2d0] ;  /* 0x0000b40000027a13 */ /* 0x002fe40000000000 */
[----:B------:R-:W-:Y:S02]  /*0c90*/  LEA R7, R47, 0xffffff80, 0x7 ;  /* 0xffffff802f077811 */ /* 0x000fe400078e38ff */
[----:B------:R-:W1:Y:S08]  /*0ca0*/  I2F.RP R6, R2 ;  /* 0x0000000200067306 */ /* 0x000e700000209400 */
[----:B-1----:R-:W1:Y:S02]  /*0cb0*/  MUFU.RCP R8, R6 ;  /* 0x0000000600087308 */ /* 0x002e640000001000 */
[----:B-1----:R-:W-:-:S06]  /*0cc0*/  IADD3 R8, R8, 0xffffffe, RZ ;  /* 0x0ffffffe08087810 */ /* 0x002fcc0007ffe0ff */
[----:B------:R-:W1:Y:S02]  /*0cd0*/  F2I.FTZ.U32.TRUNC.NTZ R9, R8 ;  /* 0x0000000800097305 */ /* 0x000e64000021f000 */
[----:B-1----:R-:W-:Y:S02]  /*0ce0*/  IMAD.MOV R3, RZ, RZ, -R9 ;  /* 0x000000ffff037224 */ /* 0x002fe400078e0a09 */
[----:B------:R-:W-:Y:S02]  /*0cf0*/  IMAD.MOV.U32 R8, RZ, RZ, RZ ;  /* 0x000000ffff087224 */ /* 0x000fe400078e00ff */
[----:B------:R-:W-:Y:S01]  /*0d00*/  IMAD R0, R3, R2, RZ ;  /* 0x0000000203007224 */ /* 0x000fe200078e02ff */
[----:B------:R-:W-:-:S03]  /*0d10*/  IABS R3, R7 ;  /* 0x0000000700037213 */ /* 0x000fc60000000000 */
        /* <DEDUP_REMOVED lines=12> */
[----:B------:R-:W-:Y:S02]  /*0de0*/  @!P1 IADD3 R9, -R9, RZ, RZ ;  /* 0x000000ff09099210 */ /* 0x000fe40007ffe1ff */
[----:B------:R-:W-:-:S05]  /*0df0*/  @!P0 LOP3.LUT R9, RZ, c[0x0][0x2d0], RZ, 0x33, !PT ;  /* 0x0000b400ff098a12 */ /* 0x000fca00078e33ff */
[----:B-----5:R-:W-:-:S05]  /*0e00*/  IMAD.WIDE R12, R9, 0x4, R182 ;  /* 0x00000004090c7825 */ /* 0x020fca00078e02b6 */
[----:B------:R-:W2:Y:S01]  /*0e10*/  LDG.E R3, [R12.64] ;  /* 0x000000060c037981 */ /* 0x000ea2000c1e1900 */
[----:B------:R-:W-:-:S04]  /*0e20*/  IABS R2, c[0x0][0x1c8] ;  /* 0x0000720000027a13 */ /* 0x000fc80000000000 */
[----:B------:R-:W1:Y:S08]  /*0e30*/  I2F.RP R8, R2 ;  /* 0x0000000200087306 */ /* 0x000e700000209400 */
        /* <DEDUP_REMOVED lines=26> */
[----:B------:R-:W-:Y:S02]  /*0fe0*/  @!P1 LOP3.LUT R0, RZ, c[0x0][0x1c8], RZ, 0x33, !PT ;  /* 0x00007200ff009a12 */ /* 0x000fe400078e33ff */
[----:B--2---:R-:W-:Y:S01]  /*0ff0*/  SHF.R.S32.HI R6, RZ, 0x1f, R3 ;  /* 0x0000001fff067819 */ /* 0x004fe20000011403 */
[----:B------:R-:W-:-:S04]  /*1000*/  IMAD.WIDE.U32 R12, R3, c[0x0][0x180], RZ ;  /* 0x00006000030c7a25 */ /* 0x000fc800078e00ff */
[C---:B------:R-:W-:Y:S02]  /*1010*/  IMAD R2, R6.reuse, c[0x0][0x180], RZ ;  /* 0x0000600006027a24 */ /* 0x040fe400078e02ff */
[----:B------:R-:W-:Y:S02]  /*1020*/  IMAD R6, R6, c[0x0][0x188], RZ ;  /* 0x0000620006067a24 */ /* 0x000fe400078e02ff */
[C---:B------:R-:W-:Y:S02]  /*1030*/  IMAD R2, R3.reuse, c[0x0][0x184], R2 ;  /* 0x0000610003027a24 */ /* 0x040fe400078e0202 */
[----:B------:R-:W-:-:S03]  /*1040*/  IMAD.WIDE.U32 R18, R3, c[0x0][0x188], RZ ;  /* 0x0000620003127a25 */ /* 0x000fc600078e00ff */
[----:B------:R-:W-:Y:S01]  /*1050*/  IADD3 R13, R13, R2, RZ ;  /* 0x000000020d0d7210 */ /* 0x000fe20007ffe0ff */
[----:B------:R-:W-:Y:S01]  /*1060*/  IMAD R15, R3, c[0x0][0x18c], R6 ;  /* 0x00006300030f7a24 */ /* 0x000fe200078e0206 */
[----:B------:R-:W-:Y:S02]  /*1070*/  SHF.R.S32.HI R2, RZ, 0x1f, R0 ;  /* 0x0000001fff027819 */ /* 0x000fe40000011400 */
[----:B------:R-:W-:Y:S01]  /*1080*/  MOV R14, R18 ;  /* 0x00000012000e7202 */ /* 0x000fe20000000f00 */
[----:B------:R-:W-:-:S04]  /*1090*/  IMAD.WIDE.U32 R12, R17, c[0x0][0x198], R12 ;  /* 0x00006600110c7a25 */ /* 0x000fc800078e000c */
[----:B------:R-:W-:Y:S02]  /*10a0*/  IMAD.IADD R13, R13, 0x1, R8 ;  /* 0x000000010d0d7824 */ /* 0x000fe400078e0208 */
[----:B------:R-:W-:Y:S02]  /*10b0*/  IMAD R9, R2, c[0x0][0x1b0], RZ ;  /* 0x00006c0002097a24 */ /* 0x000fe400078e02ff */
[----:B------:R-:W-:-:S04]  /*10c0*/  IMAD.WIDE.U32 R128, R0, c[0x0][0x1b0], R12 ;  /* 0x00006c0000807a25 */ /* 0x000fc800078e000c */
[----:B------:R-:W-:Y:S02]  /*10d0*/  IMAD R9, R0, c[0x0][0x1b4], R9 ;  /* 0x00006d0000097a24 */ /* 0x000fe400078e0209 */
[----:B------:R-:W-:-:S03]  /*10e0*/  IMAD.IADD R15, R19, 0x1, R15 ;  /* 0x00000001130f7824 */ /* 0x000fc600078e020f */
[----:B------:R-:W-:Y:S01]  /*10f0*/  IADD3 R9, R129, R9, RZ ;  /* 0x0000000981097210 */ /* 0x000fe20007ffe0ff */
[----:B------:R-:W-:Y:S05]  /*1100*/  BRA `(.L_x_5444) ;  /* 0x0000044000007947 */ /* 0x000fea0003800000 */
.L_x_5443:
        /* <DEDUP_REMOVED lines=16> */
.L_x_5445:
[----:B------:R-:W-:-:S04]  /*1210*/  IABS R6, c[0x0][0x1c8] ;  /* 0x0000720000067a13 */ /* 0x000fc80000000000 */
        /* <DEDUP_REMOVED lines=10> */
[----:B------:R-:W-:Y:S01]  /*12c0*/  IMAD.HI.U32 R0, R15, R2, RZ ;  /* 0x000000020f007227 */ /* 0x000fe200078e00ff */
[----:B------:R-:W-:-:S03]  /*12d0*/  @P0 IADD3 R15, R3, R10, RZ ;  /* 0x0000000a030f0210 */ /* 0x000fc60007ffe0ff */
[----:B------:R-:W-:Y:S02]  /*12e0*/  IMAD.MOV R7, RZ, RZ, -R0 ;  /* 0x000000ffff077224 */ /* 0x000fe400078e0a00 */
[----:B------:R-:W-:-:S04]  /*12f0*/  @P0 IMAD.WIDE.U32 R16, R15, c[0x0][0x1a0], RZ ;  /* 0x000068000f100a25 */ /* 0x000fc800078e00ff */
[----:B------:R-:W-:Y:S01]  /*1300*/  IMAD R7, R6, R7, R2 ;  /* 0x0000000706077224 */ /* 0x000fe200078e0202 */
[----:B------:R-:W-:Y:S01]  /*1310*/  LOP3.LUT R2, R134, c[0x0][0x1c8], RZ, 0x3c, !PT ;  /* 0x0000720086027a12 */ /* 0x000fe200078e3cff */
[----:B------:R-:W-:Y:S02]  /*1320*/  @P0 IMAD R15, R15, c[0x0][0x1a4], R17 ;  /* 0x000069000f0f0a24 */ /* 0x000fe400078e0211 */
[----:B------:R-:W-:Y:S01]  /*1330*/  @P0 IMAD.MOV.U32 R14, RZ, RZ, R16 ;  /* 0x000000ffff0e0224 */ /* 0x000fe200078e0010 */
[----:B------:R-:W-:Y:S02]  /*1340*/  ISETP.GT.U32.AND P1, PT, R6, R7, PT ;  /* 0x000000070600720c */ /* 0x000fe40003f24070 */
[----:B------:R-:W-:-:S11]  /*1350*/  ISETP.GE.AND P2, PT, R2, RZ, PT ;  /* 0x000000ff0200720c */ /* 0x000fd60003f46270 */
[-C--:B------:R-:W-:Y:S02]  /*1360*/  @!P1 IADD3 R7, R7, -R6.reuse, RZ ;  /* 0x8000000607079210 */ /* 0x080fe40007ffe0ff */
[----:B------:R-:W-:Y:S02]  /*1370*/  @!P1 IADD3 R0, R0, 0x1, RZ ;  /* 0x0000000100009810 */ /* 0x000fe40007ffe0ff */
[----:B------:R-:W-:Y:S02]  /*1380*/  ISETP.GE.U32.AND P3, PT, R7, R6, PT ;  /* 0x000000060700720c */ /* 0x000fe40003f66070 */
[----:B------:R-:W-:Y:S02]  /*1390*/  ISETP.NE.AND P1, PT, RZ, c[0x0][0x1c8], PT ;  /* 0x00007200ff007a0c */ /* 0x000fe40003f25270 */
[----:B------:R-:W-:-:S04]  /*13a0*/  LEA R7, R47, 0xffffff80, 0x7 ;  /* 0xffffff802f077811 */ /* 0x000fc800078e38ff */
[----:B------:R-:W-:Y:S01]  /*13b0*/  SHF.R.S32.HI R11, RZ, 0x1f, R7 ;  /* 0x0000001fff0b7819 */ /* 0x000fe20000011407 */
[----:B------:R-:W-:-:S04]  /*13c0*/  IMAD.WIDE.U32 R8, R7, c[0x0][0x198], R8 ;  /* 0x0000660007087a25 */ /* 0x000fc800078e0008 */
[----:B------:R-:W-:Y:S01]  /*13d0*/  @P3 IADD3 R0, R0, 0x1, RZ ;  /* 0x0000000100003810 */ /* 0x000fe20007ffe0ff */
[----:B------:R-:W-:Y:S01]  /*13e0*/  IMAD R6, R11, c[0x0][0x198], RZ ;  /* 0x000066000b067a24 */ /* 0x000fe200078e02ff */
[----:B------:R-:W-:Y:S01]  /*13f0*/  MOV R128, R8 ;  /* 0x0000000800807202 */ /* 0x000fe20000000f00 */
[----:B------:R-:W-:Y:S02]  /*1400*/  IMAD.MOV.U32 R17, RZ, RZ, R7 ;  /* 0x000000ffff117224 */ /* 0x000fe400078e0007 */
[----:B------:R-:W-:Y:S01]  /*1410*/  @!P2 IMAD.MOV R0, RZ, RZ, -R0 ;  /* 0x000000ffff00a224 */ /* 0x000fe200078e0a00 */
[----:B------:R-:W-:Y:S01]  /*1420*/  @!P1 LOP3.LUT R0, RZ, c[0x0][0x1c8], RZ, 0x33, !PT ;  /* 0x00007200ff009a12 */ /* 0x000fe200078e33ff */
[----:B------:R-:W-:-:S03]  /*1430*/  IMAD R6, R7, c[0x0][0x19c], R6 ;  /* 0x0000670007067a24 */ /* 0x000fc600078e0206 */
[----:B------:R-:W-:Y:S01]  /*1440*/  SHF.R.S32.HI R2, RZ, 0x1f, R0 ;  /* 0x0000001fff027819 */ /* 0x000fe20000011400 */
[----:B------:R-:W-:-:S04]  /*1450*/  IMAD.IADD R129, R9, 0x1, R6 ;  /* 0x0000000109817824 */ /* 0x000fc800078e0206 */
[----:B------:R-:W-:Y:S02]  /*1460*/  IMAD R9, R2, c[0x0][0x1b0], RZ ;  /* 0x00006c0002097a24 */ /* 0x000fe400078e02ff */
[----:B------:R-:W-:-:S04]  /*1470*/  IMAD.WIDE.U32 R128, R0, c[0x0][0x1b0], R128 ;  /* 0x00006c0000807a25 */ /* 0x000fc800078e0080 */
        /* <DEDUP_REMOVED lines=13> */
.L_x_5444:
[----:B------:R1:W5:Y:S01]  /*1550*/  @P4 LDG.E R98, [R98.64] ;  /* 0x0000000662624981 */ /* 0x000362000c1e1900 */
[----:B------:R-:W-:Y:S01]  /*1560*/  ISETP.NE.AND P0, PT, R180, -0x1, PT ;  /* 0xffffffffb400780c */ /* 0x000fe20003f05270 */
[----:B------:R-:W-:Y:S01]  /*1570*/  IMAD.MOV.U32 R23, RZ, RZ, 0x2 ;  /* 0x00000002ff177424 */ /* 0x000fe200078e00ff */
[----:B------:R-:W-:Y:S01]  /*1580*/  SHF.R.S32.HI R8, RZ, 0x1f, R53 ;  /* 0x0000001fff087819 */ /* 0x000fe20000011435 */
[----:B------:R-:W-:Y:S01]  /*1590*/  IMAD.MOV.U32 R60, RZ, RZ, c[0x0][0x230] ;  /* 0x00008c00ff3c7624 */ /* 0x000fe200078e00ff */
[----:B------:R-:W-:Y:S01]  /*15a0*/  MOV R24, RZ ;  /* 0x000000ff00187202 */ /* 0x000fe20000000f00 */
[----:B------:R-:W-:Y:S01]  /*15b0*/  IMAD.MOV.U32 R25, RZ, RZ, c[0x0][0x230] ;  /* 0x00008c00ff197624 */ /* 0x000fe200078e00ff */
[----:B------:R-:W-:Y:S01]  /*15c0*/  LEA.HI R58, R8, R53, RZ, 0x3 ;  /* 0x00000035083a7211 */ /* 0x000fe200078f18ff */
[----:B------:R-:W-:Y:S01]  /*15d0*/  IMAD.MOV.U32 R147, RZ, RZ, c[0x0][0x198] ;  /* 0x00006600ff937624 */ /* 0x000fe200078e00ff */
[----:B------:R-:W-:Y:S01]  /*15e0*/  SHF.R.S32.HI R66, RZ, 0x1f, R55 ;  /* 0x0000001fff427819 */ /* 0x000fe20000011437 */
[----:B------:R-:W-:Y:S01]  /*15f0*/  IMAD.HI.U32 R60, R23, R60, R24 ;  /* 0x0000003c173c7227 */ /* 0x000fe200078e0018 */
[----:B------:R-:W-:-:S02]  /*1600*/  SHF.R.S32.HI R132, RZ, 0x3, R58 ;  /* 0x00000003ff847819 */ /* 0x000fc4000001143a */
[----:B------:R-:W-:Y:S01]  /*1610*/  LOP3.LUT R58, R58, 0xfffffff8, RZ, 0xc0, !PT ;  /* 0xfffffff83a3a7812 */ /* 0x000fe200078ec0ff */
[----:B------:R-:W-:Y:S01]  /*1620*/  @!P0 IMAD R6, R4, c[0x0][0x178], RZ ;  /* 0x00005e0004068a24 */ /* 0x000fe200078e02ff */
[----:B------:R-:W-:Y:S01]  /*1630*/  LEA.HI R66, R66, R55, RZ, 0x7 ;  /* 0x0000003742427211 */ /* 0x000fe200078f38ff */
[----:B------:R-:W-:Y:S01]  /*1640*/  @P0 IMAD.WIDE.U32 R18, R180, c[0x0][0x190], RZ ;  /* 0x00006400b4120a25 */ /* 0x000fe200078e00ff */
[----:B------:R-:W-:Y:S02]  /*1650*/  SHF.R.S32.HI R133, RZ, 0x1f, R132 ;  /* 0x0000001fff857819 */ /* 0x000fe40000011484 */
[----:B------:R-:W-:Y:S01]  /*1660*/  SHF.R.S32.HI R66, RZ, 0x7, R66 ;  /* 0x00000007ff427819 */ /* 0x000fe20000011442 */
[----:B------:R-:W-:Y:S01]  /*1670*/  IMAD.IADD R58, R53, 0x1, -R58 ;  /* 0x00000001353a7824 */ /* 0x000fe200078e0a3a */
[----:B------:R-:W-:Y:S01]  /*1680*/  SHF.R.S32.HI R61, RZ, 0x1, R60 ;  /* 0x00000001ff3d7819 */ /* 0x000fe2000001143c */
[----:B-----5:R-:W-:Y:S01]  /*1690*/  @!P0 IMAD.WIDE.U32 R12, R5, c[0x0][0x178], RZ ;  /* 0x00005e00050c8a25 */ /* 0x020fe200078e00ff */
[----:B------:R-:W-:-:S02]  /*16a0*/  IMNMX R66, RZ, R66, !PT ;  /* 0x00000042ff427217 */ /* 0x000fc40007800200 */
[----:B------:R-:W-:Y:S01]  /*16b0*/  SHF.L.U32 R100, R58, 0x3, RZ ;  /* 0x000000033a647819 */ /* 0x000fe200000006ff */
[----:B------:R-:W-:Y:S01]  /*16c0*/  @!P0 IMAD R3, R5, c[0x0][0x17c], R6 ;  /* 0x00005f0005038a24 */ /* 0x000fe200078e0206 */
[----:B------:R-:W-:Y:S01]  /*16d0*/  LEA.HI R6, R8, R53, RZ, 0x4 ;  /* 0x0000003508067211 */ /* 0x000fe200078f20ff */
[----:B------:R-:W-:Y:S01]  /*16e0*/  @P0 IMAD R19, R180, c[0x0][0x194], R19 ;  /* 0x00006500b4130a24 */ /* 0x000fe200078e0213 */
[----:B------:R-:W-:Y:S01]  /*16f0*/  SHF.R.S32.HI R101, RZ, 0x1f, R100 ;  /* 0x0000001fff657819 */ /* 0x000fe20000011464 */
[----:B------:R-:W-:Y:S01]  /*1700*/  @!P0 IMAD.IADD R19, R13, 0x1, R3 ;  /* 0x000000010d138824 */ /* 0x000fe200078e0203 */
[----:B------:R-:W-:Y:S01]  /*1710*/  SHF.L.U32 R3, R132, 0x6, RZ ;  /* 0x0000000684037819 */ /* 0x000fe200000006ff */
[----:B------:R-:W-:Y:S01]  /*1720*/  @!P0 IMAD.MOV.U32 R18, RZ, RZ, R12 ;  /* 0x000000ffff128224 */ /* 0x000fe200078e000c */
[----:B------:R-:W-:Y:S01]  /*1730*/  IADD3 R14, P0, R100, R14, RZ ;  /* 0x0000000e640e7210 */ /* 0x000fe20007f1e0ff */
[----:B------:R-:W-:Y:S01]  /*1740*/  IMAD.WIDE R20, R21, 0x40, R132 ;  /* 0x0000004015147825 */ /* 0x000fe200078e0284 */
[----:B------:R-:W-:-:S02]  /*1750*/  LOP3.LUT R3, R3, 0x1c0, RZ, 0xc0, !PT ;  /* 0x000001c003037812 */ /* 0x000fc400078ec0ff */
[----:B------:R-:W-:Y:S01]  /*1760*/  IADD3 R18, P1, R100, R18, RZ ;  /* 0x0000001264127210 */ /* 0x000fe20007f3e0ff */
[----:B------:R-:W-:Y:S01]  /*1770*/  IMAD.X R15, R101, 0x1, R15, P0 ;  /* 0x00000001650f7824 */ /* 0x000fe200000e060f */
[----:B------:R-:W-:Y:S01]  /*1780*/  LOP3.LUT R23, R3, 0x38, R100, 0xf8, !PT ;  /* 0x0000003803177812 */ /* 0x000fe200078ef864 */
[----:B------:R-:W-:Y:S01]  /*1790*/  IMAD.SHL.U32 R58, R58, 0x4, RZ ;  /* 0x000000043a3a7824 */ /* 0x000fe200078e00ff */
[----:B------:R-:W-:Y:S01]  /*17a0*/  SHF.R.U32.HI R122, RZ, 0x3, R3 ;  /* 0x00000003ff7a7819 */ /* 0x000fe20000011603 */
[----:B------:R-:W-:Y:S01]  /*17b0*/  IMAD R3, R2, c[0x0][0x1b8], RZ ;  /* 0x00006e0002037a24 */ /* 0x000fe200078e02ff */
[----:B------:R-:W-:Y:S01]  /*17c0*/  IADD3 R124, P0, R132, R17, RZ ;  /* 0x00000011847c7210 */ /* 0x000fe20007f1e0ff */
[----:B------:R-:W-:Y:S01]  /*17d0*/  IMAD.WIDE.U32 R14, R0, c[0x0][0x1b8], R14 ;  /* 0x00006e00000e7a25 */ /* 0x000fe200078e000e */
[----:B------:R-:W-:Y:S02]  /*17e0*/  LOP3.LUT R6, R6, 0xfffffff0, RZ, 0xc0, !PT ;  /* 0xfffffff006067812 */ /* 0x000fe400078ec0ff */
[----:B------:R-:W-:Y:S01]  /*17f0*/  LEA.HI R13, R8, R53, RZ, 0x6 ;  /* 0x00000035080d7211 */ /* 0x000fe200078f30ff */
[----:B------:R-:W-:Y:S01]  /*1800*/  IMAD R3, R0, c[0x0][0x1bc], R3 ;  /* 0x00006f0000037a24 */ /* 0x000fe200078e0203 */
[----:B------:R-:W-:Y:S01]  /*1810*/  IADD3.X R19, R101, R19, RZ, P1, !PT ;  /* 0x0000001365137210 */ /* 0x000fe20000ffe4ff */
[----:B------:R-:W-:Y:S01]  /*1820*/  IMAD.X R11, R133, 0x1, R11, P0 ;  /* 0x00000001850b7824 */ /* 0x000fe200000e060b */
[----:B------:R-:W-:Y:S01]  /*1830*/  IADD3 R128, P0, R100, R128, RZ ;  /* 0x0000008064807210 */ /* 0x000fe20007f1e0ff */
[----:B------:R-:W-:Y:S01]  /*1840*/  IMAD.IADD R53, R53, 0x1, -R6 ;  /* 0x0000000135357824 */ /* 0x000fe200078e0a06 */
[----:B------:R-:W-:Y:S01]  /*1850*/  IADD3 R15, R15, R3, RZ ;  /* 0x000000030f0f7210 */ /* 0x000fe20007ffe0ff */
[----:B------:R-:W-:Y:S01]  /*1860*/  IMAD R6, R21, c[0x0][0x190], RZ ;  /* 0x0000640015067a24 */ /* 0x000fe200078e02ff */
[----:B------:R-:W-:Y:S01]  /*1870*/  IADD3.X R129, R101, R9, RZ, P0, !PT ;  /* 0x0000000965817210 */ /* 0x000fe200007fe4ff */
[----:B------:R-:W-:Y:S01]  /*1880*/  IMAD.SHL.U32 R13, R13, 0x8, RZ ;  /* 0x000000080d0d7824 */ /* 0x000fe200078e00ff */
[----:B------:R-:W-:Y:S01]  /*1890*/  SHF.R.S32.HI R3, RZ, 0x1f, R134 ;  /* 0x0000001fff037819 */ /* 0x000fe20000011486 */
[----:B------:R-:W-:Y:S01]  /*18a0*/  IMAD.WIDE.U32 R18, R20, c[0x0][0x190], R18 ;  /* 0x0000640014127a25 */ /* 0x000fe200078e0012 */
[----:B------:R-:W-:-:S02]  /*18b0*/  ISETP.GT.AND P0, PT, R47, R66, PT ;  /* 0x000000422f00720c */ /* 0x000fc40003f04270 */
[----:B------:R-:W-:Y:S01]  /*18c0*/  LOP3.LUT R122, R23, R122, RZ, 0x3c, !PT ;  /* 0x0000007a177a7212 */ /* 0x000fe200078e3cff */
[----:B------:R-:W-:Y:S01]  /*18d0*/  IMAD R6, R20, c[0x0][0x194], R6 ;  /* 0x0000650014067a24 */ /* 0x000fe200078e0206 */
[----:B------:R-:W-:Y:S01]  /*18e0*/  SHF.R.S32.HI R54, RZ, 0x1f, R53 ;  /* 0x0000001fff367819 */ /* 0x000fe20000011435 */
[----:B------:R-:W-:Y:S01]  /*18f0*/  IMAD R137, R3, c[0x0][0x1a8], RZ ;  /* 0x00006a0003897a24 */ /* 0x000fe200078e02ff */
[----:B------:R-:W-:Y:S01]  /*1900*/  LOP3.LUT R122, R122, 0xfffffe00, R13, 0xf8, !PT ;  /* 0xfffffe007a7a7812 */ /* 0x000fe200078ef80d */
[----:B------:R-:W-:Y:S01]  /*1910*/  IMAD.IADD R13, R19, 0x1, R6 ;  /* 0x00000001130d7824 */ /* 0x000fe200078e0206 */
[----:B------:R-:W-:Y:S01]  /*1920*/  MOV R12, R18 ;  /* 0x00000012000c7202 */ /* 0x000fe20000000f00 */
[----:B------:R-:W-:Y:S01]  /*1930*/  IMAD R11, R11, c[0x0][0x1a0], RZ ;  /* 0x000068000b0b7a24 */ /* 0x000fe200078e02ff */
[----:B------:R-:W-:Y:S01]  /*1940*/  LEA.HI R54, R54, R53, RZ, 0x3 ;  /* 0x0000003536367211 */ /* 0x000fe200078f18ff */
[----:B------:R-:W-:Y:S01]  /*1950*/  IMAD R131, R133, c[0x0][0x198], RZ ;  /* 0x0000660085837a24 */ /* 0x000fe200078e02ff */
[----:B------:R-:W-:Y:S01]  /*1960*/  SHF.L.U64.HI R177, R147, R102, c[0x0][0x19c] ;  /* 0x0000670093b17619 */ /* 0x000fe20000010266 */
[----:B------:R-:W-:Y:S01]  /*1970*/  IMAD R59, R132, R61, R58 ;  /* 0x0000003d843b7224 */ /* 0x000fe200078e023a */
[----:B------:R-:W-:Y:S01]  /*1980*/  LOP3.LUT R8, R54, 0xfffffff8, RZ, 0xc0, !PT ;  /* 0xfffffff836087812 */ /* 0x000fe200078ec0ff */
[----:B------:R-:W-:-:S02]  /*1990*/  IMAD R137, R134, c[0x0][0x1ac], R137 ;  /* 0x00006b0086897a24 */ /* 0x000fc400078e0289 */
[----:B------:R-:W-:Y:S01]  /*19a0*/  IMAD R127, R124, c[0x0][0x1a4], R11 ;  /* 0x000069007c7f7a24 */ /* 0x000fe200078e020b */
[----:B------:R-:W-:Y:S01]  /*19b0*/  IADD3 R58, R58, R59, RZ ;  /* 0x0000003b3a3a7210 */ /* 0x000fe20007ffe0ff */
[----:B------:R-:W-:Y:S01]  /*19c0*/  IMAD.MOV.U32 R3, RZ, RZ, c[0x0][0x1a0] ;  /* 0x00006800ff037624 */ /* 0x000fe200078e00ff */
[----:B------:R-:W-:Y:S01]  /*19d0*/  SHF.R.S32.HI R57, RZ, 0x1f, R59 ;  /* 0x0000001fff397819 */ /* 0x000fe2000001143b */
[----:B------:R-:W-:Y:S01]  /*19e0*/  IMAD.WIDE.U32 R134, R134, c[0x0][0x1a8], R12 ;  /* 0x00006a0086867a25 */ /* 0x000fe200078e000c */
[----:B------:R-:W-:Y:S02]  /*19f0*/  SHF.R.S32.HI R56, RZ, 0x1f, R58 ;  /* 0x0000001fff387819 */ /* 0x000fe4000001143a */
[C---:B------:R-:W-:Y:S01]  /*1a00*/  SHF.L.U64.HI R175, R3.reuse, R102, c[0x0][0x1a4] ;  /* 0x0000690003af7619 */ /* 0x040fe20000010266 */
[C---:B------:R-:W-:Y:S01]  /*1a10*/  IMAD R131, R132.reuse, c[0x0][0x19c], R131 ;  /* 0x0000670084837a24 */ /* 0x040fe200078e0283 */
[----:B------:R-:W-:Y:S01]  /*1a20*/  SHF.L.U32 R176, R3, 0x4, RZ ;  /* 0x0000000403b07819 */ /* 0x000fe200000006ff */
[----:B------:R-:W-:Y:S01]  /*1a30*/  IMAD.WIDE.U32 R128, R132, c[0x0][0x198], R128 ;  /* 0x0000660084807a25 */ /* 0x000fe200078e0080 */
[----:B------:R-:W-:-:S03]  /*1a40*/  IADD3 R137, R135, R137, RZ ;  /* 0x0000008987897210 */ /* 0x000fc60007ffe0ff */
[----:B------:R-:W-:Y:S01]  /*1a50*/  IMAD.WIDE.U32 R124, R124, c[0x0][0x1a0], R14 ;  /* 0x000068007c7c7a25 */ /* 0x000fe200078e000e */
[----:B------:R-:W-:-:S03]  /*1a60*/  IADD3 R131, R129, R131, RZ ;  /* 0x0000008381837210 */ /* 0x000fc60007ffe0ff */
[----:B------:R-:W-:Y:S02]  /*1a70*/  IMAD.IADD R53, R53, 0x1, -R8 ;  /* 0x0000000135357824 */ /* 0x000fe400078e0a08 */
[----:B------:R-:W-:Y:S02]  /*1a80*/  IMAD.SHL.U32 R178, R147, 0x10, RZ ;  /* 0x0000001093b27824 */ /* 0x000fe400078e00ff */
[----:B------:R-:W-:Y:S02]  /*1a90*/  IMAD.IADD R127, R125, 0x1, R127 ;  /* 0x000000017d7f7824 */ /* 0x000fe400078e027f */
[----:B------:R-:W-:Y:S01]  /*1aa0*/  @!P4 IMAD.MOV.U32 R98, RZ, RZ, RZ ;  /* 0x000000ffff62c224 */ /* 0x000fe200078e00ff */
[----:B------:R-:W-:Y:S05]  /*1ab0*/  @!P0 BRA `(.L_x_5446) ;  /* 0x000068f000008947 */ /* 0x000fea0003800000 */
[C---:B-1----:R-:W-:Y:S01]  /*1ac0*/  IMAD R6, R4.reuse, c[0x0][0x280], RZ ;  /* 0x0000a00004067a24 */ /* 0x042fe200078e02ff */
[----:B------:R-:W-:Y:S01]  /*1ad0*/  SHF.R.S32.HI R8, RZ, 0x1f, R55 ;  /* 0x0000001fff087819 */ /* 0x000fe20000011437 */
[----:B------:R-:W-:Y:S01]  /*1ae0*/  IMAD R4, R4, c[0x0][0x278], RZ ;  /* 0x00009e0004047a24 */ /* 0x000fe200078e02ff */
[----:B------:R-:W-:Y:S01]  /*1af0*/  UMOV UR13, 0x40 ;  /* 0x00000040000d7882 */ /* 0x000fe20000000000 */
[C-C-:B------:R-:W-:Y:S01]  /*1b00*/  IMAD.WIDE.U32 R12, R5.reuse, c[0x0][0x280], R100.reuse ;  /* 0x0000a000050c7a25 */ /* 0x140fe200078e0064 */
[----:B------:R-:W-:Y:S01]  /*1b10*/  ULDC.64 UR4, c[0x0][0x1a0] ;  /* 0x0000680000047ab9 */ /* 0x000fe20000000a00 */
[----:B------:R-:W-:Y:S01]  /*1b20*/  MOV R67, 0x5 ;  /* 0x0000000500437802 */ /* 0x000fe20000000f00 */
[----:B------:R-:W-:Y:S01]  /*1b30*/  UIMAD UR18, UR13, UR5, URZ ;  /* 0x000000050d1272a4 */ /* 0x000fe2000f8e023f */
[C---:B------:R-:W-:Y:S01]  /*1b40*/  IMAD.WIDE.U32 R10, R5.reuse, c[0x0][0x278], R100 ;  /* 0x00009e00050a7a25 */ /* 0x040fe200078e0064 */
[----:B------:R-:W-:Y:S01]  /*1b50*/  UMOV UR12, 0x20 ;  /* 0x00000020000c7882 */ /* 0x000fe20000000000 */
[----:B------:R-:W-:Y:S01]  /*1b60*/  IADD3 R64, R132, 0x10, RZ ;  /* 0x0000001084407810 */ /* 0x000fe20007ffe0ff */
[----:B------:R-:W-:Y:S01]  /*1b70*/  UMOV UR11, 0x60 ;  /* 0x00000060000b7882 */ /* 0x000fe20000000000 */
[C---:B------:R-:W-:Y:S01]  /*1b80*/  IMAD R6, R5.reuse, c[0x0][0x284], R6 ;  /* 0x0000a10005067a24 */ /* 0x040fe200078e0206 */
[----:B------:R-:W-:Y:S01]  /*1b90*/  UMOV UR10, 0xa0 ;  /* 0x000000a0000a7882 */ /* 0x000fe20000000000 */
[----:B------:R-:W-:Y:S01]  /*1ba0*/  IMAD R4, R5, c[0x0][0x27c], R4 ;  /* 0x00009f0005047a24 */ /* 0x000fe200078e0204 */
[--C-:B------:R-:W-:Y:S01]  /*1bb0*/  SHF.R.S32.HI R5, RZ, 0x1f, R7.reuse ;  /* 0x0000001fff057819 */ /* 0x100fe20000011407 */
[----:B------:R-:W-:Y:S01]  /*1bc0*/  IMAD.IADD R98, R98, 0x1, R7 ;  /* 0x0000000162627824 */ /* 0x000fe200078e0207 */
[----:B------:R-:W-:Y:S01]  /*1bd0*/  IADD3 R7, P1, P0, R7, R132, -R55 ;  /* 0x0000008407077210 */ /* 0x000fe2000783e837 */
[----:B------:R-:W-:Y:S01]  /*1be0*/  IMAD.IADD R11, R11, 0x1, R4 ;  /* 0x000000010b0b7824 */ /* 0x000fe200078e0204 */
[----:B------:R-:W-:Y:S01]  /*1bf0*/  UMOV UR9, 0xc0 ;  /* 0x000000c000097882 */ /* 0x000fe20000000000 */
[----:B------:R-:W-:Y:S01]  /*1c00*/  IMAD.IADD R13, R13, 0x1, R6 ;  /* 0x000000010d0d7824 */ /* 0x000fe200078e0206 */
[----:B------:R-:W-:Y:S01]  /*1c10*/  IADD3.X R5, R5, R133, ~R8, P1, P0 ;  /* 0x0000008505057210 */ /* 0x000fe20000fe0c08 */
[----:B------:R-:W-:Y:S01]  /*1c20*/  IMAD.WIDE.U32 R8, R7, c[0x0][0x288], R10 ;  /* 0x0000a20007087a25 */ /* 0x000fe200078e000a */
[----:B------:R-:W-:Y:S01]  /*1c30*/  UMOV UR8, 0xe0 ;  /* 0x000000e000087882 */ /* 0x000fe20000000000 */
[C---:B------:R-:W-:Y:S01]  /*1c40*/  IADD3 R63, R132.reuse, 0x20, RZ ;  /* 0x00000020843f7810 */ /* 0x040fe20007ffe0ff */
[----:B------:R-:W-:Y:S01]  /*1c50*/  UIMAD UR19, UR12, UR5, URZ ;  /* 0x000000050c1372a4 */ /* 0x000fe2000f8e023f */
[C---:B------:R-:W-:Y:S01]  /*1c60*/  IMAD R4, R5.reuse, c[0x0][0x288], RZ ;  /* 0x0000a20005047a24 */ /* 0x040fe200078e02ff */
[----:B------:R-:W-:Y:S01]  /*1c70*/  UIMAD UR16, UR11, UR5, URZ ;  /* 0x000000050b1072a4 */ /* 0x000fe2000f8e023f */
[----:B------:R-:W-:Y:S01]  /*1c80*/  IMAD R6, R5, c[0x0][0x290], RZ ;  /* 0x0000a40005067a24 */ /* 0x000fe200078e02ff */
[----:B------:R-:W-:Y:S01]  /*1c90*/  UIMAD UR15, UR10, UR5, URZ ;  /* 0x000000050a0f72a4 */ /* 0x000fe2000f8e023f */
[C---:B------:R-:W-:Y:S01]  /*1ca0*/  IMAD R4, R7.reuse, c[0x0][0x28c], R4 ;  /* 0x0000a30007047a24 */ /* 0x040fe200078e0204 */
[----:B------:R-:W-:Y:S01]  /*1cb0*/  UIMAD UR14, UR9, UR5, URZ ;  /* 0x00000005090e72a4 */ /* 0x000fe2000f8e023f */
[C---:B------:R-:W-:Y:S01]  /*1cc0*/  IMAD R5, R7.reuse, c[0x0][0x294], R6 ;  /* 0x0000a50007057a24 */ /* 0x040fe200078e0206 */
[----:B------:R-:W-:Y:S01]  /*1cd0*/  UIMAD UR26, UR8, UR5, URZ ;  /* 0x00000005081a72a4 */ /* 0x000fe2000f8e023f */
[----:B------:R-:W-:Y:S01]  /*1ce0*/  IMAD.WIDE.U32 R12, R7, c[0x0][0x290], R12 ;  /* 0x0000a400070c7a25 */ /* 0x000fe200078e000c */
[----:B------:R-:W-:Y:S01]  /*1cf0*/  UIMAD.WIDE.U32 UR32, UR11, UR4, URZ ;  /* 0x000000040b2072a5 */ /* 0x000fe2000f8e003f */
[----:B------:R-:W-:Y:S01]  /*1d00*/  IADD3 R62, R132, 0x30, RZ ;  /* 0x00000030843e7810 */ /* 0x000fe20007ffe0ff */
[----:B------:R-:W-:Y:S01]  /*1d10*/  ULDC UR5, c[0x0][0x294] ;  /* 0x0000a50000057ab9 */ /* 0x000fe20000000800 */
[----:B------:R-:W-:Y:S01]  /*1d20*/  IMAD.IADD R9, R9, 0x1, R4 ;  /* 0x0000000109097824 */ /* 0x000fe200078e0204 */
[----:B------:R-:W-:Y:S01]  /*1d30*/  UIMAD.WIDE.U32 UR30, UR10, UR4, URZ ;  /* 0x000000040a1e72a5 */ /* 0x000fe2000f8e003f */
[----:B------:R-:W-:Y:S01]  /*1d40*/  IMAD R95, R2, c[0x0][0x298], RZ ;  /* 0x0000a600025f7a24 */ /* 0x000fe200078e02ff */
[----:B------:R-:W-:Y:S01]  /*1d50*/  UIMAD.WIDE.U32 UR28, UR9, UR4, URZ ;  /* 0x00000004091c72a5 */ /* 0x000fe2000f8e003f */
[----:B------:R-:W-:Y:S01]  /*1d60*/  IMAD.IADD R7, R13, 0x1, R5 ;  /* 0x000000010d077824 */ /* 0x000fe200078e0205 */
[----:B------:R-:W-:Y:S01]  /*1d70*/  ULDC UR17, c[0x0][0x19c] ;  /* 0x0000670000117ab9 */ /* 0x000fe20000000800 */
[C---:B------:R-:W-:Y:S01]  /*1d80*/  IMAD.WIDE.U32 R14, R3.reuse, 0x20, RZ ;  /* 0x00000020030e7825 */ /* 0x040fe200078e00ff */
[----:B------:R-:W-:Y:S01]  /*1d90*/  UIMAD UR11, UR11, UR5, URZ ;  /* 0x000000050b0b72a4 */ /* 0x000fe2000f8e023f */
[----:B------:R-:W-:Y:S01]  /*1da0*/  IADD3 R121, R132, 0x40, RZ ;  /* 0x0000004084797810 */ /* 0x000fe20007ffe0ff */
[----:B------:R-:W-:Y:S01]  /*1db0*/  UIMAD UR10, UR10, UR5, URZ ;  /* 0x000000050a0a72a4 */ /* 0x000fe2000f8e023f */
[----:B------:R-:W-:Y:S01]  /*1dc0*/  IMAD R5, R2, c[0x0][0x2a0], RZ ;  /* 0x0000a80002057a24 */ /* 0x000fe200078e02ff */
[----:B------:R-:W-:Y:S01]  /*1dd0*/  UIMAD UR9, UR9, UR5, URZ ;  /* 0x00000005090972a4 */ /* 0x000fe2000f8e023f */
[----:B------:R-:W-:Y:S01]  /*1de0*/  IMAD.WIDE.U32 R10, R3, 0x40, RZ ;  /* 0x00000040030a7825 */ /* 0x000fe200078e00ff */
[----:B------:R-:W-:Y:S01]  /*1df0*/  UIMAD UR13, UR13, UR17, URZ ;  /* 0x000000110d0d72a4 */ /* 0x000fe2000f8e023f */
[----:B------:R-:W-:Y:S01]  /*1e00*/  IADD3 R77, R15, UR19, RZ ;  /* 0x000000130f4d7c10 */ /* 0x000fe2000fffe0ff */
[----:B------:R-:W-:Y:S01]  /*1e10*/  UIMAD UR12, UR12, UR17, URZ ;  /* 0x000000110c0c72a4 */ /* 0x000fe2000f8e023f */
[----:B------:R-:W-:Y:S01]  /*1e20*/  IMAD.MOV.U32 R6, RZ, RZ, R12 ;  /* 0x000000ffff067224 */ /* 0x000fe200078e000c */
[----:B------:R-:W-:Y:S01]  /*1e30*/  IADD3 R82, R11, UR18, RZ ;  /* 0x000000120b527c10 */ /* 0x000fe2000fffe0ff */
[C---:B------:R-:W-:Y:S01]  /*1e40*/  IMAD R95, R0.reuse, c[0x0][0x29c], R95 ;  /* 0x0000a700005f7a24 */ /* 0x040fe200078e025f */
[----:B------:R-:W-:Y:S01]  /*1e50*/  UIMAD UR5, UR8, UR5, URZ ;  /* 0x00000005080572a4 */ /* 0x000fe2000f8e023f */
[----:B------:R-:W-:Y:S01]  /*1e60*/  IMAD.WIDE.U32 R2, R0, c[0x0][0x298], R8 ;  /* 0x0000a60000027a25 */ /* 0x000fe200078e0008 */
[----:B------:R-:W-:Y:S01]  /*1e70*/  SHF.L.U64.HI R82, R10, 0x1, R82 ;  /* 0x000000010a527819 */ /* 0x000fe20000010252 */
[----:B------:R-:W-:Y:S01]  /*1e80*/  UIMAD.WIDE.U32 UR34, UR8, UR4, URZ ;  /* 0x00000004082272a5 */ /* 0x000fe2000f8e003f */
[----:B------:R-:W-:Y:S01]  /*1e90*/  SHF.L.U64.HI R77, R14, 0x1, R77 ;  /* 0x000000010e4d7819 */ /* 0x000fe2000001024d */
[----:B------:R-:W-:Y:S01]  /*1ea0*/  IMAD R92, R0, c[0x0][0x2a4], R5 ;  /* 0x0000a900005c7a24 */ /* 0x000fe200078e0205 */
[----:B------:R-:W-:Y:S01]  /*1eb0*/  LEA R94, P0, R2, c[0x0][0x268], 0x1 ;  /* 0x00009a00025e7a11 */ /* 0x000fe200078008ff */
[----:B------:R-:W-:Y:S01]  /*1ec0*/  IMAD.WIDE.U32 R4, R0, c[0x0][0x2a0], R6 ;  /* 0x0000a80000047a25 */ /* 0x000fe200078e0006 */
[C---:B------:R-:W-:Y:S01]  /*1ed0*/  IADD3 R120, R132.reuse, 0x50, RZ ;  /* 0x0000005084787810 */ /* 0x040fe20007ffe0ff */
[----:B------:R-:W-:Y:S01]  /*1ee0*/  ULDC UR25, c[0x0][0x28c] ;  /* 0x0000a30000197ab9 */ /* 0x000fe20000000800 */
[----:B------:R-:W-:Y:S01]  /*1ef0*/  IADD3 R119, R132, 0x60, RZ ;  /* 0x0000006084777810 */ /* 0x000fe20007ffe0ff */
[----:B------:R-:W-:Y:S01]  /*1f00*/  IMAD.IADD R95, R3, 0x1, R95 ;  /* 0x00000001035f7824 */ /* 0x000fe200078e025f */
[----:B------:R-:W-:Y:S01]  /*1f10*/  LEA R93, P1, R4, c[0x0][0x270], 0x1 ;  /* 0x00009c00045d7a11 */ /* 0x000fe200078208ff */
[----:B------:R-:W-:Y:S01]  /*1f20*/  IMAD.IADD R92, R5, 0x1, R92 ;  /* 0x00000001055c7824 */ /* 0x000fe200078e025c */
[----:B------:R-:W-:Y:S01]  /*1f30*/  IADD3 R118, R132, 0x70, RZ ;  /* 0x0000007084767810 */ /* 0x000fe20007ffe0ff */
[----:B------:R-:W-:Y:S01]  /*1f40*/  IMAD R98, R61, R98, RZ ;  /* 0x000000623d627224 */ /* 0x000fe200078e02ff */
[----:B------:R-:W-:Y:S01]  /*1f50*/  LEA.HI.X R95, R2, c[0x0][0x26c], R95, 0x1, P0 ;  /* 0x00009b00025f7a11 */ /* 0x000fe200000f0c5f */
[----:B------:R-:W-:Y:S01]  /*1f60*/  IMAD.MOV.U32 R138, RZ, RZ, c[0x0][0x290] ;  /* 0x0000a400ff8a7624 */ /* 0x000fe200078e00ff */
[----:B------:R-:W-:Y:S01]  /*1f70*/  ISETP.GE.AND P0, PT, R100, c[0x0][0x220], PT ;  /* 0x0000880064007a0c */ /* 0x000fe20003f06270 */
[----:B------:R-:W-:Y:S01]  /*1f80*/  IMAD.MOV.U32 R70, RZ, RZ, 0x6 ;  /* 0x00000006ff467424 */ /* 0x000fe200078e00ff */
[----:B------:R-:W-:Y:S01]  /*1f90*/  LEA.HI.X R92, R4, c[0x0][0x274], R92, 0x1, P1 ;  /* 0x00009d00045c7a11 */ /* 0x000fe200008f0c5c */
[----:B------:R-:W-:Y:S01]  /*1fa0*/  IMAD.SHL.U32 R83, R10, 0x2, RZ ;  /* 0x000000020a537824 */ /* 0x000fe200078e00ff */
[----:B------:R-:W-:Y:S01]  /*1fb0*/  P2R R123, PR, RZ, 0x1 ;  /* 0x00000001ff7b7803 */ /* 0x000fe20000000000 */
[----:B------:R-:W-:Y:S01]  /*1fc0*/  IMAD.MOV.U32 R103, RZ, RZ, c[0x0][0x288] ;  /* 0x0000a200ff677624 */ /* 0x000fe200078e00ff */
[----:B------:R-:W-:Y:S01]  /*1fd0*/  LEA R88, P1, R128, c[0x0][0x168], 0x1 ;  /* 0x00005a0080587a11 */ /* 0x000fe200078208ff */
[----:B------:R-:W-:Y:S01]  /*1fe0*/  IMAD.WIDE.U32 R148, R147, 0x40, RZ ;  /* 0x0000004093947825 */ /* 0x000fe200078e00ff */
[----:B------:R-:W-:Y:S01]  /*1ff0*/  LEA R90, P0, R124, c[0x0][0x170], 0x1 ;  /* 0x00005c007c5a7a11 */ /* 0x000fe200078008ff */
[----:B------:R-:W-:Y:S01]  /*2000*/  ULDC UR24, c[0x0][0x28c] ;  /* 0x0000a30000187ab9 */ /* 0x000fe20000000800 */
[----:B------:R-:W-:Y:S01]  /*2010*/  LEA.HI.X R87, R128, c[0x0][0x16c], R131, 0x1, P1 ;  /* 0x00005b0080577a11 */ /* 0x000fe200008f0c83 */
[----:B------:R-:W-:Y:S01]  /*2020*/  IMAD.SHL.U32 R76, R138, 0x20, RZ ;  /* 0x000000208a4c7824 */ /* 0x000fe200078e00ff */
[----:B------:R-:W-:Y:S01]  /*2030*/  LEA.HI.X R91, R124, c[0x0][0x174], R127, 0x1, P0 ;  /* 0x00005d007c5b7a11 */ /* 0x000fe200000f0c7f */
[C---:B------:R-:W-:Y:S01]  /*2040*/  IMAD.SHL.U32 R81, R138.reuse, 0x40, RZ ;  /* 0x000000408a517824 */ /* 0x040fe200078e00ff */
[----:B------:R-:W-:Y:S01]  /*2050*/  SHF.R.S32.HI R45, RZ, 0x1f, R98 ;  /* 0x0000001fff2d7819 */ /* 0x000fe20000011462 */
[C---:B------:R-:W-:Y:S01]  /*2060*/  IMAD.SHL.U32 R74, R138.reuse, 0x10, RZ ;  /* 0x000000108a4a7824 */ /* 0x040fe200078e00ff */
[-C--:B------:R-:W-:Y:S01]  /*2070*/  IADD3 R46, P1, R59, R98.reuse, RZ ;  /* 0x000000623b2e7210 */ /* 0x080fe20007f3e0ff */
[----:B------:R-:W-:Y:S01]  /*2080*/  IMAD.WIDE.U32 R144, R138, 0x60, RZ ;  /* 0x000000608a907825 */ /* 0x000fe200078e00ff */
[----:B------:R-:W-:Y:S01]  /*2090*/  IADD3 R98, P0, R58, R98, RZ ;  /* 0x000000623a627210 */ /* 0x000fe20007f1e0ff */
[----:B------:R-:W-:Y:S01]  /*20a0*/  ULDC UR23, c[0x0][0x28c] ;  /* 0x0000a30000177ab9 */ /* 0x000fe20000000800 */
[C---:B------:R-:W-:Y:S01]  /*20b0*/  SHF.L.U64.HI R75, R138.reuse, R67, c[0x0][0x294] ;  /* 0x0000a5008a4b7619 */ /* 0x040fe20000010243 */
[----:B------:R-:W-:Y:S01]  /*20c0*/  IMAD.WIDE.U32 R142, R138, 0xa0, RZ ;  /* 0x000000a08a8e7825 */ /* 0x000fe200078e00ff */
[----:B------:R-:W-:Y:S01]  /*20d0*/  IADD3.X R99, R56, R45, RZ, P0, !PT ;  /* 0x0000002d38637210 */ /* 0x000fe200007fe4ff */
[----:B------:R-:W-:Y:S01]  /*20e0*/  ULDC UR22, c[0x0][0x28c] ;  /* 0x0000a30000167ab9 */ /* 0x000fe20000000800 */
[----:B------:R-:W-:Y:S01]  /*20f0*/  SHF.L.U64.HI R80, R138, R70, c[0x0][0x294] ;  /* 0x0000a5008a507619 */ /* 0x000fe20000010246 */
[----:B------:R-:W-:Y:S01]  /*2100*/  IMAD.X R45, R57, 0x1, R45, P1 ;  /* 0x00000001392d7824 */ /* 0x000fe200008e062d */
[C---:B------:R-:W-:Y:S01]  /*2110*/  SHF.L.U64.HI R99, R98.reuse, 0x1, R99 ;  /* 0x0000000162637819 */ /* 0x040fe20000010263 */
[----:B------:R-:W-:Y:S01]  /*2120*/  IMAD.SHL.U32 R98, R98, 0x2, RZ ;  /* 0x0000000262627824 */ /* 0x000fe200078e00ff */
[C---:B------:R-:W-:Y:S01]  /*2130*/  SHF.L.U64.HI R73, R138.reuse, R102, c[0x0][0x294] ;  /* 0x0000a5008a497619 */ /* 0x040fe20000010266 */
[----:B------:R-:W-:Y:S01]  /*2140*/  IMAD.WIDE.U32 R140, R138, 0xc0, RZ ;  /* 0x000000c08a8c7825 */ /* 0x000fe200078e00ff */
[----:B------:R-:W-:Y:S01]  /*2150*/  SHF.L.U64.HI R45, R46, 0x1, R45 ;  /* 0x000000012e2d7819 */ /* 0x000fe2000001022d */
[----:B------:R-:W-:Y:S01]  /*2160*/  ULDC UR21, c[0x0][0x28c] ;  /* 0x0000a30000157ab9 */ /* 0x000fe20000000800 */
[----:B------:R-:W-:Y:S01]  /*2170*/  IADD3 R96, P3, R98, c[0x0][0x2b0], RZ ;  /* 0x0000ac0062607a10 */ /* 0x000fe20007f7e0ff */
[----:B------:R-:W-:Y:S01]  /*2180*/  IMAD.SHL.U32 R46, R46, 0x2, RZ ;  /* 0x000000022e2e7824 */ /* 0x000fe200078e00ff */
[----:B------:R-:W-:Y:S01]  /*2190*/  IADD3 R98, P2, R98, c[0x0][0x2a8], RZ ;  /* 0x0000aa0062627a10 */ /* 0x000fe20007f5e0ff */
[----:B------:R-:W-:Y:S01]  /*21a0*/  IMAD.WIDE.U32 R146, R147, 0x20, RZ ;  /* 0x0000002093927825 */ /* 0x000fe200078e00ff */
[----:B------:R-:W-:Y:S01]  /*21b0*/  SHF.L.U64.HI R67, R103, R67, c[0x0][0x28c] ;  /* 0x0000a30067437619 */ /* 0x000fe20000010243 */
[----:B------:R-:W-:Y:S01]  /*21c0*/  ULDC UR20, c[0x0][0x28c] ;  /* 0x0000a30000147ab9 */ /* 0x000fe20000000800 */
[C---:B------:R-:W-:Y:S01]  /*21d0*/  IADD3 R10, P1, R46.reuse, c[0x0][0x2b0], RZ ;  /* 0x0000ac002e0a7a10 */ /* 0x040fe20007f3e0ff */
[C---:B------:R-:W-:Y:S01]  /*21e0*/  IMAD.SHL.U32 R117, R61.reuse, 0x10, RZ ;  /* 0x000000103d757824 */ /* 0x040fe200078e00ff */
[----:B------:R-:W-:Y:S01]  /*21f0*/  IADD3 R46, P0, R46, c[0x0][0x2a8], RZ ;  /* 0x0000aa002e2e7a10 */ /* 0x000fe20007f1e0ff */
[----:B------:R-:W-:Y:S01]  /*2200*/  IMAD.SHL.U32 R116, R61, 0x20, RZ ;  /* 0x000000203d747824 */ /* 0x000fe200078e00ff */
[----:B------:R-:W-:Y:S01]  /*2210*/  SHF.L.U64.HI R70, R103, R70, c[0x0][0x28c] ;  /* 0x0000a30067467619 */ /* 0x000fe20000010246 */
[----:B------:R-:W-:Y:S01]  /*2220*/  IMAD R115, R61, 0x30, RZ ;  /* 0x000000303d737824 */ /* 0x000fe200078e02ff */
[----:B------:R-:W-:Y:S01]  /*2230*/  SHF.L.U64.HI R102, R103, R102, c[0x0][0x28c] ;  /* 0x0000a30067667619 */ /* 0x000fe20000010266 */
[----:B------:R-:W-:Y:S01]  /*2240*/  IMAD.SHL.U32 R114, R61, 0x40, RZ ;  /* 0x000000403d727824 */ /* 0x000fe200078e00ff */
[----:B------:R-:W-:Y:S01]  /*2250*/  SHF.L.U32 R71, R103, 0x6, RZ ;  /* 0x0000000667477819 */ /* 0x000fe200000006ff */
[C---:B------:R-:W-:Y:S01]  /*2260*/  IMAD R113, R61.reuse, 0x50, RZ ;  /* 0x000000503d717824 */ /* 0x040fe200078e02ff */
[----:B------:R-:W-:Y:S01]  /*2270*/  SHF.L.U64.HI R75, R76, 0x1, R75 ;  /* 0x000000014c4b7819 */ /* 0x000fe2000001024b */
[----:B------:R-:W-:Y:S01]  /*2280*/  IMAD R112, R61, 0x60, RZ ;  /* 0x000000603d707824 */ /* 0x000fe200078e02ff */
[----:B------:R-:W-:Y:S01]  /*2290*/  SHF.L.U64.HI R80, R81, 0x1, R80 ;  /* 0x0000000151507819 */ /* 0x000fe20000010250 */
[----:B------:R-:W-:Y:S01]  /*22a0*/  IMAD R111, R61, 0x70, RZ ;  /* 0x000000703d6f7824 */ /* 0x000fe200078e02ff */
[----:B------:R-:W-:Y:S01]  /*22b0*/  SHF.L.U64.HI R73, R74, 0x1, R73 ;  /* 0x000000014a497819 */ /* 0x000fe20000010249 */
[----:B------:R-:W-:Y:S01]  /*22c0*/  IMAD.WIDE.U32 R138, R138, 0xe0, RZ ;  /* 0x000000e08a8a7825 */ /* 0x000fe200078e00ff */
[----:B------:R-:W-:Y:S01]  /*22d0*/  IADD3.X R97, R99, c[0x0][0x2b4], RZ, P3, !PT ;  /* 0x0000ad0063617a10 */ /* 0x000fe20001ffe4ff */
[----:B------:R-:W-:Y:S01]  /*22e0*/  ULDC UR19, c[0x0][0x28c] ;  /* 0x0000a30000137ab9 */ /* 0x000fe20000000800 */
[----:B------:R-:W-:Y:S01]  /*22f0*/  IADD3.X R9, R45, c[0x0][0x2b4], RZ, P1, !PT ;  /* 0x0000ad002d097a10 */ /* 0x000fe20000ffe4ff */
[----:B------:R-:W-:Y:S01]  /*2300*/  IMAD.MOV.U32 R65, RZ, RZ, c[0x0][0x290] ;  /* 0x0000a400ff417624 */ /* 0x000fe200078e00ff */
[----:B------:R-:W-:Y:S01]  /*2310*/  SHF.R.S32.HI R110, RZ, 0x1f, R117 ;  /* 0x0000001fff6e7819 */ /* 0x000fe20000011475 */
[C---:B------:R-:W-:Y:S01]  /*2320*/  IMAD.SHL.U32 R68, R103.reuse, 0x20, RZ ;  /* 0x0000002067447824 */ /* 0x040fe200078e00ff */
[----:B------:R-:W-:Y:S01]  /*2330*/  SHF.R.S32.HI R109, RZ, 0x1f, R116 ;  /* 0x0000001fff6d7819 */ /* 0x000fe20000011474 */
[----:B------:R-:W-:Y:S01]  /*2340*/  IMAD.SHL.U32 R78, R14, 0x2, RZ ;  /* 0x000000020e4e7824 */ /* 0x000fe200078e00ff */
[----:B------:R-:W-:Y:S01]  /*2350*/  SHF.R.S32.HI R108, RZ, 0x1f, R115 ;  /* 0x0000001fff6c7819 */ /* 0x000fe20000011473 */
[----:B------:R-:W-:Y:S01]  /*2360*/  IMAD.MOV.U32 R11, RZ, RZ, R47 ;  /* 0x000000ffff0b7224 */ /* 0x000fe200078e002f */
[----:B------:R-:W-:Y:S01]  /*2370*/  SHF.R.S32.HI R107, RZ, 0x1f, R114 ;  /* 0x0000001fff6b7819 */ /* 0x000fe20000011472 */
[----:B------:R-:W-:Y:S01]  /*2380*/  IMAD.SHL.U32 R103, R103, 0x10, RZ ;  /* 0x0000001067677824 */ /* 0x000fe200078e00ff */
[----:B------:R-:W-:Y:S01]  /*2390*/  SHF.R.S32.HI R106, RZ, 0x1f, R113 ;  /* 0x0000001fff6a7819 */ /* 0x000fe20000011471 */
[----:B------:R-:W-:Y:S01]  /*23a0*/  IMAD.SHL.U32 R76, R76, 0x2, RZ ;  /* 0x000000024c4c7824 */ /* 0x000fe200078e00ff */
[----:B------:R-:W-:Y:S01]  /*23b0*/  SHF.R.S32.HI R105, RZ, 0x1f, R112 ;  /* 0x0000001fff697819 */ /* 0x000fe20000011470 */
[----:B------:R-:W-:Y:S01]  /*23c0*/  IMAD.SHL.U32 R81, R81, 0x2, RZ ;  /* 0x0000000251517824 */ /* 0x000fe200078e00ff */
[----:B------:R-:W-:Y:S01]  /*23d0*/  SHF.R.S32.HI R104, RZ, 0x1f, R111 ;  /* 0x0000001fff687819 */ /* 0x000fe2000001146f */
[----:B------:R-:W-:Y:S01]  /*23e0*/  IMAD.SHL.U32 R74, R74, 0x2, RZ ;  /* 0x000000024a4a7824 */ /* 0x000fe200078e00ff */
[----:B------:R-:W-:Y:S01]  /*23f0*/  IADD3 R72, R149, UR13, RZ ;  /* 0x0000000d95487c10 */ /* 0x000fe2000fffe0ff */
[----:B------:R-:W-:Y:S01]  /*2400*/  IMAD.U32 R65, R65, -0x80, RZ ;  /* 0xffffff8041417824 */ /* 0x000fe200078e00ff */
[----:B------:R-:W-:Y:S01]  /*2410*/  IADD3 R69, R147, UR12, RZ ;  /* 0x0000000c93457c10 */ /* 0x000fe2000fffe0ff */
[----:B------:R-:W-:Y:S01]  /*2420*/  ULDC UR18, c[0x0][0x28c] ;  /* 0x0000a30000127ab9 */ /* 0x000fe20000000800 */
[----:B------:R-:W-:Y:S01]  /*2430*/  IADD3 R79, R145, UR11, RZ ;  /* 0x0000000b914f7c10 */ /* 0x000fe2000fffe0ff */
[----:B------:R-:W-:Y:S01]  /*2440*/  ULDC UR4, c[0x0][0x230] ;  /* 0x00008c0000047ab9 */ /* 0x000fe20000000800 */
[----:B------:R-:W-:Y:S01]  /*2450*/  IADD3 R84, R143, UR10, RZ ;  /* 0x0000000a8f547c10 */ /* 0x000fe2000fffe0ff */
[----:B------:R-:W-:Y:S01]  /*2460*/  UIMAD UR25, UR25, 0x60, URZ ;  /* 0x00000060191978a4 */ /* 0x000fe2000f8e023f */
[----:B------:R-:W-:Y:S01]  /*2470*/  IADD3 R85, R141, UR9, RZ ;  /* 0x000000098d557c10 */ /* 0x000fe2000fffe0ff */
[----:B------:R-:W-:Y:S01]  /*2480*/  UIMAD UR24, UR24, 0xa0, URZ ;  /* 0x000000a0181878a4 */ /* 0x000fe2000f8e023f */
[----:B------:R-:W-:Y:S01]  /*2490*/  IADD3 R86, R139, UR5, RZ ;  /* 0x000000058b567c10 */ /* 0x000fe2000fffe0ff */
[----:B------:R-:W-:Y:S01]  /*24a0*/  UIMAD UR23, UR23, 0xc0, URZ ;  /* 0x000000c0171778a4 */ /* 0x000fe2000f8e023f */
[----:B------:R-:W-:Y:S01]  /*24b0*/  IADD3.X R99, R99, c[0x0][0x2ac], RZ, P2, !PT ;  /* 0x0000ab0063637a10 */ /* 0x000fe200017fe4ff */
[----:B------:R-:W-:Y:S01]  /*24c0*/  UIMAD UR22, UR22, 0xe0, URZ ;  /* 0x000000e0161678a4 */ /* 0x000fe2000f8e023f */
[----:B------:R-:W-:Y:S01]  /*24d0*/  IADD3.X R45, R45, c[0x0][0x2ac], RZ, P0, !PT ;  /* 0x0000ab002d2d7a10 */ /* 0x000fe200007fe4ff */
[----:B------:R-:W-:-:S02]  /*24e0*/  UIMAD UR21, UR21, 0x60, URZ ;  /* 0x00000060151578a4 */ /* 0x000fc4000f8e023f */
[----:B------:R-:W-:Y:S02]  /*24f0*/  UIMAD UR20, UR20, 0xa0, URZ ;  /* 0x000000a0141478a4 */ /* 0x000fe4000f8e023f */
[----:B------:R-:W-:Y:S02]  /*2500*/  UIMAD UR19, UR19, 0xc0, URZ ;  /* 0x000000c0131378a4 */ /* 0x000fe4000f8e023f */
[----:B------:R-:W-:Y:S02]  /*2510*/  UIMAD UR18, UR18, 0xe0, URZ ;  /* 0x000000e0121278a4 */ /* 0x000fe4000f8e023f */
[----:B------:R-:W-:Y:S02]  /*2520*/  UIADD3 UR16, UR33, UR16, URZ ;  /* 0x0000001021107290 */ /* 0x000fe4000fffe03f */
[----:B------:R-:W-:Y:S02]  /*2530*/  UIADD3 UR15, UR31, UR15, URZ ;  /* 0x0000000f1f0f7290 */ /* 0x000fe4000fffe03f */
[----:B------:R-:W-:-:S02]  /*2540*/  UIADD3 UR14, UR29, UR14, URZ ;  /* 0x0000000e1d0e7290 */ /* 0x000fc4000fffe03f */
[----:B------:R-:W-:Y:S02]  /*2550*/  UIADD3 UR26, UR35, UR26, URZ ;  /* 0x0000001a231a7290 */ /* 0x000fe4000fffe03f */
[----:B------:R-:W-:Y:S02]  /*2560*/  ULDC.U8 UR8, c[0x0][0x313] ;  /* 0x0000c4c000087ab9 */ /* 0x000fe40000000000 */
.L_x_5500:
[----:B------:R-:W-:Y:S01]  /*2570*/  LEA R3, R11, 0xffffff80, 0x7 ;  /* 0xffffff800b037811 */ /* 0x000fe200078e38ff */
[----:B---3--:R-:W-:Y:S01]  /*2580*/  IMAD.MOV.U32 R12, RZ, RZ, R93 ;  /* 0x000000ffff0c7224 */ /* 0x008fe200078e005d */
[----:B------:R-:W-:Y:S01]  /*2590*/  ISETP.NE.AND P4, PT, R123, RZ, PT ;  /* 0x000000ff7b00720c */ /* 0x000fe20003f85270 */
[----:B------:R-:W-:Y:S02]  /*25a0*/  IMAD.MOV.U32 R13, RZ, RZ, R92 ;  /* 0x000000ffff0d7224 */ /* 0x000fe400078e005c */
[--C-:B------:R-:W-:Y:S02]  /*25b0*/  IMAD.IADD R5, R52, 0x1, -R3.reuse ;  /* 0x0000000134057824 */ /* 0x100fe400078e0a03 */
[----:B------:R-:W-:Y:S03]  /*25c0*/  IMAD.IADD R3, R55, 0x1, -R3 ;  /* 0x0000000137037824 */ /* 0x000fe600078e0a03 */
[C---:B------:R-:W-:Y:S04]  /*25d0*/  ISETP.GE.OR P0, PT, R64.reuse, R5, P4 ;  /* 0x000000054000720c */ /* 0x040fe80002706670 */
[----:B------:R-:W-:Y:S02]  /*25e0*/  ISETP.LT.OR P2, PT, R64, R3, P0 ;  /* 0x000000034000720c */ /* 0x000fe40000741670 */
[C---:B------:R-:W-:Y:S02]  /*25f0*/  ISETP.GE.OR P0, PT, R63.reuse, R5, P4 ;  /* 0x000000053f00720c */ /* 0x040fe40002706670 */
[----:B------:R-:W-:Y:S02]  /*2600*/  P2R R2, PR, RZ, 0x4 ;  /* 0x00000004ff027803 */ /* 0x000fe40000000000 */
[----:B------:R-:W-:Y:S02]  /*2610*/  ISETP.LT.OR P6, PT, R63, R3, P0 ;  /* 0x000000033f00720c */ /* 0x000fe400007c1670 */
[C---:B------:R-:W-:Y:S04]  /*2620*/  ISETP.GE.OR P0, PT, R62.reuse, R5, P4 ;  /* 0x000000053e00720c */ /* 0x040fe80002706670 */
[----:B------:R-:W-:Y:S02]  /*2630*/  ISETP.LT.OR P3, PT, R62, R3, P0 ;  /* 0x000000033e00720c */ /* 0x000fe40000761670 */
[C---:B--2---:R-:W-:Y:S02]  /*2640*/  @!P2 LEA R154, P0, R176.reuse, R90, 0x1 ;  /* 0x0000005ab09aa211 */ /* 0x044fe400078008ff */
[----:B------:R-:W-:Y:S02]  /*2650*/  @!P2 IADD3 R6, P1, R93, R74, RZ ;  /* 0x0000004a5d06a210 */ /* 0x000fe40007f3e0ff */
[----:B------:R-:W-:Y:S02]  /*2660*/  @!P2 LEA.HI.X R155, R176, R91, R175, 0x1, P0 ;  /* 0x0000005bb09ba211 */ /* 0x000fe400000f0caf */
[----:B------:R-:W-:Y:S01]  /*2670*/  ISETP.GE.OR P0, PT, R121, R5, P4 ;  /* 0x000000057900720c */ /* 0x000fe20002706670 */
[C---:B------:R-:W-:Y:S01]  /*2680*/  @!P2 IMAD.X R7, R92.reuse, 0x1, R73, P1 ;  /* 0x000000015c07a824 */ /* 0x040fe200008e0649 */
[----:B------:R-:W-:Y:S02]  /*2690*/  @!P6 IADD3 R28, P1, R93, R76, RZ ;  /* 0x0000004c5d1ce210 */ /* 0x000fe40007f3e0ff */
[----:B------:R-:W-:Y:S02]  /*26a0*/  ISETP.LT.OR P2, PT, R121, R3, P0 ;  /* 0x000000037900720c */ /* 0x000fe40000741670 */
[----:B------:R-:W-:Y:S01]  /*26b0*/  @!P3 IADD3 R24, P0, R93, R144, RZ ;  /* 0x000000905d18b210 */ /* 0x000fe20007f1e0ff */
[----:B------:R-:W-:Y:S01]  /*26c0*/  @!P6 IMAD.X R29, R92, 0x1, R75, P1 ;  /* 0x000000015c1de824 */ /* 0x000fe200008e064b */
[----:B------:R-:W-:Y:S02]  /*26d0*/  @!P6 IADD3 R50, P1, R90, R78, RZ ;  /* 0x0000004e5a32e210 */ /* 0x000fe40007f3e0ff */
[----:B------:R-:W-:Y:S01]  /*26e0*/  P2R R152, PR, RZ, 0x4 ;  /* 0x00000004ff987803 */ /* 0x000fe20000000000 */
[----:B------:R-:W-:Y:S01]  /*26f0*/  @!P3 IMAD.X R25, R92, 0x1, R79, P0 ;  /* 0x000000015c19b824 */ /* 0x000fe200000e064f */
[----:B------:R-:W-:Y:S01]  /*2700*/  @!P3 IADD3 R48, P0, R90, UR32, RZ ;  /* 0x000000205a30bc10 */ /* 0x000fe2000ff1e0ff */
[----:B------:R-:W-:Y:S01]  /*2710*/  @!P6 IMAD.X R51, R91, 0x1, R77, P1 ;  /* 0x000000015b33e824 */ /* 0x000fe200008e064d */
[----:B------:R-:W-:Y:S02]  /*2720*/  ISETP.NE.AND P1, PT, R123, RZ, PT ;  /* 0x000000ff7b00720c */ /* 0x000fe40003f25270 */
[----:B------:R-:W-:Y:S02]  /*2730*/  @!P3 IADD3.X R49, R91, UR16, RZ, P0, !PT ;  /* 0x000000105b31bc10 */ /* 0x000fe400087fe4ff */
[----:B------:R-:W-:Y:S05]  /*2740*/  @!P2 IADD3 R20, P0, R93, R81, RZ ;  /* 0x000000515d14a210 */ /* 0x000fea0007f1e0ff */
[----:B------:R-:W-:Y:S01]  /*2750*/  @!P2 IMAD.X R21, R92, 0x1, R80, P0 ;  /* 0x000000015c15a824 */ /* 0x000fe200000e0650 */
[----:B------:R-:W-:Y:S05]  /*2760*/  @!P2 IADD3 R42, P0, R90, R83, RZ ;  /* 0x000000535a2aa210 */ /* 0x000fea0007f1e0ff */
[----:B------:R-:W-:Y:S01]  /*2770*/  @!P2 IMAD.X R43, R91, 0x1, R82, P0 ;  /* 0x000000015b2ba824 */ /* 0x000fe200000e0652 */
[C---:B------:R-:W-:Y:S04]  /*2780*/  ISETP.GE.OR P0, PT, R120.reuse, R5, P1 ;  /* 0x000000057800720c */ /* 0x040fe80000f06670 */
[----:B------:R-:W-:Y:S04]  /*2790*/  ISETP.LT.OR P4, PT, R120, R3, P0 ;  /* 0x000000037800720c */ /* 0x000fe80000781670 */
[----:B------:R-:W-:Y:S09]  /*27a0*/  P2R R0, PR, RZ, 0x10 ;  /* 0x00000010ff007803 */ /* 0x000ff20000000000 */
[----:B------:R-:W-:Y:S05]  /*27b0*/  @!P4 IADD3 R16, P0, R93, R142, RZ ;  /* 0x0000008e5d10c210 */ /* 0x000fea0007f1e0ff */
[----:B------:R-:W-:Y:S01]  /*27c0*/  @!P4 IMAD.X R17, R92, 0x1, R84, P0 ;  /* 0x000000015c11c824 */ /* 0x000fe200000e0654 */
[----:B------:R-:W-:Y:S04]  /*27d0*/  @!P4 IADD3 R40, P0, R90, UR30, RZ ;  /* 0x0000001e5a28cc10 */ /* 0x000fe8000ff1e0ff */
[----:B------:R-:W-:Y:S02]  /*27e0*/  @!P4 IADD3.X R41, R91, UR15, RZ, P0, !PT ;  /* 0x0000000f5b29cc10 */ /* 0x000fe400087fe4ff */
[C---:B------:R-:W-:Y:S02]  /*27f0*/  ISETP.GE.OR P0, PT, R119.reuse, R5, P1 ;  /* 0x000000057700720c */ /* 0x040fe40000f06670 */
[----:B------:R-:W-:Y:S02]  /*2800*/  ISETP.NE.AND P4, PT, R152, RZ, PT ;  /* 0x000000ff9800720c */ /* 0x000fe40003f85270 */
[----:B------:R-:W-:Y:S11]  /*2810*/  ISETP.LT.OR P5, PT, R119, R3, P0 ;  /* 0x000000037700720c */ /* 0x000ff600007a1670 */
[----:B------:R-:W-:Y:S02]  /*2820*/  @!UPT UIADD3 URZ, URZ, URZ, URZ ;  /* 0x0000003f3f3ff290 */ /* 0x000fe4000fffe03f */
[----:B------:R-:W-:Y:S05]  /*2830*/  @!P5 IADD3 R38, P0, R93, R140, RZ ;  /* 0x0000008c5d26d210 */ /* 0x000fea0007f1e0ff */
[----:B------:R-:W-:Y:S01]  /*2840*/  @!P5 IMAD.X R39, R92, 0x1, R85, P0 ;  /* 0x000000015c27d824 */ /* 0x000fe200000e0655 */
[----:B------:R-:W-:Y:S04]  /*2850*/  @!P5 IADD3 R36, P0, R90, UR28, RZ ;  /* 0x0000001c5a24dc10 */ /* 0x000fe8000ff1e0ff */
[----:B------:R-:W-:Y:S02]  /*2860*/  @!P5 IADD3.X R37, R91, UR14, RZ, P0, !PT ;  /* 0x0000000e5b25dc10 */ /* 0x000fe400087fe4ff */
[C---:B------:R-:W-:Y:S04]  /*2870*/  ISETP.GE.OR P0, PT, R118.reuse, R5, P1 ;  /* 0x000000057600720c */ /* 0x040fe80000f06670 */
[----:B------:R-:W-:Y:S04]  /*2880*/  ISETP.LT.OR P2, PT, R118, R3, P0 ;  /* 0x000000037600720c */ /* 0x000fe80000741670 */
[----:B------:R-:W-:Y:S09]  /*2890*/  P2R R150, PR, RZ, 0x4 ;  /* 0x00000004ff967803 */ /* 0x000ff20000000000 */
[----:B------:R-:W-:Y:S05]  /*28a0*/  @!P2 IADD3 R34, P0, R93, R138, RZ ;  /* 0x0000008a5d22a210 */ /* 0x000fea0007f1e0ff */
[----:B------:R-:W-:Y:S01]  /*28b0*/  @!P2 IMAD.X R35, R92, 0x1, R86, P0 ;  /* 0x000000015c23a824 */ /* 0x000fe200000e0656 */
[----:B------:R-:W-:Y:S04]  /*28c0*/  @!P2 IADD3 R32, P0, R90, UR34, RZ ;  /* 0x000000225a20ac10 */ /* 0x000fe8000ff1e0ff */
[----:B------:R-:W-:Y:S02]  /*28d0*/  @!P2 IADD3.X R33, R91, UR26, RZ, P0, !PT ;  /* 0x0000001a5b21ac10 */ /* 0x000fe400087fe4ff */
[C---:B------:R-:W-:Y:S02]  /*28e0*/  LEA R93, P0, R65.reuse, R12, 0x1 ;  /* 0x0000000c415d7211 */ /* 0x040fe400078008ff */
[----:B------:R-:W-:Y:S02]  /*28f0*/  ISETP.NE.AND P2, PT, R2, RZ, PT ;  /* 0x000000ff0200720c */ /* 0x000fe40003f45270 */
[----:B------:R-:W-:Y:S02]  /*2900*/  LEA.HI.X.SX32 R92, R65, R13, 0x1, P0 ;  /* 0x0000000d415c7211 */ /* 0x000fe400000f0eff */
[C---:B------:R-:W-:Y:S04]  /*2910*/  ISETP.GE.OR P0, PT, R132.reuse, R5, P1 ;  /* 0x000000058400720c */ /* 0x040fe80000f06670 */
[----:B------:R-:W-:Y:S02]  /*2920*/  ISETP.LT.OR P1, PT, R132, R3, P0 ;  /* 0x000000038400720c */ /* 0x000fe40000721670 */
[----:B------:R-:W-:Y:S11]  /*2930*/  ISETP.NE.AND P0, PT, R150, RZ, PT ;  /* 0x000000ff9600720c */ /* 0x000ff60003f05270 */
[----:B------:R-:W2:Y:S04]  /*2940*/  @!P1 LDG.E.128 R12, [R12.64] ;  /* 0x000000060c0c9981 */ /* 0x000ea8000c1e1d00 */
[----:B--2---:R1:W-:Y:S04]  /*2950*/  @!P1 STG.E.128 [R90.64], R12 ;  /* 0x0000000c5a009986 */ /* 0x0043e8000c101d06 */
[----:B------:R-:W2:Y:S04]  /*2960*/  @!P2 LDG.E.128 R4, [R6.64] ;  /* 0x000000060604a981 */ /* 0x000ea8000c1e1d00 */
[----:B--2---:R2:W-:Y:S04]  /*2970*/  @!P2 STG.E.128 [R154.64], R4 ;  /* 0x000000049a00a986 */ /* 0x0045e8000c101d06 */
[----:B------:R-:W3:Y:S04]  /*2980*/  @!P6 LDG.E.128 R28, [R28.64] ;  /* 0x000000061c1ce981 */ /* 0x000ee8000c1e1d00 */
[----:B---3--:R3:W-:Y:S04]  /*2990*/  @!P6 STG.E.128 [R50.64], R28 ;  /* 0x0000001c3200e986 */ /* 0x0087e8000c101d06 */
[----:B------:R-:W4:Y:S04]  /*29a0*/  @!P3 LDG.E.128 R24, [R24.64] ;  /* 0x000000061818b981 */ /* 0x000f28000c1e1d00 */
[----:B----4-:R3:W-:Y:S04]  /*29b0*/  @!P3 STG.E.128 [R48.64], R24 ;  /* 0x000000183000b986 */ /* 0x0107e8000c101d06 */
[----:B------:R-:W4:Y:S04]  /*29c0*/  @!P4 LDG.E.128 R20, [R20.64] ;  /* 0x000000061414c981 */ /* 0x000f28000c1e1d00 */
[----:B----4-:R3:W-:Y:S01]  /*29d0*/  @!P4 STG.E.128 [R42.64], R20 ;  /* 0x000000142a00c986 */ /* 0x0107e2000c101d06 */
[----:B------:R-:W-:Y:S11]  /*29e0*/  ISETP.NE.AND P4, PT, R0, RZ, PT ;  /* 0x000000ff0000720c */ /* 0x000ff60003f85270 */
[----:B------:R-:W-:Y:S02]  /*29f0*/  @!UPT UIADD3 URZ, URZ, URZ, URZ ;  /* 0x0000003f3f3ff290 */ /* 0x000fe4000fffe03f */
[----:B------:R-:W4:Y:S04]  /*2a00*/  @!P4 LDG.E.128 R16, [R16.64] ;  /* 0x000000061010c981 */ /* 0x000f28000c1e1d00 */
[----:B----4-:R3:W-:Y:S04]  /*2a10*/  @!P4 STG.E.128 [R40.64], R16 ;  /* 0x000000102800c986 */ /* 0x0107e8000c101d06 */
[----:B-1----:R-:W4:Y:S04]  /*2a20*/  @!P5 LDG.E.128 R12, [R38.64] ;  /* 0x00000006260cd981 */ /* 0x002f28000c1e1d00 */
[----:B----4-:R3:W-:Y:S04]  /*2a30*/  @!P5 STG.E.128 [R36.64], R12 ;  /* 0x0000000c2400d986 */ /* 0x0107e8000c101d06 */
[----:B--2---:R-:W2:Y:S04]  /*2a40*/  @!P0 LDG.E.128 R4, [R34.64] ;  /* 0x0000000622048981 */ /* 0x004ea8000c1e1d00 */
[----:B--2---:R3:W-:Y:S01]  /*2a50*/  @!P0 STG.E.128 [R32.64], R4 ;  /* 0x0000000420008986 */ /* 0x0047e2000c101d06 */
[----:B------:R-:W-:Y:S11]  /*2a60*/  ISETP.NE.AND P0, PT, RZ, UR4, PT ;  /* 0x00000004ff007c0c */ /* 0x000ff6000bf05270 */
[----:B------:R-:W-:Y:S02]  /*2a70*/  @!UPT UIADD3 URZ, URZ, URZ, URZ ;  /* 0x0000003f3f3ff290 */ /* 0x000fe4000fffe03f */
[----:B------:R-:W-:-:S05]  /*2a80*/  @!P0 BRA `(.L_x_5447) ;  /* 0x00004ea000008947 */ /* 0x000fca0003800000 */
[----:B------:R-:W-:Y:S11]  /*2a90*/  ISETP.NE.AND P0, PT, RZ, UR8, PT ;  /* 0x00000008ff007c0c */ /* 0x000ff6000bf05270 */
[----:B------:R-:W-:Y:S02]  /*2aa0*/  @!UPT UIADD3 URZ, URZ, URZ, URZ ;  /* 0x0000003f3f3ff290 */ /* 0x000fe4000fffe03f */
[----:B------:R-:W-:-:S05]  /*2ab0*/  @!P0 BRA `(.L_x_5448) ;  /* 0x00001e7000008947 */ /* 0x000fca0003800000 */
[----:B------:R-:W-:Y:S01]  /*2ac0*/  BSSY B0, `(.L_x_5449) ;  /* 0x0000032000007945 */ /* 0x000fe20003800000 */
[----:B------:R-:W-:-:S05]  /*2ad0*/  @P1 BRA `(.L_x_5450) ;  /* 0x0000030000001947 */ /* 0x000fca0003800000 */
[----:B------:R-:W-:Y:S01]  /*2ae0*/  ISETP.GE.AND P0, PT, R100, UR4, PT ;  /* 0x0000000464007c0c */ /* 0x000fe2000bf06270 */
[----:B---3--:R-:W2:Y:S01]  /*2af0*/  LDG.E.128 R12, [R94.64] ;  /* 0x000000065e0c7981 */ /* 0x008ea2000c1e1d00 */
[----:B------:R-:W-:Y:S11]  /*2b00*/  MOV R89, R87 ;  /* 0x0000005700597202 */ /* 0x000ff60000000f00 */
[----:B------:R-:W-:Y:S01]  /*2b10*/  @!P0 IMAD.MOV.U32 R8, RZ, RZ, R10 ;  /* 0x000000ffff088224 */ /* 0x000fe200078e000a */
[----:B------:R-:W-:Y:S04]  /*2b20*/  @!P0 MOV R44, R46 ;  /* 0x0000002e002c8202 */ /* 0x000fe80000000f00 */
[----:B------:R-:W3:Y:S06]  /*2b30*/  @!P0 LDG.E.64 R6, [R8.64] ;  /* 0x0000000608068981 */ /* 0x000eec000c1e1b00 */
[----:B------:R-:W4:Y:S02]  /*2b40*/  @!P0 LDG.E.64 R22, [R44.64] ;  /* 0x000000062c168981 */ /* 0x000f24000c1e1b00 */
[----:B----4-:R-:W-:Y:S01]  /*2b50*/  @!P0 IMAD.U32 R20, R22, 0x10000, RZ ;  /* 0x0001000016148824 */ /* 0x010fe200078e00ff */
[----:B--2---:R-:W-:Y:S01]  /*2b60*/  @!P0 LOP3.LUT R19, R12, 0xffff0000, RZ, 0xc0, !PT ;  /* 0xffff00000c138812 */ /* 0x004fe200078ec0ff */
[----:B------:R-:W-:Y:S01]  /*2b70*/  @!P0 IMAD.U32 R21, R23, 0x10000, RZ ;  /* 0x0001000017158824 */ /* 0x000fe200078e00ff */
[----:B---3--:R-:W-:Y:S02]  /*2b80*/  @!P0 SHF.L.U32 R18, R6, 0x10, RZ ;  /* 0x0000001006128819 */ /* 0x008fe400000006ff */
[----:B------:R-:W-:Y:S02]  /*2b90*/  @!P0 SHF.L.U32 R17, R12, 0x10, RZ ;  /* 0x000000100c118819 */ /* 0x000fe400000006ff */
[----:B------:R-:W-:Y:S01]  /*2ba0*/  @!P0 SHF.L.U32 R8, R14, 0x10, RZ ;  /* 0x000000100e088819 */ /* 0x000fe200000006ff */
[-C--:B------:R-:W-:Y:S01]  /*2bb0*/  @!P0 FMUL.FTZ R27, R19, R18.reuse ;  /* 0x00000012131b8220 */ /* 0x080fe20000410000 */
[----:B------:R-:W-:Y:S01]  /*2bc0*/  @!P0 LOP3.LUT R16, R6, 0xffff0000, RZ, 0xc0, !PT ;  /* 0xffff000006108812 */ /* 0x000fe200078ec0ff */
[----:B------:R-:W-:Y:S01]  /*2bd0*/  @!P0 FMUL.FTZ R0, R17, R18 ;  /* 0x0000001211008220 */ /* 0x000fe20000410000 */
[----:B------:R-:W-:Y:S01]  /*2be0*/  @!P0 LOP3.LUT R25, R23, 0xffff0000, RZ, 0xc0, !PT ;  /* 0xffff000017198812 */ /* 0x000fe200078ec0ff */
[-C--:B------:R-:W-:Y:S01]  /*2bf0*/  @!P0 FFMA.FTZ R27, R17, R20.reuse, -R27 ;  /* 0x00000014111b8223 */ /* 0x080fe2000001081b */
[----:B------:R-:W-:Y:S01]  /*2c00*/  @!P0 LOP3.LUT R23, R15, 0xffff0000, RZ, 0xc0, !PT ;  /* 0xffff00000f178812 */ /* 0x000fe200078ec0ff */
[----:B------:R-:W-:Y:S01]  /*2c10*/  @!P0 IMAD.U32 R17, R13, 0x10000, RZ ;  /* 0x000100000d118824 */ /* 0x000fe200078e00ff */
[----:B------:R-:W-:Y:S01]  /*2c20*/  @!P0 SHF.L.U32 R5, R7, 0x10, RZ ;  /* 0x0000001007058819 */ /* 0x000fe200000006ff */
[----:B------:R-:W-:Y:S01]  /*2c30*/  @!P0 FFMA.FTZ R0, R19, R20, R0 ;  /* 0x0000001413008223 */ /* 0x000fe20000010000 */
[----:B------:R-:W-:Y:S01]  /*2c40*/  @!P0 LOP3.LUT R20, R14, 0xffff0000, RZ, 0xc0, !PT ;  /* 0xffff00000e148812 */ /* 0x000fe200078ec0ff */
[----:B------:R-:W-:Y:S01]  /*2c50*/  @!P0 IMAD.U32 R6, R15, 0x10000, RZ ;  /* 0x000100000f068824 */ /* 0x000fe200078e00ff */
[----:B------:R-:W-:Y:S01]  /*2c60*/  @!P0 LOP3.LUT R19, R13, 0xffff0000, RZ, 0xc0, !PT ;  /* 0xffff00000d138812 */ /* 0x000fe200078ec0ff */
[-C--:B------:R-:W-:Y:S01]  /*2c70*/  @!P0 FMUL.FTZ R2, R17, R16.reuse ;  /* 0x0000001011028220 */ /* 0x080fe20000410000 */
[----:B------:R-:W-:Y:S01]  /*2c80*/  @!P0 LOP3.LUT R22, R22, 0xffff0000, RZ, 0xc0, !PT ;  /* 0xffff000016168812 */ /* 0x000fe200078ec0ff */
[-C--:B------:R-:W-:Y:S01]  /*2c90*/  @!P0 FMUL.FTZ R3, R8, R5.reuse ;  /* 0x0000000508038220 */ /* 0x080fe20000410000 */
[----:B------:R-:W-:Y:S01]  /*2ca0*/  @!P0 LOP3.LUT R7, R7, 0xffff0000, RZ, 0xc0, !PT ;  /* 0xffff000007078812 */ /* 0x000fe200078ec0ff */
[----:B------:R-:W-:Y:S01]  /*2cb0*/  @!P0 FMUL.FTZ R24, R20, R5 ;  /* 0x0000000514188220 */ /* 0x000fe20000410000 */
[----:B------:R-:W-:Y:S01]  /*2cc0*/  @!P0 F2FP.BF16.PACK_AB R27, R0, R27 ;  /* 0x0000001b001b823e */ /* 0x000fe200000010ff */
[----:B------:R-:W-:Y:S02]  /*2cd0*/  @!P0 FMUL.FTZ R29, R19, R16 ;  /* 0x00000010131d8220 */ /* 0x000fe40000410000 */
[----:B------:R-:W-:Y:S01]  /*2ce0*/  @!P0 FMUL.FTZ R26, R23, R7 ;  /* 0x00000007171a8220 */ /* 0x000fe20000410000 */
[----:B------:R-:W-:Y:S01]  /*2cf0*/  @!P0 MOV R12, R27 ;  /* 0x0000001b000c8202 */ /* 0x000fe20000000f00 */
[----:B------:R-:W-:Y:S02]  /*2d00*/  @!P0 FMUL.FTZ R4, R6, R7 ;  /* 0x0000000706048220 */ /* 0x000fe40000410000 */
[-C--:B------:R-:W-:Y:S02]  /*2d10*/  @!P0 FFMA.FTZ R2, R19, R22.reuse, R2 ;  /* 0x0000001613028223 */ /* 0x080fe40000010002 */
[-C--:B------:R-:W-:Y:S02]  /*2d20*/  @!P0 FFMA.FTZ R3, R20, R21.reuse, R3 ;  /* 0x0000001514038223 */ /* 0x080fe40000010003 */
[----:B------:R-:W-:Y:S02]  /*2d30*/  @!P0 FFMA.FTZ R24, R8, R21, -R24 ;  /* 0x0000001508188223 */ /* 0x000fe40000010818 */
[----:B------:R-:W-:Y:S02]  /*2d40*/  @!P0 FFMA.FTZ R29, R17, R22, -R29 ;  /* 0x00000016111d8223 */ /* 0x000fe4000001081d */
[-C--:B------:R-:W-:Y:S01]  /*2d50*/  @!P0 FFMA.FTZ R26, R6, R25.reuse, -R26 ;  /* 0x00000019061a8223 */ /* 0x080fe2000001081a */
[----:B------:R-:W-:Y:S01]  /*2d60*/  @!P0 F2FP.BF16.PACK_AB R24, R3, R24 ;  /* 0x000000180318823e */ /* 0x000fe200000010ff */
[----:B------:R-:W-:Y:S01]  /*2d70*/  @!P0 FFMA.FTZ R4, R23, R25, R4 ;  /* 0x0000001917048223 */ /* 0x000fe20000010004 */
[----:B------:R-:W-:Y:S03]  /*2d80*/  @!P0 F2FP.BF16.PACK_AB R28, R2, R29 ;  /* 0x0000001d021c823e */ /* 0x000fe600000010ff */
[----:B------:R-:W-:Y:S01]  /*2d90*/  @!P0 IMAD.MOV.U32 R14, RZ, RZ, R24 ;  /* 0x000000ffff0e8224 */ /* 0x000fe200078e0018 */
[----:B------:R-:W-:Y:S02]  /*2da0*/  @!P0 F2FP.BF16.PACK_AB R29, R4, R26 ;  /* 0x0000001a041d823e */ /* 0x000fe400000010ff */
[----:B------:R-:W-:Y:S02]  /*2db0*/  @!P0 MOV R13, R28 ;  /* 0x0000001c000d8202 */ /* 0x000fe40000000f00 */
[----:B------:R-:W-:Y:S05]  /*2dc0*/  @!P0 MOV R15, R29 ;  /* 0x0000001d000f8202 */ /* 0x000fea0000000f00 */
[----:B------:R1:W-:Y:S02]  /*2dd0*/  STG.E.128 [R88.64], R12 ;  /* 0x0000000c58007986 */ /* 0x0003e4000c101d06 */
.L_x_5450:
[----:B------:R-:W-:Y:S05]  /*2de0*/  BSYNC B0 ;  /* 0x0000000000007941 */ /* 0x000fea0003800000 */
.L_x_5449:
[----:B------:R-:W-:Y:S01]  /*2df0*/  BSSY B0, `(.L_x_5451) ;  /* 0x0000039000007945 */ /* 0x000fe20003800000 */
[----:B------:R-:W-:-:S05]  /*2e00*/  @P2 BRA `(.L_x_5452) ;  /* 0x0000037000002947 */ /* 0x000fca0003800000 */
[C---:B---3--:R-:W-:Y:S04]  /*2e10*/  LEA R28, P0, R103.reuse, R94, 0x1 ;  /* 0x0000005e671c7211 */ /* 0x048fe800078008ff */
[----:B------:R-:W-:Y:S02]  /*2e20*/  LEA.HI.X R29, R103, R95, R102, 0x1, P0 ;  /* 0x0000005f671d7211 */ /* 0x000fe400000f0c66 */
[----:B------:R-:W-:Y:S03]  /*2e30*/  ISETP.GE.AND P0, PT, R100, UR4, PT ;  /* 0x0000000464007c0c */ /* 0x000fe6000bf06270 */
[----:B-1----:R-:W2:Y:S10]  /*2e40*/  LDG.E.128 R12, [R28.64] ;  /* 0x000000061c0c7981 */ /* 0x002eb4000c1e1d00 */
[C---:B------:R-:W-:Y:S01]  /*2e50*/  @!P0 SHF.L.U64.HI R26, R117.reuse, 0x1, R110 ;  /* 0x00000001751a8819 */ /* 0x040fe2000001026e */
[----:B------:R-:W-:Y:S05]  /*2e60*/  @!P0 IMAD.SHL.U32 R27, R117, 0x2, RZ ;  /* 0x00000002751b8824 */ /* 0x000fea00078e00ff */
[C---:B------:R-:W-:Y:S05]  /*2e70*/  @!P0 IADD3 R24, P1, R27.reuse, R46, RZ ;  /* 0x0000002e1b188210 */ /* 0x040fea0007f3e0ff */
[C---:B------:R-:W-:Y:S01]  /*2e80*/  @!P0 IMAD.X R25, R26.reuse, 0x1, R45, P1 ;  /* 0x000000011a198824 */ /* 0x040fe200008e062d */
[----:B------:R-:W-:Y:S04]  /*2e90*/  @!P0 IADD3 R6, P1, R27, R10, RZ ;  /* 0x0000000a1b068210 */ /* 0x000fe80007f3e0ff */
[----:B------:R-:W-:Y:S01]  /*2ea0*/  @!P0 IADD3.X R7, R26, R9, RZ, P1, !PT ;  /* 0x000000091a078210 */ /* 0x000fe20000ffe4ff */
[----:B------:R-:W3:Y:S01]  /*2eb0*/  @!P0 LDG.E.64 R22, [R24.64] ;  /* 0x0000000618168981 */ /* 0x000ee2000c1e1b00 */
[C---:B------:R-:W-:Y:S04]  /*2ec0*/  LEA R30, P1, R178.reuse, R88, 0x1 ;  /* 0x00000058b21e7211 */ /* 0x040fe800078208ff */
[----:B------:R-:W-:Y:S01]  /*2ed0*/  LEA.HI.X R31, R178, R87, R177, 0x1, P1 ;  /* 0x00000057b21f7211 */ /* 0x000fe200008f0cb1 */
[----:B------:R-:W4:Y:S01]  /*2ee0*/  @!P0 LDG.E.64 R6, [R6.64] ;  /* 0x0000000606068981 */ /* 0x000f22000c1e1b00 */
[C---:B--2---:R-:W-:Y:S01]  /*2ef0*/  @!P0 IMAD.U32 R16, R12.reuse, 0x10000, RZ ;  /* 0x000100000c108824 */ /* 0x044fe200078e00ff */
[----:B------:R-:W-:Y:S02]  /*2f00*/  @!P0 LOP3.LUT R18, R12, 0xffff0000, RZ, 0xc0, !PT ;  /* 0xffff00000c128812 */ /* 0x000fe400078ec0ff */
[----:B------:R-:W-:Y:S02]  /*2f10*/  @!P0 SHF.L.U32 R17, R13, 0x10, RZ ;  /* 0x000000100d118819 */ /* 0x000fe400000006ff */
[C---:B---3--:R-:W-:Y:S02]  /*2f20*/  @!P0 SHF.L.U32 R19, R22.reuse, 0x10, RZ ;  /* 0x0000001016138819 */ /* 0x048fe400000006ff */
[----:B------:R-:W-:Y:S02]  /*2f30*/  @!P0 LOP3.LUT R20, R22, 0xffff0000, RZ, 0xc0, !PT ;  /* 0xffff000016148812 */ /* 0x000fe400078ec0ff */
[C---:B------:R-:W-:Y:S01]  /*2f40*/  @!P0 LOP3.LUT R22, R15.reuse, 0xffff0000, RZ, 0xc0, !PT ;  /* 0xffff00000f168812 */ /* 0x040fe200078ec0ff */
[C---:B----4-:R-:W-:Y:S01]  /*2f50*/  @!P0 IMAD.U32 R5, R6.reuse, 0x10000, RZ ;  /* 0x0001000006058824 */ /* 0x050fe200078e00ff */
[----:B------:R-:W-:Y:S02]  /*2f60*/  @!P0 LOP3.LUT R8, R6, 0xffff0000, RZ, 0xc0, !PT ;  /* 0xffff000006088812 */ /* 0x000fe400078ec0ff */
[----:B------:R-:W-:Y:S01]  /*2f70*/  @!P0 SHF.L.U32 R6, R15, 0x10, RZ ;  /* 0x000000100f068819 */ /* 0x000fe200000006ff */
[-C--:B------:R-:W-:Y:S01]  /*2f80*/  @!P0 FMUL.FTZ R27, R18, R5.reuse ;  /* 0x00000005121b8220 */ /* 0x080fe20000410000 */
[C---:B------:R-:W-:Y:S01]  /*2f90*/  @!P0 SHF.L.U32 R21, R23.reuse, 0x10, RZ ;  /* 0x0000001017158819 */ /* 0x040fe200000006ff */
[C---:B------:R-:W-:Y:S01]  /*2fa0*/  @!P0 FMUL.FTZ R0, R16.reuse, R5 ;  /* 0x0000000510008220 */ /* 0x040fe20000410000 */
[----:B------:R-:W-:Y:S01]  /*2fb0*/  @!P0 LOP3.LUT R23, R23, 0xffff0000, RZ, 0xc0, !PT ;  /* 0xffff000017178812 */ /* 0x000fe200078ec0ff */
[C---:B------:R-:W-:Y:S01]  /*2fc0*/  @!P0 IMAD.U32 R5, R7.reuse, 0x10000, RZ ;  /* 0x0001000007058824 */ /* 0x040fe200078e00ff */
[----:B------:R-:W-:Y:S01]  /*2fd0*/  @!P0 LOP3.LUT R7, R7, 0xffff0000, RZ, 0xc0, !PT ;  /* 0xffff000007078812 */ /* 0x000fe200078ec0ff */
[-C--:B------:R-:W-:Y:S02]  /*2fe0*/  @!P0 FFMA.FTZ R27, R16, R19.reuse, -R27 ;  /* 0x00000013101b8223 */ /* 0x080fe4000001081b */
[----:B------:R-:W-:Y:S01]  /*2ff0*/  @!P0 FFMA.FTZ R0, R18, R19, R0 ;  /* 0x0000001312008223 */ /* 0x000fe20000010000 */
[C---:B------:R-:W-:Y:S01]  /*3000*/  @!P0 LOP3.LUT R18, R14.reuse, 0xffff0000, RZ, 0xc0, !PT ;  /* 0xffff00000e128812 */ /* 0x040fe200078ec0ff */
[----:B------:R-:W-:Y:S01]  /*3010*/  @!P0 IMAD.U32 R16, R14, 0x10000, RZ ;  /* 0x000100000e108824 */ /* 0x000fe200078e00ff */
[----:B------:R-:W-:Y:S01]  /*3020*/  @!P0 LOP3.LUT R19, R13, 0xffff0000, RZ, 0xc0, !PT ;  /* 0xffff00000d138812 */ /* 0x000fe200078ec0ff */
[-C--:B------:R-:W-:Y:S01]  /*3030*/  @!P0 FMUL.FTZ R2, R17, R8.reuse ;  /* 0x0000000811028220 */ /* 0x080fe20000410000 */
[----:B------:R-:W-:Y:S01]  /*3040*/  @!P0 F2FP.BF16.PACK_AB R27, R0, R27 ;  /* 0x0000001b001b823e */ /* 0x000fe200000010ff */
[-C--:B------:R-:W-:Y:S02]  /*3050*/  @!P0 FMUL.FTZ R3, R16, R5.reuse ;  /* 0x0000000510038220 */ /* 0x080fe40000410000 */
[----:B------:R-:W-:Y:S02]  /*3060*/  @!P0 FMUL.FTZ R26, R18, R5 ;  /* 0x00000005121a8220 */ /* 0x000fe40000410000 */
[C---:B------:R-:W-:Y:S02]  /*3070*/  @!P0 FMUL.FTZ R29, R19.reuse, R8 ;  /* 0x00000008131d8220 */ /* 0x040fe40000410000 */
[-C--:B------:R-:W-:Y:S02]  /*3080*/  @!P0 FMUL.FTZ R28, R22, R7.reuse ;  /* 0x00000007161c8220 */ /* 0x080fe40000410000 */
        /* <DEDUP_REMOVED lines=8> */
[----:B------:R-:W-:Y:S01]  /*3110*/  @!P0 F2FP.BF16.PACK_AB R32, R2, R29 ;  /* 0x0000001d0220823e */ /* 0x000fe200000010ff */
[----:B------:R-:W-:Y:S02]  /*3120*/  @!P0 IMAD.MOV.U32 R12, RZ, RZ, R27 ;  /* 0x000000ffff0c8224 */ /* 0x000fe400078e001b */
[----:B------:R-:W-:Y:S01]  /*3130*/  @!P0 IMAD.MOV.U32 R14, RZ, RZ, R26 ;  /* 0x000000ffff0e8224 */ /* 0x000fe200078e001a */
[----:B------:R-:W-:Y:S02]  /*3140*/  @!P0 F2FP.BF16.PACK_AB R29, R4, R28 ;  /* 0x0000001c041d823e */ /* 0x000fe400000010ff */
[----:B------:R-:W-:Y:S02]  /*3150*/  @!P0 MOV R13, R32 ;  /* 0x00000020000d8202 */ /* 0x000fe40000000f00 */
[----:B------:R-:W-:Y:S05]  /*3160*/  @!P0 MOV R15, R29 ;  /* 0x0000001d000f8202 */ /* 0x000fea0000000f00 */
[----:B------:R1:W-:Y:S02]  /*3170*/  STG.E.128 [R30.64], R12 ;  /* 0x0000000c1e007986 */ /* 0x0003e4000c101d06 */
.L_x_5452:
[----:B------:R-:W-:Y:S05]  /*3180*/  BSYNC B0 ;  /* 0x0000000000007941 */ /* 0x000fea0003800000 */
.L_x_5451:
        /* <DEDUP_REMOVED lines=57> */
.L_x_5454:
[----:B------:R-:W-:Y:S05]  /*3520*/  BSYNC B0 ;  /* 0x0000000000007941 */ /* 0x000fea0003800000 */
.L_x_5453:
[----:B------:R-:W-:Y:S01]  /*3530*/  BSSY B0, `(.L_x_5455) ;  /* 0x000003d000007945 */ /* 0x000fe20003800000 */
[----:B------:R-:W-:-:S05]  /*3540*/  @P3 BRA `(.L_x_5456) ;  /* 0x000003b000003947 */ /* 0x000fca0003800000 */
[----:B-1----:R-:W-:Y:S01]  /*3550*/  IMAD.MOV.U32 R89, RZ, RZ, R87 ;  /* 0x000000ffff597224 */ /* 0x002fe200078e0057 */
[----:B------:R-:W-:Y:S02]  /*3560*/  ISETP.GE.AND P0, PT, R100, UR4, PT ;  /* 0x0000000464007c0c */ /* 0x000fe4000bf06270 */
[----:B---3--:R-:W-:Y:S05]  /*3570*/  MOV R33, 0x60 ;  /* 0x0000006000217802 */ /* 0x008fea0000000f00 */
[C---:B------:R-:W-:Y:S04]  /*3580*/  IMAD.WIDE.U32 R36, R33.reuse, c[0x0][0x198], R88 ;  /* 0x0000660021247a25 */ /* 0x040fe800078e0058 */
[----:B------:R-:W-:Y:S02]  /*3590*/  IMAD R33, R33, c[0x0][0x19c], RZ ;  /* 0x0000670021217a24 */ /* 0x000fe400078e02ff */
[C---:B------:R-:W-:Y:S02]  /*35a0*/  @!P0 SHF.L.U32 R29, R115.reuse, 0x1, RZ ;  /* 0x00000001731d8819 */ /* 0x040fe400000006ff */
[----:B------:R-:W-:Y:S02]  /*35b0*/  @!P0 SHF.L.U64.HI R24, R115, 0x1, R108 ;  /* 0x0000000173188819 */ /* 0x000fe4000001026c */
[----:B------:R-:W-:Y:S02]  /*35c0*/  @!P0 IADD3 R22, P1, R29, R46, RZ ;  /* 0x0000002e1d168210 */ /* 0x000fe40007f3e0ff */
[----:B------:R-:W-:Y:S03]  /*35d0*/  IADD3 R37, R37, R33, RZ ;  /* 0x0000002125257210 */ /* 0x000fe60007ffe0ff */
[C---:B------:R-:W-:Y:S01]  /*35e0*/  @!P0 IMAD.X R23, R24.reuse, 0x1, R45, P1 ;  /* 0x0000000118178824 */ /* 0x040fe200008e062d */
[----:B------:R-:W-:Y:S01]  /*35f0*/  @!P0 IADD3 R18, P1, R29, R10, RZ ;  /* 0x0000000a1d128210 */ /* 0x000fe20007f3e0ff */
[----:B------:R-:W-:Y:S03]  /*3600*/  IMAD.MOV.U32 R29, RZ, RZ, c[0x0][0x288] ;  /* 0x0000a200ff1d7624 */ /* 0x000fe600078e00ff */
[----:B------:R-:W2:Y:S01]  /*3610*/  @!P0 LDG.E.64 R26, [R22.64] ;  /* 0x00000006161a8981 */ /* 0x000ea2000c1e1b00 */
[----:B------:R-:W-:Y:S01]  /*3620*/  IMAD.WIDE.U32 R30, R29, 0x60, R94 ;  /* 0x000000601d1e7825 */ /* 0x000fe200078e005e */
[----:B------:R-:W-:Y:S04]  /*3630*/  @!P0 IADD3.X R19, R24, R9, RZ, P1, !PT ;  /* 0x0000000918138210 */ /* 0x000fe80000ffe4ff */
[----:B------:R-:W-:Y:S01]  /*3640*/  IADD3 R31, R31, UR25, RZ ;  /* 0x000000191f1f7c10 */ /* 0x000fe2000fffe0ff */
[----:B------:R-:W3:Y:S06]  /*3650*/  @!P0 LDG.E.64 R6, [R18.64] ;  /* 0x0000000612068981 */ /* 0x000eec000c1e1b00 */
[----:B------:R-:W4:Y:S01]  /*3660*/  LDG.E.128 R12, [R30.64] ;  /* 0x000000061e0c7981 */ /* 0x000f22000c1e1d00 */
[C---:B--2---:R-:W-:Y:S01]  /*3670*/  @!P0 IMAD.U32 R21, R26.reuse, 0x10000, RZ ;  /* 0x000100001a158824 */ /* 0x044fe200078e00ff */
[----:B------:R-:W-:Y:S01]  /*3680*/  @!P0 LOP3.LUT R20, R26, 0xffff0000, RZ, 0xc0, !PT ;  /* 0xffff00001a148812 */ /* 0x000fe200078ec0ff */
[C---:B------:R-:W-:Y:S01]  /*3690*/  @!P0 IMAD.U32 R25, R27.reuse, 0x10000, RZ ;  /* 0x000100001b198824 */ /* 0x040fe200078e00ff */
[----:B------:R-:W-:Y:S02]  /*36a0*/  @!P0 LOP3.LUT R27, R27, 0xffff0000, RZ, 0xc0, !PT ;  /* 0xffff00001b1b8812 */ /* 0x000fe400078ec0ff */
[C---:B---3--:R-:W-:Y:S02]  /*36b0*/  @!P0 SHF.L.U32 R17, R6.reuse, 0x10, RZ ;  /* 0x0000001006118819 */ /* 0x048fe400000006ff */
[----:B------:R-:W-:Y:S02]  /*36c0*/  @!P0 LOP3.LUT R6, R6, 0xffff0000, RZ, 0xc0, !PT ;  /* 0xffff000006068812 */ /* 0x000fe400078ec0ff */
[----:B------:R-:W-:Y:S02]  /*36d0*/  @!P0 SHF.L.U32 R5, R7, 0x10, RZ ;  /* 0x0000001007058819 */ /* 0x000fe400000006ff */
[C---:B----4-:R-:W-:Y:S02]  /*36e0*/  @!P0 LOP3.LUT R16, R12.reuse, 0xffff0000, RZ, 0xc0, !PT ;  /* 0xffff00000c108812 */ /* 0x050fe400078ec0ff */
[----:B------:R-:W-:Y:S02]  /*36f0*/  @!P0 SHF.L.U32 R8, R12, 0x10, RZ ;  /* 0x000000100c088819 */ /* 0x000fe400000006ff */
[----:B------:R-:W-:Y:S01]  /*3700*/  @!P0 LOP3.LUT R23, R13, 0xffff0000, RZ, 0xc0, !PT ;  /* 0xffff00000d178812 */ /* 0x000fe200078ec0ff */
[-C--:B------:R-:W-:Y:S01]  /*3710*/  @!P0 FMUL.FTZ R29, R16, R17.reuse ;  /* 0x00000011101d8220 */ /* 0x080fe20000410000 */
[----:B------:R-:W-:Y:S01]  /*3720*/  @!P0 LOP3.LUT R7, R7, 0xffff0000, RZ, 0xc0, !PT ;  /* 0xffff000007078812 */ /* 0x000fe200078ec0ff */
[C---:B------:R-:W-:Y:S02]  /*3730*/  @!P0 FMUL.FTZ R0, R8.reuse, R17 ;  /* 0x0000001108008220 */ /* 0x040fe40000410000 */
[----:B------:R-:W-:Y:S02]  /*3740*/  @!P0 IMAD.U32 R17, R13, 0x10000, RZ ;  /* 0x000100000d118824 */ /* 0x000fe400078e00ff */
[-C--:B------:R-:W-:Y:S01]  /*3750*/  @!P0 FFMA.FTZ R29, R8, R21.reuse, -R29 ;  /* 0x00000015081d8223 */ /* 0x080fe2000001081d */
[----:B------:R-:W-:Y:S01]  /*3760*/  @!P0 SHF.L.U32 R8, R14, 0x10, RZ ;  /* 0x000000100e088819 */ /* 0x000fe200000006ff */
[----:B------:R-:W-:Y:S01]  /*3770*/  @!P0 FFMA.FTZ R0, R16, R21, R0 ;  /* 0x0000001510008223 */ /* 0x000fe20000010000 */
[----:B------:R-:W-:Y:S01]  /*3780*/  @!P0 LOP3.LUT R16, R14, 0xffff0000, RZ, 0xc0, !PT ;  /* 0xffff00000e108812 */ /* 0x000fe200078ec0ff */
[-C--:B------:R-:W-:Y:S01]  /*3790*/  @!P0 FMUL.FTZ R31, R23, R6.reuse ;  /* 0x00000006171f8220 */ /* 0x080fe20000410000 */
[----:B------:R-:W-:Y:S01]  /*37a0*/  @!P0 LOP3.LUT R21, R15, 0xffff0000, RZ, 0xc0, !PT ;  /* 0xffff00000f158812 */ /* 0x000fe200078ec0ff */
[----:B------:R-:W-:Y:S01]  /*37b0*/  @!P0 FMUL.FTZ R2, R17, R6 ;  /* 0x0000000611028220 */ /* 0x000fe20000410000 */
[----:B------:R-:W-:Y:S01]  /*37c0*/  @!P0 F2FP.BF16.PACK_AB R29, R0, R29 ;  /* 0x0000001d001d823e */ /* 0x000fe200000010ff */
[----:B------:R-:W-:Y:S02]  /*37d0*/  @!P0 IMAD.U32 R6, R15, 0x10000, RZ ;  /* 0x000100000f068824 */ /* 0x000fe400078e00ff */
[----:B------:R-:W-:Y:S01]  /*37e0*/  @!P0 FMUL.FTZ R3, R8, R5 ;  /* 0x0000000508038220 */ /* 0x000fe20000410000 */
[----:B------:R-:W-:Y:S01]  /*37f0*/  @!P0 MOV R12, R29 ;  /* 0x0000001d000c8202 */ /* 0x000fe20000000f00 */
[----:B------:R-:W-:Y:S02]  /*3800*/  @!P0 FMUL.FTZ R24, R16, R5 ;  /* 0x0000000510188220 */ /* 0x000fe40000410000 */
[-C--:B------:R-:W-:Y:S02]  /*3810*/  @!P0 FMUL.FTZ R35, R21, R7.reuse ;  /* 0x0000000715238220 */ /* 0x080fe40000410000 */
[----:B------:R-:W-:Y:S02]  /*3820*/  @!P0 FMUL.FTZ R4, R6, R7 ;  /* 0x0000000706048220 */ /* 0x000fe40000410000 */
[-C--:B------:R-:W-:Y:S02]  /*3830*/  @!P0 FFMA.FTZ R2, R23, R20.reuse, R2 ;  /* 0x0000001417028223 */ /* 0x080fe40000010002 */
[-C--:B------:R-:W-:Y:S02]  /*3840*/  @!P0 FFMA.FTZ R3, R16, R25.reuse, R3 ;  /* 0x0000001910038223 */ /* 0x080fe40000010003 */
[----:B------:R-:W-:Y:S02]  /*3850*/  @!P0 FFMA.FTZ R31, R17, R20, -R31 ;  /* 0x00000014111f8223 */ /* 0x000fe4000001081f */
[----:B------:R-:W-:Y:S02]  /*3860*/  @!P0 FFMA.FTZ R24, R8, R25, -R24 ;  /* 0x0000001908188223 */ /* 0x000fe40000010818 */
        /* <DEDUP_REMOVED lines=9> */
.L_x_5456:
[----:B------:R-:W-:Y:S05]  /*3900*/  BSYNC B0 ;  /* 0x0000000000007941 */ /* 0x000fea0003800000 */
.L_x_5455:
[----:B------:R-:W-:Y:S01]  /*3910*/  ISETP.NE.AND P0, PT, R152, RZ, PT ;  /* 0x000000ff9800720c */ /* 0x000fe20003f05270 */
[----:B------:R-:W-:Y:S01]  /*3920*/  @!UPT UIADD3 URZ, URZ, URZ, URZ ;  /* 0x0000003f3f3ff290 */ /* 0x000fe2000fffe03f */
[----:B------:R-:W-:Y:S11]  /*3930*/  BSSY B0, `(.L_x_5457) ;  /* 0x0000039000007945 */ /* 0x000ff60003800000 */
[----:B------:R-:W-:-:S05]  /*3940*/  @P0 BRA `(.L_x_5458) ;  /* 0x0000037000000947 */ /* 0x000fca0003800000 */
[----:B------:R-:W-:Y:S02]  /*3950*/  ISETP.GE.AND P0, PT, R100, UR4, PT ;  /* 0x0000000464007c0c */ /* 0x000fe4000bf06270 */
[C---:B---3--:R-:W-:Y:S04]  /*3960*/  LEA R28, P1, R71.reuse, R94, 0x1 ;  /* 0x0000005e471c7211 */ /* 0x048fe800078208ff */
[----:B------:R-:W-:Y:S05]  /*3970*/  LEA.HI.X R29, R71, R95, R70, 0x1, P1 ;  /* 0x0000005f471d7211 */ /* 0x000fea00008f0c46 */
[----:B-1----:R-:W2:Y:S02]  /*3980*/  LDG.E.128 R12, [R28.64] ;  /* 0x000000061c0c7981 */ /* 0x002ea4000c1e1d00 */
        /* <DEDUP_REMOVED lines=51> */
.L_x_5458:
[----:B------:R-:W-:Y:S05]  /*3cc0*/  BSYNC B0 ;  /* 0x0000000000007941 */ /* 0x000fea0003800000 */
.L_x_5457:
[----:B------:R-:W-:Y:S01]  /*3cd0*/  BSSY B0, `(.L_x_5459) ;  /* 0x000003d000007945 */ /* 0x000fe20003800000 */
[----:B------:R-:W-:-:S05]  /*3ce0*/  @P4 BRA `(.L_x_5460) ;  /* 0x000003b000004947 */ /* 0x000fca0003800000 */
[----:B-1----:R-:W-:Y:S01]  /*3cf0*/  IMAD.MOV.U32 R89, RZ, RZ, R87 ;  /* 0x000000ffff597224 */ /* 0x002fe200078e0057 */
[----:B------:R-:W-:Y:S02]  /*3d00*/  ISETP.GE.AND P0, PT, R100, UR4, PT ;  /* 0x0000000464007c0c */ /* 0x000fe4000bf06270 */
[----:B---3--:R-:W-:Y:S02]  /*3d10*/  MOV R31, c[0x0][0x288] ;  /* 0x0000a200001f7a02 */ /* 0x008fe40000000f00 */
[----:B------:R-:W-:Y:S03]  /*3d20*/  MOV R33, 0xa0 ;  /* 0x000000a000217802 */ /* 0x000fe60000000f00 */
[----:B------:R-:W-:Y:S04]  /*3d30*/  IMAD.WIDE.U32 R30, R31, 0xa0, R94 ;  /* 0x000000a01f1e7825 */ /* 0x000fe800078e005e */
[----:B------:R-:W-:Y:S01]  /*3d40*/  IMAD.WIDE.U32 R36, R33, c[0x0][0x198], R88 ;  /* 0x0000660021247a25 */ /* 0x000fe200078e0058 */
[----:B------:R-:W-:Y:S02]  /*3d50*/  IADD3 R31, R31, UR24, RZ ;  /* 0x000000181f1f7c10 */ /* 0x000fe4000fffe0ff */
[C---:B------:R-:W-:Y:S01]  /*3d60*/  @!P0 SHF.L.U64.HI R24, R113.reuse, 0x1, R106 ;  /* 0x0000000171188819 */ /* 0x040fe2000001026a */
[----:B------:R-:W-:Y:S02]  /*3d70*/  @!P0 IMAD.SHL.U32 R29, R113, 0x2, RZ ;  /* 0x00000002711d8824 */ /* 0x000fe400078e00ff */
[----:B------:R-:W2:Y:S01]  /*3d80*/  LDG.E.128 R12, [R30.64] ;  /* 0x000000061e0c7981 */ /* 0x000ea2000c1e1d00 */
[----:B------:R-:W-:Y:S02]  /*3d90*/  IMAD R33, R33, c[0x0][0x19c], RZ ;  /* 0x0000670021217a24 */ /* 0x000fe400078e02ff */
[C---:B------:R-:W-:Y:S02]  /*3da0*/  @!P0 IADD3 R18, P1, R29.reuse, R10, RZ ;  /* 0x0000000a1d128210 */ /* 0x040fe40007f3e0ff */
[----:B------:R-:W-:Y:S02]  /*3db0*/  @!P0 IADD3 R22, P2, R29, R46, RZ ;  /* 0x0000002e1d168210 */ /* 0x000fe40007f5e0ff */
[----:B------:R-:W-:Y:S01]  /*3dc0*/  IADD3 R37, R37, R33, RZ ;  /* 0x0000002125257210 */ /* 0x000fe20007ffe0ff */
[C---:B------:R-:W-:Y:S01]  /*3dd0*/  @!P0 IMAD.X R19, R24.reuse, 0x1, R9, P1 ;  /* 0x0000000118138824 */ /* 0x040fe200008e0609 */
[----:B------:R-:W-:Y:S04]  /*3de0*/  @!P0 IADD3.X R23, R24, R45, RZ, P2, !PT ;  /* 0x0000002d18178210 */ /* 0x000fe800017fe4ff */
[----:B------:R-:W3:Y:S06]  /*3df0*/  @!P0 LDG.E.64 R6, [R18.64] ;  /* 0x0000000612068981 */ /* 0x000eec000c1e1b00 */
[----:B------:R-:W4:Y:S02]  /*3e00*/  @!P0 LDG.E.64 R26, [R22.64] ;  /* 0x00000006161a8981 */ /* 0x000f24000c1e1b00 */
[----:B----4-:R-:W-:Y:S01]  /*3e10*/  @!P0 IMAD.U32 R21, R26, 0x10000, RZ ;  /* 0x000100001a158824 */ /* 0x010fe200078e00ff */
[----:B--2---:R-:W-:Y:S01]  /*3e20*/  @!P0 LOP3.LUT R16, R12, 0xffff0000, RZ, 0xc0, !PT ;  /* 0xffff00000c108812 */ /* 0x004fe200078ec0ff */
[----:B------:R-:W-:Y:S01]  /*3e30*/  @!P0 IMAD.U32 R25, R27, 0x10000, RZ ;  /* 0x000100001b198824 */ /* 0x000fe200078e00ff */
[----:B---3--:R-:W-:Y:S02]  /*3e40*/  @!P0 SHF.L.U32 R17, R6, 0x10, RZ ;  /* 0x0000001006118819 */ /* 0x008fe400000006ff */
[----:B------:R-:W-:Y:S02]  /*3e50*/  @!P0 SHF.L.U32 R8, R12, 0x10, RZ ;  /* 0x000000100c088819 */ /* 0x000fe400000006ff */
[C---:B------:R-:W-:Y:S01]  /*3e60*/  @!P0 LOP3.LUT R23, R13.reuse, 0xffff0000, RZ, 0xc0, !PT ;  /* 0xffff00000d178812 */ /* 0x040fe200078ec0ff */
[-C--:B------:R-:W-:Y:S01]  /*3e70*/  @!P0 FMUL.FTZ R29, R16, R17.reuse ;  /* 0x00000011101d8220 */ /* 0x080fe20000410000 */
[----:B------:R-:W-:Y:S01]  /*3e80*/  @!P0 LOP3.LUT R6, R6, 0xffff0000, RZ, 0xc0, !PT ;  /* 0xffff000006068812 */ /* 0x000fe200078ec0ff */
[----:B------:R-:W-:Y:S01]  /*3e90*/  @!P0 FMUL.FTZ R0, R8, R17 ;  /* 0x0000001108008220 */ /* 0x000fe20000410000 */
[----:B------:R-:W-:Y:S01]  /*3ea0*/  @!P0 LOP3.LUT R20, R26, 0xffff0000, RZ, 0xc0, !PT ;  /* 0xffff00001a148812 */ /* 0x000fe200078ec0ff */
[----:B------:R-:W-:Y:S01]  /*3eb0*/  @!P0 IMAD.U32 R17, R13, 0x10000, RZ ;  /* 0x000100000d118824 */ /* 0x000fe200078e00ff */
[----:B------:R-:W-:Y:S01]  /*3ec0*/  @!P0 LOP3.LUT R27, R27, 0xffff0000, RZ, 0xc0, !PT ;  /* 0xffff00001b1b8812 */ /* 0x000fe200078ec0ff */
[-C--:B------:R-:W-:Y:S01]  /*3ed0*/  @!P0 FFMA.FTZ R29, R8, R21.reuse, -R29 ;  /* 0x00000015081d8223 */ /* 0x080fe2000001081d */
[----:B------:R-:W-:Y:S01]  /*3ee0*/  @!P0 SHF.L.U32 R8, R14, 0x10, RZ ;  /* 0x000000100e088819 */ /* 0x000fe200000006ff */
[----:B------:R-:W-:Y:S01]  /*3ef0*/  @!P0 FFMA.FTZ R0, R16, R21, R0 ;  /* 0x0000001510008223 */ /* 0x000fe20000010000 */
[----:B------:R-:W-:Y:S01]  /*3f00*/  @!P0 SHF.L.U32 R5, R7, 0x10, RZ ;  /* 0x0000001007058819 */ /* 0x000fe200000006ff */
[-C--:B------:R-:W-:Y:S01]  /*3f10*/  @!P0 FMUL.FTZ R31, R23, R6.reuse ;  /* 0x00000006171f8220 */ /* 0x080fe20000410000 */
[----:B------:R-:W-:Y:S01]  /*3f20*/  @!P0 LOP3.LUT R16, R14, 0xffff0000, RZ, 0xc0, !PT ;  /* 0xffff00000e108812 */ /* 0x000fe200078ec0ff */
[----:B------:R-:W-:Y:S01]  /*3f30*/  @!P0 FMUL.FTZ R2, R17, R6 ;  /* 0x0000000611028220 */ /* 0x000fe20000410000 */
[C---:B------:R-:W-:Y:S01]  /*3f40*/  @!P0 LOP3.LUT R21, R15.reuse, 0xffff0000, RZ, 0xc0, !PT ;  /* 0xffff00000f158812 */ /* 0x040fe200078ec0ff */
[----:B------:R-:W-:Y:S01]  /*3f50*/  @!P0 IMAD.U32 R6, R15, 0x10000, RZ ;  /* 0x000100000f068824 */ /* 0x000fe200078e00ff */
        /* <DEDUP_REMOVED lines=20> */
.L_x_5460:
[----:B------:R-:W-:Y:S05]  /*40a0*/  BSYNC B0 ;  /* 0x0000000000007941 */ /* 0x000fea0003800000 */
.L_x_5459:
        /* <DEDUP_REMOVED lines=61> */
.L_x_5462:
[----:B------:R-:W-:Y:S05]  /*4480*/  BSYNC B0 ;  /* 0x0000000000007941 */ /* 0x000fea0003800000 */
.L_x_5461:
[----:B------:R-:W-:Y:S01]  /*4490*/  ISETP.NE.AND P0, PT, R150, RZ, PT ;  /* 0x000000ff9600720c */ /* 0x000fe20003f05270 */
[----:B------:R-:W-:Y:S01]  /*44a0*/  @!UPT UIADD3 URZ, URZ, URZ, URZ ;  /* 0x0000003f3f3ff290 */ /* 0x000fe2000fffe03f */
[----:B------:R-:W-:Y:S11]  /*44b0*/  BSSY B0, `(.L_x_5463) ;  /* 0x000003d000007945 */ /* 0x000ff60003800000 */
        /* <DEDUP_REMOVED lines=60> */
.L_x_5464:
[----:B------:R-:W-:Y:S05]  /*4880*/  BSYNC B0 ;  /* 0x0000000000007941 */ /* 0x000fea0003800000 */
.L_x_5463:
[----:B------:R-:W-:Y:S01]  /*4890*/  IMAD.MOV.U32 R0, RZ, RZ, c[0x0][0x230] ;  /* 0x00008c00ff007624 */ /* 0x000fe200078e00ff */
[----:B------:R-:W-:Y:S01]  /*48a0*/  ULDC UR4, c[0x0][0x230] ;  /* 0x00008c0000047ab9 */ /* 0x000fe20000000800 */
[----:B------:R-:W-:Y:S02]  /*48b0*/  IMAD.MOV.U32 R44, RZ, RZ, R46 ;  /* 0x000000ffff2c7224 */ /* 0x000fe400078e002e */
[----:B------:R-:W-:Y:S02]  /*48c0*/  IMAD.U32 R3, R0, -0x40, RZ ;  /* 0xffffffc000037824 */ /* 0x000fe400078e00ff */
[----:B------:R-:W-:Y:S03]  /*48d0*/  IMAD.MOV.U32 R8, RZ, RZ, R10 ;  /* 0x000000ffff087224 */ /* 0x000fe600078e000a */
[C---:B------:R-:W-:Y:S02]  /*48e0*/  LEA R46, P1, R3.reuse, R44, 0x1 ;  /* 0x0000002c032e7211 */ /* 0x040fe400078208ff */
[C---:B------:R-:W-:Y:S02]  /*48f0*/  LEA R10, P0, R3.reuse, R8, 0x1 ;  /* 0x00000008030a7211 */ /* 0x040fe400078008ff */
[C---:B------:R-:W-:Y:S02]  /*4900*/  LEA.HI.X.SX32 R45, R3.reuse, R45, 0x1, P1 ;  /* 0x0000002d032d7211 */ /* 0x040fe400008f0eff */
[----:B------:R-:W-:Y:S01]  /*4910*/  LEA.HI.X.SX32 R9, R3, R9, 0x1, P0 ;  /* 0x0000000903097211 */ /* 0x000fe200000f0eff */
[----:B------:R-:W-:-:S05]  /*4920*/  BRA `(.L_x_5465) ;  /* 0x0000348000007947 */ /* 0x000fca0003800000 */
.L_x_5448:
[----:B------:R-:W-:Y:S01]  /*4930*/  ULEA.HI UR5, UR4, UR4, URZ, 0x1 ;  /* 0x0000000404057291 */ /* 0x000fe2000f8f083f */
[----:B------:R-:W-:Y:S03]  /*4940*/  BSSY B1, `(.L_x_5466) ;  /* 0x0000058000017945 */ /* 0x000fe60003800000 */
[----:B------:R-:W-:Y:S06]  /*4950*/  USHF.R.S32.HI UR5, URZ, 0x1, UR5 ;  /* 0x000000013f057899 */ /* 0x000fec0008011405 */
[----:B------:R-:W-:Y:S01]  /*4960*/  MOV R151, UR5 ;  /* 0x0000000500977c02 */ /* 0x000fe20008000f00 */
[----:B------:R-:W-:-:S05]  /*4970*/  @P1 BRA `(.L_x_5467) ;  /* 0x0000054000001947 */ /* 0x000fca0003800000 */
[----:B---3--:R1:W5:Y:S01]  /*4980*/  LDG.E.128 R40, [R94.64] ;  /* 0x000000065e287981 */ /* 0x008362000c1e1d00 */
[----:B------:R-:W-:Y:S01]  /*4990*/  ISETP.GE.AND P0, PT, R100, UR4, PT ;  /* 0x0000000464007c0c */ /* 0x000fe2000bf06270 */
[----:B------:R-:W-:Y:S01]  /*49a0*/  @!UPT UIADD3 URZ, URZ, URZ, URZ ;  /* 0x0000003f3f3ff290 */ /* 0x000fe2000fffe03f */
[----:B------:R-:W-:Y:S11]  /*49b0*/  BSSY B0, `(.L_x_5468) ;  /* 0x000004e000007945 */ /* 0x000ff60003800000 */
[----:B------:R-:W-:-:S05]  /*49c0*/  @P0 BRA `(.L_x_5469) ;  /* 0x000004c000000947 */ /* 0x000fca0003800000 */
[----:B------:R-:W-:Y:S01]  /*49d0*/  ISETP.GE.AND P0, PT, R100, R151, PT ;  /* 0x000000976400720c */ /* 0x000fe20003f06270 */
[----:B------:R-:W-:Y:S01]  /*49e0*/  IMAD.MOV.U32 R89, RZ, RZ, RZ ;  /* 0x000000ffff597224 */ /* 0x000fe200078e00ff */
[C---:B-----5:R-:W-:Y:S01]  /*49f0*/  SHF.L.U32 R29, R40.reuse, 0x10, RZ ;  /* 0x00000010281d7819 */ /* 0x060fe200000006ff */
[C---:B------:R-:W-:Y:S01]  /*4a00*/  IMAD.U32 R34, R41.reuse, 0x10000, RZ ;  /* 0x0001000029227824 */ /* 0x040fe200078e00ff */
[----:B------:R-:W-:Y:S02]  /*4a10*/  LOP3.LUT R31, R40, 0xffff0000, RZ, 0xc0, !PT ;  /* 0xffff0000281f7812 */ /* 0x000fe400078ec0ff */
[----:B------:R-:W-:Y:S02]  /*4a20*/  LOP3.LUT R35, R41, 0xffff0000, RZ, 0xc0, !PT ;  /* 0xffff000029237812 */ /* 0x000fe400078ec0ff */
[C---:B------:R-:W-:Y:S02]  /*4a30*/  SHF.L.U32 R38, R42.reuse, 0x10, RZ ;  /* 0x000000102a267819 */ /* 0x040fe400000006ff */
[----:B------:R-:W-:Y:S01]  /*4a40*/  LOP3.LUT R39, R42, 0xffff0000, RZ, 0xc0, !PT ;  /* 0xffff00002a277812 */ /* 0x000fe200078ec0ff */
[C---:B------:R-:W-:Y:S01]  /*4a50*/  IMAD.U32 R42, R43.reuse, 0x10000, RZ ;  /* 0x000100002b2a7824 */ /* 0x040fe200078e00ff */
[----:B------:R-:W-:Y:S01]  /*4a60*/  LOP3.LUT R43, R43, 0xffff0000, RZ, 0xc0, !PT ;  /* 0xffff00002b2b7812 */ /* 0x000fe200078ec0ff */
[----:B------:R-:W-:Y:S05]  /*4a70*/  @P0 IMAD R89, RZ, RZ, -UR5 ;  /* 0x80000005ff590e24 */ /* 0x000fea000f8e02ff */
[C---:B------:R-:W-:Y:S04]  /*4a80*/  LEA R156, P1, R89.reuse, R96, 0x1 ;  /* 0x00000060599c7211 */ /* 0x040fe800078208ff */
[----:B------:R-:W-:Y:S02]  /*4a90*/  LEA.HI.X.SX32 R157, R89, R97, 0x1, P1 ;  /* 0x00000061599d7211 */ /* 0x000fe400008f0eff */
[----:B------:R-:W-:Y:S01]  /*4aa0*/  MOV R89, R151 ;  /* 0x0000009700597202 */ /* 0x000fe20000000f00 */
[----:B------:R-:W-:Y:S03]  /*4ab0*/  @P0 IMAD R89, RZ, RZ, -UR5 ;  /* 0x80000005ff590e24 */ /* 0x000fe6000f8e02ff */
[----:B------:R-:W2:Y:S02]  /*4ac0*/  LDG.E.128 R156, [R156.64] ;  /* 0x000000069c9c7981 */ /* 0x000ea4000c1e1d00 */
[C---:B------:R-:W-:Y:S04]  /*4ad0*/  LEA R16, P1, R89.reuse, R94, 0x1 ;  /* 0x0000005e59107211 */ /* 0x040fe800078208ff */
[----:B------:R-:W-:Y:S02]  /*4ae0*/  LEA.HI.X.SX32 R17, R89, R95, 0x1, P1 ;  /* 0x0000005f59117211 */ /* 0x000fe400008f0eff */
[----:B------:R-:W-:Y:S01]  /*4af0*/  MOV R89, RZ ;  /* 0x000000ff00597202 */ /* 0x000fe20000000f00 */
[----:B------:R-:W-:Y:S03]  /*4b00*/  @P0 IMAD R89, RZ, RZ, -UR5 ;  /* 0x80000005ff590e24 */ /* 0x000fe6000f8e02ff */
[----:B------:R-:W3:Y:S02]  /*4b10*/  LDG.E.128 R16, [R16.64] ;  /* 0x0000000610107981 */ /* 0x000ee4000c1e1d00 */
[C---:B------:R-:W-:Y:S04]  /*4b20*/  LEA R32, P1, R89.reuse, R98, 0x1 ;  /* 0x0000006259207211 */ /* 0x040fe800078208ff */
[----:B------:R-:W-:Y:S05]  /*4b30*/  LEA.HI.X.SX32 R33, R89, R99, 0x1, P1 ;  /* 0x0000006359217211 */ /* 0x000fea00008f0eff */
[----:B------:R-:W4:Y:S01]  /*4b40*/  LDG.E.128 R48, [R32.64] ;  /* 0x0000000620307981 */ /* 0x000f22000c1e1d00 */
[----:B--2---:R-:W-:Y:S01]  /*4b50*/  IMAD.U32 R21, R157, 0x10000, RZ ;  /* 0x000100009d157824 */ /* 0x004fe200078e00ff */
[C---:B------:R-:W-:Y:S01]  /*4b60*/  SHF.L.U32 R27, R156.reuse, 0x10, RZ ;  /* 0x000000109c1b7819 */ /* 0x040fe200000006ff */
[----:B------:R-:W-:Y:S01]  /*4b70*/  IMAD.U32 R13, R159, 0x10000, RZ ;  /* 0x000100009f0d7824 */ /* 0x000fe200078e00ff */
        /* <DEDUP_REMOVED lines=9> */
[----:B---3--:R-:W-:Y:S01]  /*4c10*/  IMAD.U32 R24, R17, 0x10000, RZ ;  /* 0x0001000011187824 */ /* 0x008fe200078e00ff */
[C---:B------:R-:W-:Y:S01]  /*4c20*/  SHF.L.U32 R28, R16.reuse, 0x10, RZ ;  /* 0x00000010101c7819 */ /* 0x040fe200000006ff */
[----:B------:R-:W-:Y:S01]  /*4c30*/  @!P0 FADD.FTZ R15, -R15, -RZ ;  /* 0x800000ff0f0f8221 */ /* 0x000fe20000010100 */
[----:B------:R-:W-:Y:S01]  /*4c40*/  LOP3.LUT R26, R16, 0xffff0000, RZ, 0xc0, !PT ;  /* 0xffff0000101a7812 */ /* 0x000fe200078ec0ff */
[----:B------:R-:W-:Y:S01]  /*4c50*/  FMUL.FTZ R3, R24, R21 ;  /* 0x0000001518037220 */ /* 0x000fe20000410000 */
[----:B------:R-:W-:Y:S01]  /*4c60*/  LOP3.LUT R25, R17, 0xffff0000, RZ, 0xc0, !PT ;  /* 0xffff000011197812 */ /* 0x000fe200078ec0ff */
[----:B------:R-:W-:Y:S01]  /*4c70*/  FMUL.FTZ R0, R28, R27 ;  /* 0x0000001b1c007220 */ /* 0x000fe20000410000 */
[----:B------:R-:W-:Y:S01]  /*4c80*/  SHF.L.U32 R22, R18, 0x10, RZ ;  /* 0x0000001012167819 */ /* 0x000fe200000006ff */
[----:B------:R-:W-:Y:S01]  /*4c90*/  FMUL.FTZ R2, R26, R23 ;  /* 0x000000171a027220 */ /* 0x000fe20000410000 */
[----:B------:R-:W-:Y:S01]  /*4ca0*/  LOP3.LUT R17, R18, 0xffff0000, RZ, 0xc0, !PT ;  /* 0xffff000012117812 */ /* 0x000fe200078ec0ff */
[----:B------:R-:W-:Y:S01]  /*4cb0*/  @!P0 FADD.FTZ R14, -R14, -RZ ;  /* 0x800000ff0e0e8221 */ /* 0x000fe20000010100 */
[C---:B----4-:R-:W-:Y:S01]  /*4cc0*/  SHF.L.U32 R30, R48.reuse, 0x10, RZ ;  /* 0x00000010301e7819 */ /* 0x050fe200000006ff */
[----:B------:R-:W-:Y:S01]  /*4cd0*/  IMAD.U32 R33, R49, 0x10000, RZ ;  /* 0x0001000031217824 */ /* 0x000fe200078e00ff */
[----:B------:R-:W-:Y:S01]  /*4ce0*/  LOP3.LUT R32, R48, 0xffff0000, RZ, 0xc0, !PT ;  /* 0xffff000030207812 */ /* 0x000fe200078ec0ff */
[----:B------:R-:W-:Y:S01]  /*4cf0*/  FMUL.FTZ R4, R25, R20 ;  /* 0x0000001419047220 */ /* 0x000fe20000410000 */
[----:B------:R-:W-:Y:S01]  /*4d00*/  LOP3.LUT R36, R49, 0xffff0000, RZ, 0xc0, !PT ;  /* 0xffff000031247812 */ /* 0x000fe200078ec0ff */
[----:B------:R-:W-:Y:S01]  /*4d10*/  FFMA.FTZ R0, R29, R30, R0 ;  /* 0x0000001e1d007223 */ /* 0x000fe20000010000 */
[C---:B------:R-:W-:Y:S01]  /*4d20*/  SHF.L.U32 R37, R50.reuse, 0x10, RZ ;  /* 0x0000001032257819 */ /* 0x040fe200000006ff */
[----:B------:R-:W-:Y:S01]  /*4d30*/  FFMA.FTZ R2, R31, R32, R2 ;  /* 0x000000201f027223 */ /* 0x000fe20000010002 */
[----:B------:R-:W-:Y:S01]  /*4d40*/  LOP3.LUT R40, R50, 0xffff0000, RZ, 0xc0, !PT ;  /* 0xffff000032287812 */ /* 0x000fe200078ec0ff */
[----:B------:R-:W-:Y:S01]  /*4d50*/  @!P0 FADD.FTZ R13, -R13, -RZ ;  /* 0x800000ff0d0d8221 */ /* 0x000fe20000010100 */
[----:B------:R-:W-:Y:S01]  /*4d60*/  LOP3.LUT R44, R51, 0xffff0000, RZ, 0xc0, !PT ;  /* 0xffff0000332c7812 */ /* 0x000fe200078ec0ff */
[C---:B------:R-:W-:Y:S01]  /*4d70*/  IMAD.U32 R16, R19.reuse, 0x10000, RZ ;  /* 0x0001000013107824 */ /* 0x040fe200078e00ff */
[----:B------:R-:W-:Y:S01]  /*4d80*/  LOP3.LUT R19, R19, 0xffff0000, RZ, 0xc0, !PT ;  /* 0xffff000013137812 */ /* 0x000fe200078ec0ff */
[----:B------:R-:W-:Y:S02]  /*4d90*/  FMUL.FTZ R5, R22, R15 ;  /* 0x0000000f16057220 */ /* 0x000fe40000410000 */
[----:B------:R-:W-:Y:S02]  /*4da0*/  FFMA.FTZ R3, R34, R33, R3 ;  /* 0x0000002122037223 */ /* 0x000fe40000010003 */
[----:B------:R-:W-:Y:S02]  /*4db0*/  @!P0 FADD.FTZ R12, -R12, -RZ ;  /* 0x800000ff0c0c8221 */ /* 0x000fe40000010100 */
[----:B------:R-:W-:Y:S02]  /*4dc0*/  FMUL.FTZ R6, R17, R14 ;  /* 0x0000000e11067220 */ /* 0x000fe40000410000 */
[----:B------:R-:W-:Y:S02]  /*4dd0*/  FFMA.FTZ R4, R35, R36, R4 ;  /* 0x0000002423047223 */ /* 0x000fe40000010004 */
[----:B------:R-:W-:Y:S02]  /*4de0*/  FMUL.FTZ R7, R16, R13 ;  /* 0x0000000d10077220 */ /* 0x000fe40000410000 */
[----:B------:R-:W-:Y:S02]  /*4df0*/  IMAD.U32 R41, R51, 0x10000, RZ ;  /* 0x0001000033297824 */ /* 0x000fe400078e00ff */
[----:B------:R-:W-:Y:S02]  /*4e00*/  FFMA.FTZ R5, R38, R37, R5 ;  /* 0x0000002526057223 */ /* 0x000fe40000010005 */
[----:B------:R-:W-:Y:S02]  /*4e10*/  FMUL.FTZ R8, R19, R12 ;  /* 0x0000000c13087220 */ /* 0x000fe40000410000 */
[----:B------:R-:W-:Y:S01]  /*4e20*/  FFMA.FTZ R6, R39, R40, R6 ;  /* 0x0000002827067223 */ /* 0x000fe20000010006 */
[----:B------:R-:W-:Y:S01]  /*4e30*/  F2FP.BF16.PACK_AB R40, R2, R0 ;  /* 0x000000000228723e */ /* 0x000fe200000010ff */
[----:B------:R-:W-:Y:S01]  /*4e40*/  FFMA.FTZ R7, R42, R41, R7 ;  /* 0x000000292a077223 */ /* 0x000fe20000010007 */
[----:B------:R-:W-:Y:S01]  /*4e50*/  F2FP.BF16.PACK_AB R41, R4, R3 ;  /* 0x000000030429723e */ /* 0x000fe200000010ff */
[----:B------:R-:W-:Y:S01]  /*4e60*/  FFMA.FTZ R8, R43, R44, R8 ;  /* 0x0000002c2b087223 */ /* 0x000fe20000010008 */
[----:B------:R-:W-:Y:S04]  /*4e70*/  F2FP.BF16.PACK_AB R42, R6, R5 ;  /* 0x00000005062a723e */ /* 0x000fe800000010ff */
[----:B------:R-:W-:Y:S02]  /*4e80*/  F2FP.BF16.PACK_AB R43, R8, R7 ;  /* 0x00000007082b723e */ /* 0x000fe400000010ff */
.L_x_5469:
[----:B------:R-:W-:Y:S05]  /*4e90*/  BSYNC B0 ;  /* 0x0000000000007941 */ /* 0x000fea0003800000 */
.L_x_5468:
[----:B------:R-:W-:Y:S05]  /*4ea0*/  MOV R89, R87 ;  /* 0x0000005700597202 */ /* 0x000fea0000000f00 */
[----:B-----5:R2:W-:Y:S02]  /*4eb0*/  STG.E.128 [R88.64], R40 ;  /* 0x0000002858007986 */ /* 0x0205e4000c101d06 */
.L_x_5467:
[----:B------:R-:W-:Y:S05]  /*4ec0*/  BSYNC B1 ;  /* 0x0000000000017941 */ /* 0x000fea0003800000 */
.L_x_5466:
[----:B------:R-:W-:Y:S01]  /*4ed0*/  BSSY B1, `(.L_x_5470) ;  /* 0x000005c000017945 */ /* 0x000fe20003800000 */
[----:B------:R-:W-:-:S05]  /*4ee0*/  @P2 BRA `(.L_x_5471) ;  /* 0x000005a000002947 */ /* 0x000fca0003800000 */
[C---:B------:R-:W-:Y:S01]  /*4ef0*/  LEA R154, P0, R103.reuse, R94, 0x1 ;  /* 0x0000005e679a7211 */ /* 0x040fe200078008ff */
[----:B------:R-:W-:Y:S03]  /*4f00*/  BSSY B0, `(.L_x_5472) ;  /* 0x0000055000007945 */ /* 0x000fe60003800000 */
[----:B------:R-:W-:Y:S02]  /*4f10*/  LEA.HI.X R155, R103, R95, R102, 0x1, P0 ;  /* 0x0000005f679b7211 */ /* 0x000fe400000f0c66 */
[----:B------:R-:W-:Y:S03]  /*4f20*/  ISETP.GE.AND P0, PT, R100, UR4, PT ;  /* 0x0000000464007c0c */ /* 0x000fe6000bf06270 */
[----:B--23--:R2:W5:Y:S10]  /*4f30*/  LDG.E.128 R40, [R154.64] ;  /* 0x000000069a287981 */ /* 0x00c574000c1e1d00 */
[----:B------:R-:W-:-:S05]  /*4f40*/  @P0 BRA `(.L_x_5473) ;  /* 0x0000050000000947 */ /* 0x000fca0003800000 */
[----:B------:R-:W-:Y:S01]  /*4f50*/  ISETP.GE.AND P0, PT, R100, R151, PT ;  /* 0x000000976400720c */ /* 0x000fe20003f06270 */
[----:B------:R-:W-:Y:S01]  /*4f60*/  IMAD.MOV.U32 R89, RZ, RZ, R151 ;  /* 0x000000ffff597224 */ /* 0x000fe200078e0097 */
[----:B------:R-:W-:Y:S01]  /*4f70*/  MOV R156, RZ ;  /* 0x000000ff009c7202 */ /* 0x000fe20000000f00 */
[C---:B-----5:R-:W-:Y:S01]  /*4f80*/  IMAD.U32 R29, R40.reuse, 0x10000, RZ ;  /* 0x00010000281d7824 */ /* 0x060fe200078e00ff */
[----:B------:R-:W-:Y:S01]  /*4f90*/  LOP3.LUT R31, R40, 0xffff0000, RZ, 0xc0, !PT ;  /* 0xffff0000281f7812 */ /* 0x000fe200078ec0ff */
[C---:B------:R-:W-:Y:S01]  /*4fa0*/  IMAD.U32 R38, R42.reuse, 0x10000, RZ ;  /* 0x000100002a267824 */ /* 0x040fe200078e00ff */
[C---:B------:R-:W-:Y:S02]  /*4fb0*/  SHF.L.U32 R34, R41.reuse, 0x10, RZ ;  /* 0x0000001029227819 */ /* 0x040fe400000006ff */
[----:B------:R-:W-:Y:S02]  /*4fc0*/  LOP3.LUT R35, R41, 0xffff0000, RZ, 0xc0, !PT ;  /* 0xffff000029237812 */ /* 0x000fe400078ec0ff */
[----:B------:R-:W-:Y:S02]  /*4fd0*/  LOP3.LUT R39, R42, 0xffff0000, RZ, 0xc0, !PT ;  /* 0xffff00002a277812 */ /* 0x000fe400078ec0ff */
[C---:B------:R-:W-:Y:S01]  /*4fe0*/  SHF.L.U32 R42, R43.reuse, 0x10, RZ ;  /* 0x000000102b2a7819 */ /* 0x040fe200000006ff */
[----:B------:R-:W-:Y:S01]  /*4ff0*/  @P0 IMAD R89, RZ, RZ, -UR5 ;  /* 0x80000005ff590e24 */ /* 0x000fe2000f8e02ff */
[----:B------:R-:W-:Y:S01]  /*5000*/  LOP3.LUT R43, R43, 0xffff0000, RZ, 0xc0, !PT ;  /* 0xffff00002b2b7812 */ /* 0x000fe200078ec0ff */
[----:B------:R-:W-:Y:S03]  /*5010*/  @P0 IMAD R156, RZ, RZ, -UR5 ;  /* 0x80000005ff9c0e24 */ /* 0x000fe6000f8e02ff */
[C---:B------:R-:W-:Y:S01]  /*5020*/  LEA R16, P1, R89.reuse, R154, 0x1 ;  /* 0x0000009a59107211 */ /* 0x040fe200078208ff */
[----:B--2---:R-:W-:Y:S01]  /*5030*/  IMAD.MOV.U32 R154, RZ, RZ, RZ ;  /* 0x000000ffff9a7224 */ /* 0x004fe200078e00ff */
[----:B------:R-:W-:Y:S02]  /*5040*/  @P0 IADD3 R154, RZ, -UR5, RZ ;  /* 0x80000005ff9a0c10 */ /* 0x000fe4000fffe0ff */
[----:B------:R-:W-:Y:S02]  /*5050*/  LEA.HI.X.SX32 R17, R89, R155, 0x1, P1 ;  /* 0x0000009b59117211 */ /* 0x000fe400008f0eff */
[C---:B------:R-:W-:Y:S04]  /*5060*/  IADD3 R153, P1, R117.reuse, R156, RZ ;  /* 0x0000009c75997210 */ /* 0x040fe80007f3e0ff */
[----:B------:R-:W-:Y:S01]  /*5070*/  LEA.HI.X.SX32 R156, R156, R110, 0x1, P1 ;  /* 0x0000006e9c9c7211 */ /* 0x000fe200008f0eff */
[----:B------:R-:W2:Y:S01]  /*5080*/  LDG.E.128 R16, [R16.64] ;  /* 0x0000000610107981 */ /* 0x000ea2000c1e1d00 */
[----:B------:R-:W-:Y:S04]  /*5090*/  IADD3 R89, P1, R117, R154, RZ ;  /* 0x0000009a75597210 */ /* 0x000fe80007f3e0ff */
[----:B------:R-:W-:Y:S02]  /*50a0*/  LEA.HI.X.SX32 R154, R154, R110, 0x1, P1 ;  /* 0x0000006e9a9a7211 */ /* 0x000fe400008f0eff */
[C---:B------:R-:W-:Y:S04]  /*50b0*/  LEA R158, P1, R153.reuse, R96, 0x1 ;  /* 0x00000060999e7211 */ /* 0x040fe800078208ff */
[----:B------:R-:W-:Y:S02]  /*50c0*/  LEA.HI.X R159, R153, R97, R156, 0x1, P1 ;  /* 0x00000061999f7211 */ /* 0x000fe400008f0c9c */
[C---:B------:R-:W-:Y:S04]  /*50d0*/  LEA R32, P1, R89.reuse, R98, 0x1 ;  /* 0x0000006259207211 */ /* 0x040fe800078208ff */
[----:B------:R-:W3:Y:S01]  /*50e0*/  LDG.E.128 R156, [R158.64] ;  /* 0x000000069e9c7981 */ /* 0x000ee2000c1e1d00 */
[----:B------:R-:W-:Y:S07]  /*50f0*/  LEA.HI.X R33, R89, R99, R154, 0x1, P1 ;  /* 0x0000006359217211 */ /* 0x000fee00008f0c9a */
[----:B------:R-:W4:Y:S01]  /*5100*/  LDG.E.128 R48, [R32.64] ;  /* 0x0000000620307981 */ /* 0x000f22000c1e1d00 */
[C---:B--2---:R-:W-:Y:S01]  /*5110*/  IMAD.U32 R28, R16.reuse, 0x10000, RZ ;  /* 0x00010000101c7824 */ /* 0x044fe200078e00ff */
[----:B------:R-:W-:Y:S01]  /*5120*/  LOP3.LUT R26, R16, 0xffff0000, RZ, 0xc0, !PT ;  /* 0xffff0000101a7812 */ /* 0x000fe200078ec0ff */
[C---:B------:R-:W-:Y:S01]  /*5130*/  IMAD.U32 R22, R18.reuse, 0x10000, RZ ;  /* 0x0001000012167824 */ /* 0x040fe200078e00ff */
[C---:B------:R-:W-:Y:S02]  /*5140*/  SHF.L.U32 R24, R17.reuse, 0x10, RZ ;  /* 0x0000001011187819 */ /* 0x040fe400000006ff */
[----:B------:R-:W-:Y:S02]  /*5150*/  LOP3.LUT R25, R17, 0xffff0000, RZ, 0xc0, !PT ;  /* 0xffff000011197812 */ /* 0x000fe400078ec0ff */
[----:B------:R-:W-:Y:S02]  /*5160*/  LOP3.LUT R17, R18, 0xffff0000, RZ, 0xc0, !PT ;  /* 0xffff000012117812 */ /* 0x000fe400078ec0ff */
[C---:B------:R-:W-:Y:S02]  /*5170*/  SHF.L.U32 R16, R19.reuse, 0x10, RZ ;  /* 0x0000001013107819 */ /* 0x040fe400000006ff */
[----:B------:R-:W-:Y:S01]  /*5180*/  LOP3.LUT R19, R19, 0xffff0000, RZ, 0xc0, !PT ;  /* 0xffff000013137812 */ /* 0x000fe200078ec0ff */
[C---:B---3--:R-:W-:Y:S01]  /*5190*/  IMAD.U32 R27, R156.reuse, 0x10000, RZ ;  /* 0x000100009c1b7824 */ /* 0x048fe200078e00ff */
[----:B------:R-:W-:Y:S01]  /*51a0*/  LOP3.LUT R23, R156, 0xffff0000, RZ, 0xc0, !PT ;  /* 0xffff00009c177812 */ /* 0x000fe200078ec0ff */
[C---:B------:R-:W-:Y:S01]  /*51b0*/  IMAD.U32 R21, R157.reuse, 0x10000, RZ ;  /* 0x000100009d157824 */ /* 0x040fe200078e00ff */
[----:B------:R-:W-:Y:S01]  /*51c0*/  LOP3.LUT R20, R157, 0xffff0000, RZ, 0xc0, !PT ;  /* 0xffff00009d147812 */ /* 0x000fe200078ec0ff */
[----:B------:R-:W-:Y:S01]  /*51d0*/  @!P0 FADD.FTZ R27, -R27, -RZ ;  /* 0x800000ff1b1b8221 */ /* 0x000fe20000010100 */
[C---:B------:R-:W-:Y:S01]  /*51e0*/  SHF.L.U32 R15, R158.reuse, 0x10, RZ ;  /* 0x000000109e0f7819 */ /* 0x040fe200000006ff */
[----:B------:R-:W-:Y:S01]  /*51f0*/  @!P0 FADD.FTZ R23, -R23, -RZ ;  /* 0x800000ff17178221 */ /* 0x000fe20000010100 */
[----:B------:R-:W-:Y:S01]  /*5200*/  LOP3.LUT R14, R158, 0xffff0000, RZ, 0xc0, !PT ;  /* 0xffff00009e0e7812 */ /* 0x000fe200078ec0ff */
[----:B------:R-:W-:Y:S01]  /*5210*/  @!P0 FADD.FTZ R21, -R21, -RZ ;  /* 0x800000ff15158221 */ /* 0x000fe20000010100 */
[----:B----4-:R-:W-:Y:S01]  /*5220*/  LOP3.LUT R32, R48, 0xffff0000, RZ, 0xc0, !PT ;  /* 0xffff000030207812 */ /* 0x010fe200078ec0ff */
[----:B------:R-:W-:Y:S01]  /*5230*/  FMUL.FTZ R0, R28, R27 ;  /* 0x0000001b1c007220 */ /* 0x000fe20000410000 */
[----:B------:R-:W-:Y:S01]  /*5240*/  SHF.L.U32 R33, R49, 0x10, RZ ;  /* 0x0000001031217819 */ /* 0x000fe200000006ff */
[----:B------:R-:W-:Y:S01]  /*5250*/  IMAD.U32 R30, R48, 0x10000, RZ ;  /* 0x00010000301e7824 */ /* 0x000fe200078e00ff */
[----:B------:R-:W-:Y:S01]  /*5260*/  LOP3.LUT R12, R159, 0xffff0000, RZ, 0xc0, !PT ;  /* 0xffff00009f0c7812 */ /* 0x000fe200078ec0ff */
[----:B------:R-:W-:Y:S01]  /*5270*/  @!P0 FADD.FTZ R20, -R20, -RZ ;  /* 0x800000ff14148221 */ /* 0x000fe20000010100 */
[----:B------:R-:W-:Y:S01]  /*5280*/  LOP3.LUT R36, R49, 0xffff0000, RZ, 0xc0, !PT ;  /* 0xffff000031247812 */ /* 0x000fe200078ec0ff */
[----:B------:R-:W-:Y:S01]  /*5290*/  FMUL.FTZ R2, R26, R23 ;  /* 0x000000171a027220 */ /* 0x000fe20000410000 */
[----:B------:R-:W-:Y:S01]  /*52a0*/  LOP3.LUT R40, R50, 0xffff0000, RZ, 0xc0, !PT ;  /* 0xffff000032287812 */ /* 0x000fe200078ec0ff */
[----:B------:R-:W-:Y:S01]  /*52b0*/  IMAD.U32 R13, R159, 0x10000, RZ ;  /* 0x000100009f0d7824 */ /* 0x000fe200078e00ff */
[----:B------:R-:W-:Y:S01]  /*52c0*/  SHF.L.U32 R41, R51, 0x10, RZ ;  /* 0x0000001033297819 */ /* 0x000fe200000006ff */
[----:B------:R-:W-:Y:S01]  /*52d0*/  @!P0 FADD.FTZ R15, -R15, -RZ ;  /* 0x800000ff0f0f8221 */ /* 0x000fe20000010100 */
[----:B------:R-:W-:Y:S01]  /*52e0*/  LOP3.LUT R44, R51, 0xffff0000, RZ, 0xc0, !PT ;  /* 0xffff0000332c7812 */ /* 0x000fe200078ec0ff */
[----:B------:R-:W-:Y:S02]  /*52f0*/  FMUL.FTZ R3, R24, R21 ;  /* 0x0000001518037220 */ /* 0x000fe40000410000 */
[----:B------:R-:W-:Y:S02]  /*5300*/  FFMA.FTZ R0, R29, R30, R0 ;  /* 0x0000001e1d007223 */ /* 0x000fe40000010000 */
[----:B------:R-:W-:Y:S02]  /*5310*/  @!P0 FADD.FTZ R14, -R14, -RZ ;  /* 0x800000ff0e0e8221 */ /* 0x000fe40000010100 */
[----:B------:R-:W-:Y:S02]  /*5320*/  FMUL.FTZ R4, R25, R20 ;  /* 0x0000001419047220 */ /* 0x000fe40000410000 */
[----:B------:R-:W-:Y:S02]  /*5330*/  FFMA.FTZ R2, R31, R32, R2 ;  /* 0x000000201f027223 */ /* 0x000fe40000010002 */
[----:B------:R-:W-:Y:S02]  /*5340*/  @!P0 FADD.FTZ R13, -R13, -RZ ;  /* 0x800000ff0d0d8221 */ /* 0x000fe40000010100 */
[----:B------:R-:W-:Y:S02]  /*5350*/  FMUL.FTZ R5, R22, R15 ;  /* 0x0000000f16057220 */ /* 0x000fe40000410000 */
[----:B------:R-:W-:Y:S02]  /*5360*/  IMAD.U32 R37, R50, 0x10000, RZ ;  /* 0x0001000032257824 */ /* 0x000fe400078e00ff */
[----:B------:R-:W-:Y:S02]  /*5370*/  FFMA.FTZ R3, R34, R33, R3 ;  /* 0x0000002122037223 */ /* 0x000fe40000010003 */
[----:B------:R-:W-:Y:S02]  /*5380*/  @!P0 FADD.FTZ R12, -R12, -RZ ;  /* 0x800000ff0c0c8221 */ /* 0x000fe40000010100 */
[----:B------:R-:W-:Y:S02]  /*5390*/  FMUL.FTZ R6, R17, R14 ;  /* 0x0000000e11067220 */ /* 0x000fe40000410000 */
[----:B------:R-:W-:Y:S02]  /*53a0*/  FFMA.FTZ R4, R35, R36, R4 ;  /* 0x0000002423047223 */ /* 0x000fe40000010004 */
[----:B------:R-:W-:Y:S02]  /*53b0*/  FMUL.FTZ R7, R16, R13 ;  /* 0x0000000d10077220 */ /* 0x000fe40000410000 */
        /* <DEDUP_REMOVED lines=9> */
.L_x_5473:
[----:B------:R-:W-:Y:S05]  /*5450*/  BSYNC B0 ;  /* 0x0000000000007941 */ /* 0x000fea0003800000 */
.L_x_5472:
[C---:B------:R-:W-:Y:S04]  /*5460*/  LEA R2, P0, R178.reuse, R88, 0x1 ;  /* 0x00000058b2027211 */ /* 0x040fe800078008ff */
[----:B------:R-:W-:Y:S05]  /*5470*/  LEA.HI.X R3, R178, R87, R177, 0x1, P0 ;  /* 0x00000057b2037211 */ /* 0x000fea00000f0cb1 */
[----:B-----5:R3:W-:Y:S04]  /*5480*/  STG.E.128 [R2.64], R40 ;  /* 0x0000002802007986 */ /* 0x0207e8000c101d06 */
.L_x_5471:
[----:B------:R-:W-:Y:S05]  /*5490*/  BSYNC B1 ;  /* 0x0000000000017941 */ /* 0x000fea0003800000 */
.L_x_5470:
[----:B------:R-:W-:Y:S01]  /*54a0*/  BSSY B1, `(.L_x_5474) ;  /* 0x000005c000017945 */ /* 0x000fe20003800000 */
[----:B------:R-:W-:-:S05]  /*54b0*/  @P6 BRA `(.L_x_5475) ;  /* 0x000005a000006947 */ /* 0x000fca0003800000 */
[C---:B--2---:R-:W-:Y:S01]  /*54c0*/  LEA R154, P0, R68.reuse, R94, 0x1 ;  /* 0x0000005e449a7211 */ /* 0x044fe200078008ff */
[----:B------:R-:W-:Y:S03]  /*54d0*/  BSSY B0, `(.L_x_5476) ;  /* 0x0000055000007945 */ /* 0x000fe60003800000 */
[----:B------:R-:W-:Y:S02]  /*54e0*/  LEA.HI.X R155, R68, R95, R67, 0x1, P0 ;  /* 0x0000005f449b7211 */ /* 0x000fe400000f0c43 */
[----:B------:R-:W-:Y:S03]  /*54f0*/  ISETP.GE.AND P0, PT, R100, UR4, PT ;  /* 0x0000000464007c0c */ /* 0x000fe6000bf06270 */
[----:B---3--:R2:W5:Y:S10]  /*5500*/  LDG.E.128 R40, [R154.64] ;  /* 0x000000069a287981 */ /* 0x008574000c1e1d00 */
        /* <DEDUP_REMOVED lines=18> */
[----:B------:R-:W-:Y:S04]  /*5630*/  IADD3 R153, P1, R116, R156, RZ ;  /* 0x0000009c74997210 */ /* 0x000fe80007f3e0ff */
[-C--:B------:R-:W-:Y:S01]  /*5640*/  LEA.HI.X.SX32 R156, R156, R109.reuse, 0x1, P1 ;  /* 0x0000006d9c9c7211 */ /* 0x080fe200008f0eff */
        /* <DEDUP_REMOVED lines=61> */
.L_x_5477:
[----:B------:R-:W-:Y:S05]  /*5a20*/  BSYNC B0 ;  /* 0x0000000000007941 */ /* 0x000fea0003800000 */
.L_x_5476:
[C---:B------:R-:W-:Y:S04]  /*5a30*/  LEA R2, P0, R146.reuse, R88, 0x1 ;  /* 0x0000005892027211 */ /* 0x040fe800078008ff */
[----:B------:R-:W-:Y:S05]  /*5a40*/  LEA.HI.X R3, R146, R87, R69, 0x1, P0 ;  /* 0x0000005792037211 */ /* 0x000fea00000f0c45 */
[----:B-----5:R3:W-:Y:S04]  /*5a50*/  STG.E.128 [R2.64], R40 ;  /* 0x0000002802007986 */ /* 0x0207e8000c101d06 */
.L_x_5475:
[----:B------:R-:W-:Y:S05]  /*5a60*/  BSYNC B1 ;  /* 0x0000000000017941 */ /* 0x000fea0003800000 */
.L_x_5474:
[----:B------:R-:W-:Y:S01]  /*5a70*/  BSSY B1, `(.L_x_5478) ;  /* 0x0000060000017945 */ /* 0x000fe20003800000 */
[----:B------:R-:W-:-:S05]  /*5a80*/  @P3 BRA `(.L_x_5479) ;  /* 0x000005e000003947 */ /* 0x000fca0003800000 */
[----:B---3--:R-:W-:Y:S01]  /*5a90*/  MOV R3, c[0x0][0x288] ;  /* 0x0000a20000037a02 */ /* 0x008fe20000000f00 */
[----:B------:R-:W-:Y:S01]  /*5aa0*/  BSSY B0, `(.L_x_5480) ;  /* 0x0000056000007945 */ /* 0x000fe20003800000 */
[----:B------:R-:W-:Y:S03]  /*5ab0*/  ISETP.GE.AND P0, PT, R100, UR4, PT ;  /* 0x0000000464007c0c */ /* 0x000fe6000bf06270 */
[----:B--2---:R-:W-:Y:S05]  /*5ac0*/  IMAD.WIDE.U32 R154, R3, 0x60, R94 ;  /* 0x00000060039a7825 */ /* 0x004fea00078e005e */
[----:B------:R-:W-:Y:S05]  /*5ad0*/  IADD3 R155, R155, UR21, RZ ;  /* 0x000000159b9b7c10 */ /* 0x000fea000fffe0ff */
[----:B------:R2:W5:Y:S01]  /*5ae0*/  LDG.E.128 R40, [R154.64] ;  /* 0x000000069a287981 */ /* 0x000562000c1e1d00 */
[----:B------:R-:W-:-:S05]  /*5af0*/  @P0 BRA `(.L_x_5481) ;  /* 0x0000050000000947 */ /* 0x000fca0003800000 */
[----:B------:R-:W-:Y:S01]  /*5b00*/  ISETP.GE.AND P0, PT, R100, R151, PT ;  /* 0x000000976400720c */ /* 0x000fe20003f06270 */
[----:B------:R-:W-:Y:S01]  /*5b10*/  IMAD.MOV.U32 R44, RZ, RZ, R151 ;  /* 0x000000ffff2c7224 */ /* 0x000fe200078e0097 */
[C---:B-----5:R-:W-:Y:S01]  /*5b20*/  LOP3.LUT R31, R40.reuse, 0xffff0000, RZ, 0xc0, !PT ;  /* 0xffff0000281f7812 */ /* 0x060fe200078ec0ff */
[----:B------:R-:W-:Y:S01]  /*5b30*/  IMAD.U32 R29, R40, 0x10000, RZ ;  /* 0x00010000281d7824 */ /* 0x000fe200078e00ff */
[C---:B------:R-:W-:Y:S01]  /*5b40*/  LOP3.LUT R35, R41.reuse, 0xffff0000, RZ, 0xc0, !PT ;  /* 0xffff000029237812 */ /* 0x040fe200078ec0ff */
[----:B------:R-:W-:Y:S01]  /*5b50*/  IMAD.U32 R32, R41, 0x10000, RZ ;  /* 0x0001000029207824 */ /* 0x000fe200078e00ff */
[C---:B------:R-:W-:Y:S01]  /*5b60*/  SHF.L.U32 R36, R42.reuse, 0x10, RZ ;  /* 0x000000102a247819 */ /* 0x040fe200000006ff */
[C---:B------:R-:W-:Y:S01]  /*5b70*/  IMAD.U32 R40, R43.reuse, 0x10000, RZ ;  /* 0x000100002b287824 */ /* 0x040fe200078e00ff */
[----:B------:R-:W-:Y:S02]  /*5b80*/  LOP3.LUT R39, R42, 0xffff0000, RZ, 0xc0, !PT ;  /* 0xffff00002a277812 */ /* 0x000fe400078ec0ff */
[----:B------:R-:W-:Y:S03]  /*5b90*/  LOP3.LUT R43, R43, 0xffff0000, RZ, 0xc0, !PT ;  /* 0xffff00002b2b7812 */ /* 0x000fe600078ec0ff */
[----:B------:R-:W-:Y:S05]  /*5ba0*/  @P0 IMAD R44, RZ, RZ, -UR5 ;  /* 0x80000005ff2c0e24 */ /* 0x000fea000f8e02ff */
[C---:B------:R-:W-:Y:S02]  /*5bb0*/  LEA R12, P1, R44.reuse, R154, 0x1 ;  /* 0x0000009a2c0c7211 */ /* 0x040fe400078208ff */
[----:B--2---:R-:W-:Y:S01]  /*5bc0*/  MOV R154, RZ ;  /* 0x000000ff009a7202 */ /* 0x004fe20000000f00 */
[----:B------:R-:W-:Y:S01]  /*5bd0*/  @P0 IMAD R154, RZ, RZ, -UR5 ;  /* 0x80000005ff9a0e24 */ /* 0x000fe2000f8e02ff */
[----:B------:R-:W-:Y:S01]  /*5be0*/  LEA.HI.X.SX32 R13, R44, R155, 0x1, P1 ;  /* 0x0000009b2c0d7211 */ /* 0x000fe200008f0eff */
[----:B------:R-:W-:Y:S01]  /*5bf0*/  IMAD.MOV.U32 R44, RZ, RZ, RZ ;  /* 0x000000ffff2c7224 */ /* 0x000fe200078e00ff */
[----:B------:R-:W-:Y:S02]  /*5c00*/  @P0 IADD3 R44, RZ, -UR5, RZ ;  /* 0x80000005ff2c0c10 */ /* 0x000fe4000fffe0ff */
[C---:B------:R-:W-:Y:S01]  /*5c10*/  IADD3 R153, P1, R115.reuse, R154, RZ ;  /* 0x0000009a73997210 */ /* 0x040fe20007f3e0ff */
[----:B------:R-:W2:Y:S03]  /*5c20*/  LDG.E.128 R20, [R12.64] ;  /* 0x000000060c147981 */ /* 0x000ea6000c1e1d00 */
[----:B------:R-:W-:Y:S02]  /*5c30*/  LEA.HI.X.SX32 R154, R154, R108, 0x1, P1 ;  /* 0x0000006c9a9a7211 */ /* 0x000fe400008f0eff */
        /* <DEDUP_REMOVED lines=8> */
[----:B--2---:R-:W-:Y:S01]  /*5cc0*/  IMAD.U32 R25, R20, 0x10000, RZ ;  /* 0x0001000014197824 */ /* 0x004fe200078e00ff */
[C---:B------:R-:W-:Y:S01]  /*5cd0*/  SHF.L.U32 R15, R23.reuse, 0x10, RZ ;  /* 0x00000010170f7819 */ /* 0x040fe200000006ff */
[----:B------:R-:W-:Y:S01]  /*5ce0*/  IMAD.U32 R18, R22, 0x10000, RZ ;  /* 0x0001000016127824 */ /* 0x000fe200078e00ff */
[----:B------:R-:W-:Y:S02]  /*5cf0*/  LOP3.LUT R13, R23, 0xffff0000, RZ, 0xc0, !PT ;  /* 0xffff0000170d7812 */ /* 0x000fe400078ec0ff */
[----:B------:R-:W-:Y:S02]  /*5d00*/  LOP3.LUT R24, R20, 0xffff0000, RZ, 0xc0, !PT ;  /* 0xffff000014187812 */ /* 0x000fe400078ec0ff */
[----:B------:R-:W-:Y:S02]  /*5d10*/  LOP3.LUT R17, R22, 0xffff0000, RZ, 0xc0, !PT ;  /* 0xffff000016117812 */ /* 0x000fe400078ec0ff */
[C---:B------:R-:W-:Y:S02]  /*5d20*/  SHF.L.U32 R20, R21.reuse, 0x10, RZ ;  /* 0x0000001015147819 */ /* 0x040fe400000006ff */
        /* <DEDUP_REMOVED lines=10> */
[C---:B----4-:R-:W-:Y:S01]  /*5dd0*/  LOP3.LUT R30, R48.reuse, 0xffff0000, RZ, 0xc0, !PT ;  /* 0xffff0000301e7812 */ /* 0x050fe200078ec0ff */
[----:B------:R-:W-:Y:S01]  /*5de0*/  FMUL.FTZ R0, R25, R26 ;  /* 0x0000001a19007220 */ /* 0x000fe20000410000 */
[----:B------:R-:W-:Y:S01]  /*5df0*/  SHF.L.U32 R14, R159, 0x10, RZ ;  /* 0x000000109f0e7819 */ /* 0x000fe200000006ff */
[----:B------:R-:W-:Y:S01]  /*5e00*/  IMAD.U32 R28, R48, 0x10000, RZ ;  /* 0x00010000301c7824 */ /* 0x000fe200078e00ff */
[----:B------:R-:W-:Y:S01]  /*5e10*/  SHF.L.U32 R33, R49, 0x10, RZ ;  /* 0x0000001031217819 */ /* 0x000fe200000006ff */
[----:B------:R-:W-:Y:S01]  /*5e20*/  @!P0 FADD.FTZ R22, -R22, -RZ ;  /* 0x800000ff16168221 */ /* 0x000fe20000010100 */
[----:B------:R-:W-:Y:S01]  /*5e30*/  LOP3.LUT R12, R159, 0xffff0000, RZ, 0xc0, !PT ;  /* 0xffff00009f0c7812 */ /* 0x000fe200078ec0ff */
[----:B------:R-:W-:Y:S01]  /*5e40*/  FMUL.FTZ R2, R24, R27 ;  /* 0x0000001b18027220 */ /* 0x000fe20000410000 */
[----:B------:R-:W-:Y:S01]  /*5e50*/  LOP3.LUT R34, R49, 0xffff0000, RZ, 0xc0, !PT ;  /* 0xffff000031227812 */ /* 0x000fe200078ec0ff */
[----:B------:R-:W-:Y:S01]  /*5e60*/  FMUL.FTZ R3, R20, R23 ;  /* 0x0000001714037220 */ /* 0x000fe20000410000 */
[----:B------:R-:W-:Y:S01]  /*5e70*/  LOP3.LUT R38, R50, 0xffff0000, RZ, 0xc0, !PT ;  /* 0xffff000032267812 */ /* 0x000fe200078ec0ff */
[----:B------:R-:W-:Y:S01]  /*5e80*/  @!P0 FADD.FTZ R21, -R21, -RZ ;  /* 0x800000ff15158221 */ /* 0x000fe20000010100 */
[----:B------:R-:W-:Y:S01]  /*5e90*/  SHF.L.U32 R41, R51, 0x10, RZ ;  /* 0x0000001033297819 */ /* 0x000fe200000006ff */
[----:B------:R-:W-:Y:S01]  /*5ea0*/  FFMA.FTZ R0, R29, R28, R0 ;  /* 0x0000001c1d007223 */ /* 0x000fe20000010000 */
[----:B------:R-:W-:Y:S01]  /*5eb0*/  LOP3.LUT R42, R51, 0xffff0000, RZ, 0xc0, !PT ;  /* 0xffff0000332a7812 */ /* 0x000fe200078ec0ff */
[----:B------:R-:W-:Y:S02]  /*5ec0*/  FMUL.FTZ R4, R19, R22 ;  /* 0x0000001613047220 */ /* 0x000fe40000410000 */
[----:B------:R-:W-:Y:S02]  /*5ed0*/  @!P0 FADD.FTZ R16, -R16, -RZ ;  /* 0x800000ff10108221 */ /* 0x000fe40000010100 */
        /* <DEDUP_REMOVED lines=11> */
[----:B------:R-:W-:Y:S02]  /*5f90*/  FFMA.FTZ R6, R39, R38, R6 ;  /* 0x0000002627067223 */ /* 0x000fe40000010006 */
[----:B------:R-:W-:Y:S01]  /*5fa0*/  FFMA.FTZ R7, R40, R41, R7 ;  /* 0x0000002928077223 */ /* 0x000fe20000010007 */
[----:B------:R-:W-:Y:S01]  /*5fb0*/  F2FP.BF16.PACK_AB R40, R2, R0 ;  /* 0x000000000228723e */ /* 0x000fe200000010ff */
[----:B------:R-:W-:Y:S01]  /*5fc0*/  FFMA.FTZ R8, R43, R42, R8 ;  /* 0x0000002a2b087223 */ /* 0x000fe20000010008 */
[----:B------:R-:W-:Y:S02]  /*5fd0*/  F2FP.BF16.PACK_AB R41, R4, R3 ;  /* 0x000000030429723e */ /* 0x000fe400000010ff */
[----:B------:R-:W-:Y:S02]  /*5fe0*/  F2FP.BF16.PACK_AB R42, R6, R5 ;  /* 0x00000005062a723e */ /* 0x000fe400000010ff */
[----:B------:R-:W-:Y:S02]  /*5ff0*/  F2FP.BF16.PACK_AB R43, R8, R7 ;  /* 0x00000007082b723e */ /* 0x000fe400000010ff */
.L_x_5481:
[----:B------:R-:W-:Y:S05]  /*6000*/  BSYNC B0 ;  /* 0x0000000000007941 */ /* 0x000fea0003800000 */
.L_x_5480:
[----:B------:R-:W-:Y:S02]  /*6010*/  MOV R3, 0x60 ;  /* 0x0000006000037802 */ /* 0x000fe40000000f00 */
[----:B------:R-:W-:Y:S03]  /*6020*/  MOV R89, R87 ;  /* 0x0000005700597202 */ /* 0x000fe60000000f00 */
[C---:B------:R-:W-:Y:S02]  /*6030*/  IMAD R0, R3.reuse, c[0x0][0x19c], RZ ;  /* 0x0000670003007a24 */ /* 0x040fe400078e02ff */
[----:B------:R-:W-:Y:S05]  /*6040*/  IMAD.WIDE.U32 R4, R3, c[0x0][0x198], R88 ;  /* 0x0000660003047a25 */ /* 0x000fea00078e0058 */
[----:B------:R-:W-:Y:S05]  /*6050*/  IADD3 R5, R5, R0, RZ ;  /* 0x0000000005057210 */ /* 0x000fea0007ffe0ff */
[----:B-----5:R3:W-:Y:S02]  /*6060*/  STG.E.128 [R4.64], R40 ;  /* 0x0000002804007986 */ /* 0x0207e4000c101d06 */
.L_x_5479:
[----:B------:R-:W-:Y:S05]  /*6070*/  BSYNC B1 ;  /* 0x0000000000017941 */ /* 0x000fea0003800000 */
.L_x_5478:
[----:B------:R-:W-:Y:S01]  /*6080*/  ISETP.NE.AND P0, PT, R152, RZ, PT ;  /* 0x000000ff9800720c */ /* 0x000fe20003f05270 */
[----:B------:R-:W-:Y:S01]  /*6090*/  @!UPT UIADD3 URZ, URZ, URZ, URZ ;  /* 0x0000003f3f3ff290 */ /* 0x000fe2000fffe03f */
[----:B------:R-:W-:Y:S11]  /*60a0*/  BSSY B1, `(.L_x_5482) ;  /* 0x000005c000017945 */ /* 0x000ff60003800000 */
        /* <DEDUP_REMOVED lines=13> */
[----:B------:R-:W-:Y:S01]  /*6180*/  LOP3.LUT R35, R41, 0xffff0000, RZ, 0xc0, !PT ;  /* 0xffff000029237812 */ /* 0x000fe200078ec0ff */
[C---:B------:R-:W-:Y:S01]  /*6190*/  IMAD.U32 R40, R43.reuse, 0x10000, RZ ;  /* 0x000100002b287824 */ /* 0x040fe200078e00ff */
[C---:B------:R-:W-:Y:S02]  /*61a0*/  SHF.L.U32 R36, R42.reuse, 0x10, RZ ;  /* 0x000000102a247819 */ /* 0x040fe400000006ff */
[----:B------:R-:W-:Y:S02]  /*61b0*/  LOP3.LUT R39, R42, 0xffff0000, RZ, 0xc0, !PT ;  /* 0xffff00002a277812 */ /* 0x000fe400078ec0ff */
[----:B------:R-:W-:Y:S01]  /*61c0*/  LOP3.LUT R43, R43, 0xffff0000, RZ, 0xc0, !PT ;  /* 0xffff00002b2b7812 */ /* 0x000fe200078ec0ff */
[----:B------:R-:W-:Y:S02]  /*61d0*/  @P0 IMAD R89, RZ, RZ, -UR5 ;  /* 0x80000005ff590e24 */ /* 0x000fe4000f8e02ff */
[----:B------:R-:W-:Y:S03]  /*61e0*/  @P0 IMAD R44, RZ, RZ, -UR5 ;  /* 0x80000005ff2c0e24 */ /* 0x000fe6000f8e02ff */
[C---:B------:R-:W-:Y:S04]  /*61f0*/  LEA R12, P1, R89.reuse, R152, 0x1 ;  /* 0x00000098590c7211 */ /* 0x040fe800078208ff */
[----:B------:R-:W-:Y:S02]  /*6200*/  LEA.HI.X.SX32 R13, R89, R153, 0x1, P1 ;  /* 0x00000099590d7211 */ /* 0x000fe400008f0eff */
[----:B------:R-:W-:Y:S03]  /*6210*/  IADD3 R89, P1, R114, R44, RZ ;  /* 0x0000002c72597210 */ /* 0x000fe60007f3e0ff */
[----:B------:R-:W3:Y:S01]  /*6220*/  LDG.E.128 R20, [R12.64] ;  /* 0x000000060c147981 */ /* 0x000ee2000c1e1d00 */
[----:B------:R-:W-:Y:S02]  /*6230*/  LEA.HI.X.SX32 R44, R44, R107, 0x1, P1 ;  /* 0x0000006b2c2c7211 */ /* 0x000fe400008f0eff */
[C---:B--2---:R-:W-:Y:S04]  /*6240*/  LEA R152, P1, R89.reuse, R96, 0x1 ;  /* 0x0000006059987211 */ /* 0x044fe800078208ff */
[----:B------:R-:W-:Y:S01]  /*6250*/  LEA.HI.X R153, R89, R97, R44, 0x1, P1 ;  /* 0x0000006159997211 */ /* 0x000fe200008f0c2c */
[----:B------:R-:W-:Y:S01]  /*6260*/  IMAD.MOV.U32 R44, RZ, RZ, RZ ;  /* 0x000000ffff2c7224 */ /* 0x000fe200078e00ff */
[----:B------:R-:W-:Y:S04]  /*6270*/  @P0 IADD3 R44, RZ, -UR5, RZ ;  /* 0x80000005ff2c0c10 */ /* 0x000fe8000fffe0ff */
[----:B------:R-:W-:Y:S01]  /*6280*/  IADD3 R89, P1, R114, R44, RZ ;  /* 0x0000002c72597210 */ /* 0x000fe20007f3e0ff */
[----:B------:R-:W2:Y:S03]  /*6290*/  LDG.E.128 R152, [R152.64] ;  /* 0x0000000698987981 */ /* 0x000ea6000c1e1d00 */
[----:B------:R-:W-:Y:S02]  /*62a0*/  LEA.HI.X.SX32 R44, R44, R107, 0x1, P1 ;  /* 0x0000006b2c2c7211 */ /* 0x000fe400008f0eff */
[C---:B------:R-:W-:Y:S04]  /*62b0*/  LEA R48, P1, R89.reuse, R98, 0x1 ;  /* 0x0000006259307211 */ /* 0x040fe800078208ff */
[----:B------:R-:W-:Y:S06]  /*62c0*/  LEA.HI.X R49, R89, R99, R44, 0x1, P1 ;  /* 0x0000006359317211 */ /* 0x000fec00008f0c2c */
[----:B------:R-:W4:Y:S01]  /*62d0*/  LDG.E.128 R48, [R48.64] ;  /* 0x0000000630307981 */ /* 0x000f22000c1e1d00 */
[----:B---3--:R-:W-:Y:S01]  /*62e0*/  IMAD.U32 R25, R20, 0x10000, RZ ;  /* 0x0001000014197824 */ /* 0x008fe200078e00ff */
[C---:B------:R-:W-:Y:S01]  /*62f0*/  SHF.L.U32 R15, R23.reuse, 0x10, RZ ;  /* 0x00000010170f7819 */ /* 0x040fe200000006ff */
[----:B------:R-:W-:Y:S01]  /*6300*/  IMAD.U32 R18, R22, 0x10000, RZ ;  /* 0x0001000016127824 */ /* 0x000fe200078e00ff */
[----:B------:R-:W-:Y:S02]  /*6310*/  LOP3.LUT R13, R23, 0xffff0000, RZ, 0xc0, !PT ;  /* 0xffff0000170d7812 */ /* 0x000fe400078ec0ff */
[----:B------:R-:W-:Y:S02]  /*6320*/  LOP3.LUT R24, R20, 0xffff0000, RZ, 0xc0, !PT ;  /* 0xffff000014187812 */ /* 0x000fe400078ec0ff */
[----:B------:R-:W-:Y:S02]  /*6330*/  LOP3.LUT R17, R22, 0xffff0000, RZ, 0xc0, !PT ;  /* 0xffff000016117812 */ /* 0x000fe400078ec0ff */
[C---:B------:R-:W-:Y:S02]  /*6340*/  SHF.L.U32 R20, R21.reuse, 0x10, RZ ;  /* 0x0000001015147819 */ /* 0x040fe400000006ff */
[----:B------:R-:W-:Y:S01]  /*6350*/  LOP3.LUT R19, R21, 0xffff0000, RZ, 0xc0, !PT ;  /* 0xffff000015137812 */ /* 0x000fe200078ec0ff */
[C---:B--2---:R-:W-:Y:S01]  /*6360*/  IMAD.U32 R26, R152.reuse, 0x10000, RZ ;  /* 0x00010000981a7824 */ /* 0x044fe200078e00ff */
        /* <DEDUP_REMOVED lines=11> */
[----:B------:R-:W-:Y:S02]  /*6420*/  @!P0 FADD.FTZ R22, -R22, -RZ ;  /* 0x800000ff16168221 */ /* 0x000fe40000010100 */
[----:B------:R-:W-:Y:S01]  /*6430*/  FMUL.FTZ R2, R24, R27 ;  /* 0x0000001b18027220 */ /* 0x000fe20000410000 */
[C---:B----4-:R-:W-:Y:S01]  /*6440*/  LOP3.LUT R30, R48.reuse, 0xffff0000, RZ, 0xc0, !PT ;  /* 0xffff0000301e7812 */ /* 0x050fe200078ec0ff */
[----:B------:R-:W-:Y:S01]  /*6450*/  IMAD.U32 R28, R48, 0x10000, RZ ;  /* 0x00010000301c7824 */ /* 0x000fe200078e00ff */
[C---:B------:R-:W-:Y:S01]  /*6460*/  SHF.L.U32 R33, R49.reuse, 0x10, RZ ;  /* 0x0000001031217819 */ /* 0x040fe200000006ff */
[----:B------:R-:W-:Y:S01]  /*6470*/  FMUL.FTZ R3, R20, R23 ;  /* 0x0000001714037220 */ /* 0x000fe20000410000 */
[----:B------:R-:W-:Y:S01]  /*6480*/  LOP3.LUT R34, R49, 0xffff0000, RZ, 0xc0, !PT ;  /* 0xffff000031227812 */ /* 0x000fe200078ec0ff */
[----:B------:R-:W-:Y:S01]  /*6490*/  @!P0 FADD.FTZ R21, -R21, -RZ ;  /* 0x800000ff15158221 */ /* 0x000fe20000010100 */
[----:B------:R-:W-:Y:S01]  /*64a0*/  LOP3.LUT R38, R50, 0xffff0000, RZ, 0xc0, !PT ;  /* 0xffff000032267812 */ /* 0x000fe200078ec0ff */
[----:B------:R-:W-:Y:S01]  /*64b0*/  FFMA.FTZ R0, R29, R28, R0 ;  /* 0x0000001c1d007223 */ /* 0x000fe20000010000 */
[----:B------:R-:W-:Y:S01]  /*64c0*/  SHF.L.U32 R41, R51, 0x10, RZ ;  /* 0x0000001033297819 */ /* 0x000fe200000006ff */
[----:B------:R-:W-:Y:S01]  /*64d0*/  FMUL.FTZ R4, R19, R22 ;  /* 0x0000001613047220 */ /* 0x000fe20000410000 */
[----:B------:R-:W-:Y:S01]  /*64e0*/  LOP3.LUT R42, R51, 0xffff0000, RZ, 0xc0, !PT ;  /* 0xffff0000332a7812 */ /* 0x000fe200078ec0ff */
        /* <DEDUP_REMOVED lines=19> */
.L_x_5485:
[----:B------:R-:W-:Y:S05]  /*6620*/  BSYNC B0 ;  /* 0x0000000000007941 */ /* 0x000fea0003800000 */
.L_x_5484:
[C---:B------:R-:W-:Y:S04]  /*6630*/  LEA R2, P0, R148.reuse, R88, 0x1 ;  /* 0x0000005894027211 */ /* 0x040fe800078008ff */
[----:B------:R-:W-:Y:S05]  /*6640*/  LEA.HI.X R3, R148, R87, R72, 0x1, P0 ;  /* 0x0000005794037211 */ /* 0x000fea00000f0c48 */
[----:B-----5:R3:W-:Y:S04]  /*6650*/  STG.E.128 [R2.64], R40 ;  /* 0x0000002802007986 */ /* 0x0207e8000c101d06 */
.L_x_5483:
[----:B------:R-:W-:Y:S05]  /*6660*/  BSYNC B1 ;  /* 0x0000000000017941 */ /* 0x000fea0003800000 */
.L_x_5482:
        /* <DEDUP_REMOVED lines=10> */
[----:B------:R-:W-:Y:S01]  /*6710*/  IMAD.MOV.U32 R44, RZ, RZ, RZ ;  /* 0x000000ffff2c7224 */ /* 0x000fe200078e00ff */
[C---:B-----5:R-:W-:Y:S01]  /*6720*/  LOP3.LUT R31, R40.reuse, 0xffff0000, RZ, 0xc0, !PT ;  /* 0xffff0000281f7812 */ /* 0x060fe200078ec0ff */
[----:B------:R-:W-:Y:S01]  /*6730*/  IMAD.MOV.U32 R152, RZ, RZ, R151 ;  /* 0x000000ffff987224 */ /* 0x000fe200078e0097 */
[C---:B------:R-:W-:Y:S01]  /*6740*/  LOP3.LUT R35, R41.reuse, 0xffff0000, RZ, 0xc0, !PT ;  /* 0xffff000029237812 */ /* 0x040fe200078ec0ff */
[----:B------:R-:W-:Y:S01]  /*6750*/  IMAD.U32 R29, R40, 0x10000, RZ ;  /* 0x00010000281d7824 */ /* 0x000fe200078e00ff */
[C---:B------:R-:W-:Y:S01]  /*6760*/  SHF.L.U32 R36, R42.reuse, 0x10, RZ ;  /* 0x000000102a247819 */ /* 0x040fe200000006ff */
[----:B------:R-:W-:Y:S01]  /*6770*/  IMAD.U32 R32, R41, 0x10000, RZ ;  /* 0x0001000029207824 */ /* 0x000fe200078e00ff */
[----:B------:R-:W-:Y:S01]  /*6780*/  LOP3.LUT R39, R42, 0xffff0000, RZ, 0xc0, !PT ;  /* 0xffff00002a277812 */ /* 0x000fe200078ec0ff */
[C---:B------:R-:W-:Y:S01]  /*6790*/  IMAD.U32 R40, R43.reuse, 0x10000, RZ ;  /* 0x000100002b287824 */ /* 0x040fe200078e00ff */
[----:B------:R-:W-:Y:S03]  /*67a0*/  LOP3.LUT R43, R43, 0xffff0000, RZ, 0xc0, !PT ;  /* 0xffff00002b2b7812 */ /* 0x000fe600078ec0ff */
[----:B------:R-:W-:Y:S01]  /*67b0*/  @P0 IADD3 R152, RZ, -UR5, RZ ;  /* 0x80000005ff980c10 */ /* 0x000fe2000fffe0ff */
[----:B------:R-:W-:Y:S03]  /*67c0*/  @P0 IMAD R44, RZ, RZ, -UR5 ;  /* 0x80000005ff2c0e24 */ /* 0x000fe6000f8e02ff */
[C---:B------:R-:W-:Y:S02]  /*67d0*/  LEA R12, P1, R152.reuse, R154, 0x1 ;  /* 0x0000009a980c7211 */ /* 0x040fe400078208ff */
[----:B------:R-:W-:Y:S02]  /*67e0*/  IADD3 R89, P2, R113, R44, RZ ;  /* 0x0000002c71597210 */ /* 0x000fe40007f5e0ff */
[----:B------:R-:W-:Y:S02]  /*67f0*/  LEA.HI.X.SX32 R13, R152, R155, 0x1, P1 ;  /* 0x0000009b980d7211 */ /* 0x000fe400008f0eff */
[C---:B--2---:R-:W-:Y:S02]  /*6800*/  LEA R154, P1, R89.reuse, R96, 0x1 ;  /* 0x00000060599a7211 */ /* 0x044fe400078208ff */
[----:B------:R-:W-:Y:S01]  /*6810*/  LEA.HI.X.SX32 R44, R44, R106, 0x1, P2 ;  /* 0x0000006a2c2c7211 */ /* 0x000fe200010f0eff */
[----:B------:R-:W2:Y:S03]  /*6820*/  LDG.E.128 R20, [R12.64] ;  /* 0x000000060c147981 */ /* 0x000ea6000c1e1d00 */
[----:B------:R-:W-:Y:S01]  /*6830*/  LEA.HI.X R155, R89, R97, R44, 0x1, P1 ;  /* 0x00000061599b7211 */ /* 0x000fe200008f0c2c */
[----:B------:R-:W-:Y:S01]  /*6840*/  IMAD.MOV.U32 R44, RZ, RZ, RZ ;  /* 0x000000ffff2c7224 */ /* 0x000fe200078e00ff */
[----:B------:R-:W-:Y:S04]  /*6850*/  @P0 IADD3 R44, RZ, -UR5, RZ ;  /* 0x80000005ff2c0c10 */ /* 0x000fe8000fffe0ff */
[----:B------:R-:W-:Y:S01]  /*6860*/  IADD3 R89, P1, R113, R44, RZ ;  /* 0x0000002c71597210 */ /* 0x000fe20007f3e0ff */
[----:B------:R-:W3:Y:S03]  /*6870*/  LDG.E.128 R152, [R154.64] ;  /* 0x000000069a987981 */ /* 0x000ee6000c1e1d00 */
[----:B------:R-:W-:Y:S02]  /*6880*/  LEA.HI.X.SX32 R44, R44, R106, 0x1, P1 ;  /* 0x0000006a2c2c7211 */ /* 0x000fe400008f0eff */
[C---:B------:R-:W-:Y:S04]  /*6890*/  LEA R48, P1, R89.reuse, R98, 0x1 ;  /* 0x0000006259307211 */ /* 0x040fe800078208ff */
[----:B------:R-:W-:Y:S06]  /*68a0*/  LEA.HI.X R49, R89, R99, R44, 0x1, P1 ;  /* 0x0000006359317211 */ /* 0x000fec00008f0c2c */
[----:B------:R-:W4:Y:S01]  /*68b0*/  LDG.E.128 R48, [R48.64] ;  /* 0x0000000630307981 */ /* 0x000f22000c1e1d00 */
[----:B--2---:R-:W-:Y:S01]  /*68c0*/  IMAD.U32 R25, R20, 0x10000, RZ ;  /* 0x0001000014197824 */ /* 0x004fe200078e00ff */
[C---:B------:R-:W-:Y:S01]  /*68d0*/  SHF.L.U32 R15, R23.reuse, 0x10, RZ ;  /* 0x00000010170f7819 */ /* 0x040fe200000006ff */
[----:B------:R-:W-:Y:S01]  /*68e0*/  IMAD.U32 R18, R22, 0x10000, RZ ;  /* 0x0001000016127824 */ /* 0x000fe200078e00ff */
[----:B------:R-:W-:Y:S02]  /*68f0*/  LOP3.LUT R13, R23, 0xffff0000, RZ, 0xc0, !PT ;  /* 0xffff0000170d7812 */ /* 0x000fe400078ec0ff */
[----:B------:R-:W-:Y:S02]  /*6900*/  LOP3.LUT R24, R20, 0xffff0000, RZ, 0xc0, !PT ;  /* 0xffff000014187812 */ /* 0x000fe400078ec0ff */
[----:B------:R-:W-:Y:S02]  /*6910*/  LOP3.LUT R17, R22, 0xffff0000, RZ, 0xc0, !PT ;  /* 0xffff000016117812 */ /* 0x000fe400078ec0ff */
[----:B------:R-:W-:Y:S01]  /*6920*/  SHF.L.U32 R20, R21, 0x10, RZ ;  /* 0x0000001015147819 */ /* 0x000fe200000006ff */
[C---:B---3--:R-:W-:Y:S01]  /*6930*/  IMAD.U32 R26, R152.reuse, 0x10000, RZ ;  /* 0x00010000981a7824 */ /* 0x048fe200078e00ff */
[----:B------:R-:W-:Y:S02]  /*6940*/  LOP3.LUT R27, R152, 0xffff0000, RZ, 0xc0, !PT ;  /* 0xffff0000981b7812 */ /* 0x000fe400078ec0ff */
[C---:B------:R-:W-:Y:S01]  /*6950*/  SHF.L.U32 R23, R153.reuse, 0x10, RZ ;  /* 0x0000001099177819 */ /* 0x040fe200000006ff */
[----:B------:R-:W-:Y:S01]  /*6960*/  @!P0 FADD.FTZ R26, -R26, -RZ ;  /* 0x800000ff1a1a8221 */ /* 0x000fe20000010100 */
[----:B------:R-:W-:Y:S01]  /*6970*/  LOP3.LUT R22, R153, 0xffff0000, RZ, 0xc0, !PT ;  /* 0xffff000099167812 */ /* 0x000fe200078ec0ff */
[----:B------:R-:W-:Y:S01]  /*6980*/  @!P0 FADD.FTZ R27, -R27, -RZ ;  /* 0x800000ff1b1b8221 */ /* 0x000fe20000010100 */
[----:B------:R-:W-:Y:S01]  /*6990*/  LOP3.LUT R19, R21, 0xffff0000, RZ, 0xc0, !PT ;  /* 0xffff000015137812 */ /* 0x000fe200078ec0ff */
[C---:B------:R-:W-:Y:S01]  /*69a0*/  IMAD.U32 R21, R154.reuse, 0x10000, RZ ;  /* 0x000100009a157824 */ /* 0x040fe200078e00ff */
[----:B------:R-:W-:Y:S01]  /*69b0*/  LOP3.LUT R16, R154, 0xffff0000, RZ, 0xc0, !PT ;  /* 0xffff00009a107812 */ /* 0x000fe200078ec0ff */
[----:B------:R-:W-:Y:S01]  /*69c0*/  @!P0 FADD.FTZ R23, -R23, -RZ ;  /* 0x800000ff17178221 */ /* 0x000fe20000010100 */
[----:B------:R-:W-:Y:S01]  /*69d0*/  SHF.L.U32 R14, R155, 0x10, RZ ;  /* 0x000000109b0e7819 */ /* 0x000fe200000006ff */
[----:B------:R-:W-:Y:S01]  /*69e0*/  FMUL.FTZ R0, R25, R26 ;  /* 0x0000001a19007220 */ /* 0x000fe20000410000 */
[----:B------:R-:W-:Y:S01]  /*69f0*/  LOP3.LUT R12, R155, 0xffff0000, RZ, 0xc0, !PT ;  /* 0xffff00009b0c7812 */ /* 0x000fe200078ec0ff */
[----:B------:R-:W-:Y:S01]  /*6a00*/  @!P0 FADD.FTZ R22, -R22, -RZ ;  /* 0x800000ff16168221 */ /* 0x000fe20000010100 */
[C---:B----4-:R-:W-:Y:S01]  /*6a10*/  LOP3.LUT R30, R48.reuse, 0xffff0000, RZ, 0xc0, !PT ;  /* 0xffff0000301e7812 */ /* 0x050fe200078ec0ff */
[----:B------:R-:W-:Y:S01]  /*6a20*/  IMAD.U32 R28, R48, 0x10000, RZ ;  /* 0x00010000301c7824 */ /* 0x000fe200078e00ff */
[C---:B------:R-:W-:Y:S01]  /*6a30*/  SHF.L.U32 R33, R49.reuse, 0x10, RZ ;  /* 0x0000001031217819 */ /* 0x040fe200000006ff */
        /* <DEDUP_REMOVED lines=28> */
.L_x_5489:
[----:B------:R-:W-:Y:S05]  /*6c00*/  BSYNC B0 ;  /* 0x0000000000007941 */ /* 0x000fea0003800000 */
.L_x_5488:
[----:B------:R-:W-:Y:S02]  /*6c10*/  MOV R3, 0xa0 ;  /* 0x000000a000037802 */ /* 0x000fe40000000f00 */
[----:B------:R-:W-:Y:S03]  /*6c20*/  MOV R89, R87 ;  /* 0x0000005700597202 */ /* 0x000fe60000000f00 */
[C---:B------:R-:W-:Y:S02]  /*6c30*/  IMAD R0, R3.reuse, c[0x0][0x19c], RZ ;  /* 0x0000670003007a24 */ /* 0x040fe400078e02ff */
[----:B------:R-:W-:Y:S05]  /*6c40*/  IMAD.WIDE.U32 R4, R3, c[0x0][0x198], R88 ;  /* 0x0000660003047a25 */ /* 0x000fea00078e0058 */
[----:B------:R-:W-:Y:S05]  /*6c50*/  IADD3 R5, R5, R0, RZ ;  /* 0x0000000005057210 */ /* 0x000fea0007ffe0ff */
[----:B-----5:R3:W-:Y:S02]  /*6c60*/  STG.E.128 [R4.64], R40 ;  /* 0x0000002804007986 */ /* 0x0207e4000c101d06 */
.L_x_5487:
[----:B------:R-:W-:Y:S05]  /*6c70*/  BSYNC B1 ;  /* 0x0000000000017941 */ /* 0x000fea0003800000 */
.L_x_5486:
        /* <DEDUP_REMOVED lines=22> */
[----:B------:R-:W-:Y:S02]  /*6de0*/  LEA R12, P1, R152, R154, 0x1 ;  /* 0x0000009a980c7211 */ /* 0x000fe400078208ff */
        /* <DEDUP_REMOVED lines=66> */
.L_x_5493:
[----:B------:R-:W-:Y:S05]  /*7210*/  BSYNC B0 ;  /* 0x0000000000007941 */ /* 0x000fea0003800000 */
.L_x_5492:
[----:B------:R-:W-:Y:S02]  /*7220*/  MOV R3, 0xc0 ;  /* 0x000000c000037802 */ /* 0x000fe40000000f00 */
[----:B------:R-:W-:Y:S03]  /*7230*/  MOV R89, R87 ;  /* 0x0000005700597202 */ /* 0x000fe60000000f00 */
[C---:B------:R-:W-:Y:S02]  /*7240*/  IMAD R0, R3.reuse, c[0x0][0x19c], RZ ;  /* 0x0000670003007a24 */ /* 0x040fe400078e02ff */
[----:B------:R-:W-:Y:S05]  /*7250*/  IMAD.WIDE.U32 R4, R3, c[0x0][0x198], R88 ;  /* 0x0000660003047a25 */ /* 0x000fea00078e0058 */
[----:B------:R-:W-:Y:S05]  /*7260*/  IADD3 R5, R5, R0, RZ ;  /* 0x0000000005057210 */ /* 0x000fea0007ffe0ff */
[----:B-----5:R3:W-:Y:S02]  /*7270*/  STG.E.128 [R4.64], R40 ;  /* 0x0000002804007986 */ /* 0x0207e4000c101d06 */
.L_x_5491:
[----:B------:R-:W-:Y:S05]  /*7280*/  BSYNC B1 ;  /* 0x0000000000017941 */ /* 0x000fea0003800000 */
.L_x_5490:
[----:B------:R-:W-:Y:S01]  /*7290*/  ISETP.NE.AND P0, PT, R150, RZ, PT ;  /* 0x000000ff9600720c */ /* 0x000fe20003f05270 */
[----:B------:R-:W-:Y:S01]  /*72a0*/  @!UPT UIADD3 URZ, URZ, URZ, URZ ;  /* 0x0000003f3f3ff290 */ /* 0x000fe2000fffe03f */
[----:B------:R-:W-:Y:S11]  /*72b0*/  BSSY B1, `(.L_x_5494) ;  /* 0x000005f000017945 */ /* 0x000ff60003800000 */
        /* <DEDUP_REMOVED lines=18> */
[----:B------:R-:W-:Y:S01]  /*73e0*/  @P0 IMAD R151, RZ, RZ, -UR5 ;  /* 0x80000005ff970e24 */ /* 0x000fe2000f8e02ff */
[----:B------:R-:W-:Y:S04]  /*73f0*/  @P0 IADD3 R89, RZ, -UR5, RZ ;  /* 0x80000005ff590c10 */ /* 0x000fe8000fffe0ff */
[----:B------:R-:W-:Y:S02]  /*7400*/  LEA R12, P1, R151, R152, 0x1 ;  /* 0x00000098970c7211 */ /* 0x000fe400078208ff */
[----:B------:R-:W-:Y:S02]  /*7410*/  IADD3 R44, P2, R111, R89, RZ ;  /* 0x000000596f2c7210 */ /* 0x000fe40007f5e0ff */
[----:B------:R-:W-:Y:S02]  /*7420*/  LEA.HI.X.SX32 R13, R151, R153, 0x1, P1 ;  /* 0x00000099970d7211 */ /* 0x000fe400008f0eff */
[C---:B--2---:R-:W-:Y:S02]  /*7430*/  LEA R152, P1, R44.reuse, R96, 0x1 ;  /* 0x000000602c987211 */ /* 0x044fe400078208ff */
[----:B------:R-:W-:Y:S01]  /*7440*/  LEA.HI.X.SX32 R89, R89, R104, 0x1, P2 ;  /* 0x0000006859597211 */ /* 0x000fe200010f0eff */
[----:B------:R-:W2:Y:S03]  /*7450*/  LDG.E.128 R20, [R12.64] ;  /* 0x000000060c147981 */ /* 0x000ea6000c1e1d00 */
[----:B------:R-:W-:Y:S01]  /*7460*/  LEA.HI.X R153, R44, R97, R89, 0x1, P1 ;  /* 0x000000612c997211 */ /* 0x000fe200008f0c59 */
[----:B------:R-:W-:Y:S02]  /*7470*/  IMAD.MOV.U32 R44, RZ, RZ, RZ ;  /* 0x000000ffff2c7224 */ /* 0x000fe400078e00ff */
[----:B------:R-:W-:Y:S03]  /*7480*/  @P0 IMAD R44, RZ, RZ, -UR5 ;  /* 0x80000005ff2c0e24 */ /* 0x000fe6000f8e02ff */
[----:B------:R-:W3:Y:S02]  /*7490*/  LDG.E.128 R152, [R152.64] ;  /* 0x0000000698987981 */ /* 0x000ee4000c1e1d00 */
[----:B------:R-:W-:Y:S04]  /*74a0*/  IADD3 R89, P1, R111, R44, RZ ;  /* 0x0000002c6f597210 */ /* 0x000fe80007f3e0ff */
[----:B------:R-:W-:Y:S02]  /*74b0*/  LEA.HI.X.SX32 R44, R44, R104, 0x1, P1 ;  /* 0x000000682c2c7211 */ /* 0x000fe400008f0eff */
[C---:B------:R-:W-:Y:S04]  /*74c0*/  LEA R48, P1, R89.reuse, R98, 0x1 ;  /* 0x0000006259307211 */ /* 0x040fe800078208ff */
[----:B------:R-:W-:Y:S06]  /*74d0*/  LEA.HI.X R49, R89, R99, R44, 0x1, P1 ;  /* 0x0000006359317211 */ /* 0x000fec00008f0c2c */
[----:B------:R-:W4:Y:S01]  /*74e0*/  LDG.E.128 R48, [R48.64] ;  /* 0x0000000630307981 */ /* 0x000f22000c1e1d00 */
[C---:B--2---:R-:W-:Y:S01]  /*74f0*/  IMAD.U32 R15, R23.reuse, 0x10000, RZ ;  /* 0x00010000170f7824 */ /* 0x044fe200078e00ff */
[----:B------:R-:W-:Y:S01]  /*7500*/  LOP3.LUT R13, R23, 0xffff0000, RZ, 0xc0, !PT ;  /* 0xffff0000170d7812 */ /* 0x000fe200078ec0ff */
[C---:B------:R-:W-:Y:S01]  /*7510*/  IMAD.U32 R25, R20.reuse, 0x10000, RZ ;  /* 0x0001000014197824 */ /* 0x040fe200078e00ff */
[----:B------:R-:W-:Y:S01]  /*7520*/  LOP3.LUT R24, R20, 0xffff0000, RZ, 0xc0, !PT ;  /* 0xffff000014187812 */ /* 0x000fe200078ec0ff */
[----:B------:R-:W-:Y:S01]  /*7530*/  IMAD.U32 R20, R21, 0x10000, RZ ;  /* 0x0001000015147824 */ /* 0x000fe200078e00ff */
[C---:B------:R-:W-:Y:S02]  /*7540*/  SHF.L.U32 R18, R22.reuse, 0x10, RZ ;  /* 0x0000001016127819 */ /* 0x040fe400000006ff */
[----:B------:R-:W-:Y:S01]  /*7550*/  LOP3.LUT R17, R22, 0xffff0000, RZ, 0xc0, !PT ;  /* 0xffff000016117812 */ /* 0x000fe200078ec0ff */
        /* <DEDUP_REMOVED lines=13> */
[----:B------:R-:W-:Y:S02]  /*7630*/  @!P0 FADD.FTZ R22, -R22, -RZ ;  /* 0x800000ff16168221 */ /* 0x000fe40000010100 */
[----:B------:R-:W-:Y:S02]  /*7640*/  FMUL.FTZ R2, R24, R27 ;  /* 0x0000001b18027220 */ /* 0x000fe40000410000 */
[C---:B----4-:R-:W-:Y:S01]  /*7650*/  IMAD.U32 R28, R48.reuse, 0x10000, RZ ;  /* 0x00010000301c7824 */ /* 0x050fe200078e00ff */
[----:B------:R-:W-:Y:S01]  /*7660*/  LOP3.LUT R30, R48, 0xffff0000, RZ, 0xc0, !PT ;  /* 0xffff0000301e7812 */ /* 0x000fe200078ec0ff */
[----:B------:R-:W-:Y:S01]  /*7670*/  FMUL.FTZ R3, R20, R23 ;  /* 0x0000001714037220 */ /* 0x000fe20000410000 */
[----:B------:R-:W-:Y:S01]  /*7680*/  SHF.L.U32 R33, R49, 0x10, RZ ;  /* 0x0000001031217819 */ /* 0x000fe200000006ff */
[----:B------:R-:W-:Y:S01]  /*7690*/  @!P0 FADD.FTZ R21, -R21, -RZ ;  /* 0x800000ff15158221 */ /* 0x000fe20000010100 */
[----:B------:R-:W-:Y:S01]  /*76a0*/  LOP3.LUT R34, R49, 0xffff0000, RZ, 0xc0, !PT ;  /* 0xffff000031227812 */ /* 0x000fe200078ec0ff */
[----:B------:R-:W-:Y:S01]  /*76b0*/  FFMA.FTZ R0, R29, R28, R0 ;  /* 0x0000001c1d007223 */ /* 0x000fe20000010000 */
[----:B------:R-:W-:Y:S01]  /*76c0*/  LOP3.LUT R38, R50, 0xffff0000, RZ, 0xc0, !PT ;  /* 0xffff000032267812 */ /* 0x000fe200078ec0ff */
[----:B------:R-:W-:Y:S01]  /*76d0*/  FMUL.FTZ R4, R19, R22 ;  /* 0x0000001613047220 */ /* 0x000fe20000410000 */
[C---:B------:R-:W-:Y:S01]  /*76e0*/  SHF.L.U32 R41, R51.reuse, 0x10, RZ ;  /* 0x0000001033297819 */ /* 0x040fe200000006ff */
[----:B------:R-:W-:Y:S01]  /*76f0*/  @!P0 FADD.FTZ R16, -R16, -RZ ;  /* 0x800000ff10108221 */ /* 0x000fe20000010100 */
[----:B------:R-:W-:Y:S01]  /*7700*/  LOP3.LUT R42, R51, 0xffff0000, RZ, 0xc0, !PT ;  /* 0xffff0000332a7812 */ /* 0x000fe200078ec0ff */
        /* <DEDUP_REMOVED lines=18> */
.L_x_5497:
[----:B------:R-:W-:Y:S05]  /*7830*/  BSYNC B0 ;  /* 0x0000000000007941 */ /* 0x000fea0003800000 */
.L_x_5496:
[----:B------:R-:W-:Y:S02]  /*7840*/  MOV R3, 0xe0 ;  /* 0x000000e000037802 */ /* 0x000fe40000000f00 */
[----:B------:R-:W-:Y:S03]  /*7850*/  MOV R89, R87 ;  /* 0x0000005700597202 */ /* 0x000fe60000000f00 */
[C---:B------:R-:W-:Y:S02]  /*7860*/  IMAD R0, R3.reuse, c[0x0][0x19c], RZ ;  /* 0x0000670003007a24 */ /* 0x040fe400078e02ff */
[----:B------:R-:W-:Y:S05]  /*7870*/  IMAD.WIDE.U32 R4, R3, c[0x0][0x198], R88 ;  /* 0x0000660003047a25 */ /* 0x000fea00078e0058 */
[----:B------:R-:W-:Y:S05]  /*7880*/  IADD3 R5, R5, R0, RZ ;  /* 0x0000000005057210 */ /* 0x000fea0007ffe0ff */
[----:B-----5:R3:W-:Y:S02]  /*7890*/  STG.E.128 [R4.64], R40 ;  /* 0x0000002804007986 */ /* 0x0207e4000c101d06 */
.L_x_5495:
[----:B------:R-:W-:Y:S05]  /*78a0*/  BSYNC B1 ;  /* 0x0000000000017941 */ /* 0x000fea0003800000 */
.L_x_5494:
[----:B---3--:R-:W-:Y:S01]  /*78b0*/  IMAD.MOV.U32 R3, RZ, RZ, c[0x0][0x230] ;  /* 0x00008c00ff037624 */ /* 0x008fe200078e00ff */
[----:B------:R-:W-:Y:S03]  /*78c0*/  ULDC UR4, c[0x0][0x230] ;  /* 0x00008c0000047ab9 */ /* 0x000fe60000000800 */
[----:B------:R-:W-:Y:S05]  /*78d0*/  IMAD.U32 R3, R3, -0x40, RZ ;  /* 0xffffffc003037824 */ /* 0x000fea00078e00ff */
[C---:B------:R-:W-:Y:S02]  /*78e0*/  LEA R98, P1, R3.reuse, R98, 0x1 ;  /* 0x0000006203627211 */ /* 0x040fe400078208ff */
[C---:B------:R-:W-:Y:S02]  /*78f0*/  LEA R96, P0, R3.reuse, R96, 0x1 ;  /* 0x0000006003607211 */ /* 0x040fe400078008ff */
[C---:B------:R-:W-:Y:S02]  /*7900*/  LEA.HI.X.SX32 R99, R3.reuse, R99, 0x1, P1 ;  /* 0x0000006303637211 */ /* 0x040fe400008f0eff */
[----:B------:R-:W-:Y:S01]  /*7910*/  LEA.HI.X.SX32 R97, R3, R97, 0x1, P0 ;  /* 0x0000006103617211 */ /* 0x000fe200000f0eff */
[----:B------:R-:W-:-:S05]  /*7920*/  BRA `(.L_x_5465) ;  /* 0x0000048000007947 */ /* 0x000fca0003800000 */
.L_x_5447:
[----:B------:R-:W-:Y:S01]  /*7930*/  @!P3 IMAD.MOV.U32 R3, RZ, RZ, c[0x0][0x288] ;  /* 0x0000a200ff03b624 */ /* 0x000fe200078e00ff */
[----:B---3--:R-:W2:Y:S01]  /*7940*/  @!P1 LDG.E.128 R4, [R94.64] ;  /* 0x000000065e049981 */ /* 0x008ea2000c1e1d00 */
[----:B------:R-:W-:Y:S01]  /*7950*/  @!P2 LEA R12, P0, R103, R94, 0x1 ;  /* 0x0000005e670ca211 */ /* 0x000fe200078008ff */
[----:B------:R-:W-:Y:S01]  /*7960*/  UMOV UR4, URZ ;  /* 0x0000003f00047c82 */ /* 0x000fe20008000000 */
[----:B------:R-:W-:Y:S01]  /*7970*/  @!P3 IMAD.WIDE.U32 R2, R3, 0x60, R94 ;  /* 0x000000600302b825 */ /* 0x000fe200078e005e */
[----:B------:R-:W-:Y:S02]  /*7980*/  @!P1 MOV R89, R87 ;  /* 0x0000005700599202 */ /* 0x000fe40000000f00 */
[----:B------:R-:W-:Y:S02]  /*7990*/  @!P2 LEA.HI.X R13, R103, R95, R102, 0x1, P0 ;  /* 0x0000005f670da211 */ /* 0x000fe400000f0c66 */
[C---:B------:R-:W-:Y:S02]  /*79a0*/  @!P2 LEA R24, P0, R178.reuse, R88, 0x1 ;  /* 0x00000058b218a211 */ /* 0x040fe400078008ff */
[----:B------:R-:W-:Y:S02]  /*79b0*/  @!P3 MOV R0, c[0x0][0x28c] ;  /* 0x0000a3000000ba02 */ /* 0x000fe40000000f00 */
[----:B------:R-:W-:Y:S02]  /*79c0*/  @!P2 LEA.HI.X R25, R178, R87, R177, 0x1, P0 ;  /* 0x00000057b219a211 */ /* 0x000fe400000f0cb1 */
[----:B------:R-:W-:Y:S01]  /*79d0*/  @!P6 LEA R26, P0, R68, R94, 0x1 ;  /* 0x0000005e441ae211 */ /* 0x000fe200078008ff */
[----:B------:R-:W-:Y:S03]  /*79e0*/  @!P3 IMAD R0, R0, 0x60, RZ ;  /* 0x000000600000b824 */ /* 0x000fe600078e02ff */
[----:B------:R-:W-:Y:S01]  /*79f0*/  @!P6 LEA.HI.X R27, R68, R95, R67, 0x1, P0 ;  /* 0x0000005f441be211 */ /* 0x000fe200000f0c43 */
[----:B------:R-:W-:Y:S01]  /*7a00*/  @!P3 IMAD.IADD R3, R3, 0x1, R0 ;  /* 0x000000010303b824 */ /* 0x000fe200078e0200 */
[C---:B------:R-:W-:Y:S04]  /*7a10*/  @!P6 LEA R22, P0, R146.reuse, R88, 0x1 ;  /* 0x000000589216e211 */ /* 0x040fe800078008ff */
[----:B------:R-:W-:Y:S01]  /*7a20*/  @!P6 LEA.HI.X R23, R146, R87, R69, 0x1, P0 ;  /* 0x000000579217e211 */ /* 0x000fe200000f0c45 */
[----:B--2---:R1:W-:Y:S01]  /*7a30*/  @!P1 STG.E.128 [R88.64], R4 ;  /* 0x0000000458009986 */ /* 0x0043e2000c101d06 */
[----:B------:R-:W-:Y:S03]  /*7a40*/  ISETP.NE.AND P1, PT, R150, RZ, PT ;  /* 0x000000ff9600720c */ /* 0x000fe60003f25270 */
[----:B------:R-:W2:Y:S01]  /*7a50*/  @!P2 LDG.E.128 R12, [R12.64] ;  /* 0x000000060c0ca981 */ /* 0x000ea2000c1e1d00 */
[----:B-1----:R-:W-:Y:S03]  /*7a60*/  @!P3 IMAD.MOV.U32 R89, RZ, RZ, R87 ;  /* 0x000000ffff59b224 */ /* 0x002fe600078e0057 */
[----:B--2---:R-:W-:Y:S01]  /*7a70*/  @!P2 STG.E.128 [R24.64], R12 ;  /* 0x0000000c1800a986 */ /* 0x004fe2000c101d06 */
[----:B------:R-:W-:Y:S03]  /*7a80*/  ISETP.NE.AND P2, PT, R152, RZ, PT ;  /* 0x000000ff9800720c */ /* 0x000fe60003f45270 */
[----:B------:R-:W2:Y:S10]  /*7a90*/  @!P6 LDG.E.128 R16, [R26.64] ;  /* 0x000000061a10e981 */ /* 0x000eb4000c1e1d00 */
[C---:B------:R-:W-:Y:S04]  /*7aa0*/  @!P2 LEA R20, P0, R71.reuse, R94, 0x1 ;  /* 0x0000005e4714a211 */ /* 0x040fe800078008ff */
[----:B------:R-:W-:Y:S01]  /*7ab0*/  @!P2 LEA.HI.X R21, R71, R95, R70, 0x1, P0 ;  /* 0x0000005f4715a211 */ /* 0x000fe200000f0c46 */
[----:B--2---:R1:W-:Y:S04]  /*7ac0*/  @!P6 STG.E.128 [R22.64], R16 ;  /* 0x000000101600e986 */ /* 0x0043e8000c101d06 */
[----:B------:R2:W3:Y:S02]  /*7ad0*/  @!P3 LDG.E.128 R4, [R2.64] ;  /* 0x000000060204b981 */ /* 0x0004e4000c1e1d00 */
[----:B--2---:R-:W-:Y:S01]  /*7ae0*/  @!P3 MOV R3, 0x60 ;  /* 0x000000600003b802 */ /* 0x004fe20000000f00 */
[----:B-1----:R-:W-:Y:S01]  /*7af0*/  @!P4 IMAD.MOV.U32 R17, RZ, RZ, 0xa0 ;  /* 0x000000a0ff11c424 */ /* 0x002fe200078e00ff */
[C---:B------:R-:W-:Y:S03]  /*7b00*/  @!P2 LEA R22, P0, R148.reuse, R88, 0x1 ;  /* 0x000000589416a211 */ /* 0x040fe600078008ff */
[C---:B------:R-:W-:Y:S01]  /*7b10*/  @!P3 IMAD.WIDE.U32 R12, R3.reuse, c[0x0][0x198], R88 ;  /* 0x00006600030cba25 */ /* 0x040fe200078e0058 */
[----:B------:R-:W-:Y:S03]  /*7b20*/  @!P2 LEA.HI.X R23, R148, R87, R72, 0x1, P0 ;  /* 0x000000579417a211 */ /* 0x000fe600000f0c48 */
[----:B------:R-:W-:Y:S02]  /*7b30*/  @!P3 IMAD R0, R3, c[0x0][0x19c], RZ ;  /* 0x000067000300ba24 */ /* 0x000fe400078e02ff */
[----:B------:R-:W-:Y:S02]  /*7b40*/  @!P4 IMAD.MOV.U32 R3, RZ, RZ, c[0x0][0x288] ;  /* 0x0000a200ff03c624 */ /* 0x000fe400078e00ff */
[----:B------:R-:W-:Y:S01]  /*7b50*/  @!P4 IMAD.MOV.U32 R89, RZ, RZ, R87 ;  /* 0x000000ffff59c224 */ /* 0x000fe200078e0057 */
[----:B------:R-:W-:Y:S01]  /*7b60*/  @!P3 IADD3 R13, R13, R0, RZ ;  /* 0x000000000d0db210 */ /* 0x000fe20007ffe0ff */
[----:B------:R-:W-:Y:S01]  /*7b70*/  @!P4 IMAD.WIDE.U32 R2, R3, 0xa0, R94 ;  /* 0x000000a00302c825 */ /* 0x000fe200078e005e */
[----:B------:R-:W-:Y:S03]  /*7b80*/  @!P4 MOV R0, c[0x0][0x28c] ;  /* 0x0000a3000000ca02 */ /* 0x000fe60000000f00 */
[C---:B------:R-:W-:Y:S04]  /*7b90*/  @!P4 IMAD.WIDE.U32 R18, R17.reuse, c[0x0][0x198], R88 ;  /* 0x000066001112ca25 */ /* 0x040fe800078e0058 */
[----:B------:R-:W-:Y:S02]  /*7ba0*/  @!P4 IMAD R0, R0, 0xa0, RZ ;  /* 0x000000a00000c824 */ /* 0x000fe400078e02ff */
[----:B------:R-:W-:Y:S02]  /*7bb0*/  @!P4 IMAD R17, R17, c[0x0][0x19c], RZ ;  /* 0x000067001111ca24 */ /* 0x000fe400078e02ff */
[----:B------:R-:W-:Y:S01]  /*7bc0*/  @!P4 IMAD.IADD R3, R3, 0x1, R0 ;  /* 0x000000010303c824 */ /* 0x000fe200078e0200 */
[----:B------:R-:W-:Y:S01]  /*7bd0*/  @!P5 MOV R0, c[0x0][0x28c] ;  /* 0x0000a3000000da02 */ /* 0x000fe20000000f00 */
[----:B------:R-:W-:Y:S01]  /*7be0*/  @!P5 IMAD.MOV.U32 R89, RZ, RZ, R87 ;  /* 0x000000ffff59d224 */ /* 0x000fe200078e0057 */
[----:B------:R-:W-:Y:S01]  /*7bf0*/  @!P4 IADD3 R19, R19, R17, RZ ;  /* 0x000000111313c210 */ /* 0x000fe20007ffe0ff */
[----:B------:R-:W-:Y:S02]  /*7c00*/  @!P5 IMAD.MOV.U32 R17, RZ, RZ, 0xc0 ;  /* 0x000000c0ff11d424 */ /* 0x000fe400078e00ff */
[----:B------:R-:W-:Y:S01]  /*7c10*/  @!P5 IMAD R0, R0, 0xc0, RZ ;  /* 0x000000c00000d824 */ /* 0x000fe200078e02ff */
[----:B---3--:R1:W-:Y:S04]  /*7c20*/  @!P3 STG.E.128 [R12.64], R4 ;  /* 0x000000040c00b986 */ /* 0x0083e8000c101d06 */
[----:B-1----:R-:W2:Y:S04]  /*7c30*/  @!P2 LDG.E.128 R12, [R20.64] ;  /* 0x00000006140ca981 */ /* 0x002ea8000c1e1d00 */
[----:B--2---:R1:W-:Y:S04]  /*7c40*/  @!P2 STG.E.128 [R22.64], R12 ;  /* 0x0000000c1600a986 */ /* 0x0043e8000c101d06 */
[----:B------:R2:W3:Y:S02]  /*7c50*/  @!P4 LDG.E.128 R4, [R2.64] ;  /* 0x000000060204c981 */ /* 0x0004e4000c1e1d00 */
[----:B--2---:R-:W-:Y:S05]  /*7c60*/  @!P5 MOV R3, c[0x0][0x288] ;  /* 0x0000a2000003da02 */ /* 0x004fea0000000f00 */
[----:B------:R-:W-:Y:S04]  /*7c70*/  @!P5 IMAD.WIDE.U32 R2, R3, 0xc0, R94 ;  /* 0x000000c00302d825 */ /* 0x000fe800078e005e */
[----:B------:R-:W-:Y:S01]  /*7c80*/  @!P5 IMAD.IADD R3, R3, 0x1, R0 ;  /* 0x000000010303d824 */ /* 0x000fe200078e0200 */
[----:B------:R-:W-:Y:S05]  /*7c90*/  @!P1 MOV R0, c[0x0][0x28c] ;  /* 0x0000a30000009a02 */ /* 0x000fea0000000f00 */
[----:B------:R-:W-:Y:S01]  /*7ca0*/  @!P1 IMAD R0, R0, 0xe0, RZ ;  /* 0x000000e000009824 */ /* 0x000fe200078e02ff */
[----:B---3--:R2:W-:Y:S04]  /*7cb0*/  @!P4 STG.E.128 [R18.64], R4 ;  /* 0x000000041200c986 */ /* 0x0085e8000c101d06 */
[----:B-1----:R1:W3:Y:S02]  /*7cc0*/  @!P5 LDG.E.128 R12, [R2.64] ;  /* 0x00000006020cd981 */ /* 0x0022e4000c1e1d00 */
[----:B-1----:R-:W-:Y:S01]  /*7cd0*/  @!P1 MOV R3, c[0x0][0x288] ;  /* 0x0000a20000039a02 */ /* 0x002fe20000000f00 */
[----:B--2---:R-:W-:Y:S01]  /*7ce0*/  @!P5 IMAD.WIDE.U32 R18, R17, c[0x0][0x198], R88 ;  /* 0x000066001112da25 */ /* 0x004fe200078e0058 */
[----:B------:R-:W-:Y:S03]  /*7cf0*/  @!P1 MOV R89, R87 ;  /* 0x0000005700599202 */ /* 0x000fe60000000f00 */
[----:B------:R-:W-:Y:S04]  /*7d00*/  @!P1 IMAD.WIDE.U32 R2, R3, 0xe0, R94 ;  /* 0x000000e003029825 */ /* 0x000fe800078e005e */
[----:B------:R-:W-:Y:S01]  /*7d10*/  @!P5 IMAD R17, R17, c[0x0][0x19c], RZ ;  /* 0x000067001111da24 */ /* 0x000fe200078e02ff */
[----:B------:R-:W-:Y:S04]  /*7d20*/  @!P1 IADD3 R3, R3, R0, RZ ;  /* 0x0000000003039210 */ /* 0x000fe80007ffe0ff */
[----:B------:R-:W-:Y:S05]  /*7d30*/  @!P5 IADD3 R19, R19, R17, RZ ;  /* 0x000000111313d210 */ /* 0x000fea0007ffe0ff */
[----:B---3--:R1:W-:Y:S04]  /*7d40*/  @!P5 STG.E.128 [R18.64], R12 ;  /* 0x0000000c1200d986 */ /* 0x0083e8000c101d06 */
[----:B------:R2:W3:Y:S02]  /*7d50*/  @!P1 LDG.E.128 R4, [R2.64] ;  /* 0x0000000602049981 */ /* 0x0004e4000c1e1d00 */
[----:B--2---:R-:W-:Y:S04]  /*7d60*/  @!P1 IMAD.MOV.U32 R3, RZ, RZ, 0xe0 ;  /* 0x000000e0ff039424 */ /* 0x004fe800078e00ff */
[C---:B------:R-:W-:Y:S04]  /*7d70*/  @!P1 IMAD.WIDE.U32 R16, R3.reuse, c[0x0][0x198], R88 ;  /* 0x0000660003109a25 */ /* 0x040fe800078e0058 */
[----:B------:R-:W-:Y:S05]  /*7d80*/  @!P1 IMAD R0, R3, c[0x0][0x19c], RZ ;  /* 0x0000670003009a24 */ /* 0x000fea00078e02ff */
[----:B------:R-:W-:Y:S05]  /*7d90*/  @!P1 IADD3 R17, R17, R0, RZ ;  /* 0x0000000011119210 */ /* 0x000fea0007ffe0ff */
[----:B---3--:R1:W-:Y:S02]  /*7da0*/  @!P1 STG.E.128 [R16.64], R4 ;  /* 0x0000000410009986 */ /* 0x0083e4000c101d06 */
.L_x_5465:
[----:B------:R-:W-:Y:S01]  /*7db0*/  ISETP.NE.AND P1, PT, R181, RZ, PT ;  /* 0x000000ffb500720c */ /* 0x000fe20003f25270 */
[----:B------:R-:W-:Y:S04]  /*7dc0*/  IMAD.MOV.U32 R0, RZ, RZ, c[0x0][0x288] ;  /* 0x0000a200ff007624 */ /* 0x000fe800078e00ff */
[----:B------:R-:W-:Y:S05]  /*7dd0*/  IMAD.U32 R3, R0, -0x80, RZ ;  /* 0xffffff8000037824 */ /* 0x000fea00078e00ff */
[C---:B-1----:R-:W-:Y:S04]  /*7de0*/  LEA R94, P0, R3.reuse, R94, 0x1 ;  /* 0x0000005e035e7211 */ /* 0x042fe800078008ff */
[----:B------:R-:W-:Y:S01]  /*7df0*/  LEA.HI.X.SX32 R95, R3, R95, 0x1, P0 ;  /* 0x0000005f035f7211 */ /* 0x000fe200000f0eff */
[----:B------:R-:W-:-:S05]  /*7e00*/  @!P1 BRA `(.L_x_5498) ;  /* 0x000004d000009947 */ /* 0x000fca0003800000 */
[----:B------:R-:W-:Y:S04]  /*7e10*/  IADD3 R3, R11, -0x1, RZ ;  /* 0xffffffff0b037810 */ /* 0x000fe80007ffe0ff */
[----:B------:R-:W-:Y:S11]  /*7e20*/  ISETP.GT.AND P0, PT, R3, R66, PT ;  /* 0x000000420300720c */ /* 0x000ff60003f04270 */
[----:B------:R-:W-:Y:S02]  /*7e30*/  @!UPT UIADD3 URZ, URZ, URZ, URZ ;  /* 0x0000003f3f3ff290 */ /* 0x000fe4000fffe03f */
[----:B------:R-:W-:-:S05]  /*7e40*/  @!P0 BRA `(.L_x_5499) ;  /* 0x0000052000008947 */ /* 0x000fca0003800000 */
[----:B------:R-:W-:Y:S01]  /*7e50*/  IMAD.SHL.U32 R3, R11, 0x80, RZ ;  /* 0x000000800b037824 */ /* 0x000fe200078e00ff */
[----:B---3--:R-:W-:Y:S01]  /*7e60*/  IABS R7, c[0x0][0x2d0] ;  /* 0x0000b40000077a13 */ /* 0x008fe20000000000 */
[----:B------:R-:W-:Y:S01]  /*7e70*/  IMAD.MOV.U32 R16, RZ, RZ, RZ ;  /* 0x000000ffff107224 */ /* 0x000fe200078e00ff */
[----:B------:R-:W-:Y:S02]  /*7e80*/  LOP3.LUT R5, RZ, c[0x0][0x2d0], RZ, 0x33, !PT ;  /* 0x0000b400ff057a12 */ /* 0x000fe400078e33ff */
[----:B------:R-:W1:Y:S01]  /*7e90*/  I2F.RP R15, R7 ;  /* 0x00000007000f7306 */ /* 0x000e620000209400 */
[C---:B------:R-:W-:Y:S02]  /*7ea0*/  IADD3 R2, R3.reuse, -0x100, RZ ;  /* 0xffffff0003027810 */ /* 0x040fe40007ffe0ff */
[----:B------:R-:W-:Y:S02]  /*7eb0*/  IADD3 R3, R3, -0x80, RZ ;  /* 0xffffff8003037810 */ /* 0x000fe40007ffe0ff */
[-C--:B------:R-:W-:Y:S02]  /*7ec0*/  IABS R12, R2.reuse ;  /* 0x00000002000c7213 */ /* 0x080fe40000000000 */
[----:B------:R-:W-:Y:S02]  /*7ed0*/  IABS R13, R3 ;  /* 0x00000003000d7213 */ /* 0x000fe40000000000 */
[----:B------:R-:W-:Y:S01]  /*7ee0*/  IADD3 R0, -R3, R2, RZ ;  /* 0x0000000203007210 */ /* 0x000fe20007ffe1ff */
[----:B-1----:R-:W1:Y:S02]  /*7ef0*/  MUFU.RCP R8, R15 ;  /* 0x0000000f00087308 */ /* 0x002e640000001000 */
[----:B-1----:R-:W-:Y:S08]  /*7f00*/  IADD3 R14, R8, 0xffffffe, RZ ;  /* 0x0ffffffe080e7810 */ /* 0x002ff00007ffe0ff */
[----:B------:R-:W1:Y:S02]  /*7f10*/  F2I.FTZ.U32.TRUNC.NTZ R17, R14 ;  /* 0x0000000e00117305 */ /* 0x000e64000021f000 */
[--C-:B-1----:R-:W-:Y:S04]  /*7f20*/  IMAD.MOV R8, RZ, RZ, -R17.reuse ;  /* 0x000000ffff087224 */ /* 0x102fe800078e0a11 */
[----:B------:R-:W-:Y:S04]  /*7f30*/  IMAD R8, R8, R7, RZ ;  /* 0x0000000708087224 */ /* 0x000fe800078e02ff */
[----:B------:R-:W-:Y:S06]  /*7f40*/  IMAD.HI.U32 R8, R17, R8, R16 ;  /* 0x0000000811087227 */ /* 0x000fec00078e0010 */
[C---:B------:R-:W-:Y:S04]  /*7f50*/  IMAD.HI.U32 R6, R8.reuse, R13, RZ ;  /* 0x0000000d08067227 */ /* 0x040fe800078e00ff */
[----:B------:R-:W-:Y:S04]  /*7f60*/  IMAD.HI.U32 R4, R8, R12, RZ ;  /* 0x0000000c08047227 */ /* 0x000fe800078e00ff */
[----:B------:R-:W-:Y:S02]  /*7f70*/  IMAD.MOV R14, RZ, RZ, -R6 ;  /* 0x000000ffff0e7224 */ /* 0x000fe400078e0a06 */
[----:B------:R-:W-:Y:S02]  /*7f80*/  IMAD.MOV R8, RZ, RZ, -R4 ;  /* 0x000000ffff087224 */ /* 0x000fe400078e0a04 */
[C---:B------:R-:W-:Y:S02]  /*7f90*/  IMAD R13, R7.reuse, R14, R13 ;  /* 0x0000000e070d7224 */ /* 0x040fe400078e020d */
[----:B------:R-:W-:Y:S01]  /*7fa0*/  IMAD R12, R7, R8, R12 ;  /* 0x00000008070c7224 */ /* 0x000fe200078e020c */
[----:B------:R-:W-:Y:S02]  /*7fb0*/  LOP3.LUT R8, R3, c[0x0][0x2d0], RZ, 0x3c, !PT ;  /* 0x0000b40003087a12 */ /* 0x000fe400078e3cff */
[C---:B------:R-:W-:Y:S02]  /*7fc0*/  ISETP.GT.U32.AND P1, PT, R7.reuse, R13, PT ;  /* 0x0000000d0700720c */ /* 0x040fe40003f24070 */
[----:B------:R-:W-:Y:S02]  /*7fd0*/  ISETP.GT.U32.AND P0, PT, R7, R12, PT ;  /* 0x0000000c0700720c */ /* 0x000fe40003f04070 */
[----:B------:R-:W-:Y:S09]  /*7fe0*/  ISETP.GE.AND P2, PT, R8, RZ, PT ;  /* 0x000000ff0800720c */ /* 0x000ff20003f46270 */
[----:B------:R-:W-:Y:S01]  /*7ff0*/  @!P1 IMAD.IADD R13, R13, 0x1, -R7 ;  /* 0x000000010d0d9824 */ /* 0x000fe200078e0a07 */
[----:B------:R-:W-:Y:S02]  /*8000*/  @!P1 IADD3 R6, R6, 0x1, RZ ;  /* 0x0000000106069810 */ /* 0x000fe40007ffe0ff */
[-C--:B------:R-:W-:Y:S02]  /*8010*/  @!P0 IADD3 R12, R12, -R7.reuse, RZ ;  /* 0x800000070c0c8210 */ /* 0x080fe40007ffe0ff */
[-C--:B------:R-:W-:Y:S02]  /*8020*/  ISETP.GE.U32.AND P4, PT, R13, R7.reuse, PT ;  /* 0x000000070d00720c */ /* 0x080fe40003f86070 */
[----:B------:R-:W-:Y:S02]  /*8030*/  ISETP.GE.U32.AND P3, PT, R12, R7, PT ;  /* 0x000000070c00720c */ /* 0x000fe40003f66070 */
[----:B------:R-:W-:Y:S02]  /*8040*/  LOP3.LUT R7, R2, c[0x0][0x2d0], RZ, 0x3c, !PT ;  /* 0x0000b40002077a12 */ /* 0x000fe400078e3cff */
[----:B------:R-:W-:Y:S02]  /*8050*/  @!P0 IADD3 R4, R4, 0x1, RZ ;  /* 0x0000000104048810 */ /* 0x000fe40007ffe0ff */
[----:B------:R-:W-:Y:S02]  /*8060*/  ISETP.GE.AND P5, PT, R7, RZ, PT ;  /* 0x000000ff0700720c */ /* 0x000fe40003fa6270 */
[----:B------:R-:W-:Y:S03]  /*8070*/  ISETP.NE.AND P0, PT, RZ, c[0x0][0x2d0], PT ;  /* 0x0000b400ff007a0c */ /* 0x000fe60003f05270 */
[----:B------:R-:W-:Y:S02]  /*8080*/  @P4 IADD3 R6, R6, 0x1, RZ ;  /* 0x0000000106064810 */ /* 0x000fe40007ffe0ff */
[----:B------:R-:W-:Y:S03]  /*8090*/  @P3 IADD3 R4, R4, 0x1, RZ ;  /* 0x0000000104043810 */ /* 0x000fe60007ffe0ff */
[----:B------:R-:W-:Y:S03]  /*80a0*/  @!P2 IMAD.MOV R6, RZ, RZ, -R6 ;  /* 0x000000ffff06a224 */ /* 0x000fe600078e0a06 */
[----:B------:R-:W-:Y:S05]  /*80b0*/  @!P5 IMAD.MOV R4, RZ, RZ, -R4 ;  /* 0x000000ffff04d224 */ /* 0x000fea00078e0a04 */
[C---:B------:R-:W-:Y:S02]  /*80c0*/  SEL R4, R5.reuse, R4, !P0 ;  /* 0x0000000405047207 */ /* 0x040fe40004000000 */
[----:B------:R-:W-:Y:S02]  /*80d0*/  SEL R5, R5, R6, !P0 ;  /* 0x0000000605057207 */ /* 0x000fe40004000000 */
[CC--:B------:R-:W-:Y:S02]  /*80e0*/  LEA R20, P1, R4.reuse, R182.reuse, 0x2 ;  /* 0x000000b604147211 */ /* 0x0c0fe400078210ff */
[C---:B------:R-:W-:Y:S02]  /*80f0*/  LEA R16, P0, R5.reuse, R182, 0x2 ;  /* 0x000000b605107211 */ /* 0x040fe400078010ff */
[-C--:B------:R-:W-:Y:S02]  /*8100*/  LEA.HI.X.SX32 R21, R4, R183.reuse, 0x2, P1 ;  /* 0x000000b704157211 */ /* 0x080fe400008f16ff */
[C---:B------:R-:W-:Y:S01]  /*8110*/  LEA.HI.X.SX32 R17, R5.reuse, R183, 0x2, P0 ;  /* 0x000000b705117211 */ /* 0x040fe200000f16ff */
[----:B------:R-:W-:Y:S02]  /*8120*/  IMAD.IADD R5, R5, 0x1, -R4 ;  /* 0x0000000105057824 */ /* 0x000fe400078e0a04 */
[----:B------:R-:W3:Y:S02]  /*8130*/  LDG.E R7, [R20.64] ;  /* 0x0000000614077981 */ /* 0x000ee4000c1e1900 */
[----:B------:R-:W-:Y:S02]  /*8140*/  IMAD R0, R5, c[0x0][0x2d0], R0 ;  /* 0x0000b40005007a24 */ /* 0x000fe400078e0200 */
[----:B------:R-:W3:Y:S02]  /*8150*/  LDG.E R8, [R16.64] ;  /* 0x0000000610087981 */ /* 0x000ee4000c1e1900 */
[----:B------:R-:W-:Y:S01]  /*8160*/  IMAD.WIDE.U32 R18, R0, c[0x0][0x1a0], RZ ;  /* 0x0000680000127a25 */ /* 0x000fe200078e00ff */
[----:B------:R-:W-:Y:S03]  /*8170*/  SHF.R.S32.HI R12, RZ, 0x1f, R0 ;  /* 0x0000001fff0c7819 */ /* 0x000fe60000011400 */
[----:B---3--:R-:W-:Y:S02]  /*8180*/  IMAD.IADD R14, R7, 0x1, -R8 ;  /* 0x00000001070e7824 */ /* 0x008fe400078e0a08 */
[----:B------:R-:W-:Y:S02]  /*8190*/  IMAD R8, R12, c[0x0][0x1a0], RZ ;  /* 0x000068000c087a24 */ /* 0x000fe400078e02ff */
[----:B------:R-:W-:Y:S01]  /*81a0*/  IMAD.WIDE.U32 R16, R14, c[0x0][0x180], RZ ;  /* 0x000060000e107a25 */ /* 0x000fe200078e00ff */
[----:B------:R-:W-:Y:S03]  /*81b0*/  SHF.R.S32.HI R13, RZ, 0x1f, R14 ;  /* 0x0000001fff0d7819 */ /* 0x000fe6000001140e */
[----:B------:R-:W-:Y:S02]  /*81c0*/  IMAD R8, R0, c[0x0][0x1a4], R8 ;  /* 0x0000690000087a24 */ /* 0x000fe400078e0208 */
[----:B------:R-:W-:Y:S02]  /*81d0*/  IMAD R7, R13, c[0x0][0x180], RZ ;  /* 0x000060000d077a24 */ /* 0x000fe400078e02ff */
[----:B------:R-:W-:Y:S02]  /*81e0*/  IMAD.IADD R19, R19, 0x1, R8 ;  /* 0x0000000113137824 */ /* 0x000fe400078e0208 */
[C---:B------:R-:W-:Y:S02]  /*81f0*/  IMAD R7, R14.reuse, c[0x0][0x184], R7 ;  /* 0x000061000e077a24 */ /* 0x040fe400078e0207 */
[----:B------:R-:W-:Y:S02]  /*8200*/  IMAD R13, R13, c[0x0][0x188], RZ ;  /* 0x000062000d0d7a24 */ /* 0x000fe400078e02ff */
[----:B------:R-:W-:Y:S01]  /*8210*/  IMAD.WIDE.U32 R18, R14, c[0x0][0x188], R18 ;  /* 0x000062000e127a25 */ /* 0x000fe200078e0012 */
[----:B------:R-:W-:Y:S03]  /*8220*/  IADD3 R17, R17, R7, RZ ;  /* 0x0000000711117210 */ /* 0x000fe60007ffe0ff */
[----:B------:R-:W-:Y:S01]  /*8230*/  IMAD R7, R12, c[0x0][0x198], RZ ;  /* 0x000066000c077a24 */ /* 0x000fe200078e02ff */
[----:B------:R-:W-:Y:S01]  /*8240*/  LEA R90, P1, R18, R90, 0x1 ;  /* 0x0000005a125a7211 */ /* 0x000fe200078208ff */
[----:B------:R-:W-:Y:S04]  /*8250*/  IMAD.WIDE.U32 R16, R0, c[0x0][0x198], R16 ;  /* 0x0000660000107a25 */ /* 0x000fe800078e0010 */
[----:B------:R-:W-:Y:S01]  /*8260*/  IMAD R13, R14, c[0x0][0x18c], R13 ;  /* 0x000063000e0d7a24 */ /* 0x000fe200078e020d */
[----:B--2---:R-:W-:Y:S01]  /*8270*/  LEA R88, P0, R16, R88, 0x1 ;  /* 0x0000005810587211 */ /* 0x004fe200078008ff */
[----:B------:R-:W-:Y:S02]  /*8280*/  IMAD R7, R0, c[0x0][0x19c], R7 ;  /* 0x0000670000077a24 */ /* 0x000fe400078e0207 */
[----:B------:R-:W-:Y:S02]  /*8290*/  IMAD.IADD R8, R19, 0x1, R13 ;  /* 0x0000000113087824 */ /* 0x000fe400078e020d */
[----:B------:R-:W-:Y:S03]  /*82a0*/  IMAD.IADD R12, R17, 0x1, R7 ;  /* 0x00000001110c7824 */ /* 0x000fe600078e0207 */
[----:B------:R-:W-:Y:S02]  /*82b0*/  LEA.HI.X R91, R18, R91, R8, 0x1, P1 ;  /* 0x0000005b125b7211 */ /* 0x000fe400008f0c08 */
[----:B------:R-:W-:Y:S01]  /*82c0*/  LEA.HI.X R87, R16, R87, R12, 0x1, P0 ;  /* 0x0000005710577211 */ /* 0x000fe200000f0c0c */
[----:B------:R-:W-:-:S05]  /*82d0*/  BRA `(.L_x_5499) ;  /* 0x0000009000007947 */ /* 0x000fca0003800000 */
.L_x_5498:
[----:B--2---:R-:W-:Y:S01]  /*82e0*/  MOV R89, R87 ;  /* 0x0000005700597202 */ /* 0x004fe20000000f00 */
[----:B------:R-:W-:Y:S02]  /*82f0*/  IMAD.MOV.U32 R2, RZ, RZ, c[0x0][0x1a0] ;  /* 0x00006800ff027624 */ /* 0x000fe400078e00ff */
[----:B------:R-:W-:Y:S03]  /*8300*/  IMAD.MOV.U32 R0, RZ, RZ, c[0x0][0x198] ;  /* 0x00006600ff007624 */ /* 0x000fe600078e00ff */
[----:B------:R-:W-:Y:S01]  /*8310*/  LEA R3, -R2, RZ, 0x7 ;  /* 0x000000ff02037211 */ /* 0x000fe200078e39ff */
[----:B---3--:R-:W-:Y:S03]  /*8320*/  IMAD.U32 R5, R0, -0x80, RZ ;  /* 0xffffff8000057824 */ /* 0x008fe600078e00ff */
[----:B------:R-:W-:Y:S02]  /*8330*/  LEA R90, P1, R3, R90, 0x1 ;  /* 0x0000005a035a7211 */ /* 0x000fe400078208ff */
[----:B------:R-:W-:Y:S02]  /*8340*/  LEA R88, P0, R5, R88, 0x1 ;  /* 0x0000005805587211 */ /* 0x000fe400078008ff */
[----:B------:R-:W-:Y:S02]  /*8350*/  LEA.HI.X.SX32 R91, R3, R91, 0x1, P1 ;  /* 0x0000005b035b7211 */ /* 0x000fe400008f0eff */
[----:B------:R-:W-:Y:S02]  /*8360*/  LEA.HI.X.SX32 R87, R5, R89, 0x1, P0 ;  /* 0x0000005905577211 */ /* 0x000fe400000f0eff */
.L_x_5499:
[----:B------:R-:W-:Y:S04]  /*8370*/  IADD3 R11, R11, -0x1, RZ ;  /* 0xffffffff0b0b7810 */ /* 0x000fe80007ffe0ff */
[----:B------:R-:W-:Y:S11]  /*8380*/  ISETP.GT.AND P0, PT, R11, R66, PT ;  /* 0x000000420b00720c */ /* 0x000ff60003f04270 */
[----:B------:R-:W-:Y:S02]  /*8390*/  @!UPT UIADD3 URZ, URZ, URZ, URZ ;  /* 0x0000003f3f3ff290 */ /* 0x000fe4000fffe03f */
[----:B------:R-:W-:-:S05]  /*83a0*/  @P0 BRA `(.L_x_5500) ;  /* 0xffffa1c000000947 */ /* 0x000fca000383ffff */
.L_x_5446:
[----:B-1----:R-:W-:Y:S01]  /*83b0*/  BAR.SYNC.DEFER_BLOCKING 0x0 ;  /* 0x0000000000007b1d */ /* 0x002fe20000010000 */
[----:B------:R-:W-:Y:S02]  /*83c0*/  ISETP.NE.AND P0, PT, RZ, c[0x0][0x230], PT ;  /* 0x00008c00ff007a0c */ /* 0x000fe40003f05270 */
[----:B------:R-:W-:-:S03]  /*83d0*/  SHF.L.U32 R188, R122, 0x1, RZ ;  /* 0x000000017abc7819 */ /* 0x000fc600000006ff */
[----:B------:R-:W-:Y:S08]  /*83e0*/  BSSY B2, `(.L_x_5501) ;  /* 0x00002ee000027945 */ /* 0x000ff00003800000 */
[----:B------:R-:W-:Y:S05]  /*83f0*/  @!P0 BRA `(.L_x_5502) ;  /* 0x00002a6000008947 */ /* 0x000fea0003800000 */
[----:B------:R-:W-:Y:S01]  /*8400*/  ISETP.NE.U32.AND P0, PT, RZ, c[0x0][0x250], PT ;  /* 0x00009400ff007a0c */ /* 0x000fe20003f05070 */
[----:B------:R-:W-:-:S03]  /*8410*/  IMAD.MOV.U32 R0, RZ, RZ, RZ ;  /* 0x000000ffff007224 */ /* 0x000fc600078e00ff */
[----:B------:R-:W-:-:S13]  /*8420*/  ISETP.NE.AND.EX P0, PT, RZ, c[0x0][0x254], PT, P0 ;  /* 0x00009500ff007a0c */ /* 0x000fda0003f05300 */
[----:B------:R-:W1:Y:S01]  /*8430*/  @P0 S2R R3, SR_CTAID.Y ;  /* 0x0000000000030919 */ /* 0x000e620000002600 */
[----:B------:R-:W-:-:S04]  /*8440*/  @P0 IMAD.MOV.U32 R2, RZ, RZ, 0x4 ;  /* 0x00000004ff020424 */ /* 0x000fc800078e00ff */
[----:B-1----:R-:W-:-:S05]  /*8450*/  @P0 IMAD.WIDE R8, R3, R2, c[0x0][0x250] ;  /* 0x0000940003080625 */ /* 0x002fca00078e0202 */
[----:B------:R-:W4:Y:S01]  /*8460*/  @P0 LDG.E R0, [R8.64] ;  /* 0x0000000608000981 */ /* 0x000f22000c1e1900 */
[----:B---3--:R-:W-:Y:S01]  /*8470*/  IMAD.MOV.U32 R5, RZ, RZ, c[0x0][0x190] ;  /* 0x00006400ff057624 */ /* 0x008fe200078e00ff */
[C---:B------:R-:W-:Y:S01]  /*8480*/  LEA R10, P0, R134.reuse, c[0x0][0x160], 0x1 ;  /* 0x00005800860a7a11 */ /* 0x040fe200078008ff */
[----:B------:R-:W-:Y:S01]  /*8490*/  IMAD.MOV.U32 R3, RZ, RZ, c[0x0][0x194] ;  /* 0x00006500ff037624 */ /* 0x000fe200078e00ff */
[----:B------:R-:W1:Y:S01]  /*84a0*/  S2R R46, SR_CTAID.X ;  /* 0x00000000002e7919 */ /* 0x000e620000002500 */
[----:B------:R-:W-:Y:S01]  /*84b0*/  IMAD.MOV.U32 R136, RZ, RZ, R134 ;  /* 0x000000ffff887224 */ /* 0x000fe200078e0086 */
[--C-:B------:R-:W-:Y:S01]  /*84c0*/  LEA.HI.X R11, R134, c[0x0][0x164], R137.reuse, 0x1, P0 ;  /* 0x00005900860b7a11 */ /* 0x100fe200000f0c89 */
[----:B------:R-:W-:Y:S01]  /*84d0*/  IMAD R4, R3, 0x30, RZ ;  /* 0x0000003003047824 */ /* 0x000fe200078e02ff */
[CC--:B------:R-:W-:Y:S01]  /*84e0*/  LEA R2, P0, R5.reuse, R134.reuse, 0x4 ;  /* 0x0000008605027211 */ /* 0x0c0fe200078020ff */
[C---:B------:R-:W-:Y:S01]  /*84f0*/  IMAD.WIDE.U32 R6, R5.reuse, 0x30, R136 ;  /* 0x0000003005067825 */ /* 0x040fe200078e0088 */
[----:B------:R-:W-:Y:S01]  /*8500*/  LEA R134, P2, R5, R134, 0x5 ;  /* 0x0000008605867211 */ /* 0x000fe200078428ff */
[----:B------:R-:W-:Y:S01]  /*8510*/  ULDC.U8 UR4, c[0x0][0x313] ;  /* 0x0000c4c000047ab9 */ /* 0x000fe20000000000 */
[----:B------:R-:W-:Y:S01]  /*8520*/  LEA R34, P1, R2, c[0x0][0x160], 0x1 ;  /* 0x0000580002227a11 */ /* 0x000fe200078208ff */
[----:B------:R-:W-:Y:S01]  /*8530*/  IMAD.IADD R4, R7, 0x1, R4 ;  /* 0x0000000107047824 */ /* 0x000fe200078e0204 */
[----:B------:R-:W-:Y:S01]  /*8540*/  LEA.HI.X R7, R5, R137, R3, 0x4, P0 ;  /* 0x0000008905077211 */ /* 0x000fe200000f2403 */
[----:B------:R-:W-:Y:S01]  /*8550*/  IMAD.SHL.U32 R23, R61, 0x10, RZ ;  /* 0x000000103d177824 */ /* 0x000fe200078e00ff */
[----:B------:R-:W-:-:S02]  /*8560*/  LEA R24, P0, R6, c[0x0][0x160], 0x1 ;  /* 0x0000580006187a11 */ /* 0x000fc400078008ff */
[----:B------:R-:W-:Y:S02]  /*8570*/  LEA.HI.X R3, R5, R137, R3, 0x5, P2 ;  /* 0x0000008905037211 */ /* 0x000fe400010f2c03 */
[----:B------:R-:W-:Y:S02]  /*8580*/  LEA.HI.X R25, R6, c[0x0][0x164], R4, 0x1, P0 ;  /* 0x0000590006197a11 */ /* 0x000fe400000f0c04 */
[----:B------:R-:W-:Y:S02]  /*8590*/  LEA R26, P0, R134, c[0x0][0x160], 0x1 ;  /* 0x00005800861a7a11 */ /* 0x000fe400078008ff */
[----:B------:R-:W-:Y:S02]  /*85a0*/  LEA.HI.X R35, R2, c[0x0][0x164], R7, 0x1, P1 ;  /* 0x0000590002237a11 */ /* 0x000fe400008f0c07 */
[----:B------:R-:W-:Y:S01]  /*85b0*/  LEA.HI.X R27, R134, c[0x0][0x164], R3, 0x1, P0 ;  /* 0x00005900861b7a11 */ /* 0x000fe200000f0c03 */
[C---:B-1----:R-:W-:Y:S01]  /*85c0*/  IMAD R55, R46.reuse, 0x40, R55 ;  /* 0x000000402e377824 */ /* 0x042fe200078e0237 */
[----:B------:R-:W-:Y:S01]  /*85d0*/  ISETP.NE.AND P0, PT, RZ, UR4, PT ;  /* 0x00000004ff007c0c */ /* 0x000fe2000bf05270 */
[----:B------:R-:W-:-:S02]  /*85e0*/  IMAD R21, R46, -0x40, R179 ;  /* 0xffffffc02e157824 */ /* 0x000fc400078e02b3 */
[----:B----4-:R-:W-:-:S04]  /*85f0*/  IMAD.IADD R0, R55, 0x1, R0 ;  /* 0x0000000137007824 */ /* 0x010fc800078e0200 */
[----:B------:R-:W-:-:S05]  /*8600*/  IMAD R0, R61, R0, RZ ;  /* 0x000000003d007224 */ /* 0x000fca00078e02ff */
[-C--:B------:R-:W-:Y:S02]  /*8610*/  IADD3 R6, P2, R59, R0.reuse, RZ ;  /* 0x000000003b067210 */ /* 0x080fe40007f5e0ff */
[----:B------:R-:W-:Y:S02]  /*8620*/  IADD3 R2, P1, R58, R0, RZ ;  /* 0x000000003a027210 */ /* 0x000fe40007f3e0ff */
[----:B------:R-:W-:-:S05]  /*8630*/  SHF.R.S32.HI R0, RZ, 0x1f, R0 ;  /* 0x0000001fff007819 */ /* 0x000fca0000011400 */
[--C-:B------:R-:W-:Y:S02]  /*8640*/  IMAD.X R7, R57, 0x1, R0.reuse, P2 ;  /* 0x0000000139077824 */ /* 0x100fe400010e0600 */
[----:B------:R-:W-:Y:S01]  /*8650*/  IMAD.X R20, R56, 0x1, R0, P1 ;  /* 0x0000000138147824 */ /* 0x000fe200008e0600 */
[----:B------:R-:W-:Y:S05]  /*8660*/  @!P0 BRA `(.L_x_5503) ;  /* 0x00000f6000008947 */ /* 0x000fea0003800000 */
[----:B------:R-:W1:Y:S01]  /*8670*/  S2R R12, SR_TID.X ;  /* 0x00000000000c7919 */ /* 0x000e620000002100 */
[----:B------:R-:W-:Y:S01]  /*8680*/  ISETP.GE.AND P0, PT, R132, R21, PT ;  /* 0x000000158400720c */ /* 0x000fe20003f06270 */
[----:B------:R-:W-:Y:S03]  /*8690*/  BSSY B1, `(.L_x_5504) ;  /* 0x0000039000017945 */ /* 0x000fe60003800000 */
[----:B-1----:R-:W-:-:S13]  /*86a0*/  ISETP.LT.OR P0, PT, R12, -0x7, P0 ;  /* 0xfffffff90c00780c */ /* 0x002fda0000701670 */
[----:B------:R-:W-:Y:S05]  /*86b0*/  @P0 BRA `(.L_x_5505) ;  /* 0x0000036000000947 */ /* 0x000fea0003800000 */
[----:B------:R-:W-:-:S13]  /*86c0*/  ISETP.GE.AND P0, PT, R100, c[0x0][0x220], PT ;  /* 0x0000880064007a0c */ /* 0x000fda0003f06270 */
[----:B------:R1:W-:Y:S01]  /*86d0*/  @P0 STS.128 [R188], RZ ;  /* 0x000000ffbc000388 */ /* 0x0003e20000000c00 */
[----:B------:R-:W-:Y:S05]  /*86e0*/  @P0 BRA `(.L_x_5505) ;  /* 0x0000033000000947 */ /* 0x000fea0003800000 */
[----:B------:R-:W5:Y:S01]  /*86f0*/  LDG.E.128 R8, [R10.64] ;  /* 0x000000060a087981 */ /* 0x000f62000c1e1d00 */
[----:B------:R-:W-:Y:S01]  /*8700*/  ISETP.GE.AND P0, PT, R100, c[0x0][0x230], PT ;  /* 0x00008c0064007a0c */ /* 0x000fe20003f06270 */
[----:B------:R-:W-:-:S12]  /*8710*/  BSSY B0, `(.L_x_5506) ;  /* 0x000002f000007945 */ /* 0x000fd80003800000 */
[----:B------:R-:W-:Y:S05]  /*8720*/  @P0 BRA `(.L_x_5507) ;  /* 0x000002d000000947 */ /* 0x000fea0003800000 */
[C---:B------:R-:W-:Y:S01]  /*8730*/  IMAD.SHL.U32 R2, R6.reuse, 0x2, RZ ;  /* 0x0000000206027824 */ /* 0x040fe200078e00ff */
[----:B------:R-:W-:-:S04]  /*8740*/  SHF.L.U64.HI R0, R6, 0x1, R7 ;  /* 0x0000000106007819 */ /* 0x000fc80000010207 */
[C---:B------:R-:W-:Y:S02]  /*8750*/  IADD3 R18, P0, R2.reuse, c[0x0][0x2b0], RZ ;  /* 0x0000ac0002127a10 */ /* 0x040fe40007f1e0ff */
[----:B------:R-:W-:Y:S02]  /*8760*/  IADD3 R4, P1, R2, c[0x0][0x2a8], RZ ;  /* 0x0000aa0002047a10 */ /* 0x000fe40007f3e0ff */
[C---:B------:R-:W-:Y:S02]  /*8770*/  IADD3.X R19, R0.reuse, c[0x0][0x2b4], RZ, P0, !PT ;  /* 0x0000ad0000137a10 */ /* 0x040fe400007fe4ff */
[----:B------:R-:W-:-:S03]  /*8780*/  IADD3.X R5, R0, c[0x0][0x2ac], RZ, P1, !PT ;  /* 0x0000ab0000057a10 */ /* 0x000fc60000ffe4ff */
[----:B------:R-:W3:Y:S04]  /*8790*/  LDG.E.64 R2, [R18.64] ;  /* 0x0000000612027981 */ /* 0x000ee8000c1e1b00 */
[----:B------:R-:W4:Y:S01]  /*87a0*/  LDG.E.64 R4, [R4.64] ;  /* 0x0000000604047981 */ /* 0x000f22000c1e1b00 */
[C---:B-----5:R-:W-:Y:S01]  /*87b0*/  IMAD.U32 R13, R9.reuse, 0x10000, RZ ;  /* 0x00010000090d7824 */ /* 0x060fe200078e00ff */
[----:B------:R-:W-:Y:S01]  /*87c0*/  LOP3.LUT R0, R9, 0xffff0000, RZ, 0xc0, !PT ;  /* 0xffff000009007812 */ /* 0x000fe200078ec0ff */
[----:B------:R-:W-:Y:S01]  /*87d0*/  IMAD.U32 R14, R11, 0x10000, RZ ;  /* 0x000100000b0e7824 */ /* 0x000fe200078e00ff */
[C---:B------:R-:W-:Y:S02]  /*87e0*/  SHF.L.U32 R9, R8.reuse, 0x10, RZ ;  /* 0x0000001008097819 */ /* 0x040fe400000006ff */
[----:B------:R-:W-:-:S02]  /*87f0*/  LOP3.LUT R16, R8, 0xffff0000, RZ, 0xc0, !PT ;  /* 0xffff000008107812 */ /* 0x000fc400078ec0ff */
[----:B------:R-:W-:Y:S02]  /*8800*/  LOP3.LUT R11, R11, 0xffff0000, RZ, 0xc0, !PT ;  /* 0xffff00000b0b7812 */ /* 0x000fe400078ec0ff */
[C---:B------:R-:W-:Y:S02]  /*8810*/  SHF.L.U32 R15, R10.reuse, 0x10, RZ ;  /* 0x000000100a0f7819 */ /* 0x040fe400000006ff */
[----:B------:R-:W-:Y:S02]  /*8820*/  LOP3.LUT R20, R10, 0xffff0000, RZ, 0xc0, !PT ;  /* 0xffff00000a147812 */ /* 0x000fe400078ec0ff */
[C---:B---3--:R-:W-:Y:S01]  /*8830*/  LOP3.LUT R8, R2.reuse, 0xffff0000, RZ, 0xc0, !PT ;  /* 0xffff000002087812 */ /* 0x048fe200078ec0ff */
[----:B------:R-:W-:Y:S01]  /*8840*/  IMAD.U32 R2, R2, 0x10000, RZ ;  /* 0x0001000002027824 */ /* 0x000fe200078e00ff */
[----:B------:R-:W-:Y:S02]  /*8850*/  LOP3.LUT R17, R3, 0xffff0000, RZ, 0xc0, !PT ;  /* 0xffff000003117812 */ /* 0x000fe400078ec0ff */
[----:B----4-:R-:W-:Y:S01]  /*8860*/  LOP3.LUT R19, R4, 0xffff0000, RZ, 0xc0, !PT ;  /* 0xffff000004137812 */ /* 0x010fe200078ec0ff */
[-C--:B------:R-:W-:Y:S01]  /*8870*/  FMUL.FTZ R10, R0, R8.reuse ;  /* 0x00000008000a7220 */ /* 0x080fe20000410000 */
[----:B------:R-:W-:Y:S01]  /*8880*/  LOP3.LUT R18, R5, 0xffff0000, RZ, 0xc0, !PT ;  /* 0xffff000005127812 */ /* 0x000fe200078ec0ff */
[-C--:B------:R-:W-:Y:S01]  /*8890*/  FMUL.FTZ R29, R11, R17.reuse ;  /* 0x000000110b1d7220 */ /* 0x080fe20000410000 */
[----:B------:R-:W-:Y:S01]  /*88a0*/  SHF.L.U32 R3, R3, 0x10, RZ ;  /* 0x0000001003037819 */ /* 0x000fe200000006ff */
[----:B------:R-:W-:Y:S01]  /*88b0*/  FMUL.FTZ R8, R13, R8 ;  /* 0x000000080d087220 */ /* 0x000fe20000410000 */
[----:B------:R-:W-:Y:S01]  /*88c0*/  SHF.L.U32 R5, R5, 0x10, RZ ;  /* 0x0000001005057819 */ /* 0x000fe200000006ff */
[----:B------:R-:W-:-:S02]  /*88d0*/  FMUL.FTZ R17, R14, R17 ;  /* 0x000000110e117220 */ /* 0x000fc40000410000 */
[-C--:B------:R-:W-:Y:S02]  /*88e0*/  FFMA.FTZ R10, R13, R19.reuse, -R10 ;  /* 0x000000130d0a7223 */ /* 0x080fe4000001080a */
[-C--:B------:R-:W-:Y:S02]  /*88f0*/  FFMA.FTZ R29, R14, R18.reuse, -R29 ;  /* 0x000000120e1d7223 */ /* 0x080fe4000001081d */
[----:B------:R-:W-:Y:S02]  /*8900*/  FFMA.FTZ R19, R0, R19, R8 ;  /* 0x0000001300137223 */ /* 0x000fe40000010008 */
[----:B------:R-:W-:Y:S02]  /*8910*/  FFMA.FTZ R18, R11, R18, R17 ;  /* 0x000000120b127223 */ /* 0x000fe40000010011 */
[-C--:B------:R-:W-:Y:S02]  /*8920*/  FMUL.FTZ R0, R16, R2.reuse ;  /* 0x0000000210007220 */ /* 0x080fe40000410000 */
[----:B------:R-:W-:Y:S01]  /*8930*/  FMUL.FTZ R11, R9, R2 ;  /* 0x00000002090b7220 */ /* 0x000fe20000410000 */
[----:B------:R-:W-:Y:S01]  /*8940*/  F2FP.BF16.PACK_AB R18, R18, R29 ;  /* 0x0000001d1212723e */ /* 0x000fe200000010ff */
[----:B------:R-:W-:-:S02]  /*8950*/  IMAD.U32 R4, R4, 0x10000, RZ ;  /* 0x0001000004047824 */ /* 0x000fc400078e00ff */
[-C--:B------:R-:W-:Y:S02]  /*8960*/  FMUL.FTZ R2, R20, R3.reuse ;  /* 0x0000000314027220 */ /* 0x080fe40000410000 */
[----:B------:R-:W-:Y:S02]  /*8970*/  FMUL.FTZ R3, R15, R3 ;  /* 0x000000030f037220 */ /* 0x000fe40000410000 */
[----:B------:R-:W-:Y:S01]  /*8980*/  FFMA.FTZ R0, R9, R4, -R0 ;  /* 0x0000000409007223 */ /* 0x000fe20000010800 */
[----:B------:R-:W-:Y:S01]  /*8990*/  F2FP.BF16.PACK_AB R9, R19, R10 ;  /* 0x0000000a1309723e */ /* 0x000fe200000010ff */
[----:B------:R-:W-:Y:S02]  /*89a0*/  FFMA.FTZ R11, R16, R4, R11 ;  /* 0x00000004100b7223 */ /* 0x000fe4000001000b */
[-C--:B------:R-:W-:Y:S02]  /*89b0*/  FFMA.FTZ R2, R15, R5.reuse, -R2 ;  /* 0x000000050f027223 */ /* 0x080fe40000010802 */
[----:B------:R-:W-:Y:S01]  /*89c0*/  FFMA.FTZ R3, R20, R5, R3 ;  /* 0x0000000514037223 */ /* 0x000fe20000010003 */
[----:B------:R-:W-:-:S02]  /*89d0*/  F2FP.BF16.PACK_AB R8, R11, R0 ;  /* 0x000000000b08723e */ /* 0x000fc400000010ff */
[----:B------:R-:W-:Y:S02]  /*89e0*/  MOV R11, R18 ;  /* 0x00000012000b7202 */ /* 0x000fe40000000f00 */
[----:B------:R-:W-:Y:S02]  /*89f0*/  F2FP.BF16.PACK_AB R10, R3, R2 ;  /* 0x00000002030a723e */ /* 0x000fe400000010ff */
.L_x_5507:
[----:B------:R-:W-:Y:S05]  /*8a00*/  BSYNC B0 ;  /* 0x0000000000007941 */ /* 0x000fea0003800000 */
.L_x_5506:
[----:B-----5:R3:W-:Y:S02]  /*8a10*/  STS.128 [R188], R8 ;  /* 0x00000008bc007388 */ /* 0x0207e40000000c00 */
.L_x_5505:
[----:B------:R-:W-:Y:S05]  /*8a20*/  BSYNC B1 ;  /* 0x0000000000017941 */ /* 0x000fea0003800000 */
.L_x_5504:
[----:B------:R-:W-:Y:S01]  /*8a30*/  IADD3 R0, R132, 0x10, RZ ;  /* 0x0000001084007810 */ /* 0x000fe20007ffe0ff */
[----:B------:R-:W-:Y:S03]  /*8a40*/  BSSY B1, `(.L_x_5508) ;  /* 0x000003b000017945 */ /* 0x000fe60003800000 */
[----:B------:R-:W-:-:S04]  /*8a50*/  ISETP.GE.AND P0, PT, R0, R21, PT ;  /* 0x000000150000720c */ /* 0x000fc80003f06270 */
[----:B------:R-:W-:-:S13]  /*8a60*/  ISETP.LT.OR P0, PT, R12, -0x87, P0 ;  /* 0xffffff790c00780c */ /* 0x000fda0000701670 */
[----:B------:R-:W-:Y:S05]  /*8a70*/  @P0 BRA `(.L_x_5509) ;  /* 0x0000037000000947 */ /* 0x000fea0003800000 */
[----:B------:R-:W-:-:S13]  /*8a80*/  ISETP.GE.AND P0, PT, R100, c[0x0][0x220], PT ;  /* 0x0000880064007a0c */ /* 0x000fda0003f06270 */
[----:B------:R4:W-:Y:S01]  /*8a90*/  @P0 STS.128 [R188+0x800], RZ ;  /* 0x000800ffbc000388 */ /* 0x0009e20000000c00 */
[----:B------:R-:W-:Y:S05]  /*8aa0*/  @P0 BRA `(.L_x_5509) ;  /* 0x0000034000000947 */ /* 0x000fea0003800000 */
[----:B------:R-:W5:Y:S01]  /*8ab0*/  LDG.E.128 R32, [R34.64] ;  /* 0x0000000622207981 */ /* 0x000f62000c1e1d00 */
[----:B------:R-:W-:Y:S01]  /*8ac0*/  ISETP.GE.AND P0, PT, R100, c[0x0][0x230], PT ;  /* 0x00008c0064007a0c */ /* 0x000fe20003f06270 */
[----:B------:R-:W-:-:S12]  /*8ad0*/  BSSY B0, `(.L_x_5510) ;  /* 0x0000030000007945 */ /* 0x000fd80003800000 */
[----:B------:R-:W-:Y:S05]  /*8ae0*/  @P0 BRA `(.L_x_5511) ;  /* 0x000002e000000947 */ /* 0x000fea0003800000 */
[----:B------:R-:W-:-:S04]  /*8af0*/  IADD3 R2, P0, R23, R6, RZ ;  /* 0x0000000617027210 */ /* 0x000fc80007f1e0ff */
[----:B------:R-:W-:Y:S01]  /*8b00*/  LEA.HI.X.SX32 R23, R23, R7, 0x1, P0 ;  /* 0x0000000717177211 */ /* 0x000fe200000f0eff */
[----:B------:R-:W-:-:S03]  /*8b10*/  IMAD.SHL.U32 R3, R2, 0x2, RZ ;  /* 0x0000000202037824 */ /* 0x000fc600078e00ff */
[----:B------:R-:W-:Y:S02]  /*8b20*/  SHF.L.U64.HI R23, R2, 0x1, R23 ;  /* 0x0000000102177819 */ /* 0x000fe40000010217 */
[C---:B------:R-:W-:Y:S02]  /*8b30*/  IADD3 R2, P0, R3.reuse, c[0x0][0x2b0], RZ ;  /* 0x0000ac0003027a10 */ /* 0x040fe40007f1e0ff */
[----:B------:R-:W-:Y:S02]  /*8b40*/  IADD3 R4, P1, R3, c[0x0][0x2a8], RZ ;  /* 0x0000aa0003047a10 */ /* 0x000fe40007f3e0ff */
[C---:B------:R-:W-:Y:S02]  /*8b50*/  IADD3.X R3, R23.reuse, c[0x0][0x2b4], RZ, P0, !PT ;  /* 0x0000ad0017037a10 */ /* 0x040fe400007fe4ff */
[----:B------:R-:W-:-:S04]  /*8b60*/  IADD3.X R5, R23, c[0x0][0x2ac], RZ, P1, !PT ;  /* 0x0000ab0017057a10 */ /* 0x000fc80000ffe4ff */
[----:B--2---:R-:W2:Y:S04]  /*8b70*/  LDG.E.64 R2, [R2.64] ;  /* 0x0000000602027981 */ /* 0x004ea8000c1e1b00 */
[----:B---3--:R-:W3:Y:S01]  /*8b80*/  LDG.E.64 R4, [R4.64] ;  /* 0x0000000604047981 */ /* 0x008ee2000c1e1b00 */
[C---:B-----5:R-:W-:Y:S01]  /*8b90*/  LOP3.LUT R8, R33.reuse, 0xffff0000, RZ, 0xc0, !PT ;  /* 0xffff000021087812 */ /* 0x060fe200078ec0ff */
[----:B------:R-:W-:Y:S01]  /*8ba0*/  IMAD.U32 R9, R33, 0x10000, RZ ;  /* 0x0001000021097824 */ /* 0x000fe200078e00ff */
[C---:B------:R-:W-:Y:S01]  /*8bb0*/  LOP3.LUT R13, R35.reuse, 0xffff0000, RZ, 0xc0, !PT ;  /* 0xffff0000230d7812 */ /* 0x040fe200078ec0ff */
[----:B------:R-:W-:Y:S01]  /*8bc0*/  IMAD.U32 R14, R35, 0x10000, RZ ;  /* 0x00010000230e7824 */ /* 0x000fe200078e00ff */
[----:B------:R-:W-:Y:S02]  /*8bd0*/  SHF.L.U32 R10, R32, 0x10, RZ ;  /* 0x00000010200a7819 */ /* 0x000fe400000006ff */
[----:B------:R-:W-:-:S02]  /*8be0*/  SHF.L.U32 R15, R34, 0x10, RZ ;  /* 0x00000010220f7819 */ /* 0x000fc400000006ff */
[----:B------:R-:W-:Y:S02]  /*8bf0*/  LOP3.LUT R32, R32, 0xffff0000, RZ, 0xc0, !PT ;  /* 0xffff000020207812 */ /* 0x000fe400078ec0ff */
[----:B------:R-:W-:Y:S02]  /*8c00*/  LOP3.LUT R34, R34, 0xffff0000, RZ, 0xc0, !PT ;  /* 0xffff000022227812 */ /* 0x000fe400078ec0ff */
[----:B--2---:R-:W-:Y:S02]  /*8c10*/  LOP3.LUT R11, R2, 0xffff0000, RZ, 0xc0, !PT ;  /* 0xffff0000020b7812 */ /* 0x004fe400078ec0ff */
[----:B------:R-:W-:Y:S02]  /*8c20*/  LOP3.LUT R17, R3, 0xffff0000, RZ, 0xc0, !PT ;  /* 0xffff000003117812 */ /* 0x000fe400078ec0ff */
[----:B---3--:R-:W-:Y:S01]  /*8c30*/  LOP3.LUT R19, R4, 0xffff0000, RZ, 0xc0, !PT ;  /* 0xffff000004137812 */ /* 0x008fe200078ec0ff */
[-C--:B------:R-:W-:Y:S01]  /*8c40*/  FMUL.FTZ R16, R8, R11.reuse ;  /* 0x0000000b08107220 */ /* 0x080fe20000410000 */
[----:B------:R-:W-:Y:S01]  /*8c50*/  LOP3.LUT R18, R5, 0xffff0000, RZ, 0xc0, !PT ;  /* 0xffff000005127812 */ /* 0x000fe200078ec0ff */
[----:B------:R-:W-:Y:S01]  /*8c60*/  FMUL.FTZ R20, R9, R11 ;  /* 0x0000000b09147220 */ /* 0x000fe20000410000 */
[----:B------:R-:W-:Y:S01]  /*8c70*/  SHF.L.U32 R3, R3, 0x10, RZ ;  /* 0x0000001003037819 */ /* 0x000fe200000006ff */
[-C--:B------:R-:W-:Y:S01]  /*8c80*/  FMUL.FTZ R11, R13, R17.reuse ;  /* 0x000000110d0b7220 */ /* 0x080fe20000410000 */
[----:B------:R-:W-:Y:S01]  /*8c90*/  SHF.L.U32 R5, R5, 0x10, RZ ;  /* 0x0000001005057819 */ /* 0x000fe200000006ff */
[----:B------:R-:W-:-:S02]  /*8ca0*/  FMUL.FTZ R17, R14, R17 ;  /* 0x000000110e117220 */ /* 0x000fc40000410000 */
[----:B------:R-:W-:Y:S02]  /*8cb0*/  FFMA.FTZ R16, R9, R19, -R16 ;  /* 0x0000001309107223 */ /* 0x000fe40000010810 */
[----:B------:R-:W-:Y:S02]  /*8cc0*/  IMAD.U32 R9, R2, 0x10000, RZ ;  /* 0x0001000002097824 */ /* 0x000fe400078e00ff */
[-C--:B------:R-:W-:Y:S02]  /*8cd0*/  FFMA.FTZ R11, R14, R18.reuse, -R11 ;  /* 0x000000120e0b7223 */ /* 0x080fe4000001080b */
[----:B------:R-:W-:Y:S02]  /*8ce0*/  FFMA.FTZ R18, R13, R18, R17 ;  /* 0x000000120d127223 */ /* 0x000fe40000010011 */
[----:B------:R-:W-:Y:S02]  /*8cf0*/  IMAD.U32 R13, R4, 0x10000, RZ ;  /* 0x00010000040d7824 */ /* 0x000fe400078e00ff */
[----:B------:R-:W-:Y:S01]  /*8d00*/  FMUL.FTZ R2, R32, R9 ;  /* 0x0000000920027220 */ /* 0x000fe20000410000 */
[----:B------:R-:W-:Y:S01]  /*8d10*/  F2FP.BF16.PACK_AB R35, R18, R11 ;  /* 0x0000000b1223723e */ /* 0x000fe200000010ff */
[----:B------:R-:W-:-:S02]  /*8d20*/  FMUL.FTZ R4, R34, R3 ;  /* 0x0000000322047220 */ /* 0x000fc40000410000 */
[----:B------:R-:W-:Y:S02]  /*8d30*/  FMUL.FTZ R9, R10, R9 ;  /* 0x000000090a097220 */ /* 0x000fe40000410000 */
[----:B------:R-:W-:Y:S02]  /*8d40*/  FMUL.FTZ R3, R15, R3 ;  /* 0x000000030f037220 */ /* 0x000fe40000410000 */
[----:B------:R-:W-:Y:S02]  /*8d50*/  FFMA.FTZ R19, R8, R19, R20 ;  /* 0x0000001308137223 */ /* 0x000fe40000010014 */
[-C--:B------:R-:W-:Y:S02]  /*8d60*/  FFMA.FTZ R2, R10, R13.reuse, -R2 ;  /* 0x0000000d0a027223 */ /* 0x080fe40000010802 */
[----:B------:R-:W-:Y:S01]  /*8d70*/  FFMA.FTZ R9, R32, R13, R9 ;  /* 0x0000000d20097223 */ /* 0x000fe20000010009 */
[----:B------:R-:W-:Y:S01]  /*8d80*/  F2FP.BF16.PACK_AB R33, R19, R16 ;  /* 0x000000101321723e */ /* 0x000fe200000010ff */
[----:B------:R-:W-:-:S02]  /*8d90*/  FFMA.FTZ R4, R15, R5, -R4 ;  /* 0x000000050f047223 */ /* 0x000fc40000010804 */
[----:B------:R-:W-:Y:S01]  /*8da0*/  FFMA.FTZ R3, R34, R5, R3 ;  /* 0x0000000522037223 */ /* 0x000fe20000010003 */
[----:B------:R-:W-:-:S04]  /*8db0*/  F2FP.BF16.PACK_AB R32, R9, R2 ;  /* 0x000000020920723e */ /* 0x000fc800000010ff */
[----:B------:R-:W-:Y:S02]  /*8dc0*/  F2FP.BF16.PACK_AB R34, R3, R4 ;  /* 0x000000040322723e */ /* 0x000fe400000010ff */
.L_x_5511:
[----:B------:R-:W-:Y:S05]  /*8dd0*/  BSYNC B0 ;  /* 0x0000000000007941 */ /* 0x000fea0003800000 */
.L_x_5510:
[----:B-----5:R1:W-:Y:S02]  /*8de0*/  STS.128 [R188+0x800], R32 ;  /* 0x00080020bc007388 */ /* 0x0203e40000000c00 */
.L_x_5509:
[----:B------:R-:W-:Y:S05]  /*8df0*/  BSYNC B1 ;  /* 0x0000000000017941 */ /* 0x000fea0003800000 */
.L_x_5508:
        /* <DEDUP_REMOVED lines=8> */
[----:B---3--:R3:W5:Y:S01]  /*8e80*/  LDG.E.128 R8, [R26.64] ;  /* 0x000000061a087981 */ /* 0x008762000c1e1d00 */
[----:B------:R-:W-:Y:S01]  /*8e90*/  ISETP.GE.AND P0, PT, R100, c[0x0][0x230], PT ;  /* 0x00008c0064007a0c */ /* 0x000fe20003f06270 */
[----:B------:R-:W-:-:S12]  /*8ea0*/  BSSY B0, `(.L_x_5514) ;  /* 0x0000033000007945 */ /* 0x000fd80003800000 */
[----:B------:R-:W-:Y:S05]  /*8eb0*/  @P0 BRA `(.L_x_5515) ;  /* 0x0000031000000947 */ /* 0x000fea0003800000 */
[----:B------:R-:W-:-:S05]  /*8ec0*/  IMAD.SHL.U32 R2, R61, 0x20, RZ ;  /* 0x000000203d027824 */ /* 0x000fca00078e00ff */
[----:B------:R-:W-:-:S04]  /*8ed0*/  IADD3 R3, P0, R2, R6, RZ ;  /* 0x0000000602037210 */ /* 0x000fc80007f1e0ff */
[----:B------:R-:W-:Y:S01]  /*8ee0*/  LEA.HI.X.SX32 R2, R2, R7, 0x1, P0 ;  /* 0x0000000702027211 */ /* 0x000fe200000f0eff */
[----:B------:R-:W-:-:S03]  /*8ef0*/  IMAD.SHL.U32 R4, R3, 0x2, RZ ;  /* 0x0000000203047824 */ /* 0x000fc600078e00ff */
[----:B------:R-:W-:Y:S02]  /*8f00*/  SHF.L.U64.HI R2, R3, 0x1, R2 ;  /* 0x0000000103027819 */ /* 0x000fe40000010202 */
[C---:B---3--:R-:W-:Y:S02]  /*8f10*/  IADD3 R26, P0, R4.reuse, c[0x0][0x2b0], RZ ;  /* 0x0000ac00041a7a10 */ /* 0x048fe40007f1e0ff */
[----:B------:R-:W-:Y:S02]  /*8f20*/  IADD3 R4, P1, R4, c[0x0][0x2a8], RZ ;  /* 0x0000aa0004047a10 */ /* 0x000fe40007f3e0ff */
[C---:B------:R-:W-:Y:S02]  /*8f30*/  IADD3.X R27, R2.reuse, c[0x0][0x2b4], RZ, P0, !PT ;  /* 0x0000ad00021b7a10 */ /* 0x040fe400007fe4ff */
[----:B------:R-:W-:-:S03]  /*8f40*/  IADD3.X R5, R2, c[0x0][0x2ac], RZ, P1, !PT ;  /* 0x0000ab0002057a10 */ /* 0x000fc60000ffe4ff */
[----:B------:R-:W3:Y:S04]  /*8f50*/  LDG.E.64 R2, [R26.64] ;  /* 0x000000061a027981 */ /* 0x000ee8000c1e1b00 */
[----:B--2---:R-:W2:Y:S01]  /*8f60*/  LDG.E.64 R4, [R4.64] ;  /* 0x0000000604047981 */ /* 0x004ea2000c1e1b00 */
[C---:B-----5:R-:W-:Y:S01]  /*8f70*/  IMAD.U32 R14, R8.reuse, 0x10000, RZ ;  /* 0x00010000080e7824 */ /* 0x060fe200078e00ff */
[----:B------:R-:W-:Y:S01]  /*8f80*/  LOP3.LUT R17, R8, 0xffff0000, RZ, 0xc0, !PT ;  /* 0xffff000008117812 */ /* 0x000fe200078ec0ff */
[----:B------:R-:W-:Y:S01]  /*8f90*/  IMAD.U32 R16, R10, 0x10000, RZ ;  /* 0x000100000a107824 */ /* 0x000fe200078e00ff */
[C---:B------:R-:W-:Y:S02]  /*8fa0*/  SHF.L.U32 R13, R9.reuse, 0x10, RZ ;  /* 0x00000010090d7819 */ /* 0x040fe400000006ff */
[----:B------:R-:W-:-:S02]  /*8fb0*/  LOP3.LUT R9, R9, 0xffff0000, RZ, 0xc0, !PT ;  /* 0xffff000009097812 */ /* 0x000fc400078ec0ff */
[C---:B------:R-:W-:Y:S02]  /*8fc0*/  SHF.L.U32 R15, R11.reuse, 0x10, RZ ;  /* 0x000000100b0f7819 */ /* 0x040fe400000006ff */
[----:B------:R-:W-:Y:S02]  /*8fd0*/  LOP3.LUT R11, R11, 0xffff0000, RZ, 0xc0, !PT ;  /* 0xffff00000b0b7812 */ /* 0x000fe400078ec0ff */
[----:B------:R-:W-:Y:S02]  /*8fe0*/  LOP3.LUT R19, R10, 0xffff0000, RZ, 0xc0, !PT ;  /* 0xffff00000a137812 */ /* 0x000fe400078ec0ff */
[----:B---3--:R-:W-:Y:S02]  /*8ff0*/  LOP3.LUT R8, R2, 0xffff0000, RZ, 0xc0, !PT ;  /* 0xffff000002087812 */ /* 0x008fe400078ec0ff */
[C---:B------:R-:W-:Y:S01]  /*9000*/  LOP3.LUT R18, R3.reuse, 0xffff0000, RZ, 0xc0, !PT ;  /* 0xffff000003127812 */ /* 0x040fe200078ec0ff */
[----:B------:R-:W-:Y:S01]  /*9010*/  IMAD.U32 R3, R3, 0x10000, RZ ;  /* 0x0001000003037824 */ /* 0x000fe200078e00ff */
[----:B--2---:R-:W-:Y:S01]  /*9020*/  LOP3.LUT R26, R4, 0xffff0000, RZ, 0xc0, !PT ;  /* 0xffff0000041a7812 */ /* 0x004fe200078ec0ff */
[-C--:B------:R-:W-:Y:S01]  /*9030*/  FMUL.FTZ R23, R13, R8.reuse ;  /* 0x000000080d177220 */ /* 0x080fe20000410000 */
[----:B------:R-:W-:Y:S01]  /*9040*/  SHF.L.U32 R2, R2, 0x10, RZ ;  /* 0x0000001002027819 */ /* 0x000fe200000006ff */
[----:B------:R-:W-:Y:S01]  /*9050*/  FMUL.FTZ R10, R9, R8 ;  /* 0x00000008090a7220 */ /* 0x000fe20000410000 */
[----:B------:R-:W-:Y:S01]  /*9060*/  LOP3.LUT R20, R5, 0xffff0000, RZ, 0xc0, !PT ;  /* 0xffff000005147812 */ /* 0x000fe200078ec0ff */
[-C--:B------:R-:W-:Y:S01]  /*9070*/  FMUL.FTZ R8, R11, R18.reuse ;  /* 0x000000120b087220 */ /* 0x080fe20000410000 */
[----:B------:R-:W-:Y:S01]  /*9080*/  SHF.L.U32 R4, R4, 0x10, RZ ;  /* 0x0000001004047819 */ /* 0x000fe200000006ff */
[----:B------:R-:W-:-:S02]  /*9090*/  FMUL.FTZ R18, R15, R18 ;  /* 0x000000120f127220 */ /* 0x000fc40000410000 */
[-C--:B------:R-:W-:Y:S02]  /*90a0*/  FFMA.FTZ R23, R9, R26.reuse, R23 ;  /* 0x0000001a09177223 */ /* 0x080fe40000010017 */
[----:B------:R-:W-:Y:S02]  /*90b0*/  FFMA.FTZ R10, R13, R26, -R10 ;  /* 0x0000001a0d0a7223 */ /* 0x000fe4000001080a */
[----:B------:R-:W-:Y:S02]  /*90c0*/  IMAD.U32 R9, R5, 0x10000, RZ ;  /* 0x0001000005097824 */ /* 0x000fe400078e00ff */
[----:B------:R-:W-:Y:S01]  /*90d0*/  FMUL.FTZ R5, R17, R2 ;  /* 0x0000000211057220 */ /* 0x000fe20000410000 */
[----:B------:R-:W-:Y:S01]  /*90e0*/  F2FP.BF16.PACK_AB R10, R23, R10 ;  /* 0x0000000a170a723e */ /* 0x000fe200000010ff */
[----:B------:R-:W-:Y:S02]  /*90f0*/  FMUL.FTZ R13, R14, R2 ;  /* 0x000000020e0d7220 */ /* 0x000fe40000410000 */
[----:B------:R-:W-:-:S02]  /*9100*/  FFMA.FTZ R11, R11, R20, R18 ;  /* 0x000000140b0b7223 */ /* 0x000fc40000010012 */
[CC--:B------:R-:W-:Y:S02]  /*9110*/  FMUL.FTZ R2, R19.reuse, R3.reuse ;  /* 0x0000000313027220 */ /* 0x0c0fe40000410000 */
[C---:B------:R-:W-:Y:S02]  /*9120*/  FMUL.FTZ R18, R16.reuse, R3 ;  /* 0x0000000310127220 */ /* 0x040fe40000410000 */
[-C--:B------:R-:W-:Y:S02]  /*9130*/  FFMA.FTZ R2, R16, R9.reuse, -R2 ;  /* 0x0000000910027223 */ /* 0x080fe40000010802 */
[----:B------:R-:W-:Y:S02]  /*9140*/  FFMA.FTZ R9, R19, R9, R18 ;  /* 0x0000000913097223 */ /* 0x000fe40000010012 */
[----:B------:R-:W-:Y:S02]  /*9150*/  FFMA.FTZ R8, R15, R20, -R8 ;  /* 0x000000140f087223 */ /* 0x000fe40000010808 */
[----:B------:R-:W-:Y:S01]  /*9160*/  FFMA.FTZ R5, R14, R4, -R5 ;  /* 0x000000040e057223 */ /* 0x000fe20000010805 */
[----:B------:R-:W-:Y:S01]  /*9170*/  F2FP.BF16.PACK_AB R2, R9, R2 ;  /* 0x000000020902723e */ /* 0x000fe200000010ff */
[----:B------:R-:W-:Y:S01]  /*9180*/  FFMA.FTZ R4, R17, R4, R13 ;  /* 0x0000000411047223 */ /* 0x000fe2000001000d */
[----:B------:R-:W-:-:S02]  /*9190*/  F2FP.BF16.PACK_AB R11, R11, R8 ;  /* 0x000000080b0b723e */ /* 0x000fc400000010ff */
[----:B------:R-:W-:Y:S01]  /*91a0*/  MOV R9, R10 ;  /* 0x0000000a00097202 */ /* 0x000fe20000000f00 */
[----:B------:R-:W-:Y:S01]  /*91b0*/  IMAD.MOV.U32 R10, RZ, RZ, R2 ;  /* 0x000000ffff0a7224 */ /* 0x000fe200078e0002 */
[----:B------:R-:W-:Y:S02]  /*91c0*/  F2FP.BF16.PACK_AB R8, R4, R5 ;  /* 0x000000050408723e */ /* 0x000fe400000010ff */
.L_x_5515:
[----:B------:R-:W-:Y:S05]  /*91d0*/  BSYNC B0 ;  /* 0x0000000000007941 */ /* 0x000fea0003800000 */
.L_x_5514:
[----:B-----5:R1:W-:Y:S02]  /*91e0*/  STS.128 [R188+0x1000], R8 ;  /* 0x00100008bc007388 */ /* 0x0203e40000000c00 */
.L_x_5513:
[----:B------:R-:W-:Y:S05]  /*91f0*/  BSYNC B1 ;  /* 0x0000000000017941 */ /* 0x000fea0003800000 */
.L_x_5512:
[----:B-1-3--:R-:W-:-:S04]  /*9200*/  IADD3 R8, R132, 0x30, RZ ;  /* 0x0000003084087810 */ /* 0x00afc80007ffe0ff */
        /* <DEDUP_REMOVED lines=10> */
[----:B------:R-:W-:-:S05]  /*92b0*/  IMAD R61, R61, 0x30, RZ ;  /* 0x000000303d3d7824 */ /* 0x000fca00078e02ff */
[----:B------:R-:W-:-:S04]  /*92c0*/  IADD3 R6, P0, R61, R6, RZ ;  /* 0x000000063d067210 */ /* 0x000fc80007f1e0ff */
[----:B------:R-:W-:Y:S01]  /*92d0*/  LEA.HI.X.SX32 R7, R61, R7, 0x1, P0 ;  /* 0x000000073d077211 */ /* 0x000fe200000f0eff */
[----:B------:R-:W-:-:S03]  /*92e0*/  IMAD.SHL.U32 R2, R6, 0x2, RZ ;  /* 0x0000000206027824 */ /* 0x000fc600078e00ff */
[----:B------:R-:W-:Y:S02]  /*92f0*/  SHF.L.U64.HI R7, R6, 0x1, R7 ;  /* 0x0000000106077819 */ /* 0x000fe40000010207 */
[C---:B------:R-:W-:Y:S02]  /*9300*/  IADD3 R14, P0, R2.reuse, c[0x0][0x2b0], RZ ;  /* 0x0000ac00020e7a10 */ /* 0x040fe40007f1e0ff */
[----:B------:R-:W-:Y:S02]  /*9310*/  IADD3 R4, P1, R2, c[0x0][0x2a8], RZ ;  /* 0x0000aa0002047a10 */ /* 0x000fe40007f3e0ff */
[C---:B------:R-:W-:Y:S02]  /*9320*/  IADD3.X R15, R7.reuse, c[0x0][0x2b4], RZ, P0, !PT ;  /* 0x0000ad00070f7a10 */ /* 0x040fe400007fe4ff */
[----:B------:R-:W-:-:S03]  /*9330*/  IADD3.X R5, R7, c[0x0][0x2ac], RZ, P1, !PT ;  /* 0x0000ab0007057a10 */ /* 0x000fc60000ffe4ff */
[----:B------:R-:W3:Y:S04]  /*9340*/  LDG.E.64 R2, [R14.64] ;  /* 0x000000060e027981 */ /* 0x000ee8000c1e1b00 */
[----:B--2---:R-:W2:Y:S01]  /*9350*/  LDG.E.64 R4, [R4.64] ;  /* 0x0000000604047981 */ /* 0x004ea2000c1e1b00 */
[C---:B-----5:R-:W-:Y:S01]  /*9360*/  LOP3.LUT R6, R25.reuse, 0xffff0000, RZ, 0xc0, !PT ;  /* 0xffff000019067812 */ /* 0x060fe200078ec0ff */
[----:B------:R-:W-:Y:S01]  /*9370*/  IMAD.U32 R9, R24, 0x10000, RZ ;  /* 0x0001000018097824 */ /* 0x000fe200078e00ff */
[----:B------:R-:W-:Y:S01]  /*9380*/  SHF.L.U32 R7, R25, 0x10, RZ ;  /* 0x0000001019077819 */ /* 0x000fe200000006ff */
[----:B------:R-:W-:Y:S01]  /*9390*/  IMAD.U32 R13, R26, 0x10000, RZ ;  /* 0x000100001a0d7824 */ /* 0x000fe200078e00ff */
[----:B------:R-:W-:Y:S02]  /*93a0*/  LOP3.LUT R24, R24, 0xffff0000, RZ, 0xc0, !PT ;  /* 0xffff000018187812 */ /* 0x000fe400078ec0ff */
[----:B------:R-:W-:-:S02]  /*93b0*/  LOP3.LUT R11, R27, 0xffff0000, RZ, 0xc0, !PT ;  /* 0xffff00001b0b7812 */ /* 0x000fc400078ec0ff */
[----:B------:R-:W-:Y:S02]  /*93c0*/  LOP3.LUT R26, R26, 0xffff0000, RZ, 0xc0, !PT ;  /* 0xffff00001a1a7812 */ /* 0x000fe400078ec0ff */
[----:B------:R-:W-:Y:S02]  /*93d0*/  SHF.L.U32 R12, R27, 0x10, RZ ;  /* 0x000000101b0c7819 */ /* 0x000fe400000006ff */
[C---:B---3--:R-:W-:Y:S02]  /*93e0*/  LOP3.LUT R10, R2.reuse, 0xffff0000, RZ, 0xc0, !PT ;  /* 0xffff0000020a7812 */ /* 0x048fe400078ec0ff */
[----:B------:R-:W-:Y:S02]  /*93f0*/  SHF.L.U32 R2, R2, 0x10, RZ ;  /* 0x0000001002027819 */ /* 0x000fe400000006ff */
[----:B--2---:R-:W-:Y:S01]  /*9400*/  LOP3.LUT R17, R4, 0xffff0000, RZ, 0xc0, !PT ;  /* 0xffff000004117812 */ /* 0x004fe200078ec0ff */
[-C--:B------:R-:W-:Y:S01]  /*9410*/  FMUL.FTZ R14, R6, R10.reuse ;  /* 0x0000000a060e7220 */ /* 0x080fe20000410000 */
[----:B------:R-:W-:Y:S01]  /*9420*/  LOP3.LUT R15, R3, 0xffff0000, RZ, 0xc0, !PT ;  /* 0xffff0000030f7812 */ /* 0x000fe200078ec0ff */
[----:B------:R-:W-:Y:S01]  /*9430*/  FMUL.FTZ R10, R7, R10 ;  /* 0x0000000a070a7220 */ /* 0x000fe20000410000 */
[----:B------:R-:W-:Y:S01]  /*9440*/  LOP3.LUT R16, R5, 0xffff0000, RZ, 0xc0, !PT ;  /* 0xffff000005107812 */ /* 0x000fe200078ec0ff */
[----:B------:R-:W-:Y:S01]  /*9450*/  FFMA.FTZ R14, R7, R17, -R14 ;  /* 0x00000011070e7223 */ /* 0x000fe2000001080e */
[----:B------:R-:W-:Y:S01]  /*9460*/  SHF.L.U32 R4, R4, 0x10, RZ ;  /* 0x0000001004047819 */ /* 0x000fe200000006ff */
[----:B------:R-:W-:-:S02]  /*9470*/  IMAD.U32 R3, R3, 0x10000, RZ ;  /* 0x0001000003037824 */ /* 0x000fc400078e00ff */
[----:B------:R-:W-:Y:S02]  /*9480*/  FFMA.FTZ R17, R6, R17, R10 ;  /* 0x0000001106117223 */ /* 0x000fe4000001000a */
[----:B------:R-:W-:Y:S02]  /*9490*/  IMAD.U32 R6, R5, 0x10000, RZ ;  /* 0x0001000005067824 */ /* 0x000fe400078e00ff */
[----:B------:R-:W-:Y:S01]  /*94a0*/  FMUL.FTZ R5, R24, R2 ;  /* 0x0000000218057220 */ /* 0x000fe20000410000 */
[----:B------:R-:W-:Y:S01]  /*94b0*/  F2FP.BF16.PACK_AB R25, R17, R14 ;  /* 0x0000000e1119723e */ /* 0x000fe200000010ff */
[----:B------:R-:W-:Y:S02]  /*94c0*/  FMUL.FTZ R7, R9, R2 ;  /* 0x0000000209077220 */ /* 0x000fe40000410000 */
[----:B------:R-:W-:Y:S02]  /*94d0*/  FMUL.FTZ R19, R11, R15 ;  /* 0x0000000f0b137220 */ /* 0x000fe40000410000 */
[----:B------:R-:W-:-:S02]  /*94e0*/  FMUL.FTZ R2, R26, R3 ;  /* 0x000000031a027220 */ /* 0x000fc40000410000 */
[C---:B------:R-:W-:Y:S02]  /*94f0*/  FMUL.FTZ R15, R12.reuse, R15 ;  /* 0x0000000f0c0f7220 */ /* 0x040fe40000410000 */
[----:B------:R-:W-:Y:S02]  /*9500*/  FMUL.FTZ R3, R13, R3 ;  /* 0x000000030d037220 */ /* 0x000fe40000410000 */
[----:B------:R-:W-:Y:S02]  /*9510*/  FFMA.FTZ R19, R12, R16, -R19 ;  /* 0x000000100c137223 */ /* 0x000fe40000010813 */
[----:B------:R-:W-:Y:S02]  /*9520*/  FFMA.FTZ R5, R9, R4, -R5 ;  /* 0x0000000409057223 */ /* 0x000fe40000010805 */
[----:B------:R-:W-:Y:S02]  /*9530*/  FFMA.FTZ R16, R11, R16, R15 ;  /* 0x000000100b107223 */ /* 0x000fe4000001000f */
[----:B------:R-:W-:-:S02]  /*9540*/  FFMA.FTZ R4, R24, R4, R7 ;  /* 0x0000000418047223 */ /* 0x000fc40000010007 */
[-C--:B------:R-:W-:Y:S01]  /*9550*/  FFMA.FTZ R2, R13, R6.reuse, -R2 ;  /* 0x000000060d027223 */ /* 0x080fe20000010802 */
[----:B------:R-:W-:Y:S01]  /*9560*/  F2FP.BF16.PACK_AB R27, R16, R19 ;  /* 0x00000013101b723e */ /* 0x000fe200000010ff */
[----:B------:R-:W-:Y:S01]  /*9570*/  FFMA.FTZ R3, R26, R6, R3 ;  /* 0x000000061a037223 */ /* 0x000fe20000010003 */
[----:B------:R-:W-:-:S04]  /*9580*/  F2FP.BF16.PACK_AB R24, R4, R5 ;  /* 0x000000050418723e */ /* 0x000fc800000010ff */
[----:B------:R-:W-:Y:S02]  /*9590*/  F2FP.BF16.PACK_AB R26, R3, R2 ;  /* 0x00000002031a723e */ /* 0x000fe400000010ff */
.L_x_5518:
[----:B------:R-:W-:Y:S05]  /*95a0*/  BSYNC B0 ;  /* 0x0000000000007941 */ /* 0x000fea0003800000 */
.L_x_5517:
[----:B-----5:R3:W-:Y:S01]  /*95b0*/  STS.128 [R188+0x1800], R24 ;  /* 0x00180018bc007388 */ /* 0x0207e20000000c00 */
[----:B------:R-:W-:Y:S05]  /*95c0*/  BRA `(.L_x_5516) ;  /* 0x00001cf000007947 */ /* 0x000fea0003800000 */
.L_x_5503:
        /* <DEDUP_REMOVED lines=8> */
[----:B------:R3:W5:Y:S01]  /*9650*/  LDG.E.128 R16, [R10.64] ;  /* 0x000000060a107981 */ /* 0x000762000c1e1d00 */
[----:B------:R-:W-:Y:S01]  /*9660*/  ISETP.GE.AND P0, PT, R100, c[0x0][0x230], PT ;  /* 0x00008c0064007a0c */ /* 0x000fe20003f06270 */
[----:B------:R-:W-:-:S12]  /*9670*/  BSSY B0, `(.L_x_5521) ;  /* 0x0000053000007945 */ /* 0x000fd80003800000 */
[----:B------:R-:W-:Y:S05]  /*9680*/  @P0 BRA `(.L_x_5522) ;  /* 0x0000051000000947 */ /* 0x000fea0003800000 */
[----:B------:R-:W-:Y:S01]  /*9690*/  ISETP.GE.AND P0, PT, R100, R61, PT ;  /* 0x0000003d6400720c */ /* 0x000fe20003f06270 */
[----:B------:R-:W-:Y:S02]  /*96a0*/  IMAD.MOV.U32 R0, RZ, RZ, R61 ;  /* 0x000000ffff007224 */ /* 0x000fe400078e003d */
[----:B------:R-:W-:Y:S02]  /*96b0*/  IMAD.MOV.U32 R5, RZ, RZ, RZ ;  /* 0x000000ffff057224 */ /* 0x000fe400078e00ff */
[----:B------:R-:W-:-:S08]  /*96c0*/  IMAD.MOV.U32 R15, RZ, RZ, RZ ;  /* 0x000000ffff0f7224 */ /* 0x000fd000078e00ff */
[----:B------:R-:W-:-:S04]  /*96d0*/  @P0 SHF.R.S32.HI R61, RZ, 0x1, R60 ;  /* 0x00000001ff3d0819 */ /* 0x000fc8000001143c */
[C---:B------:R-:W-:Y:S01]  /*96e0*/  @P0 IADD3 R5, -R61.reuse, RZ, RZ ;  /* 0x000000ff3d050210 */ /* 0x040fe20007ffe1ff */
[----:B------:R-:W-:Y:S01]  /*96f0*/  @P0 IMAD.MOV R15, RZ, RZ, -R61 ;  /* 0x000000ffff0f0224 */ /* 0x000fe200078e0a3d */
[----:B------:R-:W-:Y:S02]  /*9700*/  @P0 IADD3 R0, -R61, RZ, RZ ;  /* 0x000000ff3d000210 */ /* 0x000fe40007ffe1ff */
[----:B------:R-:W-:-:S03]  /*9710*/  IADD3 R9, P1, R5, R2, RZ ;  /* 0x0000000205097210 */ /* 0x000fc60007f3e0ff */
[----:B------:R-:W-:Y:S01]  /*9720*/  IMAD.WIDE R6, R0, 0x2, R10 ;  /* 0x0000000200067825 */ /* 0x000fe200078e020a */
[----:B------:R-:W-:Y:S02]  /*9730*/  LEA.HI.X.SX32 R0, R5, R20, 0x1, P1 ;  /* 0x0000001405007211 */ /* 0x000fe400008f0eff */
[----:B------:R-:W-:-:S03]  /*9740*/  LEA R8, P1, R9, c[0x0][0x2b0], 0x1 ;  /* 0x0000ac0009087a11 */ /* 0x000fc600078208ff */
[----:B------:R-:W4:Y:S01]  /*9750*/  LDG.E.128 R4, [R6.64] ;  /* 0x0000000606047981 */ /* 0x000f22000c1e1d00 */
[----:B------:R-:W-:Y:S02]  /*9760*/  LEA.HI.X R9, R9, c[0x0][0x2b4], R0, 0x1, P1 ;  /* 0x0000ad0009097a11 */ /* 0x000fe400008f0c00 */
[----:B------:R-:W-:-:S04]  /*9770*/  IADD3 R13, P1, R15, R2, RZ ;  /* 0x000000020f0d7210 */ /* 0x000fc80007f3e0ff */
[----:B---3--:R-:W3:Y:S01]  /*9780*/  LDG.E.128 R8, [R8.64] ;  /* 0x0000000608087981 */ /* 0x008ee2000c1e1d00 */
[----:B------:R-:W-:Y:S02]  /*9790*/  LEA.HI.X.SX32 R0, R15, R20, 0x1, P1 ;  /* 0x000000140f007211 */ /* 0x000fe400008f0eff */
[----:B------:R-:W-:-:S04]  /*97a0*/  LEA R12, P1, R13, c[0x0][0x2a8], 0x1 ;  /* 0x0000aa000d0c7a11 */ /* 0x000fc800078208ff */
[----:B------:R-:W-:-:S06]  /*97b0*/  LEA.HI.X R13, R13, c[0x0][0x2ac], R0, 0x1, P1 ;  /* 0x0000ab000d0d7a11 */ /* 0x000fcc00008f0c00 */
[----:B--2---:R-:W2:Y:S01]  /*97c0*/  LDG.E.128 R12, [R12.64] ;  /* 0x000000060c0c7981 */ /* 0x004ea2000c1e1d00 */
[C---:B-----5:R-:W-:Y:S01]  /*97d0*/  LOP3.LUT R0, R17.reuse, 0xffff0000, RZ, 0xc0, !PT ;  /* 0xffff000011007812 */ /* 0x060fe200078ec0ff */
[----:B------:R-:W-:Y:S01]  /*97e0*/  IMAD.U32 R29, R17, 0x10000, RZ ;  /* 0x00010000111d7824 */ /* 0x000fe200078e00ff */
[C---:B------:R-:W-:Y:S01]  /*97f0*/  LOP3.LUT R17, R19.reuse, 0xffff0000, RZ, 0xc0, !PT ;  /* 0xffff000013117812 */ /* 0x040fe200078ec0ff */
[----:B------:R-:W-:Y:S01]  /*9800*/  IMAD.U32 R31, R19, 0x10000, RZ ;  /* 0x00010000131f7824 */ /* 0x000fe200078e00ff */
[----:B------:R-:W-:Y:S01]  /*9810*/  SHF.L.U32 R28, R18, 0x10, RZ ;  /* 0x00000010121c7819 */ /* 0x000fe200000006ff */
[C---:B------:R-:W-:Y:S01]  /*9820*/  IMAD.U32 R22, R16.reuse, 0x10000, RZ ;  /* 0x0001000010167824 */ /* 0x040fe200078e00ff */
[----:B------:R-:W-:Y:S02]  /*9830*/  LOP3.LUT R16, R16, 0xffff0000, RZ, 0xc0, !PT ;  /* 0xffff000010107812 */ /* 0x000fe400078ec0ff */
[----:B------:R-:W-:Y:S02]  /*9840*/  LOP3.LUT R18, R18, 0xffff0000, RZ, 0xc0, !PT ;  /* 0xffff000012127812 */ /* 0x000fe400078ec0ff */
[----:B----4-:R-:W-:-:S02]  /*9850*/  SHF.L.U32 R30, R4, 0x10, RZ ;  /* 0x00000010041e7819 */ /* 0x010fc400000006ff */
[----:B------:R-:W-:Y:S01]  /*9860*/  LOP3.LUT R19, R4, 0xffff0000, RZ, 0xc0, !PT ;  /* 0xffff000004137812 */ /* 0x000fe200078ec0ff */
[C---:B------:R-:W-:Y:S01]  /*9870*/  IMAD.U32 R4, R5.reuse, 0x10000, RZ ;  /* 0x0001000005047824 */ /* 0x040fe200078e00ff */
[----:B------:R-:W-:Y:S01]  /*9880*/  LOP3.LUT R33, R5, 0xffff0000, RZ, 0xc0, !PT ;  /* 0xffff000005217812 */ /* 0x000fe200078ec0ff */
[C---:B------:R-:W-:Y:S01]  /*9890*/  IMAD.U32 R5, R7.reuse, 0x10000, RZ ;  /* 0x0001000007057824 */ /* 0x040fe200078e00ff */
[----:B------:R-:W-:Y:S01]  /*98a0*/  LOP3.LUT R36, R7, 0xffff0000, RZ, 0xc0, !PT ;  /* 0xffff000007247812 */ /* 0x000fe200078ec0ff */
[C---:B---3--:R-:W-:Y:S01]  /*98b0*/  IMAD.U32 R7, R9.reuse, 0x10000, RZ ;  /* 0x0001000009077824 */ /* 0x048fe200078e00ff */
[----:B------:R-:W-:Y:S02]  /*98c0*/  LOP3.LUT R38, R9, 0xffff0000, RZ, 0xc0, !PT ;  /* 0xffff000009267812 */ /* 0x000fe400078ec0ff */
[C---:B------:R-:W-:Y:S01]  /*98d0*/  SHF.L.U32 R39, R10.reuse, 0x10, RZ ;  /* 0x000000100a277819 */ /* 0x040fe200000006ff */
[----:B------:R-:W-:Y:S01]  /*98e0*/  @!P0 FADD.FTZ R7, -R7, -RZ ;  /* 0x800000ff07078221 */ /* 0x000fe20000010100 */
[----:B------:R-:W-:Y:S01]  /*98f0*/  LOP3.LUT R9, R10, 0xffff0000, RZ, 0xc0, !PT ;  /* 0xffff00000a097812 */ /* 0x000fe200078ec0ff */
[C---:B------:R-:W-:Y:S01]  /*9900*/  IMAD.U32 R10, R11.reuse, 0x10000, RZ ;  /* 0x000100000b0a7824 */ /* 0x040fe200078e00ff */
[----:B------:R-:W-:Y:S01]  /*9910*/  LOP3.LUT R11, R11, 0xffff0000, RZ, 0xc0, !PT ;  /* 0xffff00000b0b7812 */ /* 0x000fe200078ec0ff */
[----:B------:R-:W-:Y:S01]  /*9920*/  @!P0 FADD.FTZ R38, -R38, -RZ ;  /* 0x800000ff26268221 */ /* 0x000fe20000010100 */
[----:B------:R-:W-:Y:S01]  /*9930*/  SHF.L.U32 R37, R8, 0x10, RZ ;  /* 0x0000001008257819 */ /* 0x000fe200000006ff */
[----:B------:R-:W-:Y:S01]  /*9940*/  @!P0 FADD.FTZ R10, -R10, -RZ ;  /* 0x800000ff0a0a8221 */ /* 0x000fe20000010100 */
[----:B------:R-:W-:Y:S01]  /*9950*/  SHF.L.U32 R32, R6, 0x10, RZ ;  /* 0x0000001006207819 */ /* 0x000fe200000006ff */
[----:B------:R-:W-:Y:S01]  /*9960*/  @!P0 FADD.FTZ R9, -R9, -RZ ;  /* 0x800000ff09098221 */ /* 0x000fe20000010100 */
[----:B------:R-:W-:Y:S01]  /*9970*/  LOP3.LUT R8, R8, 0xffff0000, RZ, 0xc0, !PT ;  /* 0xffff000008087812 */ /* 0x000fe200078ec0ff */
[----:B------:R-:W-:Y:S01]  /*9980*/  @!P0 FADD.FTZ R11, -R11, -RZ ;  /* 0x800000ff0b0b8221 */ /* 0x000fe20000010100 */
[----:B------:R-:W-:Y:S01]  /*9990*/  LOP3.LUT R6, R6, 0xffff0000, RZ, 0xc0, !PT ;  /* 0xffff000006067812 */ /* 0x000fe200078ec0ff */
[----:B------:R-:W-:-:S02]  /*99a0*/  FMUL.FTZ R10, R5, R10 ;  /* 0x0000000a050a7220 */ /* 0x000fc40000410000 */
[----:B------:R-:W-:Y:S02]  /*99b0*/  @!P0 FADD.FTZ R8, -R8, -RZ ;  /* 0x800000ff08088221 */ /* 0x000fe40000010100 */
[C---:B--2---:R-:W-:Y:S01]  /*99c0*/  IMAD.U32 R5, R13.reuse, 0x10000, RZ ;  /* 0x000100000d057824 */ /* 0x044fe200078e00ff */
[----:B------:R-:W-:Y:S01]  /*99d0*/  LOP3.LUT R13, R13, 0xffff0000, RZ, 0xc0, !PT ;  /* 0xffff00000d0d7812 */ /* 0x000fe200078ec0ff */
[----:B------:R-:W-:Y:S01]  /*99e0*/  FMUL.FTZ R4, R4, R7 ;  /* 0x0000000704047220 */ /* 0x000fe20000410000 */
[----:B------:R-:W-:Y:S01]  /*99f0*/  SHF.L.U32 R7, R12, 0x10, RZ ;  /* 0x000000100c077819 */ /* 0x000fe200000006ff */
[----:B------:R-:W-:Y:S01]  /*9a00*/  FMUL.FTZ R9, R6, R9 ;  /* 0x0000000906097220 */ /* 0x000fe20000410000 */
[----:B------:R-:W-:Y:S01]  /*9a10*/  LOP3.LUT R6, R12, 0xffff0000, RZ, 0xc0, !PT ;  /* 0xffff00000c067812 */ /* 0x000fe200078ec0ff */
[----:B------:R-:W-:Y:S01]  /*9a20*/  @!P0 FADD.FTZ R37, -R37, -RZ ;  /* 0x800000ff25258221 */ /* 0x000fe20000010100 */
[----:B------:R-:W-:Y:S01]  /*9a30*/  SHF.L.U32 R12, R14, 0x10, RZ ;  /* 0x000000100e0c7819 */ /* 0x000fe200000006ff */
[----:B------:R-:W-:-:S02]  /*9a40*/  FMUL.FTZ R33, R33, R38 ;  /* 0x0000002621217220 */ /* 0x000fc40000410000 */
[----:B------:R-:W-:Y:S02]  /*9a50*/  @!P0 FADD.FTZ R39, -R39, -RZ ;  /* 0x800000ff27278221 */ /* 0x000fe40000010100 */
[----:B------:R-:W-:Y:S01]  /*9a60*/  FMUL.FTZ R36, R36, R11 ;  /* 0x0000000b24247220 */ /* 0x000fe20000410000 */
[----:B------:R-:W-:Y:S01]  /*9a70*/  LOP3.LUT R11, R14, 0xffff0000, RZ, 0xc0, !PT ;  /* 0xffff00000e0b7812 */ /* 0x000fe200078ec0ff */
[----:B------:R-:W-:Y:S01]  /*9a80*/  FMUL.FTZ R19, R19, R8 ;  /* 0x0000000813137220 */ /* 0x000fe20000410000 */
[C---:B------:R-:W-:Y:S01]  /*9a90*/  LOP3.LUT R14, R15.reuse, 0xffff0000, RZ, 0xc0, !PT ;  /* 0xffff00000f0e7812 */ /* 0x040fe200078ec0ff */
[----:B------:R-:W-:Y:S02]  /*9aa0*/  IMAD.U32 R8, R15, 0x10000, RZ ;  /* 0x000100000f087824 */ /* 0x000fe400078e00ff */
[----:B------:R-:W-:Y:S02]  /*9ab0*/  FMUL.FTZ R37, R30, R37 ;  /* 0x000000251e257220 */ /* 0x000fe40000410000 */
[----:B------:R-:W-:-:S02]  /*9ac0*/  FMUL.FTZ R39, R32, R39 ;  /* 0x0000002720277220 */ /* 0x000fc40000410000 */
[----:B------:R-:W-:Y:S02]  /*9ad0*/  FFMA.FTZ R4, R29, R5, R4 ;  /* 0x000000051d047223 */ /* 0x000fe40000010004 */
[----:B------:R-:W-:Y:S02]  /*9ae0*/  FFMA.FTZ R13, R0, R13, R33 ;  /* 0x0000000d000d7223 */ /* 0x000fe40000010021 */
[----:B------:R-:W-:Y:S02]  /*9af0*/  FFMA.FTZ R8, R31, R8, R10 ;  /* 0x000000081f087223 */ /* 0x000fe4000001000a */
[----:B------:R-:W-:Y:S01]  /*9b00*/  FFMA.FTZ R17, R17, R14, R36 ;  /* 0x0000000e11117223 */ /* 0x000fe20000010024 */
[----:B------:R-:W-:Y:S01]  /*9b10*/  F2FP.BF16.PACK_AB R4, R13, R4 ;  /* 0x000000040d04723e */ /* 0x000fe200000010ff */
[----:B------:R-:W-:Y:S02]  /*9b20*/  FFMA.FTZ R7, R22, R7, R37 ;  /* 0x0000000716077223 */ /* 0x000fe40000010025 */
[----:B------:R-:W-:Y:S01]  /*9b30*/  FFMA.FTZ R6, R16, R6, R19 ;  /* 0x0000000610067223 */ /* 0x000fe20000010013 */
[----:B------:R-:W-:Y:S01]  /*9b40*/  F2FP.BF16.PACK_AB R19, R17, R8 ;  /* 0x000000081113723e */ /* 0x000fe200000010ff */
[----:B------:R-:W-:Y:S01]  /*9b50*/  FFMA.FTZ R12, R28, R12, R39 ;  /* 0x0000000c1c0c7223 */ /* 0x000fe20000010027 */
[----:B------:R-:W-:Y:S01]  /*9b60*/  MOV R17, R4 ;  /* 0x0000000400117202 */ /* 0x000fe20000000f00 */
[----:B------:R-:W-:Y:S01]  /*9b70*/  FFMA.FTZ R9, R18, R11, R9 ;  /* 0x0000000b12097223 */ /* 0x000fe20000010009 */
[----:B------:R-:W-:-:S04]  /*9b80*/  F2FP.BF16.PACK_AB R16, R6, R7 ;  /* 0x000000070610723e */ /* 0x000fc800000010ff */
[----:B------:R-:W-:Y:S02]  /*9b90*/  F2FP.BF16.PACK_AB R18, R9, R12 ;  /* 0x0000000c0912723e */ /* 0x000fe400000010ff */
.L_x_5522:
[----:B------:R-:W-:Y:S05]  /*9ba0*/  BSYNC B0 ;  /* 0x0000000000007941 */ /* 0x000fea0003800000 */
.L_x_5521:
[----:B-----5:R4:W-:Y:S02]  /*9bb0*/  STS.128 [R188], R16 ;  /* 0x00000010bc007388 */ /* 0x0209e40000000c00 */
.L_x_5520:
[----:B------:R-:W-:Y:S05]  /*9bc0*/  BSYNC B1 ;  /* 0x0000000000017941 */ /* 0x000fea0003800000 */
.L_x_5519:
        /* <DEDUP_REMOVED lines=8> */
[----:B----4-:R4:W5:Y:S01]  /*9c50*/  LDG.E.128 R16, [R34.64] ;  /* 0x0000000622107981 */ /* 0x010962000c1e1d00 */
[----:B------:R-:W-:Y:S01]  /*9c60*/  ISETP.GE.AND P0, PT, R100, c[0x0][0x230], PT ;  /* 0x00008c0064007a0c */ /* 0x000fe20003f06270 */
[----:B------:R-:W-:-:S12]  /*9c70*/  BSSY B0, `(.L_x_5525) ;  /* 0x0000055000007945 */ /* 0x000fd80003800000 */
[----:B------:R-:W-:Y:S05]  /*9c80*/  @P0 BRA `(.L_x_5526) ;  /* 0x0000053000000947 */ /* 0x000fea0003800000 */
[----:B------:R-:W-:Y:S01]  /*9c90*/  ISETP.GE.AND P0, PT, R100, R61, PT ;  /* 0x0000003d6400720c */ /* 0x000fe20003f06270 */
[----:B------:R-:W-:Y:S01]  /*9ca0*/  IMAD.MOV.U32 R5, RZ, RZ, R61 ;  /* 0x000000ffff057224 */ /* 0x000fe200078e003d */
[C---:B------:R-:W-:Y:S01]  /*9cb0*/  IADD3 R12, P1, R23.reuse, R2, RZ ;  /* 0x00000002170c7210 */ /* 0x040fe20007f3e0ff */
[----:B------:R-:W-:Y:S02]  /*9cc0*/  IMAD.MOV.U32 R9, RZ, RZ, RZ ;  /* 0x000000ffff097224 */ /* 0x000fe400078e00ff */
[----:B------:R-:W-:Y:S01]  /*9cd0*/  IMAD.MOV.U32 R13, RZ, RZ, RZ ;  /* 0x000000ffff0d7224 */ /* 0x000fe200078e00ff */
[----:B------:R-:W-:-:S07]  /*9ce0*/  LEA.HI.X.SX32 R14, R23, R20, 0x1, P1 ;  /* 0x00000014170e7211 */ /* 0x000fce00008f0eff */
[----:B------:R-:W-:-:S04]  /*9cf0*/  @P0 SHF.R.S32.HI R61, RZ, 0x1, R60 ;  /* 0x00000001ff3d0819 */ /* 0x000fc8000001143c */
[C---:B------:R-:W-:Y:S01]  /*9d00*/  @P0 IADD3 R9, -R61.reuse, RZ, RZ ;  /* 0x000000ff3d090210 */ /* 0x040fe20007ffe1ff */
[----:B------:R-:W-:Y:S01]  /*9d10*/  @P0 IMAD.MOV R13, RZ, RZ, -R61 ;  /* 0x000000ffff0d0224 */ /* 0x000fe200078e0a3d */
[----:B------:R-:W-:Y:S02]  /*9d20*/  @P0 IADD3 R5, -R61, RZ, RZ ;  /* 0x000000ff3d050210 */ /* 0x000fe40007ffe1ff */
[----:B------:R-:W-:-:S03]  /*9d30*/  IADD3 R8, P1, R9, R12, RZ ;  /* 0x0000000c09087210 */ /* 0x000fc60007f3e0ff */
[----:B------:R-:W-:Y:S01]  /*9d40*/  IMAD.WIDE R4, R5, 0x2, R34 ;  /* 0x0000000205047825 */ /* 0x000fe200078e0222 */
[----:B------:R-:W-:Y:S02]  /*9d50*/  LEA.HI.X.SX32 R9, R9, R14, 0x1, P1 ;  /* 0x0000000e09097211 */ /* 0x000fe400008f0eff */
[----:B---3--:R-:W-:-:S03]  /*9d60*/  LEA R10, P1, R8, c[0x0][0x2b0], 0x1 ;  /* 0x0000ac00080a7a11 */ /* 0x008fc600078208ff */
[----:B------:R-:W3:Y:S01]  /*9d70*/  LDG.E.128 R4, [R4.64] ;  /* 0x0000000604047981 */ /* 0x000ee2000c1e1d00 */
[----:B------:R-:W-:Y:S02]  /*9d80*/  LEA.HI.X R11, R8, c[0x0][0x2b4], R9, 0x1, P1 ;  /* 0x0000ad00080b7a11 */ /* 0x000fe400008f0c09 */
[----:B------:R-:W-:-:S04]  /*9d90*/  IADD3 R12, P1, R13, R12, RZ ;  /* 0x0000000c0d0c7210 */ /* 0x000fc80007f3e0ff */
[----:B--2---:R-:W2:Y:S01]  /*9da0*/  LDG.E.128 R8, [R10.64] ;  /* 0x000000060a087981 */ /* 0x004ea2000c1e1d00 */
[----:B------:R-:W-:Y:S02]  /*9db0*/  LEA.HI.X.SX32 R13, R13, R14, 0x1, P1 ;  /* 0x0000000e0d0d7211 */ /* 0x000fe400008f0eff */
[----:B------:R-:W-:-:S04]  /*9dc0*/  LEA R14, P1, R12, c[0x0][0x2a8], 0x1 ;  /* 0x0000aa000c0e7a11 */ /* 0x000fc800078208ff */
[----:B------:R-:W-:-:S06]  /*9dd0*/  LEA.HI.X R15, R12, c[0x0][0x2ac], R13, 0x1, P1 ;  /* 0x0000ab000c0f7a11 */ /* 0x000fcc00008f0c0d */
[----:B----4-:R-:W4:Y:S01]  /*9de0*/  LDG.E.128 R12, [R14.64] ;  /* 0x000000060e0c7981 */ /* 0x010f22000c1e1d00 */
        /* <DEDUP_REMOVED lines=11> */
[----:B------:R-:W-:-:S02]  /*9ea0*/  SHF.L.U32 R4, R5, 0x10, RZ ;  /* 0x0000001005047819 */ /* 0x000fc400000006ff */
[----:B------:R-:W-:Y:S01]  /*9eb0*/  LOP3.LUT R33, R5, 0xffff0000, RZ, 0xc0, !PT ;  /* 0xffff000005217812 */ /* 0x000fe200078ec0ff */
[C---:B------:R-:W-:Y:S01]  /*9ec0*/  IMAD.U32 R5, R7.reuse, 0x10000, RZ ;  /* 0x0001000007057824 */ /* 0x040fe200078e00ff */
[----:B------:R-:W-:Y:S01]  /*9ed0*/  LOP3.LUT R34, R7, 0xffff0000, RZ, 0xc0, !PT ;  /* 0xffff000007227812 */ /* 0x000fe200078ec0ff */
[C---:B--2---:R-:W-:Y:S01]  /*9ee0*/  IMAD.U32 R7, R9.reuse, 0x10000, RZ ;  /* 0x0001000009077824 */ /* 0x044fe200078e00ff */
        /* <DEDUP_REMOVED lines=9> */
[----:B------:R-:W-:Y:S01]  /*9f80*/  LOP3.LUT R8, R8, 0xffff0000, RZ, 0xc0, !PT ;  /* 0xffff000008087812 */ /* 0x000fe200078ec0ff */
[----:B------:R-:W-:Y:S01]  /*9f90*/  @!P0 FADD.FTZ R9, -R9, -RZ ;  /* 0x800000ff09098221 */ /* 0x000fe20000010100 */
[----:B------:R-:W-:Y:S01]  /*9fa0*/  LOP3.LUT R6, R6, 0xffff0000, RZ, 0xc0, !PT ;  /* 0xffff000006067812 */ /* 0x000fe200078ec0ff */
[----:B------:R-:W-:-:S02]  /*9fb0*/  @!P0 FADD.FTZ R11, -R11, -RZ ;  /* 0x800000ff0b0b8221 */ /* 0x000fc40000010100 */
[----:B------:R-:W-:Y:S02]  /*9fc0*/  FMUL.FTZ R10, R5, R10 ;  /* 0x0000000a050a7220 */ /* 0x000fe40000410000 */
[----:B------:R-:W-:Y:S02]  /*9fd0*/  @!P0 FADD.FTZ R8, -R8, -RZ ;  /* 0x800000ff08088221 */ /* 0x000fe40000010100 */
[C---:B----4-:R-:W-:Y:S01]  /*9fe0*/  IMAD.U32 R5, R13.reuse, 0x10000, RZ ;  /* 0x000100000d057824 */ /* 0x050fe200078e00ff */
        /* <DEDUP_REMOVED lines=29> */
.L_x_5526:
[----:B------:R-:W-:Y:S05]  /*a1c0*/  BSYNC B0 ;  /* 0x0000000000007941 */ /* 0x000fea0003800000 */
.L_x_5525:
[----:B-----5:R1:W-:Y:S02]  /*a1d0*/  STS.128 [R188+0x800], R16 ;  /* 0x00080010bc007388 */ /* 0x0203e40000000c00 */
.L_x_5524:
[----:B------:R-:W-:Y:S05]  /*a1e0*/  BSYNC B1 ;  /* 0x0000000000017941 */ /* 0x000fea0003800000 */
.L_x_5523:
        /* <DEDUP_REMOVED lines=8> */
[----:B-1--4-:R1:W5:Y:S01]  /*a270*/  LDG.E.128 R16, [R26.64] ;  /* 0x000000061a107981 */ /* 0x012362000c1e1d00 */
[----:B------:R-:W-:Y:S01]  /*a280*/  ISETP.GE.AND P0, PT, R100, c[0x0][0x230], PT ;  /* 0x00008c0064007a0c */ /* 0x000fe20003f06270 */
[----:B------:R-:W-:-:S12]  /*a290*/  BSSY B0, `(.L_x_5529) ;  /* 0x0000055000007945 */ /* 0x000fd80003800000 */
[----:B------:R-:W-:Y:S05]  /*a2a0*/  @P0 BRA `(.L_x_5530) ;  /* 0x0000053000000947 */ /* 0x000fea0003800000 */
[----:B------:R-:W-:Y:S01]  /*a2b0*/  ISETP.GE.AND P0, PT, R100, R61, PT ;  /* 0x0000003d6400720c */ /* 0x000fe20003f06270 */
[----:B------:R-:W-:Y:S01]  /*a2c0*/  IMAD.MOV.U32 R5, RZ, RZ, R61 ;  /* 0x000000ffff057224 */ /* 0x000fe200078e003d */
[----:B------:R-:W-:Y:S01]  /*a2d0*/  MOV R9, RZ ;  /* 0x000000ff00097202 */ /* 0x000fe20000000f00 */
[----:B------:R-:W-:-:S10]  /*a2e0*/  IMAD.MOV.U32 R14, RZ, RZ, RZ ;  /* 0x000000ffff0e7224 */ /* 0x000fd400078e00ff */
[----:B------:R-:W-:-:S04]  /*a2f0*/  @P0 SHF.R.S32.HI R61, RZ, 0x1, R60 ;  /* 0x00000001ff3d0819 */ /* 0x000fc8000001143c */
[C---:B------:R-:W-:Y:S01]  /*a300*/  @P0 IADD3 R5, -R61.reuse, RZ, RZ ;  /* 0x000000ff3d050210 */ /* 0x040fe20007ffe1ff */
[----:B------:R-:W-:Y:S02]  /*a310*/  IMAD.SHL.U32 R7, R61, 0x20, RZ ;  /* 0x000000203d077824 */ /* 0x000fe400078e00ff */
[----:B------:R-:W-:Y:S02]  /*a320*/  @P0 IMAD.MOV R9, RZ, RZ, -R61 ;  /* 0x000000ffff090224 */ /* 0x000fe400078e0a3d */
[----:B------:R-:W-:Y:S01]  /*a330*/  IMAD.WIDE R4, R5, 0x2, R26 ;  /* 0x0000000205047825 */ /* 0x000fe200078e021a */
[----:B------:R-:W-:-:S03]  /*a340*/  IADD3 R13, P1, R7, R2, RZ ;  /* 0x00000002070d7210 */ /* 0x000fc60007f3e0ff */
[----:B------:R-:W-:Y:S01]  /*a350*/  @P0 IMAD.MOV R14, RZ, RZ, -R61 ;  /* 0x000000ffff0e0224 */ /* 0x000fe200078e0a3d */
[----:B------:R-:W-:Y:S02]  /*a360*/  LEA.HI.X.SX32 R12, R7, R20, 0x1, P1 ;  /* 0x00000014070c7211 */ /* 0x000fe400008f0eff */
[C---:B------:R-:W-:Y:S01]  /*a370*/  IADD3 R8, P1, R9.reuse, R13, RZ ;  /* 0x0000000d09087210 */ /* 0x040fe20007f3e0ff */
[----:B------:R-:W4:Y:S03]  /*a380*/  LDG.E.128 R4, [R4.64] ;  /* 0x0000000604047981 */ /* 0x000f26000c1e1d00 */
[----:B------:R-:W-:Y:S02]  /*a390*/  LEA.HI.X.SX32 R9, R9, R12, 0x1, P1 ;  /* 0x0000000c09097211 */ /* 0x000fe400008f0eff */
[----:B---3--:R-:W-:-:S04]  /*a3a0*/  LEA R10, P1, R8, c[0x0][0x2b0], 0x1 ;  /* 0x0000ac00080a7a11 */ /* 0x008fc800078208ff */
[----:B------:R-:W-:Y:S02]  /*a3b0*/  LEA.HI.X R11, R8, c[0x0][0x2b4], R9, 0x1, P1 ;  /* 0x0000ad00080b7a11 */ /* 0x000fe400008f0c09 */
[----:B------:R-:W-:-:S04]  /*a3c0*/  IADD3 R13, P1, R14, R13, RZ ;  /* 0x0000000d0e0d7210 */ /* 0x000fc80007f3e0ff */
[----:B------:R-:W3:Y:S01]  /*a3d0*/  LDG.E.128 R8, [R10.64] ;  /* 0x000000060a087981 */ /* 0x000ee2000c1e1d00 */
[----:B------:R-:W-:Y:S02]  /*a3e0*/  LEA.HI.X.SX32 R12, R14, R12, 0x1, P1 ;  /* 0x0000000c0e0c7211 */ /* 0x000fe400008f0eff */
[----:B------:R-:W-:-:S04]  /*a3f0*/  LEA R14, P1, R13, c[0x0][0x2a8], 0x1 ;  /* 0x0000aa000d0e7a11 */ /* 0x000fc800078208ff */
[----:B------:R-:W-:-:S06]  /*a400*/  LEA.HI.X R15, R13, c[0x0][0x2ac], R12, 0x1, P1 ;  /* 0x0000ab000d0f7a11 */ /* 0x000fcc00008f0c0c */
[----:B--2---:R-:W2:Y:S01]  /*a410*/  LDG.E.128 R12, [R14.64] ;  /* 0x000000060e0c7981 */ /* 0x004ea2000c1e1d00 */
[C---:B-1---5:R-:W-:Y:S01]  /*a420*/  IMAD.U32 R26, R16.reuse, 0x10000, RZ ;  /* 0x00010000101a7824 */ /* 0x062fe200078e00ff */
[----:B------:R-:W-:Y:S01]  /*a430*/  LOP3.LUT R23, R16, 0xffff0000, RZ, 0xc0, !PT ;  /* 0xffff000010177812 */ /* 0x000fe200078ec0ff */
[----:B------:R-:W-:Y:S01]  /*a440*/  IMAD.U32 R30, R19, 0x10000, RZ ;  /* 0x00010000131e7824 */ /* 0x000fe200078e00ff */
[C---:B------:R-:W-:Y:S02]  /*a450*/  LOP3.LUT R16, R17.reuse, 0xffff0000, RZ, 0xc0, !PT ;  /* 0xffff000011107812 */ /* 0x040fe400078ec0ff */
[----:B------:R-:W-:Y:S02]  /*a460*/  SHF.L.U32 R28, R17, 0x10, RZ ;  /* 0x00000010111c7819 */ /* 0x000fe400000006ff */
[----:B------:R-:W-:Y:S01]  /*a470*/  LOP3.LUT R17, R19, 0xffff0000, RZ, 0xc0, !PT ;  /* 0xffff000013117812 */ /* 0x000fe200078ec0ff */
[C---:B------:R-:W-:Y:S01]  /*a480*/  IMAD.U32 R27, R18.reuse, 0x10000, RZ ;  /* 0x00010000121b7824 */ /* 0x040fe200078e00ff */
[----:B------:R-:W-:-:S02]  /*a490*/  LOP3.LUT R18, R18, 0xffff0000, RZ, 0xc0, !PT ;  /* 0xffff000012127812 */ /* 0x000fc400078ec0ff */
[C---:B----4-:R-:W-:Y:S02]  /*a4a0*/  SHF.L.U32 R29, R4.reuse, 0x10, RZ ;  /* 0x00000010041d7819 */ /* 0x050fe400000006ff */
[----:B------:R-:W-:Y:S01]  /*a4b0*/  LOP3.LUT R19, R4, 0xffff0000, RZ, 0xc0, !PT ;  /* 0xffff000004137812 */ /* 0x000fe200078ec0ff */
[C---:B------:R-:W-:Y:S01]  /*a4c0*/  IMAD.U32 R4, R5.reuse, 0x10000, RZ ;  /* 0x0001000005047824 */ /* 0x040fe200078e00ff */
[----:B------:R-:W-:Y:S02]  /*a4d0*/  LOP3.LUT R32, R5, 0xffff0000, RZ, 0xc0, !PT ;  /* 0xffff000005207812 */ /* 0x000fe400078ec0ff */
[C---:B------:R-:W-:Y:S02]  /*a4e0*/  SHF.L.U32 R5, R7.reuse, 0x10, RZ ;  /* 0x0000001007057819 */ /* 0x040fe400000006ff */
[----:B------:R-:W-:Y:S01]  /*a4f0*/  LOP3.LUT R33, R7, 0xffff0000, RZ, 0xc0, !PT ;  /* 0xffff000007217812 */ /* 0x000fe200078ec0ff */
[----:B------:R-:W-:Y:S01]  /*a500*/  IMAD.U32 R31, R6, 0x10000, RZ ;  /* 0x00010000061f7824 */ /* 0x000fe200078e00ff */
[C---:B---3--:R-:W-:Y:S01]  /*a510*/  SHF.L.U32 R7, R9.reuse, 0x10, RZ ;  /* 0x0000001009077819 */ /* 0x048fe200000006ff */
[----:B------:R-:W-:Y:S01]  /*a520*/  IMAD.U32 R34, R8, 0x10000, RZ ;  /* 0x0001000008227824 */ /* 0x000fe200078e00ff */
[----:B------:R-:W-:Y:S01]  /*a530*/  LOP3.LUT R35, R9, 0xffff0000, RZ, 0xc0, !PT ;  /* 0xffff000009237812 */ /* 0x000fe200078ec0ff */
[C---:B------:R-:W-:Y:S01]  /*a540*/  IMAD.U32 R36, R10.reuse, 0x10000, RZ ;  /* 0x000100000a247824 */ /* 0x040fe200078e00ff */
[----:B------:R-:W-:-:S02]  /*a550*/  LOP3.LUT R9, R10, 0xffff0000, RZ, 0xc0, !PT ;  /* 0xffff00000a097812 */ /* 0x000fc400078ec0ff */
[----:B------:R-:W-:Y:S02]  /*a560*/  LOP3.LUT R8, R8, 0xffff0000, RZ, 0xc0, !PT ;  /* 0xffff000008087812 */ /* 0x000fe400078ec0ff */
[----:B------:R-:W-:Y:S01]  /*a570*/  SHF.L.U32 R10, R11, 0x10, RZ ;  /* 0x000000100b0a7819 */ /* 0x000fe200000006ff */
[----:B------:R-:W-:Y:S01]  /*a580*/  @!P0 FADD.FTZ R7, -R7, -RZ ;  /* 0x800000ff07078221 */ /* 0x000fe20000010100 */
[----:B------:R-:W-:Y:S01]  /*a590*/  LOP3.LUT R6, R6, 0xffff0000, RZ, 0xc0, !PT ;  /* 0xffff000006067812 */ /* 0x000fe200078ec0ff */
[----:B------:R-:W-:Y:S01]  /*a5a0*/  @!P0 FADD.FTZ R8, -R8, -RZ ;  /* 0x800000ff08088221 */ /* 0x000fe20000010100 */
[----:B------:R-:W-:Y:S01]  /*a5b0*/  LOP3.LUT R38, R11, 0xffff0000, RZ, 0xc0, !PT ;  /* 0xffff00000b267812 */ /* 0x000fe200078ec0ff */
[----:B------:R-:W-:Y:S02]  /*a5c0*/  @!P0 FADD.FTZ R9, -R9, -RZ ;  /* 0x800000ff09098221 */ /* 0x000fe40000010100 */
[----:B------:R-:W-:Y:S02]  /*a5d0*/  @!P0 FADD.FTZ R10, -R10, -RZ ;  /* 0x800000ff0a0a8221 */ /* 0x000fe40000010100 */
[----:B------:R-:W-:-:S02]  /*a5e0*/  @!P0 FADD.FTZ R35, -R35, -RZ ;  /* 0x800000ff23238221 */ /* 0x000fc40000010100 */
[----:B------:R-:W-:Y:S02]  /*a5f0*/  @!P0 FADD.FTZ R34, -R34, -RZ ;  /* 0x800000ff22228221 */ /* 0x000fe40000010100 */
[----:B------:R-:W-:Y:S01]  /*a600*/  FMUL.FTZ R8, R19, R8 ;  /* 0x0000000813087220 */ /* 0x000fe20000410000 */
[C---:B--2---:R-:W-:Y:S01]  /*a610*/  LOP3.LUT R19, R13.reuse, 0xffff0000, RZ, 0xc0, !PT ;  /* 0xffff00000d137812 */ /* 0x044fe200078ec0ff */
[----:B------:R-:W-:Y:S01]  /*a620*/  FMUL.FTZ R7, R4, R7 ;  /* 0x0000000704077220 */ /* 0x000fe20000410000 */
[----:B------:R-:W-:Y:S01]  /*a630*/  SHF.L.U32 R4, R13, 0x10, RZ ;  /* 0x000000100d047819 */ /* 0x000fe200000006ff */
[----:B------:R-:W-:Y:S02]  /*a640*/  @!P0 FADD.FTZ R36, -R36, -RZ ;  /* 0x800000ff24248221 */ /* 0x000fe40000010100 */
[----:B------:R-:W-:Y:S02]  /*a650*/  @!P0 FADD.FTZ R38, -R38, -RZ ;  /* 0x800000ff26268221 */ /* 0x000fe40000010100 */
[----:B------:R-:W-:Y:S01]  /*a660*/  FMUL.FTZ R9, R6, R9 ;  /* 0x0000000906097220 */ /* 0x000fe20000410000 */
[----:B------:R-:W-:Y:S01]  /*a670*/  LOP3.LUT R6, R12, 0xffff0000, RZ, 0xc0, !PT ;  /* 0xffff00000c067812 */ /* 0x000fe200078ec0ff */
[----:B------:R-:W-:-:S02]  /*a680*/  FMUL.FTZ R5, R5, R10 ;  /* 0x0000000a05057220 */ /* 0x000fc40000410000 */
[----:B------:R-:W-:Y:S01]  /*a690*/  IMAD.U32 R10, R12, 0x10000, RZ ;  /* 0x000100000c0a7824 */ /* 0x000fe200078e00ff */
[C---:B------:R-:W-:Y:S01]  /*a6a0*/  LOP3.LUT R12, R14.reuse, 0xffff0000, RZ, 0xc0, !PT ;  /* 0xffff00000e0c7812 */ /* 0x040fe200078ec0ff */
[----:B------:R-:W-:Y:S01]  /*a6b0*/  IMAD.U32 R13, R14, 0x10000, RZ ;  /* 0x000100000e0d7824 */ /* 0x000fe200078e00ff */
[C---:B------:R-:W-:Y:S01]  /*a6c0*/  SHF.L.U32 R11, R15.reuse, 0x10, RZ ;  /* 0x000000100f0b7819 */ /* 0x040fe200000006ff */
[----:B------:R-:W-:Y:S01]  /*a6d0*/  FMUL.FTZ R35, R32, R35 ;  /* 0x0000002320237220 */ /* 0x000fe20000410000 */
[----:B------:R-:W-:Y:S01]  /*a6e0*/  LOP3.LUT R14, R15, 0xffff0000, RZ, 0xc0, !PT ;  /* 0xffff00000f0e7812 */ /* 0x000fe200078ec0ff */
[----:B------:R-:W-:Y:S02]  /*a6f0*/  FMUL.FTZ R29, R29, R34 ;  /* 0x000000221d1d7220 */ /* 0x000fe40000410000 */
[----:B------:R-:W-:Y:S02]  /*a700*/  FMUL.FTZ R36, R31, R36 ;  /* 0x000000241f247220 */ /* 0x000fe40000410000 */
[----:B------:R-:W-:-:S02]  /*a710*/  FMUL.FTZ R38, R33, R38 ;  /* 0x0000002621267220 */ /* 0x000fc40000410000 */
[----:B------:R-:W-:Y:S02]  /*a720*/  FFMA.FTZ R4, R28, R4, R7 ;  /* 0x000000041c047223 */ /* 0x000fe40000010007 */
[----:B------:R-:W-:Y:S02]  /*a730*/  FFMA.FTZ R19, R16, R19, R35 ;  /* 0x0000001310137223 */ /* 0x000fe40000010023 */
[----:B------:R-:W-:Y:S02]  /*a740*/  FFMA.FTZ R10, R26, R10, R29 ;  /* 0x0000000a1a0a7223 */ /* 0x000fe4000001001d */
[----:B------:R-:W-:Y:S02]  /*a750*/  FFMA.FTZ R23, R23, R6, R8 ;  /* 0x0000000617177223 */ /* 0x000fe40000010008 */
[----:B------:R-:W-:Y:S02]  /*a760*/  FFMA.FTZ R13, R27, R13, R36 ;  /* 0x0000000d1b0d7223 */ /* 0x000fe40000010024 */
[----:B------:R-:W-:-:S02]  /*a770*/  FFMA.FTZ R5, R30, R11, R5 ;  /* 0x0000000b1e057223 */ /* 0x000fc40000010005 */
[----:B------:R-:W-:Y:S02]  /*a780*/  FFMA.FTZ R14, R17, R14, R38 ;  /* 0x0000000e110e7223 */ /* 0x000fe40000010026 */
[----:B------:R-:W-:Y:S01]  /*a790*/  FFMA.FTZ R12, R18, R12, R9 ;  /* 0x0000000c120c7223 */ /* 0x000fe20000010009 */
[----:B------:R-:W-:Y:S02]  /*a7a0*/  F2FP.BF16.PACK_AB R17, R19, R4 ;  /* 0x000000041311723e */ /* 0x000fe400000010ff */
[----:B------:R-:W-:Y:S02]  /*a7b0*/  F2FP.BF16.PACK_AB R16, R23, R10 ;  /* 0x0000000a1710723e */ /* 0x000fe400000010ff */
[----:B------:R-:W-:Y:S02]  /*a7c0*/  F2FP.BF16.PACK_AB R19, R14, R5 ;  /* 0x000000050e13723e */ /* 0x000fe400000010ff */
[----:B------:R-:W-:Y:S02]  /*a7d0*/  F2FP.BF16.PACK_AB R18, R12, R13 ;  /* 0x0000000d0c12723e */ /* 0x000fe400000010ff */
.L_x_5530:
[----:B------:R-:W-:Y:S05]  /*a7e0*/  BSYNC B0 ;  /* 0x0000000000007941 */ /* 0x000fea0003800000 */
.L_x_5529:
[----:B-----5:R4:W-:Y:S02]  /*a7f0*/  STS.128 [R188+0x1000], R16 ;  /* 0x00100010bc007388 */ /* 0x0209e40000000c00 */
.L_x_5528:
[----:B------:R-:W-:Y:S05]  /*a800*/  BSYNC B1 ;  /* 0x0000000000017941 */ /* 0x000fea0003800000 */
.L_x_5527:
[----:B------:R-:W-:-:S04]  /*a810*/  IADD3 R8, R132, 0x30, RZ ;  /* 0x0000003084087810 */ /* 0x000fc80007ffe0ff */
[----:B------:R-:W-:-:S04]  /*a820*/  ISETP.GE.AND P0, PT, R8, R21, PT ;  /* 0x000000150800720c */ /* 0x000fc80003f06270 */
[----:B------:R-:W-:-:S13]  /*a830*/  ISETP.LT.OR P0, PT, R3, -0x187, P0 ;  /* 0xfffffe790300780c */ /* 0x000fda0000701670 */
[----:B------:R-:W-:Y:S05]  /*a840*/  @P0 BRA `(.L_x_5516) ;  /* 0x00000a7000000947 */ /* 0x000fea0003800000 */
[----:B------:R-:W-:-:S13]  /*a850*/  ISETP.GE.AND P0, PT, R100, c[0x0][0x220], PT ;  /* 0x0000880064007a0c */ /* 0x000fda0003f06270 */
[----:B------:R1:W-:Y:S01]  /*a860*/  @P0 STS.128 [R188+0x1800], RZ ;  /* 0x001800ffbc000388 */ /* 0x0003e20000000c00 */
[----:B------:R-:W-:Y:S05]  /*a870*/  @P0 BRA `(.L_x_5516) ;  /* 0x00000a4000000947 */ /* 0x000fea0003800000 */
[----:B------:R1:W5:Y:S01]  /*a880*/  LDG.E.128 R4, [R24.64] ;  /* 0x0000000618047981 */ /* 0x000362000c1e1d00 */
[----:B------:R-:W-:Y:S01]  /*a890*/  ISETP.GE.AND P0, PT, R100, c[0x0][0x230], PT ;  /* 0x00008c0064007a0c */ /* 0x000fe20003f06270 */
[----:B------:R-:W-:-:S12]  /*a8a0*/  BSSY B0, `(.L_x_5531) ;  /* 0x0000059000007945 */ /* 0x000fd80003800000 */
[----:B------:R-:W-:Y:S05]  /*a8b0*/  @P0 BRA `(.L_x_5532) ;  /* 0x0000057000000947 */ /* 0x000fea0003800000 */
[----:B------:R-:W-:Y:S01]  /*a8c0*/  ISETP.GE.AND P0, PT, R100, R61, PT ;  /* 0x0000003d6400720c */ /* 0x000fe20003f06270 */
[----:B---3--:R-:W-:Y:S02]  /*a8d0*/  IMAD.MOV.U32 R11, RZ, RZ, R61 ;  /* 0x000000ffff0b7224 */ /* 0x008fe400078e003d */
[----:B------:R-:W-:-:S10]  /*a8e0*/  IMAD.MOV.U32 R9, RZ, RZ, RZ ;  /* 0x000000ffff097224 */ /* 0x000fd400078e00ff */
[--C-:B------:R-:W-:Y:S02]  /*a8f0*/  @P0 SHF.R.S32.HI R61, RZ, 0x1, R60.reuse ;  /* 0x00000001ff3d0819 */ /* 0x100fe4000001143c */
[----:B------:R-:W-:-:S03]  /*a900*/  @P0 SHF.R.S32.HI R3, RZ, 0x1, R60 ;  /* 0x00000001ff030819 */ /* 0x000fc6000001143c */
[----:B------:R-:W-:Y:S01]  /*a910*/  IMAD R13, R61, 0x30, RZ ;  /* 0x000000303d0d7824 */ /* 0x000fe200078e02ff */
[----:B------:R-:W-:Y:S01]  /*a920*/  @P0 IADD3 R9, -R3, RZ, RZ ;  /* 0x000000ff03090210 */ /* 0x000fe20007ffe1ff */
[----:B------:R-:W-:-:S03]  /*a930*/  @P0 IMAD.MOV R11, RZ, RZ, -R61 ;  /* 0x000000ffff0b0224 */ /* 0x000fc600078e0a3d */
[----:B------:R-:W-:-:S04]  /*a940*/  IADD3 R2, P1, R13, R2, RZ ;  /* 0x000000020d027210 */ /* 0x000fc80007f3e0ff */
[----:B------:R-:W-:Y:S01]  /*a950*/  LEA.HI.X.SX32 R20, R13, R20, 0x1, P1 ;  /* 0x000000140d147211 */ /* 0x000fe200008f0eff */
[----:B------:R-:W-:Y:S01]  /*a960*/  IMAD.WIDE R12, R11, 0x2, R24 ;  /* 0x000000020b0c7825 */ /* 0x000fe200078e0218 */
[----:B------:R-:W-:-:S04]  /*a970*/  IADD3 R3, P1, R9, R2, RZ ;  /* 0x0000000209037210 */ /* 0x000fc80007f3e0ff */
[----:B------:R-:W-:Y:S01]  /*a980*/  LEA.HI.X.SX32 R10, R9, R20, 0x1, P1 ;  /* 0x00000014090a7211 */ /* 0x000fe200008f0eff */
[----:B------:R-:W3:Y:S01]  /*a990*/  LDG.E.128 R12, [R12.64] ;  /* 0x000000060c0c7981 */ /* 0x000ee2000c1e1d00 */
[C---:B-1--4-:R-:W-:Y:S02]  /*a9a0*/  LEA R16, P1, R3.reuse, c[0x0][0x2b0], 0x1 ;  /* 0x0000ac0003107a11 */ /* 0x052fe400078208ff */
[----:B------:R-:W-:Y:S02]  /*a9b0*/  @P0 SHF.R.S32.HI R60, RZ, 0x1, R60 ;  /* 0x00000001ff3c0819 */ /* 0x000fe4000001143c */
[----:B------:R-:W-:Y:S01]  /*a9c0*/  LEA.HI.X R17, R3, c[0x0][0x2b4], R10, 0x1, P1 ;  /* 0x0000ad0003117a11 */ /* 0x000fe200008f0c0a */
[----:B------:R-:W-:Y:S01]  /*a9d0*/  IMAD.MOV.U32 R3, RZ, RZ, RZ ;  /* 0x000000ffff037224 */ /* 0x000fe200078e00ff */
[----:B------:R-:W-:-:S04]  /*a9e0*/  @P0 IADD3 R3, -R60, RZ, RZ ;  /* 0x000000ff3c030210 */ /* 0x000fc80007ffe1ff */
[C---:B------:R-:W-:Y:S01]  /*a9f0*/  IADD3 R2, P1, R3.reuse, R2, RZ ;  /* 0x0000000203027210 */ /* 0x040fe20007f3e0ff */
[----:B------:R-:W4:Y:S03]  /*aa00*/  LDG.E.128 R16, [R16.64] ;  /* 0x0000000610107981 */ /* 0x000f26000c1e1d00 */
[----:B------:R-:W-:Y:S02]  /*aa10*/  LEA.HI.X.SX32 R3, R3, R20, 0x1, P1 ;  /* 0x0000001403037211 */ /* 0x000fe400008f0eff */
[----:B------:R-:W-:-:S04]  /*aa20*/  LEA R24, P1, R2, c[0x0][0x2a8], 0x1 ;  /* 0x0000aa0002187a11 */ /* 0x000fc800078208ff */
[----:B------:R-:W-:-:S06]  /*aa30*/  LEA.HI.X R25, R2, c[0x0][0x2ac], R3, 0x1, P1 ;  /* 0x0000ab0002197a11 */ /* 0x000fcc00008f0c03 */
[----:B--2---:R-:W2:Y:S01]  /*aa40*/  LDG.E.128 R24, [R24.64] ;  /* 0x0000000618187981 */ /* 0x004ea2000c1e1d00 */
[C---:B-----5:R-:W-:Y:S01]  /*aa50*/  LOP3.LUT R2, R5.reuse, 0xffff0000, RZ, 0xc0, !PT ;  /* 0xffff000005027812 */ /* 0x060fe200078ec0ff */
[----:B------:R-:W-:Y:S01]  /*aa60*/  IMAD.U32 R11, R5, 0x10000, RZ ;  /* 0x00010000050b7824 */ /* 0x000fe200078e00ff */
[C---:B------:R-:W-:Y:S02]  /*aa70*/  SHF.L.U32 R10, R6.reuse, 0x10, RZ ;  /* 0x00000010060a7819 */ /* 0x040fe400000006ff */
[----:B------:R-:W-:Y:S01]  /*aa80*/  LOP3.LUT R5, R6, 0xffff0000, RZ, 0xc0, !PT ;  /* 0xffff000006057812 */ /* 0x000fe200078ec0ff */
[C---:B------:R-:W-:Y:S01]  /*aa90*/  IMAD.U32 R9, R4.reuse, 0x10000, RZ ;  /* 0x0001000004097824 */ /* 0x040fe200078e00ff */
[----:B------:R-:W-:Y:S01]  /*aaa0*/  LOP3.LUT R3, R4, 0xffff0000, RZ, 0xc0, !PT ;  /* 0xffff000004037812 */ /* 0x000fe200078ec0ff */
[C---:B------:R-:W-:Y:S01]  /*aab0*/  IMAD.U32 R21, R7.reuse, 0x10000, RZ ;  /* 0x0001000007157824 */ /* 0x040fe200078e00ff */
[----:B------:R-:W-:Y:S02]  /*aac0*/  LOP3.LUT R4, R7, 0xffff0000, RZ, 0xc0, !PT ;  /* 0xffff000007047812 */ /* 0x000fe400078ec0ff */
[C---:B---3--:R-:W-:Y:S01]  /*aad0*/  SHF.L.U32 R6, R13.reuse, 0x10, RZ ;  /* 0x000000100d067819 */ /* 0x048fe200000006ff */
[----:B------:R-:W-:Y:S01]  /*aae0*/  IMAD.U32 R23, R14, 0x10000, RZ ;  /* 0x000100000e177824 */ /* 0x000fe200078e00ff */
[----:B------:R-:W-:-:S02]  /*aaf0*/  LOP3.LUT R28, R13, 0xffff0000, RZ, 0xc0, !PT ;  /* 0xffff00000d1c7812 */ /* 0x000fc400078ec0ff */
[----:B------:R-:W-:Y:S01]  /*ab00*/  LOP3.LUT R13, R14, 0xffff0000, RZ, 0xc0, !PT ;  /* 0xffff00000e0d7812 */ /* 0x000fe200078ec0ff */
[C---:B------:R-:W-:Y:S01]  /*ab10*/  IMAD.U32 R20, R12.reuse, 0x10000, RZ ;  /* 0x000100000c147824 */ /* 0x040fe200078e00ff */
[----:B------:R-:W-:Y:S01]  /*ab20*/  LOP3.LUT R7, R12, 0xffff0000, RZ, 0xc0, !PT ;  /* 0xffff00000c077812 */ /* 0x000fe200078ec0ff */
[C---:B------:R-:W-:Y:S01]  /*ab30*/  IMAD.U32 R12, R15.reuse, 0x10000, RZ ;  /* 0x000100000f0c7824 */ /* 0x040fe200078e00ff */
[----:B------:R-:W-:Y:S02]  /*ab40*/  LOP3.LUT R30, R15, 0xffff0000, RZ, 0xc0, !PT ;  /* 0xffff00000f1e7812 */ /* 0x000fe400078ec0ff */
[C---:B----4-:R-:W-:Y:S02]  /*ab50*/  LOP3.LUT R14, R16.reuse, 0xffff0000, RZ, 0xc0, !PT ;  /* 0xffff0000100e7812 */ /* 0x050fe400078ec0ff */
[----:B------:R-:W-:Y:S01]  /*ab60*/  SHF.L.U32 R29, R16, 0x10, RZ ;  /* 0x00000010101d7819 */ /* 0x000fe200000006ff */
[C---:B------:R-:W-:Y:S01]  /*ab70*/  IMAD.U32 R15, R17.reuse, 0x10000, RZ ;  /* 0x00010000110f7824 */ /* 0x040fe200078e00ff */
[----:B------:R-:W-:-:S02]  /*ab80*/  LOP3.LUT R31, R17, 0xffff0000, RZ, 0xc0, !PT ;  /* 0xffff0000111f7812 */ /* 0x000fc400078ec0ff */
[----:B------:R-:W-:Y:S01]  /*ab90*/  LOP3.LUT R16, R18, 0xffff0000, RZ, 0xc0, !PT ;  /* 0xffff000012107812 */ /* 0x000fe200078ec0ff */
[----:B------:R-:W-:Y:S01]  /*aba0*/  @!P0 FADD.FTZ R14, -R14, -RZ ;  /* 0x800000ff0e0e8221 */ /* 0x000fe20000010100 */
[C---:B------:R-:W-:Y:S01]  /*abb0*/  SHF.L.U32 R17, R19.reuse, 0x10, RZ ;  /* 0x0000001013117819 */ /* 0x040fe200000006ff */
[----:B------:R-:W-:Y:S01]  /*abc0*/  IMAD.U32 R32, R18, 0x10000, RZ ;  /* 0x0001000012207824 */ /* 0x000fe200078e00ff */
[----:B------:R-:W-:Y:S01]  /*abd0*/  LOP3.LUT R19, R19, 0xffff0000, RZ, 0xc0, !PT ;  /* 0xffff000013137812 */ /* 0x000fe200078ec0ff */
[----:B------:R-:W-:Y:S02]  /*abe0*/  @!P0 FADD.FTZ R15, -R15, -RZ ;  /* 0x800000ff0f0f8221 */ /* 0x000fe40000010100 */
[----:B------:R-:W-:Y:S02]  /*abf0*/  @!P0 FADD.FTZ R31, -R31, -RZ ;  /* 0x800000ff1f1f8221 */ /* 0x000fe40000010100 */
[----:B------:R-:W-:Y:S02]  /*ac00*/  @!P0 FADD.FTZ R16, -R16, -RZ ;  /* 0x800000ff10108221 */ /* 0x000fe40000010100 */
[----:B------:R-:W-:Y:S01]  /*ac10*/  FMUL.FTZ R14, R7, R14 ;  /* 0x0000000e070e7220 */ /* 0x000fe20000410000 */
[C---:B--2---:R-:W-:Y:S01]  /*ac20*/  SHF.L.U32 R7, R25.reuse, 0x10, RZ ;  /* 0x0000001019077819 */ /* 0x044fe200000006ff */
[----:B------:R-:W-:Y:S01]  /*ac30*/  @!P0 FADD.FTZ R32, -R32, -RZ ;  /* 0x800000ff20208221 */ /* 0x000fe20000010100 */
[----:B------:R-:W-:Y:S01]  /*ac40*/  LOP3.LUT R25, R25, 0xffff0000, RZ, 0xc0, !PT ;  /* 0xffff000019197812 */ /* 0x000fe200078ec0ff */
[----:B------:R-:W-:Y:S01]  /*ac50*/  FMUL.FTZ R6, R6, R15 ;  /* 0x0000000f06067220 */ /* 0x000fe20000410000 */
[----:B------:R-:W-:Y:S01]  /*ac60*/  LOP3.LUT R18, R26, 0xffff0000, RZ, 0xc0, !PT ;  /* 0xffff00001a127812 */ /* 0x000fe200078ec0ff */
[----:B------:R-:W-:-:S02]  /*ac70*/  FMUL.FTZ R31, R28, R31 ;  /* 0x0000001f1c1f7220 */ /* 0x000fc40000410000 */
[----:B------:R-:W-:Y:S02]  /*ac80*/  @!P0 FADD.FTZ R17, -R17, -RZ ;  /* 0x800000ff11118221 */ /* 0x000fe40000010100 */
[----:B------:R-:W-:Y:S01]  /*ac90*/  FMUL.FTZ R16, R13, R16 ;  /* 0x000000100d107220 */ /* 0x000fe20000410000 */
[C---:B------:R-:W-:Y:S01]  /*aca0*/  LOP3.LUT R13, R24.reuse, 0xffff0000, RZ, 0xc0, !PT ;  /* 0xffff0000180d7812 */ /* 0x040fe200078ec0ff */
[----:B------:R-:W-:Y:S02]  /*acb0*/  IMAD.U32 R15, R24, 0x10000, RZ ;  /* 0x00010000180f7824 */ /* 0x000fe400078e00ff */
[----:B------:R-:W-:Y:S02]  /*acc0*/  @!P0 FADD.FTZ R29, -R29, -RZ ;  /* 0x800000ff1d1d8221 */ /* 0x000fe40000010100 */
[----:B------:R-:W-:Y:S02]  /*acd0*/  @!P0 FADD.FTZ R19, -R19, -RZ ;  /* 0x800000ff13138221 */ /* 0x000fe40000010100 */
[----:B------:R-:W-:-:S02]  /*ace0*/  FMUL.FTZ R23, R23, R32 ;  /* 0x0000002017177220 */ /* 0x000fc40000410000 */
[----:B------:R-:W-:Y:S01]  /*acf0*/  IMAD.U32 R24, R26, 0x10000, RZ ;  /* 0x000100001a187824 */ /* 0x000fe200078e00ff */
[C---:B------:R-:W-:Y:S01]  /*ad00*/  LOP3.LUT R26, R27.reuse, 0xffff0000, RZ, 0xc0, !PT ;  /* 0xffff00001b1a7812 */ /* 0x040fe200078ec0ff */
[----:B------:R-:W-:Y:S01]  /*ad10*/  FMUL.FTZ R12, R12, R17 ;  /* 0x000000110c0c7220 */ /* 0x000fe20000410000 */
[----:B------:R-:W-:Y:S01]  /*ad20*/  SHF.L.U32 R17, R27, 0x10, RZ ;  /* 0x000000101b117819 */ /* 0x000fe200000006ff */
[----:B------:R-:W-:Y:S02]  /*ad30*/  FFMA.FTZ R6, R11, R7, R6 ;  /* 0x000000070b067223 */ /* 0x000fe40000010006 */
[----:B------:R-:W-:Y:S02]  /*ad40*/  FFMA.FTZ R25, R2, R25, R31 ;  /* 0x0000001902197223 */ /* 0x000fe4000001001f */
[----:B------:R-:W-:Y:S02]  /*ad50*/  FMUL.FTZ R20, R20, R29 ;  /* 0x0000001d14147220 */ /* 0x000fe40000410000 */
[----:B------:R-:W-:-:S02]  /*ad60*/  FMUL.FTZ R19, R30, R19 ;  /* 0x000000131e137220 */ /* 0x000fc40000410000 */
        /* <DEDUP_REMOVED lines=8> */
[----:B------:R-:W-:Y:S01]  /*adf0*/  F2FP.BF16.PACK_AB R4, R14, R9 ;  /* 0x000000090e04723e */ /* 0x000fe200000010ff */
[----:B------:R-:W-:Y:S01]  /*ae00*/  IMAD.MOV.U32 R5, RZ, RZ, R6 ;  /* 0x000000ffff057224 */ /* 0x000fe200078e0006 */
[----:B------:R-:W-:-:S02]  /*ae10*/  MOV R6, R10 ;  /* 0x0000000a00067202 */ /* 0x000fc40000000f00 */
[----:B------:R-:W-:Y:S02]  /*ae20*/  F2FP.BF16.PACK_AB R7, R19, R12 ;  /* 0x0000000c1307723e */ /* 0x000fe400000010ff */
.L_x_5532:
[----:B------:R-:W-:Y:S05]  /*ae30*/  BSYNC B0 ;  /* 0x0000000000007941 */ /* 0x000fea0003800000 */
.L_x_5531:
[----:B-----5:R1:W-:Y:S01]  /*ae40*/  STS.128 [R188+0x1800], R4 ;  /* 0x00180004bc007388 */ /* 0x0203e20000000c00 */
[----:B------:R-:W-:Y:S05]  /*ae50*/  BRA `(.L_x_5516) ;  /* 0x0000046000007947 */ /* 0x000fea0003800000 */
.L_x_5502:
[----:B------:R-:W1:Y:S01]  /*ae60*/  S2R R46, SR_CTAID.X ;  /* 0x00000000002e7919 */ /* 0x000e620000002500 */
[----:B------:R-:W-:Y:S01]  /*ae70*/  BSSY B0, `(.L_x_5533) ;  /* 0x000000d000007945 */ /* 0x000fe20003800000 */
[----:B-1----:R-:W-:-:S05]  /*ae80*/  IMAD R3, R46, -0x40, R179 ;  /* 0xffffffc02e037824 */ /* 0x002fca00078e02b3 */
[----:B------:R-:W-:-:S13]  /*ae90*/  ISETP.GE.AND P0, PT, R132, R3, PT ;  /* 0x000000038400720c */ /* 0x000fda0003f06270 */
[----:B------:R-:W-:Y:S05]  /*aea0*/  @P0 BRA `(.L_x_5534) ;  /* 0x0000009000000947 */ /* 0x000fea0003800000 */
[----:B------:R-:W-:-:S13]  /*aeb0*/  ISETP.GE.AND P0, PT, R100, c[0x0][0x220], PT ;  /* 0x0000880064007a0c */ /* 0x000fda0003f06270 */
[----:B------:R1:W-:Y:S01]  /*aec0*/  @P0 STS.128 [R188], RZ ;  /* 0x000000ffbc000388 */ /* 0x0003e20000000c00 */
[----:B------:R-:W-:Y:S05]  /*aed0*/  @P0 BRA `(.L_x_5534) ;  /* 0x0000006000000947 */ /* 0x000fea0003800000 */
[----:B---3--:R-:W-:-:S04]  /*aee0*/  LEA R4, P0, R134, c[0x0][0x160], 0x1 ;  /* 0x0000580086047a11 */ /* 0x008fc800078008ff */
[----:B------:R-:W-:-:S05]  /*aef0*/  LEA.HI.X R5, R134, c[0x0][0x164], R137, 0x1, P0 ;  /* 0x0000590086057a11 */ /* 0x000fca00000f0c89 */
[----:B------:R-:W-:Y:S01]  /*af00*/  @!PT LDS RZ, [RZ] ;  /* 0x00000000fffff984 */ /* 0x000fe20000000800 */
[----:B------:R-:W-:Y:S01]  /*af10*/  @!PT LDS RZ, [RZ] ;  /* 0x00000000fffff984 */ /* 0x000fe20000000800 */
[----:B------:R-:W-:Y:S01]  /*af20*/  @!PT LDS RZ, [RZ] ;  /* 0x00000000fffff984 */ /* 0x000fe20000000800 */
[----:B------:R3:W-:Y:S04]  /*af30*/  LDGSTS.E.BYPASS.LTC128B.128 [R188], [R4.64] ;  /* 0x0000000004bc7fae */ /* 0x0007e8000b901d46 */
.L_x_5534:
[----:B------:R-:W-:Y:S05]  /*af40*/  BSYNC B0 ;  /* 0x0000000000007941 */ /* 0x000fea0003800000 */
.L_x_5533:
[----:B------:R-:W-:Y:S01]  /*af50*/  IADD3 R0, R132, 0x10, RZ ;  /* 0x0000001084007810 */ /* 0x000fe20007ffe0ff */
[----:B------:R-:W-:Y:S03]  /*af60*/  BSSY B0, `(.L_x_5535) ;  /* 0x0000010000007945 */ /* 0x000fe60003800000 */
[----:B------:R-:W-:-:S13]  /*af70*/  ISETP.GE.AND P0, PT, R0, R3, PT ;  /* 0x000000030000720c */ /* 0x000fda0003f06270 */
[----:B------:R-:W-:Y:S05]  /*af80*/  @P0 BRA `(.L_x_5536) ;  /* 0x000000d000000947 */ /* 0x000fea0003800000 */
[----:B------:R-:W-:-:S13]  /*af90*/  ISETP.GE.AND P0, PT, R100, c[0x0][0x220], PT ;  /* 0x0000880064007a0c */ /* 0x000fda0003f06270 */
[----:B------:R4:W-:Y:S01]  /*afa0*/  @P0 STS.128 [R188+0x800], RZ ;  /* 0x000800ffbc000388 */ /* 0x0009e20000000c00 */
[----:B------:R-:W-:Y:S05]  /*afb0*/  @P0 BRA `(.L_x_5536) ;  /* 0x000000a000000947 */ /* 0x000fea0003800000 */
[----:B---3--:R-:W-:Y:S02]  /*afc0*/  IMAD.MOV.U32 R7, RZ, RZ, c[0x0][0x190] ;  /* 0x00006400ff077624 */ /* 0x008fe400078e00ff */
[----:B------:R-:W-:-:S03]  /*afd0*/  IMAD.MOV.U32 R5, RZ, RZ, c[0x0][0x194] ;  /* 0x00006500ff057624 */ /* 0x000fc600078e00ff */
        /* <DEDUP_REMOVED lines=8> */
.L_x_5536:
[----:B------:R-:W-:Y:S05]  /*b060*/  BSYNC B0 ;  /* 0x0000000000007941 */ /* 0x000fea0003800000 */
.L_x_5535:
[----:B---3--:R-:W-:Y:S01]  /*b070*/  IADD3 R22, R132, 0x20, RZ ;  /* 0x0000002084167810 */ /* 0x008fe20007ffe0ff */
[----:B------:R-:W-:Y:S03]  /*b080*/  BSSY B0, `(.L_x_5537) ;  /* 0x0000010000007945 */ /* 0x000fe60003800000 */
[----:B------:R-:W-:-:S13]  /*b090*/  ISETP.GE.AND P0, PT, R22, R3, PT ;  /* 0x000000031600720c */ /* 0x000fda0003f06270 */
[----:B------:R-:W-:Y:S05]  /*b0a0*/  @P0 BRA `(.L_x_5538) ;  /* 0x000000d000000947 */ /* 0x000fea0003800000 */
[----:B------:R-:W-:-:S13]  /*b0b0*/  ISETP.GE.AND P0, PT, R100, c[0x0][0x220], PT ;  /* 0x0000880064007a0c */ /* 0x000fda0003f06270 */
[----:B------:R3:W-:Y:S01]  /*b0c0*/  @P0 STS.128 [R188+0x1000], RZ ;  /* 0x001000ffbc000388 */ /* 0x0007e20000000c00 */
[----:B------:R-:W-:Y:S05]  /*b0d0*/  @P0 BRA `(.L_x_5538) ;  /* 0x000000a000000947 */ /* 0x000fea0003800000 */
[----:B------:R-:W-:Y:S02]  /*b0e0*/  IMAD.MOV.U32 R7, RZ, RZ, c[0x0][0x190] ;  /* 0x00006400ff077624 */ /* 0x000fe400078e00ff */
        /* <DEDUP_REMOVED lines=9> */
.L_x_5538:
[----:B------:R-:W-:Y:S05]  /*b180*/  BSYNC B0 ;  /* 0x0000000000007941 */ /* 0x000fea0003800000 */
.L_x_5537:
[----:B------:R-:W-:-:S04]  /*b190*/  IADD3 R8, R132, 0x30, RZ ;  /* 0x0000003084087810 */ /* 0x000fc80007ffe0ff */
[----:B------:R-:W-:-:S13]  /*b1a0*/  ISETP.GE.AND P0, PT, R8, R3, PT ;  /* 0x000000030800720c */ /* 0x000fda0003f06270 */
[----:B------:R-:W-:Y:S05]  /*b1b0*/  @P0 BRA `(.L_x_5516) ;  /* 0x0000010000000947 */ /* 0x000fea0003800000 */
[----:B------:R-:W-:-:S13]  /*b1c0*/  ISETP.GE.AND P0, PT, R100, c[0x0][0x220], PT ;  /* 0x0000880064007a0c */ /* 0x000fda0003f06270 */
[----:B------:R1:W-:Y:S01]  /*b1d0*/  @P0 STS.128 [R188+0x1800], RZ ;  /* 0x001800ffbc000388 */ /* 0x0003e20000000c00 */
[----:B------:R-:W-:Y:S05]  /*b1e0*/  @P0 BRA `(.L_x_5516) ;  /* 0x000000d000000947 */ /* 0x000fea0003800000 */
[----:B------:R-:W-:Y:S01]  /*b1f0*/  MOV R6, R134 ;  /* 0x0000008600067202 */ /* 0x000fe20000000f00 */
[----:B------:R-:W-:Y:S01]  /*b200*/  IMAD.MOV.U32 R2, RZ, RZ, c[0x0][0x190] ;  /* 0x00006400ff027624 */ /* 0x000fe200078e00ff */
[----:B------:R-:W-:Y:S01]  /*b210*/  ULDC UR4, c[0x0][0x194] ;  /* 0x0000650000047ab9 */ /* 0x000fe20000000800 */
[----:B------:R-:W-:Y:S01]  /*b220*/  IMAD.MOV.U32 R7, RZ, RZ, R137 ;  /* 0x000000ffff077224 */ /* 0x000fe200078e0089 */
[----:B------:R-:W-:-:S03]  /*b230*/  UIMAD UR4, UR4, 0x30, URZ ;  /* 0x00000030040478a4 */ /* 0x000fc6000f8e023f */
        /* <DEDUP_REMOVED lines=8> */
.L_x_5516:
[----:B------:R-:W-:Y:S05]  /*b2c0*/  BSYNC B2 ;  /* 0x0000000000027941 */ /* 0x000fea0003800000 */
.L_x_5501:
[----:B------:R-:W-:Y:S01]  /*b2d0*/  IADD3 R187, R47, -0x1, RZ ;  /* 0xffffffff2fbb7810 */ /* 0x000fe20007ffe0ff */
[----:B------:R-:W-:Y:S01]  /*b2e0*/  BSSY B0, `(.L_x_5539) ;  /* 0x000000e000007945 */ /* 0x000fe20003800000 */
[----:B------:R-:W-:-:S03]  /*b2f0*/  LEA R184, P0, R128, c[0x0][0x168], 0x1 ;  /* 0x00005a0080b87a11 */ /* 0x000fc600078008ff */
[----:B------:R-:W-:Y:S01]  /*b300*/  IMAD.SHL.U32 R103, R187, 0x80, RZ ;  /* 0x00000080bb677824 */ /* 0x000fe200078e00ff */
[----:B------:R-:W-:-:S03]  /*b310*/  LEA.HI.X R185, R128, c[0x0][0x16c], R131, 0x1, P0 ;  /* 0x00005b0080b97a11 */ /* 0x000fc600000f0c83 */
[----:B------:R-:W-:-:S05]  /*b320*/  IMAD.IADD R9, R52, 0x1, -R103 ;  /* 0x0000000134097824 */ /* 0x000fca00078e0a67 */
[----:B------:R-:W-:-:S13]  /*b330*/  ISETP.GE.AND P1, PT, R132, R9, PT ;  /* 0x000000098400720c */ /* 0x000fda0003f26270 */
        /* <DEDUP_REMOVED lines=8> */
.L_x_5540:
[----:B------:R-:W-:Y:S05]  /*b3c0*/  BSYNC B0 ;  /* 0x0000000000007941 */ /* 0x000fea0003800000 */
.L_x_5539:
[----:B------:R-:W-:Y:S01]  /*b3d0*/  ISETP.GE.AND P0, PT, R0, R9, PT ;  /* 0x000000090000720c */ /* 0x000fe20003f06270 */
[----:B------:R-:W-:-:S12]  /*b3e0*/  BSSY B0, `(.L_x_5541) ;  /* 0x000000b000007945 */ /* 0x000fd80003800000 */
        /* <DEDUP_REMOVED lines=10> */
.L_x_5542:
[----:B------:R-:W-:Y:S05]  /*b490*/  BSYNC B0 ;  /* 0x0000000000007941 */ /* 0x000fea0003800000 */
.L_x_5541:
[----:B------:R-:W-:Y:S01]  /*b4a0*/  ISETP.GE.AND P0, PT, R22, R9, PT ;  /* 0x000000091600720c */ /* 0x000fe20003f06270 */
[----:B------:R-:W-:-:S12]  /*b4b0*/  BSSY B0, `(.L_x_5543) ;  /* 0x000000d000007945 */ /* 0x000fd80003800000 */
[----:B------:R-:W-:Y:S05]  /*b4c0*/  @P0 BRA `(.L_x_5544) ;  /* 0x000000b000000947 */ /* 0x000fea0003800000 */
[----:B------:R-:W-:-:S13]  /*b4d0*/  ISETP.GE.AND P0, PT, R100, c[0x0][0x220], PT ;  /* 0x0000880064007a0c */ /* 0x000fda0003f06270 */
[----:B------:R1:W-:Y:S01]  /*b4e0*/  @P0 STS.128 [R188+0x3000], RZ ;  /* 0x003000ffbc000388 */ /* 0x0003e20000000c00 */
[----:B------:R-:W-:Y:S05]  /*b4f0*/  @P0 BRA `(.L_x_5544) ;  /* 0x0000008000000947 */ /* 0x000fea0003800000 */
[----:B-1----:R-:W-:Y:S02]  /*b500*/  IMAD.MOV.U32 R2, RZ, RZ, c[0x0][0x198] ;  /* 0x00006600ff027624 */ /* 0x002fe400078e00ff */
[----:B------:R-:W-:-:S03]  /*b510*/  IMAD.MOV.U32 R3, RZ, RZ, c[0x0][0x19c] ;  /* 0x00006700ff037624 */ /* 0x000fc600078e00ff */
[----:B------:R-:W-:-:S04]  /*b520*/  LEA R4, P0, R2, R184, 0x6 ;  /* 0x000000b802047211 */ /* 0x000fc800078030ff */
[----:B------:R-:W-:-:S05]  /*b530*/  LEA.HI.X R5, R2, R185, R3, 0x6, P0 ;  /* 0x000000b902057211 */ /* 0x000fca00000f3403 */
[----:B------:R-:W-:Y:S01]  /*b540*/  @!PT LDS RZ, [RZ] ;  /* 0x00000000fffff984 */ /* 0x000fe20000000800 */
[----:B------:R-:W-:Y:S01]  /*b550*/  @!PT LDS RZ, [RZ] ;  /* 0x00000000fffff984 */ /* 0x000fe20000000800 */
[----:B------:R-:W-:Y:S01]  /*b560*/  @!PT LDS RZ, [RZ] ;  /* 0x00000000fffff984 */ /* 0x000fe20000000800 */
[----:B------:R1:W-:Y:S04]  /*b570*/  LDGSTS.E.BYPASS.LTC128B.128 [R188+0x3000], [R4.64] ;  /* 0x0300000004bc7fae */ /* 0x0003e8000b901d46 */
.L_x_5544:
[----:B------:R-:W-:Y:S05]  /*b580*/  BSYNC B0 ;  /* 0x0000000000007941 */ /* 0x000fea0003800000 */
.L_x_5543:
[----:B------:R-:W-:Y:S01]  /*b590*/  ISETP.GE.AND P0, PT, R8, R9, PT ;  /* 0x000000090800720c */ /* 0x000fe20003f06270 */
[----:B------:R-:W-:-:S12]  /*b5a0*/  BSSY B0, `(.L_x_5545) ;  /* 0x000000e000007945 */ /* 0x000fd80003800000 */
[----:B------:R-:W-:Y:S05]  /*b5b0*/  @P0 BRA `(.L_x_5546) ;  /* 0x000000c000000947 */ /* 0x000fea0003800000 */
[----:B------:R-:W-:-:S13]  /*b5c0*/  ISETP.GE.AND P0, PT, R100, c[0x0][0x220], PT ;  /* 0x0000880064007a0c */ /* 0x000fda0003f06270 */
[----:B------:R1:W-:Y:S01]  /*b5d0*/  @P0 STS.128 [R188+0x3800], RZ ;  /* 0x003800ffbc000388 */ /* 0x0003e20000000c00 */
[----:B------:R-:W-:Y:S05]  /*b5e0*/  @P0 BRA `(.L_x_5546) ;  /* 0x0000009000000947 */ /* 0x000fea0003800000 */
[----:B-1----:R-:W-:Y:S01]  /*b5f0*/  MOV R2, c[0x0][0x198] ;  /* 0x0000660000027a02 */ /* 0x002fe20000000f00 */
[----:B------:R-:W-:Y:S02]  /*b600*/  ULDC UR4, c[0x0][0x19c] ;  /* 0x0000670000047ab9 */ /* 0x000fe40000000800 */
[----:B------:R-:W-:Y:S02]  /*b610*/  UIMAD UR4, UR4, 0x60, URZ ;  /* 0x00000060040478a4 */ /* 0x000fe4000f8e023f */
[----:B------:R-:W-:-:S05]  /*b620*/  IMAD.WIDE.U32 R2, R2, 0x60, R184 ;  /* 0x0000006002027825 */ /* 0x000fca00078e00b8 */
[----:B------:R-:W-:-:S05]  /*b630*/  IADD3 R3, R3, UR4, RZ ;  /* 0x0000000403037c10 */ /* 0x000fca000fffe0ff */
[----:B------:R-:W-:Y:S01]  /*b640*/  @!PT LDS RZ, [RZ] ;  /* 0x00000000fffff984 */ /* 0x000fe20000000800 */
[----:B------:R-:W-:Y:S01]  /*b650*/  @!PT LDS RZ, [RZ] ;  /* 0x00000000fffff984 */ /* 0x000fe20000000800 */
[----:B------:R-:W-:Y:S01]  /*b660*/  @!PT LDS RZ, [RZ] ;  /* 0x00000000fffff984 */ /* 0x000fe20000000800 */
[----:B------:R1:W-:Y:S02]  /*b670*/  LDGSTS.E.BYPASS.LTC128B.128 [R188+0x3800], [R2.64] ;  /* 0x0380000002bc7fae */ /* 0x0003e4000b901d46 */
.L_x_5546:
[----:B------:R-:W-:Y:S05]  /*b680*/  BSYNC B0 ;  /* 0x0000000000007941 */ /* 0x000fea0003800000 */
.L_x_5545:
[----:B-1----:R-:W-:Y:S01]  /*b690*/  IADD3 R7, R132, 0x40, RZ ;  /* 0x0000004084077810 */ /* 0x002fe20007ffe0ff */
        /* <DEDUP_REMOVED lines=9> */
[----:B------:R-:W-:-:S05]  /*b730*/  LEA.HI.X R5, R3, R185, R2, 0x7, P0 ;  /* 0x000000b903057211 */ /* 0x000fca00000f3c02 */
[----:B------:R-:W-:Y:S01]  /*b740*/  @!PT LDS RZ, [RZ] ;  /* 0x00000000fffff984 */ /* 0x000fe20000000800 */
[----:B------:R-:W-:Y:S01]  /*b750*/  @!PT LDS RZ, [RZ] ;  /* 0x00000000fffff984 */ /* 0x000fe20000000800 */
[----:B------:R-:W-:Y:S01]  /*b760*/  @!PT LDS RZ, [RZ] ;  /* 0x00000000fffff984 */ /* 0x000fe20000000800 */
[----:B------:R1:W-:Y:S04]  /*b770*/  LDGSTS.E.BYPASS.LTC128B.128 [R188+0x4000], [R4.64] ;  /* 0x0400000004bc7fae */ /* 0x0003e8000b901d46 */
.L_x_5548:
[----:B------:R-:W-:Y:S05]  /*b780*/  BSYNC B0 ;  /* 0x0000000000007941 */ /* 0x000fea0003800000 */
.L_x_5547:
[----:B------:R-:W-:Y:S01]  /*b790*/  IADD3 R6, R132, 0x50, RZ ;  /* 0x0000005084067810 */ /* 0x000fe20007ffe0ff */
[----:B------:R-:W-:Y:S03]  /*b7a0*/  BSSY B0, `(.L_x_5549) ;  /* 0x000000f000007945 */ /* 0x000fe60003800000 */
[----:B------:R-:W-:-:S13]  /*b7b0*/  ISETP.GE.AND P0, PT, R6, R9, PT ;  /* 0x000000090600720c */ /* 0x000fda0003f06270 */
[----:B------:R-:W-:Y:S05]  /*b7c0*/  @P0 BRA `(.L_x_5550) ;  /* 0x000000c000000947 */ /* 0x000fea0003800000 */
[----:B------:R-:W-:-:S13]  /*b7d0*/  ISETP.GE.AND P0, PT, R100, c[0x0][0x220], PT ;  /* 0x0000880064007a0c */ /* 0x000fda0003f06270 */
[----:B------:R1:W-:Y:S01]  /*b7e0*/  @P0 STS.128 [R188+0x4800], RZ ;  /* 0x004800ffbc000388 */ /* 0x0003e20000000c00 */
[----:B------:R-:W-:Y:S05]  /*b7f0*/  @P0 BRA `(.L_x_5550) ;  /* 0x0000009000000947 */ /* 0x000fea0003800000 */
[----:B------:R-:W-:Y:S01]  /*b800*/  MOV R2, c[0x0][0x198] ;  /* 0x0000660000027a02 */ /* 0x000fe20000000f00 */
        /* <DEDUP_REMOVED lines=8> */
.L_x_5550:
[----:B------:R-:W-:Y:S05]  /*b890*/  BSYNC B0 ;  /* 0x0000000000007941 */ /* 0x000fea0003800000 */
.L_x_5549:
[----:B-1----:R-:W-:Y:S01]  /*b8a0*/  IADD3 R5, R132, 0x60, RZ ;  /* 0x0000006084057810 */ /* 0x002fe20007ffe0ff */
        /* <DEDUP_REMOVED lines=15> */
.L_x_5552:
[----:B------:R-:W-:Y:S05]  /*b9a0*/  BSYNC B0 ;  /* 0x0000000000007941 */ /* 0x000fea0003800000 */
.L_x_5551:
[----:B------:R-:W-:Y:S01]  /*b9b0*/  IADD3 R4, R132, 0x70, RZ ;  /* 0x0000007084047810 */ /* 0x000fe20007ffe0ff */
[----:B------:R-:W-:Y:S03]  /*b9c0*/  BSSY B0, `(.L_x_5553) ;  /* 0x000000f000007945 */ /* 0x000fe60003800000 */
[----:B------:R-:W-:-:S13]  /*b9d0*/  ISETP.GE.AND P0, PT, R4, R9, PT ;  /* 0x000000090400720c */ /* 0x000fda0003f06270 */
        /* <DEDUP_REMOVED lines=13> */
.L_x_5554:
[----:B------:R-:W-:Y:S05]  /*bab0*/  BSYNC B0 ;  /* 0x0000000000007941 */ /* 0x000fea0003800000 */
.L_x_5553:
[----:B------:R-:W0:Y:S01]  /*bac0*/  LDGDEPBAR ;  /* 0x00000000000079af */ /* 0x000e220000000000 */
[----:B------:R-:W-:Y:S01]  /*bad0*/  ISETP.GE.AND P0, PT, R132, R9, PT ;  /* 0x000000098400720c */ /* 0x000fe20003f06270 */
[----:B------:R-:W-:Y:S01]  /*bae0*/  BSSY B0, `(.L_x_5555) ;  /* 0x0000018000007945 */ /* 0x000fe20003800000 */
[C---:B------:R-:W-:Y:S01]  /*baf0*/  LEA R194, P1, R124.reuse, c[0x0][0x170], 0x1 ;  /* 0x00005c007cc27a11 */ /* 0x040fe200078208ff */
[----:B-1----:R-:W1:Y:S03]  /*bb00*/  S2R R3, SR_TID.X ;  /* 0x0000000000037919 */ /* 0x002e660000002100 */
[----:B------:R-:W-:Y:S01]  /*bb10*/  LEA.HI.X R195, R124, c[0x0][0x174], R127, 0x1, P1 ;  /* 0x00005d007cc37a11 */ /* 0x000fe200008f0c7f */
[----:B------:R-:W-:-:S04]  /*bb20*/  DEPBAR.LE SB0, 0x0 ;  /* 0x000080000000791a */ /* 0x000fc80000000000 */
[----:B------:R-:W-:Y:S01]  /*bb30*/  BAR.SYNC.DEFER_BLOCKING 0x0 ;  /* 0x0000000000007b1d */ /* 0x000fe20000010000 */
[----:B-1----:R-:W-:Y:S01]  /*bb40*/  SHF.R.S32.HI R2, RZ, 0x1f, R3 ;  /* 0x0000001fff027819 */ /* 0x002fe20000011403 */
[----:B------:R-:W-:-:S03]  /*bb50*/  IMAD.SHL.U32 R44, R3, 0x2, RZ ;  /* 0x00000002032c7824 */ /* 0x000fc600078e00ff */
[----:B------:R-:W-:Y:S02]  /*bb60*/  LEA.HI R45, R2, R3, RZ, 0x5 ;  /* 0x00000003022d7211 */ /* 0x000fe400078f28ff */
[----:B------:R-:W-:Y:S02]  /*bb70*/  LOP3.LUT R44, R44, 0x6, RZ, 0xc0, !PT ;  /* 0x000000062c2c7812 */ /* 0x000fe400078ec0ff */
[----:B---3--:R-:W-:-:S05]  /*bb80*/  LOP3.LUT R10, R45, 0xffffffe0, RZ, 0xc0, !PT ;  /* 0xffffffe02d0a7812 */ /* 0x008fca00078ec0ff */
[----:B------:R-:W-:-:S05]  /*bb90*/  IMAD.IADD R11, R3, 0x1, -R10 ;  /* 0x00000001030b7824 */ /* 0x000fca00078e0a0a */
[----:B------:R-:W-:-:S04]  /*bba0*/  SHF.R.S32.HI R186, RZ, 0x1f, R11 ;  /* 0x0000001fffba7819 */ /* 0x000fc8000001140b */
[----:B------:R-:W-:Y:S01]  /*bbb0*/  LEA.HI R186, R186, R11, RZ, 0x2 ;  /* 0x0000000bbaba7211 */ /* 0x000fe200078f10ff */
[----:B------:R1:W-:Y:S03]  /*bbc0*/  @P0 STS.128 [R188+0x6000], RZ ;  /* 0x006000ffbc000388 */ /* 0x0003e60000000c00 */
[----:B------:R-:W-:Y:S01]  /*bbd0*/  SHF.R.S32.HI R186, RZ, 0x2, R186 ;  /* 0x00000002ffba7819 */ /* 0x000fe200000114ba */
        /* <DEDUP_REMOVED lines=8> */
.L_x_5556:
[----:B------:R-:W-:Y:S05]  /*bc60*/  BSYNC B0 ;  /* 0x0000000000007941 */ /* 0x000fea0003800000 */
.L_x_5555:
[----:B------:R-:W-:Y:S01]  /*bc70*/  ISETP.GE.AND P0, PT, R0, R9, PT ;  /* 0x000000090000720c */ /* 0x000fe20003f06270 */
[----:B------:R-:W-:-:S12]  /*bc80*/  BSSY B0, `(.L_x_5557) ;  /* 0x000000c000007945 */ /* 0x000fd80003800000 */
        /* <DEDUP_REMOVED lines=11> */
.L_x_5558:
[----:B------:R-:W-:Y:S05]  /*bd40*/  BSYNC B0 ;  /* 0x0000000000007941 */ /* 0x000fea0003800000 */
.L_x_5557:
[----:B------:R-:W-:Y:S01]  /*bd50*/  ISETP.GE.AND P0, PT, R22, R9, PT ;  /* 0x000000091600720c */ /* 0x000fe20003f06270 */
[----:B------:R-:W-:-:S12]  /*bd60*/  BSSY B0, `(.L_x_5559) ;  /* 0x000000e000007945 */ /* 0x000fd80003800000 */
[----:B------:R1:W-:Y:S01]  /*bd70*/  @P0 STS.128 [R188+0x7000], RZ ;  /* 0x007000ffbc000388 */ /* 0x0003e20000000c00 */
[----:B------:R-:W-:Y:S05]  /*bd80*/  @P0 BRA `(.L_x_5560) ;  /* 0x000000b000000947 */ /* 0x000fea0003800000 */
[----:B------:R-:W-:-:S13]  /*bd90*/  ISETP.GE.AND P0, PT, R100, c[0x0][0x220], PT ;  /* 0x0000880064007a0c */ /* 0x000fda0003f06270 */
[----:B------:R1:W-:Y:S01]  /*bda0*/  @P0 STS.128 [R188+0x7000], RZ ;  /* 0x007000ffbc000388 */ /* 0x0003e20000000c00 */
[----:B------:R-:W-:Y:S05]  /*bdb0*/  @P0 BRA `(.L_x_5560) ;  /* 0x0000008000000947 */ /* 0x000fea0003800000 */
[----:B------:R-:W-:Y:S02]  /*bdc0*/  IMAD.MOV.U32 R0, RZ, RZ, c[0x0][0x1a0] ;  /* 0x00006800ff007624 */ /* 0x000fe400078e00ff */
[----:B-1----:R-:W-:-:S03]  /*bdd0*/  IMAD.MOV.U32 R10, RZ, RZ, c[0x0][0x1a4] ;  /* 0x00006900ff0a7624 */ /* 0x002fc600078e00ff */
[----:B------:R-:W-:-:S04]  /*bde0*/  LEA R12, P0, R0, R194, 0x6 ;  /* 0x000000c2000c7211 */ /* 0x000fc800078030ff */
[----:B------:R-:W-:-:S05]  /*bdf0*/  LEA.HI.X R13, R0, R195, R10, 0x6, P0 ;  /* 0x000000c3000d7211 */ /* 0x000fca00000f340a */
[----:B------:R-:W-:Y:S01]  /*be00*/  @!PT LDS RZ, [RZ] ;  /* 0x00000000fffff984 */ /* 0x000fe20000000800 */
[----:B------:R-:W-:Y:S01]  /*be10*/  @!PT LDS RZ, [RZ] ;  /* 0x00000000fffff984 */ /* 0x000fe20000000800 */
[----:B------:R-:W-:Y:S01]  /*be20*/  @!PT LDS RZ, [RZ] ;  /* 0x00000000fffff984 */ /* 0x000fe20000000800 */
[----:B------:R1:W-:Y:S04]  /*be30*/  LDGSTS.E.BYPASS.LTC128B.128 [R188+0x7000], [R12.64] ;  /* 0x070000000cbc7fae */ /* 0x0003e8000b901d46 */
.L_x_5560:
[----:B------:R-:W-:Y:S05]  /*be40*/  BSYNC B0 ;  /* 0x0000000000007941 */ /* 0x000fea0003800000 */
.L_x_5559:
[----:B------:R-:W-:Y:S01]  /*be50*/  ISETP.GE.AND P0, PT, R8, R9, PT ;  /* 0x000000090800720c */ /* 0x000fe20003f06270 */
[----:B------:R-:W-:-:S12]  /*be60*/  BSSY B0, `(.L_x_5561) ;  /* 0x000000f000007945 */ /* 0x000fd80003800000 */
[----:B------:R1:W-:Y:S01]  /*be70*/  @P0 STS.128 [R188+0x7800], RZ ;  /* 0x007800ffbc000388 */ /* 0x0003e20000000c00 */
[----:B------:R-:W-:Y:S05]  /*be80*/  @P0 BRA `(.L_x_5562) ;  /* 0x000000c000000947 */ /* 0x000fea0003800000 */
[----:B------:R-:W-:-:S13]  /*be90*/  ISETP.GE.AND P0, PT, R100, c[0x0][0x220], PT ;  /* 0x0000880064007a0c */ /* 0x000fda0003f06270 */
[----:B------:R1:W-:Y:S01]  /*bea0*/  @P0 STS.128 [R188+0x7800], RZ ;  /* 0x007800ffbc000388 */ /* 0x0003e20000000c00 */
[----:B------:R-:W-:Y:S05]  /*beb0*/  @P0 BRA `(.L_x_5562) ;  /* 0x0000009000000947 */ /* 0x000fea0003800000 */
[----:B------:R-:W-:Y:S01]  /*bec0*/  MOV R0, c[0x0][0x1a0] ;  /* 0x0000680000007a02 */ /* 0x000fe20000000f00 */
[----:B------:R-:W-:Y:S02]  /*bed0*/  ULDC UR4, c[0x0][0x1a4] ;  /* 0x0000690000047ab9 */ /* 0x000fe40000000800 */
[----:B------:R-:W-:Y:S02]  /*bee0*/  UIMAD UR4, UR4, 0x60, URZ ;  /* 0x00000060040478a4 */ /* 0x000fe4000f8e023f */
[----:B-1----:R-:W-:-:S05]  /*bef0*/  IMAD.WIDE.U32 R10, R0, 0x60, R194 ;  /* 0x00000060000a7825 */ /* 0x002fca00078e00c2 */
[----:B------:R-:W-:-:S05]  /*bf00*/  IADD3 R11, R11, UR4, RZ ;  /* 0x000000040b0b7c10 */ /* 0x000fca000fffe0ff */
[----:B------:R-:W-:Y:S01]  /*bf10*/  @!PT LDS RZ, [RZ] ;  /* 0x00000000fffff984 */ /* 0x000fe20000000800 */
[----:B------:R-:W-:Y:S01]  /*bf20*/  @!PT LDS RZ, [RZ] ;  /* 0x00000000fffff984 */ /* 0x000fe20000000800 */
[----:B------:R-:W-:Y:S01]  /*bf30*/  @!PT LDS RZ, [RZ] ;  /* 0x00000000fffff984 */ /* 0x000fe20000000800 */
[----:B------:R1:W-:Y:S02]  /*bf40*/  LDGSTS.E.BYPASS.LTC128B.128 [R188+0x7800], [R10.64] ;  /* 0x078000000abc7fae */ /* 0x0003e4000b901d46 */
.L_x_5562:
[----:B------:R-:W-:Y:S05]  /*bf50*/  BSYNC B0 ;  /* 0x0000000000007941 */ /* 0x000fea0003800000 */
.L_x_5561:
        /* <DEDUP_REMOVED lines=8> */
[----:B------:R-:W-:-:S03]  /*bfe0*/  IMAD.MOV.U32 R0, RZ, RZ, c[0x0][0x1a4] ;  /* 0x00006900ff007624 */ /* 0x000fc600078e00ff */
[----:B-1----:R-:W-:-:S04]  /*bff0*/  LEA R10, P0, R7, R194, 0x7 ;  /* 0x000000c2070a7211 */ /* 0x002fc800078038ff */
[----:B------:R-:W-:-:S05]  /*c000*/  LEA.HI.X R11, R7, R195, R0, 0x7, P0 ;  /* 0x000000c3070b7211 */ /* 0x000fca00000f3c00 */
[----:B------:R-:W-:Y:S01]  /*c010*/  @!PT LDS RZ, [RZ] ;  /* 0x00000000fffff984 */ /* 0x000fe20000000800 */
[----:B------:R-:W-:Y:S01]  /*c020*/  @!PT LDS RZ, [RZ] ;  /* 0x00000000fffff984 */ /* 0x000fe20000000800 */
[----:B------:R-:W-:Y:S01]  /*c030*/  @!PT LDS RZ, [RZ] ;  /* 0x00000000fffff984 */ /* 0x000fe20000000800 */
[----:B------:R1:W-:Y:S04]  /*c040*/  LDGSTS.E.BYPASS.LTC128B.128 [R188+0x8000], [R10.64] ;  /* 0x080000000abc7fae */ /* 0x0003e8000b901d46 */
.L_x_5564:
[----:B------:R-:W-:Y:S05]  /*c050*/  BSYNC B0 ;  /* 0x0000000000007941 */ /* 0x000fea0003800000 */
.L_x_5563:
        /* <DEDUP_REMOVED lines=16> */
.L_x_5566:
[----:B------:R-:W-:Y:S05]  /*c160*/  BSYNC B0 ;  /* 0x0000000000007941 */ /* 0x000fea0003800000 */
.L_x_5565:
        /* <DEDUP_REMOVED lines=16> */
.L_x_5568:
[----:B------:R-:W-:Y:S05]  /*c270*/  BSYNC B0 ;  /* 0x0000000000007941 */ /* 0x000fea0003800000 */
.L_x_5567:
        /* <DEDUP_REMOVED lines=16> */
.L_x_5570:
[----:B------:R-:W-:Y:S05]  /*c380*/  BSYNC B0 ;  /* 0x0000000000007941 */ /* 0x000fea0003800000 */
.L_x_5569:
[-C--:B------:R-:W-:Y:S01]  /*c390*/  LEA.HI R0, R2, R3.reuse, RZ, 0x4 ;  /* 0x0000000302007211 */ /* 0x080fe200078f20ff */
[----:B------:R-:W-:Y:S01]  /*c3a0*/  IMAD.SHL.U32 R132, R132, 0x8, RZ ;  /* 0x0000000884847824 */ /* 0x000fe200078e00ff */
[----:B------:R-:W-:Y:S01]  /*c3b0*/  LEA.HI R2, R2, R3, RZ, 0x3 ;  /* 0x0000000302027211 */ /* 0x000fe200078f18ff */
[----:B------:R-:W-:Y:S01]  /*c3c0*/  IMAD.SHL.U32 R141, R54, 0x40, RZ ;  /* 0x00000040368d7824 */ /* 0x000fe200078e00ff */
[----:B------:R-:W-:Y:S01]  /*c3d0*/  SHF.R.S32.HI R173, RZ, 0x4, R0 ;  /* 0x00000004ffad7819 */ /* 0x000fe20000011400 */
[----:B------:R-:W0:Y:S01]  /*c3e0*/  LDGDEPBAR ;  /* 0x00000000000079af */ /* 0x000e220000000000 */
[----:B------:R-:W-:Y:S02]  /*c3f0*/  LOP3.LUT R2, R2, 0xfffffff8, RZ, 0xc0, !PT ;  /* 0xfffffff802027812 */ /* 0x000fe400078ec0ff */
[----:B-1----:R-:W-:Y:S02]  /*c400*/  LEA.HI R4, R0, R173, RZ, 0x1 ;  /* 0x000000ad00047211 */ /* 0x002fe400078f08ff */
[----:B------:R-:W-:Y:S01]  /*c410*/  SHF.R.S32.HI R45, RZ, 0x5, R45 ;  /* 0x00000005ff2d7819 */ /* 0x000fe2000001142d */
[----:B------:R-:W-:Y:S01]  /*c420*/  IMAD.IADD R0, R3, 0x1, -R2 ;  /* 0x0000000103007824 */ /* 0x000fe200078e0a02 */
[----:B------:R-:W-:Y:S01]  /*c430*/  LOP3.LUT R4, R4, 0xfffffffe, RZ, 0xc0, !PT ;  /* 0xfffffffe04047812 */ /* 0x000fe200078ec0ff */
[----:B------:R-:W-:Y:S01]  /*c440*/  IMAD.SHL.U32 R3, R53, 0x40, RZ ;  /* 0x0000004035037824 */ /* 0x000fe200078e00ff */
[----:B------:R-:W-:Y:S01]  /*c450*/  LOP3.LUT R141, R141, 0xfffffe00, RZ, 0xc0, !PT ;  /* 0xfffffe008d8d7812 */ /* 0x000fe200078ec0ff */
[C---:B------:R-:W-:Y:S01]  /*c460*/  IMAD.SHL.U32 R2, R0.reuse, 0x40, RZ ;  /* 0x0000004000027824 */ /* 0x040fe200078e00ff */
[----:B------:R-:W-:Y:S01]  /*c470*/  R2P PR, R0, 0x6 ;  /* 0x0000000600007804 */ /* 0x000fe20000000000 */
[----:B------:R-:W-:Y:S01]  /*c480*/  IMAD.IADD R173, R173, 0x1, -R4 ;  /* 0x00000001adad7824 */ /* 0x000fe200078e0a04 */
[----:B------:R-:W-:-:S02]  /*c490*/  LOP3.LUT R3, R3, 0x1c0, RZ, 0xc0, !PT ;  /* 0x000001c003037812 */ /* 0x000fc400078ec0ff */
[----:B------:R-:W-:Y:S01]  /*c4a0*/  LOP3.LUT R5, R2, 0x1c0, RZ, 0xc0, !PT ;  /* 0x000001c002057812 */ /* 0x000fe200078ec0ff */
[----:B------:R-:W-:Y:S01]  /*c4b0*/  IMAD.SHL.U32 R2, R173, 0x8, RZ ;  /* 0x00000008ad027824 */ /* 0x000fe200078e00ff */
[----:B------:R-:W-:Y:S02]  /*c4c0*/  SHF.R.U32.HI R7, RZ, 0x3, R3 ;  /* 0x00000003ff077819 */ /* 0x000fe40000011603 */
[----:B------:R-:W-:Y:S02]  /*c4d0*/  LOP3.LUT R132, R5, 0x8, R132, 0xf8, !PT ;  /* 0x0000000805847812 */ /* 0x000fe400078ef884 */
[----:B------:R-:W-:Y:S02]  /*c4e0*/  SHF.R.U32.HI R5, RZ, 0x3, R5 ;  /* 0x00000003ff057819 */ /* 0x000fe40000011605 */
[----:B------:R-:W-:Y:S01]  /*c4f0*/  LOP3.LUT R2, R3, 0x8, R2, 0xf8, !PT ;  /* 0x0000000803027812 */ /* 0x000fe200078ef802 */
[----:B------:R-:W-:Y:S01]  /*c500*/  IMAD R3, R45, 0x400, R141 ;  /* 0x000004002d037824 */ /* 0x000fe200078e028d */
[----:B------:R-:W-:Y:S01]  /*c510*/  LOP3.LUT R132, R132, R5, RZ, 0x3c, !PT ;  /* 0x0000000584847212 */ /* 0x000fe200078e3cff */
[----:B------:R-:W-:Y:S01]  /*c520*/  IMAD R45, R46, 0x4, R45 ;  /* 0x000000042e2d7824 */ /* 0x000fe200078e022d */
[----:B------:R-:W-:-:S02]  /*c530*/  LOP3.LUT R2, R2, R7, RZ, 0x3c, !PT ;  /* 0x0000000702027212 */ /* 0x000fc400078e3cff */
[----:B------:R-:W-:Y:S01]  /*c540*/  LOP3.LUT P0, RZ, R53, 0x2, RZ, 0xc0, !PT ;  /* 0x0000000235ff7812 */ /* 0x000fe2000780c0ff */
[----:B------:R-:W-:Y:S02]  /*c550*/  IMAD R173, R173, 0x200, R132 ;  /* 0x00000200adad7824 */ /* 0x000fe400078e0284 */
[----:B------:R-:W-:Y:S02]  /*c560*/  IMAD.IADD R174, R2, 0x1, R3 ;  /* 0x0000000102ae7824 */ /* 0x000fe400078e0203 */
[----:B------:R-:W-:Y:S02]  /*c570*/  IMAD.SHL.U32 R173, R173, 0x2, RZ ;  /* 0x00000002adad7824 */ /* 0x000fe400078e00ff */
[----:B------:R-:W-:Y:S02]  /*c580*/  IMAD.SHL.U32 R174, R174, 0x2, RZ ;  /* 0x00000002aeae7824 */ /* 0x000fe400078e00ff */
[----:B------:R-:W-:Y:S01]  /*c590*/  IMAD.MOV.U32 R3, RZ, RZ, 0x20 ;  /* 0x00000020ff037424 */ /* 0x000fe200078e00ff */
[----:B------:R-:W-:Y:S01]  /*c5a0*/  LDSM.16.M88.4 R20, [R173+0x3000] ;  /* 0x00300000ad14783b */ /* 0x000fe20000000200 */
[----:B------:R-:W-:-:S03]  /*c5b0*/  IADD3 R170, R173, 0x2040, RZ ;  /* 0x00002040adaa7810 */ /* 0x000fc60007ffe0ff */
[----:B------:R-:W1:Y:S01]  /*c5c0*/  LDSM.16.M88.4 R120, [R174] ;  /* 0x00000000ae78783b */ /* 0x000e620000000200 */
[C---:B------:R-:W-:Y:S02]  /*c5d0*/  SEL R0, R3.reuse, 0xffffffe0, !P1 ;  /* 0xffffffe003007807 */ /* 0x040fe40004800000 */
[----:B------:R-:W-:Y:S01]  /*c5e0*/  SEL R3, R3, 0xffffffe0, !P0 ;  /* 0xffffffe003037807 */ /* 0x000fe20004000000 */
[----:B------:R-:W5:Y:S01]  /*c5f0*/  LDSM.16.M88.4 R68, [R173+0x4000] ;  /* 0x00400000ad44783b */ /* 0x000f620000000200 */
[----:B------:R-:W-:Y:S01]  /*c600*/  LOP3.LUT P0, RZ, R53, 0x4, RZ, 0xc0, !PT ;  /* 0x0000000435ff7812 */ /* 0x000fe2000780c0ff */
[C---:B------:R-:W-:Y:S02]  /*c610*/  IMAD.IADD R167, R173.reuse, 0x1, R0 ;  /* 0x00000001ada77824 */ /* 0x040fe400078e0200 */
[----:B------:R-:W-:Y:S01]  /*c620*/  IMAD.IADD R172, R174, 0x1, R3 ;  /* 0x00000001aeac7824 */ /* 0x000fe200078e0203 */
[----:B------:R-:W2:Y:S04]  /*c630*/  LDSM.16.M88.4 R28, [R173+0x2800] ;  /* 0x00280000ad1c783b */ /* 0x000ea80000000200 */
[----:B------:R-:W-:Y:S04]  /*c640*/  LDSM.16.M88.4 R108, [R172] ;  /* 0x00000000ac6c783b */ /* 0x000fe80000000200 */
[----:B------:R-:W3:Y:S04]  /*c650*/  LDSM.16.M88.4 R72, [R167+0x3000] ;  /* 0x00300000a748783b */ /* 0x000ee80000000200 */
[----:B------:R-:W4:Y:S04]  /*c660*/  LDSM.16.M88.4 R4, [R167+0x4000] ;  /* 0x00400000a704783b */ /* 0x000f280000000200 */
[----:B------:R-:W3:Y:S04]  /*c670*/  LDSM.16.M88.4 R48, [R173+0x5000] ;  /* 0x00500000ad30783b */ /* 0x000ee80000000200 */
[----:B------:R-:W3:Y:S04]  /*c680*/  LDSM.16.M88.4 R36, [R173+0x2000] ;  /* 0x00200000ad24783b */ /* 0x000ee80000000200 */
[----:B------:R-:W3:Y:S04]  /*c690*/  LDSM.16.M88.4 R76, [R167+0x2800] ;  /* 0x00280000a74c783b */ /* 0x000ee80000000200 */
[----:B------:R-:W3:Y:S01]  /*c6a0*/  LDSM.16.M88.4 R12, [R173+0x3800] ;  /* 0x00380000ad0c783b */ /* 0x000ee20000000200 */
[C---:B-1----:R-:W-:Y:S03]  /*c6b0*/  HMMA.16816.F32.BF16 R24, R120.reuse, R20, RZ ;  /* 0x000000147818723c */ /* 0x042fe600000418ff */
[----:B------:R-:W1:Y:S04]  /*c6c0*/  LDSM.16.M88.4 R60, [R173+0x4800] ;  /* 0x00480000ad3c783b */ /* 0x000e680000000200 */
[----:B--2---:R-:W2:Y:S01]  /*c6d0*/  LDSM.16.M88.4 R88, [R173+0x5800] ;  /* 0x00580000ad58783b */ /* 0x004ea20000000200 */
[C---:B------:R-:W-:Y:S03]  /*c6e0*/  HMMA.16816.F32.BF16 R20, R120.reuse, R22, RZ ;  /* 0x000000167814723c */ /* 0x040fe600000418ff */
[----:B------:R-:W-:Y:S04]  /*c6f0*/  LDSM.16.M88.4 R84, [R167+0x2000] ;  /* 0x00200000a754783b */ /* 0x000fe80000000200 */
[----:B------:R-:W-:Y:S01]  /*c700*/  LDSM.16.M88.4 R112, [R167+0x5800] ;  /* 0x00580000a770783b */ /* 0x000fe20000000200 */
[C---:B-----5:R-:W-:Y:S03]  /*c710*/  HMMA.16816.F32.BF16 R8, R120.reuse, R68, RZ ;  /* 0x000000447808723c */ /* 0x060fe600000418ff */
[----:B------:R-:W-:Y:S05]  /*c720*/  LDSM.16.M88.4 R80, [R167+0x3800] ;  /* 0x00380000a750783b */ /* 0x000fea0000000200 */
[C---:B----4-:R-:W-:Y:S08]  /*c730*/  HMMA.16816.F32.BF16 R32, R120.reuse, R28, RZ ;  /* 0x0000001c7820723c */ /* 0x050ff000000418ff */
[----:B------:R-:W-:Y:S08]  /*c740*/  HMMA.16816.F32.BF16 R28, R120, R30, RZ ;  /* 0x0000001e781c723c */ /* 0x000ff000000418ff */
[C---:B---3--:R-:W-:Y:S08]  /*c750*/  HMMA.16816.F32.BF16 R24, R108.reuse, R72, R24 ;  /* 0x000000486c18723c */ /* 0x048ff00000041818 */
[C---:B------:R-:W-:Y:S01]  /*c760*/  HMMA.16816.F32.BF16 R20, R108.reuse, R74, R20 ;  /* 0x0000004a6c14723c */ /* 0x040fe20000041814 */
[----:B------:R-:W3:Y:S07]  /*c770*/  LDSM.16.M88.4 R72, [R167+0x5000] ;  /* 0x00500000a748783b */ /* 0x000eee0000000200 */
[----:B------:R-:W-:Y:S07]  /*c780*/  HMMA.16816.F32.BF16 R8, R108, R4, R8 ;  /* 0x000000046c08723c */ /* 0x000fee0000041808 */
[----:B------:R-:W-:Y:S01]  /*c790*/  IMAD.MOV.U32 R5, RZ, RZ, 0x40 ;  /* 0x00000040ff057424 */ /* 0x000fe200078e00ff */
[----:B------:R-:W-:Y:S01]  /*c7a0*/  HMMA.16816.F32.BF16 R56, R120, R48, RZ ;  /* 0x000000307838723c */ /* 0x000fe200000418ff */
[----:B------:R-:W-:-:S03]  /*c7b0*/  IADD3 R4, R173, 0x2000, RZ ;  /* 0x00002000ad047810 */ /* 0x000fc60007ffe0ff */
[----:B------:R-:W-:Y:S02]  /*c7c0*/  SEL R5, R5, 0xffffffc0, !P0 ;  /* 0xffffffc005057807 */ /* 0x000fe40004000000 */
[----:B------:R-:W-:Y:S02]  /*c7d0*/  @P2 IADD3 R170, R4, -0x40, RZ ;  /* 0xffffffc004aa2810 */ /* 0x000fe40007ffe0ff */
[C---:B------:R-:W-:Y:S01]  /*c7e0*/  HMMA.16816.F32.BF16 R48, R120.reuse, R50, RZ ;  /* 0x000000327830723c */ /* 0x040fe200000418ff */
[----:B------:R-:W-:Y:S01]  /*c7f0*/  IMAD.IADD R171, R174, 0x1, R5 ;  /* 0x00000001aeab7824 */ /* 0x000fe200078e0205 */
[----:B------:R-:W-:Y:S01]  /*c800*/  IADD3 R163, R170, 0x800, RZ ;  /* 0x00000800aaa37810 */ /* 0x000fe20007ffe0ff */
[----:B------:R-:W-:Y:S01]  /*c810*/  LDSM.16.M88.4 R136, [R170] ;  /* 0x00000000aa88783b */ /* 0x000fe20000000200 */
[----:B------:R-:W-:Y:S01]  /*c820*/  IMAD.IADD R156, R0, 0x1, R170 ;  /* 0x00000001009c7824 */ /* 0x000fe200078e02aa */
[C---:B------:R-:W-:Y:S01]  /*c830*/  IADD3 R162, R170.reuse, 0x1000, RZ ;  /* 0x00001000aaa27810 */ /* 0x040fe20007ffe0ff */
[----:B------:R-:W-:Y:S01]  /*c840*/  IMAD.IADD R169, R3, 0x1, R171 ;  /* 0x0000000103a97824 */ /* 0x000fe200078e02ab */
[----:B------:R-:W-:Y:S01]  /*c850*/  LDSM.16.M88.4 R96, [R171] ;  /* 0x00000000ab60783b */ /* 0x000fe20000000200 */
[----:B------:R-:W-:Y:S01]  /*c860*/  HMMA.16816.F32.BF16 R104, R120, R36, RZ ;  /* 0x000000247868723c */ /* 0x000fe200000418ff */
[----:B------:R-:W-:Y:S01]  /*c870*/  IMAD.U32 R0, R45, 0x10, R186 ;  /* 0x000000102d007824 */ /* 0x000fe200078e00ba */
[C---:B------:R-:W-:Y:S01]  /*c880*/  IADD3 R161, R170.reuse, 0x1800, RZ ;  /* 0x00001800aaa17810 */ /* 0x040fe20007ffe0ff */
[----:B------:R-:W-:Y:S01]  /*c890*/  LDSM.16.M88.4 R92, [R170+0x800] ;  /* 0x00080000aa5c783b */ /* 0x000fe20000000200 */
[----:B------:R-:W-:-:S02]  /*c8a0*/  IADD3 R160, R170, 0x2000, RZ ;  /* 0x00002000aaa07810 */ /* 0x000fc40007ffe0ff */
[C---:B------:R-:W-:Y:S01]  /*c8b0*/  IADD3 R159, R170.reuse, 0x2800, RZ ;  /* 0x00002800aa9f7810 */ /* 0x040fe20007ffe0ff */
[----:B------:R-:W-:Y:S01]  /*c8c0*/  LDSM.16.M88.4 R116, [R169] ;  /* 0x00000000a974783b */ /* 0x000fe20000000200 */
[----:B------:R-:W-:Y:S01]  /*c8d0*/  HMMA.16816.F32.BF16 R36, R120, R38, RZ ;  /* 0x000000267824723c */ /* 0x000fe200000418ff */
[C---:B------:R-:W-:Y:S02]  /*c8e0*/  IADD3 R158, R170.reuse, 0x3000, RZ ;  /* 0x00003000aa9e7810 */ /* 0x040fe40007ffe0ff */
[----:B------:R-:W-:Y:S01]  /*c8f0*/  LDSM.16.M88.4 R132, [R170+0x3800] ;  /* 0x00380000aa84783b */ /* 0x000fe20000000200 */
[----:B------:R-:W-:-:S04]  /*c900*/  IADD3 R157, R170, 0x3800, RZ ;  /* 0x00003800aa9d7810 */ /* 0x000fc80007ffe0ff */
[C---:B------:R-:W-:Y:S08]  /*c910*/  HMMA.16816.F32.BF16 R32, R108.reuse, R76, R32 ;  /* 0x0000004c6c20723c */ /* 0x040ff00000041820 */
[----:B------:R-:W-:Y:S01]  /*c920*/  HMMA.16816.F32.BF16 R28, R108, R78, R28 ;  /* 0x0000004e6c1c723c */ /* 0x000fe2000004181c */
[----:B------:R-:W4:Y:S07]  /*c930*/  LDSM.16.M88.4 R76, [R167+0x4800] ;  /* 0x00480000a74c783b */ /* 0x000f2e0000000200 */
[C---:B------:R-:W-:Y:S08]  /*c940*/  HMMA.16816.F32.BF16 R16, R120.reuse, R12, RZ ;  /* 0x0000000c7810723c */ /* 0x040ff000000418ff */
[C---:B-1----:R-:W-:Y:S08]  /*c950*/  HMMA.16816.F32.BF16 R64, R120.reuse, R60, RZ ;  /* 0x0000003c7840723c */ /* 0x042ff000000418ff */
[C---:B------:R-:W-:Y:S08]  /*c960*/  HMMA.16816.F32.BF16 R12, R120.reuse, R14, RZ ;  /* 0x0000000e780c723c */ /* 0x040ff000000418ff */
[C---:B------:R-:W-:Y:S08]  /*c970*/  HMMA.16816.F32.BF16 R68, R120.reuse, R70, RZ ;  /* 0x000000467844723c */ /* 0x040ff000000418ff */
[C---:B------:R-:W-:Y:S08]  /*c980*/  HMMA.16816.F32.BF16 R60, R120.reuse, R62, RZ ;  /* 0x0000003e783c723c */ /* 0x040ff000000418ff */
[C---:B--2---:R-:W-:Y:S08]  /*c990*/  HMMA.16816.F32.BF16 R40, R120.reuse, R88, RZ ;  /* 0x000000587828723c */ /* 0x044ff000000418ff */
[----:B------:R-:W-:Y:S01]  /*c9a0*/  HMMA.16816.F32.BF16 R120, R120, R90, RZ ;  /* 0x0000005a7878723c */ /* 0x000fe200000418ff */
[----:B------:R-:W-:Y:S07]  /*c9b0*/  LDSM.16.M88.4 R88, [R170+0x1000] ;  /* 0x00100000aa58783b */ /* 0x000fee0000000200 */
[C---:B---3--:R-:W-:Y:S08]  /*c9c0*/  HMMA.16816.F32.BF16 R56, R108.reuse, R72, R56 ;  /* 0x000000486c38723c */ /* 0x048ff00000041838 */
[C---:B------:R-:W-:Y:S01]  /*c9d0*/  HMMA.16816.F32.BF16 R48, R108.reuse, R74, R48 ;  /* 0x0000004a6c30723c */ /* 0x040fe20000041830 */
[----:B------:R-:W1:Y:S07]  /*c9e0*/  LDSM.16.M88.4 R72, [R170+0x3000] ;  /* 0x00300000aa48783b */ /* 0x000e6e0000000200 */
[C---:B------:R-:W-:Y:S08]  /*c9f0*/  HMMA.16816.F32.BF16 R36, R108.reuse, R86, R36 ;  /* 0x000000566c24723c */ /* 0x040ff00000041824 */
[C---:B------:R-:W-:Y:S01]  /*ca00*/  HMMA.16816.F32.BF16 R104, R108.reuse, R84, R104 ;  /* 0x000000546c68723c */ /* 0x040fe20000041868 */
[----:B------:R-:W-:Y:S07]  /*ca10*/  LDSM.16.M88.4 R84, [R170+0x1800] ;  /* 0x00180000aa54783b */ /* 0x000fee0000000200 */
[C---:B------:R-:W-:Y:S08]  /*ca20*/  HMMA.16816.F32.BF16 R40, R108.reuse, R112, R40 ;  /* 0x000000706c28723c */ /* 0x040ff00000041828 */
[C---:B------:R-:W-:Y:S01]  /*ca30*/  HMMA.16816.F32.BF16 R120, R108.reuse, R114, R120 ;  /* 0x000000726c78723c */ /* 0x040fe20000041878 */
[----:B------:R-:W2:Y:S07]  /*ca40*/  LDSM.16.M88.4 R112, [R156] ;  /* 0x000000009c70783b */ /* 0x000eae0000000200 */
[C---:B------:R-:W-:Y:S08]  /*ca50*/  HMMA.16816.F32.BF16 R16, R108.reuse, R80, R16 ;  /* 0x000000506c10723c */ /* 0x040ff00000041810 */
[C---:B------:R-:W-:Y:S01]  /*ca60*/  HMMA.16816.F32.BF16 R12, R108.reuse, R82, R12 ;  /* 0x000000526c0c723c */ /* 0x040fe2000004180c */
[----:B------:R-:W-:Y:S07]  /*ca70*/  LDSM.16.M88.4 R80, [R170+0x2000] ;  /* 0x00200000aa50783b */ /* 0x000fee0000000200 */
[C---:B------:R-:W-:Y:S07]  /*ca80*/  HMMA.16816.F32.BF16 R68, R108.reuse, R6, R68 ;  /* 0x000000066c44723c */ /* 0x040fee0000041844 */
[----:B------:R-:W-:Y:S01]  /*ca90*/  IADD3 R7, -R179, 0x1, R0 ;  /* 0x00000001b3077810 */ /* 0x000fe20007ffe100 */
[----:B----4-:R-:W-:Y:S01]  /*caa0*/  HMMA.16816.F32.BF16 R64, R108, R76, R64 ;  /* 0x0000004c6c40723c */ /* 0x010fe20000041840 */
[----:B------:R-:W-:-:S02]  /*cab0*/  IMAD.IADD R0, R103, 0x1, R44 ;  /* 0x0000000167007824 */ /* 0x000fc400078e022c */
[----:B------:R-:W-:-:S03]  /*cac0*/  IADD3 R7, R7, c[0x0][0x2e8], R52 ;  /* 0x0000ba0007077a10 */ /* 0x000fc60007ffe034 */
[----:B------:R-:W-:Y:S02]  /*cad0*/  IADD3 R4, R0, 0x1, RZ ;  /* 0x0000000100047810 */ /* 0x000fe40007ffe0ff */
[----:B------:R-:W-:Y:S01]  /*cae0*/  HMMA.16816.F32.BF16 R60, R108, R78, R60 ;  /* 0x0000004e6c3c723c */ /* 0x000fe2000004183c */
[----:B------:R-:W3:Y:S01]  /*caf0*/  LDSM.16.M88.4 R108, [R156+0x800] ;  /* 0x000800009c6c783b */ /* 0x000ee20000000200 */
[C---:B------:R-:W-:Y:S02]  /*cb00*/  IADD3 R45, R7.reuse, 0x8, RZ ;  /* 0x00000008072d7810 */ /* 0x040fe40007ffe0ff */
[-C--:B------:R-:W-:Y:S01]  /*cb10*/  IMNMX R44, R7, R52.reuse, PT ;  /* 0x00000034072c7217 */ /* 0x080fe20003800200 */
[----:B------:R-:W4:Y:S01]  /*cb20*/  LDSM.16.M88.4 R76, [R170+0x2800] ;  /* 0x00280000aa4c783b */ /* 0x000f220000000200 */
[----:B------:R-:W-:Y:S02]  /*cb30*/  IMNMX R45, R45, R52, PT ;  /* 0x000000342d2d7217 */ /* 0x000fe40003800200 */
[----:B------:R-:W-:Y:S01]  /*cb40*/  HMMA.16816.F32.BF16 R36, R96, R138, R36 ;  /* 0x0000008a6024723c */ /* 0x000fe20000041824 */
[----:B------:R-:W-:Y:S01]  /*cb50*/  LDSM.16.M88.4 R52, [R156+0x1800] ;  /* 0x001800009c34783b */ /* 0x000fe20000000200 */
[----:B------:R-:W-:-:S02]  /*cb60*/  ISETP.GE.AND P0, PT, R4, R45, PT ;  /* 0x0000002d0400720c */ /* 0x000fc40003f06270 */
[----:B------:R-:W-:Y:S02]  /*cb70*/  IADD3 R6, R0, 0x8, RZ ;  /* 0x0000000800067810 */ /* 0x000fe40007ffe0ff */
[-C--:B------:R-:W-:Y:S02]  /*cb80*/  ISETP.GE.AND P1, PT, R4, R44.reuse, PT ;  /* 0x0000002c0400720c */ /* 0x080fe40003f26270 */
[C---:B------:R-:W-:Y:S01]  /*cb90*/  HMMA.16816.F32.BF16 R104, R96.reuse, R136, R104 ;  /* 0x000000886068723c */ /* 0x040fe20000041868 */
[----:B------:R-:W-:Y:S02]  /*cba0*/  P2R R4, PR, RZ, 0x1 ;  /* 0x00000001ff047803 */ /* 0x000fe40000000000 */
[C---:B------:R-:W-:Y:S02]  /*cbb0*/  ISETP.GE.AND P0, PT, R6.reuse, R44, PT ;  /* 0x0000002c0600720c */ /* 0x040fe40003f06270 */
[----:B------:R-:W-:Y:S02]  /*cbc0*/  ISETP.GE.AND P2, PT, R6, R45, PT ;  /* 0x0000002d0600720c */ /* 0x000fe40003f46270 */
[C---:B------:R-:W-:Y:S01]  /*cbd0*/  IADD3 R7, R0.reuse, 0x9, RZ ;  /* 0x0000000900077810 */ /* 0x040fe20007ffe0ff */
[----:B------:R-:W-:Y:S01]  /*cbe0*/  HMMA.16816.F32.BF16 R32, R96, R92, R32 ;  /* 0x0000005c6020723c */ /* 0x000fe20000041820 */
[----:B------:R-:W-:-:S02]  /*cbf0*/  IADD3 R6, R0, 0x10, RZ ;  /* 0x0000001000067810 */ /* 0x000fc40007ffe0ff */
[CC--:B------:R-:W-:Y:S02]  /*cc00*/  ISETP.GE.AND P3, PT, R7.reuse, R44.reuse, PT ;  /* 0x0000002c0700720c */ /* 0x0c0fe40003f66270 */
[----:B------:R-:W-:Y:S02]  /*cc10*/  ISETP.GE.AND P5, PT, R6, R44, PT ;  /* 0x0000002c0600720c */ /* 0x000fe40003fa6270 */
[----:B------:R-:W-:Y:S01]  /*cc20*/  IADD3 R46, R0, 0x11, RZ ;  /* 0x00000011002e7810 */ /* 0x000fe20007ffe0ff */
[----:B------:R-:W-:Y:S01]  /*cc30*/  HMMA.16816.F32.BF16 R28, R96, R94, R28 ;  /* 0x0000005e601c723c */ /* 0x000fe2000004181c */
[----:B------:R-:W-:-:S07]  /*cc40*/  ISETP.GE.AND P4, PT, R7, R45, PT ;  /* 0x0000002d0700720c */ /* 0x000fce0003f86270 */
[C---:B-1----:R-:W-:Y:S08]  /*cc50*/  HMMA.16816.F32.BF16 R56, R96.reuse, R72, R56 ;  /* 0x000000486038723c */ /* 0x042ff00000041838 */
[----:B------:R-:W-:Y:S01]  /*cc60*/  HMMA.16816.F32.BF16 R48, R96, R74, R48 ;  /* 0x0000004a6030723c */ /* 0x000fe20000041830 */
[----:B------:R-:W1:Y:S07]  /*cc70*/  LDSM.16.M88.4 R72, [R156+0x1000] ;  /* 0x001000009c48783b */ /* 0x000e6e0000000200 */
[C---:B--2---:R-:W-:Y:S08]  /*cc80*/  HMMA.16816.F32.BF16 R36, R116.reuse, R114, R36 ;  /* 0x000000727424723c */ /* 0x044ff00000041824 */
[----:B------:R-:W-:Y:S08]  /*cc90*/  HMMA.16816.F32.BF16 R104, R116, R112, R104 ;  /* 0x000000707468723c */ /* 0x000ff00000041868 */
[C---:B------:R-:W-:Y:S08]  /*cca0*/  HMMA.16816.F32.BF16 R24, R96.reuse, R88, R24 ;  /* 0x000000586018723c */ /* 0x040ff00000041818 */
[----:B------:R-:W-:Y:S01]  /*ccb0*/  HMMA.16816.F32.BF16 R20, R96, R90, R20 ;  /* 0x0000005a6014723c */ /* 0x000fe20000041814 */
[----:B------:R-:W-:-:S02]  /*ccc0*/  FSEL R7, R38, -INF , !P2 ;  /* 0xff80000026077808 */ /* 0x000fc40005000000 */
[----:B------:R-:W-:-:S05]  /*ccd0*/  ISETP.GE.AND P2, PT, R46, R45, PT ;  /* 0x0000002d2e00720c */ /* 0x000fca0003f46270 */
[C---:B---3--:R-:W-:Y:S08]  /*cce0*/  HMMA.16816.F32.BF16 R32, R116.reuse, R108, R32 ;  /* 0x0000006c7420723c */ /* 0x048ff00000041820 */
[----:B------:R-:W-:Y:S08]  /*ccf0*/  HMMA.16816.F32.BF16 R28, R116, R110, R28 ;  /* 0x0000006e741c723c */ /* 0x000ff0000004181c */
[C---:B------:R-:W-:Y:S08]  /*cd00*/  HMMA.16816.F32.BF16 R16, R96.reuse, R84, R16 ;  /* 0x000000546010723c */ /* 0x040ff00000041810 */
[----:B------:R-:W-:Y:S01]  /*cd10*/  HMMA.16816.F32.BF16 R8, R96, R80, R8 ;  /* 0x000000506008723c */ /* 0x000fe20000041808 */
[----:B------:R-:W-:-:S06]  /*cd20*/  FSEL R91, R35, -INF , !P2 ;  /* 0xff800000235b7808 */ /* 0x000fcc0005000000 */
[----:B------:R-:W-:Y:S01]  /*cd30*/  FSEL R80, R36, -INF , !P0 ;  /* 0xff80000024507808 */ /* 0x000fe20004000000 */
[----:B------:R-:W-:Y:S01]  /*cd40*/  HMMA.16816.F32.BF16 R12, R96, R86, R12 ;  /* 0x00000056600c723c */ /* 0x000fe2000004180c */
[----:B------:R-:W-:Y:S02]  /*cd50*/  ISETP.GE.AND P0, PT, R6, R45, PT ;  /* 0x0000002d0600720c */ /* 0x000fe40003f06270 */
[----:B------:R-:W-:Y:S02]  /*cd60*/  IADD3 R6, R0, 0x18, RZ ;  /* 0x0000001800067810 */ /* 0x000fe40007ffe0ff */
[----:B------:R-:W-:-:S03]  /*cd70*/  FSEL R89, R34, -INF , !P0 ;  /* 0xff80000022597808 */ /* 0x000fc60004000000 */
[C---:B------:R-:W-:Y:S07]  /*cd80*/  HMMA.16816.F32.BF16 R68, R96.reuse, R82, R68 ;  /* 0x000000526044723c */ /* 0x040fee0000041844 */
[----:B------:R-:W-:Y:S01]  /*cd90*/  FSEL R82, R105, -INF , !P1 ;  /* 0xff80000069527808 */ /* 0x000fe20004800000 */
[----:B----4-:R-:W-:Y:S01]  /*cda0*/  HMMA.16816.F32.BF16 R60, R96, R78, R60 ;  /* 0x0000004e603c723c */ /* 0x010fe2000004183c */
[----:B------:R-:W-:Y:S02]  /*cdb0*/  ISETP.GE.AND P1, PT, R46, R44, PT ;  /* 0x0000002c2e00720c */ /* 0x000fe40003f26270 */
[----:B------:R-:W-:-:S04]  /*cdc0*/  IADD3 R46, R0, 0x19, RZ ;  /* 0x00000019002e7810 */ /* 0x000fc80007ffe0ff */
[----:B------:R-:W-:Y:S01]  /*cdd0*/  FSEL R78, R37, -INF , !P3 ;  /* 0xff800000254e7808 */ /* 0x000fe20005800000 */
[----:B-1----:R-:W-:Y:S01]  /*cde0*/  HMMA.16816.F32.BF16 R24, R116, R72, R24 ;  /* 0x000000487418723c */ /* 0x002fe20000041818 */
[----:B------:R-:W-:Y:S02]  /*cdf0*/  ISETP.GE.AND P3, PT, R6, R44, PT ;  /* 0x0000002c0600720c */ /* 0x000fe40003f66270 */
[----:B------:R-:W-:-:S04]  /*ce00*/  ISETP.GE.AND P0, PT, R46, R45, PT ;  /* 0x0000002d2e00720c */ /* 0x000fc80003f06270 */
[----:B------:R-:W-:Y:S01]  /*ce10*/  FSEL R73, R39, -INF , !P4 ;  /* 0xff80000027497808 */ /* 0x000fe20006000000 */
[----:B------:R-:W-:Y:S01]  /*ce20*/  HMMA.16816.F32.BF16 R20, R116, R74, R20 ;  /* 0x0000004a7414723c */ /* 0x000fe20000041814 */
[----:B------:R-:W1:Y:S01]  /*ce30*/  LDSM.16.M88.4 R36, [R156+0x2000] ;  /* 0x002000009c24783b */ /* 0x000e620000000200 */
[----:B------:R-:W-:Y:S02]  /*ce40*/  ISETP.GE.AND P4, PT, R6, R45, PT ;  /* 0x0000002d0600720c */ /* 0x000fe40003f86270 */
[----:B------:R-:W-:Y:S02]  /*ce50*/  FSEL R72, R32, -INF , !P5 ;  /* 0xff80000020487808 */ /* 0x000fe40006800000 */
[----:B------:R-:W-:Y:S02]  /*ce60*/  IADD3 R6, R0, 0x20, RZ ;  /* 0x0000002000067810 */ /* 0x000fe40007ffe0ff */
[----:B------:R-:W-:Y:S01]  /*ce70*/  HMMA.16816.F32.BF16 R64, R96, R76, R64 ;  /* 0x0000004c6040723c */ /* 0x000fe20000041840 */
[----:B------:R-:W-:-:S02]  /*ce80*/  ISETP.GE.AND P5, PT, R46, R44, PT ;  /* 0x0000002c2e00720c */ /* 0x000fc40003fa6270 */
[----:B------:R-:W-:Y:S02]  /*ce90*/  FSEL R32, R33, -INF , !P1 ;  /* 0xff80000021207808 */ /* 0x000fe40004800000 */
[----:B------:R-:W-:Y:S02]  /*cea0*/  ISETP.GE.AND P1, PT, R6, R44, PT ;  /* 0x0000002c0600720c */ /* 0x000fe40003f26270 */
[----:B------:R-:W-:Y:S01]  /*ceb0*/  FSEL R76, R28, -INF , !P3 ;  /* 0xff8000001c4c7808 */ /* 0x000fe20005800000 */
[----:B------:R-:W-:Y:S01]  /*cec0*/  HMMA.16816.F32.BF16 R16, R116, R52, R16 ;  /* 0x000000347410723c */ /* 0x000fe20000041810 */
[----:B------:R-:W-:Y:S02]  /*ced0*/  IADD3 R28, R0, 0x28, RZ ;  /* 0x00000028001c7810 */ /* 0x000fe40007ffe0ff */
[----:B------:R-:W-:Y:S02]  /*cee0*/  ISETP.GE.AND P2, PT, R6, R45, PT ;  /* 0x0000002d0600720c */ /* 0x000fe40003f46270 */
[----:B------:R-:W-:-:S02]  /*cef0*/  FSEL R6, R29, -INF , !P5 ;  /* 0xff8000001d067808 */ /* 0x000fc40006800000 */
[----:B------:R-:W-:Y:S01]  /*cf00*/  FSEL R83, R31, -INF , !P0 ;  /* 0xff8000001f537808 */ /* 0x000fe20004000000 */
[----:B------:R-:W-:Y:S01]  /*cf10*/  HMMA.16816.F32.BF16 R12, R116, R54, R12 ;  /* 0x00000036740c723c */ /* 0x000fe2000004180c */
[----:B------:R-:W-:Y:S02]  /*cf20*/  FSEL R81, R30, -INF , !P4 ;  /* 0xff8000001e517808 */ /* 0x000fe40006000000 */
[C---:B------:R-:W-:Y:S02]  /*cf30*/  ISETP.GE.AND P5, PT, R28.reuse, R44, PT ;  /* 0x0000002c1c00720c */ /* 0x040fe40003fa6270 */
[----:B------:R-:W-:Y:S02]  /*cf40*/  ISETP.GE.AND P0, PT, R28, R45, PT ;  /* 0x0000002d1c00720c */ /* 0x000fe40003f06270 */
[----:B------:R-:W2:Y:S01]  /*cf50*/  LDSM.16.M88.4 R28, [R156+0x2800] ;  /* 0x002800009c1c783b */ /* 0x000ea20000000200 */
[----:B------:R-:W-:Y:S01]  /*cf60*/  IADD3 R33, R0, 0x21, RZ ;  /* 0x0000002100217810 */ /* 0x000fe20007ffe0ff */
[----:B------:R-:W-:Y:S01]  /*cf70*/  HMMA.16816.F32.BF16 R40, R96, R132, R40 ;  /* 0x000000846028723c */ /* 0x000fe20000041828 */
[----:B------:R-:W-:-:S02]  /*cf80*/  FSEL R142, R24, -INF , !P1 ;  /* 0xff800000188e7808 */ /* 0x000fc40004800000 */
[CC--:B------:R-:W-:Y:S02]  /*cf90*/  ISETP.GE.AND P3, PT, R33.reuse, R44.reuse, PT ;  /* 0x0000002c2100720c */ /* 0x0c0fe40003f66270 */
[----:B------:R-:W-:Y:S02]  /*cfa0*/  ISETP.GE.AND P4, PT, R33, R45, PT ;  /* 0x0000002d2100720c */ /* 0x000fe40003f86270 */
[----:B------:R-:W-:Y:S01]  /*cfb0*/  IADD3 R33, R0, 0x29, RZ ;  /* 0x0000002900217810 */ /* 0x000fe20007ffe0ff */
[----:B-1----:R-:W-:Y:S01]  /*cfc0*/  HMMA.16816.F32.BF16 R8, R116, R36, R8 ;  /* 0x000000247408723c */ /* 0x002fe20000041808 */
[----:B------:R-:W-:Y:S02]  /*cfd0*/  FSEL R149, R26, -INF , !P2 ;  /* 0xff8000001a957808 */ /* 0x000fe40005000000 */
[----:B------:R-:W-:Y:S02]  /*cfe0*/  FSEL R146, R20, -INF , !P5 ;  /* 0xff80000014927808 */ /* 0x000fe40006800000 */
[----:B------:R-:W-:-:S02]  /*cff0*/  ISETP.GE.AND P1, PT, R33, R44, PT ;  /* 0x0000002c2100720c */ /* 0x000fc40003f26270 */
[----:B------:R-:W-:Y:S01]  /*d000*/  ISETP.GE.AND P2, PT, R33, R45, PT ;  /* 0x0000002d2100720c */ /* 0x000fe20003f46270 */
[----:B------:R-:W-:Y:S01]  /*d010*/  HMMA.16816.F32.BF16 R68, R116, R38, R68 ;  /* 0x000000267444723c */ /* 0x000fe20000041844 */
[----:B------:R-:W-:Y:S02]  /*d020*/  IADD3 R20, R0, 0x38, RZ ;  /* 0x0000003800147810 */ /* 0x000fe40007ffe0ff */
[----:B------:R-:W-:Y:S02]  /*d030*/  FSEL R148, R21, -INF , !P1 ;  /* 0xff80000015947808 */ /* 0x000fe40004800000 */
[----:B------:R-:W-:Y:S02]  /*d040*/  FSEL R111, R23, -INF , !P2 ;  /* 0xff800000176f7808 */ /* 0x000fe40005000000 */
[----:B------:R-:W-:Y:S01]  /*d050*/  FSEL R147, R22, -INF , !P0 ;  /* 0xff80000016937808 */ /* 0x000fe20004000000 */
[----:B------:R-:W-:Y:S01]  /*d060*/  HMMA.16816.F32.BF16 R120, R96, R134, R120 ;  /* 0x000000866078723c */ /* 0x000fe20000041878 */
[----:B------:R-:W-:-:S02]  /*d070*/  ISETP.GE.AND P1, PT, R20, R44, PT ;  /* 0x0000002c1400720c */ /* 0x000fc40003f26270 */
[-C--:B------:R-:W-:Y:S02]  /*d080*/  ISETP.GE.AND P2, PT, R20, R45.reuse, PT ;  /* 0x0000002d1400720c */ /* 0x080fe40003f46270 */
[----:B------:R-:W1:Y:S01]  /*d090*/  LDSM.16.M88.4 R20, [R156+0x3000] ;  /* 0x003000009c14783b */ /* 0x000e620000000200 */
[----:B------:R-:W-:Y:S02]  /*d0a0*/  IADD3 R24, R0, 0x30, RZ ;  /* 0x0000003000187810 */ /* 0x000fe40007ffe0ff */
[----:B------:R-:W-:Y:S02]  /*d0b0*/  FSEL R144, R25, -INF , !P3 ;  /* 0xff80000019907808 */ /* 0x000fe40005800000 */
[----:B------:R-:W-:Y:S02]  /*d0c0*/  FSEL R151, R27, -INF , !P4 ;  /* 0xff8000001b977808 */ /* 0x000fe40006000000 */
[C---:B------:R-:W-:Y:S02]  /*d0d0*/  ISETP.GE.AND P3, PT, R24.reuse, R44, PT ;  /* 0x0000002c1800720c */ /* 0x040fe40003f66270 */
[----:B------:R-:W-:Y:S01]  /*d0e0*/  ISETP.GE.AND P4, PT, R24, R45, PT ;  /* 0x0000002d1800720c */ /* 0x000fe20003f86270 */
[----:B--2---:R-:W-:Y:S01]  /*d0f0*/  HMMA.16816.F32.BF16 R64, R116, R28, R64 ;  /* 0x0000001c7440723c */ /* 0x004fe20000041840 */
[----:B------:R-:W-:-:S02]  /*d100*/  IADD3 R24, R0, 0x39, RZ ;  /* 0x0000003900187810 */ /* 0x000fc40007ffe0ff */
[----:B------:R-:W-:Y:S02]  /*d110*/  FSEL R110, R16, -INF , !P3 ;  /* 0xff800000106e7808 */ /* 0x000fe40005800000 */
[----:B------:R-:W-:Y:S02]  /*d120*/  FSEL R143, R18, -INF , !P4 ;  /* 0xff800000128f7808 */ /* 0x000fe40006000000 */
[C---:B------:R-:W-:Y:S01]  /*d130*/  ISETP.GE.AND P3, PT, R24.reuse, R44, PT ;  /* 0x0000002c1800720c */ /* 0x040fe20003f66270 */
[----:B------:R-:W-:Y:S01]  /*d140*/  HMMA.16816.F32.BF16 R60, R116, R30, R60 ;  /* 0x0000001e743c723c */ /* 0x000fe2000004183c */
[----:B------:R-:W-:Y:S02]  /*d150*/  ISETP.GE.AND P4, PT, R24, R45, PT ;  /* 0x0000002d1800720c */ /* 0x000fe40003f86270 */
[----:B------:R-:W-:Y:S02]  /*d160*/  FSEL R138, R12, -INF , !P1 ;  /* 0xff8000000c8a7808 */ /* 0x000fe40004800000 */
[----:B------:R-:W-:-:S02]  /*d170*/  FSEL R139, R14, -INF , !P2 ;  /* 0xff8000000e8b7808 */ /* 0x000fc40005000000 */
[----:B------:R-:W-:Y:S02]  /*d180*/  FSEL R140, R13, -INF , !P3 ;  /* 0xff8000000d8c7808 */ /* 0x000fe40005800000 */
[----:B------:R-:W-:Y:S02]  /*d190*/  FSEL R137, R15, -INF , !P4 ;  /* 0xff8000000f897808 */ /* 0x000fe40006000000 */
[----:B------:R-:W2:Y:S01]  /*d1a0*/  LDSM.16.M88.4 R12, [R156+0x3800] ;  /* 0x003800009c0c783b */ /* 0x000ea20000000200 */
[----:B------:R-:W-:Y:S01]  /*d1b0*/  IADD3 R25, R0, 0x31, RZ ;  /* 0x0000003100197810 */ /* 0x000fe20007ffe0ff */
[----:B------:R-:W-:-:S04]  /*d1c0*/  DEPBAR.LE SB0, 0x0 ;  /* 0x000080000000791a */ /* 0x000fc80000000000 */
[----:B------:R-:W-:Y:S01]  /*d1d0*/  BAR.SYNC.DEFER_BLOCKING 0x0 ;  /* 0x0000000000007b1d */ /* 0x000fe20000010000 */
[C---:B------:R-:W-:Y:S02]  /*d1e0*/  ISETP.GE.AND P5, PT, R25.reuse, R44, PT ;  /* 0x0000002c1900720c */ /* 0x040fe40003fa6270 */
[----:B------:R-:W-:Y:S02]  /*d1f0*/  ISETP.GE.AND P0, PT, R25, R45, PT ;  /* 0x0000002d1900720c */ /* 0x000fe40003f06270 */
[----:B------:R-:W-:Y:S01]  /*d200*/  FSEL R112, R17, -INF , !P5 ;  /* 0xff80000011707808 */ /* 0x000fe20006800000 */
[----:B-1----:R-:W-:Y:S01]  /*d210*/  HMMA.16816.F32.BF16 R56, R116, R20, R56 ;  /* 0x000000147438723c */ /* 0x002fe20000041838 */
[C---:B------:R-:W-:Y:S02]  /*d220*/  IADD3 R16, R0.reuse, 0x40, RZ ;  /* 0x0000004000107810 */ /* 0x040fe40007ffe0ff */
[----:B------:R-:W-:Y:S02]  /*d230*/  IADD3 R17, R0, 0x41, RZ ;  /* 0x0000004100117810 */ /* 0x000fe40007ffe0ff */
[----:B------:R-:W-:-:S02]  /*d240*/  FSEL R145, R19, -INF , !P0 ;  /* 0xff80000013917808 */ /* 0x000fc40004000000 */
[CC--:B------:R-:W-:Y:S02]  /*d250*/  ISETP.GE.AND P5, PT, R16.reuse, R44.reuse, PT ;  /* 0x0000002c1000720c */ /* 0x0c0fe40003fa6270 */
[-C--:B------:R-:W-:Y:S02]  /*d260*/  ISETP.GE.AND P0, PT, R16, R45.reuse, PT ;  /* 0x0000002d1000720c */ /* 0x080fe40003f06270 */
[CC--:B------:R-:W-:Y:S02]  /*d270*/  ISETP.GE.AND P1, PT, R17.reuse, R44.reuse, PT ;  /* 0x0000002c1100720c */ /* 0x0c0fe40003f26270 */
[----:B------:R-:W-:Y:S02]  /*d280*/  IADD3 R16, R0, 0x48, RZ ;  /* 0x0000004800107810 */ /* 0x000fe40007ffe0ff */
[----:B------:R-:W-:Y:S02]  /*d290*/  ISETP.GE.AND P2, PT, R17, R45, PT ;  /* 0x0000002d1100720c */ /* 0x000fe40003f46270 */
[----:B------:R-:W-:-:S02]  /*d2a0*/  ISETP.GE.AND P3, PT, R16, R44, PT ;  /* 0x0000002c1000720c */ /* 0x000fc40003f66270 */
[----:B------:R-:W-:Y:S02]  /*d2b0*/  FSEL R114, R8, -INF , !P5 ;  /* 0xff80000008727808 */ /* 0x000fe40006800000 */
[----:B------:R-:W-:Y:S02]  /*d2c0*/  ISETP.GE.AND P4, PT, R16, R45, PT ;  /* 0x0000002d1000720c */ /* 0x000fe40003f86270 */
[----:B------:R-:W-:Y:S02]  /*d2d0*/  FSEL R132, R9, -INF , !P1 ;  /* 0xff80000009847808 */ /* 0x000fe40004800000 */
[C---:B------:R-:W-:Y:S02]  /*d2e0*/  IADD3 R17, R0.reuse, 0x49, RZ ;  /* 0x0000004900117810 */ /* 0x040fe40007ffe0ff */
[C---:B------:R-:W-:Y:S01]  /*d2f0*/  IADD3 R8, R0.reuse, 0x50, RZ ;  /* 0x0000005000087810 */ /* 0x040fe20007ffe0ff */
[----:B--2---:R-:W-:Y:S01]  /*d300*/  HMMA.16816.F32.BF16 R120, R116, R14, R120 ;  /* 0x0000000e7478723c */ /* 0x004fe20000041878 */
        /* <DEDUP_REMOVED lines=21> */
[----:B------:R-:W-:Y:S01]  /*d460*/  HMMA.16816.F32.BF16 R8, R116, R22, R48 ;  /* 0x000000167408723c */ /* 0x000fe20000041830 */
[C---:B------:R-:W-:Y:S02]  /*d470*/  IADD3 R16, R0.reuse, 0x60, RZ ;  /* 0x0000006000107810 */ /* 0x040fe40007ffe0ff */
[----:B------:R-:W-:Y:S02]  /*d480*/  IADD3 R17, R0, 0x61, RZ ;  /* 0x0000006100117810 */ /* 0x000fe40007ffe0ff */
[----:B------:R-:W-:Y:S02]  /*d490*/  FSEL R108, R60, -INF , !P5 ;  /* 0xff8000003c6c7808 */ /* 0x000fe40006800000 */
[----:B------:R-:W-:-:S02]  /*d4a0*/  FSEL R23, R67, -INF , !P4 ;  /* 0xff80000043177808 */ /* 0x000fc40006000000 */
[----:B------:R-:W-:Y:S02]  /*d4b0*/  FSEL R21, R62, -INF , !P1 ;  /* 0xff8000003e157808 */ /* 0x000fe40004800000 */
[CC--:B------:R-:W-:Y:S02]  /*d4c0*/  ISETP.GE.AND P4, PT, R16.reuse, R44.reuse, PT ;  /* 0x0000002c1000720c */ /* 0x0c0fe40003f86270 */
[-C--:B------:R-:W-:Y:S02]  /*d4d0*/  ISETP.GE.AND P6, PT, R16, R45.reuse, PT ;  /* 0x0000002d1000720c */ /* 0x080fe40003fc6270 */
[C---:B------:R-:W-:Y:S02]  /*d4e0*/  ISETP.GE.AND P1, PT, R17.reuse, R44, PT ;  /* 0x0000002c1100720c */ /* 0x040fe40003f26270 */
[----:B------:R-:W-:Y:S02]  /*d4f0*/  ISETP.GE.AND P5, PT, R17, R45, PT ;  /* 0x0000002d1100720c */ /* 0x000fe40003fa6270 */
[----:B------:R-:W-:Y:S01]  /*d500*/  HMMA.16816.F32.BF16 R16, R116, R12, R40 ;  /* 0x0000000c7410723c */ /* 0x000fe20000041828 */
[----:B------:R-:W-:-:S02]  /*d510*/  IADD3 R24, R0, 0x68, RZ ;  /* 0x0000006800187810 */ /* 0x000fc40007ffe0ff */
[----:B------:R-:W-:Y:S02]  /*d520*/  FSEL R20, R65, -INF , !P3 ;  /* 0xff80000041147808 */ /* 0x000fe40005800000 */
[----:B------:R-:W-:Y:S02]  /*d530*/  FSEL R51, R56, -INF , !P4 ;  /* 0xff80000038337808 */ /* 0x000fe40006000000 */
[----:B------:R-:W-:Y:S02]  /*d540*/  ISETP.GE.AND P3, PT, R24, R44, PT ;  /* 0x0000002c1800720c */ /* 0x000fe40003f66270 */
[----:B------:R-:W-:Y:S02]  /*d550*/  ISETP.NE.AND P4, PT, R4, RZ, PT ;  /* 0x000000ff0400720c */ /* 0x000fe40003f85270 */
[----:B------:R-:W-:Y:S02]  /*d560*/  IADD3 R4, R0, 0x70, RZ ;  /* 0x0000007000047810 */ /* 0x000fe40007ffe0ff */
[----:B------:R-:W-:-:S02]  /*d570*/  FSEL R49, R58, -INF , !P6 ;  /* 0xff8000003a317808 */ /* 0x000fc40007000000 */
[----:B------:R-:W-:Y:S02]  /*d580*/  FSEL R48, R8, -INF , !P3 ;  /* 0xff80000008307808 */ /* 0x000fe40005800000 */
[C---:B------:R-:W-:Y:S02]  /*d590*/  ISETP.GE.AND P6, PT, R4.reuse, R44, PT ;  /* 0x0000002c0400720c */ /* 0x040fe40003fc6270 */
[----:B------:R-:W-:Y:S02]  /*d5a0*/  ISETP.GE.AND P3, PT, R4, R45, PT ;  /* 0x0000002d0400720c */ /* 0x000fe40003f66270 */
[----:B------:R-:W-:Y:S02]  /*d5b0*/  IADD3 R4, R0, 0x71, RZ ;  /* 0x0000007100047810 */ /* 0x000fe40007ffe0ff */
[----:B------:R-:W-:Y:S02]  /*d5c0*/  P2R R25, PR, RZ, 0x2 ;  /* 0x00000002ff197803 */ /* 0x000fe40000000000 */
[----:B------:R-:W-:-:S02]  /*d5d0*/  FSEL R39, R59, -INF , !P5 ;  /* 0xff8000003b277808 */ /* 0x000fc40006800000 */
[----:B------:R-:W-:Y:S02]  /*d5e0*/  FSEL R105, R63, -INF , !P0 ;  /* 0xff8000003f697808 */ /* 0x000fe40004000000 */
[----:B------:R-:W-:Y:S02]  /*d5f0*/  ISETP.GE.AND P5, PT, R4, R44, PT ;  /* 0x0000002c0400720c */ /* 0x000fe40003fa6270 */
[----:B------:R-:W-:Y:S02]  /*d600*/  ISETP.NE.AND P0, PT, R25, RZ, PT ;  /* 0x000000ff1900720c */ /* 0x000fe40003f05270 */
[----:B------:R-:W-:Y:S02]  /*d610*/  IADD3 R12, R0, 0x69, RZ ;  /* 0x00000069000c7810 */ /* 0x000fe40007ffe0ff */
[----:B------:R-:W-:Y:S02]  /*d620*/  ISETP.GE.AND P1, PT, R24, R45, PT ;  /* 0x0000002d1800720c */ /* 0x000fe40003f26270 */
[----:B------:R-:W-:-:S02]  /*d630*/  FSEL R38, R17, -INF , !P5 ;  /* 0xff80000011267808 */ /* 0x000fc40006800000 */
[----:B------:R-:W-:Y:S02]  /*d640*/  FSEL R50, R57, -INF , !P0 ;  /* 0xff80000039327808 */ /* 0x000fe40004000000 */
[----:B------:R-:W-:Y:S02]  /*d650*/  ISETP.GE.AND P5, PT, R47, 0x2, PT ;  /* 0x000000022f00780c */ /* 0x000fe40003fa6270 */
[----:B------:R-:W-:Y:S02]  /*d660*/  FSEL R22, R61, -INF , !P2 ;  /* 0xff8000003d167808 */ /* 0x000fe40005000000 */
[C---:B------:R-:W-:Y:S02]  /*d670*/  ISETP.GE.AND P0, PT, R12.reuse, R45, PT ;  /* 0x0000002d0c00720c */ /* 0x040fe40003f06270 */
[----:B------:R-:W-:Y:S02]  /*d680*/  ISETP.GE.AND P2, PT, R12, R44, PT ;  /* 0x0000002c0c00720c */ /* 0x000fe40003f46270 */
[----:B------:R-:W-:-:S02]  /*d690*/  FSEL R43, R10, -INF , !P1 ;  /* 0xff8000000a2b7808 */ /* 0x000fc40004800000 */
[----:B------:R-:W-:Y:S02]  /*d6a0*/  ISETP.GE.AND P1, PT, R4, R45, PT ;  /* 0x0000002d0400720c */ /* 0x000fe40003f26270 */
[----:B------:R-:W-:Y:S02]  /*d6b0*/  FSEL R41, R11, -INF , !P0 ;  /* 0xff8000000b297808 */ /* 0x000fe40004000000 */
[----:B------:R-:W-:Y:S02]  /*d6c0*/  FSEL R58, R9, -INF , !P2 ;  /* 0xff800000093a7808 */ /* 0x000fe40005000000 */
[C---:B------:R-:W-:Y:S02]  /*d6d0*/  ISETP.GE.AND P0, PT, R0.reuse, R44, PT ;  /* 0x0000002c0000720c */ /* 0x040fe40003f06270 */
[----:B------:R-:W-:Y:S02]  /*d6e0*/  IADD3 R8, R0, 0x78, RZ ;  /* 0x0000007800087810 */ /* 0x000fe40007ffe0ff */
[----:B------:R-:W-:-:S02]  /*d6f0*/  P2R R9, PR, RZ, 0x2 ;  /* 0x00000002ff097803 */ /* 0x000fc40000000000 */
[----:B------:R-:W-:Y:S02]  /*d700*/  IADD3 R4, R0, 0x79, RZ ;  /* 0x0000007900047810 */ /* 0x000fe40007ffe0ff */
[----:B------:R-:W-:Y:S02]  /*d710*/  FSEL R107, R107, -INF , !P4 ;  /* 0xff8000006b6b7808 */ /* 0x000fe40006000000 */
[----:B------:R-:W-:Y:S02]  /*d720*/  FSEL R40, R16, -INF , !P6 ;  /* 0xff80000010287808 */ /* 0x000fe40007000000 */
[----:B------:R-:W-:Y:S02]  /*d730*/  FSEL R33, R18, -INF , !P3 ;  /* 0xff80000012217808 */ /* 0x000fe40005800000 */
[----:B------:R-:W-:Y:S02]  /*d740*/  FSEL R104, R104, -INF , !P0 ;  /* 0xff80000068687808 */ /* 0x000fe40004000000 */
[----:B------:R-:W-:-:S02]  /*d750*/  ISETP.GE.AND P4, PT, R8, R44, PT ;  /* 0x0000002c0800720c */ /* 0x000fc40003f86270 */
[-C--:B------:R-:W-:Y:S02]  /*d760*/  ISETP.GE.AND P1, PT, R8, R45.reuse, PT ;  /* 0x0000002d0800720c */ /* 0x080fe40003f26270 */
[----:B------:R-:W-:Y:S02]  /*d770*/  ISETP.NE.AND P6, PT, R9, RZ, PT ;  /* 0x000000ff0900720c */ /* 0x000fe40003fc5270 */
[-C--:B------:R-:W-:Y:S02]  /*d780*/  ISETP.GE.AND P2, PT, R0, R45.reuse, PT ;  /* 0x0000002d0000720c */ /* 0x080fe40003f46270 */
[C---:B------:R-:W-:Y:S02]  /*d790*/  ISETP.GE.AND P3, PT, R4.reuse, R44, PT ;  /* 0x0000002c0400720c */ /* 0x040fe40003f66270 */
[----:B------:R-:W-:Y:S02]  /*d7a0*/  ISETP.GE.AND P0, PT, R4, R45, PT ;  /* 0x0000002d0400720c */ /* 0x000fe40003f06270 */
[----:B------:R-:W-:-:S02]  /*d7b0*/  LOP3.LUT R4, R2, R141, RZ, 0xfc, !PT ;  /* 0x0000008d02047212 */ /* 0x000fc400078efcff */
[----:B------:R-:W-:Y:S02]  /*d7c0*/  FSEL R106, R106, -INF , !P2 ;  /* 0xff8000006a6a7808 */ /* 0x000fe40005000000 */
[----:B------:R-:W-:Y:S02]  /*d7d0*/  FSEL R29, R19, -INF , !P6 ;  /* 0xff800000131d7808 */ /* 0x000fe40007000000 */
[----:B------:R-:W-:Y:S02]  /*d7e0*/  FSEL R46, R120, -INF , !P4 ;  /* 0xff800000782e7808 */ /* 0x000fe40006000000 */
[----:B------:R-:W-:Y:S02]  /*d7f0*/  FSEL R25, R122, -INF , !P1 ;  /* 0xff8000007a197808 */ /* 0x000fe40004800000 */
[----:B------:R-:W-:Y:S02]  /*d800*/  FSEL R42, R121, -INF , !P3 ;  /* 0xff800000792a7808 */ /* 0x000fe40005800000 */
[----:B------:R-:W-:Y:S01]  /*d810*/  FSEL R24, R123, -INF , !P0 ;  /* 0xff8000007b187808 */ /* 0x000fe20004000000 */
[----:B------:R-:W-:Y:S05]  /*d820*/  @!P5 BRA `(.L_x_5571) ;  /* 0x00000aa00000d947 */ /* 0x000fea0003800000 */
[----:B------:R-:W-:-:S13]  /*d830*/  ISETP.NE.AND P6, PT, R181, RZ, PT ;  /* 0x000000ffb500720c */ /* 0x000fda0003fc5270 */
[----:B------:R-:W-:Y:S05]  /*d840*/  @!P6 BRA `(.L_x_5572) ;  /* 0x000003a00000e947 */ /* 0x000fea0003800000 */
[----:B------:R-:W-:Y:S02]  /*d850*/  IABS R0, c[0x0][0x2d0] ;  /* 0x0000b40000007a13 */ /* 0x000fe40000000000 */
[C---:B------:R-:W-:Y:S02]  /*d860*/  IADD3 R12, R103.reuse, -0x80, RZ ;  /* 0xffffff80670c7810 */ /* 0x040fe40007ffe0ff */
[----:B------:R-:W1:Y:S01]  /*d870*/  I2F.RP R13, R0 ;  /* 0x00000000000d7306 */ /* 0x000e620000209400 */
        /* <DEDUP_REMOVED lines=26> */
[----:B------:R-:W-:Y:S02]  /*da20*/  ISETP.GE.AND P0, PT, R12, RZ, PT ;  /* 0x000000ff0c00720c */ /* 0x000fe40003f06270 */
[----:B------:R-:W-:-:S02]  /*da30*/  ISETP.NE.AND P1, PT, RZ, c[0x0][0x2d0], PT ;  /* 0x0000b400ff007a0c */ /* 0x000fc40003f25270 */
[----:B------:R-:W-:-:S05]  /*da40*/  LOP3.LUT R0, RZ, c[0x0][0x2d0], RZ, 0x33, !PT ;  /* 0x0000b400ff007a12 */ /* 0x000fca00078e33ff */
[----:B------:R-:W-:Y:S02]  /*da50*/  @P2 IADD3 R10, R10, 0x1, RZ ;  /* 0x000000010a0a2810 */ /* 0x000fe40007ffe0ff */
[----:B------:R-:W-:-:S03]  /*da60*/  @P3 IADD3 R13, R13, 0x1, RZ ;  /* 0x000000010d0d3810 */ /* 0x000fc60007ffe0ff */
[----:B------:R-:W-:Y:S01]  /*da70*/  @!P0 IMAD.MOV R10, RZ, RZ, -R10 ;  /* 0x000000ffff0a8224 */ /* 0x000fe200078e0a0a */
[----:B------:R-:W-:-:S04]  /*da80*/  @!P4 IADD3 R13, -R13, RZ, RZ ;  /* 0x000000ff0d0dc210 */ /* 0x000fc80007ffe1ff */
[C---:B------:R-:W-:Y:S02]  /*da90*/  SEL R9, R0.reuse, R13, !P1 ;  /* 0x0000000d00097207 */ /* 0x040fe40004800000 */
[----:B------:R-:W-:-:S03]  /*daa0*/  SEL R0, R0, R10, !P1 ;  /* 0x0000000a00007207 */ /* 0x000fc60004800000 */
[----:B------:R-:W-:-:S04]  /*dab0*/  IMAD.WIDE R14, R9, 0x4, R182 ;  /* 0x00000004090e7825 */ /* 0x000fc800078e02b6 */
[----:B------:R-:W-:Y:S01]  /*dac0*/  IMAD.WIDE R12, R0, 0x4, R182 ;  /* 0x00000004000c7825 */ /* 0x000fe200078e02b6 */
[----:B------:R-:W2:Y:S04]  /*dad0*/  LDG.E R11, [R14.64] ;  /* 0x000000060e0b7981 */ /* 0x000ea8000c1e1900 */
[----:B------:R-:W2:Y:S01]  /*dae0*/  LDG.E R8, [R12.64] ;  /* 0x000000060c087981 */ /* 0x000ea2000c1e1900 */
[----:B------:R-:W-:Y:S01]  /*daf0*/  IMAD.IADD R0, R9, 0x1, -R0 ;  /* 0x0000000109007824 */ /* 0x000fe200078e0a00 */
[----:B------:R-:W-:-:S05]  /*db00*/  MOV R9, c[0x0][0x2d0] ;  /* 0x0000b40000097a02 */ /* 0x000fca0000000f00 */
[----:B------:R-:W-:-:S05]  /*db10*/  IMAD R9, R0, R9, -0x80 ;  /* 0xffffff8000097424 */ /* 0x000fca00078e0209 */
[----:B------:R-:W-:-:S05]  /*db20*/  SHF.R.S32.HI R0, RZ, 0x1f, R9 ;  /* 0x0000001fff007819 */ /* 0x000fca0000011409 */
[----:B------:R-:W-:-:S04]  /*db30*/  IMAD R0, R0, c[0x0][0x198], RZ ;  /* 0x0000660000007a24 */ /* 0x000fc800078e02ff */
[C---:B------:R-:W-:Y:S02]  /*db40*/  IMAD R0, R9.reuse, c[0x0][0x19c], R0 ;  /* 0x0000670009007a24 */ /* 0x040fe400078e0200 */
[----:B--2---:R-:W-:Y:S02]  /*db50*/  IMAD.IADD R8, R8, 0x1, -R11 ;  /* 0x0000000108087824 */ /* 0x004fe400078e0a0b */
[----:B------:R-:W-:-:S03]  /*db60*/  IMAD.WIDE.U32 R10, R9, c[0x0][0x198], RZ ;  /* 0x00006600090a7a25 */ /* 0x000fc600078e00ff */
[----:B------:R-:W-:Y:S01]  /*db70*/  SHF.R.S32.HI R2, RZ, 0x1f, R8 ;  /* 0x0000001fff027819 */ /* 0x000fe20000011408 */
[----:B------:R-:W-:-:S04]  /*db80*/  IMAD.IADD R11, R11, 0x1, R0 ;  /* 0x000000010b0b7824 */ /* 0x000fc800078e0200 */
[----:B------:R-:W-:Y:S02]  /*db90*/  IMAD R9, R2, c[0x0][0x180], RZ ;  /* 0x0000600002097a24 */ /* 0x000fe400078e02ff */
[----:B------:R-:W-:-:S04]  /*dba0*/  IMAD.WIDE.U32 R12, R8, c[0x0][0x180], R10 ;  /* 0x00006000080c7a25 */ /* 0x000fc800078e000a */
[----:B------:R-:W-:-:S05]  /*dbb0*/  IMAD R9, R8, c[0x0][0x184], R9 ;  /* 0x0000610008097a24 */ /* 0x000fca00078e0209 */
[----:B------:R-:W-:Y:S01]  /*dbc0*/  IADD3 R10, R13, R9, RZ ;  /* 0x000000090d0a7210 */ /* 0x000fe20007ffe0ff */
[----:B------:R-:W-:Y:S01]  /*dbd0*/  IMAD.MOV.U32 R13, RZ, RZ, R12 ;  /* 0x000000ffff0d7224 */ /* 0x000fe200078e000c */
[----:B------:R-:W-:Y:S05]  /*dbe0*/  BRA `(.L_x_5573) ;  /* 0x0000003000007947 */ /* 0x000fea0003800000 */
.L_x_5572:
[----:B------:R-:W-:-:S05]  /*dbf0*/  IMAD.MOV.U32 R13, RZ, RZ, c[0x0][0x198] ;  /* 0x00006600ff0d7624 */ /* 0x000fca00078e00ff */
[----:B------:R-:W-:-:S04]  /*dc00*/  LEA R13, -R13, RZ, 0x7 ;  /* 0x000000ff0d0d7211 */ /* 0x000fc800078e39ff */
[----:B------:R-:W-:Y:S02]  /*dc10*/  SHF.R.S32.HI R10, RZ, 0x1f, R13 ;  /* 0x0000001fff0a7819 */ /* 0x000fe4000001140d */
.L_x_5573:
[----:B------:R-:W-:Y:S01]  /*dc20*/  ISETP.GE.AND P0, PT, R100, c[0x0][0x220], PT ;  /* 0x0000880064007a0c */ /* 0x000fe20003f06270 */
[----:B------:R-:W-:-:S12]  /*dc30*/  BSSY B0, `(.L_x_5574) ;  /* 0x0000066000007945 */ /* 0x000fd80003800000 */
[----:B------:R-:W-:Y:S01]  /*dc40*/  @!P0 IMAD.MOV.U32 R18, RZ, RZ, c[0x0][0x198] ;  /* 0x00006600ff128624 */ /* 0x000fe200078e00ff */
[----:B------:R-:W-:Y:S01]  /*dc50*/  @!P0 IADD3 R11, P2, P1, R13, R128, R178 ;  /* 0x000000800d0b8210 */ /* 0x000fe2000795e0b2 */
[----:B------:R-:W-:Y:S01]  /*dc60*/  @!P0 IMAD.MOV.U32 R8, RZ, RZ, R128 ;  /* 0x000000ffff088224 */ /* 0x000fe200078e0080 */
[----:B------:R1:W-:Y:S01]  /*dc70*/  @P0 STS.128 [R188+0x2000], RZ ;  /* 0x002000ffbc000388 */ /* 0x0003e20000000c00 */
[----:B------:R-:W-:Y:S01]  /*dc80*/  @!P0 IMAD.MOV.U32 R9, RZ, RZ, R131 ;  /* 0x000000ffff098224 */ /* 0x000fe200078e0083 */
[----:B------:R-:W-:Y:S01]  /*dc90*/  @!P0 IADD3.X R0, R10, R131, R177, P2, P1 ;  /* 0x000000830a008210 */ /* 0x000fe200017e24b1 */
[----:B------:R-:W-:Y:S01]  /*dca0*/  @!P0 IMAD.MOV.U32 R26, RZ, RZ, c[0x0][0x198] ;  /* 0x00006600ff1a8624 */ /* 0x000fe200078e00ff */
[----:B------:R-:W-:Y:S01]  /*dcb0*/  @!P0 LEA R30, P2, R11, c[0x0][0x168], 0x1 ;  /* 0x00005a000b1e8a11 */ /* 0x000fe200078408ff */
[----:B------:R-:W-:-:S03]  /*dcc0*/  @!P0 IMAD.WIDE.U32 R18, R18, 0x50, R8 ;  /* 0x0000005012128825 */ /* 0x000fc600078e0008 */
[----:B------:R-:W-:Y:S01]  /*dcd0*/  @!P0 LEA.HI.X R31, R11, c[0x0][0x16c], R0, 0x1, P2 ;  /* 0x00005b000b1f8a11 */ /* 0x000fe200010f0c00 */
[----:B------:R-:W-:Y:S02]  /*dce0*/  @!P0 IMAD.MOV.U32 R14, RZ, RZ, R128 ;  /* 0x000000ffff0e8224 */ /* 0x000fe400078e0080 */
[----:B------:R-:W-:Y:S02]  /*dcf0*/  @!P0 IMAD.MOV.U32 R15, RZ, RZ, R131 ;  /* 0x000000ffff0f8224 */ /* 0x000fe400078e0083 */
[----:B------:R-:W-:Y:S02]  /*dd00*/  @!P0 IMAD.MOV.U32 R9, RZ, RZ, c[0x0][0x198] ;  /* 0x00006600ff098624 */ /* 0x000fe400078e00ff */
[----:B------:R-:W-:-:S03]  /*dd10*/  @!P0 IMAD.WIDE.U32 R26, R26, 0x60, R14 ;  /* 0x000000601a1a8825 */ /* 0x000fc600078e000e */
[C---:B------:R-:W-:Y:S01]  /*dd20*/  @!P0 LEA R12, P1, R9.reuse, R128, 0x5 ;  /* 0x00000080090c8211 */ /* 0x040fe200078228ff */
[----:B------:R-:W-:Y:S02]  /*dd30*/  @!P0 IMAD.MOV.U32 R15, RZ, RZ, c[0x0][0x19c] ;  /* 0x00006700ff0f8624 */ /* 0x000fe400078e00ff */
[----:B------:R-:W-:Y:S02]  /*dd40*/  @!P0 IMAD.MOV.U32 R2, RZ, RZ, c[0x0][0x19c] ;  /* 0x00006700ff028624 */ /* 0x000fe400078e00ff */
[----:B------:R-:W-:Y:S01]  /*dd50*/  @!P0 IMAD.MOV.U32 R11, RZ, RZ, c[0x0][0x198] ;  /* 0x00006600ff0b8624 */ /* 0x000fe200078e00ff */
[----:B------:R-:W-:Y:S01]  /*dd60*/  @!P0 LEA.HI.X R15, R9, R131, R15, 0x5, P1 ;  /* 0x00000083090f8211 */ /* 0x000fe200008f2c0f */
[----:B------:R-:W-:Y:S01]  /*dd70*/  @!P0 IMAD.MOV.U32 R35, RZ, RZ, c[0x0][0x198] ;  /* 0x00006600ff238624 */ /* 0x000fe200078e00ff */
[----:B------:R-:W-:Y:S01]  /*dd80*/  @!P0 IADD3 R17, P1, R13, R18, RZ ;  /* 0x000000120d118210 */ /* 0x000fe20007f3e0ff */
[----:B------:R-:W-:Y:S01]  /*dd90*/  @!P0 IMAD.MOV.U32 R130, RZ, RZ, R128 ;  /* 0x000000ffff828224 */ /* 0x000fe200078e0080 */
[----:B------:R-:W-:Y:S01]  /*dda0*/  @!P0 LEA R16, P2, R11, R128, 0x6 ;  /* 0x000000800b108211 */ /* 0x000fe200078430ff */
[----:B------:R-:W-:-:S02]  /*ddb0*/  @!P0 IMAD R2, R2, 0x50, RZ ;  /* 0x0000005002028824 */ /* 0x000fc400078e02ff */
[----:B------:R-:W-:Y:S02]  /*ddc0*/  @!P0 IMAD.MOV.U32 R9, RZ, RZ, c[0x0][0x19c] ;  /* 0x00006700ff098624 */ /* 0x000fe400078e00ff */
[----:B------:R-:W-:Y:S01]  /*ddd0*/  @!P0 IMAD.MOV.U32 R0, RZ, RZ, c[0x0][0x19c] ;  /* 0x00006700ff008624 */ /* 0x000fe200078e00ff */
[----:B------:R-:W-:Y:S01]  /*dde0*/  @!P0 IADD3.X R2, R10, R19, R2, P1, !PT ;  /* 0x000000130a028210 */ /* 0x000fe20000ffe402 */
[----:B------:R-:W-:Y:S01]  /*ddf0*/  @!P0 IMAD.WIDE.U32 R34, R35, 0x30, R130 ;  /* 0x0000003023228825 */ /* 0x000fe200078e0082 */
[----:B------:R-:W-:Y:S02]  /*de00*/  @!P0 LEA.HI.X R9, R11, R131, R9, 0x6, P2 ;  /* 0x000000830b098211 */ /* 0x000fe400010f3409 */
[C---:B------:R-:W-:Y:S01]  /*de10*/  @!P0 IADD3 R12, P2, R13.reuse, R12, RZ ;  /* 0x0000000c0d0c8210 */ /* 0x040fe20007f5e0ff */
[----:B------:R-:W-:Y:S01]  /*de20*/  @!P0 IMAD.MOV.U32 R8, RZ, RZ, c[0x0][0x19c] ;  /* 0x00006700ff088624 */ /* 0x000fe200078e00ff */
[C---:B------:R-:W-:Y:S01]  /*de30*/  @!P0 IADD3 R14, P3, R13.reuse, R34, RZ ;  /* 0x000000220d0e8210 */ /* 0x040fe20007f7e0ff */
[----:B------:R-:W-:Y:S01]  /*de40*/  @!P0 IMAD R19, R0, 0x60, RZ ;  /* 0x0000006000138824 */ /* 0x000fe200078e02ff */
[C---:B------:R-:W-:Y:S01]  /*de50*/  @!P0 IADD3 R0, P1, R13.reuse, R26, RZ ;  /* 0x0000001a0d008210 */ /* 0x040fe20007f3e0ff */
[----:B------:R-:W-:Y:S01]  /*de60*/  @!P0 IMAD R8, R8, 0x30, RZ ;  /* 0x0000003008088824 */ /* 0x000fe200078e02ff */
[----:B------:R-:W-:Y:S01]  /*de70*/  @!P0 LEA R26, P4, R13, R184, 0x1 ;  /* 0x000000b80d1a8211 */ /* 0x000fe200078808ff */
[C---:B------:R-:W-:Y:S01]  /*de80*/  @!P0 IMAD.X R15, R10.reuse, 0x1, R15, P2 ;  /* 0x000000010a0f8824 */ /* 0x040fe200010e060f */
[----:B------:R-:W-:-:S02]  /*de90*/  @!P0 IADD3.X R19, R10, R19, R27, P1, !PT ;  /* 0x000000130a138210 */ /* 0x000fc40000ffe41b */
[----:B------:R-:W-:Y:S02]  /*dea0*/  @!P0 IADD3.X R11, R10, R35, R8, P3, !PT ;  /* 0x000000230a0b8210 */ /* 0x000fe40001ffe408 */
[C---:B------:R-:W-:Y:S02]  /*deb0*/  @!P0 IADD3 R16, P1, R13.reuse, R16, RZ ;  /* 0x000000100d108210 */ /* 0x040fe40007f3e0ff */
[----:B------:R-:W-:Y:S02]  /*dec0*/  @!P0 LEA R34, P3, R12, c[0x0][0x168], 0x1 ;  /* 0x00005a000c228a11 */ /* 0x000fe400078608ff */
[----:B------:R-:W-:Y:S01]  /*ded0*/  @!P0 LEA.HI.X R27, R13, R185, R10, 0x1, P4 ;  /* 0x000000b90d1b8211 */ /* 0x000fe200020f0c0a */
[----:B------:R-:W-:Y:S01]  /*dee0*/  @!P0 IMAD.X R9, R10, 0x1, R9, P1 ;  /* 0x000000010a098824 */ /* 0x000fe200008e0609 */
        /* <DEDUP_REMOVED lines=9> */
[C---:B------:R-:W-:Y:S02]  /*df80*/  @!P0 LEA R14, P2, R17.reuse, c[0x0][0x168], 0x1 ;  /* 0x00005a00110e8a11 */ /* 0x040fe400078408ff */
        /* <DEDUP_REMOVED lines=35> */
[----:B------:R-:W-:Y:S01]  /*e1c0*/  IMAD.MOV.U32 R0, RZ, RZ, c[0x0][0x198] ;  /* 0x00006600ff007624 */ /* 0x000fe200078e00ff */
[----:B------:R-:W-:Y:S01]  /*e1d0*/  ULDC UR4, c[0x0][0x19c] ;  /* 0x0000670000047ab9 */ /* 0x000fe20000000800 */
[----:B------:R-:W-:Y:S01]  /*e1e0*/  IMAD.MOV.U32 R129, RZ, RZ, R131 ;  /* 0x000000ffff817224 */ /* 0x000fe200078e0083 */
[----:B------:R-:W-:-:S03]  /*e1f0*/  UIMAD UR4, UR4, 0x70, URZ ;  /* 0x00000070040478a4 */ /* 0x000fc6000f8e023f */
        /* <DEDUP_REMOVED lines=9> */
.L_x_5575:
[----:B------:R-:W-:Y:S05]  /*e290*/  BSYNC B0 ;  /* 0x0000000000007941 */ /* 0x000fea0003800000 */
.L_x_5574:
[----:B------:R-:W0:Y:S01]  /*e2a0*/  LDGDEPBAR ;  /* 0x00000000000079af */ /* 0x000e220000000000 */
[----:B------:R-:W-:-:S04]  /*e2b0*/  LEA R184, P0, R13, R184, 0x1 ;  /* 0x000000b80db87211 */ /* 0x000fc800078008ff */
[----:B------:R-:W-:Y:S02]  /*e2c0*/  LEA.HI.X R185, R13, R185, R10, 0x1, P0 ;  /* 0x000000b90db97211 */ /* 0x000fe400000f0c0a */
.L_x_5571:
[----:B-1----:R-:W-:Y:S02]  /*e2d0*/  FMNMX.FTZ R9, R104, R82, !PT ;  /* 0x0000005268097209 */ /* 0x002fe40007810000 */
        /* <DEDUP_REMOVED lines=58> */
[----:B------:R-:W-:-:S02]  /*e680*/  SHF.L.U32 R168, R4, 0x1, RZ ;  /* 0x0000000104a87819 */ /* 0x000fc400000006ff */
[----:B------:R-:W-:Y:S02]  /*e690*/  FMNMX.FTZ R0, R42, R9, !PT ;  /* 0x000000092a007209 */ /* 0x000fe40007810000 */
[----:B------:R-:W-:Y:S01]  /*e6a0*/  FMNMX.FTZ R9, R25, R2, !PT ;  /* 0x0000000219097209 */ /* 0x000fe20007810000 */
[----:B------:R-:W-:Y:S01]  /*e6b0*/  LDSM.16.MT88.4 R92, [R168+0x6000] ;  /* 0x00600000a85c783b */ /* 0x000fe20000004200 */
[-C--:B------:R-:W-:Y:S02]  /*e6c0*/  IADD3 R166, R3, R168.reuse, RZ ;  /* 0x000000a803a67210 */ /* 0x080fe40007ffe0ff */
[----:B------:R-:W-:Y:S01]  /*e6d0*/  FMNMX.FTZ R8, R24, R9, !PT ;  /* 0x0000000918087209 */ /* 0x000fe20007810000 */
[----:B------:R-:W1:Y:S01]  /*e6e0*/  SHFL.BFLY PT, R11, R0, 0x2, 0x1f ;  /* 0x0c401f00000b7f89 */ /* 0x000e6200000e0000 */
[----:B------:R-:W-:-:S03]  /*e6f0*/  IADD3 R165, R5, R168, RZ ;  /* 0x000000a805a57210 */ /* 0x000fc60007ffe0ff */
[----:B------:R-:W2:Y:S01]  /*e700*/  SHFL.BFLY PT, R9, R8, 0x2, 0x1f ;  /* 0x0c401f0008097f89 */ /* 0x000ea200000e0000 */
[----:B------:R-:W-:-:S03]  /*e710*/  IADD3 R164, R3, R165, RZ ;  /* 0x000000a503a47210 */ /* 0x000fc60007ffe0ff */
[----:B------:R-:W-:Y:S04]  /*e720*/  LDSM.16.MT88.4 R12, [R166+0x6800] ;  /* 0x00680000a60c783b */ /* 0x000fe80000004200 */
[----:B------:R-:W-:Y:S01]  /*e730*/  LDSM.16.MT88.4 R16, [R168+0x6800] ;  /* 0x00680000a810783b */ /* 0x000fe20000004200 */
[----:B-1----:R-:W-:Y:S02]  /*e740*/  FMNMX.FTZ R11, R0, R11, !PT ;  /* 0x0000000b000b7209 */ /* 0x002fe40007810000 */
[----:B--2---:R-:W-:-:S03]  /*e750*/  FMNMX.FTZ R9, R8, R9, !PT ;  /* 0x0000000908097209 */ /* 0x004fc60007810000 */
[----:B------:R-:W1:Y:S04]  /*e760*/  SHFL.BFLY PT, R2, R11, 0x1, 0x1f ;  /* 0x0c201f000b027f89 */ /* 0x000e6800000e0000 */
[----:B------:R-:W2:Y:S01]  /*e770*/  SHFL.BFLY PT, R0, R9, 0x1, 0x1f ;  /* 0x0c201f0009007f89 */ /* 0x000ea200000e0000 */
[----:B-1----:R-:W-:Y:S02]  /*e780*/  FMNMX.FTZ R2, R11, R2, !PT ;  /* 0x000000020b027209 */ /* 0x002fe40007810000 */
[----:B--2---:R-:W-:-:S03]  /*e790*/  FMNMX.FTZ R0, R9, R0, !PT ;  /* 0x0000000009007209 */ /* 0x004fc60007810000 */
[C---:B------:R-:W-:Y:S01]  /*e7a0*/  FMUL.FTZ R55, R2.reuse, c[0x0][0x23c] ;  /* 0x00008f0002377a20 */ /* 0x040fe20000410000 */
[----:B------:R-:W-:Y:S01]  /*e7b0*/  FSETP.NEU.FTZ.AND P0, PT, R2, -INF , PT ;  /* 0xff8000000200780b */ /* 0x000fe20003f1d000 */
[----:B------:R-:W-:Y:S01]  /*e7c0*/  LDSM.16.MT88.4 R8, [R165+0x6800] ;  /* 0x00680000a508783b */ /* 0x000fe20000004200 */
[C---:B------:R-:W-:Y:S02]  /*e7d0*/  FMUL.FTZ R26, R0.reuse, c[0x0][0x23c] ;  /* 0x00008f00001a7a20 */ /* 0x040fe40000410000 */
[----:B------:R-:W-:Y:S02]  /*e7e0*/  FSEL R55, R55, RZ, P0 ;  /* 0x000000ff37377208 */ /* 0x000fe40000000000 */
[----:B------:R-:W-:-:S03]  /*e7f0*/  FSETP.NEU.FTZ.AND P0, PT, R0, -INF , PT ;  /* 0xff8000000000780b */ /* 0x000fc60003f1d000 */
[--C-:B------:R-:W-:Y:S01]  /*e800*/  FFMA.FTZ R35, R72, c[0x0][0x23c], -R55.reuse ;  /* 0x00008f0048237a23 */ /* 0x100fe20000010837 */
[----:B------:R-:W-:Y:S01]  /*e810*/  FSEL R26, R26, RZ, P0 ;  /* 0x000000ff1a1a7208 */ /* 0x000fe20000000000 */
[--C-:B------:R-:W-:Y:S02]  /*e820*/  FFMA.FTZ R54, R104, c[0x0][0x23c], -R55.reuse ;  /* 0x00008f0068367a23 */ /* 0x100fe40000010837 */
[--C-:B------:R-:W-:Y:S02]  /*e830*/  FFMA.FTZ R53, R82, c[0x0][0x23c], -R55.reuse ;  /* 0x00008f0052357a23 */ /* 0x100fe40000010837 */
[----:B------:R-:W-:Y:S01]  /*e840*/  FFMA.FTZ R34, R73, c[0x0][0x23c], -R26 ;  /* 0x00008f0049227a23 */ /* 0x000fe2000001081a */
[----:B------:R-:W-:Y:S01]  /*e850*/  MUFU.EX2 R35, R35 ;  /* 0x0000002300237308 */ /* 0x000fe20000000800 */
[----:B------:R-:W1:Y:S01]  /*e860*/  LDSM.16.MT88.4 R72, [R166+0x6000] ;  /* 0x00600000a648783b */ /* 0x000e620000004200 */
[--C-:B------:R-:W-:Y:S02]  /*e870*/  FFMA.FTZ R52, R80, c[0x0][0x23c], -R55.reuse ;  /* 0x00008f0050347a23 */ /* 0x100fe40000010837 */
[----:B------:R-:W-:-:S02]  /*e880*/  FFMA.FTZ R37, R78, c[0x0][0x23c], -R55 ;  /* 0x00008f004e257a23 */ /* 0x000fc40000010837 */
[--C-:B------:R-:W-:Y:S02]  /*e890*/  FFMA.FTZ R59, R106, c[0x0][0x23c], -R26.reuse ;  /* 0x00008f006a3b7a23 */ /* 0x100fe4000001081a */
[--C-:B------:R-:W-:Y:S01]  /*e8a0*/  FFMA.FTZ R56, R107, c[0x0][0x23c], -R26.reuse ;  /* 0x00008f006b387a23 */ /* 0x100fe2000001081a */
[----:B------:R-:W-:Y:S01]  /*e8b0*/  MUFU.EX2 R54, R54 ;  /* 0x0000003600367308 */ /* 0x000fe20000000800 */
[--C-:B------:R-:W-:Y:S02]  /*e8c0*/  FFMA.FTZ R57, R7, c[0x0][0x23c], -R26.reuse ;  /* 0x00008f0007397a23 */ /* 0x100fe4000001081a */
[--C-:B------:R-:W-:Y:S02]  /*e8d0*/  FFMA.FTZ R28, R32, c[0x0][0x23c], -R55.reuse ;  /* 0x00008f00201c7a23 */ /* 0x100fe40000010837 */
[--C-:B------:R-:W-:Y:S02]  /*e8e0*/  FFMA.FTZ R32, R76, c[0x0][0x23c], -R55.reuse ;  /* 0x00008f004c207a23 */ /* 0x100fe40000010837 */
[----:B------:R-:W2:Y:S01]  /*e8f0*/  LDSM.16.MT88.4 R76, [R165+0x6000] ;  /* 0x00600000a54c783b */ /* 0x000ea20000004200 */
[----:B------:R-:W-:Y:S01]  /*e900*/  FFMA.FTZ R27, R6, c[0x0][0x23c], -R55 ;  /* 0x00008f00061b7a23 */ /* 0x000fe20000010837 */
[----:B------:R-:W3:Y:S01]  /*e910*/  MUFU.EX2 R53, R53 ;  /* 0x0000003500357308 */ /* 0x000ee20000000800 */
[--C-:B------:R-:W-:Y:S01]  /*e920*/  FFMA.FTZ R36, R89, c[0x0][0x23c], -R26.reuse ;  /* 0x00008f0059247a23 */ /* 0x100fe2000001081a */
[----:B------:R-:W4:Y:S01]  /*e930*/  LDSM.16.MT88.4 R4, [R164+0x6000] ;  /* 0x00600000a404783b */ /* 0x000f220000004200 */
[----:B------:R-:W-:-:S02]  /*e940*/  FFMA.FTZ R31, R91, c[0x0][0x23c], -R26 ;  /* 0x00008f005b1f7a23 */ /* 0x000fc4000001081a */
[--C-:B------:R-:W-:Y:S02]  /*e950*/  FFMA.FTZ R30, R81, c[0x0][0x23c], -R26.reuse ;  /* 0x00008f00511e7a23 */ /* 0x100fe4000001081a */
[--C-:B------:R-:W-:Y:S01]  /*e960*/  FFMA.FTZ R3, R83, c[0x0][0x23c], -R26.reuse ;  /* 0x00008f0053037a23 */ /* 0x100fe2000001081a */
[----:B------:R-:W-:Y:S01]  /*e970*/  MUFU.EX2 R52, R52 ;  /* 0x0000003400347308 */ /* 0x000fe20000000800 */
[--C-:B------:R-:W-:Y:S02]  /*e980*/  FFMA.FTZ R65, R142, c[0x0][0x23c], -R55.reuse ;  /* 0x00008f008e417a23 */ /* 0x100fe40000010837 */
[--C-:B------:R-:W-:Y:S02]  /*e990*/  FFMA.FTZ R62, R144, c[0x0][0x23c], -R55.reuse ;  /* 0x00008f00903e7a23 */ /* 0x100fe40000010837 */
[--C-:B------:R-:W-:Y:S02]  /*e9a0*/  FFMA.FTZ R63, R146, c[0x0][0x23c], -R55.reuse ;  /* 0x00008f00923f7a23 */ /* 0x100fe40000010837 */
[----:B------:R-:W-:Y:S01]  /*e9b0*/  FFMA.FTZ R60, R148, c[0x0][0x23c], -R55 ;  /* 0x00008f00943c7a23 */ /* 0x000fe20000010837 */
[----:B------:R-:W5:Y:S01]  /*e9c0*/  MUFU.EX2 R37, R37 ;  /* 0x0000002500257308 */ /* 0x000f620000000800 */
        /* <DEDUP_REMOVED lines=9> */
[----:B------:R-:W3:Y:S01]  /*ea60*/  MUFU.EX2 R56, R56 ;  /* 0x0000003800387308 */ /* 0x000ee20000000800 */
        /* <DEDUP_REMOVED lines=9> */
[----:B------:R-:W5:Y:S01]  /*eb00*/  MUFU.EX2 R34, R34 ;  /* 0x0000002200227308 */ /* 0x000f620000000800 */
[----:B---3--:R-:W-:Y:S01]  /*eb10*/  F2FP.BF16.PACK_AB R85, R56, R59 ;  /* 0x0000003b3855723e */ /* 0x008fe200000010ff */
[----:B------:R-:W-:-:S02]  /*eb20*/  FFMA.FTZ R119, R134, c[0x0][0x23c], -R55 ;  /* 0x00008f0086777a23 */ /* 0x000fc40000010837 */
[--C-:B------:R-:W-:Y:S02]  /*eb30*/  FFMA.FTZ R114, R136, c[0x0][0x23c], -R55.reuse ;  /* 0x00008f0088727a23 */ /* 0x100fe40000010837 */
[--C-:B------:R-:W-:Y:S02]  /*eb40*/  FFMA.FTZ R115, R115, c[0x0][0x23c], -R26.reuse ;  /* 0x00008f0073737a23 */ /* 0x100fe4000001081a */
[----:B------:R-:W3:Y:S01]  /*eb50*/  MUFU.EX2 R28, R28 ;  /* 0x0000001c001c7308 */ /* 0x000ee20000000800 */
[--C-:B------:R-:W-:Y:S02]  /*eb60*/  FFMA.FTZ R118, R135, c[0x0][0x23c], -R26.reuse ;  /* 0x00008f0087767a23 */ /* 0x100fe4000001081a */
[--C-:B------:R-:W-:Y:S02]  /*eb70*/  FFMA.FTZ R120, R133, c[0x0][0x23c], -R26.reuse ;  /* 0x00008f0085787a23 */ /* 0x100fe4000001081a */
[----:B------:R-:W-:Y:S02]  /*eb80*/  FFMA.FTZ R113, R113, c[0x0][0x23c], -R26 ;  /* 0x00008f0071717a23 */ /* 0x000fe4000001081a */
[--C-:B------:R-:W-:Y:S01]  /*eb90*/  FFMA.FTZ R123, R108, c[0x0][0x23c], -R55.reuse ;  /* 0x00008f006c7b7a23 */ /* 0x100fe20000010837 */
[----:B-----5:R-:W-:Y:S01]  /*eba0*/  F2FP.BF16.PACK_AB R87, R34, R57 ;  /* 0x000000392257723e */ /* 0x020fe200000010ff */
[----:B------:R-:W-:Y:S01]  /*ebb0*/  MUFU.EX2 R32, R32 ;  /* 0x0000002000207308 */ /* 0x000fe20000000800 */
[----:B------:R-:W-:-:S02]  /*ebc0*/  FFMA.FTZ R129, R102, c[0x0][0x23c], -R55 ;  /* 0x00008f0066817a23 */ /* 0x000fc40000010837 */
[--C-:B------:R-:W-:Y:S02]  /*ebd0*/  FFMA.FTZ R108, R109, c[0x0][0x23c], -R26.reuse ;  /* 0x00008f006d6c7a23 */ /* 0x100fe4000001081a */
[--C-:B------:R-:W-:Y:S01]  /*ebe0*/  FFMA.FTZ R122, R20, c[0x0][0x23c], -R55.reuse ;  /* 0x00008f00147a7a23 */ /* 0x100fe20000010837 */
[C---:B-1----:R-:W-:Y:S01]  /*ebf0*/  HMMA.16816.F32.BF16 R68, R84.reuse, R72, RZ ;  /* 0x000000485444723c */ /* 0x042fe200000418ff */
[----:B------:R-:W-:Y:S01]  /*ec00*/  FFMA.FTZ R102, R22, c[0x0][0x23c], -R55 ;  /* 0x00008f0016667a23 */ /* 0x000fe20000010837 */
[----:B------:R-:W-:Y:S01]  /*ec10*/  MUFU.EX2 R27, R27 ;  /* 0x0000001b001b7308 */ /* 0x000fe20000000800 */
[--C-:B------:R-:W-:Y:S02]  /*ec20*/  FFMA.FTZ R109, R23, c[0x0][0x23c], -R26.reuse ;  /* 0x00008f00176d7a23 */ /* 0x100fe4000001081a */
[--C-:B------:R-:W-:Y:S02]  /*ec30*/  FFMA.FTZ R128, R21, c[0x0][0x23c], -R26.reuse ;  /* 0x00008f0015807a23 */ /* 0x100fe4000001081a */
[----:B------:R-:W-:Y:S01]  /*ec40*/  LDSM.16.MT88.4 R20, [R168+0x8800] ;  /* 0x00880000a814783b */ /* 0x000fe20000004200 */
[----:B------:R-:W-:Y:S01]  /*ec50*/  HMMA.16816.F32.BF16 R72, R84, R74, RZ ;  /* 0x0000004a5448723c */ /* 0x000fe200000418ff */
[--C-:B------:R-:W-:Y:S01]  /*ec60*/  FFMA.FTZ R105, R105, c[0x0][0x23c], -R26.reuse ;  /* 0x00008f0069697a23 */ /* 0x100fe2000001081a */
[----:B------:R-:W-:Y:S01]  /*ec70*/  MUFU.EX2 R36, R36 ;  /* 0x0000002400247308 */ /* 0x000fe20000000800 */
[----:B------:R-:W-:-:S02]  /*ec80*/  FFMA.FTZ R49, R49, c[0x0][0x23c], -R26 ;  /* 0x00008f0031317a23 */ /* 0x000fc4000001081a */
[----:B------:R-:W-:Y:S02]  /*ec90*/  FADD.FTZ R53, R54, R53 ;  /* 0x0000003536357221 */ /* 0x000fe40000010000 */
[----:B------:R-:W-:Y:S01]  /*eca0*/  FADD.FTZ R56, R59, R56 ;  /* 0x000000383b387221 */ /* 0x000fe20000010000 */
[C---:B------:R-:W-:Y:S01]  /*ecb0*/  HMMA.16816.F32.BF16 R96, R84.reuse, R92, RZ ;  /* 0x0000005c5460723c */ /* 0x040fe200000418ff */
[----:B------:R-:W-:Y:S01]  /*ecc0*/  FADD.FTZ R52, R52, R53 ;  /* 0x0000003534347221 */ /* 0x000fe20000010000 */
[----:B------:R-:W1:Y:S01]  /*ecd0*/  MUFU.EX2 R31, R31 ;  /* 0x0000001f001f7308 */ /* 0x000e620000000800 */
[----:B------:R-:W-:Y:S02]  /*ece0*/  FADD.FTZ R57, R57, R56 ;  /* 0x0000003839397221 */ /* 0x000fe40000010000 */
[----:B------:R-:W-:Y:S02]  /*ecf0*/  FADD.FTZ R52, R37, R52 ;  /* 0x0000003425347221 */ /* 0x000fe40000010000 */
[----:B------:R-:W-:Y:S01]  /*ed00*/  FADD.FTZ R57, R34, R57 ;  /* 0x0000003922397221 */ /* 0x000fe20000010000 */
[----:B--2---:R-:W-:Y:S01]  /*ed10*/  HMMA.16816.F32.BF16 R88, R84, R76, RZ ;  /* 0x0000004c5458723c */ /* 0x004fe200000418ff */
[--C-:B------:R-:W-:Y:S01]  /*ed20*/  FFMA.FTZ R38, R38, c[0x0][0x23c], -R55.reuse ;  /* 0x00008f0026267a23 */ /* 0x100fe20000010837 */
[----:B------:R-:W-:Y:S01]  /*ed30*/  MUFU.EX2 R30, R30 ;  /* 0x0000001e001e7308 */ /* 0x000fe20000000800 */
[----:B------:R-:W-:-:S02]  /*ed40*/  FFMA.FTZ R193, R42, c[0x0][0x23c], -R55 ;  /* 0x00008f002ac17a23 */ /* 0x000fc40000010837 */
[--C-:B------:R-:W-:Y:S02]  /*ed50*/  FFMA.FTZ R33, R33, c[0x0][0x23c], -R26.reuse ;  /* 0x00008f0021217a23 */ /* 0x100fe4000001081a */
[--C-:B------:R-:W-:Y:S01]  /*ed60*/  FFMA.FTZ R34, R29, c[0x0][0x23c], -R26.reuse ;  /* 0x00008f001d227a23 */ /* 0x100fe2000001081a */
[----:B------:R-:W-:Y:S01]  /*ed70*/  HMMA.16816.F32.BF16 R92, R84, R94, RZ ;  /* 0x0000005e545c723c */ /* 0x000fe200000418ff */
[--C-:B------:R-:W-:Y:S01]  /*ed80*/  FFMA.FTZ R25, R25, c[0x0][0x23c], -R26.reuse ;  /* 0x00008f0019197a23 */ /* 0x100fe2000001081a */
[----:B------:R-:W2:Y:S01]  /*ed90*/  MUFU.EX2 R3, R3 ;  /* 0x0000000300037308 */ /* 0x000ea20000000800 */
[----:B------:R-:W-:-:S05]  /*eda0*/  FFMA.FTZ R192, R24, c[0x0][0x23c], -R26 ;  /* 0x00008f0018c07a23 */ /* 0x000fca000001081a */
[C---:B------:R-:W-:Y:S02]  /*edb0*/  HMMA.16816.F32.BF16 R76, R84.reuse, R78, RZ ;  /* 0x0000004e544c723c */ /* 0x040fe400000418ff */
[----:B------:R-:W-:Y:S06]  /*edc0*/  MUFU.EX2 R65, R65 ;  /* 0x0000004100417308 */ /* 0x000fec0000000800 */
[C---:B----4-:R-:W-:Y:S02]  /*edd0*/  HMMA.16816.F32.BF16 R80, R84.reuse, R4, RZ ;  /* 0x000000045450723c */ /* 0x050fe400000418ff */
[----:B------:R-:W4:Y:S05]  /*ede0*/  MUFU.EX2 R62, R62 ;  /* 0x0000003e003e7308 */ /* 0x000f2a0000000800 */
[----:B---3--:R-:W-:Y:S01]  /*edf0*/  F2FP.BF16.PACK_AB R4, R28, R35 ;  /* 0x000000231c04723e */ /* 0x008fe200000010ff */
[----:B------:R-:W-:Y:S01]  /*ee00*/  HMMA.16816.F32.BF16 R84, R84, R6, RZ ;  /* 0x000000065454723c */ /* 0x000fe200000418ff */
[----:B-1----:R-:W-:Y:S01]  /*ee10*/  F2FP.BF16.PACK_AB R5, R31, R36 ;  /* 0x000000241f05723e */ /* 0x002fe200000010ff */
[----:B------:R-:W-:Y:S01]  /*ee20*/  MUFU.EX2 R63, R63 ;  /* 0x0000003f003f7308 */ /* 0x000fe20000000800 */
[----:B------:R-:W-:-:S02]  /*ee30*/  FADD.FTZ R35, R35, R52 ;  /* 0x0000003423237221 */ /* 0x000fc40000010000 */
[----:B------:R-:W-:Y:S02]  /*ee40*/  FADD.FTZ R36, R36, R57 ;  /* 0x0000003924247221 */ /* 0x000fe40000010000 */
[----:B------:R-:W-:Y:S01]  /*ee50*/  F2FP.BF16.PACK_AB R6, R27, R32 ;  /* 0x000000201b06723e */ /* 0x000fe200000010ff */
[----:B------:R-:W-:Y:S01]  /*ee60*/  FADD.FTZ R35, R28, R35 ;  /* 0x000000231c237221 */ /* 0x000fe20000010000 */
[----:B--2---:R-:W-:Y:S01]  /*ee70*/  F2FP.BF16.PACK_AB R7, R3, R30 ;  /* 0x0000001e0307723e */ /* 0x004fe200000010ff */
[----:B------:R-:W-:Y:S01]  /*ee80*/  MUFU.EX2 R60, R60 ;  /* 0x0000003c003c7308 */ /* 0x000fe20000000800 */
[----:B------:R-:W-:Y:S02]  /*ee90*/  FADD.FTZ R31, R31, R36 ;  /* 0x000000241f1f7221 */ /* 0x000fe40000010000 */
[----:B------:R-:W-:Y:S02]  /*eea0*/  FADD.FTZ R32, R32, R35 ;  /* 0x0000002320207221 */ /* 0x000fe40000010000 */
[----:B------:R-:W-:Y:S01]  /*eeb0*/  FADD.FTZ R30, R30, R31 ;  /* 0x0000001f1e1e7221 */ /* 0x000fe20000010000 */
[----:B------:R-:W-:Y:S01]  /*eec0*/  HMMA.16816.F32.BF16 R68, R4, R12, R68 ;  /* 0x0000000c0444723c */ /* 0x000fe20000041844 */
[----:B------:R-:W-:Y:S01]  /*eed0*/  FADD.FTZ R32, R27, R32 ;  /* 0x000000201b207221 */ /* 0x000fe20000010000 */
[----:B------:R-:W-:Y:S01]  /*eee0*/  MUFU.EX2 R61, R61 ;  /* 0x0000003d003d7308 */ /* 0x000fe20000000800 */
[----:B------:R-:W-:-:S05]  /*eef0*/  FADD.FTZ R30, R3, R30 ;  /* 0x0000001e031e7221 */ /* 0x000fca0000010000 */
[C---:B------:R-:W-:Y:S01]  /*ef00*/  HMMA.16816.F32.BF16 R72, R4.reuse, R14, R72 ;  /* 0x0000000e0448723c */ /* 0x040fe20000041848 */
[----:B------:R-:W1:Y:S01]  /*ef10*/  LDSM.16.MT88.4 R12, [R164+0x6800] ;  /* 0x00680000a40c783b */ /* 0x000e620000004200 */
[----:B------:R-:W2:Y:S06]  /*ef20*/  MUFU.EX2 R66, R66 ;  /* 0x0000004200427308 */ /* 0x000eac0000000800 */
[C---:B------:R-:W-:Y:S02]  /*ef30*/  HMMA.16816.F32.BF16 R96, R4.reuse, R16, R96 ;  /* 0x000000100460723c */ /* 0x040fe40000041860 */
[----:B------:R-:W-:Y:S06]  /*ef40*/  MUFU.EX2 R67, R67 ;  /* 0x0000004300437308 */ /* 0x000fec0000000800 */
[C---:B------:R-:W-:Y:S01]  /*ef50*/  HMMA.16816.F32.BF16 R92, R4.reuse, R18, R92 ;  /* 0x00000012045c723c */ /* 0x040fe2000004185c */
[----:B------:R-:W3:Y:S01]  /*ef60*/  LDSM.16.MT88.4 R16, [R168+0x7000] ;  /* 0x00700000a810783b */ /* 0x000ee20000004200 */
[----:B------:R-:W5:Y:S06]  /*ef70*/  MUFU.EX2 R64, R64 ;  /* 0x0000004000407308 */ /* 0x000f6c0000000800 */
[C---:B------:R-:W-:Y:S02]  /*ef80*/  HMMA.16816.F32.BF16 R88, R4.reuse, R8, R88 ;  /* 0x000000080458723c */ /* 0x040fe40000041858 */
[----:B------:R-:W-:Y:S06]  /*ef90*/  MUFU.EX2 R111, R111 ;  /* 0x0000006f006f7308 */ /* 0x000fec0000000800 */
[C---:B------:R-:W-:Y:S01]  /*efa0*/  HMMA.16816.F32.BF16 R76, R4.reuse, R10, R76 ;  /* 0x0000000a044c723c */ /* 0x040fe2000004184c */
[----:B------:R-:W3:Y:S01]  /*efb0*/  LDSM.16.MT88.4 R8, [R165+0x7000] ;  /* 0x00700000a508783b */ /* 0x000ee20000004200 */
[----:B------:R-:W2:Y:S06]  /*efc0*/  MUFU.EX2 R106, R106 ;  /* 0x0000006a006a7308 */ /* 0x000eac0000000800 */
[C---:B-1----:R-:W-:Y:S02]  /*efd0*/  HMMA.16816.F32.BF16 R80, R4.reuse, R12, R80 ;  /* 0x0000000c0450723c */ /* 0x042fe40000041850 */
[----:B------:R-:W-:Y:S06]  /*efe0*/  MUFU.EX2 R104, R104 ;  /* 0x0000006800687308 */ /* 0x000fec0000000800 */
[----:B------:R-:W-:Y:S01]  /*eff0*/  HMMA.16816.F32.BF16 R84, R4, R14, R84 ;  /* 0x0000000e0454723c */ /* 0x000fe20000041854 */
[----:B------:R-:W1:Y:S01]  /*f000*/  LDSM.16.MT88.4 R12, [R166+0x7000] ;  /* 0x00700000a60c783b */ /* 0x000e620000004200 */
[----:B------:R-:W-:Y:S05]  /*f010*/  MUFU.EX2 R103, R103 ;  /* 0x0000006700677308 */ /* 0x000fea0000000800 */
[----:B----4-:R-:W-:Y:S01]  /*f020*/  F2FP.BF16.PACK_AB R4, R62, R65 ;  /* 0x000000413e04723e */ /* 0x010fe200000010ff */
[----:B------:R-:W-:Y:S01]  /*f030*/  FADD.FTZ R65, R65, R32 ;  /* 0x0000002041417221 */ /* 0x000fe20000010000 */
[----:B--2---:R-:W-:Y:S01]  /*f040*/  F2FP.BF16.PACK_AB R5, R66, R61 ;  /* 0x0000003d4205723e */ /* 0x004fe200000010ff */
        /* <DEDUP_REMOVED lines=8> */
[C---:B---3--:R-:W-:Y:S01]  /*f0d0*/  HMMA.16816.F32.BF16 R96, R4.reuse, R16, R96 ;  /* 0x000000100460723c */ /* 0x048fe20000041860 */
[----:B------:R-:W-:Y:S02]  /*f0e0*/  FADD.FTZ R67, R67, R66 ;  /* 0x0000004243437221 */ /* 0x000fe40000010000 */
[----:B------:R-:W-:Y:S02]  /*f0f0*/  FADD.FTZ R60, R60, R63 ;  /* 0x0000003f3c3c7221 */ /* 0x000fe40000010000 */
[----:B------:R-:W-:Y:S01]  /*f100*/  FADD.FTZ R64, R64, R67 ;  /* 0x0000004340407221 */ /* 0x000fe20000010000 */
[----:B------:R-:W-:Y:S02]  /*f110*/  MUFU.EX2 R117, R117 ;  /* 0x0000007500757308 */ /* 0x000fe40000000800 */
[C---:B------:R-:W-:Y:S01]  /*f120*/  HMMA.16816.F32.BF16 R92, R4.reuse, R18, R92 ;  /* 0x00000012045c723c */ /* 0x040fe2000004185c */
[----:B------:R-:W-:Y:S05]  /*f130*/  LDSM.16.MT88.4 R16, [R168+0x7800] ;  /* 0x00780000a810783b */ /* 0x000fea0000004200 */
[----:B------:R-:W3:Y:S02]  /*f140*/  MUFU.EX2 R112, R112 ;  /* 0x0000007000707308 */ /* 0x000ee40000000800 */
[C---:B------:R-:W-:Y:S06]  /*f150*/  HMMA.16816.F32.BF16 R88, R4.reuse, R8, R88 ;  /* 0x000000080458723c */ /* 0x040fec0000041858 */
[----:B------:R-:W-:Y:S02]  /*f160*/  MUFU.EX2 R121, R121 ;  /* 0x0000007900797308 */ /* 0x000fe40000000800 */
[C---:B-1----:R-:W-:Y:S06]  /*f170*/  HMMA.16816.F32.BF16 R68, R4.reuse, R12, R68 ;  /* 0x0000000c0444723c */ /* 0x042fec0000041844 */
[----:B------:R-:W1:Y:S02]  /*f180*/  MUFU.EX2 R116, R116 ;  /* 0x0000007400747308 */ /* 0x000e640000000800 */
[C---:B------:R-:W-:Y:S01]  /*f190*/  HMMA.16816.F32.BF16 R72, R4.reuse, R14, R72 ;  /* 0x0000000e0448723c */ /* 0x040fe20000041848 */
[----:B------:R-:W4:Y:S05]  /*f1a0*/  LDSM.16.MT88.4 R12, [R164+0x7000] ;  /* 0x00700000a40c783b */ /* 0x000f2a0000004200 */
[----:B------:R-:W-:Y:S02]  /*f1b0*/  MUFU.EX2 R119, R119 ;  /* 0x0000007700777308 */ /* 0x000fe40000000800 */
[C---:B------:R-:W-:Y:S01]  /*f1c0*/  HMMA.16816.F32.BF16 R76, R4.reuse, R10, R76 ;  /* 0x0000000a044c723c */ /* 0x040fe2000004184c */
[----:B------:R-:W5:Y:S05]  /*f1d0*/  LDSM.16.MT88.4 R8, [R165+0x7800] ;  /* 0x00780000a508783b */ /* 0x000f6a0000004200 */
[----:B------:R-:W-:Y:S08]  /*f1e0*/  MUFU.EX2 R114, R114 ;  /* 0x0000007200727308 */ /* 0x000ff00000000800 */
[----:B------:R-:W-:Y:S08]  /*f1f0*/  MUFU.EX2 R115, R115 ;  /* 0x0000007300737308 */ /* 0x000ff00000000800 */
[----:B------:R-:W1:Y:S08]  /*f200*/  MUFU.EX2 R118, R118 ;  /* 0x0000007600767308 */ /* 0x000e700000000800 */
[----:B------:R-:W-:Y:S01]  /*f210*/  MUFU.EX2 R120, R120 ;  /* 0x0000007800787308 */ /* 0x000fe20000000800 */
[C---:B----4-:R-:W-:Y:S07]  /*f220*/  HMMA.16816.F32.BF16 R80, R4.reuse, R12, R80 ;  /* 0x0000000c0450723c */ /* 0x050fee0000041850 */
[----:B------:R-:W4:Y:S01]  /*f230*/  MUFU.EX2 R113, R113 ;  /* 0x0000007100717308 */ /* 0x000f220000000800 */
[----:B------:R-:W-:Y:S01]  /*f240*/  HMMA.16816.F32.BF16 R84, R4, R14, R84 ;  /* 0x0000000e0454723c */ /* 0x000fe20000041854 */
[----:B------:R-:W1:Y:S06]  /*f250*/  LDSM.16.MT88.4 R12, [R166+0x7800] ;  /* 0x00780000a60c783b */ /* 0x000e6c0000004200 */
[----:B------:R-:W-:Y:S01]  /*f260*/  MUFU.EX2 R129, R129 ;  /* 0x0000008100817308 */ /* 0x000fe20000000800 */
[----:B------:R-:W-:Y:S01]  /*f270*/  F2FP.BF16.PACK_AB R4, R106, R111 ;  /* 0x0000006f6a04723e */ /* 0x000fe200000010ff */
[----:B------:R-:W-:Y:S01]  /*f280*/  FADD.FTZ R111, R111, R60 ;  /* 0x0000003c6f6f7221 */ /* 0x000fe20000010000 */
[----:B--2---:R-:W-:Y:S01]  /*f290*/  F2FP.BF16.PACK_AB R5, R110, R107 ;  /* 0x0000006b6e05723e */ /* 0x004fe200000010ff */
[----:B------:R-:W-:Y:S01]  /*f2a0*/  FADD.FTZ R107, R107, R64 ;  /* 0x000000406b6b7221 */ /* 0x000fe20000010000 */
[----:B------:R-:W-:Y:S01]  /*f2b0*/  F2FP.BF16.PACK_AB R6, R103, R104 ;  /* 0x000000686706723e */ /* 0x000fe200000010ff */
[----:B------:R-:W-:Y:S01]  /*f2c0*/  FADD.FTZ R111, R106, R111 ;  /* 0x0000006f6a6f7221 */ /* 0x000fe20000010000 */
[----:B---3--:R-:W-:Y:S01]  /*f2d0*/  F2FP.BF16.PACK_AB R7, R112, R117 ;  /* 0x000000757007723e */ /* 0x008fe200000010ff */
[----:B------:R-:W2:Y:S01]  /*f2e0*/  MUFU.EX2 R122, R122 ;  /* 0x0000007a007a7308 */ /* 0x000ea20000000800 */
[----:B------:R-:W-:-:S02]  /*f2f0*/  FADD.FTZ R110, R110, R107 ;  /* 0x0000006b6e6e7221 */ /* 0x000fc40000010000 */
[----:B------:R-:W-:Y:S02]  /*f300*/  FADD.FTZ R104, R104, R111 ;  /* 0x0000006f68687221 */ /* 0x000fe40000010000 */
[----:B------:R-:W-:Y:S01]  /*f310*/  FADD.FTZ R117, R117, R110 ;  /* 0x0000006e75757221 */ /* 0x000fe20000010000 */
[----:B------:R-:W-:Y:S01]  /*f320*/  HMMA.16816.F32.BF16 R96, R4, R16, R96 ;  /* 0x000000100460723c */ /* 0x000fe20000041860 */
[----:B------:R-:W-:Y:S01]  /*f330*/  FADD.FTZ R104, R103, R104 ;  /* 0x0000006867687221 */ /* 0x000fe20000010000 */
[----:B------:R-:W-:Y:S01]  /*f340*/  MUFU.EX2 R123, R123 ;  /* 0x0000007b007b7308 */ /* 0x000fe20000000800 */
[----:B------:R-:W-:-:S05]  /*f350*/  FADD.FTZ R112, R112, R117 ;  /* 0x0000007570707221 */ /* 0x000fca0000010000 */
[C---:B------:R-:W-:Y:S01]  /*f360*/  HMMA.16816.F32.BF16 R92, R4.reuse, R18, R92 ;  /* 0x00000012045c723c */ /* 0x040fe2000004185c */
[----:B------:R-:W-:Y:S01]  /*f370*/  LDSM.16.MT88.4 R16, [R168+0x8000] ;  /* 0x00800000a810783b */ /* 0x000fe20000004200 */
[----:B------:R-:W-:Y:S06]  /*f380*/  MUFU.EX2 R102, R102 ;  /* 0x0000006600667308 */ /* 0x000fec0000000800 */
[C---:B-----5:R-:W-:Y:S02]  /*f390*/  HMMA.16816.F32.BF16 R88, R4.reuse, R8, R88 ;  /* 0x000000080458723c */ /* 0x060fe40000041858 */
[----:B------:R-:W-:Y:S06]  /*f3a0*/  MUFU.EX2 R108, R108 ;  /* 0x0000006c006c7308 */ /* 0x000fec0000000800 */
[C---:B-1----:R-:W-:Y:S02]  /*f3b0*/  HMMA.16816.F32.BF16 R68, R4.reuse, R12, R68 ;  /* 0x0000000c0444723c */ /* 0x042fe40000041844 */
[----:B------:R-:W1:Y:S06]  /*f3c0*/  MUFU.EX2 R109, R109 ;  /* 0x0000006d006d7308 */ /* 0x000e6c0000000800 */
[C---:B------:R-:W-:Y:S01]  /*f3d0*/  HMMA.16816.F32.BF16 R72, R4.reuse, R14, R72 ;  /* 0x0000000e0448723c */ /* 0x040fe20000041848 */
[----:B------:R-:W3:Y:S01]  /*f3e0*/  LDSM.16.MT88.4 R12, [R164+0x7800] ;  /* 0x00780000a40c783b */ /* 0x000ee20000004200 */
[----:B------:R-:W-:Y:S06]  /*f3f0*/  MUFU.EX2 R128, R128 ;  /* 0x0000008000807308 */ /* 0x000fec0000000800 */
[C---:B------:R-:W-:Y:S01]  /*f400*/  HMMA.16816.F32.BF16 R76, R4.reuse, R10, R76 ;  /* 0x0000000a044c723c */ /* 0x040fe2000004184c */
[----:B------:R-:W5:Y:S01]  /*f410*/  LDSM.16.MT88.4 R8, [R165+0x8000] ;  /* 0x00800000a508783b */ /* 0x000f620000004200 */
[----:B------:R-:W1:Y:S08]  /*f420*/  MUFU.EX2 R105, R105 ;  /* 0x0000006900697308 */ /* 0x000e700000000800 */
[----:B------:R-:W-:Y:S08]  /*f430*/  MUFU.EX2 R49, R49 ;  /* 0x0000003100317308 */ /* 0x000ff00000000800 */
[----:B------:R-:W-:Y:S08]  /*f440*/  MUFU.EX2 R38, R38 ;  /* 0x0000002600267308 */ /* 0x000ff00000000800 */
[----:B------:R-:W-:Y:S01]  /*f450*/  MUFU.EX2 R193, R193 ;  /* 0x000000c100c17308 */ /* 0x000fe20000000800 */
[C---:B---3--:R-:W-:Y:S07]  /*f460*/  HMMA.16816.F32.BF16 R80, R4.reuse, R12, R80 ;  /* 0x0000000c0450723c */ /* 0x048fee0000041850 */
[----:B------:R-:W-:Y:S01]  /*f470*/  MUFU.EX2 R33, R33 ;  /* 0x0000002100217308 */ /* 0x000fe20000000800 */
[----:B------:R-:W-:Y:S01]  /*f480*/  HMMA.16816.F32.BF16 R84, R4, R14, R84 ;  /* 0x0000000e0454723c */ /* 0x000fe20000041854 */
[----:B------:R-:W3:Y:S06]  /*f490*/  LDSM.16.MT88.4 R12, [R166+0x8000] ;  /* 0x00800000a60c783b */ /* 0x000eec0000004200 */
[----:B------:R-:W-:Y:S01]  /*f4a0*/  MUFU.EX2 R34, R34 ;  /* 0x0000002200227308 */ /* 0x000fe20000000800 */
[----:B------:R-:W-:Y:S01]  /*f4b0*/  F2FP.BF16.PACK_AB R4, R116, R121 ;  /* 0x000000797404723e */ /* 0x000fe200000010ff */
[----:B------:R-:W-:Y:S01]  /*f4c0*/  FADD.FTZ R121, R121, R104 ;  /* 0x0000006879797221 */ /* 0x000fe20000010000 */
[----:B------:R-:W-:-:S05]  /*f4d0*/  F2FP.BF16.PACK_AB R5, R118, R115 ;  /* 0x000000737605723e */ /* 0x000fca00000010ff */
[----:B------:R-:W-:Y:S01]  /*f4e0*/  MUFU.EX2 R25, R25 ;  /* 0x0000001900197308 */ /* 0x000fe20000000800 */
[----:B------:R-:W-:Y:S01]  /*f4f0*/  F2FP.BF16.PACK_AB R6, R114, R119 ;  /* 0x000000777206723e */ /* 0x000fe200000010ff */
[----:B------:R-:W-:Y:S01]  /*f500*/  FADD.FTZ R115, R115, R112 ;  /* 0x0000007073737221 */ /* 0x000fe20000010000 */
[----:B----4-:R-:W-:Y:S01]  /*f510*/  F2FP.BF16.PACK_AB R7, R113, R120 ;  /* 0x000000787107723e */ /* 0x010fe200000010ff */
[----:B------:R-:W-:Y:S02]  /*f520*/  FADD.FTZ R116, R116, R121 ;  /* 0x0000007974747221 */ /* 0x000fe40000010000 */
[----:B------:R-:W-:Y:S02]  /*f530*/  FADD.FTZ R115, R118, R115 ;  /* 0x0000007376737221 */ /* 0x000fe40000010000 */
[----:B------:R-:W-:Y:S01]  /*f540*/  MUFU.EX2 R192, R192 ;  /* 0x000000c000c07308 */ /* 0x000fe20000000800 */
[----:B------:R-:W-:Y:S01]  /*f550*/  FADD.FTZ R119, R119, R116 ;  /* 0x0000007477777221 */ /* 0x000fe20000010000 */
[----:B-----5:R-:W-:Y:S01]  /*f560*/  HMMA.16816.F32.BF16 R88, R4, R8, R88 ;  /* 0x000000080458723c */ /* 0x020fe20000041858 */
[----:B------:R-:W-:-:S02]  /*f570*/  FADD.FTZ R120, R120, R115 ;  /* 0x0000007378787221 */ /* 0x000fc40000010000 */
[----:B------:R-:W-:Y:S02]  /*f580*/  FADD.FTZ R114, R114, R119 ;  /* 0x0000007772727221 */ /* 0x000fe40000010000 */
[----:B------:R-:W-:-:S03]  /*f590*/  FADD.FTZ R113, R113, R120 ;  /* 0x0000007871717221 */ /* 0x000fc60000010000 */
[C---:B------:R-:W-:Y:S01]  /*f5a0*/  HMMA.16816.F32.BF16 R76, R4.reuse, R10, R76 ;  /* 0x0000000a044c723c */ /* 0x040fe2000004184c */
[----:B------:R-:W-:Y:S07]  /*f5b0*/  LDSM.16.MT88.4 R8, [R164+0x8800] ;  /* 0x00880000a408783b */ /* 0x000fee0000004200 */
[C---:B------:R-:W-:Y:S08]  /*f5c0*/  HMMA.16816.F32.BF16 R96, R4.reuse, R16, R96 ;  /* 0x000000100460723c */ /* 0x040ff00000041860 */
[C---:B---3--:R-:W-:Y:S08]  /*f5d0*/  HMMA.16816.F32.BF16 R68, R4.reuse, R12, R68 ;  /* 0x0000000c0444723c */ /* 0x048ff00000041844 */
[C---:B------:R-:W-:Y:S01]  /*f5e0*/  HMMA.16816.F32.BF16 R72, R4.reuse, R14, R72 ;  /* 0x0000000e0448723c */ /* 0x040fe20000041848 */
[----:B------:R-:W3:Y:S07]  /*f5f0*/  LDSM.16.MT88.4 R12, [R164+0x8000] ;  /* 0x00800000a40c783b */ /* 0x000eee0000004200 */
[C---:B------:R-:W-:Y:S01]  /*f600*/  HMMA.16816.F32.BF16 R92, R4.reuse, R18, R92 ;  /* 0x00000012045c723c */ /* 0x040fe2000004185c */
[----:B------:R-:W-:Y:S07]  /*f610*/  LDSM.16.MT88.4 R16, [R166+0x8800] ;  /* 0x00880000a610783b */ /* 0x000fee0000004200 */
[C---:B---3--:R-:W-:Y:S08]  /*f620*/  HMMA.16816.F32.BF16 R80, R4.reuse, R12, R80 ;  /* 0x0000000c0450723c */ /* 0x048ff00000041850 */
[----:B------:R-:W-:Y:S01]  /*f630*/  HMMA.16816.F32.BF16 R84, R4, R14, R84 ;  /* 0x0000000e0454723c */ /* 0x000fe20000041854 */
[----:B------:R-:W3:Y:S06]  /*f640*/  LDSM.16.MT88.4 R12, [R165+0x8800] ;  /* 0x00880000a50c783b */ /* 0x000eec0000004200 */
[----:B--2---:R-:W-:Y:S01]  /*f650*/  F2FP.BF16.PACK_AB R4, R122, R129 ;  /* 0x000000817a04723e */ /* 0x004fe200000010ff */
[----:B------:R-:W-:Y:S01]  /*f660*/  FADD.FTZ R129, R129, R114 ;  /* 0x0000007281817221 */ /* 0x000fe20000010000 */
        /* <DEDUP_REMOVED lines=8> */
[----:B------:R-:W-:Y:S01]  /*f6f0*/  HMMA.16816.F32.BF16 R80, R4, R8, R80 ;  /* 0x000000080450723c */ /* 0x000fe20000041850 */
[----:B------:R-:W-:Y:S02]  /*f700*/  FADD.FTZ R102, R102, R123 ;  /* 0x0000007b66667221 */ /* 0x000fe40000010000 */
[----:B------:R-:W-:-:S05]  /*f710*/  FADD.FTZ R128, R105, R128 ;  /* 0x0000008069807221 */ /* 0x000fca0000010000 */
[C---:B------:R-:W-:Y:S01]  /*f720*/  HMMA.16816.F32.BF16 R84, R4.reuse, R10, R84 ;  /* 0x0000000a0454723c */ /* 0x040fe20000041854 */
[----:B------:R-:W-:Y:S07]  /*f730*/  LDSM.16.MT88.4 R8, [R166+0x9000] ;  /* 0x00900000a608783b */ /* 0x000fee0000004200 */
[C---:B------:R-:W-:Y:S07]  /*f740*/  HMMA.16816.F32.BF16 R96, R4.reuse, R20, R96 ;  /* 0x000000140460723c */ /* 0x040fee0000041860 */
[--C-:B------:R-:W-:Y:S01]  /*f750*/  FFMA.FTZ R21, R48, c[0x0][0x23c], -R55.reuse ;  /* 0x00008f0030157a23 */ /* 0x100fe20000010837 */
[----:B---3--:R-:W-:Y:S01]  /*f760*/  HMMA.16816.F32.BF16 R88, R4, R12, R88 ;  /* 0x0000000c0458723c */ /* 0x008fe20000041858 */
[----:B------:R-:W-:-:S02]  /*f770*/  FFMA.FTZ R20, R50, c[0x0][0x23c], -R55 ;  /* 0x00008f0032147a23 */ /* 0x000fc40000010837 */
[--C-:B------:R-:W-:Y:S02]  /*f780*/  FFMA.FTZ R48, R39, c[0x0][0x23c], -R26.reuse ;  /* 0x00008f0027307a23 */ /* 0x100fe4000001081a */
[--C-:B------:R-:W-:Y:S01]  /*f790*/  FFMA.FTZ R50, R43, c[0x0][0x23c], -R26.reuse ;  /* 0x00008f002b327a23 */ /* 0x100fe2000001081a */
[----:B------:R-:W-:Y:S01]  /*f7a0*/  MUFU.EX2 R21, R21 ;  /* 0x0000001500157308 */ /* 0x000fe20000000800 */
[----:B------:R-:W-:Y:S01]  /*f7b0*/  FFMA.FTZ R39, R41, c[0x0][0x23c], -R26 ;  /* 0x00008f0029277a23 */ /* 0x000fe2000001081a */
[C---:B------:R-:W-:Y:S01]  /*f7c0*/  HMMA.16816.F32.BF16 R76, R4.reuse, R14, R76 ;  /* 0x0000000e044c723c */ /* 0x040fe2000004184c */
[----:B------:R-:W1:Y:S01]  /*f7d0*/  LDSM.16.MT88.4 R12, [R168+0x9000] ;  /* 0x00900000a80c783b */ /* 0x000e620000004200 */
[--C-:B------:R-:W-:Y:S02]  /*f7e0*/  FFMA.FTZ R41, R40, c[0x0][0x23c], -R55.reuse ;  /* 0x00008f0028297a23 */ /* 0x100fe40000010837 */
[--C-:B------:R-:W-:Y:S02]  /*f7f0*/  FFMA.FTZ R40, R46, c[0x0][0x23c], -R55.reuse ;  /* 0x00008f002e287a23 */ /* 0x100fe40000010837 */
[----:B------:R-:W-:Y:S02]  /*f800*/  MUFU.EX2 R20, R20 ;  /* 0x0000001400147308 */ /* 0x000fe40000000800 */
[C---:B------:R-:W-:Y:S06]  /*f810*/  HMMA.16816.F32.BF16 R92, R4.reuse, R22, R92 ;  /* 0x00000016045c723c */ /* 0x040fec000004185c */
[----:B------:R-:W2:Y:S01]  /*f820*/  MUFU.EX2 R48, R48 ;  /* 0x0000003000307308 */ /* 0x000ea20000000800 */
[--C-:B------:R-:W-:Y:S01]  /*f830*/  FFMA.FTZ R23, R51, c[0x0][0x23c], -R55.reuse ;  /* 0x00008f0033177a23 */ /* 0x100fe20000010837 */
[----:B------:R-:W-:Y:S01]  /*f840*/  HMMA.16816.F32.BF16 R68, R4, R16, R68 ;  /* 0x000000100444723c */ /* 0x000fe20000041844 */
[----:B------:R-:W-:-:S05]  /*f850*/  FFMA.FTZ R22, R58, c[0x0][0x23c], -R55 ;  /* 0x00008f003a167a23 */ /* 0x000fca0000010837 */
[----:B------:R-:W3:Y:S02]  /*f860*/  MUFU.EX2 R23, R23 ;  /* 0x0000001700177308 */ /* 0x000ee40000000800 */
[----:B------:R-:W-:Y:S01]  /*f870*/  HMMA.16816.F32.BF16 R72, R4, R18, R72 ;  /* 0x000000120448723c */ /* 0x000fe20000041848 */
[----:B------:R-:W4:Y:S05]  /*f880*/  LDSM.16.MT88.4 R16, [R165+0x9000] ;  /* 0x00900000a510783b */ /* 0x000f2a0000004200 */
[----:B------:R-:W5:Y:S01]  /*f890*/  MUFU.EX2 R22, R22 ;  /* 0x0000001600167308 */ /* 0x000f620000000800 */
[----:B--2---:R-:W-:Y:S01]  /*f8a0*/  F2FP.BF16.PACK_AB R5, R48, R49 ;  /* 0x000000313005723e */ /* 0x004fe200000010ff */
[----:B------:R-:W-:-:S04]  /*f8b0*/  FADD.FTZ R49, R49, R128 ;  /* 0x0000008031317221 */ /* 0x000fc80000010000 */
[----:B------:R-:W-:Y:S02]  /*f8c0*/  FADD.FTZ R49, R48, R49 ;  /* 0x0000003130317221 */ /* 0x000fe40000010000 */
[----:B------:R-:W-:Y:S01]  /*f8d0*/  MUFU.EX2 R50, R50 ;  /* 0x0000003200327308 */ /* 0x000fe20000000800 */
[----:B---3--:R-:W-:Y:S01]  /*f8e0*/  F2FP.BF16.PACK_AB R4, R20, R23 ;  /* 0x000000171404723e */ /* 0x008fe200000010ff */
[----:B------:R-:W-:-:S04]  /*f8f0*/  FADD.FTZ R23, R23, R102 ;  /* 0x0000006617177221 */ /* 0x000fc80000010000 */
[----:B------:R-:W-:Y:S02]  /*f900*/  FADD.FTZ R20, R20, R23 ;  /* 0x0000001714147221 */ /* 0x000fe40000010000 */
[----:B------:R-:W2:Y:S01]  /*f910*/  MUFU.EX2 R39, R39 ;  /* 0x0000002700277308 */ /* 0x000ea20000000800 */
[----:B-----5:R-:W-:Y:S01]  /*f920*/  F2FP.BF16.PACK_AB R6, R22, R21 ;  /* 0x000000151606723e */ /* 0x020fe200000010ff */
[----:B------:R-:W-:-:S04]  /*f930*/  FADD.FTZ R21, R21, R20 ;  /* 0x0000001415157221 */ /* 0x000fc80000010000 */
[----:B------:R-:W-:Y:S02]  /*f940*/  FADD.FTZ R22, R22, R21 ;  /* 0x0000001516167221 */ /* 0x000fe40000010000 */
[----:B------:R-:W3:Y:S01]  /*f950*/  MUFU.EX2 R41, R41 ;  /* 0x0000002900297308 */ /* 0x000ee20000000800 */
[----:B--2---:R-:W-:-:S07]  /*f960*/  F2FP.BF16.PACK_AB R7, R39, R50 ;  /* 0x000000322707723e */ /* 0x004fce00000010ff */
[----:B------:R-:W2:Y:S01]  /*f970*/  MUFU.EX2 R40, R40 ;  /* 0x0000002800287308 */ /* 0x000ea20000000800 */
[----:B------:R-:W-:-:S04]  /*f980*/  FADD.FTZ R50, R50, R49 ;  /* 0x0000003132327221 */ /* 0x000fc80000010000 */
[----:B------:R-:W-:Y:S01]  /*f990*/  FADD.FTZ R50, R39, R50 ;  /* 0x0000003227327221 */ /* 0x000fe20000010000 */
[C---:B-1----:R-:W-:Y:S08]  /*f9a0*/  HMMA.16816.F32.BF16 R96, R4.reuse, R12, R96 ;  /* 0x0000000c0460723c */ /* 0x042ff00000041860 */
[C---:B------:R-:W-:Y:S01]  /*f9b0*/  HMMA.16816.F32.BF16 R92, R4.reuse, R14, R92 ;  /* 0x0000000e045c723c */ /* 0x040fe2000004185c */
[----:B------:R-:W1:Y:S07]  /*f9c0*/  LDSM.16.MT88.4 R12, [R164+0x9000] ;  /* 0x00900000a40c783b */ /* 0x000e6e0000004200 */
[C---:B------:R-:W-:Y:S08]  /*f9d0*/  HMMA.16816.F32.BF16 R68, R4.reuse, R8, R68 ;  /* 0x000000080444723c */ /* 0x040ff00000041844 */
[C---:B------:R-:W-:Y:S01]  /*f9e0*/  HMMA.16816.F32.BF16 R72, R4.reuse, R10, R72 ;  /* 0x0000000a0448723c */ /* 0x040fe20000041848 */
[----:B------:R-:W5:Y:S07]  /*f9f0*/  LDSM.16.MT88.4 R8, [R168+0x9800] ;  /* 0x00980000a808783b */ /* 0x000f6e0000004200 */
[C---:B----4-:R-:W-:Y:S08]  /*fa00*/  HMMA.16816.F32.BF16 R88, R4.reuse, R16, R88 ;  /* 0x000000100458723c */ /* 0x050ff00000041858 */
[C---:B------:R-:W-:Y:S01]  /*fa10*/  HMMA.16816.F32.BF16 R76, R4.reuse, R18, R76 ;  /* 0x00000012044c723c */ /* 0x040fe2000004184c */
[----:B------:R-:W4:Y:S07]  /*fa20*/  LDSM.16.MT88.4 R16, [R166+0x9800] ;  /* 0x00980000a610783b */ /* 0x000f2e0000004200 */
[C---:B-1----:R-:W-:Y:S08]  /*fa30*/  HMMA.16816.F32.BF16 R80, R4.reuse, R12, R80 ;  /* 0x0000000c0450723c */ /* 0x042ff00000041850 */
[----:B------:R-:W-:Y:S01]  /*fa40*/  HMMA.16816.F32.BF16 R84, R4, R14, R84 ;  /* 0x0000000e0454723c */ /* 0x000fe20000041854 */
[----:B------:R-:W1:Y:S06]  /*fa50*/  LDSM.16.MT88.4 R12, [R165+0x9800] ;  /* 0x00980000a50c783b */ /* 0x000e6c0000004200 */
[----:B---3--:R-:W-:Y:S01]  /*fa60*/  F2FP.BF16.PACK_AB R4, R38, R41 ;  /* 0x000000292604723e */ /* 0x008fe200000010ff */
[----:B------:R-:W-:Y:S01]  /*fa70*/  FADD.FTZ R41, R41, R22 ;  /* 0x0000001629297221 */ /* 0x000fe20000010000 */
[----:B------:R-:W-:Y:S01]  /*fa80*/  F2FP.BF16.PACK_AB R5, R34, R33 ;  /* 0x000000212205723e */ /* 0x000fe200000010ff */
[----:B------:R-:W-:Y:S01]  /*fa90*/  FADD.FTZ R33, R33, R50 ;  /* 0x0000003221217221 */ /* 0x000fe20000010000 */
[----:B--2---:R-:W-:Y:S01]  /*faa0*/  F2FP.BF16.PACK_AB R6, R193, R40 ;  /* 0x00000028c106723e */ /* 0x004fe200000010ff */
[----:B------:R-:W-:Y:S01]  /*fab0*/  FADD.FTZ R41, R38, R41 ;  /* 0x0000002926297221 */ /* 0x000fe20000010000 */
[----:B------:R-:W-:Y:S01]  /*fac0*/  F2FP.BF16.PACK_AB R7, R192, R25 ;  /* 0x00000019c007723e */ /* 0x000fe200000010ff */
[----:B------:R-:W-:-:S02]  /*fad0*/  FADD.FTZ R34, R34, R33 ;  /* 0x0000002122227221 */ /* 0x000fc40000010000 */
[----:B------:R-:W-:Y:S02]  /*fae0*/  FADD.FTZ R40, R40, R41 ;  /* 0x0000002928287221 */ /* 0x000fe40000010000 */
[----:B------:R-:W-:Y:S02]  /*faf0*/  FADD.FTZ R25, R25, R34 ;  /* 0x0000002219197221 */ /* 0x000fe40000010000 */
[----:B-----5:R-:W-:Y:S01]  /*fb00*/  HMMA.16816.F32.BF16 R96, R4, R8, R96 ;  /* 0x000000080460723c */ /* 0x020fe20000041860 */
[----:B------:R-:W-:Y:S02]  /*fb10*/  FADD.FTZ R193, R193, R40 ;  /* 0x00000028c1c17221 */ /* 0x000fe40000010000 */
[----:B------:R-:W-:-:S05]  /*fb20*/  FADD.FTZ R192, R192, R25 ;  /* 0x00000019c0c07221 */ /* 0x000fca0000010000 */
[C---:B------:R-:W-:Y:S01]  /*fb30*/  HMMA.16816.F32.BF16 R92, R4.reuse, R10, R92 ;  /* 0x0000000a045c723c */ /* 0x040fe2000004185c */
[----:B------:R-:W2:Y:S07]  /*fb40*/  LDSM.16.MT88.4 R8, [R164+0x9800] ;  /* 0x00980000a408783b */ /* 0x000eae0000004200 */
[C---:B----4-:R-:W-:Y:S08]  /*fb50*/  HMMA.16816.F32.BF16 R68, R4.reuse, R16, R68 ;  /* 0x000000100444723c */ /* 0x050ff00000041844 */
[C---:B------:R-:W-:Y:S08]  /*fb60*/  HMMA.16816.F32.BF16 R72, R4.reuse, R18, R72 ;  /* 0x000000120448723c */ /* 0x040ff00000041848 */
[C---:B-1----:R-:W-:Y:S08]  /*fb70*/  HMMA.16816.F32.BF16 R88, R4.reuse, R12, R88 ;  /* 0x0000000c0458723c */ /* 0x042ff00000041858 */
[C---:B------:R-:W-:Y:S08]  /*fb80*/  HMMA.16816.F32.BF16 R76, R4.reuse, R14, R76 ;  /* 0x0000000e044c723c */ /* 0x040ff0000004184c */
[C---:B--2---:R-:W-:Y:S08]  /*fb90*/  HMMA.16816.F32.BF16 R80, R4.reuse, R8, R80 ;  /* 0x000000080450723c */ /* 0x044ff00000041850 */
[----:B------:R-:W-:Y:S01]  /*fba0*/  HMMA.16816.F32.BF16 R84, R4, R10, R84 ;  /* 0x0000000a0454723c */ /* 0x000fe20000041854 */
[----:B------:R-:W-:Y:S07]  /*fbb0*/  @!P5 BRA `(.L_x_5576) ;  /* 0x000040700000d947 */ /* 0x000fee0003800000 */
[----:B------:R-:W-:Y:S01]  /*fbc0*/  ISETP.NE.AND P1, PT, R181, RZ, PT ;  /* 0x000000ffb500720c */ /* 0x000fe20003f25270 */
[----:B------:R-:W-:-:S04]  /*fbd0*/  DEPBAR.LE SB0, 0x0 ;  /* 0x000080000000791a */ /* 0x000fc80000000000 */
[----:B------:R-:W-:Y:S01]  /*fbe0*/  IADD3 R187, R47, -0x2, RZ ;  /* 0xfffffffe2fbb7810 */ /* 0x000fe20007ffe0ff */
[----:B------:R-:W-:Y:S07]  /*fbf0*/  BAR.SYNC.DEFER_BLOCKING 0x0 ;  /* 0x0000000000007b1d */ /* 0x000fee0000010000 */
[----:B------:R-:W-:Y:S05]  /*fc00*/  @!P1 BRA `(.L_x_5577) ;  /* 0x000003b000009947 */ /* 0x000fea0003800000 */
[----:B------:R-:W-:Y:S01]  /*fc10*/  IABS R3, c[0x0][0x2d0] ;  /* 0x0000b40000037a13 */ /* 0x000fe20000000000 */
[----:B------:R-:W-:-:S03]  /*fc20*/  IMAD.SHL.U32 R4, R187, 0x80, RZ ;  /* 0x00000080bb047824 */ /* 0x000fc600078e00ff */
[----:B------:R-:W1:Y:S02]  /*fc30*/  I2F.RP R10, R3 ;  /* 0x00000003000a7306 */ /* 0x000e640000209400 */
[C---:B------:R-:W-:Y:S02]  /*fc40*/  IADD3 R11, R4.reuse, 0x80, RZ ;  /* 0x00000080040b7810 */ /* 0x040fe40007ffe0ff */
[----:B------:R-:W-:Y:S02]  /*fc50*/  IABS R5, R4 ;  /* 0x0000000400057213 */ /* 0x000fe40000000000 */
[----:B------:R-:W-:Y:S02]  /*fc60*/  IABS R7, R11 ;  /* 0x0000000b00077213 */ /* 0x000fe40000000000 */
[----:B------:R-:W-:Y:S02]  /*fc70*/  LOP3.LUT R11, R11, c[0x0][0x2d0], RZ, 0x3c, !PT ;  /* 0x0000b4000b0b7a12 */ /* 0x000fe400078e3cff */
[----:B------:R-:W-:-:S02]  /*fc80*/  LOP3.LUT R4, R4, c[0x0][0x2d0], RZ, 0x3c, !PT ;  /* 0x0000b40004047a12 */ /* 0x000fc400078e3cff */
        /* <DEDUP_REMOVED lines=51> */
.L_x_5577:
[----:B------:R-:W-:-:S05]  /*ffc0*/  IMAD.MOV.U32 R3, RZ, RZ, c[0x0][0x1a0] ;  /* 0x00006800ff037624 */ /* 0x000fca00078e00ff */
[----:B------:R-:W-:-:S04]  /*ffd0*/  LEA R3, -R3, RZ, 0x7 ;  /* 0x000000ff03037211 */ /* 0x000fc800078e39ff */
[----:B------:R-:W-:Y:S02]  /*ffe0*/  SHF.R.S32.HI R4, RZ, 0x1f, R3 ;  /* 0x0000001fff047819 */ /* 0x000fe40000011403 */
.L_x_5578:
[----:B------:R-:W-:Y:S01]  /*fff0*/  ISETP.GE.AND P0, PT, R100, c[0x0][0x220], PT ;  /* 0x0000880064007a0c */ /* 0x000fe20003f06270 */
[----:B------:R-:W-:Y:S01]  /*10000*/  IMAD.SHL.U32 R102, R187, 0x80, RZ ;  /* 0x00000080bb667824 */ /* 0x000fe200078e00ff */
[----:B------:R-:W-:Y:S02]  /*10010*/  LEA R194, P1, R3, R194, 0x1 ;  /* 0x000000c203c27211 */ /* 0x000fe400078208ff */
[----:B------:R-:W-:Y:S02]  /*10020*/  ISETP.GE.AND P6, PT, R47, 0x3, PT ;  /* 0x000000032f00780c */ /* 0x000fe40003fc6270 */
[----:B------:R-:W-:-:S07]  /*10030*/  LEA.HI.X R195, R3, R195, R4, 0x1, P1 ;  /* 0x000000c303c37211 */ /* 0x000fce00008f0c04 */
[----:B------:R-:W-:Y:S01]  /*10040*/  @!P0 IMAD.MOV.U32 R18, RZ, RZ, c[0x0][0x1a0] ;  /* 0x00006800ff128624 */ /* 0x000fe200078e00ff */
[----:B------:R-:W-:Y:S01]  /*10050*/  @!P0 IADD3 R9, P4, P3, R3, R124, R176 ;  /* 0x0000007c03098210 */ /* 0x000fe20007b9e0b0 */
[----:B------:R-:W-:Y:S01]  /*10060*/  @!P0 IMAD.MOV.U32 R16, RZ, RZ, c[0x0][0x1a0] ;  /* 0x00006800ff108624 */ /* 0x000fe200078e00ff */
[----:B------:R-:W-:Y:S01]  /*10070*/  @P0 STS.128 [R188+0x6000], RZ ;  /* 0x006000ffbc000388 */ /* 0x000fe20000000c00 */
[--C-:B------:R-:W-:Y:S02]  /*10080*/  @!P0 IMAD.MOV.U32 R6, RZ, RZ, R124.reuse ;  /* 0x000000ffff068224 */ /* 0x100fe400078e007c */
[----:B------:R-:W-:Y:S01]  /*10090*/  @!P0 IMAD.MOV.U32 R7, RZ, RZ, R127 ;  /* 0x000000ffff078224 */ /* 0x000fe200078e007f */
[----:B------:R-:W-:Y:S01]  /*100a0*/  @!PT LDS RZ, [RZ] ;  /* 0x00000000fffff984 */ /* 0x000fe20000000800 */
[----:B------:R-:W-:Y:S01]  /*100b0*/  @!PT LDS RZ, [RZ] ;  /* 0x00000000fffff984 */ /* 0x000fe20000000800 */
[----:B------:R-:W-:Y:S01]  /*100c0*/  @!PT LDS RZ, [RZ] ;  /* 0x00000000fffff984 */ /* 0x000fe20000000800 */
[----:B------:R1:W-:Y:S01]  /*100d0*/  @!P0 LDGSTS.E.BYPASS.LTC128B.128 [R188+0x6000], [R194.64] ;  /* 0x06000000c2bc8fae */ /* 0x0003e2000b901d46 */
[----:B------:R-:W-:Y:S02]  /*100e0*/  @!P0 IMAD.MOV.U32 R27, RZ, RZ, c[0x0][0x1a0] ;  /* 0x00006800ff1b8624 */ /* 0x000fe400078e00ff */
[----:B------:R-:W-:Y:S01]  /*100f0*/  @!P0 IMAD.MOV.U32 R126, RZ, RZ, R124 ;  /* 0x000000ffff7e8224 */ /* 0x000fe200078e007c */
[----:B------:R-:W-:Y:S01]  /*10100*/  @P0 STS.128 [R188+0x6800], RZ ;  /* 0x006800ffbc000388 */ /* 0x000fe20000000c00 */
[----:B------:R-:W-:-:S04]  /*10110*/  @!P0 IMAD.WIDE.U32 R18, R18, 0x50, R6 ;  /* 0x0000005012128825 */ /* 0x000fc800078e0006 */
[----:B------:R-:W-:-:S04]  /*10120*/  @!P0 IMAD.WIDE.U32 R16, R16, 0x60, R6 ;  /* 0x0000006010108825 */ /* 0x000fc800078e0006 */
[----:B------:R-:W-:Y:S02]  /*10130*/  @!P0 IMAD.MOV.U32 R5, RZ, RZ, c[0x0][0x1a0] ;  /* 0x00006800ff058624 */ /* 0x000fe400078e00ff */
[----:B------:R-:W-:Y:S02]  /*10140*/  @!P0 IMAD.MOV.U32 R7, RZ, RZ, c[0x0][0x1a0] ;  /* 0x00006800ff078624 */ /* 0x000fe400078e00ff */
[----:B------:R-:W-:Y:S01]  /*10150*/  @!P0 IMAD.WIDE.U32 R26, R27, 0x30, R126 ;  /* 0x000000301b1a8825 */ /* 0x000fe200078e007e */
[-C--:B------:R-:W-:Y:S02]  /*10160*/  @!P0 LEA R6, P2, R5, R124.reuse, 0x5 ;  /* 0x0000007c05068211 */ /* 0x080fe400078428ff */
[----:B------:R-:W-:Y:S01]  /*10170*/  @!P0 LEA R8, P1, R7, R124, 0x6 ;  /* 0x0000007c07088211 */ /* 0x000fe200078230ff */
[----:B------:R-:W-:Y:S01]  /*10180*/  @!P0 IMAD.MOV.U32 R10, RZ, RZ, c[0x0][0x1a4] ;  /* 0x00006900ff0a8624 */ /* 0x000fe200078e00ff */
[----:B------:R-:W-:Y:S01]  /*10190*/  @!P0 IADD3 R6, P5, R3, R6, RZ ;  /* 0x0000000603068210 */ /* 0x000fe20007fbe0ff */
[----:B------:R-:W-:-:S02]  /*101a0*/  @!P0 IMAD.MOV.U32 R126, RZ, RZ, c[0x0][0x1a4] ;  /* 0x00006900ff7e8624 */ /* 0x000fc400078e00ff */
[----:B------:R-:W-:Y:S01]  /*101b0*/  @!P0 IMAD.MOV.U32 R25, RZ, RZ, c[0x0][0x1a4] ;  /* 0x00006900ff198624 */ /* 0x000fe200078e00ff */
[-C--:B------:R-:W-:Y:S01]  /*101c0*/  @!P0 LEA.HI.X R5, R5, R127.reuse, R10, 0x5, P2 ;  /* 0x0000007f05058211 */ /* 0x080fe200010f2c0a */
[----:B------:R-:W-:Y:S01]  /*101d0*/  @!P0 IMAD.MOV.U32 R20, RZ, RZ, c[0x0][0x1a0] ;  /* 0x00006800ff148624 */ /* 0x000fe200078e00ff */
[-C--:B------:R-:W-:Y:S01]  /*101e0*/  @!P0 LEA.HI.X R7, R7, R127.reuse, R126, 0x6, P1 ;  /* 0x0000007f07078211 */ /* 0x080fe200008f347e */
[----:B------:R-:W-:Y:S01]  /*101f0*/  @!P0 IMAD.MOV.U32 R125, RZ, RZ, R127 ;  /* 0x000000ffff7d8224 */ /* 0x000fe200078e007f */
[----:B------:R-:W-:Y:S01]  /*10200*/  @!P0 IADD3.X R126, R4, R127, R175, P4, P3 ;  /* 0x0000007f047e8210 */ /* 0x000fe200027e64af */
[----:B------:R-:W-:Y:S01]  /*10210*/  @!P0 IMAD.MOV.U32 R12, RZ, RZ, c[0x0][0x1a4] ;  /* 0x00006900ff0c8624 */ /* 0x000fe200078e00ff */
[----:B------:R-:W-:Y:S01]  /*10220*/  @!P0 LEA R22, P2, R9, c[0x0][0x170], 0x1 ;  /* 0x00005c0009168a11 */ /* 0x000fe200078408ff */
[----:B------:R-:W-:Y:S01]  /*10230*/  @!P0 IMAD R25, R25, 0x30, RZ ;  /* 0x0000003019198824 */ /* 0x000fe200078e02ff */
[----:B------:R-:W-:Y:S01]  /*10240*/  @!P0 IADD3 R15, P1, R3, R26, RZ ;  /* 0x0000001a030f8210 */ /* 0x000fe20007f3e0ff */
[----:B------:R-:W-:Y:S01]  /*10250*/  @!P0 IMAD.WIDE.U32 R20, R20, 0x70, R124 ;  /* 0x0000007014148825 */ /* 0x000fe200078e007c */
[----:B------:R-:W-:-:S02]  /*10260*/  @!P0 LEA.HI.X R23, R9, c[0x0][0x174], R126, 0x1, P2 ;  /* 0x00005d0009178a11 */ /* 0x000fc400010f0c7e */
[C---:B------:R-:W-:Y:S01]  /*10270*/  @!P0 IADD3 R14, P2, R3.reuse, R16, RZ ;  /* 0x00000010030e8210 */ /* 0x040fe20007f5e0ff */
        /* <DEDUP_REMOVED lines=10> */
[----:B------:R-:W-:Y:S01]  /*10320*/  @!P0 IMAD.X R5, R4, 0x1, R5, P5 ;  /* 0x0000000104058824 */ /* 0x000fe200028e0605 */
[----:B------:R-:W-:Y:S01]  /*10330*/  @!P0 LEA R18, P2, R6, c[0x0][0x170], 0x1 ;  /* 0x00005c0006128a11 */ /* 0x000fe200078408ff */
[C---:B------:R-:W-:Y:S01]  /*10340*/  @!P0 IMAD.X R7, R4.reuse, 0x1, R7, P4 ;  /* 0x0000000104078824 */ /* 0x040fe200020e0607 */
[C---:B------:R-:W-:Y:S01]  /*10350*/  @!P0 IADD3.X R13, R4.reuse, R19, R13, P3, !PT ;  /* 0x00000013040d8210 */ /* 0x040fe20001ffe40d */
[----:B------:R-:W-:Y:S01]  /*10360*/  @!PT LDS RZ, [RZ] ;  /* 0x00000000fffff984 */ /* 0x000fe20000000800 */
[----:B------:R-:W-:Y:S01]  /*10370*/  @!PT LDS RZ, [RZ] ;  /* 0x00000000fffff984 */ /* 0x000fe20000000800 */
[----:B------:R-:W-:Y:S01]  /*10380*/  @!PT LDS RZ, [RZ] ;  /* 0x00000000fffff984 */ /* 0x000fe20000000800 */
[----:B------:R2:W-:Y:S01]  /*10390*/  @!P0 LDGSTS.E.BYPASS.LTC128B.128 [R188+0x6800], [R22.64] ;  /* 0x0680000016bc8fae */ /* 0x0005e2000b901d46 */
[----:B------:R-:W-:-:S02]  /*103a0*/  @!P0 IADD3.X R11, R4, R21, R11, P1, !PT ;  /* 0x00000015040b8210 */ /* 0x000fc40000ffe40b */
[C---:B------:R-:W-:Y:S01]  /*103b0*/  @!P0 LEA R4, P1, R15.reuse, c[0x0][0x170], 0x1 ;  /* 0x00005c000f048a11 */ /* 0x040fe200078208ff */
[----:B------:R-:W-:Y:S01]  /*103c0*/  @P0 STS.128 [R188+0x7000], RZ ;  /* 0x007000ffbc000388 */ /* 0x000fe20000000c00 */
[----:B------:R-:W-:Y:S02]  /*103d0*/  @!P0 LEA.HI.X R19, R6, c[0x0][0x174], R5, 0x1, P2 ;  /* 0x00005d0006138a11 */ /* 0x000fe400010f0c05 */
[----:B------:R-:W-:Y:S01]  /*103e0*/  @!P0 LEA R30, P4, R8, c[0x0][0x170], 0x1 ;  /* 0x00005c00081e8a11 */ /* 0x000fe200078808ff */
[----:B------:R-:W3:Y:S01]  /*103f0*/  S2R R3, SR_TID.X ;  /* 0x0000000000037919 */ /* 0x000ee20000002100 */
        /* <DEDUP_REMOVED lines=17> */
[----:B------:R-:W-:Y:S04]  /*10510*/  @P0 STS.128 [R188+0x8000], RZ ;  /* 0x008000ffbc000388 */ /* 0x000fe80000000c00 */
[----:B------:R-:W-:Y:S01]  /*10520*/  @!PT LDS RZ, [RZ] ;  /* 0x00000000fffff984 */ /* 0x000fe20000000800 */
[----:B------:R-:W-:Y:S01]  /*10530*/  @!PT LDS RZ, [RZ] ;  /* 0x00000000fffff984 */ /* 0x000fe20000000800 */
[----:B------:R-:W-:Y:S01]  /*10540*/  @!PT LDS RZ, [RZ] ;  /* 0x00000000fffff984 */ /* 0x000fe20000000800 */
[----:B------:R1:W-:Y:S04]  /*10550*/  @!P0 LDGSTS.E.BYPASS.LTC128B.128 [R188+0x8000], [R30.64] ;  /* 0x080000001ebc8fae */ /* 0x0003e8000b901d46 */
[----:B------:R-:W-:Y:S01]  /*10560*/  @P0 STS.128 [R188+0x8800], RZ ;  /* 0x008800ffbc000388 */ /* 0x000fe20000000c00 */
[----:B---3--:R-:W-:-:S03]  /*10570*/  IMAD.SHL.U32 R3, R3, 0x2, RZ ;  /* 0x0000000203037824 */ /* 0x008fc600078e00ff */
        /* <DEDUP_REMOVED lines=16> */
[----:B----4-:R-:W2:Y:S04]  /*10680*/  LDSM.16.M88.4 R16, [R173+0x2800] ;  /* 0x00280000ad10783b */ /* 0x010ea80000000200 */
[----:B------:R-:W3:Y:S04]  /*10690*/  LDSM.16.M88.4 R8, [R173+0x3000] ;  /* 0x00300000ad08783b */ /* 0x000ee80000000200 */
[----:B------:R-:W5:Y:S04]  /*106a0*/  LDSM.16.M88.4 R104, [R173+0x3800] ;  /* 0x00380000ad68783b */ /* 0x000f680000000200 */
[----:B------:R-:W4:Y:S04]  /*106b0*/  LDSM.16.M88.4 R60, [R173+0x4000] ;  /* 0x00400000ad3c783b */ /* 0x000f280000000200 */
[----:B------:R-:W4:Y:S04]  /*106c0*/  LDSM.16.M88.4 R52, [R173+0x4800] ;  /* 0x00480000ad34783b */ /* 0x000f280000000200 */
[----:B------:R-:W4:Y:S04]  /*106d0*/  LDSM.16.M88.4 R40, [R173+0x5000] ;  /* 0x00500000ad28783b */ /* 0x000f280000000200 */
[----:B------:R-:W4:Y:S04]  /*106e0*/  LDSM.16.M88.4 R124, [R173+0x5800] ;  /* 0x00580000ad7c783b */ /* 0x000f280000000200 */
[----:B------:R-:W-:Y:S04]  /*106f0*/  LDSM.16.M88.4 R108, [R172] ;  /* 0x00000000ac6c783b */ /* 0x000fe80000000200 */
[----:B------:R-:W4:Y:S04]  /*10700*/  LDSM.16.M88.4 R120, [R167+0x2000] ;  /* 0x00200000a778783b */ /* 0x000f280000000200 */
[----:B------:R-:W4:Y:S01]  /*10710*/  LDSM.16.M88.4 R116, [R167+0x2800] ;  /* 0x00280000a774783b */ /* 0x000f220000000200 */
[C---:B-1----:R-:W-:Y:S03]  /*10720*/  HMMA.16816.F32.BF16 R28, R32.reuse, R24, RZ ;  /* 0x00000018201c723c */ /* 0x042fe600000418ff */
[----:B------:R-:W1:Y:S04]  /*10730*/  LDSM.16.M88.4 R112, [R167+0x3000] ;  /* 0x00300000a770783b */ /* 0x000e680000000200 */
[----:B------:R-:W1:Y:S01]  /*10740*/  LDSM.16.M88.4 R128, [R167+0x3800] ;  /* 0x00380000a780783b */ /* 0x000e620000000200 */
[C---:B--2---:R-:W-:Y:S03]  /*10750*/  HMMA.16816.F32.BF16 R20, R32.reuse, R16, RZ ;  /* 0x000000102014723c */ /* 0x044fe600000418ff */
[----:B------:R-:W0:Y:S05]  /*10760*/  LDGDEPBAR ;  /* 0x00000000000079af */ /* 0x000e2a0000000000 */
[C---:B---3--:R-:W-:Y:S08]  /*10770*/  HMMA.16816.F32.BF16 R12, R32.reuse, R8, RZ ;  /* 0x00000008200c723c */ /* 0x048ff000000418ff */
        /* <DEDUP_REMOVED lines=35> */
[C---:B-1----:R-:W-:Y:S08]  /*109b0*/  HMMA.16816.F32.BF16 R36, R108.reuse, R112, R36 ;  /* 0x000000706c24723c */ /* 0x042ff00000041824 */
[----:B------:R-:W-:Y:S01]  /*109c0*/  HMMA.16816.F32.BF16 R32, R108, R114, R32 ;  /* 0x000000726c20723c */ /* 0x000fe20000041820 */
[----:B------:R-:W1:Y:S04]  /*109d0*/  LDSM.16.M88.4 R112, [R163] ;  /* 0x00000000a370783b */ /* 0x000e680000000200 */
[----:B------:R-:W5:Y:S03]  /*109e0*/  LDSM.16.M88.4 R108, [R162] ;  /* 0x00000000a26c783b */ /* 0x000f660000000200 */
[C---:B--2---:R-:W-:Y:S08]  /*109f0*/  HMMA.16816.F32.BF16 R4, R124.reuse, R128, R4 ;  /* 0x000000807c04723c */ /* 0x044ff00000041804 */
[C---:B------:R-:W-:Y:S08]  /*10a00*/  HMMA.16816.F32.BF16 R104, R124.reuse, R130, R104 ;  /* 0x000000827c68723c */ /* 0x040ff00000041868 */
[C---:B---3--:R-:W-:Y:S08]  /*10a10*/  HMMA.16816.F32.BF16 R64, R124.reuse, R120, R64 ;  /* 0x000000787c40723c */ /* 0x048ff00000041840 */
[C---:B----4-:R-:W-:Y:S08]  /*10a20*/  HMMA.16816.F32.BF16 R28, R124.reuse, R116, R28 ;  /* 0x000000747c1c723c */ /* 0x050ff0000004181c */
[C---:B------:R-:W-:Y:S01]  /*10a30*/  HMMA.16816.F32.BF16 R24, R124.reuse, R118, R24 ;  /* 0x000000767c18723c */ /* 0x040fe20000041818 */
[----:B------:R-:W2:Y:S07]  /*10a40*/  LDSM.16.M88.4 R116, [R159] ;  /* 0x000000009f74783b */ /* 0x000eae0000000200 */
[C---:B-1----:R-:W-:Y:S08]  /*10a50*/  HMMA.16816.F32.BF16 R20, R124.reuse, R112, R20 ;  /* 0x000000707c14723c */ /* 0x042ff00000041814 */
[C---:B------:R-:W-:Y:S01]  /*10a60*/  HMMA.16816.F32.BF16 R16, R124.reuse, R114, R16 ;  /* 0x000000727c10723c */ /* 0x040fe20000041810 */
[----:B------:R-:W1:Y:S07]  /*10a70*/  LDSM.16.M88.4 R112, [R158] ;  /* 0x000000009e70783b */ /* 0x000e6e0000000200 */
[C---:B-----5:R-:W-:Y:S08]  /*10a80*/  HMMA.16816.F32.BF16 R12, R124.reuse, R108, R12 ;  /* 0x0000006c7c0c723c */ /* 0x060ff0000004180c */
[C---:B------:R-:W-:Y:S01]  /*10a90*/  HMMA.16816.F32.BF16 R8, R124.reuse, R110, R8 ;  /* 0x0000006e7c08723c */ /* 0x040fe20000041808 */
[----:B------:R-:W3:Y:S07]  /*10aa0*/  LDSM.16.M88.4 R108, [R157] ;  /* 0x000000009d6c783b */ /* 0x000eee0000000200 */
[C---:B------:R-:W-:Y:S01]  /*10ab0*/  HMMA.16816.F32.BF16 R60, R124.reuse, R122, R60 ;  /* 0x0000007a7c3c723c */ /* 0x040fe2000004183c */
[----:B------:R-:W-:Y:S07]  /*10ac0*/  LDSM.16.M88.4 R120, [R156+0x800] ;  /* 0x000800009c78783b */ /* 0x000fee0000000200 */
[C---:B--2---:R-:W-:Y:S08]  /*10ad0*/  HMMA.16816.F32.BF16 R56, R124.reuse, R116, R56 ;  /* 0x000000747c38723c */ /* 0x044ff00000041838 */
[C---:B------:R-:W-:Y:S01]  /*10ae0*/  HMMA.16816.F32.BF16 R52, R124.reuse, R118, R52 ;  /* 0x000000767c34723c */ /* 0x040fe20000041834 */
[----:B------:R-:W-:Y:S07]  /*10af0*/  LDSM.16.M88.4 R116, [R156+0x1000] ;  /* 0x001000009c74783b */ /* 0x000fee0000000200 */
[C---:B-1----:R-:W-:Y:S08]  /*10b00*/  HMMA.16816.F32.BF16 R48, R124.reuse, R112, R48 ;  /* 0x000000707c30723c */ /* 0x042ff00000041830 */
[C---:B------:R-:W-:Y:S01]  /*10b10*/  HMMA.16816.F32.BF16 R40, R124.reuse, R114, R40 ;  /* 0x000000727c28723c */ /* 0x040fe20000041828 */
[----:B------:R-:W-:Y:S07]  /*10b20*/  LDSM.16.M88.4 R112, [R156+0x1800] ;  /* 0x001800009c70783b */ /* 0x000fee0000000200 */
[C---:B---3--:R-:W-:Y:S08]  /*10b30*/  HMMA.16816.F32.BF16 R36, R124.reuse, R108, R36 ;  /* 0x0000006c7c24723c */ /* 0x048ff00000041824 */
[----:B------:R-:W-:Y:S01]  /*10b40*/  HMMA.16816.F32.BF16 R32, R124, R110, R32 ;  /* 0x0000006e7c20723c */ /* 0x000fe20000041820 */
[----:B------:R-:W1:Y:S04]  /*10b50*/  LDSM.16.M88.4 R124, [R169] ;  /* 0x00000000a97c783b */ /* 0x000e680000000200 */
[----:B------:R-:W2:Y:S03]  /*10b60*/  LDSM.16.M88.4 R108, [R156+0x2000] ;  /* 0x002000009c6c783b */ /* 0x000ea60000000200 */
[C---:B-1----:R-:W-:Y:S08]  /*10b70*/  HMMA.16816.F32.BF16 R20, R124.reuse, R120, R20 ;  /* 0x000000787c14723c */ /* 0x042ff00000041814 */
[C---:B------:R-:W-:Y:S01]  /*10b80*/  HMMA.16816.F32.BF16 R16, R124.reuse, R122, R16 ;  /* 0x0000007a7c10723c */ /* 0x040fe20000041810 */
[----:B------:R-:W1:Y:S07]  /*10b90*/  LDSM.16.M88.4 R120, [R156] ;  /* 0x000000009c78783b */ /* 0x000e6e0000000200 */
[C---:B------:R-:W-:Y:S08]  /*10ba0*/  HMMA.16816.F32.BF16 R4, R124.reuse, R112, R4 ;  /* 0x000000707c04723c */ /* 0x040ff00000041804 */
[C---:B------:R-:W-:Y:S01]  /*10bb0*/  HMMA.16816.F32.BF16 R104, R124.reuse, R114, R104 ;  /* 0x000000727c68723c */ /* 0x040fe20000041868 */
[----:B------:R-:W3:Y:S07]  /*10bc0*/  LDSM.16.M88.4 R112, [R156+0x2800] ;  /* 0x002800009c70783b */ /* 0x000eee0000000200 */
[C---:B------:R-:W-:Y:S08]  /*10bd0*/  HMMA.16816.F32.BF16 R12, R124.reuse, R116, R12 ;  /* 0x000000747c0c723c */ /* 0x040ff0000004180c */
[C---:B------:R-:W-:Y:S01]  /*10be0*/  HMMA.16816.F32.BF16 R8, R124.reuse, R118, R8 ;  /* 0x000000767c08723c */ /* 0x040fe20000041808 */
[----:B------:R-:W4:Y:S07]  /*10bf0*/  LDSM.16.M88.4 R116, [R156+0x3000] ;  /* 0x003000009c74783b */ /* 0x000f2e0000000200 */
[C---:B--2---:R-:W-:Y:S08]  /*10c00*/  HMMA.16816.F32.BF16 R64, R124.reuse, R108, R64 ;  /* 0x0000006c7c40723c */ /* 0x044ff00000041840 */
[----:B------:R-:W-:Y:S01]  /*10c10*/  HMMA.16816.F32.BF16 R60, R124, R110, R60 ;  /* 0x0000006e7c3c723c */ /* 0x000fe2000004183c */
[----:B------:R-:W2:Y:S01]  /*10c20*/  LDSM.16.M88.4 R108, [R156+0x3800] ;  /* 0x003800009c6c783b */ /* 0x000ea20000000200 */
[----:B------:R-:W-:-:S06]  /*10c30*/  DEPBAR.LE SB0, 0x0 ;  /* 0x000080000000791a */ /* 0x000fcc0000000000 */
[C---:B-1----:R-:W-:Y:S08]  /*10c40*/  HMMA.16816.F32.BF16 R24, R124.reuse, R122, R24 ;  /* 0x0000007a7c18723c */ /* 0x042ff00000041818 */
[C---:B---3--:R-:W-:Y:S07]  /*10c50*/  HMMA.16816.F32.BF16 R56, R124.reuse, R112, R56 ;  /* 0x000000707c38723c */ /* 0x048fee0000041838 */
[----:B------:R-:W-:Y:S01]  /*10c60*/  LOP3.LUT R113, R3, 0x6, RZ, 0xc0, !PT ;  /* 0x0000000603717812 */ /* 0x000fe200078ec0ff */
[----:B------:R-:W-:Y:S03]  /*10c70*/  HMMA.16816.F32.BF16 R52, R124, R114, R52 ;  /* 0x000000727c34723c */ /* 0x000fe60000041834 */
[----:B------:R-:W-:-:S02]  /*10c80*/  LOP3.LUT R46, R102, 0x8, R113, 0xfe, !PT ;  /* 0x00000008662e7812 */ /* 0x000fc400078efe71 */
[--C-:B------:R-:W-:Y:S02]  /*10c90*/  LOP3.LUT R3, R102, 0x10, R113.reuse, 0xfe, !PT ;  /* 0x0000001066037812 */ /* 0x100fe400078efe71 */
[-C--:B------:R-:W-:Y:S01]  /*10ca0*/  ISETP.GE.AND P2, PT, R46, R44.reuse, PT ;  /* 0x0000002c2e00720c */ /* 0x080fe20003f46270 */
[C---:B----4-:R-:W-:Y:S01]  /*10cb0*/  HMMA.16816.F32.BF16 R48, R124.reuse, R116, R48 ;  /* 0x000000747c30723c */ /* 0x050fe20000041830 */
[C---:B------:R-:W-:Y:S02]  /*10cc0*/  ISETP.GE.AND P3, PT, R3.reuse, R44, PT ;  /* 0x0000002c0300720c */ /* 0x040fe40003f66270 */
[----:B------:R-:W-:Y:S02]  /*10cd0*/  ISETP.GE.AND P4, PT, R3, R45, PT ;  /* 0x0000002d0300720c */ /* 0x000fe40003f86270 */
[----:B------:R-:W-:Y:S02]  /*10ce0*/  LOP3.LUT R3, R102, 0x20, R113, 0xfe, !PT ;  /* 0x0000002066037812 */ /* 0x000fe400078efe71 */
[----:B------:R-:W-:Y:S01]  /*10cf0*/  FSEL R103, R24, -INF , !P2 ;  /* 0xff80000018677808 */ /* 0x000fe20005000000 */
[----:B------:R-:W-:Y:S01]  /*10d00*/  HMMA.16816.F32.BF16 R40, R124, R118, R40 ;  /* 0x000000767c28723c */ /* 0x000fe20000041828 */
[----:B------:R-:W-:-:S02]  /*10d10*/  FSEL R143, R20, -INF , !P3 ;  /* 0xff800000148f7808 */ /* 0x000fc40005800000 */
[-C--:B------:R-:W-:Y:S02]  /*10d20*/  ISETP.GE.AND P1, PT, R46, R45.reuse, PT ;  /* 0x0000002d2e00720c */ /* 0x080fe40003f26270 */
[C---:B------:R-:W-:Y:S02]  /*10d30*/  ISETP.GE.AND P3, PT, R3.reuse, R44, PT ;  /* 0x0000002c0300720c */ /* 0x040fe40003f66270 */
[----:B------:R-:W-:Y:S01]  /*10d40*/  ISETP.GE.AND P2, PT, R3, R45, PT ;  /* 0x0000002d0300720c */ /* 0x000fe20003f46270 */
[----:B--2---:R-:W-:Y:S01]  /*10d50*/  HMMA.16816.F32.BF16 R36, R124, R108, R36 ;  /* 0x0000006c7c24723c */ /* 0x004fe20000041824 */
[C-C-:B------:R-:W-:Y:S02]  /*10d60*/  LOP3.LUT R46, R102.reuse, 0x18, R113.reuse, 0xfe, !PT ;  /* 0x00000018662e7812 */ /* 0x140fe400078efe71 */
[----:B------:R-:W-:Y:S02]  /*10d70*/  LOP3.LUT R3, R102, 0x30, R113, 0xfe, !PT ;  /* 0x0000003066037812 */ /* 0x000fe400078efe71 */
[----:B------:R-:W-:-:S02]  /*10d80*/  FSEL R26, R26, -INF , !P1 ;  /* 0xff8000001a1a7808 */ /* 0x000fc40004800000 */
[----:B------:R-:W-:Y:S01]  /*10d90*/  FSEL R137, R12, -INF , !P3 ;  /* 0xff8000000c897808 */ /* 0x000fe20005800000 */
[C---:B------:R-:W-:Y:S01]  /*10da0*/  HMMA.16816.F32.BF16 R32, R124.reuse, R110, R32 ;  /* 0x0000006e7c20723c */ /* 0x040fe20000041820 */
[----:B------:R-:W-:Y:S01]  /*10db0*/  FSEL R136, R14, -INF , !P2 ;  /* 0xff8000000e887808 */ /* 0x000fe20005000000 */
[----:B------:R-:W-:Y:S01]  /*10dc0*/  BAR.SYNC.DEFER_BLOCKING 0x0 ;  /* 0x0000000000007b1d */ /* 0x000fe20000010000 */
[CC--:B------:R-:W-:Y:S02]  /*10dd0*/  ISETP.GE.AND P1, PT, R46.reuse, R45.reuse, PT ;  /* 0x0000002d2e00720c */ /* 0x0c0fe40003f26270 */
[CC--:B------:R-:W-:Y:S02]  /*10de0*/  ISETP.GE.AND P3, PT, R3.reuse, R44.reuse, PT ;  /* 0x0000002c0300720c */ /* 0x0c0fe40003f66270 */
[----:B------:R-:W-:Y:S01]  /*10df0*/  ISETP.GE.AND P2, PT, R3, R45, PT ;  /* 0x0000002d0300720c */ /* 0x000fe20003f46270 */
[----:B------:R-:W-:Y:S01]  /*10e00*/  HMMA.16816.F32.BF16 R28, R124, R120, R28 ;  /* 0x000000787c1c723c */ /* 0x000fe2000004181c */
[----:B------:R-:W-:-:S02]  /*10e10*/  ISETP.GE.AND P5, PT, R46, R44, PT ;  /* 0x0000002c2e00720c */ /* 0x000fc40003fa6270 */
[C-C-:B------:R-:W-:Y:S02]  /*10e20*/  LOP3.LUT R24, R102.reuse, 0x28, R113.reuse, 0xfe, !PT ;  /* 0x0000002866187812 */ /* 0x140fe400078efe71 */
[----:B------:R-:W-:Y:S02]  /*10e30*/  LOP3.LUT R3, R102, 0x40, R113, 0xfe, !PT ;  /* 0x0000004066037812 */ /* 0x000fe400078efe71 */
[----:B------:R-:W-:Y:S02]  /*10e40*/  FSEL R142, R22, -INF , !P4 ;  /* 0xff800000168e7808 */ /* 0x000fe40006000000 */
        /* <DEDUP_REMOVED lines=22> */
[CC--:B------:R-:W-:Y:S02]  /*10fb0*/  ISETP.GE.AND P4, PT, R8.reuse, R44.reuse, PT ;  /* 0x0000002c0800720c */ /* 0x0c0fe40003f86270 */
[----:B------:R-:W-:Y:S02]  /*10fc0*/  ISETP.GE.AND P1, PT, R8, R45, PT ;  /* 0x0000002d0800720c */ /* 0x000fe40003f26270 */
[----:B------:R-:W-:Y:S02]  /*10fd0*/  ISETP.GE.AND P5, PT, R3, R44, PT ;  /* 0x0000002c0300720c */ /* 0x000fe40003fa6270 */
[C-C-:B------:R-:W-:Y:S02]  /*10fe0*/  LOP3.LUT R6, R102.reuse, 0x60, R113.reuse, 0xfe, !PT ;  /* 0x0000006066067812 */ /* 0x140fe400078efe71 */
[----:B------:R-:W-:-:S02]  /*10ff0*/  LOP3.LUT R4, R102, 0x68, R113, 0xfe, !PT ;  /* 0x0000006866047812 */ /* 0x000fc400078efe71 */
[----:B------:R-:W-:Y:S02]  /*11000*/  FSEL R119, R60, -INF , !P4 ;  /* 0xff8000003c777808 */ /* 0x000fe40006000000 */
[----:B------:R-:W-:Y:S02]  /*11010*/  FSEL R118, R62, -INF , !P1 ;  /* 0xff8000003e767808 */ /* 0x000fe40004800000 */
[----:B------:R-:W-:Y:S02]  /*11020*/  FSEL R58, R58, -INF , !P2 ;  /* 0xff8000003a3a7808 */ /* 0x000fe40005000000 */
[----:B------:R-:W-:Y:S02]  /*11030*/  FSEL R111, R52, -INF , !P5 ;  /* 0xff800000346f7808 */ /* 0x000fe40006800000 */
[----:B------:R-:W-:Y:S02]  /*11040*/  ISETP.GE.AND P1, PT, R3, R45, PT ;  /* 0x0000002d0300720c */ /* 0x000fe40003f26270 */
[----:B------:R-:W-:-:S02]  /*11050*/  ISETP.GE.AND P4, PT, R6, R44, PT ;  /* 0x0000002c0600720c */ /* 0x000fc40003f86270 */
[C---:B------:R-:W-:Y:S02]  /*11060*/  ISETP.GE.AND P5, PT, R4.reuse, R44, PT ;  /* 0x0000002c0400720c */ /* 0x040fe40003fa6270 */
[----:B------:R-:W-:Y:S02]  /*11070*/  ISETP.GE.AND P2, PT, R4, R45, PT ;  /* 0x0000002d0400720c */ /* 0x000fe40003f46270 */
[----:B------:R-:W-:Y:S02]  /*11080*/  LOP3.LUT R4, R102, 0x70, R113, 0xfe, !PT ;  /* 0x0000007066047812 */ /* 0x000fe400078efe71 */
[----:B------:R-:W-:Y:S02]  /*11090*/  FSEL R3, R56, -INF , !P3 ;  /* 0xff80000038037808 */ /* 0x000fe40005800000 */
[----:B------:R-:W-:Y:S02]  /*110a0*/  LOP3.LUT R8, R102, R113, RZ, 0xfc, !PT ;  /* 0x0000007166087212 */ /* 0x000fe400078efcff */
[----:B------:R-:W-:-:S02]  /*110b0*/  ISETP.GE.AND P3, PT, R6, R45, PT ;  /* 0x0000002d0600720c */ /* 0x000fc40003f66270 */
[----:B------:R-:W-:Y:S02]  /*110c0*/  FSEL R54, R54, -INF , !P1 ;  /* 0xff80000036367808 */ /* 0x000fe40004800000 */
[----:B------:R-:W-:Y:S02]  /*110d0*/  LOP3.LUT R113, R102, 0x78, R113, 0xfe, !PT ;  /* 0x0000007866717812 */ /* 0x000fe400078efe71 */
[----:B------:R-:W-:Y:S02]  /*110e0*/  FSEL R48, R48, -INF , !P4 ;  /* 0xff80000030307808 */ /* 0x000fe40006000000 */
[C---:B------:R-:W-:Y:S02]  /*110f0*/  ISETP.GE.AND P4, PT, R4.reuse, R44, PT ;  /* 0x0000002c0400720c */ /* 0x040fe40003f86270 */
[----:B------:R-:W-:Y:S02]  /*11100*/  ISETP.GE.AND P1, PT, R4, R45, PT ;  /* 0x0000002d0400720c */ /* 0x000fe40003f26270 */
[----:B------:R-:W-:-:S02]  /*11110*/  IADD3 R4, R8, 0x1, RZ ;  /* 0x0000000108047810 */ /* 0x000fc40007ffe0ff */
[----:B------:R-:W-:Y:S02]  /*11120*/  FSEL R50, R50, -INF , !P3 ;  /* 0xff80000032327808 */ /* 0x000fe40005800000 */
[-C--:B------:R-:W-:Y:S02]  /*11130*/  ISETP.GE.AND P3, PT, R113, R44.reuse, PT ;  /* 0x0000002c7100720c */ /* 0x080fe40003f66270 */
[----:B------:R-:W-:Y:S02]  /*11140*/  FSEL R56, R42, -INF , !P2 ;  /* 0xff8000002a387808 */ /* 0x000fe40005000000 */
[----:B------:R-:W-:Y:S02]  /*11150*/  IADD3 R6, R8, 0x9, RZ ;  /* 0x0000000908067810 */ /* 0x000fe40007ffe0ff */
[----:B------:R-:W-:Y:S02]  /*11160*/  FSEL R62, R38, -INF , !P1 ;  /* 0xff800000263e7808 */ /* 0x000fe40004800000 */
[----:B------:R-:W-:-:S02]  /*11170*/  ISETP.GE.AND P2, PT, R4, R44, PT ;  /* 0x0000002c0400720c */ /* 0x000fc40003f46270 */
[-C--:B------:R-:W-:Y:S02]  /*11180*/  ISETP.GE.AND P1, PT, R4, R45.reuse, PT ;  /* 0x0000002d0400720c */ /* 0x080fe40003f26270 */
        /* <DEDUP_REMOVED lines=9> */
[----:B------:R-:W-:Y:S02]  /*11220*/  ISETP.GE.AND P1, PT, R4, R45, PT ;  /* 0x0000002d0400720c */ /* 0x000fe40003f26270 */
[----:B------:R-:W-:-:S02]  /*11230*/  IADD3 R12, R8, 0x21, RZ ;  /* 0x00000021080c7810 */ /* 0x000fc40007ffe0ff */
[----:B------:R-:W-:Y:S02]  /*11240*/  FSEL R25, R25, -INF , !P4 ;  /* 0xff80000019197808 */ /* 0x000fe40006000000 */
[----:B------:R-:W-:Y:S02]  /*11250*/  FSEL R4, R27, -INF , !P3 ;  /* 0xff8000001b047808 */ /* 0x000fe40005800000 */
[C---:B------:R-:W-:Y:S02]  /*11260*/  ISETP.GE.AND P4, PT, R10.reuse, R44, PT ;  /* 0x0000002c0a00720c */ /* 0x040fe40003f86270 */
[----:B------:R-:W-:Y:S02]  /*11270*/  FSEL R21, R21, -INF , !P2 ;  /* 0xff80000015157808 */ /* 0x000fe40005000000 */
[----:B------:R-:W-:Y:S02]  /*11280*/  ISETP.GE.AND P3, PT, R10, R45, PT ;  /* 0x0000002d0a00720c */ /* 0x000fe40003f66270 */
[----:B------:R-:W-:-:S02]  /*11290*/  FSEL R36, R23, -INF , !P1 ;  /* 0xff80000017247808 */ /* 0x000fc40004800000 */
[----:B------:R-:W-:Y:S02]  /*112a0*/  IADD3 R10, R8, 0x29, RZ ;  /* 0x00000029080a7810 */ /* 0x000fe40007ffe0ff */
[C---:B------:R-:W-:Y:S02]  /*112b0*/  ISETP.GE.AND P2, PT, R12.reuse, R44, PT ;  /* 0x0000002c0c00720c */ /* 0x040fe40003f46270 */
[----:B------:R-:W-:Y:S02]  /*112c0*/  ISETP.GE.AND P1, PT, R12, R45, PT ;  /* 0x0000002d0c00720c */ /* 0x000fe40003f26270 */
[----:B------:R-:W-:Y:S02]  /*112d0*/  IADD3 R12, R8, 0x31, RZ ;  /* 0x00000031080c7810 */ /* 0x000fe40007ffe0ff */
[----:B------:R-:W-:Y:S02]  /*112e0*/  FSEL R29, R17, -INF , !P4 ;  /* 0xff800000111d7808 */ /* 0x000fe40006000000 */
[----:B------:R-:W-:-:S02]  /*112f0*/  FSEL R144, R19, -INF , !P3 ;  /* 0xff80000013907808 */ /* 0x000fc40005800000 */
[CC--:B------:R-:W-:Y:S02]  /*11300*/  ISETP.GE.AND P4, PT, R10.reuse, R44.reuse, PT ;  /* 0x0000002c0a00720c */ /* 0x0c0fe40003f86270 */
[----:B------:R-:W-:Y:S02]  /*11310*/  FSEL R141, R13, -INF , !P2 ;  /* 0xff8000000d8d7808 */ /* 0x000fe40005000000 */
[----:B------:R-:W-:Y:S02]  /*11320*/  ISETP.GE.AND P3, PT, R10, R45, PT ;  /* 0x0000002d0a00720c */ /* 0x000fe40003f66270 */
[----:B------:R-:W-:Y:S02]  /*11330*/  IADD3 R10, R8, 0x39, RZ ;  /* 0x00000039080a7810 */ /* 0x000fe40007ffe0ff */
[----:B------:R-:W-:Y:S02]  /*11340*/  ISETP.GE.AND P2, PT, R12, R44, PT ;  /* 0x0000002c0c00720c */ /* 0x000fe40003f46270 */
[----:B------:R-:W-:-:S02]  /*11350*/  FSEL R140, R15, -INF , !P1 ;  /* 0xff8000000f8c7808 */ /* 0x000fc40004800000 */
[----:B------:R-:W-:Y:S02]  /*11360*/  FSEL R139, R9, -INF , !P4 ;  /* 0xff800000098b7808 */ /* 0x000fe40006000000 */
[----:B------:R-:W-:Y:S02]  /*11370*/  FSEL R138, R11, -INF , !P3 ;  /* 0xff8000000b8a7808 */ /* 0x000fe40005800000 */
[-C--:B------:R-:W-:Y:S02]  /*11380*/  ISETP.GE.AND P1, PT, R12, R45.reuse, PT ;  /* 0x0000002d0c00720c */ /* 0x080fe40003f26270 */
[C---:B------:R-:W-:Y:S02]  /*11390*/  ISETP.GE.AND P4, PT, R10.reuse, R44, PT ;  /* 0x0000002c0a00720c */ /* 0x040fe40003f86270 */
[----:B------:R-:W-:Y:S02]  /*113a0*/  FSEL R133, R5, -INF , !P2 ;  /* 0xff80000005857808 */ /* 0x000fe40005000000 */
[----:B------:R-:W-:-:S02]  /*113b0*/  ISETP.GE.AND P3, PT, R10, R45, PT ;  /* 0x0000002d0a00720c */ /* 0x000fc40003f66270 */
[C---:B------:R-:W-:Y:S02]  /*113c0*/  IADD3 R9, R8.reuse, 0x41, RZ ;  /* 0x0000004108097810 */ /* 0x040fe40007ffe0ff */
[----:B------:R-:W-:Y:S02]  /*113d0*/  IADD3 R5, R8, 0x49, RZ ;  /* 0x0000004908057810 */ /* 0x000fe40007ffe0ff */
        /* <DEDUP_REMOVED lines=32> */
[----:B------:R-:W-:Y:S02]  /*115e0*/  IADD3 R7, R8, 0x79, RZ ;  /* 0x0000007908077810 */ /* 0x000fe40007ffe0ff */
        /* <DEDUP_REMOVED lines=8> */
[C---:B------:R-:W-:Y:S02]  /*11670*/  ISETP.GE.AND P2, PT, R7.reuse, R44, PT ;  /* 0x0000002c0700720c */ /* 0x040fe40003f46270 */
[----:B------:R-:W-:Y:S02]  /*11680*/  ISETP.GE.AND P1, PT, R7, R45, PT ;  /* 0x0000002d0700720c */ /* 0x000fe40003f26270 */
[----:B------:R-:W-:Y:S02]  /*11690*/  FSEL R5, R28, -INF , !P4 ;  /* 0xff8000001c057808 */ /* 0x000fe40006000000 */
[----:B------:R-:W-:Y:S02]  /*116a0*/  FSEL R30, R30, -INF , !P3 ;  /* 0xff8000001e1e7808 */ /* 0x000fe40005800000 */
[----:B------:R-:W-:-:S02]  /*116b0*/  FSEL R61, R34, -INF , !P5 ;  /* 0xff800000223d7808 */ /* 0x000fc40006800000 */
        /* <DEDUP_REMOVED lines=34> */
[----:B------:R-:W-:Y:S02]  /*118e0*/  @!P2 IADD3 R12, R12, 0x1, RZ ;  /* 0x000000010c0ca810 */ /* 0x000fe40007ffe0ff */
[----:B------:R-:W-:-:S02]  /*118f0*/  ISETP.NE.AND P2, PT, RZ, c[0x0][0x2d0], PT ;  /* 0x0000b400ff007a0c */ /* 0x000fc40003f45270 */
[----:B------:R-:W-:-:S05]  /*11900*/  LOP3.LUT R10, RZ, c[0x0][0x2d0], RZ, 0x33, !PT ;  /* 0x0000b400ff0a7a12 */ /* 0x000fca00078e33ff */
[----:B------:R-:W-:Y:S02]  /*11910*/  @P5 IADD3 R14, R14, 0x1, RZ ;  /* 0x000000010e0e5810 */ /* 0x000fe40007ffe0ff */
[----:B------:R-:W-:Y:S02]  /*11920*/  @P4 IADD3 R12, R12, 0x1, RZ ;  /* 0x000000010c0c4810 */ /* 0x000fe40007ffe0ff */
[----:B------:R-:W-:-:S03]  /*11930*/  @!P3 IADD3 R14, -R14, RZ, RZ ;  /* 0x000000ff0e0eb210 */ /* 0x000fc60007ffe1ff */
[----:B------:R-:W-:Y:S01]  /*11940*/  @!P1 IMAD.MOV R12, RZ, RZ, -R12 ;  /* 0x000000ffff0c9224 */ /* 0x000fe200078e0a0c */
[----:B------:R-:W-:-:S04]  /*11950*/  SEL R7, R10, R14, !P2 ;  /* 0x0000000e0a077207 */ /* 0x000fc80005000000 */
[----:B------:R-:W-:Y:S01]  /*11960*/  SEL R10, R10, R12, !P2 ;  /* 0x0000000c0a0a7207 */ /* 0x000fe20005000000 */
[----:B------:R-:W-:-:S04]  /*11970*/  IMAD.WIDE R16, R7, 0x4, R182 ;  /* 0x0000000407107825 */ /* 0x000fc800078e02b6 */
[----:B------:R-:W-:Y:S01]  /*11980*/  IMAD.WIDE R14, R10, 0x4, R182 ;  /* 0x000000040a0e7825 */ /* 0x000fe200078e02b6 */
[----:B------:R-:W2:Y:S04]  /*11990*/  LDG.E R8, [R16.64] ;  /* 0x0000000610087981 */ /* 0x000ea8000c1e1900 */
[----:B------:R-:W2:Y:S01]  /*119a0*/  LDG.E R9, [R14.64] ;  /* 0x000000060e097981 */ /* 0x000ea2000c1e1900 */
[----:B------:R-:W-:Y:S01]  /*119b0*/  IMAD.IADD R7, R7, 0x1, -R10 ;  /* 0x0000000107077824 */ /* 0x000fe200078e0a0a */
[----:B------:R-:W-:-:S05]  /*119c0*/  MOV R10, c[0x0][0x2d0] ;  /* 0x0000b400000a7a02 */ /* 0x000fca0000000f00 */
[----:B------:R-:W-:-:S04]  /*119d0*/  IMAD R10, R7, R10, -0x80 ;  /* 0xffffff80070a7424 */ /* 0x000fc800078e020a */
[----:B------:R-:W-:Y:S01]  /*119e0*/  IMAD.WIDE.U32 R12, R10, c[0x0][0x198], RZ ;  /* 0x000066000a0c7a25 */ /* 0x000fe200078e00ff */
[----:B------:R-:W-:-:S05]  /*119f0*/  SHF.R.S32.HI R7, RZ, 0x1f, R10 ;  /* 0x0000001fff077819 */ /* 0x000fca000001140a */
[----:B------:R-:W-:-:S04]  /*11a00*/  IMAD R7, R7, c[0x0][0x198], RZ ;  /* 0x0000660007077a24 */ /* 0x000fc800078e02ff */
[----:B------:R-:W-:-:S04]  /*11a10*/  IMAD R7, R10, c[0x0][0x19c], R7 ;  /* 0x000067000a077a24 */ /* 0x000fc800078e0207 */
[----:B------:R-:W-:Y:S02]  /*11a20*/  IMAD.IADD R13, R13, 0x1, R7 ;  /* 0x000000010d0d7824 */ /* 0x000fe400078e0207 */
[----:B--2---:R-:W-:-:S04]  /*11a30*/  IMAD.IADD R9, R9, 0x1, -R8 ;  /* 0x0000000109097824 */ /* 0x004fc800078e0a08 */
[----:B------:R-:W-:Y:S01]  /*11a40*/  IMAD.WIDE.U32 R12, R9, c[0x0][0x180], R12 ;  /* 0x00006000090c7a25 */ /* 0x000fe200078e000c */
[----:B------:R-:W-:-:S05]  /*11a50*/  SHF.R.S32.HI R8, RZ, 0x1f, R9 ;  /* 0x0000001fff087819 */ /* 0x000fca0000011409 */
[----:B------:R-:W-:-:S04]  /*11a60*/  IMAD R8, R8, c[0x0][0x180], RZ ;  /* 0x0000600008087a24 */ /* 0x000fc800078e02ff */
[----:B------:R-:W-:-:S05]  /*11a70*/  IMAD R8, R9, c[0x0][0x184], R8 ;  /* 0x0000610009087a24 */ /* 0x000fca00078e0208 */
[----:B------:R-:W-:Y:S01]  /*11a80*/  IADD3 R11, R13, R8, RZ ;  /* 0x000000080d0b7210 */ /* 0x000fe20007ffe0ff */
[----:B------:R-:W-:Y:S05]  /*11a90*/  BRA `(.L_x_5581) ;  /* 0x0000003000007947 */ /* 0x000fea0003800000 */
.L_x_5580:
[----:B------:R-:W-:-:S05]  /*11aa0*/  IMAD.MOV.U32 R12, RZ, RZ, c[0x0][0x198] ;  /* 0x00006600ff0c7624 */ /* 0x000fca00078e00ff */
[----:B------:R-:W-:-:S04]  /*11ab0*/  LEA R12, -R12, RZ, 0x7 ;  /* 0x000000ff0c0c7211 */ /* 0x000fc800078e39ff */
[----:B------:R-:W-:Y:S02]  /*11ac0*/  SHF.R.S32.HI R11, RZ, 0x1f, R12 ;  /* 0x0000001fff0b7819 */ /* 0x000fe4000001140c */
.L_x_5581:
[----:B------:R-:W-:Y:S01]  /*11ad0*/  @!P0 IMAD.MOV.U32 R16, RZ, RZ, c[0x0][0x198] ;  /* 0x00006600ff108624 */ /* 0x000fe200078e00ff */
[----:B------:R-:W-:Y:S01]  /*11ae0*/  @!P0 LEA R18, P1, R12, R184, 0x1 ;  /* 0x000000b80c128211 */ /* 0x000fe200078208ff */
[----:B------:R-:W-:Y:S01]  /*11af0*/  @!P0 IMAD.MOV.U32 R10, RZ, RZ, R12 ;  /* 0x000000ffff0a8224 */ /* 0x000fe200078e000c */
[----:B------:R-:W-:Y:S01]  /*11b00*/  @!P0 IADD3 R7, P2, R178, R12, RZ ;  /* 0x0000000cb2078210 */ /* 0x000fe20007f5e0ff */
[----:B------:R-:W-:Y:S01]  /*11b10*/  @!P0 IMAD.MOV.U32 R8, RZ, RZ, c[0x0][0x19c] ;  /* 0x00006700ff088624 */ /* 0x000fe200078e00ff */
[--C-:B------:R-:W-:Y:S01]  /*11b20*/  @!P0 LEA.HI.X R19, R12, R185, R11.reuse, 0x1, P1 ;  /* 0x000000b90c138211 */ /* 0x100fe200008f0c0b */
[----:B------:R-:W-:Y:S01]  /*11b30*/  @!P0 IMAD.MOV.U32 R38, RZ, RZ, c[0x0][0x198] ;  /* 0x00006600ff268624 */ /* 0x000fe200078e00ff */
[----:B------:R1:W-:Y:S01]  /*11b40*/  @P0 STS.128 [R188+0x2000], RZ ;  /* 0x002000ffbc000388 */ /* 0x0003e20000000c00 */
[----:B------:R-:W-:Y:S01]  /*11b50*/  @!P0 IMAD.MOV.U32 R34, RZ, RZ, c[0x0][0x198] ;  /* 0x00006600ff228624 */ /* 0x000fe200078e00ff */
[-C--:B------:R-:W-:Y:S01]  /*11b60*/  @!P0 LEA R32, P3, R7, R184.reuse, 0x1 ;  /* 0x000000b807208211 */ /* 0x080fe200078608ff */
[--C-:B------:R-:W-:Y:S01]  /*11b70*/  @!P0 IMAD.WIDE.U32 R16, R16, 0x30, R10.reuse ;  /* 0x0000003010108825 */ /* 0x100fe200078e000a */
[----:B------:R-:W-:Y:S01]  /*11b80*/  @!PT LDS RZ, [RZ] ;  /* 0x00000000fffff984 */ /* 0x000fe20000000800 */
[----:B------:R-:W-:Y:S01]  /*11b90*/  @!PT LDS RZ, [RZ] ;  /* 0x00000000fffff984 */ /* 0x000fe20000000800 */
[----:B------:R-:W-:Y:S01]  /*11ba0*/  @!PT LDS RZ, [RZ] ;  /* 0x00000000fffff984 */ /* 0x000fe20000000800 */
[----:B------:R2:W-:Y:S01]  /*11bb0*/  @!P0 LDGSTS.E.BYPASS.LTC128B.128 [R188+0x2000], [R18.64] ;  /* 0x0200000012bc8fae */ /* 0x0005e2000b901d46 */
[----:B------:R-:W-:Y:S02]  /*11bc0*/  BSSY B0, `(.L_x_5582) ;  /* 0x000004b000007945 */ /* 0x000fe40003800000 */
[----:B------:R-:W-:Y:S01]  /*11bd0*/  @!P0 IMAD R8, R8, 0x30, RZ ;  /* 0x0000003008088824 */ /* 0x000fe200078e02ff */
[----:B------:R-:W-:Y:S01]  /*11be0*/  @!P0 LEA R22, P1, R16, R184, 0x1 ;  /* 0x000000b810168211 */ /* 0x000fe200078208ff */
[--C-:B------:R-:W-:Y:S01]  /*11bf0*/  @!P0 IMAD.WIDE.U32 R38, R38, 0x50, R10.reuse ;  /* 0x0000005026268825 */ /* 0x100fe200078e000a */
[----:B------:R1:W-:Y:S02]  /*11c00*/  @P0 STS.128 [R188+0x2800], RZ ;  /* 0x002800ffbc000388 */ /* 0x0003e40000000c00 */
[----:B------:R-:W-:Y:S01]  /*11c10*/  @!P0 IADD3 R8, R8, R17, RZ ;  /* 0x0000001108088210 */ /* 0x000fe20007ffe0ff */
[----:B------:R-:W-:-:S03]  /*11c20*/  @!P0 IMAD.WIDE.U32 R34, R34, 0x60, R10 ;  /* 0x0000006022228825 */ /* 0x000fc600078e000a */
[-C--:B------:R-:W-:Y:S01]  /*11c30*/  @!P0 LEA.HI.X R23, R16, R185.reuse, R8, 0x1, P1 ;  /* 0x000000b910178211 */ /* 0x080fe200008f0c08 */
[----:B------:R-:W-:Y:S01]  /*11c40*/  @!P0 IMAD.MOV.U32 R10, RZ, RZ, c[0x0][0x19c] ;  /* 0x00006700ff0a8624 */ /* 0x000fe200078e00ff */
[----:B------:R-:W-:Y:S01]  /*11c50*/  @!P0 LEA R16, P1, R34, R184, 0x1 ;  /* 0x000000b822108211 */ /* 0x000fe200078208ff */
[----:B------:R-:W-:Y:S02]  /*11c60*/  @!P0 IMAD.X R8, R177, 0x1, R11, P2 ;  /* 0x00000001b1088824 */ /* 0x000fe400010e060b */
[----:B------:R-:W-:Y:S02]  /*11c70*/  @!P0 IMAD R10, R10, 0x50, RZ ;  /* 0x000000500a0a8824 */ /* 0x000fe400078e02ff */
[----:B------:R-:W-:Y:S01]  /*11c80*/  @!P0 IMAD.MOV.U32 R14, RZ, RZ, c[0x0][0x19c] ;  /* 0x00006700ff0e8624 */ /* 0x000fe200078e00ff */
[----:B------:R-:W-:Y:S01]  /*11c90*/  @!P0 LEA.HI.X R33, R7, R185, R8, 0x1, P3 ;  /* 0x000000b907218211 */ /* 0x000fe200018f0c08 */
[----:B------:R-:W-:Y:S01]  /*11ca0*/  @!P0 IMAD.IADD R10, R10, 0x1, R39 ;  /* 0x000000010a0a8824 */ /* 0x000fe200078e0227 */
[----:B------:R-:W-:Y:S01]  /*11cb0*/  @!P0 MOV R8, c[0x0][0x198] ;  /* 0x0000660000088a02 */ /* 0x000fe20000000f00 */
[----:B------:R-:W-:-:S02]  /*11cc0*/  @!P0 IMAD R14, R14, 0x60, RZ ;  /* 0x000000600e0e8824 */ /* 0x000fc400078e02ff */
[----:B------:R-:W-:Y:S01]  /*11cd0*/  @!P0 IMAD.MOV.U32 R9, RZ, RZ, c[0x0][0x19c] ;  /* 0x00006700ff098624 */ /* 0x000fe200078e00ff */
[----:B------:R-:W-:Y:S01]  /*11ce0*/  @!PT LDS RZ, [RZ] ;  /* 0x00000000fffff984 */ /* 0x000fe20000000800 */
[----:B------:R-:W-:Y:S01]  /*11cf0*/  @!PT LDS RZ, [RZ] ;  /* 0x00000000fffff984 */ /* 0x000fe20000000800 */
[----:B------:R-:W-:Y:S01]  /*11d00*/  @!PT LDS RZ, [RZ] ;  /* 0x00000000fffff984 */ /* 0x000fe20000000800 */
[----:B------:R1:W-:Y:S01]  /*11d10*/  @!P0 LDGSTS.E.BYPASS.LTC128B.128 [R188+0x2800], [R32.64] ;  /* 0x0280000020bc8fae */ /* 0x0003e2000b901d46 */
[----:B--2---:R-:W-:Y:S01]  /*11d20*/  @!P0 LEA R18, P2, R38, R184, 0x1 ;  /* 0x000000b826128211 */ /* 0x004fe200078408ff */
[----:B------:R-:W-:Y:S02]  /*11d30*/  @!P0 IMAD.IADD R14, R14, 0x1, R35 ;  /* 0x000000010e0e8824 */ /* 0x000fe400078e0223 */
[----:B------:R-:W-:Y:S01]  /*11d40*/  @!P0 IMAD.MOV.U32 R7, RZ, RZ, c[0x0][0x19c] ;  /* 0x00006700ff078624 */ /* 0x000fe200078e00ff */
[-C--:B------:R-:W-:Y:S01]  /*11d50*/  @!P0 LEA.HI.X R19, R38, R185.reuse, R10, 0x1, P2 ;  /* 0x000000b926138211 */ /* 0x080fe200010f0c0a */
[----:B------:R-:W-:Y:S01]  /*11d60*/  @!P0 IMAD.MOV.U32 R10, RZ, RZ, c[0x0][0x198] ;  /* 0x00006600ff0a8624 */ /* 0x000fe200078e00ff */
[----:B------:R-:W-:Y:S01]  /*11d70*/  @!P0 LEA.HI.X R17, R34, R185, R14, 0x1, P1 ;  /* 0x000000b922118211 */ /* 0x000fe200008f0c0e */
[----:B------:R1:W-:Y:S01]  /*11d80*/  @P0 STS.128 [R188+0x3000], RZ ;  /* 0x003000ffbc000388 */ /* 0x0003e20000000c00 */
[----:B------:R-:W-:-:S02]  /*11d90*/  @!P0 LEA R14, P1, R8, R12, 0x6 ;  /* 0x0000000c080e8211 */ /* 0x000fc400078230ff */
[----:B------:R-:W-:Y:S02]  /*11da0*/  @!P0 LEA R13, P2, R10, R12, 0x5 ;  /* 0x0000000c0a0d8211 */ /* 0x000fe400078428ff */
[-C--:B------:R-:W-:Y:S02]  /*11db0*/  @!P0 LEA.HI.X R7, R8, R11.reuse, R7, 0x6, P1 ;  /* 0x0000000b08078211 */ /* 0x080fe400008f3407 */
[----:B------:R-:W-:Y:S02]  /*11dc0*/  @!P0 LEA.HI.X R10, R10, R11, R9, 0x5, P2 ;  /* 0x0000000b0a0a8211 */ /* 0x000fe400010f2c09 */
[CC--:B------:R-:W-:Y:S02]  /*11dd0*/  @!P0 LEA R34, P2, R13.reuse, R184.reuse, 0x1 ;  /* 0x000000b80d228211 */ /* 0x0c0fe400078408ff */
[----:B------:R-:W-:Y:S02]  /*11de0*/  @!P0 LEA R8, P1, R14, R184, 0x1 ;  /* 0x000000b80e088211 */ /* 0x000fe400078208ff */
[----:B------:R-:W-:-:S02]  /*11df0*/  @!P0 LEA.HI.X R35, R13, R185, R10, 0x1, P2 ;  /* 0x000000b90d238211 */ /* 0x000fc400010f0c0a */
        /* <DEDUP_REMOVED lines=31> */
[----:B-1----:R-:W-:-:S05]  /*11ff0*/  IMAD.WIDE.U32 R16, R7, 0x70, R10 ;  /* 0x0000007007107825 */ /* 0x002fca00078e000a */
[----:B------:R-:W-:Y:S02]  /*12000*/  IADD3 R8, R17, UR4, RZ ;  /* 0x0000000411087c10 */ /* 0x000fe4000fffe0ff */
[----:B------:R-:W-:-:S04]  /*12010*/  LEA R14, P0, R16, R184, 0x1 ;  /* 0x000000b8100e7211 */ /* 0x000fc800078008ff */
[----:B------:R-:W-:-:S05]  /*12020*/  LEA.HI.X R15, R16, R185, R8, 0x1, P0 ;  /* 0x000000b9100f7211 */ /* 0x000fca00000f0c08 */
[----:B------:R-:W-:Y:S01]  /*12030*/  @!PT LDS RZ, [RZ] ;  /* 0x00000000fffff984 */ /* 0x000fe20000000800 */
[----:B------:R-:W-:Y:S01]  /*12040*/  @!PT LDS RZ, [RZ] ;  /* 0x00000000fffff984 */ /* 0x000fe20000000800 */
[----:B------:R-:W-:Y:S01]  /*12050*/  @!PT LDS RZ, [RZ] ;  /* 0x00000000fffff984 */ /* 0x000fe20000000800 */
[----:B------:R1:W-:Y:S04]  /*12060*/  LDGSTS.E.BYPASS.LTC128B.128 [R188+0x5800], [R14.64] ;  /* 0x058000000ebc7fae */ /* 0x0003e8000b901d46 */
.L_x_5583:
[----:B------:R-:W-:Y:S05]  /*12070*/  BSYNC B0 ;  /* 0x0000000000007941 */ /* 0x000fea0003800000 */
.L_x_5582:
[----:B------:R-:W0:Y:S01]  /*12080*/  LDGDEPBAR ;  /* 0x00000000000079af */ /* 0x000e220000000000 */
[----:B------:R-:W-:-:S04]  /*12090*/  LEA R184, P0, R12, R184, 0x1 ;  /* 0x000000b80cb87211 */ /* 0x000fc800078008ff */
[----:B------:R-:W-:Y:S02]  /*120a0*/  LEA.HI.X R185, R12, R185, R11, 0x1, P0 ;  /* 0x000000b90cb97211 */ /* 0x000fe400000f0c0b */
.L_x_5579:
[----:B-1----:R-:W-:Y:S01]  /*120b0*/  FMNMX.FTZ R8, R2, R5, !PT ;  /* 0x0000000502087209 */ /* 0x002fe20007810000 */
        /* <DEDUP_REMOVED lines=73> */
[----:B------:R-:W-:Y:S02]  /*12550*/  FSEL R106, R106, RZ, P1 ;  /* 0x000000ff6a6a7208 */ /* 0x000fe40000800000 */
[----:B--2---:R-:W-:-:S03]  /*12560*/  FMNMX.FTZ R105, R8, R105, !PT ;  /* 0x0000006908697209 */ /* 0x004fc60007810000 */
[--C-:B------:R-:W-:Y:S01]  /*12570*/  FFMA.FTZ R112, R5, c[0x0][0x23c], -R106.reuse ;  /* 0x00008f0005707a23 */ /* 0x100fe2000001086a */
[----:B------:R-:W-:Y:S01]  /*12580*/  FSEL R5, R107, RZ, P1 ;  /* 0x000000ff6b057208 */ /* 0x000fe20000800000 */
[--C-:B------:R-:W-:Y:S01]  /*12590*/  FFMA.FTZ R102, R25, c[0x0][0x23c], -R106.reuse ;  /* 0x00008f0019667a23 */ /* 0x100fe2000001086a */
        /* <DEDUP_REMOVED lines=12> */
[----:B------:R-:W1:Y:S01]  /*12660*/  MUFU.EX2 R114, R114 ;  /* 0x0000007200727308 */ /* 0x000e620000000800 */
[----:B------:R-:W-:Y:S01]  /*12670*/  LDSM.16.MT88.4 R4, [R166+0x6000] ;  /* 0x00600000a604783b */ /* 0x000fe20000004200 */
[----:B------:R-:W-:Y:S02]  /*12680*/  FMUL.FTZ R110, R0, c[0x0][0x23c] ;  /* 0x00008f00006e7a20 */ /* 0x000fe40000410000 */
[----:B------:R-:W-:Y:S02]  /*12690*/  FFMA.FTZ R103, R103, c[0x0][0x23c], -R106 ;  /* 0x00008f0067677a23 */ /* 0x000fe4000001086a */
[----:B------:R-:W-:-:S02]  /*126a0*/  FFMA.FTZ R26, R26, c[0x0][0x23c], -R67 ;  /* 0x00008f001a1a7a23 */ /* 0x000fc40000010843 */
[----:B------:R-:W2:Y:S01]  /*126b0*/  MUFU.EX2 R110, R110 ;  /* 0x0000006e006e7308 */ /* 0x000ea20000000800 */
[--C-:B------:R-:W-:Y:S02]  /*126c0*/  FFMA.FTZ R0, R143, c[0x0][0x23c], -R106.reuse ;  /* 0x00008f008f007a23 */ /* 0x100fe4000001086a */
[--C-:B------:R-:W-:Y:S02]  /*126d0*/  FFMA.FTZ R47, R47, c[0x0][0x23c], -R106.reuse ;  /* 0x00008f002f2f7a23 */ /* 0x100fe4000001086a */
[--C-:B------:R-:W-:Y:S02]  /*126e0*/  FFMA.FTZ R123, R123, c[0x0][0x23c], -R106.reuse ;  /* 0x00008f007b7b7a23 */ /* 0x100fe4000001086a */
[--C-:B------:R-:W-:Y:S01]  /*126f0*/  FFMA.FTZ R119, R119, c[0x0][0x23c], -R106.reuse ;  /* 0x00008f0077777a23 */ /* 0x100fe2000001086a */
[----:B------:R-:W3:Y:S01]  /*12700*/  MUFU.EX2 R104, R104 ;  /* 0x0000006800687308 */ /* 0x000ee20000000800 */
[----:B-1----:R-:W-:Y:S02]  /*12710*/  FMUL.FTZ R25, R69, R114 ;  /* 0x0000007245197220 */ /* 0x002fe40000410000 */
[----:B------:R-:W-:-:S02]  /*12720*/  FFMA.FTZ R69, R29, c[0x0][0x23c], -R106 ;  /* 0x00008f001d457a23 */ /* 0x000fc4000001086a */
[----:B------:R-:W1:Y:S01]  /*12730*/  LDSM.16.MT88.4 R28, [R164+0x6000] ;  /* 0x00600000a41c783b */ /* 0x000e620000004200 */
[----:B------:R-:W-:Y:S02]  /*12740*/  FMUL.FTZ R13, R97, R114 ;  /* 0x00000072610d7220 */ /* 0x000fe40000410000 */
[----:B------:R-:W-:Y:S01]  /*12750*/  FFMA.FTZ R97, R21, c[0x0][0x23c], -R106 ;  /* 0x00008f0015617a23 */ /* 0x000fe2000001086a */
[----:B------:R-:W-:Y:S01]  /*12760*/  MUFU.EX2 R103, R103 ;  /* 0x0000006700677308 */ /* 0x000fe20000000800 */
[----:B------:R-:W4:Y:S01]  /*12770*/  LDSM.16.MT88.4 R20, [R165+0x6000] ;  /* 0x00600000a514783b */ /* 0x000f220000004200 */
[----:B--2---:R-:W-:Y:S02]  /*12780*/  FMUL.FTZ R27, R71, R110 ;  /* 0x0000006e471b7220 */ /* 0x004fe40000410000 */
[----:B------:R-:W-:Y:S02]  /*12790*/  FFMA.FTZ R71, R36, c[0x0][0x23c], -R67 ;  /* 0x00008f0024477a23 */ /* 0x000fe40000010843 */
[----:B------:R-:W-:Y:S01]  /*127a0*/  FMUL.FTZ R40, R80, R114 ;  /* 0x0000007250287220 */ /* 0x000fe20000410000 */
[----:B---3--:R-:W-:Y:S01]  /*127b0*/  F2FP.BF16.PACK_AB R8, R104, R112 ;  /* 0x000000706808723e */ /* 0x008fe200000010ff */
[----:B------:R-:W2:Y:S01]  /*127c0*/  MUFU.EX2 R102, R102 ;  /* 0x0000006600667308 */ /* 0x000ea20000000800 */
[----:B------:R-:W-:Y:S01]  /*127d0*/  FMUL.FTZ R41, R81, R114 ;  /* 0x0000007251297220 */ /* 0x000fe20000410000 */
[----:B------:R-:W3:Y:S01]  /*127e0*/  LDSM.16.MT88.4 R36, [R168+0x6800] ;  /* 0x00680000a824783b */ /* 0x000ee20000004200 */
[----:B------:R-:W-:-:S02]  /*127f0*/  FMUL.FTZ R42, R82, R110 ;  /* 0x0000006e522a7220 */ /* 0x000fc40000410000 */
[----:B------:R-:W-:Y:S02]  /*12800*/  FMUL.FTZ R43, R83, R110 ;  /* 0x0000006e532b7220 */ /* 0x000fe40000410000 */
[-C--:B------:R-:W-:Y:S01]  /*12810*/  FMUL.FTZ R84, R84, R114.reuse ;  /* 0x0000007254547220 */ /* 0x080fe20000410000 */
[----:B------:R-:W-:Y:S01]  /*12820*/  MUFU.EX2 R113, R113 ;  /* 0x0000007100717308 */ /* 0x000fe20000000800 */
[----:B------:R-:W-:Y:S02]  /*12830*/  FMUL.FTZ R85, R85, R114 ;  /* 0x0000007255557220 */ /* 0x000fe40000410000 */
[-C--:B------:R-:W-:Y:S02]  /*12840*/  FMUL.FTZ R86, R86, R110.reuse ;  /* 0x0000006e56567220 */ /* 0x080fe40000410000 */
[----:B------:R-:W-:Y:S02]  /*12850*/  FMUL.FTZ R87, R87, R110 ;  /* 0x0000006e57577220 */ /* 0x000fe40000410000 */
[-C--:B------:R-:W-:Y:S01]  /*12860*/  FMUL.FTZ R24, R68, R114.reuse ;  /* 0x0000007244187220 */ /* 0x080fe20000410000 */
[----:B------:R-:W5:Y:S01]  /*12870*/  MUFU.EX2 R66, R66 ;  /* 0x0000004200427308 */ /* 0x000f620000000800 */
[----:B--2---:R-:W-:Y:S01]  /*12880*/  F2FP.BF16.PACK_AB R10, R102, R103 ;  /* 0x00000067660a723e */ /* 0x004fe200000010ff */
[----:B------:R-:W-:-:S02]  /*12890*/  FMUL.FTZ R72, R72, R114 ;  /* 0x0000007248487220 */ /* 0x000fc40000410000 */
[----:B------:R-:W-:Y:S02]  /*128a0*/  FMUL.FTZ R73, R73, R114 ;  /* 0x0000007249497220 */ /* 0x000fe40000410000 */
[-C--:B------:R-:W-:Y:S02]  /*128b0*/  FMUL.FTZ R74, R74, R110.reuse ;  /* 0x0000006e4a4a7220 */ /* 0x080fe40000410000 */
[----:B------:R2:W-:Y:S01]  /*128c0*/  MUFU.EX2 R2, R26 ;  /* 0x0000001a00027308 */ /* 0x0005e20000000800 */
[----:B------:R-:W-:Y:S02]  /*128d0*/  FMUL.FTZ R75, R75, R110 ;  /* 0x0000006e4b4b7220 */ /* 0x000fe40000410000 */
[----:B------:R-:W-:Y:S02]  /*128e0*/  FMUL.FTZ R12, R96, R114 ;  /* 0x00000072600c7220 */ /* 0x000fe40000410000 */
[-C--:B------:R-:W-:Y:S02]  /*128f0*/  FMUL.FTZ R14, R98, R110.reuse ;  /* 0x0000006e620e7220 */ /* 0x080fe40000410000 */
[----:B------:R-:W-:Y:S01]  /*12900*/  FMUL.FTZ R15, R99, R110 ;  /* 0x0000006e630f7220 */ /* 0x000fe20000410000 */
[----:B------:R-:W1:Y:S01]  /*12910*/  MUFU.EX2 R109, R109 ;  /* 0x0000006d006d7308 */ /* 0x000e620000000800 */
[----:B-----5:R-:W-:Y:S01]  /*12920*/  F2FP.BF16.PACK_AB R9, R66, R113 ;  /* 0x000000714209723e */ /* 0x020fe200000010ff */
[----:B------:R-:W-:-:S02]  /*12930*/  FMUL.FTZ R92, R92, R114 ;  /* 0x000000725c5c7220 */ /* 0x000fc40000410000 */
[----:B------:R-:W-:Y:S02]  /*12940*/  FMUL.FTZ R93, R93, R114 ;  /* 0x000000725d5d7220 */ /* 0x000fe40000410000 */
[-C--:B------:R-:W-:Y:S02]  /*12950*/  FMUL.FTZ R94, R94, R110.reuse ;  /* 0x0000006e5e5e7220 */ /* 0x080fe40000410000 */
[-C--:B--2---:R-:W-:Y:S01]  /*12960*/  FMUL.FTZ R26, R70, R110.reuse ;  /* 0x0000006e461a7220 */ /* 0x084fe20000410000 */
[----:B------:R-:W-:Y:S01]  /*12970*/  MUFU.EX2 R0, R0 ;  /* 0x0000000000007308 */ /* 0x000fe20000000800 */
[----:B------:R-:W-:Y:S02]  /*12980*/  FMUL.FTZ R95, R95, R110 ;  /* 0x0000006e5f5f7220 */ /* 0x000fe40000410000 */
[--C-:B------:R-:W-:Y:S02]  /*12990*/  FFMA.FTZ R68, R142, c[0x0][0x23c], -R67.reuse ;  /* 0x00008f008e447a23 */ /* 0x100fe40000010843 */
[----:B------:R-:W-:Y:S01]  /*129a0*/  FFMA.FTZ R70, R46, c[0x0][0x23c], -R67 ;  /* 0x00008f002e467a23 */ /* 0x000fe20000010843 */
[----:B-1----:R-:W-:Y:S01]  /*129b0*/  F2FP.BF16.PACK_AB R11, R109, R2 ;  /* 0x000000026d0b723e */ /* 0x002fe200000010ff */
[-C--:B------:R-:W-:Y:S01]  /*129c0*/  FMUL.FTZ R32, R88, R114.reuse ;  /* 0x0000007258207220 */ /* 0x080fe20000410000 */
[----:B------:R-:W1:Y:S01]  /*129d0*/  MUFU.EX2 R97, R97 ;  /* 0x0000006100617308 */ /* 0x000e620000000800 */
[----:B------:R-:W-:-:S02]  /*129e0*/  FMUL.FTZ R33, R89, R114 ;  /* 0x0000007259217220 */ /* 0x000fc40000410000 */
[-C--:B------:R-:W-:Y:S02]  /*129f0*/  FMUL.FTZ R34, R90, R110.reuse ;  /* 0x0000006e5a227220 */ /* 0x080fe40000410000 */
[C---:B------:R-:W-:Y:S01]  /*12a00*/  HMMA.16816.F32.BF16 R40, R8.reuse, R28, R40 ;  /* 0x0000001c0828723c */ /* 0x040fe20000041828 */
[----:B------:R-:W-:Y:S02]  /*12a10*/  FMUL.FTZ R35, R91, R110 ;  /* 0x0000006e5b237220 */ /* 0x000fe40000410000 */
[----:B------:R-:W-:Y:S01]  /*12a20*/  MUFU.EX2 R69, R69 ;  /* 0x0000004500457308 */ /* 0x000fe20000000800 */
[-C--:B------:R-:W-:Y:S02]  /*12a30*/  FMUL.FTZ R76, R76, R114.reuse ;  /* 0x000000724c4c7220 */ /* 0x080fe40000410000 */
[----:B------:R-:W-:Y:S02]  /*12a40*/  FMUL.FTZ R77, R77, R114 ;  /* 0x000000724d4d7220 */ /* 0x000fe40000410000 */
[----:B------:R-:W-:Y:S01]  /*12a50*/  HMMA.16816.F32.BF16 R84, R8, R30, R84 ;  /* 0x0000001e0854723c */ /* 0x000fe20000041854 */
[----:B------:R-:W2:Y:S01]  /*12a60*/  LDSM.16.MT88.4 R28, [R165+0x6800] ;  /* 0x00680000a51c783b */ /* 0x000ea20000004200 */
[-C--:B------:R-:W-:Y:S01]  /*12a70*/  FMUL.FTZ R78, R78, R110.reuse ;  /* 0x0000006e4e4e7220 */ /* 0x080fe20000410000 */
[----:B------:R-:W-:Y:S01]  /*12a80*/  MUFU.EX2 R68, R68 ;  /* 0x0000004400447308 */ /* 0x000fe20000000800 */
[----:B------:R-:W-:-:S02]  /*12a90*/  FMUL.FTZ R79, R79, R110 ;  /* 0x0000006e4f4f7220 */ /* 0x000fc40000410000 */
[----:B------:R-:W-:Y:S02]  /*12aa0*/  FFMA.FTZ R81, R138, c[0x0][0x23c], -R67 ;  /* 0x00008f008a517a23 */ /* 0x000fe40000010843 */
[C---:B------:R-:W-:Y:S01]  /*12ab0*/  HMMA.16816.F32.BF16 R24, R8.reuse, R4, R24 ;  /* 0x000000040818723c */ /* 0x040fe20000041818 */
[--C-:B------:R-:W-:Y:S02]  /*12ac0*/  FFMA.FTZ R89, R131, c[0x0][0x23c], -R106.reuse ;  /* 0x00008f0083597a23 */ /* 0x100fe4000001086a */
[----:B------:R-:W5:Y:S01]  /*12ad0*/  MUFU.EX2 R71, R71 ;  /* 0x0000004700477308 */ /* 0x000f620000000800 */
[--C-:B------:R-:W-:Y:S02]  /*12ae0*/  FFMA.FTZ R82, R133, c[0x0][0x23c], -R106.reuse ;  /* 0x00008f0085527a23 */ /* 0x100fe4000001086a */
[--C-:B------:R-:W-:Y:S02]  /*12af0*/  FFMA.FTZ R83, R129, c[0x0][0x23c], -R106.reuse ;  /* 0x00008f0081537a23 */ /* 0x100fe4000001086a */
[----:B------:R-:W-:Y:S01]  /*12b00*/  HMMA.16816.F32.BF16 R4, R8, R6, R72 ;  /* 0x000000060804723c */ /* 0x000fe20000041848 */
[----:B------:R-:W-:-:S02]  /*12b10*/  FFMA.FTZ R80, R127, c[0x0][0x23c], -R106 ;  /* 0x00008f007f507a23 */ /* 0x000fc4000001086a */
[----:B------:R-:W-:Y:S01]  /*12b20*/  MUFU.EX2 R70, R70 ;  /* 0x0000004600467308 */ /* 0x000fe20000000800 */
[--C-:B------:R-:W-:Y:S02]  /*12b30*/  FFMA.FTZ R88, R130, c[0x0][0x23c], -R67.reuse ;  /* 0x00008f0082587a23 */ /* 0x100fe40000010843 */
[--C-:B------:R-:W-:Y:S02]  /*12b40*/  FFMA.FTZ R91, R132, c[0x0][0x23c], -R67.reuse ;  /* 0x00008f00845b7a23 */ /* 0x100fe40000010843 */
        /* <DEDUP_REMOVED lines=8> */
[--C-:B------:R-:W-:Y:S01]  /*12bd0*/  FFMA.FTZ R128, R125, c[0x0][0x23c], -R106.reuse ;  /* 0x00008f007d807a23 */ /* 0x100fe2000001086a */
[----:B------:R1:W1:Y:S01]  /*12be0*/  MUFU.EX2 R92, R47 ;  /* 0x0000002f005c7308 */ /* 0x0002620000000800 */
[--C-:B------:R-:W-:Y:S02]  /*12bf0*/  FFMA.FTZ R118, R118, c[0x0][0x23c], -R67.reuse ;  /* 0x00008f0076767a23 */ /* 0x100fe40000010843 */
[--C-:B------:R-:W-:Y:S02]  /*12c00*/  FFMA.FTZ R125, R120, c[0x0][0x23c], -R67.reuse ;  /* 0x00008f00787d7a23 */ /* 0x100fe40000010843 */
[--C-:B------:R-:W-:Y:S01]  /*12c10*/  FFMA.FTZ R93, R126, c[0x0][0x23c], -R67.reuse ;  /* 0x00008f007e5d7a23 */ /* 0x100fe20000010843 */
[----:B----4-:R-:W-:Y:S01]  /*12c20*/  HMMA.16816.F32.BF16 R32, R8, R20, R32 ;  /* 0x000000140820723c */ /* 0x010fe20000041820 */
[----:B------:R-:W-:Y:S01]  /*12c30*/  FFMA.FTZ R126, R121, c[0x0][0x23c], -R106 ;  /* 0x00008f00797e7a23 */ /* 0x000fe2000001086a */
[----:B------:R-:W4:Y:S01]  /*12c40*/  MUFU.EX2 R73, R73 ;  /* 0x0000004900497308 */ /* 0x000f220000000800 */
[----:B------:R-:W-:-:S02]  /*12c50*/  FFMA.FTZ R121, R122, c[0x0][0x23c], -R67 ;  /* 0x00008f007a797a23 */ /* 0x000fc40000010843 */
[--C-:B------:R-:W-:Y:S02]  /*12c60*/  FFMA.FTZ R122, R124, c[0x0][0x23c], -R67.reuse ;  /* 0x00008f007c7a7a23 */ /* 0x100fe40000010843 */
[--C-:B------:R-:W-:Y:S01]  /*12c70*/  FFMA.FTZ R124, R3, c[0x0][0x23c], -R106.reuse ;  /* 0x00008f00037c7a23 */ /* 0x100fe2000001086a */
[----:B------:R-:W-:Y:S01]  /*12c80*/  HMMA.16816.F32.BF16 R20, R8, R22, R76 ;  /* 0x000000160814723c */ /* 0x000fe2000004184c */
[--C-:B------:R-:W-:Y:S01]  /*12c90*/  FFMA.FTZ R120, R117, c[0x0][0x23c], -R106.reuse ;  /* 0x00008f0075787a23 */ /* 0x100fe2000001086a */
[----:B-1----:R-:W1:Y:S01]  /*12ca0*/  LDSM.16.MT88.4 R44, [R166+0x6800] ;  /* 0x00680000a62c783b */ /* 0x002e620000004200 */
[----:B------:R-:W-:Y:S01]  /*12cb0*/  MUFU.EX2 R72, R72 ;  /* 0x0000004800487308 */ /* 0x000fe20000000800 */
[--C-:B------:R-:W-:Y:S02]  /*12cc0*/  FFMA.FTZ R3, R111, c[0x0][0x23c], -R106.reuse ;  /* 0x00008f006f037a23 */ /* 0x100fe4000001086a */
[--C-:B------:R-:W-:Y:S01]  /*12cd0*/  FFMA.FTZ R117, R54, c[0x0][0x23c], -R67.reuse ;  /* 0x00008f0036757a23 */ /* 0x100fe20000010843 */
[----:B------:R-:W-:Y:S01]  /*12ce0*/  F2FP.BF16.PACK_AB R8, R97, R0 ;  /* 0x000000006108723e */ /* 0x000fe200000010ff */
[--C-:B------:R-:W-:Y:S01]  /*12cf0*/  FFMA.FTZ R77, R135, c[0x0][0x23c], -R106.reuse ;  /* 0x00008f00874d7a23 */ /* 0x100fe2000001086a */
[----:B-----5:R-:W-:Y:S01]  /*12d00*/  F2FP.BF16.PACK_AB R9, R71, R68 ;  /* 0x000000444709723e */ /* 0x020fe200000010ff */
[--C-:B------:R-:W-:Y:S01]  /*12d10*/  FFMA.FTZ R76, R139, c[0x0][0x23c], -R106.reuse ;  /* 0x00008f008b4c7a23 */ /* 0x100fe2000001086a */
[----:B------:R-:W-:Y:S01]  /*12d20*/  F2FP.BF16.PACK_AB R10, R69, R92 ;  /* 0x0000005c450a723e */ /* 0x000fe200000010ff */
[--C-:B------:R-:W-:Y:S01]  /*12d30*/  FFMA.FTZ R79, R140, c[0x0][0x23c], -R67.reuse ;  /* 0x00008f008c4f7a23 */ /* 0x100fe20000010843 */
[----:B----4-:R-:W-:Y:S01]  /*12d40*/  F2FP.BF16.PACK_AB R11, R73, R70 ;  /* 0x00000046490b723e */ /* 0x010fe200000010ff */
[----:B------:R-:W-:Y:S01]  /*12d50*/  FFMA.FTZ R78, R134, c[0x0][0x23c], -R67 ;  /* 0x00008f00864e7a23 */ /* 0x000fe20000010843 */
[----:B------:R-:W4:Y:S01]  /*12d60*/  MUFU.EX2 R75, R75 ;  /* 0x0000004b004b7308 */ /* 0x000f220000000800 */
[----:B------:R-:W-:-:S02]  /*12d70*/  FFMA.FTZ R115, R115, c[0x0][0x23c], -R106 ;  /* 0x00008f0073737a23 */ /* 0x000fc4000001086a */
[--C-:B------:R-:W-:Y:S02]  /*12d80*/  FFMA.FTZ R58, R58, c[0x0][0x23c], -R67.reuse ;  /* 0x00008f003a3a7a23 */ /* 0x100fe40000010843 */
[C---:B---3--:R-:W-:Y:S01]  /*12d90*/  HMMA.16816.F32.BF16 R12, R8.reuse, R36, R12 ;  /* 0x00000024080c723c */ /* 0x048fe2000004180c */
[--C-:B------:R-:W-:Y:S02]  /*12da0*/  FFMA.FTZ R111, R116, c[0x0][0x23c], -R67.reuse ;  /* 0x00008f00746f7a23 */ /* 0x100fe40000010843 */
[----:B------:R-:W-:Y:S01]  /*12db0*/  MUFU.EX2 R77, R77 ;  /* 0x0000004d004d7308 */ /* 0x000fe20000000800 */
[----:B------:R-:W-:Y:S02]  /*12dc0*/  FFMA.FTZ R54, R108, c[0x0][0x23c], -R67 ;  /* 0x00008f006c367a23 */ /* 0x000fe40000010843 */
[----:B------:R-:W-:Y:S02]  /*12dd0*/  FFMA.FTZ R95, R192, R110, R113 ;  /* 0x0000006ec05f7223 */ /* 0x000fe40000010071 */
[----:B------:R-:W-:Y:S01]  /*12de0*/  HMMA.16816.F32.BF16 R16, R8, R38, R16 ;  /* 0x000000260810723c */ /* 0x000fe20000041810 */
[----:B------:R-:W3:Y:S01]  /*12df0*/  LDSM.16.MT88.4 R36, [R164+0x6800] ;  /* 0x00680000a424783b */ /* 0x000ee20000004200 */
[--C-:B------:R-:W-:Y:S01]  /*12e00*/  FFMA.FTZ R113, R49, c[0x0][0x23c], -R106.reuse ;  /* 0x00008f0031717a23 */ /* 0x100fe2000001086a */
[----:B------:R-:W-:Y:S01]  /*12e10*/  MUFU.EX2 R76, R76 ;  /* 0x0000004c004c7308 */ /* 0x000fe20000000800 */
[----:B------:R-:W-:-:S02]  /*12e20*/  FFMA.FTZ R49, R52, c[0x0][0x23c], -R106 ;  /* 0x00008f0034317a23 */ /* 0x000fc4000001086a */
[--C-:B------:R-:W-:Y:S02]  /*12e30*/  FFMA.FTZ R52, R53, c[0x0][0x23c], -R106.reuse ;  /* 0x00008f0035347a23 */ /* 0x100fe4000001086a */
[C---:B--2---:R-:W-:Y:S01]  /*12e40*/  HMMA.16816.F32.BF16 R32, R8.reuse, R28, R32 ;  /* 0x0000001c0820723c */ /* 0x044fe20000041820 */
[--C-:B------:R-:W-:Y:S02]  /*12e50*/  FFMA.FTZ R53, R56, c[0x0][0x23c], -R67.reuse ;  /* 0x00008f0038357a23 */ /* 0x100fe40000010843 */
[----:B------:R-:W-:Y:S01]  /*12e60*/  MUFU.EX2 R74, R74 ;  /* 0x0000004a004a7308 */ /* 0x000fe20000000800 */
[----:B------:R-:W-:Y:S02]  /*12e70*/  FFMA.FTZ R48, R48, c[0x0][0x23c], -R106 ;  /* 0x00008f0030307a23 */ /* 0x000fe4000001086a */
[--C-:B------:R-:W-:Y:S02]  /*12e80*/  FFMA.FTZ R50, R50, c[0x0][0x23c], -R67.reuse ;  /* 0x00008f0032327a23 */ /* 0x100fe40000010843 */
[----:B------:R-:W-:Y:S01]  /*12e90*/  HMMA.16816.F32.BF16 R20, R8, R30, R20 ;  /* 0x0000001e0814723c */ /* 0x000fe20000041814 */
[----:B------:R-:W2:Y:S01]  /*12ea0*/  LDSM.16.MT88.4 R28, [R168+0x7000] ;  /* 0x00700000a81c783b */ /* 0x000ea20000004200 */
[--C-:B------:R-:W-:Y:S01]  /*12eb0*/  FFMA.FTZ R51, R51, c[0x0][0x23c], -R67.reuse ;  /* 0x00008f0033337a23 */ /* 0x100fe20000010843 */
[----:B------:R-:W5:Y:S01]  /*12ec0*/  MUFU.EX2 R79, R79 ;  /* 0x0000004f004f7308 */ /* 0x000f620000000800 */
[----:B------:R-:W-:-:S02]  /*12ed0*/  FFMA.FTZ R56, R55, c[0x0][0x23c], -R67 ;  /* 0x00008f0037387a23 */ /* 0x000fc40000010843 */
[----:B------:R-:W-:Y:S02]  /*12ee0*/  FFMA.FTZ R193, R193, R114, R112 ;  /* 0x00000072c1c17223 */ /* 0x000fe40000010070 */
[C---:B-1----:R-:W-:Y:S01]  /*12ef0*/  HMMA.16816.F32.BF16 R24, R8.reuse, R44, R24 ;  /* 0x0000002c0818723c */ /* 0x042fe20000041818 */
[----:B------:R-:W-:Y:S02]  /*12f00*/  FADD.FTZ R95, R66, R95 ;  /* 0x0000005f425f7221 */ /* 0x000fe40000010000 */
[----:B------:R-:W1:Y:S01]  /*12f10*/  MUFU.EX2 R78, R78 ;  /* 0x0000004e004e7308 */ /* 0x000e620000000800 */
[----:B------:R-:W-:Y:S02]  /*12f20*/  FADD.FTZ R104, R104, R193 ;  /* 0x000000c168687221 */ /* 0x000fe40000010000 */
[----:B------:R-:W-:Y:S02]  /*12f30*/  FADD.FTZ R2, R2, R95 ;  /* 0x0000005f02027221 */ /* 0x000fe40000010000 */
[----:B------:R-:W-:Y:S01]  /*12f40*/  HMMA.16816.F32.BF16 R4, R8, R46, R4 ;  /* 0x0000002e0804723c */ /* 0x000fe20000041804 */
[----:B------:R-:W2:Y:S01]  /*12f50*/  LDSM.16.MT88.4 R44, [R166+0x7000] ;  /* 0x00700000a62c783b */ /* 0x000ea20000004200 */
[----:B------:R-:W-:Y:S01]  /*12f60*/  FADD.FTZ R109, R109, R2 ;  /* 0x000000026d6d7221 */ /* 0x000fe20000010000 */
[----:B------:R-:W-:Y:S01]  /*12f70*/  MUFU.EX2 R89, R89 ;  /* 0x0000005900597308 */ /* 0x000fe20000000800 */
[----:B------:R-:W-:-:S02]  /*12f80*/  FFMA.FTZ R55, R60, c[0x0][0x23c], -R106 ;  /* 0x00008f003c377a23 */ /* 0x000fc4000001086a */
[----:B------:R-:W-:Y:S02]  /*12f90*/  FADD.FTZ R68, R68, R109 ;  /* 0x0000006d44447221 */ /* 0x000fe40000010000 */
[----:B------:R-:W-:Y:S01]  /*12fa0*/  FFMA.FTZ R60, R57, c[0x0][0x23c], -R106 ;  /* 0x00008f00393c7a23 */ /* 0x000fe2000001086a */
[C---:B---3--:R-:W-:Y:S01]  /*12fb0*/  HMMA.16816.F32.BF16 R40, R8.reuse, R36, R40 ;  /* 0x000000240828723c */ /* 0x048fe20000041828 */
[----:B------:R-:W-:Y:S01]  /*12fc0*/  FADD.FTZ R71, R71, R68 ;  /* 0x0000004447477221 */ /* 0x000fe20000010000 */
[----:B------:R-:W3:Y:S01]  /*12fd0*/  MUFU.EX2 R82, R82 ;  /* 0x0000005200527308 */ /* 0x000ee20000000800 */
[--C-:B------:R-:W-:Y:S02]  /*12fe0*/  FFMA.FTZ R57, R64, c[0x0][0x23c], -R106.reuse ;  /* 0x00008f0040397a23 */ /* 0x100fe4000001086a */
[----:B------:R-:W-:Y:S02]  /*12ff0*/  FADD.FTZ R70, R70, R71 ;  /* 0x0000004746467221 */ /* 0x000fe40000010000 */
[----:B------:R-:W-:Y:S01]  /*13000*/  FFMA.FTZ R64, R63, c[0x0][0x23c], -R106 ;  /* 0x00008f003f407a23 */ /* 0x000fe2000001086a */
[----:B------:R-:W-:Y:S01]  /*13010*/  HMMA.16816.F32.BF16 R84, R8, R38, R84 ;  /* 0x000000260854723c */ /* 0x000fe20000041854 */
[----:B------:R-:W3:Y:S01]  /*13020*/  LDSM.16.MT88.4 R36, [R164+0x7000] ;  /* 0x00700000a424783b */ /* 0x000ee20000004200 */
[----:B------:R-:W-:Y:S01]  /*13030*/  MUFU.EX2 R83, R83 ;  /* 0x0000005300537308 */ /* 0x000fe20000000800 */
[----:B------:R-:W-:-:S02]  /*13040*/  FADD.FTZ R73, R73, R70 ;  /* 0x0000004649497221 */ /* 0x000fc40000010000 */
[--C-:B------:R-:W-:Y:S02]  /*13050*/  FFMA.FTZ R62, R62, c[0x0][0x23c], -R67.reuse ;  /* 0x00008f003e3e7a23 */ /* 0x100fe40000010843 */
[----:B----4-:R-:W-:Y:S01]  /*13060*/  F2FP.BF16.PACK_AB R8, R75, R72 ;  /* 0x000000484b08723e */ /* 0x010fe200000010ff */
[----:B------:R-:W-:Y:S01]  /*13070*/  FFMA.FTZ R59, R59, c[0x0][0x23c], -R67 ;  /* 0x00008f003b3b7a23 */ /* 0x000fe20000010843 */
[----:B-----5:R-:W-:Y:S01]  /*13080*/  F2FP.BF16.PACK_AB R9, R79, R74 ;  /* 0x0000004a4f09723e */ /* 0x020fe200000010ff */
[----:B------:R-:W-:Y:S01]  /*13090*/  MUFU.EX2 R80, R80 ;  /* 0x0000005000507308 */ /* 0x000fe20000000800 */
[----:B------:R-:W-:Y:S02]  /*130a0*/  F2FP.BF16.PACK_AB R10, R76, R77 ;  /* 0x0000004d4c0a723e */ /* 0x000fe400000010ff */
[----:B-1----:R-:W-:-:S05]  /*130b0*/  F2FP.BF16.PACK_AB R11, R81, R78 ;  /* 0x0000004e510b723e */ /* 0x002fca00000010ff */
[----:B------:R-:W-:Y:S02]  /*130c0*/  MUFU.EX2 R88, R88 ;  /* 0x0000005800587308 */ /* 0x000fe40000000800 */
[C---:B--2---:R-:W-:Y:S06]  /*130d0*/  HMMA.16816.F32.BF16 R12, R8.reuse, R28, R12 ;  /* 0x0000001c080c723c */ /* 0x044fec000004180c */
[----:B------:R-:W1:Y:S02]  /*130e0*/  MUFU.EX2 R91, R91 ;  /* 0x0000005b005b7308 */ /* 0x000e640000000800 */
[C---:B------:R-:W-:Y:S01]  /*130f0*/  HMMA.16816.F32.BF16 R16, R8.reuse, R30, R16 ;  /* 0x0000001e0810723c */ /* 0x040fe20000041810 */
[----:B------:R-:W2:Y:S05]  /*13100*/  LDSM.16.MT88.4 R28, [R165+0x7000] ;  /* 0x00700000a51c783b */ /* 0x000eaa0000004200 */
[----:B------:R-:W-:Y:S02]  /*13110*/  MUFU.EX2 R90, R90 ;  /* 0x0000005a005a7308 */ /* 0x000fe40000000800 */
[C---:B------:R-:W-:Y:S06]  /*13120*/  HMMA.16816.F32.BF16 R24, R8.reuse, R44, R24 ;  /* 0x0000002c0818723c */ /* 0x040fec0000041818 */
[----:B------:R-:W4:Y:S02]  /*13130*/  MUFU.EX2 R93, R93 ;  /* 0x0000005d005d7308 */ /* 0x000f240000000800 */
[C---:B------:R-:W-:Y:S01]  /*13140*/  HMMA.16816.F32.BF16 R4, R8.reuse, R46, R4 ;  /* 0x0000002e0804723c */ /* 0x040fe20000041804 */
[----:B------:R-:W5:Y:S05]  /*13150*/  LDSM.16.MT88.4 R44, [R166+0x7800] ;  /* 0x00780000a62c783b */ /* 0x000f6a0000004200 */
[----:B------:R-:W-:Y:S02]  /*13160*/  MUFU.EX2 R123, R123 ;  /* 0x0000007b007b7308 */ /* 0x000fe40000000800 */
[C---:B---3--:R-:W-:Y:S06]  /*13170*/  HMMA.16816.F32.BF16 R40, R8.reuse, R36, R40 ;  /* 0x000000240828723c */ /* 0x048fec0000041828 */
[----:B------:R-:W3:Y:S02]  /*13180*/  MUFU.EX2 R128, R128 ;  /* 0x0000008000807308 */ /* 0x000ee40000000800 */
        /* <DEDUP_REMOVED lines=9> */
[----:B-1----:R-:W-:Y:S02]  /*13220*/  F2FP.BF16.PACK_AB R9, R91, R88 ;  /* 0x000000585b09723e */ /* 0x002fe400000010ff */
[----:B------:R-:W-:Y:S02]  /*13230*/  F2FP.BF16.PACK_AB R10, R80, R83 ;  /* 0x00000053500a723e */ /* 0x000fe400000010ff */
[----:B----4-:R-:W-:Y:S01]  /*13240*/  F2FP.BF16.PACK_AB R11, R93, R90 ;  /* 0x0000005a5d0b723e */ /* 0x010fe200000010ff */
[----:B------:R-:W1:Y:S06]  /*13250*/  MUFU.EX2 R122, R122 ;  /* 0x0000007a007a7308 */ /* 0x000e6c0000000800 */
[C---:B-----5:R-:W-:Y:S02]  /*13260*/  HMMA.16816.F32.BF16 R24, R8.reuse, R44, R24 ;  /* 0x0000002c0818723c */ /* 0x060fe40000041818 */
[----:B------:R-:W-:Y:S06]  /*13270*/  MUFU.EX2 R118, R118 ;  /* 0x0000007600767308 */ /* 0x000fec0000000800 */
[C---:B------:R-:W-:Y:S01]  /*13280*/  HMMA.16816.F32.BF16 R4, R8.reuse, R46, R4 ;  /* 0x0000002e0804723c */ /* 0x040fe20000041804 */
[----:B------:R-:W-:Y:S01]  /*13290*/  LDSM.16.MT88.4 R44, [R166+0x8000] ;  /* 0x00800000a62c783b */ /* 0x000fe20000004200 */
[----:B------:R-:W4:Y:S06]  /*132a0*/  MUFU.EX2 R125, R125 ;  /* 0x0000007d007d7308 */ /* 0x000f2c0000000800 */
[C---:B---3--:R-:W-:Y:S02]  /*132b0*/  HMMA.16816.F32.BF16 R40, R8.reuse, R36, R40 ;  /* 0x000000240828723c */ /* 0x048fe40000041828 */
[----:B------:R-:W-:Y:S06]  /*132c0*/  MUFU.EX2 R124, R124 ;  /* 0x0000007c007c7308 */ /* 0x000fec0000000800 */
[C---:B--2---:R-:W-:Y:S02]  /*132d0*/  HMMA.16816.F32.BF16 R12, R8.reuse, R28, R12 ;  /* 0x0000001c080c723c */ /* 0x044fe4000004180c */
[----:B------:R-:W2:Y:S06]  /*132e0*/  MUFU.EX2 R115, R115 ;  /* 0x0000007300737308 */ /* 0x000eac0000000800 */
[C---:B------:R-:W-:Y:S01]  /*132f0*/  HMMA.16816.F32.BF16 R16, R8.reuse, R30, R16 ;  /* 0x0000001e0810723c */ /* 0x040fe20000041810 */
[----:B------:R-:W3:Y:S01]  /*13300*/  LDSM.16.MT88.4 R28, [R165+0x7800] ;  /* 0x00780000a51c783b */ /* 0x000ee20000004200 */
[----:B------:R-:W-:Y:S06]  /*13310*/  MUFU.EX2 R3, R3 ;  /* 0x0000000300037308 */ /* 0x000fec0000000800 */
[C---:B------:R-:W-:Y:S01]  /*13320*/  HMMA.16816.F32.BF16 R84, R8.reuse, R38, R84 ;  /* 0x000000260854723c */ /* 0x040fe20000041854 */
[----:B------:R-:W5:Y:S01]  /*13330*/  LDSM.16.MT88.4 R36, [R164+0x8000] ;  /* 0x00800000a424783b */ /* 0x000f620000004200 */
[----:B------:R-:W-:Y:S08]  /*13340*/  MUFU.EX2 R120, R120 ;  /* 0x0000007800787308 */ /* 0x000ff00000000800 */
[----:B------:R-:W-:Y:S08]  /*13350*/  MUFU.EX2 R58, R58 ;  /* 0x0000003a003a7308 */ /* 0x000ff00000000800 */
[----:B------:R-:W1:Y:S08]  /*13360*/  MUFU.EX2 R111, R111 ;  /* 0x0000006f006f7308 */ /* 0x000e700000000800 */
[----:B------:R-:W-:Y:S01]  /*13370*/  MUFU.EX2 R117, R117 ;  /* 0x0000007500757308 */ /* 0x000fe20000000800 */
[C---:B---3--:R-:W-:Y:S07]  /*13380*/  HMMA.16816.F32.BF16 R32, R8.reuse, R28, R32 ;  /* 0x0000001c0820723c */ /* 0x048fee0000041820 */
[----:B------:R-:W3:Y:S01]  /*13390*/  MUFU.EX2 R54, R54 ;  /* 0x0000003600367308 */ /* 0x000ee20000000800 */
[----:B------:R-:W-:Y:S01]  /*133a0*/  HMMA.16816.F32.BF16 R20, R8, R30, R20 ;  /* 0x0000001e0814723c */ /* 0x000fe20000041814 */
[----:B------:R-:W2:Y:S06]  /*133b0*/  LDSM.16.MT88.4 R28, [R168+0x8000] ;  /* 0x00800000a81c783b */ /* 0x000eac0000004200 */
[----:B------:R-:W-:Y:S01]  /*133c0*/  MUFU.EX2 R48, R48 ;  /* 0x0000003000307308 */ /* 0x000fe20000000800 */
[----:B------:R-:W-:-:S02]  /*133d0*/  F2FP.BF16.PACK_AB R8, R128, R123 ;  /* 0x0000007b8008723e */ /* 0x000fc400000010ff */
[----:B-1----:R-:W-:-:S05]  /*133e0*/  F2FP.BF16.PACK_AB R9, R122, R121 ;  /* 0x000000797a09723e */ /* 0x002fca00000010ff */
[----:B------:R-:W1:Y:S01]  /*133f0*/  MUFU.EX2 R113, R113 ;  /* 0x0000007100717308 */ /* 0x000e620000000800 */
[----:B------:R-:W-:Y:S02]  /*13400*/  F2FP.BF16.PACK_AB R10, R126, R119 ;  /* 0x000000777e0a723e */ /* 0x000fe400000010ff */
[----:B----4-:R-:W-:-:S05]  /*13410*/  F2FP.BF16.PACK_AB R11, R125, R118 ;  /* 0x000000767d0b723e */ /* 0x010fca00000010ff */
[----:B------:R-:W-:Y:S02]  /*13420*/  MUFU.EX2 R49, R49 ;  /* 0x0000003100317308 */ /* 0x000fe40000000800 */
[C---:B------:R-:W-:Y:S06]  /*13430*/  HMMA.16816.F32.BF16 R24, R8.reuse, R44, R24 ;  /* 0x0000002c0818723c */ /* 0x040fec0000041818 */
[----:B------:R-:W-:Y:S02]  /*13440*/  MUFU.EX2 R52, R52 ;  /* 0x0000003400347308 */ /* 0x000fe40000000800 */
[C---:B------:R-:W-:Y:S01]  /*13450*/  HMMA.16816.F32.BF16 R4, R8.reuse, R46, R4 ;  /* 0x0000002e0804723c */ /* 0x040fe20000041804 */
[----:B------:R-:W4:Y:S05]  /*13460*/  LDSM.16.MT88.4 R44, [R166+0x8800] ;  /* 0x00880000a62c783b */ /* 0x000f2a0000004200 */
[----:B------:R-:W-:Y:S02]  /*13470*/  MUFU.EX2 R50, R50 ;  /* 0x0000003200327308 */ /* 0x000fe40000000800 */
[C---:B-----5:R-:W-:Y:S06]  /*13480*/  HMMA.16816.F32.BF16 R40, R8.reuse, R36, R40 ;  /* 0x000000240828723c */ /* 0x060fec0000041828 */
[----:B------:R-:W5:Y:S01]  /*13490*/  MUFU.EX2 R51, R51 ;  /* 0x0000003300337308 */ /* 0x000f620000000800 */
[----:B--2---:R-:W-:Y:S01]  /*134a0*/  F2FP.BF16.PACK_AB R36, R115, R124 ;  /* 0x0000007c7324723e */ /* 0x004fe200000010ff */
[----:B------:R-:W-:Y:S01]  /*134b0*/  HMMA.16816.F32.BF16 R12, R8, R28, R12 ;  /* 0x0000001c080c723c */ /* 0x000fe2000004180c */
[----:B------:R-:W-:-:S05]  /*134c0*/  F2FP.BF16.PACK_AB R37, R111, R58 ;  /* 0x0000003a6f25723e */ /* 0x000fca00000010ff */
[----:B------:R-:W-:Y:S02]  /*134d0*/  MUFU.EX2 R53, R53 ;  /* 0x0000003500357308 */ /* 0x000fe40000000800 */
[C---:B------:R-:W-:Y:S01]  /*134e0*/  HMMA.16816.F32.BF16 R16, R8.reuse, R30, R16 ;  /* 0x0000001e0810723c */ /* 0x040fe20000041810 */
[----:B------:R-:W2:Y:S05]  /*134f0*/  LDSM.16.MT88.4 R28, [R165+0x8000] ;  /* 0x00800000a51c783b */ /* 0x000eaa0000004200 */
[----:B------:R-:W1:Y:S02]  /*13500*/  MUFU.EX2 R56, R56 ;  /* 0x0000003800387308 */ /* 0x000e640000000800 */
[----:B------:R-:W-:Y:S06]  /*13510*/  HMMA.16816.F32.BF16 R84, R8, R38, R84 ;  /* 0x000000260854723c */ /* 0x000fec0000041854 */
[----:B------:R-:W-:Y:S01]  /*13520*/  MUFU.EX2 R55, R55 ;  /* 0x0000003700377308 */ /* 0x000fe20000000800 */
[----:B------:R-:W-:-:S02]  /*13530*/  F2FP.BF16.PACK_AB R38, R120, R3 ;  /* 0x000000037826723e */ /* 0x000fc400000010ff */
[----:B---3--:R-:W-:-:S05]  /*13540*/  F2FP.BF16.PACK_AB R39, R54, R117 ;  /* 0x000000753627723e */ /* 0x008fca00000010ff */
[----:B------:R-:W3:Y:S02]  /*13550*/  MUFU.EX2 R60, R60 ;  /* 0x0000003c003c7308 */ /* 0x000ee40000000800 */
[C---:B----4-:R-:W-:Y:S06]  /*13560*/  HMMA.16816.F32.BF16 R24, R36.reuse, R44, R24 ;  /* 0x0000002c2418723c */ /* 0x050fec0000041818 */
[----:B------:R-:W-:Y:S02]  /*13570*/  MUFU.EX2 R57, R57 ;  /* 0x0000003900397308 */ /* 0x000fe40000000800 */
[----:B------:R-:W-:Y:S01]  /*13580*/  HMMA.16816.F32.BF16 R4, R36, R46, R4 ;  /* 0x0000002e2404723c */ /* 0x000fe20000041804 */
[----:B------:R-:W-:Y:S05]  /*13590*/  LDSM.16.MT88.4 R44, [R166+0x9000] ;  /* 0x00900000a62c783b */ /* 0x000fea0000004200 */
[----:B------:R-:W-:Y:S02]  /*135a0*/  MUFU.EX2 R64, R64 ;  /* 0x0000004000407308 */ /* 0x000fe40000000800 */
[C---:B--2---:R-:W-:Y:S06]  /*135b0*/  HMMA.16816.F32.BF16 R32, R8.reuse, R28, R32 ;  /* 0x0000001c0820723c */ /* 0x044fec0000041820 */
[----:B------:R-:W-:Y:S02]  /*135c0*/  MUFU.EX2 R2, R62 ;  /* 0x0000003e00027308 */ /* 0x000fe40000000800 */
[----:B------:R-:W-:Y:S01]  /*135d0*/  HMMA.16816.F32.BF16 R20, R8, R30, R20 ;  /* 0x0000001e0814723c */ /* 0x000fe20000041814 */
[----:B------:R-:W2:Y:S04]  /*135e0*/  LDSM.16.MT88.4 R28, [R168+0x8800] ;  /* 0x00880000a81c783b */ /* 0x000ea80000004200 */
[----:B------:R-:W4:Y:S03]  /*135f0*/  LDSM.16.MT88.4 R8, [R165+0x8800] ;  /* 0x00880000a508783b */ /* 0x000f260000004200 */
[C---:B--2---:R-:W-:Y:S08]  /*13600*/  HMMA.16816.F32.BF16 R12, R36.reuse, R28, R12 ;  /* 0x0000001c240c723c */ /* 0x044ff0000004180c */
[C---:B------:R-:W-:Y:S01]  /*13610*/  HMMA.16816.F32.BF16 R16, R36.reuse, R30, R16 ;  /* 0x0000001e2410723c */ /* 0x040fe20000041810 */
[----:B------:R-:W2:Y:S07]  /*13620*/  LDSM.16.MT88.4 R28, [R164+0x8800] ;  /* 0x00880000a41c783b */ /* 0x000eae0000004200 */
[C---:B----4-:R-:W-:Y:S08]  /*13630*/  HMMA.16816.F32.BF16 R32, R36.reuse, R8, R32 ;  /* 0x000000082420723c */ /* 0x050ff00000041820 */
[C---:B------:R-:W-:Y:S01]  /*13640*/  HMMA.16816.F32.BF16 R20, R36.reuse, R10, R20 ;  /* 0x0000000a2414723c */ /* 0x040fe20000041814 */
[----:B------:R-:W4:Y:S07]  /*13650*/  LDSM.16.MT88.4 R8, [R168+0x9000] ;  /* 0x00900000a808783b */ /* 0x000f2e0000004200 */
[C---:B--2---:R-:W-:Y:S08]  /*13660*/  HMMA.16816.F32.BF16 R40, R36.reuse, R28, R40 ;  /* 0x0000001c2428723c */ /* 0x044ff00000041828 */
[----:B------:R-:W-:Y:S01]  /*13670*/  HMMA.16816.F32.BF16 R84, R36, R30, R84 ;  /* 0x0000001e2454723c */ /* 0x000fe20000041854 */
[----:B------:R-:W2:Y:S06]  /*13680*/  LDSM.16.MT88.4 R28, [R165+0x9000] ;  /* 0x00900000a51c783b */ /* 0x000eac0000004200 */
[----:B-1----:R-:W-:-:S02]  /*13690*/  F2FP.BF16.PACK_AB R36, R113, R48 ;  /* 0x000000307124723e */ /* 0x002fc400000010ff */
[----:B-----5:R-:W-:Y:S02]  /*136a0*/  F2FP.BF16.PACK_AB R37, R51, R50 ;  /* 0x000000323325723e */ /* 0x020fe400000010ff */
[----:B------:R-:W-:Y:S02]  /*136b0*/  F2FP.BF16.PACK_AB R38, R52, R49 ;  /* 0x000000313426723e */ /* 0x000fe400000010ff */
[----:B------:R-:W-:-:S07]  /*136c0*/  F2FP.BF16.PACK_AB R39, R56, R53 ;  /* 0x000000353827723e */ /* 0x000fce00000010ff */
[C---:B------:R-:W-:Y:S07]  /*136d0*/  HMMA.16816.F32.BF16 R24, R36.reuse, R44, R24 ;  /* 0x0000002c2418723c */ /* 0x040fee0000041818 */
[----:B------:R-:W-:Y:S01]  /*136e0*/  FADD.FTZ R45, R103, R104 ;  /* 0x00000068672d7221 */ /* 0x000fe20000010000 */
[----:B----4-:R-:W-:Y:S03]  /*136f0*/  HMMA.16816.F32.BF16 R12, R36, R8, R12 ;  /* 0x00000008240c723c */ /* 0x010fe6000004180c */
[----:B------:R-:W-:-:S04]  /*13700*/  FADD.FTZ R45, R102, R45 ;  /* 0x0000002d662d7221 */ /* 0x000fc80000010000 */
[----:B------:R-:W-:Y:S01]  /*13710*/  FADD.FTZ R0, R0, R45 ;  /* 0x0000002d00007221 */ /* 0x000fe20000010000 */
[C---:B------:R-:W-:Y:S01]  /*13720*/  HMMA.16816.F32.BF16 R16, R36.reuse, R10, R16 ;  /* 0x0000000a2410723c */ /* 0x040fe20000041810 */
[----:B------:R-:W1:Y:S02]  /*13730*/  LDSM.16.MT88.4 R8, [R164+0x9000] ;  /* 0x00900000a408783b */ /* 0x000e640000004200 */
[----:B------:R-:W-:Y:S02]  /*13740*/  FADD.FTZ R97, R97, R0 ;  /* 0x0000000061617221 */ /* 0x000fe40000010000 */
[----:B------:R-:W-:Y:S02]  /*13750*/  FFMA.FTZ R0, R61, c[0x0][0x23c], -R67 ;  /* 0x00008f003d007a23 */ /* 0x000fe40000010843 */
[----:B------:R-:W-:Y:S01]  /*13760*/  FADD.FTZ R92, R92, R97 ;  /* 0x000000615c5c7221 */ /* 0x000fe20000010000 */
[C---:B------:R-:W-:Y:S01]  /*13770*/  HMMA.16816.F32.BF16 R4, R36.reuse, R46, R4 ;  /* 0x0000002e2404723c */ /* 0x040fe20000041804 */
[----:B------:R-:W4:Y:S02]  /*13780*/  LDSM.16.MT88.4 R44, [R168+0x9800] ;  /* 0x00980000a82c783b */ /* 0x000f240000004200 */
[----:B------:R-:W-:Y:S01]  /*13790*/  FADD.FTZ R69, R69, R92 ;  /* 0x0000005c45457221 */ /* 0x000fe20000010000 */
[----:B------:R-:W-:Y:S04]  /*137a0*/  MUFU.EX2 R0, R0 ;  /* 0x0000000000007308 */ /* 0x000fe80000000800 */
[C---:B--2---:R-:W-:Y:S04]  /*137b0*/  HMMA.16816.F32.BF16 R32, R36.reuse, R28, R32 ;  /* 0x0000001c2420723c */ /* 0x044fe80000041820 */
[----:B------:R-:W2:Y:S03]  /*137c0*/  MUFU.EX2 R29, R59 ;  /* 0x0000003b001d7308 */ /* 0x000ea60000000800 */
[----:B------:R-:W-:Y:S01]  /*137d0*/  FADD.FTZ R28, R74, R73 ;  /* 0x000000494a1c7221 */ /* 0x000fe20000010000 */
[----:B------:R-:W-:Y:S03]  /*137e0*/  HMMA.16816.F32.BF16 R20, R36, R30, R20 ;  /* 0x0000001e2414723c */ /* 0x000fe60000041814 */
[----:B------:R-:W-:-:S04]  /*137f0*/  FADD.FTZ R79, R79, R28 ;  /* 0x0000001c4f4f7221 */ /* 0x000fc80000010000 */
[----:B------:R-:W-:Y:S02]  /*13800*/  FADD.FTZ R30, R72, R69 ;  /* 0x00000045481e7221 */ /* 0x000fe40000010000 */
[----:B------:R-:W-:Y:S02]  /*13810*/  FFMA.FTZ R31, R65, c[0x0][0x23c], -R67 ;  /* 0x00008f00411f7a23 */ /* 0x000fe40000010843 */
[----:B------:R-:W-:Y:S02]  /*13820*/  FADD.FTZ R30, R75, R30 ;  /* 0x0000001e4b1e7221 */ /* 0x000fe40000010000 */
[----:B------:R-:W5:Y:S01]  /*13830*/  LDSM.16.MT88.4 R72, [R166+0x9800] ;  /* 0x00980000a648783b */ /* 0x000f620000004200 */
[----:B------:R-:W-:Y:S01]  /*13840*/  FADD.FTZ R78, R78, R79 ;  /* 0x0000004f4e4e7221 */ /* 0x000fe20000010000 */
[----:B------:R-:W4:Y:S01]  /*13850*/  MUFU.EX2 R31, R31 ;  /* 0x0000001f001f7308 */ /* 0x000f220000000800 */
[----:B------:R-:W-:Y:S01]  /*13860*/  FADD.FTZ R77, R77, R30 ;  /* 0x0000001e4d4d7221 */ /* 0x000fe20000010000 */
[----:B-1----:R-:W-:Y:S01]  /*13870*/  HMMA.16816.F32.BF16 R40, R36, R8, R40 ;  /* 0x000000082428723c */ /* 0x002fe20000041828 */
[----:B------:R-:W-:-:S02]  /*13880*/  FADD.FTZ R81, R81, R78 ;  /* 0x0000004e51517221 */ /* 0x000fc40000010000 */
[----:B------:R-:W-:Y:S02]  /*13890*/  FADD.FTZ R76, R76, R77 ;  /* 0x0000004d4c4c7221 */ /* 0x000fe40000010000 */
[----:B------:R-:W-:Y:S02]  /*138a0*/  FADD.FTZ R88, R88, R81 ;  /* 0x0000005158587221 */ /* 0x000fe40000010000 */
[----:B------:R-:W-:Y:S01]  /*138b0*/  FADD.FTZ R89, R89, R76 ;  /* 0x0000004c59597221 */ /* 0x000fe20000010000 */
[----:B------:R-:W-:Y:S01]  /*138c0*/  HMMA.16816.F32.BF16 R84, R36, R10, R84 ;  /* 0x0000000a2454723c */ /* 0x000fe20000041854 */
[----:B------:R-:W-:Y:S01]  /*138d0*/  FADD.FTZ R91, R91, R88 ;  /* 0x000000585b5b7221 */ /* 0x000fe20000010000 */
[----:B---3--:R-:W-:Y:S01]  /*138e0*/  F2FP.BF16.PACK_AB R8, R60, R55 ;  /* 0x000000373c08723e */ /* 0x008fe200000010ff */
[----:B------:R-:W-:Y:S01]  /*138f0*/  FADD.FTZ R82, R82, R89 ;  /* 0x0000005952527221 */ /* 0x000fe20000010000 */
[----:B--2---:R-:W-:Y:S01]  /*13900*/  F2FP.BF16.PACK_AB R9, R29, R2 ;  /* 0x000000021d09723e */ /* 0x004fe200000010ff */
[----:B------:R-:W-:Y:S01]  /*13910*/  FADD.FTZ R28, R90, R91 ;  /* 0x0000005b5a1c7221 */ /* 0x000fe20000010000 */
[----:B------:R-:W1:Y:S01]  /*13920*/  LDSM.16.MT88.4 R76, [R165+0x9800] ;  /* 0x00980000a54c783b */ /* 0x000e620000004200 */
[----:B------:R-:W-:Y:S01]  /*13930*/  F2FP.BF16.PACK_AB R10, R64, R57 ;  /* 0x00000039400a723e */ /* 0x000fe200000010ff */
[----:B------:R-:W-:Y:S01]  /*13940*/  FADD.FTZ R83, R83, R82 ;  /* 0x0000005253537221 */ /* 0x000fe20000010000 */
[----:B----4-:R-:W-:Y:S01]  /*13950*/  F2FP.BF16.PACK_AB R11, R31, R0 ;  /* 0x000000001f0b723e */ /* 0x010fe200000010ff */
[----:B------:R-:W-:-:S02]  /*13960*/  FADD.FTZ R28, R93, R28 ;  /* 0x0000001c5d1c7221 */ /* 0x000fc40000010000 */
[----:B------:R-:W-:-:S04]  /*13970*/  FADD.FTZ R80, R80, R83 ;  /* 0x0000005350507221 */ /* 0x000fc80000010000 */
[----:B------:R-:W-:Y:S01]  /*13980*/  HMMA.16816.F32.BF16 R92, R8, R46, R16 ;  /* 0x0000002e085c723c */ /* 0x000fe20000041810 */
[----:B------:R-:W-:-:S04]  /*13990*/  FADD.FTZ R123, R123, R80 ;  /* 0x000000507b7b7221 */ /* 0x000fc80000010000 */
[----:B------:R-:W-:Y:S02]  /*139a0*/  FADD.FTZ R128, R128, R123 ;  /* 0x0000007b80807221 */ /* 0x000fe40000010000 */
[----:B------:R-:W-:Y:S01]  /*139b0*/  FADD.FTZ R17, R121, R28 ;  /* 0x0000001c79117221 */ /* 0x000fe20000010000 */
[----:B------:R-:W-:Y:S01]  /*139c0*/  HMMA.16816.F32.BF16 R96, R8, R44, R12 ;  /* 0x0000002c0860723c */ /* 0x000fe2000004180c */
[----:B------:R-:W2:Y:S01]  /*139d0*/  LDSM.16.MT88.4 R12, [R164+0x9800] ;  /* 0x00980000a40c783b */ /* 0x000ea20000004200 */
[----:B------:R-:W-:Y:S02]  /*139e0*/  FADD.FTZ R119, R119, R128 ;  /* 0x0000008077777221 */ /* 0x000fe40000010000 */
[----:B------:R-:W-:-:S04]  /*139f0*/  FADD.FTZ R17, R122, R17 ;  /* 0x000000117a117221 */ /* 0x000fc80000010000 */
[----:B------:R-:W-:Y:S01]  /*13a00*/  FADD.FTZ R118, R118, R17 ;  /* 0x0000001176767221 */ /* 0x000fe20000010000 */
[----:B-----5:R-:W-:Y:S01]  /*13a10*/  HMMA.16816.F32.BF16 R68, R8, R72, R24 ;  /* 0x000000480844723c */ /* 0x020fe20000041818 */
[----:B------:R-:W-:Y:S02]  /*13a20*/  FADD.FTZ R17, R126, R119 ;  /* 0x000000777e117221 */ /* 0x000fe40000010000 */
[----:B------:R-:W-:-:S05]  /*13a30*/  FADD.FTZ R125, R125, R118 ;  /* 0x000000767d7d7221 */ /* 0x000fca0000010000 */
[C---:B------:R-:W-:Y:S07]  /*13a40*/  HMMA.16816.F32.BF16 R72, R8.reuse, R74, R4 ;  /* 0x0000004a0848723c */ /* 0x040fee0000041804 */
[----:B------:R-:W-:Y:S01]  /*13a50*/  FADD.FTZ R6, R58, R125 ;  /* 0x0000007d3a067221 */ /* 0x000fe20000010000 */
[----:B-1----:R-:W-:Y:S01]  /*13a60*/  HMMA.16816.F32.BF16 R88, R8, R76, R32 ;  /* 0x0000004c0858723c */ /* 0x002fe20000041820 */
        /* <DEDUP_REMOVED lines=20> */
[----:B------:R-:W-:Y:S01]  /*13bb0*/  FADD.FTZ R29, R29, R2 ;  /* 0x000000021d1d7221 */ /* 0x000fe20000010000 */
[----:B------:R-:W-:Y:S01]  /*13bc0*/  MOV R2, R107 ;  /* 0x0000006b00027202 */ /* 0x000fe20000000f00 */
[----:B------:R-:W-:Y:S02]  /*13bd0*/  FADD.FTZ R60, R60, R55 ;  /* 0x000000373c3c7221 */ /* 0x000fe40000010000 */
[----:B------:R-:W-:Y:S02]  /*13be0*/  FADD.FTZ R0, R0, R29 ;  /* 0x0000001d00007221 */ /* 0x000fe40000010000 */
[----:B------:R-:W-:-:S02]  /*13bf0*/  FADD.FTZ R57, R57, R60 ;  /* 0x0000003c39397221 */ /* 0x000fc40000010000 */
[----:B------:R-:W-:Y:S01]  /*13c00*/  FADD.FTZ R192, R31, R0 ;  /* 0x000000001fc07221 */ /* 0x000fe20000010000 */
[----:B------:R-:W-:Y:S01]  /*13c10*/  MOV R0, R105 ;  /* 0x0000006900007202 */ /* 0x000fe20000000f00 */
[----:B------:R-:W-:Y:S02]  /*13c20*/  FADD.FTZ R193, R64, R57 ;  /* 0x0000003940c17221 */ /* 0x000fe40000010000 */
.L_x_5576:
[----:B------:R-:W-:-:S13]  /*13c30*/  ISETP.GE.AND P0, PT, R187, 0x1, PT ;  /* 0x00000001bb00780c */ /* 0x000fda0003f06270 */
[----:B------:R-:W-:Y:S05]  /*13c40*/  @!P0 BRA `(.L_x_5584) ;  /* 0x000035a000008947 */ /* 0x000fea0003800000 */
[----:B------:R-:W-:Y:S01]  /*13c50*/  IMAD.MOV.U32 R191, RZ, RZ, c[0x0][0x1a0] ;  /* 0x00006800ffbf7624 */ /* 0x000fe200078e00ff */
[----:B------:R-:W-:Y:S02]  /*13c60*/  MOV R3, R0 ;  /* 0x0000000000037202 */ /* 0x000fe40000000f00 */
[----:B------:R-:W-:Y:S01]  /*13c70*/  MOV R103, R2 ;  /* 0x0000000200677202 */ /* 0x000fe20000000f00 */
[----:B------:R-:W-:-:S05]  /*13c80*/  IMAD.U32 R190, R191, -0x80, RZ ;  /* 0xffffff80bfbe7824 */ /* 0x000fca00078e00ff */
[----:B------:R-:W-:Y:S02]  /*13c90*/  SHF.R.S32.HI R189, RZ, 0x1f, R190 ;  /* 0x0000001fffbd7819 */ /* 0x000fe400000114be */
.L_x_5588:
[----:B------:R-:W-:Y:S04]  /*13ca0*/  DEPBAR.LE SB0, 0x0 ;  /* 0x000080000000791a */ /* 0x000fe80000000000 */
[----:B------:R-:W-:Y:S01]  /*13cb0*/  BAR.SYNC.DEFER_BLOCKING 0x0 ;  /* 0x0000000000007b1d */ /* 0x000fe20000010000 */
[----:B------:R-:W-:Y:S01]  /*13cc0*/  ISETP.NE.AND P6, PT, R181, RZ, PT ;  /* 0x000000ffb500720c */ /* 0x000fe20003fc5270 */
[----:B------:R-:W-:Y:S01]  /*13cd0*/  IMAD.MOV.U32 R24, RZ, RZ, R190 ;  /* 0x000000ffff187224 */ /* 0x000fe200078e00be */
[----:B------:R-:W-:Y:S11]  /*13ce0*/  MOV R25, R189 ;  /* 0x000000bd00197202 */ /* 0x000ff60000000f00 */
        /* <DEDUP_REMOVED lines=60> */
.L_x_5585:
[----:B------:R-:W-:Y:S02]  /*140b0*/  ISETP.GE.AND P0, PT, R100, c[0x0][0x220], PT ;  /* 0x0000880064007a0c */ /* 0x000fe40003f06270 */
[C---:B------:R-:W-:Y:S04]  /*140c0*/  LEA R196, P3, R24.reuse, R194, 0x1 ;  /* 0x000000c218c47211 */ /* 0x040fe800078608ff */
[--C-:B------:R-:W-:Y:S07]  /*140d0*/  LEA.HI.X R197, R24, R195, R25.reuse, 0x1, P3 ;  /* 0x000000c318c57211 */ /* 0x100fee00018f0c19 */
[-C--:B------:R-:W-:Y:S01]  /*140e0*/  @!P0 IADD3 R21, P2, R176, R24.reuse, RZ ;  /* 0x00000018b0158210 */ /* 0x080fe20007f5e0ff */
[----:B------:R-:W-:Y:S01]  /*140f0*/  @P0 STS.128 [R188+0x6000], RZ ;  /* 0x006000ffbc000388 */ /* 0x000fe20000000c00 */
[----:B------:R-:W-:Y:S01]  /*14100*/  @!P0 IMAD.MOV.U32 R2, RZ, RZ, c[0x0][0x1a4] ;  /* 0x00006900ff028624 */ /* 0x000fe200078e00ff */
[----:B------:R-:W-:Y:S01]  /*14110*/  @!P0 LEA R23, P1, R191, R24, 0x5 ;  /* 0x00000018bf178211 */ /* 0x000fe200078228ff */
[----:B------:R-:W-:Y:S01]  /*14120*/  @!P0 IMAD.MOV.U32 R22, RZ, RZ, c[0x0][0x1a4] ;  /* 0x00006900ff168624 */ /* 0x000fe200078e00ff */
[----:B------:R-:W-:Y:S01]  /*14130*/  @!PT LDS RZ, [RZ] ;  /* 0x00000000fffff984 */ /* 0x000fe20000000800 */
[----:B------:R-:W-:Y:S01]  /*14140*/  @!PT LDS RZ, [RZ] ;  /* 0x00000000fffff984 */ /* 0x000fe20000000800 */
[----:B------:R-:W-:Y:S01]  /*14150*/  @!PT LDS RZ, [RZ] ;  /* 0x00000000fffff984 */ /* 0x000fe20000000800 */
[----:B------:R1:W-:Y:S01]  /*14160*/  @!P0 LDGSTS.E.BYPASS.LTC128B.128 [R188+0x6000], [R196.64] ;  /* 0x06000000c4bc8fae */ /* 0x0003e2000b901d46 */
[--C-:B------:R-:W-:Y:S01]  /*14170*/  @!P0 IMAD.X R0, R175, 0x1, R25.reuse, P2 ;  /* 0x00000001af008824 */ /* 0x100fe200010e0619 */
[-C--:B------:R-:W-:Y:S01]  /*14180*/  @!P0 LEA R34, P2, R21, R194.reuse, 0x1 ;  /* 0x000000c215228211 */ /* 0x080fe200078408ff */
[----:B------:R-:W-:Y:S01]  /*14190*/  @!P0 IMAD.MOV.U32 R30, RZ, RZ, R24 ;  /* 0x000000ffff1e8224 */ /* 0x000fe200078e0018 */
[----:B------:R-:W-:Y:S01]  /*141a0*/  @!P0 LEA.HI.X R2, R191, R25, R2, 0x5, P1 ;  /* 0x00000019bf028211 */ /* 0x000fe200008f2c02 */
[----:B------:R-:W-:Y:S01]  /*141b0*/  @P0 STS.128 [R188+0x6800], RZ ;  /* 0x006800ffbc000388 */ /* 0x000fe20000000c00 */
[----:B------:R-:W-:Y:S01]  /*141c0*/  @!P0 LEA R32, P1, R23, R194, 0x1 ;  /* 0x000000c217208211 */ /* 0x000fe200078208ff */
[----:B------:R-:W-:Y:S01]  /*141d0*/  @!P0 IMAD.MOV.U32 R31, RZ, RZ, R25 ;  /* 0x000000ffff1f8224 */ /* 0x000fe200078e0019 */
[-C--:B------:R-:W-:Y:S01]  /*141e0*/  @!P0 LEA.HI.X R35, R21, R195.reuse, R0, 0x1, P2 ;  /* 0x000000c315238211 */ /* 0x080fe200010f0c00 */
[----:B------:R-:W-:Y:S01]  /*141f0*/  @!P0 IMAD.MOV.U32 R21, RZ, RZ, c[0x0][0x1a4] ;  /* 0x00006900ff158624 */ /* 0x000fe200078e00ff */
[----:B------:R-:W-:Y:S01]  /*14200*/  @!P0 LEA.HI.X R33, R23, R195, R2, 0x1, P1 ;  /* 0x000000c317218211 */ /* 0x000fe200008f0c02 */
[C---:B------:R-:W-:Y:S01]  /*14210*/  @!P0 IMAD.WIDE.U32 R30, R191.reuse, 0x30, R30 ;  /* 0x00000030bf1e8825 */ /* 0x040fe200078e001e */
[----:B------:R-:W-:Y:S01]  /*14220*/  @!P0 LEA R23, P1, R191, R24, 0x6 ;  /* 0x00000018bf178211 */ /* 0x000fe200078230ff */
[----:B------:R-:W-:Y:S01]  /*14230*/  @!PT LDS RZ, [RZ] ;  /* 0x00000000fffff984 */ /* 0x000fe20000000800 */
[----:B------:R-:W-:Y:S01]  /*14240*/  @!PT LDS RZ, [RZ] ;  /* 0x00000000fffff984 */ /* 0x000fe20000000800 */
[----:B------:R-:W-:Y:S01]  /*14250*/  @!PT LDS RZ, [RZ] ;  /* 0x00000000fffff984 */ /* 0x000fe20000000800 */
[----:B------:R2:W-:Y:S01]  /*14260*/  @!P0 LDGSTS.E.BYPASS.LTC128B.128 [R188+0x6800], [R34.64] ;  /* 0x0680000022bc8fae */ /* 0x0005e2000b901d46 */
[-C--:B------:R-:W-:Y:S01]  /*14270*/  @!P0 MOV R27, R25.reuse ;  /* 0x00000019001b8202 */ /* 0x080fe20000000f00 */
[----:B------:R-:W-:Y:S01]  /*14280*/  @!P0 IMAD R21, R21, 0x30, RZ ;  /* 0x0000003015158824 */ /* 0x000fe200078e02ff */
[----:B------:R-:W-:Y:S01]  /*14290*/  @!P0 LEA.HI.X R22, R191, R25, R22, 0x6, P1 ;  /* 0x00000019bf168211 */ /* 0x000fe200008f3416 */
[----:B------:R-:W-:Y:S01]  /*142a0*/  @P0 STS.128 [R188+0x7000], RZ ;  /* 0x007000ffbc000388 */ /* 0x000fe20000000c00 */
[CC--:B------:R-:W-:Y:S01]  /*142b0*/  @!P0 LEA R28, P1, R23.reuse, R194.reuse, 0x1 ;  /* 0x000000c2171c8211 */ /* 0x0c0fe200078208ff */
[----:B------:R-:W-:Y:S01]  /*142c0*/  @!P0 IMAD.MOV.U32 R26, RZ, RZ, R24 ;  /* 0x000000ffff1a8224 */ /* 0x000fe200078e0018 */
[CC--:B------:R-:W-:Y:S01]  /*142d0*/  @!P0 LEA R42, P4, R30.reuse, R194.reuse, 0x1 ;  /* 0x000000c21e2a8211 */ /* 0x0c0fe200078808ff */
[----:B------:R-:W-:Y:S01]  /*142e0*/  @!PT LDS RZ, [RZ] ;  /* 0x00000000fffff984 */ /* 0x000fe20000000800 */
[----:B------:R-:W-:Y:S01]  /*142f0*/  @!PT LDS RZ, [RZ] ;  /* 0x00000000fffff984 */ /* 0x000fe20000000800 */
[----:B------:R-:W-:Y:S01]  /*14300*/  @!PT LDS RZ, [RZ] ;  /* 0x00000000fffff984 */ /* 0x000fe20000000800 */
[----:B------:R2:W-:Y:S01]  /*14310*/  @!P0 LDGSTS.E.BYPASS.LTC128B.128 [R188+0x7000], [R32.64] ;  /* 0x0700000020bc8fae */ /* 0x0005e2000b901d46 */
[-C--:B------:R-:W-:Y:S01]  /*14320*/  @!P0 LEA.HI.X R29, R23, R195.reuse, R22, 0x1, P1 ;  /* 0x000000c3171d8211 */ /* 0x080fe200008f0c16 */
[----:B------:R-:W-:Y:S01]  /*14330*/  @!P0 IMAD.IADD R22, R21, 0x1, R31 ;  /* 0x0000000115168824 */ /* 0x000fe200078e021f */
[----:B------:R-:W-:Y:S01]  /*14340*/  @!P0 MOV R2, c[0x0][0x1a4] ;  /* 0x0000690000028a02 */ /* 0x000fe20000000f00 */
[----:B------:R-:W-:Y:S01]  /*14350*/  @P0 STS.128 [R188+0x7800], RZ ;  /* 0x007800ffbc000388 */ /* 0x000fe20000000c00 */
[----:B------:R-:W-:Y:S02]  /*14360*/  @!P0 IMAD.MOV.U32 R20, RZ, RZ, c[0x0][0x1a4] ;  /* 0x00006900ff148624 */ /* 0x000fe400078e00ff */
[-C--:B------:R-:W-:Y:S01]  /*14370*/  @!P0 LEA.HI.X R43, R30, R195.reuse, R22, 0x1, P4 ;  /* 0x000000c31e2b8211 */ /* 0x080fe200020f0c16 */
[C---:B------:R-:W-:Y:S04]  /*14380*/  @!P0 IMAD.WIDE.U32 R26, R191.reuse, 0x50, R26 ;  /* 0x00000050bf1a8825 */ /* 0x040fe800078e001a */
[----:B------:R-:W-:Y:S01]  /*14390*/  @!PT LDS RZ, [RZ] ;  /* 0x00000000fffff984 */ /* 0x000fe20000000800 */
[----:B------:R-:W-:Y:S01]  /*143a0*/  @!PT LDS RZ, [RZ] ;  /* 0x00000000fffff984 */ /* 0x000fe20000000800 */
[----:B------:R-:W-:Y:S01]  /*143b0*/  @!PT LDS RZ, [RZ] ;  /* 0x00000000fffff984 */ /* 0x000fe20000000800 */
[----:B------:R3:W-:Y:S01]  /*143c0*/  @!P0 LDGSTS.E.BYPASS.LTC128B.128 [R188+0x7800], [R42.64] ;  /* 0x078000002abc8fae */ /* 0x0007e2000b901d46 */
[----:B------:R-:W-:Y:S01]  /*143d0*/  @!P0 IMAD R20, R20, 0x50, RZ ;  /* 0x0000005014148824 */ /* 0x000fe200078e02ff */
[-C--:B------:R-:W-:Y:S01]  /*143e0*/  @!P0 LEA R40, P3, R26, R194.reuse, 0x1 ;  /* 0x000000c21a288211 */ /* 0x080fe200078608ff */
[--C-:B------:R-:W-:Y:S01]  /*143f0*/  @!P0 IMAD.MOV.U32 R36, RZ, RZ, R24.reuse ;  /* 0x000000ffff248224 */ /* 0x100fe200078e0018 */
[----:B------:R-:W-:Y:S01]  /*14400*/  @P0 STS.128 [R188+0x8000], RZ ;  /* 0x008000ffbc000388 */ /* 0x000fe20000000c00 */
[----:B------:R-:W-:Y:S02]  /*14410*/  @!P0 IMAD.IADD R20, R20, 0x1, R27 ;  /* 0x0000000114148824 */ /* 0x000fe400078e021b */
[--C-:B------:R-:W-:Y:S01]  /*14420*/  @!P0 IMAD.MOV.U32 R37, RZ, RZ, R25.reuse ;  /* 0x000000ffff258224 */ /* 0x100fe200078e0019 */
        /* <DEDUP_REMOVED lines=9> */
[----:B------:R-:W-:Y:S01]  /*144c0*/  @!P0 IMAD.MOV.U32 R0, RZ, RZ, c[0x0][0x1a4] ;  /* 0x00006900ff008624 */ /* 0x000fe200078e00ff */
[----:B------:R-:W-:Y:S01]  /*144d0*/  @!PT LDS RZ, [RZ] ;  /* 0x00000000fffff984 */ /* 0x000fe20000000800 */
[----:B------:R-:W-:Y:S01]  /*144e0*/  @!PT LDS RZ, [RZ] ;  /* 0x00000000fffff984 */ /* 0x000fe20000000800 */
[----:B------:R-:W-:Y:S01]  /*144f0*/  @!PT LDS RZ, [RZ] ;  /* 0x00000000fffff984 */ /* 0x000fe20000000800 */
[----:B------:R3:W-:Y:S01]  /*14500*/  @!P0 LDGSTS.E.BYPASS.LTC128B.128 [R188+0x8800], [R40.64] ;  /* 0x0880000028bc8fae */ /* 0x0007e2000b901d46 */
[----:B------:R-:W-:Y:S02]  /*14510*/  @!P0 IMAD.IADD R2, R2, 0x1, R25 ;  /* 0x0000000102028824 */ /* 0x000fe400078e0219 */
[----:B------:R-:W-:Y:S01]  /*14520*/  @!P0 IMAD.WIDE.U32 R36, R191, 0x70, R36 ;  /* 0x00000070bf248825 */ /* 0x000fe200078e0024 */
[----:B------:R-:W-:Y:S02]  /*14530*/  @P0 STS.128 [R188+0x9000], RZ ;  /* 0x009000ffbc000388 */ /* 0x000fe40000000c00 */
[----:B------:R-:W-:Y:S01]  /*14540*/  @!P0 LEA.HI.X R39, R24, R195, R2, 0x1, P2 ;  /* 0x000000c318278211 */ /* 0x000fe200010f0c02 */
[----:B------:R-:W-:Y:S01]  /*14550*/  @!P0 IMAD R0, R0, 0x70, RZ ;  /* 0x0000007000008824 */ /* 0x000fe200078e02ff */
[----:B------:R-:W-:Y:S01]  /*14560*/  @!P0 LEA R44, P1, R36, R194, 0x1 ;  /* 0x000000c2242c8211 */ /* 0x000fe200078208ff */
[----:B------:R-:W-:Y:S02]  /*14570*/  IMAD.MOV.U32 R194, RZ, RZ, R196 ;  /* 0x000000ffffc27224 */ /* 0x000fe400078e00c4 */
[----:B------:R-:W-:Y:S01]  /*14580*/  @!PT LDS RZ, [RZ] ;  /* 0x00000000fffff984 */ /* 0x000fe20000000800 */
[----:B------:R-:W-:Y:S01]  /*14590*/  @!PT LDS RZ, [RZ] ;  /* 0x00000000fffff984 */ /* 0x000fe20000000800 */
[----:B------:R-:W-:Y:S01]  /*145a0*/  @!PT LDS RZ, [RZ] ;  /* 0x00000000fffff984 */ /* 0x000fe20000000800 */
[----:B------:R5:W-:Y:S01]  /*145b0*/  @!P0 LDGSTS.E.BYPASS.LTC128B.128 [R188+0x9000], [R38.64] ;  /* 0x0900000026bc8fae */ /* 0x000be2000b901d46 */
[----:B------:R-:W-:Y:S03]  /*145c0*/  @!P0 IADD3 R0, R0, R37, RZ ;  /* 0x0000002500008210 */ /* 0x000fe60007ffe0ff */
[----:B------:R-:W-:Y:S01]  /*145d0*/  @P0 STS.128 [R188+0x9800], RZ ;  /* 0x009800ffbc000388 */ /* 0x000fe20000000c00 */
[----:B------:R-:W-:Y:S01]  /*145e0*/  @!P0 LEA.HI.X R45, R36, R195, R0, 0x1, P1 ;  /* 0x000000c3242d8211 */ /* 0x000fe200008f0c00 */
[----:B------:R-:W-:Y:S01]  /*145f0*/  IMAD.MOV.U32 R195, RZ, RZ, R197 ;  /* 0x000000ffffc37224 */ /* 0x000fe200078e00c5 */
[----:B------:R-:W-:Y:S03]  /*14600*/  ISETP.GE.AND P1, PT, R187, 0x2, PT ;  /* 0x00000002bb00780c */ /* 0x000fe60003f26270 */
[----:B------:R-:W-:Y:S01]  /*14610*/  @!PT LDS RZ, [RZ] ;  /* 0x00000000fffff984 */ /* 0x000fe20000000800 */
[----:B------:R-:W-:Y:S01]  /*14620*/  @!PT LDS RZ, [RZ] ;  /* 0x00000000fffff984 */ /* 0x000fe20000000800 */
[----:B------:R-:W-:Y:S01]  /*14630*/  @!PT LDS RZ, [RZ] ;  /* 0x00000000fffff984 */ /* 0x000fe20000000800 */
[----:B------:R1:W-:Y:S04]  /*14640*/  @!P0 LDGSTS.E.BYPASS.LTC128B.128 [R188+0x9800], [R44.64] ;  /* 0x098000002cbc8fae */ /* 0x0003e8000b901d46 */
[----:B------:R-:W-:Y:S04]  /*14650*/  LDSM.16.M88.4 R104, [R174] ;  /* 0x00000000ae68783b */ /* 0x000fe80000000200 */
[----:B------:R-:W1:Y:S04]  /*14660*/  LDSM.16.M88.4 R108, [R173+0x2000] ;  /* 0x00200000ad6c783b */ /* 0x000e680000000200 */
[----:B------:R-:W2:Y:S04]  /*14670*/  LDSM.16.M88.4 R112, [R173+0x2800] ;  /* 0x00280000ad70783b */ /* 0x000ea80000000200 */
[----:B------:R-:W2:Y:S04]  /*14680*/  LDSM.16.M88.4 R116, [R173+0x3000] ;  /* 0x00300000ad74783b */ /* 0x000ea80000000200 */
[----:B------:R-:W0:Y:S04]  /*14690*/  LDGDEPBAR ;  /* 0x00000000000079af */ /* 0x000e280000000000 */
[----:B------:R-:W4:Y:S04]  /*146a0*/  LDSM.16.M88.4 R120, [R173+0x3800] ;  /* 0x00380000ad78783b */ /* 0x000f280000000200 */
[----:B------:R-:W5:Y:S04]  /*146b0*/  LDSM.16.M88.4 R124, [R173+0x4000] ;  /* 0x00400000ad7c783b */ /* 0x000f680000000200 */
[----:B------:R-:W3:Y:S04]  /*146c0*/  LDSM.16.M88.4 R128, [R173+0x4800] ;  /* 0x00480000ad80783b */ /* 0x000ee80000000200 */
[----:B------:R-:W3:Y:S04]  /*146d0*/  LDSM.16.M88.4 R132, [R173+0x5000] ;  /* 0x00500000ad84783b */ /* 0x000ee80000000200 */
[----:B------:R-:W3:Y:S04]  /*146e0*/  LDSM.16.M88.4 R136, [R173+0x5800] ;  /* 0x00580000ad88783b */ /* 0x000ee80000000200 */
[----:B------:R-:W-:Y:S01]  /*146f0*/  LDSM.16.M88.4 R140, [R172] ;  /* 0x00000000ac8c783b */ /* 0x000fe20000000200 */
[C---:B-1----:R-:W-:Y:S03]  /*14700*/  HMMA.16816.F32.BF16 R4, R104.reuse, R108, RZ ;  /* 0x0000006c6804723c */ /* 0x042fe600000418ff */
[----:B------:R-:W1:Y:S04]  /*14710*/  LDSM.16.M88.4 R144, [R167+0x2000] ;  /* 0x00200000a790783b */ /* 0x000e680000000200 */
[----:B------:R-:W1:Y:S01]  /*14720*/  LDSM.16.M88.4 R148, [R167+0x2800] ;  /* 0x00280000a794783b */ /* 0x000e620000000200 */
[C---:B------:R-:W-:Y:S03]  /*14730*/  HMMA.16816.F32.BF16 R8, R104.reuse, R110, RZ ;  /* 0x0000006e6808723c */ /* 0x040fe600000418ff */
[----:B------:R-:W1:Y:S04]  /*14740*/  LDSM.16.M88.4 R152, [R167+0x3000] ;  /* 0x00300000a798783b */ /* 0x000e680000000200 */
[----:B------:R-:W1:Y:S01]  /*14750*/  LDSM.16.M88.4 R108, [R167+0x3800] ;  /* 0x00380000a76c783b */ /* 0x000e620000000200 */
[C---:B--2---:R-:W-:Y:S08]  /*14760*/  HMMA.16816.F32.BF16 R12, R104.reuse, R112, RZ ;  /* 0x00000070680c723c */ /* 0x044ff000000418ff */
[C---:B------:R-:W-:Y:S01]  /*14770*/  HMMA.16816.F32.BF16 R16, R104.reuse, R114, RZ ;  /* 0x000000726810723c */ /* 0x040fe200000418ff */
[----:B------:R-:W-:Y:S07]  /*14780*/  LDSM.16.M88.4 R112, [R167+0x4800] ;  /* 0x00480000a770783b */ /* 0x000fee0000000200 */
[C---:B------:R-:W-:Y:S08]  /*14790*/  HMMA.16816.F32.BF16 R20, R104.reuse, R116, RZ ;  /* 0x000000746814723c */ /* 0x040ff000000418ff */
[C---:B------:R-:W-:Y:S01]  /*147a0*/  HMMA.16816.F32.BF16 R24, R104.reuse, R118, RZ ;  /* 0x000000766818723c */ /* 0x040fe200000418ff */
[----:B------:R-:W-:Y:S07]  /*147b0*/  LDSM.16.M88.4 R116, [R167+0x5000] ;  /* 0x00500000a774783b */ /* 0x000fee0000000200 */
[C---:B----4-:R-:W-:Y:S08]  /*147c0*/  HMMA.16816.F32.BF16 R28, R104.reuse, R120, RZ ;  /* 0x00000078681c723c */ /* 0x050ff000000418ff */
[C---:B------:R-:W-:Y:S01]  /*147d0*/  HMMA.16816.F32.BF16 R32, R104.reuse, R122, RZ ;  /* 0x0000007a6820723c */ /* 0x040fe200000418ff */
[----:B------:R-:W-:Y:S07]  /*147e0*/  LDSM.16.M88.4 R120, [R167+0x5800] ;  /* 0x00580000a778783b */ /* 0x000fee0000000200 */
[C---:B-----5:R-:W-:Y:S08]  /*147f0*/  HMMA.16816.F32.BF16 R36, R104.reuse, R124, RZ ;  /* 0x0000007c6824723c */ /* 0x060ff000000418ff */
[C---:B---3--:R-:W-:Y:S01]  /*14800*/  HMMA.16816.F32.BF16 R40, R104.reuse, R126, RZ ;  /* 0x0000007e6828723c */ /* 0x048fe200000418ff */
[----:B------:R-:W-:Y:S07]  /*14810*/  LDSM.16.M88.4 R124, [R157] ;  /* 0x000000009d7c783b */ /* 0x000fee0000000200 */
        /* <DEDUP_REMOVED lines=8> */
[C---:B------:R-:W-:Y:S08]  /*148a0*/  HMMA.16816.F32.BF16 R8, R140.reuse, R146, R8 ;  /* 0x000000928c08723c */ /* 0x040ff00000041808 */
[C---:B------:R-:W-:Y:S08]  /*148b0*/  HMMA.16816.F32.BF16 R12, R140.reuse, R148, R12 ;  /* 0x000000948c0c723c */ /* 0x040ff0000004180c */
[C---:B------:R-:W-:Y:S08]  /*148c0*/  HMMA.16816.F32.BF16 R16, R140.reuse, R150, R16 ;  /* 0x000000968c10723c */ /* 0x040ff00000041810 */
[C---:B------:R-:W-:Y:S08]  /*148d0*/  HMMA.16816.F32.BF16 R20, R140.reuse, R152, R20 ;  /* 0x000000988c14723c */ /* 0x040ff00000041814 */
[C---:B------:R-:W-:Y:S08]  /*148e0*/  HMMA.16816.F32.BF16 R24, R140.reuse, R154, R24 ;  /* 0x0000009a8c18723c */ /* 0x040ff00000041818 */
[C---:B------:R-:W-:Y:S08]  /*148f0*/  HMMA.16816.F32.BF16 R28, R140.reuse, R108, R28 ;  /* 0x0000006c8c1c723c */ /* 0x040ff0000004181c */
[C---:B------:R-:W-:Y:S01]  /*14900*/  HMMA.16816.F32.BF16 R32, R140.reuse, R110, R32 ;  /* 0x0000006e8c20723c */ /* 0x040fe20000041820 */
[----:B------:R-:W-:Y:S07]  /*14910*/  LDSM.16.M88.4 R108, [R170] ;  /* 0x00000000aa6c783b */ /* 0x000fee0000000200 */
[C---:B--2---:R-:W-:Y:S08]  /*14920*/  HMMA.16816.F32.BF16 R36, R140.reuse, R104, R36 ;  /* 0x000000688c24723c */ /* 0x044ff00000041824 */
[C---:B------:R-:W-:Y:S01]  /*14930*/  HMMA.16816.F32.BF16 R40, R140.reuse, R106, R40 ;  /* 0x0000006a8c28723c */ /* 0x040fe20000041828 */
[----:B------:R-:W1:Y:S07]  /*14940*/  LDSM.16.M88.4 R104, [R171] ;  /* 0x00000000ab68783b */ /* 0x000e6e0000000200 */
[C---:B------:R-:W-:Y:S08]  /*14950*/  HMMA.16816.F32.BF16 R44, R140.reuse, R112, R44 ;  /* 0x000000708c2c723c */ /* 0x040ff0000004182c */
[C---:B------:R-:W-:Y:S01]  /*14960*/  HMMA.16816.F32.BF16 R48, R140.reuse, R114, R48 ;  /* 0x000000728c30723c */ /* 0x040fe20000041830 */
[----:B------:R-:W2:Y:S07]  /*14970*/  LDSM.16.M88.4 R112, [R163] ;  /* 0x00000000a370783b */ /* 0x000eae0000000200 */
[C---:B------:R-:W-:Y:S08]  /*14980*/  HMMA.16816.F32.BF16 R52, R140.reuse, R116, R52 ;  /* 0x000000748c34723c */ /* 0x040ff00000041834 */
[C---:B------:R-:W-:Y:S01]  /*14990*/  HMMA.16816.F32.BF16 R56, R140.reuse, R118, R56 ;  /* 0x000000768c38723c */ /* 0x040fe20000041838 */
[----:B------:R-:W3:Y:S07]  /*149a0*/  LDSM.16.M88.4 R116, [R162] ;  /* 0x00000000a274783b */ /* 0x000eee0000000200 */
[C---:B------:R-:W-:Y:S08]  /*149b0*/  HMMA.16816.F32.BF16 R60, R140.reuse, R120, R60 ;  /* 0x000000788c3c723c */ /* 0x040ff0000004183c */
[----:B------:R-:W-:Y:S01]  /*149c0*/  HMMA.16816.F32.BF16 R64, R140, R122, R64 ;  /* 0x0000007a8c40723c */ /* 0x000fe20000041840 */
[----:B------:R-:W4:Y:S07]  /*149d0*/  LDSM.16.M88.4 R120, [R161] ;  /* 0x00000000a178783b */ /* 0x000f2e0000000200 */
        /* <DEDUP_REMOVED lines=33> */
[----:B------:R-:W4:Y:S01]  /*14bf0*/  LDSM.16.M88.4 R120, [R156+0x3000] ;  /* 0x003000009c78783b */ /* 0x000f220000000200 */
[----:B------:R-:W-:Y:S04]  /*14c00*/  DEPBAR.LE SB0, 0x0 ;  /* 0x000080000000791a */ /* 0x000fe80000000000 */
[----:B------:R-:W-:Y:S02]  /*14c10*/  BAR.SYNC.DEFER_BLOCKING 0x0 ;  /* 0x0000000000007b1d */ /* 0x000fe40000010000 */
[C---:B---3--:R-:W-:Y:S08]  /*14c20*/  HMMA.16816.F32.BF16 R28, R108.reuse, R104, R28 ;  /* 0x000000686c1c723c */ /* 0x048ff0000004181c */
[C---:B------:R-:W-:Y:S08]  /*14c30*/  HMMA.16816.F32.BF16 R32, R108.reuse, R106, R32 ;  /* 0x0000006a6c20723c */ /* 0x040ff00000041820 */
[C---:B-1----:R-:W-:Y:S08]  /*14c40*/  HMMA.16816.F32.BF16 R36, R108.reuse, R112, R36 ;  /* 0x000000706c24723c */ /* 0x042ff00000041824 */
[C---:B------:R-:W-:Y:S08]  /*14c50*/  HMMA.16816.F32.BF16 R40, R108.reuse, R114, R40 ;  /* 0x000000726c28723c */ /* 0x040ff00000041828 */
[C---:B--2---:R-:W-:Y:S08]  /*14c60*/  HMMA.16816.F32.BF16 R44, R108.reuse, R116, R44 ;  /* 0x000000746c2c723c */ /* 0x044ff0000004182c */
[C---:B------:R-:W-:Y:S08]  /*14c70*/  HMMA.16816.F32.BF16 R48, R108.reuse, R118, R48 ;  /* 0x000000766c30723c */ /* 0x040ff00000041830 */
[C---:B----4-:R-:W-:Y:S08]  /*14c80*/  HMMA.16816.F32.BF16 R52, R108.reuse, R120, R52 ;  /* 0x000000786c34723c */ /* 0x050ff00000041834 */
        /* <DEDUP_REMOVED lines=68> */
.L_x_5587:
[----:B------:R1:W-:Y:S01]  /*150d0*/  @P0 STS.128 [R188+0x2000], RZ ;  /* 0x002000ffbc000388 */ /* 0x0003e20000000c00 */
[----:B------:R-:W-:Y:S01]  /*150e0*/  LEA R122, P4, R106, R184, 0x1 ;  /* 0x000000b86a7a7211 */ /* 0x000fe200078808ff */
[----:B------:R-:W-:Y:S01]  /*150f0*/  @!P0 IMAD.MOV.U32 R104, RZ, RZ, c[0x0][0x19c] ;  /* 0x00006700ff688624 */ /* 0x000fe200078e00ff */
[-C--:B------:R-:W-:Y:S01]  /*15100*/  @!P0 IADD3 R109, P2, R178, R106.reuse, RZ ;  /* 0x0000006ab26d8210 */ /* 0x080fe20007f5e0ff */
[----:B------:R-:W-:Y:S01]  /*15110*/  @!P0 IMAD.MOV.U32 R0, RZ, RZ, c[0x0][0x19c] ;  /* 0x00006700ff008624 */ /* 0x000fe200078e00ff */
[-CC-:B------:R-:W-:Y:S01]  /*15120*/  LEA.HI.X R123, R106, R185.reuse, R107.reuse, 0x1, P4 ;  /* 0x000000b96a7b7211 */ /* 0x180fe200020f0c6b */
[--C-:B------:R-:W-:Y:S01]  /*15130*/  @!P0 IMAD.MOV.U32 R116, RZ, RZ, R106.reuse ;  /* 0x000000ffff748224 */ /* 0x100fe200078e006a */
[----:B------:R-:W-:Y:S01]  /*15140*/  @!P0 LEA R111, P1, R105, R106, 0x5 ;  /* 0x0000006a696f8211 */ /* 0x000fe200078228ff */
[--C-:B------:R-:W-:Y:S01]  /*15150*/  @!P0 IMAD.X R102, R177, 0x1, R107.reuse, P2 ;  /* 0x00000001b1668824 */ /* 0x100fe200010e066b */
[----:B------:R-:W-:Y:S01]  /*15160*/  @!P0 LEA R120, P2, R109, R184, 0x1 ;  /* 0x000000b86d788211 */ /* 0x000fe200078408ff */
[----:B------:R-:W-:Y:S01]  /*15170*/  @!PT LDS RZ, [RZ] ;  /* 0x00000000fffff984 */ /* 0x000fe20000000800 */
[----:B------:R-:W-:Y:S01]  /*15180*/  @!PT LDS RZ, [RZ] ;  /* 0x00000000fffff984 */ /* 0x000fe20000000800 */
[----:B------:R-:W-:Y:S01]  /*15190*/  @!PT LDS RZ, [RZ] ;  /* 0x00000000fffff984 */ /* 0x000fe20000000800 */
[----:B------:R1:W-:Y:S01]  /*151a0*/  @!P0 LDGSTS.E.BYPASS.LTC128B.128 [R188+0x2000], [R122.64] ;  /* 0x020000007abc8fae */ /* 0x0003e2000b901d46 */
[----:B------:R-:W-:Y:S01]  /*151b0*/  @!P0 LEA R108, P3, R105, R106, 0x6 ;  /* 0x0000006a696c8211 */ /* 0x000fe200078630ff */
[----:B------:R-:W-:Y:S01]  /*151c0*/  @!P0 IMAD.MOV.U32 R114, RZ, RZ, R106 ;  /* 0x000000ffff728224 */ /* 0x000fe200078e006a */
[----:B------:R-:W-:Y:S01]  /*151d0*/  @!P0 LEA.HI.X R121, R109, R185, R102, 0x1, P2 ;  /* 0x000000b96d798211 */ /* 0x000fe200010f0c66 */
[----:B------:R1:W-:Y:S01]  /*151e0*/  @P0 STS.128 [R188+0x2800], RZ ;  /* 0x002800ffbc000388 */ /* 0x0003e20000000c00 */
[-C--:B------:R-:W-:Y:S01]  /*151f0*/  @!P0 MOV R117, R107.reuse ;  /* 0x0000006b00758202 */ /* 0x080fe20000000f00 */
[----:B------:R-:W-:Y:S01]  /*15200*/  @!P0 IMAD.MOV.U32 R112, RZ, RZ, R106 ;  /* 0x000000ffff708224 */ /* 0x000fe200078e006a */
[-C--:B------:R-:W-:Y:S01]  /*15210*/  @!P0 MOV R113, R107.reuse ;  /* 0x0000006b00718202 */ /* 0x080fe20000000f00 */
[----:B------:R-:W-:Y:S01]  /*15220*/  @!PT LDS RZ, [RZ] ;  /* 0x00000000fffff984 */ /* 0x000fe20000000800 */
[----:B------:R-:W-:Y:S01]  /*15230*/  @!PT LDS RZ, [RZ] ;  /* 0x00000000fffff984 */ /* 0x000fe20000000800 */
[----:B------:R-:W-:Y:S01]  /*15240*/  @!PT LDS RZ, [RZ] ;  /* 0x00000000fffff984 */ /* 0x000fe20000000800 */
[----:B------:R1:W-:Y:S01]  /*15250*/  @!P0 LDGSTS.E.BYPASS.LTC128B.128 [R188+0x2800], [R120.64] ;  /* 0x0280000078bc8fae */ /* 0x0003e2000b901d46 */
[--C-:B------:R-:W-:Y:S01]  /*15260*/  @!P0 IMAD.MOV.U32 R115, RZ, RZ, R107.reuse ;  /* 0x000000ffff738224 */ /* 0x100fe200078e006b */
[-C--:B------:R-:W-:Y:S01]  /*15270*/  @!P0 LEA.HI.X R104, R105, R107.reuse, R104, 0x5, P1 ;  /* 0x0000006b69688211 */ /* 0x080fe200008f2c68 */
[----:B------:R-:W-:Y:S01]  /*15280*/  @!P0 IMAD.MOV.U32 R2, RZ, RZ, c[0x0][0x19c] ;  /* 0x00006700ff028624 */ /* 0x000fe200078e00ff */
[----:B------:R1:W-:Y:S01]  /*15290*/  @P0 STS.128 [R188+0x3000], RZ ;  /* 0x003000ffbc000388 */ /* 0x0003e20000000c00 */
[-C--:B------:R-:W-:Y:S01]  /*152a0*/  @!P0 LEA R110, P1, R111, R184.reuse, 0x1 ;  /* 0x000000b86f6e8211 */ /* 0x080fe200078208ff */
[C---:B------:R-:W-:Y:S01]  /*152b0*/  @!P0 IMAD.WIDE.U32 R118, R105.reuse, 0x30, R106 ;  /* 0x0000003069768825 */ /* 0x040fe200078e006a */
[----:B------:R-:W-:Y:S02]  /*152c0*/  @!P0 LEA.HI.X R0, R105, R107, R0, 0x6, P3 ;  /* 0x0000006b69008211 */ /* 0x000fe400018f3400 */
[----:B------:R-:W-:Y:S01]  /*152d0*/  @!P0 LEA.HI.X R111, R111, R185, R104, 0x1, P1 ;  /* 0x000000b96f6f8211 */ /* 0x000fe200008f0c68 */
[C---:B------:R-:W-:Y:S01]  /*152e0*/  @!P0 IMAD.WIDE.U32 R116, R105.reuse, 0x50, R116 ;  /* 0x0000005069748825 */ /* 0x040fe200078e0074 */
[-C--:B------:R-:W-:Y:S03]  /*152f0*/  @!P0 LEA R124, P1, R118, R184.reuse, 0x1 ;  /* 0x000000b8767c8211 */ /* 0x080fe600078208ff */
[----:B------:R-:W-:Y:S01]  /*15300*/  @!PT LDS RZ, [RZ] ;  /* 0x00000000fffff984 */ /* 0x000fe20000000800 */
[----:B------:R-:W-:Y:S01]  /*15310*/  @!PT LDS RZ, [RZ] ;  /* 0x00000000fffff984 */ /* 0x000fe20000000800 */
[----:B------:R-:W-:Y:S01]  /*15320*/  @!PT LDS RZ, [RZ] ;  /* 0x00000000fffff984 */ /* 0x000fe20000000800 */
[----:B------:R1:W-:Y:S01]  /*15330*/  @!P0 LDGSTS.E.BYPASS.LTC128B.128 [R188+0x3000], [R110.64] ;  /* 0x030000006ebc8fae */ /* 0x0003e2000b901d46 */
[C---:B------:R-:W-:Y:S01]  /*15340*/  @!P0 IMAD.WIDE.U32 R114, R105.reuse, 0x60, R114 ;  /* 0x0000006069728825 */ /* 0x040fe200078e0072 */
[-C--:B------:R-:W-:Y:S02]  /*15350*/  @!P0 LEA R126, P3, R116, R184.reuse, 0x1 ;  /* 0x000000b8747e8211 */ /* 0x080fe400078608ff */
[----:B------:R1:W-:Y:S01]  /*15360*/  @P0 STS.128 [R188+0x3800], RZ ;  /* 0x003800ffbc000388 */ /* 0x0003e20000000c00 */
[----:B------:R-:W-:Y:S01]  /*15370*/  @!P0 IMAD.WIDE.U32 R112, R105, 0x70, R112 ;  /* 0x0000007069708825 */ /* 0x000fe200078e0070 */
[-C--:B------:R-:W-:Y:S03]  /*15380*/  @!P0 LEA R106, P2, R114, R184.reuse, 0x1 ;  /* 0x000000b8726a8211 */ /* 0x080fe600078408ff */
[----:B------:R-:W-:Y:S02]  /*15390*/  @!P0 IMAD R105, R2, 0x30, RZ ;  /* 0x0000003002698824 */ /* 0x000fe400078e02ff */
[----:B------:R-:W-:Y:S02]  /*153a0*/  @!P0 IMAD.MOV.U32 R104, RZ, RZ, c[0x0][0x19c] ;  /* 0x00006700ff688624 */ /* 0x000fe400078e00ff */
[----:B------:R-:W-:Y:S01]  /*153b0*/  @!P0 IMAD.MOV.U32 R102, RZ, RZ, c[0x0][0x19c] ;  /* 0x00006700ff668624 */ /* 0x000fe200078e00ff */
[----:B------:R-:W-:Y:S01]  /*153c0*/  @!P0 IADD3 R105, R105, R119, RZ ;  /* 0x0000007769698210 */ /* 0x000fe20007ffe0ff */
[----:B------:R-:W-:Y:S01]  /*153d0*/  @!P0 IMAD R107, R104, 0x50, RZ ;  /* 0x00000050686b8824 */ /* 0x000fe200078e02ff */
[-C--:B------:R-:W-:Y:S01]  /*153e0*/  @!P0 LEA R104, P4, R108, R184.reuse, 0x1 ;  /* 0x000000b86c688211 */ /* 0x080fe200078808ff */
[----:B------:R-:W-:Y:S01]  /*153f0*/  @!P0 IMAD R109, R102, 0x60, RZ ;  /* 0x00000060666d8824 */ /* 0x000fe200078e02ff */
[-C--:B------:R-:W-:Y:S01]  /*15400*/  @!P0 LEA.HI.X R125, R118, R185.reuse, R105, 0x1, P1 ;  /* 0x000000b9767d8211 */ /* 0x080fe200008f0c69 */
[----:B------:R-:W-:Y:S01]  /*15410*/  @!P0 IMAD.IADD R107, R107, 0x1, R117 ;  /* 0x000000016b6b8824 */ /* 0x000fe200078e0275 */
[-C--:B------:R-:W-:Y:S01]  /*15420*/  @!P0 LEA.HI.X R105, R108, R185.reuse, R0, 0x1, P4 ;  /* 0x000000b96c698211 */ /* 0x080fe200020f0c00 */
[----:B------:R-:W-:Y:S01]  /*15430*/  @!P0 IMAD.IADD R109, R109, 0x1, R115 ;  /* 0x000000016d6d8824 */ /* 0x000fe200078e0273 */
[----:B------:R-:W-:Y:S01]  /*15440*/  @!P0 LEA R118, P1, R112, R184, 0x1 ;  /* 0x000000b870768211 */ /* 0x000fe200078208ff */
        /* <DEDUP_REMOVED lines=8> */
[----:B------:R-:W-:Y:S01]  /*154d0*/  MOV R184, R122 ;  /* 0x0000007a00b87202 */ /* 0x000fe20000000f00 */
[----:B------:R-:W-:Y:S02]  /*154e0*/  @!P0 IMAD.IADD R119, R119, 0x1, R113 ;  /* 0x0000000177778824 */ /* 0x000fe400078e0271 */
        /* <DEDUP_REMOVED lines=22> */
.L_x_5586:
[----:B------:R-:W-:Y:S02]  /*15650*/  FMNMX.FTZ R0, R4, R103, !PT ;  /* 0x0000006704007209 */ /* 0x000fe40007810000 */
[----:B------:R-:W-:Y:S02]  /*15660*/  FMNMX.FTZ R2, R6, R3, !PT ;  /* 0x0000000306027209 */ /* 0x000fe40007810000 */
[----:B-1----:R-:W-:Y:S02]  /*15670*/  FMNMX.FTZ R105, R5, R0, !PT ;  /* 0x0000000005697209 */ /* 0x002fe40007810000 */
        /* <DEDUP_REMOVED lines=69> */
[----:B--2---:R-:W-:Y:S02]  /*15ad0*/  FMNMX.FTZ R2, R111, R2, !PT ;  /* 0x000000026f027209 */ /* 0x004fe40007810000 */
[----:B------:R-:W-:Y:S02]  /*15ae0*/  LDSM.16.MT88.4 R108, [R166+0x6000] ;  /* 0x00600000a66c783b */ /* 0x000fe40000004200 */
[C---:B------:R-:W-:Y:S01]  /*15af0*/  FSETP.NEU.FTZ.AND P0, PT, R2.reuse, -INF , PT ;  /* 0xff8000000200780b */ /* 0x040fe20003f1d000 */
[C---:B------:R-:W-:Y:S02]  /*15b00*/  FADD.FTZ R102, -R2.reuse, R103 ;  /* 0x0000006702667221 */ /* 0x040fe40000010100 */
[----:B------:R-:W-:Y:S02]  /*15b10*/  FMUL.FTZ R117, R2, c[0x0][0x23c] ;  /* 0x00008f0002757a20 */ /* 0x000fe40000410000 */
[----:B------:R-:W-:Y:S02]  /*15b20*/  FMUL.FTZ R104, R102, c[0x0][0x23c] ;  /* 0x00008f0066687a20 */ /* 0x000fe40000410000 */
[C---:B------:R-:W-:Y:S01]  /*15b30*/  FADD.FTZ R103, -R0.reuse, R3 ;  /* 0x0000000300677221 */ /* 0x040fe20000010100 */
[----:B------:R-:W-:Y:S01]  /*15b40*/  FSEL R117, R117, RZ, P0 ;  /* 0x000000ff75757208 */ /* 0x000fe20000000000 */
[----:B------:R1:W2:Y:S01]  /*15b50*/  MUFU.EX2 R102, R104 ;  /* 0x0000006800667308 */ /* 0x0002a20000000800 */
[----:B------:R-:W-:Y:S01]  /*15b60*/  FSETP.NEU.FTZ.AND P0, PT, R0, -INF , PT ;  /* 0xff8000000000780b */ /* 0x000fe20003f1d000 */
[----:B------:R-:W-:Y:S01]  /*15b70*/  FMUL.FTZ R3, R103, c[0x0][0x23c] ;  /* 0x00008f0067037a20 */ /* 0x000fe20000410000 */
[----:B------:R-:W-:Y:S01]  /*15b80*/  MOV R103, R2 ;  /* 0x0000000200677202 */ /* 0x000fe20000000f00 */
[--C-:B------:R-:W-:Y:S02]  /*15b90*/  FFMA.FTZ R131, R28, c[0x0][0x23c], -R117.reuse ;  /* 0x00008f001c837a23 */ /* 0x100fe40000010875 */
[--C-:B------:R-:W-:Y:S02]  /*15ba0*/  FFMA.FTZ R130, R29, c[0x0][0x23c], -R117.reuse ;  /* 0x00008f001d827a23 */ /* 0x100fe40000010875 */
[--C-:B------:R-:W-:Y:S02]  /*15bb0*/  FFMA.FTZ R132, R41, c[0x0][0x23c], -R117.reuse ;  /* 0x00008f0029847a23 */ /* 0x100fe40000010875 */
[----:B------:R-:W3:Y:S01]  /*15bc0*/  MUFU.EX2 R3, R3 ;  /* 0x0000000300037308 */ /* 0x000ee20000000800 */
[--C-:B------:R-:W-:Y:S01]  /*15bd0*/  FFMA.FTZ R124, R5, c[0x0][0x23c], -R117.reuse ;  /* 0x00008f00057c7a23 */ /* 0x100fe20000010875 */
[----:B------:R-:W-:Y:S01]  /*15be0*/  FSEL R5, R105, RZ, P0 ;  /* 0x000000ff69057208 */ /* 0x000fe20000000000 */
[--C-:B------:R-:W-:Y:S01]  /*15bf0*/  FFMA.FTZ R112, R13, c[0x0][0x23c], -R117.reuse ;  /* 0x00008f000d707a23 */ /* 0x100fe20000010875 */
[----:B------:R-:W-:Y:S01]  /*15c00*/  ISETP.GT.AND P0, PT, R187, 0x1, PT ;  /* 0x00000001bb00780c */ /* 0x000fe20003f04270 */
[----:B------:R-:W-:Y:S02]  /*15c10*/  FFMA.FTZ R115, R16, c[0x0][0x23c], -R117 ;  /* 0x00008f0010737a23 */ /* 0x000fe40000010875 */
[--C-:B------:R-:W-:Y:S02]  /*15c20*/  FFMA.FTZ R134, R42, c[0x0][0x23c], -R5.reuse ;  /* 0x00008f002a867a23 */ /* 0x100fe40000010805 */
[--C-:B------:R-:W-:Y:S01]  /*15c30*/  FFMA.FTZ R135, R43, c[0x0][0x23c], -R5.reuse ;  /* 0x00008f002b877a23 */ /* 0x100fe20000010805 */
[----:B------:R-:W-:Y:S01]  /*15c40*/  MUFU.EX2 R124, R124 ;  /* 0x0000007c007c7308 */ /* 0x000fe20000000800 */
[--C-:B------:R-:W-:Y:S02]  /*15c50*/  FFMA.FTZ R113, R14, c[0x0][0x23c], -R5.reuse ;  /* 0x00008f000e717a23 */ /* 0x100fe40000010805 */
[----:B------:R-:W-:Y:S01]  /*15c60*/  FFMA.FTZ R114, R15, c[0x0][0x23c], -R5 ;  /* 0x00008f000f727a23 */ /* 0x000fe20000010805 */
[----:B-1----:R-:W1:Y:S01]  /*15c70*/  LDSM.16.MT88.4 R104, [R168+0x6000] ;  /* 0x00600000a868783b */ /* 0x002e620000004200 */
[C---:B--2---:R-:W-:Y:S02]  /*15c80*/  FMUL.FTZ R13, R102.reuse, R93 ;  /* 0x0000005d660d7220 */ /* 0x044fe40000410000 */
[C---:B------:R-:W-:Y:S02]  /*15c90*/  FMUL.FTZ R16, R102.reuse, R88 ;  /* 0x0000005866107220 */ /* 0x040fe40000410000 */
[C---:B------:R-:W-:Y:S01]  /*15ca0*/  FMUL.FTZ R68, R102.reuse, R68 ;  /* 0x0000004466447220 */ /* 0x040fe20000410000 */
[----:B------:R-:W-:Y:S01]  /*15cb0*/  MUFU.EX2 R112, R112 ;  /* 0x0000007000707308 */ /* 0x000fe20000000800 */
        /* <DEDUP_REMOVED lines=8> */
[C---:B------:R-:W-:Y:S02]  /*15d40*/  FMUL.FTZ R74, R3.reuse, R74 ;  /* 0x0000004a034a7220 */ /* 0x040fe40000410000 */
[----:B------:R-:W-:Y:S02]  /*15d50*/  FMUL.FTZ R75, R3, R75 ;  /* 0x0000004b034b7220 */ /* 0x000fe40000410000 */
[--C-:B------:R-:W-:Y:S01]  /*15d60*/  FFMA.FTZ R116, R17, c[0x0][0x23c], -R117.reuse ;  /* 0x00008f0011747a23 */ /* 0x100fe20000010875 */
        /* <DEDUP_REMOVED lines=8> */
[----:B------:R-:W-:Y:S02]  /*15df0*/  FMUL.FTZ R81, R102, R81 ;  /* 0x0000005166517220 */ /* 0x000fe40000410000 */
[C---:B------:R-:W-:Y:S02]  /*15e00*/  FMUL.FTZ R82, R3.reuse, R82 ;  /* 0x0000005203527220 */ /* 0x040fe40000410000 */
[----:B------:R-:W-:Y:S02]  /*15e10*/  FMUL.FTZ R83, R3, R83 ;  /* 0x0000005303537220 */ /* 0x000fe40000410000 */
[----:B------:R-:W-:Y:S01]  /*15e20*/  FFMA.FTZ R133, R4, c[0x0][0x23c], -R117 ;  /* 0x00008f0004857a23 */ /* 0x000fe20000010875 */
[----:B------:R-:W2:Y:S01]  /*15e30*/  MUFU.EX2 R116, R116 ;  /* 0x0000007400747308 */ /* 0x000ea20000000800 */
[--C-:B------:R-:W-:Y:S02]  /*15e40*/  FFMA.FTZ R125, R6, c[0x0][0x23c], -R5.reuse ;  /* 0x00008f00067d7a23 */ /* 0x100fe40000010805 */
[----:B------:R-:W-:Y:S02]  /*15e50*/  FFMA.FTZ R126, R7, c[0x0][0x23c], -R5 ;  /* 0x00008f00077e7a23 */ /* 0x000fe40000010805 */
[--C-:B------:R-:W-:Y:S02]  /*15e60*/  FFMA.FTZ R118, R8, c[0x0][0x23c], -R117.reuse ;  /* 0x00008f0008767a23 */ /* 0x100fe40000010875 */
[----:B------:R-:W-:Y:S02]  /*15e70*/  FFMA.FTZ R119, R9, c[0x0][0x23c], -R117 ;  /* 0x00008f0009777a23 */ /* 0x000fe40000010875 */
[--C-:B------:R-:W-:Y:S01]  /*15e80*/  FFMA.FTZ R121, R10, c[0x0][0x23c], -R5.reuse ;  /* 0x00008f000a797a23 */ /* 0x100fe20000010805 */
[----:B------:R-:W3:Y:S01]  /*15e90*/  MUFU.EX2 R133, R133 ;  /* 0x0000008500857308 */ /* 0x000ee20000000800 */
[----:B------:R-:W-:Y:S02]  /*15ea0*/  FFMA.FTZ R6, R11, c[0x0][0x23c], -R5 ;  /* 0x00008f000b067a23 */ /* 0x000fe40000010805 */
[----:B------:R-:W-:Y:S02]  /*15eb0*/  FFMA.FTZ R7, R12, c[0x0][0x23c], -R117 ;  /* 0x00008f000c077a23 */ /* 0x000fe40000010875 */
[C---:B------:R-:W-:Y:S02]  /*15ec0*/  FMUL.FTZ R12, R102.reuse, R92 ;  /* 0x0000005c660c7220 */ /* 0x040fe40000410000 */
[----:B------:R-:W4:Y:S01]  /*15ed0*/  LDSM.16.MT88.4 R92, [R165+0x6000] ;  /* 0x00600000a55c783b */ /* 0x000f220000004200 */
[C---:B------:R-:W-:Y:S02]  /*15ee0*/  FMUL.FTZ R8, R102.reuse, R96 ;  /* 0x0000006066087220 */ /* 0x040fe40000410000 */
[----:B------:R-:W-:Y:S01]  /*15ef0*/  MUFU.EX2 R125, R125 ;  /* 0x0000007d007d7308 */ /* 0x000fe20000000800 */
[----:B------:R-:W-:Y:S02]  /*15f00*/  FMUL.FTZ R9, R102, R97 ;  /* 0x0000006166097220 */ /* 0x000fe40000410000 */
[C---:B------:R-:W-:Y:S02]  /*15f10*/  FMUL.FTZ R10, R3.reuse, R98 ;  /* 0x00000062030a7220 */ /* 0x040fe40000410000 */
[C---:B------:R-:W-:Y:S02]  /*15f20*/  FMUL.FTZ R11, R3.reuse, R99 ;  /* 0x00000063030b7220 */ /* 0x040fe40000410000 */
[--C-:B------:R-:W-:Y:S02]  /*15f30*/  FFMA.FTZ R120, R22, c[0x0][0x23c], -R5.reuse ;  /* 0x00008f0016787a23 */ /* 0x100fe40000010805 */
[----:B------:R-:W-:Y:S01]  /*15f40*/  FMUL.FTZ R22, R3, R86 ;  /* 0x0000005603167220 */ /* 0x000fe20000410000 */
[----:B------:R-:W5:Y:S01]  /*15f50*/  MUFU.EX2 R126, R126 ;  /* 0x0000007e007e7308 */ /* 0x000f620000000800 */
[----:B--2---:R-:W-:Y:S01]  /*15f60*/  F2FP.BF16.PACK_AB R86, R116, R115 ;  /* 0x000000737456723e */ /* 0x004fe200000010ff */
[----:B------:R-:W-:Y:S01]  /*15f70*/  FFMA.FTZ R123, R23, c[0x0][0x23c], -R5 ;  /* 0x00008f00177b7a23 */ /* 0x000fe20000010805 */
[----:B---3--:R-:W-:Y:S01]  /*15f80*/  F2FP.BF16.PACK_AB R96, R124, R133 ;  /* 0x000000857c60723e */ /* 0x008fe200000010ff */
[----:B------:R-:W-:Y:S02]  /*15f90*/  FMUL.FTZ R23, R3, R87 ;  /* 0x0000005703177220 */ /* 0x000fe40000410000 */
[--C-:B------:R-:W-:Y:S02]  /*15fa0*/  FFMA.FTZ R127, R24, c[0x0][0x23c], -R117.reuse ;  /* 0x00008f00187f7a23 */ /* 0x100fe40000010875 */
[----:B------:R-:W-:Y:S02]  /*15fb0*/  FFMA.FTZ R122, R25, c[0x0][0x23c], -R117 ;  /* 0x00008f00197a7a23 */ /* 0x000fe40000010875 */
[----:B------:R-:W-:Y:S01]  /*15fc0*/  MUFU.EX2 R118, R118 ;  /* 0x0000007600767308 */ /* 0x000fe20000000800 */
[--C-:B------:R-:W-:Y:S02]  /*15fd0*/  FFMA.FTZ R128, R26, c[0x0][0x23c], -R5.reuse ;  /* 0x00008f001a807a23 */ /* 0x100fe40000010805 */
[----:B------:R-:W-:Y:S02]  /*15fe0*/  FFMA.FTZ R129, R27, c[0x0][0x23c], -R5 ;  /* 0x00008f001b817a23 */ /* 0x000fe40000010805 */
[--C-:B------:R-:W-:Y:S02]  /*15ff0*/  FFMA.FTZ R56, R56, c[0x0][0x23c], -R117.reuse ;  /* 0x00008f0038387a23 */ /* 0x100fe40000010875 */
[--C-:B------:R-:W-:Y:S02]  /*16000*/  FFMA.FTZ R44, R44, c[0x0][0x23c], -R117.reuse ;  /* 0x00008f002c2c7a23 */ /* 0x100fe40000010875 */
[----:B------:R-:W-:Y:S01]  /*16010*/  FFMA.FTZ R45, R45, c[0x0][0x23c], -R117 ;  /* 0x00008f002d2d7a23 */ /* 0x000fe20000010875 */
[----:B------:R-:W2:Y:S01]  /*16020*/  MUFU.EX2 R119, R119 ;  /* 0x0000007700777308 */ /* 0x000ea20000000800 */
[--C-:B------:R-:W-:Y:S02]  /*16030*/  FFMA.FTZ R46, R46, c[0x0][0x23c], -R5.reuse ;  /* 0x00008f002e2e7a23 */ /* 0x100fe40000010805 */
[----:B------:R-:W-:Y:S01]  /*16040*/  FFMA.FTZ R47, R47, c[0x0][0x23c], -R5 ;  /* 0x00008f002f2f7a23 */ /* 0x000fe20000010805 */
[----:B-----5:R-:W-:Y:S01]  /*16050*/  F2FP.BF16.PACK_AB R97, R126, R125 ;  /* 0x0000007d7e61723e */ /* 0x020fe200000010ff */
[--C-:B------:R-:W-:Y:S02]  /*16060*/  FFMA.FTZ R137, R48, c[0x0][0x23c], -R117.reuse ;  /* 0x00008f0030897a23 */ /* 0x100fe40000010875 */
[----:B------:R-:W-:Y:S02]  /*16070*/  FFMA.FTZ R48, R49, c[0x0][0x23c], -R117 ;  /* 0x00008f0031307a23 */ /* 0x000fe40000010875 */
[--C-:B------:R-:W-:Y:S01]  /*16080*/  FFMA.FTZ R49, R50, c[0x0][0x23c], -R5.reuse ;  /* 0x00008f0032317a23 */ /* 0x100fe20000010805 */
[----:B------:R-:W-:Y:S01]  /*16090*/  MUFU.EX2 R121, R121 ;  /* 0x0000007900797308 */ /* 0x000fe20000000800 */
[----:B------:R-:W-:Y:S02]  /*160a0*/  FFMA.FTZ R50, R51, c[0x0][0x23c], -R5 ;  /* 0x00008f0033327a23 */ /* 0x000fe40000010805 */
[--C-:B------:R-:W-:Y:S02]  /*160b0*/  FFMA.FTZ R51, R52, c[0x0][0x23c], -R117.reuse ;  /* 0x00008f0034337a23 */ /* 0x100fe40000010875 */
[----:B------:R-:W-:Y:S02]  /*160c0*/  FFMA.FTZ R52, R53, c[0x0][0x23c], -R117 ;  /* 0x00008f0035347a23 */ /* 0x000fe40000010875 */
[--C-:B------:R-:W-:Y:S02]  /*160d0*/  FFMA.FTZ R53, R54, c[0x0][0x23c], -R5.reuse ;  /* 0x00008f0036357a23 */ /* 0x100fe40000010805 */
[--C-:B------:R-:W-:Y:S01]  /*160e0*/  FFMA.FTZ R54, R55, c[0x0][0x23c], -R5.reuse ;  /* 0x00008f0037367a23 */ /* 0x100fe20000010805 */
[----:B------:R-:W3:Y:S01]  /*160f0*/  MUFU.EX2 R6, R6 ;  /* 0x0000000600067308 */ /* 0x000ee20000000800 */
[--C-:B------:R-:W-:Y:S02]  /*16100*/  FFMA.FTZ R55, R58, c[0x0][0x23c], -R5.reuse ;  /* 0x00008f003a377a23 */ /* 0x100fe40000010805 */
[----:B------:R-:W-:Y:S01]  /*16110*/  FFMA.FTZ R58, R59, c[0x0][0x23c], -R5 ;  /* 0x00008f003b3a7a23 */ /* 0x000fe20000010805 */
[----:B--2---:R-:W-:Y:S01]  /*16120*/  F2FP.BF16.PACK_AB R98, R119, R118 ;  /* 0x000000767762723e */ /* 0x004fe200000010ff */
[----:B------:R-:W-:Y:S02]  /*16130*/  FFMA.FTZ R125, R3, R192, R125 ;  /* 0x000000c0037d7223 */ /* 0x000fe4000001007d */
[----:B------:R-:W-:Y:S02]  /*16140*/  FFMA.FTZ R59, R62, c[0x0][0x23c], -R5 ;  /* 0x00008f003e3b7a23 */ /* 0x000fe40000010805 */
[----:B------:R-:W-:Y:S01]  /*16150*/  FADD.FTZ R126, R126, R125 ;  /* 0x0000007d7e7e7221 */ /* 0x000fe20000010000 */
[----:B------:R-:W2:Y:S01]  /*16160*/  MUFU.EX2 R7, R7 ;  /* 0x0000000700077308 */ /* 0x000ea20000000800 */
[----:B------:R-:W-:Y:S04]  /*16170*/  FFMA.FTZ R133, R102, R193, R133 ;  /* 0x000000c166857223 */ /* 0x000fe80000010085 */
[----:B------:R-:W-:Y:S04]  /*16180*/  FADD.FTZ R133, R124, R133 ;  /* 0x000000857c857221 */ /* 0x000fe80000010000 */
[----:B------:R-:W-:Y:S01]  /*16190*/  FADD.FTZ R62, R118, R133 ;  /* 0x00000085763e7221 */ /* 0x000fe20000010000 */
[----:B------:R-:W-:Y:S03]  /*161a0*/  MUFU.EX2 R51, R51 ;  /* 0x0000003300337308 */ /* 0x000fe60000000800 */
[----:B------:R-:W-:Y:S01]  /*161b0*/  FADD.FTZ R62, R119, R62 ;  /* 0x0000003e773e7221 */ /* 0x000fe20000010000 */
[----:B---3--:R-:W-:Y:S01]  /*161c0*/  F2FP.BF16.PACK_AB R99, R6, R121 ;  /* 0x000000790663723e */ /* 0x008fe200000010ff */
[----:B------:R-:W-:Y:S05]  /*161d0*/  FADD.FTZ R121, R121, R126 ;  /* 0x0000007e79797221 */ /* 0x000fea0000010000 */
[----:B------:R-:W-:Y:S01]  /*161e0*/  MUFU.EX2 R52, R52 ;  /* 0x0000003400347308 */ /* 0x000fe20000000800 */
[C---:B-1----:R-:W-:Y:S08]  /*161f0*/  HMMA.16816.F32.BF16 R8, R96.reuse, R104, R8 ;  /* 0x000000686008723c */ /* 0x042ff00000041808 */
[C---:B------:R-:W-:Y:S01]  /*16200*/  HMMA.16816.F32.BF16 R12, R96.reuse, R106, R12 ;  /* 0x0000006a600c723c */ /* 0x040fe2000004180c */
[----:B------:R-:W1:Y:S01]  /*16210*/  LDSM.16.MT88.4 R104, [R164+0x6000] ;  /* 0x00600000a468783b */ /* 0x000e620000004200 */
[----:B------:R-:W-:Y:S06]  /*16220*/  MUFU.EX2 R53, R53 ;  /* 0x0000003500357308 */ /* 0x000fec0000000800 */
[C---:B------:R-:W-:Y:S04]  /*16230*/  HMMA.16816.F32.BF16 R68, R96.reuse, R108, R68 ;  /* 0x0000006c6044723c */ /* 0x040fe80000041844 */
[----:B------:R-:W-:Y:S03]  /*16240*/  MUFU.EX2 R54, R54 ;  /* 0x0000003600367308 */ /* 0x000fe60000000800 */
[--C-:B------:R-:W-:Y:S01]  /*16250*/  FFMA.FTZ R108, R18, c[0x0][0x23c], -R5.reuse ;  /* 0x00008f00126c7a23 */ /* 0x100fe20000010805 */
[C---:B------:R-:W-:Y:S04]  /*16260*/  HMMA.16816.F32.BF16 R72, R96.reuse, R110, R72 ;  /* 0x0000006e6048723c */ /* 0x040fe80000041848 */
[----:B------:R-:W-:Y:S02]  /*16270*/  FMUL.FTZ R18, R3, R90 ;  /* 0x0000005a03127220 */ /* 0x000fe40000410000 */
[----:B------:R-:W-:Y:S01]  /*16280*/  FFMA.FTZ R109, R19, c[0x0][0x23c], -R5 ;  /* 0x00008f00136d7a23 */ /* 0x000fe20000010805 */
[----:B------:R-:W-:Y:S01]  /*16290*/  MUFU.EX2 R108, R108 ;  /* 0x0000006c006c7308 */ /* 0x000fe20000000800 */
[----:B------:R-:W-:Y:S02]  /*162a0*/  FMUL.FTZ R19, R3, R91 ;  /* 0x0000005b03137220 */ /* 0x000fe40000410000 */
[----:B------:R-:W3:Y:S02]  /*162b0*/  LDSM.16.MT88.4 R88, [R168+0x6800] ;  /* 0x00680000a858783b */ /* 0x000ee40000004200 */
[--C-:B------:R-:W-:Y:S02]  /*162c0*/  FFMA.FTZ R110, R20, c[0x0][0x23c], -R117.reuse ;  /* 0x00008f00146e7a23 */ /* 0x100fe40000010875 */
[----:B------:R-:W-:Y:S01]  /*162d0*/  FMUL.FTZ R20, R102, R84 ;  /* 0x0000005466147220 */ /* 0x000fe20000410000 */
[C---:B----4-:R-:W-:Y:S02]  /*162e0*/  HMMA.16816.F32.BF16 R16, R96.reuse, R92, R16 ;  /* 0x0000005c6010723c */ /* 0x050fe40000041810 */
[----:B------:R-:W4:Y:S01]  /*162f0*/  MUFU.EX2 R109, R109 ;  /* 0x0000006d006d7308 */ /* 0x000f220000000800 */
[----:B--2---:R-:W-:Y:S01]  /*16300*/  F2FP.BF16.PACK_AB R84, R112, R7 ;  /* 0x000000077054723e */ /* 0x004fe200000010ff */
[--C-:B------:R-:W-:Y:S02]  /*16310*/  FFMA.FTZ R111, R21, c[0x0][0x23c], -R117.reuse ;  /* 0x00008f00156f7a23 */ /* 0x100fe40000010875 */
[----:B------:R-:W-:Y:S01]  /*16320*/  FMUL.FTZ R21, R102, R85 ;  /* 0x0000005566157220 */ /* 0x000fe20000410000 */
[----:B------:R-:W-:Y:S01]  /*16330*/  F2FP.BF16.PACK_AB R85, R114, R113 ;  /* 0x000000717255723e */ /* 0x000fe200000010ff */
[C---:B------:R-:W-:Y:S01]  /*16340*/  HMMA.16816.F32.BF16 R76, R96.reuse, R94, R76 ;  /* 0x0000005e604c723c */ /* 0x040fe2000004184c */
[----:B------:R-:W2:Y:S03]  /*16350*/  LDSM.16.MT88.4 R92, [R166+0x6800] ;  /* 0x00680000a65c783b */ /* 0x000ea60000004200 */
[----:B------:R-:W-:Y:S01]  /*16360*/  MUFU.EX2 R56, R56 ;  /* 0x0000003800387308 */ /* 0x000fe20000000800 */
[----:B------:R-:W-:Y:S02]  /*16370*/  FFMA.FTZ R3, R57, c[0x0][0x23c], -R117 ;  /* 0x00008f0039037a23 */ /* 0x000fe40000010875 */
[----:B------:R-:W-:Y:S01]  /*16380*/  FADD.FTZ R7, R7, R62 ;  /* 0x0000003e07077221 */ /* 0x000fe20000010000 */
[C---:B-1----:R-:W-:Y:S04]  /*16390*/  HMMA.16816.F32.BF16 R80, R96.reuse, R104, R80 ;  /* 0x000000686050723c */ /* 0x042fe80000041850 */
[----:B------:R-:W-:Y:S02]  /*163a0*/  FADD.FTZ R112, R112, R7 ;  /* 0x0000000770707221 */ /* 0x000fe40000010000 */
[----:B------:R-:W-:Y:S01]  /*163b0*/  MUFU.EX2 R3, R3 ;  /* 0x0000000300037308 */ /* 0x000fe20000000800 */
[--C-:B------:R-:W-:Y:S01]  /*163c0*/  FFMA.FTZ R57, R60, c[0x0][0x23c], -R117.reuse ;  /* 0x00008f003c397a23 */ /* 0x100fe20000010875 */
[----:B------:R-:W-:Y:S01]  /*163d0*/  HMMA.16816.F32.BF16 R20, R96, R106, R20 ;  /* 0x0000006a6014723c */ /* 0x000fe20000041814 */
[----:B------:R-:W1:Y:S03]  /*163e0*/  LDSM.16.MT88.4 R96, [R165+0x6800] ;  /* 0x00680000a560783b */ /* 0x000e660000004200 */
[----:B----4-:R-:W-:Y:S01]  /*163f0*/  F2FP.BF16.PACK_AB R87, R109, R108 ;  /* 0x0000006c6d57723e */ /* 0x010fe200000010ff */
[----:B------:R-:W-:Y:S02]  /*16400*/  FFMA.FTZ R60, R61, c[0x0][0x23c], -R117 ;  /* 0x00008f003d3c7a23 */ /* 0x000fe40000010875 */
[----:B------:R-:W-:Y:S01]  /*16410*/  FADD.FTZ R115, R115, R112 ;  /* 0x0000007073737221 */ /* 0x000fe20000010000 */
[----:B------:R-:W-:Y:S01]  /*16420*/  MUFU.EX2 R55, R55 ;  /* 0x0000003700377308 */ /* 0x000fe20000000800 */
[----:B------:R-:W4:Y:S02]  /*16430*/  LDSM.16.MT88.4 R104, [R164+0x6800] ;  /* 0x00680000a468783b */ /* 0x000f240000004200 */
[C---:B---3--:R-:W-:Y:S05]  /*16440*/  HMMA.16816.F32.BF16 R8, R84.reuse, R88, R8 ;  /* 0x000000585408723c */ /* 0x048fea0000041808 */
[----:B------:R-:W-:Y:S02]  /*16450*/  FADD.FTZ R115, R116, R115 ;  /* 0x0000007374737221 */ /* 0x000fe40000010000 */
[----:B------:R-:W-:Y:S01]  /*16460*/  MUFU.EX2 R58, R58 ;  /* 0x0000003a003a7308 */ /* 0x000fe20000000800 */
[C---:B------:R-:W-:Y:S01]  /*16470*/  HMMA.16816.F32.BF16 R12, R84.reuse, R90, R12 ;  /* 0x0000005a540c723c */ /* 0x040fe2000004180c */
[----:B------:R-:W3:Y:S07]  /*16480*/  LDSM.16.MT88.4 R88, [R168+0x7000] ;  /* 0x00700000a858783b */ /* 0x000eee0000004200 */
[C---:B--2---:R-:W-:Y:S01]  /*16490*/  HMMA.16816.F32.BF16 R68, R84.reuse, R92, R68 ;  /* 0x0000005c5444723c */ /* 0x044fe20000041844 */
[----:B------:R-:W-:Y:S07]  /*164a0*/  MUFU.EX2 R110, R110 ;  /* 0x0000006e006e7308 */ /* 0x000fee0000000800 */
[C---:B------:R-:W-:Y:S01]  /*164b0*/  HMMA.16816.F32.BF16 R72, R84.reuse, R94, R72 ;  /* 0x0000005e5448723c */ /* 0x040fe20000041848 */
[----:B------:R-:W2:Y:S02]  /*164c0*/  LDSM.16.MT88.4 R92, [R166+0x7000] ;  /* 0x00700000a65c783b */ /* 0x000ea40000004200 */
[----:B------:R-:W5:Y:S05]  /*164d0*/  MUFU.EX2 R111, R111 ;  /* 0x0000006f006f7308 */ /* 0x000f6a0000000800 */
[C---:B-1----:R-:W-:Y:S05]  /*164e0*/  HMMA.16816.F32.BF16 R16, R84.reuse, R96, R16 ;  /* 0x000000605410723c */ /* 0x042fea0000041810 */
[----:B------:R-:W-:Y:S02]  /*164f0*/  MUFU.EX2 R120, R120 ;  /* 0x0000007800787308 */ /* 0x000fe40000000800 */
[--C-:B------:R-:W-:Y:S01]  /*16500*/  FFMA.FTZ R96, R30, c[0x0][0x23c], -R5.reuse ;  /* 0x00008f001e607a23 */ /* 0x100fe20000010805 */
[C---:B------:R-:W-:Y:S04]  /*16510*/  HMMA.16816.F32.BF16 R76, R84.reuse, R98, R76 ;  /* 0x00000062544c723c */ /* 0x040fe8000004184c */
[----:B------:R-:W-:Y:S02]  /*16520*/  FFMA.FTZ R97, R31, c[0x0][0x23c], -R5 ;  /* 0x00008f001f617a23 */ /* 0x000fe40000010805 */
[----:B------:R-:W1:Y:S01]  /*16530*/  LDSM.16.MT88.4 R28, [R165+0x7000] ;  /* 0x00700000a51c783b */ /* 0x000e620000004200 */
[----:B------:R-:W2:Y:S01]  /*16540*/  MUFU.EX2 R123, R123 ;  /* 0x0000007b007b7308 */ /* 0x000ea20000000800 */
[C---:B----4-:R-:W-:Y:S04]  /*16550*/  HMMA.16816.F32.BF16 R80, R84.reuse, R104, R80 ;  /* 0x000000685450723c */ /* 0x050fe80000041850 */
[----:B------:R-:W-:Y:S01]  /*16560*/  FFMA.FTZ R99, R32, c[0x0][0x23c], -R117 ;  /* 0x00008f0020637a23 */ /* 0x000fe20000010875 */
[----:B-----5:R-:W-:Y:S01]  /*16570*/  F2FP.BF16.PACK_AB R24, R111, R110 ;  /* 0x0000006e6f18723e */ /* 0x020fe200000010ff */
[----:B------:R-:W-:Y:S02]  /*16580*/  FADD.FTZ R110, R110, R115 ;  /* 0x000000736e6e7221 */ /* 0x000fe40000010000 */
[----:B------:R-:W-:Y:S01]  /*16590*/  HMMA.16816.F32.BF16 R20, R84, R106, R20 ;  /* 0x0000006a5414723c */ /* 0x000fe20000041814 */
[----:B------:R-:W-:Y:S01]  /*165a0*/  MUFU.EX2 R127, R127 ;  /* 0x0000007f007f7308 */ /* 0x000fe20000000800 */
[----:B------:R-:W4:Y:S02]  /*165b0*/  LDSM.16.MT88.4 R84, [R164+0x7000] ;  /* 0x00700000a454783b */ /* 0x000f240000004200 */
[----:B------:R-:W-:Y:S02]  /*165c0*/  FFMA.FTZ R104, R33, c[0x0][0x23c], -R117 ;  /* 0x00008f0021687a23 */ /* 0x000fe40000010875 */
[--C-:B------:R-:W-:Y:S02]  /*165d0*/  FFMA.FTZ R105, R38, c[0x0][0x23c], -R5.reuse ;  /* 0x00008f0026697a23 */ /* 0x100fe40000010805 */
[----:B------:R-:W-:Y:S03]  /*165e0*/  FFMA.FTZ R106, R39, c[0x0][0x23c], -R5 ;  /* 0x00008f00276a7a23 */ /* 0x000fe60000010805 */
[----:B------:R-:W5:Y:S01]  /*165f0*/  MUFU.EX2 R122, R122 ;  /* 0x0000007a007a7308 */ /* 0x000f620000000800 */
[----:B------:R-:W-:Y:S02]  /*16600*/  FFMA.FTZ R107, R40, c[0x0][0x23c], -R117 ;  /* 0x00008f00286b7a23 */ /* 0x000fe40000010875 */
[----:B------:R-:W-:Y:S01]  /*16610*/  LDSM.16.MT88.4 R40, [R164+0x8000] ;  /* 0x00800000a428783b */ /* 0x000fe20000004200 */
[----:B--2---:R-:W-:Y:S01]  /*16620*/  F2FP.BF16.PACK_AB R25, R123, R120 ;  /* 0x000000787b19723e */ /* 0x004fe200000010ff */
[----:B------:R-:W-:Y:S05]  /*16630*/  FADD.FTZ R110, R111, R110 ;  /* 0x0000006e6f6e7221 */ /* 0x000fea0000010000 */
[----:B------:R-:W-:Y:S10]  /*16640*/  MUFU.EX2 R128, R128 ;  /* 0x0000008000807308 */ /* 0x000ff40000000800 */
[----:B------:R-:W2:Y:S01]  /*16650*/  MUFU.EX2 R129, R129 ;  /* 0x0000008100817308 */ /* 0x000ea20000000800 */
[C---:B-----5:R-:W-:Y:S01]  /*16660*/  F2FP.BF16.PACK_AB R26, R122.reuse, R127 ;  /* 0x0000007f7a1a723e */ /* 0x060fe200000010ff */
[----:B------:R-:W-:Y:S04]  /*16670*/  FADD.FTZ R127, R127, R110 ;  /* 0x0000006e7f7f7221 */ /* 0x000fe80000010000 */
[----:B------:R-:W-:Y:S04]  /*16680*/  FADD.FTZ R122, R122, R127 ;  /* 0x0000007f7a7a7221 */ /* 0x000fe80000010000 */
[----:B------:R-:W-:Y:S10]  /*16690*/  MUFU.EX2 R97, R97 ;  /* 0x0000006100617308 */ /* 0x000ff40000000800 */
[----:B------:R-:W-:Y:S01]  /*166a0*/  MUFU.EX2 R99, R99 ;  /* 0x0000006300637308 */ /* 0x000fe20000000800 */
[----:B--2---:R-:W-:Y:S09]  /*166b0*/  F2FP.BF16.PACK_AB R27, R129, R128 ;  /* 0x00000080811b723e */ /* 0x004ff200000010ff */
[----:B------:R-:W-:Y:S01]  /*166c0*/  MUFU.EX2 R131, R131 ;  /* 0x0000008300837308 */ /* 0x000fe20000000800 */
[C---:B---3--:R-:W-:Y:S07]  /*166d0*/  HMMA.16816.F32.BF16 R8, R24.reuse, R88, R8 ;  /* 0x000000581808723c */ /* 0x048fee0000041808 */
[--C-:B------:R-:W-:Y:S01]  /*166e0*/  FFMA.FTZ R88, R34, c[0x0][0x23c], -R5.reuse ;  /* 0x00008f0022587a23 */ /* 0x100fe20000010805 */
[C---:B------:R-:W-:Y:S01]  /*166f0*/  HMMA.16816.F32.BF16 R12, R24.reuse, R90, R12 ;  /* 0x0000005a180c723c */ /* 0x040fe2000004180c */
[----:B------:R-:W2:Y:S03]  /*16700*/  MUFU.EX2 R130, R130 ;  /* 0x0000008200827308 */ /* 0x000ea60000000800 */
[----:B------:R-:W-:Y:S02]  /*16710*/  FFMA.FTZ R89, R35, c[0x0][0x23c], -R5 ;  /* 0x00008f0023597a23 */ /* 0x000fe40000010805 */
[----:B------:R-:W3:Y:S01]  /*16720*/  LDSM.16.MT88.4 R32, [R168+0x7800] ;  /* 0x00780000a820783b */ /* 0x000ee20000004200 */
[--C-:B------:R-:W-:Y:S01]  /*16730*/  FFMA.FTZ R90, R36, c[0x0][0x23c], -R117.reuse ;  /* 0x00008f00245a7a23 */ /* 0x100fe20000010875 */
[C---:B------:R-:W-:Y:S03]  /*16740*/  HMMA.16816.F32.BF16 R68, R24.reuse, R92, R68 ;  /* 0x0000005c1844723c */ /* 0x040fe60000041844 */
[----:B------:R-:W5:Y:S01]  /*16750*/  MUFU.EX2 R96, R96 ;  /* 0x0000006000607308 */ /* 0x000f620000000800 */
[----:B------:R-:W-:Y:S02]  /*16760*/  FFMA.FTZ R91, R37, c[0x0][0x23c], -R117 ;  /* 0x00008f00255b7a23 */ /* 0x000fe40000010875 */
[----:B------:R-:W-:Y:S02]  /*16770*/  LDSM.16.MT88.4 R36, [R165+0x7800] ;  /* 0x00780000a524783b */ /* 0x000fe40000004200 */
[C---:B------:R-:W-:Y:S05]  /*16780*/  HMMA.16816.F32.BF16 R72, R24.reuse, R94, R72 ;  /* 0x0000005e1848723c */ /* 0x040fea0000041848 */
[----:B------:R-:W2:Y:S01]  /*16790*/  MUFU.EX2 R104, R104 ;  /* 0x0000006800687308 */ /* 0x000ea20000000800 */
[----:B------:R-:W-:Y:S02]  /*167a0*/  LDSM.16.MT88.4 R92, [R168+0x9800] ;  /* 0x00980000a85c783b */ /* 0x000fe40000004200 */
[C---:B-1----:R-:W-:Y:S07]  /*167b0*/  HMMA.16816.F32.BF16 R16, R24.reuse, R28, R16 ;  /* 0x0000001c1810723c */ /* 0x042fee0000041810 */
[----:B------:R-:W-:Y:S01]  /*167c0*/  MUFU.EX2 R88, R88 ;  /* 0x0000005800587308 */ /* 0x000fe20000000800 */
[C---:B------:R-:W-:Y:S01]  /*167d0*/  HMMA.16816.F32.BF16 R76, R24.reuse, R30, R76 ;  /* 0x0000001e184c723c */ /* 0x040fe2000004184c */
[----:B------:R-:W1:Y:S07]  /*167e0*/  LDSM.16.MT88.4 R28, [R166+0x7800] ;  /* 0x00780000a61c783b */ /* 0x000e6e0000004200 */
[C---:B----4-:R-:W-:Y:S01]  /*167f0*/  HMMA.16816.F32.BF16 R80, R24.reuse, R84, R80 ;  /* 0x000000541850723c */ /* 0x050fe20000041850 */
[----:B------:R-:W4:Y:S07]  /*16800*/  MUFU.EX2 R89, R89 ;  /* 0x0000005900597308 */ /* 0x000f2e0000000800 */
[----:B------:R-:W-:Y:S01]  /*16810*/  HMMA.16816.F32.BF16 R20, R24, R86, R20 ;  /* 0x000000561814723c */ /* 0x000fe20000041814 */
[----:B------:R-:W1:Y:S02]  /*16820*/  LDSM.16.MT88.4 R84, [R164+0x7800] ;  /* 0x00780000a454783b */ /* 0x000e640000004200 */
[----:B------:R-:W-:Y:S04]  /*16830*/  MUFU.EX2 R90, R90 ;  /* 0x0000005a005a7308 */ /* 0x000fe80000000800 */
[----:B--2---:R-:W-:Y:S01]  /*16840*/  F2FP.BF16.PACK_AB R24, R130, R131 ;  /* 0x000000838218723e */ /* 0x004fe200000010ff */
[----:B------:R-:W-:Y:S01]  /*16850*/  FADD.FTZ R131, R131, R122 ;  /* 0x0000007a83837221 */ /* 0x000fe20000010000 */
[----:B-----5:R-:W-:Y:S03]  /*16860*/  F2FP.BF16.PACK_AB R25, R97, R96 ;  /* 0x000000606119723e */ /* 0x020fe600000010ff */
[----:B------:R-:W-:Y:S01]  /*16870*/  F2FP.BF16.PACK_AB R26, R104, R99 ;  /* 0x00000063681a723e */ /* 0x000fe200000010ff */
[----:B------:R-:W2:Y:S01]  /*16880*/  MUFU.EX2 R91, R91 ;  /* 0x0000005b005b7308 */ /* 0x000ea20000000800 */
[----:B------:R-:W-:Y:S01]  /*16890*/  FADD.FTZ R130, R130, R131 ;  /* 0x0000008382827221 */ /* 0x000fe20000010000 */
[----:B----4-:R-:W-:Y:S08]  /*168a0*/  F2FP.BF16.PACK_AB R27, R89, R88 ;  /* 0x00000058591b723e */ /* 0x010ff000000010ff */
[----:B------:R-:W-:Y:S01]  /*168b0*/  MUFU.EX2 R105, R105 ;  /* 0x0000006900697308 */ /* 0x000fe20000000800 */
[C---:B---3--:R-:W-:Y:S08]  /*168c0*/  HMMA.16816.F32.BF16 R8, R24.reuse, R32, R8 ;  /* 0x000000201808723c */ /* 0x048ff00000041808 */
[C---:B------:R-:W-:Y:S01]  /*168d0*/  HMMA.16816.F32.BF16 R12, R24.reuse, R34, R12 ;  /* 0x00000022180c723c */ /* 0x040fe2000004180c */
[----:B------:R-:W-:Y:S01]  /*168e0*/  LDSM.16.MT88.4 R32, [R166+0x8000] ;  /* 0x00800000a620783b */ /* 0x000fe20000004200 */
[----:B------:R-:W3:Y:S06]  /*168f0*/  MUFU.EX2 R106, R106 ;  /* 0x0000006a006a7308 */ /* 0x000eec0000000800 */
[C---:B-1----:R-:W-:Y:S04]  /*16900*/  HMMA.16816.F32.BF16 R68, R24.reuse, R28, R68 ;  /* 0x0000001c1844723c */ /* 0x042fe80000041844 */
[----:B------:R-:W-:Y:S04]  /*16910*/  MUFU.EX2 R107, R107 ;  /* 0x0000006b006b7308 */ /* 0x000fe80000000800 */
[C---:B------:R-:W-:Y:S01]  /*16920*/  HMMA.16816.F32.BF16 R72, R24.reuse, R30, R72 ;  /* 0x0000001e1848723c */ /* 0x040fe20000041848 */
[----:B------:R-:W1:Y:S05]  /*16930*/  LDSM.16.MT88.4 R28, [R168+0x8000] ;  /* 0x00800000a81c783b */ /* 0x000e6a0000004200 */
[----:B------:R-:W4:Y:S02]  /*16940*/  MUFU.EX2 R132, R132 ;  /* 0x0000008400847308 */ /* 0x000f240000000800 */
[C---:B------:R-:W-:Y:S08]  /*16950*/  HMMA.16816.F32.BF16 R16, R24.reuse, R36, R16 ;  /* 0x000000241810723c */ /* 0x040ff00000041810 */
[C---:B------:R-:W-:Y:S01]  /*16960*/  HMMA.16816.F32.BF16 R76, R24.reuse, R38, R76 ;  /* 0x00000026184c723c */ /* 0x040fe2000004184c */
[----:B------:R-:W-:Y:S01]  /*16970*/  MUFU.EX2 R134, R134 ;  /* 0x0000008600867308 */ /* 0x000fe20000000800 */
[----:B------:R-:W5:Y:S06]  /*16980*/  LDSM.16.MT88.4 R36, [R165+0x8000] ;  /* 0x00800000a524783b */ /* 0x000f6c0000004200 */
[C---:B------:R-:W-:Y:S03]  /*16990*/  HMMA.16816.F32.BF16 R80, R24.reuse, R84, R80 ;  /* 0x000000541850723c */ /* 0x040fe60000041850 */
[----:B------:R-:W1:Y:S05]  /*169a0*/  MUFU.EX2 R135, R135 ;  /* 0x0000008700877308 */ /* 0x000e6a0000000800 */
[----:B------:R-:W-:Y:S05]  /*169b0*/  HMMA.16816.F32.BF16 R20, R24, R86, R20 ;  /* 0x000000561814723c */ /* 0x000fea0000041814 */
[----:B------:R-:W-:Y:S02]  /*169c0*/  MUFU.EX2 R44, R44 ;  /* 0x0000002c002c7308 */ /* 0x000fe40000000800 */
[----:B--2---:R-:W-:Y:S02]  /*169d0*/  F2FP.BF16.PACK_AB R24, R91, R90 ;  /* 0x0000005a5b18723e */ /* 0x004fe400000010ff */
[----:B---3--:R-:W-:Y:S03]  /*169e0*/  F2FP.BF16.PACK_AB R25, R106, R105 ;  /* 0x000000696a19723e */ /* 0x008fe600000010ff */
[----:B----4-:R-:W-:Y:S03]  /*169f0*/  F2FP.BF16.PACK_AB R26, R132, R107 ;  /* 0x0000006b841a723e */ /* 0x010fe600000010ff */
[----:B------:R-:W2:Y:S01]  /*16a00*/  MUFU.EX2 R45, R45 ;  /* 0x0000002d002d7308 */ /* 0x000ea20000000800 */
[----:B-1----:R-:W-:Y:S09]  /*16a10*/  F2FP.BF16.PACK_AB R27, R135, R134 ;  /* 0x00000086871b723e */ /* 0x002ff200000010ff */
[----:B------:R-:W-:Y:S01]  /*16a20*/  MUFU.EX2 R46, R46 ;  /* 0x0000002e002e7308 */ /* 0x000fe20000000800 */
[C---:B------:R-:W-:Y:S08]  /*16a30*/  HMMA.16816.F32.BF16 R8, R24.reuse, R28, R8 ;  /* 0x0000001c1808723c */ /* 0x040ff00000041808 */
[C---:B------:R-:W-:Y:S01]  /*16a40*/  HMMA.16816.F32.BF16 R12, R24.reuse, R30, R12 ;  /* 0x0000001e180c723c */ /* 0x040fe2000004180c */
[----:B------:R-:W1:Y:S01]  /*16a50*/  LDSM.16.MT88.4 R28, [R168+0x8800] ;  /* 0x00880000a81c783b */ /* 0x000e620000004200 */
[----:B------:R-:W3:Y:S06]  /*16a60*/  MUFU.EX2 R47, R47 ;  /* 0x0000002f002f7308 */ /* 0x000eec0000000800 */
[C---:B------:R-:W-:Y:S04]  /*16a70*/  HMMA.16816.F32.BF16 R68, R24.reuse, R32, R68 ;  /* 0x000000201844723c */ /* 0x040fe80000041844 */
[----:B------:R-:W-:Y:S04]  /*16a80*/  MUFU.EX2 R137, R137 ;  /* 0x0000008900897308 */ /* 0x000fe80000000800 */
[C---:B------:R-:W-:Y:S01]  /*16a90*/  HMMA.16816.F32.BF16 R72, R24.reuse, R34, R72 ;  /* 0x000000221848723c */ /* 0x040fe20000041848 */
[----:B------:R-:W4:Y:S05]  /*16aa0*/  LDSM.16.MT88.4 R32, [R166+0x8800] ;  /* 0x00880000a620783b */ /* 0x000f2a0000004200 */
[----:B------:R-:W1:Y:S02]  /*16ab0*/  MUFU.EX2 R48, R48 ;  /* 0x0000003000307308 */ /* 0x000e640000000800 */
[C---:B-----5:R-:W-:Y:S08]  /*16ac0*/  HMMA.16816.F32.BF16 R16, R24.reuse, R36, R16 ;  /* 0x000000241810723c */ /* 0x060ff00000041810 */
[C---:B------:R-:W-:Y:S01]  /*16ad0*/  HMMA.16816.F32.BF16 R76, R24.reuse, R38, R76 ;  /* 0x00000026184c723c */ /* 0x040fe2000004184c */
[----:B------:R-:W-:Y:S01]  /*16ae0*/  MUFU.EX2 R49, R49 ;  /* 0x0000003100317308 */ /* 0x000fe20000000800 */
[----:B------:R-:W5:Y:S06]  /*16af0*/  LDSM.16.MT88.4 R36, [R165+0x8800] ;  /* 0x00880000a524783b */ /* 0x000f6c0000004200 */
[C---:B------:R-:W-:Y:S03]  /*16b00*/  HMMA.16816.F32.BF16 R80, R24.reuse, R40, R80 ;  /* 0x000000281850723c */ /* 0x040fe60000041850 */
[----:B------:R-:W4:Y:S05]  /*16b10*/  MUFU.EX2 R50, R50 ;  /* 0x0000003200327308 */ /* 0x000f2a0000000800 */
[----:B------:R-:W-:Y:S01]  /*16b20*/  HMMA.16816.F32.BF16 R20, R24, R42, R20 ;  /* 0x0000002a1814723c */ /* 0x000fe20000041814 */
[----:B------:R-:W5:Y:S04]  /*16b30*/  LDSM.16.MT88.4 R40, [R164+0x8800] ;  /* 0x00880000a428783b */ /* 0x000f680000004200 */
[----:B------:R-:W-:Y:S02]  /*16b40*/  MUFU.EX2 R57, R57 ;  /* 0x0000003900397308 */ /* 0x000fe40000000800 */
[----:B--2---:R-:W-:Y:S02]  /*16b50*/  F2FP.BF16.PACK_AB R24, R45, R44 ;  /* 0x0000002c2d18723e */ /* 0x004fe400000010ff */
[----:B---3--:R-:W-:Y:S03]  /*16b60*/  F2FP.BF16.PACK_AB R25, R47, R46 ;  /* 0x0000002e2f19723e */ /* 0x008fe600000010ff */
[----:B-1----:R-:W-:Y:S03]  /*16b70*/  F2FP.BF16.PACK_AB R26, R48, R137 ;  /* 0x00000089301a723e */ /* 0x002fe600000010ff */
[----:B------:R-:W1:Y:S01]  /*16b80*/  MUFU.EX2 R60, R60 ;  /* 0x0000003c003c7308 */ /* 0x000e620000000800 */
[----:B----4-:R-:W-:Y:S09]  /*16b90*/  F2FP.BF16.PACK_AB R27, R50, R49 ;  /* 0x00000031321b723e */ /* 0x010ff200000010ff */
[----:B------:R-:W-:Y:S01]  /*16ba0*/  MUFU.EX2 R59, R59 ;  /* 0x0000003b003b7308 */ /* 0x000fe20000000800 */
[C---:B------:R-:W-:Y:S08]  /*16bb0*/  HMMA.16816.F32.BF16 R8, R24.reuse, R28, R8 ;  /* 0x0000001c1808723c */ /* 0x040ff00000041808 */
[C---:B------:R-:W-:Y:S01]  /*16bc0*/  HMMA.16816.F32.BF16 R12, R24.reuse, R30, R12 ;  /* 0x0000001e180c723c */ /* 0x040fe2000004180c */
[----:B------:R-:W2:Y:S03]  /*16bd0*/  LDSM.16.MT88.4 R28, [R168+0x9000] ;  /* 0x00900000a81c783b */ /* 0x000ea60000004200 */
[----:B-1----:R-:W-:Y:S04]  /*16be0*/  F2FP.BF16.PACK_AB R84, R60, R57 ;  /* 0x000000393c54723e */ /* 0x002fe800000010ff */
[C---:B------:R-:W-:Y:S08]  /*16bf0*/  HMMA.16816.F32.BF16 R68, R24.reuse, R32, R68 ;  /* 0x000000201844723c */ /* 0x040ff00000041844 */
[C---:B------:R-:W-:Y:S01]  /*16c00*/  HMMA.16816.F32.BF16 R72, R24.reuse, R34, R72 ;  /* 0x000000221848723c */ /* 0x040fe20000041848 */
[----:B------:R-:W1:Y:S07]  /*16c10*/  LDSM.16.MT88.4 R32, [R166+0x9000] ;  /* 0x00900000a620783b */ /* 0x000e6e0000004200 */
[C---:B-----5:R-:W-:Y:S08]  /*16c20*/  HMMA.16816.F32.BF16 R16, R24.reuse, R36, R16 ;  /* 0x000000241810723c */ /* 0x060ff00000041810 */
[C---:B------:R-:W-:Y:S01]  /*16c30*/  HMMA.16816.F32.BF16 R76, R24.reuse, R38, R76 ;  /* 0x00000026184c723c */ /* 0x040fe2000004184c */
[----:B------:R-:W3:Y:S07]  /*16c40*/  LDSM.16.MT88.4 R36, [R165+0x9000] ;  /* 0x00900000a524783b */ /* 0x000eee0000004200 */
[C---:B------:R-:W-:Y:S07]  /*16c50*/  HMMA.16816.F32.BF16 R80, R24.reuse, R40, R80 ;  /* 0x000000281850723c */ /* 0x040fee0000041850 */
[----:B------:R-:W-:Y:S01]  /*16c60*/  FFMA.FTZ R41, R64, c[0x0][0x23c], -R117 ;  /* 0x00008f0040297a23 */ /* 0x000fe20000010875 */
[----:B------:R-:W-:Y:S04]  /*16c70*/  HMMA.16816.F32.BF16 R20, R24, R42, R20 ;  /* 0x0000002a1814723c */ /* 0x000fe80000041814 */
[----:B------:R-:W-:Y:S01]  /*16c80*/  FFMA.FTZ R40, R63, c[0x0][0x23c], -R5 ;  /* 0x00008f003f287a23 */ /* 0x000fe20000010805 */
[----:B------:R-:W-:Y:S01]  /*16c90*/  MUFU.EX2 R41, R41 ;  /* 0x0000002900297308 */ /* 0x000fe20000000800 */
[----:B------:R-:W-:Y:S01]  /*16ca0*/  FFMA.FTZ R117, R65, c[0x0][0x23c], -R117 ;  /* 0x00008f0041757a23 */ /* 0x000fe20000010875 */
[----:B------:R-:W-:Y:S02]  /*16cb0*/  F2FP.BF16.PACK_AB R24, R52, R51 ;  /* 0x000000333418723e */ /* 0x000fe400000010ff */
[----:B------:R-:W-:Y:S03]  /*16cc0*/  F2FP.BF16.PACK_AB R25, R54, R53 ;  /* 0x000000353619723e */ /* 0x000fe600000010ff */
[----:B------:R-:W-:Y:S02]  /*16cd0*/  F2FP.BF16.PACK_AB R26, R3, R56 ;  /* 0x00000038031a723e */ /* 0x000fe400000010ff */
[----:B------:R-:W-:Y:S01]  /*16ce0*/  F2FP.BF16.PACK_AB R27, R58, R55 ;  /* 0x000000373a1b723e */ /* 0x000fe200000010ff */
[----:B------:R-:W4:Y:S06]  /*16cf0*/  MUFU.EX2 R40, R40 ;  /* 0x0000002800287308 */ /* 0x000f2c0000000800 */
[C---:B--2---:R-:W-:Y:S04]  /*16d00*/  HMMA.16816.F32.BF16 R8, R24.reuse, R28, R8 ;  /* 0x0000001c1808723c */ /* 0x044fe80000041808 */
[----:B------:R-:W2:Y:S04]  /*16d10*/  MUFU.EX2 R42, R117 ;  /* 0x00000075002a7308 */ /* 0x000ea80000000800 */
[C---:B------:R-:W-:Y:S01]  /*16d20*/  HMMA.16816.F32.BF16 R12, R24.reuse, R30, R12 ;  /* 0x0000001e180c723c */ /* 0x040fe2000004180c */
[----:B------:R-:W5:Y:S07]  /*16d30*/  LDSM.16.MT88.4 R28, [R164+0x9000] ;  /* 0x00900000a41c783b */ /* 0x000f6e0000004200 */
[C---:B-1----:R-:W-:Y:S04]  /*16d40*/  HMMA.16816.F32.BF16 R68, R24.reuse, R32, R68 ;  /* 0x000000201844723c */ /* 0x042fe80000041844 */
[----:B----4-:R-:W-:Y:S03]  /*16d50*/  F2FP.BF16.PACK_AB R85, R40, R59 ;  /* 0x0000003b2855723e */ /* 0x010fe600000010ff */
[----:B------:R-:W-:Y:S01]  /*16d60*/  FADD.FTZ R32, R6, R121 ;  /* 0x0000007906207221 */ /* 0x000fe20000010000 */
[C---:B------:R-:W-:Y:S04]  /*16d70*/  HMMA.16816.F32.BF16 R72, R24.reuse, R34, R72 ;  /* 0x000000221848723c */ /* 0x040fe80000041848 */
[----:B------:R-:W-:Y:S01]  /*16d80*/  FADD.FTZ R113, R113, R32 ;  /* 0x0000002071717221 */ /* 0x000fe20000010000 */
[----:B--2---:R-:W-:Y:S01]  /*16d90*/  F2FP.BF16.PACK_AB R86, R42, R41 ;  /* 0x000000292a56723e */ /* 0x004fe200000010ff */
[--C-:B------:R-:W-:Y:S01]  /*16da0*/  FFMA.FTZ R6, R66, c[0x0][0x23c], -R5.reuse ;  /* 0x00008f0042067a23 */ /* 0x100fe20000010805 */
[----:B------:R-:W1:Y:S01]  /*16db0*/  LDSM.16.MT88.4 R32, [R166+0x9800] ;  /* 0x00980000a620783b */ /* 0x000e620000004200 */
[C---:B---3--:R-:W-:Y:S04]  /*16dc0*/  HMMA.16816.F32.BF16 R16, R24.reuse, R36, R16 ;  /* 0x000000241810723c */ /* 0x048fe80000041810 */
[----:B------:R-:W-:Y:S01]  /*16dd0*/  FFMA.FTZ R5, R67, c[0x0][0x23c], -R5 ;  /* 0x00008f0043057a23 */ /* 0x000fe20000010805 */
[----:B------:R-:W-:Y:S01]  /*16de0*/  MUFU.EX2 R6, R6 ;  /* 0x0000000600067308 */ /* 0x000fe20000000800 */
[----:B------:R-:W-:Y:S02]  /*16df0*/  FADD.FTZ R113, R114, R113 ;  /* 0x0000007172717221 */ /* 0x000fe40000010000 */
[C---:B------:R-:W-:Y:S04]  /*16e00*/  HMMA.16816.F32.BF16 R76, R24.reuse, R38, R76 ;  /* 0x00000026184c723c */ /* 0x040fe8000004184c */
[----:B------:R-:W-:Y:S03]  /*16e10*/  FADD.FTZ R108, R108, R113 ;  /* 0x000000716c6c7221 */ /* 0x000fe60000010000 */
[----:B------:R-:W2:Y:S01]  /*16e20*/  MUFU.EX2 R5, R5 ;  /* 0x0000000500057308 */ /* 0x000ea20000000800 */
[----:B------:R-:W-:Y:S01]  /*16e30*/  FADD.FTZ R109, R109, R108 ;  /* 0x0000006c6d6d7221 */ /* 0x000fe20000010000 */
[C---:B-----5:R-:W-:Y:S03]  /*16e40*/  HMMA.16816.F32.BF16 R80, R24.reuse, R28, R80 ;  /* 0x0000001c1850723c */ /* 0x060fe60000041850 */
[----:B------:R-:W-:Y:S04]  /*16e50*/  FADD.FTZ R120, R120, R109 ;  /* 0x0000006d78787221 */ /* 0x000fe80000010000 */
[----:B------:R-:W-:Y:S01]  /*16e60*/  FADD.FTZ R123, R123, R120 ;  /* 0x000000787b7b7221 */ /* 0x000fe20000010000 */
[----:B------:R-:W-:Y:S01]  /*16e70*/  HMMA.16816.F32.BF16 R20, R24, R30, R20 ;  /* 0x0000001e1814723c */ /* 0x000fe20000041814 */
[----:B------:R-:W3:Y:S03]  /*16e80*/  LDSM.16.MT88.4 R24, [R165+0x9800] ;  /* 0x00980000a518783b */ /* 0x000ee60000004200 */
[----:B------:R-:W-:Y:S02]  /*16e90*/  FADD.FTZ R128, R128, R123 ;  /* 0x0000007b80807221 */ /* 0x000fe40000010000 */
[----:B------:R-:W-:Y:S02]  /*16ea0*/  FADD.FTZ R29, R99, R130 ;  /* 0x00000082631d7221 */ /* 0x000fe40000010000 */
[----:B------:R-:W-:Y:S04]  /*16eb0*/  FADD.FTZ R129, R129, R128 ;  /* 0x0000008081817221 */ /* 0x000fe80000010000 */
[----:B------:R-:W-:Y:S02]  /*16ec0*/  FADD.FTZ R96, R96, R129 ;  /* 0x0000008160607221 */ /* 0x000fe40000010000 */
[----:B------:R-:W-:Y:S01]  /*16ed0*/  FADD.FTZ R29, R104, R29 ;  /* 0x0000001d681d7221 */ /* 0x000fe20000010000 */
[----:B--2---:R-:W-:Y:S01]  /*16ee0*/  F2FP.BF16.PACK_AB R87, R5, R6 ;  /* 0x000000060557723e */ /* 0x004fe200000010ff */
[----:B------:R-:W-:Y:S02]  /*16ef0*/  FADD.FTZ R7, R97, R96 ;  /* 0x0000006061077221 */ /* 0x000fe40000010000 */
[----:B------:R-:W-:Y:S02]  /*16f00*/  FADD.FTZ R90, R90, R29 ;  /* 0x0000001d5a5a7221 */ /* 0x000fe40000010000 */
[----:B------:R-:W-:Y:S02]  /*16f10*/  FADD.FTZ R28, R88, R7 ;  /* 0x00000007581c7221 */ /* 0x000fe40000010000 */
[C---:B------:R-:W-:Y:S01]  /*16f20*/  HMMA.16816.F32.BF16 R96, R84.reuse, R92, R8 ;  /* 0x0000005c5460723c */ /* 0x040fe20000041808 */
[----:B------:R-:W2:Y:S04]  /*16f30*/  LDSM.16.MT88.4 R8, [R164+0x9800] ;  /* 0x00980000a408783b */ /* 0x000ea80000004200 */
        /* <DEDUP_REMOVED lines=30> */
[----:B------:R-:W-:Y:S03]  /*17120*/  IADD3 R3, R187, -0x1, RZ ;  /* 0xffffffffbb037810 */ /* 0x000fe60007ffe0ff */
        /* <DEDUP_REMOVED lines=12> */
.L_x_5584:
        /* <DEDUP_REMOVED lines=19> */
[----:B------:R-:W-:Y:S02]  /*17320*/  LEA.HI R3, R3, R4, RZ, 0x5 ;  /* 0x0000000403037211 */ /* 0x000fe400078f28ff */
[----:B------:R-:W-:Y:S01]  /*17330*/  LOP3.LUT R10, R10, 0xfffffff8, RZ, 0xc0, !PT ;  /* 0xfffffff80a0a7812 */ /* 0x000fe200078ec0ff */
[----:B------:R-:W1:Y:S01]  /*17340*/  @P3 MUFU.RCP R7, R6 ;  /* 0x0000000600073308 */ /* 0x000e620000001000 */
[----:B------:R-:W-:Y:S02]  /*17350*/  LOP3.LUT R9, R9, 0x3ffffffc, RZ, 0xc0, !PT ;  /* 0x3ffffffc09097812 */ /* 0x000fe400078ec0ff */
[----:B------:R-:W-:Y:S02]  /*17360*/  IADD3 R10, R11, -R10, RZ ;  /* 0x8000000a0b0a7210 */ /* 0x000fe40007ffe0ff */
[----:B------:R-:W-:Y:S02]  /*17370*/  SHF.R.S32.HI R12, RZ, 0x5, R3 ;  /* 0x00000005ff0c7819 */ /* 0x000fe40000011403 */
[C---:B------:R-:W-:Y:S01]  /*17380*/  LOP3.LUT R13, R10.reuse, 0x1, RZ, 0xc0, !PT ;  /* 0x000000010a0d7812 */ /* 0x040fe200078ec0ff */
[----:B------:R-:W-:Y:S01]  /*17390*/  IMAD.SHL.U32 R11, R10, 0x40, RZ ;  /* 0x000000400a0b7824 */ /* 0x000fe200078e00ff */
[----:B------:R-:W2:Y:S01]  /*173a0*/  @P0 MUFU.RCP R8, R5 ;  /* 0x0000000500080308 */ /* 0x000ea20000001000 */
[----:B------:R-:W-:-:S02]  /*173b0*/  IADD3 R9, -R9, R4, RZ ;  /* 0x0000000409097210 */ /* 0x000fc40007ffe1ff */
[----:B------:R-:W-:Y:S02]  /*173c0*/  ISETP.NE.U32.AND P4, PT, R13, 0x1, PT ;  /* 0x000000010d00780c */ /* 0x000fe40003f85070 */
[----:B------:R-:W-:Y:S01]  /*173d0*/  LOP3.LUT R11, R11, 0x1c0, RZ, 0xc0, !PT ;  /* 0x000001c00b0b7812 */ /* 0x000fe200078ec0ff */
[----:B------:R-:W-:Y:S01]  /*173e0*/  IMAD R9, R12, 0x200, R9 ;  /* 0x000002000c097824 */ /* 0x000fe200078e0209 */
[----:B------:R-:W-:Y:S01]  /*173f0*/  R2P PR, R10, 0x6 ;  /* 0x000000060a007804 */ /* 0x000fe20000000000 */
[----:B-1----:R-:W-:Y:S01]  /*17400*/  FMUL.FTZ R96, R7, R96 ;  /* 0x0000006007607220 */ /* 0x002fe20000410000 */
[----:B------:R-:W-:Y:S01]  /*17410*/  LEA.HI R14, R11, R11, RZ, 0x1d ;  /* 0x0000000b0b0e7211 */ /* 0x000fe200078fe8ff */
[C---:B------:R-:W-:Y:S01]  /*17420*/  FMUL.FTZ R97, R7.reuse, R97 ;  /* 0x0000006107617220 */ /* 0x040fe20000410000 */
[----:B------:R-:W-:Y:S01]  /*17430*/  MOV R11, 0xfffffff0 ;  /* 0xfffffff0000b7802 */ /* 0x000fe20000000f00 */
[----:B------:R-:W-:Y:S01]  /*17440*/  FMUL.FTZ R92, R7, R92 ;  /* 0x0000005c075c7220 */ /* 0x000fe20000410000 */
[----:B------:R-:W-:Y:S01]  /*17450*/  MOV R10, 0x20 ;  /* 0x00000020000a7802 */ /* 0x000fe20000000f00 */
[----:B------:R-:W-:Y:S01]  /*17460*/  IMAD.U32 R9, R9, 0x2, R14 ;  /* 0x0000000209097824 */ /* 0x000fe200078e000e */
[----:B------:R-:W-:Y:S01]  /*17470*/  SEL R11, R11, 0x10, !P4 ;  /* 0x000000100b0b7807 */ /* 0x000fe20006000000 */
[----:B--2---:R-:W-:Y:S01]  /*17480*/  FMUL.FTZ R99, R8, R99 ;  /* 0x0000006308637220 */ /* 0x004fe20000410000 */
[----:B------:R-:W-:Y:S01]  /*17490*/  SEL R10, R10, 0xffffffe0, !P1 ;  /* 0xffffffe00a0a7807 */ /* 0x000fe20004800000 */
[----:B------:R-:W-:Y:S01]  /*174a0*/  IMAD.SHL.U32 R9, R9, 0x2, RZ ;  /* 0x0000000209097824 */ /* 0x000fe200078e00ff */
[----:B------:R-:W-:Y:S01]  /*174b0*/  F2FP.BF16.PACK_AB R96, R97, R96 ;  /* 0x000000606160723e */ /* 0x000fe200000010ff */
[C---:B------:R-:W-:Y:S01]  /*174c0*/  FMUL.FTZ R98, R8.reuse, R98 ;  /* 0x0000006208627220 */ /* 0x040fe20000410000 */
[----:B------:R-:W-:Y:S01]  /*174d0*/  @P0 MUFU.LG2 R5, R5 ;  /* 0x0000000500050308 */ /* 0x000fe20000000c00 */
[----:B------:R-:W-:Y:S01]  /*174e0*/  FMUL.FTZ R93, R7, R93 ;  /* 0x0000005d075d7220 */ /* 0x000fe20000410000 */
[C---:B------:R-:W-:Y:S01]  /*174f0*/  IADD3 R15, R9.reuse, 0x40, RZ ;  /* 0x00000040090f7810 */ /* 0x040fe20007ffe0ff */
[C---:B------:R-:W-:Y:S01]  /*17500*/  FMUL.FTZ R95, R8.reuse, R95 ;  /* 0x0000005f085f7220 */ /* 0x040fe20000410000 */
[C---:B------:R-:W-:Y:S01]  /*17510*/  IADD3 R13, R9.reuse, R11, RZ ;  /* 0x0000000b090d7210 */ /* 0x040fe20007ffe0ff */
[C---:B------:R-:W-:Y:S01]  /*17520*/  FMUL.FTZ R94, R8.reuse, R94 ;  /* 0x0000005e085e7220 */ /* 0x040fe20000410000 */
[----:B------:R-:W-:Y:S01]  /*17530*/  @P2 IADD3 R15, R9, -0x40, RZ ;  /* 0xffffffc0090f2810 */ /* 0x000fe20007ffe0ff */
[----:B------:R-:W-:Y:S01]  /*17540*/  FMUL.FTZ R68, R7, R68 ;  /* 0x0000004407447220 */ /* 0x000fe20000410000 */
[----:B------:R-:W-:Y:S01]  /*17550*/  F2FP.BF16.PACK_AB R98, R99, R98 ;  /* 0x000000626362723e */ /* 0x000fe200000010ff */
        /* <DEDUP_REMOVED lines=10> */
[C---:B------:R-:W-:Y:S01]  /*17600*/  FMUL.FTZ R75, R8.reuse, R75 ;  /* 0x0000004b084b7220 */ /* 0x040fe20000410000 */
        /* <DEDUP_REMOVED lines=17> */
[----:B------:R-:W-:Y:S01]  /*17720*/  FMUL.FTZ R78, R8, R78 ;  /* 0x0000004e084e7220 */ /* 0x000fe20000410000 */
[----:B------:R-:W-:Y:S01]  /*17730*/  F2FP.BF16.PACK_AB R76, R77, R76 ;  /* 0x0000004c4d4c723e */ /* 0x000fe200000010ff */
[C---:B------:R-:W-:Y:S01]  /*17740*/  FMUL.FTZ R80, R7.reuse, R80 ;  /* 0x0000005007507220 */ /* 0x040fe20000410000 */
[----:B------:R-:W-:Y:S01]  /*17750*/  IADD3 R21, R10, R15, RZ ;  /* 0x0000000f0a157210 */ /* 0x000fe20007ffe0ff */
[----:B------:R-:W-:Y:S01]  /*17760*/  FMUL.FTZ R81, R7, R81 ;  /* 0x0000005107517220 */ /* 0x000fe20000410000 */
[----:B------:R-:W-:Y:S01]  /*17770*/  F2FP.BF16.PACK_AB R78, R79, R78 ;  /* 0x0000004e4f4e723e */ /* 0x000fe200000010ff */
[----:B------:R-:W-:Y:S01]  /*17780*/  FMUL.FTZ R84, R7, R84 ;  /* 0x0000005407547220 */ /* 0x000fe20000410000 */
[----:B------:R-:W-:Y:S01]  /*17790*/  STS [R17], R68 ;  /* 0x0000004411007388 */ /* 0x000fe20000000800 */
[C---:B------:R-:W-:Y:S01]  /*177a0*/  FMUL.FTZ R83, R8.reuse, R83 ;  /* 0x0000005308537220 */ /* 0x040fe20000410000 */
[----:B------:R-:W-:Y:S01]  /*177b0*/  F2FP.BF16.PACK_AB R80, R81, R80 ;  /* 0x000000505150723e */ /* 0x000fe200000010ff */
[C---:B------:R-:W-:Y:S01]  /*177c0*/  FMUL.FTZ R82, R8.reuse, R82 ;  /* 0x0000005208527220 */ /* 0x040fe20000410000 */
[----:B------:R-:W-:Y:S01]  /*177d0*/  STS [R17+0x400], R70 ;  /* 0x0004004611007388 */ /* 0x000fe20000000800 */
[C---:B------:R-:W-:Y:S01]  /*177e0*/  FMUL.FTZ R87, R8.reuse, R87 ;  /* 0x0000005708577220 */ /* 0x040fe20000410000 */
[----:B------:R-:W-:Y:S01]  /*177f0*/  ISETP.NE.AND P1, PT, RZ, UR4, PT ;  /* 0x00000004ff007c0c */ /* 0x000fe2000bf25270 */
[----:B------:R-:W-:Y:S01]  /*17800*/  FMUL.FTZ R7, R7, R85 ;  /* 0x0000005507077220 */ /* 0x000fe20000410000 */
[----:B------:R-:W-:Y:S01]  /*17810*/  F2FP.BF16.PACK_AB R82, R83, R82 ;  /* 0x000000525352723e */ /* 0x000fe200000010ff */
[----:B------:R-:W-:Y:S01]  /*17820*/  FMUL.FTZ R8, R8, R86 ;  /* 0x0000005608087220 */ /* 0x000fe20000410000 */
[----:B-1----:R-:W1:Y:S01]  /*17830*/  @P3 MUFU.LG2 R9, R6 ;  /* 0x0000000600093308 */ /* 0x002e620000000c00 */
[----:B------:R-:W-:Y:S01]  /*17840*/  IMAD.IADD R19, R13, 0x1, R10 ;  /* 0x000000010d137824 */ /* 0x000fe200078e020a */
[----:B------:R-:W-:Y:S01]  /*17850*/  F2FP.BF16.PACK_AB R7, R7, R84 ;  /* 0x000000540707723e */ /* 0x000fe200000010ff */
[----:B------:R-:W-:Y:S01]  /*17860*/  IMAD.IADD R10, R10, 0x1, R11 ;  /* 0x000000010a0a7824 */ /* 0x000fe200078e020b */
[----:B------:R-:W-:-:S02]  /*17870*/  F2FP.BF16.PACK_AB R8, R87, R8 ;  /* 0x000000085708723e */ /* 0x000fc400000010ff */
[----:B------:R-:W-:Y:S01]  /*17880*/  STS [R19], R72 ;  /* 0x0000004813007388 */ /* 0x000fe20000000800 */
[----:B--2---:R-:W-:-:S03]  /*17890*/  MOV R13, 0x7f800000 ;  /* 0x7f800000000d7802 */ /* 0x004fc60000000f00 */
[----:B------:R-:W-:Y:S04]  /*178a0*/  STS [R19+0x400], R74 ;  /* 0x0004004a13007388 */ /* 0x000fe80000000800 */
[----:B------:R-:W-:Y:S01]  /*178b0*/  STS [R15], R88 ;  /* 0x000000580f007388 */ /* 0x000fe20000000800 */
[----:B-1----:R-:W-:Y:S01]  /*178c0*/  @P3 FMUL.FTZ R9, R9, 0.69314718246459960938 ;  /* 0x3f31721809093820 */ /* 0x002fe20000410000 */
[----:B------:R-:W-:Y:S02]  /*178d0*/  MOV R6, 0x7f800000 ;  /* 0x7f80000000067802 */ /* 0x000fe40000000f00 */
[----:B------:R-:W-:Y:S01]  /*178e0*/  STS [R15+0x400], R90 ;  /* 0x0004005a0f007388 */ /* 0x000fe20000000800 */
[----:B------:R-:W-:-:S03]  /*178f0*/  @P3 FFMA.FTZ R6, R2, c[0x0][0x238], R9 ;  /* 0x00008e0002063a23 */ /* 0x000fc60000010009 */
[----:B------:R-:W-:Y:S04]  /*17900*/  STS [R11], R76 ;  /* 0x0000004c0b007388 */ /* 0x000fe80000000800 */
[----:B------:R1:W-:Y:S04]  /*17910*/  STS [R11+0x400], R78 ;  /* 0x0004004e0b007388 */ /* 0x0003e80000000800 */
[----:B------:R2:W-:Y:S04]  /*17920*/  STS [R21], R80 ;  /* 0x0000005015007388 */ /* 0x0005e80000000800 */
[----:B------:R2:W-:Y:S04]  /*17930*/  STS [R21+0x400], R82 ;  /* 0x0004005215007388 */ /* 0x0005e80000000800 */
[----:B------:R2:W-:Y:S04]  /*17940*/  STS [R10], R7 ;  /* 0x000000070a007388 */ /* 0x0005e80000000800 */
[----:B------:R2:W-:Y:S01]  /*17950*/  STS [R10+0x400], R8 ;  /* 0x000400080a007388 */ /* 0x0005e20000000800 */
[----:B-1----:R-:W-:-:S04]  /*17960*/  @P0 FMUL.FTZ R11, R5, 0.69314718246459960938 ;  /* 0x3f317218050b0820 */ /* 0x002fc80000410000 */
[----:B------:R-:W-:Y:S01]  /*17970*/  @P0 FFMA.FTZ R13, R0, c[0x0][0x238], R11 ;  /* 0x00008e00000d0a23 */ /* 0x000fe2000001000b */
[----:B------:R-:W-:Y:S05]  /*17980*/  @!P1 BRA `(.L_x_5589) ;  /* 0x0000007000009947 */ /* 0x000fea0003800000 */
[----:B------:R-:W1:Y:S01]  /*17990*/  S2R R0, SR_CTAID.Y ;  /* 0x0000000000007919 */ /* 0x000e620000002600 */
[----:B------:R-:W-:-:S03]  /*179a0*/  ISETP.NE.AND P0, PT, R180, -0x1, PT ;  /* 0xffffffffb400780c */ /* 0x000fc60003f05270 */
[----:B------:R-:W3:Y:S01]  /*179b0*/  S2R R5, SR_CTAID.Z ;  /* 0x0000000000057919 */ /* 0x000ee20000002700 */
[----:B-12---:R-:W-:-:S05]  /*179c0*/  IMAD R7, R0, c[0x0][0x214], RZ ;  /* 0x0000850000077a24 */ /* 0x006fca00078e02ff */
[----:B------:R-:W-:-:S05]  /*179d0*/  SEL R2, R7, R180, !P0 ;  /* 0x000000b407027207 */ /* 0x000fca0004000000 */
[----:B---3--:R-:W-:Y:S01]  /*179e0*/  IMAD R2, R5, c[0x0][0x234], R2 ;  /* 0x00008d0005027a24 */ /* 0x008fe200078e0202 */
[----:B------:R-:W-:Y:S05]  /*179f0*/  BRA `(.L_x_5590) ;  /* 0x0000004000007947 */ /* 0x000fea0003800000 */
.L_x_5589:
[----:B------:R-:W1:Y:S04]  /*17a00*/  S2R R5, SR_CTAID.Z ;  /* 0x0000000000057919 */ /* 0x000e680000002700 */
[----:B------:R-:W1:Y:S02]  /*17a10*/  S2R R0, SR_CTAID.Y ;  /* 0x0000000000007919 */ /* 0x000e640000002600 */
[----:B-1----:R-:W-:-:S04]  /*17a20*/  IMAD R2, R0, c[0x0][0x1c0], R5 ;  /* 0x0000700000027a24 */ /* 0x002fc800078e0205 */
[----:B------:R-:W-:Y:S02]  /*17a30*/  IMAD R2, R2, c[0x0][0x214], RZ ;  /* 0x0000850002027a24 */ /* 0x000fe400078e02ff */
.L_x_5590:
[----:B------:R-:W-:Y:S01]  /*17a40*/  BAR.SYNC.DEFER_BLOCKING 0x0 ;  /* 0x0000000000007b1d */ /* 0x000fe20000010000 */
[----:B------:R-:W-:Y:S01]  /*17a50*/  LOP3.LUT R3, R3, 0xffffffe0, RZ, 0xc0, !PT ;  /* 0xffffffe003037812 */ /* 0x000fe200078ec0ff */
[----:B------:R-:W-:Y:S01]  /*17a60*/  IMAD.WIDE.U32 R28, R180, c[0x0][0x1e8], RZ ;  /* 0x00007a00b41c7a25 */ /* 0x000fe200078e00ff */
[----:B------:R-:W-:Y:S02]  /*17a70*/  SHF.R.S32.HI R15, RZ, 0x1f, R12 ;  /* 0x0000001fff0f7819 */ /* 0x000fe4000001140c */
[----:B--2---:R-:W-:Y:S01]  /*17a80*/  SHF.R.S32.HI R7, RZ, 0x1f, R0 ;  /* 0x0000001fff077819 */ /* 0x004fe20000011400 */
[----:B------:R-:W-:Y:S01]  /*17a90*/  IMAD.IADD R3, R4, 0x1, -R3 ;  /* 0x0000000104037824 */ /* 0x000fe200078e0a03 */
[----:B------:R-:W-:Y:S01]  /*17aa0*/  ISETP.NE.AND P0, PT, R180, -0x1, PT ;  /* 0xffffffffb400780c */ /* 0x000fe20003f05270 */
[----:B------:R-:W-:Y:S01]  /*17ab0*/  IMAD.WIDE.U32 R30, R0, c[0x0][0x1e0], RZ ;  /* 0x00007800001e7a25 */ /* 0x000fe200078e00ff */
[----:B------:R-:W-:Y:S01]  /*17ac0*/  LEA.HI R15, R15, R12, RZ, 0x2 ;  /* 0x0000000c0f0f7211 */ /* 0x000fe200078f10ff */
[----:B------:R-:W-:Y:S01]  /*17ad0*/  BSSY B0, `(.L_x_5591) ;  /* 0x000001c000007945 */ /* 0x000fe20003800000 */
[----:B------:R-:W-:Y:S01]  /*17ae0*/  LOP3.LUT P1, RZ, R3, 0x3, RZ, 0xc0, !PT ;  /* 0x0000000303ff7812 */ /* 0x000fe2000782c0ff */
[----:B------:R-:W-:Y:S01]  /*17af0*/  IMAD R7, R7, c[0x0][0x1e0], RZ ;  /* 0x0000780007077a24 */ /* 0x000fe200078e02ff */
[----:B------:R-:W-:Y:S01]  /*17b00*/  LOP3.LUT R15, R15, 0xffffffc, RZ, 0xc0, !PT ;  /* 0x0ffffffc0f0f7812 */ /* 0x000fe200078ec0ff */
[----:B------:R-:W-:-:S02]  /*17b10*/  IMAD R180, R180, c[0x0][0x1ec], R29 ;  /* 0x00007b00b4b47a24 */ /* 0x000fc400078e021d */
[----:B------:R-:W-:Y:S01]  /*17b20*/  IMAD R7, R0, c[0x0][0x1e4], R7 ;  /* 0x0000790000077a24 */ /* 0x000fe200078e0207 */
[----:B------:R-:W-:Y:S01]  /*17b30*/  SEL R0, R30, R28, !P0 ;  /* 0x0000001c1e007207 */ /* 0x000fe20004000000 */
[----:B------:R-:W-:-:S03]  /*17b40*/  IMAD.IADD R15, R12, 0x1, -R15 ;  /* 0x000000010c0f7824 */ /* 0x000fc600078e0a0f */
[----:B------:R-:W-:Y:S01]  /*17b50*/  @!P0 IADD3 R180, R31, R7, RZ ;  /* 0x000000071fb48210 */ /* 0x000fe20007ffe0ff */
[----:B------:R-:W-:Y:S01]  /*17b60*/  IMAD R186, R15, 0x10, R186 ;  /* 0x000000100fba7824 */ /* 0x000fe200078e02ba */
[----:B------:R1:W2:Y:S04]  /*17b70*/  LDS.128 R20, [R188] ;  /* 0x00000000bc147984 */ /* 0x0002a80000000c00 */
[----:B------:R1:W3:Y:S04]  /*17b80*/  LDS.128 R16, [R188+0x800] ;  /* 0x00080000bc107984 */ /* 0x0002e80000000c00 */
[----:B------:R1:W4:Y:S04]  /*17b90*/  LDS.128 R8, [R188+0x1000] ;  /* 0x00100000bc087984 */ /* 0x0003280000000c00 */
[----:B------:R1:W1:Y:S01]  /*17ba0*/  LDS.128 R24, [R188+0x1800] ;  /* 0x00180000bc187984 */ /* 0x0002620000000c00 */
[----:B------:R-:W-:Y:S05]  /*17bb0*/  @P1 BRA `(.L_x_5592) ;  /* 0x000000d000001947 */ /* 0x000fea0003800000 */
[----:B------:R-:W5:Y:S01]  /*17bc0*/  S2R R3, SR_CTAID.X ;  /* 0x0000000000037919 */ /* 0x000f620000002500 */
[----:B------:R-:W-:Y:S01]  /*17bd0*/  IADD3 R4, R186, 0x8, RZ ;  /* 0x00000008ba047810 */ /* 0x000fe20007ffe0ff */
[----:B-----5:R-:W-:-:S02]  /*17be0*/  IMAD R15, R3, 0x40, R2 ;  /* 0x00000040030f7824 */ /* 0x020fc400078e0202 */
[----:B------:R-:W-:-:S03]  /*17bf0*/  IMAD R3, R3, -0x40, R179 ;  /* 0xffffffc003037824 */ /* 0x000fc600078e02b3 */
        /* <DEDUP_REMOVED lines=9> */
.L_x_5592:
[----:B------:R-:W-:Y:S05]  /*17c90*/  BSYNC B0 ;  /* 0x0000000000007941 */ /* 0x000fea0003800000 */
.L_x_5591:
[----:B------:R-:W5:Y:S01]  /*17ca0*/  S2R R4, SR_CTAID.X ;  /* 0x0000000000047919 */ /* 0x000f620000002500 */
[----:B------:R-:W-:Y:S01]  /*17cb0*/  SHF.R.S32.HI R101, RZ, 0x1f, R100 ;  /* 0x0000001fff657819 */ /* 0x000fe20000011464 */
[----:B------:R-:W-:Y:S01]  /*17cc0*/  BSSY B0, `(.L_x_5593) ;  /* 0x000001e000007945 */ /* 0x000fe20003800000 */
[----:B------:R-:W-:Y:S01]  /*17cd0*/  ISETP.GE.AND P1, PT, R100, c[0x0][0x220], PT ;  /* 0x0000880064007a0c */ /* 0x000fe20003f26270 */
[----:B------:R-:W4:Y:S02]  /*17ce0*/  S2R R3, SR_TID.X ;  /* 0x0000000000037919 */ /* 0x000f240000002100 */
[----:B----4-:R-:W-:-:S05]  /*17cf0*/  SHF.R.S32.HI R6, RZ, 0x1f, R5 ;  /* 0x0000001fff067819 */ /* 0x010fca0000011405 */
[----:B------:R-:W-:-:S04]  /*17d00*/  IMAD R6, R6, c[0x0][0x1f0], RZ ;  /* 0x00007c0006067a24 */ /* 0x000fc800078e02ff */
[----:B------:R-:W-:Y:S02]  /*17d10*/  IMAD R6, R5, c[0x0][0x1f4], R6 ;  /* 0x00007d0005067a24 */ /* 0x000fe400078e0206 */
[----:B-----5:R-:W-:Y:S01]  /*17d20*/  IMAD.SHL.U32 R4, R4, 0x40, RZ ;  /* 0x0000004004047824 */ /* 0x020fe200078e00ff */
[----:B------:R-:W-:-:S03]  /*17d30*/  SHF.R.S32.HI R2, RZ, 0x1f, R3 ;  /* 0x0000001fff027819 */ /* 0x000fc60000011403 */
[----:B------:R-:W-:Y:S01]  /*17d40*/  IMAD.WIDE.U32 R12, R4, c[0x0][0x1e8], R100 ;  /* 0x00007a00040c7a25 */ /* 0x000fe200078e0064 */
[----:B------:R-:W-:Y:S02]  /*17d50*/  SHF.R.S32.HI R7, RZ, 0x1f, R4 ;  /* 0x0000001fff077819 */ /* 0x000fe40000011404 */
[----:B------:R-:W-:Y:S02]  /*17d60*/  LEA.HI R2, R2, R3, RZ, 0x3 ;  /* 0x0000000302027211 */ /* 0x000fe400078f18ff */
[----:B------:R-:W-:Y:S01]  /*17d70*/  IADD3 R12, P0, R0, R12, RZ ;  /* 0x0000000c000c7210 */ /* 0x000fe20007f1e0ff */
[----:B------:R-:W-:Y:S01]  /*17d80*/  IMAD R7, R7, c[0x0][0x1e8], RZ ;  /* 0x00007a0007077a24 */ /* 0x000fe200078e02ff */
[----:B------:R-:W-:-:S03]  /*17d90*/  SHF.R.S32.HI R3, RZ, 0x3, R2 ;  /* 0x00000003ff037819 */ /* 0x000fc60000011402 */
[----:B------:R-:W-:Y:S01]  /*17da0*/  IMAD R7, R4, c[0x0][0x1ec], R7 ;  /* 0x00007b0004077a24 */ /* 0x000fe200078e0207 */
[----:B------:R-:W-:Y:S01]  /*17db0*/  SHF.R.S32.HI R0, RZ, 0x1f, R3 ;  /* 0x0000001fff007819 */ /* 0x000fe20000011403 */
[----:B------:R-:W-:-:S03]  /*17dc0*/  IMAD.IADD R4, R179, 0x1, -R4 ;  /* 0x00000001b3047824 */ /* 0x000fc600078e0a04 */
[----:B------:R-:W-:Y:S02]  /*17dd0*/  IADD3.X R13, R180, R13, R7, P0, !PT ;  /* 0x0000000db40d7210 */ /* 0x000fe400007fe407 */
[----:B------:R-:W-:-:S03]  /*17de0*/  ISETP.GE.OR P0, PT, R3, R4, P1 ;  /* 0x000000040300720c */ /* 0x000fc60000f06670 */
        /* <DEDUP_REMOVED lines=11> */
.L_x_5594:
[----:B------:R-:W-:Y:S05]  /*17ea0*/  BSYNC B0 ;  /* 0x0000000000007941 */ /* 0x000fea0003800000 */
.L_x_5593:
        /* <DEDUP_REMOVED lines=14> */
[----:B---3--:R2:W-:Y:S02]  /*17f90*/  STG.E.128 [R20.64], R16 ;  /* 0x0000001014007986 */ /* 0x0085e4000c101d06 */
.L_x_5596:
[----:B------:R-:W-:Y:S05]  /*17fa0*/  BSYNC B0 ;  /* 0x0000000000007941 */ /* 0x000fea0003800000 */
.L_x_5595:
        /* <DEDUP_REMOVED lines=14> */
[----:B------:R2:W-:Y:S02]  /*18090*/  STG.E.128 [R16.64], R8 ;  /* 0x0000000810007986 */ /* 0x0005e4000c101d06 */
.L_x_5598:
[----:B------:R-:W-:Y:S05]  /*180a0*/  BSYNC B0 ;  /* 0x0000000000007941 */ /* 0x000fea0003800000 */
.L_x_5597:
[----:B------:R-:W-:-:S04]  /*180b0*/  IADD3 R5, R3, 0x30, RZ ;  /* 0x0000003003057810 */ /* 0x000fc80007ffe0ff */
[----:B------:R-:W-:-:S13]  /*180c0*/  ISETP.GE.OR P0, PT, R5, R4, P1 ;  /* 0x000000040500720c */ /* 0x000fda0000f06670 */
        /* <DEDUP_REMOVED lines=13> */
.L_x_5599:
        /* <DEDUP_REMOVED lines=14> */
.L_x_7908:


//--------------------- .text._ZN5flash24flash_fwd_splitkv_kernelI23Flash_fwd_kernel_traitsILi64ELi64ELi128ELi4ELb0ELb0EN7cutlass10bfloat16_tE19Flash_kernel_traitsILi64ELi64ELi128ELi4ES3_EELb1ELb0ELb0ELb0ELb0ELb1ELb0ELb1EEEvNS_16Flash_fwd_paramsE --------------------------
	.section	.text._ZN5flash24flash_fwd_splitkv_kernelI23Flash_fwd_kernel_traitsILi64ELi64ELi128ELi4ELb0ELb0EN7cutlass10bfloat16_tE19Flash_kernel_traitsILi64ELi64ELi128ELi4ES3_EELb1ELb0ELb0ELb0ELb0ELb1ELb0ELb1EEEvNS_16Flash_fwd_paramsE,"ax",@progbits
	.sectioninfo	@"SHI_REGISTERS=255"
	.align	128
        .global         _ZN5flash24flash_fwd_splitkv_kernelI23Flash_fwd_kernel_traitsILi64ELi64ELi128ELi4ELb0ELb0EN7cutlass10bfloat16_tE19Flash_kernel_traitsILi64ELi64ELi128ELi4ES3_EELb1ELb0ELb0ELb0ELb0ELb1ELb0ELb1EEEvNS_16Flash_fwd_paramsE
        .type           _ZN5flash24flash_fwd_splitkv_kernelI23Flash_fwd_kernel_traitsILi64ELi64ELi128ELi4ELb0ELb0EN7cutlass10bfloat16_tE19Flash_kernel_traitsILi64ELi64ELi128ELi4ES3_EELb1ELb0ELb0ELb0ELb0ELb1ELb0ELb1EEEvNS_16Flash_fwd_paramsE,@function
        .size           _ZN5flash24flash_fwd_splitkv_kernelI23Flash_fwd_kernel_traitsILi64ELi64ELi128ELi4ELb0ELb0EN7cutlass10bfloat16_tE19Flash_kernel_traitsILi64ELi64ELi128ELi4ES3_EELb1ELb0ELb0ELb0ELb0ELb1ELb0ELb1EEEvNS_16Flash_fwd_paramsE,(.L_x_7909 - _ZN5flash24flash_fwd_splitkv_kernelI23Flash_fwd_kernel_traitsILi64ELi64ELi128ELi4ELb0ELb0EN7cutlass10bfloat16_tE19Flash_kernel_traitsILi64ELi64ELi128ELi4ES3_EELb1ELb0ELb0ELb0ELb0ELb1ELb0ELb1EEEvNS_16Flash_fwd_paramsE)
        .other          _ZN5flash24flash_fwd_splitkv_kernelI23Flash_fwd_kernel_traitsILi64ELi64ELi128ELi4ELb0ELb0EN7cutlass10bfloat16_tE19Flash_kernel_traitsILi64ELi64ELi128ELi4ES3_EELb1ELb0ELb0ELb0ELb0ELb1ELb0ELb1EEEvNS_16Flash_fwd_paramsE,@"STO_CUDA_ENTRY STV_DEFAULT"
_ZN5flash24flash_fwd_splitkv_kernelI23Flash_fwd_kernel_traitsILi64ELi64ELi128ELi4ELb0ELb0EN7cutlass10bfloat16_tE19Flash_kernel_traitsILi64ELi64ELi128ELi4ES3_EELb1ELb0ELb0ELb0ELb0ELb1ELb0ELb1EEEvNS_16Flash_fwd_paramsE:
.text._ZN5flash24flash_fwd_splitkv_kernelI23Flash_fwd_kernel_traitsILi64ELi64ELi128ELi4ELb0ELb0EN7cutlass10bfloat16_tE19Flash_kernel_traitsILi64ELi64ELi128ELi4ES3_EELb1ELb0ELb0ELb0ELb0ELb1ELb0ELb1EEEvNS_16Flash_fwd_paramsE:
        /* <DEDUP_REMOVED lines=35> */
.L_x_5600:
[----:B--2-4-:R-:W-:Y:S02]  /*0230*/  MOV R2, c[0x0][0x218] ;  /* 0x0000860000027a02 */ /* 0x014fe40000000f00 */
.L_x_5601:
        /* <DEDUP_REMOVED lines=74> */
.L_x_5604:
[----:B------:R-:W-:Y:S05]  /*06e0*/  BSYNC B0 ;  /* 0x0000000000007941 */ /* 0x000fea0003800000 */
.L_x_5603:
        /* <DEDUP_REMOVED lines=16> */
.L_x_5606:
[----:B------:R-:W-:Y:S05]  /*07f0*/  BSYNC B0 ;  /* 0x0000000000007941 */ /* 0x000fea0003800000 */
.L_x_5605:
        /* <DEDUP_REMOVED lines=16> */
.L_x_5608:
[----:B------:R-:W-:Y:S05]  /*0900*/  BSYNC B0 ;  /* 0x0000000000007941 */ /* 0x000fea0003800000 */
.L_x_5607:
        /* <DEDUP_REMOVED lines=16> */
.L_x_5610:
[----:B------:R-:W-:Y:S05]  /*0a10*/  BSYNC B0 ;  /* 0x0000000000007941 */ /* 0x000fea0003800000 */
.L_x_5609:
        /* <DEDUP_REMOVED lines=19> */
.L_x_5602:
        /* <DEDUP_REMOVED lines=92> */
.L_x_5611:
        /* <DEDUP_REMOVED lines=16> */
.L_x_5613:
        /* <DEDUP_REMOVED lines=52> */
.L_x_5612:
        /* <DEDUP_REMOVED lines=258> */
.L_x_5668:
        /* <DEDUP_REMOVED lines=42> */
[----:B------:R-:W-:-:S13]  /*2810*/  ISETP.LT.OR P5, PT, R119, R3, P0 ;  /* 0x000000037700720c */ /* 0x000fda00007a1670 */
        /* <DEDUP_REMOVED lines=27> */
[----:B------:R-:W-:-:S13]  /*29d0*/  ISETP.NE.AND P4, PT, R0, RZ, PT ;  /* 0x000000ff0000720c */ /* 0x000fda0003f85270 */
[----:B------:R-:W4:Y:S04]  /*29e0*/  @!P4 LDG.E.128 R16, [R16.64] ;  /* 0x000000061010c981 */ /* 0x000f28000c1e1d00 */
[----:B----4-:R3:W-:Y:S04]  /*29f0*/  @!P4 STG.E.128 [R40.64], R16 ;  /* 0x000000102800c986 */ /* 0x0107e8000c101d06 */
[----:B-1----:R-:W4:Y:S04]  /*2a00*/  @!P5 LDG.E.128 R12, [R38.64] ;  /* 0x00000006260cd981 */ /* 0x002f28000c1e1d00 */
[----:B----4-:R3:W-:Y:S04]  /*2a10*/  @!P5 STG.E.128 [R36.64], R12 ;  /* 0x0000000c2400d986 */ /* 0x0107e8000c101d06 */
[----:B--2---:R-:W2:Y:S04]  /*2a20*/  @!P0 LDG.E.128 R4, [R34.64] ;  /* 0x0000000622048981 */ /* 0x004ea8000c1e1d00 */
[----:B--2---:R3:W-:Y:S01]  /*2a30*/  @!P0 STG.E.128 [R32.64], R4 ;  /* 0x0000000420008986 */ /* 0x0047e2000c101d06 */
[----:B------:R-:W-:-:S13]  /*2a40*/  ISETP.NE.AND P0, PT, RZ, UR4, PT ;  /* 0x00000004ff007c0c */ /* 0x000fda000bf05270 */
[----:B------:R-:W-:-:S05]  /*2a50*/  @!P0 BRA `(.L_x_5615) ;  /* 0x00004e4000008947 */ /* 0x000fca0003800000 */
[----:B------:R-:W-:-:S13]  /*2a60*/  ISETP.NE.AND P0, PT, RZ, UR8, PT ;  /* 0x00000008ff007c0c */ /* 0x000fda000bf05270 */
        /* <DEDUP_REMOVED lines=51> */
.L_x_5618:
[----:B------:R-:W-:Y:S05]  /*2da0*/  BSYNC B0 ;  /* 0x0000000000007941 */ /* 0x000fea0003800000 */
.L_x_5617:
        /* <DEDUP_REMOVED lines=57> */
.L_x_5620:
[----:B------:R-:W-:Y:S05]  /*3140*/  BSYNC B0 ;  /* 0x0000000000007941 */ /* 0x000fea0003800000 */
.L_x_5619:
        /* <DEDUP_REMOVED lines=57> */
.L_x_5622:
[----:B------:R-:W-:Y:S05]  /*34e0*/  BSYNC B0 ;  /* 0x0000000000007941 */ /* 0x000fea0003800000 */
.L_x_5621:
        /* <DEDUP_REMOVED lines=61> */
.L_x_5624:
[----:B------:R-:W-:Y:S05]  /*38c0*/  BSYNC B0 ;  /* 0x0000000000007941 */ /* 0x000fea0003800000 */
.L_x_5623:
[----:B------:R-:W-:Y:S01]  /*38d0*/  ISETP.NE.AND P0, PT, R152, RZ, PT ;  /* 0x000000ff9800720c */ /* 0x000fe20003f05270 */
[----:B------:R-:W-:-:S12]  /*38e0*/  BSSY B0, `(.L_x_5625) ;  /* 0x0000039000007945 */ /* 0x000fd80003800000 */
        /* <DEDUP_REMOVED lines=56> */
.L_x_5626:
[----:B------:R-:W-:Y:S05]  /*3c70*/  BSYNC B0 ;  /* 0x0000000000007941 */ /* 0x000fea0003800000 */
.L_x_5625:
        /* <DEDUP_REMOVED lines=61> */
.L_x_5628:
[----:B------:R-:W-:Y:S05]  /*4050*/  BSYNC B0 ;  /* 0x0000000000007941 */ /* 0x000fea0003800000 */
.L_x_5627:
        /* <DEDUP_REMOVED lines=61> */
.L_x_5630:
[----:B------:R-:W-:Y:S05]  /*4430*/  BSYNC B0 ;  /* 0x0000000000007941 */ /* 0x000fea0003800000 */
.L_x_5629:
[----:B------:R-:W-:Y:S01]  /*4440*/  ISETP.NE.AND P0, PT, R150, RZ, PT ;  /* 0x000000ff9600720c */ /* 0x000fe20003f05270 */
[----:B------:R-:W-:-:S12]  /*4450*/  BSSY B0, `(.L_x_5631) ;  /* 0x000003d000007945 */ /* 0x000fd80003800000 */
        /* <DEDUP_REMOVED lines=60> */
.L_x_5632:
[----:B------:R-:W-:Y:S05]  /*4820*/  BSYNC B0 ;  /* 0x0000000000007941 */ /* 0x000fea0003800000 */
.L_x_5631:
        /* <DEDUP_REMOVED lines=10> */
.L_x_5616:
[----:B------:R-:W-:Y:S01]  /*48d0*/  ULEA.HI UR5, UR4, UR4, URZ, 0x1 ;  /* 0x0000000404057291 */ /* 0x000fe2000f8f083f */
[----:B------:R-:W-:Y:S03]  /*48e0*/  BSSY B1, `(.L_x_5634) ;  /* 0x0000057000017945 */ /* 0x000fe60003800000 */
[----:B------:R-:W-:Y:S06]  /*48f0*/  USHF.R.S32.HI UR5, URZ, 0x1, UR5 ;  /* 0x000000013f057899 */ /* 0x000fec0008011405 */
[----:B------:R-:W-:Y:S01]  /*4900*/  MOV R151, UR5 ;  /* 0x0000000500977c02 */ /* 0x000fe20008000f00 */
[----:B------:R-:W-:-:S05]  /*4910*/  @P1 BRA `(.L_x_5635) ;  /* 0x0000053000001947 */ /* 0x000fca0003800000 */
[----:B---3--:R1:W5:Y:S01]  /*4920*/  LDG.E.128 R40, [R94.64] ;  /* 0x000000065e287981 */ /* 0x008362000c1e1d00 */
[----:B------:R-:W-:Y:S01]  /*4930*/  ISETP.GE.AND P0, PT, R100, UR4, PT ;  /* 0x0000000464007c0c */ /* 0x000fe2000bf06270 */
[----:B------:R-:W-:-:S12]  /*4940*/  BSSY B0, `(.L_x_5636) ;  /* 0x000004e000007945 */ /* 0x000fd80003800000 */
        /* <DEDUP_REMOVED lines=77> */
.L_x_5637:
[----:B------:R-:W-:Y:S05]  /*4e20*/  BSYNC B0 ;  /* 0x0000000000007941 */ /* 0x000fea0003800000 */
.L_x_5636:
[----:B------:R-:W-:Y:S05]  /*4e30*/  MOV R89, R87 ;  /* 0x0000005700597202 */ /* 0x000fea0000000f00 */
[----:B-----5:R2:W-:Y:S02]  /*4e40*/  STG.E.128 [R88.64], R40 ;  /* 0x0000002858007986 */ /* 0x0205e4000c101d06 */
.L_x_5635:
[----:B------:R-:W-:Y:S05]  /*4e50*/  BSYNC B1 ;  /* 0x0000000000017941 */ /* 0x000fea0003800000 */
.L_x_5634:
        /* <DEDUP_REMOVED lines=88> */
.L_x_5641:
[----:B------:R-:W-:Y:S05]  /*53e0*/  BSYNC B0 ;  /* 0x0000000000007941 */ /* 0x000fea0003800000 */
.L_x_5640:
[C---:B------:R-:W-:Y:S04]  /*53f0*/  LEA R2, P0, R174.reuse, R88, 0x1 ;  /* 0x00000058ae027211 */ /* 0x040fe800078008ff */
[----:B------:R-:W-:Y:S05]  /*5400*/  LEA.HI.X R3, R174, R87, R173, 0x1, P0 ;  /* 0x00000057ae037211 */ /* 0x000fea00000f0cad */
[----:B-----5:R3:W-:Y:S04]  /*5410*/  STG.E.128 [R2.64], R40 ;  /* 0x0000002802007986 */ /* 0x0207e8000c101d06 */
.L_x_5639:
[----:B------:R-:W-:Y:S05]  /*5420*/  BSYNC B1 ;  /* 0x0000000000017941 */ /* 0x000fea0003800000 */
.L_x_5638:
        /* <DEDUP_REMOVED lines=88> */
.L_x_5645:
[----:B------:R-:W-:Y:S05]  /*59b0*/  BSYNC B0 ;  /* 0x0000000000007941 */ /* 0x000fea0003800000 */
.L_x_5644:
[C---:B------:R-:W-:Y:S04]  /*59c0*/  LEA R2, P0, R146.reuse, R88, 0x1 ;  /* 0x0000005892027211 */ /* 0x040fe800078008ff */
[----:B------:R-:W-:Y:S05]  /*59d0*/  LEA.HI.X R3, R146, R87, R69, 0x1, P0 ;  /* 0x0000005792037211 */ /* 0x000fea00000f0c45 */
[----:B-----5:R3:W-:Y:S04]  /*59e0*/  STG.E.128 [R2.64], R40 ;  /* 0x0000002802007986 */ /* 0x0207e8000c101d06 */
.L_x_5643:
[----:B------:R-:W-:Y:S05]  /*59f0*/  BSYNC B1 ;  /* 0x0000000000017941 */ /* 0x000fea0003800000 */
.L_x_5642:
        /* <DEDUP_REMOVED lines=89> */
.L_x_5649:
[----:B------:R-:W-:Y:S05]  /*5f90*/  BSYNC B0 ;  /* 0x0000000000007941 */ /* 0x000fea0003800000 */
.L_x_5648:
[----:B------:R-:W-:Y:S02]  /*5fa0*/  MOV R3, 0x60 ;  /* 0x0000006000037802 */ /* 0x000fe40000000f00 */
[----:B------:R-:W-:Y:S03]  /*5fb0*/  MOV R89, R87 ;  /* 0x0000005700597202 */ /* 0x000fe60000000f00 */
[C---:B------:R-:W-:Y:S02]  /*5fc0*/  IMAD R0, R3.reuse, c[0x0][0x19c], RZ ;  /* 0x0000670003007a24 */ /* 0x040fe400078e02ff */
[----:B------:R-:W-:Y:S05]  /*5fd0*/  IMAD.WIDE.U32 R4, R3, c[0x0][0x198], R88 ;  /* 0x0000660003047a25 */ /* 0x000fea00078e0058 */
[----:B------:R-:W-:Y:S05]  /*5fe0*/  IADD3 R5, R5, R0, RZ ;  /* 0x0000000005057210 */ /* 0x000fea0007ffe0ff */
[----:B-----5:R3:W-:Y:S02]  /*5ff0*/  STG.E.128 [R4.64], R40 ;  /* 0x0000002804007986 */ /* 0x0207e4000c101d06 */
.L_x_5647:
[----:B------:R-:W-:Y:S05]  /*6000*/  BSYNC B1 ;  /* 0x0000000000017941 */ /* 0x000fea0003800000 */
.L_x_5646:
[----:B------:R-:W-:Y:S01]  /*6010*/  ISETP.NE.AND P0, PT, R152, RZ, PT ;  /* 0x000000ff9800720c */ /* 0x000fe20003f05270 */
[----:B------:R-:W-:-:S12]  /*6020*/  BSSY B1, `(.L_x_5650) ;  /* 0x000005c000017945 */ /* 0x000fd80003800000 */
        /* <DEDUP_REMOVED lines=87> */
.L_x_5653:
[----:B------:R-:W-:Y:S05]  /*65a0*/  BSYNC B0 ;  /* 0x0000000000007941 */ /* 0x000fea0003800000 */
.L_x_5652:
[C---:B------:R-:W-:Y:S04]  /*65b0*/  LEA R2, P0, R148.reuse, R88, 0x1 ;  /* 0x0000005894027211 */ /* 0x040fe800078008ff */
[----:B------:R-:W-:Y:S05]  /*65c0*/  LEA.HI.X R3, R148, R87, R72, 0x1, P0 ;  /* 0x0000005794037211 */ /* 0x000fea00000f0c48 */
[----:B-----5:R3:W-:Y:S04]  /*65d0*/  STG.E.128 [R2.64], R40 ;  /* 0x0000002802007986 */ /* 0x0207e8000c101d06 */
.L_x_5651:
[----:B------:R-:W-:Y:S05]  /*65e0*/  BSYNC B1 ;  /* 0x0000000000017941 */ /* 0x000fea0003800000 */
.L_x_5650:
        /* <DEDUP_REMOVED lines=89> */
.L_x_5657:
[----:B------:R-:W-:Y:S05]  /*6b80*/  BSYNC B0 ;  /* 0x0000000000007941 */ /* 0x000fea0003800000 */
.L_x_5656:
[----:B------:R-:W-:Y:S02]  /*6b90*/  MOV R3, 0xa0 ;  /* 0x000000a000037802 */ /* 0x000fe40000000f00 */
[----:B------:R-:W-:Y:S03]  /*6ba0*/  MOV R89, R87 ;  /* 0x0000005700597202 */ /* 0x000fe60000000f00 */
[C---:B------:R-:W-:Y:S02]  /*6bb0*/  IMAD R0, R3.reuse, c[0x0][0x19c], RZ ;  /* 0x0000670003007a24 */ /* 0x040fe400078e02ff */
[----:B------:R-:W-:Y:S05]  /*6bc0*/  IMAD.WIDE.U32 R4, R3, c[0x0][0x198], R88 ;  /* 0x0000660003047a25 */ /* 0x000fea00078e0058 */
[----:B------:R-:W-:Y:S05]  /*6bd0*/  IADD3 R5, R5, R0, RZ ;  /* 0x0000000005057210 */ /* 0x000fea0007ffe0ff */
[----:B-----5:R3:W-:Y:S02]  /*6be0*/  STG.E.128 [R4.64], R40 ;  /* 0x0000002804007986 */ /* 0x0207e4000c101d06 */
.L_x_5655:
[----:B------:R-:W-:Y:S05]  /*6bf0*/  BSYNC B1 ;  /* 0x0000000000017941 */ /* 0x000fea0003800000 */
.L_x_5654:
        /* <DEDUP_REMOVED lines=89> */
.L_x_5661:
[----:B------:R-:W-:Y:S05]  /*7190*/  BSYNC B0 ;  /* 0x0000000000007941 */ /* 0x000fea0003800000 */
.L_x_5660:
[----:B------:R-:W-:Y:S02]  /*71a0*/  MOV R3, 0xc0 ;  /* 0x000000c000037802 */ /* 0x000fe40000000f00 */
[----:B------:R-:W-:Y:S03]  /*71b0*/  MOV R89, R87 ;  /* 0x0000005700597202 */ /* 0x000fe60000000f00 */
[C---:B------:R-:W-:Y:S02]  /*71c0*/  IMAD R0, R3.reuse, c[0x0][0x19c], RZ ;  /* 0x0000670003007a24 */ /* 0x040fe400078e02ff */
[----:B------:R-:W-:Y:S05]  /*71d0*/  IMAD.WIDE.U32 R4, R3, c[0x0][0x198], R88 ;  /* 0x0000660003047a25 */ /* 0x000fea00078e0058 */
[----:B------:R-:W-:Y:S05]  /*71e0*/  IADD3 R5, R5, R0, RZ ;  /* 0x0000000005057210 */ /* 0x000fea0007ffe0ff */
[----:B-----5:R3:W-:Y:S02]  /*71f0*/  STG.E.128 [R4.64], R40 ;  /* 0x0000002804007986 */ /* 0x0207e4000c101d06 */
.L_x_5659:
[----:B------:R-:W-:Y:S05]  /*7200*/  BSYNC B1 ;  /* 0x0000000000017941 */ /* 0x000fea0003800000 */
.L_x_5658:
[----:B------:R-:W-:Y:S01]  /*7210*/  ISETP.NE.AND P0, PT, R150, RZ, PT ;  /* 0x000000ff9600720c */ /* 0x000fe20003f05270 */
[----:B------:R-:W-:-:S12]  /*7220*/  BSSY B1, `(.L_x_5662) ;  /* 0x000005f000017945 */ /* 0x000fd80003800000 */
        /* <DEDUP_REMOVED lines=87> */
.L_x_5665:
[----:B------:R-:W-:Y:S05]  /*77a0*/  BSYNC B0 ;  /* 0x0000000000007941 */ /* 0x000fea0003800000 */
.L_x_5664:
[----:B------:R-:W-:Y:S02]  /*77b0*/  MOV R3, 0xe0 ;  /* 0x000000e000037802 */ /* 0x000fe40000000f00 */
[----:B------:R-:W-:Y:S03]  /*77c0*/  MOV R89, R87 ;  /* 0x0000005700597202 */ /* 0x000fe60000000f00 */
[C---:B------:R-:W-:Y:S02]  /*77d0*/  IMAD R0, R3.reuse, c[0x0][0x19c], RZ ;  /* 0x0000670003007a24 */ /* 0x040fe400078e02ff */
[----:B------:R-:W-:Y:S05]  /*77e0*/  IMAD.WIDE.U32 R4, R3, c[0x0][0x198], R88 ;  /* 0x0000660003047a25 */ /* 0x000fea00078e0058 */
[----:B------:R-:W-:Y:S05]  /*77f0*/  IADD3 R5, R5, R0, RZ ;  /* 0x0000000005057210 */ /* 0x000fea0007ffe0ff */
[----:B-----5:R3:W-:Y:S02]  /*7800*/  STG.E.128 [R4.64], R40 ;  /* 0x0000002804007986 */ /* 0x0207e4000c101d06 */
.L_x_5663:
[----:B------:R-:W-:Y:S05]  /*7810*/  BSYNC B1 ;  /* 0x0000000000017941 */ /* 0x000fea0003800000 */
.L_x_5662:
        /* <DEDUP_REMOVED lines=8> */
.L_x_5615:
        /* <DEDUP_REMOVED lines=72> */
.L_x_5633:
[----:B------:R-:W-:Y:S01]  /*7d20*/  ISETP.NE.AND P1, PT, R177, RZ, PT ;  /* 0x000000ffb100720c */ /* 0x000fe20003f25270 */
[----:B------:R-:W-:Y:S04]  /*7d30*/  IMAD.MOV.U32 R0, RZ, RZ, c[0x0][0x288] ;  /* 0x0000a200ff007624 */ /* 0x000fe800078e00ff */
[----:B------:R-:W-:Y:S05]  /*7d40*/  IMAD.U32 R3, R0, -0x80, RZ ;  /* 0xffffff8000037824 */ /* 0x000fea00078e00ff */
[C---:B-1----:R-:W-:Y:S04]  /*7d50*/  LEA R94, P0, R3.reuse, R94, 0x1 ;  /* 0x0000005e035e7211 */ /* 0x042fe800078008ff */
[----:B------:R-:W-:Y:S01]  /*7d60*/  LEA.HI.X.SX32 R95, R3, R95, 0x1, P0 ;  /* 0x0000005f035f7211 */ /* 0x000fe200000f0eff */
[----:B------:R-:W-:-:S05]  /*7d70*/  @!P1 BRA `(.L_x_5666) ;  /* 0x000004c000009947 */ /* 0x000fca0003800000 */
[----:B------:R-:W-:Y:S04]  /*7d80*/  IADD3 R3, R11, -0x1, RZ ;  /* 0xffffffff0b037810 */ /* 0x000fe80007ffe0ff */
[----:B------:R-:W-:-:S13]  /*7d90*/  ISETP.GT.AND P0, PT, R3, R66, PT ;  /* 0x000000420300720c */ /* 0x000fda0003f04270 */
        /* <DEDUP_REMOVED lines=74> */
.L_x_5666:
        /* <DEDUP_REMOVED lines=9> */
.L_x_5667:
[----:B------:R-:W-:Y:S04]  /*82d0*/  IADD3 R11, R11, -0x1, RZ ;  /* 0xffffffff0b0b7810 */ /* 0x000fe80007ffe0ff */
[----:B------:R-:W-:-:S13]  /*82e0*/  ISETP.GT.AND P0, PT, R11, R66, PT ;  /* 0x000000420b00720c */ /* 0x000fda0003f04270 */
[----:B------:R-:W-:-:S05]  /*82f0*/  @P0 BRA `(.L_x_5668) ;  /* 0xffffa27000000947 */ /* 0x000fca000383ffff */
.L_x_5614:
        /* <DEDUP_REMOVED lines=10> */
[----:B-1-3--:R-:W-:-:S05]  /*83a0*/  @P0 IMAD.WIDE R12, R3, R2, c[0x0][0x250] ;  /* 0x00009400030c0625 */ /* 0x00afca00078e0202 */
[----:B------:R-:W3:Y:S01]  /*83b0*/  @P0 LDG.E R0, [R12.64] ;  /* 0x000000060c000981 */ /* 0x000ee2000c1e1900 */
[----:B------:R-:W-:Y:S01]  /*83c0*/  IMAD.MOV.U32 R5, RZ, RZ, c[0x0][0x190] ;  /* 0x00006400ff057624 */ /* 0x000fe200078e00ff */
        /* <DEDUP_REMOVED lines=8> */
[C---:B------:R-:W-:Y:S01]  /*8450*/  LEA R134, P2, R5.reuse, R134, 0x5 ;  /* 0x0000008605867211 */ /* 0x040fe200078428ff */
[----:B------:R-:W-:Y:S01]  /*8460*/  ULDC.U8 UR4, c[0x0][0x313] ;  /* 0x0000c4c000047ab9 */ /* 0x000fe20000000000 */
[-CC-:B------:R-:W-:Y:S01]  /*8470*/  LEA.HI.X R7, R5, R137.reuse, R3.reuse, 0x4, P0 ;  /* 0x0000008905077211 */ /* 0x180fe200000f2403 */
[----:B------:R-:W-:Y:S01]  /*8480*/  IMAD.IADD R4, R9, 0x1, R4 ;  /* 0x0000000109047824 */ /* 0x000fe200078e0204 */
[----:B------:R-:W-:Y:S01]  /*8490*/  LEA R26, P0, R8, c[0x0][0x160], 0x1 ;  /* 0x00005800081a7a11 */ /* 0x000fe200078008ff */
[----:B------:R-:W-:Y:S01]  /*84a0*/  IMAD.SHL.U32 R25, R61, 0x10, RZ ;  /* 0x000000103d197824 */ /* 0x000fe200078e00ff */
[----:B------:R-:W-:-:S02]  /*84b0*/  LEA.HI.X R3, R5, R137, R3, 0x5, P2 ;  /* 0x0000008905037211 */ /* 0x000fc400010f2c03 */
[----:B------:R-:W-:Y:S02]  /*84c0*/  LEA.HI.X R27, R8, c[0x0][0x164], R4, 0x1, P0 ;  /* 0x00005900081b7a11 */ /* 0x000fe400000f0c04 */
[----:B------:R-:W-:Y:S02]  /*84d0*/  LEA R28, P0, R134, c[0x0][0x160], 0x1 ;  /* 0x00005800861c7a11 */ /* 0x000fe400078008ff */
[----:B------:R-:W-:Y:S02]  /*84e0*/  LEA R36, P1, R2, c[0x0][0x160], 0x1 ;  /* 0x0000580002247a11 */ /* 0x000fe400078208ff */
[----:B------:R-:W-:Y:S02]  /*84f0*/  LEA.HI.X R29, R134, c[0x0][0x164], R3, 0x1, P0 ;  /* 0x00005900861d7a11 */ /* 0x000fe400000f0c03 */
[----:B------:R-:W-:Y:S01]  /*8500*/  ISETP.NE.AND P0, PT, RZ, UR4, PT ;  /* 0x00000004ff007c0c */ /* 0x000fe2000bf05270 */
[----:B-1----:R-:W-:Y:S01]  /*8510*/  IMAD R55, R6, 0x40, R55 ;  /* 0x0000004006377824 */ /* 0x002fe200078e0237 */
[----:B------:R-:W-:Y:S01]  /*8520*/  LEA.HI.X R37, R2, c[0x0][0x164], R7, 0x1, P1 ;  /* 0x0000590002257a11 */ /* 0x000fe200008f0c07 */
[----:B------:R-:W-:-:S02]  /*8530*/  IMAD R7, R6, -0x40, R175 ;  /* 0xffffffc006077824 */ /* 0x000fc400078e02af */
[----:B---3--:R-:W-:-:S04]  /*8540*/  IMAD.IADD R0, R55, 0x1, R0 ;  /* 0x0000000137007824 */ /* 0x008fc800078e0200 */
        /* <DEDUP_REMOVED lines=64> */
.L_x_5675:
[----:B------:R-:W-:Y:S05]  /*8950*/  BSYNC B0 ;  /* 0x0000000000007941 */ /* 0x000fea0003800000 */
.L_x_5674:
[----:B-----5:R3:W-:Y:S02]  /*8960*/  STS.128 [R184], R8 ;  /* 0x00000008b8007388 */ /* 0x0207e40000000c00 */
.L_x_5673:
[----:B------:R-:W-:Y:S05]  /*8970*/  BSYNC B1 ;  /* 0x0000000000017941 */ /* 0x000fea0003800000 */
.L_x_5672:
        /* <DEDUP_REMOVED lines=58> */
.L_x_5679:
[----:B------:R-:W-:Y:S05]  /*8d20*/  BSYNC B0 ;  /* 0x0000000000007941 */ /* 0x000fea0003800000 */
.L_x_5678:
[----:B-----5:R1:W-:Y:S02]  /*8d30*/  STS.128 [R184+0x800], R36 ;  /* 0x00080024b8007388 */ /* 0x0203e40000000c00 */
.L_x_5677:
[----:B------:R-:W-:Y:S05]  /*8d40*/  BSYNC B1 ;  /* 0x0000000000017941 */ /* 0x000fea0003800000 */
.L_x_5676:
        /* <DEDUP_REMOVED lines=21> */
[----:B--2---:R-:W2:Y:S04]  /*8ea0*/  LDG.E.64 R2, [R18.64] ;  /* 0x0000000612027981 */ /* 0x004ea8000c1e1b00 */
[----:B---3--:R-:W3:Y:S01]  /*8eb0*/  LDG.E.64 R4, [R4.64] ;  /* 0x0000000604047981 */ /* 0x008ee2000c1e1b00 */
[C---:B-----5:R-:W-:Y:S01]  /*8ec0*/  LOP3.LUT R8, R29.reuse, 0xffff0000, RZ, 0xc0, !PT ;  /* 0xffff00001d087812 */ /* 0x060fe200078ec0ff */
[----:B------:R-:W-:Y:S01]  /*8ed0*/  IMAD.U32 R10, R28, 0x10000, RZ ;  /* 0x000100001c0a7824 */ /* 0x000fe200078e00ff */
[----:B------:R-:W-:Y:S01]  /*8ee0*/  SHF.L.U32 R9, R29, 0x10, RZ ;  /* 0x000000101d097819 */ /* 0x000fe200000006ff */
[----:B------:R-:W-:Y:S01]  /*8ef0*/  IMAD.U32 R17, R30, 0x10000, RZ ;  /* 0x000100001e117824 */ /* 0x000fe200078e00ff */
[C---:B------:R-:W-:Y:S02]  /*8f00*/  LOP3.LUT R15, R31.reuse, 0xffff0000, RZ, 0xc0, !PT ;  /* 0xffff00001f0f7812 */ /* 0x040fe400078ec0ff */
[----:B------:R-:W-:-:S02]  /*8f10*/  SHF.L.U32 R16, R31, 0x10, RZ ;  /* 0x000000101f107819 */ /* 0x000fc400000006ff */
[----:B------:R-:W-:Y:S02]  /*8f20*/  LOP3.LUT R28, R28, 0xffff0000, RZ, 0xc0, !PT ;  /* 0xffff00001c1c7812 */ /* 0x000fe400078ec0ff */
[----:B------:R-:W-:Y:S02]  /*8f30*/  LOP3.LUT R30, R30, 0xffff0000, RZ, 0xc0, !PT ;  /* 0xffff00001e1e7812 */ /* 0x000fe400078ec0ff */
[----:B--2---:R-:W-:Y:S02]  /*8f40*/  LOP3.LUT R11, R2, 0xffff0000, RZ, 0xc0, !PT ;  /* 0xffff0000020b7812 */ /* 0x004fe400078ec0ff */
[C---:B------:R-:W-:Y:S01]  /*8f50*/  LOP3.LUT R19, R3.reuse, 0xffff0000, RZ, 0xc0, !PT ;  /* 0xffff000003137812 */ /* 0x040fe200078ec0ff */
[----:B------:R-:W-:Y:S01]  /*8f60*/  IMAD.U32 R3, R3, 0x10000, RZ ;  /* 0x0001000003037824 */ /* 0x000fe200078e00ff */
[----:B---3--:R-:W-:Y:S01]  /*8f70*/  LOP3.LUT R21, R4, 0xffff0000, RZ, 0xc0, !PT ;  /* 0xffff000004157812 */ /* 0x008fe200078ec0ff */
[-C--:B------:R-:W-:Y:S01]  /*8f80*/  FMUL.FTZ R18, R8, R11.reuse ;  /* 0x0000000b08127220 */ /* 0x080fe20000410000 */
[----:B------:R-:W-:Y:S01]  /*8f90*/  LOP3.LUT R20, R5, 0xffff0000, RZ, 0xc0, !PT ;  /* 0xffff000005147812 */ /* 0x000fe200078ec0ff */
[----:B------:R-:W-:-:S02]  /*8fa0*/  FMUL.FTZ R22, R9, R11 ;  /* 0x0000000b09167220 */ /* 0x000fc40000410000 */
[----:B------:R-:W-:Y:S02]  /*8fb0*/  FMUL.FTZ R11, R15, R19 ;  /* 0x000000130f0b7220 */ /* 0x000fe40000410000 */
[----:B------:R-:W-:Y:S01]  /*8fc0*/  FFMA.FTZ R18, R9, R21, -R18 ;  /* 0x0000001509127223 */ /* 0x000fe20000010812 */
[----:B------:R-:W-:Y:S01]  /*8fd0*/  SHF.L.U32 R9, R2, 0x10, RZ ;  /* 0x0000001002097819 */ /* 0x000fe200000006ff */
[C---:B------:R-:W-:Y:S02]  /*8fe0*/  FMUL.FTZ R19, R16.reuse, R19 ;  /* 0x0000001310137220 */ /* 0x040fe40000410000 */
[-C--:B------:R-:W-:Y:S02]  /*8ff0*/  FFMA.FTZ R11, R16, R20.reuse, -R11 ;  /* 0x00000014100b7223 */ /* 0x080fe4000001080b */
[----:B------:R-:W-:Y:S01]  /*9000*/  FFMA.FTZ R20, R15, R20, R19 ;  /* 0x000000140f147223 */ /* 0x000fe20000010013 */
[----:B------:R-:W-:Y:S01]  /*9010*/  SHF.L.U32 R15, R4, 0x10, RZ ;  /* 0x00000010040f7819 */ /* 0x000fe200000006ff */
[----:B------:R-:W-:-:S02]  /*9020*/  FMUL.FTZ R2, R28, R9 ;  /* 0x000000091c027220 */ /* 0x000fc40000410000 */
[----:B------:R-:W-:Y:S01]  /*9030*/  FMUL.FTZ R4, R30, R3 ;  /* 0x000000031e047220 */ /* 0x000fe20000410000 */
[----:B------:R-:W-:Y:S01]  /*9040*/  F2FP.BF16.PACK_AB R31, R20, R11 ;  /* 0x0000000b141f723e */ /* 0x000fe200000010ff */
[----:B------:R-:W-:Y:S02]  /*9050*/  IMAD.U32 R5, R5, 0x10000, RZ ;  /* 0x0001000005057824 */ /* 0x000fe400078e00ff */
[----:B------:R-:W-:Y:S02]  /*9060*/  FMUL.FTZ R9, R10, R9 ;  /* 0x000000090a097220 */ /* 0x000fe40000410000 */
[----:B------:R-:W-:Y:S02]  /*9070*/  FMUL.FTZ R3, R17, R3 ;  /* 0x0000000311037220 */ /* 0x000fe40000410000 */
[----:B------:R-:W-:Y:S02]  /*9080*/  FFMA.FTZ R21, R8, R21, R22 ;  /* 0x0000001508157223 */ /* 0x000fe40000010016 */
[----:B------:R-:W-:-:S02]  /*9090*/  FFMA.FTZ R2, R10, R15, -R2 ;  /* 0x0000000f0a027223 */ /* 0x000fc40000010802 */
[----:B------:R-:W-:Y:S01]  /*90a0*/  FFMA.FTZ R9, R28, R15, R9 ;  /* 0x0000000f1c097223 */ /* 0x000fe20000010009 */
[----:B------:R-:W-:Y:S01]  /*90b0*/  F2FP.BF16.PACK_AB R29, R21, R18 ;  /* 0x00000012151d723e */ /* 0x000fe200000010ff */
[-C--:B------:R-:W-:Y:S02]  /*90c0*/  FFMA.FTZ R4, R17, R5.reuse, -R4 ;  /* 0x0000000511047223 */ /* 0x080fe40000010804 */
[----:B------:R-:W-:Y:S01]  /*90d0*/  FFMA.FTZ R3, R30, R5, R3 ;  /* 0x000000051e037223 */ /* 0x000fe20000010003 */
[----:B------:R-:W-:-:S04]  /*90e0*/  F2FP.BF16.PACK_AB R28, R9, R2 ;  /* 0x00000002091c723e */ /* 0x000fc800000010ff */
[----:B------:R-:W-:Y:S02]  /*90f0*/  F2FP.BF16.PACK_AB R30, R3, R4 ;  /* 0x00000004031e723e */ /* 0x000fe400000010ff */
.L_x_5683:
[----:B------:R-:W-:Y:S05]  /*9100*/  BSYNC B0 ;  /* 0x0000000000007941 */ /* 0x000fea0003800000 */
.L_x_5682:
[----:B-----5:R1:W-:Y:S02]  /*9110*/  STS.128 [R184+0x1000], R28 ;  /* 0x0010001cb8007388 */ /* 0x0203e40000000c00 */
.L_x_5681:
[----:B------:R-:W-:Y:S05]  /*9120*/  BSYNC B1 ;  /* 0x0000000000017941 */ /* 0x000fea0003800000 */
.L_x_5680:
[----:B------:R-:W-:-:S04]  /*9130*/  IADD3 R16, R132, 0x30, RZ ;  /* 0x0000003084107810 */ /* 0x000fc80007ffe0ff */
        /* <DEDUP_REMOVED lines=21> */
[C---:B-----5:R-:W-:Y:S01]  /*9290*/  SHF.L.U32 R12, R9.reuse, 0x10, RZ ;  /* 0x00000010090c7819 */ /* 0x060fe200000006ff */
[----:B------:R-:W-:Y:S01]  /*92a0*/  IMAD.U32 R14, R10, 0x10000, RZ ;  /* 0x000100000a0e7824 */ /* 0x000fe200078e00ff */
[----:B------:R-:W-:Y:S01]  /*92b0*/  LOP3.LUT R7, R9, 0xffff0000, RZ, 0xc0, !PT ;  /* 0xffff000009077812 */ /* 0x000fe200078ec0ff */
[C---:B------:R-:W-:Y:S01]  /*92c0*/  IMAD.U32 R9, R8.reuse, 0x10000, RZ ;  /* 0x0001000008097824 */ /* 0x040fe200078e00ff */
[----:B------:R-:W-:Y:S02]  /*92d0*/  LOP3.LUT R15, R8, 0xffff0000, RZ, 0xc0, !PT ;  /* 0xffff0000080f7812 */ /* 0x000fe400078ec0ff */
        /* <DEDUP_REMOVED lines=14> */
[-C--:B------:R-:W-:Y:S02]  /*93c0*/  FFMA.FTZ R17, R12, R20.reuse, -R17 ;  /* 0x000000140c117223 */ /* 0x080fe40000010811 */
[----:B------:R-:W-:Y:S02]  /*93d0*/  FFMA.FTZ R20, R7, R20, R21 ;  /* 0x0000001407147223 */ /* 0x000fe40000010015 */
[----:B------:R-:W-:Y:S02]  /*93e0*/  FFMA.FTZ R11, R11, R18, R10 ;  /* 0x000000120b0b7223 */ /* 0x000fe4000001000a */
[----:B------:R-:W-:Y:S02]  /*93f0*/  IMAD.U32 R7, R5, 0x10000, RZ ;  /* 0x0001000005077824 */ /* 0x000fe400078e00ff */
[-C--:B------:R-:W-:Y:S02]  /*9400*/  FMUL.FTZ R5, R15, R2.reuse ;  /* 0x000000020f057220 */ /* 0x080fe40000410000 */
[----:B------:R-:W-:-:S02]  /*9410*/  FMUL.FTZ R10, R9, R2 ;  /* 0x00000002090a7220 */ /* 0x000fc40000410000 */
[-C--:B------:R-:W-:Y:S02]  /*9420*/  FMUL.FTZ R2, R19, R3.reuse ;  /* 0x0000000313027220 */ /* 0x080fe40000410000 */
[----:B------:R-:W-:Y:S02]  /*9430*/  FMUL.FTZ R12, R14, R3 ;  /* 0x000000030e0c7220 */ /* 0x000fe40000410000 */
[----:B------:R-:W-:Y:S02]  /*9440*/  FFMA.FTZ R8, R13, R18, -R8 ;  /* 0x000000120d087223 */ /* 0x000fe40000010808 */
[-C--:B------:R-:W-:Y:S01]  /*9450*/  FFMA.FTZ R5, R9, R4.reuse, -R5 ;  /* 0x0000000409057223 */ /* 0x080fe20000010805 */
[----:B------:R-:W-:Y:S01]  /*9460*/  F2FP.BF16.PACK_AB R9, R20, R17 ;  /* 0x000000111409723e */ /* 0x000fe200000010ff */
[----:B------:R-:W-:Y:S01]  /*9470*/  FFMA.FTZ R10, R15, R4, R10 ;  /* 0x000000040f0a7223 */ /* 0x000fe2000001000a */
[----:B------:R-:W-:Y:S01]  /*9480*/  F2FP.BF16.PACK_AB R11, R11, R8 ;  /* 0x000000080b0b723e */ /* 0x000fe200000010ff */
[----:B------:R-:W-:-:S02]  /*9490*/  FFMA.FTZ R2, R14, R7, -R2 ;  /* 0x000000070e027223 */ /* 0x000fc40000010802 */
[----:B------:R-:W-:Y:S01]  /*94a0*/  FFMA.FTZ R7, R19, R7, R12 ;  /* 0x0000000713077223 */ /* 0x000fe2000001000c */
[----:B------:R-:W-:-:S04]  /*94b0*/  F2FP.BF16.PACK_AB R8, R10, R5 ;  /* 0x000000050a08723e */ /* 0x000fc800000010ff */
[----:B------:R-:W-:Y:S02]  /*94c0*/  F2FP.BF16.PACK_AB R10, R7, R2 ;  /* 0x00000002070a723e */ /* 0x000fe400000010ff */
.L_x_5686:
[----:B------:R-:W-:Y:S05]  /*94d0*/  BSYNC B0 ;  /* 0x0000000000007941 */ /* 0x000fea0003800000 */
.L_x_5685:
[----:B-----5:R1:W-:Y:S01]  /*94e0*/  STS.128 [R184+0x1800], R8 ;  /* 0x00180008b8007388 */ /* 0x0203e20000000c00 */
[----:B------:R-:W-:Y:S05]  /*94f0*/  BRA `(.L_x_5684) ;  /* 0x00001cd000007947 */ /* 0x000fea0003800000 */
.L_x_5671:
        /* <DEDUP_REMOVED lines=21> */
[----:B---3--:R-:W-:Y:S01]  /*9650*/  IMAD.WIDE R10, R0, 0x2, R10 ;  /* 0x00000002000a7825 */ /* 0x008fe200078e020a */
[----:B------:R-:W-:Y:S02]  /*9660*/  LEA.HI.X.SX32 R0, R9, R4, 0x1, P1 ;  /* 0x0000000409007211 */ /* 0x000fe400008f0eff */
[----:B------:R-:W-:-:S03]  /*9670*/  LEA R12, P1, R5, c[0x0][0x2b0], 0x1 ;  /* 0x0000ac00050c7a11 */ /* 0x000fc600078208ff */
[----:B------:R-:W3:Y:S01]  /*9680*/  LDG.E.128 R8, [R10.64] ;  /* 0x000000060a087981 */ /* 0x000ee2000c1e1d00 */
[----:B------:R-:W-:Y:S02]  /*9690*/  LEA.HI.X R13, R5, c[0x0][0x2b4], R0, 0x1, P1 ;  /* 0x0000ad00050d7a11 */ /* 0x000fe400008f0c00 */
[----:B------:R-:W-:-:S04]  /*96a0*/  IADD3 R5, P1, R17, R2, RZ ;  /* 0x0000000211057210 */ /* 0x000fc80007f3e0ff */
[----:B------:R-:W4:Y:S01]  /*96b0*/  LDG.E.128 R12, [R12.64] ;  /* 0x000000060c0c7981 */ /* 0x000f22000c1e1d00 */
[----:B------:R-:W-:Y:S02]  /*96c0*/  LEA.HI.X.SX32 R0, R17, R4, 0x1, P1 ;  /* 0x0000000411007211 */ /* 0x000fe400008f0eff */
[----:B------:R-:W-:-:S04]  /*96d0*/  LEA R16, P1, R5, c[0x0][0x2a8], 0x1 ;  /* 0x0000aa0005107a11 */ /* 0x000fc800078208ff */
[----:B------:R-:W-:-:S06]  /*96e0*/  LEA.HI.X R17, R5, c[0x0][0x2ac], R0, 0x1, P1 ;  /* 0x0000ab0005117a11 */ /* 0x000fcc00008f0c00 */
[----:B--2---:R-:W2:Y:S01]  /*96f0*/  LDG.E.128 R16, [R16.64] ;  /* 0x0000000610107981 */ /* 0x004ea2000c1e1d00 */
[C---:B-----5:R-:W-:Y:S01]  /*9700*/  IMAD.U32 R24, R20.reuse, 0x10000, RZ ;  /* 0x0001000014187824 */ /* 0x060fe200078e00ff */
[----:B------:R-:W-:Y:S01]  /*9710*/  LOP3.LUT R5, R20, 0xffff0000, RZ, 0xc0, !PT ;  /* 0xffff000014057812 */ /* 0x000fe200078ec0ff */
[C---:B------:R-:W-:Y:S01]  /*9720*/  IMAD.U32 R30, R22.reuse, 0x10000, RZ ;  /* 0x00010000161e7824 */ /* 0x040fe200078e00ff */
[C---:B------:R-:W-:Y:S02]  /*9730*/  LOP3.LUT R0, R21.reuse, 0xffff0000, RZ, 0xc0, !PT ;  /* 0xffff000015007812 */ /* 0x040fe400078ec0ff */
[----:B------:R-:W-:Y:S02]  /*9740*/  SHF.L.U32 R31, R21, 0x10, RZ ;  /* 0x00000010151f7819 */ /* 0x000fe400000006ff */
[----:B------:R-:W-:Y:S02]  /*9750*/  LOP3.LUT R21, R22, 0xffff0000, RZ, 0xc0, !PT ;  /* 0xffff000016157812 */ /* 0x000fe400078ec0ff */
[----:B------:R-:W-:-:S02]  /*9760*/  LOP3.LUT R20, R23, 0xffff0000, RZ, 0xc0, !PT ;  /* 0xffff000017147812 */ /* 0x000fc400078ec0ff */
[----:B------:R-:W-:Y:S01]  /*9770*/  SHF.L.U32 R32, R23, 0x10, RZ ;  /* 0x0000001017207819 */ /* 0x000fe200000006ff */
[C---:B---3--:R-:W-:Y:S01]  /*9780*/  IMAD.U32 R23, R8.reuse, 0x10000, RZ ;  /* 0x0001000008177824 */ /* 0x048fe200078e00ff */
[----:B------:R-:W-:Y:S01]  /*9790*/  LOP3.LUT R22, R8, 0xffff0000, RZ, 0xc0, !PT ;  /* 0xffff000008167812 */ /* 0x000fe200078ec0ff */
[----:B------:R-:W-:Y:S01]  /*97a0*/  IMAD.U32 R33, R10, 0x10000, RZ ;  /* 0x000100000a217824 */ /* 0x000fe200078e00ff */
[C---:B------:R-:W-:Y:S02]  /*97b0*/  SHF.L.U32 R8, R9.reuse, 0x10, RZ ;  /* 0x0000001009087819 */ /* 0x040fe400000006ff */
[----:B------:R-:W-:Y:S02]  /*97c0*/  LOP3.LUT R34, R9, 0xffff0000, RZ, 0xc0, !PT ;  /* 0xffff000009227812 */ /* 0x000fe400078ec0ff */
        /* <DEDUP_REMOVED lines=18> */
[----:B--2---:R-:W-:Y:S01]  /*98f0*/  LOP3.LUT R15, R18, 0xffff0000, RZ, 0xc0, !PT ;  /* 0xffff0000120f7812 */ /* 0x004fe200078ec0ff */
[----:B------:R-:W-:-:S02]  /*9900*/  @!P0 FADD.FTZ R14, -R14, -RZ ;  /* 0x800000ff0e0e8221 */ /* 0x000fc40000010100 */
[----:B------:R-:W-:Y:S02]  /*9910*/  FMUL.FTZ R10, R10, R13 ;  /* 0x0000000d0a0a7220 */ /* 0x000fe40000410000 */
[----:B------:R-:W-:Y:S01]  /*9920*/  FMUL.FTZ R9, R9, R12 ;  /* 0x0000000c09097220 */ /* 0x000fe20000410000 */
[----:B------:R-:W-:Y:S01]  /*9930*/  LOP3.LUT R12, R16, 0xffff0000, RZ, 0xc0, !PT ;  /* 0xffff0000100c7812 */ /* 0x000fe200078ec0ff */
[----:B------:R-:W-:Y:S01]  /*9940*/  FMUL.FTZ R8, R8, R11 ;  /* 0x0000000b08087220 */ /* 0x000fe20000410000 */
[C---:B------:R-:W-:Y:S01]  /*9950*/  SHF.L.U32 R11, R17.reuse, 0x10, RZ ;  /* 0x00000010110b7819 */ /* 0x040fe200000006ff */
        /* <DEDUP_REMOVED lines=9> */
[----:B------:R-:W-:Y:S02]  /*99f0*/  FMUL.FTZ R33, R33, R40 ;  /* 0x0000002821217220 */ /* 0x000fe40000410000 */
[----:B------:R-:W-:Y:S02]  /*9a00*/  FFMA.FTZ R13, R24, R13, R23 ;  /* 0x0000000d180d7223 */ /* 0x000fe40000010017 */
[----:B------:R-:W-:Y:S02]  /*9a10*/  FFMA.FTZ R12, R5, R12, R22 ;  /* 0x0000000c050c7223 */ /* 0x000fe40000010016 */
[----:B------:R-:W-:-:S02]  /*9a20*/  FFMA.FTZ R8, R31, R11, R8 ;  /* 0x0000000b1f087223 */ /* 0x000fc40000010008 */
[----:B------:R-:W-:Y:S02]  /*9a30*/  FFMA.FTZ R17, R0, R17, R41 ;  /* 0x0000001100117223 */ /* 0x000fe40000010029 */
[----:B------:R-:W-:Y:S02]  /*9a40*/  FFMA.FTZ R16, R30, R16, R33 ;  /* 0x000000101e107223 */ /* 0x000fe40000010021 */
[----:B------:R-:W-:Y:S02]  /*9a50*/  FFMA.FTZ R9, R32, R14, R9 ;  /* 0x0000000e20097223 */ /* 0x000fe40000010009 */
[----:B------:R-:W-:Y:S01]  /*9a60*/  FFMA.FTZ R18, R20, R18, R39 ;  /* 0x0000001214127223 */ /* 0x000fe20000010027 */
[----:B------:R-:W-:Y:S01]  /*9a70*/  F2FP.BF16.PACK_AB R20, R12, R13 ;  /* 0x0000000d0c14723e */ /* 0x000fe200000010ff */
[----:B------:R-:W-:Y:S01]  /*9a80*/  FFMA.FTZ R15, R21, R15, R10 ;  /* 0x0000000f150f7223 */ /* 0x000fe2000001000a */
[----:B------:R-:W-:Y:S02]  /*9a90*/  F2FP.BF16.PACK_AB R21, R17, R8 ;  /* 0x000000081115723e */ /* 0x000fe400000010ff */
[----:B------:R-:W-:-:S02]  /*9aa0*/  F2FP.BF16.PACK_AB R23, R18, R9 ;  /* 0x000000091217723e */ /* 0x000fc400000010ff */
[----:B------:R-:W-:Y:S02]  /*9ab0*/  F2FP.BF16.PACK_AB R22, R15, R16 ;  /* 0x000000100f16723e */ /* 0x000fe400000010ff */
.L_x_5690:
[----:B------:R-:W-:Y:S05]  /*9ac0*/  BSYNC B0 ;  /* 0x0000000000007941 */ /* 0x000fea0003800000 */
.L_x_5689:
[----:B-----5:R4:W-:Y:S02]  /*9ad0*/  STS.128 [R184], R20 ;  /* 0x00000014b8007388 */ /* 0x0209e40000000c00 */
.L_x_5688:
[----:B------:R-:W-:Y:S05]  /*9ae0*/  BSYNC B1 ;  /* 0x0000000000017941 */ /* 0x000fea0003800000 */
.L_x_5687:
        /* <DEDUP_REMOVED lines=34> */
[C---:B-----5:R-:W-:Y:S01]  /*9d10*/  LOP3.LUT R5, R21.reuse, 0xffff0000, RZ, 0xc0, !PT ;  /* 0xffff000015057812 */ /* 0x060fe200078ec0ff */
        /* <DEDUP_REMOVED lines=10> */
[----:B------:R-:W-:-:S02]  /*9dc0*/  SHF.L.U32 R8, R9, 0x10, RZ ;  /* 0x0000001009087819 */ /* 0x000fc400000006ff */
[----:B------:R-:W-:Y:S02]  /*9dd0*/  LOP3.LUT R34, R9, 0xffff0000, RZ, 0xc0, !PT ;  /* 0xffff000009227812 */ /* 0x000fe400078ec0ff */
[C---:B------:R-:W-:Y:S01]  /*9de0*/  SHF.L.U32 R9, R11.reuse, 0x10, RZ ;  /* 0x000000100b097819 */ /* 0x040fe200000006ff */
[----:B--2---:R-:W-:Y:S01]  /*9df0*/  IMAD.U32 R36, R12, 0x10000, RZ ;  /* 0x000100000c247824 */ /* 0x004fe200078e00ff */
        /* <DEDUP_REMOVED lines=16> */
[----:B----4-:R-:W-:Y:S01]  /*9f00*/  LOP3.LUT R15, R18, 0xffff0000, RZ, 0xc0, !PT ;  /* 0xffff0000120f7812 */ /* 0x010fe200078ec0ff */
[----:B------:R-:W-:-:S02]  /*9f10*/  FMUL.FTZ R23, R23, R12 ;  /* 0x0000000c17177220 */ /* 0x000fc40000410000 */
[----:B------:R-:W-:Y:S02]  /*9f20*/  @!P0 FADD.FTZ R40, -R40, -RZ ;  /* 0x800000ff28288221 */ /* 0x000fe40000010100 */
        /* <DEDUP_REMOVED lines=17> */
[----:B------:R-:W-:Y:S01]  /*a040*/  FFMA.FTZ R5, R5, R17, R34 ;  /* 0x0000001105057223 */ /* 0x000fe20000010022 */
[----:B------:R-:W-:Y:S01]  /*a050*/  F2FP.BF16.PACK_AB R20, R23, R12 ;  /* 0x0000000c1714723e */ /* 0x000fe200000010ff */
[----:B------:R-:W-:Y:S02]  /*a060*/  FFMA.FTZ R16, R25, R16, R38 ;  /* 0x0000001019107223 */ /* 0x000fe40000010026 */
[----:B------:R-:W-:Y:S02]  /*a070*/  FFMA.FTZ R9, R32, R14, R9 ;  /* 0x0000000e20097223 */ /* 0x000fe40000010009 */
[----:B------:R-:W-:Y:S01]  /*a080*/  FFMA.FTZ R18, R21, R18, R40 ;  /* 0x0000001215127223 */ /* 0x000fe20000010028 */
[----:B------:R-:W-:Y:S01]  /*a090*/  F2FP.BF16.PACK_AB R21, R5, R8 ;  /* 0x000000080515723e */ /* 0x000fe200000010ff */
[----:B------:R-:W-:-:S03]  /*a0a0*/  FFMA.FTZ R13, R22, R15, R13 ;  /* 0x0000000f160d7223 */ /* 0x000fc6000001000d */
[----:B------:R-:W-:Y:S02]  /*a0b0*/  F2FP.BF16.PACK_AB R23, R18, R9 ;  /* 0x000000091217723e */ /* 0x000fe400000010ff */
[----:B------:R-:W-:Y:S02]  /*a0c0*/  F2FP.BF16.PACK_AB R22, R13, R16 ;  /* 0x000000100d16723e */ /* 0x000fe400000010ff */
.L_x_5694:
[----:B------:R-:W-:Y:S05]  /*a0d0*/  BSYNC B0 ;  /* 0x0000000000007941 */ /* 0x000fea0003800000 */
.L_x_5693:
[----:B-----5:R1:W-:Y:S02]  /*a0e0*/  STS.128 [R184+0x800], R20 ;  /* 0x00080014b8007388 */ /* 0x0203e40000000c00 */
.L_x_5692:
[----:B------:R-:W-:Y:S05]  /*a0f0*/  BSYNC B1 ;  /* 0x0000000000017941 */ /* 0x000fea0003800000 */
.L_x_5691:
        /* <DEDUP_REMOVED lines=19> */
[--C-:B------:R-:W-:Y:S02]  /*a230*/  @P0 IMAD.MOV R13, RZ, RZ, -R61.reuse ;  /* 0x000000ffff0d0224 */ /* 0x100fe400078e0a3d */
[----:B------:R-:W-:Y:S01]  /*a240*/  @P0 IMAD.MOV R17, RZ, RZ, -R61 ;  /* 0x000000ffff110224 */ /* 0x000fe200078e0a3d */
[----:B------:R-:W-:Y:S01]  /*a250*/  IADD3 R16, P1, R5, R2, RZ ;  /* 0x0000000205107210 */ /* 0x000fe20007f3e0ff */
[----:B------:R-:W-:-:S03]  /*a260*/  IMAD.WIDE R8, R9, 0x2, R28 ;  /* 0x0000000209087825 */ /* 0x000fc600078e021c */
[----:B------:R-:W-:Y:S02]  /*a270*/  LEA.HI.X.SX32 R5, R5, R4, 0x1, P1 ;  /* 0x0000000405057211 */ /* 0x000fe400008f0eff */
[C---:B------:R-:W-:Y:S01]  /*a280*/  IADD3 R12, P1, R13.reuse, R16, RZ ;  /* 0x000000100d0c7210 */ /* 0x040fe20007f3e0ff */
[----:B---3--:R-:W3:Y:S03]  /*a290*/  LDG.E.128 R8, [R8.64] ;  /* 0x0000000608087981 */ /* 0x008ee6000c1e1d00 */
[----:B------:R-:W-:Y:S02]  /*a2a0*/  LEA.HI.X.SX32 R13, R13, R5, 0x1, P1 ;  /* 0x000000050d0d7211 */ /* 0x000fe400008f0eff */
[----:B------:R-:W-:-:S04]  /*a2b0*/  LEA R14, P1, R12, c[0x0][0x2b0], 0x1 ;  /* 0x0000ac000c0e7a11 */ /* 0x000fc800078208ff */
[----:B------:R-:W-:Y:S02]  /*a2c0*/  LEA.HI.X R15, R12, c[0x0][0x2b4], R13, 0x1, P1 ;  /* 0x0000ad000c0f7a11 */ /* 0x000fe400008f0c0d */
[----:B------:R-:W-:-:S04]  /*a2d0*/  IADD3 R16, P1, R17, R16, RZ ;  /* 0x0000001011107210 */ /* 0x000fc80007f3e0ff */
[----:B------:R-:W4:Y:S01]  /*a2e0*/  LDG.E.128 R12, [R14.64] ;  /* 0x000000060e0c7981 */ /* 0x000f22000c1e1d00 */
[----:B------:R-:W-:Y:S02]  /*a2f0*/  LEA.HI.X.SX32 R5, R17, R5, 0x1, P1 ;  /* 0x0000000511057211 */ /* 0x000fe400008f0eff */
[----:B------:R-:W-:-:S04]  /*a300*/  LEA R18, P1, R16, c[0x0][0x2a8], 0x1 ;  /* 0x0000aa0010127a11 */ /* 0x000fc800078208ff */
[----:B------:R-:W-:-:S06]  /*a310*/  LEA.HI.X R19, R16, c[0x0][0x2ac], R5, 0x1, P1 ;  /* 0x0000ab0010137a11 */ /* 0x000fcc00008f0c05 */
[----:B--2---:R-:W2:Y:S01]  /*a320*/  LDG.E.128 R16, [R18.64] ;  /* 0x0000000612107981 */ /* 0x004ea2000c1e1d00 */
[----:B-----5:R-:W-:Y:S01]  /*a330*/  LOP3.LUT R5, R21, 0xffff0000, RZ, 0xc0, !PT ;  /* 0xffff000015057812 */ /* 0x020fe200078ec0ff */
[----:B------:R-:W-:Y:S01]  /*a340*/  IMAD.U32 R31, R23, 0x10000, RZ ;  /* 0x00010000171f7824 */ /* 0x000fe200078e00ff */
[----:B-1----:R-:W-:Y:S02]  /*a350*/  SHF.L.U32 R29, R21, 0x10, RZ ;  /* 0x00000010151d7819 */ /* 0x002fe400000006ff */
[----:B------:R-:W-:Y:S01]  /*a360*/  LOP3.LUT R21, R23, 0xffff0000, RZ, 0xc0, !PT ;  /* 0xffff000017157812 */ /* 0x000fe200078ec0ff */
[C---:B------:R-:W-:Y:S01]  /*a370*/  IMAD.U32 R25, R20.reuse, 0x10000, RZ ;  /* 0x0001000014197824 */ /* 0x040fe200078e00ff */
[----:B------:R-:W-:Y:S01]  /*a380*/  LOP3.LUT R20, R20, 0xffff0000, RZ, 0xc0, !PT ;  /* 0xffff000014147812 */ /* 0x000fe200078ec0ff */
[C---:B------:R-:W-:Y:S01]  /*a390*/  IMAD.U32 R28, R22.reuse, 0x10000, RZ ;  /* 0x00010000161c7824 */ /* 0x040fe200078e00ff */
[----:B------:R-:W-:Y:S02]  /*a3a0*/  LOP3.LUT R22, R22, 0xffff0000, RZ, 0xc0, !PT ;  /* 0xffff000016167812 */ /* 0x000fe400078ec0ff */
[----:B---3--:R-:W-:-:S02]  /*a3b0*/  SHF.L.U32 R30, R8, 0x10, RZ ;  /* 0x00000010081e7819 */ /* 0x008fc400000006ff */
[----:B------:R-:W-:Y:S01]  /*a3c0*/  LOP3.LUT R23, R8, 0xffff0000, RZ, 0xc0, !PT ;  /* 0xffff000008177812 */ /* 0x000fe200078ec0ff */
[C---:B------:R-:W-:Y:S01]  /*a3d0*/  IMAD.U32 R8, R9.reuse, 0x10000, RZ ;  /* 0x0001000009087824 */ /* 0x040fe200078e00ff */
[----:B------:R-:W-:Y:S01]  /*a3e0*/  LOP3.LUT R33, R9, 0xffff0000, RZ, 0xc0, !PT ;  /* 0xffff000009217812 */ /* 0x000fe200078ec0ff */
[C---:B------:R-:W-:Y:S01]  /*a3f0*/  IMAD.U32 R9, R11.reuse, 0x10000, RZ ;  /* 0x000100000b097824 */ /* 0x040fe200078e00ff */
[----:B------:R-:W-:Y:S02]  /*a400*/  LOP3.LUT R34, R11, 0xffff0000, RZ, 0xc0, !PT ;  /* 0xffff00000b227812 */ /* 0x000fe400078ec0ff */
[----:B------:R-:W-:Y:S01]  /*a410*/  SHF.L.U32 R32, R10, 0x10, RZ ;  /* 0x000000100a207819 */ /* 0x000fe200000006ff */
[C---:B----4-:R-:W-:Y:S01]  /*a420*/  IMAD.U32 R11, R13.reuse, 0x10000, RZ ;  /* 0x000100000d0b7824 */ /* 0x050fe200078e00ff */
[----:B------:R-:W-:Y:S02]  /*a430*/  LOP3.LUT R36, R13, 0xffff0000, RZ, 0xc0, !PT ;  /* 0xffff00000d247812 */ /* 0x000fe400078ec0ff */
[----:B------:R-:W-:-:S02]  /*a440*/  SHF.L.U32 R37, R14, 0x10, RZ ;  /* 0x000000100e257819 */ /* 0x000fc400000006ff */
[----:B------:R-:W-:Y:S01]  /*a450*/  LOP3.LUT R13, R14, 0xffff0000, RZ, 0xc0, !PT ;  /* 0xffff00000e0d7812 */ /* 0x000fe200078ec0ff */
[C---:B------:R-:W-:Y:S01]  /*a460*/  IMAD.U32 R14, R15.reuse, 0x10000, RZ ;  /* 0x000100000f0e7824 */ /* 0x040fe200078e00ff */
[----:B------:R-:W-:Y:S02]  /*a470*/  LOP3.LUT R15, R15, 0xffff0000, RZ, 0xc0, !PT ;  /* 0xffff00000f0f7812 */ /* 0x000fe400078ec0ff */
[----:B------:R-:W-:Y:S01]  /*a480*/  SHF.L.U32 R35, R12, 0x10, RZ ;  /* 0x000000100c237819 */ /* 0x000fe200000006ff */
[----:B------:R-:W-:Y:S01]  /*a490*/  @!P0 FADD.FTZ R14, -R14, -RZ ;  /* 0x800000ff0e0e8221 */ /* 0x000fe20000010100 */
[----:B------:R-:W-:Y:S01]  /*a4a0*/  LOP3.LUT R12, R12, 0xffff0000, RZ, 0xc0, !PT ;  /* 0xffff00000c0c7812 */ /* 0x000fe200078ec0ff */
[----:B------:R-:W-:Y:S01]  /*a4b0*/  @!P0 FADD.FTZ R11, -R11, -RZ ;  /* 0x800000ff0b0b8221 */ /* 0x000fe20000010100 */
[----:B------:R-:W-:Y:S01]  /*a4c0*/  LOP3.LUT R10, R10, 0xffff0000, RZ, 0xc0, !PT ;  /* 0xffff00000a0a7812 */ /* 0x000fe200078ec0ff */
[----:B------:R-:W-:Y:S02]  /*a4d0*/  @!P0 FADD.FTZ R13, -R13, -RZ ;  /* 0x800000ff0d0d8221 */ /* 0x000fe40000010100 */
[----:B------:R-:W-:-:S02]  /*a4e0*/  @!P0 FADD.FTZ R36, -R36, -RZ ;  /* 0x800000ff24248221 */ /* 0x000fc40000010100 */
[----:B------:R-:W-:Y:S02]  /*a4f0*/  @!P0 FADD.FTZ R15, -R15, -RZ ;  /* 0x800000ff0f0f8221 */ /* 0x000fe40000010100 */
[----:B------:R-:W-:Y:S02]  /*a500*/  FMUL.FTZ R14, R9, R14 ;  /* 0x0000000e090e7220 */ /* 0x000fe40000410000 */
        /* <DEDUP_REMOVED lines=24> */
[----:B------:R-:W-:-:S02]  /*a690*/  FFMA.FTZ R10, R20, R10, R23 ;  /* 0x0000000a140a7223 */ /* 0x000fc40000010017 */
[----:B------:R-:W-:Y:S02]  /*a6a0*/  FFMA.FTZ R16, R28, R16, R37 ;  /* 0x000000101c107223 */ /* 0x000fe40000010025 */
[----:B------:R-:W-:Y:S01]  /*a6b0*/  FFMA.FTZ R13, R22, R15, R13 ;  /* 0x0000000f160d7223 */ /* 0x000fe2000001000d */
[----:B------:R-:W-:Y:S02]  /*a6c0*/  F2FP.BF16.PACK_AB R23, R21, R12 ;  /* 0x0000000c1517723e */ /* 0x000fe400000010ff */
[----:B------:R-:W-:Y:S02]  /*a6d0*/  F2FP.BF16.PACK_AB R20, R10, R11 ;  /* 0x0000000b0a14723e */ /* 0x000fe400000010ff */
[----:B------:R-:W-:Y:S02]  /*a6e0*/  F2FP.BF16.PACK_AB R22, R13, R16 ;  /* 0x000000100d16723e */ /* 0x000fe400000010ff */
[----:B------:R-:W-:Y:S02]  /*a6f0*/  MOV R21, R5 ;  /* 0x0000000500157202 */ /* 0x000fe40000000f00 */
.L_x_5698:
[----:B------:R-:W-:Y:S05]  /*a700*/  BSYNC B0 ;  /* 0x0000000000007941 */ /* 0x000fea0003800000 */
.L_x_5697:
[----:B-----5:R4:W-:Y:S02]  /*a710*/  STS.128 [R184+0x1000], R20 ;  /* 0x00100014b8007388 */ /* 0x0209e40000000c00 */
.L_x_5696:
[----:B------:R-:W-:Y:S05]  /*a720*/  BSYNC B1 ;  /* 0x0000000000017941 */ /* 0x000fea0003800000 */
.L_x_5695:
        /* <DEDUP_REMOVED lines=11> */
[----:B------:R-:W-:Y:S01]  /*a7e0*/  ISETP.GE.AND P0, PT, R100, R61, PT ;  /* 0x0000003d6400720c */ /* 0x000fe20003f06270 */
[----:B------:R-:W-:Y:S02]  /*a7f0*/  IMAD.MOV.U32 R7, RZ, RZ, R61 ;  /* 0x000000ffff077224 */ /* 0x000fe400078e003d */
        /* <DEDUP_REMOVED lines=11> */
[----:B--2---:R-:W2:Y:S01]  /*a8b0*/  LDG.E.128 R12, [R12.64] ;  /* 0x000000060c0c7981 */ /* 0x004ea2000c1e1d00 */
        /* <DEDUP_REMOVED lines=10> */
[----:B---3--:R-:W3:Y:S01]  /*a960*/  LDG.E.128 R28, [R28.64] ;  /* 0x000000061c1c7981 */ /* 0x008ee2000c1e1d00 */
[C---:B-----5:R-:W-:Y:S01]  /*a970*/  IMAD.U32 R4, R8.reuse, 0x10000, RZ ;  /* 0x0001000008047824 */ /* 0x060fe200078e00ff */
[----:B------:R-:W-:Y:S01]  /*a980*/  LOP3.LUT R3, R8, 0xffff0000, RZ, 0xc0, !PT ;  /* 0xffff000008037812 */ /* 0x000fe200078ec0ff */
[C---:B------:R-:W-:Y:S01]  /*a990*/  IMAD.U32 R18, R11.reuse, 0x10000, RZ ;  /* 0x000100000b127824 */ /* 0x040fe200078e00ff */
[C---:B------:R-:W-:Y:S02]  /*a9a0*/  SHF.L.U32 R8, R10.reuse, 0x10, RZ ;  /* 0x000000100a087819 */ /* 0x040fe400000006ff */
[----:B------:R-:W-:Y:S02]  /*a9b0*/  LOP3.LUT R7, R10, 0xffff0000, RZ, 0xc0, !PT ;  /* 0xffff00000a077812 */ /* 0x000fe400078ec0ff */
[----:B------:R-:W-:Y:S02]  /*a9c0*/  LOP3.LUT R5, R11, 0xffff0000, RZ, 0xc0, !PT ;  /* 0xffff00000b057812 */ /* 0x000fe400078ec0ff */
[C---:B------:R-:W-:Y:S01]  /*a9d0*/  LOP3.LUT R2, R9.reuse, 0xffff0000, RZ, 0xc0, !PT ;  /* 0xffff000009027812 */ /* 0x040fe200078ec0ff */
[----:B------:R-:W-:Y:S01]  /*a9e0*/  IMAD.U32 R9, R9, 0x10000, RZ ;  /* 0x0001000009097824 */ /* 0x000fe200078e00ff */
[C---:B--2---:R-:W-:Y:S01]  /*a9f0*/  SHF.L.U32 R10, R13.reuse, 0x10, RZ ;  /* 0x000000100d0a7819 */ /* 0x044fe200000006ff */
[----:B------:R-:W-:Y:S01]  /*aa00*/  IMAD.U32 R17, R12, 0x10000, RZ ;  /* 0x000100000c117824 */ /* 0x000fe200078e00ff */
[----:B------:R-:W-:Y:S01]  /*aa10*/  LOP3.LUT R25, R13, 0xffff0000, RZ, 0xc0, !PT ;  /* 0xffff00000d197812 */ /* 0x000fe200078ec0ff */
[----:B------:R-:W-:Y:S01]  /*aa20*/  IMAD.U32 R19, R14, 0x10000, RZ ;  /* 0x000100000e137824 */ /* 0x000fe200078e00ff */
[----:B------:R-:W-:Y:S01]  /*aa30*/  LOP3.LUT R11, R12, 0xffff0000, RZ, 0xc0, !PT ;  /* 0xffff00000c0b7812 */ /* 0x000fe200078ec0ff */
[----:B------:R-:W-:Y:S01]  /*aa40*/  IMAD.U32 R12, R15, 0x10000, RZ ;  /* 0x000100000f0c7824 */ /* 0x000fe200078e00ff */
[----:B------:R-:W-:-:S02]  /*aa50*/  LOP3.LUT R13, R14, 0xffff0000, RZ, 0xc0, !PT ;  /* 0xffff00000e0d7812 */ /* 0x000fc400078ec0ff */
[----:B------:R-:W-:Y:S02]  /*aa60*/  LOP3.LUT R27, R15, 0xffff0000, RZ, 0xc0, !PT ;  /* 0xffff00000f1b7812 */ /* 0x000fe400078ec0ff */
[C---:B----4-:R-:W-:Y:S01]  /*aa70*/  SHF.L.U32 R26, R20.reuse, 0x10, RZ ;  /* 0x00000010141a7819 */ /* 0x050fe200000006ff */
[C---:B------:R-:W-:Y:S01]  /*aa80*/  IMAD.U32 R15, R21.reuse, 0x10000, RZ ;  /* 0x00010000150f7824 */ /* 0x040fe200078e00ff */
[----:B------:R-:W-:Y:S02]  /*aa90*/  LOP3.LUT R14, R20, 0xffff0000, RZ, 0xc0, !PT ;  /* 0xffff0000140e7812 */ /* 0x000fe400078ec0ff */
[----:B------:R-:W-:Y:S01]  /*aaa0*/  LOP3.LUT R34, R21, 0xffff0000, RZ, 0xc0, !PT ;  /* 0xffff000015227812 */ /* 0x000fe200078ec0ff */
[----:B------:R-:W-:Y:S01]  /*aab0*/  IMAD.U32 R21, R23, 0x10000, RZ ;  /* 0x0001000017157824 */ /* 0x000fe200078e00ff */
[C---:B------:R-:W-:Y:S02]  /*aac0*/  LOP3.LUT R20, R22.reuse, 0xffff0000, RZ, 0xc0, !PT ;  /* 0xffff000016147812 */ /* 0x040fe400078ec0ff */
[----:B------:R-:W-:Y:S01]  /*aad0*/  SHF.L.U32 R32, R22, 0x10, RZ ;  /* 0x0000001016207819 */ /* 0x000fe200000006ff */
[----:B------:R-:W-:Y:S01]  /*aae0*/  @!P0 FADD.FTZ R21, -R21, -RZ ;  /* 0x800000ff15158221 */ /* 0x000fe20000010100 */
[----:B------:R-:W-:Y:S01]  /*aaf0*/  LOP3.LUT R22, R23, 0xffff0000, RZ, 0xc0, !PT ;  /* 0xffff000017167812 */ /* 0x000fe200078ec0ff */
[----:B------:R-:W-:-:S02]  /*ab00*/  @!P0 FADD.FTZ R20, -R20, -RZ ;  /* 0x800000ff14148221 */ /* 0x000fc40000010100 */
[----:B------:R-:W-:Y:S02]  /*ab10*/  @!P0 FADD.FTZ R26, -R26, -RZ ;  /* 0x800000ff1a1a8221 */ /* 0x000fe40000010100 */
[----:B------:R-:W-:Y:S02]  /*ab20*/  @!P0 FADD.FTZ R14, -R14, -RZ ;  /* 0x800000ff0e0e8221 */ /* 0x000fe40000010100 */
[----:B------:R-:W-:Y:S01]  /*ab30*/  FMUL.FTZ R20, R13, R20 ;  /* 0x000000140d147220 */ /* 0x000fe20000410000 */
[----:B---3--:R-:W-:Y:S01]  /*ab40*/  SHF.L.U32 R13, R28, 0x10, RZ ;  /* 0x000000101c0d7819 */ /* 0x008fe200000006ff */
[----:B------:R-:W-:Y:S01]  /*ab50*/  FMUL.FTZ R21, R12, R21 ;  /* 0x000000150c157220 */ /* 0x000fe20000410000 */
[----:B------:R-:W-:Y:S01]  /*ab60*/  LOP3.LUT R12, R28, 0xffff0000, RZ, 0xc0, !PT ;  /* 0xffff00001c0c7812 */ /* 0x000fe200078ec0ff */
[----:B------:R-:W-:Y:S02]  /*ab70*/  @!P0 FADD.FTZ R15, -R15, -RZ ;  /* 0x800000ff0f0f8221 */ /* 0x000fe40000010100 */
[----:B------:R-:W-:-:S02]  /*ab80*/  @!P0 FADD.FTZ R32, -R32, -RZ ;  /* 0x800000ff20208221 */ /* 0x000fc40000010100 */
[----:B------:R-:W-:Y:S02]  /*ab90*/  @!P0 FADD.FTZ R34, -R34, -RZ ;  /* 0x800000ff22228221 */ /* 0x000fe40000010100 */
[----:B------:R-:W-:Y:S02]  /*aba0*/  FMUL.FTZ R17, R17, R26 ;  /* 0x0000001a11117220 */ /* 0x000fe40000410000 */
[----:B------:R-:W-:Y:S02]  /*abb0*/  FMUL.FTZ R14, R11, R14 ;  /* 0x0000000e0b0e7220 */ /* 0x000fe40000410000 */
[----:B------:R-:W-:Y:S01]  /*abc0*/  @!P0 FADD.FTZ R22, -R22, -RZ ;  /* 0x800000ff16168221 */ /* 0x000fe20000010100 */
[----:B------:R-:W-:Y:S01]  /*abd0*/  SHF.L.U32 R26, R30, 0x10, RZ ;  /* 0x000000101e1a7819 */ /* 0x000fe200000006ff */
[----:B------:R-:W-:Y:S01]  /*abe0*/  FMUL.FTZ R10, R10, R15 ;  /* 0x0000000f0a0a7220 */ /* 0x000fe20000410000 */
[----:B------:R-:W-:Y:S01]  /*abf0*/  LOP3.LUT R23, R30, 0xffff0000, RZ, 0xc0, !PT ;  /* 0xffff00001e177812 */ /* 0x000fe200078ec0ff */
[----:B------:R-:W-:Y:S01]  /*ac00*/  FMUL.FTZ R19, R19, R32 ;  /* 0x0000002013137220 */ /* 0x000fe20000410000 */
[----:B------:R-:W-:Y:S01]  /*ac10*/  LOP3.LUT R28, R29, 0xffff0000, RZ, 0xc0, !PT ;  /* 0xffff00001d1c7812 */ /* 0x000fe200078ec0ff */
[----:B------:R-:W-:Y:S01]  /*ac20*/  FMUL.FTZ R25, R25, R34 ;  /* 0x0000002219197220 */ /* 0x000fe20000410000 */
[----:B------:R-:W-:Y:S01]  /*ac30*/  LOP3.LUT R30, R31, 0xffff0000, RZ, 0xc0, !PT ;  /* 0xffff00001f1e7812 */ /* 0x000fe200078ec0ff */
[----:B------:R-:W-:-:S02]  /*ac40*/  FMUL.FTZ R22, R27, R22 ;  /* 0x000000161b167220 */ /* 0x000fc40000410000 */
[----:B------:R-:W-:Y:S02]  /*ac50*/  IMAD.U32 R11, R29, 0x10000, RZ ;  /* 0x000100001d0b7824 */ /* 0x000fe400078e00ff */
[----:B------:R-:W-:Y:S02]  /*ac60*/  IMAD.U32 R15, R31, 0x10000, RZ ;  /* 0x000100001f0f7824 */ /* 0x000fe400078e00ff */
[----:B------:R-:W-:Y:S02]  /*ac70*/  FFMA.FTZ R4, R4, R13, R17 ;  /* 0x0000000d04047223 */ /* 0x000fe40000010011 */
[----:B------:R-:W-:Y:S02]  /*ac80*/  FFMA.FTZ R3, R3, R12, R14 ;  /* 0x0000000c03037223 */ /* 0x000fe4000001000e */
[----:B------:R-:W-:Y:S02]  /*ac90*/  FFMA.FTZ R8, R8, R26, R19 ;  /* 0x0000001a08087223 */ /* 0x000fe40000010013 */
[----:B------:R-:W-:Y:S01]  /*aca0*/  FFMA.FTZ R7, R7, R23, R20 ;  /* 0x0000001707077223 */ /* 0x000fe20000010014 */
[----:B------:R-:W-:Y:S01]  /*acb0*/  F2FP.BF16.PACK_AB R4, R3, R4 ;  /* 0x000000040304723e */ /* 0x000fe200000010ff */
[----:B------:R-:W-:-:S02]  /*acc0*/  FFMA.FTZ R9, R9, R11, R10 ;  /* 0x0000000b09097223 */ /* 0x000fc4000001000a */
[----:B------:R-:W-:Y:S02]  /*acd0*/  FFMA.FTZ R2, R2, R28, R25 ;  /* 0x0000001c02027223 */ /* 0x000fe40000010019 */
[----:B------:R-:W-:Y:S02]  /*ace0*/  FFMA.FTZ R15, R18, R15, R21 ;  /* 0x0000000f120f7223 */ /* 0x000fe40000010015 */
[----:B------:R-:W-:Y:S01]  /*acf0*/  FFMA.FTZ R22, R5, R30, R22 ;  /* 0x0000001e05167223 */ /* 0x000fe20000010016 */
[----:B------:R-:W-:Y:S02]  /*ad00*/  F2FP.BF16.PACK_AB R10, R7, R8 ;  /* 0x00000008070a723e */ /* 0x000fe400000010ff */
[----:B------:R-:W-:Y:S02]  /*ad10*/  F2FP.BF16.PACK_AB R9, R2, R9 ;  /* 0x000000090209723e */ /* 0x000fe400000010ff */
[----:B------:R-:W-:Y:S02]  /*ad20*/  F2FP.BF16.PACK_AB R11, R22, R15 ;  /* 0x0000000f160b723e */ /* 0x000fe400000010ff */
[----:B------:R-:W-:-:S02]  /*ad30*/  MOV R8, R4 ;  /* 0x0000000400087202 */ /* 0x000fc40000000f00 */
.L_x_5700:
[----:B------:R-:W-:Y:S05]  /*ad40*/  BSYNC B0 ;  /* 0x0000000000007941 */ /* 0x000fea0003800000 */
.L_x_5699:
[----:B-----5:R1:W-:Y:S01]  /*ad50*/  STS.128 [R184+0x1800], R8 ;  /* 0x00180008b8007388 */ /* 0x0203e20000000c00 */
[----:B------:R-:W-:Y:S05]  /*ad60*/  BRA `(.L_x_5684) ;  /* 0x0000046000007947 */ /* 0x000fea0003800000 */
.L_x_5670:
[----:B---3--:R-:W1:Y:S01]  /*ad70*/  S2R R6, SR_CTAID.X ;  /* 0x0000000000067919 */ /* 0x008e620000002500 */
[----:B------:R-:W-:Y:S01]  /*ad80*/  BSSY B0, `(.L_x_5701) ;  /* 0x000000d000007945 */ /* 0x000fe20003800000 */
[----:B-1----:R-:W-:-:S05]  /*ad90*/  IMAD R3, R6, -0x40, R175 ;  /* 0xffffffc006037824 */ /* 0x002fca00078e02af */
[----:B------:R-:W-:-:S13]  /*ada0*/  ISETP.GE.AND P0, PT, R132, R3, PT ;  /* 0x000000038400720c */ /* 0x000fda0003f06270 */
[----:B------:R-:W-:Y:S05]  /*adb0*/  @P0 BRA `(.L_x_5702) ;  /* 0x0000009000000947 */ /* 0x000fea0003800000 */
[----:B------:R-:W-:-:S13]  /*adc0*/  ISETP.GE.AND P0, PT, R100, c[0x0][0x220], PT ;  /* 0x0000880064007a0c */ /* 0x000fda0003f06270 */
[----:B------:R1:W-:Y:S01]  /*add0*/  @P0 STS.128 [R184], RZ ;  /* 0x000000ffb8000388 */ /* 0x0003e20000000c00 */
[----:B------:R-:W-:Y:S05]  /*ade0*/  @P0 BRA `(.L_x_5702) ;  /* 0x0000006000000947 */ /* 0x000fea0003800000 */
[----:B------:R-:W-:-:S04]  /*adf0*/  LEA R4, P0, R134, c[0x0][0x160], 0x1 ;  /* 0x0000580086047a11 */ /* 0x000fc800078008ff */
[----:B------:R-:W-:-:S05]  /*ae00*/  LEA.HI.X R5, R134, c[0x0][0x164], R137, 0x1, P0 ;  /* 0x0000590086057a11 */ /* 0x000fca00000f0c89 */
[----:B------:R-:W-:Y:S01]  /*ae10*/  @!PT LDS RZ, [RZ] ;  /* 0x00000000fffff984 */ /* 0x000fe20000000800 */
[----:B------:R-:W-:Y:S01]  /*ae20*/  @!PT LDS RZ, [RZ] ;  /* 0x00000000fffff984 */ /* 0x000fe20000000800 */
[----:B------:R-:W-:Y:S01]  /*ae30*/  @!PT LDS RZ, [RZ] ;  /* 0x00000000fffff984 */ /* 0x000fe20000000800 */
[----:B------:R3:W-:Y:S04]  /*ae40*/  LDGSTS.E.BYPASS.LTC128B.128 [R184], [R4.64] ;  /* 0x0000000004b87fae */ /* 0x0007e8000b901d46 */
.L_x_5702:
[----:B------:R-:W-:Y:S05]  /*ae50*/  BSYNC B0 ;  /* 0x0000000000007941 */ /* 0x000fea0003800000 */
.L_x_5701:
[----:B------:R-:W-:Y:S01]  /*ae60*/  IADD3 R0, R132, 0x10, RZ ;  /* 0x0000001084007810 */ /* 0x000fe20007ffe0ff */
[----:B------:R-:W-:Y:S03]  /*ae70*/  BSSY B0, `(.L_x_5703) ;  /* 0x0000010000007945 */ /* 0x000fe60003800000 */
[----:B------:R-:W-:-:S13]  /*ae80*/  ISETP.GE.AND P0, PT, R0, R3, PT ;  /* 0x000000030000720c */ /* 0x000fda0003f06270 */
[----:B------:R-:W-:Y:S05]  /*ae90*/  @P0 BRA `(.L_x_5704) ;  /* 0x000000d000000947 */ /* 0x000fea0003800000 */
[----:B------:R-:W-:-:S13]  /*aea0*/  ISETP.GE.AND P0, PT, R100, c[0x0][0x220], PT ;  /* 0x0000880064007a0c */ /* 0x000fda0003f06270 */
[----:B------:R4:W-:Y:S01]  /*aeb0*/  @P0 STS.128 [R184+0x800], RZ ;  /* 0x000800ffb8000388 */ /* 0x0009e20000000c00 */
[----:B------:R-:W-:Y:S05]  /*aec0*/  @P0 BRA `(.L_x_5704) ;  /* 0x000000a000000947 */ /* 0x000fea0003800000 */
[----:B------:R-:W-:Y:S02]  /*aed0*/  IMAD.MOV.U32 R7, RZ, RZ, c[0x0][0x190] ;  /* 0x00006400ff077624 */ /* 0x000fe400078e00ff */
[----:B---3--:R-:W-:-:S03]  /*aee0*/  IMAD.MOV.U32 R5, RZ, RZ, c[0x0][0x194] ;  /* 0x00006500ff057624 */ /* 0x008fc600078e00ff */
        /* <DEDUP_REMOVED lines=8> */
.L_x_5704:
[----:B------:R-:W-:Y:S05]  /*af70*/  BSYNC B0 ;  /* 0x0000000000007941 */ /* 0x000fea0003800000 */
.L_x_5703:
        /* <DEDUP_REMOVED lines=17> */
.L_x_5706:
[----:B------:R-:W-:Y:S05]  /*b090*/  BSYNC B0 ;  /* 0x0000000000007941 */ /* 0x000fea0003800000 */
.L_x_5705:
        /* <DEDUP_REMOVED lines=13> */
[----:B---3--:R-:W-:-:S04]  /*b170*/  LEA R4, P0, R8, c[0x0][0x160], 0x1 ;  /* 0x0000580008047a11 */ /* 0x008fc800078008ff */
[----:B------:R-:W-:-:S05]  /*b180*/  LEA.HI.X R5, R8, c[0x0][0x164], R2, 0x1, P0 ;  /* 0x0000590008057a11 */ /* 0x000fca00000f0c02 */
[----:B------:R-:W-:Y:S01]  /*b190*/  @!PT LDS RZ, [RZ] ;  /* 0x00000000fffff984 */ /* 0x000fe20000000800 */
[----:B------:R-:W-:Y:S01]  /*b1a0*/  @!PT LDS RZ, [RZ] ;  /* 0x00000000fffff984 */ /* 0x000fe20000000800 */
[----:B------:R-:W-:Y:S01]  /*b1b0*/  @!PT LDS RZ, [RZ] ;  /* 0x00000000fffff984 */ /* 0x000fe20000000800 */
[----:B------:R3:W-:Y:S04]  /*b1c0*/  LDGSTS.E.BYPASS.LTC128B.128 [R184+0x1800], [R4.64] ;  /* 0x0180000004b87fae */ /* 0x0007e8000b901d46 */
.L_x_5684:
[----:B------:R-:W-:Y:S05]  /*b1d0*/  BSYNC B2 ;  /* 0x0000000000027941 */ /* 0x000fea0003800000 */
.L_x_5669:
[----:B------:R-:W-:Y:S01]  /*b1e0*/  IADD3 R183, R47, -0x1, RZ ;  /* 0xffffffff2fb77810 */ /* 0x000fe20007ffe0ff */
[----:B------:R-:W-:Y:S01]  /*b1f0*/  BSSY B0, `(.L_x_5707) ;  /* 0x000000e000007945 */ /* 0x000fe20003800000 */
[----:B------:R-:W-:-:S03]  /*b200*/  LEA R180, P0, R128, c[0x0][0x168], 0x1 ;  /* 0x00005a0080b47a11 */ /* 0x000fc600078008ff */
[----:B------:R-:W-:Y:S01]  /*b210*/  IMAD.SHL.U32 R7, R183, 0x80, RZ ;  /* 0x00000080b7077824 */ /* 0x000fe200078e00ff */
[----:B------:R-:W-:-:S03]  /*b220*/  LEA.HI.X R181, R128, c[0x0][0x16c], R131, 0x1, P0 ;  /* 0x00005b0080b57a11 */ /* 0x000fc600000f0c83 */
[----:B-1-3--:R-:W-:-:S05]  /*b230*/  IMAD.IADD R11, R52, 0x1, -R7 ;  /* 0x00000001340b7824 */ /* 0x00afca00078e0a07 */
        /* <DEDUP_REMOVED lines=9> */
.L_x_5708:
[----:B------:R-:W-:Y:S05]  /*b2d0*/  BSYNC B0 ;  /* 0x0000000000007941 */ /* 0x000fea0003800000 */
.L_x_5707:
        /* <DEDUP_REMOVED lines=12> */
.L_x_5710:
[----:B------:R-:W-:Y:S05]  /*b3a0*/  BSYNC B0 ;  /* 0x0000000000007941 */ /* 0x000fea0003800000 */
.L_x_5709:
        /* <DEDUP_REMOVED lines=14> */
.L_x_5712:
[----:B------:R-:W-:Y:S05]  /*b490*/  BSYNC B0 ;  /* 0x0000000000007941 */ /* 0x000fea0003800000 */
.L_x_5711:
        /* <DEDUP_REMOVED lines=15> */
.L_x_5714:
[----:B------:R-:W-:Y:S05]  /*b590*/  BSYNC B0 ;  /* 0x0000000000007941 */ /* 0x000fea0003800000 */
.L_x_5713:
[----:B------:R-:W-:Y:S01]  /*b5a0*/  IADD3 R10, R132, 0x40, RZ ;  /* 0x00000040840a7810 */ /* 0x000fe20007ffe0ff */
[----:B------:R-:W-:Y:S03]  /*b5b0*/  BSSY B0, `(.L_x_5715) ;  /* 0x000000e000007945 */ /* 0x000fe60003800000 */
[----:B------:R-:W-:-:S13]  /*b5c0*/  ISETP.GE.AND P0, PT, R10, R11, PT ;  /* 0x0000000b0a00720c */ /* 0x000fda0003f06270 */
        /* <DEDUP_REMOVED lines=12> */
.L_x_5716:
[----:B------:R-:W-:Y:S05]  /*b690*/  BSYNC B0 ;  /* 0x0000000000007941 */ /* 0x000fea0003800000 */
.L_x_5715:
        /* <DEDUP_REMOVED lines=16> */
.L_x_5718:
[----:B------:R-:W-:Y:S05]  /*b7a0*/  BSYNC B0 ;  /* 0x0000000000007941 */ /* 0x000fea0003800000 */
.L_x_5717:
        /* <DEDUP_REMOVED lines=16> */
.L_x_5720:
[----:B------:R-:W-:Y:S05]  /*b8b0*/  BSYNC B0 ;  /* 0x0000000000007941 */ /* 0x000fea0003800000 */
.L_x_5719:
        /* <DEDUP_REMOVED lines=16> */
.L_x_5722:
[----:B------:R-:W-:Y:S05]  /*b9c0*/  BSYNC B0 ;  /* 0x0000000000007941 */ /* 0x000fea0003800000 */
.L_x_5721:
        /* <DEDUP_REMOVED lines=8> */
[----:B-1----:R-:W-:-:S04]  /*ba50*/  SHF.R.S32.HI R2, RZ, 0x1f, R3 ;  /* 0x0000001fff027819 */ /* 0x002fc80000011403 */
[----:B------:R-:W-:-:S04]  /*ba60*/  LEA.HI R44, R2, R3, RZ, 0x5 ;  /* 0x00000003022c7211 */ /* 0x000fc800078f28ff */
[----:B------:R-:W-:-:S05]  /*ba70*/  LOP3.LUT R4, R44, 0xffffffe0, RZ, 0xc0, !PT ;  /* 0xffffffe02c047812 */ /* 0x000fca00078ec0ff */
[C---:B------:R-:W-:Y:S02]  /*ba80*/  IMAD.IADD R13, R3.reuse, 0x1, -R4 ;  /* 0x00000001030d7824 */ /* 0x040fe400078e0a04 */
[----:B------:R-:W-:-:S03]  /*ba90*/  IMAD.SHL.U32 R4, R3, 0x2, RZ ;  /* 0x0000000203047824 */ /* 0x000fc600078e00ff */
[----:B------:R-:W-:Y:S02]  /*baa0*/  SHF.R.S32.HI R182, RZ, 0x1f, R13 ;  /* 0x0000001fffb67819 */ /* 0x000fe4000001140d */
[----:B------:R-:W-:Y:S02]  /*bab0*/  LOP3.LUT R4, R4, 0x6, RZ, 0xc0, !PT ;  /* 0x0000000604047812 */ /* 0x000fe400078ec0ff */
        /* <DEDUP_REMOVED lines=11> */
.L_x_5724:
[----:B------:R-:W-:Y:S05]  /*bb70*/  BSYNC B0 ;  /* 0x0000000000007941 */ /* 0x000fea0003800000 */
.L_x_5723:
        /* <DEDUP_REMOVED lines=13> */
.L_x_5726:
[----:B------:R-:W-:Y:S05]  /*bc50*/  BSYNC B0 ;  /* 0x0000000000007941 */ /* 0x000fea0003800000 */
.L_x_5725:
        /* <DEDUP_REMOVED lines=15> */
.L_x_5728:
[----:B------:R-:W-:Y:S05]  /*bd50*/  BSYNC B0 ;  /* 0x0000000000007941 */ /* 0x000fea0003800000 */
.L_x_5727:
        /* <DEDUP_REMOVED lines=16> */
.L_x_5730:
[----:B------:R-:W-:Y:S05]  /*be60*/  BSYNC B0 ;  /* 0x0000000000007941 */ /* 0x000fea0003800000 */
.L_x_5729:
[----:B------:R-:W-:Y:S01]  /*be70*/  ISETP.GE.AND P0, PT, R10, R11, PT ;  /* 0x0000000b0a00720c */ /* 0x000fe20003f06270 */
[----:B------:R-:W-:-:S12]  /*be80*/  BSSY B0, `(.L_x_5731) ;  /* 0x000000e000007945 */ /* 0x000fd80003800000 */
[----:B------:R1:W-:Y:S01]  /*be90*/  @P0 STS.128 [R184+0x8000], RZ ;  /* 0x008000ffb8000388 */ /* 0x0003e20000000c00 */
        /* <DEDUP_REMOVED lines=12> */
.L_x_5732:
[----:B------:R-:W-:Y:S05]  /*bf60*/  BSYNC B0 ;  /* 0x0000000000007941 */ /* 0x000fea0003800000 */
.L_x_5731:
        /* <DEDUP_REMOVED lines=16> */
.L_x_5734:
[----:B------:R-:W-:Y:S05]  /*c070*/  BSYNC B0 ;  /* 0x0000000000007941 */ /* 0x000fea0003800000 */
.L_x_5733:
        /* <DEDUP_REMOVED lines=16> */
.L_x_5736:
[----:B------:R-:W-:Y:S05]  /*c180*/  BSYNC B0 ;  /* 0x0000000000007941 */ /* 0x000fea0003800000 */
.L_x_5735:
        /* <DEDUP_REMOVED lines=16> */
.L_x_5738:
[----:B------:R-:W-:Y:S05]  /*c290*/  BSYNC B0 ;  /* 0x0000000000007941 */ /* 0x000fea0003800000 */
.L_x_5737:
[-C--:B------:R-:W-:Y:S01]  /*c2a0*/  LEA.HI R0, R2, R3.reuse, RZ, 0x4 ;  /* 0x0000000302007211 */ /* 0x080fe200078f20ff */
[----:B------:R-:W-:Y:S01]  /*c2b0*/  IMAD.SHL.U32 R132, R132, 0x8, RZ ;  /* 0x0000000884847824 */ /* 0x000fe200078e00ff */
[----:B------:R-:W-:Y:S01]  /*c2c0*/  LEA.HI R2, R2, R3, RZ, 0x3 ;  /* 0x0000000302027211 */ /* 0x000fe200078f18ff */
[----:B------:R-:W-:Y:S01]  /*c2d0*/  IMAD.SHL.U32 R55, R54, 0x40, RZ ;  /* 0x0000004036377824 */ /* 0x000fe200078e00ff */
[----:B------:R-:W-:Y:S01]  /*c2e0*/  SHF.R.S32.HI R169, RZ, 0x4, R0 ;  /* 0x00000004ffa97819 */ /* 0x000fe20000011400 */
[----:B------:R-:W-:Y:S01]  /*c2f0*/  IMAD.IADD R4, R7, 0x1, R4 ;  /* 0x0000000107047824 */ /* 0x000fe200078e0204 */
[----:B------:R-:W-:Y:S01]  /*c300*/  LOP3.LUT R2, R2, 0xfffffff8, RZ, 0xc0, !PT ;  /* 0xfffffff802027812 */ /* 0x000fe200078ec0ff */
[----:B------:R-:W0:Y:S01]  /*c310*/  LDGDEPBAR ;  /* 0x00000000000079af */ /* 0x000e220000000000 */
        /* <DEDUP_REMOVED lines=18> */
[----:B------:R-:W-:Y:S01]  /*c440*/  IMAD.MOV.U32 R5, RZ, RZ, 0x40 ;  /* 0x00000040ff057424 */ /* 0x000fe200078e00ff */
[----:B------:R-:W-:-:S02]  /*c450*/  LOP3.LUT R2, R2, R9, RZ, 0x3c, !PT ;  /* 0x0000000902027212 */ /* 0x000fc400078e3cff */
[----:B------:R-:W-:Y:S01]  /*c460*/  LOP3.LUT P0, RZ, R53, 0x2, RZ, 0xc0, !PT ;  /* 0x0000000235ff7812 */ /* 0x000fe2000780c0ff */
[----:B------:R-:W-:Y:S01]  /*c470*/  IMAD R169, R169, 0x200, R132 ;  /* 0x00000200a9a97824 */ /* 0x000fe200078e0284 */
[C---:B------:R-:W-:Y:S01]  /*c480*/  LOP3.LUT R164, R2.reuse, R55, RZ, 0xfc, !PT ;  /* 0x0000003702a47212 */ /* 0x040fe200078efcff */
[----:B------:R-:W-:Y:S02]  /*c490*/  IMAD.IADD R170, R2, 0x1, R3 ;  /* 0x0000000102aa7824 */ /* 0x000fe400078e0203 */
[----:B------:R-:W-:Y:S02]  /*c4a0*/  IMAD.SHL.U32 R169, R169, 0x2, RZ ;  /* 0x00000002a9a97824 */ /* 0x000fe400078e00ff */
[----:B------:R-:W-:Y:S02]  /*c4b0*/  IMAD.SHL.U32 R170, R170, 0x2, RZ ;  /* 0x00000002aaaa7824 */ /* 0x000fe400078e00ff */
[----:B------:R-:W-:Y:S01]  /*c4c0*/  IMAD.MOV.U32 R3, RZ, RZ, 0x20 ;  /* 0x00000020ff037424 */ /* 0x000fe200078e00ff */
[----:B------:R-:W-:Y:S01]  /*c4d0*/  LDSM.16.M88.4 R48, [R169+0x2000] ;  /* 0x00200000a930783b */ /* 0x000fe20000000200 */
[----:B------:R-:W-:-:S02]  /*c4e0*/  IADD3 R12, R169, 0x2000, RZ ;  /* 0x00002000a90c7810 */ /* 0x000fc40007ffe0ff */
[----:B------:R-:W-:Y:S01]  /*c4f0*/  IADD3 R166, R169, 0x2040, RZ ;  /* 0x00002040a9a67810 */ /* 0x000fe20007ffe0ff */
[----:B----4-:R-:W1:Y:S01]  /*c500*/  LDSM.16.M88.4 R20, [R170] ;  /* 0x00000000aa14783b */ /* 0x010e620000000200 */
[C---:B------:R-:W-:Y:S02]  /*c510*/  SEL R0, R3.reuse, 0xffffffe0, !P1 ;  /* 0xffffffe003007807 */ /* 0x040fe40004800000 */
[----:B------:R-:W-:Y:S01]  /*c520*/  SEL R3, R3, 0xffffffe0, !P0 ;  /* 0xffffffe003037807 */ /* 0x000fe20004000000 */
[----:B--2---:R-:W2:Y:S01]  /*c530*/  LDSM.16.M88.4 R40, [R169+0x2800] ;  /* 0x00280000a928783b */ /* 0x004ea20000000200 */
[----:B------:R-:W-:Y:S01]  /*c540*/  LOP3.LUT P0, RZ, R53, 0x4, RZ, 0xc0, !PT ;  /* 0x0000000435ff7812 */ /* 0x000fe2000780c0ff */
[----:B------:R-:W-:Y:S01]  /*c550*/  IMAD.IADD R163, R169, 0x1, R0 ;  /* 0x00000001a9a37824 */ /* 0x000fe200078e0200 */
[----:B------:R-:W-:Y:S01]  /*c560*/  @P2 IADD3 R166, R12, -0x40, RZ ;  /* 0xffffffc00ca62810 */ /* 0x000fe20007ffe0ff */
[----:B------:R-:W4:Y:S01]  /*c570*/  LDSM.16.M88.4 R28, [R169+0x3000] ;  /* 0x00300000a91c783b */ /* 0x000f220000000200 */
[----:B------:R-:W-:Y:S01]  /*c580*/  IMAD.IADD R168, R170, 0x1, R3 ;  /* 0x00000001aaa87824 */ /* 0x000fe200078e0203 */
[----:B------:R-:W-:-:S02]  /*c590*/  SEL R5, R5, 0xffffffc0, !P0 ;  /* 0xffffffc005057807 */ /* 0x000fc40004000000 */
[----:B------:R-:W-:Y:S01]  /*c5a0*/  LDSM.16.M88.4 R16, [R163+0x2000] ;  /* 0x00200000a310783b */ /* 0x000fe20000000200 */
[----:B------:R-:W-:Y:S01]  /*c5b0*/  IMAD.IADD R102, R0, 0x1, R166 ;  /* 0x0000000100667824 */ /* 0x000fe200078e02a6 */
[----:B------:R-:W-:Y:S01]  /*c5c0*/  IADD3 R159, R166, 0x800, RZ ;  /* 0x00000800a69f7810 */ /* 0x000fe20007ffe0ff */
[----:B------:R-:W-:Y:S01]  /*c5d0*/  IMAD.IADD R167, R170, 0x1, R5 ;  /* 0x00000001aaa77824 */ /* 0x000fe200078e0205 */
[----:B------:R-:W5:Y:S01]  /*c5e0*/  LDSM.16.M88.4 R8, [R168] ;  /* 0x00000000a808783b */ /* 0x000f620000000200 */
[C---:B------:R-:W-:Y:S02]  /*c5f0*/  IADD3 R158, R166.reuse, 0x1000, RZ ;  /* 0x00001000a69e7810 */ /* 0x040fe40007ffe0ff */
[----:B------:R-:W-:Y:S01]  /*c600*/  IMAD.IADD R165, R3, 0x1, R167 ;  /* 0x0000000103a57824 */ /* 0x000fe200078e02a7 */
[----:B------:R-:W3:Y:S01]  /*c610*/  LDSM.16.M88.4 R84, [R163+0x2800] ;  /* 0x00280000a354783b */ /* 0x000ee20000000200 */
[C---:B------:R-:W-:Y:S02]  /*c620*/  IADD3 R157, R166.reuse, 0x1800, RZ ;  /* 0x00001800a69d7810 */ /* 0x040fe40007ffe0ff */
[C---:B------:R-:W-:Y:S01]  /*c630*/  IADD3 R156, R166.reuse, 0x2000, RZ ;  /* 0x00002000a69c7810 */ /* 0x040fe20007ffe0ff */
[----:B------:R-:W3:Y:S01]  /*c640*/  LDSM.16.M88.4 R60, [R163+0x3000] ;  /* 0x00300000a33c783b */ /* 0x000ee20000000200 */
[----:B------:R-:W-:-:S02]  /*c650*/  IADD3 R107, R166, 0x2800, RZ ;  /* 0x00002800a66b7810 */ /* 0x000fc40007ffe0ff */
[----:B------:R-:W-:Y:S01]  /*c660*/  IADD3 R106, R166, 0x3000, RZ ;  /* 0x00003000a66a7810 */ /* 0x000fe20007ffe0ff */
[----:B------:R-:W3:Y:S04]  /*c670*/  LDSM.16.M88.4 R32, [R169+0x3800] ;  /* 0x00380000a920783b */ /* 0x000ee80000000200 */
[----:B------:R-:W-:Y:S04]  /*c680*/  LDSM.16.M88.4 R12, [R167] ;  /* 0x00000000a70c783b */ /* 0x000fe80000000200 */
[----:B------:R-:W3:Y:S01]  /*c690*/  LDSM.16.M88.4 R80, [R166] ;  /* 0x00000000a650783b */ /* 0x000ee20000000200 */
[C---:B-1----:R-:W-:Y:S03]  /*c6a0*/  HMMA.16816.F32.BF16 R68, R20.reuse, R48, RZ ;  /* 0x000000301444723c */ /* 0x042fe600000418ff */
[----:B------:R-:W1:Y:S04]  /*c6b0*/  LDSM.16.M88.4 R36, [R166+0x800] ;  /* 0x00080000a624783b */ /* 0x000e680000000200 */
[----:B------:R-:W-:Y:S01]  /*c6c0*/  LDSM.16.M88.4 R72, [R102] ;  /* 0x000000006648783b */ /* 0x000fe20000000200 */
[C---:B------:R-:W-:Y:S03]  /*c6d0*/  HMMA.16816.F32.BF16 R48, R20.reuse, R50, RZ ;  /* 0x000000321430723c */ /* 0x040fe600000418ff */
[----:B------:R-:W-:Y:S04]  /*c6e0*/  LDSM.16.M88.4 R64, [R163+0x3800] ;  /* 0x00380000a340783b */ /* 0x000fe80000000200 */
[----:B------:R-:W-:Y:S01]  /*c6f0*/  LDSM.16.M88.4 R88, [R166+0x1800] ;  /* 0x00180000a658783b */ /* 0x000fe20000000200 */
[C---:B--2---:R-:W-:Y:S08]  /*c700*/  HMMA.16816.F32.BF16 R56, R20.reuse, R40, RZ ;  /* 0x000000281438723c */ /* 0x044ff000000418ff */
[C---:B----4-:R-:W-:Y:S08]  /*c710*/  HMMA.16816.F32.BF16 R76, R20.reuse, R28, RZ ;  /* 0x0000001c144c723c */ /* 0x050ff000000418ff */
[C---:B------:R-:W-:Y:S08]  /*c720*/  HMMA.16816.F32.BF16 R40, R20.reuse, R42, RZ ;  /* 0x0000002a1428723c */ /* 0x040ff000000418ff */
[----:B------:R-:W-:Y:S08]  /*c730*/  HMMA.16816.F32.BF16 R28, R20, R30, RZ ;  /* 0x0000001e141c723c */ /* 0x000ff000000418ff */
[C---:B-----5:R-:W-:Y:S08]  /*c740*/  HMMA.16816.F32.BF16 R68, R8.reuse, R16, R68 ;  /* 0x000000100844723c */ /* 0x060ff00000041844 */
[C---:B------:R-:W-:Y:S01]  /*c750*/  HMMA.16816.F32.BF16 R48, R8.reuse, R18, R48 ;  /* 0x000000120830723c */ /* 0x040fe20000041830 */
[----:B------:R-:W2:Y:S07]  /*c760*/  LDSM.16.M88.4 R16, [R165] ;  /* 0x00000000a510783b */ /* 0x000eae0000000200 */
[C---:B---3--:R-:W-:Y:S08]  /*c770*/  HMMA.16816.F32.BF16 R56, R8.reuse, R84, R56 ;  /* 0x000000540838723c */ /* 0x048ff00000041838 */
[C---:B------:R-:W-:Y:S01]  /*c780*/  HMMA.16816.F32.BF16 R40, R8.reuse, R86, R40 ;  /* 0x000000560828723c */ /* 0x040fe20000041828 */
[----:B------:R-:W-:Y:S07]  /*c790*/  LDSM.16.M88.4 R84, [R102+0x1800] ;  /* 0x001800006654783b */ /* 0x000fee0000000200 */
[C---:B------:R-:W-:Y:S08]  /*c7a0*/  HMMA.16816.F32.BF16 R76, R8.reuse, R60, R76 ;  /* 0x0000003c084c723c */ /* 0x040ff0000004184c */
[----:B------:R-:W-:Y:S01]  /*c7b0*/  HMMA.16816.F32.BF16 R28, R8, R62, R28 ;  /* 0x0000003e081c723c */ /* 0x000fe2000004181c */
[----:B------:R-:W3:Y:S07]  /*c7c0*/  LDSM.16.M88.4 R60, [R166+0x1000] ;  /* 0x00100000a63c783b */ /* 0x000eee0000000200 */
[----:B------:R-:W-:Y:S08]  /*c7d0*/  HMMA.16816.F32.BF16 R24, R20, R32, RZ ;  /* 0x000000201418723c */ /* 0x000ff000000418ff */
[----:B------:R-:W-:Y:S08]  /*c7e0*/  HMMA.16816.F32.BF16 R68, R12, R80, R68 ;  /* 0x000000500c44723c */ /* 0x000ff00000041844 */
[----:B------:R-:W-:Y:S08]  /*c7f0*/  HMMA.16816.F32.BF16 R32, R20, R34, RZ ;  /* 0x000000221420723c */ /* 0x000ff000000418ff */
[C---:B------:R-:W-:Y:S01]  /*c800*/  HMMA.16816.F32.BF16 R48, R12.reuse, R82, R48 ;  /* 0x000000520c30723c */ /* 0x040fe20000041830 */
[----:B------:R-:W-:Y:S07]  /*c810*/  LDSM.16.M88.4 R80, [R163+0x4000] ;  /* 0x00400000a350783b */ /* 0x000fee0000000200 */
[C---:B-1----:R-:W-:Y:S08]  /*c820*/  HMMA.16816.F32.BF16 R56, R12.reuse, R36, R56 ;  /* 0x000000240c38723c */ /* 0x042ff00000041838 */
[----:B------:R-:W-:Y:S01]  /*c830*/  HMMA.16816.F32.BF16 R40, R12, R38, R40 ;  /* 0x000000260c28723c */ /* 0x000fe20000041828 */
[----:B------:R-:W1:Y:S07]  /*c840*/  LDSM.16.M88.4 R36, [R102+0x1000] ;  /* 0x001000006624783b */ /* 0x000e6e0000000200 */
[----:B--2---:R-:W-:Y:S08]  /*c850*/  HMMA.16816.F32.BF16 R68, R16, R72, R68 ;  /* 0x000000481044723c */ /* 0x004ff00000041844 */
[C---:B------:R-:W-:Y:S08]  /*c860*/  HMMA.16816.F32.BF16 R24, R8.reuse, R64, R24 ;  /* 0x000000400818723c */ /* 0x040ff00000041818 */
[----:B------:R-:W-:Y:S01]  /*c870*/  HMMA.16816.F32.BF16 R32, R8, R66, R32 ;  /* 0x000000420820723c */ /* 0x000fe20000041820 */
[----:B------:R-:W2:Y:S07]  /*c880*/  LDSM.16.M88.4 R64, [R102+0x800] ;  /* 0x000800006640783b */ /* 0x000eae0000000200 */
[----:B------:R-:W-:Y:S01]  /*c890*/  HMMA.16816.F32.BF16 R48, R16, R74, R48 ;  /* 0x0000004a1030723c */ /* 0x000fe20000041830 */
[----:B------:R-:W-:-:S02]  /*c8a0*/  FMUL.FTZ R0, R68, c[0x0][0x2ec] ;  /* 0x0000bb0044007a20 */ /* 0x000fc40000410000 */
[----:B------:R-:W-:Y:S02]  /*c8b0*/  FMUL.FTZ R53, R69, c[0x0][0x2ec] ;  /* 0x0000bb0045357a20 */ /* 0x000fe40000410000 */
[----:B------:R-:W-:Y:S02]  /*c8c0*/  FMUL.FTZ R46, R70, c[0x0][0x2ec] ;  /* 0x0000bb00462e7a20 */ /* 0x000fe40000410000 */
[----:B------:R-:W-:Y:S01]  /*c8d0*/  FMUL.FTZ R92, R71, c[0x0][0x2ec] ;  /* 0x0000bb00475c7a20 */ /* 0x000fe20000410000 */
[C---:B---3--:R-:W-:Y:S01]  /*c8e0*/  HMMA.16816.F32.BF16 R76, R12.reuse, R60, R76 ;  /* 0x0000003c0c4c723c */ /* 0x048fe2000004184c */
[----:B------:R-:W3:Y:S01]  /*c8f0*/  LDSM.16.M88.4 R68, [R169+0x4000] ;  /* 0x00400000a944783b */ /* 0x000ee20000000200 */
[----:B------:R-:W-:Y:S06]  /*c900*/  MUFU.TANH R53, R53 ;  /* 0x0000003500357308 */ /* 0x000fec0000002400 */
[C---:B------:R-:W-:Y:S01]  /*c910*/  HMMA.16816.F32.BF16 R28, R12.reuse, R62, R28 ;  /* 0x0000003e0c1c723c */ /* 0x040fe2000004181c */
[----:B------:R-:W4:Y:S01]  /*c920*/  LDSM.16.M88.4 R60, [R169+0x4800] ;  /* 0x00480000a93c783b */ /* 0x000f220000000200 */
[----:B------:R-:W-:Y:S06]  /*c930*/  MUFU.TANH R92, R92 ;  /* 0x0000005c005c7308 */ /* 0x000fec0000002400 */
[----:B------:R-:W-:Y:S01]  /*c940*/  FMUL.FTZ R48, R48, c[0x0][0x2ec] ;  /* 0x0000bb0030307a20 */ /* 0x000fe20000410000 */
[----:B------:R-:W-:Y:S01]  /*c950*/  HMMA.16816.F32.BF16 R24, R12, R88, R24 ;  /* 0x000000580c18723c */ /* 0x000fe20000041818 */
[----:B------:R-:W-:Y:S01]  /*c960*/  FMUL.FTZ R94, R51, c[0x0][0x2ec] ;  /* 0x0000bb00335e7a20 */ /* 0x000fe20000410000 */
[----:B------:R-:W-:Y:S05]  /*c970*/  MUFU.TANH R0, R0 ;  /* 0x0000000000007308 */ /* 0x000fea0000002400 */
[----:B------:R-:W-:Y:S01]  /*c980*/  FMUL.FTZ R88, R49, c[0x0][0x2ec] ;  /* 0x0000bb0031587a20 */ /* 0x000fe20000410000 */
[C---:B-1----:R-:W-:Y:S01]  /*c990*/  HMMA.16816.F32.BF16 R76, R16.reuse, R36, R76 ;  /* 0x00000024104c723c */ /* 0x042fe2000004184c */
[----:B------:R-:W-:Y:S01]  /*c9a0*/  FMUL.FTZ R89, R50, c[0x0][0x2ec] ;  /* 0x0000bb0032597a20 */ /* 0x000fe20000410000 */
[----:B------:R1:W-:Y:S06]  /*c9b0*/  MUFU.TANH R54, R48 ;  /* 0x0000003000367308 */ /* 0x0003ec0000002400 */
[C---:B------:R-:W-:Y:S01]  /*c9c0*/  HMMA.16816.F32.BF16 R28, R16.reuse, R38, R28 ;  /* 0x00000026101c723c */ /* 0x040fe2000004181c */
[----:B------:R-:W-:Y:S01]  /*c9d0*/  LDSM.16.M88.4 R36, [R169+0x5800] ;  /* 0x00580000a924783b */ /* 0x000fe20000000200 */
[----:B------:R-:W5:Y:S06]  /*c9e0*/  MUFU.TANH R88, R88 ;  /* 0x0000005800587308 */ /* 0x000f6c0000002400 */
[C---:B--2---:R-:W-:Y:S01]  /*c9f0*/  HMMA.16816.F32.BF16 R56, R16.reuse, R64, R56 ;  /* 0x000000401038723c */ /* 0x044fe20000041838 */
[----:B-1----:R-:W1:Y:S01]  /*ca00*/  LDSM.16.M88.4 R48, [R169+0x5000] ;  /* 0x00500000a930783b */ /* 0x002e620000000200 */
[----:B------:R-:W2:Y:S06]  /*ca10*/  MUFU.TANH R89, R89 ;  /* 0x0000005900597308 */ /* 0x000eac0000002400 */
[----:B------:R-:W-:Y:S01]  /*ca20*/  HMMA.16816.F32.BF16 R40, R16, R66, R40 ;  /* 0x000000421028723c */ /* 0x000fe20000041828 */
[----:B------:R-:W-:-:S02]  /*ca30*/  FMUL.FTZ R76, R76, c[0x0][0x2ec] ;  /* 0x0000bb004c4c7a20 */ /* 0x000fc40000410000 */
[----:B------:R-:W-:Y:S01]  /*ca40*/  FMUL.FTZ R104, R77, c[0x0][0x2ec] ;  /* 0x0000bb004d687a20 */ /* 0x000fe20000410000 */
[----:B------:R-:W1:Y:S01]  /*ca50*/  MUFU.TANH R94, R94 ;  /* 0x0000005e005e7308 */ /* 0x000e620000002400 */
[----:B------:R-:W-:Y:S02]  /*ca60*/  FMUL.FTZ R111, R78, c[0x0][0x2ec] ;  /* 0x0000bb004e6f7a20 */ /* 0x000fe40000410000 */
[----:B------:R-:W-:Y:S01]  /*ca70*/  FMUL.FTZ R45, R79, c[0x0][0x2ec] ;  /* 0x0000bb004f2d7a20 */ /* 0x000fe20000410000 */
[----:B------:R-:W-:Y:S01]  /*ca80*/  HMMA.16816.F32.BF16 R24, R16, R84, R24 ;  /* 0x000000541018723c */ /* 0x000fe20000041818 */
[----:B------:R-:W-:Y:S02]  /*ca90*/  FMUL.FTZ R28, R28, c[0x0][0x2ec] ;  /* 0x0000bb001c1c7a20 */ /* 0x000fe40000410000 */
[----:B------:R-:W-:Y:S01]  /*caa0*/  FMUL.FTZ R29, R29, c[0x0][0x2ec] ;  /* 0x0000bb001d1d7a20 */ /* 0x000fe20000410000 */
[----:B------:R2:W-:Y:S01]  /*cab0*/  MUFU.TANH R109, R76 ;  /* 0x0000004c006d7308 */ /* 0x0005e20000002400 */
[----:B------:R-:W-:-:S02]  /*cac0*/  FMUL.FTZ R197, R30, c[0x0][0x2ec] ;  /* 0x0000bb001ec57a20 */ /* 0x000fc40000410000 */
[----:B------:R-:W-:Y:S01]  /*cad0*/  FMUL.FTZ R195, R31, c[0x0][0x2ec] ;  /* 0x0000bb001fc37a20 */ /* 0x000fe20000410000 */
[C---:B---3--:R-:W-:Y:S01]  /*cae0*/  HMMA.16816.F32.BF16 R72, R20.reuse, R68, RZ ;  /* 0x000000441448723c */ /* 0x048fe200000418ff */
[----:B------:R-:W-:Y:S02]  /*caf0*/  FMUL.FTZ R56, R56, c[0x0][0x2ec] ;  /* 0x0000bb0038387a20 */ /* 0x000fe40000410000 */
[----:B------:R-:W-:Y:S01]  /*cb00*/  FMUL.FTZ R57, R57, c[0x0][0x2ec] ;  /* 0x0000bb0039397a20 */ /* 0x000fe20000410000 */
[----:B------:R-:W-:Y:S01]  /*cb10*/  MUFU.TANH R201, R28 ;  /* 0x0000001c00c97308 */ /* 0x000fe20000002400 */
[----:B------:R-:W-:Y:S02]  /*cb20*/  FMUL.FTZ R58, R58, c[0x0][0x2ec] ;  /* 0x0000bb003a3a7a20 */ /* 0x000fe40000410000 */
[----:B------:R-:W-:Y:S01]  /*cb30*/  FMUL.FTZ R98, R59, c[0x0][0x2ec] ;  /* 0x0000bb003b627a20 */ /* 0x000fe20000410000 */
[----:B------:R-:W-:Y:S01]  /*cb40*/  HMMA.16816.F32.BF16 R68, R20, R70, RZ ;  /* 0x000000461444723c */ /* 0x000fe200000418ff */
[----:B------:R-:W-:-:S02]  /*cb50*/  FMUL.FTZ R40, R40, c[0x0][0x2ec] ;  /* 0x0000bb0028287a20 */ /* 0x000fc40000410000 */
[----:B------:R-:W-:Y:S01]  /*cb60*/  FMUL.FTZ R99, R41, c[0x0][0x2ec] ;  /* 0x0000bb0029637a20 */ /* 0x000fe20000410000 */
[----:B--2---:R-:W2:Y:S01]  /*cb70*/  LDSM.16.M88.4 R76, [R163+0x4800] ;  /* 0x00480000a34c783b */ /* 0x004ea20000000200 */
[----:B------:R-:W3:Y:S01]  /*cb80*/  MUFU.TANH R93, R56 ;  /* 0x00000038005d7308 */ /* 0x000ee20000002400 */
[----:B------:R-:W-:Y:S02]  /*cb90*/  FMUL.FTZ R103, R42, c[0x0][0x2ec] ;  /* 0x0000bb002a677a20 */ /* 0x000fe40000410000 */
[----:B----4-:R-:W-:Y:S01]  /*cba0*/  HMMA.16816.F32.BF16 R64, R20, R60, RZ ;  /* 0x0000003c1440723c */ /* 0x010fe200000418ff */
[----:B------:R-:W-:Y:S02]  /*cbb0*/  FMUL.FTZ R105, R43, c[0x0][0x2ec] ;  /* 0x0000bb002b697a20 */ /* 0x000fe40000410000 */
[----:B------:R-:W-:Y:S02]  /*cbc0*/  FMUL.FTZ R24, R24, c[0x0][0x2ec] ;  /* 0x0000bb0018187a20 */ /* 0x000fe40000410000 */
[----:B------:R-:W-:Y:S01]  /*cbd0*/  MUFU.TANH R95, R57 ;  /* 0x00000039005f7308 */ /* 0x000fe20000002400 */
[----:B------:R-:W-:-:S02]  /*cbe0*/  FMUL.FTZ R115, R25, c[0x0][0x2ec] ;  /* 0x0000bb0019737a20 */ /* 0x000fc40000410000 */
[----:B------:R-:W-:Y:S01]  /*cbf0*/  HMMA.16816.F32.BF16 R60, R20, R62, RZ ;  /* 0x0000003e143c723c */ /* 0x000fe200000418ff */
[----:B------:R-:W-:Y:S02]  /*cc00*/  FMUL.FTZ R187, R26, c[0x0][0x2ec] ;  /* 0x0000bb001abb7a20 */ /* 0x000fe40000410000 */
[----:B------:R-:W-:Y:S02]  /*cc10*/  FMUL.FTZ R119, R27, c[0x0][0x2ec] ;  /* 0x0000bb001b777a20 */ /* 0x000fe40000410000 */
[----:B------:R1:W4:Y:S03]  /*cc20*/  MUFU.TANH R96, R58 ;  /* 0x0000003a00607308 */ /* 0x0003260000002400 */
[----:B------:R-:W-:Y:S05]  /*cc30*/  HMMA.16816.F32.BF16 R32, R12, R90, R32 ;  /* 0x0000005a0c20723c */ /* 0x000fea0000041820 */
[----:B------:R-:W2:Y:S03]  /*cc40*/  MUFU.TANH R97, R40 ;  /* 0x0000002800617308 */ /* 0x000ea60000002400 */
[----:B------:R-:W-:Y:S05]  /*cc50*/  HMMA.16816.F32.BF16 R72, R8, R80, R72 ;  /* 0x000000500848723c */ /* 0x000fea0000041848 */
[----:B------:R2:W-:Y:S03]  /*cc60*/  MUFU.TANH R117, R24 ;  /* 0x0000001800757308 */ /* 0x0005e60000002400 */
[C---:B-1----:R-:W-:Y:S05]  /*cc70*/  HMMA.16816.F32.BF16 R56, R20.reuse, R48, RZ ;  /* 0x000000301438723c */ /* 0x042fea00000418ff */
[----:B------:R1:W-:Y:S03]  /*cc80*/  MUFU.TANH R199, R29 ;  /* 0x0000001d00c77308 */ /* 0x0003e60000002400 */
[C---:B------:R-:W-:Y:S01]  /*cc90*/  HMMA.16816.F32.BF16 R48, R20.reuse, R50, RZ ;  /* 0x000000321430723c */ /* 0x040fe200000418ff */
[----:B--2---:R-:W2:Y:S04]  /*cca0*/  LDSM.16.M88.4 R24, [R166+0x2800] ;  /* 0x00280000a618783b */ /* 0x004ea80000000200 */
[----:B------:R2:W-:Y:S03]  /*ccb0*/  MUFU.TANH R84, R45 ;  /* 0x0000002d00547308 */ /* 0x0005e60000002400 */
[C---:B------:R-:W-:Y:S01]  /*ccc0*/  HMMA.16816.F32.BF16 R40, R20.reuse, R36, RZ ;  /* 0x000000241428723c */ /* 0x040fe200000418ff */
[----:B-1----:R-:W-:Y:S04]  /*ccd0*/  LDSM.16.M88.4 R28, [R163+0x5000] ;  /* 0x00500000a31c783b */ /* 0x002fe80000000200 */
[----:B------:R-:W1:Y:S03]  /*cce0*/  MUFU.TANH R98, R98 ;  /* 0x0000006200627308 */ /* 0x000e660000002400 */
[----:B------:R-:W-:Y:S01]  /*ccf0*/  HMMA.16816.F32.BF16 R20, R20, R38, RZ ;  /* 0x000000261414723c */ /* 0x000fe200000418ff */
[----:B------:R-:W1:Y:S04]  /*cd00*/  LDSM.16.M88.4 R36, [R166+0x2000] ;  /* 0x00200000a624783b */ /* 0x000e680000000200 */
[----:B------:R-:W1:Y:S03]  /*cd10*/  MUFU.TANH R99, R99 ;  /* 0x0000006300637308 */ /* 0x000e660000002400 */
[C---:B------:R-:W-:Y:S01]  /*cd20*/  HMMA.16816.F32.BF16 R80, R8.reuse, R82, R68 ;  /* 0x000000520850723c */ /* 0x040fe20000041844 */
[----:B------:R-:W3:Y:S04]  /*cd30*/  LDSM.16.M88.4 R68, [R102+0x2000] ;  /* 0x002000006644783b */ /* 0x000ee80000000200 */
[----:B------:R-:W1:Y:S03]  /*cd40*/  MUFU.TANH R105, R105 ;  /* 0x0000006900697308 */ /* 0x000e660000002400 */
[----:B------:R-:W-:Y:S05]  /*cd50*/  HMMA.16816.F32.BF16 R64, R8, R76, R64 ;  /* 0x0000004c0840723c */ /* 0x000fea0000041840 */
[----:B------:R-:W1:Y:S03]  /*cd60*/  MUFU.TANH R111, R111 ;  /* 0x0000006f006f7308 */ /* 0x000e660000002400 */
[----:B------:R-:W-:Y:S05]  /*cd70*/  HMMA.16816.F32.BF16 R32, R16, R86, R32 ;  /* 0x000000561020723c */ /* 0x000fea0000041820 */
[----:B------:R-:W1:Y:S03]  /*cd80*/  MUFU.TANH R104, R104 ;  /* 0x0000006800687308 */ /* 0x000e660000002400 */
[----:B------:R-:W-:Y:S05]  /*cd90*/  HMMA.16816.F32.BF16 R60, R8, R78, R60 ;  /* 0x0000004e083c723c */ /* 0x000fea000004183c */
[----:B------:R-:W3:Y:S03]  /*cda0*/  MUFU.TANH R197, R197 ;  /* 0x000000c500c57308 */ /* 0x000ee60000002400 */
[C---:B--2---:R-:W-:Y:S05]  /*cdb0*/  HMMA.16816.F32.BF16 R64, R12.reuse, R24, R64 ;  /* 0x000000180c40723c */ /* 0x044fea0000041840 */
[----:B------:R-:W2:Y:S02]  /*cdc0*/  MUFU.TANH R103, R103 ;  /* 0x0000006700677308 */ /* 0x000ea40000002400 */
[----:B------:R-:W-:Y:S01]  /*cdd0*/  IMAD R25, R6, 0x4, R44 ;  /* 0x0000000406197824 */ /* 0x000fe200078e022c */
[----:B-1----:R-:W-:Y:S01]  /*cde0*/  HMMA.16816.F32.BF16 R72, R12, R36, R72 ;  /* 0x000000240c48723c */ /* 0x002fe20000041848 */
[----:B------:R-:W-:Y:S01]  /*cdf0*/  FMUL.FTZ R32, R32, c[0x0][0x2ec] ;  /* 0x0000bb0020207a20 */ /* 0x000fe20000410000 */
[----:B------:R-:W-:Y:S01]  /*ce00*/  IADD3 R24, R4, 0x8, RZ ;  /* 0x0000000804187810 */ /* 0x000fe20007ffe0ff */
[----:B------:R-:W-:-:S02]  /*ce10*/  FMUL.FTZ R33, R33, c[0x0][0x2ec] ;  /* 0x0000bb0021217a20 */ /* 0x000fc40000410000 */
[----:B------:R-:W-:Y:S01]  /*ce20*/  FMUL.FTZ R34, R34, c[0x0][0x2ec] ;  /* 0x0000bb0022227a20 */ /* 0x000fe20000410000 */
[----:B------:R-:W-:Y:S01]  /*ce30*/  MUFU.TANH R193, R32 ;  /* 0x0000002000c17308 */ /* 0x000fe20000002400 */
[----:B------:R-:W-:Y:S01]  /*ce40*/  IMAD.U32 R6, R25, 0x10, R182 ;  /* 0x0000001019067824 */ /* 0x000fe200078e00b6 */
[----:B------:R-:W-:Y:S01]  /*ce50*/  HMMA.16816.F32.BF16 R80, R12, R38, R80 ;  /* 0x000000260c50723c */ /* 0x000fe20000041850 */
[----:B------:R-:W1:Y:S01]  /*ce60*/  LDSM.16.M88.4 R36, [R163+0x5800] ;  /* 0x00580000a324783b */ /* 0x000e620000000200 */
[----:B------:R-:W-:Y:S02]  /*ce70*/  FMUL.FTZ R155, R35, c[0x0][0x2ec] ;  /* 0x0000bb00239b7a20 */ /* 0x000fe40000410000 */
[----:B------:R-:W-:Y:S02]  /*ce80*/  IADD3 R25, -R175, 0x1, R6 ;  /* 0x00000001af197810 */ /* 0x000fe40007ffe106 */
[----:B------:R-:W-:Y:S01]  /*ce90*/  MUFU.TANH R189, R33 ;  /* 0x0000002100bd7308 */ /* 0x000fe20000002400 */
[----:B------:R-:W-:Y:S01]  /*cea0*/  IADD3 R6, R4, 0x1, RZ ;  /* 0x0000000104067810 */ /* 0x000fe20007ffe0ff */
[----:B------:R-:W-:Y:S01]  /*ceb0*/  HMMA.16816.F32.BF16 R76, R8, R28, R56 ;  /* 0x0000001c084c723c */ /* 0x000fe20000041838 */
[----:B------:R-:W2:Y:S01]  /*cec0*/  LDSM.16.M88.4 R56, [R102+0x2800] ;  /* 0x002800006638783b */ /* 0x000ea20000000200 */
[----:B------:R-:W-:-:S04]  /*ced0*/  IADD3 R25, R25, c[0x0][0x2e8], R52 ;  /* 0x0000ba0019197a10 */ /* 0x000fc80007ffe034 */
[----:B------:R4:W-:Y:S01]  /*cee0*/  MUFU.TANH R185, R34 ;  /* 0x0000002200b97308 */ /* 0x0009e20000002400 */
[C---:B------:R-:W-:Y:S01]  /*cef0*/  IADD3 R45, R25.reuse, 0x8, RZ ;  /* 0x00000008192d7810 */ /* 0x040fe20007ffe0ff */
[C---:B---3--:R-:W-:Y:S01]  /*cf00*/  HMMA.16816.F32.BF16 R72, R16.reuse, R68, R72 ;  /* 0x000000441048723c */ /* 0x048fe20000041848 */
[-C--:B------:R-:W-:Y:S02]  /*cf10*/  IMNMX R44, R25, R52.reuse, PT ;  /* 0x00000034192c7217 */ /* 0x080fe40003800200 */
[----:B------:R-:W-:Y:S02]  /*cf20*/  IMNMX R45, R45, R52, PT ;  /* 0x000000342d2d7217 */ /* 0x000fe40003800200 */
[CC--:B------:R-:W-:Y:S01]  /*cf30*/  ISETP.GE.AND P2, PT, R24.reuse, R44.reuse, PT ;  /* 0x0000002c1800720c */ /* 0x0c0fe20003f46270 */
[----:B------:R-:W3:Y:S01]  /*cf40*/  MUFU.TANH R195, R195 ;  /* 0x000000c300c37308 */ /* 0x000ee20000002400 */
[----:B------:R-:W-:Y:S01]  /*cf50*/  ISETP.GE.AND P3, PT, R24, R45, PT ;  /* 0x0000002d1800720c */ /* 0x000fe20003f66270 */
[----:B------:R-:W-:Y:S01]  /*cf60*/  HMMA.16816.F32.BF16 R80, R16, R70, R80 ;  /* 0x000000461050723c */ /* 0x000fe20000041850 */
[----:B------:R-:W-:-:S02]  /*cf70*/  ISETP.GE.AND P1, PT, R6, R44, PT ;  /* 0x0000002c0600720c */ /* 0x000fc40003f26270 */
[----:B------:R-:W-:Y:S02]  /*cf80*/  IADD3 R24, R4, 0x10, RZ ;  /* 0x0000001004187810 */ /* 0x000fe40007ffe0ff */
[----:B------:R-:W-:Y:S01]  /*cf90*/  ISETP.GE.AND P0, PT, R6, R45, PT ;  /* 0x0000002d0600720c */ /* 0x000fe20003f06270 */
[----:B----4-:R-:W4:Y:S01]  /*cfa0*/  LDSM.16.M88.4 R32, [R166+0x3000] ;  /* 0x00300000a620783b */ /* 0x010f220000000200 */
[-C--:B------:R-:W-:Y:S01]  /*cfb0*/  ISETP.GE.AND P6, PT, R24, R44.reuse, PT ;  /* 0x0000002c1800720c */ /* 0x080fe20003fc6270 */
[----:B------:R-:W-:Y:S01]  /*cfc0*/  HMMA.16816.F32.BF16 R60, R12, R26, R60 ;  /* 0x0000001a0c3c723c */ /* 0x000fe2000004183c */
[C---:B------:R-:W-:Y:S01]  /*cfd0*/  IADD3 R6, R4.reuse, 0x9, RZ ;  /* 0x0000000904067810 */ /* 0x040fe20007ffe0ff */
[----:B------:R-:W3:Y:S01]  /*cfe0*/  MUFU.TANH R187, R187 ;  /* 0x000000bb00bb7308 */ /* 0x000ee20000002400 */
[----:B------:R-:W-:Y:S02]  /*cff0*/  IADD3 R29, R4, 0x19, RZ ;  /* 0x00000019041d7810 */ /* 0x000fe40007ffe0ff */
[----:B------:R-:W-:-:S02]  /*d000*/  ISETP.GE.AND P4, PT, R6, R44, PT ;  /* 0x0000002c0600720c */ /* 0x000fc40003f86270 */
[-C--:B------:R-:W-:Y:S01]  /*d010*/  ISETP.GE.AND P5, PT, R6, R45.reuse, PT ;  /* 0x0000002d0600720c */ /* 0x080fe20003fa6270 */
[----:B------:R-:W-:Y:S01]  /*d020*/  FMUL.FTZ R73, R73, c[0x0][0x2ec] ;  /* 0x0000bb0049497a20 */ /* 0x000fe20000410000 */
[----:B-1----:R-:W-:Y:S01]  /*d030*/  HMMA.16816.F32.BF16 R40, R8, R36, R40 ;  /* 0x000000240828723c */ /* 0x002fe20000041828 */
[C---:B------:R-:W-:Y:S01]  /*d040*/  IADD3 R28, R4.reuse, 0x11, RZ ;  /* 0x00000011041c7810 */ /* 0x040fe20007ffe0ff */
[----:B------:R-:W1:Y:S01]  /*d050*/  MUFU.TANH R119, R119 ;  /* 0x0000007700777308 */ /* 0x000e620000002400 */
[----:B------:R-:W-:Y:S01]  /*d060*/  IADD3 R6, R4, 0x18, RZ ;  /* 0x0000001804067810 */ /* 0x000fe20007ffe0ff */
[----:B------:R-:W-:Y:S01]  /*d070*/  FMUL.FTZ R74, R74, c[0x0][0x2ec] ;  /* 0x0000bb004a4a7a20 */ /* 0x000fe20000410000 */
[----:B-----5:R-:W-:Y:S01]  /*d080*/  FSEL R85, R88, -INF , !P4 ;  /* 0xff80000058557808 */ /* 0x020fe20006000000 */
[----:B------:R-:W-:Y:S01]  /*d090*/  FMUL.FTZ R72, R72, c[0x0][0x2ec] ;  /* 0x0000bb0048487a20 */ /* 0x000fe20000410000 */
[----:B------:R-:W-:Y:S01]  /*d0a0*/  FSEL R37, R53, -INF , !P1 ;  /* 0xff80000035257808 */ /* 0x000fe20004800000 */
[----:B--2---:R-:W-:Y:S01]  /*d0b0*/  HMMA.16816.F32.BF16 R64, R16, R56, R64 ;  /* 0x000000381040723c */ /* 0x004fe20000041840 */
[-C--:B------:R-:W-:Y:S01]  /*d0c0*/  ISETP.GE.AND P1, PT, R24, R45.reuse, PT ;  /* 0x0000002d1800720c */ /* 0x080fe20003f26270 */
[----:B------:R-:W-:Y:S01]  /*d0d0*/  FMUL.FTZ R83, R83, c[0x0][0x2ec] ;  /* 0x0000bb0053537a20 */ /* 0x000fe20000410000 */
[----:B------:R-:W2:Y:S01]  /*d0e0*/  LDSM.16.M88.4 R24, [R102+0x3000] ;  /* 0x003000006618783b */ /* 0x000ea20000000200 */
[-C--:B------:R-:W-:Y:S01]  /*d0f0*/  ISETP.GE.AND P4, PT, R29, R44.reuse, PT ;  /* 0x0000002c1d00720c */ /* 0x080fe20003f86270 */
[----:B------:R-:W-:Y:S01]  /*d100*/  FMUL.FTZ R81, R81, c[0x0][0x2ec] ;  /* 0x0000bb0051517a20 */ /* 0x000fe20000410000 */
[----:B------:R-:W-:Y:S01]  /*d110*/  FSEL R69, R92, -INF , !P0 ;  /* 0xff8000005c457808 */ /* 0x000fe20004000000 */
[----:B------:R5:W-:Y:S01]  /*d120*/  MUFU.TANH R139, R83 ;  /* 0x00000053008b7308 */ /* 0x000be20000002400 */
[----:B------:R-:W-:Y:S01]  /*d130*/  FSEL R57, R54, -INF , !P2 ;  /* 0xff80000036397808 */ /* 0x000fe20005000000 */
[C---:B------:R-:W-:Y:S01]  /*d140*/  HMMA.16816.F32.BF16 R48, R8.reuse, R30, R48 ;  /* 0x0000001e0830723c */ /* 0x040fe20000041830 */
[-C--:B------:R-:W-:Y:S01]  /*d150*/  ISETP.GE.AND P2, PT, R28, R44.reuse, PT ;  /* 0x0000002c1c00720c */ /* 0x080fe20003f46270 */
[----:B------:R-:W-:Y:S01]  /*d160*/  FMUL.FTZ R75, R75, c[0x0][0x2ec] ;  /* 0x0000bb004b4b7a20 */ /* 0x000fe20000410000 */
[----:B------:R-:W-:Y:S01]  /*d170*/  FSEL R89, R89, -INF , !P3 ;  /* 0xff80000059597808 */ /* 0x000fe20005800000 */
[----:B------:R-:W-:Y:S01]  /*d180*/  FMUL.FTZ R82, R82, c[0x0][0x2ec] ;  /* 0x0000bb0052527a20 */ /* 0x000fe20000410000 */
[-C--:B------:R-:W-:Y:S01]  /*d190*/  ISETP.GE.AND P0, PT, R28, R45.reuse, PT ;  /* 0x0000002d1c00720c */ /* 0x080fe20003f06270 */
[----:B------:R-:W-:Y:S01]  /*d1a0*/  MUFU.TANH R153, R73 ;  /* 0x0000004900997308 */ /* 0x000fe20000002400 */
[----:B------:R-:W-:Y:S01]  /*d1b0*/  FSEL R71, R94, -INF , !P5 ;  /* 0xff8000005e477808 */ /* 0x000fe20006800000 */
[----:B------:R-:W-:Y:S01]  /*d1c0*/  HMMA.16816.F32.BF16 R20, R8, R38, R20 ;  /* 0x000000260814723c */ /* 0x000fe20000041814 */
[----:B------:R-:W-:Y:S01]  /*d1d0*/  ISETP.GE.AND P3, PT, R6, R44, PT ;  /* 0x0000002c0600720c */ /* 0x000fe20003f66270 */
[----:B------:R-:W-:Y:S01]  /*d1e0*/  FMUL.FTZ R80, R80, c[0x0][0x2ec] ;  /* 0x0000bb0050507a20 */ /* 0x000fe20000410000 */
[----:B------:R-:W-:-:S02]  /*d1f0*/  ISETP.GE.AND P5, PT, R6, R45, PT ;  /* 0x0000002d0600720c */ /* 0x000fc40003fa6270 */
[----:B------:R-:W-:Y:S01]  /*d200*/  IADD3 R28, R4, 0x20, RZ ;  /* 0x00000020041c7810 */ /* 0x000fe20007ffe0ff */
[----:B------:R1:W-:Y:S01]  /*d210*/  MUFU.TANH R149, R81 ;  /* 0x0000005100957308 */ /* 0x0003e20000002400 */
[----:B------:R-:W-:Y:S01]  /*d220*/  P2R R6, PR, RZ, 0x10 ;  /* 0x00000010ff067803 */ /* 0x000fe20000000000 */
[----:B----4-:R-:W-:Y:S01]  /*d230*/  HMMA.16816.F32.BF16 R76, R12, R32, R76 ;  /* 0x000000200c4c723c */ /* 0x010fe2000004184c */
[----:B------:R-:W-:Y:S01]  /*d240*/  FSEL R93, R93, -INF , !P6 ;  /* 0xff8000005d5d7808 */ /* 0x000fe20007000000 */
[----:B------:R-:W-:Y:S01]  /*d250*/  FMUL.FTZ R64, R64, c[0x0][0x2ec] ;  /* 0x0000bb0040407a20 */ /* 0x000fe20000410000 */
[----:B-----5:R-:W-:Y:S01]  /*d260*/  FSEL R83, R96, -INF , !P1 ;  /* 0xff80000060537808 */ /* 0x020fe20004800000 */
[----:B------:R-:W-:Y:S01]  /*d270*/  FMUL.FTZ R65, R65, c[0x0][0x2ec] ;  /* 0x0000bb0041417a20 */ /* 0x000fe20000410000 */
[-C--:B------:R-:W-:Y:S01]  /*d280*/  ISETP.GE.AND P4, PT, R29, R45.reuse, PT ;  /* 0x0000002d1d00720c */ /* 0x080fe20003f86270 */
[----:B------:R-:W4:Y:S01]  /*d290*/  MUFU.TANH R155, R155 ;  /* 0x0000009b009b7308 */ /* 0x000f220000002400 */
[C---:B------:R-:W-:Y:S01]  /*d2a0*/  ISETP.GE.AND P6, PT, R28.reuse, R44, PT ;  /* 0x0000002c1c00720c */ /* 0x040fe20003fc6270 */
[----:B------:R-:W-:Y:S01]  /*d2b0*/  HMMA.16816.F32.BF16 R60, R16, R58, R60 ;  /* 0x0000003a103c723c */ /* 0x000fe2000004183c */
[----:B------:R-:W-:Y:S01]  /*d2c0*/  ISETP.GE.AND P1, PT, R28, R45, PT ;  /* 0x0000002d1c00720c */ /* 0x000fe20003f26270 */
[----:B------:R-:W-:Y:S01]  /*d2d0*/  FMUL.FTZ R67, R67, c[0x0][0x2ec] ;  /* 0x0000bb0043437a20 */ /* 0x000fe20000410000 */
[----:B------:R-:W-:Y:S01]  /*d2e0*/  FSEL R97, R97, -INF , !P3 ;  /* 0xff80000061617808 */ /* 0x000fe20005800000 */
[----:B------:R-:W-:Y:S01]  /*d2f0*/  FMUL.FTZ R66, R66, c[0x0][0x2ec] ;  /* 0x0000bb0042427a20 */ /* 0x000fe20000410000 */
[C---:B------:R-:W-:Y:S01]  /*d300*/  IADD3 R29, R4.reuse, 0x21, RZ ;  /* 0x00000021041d7810 */ /* 0x040fe20007ffe0ff */
[----:B------:R-:W5:Y:S01]  /*d310*/  MUFU.TANH R115, R115 ;  /* 0x0000007300737308 */ /* 0x000f620000002400 */
[----:B------:R-:W-:Y:S01]  /*d320*/  IADD3 R28, R4, 0x28, RZ ;  /* 0x00000028041c7810 */ /* 0x000fe20007ffe0ff */
[----:B------:R-:W-:Y:S01]  /*d330*/  HMMA.16816.F32.BF16 R48, R12, R34, R48 ;  /* 0x000000220c30723c */ /* 0x000fe20000041830 */
[----:B------:R-:W-:-:S02]  /*d340*/  ISETP.NE.AND P3, PT, R6, RZ, PT ;  /* 0x000000ff0600720c */ /* 0x000fc40003f65270 */
[----:B------:R-:W-:Y:S02]  /*d350*/  FSEL R91, R95, -INF , !P2 ;  /* 0xff8000005f5b7808 */ /* 0x000fe40005000000 */
[----:B-1----:R-:W-:Y:S01]  /*d360*/  FSEL R81, R98, -INF , !P0 ;  /* 0xff80000062517808 */ /* 0x002fe20004000000 */
[----:B------:R-:W1:Y:S01]  /*d370*/  MUFU.TANH R147, R74 ;  /* 0x0000004a00937308 */ /* 0x000e620000002400 */
[----:B------:R-:W-:Y:S01]  /*d380*/  FSEL R99, R99, -INF , !P3 ;  /* 0xff80000063637808 */ /* 0x000fe20005800000 */
[C---:B--2---:R-:W-:Y:S01]  /*d390*/  HMMA.16816.F32.BF16 R76, R16.reuse, R24, R76 ;  /* 0x00000018104c723c */ /* 0x044fe2000004184c */
[----:B------:R-:W-:Y:S02]  /*d3a0*/  FSEL R73, R105, -INF , !P4 ;  /* 0xff80000069497808 */ /* 0x000fe40006000000 */
[CC--:B------:R-:W-:Y:S02]  /*d3b0*/  ISETP.GE.AND P2, PT, R29.reuse, R44.reuse, PT ;  /* 0x0000002c1d00720c */ /* 0x0c0fe40003f46270 */
[-C--:B------:R-:W-:Y:S01]  /*d3c0*/  ISETP.GE.AND P0, PT, R29, R45.reuse, PT ;  /* 0x0000002d1d00720c */ /* 0x080fe20003f06270 */
[----:B------:R-:W2:Y:S01]  /*d3d0*/  MUFU.TANH R141, R72 ;  /* 0x00000048008d7308 */ /* 0x000ea20000002400 */
[C---:B------:R-:W-:Y:S01]  /*d3e0*/  ISETP.GE.AND P3, PT, R28.reuse, R44, PT ;  /* 0x0000002c1c00720c */ /* 0x040fe20003f66270 */
[----:B------:R-:W-:Y:S01]  /*d3f0*/  FMUL.FTZ R61, R61, c[0x0][0x2ec] ;  /* 0x0000bb003d3d7a20 */ /* 0x000fe20000410000 */
[----:B------:R-:W-:Y:S01]  /*d400*/  ISETP.GE.AND P4, PT, R28, R45, PT ;  /* 0x0000002d1c00720c */ /* 0x000fe20003f86270 */
[----:B------:R-:W-:Y:S01]  /*d410*/  FMUL.FTZ R63, R63, c[0x0][0x2ec] ;  /* 0x0000bb003f3f7a20 */ /* 0x000fe20000410000 */
[----:B------:R-:W1:Y:S01]  /*d420*/  LDSM.16.M88.4 R28, [R166+0x3800] ;  /* 0x00380000a61c783b */ /* 0x000e620000000200 */
[----:B------:R-:W-:Y:S01]  /*d430*/  P2R R32, PR, RZ, 0x8 ;  /* 0x00000008ff207803 */ /* 0x000fe20000000000 */
[----:B------:R-:W-:Y:S01]  /*d440*/  FMUL.FTZ R60, R60, c[0x0][0x2ec] ;  /* 0x0000bb003c3c7a20 */ /* 0x000fe20000410000 */
[----:B------:R-:W-:Y:S01]  /*d450*/  IADD3 R9, R4, 0x31, RZ ;  /* 0x0000003104097810 */ /* 0x000fe20007ffe0ff */
[----:B------:R1:W1:Y:S01]  /*d460*/  MUFU.TANH R143, R75 ;  /* 0x0000004b008f7308 */ /* 0x0002620000002400 */
[----:B------:R-:W-:Y:S01]  /*d470*/  FSEL R111, R111, -INF , !P1 ;  /* 0xff8000006f6f7808 */ /* 0x000fe20004800000 */
[----:B------:R-:W-:Y:S01]  /*d480*/  HMMA.16816.F32.BF16 R48, R16, R26, R48 ;  /* 0x0000001a1030723c */ /* 0x000fe20000041830 */
[----:B------:R-:W-:-:S02]  /*d490*/  ISETP.NE.AND P1, PT, R32, RZ, PT ;  /* 0x000000ff2000720c */ /* 0x000fc40003f25270 */
[----:B------:R-:W-:Y:S02]  /*d4a0*/  FSEL R59, R104, -INF , !P2 ;  /* 0xff800000683b7808 */ /* 0x000fe40005000000 */
[----:B------:R-:W-:Y:S01]  /*d4b0*/  IADD3 R25, R4, 0x29, RZ ;  /* 0x0000002904197810 */ /* 0x000fe20007ffe0ff */
[----:B------:R-:W1:Y:S01]  /*d4c0*/  MUFU.TANH R145, R82 ;  /* 0x0000005200917308 */ /* 0x000e620000002400 */
[-C--:B------:R-:W-:Y:S01]  /*d4d0*/  ISETP.GE.AND P2, PT, R9, R44.reuse, PT ;  /* 0x0000002c0900720c */ /* 0x080fe20003f46270 */
[----:B------:R-:W-:Y:S01]  /*d4e0*/  FMUL.FTZ R76, R76, c[0x0][0x2ec] ;  /* 0x0000bb004c4c7a20 */ /* 0x000fe20000410000 */
[----:B------:R-:W-:Y:S01]  /*d4f0*/  FSEL R201, R201, -INF , !P1 ;  /* 0xff800000c9c97808 */ /* 0x000fe20004800000 */
[----:B------:R-:W-:Y:S01]  /*d500*/  FMUL.FTZ R79, R79, c[0x0][0x2ec] ;  /* 0x0000bb004f4f7a20 */ /* 0x000fe20000410000 */
[----:B------:R-:W-:Y:S02]  /*d510*/  FSEL R109, R109, -INF , !P6 ;  /* 0xff8000006d6d7808 */ /* 0x000fe40007000000 */
[----:B------:R-:W-:Y:S01]  /*d520*/  ISETP.GE.AND P1, PT, R9, R45, PT ;  /* 0x0000002d0900720c */ /* 0x000fe20003f26270 */
[----:B------:R-:W1:Y:S01]  /*d530*/  MUFU.TANH R151, R80 ;  /* 0x0000005000977308 */ /* 0x000e620000002400 */
[----:B------:R-:W-:-:S02]  /*d540*/  ISETP.GE.AND P6, PT, R25, R44, PT ;  /* 0x0000002c1900720c */ /* 0x000fc40003fc6270 */
[----:B------:R-:W-:Y:S02]  /*d550*/  IADD3 R8, R4, 0x38, RZ ;  /* 0x0000003804087810 */ /* 0x000fe40007ffe0ff */
[----:B------:R-:W-:Y:S02]  /*d560*/  P2R R9, PR, RZ, 0x4 ;  /* 0x00000004ff097803 */ /* 0x000fe40000000000 */
[----:B------:R-:W-:Y:S01]  /*d570*/  FSEL R197, R197, -INF , !P4 ;  /* 0xff800000c5c57808 */ /* 0x000fe20006000000 */
[----:B------:R-:W2:Y:S01]  /*d580*/  MUFU.TANH R133, R64 ;  /* 0x0000004000857308 */ /* 0x000ea20000002400 */
[----:B------:R-:W-:Y:S01]  /*d590*/  FSEL R199, R199, -INF , !P6 ;  /* 0xff800000c7c77808 */ /* 0x000fe20007000000 */
[----:B------:R-:W-:Y:S01]  /*d5a0*/  FMUL.FTZ R48, R48, c[0x0][0x2ec] ;  /* 0x0000bb0030307a20 */ /* 0x000fe20000410000 */
[----:B------:R-:W-:Y:S02]  /*d5b0*/  ISETP.NE.AND P6, PT, R9, RZ, PT ;  /* 0x000000ff0900720c */ /* 0x000fe40003fc5270 */
[----:B------:R-:W-:-:S02]  /*d5c0*/  ISETP.GE.AND P4, PT, R8, R44, PT ;  /* 0x0000002c0800720c */ /* 0x000fc40003f86270 */
[----:B------:R-:W-:Y:S01]  /*d5d0*/  ISETP.GE.AND P2, PT, R8, R45, PT ;  /* 0x0000002d0800720c */ /* 0x000fe20003f46270 */
[----:B------:R-:W2:Y:S01]  /*d5e0*/  MUFU.TANH R123, R65 ;  /* 0x00000041007b7308 */ /* 0x000ea20000002400 */
[----:B------:R-:W2:Y:S01]  /*d5f0*/  LDSM.16.M88.4 R8, [R102+0x3800] ;  /* 0x003800006608783b */ /* 0x000ea20000000200 */
[----:B------:R-:W-:Y:S01]  /*d600*/  IADD3 R24, R4, 0x30, RZ ;  /* 0x0000003004187810 */ /* 0x000fe20007ffe0ff */
[----:B------:R-:W-:-:S04]  /*d610*/  DEPBAR.LE SB0, 0x0 ;  /* 0x000080000000791a */ /* 0x000fc80000000000 */
[C---:B-1----:R-:W-:Y:S01]  /*d620*/  HMMA.16816.F32.BF16 R40, R12.reuse, R28, R40 ;  /* 0x0000001c0c28723c */ /* 0x042fe20000041828 */
[----:B------:R-:W-:Y:S01]  /*d630*/  FSEL R75, R103, -INF , !P5 ;  /* 0xff800000674b7808 */ /* 0x000fe20006800000 */
[----:B------:R1:W1:Y:S01]  /*d640*/  MUFU.TANH R6, R67 ;  /* 0x0000004300067308 */ /* 0x0002620000002400 */
[----:B------:R-:W-:Y:S02]  /*d650*/  FSEL R105, R84, -INF , !P0 ;  /* 0xff80000054697808 */ /* 0x000fe40004000000 */
[-C--:B------:R-:W-:Y:S02]  /*d660*/  ISETP.GE.AND P3, PT, R25, R45.reuse, PT ;  /* 0x0000002d1900720c */ /* 0x080fe40003f66270 */
[C---:B------:R-:W-:Y:S01]  /*d670*/  ISETP.GE.AND P5, PT, R24.reuse, R44, PT ;  /* 0x0000002c1800720c */ /* 0x040fe20003fa6270 */
[----:B------:R-:W-:Y:S01]  /*d680*/  HMMA.16816.F32.BF16 R12, R12, R30, R20 ;  /* 0x0000001e0c0c723c */ /* 0x000fe20000041814 */
[----:B------:R-:W-:Y:S01]  /*d690*/  ISETP.GE.AND P0, PT, R24, R45, PT ;  /* 0x0000002d1800720c */ /* 0x000fe20003f06270 */
[----:B------:R4:W2:Y:S01]  /*d6a0*/  MUFU.TANH R135, R61 ;  /* 0x0000003d00877308 */ /* 0x0008a20000002400 */
[----:B------:R-:W-:Y:S01]  /*d6b0*/  IADD3 R26, R4, 0x39, RZ ;  /* 0x00000039041a7810 */ /* 0x000fe20007ffe0ff */
[----:B------:R-:W-:Y:S01]  /*d6c0*/  FMUL.FTZ R24, R62, c[0x0][0x2ec] ;  /* 0x0000bb003e187a20 */ /* 0x000fe20000410000 */
[----:B------:R-:W-:-:S02]  /*d6d0*/  IADD3 R25, R4, 0x40, RZ ;  /* 0x0000004004197810 */ /* 0x000fc40007ffe0ff */
[----:B---3--:R-:W-:Y:S02]  /*d6e0*/  FSEL R195, R195, -INF , !P3 ;  /* 0xff800000c3c37808 */ /* 0x008fe40005800000 */
[----:B------:R-:W-:Y:S01]  /*d6f0*/  FSEL R117, R117, -INF , !P5 ;  /* 0xff80000075757808 */ /* 0x000fe20006800000 */
[----:B------:R3:W2:Y:S01]  /*d700*/  MUFU.TANH R113, R63 ;  /* 0x0000003f00717308 */ /* 0x0006a20000002400 */
[----:B------:R-:W-:Y:S01]  /*d710*/  FSEL R187, R187, -INF , !P0 ;  /* 0xff800000bbbb7808 */ /* 0x000fe20004000000 */
[----:B-1----:R-:W-:Y:S01]  /*d720*/  FMUL.FTZ R67, R77, c[0x0][0x2ec] ;  /* 0x0000bb004d437a20 */ /* 0x002fe20000410000 */
[----:B------:R-:W-:Y:S02]  /*d730*/  FSEL R119, R119, -INF , !P1 ;  /* 0xff80000077777808 */ /* 0x000fe40004800000 */
[CC--:B------:R-:W-:Y:S02]  /*d740*/  ISETP.GE.AND P3, PT, R26.reuse, R44.reuse, PT ;  /* 0x0000002c1a00720c */ /* 0x0c0fe40003f66270 */
[-C--:B------:R-:W-:Y:S01]  /*d750*/  ISETP.GE.AND P0, PT, R26, R45.reuse, PT ;  /* 0x0000002d1a00720c */ /* 0x080fe20003f06270 */
[----:B----4-:R-:W-:Y:S01]  /*d760*/  FMUL.FTZ R61, R78, c[0x0][0x2ec] ;  /* 0x0000bb004e3d7a20 */ /* 0x010fe20000410000 */
[C---:B------:R-:W-:Y:S01]  /*d770*/  ISETP.GE.AND P5, PT, R25.reuse, R44, PT ;  /* 0x0000002c1900720c */ /* 0x040fe20003fa6270 */
[----:B------:R-:W1:Y:S01]  /*d780*/  MUFU.TANH R121, R66 ;  /* 0x0000004200797308 */ /* 0x000e620000002400 */
[----:B------:R-:W-:-:S02]  /*d790*/  ISETP.GE.AND P1, PT, R25, R45, PT ;  /* 0x0000002d1900720c */ /* 0x000fc40003f26270 */
[C---:B------:R-:W-:Y:S02]  /*d7a0*/  IADD3 R26, R4.reuse, 0x41, RZ ;  /* 0x00000041041a7810 */ /* 0x040fe40007ffe0ff */
[----:B------:R-:W-:Y:S01]  /*d7b0*/  IADD3 R25, R4, 0x48, RZ ;  /* 0x0000004804197810 */ /* 0x000fe20007ffe0ff */
[C---:B--2---:R-:W-:Y:S01]  /*d7c0*/  HMMA.16816.F32.BF16 R40, R16.reuse, R8, R40 ;  /* 0x000000081028723c */ /* 0x044fe20000041828 */
[----:B------:R-:W-:Y:S01]  /*d7d0*/  FSEL R193, R193, -INF , !P4 ;  /* 0xff800000c1c17808 */ /* 0x000fe20006000000 */
[----:B------:R-:W2:Y:S01]  /*d7e0*/  MUFU.TANH R137, R60 ;  /* 0x0000003c00897308 */ /* 0x000ea20000002400 */
[----:B------:R-:W-:Y:S01]  /*d7f0*/  FSEL R185, R185, -INF , !P2 ;  /* 0xff800000b9b97808 */ /* 0x000fe20005000000 */
[----:B---3--:R-:W-:Y:S01]  /*d800*/  FMUL.FTZ R63, R49, c[0x0][0x2ec] ;  /* 0x0000bb00313f7a20 */ /* 0x008fe20000410000 */
[----:B------:R-:W-:Y:S01]  /*d810*/  FSEL R155, R155, -INF , !P0 ;  /* 0xff8000009b9b7808 */ /* 0x000fe20004000000 */
[----:B------:R-:W-:Y:S01]  /*d820*/  FMUL.FTZ R49, R50, c[0x0][0x2ec] ;  /* 0x0000bb0032317a20 */ /* 0x000fe20000410000 */
[C---:B------:R-:W-:Y:S01]  /*d830*/  ISETP.GE.AND P4, PT, R26.reuse, R44, PT ;  /* 0x0000002c1a00720c */ /* 0x040fe20003f86270 */
[----:B------:R-:W-:Y:S01]  /*d840*/  HMMA.16816.F32.BF16 R12, R16, R10, R12 ;  /* 0x0000000a100c723c */ /* 0x000fe2000004180c */
[-C--:B------:R-:W-:Y:S01]  /*d850*/  ISETP.GE.AND P2, PT, R26, R45.reuse, PT ;  /* 0x0000002d1a00720c */ /* 0x080fe20003f46270 */
[----:B------:R-:W3:Y:S01]  /*d860*/  MUFU.TANH R61, R61 ;  /* 0x0000003d003d7308 */ /* 0x000ee20000002400 */
[----:B------:R-:W-:-:S02]  /*d870*/  ISETP.GE.AND P0, PT, R25, R45, PT ;  /* 0x0000002d1900720c */ /* 0x000fc40003f06270 */
[C---:B------:R-:W-:Y:S02]  /*d880*/  IADD3 R22, R4.reuse, 0x49, RZ ;  /* 0x0000004904167810 */ /* 0x040fe40007ffe0ff */
[C---:B------:R-:W-:Y:S02]  /*d890*/  IADD3 R21, R4.reuse, 0x50, RZ ;  /* 0x0000005004157810 */ /* 0x040fe40007ffe0ff */
[----:B------:R-:W-:Y:S01]  /*d8a0*/  IADD3 R9, R4, 0x51, RZ ;  /* 0x0000005104097810 */ /* 0x000fe20007ffe0ff */
[----:B------:R-:W4:Y:S01]  /*d8b0*/  MUFU.TANH R65, R48 ;  /* 0x0000003000417308 */ /* 0x000f220000002400 */
[----:B-----5:R-:W-:Y:S02]  /*d8c0*/  FSEL R115, R115, -INF , !P6 ;  /* 0xff80000073737808 */ /* 0x020fe40007000000 */
[----:B------:R-:W-:Y:S02]  /*d8d0*/  FSEL R147, R147, -INF , !P1 ;  /* 0xff80000093937808 */ /* 0x000fe40004800000 */
[----:B------:R-:W-:Y:S01]  /*d8e0*/  FSEL R189, R189, -INF , !P3 ;  /* 0xff800000bdbd7808 */ /* 0x000fe20005800000 */
[----:B------:R-:W-:Y:S01]  /*d8f0*/  FMUL.FTZ R31, R43, c[0x0][0x2ec] ;  /* 0x0000bb002b1f7a20 */ /* 0x000fe20000410000 */
[----:B------:R-:W-:Y:S01]  /*d900*/  FSEL R141, R141, -INF , !P5 ;  /* 0xff8000008d8d7808 */ /* 0x000fe20006800000 */
[----:B------:R-:W5:Y:S01]  /*d910*/  MUFU.TANH R24, R24 ;  /* 0x0000001800187308 */ /* 0x000f620000002400 */
[-C--:B------:R-:W-:Y:S01]  /*d920*/  ISETP.GE.AND P6, PT, R22, R44.reuse, PT ;  /* 0x0000002c1600720c */ /* 0x080fe20003fc6270 */
[----:B------:R-:W-:Y:S01]  /*d930*/  FMUL.FTZ R33, R42, c[0x0][0x2ec] ;  /* 0x0000bb002a217a20 */ /* 0x000fe20000410000 */
[-C--:B------:R-:W-:Y:S01]  /*d940*/  ISETP.GE.AND P1, PT, R22, R45.reuse, PT ;  /* 0x0000002d1600720c */ /* 0x080fe20003f26270 */
[----:B------:R-:W-:Y:S01]  /*d950*/  FMUL.FTZ R22, R40, c[0x0][0x2ec] ;  /* 0x0000bb0028167a20 */ /* 0x000fe20000410000 */
[----:B------:R-:W-:Y:S01]  /*d960*/  FSEL R153, R153, -INF , !P4 ;  /* 0xff80000099997808 */ /* 0x000fe20006000000 */
[----:B------:R-:W-:Y:S01]  /*d970*/  FMUL.FTZ R40, R41, c[0x0][0x2ec] ;  /* 0x0000bb0029287a20 */ /* 0x000fe20000410000 */
[----:B------:R-:W-:Y:S01]  /*d980*/  FSEL R143, R143, -INF , !P2 ;  /* 0xff8000008f8f7808 */ /* 0x000fe20005000000 */
[----:B------:R-:W1:Y:S01]  /*d990*/  MUFU.TANH R103, R76 ;  /* 0x0000004c00677308 */ /* 0x000e620000002400 */
[----:B------:R-:W-:Y:S01]  /*d9a0*/  FSEL R145, R145, -INF , !P0 ;  /* 0xff80000091917808 */ /* 0x000fe20004000000 */
[----:B------:R-:W-:Y:S01]  /*d9b0*/  FMUL.FTZ R12, R12, c[0x0][0x2ec] ;  /* 0x0000bb000c0c7a20 */ /* 0x000fe20000410000 */
[-C--:B------:R-:W-:Y:S01]  /*d9c0*/  ISETP.GE.AND P3, PT, R25, R44.reuse, PT ;  /* 0x0000002c1900720c */ /* 0x080fe20003f66270 */
[----:B------:R-:W-:Y:S01]  /*d9d0*/  FMUL.FTZ R13, R13, c[0x0][0x2ec] ;  /* 0x0000bb000d0d7a20 */ /* 0x000fe20000410000 */
[CC--:B------:R-:W-:Y:S01]  /*d9e0*/  ISETP.GE.AND P5, PT, R21.reuse, R44.reuse, PT ;  /* 0x0000002c1500720c */ /* 0x0c0fe20003fa6270 */
[----:B------:R-:W-:Y:S01]  /*d9f0*/  FMUL.FTZ R14, R14, c[0x0][0x2ec] ;  /* 0x0000bb000e0e7a20 */ /* 0x000fe20000410000 */
[----:B------:R-:W-:Y:S01]  /*da00*/  ISETP.GE.AND P2, PT, R21, R45, PT ;  /* 0x0000002d1500720c */ /* 0x000fe20003f46270 */
[----:B------:R-:W1:Y:S01]  /*da10*/  MUFU.TANH R31, R31 ;  /* 0x0000001f001f7308 */ /* 0x000e620000002400 */
[----:B------:R-:W-:Y:S01]  /*da20*/  IADD3 R8, R4, 0x58, RZ ;  /* 0x0000005804087810 */ /* 0x000fe20007ffe0ff */
[----:B------:R-:W-:Y:S01]  /*da30*/  FMUL.FTZ R15, R15, c[0x0][0x2ec] ;  /* 0x0000bb000f0f7a20 */ /* 0x000fe20000410000 */
[----:B------:R-:W-:-:S02]  /*da40*/  ISETP.GE.AND P4, PT, R9, R44, PT ;  /* 0x0000002c0900720c */ /* 0x000fc40003f86270 */
[----:B------:R-:W-:Y:S02]  /*da50*/  ISETP.GE.AND P0, PT, R9, R45, PT ;  /* 0x0000002d0900720c */ /* 0x000fe40003f06270 */
[C---:B------:R-:W-:Y:S01]  /*da60*/  IADD3 R21, R4.reuse, 0x59, RZ ;  /* 0x0000005904157810 */ /* 0x040fe20007ffe0ff */
[----:B------:R-:W1:Y:S01]  /*da70*/  MUFU.TANH R63, R63 ;  /* 0x0000003f003f7308 */ /* 0x000e620000002400 */
[----:B------:R-:W-:Y:S02]  /*da80*/  IADD3 R9, R4, 0x60, RZ ;  /* 0x0000006004097810 */ /* 0x000fe40007ffe0ff */
[----:B------:R-:W-:Y:S02]  /*da90*/  FSEL R149, R149, -INF , !P6 ;  /* 0xff80000095957808 */ /* 0x000fe40007000000 */
[----:B------:R-:W-:Y:S02]  /*daa0*/  FSEL R139, R139, -INF , !P1 ;  /* 0xff8000008b8b7808 */ /* 0x000fe40004800000 */
[----:B------:R-:W-:Y:S01]  /*dab0*/  FSEL R151, R151, -INF , !P3 ;  /* 0xff80000097977808 */ /* 0x000fe20005800000 */
[----:B------:R-:W1:Y:S01]  /*dac0*/  MUFU.TANH R20, R79 ;  /* 0x0000004f00147308 */ /* 0x000e620000002400 */
[----:B------:R-:W-:-:S02]  /*dad0*/  ISETP.GE.AND P6, PT, R8, R44, PT ;  /* 0x0000002c0800720c */ /* 0x000fc40003fc6270 */
[-C--:B------:R-:W-:Y:S01]  /*dae0*/  ISETP.GE.AND P1, PT, R8, R45.reuse, PT ;  /* 0x0000002d0800720c */ /* 0x080fe20003f26270 */
[----:B------:R-:W-:Y:S01]  /*daf0*/  FMUL.FTZ R8, R51, c[0x0][0x2ec] ;  /* 0x0000bb0033087a20 */ /* 0x000fe20000410000 */
[----:B------:R-:W-:Y:S02]  /*db00*/  FSEL R133, R133, -INF , !P5 ;  /* 0xff80000085857808 */ /* 0x000fe40006800000 */
[----:B------:R-:W-:Y:S01]  /*db10*/  FSEL R123, R123, -INF , !P4 ;  /* 0xff8000007b7b7808 */ /* 0x000fe20006000000 */
[----:B------:R-:W-:Y:S01]  /*db20*/  MUFU.TANH R67, R67 ;  /* 0x0000004300437308 */ /* 0x000fe20000002400 */
[----:B------:R-:W-:Y:S02]  /*db30*/  FSEL R23, R6, -INF , !P0 ;  /* 0xff80000006177808 */ /* 0x000fe40004000000 */
[C---:B------:R-:W-:Y:S02]  /*db40*/  ISETP.GE.AND P5, PT, R21.reuse, R44, PT ;  /* 0x0000002c1500720c */ /* 0x040fe40003fa6270 */
[----:B------:R-:W-:-:S02]  /*db50*/  ISETP.GE.AND P3, PT, R21, R45, PT ;  /* 0x0000002d1500720c */ /* 0x000fc40003f66270 */
[C---:B------:R-:W-:Y:S01]  /*db60*/  ISETP.GE.AND P4, PT, R9.reuse, R44, PT ;  /* 0x0000002c0900720c */ /* 0x040fe20003f86270 */
[----:B------:R-:W1:Y:S01]  /*db70*/  MUFU.TANH R8, R8 ;  /* 0x0000000800087308 */ /* 0x000e620000002400 */
[----:B------:R-:W-:Y:S02]  /*db80*/  ISETP.GE.AND P0, PT, R9, R45, PT ;  /* 0x0000002d0900720c */ /* 0x000fe40003f06270 */
[C---:B------:R-:W-:Y:S02]  /*db90*/  IADD3 R9, R4.reuse, 0x68, RZ ;  /* 0x0000006804097810 */ /* 0x040fe40007ffe0ff */
[----:B------:R-:W-:Y:S02]  /*dba0*/  IADD3 R10, R4, 0x61, RZ ;  /* 0x00000061040a7810 */ /* 0x000fe40007ffe0ff */
[----:B------:R-:W-:Y:S01]  /*dbb0*/  FSEL R135, R135, -INF , !P5 ;  /* 0xff80000087877808 */ /* 0x000fe20006800000 */
[----:B------:R-:W3:Y:S01]  /*dbc0*/  MUFU.TANH R6, R22 ;  /* 0x0000001600067308 */ /* 0x000ee20000002400 */
[----:B------:R-:W-:-:S02]  /*dbd0*/  FSEL R113, R113, -INF , !P3 ;  /* 0xff80000071717808 */ /* 0x000fc40005800000 */
[CC--:B------:R-:W-:Y:S02]  /*dbe0*/  ISETP.GE.AND P5, PT, R9.reuse, R44.reuse, PT ;  /* 0x0000002c0900720c */ /* 0x0c0fe40003fa6270 */
[----:B------:R-:W-:Y:S02]  /*dbf0*/  ISETP.GE.AND P3, PT, R9, R45, PT ;  /* 0x0000002d0900720c */ /* 0x000fe40003f66270 */
[----:B------:R-:W-:Y:S01]  /*dc00*/  IADD3 R9, R4, 0x70, RZ ;  /* 0x0000007004097810 */ /* 0x000fe20007ffe0ff */
[----:B------:R-:W4:Y:S01]  /*dc10*/  MUFU.TANH R49, R49 ;  /* 0x0000003100317308 */ /* 0x000f220000002400 */
[----:B-1----:R-:W-:Y:S02]  /*dc20*/  FSEL R121, R121, -INF , !P2 ;  /* 0xff80000079797808 */ /* 0x002fe40005000000 */
[----:B--2---:R-:W-:Y:S02]  /*dc30*/  FSEL R137, R137, -INF , !P6 ;  /* 0xff80000089897808 */ /* 0x004fe40007000000 */
[----:B------:R-:W-:-:S02]  /*dc40*/  ISETP.GE.AND P6, PT, R10, R44, PT ;  /* 0x0000002c0a00720c */ /* 0x000fc40003fc6270 */
[----:B------:R-:W-:Y:S01]  /*dc50*/  ISETP.GE.AND P2, PT, R10, R45, PT ;  /* 0x0000002d0a00720c */ /* 0x000fe20003f46270 */
[----:B------:R-:W-:Y:S01]  /*dc60*/  MUFU.TANH R40, R40 ;  /* 0x0000002800287308 */ /* 0x000fe20000002400 */
[C---:B------:R-:W-:Y:S02]  /*dc70*/  IADD3 R11, R4.reuse, 0x71, RZ ;  /* 0x00000071040b7810 */ /* 0x040fe40007ffe0ff */
[----:B------:R-:W-:Y:S02]  /*dc80*/  IADD3 R10, R4, 0x69, RZ ;  /* 0x00000069040a7810 */ /* 0x000fe40007ffe0ff */
[----:B---3--:R-:W-:Y:S02]  /*dc90*/  FSEL R61, R61, -INF , !P0 ;  /* 0xff8000003d3d7808 */ /* 0x008fe40004000000 */
[----:B------:R-:W-:Y:S01]  /*dca0*/  ISETP.GE.AND P0, PT, R9, R44, PT ;  /* 0x0000002c0900720c */ /* 0x000fe20003f06270 */
[----:B------:R-:W1:Y:S01]  /*dcb0*/  MUFU.TANH R33, R33 ;  /* 0x0000002100217308 */ /* 0x000e620000002400 */
[----:B----4-:R-:W-:-:S02]  /*dcc0*/  FSEL R65, R65, -INF , !P5 ;  /* 0xff80000041417808 */ /* 0x010fc40006800000 */
[----:B-----5:R-:W-:Y:S02]  /*dcd0*/  FSEL R21, R24, -INF , !P1 ;  /* 0xff80000018157808 */ /* 0x020fe40004800000 */
[----:B------:R-:W-:Y:S02]  /*dce0*/  FSEL R103, R103, -INF , !P4 ;  /* 0xff80000067677808 */ /* 0x000fe40006000000 */
[-C--:B------:R-:W-:Y:S01]  /*dcf0*/  ISETP.GE.AND P5, PT, R11, R45.reuse, PT ;  /* 0x0000002d0b00720c */ /* 0x080fe20003fa6270 */
[----:B------:R-:W-:Y:S01]  /*dd00*/  MUFU.TANH R46, R46 ;  /* 0x0000002e002e7308 */ /* 0x000fe20000002400 */
[C---:B------:R-:W-:Y:S02]  /*dd10*/  ISETP.GE.AND P4, PT, R10.reuse, R44, PT ;  /* 0x0000002c0a00720c */ /* 0x040fe40003f86270 */
[----:B------:R-:W-:Y:S02]  /*dd20*/  ISETP.GE.AND P1, PT, R10, R45, PT ;  /* 0x0000002d0a00720c */ /* 0x000fe40003f26270 */
[----:B------:R-:W-:-:S02]  /*dd30*/  P2R R10, PR, RZ, 0x1 ;  /* 0x00000001ff0a7803 */ /* 0x000fc40000000000 */
[----:B------:R-:W-:Y:S01]  /*dd40*/  FSEL R31, R31, -INF , !P5 ;  /* 0xff8000001f1f7808 */ /* 0x000fe20006800000 */
[----:B------:R-:W2:Y:S01]  /*dd50*/  MUFU.TANH R39, R12 ;  /* 0x0000000c00277308 */ /* 0x000ea20000002400 */
[----:B------:R-:W-:Y:S02]  /*dd60*/  FSEL R63, R63, -INF , !P4 ;  /* 0xff8000003f3f7808 */ /* 0x000fe40006000000 */
[----:B------:R-:W-:Y:S02]  /*dd70*/  ISETP.GE.AND P5, PT, R47, 0x2, PT ;  /* 0x000000022f00780c */ /* 0x000fe40003fa6270 */
[----:B------:R-:W-:Y:S02]  /*dd80*/  ISETP.NE.AND P4, PT, R10, RZ, PT ;  /* 0x000000ff0a00720c */ /* 0x000fe40003f85270 */
[----:B------:R-:W-:Y:S01]  /*dd90*/  FSEL R51, R20, -INF , !P2 ;  /* 0xff80000014337808 */ /* 0x000fe20005000000 */
[----:B------:R-:W-:Y:S01]  /*dda0*/  MUFU.TANH R38, R13 ;  /* 0x0000000d00267308 */ /* 0x000fe20000002400 */
[----:B------:R-:W-:-:S02]  /*ddb0*/  ISETP.GE.AND P0, PT, R9, R45, PT ;  /* 0x0000002d0900720c */ /* 0x000fc40003f06270 */
[----:B------:R-:W-:Y:S02]  /*ddc0*/  FSEL R43, R8, -INF , !P1 ;  /* 0xff800000082b7808 */ /* 0x000fe40004800000 */
[----:B------:R-:W-:Y:S02]  /*ddd0*/  FSEL R41, R6, -INF , !P4 ;  /* 0xff80000006297808 */ /* 0x000fe40006000000 */
[C---:B------:R-:W-:Y:S01]  /*dde0*/  IADD3 R9, R4.reuse, 0x78, RZ ;  /* 0x0000007804097810 */ /* 0x040fe20007ffe0ff */
[----:B------:R-:W3:Y:S01]  /*ddf0*/  MUFU.TANH R25, R14 ;  /* 0x0000000e00197308 */ /* 0x000ee20000002400 */
[-C--:B------:R-:W-:Y:S02]  /*de00*/  ISETP.GE.AND P2, PT, R11, R44.reuse, PT ;  /* 0x0000002c0b00720c */ /* 0x080fe40003f46270 */
[C---:B------:R-:W-:Y:S02]  /*de10*/  ISETP.GE.AND P4, PT, R4.reuse, R44, PT ;  /* 0x0000002c0400720c */ /* 0x040fe40003f86270 */
[----:B------:R-:W-:-:S02]  /*de20*/  ISETP.GE.AND P1, PT, R4, R45, PT ;  /* 0x0000002d0400720c */ /* 0x000fc40003f26270 */
[----:B------:R-:W-:Y:S01]  /*de30*/  IADD3 R4, R4, 0x79, RZ ;  /* 0x0000007904047810 */ /* 0x000fe20007ffe0ff */
[----:B------:R-:W4:Y:S01]  /*de40*/  MUFU.TANH R24, R15 ;  /* 0x0000000f00187308 */ /* 0x000f220000002400 */
[----:B------:R-:W-:Y:S02]  /*de50*/  FSEL R67, R67, -INF , !P6 ;  /* 0xff80000043437808 */ /* 0x000fe40007000000 */
[----:B------:R-:W-:Y:S02]  /*de60*/  FSEL R49, R49, -INF , !P3 ;  /* 0xff80000031317808 */ /* 0x000fe40005800000 */
[----:B-1----:R-:W-:Y:S02]  /*de70*/  FSEL R33, R33, -INF , !P0 ;  /* 0xff80000021217808 */ /* 0x002fe40004000000 */
[----:B------:R-:W-:Y:S01]  /*de80*/  FSEL R40, R40, -INF , !P2 ;  /* 0xff80000028287808 */ /* 0x000fe20005000000 */
[----:B------:R-:W-:Y:S01]  /*de90*/  BAR.SYNC.DEFER_BLOCKING 0x0 ;  /* 0x0000000000007b1d */ /* 0x000fe20000010000 */
[----:B------:R-:W-:-:S02]  /*dea0*/  ISETP.GE.AND P6, PT, R9, R44, PT ;  /* 0x0000002c0900720c */ /* 0x000fc40003fc6270 */
[-C--:B------:R-:W-:Y:S02]  /*deb0*/  ISETP.GE.AND P3, PT, R9, R45.reuse, PT ;  /* 0x0000002d0900720c */ /* 0x080fe40003f66270 */
[C---:B------:R-:W-:Y:S02]  /*dec0*/  ISETP.GE.AND P2, PT, R4.reuse, R44, PT ;  /* 0x0000002c0400720c */ /* 0x040fe40003f46270 */
[----:B------:R-:W-:Y:S02]  /*ded0*/  ISETP.GE.AND P0, PT, R4, R45, PT ;  /* 0x0000002d0400720c */ /* 0x000fe40003f06270 */
[----:B--2---:R-:W-:Y:S02]  /*dee0*/  FSEL R39, R39, -INF , !P6 ;  /* 0xff80000027277808 */ /* 0x004fe40007000000 */
[----:B------:R-:W-:Y:S02]  /*def0*/  IADD3 R104, R166, 0x3800, RZ ;  /* 0x00003800a6687810 */ /* 0x000fe40007ffe0ff */
[----:B---3--:R-:W-:-:S02]  /*df00*/  FSEL R25, R25, -INF , !P3 ;  /* 0xff80000019197808 */ /* 0x008fc40005800000 */
[----:B------:R-:W-:Y:S02]  /*df10*/  FSEL R0, R0, -INF , !P4 ;  /* 0xff80000000007808 */ /* 0x000fe40006000000 */
[----:B------:R-:W-:Y:S02]  /*df20*/  FSEL R4, R46, -INF , !P1 ;  /* 0xff8000002e047808 */ /* 0x000fe40004800000 */
[----:B------:R-:W-:Y:S02]  /*df30*/  FSEL R38, R38, -INF , !P2 ;  /* 0xff80000026267808 */ /* 0x000fe40005000000 */
[----:B----4-:R-:W-:Y:S01]  /*df40*/  FSEL R24, R24, -INF , !P0 ;  /* 0xff80000018187808 */ /* 0x010fe20004000000 */
        /* <DEDUP_REMOVED lines=53> */
[----:B--2---:R-:W-:-:S05]  /*e2a0*/  IMAD.IADD R8, R8, 0x1, -R9 ;  /* 0x0000000108087824 */ /* 0x004fca00078e0a09 */
[----:B------:R-:W-:-:S05]  /*e2b0*/  SHF.R.S32.HI R6, RZ, 0x1f, R8 ;  /* 0x0000001fff067819 */ /* 0x000fca0000011408 */
[----:B------:R-:W-:-:S04]  /*e2c0*/  IMAD R7, R6, c[0x0][0x180], RZ ;  /* 0x0000600006077a24 */ /* 0x000fc800078e02ff */
[C---:B------:R-:W-:Y:S02]  /*e2d0*/  IMAD R7, R8.reuse, c[0x0][0x184], R7 ;  /* 0x0000610008077a24 */ /* 0x040fe400078e0207 */
[----:B------:R-:W-:-:S04]  /*e2e0*/  IMAD.WIDE.U32 R8, R8, c[0x0][0x180], R10 ;  /* 0x0000600008087a25 */ /* 0x000fc800078e000a */
[----:B------:R-:W-:Y:S01]  /*e2f0*/  IMAD.MOV.U32 R11, RZ, RZ, R8 ;  /* 0x000000ffff0b7224 */ /* 0x000fe200078e0008 */
[----:B------:R-:W-:Y:S01]  /*e300*/  IADD3 R10, R9, R7, RZ ;  /* 0x00000007090a7210 */ /* 0x000fe20007ffe0ff */
[----:B------:R-:W-:Y:S05]  /*e310*/  BRA `(.L_x_5741) ;  /* 0x0000003000007947 */ /* 0x000fea0003800000 */
.L_x_5740:
[----:B------:R-:W-:-:S05]  /*e320*/  IMAD.MOV.U32 R11, RZ, RZ, c[0x0][0x198] ;  /* 0x00006600ff0b7624 */ /* 0x000fca00078e00ff */
[----:B------:R-:W-:-:S04]  /*e330*/  LEA R11, -R11, RZ, 0x7 ;  /* 0x000000ff0b0b7211 */ /* 0x000fc800078e39ff */
[----:B------:R-:W-:Y:S02]  /*e340*/  SHF.R.S32.HI R10, RZ, 0x1f, R11 ;  /* 0x0000001fff0a7819 */ /* 0x000fe4000001140b */
.L_x_5741:
        /* <DEDUP_REMOVED lines=25> */
[----:B------:R-:W-:-:S02]  /*e4e0*/  @!P0 IMAD.MOV.U32 R7, RZ, RZ, c[0x0][0x19c] ;  /* 0x00006700ff078624 */ /* 0x000fc400078e00ff */
[----:B------:R-:W-:Y:S02]  /*e4f0*/  @!P0 IMAD R6, R6, 0x50, RZ ;  /* 0x0000005006068824 */ /* 0x000fe400078e02ff */
[----:B------:R-:W-:Y:S01]  /*e500*/  @!P0 IMAD.MOV.U32 R2, RZ, RZ, c[0x0][0x19c] ;  /* 0x00006700ff028624 */ /* 0x000fe200078e00ff */
[----:B------:R-:W-:Y:S01]  /*e510*/  @!P0 LEA.HI.X R7, R9, R131, R7, 0x6, P2 ;  /* 0x0000008309078211 */ /* 0x000fe200010f3407 */
[----:B------:R-:W-:Y:S01]  /*e520*/  @!P0 IMAD.WIDE.U32 R34, R35, 0x30, R130 ;  /* 0x0000003023228825 */ /* 0x000fe200078e0082 */
[----:B------:R-:W-:Y:S02]  /*e530*/  @!P0 IADD3.X R6, R10, R29, R6, P1, !PT ;  /* 0x0000001d0a068210 */ /* 0x000fe40000ffe406 */
        /* <DEDUP_REMOVED lines=72> */
.L_x_5743:
[----:B------:R-:W-:Y:S05]  /*e9c0*/  BSYNC B0 ;  /* 0x0000000000007941 */ /* 0x000fea0003800000 */
.L_x_5742:
[----:B------:R-:W0:Y:S01]  /*e9d0*/  LDGDEPBAR ;  /* 0x00000000000079af */ /* 0x000e220000000000 */
[----:B------:R-:W-:-:S04]  /*e9e0*/  LEA R180, P0, R11, R180, 0x1 ;  /* 0x000000b40bb47211 */ /* 0x000fc800078008ff */
[----:B------:R-:W-:Y:S02]  /*e9f0*/  LEA.HI.X R181, R11, R181, R10, 0x1, P0 ;  /* 0x000000b50bb57211 */ /* 0x000fe400000f0c0a */
.L_x_5739:
[----:B--2---:R-:W-:Y:S02]  /*ea00*/  FMNMX.FTZ R6, R0, R37, !PT ;  /* 0x0000002500067209 */ /* 0x004fe40007810000 */
        /* <DEDUP_REMOVED lines=61> */
[----:B-1----:R-:W-:Y:S01]  /*ede0*/  LDSM.16.MT88.4 R16, [R164+0x6800] ;  /* 0x00680000a410783b */ /* 0x002fe20000004200 */
        /* <DEDUP_REMOVED lines=12> */
[----:B-1----:R-:W-:-:S03]  /*eeb0*/  FMNMX.FTZ R2, R9, R2, !PT ;  /* 0x0000000209027209 */ /* 0x002fc60007810000 */
[----:B------:R-:W-:Y:S01]  /*eec0*/  LDSM.16.MT88.4 R8, [R161+0x6800] ;  /* 0x00680000a108783b */ /* 0x000fe20000004200 */
        /* <DEDUP_REMOVED lines=8> */
[----:B------:R-:W1:Y:S01]  /*ef50*/  LDSM.16.MT88.4 R84, [R162+0x6000] ;  /* 0x00600000a254783b */ /* 0x000e620000004200 */
[----:B------:R-:W-:Y:S01]  /*ef60*/  FMUL.FTZ R26, R0, c[0x0][0x23c] ;  /* 0x00008f00001a7a20 */ /* 0x000fe20000410000 */
[----:B------:R-:W-:Y:S01]  /*ef70*/  MUFU.EX2 R53, R53 ;  /* 0x0000003500357308 */ /* 0x000fe20000000800 */
[--C-:B------:R-:W-:Y:S02]  /*ef80*/  FFMA.FTZ R42, R57, c[0x0][0x23c], -R48.reuse ;  /* 0x00008f00392a7a23 */ /* 0x100fe40000010830 */
[--C-:B------:R-:W-:Y:S01]  /*ef90*/  FFMA.FTZ R35, R93, c[0x0][0x23c], -R48.reuse ;  /* 0x00008f005d237a23 */ /* 0x100fe20000010830 */
[----:B------:R-:W-:Y:S01]  /*efa0*/  FSEL R26, R26, RZ, P0 ;  /* 0x000000ff1a1a7208 */ /* 0x000fe20000000000 */
[----:B------:R-:W2:Y:S01]  /*efb0*/  LDSM.16.MT88.4 R92, [R164+0x6000] ;  /* 0x00600000a45c783b */ /* 0x000ea20000004200 */
[----:B------:R-:W-:-:S02]  /*efc0*/  FFMA.FTZ R28, R91, c[0x0][0x23c], -R48 ;  /* 0x00008f005b1c7a23 */ /* 0x000fc40000010830 */
[----:B------:R-:W3:Y:S01]  /*efd0*/  MUFU.EX2 R46, R46 ;  /* 0x0000002e002e7308 */ /* 0x000ee20000000800 */
[--C-:B------:R-:W-:Y:S02]  /*efe0*/  FFMA.FTZ R57, R4, c[0x0][0x23c], -R26.reuse ;  /* 0x00008f0004397a23 */ /* 0x100fe4000001081a */
[--C-:B------:R-:W-:Y:S01]  /*eff0*/  FFMA.FTZ R50, R69, c[0x0][0x23c], -R26.reuse ;  /* 0x00008f0045327a23 */ /* 0x100fe2000001081a */
[----:B------:R-:W4:Y:S01]  /*f000*/  LDSM.16.MT88.4 R4, [R160+0x6000] ;  /* 0x00600000a004783b */ /* 0x000f220000004200 */
[--C-:B------:R-:W-:Y:S02]  /*f010*/  FFMA.FTZ R55, R89, c[0x0][0x23c], -R26.reuse ;  /* 0x00008f0059377a23 */ /* 0x100fe4000001081a */
[----:B------:R-:W-:Y:S01]  /*f020*/  FFMA.FTZ R34, R71, c[0x0][0x23c], -R26 ;  /* 0x00008f0047227a23 */ /* 0x000fe2000001081a */
[----:B------:R-:W-:Y:S01]  /*f030*/  MUFU.EX2 R42, R42 ;  /* 0x0000002a002a7308 */ /* 0x000fe20000000800 */
[--C-:B------:R-:W-:Y:S02]  /*f040*/  FFMA.FTZ R32, R97, c[0x0][0x23c], -R48.reuse ;  /* 0x00008f0061207a23 */ /* 0x100fe40000010830 */
[----:B------:R-:W-:-:S02]  /*f050*/  FFMA.FTZ R27, R99, c[0x0][0x23c], -R48 ;  /* 0x00008f00631b7a23 */ /* 0x000fc40000010830 */
[--C-:B------:R-:W-:Y:S02]  /*f060*/  FFMA.FTZ R36, R83, c[0x0][0x23c], -R26.reuse ;  /* 0x00008f0053247a23 */ /* 0x100fe4000001081a */
[--C-:B------:R-:W-:Y:S01]  /*f070*/  FFMA.FTZ R29, R81, c[0x0][0x23c], -R26.reuse ;  /* 0x00008f00511d7a23 */ /* 0x100fe2000001081a */
[----:B------:R-:W5:Y:S01]  /*f080*/  MUFU.EX2 R37, R37 ;  /* 0x0000002500257308 */ /* 0x000f620000000800 */
[----:B---3--:R-:W-:Y:S01]  /*f090*/  F2FP.BF16.PACK_AB R68, R46, R53 ;  /* 0x000000352e44723e */ /* 0x008fe200000010ff */
[--C-:B------:R-:W-:Y:S02]  /*f0a0*/  FFMA.FTZ R30, R75, c[0x0][0x23c], -R26.reuse ;  /* 0x00008f004b1e7a23 */ /* 0x100fe4000001081a */
[----:B------:R-:W-:Y:S02]  /*f0b0*/  FFMA.FTZ R3, R73, c[0x0][0x23c], -R26 ;  /* 0x00008f0049037a23 */ /* 0x000fe4000001081a */
[----:B------:R-:W-:Y:S02]  /*f0c0*/  FFMA.FTZ R56, R59, c[0x0][0x23c], -R48 ;  /* 0x00008f003b387a23 */ /* 0x000fe40000010830 */
[----:B------:R-:W-:Y:S01]  /*f0d0*/  MUFU.EX2 R57, R57 ;  /* 0x0000003900397308 */ /* 0x000fe20000000800 */
[----:B------:R-:W-:-:S02]  /*f0e0*/  FFMA.FTZ R54, R111, c[0x0][0x23c], -R26 ;  /* 0x00008f006f367a23 */ /* 0x000fc4000001081a */
[--C-:B------:R-:W-:Y:S02]  /*f0f0*/  FFMA.FTZ R109, R109, c[0x0][0x23c], -R48.reuse ;  /* 0x00008f006d6d7a23 */ /* 0x100fe40000010830 */
[--C-:B------:R-:W-:Y:S02]  /*f100*/  FFMA.FTZ R59, R201, c[0x0][0x23c], -R48.reuse ;  /* 0x00008f00c93b7a23 */ /* 0x100fe40000010830 */
[----:B------:R-:W-:Y:S01]  /*f110*/  FFMA.FTZ R52, R199, c[0x0][0x23c], -R48 ;  /* 0x00008f00c7347a23 */ /* 0x000fe20000010830 */
        /* <DEDUP_REMOVED lines=20> */
[----:B-----5:R-:W-:Y:S01]  /*f260*/  F2FP.BF16.PACK_AB R71, R34, R55 ;  /* 0x000000372247723e */ /* 0x020fe200000010ff */
[----:B------:R-:W3:Y:S01]  /*f270*/  MUFU.EX2 R28, R28 ;  /* 0x0000001c001c7308 */ /* 0x000ee20000000800 */
[----:B------:R-:W-:-:S02]  /*f280*/  FFMA.FTZ R108, R149, c[0x0][0x23c], -R48 ;  /* 0x00008f00956c7a23 */ /* 0x000fc40000010830 */
[--C-:B------:R-:W-:Y:S02]  /*f290*/  FFMA.FTZ R112, R147, c[0x0][0x23c], -R26.reuse ;  /* 0x00008f0093707a23 */ /* 0x100fe4000001081a */
[--C-:B------:R-:W-:Y:S01]  /*f2a0*/  FFMA.FTZ R143, R143, c[0x0][0x23c], -R26.reuse ;  /* 0x00008f008f8f7a23 */ /* 0x100fe2000001081a */
[C---:B-1----:R-:W-:Y:S01]  /*f2b0*/  HMMA.16816.F32.BF16 R88, R68.reuse, R84, RZ ;  /* 0x000000544458723c */ /* 0x042fe200000418ff */
[--C-:B------:R-:W-:Y:S01]  /*f2c0*/  FFMA.FTZ R145, R145, c[0x0][0x23c], -R26.reuse ;  /* 0x00008f0091917a23 */ /* 0x100fe2000001081a */
[----:B------:R-:W-:Y:S01]  /*f2d0*/  MUFU.EX2 R32, R32 ;  /* 0x0000002000207308 */ /* 0x000fe20000000800 */
[--C-:B------:R-:W-:Y:S02]  /*f2e0*/  FFMA.FTZ R114, R139, c[0x0][0x23c], -R26.reuse ;  /* 0x00008f008b727a23 */ /* 0x100fe4000001081a */
[----:B------:R-:W-:Y:S02]  /*f2f0*/  FFMA.FTZ R120, R121, c[0x0][0x23c], -R26 ;  /* 0x00008f0079787a23 */ /* 0x000fe4000001081a */
[----:B------:R-:W-:Y:S01]  /*f300*/  FFMA.FTZ R118, R123, c[0x0][0x23c], -R48 ;  /* 0x00008f007b767a23 */ /* 0x000fe20000010830 */
[----:B------:R-:W-:Y:S01]  /*f310*/  HMMA.16816.F32.BF16 R84, R68, R86, RZ ;  /* 0x000000564454723c */ /* 0x000fe200000418ff */
[--C-:B------:R-:W-:Y:S01]  /*f320*/  FFMA.FTZ R121, R23, c[0x0][0x23c], -R26.reuse ;  /* 0x00008f0017797a23 */ /* 0x100fe2000001081a */
[----:B------:R-:W-:Y:S01]  /*f330*/  MUFU.EX2 R27, R27 ;  /* 0x0000001b001b7308 */ /* 0x000fe20000000800 */
[----:B------:R-:W-:-:S02]  /*f340*/  FFMA.FTZ R122, R21, c[0x0][0x23c], -R26 ;  /* 0x00008f00157a7a23 */ /* 0x000fc4000001081a */
[--C-:B------:R-:W-:Y:S01]  /*f350*/  FFMA.FTZ R133, R133, c[0x0][0x23c], -R48.reuse ;  /* 0x00008f0085857a23 */ /* 0x100fe20000010830 */
[----:B------:R-:W-:Y:S01]  /*f360*/  LDSM.16.MT88.4 R20, [R164+0x8800] ;  /* 0x00880000a414783b */ /* 0x000fe20000004200 */
[--C-:B------:R-:W-:Y:S01]  /*f370*/  FFMA.FTZ R123, R137, c[0x0][0x23c], -R48.reuse ;  /* 0x00008f00897b7a23 */ /* 0x100fe20000010830 */
[C---:B--2---:R-:W-:Y:S01]  /*f380*/  HMMA.16816.F32.BF16 R96, R68.reuse, R92, RZ ;  /* 0x0000005c4460723c */ /* 0x044fe200000418ff */
[----:B------:R-:W-:Y:S01]  /*f390*/  FFMA.FTZ R116, R135, c[0x0][0x23c], -R48 ;  /* 0x00008f0087747a23 */ /* 0x000fe20000010830 */
[----:B------:R-:W-:Y:S01]  /*f3a0*/  MUFU.EX2 R36, R36 ;  /* 0x0000002400247308 */ /* 0x000fe20000000800 */
[--C-:B------:R-:W-:Y:S02]  /*f3b0*/  FFMA.FTZ R113, R113, c[0x0][0x23c], -R26.reuse ;  /* 0x00008f0071717a23 */ /* 0x100fe4000001081a */
[--C-:B------:R-:W-:Y:S02]  /*f3c0*/  FFMA.FTZ R130, R61, c[0x0][0x23c], -R26.reuse ;  /* 0x00008f003d827a23 */ /* 0x100fe4000001081a */
[--C-:B------:R-:W-:Y:S01]  /*f3d0*/  FFMA.FTZ R51, R51, c[0x0][0x23c], -R26.reuse ;  /* 0x00008f0033337a23 */ /* 0x100fe2000001081a */
[----:B------:R-:W-:Y:S01]  /*f3e0*/  HMMA.16816.F32.BF16 R80, R68, R76, RZ ;  /* 0x0000004c4450723c */ /* 0x000fe200000418ff */
[--C-:B------:R-:W-:Y:S01]  /*f3f0*/  FFMA.FTZ R128, R49, c[0x0][0x23c], -R26.reuse ;  /* 0x00008f0031807a23 */ /* 0x100fe2000001081a */
[----:B------:R-:W1:Y:S01]  /*f400*/  MUFU.EX2 R29, R29 ;  /* 0x0000001d001d7308 */ /* 0x000e620000000800 */
[----:B------:R-:W-:-:S02]  /*f410*/  FFMA.FTZ R43, R43, c[0x0][0x23c], -R26 ;  /* 0x00008f002b2b7a23 */ /* 0x000fc4000001081a */
[----:B------:R-:W-:Y:S02]  /*f420*/  FADD.FTZ R53, R53, R46 ;  /* 0x0000002e35357221 */ /* 0x000fe40000010000 */
[----:B------:R-:W-:Y:S01]  /*f430*/  FADD.FTZ R50, R57, R50 ;  /* 0x0000003239327221 */ /* 0x000fe20000010000 */
[C---:B------:R-:W-:Y:S01]  /*f440*/  HMMA.16816.F32.BF16 R92, R68.reuse, R94, RZ ;  /* 0x0000005e445c723c */ /* 0x040fe200000418ff */
[----:B------:R-:W-:Y:S01]  /*f450*/  FADD.FTZ R42, R42, R53 ;  /* 0x000000352a2a7221 */ /* 0x000fe20000010000 */
[----:B------:R-:W-:Y:S01]  /*f460*/  MUFU.EX2 R30, R30 ;  /* 0x0000001e001e7308 */ /* 0x000fe20000000800 */
[----:B------:R-:W-:Y:S02]  /*f470*/  FADD.FTZ R55, R55, R50 ;  /* 0x0000003237377221 */ /* 0x000fe40000010000 */
[----:B------:R-:W-:Y:S02]  /*f480*/  FADD.FTZ R42, R37, R42 ;  /* 0x0000002a252a7221 */ /* 0x000fe40000010000 */
[----:B------:R-:W-:Y:S01]  /*f490*/  FADD.FTZ R55, R34, R55 ;  /* 0x0000003722377221 */ /* 0x000fe20000010000 */
[----:B------:R-:W-:Y:S01]  /*f4a0*/  HMMA.16816.F32.BF16 R76, R68, R78, RZ ;  /* 0x0000004e444c723c */ /* 0x000fe200000418ff */
[--C-:B------:R-:W-:Y:S01]  /*f4b0*/  FFMA.FTZ R46, R41, c[0x0][0x23c], -R48.reuse ;  /* 0x00008f00292e7a23 */ /* 0x100fe20000010830 */
[----:B------:R-:W2:Y:S01]  /*f4c0*/  MUFU.EX2 R3, R3 ;  /* 0x0000000300037308 */ /* 0x000ea20000000800 */
[----:B------:R-:W-:-:S02]  /*f4d0*/  FFMA.FTZ R41, R40, c[0x0][0x23c], -R48 ;  /* 0x00008f0028297a23 */ /* 0x000fc40000010830 */
[--C-:B------:R-:W-:Y:S02]  /*f4e0*/  FFMA.FTZ R40, R39, c[0x0][0x23c], -R48.reuse ;  /* 0x00008f0027287a23 */ /* 0x100fe40000010830 */
[----:B------:R-:W-:Y:S01]  /*f4f0*/  FFMA.FTZ R189, R38, c[0x0][0x23c], -R48 ;  /* 0x00008f0026bd7a23 */ /* 0x000fe20000010830 */
[C---:B----4-:R-:W-:Y:S01]  /*f500*/  HMMA.16816.F32.BF16 R72, R68.reuse, R4, RZ ;  /* 0x000000044448723c */ /* 0x050fe200000418ff */
[--C-:B------:R-:W-:Y:S01]  /*f510*/  FFMA.FTZ R33, R33, c[0x0][0x23c], -R26.reuse ;  /* 0x00008f0021217a23 */ /* 0x100fe2000001081a */
[----:B------:R-:W-:Y:S01]  /*f520*/  MUFU.EX2 R109, R109 ;  /* 0x0000006d006d7308 */ /* 0x000fe20000000800 */
[--C-:B------:R-:W-:Y:S02]  /*f530*/  FFMA.FTZ R34, R31, c[0x0][0x23c], -R26.reuse ;  /* 0x00008f001f227a23 */ /* 0x100fe4000001081a */
[----:B------:R-:W-:Y:S02]  /*f540*/  FFMA.FTZ R25, R25, c[0x0][0x23c], -R26 ;  /* 0x00008f0019197a23 */ /* 0x000fe4000001081a */
[----:B---3--:R-:W-:Y:S01]  /*f550*/  F2FP.BF16.PACK_AB R4, R28, R35 ;  /* 0x000000231c04723e */ /* 0x008fe200000010ff */
[----:B------:R-:W-:Y:S01]  /*f560*/  HMMA.16816.F32.BF16 R68, R68, R6, RZ ;  /* 0x000000064444723c */ /* 0x000fe200000418ff */
[----:B-1----:R-:W-:Y:S01]  /*f570*/  F2FP.BF16.PACK_AB R5, R29, R36 ;  /* 0x000000241d05723e */ /* 0x002fe200000010ff */
[----:B------:R-:W1:Y:S01]  /*f580*/  MUFU.EX2 R56, R56 ;  /* 0x0000003800387308 */ /* 0x000e620000000800 */
        /* <DEDUP_REMOVED lines=12> */
[----:B------:R-:W-:-:S02]  /*f650*/  FADD.FTZ R3, R3, R30 ;  /* 0x0000001e03037221 */ /* 0x000fc40000010000 */
[----:B------:R-:W-:-:S03]  /*f660*/  FFMA.FTZ R188, R24, c[0x0][0x23c], -R26 ;  /* 0x00008f0018bc7a23 */ /* 0x000fc6000001081a */
        /* <DEDUP_REMOVED lines=18> */
[----:B-1----:R-:W-:Y:S01]  /*f790*/  F2FP.BF16.PACK_AB R4, R56, R109 ;  /* 0x0000006d3804723e */ /* 0x002fe200000010ff */
[----:B------:R-:W-:Y:S01]  /*f7a0*/  FADD.FTZ R109, R109, R32 ;  /* 0x000000206d6d7221 */ /* 0x000fe20000010000 */
[----:B---3--:R-:W-:Y:S01]  /*f7b0*/  F2FP.BF16.PACK_AB R5, R105, R54 ;  /* 0x000000366905723e */ /* 0x008fe200000010ff */
[----:B------:R-:W-:Y:S01]  /*f7c0*/  MUFU.EX2 R60, R60 ;  /* 0x0000003c003c7308 */ /* 0x000fe20000000800 */
[----:B------:R-:W-:Y:S01]  /*f7d0*/  F2FP.BF16.PACK_AB R6, R52, R59 ;  /* 0x0000003b3406723e */ /* 0x000fe200000010ff */
[----:B------:R-:W-:Y:S01]  /*f7e0*/  FADD.FTZ R56, R56, R109 ;  /* 0x0000006d38387221 */ /* 0x000fe20000010000 */
[----:B-----5:R-:W-:-:S03]  /*f7f0*/  F2FP.BF16.PACK_AB R7, R58, R111 ;  /* 0x0000006f3a07723e */ /* 0x020fc600000010ff */
[----:B------:R-:W-:Y:S02]  /*f800*/  FADD.FTZ R59, R59, R56 ;  /* 0x000000383b3b7221 */ /* 0x000fe40000010000 */
[----:B------:R-:W-:Y:S02]  /*f810*/  MUFU.EX2 R64, R64 ;  /* 0x0000004000407308 */ /* 0x000fe40000000800 */
[----:B----4-:R-:W-:Y:S01]  /*f820*/  HMMA.16816.F32.BF16 R96, R4, R16, R96 ;  /* 0x000000100460723c */ /* 0x010fe20000041860 */
[----:B------:R-:W-:-:S05]  /*f830*/  FADD.FTZ R52, R52, R59 ;  /* 0x0000003b34347221 */ /* 0x000fca0000010000 */
[----:B------:R-:W1:Y:S02]  /*f840*/  MUFU.EX2 R119, R119 ;  /* 0x0000007700777308 */ /* 0x000e640000000800 */
[C---:B------:R-:W-:Y:S01]  /*f850*/  HMMA.16816.F32.BF16 R92, R4.reuse, R18, R92 ;  /* 0x00000012045c723c */ /* 0x040fe2000004185c */
[----:B------:R-:W-:Y:S05]  /*f860*/  LDSM.16.MT88.4 R16, [R164+0x7800] ;  /* 0x00780000a410783b */ /* 0x000fea0000004200 */
[----:B------:R-:W-:Y:S02]  /*f870*/  MUFU.EX2 R129, R129 ;  /* 0x0000008100817308 */ /* 0x000fe40000000800 */
[C---:B------:R-:W-:Y:S06]  /*f880*/  HMMA.16816.F32.BF16 R80, R4.reuse, R8, R80 ;  /* 0x000000080450723c */ /* 0x040fec0000041850 */
[----:B------:R-:W3:Y:S02]  /*f890*/  MUFU.EX2 R66, R66 ;  /* 0x0000004200427308 */ /* 0x000ee40000000800 */
[C---:B--2---:R-:W-:Y:S06]  /*f8a0*/  HMMA.16816.F32.BF16 R88, R4.reuse, R12, R88 ;  /* 0x0000000c0458723c */ /* 0x044fec0000041858 */
[----:B------:R-:W-:Y:S02]  /*f8b0*/  MUFU.EX2 R141, R141 ;  /* 0x0000008d008d7308 */ /* 0x000fe40000000800 */
[C---:B------:R-:W-:Y:S01]  /*f8c0*/  HMMA.16816.F32.BF16 R84, R4.reuse, R14, R84 ;  /* 0x0000000e0454723c */ /* 0x040fe20000041854 */
[----:B------:R-:W2:Y:S05]  /*f8d0*/  LDSM.16.MT88.4 R12, [R160+0x7000] ;  /* 0x00700000a00c783b */ /* 0x000eaa0000004200 */
[----:B------:R-:W4:Y:S02]  /*f8e0*/  MUFU.EX2 R110, R110 ;  /* 0x0000006e006e7308 */ /* 0x000f240000000800 */
[C---:B------:R-:W-:Y:S01]  /*f8f0*/  HMMA.16816.F32.BF16 R76, R4.reuse, R10, R76 ;  /* 0x0000000a044c723c */ /* 0x040fe2000004184c */
[----:B------:R-:W5:Y:S05]  /*f900*/  LDSM.16.MT88.4 R8, [R161+0x7800] ;  /* 0x00780000a108783b */ /* 0x000f6a0000004200 */
[----:B------:R-:W-:Y:S08]  /*f910*/  MUFU.EX2 R131, R131 ;  /* 0x0000008300837308 */ /* 0x000ff00000000800 */
[----:B------:R-:W-:Y:S08]  /*f920*/  MUFU.EX2 R108, R108 ;  /* 0x0000006c006c7308 */ /* 0x000ff00000000800 */
[----:B------:R-:W-:Y:S08]  /*f930*/  MUFU.EX2 R112, R112 ;  /* 0x0000007000707308 */ /* 0x000ff00000000800 */
[----:B------:R-:W1:Y:S01]  /*f940*/  MUFU.EX2 R143, R143 ;  /* 0x0000008f008f7308 */ /* 0x000e620000000800 */
[C---:B--2---:R-:W-:Y:S07]  /*f950*/  HMMA.16816.F32.BF16 R72, R4.reuse, R12, R72 ;  /* 0x0000000c0448723c */ /* 0x044fee0000041848 */
[----:B------:R-:W-:Y:S01]  /*f960*/  MUFU.EX2 R145, R145 ;  /* 0x0000009100917308 */ /* 0x000fe20000000800 */
[----:B------:R-:W-:Y:S01]  /*f970*/  HMMA.16816.F32.BF16 R68, R4, R14, R68 ;  /* 0x0000000e0444723c */ /* 0x000fe20000041844 */
[----:B------:R-:W2:Y:S06]  /*f980*/  LDSM.16.MT88.4 R12, [R162+0x7800] ;  /* 0x00780000a20c783b */ /* 0x000eac0000004200 */
[----:B------:R-:W2:Y:S01]  /*f990*/  MUFU.EX2 R114, R114 ;  /* 0x0000007200727308 */ /* 0x000ea20000000800 */
[----:B------:R-:W-:Y:S01]  /*f9a0*/  F2FP.BF16.PACK_AB R4, R62, R117 ;  /* 0x000000753e04723e */ /* 0x000fe200000010ff */
[----:B------:R-:W-:Y:S01]  /*f9b0*/  FADD.FTZ R117, R117, R52 ;  /* 0x0000003475757221 */ /* 0x000fe20000010000 */
[----:B-1----:R-:W-:-:S02]  /*f9c0*/  F2FP.BF16.PACK_AB R5, R119, R64 ;  /* 0x000000407705723e */ /* 0x002fc400000010ff */
[----:B------:R-:W-:Y:S01]  /*f9d0*/  F2FP.BF16.PACK_AB R6, R60, R115 ;  /* 0x000000733c06723e */ /* 0x000fe200000010ff */
[----:B------:R-:W-:Y:S01]  /*f9e0*/  FADD.FTZ R62, R62, R117 ;  /* 0x000000753e3e7221 */ /* 0x000fe20000010000 */
[----:B---3--:R-:W-:Y:S01]  /*f9f0*/  F2FP.BF16.PACK_AB R7, R66, R129 ;  /* 0x000000814207723e */ /* 0x008fe200000010ff */
[----:B------:R-:W-:Y:S02]  /*fa00*/  MUFU.EX2 R133, R133 ;  /* 0x0000008500857308 */ /* 0x000fe40000000800 */
[----:B------:R-:W-:-:S04]  /*fa10*/  FADD.FTZ R115, R115, R62 ;  /* 0x0000003e73737221 */ /* 0x000fc80000010000 */
[C---:B------:R-:W-:Y:S01]  /*fa20*/  HMMA.16816.F32.BF16 R96, R4.reuse, R16, R96 ;  /* 0x000000100460723c */ /* 0x040fe20000041860 */
[----:B------:R-:W-:Y:S01]  /*fa30*/  FADD.FTZ R60, R60, R115 ;  /* 0x000000733c3c7221 */ /* 0x000fe20000010000 */
[----:B------:R-:W1:Y:S06]  /*fa40*/  MUFU.EX2 R118, R118 ;  /* 0x0000007600767308 */ /* 0x000e6c0000000800 */
[C---:B------:R-:W-:Y:S01]  /*fa50*/  HMMA.16816.F32.BF16 R92, R4.reuse, R18, R92 ;  /* 0x00000012045c723c */ /* 0x040fe2000004185c */
[----:B------:R-:W-:Y:S01]  /*fa60*/  LDSM.16.MT88.4 R16, [R164+0x8000] ;  /* 0x00800000a410783b */ /* 0x000fe20000004200 */
[----:B------:R-:W-:Y:S06]  /*fa70*/  MUFU.EX2 R123, R123 ;  /* 0x0000007b007b7308 */ /* 0x000fec0000000800 */
[C---:B-----5:R-:W-:Y:S02]  /*fa80*/  HMMA.16816.F32.BF16 R80, R4.reuse, R8, R80 ;  /* 0x000000080450723c */ /* 0x060fe40000041850 */
[----:B------:R-:W-:Y:S06]  /*fa90*/  MUFU.EX2 R116, R116 ;  /* 0x0000007400747308 */ /* 0x000fec0000000800 */
[C---:B--2---:R-:W-:Y:S02]  /*faa0*/  HMMA.16816.F32.BF16 R88, R4.reuse, R12, R88 ;  /* 0x0000000c0458723c */ /* 0x044fe40000041858 */
[----:B------:R-:W-:Y:S06]  /*fab0*/  MUFU.EX2 R120, R120 ;  /* 0x0000007800787308 */ /* 0x000fec0000000800 */
[C---:B------:R-:W-:Y:S01]  /*fac0*/  HMMA.16816.F32.BF16 R84, R4.reuse, R14, R84 ;  /* 0x0000000e0454723c */ /* 0x040fe20000041854 */
[----:B------:R-:W2:Y:S01]  /*fad0*/  LDSM.16.MT88.4 R12, [R160+0x7800] ;  /* 0x00780000a00c783b */ /* 0x000ea20000004200 */
[----:B------:R-:W3:Y:S06]  /*fae0*/  MUFU.EX2 R121, R121 ;  /* 0x0000007900797308 */ /* 0x000eec0000000800 */
[C---:B------:R-:W-:Y:S01]  /*faf0*/  HMMA.16816.F32.BF16 R76, R4.reuse, R10, R76 ;  /* 0x0000000a044c723c */ /* 0x040fe2000004184c */
[----:B------:R-:W5:Y:S01]  /*fb00*/  LDSM.16.MT88.4 R8, [R161+0x8000] ;  /* 0x00800000a108783b */ /* 0x000f620000004200 */
[----:B------:R-:W-:Y:S08]  /*fb10*/  MUFU.EX2 R122, R122 ;  /* 0x0000007a007a7308 */ /* 0x000ff00000000800 */
[----:B------:R-:W1:Y:S08]  /*fb20*/  MUFU.EX2 R113, R113 ;  /* 0x0000007100717308 */ /* 0x000e700000000800 */
[----:B------:R-:W-:Y:S08]  /*fb30*/  MUFU.EX2 R130, R130 ;  /* 0x0000008200827308 */ /* 0x000ff00000000800 */
[----:B------:R-:W-:Y:S01]  /*fb40*/  MUFU.EX2 R51, R51 ;  /* 0x0000003300337308 */ /* 0x000fe20000000800 */
[C---:B--2---:R-:W-:Y:S07]  /*fb50*/  HMMA.16816.F32.BF16 R72, R4.reuse, R12, R72 ;  /* 0x0000000c0448723c */ /* 0x044fee0000041848 */
[----:B------:R-:W-:Y:S01]  /*fb60*/  MUFU.EX2 R128, R128 ;  /* 0x0000008000807308 */ /* 0x000fe20000000800 */
[----:B------:R-:W-:Y:S01]  /*fb70*/  HMMA.16816.F32.BF16 R68, R4, R14, R68 ;  /* 0x0000000e0444723c */ /* 0x000fe20000041844 */
[----:B------:R-:W2:Y:S06]  /*fb80*/  LDSM.16.MT88.4 R12, [R162+0x8000] ;  /* 0x00800000a20c783b */ /* 0x000eac0000004200 */
[----:B------:R-:W-:Y:S01]  /*fb90*/  MUFU.EX2 R43, R43 ;  /* 0x0000002b002b7308 */ /* 0x000fe20000000800 */
[----:B----4-:R-:W-:Y:S01]  /*fba0*/  F2FP.BF16.PACK_AB R4, R110, R141 ;  /* 0x0000008d6e04723e */ /* 0x010fe200000010ff */
[----:B------:R-:W-:Y:S01]  /*fbb0*/  FADD.FTZ R141, R141, R60 ;  /* 0x0000003c8d8d7221 */ /* 0x000fe20000010000 */
[----:B------:R-:W-:-:S05]  /*fbc0*/  F2FP.BF16.PACK_AB R5, R143, R112 ;  /* 0x000000708f05723e */ /* 0x000fca00000010ff */
[----:B------:R-:W-:Y:S01]  /*fbd0*/  MUFU.EX2 R39, R46 ;  /* 0x0000002e00277308 */ /* 0x000fe20000000800 */
[----:B------:R-:W-:Y:S01]  /*fbe0*/  F2FP.BF16.PACK_AB R6, R108, R131 ;  /* 0x000000836c06723e */ /* 0x000fe200000010ff */
[----:B------:R-:W-:Y:S01]  /*fbf0*/  FADD.FTZ R110, R110, R141 ;  /* 0x0000008d6e6e7221 */ /* 0x000fe20000010000 */
[----:B------:R-:W-:-:S03]  /*fc00*/  F2FP.BF16.PACK_AB R7, R114, R145 ;  /* 0x000000917207723e */ /* 0x000fc600000010ff */
[----:B------:R-:W-:Y:S02]  /*fc10*/  FADD.FTZ R131, R131, R110 ;  /* 0x0000006e83837221 */ /* 0x000fe40000010000 */
[----:B------:R-:W-:Y:S02]  /*fc20*/  MUFU.EX2 R38, R41 ;  /* 0x0000002900267308 */ /* 0x000fe40000000800 */
[----:B-----5:R-:W-:Y:S01]  /*fc30*/  HMMA.16816.F32.BF16 R80, R4, R8, R80 ;  /* 0x000000080450723c */ /* 0x020fe20000041850 */
[----:B------:R-:W-:-:S05]  /*fc40*/  FADD.FTZ R108, R108, R131 ;  /* 0x000000836c6c7221 */ /* 0x000fca0000010000 */
[----:B------:R-:W-:Y:S02]  /*fc50*/  MUFU.EX2 R40, R40 ;  /* 0x0000002800287308 */ /* 0x000fe40000000800 */
[C---:B------:R-:W-:Y:S01]  /*fc60*/  HMMA.16816.F32.BF16 R76, R4.reuse, R10, R76 ;  /* 0x0000000a044c723c */ /* 0x040fe2000004184c */
[----:B------:R-:W-:Y:S05]  /*fc70*/  LDSM.16.MT88.4 R8, [R160+0x8800] ;  /* 0x00880000a008783b */ /* 0x000fea0000004200 */
[----:B------:R-:W-:Y:S02]  /*fc80*/  MUFU.EX2 R189, R189 ;  /* 0x000000bd00bd7308 */ /* 0x000fe40000000800 */
[C---:B------:R-:W-:Y:S06]  /*fc90*/  HMMA.16816.F32.BF16 R96, R4.reuse, R16, R96 ;  /* 0x000000100460723c */ /* 0x040fec0000041860 */
[----:B------:R-:W-:Y:S02]  /*fca0*/  MUFU.EX2 R33, R33 ;  /* 0x0000002100217308 */ /* 0x000fe40000000800 */
[C---:B--2---:R-:W-:Y:S06]  /*fcb0*/  HMMA.16816.F32.BF16 R88, R4.reuse, R12, R88 ;  /* 0x0000000c0458723c */ /* 0x044fec0000041858 */
[----:B------:R-:W-:Y:S02]  /*fcc0*/  MUFU.EX2 R34, R34 ;  /* 0x0000002200227308 */ /* 0x000fe40000000800 */
[C---:B------:R-:W-:Y:S01]  /*fcd0*/  HMMA.16816.F32.BF16 R84, R4.reuse, R14, R84 ;  /* 0x0000000e0454723c */ /* 0x040fe20000041854 */
[----:B------:R-:W2:Y:S05]  /*fce0*/  LDSM.16.MT88.4 R12, [R160+0x8000] ;  /* 0x00800000a00c783b */ /* 0x000eaa0000004200 */
[----:B------:R-:W-:Y:S02]  /*fcf0*/  MUFU.EX2 R25, R25 ;  /* 0x0000001900197308 */ /* 0x000fe40000000800 */
[C---:B------:R-:W-:Y:S01]  /*fd00*/  HMMA.16816.F32.BF16 R92, R4.reuse, R18, R92 ;  /* 0x00000012045c723c */ /* 0x040fe2000004185c */
[----:B------:R-:W4:Y:S05]  /*fd10*/  LDSM.16.MT88.4 R16, [R162+0x8800] ;  /* 0x00880000a210783b */ /* 0x000f2a0000004200 */
[----:B------:R-:W-:Y:S02]  /*fd20*/  MUFU.EX2 R188, R188 ;  /* 0x000000bc00bc7308 */ /* 0x000fe40000000800 */
[C---:B--2---:R-:W-:Y:S08]  /*fd30*/  HMMA.16816.F32.BF16 R72, R4.reuse, R12, R72 ;  /* 0x0000000c0448723c */ /* 0x044ff00000041848 */
[----:B------:R-:W-:Y:S01]  /*fd40*/  HMMA.16816.F32.BF16 R68, R4, R14, R68 ;  /* 0x0000000e0444723c */ /* 0x000fe20000041844 */
[----:B------:R-:W2:Y:S06]  /*fd50*/  LDSM.16.MT88.4 R12, [R161+0x8800] ;  /* 0x00880000a10c783b */ /* 0x000eac0000004200 */
[----:B-1----:R-:W-:Y:S01]  /*fd60*/  F2FP.BF16.PACK_AB R4, R118, R133 ;  /* 0x000000857604723e */ /* 0x002fe200000010ff */
[----:B------:R-:W-:Y:S01]  /*fd70*/  FADD.FTZ R133, R133, R108 ;  /* 0x0000006c85857221 */ /* 0x000fe20000010000 */
[----:B---3--:R-:W-:-:S02]  /*fd80*/  F2FP.BF16.PACK_AB R5, R121, R120 ;  /* 0x000000787905723e */ /* 0x008fc400000010ff */
[----:B------:R-:W-:Y:S01]  /*fd90*/  F2FP.BF16.PACK_AB R6, R116, R123 ;  /* 0x0000007b7406723e */ /* 0x000fe200000010ff */
[----:B------:R-:W-:Y:S01]  /*fda0*/  FADD.FTZ R118, R118, R133 ;  /* 0x0000008576767221 */ /* 0x000fe20000010000 */
[----:B------:R-:W-:-:S03]  /*fdb0*/  F2FP.BF16.PACK_AB R7, R113, R122 ;  /* 0x0000007a7107723e */ /* 0x000fc600000010ff */
[----:B------:R-:W-:-:S04]  /*fdc0*/  FADD.FTZ R123, R123, R118 ;  /* 0x000000767b7b7221 */ /* 0x000fc80000010000 */
[----:B------:R-:W-:Y:S01]  /*fdd0*/  HMMA.16816.F32.BF16 R96, R4, R20, R96 ;  /* 0x000000140460723c */ /* 0x000fe20000041860 */
[----:B------:R-:W-:-:S06]  /*fde0*/  FADD.FTZ R116, R116, R123 ;  /* 0x0000007b74747221 */ /* 0x000fcc0000010000 */
[--C-:B------:R-:W-:Y:S01]  /*fdf0*/  FFMA.FTZ R20, R67, c[0x0][0x23c], -R48.reuse ;  /* 0x00008f0043147a23 */ /* 0x100fe20000010830 */
[----:B------:R-:W-:Y:S01]  /*fe00*/  HMMA.16816.F32.BF16 R92, R4, R22, R92 ;  /* 0x00000016045c723c */ /* 0x000fe2000004185c */
[----:B------:R-:W-:-:S04]  /*fe10*/  FFMA.FTZ R21, R65, c[0x0][0x23c], -R48 ;  /* 0x00008f0041157a23 */ /* 0x000fc80000010830 */
[----:B------:R-:W-:Y:S02]  /*fe20*/  MUFU.EX2 R20, R20 ;  /* 0x0000001400147308 */ /* 0x000fe40000000800 */
[--C-:B------:R-:W-:Y:S01]  /*fe30*/  FFMA.FTZ R23, R103, c[0x0][0x23c], -R48.reuse ;  /* 0x00008f0067177a23 */ /* 0x100fe20000010830 */
[----:B----4-:R-:W-:Y:S01]  /*fe40*/  HMMA.16816.F32.BF16 R88, R4, R16, R88 ;  /* 0x000000100458723c */ /* 0x010fe20000041858 */
[----:B------:R-:W-:-:S04]  /*fe50*/  FFMA.FTZ R22, R63, c[0x0][0x23c], -R48 ;  /* 0x00008f003f167a23 */ /* 0x000fc80000010830 */
[----:B------:R-:W1:Y:S03]  /*fe60*/  MUFU.EX2 R23, R23 ;  /* 0x0000001700177308 */ /* 0x000e660000000800 */
[C---:B--2---:R-:W-:Y:S05]  /*fe70*/  HMMA.16816.F32.BF16 R80, R4.reuse, R12, R80 ;  /* 0x0000000c0450723c */ /* 0x044fea0000041850 */
[----:B------:R-:W-:Y:S03]  /*fe80*/  MUFU.EX2 R21, R21 ;  /* 0x0000001500157308 */ /* 0x000fe60000000800 */
[C---:B------:R-:W-:Y:S01]  /*fe90*/  HMMA.16816.F32.BF16 R76, R4.reuse, R14, R76 ;  /* 0x0000000e044c723c */ /* 0x040fe2000004184c */
[----:B------:R-:W2:Y:S04]  /*fea0*/  LDSM.16.MT88.4 R12, [R164+0x9000] ;  /* 0x00900000a40c783b */ /* 0x000ea80000004200 */
[----:B------:R-:W3:Y:S03]  /*feb0*/  MUFU.EX2 R22, R22 ;  /* 0x0000001600167308 */ /* 0x000ee60000000800 */
[C---:B------:R-:W-:Y:S01]  /*fec0*/  HMMA.16816.F32.BF16 R84, R4.reuse, R18, R84 ;  /* 0x000000120454723c */ /* 0x040fe20000041854 */
[----:B------:R-:W4:Y:S07]  /*fed0*/  LDSM.16.MT88.4 R16, [R161+0x9000] ;  /* 0x00900000a110783b */ /* 0x000f2e0000004200 */
[C---:B------:R-:W-:Y:S08]  /*fee0*/  HMMA.16816.F32.BF16 R72, R4.reuse, R8, R72 ;  /* 0x000000080448723c */ /* 0x040ff00000041848 */
[----:B------:R-:W-:Y:S01]  /*fef0*/  HMMA.16816.F32.BF16 R68, R4, R10, R68 ;  /* 0x0000000a0444723c */ /* 0x000fe20000041844 */
[----:B------:R-:W5:Y:S06]  /*ff00*/  LDSM.16.MT88.4 R8, [R162+0x9000] ;  /* 0x00900000a208783b */ /* 0x000f6c0000004200 */
[----:B-1----:R-:W-:Y:S01]  /*ff10*/  F2FP.BF16.PACK_AB R4, R20, R23 ;  /* 0x000000171404723e */ /* 0x002fe200000010ff */
[----:B------:R-:W-:Y:S01]  /*ff20*/  FADD.FTZ R23, R23, R116 ;  /* 0x0000007417177221 */ /* 0x000fe20000010000 */
[----:B------:R-:W-:-:S02]  /*ff30*/  F2FP.BF16.PACK_AB R5, R51, R130 ;  /* 0x000000823305723e */ /* 0x000fc400000010ff */
[----:B---3--:R-:W-:Y:S01]  /*ff40*/  F2FP.BF16.PACK_AB R6, R22, R21 ;  /* 0x000000151606723e */ /* 0x008fe200000010ff */
[----:B------:R-:W-:Y:S01]  /*ff50*/  FADD.FTZ R20, R20, R23 ;  /* 0x0000001714147221 */ /* 0x000fe20000010000 */
[----:B------:R-:W-:-:S03]  /*ff60*/  F2FP.BF16.PACK_AB R7, R43, R128 ;  /* 0x000000802b07723e */ /* 0x000fc600000010ff */
[----:B------:R-:W-:-:S04]  /*ff70*/  FADD.FTZ R21, R21, R20 ;  /* 0x0000001415157221 */ /* 0x000fc80000010000 */
[----:B--2---:R-:W-:Y:S01]  /*ff80*/  HMMA.16816.F32.BF16 R96, R4, R12, R96 ;  /* 0x0000000c0460723c */ /* 0x004fe20000041860 */
[----:B------:R-:W-:-:S07]  /*ff90*/  FADD.FTZ R22, R22, R21 ;  /* 0x0000001516167221 */ /* 0x000fce0000010000 */
[C---:B------:R-:W-:Y:S01]  /*ffa0*/  HMMA.16816.F32.BF16 R92, R4.reuse, R14, R92 ;  /* 0x0000000e045c723c */ /* 0x040fe2000004185c */
[----:B------:R-:W1:Y:S07]  /*ffb0*/  LDSM.16.MT88.4 R12, [R160+0x9000] ;  /* 0x00900000a00c783b */ /* 0x000e6e0000004200 */
[C---:B----4-:R-:W-:Y:S08]  /*ffc0*/  HMMA.16816.F32.BF16 R80, R4.reuse, R16, R80 ;  /* 0x000000100450723c */ /* 0x050ff00000041850 */
[C---:B-----5:R-:W-:Y:S08]  /*ffd0*/  HMMA.16816.F32.BF16 R88, R4.reuse, R8, R88 ;  /* 0x000000080458723c */ /* 0x060ff00000041858 */
[C---:B------:R-:W-:Y:S01]  /*ffe0*/  HMMA.16816.F32.BF16 R84, R4.reuse, R10, R84 ;  /* 0x0000000a0454723c */ /* 0x040fe20000041854 */
[----:B------:R-:W2:Y:S07]  /*fff0*/  LDSM.16.MT88.4 R8, [R164+0x9800] ;  /* 0x00980000a408783b */ /* 0x000eae0000004200 */
[C---:B------:R-:W-:Y:S01]  /*10000*/  HMMA.16816.F32.BF16 R76, R4.reuse, R18, R76 ;  /* 0x00000012044c723c */ /* 0x040fe2000004184c */
[----:B------:R-:W3:Y:S07]  /*10010*/  LDSM.16.MT88.4 R16, [R162+0x9800] ;  /* 0x00980000a210783b */ /* 0x000eee0000004200 */
[C---:B-1----:R-:W-:Y:S07]  /*10020*/  HMMA.16816.F32.BF16 R72, R4.reuse, R12, R72 ;  /* 0x0000000c0448723c */ /* 0x042fee0000041848 */
[----:B------:R-:W-:Y:S01]  /*10030*/  FADD.FTZ R12, R54, R3 ;  /* 0x00000003360c7221 */ /* 0x000fe20000010000 */
[----:B------:R-:W-:Y:S03]  /*10040*/  HMMA.16816.F32.BF16 R68, R4, R14, R68 ;  /* 0x0000000e0444723c */ /* 0x000fe60000041844 */
[----:B------:R-:W-:-:S04]  /*10050*/  FADD.FTZ R12, R105, R12 ;  /* 0x0000000c690c7221 */ /* 0x000fc80000010000 */
[----:B------:R-:W-:Y:S01]  /*10060*/  FADD.FTZ R111, R111, R12 ;  /* 0x0000000c6f6f7221 */ /* 0x000fe20000010000 */
[----:B------:R-:W-:Y:S01]  /*10070*/  F2FP.BF16.PACK_AB R4, R38, R39 ;  /* 0x000000272604723e */ /* 0x000fe200000010ff */
[----:B------:R-:W1:Y:S01]  /*10080*/  LDSM.16.MT88.4 R12, [R161+0x9800] ;  /* 0x00980000a10c783b */ /* 0x000e620000004200 */
[----:B------:R-:W-:Y:S01]  /*10090*/  F2FP.BF16.PACK_AB R5, R34, R33 ;  /* 0x000000212205723e */ /* 0x000fe200000010ff */
[----:B------:R-:W-:Y:S01]  /*100a0*/  FADD.FTZ R111, R58, R111 ;  /* 0x0000006f3a6f7221 */ /* 0x000fe20000010000 */
[----:B------:R-:W-:Y:S01]  /*100b0*/  F2FP.BF16.PACK_AB R6, R189, R40 ;  /* 0x00000028bd06723e */ /* 0x000fe200000010ff */
[----:B------:R-:W-:Y:S01]  /*100c0*/  FADD.FTZ R39, R39, R22 ;  /* 0x0000001627277221 */ /* 0x000fe20000010000 */
[----:B------:R-:W-:Y:S01]  /*100d0*/  F2FP.BF16.PACK_AB R7, R188, R25 ;  /* 0x00000019bc07723e */ /* 0x000fe200000010ff */
[----:B------:R-:W-:Y:S02]  /*100e0*/  FADD.FTZ R64, R64, R111 ;  /* 0x0000006f40407221 */ /* 0x000fe40000010000 */
[----:B------:R-:W-:-:S02]  /*100f0*/  FADD.FTZ R39, R38, R39 ;  /* 0x0000002726277221 */ /* 0x000fc40000010000 */
[----:B------:R-:W-:Y:S02]  /*10100*/  FADD.FTZ R64, R119, R64 ;  /* 0x0000004077407221 */ /* 0x000fe40000010000 */
[C---:B--2---:R-:W-:Y:S01]  /*10110*/  HMMA.16816.F32.BF16 R96, R4.reuse, R8, R96 ;  /* 0x000000080460723c */ /* 0x044fe20000041860 */
[----:B------:R-:W-:Y:S02]  /*10120*/  FADD.FTZ R40, R40, R39 ;  /* 0x0000002728287221 */ /* 0x000fe40000010000 */
[----:B------:R-:W-:Y:S02]  /*10130*/  FADD.FTZ R129, R129, R64 ;  /* 0x0000004081817221 */ /* 0x000fe40000010000 */
[----:B------:R-:W-:Y:S02]  /*10140*/  FADD.FTZ R189, R189, R40 ;  /* 0x00000028bdbd7221 */ /* 0x000fe40000010000 */
[----:B------:R-:W-:Y:S01]  /*10150*/  FADD.FTZ R129, R66, R129 ;  /* 0x0000008142817221 */ /* 0x000fe20000010000 */
[----:B------:R-:W-:Y:S01]  /*10160*/  HMMA.16816.F32.BF16 R92, R4, R10, R92 ;  /* 0x0000000a045c723c */ /* 0x000fe2000004185c */
[----:B------:R-:W2:Y:S02]  /*10170*/  LDSM.16.MT88.4 R8, [R160+0x9800] ;  /* 0x00980000a008783b */ /* 0x000ea40000004200 */
        /* <DEDUP_REMOVED lines=14> */
[----:B--2---:R-:W-:Y:S03]  /*10260*/  HMMA.16816.F32.BF16 R72, R4, R8, R72 ;  /* 0x000000080448723c */ /* 0x004fe60000041848 */
        /* <DEDUP_REMOVED lines=72> */
.L_x_5745:
[----:B------:R-:W-:-:S05]  /*106f0*/  IMAD.MOV.U32 R3, RZ, RZ, c[0x0][0x1a0] ;  /* 0x00006800ff037624 */ /* 0x000fca00078e00ff */
[----:B------:R-:W-:-:S04]  /*10700*/  LEA R3, -R3, RZ, 0x7 ;  /* 0x000000ff03037211 */ /* 0x000fc800078e39ff */
[----:B------:R-:W-:Y:S02]  /*10710*/  SHF.R.S32.HI R4, RZ, 0x1f, R3 ;  /* 0x0000001fff047819 */ /* 0x000fe40000011403 */
.L_x_5746:
[----:B------:R-:W-:Y:S02]  /*10720*/  ISETP.GE.AND P0, PT, R100, c[0x0][0x220], PT ;  /* 0x0000880064007a0c */ /* 0x000fe40003f06270 */
[----:B------:R-:W-:-:S04]  /*10730*/  LEA R190, P1, R3, R190, 0x1 ;  /* 0x000000be03be7211 */ /* 0x000fc800078208ff */
        /* <DEDUP_REMOVED lines=99> */
[----:B------:R-:W2:Y:S04]  /*10d70*/  LDSM.16.M88.4 R8, [R169+0x2000] ;  /* 0x00200000a908783b */ /* 0x000ea80000000200 */
[----:B------:R-:W-:Y:S04]  /*10d80*/  LDSM.16.M88.4 R108, [R168] ;  /* 0x00000000a86c783b */ /* 0x000fe80000000200 */
[----:B----4-:R-:W-:Y:S04]  /*10d90*/  LDSM.16.M88.4 R4, [R163+0x2000] ;  /* 0x00200000a304783b */ /* 0x010fe80000000200 */
[----:B------:R-:W-:Y:S04]  /*10da0*/  LDSM.16.M88.4 R60, [R169+0x2800] ;  /* 0x00280000a93c783b */ /* 0x000fe80000000200 */
[----:B-----5:R-:W-:Y:S04]  /*10db0*/  LDSM.16.M88.4 R28, [R163+0x2800] ;  /* 0x00280000a31c783b */ /* 0x020fe80000000200 */
[----:B------:R-:W4:Y:S04]  /*10dc0*/  LDSM.16.M88.4 R40, [R169+0x3800] ;  /* 0x00380000a928783b */ /* 0x000f280000000200 */
[----:B------:R-:W5:Y:S04]  /*10dd0*/  LDSM.16.M88.4 R32, [R169+0x4000] ;  /* 0x00400000a920783b */ /* 0x000f680000000200 */
[----:B-1----:R-:W1:Y:S04]  /*10de0*/  LDSM.16.M88.4 R24, [R169+0x4800] ;  /* 0x00480000a918783b */ /* 0x002e680000000200 */
[----:B------:R-:W1:Y:S04]  /*10df0*/  LDSM.16.M88.4 R52, [R169+0x3000] ;  /* 0x00300000a934783b */ /* 0x000e680000000200 */
[----:B------:R-:W1:Y:S01]  /*10e00*/  LDSM.16.M88.4 R128, [R163+0x3800] ;  /* 0x00380000a380783b */ /* 0x000e620000000200 */
[C---:B--2---:R-:W-:Y:S03]  /*10e10*/  HMMA.16816.F32.BF16 R12, R116.reuse, R8, RZ ;  /* 0x00000008740c723c */ /* 0x044fe600000418ff */
[----:B------:R-:W2:Y:S04]  /*10e20*/  LDSM.16.M88.4 R112, [R163+0x4000] ;  /* 0x00400000a370783b */ /* 0x000ea80000000200 */
[----:B------:R-:W1:Y:S01]  /*10e30*/  LDSM.16.M88.4 R64, [R163+0x4800] ;  /* 0x00480000a340783b */ /* 0x000e620000000200 */
[C---:B------:R-:W-:Y:S03]  /*10e40*/  HMMA.16816.F32.BF16 R8, R116.reuse, R10, RZ ;  /* 0x0000000a7408723c */ /* 0x040fe600000418ff */
[----:B------:R-:W1:Y:S04]  /*10e50*/  LDSM.16.M88.4 R20, [R163+0x3000] ;  /* 0x00300000a314783b */ /* 0x000e680000000200 */
[----:B---3--:R-:W3:Y:S04]  /*10e60*/  LDSM.16.M88.4 R16, [R169+0x5000] ;  /* 0x00500000a910783b */ /* 0x008ee80000000200 */
[----:B------:R-:W1:Y:S01]  /*10e70*/  LDSM.16.M88.4 R132, [R169+0x5800] ;  /* 0x00580000a984783b */ /* 0x000e620000000200 */
[----:B----4-:R-:W-:Y:S03]  /*10e80*/  HMMA.16816.F32.BF16 R48, R116, R40, RZ ;  /* 0x000000287430723c */ /* 0x010fe600000418ff */
[----:B------:R-:W4:Y:S04]  /*10e90*/  LDSM.16.M88.4 R124, [R163+0x5000] ;  /* 0x00500000a37c783b */ /* 0x000f280000000200 */
[----:B------:R-:W0:Y:S01]  /*10ea0*/  LDGDEPBAR ;  /* 0x00000000000079af */ /* 0x000e220000000000 */
[C---:B------:R-:W-:Y:S08]  /*10eb0*/  HMMA.16816.F32.BF16 R12, R108.reuse, R4, R12 ;  /* 0x000000046c0c723c */ /* 0x040ff0000004180c */
[----:B------:R-:W-:Y:S08]  /*10ec0*/  HMMA.16816.F32.BF16 R8, R108, R6, R8 ;  /* 0x000000066c08723c */ /* 0x000ff00000041808 */
[C---:B------:R-:W-:Y:S08]  /*10ed0*/  HMMA.16816.F32.BF16 R4, R116.reuse, R60, RZ ;  /* 0x0000003c7404723c */ /* 0x040ff000000418ff */
[C---:B------:R-:W-:Y:S08]  /*10ee0*/  HMMA.16816.F32.BF16 R60, R116.reuse, R62, RZ ;  /* 0x0000003e743c723c */ /* 0x040ff000000418ff */
[----:B-----5:R-:W-:Y:S08]  /*10ef0*/  HMMA.16816.F32.BF16 R36, R116, R32, RZ ;  /* 0x000000207424723c */ /* 0x020ff000000418ff */
[C---:B------:R-:W-:Y:S08]  /*10f00*/  HMMA.16816.F32.BF16 R4, R108.reuse, R28, R4 ;  /* 0x0000001c6c04723c */ /* 0x040ff00000041804 */
[----:B------:R-:W-:Y:S08]  /*10f10*/  HMMA.16816.F32.BF16 R60, R108, R30, R60 ;  /* 0x0000001e6c3c723c */ /* 0x000ff0000004183c */
[C---:B-1----:R-:W-:Y:S08]  /*10f20*/  HMMA.16816.F32.BF16 R28, R116.reuse, R24, RZ ;  /* 0x00000018741c723c */ /* 0x042ff000000418ff */
[C---:B------:R-:W-:Y:S08]  /*10f30*/  HMMA.16816.F32.BF16 R40, R116.reuse, R42, RZ ;  /* 0x0000002a7428723c */ /* 0x040ff000000418ff */
[C---:B------:R-:W-:Y:S08]  /*10f40*/  HMMA.16816.F32.BF16 R32, R116.reuse, R34, RZ ;  /* 0x000000227420723c */ /* 0x040ff000000418ff */
[C---:B------:R-:W-:Y:S08]  /*10f50*/  HMMA.16816.F32.BF16 R24, R116.reuse, R26, RZ ;  /* 0x0000001a7418723c */ /* 0x040ff000000418ff */
[C---:B------:R-:W-:Y:S08]  /*10f60*/  HMMA.16816.F32.BF16 R56, R116.reuse, R52, RZ ;  /* 0x000000347438723c */ /* 0x040ff000000418ff */
[----:B------:R-:W-:Y:S08]  /*10f70*/  HMMA.16816.F32.BF16 R52, R116, R54, RZ ;  /* 0x000000367434723c */ /* 0x000ff000000418ff */
[C---:B------:R-:W-:Y:S08]  /*10f80*/  HMMA.16816.F32.BF16 R48, R108.reuse, R128, R48 ;  /* 0x000000806c30723c */ /* 0x040ff00000041830 */
[C---:B------:R-:W-:Y:S01]  /*10f90*/  HMMA.16816.F32.BF16 R40, R108.reuse, R130, R40 ;  /* 0x000000826c28723c */ /* 0x040fe20000041828 */
[----:B------:R-:W-:Y:S07]  /*10fa0*/  LDSM.16.M88.4 R128, [R167] ;  /* 0x00000000a780783b */ /* 0x000fee0000000200 */
[C---:B--2---:R-:W-:Y:S08]  /*10fb0*/  HMMA.16816.F32.BF16 R36, R108.reuse, R112, R36 ;  /* 0x000000706c24723c */ /* 0x044ff00000041824 */
[C---:B------:R-:W-:Y:S01]  /*10fc0*/  HMMA.16816.F32.BF16 R32, R108.reuse, R114, R32 ;  /* 0x000000726c20723c */ /* 0x040fe20000041820 */
[----:B------:R-:W1:Y:S07]  /*10fd0*/  LDSM.16.M88.4 R112, [R163+0x5800] ;  /* 0x00580000a370783b */ /* 0x000e6e0000000200 */
[C---:B------:R-:W-:Y:S08]  /*10fe0*/  HMMA.16816.F32.BF16 R28, R108.reuse, R64, R28 ;  /* 0x000000406c1c723c */ /* 0x040ff0000004181c */
[C---:B------:R-:W-:Y:S01]  /*10ff0*/  HMMA.16816.F32.BF16 R24, R108.reuse, R66, R24 ;  /* 0x000000426c18723c */ /* 0x040fe20000041818 */
[----:B------:R-:W2:Y:S07]  /*11000*/  LDSM.16.M88.4 R64, [R166] ;  /* 0x00000000a640783b */ /* 0x000eae0000000200 */
[C---:B------:R-:W-:Y:S08]  /*11010*/  HMMA.16816.F32.BF16 R56, R108.reuse, R20, R56 ;  /* 0x000000146c38723c */ /* 0x040ff00000041838 */
[----:B------:R-:W-:Y:S08]  /*11020*/  HMMA.16816.F32.BF16 R52, R108, R22, R52 ;  /* 0x000000166c34723c */ /* 0x000ff00000041834 */
[C---:B---3--:R-:W-:Y:S08]  /*11030*/  HMMA.16816.F32.BF16 R20, R116.reuse, R16, RZ ;  /* 0x000000107414723c */ /* 0x048ff000000418ff */
[C---:B------:R-:W-:Y:S08]  /*11040*/  HMMA.16816.F32.BF16 R16, R116.reuse, R18, RZ ;  /* 0x000000127410723c */ /* 0x040ff000000418ff */
[C---:B------:R-:W-:Y:S08]  /*11050*/  HMMA.16816.F32.BF16 R120, R116.reuse, R132, RZ ;  /* 0x000000847478723c */ /* 0x040ff000000418ff */
[----:B------:R-:W-:Y:S01]  /*11060*/  HMMA.16816.F32.BF16 R116, R116, R134, RZ ;  /* 0x000000867474723c */ /* 0x000fe200000418ff */
        /* <DEDUP_REMOVED lines=9> */
[C---:B------:R-:W-:Y:S01]  /*11100*/  HMMA.16816.F32.BF16 R8, R128.reuse, R66, R8 ;  /* 0x000000428008723c */ /* 0x040fe20000041808 */
[----:B------:R-:W2:Y:S07]  /*11110*/  LDSM.16.M88.4 R64, [R156] ;  /* 0x000000009c40783b */ /* 0x000eae0000000200 */
[C---:B---3--:R-:W-:Y:S08]  /*11120*/  HMMA.16816.F32.BF16 R4, R128.reuse, R132, R4 ;  /* 0x000000848004723c */ /* 0x048ff00000041804 */
[C---:B------:R-:W-:Y:S01]  /*11130*/  HMMA.16816.F32.BF16 R60, R128.reuse, R134, R60 ;  /* 0x00000086803c723c */ /* 0x040fe2000004183c */
[----:B------:R-:W-:Y:S07]  /*11140*/  LDSM.16.M88.4 R132, [R102+0x800] ;  /* 0x000800006684783b */ /* 0x000fee0000000200 */
[C---:B----4-:R-:W-:Y:S08]  /*11150*/  HMMA.16816.F32.BF16 R28, R128.reuse, R124, R28 ;  /* 0x0000007c801c723c */ /* 0x050ff0000004181c */
[C---:B-1----:R-:W-:Y:S08]  /*11160*/  HMMA.16816.F32.BF16 R56, R128.reuse, R112, R56 ;  /* 0x000000708038723c */ /* 0x042ff00000041838 */
[C---:B------:R-:W-:Y:S01]  /*11170*/  HMMA.16816.F32.BF16 R52, R128.reuse, R114, R52 ;  /* 0x000000728034723c */ /* 0x040fe20000041834 */
[----:B------:R-:W1:Y:S07]  /*11180*/  LDSM.16.M88.4 R112, [R165] ;  /* 0x00000000a570783b */ /* 0x000e6e0000000200 */
[C---:B-----5:R-:W-:Y:S08]  /*11190*/  HMMA.16816.F32.BF16 R48, R128.reuse, R108, R48 ;  /* 0x0000006c8030723c */ /* 0x060ff00000041830 */
[C---:B------:R-:W-:Y:S01]  /*111a0*/  HMMA.16816.F32.BF16 R40, R128.reuse, R110, R40 ;  /* 0x0000006e8028723c */ /* 0x040fe20000041828 */
[----:B------:R-:W3:Y:S07]  /*111b0*/  LDSM.16.M88.4 R108, [R106] ;  /* 0x000000006a6c783b */ /* 0x000eee0000000200 */
[C---:B--2---:R-:W-:Y:S08]  /*111c0*/  HMMA.16816.F32.BF16 R36, R128.reuse, R64, R36 ;  /* 0x000000408024723c */ /* 0x044ff00000041824 */
[C---:B------:R-:W-:Y:S01]  /*111d0*/  HMMA.16816.F32.BF16 R32, R128.reuse, R66, R32 ;  /* 0x000000428020723c */ /* 0x040fe20000041820 */
[----:B------:R-:W2:Y:S07]  /*111e0*/  LDSM.16.M88.4 R64, [R102] ;  /* 0x000000006640783b */ /* 0x000eae0000000200 */
[----:B------:R-:W-:Y:S01]  /*111f0*/  HMMA.16816.F32.BF16 R24, R128, R126, R24 ;  /* 0x0000007e8018723c */ /* 0x000fe20000041818 */
[----:B------:R-:W4:Y:S07]  /*11200*/  LDSM.16.M88.4 R124, [R104] ;  /* 0x00000000687c783b */ /* 0x000f2e0000000200 */
[C---:B-1----:R-:W-:Y:S08]  /*11210*/  HMMA.16816.F32.BF16 R4, R112.reuse, R132, R4 ;  /* 0x000000847004723c */ /* 0x042ff00000041804 */
[----:B------:R-:W-:Y:S08]  /*11220*/  HMMA.16816.F32.BF16 R60, R112, R134, R60 ;  /* 0x00000086703c723c */ /* 0x000ff0000004183c */
[C---:B---3--:R-:W-:Y:S08]  /*11230*/  HMMA.16816.F32.BF16 R20, R128.reuse, R108, R20 ;  /* 0x0000006c8014723c */ /* 0x048ff00000041814 */
[----:B------:R-:W-:Y:S01]  /*11240*/  HMMA.16816.F32.BF16 R16, R128, R110, R16 ;  /* 0x0000006e8010723c */ /* 0x000fe20000041810 */
[----:B------:R-:W1:Y:S01]  /*11250*/  LDSM.16.M88.4 R108, [R102+0x1000] ;  /* 0x00100000666c783b */ /* 0x000e620000000200 */
        /* <DEDUP_REMOVED lines=10> */
[----:B------:R-:W-:Y:S01]  /*11300*/  FMUL.FTZ R60, R60, c[0x0][0x2ec] ;  /* 0x0000bb003c3c7a20 */ /* 0x000fe20000410000 */
[----:B------:R-:W-:Y:S05]  /*11310*/  MUFU.TANH R61, R61 ;  /* 0x0000003d003d7308 */ /* 0x000fea0000002400 */
[C---:B----4-:R-:W-:Y:S03]  /*11320*/  HMMA.16816.F32.BF16 R120, R128.reuse, R124, R120 ;  /* 0x0000007c8078723c */ /* 0x050fe60000041878 */
[----:B------:R-:W-:Y:S05]  /*11330*/  MUFU.TANH R60, R60 ;  /* 0x0000003c003c7308 */ /* 0x000fea0000002400 */
[----:B------:R-:W-:Y:S01]  /*11340*/  FMUL.FTZ R3, R12, c[0x0][0x2ec] ;  /* 0x0000bb000c037a20 */ /* 0x000fe20000410000 */
[----:B------:R-:W-:Y:S01]  /*11350*/  HMMA.16816.F32.BF16 R116, R128, R126, R116 ;  /* 0x0000007e8074723c */ /* 0x000fe20000041874 */
[----:B------:R-:W-:Y:S01]  /*11360*/  FMUL.FTZ R12, R14, c[0x0][0x2ec] ;  /* 0x0000bb000e0c7a20 */ /* 0x000fe20000410000 */
[----:B------:R-:W-:Y:S01]  /*11370*/  MUFU.TANH R103, R103 ;  /* 0x0000006700677308 */ /* 0x000fe20000002400 */
[----:B------:R-:W-:-:S02]  /*11380*/  FMUL.FTZ R14, R15, c[0x0][0x2ec] ;  /* 0x0000bb000f0e7a20 */ /* 0x000fc40000410000 */
[----:B------:R-:W-:Y:S02]  /*11390*/  FMUL.FTZ R13, R13, c[0x0][0x2ec] ;  /* 0x0000bb000d0d7a20 */ /* 0x000fe40000410000 */
[----:B------:R-:W-:Y:S01]  /*113a0*/  FMUL.FTZ R8, R8, c[0x0][0x2ec] ;  /* 0x0000bb0008087a20 */ /* 0x000fe20000410000 */
[----:B-1----:R-:W-:Y:S01]  /*113b0*/  HMMA.16816.F32.BF16 R56, R112, R108, R56 ;  /* 0x0000006c7038723c */ /* 0x002fe20000041838 */
[----:B------:R-:W-:Y:S01]  /*113c0*/  FMUL.FTZ R9, R9, c[0x0][0x2ec] ;  /* 0x0000bb0009097a20 */ /* 0x000fe20000410000 */
[----:B------:R-:W-:Y:S01]  /*113d0*/  MUFU.TANH R108, R4 ;  /* 0x00000004006c7308 */ /* 0x000fe20000002400 */
[----:B------:R-:W-:Y:S02]  /*113e0*/  FMUL.FTZ R10, R10, c[0x0][0x2ec] ;  /* 0x0000bb000a0a7a20 */ /* 0x000fe40000410000 */
[----:B------:R-:W-:-:S03]  /*113f0*/  FMUL.FTZ R11, R11, c[0x0][0x2ec] ;  /* 0x0000bb000b0b7a20 */ /* 0x000fc60000410000 */
[C---:B------:R-:W-:Y:S02]  /*11400*/  HMMA.16816.F32.BF16 R52, R112.reuse, R110, R52 ;  /* 0x0000006e7034723c */ /* 0x040fe40000041834 */
[----:B------:R-:W-:Y:S06]  /*11410*/  MUFU.TANH R110, R6 ;  /* 0x00000006006e7308 */ /* 0x000fec0000002400 */
[C---:B--2---:R-:W-:Y:S02]  /*11420*/  HMMA.16816.F32.BF16 R48, R112.reuse, R64, R48 ;  /* 0x000000407030723c */ /* 0x044fe40000041830 */
[----:B------:R-:W-:Y:S06]  /*11430*/  MUFU.TANH R64, R5 ;  /* 0x0000000500407308 */ /* 0x000fec0000002400 */
[----:B------:R-:W-:Y:S01]  /*11440*/  HMMA.16816.F32.BF16 R40, R112, R66, R40 ;  /* 0x000000427028723c */ /* 0x000fe20000041828 */
[----:B------:R-:W-:Y:S01]  /*11450*/  FMUL.FTZ R105, R57, c[0x0][0x2ec] ;  /* 0x0000bb0039697a20 */ /* 0x000fe20000410000 */
[----:B------:R1:W-:Y:S01]  /*11460*/  MUFU.TANH R65, R7 ;  /* 0x0000000700417308 */ /* 0x0003e20000002400 */
[----:B------:R-:W-:-:S02]  /*11470*/  FMUL.FTZ R63, R56, c[0x0][0x2ec] ;  /* 0x0000bb00383f7a20 */ /* 0x000fc40000410000 */
[----:B------:R-:W-:Y:S02]  /*11480*/  FMUL.FTZ R57, R58, c[0x0][0x2ec] ;  /* 0x0000bb003a397a20 */ /* 0x000fe40000410000 */
[----:B------:R-:W-:Y:S02]  /*11490*/  FMUL.FTZ R56, R59, c[0x0][0x2ec] ;  /* 0x0000bb003b387a20 */ /* 0x000fe40000410000 */
[----:B------:R-:W-:Y:S01]  /*114a0*/  FMUL.FTZ R52, R52, c[0x0][0x2ec] ;  /* 0x0000bb0034347a20 */ /* 0x000fe20000410000 */
[----:B------:R-:W-:Y:S01]  /*114b0*/  MUFU.TANH R109, R8 ;  /* 0x00000008006d7308 */ /* 0x000fe20000002400 */
[----:B------:R-:W-:Y:S02]  /*114c0*/  FMUL.FTZ R58, R54, c[0x0][0x2ec] ;  /* 0x0000bb00363a7a20 */ /* 0x000fe40000410000 */
[----:B------:R-:W-:Y:S02]  /*114d0*/  FMUL.FTZ R53, R53, c[0x0][0x2ec] ;  /* 0x0000bb0035357a20 */ /* 0x000fe40000410000 */
[----:B------:R-:W-:-:S02]  /*114e0*/  FMUL.FTZ R54, R55, c[0x0][0x2ec] ;  /* 0x0000bb0037367a20 */ /* 0x000fc40000410000 */
[----:B------:R-:W-:Y:S01]  /*114f0*/  FMUL.FTZ R48, R48, c[0x0][0x2ec] ;  /* 0x0000bb0030307a20 */ /* 0x000fe20000410000 */
[----:B-1----:R-:W1:Y:S01]  /*11500*/  LDSM.16.M88.4 R4, [R102+0x2000] ;  /* 0x002000006604783b */ /* 0x002e620000000200 */
[----:B------:R-:W-:Y:S01]  /*11510*/  MUFU.TANH R15, R9 ;  /* 0x00000009000f7308 */ /* 0x000fe20000002400 */
[----:B------:R-:W-:Y:S02]  /*11520*/  FMUL.FTZ R50, R50, c[0x0][0x2ec] ;  /* 0x0000bb0032327a20 */ /* 0x000fe40000410000 */
[----:B------:R-:W-:Y:S02]  /*11530*/  FMUL.FTZ R111, R49, c[0x0][0x2ec] ;  /* 0x0000bb00316f7a20 */ /* 0x000fe40000410000 */
[----:B------:R-:W-:Y:S02]  /*11540*/  FMUL.FTZ R131, R41, c[0x0][0x2ec] ;  /* 0x0000bb0029837a20 */ /* 0x000fe40000410000 */
[----:B------:R-:W2:Y:S01]  /*11550*/  S2R R41, SR_TID.X ;  /* 0x0000000000297919 */ /* 0x000ea20000002100 */
[----:B------:R-:W3:Y:S01]  /*11560*/  MUFU.TANH R124, R10 ;  /* 0x0000000a007c7308 */ /* 0x000ee20000002400 */
[----:B------:R-:W-:-:S02]  /*11570*/  FMUL.FTZ R128, R42, c[0x0][0x2ec] ;  /* 0x0000bb002a807a20 */ /* 0x000fc40000410000 */
[----:B------:R-:W-:Y:S02]  /*11580*/  FMUL.FTZ R40, R40, c[0x0][0x2ec] ;  /* 0x0000bb0028287a20 */ /* 0x000fe40000410000 */
[----:B------:R-:W-:Y:S02]  /*11590*/  FMUL.FTZ R43, R43, c[0x0][0x2ec] ;  /* 0x0000bb002b2b7a20 */ /* 0x000fe40000410000 */
[----:B------:R-:W-:Y:S01]  /*115a0*/  FMUL.FTZ R49, R51, c[0x0][0x2ec] ;  /* 0x0000bb0033317a20 */ /* 0x000fe20000410000 */
[----:B------:R4:W-:Y:S08]  /*115b0*/  MUFU.TANH R46, R11 ;  /* 0x0000000b002e7308 */ /* 0x0009f00000002400 */
[----:B------:R-:W5:Y:S01]  /*115c0*/  MUFU.TANH R63, R63 ;  /* 0x0000003f003f7308 */ /* 0x000f620000002400 */
[----:B--2---:R-:W-:Y:S01]  /*115d0*/  IMAD.SHL.U32 R41, R41, 0x2, RZ ;  /* 0x0000000229297824 */ /* 0x004fe200078e00ff */
[----:B----4-:R-:W2:Y:S06]  /*115e0*/  LDSM.16.M88.4 R8, [R102+0x2800] ;  /* 0x002800006608783b */ /* 0x010eac0000000200 */
[----:B------:R-:W4:Y:S01]  /*115f0*/  MUFU.TANH R57, R57 ;  /* 0x0000003900397308 */ /* 0x000f220000002400 */
[----:B------:R-:W-:Y:S01]  /*11600*/  LOP3.LUT R41, R41, 0x6, RZ, 0xc0, !PT ;  /* 0x0000000629297812 */ /* 0x000fe200078ec0ff */
[C---:B-1----:R-:W-:Y:S06]  /*11610*/  HMMA.16816.F32.BF16 R36, R112.reuse, R4, R36 ;  /* 0x000000047024723c */ /* 0x042fec0000041824 */
[----:B------:R-:W1:Y:S02]  /*11620*/  MUFU.TANH R52, R52 ;  /* 0x0000003400347308 */ /* 0x000e640000002400 */
[----:B------:R-:W-:Y:S01]  /*11630*/  HMMA.16816.F32.BF16 R32, R112, R6, R32 ;  /* 0x000000067020723c */ /* 0x000fe20000041820 */
[----:B------:R-:W1:Y:S05]  /*11640*/  LDSM.16.M88.4 R4, [R102+0x3000] ;  /* 0x003000006604783b */ /* 0x000e6a0000000200 */
[----:B------:R-:W1:Y:S08]  /*11650*/  MUFU.TANH R48, R48 ;  /* 0x0000003000307308 */ /* 0x000e700000002400 */
[----:B------:R-:W1:Y:S02]  /*11660*/  MUFU.TANH R126, R50 ;  /* 0x00000032007e7308 */ /* 0x000e640000002400 */
[----:B------:R-:W-:-:S02]  /*11670*/  FMUL.FTZ R42, R38, c[0x0][0x2ec] ;  /* 0x0000bb00262a7a20 */ /* 0x000fc40000410000 */
[----:B------:R-:W-:-:S04]  /*11680*/  IMAD.SHL.U32 R38, R183, 0x80, RZ ;  /* 0x00000080b7267824 */ /* 0x000fc800078e00ff */
[----:B------:R-:W1:Y:S01]  /*11690*/  MUFU.TANH R40, R40 ;  /* 0x0000002800287308 */ /* 0x000e620000002400 */
[----:B------:R-:W-:Y:S02]  /*116a0*/  FMUL.FTZ R125, R36, c[0x0][0x2ec] ;  /* 0x0000bb00247d7a20 */ /* 0x000fe40000410000 */
[----:B------:R-:W-:Y:S01]  /*116b0*/  FMUL.FTZ R36, R39, c[0x0][0x2ec] ;  /* 0x0000bb0027247a20 */ /* 0x000fe20000410000 */
[----:B------:R-:W-:Y:S01]  /*116c0*/  P2R R39, PR, RZ, 0x2 ;  /* 0x00000002ff277803 */ /* 0x000fe20000000000 */
[----:B------:R-:W-:Y:S01]  /*116d0*/  FMUL.FTZ R32, R32, c[0x0][0x2ec] ;  /* 0x0000bb0020207a20 */ /* 0x000fe20000410000 */
[----:B--2---:R-:W-:Y:S01]  /*116e0*/  HMMA.16816.F32.BF16 R28, R112, R8, R28 ;  /* 0x00000008701c723c */ /* 0x004fe2000004181c */
[----:B------:R-:W-:Y:S01]  /*116f0*/  FMUL.FTZ R34, R34, c[0x0][0x2ec] ;  /* 0x0000bb0022227a20 */ /* 0x000fe20000410000 */
[----:B------:R-:W2:Y:S01]  /*11700*/  MUFU.TANH R58, R58 ;  /* 0x0000003a003a7308 */ /* 0x000ea20000002400 */
[----:B------:R-:W-:Y:S02]  /*11710*/  FMUL.FTZ R37, R37, c[0x0][0x2ec] ;  /* 0x0000bb0025257a20 */ /* 0x000fe40000410000 */
[----:B------:R-:W-:-:S02]  /*11720*/  FMUL.FTZ R127, R33, c[0x0][0x2ec] ;  /* 0x0000bb00217f7a20 */ /* 0x000fc40000410000 */
[----:B------:R-:W-:Y:S01]  /*11730*/  FMUL.FTZ R35, R35, c[0x0][0x2ec] ;  /* 0x0000bb0023237a20 */ /* 0x000fe20000410000 */
[----:B------:R-:W-:Y:S01]  /*11740*/  HMMA.16816.F32.BF16 R24, R112, R10, R24 ;  /* 0x0000000a7018723c */ /* 0x000fe20000041818 */
[----:B------:R-:W2:Y:S01]  /*11750*/  LDSM.16.M88.4 R8, [R102+0x3800] ;  /* 0x003800006608783b */ /* 0x000ea20000000200 */
[----:B------:R-:W-:Y:S01]  /*11760*/  MUFU.TANH R130, R43 ;  /* 0x0000002b00827308 */ /* 0x000fe20000002400 */
[----:B------:R-:W-:-:S05]  /*11770*/  DEPBAR.LE SB0, 0x0 ;  /* 0x000080000000791a */ /* 0x000fca0000000000 */
[C---:B-1----:R-:W-:Y:S02]  /*11780*/  HMMA.16816.F32.BF16 R20, R112.reuse, R4, R20 ;  /* 0x000000047014723c */ /* 0x042fe40000041814 */
[----:B------:R-:W1:Y:S05]  /*11790*/  MUFU.TANH R32, R32 ;  /* 0x0000002000207308 */ /* 0x000e6a0000002400 */
[C-C-:B------:R-:W-:Y:S01]  /*117a0*/  LOP3.LUT R4, R38.reuse, 0x8, R41.reuse, 0xfe, !PT ;  /* 0x0000000826047812 */ /* 0x140fe200078efe29 */
[C---:B------:R-:W-:Y:S01]  /*117b0*/  HMMA.16816.F32.BF16 R16, R112.reuse, R6, R16 ;  /* 0x000000067010723c */ /* 0x040fe20000041810 */
[--C-:B------:R-:W-:Y:S01]  /*117c0*/  LOP3.LUT R5, R38, 0x18, R41.reuse, 0xfe, !PT ;  /* 0x0000001826057812 */ /* 0x100fe200078efe29 */
[----:B------:R-:W-:Y:S01]  /*117d0*/  FMUL.FTZ R59, R28, c[0x0][0x2ec] ;  /* 0x0000bb001c3b7a20 */ /* 0x000fe20000410000 */
[-C--:B------:R-:W-:Y:S01]  /*117e0*/  ISETP.GE.AND P2, PT, R4, R44.reuse, PT ;  /* 0x0000002c0400720c */ /* 0x080fe20003f46270 */
[----:B------:R-:W-:Y:S01]  /*117f0*/  FMUL.FTZ R28, R30, c[0x0][0x2ec] ;  /* 0x0000bb001e1c7a20 */ /* 0x000fe20000410000 */
[-C--:B------:R-:W-:Y:S01]  /*11800*/  ISETP.GE.AND P1, PT, R4, R45.reuse, PT ;  /* 0x0000002d0400720c */ /* 0x080fe20003f26270 */
[----:B------:R1:W-:Y:S01]  /*11810*/  MUFU.TANH R43, R34 ;  /* 0x00000022002b7308 */ /* 0x0003e20000002400 */
[--C-:B------:R-:W-:Y:S01]  /*11820*/  LOP3.LUT R4, R38, 0x10, R41.reuse, 0xfe, !PT ;  /* 0x0000001026047812 */ /* 0x100fe200078efe29 */
[----:B------:R-:W-:Y:S01]  /*11830*/  FMUL.FTZ R30, R24, c[0x0][0x2ec] ;  /* 0x0000bb00181e7a20 */ /* 0x000fe20000410000 */
[--C-:B------:R-:W-:Y:S01]  /*11840*/  LOP3.LUT R7, R38, 0x20, R41.reuse, 0xfe, !PT ;  /* 0x0000002026077812 */ /* 0x100fe200078efe29 */
[----:B------:R-:W-:Y:S01]  /*11850*/  FMUL.FTZ R26, R26, c[0x0][0x2ec] ;  /* 0x0000bb001a1a7a20 */ /* 0x000fe20000410000 */
[CC--:B------:R-:W-:Y:S01]  /*11860*/  ISETP.GE.AND P3, PT, R4.reuse, R44.reuse, PT ;  /* 0x0000002c0400720c */ /* 0x0c0fe20003f66270 */
[----:B------:R-:W-:Y:S01]  /*11870*/  FMUL.FTZ R29, R29, c[0x0][0x2ec] ;  /* 0x0000bb001d1d7a20 */ /* 0x000fe20000410000 */
[-C--:B------:R-:W-:Y:S01]  /*11880*/  ISETP.GE.AND P4, PT, R4, R45.reuse, PT ;  /* 0x0000002d0400720c */ /* 0x080fe20003f86270 */
[----:B------:R-:W1:Y:S01]  /*11890*/  MUFU.TANH R128, R128 ;  /* 0x0000008000807308 */ /* 0x000e620000002400 */
[----:B---3--:R-:W-:Y:S01]  /*118a0*/  FSEL R4, R124, -INF , !P1 ;  /* 0xff8000007c047808 */ /* 0x008fe20004800000 */
[----:B------:R-:W-:Y:S01]  /*118b0*/  FMUL.FTZ R47, R20, c[0x0][0x2ec] ;  /* 0x0000bb00142f7a20 */ /* 0x000fe20000410000 */
[-C--:B------:R-:W-:Y:S01]  /*118c0*/  ISETP.GE.AND P5, PT, R5, R44.reuse, PT ;  /* 0x0000002c0500720c */ /* 0x080fe20003fa6270 */
[----:B------:R-:W-:Y:S01]  /*118d0*/  FMUL.FTZ R21, R21, c[0x0][0x2ec] ;  /* 0x0000bb0015157a20 */ /* 0x000fe20000410000 */
[-C--:B------:R-:W-:Y:S01]  /*118e0*/  ISETP.GE.AND P1, PT, R5, R45.reuse, PT ;  /* 0x0000002d0500720c */ /* 0x080fe20003f26270 */
[----:B------:R-:W-:Y:S01]  /*118f0*/  FMUL.FTZ R25, R25, c[0x0][0x2ec] ;  /* 0x0000bb0019197a20 */ /* 0x000fe20000410000 */
[----:B------:R-:W-:Y:S01]  /*11900*/  FSEL R51, R109, -INF , !P2 ;  /* 0xff8000006d337808 */ /* 0x000fe20005000000 */
[----:B------:R3:W-:Y:S01]  /*11910*/  MUFU.TANH R129, R37 ;  /* 0x0000002500817308 */ /* 0x0007e20000002400 */
[----:B------:R-:W-:Y:S01]  /*11920*/  FSEL R5, R108, -INF , !P3 ;  /* 0xff8000006c057808 */ /* 0x000fe20005800000 */
[----:B------:R-:W-:Y:S01]  /*11930*/  FMUL.FTZ R16, R16, c[0x0][0x2ec] ;  /* 0x0000bb0010107a20 */ /* 0x000fe20000410000 */
[C---:B--2---:R-:W-:Y:S01]  /*11940*/  HMMA.16816.F32.BF16 R120, R112.reuse, R8, R120 ;  /* 0x000000087078723c */ /* 0x044fe20000041878 */
[----:B------:R-:W-:Y:S01]  /*11950*/  ISETP.GE.AND P3, PT, R7, R44, PT ;  /* 0x0000002c0700720c */ /* 0x000fe20003f66270 */
[----:B------:R-:W-:Y:S01]  /*11960*/  FMUL.FTZ R23, R23, c[0x0][0x2ec] ;  /* 0x0000bb0017177a20 */ /* 0x000fe20000410000 */
[----:B------:R-:W-:Y:S01]  /*11970*/  ISETP.GE.AND P2, PT, R7, R45, PT ;  /* 0x0000002d0700720c */ /* 0x000fe20003f46270 */
[----:B------:R-:W-:Y:S01]  /*11980*/  FMUL.FTZ R19, R19, c[0x0][0x2ec] ;  /* 0x0000bb0013137a20 */ /* 0x000fe20000410000 */
[C-C-:B------:R-:W-:Y:S01]  /*11990*/  LOP3.LUT R24, R38.reuse, 0x28, R41.reuse, 0xfe, !PT ;  /* 0x0000002826187812 */ /* 0x140fe200078efe29 */
[----:B------:R-:W2:Y:S01]  /*119a0*/  MUFU.TANH R125, R125 ;  /* 0x0000007d007d7308 */ /* 0x000ea20000002400 */
[----:B------:R-:W-:Y:S01]  /*119b0*/  LOP3.LUT R20, R38, 0x30, R41, 0xfe, !PT ;  /* 0x0000003026147812 */ /* 0x000fe200078efe29 */
[----:B------:R-:W-:Y:S01]  /*119c0*/  HMMA.16816.F32.BF16 R116, R112, R10, R116 ;  /* 0x0000000a7074723c */ /* 0x000fe20000041874 */
[----:B-1----:R-:W-:Y:S01]  /*119d0*/  FSEL R34, R110, -INF , !P4 ;  /* 0xff8000006e227808 */ /* 0x002fe20006000000 */
[----:B------:R-:W-:Y:S01]  /*119e0*/  FMUL.FTZ R8, R22, c[0x0][0x2ec] ;  /* 0x0000bb0016087a20 */ /* 0x000fe20000410000 */
[----:B-----5:R-:W-:-:S02]  /*119f0*/  FSEL R63, R63, -INF , !P3 ;  /* 0xff8000003f3f7808 */ /* 0x020fc40005800000 */
[----:B----4-:R-:W-:Y:S01]  /*11a00*/  FSEL R108, R57, -INF , !P2 ;  /* 0xff800000396c7808 */ /* 0x010fe20005000000 */
[----:B------:R-:W1:Y:S01]  /*11a10*/  MUFU.TANH R42, R42 ;  /* 0x0000002a002a7308 */ /* 0x000e620000002400 */
[-C--:B------:R-:W-:Y:S01]  /*11a20*/  ISETP.GE.AND P4, PT, R24, R44.reuse, PT ;  /* 0x0000002c1800720c */ /* 0x080fe20003f86270 */
[----:B------:R-:W-:Y:S01]  /*11a30*/  FMUL.FTZ R10, R18, c[0x0][0x2ec] ;  /* 0x0000bb00120a7a20 */ /* 0x000fe20000410000 */
[C---:B------:R-:W-:Y:S02]  /*11a40*/  ISETP.GE.AND P3, PT, R20.reuse, R44, PT ;  /* 0x0000002c1400720c */ /* 0x040fe40003f66270 */
[----:B------:R-:W-:Y:S02]  /*11a50*/  ISETP.GE.AND P2, PT, R20, R45, PT ;  /* 0x0000002d1400720c */ /* 0x000fe40003f46270 */
[C-C-:B------:R-:W-:Y:S01]  /*11a60*/  LOP3.LUT R9, R38.reuse, 0x38, R41.reuse, 0xfe, !PT ;  /* 0x0000003826097812 */ /* 0x140fe200078efe29 */
[----:B------:R-:W4:Y:S01]  /*11a70*/  MUFU.TANH R59, R59 ;  /* 0x0000003b003b7308 */ /* 0x000f220000002400 */
[----:B------:R-:W-:-:S02]  /*11a80*/  LOP3.LUT R20, R38, 0x40, R41, 0xfe, !PT ;  /* 0x0000004026147812 */ /* 0x000fc400078efe29 */
[----:B---3--:R-:W-:Y:S02]  /*11a90*/  FSEL R37, R60, -INF , !P5 ;  /* 0xff8000003c257808 */ /* 0x008fe40006800000 */
[----:B------:R-:W-:Y:S02]  /*11aa0*/  FSEL R60, R61, -INF , !P1 ;  /* 0xff8000003d3c7808 */ /* 0x000fe40004800000 */
[----:B------:R-:W-:Y:S01]  /*11ab0*/  FSEL R61, R52, -INF , !P4 ;  /* 0xff800000343d7808 */ /* 0x000fe20006000000 */
[----:B------:R-:W3:Y:S01]  /*11ac0*/  MUFU.TANH R28, R28 ;  /* 0x0000001c001c7308 */ /* 0x000ee20000002400 */
[----:B------:R-:W-:Y:S01]  /*11ad0*/  FSEL R109, R48, -INF , !P3 ;  /* 0xff800000306d7808 */ /* 0x000fe20005800000 */
[----:B------:R-:W-:Y:S01]  /*11ae0*/  FMUL.FTZ R22, R118, c[0x0][0x2ec] ;  /* 0x0000bb0076167a20 */ /* 0x000fe20000410000 */
[----:B------:R-:W-:Y:S02]  /*11af0*/  FSEL R126, R126, -INF , !P2 ;  /* 0xff8000007e7e7808 */ /* 0x000fe40005000000 */
[----:B------:R-:W-:-:S02]  /*11b00*/  ISETP.GE.AND P4, PT, R9, R44, PT ;  /* 0x0000002c0900720c */ /* 0x000fc40003f86270 */
[CC--:B------:R-:W-:Y:S01]  /*11b10*/  ISETP.GE.AND P3, PT, R20.reuse, R44.reuse, PT ;  /* 0x0000002c1400720c */ /* 0x0c0fe20003f66270 */
[----:B------:R5:W1:Y:S01]  /*11b20*/  MUFU.TANH R7, R26 ;  /* 0x0000001a00077308 */ /* 0x000a620000002400 */
[-C--:B------:R-:W-:Y:S02]  /*11b30*/  ISETP.GE.AND P2, PT, R20, R45.reuse, PT ;  /* 0x0000002d1400720c */ /* 0x080fe40003f46270 */
[----:B------:R-:W-:Y:S02]  /*11b40*/  LOP3.LUT R20, R38, 0x48, R41, 0xfe, !PT ;  /* 0x0000004826147812 */ /* 0x000fe400078efe29 */
[----:B------:R-:W-:Y:S01]  /*11b50*/  ISETP.GE.AND P1, PT, R24, R45, PT ;  /* 0x0000002d1800720c */ /* 0x000fe20003f26270 */
[----:B------:R-:W-:Y:S01]  /*11b60*/  FMUL.FTZ R24, R122, c[0x0][0x2ec] ;  /* 0x0000bb007a187a20 */ /* 0x000fe20000410000 */
[----:B------:R-:W-:Y:S01]  /*11b70*/  FSEL R113, R40, -INF , !P4 ;  /* 0xff80000028717808 */ /* 0x000fe20006000000 */
[----:B------:R-:W1:Y:S01]  /*11b80*/  MUFU.TANH R6, R30 ;  /* 0x0000001e00067308 */ /* 0x000e620000002400 */
[----:B------:R-:W-:-:S02]  /*11b90*/  ISETP.GE.AND P4, PT, R20, R44, PT ;  /* 0x0000002c1400720c */ /* 0x000fc40003f86270 */
[----:B------:R-:W-:Y:S02]  /*11ba0*/  FSEL R66, R58, -INF , !P1 ;  /* 0xff8000003a427808 */ /* 0x000fe40004800000 */
[-C--:B------:R-:W-:Y:S02]  /*11bb0*/  ISETP.GE.AND P1, PT, R9, R45.reuse, PT ;  /* 0x0000002d0900720c */ /* 0x080fe40003f26270 */
[----:B------:R-:W-:Y:S01]  /*11bc0*/  FSEL R115, R32, -INF , !P4 ;  /* 0xff80000020737808 */ /* 0x000fe20006000000 */
[----:B------:R-:W-:Y:S01]  /*11bd0*/  FMUL.FTZ R32, R116, c[0x0][0x2ec] ;  /* 0x0000bb0074207a20 */ /* 0x000fe20000410000 */
[----:B------:R-:W-:Y:S01]  /*11be0*/  MUFU.TANH R47, R47 ;  /* 0x0000002f002f7308 */ /* 0x000fe20000002400 */
[--C-:B------:R-:W-:Y:S01]  /*11bf0*/  LOP3.LUT R11, R38, 0x50, R41.reuse, 0xfe, !PT ;  /* 0x00000050260b7812 */ /* 0x100fe200078efe29 */
[----:B-----5:R-:W-:Y:S01]  /*11c00*/  FMUL.FTZ R26, R123, c[0x0][0x2ec] ;  /* 0x0000bb007b1a7a20 */ /* 0x020fe20000410000 */
[----:B------:R-:W-:Y:S02]  /*11c10*/  FSEL R128, R128, -INF , !P1 ;  /* 0xff80000080807808 */ /* 0x000fe40004800000 */
[----:B------:R-:W-:Y:S01]  /*11c20*/  ISETP.GE.AND P1, PT, R20, R45, PT ;  /* 0x0000002d1400720c */ /* 0x000fe20003f26270 */
[----:B------:R-:W-:Y:S01]  /*11c30*/  FMUL.FTZ R20, R120, c[0x0][0x2ec] ;  /* 0x0000bb0078147a20 */ /* 0x000fe20000410000 */
[----:B------:R-:W-:Y:S01]  /*11c40*/  LOP3.LUT R18, R38, 0x58, R41, 0xfe, !PT ;  /* 0x0000005826127812 */ /* 0x000fe200078efe29 */
[----:B------:R-:W-:Y:S01]  /*11c50*/  MUFU.TANH R8, R8 ;  /* 0x0000000800087308 */ /* 0x000fe20000002400 */
[----:B--2---:R-:W-:-:S02]  /*11c60*/  FSEL R125, R125, -INF , !P3 ;  /* 0xff8000007d7d7808 */ /* 0x004fc40005800000 */
[----:B-1----:R-:W-:Y:S02]  /*11c70*/  FSEL R120, R42, -INF , !P2 ;  /* 0xff8000002a787808 */ /* 0x002fe40005000000 */
[CC--:B------:R-:W-:Y:S02]  /*11c80*/  ISETP.GE.AND P3, PT, R11.reuse, R44.reuse, PT ;  /* 0x0000002c0b00720c */ /* 0x0c0fe40003f66270 */
[-C--:B------:R-:W-:Y:S01]  /*11c90*/  ISETP.GE.AND P2, PT, R11, R45.reuse, PT ;  /* 0x0000002d0b00720c */ /* 0x080fe20003f46270 */
[----:B------:R-:W1:Y:S01]  /*11ca0*/  MUFU.TANH R10, R10 ;  /* 0x0000000a000a7308 */ /* 0x000e620000002400 */
[----:B------:R-:W-:Y:S01]  /*11cb0*/  FSEL R110, R43, -INF , !P1 ;  /* 0xff8000002b6e7808 */ /* 0x000fe20004800000 */
[----:B------:R-:W-:Y:S01]  /*11cc0*/  FMUL.FTZ R43, R17, c[0x0][0x2ec] ;  /* 0x0000bb00112b7a20 */ /* 0x000fe20000410000 */
[C---:B------:R-:W-:Y:S02]  /*11cd0*/  ISETP.GE.AND P4, PT, R18.reuse, R44, PT ;  /* 0x0000002c1200720c */ /* 0x040fe40003f86270 */
[----:B------:R-:W-:-:S02]  /*11ce0*/  ISETP.GE.AND P1, PT, R18, R45, PT ;  /* 0x0000002d1200720c */ /* 0x000fc40003f26270 */
[----:B------:R-:W-:Y:S01]  /*11cf0*/  LOP3.LUT R18, R38, 0x68, R41, 0xfe, !PT ;  /* 0x0000006826127812 */ /* 0x000fe200078efe29 */
[----:B------:R-:W-:Y:S01]  /*11d00*/  MUFU.TANH R24, R24 ;  /* 0x0000001800187308 */ /* 0x000fe20000002400 */
[----:B----4-:R-:W-:Y:S02]  /*11d10*/  FSEL R59, R59, -INF , !P3 ;  /* 0xff8000003b3b7808 */ /* 0x010fe40005800000 */
[----:B---3--:R-:W-:Y:S02]  /*11d20*/  FSEL R58, R28, -INF , !P2 ;  /* 0xff8000001c3a7808 */ /* 0x008fe40005000000 */
[----:B------:R-:W-:Y:S02]  /*11d30*/  FSEL R52, R7, -INF , !P1 ;  /* 0xff80000007347808 */ /* 0x000fe40004800000 */
[----:B------:R-:W-:Y:S01]  /*11d40*/  FSEL R57, R6, -INF , !P4 ;  /* 0xff80000006397808 */ /* 0x000fe20006000000 */
[----:B------:R-:W-:Y:S01]  /*11d50*/  MUFU.TANH R32, R32 ;  /* 0x0000002000207308 */ /* 0x000fe20000002400 */
[----:B------:R-:W-:-:S02]  /*11d60*/  ISETP.GE.AND P1, PT, R18, R45, PT ;  /* 0x0000002d1200720c */ /* 0x000fc40003f26270 */
[C---:B------:R-:W-:Y:S02]  /*11d70*/  LOP3.LUT R6, R38.reuse, 0x78, R41, 0xfe, !PT ;  /* 0x0000007826067812 */ /* 0x040fe400078efe29 */
[----:B------:R-:W-:Y:S02]  /*11d80*/  LOP3.LUT R7, R38, R41, RZ, 0xfc, !PT ;  /* 0x0000002926077212 */ /* 0x000fe400078efcff */
[----:B-1----:R-:W-:Y:S01]  /*11d90*/  FSEL R42, R10, -INF , !P1 ;  /* 0xff8000000a2a7808 */ /* 0x002fe20004800000 */
[----:B------:R-:W1:Y:S01]  /*11da0*/  MUFU.TANH R22, R22 ;  /* 0x0000001600167308 */ /* 0x000e620000002400 */
[----:B------:R-:W-:Y:S02]  /*11db0*/  ISETP.GE.AND P1, PT, R6, R45, PT ;  /* 0x0000002d0600720c */ /* 0x000fe40003f26270 */
[----:B------:R-:W-:Y:S02]  /*11dc0*/  IADD3 R10, R7, 0x21, RZ ;  /* 0x00000021070a7810 */ /* 0x000fe40007ffe0ff */
[----:B------:R-:W-:-:S02]  /*11dd0*/  ISETP.GE.AND P5, PT, R18, R44, PT ;  /* 0x0000002c1200720c */ /* 0x000fc40003fa6270 */
[C---:B------:R-:W-:Y:S01]  /*11de0*/  IADD3 R18, R7.reuse, 0x41, RZ ;  /* 0x0000004107127810 */ /* 0x040fe20007ffe0ff */
[----:B------:R2:W-:Y:S01]  /*11df0*/  MUFU.TANH R9, R16 ;  /* 0x0000001000097308 */ /* 0x0005e20000002400 */
[----:B------:R-:W-:-:S07]  /*11e00*/  IADD3 R17, R7, 0x51, RZ ;  /* 0x0000005107117810 */ /* 0x000fce0007ffe0ff */
[----:B------:R-:W3:Y:S01]  /*11e10*/  MUFU.TANH R11, R20 ;  /* 0x00000014000b7308 */ /* 0x000ee20000002400 */
[----:B-1----:R-:W-:Y:S02]  /*11e20*/  FSEL R22, R22, -INF , !P1 ;  /* 0xff80000016167808 */ /* 0x002fe40004800000 */
[----:B--2---:R-:W-:-:S05]  /*11e30*/  LOP3.LUT R16, R38, 0x60, R41, 0xfe, !PT ;  /* 0x0000006026107812 */ /* 0x004fca00078efe29 */
[----:B------:R-:W1:Y:S01]  /*11e40*/  MUFU.TANH R14, R14 ;  /* 0x0000000e000e7308 */ /* 0x000e620000002400 */
[C---:B------:R-:W-:Y:S02]  /*11e50*/  ISETP.GE.AND P3, PT, R16.reuse, R44, PT ;  /* 0x0000002c1000720c */ /* 0x040fe40003f66270 */
[----:B------:R-:W-:Y:S02]  /*11e60*/  ISETP.GE.AND P2, PT, R16, R45, PT ;  /* 0x0000002d1000720c */ /* 0x000fe40003f46270 */
[----:B------:R-:W-:-:S03]  /*11e70*/  LOP3.LUT R16, R38, 0x70, R41, 0xfe, !PT ;  /* 0x0000007026107812 */ /* 0x000fc600078efe29 */
[----:B------:R-:W2:Y:S01]  /*11e80*/  MUFU.TANH R13, R13 ;  /* 0x0000000d000d7308 */ /* 0x000ea20000002400 */
[----:B------:R-:W-:Y:S02]  /*11e90*/  FSEL R47, R47, -INF , !P3 ;  /* 0xff8000002f2f7808 */ /* 0x000fe40005800000 */
[----:B------:R-:W-:Y:S02]  /*11ea0*/  FSEL R48, R8, -INF , !P2 ;  /* 0xff80000008307808 */ /* 0x000fe40005000000 */
[----:B------:R-:W-:Y:S02]  /*11eb0*/  ISETP.GE.AND P2, PT, R16, R45, PT ;  /* 0x0000002d1000720c */ /* 0x000fe40003f46270 */
[----:B------:R-:W-:Y:S01]  /*11ec0*/  ISETP.GE.AND P3, PT, R6, R44, PT ;  /* 0x0000002c0600720c */ /* 0x000fe20003f66270 */
[----:B------:R-:W4:Y:S01]  /*11ed0*/  MUFU.TANH R56, R56 ;  /* 0x0000003800387308 */ /* 0x000f220000002400 */
[C---:B------:R-:W-:Y:S02]  /*11ee0*/  IADD3 R8, R7.reuse, 0x1, RZ ;  /* 0x0000000107087810 */ /* 0x040fe40007ffe0ff */
[----:B------:R-:W-:-:S02]  /*11ef0*/  IADD3 R6, R7, 0x9, RZ ;  /* 0x0000000907067810 */ /* 0x000fc40007ffe0ff */
[-C--:B------:R-:W-:Y:S02]  /*11f00*/  ISETP.GE.AND P4, PT, R16, R44.reuse, PT ;  /* 0x0000002c1000720c */ /* 0x080fe40003f86270 */
[----:B------:R-:W-:Y:S01]  /*11f10*/  FSEL R24, R24, -INF , !P2 ;  /* 0xff80000018187808 */ /* 0x000fe20005000000 */
[----:B------:R-:W5:Y:S01]  /*11f20*/  MUFU.TANH R105, R105 ;  /* 0x0000006900697308 */ /* 0x000f620000002400 */
[----:B------:R-:W-:Y:S02]  /*11f30*/  FSEL R32, R32, -INF , !P3 ;  /* 0xff80000020207808 */ /* 0x000fe40005800000 */
[-C--:B------:R-:W-:Y:S02]  /*11f40*/  ISETP.GE.AND P2, PT, R8, R45.reuse, PT ;  /* 0x0000002d0800720c */ /* 0x080fe40003f46270 */
[C---:B------:R-:W-:Y:S02]  /*11f50*/  ISETP.GE.AND P3, PT, R6.reuse, R44, PT ;  /* 0x0000002c0600720c */ /* 0x040fe40003f66270 */
[----:B------:R-:W-:Y:S01]  /*11f60*/  ISETP.GE.AND P1, PT, R6, R45, PT ;  /* 0x0000002d0600720c */ /* 0x000fe20003f26270 */
[----:B------:R-:W4:Y:S01]  /*11f70*/  MUFU.TANH R49, R49 ;  /* 0x0000003100317308 */ /* 0x000f220000002400 */
[----:B---3--:R-:W-:-:S02]  /*11f80*/  FSEL R33, R11, -INF , !P4 ;  /* 0xff8000000b217808 */ /* 0x008fc40006000000 */
[----:B------:R-:W-:Y:S02]  /*11f90*/  IADD3 R6, R7, 0x11, RZ ;  /* 0x0000001107067810 */ /* 0x000fe40007ffe0ff */
[-C--:B------:R-:W-:Y:S01]  /*11fa0*/  ISETP.GE.AND P4, PT, R8, R44.reuse, PT ;  /* 0x0000002c0800720c */ /* 0x080fe20003f86270 */
[----:B------:R-:W-:Y:S01]  /*11fb0*/  FMUL.FTZ R8, R31, c[0x0][0x2ec] ;  /* 0x0000bb001f087a20 */ /* 0x000fe20000410000 */
[----:B-1----:R-:W-:Y:S01]  /*11fc0*/  FSEL R14, R14, -INF , !P2 ;  /* 0xff8000000e0e7808 */ /* 0x002fe20005000000 */
[----:B------:R-:W1:Y:S01]  /*11fd0*/  MUFU.TANH R62, R62 ;  /* 0x0000003e003e7308 */ /* 0x000e620000002400 */
[C---:B------:R-:W-:Y:S02]  /*11fe0*/  ISETP.GE.AND P2, PT, R6.reuse, R45, PT ;  /* 0x0000002d0600720c */ /* 0x040fe40003f46270 */
[----:B--2---:R-:W-:Y:S02]  /*11ff0*/  FSEL R13, R13, -INF , !P4 ;  /* 0xff8000000d0d7808 */ /* 0x004fe40006000000 */
[----:B------:R-:W-:-:S02]  /*12000*/  ISETP.GE.AND P4, PT, R6, R44, PT ;  /* 0x0000002c0600720c */ /* 0x000fc40003f86270 */
[----:B------:R-:W-:Y:S01]  /*12010*/  FSEL R122, R65, -INF , !P2 ;  /* 0xff800000417a7808 */ /* 0x000fe20005000000 */
[----:B------:R-:W2:Y:S01]  /*12020*/  MUFU.TANH R36, R36 ;  /* 0x0000002400247308 */ /* 0x000ea20000002400 */
[----:B------:R-:W-:Y:S02]  /*12030*/  ISETP.GE.AND P2, PT, R10, R45, PT ;  /* 0x0000002d0a00720c */ /* 0x000fe40003f46270 */
[----:B------:R-:W-:Y:S02]  /*12040*/  FSEL R41, R9, -INF , !P5 ;  /* 0xff80000009297808 */ /* 0x000fe40006800000 */
[----:B------:R-:W-:Y:S02]  /*12050*/  FSEL R133, R64, -INF , !P4 ;  /* 0xff80000040857808 */ /* 0x000fe40006000000 */
[C---:B------:R-:W-:Y:S01]  /*12060*/  IADD3 R11, R7.reuse, 0x31, RZ ;  /* 0x00000031070b7810 */ /* 0x040fe20007ffe0ff */
[----:B------:R-:W3:Y:S01]  /*12070*/  MUFU.TANH R53, R53 ;  /* 0x0000003500357308 */ /* 0x000ee20000002400 */
[----:B------:R-:W-:-:S02]  /*12080*/  IADD3 R9, R7, 0x19, RZ ;  /* 0x0000001907097810 */ /* 0x000fc40007ffe0ff */
[-C--:B------:R-:W-:Y:S01]  /*12090*/  ISETP.GE.AND P4, PT, R10, R44.reuse, PT ;  /* 0x0000002c0a00720c */ /* 0x080fe20003f86270 */
[----:B------:R-:W-:Y:S01]  /*120a0*/  FMUL.FTZ R10, R27, c[0x0][0x2ec] ;  /* 0x0000bb001b0a7a20 */ /* 0x000fe20000410000 */
[----:B----4-:R-:W-:Y:S02]  /*120b0*/  FSEL R114, R56, -INF , !P2 ;  /* 0xff80000038727808 */ /* 0x010fe40005000000 */
[----:B------:R-:W-:Y:S01]  /*120c0*/  FSEL R15, R15, -INF , !P3 ;  /* 0xff8000000f0f7808 */ /* 0x000fe20005800000 */
[----:B------:R-:W4:Y:S01]  /*120d0*/  MUFU.TANH R54, R54 ;  /* 0x0000003600367308 */ /* 0x000f220000002400 */
[----:B------:R-:W-:Y:S02]  /*120e0*/  FSEL R6, R46, -INF , !P1 ;  /* 0xff8000002e067808 */ /* 0x000fe40004800000 */
[----:B------:R-:W-:Y:S02]  /*120f0*/  ISETP.GE.AND P2, PT, R11, R45, PT ;  /* 0x0000002d0b00720c */ /* 0x000fe40003f46270 */
[----:B------:R-:W-:-:S02]  /*12100*/  ISETP.GE.AND P3, PT, R9, R44, PT ;  /* 0x0000002c0900720c */ /* 0x000fc40003f66270 */
[----:B------:R-:W-:Y:S01]  /*12110*/  ISETP.GE.AND P1, PT, R9, R45, PT ;  /* 0x0000002d0900720c */ /* 0x000fe20003f26270 */
[----:B------:R-:W2:Y:S01]  /*12120*/  MUFU.TANH R111, R111 ;  /* 0x0000006f006f7308 */ /* 0x000ea20000002400 */
[----:B-----5:R-:W-:Y:S02]  /*12130*/  FSEL R105, R105, -INF , !P4 ;  /* 0xff80000069697808 */ /* 0x020fe40006000000 */
[----:B------:R-:W-:Y:S02]  /*12140*/  IADD3 R16, R7, 0x29, RZ ;  /* 0x0000002907107810 */ /* 0x000fe40007ffe0ff */
[----:B------:R-:W-:Y:S02]  /*12150*/  ISETP.GE.AND P4, PT, R11, R44, PT ;  /* 0x0000002c0b00720c */ /* 0x000fe40003f86270 */
[----:B------:R-:W-:Y:S01]  /*12160*/  FSEL R116, R49, -INF , !P2 ;  /* 0xff80000031747808 */ /* 0x000fe20005000000 */
[----:B------:R-:W5:Y:S01]  /*12170*/  MUFU.TANH R131, R131 ;  /* 0x0000008300837308 */ /* 0x000f620000002400 */
[----:B------:R-:W-:-:S02]  /*12180*/  FSEL R31, R103, -INF , !P3 ;  /* 0xff800000671f7808 */ /* 0x000fc40005800000 */
[----:B-1----:R-:W-:Y:S02]  /*12190*/  FSEL R62, R62, -INF , !P1 ;  /* 0xff8000003e3e7808 */ /* 0x002fe40004800000 */
[-C--:B------:R-:W-:Y:S02]  /*121a0*/  ISETP.GE.AND P2, PT, R18, R45.reuse, PT ;  /* 0x0000002d1200720c */ /* 0x080fe40003f46270 */
[C---:B------:R-:W-:Y:S01]  /*121b0*/  ISETP.GE.AND P3, PT, R16.reuse, R44, PT ;  /* 0x0000002c1000720c */ /* 0x040fe20003f66270 */
[----:B------:R1:W1:Y:S01]  /*121c0*/  MUFU.TANH R11, R21 ;  /* 0x00000015000b7308 */ /* 0x0002620000002400 */
[----:B------:R-:W-:Y:S02]  /*121d0*/  ISETP.GE.AND P1, PT, R16, R45, PT ;  /* 0x0000002d1000720c */ /* 0x000fe40003f26270 */
[----:B------:R-:W-:Y:S02]  /*121e0*/  IADD3 R16, R7, 0x39, RZ ;  /* 0x0000003907107810 */ /* 0x000fe40007ffe0ff */
[----:B--2---:R-:W-:Y:S01]  /*121f0*/  FSEL R124, R36, -INF , !P2 ;  /* 0xff800000247c7808 */ /* 0x004fe20005000000 */
[----:B------:R-:W-:Y:S01]  /*12200*/  FMUL.FTZ R36, R117, c[0x0][0x2ec] ;  /* 0x0000bb0075247a20 */ /* 0x000fe20000410000 */
[----:B---3--:R-:W-:Y:S01]  /*12210*/  FSEL R103, R53, -INF , !P3 ;  /* 0xff80000035677808 */ /* 0x008fe20005800000 */
[----:B------:R2:W3:Y:S01]  /*12220*/  MUFU.TANH R118, R35 ;  /* 0x0000002300767308 */ /* 0x0004e20000002400 */
[----:B----4-:R-:W-:-:S02]  /*12230*/  FSEL R112, R54, -INF , !P1 ;  /* 0xff80000036707808 */ /* 0x010fc40004800000 */
[CC--:B------:R-:W-:Y:S02]  /*12240*/  ISETP.GE.AND P5, PT, R17.reuse, R44.reuse, PT ;  /* 0x0000002c1100720c */ /* 0x0c0fe40003fa6270 */
[-C--:B------:R-:W-:Y:S02]  /*12250*/  ISETP.GE.AND P2, PT, R17, R45.reuse, PT ;  /* 0x0000002d1100720c */ /* 0x080fe40003f46270 */
[C---:B------:R-:W-:Y:S01]  /*12260*/  ISETP.GE.AND P3, PT, R16.reuse, R44, PT ;  /* 0x0000002c1000720c */ /* 0x040fe20003f66270 */
[----:B------:R-:W4:Y:S01]  /*12270*/  MUFU.TANH R8, R8 ;  /* 0x0000000800087308 */ /* 0x000f220000002400 */
[----:B------:R-:W-:Y:S01]  /*12280*/  ISETP.GE.AND P1, PT, R16, R45, PT ;  /* 0x0000002d1000720c */ /* 0x000fe20003f26270 */
[----:B-1----:R-:W-:Y:S01]  /*12290*/  FMUL.FTZ R21, R119, c[0x0][0x2ec] ;  /* 0x0000bb0077157a20 */ /* 0x002fe20000410000 */
[C---:B------:R-:W-:Y:S02]  /*122a0*/  IADD3 R17, R7.reuse, 0x61, RZ ;  /* 0x0000006107117810 */ /* 0x040fe40007ffe0ff */
[----:B------:R-:W-:-:S02]  /*122b0*/  IADD3 R16, R7, 0x49, RZ ;  /* 0x0000004907107810 */ /* 0x000fc40007ffe0ff */
[----:B------:R-:W-:Y:S01]  /*122c0*/  FSEL R111, R111, -INF , !P4 ;  /* 0xff8000006f6f7808 */ /* 0x000fe20006000000 */
[----:B------:R-:W1:Y:S01]  /*122d0*/  MUFU.TANH R127, R127 ;  /* 0x0000007f007f7308 */ /* 0x000e620000002400 */
[----:B--2---:R-:W-:Y:S01]  /*122e0*/  FMUL.FTZ R35, R121, c[0x0][0x2ec] ;  /* 0x0000bb0079237a20 */ /* 0x004fe20000410000 */
[----:B-----5:R-:W-:Y:S02]  /*122f0*/  FSEL R131, R131, -INF , !P3 ;  /* 0xff80000083837808 */ /* 0x020fe40005800000 */
[----:B------:R-:W-:Y:S02]  /*12300*/  FSEL R130, R130, -INF , !P1 ;  /* 0xff80000082827808 */ /* 0x000fe40004800000 */
[-C--:B------:R-:W-:Y:S02]  /*12310*/  ISETP.GE.AND P6, PT, R17, R44.reuse, PT ;  /* 0x0000002c1100720c */ /* 0x080fe40003fc6270 */
[----:B------:R-:W2:Y:S01]  /*12320*/  MUFU.TANH R67, R29 ;  /* 0x0000001d00437308 */ /* 0x000ea20000002400 */
[----:B------:R-:W-:-:S02]  /*12330*/  ISETP.GE.AND P4, PT, R18, R44, PT ;  /* 0x0000002c1200720c */ /* 0x000fc40003f86270 */
[C---:B------:R-:W-:Y:S02]  /*12340*/  ISETP.GE.AND P3, PT, R16.reuse, R44, PT ;  /* 0x0000002c1000720c */ /* 0x040fe40003f66270 */
[----:B------:R-:W-:Y:S02]  /*12350*/  ISETP.GE.AND P1, PT, R16, R45, PT ;  /* 0x0000002d1000720c */ /* 0x000fe40003f26270 */
[----:B------:R-:W-:Y:S01]  /*12360*/  IADD3 R16, R7, 0x59, RZ ;  /* 0x0000005907107810 */ /* 0x000fe20007ffe0ff */
[----:B------:R-:W5:Y:S01]  /*12370*/  MUFU.TANH R9, R25 ;  /* 0x0000001900097308 */ /* 0x000f620000002400 */
[----:B------:R-:W-:Y:S02]  /*12380*/  FSEL R49, R11, -INF , !P6 ;  /* 0xff8000000b317808 */ /* 0x000fe40007000000 */
[----:B------:R-:W-:Y:S02]  /*12390*/  FSEL R129, R129, -INF , !P4 ;  /* 0xff80000081817808 */ /* 0x000fe40006000000 */
[----:B---3--:R-:W-:-:S02]  /*123a0*/  FSEL R118, R118, -INF , !P1 ;  /* 0xff80000076767808 */ /* 0x008fc40004800000 */
[----:B------:R-:W-:Y:S01]  /*123b0*/  ISETP.NE.AND P6, PT, R39, RZ, PT ;  /* 0x000000ff2700720c */ /* 0x000fe20003fc5270 */
[----:B------:R-:W3:Y:S01]  /*123c0*/  MUFU.TANH R10, R10 ;  /* 0x0000000a000a7308 */ /* 0x000ee20000002400 */
[C---:B------:R-:W-:Y:S02]  /*123d0*/  ISETP.GE.AND P4, PT, R16.reuse, R44, PT ;  /* 0x0000002c1000720c */ /* 0x040fe40003f86270 */
[----:B------:R-:W-:Y:S02]  /*123e0*/  ISETP.GE.AND P1, PT, R16, R45, PT ;  /* 0x0000002d1000720c */ /* 0x000fe40003f26270 */
[----:B----4-:R-:W-:Y:S02]  /*123f0*/  FSEL R64, R8, -INF , !P2 ;  /* 0xff80000008407808 */ /* 0x010fe40005000000 */
[C---:B------:R-:W-:Y:S01]  /*12400*/  IADD3 R16, R7.reuse, 0x69, RZ ;  /* 0x0000006907107810 */ /* 0x040fe20007ffe0ff */
[----:B------:R-:W4:Y:S01]  /*12410*/  MUFU.TANH R50, R23 ;  /* 0x0000001700327308 */ /* 0x000f220000002400 */
[----:B------:R-:W-:-:S02]  /*12420*/  IADD3 R8, R7, 0x71, RZ ;  /* 0x0000007107087810 */ /* 0x000fc40007ffe0ff */
[----:B-1----:R-:W-:Y:S02]  /*12430*/  FSEL R127, R127, -INF , !P3 ;  /* 0xff8000007f7f7808 */ /* 0x002fe40005800000 */
[----:B--2---:R-:W-:Y:S02]  /*12440*/  FSEL R67, R67, -INF , !P5 ;  /* 0xff80000043437808 */ /* 0x004fe40006800000 */
[----:B-----5:R-:W-:Y:S01]  /*12450*/  FSEL R65, R9, -INF , !P4 ;  /* 0xff80000009417808 */ /* 0x020fe20006000000 */
[----:B------:R-:W1:Y:S01]  /*12460*/  MUFU.TANH R43, R43 ;  /* 0x0000002b002b7308 */ /* 0x000e620000002400 */
[----:B---3--:R-:W-:Y:S02]  /*12470*/  FSEL R56, R10, -INF , !P1 ;  /* 0xff8000000a387808 */ /* 0x008fe40004800000 */
[----:B------:R-:W-:Y:S02]  /*12480*/  ISETP.GE.AND P3, PT, R17, R45, PT ;  /* 0x0000002d1100720c */ /* 0x000fe40003f66270 */
[----:B------:R-:W-:-:S02]  /*12490*/  ISETP.GE.AND P5, PT, R16, R44, PT ;  /* 0x0000002c1000720c */ /* 0x000fc40003fa6270 */
[-C--:B------:R-:W-:Y:S01]  /*124a0*/  ISETP.GE.AND P2, PT, R16, R45.reuse, PT ;  /* 0x0000002d1000720c */ /* 0x080fe20003f46270 */
[----:B------:R-:W2:Y:S01]  /*124b0*/  MUFU.TANH R46, R19 ;  /* 0x00000013002e7308 */ /* 0x000ea20000002400 */
[C---:B------:R-:W-:Y:S02]  /*124c0*/  ISETP.GE.AND P4, PT, R8.reuse, R44, PT ;  /* 0x0000002c0800720c */ /* 0x040fe40003f86270 */
[----:B------:R-:W-:Y:S02]  /*124d0*/  ISETP.GE.AND P1, PT, R8, R45, PT ;  /* 0x0000002d0800720c */ /* 0x000fe40003f26270 */
[----:B------:R-:W-:Y:S02]  /*124e0*/  IADD3 R8, R7, 0x79, RZ ;  /* 0x0000007907087810 */ /* 0x000fe40007ffe0ff */
[----:B----4-:R-:W-:Y:S01]  /*124f0*/  FSEL R50, R50, -INF , !P3 ;  /* 0xff80000032327808 */ /* 0x010fe20005800000 */
[----:B------:R-:W3:Y:S01]  /*12500*/  MUFU.TANH R26, R26 ;  /* 0x0000001a001a7308 */ /* 0x000ee20000002400 */
[----:B-1----:R-:W-:-:S02]  /*12510*/  FSEL R43, R43, -INF , !P5 ;  /* 0xff8000002b2b7808 */ /* 0x002fc40006800000 */
[-C--:B------:R-:W-:Y:S02]  /*12520*/  ISETP.GE.AND P5, PT, R7, R44.reuse, PT ;  /* 0x0000002c0700720c */ /* 0x080fe40003fa6270 */
[----:B------:R-:W-:-:S03]  /*12530*/  ISETP.GE.AND P3, PT, R8, R44, PT ;  /* 0x0000002c0800720c */ /* 0x000fc60003f66270 */
[----:B------:R-:W1:Y:S01]  /*12540*/  MUFU.TANH R3, R3 ;  /* 0x0000000300037308 */ /* 0x000e620000002400 */
[----:B--2---:R-:W-:Y:S01]  /*12550*/  FSEL R46, R46, -INF , !P2 ;  /* 0xff8000002e2e7808 */ /* 0x004fe20005000000 */
[----:B------:R-:W-:Y:S01]  /*12560*/  BAR.SYNC.DEFER_BLOCKING 0x0 ;  /* 0x0000000000007b1d */ /* 0x000fe20000010000 */
[----:B------:R-:W-:-:S05]  /*12570*/  ISETP.GE.AND P2, PT, R7, R45, PT ;  /* 0x0000002d0700720c */ /* 0x000fca0003f46270 */
[----:B------:R-:W2:Y:S01]  /*12580*/  MUFU.TANH R12, R12 ;  /* 0x0000000c000c7308 */ /* 0x000ea20000002400 */
[----:B---3--:R-:W-:Y:S02]  /*12590*/  FSEL R26, R26, -INF , !P1 ;  /* 0xff8000001a1a7808 */ /* 0x008fe40004800000 */
[----:B------:R-:W-:-:S05]  /*125a0*/  ISETP.GE.AND P1, PT, R8, R45, PT ;  /* 0x0000002d0800720c */ /* 0x000fca0003f26270 */
[----:B------:R-:W3:Y:S01]  /*125b0*/  MUFU.TANH R35, R35 ;  /* 0x0000002300237308 */ /* 0x000ee20000002400 */
[----:B-1----:R-:W-:-:S07]  /*125c0*/  FSEL R3, R3, -INF , !P5 ;  /* 0xff80000003037808 */ /* 0x002fce0006800000 */
[----:B------:R-:W1:Y:S01]  /*125d0*/  MUFU.TANH R36, R36 ;  /* 0x0000002400247308 */ /* 0x000e620000002400 */
[----:B--2---:R-:W-:-:S07]  /*125e0*/  FSEL R12, R12, -INF , !P2 ;  /* 0xff8000000c0c7808 */ /* 0x004fce0005000000 */
[----:B------:R-:W2:Y:S01]  /*125f0*/  MUFU.TANH R21, R21 ;  /* 0x0000001500157308 */ /* 0x000ea20000002400 */
[----:B---3--:R-:W-:Y:S02]  /*12600*/  FSEL R35, R35, -INF , !P4 ;  /* 0xff80000023237808 */ /* 0x008fe40006000000 */
[----:B-1----:R-:W-:Y:S02]  /*12610*/  FSEL R36, R36, -INF , !P3 ;  /* 0xff80000024247808 */ /* 0x002fe40005800000 */
[----:B--2---:R-:W-:Y:S01]  /*12620*/  FSEL R21, R21, -INF , !P1 ;  /* 0xff80000015157808 */ /* 0x004fe20004800000 */
        /* <DEDUP_REMOVED lines=60> */
.L_x_5748:
[----:B------:R-:W-:-:S05]  /*129f0*/  IMAD.MOV.U32 R16, RZ, RZ, c[0x0][0x198] ;  /* 0x00006600ff107624 */ /* 0x000fca00078e00ff */
[----:B------:R-:W-:-:S04]  /*12a00*/  LEA R16, -R16, RZ, 0x7 ;  /* 0x000000ff10107211 */ /* 0x000fc800078e39ff */
[----:B------:R-:W-:Y:S02]  /*12a10*/  SHF.R.S32.HI R11, RZ, 0x1f, R16 ;  /* 0x0000001fff0b7819 */ /* 0x000fe40000011410 */
.L_x_5749:
        /* <DEDUP_REMOVED lines=90> */
.L_x_5751:
[----:B------:R-:W-:Y:S05]  /*12fc0*/  BSYNC B0 ;  /* 0x0000000000007941 */ /* 0x000fea0003800000 */
.L_x_5750:
[----:B------:R-:W0:Y:S01]  /*12fd0*/  LDGDEPBAR ;  /* 0x00000000000079af */ /* 0x000e220000000000 */
[----:B------:R-:W-:-:S04]  /*12fe0*/  LEA R180, P0, R16, R180, 0x1 ;  /* 0x000000b410b47211 */ /* 0x000fc800078008ff */
[----:B------:R-:W-:Y:S02]  /*12ff0*/  LEA.HI.X R181, R16, R181, R11, 0x1, P0 ;  /* 0x000000b510b57211 */ /* 0x000fe400000f0c0b */
.L_x_5747:
        /* <DEDUP_REMOVED lines=79> */
[--C-:B------:R-:W-:Y:S01]  /*134f0*/  FFMA.FTZ R28, R51, c[0x0][0x23c], -R40.reuse ;  /* 0x00008f00331c7a23 */ /* 0x100fe20000010828 */
[----:B------:R-:W1:Y:S01]  /*13500*/  LDSM.16.MT88.4 R8, [R164+0x6000] ;  /* 0x00600000a408783b */ /* 0x000e620000004200 */
[--C-:B------:R-:W-:Y:S01]  /*13510*/  FFMA.FTZ R39, R13, c[0x0][0x23c], -R40.reuse ;  /* 0x00008f000d277a23 */ /* 0x100fe20000010828 */
[C---:B------:R-:W-:Y:S01]  /*13520*/  FSETP.NEU.FTZ.AND P0, PT, R3.reuse, -INF , PT ;  /* 0xff8000000300780b */ /* 0x040fe20003f1d000 */
[----:B------:R-:W-:Y:S01]  /*13530*/  FMUL.FTZ R23, R3, c[0x0][0x23c] ;  /* 0x00008f0003177a20 */ /* 0x000fe20000410000 */
[----:B------:R-:W-:Y:S01]  /*13540*/  MUFU.EX2 R54, R54 ;  /* 0x0000003600367308 */ /* 0x000fe20000000800 */
[--C-:B------:R-:W-:Y:S01]  /*13550*/  FFMA.FTZ R27, R15, c[0x0][0x23c], -R40.reuse ;  /* 0x00008f000f1b7a23 */ /* 0x100fe20000010828 */
[----:B------:R-:W-:Y:S01]  /*13560*/  FSEL R7, R3, RZ, P0 ;  /* 0x000000ff03077208 */ /* 0x000fe20000000000 */
[----:B------:R-:W-:Y:S01]  /*13570*/  FMUL.FTZ R55, R55, c[0x0][0x23c] ;  /* 0x00008f0037377a20 */ /* 0x000fe20000410000 */
[----:B------:R-:W-:Y:S01]  /*13580*/  FSEL R23, R23, RZ, P0 ;  /* 0x000000ff17177208 */ /* 0x000fe20000000000 */
[----:B------:R-:W-:-:S02]  /*13590*/  FFMA.FTZ R25, R5, c[0x0][0x23c], -R40 ;  /* 0x00008f0005197a23 */ /* 0x000fc40000010828 */
[----:B------:R-:W-:Y:S01]  /*135a0*/  FADD.FTZ R0, R0, -R7 ;  /* 0x8000000700007221 */ /* 0x000fe20000010000 */
[----:B------:R-:W2:Y:S01]  /*135b0*/  MUFU.EX2 R39, R39 ;  /* 0x0000002700277308 */ /* 0x000ea20000000800 */
[--C-:B------:R-:W-:Y:S02]  /*135c0*/  FFMA.FTZ R51, R12, c[0x0][0x23c], -R23.reuse ;  /* 0x00008f000c337a23 */ /* 0x100fe40000010817 */
[--C-:B------:R-:W-:Y:S02]  /*135d0*/  FFMA.FTZ R38, R14, c[0x0][0x23c], -R23.reuse ;  /* 0x00008f000e267a23 */ /* 0x100fe40000010817 */
[----:B------:R-:W3:Y:S01]  /*135e0*/  LDSM.16.MT88.4 R12, [R162+0x6000] ;  /* 0x00600000a20c783b */ /* 0x000ee20000004200 */
[----:B------:R-:W-:Y:S02]  /*135f0*/  FMUL.FTZ R53, R0, c[0x0][0x23c] ;  /* 0x00008f0000357a20 */ /* 0x000fe40000410000 */
[--C-:B------:R-:W-:Y:S01]  /*13600*/  FFMA.FTZ R29, R4, c[0x0][0x23c], -R23.reuse ;  /* 0x00008f00041d7a23 */ /* 0x100fe20000010817 */
[----:B------:R-:W-:Y:S01]  /*13610*/  MUFU.EX2 R28, R28 ;  /* 0x0000001c001c7308 */ /* 0x000fe20000000800 */
[----:B------:R-:W-:-:S02]  /*13620*/  FFMA.FTZ R0, R6, c[0x0][0x23c], -R23 ;  /* 0x00008f0006007a23 */ /* 0x000fc40000010817 */
[--C-:B------:R-:W-:Y:S02]  /*13630*/  FFMA.FTZ R2, R37, c[0x0][0x23c], -R40.reuse ;  /* 0x00008f0025027a23 */ /* 0x100fe40000010828 */
[--C-:B------:R-:W-:Y:S01]  /*13640*/  FFMA.FTZ R37, R34, c[0x0][0x23c], -R23.reuse ;  /* 0x00008f0022257a23 */ /* 0x100fe20000010817 */
[----:B--2---:R-:W-:Y:S02]  /*13650*/  F2FP.BF16.PACK_AB R4, R39, R54 ;  /* 0x000000362704723e */ /* 0x004fe400000010ff */
[----:B------:R-:W2:Y:S01]  /*13660*/  MUFU.EX2 R27, R27 ;  /* 0x0000001b001b7308 */ /* 0x000ea20000000800 */
[--C-:B------:R-:W-:Y:S02]  /*13670*/  FFMA.FTZ R30, R133, c[0x0][0x23c], -R40.reuse ;  /* 0x00008f00851e7a23 */ /* 0x100fe40000010828 */
[----:B------:R-:W-:Y:S02]  /*13680*/  FFMA.FTZ R31, R31, c[0x0][0x23c], -R40 ;  /* 0x00008f001f1f7a23 */ /* 0x000fe40000010828 */
[----:B------:R-:W-:-:S02]  /*13690*/  FFMA.FTZ R34, R122, c[0x0][0x23c], -R23 ;  /* 0x00008f007a227a23 */ /* 0x000fc40000010817 */
[--C-:B------:R-:W-:Y:S01]  /*136a0*/  FFMA.FTZ R44, R60, c[0x0][0x23c], -R23.reuse ;  /* 0x00008f003c2c7a23 */ /* 0x100fe20000010817 */
[----:B------:R-:W-:Y:S01]  /*136b0*/  MUFU.EX2 R51, R51 ;  /* 0x0000003300337308 */ /* 0x000fe20000000800 */
[----:B------:R-:W-:Y:S02]  /*136c0*/  FFMA.FTZ R45, R62, c[0x0][0x23c], -R23 ;  /* 0x00008f003e2d7a23 */ /* 0x000fe40000010817 */
[--C-:B------:R-:W-:Y:S02]  /*136d0*/  FFMA.FTZ R62, R63, c[0x0][0x23c], -R40.reuse ;  /* 0x00008f003f3e7a23 */ /* 0x100fe40000010828 */
[--C-:B------:R-:W-:Y:S02]  /*136e0*/  FFMA.FTZ R63, R105, c[0x0][0x23c], -R40.reuse ;  /* 0x00008f00693f7a23 */ /* 0x100fe40000010828 */
[--C-:B------:R-:W-:Y:S01]  /*136f0*/  FFMA.FTZ R60, R103, c[0x0][0x23c], -R40.reuse ;  /* 0x00008f00673c7a23 */ /* 0x100fe20000010828 */
[----:B------:R-:W4:Y:S01]  /*13700*/  MUFU.EX2 R38, R38 ;  /* 0x0000002600267308 */ /* 0x000f220000000800 */
        /* <DEDUP_REMOVED lines=10> */
[----:B----4-:R-:W-:Y:S01]  /*137b0*/  F2FP.BF16.PACK_AB R5, R38, R51 ;  /* 0x000000332605723e */ /* 0x010fe200000010ff */
[----:B------:R-:W-:-:S02]  /*137c0*/  FFMA.FTZ R122, R116, c[0x0][0x23c], -R23 ;  /* 0x00008f00747a7a23 */ /* 0x000fc40000010817 */
[--C-:B------:R-:W-:Y:S02]  /*137d0*/  FFMA.FTZ R111, R111, c[0x0][0x23c], -R40.reuse ;  /* 0x00008f006f6f7a23 */ /* 0x100fe40000010828 */
[--C-:B------:R-:W-:Y:S02]  /*137e0*/  FFMA.FTZ R109, R131, c[0x0][0x23c], -R40.reuse ;  /* 0x00008f00836d7a23 */ /* 0x100fe40000010828 */
[----:B------:R-:W4:Y:S01]  /*137f0*/  MUFU.EX2 R53, R53 ;  /* 0x0000003500357308 */ /* 0x000f220000000800 */
[--C-:B------:R-:W-:Y:S02]  /*13800*/  FFMA.FTZ R113, R126, c[0x0][0x23c], -R23.reuse ;  /* 0x00008f007e717a23 */ /* 0x100fe40000010817 */
[--C-:B------:R-:W-:Y:S02]  /*13810*/  FFMA.FTZ R116, R128, c[0x0][0x23c], -R23.reuse ;  /* 0x00008f0080747a23 */ /* 0x100fe40000010817 */
[----:B------:R-:W-:Y:S02]  /*13820*/  FFMA.FTZ R117, R130, c[0x0][0x23c], -R23 ;  /* 0x00008f0082757a23 */ /* 0x000fe40000010817 */
[----:B------:R-:W-:Y:S01]  /*13830*/  FFMA.FTZ R119, R125, c[0x0][0x23c], -R40 ;  /* 0x00008f007d777a23 */ /* 0x000fe20000010828 */
[----:B------:R-:W5:Y:S01]  /*13840*/  MUFU.EX2 R0, R0 ;  /* 0x0000000000007308 */ /* 0x000f620000000800 */
[----:B--2---:R-:W-:-:S02]  /*13850*/  FMUL.FTZ R96, R96, R55 ;  /* 0x0000003760607220 */ /* 0x004fc40000410000 */
[-C--:B------:R-:W-:Y:S02]  /*13860*/  FMUL.FTZ R97, R97, R55.reuse ;  /* 0x0000003761617220 */ /* 0x080fe40000410000 */
[-C--:B------:R-:W-:Y:S02]  /*13870*/  FMUL.FTZ R92, R92, R55.reuse ;  /* 0x000000375c5c7220 */ /* 0x080fe40000410000 */
[----:B------:R-:W-:Y:S01]  /*13880*/  FMUL.FTZ R93, R93, R55 ;  /* 0x000000375d5d7220 */ /* 0x000fe20000410000 */
[----:B------:R-:W-:Y:S01]  /*13890*/  MUFU.EX2 R25, R25 ;  /* 0x0000001900197308 */ /* 0x000fe20000000800 */
[-C--:B----4-:R-:W-:Y:S02]  /*138a0*/  FMUL.FTZ R98, R98, R53.reuse ;  /* 0x0000003562627220 */ /* 0x090fe40000410000 */
[-C--:B------:R-:W-:Y:S02]  /*138b0*/  FMUL.FTZ R99, R99, R53.reuse ;  /* 0x0000003563637220 */ /* 0x080fe40000410000 */
[----:B------:R-:W-:-:S02]  /*138c0*/  FMUL.FTZ R94, R94, R53 ;  /* 0x000000355e5e7220 */ /* 0x000fc40000410000 */
[----:B------:R-:W-:Y:S01]  /*138d0*/  FMUL.FTZ R95, R95, R53 ;  /* 0x000000355f5f7220 */ /* 0x000fe20000410000 */
[----:B-----5:R-:W-:Y:S01]  /*138e0*/  F2FP.BF16.PACK_AB R7, R0, R29 ;  /* 0x0000001d0007723e */ /* 0x020fe200000010ff */
[-C--:B------:R-:W-:Y:S01]  /*138f0*/  FMUL.FTZ R88, R88, R55.reuse ;  /* 0x0000003758587220 */ /* 0x080fe20000410000 */
[----:B------:R-:W2:Y:S01]  /*13900*/  MUFU.EX2 R30, R30 ;  /* 0x0000001e001e7308 */ /* 0x000ea20000000800 */
[----:B------:R-:W-:Y:S02]  /*13910*/  FMUL.FTZ R89, R89, R55 ;  /* 0x0000003759597220 */ /* 0x000fe40000410000 */
[-C--:B------:R-:W-:Y:S02]  /*13920*/  FMUL.FTZ R90, R90, R53.reuse ;  /* 0x000000355a5a7220 */ /* 0x080fe40000410000 */
[----:B-1----:R-:W-:Y:S01]  /*13930*/  HMMA.16816.F32.BF16 R96, R4, R8, R96 ;  /* 0x000000080460723c */ /* 0x002fe20000041860 */
[----:B------:R-:W-:Y:S02]  /*13940*/  FMUL.FTZ R91, R91, R53 ;  /* 0x000000355b5b7220 */ /* 0x000fe40000410000 */
[-C--:B------:R-:W-:Y:S01]  /*13950*/  FMUL.FTZ R84, R84, R55.reuse ;  /* 0x0000003754547220 */ /* 0x080fe20000410000 */
[----:B------:R-:W-:Y:S01]  /*13960*/  MUFU.EX2 R2, R2 ;  /* 0x0000000200027308 */ /* 0x000fe20000000800 */
[----:B------:R-:W-:-:S02]  /*13970*/  FMUL.FTZ R85, R85, R55 ;  /* 0x0000003755557220 */ /* 0x000fc40000410000 */
[-C--:B------:R-:W-:Y:S01]  /*13980*/  FMUL.FTZ R86, R86, R53.reuse ;  /* 0x0000003556567220 */ /* 0x080fe20000410000 */
[C---:B------:R-:W-:Y:S01]  /*13990*/  HMMA.16816.F32.BF16 R92, R4.reuse, R10, R92 ;  /* 0x0000000a045c723c */ /* 0x040fe2000004185c */
[----:B------:R-:W1:Y:S01]  /*139a0*/  LDSM.16.MT88.4 R8, [R161+0x6000] ;  /* 0x00600000a108783b */ /* 0x000e620000004200 */
[----:B------:R-:W-:Y:S02]  /*139b0*/  FMUL.FTZ R87, R87, R53 ;  /* 0x0000003557577220 */ /* 0x000fe40000410000 */
[----:B------:R-:W-:Y:S01]  /*139c0*/  MUFU.EX2 R31, R31 ;  /* 0x0000001f001f7308 */ /* 0x000fe20000000800 */
[-C--:B------:R-:W-:Y:S02]  /*139d0*/  FMUL.FTZ R80, R80, R55.reuse ;  /* 0x0000003750507220 */ /* 0x080fe40000410000 */
[----:B------:R-:W-:Y:S01]  /*139e0*/  FMUL.FTZ R81, R81, R55 ;  /* 0x0000003751517220 */ /* 0x000fe20000410000 */
[----:B---3--:R-:W-:Y:S01]  /*139f0*/  HMMA.16816.F32.BF16 R88, R4, R12, R88 ;  /* 0x0000000c0458723c */ /* 0x008fe20000041858 */
[----:B------:R-:W-:-:S02]  /*13a00*/  FMUL.FTZ R82, R82, R53 ;  /* 0x0000003552527220 */ /* 0x000fc40000410000 */
[----:B------:R-:W-:Y:S01]  /*13a10*/  FMUL.FTZ R83, R83, R53 ;  /* 0x0000003553537220 */ /* 0x000fe20000410000 */
[----:B------:R-:W-:Y:S01]  /*13a20*/  MUFU.EX2 R37, R37 ;  /* 0x0000002500257308 */ /* 0x000fe20000000800 */
[-C--:B------:R-:W-:Y:S02]  /*13a30*/  FMUL.FTZ R76, R76, R55.reuse ;  /* 0x000000374c4c7220 */ /* 0x080fe40000410000 */
[----:B------:R-:W-:Y:S01]  /*13a40*/  FMUL.FTZ R77, R77, R55 ;  /* 0x000000374d4d7220 */ /* 0x000fe20000410000 */
[----:B------:R-:W-:Y:S01]  /*13a50*/  HMMA.16816.F32.BF16 R84, R4, R14, R84 ;  /* 0x0000000e0454723c */ /* 0x000fe20000041854 */
[----:B------:R-:W3:Y:S01]  /*13a60*/  LDSM.16.MT88.4 R12, [R164+0x6800] ;  /* 0x00680000a40c783b */ /* 0x000ee20000004200 */
[-C--:B------:R-:W-:Y:S02]  /*13a70*/  FMUL.FTZ R78, R78, R53.reuse ;  /* 0x000000354e4e7220 */ /* 0x080fe40000410000 */
[----:B------:R-:W4:Y:S01]  /*13a80*/  MUFU.EX2 R34, R34 ;  /* 0x0000002200227308 */ /* 0x000f220000000800 */
[----:B------:R-:W-:-:S02]  /*13a90*/  FMUL.FTZ R79, R79, R53 ;  /* 0x000000354f4f7220 */ /* 0x000fc40000410000 */
[-C--:B------:R-:W-:Y:S02]  /*13aa0*/  FMUL.FTZ R72, R72, R55.reuse ;  /* 0x0000003748487220 */ /* 0x080fe40000410000 */
[----:B------:R-:W-:Y:S02]  /*13ab0*/  FMUL.FTZ R73, R73, R55 ;  /* 0x0000003749497220 */ /* 0x000fe40000410000 */
[-C--:B------:R-:W-:Y:S01]  /*13ac0*/  FMUL.FTZ R74, R74, R53.reuse ;  /* 0x000000354a4a7220 */ /* 0x080fe20000410000 */
[----:B------:R-:W-:Y:S01]  /*13ad0*/  MUFU.EX2 R44, R44 ;  /* 0x0000002c002c7308 */ /* 0x000fe20000000800 */
[----:B------:R-:W-:Y:S02]  /*13ae0*/  FMUL.FTZ R75, R75, R53 ;  /* 0x000000354b4b7220 */ /* 0x000fe40000410000 */
[-C--:B------:R-:W-:Y:S02]  /*13af0*/  FMUL.FTZ R68, R68, R55.reuse ;  /* 0x0000003744447220 */ /* 0x080fe40000410000 */
[----:B------:R-:W-:-:S02]  /*13b00*/  FMUL.FTZ R69, R69, R55 ;  /* 0x0000003745457220 */ /* 0x000fc40000410000 */
[-C--:B------:R-:W-:Y:S01]  /*13b10*/  FMUL.FTZ R70, R70, R53.reuse ;  /* 0x0000003546467220 */ /* 0x080fe20000410000 */
[----:B------:R-:W5:Y:S01]  /*13b20*/  MUFU.EX2 R45, R45 ;  /* 0x0000002d002d7308 */ /* 0x000f620000000800 */
[----:B------:R-:W-:Y:S01]  /*13b30*/  FMUL.FTZ R71, R71, R53 ;  /* 0x0000003547477220 */ /* 0x000fe20000410000 */
[C---:B------:R-:W-:Y:S01]  /*13b40*/  HMMA.16816.F32.BF16 R72, R4.reuse, R16, R72 ;  /* 0x000000100448723c */ /* 0x040fe20000041848 */
[--C-:B------:R-:W-:Y:S02]  /*13b50*/  FFMA.FTZ R128, R129, c[0x0][0x23c], -R40.reuse ;  /* 0x00008f0081807a23 */ /* 0x100fe40000010828 */
[--C-:B------:R-:W-:Y:S02]  /*13b60*/  FFMA.FTZ R115, R115, c[0x0][0x23c], -R40.reuse ;  /* 0x00008f0073737a23 */ /* 0x100fe40000010828 */
[----:B------:R-:W-:Y:S01]  /*13b70*/  FFMA.FTZ R126, R127, c[0x0][0x23c], -R40 ;  /* 0x00008f007f7e7a23 */ /* 0x000fe20000010828 */
[----:B------:R-:W-:Y:S01]  /*13b80*/  MUFU.EX2 R62, R62 ;  /* 0x0000003e003e7308 */ /* 0x000fe20000000800 */
[--C-:B------:R-:W-:Y:S01]  /*13b90*/  FFMA.FTZ R120, R120, c[0x0][0x23c], -R23.reuse ;  /* 0x00008f0078787a23 */ /* 0x100fe20000010817 */
[----:B-1----:R-:W-:Y:S01]  /*13ba0*/  HMMA.16816.F32.BF16 R80, R4, R8, R80 ;  /* 0x000000080450723c */ /* 0x002fe20000041850 */
[----:B------:R-:W-:-:S02]  /*13bb0*/  FFMA.FTZ R121, R124, c[0x0][0x23c], -R23 ;  /* 0x00008f007c797a23 */ /* 0x000fc40000010817 */
[--C-:B------:R-:W-:Y:S02]  /*13bc0*/  FFMA.FTZ R110, R110, c[0x0][0x23c], -R23.reuse ;  /* 0x00008f006e6e7a23 */ /* 0x100fe40000010817 */
[--C-:B------:R-:W-:Y:S01]  /*13bd0*/  FFMA.FTZ R123, R118, c[0x0][0x23c], -R23.reuse ;  /* 0x00008f00767b7a23 */ /* 0x100fe20000010817 */
[----:B------:R-:W1:Y:S01]  /*13be0*/  MUFU.EX2 R63, R63 ;  /* 0x0000003f003f7308 */ /* 0x000e620000000800 */
[--C-:B------:R-:W-:Y:S01]  /*13bf0*/  FFMA.FTZ R124, R67, c[0x0][0x23c], -R40.reuse ;  /* 0x00008f00437c7a23 */ /* 0x100fe20000010828 */
[C---:B------:R-:W-:Y:S01]  /*13c00*/  HMMA.16816.F32.BF16 R76, R4.reuse, R10, R76 ;  /* 0x0000000a044c723c */ /* 0x040fe2000004184c */
[----:B------:R-:W1:Y:S01]  /*13c10*/  LDSM.16.MT88.4 R8, [R162+0x6800] ;  /* 0x00680000a208783b */ /* 0x000e620000004200 */
[--C-:B------:R-:W-:Y:S02]  /*13c20*/  FFMA.FTZ R118, R65, c[0x0][0x23c], -R40.reuse ;  /* 0x00008f0041767a23 */ /* 0x100fe40000010828 */
[----:B------:R-:W-:Y:S02]  /*13c30*/  FFMA.FTZ R67, R52, c[0x0][0x23c], -R23 ;  /* 0x00008f0034437a23 */ /* 0x000fe40000010817 */
[----:B------:R-:W-:Y:S01]  /*13c40*/  MUFU.EX2 R61, R61 ;  /* 0x0000003d003d7308 */ /* 0x000fe20000000800 */
[--C-:B------:R-:W-:Y:S01]  /*13c50*/  FFMA.FTZ R59, R59, c[0x0][0x23c], -R40.reuse ;  /* 0x00008f003b3b7a23 */ /* 0x100fe20000010828 */
[----:B------:R-:W-:Y:S01]  /*13c60*/  HMMA.16816.F32.BF16 R68, R4, R18, R68 ;  /* 0x000000120444723c */ /* 0x000fe20000041844 */
[----:B------:R-:W1:Y:S01]  /*13c70*/  LDSM.16.MT88.4 R16, [R160+0x6800] ;  /* 0x00680000a010783b */ /* 0x000e620000004200 */
[----:B------:R-:W-:-:S02]  /*13c80*/  FFMA.FTZ R57, R57, c[0x0][0x23c], -R40 ;  /* 0x00008f0039397a23 */ /* 0x000fc40000010828 */
[--C-:B------:R-:W-:Y:S02]  /*13c90*/  FFMA.FTZ R58, R58, c[0x0][0x23c], -R23.reuse ;  /* 0x00008f003a3a7a23 */ /* 0x100fe40000010817 */
[----:B------:R-:W-:Y:S01]  /*13ca0*/  MUFU.EX2 R60, R60 ;  /* 0x0000003c003c7308 */ /* 0x000fe20000000800 */
[----:B--2---:R-:W-:Y:S01]  /*13cb0*/  F2FP.BF16.PACK_AB R4, R30, R25 ;  /* 0x000000191e04723e */ /* 0x004fe200000010ff */
[--C-:B------:R-:W-:Y:S01]  /*13cc0*/  FFMA.FTZ R65, R64, c[0x0][0x23c], -R23.reuse ;  /* 0x00008f0040417a23 */ /* 0x100fe20000010817 */
[----:B----4-:R-:W-:Y:S01]  /*13cd0*/  F2FP.BF16.PACK_AB R5, R34, R37 ;  /* 0x000000252205723e */ /* 0x010fe200000010ff */
[----:B------:R-:W-:Y:S01]  /*13ce0*/  FFMA.FTZ R52, R56, c[0x0][0x23c], -R23 ;  /* 0x00008f0038347a23 */ /* 0x000fe20000010817 */
[----:B------:R-:W-:Y:S01]  /*13cf0*/  F2FP.BF16.PACK_AB R6, R31, R2 ;  /* 0x000000021f06723e */ /* 0x000fe200000010ff */
[----:B------:R-:W-:Y:S01]  /*13d00*/  FFMA.FTZ R64, R189, R55, R54 ;  /* 0x00000037bd407223 */ /* 0x000fe20000010036 */
[----:B-----5:R-:W-:Y:S01]  /*13d10*/  F2FP.BF16.PACK_AB R7, R45, R44 ;  /* 0x0000002c2d07723e */ /* 0x020fe200000010ff */
[----:B------:R-:W-:Y:S01]  /*13d20*/  MUFU.EX2 R108, R108 ;  /* 0x0000006c006c7308 */ /* 0x000fe20000000800 */
[----:B------:R-:W-:-:S02]  /*13d30*/  FFMA.FTZ R56, R43, c[0x0][0x23c], -R40 ;  /* 0x00008f002b387a23 */ /* 0x000fc40000010828 */
[--C-:B------:R-:W-:Y:S02]  /*13d40*/  FFMA.FTZ R54, R49, c[0x0][0x23c], -R40.reuse ;  /* 0x00008f0031367a23 */ /* 0x100fe40000010828 */
[--C-:B------:R-:W-:Y:S01]  /*13d50*/  FFMA.FTZ R43, R48, c[0x0][0x23c], -R23.reuse ;  /* 0x00008f00302b7a23 */ /* 0x100fe20000010817 */
[C---:B---3--:R-:W-:Y:S01]  /*13d60*/  HMMA.16816.F32.BF16 R96, R4.reuse, R12, R96 ;  /* 0x0000000c0460723c */ /* 0x048fe20000041860 */
[--C-:B------:R-:W-:Y:S01]  /*13d70*/  FFMA.FTZ R47, R47, c[0x0][0x23c], -R40.reuse ;  /* 0x00008f002f2f7a23 */ /* 0x100fe20000010828 */
[----:B------:R-:W2:Y:S01]  /*13d80*/  MUFU.EX2 R103, R103 ;  /* 0x0000006700677308 */ /* 0x000ea20000000800 */
[----:B------:R-:W-:Y:S02]  /*13d90*/  FFMA.FTZ R41, R41, c[0x0][0x23c], -R40 ;  /* 0x00008f0029297a23 */ /* 0x000fe40000010828 */
[--C-:B------:R-:W-:Y:S02]  /*13da0*/  FFMA.FTZ R48, R50, c[0x0][0x23c], -R23.reuse ;  /* 0x00008f0032307a23 */ /* 0x100fe40000010817 */
[--C-:B------:R-:W-:Y:S01]  /*13db0*/  FFMA.FTZ R42, R42, c[0x0][0x23c], -R23.reuse ;  /* 0x00008f002a2a7a23 */ /* 0x100fe20000010817 */
[----:B------:R-:W-:Y:S01]  /*13dc0*/  HMMA.16816.F32.BF16 R92, R4, R14, R92 ;  /* 0x0000000e045c723c */ /* 0x000fe2000004185c */
[----:B------:R-:W3:Y:S01]  /*13dd0*/  LDSM.16.MT88.4 R12, [R161+0x6800] ;  /* 0x00680000a10c783b */ /* 0x000ee20000004200 */
[----:B------:R-:W-:Y:S01]  /*13de0*/  MUFU.EX2 R66, R66 ;  /* 0x0000004200427308 */ /* 0x000fe20000000800 */
[----:B------:R-:W-:-:S02]  /*13df0*/  FFMA.FTZ R49, R46, c[0x0][0x23c], -R23 ;  /* 0x00008f002e317a23 */ /* 0x000fc40000010817 */
[----:B------:R-:W-:Y:S02]  /*13e00*/  FFMA.FTZ R51, R188, R53, R51 ;  /* 0x00000035bc337223 */ /* 0x000fe40000010033 */
[----:B------:R-:W-:Y:S01]  /*13e10*/  FADD.FTZ R39, R39, R64 ;  /* 0x0000004027277221 */ /* 0x000fe20000010000 */
[C---:B-1----:R-:W-:Y:S01]  /*13e20*/  HMMA.16816.F32.BF16 R88, R4.reuse, R8, R88 ;  /* 0x000000080458723c */ /* 0x042fe20000041858 */
[----:B------:R-:W-:Y:S01]  /*13e30*/  FADD.FTZ R38, R38, R51 ;  /* 0x0000003326267221 */ /* 0x000fe20000010000 */
[----:B------:R-:W1:Y:S01]  /*13e40*/  MUFU.EX2 R105, R105 ;  /* 0x0000006900697308 */ /* 0x000e620000000800 */
[----:B------:R-:W-:Y:S02]  /*13e50*/  FFMA.FTZ R46, R33, c[0x0][0x23c], -R40 ;  /* 0x00008f00212e7a23 */ /* 0x000fe40000010828 */
[----:B------:R-:W-:Y:S02]  /*13e60*/  FADD.FTZ R29, R29, R38 ;  /* 0x000000261d1d7221 */ /* 0x000fe40000010000 */
[--C-:B------:R-:W-:Y:S01]  /*13e70*/  FFMA.FTZ R33, R35, c[0x0][0x23c], -R40.reuse ;  /* 0x00008f0023217a23 */ /* 0x100fe20000010828 */
[----:B------:R-:W-:Y:S01]  /*13e80*/  HMMA.16816.F32.BF16 R84, R4, R10, R84 ;  /* 0x0000000a0454723c */ /* 0x000fe20000041854 */
[----:B------:R-:W4:Y:S01]  /*13e90*/  LDSM.16.MT88.4 R8, [R162+0x7000] ;  /* 0x00700000a208783b */ /* 0x000f220000004200 */
[----:B------:R-:W-:Y:S01]  /*13ea0*/  MUFU.EX2 R114, R114 ;  /* 0x0000007200727308 */ /* 0x000fe20000000800 */
[----:B------:R-:W-:-:S02]  /*13eb0*/  FFMA.FTZ R35, R32, c[0x0][0x23c], -R40 ;  /* 0x00008f0020237a23 */ /* 0x000fc40000010828 */
[----:B------:R-:W-:Y:S02]  /*13ec0*/  FFMA.FTZ R36, R36, c[0x0][0x23c], -R40 ;  /* 0x00008f0024247a23 */ /* 0x000fe40000010828 */
[--C-:B------:R-:W-:Y:S01]  /*13ed0*/  FFMA.FTZ R21, R21, c[0x0][0x23c], -R23.reuse ;  /* 0x00008f0015157a23 */ /* 0x100fe20000010817 */
[C---:B------:R-:W-:Y:S01]  /*13ee0*/  HMMA.16816.F32.BF16 R72, R4.reuse, R16, R72 ;  /* 0x000000100448723c */ /* 0x040fe20000041848 */
[----:B------:R-:W-:Y:S01]  /*13ef0*/  FFMA.FTZ R24, R24, c[0x0][0x23c], -R23 ;  /* 0x00008f0018187a23 */ /* 0x000fe20000010817 */
[----:B------:R-:W5:Y:S06]  /*13f00*/  MUFU.EX2 R111, R111 ;  /* 0x0000006f006f7308 */ /* 0x000f6c0000000800 */
        /* <DEDUP_REMOVED lines=9> */
[----:B--2---:R-:W-:Y:S01]  /*13fa0*/  F2FP.BF16.PACK_AB R5, R103, R108 ;  /* 0x0000006c6705723e */ /* 0x004fe200000010ff */
[----:B------:R-:W2:Y:S01]  /*13fb0*/  MUFU.EX2 R122, R122 ;  /* 0x0000007a007a7308 */ /* 0x000ea20000000800 */
[----:B------:R-:W-:Y:S02]  /*13fc0*/  F2FP.BF16.PACK_AB R6, R60, R61 ;  /* 0x0000003d3c06723e */ /* 0x000fe400000010ff */
[----:B-1----:R-:W-:-:S05]  /*13fd0*/  F2FP.BF16.PACK_AB R7, R105, R66 ;  /* 0x000000426907723e */ /* 0x002fca00000010ff */
[----:B------:R-:W-:Y:S02]  /*13fe0*/  MUFU.EX2 R116, R116 ;  /* 0x0000007400747308 */ /* 0x000fe40000000800 */
[C---:B----4-:R-:W-:Y:S06]  /*13ff0*/  HMMA.16816.F32.BF16 R88, R4.reuse, R8, R88 ;  /* 0x000000080458723c */ /* 0x050fec0000041858 */
[----:B------:R-:W1:Y:S02]  /*14000*/  MUFU.EX2 R117, R117 ;  /* 0x0000007500757308 */ /* 0x000e640000000800 */
[C---:B------:R-:W-:Y:S01]  /*14010*/  HMMA.16816.F32.BF16 R84, R4.reuse, R10, R84 ;  /* 0x0000000a0454723c */ /* 0x040fe20000041854 */
[----:B------:R-:W-:Y:S05]  /*14020*/  LDSM.16.MT88.4 R8, [R162+0x7800] ;  /* 0x00780000a208783b */ /* 0x000fea0000004200 */
[----:B------:R-:W-:Y:S02]  /*14030*/  MUFU.EX2 R119, R119 ;  /* 0x0000007700777308 */ /* 0x000fe40000000800 */
[C---:B-----5:R-:W-:Y:S06]  /*14040*/  HMMA.16816.F32.BF16 R72, R4.reuse, R16, R72 ;  /* 0x000000100448723c */ /* 0x060fec0000041848 */
[----:B------:R-:W4:Y:S02]  /*14050*/  MUFU.EX2 R128, R128 ;  /* 0x0000008000807308 */ /* 0x000f240000000800 */
[C---:B---3--:R-:W-:Y:S06]  /*14060*/  HMMA.16816.F32.BF16 R96, R4.reuse, R12, R96 ;  /* 0x0000000c0460723c */ /* 0x048fec0000041860 */
[----:B------:R-:W-:Y:S02]  /*14070*/  MUFU.EX2 R115, R115 ;  /* 0x0000007300737308 */ /* 0x000fe40000000800 */
[C---:B------:R-:W-:Y:S01]  /*14080*/  HMMA.16816.F32.BF16 R92, R4.reuse, R14, R92 ;  /* 0x0000000e045c723c */ /* 0x040fe2000004185c */
[----:B------:R-:W3:Y:S05]  /*14090*/  LDSM.16.MT88.4 R12, [R161+0x7000] ;  /* 0x00700000a10c783b */ /* 0x000eea0000004200 */
[----:B------:R-:W-:Y:S02]  /*140a0*/  MUFU.EX2 R126, R126 ;  /* 0x0000007e007e7308 */ /* 0x000fe40000000800 */
[C---:B------:R-:W-:Y:S01]  /*140b0*/  HMMA.16816.F32.BF16 R68, R4.reuse, R18, R68 ;  /* 0x000000120444723c */ /* 0x040fe20000041844 */
[----:B------:R-:W5:Y:S05]  /*140c0*/  LDSM.16.MT88.4 R16, [R160+0x7800] ;  /* 0x00780000a010783b */ /* 0x000f6a0000004200 */
[----:B------:R-:W-:Y:S08]  /*140d0*/  MUFU.EX2 R120, R120 ;  /* 0x0000007800787308 */ /* 0x000ff00000000800 */
[----:B------:R-:W1:Y:S08]  /*140e0*/  MUFU.EX2 R121, R121 ;  /* 0x0000007900797308 */ /* 0x000e700000000800 */
[----:B------:R-:W-:Y:S08]  /*140f0*/  MUFU.EX2 R110, R110 ;  /* 0x0000006e006e7308 */ /* 0x000ff00000000800 */
[----:B------:R-:W1:Y:S01]  /*14100*/  MUFU.EX2 R123, R123 ;  /* 0x0000007b007b7308 */ /* 0x000e620000000800 */
[C---:B---3--:R-:W-:Y:S07]  /*14110*/  HMMA.16816.F32.BF16 R80, R4.reuse, R12, R80 ;  /* 0x0000000c0450723c */ /* 0x048fee0000041850 */
[----:B------:R-:W-:Y:S01]  /*14120*/  MUFU.EX2 R59, R59 ;  /* 0x0000003b003b7308 */ /* 0x000fe20000000800 */
[----:B------:R-:W-:Y:S01]  /*14130*/  HMMA.16816.F32.BF16 R76, R4, R14, R76 ;  /* 0x0000000e044c723c */ /* 0x000fe2000004184c */
[----:B------:R-:W3:Y:S06]  /*14140*/  LDSM.16.MT88.4 R12, [R164+0x7800] ;  /* 0x00780000a40c783b */ /* 0x000eec0000004200 */
[----:B------:R-:W3:Y:S01]  /*14150*/  MUFU.EX2 R124, R124 ;  /* 0x0000007c007c7308 */ /* 0x000ee20000000800 */
[----:B------:R-:W-:-:S02]  /*14160*/  F2FP.BF16.PACK_AB R4, R111, R114 ;  /* 0x000000726f04723e */ /* 0x000fc400000010ff */
[----:B--2---:R-:W-:Y:S02]  /*14170*/  F2FP.BF16.PACK_AB R5, R122, R113 ;  /* 0x000000717a05723e */ /* 0x004fe400000010ff */
[----:B------:R-:W-:Y:S02]  /*14180*/  F2FP.BF16.PACK_AB R6, R109, R112 ;  /* 0x000000706d06723e */ /* 0x000fe400000010ff */
[----:B-1----:R-:W-:Y:S01]  /*14190*/  F2FP.BF16.PACK_AB R7, R117, R116 ;  /* 0x000000747507723e */ /* 0x002fe200000010ff */
[----:B------:R-:W-:Y:S06]  /*141a0*/  MUFU.EX2 R57, R57 ;  /* 0x0000003900397308 */ /* 0x000fec0000000800 */
[C---:B------:R-:W-:Y:S02]  /*141b0*/  HMMA.16816.F32.BF16 R88, R4.reuse, R8, R88 ;  /* 0x000000080458723c */ /* 0x040fe40000041858 */
[----:B------:R-:W-:Y:S06]  /*141c0*/  MUFU.EX2 R118, R118 ;  /* 0x0000007600767308 */ /* 0x000fec0000000800 */
[C---:B------:R-:W-:Y:S01]  /*141d0*/  HMMA.16816.F32.BF16 R84, R4.reuse, R10, R84 ;  /* 0x0000000a0454723c */ /* 0x040fe20000041854 */
[----:B------:R-:W-:Y:S01]  /*141e0*/  LDSM.16.MT88.4 R8, [R162+0x8000] ;  /* 0x00800000a208783b */ /* 0x000fe20000004200 */
[----:B------:R-:W-:Y:S06]  /*141f0*/  MUFU.EX2 R58, R58 ;  /* 0x0000003a003a7308 */ /* 0x000fec0000000800 */
[C---:B-----5:R-:W-:Y:S02]  /*14200*/  HMMA.16816.F32.BF16 R72, R4.reuse, R16, R72 ;  /* 0x000000100448723c */ /* 0x060fe40000041848 */
[----:B------:R-:W1:Y:S06]  /*14210*/  MUFU.EX2 R65, R65 ;  /* 0x0000004100417308 */ /* 0x000e6c0000000800 */
[C---:B---3--:R-:W-:Y:S02]  /*14220*/  HMMA.16816.F32.BF16 R96, R4.reuse, R12, R96 ;  /* 0x0000000c0460723c */ /* 0x048fe40000041860 */
        /* <DEDUP_REMOVED lines=14> */
[----:B------:R-:W1:Y:S01]  /*14310*/  MUFU.EX2 R48, R48 ;  /* 0x0000003000307308 */ /* 0x000e620000000800 */
[----:B----4-:R-:W-:-:S02]  /*14320*/  F2FP.BF16.PACK_AB R4, R128, R119 ;  /* 0x000000778004723e */ /* 0x010fc400000010ff */
[----:B------:R-:W-:-:S05]  /*14330*/  F2FP.BF16.PACK_AB R5, R121, R120 ;  /* 0x000000787905723e */ /* 0x000fca00000010ff */
[----:B------:R-:W-:Y:S01]  /*14340*/  MUFU.EX2 R42, R42 ;  /* 0x0000002a002a7308 */ /* 0x000fe20000000800 */
[----:B------:R-:W-:Y:S02]  /*14350*/  F2FP.BF16.PACK_AB R6, R126, R115 ;  /* 0x000000737e06723e */ /* 0x000fe400000010ff */
[----:B------:R-:W-:-:S05]  /*14360*/  F2FP.BF16.PACK_AB R7, R123, R110 ;  /* 0x0000006e7b07723e */ /* 0x000fca00000010ff */
[----:B------:R-:W4:Y:S02]  /*14370*/  MUFU.EX2 R49, R49 ;  /* 0x0000003100317308 */ /* 0x000f240000000800 */
[C---:B------:R-:W-:Y:S06]  /*14380*/  HMMA.16816.F32.BF16 R88, R4.reuse, R8, R88 ;  /* 0x000000080458723c */ /* 0x040fec0000041858 */
[----:B------:R-:W-:Y:S02]  /*14390*/  MUFU.EX2 R32, R46 ;  /* 0x0000002e00207308 */ /* 0x000fe40000000800 */
[C---:B------:R-:W-:Y:S01]  /*143a0*/  HMMA.16816.F32.BF16 R84, R4.reuse, R10, R84 ;  /* 0x0000000a0454723c */ /* 0x040fe20000041854 */
[----:B------:R-:W-:Y:S05]  /*143b0*/  LDSM.16.MT88.4 R8, [R164+0x8800] ;  /* 0x00880000a408783b */ /* 0x000fea0000004200 */
[----:B------:R-:W1:Y:S02]  /*143c0*/  MUFU.EX2 R33, R33 ;  /* 0x0000002100217308 */ /* 0x000e640000000800 */
[C---:B-----5:R-:W-:Y:S06]  /*143d0*/  HMMA.16816.F32.BF16 R80, R4.reuse, R16, R80 ;  /* 0x000000100450723c */ /* 0x060fec0000041850 */
[----:B------:R-:W-:Y:S02]  /*143e0*/  MUFU.EX2 R35, R35 ;  /* 0x0000002300237308 */ /* 0x000fe40000000800 */
[C---:B--2---:R-:W-:Y:S06]  /*143f0*/  HMMA.16816.F32.BF16 R96, R4.reuse, R12, R96 ;  /* 0x0000000c0460723c */ /* 0x044fec0000041860 */
[----:B------:R-:W2:Y:S02]  /*14400*/  MUFU.EX2 R36, R36 ;  /* 0x0000002400247308 */ /* 0x000ea40000000800 */
[C---:B------:R-:W-:Y:S01]  /*14410*/  HMMA.16816.F32.BF16 R92, R4.reuse, R14, R92 ;  /* 0x0000000e045c723c */ /* 0x040fe2000004185c */
[----:B------:R-:W5:Y:S05]  /*14420*/  LDSM.16.MT88.4 R12, [R160+0x8000] ;  /* 0x00800000a00c783b */ /* 0x000f6a0000004200 */
[----:B------:R-:W-:Y:S02]  /*14430*/  MUFU.EX2 R21, R21 ;  /* 0x0000001500157308 */ /* 0x000fe40000000800 */
[C---:B------:R-:W-:Y:S01]  /*14440*/  HMMA.16816.F32.BF16 R76, R4.reuse, R18, R76 ;  /* 0x00000012044c723c */ /* 0x040fe2000004184c */
[----:B------:R-:W1:Y:S07]  /*14450*/  LDSM.16.MT88.4 R16, [R162+0x8800] ;  /* 0x00880000a210783b */ /* 0x000e6e0000004200 */
[C---:B-----5:R-:W-:Y:S08]  /*14460*/  HMMA.16816.F32.BF16 R72, R4.reuse, R12, R72 ;  /* 0x0000000c0448723c */ /* 0x060ff00000041848 */
[----:B------:R-:W-:Y:S01]  /*14470*/  HMMA.16816.F32.BF16 R68, R4, R14, R68 ;  /* 0x0000000e0444723c */ /* 0x000fe20000041844 */
[----:B------:R-:W5:Y:S06]  /*14480*/  LDSM.16.MT88.4 R12, [R161+0x8800] ;  /* 0x00880000a10c783b */ /* 0x000f6c0000004200 */
[----:B------:R-:W-:-:S02]  /*14490*/  F2FP.BF16.PACK_AB R4, R124, R59 ;  /* 0x0000003b7c04723e */ /* 0x000fc400000010ff */
[----:B-1----:R-:W-:Y:S02]  /*144a0*/  F2FP.BF16.PACK_AB R5, R65, R58 ;  /* 0x0000003a4105723e */ /* 0x002fe400000010ff */
[----:B------:R-:W-:Y:S02]  /*144b0*/  F2FP.BF16.PACK_AB R6, R118, R57 ;  /* 0x000000397606723e */ /* 0x000fe400000010ff */
[----:B---3--:R-:W-:-:S07]  /*144c0*/  F2FP.BF16.PACK_AB R7, R52, R67 ;  /* 0x000000433407723e */ /* 0x008fce00000010ff */
[C---:B------:R-:W-:Y:S08]  /*144d0*/  HMMA.16816.F32.BF16 R96, R4.reuse, R8, R96 ;  /* 0x000000080460723c */ /* 0x040ff00000041860 */
[C---:B------:R-:W-:Y:S01]  /*144e0*/  HMMA.16816.F32.BF16 R92, R4.reuse, R10, R92 ;  /* 0x0000000a045c723c */ /* 0x040fe2000004185c */
[----:B------:R-:W1:Y:S07]  /*144f0*/  LDSM.16.MT88.4 R8, [R160+0x8800] ;  /* 0x00880000a008783b */ /* 0x000e6e0000004200 */
[C---:B------:R-:W-:Y:S08]  /*14500*/  HMMA.16816.F32.BF16 R88, R4.reuse, R16, R88 ;  /* 0x000000100458723c */ /* 0x040ff00000041858 */
[C---:B------:R-:W-:Y:S01]  /*14510*/  HMMA.16816.F32.BF16 R84, R4.reuse, R18, R84 ;  /* 0x000000120454723c */ /* 0x040fe20000041854 */
[----:B------:R-:W3:Y:S07]  /*14520*/  LDSM.16.MT88.4 R16, [R164+0x9000] ;  /* 0x00900000a410783b */ /* 0x000eee0000004200 */
[C---:B-----5:R-:W-:Y:S08]  /*14530*/  HMMA.16816.F32.BF16 R80, R4.reuse, R12, R80 ;  /* 0x0000000c0450723c */ /* 0x060ff00000041850 */
[C---:B------:R-:W-:Y:S01]  /*14540*/  HMMA.16816.F32.BF16 R76, R4.reuse, R14, R76 ;  /* 0x0000000e044c723c */ /* 0x040fe2000004184c */
[----:B------:R-:W5:Y:S07]  /*14550*/  LDSM.16.MT88.4 R12, [R162+0x9000] ;  /* 0x00900000a20c783b */ /* 0x000f6e0000004200 */
[C---:B-1----:R-:W-:Y:S08]  /*14560*/  HMMA.16816.F32.BF16 R72, R4.reuse, R8, R72 ;  /* 0x000000080448723c */ /* 0x042ff00000041848 */
[----:B------:R-:W-:Y:S01]  /*14570*/  HMMA.16816.F32.BF16 R68, R4, R10, R68 ;  /* 0x0000000a0444723c */ /* 0x000fe20000041844 */
[----:B------:R-:W1:Y:S06]  /*14580*/  LDSM.16.MT88.4 R8, [R161+0x9000] ;  /* 0x00900000a108783b */ /* 0x000e6c0000004200 */
[----:B------:R-:W-:-:S02]  /*14590*/  F2FP.BF16.PACK_AB R4, R54, R47 ;  /* 0x0000002f3604723e */ /* 0x000fc400000010ff */
[----:B------:R-:W-:Y:S02]  /*145a0*/  F2FP.BF16.PACK_AB R5, R48, R43 ;  /* 0x0000002b3005723e */ /* 0x000fe400000010ff */
[----:B------:R-:W-:Y:S02]  /*145b0*/  F2FP.BF16.PACK_AB R6, R56, R41 ;  /* 0x000000293806723e */ /* 0x000fe400000010ff */
[----:B----4-:R-:W-:-:S07]  /*145c0*/  F2FP.BF16.PACK_AB R7, R49, R42 ;  /* 0x0000002a3107723e */ /* 0x010fce00000010ff */
[C---:B---3--:R-:W-:Y:S08]  /*145d0*/  HMMA.16816.F32.BF16 R96, R4.reuse, R16, R96 ;  /* 0x000000100460723c */ /* 0x048ff00000041860 */
[C---:B------:R-:W-:Y:S01]  /*145e0*/  HMMA.16816.F32.BF16 R92, R4.reuse, R18, R92 ;  /* 0x00000012045c723c */ /* 0x040fe2000004185c */
[----:B------:R-:W3:Y:S07]  /*145f0*/  LDSM.16.MT88.4 R16, [R160+0x9000] ;  /* 0x00900000a010783b */ /* 0x000eee0000004200 */
[C---:B-----5:R-:W-:Y:S07]  /*14600*/  HMMA.16816.F32.BF16 R88, R4.reuse, R12, R88 ;  /* 0x0000000c0458723c */ /* 0x060fee0000041858 */
[----:B------:R-:W-:Y:S01]  /*14610*/  FADD.FTZ R12, R28, R39 ;  /* 0x000000271c0c7221 */ /* 0x000fe20000010000 */
[----:B------:R-:W-:Y:S03]  /*14620*/  HMMA.16816.F32.BF16 R84, R4, R14, R84 ;  /* 0x0000000e0454723c */ /* 0x000fe60000041854 */
[----:B------:R-:W-:-:S04]  /*14630*/  FADD.FTZ R12, R27, R12 ;  /* 0x0000000c1b0c7221 */ /* 0x000fc80000010000 */
[----:B------:R-:W-:Y:S01]  /*14640*/  FADD.FTZ R14, R0, R29 ;  /* 0x0000001d000e7221 */ /* 0x000fe20000010000 */
[C---:B-1----:R-:W-:Y:S01]  /*14650*/  HMMA.16816.F32.BF16 R80, R4.reuse, R8, R80 ;  /* 0x000000080450723c */ /* 0x042fe20000041850 */
[----:B------:R-:W-:Y:S01]  /*14660*/  FADD.FTZ R27, R25, R12 ;  /* 0x0000000c191b7221 */ /* 0x000fe20000010000 */
[----:B------:R-:W-:Y:S01]  /*14670*/  MUFU.EX2 R0, R24 ;  /* 0x0000001800007308 */ /* 0x000fe20000000800 */
[----:B------:R-:W-:Y:S02]  /*14680*/  FADD.FTZ R37, R37, R14 ;  /* 0x0000000e25257221 */ /* 0x000fe40000010000 */
[----:B------:R-:W-:Y:S01]  /*14690*/  FADD.FTZ R27, R30, R27 ;  /* 0x0000001b1e1b7221 */ /* 0x000fe20000010000 */
[----:B------:R-:W1:Y:S01]  /*146a0*/  LDSM.16.MT88.4 R12, [R164+0x9800] ;  /* 0x00980000a40c783b */ /* 0x000e620000004200 */
[----:B------:R-:W-:Y:S01]  /*146b0*/  FADD.FTZ R37, R34, R37 ;  /* 0x0000002522257221 */ /* 0x000fe20000010000 */
[----:B------:R-:W-:Y:S01]  /*146c0*/  HMMA.16816.F32.BF16 R76, R4, R10, R76 ;  /* 0x0000000a044c723c */ /* 0x000fe2000004184c */
[----:B------:R-:W-:-:S02]  /*146d0*/  FADD.FTZ R8, R2, R27 ;  /* 0x0000001b02087221 */ /* 0x000fc40000010000 */
[----:B------:R-:W-:Y:S02]  /*146e0*/  FADD.FTZ R44, R44, R37 ;  /* 0x000000252c2c7221 */ /* 0x000fe40000010000 */
[----:B------:R-:W-:Y:S02]  /*146f0*/  FADD.FTZ R31, R31, R8 ;  /* 0x000000081f1f7221 */ /* 0x000fe40000010000 */
[----:B------:R-:W-:Y:S01]  /*14700*/  FADD.FTZ R45, R45, R44 ;  /* 0x0000002c2d2d7221 */ /* 0x000fe20000010000 */
[----:B------:R-:W4:Y:S01]  /*14710*/  LDSM.16.MT88.4 R8, [R162+0x9800] ;  /* 0x00980000a208783b */ /* 0x000f220000004200 */
[----:B------:R-:W-:Y:S01]  /*14720*/  FFMA.FTZ R2, R22, c[0x0][0x23c], -R23 ;  /* 0x00008f0016027a23 */ /* 0x000fe20000010817 */
[----:B---3--:R-:W-:Y:S01]  /*14730*/  HMMA.16816.F32.BF16 R72, R4, R16, R72 ;  /* 0x000000100448723c */ /* 0x008fe20000041848 */
[----:B------:R-:W-:Y:S02]  /*14740*/  FADD.FTZ R108, R108, R45 ;  /* 0x0000002d6c6c7221 */ /* 0x000fe40000010000 */
[----:B------:R-:W-:-:S02]  /*14750*/  FADD.FTZ R22, R62, R31 ;  /* 0x0000001f3e167221 */ /* 0x000fc40000010000 */
[----:B------:R-:W-:Y:S01]  /*14760*/  FADD.FTZ R103, R103, R108 ;  /* 0x0000006c67677221 */ /* 0x000fe20000010000 */
[----:B------:R-:W3:Y:S01]  /*14770*/  MUFU.EX2 R2, R2 ;  /* 0x0000000200027308 */ /* 0x000ee20000000800 */
[----:B------:R-:W-:Y:S01]  /*14780*/  FFMA.FTZ R25, R26, c[0x0][0x23c], -R23 ;  /* 0x00008f001a197a23 */ /* 0x000fe20000010817 */
[----:B------:R-:W-:Y:S01]  /*14790*/  HMMA.16816.F32.BF16 R68, R4, R18, R68 ;  /* 0x000000120444723c */ /* 0x000fe20000041844 */
[----:B------:R-:W-:Y:S02]  /*147a0*/  FADD.FTZ R22, R63, R22 ;  /* 0x000000163f167221 */ /* 0x000fe40000010000 */
[----:B------:R-:W-:Y:S02]  /*147b0*/  FADD.FTZ R66, R66, R103 ;  /* 0x0000006742427221 */ /* 0x000fe40000010000 */
[----:B------:R-:W-:Y:S01]  /*147c0*/  FADD.FTZ R17, R61, R22 ;  /* 0x000000163d117221 */ /* 0x000fe20000010000 */
[----:B------:R-:W5:Y:S01]  /*147d0*/  MUFU.EX2 R25, R25 ;  /* 0x0000001900197308 */ /* 0x000f620000000800 */
[----:B------:R-:W-:Y:S01]  /*147e0*/  FADD.FTZ R66, R105, R66 ;  /* 0x0000004269427221 */ /* 0x000fe20000010000 */
[----:B------:R-:W-:Y:S01]  /*147f0*/  F2FP.BF16.PACK_AB R4, R33, R32 ;  /* 0x000000202104723e */ /* 0x000fe200000010ff */
[----:B------:R-:W-:Y:S01]  /*14800*/  FADD.FTZ R17, R60, R17 ;  /* 0x000000113c117221 */ /* 0x000fe20000010000 */
[----:B--2---:R-:W-:Y:S01]  /*14810*/  F2FP.BF16.PACK_AB R6, R36, R35 ;  /* 0x000000232406723e */ /* 0x004fe200000010ff */
[----:B------:R-:W-:-:S02]  /*14820*/  FADD.FTZ R23, R113, R66 ;  /* 0x0000004271177221 */ /* 0x000fc40000010000 */
[----:B------:R-:W-:Y:S01]  /*14830*/  FADD.FTZ R114, R114, R17 ;  /* 0x0000001172727221 */ /* 0x000fe20000010000 */
[----:B---3--:R-:W-:Y:S01]  /*14840*/  F2FP.BF16.PACK_AB R7, R21, R2 ;  /* 0x000000021507723e */ /* 0x008fe200000010ff */
[----:B------:R-:W-:Y:S01]  /*14850*/  FADD.FTZ R23, R122, R23 ;  /* 0x000000177a177221 */ /* 0x000fe20000010000 */
[----:B------:R-:W2:Y:S01]  /*14860*/  LDSM.16.MT88.4 R16, [R161+0x9800] ;  /* 0x00980000a110783b */ /* 0x000ea20000004200 */
[----:B------:R-:W-:Y:S02]  /*14870*/  FADD.FTZ R111, R111, R114 ;  /* 0x000000726f6f7221 */ /* 0x000fe40000010000 */
[----:B------:R-:W-:Y:S02]  /*14880*/  FADD.FTZ R116, R116, R23 ;  /* 0x0000001774747221 */ /* 0x000fe40000010000 */
[----:B------:R-:W-:Y:S01]  /*14890*/  FADD.FTZ R22, R112, R111 ;  /* 0x0000006f70167221 */ /* 0x000fe20000010000 */
[----:B-----5:R-:W-:Y:S01]  /*148a0*/  F2FP.BF16.PACK_AB R5, R25, R0 ;  /* 0x000000001905723e */ /* 0x020fe200000010ff */
        /* <DEDUP_REMOVED lines=10> */
[----:B------:R-:W1:Y:S01]  /*14950*/  LDSM.16.MT88.4 R12, [R160+0x9800] ;  /* 0x00980000a00c783b */ /* 0x000e620000004200 */
[----:B------:R-:W-:Y:S02]  /*14960*/  FADD.FTZ R123, R123, R110 ;  /* 0x0000006e7b7b7221 */ /* 0x000fe40000010000 */
[----:B------:R-:W-:-:S04]  /*14970*/  FADD.FTZ R126, R126, R115 ;  /* 0x000000737e7e7221 */ /* 0x000fc80000010000 */
[----:B----4-:R-:W-:Y:S01]  /*14980*/  HMMA.16816.F32.BF16 R88, R4, R8, R88 ;  /* 0x000000080458723c */ /* 0x010fe20000041858 */
        /* <DEDUP_REMOVED lines=15> */
[----:B------:R-:W-:-:S04]  /*14a80*/  FADD.FTZ R9, R48, R9 ;  /* 0x0000000930097221 */ /* 0x000fc80000010000 */
[----:B------:R-:W-:Y:S01]  /*14a90*/  FADD.FTZ R42, R42, R9 ;  /* 0x000000092a2a7221 */ /* 0x000fe20000010000 */
[C---:B-1----:R-:W-:Y:S01]  /*14aa0*/  HMMA.16816.F32.BF16 R72, R4.reuse, R12, R72 ;  /* 0x0000000c0448723c */ /* 0x042fe20000041848 */
[----:B------:R-:W-:Y:S02]  /*14ab0*/  FADD.FTZ R9, R56, R41 ;  /* 0x0000002938097221 */ /* 0x000fe40000010000 */
[----:B------:R-:W-:Y:S02]  /*14ac0*/  FADD.FTZ R49, R49, R42 ;  /* 0x0000002a31317221 */ /* 0x000fe40000010000 */
[----:B------:R-:W-:Y:S02]  /*14ad0*/  FADD.FTZ R32, R32, R9 ;  /* 0x0000000920207221 */ /* 0x000fe40000010000 */
[----:B------:R-:W-:Y:S01]  /*14ae0*/  FADD.FTZ R0, R0, R49 ;  /* 0x0000003100007221 */ /* 0x000fe20000010000 */
[----:B------:R-:W-:Y:S01]  /*14af0*/  HMMA.16816.F32.BF16 R68, R4, R14, R68 ;  /* 0x0000000e0444723c */ /* 0x000fe20000041844 */
[----:B------:R-:W-:-:S02]  /*14b00*/  FADD.FTZ R32, R33, R32 ;  /* 0x0000002021207221 */ /* 0x000fc40000010000 */
[----:B------:R-:W-:Y:S01]  /*14b10*/  FADD.FTZ R25, R25, R0 ;  /* 0x0000000019197221 */ /* 0x000fe20000010000 */
[----:B------:R-:W-:Y:S01]  /*14b20*/  MOV R0, R3 ;  /* 0x0000000300007202 */ /* 0x000fe20000000f00 */
[----:B------:R-:W-:Y:S02]  /*14b30*/  FADD.FTZ R35, R35, R32 ;  /* 0x0000002023237221 */ /* 0x000fe40000010000 */
[----:B------:R-:W-:Y:S02]  /*14b40*/  FADD.FTZ R2, R2, R25 ;  /* 0x0000001902027221 */ /* 0x000fe40000010000 */
[----:B------:R-:W-:Y:S02]  /*14b50*/  FADD.FTZ R189, R36, R35 ;  /* 0x0000002324bd7221 */ /* 0x000fe40000010000 */
[----:B------:R-:W-:Y:S01]  /*14b60*/  FADD.FTZ R188, R21, R2 ;  /* 0x0000000215bc7221 */ /* 0x000fe20000010000 */
[----:B------:R-:W-:Y:S02]  /*14b70*/  MOV R2, R20 ;  /* 0x0000001400027202 */ /* 0x000fe40000000f00 */
.L_x_5744:
[----:B------:R-:W-:-:S13]  /*14b80*/  ISETP.GE.AND P0, PT, R183, 0x1, PT ;  /* 0x00000001b700780c */ /* 0x000fda0003f06270 */
[----:B------:R-:W-:Y:S05]  /*14b90*/  @!P0 BRA `(.L_x_5752) ;  /* 0x00003da000008947 */ /* 0x000fea0003800000 */
[----:B------:R-:W-:Y:S01]  /*14ba0*/  IMAD.MOV.U32 R187, RZ, RZ, c[0x0][0x1a0] ;  /* 0x00006800ffbb7624 */ /* 0x000fe200078e00ff */
[----:B------:R-:W-:Y:S02]  /*14bb0*/  MOV R103, R0 ;  /* 0x0000000000677202 */ /* 0x000fe40000000f00 */
[----:B------:R-:W-:Y:S01]  /*14bc0*/  MOV R105, R2 ;  /* 0x0000000200697202 */ /* 0x000fe20000000f00 */
[----:B------:R-:W-:-:S05]  /*14bd0*/  IMAD.U32 R186, R187, -0x80, RZ ;  /* 0xffffff80bbba7824 */ /* 0x000fca00078e00ff */
[----:B------:R-:W-:Y:S02]  /*14be0*/  SHF.R.S32.HI R185, RZ, 0x1f, R186 ;  /* 0x0000001fffb97819 */ /* 0x000fe400000114ba */
.L_x_5756:
        /* <DEDUP_REMOVED lines=65> */
.L_x_5753:
        /* <DEDUP_REMOVED lines=25> */
[CC--:B------:R-:W-:Y:S01]  /*15190*/  @!P0 LEA R5, P1, R187.reuse, R8.reuse, 0x6 ;  /* 0x00000008bb058211 */ /* 0x0c0fe200078230ff */
[C---:B------:R-:W-:Y:S01]  /*151a0*/  @!P0 IMAD.WIDE.U32 R14, R187.reuse, 0x30, R14 ;  /* 0x00000030bb0e8825 */ /* 0x040fe200078e000e */
[----:B------:R-:W-:Y:S02]  /*151b0*/  @!P0 MOV R6, c[0x0][0x1a4] ;  /* 0x0000690000068a02 */ /* 0x000fe40000000f00 */
[----:B------:R-:W-:Y:S01]  /*151c0*/  @!P0 MOV R10, R8 ;  /* 0x00000008000a8202 */ /* 0x000fe20000000f00 */
[----:B------:R-:W-:Y:S01]  /*151d0*/  @!P0 IMAD R4, R4, 0x30, RZ ;  /* 0x0000003004048824 */ /* 0x000fe200078e02ff */
[-C--:B------:R-:W-:Y:S01]  /*151e0*/  @!P0 LEA R24, P4, R14, R190.reuse, 0x1 ;  /* 0x000000be0e188211 */ /* 0x080fe200078808ff */
[----:B------:R-:W-:Y:S01]  /*151f0*/  @P0 STS.128 [R184+0x7000], RZ ;  /* 0x007000ffb8000388 */ /* 0x000fe20000000c00 */
[----:B------:R-:W-:Y:S02]  /*15200*/  @!P0 LEA.HI.X R6, R187, R9, R6, 0x6, P1 ;  /* 0x00000009bb068211 */ /* 0x000fe400008f3406 */
        /* <DEDUP_REMOVED lines=9> */
[----:B------:R-:W-:Y:S02]  /*152a0*/  @!P0 MOV R3, c[0x0][0x1a4] ;  /* 0x0000690000038a02 */ /* 0x000fe40000000f00 */
[----:B------:R-:W-:Y:S01]  /*152b0*/  @!P0 MOV R2, c[0x0][0x1a4] ;  /* 0x0000690000028a02 */ /* 0x000fe20000000f00 */
[----:B------:R-:W-:Y:S01]  /*152c0*/  @P0 STS.128 [R184+0x7800], RZ ;  /* 0x007800ffb8000388 */ /* 0x000fe20000000c00 */
[----:B------:R-:W-:Y:S01]  /*152d0*/  @!P0 IMAD.WIDE.U32 R10, R187, 0x50, R10 ;  /* 0x00000050bb0a8825 */ /* 0x000fe200078e000a */
[----:B------:R-:W-:Y:S02]  /*152e0*/  @!P0 MOV R20, R8 ;  /* 0x0000000800148202 */ /* 0x000fe40000000f00 */
[----:B------:R-:W-:Y:S01]  /*152f0*/  @!P0 MOV R21, R9 ;  /* 0x0000000900158202 */ /* 0x000fe20000000f00 */
[----:B------:R-:W-:Y:S01]  /*15300*/  @!P0 IMAD R3, R3, 0x50, RZ ;  /* 0x0000005003038824 */ /* 0x000fe200078e02ff */
[-C--:B------:R-:W-:Y:S01]  /*15310*/  @!P0 LEA R22, P3, R10, R190.reuse, 0x1 ;  /* 0x000000be0a168211 */ /* 0x080fe200078608ff */
[----:B------:R-:W-:Y:S01]  /*15320*/  @!P0 IMAD.WIDE.U32 R8, R187, 0x60, R8 ;  /* 0x00000060bb088825 */ /* 0x000fe200078e0008 */
[----:B------:R-:W-:Y:S01]  /*15330*/  @!PT LDS RZ, [RZ] ;  /* 0x00000000fffff984 */ /* 0x000fe20000000800 */
[----:B------:R-:W-:Y:S01]  /*15340*/  @!PT LDS RZ, [RZ] ;  /* 0x00000000fffff984 */ /* 0x000fe20000000800 */
[----:B------:R-:W-:Y:S01]  /*15350*/  @!PT LDS RZ, [RZ] ;  /* 0x00000000fffff984 */ /* 0x000fe20000000800 */
[----:B------:R3:W-:Y:S01]  /*15360*/  @!P0 LDGSTS.E.BYPASS.LTC128B.128 [R184+0x7800], [R24.64] ;  /* 0x0780000018b88fae */ /* 0x0007e2000b901d46 */
[----:B------:R-:W-:Y:S02]  /*15370*/  @!P0 MOV R0, c[0x0][0x1a4] ;  /* 0x0000690000008a02 */ /* 0x000fe40000000f00 */
[----:B------:R-:W-:Y:S01]  /*15380*/  @!P0 IADD3 R3, R3, R11, RZ ;  /* 0x0000000b03038210 */ /* 0x000fe20007ffe0ff */
[----:B------:R-:W-:Y:S01]  /*15390*/  @!P0 IMAD R2, R2, 0x60, RZ ;  /* 0x0000006002028824 */ /* 0x000fe200078e02ff */
[-C--:B------:R-:W-:Y:S01]  /*153a0*/  @!P0 LEA R6, P2, R8, R190.reuse, 0x1 ;  /* 0x000000be08068211 */ /* 0x080fe200078408ff */
[----:B------:R-:W-:Y:S01]  /*153b0*/  @!P0 IMAD.WIDE.U32 R20, R187, 0x70, R20 ;  /* 0x00000070bb148825 */ /* 0x000fe200078e0014 */
[----:B------:R-:W-:Y:S01]  /*153c0*/  @!P0 LEA.HI.X R23, R10, R191, R3, 0x1, P3 ;  /* 0x000000bf0a178211 */ /* 0x000fe200018f0c03 */
[----:B------:R-:W-:Y:S01]  /*153d0*/  @P0 STS.128 [R184+0x8000], RZ ;  /* 0x008000ffb8000388 */ /* 0x000fe20000000c00 */
[----:B------:R-:W-:Y:S01]  /*153e0*/  @!P0 IADD3 R2, R2, R9, RZ ;  /* 0x0000000902028210 */ /* 0x000fe20007ffe0ff */
[----:B------:R-:W-:Y:S01]  /*153f0*/  @!P0 IMAD R0, R0, 0x70, RZ ;  /* 0x0000007000008824 */ /* 0x000fe200078e02ff */
[----:B------:R-:W-:Y:S02]  /*15400*/  @!P0 LEA R26, P1, R20, R190, 0x1 ;  /* 0x000000be141a8211 */ /* 0x000fe400078208ff */
[----:B------:R-:W-:Y:S02]  /*15410*/  @!P0 LEA.HI.X R7, R8, R191, R2, 0x1, P2 ;  /* 0x000000bf08078211 */ /* 0x000fe400010f0c02 */
[----:B------:R-:W-:Y:S01]  /*15420*/  @!P0 IADD3 R0, R0, R21, RZ ;  /* 0x0000001500008210 */ /* 0x000fe20007ffe0ff */
[----:B------:R-:W-:Y:S01]  /*15430*/  @!PT LDS RZ, [RZ] ;  /* 0x00000000fffff984 */ /* 0x000fe20000000800 */
[----:B------:R-:W-:Y:S01]  /*15440*/  @!PT LDS RZ, [RZ] ;  /* 0x00000000fffff984 */ /* 0x000fe20000000800 */
[----:B------:R-:W-:Y:S01]  /*15450*/  @!PT LDS RZ, [RZ] ;  /* 0x00000000fffff984 */ /* 0x000fe20000000800 */
[----:B------:R4:W-:Y:S01]  /*15460*/  @!P0 LDGSTS.E.BYPASS.LTC128B.128 [R184+0x8000], [R12.64] ;  /* 0x080000000cb88fae */ /* 0x0009e2000b901d46 */
[----:B------:R-:W-:Y:S02]  /*15470*/  MOV R190, R192 ;  /* 0x000000c000be7202 */ /* 0x000fe40000000f00 */
[----:B------:R-:W-:Y:S02]  /*15480*/  @!P0 LEA.HI.X R27, R20, R191, R0, 0x1, P1 ;  /* 0x000000bf141b8211 */ /* 0x000fe400008f0c00 */
[----:B------:R-:W-:Y:S02]  /*15490*/  ISETP.GE.AND P1, PT, R183, 0x2, PT ;  /* 0x00000002b700780c */ /* 0x000fe40003f26270 */
        /* <DEDUP_REMOVED lines=18> */
[----:B------:R-:W4:Y:S08]  /*155c0*/  LDSM.16.M88.4 R116, [R169+0x2800] ;  /* 0x00280000a974783b */ /* 0x000f300000000200 */
[----:B------:R-:W5:Y:S08]  /*155d0*/  LDSM.16.M88.4 R120, [R169+0x3000] ;  /* 0x00300000a978783b */ /* 0x000f700000000200 */
[----:B------:R-:W0:Y:S08]  /*155e0*/  LDGDEPBAR ;  /* 0x00000000000079af */ /* 0x000e300000000000 */
[----:B------:R-:W1:Y:S08]  /*155f0*/  LDSM.16.M88.4 R124, [R169+0x3800] ;  /* 0x00380000a97c783b */ /* 0x000e700000000200 */
[----:B------:R-:W1:Y:S08]  /*15600*/  LDSM.16.M88.4 R128, [R169+0x4000] ;  /* 0x00400000a980783b */ /* 0x000e700000000200 */
[----:B------:R-:W1:Y:S08]  /*15610*/  LDSM.16.M88.4 R132, [R169+0x4800] ;  /* 0x00480000a984783b */ /* 0x000e700000000200 */
[----:B------:R-:W2:Y:S08]  /*15620*/  LDSM.16.M88.4 R136, [R169+0x5000] ;  /* 0x00500000a988783b */ /* 0x000eb00000000200 */
[----:B------:R-:W2:Y:S08]  /*15630*/  LDSM.16.M88.4 R140, [R169+0x5800] ;  /* 0x00580000a98c783b */ /* 0x000eb00000000200 */
[----:B------:R-:W-:Y:S08]  /*15640*/  LDSM.16.M88.4 R144, [R168] ;  /* 0x00000000a890783b */ /* 0x000ff00000000200 */
[----:B------:R-:W3:Y:S08]  /*15650*/  LDSM.16.M88.4 R148, [R163+0x2000] ;  /* 0x00200000a394783b */ /* 0x000ef00000000200 */
[----:B------:R-:W3:Y:S01]  /*15660*/  LDSM.16.M88.4 R152, [R163+0x2800] ;  /* 0x00280000a398783b */ /* 0x000ee20000000200 */
[C---:B-1----:R-:W-:Y:S08]  /*15670*/  HMMA.16816.F32.BF16 R4, R108.reuse, R112, RZ ;  /* 0x000000706c04723c */ /* 0x042ff000000418ff */
[C---:B------:R-:W-:Y:S01]  /*15680*/  HMMA.16816.F32.BF16 R8, R108.reuse, R114, RZ ;  /* 0x000000726c08723c */ /* 0x040fe200000418ff */
[----:B------:R-:W1:Y:S07]  /*15690*/  LDSM.16.M88.4 R112, [R163+0x3000] ;  /* 0x00300000a370783b */ /* 0x000e6e0000000200 */
[C---:B----4-:R-:W-:Y:S08]  /*156a0*/  HMMA.16816.F32.BF16 R12, R108.reuse, R116, RZ ;  /* 0x000000746c0c723c */ /* 0x050ff000000418ff */
[C---:B--2---:R-:W-:Y:S01]  /*156b0*/  HMMA.16816.F32.BF16 R16, R108.reuse, R118, RZ ;  /* 0x000000766c10723c */ /* 0x044fe200000418ff */
[----:B------:R-:W-:Y:S07]  /*156c0*/  LDSM.16.M88.4 R116, [R163+0x4000] ;  /* 0x00400000a374783b */ /* 0x000fee0000000200 */
[C---:B-----5:R-:W-:Y:S08]  /*156d0*/  HMMA.16816.F32.BF16 R20, R108.reuse, R120, RZ ;  /* 0x000000786c14723c */ /* 0x060ff000000418ff */
[C---:B---3--:R-:W-:Y:S01]  /*156e0*/  HMMA.16816.F32.BF16 R24, R108.reuse, R122, RZ ;  /* 0x0000007a6c18723c */ /* 0x048fe200000418ff */
[----:B------:R-:W-:Y:S07]  /*156f0*/  LDSM.16.M88.4 R120, [R163+0x4800] ;  /* 0x00480000a378783b */ /* 0x000fee0000000200 */
[C---:B------:R-:W-:Y:S08]  /*15700*/  HMMA.16816.F32.BF16 R28, R108.reuse, R124, RZ ;  /* 0x0000007c6c1c723c */ /* 0x040ff000000418ff */
        /* <DEDUP_REMOVED lines=13> */
[C---:B------:R-:W-:Y:S08]  /*157e0*/  HMMA.16816.F32.BF16 R8, R144.reuse, R150, R8 ;  /* 0x000000969008723c */ /* 0x040ff00000041808 */
[C---:B------:R-:W-:Y:S08]  /*157f0*/  HMMA.16816.F32.BF16 R12, R144.reuse, R152, R12 ;  /* 0x00000098900c723c */ /* 0x040ff0000004180c */
[C---:B------:R-:W-:Y:S08]  /*15800*/  HMMA.16816.F32.BF16 R16, R144.reuse, R154, R16 ;  /* 0x0000009a9010723c */ /* 0x040ff00000041810 */
[C---:B-1----:R-:W-:Y:S08]  /*15810*/  HMMA.16816.F32.BF16 R20, R144.reuse, R112, R20 ;  /* 0x000000709014723c */ /* 0x042ff00000041814 */
        /* <DEDUP_REMOVED lines=16> */
[----:B------:R-:W1:Y:S07]  /*15920*/  LDSM.16.M88.4 R108, [R158] ;  /* 0x000000009e6c783b */ /* 0x000e6e0000000200 */
[C---:B--2---:R-:W-:Y:S08]  /*15930*/  HMMA.16816.F32.BF16 R4, R112.reuse, R116, R4 ;  /* 0x000000747004723c */ /* 0x044ff00000041804 */
[C---:B------:R-:W-:Y:S01]  /*15940*/  HMMA.16816.F32.BF16 R8, R112.reuse, R118, R8 ;  /* 0x000000767008723c */ /* 0x040fe20000041808 */
[----:B------:R-:W2:Y:S07]  /*15950*/  LDSM.16.M88.4 R116, [R157] ;  /* 0x000000009d74783b */ /* 0x000eae0000000200 */
[C---:B---3--:R-:W-:Y:S08]  /*15960*/  HMMA.16816.F32.BF16 R12, R112.reuse, R120, R12 ;  /* 0x00000078700c723c */ /* 0x048ff0000004180c */
        /* <DEDUP_REMOVED lines=10> */
[----:B------:R-:W3:Y:S07]  /*15a10*/  LDSM.16.M88.4 R124, [R102] ;  /* 0x00000000667c783b */ /* 0x000eee0000000200 */
[C---:B------:R-:W-:Y:S08]  /*15a20*/  HMMA.16816.F32.BF16 R44, R112.reuse, R128, R44 ;  /* 0x00000080702c723c */ /* 0x040ff0000004182c */
[C---:B------:R-:W-:Y:S08]  /*15a30*/  HMMA.16816.F32.BF16 R48, R112.reuse, R130, R48 ;  /* 0x000000827030723c */ /* 0x040ff00000041830 */
[C---:B-1----:R-:W-:Y:S08]  /*15a40*/  HMMA.16816.F32.BF16 R52, R112.reuse, R108, R52 ;  /* 0x0000006c7034723c */ /* 0x042ff00000041834 */
[C---:B------:R-:W-:Y:S01]  /*15a50*/  HMMA.16816.F32.BF16 R56, R112.reuse, R110, R56 ;  /* 0x0000006e7038723c */ /* 0x040fe20000041838 */
[----:B------:R-:W1:Y:S07]  /*15a60*/  LDSM.16.M88.4 R108, [R102+0x800] ;  /* 0x00080000666c783b */ /* 0x000e6e0000000200 */
[C---:B--2---:R-:W-:Y:S08]  /*15a70*/  HMMA.16816.F32.BF16 R60, R112.reuse, R116, R60 ;  /* 0x00000074703c723c */ /* 0x044ff0000004183c */
[----:B------:R-:W-:Y:S08]  /*15a80*/  HMMA.16816.F32.BF16 R64, R112, R118, R64 ;  /* 0x000000767040723c */ /* 0x000ff00000041840 */
[C---:B---3--:R-:W-:Y:S08]  /*15a90*/  HMMA.16816.F32.BF16 R4, R120.reuse, R124, R4 ;  /* 0x0000007c7804723c */ /* 0x048ff00000041804 */
[C---:B------:R-:W-:Y:S08]  /*15aa0*/  HMMA.16816.F32.BF16 R8, R120.reuse, R126, R8 ;  /* 0x0000007e7808723c */ /* 0x040ff00000041808 */
[C---:B-1----:R-:W-:Y:S08]  /*15ab0*/  HMMA.16816.F32.BF16 R12, R120.reuse, R108, R12 ;  /* 0x0000006c780c723c */ /* 0x042ff0000004180c */
[----:B------:R-:W-:Y:S01]  /*15ac0*/  FMUL.FTZ R245, R4, c[0x0][0x2ec] ;  /* 0x0000bb0004f57a20 */ /* 0x000fe20000410000 */
[C---:B------:R-:W-:Y:S03]  /*15ad0*/  HMMA.16816.F32.BF16 R16, R120.reuse, R110, R16 ;  /* 0x0000006e7810723c */ /* 0x040fe60000041810 */
[----:B------:R-:W-:Y:S02]  /*15ae0*/  FMUL.FTZ R243, R5, c[0x0][0x2ec] ;  /* 0x0000bb0005f37a20 */ /* 0x000fe40000410000 */
[----:B------:R-:W1:Y:S01]  /*15af0*/  MUFU.TANH R245, R245 ;  /* 0x000000f500f57308 */ /* 0x000e620000002400 */
[----:B------:R-:W-:Y:S02]  /*15b00*/  FMUL.FTZ R248, R6, c[0x0][0x2ec] ;  /* 0x0000bb0006f87a20 */ /* 0x000fe40000410000 */
[----:B------:R-:W-:Y:S04]  /*15b10*/  FMUL.FTZ R9, R9, c[0x0][0x2ec] ;  /* 0x0000bb0009097a20 */ /* 0x000fe80000410000 */
[----:B------:R-:W-:Y:S02]  /*15b20*/  FMUL.FTZ R10, R10, c[0x0][0x2ec] ;  /* 0x0000bb000a0a7a20 */ /* 0x000fe40000410000 */
[----:B------:R-:W-:Y:S01]  /*15b30*/  FMUL.FTZ R11, R11, c[0x0][0x2ec] ;  /* 0x0000bb000b0b7a20 */ /* 0x000fe20000410000 */
[----:B------:R-:W2:Y:S01]  /*15b40*/  MUFU.TANH R249, R9 ;  /* 0x0000000900f97308 */ /* 0x000ea20000002400 */
[----:B------:R-:W-:Y:S02]  /*15b50*/  FMUL.FTZ R246, R7, c[0x0][0x2ec] ;  /* 0x0000bb0007f67a20 */ /* 0x000fe40000410000 */
[----:B------:R-:W3:Y:S01]  /*15b60*/  LDSM.16.M88.4 R4, [R102+0x1000] ;  /* 0x001000006604783b */ /* 0x000ee20000000200 */
[----:B------:R-:W-:Y:S02]  /*15b70*/  FMUL.FTZ R241, R8, c[0x0][0x2ec] ;  /* 0x0000bb0008f17a20 */ /* 0x000fe40000410000 */
[----:B------:R-:W-:Y:S02]  /*15b80*/  FMUL.FTZ R251, R12, c[0x0][0x2ec] ;  /* 0x0000bb000cfb7a20 */ /* 0x000fe40000410000 */
[----:B------:R-:W-:Y:S02]  /*15b90*/  FMUL.FTZ R13, R13, c[0x0][0x2ec] ;  /* 0x0000bb000d0d7a20 */ /* 0x000fe40000410000 */
[----:B------:R-:W4:Y:S01]  /*15ba0*/  MUFU.TANH R252, R10 ;  /* 0x0000000a00fc7308 */ /* 0x000f220000002400 */
        /* <DEDUP_REMOVED lines=9> */
[C---:B---3--:R-:W-:Y:S01]  /*15c40*/  HMMA.16816.F32.BF16 R20, R120.reuse, R4, R20 ;  /* 0x000000047814723c */ /* 0x048fe20000041814 */
[----:B-----5:R-:W3:Y:S08]  /*15c50*/  LDSM.16.M88.4 R8, [R102+0x1800] ;  /* 0x001800006608783b */ /* 0x020ef00000000200 */
[----:B------:R-:W1:Y:S01]  /*15c60*/  MUFU.TANH R246, R246 ;  /* 0x000000f600f67308 */ /* 0x000e620000002400 */
[C---:B------:R-:W-:Y:S01]  /*15c70*/  HMMA.16816.F32.BF16 R24, R120.reuse, R6, R24 ;  /* 0x000000067818723c */ /* 0x040fe20000041818 */
[----:B------:R-:W5:Y:S08]  /*15c80*/  LDSM.16.M88.4 R4, [R102+0x2000] ;  /* 0x002000006604783b */ /* 0x000f700000000200 */
[----:B------:R-:W1:Y:S05]  /*15c90*/  MUFU.TANH R241, R241 ;  /* 0x000000f100f17308 */ /* 0x000e6a0000002400 */
        /* <DEDUP_REMOVED lines=10> */
[C---:B---3--:R-:W-:Y:S08]  /*15d40*/  HMMA.16816.F32.BF16 R28, R120.reuse, R8, R28 ;  /* 0x00000008781c723c */ /* 0x048ff0000004181c */
[----:B------:R3:W1:Y:S01]  /*15d50*/  MUFU.TANH R244, R14 ;  /* 0x0000000e00f47308 */ /* 0x0006620000002400 */
[C---:B------:R-:W-:Y:S01]  /*15d60*/  HMMA.16816.F32.BF16 R32, R120.reuse, R10, R32 ;  /* 0x0000000a7820723c */ /* 0x040fe20000041820 */
[----:B------:R-:W1:Y:S08]  /*15d70*/  LDSM.16.M88.4 R8, [R102+0x2800] ;  /* 0x002800006608783b */ /* 0x000e700000000200 */
[----:B------:R3:W1:Y:S01]  /*15d80*/  MUFU.TANH R242, R15 ;  /* 0x0000000f00f27308 */ /* 0x0006620000002400 */
[C---:B-----5:R-:W-:Y:S05]  /*15d90*/  HMMA.16816.F32.BF16 R36, R120.reuse, R4, R36 ;  /* 0x000000047824723c */ /* 0x060fea0000041824 */
[----:B------:R-:W-:Y:S03]  /*15da0*/  FMUL.FTZ R229, R28, c[0x0][0x2ec] ;  /* 0x0000bb001ce57a20 */ /* 0x000fe60000410000 */
[C---:B------:R-:W-:Y:S01]  /*15db0*/  HMMA.16816.F32.BF16 R40, R120.reuse, R6, R40 ;  /* 0x000000067828723c */ /* 0x040fe20000041828 */
[----:B------:R-:W2:Y:S01]  /*15dc0*/  MUFU.TANH R239, R239 ;  /* 0x000000ef00ef7308 */ /* 0x000ea20000002400 */
[----:B------:R-:W5:Y:S02]  /*15dd0*/  LDSM.16.M88.4 R4, [R102+0x3000] ;  /* 0x003000006604783b */ /* 0x000f640000000200 */
        /* <DEDUP_REMOVED lines=16> */
[----:B------:R-:W1:Y:S01]  /*15ee0*/  LDSM.16.M88.4 R8, [R102+0x3800] ;  /* 0x003800006608783b */ /* 0x000e620000000200 */
[----:B------:R-:W-:Y:S04]  /*15ef0*/  DEPBAR.LE SB0, 0x0 ;  /* 0x000080000000791a */ /* 0x000fe80000000000 */
[----:B------:R-:W-:Y:S02]  /*15f00*/  FMUL.FTZ R39, R39, c[0x0][0x2ec] ;  /* 0x0000bb0027277a20 */ /* 0x000fe40000410000 */
[----:B------:R-:W-:Y:S01]  /*15f10*/  FMUL.FTZ R41, R41, c[0x0][0x2ec] ;  /* 0x0000bb0029297a20 */ /* 0x000fe20000410000 */
[----:B------:R-:W1:Y:S01]  /*15f20*/  MUFU.TANH R237, R237 ;  /* 0x000000ed00ed7308 */ /* 0x000e620000002400 */
[----:B------:R-:W-:Y:S01]  /*15f30*/  BAR.SYNC.DEFER_BLOCKING 0x0 ;  /* 0x0000000000007b1d */ /* 0x000fe20000010000 */
[C---:B-----5:R-:W-:Y:S05]  /*15f40*/  HMMA.16816.F32.BF16 R52, R120.reuse, R4, R52 ;  /* 0x000000047834723c */ /* 0x060fea0000041834 */
        /* <DEDUP_REMOVED lines=37> */
[----:B------:R3:W1:Y:S10]  /*161a0*/  MUFU.TANH R227, R29 ;  /* 0x0000001d00e37308 */ /* 0x0006740000002400 */
[----:B------:R3:W1:Y:S10]  /*161b0*/  MUFU.TANH R228, R30 ;  /* 0x0000001e00e47308 */ /* 0x0006740000002400 */
[----:B------:R3:W1:Y:S10]  /*161c0*/  MUFU.TANH R226, R31 ;  /* 0x0000001f00e27308 */ /* 0x0006740000002400 */
        /* <DEDUP_REMOVED lines=34> */
[----:B------:R-:W1:Y:S10]  /*163f0*/  MUFU.TANH R36, R36 ;  /* 0x0000002400247308 */ /* 0x000e740000002400 */
[----:B------:R-:W1:Y:S01]  /*16400*/  MUFU.TANH R3, R3 ;  /* 0x0000000300037308 */ /* 0x000e620000002400 */
[----:B------:R-:W-:-:S05]  /*16410*/  @!P1 BRA `(.L_x_5754) ;  /* 0x0000098000009947 */ /* 0x000fca0003800000 */
[----:B--234-:R-:W-:Y:S05]  /*16420*/  IMAD.MOV.U32 R5, RZ, RZ, c[0x0][0x198] ;  /* 0x00006600ff057624 */ /* 0x01cfea00078e00ff */
[----:B------:R-:W-:Y:S04]  /*16430*/  LEA R6, -R5, RZ, 0x7 ;  /* 0x000000ff05067211 */ /* 0x000fe800078e39ff */
[----:B------:R-:W-:Y:S01]  /*16440*/  SHF.R.S32.HI R7, RZ, 0x1f, R6 ;  /* 0x0000001fff077819 */ /* 0x000fe20000011406 */
[----:B------:R-:W-:-:S05]  /*16450*/  @!P6 BRA `(.L_x_5755) ;  /* 0x000003c00000e947 */ /* 0x000fca0003800000 */
[----:B------:R-:W-:Y:S01]  /*16460*/  IMAD.SHL.U32 R11, R183, 0x80, RZ ;  /* 0x00000080b70b7824 */ /* 0x000fe200078e00ff */
[----:B------:R-:W-:Y:S04]  /*16470*/  IABS R0, c[0x0][0x2d0] ;  /* 0x0000b40000007a13 */ /* 0x000fe80000000000 */
[----:B------:R-:W2:Y:S01]  /*16480*/  I2F.RP R10, R0 ;  /* 0x00000000000a7306 */ /* 0x000ea20000209400 */
[C---:B------:R-:W-:Y:S02]  /*16490*/  IADD3 R8, R11.reuse, -0x100, RZ ;  /* 0xffffff000b087810 */ /* 0x040fe40007ffe0ff */
[----:B------:R-:W-:Y:S04]  /*164a0*/  IADD3 R11, R11, -0x80, RZ ;  /* 0xffffff800b0b7810 */ /* 0x000fe80007ffe0ff */
[----:B------:R-:W-:Y:S02]  /*164b0*/  IABS R4, R11 ;  /* 0x0000000b00047213 */ /* 0x000fe40000000000 */
[----:B------:R-:W-:Y:S01]  /*164c0*/  LOP3.LUT R11, R11, c[0x0][0x2d0], RZ, 0x3c, !PT ;  /* 0x0000b4000b0b7a12 */ /* 0x000fe200078e3cff */
[----:B--2---:R-:W2:Y:S02]  /*164d0*/  MUFU.RCP R2, R10 ;  /* 0x0000000a00027308 */ /* 0x004ea40000001000 */
[----:B--2---:R-:W-:Y:S02]  /*164e0*/  IADD3 R6, R2, 0xffffffe, RZ ;  /* 0x0ffffffe02067810 */ /* 0x004fe40007ffe0ff */
[----:B------:R-:W-:Y:S06]  /*164f0*/  IABS R2, R8 ;  /* 0x0000000800027213 */ /* 0x000fec0000000000 */
[----:B------:R-:W2:Y:S01]  /*16500*/  F2I.FTZ.U32.TRUNC.NTZ R7, R6 ;  /* 0x0000000600077305 */ /* 0x000ea2000021f000 */
[----:B------:R-:W-:Y:S04]  /*16510*/  LOP3.LUT R8, R8, c[0x0][0x2d0], RZ, 0x3c, !PT ;  /* 0x0000b40008087a12 */ /* 0x000fe800078e3cff */
[----:B------:R-:W-:Y:S01]  /*16520*/  ISETP.GE.AND P3, PT, R8, RZ, PT ;  /* 0x000000ff0800720c */ /* 0x000fe20003f66270 */
[--C-:B--2---:R-:W-:Y:S02]  /*16530*/  IMAD.MOV R9, RZ, RZ, -R7.reuse ;  /* 0x000000ffff097224 */ /* 0x104fe400078e0a07 */
        /* <DEDUP_REMOVED lines=46> */
.L_x_5755:
[----:B------:R2:W-:Y:S01]  /*16820*/  @P0 STS.128 [R184+0x2000], RZ ;  /* 0x002000ffb8000388 */ /* 0x0005e20000000c00 */
[----:B------:R-:W-:Y:S01]  /*16830*/  LEA R24, P4, R6, R180, 0x1 ;  /* 0x000000b406187211 */ /* 0x000fe200078808ff */
[----:B------:R-:W-:Y:S01]  /*16840*/  @!P0 IMAD.MOV.U32 R8, RZ, RZ, c[0x0][0x19c] ;  /* 0x00006700ff088624 */ /* 0x000fe200078e00ff */
[-C--:B------:R-:W-:Y:S01]  /*16850*/  @!P0 IADD3 R9, P2, R174, R6.reuse, RZ ;  /* 0x00000006ae098210 */ /* 0x080fe20007f5e0ff */
[----:B------:R-:W-:Y:S01]  /*16860*/  @!P0 IMAD.MOV.U32 R0, RZ, RZ, c[0x0][0x19c] ;  /* 0x00006700ff008624 */ /* 0x000fe200078e00ff */
[--C-:B------:R-:W-:Y:S01]  /*16870*/  LEA.HI.X R25, R6, R181, R7.reuse, 0x1, P4 ;  /* 0x000000b506197211 */ /* 0x100fe200020f0c07 */
[C-C-:B------:R-:W-:Y:S01]  /*16880*/  @!P0 IMAD.WIDE.U32 R20, R5.reuse, 0x30, R6.reuse ;  /* 0x0000003005148825 */ /* 0x140fe200078e0006 */
[CC--:B------:R-:W-:Y:S02]  /*16890*/  @!P0 LEA R11, P1, R5.reuse, R6.reuse, 0x5 ;  /* 0x00000006050b8211 */ /* 0x0c0fe400078228ff */
[----:B------:R-:W-:Y:S01]  /*168a0*/  @!P0 LEA R10, P3, R5, R6, 0x6 ;  /* 0x00000006050a8211 */ /* 0x000fe200078630ff */
[----:B------:R-:W-:Y:S01]  /*168b0*/  @!PT LDS RZ, [RZ] ;  /* 0x00000000fffff984 */ /* 0x000fe20000000800 */
[----:B------:R-:W-:Y:S01]  /*168c0*/  @!PT LDS RZ, [RZ] ;  /* 0x00000000fffff984 */ /* 0x000fe20000000800 */
[----:B------:R-:W-:Y:S01]  /*168d0*/  @!PT LDS RZ, [RZ] ;  /* 0x00000000fffff984 */ /* 0x000fe20000000800 */
[----:B------:R2:W-:Y:S01]  /*168e0*/  @!P0 LDGSTS.E.BYPASS.LTC128B.128 [R184+0x2000], [R24.64] ;  /* 0x0200000018b88fae */ /* 0x0005e2000b901d46 */
[--C-:B------:R-:W-:Y:S01]  /*168f0*/  @!P0 IMAD.X R4, R173, 0x1, R7.reuse, P2 ;  /* 0x00000001ad048824 */ /* 0x100fe200010e0607 */
[CC--:B------:R-:W-:Y:S01]  /*16900*/  @!P0 LEA R22, P2, R9.reuse, R180.reuse, 0x1 ;  /* 0x000000b409168211 */ /* 0x0c0fe200078408ff */
[--C-:B------:R-:W-:Y:S01]  /*16910*/  @!P0 IMAD.MOV.U32 R18, RZ, RZ, R6.reuse ;  /* 0x000000ffff128224 */ /* 0x100fe200078e0006 */
[----:B------:R2:W-:Y:S01]  /*16920*/  @P0 STS.128 [R184+0x2800], RZ ;  /* 0x002800ffb8000388 */ /* 0x0005e20000000c00 */
[----:B------:R-:W-:Y:S01]  /*16930*/  @!P0 MOV R19, R7 ;  /* 0x0000000700138202 */ /* 0x000fe20000000f00 */
[----:B------:R-:W-:Y:S01]  /*16940*/  @!P0 IMAD.MOV.U32 R14, RZ, RZ, R6 ;  /* 0x000000ffff0e8224 */ /* 0x000fe200078e0006 */
[----:B------:R-:W-:Y:S01]  /*16950*/  @!P0 LEA.HI.X R23, R9, R181, R4, 0x1, P2 ;  /* 0x000000b509178211 */ /* 0x000fe200010f0c04 */
[----:B------:R-:W-:Y:S01]  /*16960*/  @!P0 IMAD.MOV.U32 R15, RZ, RZ, R7 ;  /* 0x000000ffff0f8224 */ /* 0x000fe200078e0007 */
[-C--:B------:R-:W-:Y:S01]  /*16970*/  @!P0 MOV R13, R7.reuse ;  /* 0x00000007000d8202 */ /* 0x080fe20000000f00 */
[----:B------:R-:W-:Y:S01]  /*16980*/  @!P0 IMAD.MOV.U32 R12, RZ, RZ, R6 ;  /* 0x000000ffff0c8224 */ /* 0x000fe200078e0006 */
[-C--:B------:R-:W-:Y:S01]  /*16990*/  @!P0 LEA.HI.X R8, R5, R7.reuse, R8, 0x5, P1 ;  /* 0x0000000705088211 */ /* 0x080fe200008f2c08 */
[----:B------:R-:W-:Y:S01]  /*169a0*/  @!PT LDS RZ, [RZ] ;  /* 0x00000000fffff984 */ /* 0x000fe20000000800 */
[----:B------:R-:W-:Y:S01]  /*169b0*/  @!PT LDS RZ, [RZ] ;  /* 0x00000000fffff984 */ /* 0x000fe20000000800 */
[----:B------:R-:W-:Y:S01]  /*169c0*/  @!PT LDS RZ, [RZ] ;  /* 0x00000000fffff984 */ /* 0x000fe20000000800 */
[----:B------:R2:W-:Y:S01]  /*169d0*/  @!P0 LDGSTS.E.BYPASS.LTC128B.128 [R184+0x2800], [R22.64] ;  /* 0x0280000016b88fae */ /* 0x0005e2000b901d46 */
[----:B------:R-:W-:Y:S01]  /*169e0*/  @!P0 IMAD.MOV.U32 R2, RZ, RZ, c[0x0][0x19c] ;  /* 0x00006700ff028624 */ /* 0x000fe200078e00ff */
[-C--:B------:R-:W-:Y:S01]  /*169f0*/  @!P0 LEA R26, P1, R11, R180.reuse, 0x1 ;  /* 0x000000b40b1a8211 */ /* 0x080fe200078208ff */
[C---:B------:R-:W-:Y:S01]  /*16a00*/  @!P0 IMAD.WIDE.U32 R18, R5.reuse, 0x50, R18 ;  /* 0x0000005005128825 */ /* 0x040fe200078e0012 */
[----:B------:R2:W-:Y:S01]  /*16a10*/  @P0 STS.128 [R184+0x3000], RZ ;  /* 0x003000ffb8000388 */ /* 0x0005e20000000c00 */
[C---:B------:R-:W-:Y:S02]  /*16a20*/  @!P0 LEA.HI.X R0, R5.reuse, R7, R0, 0x6, P3 ;  /* 0x0000000705008211 */ /* 0x040fe400018f3400 */
[----:B------:R-:W-:Y:S01]  /*16a30*/  @!P0 IMAD.WIDE.U32 R14, R5, 0x60, R14 ;  /* 0x00000060050e8825 */ /* 0x000fe200078e000e */
[----:B------:R-:W-:Y:S02]  /*16a40*/  @!P0 LEA.HI.X R27, R11, R181, R8, 0x1, P1 ;  /* 0x000000b50b1b8211 */ /* 0x000fe400008f0c08 */
[-C--:B------:R-:W-:Y:S01]  /*16a50*/  @!P0 LEA R28, P1, R20, R180.reuse, 0x1 ;  /* 0x000000b4141c8211 */ /* 0x080fe200078208ff */
[----:B------:R-:W-:Y:S02]  /*16a60*/  @!P0 IMAD.WIDE.U32 R12, R5, 0x70, R12 ;  /* 0x00000070050c8825 */ /* 0x000fe400078e000c */
[----:B------:R-:W-:Y:S01]  /*16a70*/  @!PT LDS RZ, [RZ] ;  /* 0x00000000fffff984 */ /* 0x000fe20000000800 */
[----:B------:R-:W-:Y:S01]  /*16a80*/  @!PT LDS RZ, [RZ] ;  /* 0x00000000fffff984 */ /* 0x000fe20000000800 */
[----:B------:R-:W-:Y:S01]  /*16a90*/  @!PT LDS RZ, [RZ] ;  /* 0x00000000fffff984 */ /* 0x000fe20000000800 */
[----:B------:R2:W-:Y:S02]  /*16aa0*/  @!P0 LDGSTS.E.BYPASS.LTC128B.128 [R184+0x3000], [R26.64] ;  /* 0x030000001ab88fae */ /* 0x0005e4000b901d46 */
[----:B------:R-:W-:Y:S02]  /*16ab0*/  @!P0 IMAD R5, R2, 0x30, RZ ;  /* 0x0000003002058824 */ /* 0x000fe400078e02ff */
[----:B------:R2:W-:Y:S01]  /*16ac0*/  @P0 STS.128 [R184+0x3800], RZ ;  /* 0x003800ffb8000388 */ /* 0x0005e20000000c00 */
[----:B------:R-:W-:Y:S02]  /*16ad0*/  @!P0 IMAD.MOV.U32 R4, RZ, RZ, c[0x0][0x19c] ;  /* 0x00006700ff048624 */ /* 0x000fe400078e00ff */
[----:B------:R-:W-:Y:S01]  /*16ae0*/  @!P0 IADD3 R5, R5, R21, RZ ;  /* 0x0000001505058210 */ /* 0x000fe20007ffe0ff */
[----:B------:R-:W-:Y:S02]  /*16af0*/  @!P0 IMAD.MOV.U32 R6, RZ, RZ, c[0x0][0x19c] ;  /* 0x00006700ff068624 */ /* 0x000fe400078e00ff */
        /* <DEDUP_REMOVED lines=14> */
[----:B------:R-:W-:Y:S01]  /*16be0*/  @!P0 LEA R8, P1, R12, R180, 0x1 ;  /* 0x000000b40c088211 */ /* 0x000fe200078208ff */
        /* <DEDUP_REMOVED lines=8> */
[----:B------:R-:W-:Y:S01]  /*16c70*/  MOV R180, R24 ;  /* 0x0000001800b47202 */ /* 0x000fe20000000f00 */
[----:B------:R2:W-:Y:S03]  /*16c80*/  @P0 STS.128 [R184+0x4800], RZ ;  /* 0x004800ffb8000388 */ /* 0x0005e60000000c00 */
        /* <DEDUP_REMOVED lines=17> */
.L_x_5754:
[----:B--234-:R-:W-:Y:S01]  /*16da0*/  FMNMX.FTZ R0, R245, R105, !PT ;  /* 0x00000069f5007209 */ /* 0x01cfe20007810000 */
        /* <DEDUP_REMOVED lines=24> */
[----:B-1----:R-:W-:Y:S01]  /*16f30*/  FMNMX.FTZ R0, R233, R0, !PT ;  /* 0x00000000e9007209 */ /* 0x002fe20007810000 */
        /* <DEDUP_REMOVED lines=80> */
[C---:B-1----:R-:W-:Y:S02]  /*17440*/  FMUL.FTZ R8, R38.reuse, R92 ;  /* 0x0000005c26087220 */ /* 0x042fe40000410000 */
[C---:B------:R-:W-:Y:S02]  /*17450*/  FMUL.FTZ R9, R38.reuse, R93 ;  /* 0x0000005d26097220 */ /* 0x040fe40000410000 */
[C---:B------:R-:W-:Y:S01]  /*17460*/  FMUL.FTZ R17, R38.reuse, R85 ;  /* 0x0000005526117220 */ /* 0x040fe20000410000 */
[----:B------:R-:W-:Y:S01]  /*17470*/  MUFU.EX2 R112, R112 ;  /* 0x0000007000707308 */ /* 0x000fe20000000800 */
[C---:B------:R-:W-:Y:S02]  /*17480*/  FMUL.FTZ R4, R38.reuse, R96 ;  /* 0x0000006026047220 */ /* 0x040fe40000410000 */
[C---:B------:R-:W-:Y:S02]  /*17490*/  FMUL.FTZ R5, R38.reuse, R97 ;  /* 0x0000006126057220 */ /* 0x040fe40000410000 */
[C---:B--2---:R-:W-:Y:S02]  /*174a0*/  FMUL.FTZ R10, R37.reuse, R94 ;  /* 0x0000005e250a7220 */ /* 0x044fe40000410000 */
[----:B------:R-:W-:Y:S02]  /*174b0*/  FMUL.FTZ R11, R37, R95 ;  /* 0x0000005f250b7220 */ /* 0x000fe40000410000 */
[----:B------:R-:W-:Y:S01]  /*174c0*/  LDSM.16.MT88.4 R92, [R164+0x9800] ;  /* 0x00980000a45c783b */ /* 0x000fe20000004200 */
[----:B------:R-:W1:Y:S01]  /*174d0*/  MUFU.EX2 R111, R111 ;  /* 0x0000006f006f7308 */ /* 0x000e620000000800 */
[--C-:B------:R-:W-:Y:S02]  /*174e0*/  FFMA.FTZ R116, R245, c[0x0][0x23c], -R110.reuse ;  /* 0x00008f00f5747a23 */ /* 0x100fe4000001086e */
[----:B------:R-:W-:Y:S02]  /*174f0*/  FFMA.FTZ R108, R249, c[0x0][0x23c], -R110 ;  /* 0x00008f00f96c7a23 */ /* 0x000fe4000001086e */
[C---:B------:R-:W-:Y:S02]  /*17500*/  FMUL.FTZ R19, R37.reuse, R87 ;  /* 0x0000005725137220 */ /* 0x040fe40000410000 */
        /* <DEDUP_REMOVED lines=12> */
[----:B------:R-:W-:Y:S02]  /*175d0*/  FFMA.FTZ R112, R37, R188, R112 ;  /* 0x000000bc25707223 */ /* 0x000fe40000010070 */
[----:B------:R-:W-:Y:S02]  /*175e0*/  FMUL.FTZ R25, R38, R77 ;  /* 0x0000004d26197220 */ /* 0x000fe40000410000 */
[----:B------:R-:W-:Y:S01]  /*175f0*/  FADD.FTZ R86, R111, R112 ;  /* 0x000000706f567221 */ /* 0x000fe20000010000 */
[----:B------:R-:W1:Y:S01]  /*17600*/  MUFU.EX2 R108, R108 ;  /* 0x0000006c006c7308 */ /* 0x000e620000000800 */
[----:B------:R-:W-:Y:S02]  /*17610*/  FFMA.FTZ R77, R229, c[0x0][0x23c], -R110 ;  /* 0x00008f00e54d7a23 */ /* 0x000fe4000001086e */
[----:B------:R-:W-:Y:S01]  /*17620*/  FMUL.FTZ R27, R37, R79 ;  /* 0x0000004f251b7220 */ /* 0x000fe20000410000 */
[C---:B--2---:R-:W-:Y:S01]  /*17630*/  F2FP.BF16.PACK_AB R40, R113.reuse, R116 ;  /* 0x000000747128723e */ /* 0x044fe200000010ff */
[--C-:B------:R-:W-:Y:S02]  /*17640*/  FFMA.FTZ R79, R228, c[0x0][0x23c], -R39.reuse ;  /* 0x00008f00e44f7a23 */ /* 0x100fe40000010827 */
[----:B------:R-:W-:Y:S02]  /*17650*/  FFMA.FTZ R116, R38, R189, R116 ;  /* 0x000000bd26747223 */ /* 0x000fe40000010074 */
[--C-:B------:R-:W-:Y:S01]  /*17660*/  FFMA.FTZ R71, R234, c[0x0][0x23c], -R39.reuse ;  /* 0x00008f00ea477a23 */ /* 0x100fe20000010827 */
[----:B------:R-:W-:Y:S01]  /*17670*/  MUFU.EX2 R103, R103 ;  /* 0x0000006700677308 */ /* 0x000fe20000000800 */
[----:B------:R-:W-:Y:S02]  /*17680*/  FADD.FTZ R78, R113, R116 ;  /* 0x00000074714e7221 */ /* 0x000fe40000010000 */
[----:B------:R-:W-:Y:S02]  /*17690*/  FFMA.FTZ R69, R233, c[0x0][0x23c], -R110 ;  /* 0x00008f00e9457a23 */ /* 0x000fe4000001086e */
[--C-:B------:R-:W-:Y:S02]  /*176a0*/  FFMA.FTZ R236, R236, c[0x0][0x23c], -R39.reuse ;  /* 0x00008f00ecec7a23 */ /* 0x100fe40000010827 */
[--C-:B------:R-:W-:Y:S02]  /*176b0*/  FFMA.FTZ R115, R218, c[0x0][0x23c], -R39.reuse ;  /* 0x00008f00da737a23 */ /* 0x100fe40000010827 */
[--C-:B------:R-:W-:Y:S01]  /*176c0*/  FFMA.FTZ R118, R220, c[0x0][0x23c], -R39.reuse ;  /* 0x00008f00dc767a23 */ /* 0x100fe20000010827 */
[----:B------:R-:W2:Y:S01]  /*176d0*/  MUFU.EX2 R60, R60 ;  /* 0x0000003c003c7308 */ /* 0x000ea20000000800 */
[--C-:B------:R-:W-:Y:S02]  /*176e0*/  FFMA.FTZ R119, R216, c[0x0][0x23c], -R39.reuse ;  /* 0x00008f00d8777a23 */ /* 0x100fe40000010827 */
[--C-:B------:R-:W-:Y:S01]  /*176f0*/  FFMA.FTZ R122, R214, c[0x0][0x23c], -R39.reuse ;  /* 0x00008f00d67a7a23 */ /* 0x100fe20000010827 */
[----:B-1----:R-:W-:Y:S01]  /*17700*/  F2FP.BF16.PACK_AB R42, R108, R109 ;  /* 0x0000006d6c2a723e */ /* 0x002fe200000010ff */
[----:B------:R-:W-:Y:S02]  /*17710*/  FADD.FTZ R109, R109, R78 ;  /* 0x0000004e6d6d7221 */ /* 0x000fe40000010000 */
[--C-:B------:R-:W-:Y:S02]  /*17720*/  FFMA.FTZ R123, R212, c[0x0][0x23c], -R39.reuse ;  /* 0x00008f00d47b7a23 */ /* 0x100fe40000010827 */
[--C-:B------:R-:W-:Y:S01]  /*17730*/  FFMA.FTZ R126, R210, c[0x0][0x23c], -R39.reuse ;  /* 0x00008f00d27e7a23 */ /* 0x100fe20000010827 */
[----:B------:R1:W-:Y:S01]  /*17740*/  MUFU.EX2 R84, R24 ;  /* 0x0000001800547308 */ /* 0x0003e20000000800 */
        /* <DEDUP_REMOVED lines=9> */
[----:B------:R-:W-:Y:S02]  /*177e0*/  FADD.FTZ R103, R103, R86 ;  /* 0x0000005667677221 */ /* 0x000fe40000010000 */
[--C-:B------:R-:W-:Y:S02]  /*177f0*/  FFMA.FTZ R36, R36, c[0x0][0x23c], -R39.reuse ;  /* 0x00008f0024247a23 */ /* 0x100fe40000010827 */
[--C-:B------:R-:W-:Y:S01]  /*17800*/  FFMA.FTZ R61, R251, c[0x0][0x23c], -R110.reuse ;  /* 0x00008f00fb3d7a23 */ /* 0x100fe2000001086e */
[----:B------:R-:W-:Y:S01]  /*17810*/  MUFU.EX2 R66, R66 ;  /* 0x0000004200427308 */ /* 0x000fe20000000800 */
[C---:B------:R-:W-:Y:S05]  /*17820*/  HMMA.16816.F32.BF16 R4, R40.reuse, R12, R4 ;  /* 0x0000000c2804723c */ /* 0x040fea0000041804 */
[C---:B-1----:R-:W-:Y:S02]  /*17830*/  FMUL.FTZ R24, R38.reuse, R76 ;  /* 0x0000004c26187220 */ /* 0x042fe40000410000 */
        /* <DEDUP_REMOVED lines=28> */
[----:B------:R-:W3:Y:S01]  /*17a00*/  MUFU.EX2 R81, R81 ;  /* 0x0000005100517308 */ /* 0x000ee20000000800 */
[C---:B------:R-:W-:Y:S03]  /*17a10*/  HMMA.16816.F32.BF16 R24, R40.reuse, R30, R24 ;  /* 0x0000001e2818723c */ /* 0x040fe60000041818 */
[----:B------:R-:W-:Y:S02]  /*17a20*/  FMUL.FTZ R29, R38, R73 ;  /* 0x00000049261d7220 */ /* 0x000fe40000410000 */
[--C-:B------:R-:W-:Y:S02]  /*17a30*/  FFMA.FTZ R72, R232, c[0x0][0x23c], -R39.reuse ;  /* 0x00008f00e8487a23 */ /* 0x100fe40000010827 */
[C---:B------:R-:W-:Y:S02]  /*17a40*/  FMUL.FTZ R30, R37.reuse, R74 ;  /* 0x0000004a251e7220 */ /* 0x040fe40000410000 */
[----:B------:R-:W4:Y:S03]  /*17a50*/  MUFU.EX2 R73, R235 ;  /* 0x000000eb00497308 */ /* 0x000f260000000800 */
[----:B------:R-:W-:Y:S02]  /*17a60*/  FMUL.FTZ R31, R37, R75 ;  /* 0x0000004b251f7220 */ /* 0x000fe40000410000 */
[----:B------:R-:W-:Y:S02]  /*17a70*/  FFMA.FTZ R75, R230, c[0x0][0x23c], -R39 ;  /* 0x00008f00e64b7a23 */ /* 0x000fe40000010827 */
[--C-:B------:R-:W-:Y:S02]  /*17a80*/  FFMA.FTZ R74, R227, c[0x0][0x23c], -R110.reuse ;  /* 0x00008f00e34a7a23 */ /* 0x100fe4000001086e */
[--C-:B------:R-:W-:Y:S01]  /*17a90*/  FFMA.FTZ R114, R219, c[0x0][0x23c], -R110.reuse ;  /* 0x00008f00db727a23 */ /* 0x100fe2000001086e */
[C---:B------:R-:W-:Y:S01]  /*17aa0*/  HMMA.16816.F32.BF16 R28, R40.reuse, R44, R28 ;  /* 0x0000002c281c723c */ /* 0x040fe2000004181c */
[----:B------:R-:W-:Y:S02]  /*17ab0*/  MUFU.EX2 R68, R236 ;  /* 0x000000ec00447308 */ /* 0x000fe40000000800 */
[--C-:B------:R-:W-:Y:S02]  /*17ac0*/  FFMA.FTZ R117, R217, c[0x0][0x23c], -R110.reuse ;  /* 0x00008f00d9757a23 */ /* 0x100fe4000001086e */
[--C-:B------:R-:W-:Y:S02]  /*17ad0*/  FFMA.FTZ R120, R215, c[0x0][0x23c], -R110.reuse ;  /* 0x00008f00d7787a23 */ /* 0x100fe4000001086e */
[--C-:B------:R-:W-:Y:S01]  /*17ae0*/  FFMA.FTZ R121, R213, c[0x0][0x23c], -R110.reuse ;  /* 0x00008f00d5797a23 */ /* 0x100fe2000001086e */
[----:B------:R-:W-:Y:S01]  /*17af0*/  HMMA.16816.F32.BF16 R32, R40, R46, R32 ;  /* 0x0000002e2820723c */ /* 0x000fe20000041820 */
[----:B------:R-:W5:Y:S02]  /*17b00*/  LDSM.16.MT88.4 R44, [R160+0x6800] ;  /* 0x00680000a02c783b */ /* 0x000f640000004200 */
[----:B------:R-:W4:Y:S01]  /*17b10*/  MUFU.EX2 R71, R71 ;  /* 0x0000004700477308 */ /* 0x000f220000000800 */
[--C-:B------:R-:W-:Y:S02]  /*17b20*/  FFMA.FTZ R124, R211, c[0x0][0x23c], -R110.reuse ;  /* 0x00008f00d37c7a23 */ /* 0x100fe4000001086e */
[--C-:B------:R-:W-:Y:S01]  /*17b30*/  FFMA.FTZ R125, R209, c[0x0][0x23c], -R110.reuse ;  /* 0x00008f00d17d7a23 */ /* 0x100fe2000001086e */
[----:B-1----:R-:W-:Y:S01]  /*17b40*/  F2FP.BF16.PACK_AB R42, R84, R67 ;  /* 0x00000043542a723e */ /* 0x002fe200000010ff */
[--C-:B------:R-:W-:Y:S01]  /*17b50*/  FFMA.FTZ R38, R207, c[0x0][0x23c], -R110.reuse ;  /* 0x00008f00cf267a23 */ /* 0x100fe2000001086e */
[----:B--2---:R-:W-:Y:S03]  /*17b60*/  F2FP.BF16.PACK_AB R40, R62, R61 ;  /* 0x0000003d3e28723e */ /* 0x004fe600000010ff */
[----:B------:R-:W-:Y:S01]  /*17b70*/  F2FP.BF16.PACK_AB R41, R66, R65 ;  /* 0x000000414229723e */ /* 0x000fe200000010ff */
[----:B------:R-:W-:Y:S01]  /*17b80*/  MUFU.EX2 R69, R69 ;  /* 0x0000004500457308 */ /* 0x000fe20000000800 */
[----:B---3--:R-:W-:Y:S01]  /*17b90*/  F2FP.BF16.PACK_AB R43, R81, R80 ;  /* 0x00000050512b723e */ /* 0x008fe200000010ff */
[--C-:B------:R-:W-:Y:S02]  /*17ba0*/  FFMA.FTZ R129, R205, c[0x0][0x23c], -R110.reuse ;  /* 0x00008f00cd817a23 */ /* 0x100fe4000001086e */
[--C-:B------:R-:W-:Y:S02]  /*17bb0*/  FFMA.FTZ R130, R203, c[0x0][0x23c], -R110.reuse ;  /* 0x00008f00cb827a23 */ /* 0x100fe4000001086e */
[--C-:B------:R-:W-:Y:S02]  /*17bc0*/  FFMA.FTZ R37, R199, c[0x0][0x23c], -R110.reuse ;  /* 0x00008f00c7257a23 */ /* 0x100fe4000001086e */
[C---:B------:R-:W-:Y:S02]  /*17bd0*/  HMMA.16816.F32.BF16 R4, R40.reuse, R48, R4 ;  /* 0x000000302804723c */ /* 0x040fe40000041804 */
[----:B------:R-:W-:Y:S01]  /*17be0*/  MUFU.EX2 R77, R77 ;  /* 0x0000004d004d7308 */ /* 0x000fe20000000800 */
[--C-:B------:R-:W-:Y:S02]  /*17bf0*/  FFMA.FTZ R201, R201, c[0x0][0x23c], -R110.reuse ;  /* 0x00008f00c9c97a23 */ /* 0x100fe4000001086e */
[--C-:B------:R-:W-:Y:S02]  /*17c00*/  FFMA.FTZ R113, R195, c[0x0][0x23c], -R110.reuse ;  /* 0x00008f00c3717a23 */ /* 0x100fe4000001086e */
[----:B------:R-:W-:Y:S01]  /*17c10*/  FFMA.FTZ R134, R197, c[0x0][0x23c], -R110 ;  /* 0x00008f00c5867a23 */ /* 0x000fe2000001086e */
[C---:B------:R-:W-:Y:S01]  /*17c20*/  HMMA.16816.F32.BF16 R8, R40.reuse, R50, R8 ;  /* 0x000000322808723c */ /* 0x040fe20000041808 */
[----:B------:R-:W1:Y:S03]  /*17c30*/  LDSM.16.MT88.4 R48, [R164+0x7000] ;  /* 0x00700000a430783b */ /* 0x000e660000004200 */
[----:B------:R-:W-:Y:S01]  /*17c40*/  MUFU.EX2 R79, R79 ;  /* 0x0000004f004f7308 */ /* 0x000fe20000000800 */
[----:B------:R-:W-:Y:S02]  /*17c50*/  FADD.FTZ R108, R108, R109 ;  /* 0x0000006d6c6c7221 */ /* 0x000fe40000010000 */
[----:B------:R-:W-:Y:S01]  /*17c60*/  FADD.FTZ R60, R60, R103 ;  /* 0x000000673c3c7221 */ /* 0x000fe20000010000 */
[C---:B------:R-:W-:Y:S04]  /*17c70*/  HMMA.16816.F32.BF16 R12, R40.reuse, R52, R12 ;  /* 0x00000034280c723c */ /* 0x040fe8000004180c */
[----:B------:R-:W-:Y:S01]  /*17c80*/  FADD.FTZ R61, R61, R108 ;  /* 0x0000006c3d3d7221 */ /* 0x000fe20000010000 */
[----:B------:R-:W-:Y:S01]  /*17c90*/  MOV R103, R0 ;  /* 0x0000000000677202 */ /* 0x000fe20000000f00 */
[----:B------:R-:W-:Y:S01]  /*17ca0*/  MUFU.EX2 R74, R74 ;  /* 0x0000004a004a7308 */ /* 0x000fe20000000800 */
[----:B------:R-:W-:Y:S01]  /*17cb0*/  FADD.FTZ R65, R65, R60 ;  /* 0x0000003c41417221 */ /* 0x000fe20000010000 */
[C---:B------:R-:W-:Y:S01]  /*17cc0*/  HMMA.16816.F32.BF16 R16, R40.reuse, R54, R16 ;  /* 0x000000362810723c */ /* 0x040fe20000041810 */
[----:B------:R-:W2:Y:S03]  /*17cd0*/  LDSM.16.MT88.4 R52, [R162+0x7000] ;  /* 0x00700000a234783b */ /* 0x000ea60000004200 */
[----:B------:R-:W-:Y:S02]  /*17ce0*/  FADD.FTZ R62, R62, R61 ;  /* 0x0000003d3e3e7221 */ /* 0x000fe40000010000 */
[----:B------:R-:W-:Y:S02]  /*17cf0*/  FADD.FTZ R65, R66, R65 ;  /* 0x0000004142417221 */ /* 0x000fe40000010000 */
[C---:B------:R-:W-:Y:S01]  /*17d00*/  HMMA.16816.F32.BF16 R20, R40.reuse, R56, R20 ;  /* 0x000000382814723c */ /* 0x040fe20000041814 */
[----:B------:R-:W3:Y:S03]  /*17d10*/  MUFU.EX2 R70, R70 ;  /* 0x0000004600467308 */ /* 0x000ee60000000800 */
[----:B------:R-:W-:Y:S02]  /*17d20*/  FADD.FTZ R67, R67, R62 ;  /* 0x0000003e43437221 */ /* 0x000fe40000010000 */
[----:B------:R-:W-:Y:S02]  /*17d30*/  FADD.FTZ R80, R80, R65 ;  /* 0x0000004150507221 */ /* 0x000fe40000010000 */
[C---:B------:R-:W-:Y:S01]  /*17d40*/  HMMA.16816.F32.BF16 R24, R40.reuse, R58, R24 ;  /* 0x0000003a2818723c */ /* 0x040fe20000041818 */
[----:B------:R-:W1:Y:S02]  /*17d50*/  LDSM.16.MT88.4 R56, [R161+0x7000] ;  /* 0x00700000a138783b */ /* 0x000e640000004200 */
[----:B------:R-:W-:Y:S01]  /*17d60*/  MUFU.EX2 R72, R72 ;  /* 0x0000004800487308 */ /* 0x000fe20000000800 */
[----:B------:R-:W-:Y:S02]  /*17d70*/  FADD.FTZ R67, R84, R67 ;  /* 0x0000004354437221 */ /* 0x000fe40000010000 */
[----:B------:R-:W-:Y:S02]  /*17d80*/  FADD.FTZ R81, R81, R80 ;  /* 0x0000005051517221 */ /* 0x000fe40000010000 */
[C---:B-----5:R-:W-:Y:S01]  /*17d90*/  HMMA.16816.F32.BF16 R28, R40.reuse, R44, R28 ;  /* 0x0000002c281c723c */ /* 0x060fe2000004181c */
[----:B------:R-:W-:Y:S04]  /*17da0*/  LDSM.16.MT88.4 R84, [R162+0x9800] ;  /* 0x00980000a254783b */ /* 0x000fe80000004200 */
[----:B------:R-:W5:Y:S03]  /*17db0*/  MUFU.EX2 R75, R75 ;  /* 0x0000004b004b7308 */ /* 0x000f660000000800 */
[----:B------:R-:W-:Y:S01]  /*17dc0*/  HMMA.16816.F32.BF16 R32, R40, R46, R32 ;  /* 0x0000002e2820723c */ /* 0x000fe20000041820 */
[----:B------:R-:W2:Y:S06]  /*17dd0*/  LDSM.16.MT88.4 R44, [R160+0x7000] ;  /* 0x00700000a02c783b */ /* 0x000eac0000004200 */
[----:B----4-:R-:W-:Y:S01]  /*17de0*/  F2FP.BF16.PACK_AB R40, R73, R76 ;  /* 0x0000004c4928723e */ /* 0x010fe200000010ff */
[----:B------:R-:W4:Y:S01]  /*17df0*/  MUFU.EX2 R82, R82 ;  /* 0x0000005200527308 */ /* 0x000f220000000800 */
[----:B------:R-:W-:Y:S03]  /*17e00*/  F2FP.BF16.PACK_AB R41, R71, R68 ;  /* 0x000000444729723e */ /* 0x000fe600000010ff */
[----:B---3--:R-:W-:Y:S01]  /*17e10*/  F2FP.BF16.PACK_AB R42, R70, R69 ;  /* 0x00000045462a723e */ /* 0x008fe200000010ff */
[----:B------:R-:W-:Y:S02]  /*17e20*/  FADD.FTZ R76, R76, R67 ;  /* 0x000000434c4c7221 */ /* 0x000fe40000010000 */
[----:B------:R-:W-:Y:S02]  /*17e30*/  FADD.FTZ R68, R68, R81 ;  /* 0x0000005144447221 */ /* 0x000fe40000010000 */
[----:B------:R-:W-:Y:S01]  /*17e40*/  FADD.FTZ R76, R73, R76 ;  /* 0x0000004c494c7221 */ /* 0x000fe20000010000 */
[----:B------:R-:W-:Y:S01]  /*17e50*/  MUFU.EX2 R83, R83 ;  /* 0x0000005300537308 */ /* 0x000fe20000000800 */
[----:B------:R-:W-:Y:S01]  /*17e60*/  FADD.FTZ R71, R71, R68 ;  /* 0x0000004447477221 */ /* 0x000fe20000010000 */
[----:B-----5:R-:W-:Y:S01]  /*17e70*/  F2FP.BF16.PACK_AB R43, R75, R72 ;  /* 0x000000484b2b723e */ /* 0x020fe200000010ff */
[----:B------:R-:W-:Y:S02]  /*17e80*/  FADD.FTZ R69, R69, R76 ;  /* 0x0000004c45457221 */ /* 0x000fe40000010000 */
[----:B------:R-:W-:Y:S02]  /*17e90*/  FADD.FTZ R72, R72, R71 ;  /* 0x0000004748487221 */ /* 0x000fe40000010000 */
[----:B------:R-:W-:Y:S02]  /*17ea0*/  FADD.FTZ R70, R70, R69 ;  /* 0x0000004546467221 */ /* 0x000fe40000010000 */
[C---:B-1----:R-:W-:Y:S01]  /*17eb0*/  HMMA.16816.F32.BF16 R4, R40.reuse, R48, R4 ;  /* 0x000000302804723c */ /* 0x042fe20000041804 */
[----:B------:R-:W1:Y:S02]  /*17ec0*/  MUFU.EX2 R88, R88 ;  /* 0x0000005800587308 */ /* 0x000e640000000800 */
[----:B------:R-:W-:Y:S05]  /*17ed0*/  FADD.FTZ R72, R75, R72 ;  /* 0x000000484b487221 */ /* 0x000fea0000010000 */
[C---:B------:R-:W-:Y:S01]  /*17ee0*/  HMMA.16816.F32.BF16 R8, R40.reuse, R50, R8 ;  /* 0x000000322808723c */ /* 0x040fe20000041808 */
[----:B------:R-:W3:Y:S02]  /*17ef0*/  LDSM.16.MT88.4 R48, [R164+0x7800] ;  /* 0x00780000a430783b */ /* 0x000ee40000004200 */
[----:B------:R-:W-:Y:S05]  /*17f00*/  MUFU.EX2 R89, R89 ;  /* 0x0000005900597308 */ /* 0x000fea0000000800 */
[C---:B--2---:R-:W-:Y:S05]  /*17f10*/  HMMA.16816.F32.BF16 R12, R40.reuse, R52, R12 ;  /* 0x00000034280c723c */ /* 0x044fea000004180c */
[----:B------:R-:W2:Y:S03]  /*17f20*/  MUFU.EX2 R90, R90 ;  /* 0x0000005a005a7308 */ /* 0x000ea60000000800 */
[C---:B------:R-:W-:Y:S01]  /*17f30*/  HMMA.16816.F32.BF16 R16, R40.reuse, R54, R16 ;  /* 0x000000362810723c */ /* 0x040fe20000041810 */
[----:B------:R-:W5:Y:S06]  /*17f40*/  LDSM.16.MT88.4 R52, [R162+0x7800] ;  /* 0x00780000a234783b */ /* 0x000f6c0000004200 */
[----:B------:R-:W-:Y:S01]  /*17f50*/  MUFU.EX2 R91, R91 ;  /* 0x0000005b005b7308 */ /* 0x000fe20000000800 */
[C---:B------:R-:W-:Y:S08]  /*17f60*/  HMMA.16816.F32.BF16 R20, R40.reuse, R56, R20 ;  /* 0x000000382814723c */ /* 0x040ff00000041814 */
[C---:B------:R-:W-:Y:S01]  /*17f70*/  HMMA.16816.F32.BF16 R24, R40.reuse, R58, R24 ;  /* 0x0000003a2818723c */ /* 0x040fe20000041818 */
[----:B------:R-:W-:Y:S01]  /*17f80*/  LDSM.16.MT88.4 R56, [R160+0x7800] ;  /* 0x00780000a038783b */ /* 0x000fe20000004200 */
[----:B------:R-:W1:Y:S06]  /*17f90*/  MUFU.EX2 R114, R114 ;  /* 0x0000007200727308 */ /* 0x000e6c0000000800 */
[C---:B------:R-:W-:Y:S04]  /*17fa0*/  HMMA.16816.F32.BF16 R28, R40.reuse, R44, R28 ;  /* 0x0000002c281c723c */ /* 0x040fe8000004181c */
[----:B------:R-:W-:Y:S04]  /*17fb0*/  MUFU.EX2 R115, R115 ;  /* 0x0000007300737308 */ /* 0x000fe80000000800 */
[----:B------:R-:W-:Y:S01]  /*17fc0*/  HMMA.16816.F32.BF16 R32, R40, R46, R32 ;  /* 0x0000002e2820723c */ /* 0x000fe20000041820 */
[----:B------:R-:W5:Y:S05]  /*17fd0*/  LDSM.16.MT88.4 R44, [R161+0x7800] ;  /* 0x00780000a12c783b */ /* 0x000f6a0000004200 */
[----:B------:R-:W5:Y:S01]  /*17fe0*/  MUFU.EX2 R118, R118 ;  /* 0x0000007600767308 */ /* 0x000f620000000800 */
[----:B------:R-:W-:Y:S02]  /*17ff0*/  F2FP.BF16.PACK_AB R40, R74, R77 ;  /* 0x0000004d4a28723e */ /* 0x000fe400000010ff */
[----:B----4-:R-:W-:Y:S03]  /*18000*/  F2FP.BF16.PACK_AB R41, R82, R79 ;  /* 0x0000004f5229723e */ /* 0x010fe600000010ff */
[----:B-1----:R-:W-:Y:S02]  /*18010*/  F2FP.BF16.PACK_AB R42, R88, R83 ;  /* 0x00000053582a723e */ /* 0x002fe400000010ff */
[----:B--2---:R-:W-:Y:S02]  /*18020*/  F2FP.BF16.PACK_AB R43, R90, R89 ;  /* 0x000000595a2b723e */ /* 0x004fe400000010ff */
[----:B------:R-:W-:Y:S05]  /*18030*/  MUFU.EX2 R117, R117 ;  /* 0x0000007500757308 */ /* 0x000fea0000000800 */
[C---:B---3--:R-:W-:Y:S05]  /*18040*/  HMMA.16816.F32.BF16 R4, R40.reuse, R48, R4 ;  /* 0x000000302804723c */ /* 0x048fea0000041804 */
[----:B------:R-:W1:Y:S03]  /*18050*/  MUFU.EX2 R120, R120 ;  /* 0x0000007800787308 */ /* 0x000e660000000800 */
[C---:B------:R-:W-:Y:S01]  /*18060*/  HMMA.16816.F32.BF16 R8, R40.reuse, R50, R8 ;  /* 0x000000322808723c */ /* 0x040fe20000041808 */
[----:B------:R-:W2:Y:S06]  /*18070*/  LDSM.16.MT88.4 R48, [R164+0x8000] ;  /* 0x00800000a430783b */ /* 0x000eac0000004200 */
[----:B------:R-:W-:Y:S01]  /*18080*/  MUFU.EX2 R119, R119 ;  /* 0x0000007700777308 */ /* 0x000fe20000000800 */
[C---:B-----5:R-:W-:Y:S08]  /*18090*/  HMMA.16816.F32.BF16 R12, R40.reuse, R52, R12 ;  /* 0x00000034280c723c */ /* 0x060ff0000004180c */
[C---:B------:R-:W-:Y:S01]  /*180a0*/  HMMA.16816.F32.BF16 R16, R40.reuse, R54, R16 ;  /* 0x000000362810723c */ /* 0x040fe20000041810 */
[----:B------:R-:W-:Y:S01]  /*180b0*/  LDSM.16.MT88.4 R52, [R161+0x8000] ;  /* 0x00800000a134783b */ /* 0x000fe20000004200 */
[----:B------:R-:W3:Y:S06]  /*180c0*/  MUFU.EX2 R122, R122 ;  /* 0x0000007a007a7308 */ /* 0x000eec0000000800 */
[C---:B------:R-:W-:Y:S04]  /*180d0*/  HMMA.16816.F32.BF16 R20, R40.reuse, R44, R20 ;  /* 0x0000002c2814723c */ /* 0x040fe80000041814 */
[----:B------:R-:W-:Y:S04]  /*180e0*/  MUFU.EX2 R121, R121 ;  /* 0x0000007900797308 */ /* 0x000fe80000000800 */
[C---:B------:R-:W-:Y:S01]  /*180f0*/  HMMA.16816.F32.BF16 R24, R40.reuse, R46, R24 ;  /* 0x0000002e2818723c */ /* 0x040fe20000041818 */
[----:B------:R-:W4:Y:S05]  /*18100*/  LDSM.16.MT88.4 R44, [R162+0x8000] ;  /* 0x00800000a22c783b */ /* 0x000f2a0000004200 */
[----:B------:R-:W5:Y:S02]  /*18110*/  MUFU.EX2 R124, R124 ;  /* 0x0000007c007c7308 */ /* 0x000f640000000800 */
[C---:B------:R-:W-:Y:S08]  /*18120*/  HMMA.16816.F32.BF16 R28, R40.reuse, R56, R28 ;  /* 0x00000038281c723c */ /* 0x040ff0000004181c */
[----:B------:R-:W-:Y:S01]  /*18130*/  HMMA.16816.F32.BF16 R32, R40, R58, R32 ;  /* 0x0000003a2820723c */ /* 0x000fe20000041820 */
[----:B------:R-:W5:Y:S01]  /*18140*/  LDSM.16.MT88.4 R56, [R160+0x8000] ;  /* 0x00800000a038783b */ /* 0x000f620000004200 */
[----:B------:R-:W-:Y:S05]  /*18150*/  MUFU.EX2 R123, R123 ;  /* 0x0000007b007b7308 */ /* 0x000fea0000000800 */
[----:B------:R-:W-:Y:S02]  /*18160*/  F2FP.BF16.PACK_AB R40, R114, R91 ;  /* 0x0000005b7228723e */ /* 0x000fe400000010ff */
[----:B------:R-:W-:Y:S03]  /*18170*/  F2FP.BF16.PACK_AB R41, R118, R115 ;  /* 0x000000737629723e */ /* 0x000fe600000010ff */
[----:B-1----:R-:W-:Y:S01]  /*18180*/  F2FP.BF16.PACK_AB R42, R120, R117 ;  /* 0x00000075782a723e */ /* 0x002fe200000010ff */
[----:B------:R-:W1:Y:S01]  /*18190*/  MUFU.EX2 R126, R126 ;  /* 0x0000007e007e7308 */ /* 0x000e620000000800 */
[----:B---3--:R-:W-:Y:S07]  /*181a0*/  F2FP.BF16.PACK_AB R43, R122, R119 ;  /* 0x000000777a2b723e */ /* 0x008fee00000010ff */
[C---:B--2---:R-:W-:Y:S02]  /*181b0*/  HMMA.16816.F32.BF16 R4, R40.reuse, R48, R4 ;  /* 0x000000302804723c */ /* 0x044fe40000041804 */
[----:B------:R-:W-:Y:S06]  /*181c0*/  MUFU.EX2 R125, R125 ;  /* 0x0000007d007d7308 */ /* 0x000fec0000000800 */
[C---:B------:R-:W-:Y:S01]  /*181d0*/  HMMA.16816.F32.BF16 R8, R40.reuse, R50, R8 ;  /* 0x000000322808723c */ /* 0x040fe20000041808 */
[----:B------:R-:W-:Y:S03]  /*181e0*/  LDSM.16.MT88.4 R48, [R162+0x8800] ;  /* 0x00880000a230783b */ /* 0x000fe60000004200 */
[----:B------:R-:W2:Y:S04]  /*181f0*/  MUFU.EX2 R38, R38 ;  /* 0x0000002600267308 */ /* 0x000ea80000000800 */
[C---:B----4-:R-:W-:Y:S06]  /*18200*/  HMMA.16816.F32.BF16 R12, R40.reuse, R44, R12 ;  /* 0x0000002c280c723c */ /* 0x050fec000004180c */
[----:B------:R-:W-:Y:S02]  /*18210*/  MUFU.EX2 R127, R127 ;  /* 0x0000007f007f7308 */ /* 0x000fe40000000800 */
[C---:B------:R-:W-:Y:S01]  /*18220*/  HMMA.16816.F32.BF16 R16, R40.reuse, R46, R16 ;  /* 0x0000002e2810723c */ /* 0x040fe20000041810 */
[----:B------:R-:W3:Y:S07]  /*18230*/  LDSM.16.MT88.4 R44, [R164+0x8800] ;  /* 0x00880000a42c783b */ /* 0x000eee0000004200 */
[C---:B------:R-:W-:Y:S01]  /*18240*/  HMMA.16816.F32.BF16 R20, R40.reuse, R52, R20 ;  /* 0x000000342814723c */ /* 0x040fe20000041814 */
[----:B------:R-:W4:Y:S07]  /*18250*/  MUFU.EX2 R128, R128 ;  /* 0x0000008000807308 */ /* 0x000f2e0000000800 */
[C---:B------:R-:W-:Y:S01]  /*18260*/  HMMA.16816.F32.BF16 R24, R40.reuse, R54, R24 ;  /* 0x000000362818723c */ /* 0x040fe20000041818 */
[----:B------:R-:W3:Y:S02]  /*18270*/  LDSM.16.MT88.4 R52, [R161+0x8800] ;  /* 0x00880000a134783b */ /* 0x000ee40000004200 */
[----:B------:R-:W-:Y:S05]  /*18280*/  MUFU.EX2 R129, R129 ;  /* 0x0000008100817308 */ /* 0x000fea0000000800 */
[C---:B-----5:R-:W-:Y:S05]  /*18290*/  HMMA.16816.F32.BF16 R28, R40.reuse, R56, R28 ;  /* 0x00000038281c723c */ /* 0x060fea000004181c */
[----:B------:R-:W5:Y:S03]  /*182a0*/  MUFU.EX2 R130, R130 ;  /* 0x0000008200827308 */ /* 0x000f660000000800 */
[----:B------:R-:W-:Y:S01]  /*182b0*/  HMMA.16816.F32.BF16 R32, R40, R58, R32 ;  /* 0x0000003a2820723c */ /* 0x000fe20000041820 */
[----:B------:R-:W5:Y:S06]  /*182c0*/  LDSM.16.MT88.4 R56, [R160+0x8800] ;  /* 0x00880000a038783b */ /* 0x000f6c0000004200 */
[----:B------:R-:W-:Y:S01]  /*182d0*/  F2FP.BF16.PACK_AB R40, R124, R121 ;  /* 0x000000797c28723e */ /* 0x000fe200000010ff */
[----:B------:R-:W-:Y:S01]  /*182e0*/  MUFU.EX2 R131, R131 ;  /* 0x0000008300837308 */ /* 0x000fe20000000800 */
[----:B-1----:R-:W-:Y:S03]  /*182f0*/  F2FP.BF16.PACK_AB R41, R126, R123 ;  /* 0x0000007b7e29723e */ /* 0x002fe600000010ff */
[----:B--2---:R-:W-:Y:S02]  /*18300*/  F2FP.BF16.PACK_AB R42, R38, R125 ;  /* 0x0000007d262a723e */ /* 0x004fe400000010ff */
[----:B----4-:R-:W-:Y:S04]  /*18310*/  F2FP.BF16.PACK_AB R43, R128, R127 ;  /* 0x0000007f802b723e */ /* 0x010fe800000010ff */
[----:B------:R-:W1:Y:S03]  /*18320*/  MUFU.EX2 R132, R132 ;  /* 0x0000008400847308 */ /* 0x000e660000000800 */
[C---:B---3--:R-:W-:Y:S07]  /*18330*/  HMMA.16816.F32.BF16 R4, R40.reuse, R44, R4 ;  /* 0x0000002c2804723c */ /* 0x048fee0000041804 */
[----:B------:R-:W-:Y:S01]  /*18340*/  MUFU.EX2 R112, R201 ;  /* 0x000000c900707308 */ /* 0x000fe20000000800 */
[C---:B------:R-:W-:Y:S01]  /*18350*/  HMMA.16816.F32.BF16 R8, R40.reuse, R46, R8 ;  /* 0x0000002e2808723c */ /* 0x040fe20000041808 */
[----:B------:R-:W2:Y:S07]  /*18360*/  LDSM.16.MT88.4 R44, [R164+0x9000] ;  /* 0x00900000a42c783b */ /* 0x000eae0000004200 */
[C---:B------:R-:W-:Y:S01]  /*18370*/  HMMA.16816.F32.BF16 R12, R40.reuse, R48, R12 ;  /* 0x00000030280c723c */ /* 0x040fe2000004180c */
[----:B------:R-:W3:Y:S07]  /*18380*/  MUFU.EX2 R37, R37 ;  /* 0x0000002500257308 */ /* 0x000eee0000000800 */
[C---:B------:R-:W-:Y:S01]  /*18390*/  HMMA.16816.F32.BF16 R16, R40.reuse, R50, R16 ;  /* 0x000000322810723c */ /* 0x040fe20000041810 */
[----:B------:R-:W4:Y:S02]  /*183a0*/  LDSM.16.MT88.4 R48, [R162+0x9000] ;  /* 0x00900000a230783b */ /* 0x000f240000004200 */
[----:B------:R-:W-:Y:S05]  /*183b0*/  MUFU.EX2 R111, R111 ;  /* 0x0000006f006f7308 */ /* 0x000fea0000000800 */
[C---:B------:R-:W-:Y:S05]  /*183c0*/  HMMA.16816.F32.BF16 R20, R40.reuse, R52, R20 ;  /* 0x000000342814723c */ /* 0x040fea0000041814 */
[----:B------:R-:W1:Y:S03]  /*183d0*/  MUFU.EX2 R116, R116 ;  /* 0x0000007400747308 */ /* 0x000e660000000800 */
[C---:B------:R-:W-:Y:S01]  /*183e0*/  HMMA.16816.F32.BF16 R24, R40.reuse, R54, R24 ;  /* 0x000000362818723c */ /* 0x040fe20000041818 */
[----:B------:R-:W4:Y:S06]  /*183f0*/  LDSM.16.MT88.4 R52, [R161+0x9000] ;  /* 0x00900000a134783b */ /* 0x000f2c0000004200 */
[----:B------:R-:W-:Y:S01]  /*18400*/  MUFU.EX2 R113, R113 ;  /* 0x0000007100717308 */ /* 0x000fe20000000800 */
[C---:B-----5:R-:W-:Y:S07]  /*18410*/  HMMA.16816.F32.BF16 R28, R40.reuse, R56, R28 ;  /* 0x00000038281c723c */ /* 0x060fee000004181c */
[--C-:B------:R-:W-:Y:S01]  /*18420*/  FFMA.FTZ R56, R194, c[0x0][0x23c], -R39.reuse ;  /* 0x00008f00c2387a23 */ /* 0x100fe20000010827 */
[----:B------:R-:W-:Y:S01]  /*18430*/  HMMA.16816.F32.BF16 R32, R40, R58, R32 ;  /* 0x0000003a2820723c */ /* 0x000fe20000041820 */
[----:B------:R-:W5:Y:S03]  /*18440*/  MUFU.EX2 R134, R134 ;  /* 0x0000008600867308 */ /* 0x000f660000000800 */
[----:B------:R-:W-:Y:S02]  /*18450*/  FFMA.FTZ R39, R3, c[0x0][0x23c], -R39 ;  /* 0x00008f0003277a23 */ /* 0x000fe40000010827 */
[----:B------:R-:W-:Y:S01]  /*18460*/  FADD.FTZ R3, R77, R70 ;  /* 0x000000464d037221 */ /* 0x000fe20000010000 */
[----:B------:R-:W-:Y:S01]  /*18470*/  F2FP.BF16.PACK_AB R40, R130, R129 ;  /* 0x000000818228723e */ /* 0x000fe200000010ff */
[--C-:B------:R-:W-:Y:S01]  /*18480*/  FFMA.FTZ R57, R63, c[0x0][0x23c], -R110.reuse ;  /* 0x00008f003f397a23 */ /* 0x100fe2000001086e */
[----:B-1----:R-:W-:Y:S02]  /*18490*/  F2FP.BF16.PACK_AB R41, R132, R131 ;  /* 0x000000838429723e */ /* 0x002fe400000010ff */
[----:B------:R-:W-:Y:S01]  /*184a0*/  MUFU.EX2 R133, R133 ;  /* 0x0000008500857308 */ /* 0x000fe20000000800 */
[----:B---3--:R-:W-:Y:S01]  /*184b0*/  F2FP.BF16.PACK_AB R42, R37, R112 ;  /* 0x00000070252a723e */ /* 0x008fe200000010ff */
[----:B------:R-:W-:Y:S01]  /*184c0*/  FFMA.FTZ R110, R64, c[0x0][0x23c], -R110 ;  /* 0x00008f00406e7a23 */ /* 0x000fe2000001086e */
[----:B------:R-:W-:Y:S01]  /*184d0*/  F2FP.BF16.PACK_AB R43, R116, R111 ;  /* 0x0000006f742b723e */ /* 0x000fe200000010ff */
[----:B------:R-:W-:Y:S01]  /*184e0*/  FADD.FTZ R74, R74, R3 ;  /* 0x000000034a4a7221 */ /* 0x000fe20000010000 */
[----:B------:R-:W-:Y:S03]  /*184f0*/  IADD3 R3, R183, -0x1, RZ ;  /* 0xffffffffb7037810 */ /* 0x000fe60007ffe0ff */
[----:B------:R-:W-:Y:S01]  /*18500*/  FADD.FTZ R83, R83, R74 ;  /* 0x0000004a53537221 */ /* 0x000fe20000010000 */
[----:B------:R-:W-:Y:S01]  /*18510*/  MOV R183, R3 ;  /* 0x0000000300b77202 */ /* 0x000fe20000000f00 */
[C---:B--2---:R-:W-:Y:S01]  /*18520*/  HMMA.16816.F32.BF16 R4, R40.reuse, R44, R4 ;  /* 0x0000002c2804723c */ /* 0x044fe20000041804 */
[----:B------:R-:W1:Y:S02]  /*18530*/  MUFU.EX2 R56, R56 ;  /* 0x0000003800387308 */ /* 0x000e640000000800 */
[----:B------:R-:W-:Y:S01]  /*18540*/  FADD.FTZ R88, R88, R83 ;  /* 0x0000005358587221 */ /* 0x000fe20000010000 */
[----:B-----5:R-:W-:Y:S03]  /*18550*/  F2FP.BF16.PACK_AB R68, R134, R113 ;  /* 0x000000718644723e */ /* 0x020fe600000010ff */
[----:B------:R-:W-:Y:S01]  /*18560*/  FADD.FTZ R91, R91, R88 ;  /* 0x000000585b5b7221 */ /* 0x000fe20000010000 */
[C---:B------:R-:W-:Y:S01]  /*18570*/  HMMA.16816.F32.BF16 R8, R40.reuse, R46, R8 ;  /* 0x0000002e2808723c */ /* 0x040fe20000041808 */
[----:B------:R-:W2:Y:S02]  /*18580*/  LDSM.16.MT88.4 R44, [R160+0x9000] ;  /* 0x00900000a02c783b */ /* 0x000ea40000004200 */
[----:B------:R-:W-:Y:S01]  /*18590*/  MUFU.EX2 R57, R57 ;  /* 0x0000003900397308 */ /* 0x000fe20000000800 */
[----:B------:R-:W-:Y:S04]  /*185a0*/  FADD.FTZ R114, R114, R91 ;  /* 0x0000005b72727221 */ /* 0x000fe80000010000 */
[C---:B----4-:R-:W-:Y:S04]  /*185b0*/  HMMA.16816.F32.BF16 R12, R40.reuse, R48, R12 ;  /* 0x00000030280c723c */ /* 0x050fe8000004180c */
[----:B------:R-:W-:Y:S01]  /*185c0*/  FADD.FTZ R117, R117, R114 ;  /* 0x0000007275757221 */ /* 0x000fe20000010000 */
[----:B------:R-:W3:Y:S03]  /*185d0*/  MUFU.EX2 R110, R110 ;  /* 0x0000006e006e7308 */ /* 0x000ee60000000800 */
[C---:B------:R-:W-:Y:S04]  /*185e0*/  HMMA.16816.F32.BF16 R16, R40.reuse, R50, R16 ;  /* 0x000000322810723c */ /* 0x040fe80000041810 */
[----:B-1----:R-:W-:Y:S01]  /*185f0*/  F2FP.BF16.PACK_AB R69, R56, R133 ;  /* 0x000000853845723e */ /* 0x002fe200000010ff */
[----:B------:R-:W-:Y:S02]  /*18600*/  FADD.FTZ R120, R120, R117 ;  /* 0x0000007578787221 */ /* 0x000fe40000010000 */
[----:B------:R-:W-:Y:S01]  /*18610*/  MUFU.EX2 R36, R36 ;  /* 0x0000002400247308 */ /* 0x000fe20000000800 */
[C---:B------:R-:W-:Y:S04]  /*18620*/  HMMA.16816.F32.BF16 R20, R40.reuse, R52, R20 ;  /* 0x000000342814723c */ /* 0x040fe80000041814 */
[----:B------:R-:W-:Y:S04]  /*18630*/  FADD.FTZ R121, R121, R120 ;  /* 0x0000007879797221 */ /* 0x000fe80000010000 */
[C---:B------:R-:W-:Y:S01]  /*18640*/  HMMA.16816.F32.BF16 R24, R40.reuse, R54, R24 ;  /* 0x000000362818723c */ /* 0x040fe20000041818 */
[----:B------:R-:W1:Y:S03]  /*18650*/  MUFU.EX2 R39, R39 ;  /* 0x0000002700277308 */ /* 0x000e660000000800 */
[----:B------:R-:W-:Y:S01]  /*18660*/  FADD.FTZ R124, R124, R121 ;  /* 0x000000797c7c7221 */ /* 0x000fe20000010000 */
[----:B---3--:R-:W-:Y:S03]  /*18670*/  F2FP.BF16.PACK_AB R70, R110, R57 ;  /* 0x000000396e46723e */ /* 0x008fe600000010ff */
[----:B------:R-:W-:Y:S01]  /*18680*/  FADD.FTZ R125, R125, R124 ;  /* 0x0000007c7d7d7221 */ /* 0x000fe20000010000 */
[C---:B--2---:R-:W-:Y:S03]  /*18690*/  HMMA.16816.F32.BF16 R28, R40.reuse, R44, R28 ;  /* 0x0000002c281c723c */ /* 0x044fe6000004181c */
[----:B------:R-:W-:Y:S04]  /*186a0*/  FADD.FTZ R38, R38, R125 ;  /* 0x0000007d26267221 */ /* 0x000fe80000010000 */
[----:B------:R-:W-:Y:S01]  /*186b0*/  FADD.FTZ R45, R79, R72 ;  /* 0x000000484f2d7221 */ /* 0x000fe20000010000 */
[----:B------:R-:W-:Y:S01]  /*186c0*/  HMMA.16816.F32.BF16 R32, R40, R46, R32 ;  /* 0x0000002e2820723c */ /* 0x000fe20000041820 */
[----:B------:R-:W2:Y:S03]  /*186d0*/  LDSM.16.MT88.4 R76, [R161+0x9800] ;  /* 0x00980000a14c783b */ /* 0x000ea60000004200 */
[----:B------:R-:W-:Y:S02]  /*186e0*/  FADD.FTZ R82, R82, R45 ;  /* 0x0000002d52527221 */ /* 0x000fe40000010000 */
[----:B------:R-:W-:Y:S01]  /*186f0*/  FADD.FTZ R129, R129, R38 ;  /* 0x0000002681817221 */ /* 0x000fe20000010000 */
[----:B-1----:R-:W-:Y:S01]  /*18700*/  F2FP.BF16.PACK_AB R71, R39, R36 ;  /* 0x000000242747723e */ /* 0x002fe200000010ff */
[----:B------:R-:W-:Y:S04]  /*18710*/  FADD.FTZ R89, R89, R82 ;  /* 0x0000005259597221 */ /* 0x000fe80000010000 */
        /* <DEDUP_REMOVED lines=15> */
[C---:B--2---:R-:W-:Y:S04]  /*18810*/  HMMA.16816.F32.BF16 R80, R68.reuse, R76, R20 ;  /* 0x0000004c4450723c */ /* 0x044fe80000041814 */
[----:B------:R-:W-:Y:S02]  /*18820*/  FADD.FTZ R123, R123, R122 ;  /* 0x0000007a7b7b7221 */ /* 0x000fe40000010000 */
[----:B------:R-:W-:Y:S02]  /*18830*/  FADD.FTZ R57, R57, R134 ;  /* 0x0000008639397221 */ /* 0x000fe40000010000 */
[C---:B------:R-:W-:Y:S04]  /*18840*/  HMMA.16816.F32.BF16 R76, R68.reuse, R78, R24 ;  /* 0x0000004e444c723c */ /* 0x040fe80000041818 */
[----:B------:R-:W-:Y:S02]  /*18850*/  FADD.FTZ R126, R126, R123 ;  /* 0x0000007b7e7e7221 */ /* 0x000fe40000010000 */
[----:B------:R-:W-:Y:S02]  /*18860*/  FADD.FTZ R189, R110, R57 ;  /* 0x000000396ebd7221 */ /* 0x000fe40000010000 */
        /* <DEDUP_REMOVED lines=13> */
.L_x_5752:
        /* <DEDUP_REMOVED lines=129> */
.L_x_5757:
[----:B------:R-:W1:Y:S04]  /*19150*/  S2R R5, SR_CTAID.Z ;  /* 0x0000000000057919 */ /* 0x000e680000002700 */
[----:B------:R-:W1:Y:S02]  /*19160*/  S2R R0, SR_CTAID.Y ;  /* 0x0000000000007919 */ /* 0x000e640000002600 */
[----:B-1----:R-:W-:-:S04]  /*19170*/  IMAD R2, R0, c[0x0][0x1c0], R5 ;  /* 0x0000700000027a24 */ /* 0x002fc800078e0205 */
[----:B------:R-:W-:Y:S02]  /*19180*/  IMAD R2, R2, c[0x0][0x214], RZ ;  /* 0x0000850002027a24 */ /* 0x000fe400078e02ff */
.L_x_5758:
        /* <DEDUP_REMOVED lines=37> */
.L_x_5760:
[----:B------:R-:W-:Y:S05]  /*193e0*/  BSYNC B0 ;  /* 0x0000000000007941 */ /* 0x000fea0003800000 */
.L_x_5759:
        /* <DEDUP_REMOVED lines=32> */
.L_x_5762:
[----:B------:R-:W-:Y:S05]  /*195f0*/  BSYNC B0 ;  /* 0x0000000000007941 */ /* 0x000fea0003800000 */
.L_x_5761:
        /* <DEDUP_REMOVED lines=15> */
.L_x_5764:
[----:B------:R-:W-:Y:S05]  /*196f0*/  BSYNC B0 ;  /* 0x0000000000007941 */ /* 0x000fea0003800000 */
.L_x_5763:
        /* <DEDUP_REMOVED lines=15> */
.L_x_5766:
[----:B------:R-:W-:Y:S05]  /*197f0*/  BSYNC B0 ;  /* 0x0000000000007941 */ /* 0x000fea0003800000 */
.L_x_5765:
        /* <DEDUP_REMOVED lines=15> */
.L_x_5767:
        /* <DEDUP_REMOVED lines=9> */
.L_x_7909:


//--------------------- .text._ZN5flash24flash_fwd_splitkv_kernelI23Flash_fwd_kernel_traitsILi64ELi64ELi128ELi4ELb0ELb0EN7cutlass10bfloat16_tE19Flash_kernel_traitsILi64ELi64ELi128ELi4ES3_EELb1ELb0ELb0ELb0ELb0ELb0ELb1ELb0EEEvNS_16Flash_fwd_paramsE --------------------------
	.section	.text._ZN5flash24flash_fwd_splitkv_kernelI23Flash_fwd_kernel_traitsILi64ELi64ELi128ELi4ELb0ELb0EN7cutlass10bfloat16_tE19Flash_kernel_traitsILi64ELi64ELi128ELi4ES3_EELb1ELb0ELb0ELb0ELb0ELb0ELb1ELb0EEEvNS_16Flash_fwd_paramsE,"ax",@progbits
	.sectioninfo	@"SHI_REGISTERS=206"
	.align	128
        .global         _ZN5flash24flash_fwd_splitkv_kernelI23Flash_fwd_kernel_traitsILi64ELi64ELi128ELi4ELb0ELb0EN7cutlass10bfloat16_tE19Flash_kernel_traitsILi64ELi64ELi128ELi4ES3_EELb1ELb0ELb0ELb0ELb0ELb0ELb1ELb0EEEvNS_16Flash_fwd_paramsE
        .type           _ZN5flash24flash_fwd_splitkv_kernelI23Flash_fwd_kernel_traitsILi64ELi64ELi128ELi4ELb0ELb0EN7cutlass10bfloat16_tE19Flash_kernel_traitsILi64ELi64ELi128ELi4ES3_EELb1ELb0ELb0ELb0ELb0ELb0ELb1ELb0EEEvNS_16Flash_fwd_paramsE,@function
        .size           _ZN5flash24flash_fwd_splitkv_kernelI23Flash_fwd_kernel_traitsILi64ELi64ELi128ELi4ELb0ELb0EN7cutlass10bfloat16_tE19Flash_kernel_traitsILi64ELi64ELi128ELi4ES3_EELb1ELb0ELb0ELb0ELb0ELb0ELb1ELb0EEEvNS_16Flash_fwd_paramsE,(.L_x_7910 - _ZN5flash24flash_fwd_splitkv_kernelI23Flash_fwd_kernel_traitsILi64ELi64ELi128ELi4ELb0ELb0EN7cutlass10bfloat16_tE19Flash_kernel_traitsILi64ELi64ELi128ELi4ES3_EELb1ELb0ELb0ELb0ELb0ELb0ELb1ELb0EEEvNS_16Flash_fwd_paramsE)
        .other          _ZN5flash24flash_fwd_splitkv_kernelI23Flash_fwd_kernel_traitsILi64ELi64ELi128ELi4ELb0ELb0EN7cutlass10bfloat16_tE19Flash_kernel_traitsILi64ELi64ELi128ELi4ES3_EELb1ELb0ELb0ELb0ELb0ELb0ELb1ELb0EEEvNS_16Flash_fwd_paramsE,@"STO_CUDA_ENTRY STV_DEFAULT"
_ZN5flash24flash_fwd_splitkv_kernelI23Flash_fwd_kernel_traitsILi64ELi64ELi128ELi4ELb0ELb0EN7cutlass10bfloat16_tE19Flash_kernel_traitsILi64ELi64ELi128ELi4ES3_EELb1ELb0ELb0ELb0ELb0ELb0ELb1ELb0EEEvNS_16Flash_fwd_paramsE:
.text._ZN5flash24flash_fwd_splitkv_kernelI23Flash_fwd_kernel_traitsILi64ELi64ELi128ELi4ELb0ELb0EN7cutlass10bfloat16_tE19Flash_kernel_traitsILi64ELi64ELi128ELi4ES3_EELb1ELb0ELb0ELb0ELb0ELb0ELb1ELb0EEEvNS_16Flash_fwd_paramsE:
[----:B------:R-:W-:Y:S02]  /*0000*/  MOV R1, c[0x0][0x28] ;  /* 0x00000a0000017a02 */ /* 0x000fe40000000f00 */
[----:B------:R-:W1:Y:S01]  /*0010*/  I2F.U32.RP R4, c[0x0][0x1c0] ;  /* 0x0000700000047b06 */ /* 0x000e620000209000 */
[----:B------:R-:W2:Y:S01]  /*0020*/  S2R R5, SR_CTAID.Z ;  /* 0x0000000000057919 */ /* 0x000ea20000002700 */
[----:B------:R-:W-:Y:S01]  /*0030*/  IMAD.MOV.U32 R2, RZ, RZ, RZ ;  /* 0x000000ffff027224 */ /* 0x000fe200078e00ff */
[----:B------:R-:W-:Y:S01]  /*0040*/  ISETP.NE.U32.AND P1, PT, RZ, c[0x0][0x1c0], PT ;  /* 0x00007000ff007a0c */ /* 0x000fe20003f25070 */
[----:B------:R-:W-:Y:S01]  /*0050*/  IMAD.MOV.U32 R169, RZ, RZ, 0x4 ;  /* 0x00000004ffa97424 */ /* 0x000fe200078e00ff */
[----:B------:R-:W-:Y:S01]  /*0060*/  ULDC.64 UR6, c[0x0][0x118] ;  /* 0x0000460000067ab9 */ /* 0x000fe20000000a00 */
[----:B------:R-:W-:Y:S02]  /*0070*/  IMAD.MOV.U32 R14, RZ, RZ, -0x1 ;  /* 0xffffffffff0e7424 */ /* 0x000fe400078e00ff */
[----:B-1----:R-:W1:Y:S02]  /*0080*/  MUFU.RCP R3, R4 ;  /* 0x0000000400037308 */ /* 0x002e640000001000 */
[----:B-1----:R-:W-:-:S06]  /*0090*/  IADD3 R3, R3, 0xffffffe, RZ ;  /* 0x0ffffffe03037810 */ /* 0x002fcc0007ffe0ff */
[----:B------:R-:W1:Y:S02]  /*00a0*/  F2I.FTZ.U32.TRUNC.NTZ R3, R3 ;  /* 0x0000000300037305 */ /* 0x000e64000021f000 */
[----:B-1----:R-:W-:-:S04]  /*00b0*/  IMAD.MOV R0, RZ, RZ, -R3 ;  /* 0x000000ffff007224 */ /* 0x002fc800078e0a03 */
[----:B------:R-:W-:Y:S02]  /*00c0*/  IMAD R7, R0, c[0x0][0x1c0], RZ ;  /* 0x0000700000077a24 */ /* 0x000fe400078e02ff */
[----:B------:R-:W1:Y:S02]  /*00d0*/  LDC.U8 R0, c[0x0][0x312] ;  /* 0x0000c480ff007b82 */ /* 0x000e640000000000 */
[----:B------:R-:W-:-:S06]  /*00e0*/  IMAD.HI.U32 R2, R3, R7, R2 ;  /* 0x0000000703027227 */ /* 0x000fcc00078e0002 */
[----:B--2---:R-:W-:-:S04]  /*00f0*/  IMAD.HI.U32 R168, R2, R5, RZ ;  /* 0x0000000502a87227 */ /* 0x004fc800078e00ff */
[----:B------:R-:W-:-:S04]  /*0100*/  IMAD.MOV R2, RZ, RZ, -R168 ;  /* 0x000000ffff027224 */ /* 0x000fc800078e0aa8 */
[----:B------:R-:W-:-:S05]  /*0110*/  IMAD R2, R2, c[0x0][0x1c0], R5 ;  /* 0x0000700002027a24 */ /* 0x000fca00078e0205 */
[----:B------:R-:W-:Y:S02]  /*0120*/  ISETP.GE.U32.AND P2, PT, R2, c[0x0][0x1c0], PT ;  /* 0x0000700002007a0c */ /* 0x000fe40003f46070 */
[----:B-1----:R-:W-:-:S11]  /*0130*/  ISETP.NE.AND P3, PT, R0, RZ, PT ;  /* 0x000000ff0000720c */ /* 0x002fd60003f65270 */
[----:B------:R-:W-:Y:S02]  /*0140*/  @P2 IADD3 R2, R2, -c[0x0][0x1c0], RZ ;  /* 0x8000700002022a10 */ /* 0x000fe40007ffe0ff */
[----:B------:R-:W-:Y:S02]  /*0150*/  @P2 IADD3 R168, R168, 0x1, RZ ;  /* 0x00000001a8a82810 */ /* 0x000fe40007ffe0ff */
[----:B------:R-:W-:Y:S02]  /*0160*/  ISETP.GE.U32.AND P0, PT, R2, c[0x0][0x1c0], PT ;  /* 0x0000700002007a0c */ /* 0x000fe40003f06070 */
[----:B------:R-:W-:-:S04]  /*0170*/  ISETP.NE.U32.AND P2, PT, RZ, c[0x0][0x240], PT ;  /* 0x00009000ff007a0c */ /* 0x000fc80003f45070 */
        /* <DEDUP_REMOVED lines=10> */
[----:B------:R1:W2:Y:S04]  /*0220*/  @P2 LDG.E R14, [R12.64] ;  /* 0x000000060c0e2981 */ /* 0x0002a8000c1e1900 */
[----:B------:R1:W2:Y:S01]  /*0230*/  @P2 LDG.E R11, [R12.64+0x4] ;  /* 0x000004060c0b2981 */ /* 0x0002a2000c1e1900 */
[----:B------:R-:W-:-:S04]  /*0240*/  MOV R7, RZ ;  /* 0x000000ff00077202 */ /* 0x000fc80000000f00 */
[----:B------:R3:W5:Y:S02]  /*0250*/  @!P1 LDG.E R10, [R8.64] ;  /* 0x00000006080a9981 */ /* 0x000764000c1e1900 */
[----:B------:R-:W-:Y:S02]  /*0260*/  @P0 IMAD.WIDE R16, R168, R169, c[0x0][0x250] ;  /* 0x00009400a8100625 */ /* 0x000fe400078e02a9 */
[----:B------:R-:W4:Y:S04]  /*0270*/  S2R R25, SR_CTAID.X ;  /* 0x0000000000197919 */ /* 0x000f280000002500 */
[----:B------:R3:W5:Y:S01]  /*0280*/  @P0 LDG.E R7, [R16.64] ;  /* 0x0000000610070981 */ /* 0x000762000c1e1900 */
[----:B------:R-:W-:-:S03]  /*0290*/  ISETP.NE.U32.AND P0, PT, RZ, c[0x0][0x248], PT ;  /* 0x00009200ff007a0c */ /* 0x000fc60003f05070 */
[----:B------:R-:W2:Y:S04]  /*02a0*/  S2R R3, SR_CTAID.Y ;  /* 0x0000000000037919 */ /* 0x000ea80000002600 */
[----:B------:R-:W2:Y:S01]  /*02b0*/  S2R R0, SR_TID.X ;  /* 0x0000000000007919 */ /* 0x000ea20000002100 */
[----:B------:R-:W-:Y:S01]  /*02c0*/  ISETP.NE.AND.EX P0, PT, RZ, c[0x0][0x24c], PT, P0 ;  /* 0x00009300ff007a0c */ /* 0x000fe20003f05300 */
[----:B-1----:R-:W-:-:S04]  /*02d0*/  IMAD.MOV R12, RZ, RZ, -R168 ;  /* 0x000000ffff0c7224 */ /* 0x002fc800078e0aa8 */
[----:B------:R-:W-:Y:S01]  /*02e0*/  IMAD R12, R12, c[0x0][0x1c0], R5 ;  /* 0x000070000c0c7a24 */ /* 0x000fe200078e0205 */
[----:B--2---:R-:W-:Y:S01]  /*02f0*/  @P2 IADD3 R11, R11, -R14, RZ ;  /* 0x8000000e0b0b2210 */ /* 0x004fe20007ffe0ff */
[----:B------:R-:W-:-:S06]  /*0300*/  @!P2 IMAD.MOV.U32 R11, RZ, RZ, c[0x0][0x214] ;  /* 0x00008500ff0ba624 */ /* 0x000fcc00078e00ff */
[----:B------:R-:W-:Y:S05]  /*0310*/  @!P0 BRA `(.L_x_5768) ;  /* 0x0000004000008947 */ /* 0x000fea0003800000 */
[----:B---34-:R-:W2:Y:S02]  /*0320*/  @P3 LDG.E R5, [R8.64+0x4] ;  /* 0x0000040608053981 */ /* 0x018ea4000c1e1900 */
[----:B--2--5:R-:W-:-:S06]  /*0330*/  @P3 IADD3 R5, R5, -R10, RZ ;  /* 0x8000000a05053210 */ /* 0x024fcc0007ffe0ff */
[----:B------:R1:W5:Y:S01]  /*0340*/  @!P3 LDG.E R5, [R8.64] ;  /* 0x000000060805b981 */ /* 0x000362000c1e1900 */
[----:B------:R-:W-:Y:S05]  /*0350*/  BRA `(.L_x_5769) ;  /* 0x0000001000007947 */ /* 0x000fea0003800000 */
.L_x_5768:
[----:B---34-:R-:W-:Y:S02]  /*0360*/  MOV R5, c[0x0][0x218] ;  /* 0x0000860000057a02 */ /* 0x018fe40000000f00 */
.L_x_5769:
        /* <DEDUP_REMOVED lines=13> */
[----:B------:R-:W-:-:S03]  /*0440*/  IMAD.MOV.U32 R5, RZ, RZ, c[0x0][0x218] ;  /* 0x00008600ff057624 */ /* 0x000fc600078e00ff */
[----:B------:R-:W1:Y:S02]  /*0450*/  I2F.RP R4, R6 ;  /* 0x0000000600047306 */ /* 0x000e640000209400 */
[----:B------:R-:W-:-:S04]  /*0460*/  IADD3 R5, R5, 0x7f, RZ ;  /* 0x0000007f05057810 */ /* 0x000fc80007ffe0ff */
[----:B------:R-:W-:-:S04]  /*0470*/  SHF.R.S32.HI R8, RZ, 0x1f, R5 ;  /* 0x0000001fff087819 */ /* 0x000fc80000011405 */
[----:B------:R-:W-:-:S04]  /*0480*/  LEA.HI R8, R8, R5, RZ, 0x7 ;  /* 0x0000000508087211 */ /* 0x000fc800078f38ff */
[----:B------:R-:W-:Y:S01]  /*0490*/  LEA.HI.SX32 R8, R8, c[0x0][0x10], 0x19 ;  /* 0x0000040008087a11 */ /* 0x000fe200078fcaff */
[----:B-1----:R-:W1:Y:S03]  /*04a0*/  MUFU.RCP R16, R4 ;  /* 0x0000000400107308 */ /* 0x002e660000001000 */
[----:B------:R-:W-:Y:S02]  /*04b0*/  IADD3 R8, R8, -0x1, RZ ;  /* 0xffffffff08087810 */ /* 0x000fe40007ffe0ff */
[----:B-1----:R-:W-:Y:S02]  /*04c0*/  IADD3 R16, R16, 0xffffffe, RZ ;  /* 0x0ffffffe10107810 */ /* 0x002fe40007ffe0ff */
[----:B------:R-:W-:Y:S02]  /*04d0*/  IABS R4, R8 ;  /* 0x0000000800047213 */ /* 0x000fe40000000000 */
[----:B------:R-:W1:Y:S01]  /*04e0*/  F2I.FTZ.U32.TRUNC.NTZ R17, R16 ;  /* 0x0000001000117305 */ /* 0x000e62000021f000 */
[----:B------:R-:W-:-:S04]  /*04f0*/  LOP3.LUT R8, R8, c[0x0][0x10], RZ, 0x3c, !PT ;  /* 0x0000040008087a12 */ /* 0x000fc800078e3cff */
[----:B------:R-:W-:Y:S01]  /*0500*/  ISETP.GE.AND P0, PT, R8, RZ, PT ;  /* 0x000000ff0800720c */ /* 0x000fe20003f06270 */
[----:B-1----:R-:W-:Y:S02]  /*0510*/  IMAD.MOV R5, RZ, RZ, -R17 ;  /* 0x000000ffff057224 */ /* 0x002fe400078e0a11 */
        /* <DEDUP_REMOVED lines=17> */
[----:B------:R-:W-:Y:S02]  /*0630*/  IADD3 R9, R2, 0x7f, RZ ;  /* 0x0000007f02097810 */ /* 0x000fe40007ffe0ff */
[----:B------:R-:W-:Y:S01]  /*0640*/  SHF.R.S32.HI R4, RZ, 0x7, R4 ;  /* 0x00000007ff047819 */ /* 0x000fe20000011404 */
[----:B------:R-:W-:Y:S01]  /*0650*/  @!P0 IMAD.MOV R8, RZ, RZ, -R8 ;  /* 0x000000ffff088224 */ /* 0x000fe200078e0a08 */
[----:B------:R-:W-:Y:S02]  /*0660*/  @!P1 LOP3.LUT R8, RZ, c[0x0][0x10], RZ, 0x33, !PT ;  /* 0x00000400ff089a12 */ /* 0x000fe400078e33ff */
[----:B------:R-:W-:-:S03]  /*0670*/  SHF.R.S32.HI R6, RZ, 0x1f, R9 ;  /* 0x0000001fff067819 */ /* 0x000fc60000011409 */
[----:B------:R-:W-:Y:S01]  /*0680*/  IMAD R161, R8, R3, RZ ;  /* 0x0000000308a17224 */ /* 0x000fe200078e02ff */
[----:B------:R-:W-:-:S03]  /*0690*/  LEA.HI R6, R6, R9, RZ, 0x7 ;  /* 0x0000000906067211 */ /* 0x000fc600078f38ff */
[----:B------:R-:W-:Y:S01]  /*06a0*/  IMAD.IADD R5, R8, 0x1, R161 ;  /* 0x0000000108057824 */ /* 0x000fe200078e02a1 */
[----:B------:R-:W-:-:S04]  /*06b0*/  SHF.R.S32.HI R6, RZ, 0x7, R6 ;  /* 0x00000007ff067819 */ /* 0x000fc80000011406 */
[----:B------:R-:W-:-:S04]  /*06c0*/  IMNMX R5, R6, R5, PT ;  /* 0x0000000506057217 */ /* 0x000fc80003800200 */
[----:B------:R-:W-:-:S04]  /*06d0*/  IMNMX R6, R5, R4, PT ;  /* 0x0000000405067217 */ /* 0x000fc80003800200 */
[----:B------:R-:W-:-:S13]  /*06e0*/  ISETP.GE.AND P0, PT, R161, R6, PT ;  /* 0x00000006a100720c */ /* 0x000fda0003f06270 */
[----:B------:R-:W-:Y:S05]  /*06f0*/  @!P0 BRA `(.L_x_5770) ;  /* 0x0000050000008947 */ /* 0x000fea0003800000 */
[----:B------:R-:W-:Y:S01]  /*0700*/  SHF.R.S32.HI R5, RZ, 0x1f, R0 ;  /* 0x0000001fff057819 */ /* 0x000fe20000011400 */
[----:B------:R-:W-:Y:S02]  /*0710*/  IMAD R3, R3, c[0x0][0x210], R168 ;  /* 0x0000840003037a24 */ /* 0x000fe400078e02a8 */
        /* <DEDUP_REMOVED lines=12> */
[----:B------:R-:W-:Y:S02]  /*07e0*/  IADD3 R10, R2, 0x20, RZ ;  /* 0x00000020020a7810 */ /* 0x000fe40007ffe0ff */
[----:B------:R-:W-:Y:S02]  /*07f0*/  SHF.R.S32.HI R7, RZ, 0x1f, R6 ;  /* 0x0000001fff077819 */ /* 0x000fe40000011406 */
[----:B------:R-:W-:-:S03]  /*0800*/  ISETP.GE.AND P0, PT, R6, c[0x0][0x220], PT ;  /* 0x0000880006007a0c */ /* 0x000fc60003f06270 */
[C---:B------:R-:W-:Y:S01]  /*0810*/  IMAD.WIDE R8, R2.reuse, 0x40, R6 ;  /* 0x0000004002087825 */ /* 0x040fe200078e0206 */
[C---:B------:R-:W-:Y:S02]  /*0820*/  ISETP.GE.OR P4, PT, R2.reuse, R11, P0 ;  /* 0x0000000b0200720c */ /* 0x040fe40000786670 */
[C---:B------:R-:W-:Y:S02]  /*0830*/  IADD3 R6, R2.reuse, 0x30, RZ ;  /* 0x0000003002067810 */ /* 0x040fe40007ffe0ff */
[C---:B------:R-:W-:Y:S02]  /*0840*/  IADD3 R4, P1, R5.reuse, R8, RZ ;  /* 0x0000000805047210 */ /* 0x040fe40007f3e0ff */
[----:B------:R-:W-:Y:S02]  /*0850*/  IADD3 R8, R2, 0x28, RZ ;  /* 0x0000002802087810 */ /* 0x000fe40007ffe0ff */
[----:B------:R-:W-:Y:S02]  /*0860*/  LEA.HI.X.SX32 R5, R5, R9, 0x1, P1 ;  /* 0x0000000905057211 */ /* 0x000fe400008f0eff */
[----:B------:R-:W-:-:S02]  /*0870*/  LEA R18, P1, R4, c[0x0][0x1d8], 0x2 ;  /* 0x0000760004127a11 */ /* 0x000fc400078210ff */
[-C--:B------:R-:W-:Y:S02]  /*0880*/  ISETP.GE.OR P6, PT, R16, R11.reuse, P0 ;  /* 0x0000000b1000720c */ /* 0x080fe400007c6670 */
[----:B------:R-:W-:Y:S02]  /*0890*/  LEA.HI.X R19, R4, c[0x0][0x1dc], R5, 0x2, P1 ;  /* 0x0000770004137a11 */ /* 0x000fe400008f1405 */
[----:B------:R-:W-:Y:S02]  /*08a0*/  IADD3 R4, R2, 0x38, RZ ;  /* 0x0000003802047810 */ /* 0x000fe40007ffe0ff */
[-C--:B------:R-:W-:Y:S01]  /*08b0*/  ISETP.GE.OR P5, PT, R14, R11.reuse, P0 ;  /* 0x0000000b0e00720c */ /* 0x080fe200007a6670 */
[----:B------:R1:W-:Y:S01]  /*08c0*/  @!P4 STG.E.128 [R18.64], RZ ;  /* 0x000000ff1200c986 */ /* 0x0003e2000c101d06 */
[-C--:B------:R-:W-:Y:S02]  /*08d0*/  ISETP.GE.OR P1, PT, R12, R11.reuse, P0 ;  /* 0x0000000b0c00720c */ /* 0x080fe40000726670 */
[----:B------:R-:W-:-:S02]  /*08e0*/  ISETP.GE.OR P3, PT, R10, R11, P0 ;  /* 0x0000000b0a00720c */ /* 0x000fc40000766670 */
[-C--:B------:R-:W-:Y:S01]  /*08f0*/  ISETP.GE.OR P2, PT, R8, R11.reuse, P0 ;  /* 0x0000000b0800720c */ /* 0x080fe20000746670 */
[----:B------:R1:W-:Y:S01]  /*0900*/  @!P6 STG.E.128 [R18.64+0x800], RZ ;  /* 0x000800ff1200e986 */ /* 0x0003e2000c101d06 */
[-C--:B------:R-:W-:Y:S02]  /*0910*/  ISETP.GE.OR P4, PT, R6, R11.reuse, P0 ;  /* 0x0000000b0600720c */ /* 0x080fe40000786670 */
[-C--:B------:R-:W-:Y:S02]  /*0920*/  ISETP.GE.OR P0, PT, R4, R11.reuse, P0 ;  /* 0x0000000b0400720c */ /* 0x080fe40000706670 */
[----:B------:R-:W-:Y:S01]  /*0930*/  SHF.R.S32.HI R5, RZ, 0x1f, R3 ;  /* 0x0000001fff057819 */ /* 0x000fe20000011403 */
[----:B------:R1:W-:Y:S01]  /*0940*/  @!P5 STG.E.128 [R18.64+0x1000], RZ ;  /* 0x001000ff1200d986 */ /* 0x0003e2000c101d06 */
[-C--:B------:R-:W-:Y:S02]  /*0950*/  ISETP.GE.AND P6, PT, R16, R11.reuse, PT ;  /* 0x0000000b1000720c */ /* 0x080fe40003fc6270 */
[----:B------:R-:W-:Y:S01]  /*0960*/  ISETP.GE.AND P5, PT, R14, R11, PT ;  /* 0x0000000b0e00720c */ /* 0x000fe20003fa6270 */
[----:B------:R1:W-:Y:S01]  /*0970*/  @!P1 STG.E.128 [R18.64+0x1800], RZ ;  /* 0x001800ff12009986 */ /* 0x0003e2000c101d06 */
[----:B------:R-:W-:-:S02]  /*0980*/  IADD3 R3, P1, R3, R2, RZ ;  /* 0x0000000203037210 */ /* 0x000fc40007f3e0ff */
[----:B------:R-:W-:Y:S01]  /*0990*/  ISETP.NE.OR P6, PT, R0, RZ, P6 ;  /* 0x000000ff0000720c */ /* 0x000fe200037c5670 */
[----:B------:R1:W-:Y:S01]  /*09a0*/  @!P3 STG.E.128 [R18.64+0x2000], RZ ;  /* 0x002000ff1200b986 */ /* 0x0003e2000c101d06 */
[-C--:B------:R-:W-:Y:S02]  /*09b0*/  ISETP.GE.AND P3, PT, R12, R11.reuse, PT ;  /* 0x0000000b0c00720c */ /* 0x080fe40003f66270 */
[----:B------:R-:W-:Y:S01]  /*09c0*/  ISETP.NE.OR P5, PT, R0, RZ, P5 ;  /* 0x000000ff0000720c */ /* 0x000fe20002fa5670 */
[----:B------:R1:W-:Y:S01]  /*09d0*/  @!P0 STG.E.128 [R18.64+0x3800], RZ ;  /* 0x003800ff12008986 */ /* 0x0003e2000c101d06 */
[----:B------:R-:W-:Y:S02]  /*09e0*/  ISETP.GE.AND P0, PT, R6, R11, PT ;  /* 0x0000000b0600720c */ /* 0x000fe40003f06270 */
[C---:B------:R-:W-:Y:S01]  /*09f0*/  ISETP.NE.OR P3, PT, R0.reuse, RZ, P3 ;  /* 0x000000ff0000720c */ /* 0x040fe20001f65670 */
[----:B------:R1:W-:Y:S01]  /*0a00*/  @!P2 STG.E.128 [R18.64+0x2800], RZ ;  /* 0x002800ff1200a986 */ /* 0x0003e2000c101d06 */
[----:B------:R-:W-:-:S02]  /*0a10*/  ISETP.NE.OR P0, PT, R0, RZ, P0 ;  /* 0x000000ff0000720c */ /* 0x000fc40000705670 */
[----:B------:R-:W-:Y:S01]  /*0a20*/  ISETP.GE.AND P2, PT, R10, R11, PT ;  /* 0x0000000b0a00720c */ /* 0x000fe20003f46270 */
[----:B------:R1:W-:Y:S01]  /*0a30*/  @!P4 STG.E.128 [R18.64+0x3000], RZ ;  /* 0x003000ff1200c986 */ /* 0x0003e2000c101d06 */
[----:B------:R-:W-:Y:S01]  /*0a40*/  LEA.HI.X.SX32 R10, R2, R5, 0x1, P1 ;  /* 0x00000005020a7211 */ /* 0x000fe200008f0eff */
[----:B------:R-:W-:Y:S01]  /*0a50*/  @!P6 IMAD.MOV.U32 R21, RZ, RZ, -0x800000 ;  /* 0xff800000ff15e424 */ /* 0x000fe200078e00ff */
[C---:B------:R-:W-:Y:S01]  /*0a60*/  LEA R12, P4, R3.reuse, c[0x0][0x208], 0x2 ;  /* 0x00008200030c7a11 */ /* 0x040fe200078810ff */
[----:B------:R-:W-:Y:S01]  /*0a70*/  @!P5 IMAD.MOV.U32 R17, RZ, RZ, -0x800000 ;  /* 0xff800000ff11d424 */ /* 0x000fe200078e00ff */
[----:B------:R-:W-:Y:S02]  /*0a80*/  ISETP.GE.AND P1, PT, R8, R11, PT ;  /* 0x0000000b0800720c */ /* 0x000fe40003f26270 */
[----:B------:R-:W-:Y:S01]  /*0a90*/  LEA.HI.X R13, R3, c[0x0][0x20c], R10, 0x2, P4 ;  /* 0x00008300030d7a11 */ /* 0x000fe200020f140a */
[----:B------:R-:W-:Y:S01]  /*0aa0*/  @!P3 IMAD.MOV.U32 R9, RZ, RZ, -0x800000 ;  /* 0xff800000ff09b424 */ /* 0x000fe200078e00ff */
[C---:B------:R-:W-:Y:S01]  /*0ab0*/  ISETP.NE.AND P4, PT, R0.reuse, RZ, PT ;  /* 0x000000ff0000720c */ /* 0x040fe20003f85270 */
[----:B------:R-:W-:Y:S01]  /*0ac0*/  @!P0 IMAD.MOV.U32 R3, RZ, RZ, -0x800000 ;  /* 0xff800000ff038424 */ /* 0x000fe200078e00ff */
[C---:B------:R-:W-:Y:S01]  /*0ad0*/  ISETP.NE.OR P2, PT, R0.reuse, RZ, P2 ;  /* 0x000000ff0000720c */ /* 0x040fe20001745670 */
[----:B------:R1:W-:Y:S01]  /*0ae0*/  @!P6 STG.E [R12.64+0x20], R21 ;  /* 0x000020150c00e986 */ /* 0x0003e2000c101906 */
[----:B------:R-:W-:-:S02]  /*0af0*/  ISETP.NE.OR P1, PT, R0, RZ, P1 ;  /* 0x000000ff0000720c */ /* 0x000fc40000f25670 */
[-C--:B------:R-:W-:Y:S01]  /*0b00*/  ISETP.GE.OR P4, PT, R2, R11.reuse, P4 ;  /* 0x0000000b0200720c */ /* 0x080fe20002786670 */
[----:B------:R1:W-:Y:S01]  /*0b10*/  @!P0 STG.E [R12.64+0xc0], R3 ;  /* 0x0000c0030c008986 */ /* 0x0003e2000c101906 */
[----:B------:R-:W-:-:S03]  /*0b20*/  ISETP.GE.AND P0, PT, R4, R11, PT ;  /* 0x0000000b0400720c */ /* 0x000fc60003f06270 */
[----:B------:R1:W-:Y:S01]  /*0b30*/  @!P5 STG.E [R12.64+0x40], R17 ;  /* 0x000040110c00d986 */ /* 0x0003e2000c101906 */
[----:B------:R-:W-:-:S03]  /*0b40*/  ISETP.NE.OR P0, PT, R0, RZ, P0 ;  /* 0x000000ff0000720c */ /* 0x000fc60000705670 */
[----:B------:R-:W-:Y:S01]  /*0b50*/  @!P2 IMAD.MOV.U32 R7, RZ, RZ, -0x800000 ;  /* 0xff800000ff07a424 */ /* 0x000fe200078e00ff */
[----:B------:R1:W-:Y:S01]  /*0b60*/  @!P3 STG.E [R12.64+0x60], R9 ;  /* 0x000060090c00b986 */ /* 0x0003e2000c101906 */
[----:B------:R-:W-:Y:S02]  /*0b70*/  @!P1 IMAD.MOV.U32 R5, RZ, RZ, -0x800000 ;  /* 0xff800000ff059424 */ /* 0x000fe400078e00ff */
[----:B------:R-:W-:Y:S01]  /*0b80*/  @!P4 IMAD.MOV.U32 R15, RZ, RZ, -0x800000 ;  /* 0xff800000ff0fc424 */ /* 0x000fe200078e00ff */
[----:B------:R1:W-:Y:S04]  /*0b90*/  @!P2 STG.E [R12.64+0x80], R7 ;  /* 0x000080070c00a986 */ /* 0x0003e8000c101906 */
[----:B------:R1:W-:Y:S04]  /*0ba0*/  @!P1 STG.E [R12.64+0xa0], R5 ;  /* 0x0000a0050c009986 */ /* 0x0003e8000c101906 */
[----:B------:R1:W-:Y:S01]  /*0bb0*/  @!P4 STG.E [R12.64], R15 ;  /* 0x0000000f0c00c986 */ /* 0x0003e2000c101906 */
[----:B------:R-:W-:Y:S05]  /*0bc0*/  @P0 EXIT ;  /* 0x000000000000094d */ /* 0x000fea0003800000 */
[----:B-1----:R-:W-:-:S05]  /*0bd0*/  MOV R3, 0xff800000 ;  /* 0xff80000000037802 */ /* 0x002fca0000000f00 */
[----:B------:R-:W-:Y:S01]  /*0be0*/  STG.E [R12.64+0xe0], R3 ;  /* 0x0000e0030c007986 */ /* 0x000fe2000c101906 */
[----:B------:R-:W-:Y:S05]  /*0bf0*/  EXIT ;  /* 0x000000000000794d */ /* 0x000fea0003800000 */
.L_x_5770:
[----:B------:R-:W-:Y:S01]  /*0c00*/  ISETP.NE.U32.AND P2, PT, RZ, c[0x0][0x2c0], PT ;  /* 0x0000b000ff007a0c */ /* 0x000fe20003f45070 */
        /* <DEDUP_REMOVED lines=61> */
[----:B------:R-:W-:Y:S01]  /*0fe0*/  ISETP.GE.U32.AND P2, PT, R8, R3, PT ;  /* 0x000000030800720c */ /* 0x000fe20003f46070 */
[----:B------:R-:W-:Y:S01]  /*0ff0*/  IMAD.MOV R8, RZ, RZ, -R5 ;  /* 0x000000ffff087224 */ /* 0x000fe200078e0a05 */
[----:B------:R-:W-:-:S03]  /*1000*/  LOP3.LUT R3, R12, c[0x0][0x1c8], RZ, 0x3c, !PT ;  /* 0x000072000c037a12 */ /* 0x000fc600078e3cff */
[----:B------:R-:W-:Y:S01]  /*1010*/  IMAD R9, R8, c[0x0][0x2d0], R9 ;  /* 0x0000b40008097a24 */ /* 0x000fe200078e0209 */
[----:B------:R-:W-:-:S04]  /*1020*/  ISETP.GE.AND P1, PT, R3, RZ, PT ;  /* 0x000000ff0300720c */ /* 0x000fc80003f26270 */
[----:B------:R-:W-:-:S03]  /*1030*/  SHF.R.S32.HI R5, RZ, 0x1f, R9 ;  /* 0x0000001fff057819 */ /* 0x000fc60000011409 */
[----:B------:R-:W-:Y:S02]  /*1040*/  @P2 IADD3 R4, R4, 0x1, RZ ;  /* 0x0000000104042810 */ /* 0x000fe40007ffe0ff */
[----:B------:R-:W-:Y:S01]  /*1050*/  ISETP.NE.AND P2, PT, RZ, c[0x0][0x1c8], PT ;  /* 0x00007200ff007a0c */ /* 0x000fe20003f45270 */
[----:B------:R-:W-:-:S03]  /*1060*/  IMAD R8, R5, c[0x0][0x198], RZ ;  /* 0x0000660005087a24 */ /* 0x000fc600078e02ff */
[----:B------:R-:W-:-:S09]  /*1070*/  @!P1 IADD3 R4, -R4, RZ, RZ ;  /* 0x000000ff04049210 */ /* 0x000fd20007ffe1ff */
[----:B------:R-:W-:Y:S02]  /*1080*/  @!P2 LOP3.LUT R4, RZ, c[0x0][0x1c8], RZ, 0x33, !PT ;  /* 0x00007200ff04aa12 */ /* 0x000fe400078e33ff */
[----:B--2---:R-:W-:Y:S01]  /*1090*/  SHF.R.S32.HI R13, RZ, 0x1f, R18 ;  /* 0x0000001fff0d7819 */ /* 0x004fe20000011412 */
[----:B------:R-:W-:-:S04]  /*10a0*/  IMAD.WIDE.U32 R16, R18, c[0x0][0x180], RZ ;  /* 0x0000600012107a25 */ /* 0x000fc800078e00ff */
[C---:B------:R-:W-:Y:S02]  /*10b0*/  IMAD R3, R13.reuse, c[0x0][0x180], RZ ;  /* 0x000060000d037a24 */ /* 0x040fe400078e02ff */
[----:B------:R-:W-:Y:S02]  /*10c0*/  IMAD R13, R13, c[0x0][0x188], RZ ;  /* 0x000062000d0d7a24 */ /* 0x000fe400078e02ff */
[C---:B------:R-:W-:Y:S02]  /*10d0*/  IMAD R3, R18.reuse, c[0x0][0x184], R3 ;  /* 0x0000610012037a24 */ /* 0x040fe400078e0203 */
[----:B------:R-:W-:Y:S02]  /*10e0*/  IMAD R13, R18, c[0x0][0x18c], R13 ;  /* 0x00006300120d7a24 */ /* 0x000fe400078e020d */
[----:B------:R-:W-:Y:S02]  /*10f0*/  IMAD.IADD R17, R17, 0x1, R3 ;  /* 0x0000000111117824 */ /* 0x000fe400078e0203 */
[C---:B------:R-:W-:Y:S01]  /*1100*/  IMAD R3, R9.reuse, c[0x0][0x19c], R8 ;  /* 0x0000670009037a24 */ /* 0x040fe200078e0208 */
[----:B------:R-:W-:Y:S01]  /*1110*/  SHF.R.S32.HI R8, RZ, 0x1f, R4 ;  /* 0x0000001fff087819 */ /* 0x000fe20000011404 */
[----:B------:R-:W-:-:S04]  /*1120*/  IMAD.WIDE.U32 R20, R9, c[0x0][0x198], R16 ;  /* 0x0000660009147a25 */ /* 0x000fc800078e0010 */
[----:B------:R-:W-:Y:S01]  /*1130*/  IMAD.WIDE.U32 R18, R18, c[0x0][0x188], RZ ;  /* 0x0000620012127a25 */ /* 0x000fe200078e00ff */
[----:B------:R-:W-:-:S03]  /*1140*/  IADD3 R21, R21, R3, RZ ;  /* 0x0000000315157210 */ /* 0x000fc60007ffe0ff */
[----:B------:R-:W-:Y:S02]  /*1150*/  IMAD R3, R8, c[0x0][0x1b0], RZ ;  /* 0x00006c0008037a24 */ /* 0x000fe400078e02ff */
[----:B------:R-:W-:-:S04]  /*1160*/  IMAD.WIDE.U32 R20, R4, c[0x0][0x1b0], R20 ;  /* 0x00006c0004147a25 */ /* 0x000fc800078e0014 */
[----:B------:R-:W-:Y:S02]  /*1170*/  IMAD R10, R4, c[0x0][0x1b4], R3 ;  /* 0x00006d00040a7a24 */ /* 0x000fe400078e0203 */
[----:B------:R-:W-:-:S03]  /*1180*/  IMAD.IADD R13, R19, 0x1, R13 ;  /* 0x00000001130d7824 */ /* 0x000fc600078e020d */
[----:B------:R-:W-:Y:S01]  /*1190*/  IADD3 R10, R21, R10, RZ ;  /* 0x0000000a150a7210 */ /* 0x000fe20007ffe0ff */
[----:B------:R-:W-:Y:S05]  /*11a0*/  BRA `(.L_x_5772) ;  /* 0x0000041000007947 */ /* 0x000fea0003800000 */
.L_x_5771:
[----:B-1----:R-:W-:-:S13]  /*11b0*/  ISETP.NE.AND P4, PT, R10, -0x1, PT ;  /* 0xffffffff0a00780c */ /* 0x002fda0003f85270 */
        /* <DEDUP_REMOVED lines=14> */
.L_x_5773:
[----:B------:R-:W-:Y:S01]  /*12a0*/  IABS R8, c[0x0][0x1c8] ;  /* 0x0000720000087a13 */ /* 0x000fe20000000000 */
[----:B------:R-:W-:Y:S01]  /*12b0*/  IMAD.MOV.U32 R18, RZ, RZ, RZ ;  /* 0x000000ffff127224 */ /* 0x000fe200078e00ff */
[----:B------:R-:W-:Y:S01]  /*12c0*/  MOV R17, R13 ;  /* 0x0000000d00117202 */ /* 0x000fe20000000f00 */
[----:B------:R-:W-:Y:S01]  /*12d0*/  @P4 IMAD.IADD R13, R7, 0x1, R10 ;  /* 0x00000001070d4824 */ /* 0x000fe200078e020a */
        /* <DEDUP_REMOVED lines=10> */
[----:B------:R-:W-:Y:S02]  /*1380*/  IMAD.MOV R5, RZ, RZ, -R4 ;  /* 0x000000ffff057224 */ /* 0x000fe400078e0a04 */
[----:B------:R-:W-:-:S04]  /*1390*/  @P4 IMAD.WIDE.U32 R18, R13, c[0x0][0x1a0], RZ ;  /* 0x000068000d124a25 */ /* 0x000fc800078e00ff */
[----:B------:R-:W-:Y:S01]  /*13a0*/  IMAD R5, R8, R5, R9 ;  /* 0x0000000508057224 */ /* 0x000fe200078e0209 */
[----:B------:R-:W-:Y:S01]  /*13b0*/  LEA R9, R6, 0xffffff80, 0x7 ;  /* 0xffffff8006097811 */ /* 0x000fe200078e38ff */
[----:B------:R-:W-:-:S03]  /*13c0*/  @P4 IMAD R13, R13, c[0x0][0x1a4], R19 ;  /* 0x000069000d0d4a24 */ /* 0x000fc600078e0213 */
[----:B------:R-:W-:Y:S01]  /*13d0*/  ISETP.GT.U32.AND P1, PT, R8, R5, PT ;  /* 0x000000050800720c */ /* 0x000fe20003f24070 */
[----:B------:R-:W-:-:S12]  /*13e0*/  IMAD.WIDE.U32 R16, R9, c[0x0][0x198], R16 ;  /* 0x0000660009107a25 */ /* 0x000fd800078e0010 */
[-C--:B------:R-:W-:Y:S02]  /*13f0*/  @!P1 IADD3 R5, R5, -R8.reuse, RZ ;  /* 0x8000000805059210 */ /* 0x080fe40007ffe0ff */
[----:B------:R-:W-:Y:S02]  /*1400*/  @!P1 IADD3 R4, R4, 0x1, RZ ;  /* 0x0000000104049810 */ /* 0x000fe40007ffe0ff */
[----:B------:R-:W-:Y:S02]  /*1410*/  ISETP.GE.U32.AND P3, PT, R5, R8, PT ;  /* 0x000000080500720c */ /* 0x000fe40003f66070 */
[----:B------:R-:W-:Y:S02]  /*1420*/  LOP3.LUT R5, R12, c[0x0][0x1c8], RZ, 0x3c, !PT ;  /* 0x000072000c057a12 */ /* 0x000fe400078e3cff */
[----:B------:R-:W-:Y:S02]  /*1430*/  ISETP.NE.AND P1, PT, RZ, c[0x0][0x1c8], PT ;  /* 0x00007200ff007a0c */ /* 0x000fe40003f25270 */
[----:B------:R-:W-:-:S02]  /*1440*/  ISETP.GE.AND P2, PT, R5, RZ, PT ;  /* 0x000000ff0500720c */ /* 0x000fc40003f46270 */
[----:B------:R-:W-:-:S05]  /*1450*/  SHF.R.S32.HI R5, RZ, 0x1f, R9 ;  /* 0x0000001fff057819 */ /* 0x000fca0000011409 */
[----:B------:R-:W-:Y:S01]  /*1460*/  @P3 IADD3 R4, R4, 0x1, RZ ;  /* 0x0000000104043810 */ /* 0x000fe20007ffe0ff */
[----:B------:R-:W-:-:S04]  /*1470*/  IMAD R8, R5, c[0x0][0x198], RZ ;  /* 0x0000660005087a24 */ /* 0x000fc800078e02ff */
[----:B------:R-:W-:Y:S02]  /*1480*/  IMAD R15, R9, c[0x0][0x19c], R8 ;  /* 0x00006700090f7a24 */ /* 0x000fe400078e0208 */
[----:B------:R-:W-:Y:S01]  /*1490*/  @!P2 IMAD.MOV R4, RZ, RZ, -R4 ;  /* 0x000000ffff04a224 */ /* 0x000fe200078e0a04 */
[----:B------:R-:W-:Y:S02]  /*14a0*/  @!P1 LOP3.LUT R4, RZ, c[0x0][0x1c8], RZ, 0x33, !PT ;  /* 0x00007200ff049a12 */ /* 0x000fe400078e33ff */
[----:B------:R-:W-:Y:S02]  /*14b0*/  IADD3 R17, R17, R15, RZ ;  /* 0x0000000f11117210 */ /* 0x000fe40007ffe0ff */
[----:B------:R-:W-:-:S03]  /*14c0*/  SHF.R.S32.HI R8, RZ, 0x1f, R4 ;  /* 0x0000001fff087819 */ /* 0x000fc60000011404 */
[----:B------:R-:W-:-:S04]  /*14d0*/  IMAD.WIDE.U32 R20, R4, c[0x0][0x1b0], R16 ;  /* 0x00006c0004147a25 */ /* 0x000fc800078e0010 */
[----:B------:R-:W-:-:S04]  /*14e0*/  IMAD R15, R8, c[0x0][0x1b0], RZ ;  /* 0x00006c00080f7a24 */ /* 0x000fc800078e02ff */
        /* <DEDUP_REMOVED lines=13> */
.L_x_5772:
[----:B------:R-:W-:Y:S01]  /*15c0*/  ISETP.NE.AND P1, PT, R14, -0x1, PT ;  /* 0xffffffff0e00780c */ /* 0x000fe20003f25270 */
[----:B------:R-:W-:Y:S01]  /*15d0*/  IMAD.IADD R159, R11, 0x1, -R22 ;  /* 0x000000010b9f7824 */ /* 0x000fe200078e0a16 */
[----:B-----5:R-:W-:Y:S01]  /*15e0*/  SHF.R.S32.HI R3, RZ, 0x1f, R0 ;  /* 0x0000001fff037819 */ /* 0x020fe20000011400 */
[----:B------:R-:W-:Y:S03]  /*15f0*/  BSSY B0, `(.L_x_5774) ;  /* 0x0000049000007945 */ /* 0x000fe60003800000 */
[CC--:B------:R-:W-:Y:S02]  /*1600*/  LEA.HI R7, R3.reuse, R0.reuse, RZ, 0x3 ;  /* 0x0000000003077211 */ /* 0x0c0fe400078f18ff */
[----:B------:R-:W-:Y:S02]  /*1610*/  LEA.HI R160, R3, R0, RZ, 0x4 ;  /* 0x0000000003a07211 */ /* 0x000fe400078f20ff */
[----:B------:R-:W-:-:S02]  /*1620*/  SHF.R.S32.HI R26, RZ, 0x3, R7 ;  /* 0x00000003ff1a7819 */ /* 0x000fc40000011407 */
[----:B------:R-:W-:Y:S01]  /*1630*/  LOP3.LUT R7, R7, 0xfffffff8, RZ, 0xc0, !PT ;  /* 0xfffffff807077812 */ /* 0x000fe200078ec0ff */
[----:B------:R-:W-:Y:S01]  /*1640*/  @!P1 IMAD.WIDE.U32 R28, R168, c[0x0][0x178], RZ ;  /* 0x00005e00a81c9a25 */ /* 0x000fe200078e00ff */
[----:B------:R-:W-:Y:S02]  /*1650*/  @!P1 SHF.R.S32.HI R15, RZ, 0x1f, R168 ;  /* 0x0000001fff0f9819 */ /* 0x000fe400000114a8 */
[----:B------:R-:W-:Y:S01]  /*1660*/  SHF.R.S32.HI R27, RZ, 0x1f, R26 ;  /* 0x0000001fff1b7819 */ /* 0x000fe2000001141a */
[----:B------:R-:W-:Y:S02]  /*1670*/  IMAD.SHL.U32 R166, R26, 0x40, RZ ;  /* 0x000000401aa67824 */ /* 0x000fe400078e00ff */
[----:B------:R-:W-:Y:S02]  /*1680*/  IMAD.IADD R88, R0, 0x1, -R7 ;  /* 0x0000000100587824 */ /* 0x000fe400078e0a07 */
[----:B------:R-:W-:Y:S01]  /*1690*/  @!P1 IMAD R15, R15, c[0x0][0x178], RZ ;  /* 0x00005e000f0f9a24 */ /* 0x000fe200078e02ff */
[----:B------:R-:W-:Y:S01]  /*16a0*/  LOP3.LUT R166, R166, 0x1c0, RZ, 0xc0, !PT ;  /* 0x000001c0a6a67812 */ /* 0x000fe200078ec0ff */
[----:B------:R-:W-:Y:S01]  /*16b0*/  @P1 IMAD.WIDE.U32 R16, R14, c[0x0][0x190], RZ ;  /* 0x000064000e101a25 */ /* 0x000fe200078e00ff */
[----:B------:R-:W-:-:S03]  /*16c0*/  SHF.L.U32 R167, R88, 0x3, RZ ;  /* 0x0000000358a77819 */ /* 0x000fc600000006ff */
[----:B------:R-:W-:Y:S01]  /*16d0*/  @!P1 IMAD R15, R168, c[0x0][0x17c], R15 ;  /* 0x00005f00a80f9a24 */ /* 0x000fe200078e020f */
[----:B------:R-:W-:Y:S01]  /*16e0*/  LOP3.LUT R7, R166, 0x38, R167, 0xf8, !PT ;  /* 0x00000038a6077812 */ /* 0x000fe200078ef8a7 */
[----:B------:R-:W-:Y:S01]  /*16f0*/  @!P1 IMAD.MOV.U32 R16, RZ, RZ, R28 ;  /* 0x000000ffff109224 */ /* 0x000fe200078e001c */
[----:B------:R-:W-:Y:S01]  /*1700*/  SHF.R.U32.HI R166, RZ, 0x3, R166 ;  /* 0x00000003ffa67819 */ /* 0x000fe200000116a6 */
[----:B------:R-:W-:Y:S01]  /*1710*/  @P1 IMAD R14, R14, c[0x0][0x194], R17 ;  /* 0x000065000e0e1a24 */ /* 0x000fe200078e0211 */
[----:B------:R-:W-:Y:S01]  /*1720*/  IADD3 R18, P2, R167, R18, RZ ;  /* 0x00000012a7127210 */ /* 0x000fe20007f5e0ff */
[----:B------:R-:W-:Y:S01]  /*1730*/  @!P1 IMAD.IADD R14, R29, 0x1, R15 ;  /* 0x000000011d0e9824 */ /* 0x000fe200078e020f */
[----:B------:R-:W-:Y:S01]  /*1740*/  SHF.R.S32.HI R15, RZ, 0x1f, R167 ;  /* 0x0000001fff0f7819 */ /* 0x000fe200000114a7 */
[----:B------:R-:W-:Y:S01]  /*1750*/  IMAD.WIDE R24, R25, 0x40, R26 ;  /* 0x0000004019187825 */ /* 0x000fe200078e021a */
[----:B------:R-:W-:Y:S02]  /*1760*/  IADD3 R16, P1, R167, R16, RZ ;  /* 0x00000010a7107210 */ /* 0x000fe40007f3e0ff */
[----:B------:R-:W-:Y:S01]  /*1770*/  LOP3.LUT R166, R7, R166, RZ, 0x3c, !PT ;  /* 0x000000a607a67212 */ /* 0x000fe200078e3cff */
[----:B------:R-:W-:Y:S01]  /*1780*/  IMAD.X R19, R15, 0x1, R13, P2 ;  /* 0x000000010f137824 */ /* 0x000fe200010e060d */
[----:B------:R-:W-:Y:S01]  /*1790*/  LEA.HI R7, R3, R0, RZ, 0x6 ;  /* 0x0000000003077211 */ /* 0x000fe200078f30ff */
[----:B------:R-:W-:Y:S01]  /*17a0*/  IMAD R13, R8, c[0x0][0x1b8], RZ ;  /* 0x00006e00080d7a24 */ /* 0x000fe200078e02ff */
[----:B------:R-:W-:Y:S01]  /*17b0*/  IADD3.X R17, R15, R14, RZ, P1, !PT ;  /* 0x0000000e0f117210 */ /* 0x000fe20000ffe4ff */
[----:B------:R-:W-:Y:S01]  /*17c0*/  IMAD.WIDE.U32 R18, R4, c[0x0][0x1b8], R18 ;  /* 0x00006e0004127a25 */ /* 0x000fe200078e0012 */
[----:B------:R-:W-:-:S02]  /*17d0*/  IADD3 R128, P1, R26, R9, RZ ;  /* 0x000000091a807210 */ /* 0x000fc40007f3e0ff */
[----:B------:R-:W-:Y:S01]  /*17e0*/  IADD3 R20, P3, R167, R20, RZ ;  /* 0x00000014a7147210 */ /* 0x000fe20007f7e0ff */
[----:B------:R-:W-:Y:S01]  /*17f0*/  IMAD R9, R27, c[0x0][0x198], RZ ;  /* 0x000066001b097a24 */ /* 0x000fe200078e02ff */
[----:B------:R-:W-:Y:S01]  /*1800*/  SHF.L.U32 R7, R7, 0x3, RZ ;  /* 0x0000000307077819 */ /* 0x000fe200000006ff */
[----:B------:R-:W-:Y:S01]  /*1810*/  IMAD.X R5, R27, 0x1, R5, P1 ;  /* 0x000000011b057824 */ /* 0x000fe200008e0605 */
[----:B------:R-:W-:Y:S01]  /*1820*/  ISETP.GE.AND P1, PT, R26, R159, PT ;  /* 0x0000009f1a00720c */ /* 0x000fe20003f26270 */
[----:B------:R-:W-:Y:S01]  /*1830*/  IMAD.X R21, R15, 0x1, R10, P3 ;  /* 0x000000010f157824 */ /* 0x000fe200018e060a */
[----:B------:R-:W-:Y:S01]  /*1840*/  LOP3.LUT R166, R166, 0xfffffe00, R7, 0xf8, !PT ;  /* 0xfffffe00a6a67812 */ /* 0x000fe200078ef807 */
[----:B------:R-:W-:Y:S01]  /*1850*/  IMAD R13, R4, c[0x0][0x1bc], R13 ;  /* 0x00006f00040d7a24 */ /* 0x000fe200078e020d */
[----:B------:R-:W-:Y:S01]  /*1860*/  SHF.R.S32.HI R7, RZ, 0x1f, R12 ;  /* 0x0000001fff077819 */ /* 0x000fe2000001140c */
[C---:B------:R-:W-:Y:S01]  /*1870*/  IMAD R9, R26.reuse, c[0x0][0x19c], R9 ;  /* 0x000067001a097a24 */ /* 0x040fe200078e0209 */
[----:B------:R-:W-:Y:S01]  /*1880*/  LEA.HI R4, R3, R0, RZ, 0x5 ;  /* 0x0000000003047211 */ /* 0x000fe200078f28ff */
[----:B------:R-:W-:Y:S01]  /*1890*/  IMAD.WIDE.U32 R122, R26, c[0x0][0x198], R20 ;  /* 0x000066001a7a7a25 */ /* 0x000fe200078e0014 */
[----:B------:R-:W-:-:S03]  /*18a0*/  SHF.L.U32 R166, R166, 0x1, RZ ;  /* 0x00000001a6a67819 */ /* 0x000fc600000006ff */
[----:B------:R-:W-:Y:S01]  /*18b0*/  IMAD R5, R5, c[0x0][0x1a0], RZ ;  /* 0x0000680005057a24 */ /* 0x000fe200078e02ff */
[----:B------:R-:W-:Y:S01]  /*18c0*/  IADD3 R123, R123, R9, RZ ;  /* 0x000000097b7b7210 */ /* 0x000fe20007ffe0ff */
[----:B------:R-:W-:Y:S01]  /*18d0*/  IMAD R7, R7, c[0x0][0x1a8], RZ ;  /* 0x00006a0007077a24 */ /* 0x000fe200078e02ff */
[----:B------:R-:W-:Y:S01]  /*18e0*/  LOP3.LUT R9, R160, 0xfffffff0, RZ, 0xc0, !PT ;  /* 0xfffffff0a0097812 */ /* 0x000fe200078ec0ff */
[----:B------:R-:W-:Y:S01]  /*18f0*/  IMAD.IADD R19, R19, 0x1, R13 ;  /* 0x0000000113137824 */ /* 0x000fe200078e020d */
[----:B------:R-:W-:Y:S01]  /*1900*/  SHF.R.S32.HI R160, RZ, 0x4, R160 ;  /* 0x00000004ffa07819 */ /* 0x000fe200000114a0 */
[----:B------:R-:W-:Y:S02]  /*1910*/  IMAD R131, R128, c[0x0][0x1a4], R5 ;  /* 0x0000690080837a24 */ /* 0x000fe400078e0205 */
[----:B------:R-:W-:Y:S01]  /*1920*/  IMAD R15, R12, c[0x0][0x1ac], R7 ;  /* 0x00006b000c0f7a24 */ /* 0x000fe200078e0207 */
[----:B------:R-:W-:Y:S01]  /*1930*/  SHF.R.S32.HI R7, RZ, 0x5, R4 ;  /* 0x00000005ff077819 */ /* 0x000fe20000011404 */
[----:B------:R-:W-:-:S04]  /*1940*/  IMAD.WIDE.U32 R128, R128, c[0x0][0x1a0], R18 ;  /* 0x0000680080807a25 */ /* 0x000fc800078e0012 */
[----:B------:R-:W-:Y:S01]  /*1950*/  IMAD.WIDE.U32 R12, R12, c[0x0][0x1a8], R16 ;  /* 0x00006a000c0c7a25 */ /* 0x000fe200078e0010 */
[----:B------:R-:W-:-:S03]  /*1960*/  IADD3 R131, R129, R131, RZ ;  /* 0x0000008381837210 */ /* 0x000fc60007ffe0ff */
[----:B------:R-:W-:Y:S02]  /*1970*/  IMAD.IADD R9, R0, 0x1, -R9 ;  /* 0x0000000100097824 */ /* 0x000fe400078e0a09 */
        /* <DEDUP_REMOVED lines=16> */
.L_x_5775:
[----:B------:R-:W-:Y:S05]  /*1a80*/  BSYNC B0 ;  /* 0x0000000000007941 */ /* 0x000fea0003800000 */
.L_x_5774:
        /* <DEDUP_REMOVED lines=21> */
.L_x_5777:
[----:B------:R-:W-:Y:S05]  /*1be0*/  BSYNC B0 ;  /* 0x0000000000007941 */ /* 0x000fea0003800000 */
.L_x_5776:
        /* <DEDUP_REMOVED lines=21> */
.L_x_5779:
[----:B------:R-:W-:Y:S05]  /*1d40*/  BSYNC B0 ;  /* 0x0000000000007941 */ /* 0x000fea0003800000 */
.L_x_5778:
        /* <DEDUP_REMOVED lines=20> */
.L_x_5781:
[----:B------:R-:W-:Y:S05]  /*1e90*/  BSYNC B0 ;  /* 0x0000000000007941 */ /* 0x000fea0003800000 */
.L_x_5780:
[----:B------:R-:W-:Y:S01]  /*1ea0*/  IADD3 R165, R6, -0x1, RZ ;  /* 0xffffffff06a57810 */ /* 0x000fe20007ffe0ff */
[----:B------:R-:W-:Y:S01]  /*1eb0*/  BSSY B0, `(.L_x_5782) ;  /* 0x0000014000007945 */ /* 0x000fe20003800000 */
[----:B------:R-:W-:Y:S02]  /*1ec0*/  SHF.R.S32.HI R8, RZ, 0x1f, R9 ;  /* 0x0000001fff087819 */ /* 0x000fe40000011409 */
[----:B------:R-:W-:Y:S01]  /*1ed0*/  LOP3.LUT R13, R4, 0xffffffe0, RZ, 0xc0, !PT ;  /* 0xffffffe0040d7812 */ /* 0x000fe200078ec0ff */
[----:B------:R-:W-:Y:S01]  /*1ee0*/  IMAD.SHL.U32 R127, R165, 0x80, RZ ;  /* 0x00000080a57f7824 */ /* 0x000fe200078e00ff */
[----:B------:R-:W-:-:S03]  /*1ef0*/  LEA.HI R5, R8, R9, RZ, 0x3 ;  /* 0x0000000908057211 */ /* 0x000fc600078f18ff */
[----:B------:R-:W-:Y:S01]  /*1f00*/  IMAD.IADD R3, R2, 0x1, -R127 ;  /* 0x0000000102037824 */ /* 0x000fe200078e0a7f */
[----:B------:R-:W-:Y:S01]  /*1f10*/  LOP3.LUT R4, R5, 0xfffffff8, RZ, 0xc0, !PT ;  /* 0xfffffff805047812 */ /* 0x000fe200078ec0ff */
[----:B------:R-:W-:-:S03]  /*1f20*/  IMAD.IADD R13, R0, 0x1, -R13 ;  /* 0x00000001000d7824 */ /* 0x000fc600078e0a0d */
[----:B------:R-:W-:Y:S01]  /*1f30*/  ISETP.GE.AND P1, PT, R26, R3, PT ;  /* 0x000000031a00720c */ /* 0x000fe20003f26270 */
[----:B------:R-:W-:-:S12]  /*1f40*/  IMAD.IADD R9, R9, 0x1, -R4 ;  /* 0x0000000109097824 */ /* 0x000fd800078e0a04 */
[----:B------:R-:W-:Y:S05]  /*1f50*/  @P1 BRA `(.L_x_5783) ;  /* 0x0000009000001947 */ /* 0x000fea0003800000 */
[----:B------:R-:W-:-:S13]  /*1f60*/  ISETP.GE.AND P1, PT, R167, c[0x0][0x220], PT ;  /* 0x00008800a7007a0c */ /* 0x000fda0003f26270 */
[----:B------:R1:W-:Y:S01]  /*1f70*/  @P1 STS.128 [R166+0x2000], RZ ;  /* 0x002000ffa6001388 */ /* 0x0003e20000000c00 */
[----:B------:R-:W-:Y:S05]  /*1f80*/  @P1 BRA `(.L_x_5783) ;  /* 0x0000006000001947 */ /* 0x000fea0003800000 */
[----:B-1----:R-:W-:-:S04]  /*1f90*/  LEA R14, P1, R122, c[0x0][0x168], 0x1 ;  /* 0x00005a007a0e7a11 */ /* 0x002fc800078208ff */
[----:B------:R-:W-:-:S05]  /*1fa0*/  LEA.HI.X R15, R122, c[0x0][0x16c], R123, 0x1, P1 ;  /* 0x00005b007a0f7a11 */ /* 0x000fca00008f0c7b */
[----:B------:R-:W-:Y:S01]  /*1fb0*/  @!PT LDS RZ, [RZ] ;  /* 0x00000000fffff984 */ /* 0x000fe20000000800 */
[----:B------:R-:W-:Y:S01]  /*1fc0*/  @!PT LDS RZ, [RZ] ;  /* 0x00000000fffff984 */ /* 0x000fe20000000800 */
[----:B------:R-:W-:Y:S01]  /*1fd0*/  @!PT LDS RZ, [RZ] ;  /* 0x00000000fffff984 */ /* 0x000fe20000000800 */
[----:B------:R1:W-:Y:S04]  /*1fe0*/  LDGSTS.E.BYPASS.LTC128B.128 [R166+0x2000], [R14.64] ;  /* 0x020000000ea67fae */ /* 0x0003e8000b901d46 */
.L_x_5783:
[----:B------:R-:W-:Y:S05]  /*1ff0*/  BSYNC B0 ;  /* 0x0000000000007941 */ /* 0x000fea0003800000 */
.L_x_5782:
        /* <DEDUP_REMOVED lines=17> */
.L_x_5785:
[----:B------:R-:W-:Y:S05]  /*2110*/  BSYNC B0 ;  /* 0x0000000000007941 */ /* 0x000fea0003800000 */
.L_x_5784:
        /* <DEDUP_REMOVED lines=15> */
.L_x_5787:
[----:B------:R-:W-:Y:S05]  /*2210*/  BSYNC B0 ;  /* 0x0000000000007941 */ /* 0x000fea0003800000 */
.L_x_5786:
[----:B------:R-:W-:Y:S01]  /*2220*/  ISETP.GE.AND P1, PT, R16, R3, PT ;  /* 0x000000031000720c */ /* 0x000fe20003f26270 */
[----:B------:R-:W-:-:S12]  /*2230*/  BSSY B0, `(.L_x_5788) ;  /* 0x000000f000007945 */ /* 0x000fd80003800000 */
[----:B------:R-:W-:Y:S05]  /*2240*/  @P1 BRA `(.L_x_5789) ;  /* 0x000000d000001947 */ /* 0x000fea0003800000 */
[----:B------:R-:W-:-:S13]  /*2250*/  ISETP.GE.AND P1, PT, R167, c[0x0][0x220], PT ;  /* 0x00008800a7007a0c */ /* 0x000fda0003f26270 */
[----:B------:R1:W-:Y:S01]  /*2260*/  @P1 STS.128 [R166+0x3800], RZ ;  /* 0x003800ffa6001388 */ /* 0x0003e20000000c00 */
[----:B------:R-:W-:Y:S05]  /*2270*/  @P1 BRA `(.L_x_5789) ;  /* 0x000000a000001947 */ /* 0x000fea0003800000 */
[----:B------:R-:W-:Y:S01]  /*2280*/  ULDC UR4, c[0x0][0x19c] ;  /* 0x0000670000047ab9 */ /* 0x000fe20000000800 */
[----:B------:R-:W-:Y:S01]  /*2290*/  IMAD.WIDE.U32 R24, R120, 0x30, R122 ;  /* 0x0000003078187825 */ /* 0x000fe200078e007a */
[----:B------:R-:W-:-:S04]  /*22a0*/  UIMAD UR4, UR4, 0x30, URZ ;  /* 0x00000030040478a4 */ /* 0x000fc8000f8e023f */
[----:B-1----:R-:W-:Y:S02]  /*22b0*/  LEA R14, P1, R24, c[0x0][0x168], 0x1 ;  /* 0x00005a00180e7a11 */ /* 0x002fe400078208ff */
[----:B------:R-:W-:-:S04]  /*22c0*/  IADD3 R4, R25, UR4, RZ ;  /* 0x0000000419047c10 */ /* 0x000fc8000fffe0ff */
[----:B------:R-:W-:-:S05]  /*22d0*/  LEA.HI.X R15, R24, c[0x0][0x16c], R4, 0x1, P1 ;  /* 0x00005b00180f7a11 */ /* 0x000fca00008f0c04 */
[----:B------:R-:W-:Y:S01]  /*22e0*/  @!PT LDS RZ, [RZ] ;  /* 0x00000000fffff984 */ /* 0x000fe20000000800 */
[----:B------:R-:W-:Y:S01]  /*22f0*/  @!PT LDS RZ, [RZ] ;  /* 0x00000000fffff984 */ /* 0x000fe20000000800 */
[----:B------:R-:W-:Y:S01]  /*2300*/  @!PT LDS RZ, [RZ] ;  /* 0x00000000fffff984 */ /* 0x000fe20000000800 */
[----:B------:R1:W-:Y:S02]  /*2310*/  LDGSTS.E.BYPASS.LTC128B.128 [R166+0x3800], [R14.64] ;  /* 0x038000000ea67fae */ /* 0x0003e4000b901d46 */
.L_x_5789:
[----:B------:R-:W-:Y:S05]  /*2320*/  BSYNC B0 ;  /* 0x0000000000007941 */ /* 0x000fea0003800000 */
.L_x_5788:
        /* <DEDUP_REMOVED lines=16> */
.L_x_5791:
[----:B------:R-:W-:Y:S05]  /*2430*/  BSYNC B0 ;  /* 0x0000000000007941 */ /* 0x000fea0003800000 */
.L_x_5790:
[----:B------:R-:W-:Y:S01]  /*2440*/  IADD3 R12, R26, 0x50, RZ ;  /* 0x000000501a0c7810 */ /* 0x000fe20007ffe0ff */
[----:B------:R-:W-:Y:S03]  /*2450*/  BSSY B0, `(.L_x_5792) ;  /* 0x0000010000007945 */ /* 0x000fe60003800000 */
[----:B------:R-:W-:-:S13]  /*2460*/  ISETP.GE.AND P1, PT, R12, R3, PT ;  /* 0x000000030c00720c */ /* 0x000fda0003f26270 */
[----:B------:R-:W-:Y:S05]  /*2470*/  @P1 BRA `(.L_x_5793) ;  /* 0x000000d000001947 */ /* 0x000fea0003800000 */
[----:B------:R-:W-:-:S13]  /*2480*/  ISETP.GE.AND P1, PT, R167, c[0x0][0x220], PT ;  /* 0x00008800a7007a0c */ /* 0x000fda0003f26270 */
[----:B------:R1:W-:Y:S01]  /*2490*/  @P1 STS.128 [R166+0x4800], RZ ;  /* 0x004800ffa6001388 */ /* 0x0003e20000000c00 */
[----:B------:R-:W-:Y:S05]  /*24a0*/  @P1 BRA `(.L_x_5793) ;  /* 0x000000a000001947 */ /* 0x000fea0003800000 */
[----:B------:R-:W-:Y:S01]  /*24b0*/  ULDC UR4, c[0x0][0x19c] ;  /* 0x0000670000047ab9 */ /* 0x000fe20000000800 */
[----:B----4-:R-:W-:Y:S01]  /*24c0*/  IMAD.WIDE.U32 R28, R120, 0x50, R122 ;  /* 0x00000050781c7825 */ /* 0x010fe200078e007a */
        /* <DEDUP_REMOVED lines=8> */
.L_x_5793:
[----:B------:R-:W-:Y:S05]  /*2550*/  BSYNC B0 ;  /* 0x0000000000007941 */ /* 0x000fea0003800000 */
.L_x_5792:
        /* <DEDUP_REMOVED lines=17> */
.L_x_5795:
[----:B------:R-:W-:Y:S05]  /*2670*/  BSYNC B0 ;  /* 0x0000000000007941 */ /* 0x000fea0003800000 */
.L_x_5794:
        /* <DEDUP_REMOVED lines=17> */
.L_x_5797:
[----:B------:R-:W-:Y:S05]  /*2790*/  BSYNC B0 ;  /* 0x0000000000007941 */ /* 0x000fea0003800000 */
.L_x_5796:
[----:B------:R-:W0:Y:S01]  /*27a0*/  LDGDEPBAR ;  /* 0x00000000000079af */ /* 0x000e220000000000 */
[----:B------:R-:W-:Y:S01]  /*27b0*/  IMAD.SHL.U32 R157, R88, 0x40, RZ ;  /* 0x00000040589d7824 */ /* 0x000fe200078e00ff */
[----:B------:R-:W-:Y:S01]  /*27c0*/  SHF.R.S32.HI R164, RZ, 0x1f, R13 ;  /* 0x0000001fffa47819 */ /* 0x000fe2000001140d */
[C---:B-1----:R-:W-:Y:S01]  /*27d0*/  IMAD.SHL.U32 R24, R26.reuse, 0x8, RZ ;  /* 0x000000081a187824 */ /* 0x042fe200078e00ff */
[----:B------:R-:W-:Y:S01]  /*27e0*/  ISETP.GE.AND P2, PT, R26, R3, PT ;  /* 0x000000031a00720c */ /* 0x000fe20003f46270 */
[----:B------:R-:W-:Y:S01]  /*27f0*/  IMAD R125, R7, 0x10, R22 ;  /* 0x00000010077d7824 */ /* 0x000fe200078e0216 */
[----:B------:R-:W-:Y:S01]  /*2800*/  LOP3.LUT R157, R157, 0x1c0, RZ, 0xc0, !PT ;  /* 0x000001c09d9d7812 */ /* 0x000fe200078ec0ff */
[----:B------:R-:W-:Y:S01]  /*2810*/  IMAD.SHL.U32 R124, R0, 0x2, RZ ;  /* 0x00000002007c7824 */ /* 0x000fe200078e00ff */
[----:B------:R-:W-:Y:S01]  /*2820*/  LEA.HI R4, R160, R160, RZ, 0x1 ;  /* 0x000000a0a0047211 */ /* 0x000fe200078f08ff */
[----:B------:R-:W-:Y:S01]  /*2830*/  BSSY B0, `(.L_x_5798) ;  /* 0x0000029000007945 */ /* 0x000fe20003800000 */
[----:B------:R-:W-:-:S02]  /*2840*/  LOP3.LUT R24, R157, 0x8, R24, 0xf8, !PT ;  /* 0x000000089d187812 */ /* 0x000fc400078ef818 */
[----:B------:R-:W-:Y:S02]  /*2850*/  LEA.HI R164, R164, R13, RZ, 0x2 ;  /* 0x0000000da4a47211 */ /* 0x000fe400078f10ff */
[----:B------:R-:W-:Y:S02]  /*2860*/  SHF.R.U32.HI R157, RZ, 0x3, R157 ;  /* 0x00000003ff9d7819 */ /* 0x000fe4000001169d */
[----:B------:R-:W-:Y:S01]  /*2870*/  LOP3.LUT R13, R4, 0xfffffffe, RZ, 0xc0, !PT ;  /* 0xfffffffe040d7812 */ /* 0x000fe200078ec0ff */
[----:B------:R-:W-:Y:S01]  /*2880*/  IMAD.SHL.U32 R4, R5, 0x40, RZ ;  /* 0x0000004005047824 */ /* 0x000fe200078e00ff */
[----:B------:R-:W-:Y:S01]  /*2890*/  LOP3.LUT R157, R24, R157, RZ, 0x3c, !PT ;  /* 0x0000009d189d7212 */ /* 0x000fe200078e3cff */
[----:B------:R-:W-:Y:S01]  /*28a0*/  IMAD.SHL.U32 R5, R9, 0x40, RZ ;  /* 0x0000004009057824 */ /* 0x000fe200078e00ff */
[----:B------:R-:W-:Y:S01]  /*28b0*/  SHF.R.S32.HI R164, RZ, 0x2, R164 ;  /* 0x00000002ffa47819 */ /* 0x000fe200000114a4 */
[----:B------:R-:W-:Y:S01]  /*28c0*/  IMAD.IADD R24, R160, 0x1, -R13 ;  /* 0x00000001a0187824 */ /* 0x000fe200078e0a0d */
[----:B------:R-:W-:Y:S01]  /*28d0*/  LOP3.LUT R4, R4, 0xfffffe00, RZ, 0xc0, !PT ;  /* 0xfffffe0004047812 */ /* 0x000fe200078ec0ff */
[----:B------:R-:W-:-:S04]  /*28e0*/  DEPBAR.LE SB0, 0x0 ;  /* 0x000080000000791a */ /* 0x000fc80000000000 */
[----:B------:R-:W-:Y:S01]  /*28f0*/  BAR.SYNC.DEFER_BLOCKING 0x0 ;  /* 0x0000000000007b1d */ /* 0x000fe20000010000 */
[C---:B------:R-:W-:Y:S01]  /*2900*/  IMAD.SHL.U32 R22, R24.reuse, 0x8, RZ ;  /* 0x0000000818167824 */ /* 0x040fe200078e00ff */
[----:B------:R-:W-:Y:S01]  /*2910*/  LOP3.LUT R5, R5, 0x1c0, RZ, 0xc0, !PT ;  /* 0x000001c005057812 */ /* 0x000fe200078ec0ff */
[----:B------:R-:W-:Y:S01]  /*2920*/  IMAD R158, R7, 0x400, R4 ;  /* 0x00000400079e7824 */ /* 0x000fe200078e0204 */
[----:B------:R-:W-:Y:S01]  /*2930*/  IADD3 R125, R125, 0x1, R164 ;  /* 0x000000017d7d7810 */ /* 0x000fe20007ffe0a4 */
[----:B------:R-:W-:Y:S01]  /*2940*/  IMAD R157, R24, 0x200, R157 ;  /* 0x00000200189d7824 */ /* 0x000fe200078e029d */
[----:B------:R-:W-:Y:S02]  /*2950*/  LOP3.LUT R22, R5, 0x8, R22, 0xf8, !PT ;  /* 0x0000000805167812 */ /* 0x000fe400078ef816 */
[----:B------:R-:W-:Y:S02]  /*2960*/  SHF.R.U32.HI R5, RZ, 0x3, R5 ;  /* 0x00000003ff057819 */ /* 0x000fe40000011605 */
[----:B------:R-:W-:-:S02]  /*2970*/  IADD3 R125, R2, R125, -R11 ;  /* 0x0000007d027d7210 */ /* 0x000fc40007ffe80b */
[----:B------:R-:W-:Y:S01]  /*2980*/  LOP3.LUT R11, R22, R5, RZ, 0x3c, !PT ;  /* 0x00000005160b7212 */ /* 0x000fe200078e3cff */
[----:B------:R-:W-:Y:S01]  /*2990*/  IMAD.MOV.U32 R5, RZ, RZ, 0x10 ;  /* 0x00000010ff057424 */ /* 0x000fe200078e00ff */
[----:B------:R-:W-:Y:S02]  /*29a0*/  LOP3.LUT P3, RZ, R88, 0x2, RZ, 0xc0, !PT ;  /* 0x0000000258ff7812 */ /* 0x000fe4000786c0ff */
[----:B------:R-:W-:Y:S01]  /*29b0*/  LEA R180, P1, R128, c[0x0][0x170], 0x1 ;  /* 0x00005c0080b47a11 */ /* 0x000fe200078208ff */
[C---:B------:R-:W-:Y:S01]  /*29c0*/  IMAD.IADD R158, R11.reuse, 0x1, R158 ;  /* 0x000000010b9e7824 */ /* 0x040fe200078e029e */
[----:B------:R-:W-:Y:S02]  /*29d0*/  LOP3.LUT R4, R11, R4, RZ, 0xfc, !PT ;  /* 0x000000040b047212 */ /* 0x000fe400078efcff */
[----:B------:R-:W-:Y:S01]  /*29e0*/  LOP3.LUT R124, R124, 0x6, RZ, 0xc0, !PT ;  /* 0x000000067c7c7812 */ /* 0x000fe200078ec0ff */
[----:B------:R-:W-:Y:S01]  /*29f0*/  IMAD.SHL.U32 R158, R158, 0x2, RZ ;  /* 0x000000029e9e7824 */ /* 0x000fe200078e00ff */
[----:B------:R-:W-:Y:S01]  /*2a00*/  LEA.HI.X R181, R128, c[0x0][0x174], R131, 0x1, P1 ;  /* 0x00005d0080b57a11 */ /* 0x000fe200008f0c83 */
[----:B------:R1:W-:Y:S01]  /*2a10*/  @P2 STS.128 [R166+0x6000], RZ ;  /* 0x006000ffa6002388 */ /* 0x0003e20000000c00 */
[----:B------:R-:W-:-:S02]  /*2a20*/  SEL R0, R5, 0xfffffff0, !P3 ;  /* 0xfffffff005007807 */ /* 0x000fc40005800000 */
[----:B------:R-:W-:Y:S01]  /*2a30*/  IADD3 R125, R125, c[0x0][0x2e8], RZ ;  /* 0x0000ba007d7d7a10 */ /* 0x000fe20007ffe0ff */
        /* <DEDUP_REMOVED lines=8> */
.L_x_5799:
[----:B------:R-:W-:Y:S05]  /*2ac0*/  BSYNC B0 ;  /* 0x0000000000007941 */ /* 0x000fea0003800000 */
.L_x_5798:
        /* <DEDUP_REMOVED lines=16> */
.L_x_5801:
[----:B------:R-:W-:Y:S05]  /*2bd0*/  BSYNC B0 ;  /* 0x0000000000007941 */ /* 0x000fea0003800000 */
.L_x_5800:
        /* <DEDUP_REMOVED lines=14> */
.L_x_5803:
[----:B------:R-:W-:Y:S05]  /*2cc0*/  BSYNC B0 ;  /* 0x0000000000007941 */ /* 0x000fea0003800000 */
.L_x_5802:
        /* <DEDUP_REMOVED lines=15> */
.L_x_5805:
[----:B------:R-:W-:Y:S05]  /*2dc0*/  BSYNC B0 ;  /* 0x0000000000007941 */ /* 0x000fea0003800000 */
.L_x_5804:
        /* <DEDUP_REMOVED lines=14> */
.L_x_5807:
[----:B------:R-:W-:Y:S05]  /*2eb0*/  BSYNC B0 ;  /* 0x0000000000007941 */ /* 0x000fea0003800000 */
.L_x_5806:
        /* <DEDUP_REMOVED lines=15> */
.L_x_5809:
[----:B------:R-:W-:Y:S05]  /*2fb0*/  BSYNC B0 ;  /* 0x0000000000007941 */ /* 0x000fea0003800000 */
.L_x_5808:
        /* <DEDUP_REMOVED lines=15> */
.L_x_5811:
[----:B------:R-:W-:Y:S05]  /*30b0*/  BSYNC B0 ;  /* 0x0000000000007941 */ /* 0x000fea0003800000 */
.L_x_5810:
[----:B------:R-:W-:Y:S01]  /*30c0*/  ISETP.GE.AND P3, PT, R8, R3, PT ;  /* 0x000000030800720c */ /* 0x000fe20003f66270 */
        /* <DEDUP_REMOVED lines=18> */
.L_x_5813:
[----:B------:R-:W-:Y:S05]  /*31f0*/  BSYNC B0 ;  /* 0x0000000000007941 */ /* 0x000fea0003800000 */
.L_x_5812:
        /* <DEDUP_REMOVED lines=8> */
[----:B------:R-:W-:Y:S01]  /*3280*/  ISETP.GT.AND P2, PT, R165, R161, PT ;  /* 0x000000a1a500720c */ /* 0x000fe20003f44270 */
[----:B------:R-:W-:Y:S01]  /*3290*/  LDSM.16.M88.4 R100, [R156] ;  /* 0x000000009c64783b */ /* 0x000fe20000000200 */
[----:B------:R-:W-:Y:S01]  /*32a0*/  IMNMX R126, R125, R2, PT ;  /* 0x000000027d7e7217 */ /* 0x000fe20003800200 */
[----:B------:R-:W-:-:S02]  /*32b0*/  IMAD R153, R3, 0x2, R155 ;  /* 0x0000000203997824 */ /* 0x000fc400078e029b */
[----:B------:R-:W-:Y:S04]  /*32c0*/  LDSM.16.M88.4 R76, [R151+0x2000] ;  /* 0x00200000974c783b */ /* 0x000fe80000000200 */
[----:B------:R-:W1:Y:S04]  /*32d0*/  LDSM.16.M88.4 R24, [R157+0x2800] ;  /* 0x002800009d18783b */ /* 0x000e680000000200 */
[----:B-1----:R-:W1:Y:S04]  /*32e0*/  LDSM.16.M88.4 R16, [R157+0x3000] ;  /* 0x003000009d10783b */ /* 0x002e680000000200 */
[----:B------:R-:W2:Y:S04]  /*32f0*/  LDSM.16.M88.4 R8, [R157+0x3800] ;  /* 0x003800009d08783b */ /* 0x000ea80000000200 */
[----:B------:R-:W3:Y:S04]  /*3300*/  LDSM.16.M88.4 R56, [R151+0x2800] ;  /* 0x002800009738783b */ /* 0x000ee80000000200 */
[----:B------:R-:W4:Y:S04]  /*3310*/  LDSM.16.M88.4 R68, [R157+0x4000] ;  /* 0x004000009d44783b */ /* 0x000f280000000200 */
[----:B------:R-:W1:Y:S04]  /*3320*/  LDSM.16.M88.4 R60, [R157+0x4800] ;  /* 0x004800009d3c783b */ /* 0x000e680000000200 */
[----:B------:R-:W1:Y:S01]  /*3330*/  LDSM.16.M88.4 R48, [R157+0x5000] ;  /* 0x005000009d30783b */ /* 0x000e620000000200 */
[C---:B-----5:R-:W-:Y:S03]  /*3340*/  HMMA.16816.F32.BF16 R36, R40.reuse, R32, RZ ;  /* 0x000000202824723c */ /* 0x060fe600000418ff */
[----:B------:R-:W5:Y:S04]  /*3350*/  LDSM.16.M88.4 R84, [R157+0x5800] ;  /* 0x005800009d54783b */ /* 0x000f680000000200 */
[----:B------:R-:W2:Y:S01]  /*3360*/  LDSM.16.M88.4 R80, [R151+0x3000] ;  /* 0x003000009750783b */ /* 0x000ea20000000200 */
[C---:B------:R-:W-:Y:S03]  /*3370*/  HMMA.16816.F32.BF16 R32, R40.reuse, R34, RZ ;  /* 0x000000222820723c */ /* 0x040fe600000418ff */
[----:B------:R-:W-:Y:S04]  /*3380*/  LDSM.16.M88.4 R116, [R151+0x4000] ;  /* 0x004000009774783b */ /* 0x000fe80000000200 */
[----:B------:R-:W-:Y:S01]  /*3390*/  LDSM.16.M88.4 R112, [R151+0x4800] ;  /* 0x004800009770783b */ /* 0x000fe20000000200 */
[----:B----4-:R-:W-:Y:S03]  /*33a0*/  HMMA.16816.F32.BF16 R28, R40, R24, RZ ;  /* 0x00000018281c723c */ /* 0x010fe600000418ff */
[----:B------:R-:W-:Y:S04]  /*33b0*/  LDSM.16.M88.4 R108, [R151+0x5000] ;  /* 0x00500000976c783b */ /* 0x000fe80000000200 */
[----:B------:R-:W-:Y:S01]  /*33c0*/  LDSM.16.M88.4 R104, [R151+0x5800] ;  /* 0x005800009768783b */ /* 0x000fe20000000200 */
[C---:B------:R-:W-:Y:S03]  /*33d0*/  HMMA.16816.F32.BF16 R36, R100.reuse, R76, R36 ;  /* 0x0000004c6424723c */ /* 0x040fe60000041824 */
[----:B------:R-:W0:Y:S05]  /*33e0*/  LDGDEPBAR ;  /* 0x00000000000079af */ /* 0x000e2a0000000000 */
[----:B------:R-:W-:Y:S01]  /*33f0*/  HMMA.16816.F32.BF16 R32, R100, R78, R32 ;  /* 0x0000004e6420723c */ /* 0x000fe20000041820 */
[----:B------:R-:W4:Y:S07]  /*3400*/  LDSM.16.M88.4 R76, [R151+0x3800] ;  /* 0x00380000974c783b */ /* 0x000f2e0000000200 */
[C---:B-1----:R-:W-:Y:S08]  /*3410*/  HMMA.16816.F32.BF16 R20, R40.reuse, R16, RZ ;  /* 0x000000102814723c */ /* 0x042ff000000418ff */
[C---:B--2---:R-:W-:Y:S08]  /*3420*/  HMMA.16816.F32.BF16 R12, R40.reuse, R8, RZ ;  /* 0x00000008280c723c */ /* 0x044ff000000418ff */
[C---:B------:R-:W-:Y:S08]  /*3430*/  HMMA.16816.F32.BF16 R24, R40.reuse, R26, RZ ;  /* 0x0000001a2818723c */ /* 0x040ff000000418ff */
[C---:B------:R-:W-:Y:S08]  /*3440*/  HMMA.16816.F32.BF16 R16, R40.reuse, R18, RZ ;  /* 0x000000122810723c */ /* 0x040ff000000418ff */
[----:B------:R-:W-:Y:S08]  /*3450*/  HMMA.16816.F32.BF16 R8, R40, R10, RZ ;  /* 0x0000000a2808723c */ /* 0x000ff000000418ff */
[----:B---3--:R-:W-:Y:S07]  /*3460*/  HMMA.16816.F32.BF16 R28, R100, R56, R28 ;  /* 0x00000038641c723c */ /* 0x008fee000004181c */
        /* <DEDUP_REMOVED lines=17> */
[C---:B------:R-:W-:Y:S08]  /*3580*/  HMMA.16816.F32.BF16 R52, R40.reuse, R48, RZ ;  /* 0x000000302834723c */ /* 0x040ff000000418ff */
[C---:B------:R-:W-:Y:S08]  /*3590*/  HMMA.16816.F32.BF16 R48, R40.reuse, R50, RZ ;  /* 0x000000322830723c */ /* 0x040ff000000418ff */
[C---:B-----5:R-:W-:Y:S08]  /*35a0*/  HMMA.16816.F32.BF16 R44, R40.reuse, R84, RZ ;  /* 0x00000054282c723c */ /* 0x060ff000000418ff */
[----:B------:R-:W-:Y:S01]  /*35b0*/  HMMA.16816.F32.BF16 R40, R40, R86, RZ ;  /* 0x000000562828723c */ /* 0x000fe200000418ff */
[----:B------:R-:W-:Y:S07]  /*35c0*/  LDSM.16.M88.4 R84, [R154+0x1800] ;  /* 0x001800009a54783b */ /* 0x000fee0000000200 */
[C---:B------:R-:W-:Y:S01]  /*35d0*/  HMMA.16816.F32.BF16 R24, R100.reuse, R58, R24 ;  /* 0x0000003a6418723c */ /* 0x040fe20000041818 */
[----:B------:R-:W1:Y:S07]  /*35e0*/  LDSM.16.M88.4 R56, [R155] ;  /* 0x000000009b38783b */ /* 0x000e6e0000000200 */
[C---:B------:R-:W-:Y:S08]  /*35f0*/  HMMA.16816.F32.BF16 R20, R100.reuse, R80, R20 ;  /* 0x000000506414723c */ /* 0x040ff00000041814 */
[C---:B------:R-:W-:Y:S01]  /*3600*/  HMMA.16816.F32.BF16 R16, R100.reuse, R82, R16 ;  /* 0x000000526410723c */ /* 0x040fe20000041810 */
[----:B------:R-:W2:Y:S07]  /*3610*/  LDSM.16.M88.4 R80, [R154+0x2000] ;  /* 0x002000009a50783b */ /* 0x000eae0000000200 */
[C---:B----4-:R-:W-:Y:S08]  /*3620*/  HMMA.16816.F32.BF16 R12, R100.reuse, R76, R12 ;  /* 0x0000004c640c723c */ /* 0x050ff0000004180c */
        /* <DEDUP_REMOVED lines=12> */
[----:B------:R-:W-:Y:S01]  /*36f0*/  HMMA.16816.F32.BF16 R40, R100, R106, R40 ;  /* 0x0000006a6428723c */ /* 0x000fe20000041828 */
[----:B------:R-:W2:Y:S04]  /*3700*/  LDSM.16.M88.4 R104, [R140] ;  /* 0x000000008c68783b */ /* 0x000ea80000000200 */
        /* <DEDUP_REMOVED lines=20> */
[C---:B----4-:R-:W-:Y:S08]  /*3850*/  HMMA.16816.F32.BF16 R52, R56.reuse, R116, R52 ;  /* 0x000000743834723c */ /* 0x050ff00000041834 */
[C---:B------:R-:W-:Y:S08]  /*3860*/  HMMA.16816.F32.BF16 R48, R56.reuse, R118, R48 ;  /* 0x000000763830723c */ /* 0x040ff00000041830 */
[C---:B-----5:R-:W-:Y:S08]  /*3870*/  HMMA.16816.F32.BF16 R44, R56.reuse, R112, R44 ;  /* 0x00000070382c723c */ /* 0x060ff0000004182c */
[----:B------:R-:W-:Y:S07]  /*3880*/  HMMA.16816.F32.BF16 R40, R56, R114, R40 ;  /* 0x000000723828723c */ /* 0x000fee0000041828 */
[----:B------:R-:W-:Y:S01]  /*3890*/  IADD3 R57, R125, 0x8, RZ ;  /* 0x000000087d397810 */ /* 0x000fe20007ffe0ff */
[----:B------:R-:W-:Y:S03]  /*38a0*/  HMMA.16816.F32.BF16 R36, R108, R104, R36 ;  /* 0x000000686c24723c */ /* 0x000fe60000041824 */
[----:B------:R-:W-:-:S05]  /*38b0*/  IMNMX R125, R57, R2, PT ;  /* 0x00000002397d7217 */ /* 0x000fca0003800200 */
        /* <DEDUP_REMOVED lines=45> */
[----:B------:R-:W-:-:S02]  /*3b90*/  ISETP.GE.AND P1, PT, R59, RZ, PT ;  /* 0x000000ff3b00720c */ /* 0x000fc40003f26270 */
[----:B------:R-:W-:Y:S02]  /*3ba0*/  ISETP.GE.AND P4, PT, R0, RZ, PT ;  /* 0x000000ff0000720c */ /* 0x000fe40003f86270 */
[----:B------:R-:W-:Y:S02]  /*3bb0*/  @!P3 IADD3 R58, R58, 0x1, RZ ;  /* 0x000000013a3ab810 */ /* 0x000fe40007ffe0ff */
[----:B------:R-:W-:Y:S02]  /*3bc0*/  ISETP.NE.AND P3, PT, RZ, c[0x0][0x2d0], PT ;  /* 0x0000b400ff007a0c */ /* 0x000fe40003f65270 */
[----:B------:R-:W-:Y:S02]  /*3bd0*/  @P6 IADD3 R76, R76, 0x1, RZ ;  /* 0x000000014c4c6810 */ /* 0x000fe40007ffe0ff */
[----:B------:R-:W-:Y:S02]  /*3be0*/  @P5 IADD3 R58, R58, 0x1, RZ ;  /* 0x000000013a3a5810 */ /* 0x000fe40007ffe0ff */
[----:B------:R-:W-:-:S03]  /*3bf0*/  LOP3.LUT R0, RZ, c[0x0][0x2d0], RZ, 0x33, !PT ;  /* 0x0000b400ff007a12 */ /* 0x000fc600078e33ff */
        /* <DEDUP_REMOVED lines=20> */
[----:B------:R-:W-:-:S04]  /*3d40*/  IMAD R57, R56, c[0x0][0x184], R57 ;  /* 0x0000610038397a24 */ /* 0x000fc800078e0239 */
[----:B------:R-:W-:Y:S01]  /*3d50*/  IMAD.IADD R56, R59, 0x1, R57 ;  /* 0x000000013b387824 */ /* 0x000fe200078e0239 */
[----:B------:R-:W-:Y:S01]  /*3d60*/  MOV R57, R58 ;  /* 0x0000003a00397202 */ /* 0x000fe20000000f00 */
[----:B------:R-:W-:Y:S05]  /*3d70*/  BRA `(.L_x_5816) ;  /* 0x0000002000007947 */ /* 0x000fea0003800000 */
.L_x_5815:
[----:B------:R-:W-:-:S04]  /*3d80*/  LEA R57, -R120, RZ, 0x7 ;  /* 0x000000ff78397211 */ /* 0x000fc800078e39ff */
[----:B------:R-:W-:Y:S02]  /*3d90*/  SHF.R.S32.HI R56, RZ, 0x1f, R57 ;  /* 0x0000001fff387819 */ /* 0x000fe40000011439 */
.L_x_5816:
[----:B------:R-:W-:Y:S01]  /*3da0*/  ISETP.GE.AND P1, PT, R167, c[0x0][0x220], PT ;  /* 0x00008800a7007a0c */ /* 0x000fe20003f26270 */
[----:B------:R-:W-:-:S12]  /*3db0*/  BSSY B0, `(.L_x_5817) ;  /* 0x000005e000007945 */ /* 0x000fd80003800000 */
[CC--:B------:R-:W-:Y:S01]  /*3dc0*/  @!P1 IADD3 R81, P4, P3, R57.reuse, R122.reuse, R163 ;  /* 0x0000007a39519210 */ /* 0x0c0fe20007b9e0a3 */
[----:B------:R-:W-:Y:S01]  /*3dd0*/  @!P1 IMAD.MOV.U32 R59, RZ, RZ, c[0x0][0x19c] ;  /* 0x00006700ff3b9624 */ /* 0x000fe200078e00ff */
[----:B------:R-:W-:Y:S01]  /*3de0*/  @!P1 IADD3 R79, P5, R57, R122, RZ ;  /* 0x0000007a394f9210 */ /* 0x000fe20007fbe0ff */
[----:B------:R-:W-:Y:S01]  /*3df0*/  @!P1 IMAD.WIDE.U32 R82, R120, 0x30, R122 ;  /* 0x0000003078529825 */ /* 0x000fe200078e007a */
[C---:B------:R-:W-:Y:S01]  /*3e00*/  @!P1 IADD3.X R2, R56.reuse, R123, R162, P4, P3 ;  /* 0x0000007b38029210 */ /* 0x040fe200027e64a2 */
[----:B------:R1:W-:Y:S01]  /*3e10*/  @P1 STS.128 [R166+0x2000], RZ ;  /* 0x002000ffa6001388 */ /* 0x0003e20000000c00 */
[----:B------:R-:W-:Y:S01]  /*3e20*/  @!P1 LEA R86, P4, R81, c[0x0][0x168], 0x1 ;  /* 0x00005a0051569a11 */ /* 0x000fe200078808ff */
[----:B------:R-:W-:Y:S01]  /*3e30*/  @!P1 IMAD R59, R59, 0x30, RZ ;  /* 0x000000303b3b9824 */ /* 0x000fe200078e02ff */
[----:B------:R-:W-:Y:S01]  /*3e40*/  @!P1 IADD3 R77, P3, R57, R82, RZ ;  /* 0x00000052394d9210 */ /* 0x000fe20007f7e0ff */
[C---:B------:R-:W-:Y:S01]  /*3e50*/  @!P1 IMAD.X R0, R56.reuse, 0x1, R123, P5 ;  /* 0x0000000138009824 */ /* 0x040fe200028e067b */
[----:B------:R-:W-:Y:S01]  /*3e60*/  @!P1 LEA.HI.X R87, R81, c[0x0][0x16c], R2, 0x1, P4 ;  /* 0x00005b0051579a11 */ /* 0x000fe200020f0c02 */
[----:B------:R-:W-:Y:S01]  /*3e70*/  @!P1 IMAD.MOV.U32 R81, RZ, RZ, c[0x0][0x19c] ;  /* 0x00006700ff519624 */ /* 0x000fe200078e00ff */
[----:B------:R-:W-:Y:S01]  /*3e80*/  @!P1 IADD3.X R76, R56, R83, R59, P3, !PT ;  /* 0x00000053384c9210 */ /* 0x000fe20001ffe43b */
[----:B------:R-:W-:Y:S01]  /*3e90*/  @!P1 IMAD.MOV.U32 R84, RZ, RZ, R122 ;  /* 0x000000ffff549224 */ /* 0x000fe200078e007a */
[C---:B------:R-:W-:Y:S01]  /*3ea0*/  @!P1 LEA R88, P5, R79.reuse, c[0x0][0x168], 0x1 ;  /* 0x00005a004f589a11 */ /* 0x040fe200078a08ff */
[----:B------:R-:W-:Y:S01]  /*3eb0*/  @!P1 IMAD.MOV.U32 R85, RZ, RZ, R123 ;  /* 0x000000ffff559224 */ /* 0x000fe200078e007b */
[CC--:B------:R-:W-:Y:S01]  /*3ec0*/  @!P1 LEA R58, P3, R120.reuse, R122.reuse, 0x6 ;  /* 0x0000007a783a9211 */ /* 0x0c0fe200078630ff */
[----:B------:R-:W-:Y:S01]  /*3ed0*/  @!P1 IMAD.MOV.U32 R83, RZ, RZ, c[0x0][0x19c] ;  /* 0x00006700ff539624 */ /* 0x000fe200078e00ff */
[C---:B------:R-:W-:Y:S01]  /*3ee0*/  @!P1 LEA R78, P4, R120.reuse, R122, 0x5 ;  /* 0x0000007a784e9211 */ /* 0x040fe200078828ff */
[----:B------:R-:W-:Y:S01]  /*3ef0*/  @!P1 IMAD.WIDE.U32 R90, R120, 0x50, R84 ;  /* 0x00000050785a9825 */ /* 0x000fe200078e0054 */
[----:B------:R-:W-:-:S02]  /*3f00*/  @!P1 LEA.HI.X R89, R79, c[0x0][0x16c], R0, 0x1, P5 ;  /* 0x00005b004f599a11 */ /* 0x000fc400028f0c00 */
[CC--:B------:R-:W-:Y:S01]  /*3f10*/  @!P1 LEA.HI.X R81, R120.reuse, R123.reuse, R81, 0x6, P3 ;  /* 0x0000007b78519211 */ /* 0x0c0fe200018f3451 */
[----:B------:R-:W-:Y:S01]  /*3f20*/  @!P1 IMAD.MOV.U32 R0, RZ, RZ, c[0x0][0x19c] ;  /* 0x00006700ff009624 */ /* 0x000fe200078e00ff */
[C---:B------:R-:W-:Y:S01]  /*3f30*/  @!P1 IADD3 R79, P3, R57.reuse, R58, RZ ;  /* 0x0000003a394f9210 */ /* 0x040fe20007f7e0ff */
[C---:B------:R-:W-:Y:S01]  /*3f40*/  @!P1 IMAD.WIDE.U32 R84, R120.reuse, 0x60, R122 ;  /* 0x0000006078549825 */ /* 0x040fe200078e007a */
[----:B------:R-:W-:Y:S01]  /*3f50*/  @!P1 LEA.HI.X R83, R120, R123, R83, 0x5, P4 ;  /* 0x0000007b78539211 */ /* 0x000fe200020f2c53 */
[----:B------:R-:W-:Y:S01]  /*3f60*/  @!PT LDS RZ, [RZ] ;  /* 0x00000000fffff984 */ /* 0x000fe20000000800 */
[----:B------:R-:W-:Y:S01]  /*3f70*/  @!PT LDS RZ, [RZ] ;  /* 0x00000000fffff984 */ /* 0x000fe20000000800 */
[----:B------:R-:W-:Y:S01]  /*3f80*/  @!PT LDS RZ, [RZ] ;  /* 0x00000000fffff984 */ /* 0x000fe20000000800 */
[----:B------:R1:W-:Y:S01]  /*3f90*/  @!P1 LDGSTS.E.BYPASS.LTC128B.128 [R166+0x2000], [R88.64] ;  /* 0x0200000058a69fae */ /* 0x0003e2000b901d46 */
[C---:B------:R-:W-:Y:S01]  /*3fa0*/  @!P1 IADD3 R59, P4, R57.reuse, R78, RZ ;  /* 0x0000004e393b9210 */ /* 0x040fe20007f9e0ff */
[----:B------:R-:W-:Y:S02]  /*3fb0*/  @!P1 IMAD.MOV.U32 R2, RZ, RZ, c[0x0][0x19c] ;  /* 0x00006700ff029624 */ /* 0x000fe400078e00ff */
[----:B------:R-:W-:Y:S01]  /*3fc0*/  @!P1 IMAD R0, R0, 0x60, RZ ;  /* 0x0000006000009824 */ /* 0x000fe200078e02ff */
[----:B------:R1:W-:Y:S01]  /*3fd0*/  @P1 STS.128 [R166+0x2800], RZ ;  /* 0x002800ffa6001388 */ /* 0x0003e20000000c00 */
[----:B------:R-:W-:Y:S01]  /*3fe0*/  @!P1 IMAD.X R78, R56, 0x1, R81, P3 ;  /* 0x00000001384e9824 */ /* 0x000fe200018e0651 */
[----:B------:R-:W-:Y:S01]  /*3ff0*/  @!P1 IADD3 R81, P3, R57, R84, RZ ;  /* 0x0000005439519210 */ /* 0x000fe20007f7e0ff */
[----:B------:R-:W-:Y:S01]  /*4000*/  @!P1 IMAD R2, R2, 0x50, RZ ;  /* 0x0000005002029824 */ /* 0x000fe200078e02ff */
[----:B------:R-:W-:Y:S01]  /*4010*/  @!P1 LEA R84, P5, R79, c[0x0][0x168], 0x1 ;  /* 0x00005a004f549a11 */ /* 0x000fe200078a08ff */
[----:B------:R-:W-:Y:S01]  /*4020*/  @!P1 IMAD.X R58, R56, 0x1, R83, P4 ;  /* 0x00000001383a9824 */ /* 0x000fe200020e0653 */
[----:B------:R-:W-:Y:S01]  /*4030*/  @!P1 IADD3 R80, P4, R57, R90, RZ ;  /* 0x0000005a39509210 */ /* 0x000fe20007f9e0ff */
[----:B------:R-:W-:Y:S01]  /*4040*/  @!PT LDS RZ, [RZ] ;  /* 0x00000000fffff984 */ /* 0x000fe20000000800 */
[----:B------:R-:W-:Y:S01]  /*4050*/  @!PT LDS RZ, [RZ] ;  /* 0x00000000fffff984 */ /* 0x000fe20000000800 */
[----:B------:R-:W-:Y:S01]  /*4060*/  @!PT LDS RZ, [RZ] ;  /* 0x00000000fffff984 */ /* 0x000fe20000000800 */
[----:B------:R1:W-:Y:S01]  /*4070*/  @!P1 LDGSTS.E.BYPASS.LTC128B.128 [R166+0x2800], [R86.64] ;  /* 0x0280000056a69fae */ /* 0x0003e2000b901d46 */
[----:B------:R-:W-:-:S02]  /*4080*/  @!P1 LEA R90, P6, R59, c[0x0][0x168], 0x1 ;  /* 0x00005a003b5a9a11 */ /* 0x000fc400078c08ff */
[C---:B------:R-:W-:Y:S01]  /*4090*/  @!P1 IADD3.X R0, R56.reuse, R85, R0, P3, !PT ;  /* 0x0000005538009210 */ /* 0x040fe20001ffe400 */
[----:B------:R1:W-:Y:S01]  /*40a0*/  @P1 STS.128 [R166+0x3000], RZ ;  /* 0x003000ffa6001388 */ /* 0x0003e20000000c00 */
        /* <DEDUP_REMOVED lines=46> */
.L_x_5818:
[----:B------:R-:W-:Y:S05]  /*4390*/  BSYNC B0 ;  /* 0x0000000000007941 */ /* 0x000fea0003800000 */
.L_x_5817:
[----:B------:R-:W0:Y:S01]  /*43a0*/  LDGDEPBAR ;  /* 0x00000000000079af */ /* 0x000e220000000000 */
[----:B------:R-:W-:-:S04]  /*43b0*/  IADD3 R122, P1, R57, R122, RZ ;  /* 0x0000007a397a7210 */ /* 0x000fc80007f3e0ff */
[----:B------:R-:W-:Y:S02]  /*43c0*/  IADD3.X R123, R56, R123, RZ, P1, !PT ;  /* 0x0000007b387b7210 */ /* 0x000fe40000ffe4ff */
.L_x_5814:
[----:B------:R-:W-:Y:S02]  /*43d0*/  IMAD.IADD R2, R127, 0x1, R124 ;  /* 0x000000017f027824 */ /* 0x000fe400078e027c */
[----:B------:R-:W-:-:S03]  /*43e0*/  IMAD.SHL.U32 R152, R4, 0x2, RZ ;  /* 0x0000000204987824 */ /* 0x000fc600078e00ff */
[C---:B------:R-:W-:Y:S01]  /*43f0*/  IADD3 R0, R2.reuse, 0x8, RZ ;  /* 0x0000000802007810 */ /* 0x040fe20007ffe0ff */
[--C-:B------:R-:W-:Y:S01]  /*4400*/  IMAD R150, R3, 0x2, R152.reuse ;  /* 0x0000000203967824 */ /* 0x100fe200078e0298 */
[----:B------:R-:W-:Y:S01]  /*4410*/  IADD3 R56, R2, 0x1, RZ ;  /* 0x0000000102387810 */ /* 0x000fe20007ffe0ff */
[----:B------:R-:W-:Y:S01]  /*4420*/  IMAD R149, R5, 0x2, R152 ;  /* 0x0000000205957824 */ /* 0x000fe200078e0298 */
[-C--:B------:R-:W-:Y:S02]  /*4430*/  ISETP.GE.AND P4, PT, R0, R126.reuse, PT ;  /* 0x0000007e0000720c */ /* 0x080fe40003f86270 */
[C---:B------:R-:W-:Y:S01]  /*4440*/  ISETP.GE.AND P6, PT, R56.reuse, R126, PT ;  /* 0x0000007e3800720c */ /* 0x040fe20003fc6270 */
[----:B-1----:R-:W-:Y:S01]  /*4450*/  LDSM.16.MT88.4 R92, [R150+0x6000] ;  /* 0x00600000965c783b */ /* 0x002fe20000004200 */
        /* <DEDUP_REMOVED lines=40> */
[-C--:B------:R-:W-:Y:S02]  /*46e0*/  ISETP.GE.AND P5, PT, R25, R126.reuse, PT ;  /* 0x0000007e1900720c */ /* 0x080fe40003fa6270 */
        /* <DEDUP_REMOVED lines=29> */
[----:B------:R-:W-:Y:S02]  /*48c0*/  FMNMX.FTZ R9, R13, R12, !PT ;  /* 0x0000000c0d097209 */ /* 0x000fe40007810000 */
[----:B------:R-:W-:Y:S02]  /*48d0*/  ISETP.GE.AND P5, PT, R17, R125, PT ;  /* 0x0000007d1100720c */ /* 0x000fe40003fa6270 */
[----:B------:R-:W-:Y:S02]  /*48e0*/  IADD3 R14, R2, 0x40, RZ ;  /* 0x00000040020e7810 */ /* 0x000fe40007ffe0ff */
[----:B------:R-:W-:Y:S02]  /*48f0*/  FMNMX.FTZ R9, R0, R9, !PT ;  /* 0x0000000900097209 */ /* 0x000fe40007810000 */
[----:B------:R-:W-:-:S02]  /*4900*/  FSEL R127, R10, -INF , !P5 ;  /* 0xff8000000a7f7808 */ /* 0x000fc40006800000 */
[----:B------:R-:W-:Y:S02]  /*4910*/  IADD3 R10, R2, 0x41, RZ ;  /* 0x00000041020a7810 */ /* 0x000fe40007ffe0ff */
        /* <DEDUP_REMOVED lines=151> */
[----:B------:R-:W-:Y:S02]  /*5290*/  FMUL.FTZ R37, R2, c[0x0][0x23c] ;  /* 0x00008f0002257a20 */ /* 0x000fe40000410000 */
[----:B------:R-:W-:Y:S03]  /*52a0*/  LDSM.16.MT88.4 R16, [R152+0x6800] ;  /* 0x006800009810783b */ /* 0x000fe60000004200 */
        /* <DEDUP_REMOVED lines=13> */
[----:B------:R-:W-:Y:S01]  /*5380*/  MUFU.EX2 R62, R62 ;  /* 0x0000003e003e7308 */ /* 0x000fe20000000800 */
[--C-:B------:R-:W-:Y:S02]  /*5390*/  FFMA.FTZ R76, R76, c[0x0][0x23c], -R37.reuse ;  /* 0x00008f004c4c7a23 */ /* 0x100fe40000010825 */
[--C-:B------:R-:W-:Y:S01]  /*53a0*/  FFMA.FTZ R53, R116, c[0x0][0x23c], -R37.reuse ;  /* 0x00008f0074357a23 */ /* 0x100fe20000010825 */
[----:B------:R-:W-:Y:S01]  /*53b0*/  FSEL R24, R24, RZ, P1 ;  /* 0x000000ff18187208 */ /* 0x000fe20000800000 */
[--C-:B------:R-:W-:Y:S01]  /*53c0*/  FFMA.FTZ R50, R118, c[0x0][0x23c], -R37.reuse ;  /* 0x00008f0076327a23 */ /* 0x100fe20000010825 */
[----:B------:R-:W-:Y:S01]  /*53d0*/  LEA R176, P1, R122, c[0x0][0x168], 0x1 ;  /* 0x00005a007ab07a11 */ /* 0x000fe200078208ff */
[----:B------:R-:W-:Y:S01]  /*53e0*/  FFMA.FTZ R64, R64, c[0x0][0x23c], -R37 ;  /* 0x00008f0040407a23 */ /* 0x000fe20000010825 */
[----:B------:R-:W1:Y:S01]  /*53f0*/  MUFU.EX2 R61, R61 ;  /* 0x0000003d003d7308 */ /* 0x000e620000000800 */
[--C-:B------:R-:W-:Y:S01]  /*5400*/  FFMA.FTZ R66, R8, c[0x0][0x23c], -R24.reuse ;  /* 0x00008f0008427a23 */ /* 0x100fe20000010818 */
[----:B------:R-:W-:Y:S01]  /*5410*/  LEA.HI.X R177, R122, c[0x0][0x16c], R123, 0x1, P1 ;  /* 0x00005b007ab17a11 */ /* 0x000fe200008f0c7b */
[----:B------:R-:W-:-:S02]  /*5420*/  FFMA.FTZ R65, R9, c[0x0][0x23c], -R24 ;  /* 0x00008f0009417a23 */ /* 0x000fc40000010818 */
[--C-:B------:R-:W-:Y:S01]  /*5430*/  FFMA.FTZ R44, R83, c[0x0][0x23c], -R24.reuse ;  /* 0x00008f00532c7a23 */ /* 0x100fe20000010818 */
[----:B------:R-:W-:Y:S01]  /*5440*/  LDSM.16.MT88.4 R8, [R148+0x6000] ;  /* 0x006000009408783b */ /* 0x000fe20000004200 */
[--C-:B------:R-:W-:Y:S01]  /*5450*/  FFMA.FTZ R43, R81, c[0x0][0x23c], -R24.reuse ;  /* 0x00008f00512b7a23 */ /* 0x100fe20000010818 */
[----:B------:R-:W2:Y:S01]  /*5460*/  MUFU.EX2 R40, R40 ;  /* 0x0000002800287308 */ /* 0x000ea20000000800 */
[--C-:B------:R-:W-:Y:S01]  /*5470*/  FFMA.FTZ R45, R89, c[0x0][0x23c], -R24.reuse ;  /* 0x00008f00592d7a23 */ /* 0x100fe20000010818 */
[----:B------:R-:W3:Y:S01]  /*5480*/  LDSM.16.MT88.4 R80, [R149+0x6000] ;  /* 0x006000009550783b */ /* 0x000ee20000004200 */
[--C-:B------:R-:W-:Y:S02]  /*5490*/  FFMA.FTZ R42, R79, c[0x0][0x23c], -R24.reuse ;  /* 0x00008f004f2a7a23 */ /* 0x100fe40000010818 */
[--C-:B------:R-:W-:Y:S02]  /*54a0*/  FFMA.FTZ R26, R77, c[0x0][0x23c], -R24.reuse ;  /* 0x00008f004d1a7a23 */ /* 0x100fe40000010818 */
[----:B------:R-:W-:Y:S01]  /*54b0*/  FFMA.FTZ R3, R57, c[0x0][0x23c], -R24 ;  /* 0x00008f0039037a23 */ /* 0x000fe20000010818 */
[----:B------:R-:W-:Y:S01]  /*54c0*/  MUFU.EX2 R66, R66 ;  /* 0x0000004200427308 */ /* 0x000fe20000000800 */
[----:B-1----:R-:W-:Y:S01]  /*54d0*/  F2FP.BF16.PACK_AB R84, R61, R62 ;  /* 0x0000003e3d54723e */ /* 0x002fe200000010ff */
[----:B------:R-:W-:-:S02]  /*54e0*/  FFMA.FTZ R57, R56, c[0x0][0x23c], -R37 ;  /* 0x00008f0038397a23 */ /* 0x000fc40000010825 */
[----:B------:R-:W-:Y:S02]  /*54f0*/  FFMA.FTZ R56, R104, c[0x0][0x23c], -R37 ;  /* 0x00008f0068387a23 */ /* 0x000fe40000010825 */
[--C-:B------:R-:W-:Y:S02]  /*5500*/  FFMA.FTZ R54, R105, c[0x0][0x23c], -R24.reuse ;  /* 0x00008f0069367a23 */ /* 0x100fe40000010818 */
[----:B------:R-:W1:Y:S01]  /*5510*/  MUFU.EX2 R65, R65 ;  /* 0x0000004100417308 */ /* 0x000e620000000800 */
[----:B--2---:R-:W-:Y:S01]  /*5520*/  F2FP.BF16.PACK_AB R86, R40, R59 ;  /* 0x0000003b2856723e */ /* 0x004fe200000010ff */
        /* <DEDUP_REMOVED lines=19> */
[----:B------:R-:W1:Y:S01]  /*5660*/  MUFU.EX2 R34, R34 ;  /* 0x0000002200227308 */ /* 0x000e620000000800 */
        /* <DEDUP_REMOVED lines=20> */
[--C-:B------:R-:W-:Y:S02]  /*57b0*/  FFMA.FTZ R61, R36, c[0x0][0x23c], -R37.reuse ;  /* 0x00008f00243d7a23 */ /* 0x100fe40000010825 */
[----:B---3--:R-:W-:Y:S01]  /*57c0*/  HMMA.16816.F32.BF16 R76, R84, R80, RZ ;  /* 0x00000050544c723c */ /* 0x008fe200000418ff */
[----:B------:R-:W-:Y:S01]  /*57d0*/  FFMA.FTZ R36, R48, c[0x0][0x23c], -R37 ;  /* 0x00008f0030247a23 */ /* 0x000fe20000010825 */
[----:B------:R-:W2:Y:S01]  /*57e0*/  MUFU.EX2 R42, R42 ;  /* 0x0000002a002a7308 */ /* 0x000ea20000000800 */
[----:B------:R-:W-:-:S02]  /*57f0*/  FADD.FTZ R115, R59, R62 ;  /* 0x0000003e3b737221 */ /* 0x000fc40000010000 */
[--C-:B------:R-:W-:Y:S02]  /*5800*/  FFMA.FTZ R48, R49, c[0x0][0x23c], -R24.reuse ;  /* 0x00008f0031307a23 */ /* 0x100fe40000010818 */
[--C-:B------:R-:W-:Y:S01]  /*5810*/  FFMA.FTZ R38, R38, c[0x0][0x23c], -R37.reuse ;  /* 0x00008f0026267a23 */ /* 0x100fe20000010825 */
[C---:B------:R-:W-:Y:S01]  /*5820*/  HMMA.16816.F32.BF16 R68, R84.reuse, R70, RZ ;  /* 0x000000465444723c */ /* 0x040fe200000418ff */
[----:B------:R-:W-:Y:S01]  /*5830*/  FFMA.FTZ R59, R52, c[0x0][0x23c], -R37 ;  /* 0x00008f00343b7a23 */ /* 0x000fe20000010825 */
[----:B------:R-:W-:Y:S01]  /*5840*/  MUFU.EX2 R26, R26 ;  /* 0x0000001a001a7308 */ /* 0x000fe20000000800 */
[----:B------:R-:W-:Y:S02]  /*5850*/  FFMA.FTZ R49, R55, c[0x0][0x23c], -R24 ;  /* 0x00008f0037317a23 */ /* 0x000fe40000010818 */
[----:B------:R-:W-:Y:S02]  /*5860*/  FADD.FTZ R65, R66, R65 ;  /* 0x0000004142417221 */ /* 0x000fe40000010000 */
[----:B------:R-:W-:Y:S01]  /*5870*/  FADD.FTZ R40, R40, R115 ;  /* 0x0000007328287221 */ /* 0x000fe20000010000 */
[----:B------:R-:W-:Y:S01]  /*5880*/  HMMA.16816.F32.BF16 R80, R84, R82, RZ ;  /* 0x000000525450723c */ /* 0x000fe200000418ff */
[--C-:B------:R-:W-:Y:S01]  /*5890*/  FFMA.FTZ R33, R33, c[0x0][0x23c], -R37.reuse ;  /* 0x00008f0021217a23 */ /* 0x100fe20000010825 */
[----:B------:R-:W3:Y:S01]  /*58a0*/  MUFU.EX2 R3, R3 ;  /* 0x0000000300037308 */ /* 0x000ee20000000800 */
[----:B------:R-:W-:-:S02]  /*58b0*/  FFMA.FTZ R179, R32, c[0x0][0x23c], -R37 ;  /* 0x00008f0020b37a23 */ /* 0x000fc40000010825 */
[--C-:B------:R-:W-:Y:S02]  /*58c0*/  FFMA.FTZ R31, R31, c[0x0][0x23c], -R24.reuse ;  /* 0x00008f001f1f7a23 */ /* 0x100fe40000010818 */
[--C-:B------:R-:W-:Y:S01]  /*58d0*/  FFMA.FTZ R32, R29, c[0x0][0x23c], -R24.reuse ;  /* 0x00008f001d207a23 */ /* 0x100fe20000010818 */
[----:B------:R-:W-:Y:S01]  /*58e0*/  HMMA.16816.F32.BF16 R88, R84, R8, RZ ;  /* 0x000000085458723c */ /* 0x000fe200000418ff */
[--C-:B------:R-:W-:Y:S01]  /*58f0*/  FFMA.FTZ R178, R25, c[0x0][0x23c], -R24.reuse ;  /* 0x00008f0019b27a23 */ /* 0x100fe20000010818 */
[----:B------:R-:W-:Y:S01]  /*5900*/  MUFU.EX2 R57, R57 ;  /* 0x0000003900397308 */ /* 0x000fe20000000800 */
[----:B------:R-:W-:-:S04]  /*5910*/  FFMA.FTZ R27, R27, c[0x0][0x23c], -R24 ;  /* 0x00008f001b1b7a23 */ /* 0x000fc80000010818 */
[----:B-1----:R-:W-:Y:S01]  /*5920*/  F2FP.BF16.PACK_AB R8, R34, R41 ;  /* 0x000000292208723e */ /* 0x002fe200000010ff */
[----:B------:R-:W-:Y:S01]  /*5930*/  HMMA.16816.F32.BF16 R84, R84, R10, RZ ;  /* 0x0000000a5454723c */ /* 0x000fe200000418ff */
[----:B--2---:R-:W-:Y:S01]  /*5940*/  F2FP.BF16.PACK_AB R9, R42, R45 ;  /* 0x0000002d2a09723e */ /* 0x004fe200000010ff */
[----:B------:R-:W1:Y:S01]  /*5950*/  MUFU.EX2 R56, R56 ;  /* 0x0000003800387308 */ /* 0x000e620000000800 */
[----:B------:R-:W-:-:S04]  /*5960*/  FADD.FTZ R41, R41, R40 ;  /* 0x0000002829297221 */ /* 0x000fc80000010000 */
[----:B------:R-:W-:Y:S01]  /*5970*/  F2FP.BF16.PACK_AB R10, R4, R5 ;  /* 0x00000005040a723e */ /* 0x000fe200000010ff */
[----:B------:R-:W-:Y:S01]  /*5980*/  FADD.FTZ R34, R34, R41 ;  /* 0x0000002922227221 */ /* 0x000fe20000010000 */
        /* <DEDUP_REMOVED lines=54> */
[----:B------:R-:W4:Y:S01]  /*5cf0*/  MUFU.EX2 R113, R113 ;  /* 0x0000007100717308 */ /* 0x000f220000000800 */
        /* <DEDUP_REMOVED lines=27> */
[----:B------:R-:W1:Y:S01]  /*5eb0*/  MUFU.EX2 R49, R49 ;  /* 0x0000003100317308 */ /* 0x000e620000000800 */
[----:B------:R-:W-:Y:S02]  /*5ec0*/  F2FP.BF16.PACK_AB R9, R110, R127 ;  /* 0x0000007f6e09723e */ /* 0x000fe400000010ff */
[----:B-----5:R-:W-:-:S05]  /*5ed0*/  F2FP.BF16.PACK_AB R11, R108, R111 ;  /* 0x0000006f6c0b723e */ /* 0x020fca00000010ff */
[----:B------:R-:W-:Y:S02]  /*5ee0*/  MUFU.EX2 R33, R33 ;  /* 0x0000002100217308 */ /* 0x000fe40000000800 */
[C---:B--2---:R-:W-:Y:S06]  /*5ef0*/  HMMA.16816.F32.BF16 R72, R8.reuse, R12, R72 ;  /* 0x0000000c0848723c */ /* 0x044fec0000041848 */
[----:B------:R-:W-:Y:S02]  /*5f00*/  MUFU.EX2 R179, R179 ;  /* 0x000000b300b37308 */ /* 0x000fe40000000800 */
[C---:B------:R-:W-:Y:S01]  /*5f10*/  HMMA.16816.F32.BF16 R92, R8.reuse, R14, R92 ;  /* 0x0000000e085c723c */ /* 0x040fe2000004185c */
[----:B------:R-:W2:Y:S05]  /*5f20*/  LDSM.16.MT88.4 R12, [R148+0x8000] ;  /* 0x00800000940c783b */ /* 0x000eaa0000004200 */
[----:B------:R-:W-:Y:S02]  /*5f30*/  MUFU.EX2 R31, R31 ;  /* 0x0000001f001f7308 */ /* 0x000fe40000000800 */
[C---:B----4-:R-:W-:Y:S06]  /*5f40*/  HMMA.16816.F32.BF16 R96, R8.reuse, R16, R96 ;  /* 0x000000100860723c */ /* 0x050fec0000041860 */
[----:B------:R-:W-:Y:S02]  /*5f50*/  MUFU.EX2 R32, R32 ;  /* 0x0000002000207308 */ /* 0x000fe40000000800 */
[C---:B------:R-:W-:Y:S01]  /*5f60*/  HMMA.16816.F32.BF16 R68, R8.reuse, R18, R68 ;  /* 0x000000120844723c */ /* 0x040fe20000041844 */
[----:B------:R-:W4:Y:S05]  /*5f70*/  LDSM.16.MT88.4 R16, [R149+0x8000] ;  /* 0x008000009510783b */ /* 0x000f2a0000004200 */
[----:B------:R-:W-:Y:S02]  /*5f80*/  MUFU.EX2 R178, R178 ;  /* 0x000000b200b27308 */ /* 0x000fe40000000800 */
[C---:B--2---:R-:W-:Y:S08]  /*5f90*/  HMMA.16816.F32.BF16 R88, R8.reuse, R12, R88 ;  /* 0x0000000c0858723c */ /* 0x044ff00000041858 */
[C---:B------:R-:W-:Y:S01]  /*5fa0*/  HMMA.16816.F32.BF16 R84, R8.reuse, R14, R84 ;  /* 0x0000000e0854723c */ /* 0x040fe20000041854 */
[----:B------:R-:W2:Y:S07]  /*5fb0*/  LDSM.16.MT88.4 R12, [R152+0x8800] ;  /* 0x00880000980c783b */ /* 0x000eae0000004200 */
[C---:B----4-:R-:W-:Y:S08]  /*5fc0*/  HMMA.16816.F32.BF16 R76, R8.reuse, R16, R76 ;  /* 0x00000010084c723c */ /* 0x050ff0000004184c */
[----:B------:R-:W-:Y:S01]  /*5fd0*/  HMMA.16816.F32.BF16 R80, R8, R18, R80 ;  /* 0x000000120850723c */ /* 0x000fe20000041850 */
[----:B------:R-:W4:Y:S06]  /*5fe0*/  LDSM.16.MT88.4 R16, [R149+0x8800] ;  /* 0x008800009510783b */ /* 0x000f2c0000004200 */
[----:B------:R-:W-:-:S02]  /*5ff0*/  F2FP.BF16.PACK_AB R8, R113, R64 ;  /* 0x000000407108723e */ /* 0x000fc400000010ff */
[----:B-1----:R-:W-:Y:S02]  /*6000*/  F2FP.BF16.PACK_AB R10, R109, R60 ;  /* 0x0000003c6d0a723e */ /* 0x002fe400000010ff */
[----:B---3--:R-:W-:Y:S02]  /*6010*/  F2FP.BF16.PACK_AB R9, R67, R116 ;  /* 0x000000744309723e */ /* 0x008fe400000010ff */
[----:B------:R-:W-:-:S07]  /*6020*/  F2FP.BF16.PACK_AB R11, R63, R112 ;  /* 0x000000703f0b723e */ /* 0x000fce00000010ff */
[C---:B------:R-:W-:Y:S08]  /*6030*/  HMMA.16816.F32.BF16 R72, R8.reuse, R20, R72 ;  /* 0x000000140848723c */ /* 0x040ff00000041848 */
[C---:B--2---:R-:W-:Y:S08]  /*6040*/  HMMA.16816.F32.BF16 R96, R8.reuse, R12, R96 ;  /* 0x0000000c0860723c */ /* 0x044ff00000041860 */
[C---:B------:R-:W-:Y:S01]  /*6050*/  HMMA.16816.F32.BF16 R68, R8.reuse, R14, R68 ;  /* 0x0000000e0844723c */ /* 0x040fe20000041844 */
[----:B------:R-:W1:Y:S07]  /*6060*/  LDSM.16.MT88.4 R12, [R148+0x8800] ;  /* 0x00880000940c783b */ /* 0x000e6e0000004200 */
[C---:B------:R-:W-:Y:S01]  /*6070*/  HMMA.16816.F32.BF16 R92, R8.reuse, R22, R92 ;  /* 0x00000016085c723c */ /* 0x040fe2000004185c */
[----:B------:R-:W2:Y:S07]  /*6080*/  LDSM.16.MT88.4 R20, [R149+0x9000] ;  /* 0x009000009514783b */ /* 0x000eae0000004200 */
[C---:B----4-:R-:W-:Y:S08]  /*6090*/  HMMA.16816.F32.BF16 R76, R8.reuse, R16, R76 ;  /* 0x00000010084c723c */ /* 0x050ff0000004184c */
[C---:B------:R-:W-:Y:S01]  /*60a0*/  HMMA.16816.F32.BF16 R80, R8.reuse, R18, R80 ;  /* 0x000000120850723c */ /* 0x040fe20000041850 */
[----:B------:R-:W3:Y:S07]  /*60b0*/  LDSM.16.MT88.4 R16, [R152+0x9000] ;  /* 0x009000009810783b */ /* 0x000eee0000004200 */
[C---:B-1----:R-:W-:Y:S08]  /*60c0*/  HMMA.16816.F32.BF16 R88, R8.reuse, R12, R88 ;  /* 0x0000000c0858723c */ /* 0x042ff00000041858 */
[----:B------:R-:W-:Y:S01]  /*60d0*/  HMMA.16816.F32.BF16 R84, R8, R14, R84 ;  /* 0x0000000e0854723c */ /* 0x000fe20000041854 */
[----:B------:R-:W1:Y:S06]  /*60e0*/  LDSM.16.MT88.4 R12, [R150+0x9000] ;  /* 0x00900000960c783b */ /* 0x000e6c0000004200 */
[--C-:B------:R-:W-:Y:S01]  /*60f0*/  FFMA.FTZ R8, R35, c[0x0][0x23c], -R24.reuse ;  /* 0x00008f0023087a23 */ /* 0x100fe20000010818 */
[----:B------:R-:W-:Y:S01]  /*6100*/  F2FP.BF16.PACK_AB R9, R49, R48 ;  /* 0x000000303109723e */ /* 0x000fe200000010ff */
[----:B------:R-:W-:-:S02]  /*6110*/  FFMA.FTZ R35, R39, c[0x0][0x23c], -R24 ;  /* 0x00008f0027237a23 */ /* 0x000fc40000010818 */
[----:B------:R-:W-:Y:S02]  /*6120*/  FADD.FTZ R10, R44, R65 ;  /* 0x000000412c0a7221 */ /* 0x000fe40000010000 */
[----:B------:R4:W-:Y:S01]  /*6130*/  MUFU.EX2 R44, R8 ;  /* 0x00000008002c7308 */ /* 0x0009e20000000800 */
[--C-:B------:R-:W-:Y:S02]  /*6140*/  FFMA.FTZ R39, R28, c[0x0][0x23c], -R37.reuse ;  /* 0x00008f001c277a23 */ /* 0x100fe40000010825 */
[----:B------:R-:W-:Y:S02]  /*6150*/  FADD.FTZ R10, R43, R10 ;  /* 0x0000000a2b0a7221 */ /* 0x000fe40000010000 */
[----:B------:R-:W-:Y:S02]  /*6160*/  FFMA.FTZ R28, R30, c[0x0][0x23c], -R37 ;  /* 0x00008f001e1c7a23 */ /* 0x000fe40000010825 */
[----:B------:R-:W-:Y:S01]  /*6170*/  FADD.FTZ R45, R45, R10 ;  /* 0x0000000a2d2d7221 */ /* 0x000fe20000010000 */
[----:B------:R-:W5:Y:S01]  /*6180*/  MUFU.EX2 R35, R35 ;  /* 0x0000002300237308 */ /* 0x000f620000000800 */
[----:B------:R-:W-:-:S02]  /*6190*/  F2FP.BF16.PACK_AB R10, R59, R36 ;  /* 0x000000243b0a723e */ /* 0x000fc400000010ff */
[----:B------:R-:W-:-:S04]  /*61a0*/  FADD.FTZ R37, R42, R45 ;  /* 0x0000002d2a257221 */ /* 0x000fc80000010000 */
[----:B------:R-:W-:Y:S01]  /*61b0*/  FADD.FTZ R26, R26, R37 ;  /* 0x000000251a1a7221 */ /* 0x000fe20000010000 */
[----:B----4-:R-:W-:Y:S01]  /*61c0*/  F2FP.BF16.PACK_AB R8, R38, R61 ;  /* 0x0000003d2608723e */ /* 0x010fe200000010ff */
[----:B------:R-:W4:Y:S02]  /*61d0*/  MUFU.EX2 R30, R39 ;  /* 0x00000027001e7308 */ /* 0x000f240000000800 */
[----:B------:R-:W-:Y:S01]  /*61e0*/  FADD.FTZ R3, R3, R26 ;  /* 0x0000001a03037221 */ /* 0x000fe20000010000 */
[----:B-----5:R-:W-:-:S05]  /*61f0*/  F2FP.BF16.PACK_AB R11, R35, R44 ;  /* 0x0000002c230b723e */ /* 0x020fca00000010ff */
[----:B------:R-:W5:Y:S02]  /*6200*/  MUFU.EX2 R28, R28 ;  /* 0x0000001c001c7308 */ /* 0x000f640000000800 */
[C---:B--2---:R-:W-:Y:S07]  /*6210*/  HMMA.16816.F32.BF16 R76, R8.reuse, R20, R76 ;  /* 0x00000014084c723c */ /* 0x044fee000004184c */
[----:B------:R-:W-:Y:S01]  /*6220*/  FADD.FTZ R21, R5, R34 ;  /* 0x0000002205157221 */ /* 0x000fe20000010000 */
[----:B---3--:R-:W-:Y:S01]  /*6230*/  HMMA.16816.F32.BF16 R96, R8, R16, R96 ;  /* 0x000000100860723c */ /* 0x008fe20000041860 */
[----:B------:R-:W2:Y:S02]  /*6240*/  MUFU.EX2 R5, R27 ;  /* 0x0000001b00057308 */ /* 0x000ea40000000800 */
[----:B------:R-:W-:-:S04]  /*6250*/  FADD.FTZ R4, R4, R21 ;  /* 0x0000001504047221 */ /* 0x000fc80000010000 */
[----:B------:R-:W-:Y:S01]  /*6260*/  FADD.FTZ R57, R57, R4 ;  /* 0x0000000439397221 */ /* 0x000fe20000010000 */
[C---:B------:R-:W-:Y:S01]  /*6270*/  HMMA.16816.F32.BF16 R68, R8.reuse, R18, R68 ;  /* 0x000000120844723c */ /* 0x040fe20000041844 */
[----:B------:R-:W3:Y:S01]  /*6280*/  LDSM.16.MT88.4 R16, [R148+0x9000] ;  /* 0x009000009410783b */ /* 0x000ee20000004200 */
[----:B------:R-:W-:Y:S02]  /*6290*/  FADD.FTZ R4, R54, R3 ;  /* 0x0000000336047221 */ /* 0x000fe40000010000 */
[----:B------:R-:W-:Y:S02]  /*62a0*/  FADD.FTZ R56, R56, R57 ;  /* 0x0000003938387221 */ /* 0x000fe40000010000 */
[----:B------:R-:W-:Y:S02]  /*62b0*/  FADD.FTZ R4, R51, R4 ;  /* 0x0000000433047221 */ /* 0x000fe40000010000 */
[----:B-1----:R-:W-:Y:S01]  /*62c0*/  HMMA.16816.F32.BF16 R72, R8, R12, R72 ;  /* 0x0000000c0848723c */ /* 0x002fe20000041848 */
[----:B------:R-:W-:-:S02]  /*62d0*/  FADD.FTZ R53, R53, R56 ;  /* 0x0000003835357221 */ /* 0x000fc40000010000 */
[----:B------:R-:W-:Y:S02]  /*62e0*/  FADD.FTZ R47, R47, R4 ;  /* 0x000000042f2f7221 */ /* 0x000fe40000010000 */
[----:B------:R-:W-:Y:S02]  /*62f0*/  FADD.FTZ R50, R50, R53 ;  /* 0x0000003532327221 */ /* 0x000fe40000010000 */
[----:B------:R-:W-:Y:S01]  /*6300*/  FADD.FTZ R46, R46, R47 ;  /* 0x0000002f2e2e7221 */ /* 0x000fe20000010000 */
[----:B------:R-:W-:Y:S01]  /*6310*/  HMMA.16816.F32.BF16 R92, R8, R14, R92 ;  /* 0x0000000e085c723c */ /* 0x000fe2000004185c */
[----:B------:R-:W1:Y:S01]  /*6320*/  LDSM.16.MT88.4 R12, [R152+0x9800] ;  /* 0x00980000980c783b */ /* 0x000e620000004200 */
        /* <DEDUP_REMOVED lines=9> */
[----:B------:R-:W-:Y:S02]  /*63c0*/  FADD.FTZ R58, R58, R101 ;  /* 0x000000653a3a7221 */ /* 0x000fe40000010000 */
        /* <DEDUP_REMOVED lines=10> */
[----:B------:R-:W-:Y:S01]  /*6470*/  FADD.FTZ R64, R64, R117 ;  /* 0x0000007540407221 */ /* 0x000fe20000010000 */
[----:B------:R-:W3:Y:S01]  /*6480*/  LDSM.16.MT88.4 R16, [R149+0x9800] ;  /* 0x009800009510783b */ /* 0x000ee20000004200 */
[----:B------:R-:W-:Y:S02]  /*6490*/  FADD.FTZ R116, R116, R111 ;  /* 0x0000006f74747221 */ /* 0x000fe40000010000 */
[----:B------:R-:W-:Y:S02]  /*64a0*/  FADD.FTZ R113, R113, R64 ;  /* 0x0000004071717221 */ /* 0x000fe40000010000 */
[----:B----4-:R-:W-:Y:S01]  /*64b0*/  F2FP.BF16.PACK_AB R8, R30, R33 ;  /* 0x000000211e08723e */ /* 0x010fe200000010ff */
        /* <DEDUP_REMOVED lines=9> */
[C---:B-1----:R-:W-:Y:S01]  /*6550*/  HMMA.16816.F32.BF16 R96, R8.reuse, R12, R96 ;  /* 0x0000000c0860723c */ /* 0x042fe20000041860 */
        /* <DEDUP_REMOVED lines=19> */
[C---:B---3--:R-:W-:Y:S08]  /*6690*/  HMMA.16816.F32.BF16 R76, R8.reuse, R16, R76 ;  /* 0x00000010084c723c */ /* 0x048ff0000004184c */
        /* <DEDUP_REMOVED lines=67> */
.L_x_5820:
[----:B------:R-:W-:-:S04]  /*6ad0*/  LEA R3, -R7, RZ, 0x7 ;  /* 0x000000ff07037211 */ /* 0x000fc800078e39ff */
[----:B------:R-:W-:Y:S02]  /*6ae0*/  SHF.R.S32.HI R4, RZ, 0x1f, R3 ;  /* 0x0000001fff047819 */ /* 0x000fe40000011403 */
.L_x_5821:
[----:B------:R-:W-:Y:S02]  /*6af0*/  ISETP.GE.AND P1, PT, R167, c[0x0][0x220], PT ;  /* 0x00008800a7007a0c */ /* 0x000fe40003f26270 */
[----:B------:R-:W-:-:S04]  /*6b00*/  LEA R180, P6, R3, R180, 0x1 ;  /* 0x000000b403b47211 */ /* 0x000fc800078c08ff */
[----:B------:R-:W-:-:S07]  /*6b10*/  LEA.HI.X R181, R3, R181, R4, 0x1, P6 ;  /* 0x000000b503b57211 */ /* 0x000fce00030f0c04 */
[----:B------:R-:W-:Y:S01]  /*6b20*/  @!P1 IMAD.MOV.U32 R9, RZ, RZ, c[0x0][0x1a4] ;  /* 0x00006900ff099624 */ /* 0x000fe200078e00ff */
[CC--:B------:R-:W-:Y:S01]  /*6b30*/  @!P1 LEA R6, P3, R7.reuse, R128.reuse, 0x5 ;  /* 0x0000008007069211 */ /* 0x0c0fe200078628ff */
[----:B------:R-:W-:Y:S01]  /*6b40*/  @!P1 IMAD.MOV.U32 R11, RZ, RZ, c[0x0][0x1a4] ;  /* 0x00006900ff0b9624 */ /* 0x000fe200078e00ff */
[-C--:B------:R-:W-:Y:S01]  /*6b50*/  @!P1 LEA R8, P2, R7, R128.reuse, 0x6 ;  /* 0x0000008007089211 */ /* 0x080fe200078430ff */
[----:B------:R-:W-:Y:S01]  /*6b60*/  @!P1 IMAD.MOV.U32 R130, RZ, RZ, R128 ;  /* 0x000000ffff829224 */ /* 0x000fe200078e0080 */
[----:B------:R-:W-:Y:S01]  /*6b70*/  @!P1 IADD3 R5, P5, P4, R3, R128, R172 ;  /* 0x0000008003059210 */ /* 0x000fe20007cbe0ac */
        /* <DEDUP_REMOVED lines=14> */
[C---:B------:R-:W-:Y:S01]  /*6c60*/  @!P1 IMAD.WIDE.U32 R18, R7.reuse, 0x30, R130 ;  /* 0x0000003007129825 */ /* 0x040fe200078e0082 */
[----:B------:R-:W-:Y:S02]  /*6c70*/  @!P1 IADD3.X R130, R4, R131, R169, P5, P4 ;  /* 0x0000008304829210 */ /* 0x000fe40002fe84a9 */
[----:B------:R-:W-:Y:S01]  /*6c80*/  @P1 STS.128 [R166+0x6800], RZ ;  /* 0x006800ffa6001388 */ /* 0x000fe20000000c00 */
[----:B------:R-:W-:Y:S01]  /*6c90*/  @!P1 IMAD.WIDE.U32 R14, R7, 0x50, R14 ;  /* 0x00000050070e9825 */ /* 0x000fe200078e000e */
[----:B------:R-:W-:-:S03]  /*6ca0*/  @!P1 LEA.HI.X R23, R5, c[0x0][0x174], R130, 0x1, P2 ;  /* 0x00005d0005179a11 */ /* 0x000fc600010f0c82 */
[----:B------:R-:W-:Y:S01]  /*6cb0*/  @!P1 IMAD.WIDE.U32 R12, R7, 0x60, R12 ;  /* 0x00000060070c9825 */ /* 0x000fe200078e000c */
[----:B------:R-:W-:Y:S01]  /*6cc0*/  @!P1 IADD3 R5, P2, R3, R14, RZ ;  /* 0x0000000e03059210 */ /* 0x000fe20007f5e0ff */
[----:B------:R-:W-:Y:S01]  /*6cd0*/  @!PT LDS RZ, [RZ] ;  /* 0x00000000fffff984 */ /* 0x000fe20000000800 */
[----:B------:R-:W-:Y:S01]  /*6ce0*/  @!PT LDS RZ, [RZ] ;  /* 0x00000000fffff984 */ /* 0x000fe20000000800 */
[----:B------:R-:W-:Y:S01]  /*6cf0*/  @!PT LDS RZ, [RZ] ;  /* 0x00000000fffff984 */ /* 0x000fe20000000800 */
[----:B------:R2:W-:Y:S02]  /*6d00*/  @!P1 LDGSTS.E.BYPASS.LTC128B.128 [R166+0x6800], [R22.64] ;  /* 0x0680000016a69fae */ /* 0x0005e4000b901d46 */
[----:B------:R-:W-:Y:S02]  /*6d10*/  @!P1 IMAD.WIDE.U32 R20, R7, 0x70, R20 ;  /* 0x0000007007149825 */ /* 0x000fe400078e0014 */
[----:B------:R-:W-:Y:S02]  /*6d20*/  @P1 STS.128 [R166+0x7000], RZ ;  /* 0x007000ffa6001388 */ /* 0x000fe40000000c00 */
[----:B------:R-:W-:Y:S02]  /*6d30*/  @!P1 IMAD.MOV.U32 R10, RZ, RZ, c[0x0][0x1a4] ;  /* 0x00006900ff0a9624 */ /* 0x000fe400078e00ff */
[----:B------:R-:W-:-:S02]  /*6d40*/  @!P1 IMAD.MOV.U32 R7, RZ, RZ, c[0x0][0x1a4] ;  /* 0x00006900ff079624 */ /* 0x000fc400078e00ff */
[----:B------:R-:W-:Y:S01]  /*6d50*/  @!P1 IMAD R17, R10, 0x30, RZ ;  /* 0x000000300a119824 */ /* 0x000fe200078e02ff */
[----:B------:R-:W-:Y:S01]  /*6d60*/  @!P1 IADD3 R10, P3, R3, R18, RZ ;  /* 0x00000012030a9210 */ /* 0x000fe20007f7e0ff */
[----:B------:R-:W-:Y:S02]  /*6d70*/  @!P1 IMAD R7, R7, 0x50, RZ ;  /* 0x0000005007079824 */ /* 0x000fe400078e02ff */
[----:B------:R-:W-:Y:S01]  /*6d80*/  @!P1 IMAD.MOV.U32 R16, RZ, RZ, c[0x0][0x1a4] ;  /* 0x00006900ff109624 */ /* 0x000fe200078e00ff */
[C---:B------:R-:W-:Y:S01]  /*6d90*/  @!P1 IADD3.X R17, R4.reuse, R19, R17, P3, !PT ;  /* 0x0000001304119210 */ /* 0x040fe20001ffe411 */
[----:B------:R-:W-:Y:S01]  /*6da0*/  @!P1 IMAD.MOV.U32 R14, RZ, RZ, c[0x0][0x1a4] ;  /* 0x00006900ff0e9624 */ /* 0x000fe200078e00ff */
[----:B------:R-:W-:Y:S01]  /*6db0*/  @!P1 IADD3.X R18, R4, R15, R7, P2, !PT ;  /* 0x0000000f04129210 */ /* 0x000fe200017fe407 */
[----:B------:R-:W-:Y:S01]  /*6dc0*/  @!P1 IMAD R7, R16, 0x60, RZ ;  /* 0x0000006010079824 */ /* 0x000fe200078e02ff */
[C---:B------:R-:W-:Y:S01]  /*6dd0*/  @!P1 IADD3 R6, P3, R3.reuse, R6, RZ ;  /* 0x0000000603069210 */ /* 0x040fe20007f7e0ff */
[----:B------:R-:W-:Y:S01]  /*6de0*/  @!P1 IMAD R15, R14, 0x70, RZ ;  /* 0x000000700e0f9824 */ /* 0x000fe200078e02ff */
[----:B------:R-:W-:-:S02]  /*6df0*/  @!P1 IADD3 R8, P2, R3, R8, RZ ;  /* 0x0000000803089210 */ /* 0x000fc40007f5e0ff */
[----:B------:R-:W-:Y:S01]  /*6e00*/  @!P1 LEA R14, P5, R6, c[0x0][0x170], 0x1 ;  /* 0x00005c00060e9a11 */ /* 0x000fe200078a08ff */
[C---:B------:R-:W-:Y:S01]  /*6e10*/  @!P1 IMAD.X R9, R4.reuse, 0x1, R9, P3 ;  /* 0x0000000104099824 */ /* 0x040fe200018e0609 */
[C---:B------:R-:W-:Y:S01]  /*6e20*/  @!P1 IADD3 R12, P3, R3.reuse, R12, RZ ;  /* 0x0000000c030c9210 */ /* 0x040fe20007f7e0ff */
[C---:B------:R-:W-:Y:S01]  /*6e30*/  @!P1 IMAD.X R11, R4.reuse, 0x1, R11, P2 ;  /* 0x00000001040b9824 */ /* 0x040fe200010e060b */
[----:B------:R-:W-:Y:S02]  /*6e40*/  @!P1 IADD3 R3, P2, R3, R20, RZ ;  /* 0x0000001403039210 */ /* 0x000fe40007f5e0ff */
        /* <DEDUP_REMOVED lines=22> */
[----:B------:R-:W-:-:S03]  /*6fb0*/  @!P1 LEA.HI.X R33, R3, c[0x0][0x174], R4, 0x1, P2 ;  /* 0x00005d0003219a11 */ /* 0x000fc600010f0c04 */
        /* <DEDUP_REMOVED lines=19> */
[----:B--2---:R-:W-:Y:S04]  /*70f0*/  LDSM.16.M88.4 R20, [R158] ;  /* 0x000000009e14783b */ /* 0x004fe80000000200 */
[----:B---3--:R-:W5:Y:S04]  /*7100*/  LDSM.16.M88.4 R12, [R157+0x2000] ;  /* 0x002000009d0c783b */ /* 0x008f680000000200 */
[----:B------:R-:W-:Y:S04]  /*7110*/  LDSM.16.M88.4 R100, [R156] ;  /* 0x000000009c64783b */ /* 0x000fe80000000200 */
[----:B------:R-:W-:Y:S04]  /*7120*/  LDSM.16.M88.4 R28, [R151+0x2000] ;  /* 0x00200000971c783b */ /* 0x000fe80000000200 */
[----:B------:R-:W1:Y:S04]  /*7130*/  LDSM.16.M88.4 R4, [R157+0x2800] ;  /* 0x002800009d04783b */ /* 0x000e680000000200 */
[----:B------:R-:W2:Y:S04]  /*7140*/  LDSM.16.M88.4 R52, [R157+0x3800] ;  /* 0x003800009d34783b */ /* 0x000ea80000000200 */
[----:B------:R-:W3:Y:S04]  /*7150*/  LDSM.16.M88.4 R44, [R157+0x4000] ;  /* 0x004000009d2c783b */ /* 0x000ee80000000200 */
[----:B----4-:R-:W4:Y:S04]  /*7160*/  LDSM.16.M88.4 R24, [R151+0x2800] ;  /* 0x002800009718783b */ /* 0x010f280000000200 */
[----:B------:R-:W2:Y:S04]  /*7170*/  LDSM.16.M88.4 R60, [R157+0x3000] ;  /* 0x003000009d3c783b */ /* 0x000ea80000000200 */
[----:B------:R-:W2:Y:S04]  /*7180*/  LDSM.16.M88.4 R36, [R157+0x4800] ;  /* 0x004800009d24783b */ /* 0x000ea80000000200 */
[----:B------:R-:W-:Y:S01]  /*7190*/  LDSM.16.M88.4 R112, [R157+0x5800] ;  /* 0x005800009d70783b */ /* 0x000fe20000000200 */
[C---:B-----5:R-:W-:Y:S03]  /*71a0*/  HMMA.16816.F32.BF16 R16, R20.reuse, R12, RZ ;  /* 0x0000000c1410723c */ /* 0x060fe600000418ff */
[----:B------:R-:W-:Y:S04]  /*71b0*/  LDSM.16.M88.4 R108, [R151+0x3800] ;  /* 0x00380000976c783b */ /* 0x000fe80000000200 */
[----:B------:R-:W-:Y:S01]  /*71c0*/  LDSM.16.M88.4 R104, [R151+0x4000] ;  /* 0x004000009768783b */ /* 0x000fe20000000200 */
[C---:B------:R-:W-:Y:S03]  /*71d0*/  HMMA.16816.F32.BF16 R12, R20.reuse, R14, RZ ;  /* 0x0000000e140c723c */ /* 0x040fe600000418ff */
[----:B------:R-:W-:Y:S04]  /*71e0*/  LDSM.16.M88.4 R116, [R151+0x3000] ;  /* 0x003000009774783b */ /* 0x000fe80000000200 */
[----:B------:R-:W0:Y:S01]  /*71f0*/  LDGDEPBAR ;  /* 0x00000000000079af */ /* 0x000e220000000000 */
[----:B-1----:R-:W-:Y:S08]  /*7200*/  HMMA.16816.F32.BF16 R8, R20, R4, RZ ;  /* 0x000000041408723c */ /* 0x002ff000000418ff */
[C---:B------:R-:W-:Y:S08]  /*7210*/  HMMA.16816.F32.BF16 R16, R100.reuse, R28, R16 ;  /* 0x0000001c6410723c */ /* 0x040ff00000041810 */
[----:B------:R-:W-:Y:S01]  /*7220*/  HMMA.16816.F32.BF16 R12, R100, R30, R12 ;  /* 0x0000001e640c723c */ /* 0x000fe2000004180c */
[----:B------:R-:W1:Y:S07]  /*7230*/  LDSM.16.M88.4 R28, [R157+0x5000] ;  /* 0x005000009d1c783b */ /* 0x000e6e0000000200 */
[C---:B------:R-:W-:Y:S08]  /*7240*/  HMMA.16816.F32.BF16 R4, R20.reuse, R6, RZ ;  /* 0x000000061404723c */ /* 0x040ff000000418ff */
[C---:B--2---:R-:W-:Y:S08]  /*7250*/  HMMA.16816.F32.BF16 R56, R20.reuse, R52, RZ ;  /* 0x000000341438723c */ /* 0x044ff000000418ff */
[C---:B---3--:R-:W-:Y:S08]  /*7260*/  HMMA.16816.F32.BF16 R48, R20.reuse, R44, RZ ;  /* 0x0000002c1430723c */ /* 0x048ff000000418ff */
[C---:B------:R-:W-:Y:S08]  /*7270*/  HMMA.16816.F32.BF16 R52, R20.reuse, R54, RZ ;  /* 0x000000361434723c */ /* 0x040ff000000418ff */
[----:B------:R-:W-:Y:S08]  /*7280*/  HMMA.16816.F32.BF16 R44, R20, R46, RZ ;  /* 0x0000002e142c723c */ /* 0x000ff000000418ff */
[C---:B----4-:R-:W-:Y:S08]  /*7290*/  HMMA.16816.F32.BF16 R8, R100.reuse, R24, R8 ;  /* 0x000000186408723c */ /* 0x050ff00000041808 */
[----:B------:R-:W-:Y:S08]  /*72a0*/  HMMA.16816.F32.BF16 R4, R100, R26, R4 ;  /* 0x0000001a6404723c */ /* 0x000ff00000041804 */
        /* <DEDUP_REMOVED lines=16> */
[C---:B------:R-:W-:Y:S08]  /*73b0*/  HMMA.16816.F32.BF16 R60, R100.reuse, R118, R60 ;  /* 0x00000076643c723c */ /* 0x040ff0000004183c */
[C---:B-1----:R-:W-:Y:S08]  /*73c0*/  HMMA.16816.F32.BF16 R40, R100.reuse, R112, R40 ;  /* 0x000000706428723c */ /* 0x042ff00000041828 */
[C---:B------:R-:W-:Y:S01]  /*73d0*/  HMMA.16816.F32.BF16 R36, R100.reuse, R114, R36 ;  /* 0x000000726424723c */ /* 0x040fe20000041824 */
[----:B------:R-:W-:Y:S07]  /*73e0*/  LDSM.16.M88.4 R112, [R146] ;  /* 0x000000009270783b */ /* 0x000fee0000000200 */
[C---:B--2---:R-:W-:Y:S08]  /*73f0*/  HMMA.16816.F32.BF16 R32, R100.reuse, R108, R32 ;  /* 0x0000006c6420723c */ /* 0x044ff00000041820 */
[C---:B------:R-:W-:Y:S01]  /*7400*/  HMMA.16816.F32.BF16 R28, R100.reuse, R110, R28 ;  /* 0x0000006e641c723c */ /* 0x040fe2000004181c */
[----:B------:R-:W-:Y:S07]  /*7410*/  LDSM.16.M88.4 R108, [R154] ;  /* 0x000000009a6c783b */ /* 0x000fee0000000200 */
[C---:B---3--:R-:W-:Y:S08]  /*7420*/  HMMA.16816.F32.BF16 R24, R100.reuse, R104, R24 ;  /* 0x000000686418723c */ /* 0x048ff00000041818 */
[----:B------:R-:W-:Y:S01]  /*7430*/  HMMA.16816.F32.BF16 R20, R100, R106, R20 ;  /* 0x0000006a6414723c */ /* 0x000fe20000041814 */
[----:B------:R-:W1:Y:S04]  /*7440*/  LDSM.16.M88.4 R100, [R155] ;  /* 0x000000009b64783b */ /* 0x000e680000000200 */
[----:B------:R-:W2:Y:S03]  /*7450*/  LDSM.16.M88.4 R104, [R147] ;  /* 0x000000009368783b */ /* 0x000ea60000000200 */
        /* <DEDUP_REMOVED lines=20> */
[----:B------:R-:W1:Y:S07]  /*75a0*/  LDSM.16.M88.4 R108, [R140+0x1000] ;  /* 0x001000008c6c783b */ /* 0x000e6e0000000200 */
[C---:B--2---:R-:W-:Y:S08]  /*75b0*/  HMMA.16816.F32.BF16 R24, R100.reuse, R104, R24 ;  /* 0x000000686418723c */ /* 0x044ff00000041818 */
[----:B------:R-:W-:Y:S01]  /*75c0*/  HMMA.16816.F32.BF16 R20, R100, R106, R20 ;  /* 0x0000006a6414723c */ /* 0x000fe20000041814 */
[----:B------:R-:W2:Y:S04]  /*75d0*/  LDSM.16.M88.4 R100, [R140+0x800] ;  /* 0x000800008c64783b */ /* 0x000ea80000000200 */
[----:B------:R-:W3:Y:S03]  /*75e0*/  LDSM.16.M88.4 R104, [R140] ;  /* 0x000000008c68783b */ /* 0x000ee60000000200 */
        /* <DEDUP_REMOVED lines=9> */
[C---:B-1----:R-:W-:Y:S07]  /*7680*/  HMMA.16816.F32.BF16 R40, R112.reuse, R108, R40 ;  /* 0x0000006c7028723c */ /* 0x042fee0000041828 */
[----:B------:R-:W-:Y:S01]  /*7690*/  IMAD.SHL.U32 R109, R165, 0x80, RZ ;  /* 0x00000080a56d7824 */ /* 0x000fe200078e00ff */
[----:B------:R-:W-:Y:S04]  /*76a0*/  HMMA.16816.F32.BF16 R36, R112, R110, R36 ;  /* 0x0000006e7024723c */ /* 0x000fe80000041824 */
[----:B------:R-:W-:-:S04]  /*76b0*/  LOP3.LUT R3, R109, 0x8, R124, 0xfe, !PT ;  /* 0x000000086d037812 */ /* 0x000fc800078efe7c */
[C---:B--2---:R-:W-:Y:S01]  /*76c0*/  HMMA.16816.F32.BF16 R48, R112.reuse, R100, R48 ;  /* 0x000000647030723c */ /* 0x044fe20000041830 */
[CC--:B------:R-:W-:Y:S02]  /*76d0*/  ISETP.GE.AND P2, PT, R3.reuse, R126.reuse, PT ;  /* 0x0000007e0300720c */ /* 0x0c0fe40003f46270 */
[----:B------:R-:W-:Y:S02]  /*76e0*/  ISETP.GE.AND P6, PT, R3, R125, PT ;  /* 0x0000007d0300720c */ /* 0x000fe40003fc6270 */
[----:B------:R-:W-:Y:S02]  /*76f0*/  LOP3.LUT R3, R109, 0x18, R124, 0xfe, !PT ;  /* 0x000000186d037812 */ /* 0x000fe400078efe7c */
[----:B------:R-:W-:Y:S01]  /*7700*/  FSEL R12, R12, -INF , !P2 ;  /* 0xff8000000c0c7808 */ /* 0x000fe20005000000 */
[----:B------:R-:W-:Y:S01]  /*7710*/  HMMA.16816.F32.BF16 R44, R112, R102, R44 ;  /* 0x00000066702c723c */ /* 0x000fe2000004182c */
[----:B------:R-:W1:Y:S01]  /*7720*/  LDSM.16.M88.4 R100, [R140+0x3800] ;  /* 0x003800008c64783b */ /* 0x000e620000000200 */
[----:B------:R-:W-:-:S02]  /*7730*/  ISETP.GE.AND P4, PT, R3, R126, PT ;  /* 0x0000007e0300720c */ /* 0x000fc40003f86270 */
[-C--:B------:R-:W-:Y:S02]  /*7740*/  ISETP.GE.AND P2, PT, R3, R125.reuse, PT ;  /* 0x0000007d0300720c */ /* 0x080fe40003f46270 */
[--C-:B------:R-:W-:Y:S02]  /*7750*/  LOP3.LUT R3, R109, 0x28, R124.reuse, 0xfe, !PT ;  /* 0x000000286d037812 */ /* 0x100fe400078efe7c */
[C---:B---3--:R-:W-:Y:S01]  /*7760*/  HMMA.16816.F32.BF16 R56, R112.reuse, R104, R56 ;  /* 0x000000687038723c */ /* 0x048fe20000041838 */
[----:B------:R-:W-:Y:S02]  /*7770*/  FSEL R116, R4, -INF , !P4 ;  /* 0xff80000004747808 */ /* 0x000fe40006000000 */
[----:B------:R-:W-:Y:S02]  /*7780*/  ISETP.GE.AND P4, PT, R3, R125, PT ;  /* 0x0000007d0300720c */ /* 0x000fe40003f86270 */
[----:B------:R-:W-:Y:S02]  /*7790*/  FSEL R135, R6, -INF , !P2 ;  /* 0xff80000006877808 */ /* 0x000fe40005000000 */
[----:B------:R-:W-:Y:S01]  /*77a0*/  LOP3.LUT R4, R109, 0x40, R124, 0xfe, !PT ;  /* 0x000000406d047812 */ /* 0x000fe200078efe7c */
[----:B------:R-:W-:Y:S01]  /*77b0*/  HMMA.16816.F32.BF16 R52, R112, R106, R52 ;  /* 0x0000006a7034723c */ /* 0x000fe20000041834 */
[----:B------:R-:W2:Y:S01]  /*77c0*/  LDSM.16.M88.4 R104, [R140+0x3000] ;  /* 0x003000008c68783b */ /* 0x000ea20000000200 */
[----:B------:R-:W-:Y:S01]  /*77d0*/  FSEL R183, R62, -INF , !P4 ;  /* 0xff8000003eb77808 */ /* 0x000fe20006000000 */
[----:B------:R-:W-:-:S04]  /*77e0*/  DEPBAR.LE SB0, 0x0 ;  /* 0x000080000000791a */ /* 0x000fc80000000000 */
[----:B------:R-:W-:Y:S01]  /*77f0*/  BAR.SYNC.DEFER_BLOCKING 0x0 ;  /* 0x0000000000007b1d */ /* 0x000fe20000010000 */
[----:B------:R-:W-:-:S04]  /*7800*/  ISETP.GE.AND P4, PT, R4, R126, PT ;  /* 0x0000007e0400720c */ /* 0x000fc80003f86270 */
[----:B------:R-:W-:Y:S01]  /*7810*/  FSEL R130, R48, -INF , !P4 ;  /* 0xff80000030827808 */ /* 0x000fe20006000000 */
[C---:B-1----:R-:W-:Y:S07]  /*7820*/  HMMA.16816.F32.BF16 R24, R112.reuse, R100, R24 ;  /* 0x000000647018723c */ /* 0x042fee0000041818 */
[----:B------:R-:W-:Y:S01]  /*7830*/  LOP3.LUT R100, R109, 0x10, R124, 0xfe, !PT ;  /* 0x000000106d647812 */ /* 0x000fe200078efe7c */
[----:B------:R-:W-:Y:S03]  /*7840*/  HMMA.16816.F32.BF16 R20, R112, R102, R20 ;  /* 0x000000667014723c */ /* 0x000fe60000041814 */
[----:B------:R-:W-:-:S02]  /*7850*/  ISETP.GE.AND P3, PT, R100, R126, PT ;  /* 0x0000007e6400720c */ /* 0x000fc40003f66270 */
[-C--:B------:R-:W-:Y:S02]  /*7860*/  ISETP.GE.AND P5, PT, R100, R125.reuse, PT ;  /* 0x0000007d6400720c */ /* 0x080fe40003fa6270 */
[--C-:B------:R-:W-:Y:S01]  /*7870*/  LOP3.LUT R100, R109, 0x20, R124.reuse, 0xfe, !PT ;  /* 0x000000206d647812 */ /* 0x100fe200078efe7c */
[C---:B--2---:R-:W-:Y:S01]  /*7880*/  HMMA.16816.F32.BF16 R32, R112.reuse, R104, R32 ;  /* 0x000000687020723c */ /* 0x044fe20000041820 */
[----:B------:R-:W-:Y:S02]  /*7890*/  FSEL R139, R10, -INF , !P5 ;  /* 0xff8000000a8b7808 */ /* 0x000fe40006800000 */
[----:B------:R-:W-:Y:S02]  /*78a0*/  ISETP.GE.AND P5, PT, R3, R126, PT ;  /* 0x0000007e0300720c */ /* 0x000fe40003fa6270 */
[----:B------:R-:W-:Y:S02]  /*78b0*/  LOP3.LUT R3, R109, 0x38, R124, 0xfe, !PT ;  /* 0x000000386d037812 */ /* 0x000fe400078efe7c */
[----:B------:R-:W-:Y:S01]  /*78c0*/  FSEL R134, R60, -INF , !P5 ;  /* 0xff8000003c867808 */ /* 0x000fe20006800000 */
[----:B------:R-:W-:Y:S01]  /*78d0*/  HMMA.16816.F32.BF16 R28, R112, R106, R28 ;  /* 0x0000006a701c723c */ /* 0x000fe2000004181c */
[----:B------:R-:W-:-:S04]  /*78e0*/  ISETP.GE.AND P5, PT, R3, R125, PT ;  /* 0x0000007d0300720c */ /* 0x000fc80003fa6270 */
[----:B------:R-:W-:Y:S02]  /*78f0*/  FSEL R187, R54, -INF , !P5 ;  /* 0xff80000036bb7808 */ /* 0x000fe40006800000 */
[----:B------:R-:W-:Y:S02]  /*7900*/  FSEL R107, R14, -INF , !P6 ;  /* 0xff8000000e6b7808 */ /* 0x000fe40007000000 */
[----:B------:R-:W-:Y:S02]  /*7910*/  FSEL R114, R8, -INF , !P3 ;  /* 0xff80000008727808 */ /* 0x000fe40005800000 */
[C---:B------:R-:W-:Y:S02]  /*7920*/  ISETP.GE.AND P6, PT, R100.reuse, R126, PT ;  /* 0x0000007e6400720c */ /* 0x040fe40003fc6270 */
[----:B------:R-:W-:Y:S02]  /*7930*/  ISETP.GE.AND P3, PT, R100, R125, PT ;  /* 0x0000007d6400720c */ /* 0x000fe40003f66270 */
[----:B------:R-:W-:-:S02]  /*7940*/  LOP3.LUT R8, R109, 0x30, R124, 0xfe, !PT ;  /* 0x000000306d087812 */ /* 0x000fc400078efe7c */
[----:B------:R-:W-:Y:S02]  /*7950*/  FSEL R136, R64, -INF , !P6 ;  /* 0xff80000040887808 */ /* 0x000fe40007000000 */
[----:B------:R-:W-:Y:S02]  /*7960*/  FSEL R137, R66, -INF , !P3 ;  /* 0xff80000042897808 */ /* 0x000fe40005800000 */
[CC--:B------:R-:W-:Y:S02]  /*7970*/  ISETP.GE.AND P2, PT, R8.reuse, R126.reuse, PT ;  /* 0x0000007e0800720c */ /* 0x0c0fe40003f46270 */
[----:B------:R-:W-:Y:S02]  /*7980*/  ISETP.GE.AND P6, PT, R8, R125, PT ;  /* 0x0000007d0800720c */ /* 0x000fe40003fc6270 */
[----:B------:R-:W-:Y:S02]  /*7990*/  ISETP.GE.AND P3, PT, R3, R126, PT ;  /* 0x0000007e0300720c */ /* 0x000fe40003f66270 */
[----:B------:R-:W-:-:S02]  /*79a0*/  LOP3.LUT R3, R109, 0x48, R124, 0xfe, !PT ;  /* 0x000000486d037812 */ /* 0x000fc400078efe7c */
[----:B------:R-:W-:Y:S02]  /*79b0*/  FSEL R60, R56, -INF , !P2 ;  /* 0xff800000383c7808 */ /* 0x000fe40005000000 */
[----:B------:R-:W-:Y:S02]  /*79c0*/  FSEL R191, R58, -INF , !P6 ;  /* 0xff8000003abf7808 */ /* 0x000fe40007000000 */
[----:B------:R-:W-:Y:S02]  /*79d0*/  FSEL R62, R52, -INF , !P3 ;  /* 0xff800000343e7808 */ /* 0x000fe40005800000 */
[-C--:B------:R-:W-:Y:S02]  /*79e0*/  ISETP.GE.AND P2, PT, R4, R125.reuse, PT ;  /* 0x0000007d0400720c */ /* 0x080fe40003f46270 */
[C---:B------:R-:W-:Y:S02]  /*79f0*/  ISETP.GE.AND P6, PT, R3.reuse, R126, PT ;  /* 0x0000007e0300720c */ /* 0x040fe40003fc6270 */
[----:B------:R-:W-:-:S02]  /*7a00*/  ISETP.GE.AND P3, PT, R3, R125, PT ;  /* 0x0000007d0300720c */ /* 0x000fc40003f66270 */
[C-C-:B------:R-:W-:Y:S02]  /*7a10*/  LOP3.LUT R4, R109.reuse, 0x50, R124.reuse, 0xfe, !PT ;  /* 0x000000506d047812 */ /* 0x140fe400078efe7c */
[----:B------:R-:W-:Y:S02]  /*7a20*/  LOP3.LUT R3, R109, 0x58, R124, 0xfe, !PT ;  /* 0x000000586d037812 */ /* 0x000fe400078efe7c */
[----:B------:R-:W-:Y:S02]  /*7a30*/  FSEL R133, R50, -INF , !P2 ;  /* 0xff80000032857808 */ /* 0x000fe40005000000 */
[----:B------:R-:W-:Y:S02]  /*7a40*/  FSEL R132, R44, -INF , !P6 ;  /* 0xff8000002c847808 */ /* 0x000fe40007000000 */
        /* <DEDUP_REMOVED lines=9> */
[-C--:B------:R-:W-:Y:S02]  /*7ae0*/  ISETP.GE.AND P3, PT, R4, R126.reuse, PT ;  /* 0x0000007e0400720c */ /* 0x080fe40003f66270 */
[C---:B------:R-:W-:Y:S02]  /*7af0*/  ISETP.GE.AND P4, PT, R3.reuse, R126, PT ;  /* 0x0000007e0300720c */ /* 0x040fe40003f86270 */
[----:B------:R-:W-:Y:S02]  /*7b00*/  ISETP.GE.AND P2, PT, R3, R125, PT ;  /* 0x0000007d0300720c */ /* 0x000fe40003f46270 */
[C---:B------:R-:W-:Y:S02]  /*7b10*/  LOP3.LUT R3, R109.reuse, 0x70, R124, 0xfe, !PT ;  /* 0x000000706d037812 */ /* 0x040fe400078efe7c */
[----:B------:R-:W-:-:S02]  /*7b20*/  LOP3.LUT R8, R109, R124, RZ, 0xfc, !PT ;  /* 0x0000007c6d087212 */ /* 0x000fc400078efcff */
[----:B------:R-:W-:Y:S02]  /*7b30*/  FSEL R113, R38, -INF , !P6 ;  /* 0xff80000026717808 */ /* 0x000fe40007000000 */
[----:B------:R-:W-:Y:S02]  /*7b40*/  FSEL R64, R32, -INF , !P3 ;  /* 0xff80000020407808 */ /* 0x000fe40005800000 */
[C---:B------:R-:W-:Y:S02]  /*7b50*/  ISETP.GE.AND P6, PT, R3.reuse, R126, PT ;  /* 0x0000007e0300720c */ /* 0x040fe40003fc6270 */
[----:B------:R-:W-:Y:S02]  /*7b60*/  ISETP.GE.AND P3, PT, R3, R125, PT ;  /* 0x0000007d0300720c */ /* 0x000fe40003f66270 */
[----:B------:R-:W-:Y:S02]  /*7b70*/  IADD3 R3, R8, 0x1, RZ ;  /* 0x0000000108037810 */ /* 0x000fe40007ffe0ff */
[----:B------:R-:W-:-:S02]  /*7b80*/  FSEL R112, R40, -INF , !P5 ;  /* 0xff80000028707808 */ /* 0x000fc40006800000 */
[----:B------:R-:W-:Y:S02]  /*7b90*/  FSEL R101, R30, -INF , !P2 ;  /* 0xff8000001e657808 */ /* 0x000fe40005000000 */
[-C--:B------:R-:W-:Y:S02]  /*7ba0*/  ISETP.GE.AND P5, PT, R4, R125.reuse, PT ;  /* 0x0000007d0400720c */ /* 0x080fe40003fa6270 */
[C---:B------:R-:W-:Y:S02]  /*7bb0*/  ISETP.GE.AND P2, PT, R3.reuse, R126, PT ;  /* 0x0000007e0300720c */ /* 0x040fe40003f46270 */
        /* <DEDUP_REMOVED lines=47> */
[----:B------:R-:W-:Y:S02]  /*7eb0*/  LOP3.LUT R124, R109, 0x78, R124, 0xfe, !PT ;  /* 0x000000786d7c7812 */ /* 0x000fe400078efe7c */
        /* <DEDUP_REMOVED lines=9> */
[CC--:B------:R-:W-:Y:S02]  /*7f50*/  ISETP.GE.AND P5, PT, R124.reuse, R126.reuse, PT ;  /* 0x0000007e7c00720c */ /* 0x0c0fe40003fa6270 */
[----:B------:R-:W-:Y:S02]  /*7f60*/  ISETP.GE.AND P4, PT, R124, R125, PT ;  /* 0x0000007d7c00720c */ /* 0x000fe40003f86270 */
[----:B------:R-:W-:Y:S02]  /*7f70*/  FSEL R175, R47, -INF , !P6 ;  /* 0xff8000002faf7808 */ /* 0x000fe40007000000 */
[----:B------:R-:W-:Y:S02]  /*7f80*/  FSEL R124, R41, -INF , !P3 ;  /* 0xff800000297c7808 */ /* 0x000fe40005800000 */
[----:B------:R-:W-:Y:S02]  /*7f90*/  FSEL R129, R43, -INF , !P2 ;  /* 0xff8000002b817808 */ /* 0x000fe40005000000 */
[----:B------:R-:W-:-:S02]  /*7fa0*/  ISETP.GE.AND P6, PT, R7, R126, PT ;  /* 0x0000007e0700720c */ /* 0x000fc40003fc6270 */
[-C--:B------:R-:W-:Y:S02]  /*7fb0*/  ISETP.GE.AND P3, PT, R7, R125.reuse, PT ;  /* 0x0000007d0700720c */ /* 0x080fe40003f66270 */
        /* <DEDUP_REMOVED lines=29> */
[----:B------:R-:W-:Y:S05]  /*8190*/  @!P0 BRA `(.L_x_5823) ;  /* 0x000003a000008947 */ /* 0x000fea0003800000 */
[----:B------:R-:W1:Y:S01]  /*81a0*/  I2F.RP R8, R121 ;  /* 0x0000007900087306 */ /* 0x000e620000209400 */
[----:B------:R-:W-:-:S02]  /*81b0*/  IABS R14, R109 ;  /* 0x0000006d000e7213 */ /* 0x000fc40000000000 */
[C---:B------:R-:W-:Y:S02]  /*81c0*/  IADD3 R9, R109.reuse, -0x80, RZ ;  /* 0xffffff806d097810 */ /* 0x040fe40007ffe0ff */
[----:B------:R-:W-:-:S03]  /*81d0*/  LOP3.LUT R109, R109, c[0x0][0x2d0], RZ, 0x3c, !PT ;  /* 0x0000b4006d6d7a12 */ /* 0x000fc600078e3cff */
[----:B-1----:R-:W1:Y:S02]  /*81e0*/  MUFU.RCP R10, R8 ;  /* 0x00000008000a7308 */ /* 0x002e640000001000 */
[----:B-1----:R-:W-:Y:S02]  /*81f0*/  IADD3 R10, R10, 0xffffffe, RZ ;  /* 0x0ffffffe0a0a7810 */ /* 0x002fe40007ffe0ff */
[----:B------:R-:W-:-:S04]  /*8200*/  IABS R8, R9 ;  /* 0x0000000900087213 */ /* 0x000fc80000000000 */
[----:B------:R-:W1:Y:S01]  /*8210*/  F2I.FTZ.U32.TRUNC.NTZ R11, R10 ;  /* 0x0000000a000b7305 */ /* 0x000e62000021f000 */
[----:B------:R-:W-:Y:S01]  /*8220*/  LOP3.LUT R9, R9, c[0x0][0x2d0], RZ, 0x3c, !PT ;  /* 0x0000b40009097a12 */ /* 0x000fe200078e3cff */
[----:B-1----:R-:W-:Y:S02]  /*8230*/  IMAD.MOV R7, RZ, RZ, -R11 ;  /* 0x000000ffff077224 */ /* 0x002fe400078e0a0b */
[----:B------:R-:W-:Y:S02]  /*8240*/  IMAD.MOV.U32 R10, RZ, RZ, RZ ;  /* 0x000000ffff0a7224 */ /* 0x000fe400078e00ff */
[----:B------:R-:W-:-:S04]  /*8250*/  IMAD R7, R7, R121, RZ ;  /* 0x0000007907077224 */ /* 0x000fc800078e02ff */
[----:B------:R-:W-:-:S06]  /*8260*/  IMAD.HI.U32 R7, R11, R7, R10 ;  /* 0x000000070b077227 */ /* 0x000fcc00078e000a */
[----:B------:R-:W-:-:S04]  /*8270*/  IMAD.HI.U32 R11, R7, R14, RZ ;  /* 0x0000000e070b7227 */ /* 0x000fc800078e00ff */
[----:B------:R-:W-:Y:S02]  /*8280*/  IMAD.MOV R10, RZ, RZ, -R11 ;  /* 0x000000ffff0a7224 */ /* 0x000fe400078e0a0b */
[----:B------:R-:W-:-:S04]  /*8290*/  IMAD.HI.U32 R7, R7, R8, RZ ;  /* 0x0000000807077227 */ /* 0x000fc800078e00ff */
[----:B------:R-:W-:Y:S01]  /*82a0*/  IMAD R14, R121, R10, R14 ;  /* 0x0000000a790e7224 */ /* 0x000fe200078e020e */
[----:B------:R-:W-:-:S04]  /*82b0*/  IADD3 R10, -R7, RZ, RZ ;  /* 0x000000ff070a7210 */ /* 0x000fc80007ffe1ff */
[C---:B------:R-:W-:Y:S01]  /*82c0*/  ISETP.GT.U32.AND P5, PT, R121.reuse, R14, PT ;  /* 0x0000000e7900720c */ /* 0x040fe20003fa4070 */
[----:B------:R-:W-:Y:S01]  /*82d0*/  IMAD R8, R121, R10, R8 ;  /* 0x0000000a79087224 */ /* 0x000fe200078e0208 */
[----:B------:R-:W-:-:S04]  /*82e0*/  LOP3.LUT R10, RZ, c[0x0][0x2d0], RZ, 0x33, !PT ;  /* 0x0000b400ff0a7a12 */ /* 0x000fc800078e33ff */
[----:B------:R-:W-:-:S07]  /*82f0*/  ISETP.GT.U32.AND P4, PT, R121, R8, PT ;  /* 0x000000087900720c */ /* 0x000fce0003f84070 */
[--C-:B------:R-:W-:Y:S01]  /*8300*/  @!P5 IMAD.IADD R14, R14, 0x1, -R121.reuse ;  /* 0x000000010e0ed824 */ /* 0x100fe200078e0a79 */
[----:B------:R-:W-:Y:S02]  /*8310*/  @!P5 IADD3 R11, R11, 0x1, RZ ;  /* 0x000000010b0bd810 */ /* 0x000fe40007ffe0ff */
[----:B------:R-:W-:Y:S02]  /*8320*/  ISETP.GE.AND P5, PT, R109, RZ, PT ;  /* 0x000000ff6d00720c */ /* 0x000fe40003fa6270 */
[-C--:B------:R-:W-:Y:S01]  /*8330*/  ISETP.GE.U32.AND P3, PT, R14, R121.reuse, PT ;  /* 0x000000790e00720c */ /* 0x080fe20003f66070 */
[----:B------:R-:W-:Y:S01]  /*8340*/  @!P4 IMAD.IADD R8, R8, 0x1, -R121 ;  /* 0x000000010808c824 */ /* 0x000fe200078e0a79 */
[----:B------:R-:W-:Y:S02]  /*8350*/  @!P4 IADD3 R7, R7, 0x1, RZ ;  /* 0x000000010707c810 */ /* 0x000fe40007ffe0ff */
[----:B------:R-:W-:Y:S02]  /*8360*/  ISETP.NE.AND P4, PT, RZ, c[0x0][0x2d0], PT ;  /* 0x0000b400ff007a0c */ /* 0x000fe40003f85270 */
[----:B------:R-:W-:-:S07]  /*8370*/  ISETP.GE.U32.AND P6, PT, R8, R121, PT ;  /* 0x000000790800720c */ /* 0x000fce0003fc6070 */
[----:B------:R-:W-:Y:S02]  /*8380*/  @P3 IADD3 R11, R11, 0x1, RZ ;  /* 0x000000010b0b3810 */ /* 0x000fe40007ffe0ff */
[----:B------:R-:W-:-:S03]  /*8390*/  ISETP.GE.AND P3, PT, R9, RZ, PT ;  /* 0x000000ff0900720c */ /* 0x000fc60003f66270 */
[----:B------:R-:W-:Y:S01]  /*83a0*/  @!P5 IMAD.MOV R11, RZ, RZ, -R11 ;  /* 0x000000ffff0bd224 */ /* 0x000fe200078e0a0b */
[----:B------:R-:W-:-:S04]  /*83b0*/  @P6 IADD3 R7, R7, 0x1, RZ ;  /* 0x0000000107076810 */ /* 0x000fc80007ffe0ff */
[----:B------:R-:W-:Y:S02]  /*83c0*/  MOV R9, R7 ;  /* 0x0000000700097202 */ /* 0x000fe40000000f00 */
[----:B------:R-:W-:-:S03]  /*83d0*/  SEL R7, R10, R11, !P4 ;  /* 0x0000000b0a077207 */ /* 0x000fc60006000000 */
[----:B------:R-:W-:Y:S02]  /*83e0*/  @!P3 IMAD.MOV R9, RZ, RZ, -R9 ;  /* 0x000000ffff09b224 */ /* 0x000fe400078e0a09 */
[----:B------:R-:W-:-:S03]  /*83f0*/  IMAD.WIDE R24, R7, 0x4, R170 ;  /* 0x0000000407187825 */ /* 0x000fc600078e02aa */
[----:B------:R-:W-:Y:S02]  /*8400*/  SEL R10, R10, R9, !P4 ;  /* 0x000000090a0a7207 */ /* 0x000fe40006000000 */
[----:B------:R-:W2:Y:S03]  /*8410*/  LDG.E R8, [R24.64] ;  /* 0x0000000618087981 */ /* 0x000ea6000c1e1900 */
[----:B------:R-:W-:-:S05]  /*8420*/  IMAD.WIDE R22, R10, 0x4, R170 ;  /* 0x000000040a167825 */ /* 0x000fca00078e02aa */
[----:B------:R-:W2:Y:S01]  /*8430*/  LDG.E R9, [R22.64] ;  /* 0x0000000616097981 */ /* 0x000ea2000c1e1900 */
[----:B------:R-:W-:Y:S01]  /*8440*/  IADD3 R7, R7, -R10, RZ ;  /* 0x8000000a07077210 */ /* 0x000fe20007ffe0ff */
[----:B------:R-:W-:-:S04]  /*8450*/  IMAD.MOV.U32 R10, RZ, RZ, c[0x0][0x2d0] ;  /* 0x0000b400ff0a7624 */ /* 0x000fc800078e00ff */
[----:B------:R-:W-:-:S05]  /*8460*/  IMAD R10, R7, R10, -0x80 ;  /* 0xffffff80070a7424 */ /* 0x000fca00078e020a */
[----:B------:R-:W-:Y:S01]  /*8470*/  SHF.R.S32.HI R7, RZ, 0x1f, R10 ;  /* 0x0000001fff077819 */ /* 0x000fe2000001140a */
[----:B------:R-:W-:-:S04]  /*8480*/  IMAD.WIDE.U32 R20, R10, c[0x0][0x198], RZ ;  /* 0x000066000a147a25 */ /* 0x000fc800078e00ff */
[----:B------:R-:W-:-:S04]  /*8490*/  IMAD R7, R7, c[0x0][0x198], RZ ;  /* 0x0000660007077a24 */ /* 0x000fc800078e02ff */
[----:B------:R-:W-:-:S05]  /*84a0*/  IMAD R7, R10, c[0x0][0x19c], R7 ;  /* 0x000067000a077a24 */ /* 0x000fca00078e0207 */
[----:B------:R-:W-:Y:S01]  /*84b0*/  IADD3 R21, R21, R7, RZ ;  /* 0x0000000715157210 */ /* 0x000fe20007ffe0ff */
[----:B--2---:R-:W-:-:S05]  /*84c0*/  IMAD.IADD R9, R9, 0x1, -R8 ;  /* 0x0000000109097824 */ /* 0x004fca00078e0a08 */
[----:B------:R-:W-:Y:S01]  /*84d0*/  SHF.R.S32.HI R8, RZ, 0x1f, R9 ;  /* 0x0000001fff087819 */ /* 0x000fe20000011409 */
[----:B------:R-:W-:-:S04]  /*84e0*/  IMAD.WIDE.U32 R20, R9, c[0x0][0x180], R20 ;  /* 0x0000600009147a25 */ /* 0x000fc800078e0014 */
[----:B------:R-:W-:-:S04]  /*84f0*/  IMAD R8, R8, c[0x0][0x180], RZ ;  /* 0x0000600008087a24 */ /* 0x000fc800078e02ff */
[----:B------:R-:W-:Y:S01]  /*8500*/  IMAD R8, R9, c[0x0][0x184], R8 ;  /* 0x0000610009087a24 */ /* 0x000fe200078e0208 */
[----:B------:R-:W-:-:S03]  /*8510*/  MOV R7, R20 ;  /* 0x0000001400077202 */ /* 0x000fc60000000f00 */
[----:B------:R-:W-:Y:S01]  /*8520*/  IMAD.IADD R8, R21, 0x1, R8 ;  /* 0x0000000115087824 */ /* 0x000fe200078e0208 */
[----:B------:R-:W-:Y:S05]  /*8530*/  BRA `(.L_x_5824) ;  /* 0x0000002000007947 */ /* 0x000fea0003800000 */
.L_x_5823:
[----:B------:R-:W-:-:S04]  /*8540*/  LEA R7, -R120, RZ, 0x7 ;  /* 0x000000ff78077211 */ /* 0x000fc800078e39ff */
[----:B------:R-:W-:Y:S02]  /*8550*/  SHF.R.S32.HI R8, RZ, 0x1f, R7 ;  /* 0x0000001fff087819 */ /* 0x000fe40000011407 */
.L_x_5824:
[----:B------:R-:W-:Y:S01]  /*8560*/  @!P1 IMAD.MOV.U32 R20, RZ, RZ, R122 ;  /* 0x000000ffff149224 */ /* 0x000fe200078e007a */
[C---:B------:R-:W-:Y:S01]  /*8570*/  @!P1 LEA R26, P3, R7.reuse, R176, 0x1 ;  /* 0x000000b0071a9211 */ /* 0x040fe200078608ff */
[----:B------:R-:W-:Y:S01]  /*8580*/  @!P1 IMAD.MOV.U32 R21, RZ, RZ, R123 ;  /* 0x000000ffff159224 */ /* 0x000fe200078e007b */
[----:B------:R1:W-:Y:S01]  /*8590*/  @P1 STS.128 [R166+0x2000], RZ ;  /* 0x002000ffa6001388 */ /* 0x0003e20000000c00 */
[----:B------:R-:W-:Y:S01]  /*85a0*/  @!P1 IMAD.MOV.U32 R11, RZ, RZ, c[0x0][0x19c] ;  /* 0x00006700ff0b9624 */ /* 0x000fe200078e00ff */
[C---:B------:R-:W-:Y:S01]  /*85b0*/  @!P1 LEA.HI.X R27, R7.reuse, R177, R8, 0x1, P3 ;  /* 0x000000b1071b9211 */ /* 0x040fe200018f0c08 */
[----:B------:R-:W-:Y:S01]  /*85c0*/  @!P1 IMAD.MOV.U32 R9, RZ, RZ, c[0x0][0x19c] ;  /* 0x00006700ff099624 */ /* 0x000fe200078e00ff */
[----:B------:R-:W-:Y:S01]  /*85d0*/  BSSY B0, `(.L_x_5825) ;  /* 0x0000055000007945 */ /* 0x000fe20003800000 */
[C---:B------:R-:W-:Y:S02]  /*85e0*/  @!P1 IMAD.WIDE.U32 R24, R120.reuse, 0x30, R20 ;  /* 0x0000003078189825 */ /* 0x040fe400078e0014 */
[----:B------:R-:W-:Y:S01]  /*85f0*/  @!PT LDS RZ, [RZ] ;  /* 0x00000000fffff984 */ /* 0x000fe20000000800 */
[----:B------:R-:W-:Y:S01]  /*8600*/  @!PT LDS RZ, [RZ] ;  /* 0x00000000fffff984 */ /* 0x000fe20000000800 */
[----:B------:R-:W-:Y:S01]  /*8610*/  @!PT LDS RZ, [RZ] ;  /* 0x00000000fffff984 */ /* 0x000fe20000000800 */
[----:B------:R2:W-:Y:S02]  /*8620*/  @!P1 LDGSTS.E.BYPASS.LTC128B.128 [R166+0x2000], [R26.64] ;  /* 0x020000001aa69fae */ /* 0x0005e4000b901d46 */
[----:B------:R-:W-:Y:S01]  /*8630*/  @!P1 IMAD.WIDE.U32 R22, R120, 0x50, R122 ;  /* 0x0000005078169825 */ /* 0x000fe200078e007a */
[----:B------:R-:W-:Y:S01]  /*8640*/  @!P1 IADD3 R17, P4, R7, R24, RZ ;  /* 0x0000001807119210 */ /* 0x000fe20007f9e0ff */
[----:B------:R1:W-:Y:S02]  /*8650*/  @P1 STS.128 [R166+0x2800], RZ ;  /* 0x002800ffa6001388 */ /* 0x0003e40000000c00 */
[----:B------:R-:W-:Y:S01]  /*8660*/  @!P1 IMAD R11, R11, 0x30, RZ ;  /* 0x000000300b0b9824 */ /* 0x000fe200078e02ff */
[----:B------:R-:W-:Y:S01]  /*8670*/  @!P1 IADD3 R21, P3, R7, R22, RZ ;  /* 0x0000001607159210 */ /* 0x000fe20007f7e0ff */
[----:B------:R-:W-:-:S03]  /*8680*/  @!P1 IMAD R9, R9, 0x50, RZ ;  /* 0x0000005009099824 */ /* 0x000fc600078e02ff */
[----:B------:R-:W-:Y:S01]  /*8690*/  @!P1 IADD3.X R14, R8, R11, R25, P4, !PT ;  /* 0x0000000b080e9210 */ /* 0x000fe200027fe419 */
[----:B------:R-:W-:Y:S01]  /*86a0*/  @!P1 IMAD.WIDE.U32 R10, R120, 0x60, R122 ;  /* 0x00000060780a9825 */ /* 0x000fe200078e007a */
[----:B------:R-:W-:-:S03]  /*86b0*/  @!P1 IADD3.X R18, R8, R9, R23, P3, !PT ;  /* 0x0000000908129210 */ /* 0x000fc60001ffe417 */
[----:B------:R-:W-:Y:S01]  /*86c0*/  @!P1 IMAD.MOV.U32 R9, RZ, RZ, c[0x0][0x19c] ;  /* 0x00006700ff099624 */ /* 0x000fe200078e00ff */
[C---:B------:R-:W-:Y:S02]  /*86d0*/  @!P1 IADD3 R23, P3, R7.reuse, R10, RZ ;  /* 0x0000000a07179210 */ /* 0x040fe40007f7e0ff */
[----:B------:R-:W-:Y:S01]  /*86e0*/  @!P1 IADD3 R10, P5, P4, R7, R122, R163 ;  /* 0x0000007a070a9210 */ /* 0x000fe20007cbe0a3 */
[----:B------:R-:W-:-:S05]  /*86f0*/  @!P1 IMAD R9, R9, 0x60, RZ ;  /* 0x0000006009099824 */ /* 0x000fca00078e02ff */
[----:B------:R-:W-:Y:S01]  /*8700*/  @!P1 IADD3.X R20, R8, R9, R11, P3, !PT ;  /* 0x0000000908149210 */ /* 0x000fe20001ffe40b */
[----:B------:R-:W-:Y:S01]  /*8710*/  @!P1 IMAD.MOV.U32 R11, RZ, RZ, c[0x0][0x19c] ;  /* 0x00006700ff0b9624 */ /* 0x000fe200078e00ff */
[----:B------:R-:W-:Y:S02]  /*8720*/  @!P1 LEA R22, P3, R120, R122, 0x5 ;  /* 0x0000007a78169211 */ /* 0x000fe400078628ff */
[-C--:B------:R-:W-:Y:S02]  /*8730*/  @!P1 IADD3.X R9, R8, R123.reuse, R162, P5, P4 ;  /* 0x0000007b08099210 */ /* 0x080fe40002fe84a2 */
[----:B------:R-:W-:Y:S02]  /*8740*/  @!P1 LEA.HI.X R11, R120, R123, R11, 0x5, P3 ;  /* 0x0000007b780b9211 */ /* 0x000fe400018f2c0b */
[----:B------:R-:W-:Y:S02]  /*8750*/  @!P1 IADD3 R13, P3, R7, R22, RZ ;  /* 0x00000016070d9210 */ /* 0x000fe40007f7e0ff */
[----:B------:R-:W-:-:S04]  /*8760*/  @!P1 LEA R24, P4, R10, c[0x0][0x168], 0x1 ;  /* 0x00005a000a189a11 */ /* 0x000fc800078808ff */
[----:B------:R-:W-:Y:S01]  /*8770*/  @!P1 LEA.HI.X R25, R10, c[0x0][0x16c], R9, 0x1, P4 ;  /* 0x00005b000a199a11 */ /* 0x000fe200020f0c09 */
[----:B------:R-:W-:Y:S01]  /*8780*/  @!P1 IMAD.X R10, R8, 0x1, R11, P3 ;  /* 0x00000001080a9824 */ /* 0x000fe200018e060b */
[C---:B--2---:R-:W-:Y:S01]  /*8790*/  @!P1 LEA R26, P3, R13.reuse, c[0x0][0x168], 0x1 ;  /* 0x00005a000d1a9a11 */ /* 0x044fe200078608ff */
[----:B------:R-:W-:Y:S02]  /*87a0*/  @!P1 IMAD.MOV.U32 R9, RZ, RZ, c[0x0][0x19c] ;  /* 0x00006700ff099624 */ /* 0x000fe400078e00ff */
        /* <DEDUP_REMOVED lines=17> */
[----:B------:R-:W-:-:S04]  /*88c0*/  @!P1 LEA R10, P3, R17, c[0x0][0x168], 0x1 ;  /* 0x00005a00110a9a11 */ /* 0x000fc800078608ff */
[----:B------:R-:W-:Y:S02]  /*88d0*/  @!P1 LEA.HI.X R11, R17, c[0x0][0x16c], R14, 0x1, P3 ;  /* 0x00005b00110b9a11 */ /* 0x000fe400018f0c0e */
[----:B--2---:R-:W-:-:S03]  /*88e0*/  @!P1 LEA R24, P3, R21, c[0x0][0x168], 0x1 ;  /* 0x00005a0015189a11 */ /* 0x004fc600078608ff */
[----:B------:R-:W-:Y:S01]  /*88f0*/  @!PT LDS RZ, [RZ] ;  /* 0x00000000fffff984 */ /* 0x000fe20000000800 */
[----:B------:R-:W-:Y:S01]  /*8900*/  @!PT LDS RZ, [RZ] ;  /* 0x00000000fffff984 */ /* 0x000fe20000000800 */
[----:B------:R-:W-:Y:S01]  /*8910*/  @!PT LDS RZ, [RZ] ;  /* 0x00000000fffff984 */ /* 0x000fe20000000800 */
[----:B------:R1:W-:Y:S01]  /*8920*/  @!P1 LDGSTS.E.BYPASS.LTC128B.128 [R166+0x3800], [R10.64] ;  /* 0x038000000aa69fae */ /* 0x0003e2000b901d46 */
[----:B------:R-:W-:Y:S02]  /*8930*/  @!P1 LEA.HI.X R25, R21, c[0x0][0x16c], R18, 0x1, P3 ;  /* 0x00005b0015199a11 */ /* 0x000fe400018f0c12 */
[C---:B------:R-:W-:Y:S01]  /*8940*/  @!P1 LEA R22, P3, R23.reuse, c[0x0][0x168], 0x1 ;  /* 0x00005a0017169a11 */ /* 0x040fe200078608ff */
        /* <DEDUP_REMOVED lines=29> */
.L_x_5826:
[----:B------:R-:W-:Y:S05]  /*8b20*/  BSYNC B0 ;  /* 0x0000000000007941 */ /* 0x000fea0003800000 */
.L_x_5825:
[----:B------:R-:W0:Y:S01]  /*8b30*/  LDGDEPBAR ;  /* 0x00000000000079af */ /* 0x000e220000000000 */
[----:B------:R-:W-:-:S04]  /*8b40*/  LEA R176, P1, R7, R176, 0x1 ;  /* 0x000000b007b07211 */ /* 0x000fc800078208ff */
[----:B------:R-:W-:Y:S02]  /*8b50*/  LEA.HI.X R177, R7, R177, R8, 0x1, P1 ;  /* 0x000000b107b17211 */ /* 0x000fe400008f0c08 */
.L_x_5822:
[----:B-1----:R-:W-:Y:S01]  /*8b60*/  FMNMX.FTZ R10, R0, R5, !PT ;  /* 0x00000005000a7209 */ /* 0x002fe20007810000 */
[----:B------:R-:W-:Y:S01]  /*8b70*/  LDSM.16.MT88.4 R20, [R150+0x6000] ;  /* 0x006000009614783b */ /* 0x000fe20000004200 */
        /* <DEDUP_REMOVED lines=74> */
[----:B-1----:R-:W-:Y:S02]  /*9020*/  FMNMX.FTZ R52, R7, R52, !PT ;  /* 0x0000003407347209 */ /* 0x002fe40007810000 */
[----:B--2---:R-:W-:-:S03]  /*9030*/  FMNMX.FTZ R53, R8, R53, !PT ;  /* 0x0000003508357209 */ /* 0x004fc60007810000 */
[C---:B------:R-:W-:Y:S01]  /*9040*/  FMUL.FTZ R58, R52.reuse, c[0x0][0x23c] ;  /* 0x00008f00343a7a20 */ /* 0x040fe20000410000 */
[----:B------:R-:W-:Y:S02]  /*9050*/  FSETP.NEU.FTZ.AND P1, PT, R52, -INF , PT ;  /* 0xff8000003400780b */ /* 0x000fe40003f3d000 */
[C---:B------:R-:W-:Y:S01]  /*9060*/  FSETP.NEU.FTZ.AND P3, PT, R53.reuse, -INF , PT ;  /* 0xff8000003500780b */ /* 0x040fe20003f7d000 */
[C---:B------:R-:W-:Y:S01]  /*9070*/  FMUL.FTZ R109, R53.reuse, c[0x0][0x23c] ;  /* 0x00008f00356d7a20 */ /* 0x040fe20000410000 */
[----:B------:R-:W-:Y:S02]  /*9080*/  FSEL R58, R58, RZ, P1 ;  /* 0x000000ff3a3a7208 */ /* 0x000fe40000800000 */
[----:B------:R-:W-:Y:S02]  /*9090*/  FSEL R185, R53, RZ, P3 ;  /* 0x000000ff35b97208 */ /* 0x000fe40001800000 */
[----:B------:R-:W-:Y:S01]  /*90a0*/  FSEL R109, R109, RZ, P3 ;  /* 0x000000ff6d6d7208 */ /* 0x000fe20001800000 */
[----:B------:R-:W-:Y:S01]  /*90b0*/  FFMA.FTZ R125, R5, c[0x0][0x23c], -R58 ;  /* 0x00008f00057d7a23 */ /* 0x000fe2000001083a */
[----:B------:R-:W-:Y:S01]  /*90c0*/  FSEL R5, R52, RZ, P1 ;  /* 0x000000ff34057208 */ /* 0x000fe20000800000 */
[----:B------:R-:W-:-:S02]  /*90d0*/  FADD.FTZ R185, R2, -R185 ;  /* 0x800000b902b97221 */ /* 0x000fc40000010000 */
[----:B------:R-:W-:Y:S02]  /*90e0*/  FFMA.FTZ R184, R16, c[0x0][0x23c], -R109 ;  /* 0x00008f0010b87a23 */ /* 0x000fe4000001086d */
[----:B------:R-:W-:Y:S01]  /*90f0*/  FADD.FTZ R0, R0, -R5 ;  /* 0x8000000500007221 */ /* 0x000fe20000010000 */
[----:B------:R-:W-:Y:S01]  /*9100*/  MUFU.EX2 R125, R125 ;  /* 0x0000007d007d7308 */ /* 0x000fe20000000800 */
[--C-:B------:R-:W-:Y:S02]  /*9110*/  FFMA.FTZ R120, R6, c[0x0][0x23c], -R109.reuse ;  /* 0x00008f0006787a23 */ /* 0x100fe4000001086d */
[--C-:B------:R-:W-:Y:S02]  /*9120*/  FFMA.FTZ R102, R12, c[0x0][0x23c], -R109.reuse ;  /* 0x00008f000c667a23 */ /* 0x100fe4000001086d */
[----:B------:R-:W-:Y:S02]  /*9130*/  FFMA.FTZ R59, R4, c[0x0][0x23c], -R109 ;  /* 0x00008f00043b7a23 */ /* 0x000fe4000001086d */
[--C-:B------:R-:W-:Y:S01]  /*9140*/  FFMA.FTZ R104, R19, c[0x0][0x23c], -R58.reuse ;  /* 0x00008f0013687a23 */ /* 0x100fe2000001083a */
[----:B------:R-:W-:Y:S01]  /*9150*/  MUFU.EX2 R184, R184 ;  /* 0x000000b800b87308 */ /* 0x000fe20000000800 */
[----:B------:R-:W-:-:S02]  /*9160*/  FFMA.FTZ R107, R107, c[0x0][0x23c], -R58 ;  /* 0x00008f006b6b7a23 */ /* 0x000fc4000001083a */
[----:B------:R-:W-:Y:S02]  /*9170*/  FMUL.FTZ R185, R185, c[0x0][0x23c] ;  /* 0x00008f00b9b97a20 */ /* 0x000fe40000410000 */
[----:B------:R-:W-:Y:S02]  /*9180*/  FFMA.FTZ R8, R15, c[0x0][0x23c], -R58 ;  /* 0x00008f000f087a23 */ /* 0x000fe4000001083a */
[----:B------:R-:W-:Y:S01]  /*9190*/  FMUL.FTZ R0, R0, c[0x0][0x23c] ;  /* 0x00008f0000007a20 */ /* 0x000fe20000410000 */
[----:B------:R-:W1:Y:S01]  /*91a0*/  LDSM.16.MT88.4 R12, [R152+0x6000] ;  /* 0x00600000980c783b */ /* 0x000e620000004200 */
[----:B------:R-:W2:Y:S01]  /*91b0*/  MUFU.EX2 R120, R120 ;  /* 0x0000007800787308 */ /* 0x000ea20000000800 */
[--C-:B------:R-:W-:Y:S02]  /*91c0*/  FFMA.FTZ R119, R114, c[0x0][0x23c], -R109.reuse ;  /* 0x00008f0072777a23 */ /* 0x100fe4000001086d */
        /* <DEDUP_REMOVED lines=8> */
[----:B------:R-:W3:Y:S01]  /*9250*/  MUFU.EX2 R59, R59 ;  /* 0x0000003b003b7308 */ /* 0x000ee20000000800 */
[----:B--2---:R-:W-:Y:S01]  /*9260*/  F2FP.BF16.PACK_AB R4, R120, R184 ;  /* 0x000000b87804723e */ /* 0x004fe200000010ff */
[----:B------:R-:W-:-:S02]  /*9270*/  FFMA.FTZ R135, R134, c[0x0][0x23c], -R109 ;  /* 0x00008f0086877a23 */ /* 0x000fc4000001086d */
[--C-:B------:R-:W-:Y:S02]  /*9280*/  FFMA.FTZ R126, R138, c[0x0][0x23c], -R109.reuse ;  /* 0x00008f008a7e7a23 */ /* 0x100fe4000001086d */
[----:B------:R-:W-:Y:S02]  /*9290*/  FFMA.FTZ R136, R190, c[0x0][0x23c], -R109 ;  /* 0x00008f00be887a23 */ /* 0x000fe4000001086d */
[----:B------:R-:W2:Y:S01]  /*92a0*/  MUFU.EX2 R104, R104 ;  /* 0x0000006800687308 */ /* 0x000ea20000000800 */
[--C-:B------:R-:W-:Y:S02]  /*92b0*/  FFMA.FTZ R137, R137, c[0x0][0x23c], -R58.reuse ;  /* 0x00008f0089897a23 */ /* 0x100fe4000001083a */
[--C-:B------:R-:W-:Y:S02]  /*92c0*/  FFMA.FTZ R134, R189, c[0x0][0x23c], -R58.reuse ;  /* 0x00008f00bd867a23 */ /* 0x100fe4000001083a */
[--C-:B------:R-:W-:Y:S02]  /*92d0*/  FFMA.FTZ R183, R183, c[0x0][0x23c], -R58.reuse ;  /* 0x00008f00b7b77a23 */ /* 0x100fe4000001083a */
[--C-:B------:R-:W-:Y:S01]  /*92e0*/  FFMA.FTZ R138, R63, c[0x0][0x23c], -R58.reuse ;  /* 0x00008f003f8a7a23 */ /* 0x100fe2000001083a */
[----:B------:R-:W-:Y:S01]  /*92f0*/  MUFU.EX2 R107, R107 ;  /* 0x0000006b006b7308 */ /* 0x000fe20000000800 */
[----:B---3--:R-:W-:Y:S01]  /*9300*/  F2FP.BF16.PACK_AB R6, R59, R102 ;  /* 0x000000663b06723e */ /* 0x008fe200000010ff */
[----:B------:R-:W-:-:S02]  /*9310*/  FFMA.FTZ R190, R191, c[0x0][0x23c], -R58 ;  /* 0x00008f00bfbe7a23 */ /* 0x000fc4000001083a */
[--C-:B------:R-:W-:Y:S02]  /*9320*/  FFMA.FTZ R193, R60, c[0x0][0x23c], -R109.reuse ;  /* 0x00008f003cc17a23 */ /* 0x100fe4000001086d */
[--C-:B------:R-:W-:Y:S02]  /*9330*/  FFMA.FTZ R189, R62, c[0x0][0x23c], -R109.reuse ;  /* 0x00008f003ebd7a23 */ /* 0x100fe4000001086d */
[----:B------:R-:W3:Y:S01]  /*9340*/  MUFU.EX2 R2, R8 ;  /* 0x0000000800027308 */ /* 0x000ee20000000800 */
[----:B--2---:R-:W-:Y:S01]  /*9350*/  F2FP.BF16.PACK_AB R5, R104, R125 ;  /* 0x0000007d6805723e */ /* 0x004fe200000010ff */
[----:B------:R-:W-:Y:S02]  /*9360*/  FFMA.FTZ R191, R61, c[0x0][0x23c], -R58 ;  /* 0x00008f003dbf7a23 */ /* 0x000fe4000001083a */
[--C-:B------:R-:W-:Y:S01]  /*9370*/  FFMA.FTZ R188, R188, c[0x0][0x23c], -R109.reuse ;  /* 0x00008f00bcbc7a23 */ /* 0x100fe2000001086d */
[----:B------:R-:W-:Y:S01]  /*9380*/  LDSM.16.MT88.4 R60, [R152+0x7800] ;  /* 0x00780000983c783b */ /* 0x000fe20000004200 */
[----:B------:R-:W-:-:S02]  /*9390*/  FFMA.FTZ R186, R186, c[0x0][0x23c], -R109 ;  /* 0x00008f00baba7a23 */ /* 0x000fc4000001086d */
[----:B------:R-:W2:Y:S01]  /*93a0*/  MUFU.EX2 R185, R185 ;  /* 0x000000b900b97308 */ /* 0x000ea20000000800 */
[--C-:B------:R-:W-:Y:S02]  /*93b0*/  FFMA.FTZ R187, R187, c[0x0][0x23c], -R58.reuse ;  /* 0x00008f00bbbb7a23 */ /* 0x100fe4000001083a */
[--C-:B------:R-:W-:Y:S02]  /*93c0*/  FFMA.FTZ R192, R195, c[0x0][0x23c], -R58.reuse ;  /* 0x00008f00c3c07a23 */ /* 0x100fe4000001083a */
[--C-:B------:R-:W-:Y:S02]  /*93d0*/  FFMA.FTZ R129, R129, c[0x0][0x23c], -R58.reuse ;  /* 0x00008f0081817a23 */ /* 0x100fe4000001083a */
[--C-:B------:R-:W-:Y:S01]  /*93e0*/  FFMA.FTZ R127, R127, c[0x0][0x23c], -R58.reuse ;  /* 0x00008f007f7f7a23 */ /* 0x100fe2000001083a */
[----:B------:R-:W4:Y:S01]  /*93f0*/  MUFU.EX2 R122, R0 ;  /* 0x00000000007a7308 */ /* 0x000f220000000800 */
[----:B---3--:R-:W-:Y:S01]  /*9400*/  F2FP.BF16.PACK_AB R7, R2, R107 ;  /* 0x0000006b0207723e */ /* 0x008fe200000010ff */
[----:B------:R-:W-:-:S02]  /*9410*/  FFMA.FTZ R56, R56, c[0x0][0x23c], -R58 ;  /* 0x00008f0038387a23 */ /* 0x000fc4000001083a */
[----:B--2---:R-:W-:-:S04]  /*9420*/  FMUL.FTZ R16, R72, R185 ;  /* 0x000000b948107220 */ /* 0x004fc80000410000 */
[----:B------:R-:W-:Y:S01]  /*9430*/  MUFU.EX2 R119, R119 ;  /* 0x0000007700777308 */ /* 0x000fe20000000800 */
[-C--:B------:R-:W-:Y:S02]  /*9440*/  FMUL.FTZ R17, R73, R185.reuse ;  /* 0x000000b949117220 */ /* 0x080fe40000410000 */
[-C--:B------:R-:W-:Y:S02]  /*9450*/  FMUL.FTZ R92, R92, R185.reuse ;  /* 0x000000b95c5c7220 */ /* 0x080fe40000410000 */
[----:B------:R-:W-:Y:S02]  /*9460*/  FMUL.FTZ R93, R93, R185 ;  /* 0x000000b95d5d7220 */ /* 0x000fe40000410000 */
[-C--:B----4-:R-:W-:Y:S01]  /*9470*/  FMUL.FTZ R18, R74, R122.reuse ;  /* 0x0000007a4a127220 */ /* 0x090fe20000410000 */
[----:B------:R-:W2:Y:S01]  /*9480*/  MUFU.EX2 R114, R114 ;  /* 0x0000007200727308 */ /* 0x000ea20000000800 */
[-C--:B------:R-:W-:Y:S02]  /*9490*/  FMUL.FTZ R19, R75, R122.reuse ;  /* 0x0000007a4b137220 */ /* 0x080fe40000410000 */
[----:B------:R-:W-:-:S02]  /*94a0*/  FMUL.FTZ R94, R94, R122 ;  /* 0x0000007a5e5e7220 */ /* 0x000fc40000410000 */
[-C--:B------:R-:W-:Y:S02]  /*94b0*/  FMUL.FTZ R95, R95, R122.reuse ;  /* 0x0000007a5f5f7220 */ /* 0x080fe40000410000 */
[----:B------:R-:W-:Y:S01]  /*94c0*/  FFMA.FTZ R0, R32, c[0x0][0x23c], -R109 ;  /* 0x00008f0020007a23 */ /* 0x000fe2000001086d */
[C---:B------:R-:W-:Y:S01]  /*94d0*/  HMMA.16816.F32.BF16 R16, R4.reuse, R20, R16 ;  /* 0x000000140410723c */ /* 0x040fe20000041810 */
[----:B------:R-:W-:Y:S01]  /*94e0*/  MUFU.EX2 R117, R117 ;  /* 0x0000007500757308 */ /* 0x000fe20000000800 */
[-C--:B------:R-:W-:Y:S02]  /*94f0*/  FMUL.FTZ R8, R96, R185.reuse ;  /* 0x000000b960087220 */ /* 0x080fe40000410000 */
[-C--:B------:R-:W-:Y:S02]  /*9500*/  FMUL.FTZ R9, R97, R185.reuse ;  /* 0x000000b961097220 */ /* 0x080fe40000410000 */
[-C--:B------:R-:W-:Y:S02]  /*9510*/  FMUL.FTZ R10, R98, R122.reuse ;  /* 0x0000007a620a7220 */ /* 0x080fe40000410000 */
[----:B------:R-:W-:Y:S01]  /*9520*/  HMMA.16816.F32.BF16 R20, R4, R22, R92 ;  /* 0x000000160414723c */ /* 0x000fe2000004185c */
[----:B------:R-:W-:Y:S01]  /*9530*/  MUFU.EX2 R0, R0 ;  /* 0x0000000000007308 */ /* 0x000fe20000000800 */
[----:B------:R-:W-:Y:S01]  /*9540*/  FMUL.FTZ R11, R99, R122 ;  /* 0x0000007a630b7220 */ /* 0x000fe20000410000 */
[----:B------:R-:W-:Y:S01]  /*9550*/  LDSM.16.MT88.4 R92, [R150+0x8800] ;  /* 0x00880000965c783b */ /* 0x000fe20000004200 */
[----:B------:R-:W-:-:S02]  /*9560*/  FMUL.FTZ R24, R76, R185 ;  /* 0x000000b94c187220 */ /* 0x000fc40000410000 */
[-C--:B------:R-:W-:Y:S02]  /*9570*/  FMUL.FTZ R25, R77, R185.reuse ;  /* 0x000000b94d197220 */ /* 0x080fe40000410000 */
[-C--:B------:R-:W-:Y:S01]  /*9580*/  FMUL.FTZ R26, R78, R122.reuse ;  /* 0x0000007a4e1a7220 */ /* 0x080fe20000410000 */
[----:B------:R-:W-:Y:S01]  /*9590*/  MUFU.EX2 R121, R121 ;  /* 0x0000007900797308 */ /* 0x000fe20000000800 */
[-C--:B------:R-:W-:Y:S01]  /*95a0*/  FMUL.FTZ R27, R79, R122.reuse ;  /* 0x0000007a4f1b7220 */ /* 0x080fe20000410000 */
[C---:B-1----:R-:W-:Y:S01]  /*95b0*/  HMMA.16816.F32.BF16 R8, R4.reuse, R12, R8 ;  /* 0x0000000c0408723c */ /* 0x042fe20000041808 */
[-C--:B------:R-:W-:Y:S02]  /*95c0*/  FMUL.FTZ R68, R68, R185.reuse ;  /* 0x000000b944447220 */ /* 0x080fe40000410000 */
[-C--:B------:R-:W-:Y:S02]  /*95d0*/  FMUL.FTZ R69, R69, R185.reuse ;  /* 0x000000b945457220 */ /* 0x080fe40000410000 */
[-C--:B------:R-:W-:Y:S01]  /*95e0*/  FMUL.FTZ R70, R70, R122.reuse ;  /* 0x0000007a46467220 */ /* 0x080fe20000410000 */
[----:B------:R-:W1:Y:S01]  /*95f0*/  MUFU.EX2 R116, R116 ;  /* 0x0000007400747308 */ /* 0x000e620000000800 */
[----:B------:R-:W-:Y:S01]  /*9600*/  FMUL.FTZ R71, R71, R122 ;  /* 0x0000007a47477220 */ /* 0x000fe20000410000 */
[----:B------:R-:W-:Y:S01]  /*9610*/  HMMA.16816.F32.BF16 R24, R4, R28, R24 ;  /* 0x0000001c0418723c */ /* 0x000fe20000041818 */
[----:B------:R-:W-:-:S02]  /*9620*/  FMUL.FTZ R80, R80, R185 ;  /* 0x000000b950507220 */ /* 0x000fc40000410000 */
[-C--:B------:R-:W-:Y:S02]  /*9630*/  FMUL.FTZ R81, R81, R185.reuse ;  /* 0x000000b951517220 */ /* 0x080fe40000410000 */
[-C--:B------:R-:W-:Y:S01]  /*9640*/  FMUL.FTZ R82, R82, R122.reuse ;  /* 0x0000007a52527220 */ /* 0x080fe20000410000 */
[----:B------:R-:W-:Y:S01]  /*9650*/  MUFU.EX2 R123, R123 ;  /* 0x0000007b007b7308 */ /* 0x000fe20000000800 */
[-C--:B------:R-:W-:Y:S01]  /*9660*/  FMUL.FTZ R83, R83, R122.reuse ;  /* 0x0000007a53537220 */ /* 0x080fe20000410000 */
[C---:B------:R-:W-:Y:S01]  /*9670*/  HMMA.16816.F32.BF16 R12, R4.reuse, R14, R68 ;  /* 0x0000000e040c723c */ /* 0x040fe20000041844 */
[-C--:B------:R-:W-:Y:S01]  /*9680*/  FMUL.FTZ R32, R88, R185.reuse ;  /* 0x000000b958207220 */ /* 0x080fe20000410000 */
[----:B------:R-:W-:Y:S01]  /*9690*/  LDSM.16.MT88.4 R68, [R152+0x8800] ;  /* 0x008800009844783b */ /* 0x000fe20000004200 */
[-C--:B------:R-:W-:Y:S02]  /*96a0*/  FMUL.FTZ R33, R89, R185.reuse ;  /* 0x000000b959217220 */ /* 0x080fe40000410000 */
[-C--:B------:R-:W-:Y:S01]  /*96b0*/  FMUL.FTZ R34, R90, R122.reuse ;  /* 0x0000007a5a227220 */ /* 0x080fe20000410000 */
[----:B------:R-:W3:Y:S01]  /*96c0*/  MUFU.EX2 R118, R118 ;  /* 0x0000007600767308 */ /* 0x000ee20000000800 */
[----:B------:R-:W-:Y:S01]  /*96d0*/  FMUL.FTZ R35, R91, R122 ;  /* 0x0000007a5b237220 */ /* 0x000fe20000410000 */
[----:B------:R-:W-:Y:S01]  /*96e0*/  HMMA.16816.F32.BF16 R28, R4, R30, R80 ;  /* 0x0000001e041c723c */ /* 0x000fe20000041850 */
[-C--:B------:R-:W-:Y:S01]  /*96f0*/  FMUL.FTZ R84, R84, R185.reuse ;  /* 0x000000b954547220 */ /* 0x080fe20000410000 */
[----:B------:R-:W-:Y:S01]  /*9700*/  LDSM.16.MT88.4 R80, [R149+0x8800] ;  /* 0x008800009550783b */ /* 0x000fe20000004200 */
[----:B------:R-:W-:-:S02]  /*9710*/  FMUL.FTZ R85, R85, R185 ;  /* 0x000000b955557220 */ /* 0x000fc40000410000 */
[-C--:B------:R-:W-:Y:S01]  /*9720*/  FMUL.FTZ R86, R86, R122.reuse ;  /* 0x0000007a56567220 */ /* 0x080fe20000410000 */
[----:B------:R-:W-:Y:S01]  /*9730*/  MUFU.EX2 R139, R139 ;  /* 0x0000008b008b7308 */ /* 0x000fe20000000800 */
[-C--:B------:R-:W-:Y:S01]  /*9740*/  FMUL.FTZ R87, R87, R122.reuse ;  /* 0x0000007a57577220 */ /* 0x080fe20000410000 */
[C---:B------:R-:W-:Y:S01]  /*9750*/  HMMA.16816.F32.BF16 R32, R4.reuse, R36, R32 ;  /* 0x000000240420723c */ /* 0x040fe20000041820 */
[----:B------:R-:W-:Y:S02]  /*9760*/  FFMA.FTZ R125, R178, R122, R125 ;  /* 0x0000007ab27d7223 */ /* 0x000fe4000001007d */
[----:B------:R-:W-:Y:S02]  /*9770*/  FFMA.FTZ R179, R179, R185, R184 ;  /* 0x000000b9b3b37223 */ /* 0x000fe400000100b8 */
[----:B------:R-:W-:Y:S01]  /*9780*/  FADD.FTZ R104, R104, R125 ;  /* 0x0000007d68687221 */ /* 0x000fe20000010000 */
[----:B------:R-:W4:Y:S01]  /*9790*/  MUFU.EX2 R136, R136 ;  /* 0x0000008800887308 */ /* 0x000f220000000800 */
[----:B--2---:R-:W-:Y:S01]  /*97a0*/  F2FP.BF16.PACK_AB R36, R114, R119 ;  /* 0x000000777224723e */ /* 0x004fe200000010ff */
[----:B------:R-:W-:Y:S01]  /*97b0*/  HMMA.16816.F32.BF16 R4, R4, R38, R84 ;  /* 0x000000260404723c */ /* 0x000fe20000041854 */
[----:B-1----:R-:W-:Y:S01]  /*97c0*/  F2FP.BF16.PACK_AB R37, R116, R121 ;  /* 0x000000797425723e */ /* 0x002fe200000010ff */
[----:B------:R-:W-:-:S04]  /*97d0*/  FADD.FTZ R107, R107, R104 ;  /* 0x000000686b6b7221 */ /* 0x000fc80000010000 */
[----:B------:R-:W-:Y:S01]  /*97e0*/  MUFU.EX2 R135, R135 ;  /* 0x0000008700877308 */ /* 0x000fe20000000800 */
[----:B------:R-:W-:Y:S02]  /*97f0*/  F2FP.BF16.PACK_AB R38, R0, R117 ;  /* 0x000000750026723e */ /* 0x000fe400000010ff */
[----:B---3--:R-:W-:-:S05]  /*9800*/  F2FP.BF16.PACK_AB R39, R118, R123 ;  /* 0x0000007b7627723e */ /* 0x008fca00000010ff */
[----:B------:R-:W-:Y:S02]  /*9810*/  MUFU.EX2 R126, R126 ;  /* 0x0000007e007e7308 */ /* 0x000fe40000000800 */
[C---:B------:R-:W-:Y:S06]  /*9820*/  HMMA.16816.F32.BF16 R16, R36.reuse, R44, R16 ;  /* 0x0000002c2410723c */ /* 0x040fec0000041810 */
[----:B------:R-:W-:Y:S02]  /*9830*/  MUFU.EX2 R137, R137 ;  /* 0x0000008900897308 */ /* 0x000fe40000000800 */
[C---:B------:R-:W-:Y:S01]  /*9840*/  HMMA.16816.F32.BF16 R20, R36.reuse, R46, R20 ;  /* 0x0000002e2414723c */ /* 0x040fe20000041814 */
[----:B------:R-:W1:Y:S05]  /*9850*/  LDSM.16.MT88.4 R44, [R148+0x6800] ;  /* 0x00680000942c783b */ /* 0x000e6a0000004200 */
[----:B------:R-:W2:Y:S02]  /*9860*/  MUFU.EX2 R134, R134 ;  /* 0x0000008600867308 */ /* 0x000ea40000000800 */
[C---:B------:R-:W-:Y:S06]  /*9870*/  HMMA.16816.F32.BF16 R8, R36.reuse, R48, R8 ;  /* 0x000000302408723c */ /* 0x040fec0000041808 */
[----:B------:R-:W-:Y:S02]  /*9880*/  MUFU.EX2 R183, R183 ;  /* 0x000000b700b77308 */ /* 0x000fe40000000800 */
[C---:B------:R-:W-:Y:S01]  /*9890*/  HMMA.16816.F32.BF16 R12, R36.reuse, R50, R12 ;  /* 0x00000032240c723c */ /* 0x040fe2000004180c */
[----:B------:R-:W3:Y:S05]  /*98a0*/  LDSM.16.MT88.4 R48, [R152+0x7000] ;  /* 0x007000009830783b */ /* 0x000eea0000004200 */
[----:B------:R-:W5:Y:S02]  /*98b0*/  MUFU.EX2 R138, R138 ;  /* 0x0000008a008a7308 */ /* 0x000f640000000800 */
[C---:B------:R-:W-:Y:S06]  /*98c0*/  HMMA.16816.F32.BF16 R24, R36.reuse, R40, R24 ;  /* 0x000000282418723c */ /* 0x040fec0000041818 */
[----:B------:R-:W-:Y:S02]  /*98d0*/  MUFU.EX2 R193, R193 ;  /* 0x000000c100c17308 */ /* 0x000fe40000000800 */
[C---:B------:R-:W-:Y:S01]  /*98e0*/  HMMA.16816.F32.BF16 R28, R36.reuse, R42, R28 ;  /* 0x0000002a241c723c */ /* 0x040fe2000004181c */
[----:B------:R-:W3:Y:S05]  /*98f0*/  LDSM.16.MT88.4 R40, [R149+0x7000] ;  /* 0x007000009528783b */ /* 0x000eea0000004200 */
[----:B------:R-:W2:Y:S02]  /*9900*/  MUFU.EX2 R188, R188 ;  /* 0x000000bc00bc7308 */ /* 0x000ea40000000800 */
[C---:B-1----:R-:W-:Y:S06]  /*9910*/  HMMA.16816.F32.BF16 R32, R36.reuse, R44, R32 ;  /* 0x0000002c2420723c */ /* 0x042fec0000041820 */
[----:B------:R-:W-:Y:S02]  /*9920*/  MUFU.EX2 R189, R189 ;  /* 0x000000bd00bd7308 */ /* 0x000fe40000000800 */
[----:B------:R-:W-:Y:S01]  /*9930*/  HMMA.16816.F32.BF16 R4, R36, R46, R4 ;  /* 0x0000002e2404723c */ /* 0x000fe20000041804 */
[----:B------:R-:W1:Y:S05]  /*9940*/  LDSM.16.MT88.4 R44, [R150+0x7000] ;  /* 0x00700000962c783b */ /* 0x000e6a0000004200 */
[----:B------:R-:W-:Y:S01]  /*9950*/  MUFU.EX2 R186, R186 ;  /* 0x000000ba00ba7308 */ /* 0x000fe20000000800 */
[----:B----4-:R-:W-:-:S02]  /*9960*/  F2FP.BF16.PACK_AB R36, R136, R139 ;  /* 0x0000008b8824723e */ /* 0x010fc400000010ff */
[----:B--2---:R-:W-:Y:S02]  /*9970*/  F2FP.BF16.PACK_AB R37, R134, R137 ;  /* 0x000000898625723e */ /* 0x004fe400000010ff */
[----:B------:R-:W-:Y:S02]  /*9980*/  F2FP.BF16.PACK_AB R38, R126, R135 ;  /* 0x000000877e26723e */ /* 0x000fe400000010ff */
[----:B-----5:R-:W-:Y:S01]  /*9990*/  F2FP.BF16.PACK_AB R39, R138, R183 ;  /* 0x000000b78a27723e */ /* 0x020fe200000010ff */
[----:B------:R-:W-:Y:S06]  /*99a0*/  MUFU.EX2 R190, R190 ;  /* 0x000000be00be7308 */ /* 0x000fec0000000800 */
[C---:B---3--:R-:W-:Y:S02]  /*99b0*/  HMMA.16816.F32.BF16 R8, R36.reuse, R48, R8 ;  /* 0x000000302408723c */ /* 0x048fe40000041808 */
[----:B------:R-:W2:Y:S06]  /*99c0*/  MUFU.EX2 R191, R191 ;  /* 0x000000bf00bf7308 */ /* 0x000eac0000000800 */
[C---:B------:R-:W-:Y:S01]  /*99d0*/  HMMA.16816.F32.BF16 R12, R36.reuse, R50, R12 ;  /* 0x00000032240c723c */ /* 0x040fe2000004180c */
[----:B------:R-:W3:Y:S01]  /*99e0*/  LDSM.16.MT88.4 R48, [R150+0x7800] ;  /* 0x007800009630783b */ /* 0x000ee20000004200 */
[----:B------:R-:W-:Y:S06]  /*99f0*/  MUFU.EX2 R187, R187 ;  /* 0x000000bb00bb7308 */ /* 0x000fec0000000800 */
[C---:B------:R-:W-:Y:S02]  /*9a00*/  HMMA.16816.F32.BF16 R24, R36.reuse, R40, R24 ;  /* 0x000000282418723c */ /* 0x040fe40000041818 */
[----:B------:R-:W4:Y:S05]  /*9a10*/  MUFU.EX2 R192, R192 ;  /* 0x000000c000c07308 */ /* 0x000f2a0000000800 */
[----:B------:R-:W-:Y:S01]  /*9a20*/  F2FP.BF16.PACK_AB R40, R188, R193 ;  /* 0x000000c1bc28723e */ /* 0x000fe200000010ff */
[----:B-1----:R-:W-:Y:S01]  /*9a30*/  HMMA.16816.F32.BF16 R16, R36, R44, R16 ;  /* 0x0000002c2410723c */ /* 0x002fe20000041810 */
[----:B--2---:R-:W-:-:S07]  /*9a40*/  F2FP.BF16.PACK_AB R41, R191, R190 ;  /* 0x000000bebf29723e */ /* 0x004fce00000010ff */
        /* <DEDUP_REMOVED lines=40> */
[C---:B-1----:R-:W-:Y:S08]  /*9cd0*/  HMMA.16816.F32.BF16 R16, R84.reuse, R36, R16 ;  /* 0x000000245410723c */ /* 0x042ff00000041810 */
[C---:B------:R-:W-:Y:S01]  /*9ce0*/  HMMA.16816.F32.BF16 R20, R84.reuse, R38, R20 ;  /* 0x000000265414723c */ /* 0x040fe20000041814 */
[----:B------:R-:W1:Y:S07]  /*9cf0*/  LDSM.16.MT88.4 R36, [R148+0x8000] ;  /* 0x008000009424783b */ /* 0x000e6e0000004200 */
[C---:B--2---:R-:W-:Y:S07]  /*9d00*/  HMMA.16816.F32.BF16 R8, R84.reuse, R44, R8 ;  /* 0x0000002c5408723c */ /* 0x044fee0000041808 */
        /* <DEDUP_REMOVED lines=9> */
[----:B------:R-:W-:Y:S01]  /*9da0*/  HMMA.16816.F32.BF16 R28, R84, R42, R28 ;  /* 0x0000002a541c723c */ /* 0x000fe2000004181c */
[----:B------:R-:W-:-:S04]  /*9db0*/  FFMA.FTZ R41, R113, c[0x0][0x23c], -R58 ;  /* 0x00008f0071297a23 */ /* 0x000fc8000001083a */
[----:B------:R-:W2:Y:S03]  /*9dc0*/  MUFU.EX2 R47, R47 ;  /* 0x0000002f002f7308 */ /* 0x000ea60000000800 */
[C---:B-1----:R-:W-:Y:S05]  /*9dd0*/  HMMA.16816.F32.BF16 R88, R84.reuse, R36, R32 ;  /* 0x000000245458723c */ /* 0x042fea0000041820 */
[----:B------:R-:W1:Y:S02]  /*9de0*/  MUFU.EX2 R45, R45 ;  /* 0x0000002d002d7308 */ /* 0x000e640000000800 */
[--C-:B------:R-:W-:Y:S01]  /*9df0*/  FFMA.FTZ R34, R64, c[0x0][0x23c], -R109.reuse ;  /* 0x00008f0040227a23 */ /* 0x100fe2000001086d */
[----:B------:R-:W-:Y:S01]  /*9e00*/  HMMA.16816.F32.BF16 R84, R84, R38, R4 ;  /* 0x000000265454723c */ /* 0x000fe20000041804 */
[----:B------:R-:W-:-:S02]  /*9e10*/  FFMA.FTZ R35, R108, c[0x0][0x23c], -R109 ;  /* 0x00008f006c237a23 */ /* 0x000fc4000001086d */
[----:B------:R-:W-:Y:S02]  /*9e20*/  FFMA.FTZ R33, R66, c[0x0][0x23c], -R109 ;  /* 0x00008f0042217a23 */ /* 0x000fe4000001086d */
[----:B------:R-:W-:Y:S01]  /*9e30*/  MUFU.EX2 R40, R40 ;  /* 0x0000002800287308 */ /* 0x000fe20000000800 */
[----:B------:R-:W-:Y:S01]  /*9e40*/  FADD.FTZ R37, R120, R179 ;  /* 0x000000b378257221 */ /* 0x000fe20000010000 */
[----:B--2---:R-:W-:-:S03]  /*9e50*/  F2FP.BF16.PACK_AB R4, R47, R46 ;  /* 0x0000002e2f04723e */ /* 0x004fc600000010ff */
[----:B------:R-:W-:-:S03]  /*9e60*/  FADD.FTZ R102, R102, R37 ;  /* 0x0000002566667221 */ /* 0x000fc60000010000 */
[----:B------:R-:W2:Y:S01]  /*9e70*/  MUFU.EX2 R43, R129 ;  /* 0x00000081002b7308 */ /* 0x000ea20000000800 */
[----:B-1----:R-:W-:Y:S01]  /*9e80*/  F2FP.BF16.PACK_AB R6, R45, R44 ;  /* 0x0000002c2d06723e */ /* 0x002fe200000010ff */
[----:B------:R-:W-:-:S04]  /*9e90*/  FADD.FTZ R102, R59, R102 ;  /* 0x000000663b667221 */ /* 0x000fc80000010000 */
[----:B------:R-:W-:Y:S02]  /*9ea0*/  FADD.FTZ R119, R119, R102 ;  /* 0x0000006677777221 */ /* 0x000fe40000010000 */
[----:B------:R-:W-:Y:S02]  /*9eb0*/  MUFU.EX2 R41, R41 ;  /* 0x0000002900297308 */ /* 0x000fe40000000800 */
[----:B------:R-:W-:-:S04]  /*9ec0*/  FADD.FTZ R114, R114, R119 ;  /* 0x0000007772727221 */ /* 0x000fc80000010000 */
[----:B------:R-:W-:Y:S02]  /*9ed0*/  FADD.FTZ R117, R117, R114 ;  /* 0x0000007275757221 */ /* 0x000fe40000010000 */
[----:B------:R-:W1:Y:S01]  /*9ee0*/  MUFU.EX2 R32, R127 ;  /* 0x0000007f00207308 */ /* 0x000e620000000800 */
[----:B--2---:R-:W-:-:S07]  /*9ef0*/  F2FP.BF16.PACK_AB R5, R43, R40 ;  /* 0x000000282b05723e */ /* 0x004fce00000010ff */
[----:B------:R-:W-:Y:S01]  /*9f00*/  MUFU.EX2 R34, R34 ;  /* 0x0000002200227308 */ /* 0x000fe20000000800 */
[----:B-1----:R-:W-:-:S07]  /*9f10*/  F2FP.BF16.PACK_AB R7, R32, R41 ;  /* 0x000000292007723e */ /* 0x002fce00000010ff */
[----:B------:R-:W1:Y:S01]  /*9f20*/  MUFU.EX2 R35, R35 ;  /* 0x0000002300237308 */ /* 0x000e620000000800 */
[C---:B------:R-:W-:Y:S01]  /*9f30*/  HMMA.16816.F32.BF16 R96, R4.reuse, R68, R8 ;  /* 0x000000440460723c */ /* 0x040fe20000041808 */
[----:B------:R-:W2:Y:S06]  /*9f40*/  LDSM.16.MT88.4 R8, [R148+0x8800] ;  /* 0x008800009408783b */ /* 0x000eac0000004200 */
[----:B------:R-:W-:Y:S01]  /*9f50*/  MUFU.EX2 R33, R33 ;  /* 0x0000002100217308 */ /* 0x000fe20000000800 */
[C---:B------:R-:W-:Y:S01]  /*9f60*/  HMMA.16816.F32.BF16 R68, R4.reuse, R70, R12 ;  /* 0x000000460444723c */ /* 0x040fe2000004180c */
[----:B------:R-:W3:Y:S07]  /*9f70*/  LDSM.16.MT88.4 R12, [R150+0x9000] ;  /* 0x00900000960c783b */ /* 0x000eee0000004200 */
[C---:B------:R-:W-:Y:S01]  /*9f80*/  HMMA.16816.F32.BF16 R72, R4.reuse, R92, R16 ;  /* 0x0000005c0448723c */ /* 0x040fe20000041810 */
[----:B------:R-:W4:Y:S07]  /*9f90*/  LDSM.16.MT88.4 R16, [R152+0x9000] ;  /* 0x009000009810783b */ /* 0x000f2e0000004200 */
[C---:B------:R-:W-:Y:S07]  /*9fa0*/  HMMA.16816.F32.BF16 R92, R4.reuse, R94, R20 ;  /* 0x0000005e045c723c */ /* 0x040fee0000041814 */
[----:B------:R-:W-:Y:S01]  /*9fb0*/  FFMA.FTZ R20, R106, c[0x0][0x23c], -R109 ;  /* 0x00008f006a147a23 */ /* 0x000fe2000001086d */
[----:B------:R-:W-:Y:S01]  /*9fc0*/  HMMA.16816.F32.BF16 R76, R4, R80, R24 ;  /* 0x00000050044c723c */ /* 0x000fe20000041818 */
[----:B------:R-:W-:-:S02]  /*9fd0*/  FFMA.FTZ R21, R103, c[0x0][0x23c], -R58 ;  /* 0x00008f0067157a23 */ /* 0x000fc4000001083a */
[--C-:B------:R-:W-:Y:S02]  /*9fe0*/  FFMA.FTZ R22, R101, c[0x0][0x23c], -R58.reuse ;  /* 0x00008f0065167a23 */ /* 0x100fe4000001083a */
[--C-:B------:R-:W-:Y:S01]  /*9ff0*/  FFMA.FTZ R23, R105, c[0x0][0x23c], -R58.reuse ;  /* 0x00008f0069177a23 */ /* 0x100fe2000001083a */
[----:B------:R-:W5:Y:S01]  /*a000*/  MUFU.EX2 R20, R20 ;  /* 0x0000001400147308 */ /* 0x000f620000000800 */
[--C-:B------:R-:W-:Y:S01]  /*a010*/  FFMA.FTZ R24, R111, c[0x0][0x23c], -R58.reuse ;  /* 0x00008f006f187a23 */ /* 0x100fe2000001083a */
[C---:B------:R-:W-:Y:S01]  /*a020*/  HMMA.16816.F32.BF16 R80, R4.reuse, R82, R28 ;  /* 0x000000520450723c */ /* 0x040fe2000004181c */
[--C-:B------:R-:W-:Y:S02]  /*a030*/  FFMA.FTZ R27, R54, c[0x0][0x23c], -R109.reuse ;  /* 0x00008f00361b7a23 */ /* 0x100fe4000001086d */
[--C-:B------:R-:W-:Y:S02]  /*a040*/  FFMA.FTZ R26, R67, c[0x0][0x23c], -R109.reuse ;  /* 0x00008f00431a7a23 */ /* 0x100fe4000001086d */
[--C-:B------:R-:W-:Y:S01]  /*a050*/  FFMA.FTZ R25, R65, c[0x0][0x23c], -R109.reuse ;  /* 0x00008f0041197a23 */ /* 0x100fe2000001086d */
[----:B------:R-:W-:Y:S01]  /*a060*/  MUFU.EX2 R21, R21 ;  /* 0x0000001500157308 */ /* 0x000fe20000000800 */
[----:B------:R-:W-:Y:S01]  /*a070*/  FFMA.FTZ R29, R3, c[0x0][0x23c], -R58 ;  /* 0x00008f00031d7a23 */ /* 0x000fe2000001083a */
[----:B--2---:R-:W-:Y:S01]  /*a080*/  HMMA.16816.F32.BF16 R88, R4, R8, R88 ;  /* 0x000000080458723c */ /* 0x004fe20000041858 */
[----:B------:R-:W-:-:S02]  /*a090*/  FFMA.FTZ R28, R100, c[0x0][0x23c], -R109 ;  /* 0x00008f00641c7a23 */ /* 0x000fc4000001086d */
[----:B------:R-:W-:-:S03]  /*a0a0*/  FFMA.FTZ R3, R57, c[0x0][0x23c], -R58 ;  /* 0x00008f0039037a23 */ /* 0x000fc6000001083a */
[----:B------:R-:W2:Y:S02]  /*a0b0*/  MUFU.EX2 R24, R24 ;  /* 0x0000001800187308 */ /* 0x000ea40000000800 */
[----:B------:R-:W-:Y:S01]  /*a0c0*/  HMMA.16816.F32.BF16 R84, R4, R10, R84 ;  /* 0x0000000a0454723c */ /* 0x000fe20000041854 */
[----:B------:R-:W4:Y:S05]  /*a0d0*/  LDSM.16.MT88.4 R8, [R149+0x9000] ;  /* 0x009000009508783b */ /* 0x000f2a0000004200 */
[----:B------:R-:W-:Y:S01]  /*a0e0*/  MUFU.EX2 R22, R22 ;  /* 0x0000001600167308 */ /* 0x000fe20000000800 */
[----:B-1----:R-:W-:Y:S02]  /*a0f0*/  F2FP.BF16.PACK_AB R4, R35, R34 ;  /* 0x000000222304723e */ /* 0x002fe400000010ff */
[----:B-----5:R-:W-:-:S05]  /*a100*/  F2FP.BF16.PACK_AB R6, R20, R33 ;  /* 0x000000211406723e */ /* 0x020fca00000010ff */
[----:B------:R-:W1:Y:S01]  /*a110*/  MUFU.EX2 R23, R23 ;  /* 0x0000001700177308 */ /* 0x000e620000000800 */
[----:B--2---:R-:W-:-:S07]  /*a120*/  F2FP.BF16.PACK_AB R5, R24, R21 ;  /* 0x000000151805723e */ /* 0x004fce00000010ff */
[----:B------:R-:W-:Y:S01]  /*a130*/  MUFU.EX2 R27, R27 ;  /* 0x0000001b001b7308 */ /* 0x000fe20000000800 */
[----:B-1----:R-:W-:-:S07]  /*a140*/  F2FP.BF16.PACK_AB R7, R23, R22 ;  /* 0x000000161707723e */ /* 0x002fce00000010ff */
[----:B------:R-:W1:Y:S01]  /*a150*/  MUFU.EX2 R26, R26 ;  /* 0x0000001a001a7308 */ /* 0x000e620000000800 */
[C---:B---3--:R-:W-:Y:S07]  /*a160*/  HMMA.16816.F32.BF16 R72, R4.reuse, R12, R72 ;  /* 0x0000000c0448723c */ /* 0x048fee0000041848 */
[----:B------:R-:W-:Y:S01]  /*a170*/  MUFU.EX2 R25, R25 ;  /* 0x0000001900197308 */ /* 0x000fe20000000800 */
[----:B------:R-:W-:Y:S01]  /*a180*/  FADD.FTZ R12, R2, R107 ;  /* 0x0000006b020c7221 */ /* 0x000fe20000010000 */
[----:B----4-:R-:W-:Y:S06]  /*a190*/  HMMA.16816.F32.BF16 R96, R4, R16, R96 ;  /* 0x000000100460723c */ /* 0x010fec0000041860 */
[----:B------:R2:W-:Y:S01]  /*a1a0*/  MUFU.EX2 R2, R29 ;  /* 0x0000001d00027308 */ /* 0x0005e20000000800 */
[----:B------:R-:W-:-:S04]  /*a1b0*/  FADD.FTZ R121, R121, R12 ;  /* 0x0000000c79797221 */ /* 0x000fc80000010000 */
[----:B------:R-:W-:Y:S01]  /*a1c0*/  FADD.FTZ R116, R116, R121 ;  /* 0x0000007974747221 */ /* 0x000fe20000010000 */
[----:B------:R-:W-:Y:S01]  /*a1d0*/  HMMA.16816.F32.BF16 R68, R4, R18, R68 ;  /* 0x000000120444723c */ /* 0x000fe20000041844 */
[----:B------:R-:W3:Y:S01]  /*a1e0*/  LDSM.16.MT88.4 R16, [R148+0x9000] ;  /* 0x009000009410783b */ /* 0x000ee20000004200 */
[----:B------:R-:W-:Y:S01]  /*a1f0*/  MUFU.EX2 R28, R28 ;  /* 0x0000001c001c7308 */ /* 0x000fe20000000800 */
[----:B------:R-:W-:-:S04]  /*a200*/  FADD.FTZ R123, R123, R116 ;  /* 0x000000747b7b7221 */ /* 0x000fc80000010000 */
[----:B------:R-:W-:Y:S01]  /*a210*/  FADD.FTZ R118, R118, R123 ;  /* 0x0000007b76767221 */ /* 0x000fe20000010000 */
[----:B------:R-:W-:Y:S01]  /*a220*/  HMMA.16816.F32.BF16 R92, R4, R14, R92 ;  /* 0x0000000e045c723c */ /* 0x000fe2000004185c */
[----:B------:R-:W4:Y:S01]  /*a230*/  LDSM.16.MT88.4 R12, [R152+0x9800] ;  /* 0x00980000980c783b */ /* 0x000f220000004200 */
[----:B--2---:R-:W-:Y:S01]  /*a240*/  FFMA.FTZ R29, R55, c[0x0][0x23c], -R58 ;  /* 0x00008f00371d7a23 */ /* 0x004fe2000001083a */
[----:B------:R-:W2:Y:S01]  /*a250*/  MUFU.EX2 R3, R3 ;  /* 0x0000000300037308 */ /* 0x000ea20000000800 */
[----:B------:R-:W-:-:S04]  /*a260*/  FADD.FTZ R137, R137, R118 ;  /* 0x0000007689897221 */ /* 0x000fc80000010000 */
[C---:B------:R-:W-:Y:S01]  /*a270*/  HMMA.16816.F32.BF16 R76, R4.reuse, R8, R76 ;  /* 0x00000008044c723c */ /* 0x040fe2000004184c */
[----:B------:R-:W-:Y:S02]  /*a280*/  FADD.FTZ R134, R134, R137 ;  /* 0x0000008986867221 */ /* 0x000fe40000010000 */
[----:B------:R-:W-:Y:S02]  /*a290*/  MUFU.EX2 R29, R29 ;  /* 0x0000001d001d7308 */ /* 0x000fe40000000800 */
[----:B------:R-:W-:Y:S02]  /*a2a0*/  FADD.FTZ R183, R183, R134 ;  /* 0x00000086b7b77221 */ /* 0x000fe40000010000 */
[----:B------:R-:W-:Y:S01]  /*a2b0*/  FADD.FTZ R8, R0, R117 ;  /* 0x0000007500087221 */ /* 0x000fe20000010000 */
[----:B------:R-:W-:Y:S01]  /*a2c0*/  HMMA.16816.F32.BF16 R80, R4, R10, R80 ;  /* 0x0000000a0450723c */ /* 0x000fe20000041850 */
[----:B------:R-:W-:Y:S02]  /*a2d0*/  FADD.FTZ R183, R138, R183 ;  /* 0x000000b78ab77221 */ /* 0x000fe40000010000 */
[----:B------:R-:W-:Y:S01]  /*a2e0*/  FADD.FTZ R139, R139, R8 ;  /* 0x000000088b8b7221 */ /* 0x000fe20000010000 */
[----:B------:R-:W5:Y:S01]  /*a2f0*/  MUFU.EX2 R0, R56 ;  /* 0x0000003800007308 */ /* 0x000f620000000800 */
[----:B------:R-:W4:Y:S01]  /*a300*/  LDSM.16.MT88.4 R8, [R150+0x9800] ;  /* 0x009800009608783b */ /* 0x000f220000004200 */
        /* <DEDUP_REMOVED lines=9> */
[----:B------:R-:W-:Y:S02]  /*a3a0*/  FADD.FTZ R62, R62, R31 ;  /* 0x0000001f3e3e7221 */ /* 0x000fe40000010000 */
[----:B------:R-:W-:Y:S01]  /*a3b0*/  FADD.FTZ R188, R188, R193 ;  /* 0x000000c1bcbc7221 */ /* 0x000fe20000010000 */
[----:B------:R-:W-:Y:S01]  /*a3c0*/  HMMA.16816.F32.BF16 R84, R4, R18, R84 ;  /* 0x000000120454723c */ /* 0x000fe20000041854 */
[----:B------:R-:W3:Y:S01]  /*a3d0*/  LDSM.16.MT88.4 R16, [R149+0x9800] ;  /* 0x009800009510783b */ /* 0x000ee20000004200 */
[----:B------:R-:W-:Y:S02]  /*a3e0*/  FADD.FTZ R63, R63, R62 ;  /* 0x0000003e3f3f7221 */ /* 0x000fe40000010000 */
[----:B------:R-:W-:Y:S02]  /*a3f0*/  FADD.FTZ R189, R189, R188 ;  /* 0x000000bcbdbd7221 */ /* 0x000fe40000010000 */
[----:B------:R-:W-:Y:S01]  /*a400*/  FADD.FTZ R60, R60, R63 ;  /* 0x0000003f3c3c7221 */ /* 0x000fe20000010000 */
[----:B-1----:R-:W-:Y:S01]  /*a410*/  F2FP.BF16.PACK_AB R4, R26, R27 ;  /* 0x0000001b1a04723e */ /* 0x002fe200000010ff */
[----:B------:R-:W-:Y:S01]  /*a420*/  FADD.FTZ R186, R186, R189 ;  /* 0x000000bdbaba7221 */ /* 0x000fe20000010000 */
[----:B--2---:R-:W-:Y:S01]  /*a430*/  F2FP.BF16.PACK_AB R5, R3, R2 ;  /* 0x000000020305723e */ /* 0x004fe200000010ff */
[----:B------:R-:W-:Y:S01]  /*a440*/  FADD.FTZ R61, R61, R60 ;  /* 0x0000003c3d3d7221 */ /* 0x000fe20000010000 */
[----:B------:R-:W-:Y:S01]  /*a450*/  F2FP.BF16.PACK_AB R6, R28, R25 ;  /* 0x000000191c06723e */ /* 0x000fe200000010ff */
[----:B------:R-:W-:Y:S01]  /*a460*/  FADD.FTZ R49, R49, R186 ;  /* 0x000000ba31317221 */ /* 0x000fe20000010000 */
[----:B-----5:R-:W-:-:S03]  /*a470*/  F2FP.BF16.PACK_AB R7, R29, R0 ;  /* 0x000000001d07723e */ /* 0x020fc600000010ff */
[----:B------:R-:W-:-:S04]  /*a480*/  FADD.FTZ R31, R50, R49 ;  /* 0x00000031321f7221 */ /* 0x000fc80000010000 */
[----:B----4-:R-:W-:Y:S01]  /*a490*/  HMMA.16816.F32.BF16 R96, R4, R12, R96 ;  /* 0x0000000c0460723c */ /* 0x010fe20000041860 */
[----:B------:R-:W-:-:S04]  /*a4a0*/  FADD.FTZ R48, R48, R31 ;  /* 0x0000001f30307221 */ /* 0x000fc80000010000 */
[----:B------:R-:W-:-:S03]  /*a4b0*/  FADD.FTZ R51, R51, R48 ;  /* 0x0000003033337221 */ /* 0x000fc60000010000 */
[----:B------:R-:W-:Y:S01]  /*a4c0*/  HMMA.16816.F32.BF16 R68, R4, R14, R68 ;  /* 0x0000000e0444723c */ /* 0x000fe20000041844 */
[----:B------:R-:W1:Y:S01]  /*a4d0*/  LDSM.16.MT88.4 R12, [R148+0x9800] ;  /* 0x00980000940c783b */ /* 0x000e620000004200 */
[----:B------:R-:W-:-:S04]  /*a4e0*/  FADD.FTZ R46, R46, R51 ;  /* 0x000000332e2e7221 */ /* 0x000fc80000010000 */
[----:B------:R-:W-:Y:S02]  /*a4f0*/  FADD.FTZ R47, R47, R46 ;  /* 0x0000002e2f2f7221 */ /* 0x000fe40000010000 */
[----:B------:R-:W-:Y:S02]  /*a500*/  HMMA.16816.F32.BF16 R72, R4, R8, R72 ;  /* 0x000000080448723c */ /* 0x000fe40000041848 */
[----:B------:R-:W-:-:S04]  /*a510*/  FADD.FTZ R44, R44, R47 ;  /* 0x0000002f2c2c7221 */ /* 0x000fc80000010000 */
[----:B------:R-:W-:Y:S02]  /*a520*/  FADD.FTZ R45, R45, R44 ;  /* 0x0000002c2d2d7221 */ /* 0x000fe40000010000 */
[----:B------:R-:W-:Y:S01]  /*a530*/  FADD.FTZ R8, R40, R61 ;  /* 0x0000003d28087221 */ /* 0x000fe20000010000 */
[----:B------:R-:W-:Y:S03]  /*a540*/  HMMA.16816.F32.BF16 R92, R4, R10, R92 ;  /* 0x0000000a045c723c */ /* 0x000fe6000004185c */
[----:B------:R-:W-:-:S04]  /*a550*/  FADD.FTZ R8, R43, R8 ;  /* 0x000000082b087221 */ /* 0x000fc80000010000 */
[----:B------:R-:W-:Y:S01]  /*a560*/  FADD.FTZ R41, R41, R8 ;  /* 0x0000000829297221 */ /* 0x000fe20000010000 */
[C---:B---3--:R-:W-:Y:S01]  /*a570*/  HMMA.16816.F32.BF16 R76, R4.reuse, R16, R76 ;  /* 0x00000010044c723c */ /* 0x048fe2000004184c */
        /* <DEDUP_REMOVED lines=15> */
[----:B------:R-:W-:Y:S02]  /*a670*/  FADD.FTZ R25, R25, R26 ;  /* 0x0000001a19197221 */ /* 0x000fe40000010000 */
[----:B------:R-:W-:Y:S01]  /*a680*/  FADD.FTZ R3, R3, R2 ;  /* 0x0000000203037221 */ /* 0x000fe20000010000 */
[----:B------:R-:W-:Y:S01]  /*a690*/  MOV R2, R53 ;  /* 0x0000003500027202 */ /* 0x000fe20000000f00 */
[----:B------:R-:W-:Y:S02]  /*a6a0*/  FADD.FTZ R179, R28, R25 ;  /* 0x000000191cb37221 */ /* 0x000fe40000010000 */
[----:B------:R-:W-:-:S04]  /*a6b0*/  FADD.FTZ R0, R0, R3 ;  /* 0x0000000300007221 */ /* 0x000fc80000010000 */
[----:B------:R-:W-:Y:S01]  /*a6c0*/  FADD.FTZ R178, R29, R0 ;  /* 0x000000001db27221 */ /* 0x000fe20000010000 */
[----:B------:R-:W-:-:S07]  /*a6d0*/  MOV R0, R52 ;  /* 0x0000003400007202 */ /* 0x000fce0000000f00 */
.L_x_5819:
[----:B------:R-:W-:Y:S05]  /*a6e0*/  @!P2 BRA `(.L_x_5827) ;  /* 0x000035600000a947 */ /* 0x000fea0003800000 */
[----:B------:R-:W-:Y:S01]  /*a6f0*/  IMAD.MOV.U32 R175, RZ, RZ, c[0x0][0x1a0] ;  /* 0x00006800ffaf7624 */ /* 0x000fe200078e00ff */
[----:B------:R-:W-:Y:S02]  /*a700*/  MOV R3, R0 ;  /* 0x0000000000037202 */ /* 0x000fe40000000f00 */
[----:B------:R-:W-:Y:S01]  /*a710*/  MOV R101, R2 ;  /* 0x0000000200657202 */ /* 0x000fe20000000f00 */
[----:B------:R-:W-:-:S05]  /*a720*/  IMAD.U32 R174, R175, -0x80, RZ ;  /* 0xffffff80afae7824 */ /* 0x000fca00078e00ff */
[----:B------:R-:W-:Y:S02]  /*a730*/  SHF.R.S32.HI R173, RZ, 0x1f, R174 ;  /* 0x0000001fffad7819 */ /* 0x000fe400000114ae */
.L_x_5831:
[----:B------:R-:W-:Y:S01]  /*a740*/  IADD3 R165, R165, -0x1, RZ ;  /* 0xffffffffa5a57810 */ /* 0x000fe20007ffe0ff */
[----:B------:R-:W-:Y:S04]  /*a750*/  DEPBAR.LE SB0, 0x0 ;  /* 0x000080000000791a */ /* 0x000fe80000000000 */
[----:B------:R-:W-:Y:S01]  /*a760*/  BAR.SYNC.DEFER_BLOCKING 0x0 ;  /* 0x0000000000007b1d */ /* 0x000fe20000010000 */
[----:B------:R-:W-:Y:S01]  /*a770*/  MOV R187, R173 ;  /* 0x000000ad00bb7202 */ /* 0x000fe20000000f00 */
[----:B------:R-:W-:Y:S04]  /*a780*/  IMAD.MOV.U32 R186, RZ, RZ, R174 ;  /* 0x000000ffffba7224 */ /* 0x000fe800078e00ae */
[----:B------:R-:W-:-:S05]  /*a790*/  @!P0 BRA `(.L_x_5828) ;  /* 0x000003b000008947 */ /* 0x000fca0003800000 */
[----:B------:R-:W-:Y:S04]  /*a7a0*/  IABS R0, c[0x0][0x2d0] ;  /* 0x0000b40000007a13 */ /* 0x000fe80000000000 */
[----:B------:R-:W1:Y:S10]  /*a7b0*/  I2F.RP R7, R0 ;  /* 0x0000000000077306 */ /* 0x000e740000209400 */
[----:B-1----:R-:W1:Y:S02]  /*a7c0*/  MUFU.RCP R2, R7 ;  /* 0x0000000700027308 */ /* 0x002e640000001000 */
[----:B-1----:R-:W-:Y:S01]  /*a7d0*/  IADD3 R8, R2, 0xffffffe, RZ ;  /* 0x0ffffffe02087810 */ /* 0x002fe20007ffe0ff */
[----:B------:R-:W-:Y:S07]  /*a7e0*/  IMAD.SHL.U32 R2, R165, 0x80, RZ ;  /* 0x00000080a5027824 */ /* 0x000fee00078e00ff */
[----:B------:R-:W1:Y:S01]  /*a7f0*/  F2I.FTZ.U32.TRUNC.NTZ R9, R8 ;  /* 0x0000000800097305 */ /* 0x000e62000021f000 */
[C---:B------:R-:W-:Y:S02]  /*a800*/  IADD3 R10, R2.reuse, 0x80, RZ ;  /* 0x00000080020a7810 */ /* 0x040fe40007ffe0ff */
[----:B------:R-:W-:Y:S02]  /*a810*/  IABS R4, R2 ;  /* 0x0000000200047213 */ /* 0x000fe40000000000 */
[----:B------:R-:W-:Y:S02]  /*a820*/  LOP3.LUT R2, R2, c[0x0][0x2d0], RZ, 0x3c, !PT ;  /* 0x0000b40002027a12 */ /* 0x000fe400078e3cff */
[----:B------:R-:W-:Y:S02]  /*a830*/  IABS R6, R10 ;  /* 0x0000000a00067213 */ /* 0x000fe40000000000 */
[----:B------:R-:W-:Y:S02]  /*a840*/  ISETP.GE.AND P1, PT, R2, RZ, PT ;  /* 0x000000ff0200720c */ /* 0x000fe40003f26270 */
        /* <DEDUP_REMOVED lines=48> */
.L_x_5828:
        /* <DEDUP_REMOVED lines=28> */
[----:B------:R-:W-:Y:S01]  /*ad10*/  @!P1 LEA.HI.X R195, R185, R181, R2, 0x1, P2 ;  /* 0x000000b5b9c39211 */ /* 0x000fe200010f0c02 */
[----:B------:R-:W-:Y:S01]  /*ad20*/  @P1 STS.128 [R166+0x7000], RZ ;  /* 0x007000ffa6001388 */ /* 0x000fe20000000c00 */
[----:B------:R-:W-:Y:S01]  /*ad30*/  @!P1 IMAD.IADD R182, R182, 0x1, R193 ;  /* 0x00000001b6b69824 */ /* 0x000fe200078e02c1 */
[C---:B------:R-:W-:Y:S01]  /*ad40*/  @!P1 LEA R183, P2, R175.reuse, R186, 0x6 ;  /* 0x000000baafb79211 */ /* 0x040fe200078430ff */
[----:B------:R-:W-:Y:S01]  /*ad50*/  @!P1 IMAD.MOV.U32 R188, RZ, RZ, R186 ;  /* 0x000000ffffbc9224 */ /* 0x000fe200078e00ba */
[----:B------:R-:W-:Y:S01]  /*ad60*/  @!PT LDS RZ, [RZ] ;  /* 0x00000000fffff984 */ /* 0x000fe20000000800 */
[----:B------:R-:W-:Y:S01]  /*ad70*/  @!PT LDS RZ, [RZ] ;  /* 0x00000000fffff984 */ /* 0x000fe20000000800 */
[----:B------:R-:W-:Y:S01]  /*ad80*/  @!PT LDS RZ, [RZ] ;  /* 0x00000000fffff984 */ /* 0x000fe20000000800 */
[----:B------:R1:W-:Y:S01]  /*ad90*/  @!P1 LDGSTS.E.BYPASS.LTC128B.128 [R166+0x7000], [R194.64] ;  /* 0x07000000c2a69fae */ /* 0x0003e2000b901d46 */
[----:B------:R-:W-:Y:S01]  /*ada0*/  @!P1 MOV R189, R187 ;  /* 0x000000bb00bd9202 */ /* 0x000fe20000000f00 */
[----:B------:R-:W-:Y:S01]  /*adb0*/  @!P1 IMAD.MOV.U32 R100, RZ, RZ, c[0x0][0x1a4] ;  /* 0x00006900ff649624 */ /* 0x000fe200078e00ff */
[----:B------:R-:W-:Y:S01]  /*adc0*/  @!P1 LEA.HI.X R203, R192, R181, R182, 0x1, P5 ;  /* 0x000000b5c0cb9211 */ /* 0x000fe200028f0cb6 */
[----:B------:R-:W-:Y:S01]  /*add0*/  @P1 STS.128 [R166+0x7800], RZ ;  /* 0x007800ffa6001388 */ /* 0x000fe20000000c00 */
[C---:B------:R-:W-:Y:S01]  /*ade0*/  @!P1 LEA.HI.X R184, R175.reuse, R187, R184, 0x6, P2 ;  /* 0x000000bbafb89211 */ /* 0x040fe200010f34b8 */
[----:B------:R-:W-:Y:S01]  /*adf0*/  @!P1 IMAD.WIDE.U32 R188, R175, 0x50, R188 ;  /* 0x00000050afbc9825 */ /* 0x000fe200078e00bc */
[CC--:B------:R-:W-:Y:S01]  /*ae00*/  @!P1 LEA R190, P2, R183.reuse, R180.reuse, 0x1 ;  /* 0x000000b4b7be9211 */ /* 0x0c0fe200078408ff */
[----:B------:R-:W-:Y:S01]  /*ae10*/  @!PT LDS RZ, [RZ] ;  /* 0x00000000fffff984 */ /* 0x000fe20000000800 */
[----:B------:R-:W-:Y:S01]  /*ae20*/  @!PT LDS RZ, [RZ] ;  /* 0x00000000fffff984 */ /* 0x000fe20000000800 */
[----:B------:R-:W-:Y:S01]  /*ae30*/  @!PT LDS RZ, [RZ] ;  /* 0x00000000fffff984 */ /* 0x000fe20000000800 */
[----:B------:R1:W-:Y:S01]  /*ae40*/  @!P1 LDGSTS.E.BYPASS.LTC128B.128 [R166+0x7800], [R202.64] ;  /* 0x07800000caa69fae */ /* 0x0003e2000b901d46 */
[----:B------:R-:W-:Y:S01]  /*ae50*/  @!P1 MOV R2, c[0x0][0x1a4] ;  /* 0x0000690000029a02 */ /* 0x000fe20000000f00 */
[----:B------:R-:W-:Y:S01]  /*ae60*/  @!P1 IMAD R100, R100, 0x50, RZ ;  /* 0x0000005064649824 */ /* 0x000fe200078e02ff */
[-C--:B------:R-:W-:Y:S01]  /*ae70*/  @!P1 LEA.HI.X R191, R183, R181.reuse, R184, 0x1, P2 ;  /* 0x000000b5b7bf9211 */ /* 0x080fe200010f0cb8 */
[----:B------:R-:W-:Y:S01]  /*ae80*/  @P1 STS.128 [R166+0x8000], RZ ;  /* 0x008000ffa6001388 */ /* 0x000fe20000000c00 */
[-C--:B------:R-:W-:Y:S01]  /*ae90*/  @!P1 LEA R200, P4, R188, R180.reuse, 0x1 ;  /* 0x000000b4bcc89211 */ /* 0x080fe200078808ff */
[----:B------:R-:W-:Y:S02]  /*aea0*/  @!P1 IMAD.IADD R100, R100, 0x1, R189 ;  /* 0x0000000164649824 */ /* 0x000fe400078e02bd */
[----:B------:R-:W-:Y:S01]  /*aeb0*/  @!PT LDS RZ, [RZ] ;  /* 0x00000000fffff984 */ /* 0x000fe20000000800 */
[----:B------:R-:W-:Y:S01]  /*aec0*/  @!PT LDS RZ, [RZ] ;  /* 0x00000000fffff984 */ /* 0x000fe20000000800 */
[----:B------:R-:W-:Y:S01]  /*aed0*/  @!PT LDS RZ, [RZ] ;  /* 0x00000000fffff984 */ /* 0x000fe20000000800 */
[----:B------:R1:W-:Y:S01]  /*aee0*/  @!P1 LDGSTS.E.BYPASS.LTC128B.128 [R166+0x8000], [R190.64] ;  /* 0x08000000bea69fae */ /* 0x0003e2000b901d46 */
[----:B------:R-:W-:Y:S02]  /*aef0*/  @!P1 IMAD.MOV.U32 R198, RZ, RZ, R186 ;  /* 0x000000ffffc69224 */ /* 0x000fe400078e00ba */
[--C-:B------:R-:W-:Y:S01]  /*af00*/  @!P1 IMAD.MOV.U32 R199, RZ, RZ, R187.reuse ;  /* 0x000000ffffc79224 */ /* 0x100fe200078e00bb */
[-C--:B------:R-:W-:Y:S01]  /*af10*/  @!P1 LEA.HI.X R201, R188, R181.reuse, R100, 0x1, P4 ;  /* 0x000000b5bcc99211 */ /* 0x080fe200020f0c64 */
[C---:B------:R-:W-:Y:S01]  /*af20*/  @!P1 IMAD.WIDE.U32 R186, R175.reuse, 0x60, R186 ;  /* 0x00000060afba9825 */ /* 0x040fe200078e00ba */
[----:B------:R-:W-:Y:S03]  /*af30*/  @P1 STS.128 [R166+0x8800], RZ ;  /* 0x008800ffa6001388 */ /* 0x000fe60000000c00 */
        /* <DEDUP_REMOVED lines=12> */
[----:B------:R-:W-:Y:S03]  /*b000*/  @!P1 LEA R180, P2, R198, R180, 0x1 ;  /* 0x000000b4c6b49211 */ /* 0x000fe600078408ff */
[----:B------:R-:W-:Y:S01]  /*b010*/  @!PT LDS RZ, [RZ] ;  /* 0x00000000fffff984 */ /* 0x000fe20000000800 */
[----:B------:R-:W-:Y:S01]  /*b020*/  @!PT LDS RZ, [RZ] ;  /* 0x00000000fffff984 */ /* 0x000fe20000000800 */
[----:B------:R-:W-:Y:S01]  /*b030*/  @!PT LDS RZ, [RZ] ;  /* 0x00000000fffff984 */ /* 0x000fe20000000800 */
[----:B------:R1:W-:Y:S01]  /*b040*/  @!P1 LDGSTS.E.BYPASS.LTC128B.128 [R166+0x9000], [R184.64] ;  /* 0x09000000b8a69fae */ /* 0x0003e2000b901d46 */
[----:B------:R-:W-:Y:S03]  /*b050*/  @!P1 IADD3 R0, R0, R199, RZ ;  /* 0x000000c700009210 */ /* 0x000fe60007ffe0ff */
[----:B------:R-:W-:Y:S01]  /*b060*/  @P1 STS.128 [R166+0x9800], RZ ;  /* 0x009800ffa6001388 */ /* 0x000fe20000000c00 */
[----:B------:R-:W-:Y:S02]  /*b070*/  @!P1 LEA.HI.X R181, R198, R181, R0, 0x1, P2 ;  /* 0x000000b5c6b59211 */ /* 0x000fe400010f0c00 */
[----:B------:R-:W-:Y:S03]  /*b080*/  ISETP.GT.AND P2, PT, R165, R161, PT ;  /* 0x000000a1a500720c */ /* 0x000fe60003f44270 */
        /* <DEDUP_REMOVED lines=15> */
[----:B------:R-:W1:Y:S01]  /*b180*/  LDSM.16.M88.4 R136, [R157+0x5800] ;  /* 0x005800009d88783b */ /* 0x000e620000000200 */
[C---:B---3--:R-:W-:Y:S08]  /*b190*/  HMMA.16816.F32.BF16 R4, R104.reuse, R108, RZ ;  /* 0x0000006c6804723c */ /* 0x048ff000000418ff */
[C---:B------:R-:W-:Y:S01]  /*b1a0*/  HMMA.16816.F32.BF16 R8, R104.reuse, R110, RZ ;  /* 0x0000006e6808723c */ /* 0x040fe200000418ff */
[----:B------:R-:W-:Y:S07]  /*b1b0*/  LDSM.16.M88.4 R108, [R156] ;  /* 0x000000009c6c783b */ /* 0x000fee0000000200 */
[C---:B----4-:R-:W-:Y:S08]  /*b1c0*/  HMMA.16816.F32.BF16 R12, R104.reuse, R112, RZ ;  /* 0x00000070680c723c */ /* 0x050ff000000418ff */
[C---:B------:R-:W-:Y:S01]  /*b1d0*/  HMMA.16816.F32.BF16 R16, R104.reuse, R114, RZ ;  /* 0x000000726810723c */ /* 0x040fe200000418ff */
[----:B------:R-:W3:Y:S07]  /*b1e0*/  LDSM.16.M88.4 R112, [R151+0x2000] ;  /* 0x002000009770783b */ /* 0x000eee0000000200 */
[C---:B-----5:R-:W-:Y:S08]  /*b1f0*/  HMMA.16816.F32.BF16 R20, R104.reuse, R116, RZ ;  /* 0x000000746814723c */ /* 0x060ff000000418ff */
[C---:B------:R-:W-:Y:S01]  /*b200*/  HMMA.16816.F32.BF16 R24, R104.reuse, R118, RZ ;  /* 0x000000766818723c */ /* 0x040fe200000418ff */
[----:B------:R-:W4:Y:S07]  /*b210*/  LDSM.16.M88.4 R116, [R151+0x2800] ;  /* 0x002800009774783b */ /* 0x000f2e0000000200 */
[C---:B-1----:R-:W-:Y:S08]  /*b220*/  HMMA.16816.F32.BF16 R28, R104.reuse, R120, RZ ;  /* 0x00000078681c723c */ /* 0x042ff000000418ff */
[C---:B------:R-:W-:Y:S01]  /*b230*/  HMMA.16816.F32.BF16 R32, R104.reuse, R122, RZ ;  /* 0x0000007a6820723c */ /* 0x040fe200000418ff */
[----:B------:R-:W1:Y:S07]  /*b240*/  LDSM.16.M88.4 R120, [R151+0x3000] ;  /* 0x003000009778783b */ /* 0x000e6e0000000200 */
        /* <DEDUP_REMOVED lines=27> */
[C---:B-1----:R-:W-:Y:S08]  /*b400*/  HMMA.16816.F32.BF16 R52, R108.reuse, R120, R52 ;  /* 0x000000786c34723c */ /* 0x042ff00000041834 */
[C---:B------:R-:W-:Y:S01]  /*b410*/  HMMA.16816.F32.BF16 R56, R108.reuse, R122, R56 ;  /* 0x0000007a6c38723c */ /* 0x040fe20000041838 */
[----:B------:R-:W1:Y:S07]  /*b420*/  LDSM.16.M88.4 R120, [R147] ;  /* 0x000000009378783b */ /* 0x000e6e0000000200 */
[C---:B--2---:R-:W-:Y:S08]  /*b430*/  HMMA.16816.F32.BF16 R60, R108.reuse, R104, R60 ;  /* 0x000000686c3c723c */ /* 0x044ff0000004183c */
[----:B------:R-:W-:Y:S01]  /*b440*/  HMMA.16816.F32.BF16 R64, R108, R106, R64 ;  /* 0x0000006a6c40723c */ /* 0x000fe20000041840 */
[----:B------:R-:W2:Y:S04]  /*b450*/  LDSM.16.M88.4 R104, [R146] ;  /* 0x000000009268783b */ /* 0x000ea80000000200 */
[----:B------:R-:W4:Y:S03]  /*b460*/  LDSM.16.M88.4 R108, [R145] ;  /* 0x00000000916c783b */ /* 0x000f260000000200 */
[C---:B---3--:R-:W-:Y:S08]  /*b470*/  HMMA.16816.F32.BF16 R4, R112.reuse, R116, R4 ;  /* 0x000000747004723c */ /* 0x048ff00000041804 */
        /* <DEDUP_REMOVED lines=8> */
[C---:B----4-:R-:W-:Y:S08]  /*b500*/  HMMA.16816.F32.BF16 R28, R112.reuse, R108, R28 ;  /* 0x0000006c701c723c */ /* 0x050ff0000004181c */
[C---:B------:R-:W-:Y:S01]  /*b510*/  HMMA.16816.F32.BF16 R32, R112.reuse, R110, R32 ;  /* 0x0000006e7020723c */ /* 0x040fe20000041820 */
[----:B------:R-:W2:Y:S07]  /*b520*/  LDSM.16.M88.4 R108, [R141] ;  /* 0x000000008d6c783b */ /* 0x000eae0000000200 */
[C---:B-1----:R-:W-:Y:S08]  /*b530*/  HMMA.16816.F32.BF16 R36, R112.reuse, R104, R36 ;  /* 0x000000687024723c */ /* 0x042ff00000041824 */
[C---:B------:R-:W-:Y:S01]  /*b540*/  HMMA.16816.F32.BF16 R40, R112.reuse, R106, R40 ;  /* 0x0000006a7028723c */ /* 0x040fe20000041828 */
[----:B------:R-:W-:Y:S07]  /*b550*/  LDSM.16.M88.4 R104, [R153] ;  /* 0x000000009968783b */ /* 0x000fee0000000200 */
[C---:B------:R-:W-:Y:S08]  /*b560*/  HMMA.16816.F32.BF16 R44, R112.reuse, R116, R44 ;  /* 0x00000074702c723c */ /* 0x040ff0000004182c */
[C---:B------:R-:W-:Y:S01]  /*b570*/  HMMA.16816.F32.BF16 R48, R112.reuse, R118, R48 ;  /* 0x000000767030723c */ /* 0x040fe20000041830 */
[----:B------:R-:W1:Y:S07]  /*b580*/  LDSM.16.M88.4 R116, [R140] ;  /* 0x000000008c74783b */ /* 0x000e6e0000000200 */
[C---:B------:R-:W-:Y:S08]  /*b590*/  HMMA.16816.F32.BF16 R52, R112.reuse, R120, R52 ;  /* 0x000000787034723c */ /* 0x040ff00000041834 */
[C---:B------:R-:W-:Y:S01]  /*b5a0*/  HMMA.16816.F32.BF16 R56, R112.reuse, R122, R56 ;  /* 0x0000007a7038723c */ /* 0x040fe20000041838 */
[----:B------:R-:W3:Y:S07]  /*b5b0*/  LDSM.16.M88.4 R120, [R140+0x800] ;  /* 0x000800008c78783b */ /* 0x000eee0000000200 */
[C---:B--2---:R-:W-:Y:S08]  /*b5c0*/  HMMA.16816.F32.BF16 R60, R112.reuse, R108, R60 ;  /* 0x0000006c703c723c */ /* 0x044ff0000004183c */
[----:B------:R-:W-:Y:S01]  /*b5d0*/  HMMA.16816.F32.BF16 R64, R112, R110, R64 ;  /* 0x0000006e7040723c */ /* 0x000fe20000041840 */
[----:B------:R-:W2:Y:S04]  /*b5e0*/  LDSM.16.M88.4 R108, [R140+0x1000] ;  /* 0x001000008c6c783b */ /* 0x000ea80000000200 */
[----:B------:R-:W4:Y:S03]  /*b5f0*/  LDSM.16.M88.4 R112, [R140+0x1800] ;  /* 0x001800008c70783b */ /* 0x000f260000000200 */
[C---:B-1----:R-:W-:Y:S08]  /*b600*/  HMMA.16816.F32.BF16 R4, R104.reuse, R116, R4 ;  /* 0x000000746804723c */ /* 0x042ff00000041804 */
[C---:B------:R-:W-:Y:S01]  /*b610*/  HMMA.16816.F32.BF16 R8, R104.reuse, R118, R8 ;  /* 0x000000766808723c */ /* 0x040fe20000041808 */
[----:B------:R-:W-:Y:S07]  /*b620*/  LDSM.16.M88.4 R116, [R140+0x2800] ;  /* 0x002800008c74783b */ /* 0x000fee0000000200 */
[C---:B---3--:R-:W-:Y:S08]  /*b630*/  HMMA.16816.F32.BF16 R12, R104.reuse, R120, R12 ;  /* 0x00000078680c723c */ /* 0x048ff0000004180c */
[C---:B------:R-:W-:Y:S01]  /*b640*/  HMMA.16816.F32.BF16 R16, R104.reuse, R122, R16 ;  /* 0x0000007a6810723c */ /* 0x040fe20000041810 */
[----:B------:R-:W-:Y:S07]  /*b650*/  LDSM.16.M88.4 R120, [R140+0x3000] ;  /* 0x003000008c78783b */ /* 0x000fee0000000200 */
[C---:B--2---:R-:W-:Y:S08]  /*b660*/  HMMA.16816.F32.BF16 R20, R104.reuse, R108, R20 ;  /* 0x0000006c6814723c */ /* 0x044ff00000041814 */
[C---:B------:R-:W-:Y:S01]  /*b670*/  HMMA.16816.F32.BF16 R24, R104.reuse, R110, R24 ;  /* 0x0000006e6818723c */ /* 0x040fe20000041818 */
[----:B------:R-:W1:Y:S07]  /*b680*/  LDSM.16.M88.4 R108, [R140+0x2000] ;  /* 0x002000008c6c783b */ /* 0x000e6e0000000200 */
[C---:B----4-:R-:W-:Y:S08]  /*b690*/  HMMA.16816.F32.BF16 R28, R104.reuse, R112, R28 ;  /* 0x00000070681c723c */ /* 0x050ff0000004181c */
[C---:B------:R-:W-:Y:S01]  /*b6a0*/  HMMA.16816.F32.BF16 R32, R104.reuse, R114, R32 ;  /* 0x000000726820723c */ /* 0x040fe20000041820 */
[----:B------:R-:W2:Y:S01]  /*b6b0*/  LDSM.16.M88.4 R112, [R140+0x3800] ;  /* 0x003800008c70783b */ /* 0x000ea20000000200 */
[----:B------:R-:W-:Y:S04]  /*b6c0*/  DEPBAR.LE SB0, 0x0 ;  /* 0x000080000000791a */ /* 0x000fe80000000000 */
[----:B------:R-:W-:Y:S02]  /*b6d0*/  BAR.SYNC.DEFER_BLOCKING 0x0 ;  /* 0x0000000000007b1d */ /* 0x000fe40000010000 */
[C---:B-1----:R-:W-:Y:S08]  /*b6e0*/  HMMA.16816.F32.BF16 R36, R104.reuse, R108, R36 ;  /* 0x0000006c6824723c */ /* 0x042ff00000041824 */
[C---:B------:R-:W-:Y:S08]  /*b6f0*/  HMMA.16816.F32.BF16 R40, R104.reuse, R110, R40 ;  /* 0x0000006e6828723c */ /* 0x040ff00000041828 */
[C---:B------:R-:W-:Y:S08]  /*b700*/  HMMA.16816.F32.BF16 R44, R104.reuse, R116, R44 ;  /* 0x00000074682c723c */ /* 0x040ff0000004182c */
[C---:B------:R-:W-:Y:S08]  /*b710*/  HMMA.16816.F32.BF16 R48, R104.reuse, R118, R48 ;  /* 0x000000766830723c */ /* 0x040ff00000041830 */
[C---:B------:R-:W-:Y:S08]  /*b720*/  HMMA.16816.F32.BF16 R52, R104.reuse, R120, R52 ;  /* 0x000000786834723c */ /* 0x040ff00000041834 */
[C---:B------:R-:W-:Y:S08]  /*b730*/  HMMA.16816.F32.BF16 R56, R104.reuse, R122, R56 ;  /* 0x0000007a6838723c */ /* 0x040ff00000041838 */
[C---:B--2---:R-:W-:Y:S08]  /*b740*/  HMMA.16816.F32.BF16 R60, R104.reuse, R112, R60 ;  /* 0x00000070683c723c */ /* 0x044ff0000004183c */
[----:B------:R-:W-:Y:S01]  /*b750*/  HMMA.16816.F32.BF16 R64, R104, R114, R64 ;  /* 0x000000726840723c */ /* 0x000fe20000041840 */
[----:B------:R-:W-:-:S07]  /*b760*/  @!P2 BRA `(.L_x_5829) ;  /* 0x000009600000a947 */ /* 0x000fce0003800000 */
[----:B------:R-:W-:Y:S05]  /*b770*/  IMAD.MOV.U32 R103, RZ, RZ, c[0x0][0x198] ;  /* 0x00006600ff677624 */ /* 0x000fea00078e00ff */
[----:B------:R-:W-:Y:S04]  /*b780*/  LEA R104, -R103, RZ, 0x7 ;  /* 0x000000ff67687211 */ /* 0x000fe800078e39ff */
[----:B------:R-:W-:Y:S01]  /*b790*/  SHF.R.S32.HI R105, RZ, 0x1f, R104 ;  /* 0x0000001fff697819 */ /* 0x000fe20000011468 */
[----:B------:R-:W-:-:S06]  /*b7a0*/  @!P0 BRA `(.L_x_5830) ;  /* 0x000003b000008947 */ /* 0x000fcc0003800000 */
[----:B------:R-:W-:Y:S04]  /*b7b0*/  IABS R0, c[0x0][0x2d0] ;  /* 0x0000b40000007a13 */ /* 0x000fe80000000000 */
[----:B------:R-:W1:Y:S10]  /*b7c0*/  I2F.RP R108, R0 ;  /* 0x00000000006c7306 */ /* 0x000e740000209400 */
[----:B-1----:R-:W1:Y:S02]  /*b7d0*/  MUFU.RCP R2, R108 ;  /* 0x0000006c00027308 */ /* 0x002e640000001000 */
[----:B-1----:R-:W-:Y:S01]  /*b7e0*/  IADD3 R104, R2, 0xffffffe, RZ ;  /* 0x0ffffffe02687810 */ /* 0x002fe20007ffe0ff */
[----:B------:R-:W-:Y:S07]  /*b7f0*/  IMAD.SHL.U32 R2, R165, 0x80, RZ ;  /* 0x00000080a5027824 */ /* 0x000fee00078e00ff */
[----:B------:R-:W1:Y:S01]  /*b800*/  F2I.FTZ.U32.TRUNC.NTZ R105, R104 ;  /* 0x0000006800697305 */ /* 0x000e62000021f000 */
[C---:B------:R-:W-:Y:S02]  /*b810*/  IADD3 R106, R2.reuse, -0x80, RZ ;  /* 0xffffff80026a7810 */ /* 0x040fe40007ffe0ff */
[----:B------:R-:W-:Y:S02]  /*b820*/  IABS R102, R2 ;  /* 0x0000000200667213 */ /* 0x000fe40000000000 */
[----:B------:R-:W-:Y:S02]  /*b830*/  LOP3.LUT R2, R2, c[0x0][0x2d0], RZ, 0x3c, !PT ;  /* 0x0000b40002027a12 */ /* 0x000fe400078e3cff */
[----:B------:R-:W-:Y:S02]  /*b840*/  IABS R100, R106 ;  /* 0x0000006a00647213 */ /* 0x000fe40000000000 */
        /* <DEDUP_REMOVED lines=49> */
.L_x_5830:
[----:B------:R1:W-:Y:S01]  /*bb60*/  @P1 STS.128 [R166+0x2000], RZ ;  /* 0x002000ffa6001388 */ /* 0x0003e20000000c00 */
[-C--:B------:R-:W-:Y:S01]  /*bb70*/  @!P1 IADD3 R109, P3, R163, R104.reuse, RZ ;  /* 0x00000068a36d9210 */ /* 0x080fe20007f7e0ff */
[----:B------:R-:W-:Y:S01]  /*bb80*/  @!P1 IMAD.MOV.U32 R0, RZ, RZ, c[0x0][0x19c] ;  /* 0x00006700ff009624 */ /* 0x000fe200078e00ff */
[-C--:B------:R-:W-:Y:S01]  /*bb90*/  @!P1 LEA R107, P2, R103, R104.reuse, 0x5 ;  /* 0x00000068676b9211 */ /* 0x080fe200078428ff */
[----:B------:R-:W-:Y:S01]  /*bba0*/  @!P1 IMAD.MOV.U32 R100, RZ, RZ, c[0x0][0x19c] ;  /* 0x00006700ff649624 */ /* 0x000fe200078e00ff */
[----:B------:R-:W-:Y:S01]  /*bbb0*/  @!P1 MOV R116, R104 ;  /* 0x0000006800749202 */ /* 0x000fe20000000f00 */
[--C-:B------:R-:W-:Y:S01]  /*bbc0*/  @!P1 IMAD.X R2, R162, 0x1, R105.reuse, P3 ;  /* 0x00000001a2029824 */ /* 0x100fe200018e0669 */
[-C--:B------:R-:W-:Y:S01]  /*bbd0*/  @!P1 LEA R112, P3, R109, R176.reuse, 0x1 ;  /* 0x000000b06d709211 */ /* 0x080fe200078608ff */
[--C-:B------:R-:W-:Y:S01]  /*bbe0*/  @!P1 IMAD.MOV.U32 R117, RZ, RZ, R105.reuse ;  /* 0x000000ffff759224 */ /* 0x100fe200078e0069 */
[----:B------:R-:W-:Y:S01]  /*bbf0*/  @!P1 LEA.HI.X R0, R103, R105, R0, 0x5, P2 ;  /* 0x0000006967009211 */ /* 0x000fe200010f2c00 */
[----:B------:R-:W-:Y:S01]  /*bc00*/  @!P1 IMAD R100, R100, 0x30, RZ ;  /* 0x0000003064649824 */ /* 0x000fe200078e02ff */
[-C--:B------:R-:W-:Y:S01]  /*bc10*/  @!P1 LEA.HI.X R113, R109, R177.reuse, R2, 0x1, P3 ;  /* 0x000000b16d719211 */ /* 0x080fe200018f0c02 */
[----:B------:R-:W-:Y:S01]  /*bc20*/  @!P1 IMAD.WIDE.U32 R108, R103, 0x30, R104 ;  /* 0x00000030676c9825 */ /* 0x000fe200078e0068 */
[CC--:B------:R-:W-:Y:S02]  /*bc30*/  LEA R114, P3, R104.reuse, R176.reuse, 0x1 ;  /* 0x000000b068727211 */ /* 0x0c0fe400078608ff */
[----:B------:R-:W-:Y:S01]  /*bc40*/  @!P1 LEA R110, P2, R107, R176, 0x1 ;  /* 0x000000b06b6e9211 */ /* 0x000fe200078408ff */
[----:B------:R-:W-:Y:S01]  /*bc50*/  @!P1 IMAD.MOV.U32 R2, RZ, RZ, c[0x0][0x19c] ;  /* 0x00006700ff029624 */ /* 0x000fe200078e00ff */
[-C--:B------:R-:W-:Y:S01]  /*bc60*/  LEA.HI.X R115, R104, R177.reuse, R105, 0x1, P3 ;  /* 0x000000b168737211 */ /* 0x080fe200018f0c69 */
[----:B------:R-:W-:Y:S01]  /*bc70*/  @!P1 IMAD.WIDE.U32 R116, R103, 0x50, R116 ;  /* 0x0000005067749825 */ /* 0x000fe200078e0074 */
[----:B------:R-:W-:Y:S02]  /*bc80*/  @!P1 LEA.HI.X R111, R107, R177, R0, 0x1, P2 ;  /* 0x000000b16b6f9211 */ /* 0x000fe400010f0c00 */
[C---:B------:R-:W-:Y:S01]  /*bc90*/  @!P1 LEA R102, P2, R103.reuse, R104, 0x6 ;  /* 0x0000006867669211 */ /* 0x040fe200078430ff */
[----:B------:R-:W-:Y:S01]  /*bca0*/  @!PT LDS RZ, [RZ] ;  /* 0x00000000fffff984 */ /* 0x000fe20000000800 */
[----:B------:R-:W-:Y:S01]  /*bcb0*/  @!PT LDS RZ, [RZ] ;  /* 0x00000000fffff984 */ /* 0x000fe20000000800 */
[----:B------:R-:W-:Y:S01]  /*bcc0*/  @!PT LDS RZ, [RZ] ;  /* 0x00000000fffff984 */ /* 0x000fe20000000800 */
[----:B------:R1:W-:Y:S01]  /*bcd0*/  @!P1 LDGSTS.E.BYPASS.LTC128B.128 [R166+0x2000], [R114.64] ;  /* 0x0200000072a69fae */ /* 0x0003e2000b901d46 */
[----:B------:R-:W-:Y:S02]  /*bce0*/  @!P1 IMAD.IADD R100, R100, 0x1, R109 ;  /* 0x0000000164649824 */ /* 0x000fe400078e026d */
[C---:B------:R-:W-:Y:S01]  /*bcf0*/  @!P1 LEA.HI.X R2, R103.reuse, R105, R2, 0x6, P2 ;  /* 0x0000006967029211 */ /* 0x040fe200010f3402 */
[----:B------:R1:W-:Y:S01]  /*bd00*/  @P1 STS.128 [R166+0x2800], RZ ;  /* 0x002800ffa6001388 */ /* 0x0003e20000000c00 */
[CC--:B------:R-:W-:Y:S01]  /*bd10*/  @!P1 LEA R118, P2, R108.reuse, R176.reuse, 0x1 ;  /* 0x000000b06c769211 */ /* 0x0c0fe200078408ff */
[----:B------:R-:W-:Y:S02]  /*bd20*/  @!P1 IMAD.MOV.U32 R106, RZ, RZ, R104 ;  /* 0x000000ffff6a9224 */ /* 0x000fe400078e0068 */
[----:B------:R-:W-:Y:S01]  /*bd30*/  @!PT LDS RZ, [RZ] ;  /* 0x00000000fffff984 */ /* 0x000fe20000000800 */
[----:B------:R-:W-:Y:S01]  /*bd40*/  @!PT LDS RZ, [RZ] ;  /* 0x00000000fffff984 */ /* 0x000fe20000000800 */
[----:B------:R-:W-:Y:S01]  /*bd50*/  @!PT LDS RZ, [RZ] ;  /* 0x00000000fffff984 */ /* 0x000fe20000000800 */
[----:B------:R1:W-:Y:S01]  /*bd60*/  @!P1 LDGSTS.E.BYPASS.LTC128B.128 [R166+0x2800], [R112.64] ;  /* 0x0280000070a69fae */ /* 0x0003e2000b901d46 */
[----:B------:R-:W-:Y:S01]  /*bd70*/  @!P1 IMAD.MOV.U32 R0, RZ, RZ, c[0x0][0x19c] ;  /* 0x00006700ff009624 */ /* 0x000fe200078e00ff */
[----:B------:R-:W-:Y:S01]  /*bd80*/  @!P1 LEA.HI.X R119, R108, R177, R100, 0x1, P2 ;  /* 0x000000b16c779211 */ /* 0x000fe200010f0c64 */
[----:B------:R-:W-:Y:S01]  /*bd90*/  @!P1 IMAD.MOV.U32 R107, RZ, RZ, R105 ;  /* 0x000000ffff6b9224 */ /* 0x000fe200078e0069 */
[----:B------:R1:W-:Y:S01]  /*bda0*/  @P1 STS.128 [R166+0x3000], RZ ;  /* 0x003000ffa6001388 */ /* 0x0003e20000000c00 */
[----:B------:R-:W-:Y:S01]  /*bdb0*/  @!P1 IMAD R0, R0, 0x50, RZ ;  /* 0x0000005000009824 */ /* 0x000fe200078e02ff */
[-C--:B------:R-:W-:Y:S01]  /*bdc0*/  @!P1 LEA R120, P2, R116, R176.reuse, 0x1 ;  /* 0x000000b074789211 */ /* 0x080fe200078408ff */
[C---:B------:R-:W-:Y:S01]  /*bdd0*/  @!P1 IMAD.WIDE.U32 R106, R103.reuse, 0x60, R106 ;  /* 0x00000060676a9825 */ /* 0x040fe200078e006a */
[----:B------:R-:W-:Y:S01]  /*bde0*/  @!PT LDS RZ, [RZ] ;  /* 0x00000000fffff984 */ /* 0x000fe20000000800 */
[----:B------:R-:W-:Y:S01]  /*bdf0*/  @!PT LDS RZ, [RZ] ;  /* 0x00000000fffff984 */ /* 0x000fe20000000800 */
[----:B------:R-:W-:Y:S01]  /*be00*/  @!PT LDS RZ, [RZ] ;  /* 0x00000000fffff984 */ /* 0x000fe20000000800 */
[----:B------:R1:W-:Y:S03]  /*be10*/  @!P1 LDGSTS.E.BYPASS.LTC128B.128 [R166+0x3000], [R110.64] ;  /* 0x030000006ea69fae */ /* 0x0003e6000b901d46 */
[----:B------:R-:W-:Y:S01]  /*be20*/  @!P1 IMAD.WIDE.U32 R104, R103, 0x70, R104 ;  /* 0x0000007067689825 */ /* 0x000fe200078e0068 */
[----:B------:R1:W-:Y:S01]  /*be30*/  @P1 STS.128 [R166+0x3800], RZ ;  /* 0x003800ffa6001388 */ /* 0x0003e20000000c00 */
[----:B------:R-:W-:Y:S02]  /*be40*/  @!P1 IADD3 R103, R0, R117, RZ ;  /* 0x0000007500679210 */ /* 0x000fe40007ffe0ff */
[-C--:B------:R-:W-:Y:S01]  /*be50*/  @!P1 LEA R122, P3, R106, R176.reuse, 0x1 ;  /* 0x000000b06a7a9211 */ /* 0x080fe200078608ff */
[----:B------:R-:W-:Y:S01]  /*be60*/  @!PT LDS RZ, [RZ] ;  /* 0x00000000fffff984 */ /* 0x000fe20000000800 */
[----:B------:R-:W-:Y:S01]  /*be70*/  @!PT LDS RZ, [RZ] ;  /* 0x00000000fffff984 */ /* 0x000fe20000000800 */
[----:B------:R-:W-:Y:S01]  /*be80*/  @!PT LDS RZ, [RZ] ;  /* 0x00000000fffff984 */ /* 0x000fe20000000800 */
[----:B------:R1:W-:Y:S01]  /*be90*/  @!P1 LDGSTS.E.BYPASS.LTC128B.128 [R166+0x3800], [R118.64] ;  /* 0x0380000076a69fae */ /* 0x0003e2000b901d46 */
[-C--:B------:R-:W-:Y:S01]  /*bea0*/  @!P1 LEA.HI.X R121, R116, R177.reuse, R103, 0x1, P2 ;  /* 0x000000b174799211 */ /* 0x080fe200010f0c67 */
[----:B------:R-:W-:Y:S01]  /*beb0*/  @!P1 IMAD.MOV.U32 R100, RZ, RZ, c[0x0][0x19c] ;  /* 0x00006700ff649624 */ /* 0x000fe200078e00ff */
[-C--:B------:R-:W-:Y:S01]  /*bec0*/  @!P1 LEA R116, P4, R102, R176.reuse, 0x1 ;  /* 0x000000b066749211 */ /* 0x080fe200078808ff */
[----:B------:R1:W-:Y:S01]  /*bed0*/  @P1 STS.128 [R166+0x4000], RZ ;  /* 0x004000ffa6001388 */ /* 0x0003e20000000c00 */
[----:B------:R-:W-:Y:S01]  /*bee0*/  @!P1 IMAD.MOV.U32 R0, RZ, RZ, c[0x0][0x19c] ;  /* 0x00006700ff009624 */ /* 0x000fe200078e00ff */
[----:B------:R-:W-:Y:S01]  /*bef0*/  @!P1 LEA R108, P2, R104, R176, 0x1 ;  /* 0x000000b0686c9211 */ /* 0x000fe200078408ff */
[----:B------:R-:W-:Y:S01]  /*bf00*/  @!P1 IMAD R103, R100, 0x60, RZ ;  /* 0x0000006064679824 */ /* 0x000fe200078e02ff */
[----:B------:R-:W-:Y:S01]  /*bf10*/  @!P1 LEA.HI.X R117, R102, R177, R2, 0x1, P4 ;  /* 0x000000b166759211 */ /* 0x000fe200020f0c02 */
[----:B------:R-:W-:Y:S02]  /*bf20*/  @!P1 IMAD R109, R0, 0x70, RZ ;  /* 0x00000070006d9824 */ /* 0x000fe400078e02ff */
[----:B------:R-:W-:Y:S02]  /*bf30*/  @!P1 IMAD.IADD R103, R103, 0x1, R107 ;  /* 0x0000000167679824 */ /* 0x000fe400078e026b */
[----:B------:R-:W-:Y:S01]  /*bf40*/  @!PT LDS RZ, [RZ] ;  /* 0x00000000fffff984 */ /* 0x000fe20000000800 */
[----:B------:R-:W-:Y:S01]  /*bf50*/  @!PT LDS RZ, [RZ] ;  /* 0x00000000fffff984 */ /* 0x000fe20000000800 */
[----:B------:R-:W-:Y:S01]  /*bf60*/  @!PT LDS RZ, [RZ] ;  /* 0x00000000fffff984 */ /* 0x000fe20000000800 */
[----:B------:R1:W-:Y:S01]  /*bf70*/  @!P1 LDGSTS.E.BYPASS.LTC128B.128 [R166+0x4000], [R116.64] ;  /* 0x0400000074a69fae */ /* 0x0003e2000b901d46 */
[----:B------:R-:W-:Y:S01]  /*bf80*/  @!P1 IADD3 R109, R109, R105, RZ ;  /* 0x000000696d6d9210 */ /* 0x000fe20007ffe0ff */
[----:B------:R-:W-:Y:S01]  /*bf90*/  IMAD.MOV.U32 R176, RZ, RZ, R114 ;  /* 0x000000ffffb07224 */ /* 0x000fe200078e0072 */
[-C--:B------:R-:W-:Y:S01]  /*bfa0*/  @!P1 LEA.HI.X R123, R106, R177.reuse, R103, 0x1, P3 ;  /* 0x000000b16a7b9211 */ /* 0x080fe200018f0c67 */
[----:B------:R1:W-:Y:S01]  /*bfb0*/  @P1 STS.128 [R166+0x4800], RZ ;  /* 0x004800ffa6001388 */ /* 0x0003e20000000c00 */
[----:B------:R-:W-:Y:S01]  /*bfc0*/  @!P1 LEA.HI.X R109, R104, R177, R109, 0x1, P2 ;  /* 0x000000b1686d9211 */ /* 0x000fe200010f0c6d */
[----:B------:R-:W-:Y:S02]  /*bfd0*/  IMAD.MOV.U32 R177, RZ, RZ, R115 ;  /* 0x000000ffffb17224 */ /* 0x000fe400078e0073 */
        /* <DEDUP_REMOVED lines=15> */
.L_x_5829:
        /* <DEDUP_REMOVED lines=81> */
[----:B------:R-:W-:Y:S02]  /*c5e0*/  FMUL.FTZ R102, R100, c[0x0][0x23c] ;  /* 0x00008f0064667a20 */ /* 0x000fe40000410000 */
[--C-:B------:R-:W-:Y:S02]  /*c5f0*/  FFMA.FTZ R127, R24, c[0x0][0x23c], -R103.reuse ;  /* 0x00008f00187f7a23 */ /* 0x100fe40000010867 */
[----:B------:R-:W1:Y:S01]  /*c600*/  MUFU.EX2 R100, R102 ;  /* 0x0000006600647308 */ /* 0x000e620000000800 */
[--C-:B------:R-:W-:Y:S02]  /*c610*/  FFMA.FTZ R126, R25, c[0x0][0x23c], -R103.reuse ;  /* 0x00008f00197e7a23 */ /* 0x100fe40000010867 */
[--C-:B------:R-:W-:Y:S01]  /*c620*/  FFMA.FTZ R120, R5, c[0x0][0x23c], -R103.reuse ;  /* 0x00008f0005787a23 */ /* 0x100fe20000010867 */
[----:B------:R-:W-:Y:S01]  /*c630*/  FSEL R5, R104, RZ, P1 ;  /* 0x000000ff68057208 */ /* 0x000fe20000800000 */
[----:B------:R-:W-:Y:S01]  /*c640*/  FFMA.FTZ R119, R12, c[0x0][0x23c], -R103 ;  /* 0x00008f000c777a23 */ /* 0x000fe20000010867 */
[----:B------:R-:W2:Y:S01]  /*c650*/  LDSM.16.MT88.4 R104, [R152+0x6000] ;  /* 0x006000009868783b */ /* 0x000ea20000004200 */
[----:B------:R-:W-:Y:S01]  /*c660*/  FMUL.FTZ R3, R101, c[0x0][0x23c] ;  /* 0x00008f0065037a20 */ /* 0x000fe20000410000 */
[----:B------:R-:W-:Y:S01]  /*c670*/  ISETP.GT.AND P1, PT, R165, R161, PT ;  /* 0x000000a1a500720c */ /* 0x000fe20003f24270 */
[--C-:B------:R-:W-:Y:S01]  /*c680*/  FFMA.FTZ R116, R14, c[0x0][0x23c], -R5.reuse ;  /* 0x00008f000e747a23 */ /* 0x100fe20000010805 */
[----:B------:R-:W-:Y:S01]  /*c690*/  MUFU.EX2 R120, R120 ;  /* 0x0000007800787308 */ /* 0x000fe20000000800 */
[----:B------:R-:W-:Y:S01]  /*c6a0*/  FFMA.FTZ R117, R15, c[0x0][0x23c], -R5 ;  /* 0x00008f000f757a23 */ /* 0x000fe20000010805 */
[----:B------:R-:W-:Y:S01]  /*c6b0*/  MOV R101, R2 ;  /* 0x0000000200657202 */ /* 0x000fe20000000f00 */
[----:B------:R-:W-:Y:S02]  /*c6c0*/  FFMA.FTZ R129, R4, c[0x0][0x23c], -R103 ;  /* 0x00008f0004817a23 */ /* 0x000fe40000010867 */
[----:B------:R-:W-:Y:S02]  /*c6d0*/  FFMA.FTZ R131, R6, c[0x0][0x23c], -R5 ;  /* 0x00008f0006837a23 */ /* 0x000fe40000010805 */
[----:B------:R-:W-:Y:S02]  /*c6e0*/  FFMA.FTZ R6, R13, c[0x0][0x23c], -R103 ;  /* 0x00008f000d067a23 */ /* 0x000fe40000010867 */
[----:B------:R-:W-:Y:S01]  /*c6f0*/  FFMA.FTZ R122, R7, c[0x0][0x23c], -R5 ;  /* 0x00008f00077a7a23 */ /* 0x000fe20000010805 */
[----:B------:R-:W3:Y:S01]  /*c700*/  MUFU.EX2 R3, R3 ;  /* 0x0000000300037308 */ /* 0x000ee20000000800 */
[--C-:B------:R-:W-:Y:S02]  /*c710*/  FFMA.FTZ R124, R8, c[0x0][0x23c], -R103.reuse ;  /* 0x00008f00087c7a23 */ /* 0x100fe40000010867 */
[----:B------:R-:W-:Y:S02]  /*c720*/  FFMA.FTZ R7, R9, c[0x0][0x23c], -R103 ;  /* 0x00008f0009077a23 */ /* 0x000fe40000010867 */
[C---:B-1----:R-:W-:Y:S02]  /*c730*/  FMUL.FTZ R12, R100.reuse, R92 ;  /* 0x0000005c640c7220 */ /* 0x042fe40000410000 */
        /* <DEDUP_REMOVED lines=11> */
[C---:B---3--:R-:W-:Y:S02]  /*c7f0*/  FMUL.FTZ R14, R3.reuse, R94 ;  /* 0x0000005e030e7220 */ /* 0x048fe40000410000 */
[----:B------:R-:W-:Y:S02]  /*c800*/  FMUL.FTZ R15, R3, R95 ;  /* 0x0000005f030f7220 */ /* 0x000fe40000410000 */
[----:B------:R-:W3:Y:S01]  /*c810*/  LDSM.16.MT88.4 R92, [R148+0x6000] ;  /* 0x00600000945c783b */ /* 0x000ee20000004200 */
[----:B------:R-:W4:Y:S01]  /*c820*/  MUFU.EX2 R122, R122 ;  /* 0x0000007a007a7308 */ /* 0x000f220000000800 */
[--C-:B------:R-:W-:Y:S02]  /*c830*/  FFMA.FTZ R123, R10, c[0x0][0x23c], -R5.reuse ;  /* 0x00008f000a7b7a23 */ /* 0x100fe40000010805 */
[----:B------:R-:W-:Y:S01]  /*c840*/  FFMA.FTZ R102, R11, c[0x0][0x23c], -R5 ;  /* 0x00008f000b667a23 */ /* 0x000fe20000010805 */
[----:B-1----:R-:W-:Y:S01]  /*c850*/  F2FP.BF16.PACK_AB R96, R120, R129 ;  /* 0x000000817860723e */ /* 0x002fe200000010ff */
        /* <DEDUP_REMOVED lines=9> */
[----:B------:R-:W1:Y:S01]  /*c8f0*/  MUFU.EX2 R7, R7 ;  /* 0x0000000700077308 */ /* 0x000e620000000800 */
[C---:B------:R-:W-:Y:S02]  /*c900*/  FMUL.FTZ R80, R100.reuse, R80 ;  /* 0x0000005064507220 */ /* 0x040fe40000410000 */
[----:B------:R-:W-:Y:S01]  /*c910*/  FMUL.FTZ R81, R100, R81 ;  /* 0x0000005164517220 */ /* 0x000fe20000410000 */
[----:B----4-:R-:W-:Y:S01]  /*c920*/  F2FP.BF16.PACK_AB R97, R122, R131 ;  /* 0x000000837a61723e */ /* 0x010fe200000010ff */
[C---:B------:R-:W-:Y:S02]  /*c930*/  FMUL.FTZ R82, R3.reuse, R82 ;  /* 0x0000005203527220 */ /* 0x040fe40000410000 */
[C---:B------:R-:W-:Y:S02]  /*c940*/  FMUL.FTZ R83, R3.reuse, R83 ;  /* 0x0000005303537220 */ /* 0x040fe40000410000 */
[C---:B------:R-:W-:Y:S01]  /*c950*/  FMUL.FTZ R84, R100.reuse, R84 ;  /* 0x0000005464547220 */ /* 0x040fe20000410000 */
[----:B------:R-:W-:Y:S01]  /*c960*/  MUFU.EX2 R123, R123 ;  /* 0x0000007b007b7308 */ /* 0x000fe20000000800 */
[----:B------:R-:W-:Y:S02]  /*c970*/  FMUL.FTZ R85, R100, R85 ;  /* 0x0000005564557220 */ /* 0x000fe40000410000 */
[C---:B------:R-:W-:Y:S02]  /*c980*/  FMUL.FTZ R86, R3.reuse, R86 ;  /* 0x0000005603567220 */ /* 0x040fe40000410000 */
[----:B------:R-:W-:Y:S02]  /*c990*/  FMUL.FTZ R87, R3, R87 ;  /* 0x0000005703577220 */ /* 0x000fe40000410000 */
[--C-:B------:R-:W-:Y:S02]  /*c9a0*/  FFMA.FTZ R118, R16, c[0x0][0x23c], -R103.reuse ;  /* 0x00008f0010767a23 */ /* 0x100fe40000010867 */
[C---:B------:R-:W-:Y:S01]  /*c9b0*/  FMUL.FTZ R16, R100.reuse, R88 ;  /* 0x0000005864107220 */ /* 0x040fe20000410000 */
[----:B------:R-:W4:Y:S01]  /*c9c0*/  MUFU.EX2 R102, R102 ;  /* 0x0000006600667308 */ /* 0x000f220000000800 */
[----:B------:R-:W-:Y:S02]  /*c9d0*/  FFMA.FTZ R121, R17, c[0x0][0x23c], -R103 ;  /* 0x00008f0011797a23 */ /* 0x000fe40000010867 */
[----:B------:R-:W-:Y:S01]  /*c9e0*/  FMUL.FTZ R17, R100, R89 ;  /* 0x0000005964117220 */ /* 0x000fe20000410000 */
[----:B-1----:R-:W-:Y:S01]  /*c9f0*/  F2FP.BF16.PACK_AB R98, R7, R124 ;  /* 0x0000007c0762723e */ /* 0x002fe200000010ff */
        /* <DEDUP_REMOVED lines=8> */
[----:B------:R-:W-:Y:S01]  /*ca80*/  FFMA.FTZ R45, R45, c[0x0][0x23c], -R103 ;  /* 0x00008f002d2d7a23 */ /* 0x000fe20000010867 */
[----:B------:R-:W1:Y:S01]  /*ca90*/  MUFU.EX2 R6, R6 ;  /* 0x0000000600067308 */ /* 0x000e620000000800 */
[--C-:B------:R-:W-:Y:S02]  /*caa0*/  FFMA.FTZ R46, R46, c[0x0][0x23c], -R5.reuse ;  /* 0x00008f002e2e7a23 */ /* 0x100fe40000010805 */
[--C-:B------:R-:W-:Y:S01]  /*cab0*/  FFMA.FTZ R47, R47, c[0x0][0x23c], -R5.reuse ;  /* 0x00008f002f2f7a23 */ /* 0x100fe20000010805 */
[----:B----4-:R-:W-:Y:S01]  /*cac0*/  F2FP.BF16.PACK_AB R99, R102, R123 ;  /* 0x0000007b6663723e */ /* 0x010fe200000010ff */
[----:B------:R-:W-:Y:S02]  /*cad0*/  FFMA.FTZ R66, R66, c[0x0][0x23c], -R5 ;  /* 0x00008f0042427a23 */ /* 0x000fe40000010805 */
[----:B------:R-:W-:Y:S02]  /*cae0*/  FFMA.FTZ R131, R3, R178, R131 ;  /* 0x000000b203837223 */ /* 0x000fe40000010083 */
[----:B------:R-:W-:Y:S01]  /*caf0*/  FFMA.FTZ R129, R100, R179, R129 ;  /* 0x000000b364817223 */ /* 0x000fe20000010081 */
[----:B------:R-:W-:Y:S01]  /*cb00*/  MUFU.EX2 R116, R116 ;  /* 0x0000007400747308 */ /* 0x000fe20000000800 */
[C---:B--2---:R-:W-:Y:S05]  /*cb10*/  HMMA.16816.F32.BF16 R8, R96.reuse, R104, R8 ;  /* 0x000000686008723c */ /* 0x044fea0000041808 */
[----:B------:R-:W-:Y:S02]  /*cb20*/  FFMA.FTZ R100, R55, c[0x0][0x23c], -R5 ;  /* 0x00008f0037647a23 */ /* 0x000fe40000010805 */
[----:B------:R-:W-:Y:S01]  /*cb30*/  FFMA.FTZ R55, R57, c[0x0][0x23c], -R103 ;  /* 0x00008f0039377a23 */ /* 0x000fe20000010867 */
[C---:B------:R-:W-:Y:S01]  /*cb40*/  HMMA.16816.F32.BF16 R68, R96.reuse, R106, R68 ;  /* 0x0000006a6044723c */ /* 0x040fe20000041844 */
[----:B------:R-:W2:Y:S01]  /*cb50*/  MUFU.EX2 R117, R117 ;  /* 0x0000007500757308 */ /* 0x000ea20000000800 */
[----:B------:R-:W4:Y:S02]  /*cb60*/  LDSM.16.MT88.4 R104, [R152+0x6800] ;  /* 0x006800009868783b */ /* 0x000f240000004200 */
[----:B------:R-:W-:Y:S01]  /*cb70*/  FFMA.FTZ R57, R59, c[0x0][0x23c], -R5 ;  /* 0x00008f003b397a23 */ /* 0x000fe20000010805 */
[----:B-1----:R-:W-:Y:S01]  /*cb80*/  F2FP.BF16.PACK_AB R88, R6, R119 ;  /* 0x000000770658723e */ /* 0x002fe200000010ff */
[--C-:B------:R-:W-:Y:S02]  /*cb90*/  FFMA.FTZ R59, R61, c[0x0][0x23c], -R103.reuse ;  /* 0x00008f003d3b7a23 */ /* 0x100fe40000010867 */
[C---:B------:R-:W-:Y:S03]  /*cba0*/  HMMA.16816.F32.BF16 R72, R96.reuse, R108, R72 ;  /* 0x0000006c6048723c */ /* 0x040fe60000041848 */
[----:B------:R-:W-:Y:S01]  /*cbb0*/  MUFU.EX2 R118, R118 ;  /* 0x0000007600767308 */ /* 0x000fe20000000800 */
[----:B------:R-:W-:Y:S02]  /*cbc0*/  FFMA.FTZ R61, R64, c[0x0][0x23c], -R103 ;  /* 0x00008f00403d7a23 */ /* 0x000fe40000010867 */
[----:B------:R-:W-:Y:S02]  /*cbd0*/  FADD.FTZ R129, R120, R129 ;  /* 0x0000008178817221 */ /* 0x000fe40000010000 */
[C---:B------:R-:W-:Y:S01]  /*cbe0*/  HMMA.16816.F32.BF16 R12, R96.reuse, R110, R12 ;  /* 0x0000006e600c723c */ /* 0x040fe2000004180c */
[----:B------:R-:W1:Y:S03]  /*cbf0*/  LDSM.16.MT88.4 R108, [R150+0x6800] ;  /* 0x00680000966c783b */ /* 0x000e660000004200 */
[----:B------:R-:W-:Y:S01]  /*cc00*/  FADD.FTZ R124, R124, R129 ;  /* 0x000000817c7c7221 */ /* 0x000fe20000010000 */
[----:B------:R-:W5:Y:S01]  /*cc10*/  MUFU.EX2 R121, R121 ;  /* 0x0000007900797308 */ /* 0x000f620000000800 */
[----:B------:R-:W-:Y:S02]  /*cc20*/  FADD.FTZ R122, R122, R131 ;  /* 0x000000837a7a7221 */ /* 0x000fe40000010000 */
[C---:B------:R-:W-:Y:S04]  /*cc30*/  HMMA.16816.F32.BF16 R76, R96.reuse, R112, R76 ;  /* 0x00000070604c723c */ /* 0x040fe8000004184c */
[----:B--2---:R-:W-:Y:S01]  /*cc40*/  F2FP.BF16.PACK_AB R89, R117, R116 ;  /* 0x000000747559723e */ /* 0x004fe200000010ff */
        /* <DEDUP_REMOVED lines=13> */
[----:B------:R-:W2:Y:S01]  /*cd20*/  MUFU.EX2 R113, R113 ;  /* 0x0000007100717308 */ /* 0x000ea20000000800 */
[----:B------:R-:W-:Y:S02]  /*cd30*/  FFMA.FTZ R48, R49, c[0x0][0x23c], -R103 ;  /* 0x00008f0031307a23 */ /* 0x000fe40000010867 */
[--C-:B------:R-:W-:Y:S01]  /*cd40*/  FFMA.FTZ R49, R50, c[0x0][0x23c], -R5.reuse ;  /* 0x00008f0032317a23 */ /* 0x100fe20000010805 */
[----:B------:R-:W-:Y:S01]  /*cd50*/  HMMA.16816.F32.BF16 R84, R96, R94, R84 ;  /* 0x0000005e6054723c */ /* 0x000fe20000041854 */
[----:B------:R-:W3:Y:S03]  /*cd60*/  LDSM.16.MT88.4 R92, [R149+0x6800] ;  /* 0x00680000955c783b */ /* 0x000ee60000004200 */
[----:B------:R-:W-:Y:S02]  /*cd70*/  FFMA.FTZ R50, R51, c[0x0][0x23c], -R5 ;  /* 0x00008f0033327a23 */ /* 0x000fe40000010805 */
[----:B------:R-:W-:Y:S01]  /*cd80*/  MUFU.EX2 R114, R114 ;  /* 0x0000007200727308 */ /* 0x000fe20000000800 */
[--C-:B------:R-:W-:Y:S02]  /*cd90*/  FFMA.FTZ R51, R52, c[0x0][0x23c], -R103.reuse ;  /* 0x00008f0034337a23 */ /* 0x100fe40000010867 */
[----:B------:R-:W5:Y:S03]  /*cda0*/  LDSM.16.MT88.4 R96, [R148+0x6800] ;  /* 0x006800009460783b */ /* 0x000f660000004200 */
[----:B------:R-:W-:Y:S02]  /*cdb0*/  FFMA.FTZ R52, R53, c[0x0][0x23c], -R103 ;  /* 0x00008f0035347a23 */ /* 0x000fe40000010867 */
[----:B------:R-:W-:Y:S02]  /*cdc0*/  FFMA.FTZ R53, R54, c[0x0][0x23c], -R5 ;  /* 0x00008f0036357a23 */ /* 0x000fe40000010805 */
[----:B------:R-:W1:Y:S01]  /*cdd0*/  MUFU.EX2 R115, R115 ;  /* 0x0000007300737308 */ /* 0x000e620000000800 */
[----:B------:R-:W-:Y:S02]  /*cde0*/  FFMA.FTZ R54, R56, c[0x0][0x23c], -R103 ;  /* 0x00008f0038367a23 */ /* 0x000fe40000010867 */
[----:B------:R-:W-:Y:S01]  /*cdf0*/  FFMA.FTZ R56, R58, c[0x0][0x23c], -R5 ;  /* 0x00008f003a387a23 */ /* 0x000fe20000010805 */
[----:B--2---:R-:W-:Y:S01]  /*ce00*/  F2FP.BF16.PACK_AB R91, R113, R112 ;  /* 0x00000070715b723e */ /* 0x004fe200000010ff */
[----:B------:R-:W-:Y:S02]  /*ce10*/  FFMA.FTZ R58, R60, c[0x0][0x23c], -R103 ;  /* 0x00008f003c3a7a23 */ /* 0x000fe40000010867 */
[--C-:B------:R-:W-:Y:S02]  /*ce20*/  FFMA.FTZ R60, R62, c[0x0][0x23c], -R5.reuse ;  /* 0x00008f003e3c7a23 */ /* 0x100fe40000010805 */
[----:B------:R-:W-:Y:S01]  /*ce30*/  FFMA.FTZ R7, R63, c[0x0][0x23c], -R5 ;  /* 0x00008f003f077a23 */ /* 0x000fe20000010805 */
[----:B------:R-:W2:Y:S01]  /*ce40*/  MUFU.EX2 R128, R128 ;  /* 0x0000008000807308 */ /* 0x000ea20000000800 */
[C---:B----4-:R-:W-:Y:S05]  /*ce50*/  HMMA.16816.F32.BF16 R8, R88.reuse, R104, R8 ;  /* 0x000000685808723c */ /* 0x050fea0000041808 */
[----:B------:R-:W-:Y:S02]  /*ce60*/  FADD.FTZ R119, R119, R124 ;  /* 0x0000007c77777221 */ /* 0x000fe40000010000 */
[----:B------:R-:W-:Y:S01]  /*ce70*/  FADD.FTZ R123, R123, R122 ;  /* 0x0000007a7b7b7221 */ /* 0x000fe20000010000 */
[C---:B------:R-:W-:Y:S01]  /*ce80*/  HMMA.16816.F32.BF16 R68, R88.reuse, R106, R68 ;  /* 0x0000006a5844723c */ /* 0x040fe20000041844 */
[----:B------:R-:W-:Y:S01]  /*ce90*/  MUFU.EX2 R127, R127 ;  /* 0x0000007f007f7308 */ /* 0x000fe20000000800 */
[----:B------:R-:W4:Y:S02]  /*cea0*/  LDSM.16.MT88.4 R104, [R152+0x7000] ;  /* 0x007000009868783b */ /* 0x000f240000004200 */
[----:B------:R-:W-:Y:S01]  /*ceb0*/  FADD.FTZ R119, R6, R119 ;  /* 0x0000007706777221 */ /* 0x000fe20000010000 */
[----:B-1----:R-:W-:Y:S01]  /*cec0*/  F2FP.BF16.PACK_AB R20, R115, R114 ;  /* 0x000000727314723e */ /* 0x002fe200000010ff */
[----:B------:R-:W-:Y:S02]  /*ced0*/  FADD.FTZ R123, R102, R123 ;  /* 0x0000007b667b7221 */ /* 0x000fe40000010000 */
[C---:B------:R-:W-:Y:S03]  /*cee0*/  HMMA.16816.F32.BF16 R72, R88.reuse, R108, R72 ;  /* 0x0000006c5848723c */ /* 0x040fe60000041848 */
[----:B------:R-:W1:Y:S01]  /*cef0*/  MUFU.EX2 R126, R126 ;  /* 0x0000007e007e7308 */ /* 0x000e620000000800 */
[----:B------:R-:W-:Y:S02]  /*cf00*/  FADD.FTZ R116, R116, R123 ;  /* 0x0000007b74747221 */ /* 0x000fe40000010000 */
[----:B------:R-:W-:Y:S01]  /*cf10*/  FADD.FTZ R118, R118, R119 ;  /* 0x0000007776767221 */ /* 0x000fe20000010000 */
[----:B--2---:R-:W-:Y:S01]  /*cf20*/  F2FP.BF16.PACK_AB R21, R128, R125 ;  /* 0x0000007d8015723e */ /* 0x004fe200000010ff */
[C---:B------:R-:W-:Y:S04]  /*cf30*/  HMMA.16816.F32.BF16 R12, R88.reuse, R110, R12 ;  /* 0x0000006e580c723c */ /* 0x040fe8000004180c */
[--C-:B------:R-:W-:Y:S01]  /*cf40*/  FFMA.FTZ R108, R26, c[0x0][0x23c], -R5.reuse ;  /* 0x00008f001a6c7a23 */ /* 0x100fe20000010805 */
[----:B------:R-:W-:Y:S01]  /*cf50*/  MUFU.EX2 R40, R40 ;  /* 0x0000002800287308 */ /* 0x000fe20000000800 */
[----:B------:R-:W-:Y:S02]  /*cf60*/  FFMA.FTZ R109, R27, c[0x0][0x23c], -R5 ;  /* 0x00008f001b6d7a23 */ /* 0x000fe40000010805 */
[C---:B---3--:R-:W-:Y:S01]  /*cf70*/  HMMA.16816.F32.BF16 R76, R88.reuse, R92, R76 ;  /* 0x0000005c584c723c */ /* 0x048fe2000004184c */
[----:B------:R-:W2:Y:S03]  /*cf80*/  LDSM.16.MT88.4 R24, [R150+0x7000] ;  /* 0x007000009618783b */ /* 0x000ea60000004200 */
[----:B------:R-:W-:Y:S02]  /*cf90*/  FFMA.FTZ R111, R28, c[0x0][0x23c], -R103 ;  /* 0x00008f001c6f7a23 */ /* 0x000fe40000010867 */
[----:B------:R-:W-:Y:S01]  /*cfa0*/  FADD.FTZ R117, R117, R116 ;  /* 0x0000007475757221 */ /* 0x000fe20000010000 */
[----:B------:R-:W-:Y:S01]  /*cfb0*/  MUFU.EX2 R108, R108 ;  /* 0x0000006c006c7308 */ /* 0x000fe20000000800 */
[C---:B------:R-:W-:Y:S04]  /*cfc0*/  HMMA.16816.F32.BF16 R80, R88.reuse, R94, R80 ;  /* 0x0000005e5850723c */ /* 0x040fe80000041850 */
[----:B------:R-:W-:Y:S01]  /*cfd0*/  FFMA.FTZ R92, R35, c[0x0][0x23c], -R5 ;  /* 0x00008f00235c7a23 */ /* 0x000fe20000010805 */
[----:B-1----:R-:W-:Y:S01]  /*cfe0*/  F2FP.BF16.PACK_AB R22, R126, R127 ;  /* 0x0000007f7e16723e */ /* 0x002fe200000010ff */
[----:B------:R-:W-:Y:S02]  /*cff0*/  FADD.FTZ R121, R121, R118 ;  /* 0x0000007679797221 */ /* 0x000fe40000010000 */
[C---:B-----5:R-:W-:Y:S01]  /*d000*/  HMMA.16816.F32.BF16 R16, R88.reuse, R96, R16 ;  /* 0x000000605810723c */ /* 0x060fe20000041810 */
[----:B------:R-:W1:Y:S03]  /*d010*/  MUFU.EX2 R109, R109 ;  /* 0x0000006d006d7308 */ /* 0x000e660000000800 */
[----:B------:R-:W-:Y:S03]  /*d020*/  FADD.FTZ R114, R114, R121 ;  /* 0x0000007972727221 */ /* 0x000fe60000010000 */
[----:B------:R-:W-:Y:S01]  /*d030*/  FFMA.FTZ R96, R29, c[0x0][0x23c], -R103 ;  /* 0x00008f001d607a23 */ /* 0x000fe20000010867 */
[----:B------:R-:W-:Y:S01]  /*d040*/  HMMA.16816.F32.BF16 R84, R88, R98, R84 ;  /* 0x000000625854723c */ /* 0x000fe20000041854 */
[----:B------:R-:W3:Y:S02]  /*d050*/  LDSM.16.MT88.4 R88, [R149+0x7000] ;  /* 0x007000009558783b */ /* 0x000ee40000004200 */
[----:B------:R-:W-:Y:S01]  /*d060*/  MUFU.EX2 R111, R111 ;  /* 0x0000006f006f7308 */ /* 0x000fe20000000800 */
[--C-:B------:R-:W-:Y:S02]  /*d070*/  FFMA.FTZ R97, R30, c[0x0][0x23c], -R5.reuse ;  /* 0x00008f001e617a23 */ /* 0x100fe40000010805 */
[----:B------:R-:W-:Y:S02]  /*d080*/  FADD.FTZ R114, R115, R114 ;  /* 0x0000007273727221 */ /* 0x000fe40000010000 */
[----:B------:R-:W-:Y:S02]  /*d090*/  FFMA.FTZ R98, R31, c[0x0][0x23c], -R5 ;  /* 0x00008f001f627a23 */ /* 0x000fe40000010805 */
[----:B------:R-:W5:Y:S02]  /*d0a0*/  LDSM.16.MT88.4 R28, [R148+0x7000] ;  /* 0x00700000941c783b */ /* 0x000f640000004200 */
[----:B------:R-:W-:Y:S01]  /*d0b0*/  FADD.FTZ R127, R127, R114 ;  /* 0x000000727f7f7221 */ /* 0x000fe20000010000 */
[----:B------:R-:W2:Y:S03]  /*d0c0*/  MUFU.EX2 R96, R96 ;  /* 0x0000006000607308 */ /* 0x000ea60000000800 */
[----:B------:R-:W-:Y:S01]  /*d0d0*/  FADD.FTZ R126, R126, R127 ;  /* 0x0000007f7e7e7221 */ /* 0x000fe20000010000 */
[----:B-1----:R-:W-:Y:S06]  /*d0e0*/  F2FP.BF16.PACK_AB R23, R109, R108 ;  /* 0x0000006c6d17723e */ /* 0x002fec00000010ff */
[----:B------:R-:W-:Y:S01]  /*d0f0*/  MUFU.EX2 R97, R97 ;  /* 0x0000006100617308 */ /* 0x000fe20000000800 */
[C---:B----4-:R-:W-:Y:S07]  /*d100*/  HMMA.16816.F32.BF16 R8, R20.reuse, R104, R8 ;  /* 0x000000681408723c */ /* 0x050fee0000041808 */
[--C-:B------:R-:W-:Y:S01]  /*d110*/  FFMA.FTZ R104, R32, c[0x0][0x23c], -R103.reuse ;  /* 0x00008f0020687a23 */ /* 0x100fe20000010867 */
[C---:B------:R-:W-:Y:S01]  /*d120*/  HMMA.16816.F32.BF16 R68, R20.reuse, R106, R68 ;  /* 0x0000006a1444723c */ /* 0x040fe20000041844 */
[----:B------:R-:W1:Y:S03]  /*d130*/  MUFU.EX2 R98, R98 ;  /* 0x0000006200627308 */ /* 0x000e660000000800 */
[----:B------:R-:W-:Y:S03]  /*d140*/  FFMA.FTZ R105, R33, c[0x0][0x23c], -R103 ;  /* 0x00008f0021697a23 */ /* 0x000fe60000010867 */
[--C-:B------:R-:W-:Y:S01]  /*d150*/  FFMA.FTZ R106, R34, c[0x0][0x23c], -R5.reuse ;  /* 0x00008f00226a7a23 */ /* 0x100fe20000010805 */
[C---:B--2---:R-:W-:Y:S01]  /*d160*/  HMMA.16816.F32.BF16 R72, R20.reuse, R24, R72 ;  /* 0x000000181448723c */ /* 0x044fe20000041848 */
[----:B------:R-:W-:Y:S02]  /*d170*/  LDSM.16.MT88.4 R32, [R150+0x7800] ;  /* 0x007800009620783b */ /* 0x000fe40000004200 */
[----:B------:R-:W-:Y:S01]  /*d180*/  MUFU.EX2 R104, R104 ;  /* 0x0000006800687308 */ /* 0x000fe20000000800 */
[----:B------:R-:W-:Y:S04]  /*d190*/  FFMA.FTZ R107, R39, c[0x0][0x23c], -R5 ;  /* 0x00008f00276b7a23 */ /* 0x000fe80000010805 */
[C---:B------:R-:W-:Y:S01]  /*d1a0*/  HMMA.16816.F32.BF16 R12, R20.reuse, R26, R12 ;  /* 0x0000001a140c723c */ /* 0x040fe2000004180c */
[----:B------:R-:W2:Y:S04]  /*d1b0*/  LDSM.16.MT88.4 R24, [R152+0x7800] ;  /* 0x007800009818783b */ /* 0x000ea80000004200 */
[----:B------:R-:W4:Y:S03]  /*d1c0*/  MUFU.EX2 R105, R105 ;  /* 0x0000006900697308 */ /* 0x000f260000000800 */
[C---:B---3--:R-:W-:Y:S07]  /*d1d0*/  HMMA.16816.F32.BF16 R76, R20.reuse, R88, R76 ;  /* 0x00000058144c723c */ /* 0x048fee000004184c */
[----:B------:R3:W-:Y:S01]  /*d1e0*/  MUFU.EX2 R89, R92 ;  /* 0x0000005c00597308 */ /* 0x0007e20000000800 */
[C---:B------:R-:W-:Y:S04]  /*d1f0*/  HMMA.16816.F32.BF16 R80, R20.reuse, R90, R80 ;  /* 0x0000005a1450723c */ /* 0x040fe80000041850 */
[--C-:B------:R-:W-:Y:S03]  /*d200*/  FFMA.FTZ R88, R36, c[0x0][0x23c], -R103.reuse ;  /* 0x00008f0024587a23 */ /* 0x100fe60000010867 */
[----:B------:R-:W-:Y:S01]  /*d210*/  FFMA.FTZ R91, R37, c[0x0][0x23c], -R103 ;  /* 0x00008f00255b7a23 */ /* 0x000fe20000010867 */
[C---:B-----5:R-:W-:Y:S01]  /*d220*/  HMMA.16816.F32.BF16 R16, R20.reuse, R28, R16 ;  /* 0x0000001c1410723c */ /* 0x060fe20000041810 */
[----:B------:R-:W5:Y:S03]  /*d230*/  MUFU.EX2 R106, R106 ;  /* 0x0000006a006a7308 */ /* 0x000f660000000800 */
[--C-:B------:R-:W-:Y:S02]  /*d240*/  FFMA.FTZ R90, R38, c[0x0][0x23c], -R5.reuse ;  /* 0x00008f00265a7a23 */ /* 0x100fe40000010805 */
[----:B------:R-:W-:Y:S01]  /*d250*/  LDSM.16.MT88.4 R36, [R148+0x8000] ;  /* 0x008000009424783b */ /* 0x000fe20000004200 */
[----:B------:R-:W-:Y:S01]  /*d260*/  FFMA.FTZ R5, R67, c[0x0][0x23c], -R5 ;  /* 0x00008f0043057a23 */ /* 0x000fe20000010805 */
[----:B------:R-:W-:Y:S03]  /*d270*/  HMMA.16816.F32.BF16 R84, R20, R30, R84 ;  /* 0x0000001e1454723c */ /* 0x000fe60000041854 */
[----:B------:R-:W-:Y:S01]  /*d280*/  MUFU.EX2 R88, R88 ;  /* 0x0000005800587308 */ /* 0x000fe20000000800 */
[----:B------:R-:W-:Y:S02]  /*d290*/  FFMA.FTZ R103, R65, c[0x0][0x23c], -R103 ;  /* 0x00008f0041677a23 */ /* 0x000fe40000010867 */
[----:B------:R-:W2:Y:S01]  /*d2a0*/  LDSM.16.MT88.4 R28, [R149+0x7800] ;  /* 0x00780000951c783b */ /* 0x000ea20000004200 */
[----:B------:R-:W-:Y:S01]  /*d2b0*/  F2FP.BF16.PACK_AB R20, R96, R111 ;  /* 0x0000006f6014723e */ /* 0x000fe200000010ff */
[----:B------:R-:W-:Y:S01]  /*d2c0*/  FADD.FTZ R111, R111, R126 ;  /* 0x0000007e6f6f7221 */ /* 0x000fe20000010000 */
[----:B-1----:R-:W-:Y:S03]  /*d2d0*/  F2FP.BF16.PACK_AB R21, R98, R97 ;  /* 0x000000616215723e */ /* 0x002fe600000010ff */
[----:B----4-:R-:W-:Y:S01]  /*d2e0*/  F2FP.BF16.PACK_AB R22, R105, R104 ;  /* 0x000000686916723e */ /* 0x010fe200000010ff */
[----:B------:R-:W-:Y:S01]  /*d2f0*/  FADD.FTZ R111, R96, R111 ;  /* 0x0000006f606f7221 */ /* 0x000fe20000010000 */
[----:B---3--:R-:W-:Y:S01]  /*d300*/  LDSM.16.MT88.4 R92, [R150+0x9800] ;  /* 0x00980000965c783b */ /* 0x008fe20000004200 */
[----:B------:R-:W1:Y:S01]  /*d310*/  MUFU.EX2 R91, R91 ;  /* 0x0000005b005b7308 */ /* 0x000e620000000800 */
[----:B-----5:R-:W-:Y:S01]  /*d320*/  F2FP.BF16.PACK_AB R23, R89, R106 ;  /* 0x0000006a5917723e */ /* 0x020fe200000010ff */
[----:B------:R-:W-:Y:S04]  /*d330*/  FADD.FTZ R104, R104, R111 ;  /* 0x0000006f68687221 */ /* 0x000fe80000010000 */
[----:B------:R-:W-:Y:S02]  /*d340*/  FADD.FTZ R105, R105, R104 ;  /* 0x0000006869697221 */ /* 0x000fe40000010000 */
[C---:B--2---:R-:W-:Y:S02]  /*d350*/  HMMA.16816.F32.BF16 R8, R20.reuse, R24, R8 ;  /* 0x000000181408723c */ /* 0x044fe40000041808 */
[----:B------:R-:W-:Y:S06]  /*d360*/  MUFU.EX2 R90, R90 ;  /* 0x0000005a005a7308 */ /* 0x000fec0000000800 */
[C---:B------:R-:W-:Y:S01]  /*d370*/  HMMA.16816.F32.BF16 R68, R20.reuse, R26, R68 ;  /* 0x0000001a1444723c */ /* 0x040fe20000041844 */
[----:B------:R-:W2:Y:S03]  /*d380*/  LDSM.16.MT88.4 R24, [R148+0x7800] ;  /* 0x007800009418783b */ /* 0x000ea60000004200 */
[----:B------:R-:W3:Y:S04]  /*d390*/  MUFU.EX2 R107, R107 ;  /* 0x0000006b006b7308 */ /* 0x000ee80000000800 */
[C---:B------:R-:W-:Y:S06]  /*d3a0*/  HMMA.16816.F32.BF16 R72, R20.reuse, R32, R72 ;  /* 0x000000201448723c */ /* 0x040fec0000041848 */
[----:B------:R-:W4:Y:S02]  /*d3b0*/  MUFU.EX2 R41, R41 ;  /* 0x0000002900297308 */ /* 0x000f240000000800 */
[C---:B------:R-:W-:Y:S01]  /*d3c0*/  HMMA.16816.F32.BF16 R12, R20.reuse, R34, R12 ;  /* 0x00000022140c723c */ /* 0x040fe2000004180c */
[----:B------:R-:W5:Y:S07]  /*d3d0*/  LDSM.16.MT88.4 R32, [R152+0x8000] ;  /* 0x008000009820783b */ /* 0x000f6e0000004200 */
[----:B------:R-:W-:Y:S01]  /*d3e0*/  MUFU.EX2 R42, R42 ;  /* 0x0000002a002a7308 */ /* 0x000fe20000000800 */
[C---:B------:R-:W-:Y:S08]  /*d3f0*/  HMMA.16816.F32.BF16 R76, R20.reuse, R28, R76 ;  /* 0x0000001c144c723c */ /* 0x040ff0000004184c */
[C---:B------:R-:W-:Y:S01]  /*d400*/  HMMA.16816.F32.BF16 R80, R20.reuse, R30, R80 ;  /* 0x0000001e1450723c */ /* 0x040fe20000041850 */
[----:B------:R-:W3:Y:S01]  /*d410*/  MUFU.EX2 R43, R43 ;  /* 0x0000002b002b7308 */ /* 0x000ee20000000800 */
[----:B------:R-:W5:Y:S06]  /*d420*/  LDSM.16.MT88.4 R28, [R150+0x8000] ;  /* 0x00800000961c783b */ /* 0x000f6c0000004200 */
[C---:B--2---:R-:W-:Y:S03]  /*d430*/  HMMA.16816.F32.BF16 R16, R20.reuse, R24, R16 ;  /* 0x000000181410723c */ /* 0x044fe60000041810 */
[----:B------:R-:W-:Y:S05]  /*d440*/  MUFU.EX2 R44, R44 ;  /* 0x0000002c002c7308 */ /* 0x000fea0000000800 */
[----:B------:R-:W-:Y:S01]  /*d450*/  HMMA.16816.F32.BF16 R84, R20, R26, R84 ;  /* 0x0000001a1454723c */ /* 0x000fe20000041854 */
[----:B------:R-:W2:Y:S04]  /*d460*/  LDSM.16.MT88.4 R24, [R149+0x8000] ;  /* 0x008000009518783b */ /* 0x000ea80000004200 */
[----:B------:R-:W2:Y:S02]  /*d470*/  MUFU.EX2 R45, R45 ;  /* 0x0000002d002d7308 */ /* 0x000ea40000000800 */
[----:B-1----:R-:W-:Y:S01]  /*d480*/  F2FP.BF16.PACK_AB R20, R91, R88 ;  /* 0x000000585b14723e */ /* 0x002fe200000010ff */
[----:B------:R-:W-:Y:S01]  /*d490*/  FADD.FTZ R88, R88, R105 ;  /* 0x0000006958587221 */ /* 0x000fe20000010000 */
[----:B---3--:R-:W-:Y:S03]  /*d4a0*/  F2FP.BF16.PACK_AB R21, R107, R90 ;  /* 0x0000005a6b15723e */ /* 0x008fe600000010ff */
[----:B----4-:R-:W-:Y:S01]  /*d4b0*/  F2FP.BF16.PACK_AB R22, R41, R40 ;  /* 0x000000282916723e */ /* 0x010fe200000010ff */
[----:B------:R-:W-:Y:S01]  /*d4c0*/  FADD.FTZ R91, R91, R88 ;  /* 0x000000585b5b7221 */ /* 0x000fe20000010000 */
[----:B------:R-:W-:Y:S01]  /*d4d0*/  F2FP.BF16.PACK_AB R23, R43, R42 ;  /* 0x0000002a2b17723e */ /* 0x000fe200000010ff */
[----:B------:R-:W-:Y:S02]  /*d4e0*/  MUFU.EX2 R46, R46 ;  /* 0x0000002e002e7308 */ /* 0x000fe40000000800 */
[----:B------:R-:W-:Y:S04]  /*d4f0*/  FADD.FTZ R40, R40, R91 ;  /* 0x0000005b28287221 */ /* 0x000fe80000010000 */
[C---:B-----5:R-:W-:Y:S03]  /*d500*/  HMMA.16816.F32.BF16 R8, R20.reuse, R32, R8 ;  /* 0x000000201408723c */ /* 0x060fe60000041808 */
[----:B------:R-:W-:Y:S01]  /*d510*/  FADD.FTZ R41, R41, R40 ;  /* 0x0000002829297221 */ /* 0x000fe20000010000 */
[----:B------:R-:W1:Y:S04]  /*d520*/  MUFU.EX2 R47, R47 ;  /* 0x0000002f002f7308 */ /* 0x000e680000000800 */
[C---:B------:R-:W-:Y:S01]  /*d530*/  HMMA.16816.F32.BF16 R68, R20.reuse, R34, R68 ;  /* 0x000000221444723c */ /* 0x040fe20000041844 */
[----:B------:R-:W-:Y:S05]  /*d540*/  LDSM.16.MT88.4 R32, [R149+0x8800] ;  /* 0x008800009520783b */ /* 0x000fea0000004200 */
[----:B------:R-:W-:Y:S02]  /*d550*/  MUFU.EX2 R3, R3 ;  /* 0x0000000300037308 */ /* 0x000fe40000000800 */
[C---:B------:R-:W-:Y:S08]  /*d560*/  HMMA.16816.F32.BF16 R72, R20.reuse, R28, R72 ;  /* 0x0000001c1448723c */ /* 0x040ff00000041848 */
[C---:B------:R-:W-:Y:S01]  /*d570*/  HMMA.16816.F32.BF16 R12, R20.reuse, R30, R12 ;  /* 0x0000001e140c723c */ /* 0x040fe2000004180c */
[----:B------:R-:W3:Y:S01]  /*d580*/  LDSM.16.MT88.4 R28, [R152+0x8800] ;  /* 0x00880000981c783b */ /* 0x000ee20000004200 */
[----:B------:R-:W4:Y:S06]  /*d590*/  MUFU.EX2 R48, R48 ;  /* 0x0000003000307308 */ /* 0x000f2c0000000800 */
[C---:B--2---:R-:W-:Y:S04]  /*d5a0*/  HMMA.16816.F32.BF16 R76, R20.reuse, R24, R76 ;  /* 0x00000018144c723c */ /* 0x044fe8000004184c */
[----:B------:R-:W-:Y:S04]  /*d5b0*/  MUFU.EX2 R49, R49 ;  /* 0x0000003100317308 */ /* 0x000fe80000000800 */
[C---:B------:R-:W-:Y:S01]  /*d5c0*/  HMMA.16816.F32.BF16 R80, R20.reuse, R26, R80 ;  /* 0x0000001a1450723c */ /* 0x040fe20000041850 */
[----:B------:R-:W2:Y:S05]  /*d5d0*/  LDSM.16.MT88.4 R24, [R150+0x8800] ;  /* 0x008800009618783b */ /* 0x000eaa0000004200 */
[----:B------:R-:W5:Y:S02]  /*d5e0*/  MUFU.EX2 R50, R50 ;  /* 0x0000003200327308 */ /* 0x000f640000000800 */
[C---:B------:R-:W-:Y:S08]  /*d5f0*/  HMMA.16816.F32.BF16 R16, R20.reuse, R36, R16 ;  /* 0x000000241410723c */ /* 0x040ff00000041810 */
[----:B------:R-:W-:Y:S01]  /*d600*/  HMMA.16816.F32.BF16 R84, R20, R38, R84 ;  /* 0x000000261454723c */ /* 0x000fe20000041854 */
[----:B------:R-:W2:Y:S01]  /*d610*/  LDSM.16.MT88.4 R36, [R148+0x8800] ;  /* 0x008800009424783b */ /* 0x000ea20000004200 */
[----:B------:R-:W-:Y:S05]  /*d620*/  MUFU.EX2 R51, R51 ;  /* 0x0000003300337308 */ /* 0x000fea0000000800 */
[----:B------:R-:W-:Y:S02]  /*d630*/  F2FP.BF16.PACK_AB R20, R45, R44 ;  /* 0x0000002c2d14723e */ /* 0x000fe400000010ff */
[----:B-1----:R-:W-:Y:S03]  /*d640*/  F2FP.BF16.PACK_AB R21, R47, R46 ;  /* 0x0000002e2f15723e */ /* 0x002fe600000010ff */
[----:B----4-:R-:W-:Y:S01]  /*d650*/  F2FP.BF16.PACK_AB R22, R48, R3 ;  /* 0x000000033016723e */ /* 0x010fe200000010ff */
[----:B------:R-:W1:Y:S01]  /*d660*/  MUFU.EX2 R52, R52 ;  /* 0x0000003400347308 */ /* 0x000e620000000800 */
[----:B-----5:R-:W-:Y:S07]  /*d670*/  F2FP.BF16.PACK_AB R23, R50, R49 ;  /* 0x000000313217723e */ /* 0x020fee00000010ff */
[C---:B---3--:R-:W-:Y:S02]  /*d680*/  HMMA.16816.F32.BF16 R8, R20.reuse, R28, R8 ;  /* 0x0000001c1408723c */ /* 0x048fe40000041808 */
[----:B------:R-:W-:Y:S06]  /*d690*/  MUFU.EX2 R53, R53 ;  /* 0x0000003500357308 */ /* 0x000fec0000000800 */
[C---:B------:R-:W-:Y:S01]  /*d6a0*/  HMMA.16816.F32.BF16 R68, R20.reuse, R30, R68 ;  /* 0x0000001e1444723c */ /* 0x040fe20000041844 */
[----:B------:R-:W-:Y:S03]  /*d6b0*/  LDSM.16.MT88.4 R28, [R150+0x9000] ;  /* 0x00900000961c783b */ /* 0x000fe60000004200 */
[----:B------:R-:W3:Y:S04]  /*d6c0*/  MUFU.EX2 R100, R100 ;  /* 0x0000006400647308 */ /* 0x000ee80000000800 */
[C---:B--2---:R-:W-:Y:S06]  /*d6d0*/  HMMA.16816.F32.BF16 R72, R20.reuse, R24, R72 ;  /* 0x000000181448723c */ /* 0x044fec0000041848 */
[----:B------:R-:W-:Y:S02]  /*d6e0*/  MUFU.EX2 R54, R54 ;  /* 0x0000003600367308 */ /* 0x000fe40000000800 */
[C---:B------:R-:W-:Y:S01]  /*d6f0*/  HMMA.16816.F32.BF16 R12, R20.reuse, R26, R12 ;  /* 0x0000001a140c723c */ /* 0x040fe2000004180c */
[----:B------:R-:W2:Y:S07]  /*d700*/  LDSM.16.MT88.4 R24, [R152+0x9000] ;  /* 0x009000009818783b */ /* 0x000eae0000004200 */
[C---:B------:R-:W-:Y:S01]  /*d710*/  HMMA.16816.F32.BF16 R76, R20.reuse, R32, R76 ;  /* 0x00000020144c723c */ /* 0x040fe2000004184c */
[----:B------:R-:W4:Y:S07]  /*d720*/  MUFU.EX2 R55, R55 ;  /* 0x0000003700377308 */ /* 0x000f2e0000000800 */
[C---:B------:R-:W-:Y:S01]  /*d730*/  HMMA.16816.F32.BF16 R80, R20.reuse, R34, R80 ;  /* 0x000000221450723c */ /* 0x040fe20000041850 */
[----:B------:R-:W5:Y:S02]  /*d740*/  LDSM.16.MT88.4 R32, [R149+0x9000] ;  /* 0x009000009520783b */ /* 0x000f640000004200 */
[----:B------:R-:W-:Y:S05]  /*d750*/  MUFU.EX2 R56, R56 ;  /* 0x0000003800387308 */ /* 0x000fea0000000800 */
[C---:B------:R-:W-:Y:S05]  /*d760*/  HMMA.16816.F32.BF16 R16, R20.reuse, R36, R16 ;  /* 0x000000241410723c */ /* 0x040fea0000041810 */
[----:B------:R-:W2:Y:S03]  /*d770*/  MUFU.EX2 R57, R57 ;  /* 0x0000003900397308 */ /* 0x000ea60000000800 */
[----:B------:R-:W-:Y:S01]  /*d780*/  HMMA.16816.F32.BF16 R84, R20, R38, R84 ;  /* 0x000000261454723c */ /* 0x000fe20000041854 */
[----:B------:R-:W5:Y:S06]  /*d790*/  LDSM.16.MT88.4 R36, [R148+0x9000] ;  /* 0x009000009424783b */ /* 0x000f6c0000004200 */
[----:B-1----:R-:W-:Y:S01]  /*d7a0*/  F2FP.BF16.PACK_AB R20, R52, R51 ;  /* 0x000000333414723e */ /* 0x002fe200000010ff */
[----:B------:R-:W-:Y:S01]  /*d7b0*/  MUFU.EX2 R58, R58 ;  /* 0x0000003a003a7308 */ /* 0x000fe20000000800 */
[----:B---3--:R-:W-:Y:S03]  /*d7c0*/  F2FP.BF16.PACK_AB R21, R100, R53 ;  /* 0x000000356415723e */ /* 0x008fe600000010ff */
[----:B----4-:R-:W-:Y:S06]  /*d7d0*/  F2FP.BF16.PACK_AB R22, R55, R54 ;  /* 0x000000363716723e */ /* 0x010fec00000010ff */
[----:B------:R-:W1:Y:S01]  /*d7e0*/  MUFU.EX2 R59, R59 ;  /* 0x0000003b003b7308 */ /* 0x000e620000000800 */
[----:B--2---:R-:W-:Y:S07]  /*d7f0*/  F2FP.BF16.PACK_AB R23, R57, R56 ;  /* 0x000000383917723e */ /* 0x004fee00000010ff */
[C---:B------:R-:W-:Y:S02]  /*d800*/  HMMA.16816.F32.BF16 R8, R20.reuse, R24, R8 ;  /* 0x000000181408723c */ /* 0x040fe40000041808 */
[----:B------:R-:W-:Y:S06]  /*d810*/  MUFU.EX2 R60, R60 ;  /* 0x0000003c003c7308 */ /* 0x000fec0000000800 */
[C---:B------:R-:W-:Y:S01]  /*d820*/  HMMA.16816.F32.BF16 R68, R20.reuse, R26, R68 ;  /* 0x0000001a1444723c */ /* 0x040fe20000041844 */
[----:B------:R-:W2:Y:S03]  /*d830*/  LDSM.16.MT88.4 R24, [R152+0x9800] ;  /* 0x009800009818783b */ /* 0x000ea60000004200 */
[----:B------:R-:W3:Y:S04]  /*d840*/  MUFU.EX2 R7, R7 ;  /* 0x0000000700077308 */ /* 0x000ee80000000800 */
[C---:B------:R-:W-:Y:S06]  /*d850*/  HMMA.16816.F32.BF16 R72, R20.reuse, R28, R72 ;  /* 0x0000001c1448723c */ /* 0x040fec0000041848 */
[----:B------:R-:W-:Y:S01]  /*d860*/  MUFU.EX2 R61, R61 ;  /* 0x0000003d003d7308 */ /* 0x000fe20000000800 */
[----:B------:R-:W-:Y:S01]  /*d870*/  FADD.FTZ R28, R112, R117 ;  /* 0x00000075701c7221 */ /* 0x000fe20000010000 */
[C---:B------:R-:W-:Y:S04]  /*d880*/  HMMA.16816.F32.BF16 R12, R20.reuse, R30, R12 ;  /* 0x0000001e140c723c */ /* 0x040fe8000004180c */
[----:B------:R-:W-:Y:S04]  /*d890*/  FADD.FTZ R28, R113, R28 ;  /* 0x0000001c711c7221 */ /* 0x000fe80000010000 */
[----:B------:R-:W4:Y:S01]  /*d8a0*/  MUFU.EX2 R62, R103 ;  /* 0x00000067003e7308 */ /* 0x000f220000000800 */
[C---:B-----5:R-:W-:Y:S03]  /*d8b0*/  HMMA.16816.F32.BF16 R76, R20.reuse, R32, R76 ;  /* 0x00000020144c723c */ /* 0x060fe6000004184c */
[----:B------:R-:W-:Y:S05]  /*d8c0*/  FADD.FTZ R29, R125, R28 ;  /* 0x0000001c7d1d7221 */ /* 0x000fea0000010000 */
[C---:B------:R-:W-:Y:S01]  /*d8d0*/  HMMA.16816.F32.BF16 R80, R20.reuse, R34, R80 ;  /* 0x000000221450723c */ /* 0x040fe20000041850 */
[----:B------:R-:W-:Y:S03]  /*d8e0*/  MUFU.EX2 R6, R66 ;  /* 0x0000004200067308 */ /* 0x000fe60000000800 */
[----:B------:R-:W-:Y:S04]  /*d8f0*/  FADD.FTZ R29, R128, R29 ;  /* 0x0000001d801d7221 */ /* 0x000fe80000010000 */
[C---:B------:R-:W-:Y:S03]  /*d900*/  HMMA.16816.F32.BF16 R16, R20.reuse, R36, R16 ;  /* 0x000000241410723c */ /* 0x040fe60000041810 */
[----:B------:R-:W5:Y:S01]  /*d910*/  MUFU.EX2 R5, R5 ;  /* 0x0000000500057308 */ /* 0x000f620000000800 */
[----:B------:R-:W-:Y:S02]  /*d920*/  FADD.FTZ R32, R108, R29 ;  /* 0x0000001d6c207221 */ /* 0x000fe40000010000 */
[----:B------:R-:W2:Y:S02]  /*d930*/  LDSM.16.MT88.4 R28, [R149+0x9800] ;  /* 0x00980000951c783b */ /* 0x000ea40000004200 */
[----:B------:R-:W-:Y:S04]  /*d940*/  HMMA.16816.F32.BF16 R84, R20, R38, R84 ;  /* 0x000000261454723c */ /* 0x000fe80000041854 */
[----:B------:R-:W-:Y:S03]  /*d950*/  FADD.FTZ R32, R109, R32 ;  /* 0x000000206d207221 */ /* 0x000fe60000010000 */
[----:B-1----:R-:W-:Y:S01]  /*d960*/  F2FP.BF16.PACK_AB R20, R59, R58 ;  /* 0x0000003a3b14723e */ /* 0x002fe200000010ff */
[----:B------:R-:W-:Y:S01]  /*d970*/  FADD.FTZ R33, R97, R32 ;  /* 0x0000002061217221 */ /* 0x000fe20000010000 */
[----:B---3--:R-:W-:Y:S03]  /*d980*/  F2FP.BF16.PACK_AB R21, R7, R60 ;  /* 0x0000003c0715723e */ /* 0x008fe600000010ff */
[----:B----4-:R-:W-:Y:S01]  /*d990*/  F2FP.BF16.PACK_AB R22, R62, R61 ;  /* 0x0000003d3e16723e */ /* 0x010fe200000010ff */
[----:B------:R-:W-:Y:S04]  /*d9a0*/  FADD.FTZ R33, R98, R33 ;  /* 0x0000002162217221 */ /* 0x000fe80000010000 */
[----:B------:R-:W-:Y:S01]  /*d9b0*/  FADD.FTZ R106, R106, R33 ;  /* 0x000000216a6a7221 */ /* 0x000fe20000010000 */
[----:B-----5:R-:W-:Y:S03]  /*d9c0*/  F2FP.BF16.PACK_AB R23, R5, R6 ;  /* 0x000000060517723e */ /* 0x020fe600000010ff */
[----:B------:R-:W-:Y:S04]  /*d9d0*/  FADD.FTZ R89, R89, R106 ;  /* 0x0000006a59597221 */ /* 0x000fe80000010000 */
[----:B------:R-:W-:Y:S01]  /*d9e0*/  FADD.FTZ R90, R90, R89 ;  /* 0x000000595a5a7221 */ /* 0x000fe20000010000 */
[C---:B--2---:R-:W-:Y:S01]  /*d9f0*/  HMMA.16816.F32.BF16 R96, R20.reuse, R24, R8 ;  /* 0x000000181460723c */ /* 0x044fe20000041808 */
[----:B------:R-:W1:Y:S02]  /*da00*/  LDSM.16.MT88.4 R8, [R148+0x9800] ;  /* 0x009800009408783b */ /* 0x000e640000004200 */
[----:B------:R-:W-:Y:S04]  /*da10*/  FADD.FTZ R107, R107, R90 ;  /* 0x0000005a6b6b7221 */ /* 0x000fe80000010000 */
[----:B------:R-:W-:Y:S01]  /*da20*/  FADD.FTZ R42, R42, R107 ;  /* 0x0000006b2a2a7221 */ /* 0x000fe20000010000 */
[C---:B------:R-:W-:Y:S04]  /*da30*/  HMMA.16816.F32.BF16 R68, R20.reuse, R26, R68 ;  /* 0x0000001a1444723c */ /* 0x040fe80000041844 */
[----:B------:R-:W-:Y:S04]  /*da40*/  FADD.FTZ R43, R43, R42 ;  /* 0x0000002a2b2b7221 */ /* 0x000fe80000010000 */
[C---:B------:R-:W-:Y:S08]  /*da50*/  HMMA.16816.F32.BF16 R72, R20.reuse, R92, R72 ;  /* 0x0000005c1448723c */ /* 0x040ff00000041848 */
[C---:B------:R-:W-:Y:S07]  /*da60*/  HMMA.16816.F32.BF16 R92, R20.reuse, R94, R12 ;  /* 0x0000005e145c723c */ /* 0x040fee000004180c */
        /* <DEDUP_REMOVED lines=16> */
[----:B------:R-:W-:Y:S01]  /*db70*/  FADD.FTZ R54, R54, R3 ;  /* 0x0000000336367221 */ /* 0x000fe20000010000 */
[----:B------:R-:W-:Y:S01]  /*db80*/  MOV R3, R0 ;  /* 0x0000000000037202 */ /* 0x000fe20000000f00 */
[----:B------:R-:W-:Y:S03]  /*db90*/  FADD.FTZ R56, R56, R13 ;  /* 0x0000000d38387221 */ /* 0x000fe60000010000 */
        /* <DEDUP_REMOVED lines=11> */
.L_x_5827:
[----:B------:R-:W1:Y:S01]  /*dc50*/  SHFL.BFLY PT, R4, R179, 0x2, 0x1f ;  /* 0x0c401f00b3047f89 */ /* 0x000e6200000e0000 */
[----:B------:R-:W-:Y:S01]  /*dc60*/  MOV R10, 0x3f800000 ;  /* 0x3f800000000a7802 */ /* 0x000fe20000000f00 */
[----:B------:R-:W-:Y:S01]  /*dc70*/  BSSY B0, `(.L_x_5832) ;  /* 0x000009a000007945 */ /* 0x000fe20003800000 */
[----:B------:R-:W-:Y:S01]  /*dc80*/  MOV R9, 0x3f800000 ;  /* 0x3f80000000097802 */ /* 0x000fe20000000f00 */
[----:B------:R-:W2:Y:S01]  /*dc90*/  SHFL.BFLY PT, R3, R178, 0x2, 0x1f ;  /* 0x0c401f00b2037f89 */ /* 0x000ea200000e0000 */
[----:B------:R-:W-:-:S03]  /*dca0*/  IADD3 R45, -R168, RZ, RZ ;  /* 0x000000ffa82d7210 */ /* 0x000fc60007ffe1ff */
[----:B------:R-:W-:Y:S06]  /*dcb0*/  BAR.SYNC.DEFER_BLOCKING 0x0 ;  /* 0x0000000000007b1d */ /* 0x000fec0000010000 */
[----:B------:R-:W3:Y:S01]  /*dcc0*/  S2R R44, SR_CTAID.Z ;  /* 0x00000000002c7919 */ /* 0x000ee20000002700 */
[----:B-1----:R-:W-:-:S03]  /*dcd0*/  FADD.FTZ R7, R4, R179 ;  /* 0x000000b304077221 */ /* 0x002fc60000010000 */
[----:B------:R-:W1:Y:S01]  /*dce0*/  S2R R4, SR_TID.X ;  /* 0x0000000000047919 */ /* 0x000e620000002100 */
[----:B--2---:R-:W-:-:S03]  /*dcf0*/  FADD.FTZ R14, R3, R178 ;  /* 0x000000b2030e7221 */ /* 0x004fc60000010000 */
[----:B------:R-:W2:Y:S04]  /*dd00*/  SHFL.BFLY PT, R6, R7, 0x1, 0x1f ;  /* 0x0c201f0007067f89 */ /* 0x000ea800000e0000 */
[----:B------:R-:W4:Y:S01]  /*dd10*/  SHFL.BFLY PT, R5, R14, 0x1, 0x1f ;  /* 0x0c201f000e057f89 */ /* 0x000f2200000e0000 */
[----:B---3--:R-:W-:Y:S01]  /*dd20*/  IMAD R44, R45, c[0x0][0x1c0], R44 ;  /* 0x000070002d2c7a24 */ /* 0x008fe200078e022c */
        /* <DEDUP_REMOVED lines=9> */
[----:B------:R-:W-:Y:S02]  /*ddc0*/  LOP3.LUT R13, R13, 0xfffffff0, RZ, 0xc0, !PT ;  /* 0xfffffff00d0d7812 */ /* 0x000fe400078ec0ff */
[----:B------:R-:W-:Y:S02]  /*ddd0*/  LEA.HI R7, R7, R12, RZ, 0x3 ;  /* 0x0000000c07077211 */ /* 0x000fe400078f18ff */
[----:B------:R-:W-:Y:S01]  /*dde0*/  LEA.HI R3, R3, R4, RZ, 0x5 ;  /* 0x0000000403037211 */ /* 0x000fe200078f28ff */
[----:B------:R-:W1:Y:S01]  /*ddf0*/  @P4 MUFU.RCP R10, R6 ;  /* 0x00000006000a4308 */ /* 0x000e620000001000 */
[----:B------:R-:W-:-:S05]  /*de00*/  LOP3.LUT R7, R7, 0xfffffff8, RZ, 0xc0, !PT ;  /* 0xfffffff807077812 */ /* 0x000fca00078ec0ff */
[----:B------:R-:W-:Y:S02]  /*de10*/  IMAD.IADD R7, R12, 0x1, -R7 ;  /* 0x000000010c077824 */ /* 0x000fe400078e0a07 */
[----:B------:R-:W2:Y:S02]  /*de20*/  @P3 MUFU.RCP R9, R5 ;  /* 0x0000000500093308 */ /* 0x000ea40000001000 */
[C---:B------:R-:W-:Y:S01]  /*de30*/  IMAD.SHL.U32 R14, R7.reuse, 0x40, RZ ;  /* 0x00000040070e7824 */ /* 0x040fe200078e00ff */
[----:B------:R-:W-:-:S04]  /*de40*/  LOP3.LUT R11, R7, 0x1, RZ, 0xc0, !PT ;  /* 0x00000001070b7812 */ /* 0x000fc800078ec0ff */
[----:B------:R-:W-:Y:S01]  /*de50*/  ISETP.NE.U32.AND P0, PT, R11, 0x1, PT ;  /* 0x000000010b00780c */ /* 0x000fe20003f05070 */
[----:B-1----:R-:W-:Y:S01]  /*de60*/  FMUL.FTZ R96, R10, R96 ;  /* 0x000000600a607220 */ /* 0x002fe20000410000 */
[----:B------:R-:W-:Y:S01]  /*de70*/  LOP3.LUT R14, R14, 0x1c0, RZ, 0xc0, !PT ;  /* 0x000001c00e0e7812 */ /* 0x000fe200078ec0ff */
[C---:B------:R-:W-:Y:S01]  /*de80*/  FMUL.FTZ R97, R10.reuse, R97 ;  /* 0x000000610a617220 */ /* 0x040fe20000410000 */
[----:B------:R-:W-:Y:S01]  /*de90*/  R2P PR, R7, 0x6 ;  /* 0x0000000607007804 */ /* 0x000fe20000000000 */
[C---:B------:R-:W-:Y:S01]  /*dea0*/  FMUL.FTZ R68, R10.reuse, R68 ;  /* 0x000000440a447220 */ /* 0x040fe20000410000 */
[----:B------:R-:W-:Y:S01]  /*deb0*/  SHF.R.S32.HI R7, RZ, 0x5, R3 ;  /* 0x00000005ff077819 */ /* 0x000fe20000011403 */
[C---:B------:R-:W-:Y:S01]  /*dec0*/  FMUL.FTZ R69, R10.reuse, R69 ;  /* 0x000000450a457220 */ /* 0x040fe20000410000 */
[----:B------:R-:W-:Y:S01]  /*ded0*/  LOP3.LUT R3, R3, 0xffffffe0, RZ, 0xc0, !PT ;  /* 0xffffffe003037812 */ /* 0x000fe200078ec0ff */
[C---:B------:R-:W-:Y:S01]  /*dee0*/  FMUL.FTZ R72, R10.reuse, R72 ;  /* 0x000000480a487220 */ /* 0x040fe20000410000 */
[----:B------:R-:W1:Y:S01]  /*def0*/  @P4 MUFU.LG2 R6, R6 ;  /* 0x0000000600064308 */ /* 0x000e620000000c00 */
[C---:B------:R-:W-:Y:S01]  /*df00*/  FMUL.FTZ R73, R10.reuse, R73 ;  /* 0x000000490a497220 */ /* 0x040fe20000410000 */
[----:B------:R-:W-:Y:S01]  /*df10*/  IADD3 R3, -R3, R4, RZ ;  /* 0x0000000403037210 */ /* 0x000fe20007ffe1ff */
[C---:B------:R-:W-:Y:S01]  /*df20*/  FMUL.FTZ R92, R10.reuse, R92 ;  /* 0x0000005c0a5c7220 */ /* 0x040fe20000410000 */
[----:B------:R-:W-:Y:S01]  /*df30*/  SHF.R.S32.HI R46, RZ, 0x1f, R7 ;  /* 0x0000001fff2e7819 */ /* 0x000fe20000011407 */
[----:B------:R-:W-:-:S02]  /*df40*/  FMUL.FTZ R93, R10, R93 ;  /* 0x0000005d0a5d7220 */ /* 0x000fc40000410000 */
[C---:B------:R-:W-:Y:S01]  /*df50*/  FMUL.FTZ R76, R10.reuse, R76 ;  /* 0x0000004c0a4c7220 */ /* 0x040fe20000410000 */
[----:B------:R-:W3:Y:S01]  /*df60*/  @P3 MUFU.LG2 R5, R5 ;  /* 0x0000000500053308 */ /* 0x000ee20000000c00 */
[----:B------:R-:W-:Y:S01]  /*df70*/  FMUL.FTZ R77, R10, R77 ;  /* 0x0000004d0a4d7220 */ /* 0x000fe20000410000 */
[----:B------:R-:W-:Y:S01]  /*df80*/  LEA.HI R46, R46, R7, RZ, 0x2 ;  /* 0x000000072e2e7211 */ /* 0x000fe200078f10ff */
[C---:B------:R-:W-:Y:S02]  /*df90*/  FMUL.FTZ R80, R10.reuse, R80 ;  /* 0x000000500a507220 */ /* 0x040fe40000410000 */
[----:B------:R-:W-:Y:S01]  /*dfa0*/  FMUL.FTZ R81, R10, R81 ;  /* 0x000000510a517220 */ /* 0x000fe20000410000 */
[----:B------:R-:W-:Y:S01]  /*dfb0*/  LOP3.LUT R46, R46, 0xffffffc, RZ, 0xc0, !PT ;  /* 0x0ffffffc2e2e7812 */ /* 0x000fe200078ec0ff */
[C---:B------:R-:W-:Y:S02]  /*dfc0*/  FMUL.FTZ R88, R10.reuse, R88 ;  /* 0x000000580a587220 */ /* 0x040fe40000410000 */
[----:B------:R-:W-:-:S02]  /*dfd0*/  FMUL.FTZ R89, R10, R89 ;  /* 0x000000590a597220 */ /* 0x000fc40000410000 */
[C---:B------:R-:W-:Y:S02]  /*dfe0*/  FMUL.FTZ R84, R10.reuse, R84 ;  /* 0x000000540a547220 */ /* 0x040fe40000410000 */
[----:B------:R-:W-:Y:S01]  /*dff0*/  FMUL.FTZ R85, R10, R85 ;  /* 0x000000550a557220 */ /* 0x000fe20000410000 */
[----:B------:R-:W-:Y:S01]  /*e000*/  SHF.L.U32 R10, R160, 0x6, RZ ;  /* 0x00000006a00a7819 */ /* 0x000fe200000006ff */
[C---:B--2---:R-:W-:Y:S02]  /*e010*/  FMUL.FTZ R99, R9.reuse, R99 ;  /* 0x0000006309637220 */ /* 0x044fe40000410000 */
[C---:B------:R-:W-:Y:S01]  /*e020*/  FMUL.FTZ R98, R9.reuse, R98 ;  /* 0x0000006209627220 */ /* 0x040fe20000410000 */
        /* <DEDUP_REMOVED lines=15> */
[----:B------:R-:W-:Y:S01]  /*e120*/  IADD3 R9, -R13, R4, RZ ;  /* 0x000000040d097210 */ /* 0x000fe20007ffe1ff */
[----:B-1----:R-:W-:Y:S01]  /*e130*/  @P4 FMUL.FTZ R45, R6, 0.69314718246459960938 ;  /* 0x3f317218062d4820 */ /* 0x002fe20000410000 */
[----:B------:R-:W-:Y:S01]  /*e140*/  LOP3.LUT R13, R8, 0x1ffffffc, RZ, 0xc0, !PT ;  /* 0x1ffffffc080d7812 */ /* 0x000fe200078ec0ff */
[----:B---3--:R-:W-:Y:S01]  /*e150*/  @P3 FMUL.FTZ R5, R5, 0.69314718246459960938 ;  /* 0x3f31721805053820 */ /* 0x008fe20000410000 */
[----:B------:R-:W-:-:S02]  /*e160*/  LEA.HI R10, R9, R9, RZ, 0x1 ;  /* 0x00000009090a7211 */ /* 0x000fc400078f08ff */
[----:B------:R-:W-:Y:S02]  /*e170*/  IADD3 R16, -R13, R4, RZ ;  /* 0x000000040d107210 */ /* 0x000fe40007ffe1ff */
[----:B------:R-:W-:Y:S02]  /*e180*/  SHF.L.U32 R11, R10, 0x2, RZ ;  /* 0x000000020a0b7819 */ /* 0x000fe400000006ff */
[----:B------:R-:W-:Y:S01]  /*e190*/  SHF.R.U32.HI R8, RZ, 0x3, R12 ;  /* 0x00000003ff087819 */ /* 0x000fe2000001160c */
[C---:B------:R-:W-:Y:S01]  /*e1a0*/  IMAD R13, R7.reuse, 0x200, R16 ;  /* 0x00000200070d7824 */ /* 0x040fe200078e0210 */
[----:B------:R-:W-:Y:S01]  /*e1b0*/  LOP3.LUT R11, R12, 0x38, R11, 0xf8, !PT ;  /* 0x000000380c0b7812 */ /* 0x000fe200078ef80b */
[----:B------:R-:W-:Y:S01]  /*e1c0*/  IMAD.IADD R7, R7, 0x1, -R46 ;  /* 0x0000000107077824 */ /* 0x000fe200078e0a2e */
[----:B------:R-:W-:Y:S02]  /*e1d0*/  LEA.HI R12, R14, R14, RZ, 0x1d ;  /* 0x0000000e0e0c7211 */ /* 0x000fe400078fe8ff */
[----:B------:R-:W-:-:S02]  /*e1e0*/  LOP3.LUT R10, R10, 0xffffffe, RZ, 0xc0, !PT ;  /* 0x0ffffffe0a0a7812 */ /* 0x000fc400078ec0ff */
[----:B------:R-:W-:Y:S02]  /*e1f0*/  LOP3.LUT R8, R11, R8, RZ, 0x3c, !PT ;  /* 0x000000080b087212 */ /* 0x000fe400078e3cff */
[----:B------:R-:W-:Y:S01]  /*e200*/  LEA R13, R13, R12, 0x1 ;  /* 0x0000000c0d0d7211 */ /* 0x000fe200078e08ff */
[----:B------:R-:W-:Y:S01]  /*e210*/  IMAD.IADD R15, R9, 0x1, -R10 ;  /* 0x00000001090f7824 */ /* 0x000fe200078e0a0a */
[----:B------:R-:W-:Y:S02]  /*e220*/  MOV R11, 0xffffffe0 ;  /* 0xffffffe0000b7802 */ /* 0x000fe40000000f00 */
[----:B------:R-:W-:Y:S01]  /*e230*/  MOV R10, 0x40 ;  /* 0x00000040000a7802 */ /* 0x000fe20000000f00 */
[----:B------:R-:W-:Y:S01]  /*e240*/  IMAD R8, R15, 0x4, R8 ;  /* 0x000000040f087824 */ /* 0x000fe200078e0208 */
[----:B------:R-:W-:Y:S01]  /*e250*/  SHF.L.U32 R12, R13, 0x2, RZ ;  /* 0x000000020d0c7819 */ /* 0x000fe200000006ff */
[----:B------:R-:W-:Y:S01]  /*e260*/  STS.64 [R13.X4], R96 ;  /* 0x000000600d007388 */ /* 0x000fe20000004a00 */
[----:B------:R-:W-:-:S02]  /*e270*/  SEL R11, R11, 0x20, !P0 ;  /* 0x000000200b0b7807 */ /* 0x000fc40004000000 */
[----:B------:R-:W-:Y:S01]  /*e280*/  SEL R15, R10, 0xffffffc0, !P1 ;  /* 0xffffffc00a0f7807 */ /* 0x000fe20004800000 */
[----:B------:R1:W-:Y:S01]  /*e290*/  STS.64 [R13.X4+0x800], R98 ;  /* 0x000800620d007388 */ /* 0x0003e20000004a00 */
[C---:B------:R-:W-:Y:S02]  /*e2a0*/  IADD3 R14, R12.reuse, 0x80, RZ ;  /* 0x000000800c0e7810 */ /* 0x040fe40007ffe0ff */
[C---:B------:R-:W-:Y:S02]  /*e2b0*/  IADD3 R10, R12.reuse, R11, RZ ;  /* 0x0000000b0c0a7210 */ /* 0x040fe40007ffe0ff */
[C---:B------:R-:W-:Y:S02]  /*e2c0*/  @P2 IADD3 R14, R12.reuse, -0x80, RZ ;  /* 0xffffff800c0e2810 */ /* 0x040fe40007ffe0ff */
[----:B------:R-:W-:Y:S01]  /*e2d0*/  IADD3 R16, R12, R15, RZ ;  /* 0x0000000f0c107210 */ /* 0x000fe20007ffe0ff */
[----:B------:R-:W-:Y:S01]  /*e2e0*/  IMAD.IADD R17, R10, 0x1, R15 ;  /* 0x000000010a117824 */ /* 0x000fe200078e020f */
[----:B------:R-:W-:Y:S01]  /*e2f0*/  IADD3 R12, R11, R14, RZ ;  /* 0x0000000e0b0c7210 */ /* 0x000fe20007ffe0ff */
[----:B------:R-:W-:Y:S01]  /*e300*/  STS.64 [R10], R68 ;  /* 0x000000440a007388 */ /* 0x000fe20000000a00 */
[----:B------:R-:W-:Y:S01]  /*e310*/  LOP3.LUT P0, RZ, R3, 0x3, RZ, 0xc0, !PT ;  /* 0x0000000303ff7812 */ /* 0x000fe2000780c0ff */
[----:B------:R-:W-:Y:S01]  /*e320*/  IMAD.MOV.U32 R3, RZ, RZ, -0x800000 ;  /* 0xff800000ff037424 */ /* 0x000fe200078e00ff */
[----:B------:R-:W-:Y:S01]  /*e330*/  MOV R4, 0xff800000 ;  /* 0xff80000000047802 */ /* 0x000fe20000000f00 */
[----:B------:R2:W-:Y:S01]  /*e340*/  STS.64 [R10+0x800], R70 ;  /* 0x000800460a007388 */ /* 0x0005e20000000a00 */
[----:B------:R-:W-:Y:S01]  /*e350*/  @P4 FFMA.FTZ R3, R2, c[0x0][0x238], R45 ;  /* 0x00008e0002034a23 */ /* 0x000fe2000001002d */
[----:B------:R-:W-:Y:S01]  /*e360*/  LEA R7, R7, R164, 0x4 ;  /* 0x000000a407077211 */ /* 0x000fe200078e20ff */
[----:B------:R-:W-:Y:S01]  /*e370*/  @P3 FFMA.FTZ R4, R0, c[0x0][0x238], R5 ;  /* 0x00008e0000043a23 */ /* 0x000fe20000010005 */
[----:B------:R3:W-:Y:S01]  /*e380*/  STS.64 [R16], R72 ;  /* 0x0000004810007388 */ /* 0x0007e20000000a00 */
[----:B------:R-:W-:-:S03]  /*e390*/  SHF.L.U32 R6, R9, 0x2, RZ ;  /* 0x0000000209067819 */ /* 0x000fc600000006ff */
[----:B------:R3:W-:Y:S04]  /*e3a0*/  STS.64 [R16+0x800], R74 ;  /* 0x0008004a10007388 */ /* 0x0007e80000000a00 */
[----:B------:R3:W-:Y:S01]  /*e3b0*/  STS.64 [R17], R92 ;  /* 0x0000005c11007388 */ /* 0x0007e20000000a00 */
[C---:B-1----:R-:W-:Y:S01]  /*e3c0*/  IADD3 R13, R15.reuse, R14, RZ ;  /* 0x0000000e0f0d7210 */ /* 0x042fe20007ffe0ff */
[----:B------:R-:W-:Y:S02]  /*e3d0*/  IMAD.IADD R15, R15, 0x1, R12 ;  /* 0x000000010f0f7824 */ /* 0x000fe400078e020c */
[----:B------:R3:W-:Y:S04]  /*e3e0*/  STS.64 [R17+0x800], R94 ;  /* 0x0008005e11007388 */ /* 0x0007e80000000a00 */
[----:B------:R3:W-:Y:S04]  /*e3f0*/  STS.64 [R14], R76 ;  /* 0x0000004c0e007388 */ /* 0x0007e80000000a00 */
[----:B------:R3:W-:Y:S04]  /*e400*/  STS.64 [R14+0x800], R78 ;  /* 0x0008004e0e007388 */ /* 0x0007e80000000a00 */
[----:B------:R3:W-:Y:S04]  /*e410*/  STS.64 [R12], R80 ;  /* 0x000000500c007388 */ /* 0x0007e80000000a00 */
[----:B------:R3:W-:Y:S04]  /*e420*/  STS.64 [R12+0x800], R82 ;  /* 0x000800520c007388 */ /* 0x0007e80000000a00 */
[----:B------:R3:W-:Y:S04]  /*e430*/  STS.64 [R13], R88 ;  /* 0x000000580d007388 */ /* 0x0007e80000000a00 */
[----:B------:R3:W-:Y:S04]  /*e440*/  STS.64 [R13+0x800], R90 ;  /* 0x0008005a0d007388 */ /* 0x0007e80000000a00 */
[----:B------:R3:W-:Y:S04]  /*e450*/  STS.64 [R15], R84 ;  /* 0x000000540f007388 */ /* 0x0007e80000000a00 */
[----:B------:R3:W-:Y:S04]  /*e460*/  STS.64 [R15+0x800], R86 ;  /* 0x000800560f007388 */ /* 0x0007e80000000a00 */
[----:B------:R-:W-:Y:S06]  /*e470*/  BAR.SYNC.DEFER_BLOCKING 0x0 ;  /* 0x0000000000007b1d */ /* 0x000fec0000010000 */
[----:B------:R-:W1:Y:S04]  /*e480*/  S2R R11, SR_CTAID.Y ;  /* 0x00000000000b7919 */ /* 0x000e680000002600 */
[----:B--2---:R-:W2:Y:S04]  /*e490*/  S2R R10, SR_CTAID.X ;  /* 0x00000000000a7919 */ /* 0x004ea80000002500 */
[----:B------:R3:W4:Y:S04]  /*e4a0*/  LDS.128 R36, [R8.X4] ;  /* 0x0000000008247984 */ /* 0x0007280000004c00 */
[----:B------:R3:W3:Y:S01]  /*e4b0*/  LDS.128 R32, [R8.X4+0x800] ;  /* 0x0008000008207984 */ /* 0x0006e20000004c00 */
[----:B-1----:R-:W-:-:S03]  /*e4c0*/  IMAD R11, R11, c[0x0][0x210], R168 ;  /* 0x000084000b0b7a24 */ /* 0x002fc600078e02a8 */
[----:B------:R1:W1:Y:S01]  /*e4d0*/  LDS.128 R28, [R8.X4+0x1000] ;  /* 0x00100000081c7984 */ /* 0x0002620000004c00 */
[----:B--2---:R-:W-:Y:S01]  /*e4e0*/  SHF.L.U32 R10, R10, 0x6, RZ ;  /* 0x000000060a0a7819 */ /* 0x004fe200000006ff */
[----:B------:R-:W-:Y:S02]  /*e4f0*/  IMAD R11, R11, c[0x0][0x1c0], R44 ;  /* 0x000070000b0b7a24 */ /* 0x000fe400078e022c */
[----:B------:R2:W1:Y:S02]  /*e500*/  LDS.128 R24, [R8.X4+0x1800] ;  /* 0x0018000008187984 */ /* 0x0004640000004c00 */
[----:B------:R-:W-:Y:S02]  /*e510*/  IMAD R10, R11, c[0x0][0x214], R10 ;  /* 0x000085000b0a7a24 */ /* 0x000fe400078e020a */
[----:B------:R2:W1:Y:S04]  /*e520*/  LDS.128 R20, [R8.X4+0x2000] ;  /* 0x0020000008147984 */ /* 0x0004680000004c00 */
[----:B------:R2:W1:Y:S04]  /*e530*/  LDS.128 R16, [R8.X4+0x2800] ;  /* 0x0028000008107984 */ /* 0x0004680000004c00 */
[----:B------:R2:W1:Y:S04]  /*e540*/  LDS.128 R12, [R8.X4+0x3000] ;  /* 0x00300000080c7984 */ /* 0x0004680000004c00 */
[----:B------:R2:W1:Y:S01]  /*e550*/  LDS.128 R40, [R8.X4+0x3800] ;  /* 0x0038000008287984 */ /* 0x0004620000004c00 */
[----:B------:R-:W-:Y:S05]  /*e560*/  @P0 BRA `(.L_x_5833) ;  /* 0x000000a000000947 */ /* 0x000fea0003800000 */
[----:B------:R-:W-:Y:S02]  /*e570*/  IADD3 R2, R7, 0x8, RZ ;  /* 0x0000000807027810 */ /* 0x000fe40007ffe0ff */
[----:B------:R-:W-:-:S02]  /*e580*/  SHF.R.S32.HI R5, RZ, 0x1f, R7 ;  /* 0x0000001fff057819 */ /* 0x000fc40000011407 */
[----:B------:R-:W-:Y:S02]  /*e590*/  IADD3 R0, P0, R10, R7, RZ ;  /* 0x000000070a007210 */ /* 0x000fe40007f1e0ff */
[-C--:B------:R-:W-:Y:S02]  /*e5a0*/  ISETP.GE.AND P2, PT, R7, R159.reuse, PT ;  /* 0x0000009f0700720c */ /* 0x080fe40003f46270 */
[----:B------:R-:W-:Y:S02]  /*e5b0*/  ISETP.GE.AND P1, PT, R2, R159, PT ;  /* 0x0000009f0200720c */ /* 0x000fe40003f26270 */
[----:B------:R-:W-:Y:S02]  /*e5c0*/  LEA.HI.X.SX32 R5, R10, R5, 0x1, P0 ;  /* 0x000000050a057211 */ /* 0x000fe400000f0eff */
[----:B-123--:R-:W-:-:S04]  /*e5d0*/  LEA R8, P0, R0, c[0x0][0x208], 0x2 ;  /* 0x0000820000087a11 */ /* 0x00efc800078010ff */
[----:B------:R-:W-:-:S05]  /*e5e0*/  LEA.HI.X R9, R0, c[0x0][0x20c], R5, 0x2, P0 ;  /* 0x0000830000097a11 */ /* 0x000fca00000f1405 */
[----:B------:R1:W-:Y:S04]  /*e5f0*/  @!P2 STG.E [R8.64], R3 ;  /* 0x000000030800a986 */ /* 0x0003e8000c101906 */
[----:B------:R1:W-:Y:S02]  /*e600*/  @!P1 STG.E [R8.64+0x20], R4 ;  /* 0x0000200408009986 */ /* 0x0003e4000c101906 */
.L_x_5833:
[----:B------:R-:W-:Y:S05]  /*e610*/  BSYNC B0 ;  /* 0x0000000000007941 */ /* 0x000fea0003800000 */
.L_x_5832:
[--C-:B------:R-:W-:Y:S01]  /*e620*/  SHF.R.S32.HI R7, RZ, 0x1f, R6.reuse ;  /* 0x0000001fff077819 */ /* 0x100fe20000011406 */
[----:B-1----:R-:W-:Y:S01]  /*e630*/  IMAD R3, R10, c[0x0][0x22c], RZ ;  /* 0x00008b000a037a24 */ /* 0x002fe200078e02ff */
[----:B------:R-:W-:Y:S02]  /*e640*/  ISETP.GE.AND P0, PT, R6, c[0x0][0x220], PT ;  /* 0x0000880006007a0c */ /* 0x000fe40003f06270 */
[C---:B------:R-:W-:Y:S01]  /*e650*/  IADD3 R2, R160.reuse, 0x8, RZ ;  /* 0x00000008a0027810 */ /* 0x040fe20007ffe0ff */
[C---:B------:R-:W-:Y:S01]  /*e660*/  IMAD.WIDE R4, R160.reuse, 0x40, R6 ;  /* 0x00000040a0047825 */ /* 0x040fe200078e0206 */
[----:B------:R-:W-:-:S02]  /*e670*/  IADD3 R0, R160, 0x10, RZ ;  /* 0x00000010a0007810 */ /* 0x000fc40007ffe0ff */
[-C--:B------:R-:W-:Y:S02]  /*e680*/  ISETP.GE.OR P6, PT, R2, R159.reuse, P0 ;  /* 0x0000009f0200720c */ /* 0x080fe400007c6670 */
[C---:B------:R-:W-:Y:S02]  /*e690*/  IADD3 R4, P1, R3.reuse, R4, RZ ;  /* 0x0000000403047210 */ /* 0x040fe40007f3e0ff */
[----:B------:R-:W-:Y:S02]  /*e6a0*/  ISETP.GE.OR P5, PT, R0, R159, P0 ;  /* 0x0000009f0000720c */ /* 0x000fe400007a6670 */
[----:B------:R-:W-:Y:S02]  /*e6b0*/  LEA.HI.X.SX32 R3, R3, R5, 0x1, P1 ;  /* 0x0000000503037211 */ /* 0x000fe400008f0eff */
[----:B--23--:R-:W-:Y:S02]  /*e6c0*/  LEA R8, P1, R4, c[0x0][0x1d8], 0x2 ;  /* 0x0000760004087a11 */ /* 0x00cfe400078210ff */
[----:B------:R-:W-:-:S02]  /*e6d0*/  IADD3 R6, R160, 0x18, RZ ;  /* 0x00000018a0067810 */ /* 0x000fc40007ffe0ff */
[----:B------:R-:W-:Y:S02]  /*e6e0*/  LEA.HI.X R9, R4, c[0x0][0x1dc], R3, 0x2, P1 ;  /* 0x0000770004097a11 */ /* 0x000fe400008f1403 */
[C---:B------:R-:W-:Y:S02]  /*e6f0*/  IADD3 R4, R160.reuse, 0x20, RZ ;  /* 0x00000020a0047810 */ /* 0x040fe40007ffe0ff */
[C---:B------:R-:W-:Y:S01]  /*e700*/  IADD3 R2, R160.reuse, 0x28, RZ ;  /* 0x00000028a0027810 */ /* 0x040fe20007ffe0ff */
[----:B------:R1:W-:Y:S01]  /*e710*/  @!P6 STG.E.128 [R8.64+0x800], R32 ;  /* 0x000800200800e986 */ /* 0x0003e2000c101d06 */
[C---:B------:R-:W-:Y:S02]  /*e720*/  IADD3 R0, R160.reuse, 0x30, RZ ;  /* 0x00000030a0007810 */ /* 0x040fe40007ffe0ff */
[C---:B------:R-:W-:Y:S01]  /*e730*/  ISETP.GE.OR P6, PT, R160.reuse, R159, P0 ;  /* 0x0000009fa000720c */ /* 0x040fe200007c6670 */
[----:B------:R1:W-:Y:S01]  /*e740*/  @!P5 STG.E.128 [R8.64+0x1000], R28 ;  /* 0x0010001c0800d986 */ /* 0x0003e2000c101d06 */
[----:B------:R-:W-:-:S02]  /*e750*/  IADD3 R160, R160, 0x38, RZ ;  /* 0x00000038a0a07810 */ /* 0x000fc40007ffe0ff */
[-C--:B------:R-:W-:Y:S02]  /*e760*/  ISETP.GE.OR P4, PT, R6, R159.reuse, P0 ;  /* 0x0000009f0600720c */ /* 0x080fe40000786670 */
[-C--:B------:R-:W-:Y:S02]  /*e770*/  ISETP.GE.OR P3, PT, R4, R159.reuse, P0 ;  /* 0x0000009f0400720c */ /* 0x080fe40000766670 */
[-C--:B------:R-:W-:Y:S02]  /*e780*/  ISETP.GE.OR P2, PT, R2, R159.reuse, P0 ;  /* 0x0000009f0200720c */ /* 0x080fe40000746670 */
[-C--:B------:R-:W-:Y:S02]  /*e790*/  ISETP.GE.OR P1, PT, R0, R159.reuse, P0 ;  /* 0x0000009f0000720c */ /* 0x080fe40000726670 */
[----:B------:R-:W-:Y:S01]  /*e7a0*/  ISETP.GE.OR P0, PT, R160, R159, P0 ;  /* 0x0000009fa000720c */ /* 0x000fe20000706670 */
[----:B----4-:R1:W-:Y:S04]  /*e7b0*/  @!P6 STG.E.64 [R8.64], R36 ;  /* 0x000000240800e986 */ /* 0x0103e8000c101b06 */
        /* <DEDUP_REMOVED lines=8> */
.L_x_5834:
        /* <DEDUP_REMOVED lines=12> */
.L_x_7910:


//--------------------- .text._ZN5flash24flash_fwd_splitkv_kernelI23Flash_fwd_kernel_traitsILi64ELi64ELi128ELi4ELb0ELb0EN7cutlass10bfloat16_tE19Flash_kernel_traitsILi64ELi64ELi128ELi4ES3_EELb1ELb0ELb0ELb0ELb0ELb1ELb1ELb0EEEvNS_16Flash_fwd_paramsE --------------------------
	.section	.text._ZN5flash24flash_fwd_splitkv_kernelI23Flash_fwd_kernel_traitsILi64ELi64ELi128ELi4ELb0ELb0EN7cutlass10bfloat16_tE19Flash_kernel_traitsILi64ELi64ELi128ELi4ES3_EELb1ELb0ELb0ELb0ELb0ELb1ELb1ELb0EEEvNS_16Flash_fwd_paramsE,"ax",@progbits
	.sectioninfo	@"SHI_REGISTERS=255"
	.align	128
        .global         _ZN5flash24flash_fwd_splitkv_kernelI23Flash_fwd_kernel_traitsILi64ELi64ELi128ELi4ELb0ELb0EN7cutlass10bfloat16_tE19Flash_kernel_traitsILi64ELi64ELi128ELi4ES3_EELb1ELb0ELb0ELb0ELb0ELb1ELb1ELb0EEEvNS_16Flash_fwd_paramsE
        .type           _ZN5flash24flash_fwd_splitkv_kernelI23Flash_fwd_kernel_traitsILi64ELi64ELi128ELi4ELb0ELb0EN7cutlass10bfloat16_tE19Flash_kernel_traitsILi64ELi64ELi128ELi4ES3_EELb1ELb0ELb0ELb0ELb0ELb1ELb1ELb0EEEvNS_16Flash_fwd_paramsE,@function
        .size           _ZN5flash24flash_fwd_splitkv_kernelI23Flash_fwd_kernel_traitsILi64ELi64ELi128ELi4ELb0ELb0EN7cutlass10bfloat16_tE19Flash_kernel_traitsILi64ELi64ELi128ELi4ES3_EELb1ELb0ELb0ELb0ELb0ELb1ELb1ELb0EEEvNS_16Flash_fwd_paramsE,(.L_x_7911 - _ZN5flash24flash_fwd_splitkv_kernelI23Flash_fwd_kernel_traitsILi64ELi64ELi128ELi4ELb0ELb0EN7cutlass10bfloat16_tE19Flash_kernel_traitsILi64ELi64ELi128ELi4ES3_EELb1ELb0ELb0ELb0ELb0ELb1ELb1ELb0EEEvNS_16Flash_fwd_paramsE)
        .other          _ZN5flash24flash_fwd_splitkv_kernelI23Flash_fwd_kernel_traitsILi64ELi64ELi128ELi4ELb0ELb0EN7cutlass10bfloat16_tE19Flash_kernel_traitsILi64ELi64ELi128ELi4ES3_EELb1ELb0ELb0ELb0ELb0ELb1ELb1ELb0EEEvNS_16Flash_fwd_paramsE,@"STO_CUDA_ENTRY STV_DEFAULT"
_ZN5flash24flash_fwd_splitkv_kernelI23Flash_fwd_kernel_traitsILi64ELi64ELi128ELi4ELb0ELb0EN7cutlass10bfloat16_tE19Flash_kernel_traitsILi64ELi64ELi128ELi4ES3_EELb1ELb0ELb0ELb0ELb0ELb1ELb1ELb0EEEvNS_16Flash_fwd_paramsE:
.text._ZN5flash24flash_fwd_splitkv_kernelI23Flash_fwd_kernel_traitsILi64ELi64ELi128ELi4ELb0ELb0EN7cutlass10bfloat16_tE19Flash_kernel_traitsILi64ELi64ELi128ELi4ES3_EELb1ELb0ELb0ELb0ELb0ELb1ELb1ELb0EEEvNS_16Flash_fwd_paramsE:
        /* <DEDUP_REMOVED lines=54> */
.L_x_5835:
[----:B---34-:R-:W-:Y:S02]  /*0360*/  MOV R4, c[0x0][0x218] ;  /* 0x0000860000047a02 */ /* 0x018fe40000000f00 */
.L_x_5836:
        /* <DEDUP_REMOVED lines=21> */
[----:B-1----:R-:W-:-:S04]  /*04c0*/  IADD3 R16, R16, 0xffffffe, RZ ;  /* 0x0ffffffe10107810 */ /* 0x002fc80007ffe0ff */
[----:B------:R-:W1:Y:S02]  /*04d0*/  F2I.FTZ.U32.TRUNC.NTZ R17, R16 ;  /* 0x0000001000117305 */ /* 0x000e64000021f000 */
[--C-:B-1----:R-:W-:Y:S02]  /*04e0*/  IMAD.MOV R4, RZ, RZ, -R17.reuse ;  /* 0x000000ffff047224 */ /* 0x102fe400078e0a11 */
        /* <DEDUP_REMOVED lines=9> */
[----:B------:R-:W-:Y:S01]  /*0580*/  IMAD R4, R7, R4, R5 ;  /* 0x0000000407047224 */ /* 0x000fe200078e0205 */
[----:B------:R-:W-:-:S04]  /*0590*/  IADD3 R5, -R13, 0xbf, R24 ;  /* 0x000000bf0d057810 */ /* 0x000fc80007ffe118 */
[----:B------:R-:W-:Y:S02]  /*05a0*/  ISETP.GT.U32.AND P1, PT, R7, R4, PT ;  /* 0x000000040700720c */ /* 0x000fe40003f24070 */
[----:B------:R-:W-:-:S11]  /*05b0*/  IADD3 R5, R5, c[0x0][0x2e8], R2 ;  /* 0x0000ba0005057a10 */ /* 0x000fd60007ffe002 */
[----:B------:R-:W-:Y:S01]  /*05c0*/  @!P1 IMAD.IADD R4, R4, 0x1, -R7 ;  /* 0x0000000104049824 */ /* 0x000fe200078e0a07 */
[----:B------:R-:W-:Y:S02]  /*05d0*/  @!P1 IADD3 R9, R9, 0x1, RZ ;  /* 0x0000000109099810 */ /* 0x000fe40007ffe0ff */
[----:B------:R-:W-:Y:S02]  /*05e0*/  ISETP.NE.AND P1, PT, RZ, c[0x0][0x10], PT ;  /* 0x00000400ff007a0c */ /* 0x000fe40003f25270 */
[----:B------:R-:W-:Y:S02]  /*05f0*/  ISETP.GE.U32.AND P2, PT, R4, R7, PT ;  /* 0x000000070400720c */ /* 0x000fe40003f46070 */
[----:B------:R-:W-:-:S04]  /*0600*/  IADD3 R4, R2, 0x7f, RZ ;  /* 0x0000007f02047810 */ /* 0x000fc80007ffe0ff */
[----:B------:R-:W-:-:S04]  /*0610*/  SHF.R.S32.HI R7, RZ, 0x1f, R4 ;  /* 0x0000001fff077819 */ /* 0x000fc80000011404 */
[----:B------:R-:W-:Y:S02]  /*0620*/  LEA.HI R7, R7, R4, RZ, 0x7 ;  /* 0x0000000407077211 */ /* 0x000fe400078f38ff */
[----:B------:R-:W-:Y:S02]  /*0630*/  SHF.R.S32.HI R4, RZ, 0x1f, R5 ;  /* 0x0000001fff047819 */ /* 0x000fe40000011405 */
[----:B------:R-:W-:Y:S02]  /*0640*/  @P2 IADD3 R9, R9, 0x1, RZ ;  /* 0x0000000109092810 */ /* 0x000fe40007ffe0ff */
[----:B------:R-:W-:Y:S02]  /*0650*/  LEA.HI R4, R4, R5, RZ, 0x7 ;  /* 0x0000000504047211 */ /* 0x000fe400078f38ff */
[----:B------:R-:W-:Y:S01]  /*0660*/  SHF.R.S32.HI R7, RZ, 0x7, R7 ;  /* 0x00000007ff077819 */ /* 0x000fe20000011407 */
        /* <DEDUP_REMOVED lines=53> */
[----:B------:R-:W-:Y:S02]  /*09c0*/  ISETP.GE.AND P2, PT, R10, R13, PT ;  /* 0x0000000d0a00720c */ /* 0x000fe40003f46270 */
[----:B------:R-:W-:Y:S01]  /*09d0*/  LEA.HI.X.SX32 R10, R2, R5, 0x1, P1 ;  /* 0x00000005020a7211 */ /* 0x000fe200008f0eff */
[----:B------:R1:W-:Y:S01]  /*09e0*/  @!P0 STG.E.128 [R18.64+0x3800], RZ ;  /* 0x003800ff12008986 */ /* 0x0003e2000c101d06 */
[-C--:B------:R-:W-:Y:S02]  /*09f0*/  ISETP.GE.AND P0, PT, R6, R13.reuse, PT ;  /* 0x0000000d0600720c */ /* 0x080fe40003f06270 */
[----:B------:R-:W-:Y:S01]  /*0a00*/  ISETP.GE.AND P1, PT, R8, R13, PT ;  /* 0x0000000d0800720c */ /* 0x000fe20003f26270 */
[----:B------:R1:W-:Y:S01]  /*0a10*/  @!P4 STG.E.128 [R18.64+0x3000], RZ ;  /* 0x003000ff1200c986 */ /* 0x0003e2000c101d06 */
[----:B------:R-:W-:-:S02]  /*0a20*/  ISETP.NE.OR P0, PT, R0, RZ, P0 ;  /* 0x000000ff0000720c */ /* 0x000fc40000705670 */
[C---:B------:R-:W-:Y:S01]  /*0a30*/  LEA R14, P4, R3.reuse, c[0x0][0x208], 0x2 ;  /* 0x00008200030e7a11 */ /* 0x040fe200078810ff */
[----:B------:R1:W-:Y:S01]  /*0a40*/  @!P3 STG.E.128 [R18.64+0x2000], RZ ;  /* 0x002000ff1200b986 */ /* 0x0003e2000c101d06 */
[----:B------:R-:W-:Y:S01]  /*0a50*/  ISETP.GE.AND P3, PT, R12, R13, PT ;  /* 0x0000000d0c00720c */ /* 0x000fe20003f66270 */
[----:B------:R-:W-:Y:S01]  /*0a60*/  @!P6 IMAD.MOV.U32 R21, RZ, RZ, -0x800000 ;  /* 0xff800000ff15e424 */ /* 0x000fe200078e00ff */
[----:B------:R-:W-:Y:S02]  /*0a70*/  LEA.HI.X R15, R3, c[0x0][0x20c], R10, 0x2, P4 ;  /* 0x00008300030f7a11 */ /* 0x000fe400020f140a */
[C---:B------:R-:W-:Y:S02]  /*0a80*/  ISETP.NE.AND P4, PT, R0.reuse, RZ, PT ;  /* 0x000000ff0000720c */ /* 0x040fe40003f85270 */
[C---:B------:R-:W-:Y:S01]  /*0a90*/  ISETP.NE.OR P5, PT, R0.reuse, RZ, P5 ;  /* 0x000000ff0000720c */ /* 0x040fe20002fa5670 */
[----:B------:R1:W-:Y:S01]  /*0aa0*/  @!P6 STG.E [R14.64+0x20], R21 ;  /* 0x000020150e00e986 */ /* 0x0003e2000c101906 */
[C---:B------:R-:W-:Y:S01]  /*0ab0*/  ISETP.NE.OR P3, PT, R0.reuse, RZ, P3 ;  /* 0x000000ff0000720c */ /* 0x040fe20001f65670 */
[----:B------:R-:W-:Y:S01]  /*0ac0*/  @!P0 IMAD.MOV.U32 R3, RZ, RZ, -0x800000 ;  /* 0xff800000ff038424 */ /* 0x000fe200078e00ff */
[----:B------:R-:W-:-:S02]  /*0ad0*/  ISETP.NE.OR P2, PT, R0, RZ, P2 ;  /* 0x000000ff0000720c */ /* 0x000fc40001745670 */
[----:B------:R-:W-:Y:S02]  /*0ae0*/  ISETP.NE.OR P1, PT, R0, RZ, P1 ;  /* 0x000000ff0000720c */ /* 0x000fe40000f25670 */
[-C--:B------:R-:W-:Y:S01]  /*0af0*/  ISETP.GE.OR P4, PT, R2, R13.reuse, P4 ;  /* 0x0000000d0200720c */ /* 0x080fe20002786670 */
[----:B------:R1:W-:Y:S01]  /*0b00*/  @!P0 STG.E [R14.64+0xc0], R3 ;  /* 0x0000c0030e008986 */ /* 0x0003e2000c101906 */
[----:B------:R-:W-:-:S03]  /*0b10*/  ISETP.GE.AND P0, PT, R4, R13, PT ;  /* 0x0000000d0400720c */ /* 0x000fc60003f06270 */
[----:B------:R-:W-:Y:S01]  /*0b20*/  @!P5 IMAD.MOV.U32 R17, RZ, RZ, -0x800000 ;  /* 0xff800000ff11d424 */ /* 0x000fe200078e00ff */
[----:B------:R-:W-:Y:S01]  /*0b30*/  ISETP.NE.OR P0, PT, R0, RZ, P0 ;  /* 0x000000ff0000720c */ /* 0x000fe20000705670 */
[----:B------:R-:W-:Y:S02]  /*0b40*/  @!P3 IMAD.MOV.U32 R9, RZ, RZ, -0x800000 ;  /* 0xff800000ff09b424 */ /* 0x000fe400078e00ff */
[----:B------:R-:W-:Y:S01]  /*0b50*/  @!P2 IMAD.MOV.U32 R7, RZ, RZ, -0x800000 ;  /* 0xff800000ff07a424 */ /* 0x000fe200078e00ff */
[----:B------:R1:W-:Y:S01]  /*0b60*/  @!P5 STG.E [R14.64+0x40], R17 ;  /* 0x000040110e00d986 */ /* 0x0003e2000c101906 */
[----:B------:R-:W-:Y:S02]  /*0b70*/  @!P1 IMAD.MOV.U32 R5, RZ, RZ, -0x800000 ;  /* 0xff800000ff059424 */ /* 0x000fe400078e00ff */
[----:B------:R-:W-:Y:S01]  /*0b80*/  @!P4 IMAD.MOV.U32 R11, RZ, RZ, -0x800000 ;  /* 0xff800000ff0bc424 */ /* 0x000fe200078e00ff */
[----:B------:R1:W-:Y:S04]  /*0b90*/  @!P3 STG.E [R14.64+0x60], R9 ;  /* 0x000060090e00b986 */ /* 0x0003e8000c101906 */
[----:B------:R1:W-:Y:S04]  /*0ba0*/  @!P2 STG.E [R14.64+0x80], R7 ;  /* 0x000080070e00a986 */ /* 0x0003e8000c101906 */
[----:B------:R1:W-:Y:S04]  /*0bb0*/  @!P1 STG.E [R14.64+0xa0], R5 ;  /* 0x0000a0050e009986 */ /* 0x0003e8000c101906 */
[----:B------:R1:W-:Y:S01]  /*0bc0*/  @!P4 STG.E [R14.64], R11 ;  /* 0x0000000b0e00c986 */ /* 0x0003e2000c101906 */
[----:B------:R-:W-:Y:S05]  /*0bd0*/  @P0 EXIT ;  /* 0x000000000000094d */ /* 0x000fea0003800000 */
[----:B-1----:R-:W-:-:S05]  /*0be0*/  MOV R3, 0xff800000 ;  /* 0xff80000000037802 */ /* 0x002fca0000000f00 */
[----:B------:R-:W-:Y:S01]  /*0bf0*/  STG.E [R14.64+0xe0], R3 ;  /* 0x0000e0030e007986 */ /* 0x000fe2000c101906 */
[----:B------:R-:W-:Y:S05]  /*0c00*/  EXIT ;  /* 0x000000000000794d */ /* 0x000fea0003800000 */
.L_x_5837:
        /* <DEDUP_REMOVED lines=80> */
[----:B------:R-:W-:-:S02]  /*1110*/  IMAD R3, R7, c[0x0][0x19c], R6 ;  /* 0x0000670007037a24 */ /* 0x000fc400078e0206 */
[----:B------:R-:W-:Y:S01]  /*1120*/  IMAD.WIDE.U32 R26, R7, c[0x0][0x198], R8 ;  /* 0x00006600071a7a25 */ /* 0x000fe200078e0008 */
[----:B------:R-:W-:-:S03]  /*1130*/  SHF.R.S32.HI R9, RZ, 0x1f, R4 ;  /* 0x0000001fff097819 */ /* 0x000fc60000011404 */
        /* <DEDUP_REMOVED lines=8> */
.L_x_5838:
        /* <DEDUP_REMOVED lines=17> */
.L_x_5840:
[----:B------:R-:W-:Y:S01]  /*12d0*/  IABS R7, c[0x0][0x1c8] ;  /* 0x0000720000077a13 */ /* 0x000fe20000000000 */
[----:B------:R-:W-:Y:S01]  /*12e0*/  @P4 IMAD.IADD R11, R6, 0x1, R11 ;  /* 0x00000001060b4824 */ /* 0x000fe200078e020b */
[----:B------:R-:W-:Y:S02]  /*12f0*/  MOV R16, RZ ;  /* 0x000000ff00107202 */ /* 0x000fe40000000f00 */
[----:B------:R-:W1:Y:S01]  /*1300*/  I2F.RP R8, R7 ;  /* 0x0000000700087306 */ /* 0x000e620000209400 */
[----:B------:R-:W-:-:S04]  /*1310*/  @P4 IMAD.WIDE.U32 R18, R11, c[0x0][0x1a0], RZ ;  /* 0x000068000b124a25 */ /* 0x000fc800078e00ff */
[----:B------:R-:W-:-:S03]  /*1320*/  @P4 IMAD R11, R11, c[0x0][0x1a4], R19 ;  /* 0x000069000b0b4a24 */ /* 0x000fc600078e0213 */
[----:B-1----:R-:W1:Y:S02]  /*1330*/  MUFU.RCP R17, R8 ;  /* 0x0000000800117308 */ /* 0x002e640000001000 */
[----:B-1----:R-:W-:-:S06]  /*1340*/  IADD3 R17, R17, 0xffffffe, RZ ;  /* 0x0ffffffe11117810 */ /* 0x002fcc0007ffe0ff */
[----:B------:R-:W1:Y:S02]  /*1350*/  F2I.FTZ.U32.TRUNC.NTZ R17, R17 ;  /* 0x0000001100117305 */ /* 0x000e64000021f000 */
[----:B-1----:R-:W-:-:S04]  /*1360*/  IMAD.MOV R4, RZ, RZ, -R17 ;  /* 0x000000ffff047224 */ /* 0x002fc800078e0a11 */
[----:B------:R-:W-:Y:S01]  /*1370*/  IMAD R5, R4, R7, RZ ;  /* 0x0000000704057224 */ /* 0x000fe200078e02ff */
[----:B------:R-:W-:-:S03]  /*1380*/  IABS R4, R14 ;  /* 0x0000000e00047213 */ /* 0x000fc60000000000 */
[----:B------:R-:W-:Y:S01]  /*1390*/  IMAD.HI.U32 R16, R17, R5, R16 ;  /* 0x0000000511107227 */ /* 0x000fe200078e0010 */
[----:B------:R-:W-:-:S03]  /*13a0*/  MOV R17, R9 ;  /* 0x0000000900117202 */ /* 0x000fc60000000f00 */
[----:B------:R-:W-:-:S04]  /*13b0*/  IMAD.MOV.U32 R5, RZ, RZ, R4 ;  /* 0x000000ffff057224 */ /* 0x000fc800078e0004 */
[----:B------:R-:W-:-:S04]  /*13c0*/  IMAD.HI.U32 R4, R16, R5, RZ ;  /* 0x0000000510047227 */ /* 0x000fc800078e00ff */
[----:B------:R-:W-:Y:S01]  /*13d0*/  IMAD.MOV.U32 R16, RZ, RZ, R10 ;  /* 0x000000ffff107224 */ /* 0x000fe200078e000a */
        /* <DEDUP_REMOVED lines=8> */
[----:B------:R-:W-:Y:S02]  /*1460*/  ISETP.GE.U32.AND P3, PT, R8, R7, PT ;  /* 0x000000070800720c */ /* 0x000fe40003f66070 */
[----:B------:R-:W-:-:S04]  /*1470*/  LEA R7, R20, 0xffffff80, 0x7 ;  /* 0xffffff8014077811 */ /* 0x000fc800078e38ff */
[----:B------:R-:W-:Y:S01]  /*1480*/  SHF.R.S32.HI R5, RZ, 0x1f, R7 ;  /* 0x0000001fff057819 */ /* 0x000fe20000011407 */
[----:B------:R-:W-:-:S04]  /*1490*/  IMAD.WIDE.U32 R16, R7, c[0x0][0x198], R16 ;  /* 0x0000660007107a25 */ /* 0x000fc800078e0010 */
[----:B------:R-:W-:Y:S02]  /*14a0*/  IMAD R8, R5, c[0x0][0x198], RZ ;  /* 0x0000660005087a24 */ /* 0x000fe400078e02ff */
[----:B------:R-:W-:Y:S02]  /*14b0*/  @P3 IADD3 R4, R4, 0x1, RZ ;  /* 0x0000000104043810 */ /* 0x000fe40007ffe0ff */
[----:B------:R-:W-:Y:S02]  /*14c0*/  IMAD R15, R7, c[0x0][0x19c], R8 ;  /* 0x00006700070f7a24 */ /* 0x000fe400078e0208 */
[----:B------:R-:W-:Y:S02]  /*14d0*/  @!P2 IADD3 R4, -R4, RZ, RZ ;  /* 0x000000ff0404a210 */ /* 0x000fe40007ffe1ff */
[----:B------:R-:W-:Y:S02]  /*14e0*/  @!P1 LOP3.LUT R4, RZ, c[0x0][0x1c8], RZ, 0x33, !PT ;  /* 0x00007200ff049a12 */ /* 0x000fe400078e33ff */
[----:B------:R-:W-:-:S02]  /*14f0*/  IADD3 R17, R17, R15, RZ ;  /* 0x0000000f11117210 */ /* 0x000fc40007ffe0ff */
        /* <DEDUP_REMOVED lines=16> */
.L_x_5839:
[----:B------:R-:W-:Y:S01]  /*1600*/  ISETP.NE.AND P1, PT, R12, -0x1, PT ;  /* 0xffffffff0c00780c */ /* 0x000fe20003f25270 */
[----:B------:R-:W-:Y:S01]  /*1610*/  IMAD R9, R9, c[0x0][0x1b8], RZ ;  /* 0x00006e0009097a24 */ /* 0x000fe200078e02ff */
[----:B-----5:R-:W-:Y:S01]  /*1620*/  SHF.R.S32.HI R3, RZ, 0x1f, R0 ;  /* 0x0000001fff037819 */ /* 0x020fe20000011400 */
[----:B------:R-:W-:Y:S01]  /*1630*/  BSSY B0, `(.L_x_5841) ;  /* 0x000004a000007945 */ /* 0x000fe20003800000 */
[----:B------:R-:W-:Y:S01]  /*1640*/  IADD3 R173, -R24, R13, RZ ;  /* 0x0000000d18ad7210 */ /* 0x000fe20007ffe1ff */
[----:B------:R-:W-:Y:S01]  /*1650*/  IMAD R9, R4, c[0x0][0x1bc], R9 ;  /* 0x00006f0004097a24 */ /* 0x000fe200078e0209 */
[CC--:B------:R-:W-:Y:S02]  /*1660*/  LEA.HI R17, R3.reuse, R0.reuse, RZ, 0x3 ;  /* 0x0000000003117211 */ /* 0x0c0fe400078f18ff */
[----:B------:R-:W-:Y:S02]  /*1670*/  LEA.HI R174, R3, R0, RZ, 0x4 ;  /* 0x0000000003ae7211 */ /* 0x000fe400078f20ff */
[----:B------:R-:W-:-:S02]  /*1680*/  SHF.R.S32.HI R30, RZ, 0x3, R17 ;  /* 0x00000003ff1e7819 */ /* 0x000fc40000011411 */
[----:B------:R-:W-:Y:S01]  /*1690*/  LOP3.LUT R17, R17, 0xfffffff8, RZ, 0xc0, !PT ;  /* 0xfffffff811117812 */ /* 0x000fe200078ec0ff */
[----:B------:R-:W-:Y:S01]  /*16a0*/  @P1 IMAD.WIDE.U32 R22, R12, c[0x0][0x190], RZ ;  /* 0x000064000c161a25 */ /* 0x000fe200078e00ff */
[----:B------:R-:W-:Y:S02]  /*16b0*/  @!P1 SHF.R.S32.HI R15, RZ, 0x1f, R182 ;  /* 0x0000001fff0f9819 */ /* 0x000fe400000114b6 */
[----:B------:R-:W-:Y:S01]  /*16c0*/  IADD3 R6, -R17, R0, RZ ;  /* 0x0000000011067210 */ /* 0x000fe20007ffe1ff */
[----:B------:R-:W-:Y:S01]  /*16d0*/  @!P1 IMAD.WIDE.U32 R28, R182, c[0x0][0x178], RZ ;  /* 0x00005e00b61c9a25 */ /* 0x000fe200078e00ff */
[----:B------:R-:W-:-:S03]  /*16e0*/  SHF.R.S32.HI R31, RZ, 0x1f, R30 ;  /* 0x0000001fff1f7819 */ /* 0x000fc6000001141e */
[----:B------:R-:W-:Y:S02]  /*16f0*/  @!P1 IMAD R15, R15, c[0x0][0x178], RZ ;  /* 0x00005e000f0f9a24 */ /* 0x000fe400078e02ff */
[----:B------:R-:W-:Y:S02]  /*1700*/  @P1 IMAD.MOV.U32 R16, RZ, RZ, R22 ;  /* 0x000000ffff101224 */ /* 0x000fe400078e0016 */
[----:B------:R-:W-:Y:S02]  /*1710*/  @!P1 IMAD R15, R182, c[0x0][0x17c], R15 ;  /* 0x00005f00b60f9a24 */ /* 0x000fe400078e020f */
[----:B------:R-:W-:Y:S02]  /*1720*/  IMAD.SHL.U32 R181, R6, 0x8, RZ ;  /* 0x0000000806b57824 */ /* 0x000fe400078e00ff */
[----:B------:R-:W-:Y:S02]  /*1730*/  @!P1 IMAD.MOV.U32 R16, RZ, RZ, R28 ;  /* 0x000000ffff109224 */ /* 0x000fe400078e001c */
[----:B------:R-:W-:Y:S01]  /*1740*/  IMAD.SHL.U32 R22, R30, 0x40, RZ ;  /* 0x000000401e167824 */ /* 0x000fe200078e00ff */
[----:B------:R-:W-:Y:S01]  /*1750*/  IADD3 R18, P2, R181, R18, RZ ;  /* 0x00000012b5127210 */ /* 0x000fe20007f5e0ff */
[----:B------:R-:W-:Y:S01]  /*1760*/  @P1 IMAD R12, R12, c[0x0][0x194], R23 ;  /* 0x000065000c0c1a24 */ /* 0x000fe200078e0217 */
[----:B------:R-:W-:Y:S01]  /*1770*/  @!P1 IADD3 R12, R29, R15, RZ ;  /* 0x0000000f1d0c9210 */ /* 0x000fe20007ffe0ff */
[----:B------:R-:W-:Y:S01]  /*1780*/  IMAD.WIDE R32, R33, 0x40, R30 ;  /* 0x0000004021207825 */ /* 0x000fe200078e021e */
[----:B------:R-:W-:-:S02]  /*1790*/  SHF.R.S32.HI R15, RZ, 0x1f, R181 ;  /* 0x0000001fff0f7819 */ /* 0x000fc400000114b5 */
[----:B------:R-:W-:Y:S02]  /*17a0*/  IADD3 R16, P1, R181, R16, RZ ;  /* 0x00000010b5107210 */ /* 0x000fe40007f3e0ff */
[----:B------:R-:W-:Y:S01]  /*17b0*/  LOP3.LUT R22, R22, 0x1c0, RZ, 0xc0, !PT ;  /* 0x000001c016167812 */ /* 0x000fe200078ec0ff */
[----:B------:R-:W-:Y:S01]  /*17c0*/  IMAD.X R19, R15, 0x1, R11, P2 ;  /* 0x000000010f137824 */ /* 0x000fe200010e060b */
[----:B------:R-:W-:Y:S01]  /*17d0*/  IADD3 R26, P3, R181, R26, RZ ;  /* 0x0000001ab51a7210 */ /* 0x000fe20007f7e0ff */
[----:B------:R-:W-:Y:S01]  /*17e0*/  IMAD.X R17, R15, 0x1, R12, P1 ;  /* 0x000000010f117824 */ /* 0x000fe200008e060c */
[----:B------:R-:W-:Y:S01]  /*17f0*/  LOP3.LUT R8, R22, 0x38, R181, 0xf8, !PT ;  /* 0x0000003816087812 */ /* 0x000fe200078ef8b5 */
[----:B------:R-:W-:Y:S01]  /*1800*/  IMAD.WIDE.U32 R18, R4, c[0x0][0x1b8], R18 ;  /* 0x00006e0004127a25 */ /* 0x000fe200078e0012 */
[----:B------:R-:W-:Y:S02]  /*1810*/  SHF.R.U32.HI R179, RZ, 0x3, R22 ;  /* 0x00000003ffb37819 */ /* 0x000fe40000011616 */
[----:B------:R-:W-:Y:S01]  /*1820*/  IADD3 R22, P1, R30, R7, RZ ;  /* 0x000000071e167210 */ /* 0x000fe20007f3e0ff */
[----:B------:R-:W-:Y:S01]  /*1830*/  IMAD R11, R31, c[0x0][0x198], RZ ;  /* 0x000066001f0b7a24 */ /* 0x000fe200078e02ff */
[----:B------:R-:W-:-:S02]  /*1840*/  LOP3.LUT R179, R8, R179, RZ, 0x3c, !PT ;  /* 0x000000b308b37212 */ /* 0x000fc400078e3cff */
[----:B------:R-:W-:Y:S01]  /*1850*/  LEA.HI R8, R3, R0, RZ, 0x6 ;  /* 0x0000000003087211 */ /* 0x000fe200078f30ff */
[----:B------:R-:W-:Y:S01]  /*1860*/  IMAD.X R5, R31, 0x1, R5, P1 ;  /* 0x000000011f057824 */ /* 0x000fe200008e0605 */
[C---:B------:R-:W-:Y:S01]  /*1870*/  ISETP.GE.AND P1, PT, R30.reuse, R173, PT ;  /* 0x000000ad1e00720c */ /* 0x040fe20003f26270 */
[----:B------:R-:W-:Y:S01]  /*1880*/  IMAD R11, R30, c[0x0][0x19c], R11 ;  /* 0x000067001e0b7a24 */ /* 0x000fe200078e020b */
[----:B------:R-:W-:Y:S01]  /*1890*/  SHF.R.S32.HI R7, RZ, 0x1f, R14 ;  /* 0x0000001fff077819 */ /* 0x000fe2000001140e */
[----:B------:R-:W-:Y:S01]  /*18a0*/  IMAD R5, R5, c[0x0][0x1a0], RZ ;  /* 0x0000680005057a24 */ /* 0x000fe200078e02ff */
[----:B------:R-:W-:Y:S01]  /*18b0*/  IADD3.X R27, R15, R10, RZ, P3, !PT ;  /* 0x0000000a0f1b7210 */ /* 0x000fe20001ffe4ff */
[----:B------:R-:W-:Y:S01]  /*18c0*/  IMAD.SHL.U32 R8, R8, 0x8, RZ ;  /* 0x0000000808087824 */ /* 0x000fe200078e00ff */
[----:B------:R-:W-:Y:S01]  /*18d0*/  IADD3 R19, R19, R9, RZ ;  /* 0x0000000913137210 */ /* 0x000fe20007ffe0ff */
[----:B------:R-:W-:Y:S01]  /*18e0*/  IMAD R7, R7, c[0x0][0x1a8], RZ ;  /* 0x00006a0007077a24 */ /* 0x000fe200078e02ff */
[----:B------:R-:W-:Y:S01]  /*18f0*/  LOP3.LUT R9, R174, 0xfffffff0, RZ, 0xc0, !PT ;  /* 0xfffffff0ae097812 */ /* 0x000fe200078ec0ff */
[----:B------:R-:W-:Y:S01]  /*1900*/  IMAD R25, R22, c[0x0][0x1a4], R5 ;  /* 0x0000690016197a24 */ /* 0x000fe200078e0205 */
[----:B------:R-:W-:Y:S01]  /*1910*/  LOP3.LUT R179, R179, 0xfffffe00, R8, 0xf8, !PT ;  /* 0xfffffe00b3b37812 */ /* 0x000fe200078ef808 */
[----:B------:R-:W-:Y:S01]  /*1920*/  IMAD.WIDE.U32 R124, R30, c[0x0][0x198], R26 ;  /* 0x000066001e7c7a25 */ /* 0x000fe200078e001a */
[----:B------:R-:W-:-:S02]  /*1930*/  LEA.HI R4, R3, R0, RZ, 0x5 ;  /* 0x0000000003047211 */ /* 0x000fc400078f28ff */
[----:B------:R-:W-:Y:S01]  /*1940*/  SHF.R.S32.HI R174, RZ, 0x4, R174 ;  /* 0x00000004ffae7819 */ /* 0x000fe200000114ae */
[----:B------:R-:W-:Y:S01]  /*1950*/  IMAD R29, R14, c[0x0][0x1ac], R7 ;  /* 0x00006b000e1d7a24 */ /* 0x000fe200078e0207 */
[----:B------:R-:W-:Y:S01]  /*1960*/  SHF.L.U32 R179, R179, 0x1, RZ ;  /* 0x00000001b3b37819 */ /* 0x000fe200000006ff */
[----:B------:R-:W-:-:S04]  /*1970*/  IMAD.WIDE.U32 R22, R22, c[0x0][0x1a0], R18 ;  /* 0x0000680016167a25 */ /* 0x000fc800078e0012 */
[----:B------:R-:W-:Y:S01]  /*1980*/  IMAD.WIDE.U32 R14, R14, c[0x0][0x1a8], R16 ;  /* 0x00006a000e0e7a25 */ /* 0x000fe200078e0010 */
[----:B------:R-:W-:-:S03]  /*1990*/  IADD3 R25, R23, R25, RZ ;  /* 0x0000001917197210 */ /* 0x000fc60007ffe0ff */
[----:B------:R-:W-:Y:S01]  /*19a0*/  IMAD.IADD R125, R125, 0x1, R11 ;  /* 0x000000017d7d7824 */ /* 0x000fe200078e020b */
[----:B------:R-:W-:Y:S01]  /*19b0*/  SHF.R.S32.HI R11, RZ, 0x5, R4 ;  /* 0x00000005ff0b7819 */ /* 0x000fe20000011404 */
        /* <DEDUP_REMOVED lines=17> */
.L_x_5842:
[----:B------:R-:W-:Y:S05]  /*1ad0*/  BSYNC B0 ;  /* 0x0000000000007941 */ /* 0x000fea0003800000 */
.L_x_5841:
        /* <DEDUP_REMOVED lines=21> */
.L_x_5844:
[----:B------:R-:W-:Y:S05]  /*1c30*/  BSYNC B0 ;  /* 0x0000000000007941 */ /* 0x000fea0003800000 */
.L_x_5843:
        /* <DEDUP_REMOVED lines=21> */
.L_x_5846:
[----:B------:R-:W-:Y:S05]  /*1d90*/  BSYNC B0 ;  /* 0x0000000000007941 */ /* 0x000fea0003800000 */
.L_x_5845:
        /* <DEDUP_REMOVED lines=20> */
.L_x_5848:
[----:B------:R-:W-:Y:S05]  /*1ee0*/  BSYNC B0 ;  /* 0x0000000000007941 */ /* 0x000fea0003800000 */
.L_x_5847:
        /* <DEDUP_REMOVED lines=21> */
.L_x_5850:
[----:B------:R-:W-:Y:S05]  /*2040*/  BSYNC B0 ;  /* 0x0000000000007941 */ /* 0x000fea0003800000 */
.L_x_5849:
        /* <DEDUP_REMOVED lines=9> */
[----:B------:R-:W-:-:S05]  /*20e0*/  IADD3 R17, P1, R177, R124, RZ ;  /* 0x0000007cb1117210 */ /* 0x000fca0007f3e0ff */
[----:B------:R-:W-:Y:S01]  /*20f0*/  IMAD.X R4, R176, 0x1, R125, P1 ;  /* 0x00000001b0047824 */ /* 0x000fe200008e067d */
[----:B-1----:R-:W-:-:S04]  /*2100*/  LEA R28, P1, R17, c[0x0][0x168], 0x1 ;  /* 0x00005a00111c7a11 */ /* 0x002fc800078208ff */
[----:B------:R-:W-:-:S05]  /*2110*/  LEA.HI.X R29, R17, c[0x0][0x16c], R4, 0x1, P1 ;  /* 0x00005b00111d7a11 */ /* 0x000fca00008f0c04 */
[----:B------:R-:W-:Y:S01]  /*2120*/  @!PT LDS RZ, [RZ] ;  /* 0x00000000fffff984 */ /* 0x000fe20000000800 */
[----:B------:R-:W-:Y:S01]  /*2130*/  @!PT LDS RZ, [RZ] ;  /* 0x00000000fffff984 */ /* 0x000fe20000000800 */
[----:B------:R-:W-:Y:S01]  /*2140*/  @!PT LDS RZ, [RZ] ;  /* 0x00000000fffff984 */ /* 0x000fe20000000800 */
[----:B------:R1:W-:Y:S04]  /*2150*/  LDGSTS.E.BYPASS.LTC128B.128 [R179+0x2800], [R28.64] ;  /* 0x028000001cb37fae */ /* 0x0003e8000b901d46 */
.L_x_5852:
[----:B------:R-:W-:Y:S05]  /*2160*/  BSYNC B0 ;  /* 0x0000000000007941 */ /* 0x000fea0003800000 */
.L_x_5851:
        /* <DEDUP_REMOVED lines=8> */
[----:B------:R-:W-:Y:S02]  /*21f0*/  LEA.HI.X R17, R101, R125, R4, 0x5, P1 ;  /* 0x0000007d65117211 */ /* 0x000fe400008f2c04 */
[----:B-1----:R-:W-:-:S04]  /*2200*/  LEA R28, P1, R8, c[0x0][0x168], 0x1 ;  /* 0x00005a00081c7a11 */ /* 0x002fc800078208ff */
[----:B------:R-:W-:-:S05]  /*2210*/  LEA.HI.X R29, R8, c[0x0][0x16c], R17, 0x1, P1 ;  /* 0x00005b00081d7a11 */ /* 0x000fca00008f0c11 */
[----:B------:R-:W-:Y:S01]  /*2220*/  @!PT LDS RZ, [RZ] ;  /* 0x00000000fffff984 */ /* 0x000fe20000000800 */
[----:B------:R-:W-:Y:S01]  /*2230*/  @!PT LDS RZ, [RZ] ;  /* 0x00000000fffff984 */ /* 0x000fe20000000800 */
[----:B------:R-:W-:Y:S01]  /*2240*/  @!PT LDS RZ, [RZ] ;  /* 0x00000000fffff984 */ /* 0x000fe20000000800 */
[----:B------:R1:W-:Y:S04]  /*2250*/  LDGSTS.E.BYPASS.LTC128B.128 [R179+0x3000], [R28.64] ;  /* 0x030000001cb37fae */ /* 0x0003e8000b901d46 */
.L_x_5854:
[----:B------:R-:W-:Y:S05]  /*2260*/  BSYNC B0 ;  /* 0x0000000000007941 */ /* 0x000fea0003800000 */
.L_x_5853:
        /* <DEDUP_REMOVED lines=16> */
.L_x_5856:
[----:B------:R-:W-:Y:S05]  /*2370*/  BSYNC B0 ;  /* 0x0000000000007941 */ /* 0x000fea0003800000 */
.L_x_5855:
        /* <DEDUP_REMOVED lines=16> */
.L_x_5858:
[----:B------:R-:W-:Y:S05]  /*2480*/  BSYNC B0 ;  /* 0x0000000000007941 */ /* 0x000fea0003800000 */
.L_x_5857:
        /* <DEDUP_REMOVED lines=17> */
.L_x_5860:
[----:B------:R-:W-:Y:S05]  /*25a0*/  BSYNC B0 ;  /* 0x0000000000007941 */ /* 0x000fea0003800000 */
.L_x_5859:
        /* <DEDUP_REMOVED lines=17> */
.L_x_5862:
[----:B------:R-:W-:Y:S05]  /*26c0*/  BSYNC B0 ;  /* 0x0000000000007941 */ /* 0x000fea0003800000 */
.L_x_5861:
        /* <DEDUP_REMOVED lines=17> */
.L_x_5864:
[----:B------:R-:W-:Y:S05]  /*27e0*/  BSYNC B0 ;  /* 0x0000000000007941 */ /* 0x000fea0003800000 */
.L_x_5863:
[----:B------:R-:W0:Y:S01]  /*27f0*/  LDGDEPBAR ;  /* 0x00000000000079af */ /* 0x000e220000000000 */
[----:B------:R-:W-:Y:S01]  /*2800*/  IMAD.SHL.U32 R171, R6, 0x40, RZ ;  /* 0x0000004006ab7824 */ /* 0x000fe200078e00ff */
[----:B------:R-:W-:Y:S01]  /*2810*/  SHF.R.S32.HI R178, RZ, 0x1f, R15 ;  /* 0x0000001fffb27819 */ /* 0x000fe2000001140f */
[C---:B-1----:R-:W-:Y:S01]  /*2820*/  IMAD.SHL.U32 R28, R30.reuse, 0x8, RZ ;  /* 0x000000081e1c7824 */ /* 0x042fe200078e00ff */
[----:B------:R-:W-:Y:S01]  /*2830*/  ISETP.GE.AND P2, PT, R30, R3, PT ;  /* 0x000000031e00720c */ /* 0x000fe20003f46270 */
[----:B------:R-:W-:Y:S01]  /*2840*/  IMAD R27, R11, 0x10, R24 ;  /* 0x000000100b1b7824 */ /* 0x000fe200078e0218 */
[----:B------:R-:W-:Y:S01]  /*2850*/  LEA.HI R4, R174, R174, RZ, 0x1 ;  /* 0x000000aeae047211 */ /* 0x000fe200078f08ff */
[----:B------:R-:W-:Y:S01]  /*2860*/  IMAD.SHL.U32 R126, R0, 0x2, RZ ;  /* 0x00000002007e7824 */ /* 0x000fe200078e00ff */
[----:B------:R-:W-:Y:S01]  /*2870*/  LOP3.LUT R171, R171, 0x1c0, RZ, 0xc0, !PT ;  /* 0x000001c0abab7812 */ /* 0x000fe200078ec0ff */
[----:B------:R-:W-:Y:S01]  /*2880*/  BSSY B0, `(.L_x_5865) ;  /* 0x0000029000007945 */ /* 0x000fe20003800000 */
[----:B------:R-:W-:-:S02]  /*2890*/  LEA.HI R178, R178, R15, RZ, 0x2 ;  /* 0x0000000fb2b27211 */ /* 0x000fc400078f10ff */
[----:B------:R-:W-:Y:S01]  /*28a0*/  LOP3.LUT R15, R4, 0xfffffffe, RZ, 0xc0, !PT ;  /* 0xfffffffe040f7812 */ /* 0x000fe200078ec0ff */
[----:B------:R-:W-:Y:S01]  /*28b0*/  IMAD.SHL.U32 R4, R5, 0x40, RZ ;  /* 0x0000004005047824 */ /* 0x000fe200078e00ff */
[----:B------:R-:W-:Y:S01]  /*28c0*/  LOP3.LUT R28, R171, 0x8, R28, 0xf8, !PT ;  /* 0x00000008ab1c7812 */ /* 0x000fe200078ef81c */
[----:B------:R-:W-:Y:S01]  /*28d0*/  IMAD.SHL.U32 R5, R9, 0x40, RZ ;  /* 0x0000004009057824 */ /* 0x000fe200078e00ff */
[----:B------:R-:W-:Y:S01]  /*28e0*/  SHF.R.U32.HI R171, RZ, 0x3, R171 ;  /* 0x00000003ffab7819 */ /* 0x000fe200000116ab */
[----:B------:R-:W-:Y:S01]  /*28f0*/  IMAD.IADD R30, R174, 0x1, -R15 ;  /* 0x00000001ae1e7824 */ /* 0x000fe200078e0a0f */
[----:B------:R-:W-:Y:S02]  /*2900*/  SHF.R.S32.HI R178, RZ, 0x2, R178 ;  /* 0x00000002ffb27819 */ /* 0x000fe400000114b2 */
[----:B------:R-:W-:Y:S01]  /*2910*/  LOP3.LUT R171, R28, R171, RZ, 0x3c, !PT ;  /* 0x000000ab1cab7212 */ /* 0x000fe200078e3cff */
[----:B------:R-:W-:Y:S01]  /*2920*/  IMAD.SHL.U32 R28, R30, 0x8, RZ ;  /* 0x000000081e1c7824 */ /* 0x000fe200078e00ff */
[----:B------:R-:W-:Y:S01]  /*2930*/  LOP3.LUT R5, R5, 0x1c0, RZ, 0xc0, !PT ;  /* 0x000001c005057812 */ /* 0x000fe200078ec0ff */
[----:B------:R-:W-:-:S04]  /*2940*/  DEPBAR.LE SB0, 0x0 ;  /* 0x000080000000791a */ /* 0x000fc80000000000 */
[----:B------:R-:W-:Y:S01]  /*2950*/  BAR.SYNC.DEFER_BLOCKING 0x0 ;  /* 0x0000000000007b1d */ /* 0x000fe20000010000 */
[----:B------:R-:W-:Y:S01]  /*2960*/  IADD3 R27, R27, 0x1, R178 ;  /* 0x000000011b1b7810 */ /* 0x000fe20007ffe0b2 */
[----:B------:R-:W-:Y:S01]  /*2970*/  IMAD R171, R30, 0x200, R171 ;  /* 0x000002001eab7824 */ /* 0x000fe200078e02ab */
[----:B------:R-:W-:Y:S02]  /*2980*/  LOP3.LUT R28, R5, 0x8, R28, 0xf8, !PT ;  /* 0x00000008051c7812 */ /* 0x000fe400078ef81c */
[----:B------:R-:W-:Y:S02]  /*2990*/  SHF.R.U32.HI R5, RZ, 0x3, R5 ;  /* 0x00000003ff057819 */ /* 0x000fe40000011605 */
[----:B------:R-:W-:Y:S02]  /*29a0*/  LOP3.LUT R4, R4, 0xfffffe00, RZ, 0xc0, !PT ;  /* 0xfffffe0004047812 */ /* 0x000fe400078ec0ff */
[----:B------:R-:W-:Y:S02]  /*29b0*/  IADD3 R27, R2, R27, -R13 ;  /* 0x0000001b021b7210 */ /* 0x000fe40007ffe80d */
[----:B------:R-:W-:Y:S01]  /*29c0*/  LOP3.LUT R13, R28, R5, RZ, 0x3c, !PT ;  /* 0x000000051c0d7212 */ /* 0x000fe200078e3cff */
[----:B------:R-:W-:Y:S01]  /*29d0*/  IMAD R172, R11, 0x400, R4 ;  /* 0x000004000bac7824 */ /* 0x000fe200078e0204 */
[----:B------:R-:W-:Y:S01]  /*29e0*/  LOP3.LUT P3, RZ, R6, 0x2, RZ, 0xc0, !PT ;  /* 0x0000000206ff7812 */ /* 0x000fe2000786c0ff */
[----:B------:R-:W-:Y:S01]  /*29f0*/  IMAD.MOV.U32 R5, RZ, RZ, 0x10 ;  /* 0x00000010ff057424 */ /* 0x000fe200078e00ff */
[----:B------:R-:W-:Y:S01]  /*2a00*/  LEA R194, P1, R22, c[0x0][0x170], 0x1 ;  /* 0x00005c0016c27a11 */ /* 0x000fe200078208ff */
[C---:B------:R-:W-:Y:S01]  /*2a10*/  IMAD.IADD R172, R13.reuse, 0x1, R172 ;  /* 0x000000010dac7824 */ /* 0x040fe200078e02ac */
[----:B------:R-:W-:-:S02]  /*2a20*/  LOP3.LUT R4, R13, R4, RZ, 0xfc, !PT ;  /* 0x000000040d047212 */ /* 0x000fc400078efcff */
[----:B------:R-:W-:Y:S01]  /*2a30*/  LOP3.LUT R126, R126, 0x6, RZ, 0xc0, !PT ;  /* 0x000000067e7e7812 */ /* 0x000fe200078ec0ff */
[----:B------:R-:W-:Y:S01]  /*2a40*/  IMAD.SHL.U32 R172, R172, 0x2, RZ ;  /* 0x00000002acac7824 */ /* 0x000fe200078e00ff */
[----:B------:R-:W-:Y:S02]  /*2a50*/  LEA.HI.X R195, R22, c[0x0][0x174], R25, 0x1, P1 ;  /* 0x00005d0016c37a11 */ /* 0x000fe400008f0c19 */
[----:B------:R-:W-:Y:S01]  /*2a60*/  SEL R0, R5, 0xfffffff0, !P3 ;  /* 0xfffffff005007807 */ /* 0x000fe20005800000 */
[----:B------:R1:W-:Y:S01]  /*2a70*/  @P2 STS.128 [R179+0x6000], RZ ;  /* 0x006000ffb3002388 */ /* 0x0003e20000000c00 */
        /* <DEDUP_REMOVED lines=9> */
.L_x_5866:
[----:B------:R-:W-:Y:S05]  /*2b10*/  BSYNC B0 ;  /* 0x0000000000007941 */ /* 0x000fea0003800000 */
.L_x_5865:
        /* <DEDUP_REMOVED lines=16> */
.L_x_5868:
[----:B------:R-:W-:Y:S05]  /*2c20*/  BSYNC B0 ;  /* 0x0000000000007941 */ /* 0x000fea0003800000 */
.L_x_5867:
        /* <DEDUP_REMOVED lines=14> */
.L_x_5870:
[----:B------:R-:W-:Y:S05]  /*2d10*/  BSYNC B0 ;  /* 0x0000000000007941 */ /* 0x000fea0003800000 */
.L_x_5869:
        /* <DEDUP_REMOVED lines=15> */
.L_x_5872:
[----:B------:R-:W-:Y:S05]  /*2e10*/  BSYNC B0 ;  /* 0x0000000000007941 */ /* 0x000fea0003800000 */
.L_x_5871:
        /* <DEDUP_REMOVED lines=14> */
.L_x_5874:
[----:B------:R-:W-:Y:S05]  /*2f00*/  BSYNC B0 ;  /* 0x0000000000007941 */ /* 0x000fea0003800000 */
.L_x_5873:
        /* <DEDUP_REMOVED lines=15> */
.L_x_5876:
[----:B------:R-:W-:Y:S05]  /*3000*/  BSYNC B0 ;  /* 0x0000000000007941 */ /* 0x000fea0003800000 */
.L_x_5875:
        /* <DEDUP_REMOVED lines=15> */
.L_x_5878:
[----:B------:R-:W-:Y:S05]  /*3100*/  BSYNC B0 ;  /* 0x0000000000007941 */ /* 0x000fea0003800000 */
.L_x_5877:
        /* <DEDUP_REMOVED lines=19> */
.L_x_5880:
[----:B------:R-:W-:Y:S05]  /*3240*/  BSYNC B0 ;  /* 0x0000000000007941 */ /* 0x000fea0003800000 */
.L_x_5879:
[----:B------:R-:W-:Y:S01]  /*3250*/  SHF.L.U32 R171, R171, 0x1, RZ ;  /* 0x00000001abab7819 */ /* 0x000fe200000006ff */
[----:B-1----:R-:W-:Y:S01]  /*3260*/  LDSM.16.M88.4 R16, [R172] ;  /* 0x00000000ac10783b */ /* 0x002fe20000000200 */
[----:B------:R-:W-:Y:S02]  /*3270*/  LEA R170, R3, R172, 0x1 ;  /* 0x000000ac03aa7211 */ /* 0x000fe400078e08ff */
[----:B------:R-:W-:Y:S01]  /*3280*/  LEA R165, R0, R171, 0x1 ;  /* 0x000000ab00a57211 */ /* 0x000fe200078e08ff */
[----:B------:R-:W1:Y:S01]  /*3290*/  LDSM.16.M88.4 R28, [R171+0x2000] ;  /* 0x00200000ab1c783b */ /* 0x000e620000000200 */
[----:B------:R-:W-:Y:S02]  /*32a0*/  LOP3.LUT P1, RZ, R6, 0x4, RZ, 0xc0, !PT ;  /* 0x0000000406ff7812 */ /* 0x000fe4000782c0ff */
[C---:B------:R-:W-:Y:S01]  /*32b0*/  IADD3 R6, R171.reuse, 0x2000, RZ ;  /* 0x00002000ab067810 */ /* 0x040fe20007ffe0ff */
[----:B------:R-:W-:Y:S01]  /*32c0*/  LDSM.16.M88.4 R12, [R170] ;  /* 0x00000000aa0c783b */ /* 0x000fe20000000200 */
[----:B------:R-:W-:-:S02]  /*32d0*/  IADD3 R168, R171, 0x2040, RZ ;  /* 0x00002040aba87810 */ /* 0x000fc40007ffe0ff */
[----:B------:R-:W-:Y:S01]  /*32e0*/  LEA R169, R5, R172, 0x1 ;  /* 0x000000ac05a97211 */ /* 0x000fe200078e08ff */
[----:B------:R-:W-:Y:S01]  /*32f0*/  LDSM.16.M88.4 R52, [R165+0x2000] ;  /* 0x00200000a534783b */ /* 0x000fe20000000200 */
[----:B------:R-:W-:Y:S02]  /*3300*/  ISETP.GT.AND P2, PT, R180, R175, PT ;  /* 0x000000afb400720c */ /* 0x000fe40003f44270 */
[----:B------:R-:W-:Y:S01]  /*3310*/  LEA R167, R3, R169, 0x1 ;  /* 0x000000a903a77211 */ /* 0x000fe200078e08ff */
[----:B------:R-:W5:Y:S01]  /*3320*/  LDSM.16.M88.4 R48, [R171+0x2800] ;  /* 0x00280000ab30783b */ /* 0x000f620000000200 */
[C---:B------:R-:W-:Y:S02]  /*3330*/  IADD3 R127, R27.reuse, 0x8, RZ ;  /* 0x000000081b7f7810 */ /* 0x040fe40007ffe0ff */
[----:B------:R-:W-:Y:S01]  /*3340*/  @P1 IADD3 R168, R6, -0x40, RZ ;  /* 0xffffffc006a81810 */ /* 0x000fe20007ffe0ff */
[----:B------:R-:W-:Y:S01]  /*3350*/  LDSM.16.M88.4 R8, [R169] ;  /* 0x00000000a908783b */ /* 0x000fe20000000200 */
[----:B------:R-:W-:-:S02]  /*3360*/  IMNMX R128, R27, R2, PT ;  /* 0x000000021b807217 */ /* 0x000fc40003800200 */
[----:B------:R-:W-:Y:S01]  /*3370*/  LEA R100, R0, R168, 0x1 ;  /* 0x000000a800647211 */ /* 0x000fe200078e08ff */
[----:B------:R-:W2:Y:S01]  /*3380*/  LDSM.16.M88.4 R40, [R168] ;  /* 0x00000000a828783b */ /* 0x000ea20000000200 */
[----:B------:R-:W-:Y:S02]  /*3390*/  IMNMX R127, R127, R2, PT ;  /* 0x000000027f7f7217 */ /* 0x000fe40003800200 */
[C---:B------:R-:W-:Y:S01]  /*33a0*/  IADD3 R161, R168.reuse, 0x800, RZ ;  /* 0x00000800a8a17810 */ /* 0x040fe20007ffe0ff */
[----:B------:R-:W3:Y:S01]  /*33b0*/  LDSM.16.M88.4 R76, [R165+0x2800] ;  /* 0x00280000a54c783b */ /* 0x000ee20000000200 */
        /* <DEDUP_REMOVED lines=9> */
[C---:B-1--4-:R-:W-:Y:S03]  /*3450*/  HMMA.16816.F32.BF16 R32, R16.reuse, R28, RZ ;  /* 0x0000001c1020723c */ /* 0x052fe600000418ff */
        /* <DEDUP_REMOVED lines=12> */
[C---:B---3--:R-:W-:Y:S08]  /*3520*/  HMMA.16816.F32.BF16 R36, R12.reuse, R76, R36 ;  /* 0x0000004c0c24723c */ /* 0x048ff00000041824 */
        /* <DEDUP_REMOVED lines=19> */
[----:B------:R-:W4:Y:S01]  /*3660*/  LDSM.16.M88.4 R72, [R100+0x1000] ;  /* 0x001000006448783b */ /* 0x000f220000000200 */
[----:B------:R5:W1:Y:S06]  /*3670*/  MUFU.TANH R81, R28 ;  /* 0x0000001c00517308 */ /* 0x000a6c0000002400 */
[----:B--2---:R-:W-:Y:S02]  /*3680*/  HMMA.16816.F32.BF16 R36, R44, R40, R36 ;  /* 0x000000282c24723c */ /* 0x004fe40000041824 */
[----:B------:R-:W2:Y:S06]  /*3690*/  MUFU.TANH R6, R6 ;  /* 0x0000000600067308 */ /* 0x000eac0000002400 */
[----:B------:R-:W-:Y:S01]  /*36a0*/  HMMA.16816.F32.BF16 R52, R12, R62, R52 ;  /* 0x0000003e0c34723c */ /* 0x000fe20000041834 */
[----:B------:R-:W2:Y:S01]  /*36b0*/  LDSM.16.M88.4 R60, [R165+0x3800] ;  /* 0x00380000a53c783b */ /* 0x000ea20000000200 */
[----:B------:R-:W2:Y:S03]  /*36c0*/  MUFU.TANH R26, R26 ;  /* 0x0000001a001a7308 */ /* 0x000ea60000002400 */
[----:B-----5:R-:W-:Y:S03]  /*36d0*/  LDSM.16.M88.4 R28, [R168+0x1800] ;  /* 0x00180000a81c783b */ /* 0x020fe60000000200 */
[----:B-1----:R-:W-:Y:S02]  /*36e0*/  HMMA.16816.F32.BF16 R56, R8, R68, R56 ;  /* 0x000000440838723c */ /* 0x002fe40000041838 */
[----:B------:R-:W1:Y:S06]  /*36f0*/  MUFU.TANH R80, R80 ;  /* 0x0000005000507308 */ /* 0x000e6c0000002400 */
[----:B------:R-:W-:Y:S01]  /*3700*/  HMMA.16816.F32.BF16 R48, R44, R42, R48 ;  /* 0x0000002a2c30723c */ /* 0x000fe20000041830 */
[----:B------:R-:W5:Y:S01]  /*3710*/  LDSM.16.M88.4 R40, [R165+0x4000] ;  /* 0x00400000a528783b */ /* 0x000f620000000200 */
        /* <DEDUP_REMOVED lines=16> */
[----:B----4-:R-:W-:Y:S04]  /*3820*/  HMMA.16816.F32.BF16 R56, R44, R72, R56 ;  /* 0x000000482c38723c */ /* 0x010fe80000041838 */
[----:B------:R4:W2:Y:S04]  /*3830*/  MUFU.TANH R89, R48 ;  /* 0x0000003000597308 */ /* 0x0008a80000002400 */
[C---:B-1----:R-:W-:Y:S04]  /*3840*/  HMMA.16816.F32.BF16 R36, R16.reuse, R76, RZ ;  /* 0x0000004c1024723c */ /* 0x042fe800000418ff */
[----:B------:R-:W1:Y:S04]  /*3850*/  MUFU.TANH R84, R84 ;  /* 0x0000005400547308 */ /* 0x000e680000002400 */
[----:B------:R-:W-:Y:S01]  /*3860*/  HMMA.16816.F32.BF16 R76, R16, R78, RZ ;  /* 0x0000004e104c723c */ /* 0x000fe200000418ff */
[----:B----4-:R-:W4:Y:S03]  /*3870*/  LDSM.16.M88.4 R48, [R168+0x2000] ;  /* 0x00200000a830783b */ /* 0x010f260000000200 */
        /* <DEDUP_REMOVED lines=10> */
[----:B-----5:R-:W-:Y:S05]  /*3920*/  HMMA.16816.F32.BF16 R36, R12, R40, R36 ;  /* 0x000000280c24723c */ /* 0x020fea0000041824 */
[----:B------:R-:W2:Y:S03]  /*3930*/  MUFU.TANH R88, R88 ;  /* 0x0000005800587308 */ /* 0x000ea60000002400 */
[----:B------:R-:W-:Y:S01]  /*3940*/  HMMA.16816.F32.BF16 R52, R44, R74, R52 ;  /* 0x0000004a2c34723c */ /* 0x000fe20000041834 */
[----:B------:R-:W-:Y:S04]  /*3950*/  LDSM.16.M88.4 R72, [R171+0x5000] ;  /* 0x00500000ab48783b */ /* 0x000fe80000000200 */
[----:B-1----:R-:W-:Y:S01]  /*3960*/  LDSM.16.M88.4 R56, [R100+0x2000] ;  /* 0x002000006438783b */ /* 0x002fe20000000200 */
[----:B------:R-:W1:Y:S02]  /*3970*/  MUFU.TANH R90, R90 ;  /* 0x0000005a005a7308 */ /* 0x000e640000002400 */
[----:B------:R-:W-:Y:S01]  /*3980*/  HMMA.16816.F32.BF16 R76, R12, R42, R76 ;  /* 0x0000002a0c4c723c */ /* 0x000fe2000004184c */
[----:B------:R-:W5:Y:S05]  /*3990*/  LDSM.16.M88.4 R40, [R165+0x4800] ;  /* 0x00480000a528783b */ /* 0x000f6a0000000200 */
        /* <DEDUP_REMOVED lines=11> */
[----:B----4-:R-:W-:Y:S01]  /*3a50*/  HMMA.16816.F32.BF16 R36, R8, R48, R36 ;  /* 0x000000300824723c */ /* 0x010fe20000041824 */
[----:B-1----:R-:W1:Y:S05]  /*3a60*/  LDSM.16.M88.4 R52, [R168+0x2800] ;  /* 0x00280000a834783b */ /* 0x002e6a0000000200 */
[----:B------:R-:W4:Y:S02]  /*3a70*/  MUFU.TANH R96, R96 ;  /* 0x0000006000607308 */ /* 0x000f240000002400 */
[----:B------:R-:W-:Y:S06]  /*3a80*/  HMMA.16816.F32.BF16 R68, R16, R70, RZ ;  /* 0x000000461044723c */ /* 0x000fec00000418ff */
[----:B------:R-:W1:Y:S02]  /*3a90*/  MUFU.TANH R98, R98 ;  /* 0x0000006200627308 */ /* 0x000e640000002400 */
[----:B-----5:R-:W-:Y:S06]  /*3aa0*/  HMMA.16816.F32.BF16 R28, R12, R40, R28 ;  /* 0x000000280c1c723c */ /* 0x020fec000004181c */
        /* <DEDUP_REMOVED lines=10> */
[----:B------:R2:W2:Y:S01]  /*3b50*/  MUFU.TANH R149, R36 ;  /* 0x0000002400957308 */ /* 0x0004a20000002400 */
[----:B------:R-:W-:Y:S02]  /*3b60*/  FMUL.FTZ R147, R38, c[0x0][0x2ec] ;  /* 0x0000bb0026937a20 */ /* 0x000fe40000410000 */
[C---:B------:R-:W-:Y:S01]  /*3b70*/  HMMA.16816.F32.BF16 R76, R8.reuse, R50, R76 ;  /* 0x00000032084c723c */ /* 0x040fe2000004184c */
[----:B------:R-:W3:Y:S01]  /*3b80*/  LDSM.16.M88.4 R48, [R100+0x2800] ;  /* 0x002800006430783b */ /* 0x000ee20000000200 */
[----:B------:R-:W-:Y:S02]  /*3b90*/  FMUL.FTZ R151, R39, c[0x0][0x2ec] ;  /* 0x0000bb0027977a20 */ /* 0x000fe40000410000 */
[----:B------:R-:W-:Y:S01]  /*3ba0*/  FMUL.FTZ R32, R32, c[0x0][0x2ec] ;  /* 0x0000bb0020207a20 */ /* 0x000fe20000410000 */
[----:B------:R-:W3:Y:S01]  /*3bb0*/  MUFU.TANH R155, R155 ;  /* 0x0000009b009b7308 */ /* 0x000ee20000002400 */
[----:B------:R-:W-:Y:S02]  /*3bc0*/  FMUL.FTZ R33, R33, c[0x0][0x2ec] ;  /* 0x0000bb0021217a20 */ /* 0x000fe40000410000 */
[----:B-1----:R-:W-:Y:S01]  /*3bd0*/  HMMA.16816.F32.BF16 R28, R8, R52, R28 ;  /* 0x00000034081c723c */ /* 0x002fe2000004181c */
[----:B------:R-:W-:-:S02]  /*3be0*/  FMUL.FTZ R137, R34, c[0x0][0x2ec] ;  /* 0x0000bb0022897a20 */ /* 0x000fc40000410000 */
[----:B------:R-:W-:Y:S01]  /*3bf0*/  FMUL.FTZ R189, R35, c[0x0][0x2ec] ;  /* 0x0000bb0023bd7a20 */ /* 0x000fe20000410000 */
[----:B--2---:R-:W1:Y:S01]  /*3c00*/  LDSM.16.M88.4 R36, [R165+0x5800] ;  /* 0x00580000a524783b */ /* 0x004e620000000200 */
        /* <DEDUP_REMOVED lines=22> */
[----:B------:R-:W-:Y:S06]  /*3d70*/  HMMA.16816.F32.BF16 R16, R16, R62, RZ ;  /* 0x0000003e1010723c */ /* 0x000fec00000418ff */
[----:B------:R-:W1:Y:S02]  /*3d80*/  MUFU.TANH R187, R67 ;  /* 0x0000004300bb7308 */ /* 0x000e640000002400 */
[----:B------:R-:W-:Y:S01]  /*3d90*/  HMMA.16816.F32.BF16 R68, R44, R50, R68 ;  /* 0x000000322c44723c */ /* 0x000fe20000041844 */
[----:B------:R-:W5:Y:S05]  /*3da0*/  LDSM.16.M88.4 R48, [R168+0x3800] ;  /* 0x00380000a830783b */ /* 0x000f6a0000000200 */
[----:B------:R-:W1:Y:S02]  /*3db0*/  MUFU.TANH R147, R147 ;  /* 0x0000009300937308 */ /* 0x000e640000002400 */
[----:B------:R-:W-:Y:S01]  /*3dc0*/  HMMA.16816.F32.BF16 R32, R12, R40, R32 ;  /* 0x000000280c20723c */ /* 0x000fe20000041820 */
[----:B------:R-:W-:-:S02]  /*3dd0*/  FMUL.FTZ R28, R28, c[0x0][0x2ec] ;  /* 0x0000bb001c1c7a20 */ /* 0x000fc40000410000 */
[----:B------:R-:W-:Y:S02]  /*3de0*/  FMUL.FTZ R129, R29, c[0x0][0x2ec] ;  /* 0x0000bb001d817a20 */ /* 0x000fe40000410000 */
[----:B------:R-:W-:Y:S01]  /*3df0*/  FMUL.FTZ R119, R30, c[0x0][0x2ec] ;  /* 0x0000bb001e777a20 */ /* 0x000fe20000410000 */
[----:B------:R2:W2:Y:S01]  /*3e00*/  MUFU.TANH R131, R28 ;  /* 0x0000001c00837308 */ /* 0x0004a20000002400 */
[----:B------:R-:W-:Y:S01]  /*3e10*/  FMUL.FTZ R115, R31, c[0x0][0x2ec] ;  /* 0x0000bb001f737a20 */ /* 0x000fe20000410000 */
[C---:B------:R-:W-:Y:S01]  /*3e20*/  HMMA.16816.F32.BF16 R72, R12.reuse, R42, R72 ;  /* 0x0000002a0c48723c */ /* 0x040fe20000041848 */
[----:B------:R-:W3:Y:S05]  /*3e30*/  LDSM.16.M88.4 R40, [R100+0x3000] ;  /* 0x003000006428783b */ /* 0x000eea0000000200 */
[----:B------:R-:W3:Y:S02]  /*3e40*/  MUFU.TANH R151, R151 ;  /* 0x0000009700977308 */ /* 0x000ee40000002400 */
[----:B-1----:R-:W-:Y:S01]  /*3e50*/  HMMA.16816.F32.BF16 R52, R12, R36, R52 ;  /* 0x000000240c34723c */ /* 0x002fe20000041834 */
[----:B------:R-:W-:-:S02]  /*3e60*/  FMUL.FTZ R68, R68, c[0x0][0x2ec] ;  /* 0x0000bb0044447a20 */ /* 0x000fc40000410000 */
[----:B------:R-:W-:Y:S02]  /*3e70*/  FMUL.FTZ R69, R69, c[0x0][0x2ec] ;  /* 0x0000bb0045457a20 */ /* 0x000fe40000410000 */
[----:B------:R-:W-:Y:S01]  /*3e80*/  FMUL.FTZ R70, R70, c[0x0][0x2ec] ;  /* 0x0000bb0046467a20 */ /* 0x000fe20000410000 */
[----:B--2---:R-:W1:Y:S01]  /*3e90*/  LDSM.16.M88.4 R28, [R100+0x3800] ;  /* 0x00380000641c783b */ /* 0x004e620000000200 */
[----:B------:R-:W-:Y:S01]  /*3ea0*/  FMUL.FTZ R71, R71, c[0x0][0x2ec] ;  /* 0x0000bb0047477a20 */ /* 0x000fe20000410000 */
[----:B------:R-:W-:Y:S01]  /*3eb0*/  HMMA.16816.F32.BF16 R16, R12, R38, R16 ;  /* 0x000000260c10723c */ /* 0x000fe20000041810 */
[----:B------:R-:W2:Y:S01]  /*3ec0*/  MUFU.TANH R143, R76 ;  /* 0x0000004c008f7308 */ /* 0x000ea20000002400 */
[----:B------:R-:W-:-:S06]  /*3ed0*/  DEPBAR.LE SB0, 0x0 ;  /* 0x000080000000791a */ /* 0x000fcc0000000000 */
[C---:B------:R-:W-:Y:S01]  /*3ee0*/  HMMA.16816.F32.BF16 R32, R8.reuse, R56, R32 ;  /* 0x000000380820723c */ /* 0x040fe20000041820 */
[----:B------:R-:W1:Y:S07]  /*3ef0*/  MUFU.TANH R153, R77 ;  /* 0x0000004d00997308 */ /* 0x000e6e0000002400 */
[C---:B------:R-:W-:Y:S01]  /*3f00*/  HMMA.16816.F32.BF16 R72, R8.reuse, R58, R72 ;  /* 0x0000003a0848723c */ /* 0x040fe20000041848 */
[----:B------:R-:W1:Y:S07]  /*3f10*/  MUFU.TANH R141, R78 ;  /* 0x0000004e008d7308 */ /* 0x000e6e0000002400 */
[C---:B-----5:R-:W-:Y:S01]  /*3f20*/  HMMA.16816.F32.BF16 R52, R8.reuse, R48, R52 ;  /* 0x000000300834723c */ /* 0x060fe20000041834 */
[----:B------:R-:W1:Y:S07]  /*3f30*/  MUFU.TANH R145, R79 ;  /* 0x0000004f00917308 */ /* 0x000e6e0000002400 */
[----:B------:R-:W-:Y:S01]  /*3f40*/  HMMA.16816.F32.BF16 R16, R8, R50, R16 ;  /* 0x000000320810723c */ /* 0x000fe20000041810 */
[----:B------:R-:W1:Y:S07]  /*3f50*/  MUFU.TANH R129, R129 ;  /* 0x0000008100817308 */ /* 0x000e6e0000002400 */
[C---:B---3--:R-:W-:Y:S01]  /*3f60*/  HMMA.16816.F32.BF16 R32, R44.reuse, R40, R32 ;  /* 0x000000282c20723c */ /* 0x048fe20000041820 */
[----:B------:R-:W3:Y:S07]  /*3f70*/  MUFU.TANH R119, R119 ;  /* 0x0000007700777308 */ /* 0x000eee0000002400 */
[C---:B------:R-:W-:Y:S01]  /*3f80*/  HMMA.16816.F32.BF16 R72, R44.reuse, R42, R72 ;  /* 0x0000002a2c48723c */ /* 0x040fe20000041848 */
[----:B------:R-:W2:Y:S07]  /*3f90*/  MUFU.TANH R115, R115 ;  /* 0x0000007300737308 */ /* 0x000eae0000002400 */
[C---:B-1----:R-:W-:Y:S01]  /*3fa0*/  HMMA.16816.F32.BF16 R52, R44.reuse, R28, R52 ;  /* 0x0000001c2c34723c */ /* 0x042fe20000041834 */
[----:B------:R-:W1:Y:S07]  /*3fb0*/  MUFU.TANH R123, R68 ;  /* 0x00000044007b7308 */ /* 0x000e6e0000002400 */
[----:B------:R-:W-:Y:S01]  /*3fc0*/  HMMA.16816.F32.BF16 R16, R44, R30, R16 ;  /* 0x0000001e2c10723c */ /* 0x000fe20000041810 */
[----:B------:R-:W-:Y:S01]  /*3fd0*/  FMUL.FTZ R33, R33, c[0x0][0x2ec] ;  /* 0x0000bb0021217a20 */ /* 0x000fe20000410000 */
[----:B------:R-:W1:Y:S01]  /*3fe0*/  MUFU.TANH R121, R69 ;  /* 0x0000004500797308 */ /* 0x000e620000002400 */
[----:B------:R-:W-:-:S02]  /*3ff0*/  FMUL.FTZ R8, R35, c[0x0][0x2ec] ;  /* 0x0000bb0023087a20 */ /* 0x000fc40000410000 */
[----:B------:R-:W-:Y:S02]  /*4000*/  FMUL.FTZ R32, R32, c[0x0][0x2ec] ;  /* 0x0000bb0020207a20 */ /* 0x000fe40000410000 */
[----:B------:R-:W-:Y:S02]  /*4010*/  FMUL.FTZ R34, R34, c[0x0][0x2ec] ;  /* 0x0000bb0022227a20 */ /* 0x000fe40000410000 */
[----:B------:R-:W-:Y:S01]  /*4020*/  FMUL.FTZ R61, R72, c[0x0][0x2ec] ;  /* 0x0000bb00483d7a20 */ /* 0x000fe20000410000 */
[----:B------:R5:W1:Y:S01]  /*4030*/  MUFU.TANH R63, R33 ;  /* 0x00000021003f7308 */ /* 0x000a620000002400 */
[----:B------:R-:W-:Y:S02]  /*4040*/  FMUL.FTZ R59, R73, c[0x0][0x2ec] ;  /* 0x0000bb00493b7a20 */ /* 0x000fe40000410000 */
[----:B------:R-:W-:Y:S02]  /*4050*/  FMUL.FTZ R12, R74, c[0x0][0x2ec] ;  /* 0x0000bb004a0c7a20 */ /* 0x000fe40000410000 */
[----:B------:R-:W-:-:S02]  /*4060*/  FMUL.FTZ R10, R75, c[0x0][0x2ec] ;  /* 0x0000bb004b0a7a20 */ /* 0x000fc40000410000 */
[----:B------:R-:W-:Y:S01]  /*4070*/  FMUL.FTZ R49, R52, c[0x0][0x2ec] ;  /* 0x0000bb0034317a20 */ /* 0x000fe20000410000 */
[----:B------:R1:W1:Y:S01]  /*4080*/  MUFU.TANH R113, R70 ;  /* 0x0000004600717308 */ /* 0x0002620000002400 */
[----:B------:R-:W-:Y:S02]  /*4090*/  FMUL.FTZ R41, R53, c[0x0][0x2ec] ;  /* 0x0000bb0035297a20 */ /* 0x000fe40000410000 */
[----:B------:R-:W-:-:S03]  /*40a0*/  FMUL.FTZ R35, R54, c[0x0][0x2ec] ;  /* 0x0000bb0036237a20 */ /* 0x000fc60000410000 */
[----:B------:R-:W-:Y:S02]  /*40b0*/  FMUL.FTZ R16, R16, c[0x0][0x2ec] ;  /* 0x0000bb0010107a20 */ /* 0x000fe40000410000 */
[----:B-----5:R-:W-:Y:S01]  /*40c0*/  FMUL.FTZ R33, R55, c[0x0][0x2ec] ;  /* 0x0000bb0037217a20 */ /* 0x020fe20000410000 */
[----:B------:R1:W1:Y:S01]  /*40d0*/  MUFU.TANH R111, R71 ;  /* 0x00000047006f7308 */ /* 0x0002620000002400 */
[----:B------:R-:W-:Y:S02]  /*40e0*/  FMUL.FTZ R17, R17, c[0x0][0x2ec] ;  /* 0x0000bb0011117a20 */ /* 0x000fe40000410000 */
[----:B------:R-:W-:Y:S02]  /*40f0*/  FMUL.FTZ R18, R18, c[0x0][0x2ec] ;  /* 0x0000bb0012127a20 */ /* 0x000fe40000410000 */
[----:B------:R-:W-:-:S03]  /*4100*/  FMUL.FTZ R19, R19, c[0x0][0x2ec] ;  /* 0x0000bb0013137a20 */ /* 0x000fc60000410000 */
[----:B------:R1:W1:Y:S08]  /*4110*/  MUFU.TANH R65, R32 ;  /* 0x0000002000417308 */ /* 0x0002700000002400 */
        /* <DEDUP_REMOVED lines=13> */
[----:B------:R1:W1:Y:S01]  /*41f0*/  MUFU.TANH R27, R19 ;  /* 0x00000013001b7308 */ /* 0x0002620000002400 */
        /* <DEDUP_REMOVED lines=41> */
[----:B------:R-:W-:Y:S02]  /*4490*/  IMAD.WIDE R18, R2, 0x4, R184 ;  /* 0x0000000402127825 */ /* 0x000fe400078e02b8 */
        /* <DEDUP_REMOVED lines=18> */
.L_x_5882:
[----:B------:R-:W-:-:S04]  /*45c0*/  LEA R11, -R101, RZ, 0x7 ;  /* 0x000000ff650b7211 */ /* 0x000fc800078e39ff */
[----:B------:R-:W-:Y:S02]  /*45d0*/  SHF.R.S32.HI R14, RZ, 0x1f, R11 ;  /* 0x0000001fff0e7819 */ /* 0x000fe4000001140b */
.L_x_5883:
[----:B------:R-:W-:Y:S01]  /*45e0*/  ISETP.GE.AND P1, PT, R181, c[0x0][0x220], PT ;  /* 0x00008800b5007a0c */ /* 0x000fe20003f26270 */
[----:B------:R-:W-:-:S12]  /*45f0*/  BSSY B0, `(.L_x_5884) ;  /* 0x000005e000007945 */ /* 0x000fd80003800000 */
[CC--:B-1----:R-:W-:Y:S01]  /*4600*/  @!P1 IADD3 R16, P4, P3, R11.reuse, R124.reuse, R177 ;  /* 0x0000007c0b109210 */ /* 0x0c2fe20007b9e0b1 */
[----:B------:R-:W-:Y:S01]  /*4610*/  @!P1 IMAD.MOV.U32 R15, RZ, RZ, c[0x0][0x19c] ;  /* 0x00006700ff0f9624 */ /* 0x000fe200078e00ff */
[----:B------:R-:W-:Y:S01]  /*4620*/  @!P1 IADD3 R9, P5, R11, R124, RZ ;  /* 0x0000007c0b099210 */ /* 0x000fe20007fbe0ff */
[----:B------:R-:W-:Y:S01]  /*4630*/  @!P1 IMAD.WIDE.U32 R18, R101, 0x30, R124 ;  /* 0x0000003065129825 */ /* 0x000fe200078e007c */
[----:B------:R-:W-:Y:S01]  /*4640*/  @!P1 IADD3.X R13, R14, R125, R176, P4, P3 ;  /* 0x0000007d0e0d9210 */ /* 0x000fe200027e64b0 */
[----:B------:R1:W-:Y:S01]  /*4650*/  @P1 STS.128 [R179+0x2000], RZ ;  /* 0x002000ffb3001388 */ /* 0x0003e20000000c00 */
[C---:B------:R-:W-:Y:S01]  /*4660*/  @!P1 LEA R42, P4, R16.reuse, c[0x0][0x168], 0x1 ;  /* 0x00005a00102a9a11 */ /* 0x040fe200078808ff */
        /* <DEDUP_REMOVED lines=8> */
[----:B------:R-:W-:Y:S01]  /*46f0*/  @!P1 IMAD.MOV.U32 R46, RZ, RZ, R124 ;  /* 0x000000ffff2e9224 */ /* 0x000fe200078e007c */
[----:B------:R-:W-:Y:S01]  /*4700*/  @!P1 LEA R44, P5, R9, c[0x0][0x168], 0x1 ;  /* 0x00005a00092c9a11 */ /* 0x000fe200078a08ff */
[----:B------:R-:W-:Y:S01]  /*4710*/  @!P1 IMAD.MOV.U32 R47, RZ, RZ, R125 ;  /* 0x000000ffff2f9224 */ /* 0x000fe200078e007d */
[----:B------:R-:W-:-:S02]  /*4720*/  @!P1 LEA R28, P3, R101, R124, 0x6 ;  /* 0x0000007c651c9211 */ /* 0x000fc400078630ff */
[CC--:B------:R-:W-:Y:S01]  /*4730*/  @!P1 LEA.HI.X R13, R101.reuse, R125.reuse, R32, 0x5, P4 ;  /* 0x0000007d650d9211 */ /* 0x0c0fe200020f2c20 */
[----:B------:R-:W-:Y:S01]  /*4740*/  @!P1 IMAD.WIDE.U32 R46, R101, 0x50, R46 ;  /* 0x00000050652e9825 */ /* 0x000fe200078e002e */
[----:B------:R-:W-:Y:S02]  /*4750*/  @!P1 LEA.HI.X R45, R9, c[0x0][0x16c], R2, 0x1, P5 ;  /* 0x00005b00092d9a11 */ /* 0x000fe400028f0c02 */
[----:B------:R-:W-:Y:S01]  /*4760*/  @!P1 IADD3 R16, P4, R11, R16, RZ ;  /* 0x000000100b109210 */ /* 0x000fe20007f9e0ff */
[----:B------:R-:W-:Y:S01]  /*4770*/  @!P1 IMAD.MOV.U32 R9, RZ, RZ, c[0x0][0x19c] ;  /* 0x00006700ff099624 */ /* 0x000fe200078e00ff */
[----:B------:R-:W-:Y:S01]  /*4780*/  @!P1 LEA.HI.X R17, R101, R125, R30, 0x6, P3 ;  /* 0x0000007d65119211 */ /* 0x000fe200018f341e */
[----:B------:R-:W-:Y:S01]  /*4790*/  @!P1 IMAD.MOV.U32 R2, RZ, RZ, c[0x0][0x19c] ;  /* 0x00006700ff029624 */ /* 0x000fe200078e00ff */
[----:B------:R-:W-:Y:S01]  /*47a0*/  @!P1 IADD3 R28, P3, R11, R28, RZ ;  /* 0x0000001c0b1c9210 */ /* 0x000fe20007f7e0ff */
[----:B------:R-:W-:Y:S01]  /*47b0*/  @!P1 IMAD R9, R9, 0x50, RZ ;  /* 0x0000005009099824 */ /* 0x000fe200078e02ff */
[----:B------:R-:W-:Y:S01]  /*47c0*/  @!P1 LEA R50, P6, R16, c[0x0][0x168], 0x1 ;  /* 0x00005a0010329a11 */ /* 0x000fe200078c08ff */
[C---:B------:R-:W-:Y:S01]  /*47d0*/  @!P1 IMAD.X R13, R14.reuse, 0x1, R13, P4 ;  /* 0x000000010e0d9824 */ /* 0x040fe200020e060d */
[----:B------:R-:W-:Y:S01]  /*47e0*/  @!P1 IADD3 R19, P4, R11, R46, RZ ;  /* 0x0000002e0b139210 */ /* 0x000fe20007f9e0ff */
[----:B------:R-:W-:Y:S01]  /*47f0*/  @!P1 IMAD.X R17, R14, 0x1, R17, P3 ;  /* 0x000000010e119824 */ /* 0x000fe200018e0611 */
[----:B------:R-:W-:Y:S01]  /*4800*/  @!P1 LEA R46, P5, R28, c[0x0][0x168], 0x1 ;  /* 0x00005a001c2e9a11 */ /* 0x000fe200078a08ff */
[----:B------:R-:W-:Y:S01]  /*4810*/  @!P1 IMAD.WIDE.U32 R30, R101, 0x60, R124 ;  /* 0x00000060651e9825 */ /* 0x000fe200078e007c */
[----:B------:R-:W-:Y:S01]  /*4820*/  @!P1 IADD3.X R32, R14, R47, R9, P4, !PT ;  /* 0x0000002f0e209210 */ /* 0x000fe200027fe409 */
[----:B------:R-:W-:Y:S01]  /*4830*/  @!PT LDS RZ, [RZ] ;  /* 0x00000000fffff984 */ /* 0x000fe20000000800 */
[----:B------:R-:W-:Y:S01]  /*4840*/  @!PT LDS RZ, [RZ] ;  /* 0x00000000fffff984 */ /* 0x000fe20000000800 */
[----:B------:R-:W-:Y:S01]  /*4850*/  @!PT LDS RZ, [RZ] ;  /* 0x00000000fffff984 */ /* 0x000fe20000000800 */
[----:B------:R1:W-:Y:S01]  /*4860*/  @!P1 LDGSTS.E.BYPASS.LTC128B.128 [R179+0x2000], [R44.64] ;  /* 0x020000002cb39fae */ /* 0x0003e2000b901d46 */
[----:B------:R-:W-:Y:S01]  /*4870*/  @!P1 LEA.HI.X R47, R28, c[0x0][0x16c], R17, 0x1, P5 ;  /* 0x00005b001c2f9a11 */ /* 0x000fe200028f0c11 */
[----:B------:R-:W-:Y:S01]  /*4880*/  @!P1 IMAD R2, R2, 0x60, RZ ;  /* 0x0000006002029824 */ /* 0x000fe200078e02ff */
[----:B------:R-:W-:Y:S01]  /*4890*/  @!P1 LEA R54, P5, R18, c[0x0][0x168], 0x1 ;  /* 0x00005a0012369a11 */ /* 0x000fe200078a08ff */
[----:B------:R1:W-:Y:S01]  /*48a0*/  @P1 STS.128 [R179+0x2800], RZ ;  /* 0x002800ffb3001388 */ /* 0x0003e20000000c00 */
[----:B------:R-:W-:-:S02]  /*48b0*/  @!P1 IADD3 R30, P3, R11, R30, RZ ;  /* 0x0000001e0b1e9210 */ /* 0x000fc40007f7e0ff */
        /* <DEDUP_REMOVED lines=8> */
[----:B------:R-:W-:Y:S02]  /*4940*/  @!P1 IADD3.X R31, R14, R31, R2, P3, !PT ;  /* 0x0000001f0e1f9210 */ /* 0x000fe40001ffe402 */
[----:B------:R-:W-:Y:S01]  /*4950*/  @!P1 LEA R16, P3, R30, c[0x0][0x168], 0x1 ;  /* 0x00005a001e109a11 */ /* 0x000fe200078608ff */
        /* <DEDUP_REMOVED lines=28> */
[----:B-1----:R-:W-:Y:S01]  /*4b20*/  IMAD.WIDE.U32 R16, R101, 0x70, R124 ;  /* 0x0000007065107825 */ /* 0x002fe200078e007c */
[----:B------:R-:W-:-:S02]  /*4b30*/  ULDC UR4, c[0x0][0x19c] ;  /* 0x0000670000047ab9 */ /* 0x000fc40000000800 */
[----:B------:R-:W-:Y:S02]  /*4b40*/  UIMAD UR4, UR4, 0x70, URZ ;  /* 0x00000070040478a4 */ /* 0x000fe4000f8e023f */
        /* <DEDUP_REMOVED lines=8> */
.L_x_5885:
[----:B------:R-:W-:Y:S05]  /*4bd0*/  BSYNC B0 ;  /* 0x0000000000007941 */ /* 0x000fea0003800000 */
.L_x_5884:
[----:B------:R-:W0:Y:S01]  /*4be0*/  LDGDEPBAR ;  /* 0x00000000000079af */ /* 0x000e220000000000 */
[----:B------:R-:W-:-:S04]  /*4bf0*/  IADD3 R124, P1, R11, R124, RZ ;  /* 0x0000007c0b7c7210 */ /* 0x000fc80007f3e0ff */
[----:B------:R-:W-:Y:S02]  /*4c00*/  IADD3.X R125, R14, R125, RZ, P1, !PT ;  /* 0x0000007d0e7d7210 */ /* 0x000fe40000ffe4ff */
.L_x_5881:
[----:B--234-:R-:W-:Y:S02]  /*4c10*/  IMAD.IADD R2, R7, 0x1, R126 ;  /* 0x0000000107027824 */ /* 0x01cfe400078e027e */
[----:B------:R-:W-:-:S03]  /*4c20*/  IMAD.SHL.U32 R166, R4, 0x2, RZ ;  /* 0x0000000204a67824 */ /* 0x000fc600078e00ff */
[C---:B------:R-:W-:Y:S01]  /*4c30*/  IADD3 R7, R2.reuse, 0x1, RZ ;  /* 0x0000000102077810 */ /* 0x040fe20007ffe0ff */
[--C-:B------:R-:W-:Y:S01]  /*4c40*/  IMAD R164, R3, 0x2, R166.reuse ;  /* 0x0000000203a47824 */ /* 0x100fe200078e02a6 */
[C---:B------:R-:W-:Y:S01]  /*4c50*/  IADD3 R9, R2.reuse, 0x8, RZ ;  /* 0x0000000802097810 */ /* 0x040fe20007ffe0ff */
        /* <DEDUP_REMOVED lines=43> */
[----:B------:R-:W-:Y:S02]  /*4f10*/  IADD3 R14, R2, 0x21, RZ ;  /* 0x00000021020e7810 */ /* 0x000fe40007ffe0ff */
[-C--:B------:R-:W-:Y:S02]  /*4f20*/  ISETP.GE.AND P5, PT, R6, R127.reuse, PT ;  /* 0x0000007f0600720c */ /* 0x080fe40003fa6270 */
[----:B------:R-:W-:Y:S02]  /*4f30*/  FSEL R91, R91, -INF , !P3 ;  /* 0xff8000005b5b7808 */ /* 0x000fe40005800000 */
[----:B------:R-:W-:Y:S02]  /*4f40*/  FSEL R15, R90, -INF , !P1 ;  /* 0xff8000005a0f7808 */ /* 0x000fe40004800000 */
[C---:B------:R-:W-:Y:S02]  /*4f50*/  ISETP.GE.AND P3, PT, R14.reuse, R128, PT ;  /* 0x000000800e00720c */ /* 0x040fe40003f66270 */
[----:B------:R-:W-:-:S02]  /*4f60*/  ISETP.GE.AND P1, PT, R14, R127, PT ;  /* 0x0000007f0e00720c */ /* 0x000fc40003f26270 */
[----:B------:R-:W-:Y:S02]  /*4f70*/  FSEL R137, R137, -INF , !P5 ;  /* 0xff80000089897808 */ /* 0x000fe40006800000 */
[C---:B------:R-:W-:Y:S02]  /*4f80*/  IADD3 R14, R2.reuse, 0x29, RZ ;  /* 0x00000029020e7810 */ /* 0x040fe40007ffe0ff */
[-C--:B------:R-:W-:Y:S02]  /*4f90*/  ISETP.GE.AND P5, PT, R2, R128.reuse, PT ;  /* 0x000000800200720c */ /* 0x080fe40003fa6270 */
[----:B------:R-:W-:Y:S02]  /*4fa0*/  FSEL R67, R95, -INF , !P4 ;  /* 0xff8000005f437808 */ /* 0x000fe40006000000 */
[----:B------:R-:W-:Y:S02]  /*4fb0*/  FSEL R107, R94, -INF , !P3 ;  /* 0xff8000005e6b7808 */ /* 0x000fe40005800000 */
[----:B------:R-:W-:Y:S01]  /*4fc0*/  FSEL R199, R96, -INF , !P1 ;  /* 0xff80000060c77808 */ /* 0x000fe20004800000 */
[----:B------:R-:W-:Y:S01]  /*4fd0*/  LDSM.16.MT88.4 R92, [R166+0x6000] ;  /* 0x00600000a65c783b */ /* 0x000fe20000004200 */
        /* <DEDUP_REMOVED lines=10> */
[----:B------:R-:W-:Y:S02]  /*5080*/  FMNMX.FTZ R16, R0, R17, !PT ;  /* 0x0000001100107209 */ /* 0x000fe40007810000 */
[C---:B------:R-:W-:Y:S02]  /*5090*/  ISETP.GE.AND P6, PT, R14.reuse, R128, PT ;  /* 0x000000800e00720c */ /* 0x040fe40003fc6270 */
[----:B------:R-:W-:-:S02]  /*50a0*/  ISETP.GE.AND P4, PT, R14, R127, PT ;  /* 0x0000007f0e00720c */ /* 0x000fc40003f86270 */
[C---:B------:R-:W-:Y:S02]  /*50b0*/  ISETP.GE.AND P3, PT, R6.reuse, R128, PT ;  /* 0x000000800600720c */ /* 0x040fe40003f66270 */
[----:B------:R-:W-:Y:S02]  /*50c0*/  ISETP.GE.AND P1, PT, R6, R127, PT ;  /* 0x0000007f0600720c */ /* 0x000fe40003f26270 */
[C---:B------:R-:W-:Y:S02]  /*50d0*/  IADD3 R6, R2.reuse, 0x39, RZ ;  /* 0x0000003902067810 */ /* 0x040fe40007ffe0ff */
[----:B------:R-:W-:Y:S02]  /*50e0*/  IADD3 R14, R2, 0x40, RZ ;  /* 0x00000040020e7810 */ /* 0x000fe40007ffe0ff */
[----:B------:R-:W-:Y:S02]  /*50f0*/  FMNMX.FTZ R16, R81, R16, !PT ;  /* 0x0000001051107209 */ /* 0x000fe40007810000 */
[----:B------:R-:W-:-:S02]  /*5100*/  FSEL R189, R189, -INF , !P4 ;  /* 0xff800000bdbd7808 */ /* 0x000fc40006000000 */
[----:B------:R-:W-:Y:S02]  /*5110*/  FSEL R135, R135, -INF , !P3 ;  /* 0xff80000087877808 */ /* 0x000fe40005800000 */
[----:B------:R-:W-:Y:S02]  /*5120*/  FSEL R193, R193, -INF , !P6 ;  /* 0xff800000c1c17808 */ /* 0x000fe40007000000 */
[-C--:B------:R-:W-:Y:S02]  /*5130*/  ISETP.GE.AND P4, PT, R6, R127.reuse, PT ;  /* 0x0000007f0600720c */ /* 0x080fe40003f86270 */
[CC--:B------:R-:W-:Y:S02]  /*5140*/  ISETP.GE.AND P3, PT, R14.reuse, R128.reuse, PT ;  /* 0x000000800e00720c */ /* 0x0c0fe40003f66270 */
[----:B------:R-:W-:Y:S02]  /*5150*/  ISETP.GE.AND P5, PT, R14, R127, PT ;  /* 0x0000007f0e00720c */ /* 0x000fe40003fa6270 */
[----:B------:R-:W-:-:S02]  /*5160*/  ISETP.GE.AND P6, PT, R6, R128, PT ;  /* 0x000000800600720c */ /* 0x000fc40003fc6270 */
[C---:B------:R-:W-:Y:S02]  /*5170*/  IADD3 R14, R2.reuse, 0x48, RZ ;  /* 0x00000048020e7810 */ /* 0x040fe40007ffe0ff */
[----:B------:R-:W-:Y:S02]  /*5180*/  IADD3 R6, R2, 0x41, RZ ;  /* 0x0000004102067810 */ /* 0x000fe40007ffe0ff */
[----:B------:R-:W-:Y:S02]  /*5190*/  FMNMX.FTZ R16, R31, R16, !PT ;  /* 0x000000101f107209 */ /* 0x000fe40007810000 */
[----:B------:R-:W-:Y:S02]  /*51a0*/  FSEL R187, R187, -INF , !P4 ;  /* 0xff800000bbbb7808 */ /* 0x000fe40006000000 */
[----:B------:R-:W-:Y:S02]  /*51b0*/  FSEL R149, R149, -INF , !P3 ;  /* 0xff80000095957808 */ /* 0x000fe40005800000 */
[----:B------:R-:W-:-:S02]  /*51c0*/  FSEL R191, R191, -INF , !P6 ;  /* 0xff800000bfbf7808 */ /* 0x000fc40007000000 */
[C---:B------:R-:W-:Y:S02]  /*51d0*/  ISETP.GE.AND P4, PT, R14.reuse, R128, PT ;  /* 0x000000800e00720c */ /* 0x040fe40003f86270 */
[-C--:B------:R-:W-:Y:S02]  /*51e0*/  ISETP.GE.AND P3, PT, R14, R127.reuse, PT ;  /* 0x0000007f0e00720c */ /* 0x080fe40003f66270 */
[C---:B------:R-:W-:Y:S02]  /*51f0*/  ISETP.GE.AND P6, PT, R6.reuse, R127, PT ;  /* 0x0000007f0600720c */ /* 0x040fe40003fc6270 */
[----:B------:R-:W-:Y:S02]  /*5200*/  FMNMX.FTZ R14, R85, R16, !PT ;  /* 0x00000010550e7209 */ /* 0x000fe40007810000 */
[----:B------:R-:W-:Y:S02]  /*5210*/  FSEL R133, R133, -INF , !P1 ;  /* 0xff80000085857808 */ /* 0x000fe40004800000 */
[----:B------:R-:W-:-:S02]  /*5220*/  ISETP.GE.AND P1, PT, R6, R128, PT ;  /* 0x000000800600720c */ /* 0x000fc40003f26270 */
[C---:B------:R-:W-:Y:S02]  /*5230*/  IADD3 R6, R2.reuse, 0x49, RZ ;  /* 0x0000004902067810 */ /* 0x040fe40007ffe0ff */
[----:B------:R-:W-:Y:S02]  /*5240*/  FMNMX.FTZ R14, R51, R14, !PT ;  /* 0x0000000e330e7209 */ /* 0x000fe40007810000 */
[----:B------:R-:W-:Y:S02]  /*5250*/  FSEL R151, R151, -INF , !P6 ;  /* 0xff80000097977808 */ /* 0x000fe40007000000 */
[----:B------:R-:W-:Y:S02]  /*5260*/  ISETP.GE.AND P6, PT, R2, R127, PT ;  /* 0x0000007f0200720c */ /* 0x000fe40003fc6270 */
        /* <DEDUP_REMOVED lines=26> */
[C---:B------:R-:W-:Y:S02]  /*5410*/  IADD3 R16, R2.reuse, 0x50, RZ ;  /* 0x0000005002107810 */ /* 0x040fe40007ffe0ff */
[----:B------:R-:W-:Y:S02]  /*5420*/  FSEL R143, R143, -INF , !P4 ;  /* 0xff8000008f8f7808 */ /* 0x000fe40006000000 */
[----:B------:R-:W-:Y:S02]  /*5430*/  FMNMX.FTZ R32, R155, R32, !PT ;  /* 0x000000209b207209 */ /* 0x000fe40007810000 */
[----:B------:R-:W-:Y:S02]  /*5440*/  IADD3 R14, R2, 0x51, RZ ;  /* 0x00000051020e7810 */ /* 0x000fe40007ffe0ff */
[----:B------:R-:W-:Y:S02]  /*5450*/  FMNMX.FTZ R30, R197, R30, !PT ;  /* 0x0000001ec51e7209 */ /* 0x000fe40007810000 */
[----:B------:R-:W-:-:S02]  /*5460*/  ISETP.GE.AND P4, PT, R16, R128, PT ;  /* 0x000000801000720c */ /* 0x000fc40003f86270 */
[----:B------:R-:W-:Y:S02]  /*5470*/  FSEL R141, R141, -INF , !P3 ;  /* 0xff8000008d8d7808 */ /* 0x000fe40005800000 */
[----:B------:R-:W-:Y:S02]  /*5480*/  FSEL R153, R153, -INF , !P5 ;  /* 0xff80000099997808 */ /* 0x000fe40006800000 */
[----:B------:R-:W-:Y:S02]  /*5490*/  FMNMX.FTZ R32, R143, R32, !PT ;  /* 0x000000208f207209 */ /* 0x000fe40007810000 */
[C---:B------:R-:W-:Y:S02]  /*54a0*/  ISETP.GE.AND P3, PT, R14.reuse, R128, PT ;  /* 0x000000800e00720c */ /* 0x040fe40003f66270 */
[----:B------:R-:W-:Y:S02]  /*54b0*/  ISETP.GE.AND P5, PT, R14, R127, PT ;  /* 0x0000007f0e00720c */ /* 0x000fe40003fa6270 */
[----:B------:R-:W-:-:S02]  /*54c0*/  FMNMX.FTZ R30, R137, R30, !PT ;  /* 0x0000001e891e7209 */ /* 0x000fc40007810000 */
[----:B------:R-:W-:Y:S02]  /*54d0*/  IADD3 R14, R2, 0x58, RZ ;  /* 0x00000058020e7810 */ /* 0x000fe40007ffe0ff */
[----:B------:R-:W-:Y:S02]  /*54e0*/  FSEL R131, R131, -INF , !P4 ;  /* 0xff80000083837808 */ /* 0x000fe40006000000 */
[----:B------:R-:W-:Y:S02]  /*54f0*/  FMNMX.FTZ R32, R153, R32, !PT ;  /* 0x0000002099207209 */ /* 0x000fe40007810000 */
[----:B------:R-:W-:Y:S02]  /*5500*/  FSEL R145, R145, -INF , !P1 ;  /* 0xff80000091917808 */ /* 0x000fe40004800000 */
[----:B------:R-:W-:Y:S02]  /*5510*/  FMNMX.FTZ R30, R189, R30, !PT ;  /* 0x0000001ebd1e7209 */ /* 0x000fe40007810000 */
[----:B------:R-:W-:-:S02]  /*5520*/  ISETP.GE.AND P6, PT, R16, R127, PT ;  /* 0x0000007f1000720c */ /* 0x000fc40003fc6270 */
        /* <DEDUP_REMOVED lines=14> */
[----:B------:R-:W-:Y:S02]  /*5610*/  ISETP.GE.AND P5, PT, R14, R128, PT ;  /* 0x000000800e00720c */ /* 0x000fe40003fa6270 */
[----:B------:R-:W-:Y:S02]  /*5620*/  IADD3 R28, R2, 0x61, RZ ;  /* 0x00000061021c7810 */ /* 0x000fe40007ffe0ff */
[----:B------:R-:W-:Y:S02]  /*5630*/  FSEL R121, R121, -INF , !P6 ;  /* 0xff80000079797808 */ /* 0x000fe40007000000 */
[----:B------:R-:W-:-:S02]  /*5640*/  FMNMX.FTZ R32, R123, R32, !PT ;  /* 0x000000207b207209 */ /* 0x000fc40007810000 */
[----:B------:R-:W-:Y:S02]  /*5650*/  FMNMX.FTZ R30, R147, R30, !PT ;  /* 0x0000001e931e7209 */ /* 0x000fe40007810000 */
[----:B------:R-:W-:Y:S02]  /*5660*/  FSEL R113, R113, -INF , !P4 ;  /* 0xff80000071717808 */ /* 0x000fe40006000000 */
[----:B------:R-:W-:Y:S02]  /*5670*/  IADD3 R26, R2, 0x68, RZ ;  /* 0x00000068021a7810 */ /* 0x000fe40007ffe0ff */
[----:B------:R-:W-:Y:S02]  /*5680*/  ISETP.GE.AND P4, PT, R28, R128, PT ;  /* 0x000000801c00720c */ /* 0x000fe40003f86270 */
[----:B------:R-:W-:Y:S02]  /*5690*/  FSEL R65, R65, -INF , !P5 ;  /* 0xff80000041417808 */ /* 0x000fe40006800000 */
[----:B------:R-:W-:-:S02]  /*56a0*/  FMNMX.FTZ R32, R121, R32, !PT ;  /* 0x0000002079207209 */ /* 0x000fc40007810000 */
[----:B------:R-:W-:Y:S02]  /*56b0*/  FMNMX.FTZ R30, R151, R30, !PT ;  /* 0x0000001e971e7209 */ /* 0x000fe40007810000 */
[----:B------:R-:W-:Y:S02]  /*56c0*/  IADD3 R19, R2, 0x69, RZ ;  /* 0x0000006902137810 */ /* 0x000fe40007ffe0ff */
[----:B------:R-:W-:Y:S02]  /*56d0*/  ISETP.GE.AND P5, PT, R26, R128, PT ;  /* 0x000000801a00720c */ /* 0x000fe40003fa6270 */
[----:B------:R-:W-:Y:S02]  /*56e0*/  FSEL R63, R63, -INF , !P4 ;  /* 0xff8000003f3f7808 */ /* 0x000fe40006000000 */
[----:B------:R-:W-:Y:S02]  /*56f0*/  FMNMX.FTZ R32, R65, R32, !PT ;  /* 0x0000002041207209 */ /* 0x000fe40007810000 */
[----:B------:R-:W-:-:S02]  /*5700*/  FMNMX.FTZ R30, R141, R30, !PT ;  /* 0x0000001e8d1e7209 */ /* 0x000fc40007810000 */
[C---:B------:R-:W-:Y:S02]  /*5710*/  IADD3 R18, R2.reuse, 0x70, RZ ;  /* 0x0000007002127810 */ /* 0x040fe40007ffe0ff */
[----:B------:R-:W-:Y:S02]  /*5720*/  ISETP.GE.AND P4, PT, R19, R128, PT ;  /* 0x000000801300720c */ /* 0x000fe40003f86270 */
        /* <DEDUP_REMOVED lines=8> */
[----:B------:R-:W-:Y:S02]  /*57b0*/  ISETP.GE.AND P1, PT, R14, R127, PT ;  /* 0x0000007f0e00720c */ /* 0x000fe40003f26270 */
        /* <DEDUP_REMOVED lines=9> */
[----:B------:R-:W-:Y:S02]  /*5850*/  FSEL R111, R111, -INF , !P3 ;  /* 0xff8000006f6f7808 */ /* 0x000fe40005800000 */
        /* <DEDUP_REMOVED lines=8> */
[----:B------:R-:W-:-:S02]  /*58e0*/  FMNMX.FTZ R32, R39, R32, !PT ;  /* 0x0000002027207209 */ /* 0x000fc40007810000 */
[-C--:B------:R-:W-:Y:S02]  /*58f0*/  ISETP.GE.AND P1, PT, R26, R127.reuse, PT ;  /* 0x0000007f1a00720c */ /* 0x080fe40003f26270 */
        /* <DEDUP_REMOVED lines=21> */
[----:B-1----:R-:W-:Y:S02]  /*5a50*/  FMNMX.FTZ R53, R28, R43, !PT ;  /* 0x0000002b1c357209 */ /* 0x002fe40007810000 */
[----:B------:R-:W-:-:S03]  /*5a60*/  FMNMX.FTZ R10, R27, R10, !PT ;  /* 0x0000000a1b0a7209 */ /* 0x000fc60007810000 */
[----:B------:R-:W1:Y:S04]  /*5a70*/  SHFL.BFLY PT, R2, R53, 0x1, 0x1f ;  /* 0x0c201f0035027f89 */ /* 0x000e6800000e0000 */
[----:B------:R-:W2:Y:S01]  /*5a80*/  SHFL.BFLY PT, R43, R10, 0x2, 0x1f ;  /* 0x0c401f000a2b7f89 */ /* 0x000ea200000e0000 */
[----:B-1----:R-:W-:Y:S02]  /*5a90*/  FMNMX.FTZ R2, R53, R2, !PT ;  /* 0x0000000235027209 */ /* 0x002fe40007810000 */
[----:B--2---:R-:W-:-:S03]  /*5aa0*/  FMNMX.FTZ R43, R10, R43, !PT ;  /* 0x0000002b0a2b7209 */ /* 0x004fc60007810000 */
[C---:B------:R-:W-:Y:S01]  /*5ab0*/  FMUL.FTZ R34, R2.reuse, c[0x0][0x23c] ;  /* 0x00008f0002227a20 */ /* 0x040fe20000410000 */
[----:B------:R-:W-:Y:S01]  /*5ac0*/  FSETP.NEU.FTZ.AND P1, PT, R2, -INF , PT ;  /* 0xff8000000200780b */ /* 0x000fe20003f3d000 */
[----:B------:R-:W1:Y:S03]  /*5ad0*/  SHFL.BFLY PT, R8, R43, 0x1, 0x1f ;  /* 0x0c201f002b087f89 */ /* 0x000e6600000e0000 */
[----:B------:R-:W-:-:S05]  /*5ae0*/  FSEL R34, R34, RZ, P1 ;  /* 0x000000ff22227208 */ /* 0x000fca0000800000 */
[--C-:B------:R-:W-:Y:S02]  /*5af0*/  FFMA.FTZ R85, R85, c[0x0][0x23c], -R34.reuse ;  /* 0x00008f0055557a23 */ /* 0x100fe40000010822 */
[--C-:B------:R-:W-:Y:S02]  /*5b00*/  FFMA.FTZ R19, R0, c[0x0][0x23c], -R34.reuse ;  /* 0x00008f0000137a23 */ /* 0x100fe40000010822 */
        /* <DEDUP_REMOVED lines=8> */
[----:B------:R-:W2:Y:S01]  /*5b90*/  MUFU.EX2 R16, R16 ;  /* 0x0000001000107308 */ /* 0x000ea20000000800 */
[----:B-1----:R-:W-:Y:S01]  /*5ba0*/  FMNMX.FTZ R0, R43, R8, !PT ;  /* 0x000000082b007209 */ /* 0x002fe20007810000 */
[--C-:B------:R-:W-:Y:S02]  /*5bb0*/  FFMA.FTZ R48, R107, c[0x0][0x23c], -R34.reuse ;  /* 0x00008f006b307a23 */ /* 0x100fe40000010822 */
[----:B------:R-:W-:Y:S01]  /*5bc0*/  FFMA.FTZ R107, R203, c[0x0][0x23c], -R34 ;  /* 0x00008f00cb6b7a23 */ /* 0x000fe20000010822 */
[C---:B------:R-:W-:Y:S01]  /*5bd0*/  FSETP.NEU.FTZ.AND P1, PT, R0.reuse, -INF , PT ;  /* 0xff8000000000780b */ /* 0x040fe20003f3d000 */
[----:B------:R-:W-:-:S02]  /*5be0*/  FMUL.FTZ R26, R0, c[0x0][0x23c] ;  /* 0x00008f00001a7a20 */ /* 0x000fc40000410000 */
[----:B------:R1:W-:Y:S01]  /*5bf0*/  MUFU.EX2 R43, R85 ;  /* 0x00000055002b7308 */ /* 0x0003e20000000800 */
[--C-:B------:R-:W-:Y:S02]  /*5c00*/  FFMA.FTZ R44, R205, c[0x0][0x23c], -R34.reuse ;  /* 0x00008f00cd2c7a23 */ /* 0x100fe40000010822 */
[----:B------:R-:W-:Y:S01]  /*5c10*/  FSEL R26, R26, RZ, P1 ;  /* 0x000000ff1a1a7208 */ /* 0x000fe20000800000 */
[--C-:B------:R-:W-:Y:S01]  /*5c20*/  FFMA.FTZ R139, R139, c[0x0][0x23c], -R34.reuse ;  /* 0x00008f008b8b7a23 */ /* 0x100fe20000010822 */
[----:B------:R-:W-:Y:S01]  /*5c30*/  LEA R190, P1, R124, c[0x0][0x168], 0x1 ;  /* 0x00005a007cbe7a11 */ /* 0x000fe200078208ff */
[----:B------:R-:W-:Y:S02]  /*5c40*/  FFMA.FTZ R56, R193, c[0x0][0x23c], -R34 ;  /* 0x00008f00c1387a23 */ /* 0x000fe40000010822 */
[--C-:B------:R-:W-:Y:S01]  /*5c50*/  FFMA.FTZ R117, R6, c[0x0][0x23c], -R26.reuse ;  /* 0x00008f0006757a23 */ /* 0x100fe2000001081a */
[----:B------:R-:W-:Y:S01]  /*5c60*/  MUFU.EX2 R17, R17 ;  /* 0x0000001100117308 */ /* 0x000fe20000000800 */
[--C-:B------:R-:W-:Y:S01]  /*5c70*/  FFMA.FTZ R18, R13, c[0x0][0x23c], -R26.reuse ;  /* 0x00008f000d127a23 */ /* 0x100fe2000001081a */
[----:B--2---:R-:W-:Y:S01]  /*5c80*/  F2FP.BF16.PACK_AB R68, R16, R19 ;  /* 0x000000131044723e */ /* 0x004fe200000010ff */
[--C-:B------:R-:W-:Y:S01]  /*5c90*/  FFMA.FTZ R51, R83, c[0x0][0x23c], -R26.reuse ;  /* 0x00008f0053337a23 */ /* 0x100fe2000001081a */
[----:B------:R-:W-:Y:S01]  /*5ca0*/  LDSM.16.MT88.4 R12, [R166+0x6800] ;  /* 0x00680000a60c783b */ /* 0x000fe20000004200 */
[----:B------:R-:W-:-:S02]  /*5cb0*/  FFMA.FTZ R40, R7, c[0x0][0x23c], -R26 ;  /* 0x00008f0007287a23 */ /* 0x000fc4000001081a */
[--C-:B------:R-:W-:Y:S01]  /*5cc0*/  FFMA.FTZ R53, R11, c[0x0][0x23c], -R26.reuse ;  /* 0x00008f000b357a23 */ /* 0x100fe2000001081a */
[----:B-1----:R-:W1:Y:S01]  /*5cd0*/  LDSM.16.MT88.4 R84, [R164+0x6000] ;  /* 0x00600000a454783b */ /* 0x002e620000004200 */
[----:B------:R-:W2:Y:S01]  /*5ce0*/  MUFU.EX2 R38, R38 ;  /* 0x0000002600267308 */ /* 0x000ea20000000800 */
[--C-:B------:R-:W-:Y:S02]  /*5cf0*/  FFMA.FTZ R36, R9, c[0x0][0x23c], -R26.reuse ;  /* 0x00008f0009247a23 */ /* 0x100fe4000001081a */
[----:B------:R-:W3:Y:S01]  /*5d00*/  LDSM.16.MT88.4 R4, [R162+0x6000] ;  /* 0x00600000a204783b */ /* 0x000ee20000004200 */
[--C-:B------:R-:W-:Y:S02]  /*5d10*/  FFMA.FTZ R30, R91, c[0x0][0x23c], -R26.reuse ;  /* 0x00008f005b1e7a23 */ /* 0x100fe4000001081a */
[--C-:B------:R-:W-:Y:S01]  /*5d20*/  FFMA.FTZ R3, R73, c[0x0][0x23c], -R26.reuse ;  /* 0x00008f0049037a23 */ /* 0x100fe2000001081a */
[----:B------:R-:W4:Y:S01]  /*5d30*/  LDSM.16.MT88.4 R8, [R164+0x6800] ;  /* 0x00680000a408783b */ /* 0x000f220000004200 */
[----:B------:R-:W-:Y:S01]  /*5d40*/  MUFU.EX2 R117, R117 ;  /* 0x0000007500757308 */ /* 0x000fe20000000800 */
[----:B------:R-:W-:-:S02]  /*5d50*/  FFMA.FTZ R105, R67, c[0x0][0x23c], -R26 ;  /* 0x00008f0043697a23 */ /* 0x000fc4000001081a */
[--C-:B------:R-:W-:Y:S02]  /*5d60*/  FFMA.FTZ R46, R199, c[0x0][0x23c], -R26.reuse ;  /* 0x00008f00c72e7a23 */ /* 0x100fe4000001081a */
[--C-:B------:R-:W-:Y:S02]  /*5d70*/  FFMA.FTZ R67, R201, c[0x0][0x23c], -R26.reuse ;  /* 0x00008f00c9437a23 */ /* 0x100fe4000001081a */
[----:B------:R-:W-:Y:S01]  /*5d80*/  FFMA.FTZ R42, R197, c[0x0][0x23c], -R26 ;  /* 0x00008f00c52a7a23 */ /* 0x000fe2000001081a */
[----:B------:R-:W5:Y:S01]  /*5d90*/  MUFU.EX2 R18, R18 ;  /* 0x0000001200127308 */ /* 0x000f620000000800 */
[----:B--2---:R-:W-:Y:S01]  /*5da0*/  F2FP.BF16.PACK_AB R70, R38, R17 ;  /* 0x000000112646723e */ /* 0x004fe200000010ff */
[--C-:B------:R-:W-:Y:S02]  /*5db0*/  FFMA.FTZ R135, R135, c[0x0][0x23c], -R34.reuse ;  /* 0x00008f0087877a23 */ /* 0x100fe40000010822 */
[----:B------:R-:W-:Y:S01]  /*5dc0*/  FFMA.FTZ R52, R191, c[0x0][0x23c], -R34 ;  /* 0x00008f00bf347a23 */ /* 0x000fe20000010822 */
[----:B------:R-:W-:Y:S01]  /*5dd0*/  LEA.HI.X R191, R124, c[0x0][0x16c], R125, 0x1, P1 ;  /* 0x00005b007cbf7a11 */ /* 0x000fe200008f0c7d */
[----:B------:R-:W-:-:S02]  /*5de0*/  FFMA.FTZ R137, R137, c[0x0][0x23c], -R26 ;  /* 0x00008f0089897a23 */ /* 0x000fc4000001081a */
        /* <DEDUP_REMOVED lines=9> */
[----:B------:R-:W-:Y:S02]  /*5e80*/  FFMA.FTZ R62, R153, c[0x0][0x23c], -R34 ;  /* 0x00008f00993e7a23 */ /* 0x000fe40000010822 */
[----:B------:R-:W5:Y:S01]  /*5e90*/  MUFU.EX2 R32, R32 ;  /* 0x0000002000207308 */ /* 0x000f620000000800 */
[--C-:B------:R-:W-:Y:S02]  /*5ea0*/  FFMA.FTZ R147, R147, c[0x0][0x23c], -R26.reuse ;  /* 0x00008f0093937a23 */ /* 0x100fe4000001081a */
[--C-:B------:R-:W-:Y:S02]  /*5eb0*/  FFMA.FTZ R60, R151, c[0x0][0x23c], -R26.reuse ;  /* 0x00008f00973c7a23 */ /* 0x100fe4000001081a */
[--C-:B------:R-:W-:Y:S02]  /*5ec0*/  FFMA.FTZ R141, R141, c[0x0][0x23c], -R26.reuse ;  /* 0x00008f008d8d7a23 */ /* 0x100fe4000001081a */
[----:B------:R-:W-:Y:S01]  /*5ed0*/  FFMA.FTZ R58, R145, c[0x0][0x23c], -R26 ;  /* 0x00008f00913a7a23 */ /* 0x000fe2000001081a */
[----:B--2---:R-:W-:Y:S01]  /*5ee0*/  F2FP.BF16.PACK_AB R71, R40, R51 ;  /* 0x000000332847723e */ /* 0x004fe200000010ff */
        /* <DEDUP_REMOVED lines=9> */
[--C-:B------:R-:W-:Y:S01]  /*5f80*/  FFMA.FTZ R113, R113, c[0x0][0x23c], -R26.reuse ;  /* 0x00008f0071717a23 */ /* 0x100fe2000001081a */
[----:B------:R-:W-:Y:S01]  /*5f90*/  HMMA.16816.F32.BF16 R84, R68, R86, RZ ;  /* 0x000000564454723c */ /* 0x000fe200000418ff */
[----:B------:R-:W-:Y:S01]  /*5fa0*/  FFMA.FTZ R104, R111, c[0x0][0x23c], -R26 ;  /* 0x00008f006f687a23 */ /* 0x000fe2000001081a */
[----:B------:R-:W-:Y:S01]  /*5fb0*/  MUFU.EX2 R53, R53 ;  /* 0x0000003500357308 */ /* 0x000fe20000000800 */
[----:B------:R-:W-:-:S02]  /*5fc0*/  FADD.FTZ R16, R19, R16 ;  /* 0x0000001013107221 */ /* 0x000fc40000010000 */
[----:B------:R-:W-:Y:S02]  /*5fd0*/  FADD.FTZ R116, R117, R18 ;  /* 0x0000001275747221 */ /* 0x000fe40000010000 */
[----:B------:R-:W-:Y:S01]  /*5fe0*/  FADD.FTZ R111, R17, R16 ;  /* 0x00000010116f7221 */ /* 0x000fe20000010000 */
[C---:B------:R-:W-:Y:S01]  /*5ff0*/  HMMA.16816.F32.BF16 R96, R68.reuse, R92, RZ ;  /* 0x0000005c4460723c */ /* 0x040fe200000418ff */
[----:B------:R-:W-:Y:S01]  /*6000*/  LDSM.16.MT88.4 R16, [R164+0x8800] ;  /* 0x00880000a410783b */ /* 0x000fe20000004200 */
[----:B------:R-:W1:Y:S01]  /*6010*/  MUFU.EX2 R36, R36 ;  /* 0x0000002400247308 */ /* 0x000e620000000800 */
        /* <DEDUP_REMOVED lines=8> */
[----:B------:R-:W-:Y:S01]  /*60a0*/  FFMA.FTZ R47, R47, c[0x0][0x23c], -R26 ;  /* 0x00008f002f2f7a23 */ /* 0x000fe2000001081a */
[C---:B------:R-:W-:Y:S01]  /*60b0*/  HMMA.16816.F32.BF16 R92, R68.reuse, R94, RZ ;  /* 0x0000005e445c723c */ /* 0x040fe200000418ff */
[----:B------:R-:W-:Y:S01]  /*60c0*/  FADD.FTZ R51, R51, R116 ;  /* 0x0000007433337221 */ /* 0x000fe20000010000 */
[----:B------:R-:W2:Y:S01]  /*60d0*/  MUFU.EX2 R3, R3 ;  /* 0x0000000300037308 */ /* 0x000ea20000000800 */
[--C-:B------:R-:W-:Y:S02]  /*60e0*/  FFMA.FTZ R35, R35, c[0x0][0x23c], -R26.reuse ;  /* 0x00008f0023237a23 */ /* 0x100fe4000001081a */
[----:B------:R-:W-:Y:S02]  /*60f0*/  FADD.FTZ R40, R40, R51 ;  /* 0x0000003328287221 */ /* 0x000fe40000010000 */
[----:B------:R-:W-:Y:S01]  /*6100*/  FFMA.FTZ R29, R29, c[0x0][0x23c], -R26 ;  /* 0x00008f001d1d7a23 */ /* 0x000fe2000001081a */
[C---:B------:R-:W-:Y:S01]  /*6110*/  HMMA.16816.F32.BF16 R76, R68.reuse, R78, RZ ;  /* 0x0000004e444c723c */ /* 0x040fe200000418ff */
[----:B------:R-:W-:Y:S01]  /*6120*/  FFMA.FTZ R49, R49, c[0x0][0x23c], -R34 ;  /* 0x00008f0031317a23 */ /* 0x000fe20000010822 */
[----:B------:R-:W-:Y:S06]  /*6130*/  MUFU.EX2 R109, R109 ;  /* 0x0000006d006d7308 */ /* 0x000fec0000000800 */
[C---:B---3--:R-:W-:Y:S02]  /*6140*/  HMMA.16816.F32.BF16 R72, R68.reuse, R4, RZ ;  /* 0x000000044448723c */ /* 0x048fe400000418ff */
[----:B------:R-:W3:Y:S05]  /*6150*/  MUFU.EX2 R48, R48 ;  /* 0x0000003000307308 */ /* 0x000eea0000000800 */
[----:B-----5:R-:W-:Y:S01]  /*6160*/  F2FP.BF16.PACK_AB R4, R32, R43 ;  /* 0x0000002b2004723e */ /* 0x020fe200000010ff */
[----:B------:R-:W-:Y:S01]  /*6170*/  HMMA.16816.F32.BF16 R68, R68, R6, RZ ;  /* 0x000000064444723c */ /* 0x000fe200000418ff */
[----:B-1----:R-:W-:Y:S01]  /*6180*/  F2FP.BF16.PACK_AB R5, R36, R53 ;  /* 0x000000352405723e */ /* 0x002fe200000010ff */
[----:B------:R-:W-:Y:S01]  /*6190*/  MUFU.EX2 R107, R107 ;  /* 0x0000006b006b7308 */ /* 0x000fe20000000800 */
[----:B------:R-:W-:-:S04]  /*61a0*/  FADD.FTZ R53, R53, R40 ;  /* 0x0000002835357221 */ /* 0x000fc80000010000 */
[----:B------:R-:W-:Y:S02]  /*61b0*/  F2FP.BF16.PACK_AB R6, R28, R31 ;  /* 0x0000001f1c06723e */ /* 0x000fe400000010ff */
[----:B--2---:R-:W-:Y:S01]  /*61c0*/  F2FP.BF16.PACK_AB R7, R3, R30 ;  /* 0x0000001e0307723e */ /* 0x004fe200000010ff */
[----:B------:R-:W1:Y:S06]  /*61d0*/  MUFU.EX2 R44, R44 ;  /* 0x0000002c002c7308 */ /* 0x000e6c0000000800 */
[C---:B----4-:R-:W-:Y:S02]  /*61e0*/  HMMA.16816.F32.BF16 R88, R4.reuse, R8, R88 ;  /* 0x000000080458723c */ /* 0x050fe40000041858 */
[----:B------:R-:W-:Y:S06]  /*61f0*/  MUFU.EX2 R105, R105 ;  /* 0x0000006900697308 */ /* 0x000fec0000000800 */
[C---:B------:R-:W-:Y:S01]  /*6200*/  HMMA.16816.F32.BF16 R84, R4.reuse, R10, R84 ;  /* 0x0000000a0454723c */ /* 0x040fe20000041854 */
[----:B------:R-:W2:Y:S01]  /*6210*/  LDSM.16.MT88.4 R8, [R162+0x6800] ;  /* 0x00680000a208783b */ /* 0x000ea20000004200 */
[----:B------:R-:W4:Y:S06]  /*6220*/  MUFU.EX2 R46, R46 ;  /* 0x0000002e002e7308 */ /* 0x000f2c0000000800 */
[C---:B------:R-:W-:Y:S02]  /*6230*/  HMMA.16816.F32.BF16 R96, R4.reuse, R12, R96 ;  /* 0x0000000c0460723c */ /* 0x040fe40000041860 */
[----:B------:R-:W-:Y:S06]  /*6240*/  MUFU.EX2 R67, R67 ;  /* 0x0000004300437308 */ /* 0x000fec0000000800 */
[C---:B------:R-:W-:Y:S01]  /*6250*/  HMMA.16816.F32.BF16 R92, R4.reuse, R14, R92 ;  /* 0x0000000e045c723c */ /* 0x040fe2000004185c */
[----:B------:R-:W5:Y:S01]  /*6260*/  LDSM.16.MT88.4 R12, [R163+0x6800] ;  /* 0x00680000a30c783b */ /* 0x000f620000004200 */
[----:B------:R-:W1:Y:S08]  /*6270*/  MUFU.EX2 R42, R42 ;  /* 0x0000002a002a7308 */ /* 0x000e700000000800 */
[----:B------:R-:W-:Y:S08]  /*6280*/  MUFU.EX2 R139, R139 ;  /* 0x0000008b008b7308 */ /* 0x000ff00000000800 */
[----:B------:R-:W1:Y:S01]  /*6290*/  MUFU.EX2 R56, R56 ;  /* 0x0000003800387308 */ /* 0x000e620000000800 */
[C---:B--2---:R-:W-:Y:S07]  /*62a0*/  HMMA.16816.F32.BF16 R72, R4.reuse, R8, R72 ;  /* 0x000000080448723c */ /* 0x044fee0000041848 */
[----:B------:R-:W-:Y:S01]  /*62b0*/  MUFU.EX2 R135, R135 ;  /* 0x0000008700877308 */ /* 0x000fe20000000800 */
[C---:B------:R-:W-:Y:S01]  /*62c0*/  HMMA.16816.F32.BF16 R68, R4.reuse, R10, R68 ;  /* 0x0000000a0444723c */ /* 0x040fe20000041844 */
[----:B------:R-:W2:Y:S06]  /*62d0*/  LDSM.16.MT88.4 R8, [R164+0x7000] ;  /* 0x00700000a408783b */ /* 0x000eac0000004200 */
[----:B------:R-:W1:Y:S01]  /*62e0*/  MUFU.EX2 R52, R52 ;  /* 0x0000003400347308 */ /* 0x000e620000000800 */
[C---:B-----5:R-:W-:Y:S07]  /*62f0*/  HMMA.16816.F32.BF16 R80, R4.reuse, R12, R80 ;  /* 0x0000000c0450723c */ /* 0x060fee0000041850 */
[----:B------:R-:W-:Y:S01]  /*6300*/  MUFU.EX2 R137, R137 ;  /* 0x0000008900897308 */ /* 0x000fe20000000800 */
[----:B------:R-:W-:Y:S01]  /*6310*/  HMMA.16816.F32.BF16 R76, R4, R14, R76 ;  /* 0x0000000e044c723c */ /* 0x000fe2000004184c */
[----:B------:R-:W5:Y:S06]  /*6320*/  LDSM.16.MT88.4 R12, [R166+0x7000] ;  /* 0x00700000a60c783b */ /* 0x000f6c0000004200 */
[----:B------:R-:W2:Y:S01]  /*6330*/  MUFU.EX2 R54, R54 ;  /* 0x0000003600367308 */ /* 0x000ea20000000800 */
[----:B---3--:R-:W-:-:S02]  /*6340*/  F2FP.BF16.PACK_AB R4, R48, R109 ;  /* 0x0000006d3004723e */ /* 0x008fc400000010ff */
[----:B-1----:R-:W-:-:S05]  /*6350*/  F2FP.BF16.PACK_AB R6, R44, R107 ;  /* 0x0000006b2c06723e */ /* 0x002fca00000010ff */
[----:B------:R-:W-:Y:S01]  /*6360*/  MUFU.EX2 R133, R133 ;  /* 0x0000008500857308 */ /* 0x000fe20000000800 */
[----:B----4-:R-:W-:Y:S02]  /*6370*/  F2FP.BF16.PACK_AB R5, R46, R105 ;  /* 0x000000692e05723e */ /* 0x010fe400000010ff */
[----:B------:R-:W-:-:S05]  /*6380*/  F2FP.BF16.PACK_AB R7, R42, R67 ;  /* 0x000000432a07723e */ /* 0x000fca00000010ff */
[----:B------:R-:W1:Y:S02]  /*6390*/  MUFU.EX2 R50, R50 ;  /* 0x0000003200327308 */ /* 0x000e640000000800 */
[C---:B--2---:R-:W-:Y:S06]  /*63a0*/  HMMA.16816.F32.BF16 R88, R4.reuse, R8, R88 ;  /* 0x000000080458723c */ /* 0x044fec0000041858 */
[----:B------:R-:W-:Y:S02]  /*63b0*/  MUFU.EX2 R149, R149 ;  /* 0x0000009500957308 */ /* 0x000fe40000000800 */
[C---:B------:R-:W-:Y:S01]  /*63c0*/  HMMA.16816.F32.BF16 R84, R4.reuse, R10, R84 ;  /* 0x0000000a0454723c */ /* 0x040fe20000041854 */
[----:B------:R-:W2:Y:S05]  /*63d0*/  LDSM.16.MT88.4 R8, [R162+0x7000] ;  /* 0x00700000a208783b */ /* 0x000eaa0000004200 */
[----:B------:R-:W3:Y:S02]  /*63e0*/  MUFU.EX2 R64, R64 ;  /* 0x0000004000407308 */ /* 0x000ee40000000800 */
[C---:B-----5:R-:W-:Y:S06]  /*63f0*/  HMMA.16816.F32.BF16 R96, R4.reuse, R12, R96 ;  /* 0x0000000c0460723c */ /* 0x060fec0000041860 */
[----:B------:R-:W-:Y:S02]  /*6400*/  MUFU.EX2 R143, R143 ;  /* 0x0000008f008f7308 */ /* 0x000fe40000000800 */
[C---:B------:R-:W-:Y:S01]  /*6410*/  HMMA.16816.F32.BF16 R92, R4.reuse, R14, R92 ;  /* 0x0000000e045c723c */ /* 0x040fe2000004185c */
[----:B------:R-:W4:Y:S05]  /*6420*/  LDSM.16.MT88.4 R12, [R163+0x7000] ;  /* 0x00700000a30c783b */ /* 0x000f2a0000004200 */
[----:B------:R-:W5:Y:S08]  /*6430*/  MUFU.EX2 R62, R62 ;  /* 0x0000003e003e7308 */ /* 0x000f700000000800 */
[----:B------:R-:W-:Y:S08]  /*6440*/  MUFU.EX2 R147, R147 ;  /* 0x0000009300937308 */ /* 0x000ff00000000800 */
[----:B------:R-:W1:Y:S01]  /*6450*/  MUFU.EX2 R60, R60 ;  /* 0x0000003c003c7308 */ /* 0x000e620000000800 */
[C---:B--2---:R-:W-:Y:S07]  /*6460*/  HMMA.16816.F32.BF16 R72, R4.reuse, R8, R72 ;  /* 0x000000080448723c */ /* 0x044fee0000041848 */
[----:B------:R-:W-:Y:S01]  /*6470*/  MUFU.EX2 R141, R141 ;  /* 0x0000008d008d7308 */ /* 0x000fe20000000800 */
[C---:B------:R-:W-:Y:S01]  /*6480*/  HMMA.16816.F32.BF16 R68, R4.reuse, R10, R68 ;  /* 0x0000000a0444723c */ /* 0x040fe20000041844 */
[----:B------:R-:W2:Y:S06]  /*6490*/  LDSM.16.MT88.4 R8, [R164+0x7800] ;  /* 0x00780000a408783b */ /* 0x000eac0000004200 */
[----:B------:R-:W1:Y:S01]  /*64a0*/  MUFU.EX2 R58, R58 ;  /* 0x0000003a003a7308 */ /* 0x000e620000000800 */
[C---:B----4-:R-:W-:Y:S07]  /*64b0*/  HMMA.16816.F32.BF16 R80, R4.reuse, R12, R80 ;  /* 0x0000000c0450723c */ /* 0x050fee0000041850 */
[----:B------:R-:W-:Y:S01]  /*64c0*/  MUFU.EX2 R106, R106 ;  /* 0x0000006a006a7308 */ /* 0x000fe20000000800 */
[----:B------:R-:W-:Y:S01]  /*64d0*/  HMMA.16816.F32.BF16 R76, R4, R14, R76 ;  /* 0x0000000e044c723c */ /* 0x000fe2000004184c */
[----:B------:R-:W4:Y:S06]  /*64e0*/  LDSM.16.MT88.4 R12, [R166+0x7800] ;  /* 0x00780000a60c783b */ /* 0x000f2c0000004200 */
[----:B------:R-:W2:Y:S01]  /*64f0*/  MUFU.EX2 R129, R129 ;  /* 0x0000008100817308 */ /* 0x000ea20000000800 */
[----:B------:R-:W-:-:S02]  /*6500*/  F2FP.BF16.PACK_AB R4, R56, R139 ;  /* 0x0000008b3804723e */ /* 0x000fc400000010ff */
[----:B------:R-:W-:-:S05]  /*6510*/  F2FP.BF16.PACK_AB R6, R52, R135 ;  /* 0x000000873406723e */ /* 0x000fca00000010ff */
[----:B------:R-:W-:Y:S01]  /*6520*/  MUFU.EX2 R66, R66 ;  /* 0x0000004200427308 */ /* 0x000fe20000000800 */
[----:B------:R-:W-:Y:S02]  /*6530*/  F2FP.BF16.PACK_AB R5, R54, R137 ;  /* 0x000000893605723e */ /* 0x000fe400000010ff */
[----:B-1----:R-:W-:-:S05]  /*6540*/  F2FP.BF16.PACK_AB R7, R50, R133 ;  /* 0x000000853207723e */ /* 0x002fca00000010ff */
[----:B------:R-:W1:Y:S02]  /*6550*/  MUFU.EX2 R121, R121 ;  /* 0x0000007900797308 */ /* 0x000e640000000800 */
[C---:B--2---:R-:W-:Y:S06]  /*6560*/  HMMA.16816.F32.BF16 R88, R4.reuse, R8, R88 ;  /* 0x000000080458723c */ /* 0x044fec0000041858 */
[----:B------:R-:W-:Y:S02]  /*6570*/  MUFU.EX2 R119, R119 ;  /* 0x0000007700777308 */ /* 0x000fe40000000800 */
[C---:B------:R-:W-:Y:S01]  /*6580*/  HMMA.16816.F32.BF16 R84, R4.reuse, R10, R84 ;  /* 0x0000000a0454723c */ /* 0x040fe20000041854 */
[----:B------:R-:W2:Y:S05]  /*6590*/  LDSM.16.MT88.4 R8, [R162+0x7800] ;  /* 0x00780000a208783b */ /* 0x000eaa0000004200 */
[----:B------:R-:W1:Y:S02]  /*65a0*/  MUFU.EX2 R108, R108 ;  /* 0x0000006c006c7308 */ /* 0x000e640000000800 */
[C---:B----4-:R-:W-:Y:S06]  /*65b0*/  HMMA.16816.F32.BF16 R96, R4.reuse, R12, R96 ;  /* 0x0000000c0460723c */ /* 0x050fec0000041860 */
[----:B------:R-:W-:Y:S02]  /*65c0*/  MUFU.EX2 R113, R113 ;  /* 0x0000007100717308 */ /* 0x000fe40000000800 */
[C---:B------:R-:W-:Y:S01]  /*65d0*/  HMMA.16816.F32.BF16 R92, R4.reuse, R14, R92 ;  /* 0x0000000e045c723c */ /* 0x040fe2000004185c */
[----:B------:R-:W4:Y:S05]  /*65e0*/  LDSM.16.MT88.4 R12, [R163+0x7800] ;  /* 0x00780000a30c783b */ /* 0x000f2a0000004200 */
[----:B------:R-:W1:Y:S08]  /*65f0*/  MUFU.EX2 R104, R104 ;  /* 0x0000006800687308 */ /* 0x000e700000000800 */
[----:B------:R-:W-:Y:S08]  /*6600*/  MUFU.EX2 R65, R65 ;  /* 0x0000004100417308 */ /* 0x000ff00000000800 */
[----:B------:R-:W-:Y:S01]  /*6610*/  MUFU.EX2 R112, R112 ;  /* 0x0000007000707308 */ /* 0x000fe20000000800 */
        /* <DEDUP_REMOVED lines=9> */
[----:B------:R-:W1:Y:S01]  /*66b0*/  MUFU.EX2 R114, R114 ;  /* 0x0000007200727308 */ /* 0x000e620000000800 */
[----:B---3--:R-:W-:-:S02]  /*66c0*/  F2FP.BF16.PACK_AB R4, R64, R149 ;  /* 0x000000954004723e */ /* 0x008fc400000010ff */
[----:B-----5:R-:W-:-:S05]  /*66d0*/  F2FP.BF16.PACK_AB R6, R62, R143 ;  /* 0x0000008f3e06723e */ /* 0x020fca00000010ff */
[----:B------:R-:W-:Y:S01]  /*66e0*/  MUFU.EX2 R47, R47 ;  /* 0x0000002f002f7308 */ /* 0x000fe20000000800 */
[----:B------:R-:W-:Y:S02]  /*66f0*/  F2FP.BF16.PACK_AB R5, R60, R147 ;  /* 0x000000933c05723e */ /* 0x000fe400000010ff */
[----:B------:R-:W-:-:S05]  /*6700*/  F2FP.BF16.PACK_AB R7, R58, R141 ;  /* 0x0000008d3a07723e */ /* 0x000fca00000010ff */
[----:B------:R-:W-:Y:S02]  /*6710*/  MUFU.EX2 R35, R35 ;  /* 0x0000002300237308 */ /* 0x000fe40000000800 */
[C---:B--2---:R-:W-:Y:S06]  /*6720*/  HMMA.16816.F32.BF16 R88, R4.reuse, R8, R88 ;  /* 0x000000080458723c */ /* 0x044fec0000041858 */
[----:B------:R-:W-:Y:S02]  /*6730*/  MUFU.EX2 R29, R29 ;  /* 0x0000001d001d7308 */ /* 0x000fe40000000800 */
[C---:B------:R-:W-:Y:S01]  /*6740*/  HMMA.16816.F32.BF16 R84, R4.reuse, R10, R84 ;  /* 0x0000000a0454723c */ /* 0x040fe20000041854 */
[----:B------:R-:W2:Y:S07]  /*6750*/  LDSM.16.MT88.4 R8, [R162+0x8000] ;  /* 0x00800000a208783b */ /* 0x000eae0000004200 */
[C---:B----4-:R-:W-:Y:S08]  /*6760*/  HMMA.16816.F32.BF16 R96, R4.reuse, R12, R96 ;  /* 0x0000000c0460723c */ /* 0x050ff00000041860 */
[C---:B------:R-:W-:Y:S01]  /*6770*/  HMMA.16816.F32.BF16 R92, R4.reuse, R14, R92 ;  /* 0x0000000e045c723c */ /* 0x040fe2000004185c */
[----:B------:R-:W3:Y:S07]  /*6780*/  LDSM.16.MT88.4 R12, [R163+0x8000] ;  /* 0x00800000a30c783b */ /* 0x000eee0000004200 */
[C---:B--2---:R-:W-:Y:S08]  /*6790*/  HMMA.16816.F32.BF16 R72, R4.reuse, R8, R72 ;  /* 0x000000080448723c */ /* 0x044ff00000041848 */
[C---:B------:R-:W-:Y:S01]  /*67a0*/  HMMA.16816.F32.BF16 R68, R4.reuse, R10, R68 ;  /* 0x0000000a0444723c */ /* 0x040fe20000041844 */
[----:B------:R-:W2:Y:S07]  /*67b0*/  LDSM.16.MT88.4 R8, [R166+0x8800] ;  /* 0x00880000a608783b */ /* 0x000eae0000004200 */
[C---:B---3--:R-:W-:Y:S08]  /*67c0*/  HMMA.16816.F32.BF16 R80, R4.reuse, R12, R80 ;  /* 0x0000000c0450723c */ /* 0x048ff00000041850 */
[----:B------:R-:W-:Y:S01]  /*67d0*/  HMMA.16816.F32.BF16 R76, R4, R14, R76 ;  /* 0x0000000e044c723c */ /* 0x000fe2000004184c */
[----:B------:R-:W3:Y:S06]  /*67e0*/  LDSM.16.MT88.4 R12, [R163+0x8800] ;  /* 0x00880000a30c783b */ /* 0x000eec0000004200 */
[----:B------:R-:W-:-:S02]  /*67f0*/  F2FP.BF16.PACK_AB R4, R129, R106 ;  /* 0x0000006a8104723e */ /* 0x000fc400000010ff */
[----:B-1----:R-:W-:Y:S02]  /*6800*/  F2FP.BF16.PACK_AB R6, R121, R66 ;  /* 0x000000427906723e */ /* 0x002fe400000010ff */
[----:B------:R-:W-:Y:S02]  /*6810*/  F2FP.BF16.PACK_AB R5, R108, R119 ;  /* 0x000000776c05723e */ /* 0x000fe400000010ff */
[----:B------:R-:W-:-:S07]  /*6820*/  F2FP.BF16.PACK_AB R7, R104, R113 ;  /* 0x000000716807723e */ /* 0x000fce00000010ff */
[C---:B------:R-:W-:Y:S08]  /*6830*/  HMMA.16816.F32.BF16 R88, R4.reuse, R16, R88 ;  /* 0x000000100458723c */ /* 0x040ff00000041858 */
[C---:B--2---:R-:W-:Y:S08]  /*6840*/  HMMA.16816.F32.BF16 R96, R4.reuse, R8, R96 ;  /* 0x000000080460723c */ /* 0x044ff00000041860 */
[C---:B------:R-:W-:Y:S01]  /*6850*/  HMMA.16816.F32.BF16 R92, R4.reuse, R10, R92 ;  /* 0x0000000a045c723c */ /* 0x040fe2000004185c */
[----:B------:R-:W1:Y:S07]  /*6860*/  LDSM.16.MT88.4 R8, [R162+0x8800] ;  /* 0x00880000a208783b */ /* 0x000e6e0000004200 */
[C---:B---3--:R-:W-:Y:S08]  /*6870*/  HMMA.16816.F32.BF16 R80, R4.reuse, R12, R80 ;  /* 0x0000000c0450723c */ /* 0x048ff00000041850 */
[C---:B------:R-:W-:Y:S01]  /*6880*/  HMMA.16816.F32.BF16 R76, R4.reuse, R14, R76 ;  /* 0x0000000e044c723c */ /* 0x040fe2000004184c */
[----:B------:R-:W2:Y:S07]  /*6890*/  LDSM.16.MT88.4 R12, [R166+0x9000] ;  /* 0x00900000a60c783b */ /* 0x000eae0000004200 */
[C---:B------:R-:W-:Y:S01]  /*68a0*/  HMMA.16816.F32.BF16 R84, R4.reuse, R18, R84 ;  /* 0x000000120454723c */ /* 0x040fe20000041854 */
[----:B------:R-:W-:Y:S07]  /*68b0*/  LDSM.16.MT88.4 R16, [R163+0x9000] ;  /* 0x00900000a310783b */ /* 0x000fee0000004200 */
[C---:B-1----:R-:W-:Y:S08]  /*68c0*/  HMMA.16816.F32.BF16 R72, R4.reuse, R8, R72 ;  /* 0x000000080448723c */ /* 0x042ff00000041848 */
[----:B------:R-:W-:Y:S01]  /*68d0*/  HMMA.16816.F32.BF16 R68, R4, R10, R68 ;  /* 0x0000000a0444723c */ /* 0x000fe20000041844 */
[----:B------:R-:W1:Y:S06]  /*68e0*/  LDSM.16.MT88.4 R8, [R164+0x9000] ;  /* 0x00900000a408783b */ /* 0x000e6c0000004200 */
[----:B------:R-:W-:Y:S01]  /*68f0*/  FADD.FTZ R4, R38, R111 ;  /* 0x0000006f26047221 */ /* 0x000fe20000010000 */
[----:B------:R-:W-:Y:S01]  /*6900*/  F2FP.BF16.PACK_AB R6, R110, R61 ;  /* 0x0000003d6e06723e */ /* 0x000fe200000010ff */
[----:B------:R-:W-:-:S02]  /*6910*/  FFMA.FTZ R38, R45, c[0x0][0x23c], -R26 ;  /* 0x00008f002d267a23 */ /* 0x000fc4000001081a */
[----:B------:R-:W-:Y:S01]  /*6920*/  FADD.FTZ R5, R43, R4 ;  /* 0x000000042b057221 */ /* 0x000fe20000010000 */
[----:B------:R-:W-:Y:S01]  /*6930*/  F2FP.BF16.PACK_AB R4, R112, R65 ;  /* 0x000000417004723e */ /* 0x000fe200000010ff */
[----:B------:R-:W-:Y:S02]  /*6940*/  FFMA.FTZ R45, R41, c[0x0][0x23c], -R34 ;  /* 0x00008f00292d7a23 */ /* 0x000fe40000010822 */
[----:B------:R-:W3:Y:S01]  /*6950*/  MUFU.EX2 R38, R38 ;  /* 0x0000002600267308 */ /* 0x000ee20000000800 */
[----:B------:R-:W-:Y:S01]  /*6960*/  FADD.FTZ R40, R32, R5 ;  /* 0x0000000520287221 */ /* 0x000fe20000010000 */
[----:B------:R-:W-:Y:S01]  /*6970*/  F2FP.BF16.PACK_AB R5, R114, R57 ;  /* 0x000000397205723e */ /* 0x000fe200000010ff */
[----:B------:R-:W-:Y:S02]  /*6980*/  FADD.FTZ R41, R36, R53 ;  /* 0x0000003524297221 */ /* 0x000fe40000010000 */
[----:B------:R-:W-:Y:S02]  /*6990*/  FADD.FTZ R31, R31, R40 ;  /* 0x000000281f1f7221 */ /* 0x000fe40000010000 */
[----:B------:R-:W-:-:S02]  /*69a0*/  FADD.FTZ R30, R30, R41 ;  /* 0x000000291e1e7221 */ /* 0x000fc40000010000 */
[----:B------:R-:W-:Y:S02]  /*69b0*/  FADD.FTZ R28, R28, R31 ;  /* 0x0000001f1c1c7221 */ /* 0x000fe40000010000 */
[----:B------:R-:W-:Y:S02]  /*69c0*/  FADD.FTZ R30, R3, R30 ;  /* 0x0000001e031e7221 */ /* 0x000fe40000010000 */
[----:B------:R-:W-:Y:S02]  /*69d0*/  FADD.FTZ R109, R109, R28 ;  /* 0x0000001c6d6d7221 */ /* 0x000fe40000010000 */
[----:B------:R-:W-:Y:S01]  /*69e0*/  FADD.FTZ R105, R105, R30 ;  /* 0x0000001e69697221 */ /* 0x000fe20000010000 */
[----:B---3--:R-:W-:Y:S01]  /*69f0*/  F2FP.BF16.PACK_AB R7, R38, R47 ;  /* 0x0000002f2607723e */ /* 0x008fe200000010ff */
        /* <DEDUP_REMOVED lines=9> */
[----:B------:R-:W2:Y:S01]  /*6a90*/  LDSM.16.MT88.4 R12, [R162+0x9000] ;  /* 0x00900000a20c783b */ /* 0x000ea20000004200 */
[----:B------:R-:W-:-:S02]  /*6aa0*/  FADD.FTZ R137, R137, R42 ;  /* 0x0000002a89897221 */ /* 0x000fc40000010000 */
[----:B------:R-:W-:Y:S02]  /*6ab0*/  FFMA.FTZ R43, R39, c[0x0][0x23c], -R34 ;  /* 0x00008f00272b7a23 */ /* 0x000fe40000010822 */
[----:B------:R-:W-:Y:S02]  /*6ac0*/  FFMA.FTZ R36, R33, c[0x0][0x23c], -R26 ;  /* 0x00008f0021247a23 */ /* 0x000fe4000001081a */
[C---:B-1----:R-:W-:Y:S01]  /*6ad0*/  HMMA.16816.F32.BF16 R88, R4.reuse, R8, R88 ;  /* 0x000000080458723c */ /* 0x042fe20000041858 */
[----:B------:R-:W-:Y:S01]  /*6ae0*/  FFMA.FTZ R39, R37, c[0x0][0x23c], -R34 ;  /* 0x00008f0025277a23 */ /* 0x000fe20000010822 */
[----:B------:R-:W-:Y:S01]  /*6af0*/  MUFU.EX2 R32, R43 ;  /* 0x0000002b00207308 */ /* 0x000fe20000000800 */
[----:B------:R-:W-:Y:S02]  /*6b00*/  FFMA.FTZ R26, R27, c[0x0][0x23c], -R26 ;  /* 0x00008f001b1a7a23 */ /* 0x000fe4000001081a */
[----:B------:R-:W-:Y:S02]  /*6b10*/  FADD.FTZ R56, R56, R139 ;  /* 0x0000008b38387221 */ /* 0x000fe40000010000 */
[----:B------:R-:W-:Y:S01]  /*6b20*/  FADD.FTZ R54, R54, R137 ;  /* 0x0000008936367221 */ /* 0x000fe20000010000 */
[----:B------:R-:W-:Y:S01]  /*6b30*/  HMMA.16816.F32.BF16 R84, R4, R10, R84 ;  /* 0x0000000a0454723c */ /* 0x000fe20000041854 */
[----:B------:R-:W1:Y:S01]  /*6b40*/  LDSM.16.MT88.4 R8, [R166+0x9800] ;  /* 0x00980000a608783b */ /* 0x000e620000004200 */
[----:B------:R-:W-:Y:S01]  /*6b50*/  FADD.FTZ R135, R135, R56 ;  /* 0x0000003887877221 */ /* 0x000fe20000010000 */
[----:B------:R-:W-:Y:S01]  /*6b60*/  MUFU.EX2 R37, R49 ;  /* 0x0000003100257308 */ /* 0x000fe20000000800 */
[----:B------:R-:W-:-:S02]  /*6b70*/  FADD.FTZ R133, R133, R54 ;  /* 0x0000003685857221 */ /* 0x000fc40000010000 */
[----:B------:R-:W-:Y:S02]  /*6b80*/  FADD.FTZ R52, R52, R135 ;  /* 0x0000008734347221 */ /* 0x000fe40000010000 */
[----:B------:R-:W-:Y:S01]  /*6b90*/  FADD.FTZ R50, R50, R133 ;  /* 0x0000008532327221 */ /* 0x000fe20000010000 */
[C---:B------:R-:W-:Y:S01]  /*6ba0*/  HMMA.16816.F32.BF16 R80, R4.reuse, R16, R80 ;  /* 0x000000100450723c */ /* 0x040fe20000041850 */
[----:B------:R-:W-:Y:S01]  /*6bb0*/  FADD.FTZ R149, R149, R52 ;  /* 0x0000003495957221 */ /* 0x000fe20000010000 */
[----:B------:R-:W3:Y:S01]  /*6bc0*/  MUFU.EX2 R34, R45 ;  /* 0x0000002d00227308 */ /* 0x000ee20000000800 */
[----:B------:R-:W-:Y:S02]  /*6bd0*/  FADD.FTZ R147, R147, R50 ;  /* 0x0000003293937221 */ /* 0x000fe40000010000 */
[----:B------:R-:W-:Y:S02]  /*6be0*/  FADD.FTZ R64, R64, R149 ;  /* 0x0000009540407221 */ /* 0x000fe40000010000 */
[----:B------:R-:W-:Y:S01]  /*6bf0*/  FADD.FTZ R60, R60, R147 ;  /* 0x000000933c3c7221 */ /* 0x000fe20000010000 */
[----:B------:R-:W-:Y:S01]  /*6c00*/  HMMA.16816.F32.BF16 R76, R4, R18, R76 ;  /* 0x00000012044c723c */ /* 0x000fe2000004184c */
[----:B------:R-:W-:Y:S01]  /*6c10*/  FADD.FTZ R3, R143, R64 ;  /* 0x000000408f037221 */ /* 0x000fe20000010000 */
[----:B------:R-:W4:Y:S01]  /*6c20*/  MUFU.EX2 R39, R39 ;  /* 0x0000002700277308 */ /* 0x000f220000000800 */
[----:B------:R-:W-:Y:S01]  /*6c30*/  FADD.FTZ R141, R141, R60 ;  /* 0x0000003c8d8d7221 */ /* 0x000fe20000010000 */
[----:B------:R-:W-:Y:S01]  /*6c40*/  LDSM.16.MT88.4 R16, [R164+0x9800] ;  /* 0x00980000a410783b */ /* 0x000fe20000004200 */
[----:B------:R-:W-:-:S02]  /*6c50*/  FADD.FTZ R3, R62, R3 ;  /* 0x000000033e037221 */ /* 0x000fc40000010000 */
[----:B------:R-:W-:Y:S01]  /*6c60*/  FADD.FTZ R58, R58, R141 ;  /* 0x0000008d3a3a7221 */ /* 0x000fe20000010000 */
[C---:B--2---:R-:W-:Y:S01]  /*6c70*/  HMMA.16816.F32.BF16 R72, R4.reuse, R12, R72 ;  /* 0x0000000c0448723c */ /* 0x044fe20000041848 */
[----:B------:R-:W-:Y:S01]  /*6c80*/  FADD.FTZ R106, R106, R3 ;  /* 0x000000036a6a7221 */ /* 0x000fe20000010000 */
[----:B------:R-:W2:Y:S01]  /*6c90*/  MUFU.EX2 R36, R36 ;  /* 0x0000002400247308 */ /* 0x000ea20000000800 */
[----:B------:R-:W-:Y:S02]  /*6ca0*/  FADD.FTZ R119, R119, R58 ;  /* 0x0000003a77777221 */ /* 0x000fe40000010000 */
[----:B------:R-:W-:Y:S02]  /*6cb0*/  FADD.FTZ R129, R129, R106 ;  /* 0x0000006a81817221 */ /* 0x000fe40000010000 */
[----:B------:R-:W-:Y:S01]  /*6cc0*/  FADD.FTZ R108, R108, R119 ;  /* 0x000000776c6c7221 */ /* 0x000fe20000010000 */
[----:B------:R-:W-:Y:S01]  /*6cd0*/  HMMA.16816.F32.BF16 R68, R4, R14, R68 ;  /* 0x0000000e0444723c */ /* 0x000fe20000041844 */
[----:B------:R-:W5:Y:S01]  /*6ce0*/  LDSM.16.MT88.4 R12, [R163+0x9800] ;  /* 0x00980000a30c783b */ /* 0x000f620000004200 */
[----:B------:R-:W1:Y:S01]  /*6cf0*/  MUFU.EX2 R26, R26 ;  /* 0x0000001a001a7308 */ /* 0x000e620000000800 */
[----:B------:R-:W-:-:S04]  /*6d00*/  FADD.FTZ R113, R113, R108 ;  /* 0x0000006c71717221 */ /* 0x000fc80000010000 */
[----:B---3--:R-:W-:Y:S01]  /*6d10*/  F2FP.BF16.PACK_AB R4, R34, R37 ;  /* 0x000000252204723e */ /* 0x008fe200000010ff */
[----:B------:R-:W-:Y:S01]  /*6d20*/  FADD.FTZ R104, R104, R113 ;  /* 0x0000007168687221 */ /* 0x000fe20000010000 */
[----:B----4-:R-:W-:Y:S02]  /*6d30*/  F2FP.BF16.PACK_AB R6, R39, R32 ;  /* 0x000000202706723e */ /* 0x010fe400000010ff */
[----:B--2---:R-:W-:Y:S01]  /*6d40*/  F2FP.BF16.PACK_AB R5, R36, R35 ;  /* 0x000000232405723e */ /* 0x004fe200000010ff */
[----:B------:R-:W-:-:S04]  /*6d50*/  FADD.FTZ R57, R57, R104 ;  /* 0x0000006839397221 */ /* 0x000fc80000010000 */
[----:B------:R-:W-:Y:S01]  /*6d60*/  FADD.FTZ R114, R114, R57 ;  /* 0x0000003972727221 */ /* 0x000fe20000010000 */
[----:B-1----:R-:W-:-:S03]  /*6d70*/  F2FP.BF16.PACK_AB R7, R26, R29 ;  /* 0x0000001d1a07723e */ /* 0x002fc600000010ff */
[----:B------:R-:W-:-:S04]  /*6d80*/  FADD.FTZ R47, R47, R114 ;  /* 0x000000722f2f7221 */ /* 0x000fc80000010000 */
[----:B------:R-:W-:Y:S01]  /*6d90*/  FADD.FTZ R38, R38, R47 ;  /* 0x0000002f26267221 */ /* 0x000fe20000010000 */
[----:B------:R-:W-:Y:S03]  /*6da0*/  HMMA.16816.F32.BF16 R96, R4, R8, R96 ;  /* 0x000000080460723c */ /* 0x000fe60000041860 */
[----:B------:R-:W-:-:S04]  /*6db0*/  FADD.FTZ R35, R35, R38 ;  /* 0x0000002623237221 */ /* 0x000fc80000010000 */
[----:B------:R-:W-:Y:S01]  /*6dc0*/  FADD.FTZ R36, R36, R35 ;  /* 0x0000002324247221 */ /* 0x000fe20000010000 */
[----:B------:R-:W-:Y:S01]  /*6dd0*/  HMMA.16816.F32.BF16 R92, R4, R10, R92 ;  /* 0x0000000a045c723c */ /* 0x000fe2000004185c */
[----:B------:R-:W1:Y:S02]  /*6de0*/  LDSM.16.MT88.4 R8, [R162+0x9800] ;  /* 0x00980000a208783b */ /* 0x000e640000004200 */
[----:B------:R-:W-:-:S04]  /*6df0*/  FADD.FTZ R29, R29, R36 ;  /* 0x000000241d1d7221 */ /* 0x000fc80000010000 */
[----:B------:R-:W-:Y:S01]  /*6e00*/  FADD.FTZ R193, R26, R29 ;  /* 0x0000001d1ac17221 */ /* 0x000fe20000010000 */
[C---:B-----5:R-:W-:Y:S07]  /*6e10*/  HMMA.16816.F32.BF16 R80, R4.reuse, R12, R80 ;  /* 0x0000000c0450723c */ /* 0x060fee0000041850 */
        /* <DEDUP_REMOVED lines=14> */
[----:B------:R-:W-:Y:S01]  /*6f00*/  FADD.FTZ R192, R39, R32 ;  /* 0x0000002027c07221 */ /* 0x000fe20000010000 */
[----:B------:R-:W-:Y:S04]  /*6f10*/  @!UPT UIADD3 URZ, URZ, URZ, URZ ;  /* 0x0000003f3f3ff290 */ /* 0x000fe8000fffe03f */
        /* <DEDUP_REMOVED lines=63> */
.L_x_5887:
[----:B------:R-:W-:-:S04]  /*7310*/  LEA R3, -R21, RZ, 0x7 ;  /* 0x000000ff15037211 */ /* 0x000fc800078e39ff */
[----:B------:R-:W-:Y:S02]  /*7320*/  SHF.R.S32.HI R4, RZ, 0x1f, R3 ;  /* 0x0000001fff047819 */ /* 0x000fe40000011403 */
.L_x_5888:
[----:B------:R-:W-:Y:S02]  /*7330*/  ISETP.GE.AND P1, PT, R181, c[0x0][0x220], PT ;  /* 0x00008800b5007a0c */ /* 0x000fe40003f26270 */
[----:B------:R-:W-:-:S04]  /*7340*/  LEA R194, P6, R3, R194, 0x1 ;  /* 0x000000c203c27211 */ /* 0x000fc800078c08ff */
[----:B------:R-:W-:-:S07]  /*7350*/  LEA.HI.X R195, R3, R195, R4, 0x1, P6 ;  /* 0x000000c303c37211 */ /* 0x000fce00030f0c04 */
[----:B------:R-:W-:Y:S01]  /*7360*/  @!P1 IMAD.MOV.U32 R9, RZ, RZ, c[0x0][0x1a4] ;  /* 0x00006900ff099624 */ /* 0x000fe200078e00ff */
[-C--:B------:R-:W-:Y:S01]  /*7370*/  @!P1 LEA R8, P2, R21, R22.reuse, 0x6 ;  /* 0x0000001615089211 */ /* 0x080fe200078430ff */
[----:B------:R-:W-:Y:S01]  /*7380*/  @!P1 IMAD.MOV.U32 R24, RZ, RZ, R22 ;  /* 0x000000ffff189224 */ /* 0x000fe200078e0016 */
[-C--:B------:R-:W-:Y:S01]  /*7390*/  @!P1 IADD3 R5, P5, P4, R3, R22.reuse, R186 ;  /* 0x0000001603059210 */ /* 0x080fe20007cbe0ba */
[----:B------:R-:W-:Y:S01]  /*73a0*/  @!P1 IMAD.MOV.U32 R7, RZ, RZ, c[0x0][0x1a4] ;  /* 0x00006900ff079624 */ /* 0x000fe200078e00ff */
[C---:B------:R-:W-:Y:S01]  /*73b0*/  @!P1 LEA R6, P3, R21.reuse, R22, 0x5 ;  /* 0x0000001615069211 */ /* 0x040fe200078628ff */
[----:B------:R-:W-:Y:S01]  /*73c0*/  @!P1 IMAD.MOV.U32 R14, RZ, RZ, R22 ;  /* 0x000000ffff0e9224 */ /* 0x000fe200078e0016 */
[-C--:B------:R-:W-:Y:S01]  /*73d0*/  @!P1 LEA.HI.X R9, R21, R25.reuse, R9, 0x6, P2 ;  /* 0x0000001915099211 */ /* 0x080fe200010f3409 */
[--C-:B------:R-:W-:Y:S01]  /*73e0*/  @!P1 IMAD.MOV.U32 R15, RZ, RZ, R25.reuse ;  /* 0x000000ffff0f9224 */ /* 0x100fe200078e0019 */
[----:B------:R-:W-:Y:S01]  /*73f0*/  @!P1 LEA R20, P2, R5, c[0x0][0x170], 0x1 ;  /* 0x00005c0005149a11 */ /* 0x000fe200078408ff */
[C---:B------:R-:W-:Y:S01]  /*7400*/  @!P1 IMAD.WIDE.U32 R16, R21.reuse, 0x30, R24 ;  /* 0x0000003015109825 */ /* 0x040fe200078e0018 */
[-C--:B------:R-:W-:Y:S01]  /*7410*/  @!P1 IADD3.X R24, R4, R25.reuse, R183, P5, P4 ;  /* 0x0000001904189210 */ /* 0x080fe20002fe84b7 */
[----:B------:R-:W-:Y:S01]  /*7420*/  @P1 STS.128 [R179+0x6000], RZ ;  /* 0x006000ffb3001388 */ /* 0x000fe20000000c00 */
[----:B------:R-:W-:Y:S01]  /*7430*/  @!P1 LEA.HI.X R7, R21, R25, R7, 0x5, P3 ;  /* 0x0000001915079211 */ /* 0x000fe200018f2c07 */
[----:B------:R-:W-:Y:S01]  /*7440*/  @!P1 IMAD.MOV.U32 R11, RZ, RZ, c[0x0][0x1a4] ;  /* 0x00006900ff0b9624 */ /* 0x000fe200078e00ff */
[----:B------:R-:W-:Y:S01]  /*7450*/  @!P1 IADD3 R16, P3, R3, R16, RZ ;  /* 0x0000001003109210 */ /* 0x000fe20007f7e0ff */
[----:B------:R-:W-:Y:S01]  /*7460*/  @!P1 IMAD.MOV.U32 R12, RZ, RZ, R22 ;  /* 0x000000ffff0c9224 */ /* 0x000fe200078e0016 */
[----:B------:R-:W-:Y:S01]  /*7470*/  @!PT LDS RZ, [RZ] ;  /* 0x00000000fffff984 */ /* 0x000fe20000000800 */
[----:B------:R-:W-:Y:S01]  /*7480*/  @!PT LDS RZ, [RZ] ;  /* 0x00000000fffff984 */ /* 0x000fe20000000800 */
[----:B------:R-:W-:Y:S01]  /*7490*/  @!PT LDS RZ, [RZ] ;  /* 0x00000000fffff984 */ /* 0x000fe20000000800 */
[----:B------:R1:W-:Y:S01]  /*74a0*/  @!P1 LDGSTS.E.BYPASS.LTC128B.128 [R179+0x6000], [R194.64] ;  /* 0x06000000c2b39fae */ /* 0x0003e2000b901d46 */
[----:B------:R-:W-:-:S02]  /*74b0*/  @!P1 IMAD.MOV.U32 R13, RZ, RZ, R25 ;  /* 0x000000ffff0d9224 */ /* 0x000fc400078e0019 */
[----:B------:R-:W-:Y:S01]  /*74c0*/  @!P1 IMAD.MOV.U32 R18, RZ, RZ, R22 ;  /* 0x000000ffff129224 */ /* 0x000fe200078e0016 */
[----:B------:R-:W-:Y:S01]  /*74d0*/  @P1 STS.128 [R179+0x6800], RZ ;  /* 0x006800ffb3001388 */ /* 0x000fe20000000c00 */
[----:B------:R-:W-:Y:S02]  /*74e0*/  @!P1 IMAD.MOV.U32 R19, RZ, RZ, R25 ;  /* 0x000000ffff139224 */ /* 0x000fe400078e0019 */
[----:B------:R-:W-:-:S04]  /*74f0*/  @!P1 IMAD.WIDE.U32 R14, R21, 0x50, R14 ;  /* 0x00000050150e9825 */ /* 0x000fc800078e000e */
[----:B------:R-:W-:Y:S02]  /*7500*/  @!P1 IMAD.MOV.U32 R10, RZ, RZ, c[0x0][0x1a4] ;  /* 0x00006900ff0a9624 */ /* 0x000fe400078e00ff */
[----:B------:R-:W-:Y:S02]  /*7510*/  @!P1 IMAD R11, R11, 0x30, RZ ;  /* 0x000000300b0b9824 */ /* 0x000fe400078e02ff */
[----:B------:R-:W-:-:S03]  /*7520*/  @!P1 IMAD.WIDE.U32 R12, R21, 0x60, R12 ;  /* 0x00000060150c9825 */ /* 0x000fc600078e000c */
[----:B------:R-:W-:Y:S01]  /*7530*/  @!P1 IADD3.X R17, R4, R17, R11, P3, !PT ;  /* 0x0000001104119210 */ /* 0x000fe20001ffe40b */
[----:B------:R-:W-:Y:S01]  /*7540*/  @!P1 IMAD.WIDE.U32 R18, R21, 0x70, R18 ;  /* 0x0000007015129825 */ /* 0x000fe200078e0012 */
[----:B------:R-:W-:Y:S02]  /*7550*/  @!P1 LEA.HI.X R21, R5, c[0x0][0x174], R24, 0x1, P2 ;  /* 0x00005d0005159a11 */ /* 0x000fe400010f0c18 */
[C---:B------:R-:W-:Y:S01]  /*7560*/  @!P1 IADD3 R6, P3, R3.reuse, R6, RZ ;  /* 0x0000000603069210 */ /* 0x040fe20007f7e0ff */
[----:B------:R-:W-:Y:S01]  /*7570*/  @!P1 IMAD R5, R10, 0x50, RZ ;  /* 0x000000500a059824 */ /* 0x000fe200078e02ff */
[C---:B------:R-:W-:Y:S01]  /*7580*/  @!P1 IADD3 R10, P2, R3.reuse, R14, RZ ;  /* 0x0000000e030a9210 */ /* 0x040fe20007f5e0ff */
[----:B------:R-:W-:Y:S01]  /*7590*/  @!P1 IMAD.MOV.U32 R14, RZ, RZ, c[0x0][0x1a4] ;  /* 0x00006900ff0e9624 */ /* 0x000fe200078e00ff */
[----:B------:R-:W-:Y:S01]  /*75a0*/  @!P1 LEA R22, P5, R6, c[0x0][0x170], 0x1 ;  /* 0x00005c0006169a11 */ /* 0x000fe200078a08ff */
[----:B------:R-:W-:Y:S01]  /*75b0*/  @!P1 IMAD.MOV.U32 R11, RZ, RZ, c[0x0][0x1a4] ;  /* 0x00006900ff0b9624 */ /* 0x000fe200078e00ff */
[C---:B------:R-:W-:Y:S01]  /*75c0*/  @!P1 IADD3.X R5, R4.reuse, R15, R5, P2, !PT ;  /* 0x0000000f04059210 */ /* 0x040fe200017fe405 */
[----:B------:R-:W-:Y:S01]  /*75d0*/  @!P1 IMAD.X R7, R4, 0x1, R7, P3 ;  /* 0x0000000104079824 */ /* 0x000fe200018e0607 */
[C---:B------:R-:W-:Y:S01]  /*75e0*/  @!P1 IADD3 R8, P2, R3.reuse, R8, RZ ;  /* 0x0000000803089210 */ /* 0x040fe20007f5e0ff */
[----:B------:R-:W-:Y:S01]  /*75f0*/  @!P1 IMAD R15, R14, 0x60, RZ ;  /* 0x000000600e0f9824 */ /* 0x000fe200078e02ff */
[----:B------:R-:W-:Y:S01]  /*7600*/  @!P1 IADD3 R12, P3, R3, R12, RZ ;  /* 0x0000000c030c9210 */ /* 0x000fe20007f7e0ff */
[----:B------:R-:W-:Y:S01]  /*7610*/  @!P1 IMAD R11, R11, 0x70, RZ ;  /* 0x000000700b0b9824 */ /* 0x000fe200078e02ff */
[----:B------:R-:W-:Y:S01]  /*7620*/  @!P1 LEA.HI.X R23, R6, c[0x0][0x174], R7, 0x1, P5 ;  /* 0x00005d0006179a11 */ /* 0x000fe200028f0c07 */
[----:B------:R-:W-:Y:S01]  /*7630*/  @!P1 IMAD.X R9, R4, 0x1, R9, P2 ;  /* 0x0000000104099824 */ /* 0x000fe200010e0609 */
[----:B------:R-:W-:Y:S01]  /*7640*/  @!P1 IADD3 R3, P2, R3, R18, RZ ;  /* 0x0000001203039210 */ /* 0x000fe20007f5e0ff */
[----:B------:R-:W-:Y:S01]  /*7650*/  @!PT LDS RZ, [RZ] ;  /* 0x00000000fffff984 */ /* 0x000fe20000000800 */
[----:B------:R-:W-:Y:S01]  /*7660*/  @!PT LDS RZ, [RZ] ;  /* 0x00000000fffff984 */ /* 0x000fe20000000800 */
[----:B------:R-:W-:Y:S01]  /*7670*/  @!PT LDS RZ, [RZ] ;  /* 0x00000000fffff984 */ /* 0x000fe20000000800 */
[----:B------:R2:W-:Y:S01]  /*7680*/  @!P1 LDGSTS.E.BYPASS.LTC128B.128 [R179+0x6800], [R20.64] ;  /* 0x0680000014b39fae */ /* 0x0005e2000b901d46 */
[----:B------:R-:W-:-:S02]  /*7690*/  @!P1 LEA R18, P4, R8, c[0x0][0x170], 0x1 ;  /* 0x00005c0008129a11 */ /* 0x000fc400078808ff */
[----:B------:R-:W-:Y:S01]  /*76a0*/  @!P1 LEA R6, P5, R16, c[0x0][0x170], 0x1 ;  /* 0x00005c0010069a11 */ /* 0x000fe200078a08ff */
[----:B------:R-:W-:Y:S01]  /*76b0*/  @P1 STS.128 [R179+0x7000], RZ ;  /* 0x007000ffb3001388 */ /* 0x000fe20000000c00 */
[C---:B------:R-:W-:Y:S02]  /*76c0*/  @!P1 IADD3.X R15, R4.reuse, R15, R13, P3, !PT ;  /* 0x0000000f040f9210 */ /* 0x040fe40001ffe40d */
[----:B------:R-:W-:Y:S01]  /*76d0*/  @!P1 IADD3.X R4, R4, R19, R11, P2, !PT ;  /* 0x0000001304049210 */ /* 0x000fe200017fe40b */
        /* <DEDUP_REMOVED lines=8> */
[----:B------:R-:W-:Y:S02]  /*7760*/  @!P1 LEA R8, P3, R12, c[0x0][0x170], 0x1 ;  /* 0x00005c000c089a11 */ /* 0x000fe400078608ff */
        /* <DEDUP_REMOVED lines=29> */
[----:B------:R-:W4:Y:S04]  /*7940*/  LDSM.16.M88.4 R12, [R171+0x2000] ;  /* 0x00200000ab0c783b */ /* 0x000f280000000200 */
[----:B------:R-:W-:Y:S04]  /*7950*/  LDSM.16.M88.4 R104, [R170] ;  /* 0x00000000aa68783b */ /* 0x000fe80000000200 */
[----:B------:R-:W-:Y:S04]  /*7960*/  LDSM.16.M88.4 R28, [R165+0x2000] ;  /* 0x00200000a51c783b */ /* 0x000fe80000000200 */
[----:B---3--:R-:W1:Y:S04]  /*7970*/  LDSM.16.M88.4 R4, [R171+0x2800] ;  /* 0x00280000ab04783b */ /* 0x008e680000000200 */
[----:B------:R-:W2:Y:S04]  /*7980*/  LDSM.16.M88.4 R52, [R171+0x3800] ;  /* 0x00380000ab34783b */ /* 0x000ea80000000200 */
[----:B------:R-:W3:Y:S04]  /*7990*/  LDSM.16.M88.4 R44, [R171+0x4000] ;  /* 0x00400000ab2c783b */ /* 0x000ee80000000200 */
[----:B------:R-:W2:Y:S04]  /*79a0*/  LDSM.16.M88.4 R24, [R165+0x2800] ;  /* 0x00280000a518783b */ /* 0x000ea80000000200 */
[----:B------:R-:W2:Y:S04]  /*79b0*/  LDSM.16.M88.4 R60, [R171+0x3000] ;  /* 0x00300000ab3c783b */ /* 0x000ea80000000200 */
[----:B------:R-:W2:Y:S04]  /*79c0*/  LDSM.16.M88.4 R36, [R171+0x4800] ;  /* 0x00480000ab24783b */ /* 0x000ea80000000200 */
[----:B------:R-:W-:Y:S01]  /*79d0*/  LDSM.16.M88.4 R116, [R171+0x5800] ;  /* 0x00580000ab74783b */ /* 0x000fe20000000200 */
[C---:B----4-:R-:W-:Y:S03]  /*79e0*/  HMMA.16816.F32.BF16 R16, R20.reuse, R12, RZ ;  /* 0x0000000c1410723c */ /* 0x050fe600000418ff */
        /* <DEDUP_REMOVED lines=8> */
[----:B------:R-:W5:Y:S07]  /*7a70*/  LDSM.16.M88.4 R28, [R171+0x5000] ;  /* 0x00500000ab1c783b */ /* 0x000f6e0000000200 */
[C---:B------:R-:W-:Y:S08]  /*7a80*/  HMMA.16816.F32.BF16 R4, R20.reuse, R6, RZ ;  /* 0x000000061404723c */ /* 0x040ff000000418ff */
[C---:B--2---:R-:W-:Y:S08]  /*7a90*/  HMMA.16816.F32.BF16 R56, R20.reuse, R52, RZ ;  /* 0x000000341438723c */ /* 0x044ff000000418ff */
[C---:B---3--:R-:W-:Y:S08]  /*7aa0*/  HMMA.16816.F32.BF16 R48, R20.reuse, R44, RZ ;  /* 0x0000002c1430723c */ /* 0x048ff000000418ff */
[C---:B------:R-:W-:Y:S08]  /*7ab0*/  HMMA.16816.F32.BF16 R52, R20.reuse, R54, RZ ;  /* 0x000000361434723c */ /* 0x040ff000000418ff */
[----:B------:R-:W-:Y:S08]  /*7ac0*/  HMMA.16816.F32.BF16 R44, R20, R46, RZ ;  /* 0x0000002e142c723c */ /* 0x000ff000000418ff */
[C---:B------:R-:W-:Y:S08]  /*7ad0*/  HMMA.16816.F32.BF16 R8, R104.reuse, R24, R8 ;  /* 0x000000186808723c */ /* 0x040ff00000041808 */
[----:B------:R-:W-:Y:S08]  /*7ae0*/  HMMA.16816.F32.BF16 R4, R104, R26, R4 ;  /* 0x0000001a6804723c */ /* 0x000ff00000041804 */
[C---:B------:R-:W-:Y:S08]  /*7af0*/  HMMA.16816.F32.BF16 R64, R20.reuse, R60, RZ ;  /* 0x0000003c1440723c */ /* 0x040ff000000418ff */
[C---:B------:R-:W-:Y:S08]  /*7b00*/  HMMA.16816.F32.BF16 R40, R20.reuse, R36, RZ ;  /* 0x000000241428723c */ /* 0x040ff000000418ff */
[C---:B-----5:R-:W-:Y:S08]  /*7b10*/  HMMA.16816.F32.BF16 R32, R20.reuse, R28, RZ ;  /* 0x0000001c1420723c */ /* 0x060ff000000418ff */
        /* <DEDUP_REMOVED lines=46> */
[----:B------:R-:W-:Y:S01]  /*7e00*/  HMMA.16816.F32.BF16 R28, R104, R114, R28 ;  /* 0x00000072681c723c */ /* 0x000fe2000004181c */
[----:B------:R-:W2:Y:S04]  /*7e10*/  LDSM.16.M88.4 R104, [R100+0x800] ;  /* 0x000800006468783b */ /* 0x000ea80000000200 */
[----:B------:R-:W3:Y:S03]  /*7e20*/  LDSM.16.M88.4 R112, [R100+0x1000] ;  /* 0x001000006470783b */ /* 0x000ee60000000200 */
[C---:B-1----:R-:W-:Y:S08]  /*7e30*/  HMMA.16816.F32.BF16 R16, R116.reuse, R108, R16 ;  /* 0x0000006c7410723c */ /* 0x042ff00000041810 */
[C---:B------:R-:W-:Y:S01]  /*7e40*/  HMMA.16816.F32.BF16 R12, R116.reuse, R110, R12 ;  /* 0x0000006e740c723c */ /* 0x040fe2000004180c */
[----:B------:R-:W1:Y:S07]  /*7e50*/  LDSM.16.M88.4 R108, [R100+0x1800] ;  /* 0x00180000646c783b */ /* 0x000e6e0000000200 */
[C---:B--2---:R-:W-:Y:S08]  /*7e60*/  HMMA.16816.F32.BF16 R8, R116.reuse, R104, R8 ;  /* 0x000000687408723c */ /* 0x044ff00000041808 */
[----:B------:R-:W-:Y:S01]  /*7e70*/  HMMA.16816.F32.BF16 R4, R116, R106, R4 ;  /* 0x0000006a7404723c */ /* 0x000fe20000041804 */
[----:B------:R-:W2:Y:S01]  /*7e80*/  LDSM.16.M88.4 R104, [R100+0x2000] ;  /* 0x002000006468783b */ /* 0x000ea20000000200 */
[----:B------:R-:W-:-:S02]  /*7e90*/  FMUL.FTZ R3, R16, c[0x0][0x2ec] ;  /* 0x0000bb0010037a20 */ /* 0x000fc40000410000 */
[----:B------:R-:W-:Y:S02]  /*7ea0*/  FMUL.FTZ R16, R18, c[0x0][0x2ec] ;  /* 0x0000bb0012107a20 */ /* 0x000fe40000410000 */
[----:B------:R-:W-:Y:S02]  /*7eb0*/  FMUL.FTZ R18, R19, c[0x0][0x2ec] ;  /* 0x0000bb0013127a20 */ /* 0x000fe40000410000 */
[C---:B---3--:R-:W-:Y:S01]  /*7ec0*/  HMMA.16816.F32.BF16 R64, R116.reuse, R112, R64 ;  /* 0x000000707440723c */ /* 0x048fe20000041840 */
[----:B------:R-:W-:Y:S01]  /*7ed0*/  FMUL.FTZ R19, R12, c[0x0][0x2ec] ;  /* 0x0000bb000c137a20 */ /* 0x000fe20000410000 */
[----:B------:R-:W-:Y:S01]  /*7ee0*/  MUFU.TANH R3, R3 ;  /* 0x0000000300037308 */ /* 0x000fe20000002400 */
[----:B------:R-:W-:Y:S02]  /*7ef0*/  FMUL.FTZ R14, R14, c[0x0][0x2ec] ;  /* 0x0000bb000e0e7a20 */ /* 0x000fe40000410000 */
[----:B------:R-:W-:Y:S02]  /*7f00*/  FMUL.FTZ R12, R13, c[0x0][0x2ec] ;  /* 0x0000bb000d0c7a20 */ /* 0x000fe40000410000 */
[----:B------:R-:W-:Y:S01]  /*7f10*/  FMUL.FTZ R13, R15, c[0x0][0x2ec] ;  /* 0x0000bb000f0d7a20 */ /* 0x000fe20000410000 */
[----:B------:R-:W-:Y:S01]  /*7f20*/  HMMA.16816.F32.BF16 R60, R116, R114, R60 ;  /* 0x00000072743c723c */ /* 0x000fe2000004183c */
[----:B------:R-:W3:Y:S01]  /*7f30*/  LDSM.16.M88.4 R112, [R100+0x2800] ;  /* 0x002800006470783b */ /* 0x000ee20000000200 */
[----:B------:R-:W4:Y:S01]  /*7f40*/  MUFU.TANH R19, R19 ;  /* 0x0000001300137308 */ /* 0x000f220000002400 */
[----:B------:R-:W-:-:S02]  /*7f50*/  FMUL.FTZ R121, R8, c[0x0][0x2ec] ;  /* 0x0000bb0008797a20 */ /* 0x000fc40000410000 */
[----:B------:R-:W-:Y:S02]  /*7f60*/  FMUL.FTZ R10, R10, c[0x0][0x2ec] ;  /* 0x0000bb000a0a7a20 */ /* 0x000fe40000410000 */
[----:B------:R-:W-:Y:S01]  /*7f70*/  FMUL.FTZ R8, R9, c[0x0][0x2ec] ;  /* 0x0000bb0009087a20 */ /* 0x000fe20000410000 */
[C---:B-1----:R-:W-:Y:S01]  /*7f80*/  HMMA.16816.F32.BF16 R56, R116.reuse, R108, R56 ;  /* 0x0000006c7438723c */ /* 0x042fe20000041838 */
[----:B------:R-:W-:Y:S01]  /*7f90*/  FMUL.FTZ R15, R4, c[0x0][0x2ec] ;  /* 0x0000bb00040f7a20 */ /* 0x000fe20000410000 */
[----:B------:R-:W1:Y:S01]  /*7fa0*/  MUFU.TANH R14, R14 ;  /* 0x0000000e000e7308 */ /* 0x000e620000002400 */
[----:B------:R-:W-:Y:S02]  /*7fb0*/  FMUL.FTZ R6, R6, c[0x0][0x2ec] ;  /* 0x0000bb0006067a20 */ /* 0x000fe40000410000 */
[----:B------:R-:W-:Y:S02]  /*7fc0*/  FMUL.FTZ R9, R11, c[0x0][0x2ec] ;  /* 0x0000bb000b097a20 */ /* 0x000fe40000410000 */
[----:B------:R-:W-:Y:S01]  /*7fd0*/  IMAD.SHL.U32 R11, R180, 0x80, RZ ;  /* 0x00000080b40b7824 */ /* 0x000fe200078e00ff */
[----:B------:R-:W-:Y:S01]  /*7fe0*/  HMMA.16816.F32.BF16 R52, R116, R110, R52 ;  /* 0x0000006e7434723c */ /* 0x000fe20000041834 */
[----:B------:R-:W5:Y:S01]  /*7ff0*/  LDSM.16.M88.4 R108, [R100+0x3000] ;  /* 0x00300000646c783b */ /* 0x000f620000000200 */
[----:B------:R-:W1:Y:S01]  /*8000*/  MUFU.TANH R121, R121 ;  /* 0x0000007900797308 */ /* 0x000e620000002400 */
[----:B------:R-:W-:-:S02]  /*8010*/  FMUL.FTZ R7, R7, c[0x0][0x2ec] ;  /* 0x0000bb0007077a20 */ /* 0x000fc40000410000 */
[----:B------:R-:W-:Y:S01]  /*8020*/  FMUL.FTZ R4, R5, c[0x0][0x2ec] ;  /* 0x0000bb0005047a20 */ /* 0x000fe20000410000 */
[--C-:B------:R-:W-:Y:S01]  /*8030*/  LOP3.LUT R5, R11, 0x8, R126.reuse, 0xfe, !PT ;  /* 0x000000080b057812 */ /* 0x100fe200078efe7e */
[----:B------:R-:W-:Y:S01]  /*8040*/  FMUL.FTZ R64, R64, c[0x0][0x2ec] ;  /* 0x0000bb0040407a20 */ /* 0x000fe20000410000 */
[C---:B--2---:R-:W-:Y:S01]  /*8050*/  HMMA.16816.F32.BF16 R48, R116.reuse, R104, R48 ;  /* 0x000000687430723c */ /* 0x044fe20000041830 */
[----:B------:R-:W-:Y:S01]  /*8060*/  FMUL.FTZ R66, R66, c[0x0][0x2ec] ;  /* 0x0000bb0042427a20 */ /* 0x000fe20000410000 */
[----:B------:R-:W-:Y:S01]  /*8070*/  MUFU.TANH R10, R10 ;  /* 0x0000000a000a7308 */ /* 0x000fe20000002400 */
[----:B------:R-:W-:Y:S01]  /*8080*/  FMUL.FTZ R60, R60, c[0x0][0x2ec] ;  /* 0x0000bb003c3c7a20 */ /* 0x000fe20000410000 */
[C---:B------:R-:W-:Y:S01]  /*8090*/  ISETP.GE.AND P3, PT, R5.reuse, R128, PT ;  /* 0x000000800500720c */ /* 0x040fe20003f66270 */
[----:B------:R-:W-:Y:S01]  /*80a0*/  FMUL.FTZ R62, R62, c[0x0][0x2ec] ;  /* 0x0000bb003e3e7a20 */ /* 0x000fe20000410000 */
[----:B------:R-:W-:Y:S01]  /*80b0*/  ISETP.GE.AND P2, PT, R5, R127, PT ;  /* 0x0000007f0500720c */ /* 0x000fe20003f46270 */
[----:B------:R-:W-:Y:S01]  /*80c0*/  FMUL.FTZ R67, R67, c[0x0][0x2ec] ;  /* 0x0000bb0043437a20 */ /* 0x000fe20000410000 */
[----:B------:R-:W-:Y:S01]  /*80d0*/  HMMA.16816.F32.BF16 R44, R116, R106, R44 ;  /* 0x0000006a742c723c */ /* 0x000fe2000004182c */
[----:B------:R-:W2:Y:S01]  /*80e0*/  LDSM.16.M88.4 R104, [R100+0x3800] ;  /* 0x003800006468783b */ /* 0x000ea20000000200 */
[----:B------:R-:W-:Y:S01]  /*80f0*/  FMUL.FTZ R207, R56, c[0x0][0x2ec] ;  /* 0x0000bb0038cf7a20 */ /* 0x000fe20000410000 */
[----:B------:R-:W1:Y:S01]  /*8100*/  MUFU.TANH R15, R15 ;  /* 0x0000000f000f7308 */ /* 0x000e620000002400 */
[----:B------:R-:W-:Y:S01]  /*8110*/  FMUL.FTZ R56, R58, c[0x0][0x2ec] ;  /* 0x0000bb003a387a20 */ /* 0x000fe20000410000 */
[----:B------:R-:W-:Y:S01]  /*8120*/  LOP3.LUT R5, R11, 0x18, R126, 0xfe, !PT ;  /* 0x000000180b057812 */ /* 0x000fe200078efe7e */
[----:B------:R-:W-:Y:S01]  /*8130*/  FMUL.FTZ R217, R57, c[0x0][0x2ec] ;  /* 0x0000bb0039d97a20 */ /* 0x000fe20000410000 */
[----:B------:R-:W-:-:S04]  /*8140*/  DEPBAR.LE SB0, 0x0 ;  /* 0x000080000000791a */ /* 0x000fc80000000000 */
[C---:B---3--:R-:W-:Y:S01]  /*8150*/  HMMA.16816.F32.BF16 R40, R116.reuse, R112, R40 ;  /* 0x000000707428723c */ /* 0x048fe20000041828 */
[----:B------:R-:W-:Y:S01]  /*8160*/  MUFU.TANH R6, R6 ;  /* 0x0000000600067308 */ /* 0x000fe20000002400 */
[----:B------:R-:W-:Y:S01]  /*8170*/  FMUL.FTZ R52, R52, c[0x0][0x2ec] ;  /* 0x0000bb0034347a20 */ /* 0x000fe20000410000 */
[----:B------:R-:W-:Y:S01]  /*8180*/  ISETP.GE.AND P4, PT, R5, R128, PT ;  /* 0x000000800500720c */ /* 0x000fe20003f86270 */
[----:B------:R-:W-:Y:S02]  /*8190*/  FMUL.FTZ R54, R54, c[0x0][0x2ec] ;  /* 0x0000bb0036367a20 */ /* 0x000fe40000410000 */
[----:B------:R-:W-:Y:S02]  /*81a0*/  FMUL.FTZ R48, R48, c[0x0][0x2ec] ;  /* 0x0000bb0030307a20 */ /* 0x000fe40000410000 */
[----:B------:R-:W-:Y:S01]  /*81b0*/  HMMA.16816.F32.BF16 R36, R116, R114, R36 ;  /* 0x000000727424723c */ /* 0x000fe20000041824 */
[----:B------:R3:W-:Y:S01]  /*81c0*/  MUFU.TANH R225, R7 ;  /* 0x0000000700e17308 */ /* 0x0007e20000002400 */
[----:B------:R-:W-:-:S02]  /*81d0*/  FMUL.FTZ R49, R49, c[0x0][0x2ec] ;  /* 0x0000bb0031317a20 */ /* 0x000fc40000410000 */
[----:B------:R-:W-:Y:S02]  /*81e0*/  FMUL.FTZ R50, R50, c[0x0][0x2ec] ;  /* 0x0000bb0032327a20 */ /* 0x000fe40000410000 */
[----:B------:R-:W-:Y:S02]  /*81f0*/  FMUL.FTZ R51, R51, c[0x0][0x2ec] ;  /* 0x0000bb0033337a20 */ /* 0x000fe40000410000 */
[----:B-----5:R-:W-:Y:S01]  /*8200*/  HMMA.16816.F32.BF16 R32, R116, R108, R32 ;  /* 0x0000006c7420723c */ /* 0x020fe20000041820 */
[----:B------:R-:W5:Y:S01]  /*8210*/  MUFU.TANH R147, R64 ;  /* 0x0000004000937308 */ /* 0x000f620000002400 */
[----:B------:R-:W-:Y:S02]  /*8220*/  FMUL.FTZ R44, R44, c[0x0][0x2ec] ;  /* 0x0000bb002c2c7a20 */ /* 0x000fe40000410000 */
[----:B------:R-:W-:Y:S02]  /*8230*/  FMUL.FTZ R46, R46, c[0x0][0x2ec] ;  /* 0x0000bb002e2e7a20 */ /* 0x000fe40000410000 */
[----:B------:R-:W-:-:S02]  /*8240*/  FMUL.FTZ R59, R59, c[0x0][0x2ec] ;  /* 0x0000bb003b3b7a20 */ /* 0x000fc40000410000 */
[C---:B------:R-:W-:Y:S01]  /*8250*/  HMMA.16816.F32.BF16 R28, R116.reuse, R110, R28 ;  /* 0x0000006e741c723c */ /* 0x040fe2000004181c */
[----:B------:R-:W1:Y:S01]  /*8260*/  MUFU.TANH R145, R66 ;  /* 0x0000004200917308 */ /* 0x000e620000002400 */
[C-C-:B---3--:R-:W-:Y:S01]  /*8270*/  LOP3.LUT R7, R11.reuse, 0x10, R126.reuse, 0xfe, !PT ;  /* 0x000000100b077812 */ /* 0x148fe200078efe7e */
[----:B------:R-:W-:Y:S01]  /*8280*/  FMUL.FTZ R135, R40, c[0x0][0x2ec] ;  /* 0x0000bb0028877a20 */ /* 0x000fe20000410000 */
[--C-:B------:R-:W-:Y:S01]  /*8290*/  LOP3.LUT R40, R11, 0x20, R126.reuse, 0xfe, !PT ;  /* 0x000000200b287812 */ /* 0x100fe200078efe7e */
[----:B------:R-:W-:Y:S01]  /*82a0*/  FMUL.FTZ R42, R42, c[0x0][0x2ec] ;  /* 0x0000bb002a2a7a20 */ /* 0x000fe20000410000 */
[-C--:B------:R-:W-:Y:S01]  /*82b0*/  ISETP.GE.AND P5, PT, R7, R128.reuse, PT ;  /* 0x000000800700720c */ /* 0x080fe20003fa6270 */
[----:B------:R-:W-:Y:S01]  /*82c0*/  FMUL.FTZ R63, R63, c[0x0][0x2ec] ;  /* 0x0000bb003f3f7a20 */ /* 0x000fe20000410000 */
[C---:B--2---:R-:W-:Y:S01]  /*82d0*/  HMMA.16816.F32.BF16 R24, R116.reuse, R104, R24 ;  /* 0x000000687418723c */ /* 0x044fe20000041818 */
[----:B------:R-:W-:Y:S01]  /*82e0*/  MUFU.TANH R143, R60 ;  /* 0x0000003c008f7308 */ /* 0x000fe20000002400 */
[-C--:B------:R-:W-:Y:S01]  /*82f0*/  ISETP.GE.AND P6, PT, R7, R127.reuse, PT ;  /* 0x0000007f0700720c */ /* 0x080fe20003fc6270 */
[----:B------:R-:W-:Y:S01]  /*8300*/  FMUL.FTZ R38, R38, c[0x0][0x2ec] ;  /* 0x0000bb0026267a20 */ /* 0x000fe20000410000 */
[----:B----4-:R-:W-:Y:S01]  /*8310*/  FSEL R7, R19, -INF , !P3 ;  /* 0xff80000013077808 */ /* 0x010fe20005800000 */
[----:B------:R-:W-:Y:S01]  /*8320*/  FMUL.FTZ R36, R36, c[0x0][0x2ec] ;  /* 0x0000bb0024247a20 */ /* 0x000fe20000410000 */
[-C--:B------:R-:W-:Y:S01]  /*8330*/  ISETP.GE.AND P3, PT, R5, R127.reuse, PT ;  /* 0x0000007f0500720c */ /* 0x080fe20003f66270 */
[----:B------:R-:W-:Y:S01]  /*8340*/  FMUL.FTZ R17, R17, c[0x0][0x2ec] ;  /* 0x0000bb0011117a20 */ /* 0x000fe20000410000 */
[----:B------:R-:W-:Y:S01]  /*8350*/  HMMA.16816.F32.BF16 R20, R116, R106, R20 ;  /* 0x0000006a7414723c */ /* 0x000fe20000041814 */
[----:B------:R-:W2:Y:S01]  /*8360*/  MUFU.TANH R151, R62 ;  /* 0x0000003e00977308 */ /* 0x000ea20000002400 */
[----:B-1----:R-:W-:Y:S01]  /*8370*/  FSEL R5, R14, -INF , !P2 ;  /* 0xff8000000e057808 */ /* 0x002fe20005000000 */
[----:B------:R-:W-:Y:S01]  /*8380*/  FMUL.FTZ R32, R32, c[0x0][0x2ec] ;  /* 0x0000bb0020207a20 */ /* 0x000fe20000410000 */
[C-C-:B------:R-:W-:Y:S01]  /*8390*/  LOP3.LUT R19, R11.reuse, 0x28, R126.reuse, 0xfe, !PT ;  /* 0x000000280b137812 */ /* 0x140fe200078efe7e */
[----:B------:R-:W-:Y:S01]  /*83a0*/  FMUL.FTZ R34, R34, c[0x0][0x2ec] ;  /* 0x0000bb0022227a20 */ /* 0x000fe20000410000 */
[----:B------:R-:W-:Y:S01]  /*83b0*/  LOP3.LUT R14, R11, 0x30, R126, 0xfe, !PT ;  /* 0x000000300b0e7812 */ /* 0x000fe200078efe7e */
[----:B------:R-:W-:Y:S01]  /*83c0*/  FMUL.FTZ R53, R53, c[0x0][0x2ec] ;  /* 0x0000bb0035357a20 */ /* 0x000fe20000410000 */
[----:B------:R-:W-:Y:S01]  /*83d0*/  FSEL R121, R121, -INF , !P5 ;  /* 0xff80000079797808 */ /* 0x000fe20006800000 */
[----:B------:R-:W1:Y:S01]  /*83e0*/  MUFU.TANH R207, R207 ;  /* 0x000000cf00cf7308 */ /* 0x000e620000002400 */
[----:B------:R-:W-:Y:S01]  /*83f0*/  FSEL R119, R15, -INF , !P4 ;  /* 0xff8000000f777808 */ /* 0x000fe20006000000 */
[----:B------:R-:W-:Y:S01]  /*8400*/  FMUL.FTZ R28, R28, c[0x0][0x2ec] ;  /* 0x0000bb001c1c7a20 */ /* 0x000fe20000410000 */
[----:B------:R-:W-:Y:S01]  /*8410*/  ISETP.GE.AND P2, PT, R40, R128, PT ;  /* 0x000000802800720c */ /* 0x000fe20003f46270 */
[----:B------:R-:W-:Y:S01]  /*8420*/  FMUL.FTZ R30, R30, c[0x0][0x2ec] ;  /* 0x0000bb001e1e7a20 */ /* 0x000fe20000410000 */
[-C--:B------:R-:W-:Y:S01]  /*8430*/  ISETP.GE.AND P5, PT, R40, R127.reuse, PT ;  /* 0x0000007f2800720c */ /* 0x080fe20003fa6270 */
[----:B------:R-:W-:Y:S01]  /*8440*/  FMUL.FTZ R55, R55, c[0x0][0x2ec] ;  /* 0x0000bb0037377a20 */ /* 0x000fe20000410000 */
[-C--:B------:R-:W-:Y:S01]  /*8450*/  ISETP.GE.AND P4, PT, R19, R127.reuse, PT ;  /* 0x0000007f1300720c */ /* 0x080fe20003f86270 */
[----:B------:R-:W-:Y:S01]  /*8460*/  MUFU.TANH R56, R56 ;  /* 0x0000003800387308 */ /* 0x000fe20000002400 */
[----:B-----5:R-:W-:Y:S01]  /*8470*/  FSEL R147, R147, -INF , !P2 ;  /* 0xff80000093937808 */ /* 0x020fe20005000000 */
[----:B------:R-:W-:Y:S01]  /*8480*/  FMUL.FTZ R24, R24, c[0x0][0x2ec] ;  /* 0x0000bb0018187a20 */ /* 0x000fe20000410000 */
[----:B------:R-:W-:Y:S01]  /*8490*/  FSEL R145, R145, -INF , !P5 ;  /* 0xff80000091917808 */ /* 0x000fe20006800000 */
[----:B------:R-:W-:Y:S01]  /*84a0*/  FMUL.FTZ R26, R26, c[0x0][0x2ec] ;  /* 0x0000bb001a1a7a20 */ /* 0x000fe20000410000 */
[----:B--2---:R-:W-:Y:S01]  /*84b0*/  FSEL R151, R151, -INF , !P4 ;  /* 0xff80000097977808 */ /* 0x004fe20006000000 */
[----:B------:R-:W-:Y:S01]  /*84c0*/  FMUL.FTZ R65, R65, c[0x0][0x2ec] ;  /* 0x0000bb0041417a20 */ /* 0x000fe20000410000 */
[----:B------:R-:W-:Y:S01]  /*84d0*/  ISETP.GE.AND P2, PT, R14, R127, PT ;  /* 0x0000007f0e00720c */ /* 0x000fe20003f46270 */
[----:B------:R-:W-:Y:S01]  /*84e0*/  MUFU.TANH R205, R52 ;  /* 0x0000003400cd7308 */ /* 0x000fe20000002400 */
        /* <DEDUP_REMOVED lines=9> */
[----:B------:R-:W2:Y:S01]  /*8580*/  MUFU.TANH R155, R48 ;  /* 0x00000030009b7308 */ /* 0x000ea20000002400 */
[----:B------:R-:W-:Y:S02]  /*8590*/  FMUL.FTZ R27, R27, c[0x0][0x2ec] ;  /* 0x0000bb001b1b7a20 */ /* 0x000fe40000410000 */
[----:B------:R-:W-:Y:S02]  /*85a0*/  FMUL.FTZ R47, R47, c[0x0][0x2ec] ;  /* 0x0000bb002f2f7a20 */ /* 0x000fe40000410000 */
[----:B------:R-:W-:Y:S02]  /*85b0*/  FMUL.FTZ R39, R39, c[0x0][0x2ec] ;  /* 0x0000bb0027277a20 */ /* 0x000fe40000410000 */
[----:B------:R-:W-:Y:S01]  /*85c0*/  FMUL.FTZ R33, R33, c[0x0][0x2ec] ;  /* 0x0000bb0021217a20 */ /* 0x000fe20000410000 */
[----:B------:R3:W-:Y:S01]  /*85d0*/  MUFU.TANH R203, R49 ;  /* 0x0000003100cb7308 */ /* 0x0007e20000002400 */
[----:B------:R-:W-:-:S02]  /*85e0*/  FMUL.FTZ R35, R35, c[0x0][0x2ec] ;  /* 0x0000bb0023237a20 */ /* 0x000fc40000410000 */
[----:B------:R-:W-:Y:S02]  /*85f0*/  FMUL.FTZ R31, R31, c[0x0][0x2ec] ;  /* 0x0000bb001f1f7a20 */ /* 0x000fe40000410000 */
[----:B------:R-:W-:Y:S02]  /*8600*/  FMUL.FTZ R25, R25, c[0x0][0x2ec] ;  /* 0x0000bb0019197a20 */ /* 0x000fe40000410000 */
[----:B------:R-:W-:Y:S01]  /*8610*/  FMUL.FTZ R21, R21, c[0x0][0x2ec] ;  /* 0x0000bb0015157a20 */ /* 0x000fe20000410000 */
[----:B------:R-:W4:Y:S01]  /*8620*/  MUFU.TANH R153, R50 ;  /* 0x0000003200997308 */ /* 0x000f220000002400 */
[----:B------:R-:W-:-:S07]  /*8630*/  FMUL.FTZ R23, R23, c[0x0][0x2ec] ;  /* 0x0000bb0017177a20 */ /* 0x000fce0000410000 */
[----:B------:R5:W-:Y:S01]  /*8640*/  MUFU.TANH R189, R51 ;  /* 0x0000003300bd7308 */ /* 0x000be20000002400 */
[----:B---3--:R-:W-:Y:S02]  /*8650*/  FSEL R49, R6, -INF , !P3 ;  /* 0xff80000006317808 */ /* 0x008fe40005800000 */
[-C--:B------:R-:W-:Y:S02]  /*8660*/  ISETP.GE.AND P3, PT, R14, R128.reuse, PT ;  /* 0x000000800e00720c */ /* 0x080fe40003f66270 */
[----:B------:R-:W-:Y:S02]  /*8670*/  LOP3.LUT R6, R11, 0x40, R126, 0xfe, !PT ;  /* 0x000000400b067812 */ /* 0x000fe400078efe7e */
[----:B-1----:R-:W-:Y:S01]  /*8680*/  FSEL R207, R207, -INF , !P3 ;  /* 0xff800000cfcf7808 */ /* 0x002fe20005800000 */
[----:B------:R-:W-:Y:S01]  /*8690*/  MUFU.TANH R187, R44 ;  /* 0x0000002c00bb7308 */ /* 0x000fe20000002400 */
[C---:B------:R-:W-:Y:S02]  /*86a0*/  ISETP.GE.AND P4, PT, R6.reuse, R128, PT ;  /* 0x000000800600720c */ /* 0x040fe40003f86270 */
[----:B------:R-:W-:-:S02]  /*86b0*/  ISETP.GE.AND P3, PT, R6, R127, PT ;  /* 0x0000007f0600720c */ /* 0x000fc40003f66270 */
[--C-:B------:R-:W-:Y:S02]  /*86c0*/  LOP3.LUT R6, R11, 0x50, R126.reuse, 0xfe, !PT ;  /* 0x000000500b067812 */ /* 0x100fe400078efe7e */
[----:B--2---:R-:W-:Y:S01]  /*86d0*/  FSEL R155, R155, -INF , !P4 ;  /* 0xff8000009b9b7808 */ /* 0x004fe20006000000 */
[----:B------:R-:W1:Y:S01]  /*86e0*/  MUFU.TANH R149, R46 ;  /* 0x0000002e00957308 */ /* 0x000e620000002400 */
[----:B-----5:R-:W-:Y:S02]  /*86f0*/  FSEL R51, R10, -INF , !P6 ;  /* 0xff8000000a337808 */ /* 0x020fe40007000000 */
[-C--:B------:R-:W-:Y:S02]  /*8700*/  ISETP.GE.AND P6, PT, R19, R128.reuse, PT ;  /* 0x000000801300720c */ /* 0x080fe40003fc6270 */
[----:B------:R-:W-:Y:S02]  /*8710*/  LOP3.LUT R10, R11, 0x38, R126, 0xfe, !PT ;  /* 0x000000380b0a7812 */ /* 0x000fe400078efe7e */
[----:B------:R-:W-:Y:S01]  /*8720*/  FSEL R143, R143, -INF , !P6 ;  /* 0xff8000008f8f7808 */ /* 0x000fe20007000000 */
[----:B------:R-:W2:Y:S01]  /*8730*/  MUFU.TANH R135, R135 ;  /* 0x0000008700877308 */ /* 0x000ea20000002400 */
[----:B------:R-:W-:-:S02]  /*8740*/  ISETP.GE.AND P5, PT, R10, R128, PT ;  /* 0x000000800a00720c */ /* 0x000fc40003fa6270 */
[-C--:B------:R-:W-:Y:S02]  /*8750*/  ISETP.GE.AND P6, PT, R10, R127.reuse, PT ;  /* 0x0000007f0a00720c */ /* 0x080fe40003fc6270 */
[----:B------:R-:W-:Y:S02]  /*8760*/  LOP3.LUT R10, R11, 0x48, R126, 0xfe, !PT ;  /* 0x000000480b0a7812 */ /* 0x000fe400078efe7e */
[----:B------:R-:W-:Y:S01]  /*8770*/  FSEL R205, R205, -INF , !P5 ;  /* 0xff800000cdcd7808 */ /* 0x000fe20006800000 */
[----:B------:R-:W3:Y:S01]  /*8780*/  MUFU.TANH R129, R42 ;  /* 0x0000002a00817308 */ /* 0x000ee20000002400 */
[----:B------:R-:W-:Y:S02]  /*8790*/  FSEL R57, R57, -INF , !P6 ;  /* 0xff80000039397808 */ /* 0x000fe40007000000 */
[----:B------:R-:W-:Y:S02]  /*87a0*/  ISETP.GE.AND P5, PT, R10, R127, PT ;  /* 0x0000007f0a00720c */ /* 0x000fe40003fa6270 */
[----:B------:R-:W-:-:S02]  /*87b0*/  ISETP.GE.AND P6, PT, R6, R128, PT ;  /* 0x000000800600720c */ /* 0x000fc40003fc6270 */
[----:B------:R-:W-:Y:S01]  /*87c0*/  ISETP.GE.AND P4, PT, R6, R127, PT ;  /* 0x0000007f0600720c */ /* 0x000fe20003f86270 */
[----:B------:R-:W-:Y:S01]  /*87d0*/  MUFU.TANH R123, R38 ;  /* 0x00000026007b7308 */ /* 0x000fe20000002400 */
[----:B------:R-:W-:Y:S02]  /*87e0*/  LOP3.LUT R6, R11, 0x60, R126, 0xfe, !PT ;  /* 0x000000600b067812 */ /* 0x000fe400078efe7e */
[----:B----4-:R-:W-:Y:S02]  /*87f0*/  FSEL R153, R153, -INF , !P3 ;  /* 0xff80000099997808 */ /* 0x010fe40005800000 */
[----:B-1----:R-:W-:Y:S02]  /*8800*/  FSEL R149, R149, -INF , !P5 ;  /* 0xff80000095957808 */ /* 0x002fe40006800000 */
[----:B--2---:R-:W-:Y:S01]  /*8810*/  FSEL R135, R135, -INF , !P6 ;  /* 0xff80000087877808 */ /* 0x004fe20007000000 */
[----:B------:R-:W1:Y:S01]  /*8820*/  MUFU.TANH R109, R32 ;  /* 0x00000020006d7308 */ /* 0x000e620000002400 */
[----:B------:R-:W-:-:S02]  /*8830*/  ISETP.GE.AND P5, PT, R6, R128, PT ;  /* 0x000000800600720c */ /* 0x000fc40003fa6270 */
[----:B------:R-:W-:Y:S02]  /*8840*/  ISETP.GE.AND P6, PT, R6, R127, PT ;  /* 0x0000007f0600720c */ /* 0x000fe40003fc6270 */
[----:B------:R-:W-:Y:S02]  /*8850*/  LOP3.LUT R6, R11, 0x70, R126, 0xfe, !PT ;  /* 0x000000700b067812 */ /* 0x000fe400078efe7e */
[----:B---3--:R-:W-:Y:S01]  /*8860*/  FSEL R129, R129, -INF , !P4 ;  /* 0xff80000081817808 */ /* 0x008fe20006000000 */
[----:B------:R2:W-:Y:S08]  /*8870*/  MUFU.TANH R211, R59 ;  /* 0x0000003b00d37308 */ /* 0x0005f00000002400 */
[----:B------:R-:W3:Y:S01]  /*8880*/  MUFU.TANH R131, R36 ;  /* 0x0000002400837308 */ /* 0x000ee20000002400 */
[----:B-1----:R-:W-:-:S02]  /*8890*/  FSEL R109, R109, -INF , !P5 ;  /* 0xff8000006d6d7808 */ /* 0x002fc40006800000 */
[----:B------:R-:W-:-:S05]  /*88a0*/  ISETP.GE.AND P5, PT, R6, R127, PT ;  /* 0x0000007f0600720c */ /* 0x000fca0003fa6270 */
[----:B------:R-:W1:Y:S01]  /*88b0*/  MUFU.TANH R107, R34 ;  /* 0x00000022006b7308 */ /* 0x000e620000002400 */
[----:B--2---:R-:W-:Y:S02]  /*88c0*/  FSEL R59, R56, -INF , !P2 ;  /* 0xff800000383b7808 */ /* 0x004fe40005000000 */
[-C--:B------:R-:W-:Y:S02]  /*88d0*/  ISETP.GE.AND P2, PT, R10, R128.reuse, PT ;  /* 0x000000800a00720c */ /* 0x080fe40003f46270 */
[----:B------:R-:W-:Y:S02]  /*88e0*/  LOP3.LUT R10, R11, 0x58, R126, 0xfe, !PT ;  /* 0x000000580b0a7812 */ /* 0x000fe400078efe7e */
[----:B------:R-:W-:Y:S01]  /*88f0*/  FSEL R187, R187, -INF , !P2 ;  /* 0xff800000bbbb7808 */ /* 0x000fe20005000000 */
[----:B------:R-:W2:Y:S01]  /*8900*/  MUFU.TANH R111, R28 ;  /* 0x0000001c006f7308 */ /* 0x000ea20000002400 */
[C---:B------:R-:W-:Y:S02]  /*8910*/  ISETP.GE.AND P3, PT, R10.reuse, R128, PT ;  /* 0x000000800a00720c */ /* 0x040fe40003f66270 */
[----:B------:R-:W-:-:S02]  /*8920*/  ISETP.GE.AND P2, PT, R10, R127, PT ;  /* 0x0000007f0a00720c */ /* 0x000fc40003f46270 */
[--C-:B------:R-:W-:Y:S02]  /*8930*/  LOP3.LUT R10, R11, 0x68, R126.reuse, 0xfe, !PT ;  /* 0x000000680b0a7812 */ /* 0x100fe400078efe7e */
[----:B------:R-:W-:Y:S01]  /*8940*/  FSEL R123, R123, -INF , !P2 ;  /* 0xff8000007b7b7808 */ /* 0x000fe20005000000 */
[----:B------:R-:W-:Y:S01]  /*8950*/  MUFU.TANH R219, R67 ;  /* 0x0000004300db7308 */ /* 0x000fe20000002400 */
[-C--:B------:R-:W-:Y:S02]  /*8960*/  ISETP.GE.AND P4, PT, R10, R128.reuse, PT ;  /* 0x000000800a00720c */ /* 0x080fe40003f86270 */
[----:B------:R-:W-:Y:S02]  /*8970*/  ISETP.GE.AND P2, PT, R6, R128, PT ;  /* 0x000000800600720c */ /* 0x000fe40003f46270 */
[C---:B------:R-:W-:Y:S02]  /*8980*/  LOP3.LUT R6, R11.reuse, 0x78, R126, 0xfe, !PT ;  /* 0x000000780b067812 */ /* 0x040fe400078efe7e */
[----:B------:R-:W-:Y:S01]  /*8990*/  LOP3.LUT R126, R11, R126, RZ, 0xfc, !PT ;  /* 0x0000007e0b7e7212 */ /* 0x000fe200078efcff */
[----:B------:R-:W-:Y:S01]  /*89a0*/  MUFU.TANH R209, R63 ;  /* 0x0000003f00d17308 */ /* 0x000fe20000002400 */
[----:B---3--:R-:W-:-:S02]  /*89b0*/  FSEL R131, R131, -INF , !P3 ;  /* 0xff80000083837808 */ /* 0x008fc40005800000 */
[----:B-1----:R-:W-:Y:S02]  /*89c0*/  FSEL R107, R107, -INF , !P6 ;  /* 0xff8000006b6b7808 */ /* 0x002fe40007000000 */
[----:B--2---:R-:W-:Y:S02]  /*89d0*/  FSEL R111, R111, -INF , !P4 ;  /* 0xff8000006f6f7808 */ /* 0x004fe40006000000 */
[-C--:B------:R-:W-:Y:S01]  /*89e0*/  ISETP.GE.AND P3, PT, R10, R127.reuse, PT ;  /* 0x0000007f0a00720c */ /* 0x080fe20003f66270 */
[----:B------:R-:W1:Y:S01]  /*89f0*/  MUFU.TANH R67, R30 ;  /* 0x0000001e00437308 */ /* 0x000e620000002400 */
[C---:B------:R-:W-:Y:S02]  /*8a00*/  ISETP.GE.AND P6, PT, R6.reuse, R128, PT ;  /* 0x000000800600720c */ /* 0x040fe40003fc6270 */
[----:B------:R-:W-:Y:S02]  /*8a10*/  ISETP.GE.AND P4, PT, R6, R127, PT ;  /* 0x0000007f0600720c */ /* 0x000fe40003f86270 */
[----:B------:R-:W-:-:S02]  /*8a20*/  IADD3 R6, R126, 0x1, RZ ;  /* 0x000000017e067810 */ /* 0x000fc40007ffe0ff */
[----:B------:R-:W-:Y:S01]  /*8a30*/  IADD3 R10, R126, 0x9, RZ ;  /* 0x000000097e0a7810 */ /* 0x000fe20007ffe0ff */
[----:B------:R-:W2:Y:S08]  /*8a40*/  MUFU.TANH R63, R24 ;  /* 0x00000018003f7308 */ /* 0x000eb00000002400 */
[----:B------:R-:W-:Y:S01]  /*8a50*/  MUFU.TANH R215, R53 ;  /* 0x0000003500d77308 */ /* 0x000fe20000002400 */
[----:B-1----:R-:W-:-:S02]  /*8a60*/  FSEL R67, R67, -INF , !P3 ;  /* 0xff80000043437808 */ /* 0x002fc40005800000 */
[----:B------:R-:W-:-:S05]  /*8a70*/  ISETP.GE.AND P3, PT, R6, R128, PT ;  /* 0x000000800600720c */ /* 0x000fca0003f66270 */
[----:B------:R-:W-:Y:S01]  /*8a80*/  MUFU.TANH R213, R55 ;  /* 0x0000003700d57308 */ /* 0x000fe20000002400 */
[----:B--2---:R-:W-:Y:S02]  /*8a90*/  FSEL R63, R63, -INF , !P2 ;  /* 0xff8000003f3f7808 */ /* 0x004fe40005000000 */
[----:B------:R-:W-:Y:S02]  /*8aa0*/  ISETP.GE.AND P2, PT, R6, R127, PT ;  /* 0x0000007f0600720c */ /* 0x000fe40003f46270 */
[----:B------:R-:W-:-:S03]  /*8ab0*/  IADD3 R6, R126, 0x11, RZ ;  /* 0x000000117e067810 */ /* 0x000fc60007ffe0ff */
[----:B------:R-:W1:Y:S08]  /*8ac0*/  MUFU.TANH R17, R17 ;  /* 0x0000001100117308 */ /* 0x000e700000002400 */
[----:B------:R-:W2:Y:S08]  /*8ad0*/  MUFU.TANH R55, R26 ;  /* 0x0000001a00377308 */ /* 0x000eb00000002400 */
[----:B------:R-:W3:Y:S01]  /*8ae0*/  MUFU.TANH R64, R20 ;  /* 0x0000001400407308 */ /* 0x000ee20000002400 */
[----:B-1----:R-:W-:-:S02]  /*8af0*/  FSEL R19, R17, -INF , !P3 ;  /* 0xff80000011137808 */ /* 0x002fc40005800000 */
[----:B------:R-:W-:-:S05]  /*8b00*/  ISETP.GE.AND P3, PT, R6, R127, PT ;  /* 0x0000007f0600720c */ /* 0x000fca0003f66270 */
[----:B------:R-:W1:Y:S01]  /*8b10*/  MUFU.TANH R53, R22 ;  /* 0x0000001600357308 */ /* 0x000e620000002400 */
[----:B--2---:R-:W-:Y:S02]  /*8b20*/  FSEL R55, R55, -INF , !P5 ;  /* 0xff80000037377808 */ /* 0x004fe40006800000 */
[----:B------:R-:W-:-:S05]  /*8b30*/  ISETP.GE.AND P5, PT, R10, R128, PT ;  /* 0x000000800a00720c */ /* 0x000fca0003fa6270 */
[----:B------:R-:W2:Y:S01]  /*8b40*/  MUFU.TANH R18, R18 ;  /* 0x0000001200127308 */ /* 0x000ea20000002400 */
[----:B---3--:R-:W-:Y:S02]  /*8b50*/  FSEL R64, R64, -INF , !P6 ;  /* 0xff80000040407808 */ /* 0x008fe40007000000 */
[----:B------:R-:W-:Y:S02]  /*8b60*/  ISETP.GE.AND P6, PT, R10, R127, PT ;  /* 0x0000007f0a00720c */ /* 0x000fe40003fc6270 */
[----:B------:R-:W-:-:S03]  /*8b70*/  IADD3 R10, R126, 0x19, RZ ;  /* 0x000000197e0a7810 */ /* 0x000fc60007ffe0ff */
[----:B------:R-:W3:Y:S01]  /*8b80*/  MUFU.TANH R13, R13 ;  /* 0x0000000d000d7308 */ /* 0x000ee20000002400 */
[----:B-1----:R-:W-:Y:S02]  /*8b90*/  FSEL R53, R53, -INF , !P4 ;  /* 0xff80000035357808 */ /* 0x002fe40006000000 */
[----:B------:R-:W-:Y:S02]  /*8ba0*/  ISETP.GE.AND P4, PT, R6, R128, PT ;  /* 0x000000800600720c */ /* 0x000fe40003f86270 */
[----:B------:R-:W-:-:S03]  /*8bb0*/  IADD3 R6, R126, 0x21, RZ ;  /* 0x000000217e067810 */ /* 0x000fc60007ffe0ff */
[----:B------:R-:W-:Y:S01]  /*8bc0*/  MUFU.TANH R8, R8 ;  /* 0x0000000800087308 */ /* 0x000fe20000002400 */
[----:B--2---:R-:W-:Y:S02]  /*8bd0*/  FSEL R15, R18, -INF , !P2 ;  /* 0xff800000120f7808 */ /* 0x004fe40005000000 */
[----:B------:R-:W-:-:S05]  /*8be0*/  ISETP.GE.AND P2, PT, R10, R128, PT ;  /* 0x000000800a00720c */ /* 0x000fca0003f46270 */
[----:B------:R-:W1:Y:S01]  /*8bf0*/  MUFU.TANH R12, R12 ;  /* 0x0000000c000c7308 */ /* 0x000e620000002400 */
[----:B---3--:R-:W-:Y:S02]  /*8c00*/  FSEL R13, R13, -INF , !P6 ;  /* 0xff8000000d0d7808 */ /* 0x008fe40007000000 */
[----:B------:R-:W-:-:S05]  /*8c10*/  ISETP.GE.AND P6, PT, R6, R128, PT ;  /* 0x000000800600720c */ /* 0x000fca0003fc6270 */
[----:B------:R-:W-:Y:S08]  /*8c20*/  MUFU.TANH R9, R9 ;  /* 0x0000000900097308 */ /* 0x000ff00000002400 */
[----:B------:R-:W-:Y:S01]  /*8c30*/  MUFU.TANH R4, R4 ;  /* 0x0000000400047308 */ /* 0x000fe20000002400 */
[----:B-1----:R-:W-:Y:S02]  /*8c40*/  FSEL R17, R12, -INF , !P5 ;  /* 0xff8000000c117808 */ /* 0x002fe40006800000 */
[----:B------:R-:W-:-:S04]  /*8c50*/  ISETP.GE.AND P5, PT, R10, R127, PT ;  /* 0x0000007f0a00720c */ /* 0x000fc80003fa6270 */
[----:B------:R-:W-:Y:S01]  /*8c60*/  FSEL R225, R225, -INF , !P5 ;  /* 0xff800000e1e17808 */ /* 0x000fe20006800000 */
[----:B------:R-:W1:Y:S08]  /*8c70*/  MUFU.TANH R223, R65 ;  /* 0x0000004100df7308 */ /* 0x000e700000002400 */
[----:B------:R-:W2:Y:S08]  /*8c80*/  MUFU.TANH R221, R61 ;  /* 0x0000003d00dd7308 */ /* 0x000eb00000002400 */
[----:B------:R-:W3:Y:S01]  /*8c90*/  MUFU.TANH R217, R217 ;  /* 0x000000d900d97308 */ /* 0x000ee20000002400 */
[----:B-1----:R-:W-:-:S07]  /*8ca0*/  FSEL R223, R223, -INF , !P6 ;  /* 0xff800000dfdf7808 */ /* 0x002fce0007000000 */
[----:B------:R1:W4:Y:S08]  /*8cb0*/  MUFU.TANH R201, R45 ;  /* 0x0000002d00c97308 */ /* 0x0003300000002400 */
[----:B------:R5:W-:Y:S01]  /*8cc0*/  MUFU.TANH R141, R41 ;  /* 0x00000029008d7308 */ /* 0x000be20000002400 */
[----:B-1----:R-:W-:-:S07]  /*8cd0*/  FSEL R45, R8, -INF , !P4 ;  /* 0xff800000082d7808 */ /* 0x002fce0006000000 */
[----:B------:R1:W1:Y:S01]  /*8ce0*/  MUFU.TANH R137, R43 ;  /* 0x0000002b00897308 */ /* 0x0002620000002400 */
[----:B------:R-:W-:Y:S02]  /*8cf0*/  ISETP.GE.AND P4, PT, R6, R127, PT ;  /* 0x0000007f0600720c */ /* 0x000fe40003f86270 */
[----:B------:R-:W-:Y:S02]  /*8d00*/  IADD3 R6, R126, 0x29, RZ ;  /* 0x000000297e067810 */ /* 0x000fe40007ffe0ff */
[----:B------:R-:W-:Y:S02]  /*8d10*/  FSEL R219, R219, -INF , !P4 ;  /* 0xff800000dbdb7808 */ /* 0x000fe40006000000 */
[----:B-----5:R-:W-:Y:S01]  /*8d20*/  FSEL R41, R9, -INF , !P3 ;  /* 0xff80000009297808 */ /* 0x020fe20005800000 */
[----:B------:R-:W5:Y:S01]  /*8d30*/  MUFU.TANH R139, R37 ;  /* 0x00000025008b7308 */ /* 0x000f620000002400 */
[----:B------:R-:W-:-:S04]  /*8d40*/  ISETP.GE.AND P3, PT, R6, R128, PT ;  /* 0x000000800600720c */ /* 0x000fc80003f66270 */
[----:B--2---:R-:W-:Y:S02]  /*8d50*/  FSEL R221, R221, -INF , !P3 ;  /* 0xff800000dddd7808 */ /* 0x004fe40005800000 */
[----:B-1----:R-:W-:Y:S01]  /*8d60*/  FSEL R43, R4, -INF , !P2 ;  /* 0xff800000042b7808 */ /* 0x002fe20005000000 */
[----:B------:R-:W1:Y:S01]  /*8d70*/  MUFU.TANH R115, R29 ;  /* 0x0000001d00737308 */ /* 0x000e620000002400 */
[-C--:B------:R-:W-:Y:S02]  /*8d80*/  ISETP.GE.AND P2, PT, R6, R127.reuse, PT ;  /* 0x0000007f0600720c */ /* 0x080fe40003f46270 */
[C---:B------:R-:W-:Y:S02]  /*8d90*/  IADD3 R6, R126.reuse, 0x31, RZ ;  /* 0x000000317e067810 */ /* 0x040fe40007ffe0ff */
[----:B------:R-:W-:Y:S02]  /*8da0*/  IADD3 R4, R126, 0x39, RZ ;  /* 0x000000397e047810 */ /* 0x000fe40007ffe0ff */
[C---:B------:R-:W-:Y:S01]  /*8db0*/  ISETP.GE.AND P5, PT, R6.reuse, R128, PT ;  /* 0x000000800600720c */ /* 0x040fe20003fa6270 */
[----:B------:R-:W2:Y:S01]  /*8dc0*/  MUFU.TANH R61, R27 ;  /* 0x0000001b003d7308 */ /* 0x000ea20000002400 */
[----:B------:R-:W-:-:S02]  /*8dd0*/  ISETP.GE.AND P6, PT, R6, R127, PT ;  /* 0x0000007f0600720c */ /* 0x000fc40003fc6270 */
[C---:B------:R-:W-:Y:S02]  /*8de0*/  ISETP.GE.AND P4, PT, R4.reuse, R128, PT ;  /* 0x000000800400720c */ /* 0x040fe40003f86270 */
[----:B------:R-:W-:Y:S02]  /*8df0*/  ISETP.GE.AND P3, PT, R4, R127, PT ;  /* 0x0000007f0400720c */ /* 0x000fe40003f66270 */
[C---:B------:R-:W-:Y:S01]  /*8e00*/  IADD3 R6, R126.reuse, 0x41, RZ ;  /* 0x000000417e067810 */ /* 0x040fe20007ffe0ff */
[----:B------:R-:W1:Y:S01]  /*8e10*/  MUFU.TANH R197, R47 ;  /* 0x0000002f00c57308 */ /* 0x000e620000002400 */
[----:B------:R-:W-:Y:S02]  /*8e20*/  IADD3 R4, R126, 0x49, RZ ;  /* 0x000000497e047810 */ /* 0x000fe40007ffe0ff */
[----:B------:R-:W-:Y:S02]  /*8e30*/  FSEL R209, R209, -INF , !P2 ;  /* 0xff800000d1d17808 */ /* 0x000fe40005000000 */
[----:B---3--:R-:W-:-:S02]  /*8e40*/  FSEL R217, R217, -INF , !P5 ;  /* 0xff800000d9d97808 */ /* 0x008fc40006800000 */
[----:B------:R-:W-:Y:S01]  /*8e50*/  FSEL R211, R211, -INF , !P6 ;  /* 0xff800000d3d37808 */ /* 0x000fe20007000000 */
[----:B------:R-:W3:Y:S01]  /*8e60*/  MUFU.TANH R133, R39 ;  /* 0x0000002700857308 */ /* 0x000ee20000002400 */
[----:B------:R-:W-:Y:S02]  /*8e70*/  FSEL R215, R215, -INF , !P4 ;  /* 0xff800000d7d77808 */ /* 0x000fe40006000000 */
[CC--:B------:R-:W-:Y:S02]  /*8e80*/  ISETP.GE.AND P2, PT, R6.reuse, R128.reuse, PT ;  /* 0x000000800600720c */ /* 0x0c0fe40003f46270 */
[-C--:B------:R-:W-:Y:S02]  /*8e90*/  ISETP.GE.AND P5, PT, R6, R127.reuse, PT ;  /* 0x0000007f0600720c */ /* 0x080fe40003fa6270 */
[C---:B------:R-:W-:Y:S01]  /*8ea0*/  ISETP.GE.AND P6, PT, R4.reuse, R128, PT ;  /* 0x000000800400720c */ /* 0x040fe20003fc6270 */
[----:B------:R-:W1:Y:S01]  /*8eb0*/  MUFU.TANH R117, R33 ;  /* 0x0000002100757308 */ /* 0x000e620000002400 */
[----:B------:R-:W-:-:S02]  /*8ec0*/  ISETP.GE.AND P4, PT, R4, R127, PT ;  /* 0x0000007f0400720c */ /* 0x000fc40003f86270 */
[C---:B------:R-:W-:Y:S02]  /*8ed0*/  IADD3 R6, R126.reuse, 0x51, RZ ;  /* 0x000000517e067810 */ /* 0x040fe40007ffe0ff */
[----:B------:R-:W-:Y:S02]  /*8ee0*/  IADD3 R4, R126, 0x59, RZ ;  /* 0x000000597e047810 */ /* 0x000fe40007ffe0ff */
[----:B------:R-:W-:Y:S01]  /*8ef0*/  FSEL R203, R203, -INF , !P2 ;  /* 0xff800000cbcb7808 */ /* 0x000fe20005000000 */
[----:B------:R-:W1:Y:S01]  /*8f00*/  MUFU.TANH R113, R35 ;  /* 0x0000002300717308 */ /* 0x000e620000002400 */
[----:B------:R-:W-:Y:S02]  /*8f10*/  FSEL R189, R189, -INF , !P5 ;  /* 0xff800000bdbd7808 */ /* 0x000fe40006800000 */
[----:B----4-:R-:W-:Y:S02]  /*8f20*/  FSEL R201, R201, -INF , !P6 ;  /* 0xff800000c9c97808 */ /* 0x010fe40007000000 */
[----:B------:R-:W-:-:S02]  /*8f30*/  ISETP.GE.AND P2, PT, R6, R127, PT ;  /* 0x0000007f0600720c */ /* 0x000fc40003f46270 */
[CC--:B------:R-:W-:Y:S01]  /*8f40*/  ISETP.GE.AND P5, PT, R4.reuse, R128.reuse, PT ;  /* 0x000000800400720c */ /* 0x0c0fe20003fa6270 */
[----:B------:R-:W4:Y:S01]  /*8f50*/  MUFU.TANH R105, R31 ;  /* 0x0000001f00697308 */ /* 0x000f220000002400 */
[----:B------:R-:W-:Y:S02]  /*8f60*/  ISETP.GE.AND P6, PT, R4, R127, PT ;  /* 0x0000007f0400720c */ /* 0x000fe40003fc6270 */
[----:B------:R-:W-:Y:S02]  /*8f70*/  IADD3 R4, R126, 0x69, RZ ;  /* 0x000000697e047810 */ /* 0x000fe40007ffe0ff */
[----:B------:R-:W-:Y:S02]  /*8f80*/  FSEL R137, R137, -INF , !P2 ;  /* 0xff80000089897808 */ /* 0x000fe40005000000 */
[----:B-----5:R-:W-:Y:S01]  /*8f90*/  FSEL R139, R139, -INF , !P5 ;  /* 0xff8000008b8b7808 */ /* 0x020fe20006800000 */
[----:B------:R-:W5:Y:S01]  /*8fa0*/  MUFU.TANH R65, R25 ;  /* 0x0000001900417308 */ /* 0x000f620000002400 */
[----:B------:R-:W-:-:S02]  /*8fb0*/  ISETP.GE.AND P2, PT, R4, R128, PT ;  /* 0x000000800400720c */ /* 0x000fc40003f46270 */
[-C--:B------:R-:W-:Y:S02]  /*8fc0*/  ISETP.GE.AND P5, PT, R4, R127.reuse, PT ;  /* 0x0000007f0400720c */ /* 0x080fe40003fa6270 */
[----:B------:R-:W-:Y:S02]  /*8fd0*/  IADD3 R4, R126, 0x71, RZ ;  /* 0x000000717e047810 */ /* 0x000fe40007ffe0ff */
[----:B-1----:R-:W-:Y:S01]  /*8fe0*/  FSEL R115, R115, -INF , !P2 ;  /* 0xff80000073737808 */ /* 0x002fe20005000000 */
[----:B------:R-:W-:Y:S01]  /*8ff0*/  MUFU.TANH R16, R16 ;  /* 0x0000001000107308 */ /* 0x000fe20000002400 */
[----:B------:R-:W-:Y:S01]  /*9000*/  FSEL R213, R213, -INF , !P3 ;  /* 0xff800000d5d57808 */ /* 0x000fe20005800000 */
[----:B------:R-:W-:Y:S01]  /*9010*/  BAR.SYNC.DEFER_BLOCKING 0x0 ;  /* 0x0000000000007b1d */ /* 0x000fe20000010000 */
[----:B------:R-:W-:Y:S02]  /*9020*/  ISETP.GE.AND P2, PT, R4, R127, PT ;  /* 0x0000007f0400720c */ /* 0x000fe40003f46270 */
[----:B------:R-:W-:-:S02]  /*9030*/  ISETP.GE.AND P3, PT, R6, R128, PT ;  /* 0x000000800600720c */ /* 0x000fc40003f66270 */
[----:B------:R-:W-:Y:S01]  /*9040*/  IADD3 R6, R126, 0x61, RZ ;  /* 0x000000617e067810 */ /* 0x000fe20007ffe0ff */
[----:B------:R-:W1:Y:S01]  /*9050*/  MUFU.TANH R66, R21 ;  /* 0x0000001500427308 */ /* 0x000e620000002400 */
[----:B--2---:R-:W-:Y:S02]  /*9060*/  FSEL R61, R61, -INF , !P2 ;  /* 0xff8000003d3d7808 */ /* 0x004fe40005000000 */
[----:B------:R-:W-:Y:S02]  /*9070*/  FSEL R197, R197, -INF , !P4 ;  /* 0xff800000c5c57808 */ /* 0x000fe40006000000 */
[----:B------:R-:W-:Y:S02]  /*9080*/  FSEL R141, R141, -INF , !P3 ;  /* 0xff8000008d8d7808 */ /* 0x000fe40005800000 */
[----:B------:R-:W-:Y:S01]  /*9090*/  ISETP.GT.AND P2, PT, R180, R175, PT ;  /* 0x000000afb400720c */ /* 0x000fe20003f44270 */
[----:B------:R-:W2:Y:S01]  /*90a0*/  MUFU.TANH R54, R23 ;  /* 0x0000001700367308 */ /* 0x000ea20000002400 */
[----:B------:R-:W-:-:S02]  /*90b0*/  ISETP.GE.AND P4, PT, R6, R128, PT ;  /* 0x000000800600720c */ /* 0x000fc40003f86270 */
[-C--:B------:R-:W-:Y:S02]  /*90c0*/  ISETP.GE.AND P3, PT, R6, R127.reuse, PT ;  /* 0x0000007f0600720c */ /* 0x080fe40003f66270 */
[----:B---3--:R-:W-:Y:S02]  /*90d0*/  FSEL R133, R133, -INF , !P6 ;  /* 0xff80000085857808 */ /* 0x008fe40007000000 */
[----:B------:R-:W-:Y:S02]  /*90e0*/  FSEL R117, R117, -INF , !P4 ;  /* 0xff80000075757808 */ /* 0x000fe40006000000 */
[----:B------:R-:W-:Y:S02]  /*90f0*/  FSEL R113, R113, -INF , !P3 ;  /* 0xff80000071717808 */ /* 0x000fe40005800000 */
[C---:B------:R-:W-:Y:S02]  /*9100*/  ISETP.GE.AND P6, PT, R126.reuse, R128, PT ;  /* 0x000000807e00720c */ /* 0x040fe40003fc6270 */
[----:B------:R-:W-:-:S02]  /*9110*/  ISETP.GE.AND P4, PT, R126, R127, PT ;  /* 0x0000007f7e00720c */ /* 0x000fc40003f86270 */
[-C--:B------:R-:W-:Y:S02]  /*9120*/  ISETP.GE.AND P3, PT, R4, R128.reuse, PT ;  /* 0x000000800400720c */ /* 0x080fe40003f66270 */
[----:B------:R-:W-:Y:S02]  /*9130*/  IADD3 R126, R126, 0x79, RZ ;  /* 0x000000797e7e7810 */ /* 0x000fe40007ffe0ff */
[----:B----4-:R-:W-:Y:S02]  /*9140*/  FSEL R105, R105, -INF , !P5 ;  /* 0xff80000069697808 */ /* 0x010fe40006800000 */
[----:B-----5:R-:W-:Y:S02]  /*9150*/  FSEL R65, R65, -INF , !P3 ;  /* 0xff80000041417808 */ /* 0x020fe40005800000 */
[C---:B------:R-:W-:Y:S02]  /*9160*/  ISETP.GE.AND P5, PT, R126.reuse, R128, PT ;  /* 0x000000807e00720c */ /* 0x040fe40003fa6270 */
[----:B------:R-:W-:-:S02]  /*9170*/  ISETP.GE.AND P3, PT, R126, R127, PT ;  /* 0x0000007f7e00720c */ /* 0x000fc40003f66270 */
[----:B------:R-:W-:Y:S02]  /*9180*/  FSEL R3, R3, -INF , !P6 ;  /* 0xff80000003037808 */ /* 0x000fe40007000000 */
[----:B-1----:R-:W-:Y:S02]  /*9190*/  FSEL R66, R66, -INF , !P5 ;  /* 0xff80000042427808 */ /* 0x002fe40006800000 */
[----:B------:R-:W-:Y:S02]  /*91a0*/  FSEL R9, R16, -INF , !P4 ;  /* 0xff80000010097808 */ /* 0x000fe40006000000 */
[----:B--2---:R-:W-:Y:S01]  /*91b0*/  FSEL R54, R54, -INF , !P3 ;  /* 0xff80000036367808 */ /* 0x004fe20005800000 */
[----:B------:R-:W-:Y:S05]  /*91c0*/  @!P2 BRA `(.L_x_5889) ;  /* 0x000009d00000a947 */ /* 0x000fea0003800000 */
[----:B------:R-:W-:Y:S05]  /*91d0*/  @!P0 BRA `(.L_x_5890) ;  /* 0x000003a000008947 */ /* 0x000fea0003800000 */
[----:B------:R-:W1:Y:S01]  /*91e0*/  I2F.RP R6, R103 ;  /* 0x0000006700067306 */ /* 0x000e620000209400 */
[----:B------:R-:W-:Y:S02]  /*91f0*/  IABS R21, R11 ;  /* 0x0000000b00157213 */ /* 0x000fe40000000000 */
[----:B------:R-:W-:-:S02]  /*9200*/  IADD3 R10, R11, -0x80, RZ ;  /* 0xffffff800b0a7810 */ /* 0x000fc40007ffe0ff */
        /* <DEDUP_REMOVED lines=16> */
[----:B------:R-:W-:-:S05]  /*9310*/  IMAD R6, R103, R8, R6 ;  /* 0x0000000867067224 */ /* 0x000fca00078e0206 */
        /* <DEDUP_REMOVED lines=14> */
[----:B------:R-:W-:-:S03]  /*9400*/  LOP3.LUT R4, RZ, c[0x0][0x2d0], RZ, 0x33, !PT ;  /* 0x0000b400ff047a12 */ /* 0x000fc600078e33ff */
[----:B------:R-:W-:Y:S01]  /*9410*/  @!P3 IMAD.MOV R21, RZ, RZ, -R21 ;  /* 0x000000ffff15b224 */ /* 0x000fe200078e0a15 */
[----:B------:R-:W-:-:S04]  /*9420*/  SEL R11, R4, R12, !P4 ;  /* 0x0000000c040b7207 */ /* 0x000fc80006000000 */
[----:B------:R-:W-:Y:S01]  /*9430*/  SEL R4, R4, R21, !P4 ;  /* 0x0000001504047207 */ /* 0x000fe20006000000 */
        /* <DEDUP_REMOVED lines=20> */
.L_x_5890:
[----:B------:R-:W-:-:S04]  /*9580*/  LEA R11, -R101, RZ, 0x7 ;  /* 0x000000ff650b7211 */ /* 0x000fc800078e39ff */
[----:B------:R-:W-:Y:S02]  /*9590*/  SHF.R.S32.HI R4, RZ, 0x1f, R11 ;  /* 0x0000001fff047819 */ /* 0x000fe4000001140b */
.L_x_5891:
[----:B------:R-:W-:Y:S01]  /*95a0*/  @!P1 IMAD.MOV.U32 R24, RZ, RZ, R124 ;  /* 0x000000ffff189224 */ /* 0x000fe200078e007c */
[C---:B------:R-:W-:Y:S01]  /*95b0*/  @!P1 LEA R32, P3, R11.reuse, R190, 0x1 ;  /* 0x000000be0b209211 */ /* 0x040fe200078608ff */
[----:B------:R-:W-:Y:S01]  /*95c0*/  @!P1 IMAD.MOV.U32 R25, RZ, RZ, R125 ;  /* 0x000000ffff199224 */ /* 0x000fe200078e007d */
[----:B------:R1:W-:Y:S01]  /*95d0*/  @P1 STS.128 [R179+0x2000], RZ ;  /* 0x002000ffb3001388 */ /* 0x0003e20000000c00 */
[----:B------:R-:W-:Y:S01]  /*95e0*/  @!P1 IMAD.MOV.U32 R23, RZ, RZ, c[0x0][0x19c] ;  /* 0x00006700ff179624 */ /* 0x000fe200078e00ff */
[----:B------:R-:W-:Y:S01]  /*95f0*/  @!P1 LEA.HI.X R33, R11, R191, R4, 0x1, P3 ;  /* 0x000000bf0b219211 */ /* 0x000fe200018f0c04 */
        /* <DEDUP_REMOVED lines=12> */
[----:B------:R-:W-:-:S02]  /*96c0*/  @!P1 IMAD R21, R21, 0x50, RZ ;  /* 0x0000005015159824 */ /* 0x000fc400078e02ff */
[----:B------:R-:W-:Y:S01]  /*96d0*/  @!P1 IMAD.MOV.U32 R6, RZ, RZ, c[0x0][0x19c] ;  /* 0x00006700ff069624 */ /* 0x000fe200078e00ff */
[C---:B------:R-:W-:Y:S01]  /*96e0*/  @!P1 IADD3.X R10, R4.reuse, R23, R31, P4, !PT ;  /* 0x00000017040a9210 */ /* 0x040fe200027fe41f */
[----:B------:R-:W-:Y:S01]  /*96f0*/  @!P1 IMAD.WIDE.U32 R22, R101, 0x60, R124 ;  /* 0x0000006065169825 */ /* 0x000fe200078e007c */
[----:B------:R-:W-:-:S03]  /*9700*/  @!P1 IADD3.X R12, R4, R21, R29, P3, !PT ;  /* 0x00000015040c9210 */ /* 0x000fc60001ffe41d */
[----:B------:R-:W-:Y:S01]  /*9710*/  @!P1 IMAD.MOV.U32 R21, RZ, RZ, c[0x0][0x19c] ;  /* 0x00006700ff159624 */ /* 0x000fe200078e00ff */
[----:B------:R-:W-:-:S03]  /*9720*/  @!P1 IADD3 R29, P3, R11, R22, RZ ;  /* 0x000000160b1d9210 */ /* 0x000fc60007f7e0ff */
[----:B------:R-:W-:-:S05]  /*9730*/  @!P1 IMAD R21, R21, 0x60, RZ ;  /* 0x0000006015159824 */ /* 0x000fca00078e02ff */
[C---:B------:R-:W-:Y:S02]  /*9740*/  @!P1 IADD3.X R14, R4.reuse, R21, R23, P3, !PT ;  /* 0x00000015040e9210 */ /* 0x040fe40001ffe417 */
[-C--:B------:R-:W-:Y:S02]  /*9750*/  @!P1 LEA R8, P3, R101, R124.reuse, 0x5 ;  /* 0x0000007c65089211 */ /* 0x080fe400078628ff */
[----:B------:R-:W-:Y:S02]  /*9760*/  @!P1 IADD3 R21, P5, P4, R11, R124, R177 ;  /* 0x0000007c0b159210 */ /* 0x000fe40007cbe0b1 */
[-C--:B------:R-:W-:Y:S02]  /*9770*/  @!P1 LEA.HI.X R23, R101, R125.reuse, R6, 0x5, P3 ;  /* 0x0000007d65179211 */ /* 0x080fe400018f2c06 */
[----:B------:R-:W-:Y:S02]  /*9780*/  @!P1 IADD3 R8, P3, R11, R8, RZ ;  /* 0x000000080b089210 */ /* 0x000fe40007f7e0ff */
[----:B------:R-:W-:-:S02]  /*9790*/  @!P1 IADD3.X R6, R4, R125, R176, P5, P4 ;  /* 0x0000007d04069210 */ /* 0x000fc40002fe84b0 */
[C---:B------:R-:W-:Y:S01]  /*97a0*/  @!P1 LEA R20, P4, R21.reuse, c[0x0][0x168], 0x1 ;  /* 0x00005a0015149a11 */ /* 0x040fe200078808ff */
[----:B------:R-:W-:Y:S01]  /*97b0*/  @!P1 IMAD.X R23, R4, 0x1, R23, P3 ;  /* 0x0000000104179824 */ /* 0x000fe200018e0617 */
[C---:B------:R-:W-:Y:S02]  /*97c0*/  @!P1 LEA R22, P3, R8.reuse, c[0x0][0x168], 0x1 ;  /* 0x00005a0008169a11 */ /* 0x040fe400078608ff */
[----:B------:R-:W-:Y:S01]  /*97d0*/  @!P1 LEA.HI.X R21, R21, c[0x0][0x16c], R6, 0x1, P4 ;  /* 0x00005b0015159a11 */ /* 0x000fe200020f0c06 */
[----:B------:R-:W-:Y:S01]  /*97e0*/  @!P1 IMAD.MOV.U32 R6, RZ, RZ, c[0x0][0x19c] ;  /* 0x00006700ff069624 */ /* 0x000fe200078e00ff */
[----:B------:R-:W-:Y:S02]  /*97f0*/  @!P1 LEA.HI.X R23, R8, c[0x0][0x16c], R23, 0x1, P3 ;  /* 0x00005b0008179a11 */ /* 0x000fe400018f0c17 */
[C---:B------:R-:W-:Y:S01]  /*9800*/  @!P1 LEA R8, P3, R101.reuse, R124, 0x6 ;  /* 0x0000007c65089211 */ /* 0x040fe200078630ff */
[----:B------:R-:W-:Y:S01]  /*9810*/  @!PT LDS RZ, [RZ] ;  /* 0x00000000fffff984 */ /* 0x000fe20000000800 */
[----:B------:R-:W-:Y:S01]  /*9820*/  @!PT LDS RZ, [RZ] ;  /* 0x00000000fffff984 */ /* 0x000fe20000000800 */
[----:B------:R-:W-:Y:S01]  /*9830*/  @!PT LDS RZ, [RZ] ;  /* 0x00000000fffff984 */ /* 0x000fe20000000800 */
[----:B------:R2:W-:Y:S03]  /*9840*/  @!P1 LDGSTS.E.BYPASS.LTC128B.128 [R179+0x2800], [R20.64] ;  /* 0x0280000014b39fae */ /* 0x0005e6000b901d46 */
[----:B------:R-:W-:Y:S01]  /*9850*/  @!P1 LEA.HI.X R31, R101, R125, R6, 0x6, P3 ;  /* 0x0000007d651f9211 */ /* 0x000fe200018f3406 */
[----:B------:R1:W-:Y:S01]  /*9860*/  @P1 STS.128 [R179+0x3000], RZ ;  /* 0x003000ffb3001388 */ /* 0x0003e20000000c00 */
[----:B------:R-:W-:-:S03]  /*9870*/  @!P1 IADD3 R8, P3, R11, R8, RZ ;  /* 0x000000080b089210 */ /* 0x000fc60007f7e0ff */
[----:B------:R-:W-:Y:S01]  /*9880*/  @!PT LDS RZ, [RZ] ;  /* 0x00000000fffff984 */ /* 0x000fe20000000800 */
[----:B------:R-:W-:Y:S01]  /*9890*/  @!PT LDS RZ, [RZ] ;  /* 0x00000000fffff984 */ /* 0x000fe20000000800 */
[----:B------:R-:W-:Y:S01]  /*98a0*/  @!PT LDS RZ, [RZ] ;  /* 0x00000000fffff984 */ /* 0x000fe20000000800 */
[----:B------:R3:W-:Y:S02]  /*98b0*/  @!P1 LDGSTS.E.BYPASS.LTC128B.128 [R179+0x3000], [R22.64] ;  /* 0x0300000016b39fae */ /* 0x0007e4000b901d46 */
[----:B------:R-:W-:Y:S01]  /*98c0*/  @!P1 IMAD.X R31, R4, 0x1, R31, P3 ;  /* 0x00000001041f9824 */ /* 0x000fe200018e061f */
[C---:B------:R-:W-:Y:S01]  /*98d0*/  @!P1 LEA R30, P3, R8.reuse, c[0x0][0x168], 0x1 ;  /* 0x00005a00081e9a11 */ /* 0x040fe200078608ff */
[----:B------:R1:W-:Y:S03]  /*98e0*/  @P1 STS.128 [R179+0x3800], RZ ;  /* 0x003800ffb3001388 */ /* 0x0003e60000000c00 */
[----:B------:R-:W-:Y:S02]  /*98f0*/  @!P1 LEA.HI.X R31, R8, c[0x0][0x16c], R31, 0x1, P3 ;  /* 0x00005b00081f9a11 */ /* 0x000fe400018f0c1f */
[----:B------:R-:W-:-:S04]  /*9900*/  @!P1 LEA R24, P3, R25, c[0x0][0x168], 0x1 ;  /* 0x00005a0019189a11 */ /* 0x000fc800078608ff */
[----:B------:R-:W-:-:S05]  /*9910*/  @!P1 LEA.HI.X R25, R25, c[0x0][0x16c], R10, 0x1, P3 ;  /* 0x00005b0019199a11 */ /* 0x000fca00018f0c0a */
[----:B------:R-:W-:Y:S01]  /*9920*/  @!PT LDS RZ, [RZ] ;  /* 0x00000000fffff984 */ /* 0x000fe20000000800 */
[----:B------:R-:W-:Y:S01]  /*9930*/  @!PT LDS RZ, [RZ] ;  /* 0x00000000fffff984 */ /* 0x000fe20000000800 */
[----:B------:R-:W-:Y:S01]  /*9940*/  @!PT LDS RZ, [RZ] ;  /* 0x00000000fffff984 */ /* 0x000fe20000000800 */
[----:B------:R1:W-:Y:S01]  /*9950*/  @!P1 LDGSTS.E.BYPASS.LTC128B.128 [R179+0x3800], [R24.64] ;  /* 0x0380000018b39fae */ /* 0x0003e2000b901d46 */
[----:B--2---:R-:W-:-:S03]  /*9960*/  @!P1 LEA R20, P3, R27, c[0x0][0x168], 0x1 ;  /* 0x00005a001b149a11 */ /* 0x004fc600078608ff */
[----:B------:R1:W-:Y:S01]  /*9970*/  @P1 STS.128 [R179+0x4000], RZ ;  /* 0x004000ffb3001388 */ /* 0x0003e20000000c00 */
[----:B------:R-:W-:-:S03]  /*9980*/  @!P1 LEA.HI.X R21, R27, c[0x0][0x16c], R12, 0x1, P3 ;  /* 0x00005b001b159a11 */ /* 0x000fc600018f0c0c */
[----:B------:R-:W-:Y:S01]  /*9990*/  @!PT LDS RZ, [RZ] ;  /* 0x00000000fffff984 */ /* 0x000fe20000000800 */
[----:B------:R-:W-:Y:S01]  /*99a0*/  @!PT LDS RZ, [RZ] ;  /* 0x00000000fffff984 */ /* 0x000fe20000000800 */
[----:B------:R-:W-:Y:S01]  /*99b0*/  @!PT LDS RZ, [RZ] ;  /* 0x00000000fffff984 */ /* 0x000fe20000000800 */
[----:B------:R1:W-:Y:S01]  /*99c0*/  @!P1 LDGSTS.E.BYPASS.LTC128B.128 [R179+0x4000], [R30.64] ;  /* 0x040000001eb39fae */ /* 0x0003e2000b901d46 */
[----:B---3--:R-:W-:-:S03]  /*99d0*/  @!P1 LEA R22, P3, R29, c[0x0][0x168], 0x1 ;  /* 0x00005a001d169a11 */ /* 0x008fc600078608ff */
        /* <DEDUP_REMOVED lines=24> */
.L_x_5893:
[----:B------:R-:W-:Y:S05]  /*9b60*/  BSYNC B0 ;  /* 0x0000000000007941 */ /* 0x000fea0003800000 */
.L_x_5892:
[----:B------:R-:W0:Y:S01]  /*9b70*/  LDGDEPBAR ;  /* 0x00000000000079af */ /* 0x000e220000000000 */
[----:B------:R-:W-:-:S04]  /*9b80*/  LEA R190, P1, R11, R190, 0x1 ;  /* 0x000000be0bbe7211 */ /* 0x000fc800078208ff */
[----:B------:R-:W-:Y:S02]  /*9b90*/  LEA.HI.X R191, R11, R191, R4, 0x1, P1 ;  /* 0x000000bf0bbf7211 */ /* 0x000fe400008f0c04 */
.L_x_5889:
        /* <DEDUP_REMOVED lines=72> */
[----:B-1----:R-:W-:-:S03]  /*a020*/  FMNMX.FTZ R52, R21, R52, !PT ;  /* 0x0000003415347209 */ /* 0x002fc60007810000 */
[----:B------:R-:W1:Y:S01]  /*a030*/  LDSM.16.MT88.4 R20, [R164+0x6000] ;  /* 0x00600000a414783b */ /* 0x000e620000004200 */
        /* <DEDUP_REMOVED lines=13> */
[----:B------:R-:W-:Y:S01]  /*a110*/  LDSM.16.MT88.4 R44, [R164+0x6800] ;  /* 0x00680000a42c783b */ /* 0x000fe20000004200 */
[----:B------:R-:W-:-:S02]  /*a120*/  FFMA.FTZ R121, R121, c[0x0][0x23c], -R104 ;  /* 0x00008f0079797a23 */ /* 0x000fc40000010868 */
[----:B------:R-:W2:Y:S01]  /*a130*/  MUFU.EX2 R116, R116 ;  /* 0x0000007400747308 */ /* 0x000ea20000000800 */
[--C-:B------:R-:W-:Y:S01]  /*a140*/  FFMA.FTZ R101, R5, c[0x0][0x23c], -R60.reuse ;  /* 0x00008f0005657a23 */ /* 0x100fe2000001083c */
[----:B------:R-:W-:Y:S01]  /*a150*/  FSEL R5, R52, RZ, P3 ;  /* 0x000000ff34057208 */ /* 0x000fe20001800000 */
[--C-:B------:R-:W-:Y:S02]  /*a160*/  FFMA.FTZ R114, R9, c[0x0][0x23c], -R60.reuse ;  /* 0x00008f0009727a23 */ /* 0x100fe4000001083c */
[--C-:B------:R-:W-:Y:S02]  /*a170*/  FFMA.FTZ R106, R15, c[0x0][0x23c], -R60.reuse ;  /* 0x00008f000f6a7a23 */ /* 0x100fe4000001083c */
[----:B------:R-:W-:Y:S01]  /*a180*/  FADD.FTZ R128, R2, -R5 ;  /* 0x8000000502807221 */ /* 0x000fe20000010000 */
[----:B------:R-:W-:Y:S01]  /*a190*/  FSEL R5, R3, RZ, P1 ;  /* 0x000000ff03057208 */ /* 0x000fe20000800000 */
[----:B------:R-:W-:Y:S01]  /*a1a0*/  FFMA.FTZ R8, R13, c[0x0][0x23c], -R60 ;  /* 0x00008f000d087a23 */ /* 0x000fe2000001083c */
[----:B------:R-:W-:Y:S01]  /*a1b0*/  MUFU.EX2 R103, R103 ;  /* 0x0000006700677308 */ /* 0x000fe20000000800 */
[----:B------:R-:W-:Y:S01]  /*a1c0*/  FMUL.FTZ R128, R128, c[0x0][0x23c] ;  /* 0x00008f0080807a20 */ /* 0x000fe20000410000 */
[----:B------:R-:W3:Y:S01]  /*a1d0*/  LDSM.16.MT88.4 R12, [R166+0x6000] ;  /* 0x00600000a60c783b */ /* 0x000ee20000004200 */
[----:B------:R-:W-:-:S02]  /*a1e0*/  FADD.FTZ R0, R0, -R5 ;  /* 0x8000000500007221 */ /* 0x000fc40000010000 */
[----:B------:R-:W-:Y:S01]  /*a1f0*/  FFMA.FTZ R119, R119, c[0x0][0x23c], -R104 ;  /* 0x00008f0077777a23 */ /* 0x000fe20000010868 */
[----:B--2---:R-:W-:Y:S01]  /*a200*/  F2FP.BF16.PACK_AB R4, R116, R199 ;  /* 0x000000c77404723e */ /* 0x004fe200000010ff */
[----:B------:R-:W-:Y:S01]  /*a210*/  FMUL.FTZ R0, R0, c[0x0][0x23c] ;  /* 0x00008f0000007a20 */ /* 0x000fe20000410000 */
[----:B------:R-:W2:Y:S01]  /*a220*/  MUFU.EX2 R62, R62 ;  /* 0x0000003e003e7308 */ /* 0x000ea20000000800 */
[--C-:B------:R-:W-:Y:S02]  /*a230*/  FFMA.FTZ R125, R51, c[0x0][0x23c], -R60.reuse ;  /* 0x00008f00337d7a23 */ /* 0x100fe4000001083c */
[--C-:B------:R-:W-:Y:S02]  /*a240*/  FFMA.FTZ R110, R41, c[0x0][0x23c], -R60.reuse ;  /* 0x00008f00296e7a23 */ /* 0x100fe4000001083c */
[--C-:B------:R-:W-:Y:S02]  /*a250*/  FFMA.FTZ R127, R49, c[0x0][0x23c], -R60.reuse ;  /* 0x00008f00317f7a23 */ /* 0x100fe4000001083c */
[----:B------:R-:W-:Y:S01]  /*a260*/  FFMA.FTZ R112, R225, c[0x0][0x23c], -R60 ;  /* 0x00008f00e1707a23 */ /* 0x000fe2000001083c */
[----:B------:R-:W-:Y:S01]  /*a270*/  MUFU.EX2 R114, R114 ;  /* 0x0000007200727308 */ /* 0x000fe20000000800 */
[----:B------:R-:W4:Y:S01]  /*a280*/  LDSM.16.MT88.4 R48, [R166+0x6800] ;  /* 0x00680000a630783b */ /* 0x000f220000004200 */
[----:B------:R-:W-:-:S02]  /*a290*/  FFMA.FTZ R147, R147, c[0x0][0x23c], -R104 ;  /* 0x00008f0093937a23 */ /* 0x000fc40000010868 */
[--C-:B------:R-:W-:Y:S02]  /*a2a0*/  FFMA.FTZ R124, R223, c[0x0][0x23c], -R104.reuse ;  /* 0x00008f00df7c7a23 */ /* 0x100fe40000010868 */
[--C-:B------:R-:W-:Y:S02]  /*a2b0*/  FFMA.FTZ R143, R143, c[0x0][0x23c], -R104.reuse ;  /* 0x00008f008f8f7a23 */ /* 0x100fe40000010868 */
[----:B------:R-:W5:Y:S01]  /*a2c0*/  MUFU.EX2 R106, R106 ;  /* 0x0000006a006a7308 */ /* 0x000f620000000800 */
[----:B--2---:R-:W-:Y:S01]  /*a2d0*/  F2FP.BF16.PACK_AB R6, R62, R103 ;  /* 0x000000673e06723e */ /* 0x004fe200000010ff */
[----:B------:R-:W-:Y:S02]  /*a2e0*/  FFMA.FTZ R120, R221, c[0x0][0x23c], -R104 ;  /* 0x00008f00dd787a23 */ /* 0x000fe40000010868 */
[--C-:B------:R-:W-:Y:S02]  /*a2f0*/  FFMA.FTZ R145, R145, c[0x0][0x23c], -R60.reuse ;  /* 0x00008f0091917a23 */ /* 0x100fe4000001083c */
[----:B------:R-:W-:-:S02]  /*a300*/  FFMA.FTZ R122, R219, c[0x0][0x23c], -R60 ;  /* 0x00008f00db7a7a23 */ /* 0x000fc4000001083c */
[----:B------:R-:W-:Y:S01]  /*a310*/  MUFU.EX2 R101, R101 ;  /* 0x0000006500657308 */ /* 0x000fe20000000800 */
[--C-:B------:R-:W-:Y:S02]  /*a320*/  FFMA.FTZ R151, R151, c[0x0][0x23c], -R60.reuse ;  /* 0x00008f0097977a23 */ /* 0x100fe4000001083c */
[----:B------:R-:W-:Y:S02]  /*a330*/  FFMA.FTZ R126, R209, c[0x0][0x23c], -R60 ;  /* 0x00008f00d17e7a23 */ /* 0x000fe4000001083c */
[----:B------:R-:W-:Y:S02]  /*a340*/  FFMA.FTZ R209, R207, c[0x0][0x23c], -R104 ;  /* 0x00008f00cfd17a23 */ /* 0x000fe40000010868 */
[--C-:B------:R-:W-:Y:S01]  /*a350*/  FFMA.FTZ R207, R211, c[0x0][0x23c], -R60.reuse ;  /* 0x00008f00d3cf7a23 */ /* 0x100fe2000001083c */
[----:B------:R-:W2:Y:S01]  /*a360*/  MUFU.EX2 R2, R8 ;  /* 0x0000000800027308 */ /* 0x000ea20000000800 */
[----:B-----5:R-:W-:Y:S01]  /*a370*/  F2FP.BF16.PACK_AB R5, R106, R114 ;  /* 0x000000726a05723e */ /* 0x020fe200000010ff */
[----:B------:R-:W-:-:S02]  /*a380*/  FFMA.FTZ R132, R59, c[0x0][0x23c], -R60 ;  /* 0x00008f003b847a23 */ /* 0x000fc4000001083c */
[----:B------:R-:W-:Y:S02]  /*a390*/  FFMA.FTZ R211, R57, c[0x0][0x23c], -R60 ;  /* 0x00008f0039d37a23 */ /* 0x000fe4000001083c */
[--C-:B------:R-:W-:Y:S01]  /*a3a0*/  FFMA.FTZ R134, R217, c[0x0][0x23c], -R104.reuse ;  /* 0x00008f00d9867a23 */ /* 0x100fe20000010868 */
[----:B------:R-:W-:Y:S01]  /*a3b0*/  LDSM.16.MT88.4 R56, [R166+0x7800] ;  /* 0x00780000a638783b */ /* 0x000fe20000004200 */
[----:B------:R-:W5:Y:S01]  /*a3c0*/  MUFU.EX2 R128, R128 ;  /* 0x0000008000807308 */ /* 0x000f620000000800 */
[--C-:B------:R-:W-:Y:S02]  /*a3d0*/  FFMA.FTZ R205, R205, c[0x0][0x23c], -R104.reuse ;  /* 0x00008f00cdcd7a23 */ /* 0x100fe40000010868 */
[----:B------:R-:W-:Y:S02]  /*a3e0*/  FFMA.FTZ R130, R215, c[0x0][0x23c], -R104 ;  /* 0x00008f00d7827a23 */ /* 0x000fe40000010868 */
[--C-:B------:R-:W-:Y:S02]  /*a3f0*/  FFMA.FTZ R136, R213, c[0x0][0x23c], -R60.reuse ;  /* 0x00008f00d5887a23 */ /* 0x100fe4000001083c */
[--C-:B------:R-:W-:Y:S01]  /*a400*/  FFMA.FTZ R137, R137, c[0x0][0x23c], -R60.reuse ;  /* 0x00008f0089897a23 */ /* 0x100fe2000001083c */
[----:B------:R-:W1:Y:S01]  /*a410*/  MUFU.EX2 R118, R0 ;  /* 0x0000000000767308 */ /* 0x000e620000000800 */
[----:B--2---:R-:W-:Y:S01]  /*a420*/  F2FP.BF16.PACK_AB R7, R2, R101 ;  /* 0x000000650207723e */ /* 0x004fe200000010ff */
[----:B------:R-:W-:-:S02]  /*a430*/  FFMA.FTZ R133, R133, c[0x0][0x23c], -R60 ;  /* 0x00008f0085857a23 */ /* 0x000fc4000001083c */
[--C-:B------:R-:W-:Y:S02]  /*a440*/  FFMA.FTZ R55, R55, c[0x0][0x23c], -R60.reuse ;  /* 0x00008f0037377a23 */ /* 0x100fe4000001083c */
[----:B------:R-:W-:Y:S02]  /*a450*/  FFMA.FTZ R53, R53, c[0x0][0x23c], -R60 ;  /* 0x00008f0035357a23 */ /* 0x000fe4000001083c */
[-C--:B-----5:R-:W-:Y:S01]  /*a460*/  FMUL.FTZ R16, R88, R128.reuse ;  /* 0x0000008058107220 */ /* 0x0a0fe20000410000 */
        /* <DEDUP_REMOVED lines=9> */
[----:B------:R-:W-:Y:S01]  /*a500*/  FFMA.FTZ R0, R43, c[0x0][0x23c], -R104 ;  /* 0x00008f002b007a23 */ /* 0x000fe20000010868 */
[----:B------:R-:W-:Y:S01]  /*a510*/  HMMA.16816.F32.BF16 R16, R4, R20, R16 ;  /* 0x000000140410723c */ /* 0x000fe20000041810 */
[----:B------:R-:W-:Y:S01]  /*a520*/  MUFU.EX2 R119, R119 ;  /* 0x0000007700777308 */ /* 0x000fe20000000800 */
[-C--:B------:R-:W-:Y:S01]  /*a530*/  FMUL.FTZ R8, R96, R128.reuse ;  /* 0x0000008060087220 */ /* 0x080fe20000410000 */
[----:B------:R-:W2:Y:S01]  /*a540*/  LDSM.16.MT88.4 R40, [R163+0x6800] ;  /* 0x00680000a328783b */ /* 0x000ea20000004200 */
[----:B------:R-:W-:-:S02]  /*a550*/  FMUL.FTZ R9, R97, R128 ;  /* 0x0000008061097220 */ /* 0x000fc40000410000 */
[-C--:B------:R-:W-:Y:S02]  /*a560*/  FMUL.FTZ R10, R98, R118.reuse ;  /* 0x00000076620a7220 */ /* 0x080fe40000410000 */
[C---:B------:R-:W-:Y:S01]  /*a570*/  HMMA.16816.F32.BF16 R20, R4.reuse, R22, R84 ;  /* 0x000000160414723c */ /* 0x040fe20000041854 */
[----:B------:R-:W-:Y:S01]  /*a580*/  MUFU.EX2 R0, R0 ;  /* 0x0000000000007308 */ /* 0x000fe20000000800 */
[----:B------:R-:W-:Y:S01]  /*a590*/  FMUL.FTZ R11, R99, R118 ;  /* 0x00000076630b7220 */ /* 0x000fe20000410000 */
[----:B------:R-:W-:Y:S01]  /*a5a0*/  LDSM.16.MT88.4 R84, [R164+0x8800] ;  /* 0x00880000a454783b */ /* 0x000fe20000004200 */
[-C--:B------:R-:W-:Y:S02]  /*a5b0*/  FMUL.FTZ R24, R80, R128.reuse ;  /* 0x0000008050187220 */ /* 0x080fe40000410000 */
[----:B------:R-:W-:Y:S02]  /*a5c0*/  FMUL.FTZ R25, R81, R128 ;  /* 0x0000008051197220 */ /* 0x000fe40000410000 */
[-C--:B------:R-:W-:Y:S01]  /*a5d0*/  FMUL.FTZ R26, R82, R118.reuse ;  /* 0x00000076521a7220 */ /* 0x080fe20000410000 */
[----:B------:R-:W-:Y:S01]  /*a5e0*/  MUFU.EX2 R125, R125 ;  /* 0x0000007d007d7308 */ /* 0x000fe20000000800 */
[----:B------:R-:W-:Y:S01]  /*a5f0*/  FMUL.FTZ R27, R83, R118 ;  /* 0x00000076531b7220 */ /* 0x000fe20000410000 */
[----:B---3--:R-:W-:Y:S01]  /*a600*/  HMMA.16816.F32.BF16 R8, R4, R12, R8 ;  /* 0x0000000c0408723c */ /* 0x008fe20000041808 */
[----:B------:R-:W-:-:S02]  /*a610*/  FMUL.FTZ R92, R92, R128 ;  /* 0x000000805c5c7220 */ /* 0x000fc40000410000 */
[----:B------:R-:W-:Y:S02]  /*a620*/  FMUL.FTZ R93, R93, R128 ;  /* 0x000000805d5d7220 */ /* 0x000fe40000410000 */
[-C--:B------:R-:W-:Y:S01]  /*a630*/  FMUL.FTZ R94, R94, R118.reuse ;  /* 0x000000765e5e7220 */ /* 0x080fe20000410000 */
[----:B------:R-:W3:Y:S01]  /*a640*/  MUFU.EX2 R110, R110 ;  /* 0x0000006e006e7308 */ /* 0x000ee20000000800 */
[----:B------:R-:W-:Y:S01]  /*a650*/  FMUL.FTZ R95, R95, R118 ;  /* 0x000000765f5f7220 */ /* 0x000fe20000410000 */
[C---:B------:R-:W-:Y:S01]  /*a660*/  HMMA.16816.F32.BF16 R24, R4.reuse, R28, R24 ;  /* 0x0000001c0418723c */ /* 0x040fe20000041818 */
[-C--:B------:R-:W-:Y:S02]  /*a670*/  FMUL.FTZ R76, R76, R128.reuse ;  /* 0x000000804c4c7220 */ /* 0x080fe40000410000 */
[----:B------:R-:W-:Y:S02]  /*a680*/  FMUL.FTZ R77, R77, R128 ;  /* 0x000000804d4d7220 */ /* 0x000fe40000410000 */
[-C--:B------:R-:W-:Y:S01]  /*a690*/  FMUL.FTZ R78, R78, R118.reuse ;  /* 0x000000764e4e7220 */ /* 0x080fe20000410000 */
[----:B------:R-:W-:Y:S01]  /*a6a0*/  MUFU.EX2 R127, R127 ;  /* 0x0000007f007f7308 */ /* 0x000fe20000000800 */
[----:B------:R-:W-:Y:S01]  /*a6b0*/  FMUL.FTZ R79, R79, R118 ;  /* 0x000000764f4f7220 */ /* 0x000fe20000410000 */
[----:B------:R-:W-:Y:S01]  /*a6c0*/  HMMA.16816.F32.BF16 R12, R4, R14, R92 ;  /* 0x0000000e040c723c */ /* 0x000fe2000004185c */
[-C--:B------:R-:W-:Y:S01]  /*a6d0*/  FMUL.FTZ R32, R72, R128.reuse ;  /* 0x0000008048207220 */ /* 0x080fe20000410000 */
[----:B------:R-:W-:Y:S01]  /*a6e0*/  LDSM.16.MT88.4 R92, [R166+0x8800] ;  /* 0x00880000a65c783b */ /* 0x000fe20000004200 */
[----:B------:R-:W-:-:S02]  /*a6f0*/  FMUL.FTZ R33, R73, R128 ;  /* 0x0000008049217220 */ /* 0x000fc40000410000 */
[-C--:B------:R-:W-:Y:S01]  /*a700*/  FMUL.FTZ R34, R74, R118.reuse ;  /* 0x000000764a227220 */ /* 0x080fe20000410000 */
[----:B------:R-:W5:Y:S01]  /*a710*/  MUFU.EX2 R112, R112 ;  /* 0x0000007000707308 */ /* 0x000f620000000800 */
[----:B------:R-:W-:Y:S01]  /*a720*/  FMUL.FTZ R35, R75, R118 ;  /* 0x000000764b237220 */ /* 0x000fe20000410000 */
[C---:B------:R-:W-:Y:S01]  /*a730*/  HMMA.16816.F32.BF16 R28, R4.reuse, R30, R76 ;  /* 0x0000001e041c723c */ /* 0x040fe2000004184c */
[-C--:B------:R-:W-:Y:S01]  /*a740*/  FMUL.FTZ R68, R68, R128.reuse ;  /* 0x0000008044447220 */ /* 0x080fe20000410000 */
[----:B------:R-:W-:Y:S01]  /*a750*/  LDSM.16.MT88.4 R76, [R163+0x8800] ;  /* 0x00880000a34c783b */ /* 0x000fe20000004200 */
[----:B------:R-:W-:Y:S02]  /*a760*/  FMUL.FTZ R69, R69, R128 ;  /* 0x0000008045457220 */ /* 0x000fe40000410000 */
[-C--:B------:R-:W-:Y:S01]  /*a770*/  FMUL.FTZ R70, R70, R118.reuse ;  /* 0x0000007646467220 */ /* 0x080fe20000410000 */
[----:B------:R-:W-:Y:S01]  /*a780*/  MUFU.EX2 R147, R147 ;  /* 0x0000009300937308 */ /* 0x000fe20000000800 */
[-C--:B------:R-:W-:Y:S01]  /*a790*/  FMUL.FTZ R71, R71, R118.reuse ;  /* 0x0000007647477220 */ /* 0x080fe20000410000 */
[----:B------:R-:W-:Y:S01]  /*a7a0*/  HMMA.16816.F32.BF16 R32, R4, R36, R32 ;  /* 0x000000240420723c */ /* 0x000fe20000041820 */
[----:B------:R-:W-:-:S02]  /*a7b0*/  FFMA.FTZ R193, R193, R118, R114 ;  /* 0x00000076c1c17223 */ /* 0x000fc40000010072 */
[----:B------:R-:W-:Y:S02]  /*a7c0*/  FFMA.FTZ R199, R192, R128, R199 ;  /* 0x00000080c0c77223 */ /* 0x000fe400000100c7 */
[----:B------:R-:W-:Y:S01]  /*a7d0*/  FADD.FTZ R106, R106, R193 ;  /* 0x000000c16a6a7221 */ /* 0x000fe20000010000 */
[----:B------:R-:W2:Y:S01]  /*a7e0*/  MUFU.EX2 R124, R124 ;  /* 0x0000007c007c7308 */ /* 0x000ea20000000800 */
[----:B-1----:R-:W-:Y:S01]  /*a7f0*/  F2FP.BF16.PACK_AB R36, R108, R121 ;  /* 0x000000796c24723e */ /* 0x002fe200000010ff */
[----:B------:R-:W-:Y:S01]  /*a800*/  HMMA.16816.F32.BF16 R4, R4, R38, R68 ;  /* 0x000000260404723c */ /* 0x000fe20000041844 */
[----:B---3--:R-:W-:Y:S01]  /*a810*/  F2FP.BF16.PACK_AB R37, R110, R125 ;  /* 0x0000007d6e25723e */ /* 0x008fe200000010ff */
[----:B------:R-:W-:Y:S02]  /*a820*/  FADD.FTZ R116, R116, R199 ;  /* 0x000000c774747221 */ /* 0x000fe40000010000 */
[----:B------:R-:W-:Y:S02]  /*a830*/  FADD.FTZ R101, R101, R106 ;  /* 0x0000006a65657221 */ /* 0x000fe40000010000 */
[----:B------:R-:W-:Y:S01]  /*a840*/  MUFU.EX2 R143, R143 ;  /* 0x0000008f008f7308 */ /* 0x000fe20000000800 */
[----:B------:R-:W-:Y:S01]  /*a850*/  F2FP.BF16.PACK_AB R38, R0, R119 ;  /* 0x000000770026723e */ /* 0x000fe200000010ff */
[----:B------:R-:W-:Y:S01]  /*a860*/  FADD.FTZ R103, R103, R116 ;  /* 0x0000007467677221 */ /* 0x000fe20000010000 */
[----:B-----5:R-:W-:Y:S01]  /*a870*/  F2FP.BF16.PACK_AB R39, R112, R127 ;  /* 0x0000007f7027723e */ /* 0x020fe200000010ff */
[----:B------:R-:W-:-:S02]  /*a880*/  FFMA.FTZ R192, R66, c[0x0][0x23c], -R104 ;  /* 0x00008f0042c07a23 */ /* 0x000fc40000010868 */
[----:B------:R-:W-:Y:S02]  /*a890*/  FADD.FTZ R62, R62, R103 ;  /* 0x000000673e3e7221 */ /* 0x000fe40000010000 */
[----:B------:R-:W-:Y:S01]  /*a8a0*/  MUFU.EX2 R120, R120 ;  /* 0x0000007800787308 */ /* 0x000fe20000000800 */
[----:B------:R-:W-:Y:S01]  /*a8b0*/  FFMA.FTZ R193, R54, c[0x0][0x23c], -R60 ;  /* 0x00008f0036c17a23 */ /* 0x000fe2000001083c */
[----:B------:R-:W-:Y:S01]  /*a8c0*/  HMMA.16816.F32.BF16 R16, R36, R44, R16 ;  /* 0x0000002c2410723c */ /* 0x000fe20000041810 */
[----:B------:R-:W-:-:S04]  /*a8d0*/  FADD.FTZ R121, R121, R62 ;  /* 0x0000003e79797221 */ /* 0x000fc80000010000 */
[----:B------:R-:W-:Y:S01]  /*a8e0*/  FADD.FTZ R108, R108, R121 ;  /* 0x000000796c6c7221 */ /* 0x000fe20000010000 */
[----:B------:R-:W-:Y:S02]  /*a8f0*/  MUFU.EX2 R145, R145 ;  /* 0x0000009100917308 */ /* 0x000fe40000000800 */
[----:B------:R-:W-:Y:S01]  /*a900*/  HMMA.16816.F32.BF16 R20, R36, R46, R20 ;  /* 0x0000002e2414723c */ /* 0x000fe20000041814 */
[----:B------:R-:W1:Y:S01]  /*a910*/  LDSM.16.MT88.4 R44, [R162+0x6800] ;  /* 0x00680000a22c783b */ /* 0x000e620000004200 */
[----:B------:R-:W-:-:S04]  /*a920*/  FADD.FTZ R119, R119, R108 ;  /* 0x0000006c77777221 */ /* 0x000fc80000010000 */
[----:B------:R-:W3:Y:S02]  /*a930*/  MUFU.EX2 R122, R122 ;  /* 0x0000007a007a7308 */ /* 0x000ee40000000800 */
[C---:B----4-:R-:W-:Y:S06]  /*a940*/  HMMA.16816.F32.BF16 R8, R36.reuse, R48, R8 ;  /* 0x000000302408723c */ /* 0x050fec0000041808 */
[----:B------:R-:W-:Y:S02]  /*a950*/  MUFU.EX2 R151, R151 ;  /* 0x0000009700977308 */ /* 0x000fe40000000800 */
[C---:B------:R-:W-:Y:S01]  /*a960*/  HMMA.16816.F32.BF16 R12, R36.reuse, R50, R12 ;  /* 0x00000032240c723c */ /* 0x040fe2000004180c */
[----:B------:R-:W4:Y:S05]  /*a970*/  LDSM.16.MT88.4 R48, [R166+0x7000] ;  /* 0x00700000a630783b */ /* 0x000f2a0000004200 */
[----:B------:R-:W5:Y:S02]  /*a980*/  MUFU.EX2 R126, R126 ;  /* 0x0000007e007e7308 */ /* 0x000f640000000800 */
[C---:B--2---:R-:W-:Y:S06]  /*a990*/  HMMA.16816.F32.BF16 R24, R36.reuse, R40, R24 ;  /* 0x000000282418723c */ /* 0x044fec0000041818 */
[----:B------:R-:W-:Y:S02]  /*a9a0*/  MUFU.EX2 R209, R209 ;  /* 0x000000d100d17308 */ /* 0x000fe40000000800 */
[C---:B------:R-:W-:Y:S01]  /*a9b0*/  HMMA.16816.F32.BF16 R28, R36.reuse, R42, R28 ;  /* 0x0000002a241c723c */ /* 0x040fe2000004181c */
[----:B------:R-:W2:Y:S05]  /*a9c0*/  LDSM.16.MT88.4 R40, [R163+0x7000] ;  /* 0x00700000a328783b */ /* 0x000eaa0000004200 */
[----:B------:R-:W2:Y:S02]  /*a9d0*/  MUFU.EX2 R134, R134 ;  /* 0x0000008600867308 */ /* 0x000ea40000000800 */
[C---:B-1----:R-:W-:Y:S06]  /*a9e0*/  HMMA.16816.F32.BF16 R32, R36.reuse, R44, R32 ;  /* 0x0000002c2420723c */ /* 0x042fec0000041820 */
[----:B------:R-:W-:Y:S02]  /*a9f0*/  MUFU.EX2 R205, R205 ;  /* 0x000000cd00cd7308 */ /* 0x000fe40000000800 */
        /* <DEDUP_REMOVED lines=8> */
[C---:B----4-:R-:W-:Y:S02]  /*aa80*/  HMMA.16816.F32.BF16 R8, R36.reuse, R48, R8 ;  /* 0x000000302408723c */ /* 0x050fe40000041808 */
[----:B------:R-:W3:Y:S06]  /*aa90*/  MUFU.EX2 R207, R207 ;  /* 0x000000cf00cf7308 */ /* 0x000eec0000000800 */
[C---:B------:R-:W-:Y:S01]  /*aaa0*/  HMMA.16816.F32.BF16 R12, R36.reuse, R50, R12 ;  /* 0x00000032240c723c */ /* 0x040fe2000004180c */
[----:B------:R-:W4:Y:S01]  /*aab0*/  LDSM.16.MT88.4 R48, [R164+0x7800] ;  /* 0x00780000a430783b */ /* 0x000f220000004200 */
[----:B------:R-:W-:Y:S06]  /*aac0*/  MUFU.EX2 R211, R211 ;  /* 0x000000d300d37308 */ /* 0x000fec0000000800 */
[C---:B--2---:R-:W-:Y:S02]  /*aad0*/  HMMA.16816.F32.BF16 R24, R36.reuse, R40, R24 ;  /* 0x000000282418723c */ /* 0x044fe40000041818 */
[----:B------:R-:W2:Y:S05]  /*aae0*/  MUFU.EX2 R136, R136 ;  /* 0x0000008800887308 */ /* 0x000eaa0000000800 */
[----:B------:R-:W-:Y:S01]  /*aaf0*/  F2FP.BF16.PACK_AB R40, R134, R209 ;  /* 0x000000d18628723e */ /* 0x000fe200000010ff */
[C---:B-1----:R-:W-:Y:S01]  /*ab00*/  HMMA.16816.F32.BF16 R16, R36.reuse, R44, R16 ;  /* 0x0000002c2410723c */ /* 0x042fe20000041810 */
[----:B---3--:R-:W-:Y:S01]  /*ab10*/  F2FP.BF16.PACK_AB R41, R207, R132 ;  /* 0x00000084cf29723e */ /* 0x008fe200000010ff */
[----:B------:R-:W-:Y:S06]  /*ab20*/  MUFU.EX2 R192, R192 ;  /* 0x000000c000c07308 */ /* 0x000fec0000000800 */
[C---:B------:R-:W-:Y:S01]  /*ab30*/  HMMA.16816.F32.BF16 R20, R36.reuse, R46, R20 ;  /* 0x0000002e2414723c */ /* 0x040fe20000041814 */
[----:B------:R-:W1:Y:S01]  /*ab40*/  LDSM.16.MT88.4 R44, [R162+0x7000] ;  /* 0x00700000a22c783b */ /* 0x000e620000004200 */
[----:B------:R-:W-:Y:S06]  /*ab50*/  MUFU.EX2 R193, R193 ;  /* 0x000000c100c17308 */ /* 0x000fec0000000800 */
[----:B------:R-:W-:Y:S07]  /*ab60*/  HMMA.16816.F32.BF16 R28, R36, R42, R28 ;  /* 0x0000002a241c723c */ /* 0x000fee000004181c */
[----:B------:R-:W-:-:S02]  /*ab70*/  F2FP.BF16.PACK_AB R42, R130, R205 ;  /* 0x000000cd822a723e */ /* 0x000fc400000010ff */
[----:B--2---:R-:W-:-:S07]  /*ab80*/  F2FP.BF16.PACK_AB R43, R136, R211 ;  /* 0x000000d3882b723e */ /* 0x004fce00000010ff */
[C---:B------:R-:W-:Y:S07]  /*ab90*/  HMMA.16816.F32.BF16 R8, R40.reuse, R56, R8 ;  /* 0x000000382808723c */ /* 0x040fee0000041808 */
[--C-:B------:R-:W-:Y:S01]  /*aba0*/  FFMA.FTZ R56, R149, c[0x0][0x23c], -R60.reuse ;  /* 0x00008f0095387a23 */ /* 0x100fe2000001083c */
[----:B------:R-:W-:Y:S01]  /*abb0*/  HMMA.16816.F32.BF16 R12, R40, R58, R12 ;  /* 0x0000003a280c723c */ /* 0x000fe2000004180c */
[----:B------:R-:W-:-:S04]  /*abc0*/  FFMA.FTZ R57, R197, c[0x0][0x23c], -R60 ;  /* 0x00008f00c5397a23 */ /* 0x000fc8000001083c */
[----:B------:R-:W-:Y:S02]  /*abd0*/  MUFU.EX2 R56, R56 ;  /* 0x0000003800387308 */ /* 0x000fe40000000800 */
[--C-:B------:R-:W-:Y:S01]  /*abe0*/  FFMA.FTZ R58, R153, c[0x0][0x23c], -R60.reuse ;  /* 0x00008f00993a7a23 */ /* 0x100fe2000001083c */
[----:B----4-:R-:W-:Y:S01]  /*abf0*/  HMMA.16816.F32.BF16 R16, R40, R48, R16 ;  /* 0x000000302810723c */ /* 0x010fe20000041810 */
        /* <DEDUP_REMOVED lines=50> */
[----:B------:R-:W-:Y:S02]  /*af20*/  MUFU.EX2 R40, R40 ;  /* 0x0000002800287308 */ /* 0x000fe40000000800 */
[----:B--2---:R-:W-:-:S06]  /*af30*/  F2FP.BF16.PACK_AB R4, R47, R46 ;  /* 0x0000002e2f04723e */ /* 0x004fcc00000010ff */
        /* <DEDUP_REMOVED lines=22> */
[----:B------:R-:W-:Y:S01]  /*b0a0*/  FFMA.FTZ R24, R113, c[0x0][0x23c], -R60 ;  /* 0x00008f0071187a23 */ /* 0x000fe2000001083c */
[C---:B------:R-:W-:Y:S01]  /*b0b0*/  HMMA.16816.F32.BF16 R76, R4.reuse, R78, R28 ;  /* 0x0000004e044c723c */ /* 0x040fe2000004181c */
[--C-:B------:R-:W-:Y:S02]  /*b0c0*/  FFMA.FTZ R27, R63, c[0x0][0x23c], -R104.reuse ;  /* 0x00008f003f1b7a23 */ /* 0x100fe40000010868 */
[--C-:B------:R-:W-:Y:S02]  /*b0d0*/  FFMA.FTZ R26, R65, c[0x0][0x23c], -R104.reuse ;  /* 0x00008f00411a7a23 */ /* 0x100fe40000010868 */
[----:B------:R-:W-:Y:S01]  /*b0e0*/  FFMA.FTZ R25, R64, c[0x0][0x23c], -R104 ;  /* 0x00008f0040197a23 */ /* 0x000fe20000010868 */
[----:B------:R-:W-:Y:S01]  /*b0f0*/  MUFU.EX2 R21, R21 ;  /* 0x0000001500157308 */ /* 0x000fe20000000800 */
[----:B------:R-:W-:Y:S01]  /*b100*/  FFMA.FTZ R29, R61, c[0x0][0x23c], -R60 ;  /* 0x00008f003d1d7a23 */ /* 0x000fe2000001083c */
[C---:B--2---:R-:W-:Y:S06]  /*b110*/  HMMA.16816.F32.BF16 R72, R4.reuse, R8, R72 ;  /* 0x000000080448723c */ /* 0x044fec0000041848 */
[----:B------:R-:W2:Y:S02]  /*b120*/  MUFU.EX2 R24, R24 ;  /* 0x0000001800187308 */ /* 0x000ea40000000800 */
[----:B------:R-:W-:Y:S01]  /*b130*/  HMMA.16816.F32.BF16 R68, R4, R10, R68 ;  /* 0x0000000a0444723c */ /* 0x000fe20000041844 */
[----:B------:R-:W4:Y:S05]  /*b140*/  LDSM.16.MT88.4 R8, [R163+0x9000] ;  /* 0x00900000a308783b */ /* 0x000f2a0000004200 */
[----:B------:R-:W-:Y:S01]  /*b150*/  MUFU.EX2 R22, R22 ;  /* 0x0000001600167308 */ /* 0x000fe20000000800 */
[----:B-1----:R-:W-:-:S02]  /*b160*/  F2FP.BF16.PACK_AB R4, R35, R34 ;  /* 0x000000222304723e */ /* 0x002fc400000010ff */
        /* <DEDUP_REMOVED lines=10> */
[----:B------:R-:W-:Y:S01]  /*b210*/  MUFU.EX2 R2, R55 ;  /* 0x0000003700027308 */ /* 0x000fe20000000800 */
[----:B------:R-:W-:-:S04]  /*b220*/  FADD.FTZ R125, R125, R12 ;  /* 0x0000000c7d7d7221 */ /* 0x000fc80000010000 */
[----:B------:R-:W-:Y:S01]  /*b230*/  FADD.FTZ R110, R110, R125 ;  /* 0x0000007d6e6e7221 */ /* 0x000fe20000010000 */
[----:B------:R-:W-:Y:S01]  /*b240*/  HMMA.16816.F32.BF16 R92, R4, R18, R92 ;  /* 0x00000012045c723c */ /* 0x000fe2000004185c */
[----:B------:R-:W2:Y:S01]  /*b250*/  LDSM.16.MT88.4 R16, [R162+0x9000] ;  /* 0x00900000a210783b */ /* 0x000ea20000004200 */
[----:B------:R-:W3:Y:S01]  /*b260*/  MUFU.EX2 R29, R29 ;  /* 0x0000001d001d7308 */ /* 0x000ee20000000800 */
[----:B------:R-:W-:-:S04]  /*b270*/  FADD.FTZ R127, R127, R110 ;  /* 0x0000006e7f7f7221 */ /* 0x000fc80000010000 */
[----:B------:R-:W-:Y:S01]  /*b280*/  FADD.FTZ R112, R112, R127 ;  /* 0x0000007f70707221 */ /* 0x000fe20000010000 */
[----:B------:R-:W-:Y:S01]  /*b290*/  HMMA.16816.F32.BF16 R84, R4, R14, R84 ;  /* 0x0000000e0454723c */ /* 0x000fe20000041854 */
[----:B------:R-:W4:Y:S02]  /*b2a0*/  LDSM.16.MT88.4 R12, [R166+0x9800] ;  /* 0x00980000a60c783b */ /* 0x000f240000004200 */
[----:B------:R-:W-:-:S04]  /*b2b0*/  FADD.FTZ R145, R145, R112 ;  /* 0x0000007091917221 */ /* 0x000fc80000010000 */
[----:B------:R-:W-:Y:S01]  /*b2c0*/  FADD.FTZ R122, R122, R145 ;  /* 0x000000917a7a7221 */ /* 0x000fe20000010000 */
[----:B------:R-:W-:Y:S03]  /*b2d0*/  HMMA.16816.F32.BF16 R80, R4, R8, R80 ;  /* 0x000000080450723c */ /* 0x000fe60000041850 */
[----:B------:R-:W-:-:S04]  /*b2e0*/  FADD.FTZ R151, R151, R122 ;  /* 0x0000007a97977221 */ /* 0x000fc80000010000 */
[----:B------:R-:W-:Y:S01]  /*b2f0*/  FADD.FTZ R8, R0, R119 ;  /* 0x0000007700087221 */ /* 0x000fe20000010000 */
[----:B------:R-:W-:Y:S01]  /*b300*/  HMMA.16816.F32.BF16 R76, R4, R10, R76 ;  /* 0x0000000a044c723c */ /* 0x000fe2000004184c */
[----:B------:R-:W5:Y:S01]  /*b310*/  MUFU.EX2 R0, R53 ;  /* 0x0000003500007308 */ /* 0x000f620000000800 */
[----:B------:R-:W-:Y:S02]  /*b320*/  FADD.FTZ R151, R126, R151 ;  /* 0x000000977e977221 */ /* 0x000fe40000010000 */
[----:B------:R-:W-:Y:S02]  /*b330*/  FADD.FTZ R147, R147, R8 ;  /* 0x0000000893937221 */ /* 0x000fe40000010000 */
[----:B------:R-:W4:Y:S01]  /*b340*/  LDSM.16.MT88.4 R8, [R164+0x9800] ;  /* 0x00980000a408783b */ /* 0x000f220000004200 */
[----:B------:R-:W-:Y:S02]  /*b350*/  FADD.FTZ R28, R132, R151 ;  /* 0x00000097841c7221 */ /* 0x000fe40000010000 */
        /* <DEDUP_REMOVED lines=11> */
[----:B------:R-:W2:Y:S01]  /*b410*/  LDSM.16.MT88.4 R16, [R163+0x9800] ;  /* 0x00980000a310783b */ /* 0x000ea20000004200 */
[----:B------:R-:W-:Y:S02]  /*b420*/  FADD.FTZ R59, R59, R58 ;  /* 0x0000003a3b3b7221 */ /* 0x000fe40000010000 */
[----:B------:R-:W-:Y:S02]  /*b430*/  FADD.FTZ R205, R205, R134 ;  /* 0x00000086cdcd7221 */ /* 0x000fe40000010000 */
[----:B------:R-:W-:Y:S01]  /*b440*/  FADD.FTZ R56, R56, R59 ;  /* 0x0000003b38387221 */ /* 0x000fe20000010000 */
[----:B-1----:R-:W-:Y:S01]  /*b450*/  F2FP.BF16.PACK_AB R4, R26, R27 ;  /* 0x0000001b1a04723e */ /* 0x002fe200000010ff */
[----:B------:R-:W-:Y:S01]  /*b460*/  FADD.FTZ R130, R130, R205 ;  /* 0x000000cd82827221 */ /* 0x000fe20000010000 */
[----:B---3--:R-:W-:Y:S01]  /*b470*/  F2FP.BF16.PACK_AB R5, R29, R2 ;  /* 0x000000021d05723e */ /* 0x008fe200000010ff */
        /* <DEDUP_REMOVED lines=42> */
.L_x_5886:
[----:B------:R-:W-:Y:S05]  /*b720*/  @!P2 BRA `(.L_x_5894) ;  /* 0x00003d600000a947 */ /* 0x000fea0003800000 */
[----:B------:R-:W-:Y:S01]  /*b730*/  IMAD.MOV.U32 R189, RZ, RZ, c[0x0][0x1a0] ;  /* 0x00006800ffbd7624 */ /* 0x000fe200078e00ff */
[----:B------:R-:W-:Y:S02]  /*b740*/  MOV R101, R0 ;  /* 0x0000000000657202 */ /* 0x000fe40000000f00 */
[----:B------:R-:W-:Y:S01]  /*b750*/  MOV R103, R2 ;  /* 0x0000000200677202 */ /* 0x000fe20000000f00 */
[----:B------:R-:W-:-:S05]  /*b760*/  IMAD.U32 R188, R189, -0x80, RZ ;  /* 0xffffff80bdbc7824 */ /* 0x000fca00078e00ff */
[----:B------:R-:W-:Y:S02]  /*b770*/  SHF.R.S32.HI R187, RZ, 0x1f, R188 ;  /* 0x0000001fffbb7819 */ /* 0x000fe400000114bc */
.L_x_5898:
        /* <DEDUP_REMOVED lines=65> */
.L_x_5895:
        /* <DEDUP_REMOVED lines=70> */
[----:B------:R5:W-:Y:S03]  /*bff0*/  @!P1 LDGSTS.E.BYPASS.LTC128B.128 [R179+0x8000], [R206.64] ;  /* 0x08000000ceb39fae */ /* 0x000be6000b901d46 */
[----:B------:R-:W-:Y:S02]  /*c000*/  @!P1 LEA.HI.X R195, R214, R195, R0, 0x1, P2 ;  /* 0x000000c3d6c39211 */ /* 0x000fe400010f0c00 */
[----:B------:R-:W-:Y:S03]  /*c010*/  ISETP.GT.AND P2, PT, R180, R175, PT ;  /* 0x000000afb400720c */ /* 0x000fe60003f44270 */
        /* <DEDUP_REMOVED lines=17> */
[----:B------:R-:W0:Y:S08]  /*c130*/  LDGDEPBAR ;  /* 0x00000000000079af */ /* 0x000e300000000000 */
[----:B------:R-:W1:Y:S08]  /*c140*/  LDSM.16.M88.4 R112, [R171+0x2800] ;  /* 0x00280000ab70783b */ /* 0x000e700000000200 */
[----:B------:R-:W1:Y:S08]  /*c150*/  LDSM.16.M88.4 R116, [R171+0x3000] ;  /* 0x00300000ab74783b */ /* 0x000e700000000200 */
[----:B------:R-:W1:Y:S08]  /*c160*/  LDSM.16.M88.4 R120, [R171+0x3800] ;  /* 0x00380000ab78783b */ /* 0x000e700000000200 */
[----:B------:R-:W1:Y:S08]  /*c170*/  LDSM.16.M88.4 R124, [R171+0x4000] ;  /* 0x00400000ab7c783b */ /* 0x000e700000000200 */
[----:B------:R-:W1:Y:S08]  /*c180*/  LDSM.16.M88.4 R128, [R171+0x4800] ;  /* 0x00480000ab80783b */ /* 0x000e700000000200 */
[----:B------:R-:W1:Y:S08]  /*c190*/  LDSM.16.M88.4 R132, [R171+0x5000] ;  /* 0x00500000ab84783b */ /* 0x000e700000000200 */
[----:B------:R-:W2:Y:S08]  /*c1a0*/  LDSM.16.M88.4 R136, [R171+0x5800] ;  /* 0x00580000ab88783b */ /* 0x000eb00000000200 */
[----:B------:R-:W-:Y:S08]  /*c1b0*/  LDSM.16.M88.4 R140, [R170] ;  /* 0x00000000aa8c783b */ /* 0x000ff00000000200 */
[----:B------:R-:W2:Y:S08]  /*c1c0*/  LDSM.16.M88.4 R144, [R165+0x2000] ;  /* 0x00200000a590783b */ /* 0x000eb00000000200 */
[----:B------:R-:W2:Y:S08]  /*c1d0*/  LDSM.16.M88.4 R148, [R165+0x2800] ;  /* 0x00280000a594783b */ /* 0x000eb00000000200 */
[----:B------:R-:W2:Y:S01]  /*c1e0*/  LDSM.16.M88.4 R152, [R165+0x3000] ;  /* 0x00300000a598783b */ /* 0x000ea20000000200 */
        /* <DEDUP_REMOVED lines=21> */
[C---:B------:R-:W-:Y:S08]  /*c340*/  HMMA.16816.F32.BF16 R4, R140.reuse, R144, R4 ;  /* 0x000000908c04723c */ /* 0x040ff00000041804 */
[C---:B------:R-:W-:Y:S08]  /*c350*/  HMMA.16816.F32.BF16 R8, R140.reuse, R146, R8 ;  /* 0x000000928c08723c */ /* 0x040ff00000041808 */
[C---:B------:R-:W-:Y:S08]  /*c360*/  HMMA.16816.F32.BF16 R12, R140.reuse, R148, R12 ;  /* 0x000000948c0c723c */ /* 0x040ff0000004180c */
        /* <DEDUP_REMOVED lines=8> */
[----:B------:R-:W-:Y:S07]  /*c3f0*/  LDSM.16.M88.4 R108, [R169] ;  /* 0x00000000a96c783b */ /* 0x000fee0000000200 */
[C---:B------:R-:W-:Y:S08]  /*c400*/  HMMA.16816.F32.BF16 R44, R140.reuse, R112, R44 ;  /* 0x000000708c2c723c */ /* 0x040ff0000004182c */
[C---:B------:R-:W-:Y:S01]  /*c410*/  HMMA.16816.F32.BF16 R48, R140.reuse, R114, R48 ;  /* 0x000000728c30723c */ /* 0x040fe20000041830 */
[----:B------:R-:W2:Y:S07]  /*c420*/  LDSM.16.M88.4 R112, [R168] ;  /* 0x00000000a870783b */ /* 0x000eae0000000200 */
[C---:B------:R-:W-:Y:S08]  /*c430*/  HMMA.16816.F32.BF16 R52, R140.reuse, R116, R52 ;  /* 0x000000748c34723c */ /* 0x040ff00000041834 */
[C---:B------:R-:W-:Y:S01]  /*c440*/  HMMA.16816.F32.BF16 R56, R140.reuse, R118, R56 ;  /* 0x000000768c38723c */ /* 0x040fe20000041838 */
[----:B------:R-:W3:Y:S07]  /*c450*/  LDSM.16.M88.4 R116, [R161] ;  /* 0x00000000a174783b */ /* 0x000eee0000000200 */
        /* <DEDUP_REMOVED lines=21> */
[C---:B-1----:R-:W-:Y:S08]  /*c5b0*/  HMMA.16816.F32.BF16 R52, R108.reuse, R104, R52 ;  /* 0x000000686c34723c */ /* 0x042ff00000041834 */
[C---:B------:R-:W-:Y:S01]  /*c5c0*/  HMMA.16816.F32.BF16 R56, R108.reuse, R106, R56 ;  /* 0x0000006a6c38723c */ /* 0x040fe20000041838 */
[----:B------:R-:W1:Y:S07]  /*c5d0*/  LDSM.16.M88.4 R104, [R100+0x800] ;  /* 0x000800006468783b */ /* 0x000e6e0000000200 */
[C---:B--2---:R-:W-:Y:S08]  /*c5e0*/  HMMA.16816.F32.BF16 R60, R108.reuse, R112, R60 ;  /* 0x000000706c3c723c */ /* 0x044ff0000004183c */
[----:B------:R-:W-:Y:S01]  /*c5f0*/  HMMA.16816.F32.BF16 R64, R108, R114, R64 ;  /* 0x000000726c40723c */ /* 0x000fe20000041840 */
[----:B------:R-:W2:Y:S07]  /*c600*/  LDSM.16.M88.4 R108, [R100+0x1000] ;  /* 0x00100000646c783b */ /* 0x000eae0000000200 */
[C---:B---3--:R-:W-:Y:S08]  /*c610*/  HMMA.16816.F32.BF16 R4, R116.reuse, R120, R4 ;  /* 0x000000787404723c */ /* 0x048ff00000041804 */
[C---:B------:R-:W-:Y:S08]  /*c620*/  HMMA.16816.F32.BF16 R8, R116.reuse, R122, R8 ;  /* 0x0000007a7408723c */ /* 0x040ff00000041808 */
[C---:B-1----:R-:W-:Y:S08]  /*c630*/  HMMA.16816.F32.BF16 R12, R116.reuse, R104, R12 ;  /* 0x00000068740c723c */ /* 0x042ff0000004180c */
[C---:B------:R-:W-:Y:S01]  /*c640*/  HMMA.16816.F32.BF16 R16, R116.reuse, R106, R16 ;  /* 0x0000006a7410723c */ /* 0x040fe20000041810 */
[----:B------:R-:W1:Y:S03]  /*c650*/  LDSM.16.M88.4 R104, [R100+0x1800] ;  /* 0x001800006468783b */ /* 0x000e660000000200 */
[----:B------:R-:W-:Y:S02]  /*c660*/  FMUL.FTZ R0, R6, c[0x0][0x2ec] ;  /* 0x0000bb0006007a20 */ /* 0x000fe40000410000 */
[----:B------:R-:W-:Y:S02]  /*c670*/  FMUL.FTZ R3, R7, c[0x0][0x2ec] ;  /* 0x0000bb0007037a20 */ /* 0x000fe40000410000 */
[----:B------:R3:W1:Y:S01]  /*c680*/  MUFU.TANH R114, R0 ;  /* 0x0000000000727308 */ /* 0x0006620000002400 */
[C---:B--2---:R-:W-:Y:S03]  /*c690*/  HMMA.16816.F32.BF16 R20, R116.reuse, R108, R20 ;  /* 0x0000006c7414723c */ /* 0x044fe60000041814 */
[----:B------:R-:W-:Y:S02]  /*c6a0*/  FMUL.FTZ R2, R5, c[0x0][0x2ec] ;  /* 0x0000bb0005027a20 */ /* 0x000fe40000410000 */
[----:B------:R-:W-:Y:S02]  /*c6b0*/  FMUL.FTZ R194, R4, c[0x0][0x2ec] ;  /* 0x0000bb0004c27a20 */ /* 0x000fe40000410000 */
        /* <DEDUP_REMOVED lines=10> */
[----:B---3--:R-:W-:Y:S02]  /*c760*/  FMUL.FTZ R0, R11, c[0x0][0x2ec] ;  /* 0x0000bb000b007a20 */ /* 0x008fe40000410000 */
[----:B------:R-:W-:Y:S02]  /*c770*/  FMUL.FTZ R247, R16, c[0x0][0x2ec] ;  /* 0x0000bb0010f77a20 */ /* 0x000fe40000410000 */
[----:B------:R-:W-:Y:S01]  /*c780*/  FMUL.FTZ R245, R17, c[0x0][0x2ec] ;  /* 0x0000bb0011f57a20 */ /* 0x000fe20000410000 */
[----:B------:R-:W3:Y:S01]  /*c790*/  MUFU.TANH R122, R0 ;  /* 0x00000000007a7308 */ /* 0x000ee20000002400 */
[----:B------:R-:W-:Y:S01]  /*c7a0*/  FMUL.FTZ R246, R18, c[0x0][0x2ec] ;  /* 0x0000bb0012f67a20 */ /* 0x000fe20000410000 */
[C---:B-1----:R-:W-:Y:S03]  /*c7b0*/  HMMA.16816.F32.BF16 R28, R116.reuse, R104, R28 ;  /* 0x00000068741c723c */ /* 0x042fe6000004181c */
[----:B------:R-:W-:Y:S02]  /*c7c0*/  FMUL.FTZ R244, R19, c[0x0][0x2ec] ;  /* 0x0000bb0013f47a20 */ /* 0x000fe40000410000 */
[----:B------:R-:W-:Y:S03]  /*c7d0*/  FMUL.FTZ R243, R20, c[0x0][0x2ec] ;  /* 0x0000bb0014f37a20 */ /* 0x000fe60000410000 */
[----:B------:R1:W1:Y:S01]  /*c7e0*/  MUFU.TANH R155, R194 ;  /* 0x000000c2009b7308 */ /* 0x0002620000002400 */
[C---:B------:R-:W-:Y:S01]  /*c7f0*/  HMMA.16816.F32.BF16 R32, R116.reuse, R106, R32 ;  /* 0x0000006a7420723c */ /* 0x040fe20000041820 */
[----:B------:R-:W3:Y:S02]  /*c800*/  LDSM.16.M88.4 R104, [R100+0x2800] ;  /* 0x002800006468783b */ /* 0x000ee40000000200 */
[----:B------:R-:W-:Y:S02]  /*c810*/  FMUL.FTZ R241, R21, c[0x0][0x2ec] ;  /* 0x0000bb0015f17a20 */ /* 0x000fe40000410000 */
[----:B------:R-:W-:Y:S02]  /*c820*/  FMUL.FTZ R242, R22, c[0x0][0x2ec] ;  /* 0x0000bb0016f27a20 */ /* 0x000fe40000410000 */
[----:B------:R-:W-:Y:S02]  /*c830*/  FMUL.FTZ R240, R23, c[0x0][0x2ec] ;  /* 0x0000bb0017f07a20 */ /* 0x000fe40000410000 */
[----:B------:R4:W3:Y:S01]  /*c840*/  MUFU.TANH R113, R195 ;  /* 0x000000c300717308 */ /* 0x0008e20000002400 */
[C---:B--2---:R-:W-:Y:S03]  /*c850*/  HMMA.16816.F32.BF16 R36, R116.reuse, R108, R36 ;  /* 0x0000006c7424723c */ /* 0x044fe60000041824 */
[----:B------:R-:W-:Y:S02]  /*c860*/  FMUL.FTZ R237, R24, c[0x0][0x2ec] ;  /* 0x0000bb0018ed7a20 */ /* 0x000fe40000410000 */
[----:B------:R-:W-:Y:S02]  /*c870*/  FMUL.FTZ R239, R25, c[0x0][0x2ec] ;  /* 0x0000bb0019ef7a20 */ /* 0x000fe40000410000 */
[----:B------:R-:W-:Y:S01]  /*c880*/  FMUL.FTZ R238, R26, c[0x0][0x2ec] ;  /* 0x0000bb001aee7a20 */ /* 0x000fe20000410000 */
[C---:B------:R-:W-:Y:S01]  /*c890*/  HMMA.16816.F32.BF16 R40, R116.reuse, R110, R40 ;  /* 0x0000006e7428723c */ /* 0x040fe20000041828 */
[----:B------:R-:W2:Y:S01]  /*c8a0*/  MUFU.TANH R252, R252 ;  /* 0x000000fc00fc7308 */ /* 0x000ea20000002400 */
[----:B------:R-:W2:Y:S02]  /*c8b0*/  LDSM.16.M88.4 R108, [R100+0x3000] ;  /* 0x00300000646c783b */ /* 0x000ea40000000200 */
[----:B------:R-:W-:Y:S01]  /*c8c0*/  FMUL.FTZ R236, R27, c[0x0][0x2ec] ;  /* 0x0000bb001bec7a20 */ /* 0x000fe20000410000 */
[----:B-1----:R-:W-:Y:S01]  /*c8d0*/  MOV R194, R196 ;  /* 0x000000c400c27202 */ /* 0x002fe20000000f00 */
[----:B------:R-:W-:Y:S02]  /*c8e0*/  FMUL.FTZ R235, R28, c[0x0][0x2ec] ;  /* 0x0000bb001ceb7a20 */ /* 0x000fe40000410000 */
[----:B------:R-:W-:Y:S03]  /*c8f0*/  FMUL.FTZ R233, R29, c[0x0][0x2ec] ;  /* 0x0000bb001de97a20 */ /* 0x000fe60000410000 */
[----:B------:R-:W1:Y:S01]  /*c900*/  MUFU.TANH R251, R251 ;  /* 0x000000fb00fb7308 */ /* 0x000e620000002400 */
[----:B------:R-:W-:Y:S02]  /*c910*/  FMUL.FTZ R234, R30, c[0x0][0x2ec] ;  /* 0x0000bb001eea7a20 */ /* 0x000fe40000410000 */
[----:B------:R-:W-:Y:S01]  /*c920*/  FMUL.FTZ R232, R31, c[0x0][0x2ec] ;  /* 0x0000bb001fe87a20 */ /* 0x000fe20000410000 */
[----:B----4-:R-:W-:Y:S01]  /*c930*/  MOV R195, R197 ;  /* 0x000000c500c37202 */ /* 0x010fe20000000f00 */
[----:B------:R-:W-:Y:S02]  /*c940*/  FMUL.FTZ R229, R32, c[0x0][0x2ec] ;  /* 0x0000bb0020e57a20 */ /* 0x000fe40000410000 */
[----:B------:R-:W-:Y:S02]  /*c950*/  FMUL.FTZ R231, R33, c[0x0][0x2ec] ;  /* 0x0000bb0021e77a20 */ /* 0x000fe40000410000 */
[----:B------:R-:W-:Y:S01]  /*c960*/  FMUL.FTZ R230, R34, c[0x0][0x2ec] ;  /* 0x0000bb0022e67a20 */ /* 0x000fe20000410000 */
[----:B------:R-:W4:Y:S01]  /*c970*/  MUFU.TANH R249, R249 ;  /* 0x000000f900f97308 */ /* 0x000f220000002400 */
[----:B------:R-:W-:Y:S01]  /*c980*/  FMUL.FTZ R228, R35, c[0x0][0x2ec] ;  /* 0x0000bb0023e47a20 */ /* 0x000fe20000410000 */
[C---:B---3--:R-:W-:Y:S03]  /*c990*/  HMMA.16816.F32.BF16 R44, R116.reuse, R104, R44 ;  /* 0x00000068742c723c */ /* 0x048fe6000004182c */
[----:B------:R-:W-:Y:S02]  /*c9a0*/  FMUL.FTZ R227, R36, c[0x0][0x2ec] ;  /* 0x0000bb0024e37a20 */ /* 0x000fe40000410000 */
[----:B------:R-:W-:Y:S02]  /*c9b0*/  FMUL.FTZ R225, R37, c[0x0][0x2ec] ;  /* 0x0000bb0025e17a20 */ /* 0x000fe40000410000 */
[----:B------:R-:W-:Y:S01]  /*c9c0*/  FMUL.FTZ R226, R38, c[0x0][0x2ec] ;  /* 0x0000bb0026e27a20 */ /* 0x000fe20000410000 */
[----:B------:R-:W3:Y:S01]  /*c9d0*/  MUFU.TANH R250, R250 ;  /* 0x000000fa00fa7308 */ /* 0x000ee20000002400 */
        /* <DEDUP_REMOVED lines=12> */
[----:B------:R-:W-:Y:S02]  /*caa0*/  FMUL.FTZ R220, R43, c[0x0][0x2ec] ;  /* 0x0000bb002bdc7a20 */ /* 0x000fe40000410000 */
[----:B------:R-:W-:Y:S02]  /*cab0*/  FMUL.FTZ R219, R44, c[0x0][0x2ec] ;  /* 0x0000bb002cdb7a20 */ /* 0x000fe40000410000 */
[----:B------:R-:W-:Y:S02]  /*cac0*/  FMUL.FTZ R217, R45, c[0x0][0x2ec] ;  /* 0x0000bb002dd97a20 */ /* 0x000fe40000410000 */
[----:B------:R-:W2:Y:S03]  /*cad0*/  MUFU.TANH R245, R245 ;  /* 0x000000f500f57308 */ /* 0x000ea60000002400 */
        /* <DEDUP_REMOVED lines=14> */
[----:B-----5:R-:W-:Y:S02]  /*cbc0*/  FMUL.FTZ R207, R56, c[0x0][0x2ec] ;  /* 0x0000bb0038cf7a20 */ /* 0x020fe40000410000 */
        /* <DEDUP_REMOVED lines=66> */
[----:B-1----:R-:W-:Y:S04]  /*cff0*/  IABS R0, c[0x0][0x2d0] ;  /* 0x0000b40000007a13 */ /* 0x002fe80000000000 */
        /* <DEDUP_REMOVED lines=58> */
.L_x_5897:
[----:B------:R2:W-:Y:S01]  /*d3a0*/  @P1 STS.128 [R179+0x2000], RZ ;  /* 0x002000ffb3001388 */ /* 0x0005e20000000c00 */
[-C--:B------:R-:W-:Y:S01]  /*d3b0*/  @!P1 IADD3 R11, P3, R177, R6.reuse, RZ ;  /* 0x00000006b10b9210 */ /* 0x080fe20007f7e0ff */
[----:B-1----:R-:W-:Y:S01]  /*d3c0*/  @!P1 IMAD.MOV.U32 R0, RZ, RZ, c[0x0][0x19c] ;  /* 0x00006700ff009624 */ /* 0x002fe200078e00ff */
[-C--:B------:R-:W-:Y:S01]  /*d3d0*/  @!P1 LEA R9, P2, R5, R6.reuse, 0x5 ;  /* 0x0000000605099211 */ /* 0x080fe200078428ff */
[----:B------:R-:W-:Y:S01]  /*d3e0*/  @!P1 IMAD.MOV.U32 R4, RZ, RZ, c[0x0][0x19c] ;  /* 0x00006700ff049624 */ /* 0x000fe200078e00ff */
[----:B------:R-:W-:Y:S01]  /*d3f0*/  @!P1 MOV R20, R6 ;  /* 0x0000000600149202 */ /* 0x000fe20000000f00 */
[--C-:B------:R-:W-:Y:S01]  /*d400*/  @!P1 IMAD.X R2, R176, 0x1, R7.reuse, P3 ;  /* 0x00000001b0029824 */ /* 0x100fe200018e0607 */
[-C--:B------:R-:W-:Y:S01]  /*d410*/  @!P1 LEA R16, P3, R11, R190.reuse, 0x1 ;  /* 0x000000be0b109211 */ /* 0x080fe200078608ff */
[C---:B------:R-:W-:Y:S01]  /*d420*/  @!P1 IMAD.WIDE.U32 R12, R5.reuse, 0x30, R6 ;  /* 0x00000030050c9825 */ /* 0x040fe200078e0006 */
[----:B------:R-:W-:Y:S02]  /*d430*/  @!P1 LEA.HI.X R0, R5, R7, R0, 0x5, P2 ;  /* 0x0000000705009211 */ /* 0x000fe400010f2c00 */
[-C--:B------:R-:W-:Y:S01]  /*d440*/  @!P1 LEA.HI.X R17, R11, R191.reuse, R2, 0x1, P3 ;  /* 0x000000bf0b119211 */ /* 0x080fe200018f0c02 */
[----:B------:R-:W-:Y:S01]  /*d450*/  @!P1 IMAD.MOV.U32 R2, RZ, RZ, c[0x0][0x19c] ;  /* 0x00006700ff029624 */ /* 0x000fe200078e00ff */
[-C--:B------:R-:W-:Y:S01]  /*d460*/  LEA R18, P3, R6, R190.reuse, 0x1 ;  /* 0x000000be06127211 */ /* 0x080fe200078608ff */
[--C-:B------:R-:W-:Y:S01]  /*d470*/  @!P1 IMAD.MOV.U32 R21, RZ, RZ, R7.reuse ;  /* 0x000000ffff159224 */ /* 0x100fe200078e0007 */
[----:B------:R-:W-:Y:S01]  /*d480*/  @!P1 LEA R14, P2, R9, R190, 0x1 ;  /* 0x000000be090e9211 */ /* 0x000fe200078408ff */
[----:B------:R-:W-:Y:S01]  /*d490*/  @!P1 IMAD R4, R4, 0x30, RZ ;  /* 0x0000003004049824 */ /* 0x000fe200078e02ff */
        /* <DEDUP_REMOVED lines=19> */
[----:B------:R-:W-:Y:S01]  /*d5d0*/  @!P1 IMAD.MOV.U32 R4, RZ, RZ, c[0x0][0x19c] ;  /* 0x00006700ff049624 */ /* 0x000fe200078e00ff */
[----:B------:R2:W-:Y:S01]  /*d5e0*/  @P1 STS.128 [R179+0x3000], RZ ;  /* 0x003000ffb3001388 */ /* 0x0005e20000000c00 */
[----:B------:R-:W-:Y:S01]  /*d5f0*/  @!P1 IMAD R0, R0, 0x50, RZ ;  /* 0x0000005000009824 */ /* 0x000fe200078e02ff */
[-C--:B------:R-:W-:Y:S01]  /*d600*/  @!P1 LEA R12, P2, R20, R190.reuse, 0x1 ;  /* 0x000000be140c9211 */ /* 0x080fe200078408ff */
[--C-:B------:R-:W-:Y:S01]  /*d610*/  @!P1 IMAD.MOV.U32 R11, RZ, RZ, R7.reuse ;  /* 0x000000ffff0b9224 */ /* 0x100fe200078e0007 */
[----:B------:R-:W-:Y:S01]  /*d620*/  @!PT LDS RZ, [RZ] ;  /* 0x00000000fffff984 */ /* 0x000fe20000000800 */
[----:B------:R-:W-:Y:S01]  /*d630*/  @!PT LDS RZ, [RZ] ;  /* 0x00000000fffff984 */ /* 0x000fe20000000800 */
[----:B------:R-:W-:Y:S01]  /*d640*/  @!PT LDS RZ, [RZ] ;  /* 0x00000000fffff984 */ /* 0x000fe20000000800 */
[----:B------:R2:W-:Y:S01]  /*d650*/  @!P1 LDGSTS.E.BYPASS.LTC128B.128 [R179+0x3000], [R14.64] ;  /* 0x030000000eb39fae */ /* 0x0005e2000b901d46 */
[C---:B------:R-:W-:Y:S03]  /*d660*/  @!P1 IMAD.WIDE.U32 R6, R5.reuse, 0x70, R6 ;  /* 0x0000007005069825 */ /* 0x040fe600078e0006 */
[----:B------:R2:W-:Y:S01]  /*d670*/  @P1 STS.128 [R179+0x3800], RZ ;  /* 0x003800ffb3001388 */ /* 0x0005e20000000c00 */
[----:B------:R-:W-:Y:S01]  /*d680*/  @!P1 IMAD.WIDE.U32 R10, R5, 0x60, R10 ;  /* 0x00000060050a9825 */ /* 0x000fe200078e000a */
[----:B------:R-:W-:Y:S02]  /*d690*/  @!P1 IADD3 R5, R0, R21, RZ ;  /* 0x0000001500059210 */ /* 0x000fe40007ffe0ff */
[----:B------:R-:W-:Y:S01]  /*d6a0*/  @!PT LDS RZ, [RZ] ;  /* 0x00000000fffff984 */ /* 0x000fe20000000800 */
[----:B------:R-:W-:Y:S01]  /*d6b0*/  @!PT LDS RZ, [RZ] ;  /* 0x00000000fffff984 */ /* 0x000fe20000000800 */
[----:B------:R-:W-:Y:S01]  /*d6c0*/  @!PT LDS RZ, [RZ] ;  /* 0x00000000fffff984 */ /* 0x000fe20000000800 */
[----:B------:R2:W-:Y:S01]  /*d6d0*/  @!P1 LDGSTS.E.BYPASS.LTC128B.128 [R179+0x3800], [R22.64] ;  /* 0x0380000016b39fae */ /* 0x0005e2000b901d46 */
[----:B------:R-:W-:Y:S01]  /*d6e0*/  @!P1 IMAD.MOV.U32 R0, RZ, RZ, c[0x0][0x19c] ;  /* 0x00006700ff009624 */ /* 0x000fe200078e00ff */
[-C--:B------:R-:W-:Y:S01]  /*d6f0*/  @!P1 LEA.HI.X R13, R20, R191.reuse, R5, 0x1, P2 ;  /* 0x000000bf140d9211 */ /* 0x080fe200010f0c05 */
[----:B------:R-:W-:Y:S01]  /*d700*/  @!P1 IMAD R5, R4, 0x60, RZ ;  /* 0x0000006004059824 */ /* 0x000fe200078e02ff */
[----:B------:R2:W-:Y:S01]  /*d710*/  @P1 STS.128 [R179+0x4000], RZ ;  /* 0x004000ffb3001388 */ /* 0x0005e20000000c00 */
[-C--:B------:R-:W-:Y:S01]  /*d720*/  @!P1 LEA R20, P4, R8, R190.reuse, 0x1 ;  /* 0x000000be08149211 */ /* 0x080fe200078808ff */
[----:B------:R-:W-:Y:S01]  /*d730*/  @!P1 IMAD R9, R0, 0x70, RZ ;  /* 0x0000007000099824 */ /* 0x000fe200078e02ff */
[-C--:B------:R-:W-:Y:S01]  /*d740*/  @!P1 LEA R4, P3, R10, R190.reuse, 0x1 ;  /* 0x000000be0a049211 */ /* 0x080fe200078608ff */
[----:B------:R-:W-:Y:S01]  /*d750*/  @!P1 IMAD.IADD R5, R5, 0x1, R11 ;  /* 0x0000000105059824 */ /* 0x000fe200078e020b */
[-C--:B------:R-:W-:Y:S02]  /*d760*/  @!P1 LEA.HI.X R21, R8, R191.reuse, R2, 0x1, P4 ;  /* 0x000000bf08159211 */ /* 0x080fe400020f0c02 */
[----:B------:R-:W-:Y:S01]  /*d770*/  @!P1 LEA R24, P2, R6, R190, 0x1 ;  /* 0x000000be06189211 */ /* 0x000fe200078408ff */
[----:B------:R-:W-:Y:S01]  /*d780*/  IMAD.MOV.U32 R190, RZ, RZ, R18 ;  /* 0x000000ffffbe7224 */ /* 0x000fe200078e0012 */
[----:B------:R-:W-:Y:S01]  /*d790*/  @!P1 LEA.HI.X R5, R10, R191, R5, 0x1, P3 ;  /* 0x000000bf0a059211 */ /* 0x000fe200018f0c05 */
[----:B------:R-:W-:Y:S01]  /*d7a0*/  @!PT LDS RZ, [RZ] ;  /* 0x00000000fffff984 */ /* 0x000fe20000000800 */
[----:B------:R-:W-:Y:S01]  /*d7b0*/  @!PT LDS RZ, [RZ] ;  /* 0x00000000fffff984 */ /* 0x000fe20000000800 */
[----:B------:R-:W-:Y:S01]  /*d7c0*/  @!PT LDS RZ, [RZ] ;  /* 0x00000000fffff984 */ /* 0x000fe20000000800 */
[----:B------:R2:W-:Y:S01]  /*d7d0*/  @!P1 LDGSTS.E.BYPASS.LTC128B.128 [R179+0x4000], [R20.64] ;  /* 0x0400000014b39fae */ /* 0x0005e2000b901d46 */
[----:B------:R-:W-:Y:S03]  /*d7e0*/  @!P1 IADD3 R9, R9, R7, RZ ;  /* 0x0000000709099210 */ /* 0x000fe60007ffe0ff */
        /* <DEDUP_REMOVED lines=18> */
.L_x_5896:
        /* <DEDUP_REMOVED lines=91> */
[----:B------:R-:W-:Y:S01]  /*dec0*/  ISETP.GT.AND P1, PT, R180, R175, PT ;  /* 0x000000afb400720c */ /* 0x000fe20003f24270 */
        /* <DEDUP_REMOVED lines=9> */
[----:B------:R-:W-:Y:S01]  /*df60*/  FFMA.FTZ R101, R154, c[0x0][0x23c], -R39 ;  /* 0x00008f009a657a23 */ /* 0x000fe20000010827 */
        /* <DEDUP_REMOVED lines=12> */
[----:B------:R-:W-:Y:S01]  /*e030*/  MUFU.EX2 R108, R108 ;  /* 0x0000006c006c7308 */ /* 0x000fe20000000800 */
[C---:B------:R-:W-:Y:S02]  /*e040*/  FMUL.FTZ R19, R38.reuse, R87 ;  /* 0x0000005726137220 */ /* 0x040fe40000410000 */
[C---:B------:R-:W-:Y:S02]  /*e050*/  FMUL.FTZ R6, R38.reuse, R98 ;  /* 0x0000006226067220 */ /* 0x040fe40000410000 */
[C---:B------:R-:W-:Y:S02]  /*e060*/  FMUL.FTZ R7, R38.reuse, R99 ;  /* 0x0000006326077220 */ /* 0x040fe40000410000 */
[C---:B------:R-:W-:Y:S02]  /*e070*/  FMUL.FTZ R18, R38.reuse, R86 ;  /* 0x0000005626127220 */ /* 0x040fe40000410000 */
[C---:B------:R-:W-:Y:S01]  /*e080*/  FMUL.FTZ R24, R37.reuse, R76 ;  /* 0x0000004c25187220 */ /* 0x040fe20000410000 */
[----:B------:R-:W2:Y:S01]  /*e090*/  MUFU.EX2 R101, R101 ;  /* 0x0000006500657308 */ /* 0x000ea20000000800 */
[----:B------:R-:W-:Y:S02]  /*e0a0*/  FMUL.FTZ R27, R38, R79 ;  /* 0x0000004f261b7220 */ /* 0x000fe40000410000 */
[C---:B---3--:R-:W-:Y:S01]  /*e0b0*/  FFMA.FTZ R79, R37.reuse, R192, R57 ;  /* 0x000000c0254f7223 */ /* 0x048fe20000010039 */
[----:B-1----:R-:W-:Y:S01]  /*e0c0*/  F2FP.BF16.PACK_AB R40, R106, R57 ;  /* 0x000000396a28723e */ /* 0x002fe200000010ff */
[C---:B------:R-:W-:Y:S01]  /*e0d0*/  FMUL.FTZ R32, R37.reuse, R68 ;  /* 0x0000004425207220 */ /* 0x040fe20000410000 */
[----:B------:R-:W-:Y:S01]  /*e0e0*/  LDSM.16.MT88.4 R56, [R163+0x8000] ;  /* 0x00800000a338783b */ /* 0x000fe20000004200 */
[C---:B------:R-:W-:Y:S02]  /*e0f0*/  FMUL.FTZ R33, R37.reuse, R69 ;  /* 0x0000004525217220 */ /* 0x040fe40000410000 */
[C---:B------:R-:W-:Y:S01]  /*e100*/  FMUL.FTZ R34, R38.reuse, R70 ;  /* 0x0000004626227220 */ /* 0x040fe20000410000 */
[----:B------:R-:W1:Y:S01]  /*e110*/  MUFU.EX2 R105, R105 ;  /* 0x0000006900697308 */ /* 0x000e620000000800 */
[----:B------:R-:W-:Y:S02]  /*e120*/  FMUL.FTZ R35, R38, R71 ;  /* 0x0000004726237220 */ /* 0x000fe40000410000 */
[C---:B------:R-:W-:Y:S02]  /*e130*/  FMUL.FTZ R16, R37.reuse, R84 ;  /* 0x0000005425107220 */ /* 0x040fe40000410000 */
[----:B------:R-:W-:Y:S02]  /*e140*/  FMUL.FTZ R25, R37, R77 ;  /* 0x0000004d25197220 */ /* 0x000fe40000410000 */
[----:B------:R-:W-:Y:S02]  /*e150*/  FFMA.FTZ R77, R236, c[0x0][0x23c], -R39 ;  /* 0x00008f00ec4d7a23 */ /* 0x000fe40000010827 */
[C---:B------:R-:W-:Y:S01]  /*e160*/  FMUL.FTZ R26, R38.reuse, R78 ;  /* 0x0000004e261a7220 */ /* 0x040fe20000410000 */
[----:B------:R-:W3:Y:S01]  /*e170*/  MUFU.EX2 R64, R64 ;  /* 0x0000004000407308 */ /* 0x000ee20000000800 */
[--C-:B------:R-:W-:Y:S02]  /*e180*/  FFMA.FTZ R78, R235, c[0x0][0x23c], -R66.reuse ;  /* 0x00008f00eb4e7a23 */ /* 0x100fe40000010842 */
[----:B------:R-:W-:Y:S01]  /*e190*/  FFMA.FTZ R84, R247, c[0x0][0x23c], -R66 ;  /* 0x00008f00f7547a23 */ /* 0x000fe20000010842 */
[C---:B--2---:R-:W-:Y:S01]  /*e1a0*/  F2FP.BF16.PACK_AB R41, R101.reuse, R108 ;  /* 0x0000006c6529723e */ /* 0x044fe200000010ff */
[----:B------:R-:W-:Y:S02]  /*e1b0*/  FFMA.FTZ R108, R38, R193, R108 ;  /* 0x000000c1266c7223 */ /* 0x000fe4000001006c */
[----:B------:R-:W-:Y:S02]  /*e1c0*/  FADD.FTZ R106, R106, R79 ;  /* 0x0000004f6a6a7221 */ /* 0x000fe40000010000 */
[----:B------:R-:W-:Y:S01]  /*e1d0*/  FADD.FTZ R101, R101, R108 ;  /* 0x0000006c65657221 */ /* 0x000fe20000010000 */
[----:B------:R-:W2:Y:S01]  /*e1e0*/  MUFU.EX2 R104, R104 ;  /* 0x0000006800687308 */ /* 0x000ea20000000800 */
[--C-:B------:R-:W-:Y:S02]  /*e1f0*/  FFMA.FTZ R65, R251, c[0x0][0x23c], -R66.reuse ;  /* 0x00008f00fb417a23 */ /* 0x100fe40000010842 */
[----:B------:R-:W-:Y:S02]  /*e200*/  FFMA.FTZ R60, R249, c[0x0][0x23c], -R66 ;  /* 0x00008f00f93c7a23 */ /* 0x000fe40000010842 */
[----:B-1----:R-:W-:Y:S02]  /*e210*/  FADD.FTZ R79, R105, R106 ;  /* 0x0000006a694f7221 */ /* 0x002fe40000010000 */
[--C-:B------:R-:W-:Y:S02]  /*e220*/  FFMA.FTZ R61, R248, c[0x0][0x23c], -R39.reuse ;  /* 0x00008f00f83d7a23 */ /* 0x100fe40000010827 */
[--C-:B------:R-:W-:Y:S01]  /*e230*/  FFMA.FTZ R71, R241, c[0x0][0x23c], -R66.reuse ;  /* 0x00008f00f1477a23 */ /* 0x100fe20000010842 */
[----:B------:R-:W1:Y:S01]  /*e240*/  MUFU.EX2 R63, R63 ;  /* 0x0000003f003f7308 */ /* 0x000e620000000800 */
[----:B------:R-:W-:Y:S02]  /*e250*/  FFMA.FTZ R69, R242, c[0x0][0x23c], -R39 ;  /* 0x00008f00f2457a23 */ /* 0x000fe40000010827 */
[--C-:B------:R-:W-:Y:S01]  /*e260*/  FFMA.FTZ R70, R239, c[0x0][0x23c], -R66.reuse ;  /* 0x00008f00ef467a23 */ /* 0x100fe20000010842 */
[C---:B---3--:R-:W-:Y:S01]  /*e270*/  F2FP.BF16.PACK_AB R42, R64.reuse, R105 ;  /* 0x00000069402a723e */ /* 0x048fe200000010ff */
[----:B------:R-:W-:Y:S02]  /*e280*/  FADD.FTZ R64, R64, R79 ;  /* 0x0000004f40407221 */ /* 0x000fe40000010000 */
[--C-:B------:R-:W-:Y:S02]  /*e290*/  FFMA.FTZ R243, R243, c[0x0][0x23c], -R66.reuse ;  /* 0x00008f00f3f37a23 */ /* 0x100fe40000010842 */
[--C-:B------:R-:W-:Y:S01]  /*e2a0*/  FFMA.FTZ R107, R225, c[0x0][0x23c], -R66.reuse ;  /* 0x00008f00e16b7a23 */ /* 0x100fe20000010842 */
[----:B------:R-:W-:Y:S01]  /*e2b0*/  MUFU.EX2 R65, R65 ;  /* 0x0000004100417308 */ /* 0x000fe20000000800 */
[--C-:B------:R-:W-:Y:S02]  /*e2c0*/  FFMA.FTZ R109, R226, c[0x0][0x23c], -R39.reuse ;  /* 0x00008f00e26d7a23 */ /* 0x100fe40000010827 */
[----:B------:R-:W-:Y:S02]  /*e2d0*/  FFMA.FTZ R110, R224, c[0x0][0x23c], -R39 ;  /* 0x00008f00e06e7a23 */ /* 0x000fe40000010827 */
[----:B--2---:R-:W-:Y:S02]  /*e2e0*/  FADD.FTZ R86, R104, R101 ;  /* 0x0000006568567221 */ /* 0x004fe40000010000 */
[--C-:B------:R-:W-:Y:S02]  /*e2f0*/  FFMA.FTZ R111, R223, c[0x0][0x23c], -R66.reuse ;  /* 0x00008f00df6f7a23 */ /* 0x100fe40000010842 */
[----:B------:R-:W-:Y:S01]  /*e300*/  FFMA.FTZ R112, R221, c[0x0][0x23c], -R66 ;  /* 0x00008f00dd707a23 */ /* 0x000fe20000010842 */
        /* <DEDUP_REMOVED lines=12> */
[----:B------:R-:W-:Y:S03]  /*e3d0*/  MUFU.EX2 R61, R61 ;  /* 0x0000003d003d7308 */ /* 0x000fe60000000800 */
        /* <DEDUP_REMOVED lines=30> */
[----:B------:R-:W1:Y:S03]  /*e5c0*/  MUFU.EX2 R73, R244 ;  /* 0x000000f400497308 */ /* 0x000e660000000800 */
[----:B------:R-:W-:Y:S02]  /*e5d0*/  FMUL.FTZ R31, R38, R75 ;  /* 0x0000004b261f7220 */ /* 0x000fe40000410000 */
[--C-:B------:R-:W-:Y:S02]  /*e5e0*/  FFMA.FTZ R74, R238, c[0x0][0x23c], -R39.reuse ;  /* 0x00008f00ee4a7a23 */ /* 0x100fe40000010827 */
        /* <DEDUP_REMOVED lines=8> */
[----:B------:R-:W2:Y:S02]  /*e670*/  LDSM.16.MT88.4 R44, [R163+0x6800] ;  /* 0x00680000a32c783b */ /* 0x000ea40000004200 */
[----:B------:R-:W-:Y:S01]  /*e680*/  MUFU.EX2 R72, R72 ;  /* 0x0000004800487308 */ /* 0x000fe20000000800 */
[--C-:B------:R-:W-:Y:S02]  /*e690*/  FFMA.FTZ R122, R211, c[0x0][0x23c], -R66.reuse ;  /* 0x00008f00d37a7a23 */ /* 0x100fe40000010842 */
[----:B------:R-:W-:Y:S01]  /*e6a0*/  FFMA.FTZ R123, R210, c[0x0][0x23c], -R39 ;  /* 0x00008f00d27b7a23 */ /* 0x000fe20000010827 */
[----:B-1----:R-:W-:Y:S01]  /*e6b0*/  F2FP.BF16.PACK_AB R43, R73, R76 ;  /* 0x0000004c492b723e */ /* 0x002fe200000010ff */
[----:B------:R-:W-:Y:S01]  /*e6c0*/  FFMA.FTZ R101, R207, c[0x0][0x23c], -R66 ;  /* 0x00008f00cf657a23 */ /* 0x000fe20000010842 */
[----:B------:R-:W-:Y:S03]  /*e6d0*/  F2FP.BF16.PACK_AB R40, R60, R65 ;  /* 0x000000413c28723e */ /* 0x000fe600000010ff */
[----:B------:R-:W-:Y:S01]  /*e6e0*/  F2FP.BF16.PACK_AB R41, R61, R62 ;  /* 0x0000003e3d29723e */ /* 0x000fe200000010ff */
[----:B------:R-:W-:Y:S01]  /*e6f0*/  MUFU.EX2 R77, R77 ;  /* 0x0000004d004d7308 */ /* 0x000fe20000000800 */
[----:B------:R-:W-:Y:S01]  /*e700*/  F2FP.BF16.PACK_AB R42, R67, R84 ;  /* 0x00000054432a723e */ /* 0x000fe200000010ff */
[----:B------:R-:W-:Y:S02]  /*e710*/  FADD.FTZ R62, R62, R79 ;  /* 0x0000004f3e3e7221 */ /* 0x000fe40000010000 */
[----:B------:R-:W-:Y:S02]  /*e720*/  FADD.FTZ R65, R65, R64 ;  /* 0x0000004041417221 */ /* 0x000fe40000010000 */
[----:B------:R-:W-:Y:S02]  /*e730*/  FADD.FTZ R61, R61, R62 ;  /* 0x0000003e3d3d7221 */ /* 0x000fe40000010000 */
[C---:B------:R-:W-:Y:S02]  /*e740*/  HMMA.16816.F32.BF16 R4, R40.reuse, R48, R4 ;  /* 0x000000302804723c */ /* 0x040fe40000041804 */
[----:B------:R-:W-:Y:S01]  /*e750*/  MUFU.EX2 R78, R78 ;  /* 0x0000004e004e7308 */ /* 0x000fe20000000800 */
[----:B------:R-:W-:Y:S02]  /*e760*/  FADD.FTZ R65, R60, R65 ;  /* 0x000000413c417221 */ /* 0x000fe40000010000 */
[----:B------:R-:W-:Y:S02]  /*e770*/  FFMA.FTZ R106, R205, c[0x0][0x23c], -R66 ;  /* 0x00008f00cd6a7a23 */ /* 0x000fe40000010842 */
[----:B------:R-:W-:Y:S01]  /*e780*/  FADD.FTZ R84, R84, R65 ;  /* 0x0000004154547221 */ /* 0x000fe20000010000 */
[C---:B------:R-:W-:Y:S01]  /*e790*/  HMMA.16816.F32.BF16 R8, R40.reuse, R50, R8 ;  /* 0x000000322808723c */ /* 0x040fe20000041808 */
[----:B------:R-:W1:Y:S03]  /*e7a0*/  LDSM.16.MT88.4 R48, [R162+0x6800] ;  /* 0x00680000a230783b */ /* 0x000e660000004200 */
[----:B------:R-:W-:Y:S01]  /*e7b0*/  FADD.FTZ R67, R67, R84 ;  /* 0x0000005443437221 */ /* 0x000fe20000010000 */
[----:B------:R-:W3:Y:S01]  /*e7c0*/  MUFU.EX2 R74, R74 ;  /* 0x0000004a004a7308 */ /* 0x000ee20000000800 */
[--C-:B------:R-:W-:Y:S02]  /*e7d0*/  FFMA.FTZ R105, R206, c[0x0][0x23c], -R39.reuse ;  /* 0x00008f00ce697a23 */ /* 0x100fe40000010827 */
[C---:B------:R-:W-:Y:S01]  /*e7e0*/  HMMA.16816.F32.BF16 R12, R40.reuse, R52, R12 ;  /* 0x00000034280c723c */ /* 0x040fe2000004180c */
[----:B------:R-:W-:Y:S03]  /*e7f0*/  LDSM.16.MT88.4 R84, [R164+0x9800] ;  /* 0x00980000a454783b */ /* 0x000fe60000004200 */
[--C-:B------:R-:W-:Y:S02]  /*e800*/  FFMA.FTZ R108, R204, c[0x0][0x23c], -R39.reuse ;  /* 0x00008f00cc6c7a23 */ /* 0x100fe40000010827 */
[--C-:B------:R-:W-:Y:S01]  /*e810*/  FFMA.FTZ R208, R208, c[0x0][0x23c], -R39.reuse ;  /* 0x00008f00d0d07a23 */ /* 0x100fe20000010827 */
[----:B------:R-:W-:Y:S01]  /*e820*/  MUFU.EX2 R81, R81 ;  /* 0x0000005100517308 */ /* 0x000fe20000000800 */
[C---:B------:R-:W-:Y:S01]  /*e830*/  HMMA.16816.F32.BF16 R16, R40.reuse, R54, R16 ;  /* 0x000000362810723c */ /* 0x040fe20000041810 */
[----:B------:R-:W4:Y:S03]  /*e840*/  LDSM.16.MT88.4 R52, [R166+0x7000] ;  /* 0x00700000a634783b */ /* 0x000f260000004200 */
[--C-:B------:R-:W-:Y:S02]  /*e850*/  FFMA.FTZ R124, R201, c[0x0][0x23c], -R66.reuse ;  /* 0x00008f00c97c7a23 */ /* 0x100fe40000010842 */
[--C-:B------:R-:W-:Y:S02]  /*e860*/  FFMA.FTZ R125, R203, c[0x0][0x23c], -R66.reuse ;  /* 0x00008f00cb7d7a23 */ /* 0x100fe40000010842 */
[C---:B--2---:R-:W-:Y:S01]  /*e870*/  HMMA.16816.F32.BF16 R20, R40.reuse, R44, R20 ;  /* 0x0000002c2814723c */ /* 0x044fe20000041814 */
[----:B------:R-:W-:Y:S03]  /*e880*/  MUFU.EX2 R75, R75 ;  /* 0x0000004b004b7308 */ /* 0x000fe60000000800 */
[--C-:B------:R-:W-:Y:S02]  /*e890*/  FFMA.FTZ R126, R202, c[0x0][0x23c], -R39.reuse ;  /* 0x00008f00ca7e7a23 */ /* 0x100fe40000010827 */
[--C-:B------:R-:W-:Y:S02]  /*e8a0*/  FFMA.FTZ R63, R198, c[0x0][0x23c], -R39.reuse ;  /* 0x00008f00c63f7a23 */ /* 0x100fe40000010827 */
[C---:B------:R-:W-:Y:S01]  /*e8b0*/  HMMA.16816.F32.BF16 R24, R40.reuse, R46, R24 ;  /* 0x0000002e2818723c */ /* 0x040fe20000041818 */
[----:B------:R-:W2:Y:S02]  /*e8c0*/  LDSM.16.MT88.4 R44, [R164+0x7000] ;  /* 0x00700000a42c783b */ /* 0x000ea40000004200 */
[----:B------:R-:W5:Y:S01]  /*e8d0*/  MUFU.EX2 R70, R70 ;  /* 0x0000004600467308 */ /* 0x000f620000000800 */
[--C-:B------:R-:W-:Y:S02]  /*e8e0*/  FFMA.FTZ R36, R36, c[0x0][0x23c], -R39.reuse ;  /* 0x00008f0024247a23 */ /* 0x100fe40000010827 */
[----:B------:R-:W-:Y:S02]  /*e8f0*/  FFMA.FTZ R39, R3, c[0x0][0x23c], -R39 ;  /* 0x00008f0003277a23 */ /* 0x000fe40000010827 */
[--C-:B------:R-:W-:Y:S01]  /*e900*/  FFMA.FTZ R199, R199, c[0x0][0x23c], -R66.reuse ;  /* 0x00008f00c7c77a23 */ /* 0x100fe20000010842 */
[C---:B-1----:R-:W-:Y:S03]  /*e910*/  HMMA.16816.F32.BF16 R28, R40.reuse, R48, R28 ;  /* 0x00000030281c723c */ /* 0x042fe6000004181c */
[----:B------:R-:W-:Y:S01]  /*e920*/  FFMA.FTZ R66, R200, c[0x0][0x23c], -R66 ;  /* 0x00008f00c8427a23 */ /* 0x000fe20000010842 */
[----:B------:R-:W-:Y:S04]  /*e930*/  MUFU.EX2 R80, R80 ;  /* 0x0000005000507308 */ /* 0x000fe80000000800 */
[----:B------:R-:W-:Y:S01]  /*e940*/  HMMA.16816.F32.BF16 R32, R40, R50, R32 ;  /* 0x000000322820723c */ /* 0x000fe20000041820 */
[----:B------:R-:W1:Y:S05]  /*e950*/  LDSM.16.MT88.4 R48, [R163+0x7000] ;  /* 0x00700000a330783b */ /* 0x000e6a0000004200 */
[----:B------:R-:W1:Y:S01]  /*e960*/  MUFU.EX2 R89, R89 ;  /* 0x0000005900597308 */ /* 0x000e620000000800 */
[----:B---3--:R-:W-:Y:S02]  /*e970*/  F2FP.BF16.PACK_AB R43, R77, R74 ;  /* 0x0000004a4d2b723e */ /* 0x008fe400000010ff */
[C---:B------:R-:W-:Y:S03]  /*e980*/  F2FP.BF16.PACK_AB R40, R71.reuse, R68 ;  /* 0x000000444728723e */ /* 0x040fe600000010ff */
[----:B------:R-:W-:Y:S01]  /*e990*/  F2FP.BF16.PACK_AB R41, R72, R69 ;  /* 0x000000454829723e */ /* 0x000fe200000010ff */
[----:B------:R-:W-:Y:S01]  /*e9a0*/  FADD.FTZ R68, R68, R67 ;  /* 0x0000004344447221 */ /* 0x000fe20000010000 */
[C---:B-----5:R-:W-:Y:S02]  /*e9b0*/  F2FP.BF16.PACK_AB R42, R70.reuse, R75 ;  /* 0x0000004b462a723e */ /* 0x060fe400000010ff */
[----:B------:R-:W-:Y:S01]  /*e9c0*/  MUFU.EX2 R83, R83 ;  /* 0x0000005300537308 */ /* 0x000fe20000000800 */
[----:B------:R-:W-:Y:S04]  /*e9d0*/  FADD.FTZ R68, R71, R68 ;  /* 0x0000004447447221 */ /* 0x000fe80000010000 */
[C---:B----4-:R-:W-:Y:S03]  /*e9e0*/  HMMA.16816.F32.BF16 R4, R40.reuse, R52, R4 ;  /* 0x000000342804723c */ /* 0x050fe60000041804 */
[----:B------:R-:W-:Y:S02]  /*e9f0*/  FADD.FTZ R75, R75, R68 ;  /* 0x000000444b4b7221 */ /* 0x000fe40000010000 */
[----:B------:R-:W3:Y:S02]  /*ea00*/  MUFU.EX2 R82, R82 ;  /* 0x0000005200527308 */ /* 0x000ee40000000800 */
[----:B------:R-:W-:Y:S01]  /*ea10*/  FADD.FTZ R75, R70, R75 ;  /* 0x0000004b464b7221 */ /* 0x000fe20000010000 */
[C---:B------:R-:W-:Y:S01]  /*ea20*/  HMMA.16816.F32.BF16 R8, R40.reuse, R54, R8 ;  /* 0x000000362808723c */ /* 0x040fe20000041808 */
[----:B------:R-:W4:Y:S06]  /*ea30*/  LDSM.16.MT88.4 R52, [R162+0x7000] ;  /* 0x00700000a234783b */ /* 0x000f2c0000004200 */
[----:B------:R-:W-:Y:S01]  /*ea40*/  MUFU.EX2 R88, R88 ;  /* 0x0000005800587308 */ /* 0x000fe20000000800 */
[C---:B--2---:R-:W-:Y:S08]  /*ea50*/  HMMA.16816.F32.BF16 R12, R40.reuse, R44, R12 ;  /* 0x0000002c280c723c */ /* 0x044ff0000004180c */
[C---:B------:R-:W-:Y:S01]  /*ea60*/  HMMA.16816.F32.BF16 R16, R40.reuse, R46, R16 ;  /* 0x0000002e2810723c */ /* 0x040fe20000041810 */
[----:B------:R-:W2:Y:S01]  /*ea70*/  LDSM.16.MT88.4 R44, [R166+0x7800] ;  /* 0x00780000a62c783b */ /* 0x000ea20000004200 */
[----:B------:R-:W5:Y:S06]  /*ea80*/  MUFU.EX2 R91, R91 ;  /* 0x0000005b005b7308 */ /* 0x000f6c0000000800 */
[C---:B-1----:R-:W-:Y:S04]  /*ea90*/  HMMA.16816.F32.BF16 R20, R40.reuse, R48, R20 ;  /* 0x000000302814723c */ /* 0x042fe80000041814 */
[----:B------:R-:W-:Y:S04]  /*eaa0*/  MUFU.EX2 R90, R90 ;  /* 0x0000005a005a7308 */ /* 0x000fe80000000800 */
[C---:B------:R-:W-:Y:S01]  /*eab0*/  HMMA.16816.F32.BF16 R24, R40.reuse, R50, R24 ;  /* 0x000000322818723c */ /* 0x040fe20000041818 */
[----:B------:R-:W1:Y:S05]  /*eac0*/  LDSM.16.MT88.4 R48, [R164+0x7800] ;  /* 0x00780000a430783b */ /* 0x000e6a0000004200 */
[----:B------:R-:W1:Y:S02]  /*ead0*/  MUFU.EX2 R107, R107 ;  /* 0x0000006b006b7308 */ /* 0x000e640000000800 */
[C---:B----4-:R-:W-:Y:S08]  /*eae0*/  HMMA.16816.F32.BF16 R28, R40.reuse, R52, R28 ;  /* 0x00000034281c723c */ /* 0x050ff0000004181c */
[----:B------:R-:W-:Y:S01]  /*eaf0*/  MUFU.EX2 R109, R109 ;  /* 0x0000006d006d7308 */ /* 0x000fe20000000800 */
[----:B------:R-:W-:Y:S01]  /*eb00*/  HMMA.16816.F32.BF16 R32, R40, R54, R32 ;  /* 0x000000362820723c */ /* 0x000fe20000041820 */
[----:B------:R-:W4:Y:S06]  /*eb10*/  LDSM.16.MT88.4 R52, [R163+0x7800] ;  /* 0x00780000a334783b */ /* 0x000f2c0000004200 */
[----:B------:R-:W-:Y:S02]  /*eb20*/  F2FP.BF16.PACK_AB R40, R81, R78 ;  /* 0x0000004e5128723e */ /* 0x000fe400000010ff */
[----:B------:R-:W-:Y:S01]  /*eb30*/  F2FP.BF16.PACK_AB R41, R89, R80 ;  /* 0x000000505929723e */ /* 0x000fe200000010ff */
[----:B------:R-:W1:Y:S02]  /*eb40*/  MUFU.EX2 R110, R110 ;  /* 0x0000006e006e7308 */ /* 0x000e640000000800 */
[----:B---3--:R-:W-:Y:S02]  /*eb50*/  F2FP.BF16.PACK_AB R42, R82, R83 ;  /* 0x00000053522a723e */ /* 0x008fe400000010ff */
[----:B-----5:R-:W-:Y:S06]  /*eb60*/  F2FP.BF16.PACK_AB R43, R91, R88 ;  /* 0x000000585b2b723e */ /* 0x020fec00000010ff */
[----:B------:R-:W-:Y:S01]  /*eb70*/  MUFU.EX2 R111, R111 ;  /* 0x0000006f006f7308 */ /* 0x000fe20000000800 */
[C---:B--2---:R-:W-:Y:S08]  /*eb80*/  HMMA.16816.F32.BF16 R4, R40.reuse, R44, R4 ;  /* 0x0000002c2804723c */ /* 0x044ff00000041804 */
[C---:B------:R-:W-:Y:S01]  /*eb90*/  HMMA.16816.F32.BF16 R8, R40.reuse, R46, R8 ;  /* 0x0000002e2808723c */ /* 0x040fe20000041808 */
[----:B------:R-:W2:Y:S01]  /*eba0*/  LDSM.16.MT88.4 R44, [R162+0x7800] ;  /* 0x00780000a22c783b */ /* 0x000ea20000004200 */
[----:B------:R-:W3:Y:S06]  /*ebb0*/  MUFU.EX2 R112, R112 ;  /* 0x0000007000707308 */ /* 0x000eec0000000800 */
[C---:B-1----:R-:W-:Y:S04]  /*ebc0*/  HMMA.16816.F32.BF16 R12, R40.reuse, R48, R12 ;  /* 0x00000030280c723c */ /* 0x042fe8000004180c */
[----:B------:R-:W-:Y:S04]  /*ebd0*/  MUFU.EX2 R113, R113 ;  /* 0x0000007100717308 */ /* 0x000fe80000000800 */
[C---:B------:R-:W-:Y:S01]  /*ebe0*/  HMMA.16816.F32.BF16 R16, R40.reuse, R50, R16 ;  /* 0x000000322810723c */ /* 0x040fe20000041810 */
[----:B------:R-:W1:Y:S05]  /*ebf0*/  LDSM.16.MT88.4 R48, [R166+0x8000] ;  /* 0x00800000a630783b */ /* 0x000e6a0000004200 */
[----:B------:R-:W5:Y:S02]  /*ec00*/  MUFU.EX2 R114, R114 ;  /* 0x0000007200727308 */ /* 0x000f640000000800 */
[C---:B----4-:R-:W-:Y:S08]  /*ec10*/  HMMA.16816.F32.BF16 R20, R40.reuse, R52, R20 ;  /* 0x000000342814723c */ /* 0x050ff00000041814 */
[C---:B------:R-:W-:Y:S01]  /*ec20*/  HMMA.16816.F32.BF16 R24, R40.reuse, R54, R24 ;  /* 0x000000362818723c */ /* 0x040fe20000041818 */
[----:B------:R-:W4:Y:S01]  /*ec30*/  LDSM.16.MT88.4 R52, [R164+0x8000] ;  /* 0x00800000a434783b */ /* 0x000f220000004200 */
[----:B------:R-:W-:Y:S06]  /*ec40*/  MUFU.EX2 R115, R115 ;  /* 0x0000007300737308 */ /* 0x000fec0000000800 */
[C---:B--2---:R-:W-:Y:S04]  /*ec50*/  HMMA.16816.F32.BF16 R28, R40.reuse, R44, R28 ;  /* 0x0000002c281c723c */ /* 0x044fe8000004181c */
[----:B------:R-:W2:Y:S04]  /*ec60*/  MUFU.EX2 R116, R116 ;  /* 0x0000007400747308 */ /* 0x000ea80000000800 */
[----:B------:R-:W-:Y:S01]  /*ec70*/  HMMA.16816.F32.BF16 R32, R40, R46, R32 ;  /* 0x0000002e2820723c */ /* 0x000fe20000041820 */
[----:B------:R-:W2:Y:S05]  /*ec80*/  LDSM.16.MT88.4 R44, [R162+0x8000] ;  /* 0x00800000a22c783b */ /* 0x000eaa0000004200 */
[----:B------:R-:W-:Y:S01]  /*ec90*/  MUFU.EX2 R117, R117 ;  /* 0x0000007500757308 */ /* 0x000fe20000000800 */
[----:B------:R-:W-:Y:S02]  /*eca0*/  F2FP.BF16.PACK_AB R40, R107, R90 ;  /* 0x0000005a6b28723e */ /* 0x000fe400000010ff */
[----:B------:R-:W-:Y:S03]  /*ecb0*/  F2FP.BF16.PACK_AB R41, R110, R109 ;  /* 0x0000006d6e29723e */ /* 0x000fe600000010ff */
[----:B---3--:R-:W-:Y:S02]  /*ecc0*/  F2FP.BF16.PACK_AB R42, R112, R111 ;  /* 0x0000006f702a723e */ /* 0x008fe400000010ff */
[----:B-----5:R-:W-:Y:S02]  /*ecd0*/  F2FP.BF16.PACK_AB R43, R114, R113 ;  /* 0x00000071722b723e */ /* 0x020fe400000010ff */
[----:B------:R-:W3:Y:S05]  /*ece0*/  MUFU.EX2 R118, R118 ;  /* 0x0000007600767308 */ /* 0x000eea0000000800 */
[C---:B-1----:R-:W-:Y:S05]  /*ecf0*/  HMMA.16816.F32.BF16 R4, R40.reuse, R48, R4 ;  /* 0x000000302804723c */ /* 0x042fea0000041804 */
[----:B------:R-:W-:Y:S03]  /*ed00*/  MUFU.EX2 R37, R37 ;  /* 0x0000002500257308 */ /* 0x000fe60000000800 */
[C---:B------:R-:W-:Y:S01]  /*ed10*/  HMMA.16816.F32.BF16 R8, R40.reuse, R50, R8 ;  /* 0x000000322808723c */ /* 0x040fe20000041808 */
[----:B------:R-:W1:Y:S06]  /*ed20*/  LDSM.16.MT88.4 R48, [R166+0x8800] ;  /* 0x00880000a630783b */ /* 0x000e6c0000004200 */
[----:B------:R-:W5:Y:S01]  /*ed30*/  MUFU.EX2 R38, R38 ;  /* 0x0000002600267308 */ /* 0x000f620000000800 */
[C---:B----4-:R-:W-:Y:S08]  /*ed40*/  HMMA.16816.F32.BF16 R12, R40.reuse, R52, R12 ;  /* 0x00000034280c723c */ /* 0x050ff0000004180c */
[C---:B------:R-:W-:Y:S01]  /*ed50*/  HMMA.16816.F32.BF16 R16, R40.reuse, R54, R16 ;  /* 0x000000362810723c */ /* 0x040fe20000041810 */
[----:B------:R-:W4:Y:S01]  /*ed60*/  LDSM.16.MT88.4 R52, [R164+0x8800] ;  /* 0x00880000a434783b */ /* 0x000f220000004200 */
        /* <DEDUP_REMOVED lines=10> */
[----:B------:R-:W-:Y:S02]  /*ee10*/  F2FP.BF16.PACK_AB R40, R116, R115 ;  /* 0x000000737428723e */ /* 0x000fe400000010ff */
[----:B---3--:R-:W-:Y:S03]  /*ee20*/  F2FP.BF16.PACK_AB R41, R118, R117 ;  /* 0x000000757629723e */ /* 0x008fe600000010ff */
[----:B-----5:R-:W-:Y:S01]  /*ee30*/  F2FP.BF16.PACK_AB R42, R38, R37 ;  /* 0x00000025262a723e */ /* 0x020fe200000010ff */
[----:B------:R-:W-:Y:S01]  /*ee40*/  MUFU.EX2 R123, R123 ;  /* 0x0000007b007b7308 */ /* 0x000fe20000000800 */
[----:B-1----:R-:W-:Y:S07]  /*ee50*/  F2FP.BF16.PACK_AB R43, R120, R119 ;  /* 0x00000077782b723e */ /* 0x002fee00000010ff */
[C---:B------:R-:W-:Y:S02]  /*ee60*/  HMMA.16816.F32.BF16 R4, R40.reuse, R48, R4 ;  /* 0x000000302804723c */ /* 0x040fe40000041804 */
[----:B------:R-:W1:Y:S06]  /*ee70*/  MUFU.EX2 R104, R208 ;  /* 0x000000d000687308 */ /* 0x000e6c0000000800 */
[C---:B------:R-:W-:Y:S01]  /*ee80*/  HMMA.16816.F32.BF16 R8, R40.reuse, R50, R8 ;  /* 0x000000322808723c */ /* 0x040fe20000041808 */
[----:B------:R-:W3:Y:S03]  /*ee90*/  LDSM.16.MT88.4 R48, [R166+0x9000] ;  /* 0x00900000a630783b */ /* 0x000ee60000004200 */
[----:B------:R-:W-:Y:S04]  /*eea0*/  MUFU.EX2 R101, R101 ;  /* 0x0000006500657308 */ /* 0x000fe80000000800 */
[C---:B----4-:R-:W-:Y:S06]  /*eeb0*/  HMMA.16816.F32.BF16 R12, R40.reuse, R52, R12 ;  /* 0x00000034280c723c */ /* 0x050fec000004180c */
[----:B------:R-:W4:Y:S02]  /*eec0*/  MUFU.EX2 R106, R106 ;  /* 0x0000006a006a7308 */ /* 0x000f240000000800 */
        /* <DEDUP_REMOVED lines=14> */
[----:B----4-:R-:W-:Y:S02]  /*efb0*/  F2FP.BF16.PACK_AB R42, R106, R101 ;  /* 0x000000656a2a723e */ /* 0x010fe400000010ff */
[----:B---3--:R-:W-:Y:S04]  /*efc0*/  F2FP.BF16.PACK_AB R43, R108, R105 ;  /* 0x000000696c2b723e */ /* 0x008fe800000010ff */
[----:B------:R-:W-:Y:S03]  /*efd0*/  MUFU.EX2 R126, R126 ;  /* 0x0000007e007e7308 */ /* 0x000fe60000000800 */
[C---:B------:R-:W-:Y:S07]  /*efe0*/  HMMA.16816.F32.BF16 R4, R40.reuse, R48, R4 ;  /* 0x000000302804723c */ /* 0x040fee0000041804 */
[----:B------:R-:W1:Y:S01]  /*eff0*/  MUFU.EX2 R63, R63 ;  /* 0x0000003f003f7308 */ /* 0x000e620000000800 */
[C---:B------:R-:W-:Y:S04]  /*f000*/  HMMA.16816.F32.BF16 R8, R40.reuse, R50, R8 ;  /* 0x000000322808723c */ /* 0x040fe80000041808 */
[----:B-----5:R-:W-:Y:S04]  /*f010*/  F2FP.BF16.PACK_AB R68, R125, R124 ;  /* 0x0000007c7d44723e */ /* 0x020fe800000010ff */
[C---:B------:R-:W-:Y:S01]  /*f020*/  HMMA.16816.F32.BF16 R12, R40.reuse, R52, R12 ;  /* 0x00000034280c723c */ /* 0x040fe2000004180c */
[----:B------:R-:W-:Y:S07]  /*f030*/  MUFU.EX2 R48, R199 ;  /* 0x000000c700307308 */ /* 0x000fee0000000800 */
[C---:B------:R-:W-:Y:S03]  /*f040*/  HMMA.16816.F32.BF16 R16, R40.reuse, R54, R16 ;  /* 0x000000362810723c */ /* 0x040fe60000041810 */
[----:B------:R-:W3:Y:S05]  /*f050*/  MUFU.EX2 R49, R66 ;  /* 0x0000004200317308 */ /* 0x000eea0000000800 */
[C---:B--2---:R-:W-:Y:S05]  /*f060*/  HMMA.16816.F32.BF16 R20, R40.reuse, R44, R20 ;  /* 0x0000002c2814723c */ /* 0x044fea0000041814 */
[----:B------:R-:W-:Y:S02]  /*f070*/  MUFU.EX2 R36, R36 ;  /* 0x0000002400247308 */ /* 0x000fe40000000800 */
[----:B------:R-:W-:Y:S01]  /*f080*/  FADD.FTZ R44, R76, R61 ;  /* 0x0000003d4c2c7221 */ /* 0x000fe20000010000 */
[C---:B------:R-:W-:Y:S04]  /*f090*/  HMMA.16816.F32.BF16 R24, R40.reuse, R46, R24 ;  /* 0x0000002e2818723c */ /* 0x040fe80000041818 */
[----:B------:R-:W-:Y:S03]  /*f0a0*/  FADD.FTZ R44, R73, R44 ;  /* 0x0000002c492c7221 */ /* 0x000fe60000010000 */
[----:B------:R-:W2:Y:S01]  /*f0b0*/  MUFU.EX2 R39, R39 ;  /* 0x0000002700277308 */ /* 0x000ea20000000800 */
[----:B------:R-:W-:Y:S01]  /*f0c0*/  FADD.FTZ R3, R69, R44 ;  /* 0x0000002c45037221 */ /* 0x000fe20000010000 */
[----:B-1----:R-:W-:Y:S01]  /*f0d0*/  F2FP.BF16.PACK_AB R69, R63, R126 ;  /* 0x0000007e3f45723e */ /* 0x002fe200000010ff */
[C---:B------:R-:W-:Y:S03]  /*f0e0*/  HMMA.16816.F32.BF16 R28, R40.reuse, R56, R28 ;  /* 0x00000038281c723c */ /* 0x040fe6000004181c */
[----:B------:R-:W-:Y:S01]  /*f0f0*/  FADD.FTZ R3, R72, R3 ;  /* 0x0000000348037221 */ /* 0x000fe20000010000 */
[----:B---3--:R-:W-:Y:S01]  /*f100*/  F2FP.BF16.PACK_AB R70, R49, R48 ;  /* 0x000000303146723e */ /* 0x008fe200000010ff */
[----:B------:R-:W-:Y:S02]  /*f110*/  FADD.FTZ R44, R78, R75 ;  /* 0x0000004b4e2c7221 */ /* 0x000fe40000010000 */
[----:B------:R-:W-:Y:S01]  /*f120*/  FADD.FTZ R74, R74, R3 ;  /* 0x000000034a4a7221 */ /* 0x000fe20000010000 */
[----:B------:R-:W-:Y:S04]  /*f130*/  HMMA.16816.F32.BF16 R32, R40, R58, R32 ;  /* 0x0000003a2820723c */ /* 0x000fe80000041820 */
[----:B------:R-:W-:Y:S02]  /*f140*/  FADD.FTZ R3, R77, R74 ;  /* 0x0000004a4d037221 */ /* 0x000fe40000010000 */
[----:B------:R-:W-:Y:S01]  /*f150*/  FADD.FTZ R44, R81, R44 ;  /* 0x0000002c512c7221 */ /* 0x000fe20000010000 */
[----:B------:R-:W1:Y:S01]  /*f160*/  LDSM.16.MT88.4 R76, [R163+0x9800] ;  /* 0x00980000a34c783b */ /* 0x000e620000004200 */
[----:B------:R-:W-:Y:S04]  /*f170*/  FADD.FTZ R80, R80, R3 ;  /* 0x0000000350507221 */ /* 0x000fe80000010000 */
[----:B------:R-:W-:Y:S01]  /*f180*/  FADD.FTZ R89, R89, R80 ;  /* 0x0000005059597221 */ /* 0x000fe20000010000 */
[----:B--2---:R-:W-:Y:S01]  /*f190*/  F2FP.BF16.PACK_AB R71, R39, R36 ;  /* 0x000000242747723e */ /* 0x004fe200000010ff */
[----:B------:R-:W-:Y:S02]  /*f1a0*/  FADD.FTZ R3, R83, R44 ;  /* 0x0000002c53037221 */ /* 0x000fe40000010000 */
[----:B------:R-:W-:Y:S02]  /*f1b0*/  FADD.FTZ R40, R88, R89 ;  /* 0x0000005958287221 */ /* 0x000fe40000010000 */
[----:B------:R-:W-:Y:S02]  /*f1c0*/  FADD.FTZ R3, R82, R3 ;  /* 0x0000000352037221 */ /* 0x000fe40000010000 */
[----:B------:R-:W-:Y:S01]  /*f1d0*/  FADD.FTZ R40, R91, R40 ;  /* 0x000000285b287221 */ /* 0x000fe20000010000 */
[C---:B------:R-:W-:Y:S01]  /*f1e0*/  HMMA.16816.F32.BF16 R96, R68.reuse, R92, R4 ;  /* 0x0000005c4460723c */ /* 0x040fe20000041804 */
[----:B------:R-:W2:Y:S04]  /*f1f0*/  LDSM.16.MT88.4 R4, [R162+0x9800] ;  /* 0x00980000a204783b */ /* 0x000ea80000004200 */
[----:B------:R-:W-:Y:S03]  /*f200*/  FADD.FTZ R109, R109, R40 ;  /* 0x000000286d6d7221 */ /* 0x000fe60000010000 */
[C---:B------:R-:W-:Y:S04]  /*f210*/  HMMA.16816.F32.BF16 R92, R68.reuse, R94, R8 ;  /* 0x0000005e445c723c */ /* 0x040fe80000041808 */
[----:B------:R-:W-:Y:S03]  /*f220*/  FADD.FTZ R110, R110, R109 ;  /* 0x0000006d6e6e7221 */ /* 0x000fe60000010000 */
        /* <DEDUP_REMOVED lines=38> */
.L_x_5894:
[----:B------:R-:W1:Y:S01]  /*f490*/  SHFL.BFLY PT, R7, R192, 0x2, 0x1f ;  /* 0x0c401f00c0077f89 */ /* 0x000e6200000e0000 */
[----:B------:R-:W-:Y:S01]  /*f4a0*/  MOV R10, 0x3f800000 ;  /* 0x3f800000000a7802 */ /* 0x000fe20000000f00 */
[----:B------:R-:W-:Y:S01]  /*f4b0*/  BSSY B0, `(.L_x_5899) ;  /* 0x000009a000007945 */ /* 0x000fe20003800000 */
[----:B------:R-:W-:Y:S01]  /*f4c0*/  MOV R9, 0x3f800000 ;  /* 0x3f80000000097802 */ /* 0x000fe20000000f00 */
[----:B------:R-:W2:Y:S01]  /*f4d0*/  SHFL.BFLY PT, R14, R193, 0x2, 0x1f ;  /* 0x0c401f00c10e7f89 */ /* 0x000ea200000e0000 */
[----:B------:R-:W-:-:S03]  /*f4e0*/  IADD3 R45, -R182, RZ, RZ ;  /* 0x000000ffb62d7210 */ /* 0x000fc60007ffe1ff */
[----:B------:R-:W3:Y:S04]  /*f4f0*/  S2R R4, SR_TID.X ;  /* 0x0000000000047919 */ /* 0x000ee80000002100 */
[----:B------:R-:W-:Y:S06]  /*f500*/  BAR.SYNC.DEFER_BLOCKING 0x0 ;  /* 0x0000000000007b1d */ /* 0x000fec0000010000 */
[----:B------:R-:W4:Y:S01]  /*f510*/  S2R R44, SR_CTAID.Z ;  /* 0x00000000002c7919 */ /* 0x000f220000002700 */
[----:B-1----:R-:W-:-:S02]  /*f520*/  FADD.FTZ R7, R7, R192 ;  /* 0x000000c007077221 */ /* 0x002fc40000010000 */
[----:B--2---:R-:W-:-:S03]  /*f530*/  FADD.FTZ R14, R14, R193 ;  /* 0x000000c10e0e7221 */ /* 0x004fc60000010000 */
[----:B------:R-:W1:Y:S01]  /*f540*/  SHFL.BFLY PT, R6, R7, 0x1, 0x1f ;  /* 0x0c201f0007067f89 */ /* 0x000e6200000e0000 */
[----:B---3--:R-:W-:-:S03]  /*f550*/  SHF.R.S32.HI R3, RZ, 0x1f, R4 ;  /* 0x0000001fff037819 */ /* 0x008fc60000011404 */
[----:B------:R-:W2:Y:S01]  /*f560*/  SHFL.BFLY PT, R5, R14, 0x1, 0x1f ;  /* 0x0c201f000e057f89 */ /* 0x000ea200000e0000 */
[CC--:B------:R-:W-:Y:S02]  /*f570*/  LEA.HI R8, R3.reuse, R4.reuse, RZ, 0x2 ;  /* 0x0000000403087211 */ /* 0x0c0fe400078f10ff */
[-C--:B------:R-:W-:Y:S02]  /*f580*/  LEA.HI R13, R3, R4.reuse, RZ, 0x4 ;  /* 0x00000004030d7211 */ /* 0x080fe400078f20ff */
[----:B------:R-:W-:Y:S02]  /*f590*/  SHF.R.S32.HI R12, RZ, 0x2, R8 ;  /* 0x00000002ff0c7819 */ /* 0x000fe40000011408 */
[----:B------:R-:W-:Y:S01]  /*f5a0*/  LOP3.LUT R13, R13, 0xfffffff0, RZ, 0xc0, !PT ;  /* 0xfffffff00d0d7812 */ /* 0x000fe200078ec0ff */
[----:B----4-:R-:W-:Y:S01]  /*f5b0*/  IMAD R44, R45, c[0x0][0x1c0], R44 ;  /* 0x000070002d2c7a24 */ /* 0x010fe200078e022c */
[----:B------:R-:W-:Y:S01]  /*f5c0*/  LEA.HI R3, R3, R4, RZ, 0x5 ;  /* 0x0000000403037211 */ /* 0x000fe200078f28ff */
[----:B-1----:R-:W-:Y:S01]  /*f5d0*/  FADD.FTZ R6, R7, R6 ;  /* 0x0000000607067221 */ /* 0x002fe20000010000 */
[----:B------:R-:W-:Y:S01]  /*f5e0*/  SHF.R.S32.HI R7, RZ, 0x1f, R8 ;  /* 0x0000001fff077819 */ /* 0x000fe20000011408 */
[----:B--2---:R-:W-:-:S03]  /*f5f0*/  FADD.FTZ R5, R14, R5 ;  /* 0x000000050e057221 */ /* 0x004fc60000010000 */
[----:B------:R-:W-:Y:S02]  /*f600*/  FSETP.NE.FTZ.AND P4, PT, R6, RZ, PT ;  /* 0x000000ff0600720b */ /* 0x000fe40003f95000 */
[----:B------:R-:W-:Y:S02]  /*f610*/  LEA.HI R7, R7, R12, RZ, 0x3 ;  /* 0x0000000c07077211 */ /* 0x000fe400078f18ff */
[----:B------:R-:W-:Y:S02]  /*f620*/  FSETP.NE.FTZ.AND P3, PT, R5, RZ, PT ;  /* 0x000000ff0500720b */ /* 0x000fe40003f75000 */
[----:B------:R-:W-:-:S05]  /*f630*/  LOP3.LUT R7, R7, 0xfffffff8, RZ, 0xc0, !PT ;  /* 0xfffffff807077812 */ /* 0x000fca00078ec0ff */
[----:B------:R-:W-:Y:S02]  /*f640*/  IMAD.IADD R7, R12, 0x1, -R7 ;  /* 0x000000010c077824 */ /* 0x000fe400078e0a07 */
[----:B------:R-:W1:Y:S02]  /*f650*/  @P4 MUFU.RCP R10, R6 ;  /* 0x00000006000a4308 */ /* 0x000e640000001000 */
[C---:B------:R-:W-:Y:S01]  /*f660*/  IMAD.SHL.U32 R14, R7.reuse, 0x40, RZ ;  /* 0x00000040070e7824 */ /* 0x040fe200078e00ff */
[----:B------:R-:W-:-:S04]  /*f670*/  LOP3.LUT R11, R7, 0x1, RZ, 0xc0, !PT ;  /* 0x00000001070b7812 */ /* 0x000fc800078ec0ff */
[----:B------:R-:W-:Y:S01]  /*f680*/  ISETP.NE.U32.AND P0, PT, R11, 0x1, PT ;  /* 0x000000010b00780c */ /* 0x000fe20003f05070 */
[----:B------:R-:W2:Y:S01]  /*f690*/  @P3 MUFU.RCP R9, R5 ;  /* 0x0000000500093308 */ /* 0x000ea20000001000 */
[----:B------:R-:W-:Y:S02]  /*f6a0*/  LOP3.LUT R14, R14, 0x1c0, RZ, 0xc0, !PT ;  /* 0x000001c00e0e7812 */ /* 0x000fe400078ec0ff */
[----:B------:R-:W-:Y:S02]  /*f6b0*/  R2P PR, R7, 0x6 ;  /* 0x0000000607007804 */ /* 0x000fe40000000000 */
[----:B------:R-:W-:Y:S02]  /*f6c0*/  SHF.R.S32.HI R7, RZ, 0x5, R3 ;  /* 0x00000005ff077819 */ /* 0x000fe40000011403 */
[----:B------:R-:W-:Y:S01]  /*f6d0*/  LOP3.LUT R3, R3, 0xffffffe0, RZ, 0xc0, !PT ;  /* 0xffffffe003037812 */ /* 0x000fe200078ec0ff */
[C---:B-1----:R-:W-:Y:S01]  /*f6e0*/  FMUL.FTZ R96, R10.reuse, R96 ;  /* 0x000000600a607220 */ /* 0x042fe20000410000 */
        /* <DEDUP_REMOVED lines=22> */
[----:B--2---:R-:W-:-:S02]  /*f850*/  FMUL.FTZ R99, R9, R99 ;  /* 0x0000006309637220 */ /* 0x004fc40000410000 */
[C---:B------:R-:W-:Y:S01]  /*f860*/  FMUL.FTZ R98, R9.reuse, R98 ;  /* 0x0000006209627220 */ /* 0x040fe20000410000 */
[----:B------:R-:W-:Y:S01]  /*f870*/  LOP3.LUT R12, R10, 0x1c0, RZ, 0xc0, !PT ;  /* 0x000001c00a0c7812 */ /* 0x000fe200078ec0ff */
        /* <DEDUP_REMOVED lines=14> */
[-C--:B------:R-:W-:Y:S01]  /*f960*/  IADD3 R9, -R13, R4.reuse, RZ ;  /* 0x000000040d097210 */ /* 0x080fe20007ffe1ff */
[----:B-1----:R-:W-:Y:S01]  /*f970*/  @P4 FMUL.FTZ R45, R6, 0.69314718246459960938 ;  /* 0x3f317218062d4820 */ /* 0x002fe20000410000 */
[----:B------:R-:W-:Y:S01]  /*f980*/  LOP3.LUT R13, R8, 0x1ffffffc, RZ, 0xc0, !PT ;  /* 0x1ffffffc080d7812 */ /* 0x000fe200078ec0ff */
[----:B---3--:R-:W-:Y:S01]  /*f990*/  @P3 FMUL.FTZ R5, R5, 0.69314718246459960938 ;  /* 0x3f31721805053820 */ /* 0x008fe20000410000 */
[----:B------:R-:W-:Y:S02]  /*f9a0*/  LEA.HI R10, R9, R9, RZ, 0x1 ;  /* 0x00000009090a7211 */ /* 0x000fe400078f08ff */
[----:B------:R-:W-:-:S02]  /*f9b0*/  IADD3 R16, -R13, R4, RZ ;  /* 0x000000040d107210 */ /* 0x000fc40007ffe1ff */
[----:B------:R-:W-:Y:S02]  /*f9c0*/  SHF.L.U32 R11, R10, 0x2, RZ ;  /* 0x000000020a0b7819 */ /* 0x000fe400000006ff */
[----:B------:R-:W-:Y:S01]  /*f9d0*/  SHF.R.U32.HI R8, RZ, 0x3, R12 ;  /* 0x00000003ff087819 */ /* 0x000fe2000001160c */
[C---:B------:R-:W-:Y:S01]  /*f9e0*/  IMAD R13, R7.reuse, 0x200, R16 ;  /* 0x00000200070d7824 */ /* 0x040fe200078e0210 */
[----:B------:R-:W-:Y:S01]  /*f9f0*/  LOP3.LUT R11, R12, 0x38, R11, 0xf8, !PT ;  /* 0x000000380c0b7812 */ /* 0x000fe200078ef80b */
[----:B------:R-:W-:Y:S01]  /*fa00*/  IMAD.IADD R7, R7, 0x1, -R46 ;  /* 0x0000000107077824 */ /* 0x000fe200078e0a2e */
[----:B------:R-:W-:Y:S02]  /*fa10*/  LEA.HI R12, R14, R14, RZ, 0x1d ;  /* 0x0000000e0e0c7211 */ /* 0x000fe400078fe8ff */
[----:B------:R-:W-:Y:S02]  /*fa20*/  LOP3.LUT R10, R10, 0xffffffe, RZ, 0xc0, !PT ;  /* 0x0ffffffe0a0a7812 */ /* 0x000fe400078ec0ff */
[----:B------:R-:W-:-:S02]  /*fa30*/  LOP3.LUT R8, R11, R8, RZ, 0x3c, !PT ;  /* 0x000000080b087212 */ /* 0x000fc400078e3cff */
[----:B------:R-:W-:Y:S01]  /*fa40*/  LEA R13, R13, R12, 0x1 ;  /* 0x0000000c0d0d7211 */ /* 0x000fe200078e08ff */
[----:B------:R-:W-:Y:S01]  /*fa50*/  IMAD.IADD R15, R9, 0x1, -R10 ;  /* 0x00000001090f7824 */ /* 0x000fe200078e0a0a */
[----:B------:R-:W-:Y:S02]  /*fa60*/  MOV R11, 0xffffffe0 ;  /* 0xffffffe0000b7802 */ /* 0x000fe40000000f00 */
[----:B------:R-:W-:Y:S01]  /*fa70*/  MOV R10, 0x40 ;  /* 0x00000040000a7802 */ /* 0x000fe20000000f00 */
[----:B------:R-:W-:Y:S01]  /*fa80*/  IMAD R8, R15, 0x4, R8 ;  /* 0x000000040f087824 */ /* 0x000fe200078e0208 */
[----:B------:R-:W-:Y:S01]  /*fa90*/  SHF.L.U32 R12, R13, 0x2, RZ ;  /* 0x000000020d0c7819 */ /* 0x000fe200000006ff */
[----:B------:R-:W-:Y:S01]  /*faa0*/  STS.64 [R13.X4], R96 ;  /* 0x000000600d007388 */ /* 0x000fe20000004a00 */
[----:B------:R-:W-:Y:S02]  /*fab0*/  SEL R11, R11, 0x20, !P0 ;  /* 0x000000200b0b7807 */ /* 0x000fe40004000000 */
[----:B------:R-:W-:Y:S01]  /*fac0*/  SEL R15, R10, 0xffffffc0, !P1 ;  /* 0xffffffc00a0f7807 */ /* 0x000fe20004800000 */
[----:B------:R1:W-:Y:S01]  /*fad0*/  STS.64 [R13.X4+0x800], R98 ;  /* 0x000800620d007388 */ /* 0x0003e20000004a00 */
[----:B------:R-:W-:-:S02]  /*fae0*/  IADD3 R14, R12, 0x80, RZ ;  /* 0x000000800c0e7810 */ /* 0x000fc40007ffe0ff */
        /* <DEDUP_REMOVED lines=54> */
.L_x_5900:
[----:B------:R-:W-:Y:S05]  /*fe50*/  BSYNC B0 ;  /* 0x0000000000007941 */ /* 0x000fea0003800000 */
.L_x_5899:
        /* <DEDUP_REMOVED lines=34> */
.L_x_5901:
        /* <DEDUP_REMOVED lines=16> */
.L_x_7911:


//--------------------- .text._ZN5flash24flash_fwd_splitkv_kernelI23Flash_fwd_kernel_traitsILi64ELi64ELi128ELi4ELb0ELb0EN7cutlass10bfloat16_tE19Flash_kernel_traitsILi64ELi64ELi128ELi4ES3_EELb1ELb0ELb0ELb0ELb0ELb0ELb1ELb1EEEvNS_16Flash_fwd_paramsE --------------------------
	.section	.text._ZN5flash24flash_fwd_splitkv_kernelI23Flash_fwd_kernel_traitsILi64ELi64ELi128ELi4ELb0ELb0EN7cutlass10bfloat16_tE19Flash_kernel_traitsILi64ELi64ELi128ELi4ES3_EELb1ELb0ELb0ELb0ELb0ELb0ELb1ELb1EEEvNS_16Flash_fwd_paramsE,"ax",@progbits
	.sectioninfo	@"SHI_REGISTERS=202"
	.align	128
        .global         _ZN5flash24flash_fwd_splitkv_kernelI23Flash_fwd_kernel_traitsILi64ELi64ELi128ELi4ELb0ELb0EN7cutlass10bfloat16_tE19Flash_kernel_traitsILi64ELi64ELi128ELi4ES3_EELb1ELb0ELb0ELb0ELb0ELb0ELb1ELb1EEEvNS_16Flash_fwd_paramsE
        .type           _ZN5flash24flash_fwd_splitkv_kernelI23Flash_fwd_kernel_traitsILi64ELi64ELi128ELi4ELb0ELb0EN7cutlass10bfloat16_tE19Flash_kernel_traitsILi64ELi64ELi128ELi4ES3_EELb1ELb0ELb0ELb0ELb0ELb0ELb1ELb1EEEvNS_16Flash_fwd_paramsE,@function
        .size           _ZN5flash24flash_fwd_splitkv_kernelI23Flash_fwd_kernel_traitsILi64ELi64ELi128ELi4ELb0ELb0EN7cutlass10bfloat16_tE19Flash_kernel_traitsILi64ELi64ELi128ELi4ES3_EELb1ELb0ELb0ELb0ELb0ELb0ELb1ELb1EEEvNS_16Flash_fwd_paramsE,(.L_x_7912 - _ZN5flash24flash_fwd_splitkv_kernelI23Flash_fwd_kernel_traitsILi64ELi64ELi128ELi4ELb0ELb0EN7cutlass10bfloat16_tE19Flash_kernel_traitsILi64ELi64ELi128ELi4ES3_EELb1ELb0ELb0ELb0ELb0ELb0ELb1ELb1EEEvNS_16Flash_fwd_paramsE)
        .other          _ZN5flash24flash_fwd_splitkv_kernelI23Flash_fwd_kernel_traitsILi64ELi64ELi128ELi4ELb0ELb0EN7cutlass10bfloat16_tE19Flash_kernel_traitsILi64ELi64ELi128ELi4ES3_EELb1ELb0ELb0ELb0ELb0ELb0ELb1ELb1EEEvNS_16Flash_fwd_paramsE,@"STO_CUDA_ENTRY STV_DEFAULT"
_ZN5flash24flash_fwd_splitkv_kernelI23Flash_fwd_kernel_traitsILi64ELi64ELi128ELi4ELb0ELb0EN7cutlass10bfloat16_tE19Flash_kernel_traitsILi64ELi64ELi128ELi4ES3_EELb1ELb0ELb0ELb0ELb0ELb0ELb1ELb1EEEvNS_16Flash_fwd_paramsE:
.text._ZN5flash24flash_fwd_splitkv_kernelI23Flash_fwd_kernel_traitsILi64ELi64ELi128ELi4ELb0ELb0EN7cutlass10bfloat16_tE19Flash_kernel_traitsILi64ELi64ELi128ELi4ES3_EELb1ELb0ELb0ELb0ELb0ELb0ELb1ELb1EEEvNS_16Flash_fwd_paramsE:
[----:B------:R-:W-:Y:S02]  /*0000*/  MOV R1, c[0x0][0x28] ;  /* 0x00000a0000017a02 */ /* 0x000fe40000000f00 */
[----:B------:R-:W1:Y:S01]  /*0010*/  I2F.U32.RP R6, c[0x0][0x1c0] ;  /* 0x0000700000067b06 */ /* 0x000e620000209000 */
[----:B------:R-:W2:Y:S01]  /*0020*/  S2R R3, SR_CTAID.Z ;  /* 0x0000000000037919 */ /* 0x000ea20000002700 */
[----:B------:R-:W-:Y:S01]  /*0030*/  IMAD.MOV.U32 R4, RZ, RZ, RZ ;  /* 0x000000ffff047224 */ /* 0x000fe200078e00ff */
[----:B------:R-:W-:Y:S01]  /*0040*/  ISETP.NE.U32.AND P2, PT, RZ, c[0x0][0x1c0], PT ;  /* 0x00007000ff007a0c */ /* 0x000fe20003f45070 */
[----:B------:R-:W-:Y:S01]  /*0050*/  IMAD.MOV.U32 R98, RZ, RZ, 0x4 ;  /* 0x00000004ff627424 */ /* 0x000fe200078e00ff */
[----:B------:R-:W-:Y:S01]  /*0060*/  ULDC.64 UR6, c[0x0][0x118] ;  /* 0x0000460000067ab9 */ /* 0x000fe20000000a00 */
[----:B------:R-:W-:Y:S01]  /*0070*/  IMAD.MOV.U32 R23, RZ, RZ, -0x1 ;  /* 0xffffffffff177424 */ /* 0x000fe200078e00ff */
[----:B------:R-:W-:Y:S01]  /*0080*/  ISETP.EQ.U32.AND P3, PT, RZ, c[0x0][0x248], PT ;  /* 0x00009200ff007a0c */ /* 0x000fe20003f62070 */
[----:B-1----:R-:W1:Y:S02]  /*0090*/  MUFU.RCP R5, R6 ;  /* 0x0000000600057308 */ /* 0x002e640000001000 */
[----:B-1----:R-:W-:-:S06]  /*00a0*/  IADD3 R5, R5, 0xffffffe, RZ ;  /* 0x0ffffffe05057810 */ /* 0x002fcc0007ffe0ff */
[----:B------:R-:W1:Y:S02]  /*00b0*/  F2I.FTZ.U32.TRUNC.NTZ R5, R5 ;  /* 0x0000000500057305 */ /* 0x000e64000021f000 */
[----:B-1----:R-:W-:-:S04]  /*00c0*/  IMAD.MOV R0, RZ, RZ, -R5 ;  /* 0x000000ffff007224 */ /* 0x002fc800078e0a05 */
[----:B------:R-:W-:Y:S02]  /*00d0*/  IMAD R7, R0, c[0x0][0x1c0], RZ ;  /* 0x0000700000077a24 */ /* 0x000fe400078e02ff */
[----:B------:R-:W-:Y:S01]  /*00e0*/  IMAD.MOV.U32 R8, RZ, RZ, RZ ;  /* 0x000000ffff087224 */ /* 0x000fe200078e00ff */
[----:B------:R-:W1:Y:S01]  /*00f0*/  LDC.U8 R0, c[0x0][0x312] ;  /* 0x0000c480ff007b82 */ /* 0x000e620000000000 */
[----:B------:R-:W-:-:S06]  /*0100*/  IMAD.HI.U32 R4, R5, R7, R4 ;  /* 0x0000000705047227 */ /* 0x000fcc00078e0004 */
[----:B--2---:R-:W-:-:S04]  /*0110*/  IMAD.HI.U32 R165, R4, R3, RZ ;  /* 0x0000000304a57227 */ /* 0x004fc800078e00ff */
[----:B------:R-:W-:-:S04]  /*0120*/  IMAD.MOV R2, RZ, RZ, -R165 ;  /* 0x000000ffff027224 */ /* 0x000fc800078e0aa5 */
[----:B------:R-:W-:-:S05]  /*0130*/  IMAD R2, R2, c[0x0][0x1c0], R3 ;  /* 0x0000700002027a24 */ /* 0x000fca00078e0203 */
[----:B------:R-:W-:-:S13]  /*0140*/  ISETP.GE.U32.AND P0, PT, R2, c[0x0][0x1c0], PT ;  /* 0x0000700002007a0c */ /* 0x000fda0003f06070 */
[----:B------:R-:W-:Y:S02]  /*0150*/  @P0 IADD3 R2, R2, -c[0x0][0x1c0], RZ ;  /* 0x8000700002020a10 */ /* 0x000fe40007ffe0ff */
[----:B------:R-:W-:Y:S02]  /*0160*/  @P0 IADD3 R165, R165, 0x1, RZ ;  /* 0x00000001a5a50810 */ /* 0x000fe40007ffe0ff */
[----:B------:R-:W-:Y:S02]  /*0170*/  ISETP.GE.U32.AND P1, PT, R2, c[0x0][0x1c0], PT ;  /* 0x0000700002007a0c */ /* 0x000fe40003f26070 */
[----:B------:R-:W-:-:S04]  /*0180*/  ISETP.NE.U32.AND P0, PT, RZ, c[0x0][0x240], PT ;  /* 0x00009000ff007a0c */ /* 0x000fc80003f05070 */
[----:B------:R-:W-:-:S07]  /*0190*/  ISETP.NE.AND.EX P0, PT, RZ, c[0x0][0x244], PT, P0 ;  /* 0x00009100ff007a0c */ /* 0x000fce0003f05300 */
[----:B------:R-:W-:Y:S02]  /*01a0*/  @P1 IADD3 R165, R165, 0x1, RZ ;  /* 0x00000001a5a51810 */ /* 0x000fe40007ffe0ff */
[----:B------:R-:W-:Y:S02]  /*01b0*/  @!P2 LOP3.LUT R165, RZ, c[0x0][0x1c0], RZ, 0x33, !PT ;  /* 0x00007000ffa5aa12 */ /* 0x000fe400078e33ff */
[----:B------:R-:W-:Y:S02]  /*01c0*/  ISETP.NE.U32.AND P2, PT, RZ, c[0x0][0x250], PT ;  /* 0x00009400ff007a0c */ /* 0x000fe40003f45070 */
[----:B-1----:R-:W-:Y:S01]  /*01d0*/  ISETP.NE.AND P1, PT, R0, RZ, PT ;  /* 0x000000ff0000720c */ /* 0x002fe20003f25270 */
[CC--:B------:R-:W-:Y:S01]  /*01e0*/  IMAD.WIDE R4, R165.reuse, R98.reuse, c[0x0][0x240] ;  /* 0x00009000a5047625 */ /* 0x0c0fe200078e0262 */
[----:B------:R-:W-:Y:S02]  /*01f0*/  ISETP.NE.AND.EX P4, PT, RZ, c[0x0][0x254], PT, P2 ;  /* 0x00009500ff007a0c */ /* 0x000fe40003f85320 */
[----:B------:R-:W-:Y:S01]  /*0200*/  ISETP.EQ.OR.EX P2, PT, RZ, c[0x0][0x24c], !P1, P3 ;  /* 0x00009300ff007a0c */ /* 0x000fe20004f42730 */
[CC--:B------:R-:W-:Y:S01]  /*0210*/  IMAD.WIDE R96, R165.reuse, R98.reuse, c[0x0][0x250] ;  /* 0x00009400a5607625 */ /* 0x0c0fe200078e0262 */
[----:B------:R-:W2:Y:S04]  /*0220*/  @P0 LDG.E R23, [R4.64] ;  /* 0x0000000604170981 */ /* 0x000ea8000c1e1900 */
[----:B------:R-:W2:Y:S01]  /*0230*/  @P0 LDG.E R164, [R4.64+0x4] ;  /* 0x0000040604a40981 */ /* 0x000ea2000c1e1900 */
[----:B------:R-:W-:Y:S01]  /*0240*/  MOV R13, 0xffffffff ;  /* 0xffffffff000d7802 */ /* 0x000fe20000000f00 */
[----:B------:R-:W-:-:S03]  /*0250*/  IMAD.WIDE R6, R165, R98, c[0x0][0x248] ;  /* 0x00009200a5067625 */ /* 0x000fc600078e0262 */
[----:B------:R1:W5:Y:S04]  /*0260*/  @P4 LDG.E R8, [R96.64] ;  /* 0x0000000660084981 */ /* 0x000368000c1e1900 */
[----:B------:R1:W5:Y:S01]  /*0270*/  @!P2 LDG.E R13, [R6.64] ;  /* 0x00000006060da981 */ /* 0x000362000c1e1900 */
[----:B------:R-:W-:Y:S01]  /*0280*/  ISETP.NE.U32.AND P2, PT, RZ, c[0x0][0x248], PT ;  /* 0x00009200ff007a0c */ /* 0x000fe20003f45070 */
[----:B------:R-:W-:Y:S02]  /*0290*/  IMAD.MOV R136, RZ, RZ, -R165 ;  /* 0x000000ffff887224 */ /* 0x000fe400078e0aa5 */
[----:B------:R-:W3:Y:S01]  /*02a0*/  S2R R17, SR_CTAID.X ;  /* 0x0000000000117919 */ /* 0x000ee20000002500 */
[----:B------:R-:W-:Y:S01]  /*02b0*/  ISETP.NE.AND.EX P2, PT, RZ, c[0x0][0x24c], PT, P2 ;  /* 0x00009300ff007a0c */ /* 0x000fe20003f45320 */
[----:B------:R-:W-:-:S02]  /*02c0*/  IMAD R136, R136, c[0x0][0x1c0], R3 ;  /* 0x0000700088887a24 */ /* 0x000fc400078e0203 */
[----:B------:R-:W4:Y:S01]  /*02d0*/  S2R R0, SR_CTAID.Y ;  /* 0x0000000000007919 */ /* 0x000f220000002600 */
[----:B--2---:R-:W-:Y:S01]  /*02e0*/  @P0 IADD3 R164, R164, -R23, RZ ;  /* 0x80000017a4a40210 */ /* 0x004fe20007ffe0ff */
[----:B------:R-:W-:-:S08]  /*02f0*/  @!P0 IMAD.MOV.U32 R164, RZ, RZ, c[0x0][0x214] ;  /* 0x00008500ffa48624 */ /* 0x000fd000078e00ff */
[----:B------:R-:W-:Y:S05]  /*0300*/  @!P2 BRA `(.L_x_5902) ;  /* 0x000000400000a947 */ /* 0x000fea0003800000 */
[----:B-1-34-:R-:W2:Y:S02]  /*0310*/  @P1 LDG.E R2, [R6.64+0x4] ;  /* 0x0000040606021981 */ /* 0x01aea4000c1e1900 */
[----:B--2--5:R-:W-:-:S06]  /*0320*/  @P1 IADD3 R5, R2, -R13, RZ ;  /* 0x8000000d02051210 */ /* 0x024fcc0007ffe0ff */
[----:B------:R1:W5:Y:S01]  /*0330*/  @!P1 LDG.E R5, [R6.64] ;  /* 0x0000000606059981 */ /* 0x000362000c1e1900 */
[----:B------:R-:W-:Y:S05]  /*0340*/  BRA `(.L_x_5903) ;  /* 0x0000001000007947 */ /* 0x000fea0003800000 */
.L_x_5902:
[----:B-1-34-:R-:W-:Y:S02]  /*0350*/  MOV R5, c[0x0][0x218] ;  /* 0x0000860000057a02 */ /* 0x01afe40000000f00 */
.L_x_5903:
[----:B------:R-:W-:-:S04]  /*0360*/  ISETP.NE.U32.AND P0, PT, RZ, c[0x0][0x258], PT ;  /* 0x00009600ff007a0c */ /* 0x000fc80003f05070 */
[----:B------:R-:W-:-:S13]  /*0370*/  ISETP.NE.AND.EX P1, PT, RZ, c[0x0][0x25c], PT, P0 ;  /* 0x00009700ff007a0c */ /* 0x000fda0003f25300 */
[----:B-1----:R-:W-:-:S05]  /*0380*/  @P1 IMAD.WIDE R6, R165, R98, c[0x0][0x258] ;  /* 0x00009600a5061625 */ /* 0x002fca00078e0262 */
        /* <DEDUP_REMOVED lines=23> */
[----:B------:R-:W-:Y:S02]  /*0500*/  ISETP.GE.AND P1, PT, R6, RZ, PT ;  /* 0x000000ff0600720c */ /* 0x000fe40003f26270 */
[----:B------:R-:W-:Y:S01]  /*0510*/  IADD3 R6, -R164, 0xbf, R3 ;  /* 0x000000bfa4067810 */ /* 0x000fe20007ffe103 */
[----:B-1----:R-:W-:Y:S02]  /*0520*/  IMAD.MOV R4, RZ, RZ, -R11 ;  /* 0x000000ffff047224 */ /* 0x002fe400078e0a0b */
        /* <DEDUP_REMOVED lines=13> */
[----:B------:R-:W-:-:S04]  /*0600*/  SHF.R.S32.HI R5, RZ, 0x1f, R4 ;  /* 0x0000001fff057819 */ /* 0x000fc80000011404 */
[----:B------:R-:W-:-:S04]  /*0610*/  LEA.HI R5, R5, R4, RZ, 0x7 ;  /* 0x0000000405057211 */ /* 0x000fc800078f38ff */
[----:B------:R-:W-:-:S03]  /*0620*/  SHF.R.S32.HI R5, RZ, 0x7, R5 ;  /* 0x00000007ff057819 */ /* 0x000fc60000011405 */
[----:B------:R-:W-:-:S05]  /*0630*/  @P2 IADD3 R7, R7, 0x1, RZ ;  /* 0x0000000107072810 */ /* 0x000fca0007ffe0ff */
[----:B------:R-:W-:Y:S01]  /*0640*/  IMAD.MOV.U32 R2, RZ, RZ, R7 ;  /* 0x000000ffff027224 */ /* 0x000fe200078e0007 */
[----:B------:R-:W-:Y:S02]  /*0650*/  IADD3 R7, R6, c[0x0][0x2e8], R47 ;  /* 0x0000ba0006077a10 */ /* 0x000fe40007ffe02f */
[----:B------:R-:W1:Y:S01]  /*0660*/  S2R R6, SR_TID.X ;  /* 0x0000000000067919 */ /* 0x000e620000002100 */
        /* <DEDUP_REMOVED lines=11> */
[----:B-1----:R-:W-:Y:S01]  /*0720*/  SHF.R.S32.HI R5, RZ, 0x1f, R6 ;  /* 0x0000001fff057819 */ /* 0x002fe20000011406 */
[----:B------:R-:W-:-:S03]  /*0730*/  IMAD R165, R0, c[0x0][0x210], R165 ;  /* 0x0000840000a57a24 */ /* 0x000fc600078e02a5 */
[----:B------:R-:W-:Y:S01]  /*0740*/  LEA.HI R2, R5, R6, RZ, 0x4 ;  /* 0x0000000605027211 */ /* 0x000fe200078f20ff */
[----:B------:R-:W-:-:S03]  /*0750*/  IMAD R136, R165, c[0x0][0x1c0], R136 ;  /* 0x00007000a5887a24 */ /* 0x000fc600078e0288 */
[----:B------:R-:W-:Y:S02]  /*0760*/  LOP3.LUT R5, R2, 0xfffffff0, RZ, 0xc0, !PT ;  /* 0xfffffff002057812 */ /* 0x000fe400078ec0ff */
[----:B------:R-:W-:-:S03]  /*0770*/  SHF.R.S32.HI R0, RZ, 0x4, R2 ;  /* 0x00000004ff007819 */ /* 0x000fc60000011402 */
[----:B------:R-:W-:Y:S01]  /*0780*/  IMAD.IADD R6, R6, 0x1, -R5 ;  /* 0x0000000106067824 */ /* 0x000fe200078e0a05 */
[----:B------:R-:W-:Y:S01]  /*0790*/  IADD3 R14, R0, 0x10, RZ ;  /* 0x00000010000e7810 */ /* 0x000fe20007ffe0ff */
[--C-:B------:R-:W-:Y:S01]  /*07a0*/  IMAD R5, R136, c[0x0][0x214], R3.reuse ;  /* 0x0000850088057a24 */ /* 0x100fe200078e0203 */
[----:B------:R-:W-:Y:S01]  /*07b0*/  IADD3 R16, R0, 0x8, RZ ;  /* 0x0000000800107810 */ /* 0x000fe20007ffe0ff */
[----:B------:R-:W-:Y:S01]  /*07c0*/  IMAD.SHL.U32 R8, R6, 0x4, RZ ;  /* 0x0000000406087824 */ /* 0x000fe200078e00ff */
[C---:B------:R-:W-:Y:S01]  /*07d0*/  IADD3 R12, R0.reuse, 0x18, RZ ;  /* 0x00000018000c7810 */ /* 0x040fe20007ffe0ff */
[----:B------:R-:W-:Y:S01]  /*07e0*/  IMAD R7, R5, c[0x0][0x22c], RZ ;  /* 0x00008b0005077a24 */ /* 0x000fe200078e02ff */
[----:B------:R-:W-:Y:S01]  /*07f0*/  IADD3 R4, R0, 0x30, RZ ;  /* 0x0000003000047810 */ /* 0x000fe20007ffe0ff */
[----:B------:R-:W-:Y:S01]  /*0800*/  IMAD.IADD R3, R164, 0x1, -R3 ;  /* 0x00000001a4037824 */ /* 0x000fe200078e0a03 */
[----:B------:R-:W-:Y:S02]  /*0810*/  SHF.R.S32.HI R9, RZ, 0x1f, R8 ;  /* 0x0000001fff097819 */ /* 0x000fe40000011408 */
[----:B------:R-:W-:-:S03]  /*0820*/  ISETP.GE.AND P0, PT, R8, c[0x0][0x220], PT ;  /* 0x0000880008007a0c */ /* 0x000fc60003f06270 */
[C---:B------:R-:W-:Y:S01]  /*0830*/  IMAD.WIDE R10, R0.reuse, 0x40, R8 ;  /* 0x00000040000a7825 */ /* 0x040fe200078e0208 */
[----:B------:R-:W-:Y:S02]  /*0840*/  IADD3 R8, R0, 0x28, RZ ;  /* 0x0000002800087810 */ /* 0x000fe40007ffe0ff */
[-C--:B------:R-:W-:Y:S02]  /*0850*/  ISETP.GE.OR P2, PT, R16, R3.reuse, P0 ;  /* 0x000000031000720c */ /* 0x080fe40000746670 */
[C---:B------:R-:W-:Y:S02]  /*0860*/  IADD3 R2, P1, R7.reuse, R10, RZ ;  /* 0x0000000a07027210 */ /* 0x040fe40007f3e0ff */
[----:B------:R-:W-:Y:S02]  /*0870*/  ISETP.GE.OR P4, PT, R8, R3, P0 ;  /* 0x000000030800720c */ /* 0x000fe40000786670 */
[----:B------:R-:W-:Y:S02]  /*0880*/  LEA.HI.X.SX32 R7, R7, R11, 0x1, P1 ;  /* 0x0000000b07077211 */ /* 0x000fe400008f0eff */
[----:B------:R-:W-:-:S02]  /*0890*/  LEA R18, P1, R2, c[0x0][0x1d8], 0x2 ;  /* 0x0000760002127a11 */ /* 0x000fc400078210ff */
[----:B------:R-:W-:Y:S02]  /*08a0*/  IADD3 R10, R0, 0x20, RZ ;  /* 0x00000020000a7810 */ /* 0x000fe40007ffe0ff */
[----:B------:R-:W-:Y:S02]  /*08b0*/  LEA.HI.X R19, R2, c[0x0][0x1dc], R7, 0x2, P1 ;  /* 0x0000770002137a11 */ /* 0x000fe400008f1407 */
[-C--:B------:R-:W-:Y:S02]  /*08c0*/  ISETP.GE.OR P1, PT, R14, R3.reuse, P0 ;  /* 0x000000030e00720c */ /* 0x080fe40000726670 */
[----:B------:R-:W-:Y:S01]  /*08d0*/  P2R R7, PR, RZ, 0x10 ;  /* 0x00000010ff077803 */ /* 0x000fe20000000000 */
[----:B------:R1:W-:Y:S01]  /*08e0*/  @!P2 STG.E.128 [R18.64+0x800], RZ ;  /* 0x000800ff1200a986 */ /* 0x0003e2000c101d06 */
[C---:B------:R-:W-:Y:S02]  /*08f0*/  IADD3 R2, R0.reuse, 0x38, RZ ;  /* 0x0000003800027810 */ /* 0x040fe40007ffe0ff */
[----:B------:R-:W-:-:S02]  /*0900*/  ISETP.GE.OR P3, PT, R0, R3, P0 ;  /* 0x000000030000720c */ /* 0x000fc40000766670 */
[-C--:B------:R-:W-:Y:S02]  /*0910*/  ISETP.GE.OR P5, PT, R10, R3.reuse, P0 ;  /* 0x000000030a00720c */ /* 0x080fe400007a6670 */
[-C--:B------:R-:W-:Y:S02]  /*0920*/  ISETP.GE.OR P2, PT, R2, R3.reuse, P0 ;  /* 0x000000030200720c */ /* 0x080fe40000746670 */
[-C--:B------:R-:W-:Y:S01]  /*0930*/  ISETP.GE.OR P6, PT, R12, R3.reuse, P0 ;  /* 0x000000030c00720c */ /* 0x080fe200007c6670 */
[----:B------:R1:W-:Y:S01]  /*0940*/  @!P1 STG.E.128 [R18.64+0x1000], RZ ;  /* 0x001000ff12009986 */ /* 0x0003e2000c101d06 */
[----:B------:R-:W-:Y:S02]  /*0950*/  ISETP.NE.AND P1, PT, R7, RZ, PT ;  /* 0x000000ff0700720c */ /* 0x000fe40003f25270 */
[----:B------:R-:W-:Y:S02]  /*0960*/  P2R R9, PR, RZ, 0x20 ;  /* 0x00000020ff097803 */ /* 0x000fe40000000000 */
[----:B------:R-:W-:Y:S01]  /*0970*/  ISETP.GE.OR P5, PT, R4, R3, P0 ;  /* 0x000000030400720c */ /* 0x000fe200007a6670 */
[----:B------:R1:W-:Y:S01]  /*0980*/  @!P3 STG.E.128 [R18.64], RZ ;  /* 0x000000ff1200b986 */ /* 0x0003e2000c101d06 */
[----:B------:R-:W-:-:S02]  /*0990*/  SHF.R.S32.HI R7, RZ, 0x1f, R5 ;  /* 0x0000001fff077819 */ /* 0x000fc40000011405 */
[----:B------:R-:W-:Y:S01]  /*09a0*/  IADD3 R5, P0, R5, R0, RZ ;  /* 0x0000000005057210 */ /* 0x000fe20007f1e0ff */
[----:B------:R1:W-:Y:S01]  /*09b0*/  @!P2 STG.E.128 [R18.64+0x3800], RZ ;  /* 0x003800ff1200a986 */ /* 0x0003e2000c101d06 */
[-C--:B------:R-:W-:Y:S02]  /*09c0*/  ISETP.GE.AND P3, PT, R14, R3.reuse, PT ;  /* 0x000000030e00720c */ /* 0x080fe40003f66270 */
[-C--:B------:R-:W-:Y:S01]  /*09d0*/  ISETP.GE.AND P2, PT, R4, R3.reuse, PT ;  /* 0x000000030400720c */ /* 0x080fe20003f46270 */
[----:B------:R1:W-:Y:S01]  /*09e0*/  @!P1 STG.E.128 [R18.64+0x2800], RZ ;  /* 0x002800ff12009986 */ /* 0x0003e2000c101d06 */
[----:B------:R-:W-:Y:S02]  /*09f0*/  ISETP.GE.AND P1, PT, R10, R3, PT ;  /* 0x000000030a00720c */ /* 0x000fe40003f26270 */
[----:B------:R-:W-:Y:S01]  /*0a00*/  LEA.HI.X.SX32 R10, R0, R7, 0x1, P0 ;  /* 0x00000007000a7211 */ /* 0x000fe200000f0eff */
[----:B------:R1:W-:Y:S01]  /*0a10*/  @!P6 STG.E.128 [R18.64+0x1800], RZ ;  /* 0x001800ff1200e986 */ /* 0x0003e2000c101d06 */
[----:B------:R-:W-:-:S02]  /*0a20*/  P2R R7, PR, RZ, 0x2 ;  /* 0x00000002ff077803 */ /* 0x000fc40000000000 */
[----:B------:R-:W-:Y:S01]  /*0a30*/  LEA R14, P1, R5, c[0x0][0x208], 0x2 ;  /* 0x00008200050e7a11 */ /* 0x000fe200078210ff */
[----:B------:R1:W-:Y:S01]  /*0a40*/  @!P5 STG.E.128 [R18.64+0x3000], RZ ;  /* 0x003000ff1200d986 */ /* 0x0003e2000c101d06 */
[----:B------:R-:W-:Y:S02]  /*0a50*/  ISETP.GE.AND P0, PT, R8, R3, PT ;  /* 0x000000030800720c */ /* 0x000fe40003f06270 */
[----:B------:R-:W-:Y:S02]  /*0a60*/  ISETP.NE.AND P6, PT, R9, RZ, PT ;  /* 0x000000ff0900720c */ /* 0x000fe40003fc5270 */
[----:B------:R-:W-:Y:S02]  /*0a70*/  LEA.HI.X R15, R5, c[0x0][0x20c], R10, 0x2, P1 ;  /* 0x00008300050f7a11 */ /* 0x000fe400008f140a */
[C---:B------:R-:W-:Y:S02]  /*0a80*/  ISETP.NE.OR P1, PT, R6.reuse, RZ, P0 ;  /* 0x000000ff0600720c */ /* 0x040fe40000725670 */
[----:B------:R-:W-:-:S02]  /*0a90*/  ISETP.NE.OR P0, PT, R6, RZ, P2 ;  /* 0x000000ff0600720c */ /* 0x000fc40001705670 */
[-C--:B------:R-:W-:Y:S02]  /*0aa0*/  ISETP.GE.AND P4, PT, R16, R3.reuse, PT ;  /* 0x000000031000720c */ /* 0x080fe40003f86270 */
[C---:B------:R-:W-:Y:S02]  /*0ab0*/  ISETP.NE.OR P5, PT, R6.reuse, RZ, P3 ;  /* 0x000000ff0600720c */ /* 0x040fe40001fa5670 */
[----:B------:R-:W-:Y:S01]  /*0ac0*/  ISETP.NE.AND P3, PT, R7, RZ, PT ;  /* 0x000000ff0700720c */ /* 0x000fe20003f65270 */
[----:B------:R1:W-:Y:S01]  /*0ad0*/  @!P6 STG.E.128 [R18.64+0x2000], RZ ;  /* 0x002000ff1200e986 */ /* 0x0003e2000c101d06 */
[----:B------:R-:W-:Y:S02]  /*0ae0*/  ISETP.NE.OR P6, PT, R6, RZ, P4 ;  /* 0x000000ff0600720c */ /* 0x000fe400027c5670 */
[----:B------:R-:W-:Y:S01]  /*0af0*/  ISETP.GE.AND P4, PT, R12, R3, PT ;  /* 0x000000030c00720c */ /* 0x000fe20003f86270 */
[----:B------:R-:W-:Y:S01]  /*0b00*/  @!P1 IMAD.MOV.U32 R7, RZ, RZ, -0x800000 ;  /* 0xff800000ff079424 */ /* 0x000fe200078e00ff */
[C---:B------:R-:W-:Y:S01]  /*0b10*/  ISETP.NE.AND P2, PT, R6.reuse, RZ, PT ;  /* 0x000000ff0600720c */ /* 0x040fe20003f45270 */
[----:B------:R-:W-:Y:S01]  /*0b20*/  @!P0 IMAD.MOV.U32 R5, RZ, RZ, -0x800000 ;  /* 0xff800000ff058424 */ /* 0x000fe200078e00ff */
[----:B------:R-:W-:-:S02]  /*0b30*/  ISETP.NE.OR P4, PT, R6, RZ, P4 ;  /* 0x000000ff0600720c */ /* 0x000fc40002785670 */
[----:B------:R-:W-:Y:S01]  /*0b40*/  ISETP.NE.OR P3, PT, R6, RZ, P3 ;  /* 0x000000ff0600720c */ /* 0x000fe20001f65670 */
[----:B------:R-:W-:Y:S01]  /*0b50*/  @!P5 IMAD.MOV.U32 R17, RZ, RZ, -0x800000 ;  /* 0xff800000ff11d424 */ /* 0x000fe200078e00ff */
[-C--:B------:R-:W-:Y:S01]  /*0b60*/  ISETP.GE.OR P2, PT, R0, R3.reuse, P2 ;  /* 0x000000030000720c */ /* 0x080fe20001746670 */
[----:B------:R1:W-:Y:S01]  /*0b70*/  @!P0 STG.E [R14.64+0xc0], R5 ;  /* 0x0000c0050e008986 */ /* 0x0003e2000c101906 */
[----:B------:R-:W-:Y:S01]  /*0b80*/  ISETP.GE.AND P0, PT, R2, R3, PT ;  /* 0x000000030200720c */ /* 0x000fe20003f06270 */
[----:B------:R-:W-:Y:S02]  /*0b90*/  @!P6 IMAD.MOV.U32 R21, RZ, RZ, -0x800000 ;  /* 0xff800000ff15e424 */ /* 0x000fe400078e00ff */
        /* <DEDUP_REMOVED lines=11> */
[----:B------:R-:W-:-:S05]  /*0c50*/  MOV R3, 0xff800000 ;  /* 0xff80000000037802 */ /* 0x000fca0000000f00 */
[----:B------:R-:W-:Y:S01]  /*0c60*/  STG.E [R14.64+0xe0], R3 ;  /* 0x0000e0030e007986 */ /* 0x000fe2000c101906 */
[----:B------:R-:W-:Y:S05]  /*0c70*/  EXIT ;  /* 0x000000000000794d */ /* 0x000fea0003800000 */
.L_x_5904:
[----:B-1----:R-:W-:Y:S01]  /*0c80*/  ISETP.NE.U32.AND P0, PT, RZ, c[0x0][0x2b8], PT ;  /* 0x0000ae00ff007a0c */ /* 0x002fe20003f05070 */
[----:B------:R-:W-:-:S03]  /*0c90*/  IMAD.MOV.U32 R3, RZ, RZ, R165 ;  /* 0x000000ffff037224 */ /* 0x000fc600078e00a5 */
[----:B------:R-:W-:-:S13]  /*0ca0*/  ISETP.NE.AND.EX P0, PT, RZ, c[0x0][0x2bc], PT, P0 ;  /* 0x0000af00ff007a0c */ /* 0x000fda0003f05300 */
[----:B------:R-:W-:-:S05]  /*0cb0*/  @P0 IMAD.WIDE R14, R165, R98, c[0x0][0x2b8] ;  /* 0x0000ae00a50e0625 */ /* 0x000fca00078e0262 */
[----:B------:R1:W5:Y:S01]  /*0cc0*/  @P0 LDG.E R3, [R14.64] ;  /* 0x000000060e030981 */ /* 0x000362000c1e1900 */
[----:B------:R-:W-:Y:S01]  /*0cd0*/  ISETP.NE.U32.AND P0, PT, RZ, c[0x0][0x2c0], PT ;  /* 0x0000b000ff007a0c */ /* 0x000fe20003f05070 */
[----:B------:R-:W-:Y:S01]  /*0ce0*/  CS2R R168, SRZ ;  /* 0x0000000000a87805 */ /* 0x000fe2000001ff00 */
[----:B------:R-:W-:Y:S02]  /*0cf0*/  SHF.R.S32.HI R4, RZ, 0x1f, R165 ;  /* 0x0000001fff047819 */ /* 0x000fe400000114a5 */
[----:B------:R-:W-:Y:S02]  /*0d00*/  ISETP.NE.AND.EX P1, PT, RZ, c[0x0][0x2c4], PT, P0 ;  /* 0x0000b100ff007a0c */ /* 0x000fe40003f25300 */
[----:B------:R-:W-:-:S11]  /*0d10*/  PLOP3.LUT P2, PT, PT, PT, PT, 0x8, 0x0 ;  /* 0x000000000000781c */ /* 0x000fd60003f4e170 */
        /* <DEDUP_REMOVED lines=17> */
[----:B-1---5:R-:W-:Y:S02]  /*0e30*/  IMAD.MOV R3, RZ, RZ, -R9 ;  /* 0x000000ffff037224 */ /* 0x022fe400078e0a09 */
        /* <DEDUP_REMOVED lines=16> */
[----:B------:R-:W-:-:S05]  /*0f40*/  @!P0 LOP3.LUT R5, RZ, c[0x0][0x2d0], RZ, 0x33, !PT ;  /* 0x0000b400ff058a12 */ /* 0x000fca00078e33ff */
[----:B------:R-:W-:-:S05]  /*0f50*/  IMAD.WIDE R12, R5, 0x4, R168 ;  /* 0x00000004050c7825 */ /* 0x000fca00078e02a8 */
        /* <DEDUP_REMOVED lines=14> */
[----:B------:R-:W-:Y:S01]  /*1040*/  IMAD R9, R2, R9, R8 ;  /* 0x0000000902097224 */ /* 0x000fe200078e0208 */
[----:B------:R-:W-:-:S04]  /*1050*/  LOP3.LUT R8, R136, c[0x0][0x1c8], RZ, 0x3c, !PT ;  /* 0x0000720088087a12 */ /* 0x000fc800078e3cff */
[----:B------:R-:W-:-:S13]  /*1060*/  ISETP.GT.U32.AND P0, PT, R2, R9, PT ;  /* 0x000000090200720c */ /* 0x000fda0003f04070 */
[-C--:B------:R-:W-:Y:S02]  /*1070*/  @!P0 IADD3 R9, R9, -R2.reuse, RZ ;  /* 0x8000000209098210 */ /* 0x080fe40007ffe0ff */
[----:B------:R-:W-:Y:S02]  /*1080*/  @!P0 IADD3 R0, R0, 0x1, RZ ;  /* 0x0000000100008810 */ /* 0x000fe40007ffe0ff */
[----:B------:R-:W-:Y:S01]  /*1090*/  ISETP.GE.U32.AND P1, PT, R9, R2, PT ;  /* 0x000000020900720c */ /* 0x000fe20003f26070 */
[----:B------:R-:W-:Y:S01]  /*10a0*/  IMAD.MOV R2, RZ, RZ, -R5 ;  /* 0x000000ffff027224 */ /* 0x000fe200078e0a05 */
[----:B------:R-:W-:-:S03]  /*10b0*/  ISETP.GE.AND P0, PT, R8, RZ, PT ;  /* 0x000000ff0800720c */ /* 0x000fc60003f06270 */
[----:B------:R-:W-:-:S05]  /*10c0*/  IMAD R11, R2, c[0x0][0x2d0], R7 ;  /* 0x0000b400020b7a24 */ /* 0x000fca00078e0207 */
[----:B------:R-:W-:-:S03]  /*10d0*/  SHF.R.S32.HI R9, RZ, 0x1f, R11 ;  /* 0x0000001fff097819 */ /* 0x000fc6000001140b */
[----:B------:R-:W-:Y:S02]  /*10e0*/  @P1 IADD3 R0, R0, 0x1, RZ ;  /* 0x0000000100001810 */ /* 0x000fe40007ffe0ff */
[----:B------:R-:W-:Y:S02]  /*10f0*/  ISETP.NE.AND P1, PT, RZ, c[0x0][0x1c8], PT ;  /* 0x00007200ff007a0c */ /* 0x000fe40003f25270 */
[----:B------:R-:W-:-:S11]  /*1100*/  @!P0 IADD3 R0, -R0, RZ, RZ ;  /* 0x000000ff00008210 */ /* 0x000fd60007ffe1ff */
[----:B------:R-:W-:Y:S02]  /*1110*/  @!P1 LOP3.LUT R0, RZ, c[0x0][0x1c8], RZ, 0x33, !PT ;  /* 0x00007200ff009a12 */ /* 0x000fe400078e33ff */
[----:B--2---:R-:W-:Y:S01]  /*1120*/  SHF.R.S32.HI R8, RZ, 0x1f, R3 ;  /* 0x0000001fff087819 */ /* 0x004fe20000011403 */
[----:B------:R-:W-:-:S04]  /*1130*/  IMAD.WIDE.U32 R12, R3, c[0x0][0x180], RZ ;  /* 0x00006000030c7a25 */ /* 0x000fc800078e00ff */
[C---:B------:R-:W-:Y:S02]  /*1140*/  IMAD R2, R8.reuse, c[0x0][0x180], RZ ;  /* 0x0000600008027a24 */ /* 0x040fe400078e02ff */
[----:B------:R-:W-:Y:S02]  /*1150*/  IMAD R8, R8, c[0x0][0x188], RZ ;  /* 0x0000620008087a24 */ /* 0x000fe400078e02ff */
[----:B------:R-:W-:Y:S02]  /*1160*/  IMAD R5, R3, c[0x0][0x184], R2 ;  /* 0x0000610003057a24 */ /* 0x000fe400078e0202 */
[----:B------:R-:W-:Y:S02]  /*1170*/  IMAD R2, R9, c[0x0][0x198], RZ ;  /* 0x0000660009027a24 */ /* 0x000fe400078e02ff */
[----:B------:R-:W-:Y:S02]  /*1180*/  IMAD.IADD R13, R13, 0x1, R5 ;  /* 0x000000010d0d7824 */ /* 0x000fe400078e0205 */
[C---:B------:R-:W-:Y:S01]  /*1190*/  IMAD R5, R11.reuse, c[0x0][0x19c], R2 ;  /* 0x000067000b057a24 */ /* 0x040fe200078e0202 */
[----:B------:R-:W-:Y:S01]  /*11a0*/  SHF.R.S32.HI R2, RZ, 0x1f, R0 ;  /* 0x0000001fff027819 */ /* 0x000fe20000011400 */
[----:B------:R-:W-:-:S04]  /*11b0*/  IMAD.WIDE.U32 R12, R11, c[0x0][0x198], R12 ;  /* 0x000066000b0c7a25 */ /* 0x000fc800078e000c */
[----:B------:R-:W-:Y:S01]  /*11c0*/  IMAD.MOV.U32 R14, RZ, RZ, R12 ;  /* 0x000000ffff0e7224 */ /* 0x000fe200078e000c */
[----:B------:R-:W-:Y:S01]  /*11d0*/  IADD3 R15, R13, R5, RZ ;  /* 0x000000050d0f7210 */ /* 0x000fe20007ffe0ff */
[----:B------:R-:W-:Y:S02]  /*11e0*/  IMAD R5, R2, c[0x0][0x1b0], RZ ;  /* 0x00006c0002057a24 */ /* 0x000fe400078e02ff */
[----:B------:R-:W-:-:S04]  /*11f0*/  IMAD.WIDE.U32 R18, R3, c[0x0][0x188], RZ ;  /* 0x0000620003127a25 */ /* 0x000fc800078e00ff */
[C---:B------:R-:W-:Y:S01]  /*1200*/  IMAD R5, R0.reuse, c[0x0][0x1b4], R5 ;  /* 0x00006d0000057a24 */ /* 0x040fe200078e0205 */
[----:B------:R-:W-:Y:S01]  /*1210*/  MOV R12, R18 ;  /* 0x00000012000c7202 */ /* 0x000fe20000000f00 */
[----:B------:R-:W-:-:S04]  /*1220*/  IMAD.WIDE.U32 R130, R0, c[0x0][0x1b0], R14 ;  /* 0x00006c0000827a25 */ /* 0x000fc800078e000e */
[----:B------:R-:W-:Y:S01]  /*1230*/  IMAD R13, R3, c[0x0][0x18c], R8 ;  /* 0x00006300030d7a24 */ /* 0x000fe200078e0208 */
[----:B------:R-:W-:-:S03]  /*1240*/  IADD3 R5, R131, R5, RZ ;  /* 0x0000000583057210 */ /* 0x000fc60007ffe0ff */
[----:B------:R-:W-:Y:S01]  /*1250*/  IMAD.IADD R13, R19, 0x1, R13 ;  /* 0x00000001130d7824 */ /* 0x000fe200078e020d */
[----:B------:R-:W-:Y:S05]  /*1260*/  BRA `(.L_x_5906) ;  /* 0x0000043000007947 */ /* 0x000fea0003800000 */
.L_x_5905:
        /* <DEDUP_REMOVED lines=15> */
.L_x_5907:
[----:B------:R-:W-:Y:S01]  /*1360*/  IABS R7, c[0x0][0x1c8] ;  /* 0x0000720000077a13 */ /* 0x000fe20000000000 */
[----:B------:R-:W-:-:S03]  /*1370*/  @P0 IMAD.IADD R13, R8, 0x1, R13 ;  /* 0x00000001080d0824 */ /* 0x000fc600078e020d */
[----:B------:R-:W1:Y:S08]  /*1380*/  I2F.RP R11, R7 ;  /* 0x00000007000b7306 */ /* 0x000e700000209400 */
[----:B-1----:R-:W1:Y:S02]  /*1390*/  MUFU.RCP R14, R11 ;  /* 0x0000000b000e7308 */ /* 0x002e640000001000 */
[----:B-1----:R-:W-:-:S02]  /*13a0*/  IADD3 R14, R14, 0xffffffe, RZ ;  /* 0x0ffffffe0e0e7810 */ /* 0x002fc40007ffe0ff */
[----:B------:R-:W-:-:S04]  /*13b0*/  MOV R11, R5 ;  /* 0x00000005000b7202 */ /* 0x000fc80000000f00 */
        /* <DEDUP_REMOVED lines=24> */
[----:B------:R-:W-:Y:S02]  /*1540*/  IMAD R5, R7, c[0x0][0x19c], R2 ;  /* 0x0000670007057a24 */ /* 0x000fe400078e0202 */
[----:B------:R-:W-:Y:S01]  /*1550*/  @P0 IMAD.WIDE.U32 R10, R13, c[0x0][0x1a0], RZ ;  /* 0x000068000d0a0a25 */ /* 0x000fe200078e00ff */
[----:B------:R-:W-:Y:S02]  /*1560*/  SHF.R.S32.HI R2, RZ, 0x1f, R0 ;  /* 0x0000001fff027819 */ /* 0x000fe40000011400 */
[----:B------:R-:W-:Y:S01]  /*1570*/  IADD3 R15, R15, R5, RZ ;  /* 0x000000050f0f7210 */ /* 0x000fe20007ffe0ff */
[----:B------:R-:W-:-:S02]  /*1580*/  @P0 IMAD R13, R13, c[0x0][0x1a4], R11 ;  /* 0x000069000d0d0a24 */ /* 0x000fc400078e020b */
[----:B------:R-:W-:Y:S02]  /*1590*/  IMAD R5, R2, c[0x0][0x1b0], RZ ;  /* 0x00006c0002057a24 */ /* 0x000fe400078e02ff */
[----:B------:R-:W-:-:S04]  /*15a0*/  IMAD.WIDE.U32 R130, R0, c[0x0][0x1b0], R14 ;  /* 0x00006c0000827a25 */ /* 0x000fc800078e000e */
[----:B------:R-:W-:Y:S02]  /*15b0*/  IMAD R5, R0, c[0x0][0x1b4], R5 ;  /* 0x00006d0000057a24 */ /* 0x000fe400078e0205 */
[----:B------:R-:W-:Y:S02]  /*15c0*/  @P0 IMAD.MOV.U32 R12, RZ, RZ, R10 ;  /* 0x000000ffff0c0224 */ /* 0x000fe400078e000a */
        /* <DEDUP_REMOVED lines=13> */
.L_x_5906:
[----:B------:R1:W5:Y:S02]  /*16a0*/  @P4 LDG.E R96, [R96.64] ;  /* 0x0000000660604981 */ /* 0x000364000c1e1900 */
[----:B-----5:R-:W-:Y:S01]  /*16b0*/  SHF.R.S32.HI R3, RZ, 0x1f, R6 ;  /* 0x0000001fff037819 */ /* 0x020fe20000011406 */
[----:B------:R-:W-:Y:S01]  /*16c0*/  IMAD.MOV.U32 R21, RZ, RZ, 0x2 ;  /* 0x00000002ff157424 */ /* 0x000fe200078e00ff */
[----:B------:R-:W-:Y:S01]  /*16d0*/  ISETP.NE.AND P0, PT, R23, -0x1, PT ;  /* 0xffffffff1700780c */ /* 0x000fe20003f05270 */
[----:B------:R-:W-:Y:S01]  /*16e0*/  IMAD.MOV.U32 R62, RZ, RZ, c[0x0][0x230] ;  /* 0x00008c00ff3e7624 */ /* 0x000fe200078e00ff */
[CC--:B------:R-:W-:Y:S01]  /*16f0*/  LEA.HI R59, R3.reuse, R6.reuse, RZ, 0x3 ;  /* 0x00000006033b7211 */ /* 0x0c0fe200078f18ff */
[----:B------:R-:W-:Y:S01]  /*1700*/  IMAD.MOV.U32 R25, RZ, RZ, c[0x0][0x230] ;  /* 0x00008c00ff197624 */ /* 0x000fe200078e00ff */
[----:B------:R-:W-:Y:S01]  /*1710*/  LEA.HI R54, R3, R6, RZ, 0x4 ;  /* 0x0000000603367211 */ /* 0x000fe200078f20ff */
[----:B------:R-:W-:Y:S01]  /*1720*/  IMAD.MOV.U32 R149, RZ, RZ, c[0x0][0x198] ;  /* 0x00006600ff957624 */ /* 0x000fe200078e00ff */
[----:B------:R-:W-:-:S02]  /*1730*/  SHF.R.S32.HI R134, RZ, 0x3, R59 ;  /* 0x00000003ff867819 */ /* 0x000fc4000001143b */
[----:B------:R-:W-:Y:S01]  /*1740*/  LOP3.LUT R59, R59, 0xfffffff8, RZ, 0xc0, !PT ;  /* 0xfffffff83b3b7812 */ /* 0x000fe200078ec0ff */
[----:B------:R-:W-:Y:S01]  /*1750*/  IMAD.SHL.U32 R163, R149, 0x10, RZ ;  /* 0x0000001095a37824 */ /* 0x000fe200078e00ff */
[----:B------:R-:W-:Y:S02]  /*1760*/  SHF.L.U32 R123, R134, 0x6, RZ ;  /* 0x00000006867b7819 */ /* 0x000fe400000006ff */
[----:B------:R-:W-:Y:S01]  /*1770*/  LOP3.LUT R53, R54, 0xfffffff0, RZ, 0xc0, !PT ;  /* 0xfffffff036357812 */ /* 0x000fe200078ec0ff */
[----:B------:R-:W-:Y:S01]  /*1780*/  @!P0 IMAD R8, R4, c[0x0][0x178], RZ ;  /* 0x00005e0004088a24 */ /* 0x000fe200078e02ff */
[----:B------:R-:W-:Y:S01]  /*1790*/  LOP3.LUT R123, R123, 0x1c0, RZ, 0xc0, !PT ;  /* 0x000001c07b7b7812 */ /* 0x000fe200078ec0ff */
[----:B------:R-:W-:Y:S01]  /*17a0*/  IMAD.IADD R59, R6, 0x1, -R59 ;  /* 0x00000001063b7824 */ /* 0x000fe200078e0a3b */
[----:B------:R-:W-:Y:S01]  /*17b0*/  SHF.R.S32.HI R135, RZ, 0x1f, R134 ;  /* 0x0000001fff877819 */ /* 0x000fe20000011486 */
[----:B------:R-:W-:Y:S01]  /*17c0*/  @P0 IMAD.WIDE.U32 R14, R23, c[0x0][0x190], RZ ;  /* 0x00006400170e0a25 */ /* 0x000fe200078e00ff */
[----:B------:R-:W-:-:S02]  /*17d0*/  MOV R24, RZ ;  /* 0x000000ff00187202 */ /* 0x000fc40000000f00 */
[----:B------:R-:W-:Y:S01]  /*17e0*/  SHF.L.U32 R100, R59, 0x3, RZ ;  /* 0x000000033b647819 */ /* 0x000fe200000006ff */
[C---:B------:R-:W-:Y:S01]  /*17f0*/  @!P0 IMAD.WIDE.U32 R18, R165.reuse, c[0x0][0x178], RZ ;  /* 0x00005e00a5128a25 */ /* 0x040fe200078e00ff */
[----:B------:R-:W-:Y:S02]  /*1800*/  SHF.R.S32.HI R139, RZ, 0x1f, R136 ;  /* 0x0000001fff8b7819 */ /* 0x000fe40000011488 */
[----:B------:R-:W-:Y:S01]  /*1810*/  SHF.R.S32.HI R101, RZ, 0x1f, R100 ;  /* 0x0000001fff657819 */ /* 0x000fe20000011464 */
[----:B------:R-:W-:Y:S01]  /*1820*/  @!P0 IMAD R8, R165, c[0x0][0x17c], R8 ;  /* 0x00005f00a5088a24 */ /* 0x000fe200078e0208 */
[----:B------:R-:W-:Y:S01]  /*1830*/  SHF.L.U32 R59, R59, 0x2, RZ ;  /* 0x000000023b3b7819 */ /* 0x000fe200000006ff */
[----:B------:R-:W-:Y:S01]  /*1840*/  @P0 IMAD R15, R23, c[0x0][0x194], R15 ;  /* 0x00006500170f0a24 */ /* 0x000fe200078e020f */
[----:B------:R-:W-:Y:S01]  /*1850*/  SHF.L.U64.HI R162, R149, R98, c[0x0][0x19c] ;  /* 0x0000670095a27619 */ /* 0x000fe20000010262 */
[----:B------:R-:W-:Y:S01]  /*1860*/  @!P0 IMAD.IADD R15, R19, 0x1, R8 ;  /* 0x00000001130f8824 */ /* 0x000fe200078e0208 */
[----:B------:R-:W-:Y:S01]  /*1870*/  LEA.HI R8, R3, R6, RZ, 0x6 ;  /* 0x0000000603087211 */ /* 0x000fe200078f30ff */
[----:B------:R-:W-:Y:S01]  /*1880*/  @!P0 IMAD.MOV.U32 R14, RZ, RZ, R18 ;  /* 0x000000ffff0e8224 */ /* 0x000fe200078e0012 */
[----:B------:R-:W-:Y:S01]  /*1890*/  IADD3 R12, P0, R100, R12, RZ ;  /* 0x0000000c640c7210 */ /* 0x000fe20007f1e0ff */
[----:B------:R-:W-:Y:S01]  /*18a0*/  IMAD.IADD R53, R6, 0x1, -R53 ;  /* 0x0000000106357824 */ /* 0x000fe200078e0a35 */
[----:B------:R-:W-:Y:S01]  /*18b0*/  LOP3.LUT R6, R123, 0x38, R100, 0xf8, !PT ;  /* 0x000000387b067812 */ /* 0x000fe200078ef864 */
[----:B------:R-:W-:Y:S01]  /*18c0*/  IMAD.WIDE R16, R17, 0x40, R134 ;  /* 0x0000004011107825 */ /* 0x000fe200078e0286 */
[----:B------:R-:W-:-:S02]  /*18d0*/  SHF.R.U32.HI R123, RZ, 0x3, R123 ;  /* 0x00000003ff7b7819 */ /* 0x000fc4000001167b */
[----:B------:R-:W-:Y:S01]  /*18e0*/  IADD3 R14, P1, R100, R14, RZ ;  /* 0x0000000e640e7210 */ /* 0x000fe20007f3e0ff */
[----:B------:R-:W-:Y:S01]  /*18f0*/  IMAD.X R13, R101, 0x1, R13, P0 ;  /* 0x00000001650d7824 */ /* 0x000fe200000e060d */
[----:B------:R-:W-:Y:S01]  /*1900*/  IADD3 R126, P0, R134, R11, RZ ;  /* 0x0000000b867e7210 */ /* 0x000fe20007f1e0ff */
[----:B------:R-:W-:Y:S01]  /*1910*/  IMAD.HI.U32 R62, R21, R62, R24 ;  /* 0x0000003e153e7227 */ /* 0x000fe200078e0018 */
[----:B------:R-:W-:Y:S02]  /*1920*/  LOP3.LUT R123, R6, R123, RZ, 0x3c, !PT ;  /* 0x0000007b067b7212 */ /* 0x000fe400078e3cff */
[----:B------:R-:W-:Y:S01]  /*1930*/  SHF.R.S32.HI R10, RZ, 0x1f, R53 ;  /* 0x0000001fff0a7819 */ /* 0x000fe20000011435 */
[----:B------:R-:W-:Y:S01]  /*1940*/  IMAD.X R9, R135, 0x1, R9, P0 ;  /* 0x0000000187097824 */ /* 0x000fe200000e0609 */
[----:B------:R-:W-:Y:S01]  /*1950*/  IADD3.X R15, R101, R15, RZ, P1, !PT ;  /* 0x0000000f650f7210 */ /* 0x000fe20000ffe4ff */
[----:B------:R-:W-:Y:S01]  /*1960*/  IMAD R6, R17, c[0x0][0x190], RZ ;  /* 0x0000640011067a24 */ /* 0x000fe200078e02ff */
[----:B------:R-:W-:Y:S01]  /*1970*/  LEA.HI R55, R10, R53, RZ, 0x3 ;  /* 0x000000350a377211 */ /* 0x000fe200078f18ff */
[----:B------:R-:W-:Y:S01]  /*1980*/  IMAD R9, R9, c[0x0][0x1a0], RZ ;  /* 0x0000680009097a24 */ /* 0x000fe200078e02ff */
[----:B------:R-:W-:Y:S01]  /*1990*/  IADD3 R130, P0, R100, R130, RZ ;  /* 0x0000008264827210 */ /* 0x000fe20007f1e0ff */
[C---:B------:R-:W-:Y:S01]  /*19a0*/  IMAD R6, R16.reuse, c[0x0][0x194], R6 ;  /* 0x0000650010067a24 */ /* 0x040fe200078e0206 */
[----:B------:R-:W-:Y:S01]  /*19b0*/  SHF.R.S32.HI R61, RZ, 0x1, R62 ;  /* 0x00000001ff3d7819 */ /* 0x000fe2000001143e */
[----:B------:R-:W-:Y:S01]  /*19c0*/  IMAD.WIDE.U32 R10, R16, c[0x0][0x190], R14 ;  /* 0x00006400100a7a25 */ /* 0x000fe200078e000e */
[----:B------:R-:W-:-:S03]  /*19d0*/  SHF.R.S32.HI R54, RZ, 0x4, R54 ;  /* 0x00000004ff367819 */ /* 0x000fc60000011436 */
[----:B------:R-:W-:Y:S01]  /*19e0*/  IMAD R129, R126, c[0x0][0x1a4], R9 ;  /* 0x000069007e817a24 */ /* 0x000fe200078e0209 */
[----:B------:R-:W-:Y:S01]  /*19f0*/  SHF.R.S32.HI R9, RZ, 0x1f, R56 ;  /* 0x0000001fff097819 */ /* 0x000fe20000011438 */
[----:B------:R-:W-:Y:S02]  /*1a00*/  IMAD.IADD R11, R11, 0x1, R6 ;  /* 0x000000010b0b7824 */ /* 0x000fe400078e0206 */
[----:B------:R-:W-:Y:S01]  /*1a10*/  IMAD R3, R2, c[0x0][0x1b8], RZ ;  /* 0x00006e0002037a24 */ /* 0x000fe200078e02ff */
[----:B------:R-:W-:Y:S01]  /*1a20*/  LEA.HI R6, R9, R56, RZ, 0x7 ;  /* 0x0000003809067211 */ /* 0x000fe200078f38ff */
[----:B------:R-:W-:Y:S02]  /*1a30*/  IMAD.X R131, R101, 0x1, R5, P0 ;  /* 0x0000000165837824 */ /* 0x000fe400000e0605 */
[C---:B------:R-:W-:Y:S01]  /*1a40*/  IMAD R3, R0.reuse, c[0x0][0x1bc], R3 ;  /* 0x00006f0000037a24 */ /* 0x040fe200078e0203 */
[----:B------:R-:W-:Y:S01]  /*1a50*/  SHF.R.S32.HI R6, RZ, 0x7, R6 ;  /* 0x00000007ff067819 */ /* 0x000fe20000011406 */
[----:B------:R-:W-:-:S03]  /*1a60*/  IMAD.WIDE.U32 R12, R0, c[0x0][0x1b8], R12 ;  /* 0x00006e00000c7a25 */ /* 0x000fc600078e000c */
[----:B------:R-:W-:Y:S01]  /*1a70*/  IMNMX R63, R159, R6, !PT ;  /* 0x000000069f3f7217 */ /* 0x000fe20007800200 */
[----:B------:R-:W-:Y:S01]  /*1a80*/  IMAD.SHL.U32 R8, R8, 0x8, RZ ;  /* 0x0000000808087824 */ /* 0x000fe200078e00ff */
[----:B------:R-:W-:Y:S01]  /*1a90*/  IADD3 R13, R13, R3, RZ ;  /* 0x000000030d0d7210 */ /* 0x000fe20007ffe0ff */
[----:B------:R-:W-:Y:S01]  /*1aa0*/  IMAD R139, R139, c[0x0][0x1a8], RZ ;  /* 0x00006a008b8b7a24 */ /* 0x000fe200078e02ff */
[----:B------:R-:W-:Y:S01]  /*1ab0*/  ISETP.GT.AND P0, PT, R52, R63, PT ;  /* 0x0000003f3400720c */ /* 0x000fe20003f04270 */
[----:B------:R-:W-:Y:S01]  /*1ac0*/  IMAD R133, R135, c[0x0][0x198], RZ ;  /* 0x0000660087857a24 */ /* 0x000fe200078e02ff */
[----:B------:R-:W-:Y:S01]  /*1ad0*/  LOP3.LUT R123, R123, 0xfffffe00, R8, 0xf8, !PT ;  /* 0xfffffe007b7b7812 */ /* 0x000fe200078ef808 */
[----:B------:R-:W-:Y:S01]  /*1ae0*/  IMAD R60, R134, R61, R59 ;  /* 0x0000003d863c7224 */ /* 0x000fe200078e023b */
[----:B------:R-:W-:Y:S01]  /*1af0*/  LOP3.LUT R8, R55, 0xfffffff8, RZ, 0xc0, !PT ;  /* 0xfffffff837087812 */ /* 0x000fe200078ec0ff */
[C---:B------:R-:W-:Y:S01]  /*1b00*/  IMAD R139, R136.reuse, c[0x0][0x1ac], R139 ;  /* 0x00006b00888b7a24 */ /* 0x040fe200078e028b */
[----:B------:R-:W-:Y:S01]  /*1b10*/  MOV R3, c[0x0][0x1a0] ;  /* 0x0000680000037a02 */ /* 0x000fe20000000f00 */
[----:B------:R-:W-:Y:S01]  /*1b20*/  IMAD.WIDE.U32 R136, R136, c[0x0][0x1a8], R10 ;  /* 0x00006a0088887a25 */ /* 0x000fe200078e000a */
[----:B------:R-:W-:-:S02]  /*1b30*/  SHF.R.S32.HI R58, RZ, 0x1f, R60 ;  /* 0x0000001fff3a7819 */ /* 0x000fc4000001143c */
[----:B------:R-:W-:Y:S01]  /*1b40*/  SHF.L.U64.HI R160, R3, R98, c[0x0][0x1a4] ;  /* 0x0000690003a07619 */ /* 0x000fe20000010262 */
[C---:B------:R-:W-:Y:S01]  /*1b50*/  IMAD R133, R134.reuse, c[0x0][0x19c], R133 ;  /* 0x0000670086857a24 */ /* 0x040fe200078e0285 */
[----:B------:R-:W-:Y:S01]  /*1b60*/  IADD3 R139, R137, R139, RZ ;  /* 0x0000008b898b7210 */ /* 0x000fe20007ffe0ff */
[----:B------:R-:W-:Y:S02]  /*1b70*/  IMAD.IADD R59, R59, 0x1, R60 ;  /* 0x000000013b3b7824 */ /* 0x000fe400078e023c */
[----:B------:R-:W-:-:S03]  /*1b80*/  IMAD.WIDE.U32 R130, R134, c[0x0][0x198], R130 ;  /* 0x0000660086827a25 */ /* 0x000fc600078e0082 */
[----:B------:R-:W-:Y:S01]  /*1b90*/  SHF.R.S32.HI R57, RZ, 0x1f, R59 ;  /* 0x0000001fff397819 */ /* 0x000fe2000001143b */
[----:B------:R-:W-:Y:S01]  /*1ba0*/  IMAD.WIDE.U32 R126, R126, c[0x0][0x1a0], R12 ;  /* 0x000068007e7e7a25 */ /* 0x000fe200078e000c */
[----:B------:R-:W-:-:S03]  /*1bb0*/  IADD3 R133, R131, R133, RZ ;  /* 0x0000008583857210 */ /* 0x000fc60007ffe0ff */
[----:B------:R-:W-:Y:S02]  /*1bc0*/  IMAD.IADD R53, R53, 0x1, -R8 ;  /* 0x0000000135357824 */ /* 0x000fe400078e0a08 */
[----:B------:R-:W-:Y:S02]  /*1bd0*/  IMAD.SHL.U32 R161, R3, 0x10, RZ ;  /* 0x0000001003a17824 */ /* 0x000fe400078e00ff */
[----:B------:R-:W-:Y:S01]  /*1be0*/  IMAD.IADD R129, R127, 0x1, R129 ;  /* 0x000000017f817824 */ /* 0x000fe200078e0281 */
[----:B------:R-:W-:Y:S01]  /*1bf0*/  @!P4 MOV R96, RZ ;  /* 0x000000ff0060c202 */ /* 0x000fe20000000f00 */
[----:B------:R-:W-:Y:S05]  /*1c00*/  @!P0 BRA `(.L_x_5908) ;  /* 0x0000690000008947 */ /* 0x000fea0003800000 */
[--C-:B-1----:R-:W-:Y:S01]  /*1c10*/  IMAD.IADD R96, R96, 0x1, R7.reuse ;  /* 0x0000000160607824 */ /* 0x102fe200078e0207 */
[----:B------:R-:W-:Y:S01]  /*1c20*/  SHF.R.S32.HI R5, RZ, 0x1f, R7 ;  /* 0x0000001fff057819 */ /* 0x000fe20000011407 */
[C---:B------:R-:W-:Y:S01]  /*1c30*/  IMAD R6, R4.reuse, c[0x0][0x280], RZ ;  /* 0x0000a00004067a24 */ /* 0x040fe200078e02ff */
[--C-:B------:R-:W-:Y:S01]  /*1c40*/  IADD3 R7, P1, P0, R7, R134, -R56.reuse ;  /* 0x0000008607077210 */ /* 0x100fe2000783e838 */
[----:B------:R-:W-:Y:S01]  /*1c50*/  IMAD R4, R4, c[0x0][0x278], RZ ;  /* 0x00009e0004047a24 */ /* 0x000fe200078e02ff */
[----:B------:R-:W-:Y:S01]  /*1c60*/  SHF.R.S32.HI R8, RZ, 0x1f, R56 ;  /* 0x0000001fff087819 */ /* 0x000fe20000011438 */
[----:B------:R-:W-:Y:S01]  /*1c70*/  IMAD.WIDE.U32 R12, R165, c[0x0][0x278], R100 ;  /* 0x00009e00a50c7a25 */ /* 0x000fe200078e0064 */
[----:B------:R-:W-:Y:S01]  /*1c80*/  UMOV UR13, 0x40 ;  /* 0x00000040000d7882 */ /* 0x000fe20000000000 */
[----:B------:R-:W-:Y:S01]  /*1c90*/  SHF.L.U32 R115, R61, 0x4, RZ ;  /* 0x000000043d737819 */ /* 0x000fe200000006ff */
[----:B------:R-:W-:Y:S01]  /*1ca0*/  ULDC.64 UR4, c[0x0][0x1a0] ;  /* 0x0000680000047ab9 */ /* 0x000fe20000000a00 */
[----:B------:R-:W-:Y:S01]  /*1cb0*/  IMAD R4, R165, c[0x0][0x27c], R4 ;  /* 0x00009f00a5047a24 */ /* 0x000fe200078e0204 */
[----:B------:R-:W-:Y:S01]  /*1cc0*/  IADD3.X R5, R5, R135, ~R8, P1, P0 ;  /* 0x0000008705057210 */ /* 0x000fe20000fe0c08 */
[C---:B------:R-:W-:Y:S01]  /*1cd0*/  IMAD.WIDE.U32 R10, R165.reuse, c[0x0][0x280], R100 ;  /* 0x0000a000a50a7a25 */ /* 0x040fe200078e0064 */
[----:B------:R-:W-:Y:S01]  /*1ce0*/  UIMAD UR18, UR13, UR5, URZ ;  /* 0x000000050d1272a4 */ /* 0x000fe2000f8e023f */
[C---:B------:R-:W-:Y:S01]  /*1cf0*/  IADD3 R122, R134.reuse, 0x10, RZ ;  /* 0x00000010867a7810 */ /* 0x040fe20007ffe0ff */
[----:B------:R-:W-:Y:S01]  /*1d00*/  UMOV UR12, 0x20 ;  /* 0x00000020000c7882 */ /* 0x000fe20000000000 */
[----:B------:R-:W-:Y:S01]  /*1d10*/  IMAD R6, R165, c[0x0][0x284], R6 ;  /* 0x0000a100a5067a24 */ /* 0x000fe200078e0206 */
[----:B------:R-:W-:Y:S01]  /*1d20*/  UMOV UR11, 0x60 ;  /* 0x00000060000b7882 */ /* 0x000fe20000000000 */
[----:B------:R-:W-:Y:S01]  /*1d30*/  IMAD.IADD R9, R13, 0x1, R4 ;  /* 0x000000010d097824 */ /* 0x000fe200078e0204 */
[----:B------:R-:W-:Y:S01]  /*1d40*/  UMOV UR10, 0xa0 ;  /* 0x000000a0000a7882 */ /* 0x000fe20000000000 */
[----:B------:R-:W-:Y:S01]  /*1d50*/  IMAD.MOV.U32 R8, RZ, RZ, R12 ;  /* 0x000000ffff087224 */ /* 0x000fe200078e000c */
[----:B------:R-:W-:Y:S01]  /*1d60*/  UMOV UR9, 0xc0 ;  /* 0x000000c000097882 */ /* 0x000fe20000000000 */
[----:B------:R-:W-:Y:S01]  /*1d70*/  IMAD R4, R5, c[0x0][0x288], RZ ;  /* 0x0000a20005047a24 */ /* 0x000fe200078e02ff */
[----:B------:R-:W-:Y:S01]  /*1d80*/  UMOV UR8, 0xe0 ;  /* 0x000000e000087882 */ /* 0x000fe20000000000 */
[----:B------:R-:W-:Y:S01]  /*1d90*/  IMAD.IADD R11, R11, 0x1, R6 ;  /* 0x000000010b0b7824 */ /* 0x000fe200078e0206 */
[----:B------:R-:W-:Y:S01]  /*1da0*/  UIMAD UR19, UR12, UR5, URZ ;  /* 0x000000050c1372a4 */ /* 0x000fe2000f8e023f */
[----:B------:R-:W-:Y:S01]  /*1db0*/  IMAD R6, R5, c[0x0][0x290], RZ ;  /* 0x0000a40005067a24 */ /* 0x000fe200078e02ff */
[----:B------:R-:W-:Y:S01]  /*1dc0*/  UIMAD UR16, UR11, UR5, URZ ;  /* 0x000000050b1072a4 */ /* 0x000fe2000f8e023f */
[C---:B------:R-:W-:Y:S01]  /*1dd0*/  IMAD R4, R7.reuse, c[0x0][0x28c], R4 ;  /* 0x0000a30007047a24 */ /* 0x040fe200078e0204 */
[----:B------:R-:W-:Y:S01]  /*1de0*/  UIMAD UR15, UR10, UR5, URZ ;  /* 0x000000050a0f72a4 */ /* 0x000fe2000f8e023f */
[C---:B------:R-:W-:Y:S01]  /*1df0*/  IMAD.WIDE.U32 R8, R7.reuse, c[0x0][0x288], R8 ;  /* 0x0000a20007087a25 */ /* 0x040fe200078e0008 */
[----:B------:R-:W-:Y:S01]  /*1e00*/  UIMAD UR14, UR9, UR5, URZ ;  /* 0x00000005090e72a4 */ /* 0x000fe2000f8e023f */
[C---:B------:R-:W-:Y:S01]  /*1e10*/  IADD3 R121, R134.reuse, 0x20, RZ ;  /* 0x0000002086797810 */ /* 0x040fe20007ffe0ff */
[----:B------:R-:W-:Y:S01]  /*1e20*/  UIMAD UR26, UR8, UR5, URZ ;  /* 0x00000005081a72a4 */ /* 0x000fe2000f8e023f */
[C---:B------:R-:W-:Y:S01]  /*1e30*/  IMAD R5, R7.reuse, c[0x0][0x294], R6 ;  /* 0x0000a50007057a24 */ /* 0x040fe200078e0206 */
[----:B------:R-:W-:Y:S01]  /*1e40*/  UIMAD.WIDE.U32 UR32, UR11, UR4, URZ ;  /* 0x000000040b2072a5 */ /* 0x000fe2000f8e003f */
[----:B------:R-:W-:Y:S01]  /*1e50*/  IMAD.WIDE.U32 R10, R7, c[0x0][0x290], R10 ;  /* 0x0000a400070a7a25 */ /* 0x000fe200078e000a */
[----:B------:R-:W-:Y:S01]  /*1e60*/  ULDC UR5, c[0x0][0x294] ;  /* 0x0000a50000057ab9 */ /* 0x000fe20000000800 */
[----:B------:R-:W-:Y:S01]  /*1e70*/  IADD3 R120, R134, 0x30, RZ ;  /* 0x0000003086787810 */ /* 0x000fe20007ffe0ff */
[----:B------:R-:W-:Y:S01]  /*1e80*/  UIMAD.WIDE.U32 UR30, UR10, UR4, URZ ;  /* 0x000000040a1e72a5 */ /* 0x000fe2000f8e003f */
[----:B------:R-:W-:Y:S01]  /*1e90*/  IMAD.IADD R9, R9, 0x1, R4 ;  /* 0x0000000109097824 */ /* 0x000fe200078e0204 */
[----:B------:R-:W-:Y:S01]  /*1ea0*/  UIMAD.WIDE.U32 UR28, UR9, UR4, URZ ;  /* 0x00000004091c72a5 */ /* 0x000fe2000f8e003f */
[----:B------:R-:W-:Y:S01]  /*1eb0*/  IMAD R93, R2, c[0x0][0x298], RZ ;  /* 0x0000a600025d7a24 */ /* 0x000fe200078e02ff */
[----:B------:R-:W-:Y:S01]  /*1ec0*/  ULDC UR17, c[0x0][0x19c] ;  /* 0x0000670000117ab9 */ /* 0x000fe20000000800 */
[----:B------:R-:W-:Y:S01]  /*1ed0*/  IMAD.IADD R7, R11, 0x1, R5 ;  /* 0x000000010b077824 */ /* 0x000fe200078e0205 */
[----:B------:R-:W-:Y:S01]  /*1ee0*/  UIMAD UR11, UR11, UR5, URZ ;  /* 0x000000050b0b72a4 */ /* 0x000fe2000f8e023f */
[----:B------:R-:W-:Y:S01]  /*1ef0*/  IMAD.MOV.U32 R6, RZ, RZ, R10 ;  /* 0x000000ffff067224 */ /* 0x000fe200078e000a */
[----:B------:R-:W-:Y:S01]  /*1f00*/  UIMAD UR10, UR10, UR5, URZ ;  /* 0x000000050a0a72a4 */ /* 0x000fe2000f8e023f */
        /* <DEDUP_REMOVED lines=9> */
[----:B------:R-:W-:Y:S01]  /*1fa0*/  UIMAD.WIDE.U32 UR34, UR8, UR4, URZ ;  /* 0x00000004082272a5 */ /* 0x000fe2000f8e003f */
[C---:B------:R-:W-:Y:S01]  /*1fb0*/  IMAD R93, R0.reuse, c[0x0][0x29c], R93 ;  /* 0x0000a700005d7a24 */ /* 0x040fe200078e025d */
[----:B------:R-:W-:Y:S01]  /*1fc0*/  IADD3 R80, R11, UR18, RZ ;  /* 0x000000120b507c10 */ /* 0x000fe2000fffe0ff */
[----:B------:R-:W-:Y:S01]  /*1fd0*/  IMAD.WIDE.U32 R2, R0, c[0x0][0x298], R8 ;  /* 0x0000a60000027a25 */ /* 0x000fe200078e0008 */
[C---:B------:R-:W-:Y:S01]  /*1fe0*/  SHF.L.U32 R81, R10.reuse, 0x1, RZ ;  /* 0x000000010a517819 */ /* 0x040fe200000006ff */
[----:B------:R-:W-:Y:S01]  /*1ff0*/  ULDC UR25, c[0x0][0x28c] ;  /* 0x0000a30000197ab9 */ /* 0x000fe20000000800 */
[----:B------:R-:W-:Y:S01]  /*2000*/  SHF.L.U64.HI R80, R10, 0x1, R80 ;  /* 0x000000010a507819 */ /* 0x000fe20000010250 */
[----:B------:R-:W-:Y:S01]  /*2010*/  IMAD R90, R0, c[0x0][0x2a4], R5 ;  /* 0x0000a900005a7a24 */ /* 0x000fe200078e0205 */
[----:B------:R-:W-:Y:S01]  /*2020*/  LEA R92, P0, R2, c[0x0][0x268], 0x1 ;  /* 0x00009a00025c7a11 */ /* 0x000fe200078008ff */
[----:B------:R-:W-:Y:S01]  /*2030*/  IMAD.WIDE.U32 R4, R0, c[0x0][0x2a0], R6 ;  /* 0x0000a80000047a25 */ /* 0x000fe200078e0006 */
[----:B------:R-:W-:Y:S01]  /*2040*/  SHF.L.U64.HI R75, R12, 0x1, R75 ;  /* 0x000000010c4b7819 */ /* 0x000fe2000001024b */
        /* <DEDUP_REMOVED lines=12> */
[----:B------:R-:W-:Y:S01]  /*2110*/  IMAD.MOV.U32 R68, RZ, RZ, 0x6 ;  /* 0x00000006ff447424 */ /* 0x000fe200078e00ff */
        /* <DEDUP_REMOVED lines=11> */
[----:B------:R-:W-:Y:S01]  /*21d0*/  IMAD.WIDE.U32 R146, R140, 0x60, RZ ;  /* 0x000000608c927825 */ /* 0x000fe200078e00ff */
[-C--:B------:R-:W-:Y:S01]  /*21e0*/  IADD3 R46, P1, R60, R96.reuse, RZ ;  /* 0x000000603c2e7210 */ /* 0x080fe20007f3e0ff */
[----:B------:R-:W-:Y:S01]  /*21f0*/  ULDC UR22, c[0x0][0x28c] ;  /* 0x0000a30000167ab9 */ /* 0x000fe20000000800 */
[----:B------:R-:W-:Y:S01]  /*2200*/  IADD3 R96, P0, R59, R96, RZ ;  /* 0x000000603b607210 */ /* 0x000fe20007f1e0ff */
[C---:B------:R-:W-:Y:S01]  /*2210*/  IMAD.WIDE.U32 R144, R140.reuse, 0xa0, RZ ;  /* 0x000000a08c907825 */ /* 0x040fe200078e00ff */
[C---:B------:R-:W-:Y:S01]  /*2220*/  SHF.L.U64.HI R73, R140.reuse, R65, c[0x0][0x294] ;  /* 0x0000a5008c497619 */ /* 0x040fe20000010241 */
[----:B------:R-:W-:Y:S01]  /*2230*/  ULDC UR21, c[0x0][0x28c] ;  /* 0x0000a30000157ab9 */ /* 0x000fe20000000800 */
[----:B------:R-:W-:Y:S01]  /*2240*/  SHF.L.U64.HI R78, R140, R68, c[0x0][0x294] ;  /* 0x0000a5008c4e7619 */ /* 0x000fe20000010244 */
[----:B------:R-:W-:Y:S01]  /*2250*/  IMAD.X R97, R57, 0x1, R45, P0 ;  /* 0x0000000139617824 */ /* 0x000fe200000e062d */
[----:B------:R-:W-:Y:S01]  /*2260*/  IADD3.X R45, R58, R45, RZ, P1, !PT ;  /* 0x0000002d3a2d7210 */ /* 0x000fe20000ffe4ff */
[C---:B------:R-:W-:Y:S01]  /*2270*/  IMAD.WIDE.U32 R142, R140.reuse, 0xc0, RZ ;  /* 0x000000c08c8e7825 */ /* 0x040fe200078e00ff */
[----:B------:R-:W-:Y:S01]  /*2280*/  SHF.L.U64.HI R71, R140, R98, c[0x0][0x294] ;  /* 0x0000a5008c477619 */ /* 0x000fe20000010262 */
[----:B------:R-:W-:Y:S01]  /*2290*/  ULDC UR20, c[0x0][0x28c] ;  /* 0x0000a30000147ab9 */ /* 0x000fe20000000800 */
[C---:B------:R-:W-:Y:S01]  /*22a0*/  SHF.L.U64.HI R97, R96.reuse, 0x1, R97 ;  /* 0x0000000160617819 */ /* 0x040fe20000010261 */
[----:B------:R-:W-:Y:S01]  /*22b0*/  IMAD.SHL.U32 R96, R96, 0x2, RZ ;  /* 0x0000000260607824 */ /* 0x000fe200078e00ff */
[C---:B------:R-:W-:Y:S01]  /*22c0*/  SHF.L.U64.HI R45, R46.reuse, 0x1, R45 ;  /* 0x000000012e2d7819 */ /* 0x040fe2000001022d */
[----:B------:R-:W-:Y:S01]  /*22d0*/  IMAD.SHL.U32 R46, R46, 0x2, RZ ;  /* 0x000000022e2e7824 */ /* 0x000fe200078e00ff */
[----:B------:R-:W-:Y:S01]  /*22e0*/  SHF.L.U32 R74, R140, 0x5, RZ ;  /* 0x000000058c4a7819 */ /* 0x000fe200000006ff */
[----:B------:R-:W-:Y:S01]  /*22f0*/  IMAD.WIDE.U32 R148, R149, 0x20, RZ ;  /* 0x0000002095947825 */ /* 0x000fe200078e00ff */
[----:B------:R-:W-:Y:S01]  /*2300*/  IADD3 R94, P3, R96, c[0x0][0x2b0], RZ ;  /* 0x0000ac00605e7a10 */ /* 0x000fe20007f7e0ff */
[----:B------:R-:W-:Y:S01]  /*2310*/  ULDC UR19, c[0x0][0x28c] ;  /* 0x0000a30000137ab9 */ /* 0x000fe20000000800 */
[----:B------:R-:W-:Y:S01]  /*2320*/  IADD3 R10, P1, R46, c[0x0][0x2b0], RZ ;  /* 0x0000ac002e0a7a10 */ /* 0x000fe20007f3e0ff */
[C---:B------:R-:W-:Y:S01]  /*2330*/  IMAD.SHL.U32 R114, R61.reuse, 0x20, RZ ;  /* 0x000000203d727824 */ /* 0x040fe200078e00ff */
[----:B------:R-:W-:Y:S01]  /*2340*/  IADD3 R96, P2, R96, c[0x0][0x2a8], RZ ;  /* 0x0000aa0060607a10 */ /* 0x000fe20007f5e0ff */
[C---:B------:R-:W-:Y:S01]  /*2350*/  IMAD R113, R61.reuse, 0x30, RZ ;  /* 0x000000303d717824 */ /* 0x040fe200078e02ff */
[----:B------:R-:W-:Y:S01]  /*2360*/  IADD3 R46, P0, R46, c[0x0][0x2a8], RZ ;  /* 0x0000aa002e2e7a10 */ /* 0x000fe20007f1e0ff */
[----:B------:R-:W-:Y:S01]  /*2370*/  IMAD.SHL.U32 R112, R61, 0x40, RZ ;  /* 0x000000403d707824 */ /* 0x000fe200078e00ff */
[----:B------:R-:W-:Y:S01]  /*2380*/  SHF.L.U64.HI R65, R99, R65, c[0x0][0x28c] ;  /* 0x0000a30063417619 */ /* 0x000fe20000010241 */
[----:B------:R-:W-:Y:S01]  /*2390*/  IMAD R111, R61, 0x50, RZ ;  /* 0x000000503d6f7824 */ /* 0x000fe200078e02ff */
[----:B------:R-:W-:Y:S01]  /*23a0*/  SHF.L.U64.HI R68, R99, R68, c[0x0][0x28c] ;  /* 0x0000a30063447619 */ /* 0x000fe20000010244 */
[----:B------:R-:W-:Y:S01]  /*23b0*/  IMAD R110, R61, 0x60, RZ ;  /* 0x000000603d6e7824 */ /* 0x000fe200078e02ff */
[----:B------:R-:W-:Y:S01]  /*23c0*/  SHF.L.U64.HI R98, R99, R98, c[0x0][0x28c] ;  /* 0x0000a30063627619 */ /* 0x000fe20000010262 */
[----:B------:R-:W-:Y:S01]  /*23d0*/  IMAD R109, R61, 0x70, RZ ;  /* 0x000000703d6d7824 */ /* 0x000fe200078e02ff */
[----:B------:R-:W-:Y:S01]  /*23e0*/  SHF.L.U64.HI R73, R74, 0x1, R73 ;  /* 0x000000014a497819 */ /* 0x000fe20000010249 */
[----:B------:R-:W-:Y:S01]  /*23f0*/  IMAD.WIDE.U32 R140, R140, 0xe0, RZ ;  /* 0x000000e08c8c7825 */ /* 0x000fe200078e00ff */
[----:B------:R-:W-:Y:S01]  /*2400*/  SHF.L.U64.HI R78, R79, 0x1, R78 ;  /* 0x000000014f4e7819 */ /* 0x000fe2000001024e */
[----:B------:R-:W-:Y:S01]  /*2410*/  ULDC UR18, c[0x0][0x28c] ;  /* 0x0000a30000127ab9 */ /* 0x000fe20000000800 */
[----:B------:R-:W-:Y:S01]  /*2420*/  SHF.L.U64.HI R71, R72, 0x1, R71 ;  /* 0x0000000148477819 */ /* 0x000fe20000010247 */
[----:B------:R-:W-:Y:S01]  /*2430*/  IMAD.MOV.U32 R64, RZ, RZ, c[0x0][0x290] ;  /* 0x0000a400ff407624 */ /* 0x000fe200078e00ff */
[----:B------:R-:W-:Y:S01]  /*2440*/  IADD3.X R95, R97, c[0x0][0x2b4], RZ, P3, !PT ;  /* 0x0000ad00615f7a10 */ /* 0x000fe20001ffe4ff */
[----:B------:R-:W-:Y:S01]  /*2450*/  IMAD.SHL.U32 R66, R99, 0x20, RZ ;  /* 0x0000002063427824 */ /* 0x000fe200078e00ff */
[----:B------:R-:W-:Y:S01]  /*2460*/  IADD3.X R9, R45, c[0x0][0x2b4], RZ, P1, !PT ;  /* 0x0000ad002d097a10 */ /* 0x000fe20000ffe4ff */
[C---:B------:R-:W-:Y:S01]  /*2470*/  IMAD.SHL.U32 R69, R99.reuse, 0x40, RZ ;  /* 0x0000004063457824 */ /* 0x040fe200078e00ff */
[----:B------:R-:W-:Y:S01]  /*2480*/  IADD3 R116, R134, 0x70, RZ ;  /* 0x0000007086747810 */ /* 0x000fe20007ffe0ff */
        /* <DEDUP_REMOVED lines=11> */
[----:B------:R-:W-:Y:S01]  /*2540*/  SHF.R.S32.HI R103, RZ, 0x1f, R110 ;  /* 0x0000001fff677819 */ /* 0x000fe2000001146e */
[----:B------:R-:W-:Y:S01]  /*2550*/  IMAD.U32 R64, R64, -0x80, RZ ;  /* 0xffffff8040407824 */ /* 0x000fe200078e00ff */
[----:B------:R-:W-:Y:S01]  /*2560*/  SHF.R.S32.HI R102, RZ, 0x1f, R109 ;  /* 0x0000001fff667819 */ /* 0x000fe2000001146d */
[----:B------:R-:W-:Y:S01]  /*2570*/  ULDC UR4, c[0x0][0x230] ;  /* 0x00008c0000047ab9 */ /* 0x000fe20000000800 */
[----:B------:R-:W-:Y:S01]  /*2580*/  IADD3 R70, R151, UR13, RZ ;  /* 0x0000000d97467c10 */ /* 0x000fe2000fffe0ff */
[----:B------:R-:W-:Y:S01]  /*2590*/  UIMAD UR25, UR25, 0x60, URZ ;  /* 0x00000060191978a4 */ /* 0x000fe2000f8e023f */
        /* <DEDUP_REMOVED lines=14> */
[----:B------:R-:W-:Y:S02]  /*2680*/  UIADD3 UR16, UR33, UR16, URZ ;  /* 0x0000001021107290 */ /* 0x000fe4000fffe03f */
[----:B------:R-:W-:Y:S02]  /*2690*/  UIADD3 UR15, UR31, UR15, URZ ;  /* 0x0000000f1f0f7290 */ /* 0x000fe4000fffe03f */
[----:B------:R-:W-:Y:S02]  /*26a0*/  UIADD3 UR14, UR29, UR14, URZ ;  /* 0x0000000e1d0e7290 */ /* 0x000fe4000fffe03f */
[----:B------:R-:W-:Y:S02]  /*26b0*/  UIADD3 UR26, UR35, UR26, URZ ;  /* 0x0000001a231a7290 */ /* 0x000fe4000fffe03f */
[----:B------:R-:W-:Y:S02]  /*26c0*/  ULDC.U8 UR8, c[0x0][0x313] ;  /* 0x0000c4c000087ab9 */ /* 0x000fe40000000000 */
.L_x_5962:
        /* <DEDUP_REMOVED lines=13> */
[----:B--2---:R-:W-:Y:S02]  /*27a0*/  @!P2 LEA R154, P0, R161, R88, 0x1 ;  /* 0x00000058a19aa211 */ /* 0x004fe400078008ff */
        /* <DEDUP_REMOVED lines=12> */
[C---:B------:R-:W-:Y:S01]  /*2870*/  @!P6 IMAD.X R51, R89.reuse, 0x1, R75, P1 ;  /* 0x000000015933e824 */ /* 0x040fe200008e064b */
        /* <DEDUP_REMOVED lines=28> */
[----:B------:R-:W-:Y:S02]  /*2a40*/  LEA R91, P0, R64, R12, 0x1 ;  /* 0x0000000c405b7211 */ /* 0x000fe400078008ff */
        /* <DEDUP_REMOVED lines=79> */
.L_x_5912:
[----:B------:R-:W-:Y:S05]  /*2f40*/  BSYNC B0 ;  /* 0x0000000000007941 */ /* 0x000fea0003800000 */
.L_x_5911:
        /* <DEDUP_REMOVED lines=57> */
.L_x_5914:
[----:B------:R-:W-:Y:S05]  /*32e0*/  BSYNC B0 ;  /* 0x0000000000007941 */ /* 0x000fea0003800000 */
.L_x_5913:
        /* <DEDUP_REMOVED lines=57> */
.L_x_5916:
[----:B------:R-:W-:Y:S05]  /*3680*/  BSYNC B0 ;  /* 0x0000000000007941 */ /* 0x000fea0003800000 */
.L_x_5915:
        /* <DEDUP_REMOVED lines=61> */
.L_x_5918:
[----:B------:R-:W-:Y:S05]  /*3a60*/  BSYNC B0 ;  /* 0x0000000000007941 */ /* 0x000fea0003800000 */
.L_x_5917:
        /* <DEDUP_REMOVED lines=59> */
.L_x_5920:
[----:B------:R-:W-:Y:S05]  /*3e20*/  BSYNC B0 ;  /* 0x0000000000007941 */ /* 0x000fea0003800000 */
.L_x_5919:
        /* <DEDUP_REMOVED lines=61> */
.L_x_5922:
[----:B------:R-:W-:Y:S05]  /*4200*/  BSYNC B0 ;  /* 0x0000000000007941 */ /* 0x000fea0003800000 */
.L_x_5921:
        /* <DEDUP_REMOVED lines=61> */
.L_x_5924:
[----:B------:R-:W-:Y:S05]  /*45e0*/  BSYNC B0 ;  /* 0x0000000000007941 */ /* 0x000fea0003800000 */
.L_x_5923:
        /* <DEDUP_REMOVED lines=63> */
.L_x_5926:
[----:B------:R-:W-:Y:S05]  /*49e0*/  BSYNC B0 ;  /* 0x0000000000007941 */ /* 0x000fea0003800000 */
.L_x_5925:
        /* <DEDUP_REMOVED lines=10> */
.L_x_5910:
        /* <DEDUP_REMOVED lines=86> */
.L_x_5931:
[----:B------:R-:W-:Y:S05]  /*4ff0*/  BSYNC B0 ;  /* 0x0000000000007941 */ /* 0x000fea0003800000 */
.L_x_5930:
[----:B------:R-:W-:Y:S05]  /*5000*/  MOV R87, R85 ;  /* 0x0000005500577202 */ /* 0x000fea0000000f00 */
[----:B-----5:R2:W-:Y:S02]  /*5010*/  STG.E.128 [R86.64], R40 ;  /* 0x0000002856007986 */ /* 0x0205e4000c101d06 */
.L_x_5929:
[----:B------:R-:W-:Y:S05]  /*5020*/  BSYNC B1 ;  /* 0x0000000000017941 */ /* 0x000fea0003800000 */
.L_x_5928:
        /* <DEDUP_REMOVED lines=88> */
.L_x_5935:
[----:B------:R-:W-:Y:S05]  /*55b0*/  BSYNC B0 ;  /* 0x0000000000007941 */ /* 0x000fea0003800000 */
.L_x_5934:
[C---:B------:R-:W-:Y:S04]  /*55c0*/  LEA R2, P0, R163.reuse, R86, 0x1 ;  /* 0x00000056a3027211 */ /* 0x040fe800078008ff */
[----:B------:R-:W-:Y:S05]  /*55d0*/  LEA.HI.X R3, R163, R85, R162, 0x1, P0 ;  /* 0x00000055a3037211 */ /* 0x000fea00000f0ca2 */
[----:B-----5:R3:W-:Y:S04]  /*55e0*/  STG.E.128 [R2.64], R40 ;  /* 0x0000002802007986 */ /* 0x0207e8000c101d06 */
.L_x_5933:
[----:B------:R-:W-:Y:S05]  /*55f0*/  BSYNC B1 ;  /* 0x0000000000017941 */ /* 0x000fea0003800000 */
.L_x_5932:
        /* <DEDUP_REMOVED lines=88> */
.L_x_5939:
[----:B------:R-:W-:Y:S05]  /*5b80*/  BSYNC B0 ;  /* 0x0000000000007941 */ /* 0x000fea0003800000 */
.L_x_5938:
[C---:B------:R-:W-:Y:S04]  /*5b90*/  LEA R2, P0, R148.reuse, R86, 0x1 ;  /* 0x0000005694027211 */ /* 0x040fe800078008ff */
[----:B------:R-:W-:Y:S05]  /*5ba0*/  LEA.HI.X R3, R148, R85, R67, 0x1, P0 ;  /* 0x0000005594037211 */ /* 0x000fea00000f0c43 */
[----:B-----5:R3:W-:Y:S04]  /*5bb0*/  STG.E.128 [R2.64], R40 ;  /* 0x0000002802007986 */ /* 0x0207e8000c101d06 */
.L_x_5937:
[----:B------:R-:W-:Y:S05]  /*5bc0*/  BSYNC B1 ;  /* 0x0000000000017941 */ /* 0x000fea0003800000 */
.L_x_5936:
        /* <DEDUP_REMOVED lines=89> */
.L_x_5943:
[----:B------:R-:W-:Y:S05]  /*6160*/  BSYNC B0 ;  /* 0x0000000000007941 */ /* 0x000fea0003800000 */
.L_x_5942:
[----:B------:R-:W-:Y:S02]  /*6170*/  MOV R3, 0x60 ;  /* 0x0000006000037802 */ /* 0x000fe40000000f00 */
[----:B------:R-:W-:Y:S03]  /*6180*/  MOV R87, R85 ;  /* 0x0000005500577202 */ /* 0x000fe60000000f00 */
[C---:B------:R-:W-:Y:S02]  /*6190*/  IMAD R0, R3.reuse, c[0x0][0x19c], RZ ;  /* 0x0000670003007a24 */ /* 0x040fe400078e02ff */
[----:B------:R-:W-:Y:S05]  /*61a0*/  IMAD.WIDE.U32 R4, R3, c[0x0][0x198], R86 ;  /* 0x0000660003047a25 */ /* 0x000fea00078e0056 */
[----:B------:R-:W-:Y:S05]  /*61b0*/  IADD3 R5, R5, R0, RZ ;  /* 0x0000000005057210 */ /* 0x000fea0007ffe0ff */
[----:B-----5:R3:W-:Y:S02]  /*61c0*/  STG.E.128 [R4.64], R40 ;  /* 0x0000002804007986 */ /* 0x0207e4000c101d06 */
.L_x_5941:
[----:B------:R-:W-:Y:S05]  /*61d0*/  BSYNC B1 ;  /* 0x0000000000017941 */ /* 0x000fea0003800000 */
.L_x_5940:
[----:B------:R-:W-:Y:S01]  /*61e0*/  ISETP.NE.AND P0, PT, R152, RZ, PT ;  /* 0x000000ff9800720c */ /* 0x000fe20003f05270 */
[----:B------:R-:W-:Y:S01]  /*61f0*/  @!UPT UIADD3 URZ, URZ, URZ, URZ ;  /* 0x0000003f3f3ff290 */ /* 0x000fe2000fffe03f */
[----:B------:R-:W-:Y:S11]  /*6200*/  BSSY B1, `(.L_x_5944) ;  /* 0x000005c000017945 */ /* 0x000ff60003800000 */
        /* <DEDUP_REMOVED lines=25> */
[C---:B------:R-:W-:Y:S04]  /*63a0*/  LEA R172, P1, R87.reuse, R94, 0x1 ;  /* 0x0000005e57ac7211 */ /* 0x040fe800078208ff */
[----:B------:R-:W-:Y:S01]  /*63b0*/  LEA.HI.X R173, R87, R95, R44, 0x1, P1 ;  /* 0x0000005f57ad7211 */ /* 0x000fe200008f0c2c */
[----:B------:R-:W-:Y:S01]  /*63c0*/  IMAD.MOV.U32 R44, RZ, RZ, RZ ;  /* 0x000000ffff2c7224 */ /* 0x000fe200078e00ff */
[----:B------:R-:W-:Y:S04]  /*63d0*/  @P0 IADD3 R44, RZ, -UR5, RZ ;  /* 0x80000005ff2c0c10 */ /* 0x000fe8000fffe0ff */
[----:B------:R-:W-:Y:S01]  /*63e0*/  IADD3 R87, P1, R112, R44, RZ ;  /* 0x0000002c70577210 */ /* 0x000fe20007f3e0ff */
[----:B------:R-:W4:Y:S03]  /*63f0*/  LDG.E.128 R172, [R172.64] ;  /* 0x00000006acac7981 */ /* 0x000f26000c1e1d00 */
[----:B------:R-:W-:Y:S02]  /*6400*/  LEA.HI.X.SX32 R44, R44, R105, 0x1, P1 ;  /* 0x000000692c2c7211 */ /* 0x000fe400008f0eff */
[C---:B------:R-:W-:Y:S04]  /*6410*/  LEA R48, P1, R87.reuse, R96, 0x1 ;  /* 0x0000006057307211 */ /* 0x040fe800078208ff */
[----:B------:R-:W-:Y:S06]  /*6420*/  LEA.HI.X R49, R87, R97, R44, 0x1, P1 ;  /* 0x0000006157317211 */ /* 0x000fec00008f0c2c */
[----:B--2---:R-:W2:Y:S01]  /*6430*/  LDG.E.128 R48, [R48.64] ;  /* 0x0000000630307981 */ /* 0x004ea2000c1e1d00 */
        /* <DEDUP_REMOVED lines=8> */
[C---:B----4-:R-:W-:Y:S01]  /*64c0*/  IMAD.U32 R26, R172.reuse, 0x10000, RZ ;  /* 0x00010000ac1a7824 */ /* 0x050fe200078e00ff */
        /* <DEDUP_REMOVED lines=13> */
[C---:B--2---:R-:W-:Y:S01]  /*65a0*/  LOP3.LUT R30, R48.reuse, 0xffff0000, RZ, 0xc0, !PT ;  /* 0xffff0000301e7812 */ /* 0x044fe200078ec0ff */
        /* <DEDUP_REMOVED lines=29> */
.L_x_5947:
[----:B------:R-:W-:Y:S05]  /*6780*/  BSYNC B0 ;  /* 0x0000000000007941 */ /* 0x000fea0003800000 */
.L_x_5946:
[C---:B------:R-:W-:Y:S04]  /*6790*/  LEA R2, P0, R150.reuse, R86, 0x1 ;  /* 0x0000005696027211 */ /* 0x040fe800078008ff */
[----:B------:R-:W-:Y:S05]  /*67a0*/  LEA.HI.X R3, R150, R85, R70, 0x1, P0 ;  /* 0x0000005596037211 */ /* 0x000fea00000f0c46 */
[----:B-----5:R3:W-:Y:S04]  /*67b0*/  STG.E.128 [R2.64], R40 ;  /* 0x0000002802007986 */ /* 0x0207e8000c101d06 */
.L_x_5945:
[----:B------:R-:W-:Y:S05]  /*67c0*/  BSYNC B1 ;  /* 0x0000000000017941 */ /* 0x000fea0003800000 */
.L_x_5944:
        /* <DEDUP_REMOVED lines=25> */
[C---:B------:R-:W-:Y:S02]  /*6960*/  LEA R172, P1, R87.reuse, R94, 0x1 ;  /* 0x0000005e57ac7211 */ /* 0x040fe400078208ff */
[----:B------:R-:W-:Y:S01]  /*6970*/  LEA.HI.X.SX32 R44, R44, R104, 0x1, P2 ;  /* 0x000000682c2c7211 */ /* 0x000fe200010f0eff */
[----:B------:R-:W3:Y:S03]  /*6980*/  LDG.E.128 R20, [R12.64] ;  /* 0x000000060c147981 */ /* 0x000ee6000c1e1d00 */
        /* <DEDUP_REMOVED lines=15> */
[----:B------:R-:W-:Y:S01]  /*6a80*/  SHF.L.U32 R20, R21, 0x10, RZ ;  /* 0x0000001015147819 */ /* 0x000fe200000006ff */
[C---:B----4-:R-:W-:Y:S01]  /*6a90*/  IMAD.U32 R26, R172.reuse, 0x10000, RZ ;  /* 0x00010000ac1a7824 */ /* 0x050fe200078e00ff */
        /* <DEDUP_REMOVED lines=13> */
[C---:B--2---:R-:W-:Y:S01]  /*6b70*/  LOP3.LUT R30, R48.reuse, 0xffff0000, RZ, 0xc0, !PT ;  /* 0xffff0000301e7812 */ /* 0x044fe200078ec0ff */
        /* <DEDUP_REMOVED lines=30> */
.L_x_5951:
[----:B------:R-:W-:Y:S05]  /*6d60*/  BSYNC B0 ;  /* 0x0000000000007941 */ /* 0x000fea0003800000 */
.L_x_5950:
[----:B------:R-:W-:Y:S02]  /*6d70*/  MOV R3, 0xa0 ;  /* 0x000000a000037802 */ /* 0x000fe40000000f00 */
[----:B------:R-:W-:Y:S03]  /*6d80*/  MOV R87, R85 ;  /* 0x0000005500577202 */ /* 0x000fe60000000f00 */
[C---:B------:R-:W-:Y:S02]  /*6d90*/  IMAD R0, R3.reuse, c[0x0][0x19c], RZ ;  /* 0x0000670003007a24 */ /* 0x040fe400078e02ff */
[----:B------:R-:W-:Y:S05]  /*6da0*/  IMAD.WIDE.U32 R4, R3, c[0x0][0x198], R86 ;  /* 0x0000660003047a25 */ /* 0x000fea00078e0056 */
[----:B------:R-:W-:Y:S05]  /*6db0*/  IADD3 R5, R5, R0, RZ ;  /* 0x0000000005057210 */ /* 0x000fea0007ffe0ff */
[----:B-----5:R3:W-:Y:S02]  /*6dc0*/  STG.E.128 [R4.64], R40 ;  /* 0x0000002804007986 */ /* 0x0207e4000c101d06 */
.L_x_5949:
[----:B------:R-:W-:Y:S05]  /*6dd0*/  BSYNC B1 ;  /* 0x0000000000017941 */ /* 0x000fea0003800000 */
.L_x_5948:
        /* <DEDUP_REMOVED lines=89> */
.L_x_5955:
[----:B------:R-:W-:Y:S05]  /*7370*/  BSYNC B0 ;  /* 0x0000000000007941 */ /* 0x000fea0003800000 */
.L_x_5954:
[----:B------:R-:W-:Y:S02]  /*7380*/  MOV R3, 0xc0 ;  /* 0x000000c000037802 */ /* 0x000fe40000000f00 */
[----:B------:R-:W-:Y:S03]  /*7390*/  MOV R87, R85 ;  /* 0x0000005500577202 */ /* 0x000fe60000000f00 */
[C---:B------:R-:W-:Y:S02]  /*73a0*/  IMAD R0, R3.reuse, c[0x0][0x19c], RZ ;  /* 0x0000670003007a24 */ /* 0x040fe400078e02ff */
[----:B------:R-:W-:Y:S05]  /*73b0*/  IMAD.WIDE.U32 R4, R3, c[0x0][0x198], R86 ;  /* 0x0000660003047a25 */ /* 0x000fea00078e0056 */
[----:B------:R-:W-:Y:S05]  /*73c0*/  IADD3 R5, R5, R0, RZ ;  /* 0x0000000005057210 */ /* 0x000fea0007ffe0ff */
[----:B-----5:R3:W-:Y:S02]  /*73d0*/  STG.E.128 [R4.64], R40 ;  /* 0x0000002804007986 */ /* 0x0207e4000c101d06 */
.L_x_5953:
[----:B------:R-:W-:Y:S05]  /*73e0*/  BSYNC B1 ;  /* 0x0000000000017941 */ /* 0x000fea0003800000 */
.L_x_5952:
        /* <DEDUP_REMOVED lines=90> */
.L_x_5959:
[----:B------:R-:W-:Y:S05]  /*7990*/  BSYNC B0 ;  /* 0x0000000000007941 */ /* 0x000fea0003800000 */
.L_x_5958:
[----:B------:R-:W-:Y:S02]  /*79a0*/  MOV R3, 0xe0 ;  /* 0x000000e000037802 */ /* 0x000fe40000000f00 */
[----:B------:R-:W-:Y:S03]  /*79b0*/  MOV R87, R85 ;  /* 0x0000005500577202 */ /* 0x000fe60000000f00 */
[C---:B------:R-:W-:Y:S02]  /*79c0*/  IMAD R0, R3.reuse, c[0x0][0x19c], RZ ;  /* 0x0000670003007a24 */ /* 0x040fe400078e02ff */
[----:B------:R-:W-:Y:S05]  /*79d0*/  IMAD.WIDE.U32 R4, R3, c[0x0][0x198], R86 ;  /* 0x0000660003047a25 */ /* 0x000fea00078e0056 */
[----:B------:R-:W-:Y:S05]  /*79e0*/  IADD3 R5, R5, R0, RZ ;  /* 0x0000000005057210 */ /* 0x000fea0007ffe0ff */
[----:B-----5:R3:W-:Y:S02]  /*79f0*/  STG.E.128 [R4.64], R40 ;  /* 0x0000002804007986 */ /* 0x0207e4000c101d06 */
.L_x_5957:
[----:B------:R-:W-:Y:S05]  /*7a00*/  BSYNC B1 ;  /* 0x0000000000017941 */ /* 0x000fea0003800000 */
.L_x_5956:
        /* <DEDUP_REMOVED lines=8> */
.L_x_5909:
        /* <DEDUP_REMOVED lines=72> */
.L_x_5927:
        /* <DEDUP_REMOVED lines=83> */
.L_x_5960:
        /* <DEDUP_REMOVED lines=9> */
.L_x_5961:
[----:B------:R-:W-:Y:S04]  /*84d0*/  IADD3 R11, R11, -0x1, RZ ;  /* 0xffffffff0b0b7810 */ /* 0x000fe80007ffe0ff */
[----:B------:R-:W-:Y:S11]  /*84e0*/  ISETP.GT.AND P0, PT, R11, R63, PT ;  /* 0x0000003f0b00720c */ /* 0x000ff60003f04270 */
[----:B------:R-:W-:Y:S02]  /*84f0*/  @!UPT UIADD3 URZ, URZ, URZ, URZ ;  /* 0x0000003f3f3ff290 */ /* 0x000fe4000fffe03f */
[----:B------:R-:W-:-:S05]  /*8500*/  @P0 BRA `(.L_x_5962) ;  /* 0xffffa1c000000947 */ /* 0x000fca000383ffff */
.L_x_5908:
        /* <DEDUP_REMOVED lines=8> */
[----:B------:R-:W-:-:S04]  /*8590*/  @P0 IMAD.MOV.U32 R2, RZ, RZ, 0x4 ;  /* 0x00000004ff020424 */ /* 0x000fc800078e00ff */
[----:B---3--:R-:W-:-:S05]  /*85a0*/  @P0 IMAD.WIDE R12, R165, R2, c[0x0][0x250] ;  /* 0x00009400a50c0625 */ /* 0x008fca00078e0202 */
        /* <DEDUP_REMOVED lines=13> */
[----:B------:R-:W-:-:S02]  /*8680*/  IMAD.IADD R4, R9, 0x1, R4 ;  /* 0x0000000109047824 */ /* 0x000fc400078e0204 */
[----:B------:R-:W-:Y:S02]  /*8690*/  IMAD.SHL.U32 R23, R61, 0x10, RZ ;  /* 0x000000103d177824 */ /* 0x000fe400078e00ff */
[C---:B-1----:R-:W-:Y:S02]  /*86a0*/  IMAD R7, R103.reuse, 0x40, R56 ;  /* 0x0000004067077824 */ /* 0x042fe400078e0238 */
[----:B------:R-:W-:Y:S02]  /*86b0*/  IMAD R21, R103, -0x40, R164 ;  /* 0xffffffc067157824 */ /* 0x000fe400078e02a4 */
[----:B---3--:R-:W-:Y:S01]  /*86c0*/  IMAD.IADD R0, R7, 0x1, R0 ;  /* 0x0000000107007824 */ /* 0x008fe200078e0200 */
[-CC-:B------:R-:W-:Y:S02]  /*86d0*/  LEA.HI.X R7, R5, R139.reuse, R3.reuse, 0x4, P0 ;  /* 0x0000008b05077211 */ /* 0x180fe400000f2403 */
[----:B------:R-:W-:Y:S01]  /*86e0*/  LEA R24, P0, R8, c[0x0][0x160], 0x1 ;  /* 0x0000580008187a11 */ /* 0x000fe200078008ff */
[----:B------:R-:W-:Y:S01]  /*86f0*/  IMAD R0, R61, R0, RZ ;  /* 0x000000003d007224 */ /* 0x000fe200078e02ff */
[----:B------:R-:W-:-:S02]  /*8700*/  LEA.HI.X R3, R5, R139, R3, 0x5, P2 ;  /* 0x0000008b05037211 */ /* 0x000fc400010f2c03 */
[----:B------:R-:W-:Y:S02]  /*8710*/  LEA.HI.X R25, R8, c[0x0][0x164], R4, 0x1, P0 ;  /* 0x0000590008197a11 */ /* 0x000fe400000f0c04 */
[----:B------:R-:W-:Y:S02]  /*8720*/  LEA R26, P0, R136, c[0x0][0x160], 0x1 ;  /* 0x00005800881a7a11 */ /* 0x000fe400078008ff */
[----:B------:R-:W-:Y:S02]  /*8730*/  LEA.HI.X R35, R2, c[0x0][0x164], R7, 0x1, P1 ;  /* 0x0000590002237a11 */ /* 0x000fe400008f0c07 */
[----:B------:R-:W-:Y:S02]  /*8740*/  LEA.HI.X R27, R136, c[0x0][0x164], R3, 0x1, P0 ;  /* 0x00005900881b7a11 */ /* 0x000fe400000f0c03 */
[----:B------:R-:W-:Y:S02]  /*8750*/  ISETP.NE.AND P0, PT, RZ, UR4, PT ;  /* 0x00000004ff007c0c */ /* 0x000fe4000bf05270 */
[----:B------:R-:W-:-:S02]  /*8760*/  IADD3 R6, P2, R60, R0, RZ ;  /* 0x000000003c067210 */ /* 0x000fc40007f5e0ff */
        /* <DEDUP_REMOVED lines=62> */
.L_x_5969:
[----:B------:R-:W-:Y:S05]  /*8b50*/  BSYNC B0 ;  /* 0x0000000000007941 */ /* 0x000fea0003800000 */
.L_x_5968:
[----:B-----5:R3:W-:Y:S02]  /*8b60*/  STS.128 [R173], R8 ;  /* 0x00000008ad007388 */ /* 0x0207e40000000c00 */
.L_x_5967:
[----:B------:R-:W-:Y:S05]  /*8b70*/  BSYNC B1 ;  /* 0x0000000000017941 */ /* 0x000fea0003800000 */
.L_x_5966:
        /* <DEDUP_REMOVED lines=58> */
.L_x_5973:
[----:B------:R-:W-:Y:S05]  /*8f20*/  BSYNC B0 ;  /* 0x0000000000007941 */ /* 0x000fea0003800000 */
.L_x_5972:
[----:B-----5:R1:W-:Y:S02]  /*8f30*/  STS.128 [R173+0x800], R32 ;  /* 0x00080020ad007388 */ /* 0x0203e40000000c00 */
.L_x_5971:
[----:B------:R-:W-:Y:S05]  /*8f40*/  BSYNC B1 ;  /* 0x0000000000017941 */ /* 0x000fea0003800000 */
.L_x_5970:
        /* <DEDUP_REMOVED lines=61> */
.L_x_5977:
[----:B------:R-:W-:Y:S05]  /*9320*/  BSYNC B0 ;  /* 0x0000000000007941 */ /* 0x000fea0003800000 */
.L_x_5976:
[----:B-----5:R1:W-:Y:S02]  /*9330*/  STS.128 [R173+0x1000], R8 ;  /* 0x00100008ad007388 */ /* 0x0203e40000000c00 */
.L_x_5975:
[----:B------:R-:W-:Y:S05]  /*9340*/  BSYNC B1 ;  /* 0x0000000000017941 */ /* 0x000fea0003800000 */
.L_x_5974:
        /* <DEDUP_REMOVED lines=58> */
.L_x_5980:
[----:B------:R-:W-:Y:S05]  /*96f0*/  BSYNC B0 ;  /* 0x0000000000007941 */ /* 0x000fea0003800000 */
.L_x_5979:
[----:B-----5:R3:W-:Y:S01]  /*9700*/  STS.128 [R173+0x1800], R24 ;  /* 0x00180018ad007388 */ /* 0x0207e20000000c00 */
[----:B------:R-:W-:Y:S05]  /*9710*/  BRA `(.L_x_5978) ;  /* 0x00001cf000007947 */ /* 0x000fea0003800000 */
.L_x_5965:
        /* <DEDUP_REMOVED lines=93> */
.L_x_5984:
[----:B------:R-:W-:Y:S05]  /*9cf0*/  BSYNC B0 ;  /* 0x0000000000007941 */ /* 0x000fea0003800000 */
.L_x_5983:
[----:B-----5:R4:W-:Y:S02]  /*9d00*/  STS.128 [R173], R16 ;  /* 0x00000010ad007388 */ /* 0x0209e40000000c00 */
.L_x_5982:
[----:B------:R-:W-:Y:S05]  /*9d10*/  BSYNC B1 ;  /* 0x0000000000017941 */ /* 0x000fea0003800000 */
.L_x_5981:
        /* <DEDUP_REMOVED lines=95> */
.L_x_5988:
[----:B------:R-:W-:Y:S05]  /*a310*/  BSYNC B0 ;  /* 0x0000000000007941 */ /* 0x000fea0003800000 */
.L_x_5987:
[----:B-----5:R1:W-:Y:S02]  /*a320*/  STS.128 [R173+0x800], R16 ;  /* 0x00080010ad007388 */ /* 0x0203e40000000c00 */
.L_x_5986:
[----:B------:R-:W-:Y:S05]  /*a330*/  BSYNC B1 ;  /* 0x0000000000017941 */ /* 0x000fea0003800000 */
.L_x_5985:
        /* <DEDUP_REMOVED lines=95> */
.L_x_5992:
[----:B------:R-:W-:Y:S05]  /*a930*/  BSYNC B0 ;  /* 0x0000000000007941 */ /* 0x000fea0003800000 */
.L_x_5991:
[----:B-----5:R4:W-:Y:S02]  /*a940*/  STS.128 [R173+0x1000], R16 ;  /* 0x00100010ad007388 */ /* 0x0209e40000000c00 */
.L_x_5990:
[----:B------:R-:W-:Y:S05]  /*a950*/  BSYNC B1 ;  /* 0x0000000000017941 */ /* 0x000fea0003800000 */
.L_x_5989:
        /* <DEDUP_REMOVED lines=98> */
.L_x_5994:
[----:B------:R-:W-:Y:S05]  /*af80*/  BSYNC B0 ;  /* 0x0000000000007941 */ /* 0x000fea0003800000 */
.L_x_5993:
[----:B-----5:R1:W-:Y:S01]  /*af90*/  STS.128 [R173+0x1800], R4 ;  /* 0x00180004ad007388 */ /* 0x0203e20000000c00 */
[----:B------:R-:W-:Y:S05]  /*afa0*/  BRA `(.L_x_5978) ;  /* 0x0000046000007947 */ /* 0x000fea0003800000 */
.L_x_5964:
        /* <DEDUP_REMOVED lines=14> */
.L_x_5996:
[----:B------:R-:W-:Y:S05]  /*b090*/  BSYNC B0 ;  /* 0x0000000000007941 */ /* 0x000fea0003800000 */
.L_x_5995:
        /* <DEDUP_REMOVED lines=17> */
.L_x_5998:
[----:B------:R-:W-:Y:S05]  /*b1b0*/  BSYNC B0 ;  /* 0x0000000000007941 */ /* 0x000fea0003800000 */
.L_x_5997:
        /* <DEDUP_REMOVED lines=17> */
.L_x_6000:
[----:B------:R-:W-:Y:S05]  /*b2d0*/  BSYNC B0 ;  /* 0x0000000000007941 */ /* 0x000fea0003800000 */
.L_x_5999:
        /* <DEDUP_REMOVED lines=19> */
.L_x_5978:
[----:B------:R-:W-:Y:S05]  /*b410*/  BSYNC B2 ;  /* 0x0000000000027941 */ /* 0x000fea0003800000 */
.L_x_5963:
        /* <DEDUP_REMOVED lines=11> */
[----:B------:R-:W-:-:S05]  /*b4d0*/  MOV R171, R167 ;  /* 0x000000a700ab7202 */ /* 0x000fca0000000f00 */
[----:B------:R-:W-:Y:S01]  /*b4e0*/  @!PT LDS RZ, [RZ] ;  /* 0x00000000fffff984 */ /* 0x000fe20000000800 */
[----:B------:R-:W-:Y:S01]  /*b4f0*/  @!PT LDS RZ, [RZ] ;  /* 0x00000000fffff984 */ /* 0x000fe20000000800 */
[----:B------:R-:W-:Y:S01]  /*b500*/  @!PT LDS RZ, [RZ] ;  /* 0x00000000fffff984 */ /* 0x000fe20000000800 */
[----:B------:R1:W-:Y:S02]  /*b510*/  LDGSTS.E.BYPASS.LTC128B.128 [R173+0x2000], [R170.64] ;  /* 0x02000000aaad7fae */ /* 0x0003e4000b901d46 */
.L_x_6002:
[----:B------:R-:W-:Y:S05]  /*b520*/  BSYNC B0 ;  /* 0x0000000000007941 */ /* 0x000fea0003800000 */
.L_x_6001:
[----:B------:R-:W-:Y:S01]  /*b530*/  ISETP.GE.AND P0, PT, R0, R9, PT ;  /* 0x000000090000720c */ /* 0x000fe20003f06270 */
[----:B------:R-:W-:-:S12]  /*b540*/  BSSY B0, `(.L_x_6003) ;  /* 0x000000b000007945 */ /* 0x000fd80003800000 */
[----:B------:R-:W-:Y:S05]  /*b550*/  @P0 BRA `(.L_x_6004) ;  /* 0x0000009000000947 */ /* 0x000fea0003800000 */
[----:B------:R-:W-:-:S13]  /*b560*/  ISETP.GE.AND P0, PT, R100, c[0x0][0x220], PT ;  /* 0x0000880064007a0c */ /* 0x000fda0003f06270 */
        /* <DEDUP_REMOVED lines=8> */
.L_x_6004:
[----:B------:R-:W-:Y:S05]  /*b5f0*/  BSYNC B0 ;  /* 0x0000000000007941 */ /* 0x000fea0003800000 */
.L_x_6003:
[----:B------:R-:W-:Y:S01]  /*b600*/  ISETP.GE.AND P0, PT, R22, R9, PT ;  /* 0x000000091600720c */ /* 0x000fe20003f06270 */
[----:B------:R-:W-:-:S12]  /*b610*/  BSSY B0, `(.L_x_6005) ;  /* 0x000000d000007945 */ /* 0x000fd80003800000 */
        /* <DEDUP_REMOVED lines=12> */
.L_x_6006:
[----:B------:R-:W-:Y:S05]  /*b6e0*/  BSYNC B0 ;  /* 0x0000000000007941 */ /* 0x000fea0003800000 */
.L_x_6005:
[----:B------:R-:W-:Y:S01]  /*b6f0*/  ISETP.GE.AND P0, PT, R8, R9, PT ;  /* 0x000000090800720c */ /* 0x000fe20003f06270 */
[----:B------:R-:W-:-:S12]  /*b700*/  BSSY B0, `(.L_x_6007) ;  /* 0x000000f000007945 */ /* 0x000fd80003800000 */
[----:B------:R-:W-:Y:S05]  /*b710*/  @P0 BRA `(.L_x_6008) ;  /* 0x000000d000000947 */ /* 0x000fea0003800000 */
[----:B------:R-:W-:-:S13]  /*b720*/  ISETP.GE.AND P0, PT, R100, c[0x0][0x220], PT ;  /* 0x0000880064007a0c */ /* 0x000fda0003f06270 */
[----:B------:R1:W-:Y:S01]  /*b730*/  @P0 STS.128 [R173+0x3800], RZ ;  /* 0x003800ffad000388 */ /* 0x0003e20000000c00 */
[----:B------:R-:W-:Y:S05]  /*b740*/  @P0 BRA `(.L_x_6008) ;  /* 0x000000a000000947 */ /* 0x000fea0003800000 */
[----:B------:R-:W-:Y:S01]  /*b750*/  MOV R3, c[0x0][0x198] ;  /* 0x0000660000037a02 */ /* 0x000fe20000000f00 */
[----:B------:R-:W-:Y:S01]  /*b760*/  ULDC UR4, c[0x0][0x19c] ;  /* 0x0000670000047ab9 */ /* 0x000fe20000000800 */
[----:B-1----:R-:W-:Y:S01]  /*b770*/  MOV R171, R167 ;  /* 0x000000a700ab7202 */ /* 0x002fe20000000f00 */
[----:B------:R-:W-:-:S04]  /*b780*/  UIMAD UR4, UR4, 0x60, URZ ;  /* 0x00000060040478a4 */ /* 0x000fc8000f8e023f */
[----:B------:R-:W-:-:S05]  /*b790*/  IMAD.WIDE.U32 R4, R3, 0x60, R170 ;  /* 0x0000006003047825 */ /* 0x000fca00078e00aa */
[----:B------:R-:W-:-:S05]  /*b7a0*/  IADD3 R5, R5, UR4, RZ ;  /* 0x0000000405057c10 */ /* 0x000fca000fffe0ff */
[----:B------:R-:W-:Y:S01]  /*b7b0*/  @!PT LDS RZ, [RZ] ;  /* 0x00000000fffff984 */ /* 0x000fe20000000800 */
[----:B------:R-:W-:Y:S01]  /*b7c0*/  @!PT LDS RZ, [RZ] ;  /* 0x00000000fffff984 */ /* 0x000fe20000000800 */
[----:B------:R-:W-:Y:S01]  /*b7d0*/  @!PT LDS RZ, [RZ] ;  /* 0x00000000fffff984 */ /* 0x000fe20000000800 */
[----:B------:R1:W-:Y:S02]  /*b7e0*/  LDGSTS.E.BYPASS.LTC128B.128 [R173+0x3800], [R4.64] ;  /* 0x0380000004ad7fae */ /* 0x0003e4000b901d46 */
.L_x_6008:
[----:B------:R-:W-:Y:S05]  /*b7f0*/  BSYNC B0 ;  /* 0x0000000000007941 */ /* 0x000fea0003800000 */
.L_x_6007:
        /* <DEDUP_REMOVED lines=9> */
[----:B---3--:R-:W-:-:S04]  /*b890*/  LEA R10, P0, R3, R170, 0x7 ;  /* 0x000000aa030a7211 */ /* 0x008fc800078038ff */
[----:B------:R-:W-:-:S05]  /*b8a0*/  LEA.HI.X R11, R3, R167, R4, 0x7, P0 ;  /* 0x000000a7030b7211 */ /* 0x000fca00000f3c04 */
[----:B------:R-:W-:Y:S01]  /*b8b0*/  @!PT LDS RZ, [RZ] ;  /* 0x00000000fffff984 */ /* 0x000fe20000000800 */
[----:B------:R-:W-:Y:S01]  /*b8c0*/  @!PT LDS RZ, [RZ] ;  /* 0x00000000fffff984 */ /* 0x000fe20000000800 */
[----:B------:R-:W-:Y:S01]  /*b8d0*/  @!PT LDS RZ, [RZ] ;  /* 0x00000000fffff984 */ /* 0x000fe20000000800 */
[----:B------:R3:W-:Y:S04]  /*b8e0*/  LDGSTS.E.BYPASS.LTC128B.128 [R173+0x4000], [R10.64] ;  /* 0x040000000aad7fae */ /* 0x0007e8000b901d46 */
.L_x_6010:
[----:B------:R-:W-:Y:S05]  /*b8f0*/  BSYNC B0 ;  /* 0x0000000000007941 */ /* 0x000fea0003800000 */
.L_x_6009:
        /* <DEDUP_REMOVED lines=8> */
[----:B------:R-:W-:Y:S01]  /*b980*/  ULDC UR4, c[0x0][0x19c] ;  /* 0x0000670000047ab9 */ /* 0x000fe20000000800 */
[----:B------:R-:W-:Y:S01]  /*b990*/  MOV R171, R167 ;  /* 0x000000a700ab7202 */ /* 0x000fe20000000f00 */
[----:B------:R-:W-:-:S04]  /*b9a0*/  UIMAD UR4, UR4, 0xa0, URZ ;  /* 0x000000a0040478a4 */ /* 0x000fc8000f8e023f */
[----:B------:R-:W-:-:S05]  /*b9b0*/  IMAD.WIDE.U32 R4, R3, 0xa0, R170 ;  /* 0x000000a003047825 */ /* 0x000fca00078e00aa */
[----:B------:R-:W-:-:S05]  /*b9c0*/  IADD3 R5, R5, UR4, RZ ;  /* 0x0000000405057c10 */ /* 0x000fca000fffe0ff */
[----:B------:R-:W-:Y:S01]  /*b9d0*/  @!PT LDS RZ, [RZ] ;  /* 0x00000000fffff984 */ /* 0x000fe20000000800 */
[----:B------:R-:W-:Y:S01]  /*b9e0*/  @!PT LDS RZ, [RZ] ;  /* 0x00000000fffff984 */ /* 0x000fe20000000800 */
[----:B------:R-:W-:Y:S01]  /*b9f0*/  @!PT LDS RZ, [RZ] ;  /* 0x00000000fffff984 */ /* 0x000fe20000000800 */
[----:B------:R1:W-:Y:S02]  /*ba00*/  LDGSTS.E.BYPASS.LTC128B.128 [R173+0x4800], [R4.64] ;  /* 0x0480000004ad7fae */ /* 0x0003e4000b901d46 */
.L_x_6012:
[----:B------:R-:W-:Y:S05]  /*ba10*/  BSYNC B0 ;  /* 0x0000000000007941 */ /* 0x000fea0003800000 */
.L_x_6011:
        /* <DEDUP_REMOVED lines=11> */
[----:B---3--:R-:W-:-:S05]  /*bad0*/  IMAD.WIDE.U32 R10, R3, 0xc0, R170 ;  /* 0x000000c0030a7825 */ /* 0x008fca00078e00aa */
[----:B------:R-:W-:-:S05]  /*bae0*/  IADD3 R11, R11, UR4, RZ ;  /* 0x000000040b0b7c10 */ /* 0x000fca000fffe0ff */
[----:B------:R-:W-:Y:S01]  /*baf0*/  @!PT LDS RZ, [RZ] ;  /* 0x00000000fffff984 */ /* 0x000fe20000000800 */
[----:B------:R-:W-:Y:S01]  /*bb00*/  @!PT LDS RZ, [RZ] ;  /* 0x00000000fffff984 */ /* 0x000fe20000000800 */
[----:B------:R-:W-:Y:S01]  /*bb10*/  @!PT LDS RZ, [RZ] ;  /* 0x00000000fffff984 */ /* 0x000fe20000000800 */
[----:B------:R3:W-:Y:S02]  /*bb20*/  LDGSTS.E.BYPASS.LTC128B.128 [R173+0x5000], [R10.64] ;  /* 0x050000000aad7fae */ /* 0x0007e4000b901d46 */
.L_x_6014:
[----:B------:R-:W-:Y:S05]  /*bb30*/  BSYNC B0 ;  /* 0x0000000000007941 */ /* 0x000fea0003800000 */
.L_x_6013:
        /* <DEDUP_REMOVED lines=17> */
.L_x_6016:
[----:B------:R-:W-:Y:S05]  /*bc50*/  BSYNC B0 ;  /* 0x0000000000007941 */ /* 0x000fea0003800000 */
.L_x_6015:
[----:B------:R-:W0:Y:S01]  /*bc60*/  LDGDEPBAR ;  /* 0x00000000000079af */ /* 0x000e220000000000 */
[----:B------:R-:W-:Y:S01]  /*bc70*/  ISETP.GE.AND P0, PT, R134, R9, PT ;  /* 0x000000098600720c */ /* 0x000fe20003f06270 */
[----:B------:R-:W-:Y:S01]  /*bc80*/  BSSY B0, `(.L_x_6017) ;  /* 0x0000019000007945 */ /* 0x000fe20003800000 */
[C---:B------:R-:W-:Y:S01]  /*bc90*/  LEA R180, P1, R126.reuse, c[0x0][0x170], 0x1 ;  /* 0x00005c007eb47a11 */ /* 0x040fe200078208ff */
[----:B------:R-:W5:Y:S03]  /*bca0*/  S2R R3, SR_TID.X ;  /* 0x0000000000037919 */ /* 0x000f660000002100 */
[----:B------:R-:W-:Y:S01]  /*bcb0*/  LEA.HI.X R179, R126, c[0x0][0x174], R129, 0x1, P1 ;  /* 0x00005d007eb37a11 */ /* 0x000fe200008f0c81 */
[----:B------:R-:W-:-:S04]  /*bcc0*/  DEPBAR.LE SB0, 0x0 ;  /* 0x000080000000791a */ /* 0x000fc80000000000 */
[----:B------:R-:W-:Y:S01]  /*bcd0*/  BAR.SYNC.DEFER_BLOCKING 0x0 ;  /* 0x0000000000007b1d */ /* 0x000fe20000010000 */
[----:B---3-5:R-:W-:Y:S01]  /*bce0*/  SHF.R.S32.HI R10, RZ, 0x1f, R3 ;  /* 0x0000001fff0a7819 */ /* 0x028fe20000011403 */
[----:B------:R-:W-:-:S03]  /*bcf0*/  IMAD.SHL.U32 R125, R3, 0x2, RZ ;  /* 0x00000002037d7824 */ /* 0x000fc600078e00ff */
[----:B------:R-:W-:Y:S02]  /*bd00*/  LEA.HI R46, R10, R3, RZ, 0x5 ;  /* 0x000000030a2e7211 */ /* 0x000fe400078f28ff */
[----:B------:R-:W-:Y:S02]  /*bd10*/  LOP3.LUT R125, R125, 0x6, RZ, 0xc0, !PT ;  /* 0x000000067d7d7812 */ /* 0x000fe400078ec0ff */
[----:B------:R-:W-:-:S05]  /*bd20*/  LOP3.LUT R12, R46, 0xffffffe0, RZ, 0xc0, !PT ;  /* 0xffffffe02e0c7812 */ /* 0x000fca00078ec0ff */
        /* <DEDUP_REMOVED lines=14> */
.L_x_6018:
[----:B------:R-:W-:Y:S05]  /*be10*/  BSYNC B0 ;  /* 0x0000000000007941 */ /* 0x000fea0003800000 */
.L_x_6017:
        /* <DEDUP_REMOVED lines=13> */
.L_x_6020:
[----:B------:R-:W-:Y:S05]  /*bef0*/  BSYNC B0 ;  /* 0x0000000000007941 */ /* 0x000fea0003800000 */
.L_x_6019:
        /* <DEDUP_REMOVED lines=15> */
.L_x_6022:
[----:B------:R-:W-:Y:S05]  /*bff0*/  BSYNC B0 ;  /* 0x0000000000007941 */ /* 0x000fea0003800000 */
.L_x_6021:
        /* <DEDUP_REMOVED lines=17> */
.L_x_6024:
[----:B------:R-:W-:Y:S05]  /*c110*/  BSYNC B0 ;  /* 0x0000000000007941 */ /* 0x000fea0003800000 */
.L_x_6023:
        /* <DEDUP_REMOVED lines=15> */
.L_x_6026:
[----:B------:R-:W-:Y:S05]  /*c210*/  BSYNC B0 ;  /* 0x0000000000007941 */ /* 0x000fea0003800000 */
.L_x_6025:
        /* <DEDUP_REMOVED lines=17> */
.L_x_6028:
[----:B------:R-:W-:Y:S05]  /*c330*/  BSYNC B0 ;  /* 0x0000000000007941 */ /* 0x000fea0003800000 */
.L_x_6027:
        /* <DEDUP_REMOVED lines=17> */
.L_x_6030:
[----:B------:R-:W-:Y:S05]  /*c450*/  BSYNC B0 ;  /* 0x0000000000007941 */ /* 0x000fea0003800000 */
.L_x_6029:
        /* <DEDUP_REMOVED lines=17> */
.L_x_6032:
[----:B------:R-:W-:Y:S05]  /*c570*/  BSYNC B0 ;  /* 0x0000000000007941 */ /* 0x000fea0003800000 */
.L_x_6031:
[----:B------:R-:W-:Y:S01]  /*c580*/  LEA.HI R10, R10, R3, RZ, 0x3 ;  /* 0x000000030a0a7211 */ /* 0x000fe200078f18ff */
[----:B------:R-:W-:Y:S01]  /*c590*/  IMAD.SHL.U32 R45, R55, 0x40, RZ ;  /* 0x00000040372d7824 */ /* 0x000fe200078e00ff */
[----:B-1----:R-:W-:Y:S01]  /*c5a0*/  LEA.HI R5, R54, R54, RZ, 0x1 ;  /* 0x0000003636057211 */ /* 0x002fe200078f08ff */
[----:B------:R-:W0:Y:S01]  /*c5b0*/  LDGDEPBAR ;  /* 0x00000000000079af */ /* 0x000e220000000000 */
[----:B------:R-:W-:Y:S02]  /*c5c0*/  LOP3.LUT R0, R10, 0xfffffff8, RZ, 0xc0, !PT ;  /* 0xfffffff80a007812 */ /* 0x000fe400078ec0ff */
[----:B------:R-:W-:Y:S02]  /*c5d0*/  LOP3.LUT R5, R5, 0xfffffffe, RZ, 0xc0, !PT ;  /* 0xfffffffe05057812 */ /* 0x000fe400078ec0ff */
[----:B------:R-:W-:Y:S01]  /*c5e0*/  SHF.R.S32.HI R46, RZ, 0x5, R46 ;  /* 0x00000005ff2e7819 */ /* 0x000fe2000001142e */
[----:B------:R-:W-:Y:S01]  /*c5f0*/  IMAD.IADD R0, R3, 0x1, -R0 ;  /* 0x0000000103007824 */ /* 0x000fe200078e0a00 */
[----:B------:R-:W-:Y:S01]  /*c600*/  SHF.R.S32.HI R3, RZ, 0x3, R10 ;  /* 0x00000003ff037819 */ /* 0x000fe2000001140a */
[----:B------:R-:W-:Y:S01]  /*c610*/  IMAD.IADD R54, R54, 0x1, -R5 ;  /* 0x0000000136367824 */ /* 0x000fe200078e0a05 */
[----:B------:R-:W-:Y:S01]  /*c620*/  LOP3.LUT R45, R45, 0xfffffe00, RZ, 0xc0, !PT ;  /* 0xfffffe002d2d7812 */ /* 0x000fe200078ec0ff */
[C---:B------:R-:W-:Y:S01]  /*c630*/  IMAD.SHL.U32 R5, R53.reuse, 0x40, RZ ;  /* 0x0000004035057824 */ /* 0x040fe200078e00ff */
[C---:B------:R-:W-:Y:S01]  /*c640*/  R2P PR, R0.reuse, 0x6 ;  /* 0x0000000600007804 */ /* 0x040fe20000000000 */
[----:B------:R-:W-:Y:S01]  /*c650*/  IMAD.SHL.U32 R4, R0, 0x40, RZ ;  /* 0x0000004000047824 */ /* 0x000fe200078e00ff */
[----:B------:R-:W-:Y:S01]  /*c660*/  LOP3.LUT P0, RZ, R53, 0x2, RZ, 0xc0, !PT ;  /* 0x0000000235ff7812 */ /* 0x000fe2000780c0ff */
[----:B------:R-:W-:Y:S01]  /*c670*/  IMAD.SHL.U32 R44, R54, 0x8, RZ ;  /* 0x00000008362c7824 */ /* 0x000fe200078e00ff */
[----:B------:R-:W-:Y:S01]  /*c680*/  LOP3.LUT R5, R5, 0x1c0, RZ, 0xc0, !PT ;  /* 0x000001c005057812 */ /* 0x000fe200078ec0ff */
[----:B------:R-:W-:Y:S01]  /*c690*/  IMAD.SHL.U32 R3, R3, 0x8, RZ ;  /* 0x0000000803037824 */ /* 0x000fe200078e00ff */
[----:B------:R-:W-:Y:S01]  /*c6a0*/  LOP3.LUT R4, R4, 0x1c0, RZ, 0xc0, !PT ;  /* 0x000001c004047812 */ /* 0x000fe200078ec0ff */
[----:B------:R-:W-:Y:S01]  /*c6b0*/  IMAD.MOV.U32 R0, RZ, RZ, 0x20 ;  /* 0x00000020ff007424 */ /* 0x000fe200078e00ff */
[----:B------:R-:W-:-:S02]  /*c6c0*/  LOP3.LUT R44, R5, 0x8, R44, 0xf8, !PT ;  /* 0x00000008052c7812 */ /* 0x000fc400078ef82c */
[----:B------:R-:W-:Y:S02]  /*c6d0*/  LOP3.LUT R3, R4, 0x8, R3, 0xf8, !PT ;  /* 0x0000000804037812 */ /* 0x000fe400078ef803 */
[----:B------:R-:W-:Y:S02]  /*c6e0*/  SHF.R.U32.HI R5, RZ, 0x3, R5 ;  /* 0x00000003ff057819 */ /* 0x000fe40000011605 */
[----:B------:R-:W-:Y:S02]  /*c6f0*/  SHF.R.U32.HI R4, RZ, 0x3, R4 ;  /* 0x00000003ff047819 */ /* 0x000fe40000011604 */
[----:B------:R-:W-:Y:S01]  /*c700*/  LOP3.LUT R44, R44, R5, RZ, 0x3c, !PT ;  /* 0x000000052c2c7212 */ /* 0x000fe200078e3cff */
[----:B------:R-:W-:Y:S01]  /*c710*/  IMAD R5, R46, 0x400, R45 ;  /* 0x000004002e057824 */ /* 0x000fe200078e022d */
[----:B------:R-:W-:Y:S01]  /*c720*/  LOP3.LUT R3, R3, R4, RZ, 0x3c, !PT ;  /* 0x0000000403037212 */ /* 0x000fe200078e3cff */
[----:B------:R-:W-:Y:S02]  /*c730*/  IMAD R46, R103, 0x4, R46 ;  /* 0x00000004672e7824 */ /* 0x000fe400078e022e */
[----:B------:R-:W-:-:S02]  /*c740*/  IMAD.IADD R158, R44, 0x1, R5 ;  /* 0x000000012c9e7824 */ /* 0x000fc400078e0205 */
[----:B------:R-:W-:Y:S01]  /*c750*/  IMAD R157, R54, 0x200, R3 ;  /* 0x00000200369d7824 */ /* 0x000fe200078e0203 */
[----:B------:R-:W-:Y:S01]  /*c760*/  SEL R3, R0, 0xffffffe0, !P0 ;  /* 0xffffffe000037807 */ /* 0x000fe20004000000 */
[----:B------:R-:W-:Y:S01]  /*c770*/  IMAD.SHL.U32 R158, R158, 0x2, RZ ;  /* 0x000000029e9e7824 */ /* 0x000fe200078e00ff */
[----:B------:R-:W-:Y:S01]  /*c780*/  SEL R0, R0, 0xffffffe0, !P1 ;  /* 0xffffffe000007807 */ /* 0x000fe20004800000 */
[----:B------:R-:W-:Y:S01]  /*c790*/  IMAD.SHL.U32 R157, R157, 0x2, RZ ;  /* 0x000000029d9d7824 */ /* 0x000fe200078e00ff */
[----:B------:R-:W-:Y:S01]  /*c7a0*/  LOP3.LUT P0, RZ, R53, 0x4, RZ, 0xc0, !PT ;  /* 0x0000000435ff7812 */ /* 0x000fe2000780c0ff */
[----:B------:R-:W-:Y:S01]  /*c7b0*/  IMAD.IADD R156, R158, 0x1, R3 ;  /* 0x000000019e9c7824 */ /* 0x000fe200078e0203 */
[----:B------:R-:W-:Y:S01]  /*c7c0*/  LDSM.16.M88.4 R56, [R158] ;  /* 0x000000009e38783b */ /* 0x000fe20000000200 */
[C---:B------:R-:W-:Y:S01]  /*c7d0*/  IMAD.IADD R151, R157.reuse, 0x1, R0 ;  /* 0x000000019d977824 */ /* 0x040fe200078e0200 */
[C---:B--2---:R-:W-:Y:S02]  /*c7e0*/  IADD3 R154, R157.reuse, 0x2040, RZ ;  /* 0x000020409d9a7810 */ /* 0x044fe40007ffe0ff */
[----:B----4-:R-:W1:Y:S04]  /*c7f0*/  LDSM.16.M88.4 R16, [R157+0x3000] ;  /* 0x003000009d10783b */ /* 0x010e680000000200 */
[----:B------:R-:W2:Y:S04]  /*c800*/  LDSM.16.M88.4 R8, [R157+0x3800] ;  /* 0x003800009d08783b */ /* 0x000ea80000000200 */
[----:B------:R-:W4:Y:S04]  /*c810*/  LDSM.16.M88.4 R80, [R157+0x4000] ;  /* 0x004000009d50783b */ /* 0x000f280000000200 */
[----:B------:R-:W5:Y:S04]  /*c820*/  LDSM.16.M88.4 R24, [R157+0x2800] ;  /* 0x002800009d18783b */ /* 0x000f680000000200 */
        /* <DEDUP_REMOVED lines=13> */
[----:B------:R-:W-:Y:S05]  /*c900*/  LDSM.16.M88.4 R136, [R151+0x5800] ;  /* 0x005800009788783b */ /* 0x000fea0000000200 */
[C---:B----4-:R-:W-:Y:S08]  /*c910*/  HMMA.16816.F32.BF16 R84, R56.reuse, R80, RZ ;  /* 0x000000503854723c */ /* 0x050ff000000418ff */
[C---:B-----5:R-:W-:Y:S08]  /*c920*/  HMMA.16816.F32.BF16 R28, R56.reuse, R24, RZ ;  /* 0x00000018381c723c */ /* 0x060ff000000418ff */
[C---:B------:R-:W-:Y:S08]  /*c930*/  HMMA.16816.F32.BF16 R24, R56.reuse, R26, RZ ;  /* 0x0000001a3818723c */ /* 0x040ff000000418ff */
[----:B------:R-:W-:Y:S08]  /*c940*/  HMMA.16816.F32.BF16 R8, R56, R10, RZ ;  /* 0x0000000a3808723c */ /* 0x000ff000000418ff */
[C---:B---3--:R-:W-:Y:S08]  /*c950*/  HMMA.16816.F32.BF16 R20, R48.reuse, R88, R20 ;  /* 0x000000583014723c */ /* 0x048ff00000041814 */
[C---:B------:R-:W-:Y:S01]  /*c960*/  HMMA.16816.F32.BF16 R16, R48.reuse, R90, R16 ;  /* 0x0000005a3010723c */ /* 0x040fe20000041810 */
[----:B------:R-:W2:Y:S07]  /*c970*/  LDSM.16.M88.4 R88, [R151+0x5000] ;  /* 0x005000009758783b */ /* 0x000eae0000000200 */
[C---:B------:R-:W-:Y:S07]  /*c980*/  HMMA.16816.F32.BF16 R12, R48.reuse, R40, R12 ;  /* 0x00000028300c723c */ /* 0x040fee000004180c */
[----:B------:R-:W-:Y:S01]  /*c990*/  IMAD.MOV.U32 R40, RZ, RZ, 0x40 ;  /* 0x00000040ff287424 */ /* 0x000fe200078e00ff */
[C---:B------:R-:W-:Y:S07]  /*c9a0*/  HMMA.16816.F32.BF16 R84, R48.reuse, R4, R84 ;  /* 0x000000043054723c */ /* 0x040fee0000041854 */
[----:B------:R-:W-:Y:S01]  /*c9b0*/  SEL R5, R40, 0xffffffc0, !P0 ;  /* 0xffffffc028057807 */ /* 0x000fe20004000000 */
[----:B------:R-:W-:Y:S01]  /*c9c0*/  HMMA.16816.F32.BF16 R28, R48, R92, R28 ;  /* 0x0000005c301c723c */ /* 0x000fe2000004181c */
[----:B------:R-:W-:-:S03]  /*c9d0*/  IADD3 R4, R157, 0x2000, RZ ;  /* 0x000020009d047810 */ /* 0x000fc60007ffe0ff */
[----:B------:R-:W-:Y:S01]  /*c9e0*/  IMAD.IADD R155, R158, 0x1, R5 ;  /* 0x000000019e9b7824 */ /* 0x000fe200078e0205 */
[----:B------:R-:W-:-:S03]  /*c9f0*/  @P2 IADD3 R154, R4, -0x40, RZ ;  /* 0xffffffc0049a2810 */ /* 0x000fc60007ffe0ff */
[----:B------:R-:W-:Y:S01]  /*ca00*/  HMMA.16816.F32.BF16 R24, R48, R94, R24 ;  /* 0x0000005e3018723c */ /* 0x000fe20000041818 */
[----:B------:R-:W3:Y:S01]  /*ca10*/  LDSM.16.M88.4 R92, [R151+0x4800] ;  /* 0x00480000975c783b */ /* 0x000ee20000000200 */
[----:B------:R-:W-:Y:S01]  /*ca20*/  IMAD.IADD R153, R3, 0x1, R155 ;  /* 0x0000000103997824 */ /* 0x000fe200078e029b */
[----:B------:R-:W-:Y:S01]  /*ca30*/  IADD3 R147, R154, 0x800, RZ ;  /* 0x000008009a937810 */ /* 0x000fe20007ffe0ff */
[----:B------:R-:W-:Y:S01]  /*ca40*/  IMAD.IADD R140, R0, 0x1, R154 ;  /* 0x00000001008c7824 */ /* 0x000fe200078e029a */
[----:B------:R-:W-:Y:S01]  /*ca50*/  LDSM.16.M88.4 R116, [R154] ;  /* 0x000000009a74783b */ /* 0x000fe20000000200 */
[----:B------:R-:W-:Y:S01]  /*ca60*/  IMAD.IADD R0, R2, 0x1, R125 ;  /* 0x0000000102007824 */ /* 0x000fe200078e027d */
[C---:B------:R-:W-:Y:S01]  /*ca70*/  IADD3 R146, R154.reuse, 0x1000, RZ ;  /* 0x000010009a927810 */ /* 0x040fe20007ffe0ff */
[----:B------:R-:W-:Y:S01]  /*ca80*/  HMMA.16816.F32.BF16 R36, R56, R32, RZ ;  /* 0x000000203824723c */ /* 0x000fe200000418ff */
[----:B------:R-:W-:Y:S01]  /*ca90*/  LDSM.16.M88.4 R112, [R154+0x800] ;  /* 0x000800009a70783b */ /* 0x000fe20000000200 */
[----:B------:R-:W-:-:S02]  /*caa0*/  IADD3 R145, R154, 0x1800, RZ ;  /* 0x000018009a917810 */ /* 0x000fc40007ffe0ff */
[C---:B------:R-:W-:Y:S01]  /*cab0*/  IADD3 R144, R154.reuse, 0x2000, RZ ;  /* 0x000020009a907810 */ /* 0x040fe20007ffe0ff */
[----:B------:R-:W-:Y:S01]  /*cac0*/  LDSM.16.M88.4 R108, [R154+0x1000] ;  /* 0x001000009a6c783b */ /* 0x000fe20000000200 */
[C---:B------:R-:W-:Y:S02]  /*cad0*/  IADD3 R143, R154.reuse, 0x2800, RZ ;  /* 0x000028009a8f7810 */ /* 0x040fe40007ffe0ff */
[----:B-1----:R-:W-:Y:S01]  /*cae0*/  HMMA.16816.F32.BF16 R68, R56, R64, RZ ;  /* 0x000000403844723c */ /* 0x002fe200000418ff */
[----:B------:R-:W-:Y:S01]  /*caf0*/  LDSM.16.M88.4 R120, [R154+0x3800] ;  /* 0x003800009a78783b */ /* 0x000fe20000000200 */
[C---:B------:R-:W-:Y:S02]  /*cb00*/  IADD3 R142, R154.reuse, 0x3000, RZ ;  /* 0x000030009a8e7810 */ /* 0x040fe40007ffe0ff */
[----:B------:R-:W-:-:S04]  /*cb10*/  IADD3 R141, R154, 0x3800, RZ ;  /* 0x000038009a8d7810 */ /* 0x000fc80007ffe0ff */
[C---:B------:R-:W-:Y:S08]  /*cb20*/  HMMA.16816.F32.BF16 R32, R56.reuse, R34, RZ ;  /* 0x000000223820723c */ /* 0x040ff000000418ff */
[----:B------:R-:W-:Y:S08]  /*cb30*/  HMMA.16816.F32.BF16 R64, R56, R66, RZ ;  /* 0x000000423840723c */ /* 0x000ff000000418ff */
[----:B------:R-:W-:Y:S01]  /*cb40*/  HMMA.16816.F32.BF16 R8, R48, R42, R8 ;  /* 0x0000002a3008723c */ /* 0x000fe20000041808 */
[----:B------:R-:W1:Y:S07]  /*cb50*/  LDSM.16.M88.4 R40, [R155] ;  /* 0x000000009b28783b */ /* 0x000e6e0000000200 */
[C---:B------:R-:W-:Y:S08]  /*cb60*/  HMMA.16816.F32.BF16 R76, R56.reuse, R72, RZ ;  /* 0x00000048384c723c */ /* 0x040ff000000418ff */
[C---:B------:R-:W-:Y:S08]  /*cb70*/  HMMA.16816.F32.BF16 R80, R56.reuse, R82, RZ ;  /* 0x000000523850723c */ /* 0x040ff000000418ff */
[C---:B------:R-:W-:Y:S08]  /*cb80*/  HMMA.16816.F32.BF16 R72, R56.reuse, R74, RZ ;  /* 0x0000004a3848723c */ /* 0x040ff000000418ff */
[C---:B------:R-:W-:Y:S08]  /*cb90*/  HMMA.16816.F32.BF16 R60, R56.reuse, R104, RZ ;  /* 0x00000068383c723c */ /* 0x040ff000000418ff */
[----:B------:R-:W-:Y:S01]  /*cba0*/  HMMA.16816.F32.BF16 R56, R56, R106, RZ ;  /* 0x0000006a3838723c */ /* 0x000fe200000418ff */
[----:B------:R-:W-:Y:S07]  /*cbb0*/  LDSM.16.M88.4 R104, [R154+0x1800] ;  /* 0x001800009a68783b */ /* 0x000fee0000000200 */
[C---:B------:R-:W-:Y:S08]  /*cbc0*/  HMMA.16816.F32.BF16 R36, R48.reuse, R96, R36 ;  /* 0x000000603024723c */ /* 0x040ff00000041824 */
[C---:B------:R-:W-:Y:S01]  /*cbd0*/  HMMA.16816.F32.BF16 R32, R48.reuse, R98, R32 ;  /* 0x000000623020723c */ /* 0x040fe20000041820 */
[----:B------:R-:W-:Y:S07]  /*cbe0*/  LDSM.16.M88.4 R96, [R154+0x2000] ;  /* 0x002000009a60783b */ /* 0x000fee0000000200 */
[C---:B--2---:R-:W-:Y:S08]  /*cbf0*/  HMMA.16816.F32.BF16 R68, R48.reuse, R88, R68 ;  /* 0x000000583044723c */ /* 0x044ff00000041844 */
[C---:B------:R-:W-:Y:S01]  /*cc00*/  HMMA.16816.F32.BF16 R64, R48.reuse, R90, R64 ;  /* 0x0000005a3040723c */ /* 0x040fe20000041840 */
[----:B------:R-:W2:Y:S07]  /*cc10*/  LDSM.16.M88.4 R88, [R154+0x3000] ;  /* 0x003000009a58783b */ /* 0x000eae0000000200 */
[C---:B------:R-:W-:Y:S07]  /*cc20*/  HMMA.16816.F32.BF16 R80, R48.reuse, R6, R80 ;  /* 0x000000063050723c */ /* 0x040fee0000041850 */
[----:B------:R-:W-:Y:S01]  /*cc30*/  IMAD.U32 R7, R46, 0x10, R171 ;  /* 0x000000102e077824 */ /* 0x000fe200078e00ab */
[----:B---3--:R-:W-:Y:S01]  /*cc40*/  HMMA.16816.F32.BF16 R76, R48, R92, R76 ;  /* 0x0000005c304c723c */ /* 0x008fe2000004184c */
[----:B------:R-:W-:-:S03]  /*cc50*/  IADD3 R6, R0, 0x1, RZ ;  /* 0x0000000100067810 */ /* 0x000fc60007ffe0ff */
[----:B------:R-:W-:Y:S02]  /*cc60*/  IADD3 R102, -R164, 0x1, R7 ;  /* 0x00000001a4667810 */ /* 0x000fe40007ffe107 */
[----:B------:R-:W-:Y:S02]  /*cc70*/  IADD3 R7, R0, 0x9, RZ ;  /* 0x0000000900077810 */ /* 0x000fe40007ffe0ff */
[----:B------:R-:W-:Y:S01]  /*cc80*/  HMMA.16816.F32.BF16 R72, R48, R94, R72 ;  /* 0x0000005e3048723c */ /* 0x000fe20000041848 */
[----:B------:R-:W-:Y:S01]  /*cc90*/  LDSM.16.M88.4 R92, [R154+0x2800] ;  /* 0x002800009a5c783b */ /* 0x000fe20000000200 */
[----:B------:R-:W-:-:S04]  /*cca0*/  IADD3 R102, R102, c[0x0][0x2e8], R47 ;  /* 0x0000ba0066667a10 */ /* 0x000fc80007ffe02f */
[C---:B------:R-:W-:Y:S02]  /*ccb0*/  IADD3 R4, R102.reuse, 0x8, RZ ;  /* 0x0000000866047810 */ /* 0x040fe40007ffe0ff */
[C---:B------:R-:W-:Y:S01]  /*ccc0*/  HMMA.16816.F32.BF16 R60, R48.reuse, R136, R60 ;  /* 0x00000088303c723c */ /* 0x040fe2000004183c */
[-C--:B------:R-:W-:Y:S02]  /*ccd0*/  IMNMX R102, R102, R47.reuse, PT ;  /* 0x0000002f66667217 */ /* 0x080fe40003800200 */
[----:B------:R-:W-:Y:S02]  /*cce0*/  IMNMX R103, R4, R47, PT ;  /* 0x0000002f04677217 */ /* 0x000fe40003800200 */
[C---:B------:R-:W-:Y:S02]  /*ccf0*/  ISETP.GE.AND P1, PT, R6.reuse, R102, PT ;  /* 0x000000660600720c */ /* 0x040fe40003f26270 */
[----:B------:R-:W-:Y:S01]  /*cd00*/  ISETP.GE.AND P0, PT, R6, R103, PT ;  /* 0x000000670600720c */ /* 0x000fe20003f06270 */
[----:B------:R-:W-:Y:S01]  /*cd10*/  HMMA.16816.F32.BF16 R56, R48, R138, R56 ;  /* 0x0000008a3038723c */ /* 0x000fe20000041838 */
[----:B------:R-:W-:Y:S01]  /*cd20*/  LDSM.16.M88.4 R48, [R153] ;  /* 0x000000009930783b */ /* 0x000fe20000000200 */
[----:B------:R-:W-:-:S02]  /*cd30*/  IADD3 R6, R0, 0x8, RZ ;  /* 0x0000000800067810 */ /* 0x000fc40007ffe0ff */
[----:B------:R-:W-:Y:S01]  /*cd40*/  LOP3.LUT R4, R44, R45, RZ, 0xfc, !PT ;  /* 0x0000002d2c047212 */ /* 0x000fe200078efcff */
[----:B------:R-:W3:Y:S01]  /*cd50*/  LDSM.16.M88.4 R136, [R140] ;  /* 0x000000008c88783b */ /* 0x000ee20000000200 */
[----:B------:R-:W-:Y:S02]  /*cd60*/  P2R R44, PR, RZ, 0x1 ;  /* 0x00000001ff2c7803 */ /* 0x000fe40000000000 */
[C---:B-1----:R-:W-:Y:S01]  /*cd70*/  HMMA.16816.F32.BF16 R36, R40.reuse, R116, R36 ;  /* 0x000000742824723c */ /* 0x042fe20000041824 */
[CC--:B------:R-:W-:Y:S02]  /*cd80*/  ISETP.GE.AND P0, PT, R6.reuse, R102.reuse, PT ;  /* 0x000000660600720c */ /* 0x0c0fe40003f06270 */
[----:B------:R-:W-:Y:S02]  /*cd90*/  ISETP.GE.AND P2, PT, R6, R103, PT ;  /* 0x000000670600720c */ /* 0x000fe40003f46270 */
[----:B------:R-:W-:Y:S02]  /*cda0*/  IADD3 R6, R0, 0x10, RZ ;  /* 0x0000001000067810 */ /* 0x000fe40007ffe0ff */
[-C--:B------:R-:W-:Y:S01]  /*cdb0*/  ISETP.GE.AND P3, PT, R7, R102.reuse, PT ;  /* 0x000000660700720c */ /* 0x080fe20003f66270 */
[----:B------:R-:W-:Y:S01]  /*cdc0*/  HMMA.16816.F32.BF16 R116, R40, R118, R32 ;  /* 0x000000762874723c */ /* 0x000fe20000041820 */
[----:B------:R-:W1:Y:S01]  /*cdd0*/  LDSM.16.M88.4 R32, [R140+0x800] ;  /* 0x000800008c20783b */ /* 0x000e620000000200 */
[----:B------:R-:W-:-:S02]  /*cde0*/  ISETP.GE.AND P5, PT, R6, R102, PT ;  /* 0x000000660600720c */ /* 0x000fc40003fa6270 */
[----:B------:R-:W-:-:S04]  /*cdf0*/  ISETP.GE.AND P4, PT, R7, R103, PT ;  /* 0x000000670700720c */ /* 0x000fc80003f86270 */
[C---:B------:R-:W-:Y:S08]  /*ce00*/  HMMA.16816.F32.BF16 R28, R40.reuse, R112, R28 ;  /* 0x00000070281c723c */ /* 0x040ff0000004181c */
[C---:B--2---:R-:W-:Y:S08]  /*ce10*/  HMMA.16816.F32.BF16 R68, R40.reuse, R88, R68 ;  /* 0x000000582844723c */ /* 0x044ff00000041844 */
[C---:B------:R-:W-:Y:S01]  /*ce20*/  HMMA.16816.F32.BF16 R64, R40.reuse, R90, R64 ;  /* 0x0000005a2840723c */ /* 0x040fe20000041840 */
[----:B------:R-:W2:Y:S07]  /*ce30*/  LDSM.16.M88.4 R88, [R140+0x1000] ;  /* 0x001000008c58783b */ /* 0x000eae0000000200 */
[----:B------:R-:W-:Y:S08]  /*ce40*/  HMMA.16816.F32.BF16 R24, R40, R114, R24 ;  /* 0x000000722818723c */ /* 0x000ff00000041818 */
[----:B---3--:R-:W-:Y:S08]  /*ce50*/  HMMA.16816.F32.BF16 R116, R48, R138, R116 ;  /* 0x0000008a3074723c */ /* 0x008ff00000041874 */
[C---:B------:R-:W-:Y:S08]  /*ce60*/  HMMA.16816.F32.BF16 R20, R40.reuse, R108, R20 ;  /* 0x0000006c2814723c */ /* 0x040ff00000041814 */
[C---:B------:R-:W-:Y:S08]  /*ce70*/  HMMA.16816.F32.BF16 R16, R40.reuse, R110, R16 ;  /* 0x0000006e2810723c */ /* 0x040ff00000041810 */
[----:B------:R-:W-:Y:S01]  /*ce80*/  HMMA.16816.F32.BF16 R12, R40, R104, R12 ;  /* 0x00000068280c723c */ /* 0x000fe2000004180c */
[----:B------:R-:W-:-:S07]  /*ce90*/  FSEL R7, R118, -INF , !P2 ;  /* 0xff80000076077808 */ /* 0x000fce0005000000 */
[C---:B------:R-:W-:Y:S08]  /*cea0*/  HMMA.16816.F32.BF16 R8, R40.reuse, R106, R8 ;  /* 0x0000006a2808723c */ /* 0x040ff00000041808 */
[C---:B------:R-:W-:Y:S08]  /*ceb0*/  HMMA.16816.F32.BF16 R84, R40.reuse, R96, R84 ;  /* 0x000000602854723c */ /* 0x040ff00000041854 */
[C---:B------:R-:W-:Y:S08]  /*cec0*/  HMMA.16816.F32.BF16 R80, R40.reuse, R98, R80 ;  /* 0x000000622850723c */ /* 0x040ff00000041850 */
[C---:B------:R-:W-:Y:S07]  /*ced0*/  HMMA.16816.F32.BF16 R76, R40.reuse, R92, R76 ;  /* 0x0000005c284c723c */ /* 0x040fee000004184c */
[----:B------:R-:W-:Y:S01]  /*cee0*/  FSEL R92, R117, -INF , !P3 ;  /* 0xff800000755c7808 */ /* 0x000fe20005800000 */
[----:B------:R-:W-:Y:S01]  /*cef0*/  HMMA.16816.F32.BF16 R72, R40, R94, R72 ;  /* 0x0000005e2848723c */ /* 0x000fe20000041848 */
[----:B------:R-:W-:-:S06]  /*cf00*/  FSEL R93, R119, -INF , !P4 ;  /* 0xff800000775d7808 */ /* 0x000fcc0006000000 */
[----:B------:R-:W-:Y:S01]  /*cf10*/  FSEL R94, R116, -INF , !P0 ;  /* 0xff800000745e7808 */ /* 0x000fe20004000000 */
[----:B------:R-:W-:Y:S01]  /*cf20*/  HMMA.16816.F32.BF16 R60, R40, R120, R60 ;  /* 0x00000078283c723c */ /* 0x000fe2000004183c */
[----:B------:R-:W-:Y:S02]  /*cf30*/  ISETP.GE.AND P0, PT, R6, R103, PT ;  /* 0x000000670600720c */ /* 0x000fe40003f06270 */
[----:B------:R-:W-:-:S04]  /*cf40*/  IADD3 R6, R0, 0x18, RZ ;  /* 0x0000001800067810 */ /* 0x000fc80007ffe0ff */
[C---:B------:R-:W-:Y:S01]  /*cf50*/  ISETP.GE.AND P3, PT, R6.reuse, R102, PT ;  /* 0x000000660600720c */ /* 0x040fe20003f66270 */
[----:B------:R-:W-:Y:S01]  /*cf60*/  HMMA.16816.F32.BF16 R56, R40, R122, R56 ;  /* 0x0000007a2838723c */ /* 0x000fe20000041838 */
[----:B------:R-:W3:Y:S01]  /*cf70*/  LDSM.16.M88.4 R40, [R140+0x1800] ;  /* 0x001800008c28783b */ /* 0x000ee20000000200 */
[----:B------:R-:W-:Y:S02]  /*cf80*/  ISETP.GE.AND P4, PT, R6, R103, PT ;  /* 0x000000670600720c */ /* 0x000fe40003f86270 */
[----:B------:R-:W-:-:S04]  /*cf90*/  IADD3 R6, R0, 0x20, RZ ;  /* 0x0000002000067810 */ /* 0x000fc80007ffe0ff */
[C---:B------:R-:W-:Y:S08]  /*cfa0*/  HMMA.16816.F32.BF16 R36, R48.reuse, R136, R36 ;  /* 0x000000883024723c */ /* 0x040ff00000041824 */
[C---:B-1----:R-:W-:Y:S07]  /*cfb0*/  HMMA.16816.F32.BF16 R28, R48.reuse, R32, R28 ;  /* 0x00000020301c723c */ /* 0x042fee000004181c */
[----:B------:R-:W-:Y:S01]  /*cfc0*/  IADD3 R32, R0, 0x11, RZ ;  /* 0x0000001100207810 */ /* 0x000fe20007ffe0ff */
[----:B------:R-:W-:Y:S03]  /*cfd0*/  HMMA.16816.F32.BF16 R24, R48, R34, R24 ;  /* 0x000000223018723c */ /* 0x000fe60000041818 */
[----:B------:R-:W-:-:S05]  /*cfe0*/  ISETP.GE.AND P2, PT, R32, R103, PT ;  /* 0x000000672000720c */ /* 0x000fca0003f46270 */
[C---:B--2---:R-:W-:Y:S01]  /*cff0*/  HMMA.16816.F32.BF16 R20, R48.reuse, R88, R20 ;  /* 0x000000583014723c */ /* 0x044fe20000041814 */
[----:B------:R-:W-:Y:S02]  /*d000*/  FSEL R96, R37, -INF , !P1 ;  /* 0xff80000025607808 */ /* 0x000fe40004800000 */
[----:B------:R-:W-:Y:S02]  /*d010*/  ISETP.GE.AND P1, PT, R32, R102, PT ;  /* 0x000000662000720c */ /* 0x000fe40003f26270 */
[----:B------:R-:W-:Y:S01]  /*d020*/  IADD3 R37, R0, 0x19, RZ ;  /* 0x0000001900257810 */ /* 0x000fe20007ffe0ff */
[----:B------:R-:W1:Y:S02]  /*d030*/  LDSM.16.M88.4 R32, [R140+0x2000] ;  /* 0x002000008c20783b */ /* 0x000e640000000200 */
[----:B------:R-:W-:Y:S01]  /*d040*/  HMMA.16816.F32.BF16 R16, R48, R90, R16 ;  /* 0x0000005a3010723c */ /* 0x000fe20000041810 */
[----:B------:R-:W-:Y:S02]  /*d050*/  FSEL R139, R30, -INF , !P0 ;  /* 0xff8000001e8b7808 */ /* 0x000fe40004000000 */
[----:B------:R-:W-:-:S02]  /*d060*/  FSEL R88, R28, -INF , !P5 ;  /* 0xff8000001c587808 */ /* 0x000fc40006800000 */
[CC--:B------:R-:W-:Y:S02]  /*d070*/  ISETP.GE.AND P5, PT, R37.reuse, R102.reuse, PT ;  /* 0x000000662500720c */ /* 0x0c0fe40003fa6270 */
[----:B------:R-:W-:Y:S01]  /*d080*/  ISETP.GE.AND P0, PT, R37, R103, PT ;  /* 0x000000672500720c */ /* 0x000fe20003f06270 */
[C---:B---3--:R-:W-:Y:S01]  /*d090*/  HMMA.16816.F32.BF16 R12, R48.reuse, R40, R12 ;  /* 0x00000028300c723c */ /* 0x048fe2000004180c */
[----:B------:R-:W-:Y:S02]  /*d0a0*/  FSEL R30, R24, -INF , !P3 ;  /* 0xff800000181e7808 */ /* 0x000fe40005800000 */
[----:B------:R-:W-:Y:S02]  /*d0b0*/  IADD3 R24, R0, 0x28, RZ ;  /* 0x0000002800187810 */ /* 0x000fe40007ffe0ff */
[----:B------:R-:W-:Y:S02]  /*d0c0*/  FSEL R28, R29, -INF , !P1 ;  /* 0xff8000001d1c7808 */ /* 0x000fe40004800000 */
[----:B------:R-:W-:Y:S01]  /*d0d0*/  FSEL R31, R31, -INF , !P2 ;  /* 0xff8000001f1f7808 */ /* 0x000fe20005000000 */
[----:B------:R-:W-:Y:S01]  /*d0e0*/  HMMA.16816.F32.BF16 R8, R48, R42, R8 ;  /* 0x0000002a3008723c */ /* 0x000fe20000041808 */
[----:B------:R-:W-:-:S02]  /*d0f0*/  ISETP.GE.AND P1, PT, R6, R102, PT ;  /* 0x000000660600720c */ /* 0x000fc40003f26270 */
[-C--:B------:R-:W-:Y:S02]  /*d100*/  ISETP.GE.AND P2, PT, R6, R103.reuse, PT ;  /* 0x000000670600720c */ /* 0x080fe40003f46270 */
[----:B------:R-:W-:Y:S02]  /*d110*/  FSEL R6, R25, -INF , !P5 ;  /* 0xff80000019067808 */ /* 0x000fe40006800000 */
[----:B------:R-:W-:Y:S02]  /*d120*/  FSEL R91, R27, -INF , !P0 ;  /* 0xff8000001b5b7808 */ /* 0x000fe40004000000 */
[----:B------:R-:W-:Y:S02]  /*d130*/  FSEL R89, R26, -INF , !P4 ;  /* 0xff8000001a597808 */ /* 0x000fe40006000000 */
[C---:B------:R-:W-:Y:S02]  /*d140*/  ISETP.GE.AND P5, PT, R24.reuse, R102, PT ;  /* 0x000000661800720c */ /* 0x040fe40003fa6270 */
[----:B------:R-:W-:-:S02]  /*d150*/  ISETP.GE.AND P0, PT, R24, R103, PT ;  /* 0x000000671800720c */ /* 0x000fc40003f06270 */
[----:B------:R-:W2:Y:S01]  /*d160*/  LDSM.16.M88.4 R24, [R140+0x2800] ;  /* 0x002800008c18783b */ /* 0x000ea20000000200 */
[----:B------:R-:W-:Y:S02]  /*d170*/  IADD3 R29, R0, 0x21, RZ ;  /* 0x00000021001d7810 */ /* 0x000fe40007ffe0ff */
[----:B------:R-:W-:Y:S02]  /*d180*/  FSEL R124, R20, -INF , !P1 ;  /* 0xff800000147c7808 */ /* 0x000fe40004800000 */
[C---:B------:R-:W-:Y:S02]  /*d190*/  ISETP.GE.AND P3, PT, R29.reuse, R102, PT ;  /* 0x000000661d00720c */ /* 0x040fe40003f66270 */
[----:B------:R-:W-:Y:S01]  /*d1a0*/  ISETP.GE.AND P4, PT, R29, R103, PT ;  /* 0x000000671d00720c */ /* 0x000fe20003f86270 */
[----:B-1----:R-:W-:Y:S01]  /*d1b0*/  HMMA.16816.F32.BF16 R84, R48, R32, R84 ;  /* 0x000000203054723c */ /* 0x002fe20000041854 */
[----:B------:R-:W-:Y:S02]  /*d1c0*/  IADD3 R29, R0, 0x29, RZ ;  /* 0x00000029001d7810 */ /* 0x000fe40007ffe0ff */
[----:B------:R-:W-:-:S02]  /*d1d0*/  FSEL R135, R22, -INF , !P2 ;  /* 0xff80000016877808 */ /* 0x000fc40005000000 */
[----:B------:R-:W-:Y:S02]  /*d1e0*/  FSEL R136, R16, -INF , !P5 ;  /* 0xff80000010887808 */ /* 0x000fe40006800000 */
[C---:B------:R-:W-:Y:S01]  /*d1f0*/  ISETP.GE.AND P1, PT, R29.reuse, R102, PT ;  /* 0x000000661d00720c */ /* 0x040fe20003f26270 */
[----:B------:R-:W-:Y:S01]  /*d200*/  HMMA.16816.F32.BF16 R80, R48, R34, R80 ;  /* 0x000000223050723c */ /* 0x000fe20000041850 */
[----:B------:R-:W-:Y:S02]  /*d210*/  ISETP.GE.AND P2, PT, R29, R103, PT ;  /* 0x000000671d00720c */ /* 0x000fe40003f46270 */
[----:B------:R-:W-:Y:S02]  /*d220*/  IADD3 R16, R0, 0x38, RZ ;  /* 0x0000003800107810 */ /* 0x000fe40007ffe0ff */
[----:B------:R-:W-:Y:S02]  /*d230*/  FSEL R138, R17, -INF , !P1 ;  /* 0xff800000118a7808 */ /* 0x000fe40004800000 */
[----:B------:R-:W-:-:S02]  /*d240*/  FSEL R107, R19, -INF , !P2 ;  /* 0xff800000136b7808 */ /* 0x000fc40005000000 */
[----:B------:R-:W-:Y:S02]  /*d250*/  FSEL R111, R18, -INF , !P0 ;  /* 0xff800000126f7808 */ /* 0x000fe40004000000 */
[C---:B------:R-:W-:Y:S02]  /*d260*/  ISETP.GE.AND P1, PT, R16.reuse, R102, PT ;  /* 0x000000661000720c */ /* 0x040fe40003f26270 */
[----:B------:R-:W-:Y:S02]  /*d270*/  ISETP.GE.AND P2, PT, R16, R103, PT ;  /* 0x000000671000720c */ /* 0x000fe40003f46270 */
[----:B------:R-:W1:Y:S01]  /*d280*/  LDSM.16.M88.4 R16, [R140+0x3000] ;  /* 0x003000008c10783b */ /* 0x000e620000000200 */
[----:B------:R-:W-:Y:S02]  /*d290*/  IADD3 R20, R0, 0x30, RZ ;  /* 0x0000003000147810 */ /* 0x000fe40007ffe0ff */
[----:B------:R-:W-:Y:S02]  /*d2a0*/  FSEL R134, R21, -INF , !P3 ;  /* 0xff80000015867808 */ /* 0x000fe40005800000 */
[----:B------:R-:W-:-:S02]  /*d2b0*/  FSEL R137, R23, -INF , !P4 ;  /* 0xff80000017897808 */ /* 0x000fc40006000000 */
[CC--:B------:R-:W-:Y:S02]  /*d2c0*/  ISETP.GE.AND P3, PT, R20.reuse, R102.reuse, PT ;  /* 0x000000661400720c */ /* 0x0c0fe40003f66270 */
[-C--:B------:R-:W-:Y:S01]  /*d2d0*/  ISETP.GE.AND P4, PT, R20, R103.reuse, PT ;  /* 0x000000671400720c */ /* 0x080fe20003f86270 */
[C---:B--2---:R-:W-:Y:S01]  /*d2e0*/  HMMA.16816.F32.BF16 R76, R48.reuse, R24, R76 ;  /* 0x00000018304c723c */ /* 0x044fe2000004184c */
[----:B------:R-:W-:Y:S02]  /*d2f0*/  IADD3 R20, R0, 0x39, RZ ;  /* 0x0000003900147810 */ /* 0x000fe40007ffe0ff */
[----:B------:R-:W-:Y:S02]  /*d300*/  FSEL R108, R12, -INF , !P3 ;  /* 0xff8000000c6c7808 */ /* 0x000fe40005800000 */
[----:B------:R-:W-:Y:S02]  /*d310*/  FSEL R109, R14, -INF , !P4 ;  /* 0xff8000000e6d7808 */ /* 0x000fe40006000000 */
[C---:B------:R-:W-:Y:S01]  /*d320*/  ISETP.GE.AND P3, PT, R20.reuse, R102, PT ;  /* 0x000000661400720c */ /* 0x040fe20003f66270 */
[----:B------:R-:W-:Y:S01]  /*d330*/  HMMA.16816.F32.BF16 R72, R48, R26, R72 ;  /* 0x0000001a3048723c */ /* 0x000fe20000041848 */
[----:B------:R-:W-:-:S02]  /*d340*/  ISETP.GE.AND P4, PT, R20, R103, PT ;  /* 0x000000671400720c */ /* 0x000fc40003f86270 */
[----:B------:R-:W-:Y:S02]  /*d350*/  FSEL R112, R8, -INF , !P1 ;  /* 0xff80000008707808 */ /* 0x000fe40004800000 */
[----:B------:R-:W-:Y:S02]  /*d360*/  FSEL R121, R10, -INF , !P2 ;  /* 0xff8000000a797808 */ /* 0x000fe40005000000 */
        /* <DEDUP_REMOVED lines=13> */
[CC--:B------:R-:W-:Y:S01]  /*d440*/  ISETP.GE.AND P5, PT, R12.reuse, R102.reuse, PT ;  /* 0x000000660c00720c */ /* 0x0c0fe20003fa6270 */
[----:B------:R-:W-:Y:S01]  /*d450*/  HMMA.16816.F32.BF16 R16, R48, R18, R64 ;  /* 0x000000123010723c */ /* 0x000fe20000041840 */
[-C--:B------:R-:W-:Y:S02]  /*d460*/  ISETP.GE.AND P0, PT, R12, R103.reuse, PT ;  /* 0x000000670c00720c */ /* 0x080fe40003f06270 */
[C---:B------:R-:W-:Y:S02]  /*d470*/  ISETP.GE.AND P1, PT, R13.reuse, R102, PT ;  /* 0x000000660d00720c */ /* 0x040fe40003f26270 */
[----:B------:R-:W-:Y:S02]  /*d480*/  ISETP.GE.AND P2, PT, R13, R103, PT ;  /* 0x000000670d00720c */ /* 0x000fe40003f46270 */
[C---:B------:R-:W-:Y:S02]  /*d490*/  IADD3 R12, R0.reuse, 0x48, RZ ;  /* 0x00000048000c7810 */ /* 0x040fe40007ffe0ff */
[----:B------:R-:W-:-:S02]  /*d4a0*/  IADD3 R13, R0, 0x49, RZ ;  /* 0x00000049000d7810 */ /* 0x000fc40007ffe0ff */
[----:B------:R-:W-:Y:S02]  /*d4b0*/  FSEL R114, R84, -INF , !P5 ;  /* 0xff80000054727808 */ /* 0x000fe40006800000 */
[----:B------:R-:W-:Y:S02]  /*d4c0*/  FSEL R115, R86, -INF , !P0 ;  /* 0xff80000056737808 */ /* 0x000fe40004000000 */
[CC--:B------:R-:W-:Y:S02]  /*d4d0*/  ISETP.GE.AND P3, PT, R12.reuse, R102.reuse, PT ;  /* 0x000000660c00720c */ /* 0x0c0fe40003f66270 */
[-C--:B------:R-:W-:Y:S02]  /*d4e0*/  ISETP.GE.AND P4, PT, R12, R103.reuse, PT ;  /* 0x000000670c00720c */ /* 0x080fe40003f86270 */
[C---:B------:R-:W-:Y:S01]  /*d4f0*/  ISETP.GE.AND P5, PT, R13.reuse, R102, PT ;  /* 0x000000660d00720c */ /* 0x040fe20003fa6270 */
[----:B--2---:R-:W-:Y:S01]  /*d500*/  HMMA.16816.F32.BF16 R60, R48, R8, R60 ;  /* 0x00000008303c723c */ /* 0x004fe2000004183c */
[----:B------:R-:W-:-:S02]  /*d510*/  ISETP.GE.AND P0, PT, R13, R103, PT ;  /* 0x000000670d00720c */ /* 0x000fc40003f06270 */
[C---:B------:R-:W-:Y:S02]  /*d520*/  IADD3 R12, R0.reuse, 0x50, RZ ;  /* 0x00000050000c7810 */ /* 0x040fe40007ffe0ff */
[----:B------:R-:W-:Y:S02]  /*d530*/  IADD3 R13, R0, 0x51, RZ ;  /* 0x00000051000d7810 */ /* 0x000fe40007ffe0ff */
[----:B------:R-:W-:Y:S01]  /*d540*/  FSEL R116, R85, -INF , !P1 ;  /* 0xff80000055747808 */ /* 0x000fe20004800000 */
[----:B------:R-:W-:Y:S01]  /*d550*/  HMMA.16816.F32.BF16 R56, R48, R10, R56 ;  /* 0x0000000a3038723c */ /* 0x000fe20000041838 */
        /* <DEDUP_REMOVED lines=17> */
[-C--:B------:R-:W-:Y:S02]  /*d670*/  ISETP.GE.AND P5, PT, R12, R102.reuse, PT ;  /* 0x000000660c00720c */ /* 0x080fe40003fa6270 */
[----:B------:R-:W-:Y:S02]  /*d680*/  FSEL R21, R74, -INF , !P1 ;  /* 0xff8000004a157808 */ /* 0x000fe40004800000 */
[----:B------:R-:W-:Y:S02]  /*d690*/  ISETP.GE.AND P1, PT, R13, R102, PT ;  /* 0x000000660d00720c */ /* 0x000fe40003f26270 */
[----:B------:R-:W-:-:S02]  /*d6a0*/  IADD3 R12, R0, 0x60, RZ ;  /* 0x00000060000c7810 */ /* 0x000fc40007ffe0ff */
[----:B------:R-:W-:Y:S02]  /*d6b0*/  FSEL R106, R72, -INF , !P5 ;  /* 0xff800000486a7808 */ /* 0x000fe40006800000 */
[----:B------:R-:W-:Y:S02]  /*d6c0*/  ISETP.GE.AND P5, PT, R13, R103, PT ;  /* 0x000000670d00720c */ /* 0x000fe40003fa6270 */
[----:B------:R-:W-:Y:S02]  /*d6d0*/  P2R R13, PR, RZ, 0x2 ;  /* 0x00000002ff0d7803 */ /* 0x000fe40000000000 */
[----:B------:R-:W-:Y:S02]  /*d6e0*/  FSEL R105, R79, -INF , !P4 ;  /* 0xff8000004f697808 */ /* 0x000fe40006000000 */
[----:B------:R-:W-:Y:S02]  /*d6f0*/  ISETP.GE.AND P4, PT, R12, R102, PT ;  /* 0x000000660c00720c */ /* 0x000fe40003f86270 */
[----:B------:R-:W-:-:S02]  /*d700*/  FSEL R67, R75, -INF , !P0 ;  /* 0xff8000004b437808 */ /* 0x000fc40004000000 */
[----:B------:R-:W-:Y:S02]  /*d710*/  ISETP.GE.AND P6, PT, R12, R103, PT ;  /* 0x000000670c00720c */ /* 0x000fe40003fc6270 */
[----:B------:R-:W-:Y:S02]  /*d720*/  ISETP.NE.AND P0, PT, R13, RZ, PT ;  /* 0x000000ff0d00720c */ /* 0x000fe40003f05270 */
[C---:B------:R-:W-:Y:S02]  /*d730*/  IADD3 R12, R0.reuse, 0x68, RZ ;  /* 0x00000068000c7810 */ /* 0x040fe40007ffe0ff */
[----:B------:R-:W-:Y:S02]  /*d740*/  IADD3 R8, R0, 0x69, RZ ;  /* 0x0000006900087810 */ /* 0x000fe40007ffe0ff */
[----:B------:R-:W-:Y:S02]  /*d750*/  FSEL R46, R68, -INF , !P4 ;  /* 0xff800000442e7808 */ /* 0x000fe40006000000 */
[----:B------:R-:W-:-:S02]  /*d760*/  ISETP.NE.AND P4, PT, R44, RZ, PT ;  /* 0x000000ff2c00720c */ /* 0x000fc40003f85270 */
        /* <DEDUP_REMOVED lines=8> */
[----:B------:R-:W-:Y:S02]  /*d7f0*/  ISETP.GE.AND P1, PT, R8, R103, PT ;  /* 0x000000670800720c */ /* 0x000fe40003f26270 */
[----:B------:R-:W-:Y:S02]  /*d800*/  FSEL R47, R70, -INF , !P6 ;  /* 0xff800000462f7808 */ /* 0x000fe40007000000 */
[----:B------:R-:W-:Y:S02]  /*d810*/  FSEL R37, R71, -INF , !P5 ;  /* 0xff80000047257808 */ /* 0x000fe40006800000 */
[----:B------:R-:W-:-:S02]  /*d820*/  ISETP.GE.AND P6, PT, R9, R102, PT ;  /* 0x000000660900720c */ /* 0x000fc40003fc6270 */
[----:B------:R-:W-:Y:S02]  /*d830*/  ISETP.GE.AND P5, PT, R8, R102, PT ;  /* 0x000000660800720c */ /* 0x000fe40003fa6270 */
[----:B------:R-:W-:Y:S02]  /*d840*/  P2R R8, PR, RZ, 0x2 ;  /* 0x00000002ff087803 */ /* 0x000fe40000000000 */
[----:B------:R-:W-:Y:S02]  /*d850*/  FSEL R40, R60, -INF , !P6 ;  /* 0xff8000003c287808 */ /* 0x000fe40007000000 */
[----:B------:R-:W-:Y:S02]  /*d860*/  ISETP.NE.AND P6, PT, R8, RZ, PT ;  /* 0x000000ff0800720c */ /* 0x000fe40003fc5270 */
[----:B------:R-:W-:Y:S02]  /*d870*/  FSEL R20, R77, -INF , !P3 ;  /* 0xff8000004d147808 */ /* 0x000fe40005800000 */
[----:B------:R-:W-:-:S02]  /*d880*/  FSEL R29, R63, -INF , !P6 ;  /* 0xff8000003f1d7808 */ /* 0x000fc40007000000 */
[----:B------:R-:W-:Y:S02]  /*d890*/  ISETP.GT.AND P6, PT, R172, R159, PT ;  /* 0x0000009fac00720c */ /* 0x000fe40003fc4270 */
[----:B------:R-:W-:Y:S02]  /*d8a0*/  ISETP.GE.AND P3, PT, R12, R102, PT ;  /* 0x000000660c00720c */ /* 0x000fe40003f66270 */
[----:B------:R-:W-:Y:S02]  /*d8b0*/  FSEL R54, R17, -INF , !P2 ;  /* 0xff80000011367808 */ /* 0x000fe40005000000 */
[----:B------:R-:W-:Y:S02]  /*d8c0*/  FSEL R42, R16, -INF , !P3 ;  /* 0xff800000102a7808 */ /* 0x000fe40005800000 */
[----:B------:R-:W-:Y:S02]  /*d8d0*/  FSEL R43, R19, -INF , !P0 ;  /* 0xff800000132b7808 */ /* 0x000fe40004000000 */
[----:B------:R-:W-:-:S02]  /*d8e0*/  ISETP.GE.AND P3, PT, R9, R103, PT ;  /* 0x000000670900720c */ /* 0x000fc40003f66270 */
[C---:B------:R-:W-:Y:S02]  /*d8f0*/  IADD3 R10, R0.reuse, 0x78, RZ ;  /* 0x00000078000a7810 */ /* 0x040fe40007ffe0ff */
[C---:B------:R-:W-:Y:S02]  /*d900*/  ISETP.GE.AND P0, PT, R0.reuse, R102, PT ;  /* 0x000000660000720c */ /* 0x040fe40003f06270 */
[C---:B------:R-:W-:Y:S02]  /*d910*/  ISETP.GE.AND P2, PT, R0.reuse, R103, PT ;  /* 0x000000670000720c */ /* 0x040fe40003f46270 */
        /* <DEDUP_REMOVED lines=73> */
[----:B------:R-:W-:Y:S05]  /*ddb0*/  BRA `(.L_x_6035) ;  /* 0x0000003000007947 */ /* 0x000fea0003800000 */
.L_x_6034:
[----:B------:R-:W-:-:S05]  /*ddc0*/  IMAD.MOV.U32 R12, RZ, RZ, c[0x0][0x198] ;  /* 0x00006600ff0c7624 */ /* 0x000fca00078e00ff */
[----:B------:R-:W-:-:S04]  /*ddd0*/  LEA R12, -R12, RZ, 0x7 ;  /* 0x000000ff0c0c7211 */ /* 0x000fc800078e39ff */
[----:B------:R-:W-:Y:S02]  /*dde0*/  SHF.R.S32.HI R15, RZ, 0x1f, R12 ;  /* 0x0000001fff0f7819 */ /* 0x000fe4000001140c */
.L_x_6035:
        /* <DEDUP_REMOVED lines=9> */
[C---:B------:R-:W-:Y:S01]  /*de80*/  @!P0 LEA R48, P2, R19.reuse, c[0x0][0x168], 0x1 ;  /* 0x00005a0013308a11 */ /* 0x040fe200078408ff */
[----:B------:R-:W-:Y:S02]  /*de90*/  @!P0 IMAD.MOV.U32 R13, RZ, RZ, c[0x0][0x198] ;  /* 0x00006600ff0d8624 */ /* 0x000fe400078e00ff */
[----:B------:R-:W-:Y:S01]  /*dea0*/  @!P0 IMAD.WIDE.U32 R26, R26, 0x50, R10 ;  /* 0x000000501a1a8825 */ /* 0x000fe200078e000a */
[----:B------:R-:W-:-:S02]  /*deb0*/  @!P0 LEA.HI.X R49, R19, c[0x0][0x16c], R0, 0x1, P2 ;  /* 0x00005b0013318a11 */ /* 0x000fc400010f0c00 */
[CC--:B------:R-:W-:Y:S01]  /*dec0*/  @!P0 LEA R17, P1, R13.reuse, R130.reuse, 0x5 ;  /* 0x000000820d118211 */ /* 0x0c0fe200078228ff */
[----:B------:R-:W-:Y:S01]  /*ded0*/  @!P0 IMAD.WIDE.U32 R34, R34, 0x60, R10 ;  /* 0x0000006022228825 */ /* 0x000fe200078e000a */
[----:B------:R-:W-:-:S03]  /*dee0*/  @!P0 LEA R19, P2, R13, R130, 0x6 ;  /* 0x000000820d138211 */ /* 0x000fc600078430ff */
[----:B------:R-:W-:Y:S02]  /*def0*/  @!P0 IMAD.MOV.U32 R11, RZ, RZ, c[0x0][0x19c] ;  /* 0x00006700ff0b8624 */ /* 0x000fe400078e00ff */
[----:B------:R-:W-:Y:S02]  /*df00*/  @!P0 IMAD.MOV.U32 R2, RZ, RZ, c[0x0][0x19c] ;  /* 0x00006700ff028624 */ /* 0x000fe400078e00ff */
[----:B------:R-:W-:Y:S01]  /*df10*/  @!P0 IMAD.MOV.U32 R51, RZ, RZ, c[0x0][0x198] ;  /* 0x00006600ff338624 */ /* 0x000fe200078e00ff */
[CCC-:B------:R-:W-:Y:S01]  /*df20*/  @!P0 LEA.HI.X R14, R13.reuse, R133.reuse, R11.reuse, 0x5, P1 ;  /* 0x000000850d0e8211 */ /* 0x1c0fe200008f2c0b */
[----:B------:R-:W-:Y:S01]  /*df30*/  @!P0 IMAD.MOV.U32 R132, RZ, RZ, R130 ;  /* 0x000000ffff848224 */ /* 0x000fe200078e0082 */
[----:B------:R-:W-:Y:S01]  /*df40*/  @!P0 IADD3 R18, P1, R12, R26, RZ ;  /* 0x0000001a0c128210 */ /* 0x000fe20007f3e0ff */
[----:B------:R-:W-:Y:S01]  /*df50*/  @!P0 IMAD R2, R2, 0x50, RZ ;  /* 0x0000005002028824 */ /* 0x000fe200078e02ff */
[----:B------:R-:W-:Y:S01]  /*df60*/  @!P0 LEA.HI.X R26, R13, R133, R11, 0x6, P2 ;  /* 0x000000850d1a8211 */ /* 0x000fe200010f340b */
[----:B------:R-:W-:Y:S01]  /*df70*/  @!P0 IMAD.MOV.U32 R0, RZ, RZ, c[0x0][0x19c] ;  /* 0x00006700ff008624 */ /* 0x000fe200078e00ff */
[----:B------:R-:W-:Y:S01]  /*df80*/  @!P0 IADD3 R17, P2, R12, R17, RZ ;  /* 0x000000110c118210 */ /* 0x000fe20007f5e0ff */
[----:B------:R-:W-:Y:S01]  /*df90*/  @!P0 IMAD.WIDE.U32 R50, R51, 0x30, R132 ;  /* 0x0000003033328825 */ /* 0x000fe200078e0084 */
[----:B------:R-:W-:-:S02]  /*dfa0*/  @!P0 IADD3.X R13, R15, R27, R2, P1, !PT ;  /* 0x0000001b0f0d8210 */ /* 0x000fc40000ffe402 */
[C---:B------:R-:W-:Y:S01]  /*dfb0*/  @!P0 IADD3 R2, P1, R12.reuse, R34, RZ ;  /* 0x000000220c028210 */ /* 0x040fe20007f3e0ff */
[----:B------:R-:W-:Y:S01]  /*dfc0*/  @!P0 IMAD.MOV.U32 R10, RZ, RZ, c[0x0][0x19c] ;  /* 0x00006700ff0a8624 */ /* 0x000fe200078e00ff */
[----:B------:R-:W-:Y:S01]  /*dfd0*/  @!P0 IADD3 R16, P3, R12, R50, RZ ;  /* 0x000000320c108210 */ /* 0x000fe20007f7e0ff */
[----:B------:R-:W-:Y:S01]  /*dfe0*/  @!P0 IMAD R0, R0, 0x60, RZ ;  /* 0x0000006000008824 */ /* 0x000fe200078e02ff */
[----:B------:R-:W-:Y:S01]  /*dff0*/  @!P0 LEA R50, P4, R12, R170, 0x1 ;  /* 0x000000aa0c328211 */ /* 0x000fe200078808ff */
[----:B------:R-:W-:Y:S02]  /*e000*/  @!P0 IMAD R10, R10, 0x30, RZ ;  /* 0x000000300a0a8824 */ /* 0x000fe400078e02ff */
[C---:B------:R-:W-:Y:S01]  /*e010*/  @!P0 IMAD.X R14, R15.reuse, 0x1, R14, P2 ;  /* 0x000000010f0e8824 */ /* 0x040fe200010e060e */
[C---:B------:R-:W-:Y:S02]  /*e020*/  @!P0 IADD3.X R35, R15.reuse, R0, R35, P1, !PT ;  /* 0x000000000f238210 */ /* 0x040fe40000ffe423 */
[----:B------:R-:W-:-:S02]  /*e030*/  @!P0 IADD3.X R11, R15, R51, R10, P3, !PT ;  /* 0x000000330f0b8210 */ /* 0x000fc40001ffe40a */
        /* <DEDUP_REMOVED lines=62> */
.L_x_6037:
[----:B------:R-:W-:Y:S05]  /*e420*/  BSYNC B0 ;  /* 0x0000000000007941 */ /* 0x000fea0003800000 */
.L_x_6036:
[----:B------:R-:W0:Y:S01]  /*e430*/  LDGDEPBAR ;  /* 0x00000000000079af */ /* 0x000e220000000000 */
[----:B------:R-:W-:-:S04]  /*e440*/  LEA R170, P0, R12, R170, 0x1 ;  /* 0x000000aa0caa7211 */ /* 0x000fc800078008ff */
[----:B------:R-:W-:Y:S02]  /*e450*/  LEA.HI.X R167, R12, R167, R15, 0x1, P0 ;  /* 0x000000a70ca77211 */ /* 0x000fe400000f0c0f */
.L_x_6033:
        /* <DEDUP_REMOVED lines=77> */
[----:B--2---:R-:W-:Y:S01]  /*e930*/  FMNMX.FTZ R0, R11, R0, !PT ;  /* 0x000000000b007209 */ /* 0x004fe20007810000 */
[C---:B------:R-:W-:Y:S01]  /*e940*/  FMUL.FTZ R51, R2.reuse, c[0x0][0x23c] ;  /* 0x00008f0002337a20 */ /* 0x040fe20000410000 */
[----:B------:R-:W-:-:S03]  /*e950*/  FSETP.NEU.FTZ.AND P0, PT, R2, -INF , PT ;  /* 0xff8000000200780b */ /* 0x000fc60003f1d000 */
[C---:B------:R-:W-:Y:S01]  /*e960*/  FMUL.FTZ R26, R0.reuse, c[0x0][0x23c] ;  /* 0x00008f00001a7a20 */ /* 0x040fe20000410000 */
[----:B------:R-:W-:Y:S02]  /*e970*/  FSEL R51, R51, RZ, P0 ;  /* 0x000000ff33337208 */ /* 0x000fe40000000000 */
[----:B------:R-:W-:-:S03]  /*e980*/  FSETP.NEU.FTZ.AND P0, PT, R0, -INF , PT ;  /* 0xff8000000000780b */ /* 0x000fc60003f1d000 */
[--C-:B------:R-:W-:Y:S01]  /*e990*/  FFMA.FTZ R49, R94, c[0x0][0x23c], -R51.reuse ;  /* 0x00008f005e317a23 */ /* 0x100fe20000010833 */
[----:B------:R-:W-:Y:S01]  /*e9a0*/  FSEL R26, R26, RZ, P0 ;  /* 0x000000ff1a1a7208 */ /* 0x000fe20000000000 */
[--C-:B------:R-:W-:Y:S02]  /*e9b0*/  FFMA.FTZ R48, R92, c[0x0][0x23c], -R51.reuse ;  /* 0x00008f005c307a23 */ /* 0x100fe40000010833 */
[--C-:B------:R-:W-:Y:S02]  /*e9c0*/  FFMA.FTZ R57, R36, c[0x0][0x23c], -R51.reuse ;  /* 0x00008f0024397a23 */ /* 0x100fe40000010833 */
[--C-:B------:R-:W-:Y:S01]  /*e9d0*/  FFMA.FTZ R34, R93, c[0x0][0x23c], -R26.reuse ;  /* 0x00008f005d227a23 */ /* 0x100fe2000001081a */
[----:B------:R-:W-:Y:S01]  /*e9e0*/  MUFU.EX2 R49, R49 ;  /* 0x0000003100317308 */ /* 0x000fe20000000800 */
[----:B------:R-:W1:Y:S01]  /*e9f0*/  LDSM.16.MT88.4 R92, [R150+0x6000] ;  /* 0x00600000965c783b */ /* 0x000e620000004200 */
[----:B------:R-:W-:Y:S02]  /*ea00*/  FFMA.FTZ R56, R96, c[0x0][0x23c], -R51 ;  /* 0x00008f0060387a23 */ /* 0x000fe40000010833 */
[----:B------:R-:W-:-:S02]  /*ea10*/  FFMA.FTZ R55, R8, c[0x0][0x23c], -R26 ;  /* 0x00008f0008377a23 */ /* 0x000fc4000001081a */
[--C-:B------:R-:W-:Y:S02]  /*ea20*/  FFMA.FTZ R50, R9, c[0x0][0x23c], -R26.reuse ;  /* 0x00008f0009327a23 */ /* 0x100fe4000001081a */
[--C-:B------:R-:W-:Y:S01]  /*ea30*/  FFMA.FTZ R53, R7, c[0x0][0x23c], -R26.reuse ;  /* 0x00008f0007357a23 */ /* 0x100fe2000001081a */
[----:B------:R-:W-:Y:S01]  /*ea40*/  MUFU.EX2 R57, R57 ;  /* 0x0000003900397308 */ /* 0x000fe20000000800 */
[--C-:B------:R-:W-:Y:S01]  /*ea50*/  FFMA.FTZ R27, R6, c[0x0][0x23c], -R51.reuse ;  /* 0x00008f00061b7a23 */ /* 0x100fe20000010833 */
[----:B------:R-:W-:Y:S01]  /*ea60*/  LDSM.16.MT88.4 R8, [R149+0x6800] ;  /* 0x006800009508783b */ /* 0x000fe20000004200 */
[--C-:B------:R-:W-:Y:S02]  /*ea70*/  FFMA.FTZ R32, R30, c[0x0][0x23c], -R51.reuse ;  /* 0x00008f001e207a23 */ /* 0x100fe40000010833 */
[--C-:B------:R-:W-:Y:S01]  /*ea80*/  FFMA.FTZ R35, R88, c[0x0][0x23c], -R51.reuse ;  /* 0x00008f0058237a23 */ /* 0x100fe20000010833 */
[----:B------:R-:W2:Y:S01]  /*ea90*/  LDSM.16.MT88.4 R4, [R148+0x6000] ;  /* 0x006000009404783b */ /* 0x000ea20000004200 */
[----:B------:R-:W-:Y:S01]  /*eaa0*/  FFMA.FTZ R28, R28, c[0x0][0x23c], -R51 ;  /* 0x00008f001c1c7a23 */ /* 0x000fe20000010833 */
[----:B------:R-:W3:Y:S01]  /*eab0*/  MUFU.EX2 R56, R56 ;  /* 0x0000003800387308 */ /* 0x000ee20000000800 */
[----:B------:R-:W-:-:S02]  /*eac0*/  FFMA.FTZ R36, R139, c[0x0][0x23c], -R26 ;  /* 0x00008f008b247a23 */ /* 0x000fc4000001081a */
[--C-:B------:R-:W-:Y:S02]  /*ead0*/  FFMA.FTZ R31, R31, c[0x0][0x23c], -R26.reuse ;  /* 0x00008f001f1f7a23 */ /* 0x100fe4000001081a */
[--C-:B------:R-:W-:Y:S02]  /*eae0*/  FFMA.FTZ R30, R89, c[0x0][0x23c], -R26.reuse ;  /* 0x00008f00591e7a23 */ /* 0x100fe4000001081a */
[----:B------:R-:W-:Y:S01]  /*eaf0*/  FFMA.FTZ R3, R91, c[0x0][0x23c], -R26 ;  /* 0x00008f005b037a23 */ /* 0x000fe2000001081a */
[----:B------:R-:W4:Y:S01]  /*eb00*/  MUFU.EX2 R48, R48 ;  /* 0x0000003000307308 */ /* 0x000f220000000800 */
[--C-:B------:R-:W-:Y:S02]  /*eb10*/  FFMA.FTZ R63, R124, c[0x0][0x23c], -R51.reuse ;  /* 0x00008f007c3f7a23 */ /* 0x100fe40000010833 */
[--C-:B------:R-:W-:Y:S02]  /*eb20*/  FFMA.FTZ R60, R134, c[0x0][0x23c], -R51.reuse ;  /* 0x00008f00863c7a23 */ /* 0x100fe40000010833 */
[----:B------:R-:W-:-:S02]  /*eb30*/  FFMA.FTZ R61, R136, c[0x0][0x23c], -R51 ;  /* 0x00008f00883d7a23 */ /* 0x000fc40000010833 */
[----:B------:R-:W-:Y:S01]  /*eb40*/  FFMA.FTZ R58, R138, c[0x0][0x23c], -R51 ;  /* 0x00008f008a3a7a23 */ /* 0x000fe20000010833 */
[----:B------:R-:W-:Y:S01]  /*eb50*/  MUFU.EX2 R55, R55 ;  /* 0x0000003700377308 */ /* 0x000fe20000000800 */
[----:B---3--:R-:W-:Y:S01]  /*eb60*/  F2FP.BF16.PACK_AB R84, R56, R57 ;  /* 0x000000393854723e */ /* 0x008fe200000010ff */
[--C-:B------:R-:W-:Y:S02]  /*eb70*/  FFMA.FTZ R59, R135, c[0x0][0x23c], -R26.reuse ;  /* 0x00008f00873b7a23 */ /* 0x100fe4000001081a */
[--C-:B------:R-:W-:Y:S02]  /*eb80*/  FFMA.FTZ R64, R137, c[0x0][0x23c], -R26.reuse ;  /* 0x00008f0089407a23 */ /* 0x100fe4000001081a */
[--C-:B------:R-:W-:Y:S02]  /*eb90*/  FFMA.FTZ R65, R111, c[0x0][0x23c], -R26.reuse ;  /* 0x00008f006f417a23 */ /* 0x100fe4000001081a */
[----:B------:R-:W3:Y:S01]  /*eba0*/  MUFU.EX2 R50, R50 ;  /* 0x0000003200327308 */ /* 0x000ee20000000800 */
        /* <DEDUP_REMOVED lines=9> */
[----:B------:R-:W4:Y:S01]  /*ec40*/  MUFU.EX2 R34, R34 ;  /* 0x0000002200227308 */ /* 0x000f220000000800 */
        /* <DEDUP_REMOVED lines=9> */
[----:B----4-:R-:W-:Y:S01]  /*ece0*/  F2FP.BF16.PACK_AB R87, R34, R53 ;  /* 0x000000352257723e */ /* 0x010fe200000010ff */
        /* <DEDUP_REMOVED lines=13> */
[----:B------:R-:W-:Y:S01]  /*edc0*/  LDSM.16.MT88.4 R20, [R152+0x8800] ;  /* 0x008800009814783b */ /* 0x000fe20000004200 */
[----:B------:R-:W-:-:S02]  /*edd0*/  FFMA.FTZ R104, R104, c[0x0][0x23c], -R51 ;  /* 0x00008f0068687a23 */ /* 0x000fc40000010833 */
[--C-:B------:R-:W-:Y:S02]  /*ede0*/  FFMA.FTZ R105, R105, c[0x0][0x23c], -R26.reuse ;  /* 0x00008f0069697a23 */ /* 0x100fe4000001081a */
[C---:B------:R-:W-:Y:S01]  /*edf0*/  HMMA.16816.F32.BF16 R96, R84.reuse, R68, RZ ;  /* 0x000000445460723c */ /* 0x040fe200000418ff */
[--C-:B------:R-:W-:Y:S01]  /*ee00*/  FFMA.FTZ R67, R67, c[0x0][0x23c], -R26.reuse ;  /* 0x00008f0043437a23 */ /* 0x100fe2000001081a */
[----:B------:R-:W-:Y:S01]  /*ee10*/  MUFU.EX2 R36, R36 ;  /* 0x0000002400247308 */ /* 0x000fe20000000800 */
[----:B------:R-:W-:Y:S02]  /*ee20*/  FFMA.FTZ R47, R47, c[0x0][0x23c], -R26 ;  /* 0x00008f002f2f7a23 */ /* 0x000fe4000001081a */
[----:B------:R-:W-:Y:S02]  /*ee30*/  FADD.FTZ R56, R57, R56 ;  /* 0x0000003839387221 */ /* 0x000fe40000010000 */
[----:B------:R-:W-:Y:S01]  /*ee40*/  FADD.FTZ R50, R55, R50 ;  /* 0x0000003237327221 */ /* 0x000fe20000010000 */
[----:B------:R-:W-:Y:S01]  /*ee50*/  HMMA.16816.F32.BF16 R76, R84, R80, RZ ;  /* 0x00000050544c723c */ /* 0x000fe200000418ff */
[----:B------:R-:W-:Y:S01]  /*ee60*/  FADD.FTZ R49, R49, R56 ;  /* 0x0000003831317221 */ /* 0x000fe20000010000 */
[----:B------:R-:W1:Y:S01]  /*ee70*/  MUFU.EX2 R31, R31 ;  /* 0x0000001f001f7308 */ /* 0x000e620000000800 */
[----:B------:R-:W-:-:S02]  /*ee80*/  FADD.FTZ R53, R53, R50 ;  /* 0x0000003235357221 */ /* 0x000fc40000010000 */
[----:B------:R-:W-:Y:S02]  /*ee90*/  FADD.FTZ R48, R48, R49 ;  /* 0x0000003130307221 */ /* 0x000fe40000010000 */
[----:B------:R-:W-:Y:S01]  /*eea0*/  FADD.FTZ R53, R34, R53 ;  /* 0x0000003522357221 */ /* 0x000fe20000010000 */
[C---:B------:R-:W-:Y:S01]  /*eeb0*/  HMMA.16816.F32.BF16 R68, R84.reuse, R70, RZ ;  /* 0x000000465444723c */ /* 0x040fe200000418ff */
[----:B------:R-:W-:Y:S01]  /*eec0*/  FFMA.FTZ R177, R38, c[0x0][0x23c], -R51 ;  /* 0x00008f0026b17a23 */ /* 0x000fe20000010833 */
[----:B------:R-:W-:Y:S01]  /*eed0*/  MUFU.EX2 R30, R30 ;  /* 0x0000001e001e7308 */ /* 0x000fe20000000800 */
[--C-:B------:R-:W-:Y:S02]  /*eee0*/  FFMA.FTZ R33, R33, c[0x0][0x23c], -R26.reuse ;  /* 0x00008f0021217a23 */ /* 0x100fe4000001081a */
[--C-:B------:R-:W-:Y:S02]  /*eef0*/  FFMA.FTZ R34, R29, c[0x0][0x23c], -R26.reuse ;  /* 0x00008f001d227a23 */ /* 0x100fe4000001081a */
[--C-:B------:R-:W-:Y:S01]  /*ef00*/  FFMA.FTZ R25, R25, c[0x0][0x23c], -R26.reuse ;  /* 0x00008f0019197a23 */ /* 0x100fe2000001081a */
[C---:B------:R-:W-:Y:S01]  /*ef10*/  HMMA.16816.F32.BF16 R80, R84.reuse, R82, RZ ;  /* 0x000000525450723c */ /* 0x040fe200000418ff */
[----:B------:R-:W-:Y:S01]  /*ef20*/  FFMA.FTZ R178, R24, c[0x0][0x23c], -R26 ;  /* 0x00008f0018b27a23 */ /* 0x000fe2000001081a */
[----:B------:R-:W4:Y:S06]  /*ef30*/  MUFU.EX2 R3, R3 ;  /* 0x0000000300037308 */ /* 0x000f2c0000000800 */
[C---:B--2---:R-:W-:Y:S02]  /*ef40*/  HMMA.16816.F32.BF16 R88, R84.reuse, R4, RZ ;  /* 0x000000045458723c */ /* 0x044fe400000418ff */
[----:B------:R-:W-:Y:S05]  /*ef50*/  MUFU.EX2 R63, R63 ;  /* 0x0000003f003f7308 */ /* 0x000fea0000000800 */
        /* <DEDUP_REMOVED lines=8> */
[----:B----4-:R-:W-:Y:S01]  /*efe0*/  F2FP.BF16.PACK_AB R7, R3, R30 ;  /* 0x0000001e0307723e */ /* 0x010fe200000010ff */
        /* <DEDUP_REMOVED lines=65> */
[----:B-1----:R-:W-:Y:S01]  /*f400*/  F2FP.BF16.PACK_AB R5, R110, R109 ;  /* 0x0000006d6e05723e */ /* 0x002fe200000010ff */
[----:B------:R-:W-:Y:S01]  /*f410*/  FADD.FTZ R109, R109, R62 ;  /* 0x0000003e6d6d7221 */ /* 0x000fe20000010000 */
[----:B------:R-:W-:Y:S01]  /*f420*/  F2FP.BF16.PACK_AB R6, R66, R107 ;  /* 0x0000006b4206723e */ /* 0x000fe200000010ff */
[----:B------:R-:W-:Y:S01]  /*f430*/  FADD.FTZ R108, R108, R111 ;  /* 0x0000006f6c6c7221 */ /* 0x000fe20000010000 */
[----:B---3--:R-:W-:Y:S01]  /*f440*/  F2FP.BF16.PACK_AB R7, R112, R121 ;  /* 0x000000797007723e */ /* 0x008fe200000010ff */
[----:B------:R-:W-:Y:S01]  /*f450*/  MUFU.EX2 R122, R122 ;  /* 0x0000007a007a7308 */ /* 0x000fe20000000800 */
[----:B------:R-:W-:-:S02]  /*f460*/  FADD.FTZ R110, R110, R109 ;  /* 0x0000006d6e6e7221 */ /* 0x000fc40000010000 */
[----:B------:R-:W-:Y:S02]  /*f470*/  FADD.FTZ R107, R107, R108 ;  /* 0x0000006c6b6b7221 */ /* 0x000fe40000010000 */
[----:B------:R-:W-:Y:S01]  /*f480*/  FADD.FTZ R121, R121, R110 ;  /* 0x0000006e79797221 */ /* 0x000fe20000010000 */
[----:B------:R-:W-:Y:S01]  /*f490*/  HMMA.16816.F32.BF16 R96, R4, R16, R96 ;  /* 0x000000100460723c */ /* 0x000fe20000041860 */
[----:B------:R-:W-:Y:S01]  /*f4a0*/  FADD.FTZ R66, R66, R107 ;  /* 0x0000006b42427221 */ /* 0x000fe20000010000 */
[----:B------:R-:W1:Y:S01]  /*f4b0*/  MUFU.EX2 R117, R117 ;  /* 0x0000007500757308 */ /* 0x000e620000000800 */
[----:B------:R-:W-:-:S05]  /*f4c0*/  FADD.FTZ R112, R112, R121 ;  /* 0x0000007970707221 */ /* 0x000fca0000010000 */
        /* <DEDUP_REMOVED lines=27> */
[----:B------:R-:W-:Y:S01]  /*f680*/  F2FP.BF16.PACK_AB R7, R113, R120 ;  /* 0x000000787107723e */ /* 0x000fe200000010ff */
        /* <DEDUP_REMOVED lines=11> */
[C---:B--2---:R-:W-:Y:S08]  /*f740*/  HMMA.16816.F32.BF16 R72, R4.reuse, R12, R72 ;  /* 0x0000000c0448723c */ /* 0x044ff00000041848 */
[C---:B------:R-:W-:Y:S01]  /*f750*/  HMMA.16816.F32.BF16 R92, R4.reuse, R14, R92 ;  /* 0x0000000e045c723c */ /* 0x040fe2000004185c */
[----:B------:R-:W2:Y:S07]  /*f760*/  LDSM.16.MT88.4 R12, [R148+0x8000] ;  /* 0x00800000940c783b */ /* 0x000eae0000004200 */
[C---:B------:R-:W-:Y:S01]  /*f770*/  HMMA.16816.F32.BF16 R68, R4.reuse, R18, R68 ;  /* 0x000000120444723c */ /* 0x040fe20000041844 */
[----:B------:R-:W-:Y:S07]  /*f780*/  LDSM.16.MT88.4 R16, [R150+0x8800] ;  /* 0x008800009610783b */ /* 0x000fee0000004200 */
[C---:B--2---:R-:W-:Y:S08]  /*f790*/  HMMA.16816.F32.BF16 R88, R4.reuse, R12, R88 ;  /* 0x0000000c0458723c */ /* 0x044ff00000041858 */
[----:B------:R-:W-:Y:S01]  /*f7a0*/  HMMA.16816.F32.BF16 R84, R4, R14, R84 ;  /* 0x0000000e0454723c */ /* 0x000fe20000041854 */
[----:B------:R-:W2:Y:S06]  /*f7b0*/  LDSM.16.MT88.4 R12, [R149+0x8800] ;  /* 0x00880000950c783b */ /* 0x000eac0000004200 */
[----:B-1----:R-:W-:Y:S01]  /*f7c0*/  F2FP.BF16.PACK_AB R4, R117, R122 ;  /* 0x0000007a7504723e */ /* 0x002fe200000010ff */
[----:B------:R-:W-:Y:S01]  /*f7d0*/  FADD.FTZ R122, R122, R123 ;  /* 0x0000007b7a7a7221 */ /* 0x000fe20000010000 */
[----:B---3--:R-:W-:Y:S01]  /*f7e0*/  F2FP.BF16.PACK_AB R5, R105, R106 ;  /* 0x0000006a6905723e */ /* 0x008fe200000010ff */
        /* <DEDUP_REMOVED lines=14> */
[----:B--2---:R-:W-:Y:S01]  /*f8d0*/  HMMA.16816.F32.BF16 R76, R4, R12, R76 ;  /* 0x0000000c044c723c */ /* 0x004fe2000004184c */
        /* <DEDUP_REMOVED lines=9> */
[----:B------:R-:W-:Y:S01]  /*f970*/  MUFU.EX2 R20, R20 ;  /* 0x0000001400147308 */ /* 0x000fe20000000800 */
[--C-:B------:R-:W-:Y:S01]  /*f980*/  FFMA.FTZ R43, R39, c[0x0][0x23c], -R51.reuse ;  /* 0x00008f00272b7a23 */ /* 0x100fe20000010833 */
        /* <DEDUP_REMOVED lines=20> */
[----:B------:R-:W-:Y:S01]  /*fad0*/  MUFU.EX2 R39, R45 ;  /* 0x0000002d00277308 */ /* 0x000fe20000000800 */
[----:B--2---:R-:W-:-:S07]  /*fae0*/  F2FP.BF16.PACK_AB R7, R37, R44 ;  /* 0x0000002c2507723e */ /* 0x004fce00000010ff */
[----:B------:R-:W2:Y:S01]  /*faf0*/  MUFU.EX2 R38, R43 ;  /* 0x0000002b00267308 */ /* 0x000ea20000000800 */
[----:B------:R-:W-:-:S04]  /*fb00*/  FADD.FTZ R44, R44, R47 ;  /* 0x0000002f2c2c7221 */ /* 0x000fc80000010000 */
[----:B------:R-:W-:Y:S01]  /*fb10*/  FADD.FTZ R44, R37, R44 ;  /* 0x0000002c252c7221 */ /* 0x000fe20000010000 */
[C---:B-1----:R-:W-:Y:S02]  /*fb20*/  HMMA.16816.F32.BF16 R96, R4.reuse, R12, R96 ;  /* 0x0000000c0460723c */ /* 0x042fe40000041860 */
[----:B------:R-:W1:Y:S06]  /*fb30*/  MUFU.EX2 R40, R40 ;  /* 0x0000002800287308 */ /* 0x000e6c0000000800 */
[C---:B------:R-:W-:Y:S01]  /*fb40*/  HMMA.16816.F32.BF16 R68, R4.reuse, R14, R68 ;  /* 0x0000000e0444723c */ /* 0x040fe20000041844 */
[----:B------:R-:W3:Y:S07]  /*fb50*/  LDSM.16.MT88.4 R12, [R148+0x9000] ;  /* 0x00900000940c783b */ /* 0x000eee0000004200 */
[C---:B------:R-:W-:Y:S08]  /*fb60*/  HMMA.16816.F32.BF16 R72, R4.reuse, R8, R72 ;  /* 0x000000080448723c */ /* 0x040ff00000041848 */
[C---:B------:R-:W-:Y:S01]  /*fb70*/  HMMA.16816.F32.BF16 R92, R4.reuse, R10, R92 ;  /* 0x0000000a045c723c */ /* 0x040fe2000004185c */
[----:B------:R-:W5:Y:S07]  /*fb80*/  LDSM.16.MT88.4 R8, [R152+0x9800] ;  /* 0x009800009808783b */ /* 0x000f6e0000004200 */
[C---:B----4-:R-:W-:Y:S08]  /*fb90*/  HMMA.16816.F32.BF16 R76, R4.reuse, R16, R76 ;  /* 0x00000010044c723c */ /* 0x050ff0000004184c */
[C---:B------:R-:W-:Y:S01]  /*fba0*/  HMMA.16816.F32.BF16 R80, R4.reuse, R18, R80 ;  /* 0x000000120450723c */ /* 0x040fe20000041850 */
[----:B------:R-:W4:Y:S07]  /*fbb0*/  LDSM.16.MT88.4 R16, [R150+0x9800] ;  /* 0x009800009610783b */ /* 0x000f2e0000004200 */
[C---:B---3--:R-:W-:Y:S08]  /*fbc0*/  HMMA.16816.F32.BF16 R88, R4.reuse, R12, R88 ;  /* 0x0000000c0458723c */ /* 0x048ff00000041858 */
[----:B------:R-:W-:Y:S01]  /*fbd0*/  HMMA.16816.F32.BF16 R84, R4, R14, R84 ;  /* 0x0000000e0454723c */ /* 0x000fe20000041854 */
[----:B------:R-:W3:Y:S06]  /*fbe0*/  LDSM.16.MT88.4 R12, [R149+0x9800] ;  /* 0x00980000950c783b */ /* 0x000eec0000004200 */
[----:B--2---:R-:W-:Y:S01]  /*fbf0*/  F2FP.BF16.PACK_AB R4, R38, R39 ;  /* 0x000000272604723e */ /* 0x004fe200000010ff */
[----:B------:R-:W-:Y:S01]  /*fc00*/  FADD.FTZ R39, R39, R22 ;  /* 0x0000001627277221 */ /* 0x000fe20000010000 */
[----:B------:R-:W-:Y:S01]  /*fc10*/  F2FP.BF16.PACK_AB R5, R34, R33 ;  /* 0x000000212205723e */ /* 0x000fe200000010ff */
[----:B------:R-:W-:Y:S01]  /*fc20*/  FADD.FTZ R33, R33, R44 ;  /* 0x0000002c21217221 */ /* 0x000fe20000010000 */
[----:B-1----:R-:W-:Y:S01]  /*fc30*/  F2FP.BF16.PACK_AB R6, R177, R40 ;  /* 0x00000028b106723e */ /* 0x002fe200000010ff */
        /* <DEDUP_REMOVED lines=9> */
[----:B------:R-:W1:Y:S07]  /*fcd0*/  LDSM.16.MT88.4 R8, [R148+0x9800] ;  /* 0x009800009408783b */ /* 0x000e6e0000004200 */
[C---:B----4-:R-:W-:Y:S08]  /*fce0*/  HMMA.16816.F32.BF16 R72, R4.reuse, R16, R72 ;  /* 0x000000100448723c */ /* 0x050ff00000041848 */
[C---:B------:R-:W-:Y:S08]  /*fcf0*/  HMMA.16816.F32.BF16 R92, R4.reuse, R18, R92 ;  /* 0x00000012045c723c */ /* 0x040ff0000004185c */
[C---:B---3--:R-:W-:Y:S08]  /*fd00*/  HMMA.16816.F32.BF16 R76, R4.reuse, R12, R76 ;  /* 0x0000000c044c723c */ /* 0x048ff0000004184c */
[C---:B------:R-:W-:Y:S08]  /*fd10*/  HMMA.16816.F32.BF16 R80, R4.reuse, R14, R80 ;  /* 0x0000000e0450723c */ /* 0x040ff00000041850 */
[C---:B-1----:R-:W-:Y:S08]  /*fd20*/  HMMA.16816.F32.BF16 R88, R4.reuse, R8, R88 ;  /* 0x000000080458723c */ /* 0x042ff00000041858 */
[----:B------:R-:W-:Y:S01]  /*fd30*/  HMMA.16816.F32.BF16 R84, R4, R10, R84 ;  /* 0x0000000a0454723c */ /* 0x000fe20000041854 */
[----:B------:R-:W-:Y:S07]  /*fd40*/  @!UPT UIADD3 URZ, URZ, URZ, URZ ;  /* 0x0000003f3f3ff290 */ /* 0x000fee000fffe03f */
[----:B------:R-:W-:Y:S11]  /*fd50*/  @!P6 BRA `(.L_x_6038) ;  /* 0x000040b00000e947 */ /* 0x000ff60003800000 */
        /* <DEDUP_REMOVED lines=64> */
.L_x_6039:
[----:B------:R-:W-:-:S05]  /*10160*/  IMAD.MOV.U32 R4, RZ, RZ, c[0x0][0x1a0] ;  /* 0x00006800ff047624 */ /* 0x000fca00078e00ff */
[----:B------:R-:W-:-:S04]  /*10170*/  LEA R4, -R4, RZ, 0x7 ;  /* 0x000000ff04047211 */ /* 0x000fc800078e39ff */
[----:B------:R-:W-:Y:S02]  /*10180*/  SHF.R.S32.HI R3, RZ, 0x1f, R4 ;  /* 0x0000001fff037819 */ /* 0x000fe40000011404 */
.L_x_6040:
[----:B------:R-:W-:Y:S02]  /*10190*/  ISETP.GE.AND P0, PT, R100, c[0x0][0x220], PT ;  /* 0x0000880064007a0c */ /* 0x000fe40003f06270 */
[----:B------:R-:W-:-:S04]  /*101a0*/  LEA R180, P1, R4, R180, 0x1 ;  /* 0x000000b404b47211 */ /* 0x000fc800078208ff */
[----:B------:R-:W-:-:S07]  /*101b0*/  LEA.HI.X R179, R4, R179, R3, 0x1, P1 ;  /* 0x000000b304b37211 */ /* 0x000fce00008f0c03 */
[----:B------:R-:W-:Y:S01]  /*101c0*/  @!P0 IMAD.MOV.U32 R13, RZ, RZ, c[0x0][0x1a0] ;  /* 0x00006800ff0d8624 */ /* 0x000fe200078e00ff */
[----:B------:R-:W-:Y:S01]  /*101d0*/  @!P0 IADD3 R9, P4, P3, R4, R126, R161 ;  /* 0x0000007e04098210 */ /* 0x000fe20007b9e0a1 */
[----:B------:R-:W-:Y:S01]  /*101e0*/  @!P0 IMAD.MOV.U32 R20, RZ, RZ, c[0x0][0x1a0] ;  /* 0x00006800ff148624 */ /* 0x000fe200078e00ff */
[----:B------:R-:W-:Y:S01]  /*101f0*/  @P0 STS.128 [R173+0x6000], RZ ;  /* 0x006000ffad000388 */ /* 0x000fe20000000c00 */
[----:B------:R-:W-:Y:S02]  /*10200*/  @!P0 IMAD.MOV.U32 R18, RZ, RZ, c[0x0][0x1a0] ;  /* 0x00006800ff128624 */ /* 0x000fe400078e00ff */
[--C-:B------:R-:W-:Y:S02]  /*10210*/  @!P0 IMAD.MOV.U32 R128, RZ, RZ, R126.reuse ;  /* 0x000000ffff808224 */ /* 0x100fe400078e007e */
[----:B------:R-:W-:Y:S02]  /*10220*/  @!P0 IMAD.MOV.U32 R6, RZ, RZ, R126 ;  /* 0x000000ffff068224 */ /* 0x000fe400078e007e */
[----:B------:R-:W-:-:S02]  /*10230*/  @!P0 IMAD.MOV.U32 R7, RZ, RZ, R129 ;  /* 0x000000ffff078224 */ /* 0x000fc400078e0081 */
[----:B------:R-:W-:Y:S02]  /*10240*/  @!P0 IMAD.MOV.U32 R15, RZ, RZ, c[0x0][0x1a0] ;  /* 0x00006800ff0f8624 */ /* 0x000fe400078e00ff */
[----:B------:R-:W-:Y:S02]  /*10250*/  @!P0 IMAD.MOV.U32 R11, RZ, RZ, c[0x0][0x1a0] ;  /* 0x00006800ff0b8624 */ /* 0x000fe400078e00ff */
[----:B------:R-:W-:Y:S01]  /*10260*/  @!P0 IMAD.WIDE.U32 R12, R13, 0x30, R128 ;  /* 0x000000300d0c8825 */ /* 0x000fe200078e0080 */
[----:B------:R-:W-:-:S03]  /*10270*/  @!P0 LEA R5, P2, R15, R126, 0x5 ;  /* 0x0000007e0f058211 */ /* 0x000fc600078428ff */
[----:B------:R-:W-:Y:S01]  /*10280*/  @!P0 IMAD.WIDE.U32 R20, R20, 0x50, R6 ;  /* 0x0000005014148825 */ /* 0x000fe200078e0006 */
[----:B------:R-:W-:-:S03]  /*10290*/  @!P0 IADD3 R5, P5, R4, R5, RZ ;  /* 0x0000000504058210 */ /* 0x000fc60007fbe0ff */
[----:B------:R-:W-:Y:S01]  /*102a0*/  @!P0 IMAD.WIDE.U32 R18, R18, 0x60, R6 ;  /* 0x0000006012128825 */ /* 0x000fe200078e0006 */
[----:B------:R-:W-:-:S03]  /*102b0*/  @!P0 LEA R7, P1, R11, R126, 0x6 ;  /* 0x0000007e0b078211 */ /* 0x000fc600078230ff */
[----:B------:R-:W-:Y:S02]  /*102c0*/  @!P0 IMAD.MOV.U32 R6, RZ, RZ, c[0x0][0x1a4] ;  /* 0x00006900ff068624 */ /* 0x000fe400078e00ff */
[----:B------:R-:W-:Y:S02]  /*102d0*/  @!P0 IMAD.MOV.U32 R128, RZ, RZ, c[0x0][0x1a4] ;  /* 0x00006900ff808624 */ /* 0x000fe400078e00ff */
[----:B------:R-:W-:Y:S01]  /*102e0*/  @!P0 IMAD.MOV.U32 R26, RZ, RZ, c[0x0][0x1a4] ;  /* 0x00006900ff1a8624 */ /* 0x000fe200078e00ff */
[-C--:B------:R-:W-:Y:S01]  /*102f0*/  @!P0 LEA.HI.X R6, R15, R129.reuse, R6, 0x5, P2 ;  /* 0x000000810f068211 */ /* 0x080fe200010f2c06 */
[----:B------:R-:W-:Y:S01]  /*10300*/  @!P0 IMAD.MOV.U32 R22, RZ, RZ, c[0x0][0x1a0] ;  /* 0x00006800ff168624 */ /* 0x000fe200078e00ff */
[-C--:B------:R-:W-:Y:S01]  /*10310*/  @!P0 LEA.HI.X R8, R11, R129.reuse, R128, 0x6, P1 ;  /* 0x000000810b088211 */ /* 0x080fe200008f3480 */
[----:B------:R-:W-:Y:S01]  /*10320*/  @!P0 IMAD.MOV.U32 R127, RZ, RZ, R129 ;  /* 0x000000ffff7f8224 */ /* 0x000fe200078e0081 */
[----:B------:R-:W-:Y:S01]  /*10330*/  @!P0 IADD3.X R128, R3, R129, R160, P4, P3 ;  /* 0x0000008103808210 */ /* 0x000fe200027e64a0 */
[----:B------:R-:W-:Y:S01]  /*10340*/  @!P0 IMAD R26, R26, 0x30, RZ ;  /* 0x000000301a1a8824 */ /* 0x000fe200078e02ff */
[C---:B------:R-:W-:Y:S01]  /*10350*/  @!P0 LEA R24, P2, R9.reuse, c[0x0][0x170], 0x1 ;  /* 0x00005c0009188a11 */ /* 0x040fe200078408ff */
[----:B------:R-:W-:Y:S01]  /*10360*/  @!P0 IMAD.MOV.U32 R10, RZ, RZ, c[0x0][0x1a4] ;  /* 0x00006900ff0a8624 */ /* 0x000fe200078e00ff */
[----:B------:R-:W-:Y:S01]  /*10370*/  @!P0 IADD3 R16, P1, R4, R12, RZ ;  /* 0x0000000c04108210 */ /* 0x000fe20007f3e0ff */
[----:B------:R-:W-:Y:S01]  /*10380*/  @!P0 IMAD.WIDE.U32 R22, R22, 0x70, R126 ;  /* 0x0000007016168825 */ /* 0x000fe200078e007e */
[----:B------:R-:W-:-:S02]  /*10390*/  @!P0 LEA.HI.X R25, R9, c[0x0][0x174], R128, 0x1, P2 ;  /* 0x00005d0009198a11 */ /* 0x000fc400010f0c80 */
[C---:B------:R-:W-:Y:S01]  /*103a0*/  @!P0 IADD3.X R9, R3.reuse, R13, R26, P1, !PT ;  /* 0x0000000d03098210 */ /* 0x040fe20000ffe41a */
[----:B------:R-:W-:Y:S01]  /*103b0*/  @!P0 IMAD.MOV.U32 R12, RZ, RZ, c[0x0][0x1a4] ;  /* 0x00006900ff0c8624 */ /* 0x000fe200078e00ff */
[----:B------:R-:W-:Y:S01]  /*103c0*/  @!P0 IADD3 R13, P2, R4, R18, RZ ;  /* 0x00000012040d8210 */ /* 0x000fe20007f5e0ff */
[----:B------:R-:W-:Y:S01]  /*103d0*/  @!P0 IMAD R10, R10, 0x60, RZ ;  /* 0x000000600a0a8824 */ /* 0x000fe200078e02ff */
[C---:B------:R-:W-:Y:S01]  /*103e0*/  @!P0 IADD3 R15, P1, R4.reuse, R22, RZ ;  /* 0x00000016040f8210 */ /* 0x040fe20007f3e0ff */
[----:B------:R-:W-:Y:S01]  /*103f0*/  @!P0 IMAD.MOV.U32 R14, RZ, RZ, c[0x0][0x1a4] ;  /* 0x00006900ff0e8624 */ /* 0x000fe200078e00ff */
[----:B------:R-:W-:Y:S01]  /*10400*/  @!P0 IADD3 R7, P4, R4, R7, RZ ;  /* 0x0000000704078210 */ /* 0x000fe20007f9e0ff */
[----:B------:R-:W-:Y:S01]  /*10410*/  @!P0 IMAD R12, R12, 0x70, RZ ;  /* 0x000000700c0c8824 */ /* 0x000fe200078e02ff */
[C---:B------:R-:W-:Y:S01]  /*10420*/  @!P0 IADD3.X R10, R3.reuse, R10, R19, P2, !PT ;  /* 0x0000000a030a8210 */ /* 0x040fe200017fe413 */
[----:B------:R-:W-:Y:S01]  /*10430*/  @!P0 IMAD.X R6, R3, 0x1, R6, P5 ;  /* 0x0000000103068824 */ /* 0x000fe200028e0606 */
[----:B------:R-:W-:Y:S01]  /*10440*/  @!P0 LEA R18, P2, R5, c[0x0][0x170], 0x1 ;  /* 0x00005c0005128a11 */ /* 0x000fe200078408ff */
[----:B------:R-:W-:Y:S01]  /*10450*/  @!P0 IMAD.MOV.U32 R181, RZ, RZ, R179 ;  /* 0x000000ffffb58224 */ /* 0x000fe200078e00b3 */
[----:B------:R-:W-:Y:S01]  /*10460*/  @!P0 IADD3 R11, P3, R4, R20, RZ ;  /* 0x00000014040b8210 */ /* 0x000fe20007f7e0ff */
[----:B------:R-:W-:Y:S01]  /*10470*/  @!P0 IMAD R14, R14, 0x50, RZ ;  /* 0x000000500e0e8824 */ /* 0x000fe200078e02ff */
[C---:B------:R-:W-:Y:S01]  /*10480*/  @!P0 IADD3.X R12, R3.reuse, R23, R12, P1, !PT ;  /* 0x00000017030c8210 */ /* 0x040fe20000ffe40c */
[----:B------:R-:W-:Y:S01]  /*10490*/  @!P0 IMAD.X R8, R3, 0x1, R8, P4 ;  /* 0x0000000103088824 */ /* 0x000fe200020e0608 */
        /* <DEDUP_REMOVED lines=8> */
[----:B------:R-:W-:Y:S02]  /*10520*/  @!P0 IADD3.X R14, R3, R21, R14, P3, !PT ;  /* 0x00000015030e8210 */ /* 0x000fe40001ffe40e */
        /* <DEDUP_REMOVED lines=18> */
[----:B------:R-:W-:Y:S01]  /*10650*/  P2R R3, PR, RZ, 0x1 ;  /* 0x00000001ff037803 */ /* 0x000fe20000000000 */
        /* <DEDUP_REMOVED lines=25> */
[----:B--2---:R-:W5:Y:S04]  /*107f0*/  LDSM.16.M88.4 R24, [R157+0x2000] ;  /* 0x002000009d18783b */ /* 0x004f680000000200 */
[----:B---3--:R-:W1:Y:S04]  /*10800*/  LDSM.16.M88.4 R16, [R157+0x2800] ;  /* 0x002800009d10783b */ /* 0x008e680000000200 */
[----:B------:R-:W2:Y:S04]  /*10810*/  LDSM.16.M88.4 R8, [R157+0x3000] ;  /* 0x003000009d08783b */ /* 0x000ea80000000200 */
[----:B------:R-:W4:Y:S04]  /*10820*/  LDSM.16.M88.4 R64, [R157+0x3800] ;  /* 0x003800009d40783b */ /* 0x000f280000000200 */
[----:B------:R-:W3:Y:S04]  /*10830*/  LDSM.16.M88.4 R56, [R157+0x4000] ;  /* 0x004000009d38783b */ /* 0x000ee80000000200 */
[----:B------:R-:W3:Y:S04]  /*10840*/  LDSM.16.M88.4 R48, [R157+0x4800] ;  /* 0x004800009d30783b */ /* 0x000ee80000000200 */
[----:B------:R-:W3:Y:S04]  /*10850*/  LDSM.16.M88.4 R40, [R157+0x5000] ;  /* 0x005000009d28783b */ /* 0x000ee80000000200 */
[----:B------:R-:W3:Y:S04]  /*10860*/  LDSM.16.M88.4 R120, [R157+0x5800] ;  /* 0x005800009d78783b */ /* 0x000ee80000000200 */
[----:B------:R-:W-:Y:S04]  /*10870*/  LDSM.16.M88.4 R104, [R156] ;  /* 0x000000009c68783b */ /* 0x000fe80000000200 */
[----:B------:R-:W3:Y:S04]  /*10880*/  LDSM.16.M88.4 R116, [R151+0x2000] ;  /* 0x002000009774783b */ /* 0x000ee80000000200 */
[----:B------:R-:W3:Y:S01]  /*10890*/  LDSM.16.M88.4 R112, [R151+0x2800] ;  /* 0x002800009770783b */ /* 0x000ee20000000200 */
[C---:B-----5:R-:W-:Y:S03]  /*108a0*/  HMMA.16816.F32.BF16 R28, R32.reuse, R24, RZ ;  /* 0x00000018201c723c */ /* 0x060fe600000418ff */
[----:B------:R-:W5:Y:S04]  /*108b0*/  LDSM.16.M88.4 R108, [R151+0x3000] ;  /* 0x00300000976c783b */ /* 0x000f680000000200 */
[----:B------:R-:W3:Y:S01]  /*108c0*/  LDSM.16.M88.4 R124, [R151+0x3800] ;  /* 0x00380000977c783b */ /* 0x000ee20000000200 */
[C---:B-1----:R-:W-:Y:S03]  /*108d0*/  HMMA.16816.F32.BF16 R20, R32.reuse, R16, RZ ;  /* 0x000000102014723c */ /* 0x042fe600000418ff */
[----:B------:R-:W0:Y:S05]  /*108e0*/  LDGDEPBAR ;  /* 0x00000000000079af */ /* 0x000e2a0000000000 */
[C---:B--2---:R-:W-:Y:S08]  /*108f0*/  HMMA.16816.F32.BF16 R12, R32.reuse, R8, RZ ;  /* 0x00000008200c723c */ /* 0x044ff000000418ff */
[C---:B------:R-:W-:Y:S08]  /*10900*/  HMMA.16816.F32.BF16 R24, R32.reuse, R26, RZ ;  /* 0x0000001a2018723c */ /* 0x040ff000000418ff */
[C---:B------:R-:W-:Y:S08]  /*10910*/  HMMA.16816.F32.BF16 R16, R32.reuse, R18, RZ ;  /* 0x000000122010723c */ /* 0x040ff000000418ff */
[C---:B------:R-:W-:Y:S08]  /*10920*/  HMMA.16816.F32.BF16 R8, R32.reuse, R10, RZ ;  /* 0x0000000a2008723c */ /* 0x040ff000000418ff */
[C---:B----4-:R-:W-:Y:S08]  /*10930*/  HMMA.16816.F32.BF16 R4, R32.reuse, R64, RZ ;  /* 0x000000402004723c */ /* 0x050ff000000418ff */
        /* <DEDUP_REMOVED lines=32> */
[----:B------:R-:W-:Y:S01]  /*10b40*/  HMMA.16816.F32.BF16 R32, R104, R110, R32 ;  /* 0x0000006e6820723c */ /* 0x000fe20000041820 */
[----:B------:R-:W4:Y:S04]  /*10b50*/  LDSM.16.M88.4 R108, [R147] ;  /* 0x00000000936c783b */ /* 0x000f280000000200 */
[----:B------:R-:W5:Y:S03]  /*10b60*/  LDSM.16.M88.4 R104, [R146] ;  /* 0x000000009268783b */ /* 0x000f660000000200 */
[C---:B-1----:R-:W-:Y:S01]  /*10b70*/  HMMA.16816.F32.BF16 R4, R120.reuse, R124, R4 ;  /* 0x0000007c7804723c */ /* 0x042fe20000041804 */
[----:B------:R-:W1:Y:S07]  /*10b80*/  S2R R124, SR_TID.X ;  /* 0x00000000007c7919 */ /* 0x000e6e0000002100 */
[C---:B------:R-:W-:Y:S08]  /*10b90*/  HMMA.16816.F32.BF16 R64, R120.reuse, R126, R64 ;  /* 0x0000007e7840723c */ /* 0x040ff00000041840 */
[C---:B--2---:R-:W-:Y:S08]  /*10ba0*/  HMMA.16816.F32.BF16 R60, R120.reuse, R116, R60 ;  /* 0x00000074783c723c */ /* 0x044ff0000004183c */
[C---:B---3--:R-:W-:Y:S08]  /*10bb0*/  HMMA.16816.F32.BF16 R28, R120.reuse, R112, R28 ;  /* 0x00000070781c723c */ /* 0x048ff0000004181c */
[C---:B------:R-:W-:Y:S01]  /*10bc0*/  HMMA.16816.F32.BF16 R24, R120.reuse, R114, R24 ;  /* 0x000000727818723c */ /* 0x040fe20000041818 */
[----:B------:R-:W2:Y:S07]  /*10bd0*/  LDSM.16.M88.4 R112, [R143] ;  /* 0x000000008f70783b */ /* 0x000eae0000000200 */
[C---:B----4-:R-:W-:Y:S08]  /*10be0*/  HMMA.16816.F32.BF16 R20, R120.reuse, R108, R20 ;  /* 0x0000006c7814723c */ /* 0x050ff00000041814 */
[C---:B------:R-:W-:Y:S01]  /*10bf0*/  HMMA.16816.F32.BF16 R16, R120.reuse, R110, R16 ;  /* 0x0000006e7810723c */ /* 0x040fe20000041810 */
[----:B------:R-:W3:Y:S07]  /*10c00*/  LDSM.16.M88.4 R108, [R142] ;  /* 0x000000008e6c783b */ /* 0x000eee0000000200 */
[C---:B-----5:R-:W-:Y:S08]  /*10c10*/  HMMA.16816.F32.BF16 R12, R120.reuse, R104, R12 ;  /* 0x00000068780c723c */ /* 0x060ff0000004180c */
[C---:B------:R-:W-:Y:S01]  /*10c20*/  HMMA.16816.F32.BF16 R8, R120.reuse, R106, R8 ;  /* 0x0000006a7808723c */ /* 0x040fe20000041808 */
[----:B------:R-:W4:Y:S07]  /*10c30*/  LDSM.16.M88.4 R104, [R141] ;  /* 0x000000008d68783b */ /* 0x000f2e0000000200 */
[C---:B------:R-:W-:Y:S01]  /*10c40*/  HMMA.16816.F32.BF16 R56, R120.reuse, R118, R56 ;  /* 0x000000767838723c */ /* 0x040fe20000041838 */
[----:B------:R-:W-:Y:S07]  /*10c50*/  LDSM.16.M88.4 R116, [R140+0x800] ;  /* 0x000800008c74783b */ /* 0x000fee0000000200 */
[C---:B--2---:R-:W-:Y:S08]  /*10c60*/  HMMA.16816.F32.BF16 R52, R120.reuse, R112, R52 ;  /* 0x000000707834723c */ /* 0x044ff00000041834 */
[C---:B------:R-:W-:Y:S01]  /*10c70*/  HMMA.16816.F32.BF16 R48, R120.reuse, R114, R48 ;  /* 0x000000727830723c */ /* 0x040fe20000041830 */
[----:B------:R-:W-:Y:S07]  /*10c80*/  LDSM.16.M88.4 R112, [R140+0x1000] ;  /* 0x001000008c70783b */ /* 0x000fee0000000200 */
[C---:B---3--:R-:W-:Y:S08]  /*10c90*/  HMMA.16816.F32.BF16 R44, R120.reuse, R108, R44 ;  /* 0x0000006c782c723c */ /* 0x048ff0000004182c */
[C---:B------:R-:W-:Y:S01]  /*10ca0*/  HMMA.16816.F32.BF16 R40, R120.reuse, R110, R40 ;  /* 0x0000006e7828723c */ /* 0x040fe20000041828 */
[----:B------:R-:W-:Y:S07]  /*10cb0*/  LDSM.16.M88.4 R108, [R140+0x1800] ;  /* 0x001800008c6c783b */ /* 0x000fee0000000200 */
[C---:B----4-:R-:W-:Y:S08]  /*10cc0*/  HMMA.16816.F32.BF16 R36, R120.reuse, R104, R36 ;  /* 0x000000687824723c */ /* 0x050ff00000041824 */
[----:B------:R-:W-:Y:S01]  /*10cd0*/  HMMA.16816.F32.BF16 R32, R120, R106, R32 ;  /* 0x0000006a7820723c */ /* 0x000fe20000041820 */
[----:B------:R-:W2:Y:S04]  /*10ce0*/  LDSM.16.M88.4 R120, [R153] ;  /* 0x000000009978783b */ /* 0x000ea80000000200 */
[----:B------:R-:W3:Y:S03]  /*10cf0*/  LDSM.16.M88.4 R104, [R140+0x2000] ;  /* 0x002000008c68783b */ /* 0x000ee60000000200 */
        /* <DEDUP_REMOVED lines=9> */
[C---:B------:R-:W-:Y:S08]  /*10d90*/  HMMA.16816.F32.BF16 R12, R120.reuse, R112, R12 ;  /* 0x00000070780c723c */ /* 0x040ff0000004180c */
[----:B------:R-:W-:Y:S01]  /*10da0*/  HMMA.16816.F32.BF16 R8, R120, R114, R8 ;  /* 0x000000727808723c */ /* 0x000fe20000041808 */
[----:B------:R-:W5:Y:S01]  /*10db0*/  LDSM.16.M88.4 R112, [R140+0x3000] ;  /* 0x003000008c70783b */ /* 0x000f620000000200 */
[----:B------:R-:W-:-:S06]  /*10dc0*/  DEPBAR.LE SB0, 0x0 ;  /* 0x000080000000791a */ /* 0x000fcc0000000000 */
[C---:B--2---:R-:W-:Y:S08]  /*10dd0*/  HMMA.16816.F32.BF16 R24, R120.reuse, R118, R24 ;  /* 0x000000767818723c */ /* 0x044ff00000041818 */
[C---:B----4-:R-:W-:Y:S07]  /*10de0*/  HMMA.16816.F32.BF16 R48, R120.reuse, R110, R48 ;  /* 0x0000006e7830723c */ /* 0x050fee0000041830 */
[----:B-1----:R-:W-:Y:S01]  /*10df0*/  IMAD.SHL.U32 R110, R124, 0x2, RZ ;  /* 0x000000027c6e7824 */ /* 0x002fe200078e00ff */
[----:B------:R-:W-:Y:S01]  /*10e00*/  HMMA.16816.F32.BF16 R52, R120, R108, R52 ;  /* 0x0000006c7834723c */ /* 0x000fe20000041834 */
[----:B------:R-:W-:-:S03]  /*10e10*/  IMAD.SHL.U32 R111, R172, 0x80, RZ ;  /* 0x00000080ac6f7824 */ /* 0x000fc600078e00ff */
[----:B------:R-:W-:-:S04]  /*10e20*/  LOP3.LUT R110, R110, 0x6, RZ, 0xc0, !PT ;  /* 0x000000066e6e7812 */ /* 0x000fc800078ec0ff */
[----:B---3--:R-:W-:Y:S01]  /*10e30*/  HMMA.16816.F32.BF16 R36, R120, R104, R36 ;  /* 0x000000687824723c */ /* 0x008fe20000041824 */
[----:B------:R-:W-:-:S04]  /*10e40*/  LOP3.LUT R108, R111, 0x8, R110, 0xfe, !PT ;  /* 0x000000086f6c7812 */ /* 0x000fc800078efe6e */
[-C--:B------:R-:W-:Y:S02]  /*10e50*/  ISETP.GE.AND P1, PT, R108, R103.reuse, PT ;  /* 0x000000676c00720c */ /* 0x080fe40003f26270 */
[C-C-:B------:R-:W-:Y:S01]  /*10e60*/  LOP3.LUT R104, R111.reuse, 0x10, R110.reuse, 0xfe, !PT ;  /* 0x000000106f687812 */ /* 0x140fe200078efe6e */
[C---:B------:R-:W-:Y:S01]  /*10e70*/  HMMA.16816.F32.BF16 R28, R120.reuse, R116, R28 ;  /* 0x00000074781c723c */ /* 0x040fe2000004181c */
[--C-:B------:R-:W-:Y:S02]  /*10e80*/  LOP3.LUT R105, R111, 0x18, R110.reuse, 0xfe, !PT ;  /* 0x000000186f697812 */ /* 0x100fe400078efe6e */
[CC--:B------:R-:W-:Y:S02]  /*10e90*/  ISETP.GE.AND P2, PT, R104.reuse, R102.reuse, PT ;  /* 0x000000666800720c */ /* 0x0c0fe40003f46270 */
[----:B------:R-:W-:Y:S02]  /*10ea0*/  ISETP.GE.AND P4, PT, R104, R103, PT ;  /* 0x000000676800720c */ /* 0x000fe40003f86270 */
[----:B------:R-:W-:Y:S01]  /*10eb0*/  ISETP.GE.AND P0, PT, R105, R102, PT ;  /* 0x000000666900720c */ /* 0x000fe20003f06270 */
[----:B-----5:R-:W-:Y:S01]  /*10ec0*/  HMMA.16816.F32.BF16 R40, R120, R114, R40 ;  /* 0x000000727828723c */ /* 0x020fe20000041828 */
[----:B------:R-:W-:-:S02]  /*10ed0*/  LOP3.LUT R104, R111, 0x20, R110, 0xfe, !PT ;  /* 0x000000206f687812 */ /* 0x000fc400078efe6e */
[----:B------:R-:W-:Y:S02]  /*10ee0*/  ISETP.GE.AND P6, PT, R105, R103, PT ;  /* 0x000000676900720c */ /* 0x000fe40003fc6270 */
[----:B------:R-:W-:Y:S02]  /*10ef0*/  FSEL R137, R26, -INF , !P1 ;  /* 0xff8000001a897808 */ /* 0x000fe40004800000 */
[----:B------:R-:W-:Y:S01]  /*10f00*/  FSEL R194, R20, -INF , !P2 ;  /* 0xff80000014c27808 */ /* 0x000fe20005000000 */
[----:B------:R-:W-:Y:S01]  /*10f10*/  HMMA.16816.F32.BF16 R44, R120, R112, R44 ;  /* 0x00000070782c723c */ /* 0x000fe2000004182c */
[C-C-:B------:R-:W-:Y:S02]  /*10f20*/  LOP3.LUT R26, R111.reuse, 0x28, R110.reuse, 0xfe, !PT ;  /* 0x000000286f1a7812 */ /* 0x140fe400078efe6e */
[----:B------:R-:W-:Y:S02]  /*10f30*/  LOP3.LUT R20, R111, 0x30, R110, 0xfe, !PT ;  /* 0x000000306f147812 */ /* 0x000fe400078efe6e */
[----:B------:R-:W-:-:S02]  /*10f40*/  ISETP.GE.AND P5, PT, R104, R102, PT ;  /* 0x000000666800720c */ /* 0x000fc40003fa6270 */
[----:B------:R-:W-:Y:S01]  /*10f50*/  ISETP.GE.AND P1, PT, R104, R103, PT ;  /* 0x000000676800720c */ /* 0x000fe20003f26270 */
[----:B------:R-:W-:Y:S01]  /*10f60*/  HMMA.16816.F32.BF16 R32, R120, R106, R32 ;  /* 0x0000006a7820723c */ /* 0x000fe20000041820 */
[----:B------:R-:W-:Y:S02]  /*10f70*/  FSEL R118, R16, -INF , !P0 ;  /* 0xff80000010767808 */ /* 0x000fe40004000000 */
[----:B------:R-:W-:Y:S01]  /*10f80*/  FSEL R131, R18, -INF , !P6 ;  /* 0xff80000012837808 */ /* 0x000fe20007000000 */
[----:B------:R-:W-:Y:S01]  /*10f90*/  BAR.SYNC.DEFER_BLOCKING 0x0 ;  /* 0x0000000000007b1d */ /* 0x000fe20000010000 */
[-C--:B------:R-:W-:Y:S02]  /*10fa0*/  ISETP.GE.AND P2, PT, R26, R102.reuse, PT ;  /* 0x000000661a00720c */ /* 0x080fe40003f46270 */
[----:B------:R-:W-:Y:S02]  /*10fb0*/  ISETP.GE.AND P6, PT, R20, R102, PT ;  /* 0x000000661400720c */ /* 0x000fe40003fc6270 */
[----:B------:R-:W-:-:S02]  /*10fc0*/  LOP3.LUT R16, R111, 0x38, R110, 0xfe, !PT ;  /* 0x000000386f107812 */ /* 0x000fc400078efe6e */
[----:B------:R-:W-:Y:S02]  /*10fd0*/  FSEL R133, R22, -INF , !P4 ;  /* 0xff80000016857808 */ /* 0x000fe40006000000 */
[----:B------:R-:W-:Y:S02]  /*10fe0*/  FSEL R188, R12, -INF , !P5 ;  /* 0xff8000000cbc7808 */ /* 0x000fe40006800000 */
[----:B------:R-:W-:Y:S02]  /*10ff0*/  FSEL R191, R14, -INF , !P1 ;  /* 0xff8000000ebf7808 */ /* 0x000fe40004800000 */
[-C--:B------:R-:W-:Y:S02]  /*11000*/  ISETP.GE.AND P3, PT, R108, R102.reuse, PT ;  /* 0x000000666c00720c */ /* 0x080fe40003f66270 */
[----:B------:R-:W-:Y:S02]  /*11010*/  ISETP.GE.AND P5, PT, R20, R103, PT ;  /* 0x000000671400720c */ /* 0x000fe40003fa6270 */
[----:B------:R-:W-:-:S02]  /*11020*/  ISETP.GE.AND P4, PT, R16, R102, PT ;  /* 0x000000661000720c */ /* 0x000fc40003f86270 */
[----:B------:R-:W-:Y:S02]  /*11030*/  FSEL R186, R8, -INF , !P2 ;  /* 0xff80000008ba7808 */ /* 0x000fe40005000000 */
[----:B------:R-:W-:Y:S02]  /*11040*/  ISETP.GE.AND P1, PT, R16, R103, PT ;  /* 0x000000671000720c */ /* 0x000fe40003f26270 */
[----:B------:R-:W-:Y:S02]  /*11050*/  FSEL R174, R4, -INF , !P6 ;  /* 0xff80000004ae7808 */ /* 0x000fe40007000000 */
[C-C-:B------:R-:W-:Y:S02]  /*11060*/  LOP3.LUT R12, R111.reuse, 0x40, R110.reuse, 0xfe, !PT ;  /* 0x000000406f0c7812 */ /* 0x140fe400078efe6e */
        /* <DEDUP_REMOVED lines=8> */
[CC--:B------:R-:W-:Y:S02]  /*110f0*/  ISETP.GE.AND P6, PT, R8.reuse, R102.reuse, PT ;  /* 0x000000660800720c */ /* 0x0c0fe40003fc6270 */
[-C--:B------:R-:W-:Y:S02]  /*11100*/  ISETP.GE.AND P5, PT, R8, R103.reuse, PT ;  /* 0x000000670800720c */ /* 0x080fe40003fa6270 */
[C---:B------:R-:W-:Y:S02]  /*11110*/  ISETP.GE.AND P4, PT, R4.reuse, R102, PT ;  /* 0x000000660400720c */ /* 0x040fe40003f86270 */
        /* <DEDUP_REMOVED lines=13> */
[----:B------:R-:W-:Y:S02]  /*111f0*/  FSEL R108, R52, -INF , !P4 ;  /* 0xff800000346c7808 */ /* 0x000fe40006000000 */
[----:B------:R-:W-:-:S02]  /*11200*/  FSEL R114, R48, -INF , !P2 ;  /* 0xff80000030727808 */ /* 0x000fc40005000000 */
[-C--:B------:R-:W-:Y:S02]  /*11210*/  ISETP.GE.AND P3, PT, R6, R103.reuse, PT ;  /* 0x000000670600720c */ /* 0x080fe40003f66270 */
[C---:B------:R-:W-:Y:S02]  /*11220*/  ISETP.GE.AND P4, PT, R4.reuse, R102, PT ;  /* 0x000000660400720c */ /* 0x040fe40003f86270 */
[----:B------:R-:W-:Y:S02]  /*11230*/  ISETP.GE.AND P2, PT, R4, R103, PT ;  /* 0x000000670400720c */ /* 0x000fe40003f46270 */
[C---:B------:R-:W-:Y:S02]  /*11240*/  LOP3.LUT R4, R111.reuse, 0x70, R110, 0xfe, !PT ;  /* 0x000000706f047812 */ /* 0x040fe400078efe6e */
[----:B------:R-:W-:Y:S02]  /*11250*/  LOP3.LUT R8, R111, R110, RZ, 0xfc, !PT ;  /* 0x0000006e6f087212 */ /* 0x000fe400078efcff */
[----:B------:R-:W-:-:S02]  /*11260*/  FSEL R117, R50, -INF , !P3 ;  /* 0xff80000032757808 */ /* 0x000fc40005800000 */
[----:B------:R-:W-:Y:S02]  /*11270*/  ISETP.GE.AND P3, PT, R4, R102, PT ;  /* 0x000000660400720c */ /* 0x000fe40003f66270 */
[----:B------:R-:W-:Y:S02]  /*11280*/  IADD3 R6, R8, 0x1, RZ ;  /* 0x0000000108067810 */ /* 0x000fe40007ffe0ff */
[----:B------:R-:W-:Y:S02]  /*11290*/  FSEL R119, R54, -INF , !P1 ;  /* 0xff80000036777808 */ /* 0x000fe40004800000 */
[----:B------:R-:W-:Y:S02]  /*112a0*/  ISETP.GE.AND P1, PT, R4, R103, PT ;  /* 0x000000670400720c */ /* 0x000fe40003f26270 */
[----:B------:R-:W-:Y:S02]  /*112b0*/  FSEL R66, R40, -INF , !P4 ;  /* 0xff80000028427808 */ /* 0x000fe40006000000 */
        /* <DEDUP_REMOVED lines=10> */
[----:B------:R-:W-:Y:S02]  /*11360*/  FSEL R31, R31, -INF , !P3 ;  /* 0xff8000001f1f7808 */ /* 0x000fe40005800000 */
[----:B------:R-:W-:Y:S02]  /*11370*/  IADD3 R10, R8, 0x19, RZ ;  /* 0x00000019080a7810 */ /* 0x000fe40007ffe0ff */
[----:B------:R-:W-:-:S02]  /*11380*/  ISETP.GE.AND P4, PT, R12, R102, PT ;  /* 0x000000660c00720c */ /* 0x000fc40003f86270 */
[----:B------:R-:W-:Y:S02]  /*11390*/  ISETP.GE.AND P3, PT, R12, R103, PT ;  /* 0x000000670c00720c */ /* 0x000fe40003f66270 */
[----:B------:R-:W-:Y:S02]  /*113a0*/  IADD3 R12, R8, 0x21, RZ ;  /* 0x00000021080c7810 */ /* 0x000fe40007ffe0ff */
[----:B------:R-:W-:Y:S02]  /*113b0*/  FSEL R4, R25, -INF , !P2 ;  /* 0xff80000019047808 */ /* 0x000fe40005000000 */
[----:B------:R-:W-:Y:S02]  /*113c0*/  FSEL R27, R27, -INF , !P1 ;  /* 0xff8000001b1b7808 */ /* 0x000fe40004800000 */
[----:B------:R-:W-:Y:S02]  /*113d0*/  ISETP.GE.AND P2, PT, R10, R102, PT ;  /* 0x000000660a00720c */ /* 0x000fe40003f46270 */
[----:B------:R-:W-:-:S02]  /*113e0*/  FSEL R42, R21, -INF , !P4 ;  /* 0xff800000152a7808 */ /* 0x000fc40006000000 */
[-C--:B------:R-:W-:Y:S02]  /*113f0*/  ISETP.GE.AND P1, PT, R10, R103.reuse, PT ;  /* 0x000000670a00720c */ /* 0x080fe40003f26270 */
        /* <DEDUP_REMOVED lines=10> */
[----:B------:R-:W-:-:S02]  /*114a0*/  IADD3 R10, R8, 0x39, RZ ;  /* 0x00000039080a7810 */ /* 0x000fc40007ffe0ff */
[CC--:B------:R-:W-:Y:S02]  /*114b0*/  ISETP.GE.AND P4, PT, R12.reuse, R102.reuse, PT ;  /* 0x000000660c00720c */ /* 0x0c0fe40003f86270 */
[----:B------:R-:W-:Y:S02]  /*114c0*/  FSEL R195, R15, -INF , !P3 ;  /* 0xff8000000fc37808 */ /* 0x000fe40005800000 */
[----:B------:R-:W-:Y:S02]  /*114d0*/  FSEL R190, R9, -INF , !P2 ;  /* 0xff80000009be7808 */ /* 0x000fe40005000000 */
[----:B------:R-:W-:Y:S02]  /*114e0*/  FSEL R193, R11, -INF , !P1 ;  /* 0xff8000000bc17808 */ /* 0x000fe40004800000 */
[----:B------:R-:W-:Y:S02]  /*114f0*/  ISETP.GE.AND P3, PT, R12, R103, PT ;  /* 0x000000670c00720c */ /* 0x000fe40003f66270 */
[----:B------:R-:W-:-:S02]  /*11500*/  ISETP.GE.AND P2, PT, R10, R102, PT ;  /* 0x000000660a00720c */ /* 0x000fc40003f46270 */
[----:B------:R-:W-:Y:S02]  /*11510*/  FSEL R184, R5, -INF , !P4 ;  /* 0xff80000005b87808 */ /* 0x000fe40006000000 */
[----:B------:R-:W-:Y:S02]  /*11520*/  ISETP.GE.AND P1, PT, R10, R103, PT ;  /* 0x000000670a00720c */ /* 0x000fe40003f26270 */
        /* <DEDUP_REMOVED lines=22> */
[----:B------:R-:W-:Y:S02]  /*11690*/  LOP3.LUT R110, R111, 0x78, R110, 0xfe, !PT ;  /* 0x000000786f6e7812 */ /* 0x000fe400078efe6e */
[----:B------:R-:W-:Y:S02]  /*116a0*/  FSEL R126, R53, -INF , !P4 ;  /* 0xff800000357e7808 */ /* 0x000fe40006000000 */
[----:B------:R-:W-:Y:S02]  /*116b0*/  FSEL R135, R55, -INF , !P3 ;  /* 0xff80000037877808 */ /* 0x000fe40005800000 */
[----:B------:R-:W-:Y:S02]  /*116c0*/  FSEL R127, R51, -INF , !P1 ;  /* 0xff800000337f7808 */ /* 0x000fe40004800000 */
[----:B------:R-:W-:Y:S02]  /*116d0*/  ISETP.GT.AND P6, PT, R172, R159, PT ;  /* 0x0000009fac00720c */ /* 0x000fe40003fc4270 */
[----:B------:R-:W-:-:S02]  /*116e0*/  ISETP.GE.AND P4, PT, R7, R102, PT ;  /* 0x000000660700720c */ /* 0x000fc40003f86270 */
[-C--:B------:R-:W-:Y:S02]  /*116f0*/  ISETP.GE.AND P3, PT, R7, R103.reuse, PT ;  /* 0x000000670700720c */ /* 0x080fe40003f66270 */
[-C--:B------:R-:W-:Y:S02]  /*11700*/  ISETP.GE.AND P1, PT, R5, R102.reuse, PT ;  /* 0x000000660500720c */ /* 0x080fe40003f26270 */
[----:B------:R-:W-:Y:S02]  /*11710*/  IADD3 R7, R8, 0x71, RZ ;  /* 0x0000007108077810 */ /* 0x000fe40007ffe0ff */
[----:B------:R-:W-:Y:S02]  /*11720*/  FSEL R109, R46, -INF , !P5 ;  /* 0xff8000002e6d7808 */ /* 0x000fe40006800000 */
[C---:B------:R-:W-:Y:S02]  /*11730*/  ISETP.GE.AND P5, PT, R110.reuse, R102, PT ;  /* 0x000000666e00720c */ /* 0x040fe40003fa6270 */
[----:B------:R-:W-:-:S02]  /*11740*/  ISETP.GE.AND P0, PT, R110, R103, PT ;  /* 0x000000676e00720c */ /* 0x000fc40003f06270 */
        /* <DEDUP_REMOVED lines=19> */
[----:B------:R-:W-:Y:S02]  /*11880*/  ISETP.NE.AND P0, PT, R3, RZ, PT ;  /* 0x000000ff0300720c */ /* 0x000fe40003f05270 */
[----:B------:R-:W-:Y:S02]  /*11890*/  FSEL R102, R33, -INF , !P3 ;  /* 0xff80000021667808 */ /* 0x000fe40005800000 */
[----:B------:R-:W-:Y:S01]  /*118a0*/  FSEL R51, R35, -INF , !P1 ;  /* 0xff80000023337808 */ /* 0x000fe20004800000 */
[----:B------:R-:W-:Y:S05]  /*118b0*/  @!P6 BRA `(.L_x_6041) ;  /* 0x000009d00000e947 */ /* 0x000fea0003800000 */
[----:B------:R-:W-:-:S13]  /*118c0*/  ISETP.NE.AND P5, PT, R166, RZ, PT ;  /* 0x000000ffa600720c */ /* 0x000fda0003fa5270 */
[----:B------:R-:W-:Y:S05]  /*118d0*/  @!P5 BRA `(.L_x_6042) ;  /* 0x000003a00000d947 */ /* 0x000fea0003800000 */
[----:B------:R-:W-:Y:S02]  /*118e0*/  IABS R7, c[0x0][0x2d0] ;  /* 0x0000b40000077a13 */ /* 0x000fe40000000000 */
[----:B------:R-:W-:Y:S02]  /*118f0*/  IABS R12, R111 ;  /* 0x0000006f000c7213 */ /* 0x000fe40000000000 */
[----:B------:R-:W1:Y:S01]  /*11900*/  I2F.RP R8, R7 ;  /* 0x0000000700087306 */ /* 0x000e620000209400 */
[C---:B------:R-:W-:Y:S02]  /*11910*/  IADD3 R9, R111.reuse, -0x80, RZ ;  /* 0xffffff806f097810 */ /* 0x040fe40007ffe0ff */
[----:B------:R-:W-:-:S04]  /*11920*/  LOP3.LUT R111, R111, c[0x0][0x2d0], RZ, 0x3c, !PT ;  /* 0x0000b4006f6f7a12 */ /* 0x000fc800078e3cff */
[----:B------:R-:W-:Y:S01]  /*11930*/  ISETP.GE.AND P3, PT, R111, RZ, PT ;  /* 0x000000ff6f00720c */ /* 0x000fe20003f66270 */
        /* <DEDUP_REMOVED lines=24> */
[----:B------:R-:W-:-:S02]  /*11ac0*/  ISETP.GE.U32.AND P5, PT, R8, R7, PT ;  /* 0x000000070800720c */ /* 0x000fc40003fa6070 */
[----:B------:R-:W-:-:S05]  /*11ad0*/  LOP3.LUT R7, RZ, c[0x0][0x2d0], RZ, 0x33, !PT ;  /* 0x0000b400ff077a12 */ /* 0x000fca00078e33ff */
[----:B------:R-:W-:-:S05]  /*11ae0*/  @P4 IADD3 R11, R11, 0x1, RZ ;  /* 0x000000010b0b4810 */ /* 0x000fca0007ffe0ff */
        /* <DEDUP_REMOVED lines=24> */
[----:B------:R-:W-:Y:S05]  /*11c70*/  BRA `(.L_x_6043) ;  /* 0x0000003000007947 */ /* 0x000fea0003800000 */
.L_x_6042:
[----:B------:R-:W-:-:S05]  /*11c80*/  IMAD.MOV.U32 R10, RZ, RZ, c[0x0][0x198] ;  /* 0x00006600ff0a7624 */ /* 0x000fca00078e00ff */
[----:B------:R-:W-:-:S04]  /*11c90*/  LEA R10, -R10, RZ, 0x7 ;  /* 0x000000ff0a0a7211 */ /* 0x000fc800078e39ff */
[----:B------:R-:W-:-:S03]  /*11ca0*/  SHF.R.S32.HI R7, RZ, 0x1f, R10 ;  /* 0x0000001fff077819 */ /* 0x000fc6000001140a */
.L_x_6043:
[----:B------:R-:W-:Y:S01]  /*11cb0*/  @!P0 IMAD.MOV.U32 R16, RZ, RZ, c[0x0][0x198] ;  /* 0x00006600ff108624 */ /* 0x000fe200078e00ff */
[C---:B------:R-:W-:Y:S01]  /*11cc0*/  @!P0 LEA R32, P1, R10.reuse, R170, 0x1 ;  /* 0x000000aa0a208211 */ /* 0x040fe200078208ff */
[--C-:B------:R-:W-:Y:S01]  /*11cd0*/  @!P0 IMAD.MOV.U32 R11, RZ, RZ, R7.reuse ;  /* 0x000000ffff0b8224 */ /* 0x100fe200078e0007 */
[----:B------:R-:W-:Y:S01]  /*11ce0*/  @!P0 IADD3 R9, P3, R163, R10, RZ ;  /* 0x0000000aa3098210 */ /* 0x000fe20007f7e0ff */
[----:B------:R-:W-:Y:S01]  /*11cf0*/  @!P0 IMAD.MOV.U32 R14, RZ, RZ, c[0x0][0x19c] ;  /* 0x00006700ff0e8624 */ /* 0x000fe200078e00ff */
[----:B------:R-:W-:Y:S01]  /*11d00*/  @!P0 LEA.HI.X R33, R10, R167, R7, 0x1, P1 ;  /* 0x000000a70a218211 */ /* 0x000fe200008f0c07 */
[----:B------:R-:W-:Y:S01]  /*11d10*/  @!P0 IMAD.WIDE.U32 R16, R16, 0x30, R10 ;  /* 0x0000003010108825 */ /* 0x000fe200078e000a */
[----:B------:R-:W-:Y:S01]  /*11d20*/  @!P0 MOV R3, c[0x0][0x19c] ;  /* 0x0000670000038a02 */ /* 0x000fe20000000f00 */
[----:B------:R1:W-:Y:S01]  /*11d30*/  @P0 STS.128 [R173+0x2000], RZ ;  /* 0x002000ffad000388 */ /* 0x0003e20000000c00 */
[----:B------:R-:W-:Y:S01]  /*11d40*/  BSSY B0, `(.L_x_6044) ;  /* 0x0000051000007945 */ /* 0x000fe20003800000 */
[----:B------:R-:W-:Y:S01]  /*11d50*/  @!P0 IMAD R14, R14, 0x30, RZ ;  /* 0x000000300e0e8824 */ /* 0x000fe200078e02ff */
[----:B------:R-:W-:Y:S01]  /*11d60*/  @!P0 LEA R18, P1, R16, R170, 0x1 ;  /* 0x000000aa10128211 */ /* 0x000fe200078208ff */
[----:B------:R-:W-:Y:S01]  /*11d70*/  @!P0 IMAD.MOV.U32 R22, RZ, RZ, c[0x0][0x198] ;  /* 0x00006600ff168624 */ /* 0x000fe200078e00ff */
[----:B------:R-:W-:Y:S01]  /*11d80*/  @!PT LDS RZ, [RZ] ;  /* 0x00000000fffff984 */ /* 0x000fe20000000800 */
[----:B------:R-:W-:Y:S01]  /*11d90*/  @!PT LDS RZ, [RZ] ;  /* 0x00000000fffff984 */ /* 0x000fe20000000800 */
[----:B------:R-:W-:Y:S01]  /*11da0*/  @!PT LDS RZ, [RZ] ;  /* 0x00000000fffff984 */ /* 0x000fe20000000800 */
[----:B------:R1:W-:Y:S01]  /*11db0*/  @!P0 LDGSTS.E.BYPASS.LTC128B.128 [R173+0x2000], [R32.64] ;  /* 0x0200000020ad8fae */ /* 0x0003e2000b901d46 */
[----:B------:R-:W-:Y:S01]  /*11dc0*/  @!P0 IMAD.MOV.U32 R8, RZ, RZ, c[0x0][0x19c] ;  /* 0x00006700ff088624 */ /* 0x000fe200078e00ff */
[----:B------:R-:W-:Y:S01]  /*11dd0*/  @!P0 IADD3 R14, R14, R17, RZ ;  /* 0x000000110e0e8210 */ /* 0x000fe20007ffe0ff */
[----:B------:R-:W-:Y:S01]  /*11de0*/  @!P0 IMAD.MOV.U32 R20, RZ, RZ, c[0x0][0x198] ;  /* 0x00006600ff148624 */ /* 0x000fe200078e00ff */
[----:B------:R1:W-:Y:S01]  /*11df0*/  @P0 STS.128 [R173+0x2800], RZ ;  /* 0x002800ffad000388 */ /* 0x0003e20000000c00 */
[----:B------:R-:W-:Y:S01]  /*11e00*/  @!P0 IMAD.MOV.U32 R12, RZ, RZ, c[0x0][0x19c] ;  /* 0x00006700ff0c8624 */ /* 0x000fe200078e00ff */
[----:B------:R-:W-:Y:S01]  /*11e10*/  @!P0 LEA.HI.X R19, R16, R167, R14, 0x1, P1 ;  /* 0x000000a710138211 */ /* 0x000fe200008f0c0e */
[----:B------:R-:W-:-:S04]  /*11e20*/  @!P0 IMAD.WIDE.U32 R22, R22, 0x50, R10 ;  /* 0x0000005016168825 */ /* 0x000fc800078e000a */
[----:B------:R-:W-:Y:S01]  /*11e30*/  @!P0 IMAD R8, R8, 0x50, RZ ;  /* 0x0000005008088824 */ /* 0x000fe200078e02ff */
[----:B------:R-:W-:Y:S01]  /*11e40*/  @!P0 LEA R16, P2, R22, R170, 0x1 ;  /* 0x000000aa16108211 */ /* 0x000fe200078408ff */
[----:B------:R-:W-:-:S04]  /*11e50*/  @!P0 IMAD.WIDE.U32 R20, R20, 0x60, R10 ;  /* 0x0000006014148825 */ /* 0x000fc800078e000a */
[----:B------:R-:W-:Y:S01]  /*11e60*/  @!P0 IMAD R12, R12, 0x60, RZ ;  /* 0x000000600c0c8824 */ /* 0x000fe200078e02ff */
[----:B------:R-:W-:Y:S01]  /*11e70*/  @!P0 LEA R14, P1, R20, R170, 0x1 ;  /* 0x000000aa140e8211 */ /* 0x000fe200078208ff */
[----:B------:R-:W-:Y:S02]  /*11e80*/  @!P0 IMAD.IADD R8, R8, 0x1, R23 ;  /* 0x0000000108088824 */ /* 0x000fe400078e0217 */
[----:B------:R-:W-:-:S03]  /*11e90*/  @!P0 IMAD.IADD R12, R12, 0x1, R21 ;  /* 0x000000010c0c8824 */ /* 0x000fc600078e0215 */
[-C--:B------:R-:W-:Y:S01]  /*11ea0*/  @!P0 LEA.HI.X R17, R22, R167.reuse, R8, 0x1, P2 ;  /* 0x000000a716118211 */ /* 0x080fe200010f0c08 */
[----:B------:R-:W-:Y:S01]  /*11eb0*/  @!P0 IMAD.MOV.U32 R8, RZ, RZ, c[0x0][0x198] ;  /* 0x00006600ff088624 */ /* 0x000fe200078e00ff */
[-C--:B------:R-:W-:Y:S01]  /*11ec0*/  @!P0 LEA.HI.X R15, R20, R167.reuse, R12, 0x1, P1 ;  /* 0x000000a7140f8211 */ /* 0x080fe200008f0c0c */
[----:B------:R-:W-:Y:S01]  /*11ed0*/  @!P0 IMAD.X R12, R162, 0x1, R7, P3 ;  /* 0x00000001a20c8824 */ /* 0x000fe200018e0607 */
[C---:B------:R-:W-:Y:S02]  /*11ee0*/  @!P0 LEA R20, P2, R9.reuse, R170, 0x1 ;  /* 0x000000aa09148211 */ /* 0x040fe400078408ff */
[C---:B------:R-:W-:Y:S02]  /*11ef0*/  @!P0 LEA R11, P1, R8.reuse, R10, 0x5 ;  /* 0x0000000a080b8211 */ /* 0x040fe400078228ff */
[----:B------:R-:W-:Y:S02]  /*11f00*/  @!P0 LEA.HI.X R21, R9, R167, R12, 0x1, P2 ;  /* 0x000000a709158211 */ /* 0x000fe400010f0c0c */
[----:B------:R-:W-:Y:S01]  /*11f10*/  @!P0 LEA.HI.X R12, R8, R7, R3, 0x5, P1 ;  /* 0x00000007080c8211 */ /* 0x000fe200008f2c03 */
[----:B------:R-:W-:Y:S01]  /*11f20*/  @!P0 IMAD.MOV.U32 R3, RZ, RZ, c[0x0][0x198] ;  /* 0x00006600ff038624 */ /* 0x000fe200078e00ff */
[----:B------:R-:W-:Y:S01]  /*11f30*/  @!P0 LEA R22, P2, R11, R170, 0x1 ;  /* 0x000000aa0b168211 */ /* 0x000fe200078408ff */
[----:B------:R-:W-:Y:S01]  /*11f40*/  @!P0 IMAD.MOV.U32 R8, RZ, RZ, c[0x0][0x19c] ;  /* 0x00006700ff088624 */ /* 0x000fe200078e00ff */
[----:B------:R-:W-:Y:S01]  /*11f50*/  @!PT LDS RZ, [RZ] ;  /* 0x00000000fffff984 */ /* 0x000fe20000000800 */
[----:B------:R-:W-:Y:S01]  /*11f60*/  @!PT LDS RZ, [RZ] ;  /* 0x00000000fffff984 */ /* 0x000fe20000000800 */
[----:B------:R-:W-:Y:S01]  /*11f70*/  @!PT LDS RZ, [RZ] ;  /* 0x00000000fffff984 */ /* 0x000fe20000000800 */
[----:B------:R1:W-:Y:S02]  /*11f80*/  @!P0 LDGSTS.E.BYPASS.LTC128B.128 [R173+0x2800], [R20.64] ;  /* 0x0280000014ad8fae */ /* 0x0003e4000b901d46 */
[----:B------:R-:W-:-:S02]  /*11f90*/  @!P0 LEA R9, P1, R3, R10, 0x6 ;  /* 0x0000000a03098211 */ /* 0x000fc400078230ff */
[----:B------:R-:W-:Y:S01]  /*11fa0*/  @!P0 LEA.HI.X R23, R11, R167, R12, 0x1, P2 ;  /* 0x000000a70b178211 */ /* 0x000fe200010f0c0c */
[----:B------:R1:W-:Y:S01]  /*11fb0*/  @P0 STS.128 [R173+0x3000], RZ ;  /* 0x003000ffad000388 */ /* 0x0003e20000000c00 */
[----:B------:R-:W-:Y:S02]  /*11fc0*/  @!P0 LEA.HI.X R8, R3, R7, R8, 0x6, P1 ;  /* 0x0000000703088211 */ /* 0x000fe400008f3408 */
[C---:B------:R-:W-:Y:S01]  /*11fd0*/  @!P0 LEA R12, P1, R9.reuse, R170, 0x1 ;  /* 0x000000aa090c8211 */ /* 0x040fe200078208ff */
[----:B------:R-:W-:Y:S01]  /*11fe0*/  @!PT LDS RZ, [RZ] ;  /* 0x00000000fffff984 */ /* 0x000fe20000000800 */
[----:B------:R-:W-:Y:S01]  /*11ff0*/  @!PT LDS RZ, [RZ] ;  /* 0x00000000fffff984 */ /* 0x000fe20000000800 */
[----:B------:R-:W-:Y:S01]  /*12000*/  @!PT LDS RZ, [RZ] ;  /* 0x00000000fffff984 */ /* 0x000fe20000000800 */
[----:B------:R1:W-:Y:S03]  /*12010*/  @!P0 LDGSTS.E.BYPASS.LTC128B.128 [R173+0x3000], [R22.64] ;  /* 0x0300000016ad8fae */ /* 0x0003e6000b901d46 */
        /* <DEDUP_REMOVED lines=35> */
.L_x_6045:
[----:B------:R-:W-:Y:S05]  /*12250*/  BSYNC B0 ;  /* 0x0000000000007941 */ /* 0x000fea0003800000 */
.L_x_6044:
[----:B------:R-:W0:Y:S01]  /*12260*/  LDGDEPBAR ;  /* 0x00000000000079af */ /* 0x000e220000000000 */
[----:B------:R-:W-:-:S04]  /*12270*/  LEA R170, P0, R10, R170, 0x1 ;  /* 0x000000aa0aaa7211 */ /* 0x000fc800078008ff */
[----:B------:R-:W-:Y:S02]  /*12280*/  LEA.HI.X R167, R10, R167, R7, 0x1, P0 ;  /* 0x000000a70aa77211 */ /* 0x000fe400000f0c07 */
.L_x_6041:
        /* <DEDUP_REMOVED lines=79> */
[----:B------:R-:W-:Y:S01]  /*12780*/  FSEL R111, R111, RZ, P1 ;  /* 0x000000ff6f6f7208 */ /* 0x000fe20000800000 */
[----:B------:R-:W-:Y:S01]  /*12790*/  LDSM.16.MT88.4 R8, [R152+0x6000] ;  /* 0x006000009808783b */ /* 0x000fe20000004200 */
[C---:B------:R-:W-:Y:S01]  /*127a0*/  FSETP.NEU.FTZ.AND P0, PT, R3.reuse, -INF , PT ;  /* 0xff8000000300780b */ /* 0x040fe20003f1d000 */
[----:B------:R-:W-:Y:S02]  /*127b0*/  FMUL.FTZ R56, R3, c[0x0][0x23c] ;  /* 0x00008f0003387a20 */ /* 0x000fe40000410000 */
[--C-:B------:R-:W-:Y:S02]  /*127c0*/  FFMA.FTZ R107, R24, c[0x0][0x23c], -R111.reuse ;  /* 0x00008f00186b7a23 */ /* 0x100fe4000001086f */
[--C-:B------:R-:W-:Y:S01]  /*127d0*/  FFMA.FTZ R124, R28, c[0x0][0x23c], -R111.reuse ;  /* 0x00008f001c7c7a23 */ /* 0x100fe2000001086f */
[----:B------:R-:W-:Y:S01]  /*127e0*/  FSEL R56, R56, RZ, P0 ;  /* 0x000000ff38387208 */ /* 0x000fe20000000000 */
[--C-:B------:R-:W-:Y:S02]  /*127f0*/  FFMA.FTZ R106, R6, c[0x0][0x23c], -R111.reuse ;  /* 0x00008f00066a7a23 */ /* 0x100fe4000001086f */
[----:B------:R-:W-:Y:S01]  /*12800*/  FFMA.FTZ R58, R4, c[0x0][0x23c], -R111 ;  /* 0x00008f00043a7a23 */ /* 0x000fe2000001086f */
[----:B------:R-:W-:Y:S01]  /*12810*/  MUFU.EX2 R107, R107 ;  /* 0x0000006b006b7308 */ /* 0x000fe20000000800 */
[--C-:B------:R-:W-:Y:S01]  /*12820*/  FFMA.FTZ R122, R5, c[0x0][0x23c], -R56.reuse ;  /* 0x00008f00057a7a23 */ /* 0x100fe20000010838 */
[----:B------:R-:W-:Y:S01]  /*12830*/  FSEL R5, R49, RZ, P1 ;  /* 0x000000ff31057208 */ /* 0x000fe20000800000 */
[----:B------:R-:W-:-:S02]  /*12840*/  FFMA.FTZ R65, R137, c[0x0][0x23c], -R56 ;  /* 0x00008f0089417a23 */ /* 0x000fc40000010838 */
[--C-:B------:R-:W-:Y:S02]  /*12850*/  FFMA.FTZ R103, R31, c[0x0][0x23c], -R56.reuse ;  /* 0x00008f001f677a23 */ /* 0x100fe40000010838 */
[----:B------:R-:W-:Y:S01]  /*12860*/  FADD.FTZ R128, R2, -R5 ;  /* 0x8000000502807221 */ /* 0x000fe20000010000 */
[----:B------:R-:W-:Y:S01]  /*12870*/  FSEL R5, R3, RZ, P0 ;  /* 0x000000ff03057208 */ /* 0x000fe20000000000 */
[----:B------:R-:W-:Y:S01]  /*12880*/  MUFU.EX2 R124, R124 ;  /* 0x0000007c007c7308 */ /* 0x000fe20000000800 */
[----:B------:R-:W-:Y:S02]  /*12890*/  FFMA.FTZ R116, R118, c[0x0][0x23c], -R111 ;  /* 0x00008f0076747a23 */ /* 0x000fe4000001086f */
[----:B------:R-:W-:Y:S02]  /*128a0*/  FMUL.FTZ R128, R128, c[0x0][0x23c] ;  /* 0x00008f0080807a20 */ /* 0x000fe40000410000 */
[----:B------:R-:W-:Y:S02]  /*128b0*/  FADD.FTZ R0, R0, -R5 ;  /* 0x8000000500007221 */ /* 0x000fe40000010000 */
[----:B------:R-:W-:Y:S01]  /*128c0*/  FFMA.FTZ R120, R133, c[0x0][0x23c], -R56 ;  /* 0x00008f0085787a23 */ /* 0x000fe20000010838 */
[----:B------:R-:W1:Y:S01]  /*128d0*/  MUFU.EX2 R106, R106 ;  /* 0x0000006a006a7308 */ /* 0x000e620000000800 */
[----:B------:R-:W-:-:S02]  /*128e0*/  FMUL.FTZ R137, R0, c[0x0][0x23c] ;  /* 0x00008f0000897a20 */ /* 0x000fc40000410000 */
[--C-:B------:R-:W-:Y:S02]  /*128f0*/  FFMA.FTZ R0, R27, c[0x0][0x23c], -R56.reuse ;  /* 0x00008f001b007a23 */ /* 0x100fe40000010838 */
[----:B------:R-:W2:Y:S01]  /*12900*/  LDSM.16.MT88.4 R24, [R149+0x6000] ;  /* 0x006000009518783b */ /* 0x000ea20000004200 */
[--C-:B------:R-:W-:Y:S02]  /*12910*/  FFMA.FTZ R121, R194, c[0x0][0x23c], -R111.reuse ;  /* 0x00008f00c2797a23 */ /* 0x100fe4000001086f */
[----:B------:R-:W3:Y:S01]  /*12920*/  MUFU.EX2 R58, R58 ;  /* 0x0000003a003a7308 */ /* 0x000ee20000000800 */
[--C-:B------:R-:W-:Y:S02]  /*12930*/  FFMA.FTZ R2, R42, c[0x0][0x23c], -R111.reuse ;  /* 0x00008f002a027a23 */ /* 0x100fe4000001086f */
[----:B------:R-:W-:Y:S02]  /*12940*/  FFMA.FTZ R123, R40, c[0x0][0x23c], -R111 ;  /* 0x00008f00287b7a23 */ /* 0x000fe4000001086f */
[----:B------:R-:W-:-:S02]  /*12950*/  FFMA.FTZ R133, R199, c[0x0][0x23c], -R56 ;  /* 0x00008f00c7857a23 */ /* 0x000fc40000010838 */
[--C-:B------:R-:W-:Y:S01]  /*12960*/  FFMA.FTZ R131, R131, c[0x0][0x23c], -R56.reuse ;  /* 0x00008f0083837a23 */ /* 0x100fe20000010838 */
[----:B------:R-:W-:Y:S01]  /*12970*/  MUFU.EX2 R122, R122 ;  /* 0x0000007a007a7308 */ /* 0x000fe20000000800 */
[----:B-1----:R-:W-:Y:S01]  /*12980*/  F2FP.BF16.PACK_AB R32, R106, R124 ;  /* 0x0000007c6a20723e */ /* 0x002fe200000010ff */
[--C-:B------:R-:W-:Y:S02]  /*12990*/  FFMA.FTZ R118, R197, c[0x0][0x23c], -R56.reuse ;  /* 0x00008f00c5767a23 */ /* 0x100fe40000010838 */
[----:B------:R-:W-:Y:S02]  /*129a0*/  FFMA.FTZ R134, R134, c[0x0][0x23c], -R111 ;  /* 0x00008f0086867a23 */ /* 0x000fe4000001086f */
[--C-:B------:R-:W-:Y:S02]  /*129b0*/  FFMA.FTZ R109, R109, c[0x0][0x23c], -R56.reuse ;  /* 0x00008f006d6d7a23 */ /* 0x100fe40000010838 */
[----:B------:R-:W1:Y:S01]  /*129c0*/  MUFU.EX2 R103, R103 ;  /* 0x0000006700677308 */ /* 0x000e620000000800 */
[----:B---3--:R-:W-:Y:S01]  /*129d0*/  F2FP.BF16.PACK_AB R34, R58, R107 ;  /* 0x0000006b3a22723e */ /* 0x008fe200000010ff */
[----:B------:R-:W-:-:S02]  /*129e0*/  FFMA.FTZ R115, R115, c[0x0][0x23c], -R56 ;  /* 0x00008f0073737a23 */ /* 0x000fc40000010838 */
[--C-:B------:R-:W-:Y:S02]  /*129f0*/  FFMA.FTZ R50, R50, c[0x0][0x23c], -R111.reuse ;  /* 0x00008f0032327a23 */ /* 0x100fe4000001086f */
[--C-:B------:R-:W-:Y:S02]  /*12a00*/  FFMA.FTZ R59, R59, c[0x0][0x23c], -R56.reuse ;  /* 0x00008f003b3b7a23 */ /* 0x100fe40000010838 */
[----:B------:R-:W-:Y:S01]  /*12a10*/  MUFU.EX2 R65, R65 ;  /* 0x0000004100417308 */ /* 0x000fe20000000800 */
[--C-:B------:R-:W-:Y:S02]  /*12a20*/  FFMA.FTZ R51, R51, c[0x0][0x23c], -R56.reuse ;  /* 0x00008f0033337a23 */ /* 0x100fe40000010838 */
[----:B------:R-:W-:Y:S02]  /*12a30*/  FFMA.FTZ R104, R104, c[0x0][0x23c], -R111 ;  /* 0x00008f0068687a23 */ /* 0x000fe4000001086f */
[----:B------:R-:W-:-:S03]  /*12a40*/  FFMA.FTZ R48, R48, c[0x0][0x23c], -R56 ;  /* 0x00008f0030307a23 */ /* 0x000fc60000010838 */
[----:B------:R-:W3:Y:S01]  /*12a50*/  MUFU.EX2 R128, R128 ;  /* 0x0000008000807308 */ /* 0x000ee20000000800 */
[----:B-1----:R-:W-:-:S07]  /*12a60*/  F2FP.BF16.PACK_AB R33, R103, R122 ;  /* 0x0000007a6721723e */ /* 0x002fce00000010ff */
[----:B------:R-:W1:Y:S08]  /*12a70*/  MUFU.EX2 R137, R137 ;  /* 0x0000008900897308 */ /* 0x000e700000000800 */
[----:B------:R-:W4:Y:S01]  /*12a80*/  MUFU.EX2 R0, R0 ;  /* 0x0000000000007308 */ /* 0x000f220000000800 */
[-C--:B---3--:R-:W-:Y:S02]  /*12a90*/  FMUL.FTZ R20, R76, R128.reuse ;  /* 0x000000804c147220 */ /* 0x088fe40000410000 */
[----:B------:R-:W-:-:S02]  /*12aa0*/  FMUL.FTZ R21, R77, R128 ;  /* 0x000000804d157220 */ /* 0x000fc40000410000 */
[-C--:B------:R-:W-:Y:S02]  /*12ab0*/  FMUL.FTZ R80, R80, R128.reuse ;  /* 0x0000008050507220 */ /* 0x080fe40000410000 */
[-C--:B------:R-:W-:Y:S01]  /*12ac0*/  FMUL.FTZ R81, R81, R128.reuse ;  /* 0x0000008051517220 */ /* 0x080fe20000410000 */
[----:B------:R-:W-:Y:S01]  /*12ad0*/  MUFU.EX2 R121, R121 ;  /* 0x0000007900797308 */ /* 0x000fe20000000800 */
[-C--:B-1----:R-:W-:Y:S02]  /*12ae0*/  FMUL.FTZ R22, R78, R137.reuse ;  /* 0x000000894e167220 */ /* 0x082fe40000410000 */
[-C--:B------:R-:W-:Y:S02]  /*12af0*/  FMUL.FTZ R23, R79, R137.reuse ;  /* 0x000000894f177220 */ /* 0x080fe40000410000 */
[-C--:B------:R-:W-:Y:S02]  /*12b00*/  FMUL.FTZ R82, R82, R137.reuse ;  /* 0x0000008952527220 */ /* 0x080fe40000410000 */
[----:B------:R-:W-:Y:S01]  /*12b10*/  FMUL.FTZ R83, R83, R137 ;  /* 0x0000008953537220 */ /* 0x000fe20000410000 */
[----:B----4-:R-:W-:Y:S01]  /*12b20*/  F2FP.BF16.PACK_AB R35, R0, R65 ;  /* 0x000000410023723e */ /* 0x010fe200000010ff */
[-C--:B------:R-:W-:Y:S01]  /*12b30*/  FMUL.FTZ R4, R96, R128.reuse ;  /* 0x0000008060047220 */ /* 0x080fe20000410000 */
[----:B------:R-:W1:Y:S01]  /*12b40*/  MUFU.EX2 R2, R2 ;  /* 0x0000000200027308 */ /* 0x000e620000000800 */
[----:B------:R-:W-:-:S02]  /*12b50*/  FMUL.FTZ R5, R97, R128 ;  /* 0x0000008061057220 */ /* 0x000fc40000410000 */
[-C--:B------:R-:W-:Y:S02]  /*12b60*/  FMUL.FTZ R6, R98, R137.reuse ;  /* 0x0000008962067220 */ /* 0x080fe40000410000 */
[-C--:B------:R-:W-:Y:S01]  /*12b70*/  FMUL.FTZ R7, R99, R137.reuse ;  /* 0x0000008963077220 */ /* 0x080fe20000410000 */
[C---:B--2---:R-:W-:Y:S01]  /*12b80*/  HMMA.16816.F32.BF16 R20, R32.reuse, R24, R20 ;  /* 0x000000182014723c */ /* 0x044fe20000041814 */
[-C--:B------:R-:W-:Y:S01]  /*12b90*/  FMUL.FTZ R12, R72, R128.reuse ;  /* 0x00000080480c7220 */ /* 0x080fe20000410000 */
[----:B------:R-:W-:Y:S01]  /*12ba0*/  MUFU.EX2 R116, R116 ;  /* 0x0000007400747308 */ /* 0x000fe20000000800 */
[-C--:B------:R-:W-:Y:S02]  /*12bb0*/  FMUL.FTZ R13, R73, R128.reuse ;  /* 0x00000080490d7220 */ /* 0x080fe40000410000 */
[-C--:B------:R-:W-:Y:S02]  /*12bc0*/  FMUL.FTZ R14, R74, R137.reuse ;  /* 0x000000894a0e7220 */ /* 0x080fe40000410000 */
[----:B------:R-:W-:Y:S01]  /*12bd0*/  FMUL.FTZ R15, R75, R137 ;  /* 0x000000894b0f7220 */ /* 0x000fe20000410000 */
[C---:B------:R-:W-:Y:S01]  /*12be0*/  HMMA.16816.F32.BF16 R24, R32.reuse, R26, R80 ;  /* 0x0000001a2018723c */ /* 0x040fe20000041850 */
[-C--:B------:R-:W-:Y:S01]  /*12bf0*/  FMUL.FTZ R68, R68, R128.reuse ;  /* 0x0000008044447220 */ /* 0x080fe20000410000 */
[----:B------:R-:W2:Y:S01]  /*12c00*/  MUFU.EX2 R123, R123 ;  /* 0x0000007b007b7308 */ /* 0x000ea20000000800 */
[-C--:B------:R-:W-:Y:S01]  /*12c10*/  FMUL.FTZ R69, R69, R128.reuse ;  /* 0x0000008045457220 */ /* 0x080fe20000410000 */
[----:B-1----:R-:W-:Y:S01]  /*12c20*/  F2FP.BF16.PACK_AB R40, R2, R121 ;  /* 0x000000790228723e */ /* 0x002fe200000010ff */
[-C--:B------:R-:W-:Y:S01]  /*12c30*/  FMUL.FTZ R70, R70, R137.reuse ;  /* 0x0000008946467220 */ /* 0x080fe20000410000 */
[----:B------:R-:W-:Y:S01]  /*12c40*/  LDSM.16.MT88.4 R80, [R149+0x7800] ;  /* 0x007800009550783b */ /* 0x000fe20000004200 */
[----:B------:R-:W-:Y:S01]  /*12c50*/  FMUL.FTZ R71, R71, R137 ;  /* 0x0000008947477220 */ /* 0x000fe20000410000 */
[----:B------:R-:W-:Y:S01]  /*12c60*/  HMMA.16816.F32.BF16 R4, R32, R8, R4 ;  /* 0x000000082004723c */ /* 0x000fe20000041804 */
[-C--:B------:R-:W-:Y:S01]  /*12c70*/  FMUL.FTZ R92, R92, R128.reuse ;  /* 0x000000805c5c7220 */ /* 0x080fe20000410000 */
[----:B------:R-:W-:Y:S01]  /*12c80*/  MUFU.EX2 R120, R120 ;  /* 0x0000007800787308 */ /* 0x000fe20000000800 */
[----:B------:R-:W-:-:S02]  /*12c90*/  FMUL.FTZ R93, R93, R128 ;  /* 0x000000805d5d7220 */ /* 0x000fc40000410000 */
[-C--:B------:R-:W-:Y:S02]  /*12ca0*/  FMUL.FTZ R94, R94, R137.reuse ;  /* 0x000000895e5e7220 */ /* 0x080fe40000410000 */
[-C--:B------:R-:W-:Y:S01]  /*12cb0*/  FMUL.FTZ R95, R95, R137.reuse ;  /* 0x000000895f5f7220 */ /* 0x080fe20000410000 */
[C---:B------:R-:W-:Y:S01]  /*12cc0*/  HMMA.16816.F32.BF16 R12, R32.reuse, R16, R12 ;  /* 0x00000010200c723c */ /* 0x040fe2000004180c */
[-C--:B------:R-:W-:Y:S01]  /*12cd0*/  FMUL.FTZ R28, R88, R128.reuse ;  /* 0x00000080581c7220 */ /* 0x080fe20000410000 */
[----:B------:R-:W1:Y:S01]  /*12ce0*/  MUFU.EX2 R133, R133 ;  /* 0x0000008500857308 */ /* 0x000e620000000800 */
[----:B------:R-:W-:Y:S01]  /*12cf0*/  FMUL.FTZ R29, R89, R128 ;  /* 0x00000080591d7220 */ /* 0x000fe20000410000 */
[----:B--2---:R-:W-:Y:S01]  /*12d00*/  F2FP.BF16.PACK_AB R42, R123, R116 ;  /* 0x000000747b2a723e */ /* 0x004fe200000010ff */
[-C--:B------:R-:W-:Y:S02]  /*12d10*/  FMUL.FTZ R30, R90, R137.reuse ;  /* 0x000000895a1e7220 */ /* 0x080fe40000410000 */
[-C--:B------:R-:W-:Y:S01]  /*12d20*/  FMUL.FTZ R31, R91, R137.reuse ;  /* 0x000000895b1f7220 */ /* 0x080fe20000410000 */
[----:B------:R-:W-:Y:S01]  /*12d30*/  HMMA.16816.F32.BF16 R8, R32, R10, R68 ;  /* 0x0000000a2008723c */ /* 0x000fe20000041844 */
[-C--:B------:R-:W-:Y:S01]  /*12d40*/  FMUL.FTZ R84, R84, R128.reuse ;  /* 0x0000008054547220 */ /* 0x080fe20000410000 */
[----:B------:R-:W-:Y:S01]  /*12d50*/  MUFU.EX2 R131, R131 ;  /* 0x0000008300837308 */ /* 0x000fe20000000800 */
[----:B------:R-:W-:Y:S01]  /*12d60*/  FMUL.FTZ R85, R85, R128 ;  /* 0x0000008055557220 */ /* 0x000fe20000410000 */
[----:B------:R-:W-:Y:S01]  /*12d70*/  LDSM.16.MT88.4 R68, [R152+0x7800] ;  /* 0x007800009844783b */ /* 0x000fe20000004200 */
[----:B------:R-:W-:-:S02]  /*12d80*/  FMUL.FTZ R86, R86, R137 ;  /* 0x0000008956567220 */ /* 0x000fc40000410000 */
[-C--:B------:R-:W-:Y:S01]  /*12d90*/  FMUL.FTZ R87, R87, R137.reuse ;  /* 0x0000008957577220 */ /* 0x080fe20000410000 */
[C---:B------:R-:W-:Y:S01]  /*12da0*/  HMMA.16816.F32.BF16 R16, R32.reuse, R18, R92 ;  /* 0x000000122010723c */ /* 0x040fe2000004185c */
[----:B------:R-:W-:Y:S01]  /*12db0*/  LDSM.16.MT88.4 R92, [R150+0x7800] ;  /* 0x00780000965c783b */ /* 0x000fe20000004200 */
[----:B------:R-:W2:Y:S01]  /*12dc0*/  MUFU.EX2 R118, R118 ;  /* 0x0000007600767308 */ /* 0x000ea20000000800 */
[----:B-1----:R-:W-:Y:S01]  /*12dd0*/  F2FP.BF16.PACK_AB R41, R133, R120 ;  /* 0x000000788529723e */ /* 0x002fe200000010ff */
[----:B------:R-:W-:Y:S02]  /*12de0*/  FFMA.FTZ R177, R177, R128, R124 ;  /* 0x00000080b1b17223 */ /* 0x000fe4000001007c */
[----:B------:R-:W-:Y:S02]  /*12df0*/  FFMA.FTZ R122, R178, R137, R122 ;  /* 0x00000089b27a7223 */ /* 0x000fe4000001007a */
[----:B------:R-:W-:Y:S01]  /*12e00*/  HMMA.16816.F32.BF16 R28, R32, R36, R28 ;  /* 0x00000024201c723c */ /* 0x000fe2000004181c */
[----:B------:R-:W-:Y:S01]  /*12e10*/  FADD.FTZ R106, R106, R177 ;  /* 0x000000b16a6a7221 */ /* 0x000fe20000010000 */
[----:B------:R-:W-:Y:S01]  /*12e20*/  MUFU.EX2 R50, R50 ;  /* 0x0000003200327308 */ /* 0x000fe20000000800 */
[----:B------:R-:W-:-:S02]  /*12e30*/  FADD.FTZ R122, R103, R122 ;  /* 0x0000007a677a7221 */ /* 0x000fc40000010000 */
[----:B------:R-:W-:Y:S02]  /*12e40*/  FADD.FTZ R107, R107, R106 ;  /* 0x0000006a6b6b7221 */ /* 0x000fe40000010000 */
[----:B------:R-:W-:Y:S01]  /*12e50*/  FADD.FTZ R65, R65, R122 ;  /* 0x0000007a41417221 */ /* 0x000fe20000010000 */
[----:B------:R-:W-:Y:S01]  /*12e60*/  HMMA.16816.F32.BF16 R32, R32, R38, R84 ;  /* 0x000000262020723c */ /* 0x000fe20000041854 */
[----:B------:R-:W1:Y:S01]  /*12e70*/  LDSM.16.MT88.4 R36, [R148+0x6800] ;  /* 0x006800009424783b */ /* 0x000e620000004200 */
[----:B--2---:R-:W-:Y:S01]  /*12e80*/  F2FP.BF16.PACK_AB R43, R118, R131 ;  /* 0x00000083762b723e */ /* 0x004fe200000010ff */
[----:B------:R-:W-:Y:S01]  /*12e90*/  FADD.FTZ R58, R58, R107 ;  /* 0x0000006b3a3a7221 */ /* 0x000fe20000010000 */
[----:B------:R-:W-:Y:S01]  /*12ea0*/  MUFU.EX2 R59, R59 ;  /* 0x0000003b003b7308 */ /* 0x000fe20000000800 */
[----:B------:R-:W-:Y:S02]  /*12eb0*/  FADD.FTZ R65, R0, R65 ;  /* 0x0000004100417221 */ /* 0x000fe40000010000 */
[----:B------:R-:W-:-:S02]  /*12ec0*/  FADD.FTZ R121, R121, R58 ;  /* 0x0000003a79797221 */ /* 0x000fc40000010000 */
[C---:B------:R-:W-:Y:S01]  /*12ed0*/  HMMA.16816.F32.BF16 R20, R40.reuse, R44, R20 ;  /* 0x0000002c2814723c */ /* 0x040fe20000041814 */
[----:B------:R-:W-:Y:S02]  /*12ee0*/  FADD.FTZ R120, R120, R65 ;  /* 0x0000004178787221 */ /* 0x000fe40000010000 */
[----:B------:R-:W-:Y:S01]  /*12ef0*/  FADD.FTZ R65, R2, R121 ;  /* 0x0000007902417221 */ /* 0x000fe20000010000 */
[----:B------:R-:W-:Y:S01]  /*12f00*/  MUFU.EX2 R0, R48 ;  /* 0x0000003000007308 */ /* 0x000fe20000000800 */
[----:B------:R-:W-:Y:S02]  /*12f10*/  FADD.FTZ R120, R133, R120 ;  /* 0x0000007885787221 */ /* 0x000fe40000010000 */
[----:B------:R-:W-:Y:S01]  /*12f20*/  FFMA.FTZ R177, R102, c[0x0][0x23c], -R111 ;  /* 0x00008f0066b17a23 */ /* 0x000fe2000001086f */
[----:B------:R-:W-:Y:S01]  /*12f30*/  HMMA.16816.F32.BF16 R24, R40, R46, R24 ;  /* 0x0000002e2818723c */ /* 0x000fe20000041818 */
[----:B------:R-:W2:Y:S01]  /*12f40*/  LDSM.16.MT88.4 R44, [R152+0x7000] ;  /* 0x00700000982c783b */ /* 0x000ea20000004200 */
[----:B------:R-:W-:-:S02]  /*12f50*/  FADD.FTZ R131, R131, R120 ;  /* 0x0000007883837221 */ /* 0x000fc40000010000 */
[--C-:B------:R-:W-:Y:S01]  /*12f60*/  FFMA.FTZ R2, R57, c[0x0][0x23c], -R56.reuse ;  /* 0x00008f0039027a23 */ /* 0x100fe20000010838 */
[----:B------:R-:W-:Y:S01]  /*12f70*/  MUFU.EX2 R177, R177 ;  /* 0x000000b100b17308 */ /* 0x000fe20000000800 */
[----:B------:R-:W-:Y:S02]  /*12f80*/  FADD.FTZ R118, R118, R131 ;  /* 0x0000008376767221 */ /* 0x000fe40000010000 */
[C---:B------:R-:W-:Y:S05]  /*12f90*/  HMMA.16816.F32.BF16 R4, R40.reuse, R60, R4 ;  /* 0x0000003c2804723c */ /* 0x040fea0000041804 */
[----:B------:R-:W-:Y:S02]  /*12fa0*/  MUFU.EX2 R2, R2 ;  /* 0x0000000200027308 */ /* 0x000fe40000000800 */
[--C-:B------:R-:W-:Y:S01]  /*12fb0*/  FFMA.FTZ R61, R189, c[0x0][0x23c], -R56.reuse ;  /* 0x00008f00bd3d7a23 */ /* 0x100fe20000010838 */
[----:B------:R-:W-:Y:S01]  /*12fc0*/  HMMA.16816.F32.BF16 R8, R40, R62, R8 ;  /* 0x0000003e2808723c */ /* 0x000fe20000041808 */
[----:B------:R-:W-:-:S04]  /*12fd0*/  FFMA.FTZ R60, R193, c[0x0][0x23c], -R56 ;  /* 0x00008f00c13c7a23 */ /* 0x000fc80000010838 */
        /* <DEDUP_REMOVED lines=10> */
[----:B-1----:R-:W-:Y:S01]  /*13080*/  HMMA.16816.F32.BF16 R28, R40, R36, R28 ;  /* 0x00000024281c723c */ /* 0x002fe2000004181c */
[----:B------:R-:W-:-:S04]  /*13090*/  FFMA.FTZ R55, R190, c[0x0][0x23c], -R111 ;  /* 0x00008f00be377a23 */ /* 0x000fc8000001086f */
[----:B------:R-:W1:Y:S03]  /*130a0*/  MUFU.EX2 R54, R54 ;  /* 0x0000003600367308 */ /* 0x000e660000000800 */
[----:B------:R-:W-:Y:S01]  /*130b0*/  HMMA.16816.F32.BF16 R32, R40, R38, R32 ;  /* 0x000000262820723c */ /* 0x000fe20000041820 */
[----:B------:R-:W3:Y:S04]  /*130c0*/  LDSM.16.MT88.4 R40, [R150+0x7000] ;  /* 0x007000009628783b */ /* 0x000ee80000004200 */
[----:B------:R-:W-:Y:S01]  /*130d0*/  MUFU.EX2 R52, R52 ;  /* 0x0000003400347308 */ /* 0x000fe20000000800 */
[----:B------:R-:W4:Y:S07]  /*130e0*/  LDSM.16.MT88.4 R36, [R149+0x7000] ;  /* 0x007000009524783b */ /* 0x000f2e0000004200 */
[----:B------:R-:W5:Y:S01]  /*130f0*/  MUFU.EX2 R55, R55 ;  /* 0x0000003700377308 */ /* 0x000f620000000800 */
[----:B-1----:R-:W-:-:S07]  /*13100*/  F2FP.BF16.PACK_AB R84, R54, R53 ;  /* 0x000000353654723e */ /* 0x002fce00000010ff */
[----:B------:R-:W1:Y:S08]  /*13110*/  MUFU.EX2 R62, R62 ;  /* 0x0000003e003e7308 */ /* 0x000e700000000800 */
[----:B------:R-:W2:Y:S01]  /*13120*/  MUFU.EX2 R60, R60 ;  /* 0x0000003c003c7308 */ /* 0x000ea20000000800 */
[----:B-----5:R-:W-:Y:S02]  /*13130*/  F2FP.BF16.PACK_AB R86, R55, R52 ;  /* 0x000000343756723e */ /* 0x020fe400000010ff */
[----:B-1----:R-:W-:Y:S01]  /*13140*/  F2FP.BF16.PACK_AB R85, R62, R63 ;  /* 0x0000003f3e55723e */ /* 0x002fe200000010ff */
[----:B------:R-:W-:-:S04]  /*13150*/  FADD.FTZ R63, R63, R118 ;  /* 0x000000763f3f7221 */ /* 0x000fc80000010000 */
[----:B------:R-:W-:Y:S01]  /*13160*/  MUFU.EX2 R51, R51 ;  /* 0x0000003300337308 */ /* 0x000fe20000000800 */
[----:B------:R-:W-:Y:S01]  /*13170*/  FADD.FTZ R62, R62, R63 ;  /* 0x0000003f3e3e7221 */ /* 0x000fe20000010000 */
[----:B--2---:R-:W-:-:S03]  /*13180*/  F2FP.BF16.PACK_AB R87, R60, R61 ;  /* 0x0000003d3c57723e */ /* 0x004fc600000010ff */
[----:B------:R-:W-:-:S04]  /*13190*/  FADD.FTZ R61, R61, R62 ;  /* 0x0000003e3d3d7221 */ /* 0x000fc80000010000 */
[----:B------:R-:W-:Y:S01]  /*131a0*/  FADD.FTZ R60, R60, R61 ;  /* 0x0000003d3c3c7221 */ /* 0x000fe20000010000 */
[C---:B------:R-:W-:Y:S01]  /*131b0*/  HMMA.16816.F32.BF16 R96, R84.reuse, R44, R4 ;  /* 0x0000002c5460723c */ /* 0x040fe20000041804 */
[----:B------:R-:W1:Y:S06]  /*131c0*/  LDSM.16.MT88.4 R4, [R148+0x7000] ;  /* 0x007000009404783b */ /* 0x000e6c0000004200 */
[--C-:B------:R-:W-:Y:S01]  /*131d0*/  FFMA.FTZ R44, R119, c[0x0][0x23c], -R56.reuse ;  /* 0x00008f00772c7a23 */ /* 0x100fe20000010838 */
[----:B---3--:R-:W-:Y:S01]  /*131e0*/  HMMA.16816.F32.BF16 R12, R84, R40, R12 ;  /* 0x00000028540c723c */ /* 0x008fe2000004180c */
[----:B------:R-:W-:-:S02]  /*131f0*/  FFMA.FTZ R45, R117, c[0x0][0x23c], -R56 ;  /* 0x00008f00752d7a23 */ /* 0x000fc40000010838 */
[--C-:B------:R-:W-:Y:S02]  /*13200*/  FFMA.FTZ R117, R112, c[0x0][0x23c], -R111.reuse ;  /* 0x00008f0070757a23 */ /* 0x100fe4000001086f */
[----:B------:R-:W-:Y:S01]  /*13210*/  MUFU.EX2 R44, R44 ;  /* 0x0000002c002c7308 */ /* 0x000fe20000000800 */
[--C-:B------:R-:W-:Y:S02]  /*13220*/  FFMA.FTZ R119, R110, c[0x0][0x23c], -R111.reuse ;  /* 0x00008f006e777a23 */ /* 0x100fe4000001086f */
[C---:B------:R-:W-:Y:S01]  /*13230*/  HMMA.16816.F32.BF16 R16, R84.reuse, R42, R16 ;  /* 0x0000002a5410723c */ /* 0x040fe20000041810 */
[----:B------:R-:W-:Y:S02]  /*13240*/  FFMA.FTZ R40, R174, c[0x0][0x23c], -R111 ;  /* 0x00008f00ae287a23 */ /* 0x000fe4000001086f */
[--C-:B------:R-:W-:Y:S02]  /*13250*/  FFMA.FTZ R41, R181, c[0x0][0x23c], -R56.reuse ;  /* 0x00008f00b5297a23 */ /* 0x100fe40000010838 */
[----:B------:R-:W-:Y:S02]  /*13260*/  MUFU.EX2 R45, R45 ;  /* 0x0000002d002d7308 */ /* 0x000fe40000000800 */
[--C-:B------:R-:W-:Y:S01]  /*13270*/  FFMA.FTZ R43, R183, c[0x0][0x23c], -R56.reuse ;  /* 0x00008f00b72b7a23 */ /* 0x100fe20000010838 */
[----:B----4-:R-:W-:Y:S01]  /*13280*/  HMMA.16816.F32.BF16 R20, R84, R36, R20 ;  /* 0x000000245414723c */ /* 0x010fe20000041814 */
[----:B------:R-:W-:-:S04]  /*13290*/  FFMA.FTZ R42, R187, c[0x0][0x23c], -R56 ;  /* 0x00008f00bb2a7a23 */ /* 0x000fc80000010838 */
[----:B------:R-:W-:Y:S02]  /*132a0*/  MUFU.EX2 R40, R40 ;  /* 0x0000002800287308 */ /* 0x000fe40000000800 */
[--C-:B------:R-:W-:Y:S01]  /*132b0*/  FFMA.FTZ R37, R184, c[0x0][0x23c], -R111.reuse ;  /* 0x00008f00b8257a23 */ /* 0x100fe2000001086f */
[----:B------:R-:W-:Y:S01]  /*132c0*/  HMMA.16816.F32.BF16 R24, R84, R38, R24 ;  /* 0x000000265418723c */ /* 0x000fe20000041818 */
[----:B------:R-:W-:-:S04]  /*132d0*/  FFMA.FTZ R36, R176, c[0x0][0x23c], -R111 ;  /* 0x00008f00b0247a23 */ /* 0x000fc8000001086f */
[----:B------:R-:W2:Y:S02]  /*132e0*/  MUFU.EX2 R37, R37 ;  /* 0x0000002500257308 */ /* 0x000ea40000000800 */
[----:B------:R-:W-:Y:S01]  /*132f0*/  FFMA.FTZ R39, R182, c[0x0][0x23c], -R111 ;  /* 0x00008f00b6277a23 */ /* 0x000fe2000001086f */
[----:B------:R-:W-:Y:S01]  /*13300*/  HMMA.16816.F32.BF16 R8, R84, R46, R8 ;  /* 0x0000002e5408723c */ /* 0x000fe20000041808 */
[----:B------:R-:W-:-:S04]  /*13310*/  FFMA.FTZ R38, R185, c[0x0][0x23c], -R56 ;  /* 0x00008f00b9267a23 */ /* 0x000fc80000010838 */
[----:B------:R-:W-:Y:S02]  /*13320*/  MUFU.EX2 R36, R36 ;  /* 0x0000002400247308 */ /* 0x000fe40000000800 */
[--C-:B------:R-:W-:Y:S01]  /*13330*/  FFMA.FTZ R47, R135, c[0x0][0x23c], -R56.reuse ;  /* 0x00008f00872f7a23 */ /* 0x100fe20000010838 */
[----:B-1----:R-:W-:Y:S01]  /*13340*/  HMMA.16816.F32.BF16 R28, R84, R4, R28 ;  /* 0x00000004541c723c */ /* 0x002fe2000004181c */
[----:B------:R-:W-:-:S04]  /*13350*/  FFMA.FTZ R46, R127, c[0x0][0x23c], -R56 ;  /* 0x00008f007f2e7a23 */ /* 0x000fc80000010838 */
[----:B------:R-:W1:Y:S02]  /*13360*/  MUFU.EX2 R39, R39 ;  /* 0x0000002700277308 */ /* 0x000e640000000800 */
[----:B--2---:R-:W-:Y:S01]  /*13370*/  F2FP.BF16.PACK_AB R4, R37, R40 ;  /* 0x000000282504723e */ /* 0x004fe200000010ff */
[----:B------:R-:W-:Y:S05]  /*13380*/  HMMA.16816.F32.BF16 R84, R84, R6, R32 ;  /* 0x000000065454723c */ /* 0x000fea0000041820 */
[----:B------:R-:W-:Y:S02]  /*13390*/  MUFU.EX2 R43, R43 ;  /* 0x0000002b002b7308 */ /* 0x000fe40000000800 */
[----:B------:R-:W-:-:S02]  /*133a0*/  FFMA.FTZ R32, R132, c[0x0][0x23c], -R111 ;  /* 0x00008f0084207a23 */ /* 0x000fc4000001086f */
[--C-:B------:R-:W-:Y:S02]  /*133b0*/  FFMA.FTZ R33, R138, c[0x0][0x23c], -R111.reuse ;  /* 0x00008f008a217a23 */ /* 0x100fe4000001086f */
[--C-:B------:R-:W-:Y:S02]  /*133c0*/  FFMA.FTZ R34, R108, c[0x0][0x23c], -R111.reuse ;  /* 0x00008f006c227a23 */ /* 0x100fe4000001086f */
[----:B------:R-:W2:Y:S01]  /*133d0*/  MUFU.EX2 R42, R42 ;  /* 0x0000002a002a7308 */ /* 0x000ea20000000800 */
[----:B-1----:R-:W-:Y:S01]  /*133e0*/  F2FP.BF16.PACK_AB R6, R39, R36 ;  /* 0x000000242706723e */ /* 0x002fe200000010ff */
[--C-:B------:R-:W-:Y:S02]  /*133f0*/  FFMA.FTZ R35, R126, c[0x0][0x23c], -R111.reuse ;  /* 0x00008f007e237a23 */ /* 0x100fe4000001086f */
[--C-:B------:R-:W-:Y:S02]  /*13400*/  FFMA.FTZ R108, R64, c[0x0][0x23c], -R111.reuse ;  /* 0x00008f00406c7a23 */ /* 0x100fe4000001086f */
[----:B------:R-:W-:-:S02]  /*13410*/  FFMA.FTZ R64, R66, c[0x0][0x23c], -R111 ;  /* 0x00008f0042407a23 */ /* 0x000fc4000001086f */
[----:B------:R-:W-:Y:S01]  /*13420*/  MUFU.EX2 R41, R41 ;  /* 0x0000002900297308 */ /* 0x000fe20000000800 */
[----:B------:R-:W-:-:S07]  /*13430*/  FFMA.FTZ R66, R67, c[0x0][0x23c], -R111 ;  /* 0x00008f0043427a23 */ /* 0x000fce000001086f */
[----:B------:R-:W1:Y:S01]  /*13440*/  MUFU.EX2 R38, R38 ;  /* 0x0000002600267308 */ /* 0x000e620000000800 */
[----:B--2---:R-:W-:Y:S01]  /*13450*/  F2FP.BF16.PACK_AB R5, R42, R43 ;  /* 0x0000002b2a05723e */ /* 0x004fe200000010ff */
[----:B------:R-:W-:-:S04]  /*13460*/  FADD.FTZ R43, R43, R60 ;  /* 0x0000003c2b2b7221 */ /* 0x000fc80000010000 */
[----:B------:R-:W-:Y:S02]  /*13470*/  FADD.FTZ R42, R42, R43 ;  /* 0x0000002b2a2a7221 */ /* 0x000fe40000010000 */
        /* <DEDUP_REMOVED lines=9> */
[----:B------:R-:W-:Y:S06]  /*13510*/  LDSM.16.MT88.4 R12, [R150+0x8000] ;  /* 0x00800000960c783b */ /* 0x000fec0000004200 */
[----:B------:R-:W-:Y:S01]  /*13520*/  MUFU.EX2 R47, R47 ;  /* 0x0000002f002f7308 */ /* 0x000fe20000000800 */
[C---:B------:R-:W-:Y:S01]  /*13530*/  HMMA.16816.F32.BF16 R92, R4.reuse, R94, R16 ;  /* 0x0000005e045c723c */ /* 0x040fe20000041810 */
[----:B------:R-:W3:Y:S06]  /*13540*/  LDSM.16.MT88.4 R16, [R152+0x8000] ;  /* 0x008000009810783b */ /* 0x000eec0000004200 */
[----:B------:R-:W-:Y:S01]  /*13550*/  MUFU.EX2 R46, R46 ;  /* 0x0000002e002e7308 */ /* 0x000fe20000000800 */
[C---:B------:R-:W-:Y:S01]  /*13560*/  HMMA.16816.F32.BF16 R76, R4.reuse, R80, R20 ;  /* 0x00000050044c723c */ /* 0x040fe20000041814 */
[----:B------:R-:W-:Y:S06]  /*13570*/  LDSM.16.MT88.4 R20, [R149+0x8800] ;  /* 0x008800009514783b */ /* 0x000fec0000004200 */
[----:B------:R-:W-:Y:S01]  /*13580*/  MUFU.EX2 R108, R108 ;  /* 0x0000006c006c7308 */ /* 0x000fe20000000800 */
[C---:B------:R-:W-:Y:S07]  /*13590*/  HMMA.16816.F32.BF16 R80, R4.reuse, R82, R24 ;  /* 0x000000520450723c */ /* 0x040fee0000041818 */
[----:B------:R-:W-:Y:S01]  /*135a0*/  MUFU.EX2 R24, R134 ;  /* 0x0000008600187308 */ /* 0x000fe20000000800 */
[----:B------:R-:W-:Y:S01]  /*135b0*/  FFMA.FTZ R25, R136, c[0x0][0x23c], -R111 ;  /* 0x00008f0088197a23 */ /* 0x000fe2000001086f */
[----:B--2---:R-:W-:Y:S01]  /*135c0*/  HMMA.16816.F32.BF16 R88, R4, R8, R28 ;  /* 0x000000080458723c */ /* 0x004fe2000004181c */
[----:B------:R-:W-:-:S05]  /*135d0*/  FFMA.FTZ R26, R129, c[0x0][0x23c], -R56 ;  /* 0x00008f00811a7a23 */ /* 0x000fca0000010838 */
[----:B------:R-:W-:Y:S01]  /*135e0*/  MUFU.EX2 R117, R117 ;  /* 0x0000007500757308 */ /* 0x000fe20000000800 */
[--C-:B------:R-:W-:Y:S02]  /*135f0*/  FFMA.FTZ R27, R125, c[0x0][0x23c], -R56.reuse ;  /* 0x00008f007d1b7a23 */ /* 0x100fe40000010838 */
[--C-:B------:R-:W-:Y:S01]  /*13600*/  FFMA.FTZ R29, R175, c[0x0][0x23c], -R56.reuse ;  /* 0x00008f00af1d7a23 */ /* 0x100fe20000010838 */
[----:B------:R-:W-:Y:S01]  /*13610*/  HMMA.16816.F32.BF16 R84, R4, R10, R84 ;  /* 0x0000000a0454723c */ /* 0x000fe20000041854 */
[----:B------:R-:W2:Y:S01]  /*13620*/  LDSM.16.MT88.4 R8, [R149+0x8000] ;  /* 0x008000009508783b */ /* 0x000ea20000004200 */
[----:B------:R-:W-:Y:S02]  /*13630*/  FFMA.FTZ R28, R139, c[0x0][0x23c], -R56 ;  /* 0x00008f008b1c7a23 */ /* 0x000fe40000010838 */
[----:B------:R-:W4:Y:S01]  /*13640*/  MUFU.EX2 R25, R25 ;  /* 0x0000001900197308 */ /* 0x000f220000000800 */
[--C-:B------:R-:W-:Y:S02]  /*13650*/  FFMA.FTZ R30, R114, c[0x0][0x23c], -R111.reuse ;  /* 0x00008f00721e7a23 */ /* 0x100fe4000001086f */
[----:B------:R-:W-:Y:S01]  /*13660*/  FFMA.FTZ R31, R130, c[0x0][0x23c], -R111 ;  /* 0x00008f00821f7a23 */ /* 0x000fe2000001086f */
[----:B-1----:R-:W-:-:S04]  /*13670*/  F2FP.BF16.PACK_AB R4, R33, R32 ;  /* 0x000000202104723e */ /* 0x002fc800000010ff */
[----:B------:R-:W-:Y:S08]  /*13680*/  MUFU.EX2 R26, R26 ;  /* 0x0000001a001a7308 */ /* 0x000ff00000000800 */
[----:B------:R-:W1:Y:S01]  /*13690*/  MUFU.EX2 R29, R29 ;  /* 0x0000001d001d7308 */ /* 0x000e620000000800 */
[----:B----4-:R-:W-:-:S07]  /*136a0*/  F2FP.BF16.PACK_AB R6, R25, R24 ;  /* 0x000000181906723e */ /* 0x010fce00000010ff */
[----:B------:R-:W-:Y:S08]  /*136b0*/  MUFU.EX2 R27, R27 ;  /* 0x0000001b001b7308 */ /* 0x000ff00000000800 */
[----:B------:R-:W4:Y:S01]  /*136c0*/  MUFU.EX2 R28, R28 ;  /* 0x0000001c001c7308 */ /* 0x000f220000000800 */
[----:B-1----:R-:W-:-:S07]  /*136d0*/  F2FP.BF16.PACK_AB R5, R29, R26 ;  /* 0x0000001a1d05723e */ /* 0x002fce00000010ff */
[----:B------:R-:W-:Y:S01]  /*136e0*/  MUFU.EX2 R30, R30 ;  /* 0x0000001e001e7308 */ /* 0x000fe20000000800 */
[----:B----4-:R-:W-:-:S07]  /*136f0*/  F2FP.BF16.PACK_AB R7, R28, R27 ;  /* 0x0000001b1c07723e */ /* 0x010fce00000010ff */
[----:B------:R-:W1:Y:S01]  /*13700*/  MUFU.EX2 R31, R31 ;  /* 0x0000001f001f7308 */ /* 0x000e620000000800 */
[C---:B---3--:R-:W-:Y:S07]  /*13710*/  HMMA.16816.F32.BF16 R96, R4.reuse, R16, R96 ;  /* 0x000000100460723c */ /* 0x048fee0000041860 */
[----:B------:R-:W-:Y:S01]  /*13720*/  MUFU.EX2 R64, R64 ;  /* 0x0000004000407308 */ /* 0x000fe20000000800 */
[C---:B------:R-:W-:Y:S01]  /*13730*/  HMMA.16816.F32.BF16 R68, R4.reuse, R18, R68 ;  /* 0x000000120444723c */ /* 0x040fe20000041844 */
[----:B------:R-:W3:Y:S06]  /*13740*/  LDSM.16.MT88.4 R16, [R148+0x8000] ;  /* 0x008000009410783b */ /* 0x000eec0000004200 */
[----:B------:R-:W-:Y:S01]  /*13750*/  MUFU.EX2 R119, R119 ;  /* 0x0000007700777308 */ /* 0x000fe20000000800 */
[C---:B--2---:R-:W-:Y:S07]  /*13760*/  HMMA.16816.F32.BF16 R76, R4.reuse, R8, R76 ;  /* 0x00000008044c723c */ /* 0x044fee000004184c */
[----:B------:R-:W-:Y:S01]  /*13770*/  MUFU.EX2 R67, R104 ;  /* 0x0000006800437308 */ /* 0x000fe20000000800 */
[C---:B------:R-:W-:Y:S01]  /*13780*/  HMMA.16816.F32.BF16 R80, R4.reuse, R10, R80 ;  /* 0x0000000a0450723c */ /* 0x040fe20000041850 */
[----:B------:R-:W2:Y:S06]  /*13790*/  LDSM.16.MT88.4 R8, [R152+0x8800] ;  /* 0x008800009808783b */ /* 0x000eac0000004200 */
[----:B------:R-:W-:Y:S01]  /*137a0*/  MUFU.EX2 R66, R66 ;  /* 0x0000004200427308 */ /* 0x000fe20000000800 */
[C---:B------:R-:W-:Y:S08]  /*137b0*/  HMMA.16816.F32.BF16 R72, R4.reuse, R12, R72 ;  /* 0x0000000c0448723c */ /* 0x040ff00000041848 */
[C---:B------:R-:W-:Y:S01]  /*137c0*/  HMMA.16816.F32.BF16 R92, R4.reuse, R14, R92 ;  /* 0x0000000e045c723c */ /* 0x040fe2000004185c */
[----:B------:R-:W4:Y:S07]  /*137d0*/  LDSM.16.MT88.4 R12, [R150+0x8800] ;  /* 0x00880000960c783b */ /* 0x000f2e0000004200 */
[C---:B---3--:R-:W-:Y:S08]  /*137e0*/  HMMA.16816.F32.BF16 R88, R4.reuse, R16, R88 ;  /* 0x000000100458723c */ /* 0x048ff00000041858 */
[----:B------:R-:W-:Y:S01]  /*137f0*/  HMMA.16816.F32.BF16 R84, R4, R18, R84 ;  /* 0x000000120454723c */ /* 0x000fe20000041854 */
[----:B------:R-:W-:Y:S06]  /*13800*/  LDSM.16.MT88.4 R16, [R152+0x9000] ;  /* 0x009000009810783b */ /* 0x000fec0000004200 */
[----:B------:R-:W-:-:S02]  /*13810*/  F2FP.BF16.PACK_AB R4, R35, R34 ;  /* 0x000000222304723e */ /* 0x000fc400000010ff */
[----:B------:R-:W-:Y:S02]  /*13820*/  F2FP.BF16.PACK_AB R5, R47, R44 ;  /* 0x0000002c2f05723e */ /* 0x000fe400000010ff */
[----:B-1----:R-:W-:Y:S02]  /*13830*/  F2FP.BF16.PACK_AB R6, R31, R30 ;  /* 0x0000001e1f06723e */ /* 0x002fe400000010ff */
[----:B------:R-:W-:-:S07]  /*13840*/  F2FP.BF16.PACK_AB R7, R46, R45 ;  /* 0x0000002d2e07723e */ /* 0x000fce00000010ff */
[C---:B--2---:R-:W-:Y:S08]  /*13850*/  HMMA.16816.F32.BF16 R96, R4.reuse, R8, R96 ;  /* 0x000000080460723c */ /* 0x044ff00000041860 */
[C---:B------:R-:W-:Y:S01]  /*13860*/  HMMA.16816.F32.BF16 R68, R4.reuse, R10, R68 ;  /* 0x0000000a0444723c */ /* 0x040fe20000041844 */
[----:B------:R-:W1:Y:S07]  /*13870*/  LDSM.16.MT88.4 R8, [R148+0x8800] ;  /* 0x008800009408783b */ /* 0x000e6e0000004200 */
[C---:B----4-:R-:W-:Y:S08]  /*13880*/  HMMA.16816.F32.BF16 R72, R4.reuse, R12, R72 ;  /* 0x0000000c0448723c */ /* 0x050ff00000041848 */
[C---:B------:R-:W-:Y:S01]  /*13890*/  HMMA.16816.F32.BF16 R92, R4.reuse, R14, R92 ;  /* 0x0000000e045c723c */ /* 0x040fe2000004185c */
[----:B------:R-:W-:Y:S07]  /*138a0*/  LDSM.16.MT88.4 R12, [R150+0x9000] ;  /* 0x00900000960c783b */ /* 0x000fee0000004200 */
[C---:B------:R-:W-:Y:S01]  /*138b0*/  HMMA.16816.F32.BF16 R76, R4.reuse, R20, R76 ;  /* 0x00000014044c723c */ /* 0x040fe2000004184c */
[----:B------:R-:W-:Y:S06]  /*138c0*/  MUFU.EX2 R20, R109 ;  /* 0x0000006d00147308 */ /* 0x000fec0000000800 */
[--C-:B------:R-:W-:Y:S01]  /*138d0*/  FFMA.FTZ R21, R105, c[0x0][0x23c], -R56.reuse ;  /* 0x00008f0069157a23 */ /* 0x100fe20000010838 */
[C---:B------:R-:W-:Y:S01]  /*138e0*/  HMMA.16816.F32.BF16 R80, R4.reuse, R22, R80 ;  /* 0x000000160450723c */ /* 0x040fe20000041850 */
[----:B------:R-:W2:Y:S06]  /*138f0*/  MUFU.EX2 R23, R115 ;  /* 0x0000007300177308 */ /* 0x000eac0000000800 */
[----:B------:R-:W-:Y:S01]  /*13900*/  FFMA.FTZ R22, R113, c[0x0][0x23c], -R56 ;  /* 0x00008f0071167a23 */ /* 0x000fe20000010838 */
[C---:B-1----:R-:W-:Y:S01]  /*13910*/  HMMA.16816.F32.BF16 R88, R4.reuse, R8, R88 ;  /* 0x000000080458723c */ /* 0x042fe20000041858 */
[----:B------:R-:W-:Y:S07]  /*13920*/  MUFU.EX2 R21, R21 ;  /* 0x0000001500157308 */ /* 0x000fee0000000800 */
[----:B------:R-:W-:Y:S01]  /*13930*/  HMMA.16816.F32.BF16 R84, R4, R10, R84 ;  /* 0x0000000a0454723c */ /* 0x000fe20000041854 */
[----:B------:R-:W1:Y:S01]  /*13940*/  LDSM.16.MT88.4 R8, [R149+0x9000] ;  /* 0x009000009508783b */ /* 0x000e620000004200 */
[----:B------:R-:W3:Y:S05]  /*13950*/  MUFU.EX2 R22, R22 ;  /* 0x0000001600167308 */ /* 0x000eea0000000800 */
[----:B------:R-:W-:-:S02]  /*13960*/  F2FP.BF16.PACK_AB R4, R117, R108 ;  /* 0x0000006c7504723e */ /* 0x000fc400000010ff */
[----:B--2---:R-:W-:Y:S02]  /*13970*/  F2FP.BF16.PACK_AB R5, R23, R20 ;  /* 0x000000141705723e */ /* 0x004fe400000010ff */
[----:B------:R-:W-:Y:S02]  /*13980*/  F2FP.BF16.PACK_AB R6, R119, R64 ;  /* 0x000000407706723e */ /* 0x000fe400000010ff */
[----:B---3--:R-:W-:-:S07]  /*13990*/  F2FP.BF16.PACK_AB R7, R22, R21 ;  /* 0x000000151607723e */ /* 0x008fce00000010ff */
[C---:B------:R-:W-:Y:S08]  /*139a0*/  HMMA.16816.F32.BF16 R96, R4.reuse, R16, R96 ;  /* 0x000000100460723c */ /* 0x040ff00000041860 */
[C---:B------:R-:W-:Y:S01]  /*139b0*/  HMMA.16816.F32.BF16 R68, R4.reuse, R18, R68 ;  /* 0x000000120444723c */ /* 0x040fe20000041844 */
[----:B------:R-:W2:Y:S07]  /*139c0*/  LDSM.16.MT88.4 R16, [R148+0x9000] ;  /* 0x009000009410783b */ /* 0x000eae0000004200 */
[C---:B-1----:R-:W-:Y:S07]  /*139d0*/  HMMA.16816.F32.BF16 R76, R4.reuse, R8, R76 ;  /* 0x00000008044c723c */ /* 0x042fee000004184c */
        /* <DEDUP_REMOVED lines=8> */
[----:B------:R-:W-:Y:S01]  /*13a60*/  HMMA.16816.F32.BF16 R80, R4, R10, R80 ;  /* 0x0000000a0450723c */ /* 0x000fe20000041850 */
[----:B------:R-:W3:Y:S02]  /*13a70*/  LDSM.16.MT88.4 R8, [R150+0x9800] ;  /* 0x009800009608783b */ /* 0x000ee40000004200 */
[----:B------:R-:W-:-:S04]  /*13a80*/  FADD.FTZ R55, R55, R52 ;  /* 0x0000003437377221 */ /* 0x000fc80000010000 */
[----:B------:R-:W-:Y:S01]  /*13a90*/  FADD.FTZ R40, R40, R55 ;  /* 0x0000003728287221 */ /* 0x000fe20000010000 */
[----:B--2---:R-:W-:Y:S03]  /*13aa0*/  HMMA.16816.F32.BF16 R88, R4, R16, R88 ;  /* 0x000000100458723c */ /* 0x004fe60000041858 */
[----:B------:R-:W-:-:S04]  /*13ab0*/  FADD.FTZ R37, R37, R40 ;  /* 0x0000002825257221 */ /* 0x000fc80000010000 */
[----:B------:R-:W-:Y:S02]  /*13ac0*/  FADD.FTZ R36, R36, R37 ;  /* 0x0000002524247221 */ /* 0x000fe40000010000 */
[----:B------:R-:W-:Y:S01]  /*13ad0*/  FADD.FTZ R37, R41, R42 ;  /* 0x0000002a29257221 */ /* 0x000fe20000010000 */
[----:B------:R-:W-:Y:S01]  /*13ae0*/  HMMA.16816.F32.BF16 R84, R4, R18, R84 ;  /* 0x000000120454723c */ /* 0x000fe20000041854 */
[----:B------:R-:W-:Y:S01]  /*13af0*/  FADD.FTZ R39, R39, R36 ;  /* 0x0000002427277221 */ /* 0x000fe20000010000 */
[----:B------:R-:W2:Y:S01]  /*13b00*/  LDSM.16.MT88.4 R16, [R149+0x9800] ;  /* 0x009800009510783b */ /* 0x000ea20000004200 */
[----:B------:R-:W-:Y:S02]  /*13b10*/  FADD.FTZ R37, R38, R37 ;  /* 0x0000002526257221 */ /* 0x000fe40000010000 */
[----:B------:R-:W-:Y:S02]  /*13b20*/  FADD.FTZ R32, R32, R39 ;  /* 0x0000002720207221 */ /* 0x000fe40000010000 */
[----:B------:R-:W-:Y:S01]  /*13b30*/  F2FP.BF16.PACK_AB R4, R67, R50 ;  /* 0x000000324304723e */ /* 0x000fe200000010ff */
[----:B------:R-:W-:Y:S01]  /*13b40*/  FADD.FTZ R26, R26, R37 ;  /* 0x000000251a1a7221 */ /* 0x000fe20000010000 */
[----:B------:R-:W-:Y:S01]  /*13b50*/  F2FP.BF16.PACK_AB R5, R59, R0 ;  /* 0x000000003b05723e */ /* 0x000fe200000010ff */
[----:B------:R-:W-:Y:S01]  /*13b60*/  FADD.FTZ R33, R33, R32 ;  /* 0x0000002021217221 */ /* 0x000fe20000010000 */
[----:B------:R-:W-:Y:S01]  /*13b70*/  F2FP.BF16.PACK_AB R6, R177, R66 ;  /* 0x00000042b106723e */ /* 0x000fe200000010ff */
[----:B------:R-:W-:Y:S01]  /*13b80*/  FADD.FTZ R26, R29, R26 ;  /* 0x0000001a1d1a7221 */ /* 0x000fe20000010000 */
[----:B------:R-:W-:Y:S01]  /*13b90*/  F2FP.BF16.PACK_AB R7, R51, R2 ;  /* 0x000000023307723e */ /* 0x000fe200000010ff */
[----:B------:R-:W-:-:S04]  /*13ba0*/  FADD.FTZ R24, R24, R33 ;  /* 0x0000002118187221 */ /* 0x000fc80000010000 */
[----:B------:R-:W-:Y:S02]  /*13bb0*/  FADD.FTZ R25, R25, R24 ;  /* 0x0000001819197221 */ /* 0x000fe40000010000 */
[----:B-1----:R-:W-:Y:S02]  /*13bc0*/  HMMA.16816.F32.BF16 R96, R4, R12, R96 ;  /* 0x0000000c0460723c */ /* 0x002fe40000041860 */
[----:B------:R-:W-:-:S04]  /*13bd0*/  FADD.FTZ R34, R34, R25 ;  /* 0x0000001922227221 */ /* 0x000fc80000010000 */
[----:B------:R-:W-:Y:S02]  /*13be0*/  FADD.FTZ R35, R35, R34 ;  /* 0x0000002223237221 */ /* 0x000fe40000010000 */
[----:B------:R-:W-:Y:S01]  /*13bf0*/  HMMA.16816.F32.BF16 R68, R4, R14, R68 ;  /* 0x0000000e0444723c */ /* 0x000fe20000041844 */
[----:B------:R-:W1:Y:S01]  /*13c00*/  LDSM.16.MT88.4 R12, [R148+0x9800] ;  /* 0x00980000940c783b */ /* 0x000e620000004200 */
[----:B------:R-:W-:-:S04]  /*13c10*/  FADD.FTZ R30, R30, R35 ;  /* 0x000000231e1e7221 */ /* 0x000fc80000010000 */
[----:B------:R-:W-:Y:S02]  /*13c20*/  FADD.FTZ R31, R31, R30 ;  /* 0x0000001e1f1f7221 */ /* 0x000fe40000010000 */
[----:B---3--:R-:W-:Y:S02]  /*13c30*/  HMMA.16816.F32.BF16 R72, R4, R8, R72 ;  /* 0x000000080448723c */ /* 0x008fe40000041848 */
        /* <DEDUP_REMOVED lines=18> */
[----:B-1----:R-:W-:Y:S03]  /*13d60*/  HMMA.16816.F32.BF16 R88, R4, R12, R88 ;  /* 0x0000000c0458723c */ /* 0x002fe60000041858 */
[----:B------:R-:W-:-:S04]  /*13d70*/  FADD.FTZ R8, R23, R8 ;  /* 0x0000000817087221 */ /* 0x000fc80000010000 */
[----:B------:R-:W-:Y:S01]  /*13d80*/  FADD.FTZ R9, R21, R8 ;  /* 0x0000000815097221 */ /* 0x000fe20000010000 */
[----:B------:R-:W-:Y:S03]  /*13d90*/  HMMA.16816.F32.BF16 R84, R4, R14, R84 ;  /* 0x0000000e0454723c */ /* 0x000fe60000041854 */
[----:B------:R-:W-:-:S04]  /*13da0*/  FADD.FTZ R9, R22, R9 ;  /* 0x0000000916097221 */ /* 0x000fc80000010000 */
[----:B------:R-:W-:-:S04]  /*13db0*/  FADD.FTZ R0, R0, R9 ;  /* 0x0000000900007221 */ /* 0x000fc80000010000 */
[----:B------:R-:W-:Y:S01]  /*13dc0*/  FADD.FTZ R59, R59, R0 ;  /* 0x000000003b3b7221 */ /* 0x000fe20000010000 */
[----:B------:R-:W-:-:S03]  /*13dd0*/  MOV R0, R3 ;  /* 0x0000000300007202 */ /* 0x000fc60000000f00 */
[----:B------:R-:W-:-:S04]  /*13de0*/  FADD.FTZ R2, R2, R59 ;  /* 0x0000003b02027221 */ /* 0x000fc80000010000 */
[----:B------:R-:W-:Y:S01]  /*13df0*/  FADD.FTZ R178, R51, R2 ;  /* 0x0000000233b27221 */ /* 0x000fe20000010000 */
[----:B------:R-:W-:Y:S02]  /*13e00*/  MOV R2, R49 ;  /* 0x0000003100027202 */ /* 0x000fe40000000f00 */
.L_x_6038:
[----:B------:R-:W-:Y:S05]  /*13e10*/  @!P6 BRA `(.L_x_6046) ;  /* 0x000035900000e947 */ /* 0x000fea0003800000 */
[----:B------:R-:W-:Y:S01]  /*13e20*/  IMAD.MOV.U32 R176, RZ, RZ, c[0x0][0x1a0] ;  /* 0x00006800ffb07624 */ /* 0x000fe200078e00ff */
[----:B------:R-:W-:Y:S02]  /*13e30*/  MOV R3, R0 ;  /* 0x0000000000037202 */ /* 0x000fe40000000f00 */
[----:B------:R-:W-:Y:S01]  /*13e40*/  MOV R103, R2 ;  /* 0x0000000200677202 */ /* 0x000fe20000000f00 */
[----:B------:R-:W-:-:S05]  /*13e50*/  IMAD.U32 R175, R176, -0x80, RZ ;  /* 0xffffff80b0af7824 */ /* 0x000fca00078e00ff */
[----:B------:R-:W-:Y:S02]  /*13e60*/  SHF.R.S32.HI R174, RZ, 0x1f, R175 ;  /* 0x0000001fffae7819 */ /* 0x000fe400000114af */
.L_x_6050:
[----:B------:R-:W-:Y:S04]  /*13e70*/  DEPBAR.LE SB0, 0x0 ;  /* 0x000080000000791a */ /* 0x000fe80000000000 */
[----:B------:R-:W-:Y:S01]  /*13e80*/  BAR.SYNC.DEFER_BLOCKING 0x0 ;  /* 0x0000000000007b1d */ /* 0x000fe20000010000 */
[----:B------:R-:W-:Y:S01]  /*13e90*/  ISETP.NE.AND P6, PT, R166, RZ, PT ;  /* 0x000000ffa600720c */ /* 0x000fe20003fc5270 */
[----:B------:R-:W-:Y:S01]  /*13ea0*/  IMAD.MOV.U32 R52, RZ, RZ, R175 ;  /* 0x000000ffff347224 */ /* 0x000fe200078e00af */
[----:B------:R-:W-:Y:S01]  /*13eb0*/  IADD3 R172, R172, -0x1, RZ ;  /* 0xffffffffacac7810 */ /* 0x000fe20007ffe0ff */
[----:B------:R-:W-:Y:S10]  /*13ec0*/  IMAD.MOV.U32 R53, RZ, RZ, R174 ;  /* 0x000000ffff357224 */ /* 0x000ff400078e00ae */
        /* <DEDUP_REMOVED lines=60> */
.L_x_6047:
        /* <DEDUP_REMOVED lines=15> */
[C---:B------:R-:W-:Y:S01]  /*14380*/  @!P0 LEA.HI.X R2, R176.reuse, R53, R2, 0x5, P1 ;  /* 0x00000035b0028211 */ /* 0x040fe200008f2c02 */
[----:B------:R-:W-:Y:S01]  /*14390*/  @P0 STS.128 [R173+0x6800], RZ ;  /* 0x006800ffad000388 */ /* 0x000fe20000000c00 */
[----:B------:R-:W-:Y:S01]  /*143a0*/  @!P0 LEA R60, P1, R51, R180, 0x1 ;  /* 0x000000b4333c8211 */ /* 0x000fe200078208ff */
[----:B------:R-:W-:Y:S01]  /*143b0*/  @!P0 IMAD.MOV.U32 R59, RZ, RZ, R53 ;  /* 0x000000ffff3b8224 */ /* 0x000fe200078e0035 */
[-C--:B------:R-:W-:Y:S01]  /*143c0*/  @!P0 LEA.HI.X R63, R49, R179.reuse, R0, 0x1, P2 ;  /* 0x000000b3313f8211 */ /* 0x080fe200010f0c00 */
[----:B------:R-:W-:Y:S01]  /*143d0*/  @!P0 IMAD.MOV.U32 R49, RZ, RZ, c[0x0][0x1a4] ;  /* 0x00006900ff318624 */ /* 0x000fe200078e00ff */
[----:B------:R-:W-:Y:S01]  /*143e0*/  @!P0 LEA.HI.X R61, R51, R179, R2, 0x1, P1 ;  /* 0x000000b3333d8211 */ /* 0x000fe200008f0c02 */
[C---:B------:R-:W-:Y:S01]  /*143f0*/  @!P0 IMAD.WIDE.U32 R58, R176.reuse, 0x30, R58 ;  /* 0x00000030b03a8825 */ /* 0x040fe200078e003a */
[C---:B------:R-:W-:Y:S01]  /*14400*/  @!P0 LEA R51, P1, R176.reuse, R52, 0x6 ;  /* 0x00000034b0338211 */ /* 0x040fe200078230ff */
        /* <DEDUP_REMOVED lines=21> */
[----:B------:R-:W-:Y:S04]  /*14560*/  @!P0 IMAD.WIDE.U32 R54, R176, 0x50, R54 ;  /* 0x00000050b0368825 */ /* 0x000fe800078e0036 */
        /* <DEDUP_REMOVED lines=14> */
[----:B------:R-:W-:Y:S01]  /*14650*/  @!P0 IMAD.WIDE.U32 R52, R176, 0x60, R52 ;  /* 0x00000060b0348825 */ /* 0x000fe200078e0034 */
        /* <DEDUP_REMOVED lines=23> */
[----:B------:R-:W-:Y:S03]  /*147d0*/  ISETP.GT.AND P1, PT, R172, R159, PT ;  /* 0x0000009fac00720c */ /* 0x000fe60003f24270 */
        /* <DEDUP_REMOVED lines=9> */
[----:B------:R-:W2:Y:S01]  /*14870*/  LDSM.16.M88.4 R120, [R157+0x3800] ;  /* 0x003800009d78783b */ /* 0x000ea20000000200 */
[----:B-----5:R-:W-:Y:S03]  /*14880*/  IMAD.MOV.U32 R180, RZ, RZ, R182 ;  /* 0x000000ffffb47224 */ /* 0x020fe600078e00b6 */
[----:B------:R-:W5:Y:S04]  /*14890*/  LDSM.16.M88.4 R124, [R157+0x4000] ;  /* 0x004000009d7c783b */ /* 0x000f680000000200 */
[----:B------:R-:W3:Y:S04]  /*148a0*/  LDSM.16.M88.4 R128, [R157+0x4800] ;  /* 0x004800009d80783b */ /* 0x000ee80000000200 */
[----:B------:R-:W3:Y:S04]  /*148b0*/  LDSM.16.M88.4 R132, [R157+0x5000] ;  /* 0x005000009d84783b */ /* 0x000ee80000000200 */
[----:B------:R-:W3:Y:S01]  /*148c0*/  LDSM.16.M88.4 R136, [R157+0x5800] ;  /* 0x005800009d88783b */ /* 0x000ee20000000200 */
[C---:B-1----:R-:W-:Y:S08]  /*148d0*/  HMMA.16816.F32.BF16 R4, R104.reuse, R108, RZ ;  /* 0x0000006c6804723c */ /* 0x042ff000000418ff */
[C---:B------:R-:W-:Y:S01]  /*148e0*/  HMMA.16816.F32.BF16 R8, R104.reuse, R110, RZ ;  /* 0x0000006e6808723c */ /* 0x040fe200000418ff */
[----:B------:R-:W-:Y:S07]  /*148f0*/  LDSM.16.M88.4 R108, [R156] ;  /* 0x000000009c6c783b */ /* 0x000fee0000000200 */
[C---:B--2---:R-:W-:Y:S08]  /*14900*/  HMMA.16816.F32.BF16 R12, R104.reuse, R112, RZ ;  /* 0x00000070680c723c */ /* 0x044ff000000418ff */
[C---:B------:R-:W-:Y:S01]  /*14910*/  HMMA.16816.F32.BF16 R16, R104.reuse, R114, RZ ;  /* 0x000000726810723c */ /* 0x040fe200000418ff */
[----:B------:R-:W1:Y:S07]  /*14920*/  LDSM.16.M88.4 R112, [R151+0x2000] ;  /* 0x002000009770783b */ /* 0x000e6e0000000200 */
[C---:B------:R-:W-:Y:S08]  /*14930*/  HMMA.16816.F32.BF16 R20, R104.reuse, R116, RZ ;  /* 0x000000746814723c */ /* 0x040ff000000418ff */
[C---:B------:R-:W-:Y:S01]  /*14940*/  HMMA.16816.F32.BF16 R24, R104.reuse, R118, RZ ;  /* 0x000000766818723c */ /* 0x040fe200000418ff */
[----:B------:R-:W2:Y:S07]  /*14950*/  LDSM.16.M88.4 R116, [R151+0x2800] ;  /* 0x002800009774783b */ /* 0x000eae0000000200 */
[C---:B------:R-:W-:Y:S08]  /*14960*/  HMMA.16816.F32.BF16 R28, R104.reuse, R120, RZ ;  /* 0x00000078681c723c */ /* 0x040ff000000418ff */
[C---:B------:R-:W-:Y:S01]  /*14970*/  HMMA.16816.F32.BF16 R32, R104.reuse, R122, RZ ;  /* 0x0000007a6820723c */ /* 0x040fe200000418ff */
[----:B------:R-:W1:Y:S07]  /*14980*/  LDSM.16.M88.4 R120, [R151+0x3000] ;  /* 0x003000009778783b */ /* 0x000e6e0000000200 */
[C---:B-----5:R-:W-:Y:S08]  /*14990*/  HMMA.16816.F32.BF16 R36, R104.reuse, R124, RZ ;  /* 0x0000007c6824723c */ /* 0x060ff000000418ff */
[C---:B------:R-:W-:Y:S08]  /*149a0*/  HMMA.16816.F32.BF16 R40, R104.reuse, R126, RZ ;  /* 0x0000007e6828723c */ /* 0x040ff000000418ff */
[C---:B---3--:R-:W-:Y:S08]  /*149b0*/  HMMA.16816.F32.BF16 R44, R104.reuse, R128, RZ ;  /* 0x00000080682c723c */ /* 0x048ff000000418ff */
[C---:B------:R-:W-:Y:S08]  /*149c0*/  HMMA.16816.F32.BF16 R48, R104.reuse, R130, RZ ;  /* 0x000000826830723c */ /* 0x040ff000000418ff */
[C---:B------:R-:W-:Y:S08]  /*149d0*/  HMMA.16816.F32.BF16 R52, R104.reuse, R132, RZ ;  /* 0x000000846834723c */ /* 0x040ff000000418ff */
[C---:B------:R-:W-:Y:S08]  /*149e0*/  HMMA.16816.F32.BF16 R56, R104.reuse, R134, RZ ;  /* 0x000000866838723c */ /* 0x040ff000000418ff */
[C---:B------:R-:W-:Y:S08]  /*149f0*/  HMMA.16816.F32.BF16 R60, R104.reuse, R136, RZ ;  /* 0x00000088683c723c */ /* 0x040ff000000418ff */
[----:B----4-:R-:W-:Y:S01]  /*14a00*/  HMMA.16816.F32.BF16 R64, R104, R138, RZ ;  /* 0x0000008a6840723c */ /* 0x010fe200000418ff */
        /* <DEDUP_REMOVED lines=22> */
[C---:B---3--:R-:W-:Y:S08]  /*14b70*/  HMMA.16816.F32.BF16 R60, R108.reuse, R104, R60 ;  /* 0x000000686c3c723c */ /* 0x048ff0000004183c */
[----:B------:R-:W-:Y:S01]  /*14b80*/  HMMA.16816.F32.BF16 R64, R108, R106, R64 ;  /* 0x0000006a6c40723c */ /* 0x000fe20000041840 */
[----:B------:R-:W3:Y:S04]  /*14b90*/  LDSM.16.M88.4 R104, [R146] ;  /* 0x000000009268783b */ /* 0x000ee80000000200 */
[----:B------:R-:W4:Y:S03]  /*14ba0*/  LDSM.16.M88.4 R108, [R145] ;  /* 0x00000000916c783b */ /* 0x000f260000000200 */
[C---:B-1----:R-:W-:Y:S08]  /*14bb0*/  HMMA.16816.F32.BF16 R4, R112.reuse, R116, R4 ;  /* 0x000000747004723c */ /* 0x042ff00000041804 */
[C---:B------:R-:W-:Y:S01]  /*14bc0*/  HMMA.16816.F32.BF16 R8, R112.reuse, R118, R8 ;  /* 0x000000767008723c */ /* 0x040fe20000041808 */
[----:B------:R-:W-:Y:S07]  /*14bd0*/  LDSM.16.M88.4 R116, [R143] ;  /* 0x000000008f74783b */ /* 0x000fee0000000200 */
[C---:B--2---:R-:W-:Y:S08]  /*14be0*/  HMMA.16816.F32.BF16 R12, R112.reuse, R120, R12 ;  /* 0x00000078700c723c */ /* 0x044ff0000004180c */
[C---:B------:R-:W-:Y:S01]  /*14bf0*/  HMMA.16816.F32.BF16 R16, R112.reuse, R122, R16 ;  /* 0x0000007a7010723c */ /* 0x040fe20000041810 */
[----:B------:R-:W-:Y:S07]  /*14c00*/  LDSM.16.M88.4 R120, [R142] ;  /* 0x000000008e78783b */ /* 0x000fee0000000200 */
[C---:B---3--:R-:W-:Y:S08]  /*14c10*/  HMMA.16816.F32.BF16 R20, R112.reuse, R104, R20 ;  /* 0x000000687014723c */ /* 0x048ff00000041814 */
        /* <DEDUP_REMOVED lines=104> */
.L_x_6049:
[----:B------:R1:W-:Y:S01]  /*152a0*/  @P0 STS.128 [R173+0x2000], RZ ;  /* 0x002000ffad000388 */ /* 0x0003e20000000c00 */
[----:B------:R-:W-:Y:S01]  /*152b0*/  @!P0 IMAD.MOV.U32 R2, RZ, RZ, c[0x0][0x19c] ;  /* 0x00006700ff028624 */ /* 0x000fe200078e00ff */
[----:B------:R-:W-:Y:S01]  /*152c0*/  @!P0 MOV R114, R104 ;  /* 0x0000006800728202 */ /* 0x000fe20000000f00 */
[----:B------:R-:W-:Y:S01]  /*152d0*/  @!P0 IMAD.MOV.U32 R102, RZ, RZ, c[0x0][0x19c] ;  /* 0x00006700ff668624 */ /* 0x000fe200078e00ff */
[----:B------:R-:W-:Y:S01]  /*152e0*/  LEA R120, P4, R104, R170, 0x1 ;  /* 0x000000aa68787211 */ /* 0x000fe200078808ff */
[--C-:B------:R-:W-:Y:S01]  /*152f0*/  @!P0 IMAD.MOV.U32 R116, RZ, RZ, R104.reuse ;  /* 0x000000ffff748224 */ /* 0x100fe200078e0068 */
[CC--:B------:R-:W-:Y:S01]  /*15300*/  @!P0 LEA R109, P2, R121.reuse, R104.reuse, 0x5 ;  /* 0x00000068796d8211 */ /* 0x0c0fe200078428ff */
[--C-:B------:R-:W-:Y:S01]  /*15310*/  @!P0 IMAD.MOV.U32 R117, RZ, RZ, R105.reuse ;  /* 0x000000ffff758224 */ /* 0x100fe200078e0069 */
[-C--:B------:R-:W-:Y:S01]  /*15320*/  @!P0 LEA R111, P1, R121, R104.reuse, 0x6 ;  /* 0x00000068796f8211 */ /* 0x080fe200078230ff */
[--C-:B------:R-:W-:Y:S01]  /*15330*/  @!P0 IMAD.MOV.U32 R115, RZ, RZ, R105.reuse ;  /* 0x000000ffff738224 */ /* 0x100fe200078e0069 */
[----:B------:R-:W-:Y:S01]  /*15340*/  @!P0 IADD3 R107, P3, R163, R104, RZ ;  /* 0x00000068a36b8210 */ /* 0x000fe20007f7e0ff */
[----:B------:R-:W-:Y:S01]  /*15350*/  @!P0 IMAD.MOV.U32 R112, RZ, RZ, R104 ;  /* 0x000000ffff708224 */ /* 0x000fe200078e0068 */
[CC--:B------:R-:W-:Y:S01]  /*15360*/  @!P0 LEA.HI.X R2, R121.reuse, R105.reuse, R2, 0x5, P2 ;  /* 0x0000006979028211 */ /* 0x0c0fe200010f2c02 */
[--C-:B------:R-:W-:Y:S01]  /*15370*/  @!P0 IMAD.MOV.U32 R113, RZ, RZ, R105.reuse ;  /* 0x000000ffff718224 */ /* 0x100fe200078e0069 */
[CC--:B------:R-:W-:Y:S01]  /*15380*/  @!P0 LEA.HI.X R102, R121.reuse, R105.reuse, R102, 0x6, P1 ;  /* 0x0000006979668211 */ /* 0x0c0fe200008f3466 */
[----:B------:R-:W-:Y:S01]  /*15390*/  @!P0 IMAD.WIDE.U32 R118, R121, 0x30, R104 ;  /* 0x0000003079768825 */ /* 0x000fe200078e0068 */
[-C--:B------:R-:W-:Y:S02]  /*153a0*/  @!P0 LEA R106, P1, R107, R170.reuse, 0x1 ;  /* 0x000000aa6b6a8211 */ /* 0x080fe400078208ff */
[----:B------:R-:W-:Y:S01]  /*153b0*/  @!P0 IADD3.X R0, R162, R105, RZ, P3, !PT ;  /* 0x00000069a2008210 */ /* 0x000fe20001ffe4ff */
[----:B------:R-:W-:Y:S01]  /*153c0*/  @!P0 IMAD.WIDE.U32 R116, R121, 0x50, R116 ;  /* 0x0000005079748825 */ /* 0x000fe200078e0074 */
[-C--:B------:R-:W-:Y:S02]  /*153d0*/  @!P0 LEA R122, P2, R109, R170.reuse, 0x1 ;  /* 0x000000aa6d7a8211 */ /* 0x080fe400078408ff */
[-C--:B------:R-:W-:Y:S01]  /*153e0*/  @!P0 LEA.HI.X R107, R107, R167.reuse, R0, 0x1, P1 ;  /* 0x000000a76b6b8211 */ /* 0x080fe200008f0c00 */
[----:B------:R-:W-:Y:S01]  /*153f0*/  @!P0 IMAD.WIDE.U32 R114, R121, 0x60, R114 ;  /* 0x0000006079728825 */ /* 0x000fe200078e0072 */
[-C--:B------:R-:W-:Y:S02]  /*15400*/  @!P0 LEA R124, P1, R111, R170.reuse, 0x1 ;  /* 0x000000aa6f7c8211 */ /* 0x080fe400078208ff */
[-C--:B------:R-:W-:Y:S01]  /*15410*/  @!P0 LEA.HI.X R123, R109, R167.reuse, R2, 0x1, P2 ;  /* 0x000000a76d7b8211 */ /* 0x080fe200010f0c02 */
[----:B------:R-:W-:Y:S01]  /*15420*/  @!P0 IMAD.WIDE.U32 R112, R121, 0x70, R112 ;  /* 0x0000007079708825 */ /* 0x000fe200078e0070 */
[-C--:B------:R-:W-:Y:S02]  /*15430*/  LEA.HI.X R121, R104, R167.reuse, R105, 0x1, P4 ;  /* 0x000000a768797211 */ /* 0x080fe400020f0c69 */
[-C--:B------:R-:W-:Y:S01]  /*15440*/  @!P0 LEA.HI.X R125, R111, R167.reuse, R102, 0x1, P1 ;  /* 0x000000a76f7d8211 */ /* 0x080fe200008f0c66 */
[----:B------:R-:W-:Y:S01]  /*15450*/  @!P0 IMAD.MOV.U32 R104, RZ, RZ, c[0x0][0x19c] ;  /* 0x00006700ff688624 */ /* 0x000fe200078e00ff */
[-C--:B------:R-:W-:Y:S01]  /*15460*/  @!P0 LEA R126, P3, R116, R170.reuse, 0x1 ;  /* 0x000000aa747e8211 */ /* 0x080fe200078608ff */
        /* <DEDUP_REMOVED lines=8> */
[----:B------:R-:W-:Y:S01]  /*154f0*/  @!P0 IMAD.MOV.U32 R0, RZ, RZ, c[0x0][0x19c] ;  /* 0x00006700ff008624 */ /* 0x000fe200078e00ff */
[----:B------:R-:W-:Y:S01]  /*15500*/  @!P0 MOV R2, c[0x0][0x19c] ;  /* 0x0000670000028a02 */ /* 0x000fe20000000f00 */
[----:B------:R-:W-:Y:S01]  /*15510*/  @!P0 IMAD.IADD R105, R105, 0x1, R119 ;  /* 0x0000000169698824 */ /* 0x000fe200078e0277 */
[----:B------:R-:W-:Y:S01]  /*15520*/  @!PT LDS RZ, [RZ] ;  /* 0x00000000fffff984 */ /* 0x000fe20000000800 */
[----:B------:R-:W-:Y:S01]  /*15530*/  @!PT LDS RZ, [RZ] ;  /* 0x00000000fffff984 */ /* 0x000fe20000000800 */
[----:B------:R-:W-:Y:S01]  /*15540*/  @!PT LDS RZ, [RZ] ;  /* 0x00000000fffff984 */ /* 0x000fe20000000800 */
[----:B------:R1:W-:Y:S01]  /*15550*/  @!P0 LDGSTS.E.BYPASS.LTC128B.128 [R173+0x2800], [R106.64] ;  /* 0x028000006aad8fae */ /* 0x0003e2000b901d46 */
[----:B------:R-:W-:Y:S02]  /*15560*/  @!P0 IMAD R109, R0, 0x50, RZ ;  /* 0x00000050006d8824 */ /* 0x000fe400078e02ff */
[----:B------:R-:W-:Y:S01]  /*15570*/  @!P0 IMAD R119, R2, 0x70, RZ ;  /* 0x0000007002778824 */ /* 0x000fe200078e02ff */
[----:B------:R1:W-:Y:S01]  /*15580*/  @P0 STS.128 [R173+0x3000], RZ ;  /* 0x003000ffad000388 */ /* 0x0003e20000000c00 */
[----:B------:R-:W-:Y:S01]  /*15590*/  @!P0 LEA.HI.X R105, R118, R167, R105, 0x1, P1 ;  /* 0x000000a776698211 */ /* 0x000fe200008f0c69 */
[----:B------:R-:W-:Y:S01]  /*155a0*/  @!P0 IMAD.IADD R109, R109, 0x1, R117 ;  /* 0x000000016d6d8824 */ /* 0x000fe200078e0275 */
[----:B------:R-:W-:Y:S01]  /*155b0*/  @!P0 LEA R110, P1, R112, R170, 0x1 ;  /* 0x000000aa706e8211 */ /* 0x000fe200078208ff */
[----:B------:R-:W-:Y:S01]  /*155c0*/  @!PT LDS RZ, [RZ] ;  /* 0x00000000fffff984 */ /* 0x000fe20000000800 */
[----:B------:R-:W-:Y:S01]  /*155d0*/  @!PT LDS RZ, [RZ] ;  /* 0x00000000fffff984 */ /* 0x000fe20000000800 */
[----:B------:R-:W-:Y:S01]  /*155e0*/  @!PT LDS RZ, [RZ] ;  /* 0x00000000fffff984 */ /* 0x000fe20000000800 */
[----:B------:R1:W-:Y:S01]  /*155f0*/  @!P0 LDGSTS.E.BYPASS.LTC128B.128 [R173+0x3000], [R122.64] ;  /* 0x030000007aad8fae */ /* 0x0003e2000b901d46 */
[----:B------:R-:W-:Y:S01]  /*15600*/  @!P0 IADD3 R119, R119, R113, RZ ;  /* 0x0000007177778210 */ /* 0x000fe20007ffe0ff */
[----:B------:R-:W-:Y:S01]  /*15610*/  @!P0 IMAD.MOV.U32 R102, RZ, RZ, c[0x0][0x19c] ;  /* 0x00006700ff668624 */ /* 0x000fe200078e00ff */
[-C--:B------:R-:W-:Y:S01]  /*15620*/  @!P0 LEA.HI.X R127, R116, R167.reuse, R109, 0x1, P3 ;  /* 0x000000a7747f8211 */ /* 0x080fe200018f0c6d */
[----:B------:R1:W-:Y:S01]  /*15630*/  @P0 STS.128 [R173+0x3800], RZ ;  /* 0x003800ffad000388 */ /* 0x0003e20000000c00 */
[----:B------:R-:W-:Y:S02]  /*15640*/  IMAD.MOV.U32 R170, RZ, RZ, R120 ;  /* 0x000000ffffaa7224 */ /* 0x000fe400078e0078 */
[----:B------:R-:W-:Y:S01]  /*15650*/  @!P0 IMAD R111, R102, 0x60, RZ ;  /* 0x00000060666f8824 */ /* 0x000fe200078e02ff */
[----:B------:R-:W-:Y:S01]  /*15660*/  @!PT LDS RZ, [RZ] ;  /* 0x00000000fffff984 */ /* 0x000fe20000000800 */
[----:B------:R-:W-:Y:S01]  /*15670*/  @!PT LDS RZ, [RZ] ;  /* 0x00000000fffff984 */ /* 0x000fe20000000800 */
[----:B------:R-:W-:Y:S01]  /*15680*/  @!PT LDS RZ, [RZ] ;  /* 0x00000000fffff984 */ /* 0x000fe20000000800 */
[----:B------:R1:W-:Y:S03]  /*15690*/  @!P0 LDGSTS.E.BYPASS.LTC128B.128 [R173+0x3800], [R104.64] ;  /* 0x0380000068ad8fae */ /* 0x0003e6000b901d46 */
[----:B------:R-:W-:Y:S01]  /*156a0*/  @!P0 IMAD.IADD R111, R111, 0x1, R115 ;  /* 0x000000016f6f8824 */ /* 0x000fe200078e0273 */
[----:B------:R1:W-:Y:S04]  /*156b0*/  @P0 STS.128 [R173+0x4000], RZ ;  /* 0x004000ffad000388 */ /* 0x0003e80000000c00 */
        /* <DEDUP_REMOVED lines=23> */
.L_x_6048:
[----:B------:R-:W-:Y:S01]  /*15830*/  FMNMX.FTZ R0, R4, R103, !PT ;  /* 0x0000006704007209 */ /* 0x000fe20007810000 */
[----:B------:R-:W-:Y:S01]  /*15840*/  LDSM.16.MT88.4 R112, [R149+0x6000] ;  /* 0x006000009570783b */ /* 0x000fe20000004200 */
        /* <DEDUP_REMOVED lines=77> */
[----:B------:R-:W-:Y:S01]  /*15d20*/  FADD.FTZ R103, -R0, R3 ;  /* 0x0000000300677221 */ /* 0x000fe20000010100 */
[----:B------:R-:W-:Y:S01]  /*15d30*/  FSEL R116, R116, RZ, P0 ;  /* 0x000000ff74747208 */ /* 0x000fe20000000000 */
[----:B------:R-:W1:Y:S01]  /*15d40*/  MUFU.EX2 R102, R104 ;  /* 0x0000006800667308 */ /* 0x000e620000000800 */
[----:B------:R-:W-:Y:S01]  /*15d50*/  FSETP.NEU.FTZ.AND P0, PT, R0, -INF , PT ;  /* 0xff8000000000780b */ /* 0x000fe20003f1d000 */
[----:B------:R-:W-:Y:S01]  /*15d60*/  FMUL.FTZ R3, R103, c[0x0][0x23c] ;  /* 0x00008f0067037a20 */ /* 0x000fe20000410000 */
[----:B------:R-:W-:Y:S01]  /*15d70*/  MOV R103, R2 ;  /* 0x0000000200677202 */ /* 0x000fe20000000f00 */
[--C-:B------:R-:W-:Y:S02]  /*15d80*/  FFMA.FTZ R131, R32, c[0x0][0x23c], -R116.reuse ;  /* 0x00008f0020837a23 */ /* 0x100fe40000010874 */
[--C-:B------:R-:W-:Y:S02]  /*15d90*/  FFMA.FTZ R132, R33, c[0x0][0x23c], -R116.reuse ;  /* 0x00008f0021847a23 */ /* 0x100fe40000010874 */
[--C-:B------:R-:W-:Y:S01]  /*15da0*/  FFMA.FTZ R124, R5, c[0x0][0x23c], -R116.reuse ;  /* 0x00008f00057c7a23 */ /* 0x100fe20000010874 */
[----:B------:R-:W-:Y:S01]  /*15db0*/  FSEL R5, R105, RZ, P0 ;  /* 0x000000ff69057208 */ /* 0x000fe20000000000 */
[----:B------:R-:W2:Y:S01]  /*15dc0*/  MUFU.EX2 R3, R3 ;  /* 0x0000000300037308 */ /* 0x000ea20000000800 */
[--C-:B------:R-:W-:Y:S01]  /*15dd0*/  FFMA.FTZ R127, R4, c[0x0][0x23c], -R116.reuse ;  /* 0x00008f00047f7a23 */ /* 0x100fe20000010874 */
[----:B------:R-:W-:Y:S01]  /*15de0*/  ISETP.GT.AND P0, PT, R172, R159, PT ;  /* 0x0000009fac00720c */ /* 0x000fe20003f04270 */
[--C-:B------:R-:W-:Y:S02]  /*15df0*/  FFMA.FTZ R128, R8, c[0x0][0x23c], -R116.reuse ;  /* 0x00008f0008807a23 */ /* 0x100fe40000010874 */
[--C-:B------:R-:W-:Y:S02]  /*15e00*/  FFMA.FTZ R130, R22, c[0x0][0x23c], -R5.reuse ;  /* 0x00008f0016827a23 */ /* 0x100fe40000010805 */
[--C-:B------:R-:W-:Y:S02]  /*15e10*/  FFMA.FTZ R125, R23, c[0x0][0x23c], -R5.reuse ;  /* 0x00008f00177d7a23 */ /* 0x100fe40000010805 */
[--C-:B------:R-:W-:Y:S01]  /*15e20*/  FFMA.FTZ R133, R34, c[0x0][0x23c], -R5.reuse ;  /* 0x00008f0022857a23 */ /* 0x100fe20000010805 */
[----:B------:R-:W-:Y:S01]  /*15e30*/  MUFU.EX2 R127, R127 ;  /* 0x0000007f007f7308 */ /* 0x000fe20000000800 */
[--C-:B------:R-:W-:Y:S02]  /*15e40*/  FFMA.FTZ R134, R35, c[0x0][0x23c], -R5.reuse ;  /* 0x00008f0023867a23 */ /* 0x100fe40000010805 */
[----:B------:R-:W-:Y:S01]  /*15e50*/  LDSM.16.MT88.4 R32, [R150+0x7800] ;  /* 0x007800009620783b */ /* 0x000fe20000004200 */
[C---:B-1----:R-:W-:Y:S02]  /*15e60*/  FMUL.FTZ R8, R102.reuse, R96 ;  /* 0x0000006066087220 */ /* 0x042fe40000410000 */
[C---:B------:R-:W-:Y:S02]  /*15e70*/  FMUL.FTZ R68, R102.reuse, R68 ;  /* 0x0000004466447220 */ /* 0x040fe40000410000 */
[C---:B------:R-:W-:Y:S02]  /*15e80*/  FMUL.FTZ R69, R102.reuse, R69 ;  /* 0x0000004566457220 */ /* 0x040fe40000410000 */
[----:B------:R-:W1:Y:S01]  /*15e90*/  MUFU.EX2 R124, R124 ;  /* 0x0000007c007c7308 */ /* 0x000e620000000800 */
[----:B------:R-:W3:Y:S01]  /*15ea0*/  LDSM.16.MT88.4 R104, [R152+0x6000] ;  /* 0x006000009868783b */ /* 0x000ee20000004200 */
[C---:B------:R-:W-:Y:S02]  /*15eb0*/  FMUL.FTZ R72, R102.reuse, R72 ;  /* 0x0000004866487220 */ /* 0x040fe40000410000 */
[C---:B--2---:R-:W-:Y:S02]  /*15ec0*/  FMUL.FTZ R70, R3.reuse, R70 ;  /* 0x0000004603467220 */ /* 0x044fe40000410000 */
[----:B------:R-:W-:Y:S02]  /*15ed0*/  FMUL.FTZ R71, R3, R71 ;  /* 0x0000004703477220 */ /* 0x000fe40000410000 */
[----:B------:R-:W-:Y:S02]  /*15ee0*/  FMUL.FTZ R73, R102, R73 ;  /* 0x0000004966497220 */ /* 0x000fe40000410000 */
[----:B------:R-:W-:Y:S01]  /*15ef0*/  MUFU.EX2 R128, R128 ;  /* 0x0000008000807308 */ /* 0x000fe20000000800 */
[--C-:B------:R-:W-:Y:S02]  /*15f00*/  FFMA.FTZ R129, R6, c[0x0][0x23c], -R5.reuse ;  /* 0x00008f0006817a23 */ /* 0x100fe40000010805 */
[--C-:B------:R-:W-:Y:S02]  /*15f10*/  FFMA.FTZ R126, R7, c[0x0][0x23c], -R5.reuse ;  /* 0x00008f00077e7a23 */ /* 0x100fe40000010805 */
[--C-:B------:R-:W-:Y:S02]  /*15f20*/  FFMA.FTZ R117, R9, c[0x0][0x23c], -R116.reuse ;  /* 0x00008f0009757a23 */ /* 0x100fe40000010874 */
[--C-:B------:R-:W-:Y:S02]  /*15f30*/  FFMA.FTZ R118, R10, c[0x0][0x23c], -R5.reuse ;  /* 0x00008f000a767a23 */ /* 0x100fe40000010805 */
[--C-:B------:R-:W-:Y:S01]  /*15f40*/  FFMA.FTZ R119, R11, c[0x0][0x23c], -R5.reuse ;  /* 0x00008f000b777a23 */ /* 0x100fe20000010805 */
[----:B------:R-:W-:Y:S01]  /*15f50*/  MUFU.EX2 R129, R129 ;  /* 0x0000008100817308 */ /* 0x000fe20000000800 */
[----:B------:R-:W-:Y:S02]  /*15f60*/  FMUL.FTZ R9, R102, R97 ;  /* 0x0000006166097220 */ /* 0x000fe40000410000 */
[C---:B------:R-:W-:Y:S01]  /*15f70*/  FMUL.FTZ R10, R3.reuse, R98 ;  /* 0x00000062030a7220 */ /* 0x040fe20000410000 */
[----:B-1----:R-:W-:Y:S01]  /*15f80*/  F2FP.BF16.PACK_AB R96, R124, R127 ;  /* 0x0000007f7c60723e */ /* 0x002fe200000010ff */
[C---:B------:R-:W-:Y:S02]  /*15f90*/  FMUL.FTZ R11, R3.reuse, R99 ;  /* 0x00000063030b7220 */ /* 0x040fe40000410000 */
[C---:B------:R-:W-:Y:S02]  /*15fa0*/  FMUL.FTZ R74, R3.reuse, R74 ;  /* 0x0000004a034a7220 */ /* 0x040fe40000410000 */
[----:B------:R-:W-:Y:S01]  /*15fb0*/  FMUL.FTZ R75, R3, R75 ;  /* 0x0000004b034b7220 */ /* 0x000fe20000410000 */
[----:B------:R-:W1:Y:S01]  /*15fc0*/  MUFU.EX2 R126, R126 ;  /* 0x0000007e007e7308 */ /* 0x000e620000000800 */
[--C-:B------:R-:W-:Y:S02]  /*15fd0*/  FFMA.FTZ R6, R12, c[0x0][0x23c], -R116.reuse ;  /* 0x00008f000c067a23 */ /* 0x100fe40000010874 */
[C---:B------:R-:W-:Y:S02]  /*15fe0*/  FMUL.FTZ R12, R102.reuse, R92 ;  /* 0x0000005c660c7220 */ /* 0x040fe40000410000 */
[--C-:B------:R-:W-:Y:S02]  /*15ff0*/  FFMA.FTZ R7, R13, c[0x0][0x23c], -R116.reuse ;  /* 0x00008f000d077a23 */ /* 0x100fe40000010874 */
[----:B------:R-:W-:Y:S02]  /*16000*/  FMUL.FTZ R13, R102, R93 ;  /* 0x0000005d660d7220 */ /* 0x000fe40000410000 */
[--C-:B------:R-:W-:Y:S01]  /*16010*/  FFMA.FTZ R120, R14, c[0x0][0x23c], -R5.reuse ;  /* 0x00008f000e787a23 */ /* 0x100fe20000010805 */
[----:B------:R-:W2:Y:S01]  /*16020*/  MUFU.EX2 R117, R117 ;  /* 0x0000007500757308 */ /* 0x000ea20000000800 */
[----:B------:R-:W-:Y:S02]  /*16030*/  FMUL.FTZ R14, R3, R94 ;  /* 0x0000005e030e7220 */ /* 0x000fe40000410000 */
[--C-:B------:R-:W-:Y:S02]  /*16040*/  FFMA.FTZ R121, R15, c[0x0][0x23c], -R5.reuse ;  /* 0x00008f000f797a23 */ /* 0x100fe40000010805 */
[C---:B------:R-:W-:Y:S02]  /*16050*/  FMUL.FTZ R15, R3.reuse, R95 ;  /* 0x0000005f030f7220 */ /* 0x040fe40000410000 */
[----:B------:R-:W4:Y:S01]  /*16060*/  LDSM.16.MT88.4 R92, [R148+0x6000] ;  /* 0x00600000945c783b */ /* 0x000f220000004200 */
[C---:B------:R-:W-:Y:S02]  /*16070*/  FMUL.FTZ R76, R102.reuse, R76 ;  /* 0x0000004c664c7220 */ /* 0x040fe40000410000 */
[----:B------:R-:W-:Y:S01]  /*16080*/  MUFU.EX2 R118, R118 ;  /* 0x0000007600767308 */ /* 0x000fe20000000800 */
[----:B------:R-:W-:Y:S02]  /*16090*/  FMUL.FTZ R77, R102, R77 ;  /* 0x0000004d664d7220 */ /* 0x000fe40000410000 */
[C---:B------:R-:W-:Y:S01]  /*160a0*/  FMUL.FTZ R78, R3.reuse, R78 ;  /* 0x0000004e034e7220 */ /* 0x040fe20000410000 */
[----:B-1----:R-:W-:Y:S01]  /*160b0*/  F2FP.BF16.PACK_AB R97, R126, R129 ;  /* 0x000000817e61723e */ /* 0x002fe200000010ff */
[C---:B------:R-:W-:Y:S02]  /*160c0*/  FMUL.FTZ R79, R3.reuse, R79 ;  /* 0x0000004f034f7220 */ /* 0x040fe40000410000 */
[C---:B------:R-:W-:Y:S02]  /*160d0*/  FMUL.FTZ R80, R102.reuse, R80 ;  /* 0x0000005066507220 */ /* 0x040fe40000410000 */
[C---:B------:R-:W-:Y:S01]  /*160e0*/  FMUL.FTZ R81, R102.reuse, R81 ;  /* 0x0000005166517220 */ /* 0x040fe20000410000 */
[----:B------:R-:W1:Y:S01]  /*160f0*/  MUFU.EX2 R119, R119 ;  /* 0x0000007700777308 */ /* 0x000e620000000800 */
[C---:B------:R-:W-:Y:S02]  /*16100*/  FMUL.FTZ R82, R3.reuse, R82 ;  /* 0x0000005203527220 */ /* 0x040fe40000410000 */
[----:B------:R-:W-:Y:S01]  /*16110*/  FMUL.FTZ R83, R3, R83 ;  /* 0x0000005303537220 */ /* 0x000fe20000410000 */
[----:B--2---:R-:W-:Y:S01]  /*16120*/  F2FP.BF16.PACK_AB R98, R117, R128 ;  /* 0x000000807562723e */ /* 0x004fe200000010ff */
[C---:B------:R-:W-:Y:S02]  /*16130*/  FMUL.FTZ R84, R102.reuse, R84 ;  /* 0x0000005466547220 */ /* 0x040fe40000410000 */
[----:B------:R-:W-:Y:S02]  /*16140*/  FMUL.FTZ R85, R102, R85 ;  /* 0x0000005566557220 */ /* 0x000fe40000410000 */
[C---:B------:R-:W-:Y:S01]  /*16150*/  FMUL.FTZ R86, R3.reuse, R86 ;  /* 0x0000005603567220 */ /* 0x040fe20000410000 */
[----:B------:R-:W-:Y:S01]  /*16160*/  MUFU.EX2 R6, R6 ;  /* 0x0000000600067308 */ /* 0x000fe20000000800 */
[----:B------:R-:W-:Y:S02]  /*16170*/  FMUL.FTZ R87, R3, R87 ;  /* 0x0000005703577220 */ /* 0x000fe40000410000 */
[--C-:B------:R-:W-:Y:S02]  /*16180*/  FFMA.FTZ R122, R16, c[0x0][0x23c], -R116.reuse ;  /* 0x00008f00107a7a23 */ /* 0x100fe40000010874 */
[C---:B------:R-:W-:Y:S02]  /*16190*/  FMUL.FTZ R16, R102.reuse, R88 ;  /* 0x0000005866107220 */ /* 0x040fe40000410000 */
[--C-:B------:R-:W-:Y:S02]  /*161a0*/  FFMA.FTZ R123, R17, c[0x0][0x23c], -R116.reuse ;  /* 0x00008f00117b7a23 */ /* 0x100fe40000010874 */
[----:B------:R-:W-:Y:S01]  /*161b0*/  FMUL.FTZ R17, R102, R89 ;  /* 0x0000005966117220 */ /* 0x000fe20000410000 */
[----:B------:R-:W2:Y:S01]  /*161c0*/  MUFU.EX2 R7, R7 ;  /* 0x0000000700077308 */ /* 0x000ea20000000800 */
[--C-:B------:R-:W-:Y:S02]  /*161d0*/  FFMA.FTZ R40, R40, c[0x0][0x23c], -R116.reuse ;  /* 0x00008f0028287a23 */ /* 0x100fe40000010874 */
[--C-:B------:R-:W-:Y:S01]  /*161e0*/  FFMA.FTZ R41, R41, c[0x0][0x23c], -R116.reuse ;  /* 0x00008f0029297a23 */ /* 0x100fe20000010874 */
[----:B-1----:R-:W-:Y:S01]  /*161f0*/  F2FP.BF16.PACK_AB R99, R119, R118 ;  /* 0x000000767763723e */ /* 0x002fe200000010ff */
[--C-:B------:R-:W-:Y:S02]  /*16200*/  FFMA.FTZ R42, R42, c[0x0][0x23c], -R5.reuse ;  /* 0x00008f002a2a7a23 */ /* 0x100fe40000010805 */
[--C-:B------:R-:W-:Y:S02]  /*16210*/  FFMA.FTZ R43, R43, c[0x0][0x23c], -R5.reuse ;  /* 0x00008f002b2b7a23 */ /* 0x100fe40000010805 */
[--C-:B------:R-:W-:Y:S01]  /*16220*/  FFMA.FTZ R44, R44, c[0x0][0x23c], -R116.reuse ;  /* 0x00008f002c2c7a23 */ /* 0x100fe20000010874 */
[----:B------:R-:W-:Y:S01]  /*16230*/  MUFU.EX2 R120, R120 ;  /* 0x0000007800787308 */ /* 0x000fe20000000800 */
[C---:B---3--:R-:W-:Y:S05]  /*16240*/  HMMA.16816.F32.BF16 R8, R96.reuse, R104, R8 ;  /* 0x000000686008723c */ /* 0x048fea0000041808 */
[--C-:B------:R-:W-:Y:S02]  /*16250*/  FFMA.FTZ R45, R45, c[0x0][0x23c], -R116.reuse ;  /* 0x00008f002d2d7a23 */ /* 0x100fe40000010874 */
[--C-:B------:R-:W-:Y:S01]  /*16260*/  FFMA.FTZ R46, R46, c[0x0][0x23c], -R5.reuse ;  /* 0x00008f002e2e7a23 */ /* 0x100fe20000010805 */
[C---:B------:R-:W-:Y:S01]  /*16270*/  HMMA.16816.F32.BF16 R68, R96.reuse, R106, R68 ;  /* 0x0000006a6044723c */ /* 0x040fe20000041844 */
[----:B------:R-:W1:Y:S01]  /*16280*/  MUFU.EX2 R121, R121 ;  /* 0x0000007900797308 */ /* 0x000e620000000800 */
[----:B------:R-:W3:Y:S02]  /*16290*/  LDSM.16.MT88.4 R104, [R152+0x6800] ;  /* 0x006800009868783b */ /* 0x000ee40000004200 */
[----:B------:R-:W-:Y:S01]  /*162a0*/  FFMA.FTZ R47, R47, c[0x0][0x23c], -R5 ;  /* 0x00008f002f2f7a23 */ /* 0x000fe20000010805 */
[----:B--2---:R-:W-:Y:S01]  /*162b0*/  F2FP.BF16.PACK_AB R88, R7, R6 ;  /* 0x000000060758723e */ /* 0x004fe200000010ff */
[----:B------:R-:W-:Y:S02]  /*162c0*/  FFMA.FTZ R127, R102, R177, R127 ;  /* 0x000000b1667f7223 */ /* 0x000fe4000001007f */
[C---:B------:R-:W-:Y:S03]  /*162d0*/  HMMA.16816.F32.BF16 R72, R96.reuse, R108, R72 ;  /* 0x0000006c6048723c */ /* 0x040fe60000041848 */
[----:B------:R-:W-:Y:S01]  /*162e0*/  MUFU.EX2 R122, R122 ;  /* 0x0000007a007a7308 */ /* 0x000fe20000000800 */
[--C-:B------:R-:W-:Y:S02]  /*162f0*/  FFMA.FTZ R102, R55, c[0x0][0x23c], -R5.reuse ;  /* 0x00008f0037667a23 */ /* 0x100fe40000010805 */
[--C-:B------:R-:W-:Y:S02]  /*16300*/  FFMA.FTZ R55, R57, c[0x0][0x23c], -R116.reuse ;  /* 0x00008f0039377a23 */ /* 0x100fe40000010874 */
[C---:B------:R-:W-:Y:S04]  /*16310*/  HMMA.16816.F32.BF16 R12, R96.reuse, R110, R12 ;  /* 0x0000006e600c723c */ /* 0x040fe8000004180c */
[--C-:B------:R-:W-:Y:S01]  /*16320*/  FFMA.FTZ R108, R18, c[0x0][0x23c], -R5.reuse ;  /* 0x00008f00126c7a23 */ /* 0x100fe20000010805 */
[----:B------:R-:W2:Y:S01]  /*16330*/  MUFU.EX2 R123, R123 ;  /* 0x0000007b007b7308 */ /* 0x000ea20000000800 */
[----:B------:R-:W-:Y:S02]  /*16340*/  FMUL.FTZ R18, R3, R90 ;  /* 0x0000005a03127220 */ /* 0x000fe40000410000 */
[C---:B------:R-:W-:Y:S04]  /*16350*/  HMMA.16816.F32.BF16 R76, R96.reuse, R112, R76 ;  /* 0x00000070604c723c */ /* 0x040fe8000004184c */
[----:B-1----:R-:W-:Y:S01]  /*16360*/  F2FP.BF16.PACK_AB R89, R121, R120 ;  /* 0x000000787959723e */ /* 0x002fe200000010ff */
[--C-:B------:R-:W-:Y:S02]  /*16370*/  FFMA.FTZ R57, R59, c[0x0][0x23c], -R5.reuse ;  /* 0x00008f003b397a23 */ /* 0x100fe40000010805 */
[----:B------:R1:W-:Y:S01]  /*16380*/  MUFU.EX2 R112, R108 ;  /* 0x0000006c00707308 */ /* 0x0003e20000000800 */
[--C-:B------:R-:W-:Y:S01]  /*16390*/  FFMA.FTZ R113, R19, c[0x0][0x23c], -R5.reuse ;  /* 0x00008f0013717a23 */ /* 0x100fe20000010805 */
[C---:B------:R-:W-:Y:S03]  /*163a0*/  HMMA.16816.F32.BF16 R80, R96.reuse, R114, R80 ;  /* 0x000000726050723c */ /* 0x040fe60000041850 */
[----:B------:R-:W-:Y:S02]  /*163b0*/  FMUL.FTZ R19, R3, R91 ;  /* 0x0000005b03137220 */ /* 0x000fe40000410000 */
[--C-:B------:R-:W-:Y:S02]  /*163c0*/  FFMA.FTZ R59, R61, c[0x0][0x23c], -R116.reuse ;  /* 0x00008f003d3b7a23 */ /* 0x100fe40000010874 */
[--C-:B------:R-:W-:Y:S01]  /*163d0*/  FFMA.FTZ R114, R20, c[0x0][0x23c], -R116.reuse ;  /* 0x00008f0014727a23 */ /* 0x100fe20000010874 */
[----:B------:R-:W5:Y:S01]  /*163e0*/  MUFU.EX2 R113, R113 ;  /* 0x0000007100717308 */ /* 0x000f620000000800 */
[--C-:B------:R-:W-:Y:S01]  /*163f0*/  FFMA.FTZ R115, R21, c[0x0][0x23c], -R116.reuse ;  /* 0x00008f0015737a23 */ /* 0x100fe20000010874 */
[C---:B----4-:R-:W-:Y:S01]  /*16400*/  HMMA.16816.F32.BF16 R16, R96.reuse, R92, R16 ;  /* 0x0000005c6010723c */ /* 0x050fe20000041810 */
[----:B------:R-:W-:Y:S02]  /*16410*/  LDSM.16.MT88.4 R20, [R148+0x6800] ;  /* 0x006800009414783b */ /* 0x000fe40000004200 */
[----:B--2---:R-:W-:Y:S01]  /*16420*/  F2FP.BF16.PACK_AB R90, R123, R122 ;  /* 0x0000007a7b5a723e */ /* 0x004fe200000010ff */
[--C-:B------:R-:W-:Y:S02]  /*16430*/  FFMA.FTZ R61, R63, c[0x0][0x23c], -R5.reuse ;  /* 0x00008f003f3d7a23 */ /* 0x100fe40000010805 */
[----:B------:R-:W-:Y:S02]  /*16440*/  FFMA.FTZ R66, R66, c[0x0][0x23c], -R5 ;  /* 0x00008f0042427a23 */ /* 0x000fe40000010805 */
[----:B------:R-:W-:Y:S01]  /*16450*/  MUFU.EX2 R114, R114 ;  /* 0x0000007200727308 */ /* 0x000fe20000000800 */
[----:B------:R-:W-:Y:S01]  /*16460*/  HMMA.16816.F32.BF16 R84, R96, R94, R84 ;  /* 0x0000005e6054723c */ /* 0x000fe20000041854 */
[----:B------:R-:W-:Y:S02]  /*16470*/  LDSM.16.MT88.4 R92, [R149+0x6800] ;  /* 0x00680000955c783b */ /* 0x000fe40000004200 */
[----:B------:R-:W-:Y:S02]  /*16480*/  FFMA.FTZ R129, R3, R178, R129 ;  /* 0x000000b203817223 */ /* 0x000fe40000010081 */
[--C-:B------:R-:W-:Y:S02]  /*16490*/  FFMA.FTZ R3, R48, c[0x0][0x23c], -R116.reuse ;  /* 0x00008f0030037a23 */ /* 0x100fe40000010874 */
[--C-:B------:R-:W-:Y:S02]  /*164a0*/  FFMA.FTZ R48, R49, c[0x0][0x23c], -R116.reuse ;  /* 0x00008f0031307a23 */ /* 0x100fe40000010874 */
[----:B------:R-:W2:Y:S01]  /*164b0*/  MUFU.EX2 R115, R115 ;  /* 0x0000007300737308 */ /* 0x000ea20000000800 */
[----:B-1----:R-:W1:Y:S02]  /*164c0*/  LDSM.16.MT88.4 R108, [R150+0x6800] ;  /* 0x00680000966c783b */ /* 0x002e640000004200 */
[--C-:B------:R-:W-:Y:S01]  /*164d0*/  FFMA.FTZ R49, R50, c[0x0][0x23c], -R5.reuse ;  /* 0x00008f0032317a23 */ /* 0x100fe20000010805 */
[----:B-----5:R-:W-:Y:S01]  /*164e0*/  F2FP.BF16.PACK_AB R91, R113, R112 ;  /* 0x00000070715b723e */ /* 0x020fe200000010ff */
[--C-:B------:R-:W-:Y:S02]  /*164f0*/  FFMA.FTZ R50, R51, c[0x0][0x23c], -R5.reuse ;  /* 0x00008f0033327a23 */ /* 0x100fe40000010805 */
[--C-:B------:R-:W-:Y:S02]  /*16500*/  FFMA.FTZ R51, R52, c[0x0][0x23c], -R116.reuse ;  /* 0x00008f0034337a23 */ /* 0x100fe40000010874 */
[----:B------:R-:W4:Y:S01]  /*16510*/  LDSM.16.MT88.4 R96, [R152+0x7000] ;  /* 0x007000009860783b */ /* 0x000f220000004200 */
[----:B------:R-:W-:Y:S01]  /*16520*/  MUFU.EX2 R130, R130 ;  /* 0x0000008200827308 */ /* 0x000fe20000000800 */
[C---:B---3--:R-:W-:Y:S05]  /*16530*/  HMMA.16816.F32.BF16 R8, R88.reuse, R104, R8 ;  /* 0x000000685808723c */ /* 0x048fea0000041808 */
[--C-:B------:R-:W-:Y:S02]  /*16540*/  FFMA.FTZ R52, R53, c[0x0][0x23c], -R116.reuse ;  /* 0x00008f0035347a23 */ /* 0x100fe40000010874 */
[--C-:B------:R-:W-:Y:S01]  /*16550*/  FFMA.FTZ R104, R24, c[0x0][0x23c], -R116.reuse ;  /* 0x00008f0018687a23 */ /* 0x100fe20000010874 */
[C---:B------:R-:W-:Y:S01]  /*16560*/  HMMA.16816.F32.BF16 R68, R88.reuse, R106, R68 ;  /* 0x0000006a5844723c */ /* 0x040fe20000041844 */
[----:B------:R-:W3:Y:S03]  /*16570*/  MUFU.EX2 R125, R125 ;  /* 0x0000007d007d7308 */ /* 0x000ee60000000800 */
[--C-:B------:R-:W-:Y:S02]  /*16580*/  FFMA.FTZ R105, R25, c[0x0][0x23c], -R116.reuse ;  /* 0x00008f0019697a23 */ /* 0x100fe40000010874 */
[--C-:B------:R-:W-:Y:S02]  /*16590*/  FFMA.FTZ R53, R54, c[0x0][0x23c], -R5.reuse ;  /* 0x00008f0036357a23 */ /* 0x100fe40000010805 */
[--C-:B------:R-:W-:Y:S03]  /*165a0*/  FFMA.FTZ R106, R26, c[0x0][0x23c], -R5.reuse ;  /* 0x00008f001a6a7a23 */ /* 0x100fe60000010805 */
[----:B------:R-:W-:Y:S01]  /*165b0*/  MUFU.EX2 R104, R104 ;  /* 0x0000006800687308 */ /* 0x000fe20000000800 */
[--C-:B------:R-:W-:Y:S02]  /*165c0*/  FFMA.FTZ R107, R27, c[0x0][0x23c], -R5.reuse ;  /* 0x00008f001b6b7a23 */ /* 0x100fe40000010805 */
[----:B------:R-:W5:Y:S01]  /*165d0*/  LDSM.16.MT88.4 R24, [R150+0x7000] ;  /* 0x007000009618783b */ /* 0x000f620000004200 */
[--C-:B------:R-:W-:Y:S02]  /*165e0*/  FFMA.FTZ R54, R56, c[0x0][0x23c], -R116.reuse ;  /* 0x00008f0038367a23 */ /* 0x100fe40000010874 */
[--C-:B------:R-:W-:Y:S02]  /*165f0*/  FFMA.FTZ R56, R58, c[0x0][0x23c], -R5.reuse ;  /* 0x00008f003a387a23 */ /* 0x100fe40000010805 */
[--C-:B------:R-:W-:Y:S02]  /*16600*/  FFMA.FTZ R58, R60, c[0x0][0x23c], -R116.reuse ;  /* 0x00008f003c3a7a23 */ /* 0x100fe40000010874 */
[----:B------:R-:W2:Y:S01]  /*16610*/  MUFU.EX2 R105, R105 ;  /* 0x0000006900697308 */ /* 0x000ea20000000800 */
[C---:B-1----:R-:W-:Y:S03]  /*16620*/  HMMA.16816.F32.BF16 R72, R88.reuse, R108, R72 ;  /* 0x0000006c5848723c */ /* 0x042fe60000041848 */
[----:B------:R-:W-:Y:S02]  /*16630*/  FFMA.FTZ R60, R62, c[0x0][0x23c], -R5 ;  /* 0x00008f003e3c7a23 */ /* 0x000fe40000010805 */
[--C-:B------:R-:W-:Y:S02]  /*16640*/  FFMA.FTZ R62, R64, c[0x0][0x23c], -R116.reuse ;  /* 0x00008f00403e7a23 */ /* 0x100fe40000010874 */
[--C-:B------:R-:W-:Y:S01]  /*16650*/  FFMA.FTZ R109, R28, c[0x0][0x23c], -R116.reuse ;  /* 0x00008f001c6d7a23 */ /* 0x100fe20000010874 */
[C---:B------:R-:W-:Y:S01]  /*16660*/  HMMA.16816.F32.BF16 R12, R88.reuse, R110, R12 ;  /* 0x0000006e580c723c */ /* 0x040fe2000004180c */
[----:B------:R-:W-:Y:S03]  /*16670*/  MUFU.EX2 R106, R106 ;  /* 0x0000006a006a7308 */ /* 0x000fe60000000800 */
[----:B------:R-:W-:Y:S02]  /*16680*/  FFMA.FTZ R108, R29, c[0x0][0x23c], -R116 ;  /* 0x00008f001d6c7a23 */ /* 0x000fe40000010874 */
[----:B------:R-:W-:Y:S02]  /*16690*/  FADD.FTZ R127, R124, R127 ;  /* 0x0000007f7c7f7221 */ /* 0x000fe40000010000 */
[C---:B------:R-:W-:Y:S03]  /*166a0*/  HMMA.16816.F32.BF16 R76, R88.reuse, R92, R76 ;  /* 0x0000005c584c723c */ /* 0x040fe6000004184c */
[----:B------:R-:W1:Y:S01]  /*166b0*/  MUFU.EX2 R107, R107 ;  /* 0x0000006b006b7308 */ /* 0x000e620000000800 */
[--C-:B------:R-:W-:Y:S02]  /*166c0*/  FFMA.FTZ R110, R30, c[0x0][0x23c], -R5.reuse ;  /* 0x00008f001e6e7a23 */ /* 0x100fe40000010805 */
[----:B------:R-:W-:Y:S02]  /*166d0*/  FFMA.FTZ R111, R31, c[0x0][0x23c], -R5 ;  /* 0x00008f001f6f7a23 */ /* 0x000fe40000010805 */
[C---:B------:R-:W-:Y:S01]  /*166e0*/  HMMA.16816.F32.BF16 R80, R88.reuse, R94, R80 ;  /* 0x0000005e5850723c */ /* 0x040fe20000041850 */
[----:B------:R-:W-:Y:S03]  /*166f0*/  LDSM.16.MT88.4 R28, [R148+0x7000] ;  /* 0x00700000941c783b */ /* 0x000fe60000004200 */
[----:B------:R-:W-:Y:S01]  /*16700*/  FADD.FTZ R128, R128, R127 ;  /* 0x0000007f80807221 */ /* 0x000fe20000010000 */
[----:B------:R-:W-:Y:S01]  /*16710*/  MUFU.EX2 R109, R109 ;  /* 0x0000006d006d7308 */ /* 0x000fe20000000800 */
[----:B------:R-:W-:Y:S02]  /*16720*/  FADD.FTZ R129, R126, R129 ;  /* 0x000000817e817221 */ /* 0x000fe40000010000 */
[C---:B------:R-:W-:Y:S01]  /*16730*/  HMMA.16816.F32.BF16 R16, R88.reuse, R20, R16 ;  /* 0x000000145810723c */ /* 0x040fe20000041810 */
[----:B------:R-:W-:Y:S03]  /*16740*/  LDSM.16.MT88.4 R92, [R150+0x9800] ;  /* 0x00980000965c783b */ /* 0x000fe60000004200 */
[----:B------:R-:W-:Y:S02]  /*16750*/  FADD.FTZ R117, R117, R128 ;  /* 0x0000008075757221 */ /* 0x000fe40000010000 */
[----:B------:R-:W-:Y:S01]  /*16760*/  FADD.FTZ R118, R118, R129 ;  /* 0x0000008176767221 */ /* 0x000fe20000010000 */
[----:B--2---:R-:W-:Y:S01]  /*16770*/  F2FP.BF16.PACK_AB R20, R115, R114 ;  /* 0x000000727314723e */ /* 0x004fe200000010ff */
[----:B------:R-:W-:Y:S01]  /*16780*/  HMMA.16816.F32.BF16 R84, R88, R22, R84 ;  /* 0x000000165854723c */ /* 0x000fe20000041854 */
[----:B------:R-:W2:Y:S01]  /*16790*/  MUFU.EX2 R108, R108 ;  /* 0x0000006c006c7308 */ /* 0x000ea20000000800 */
[----:B------:R-:W2:Y:S02]  /*167a0*/  LDSM.16.MT88.4 R88, [R149+0x7000] ;  /* 0x007000009558783b */ /* 0x000ea40000004200 */
[----:B---3--:R-:W-:Y:S01]  /*167b0*/  F2FP.BF16.PACK_AB R21, R125, R130 ;  /* 0x000000827d15723e */ /* 0x008fe200000010ff */
[----:B------:R-:W-:Y:S02]  /*167c0*/  FADD.FTZ R6, R6, R117 ;  /* 0x0000007506067221 */ /* 0x000fe40000010000 */
[----:B------:R-:W-:Y:S01]  /*167d0*/  F2FP.BF16.PACK_AB R22, R105, R104 ;  /* 0x000000686916723e */ /* 0x000fe200000010ff */
[----:B------:R-:W-:Y:S01]  /*167e0*/  FADD.FTZ R119, R119, R118 ;  /* 0x0000007677777221 */ /* 0x000fe20000010000 */
[----:B-1----:R-:W-:Y:S02]  /*167f0*/  F2FP.BF16.PACK_AB R23, R107, R106 ;  /* 0x0000006a6b17723e */ /* 0x002fe400000010ff */
[----:B------:R-:W-:Y:S01]  /*16800*/  MUFU.EX2 R110, R110 ;  /* 0x0000006e006e7308 */ /* 0x000fe20000000800 */
[----:B------:R-:W-:Y:S02]  /*16810*/  FADD.FTZ R7, R7, R6 ;  /* 0x0000000607077221 */ /* 0x000fe40000010000 */
[----:B------:R-:W-:Y:S02]  /*16820*/  FADD.FTZ R120, R120, R119 ;  /* 0x0000007778787221 */ /* 0x000fe40000010000 */
[C---:B----4-:R-:W-:Y:S05]  /*16830*/  HMMA.16816.F32.BF16 R8, R20.reuse, R96, R8 ;  /* 0x000000601408723c */ /* 0x050fea0000041808 */
[----:B------:R-:W1:Y:S01]  /*16840*/  MUFU.EX2 R111, R111 ;  /* 0x0000006f006f7308 */ /* 0x000e620000000800 */
[----:B------:R-:W-:Y:S02]  /*16850*/  FADD.FTZ R121, R121, R120 ;  /* 0x0000007879797221 */ /* 0x000fe40000010000 */
[C---:B------:R-:W-:Y:S04]  /*16860*/  HMMA.16816.F32.BF16 R68, R20.reuse, R98, R68 ;  /* 0x000000621444723c */ /* 0x040fe80000041844 */
[----:B------:R-:W-:Y:S02]  /*16870*/  FADD.FTZ R122, R122, R7 ;  /* 0x000000077a7a7221 */ /* 0x000fe40000010000 */
[----:B------:R-:W-:Y:S01]  /*16880*/  FADD.FTZ R112, R112, R121 ;  /* 0x0000007970707221 */ /* 0x000fe20000010000 */
[----:B------:R-:W-:Y:S01]  /*16890*/  MUFU.EX2 R131, R131 ;  /* 0x0000008300837308 */ /* 0x000fe20000000800 */
[C---:B-----5:R-:W-:Y:S04]  /*168a0*/  HMMA.16816.F32.BF16 R72, R20.reuse, R24, R72 ;  /* 0x000000181448723c */ /* 0x060fe80000041848 */
[----:B------:R-:W-:Y:S02]  /*168b0*/  FADD.FTZ R123, R123, R122 ;  /* 0x0000007a7b7b7221 */ /* 0x000fe40000010000 */
[----:B------:R-:W-:Y:S02]  /*168c0*/  FADD.FTZ R113, R113, R112 ;  /* 0x0000007071717221 */ /* 0x000fe40000010000 */
[C---:B------:R-:W-:Y:S01]  /*168d0*/  HMMA.16816.F32.BF16 R12, R20.reuse, R26, R12 ;  /* 0x0000001a140c723c */ /* 0x040fe2000004180c */
[----:B------:R-:W3:Y:S01]  /*168e0*/  LDSM.16.MT88.4 R24, [R152+0x7800] ;  /* 0x007800009818783b */ /* 0x000ee20000004200 */
[----:B------:R-:W4:Y:S02]  /*168f0*/  MUFU.EX2 R132, R132 ;  /* 0x0000008400847308 */ /* 0x000f240000000800 */
[----:B------:R-:W-:Y:S02]  /*16900*/  FADD.FTZ R114, R114, R123 ;  /* 0x0000007b72727221 */ /* 0x000fe40000010000 */
[----:B------:R-:W-:Y:S02]  /*16910*/  FADD.FTZ R130, R130, R113 ;  /* 0x0000007182827221 */ /* 0x000fe40000010000 */
[C---:B--2---:R-:W-:Y:S04]  /*16920*/  HMMA.16816.F32.BF16 R76, R20.reuse, R88, R76 ;  /* 0x00000058144c723c */ /* 0x044fe8000004184c */
[----:B------:R-:W-:Y:S01]  /*16930*/  MUFU.EX2 R133, R133 ;  /* 0x0000008500857308 */ /* 0x000fe20000000800 */
[----:B------:R-:W-:Y:S02]  /*16940*/  FADD.FTZ R115, R115, R114 ;  /* 0x0000007273737221 */ /* 0x000fe40000010000 */
[--C-:B------:R-:W-:Y:S01]  /*16950*/  FFMA.FTZ R88, R36, c[0x0][0x23c], -R116.reuse ;  /* 0x00008f0024587a23 */ /* 0x100fe20000010874 */
[C---:B------:R-:W-:Y:S04]  /*16960*/  HMMA.16816.F32.BF16 R80, R20.reuse, R90, R80 ;  /* 0x0000005a1450723c */ /* 0x040fe80000041850 */
[--C-:B------:R-:W-:Y:S02]  /*16970*/  FFMA.FTZ R89, R37, c[0x0][0x23c], -R116.reuse ;  /* 0x00008f0025597a23 */ /* 0x100fe40000010874 */
[----:B------:R-:W2:Y:S01]  /*16980*/  MUFU.EX2 R134, R134 ;  /* 0x0000008600867308 */ /* 0x000ea20000000800 */
[--C-:B------:R-:W-:Y:S01]  /*16990*/  FFMA.FTZ R90, R38, c[0x0][0x23c], -R5.reuse ;  /* 0x00008f00265a7a23 */ /* 0x100fe20000010805 */
[C---:B------:R-:W-:Y:S04]  /*169a0*/  HMMA.16816.F32.BF16 R16, R20.reuse, R28, R16 ;  /* 0x0000001c1410723c */ /* 0x040fe80000041810 */
[--C-:B------:R-:W-:Y:S02]  /*169b0*/  FFMA.FTZ R91, R39, c[0x0][0x23c], -R5.reuse ;  /* 0x00008f00275b7a23 */ /* 0x100fe40000010805 */
[----:B------:R-:W-:Y:S01]  /*169c0*/  LDSM.16.MT88.4 R36, [R148+0x8000] ;  /* 0x008000009424783b */ /* 0x000fe20000004200 */
[----:B------:R-:W-:Y:S01]  /*169d0*/  FFMA.FTZ R5, R67, c[0x0][0x23c], -R5 ;  /* 0x00008f0043057a23 */ /* 0x000fe20000010805 */
[----:B------:R-:W-:Y:S01]  /*169e0*/  HMMA.16816.F32.BF16 R84, R20, R30, R84 ;  /* 0x0000001e1454723c */ /* 0x000fe20000041854 */
[----:B------:R-:W-:Y:S03]  /*169f0*/  MUFU.EX2 R88, R88 ;  /* 0x0000005800587308 */ /* 0x000fe60000000800 */
[----:B------:R-:W-:Y:S02]  /*16a00*/  FFMA.FTZ R116, R65, c[0x0][0x23c], -R116 ;  /* 0x00008f0041747a23 */ /* 0x000fe40000010874 */
[----:B------:R-:W5:Y:S01]  /*16a10*/  LDSM.16.MT88.4 R28, [R149+0x7800] ;  /* 0x00780000951c783b */ /* 0x000f620000004200 */
[----:B------:R-:W-:Y:S01]  /*16a20*/  F2FP.BF16.PACK_AB R20, R108, R109 ;  /* 0x0000006d6c14723e */ /* 0x000fe200000010ff */
[----:B------:R-:W-:Y:S01]  /*16a30*/  FADD.FTZ R125, R125, R130 ;  /* 0x000000827d7d7221 */ /* 0x000fe20000010000 */
[----:B-1----:R-:W-:Y:S02]  /*16a40*/  F2FP.BF16.PACK_AB R21, R111, R110 ;  /* 0x0000006e6f15723e */ /* 0x002fe400000010ff */
[----:B------:R-:W1:Y:S01]  /*16a50*/  MUFU.EX2 R89, R89 ;  /* 0x0000005900597308 */ /* 0x000e620000000800 */
[----:B----4-:R-:W-:Y:S01]  /*16a60*/  F2FP.BF16.PACK_AB R22, R132, R131 ;  /* 0x000000838416723e */ /* 0x010fe200000010ff */
[----:B------:R-:W-:Y:S01]  /*16a70*/  FADD.FTZ R104, R104, R115 ;  /* 0x0000007368687221 */ /* 0x000fe20000010000 */
[----:B--2---:R-:W-:Y:S01]  /*16a80*/  F2FP.BF16.PACK_AB R23, R134, R133 ;  /* 0x000000858617723e */ /* 0x004fe200000010ff */
[----:B------:R-:W-:Y:S02]  /*16a90*/  FADD.FTZ R106, R106, R125 ;  /* 0x0000007d6a6a7221 */ /* 0x000fe40000010000 */
[----:B------:R-:W-:Y:S02]  /*16aa0*/  FADD.FTZ R104, R105, R104 ;  /* 0x0000006869687221 */ /* 0x000fe40000010000 */
[----:B------:R-:W-:Y:S02]  /*16ab0*/  FADD.FTZ R107, R107, R106 ;  /* 0x0000006a6b6b7221 */ /* 0x000fe40000010000 */
[C---:B---3--:R-:W-:Y:S01]  /*16ac0*/  HMMA.16816.F32.BF16 R8, R20.reuse, R24, R8 ;  /* 0x000000181408723c */ /* 0x048fe20000041808 */
[----:B------:R-:W-:Y:S02]  /*16ad0*/  MUFU.EX2 R90, R90 ;  /* 0x0000005a005a7308 */ /* 0x000fe40000000800 */
[----:B------:R-:W-:Y:S04]  /*16ae0*/  FADD.FTZ R109, R109, R104 ;  /* 0x000000686d6d7221 */ /* 0x000fe80000010000 */
[----:B------:R-:W-:Y:S01]  /*16af0*/  FADD.FTZ R108, R108, R109 ;  /* 0x0000006d6c6c7221 */ /* 0x000fe20000010000 */
[C---:B------:R-:W-:Y:S01]  /*16b00*/  HMMA.16816.F32.BF16 R68, R20.reuse, R26, R68 ;  /* 0x0000001a1444723c */ /* 0x040fe20000041844 */
[----:B------:R-:W2:Y:S02]  /*16b10*/  LDSM.16.MT88.4 R24, [R148+0x7800] ;  /* 0x007800009418783b */ /* 0x000ea40000004200 */
[----:B------:R-:W3:Y:S01]  /*16b20*/  MUFU.EX2 R91, R91 ;  /* 0x0000005b005b7308 */ /* 0x000ee20000000800 */
[----:B------:R-:W-:Y:S04]  /*16b30*/  FADD.FTZ R7, R131, R108 ;  /* 0x0000006c83077221 */ /* 0x000fe80000010000 */
[C---:B------:R-:W-:Y:S04]  /*16b40*/  HMMA.16816.F32.BF16 R72, R20.reuse, R32, R72 ;  /* 0x000000201448723c */ /* 0x040fe80000041848 */
[----:B------:R-:W-:Y:S01]  /*16b50*/  FADD.FTZ R7, R132, R7 ;  /* 0x0000000784077221 */ /* 0x000fe20000010000 */
[----:B------:R-:W-:Y:S03]  /*16b60*/  MUFU.EX2 R40, R40 ;  /* 0x0000002800287308 */ /* 0x000fe60000000800 */
[C---:B------:R-:W-:Y:S01]  /*16b70*/  HMMA.16816.F32.BF16 R12, R20.reuse, R34, R12 ;  /* 0x00000022140c723c */ /* 0x040fe2000004180c */
[----:B------:R-:W4:Y:S06]  /*16b80*/  LDSM.16.MT88.4 R32, [R152+0x8000] ;  /* 0x008000009820783b */ /* 0x000f2c0000004200 */
[----:B------:R-:W1:Y:S01]  /*16b90*/  MUFU.EX2 R41, R41 ;  /* 0x0000002900297308 */ /* 0x000e620000000800 */
[C---:B-----5:R-:W-:Y:S08]  /*16ba0*/  HMMA.16816.F32.BF16 R76, R20.reuse, R28, R76 ;  /* 0x0000001c144c723c */ /* 0x060ff0000004184c */
[C---:B------:R-:W-:Y:S01]  /*16bb0*/  HMMA.16816.F32.BF16 R80, R20.reuse, R30, R80 ;  /* 0x0000001e1450723c */ /* 0x040fe20000041850 */
[----:B------:R-:W-:Y:S01]  /*16bc0*/  MUFU.EX2 R42, R42 ;  /* 0x0000002a002a7308 */ /* 0x000fe20000000800 */
[----:B------:R-:W5:Y:S06]  /*16bd0*/  LDSM.16.MT88.4 R28, [R150+0x8000] ;  /* 0x00800000961c783b */ /* 0x000f6c0000004200 */
[C---:B--2---:R-:W-:Y:S03]  /*16be0*/  HMMA.16816.F32.BF16 R16, R20.reuse, R24, R16 ;  /* 0x000000181410723c */ /* 0x044fe60000041810 */
[----:B------:R-:W2:Y:S05]  /*16bf0*/  MUFU.EX2 R43, R43 ;  /* 0x0000002b002b7308 */ /* 0x000eaa0000000800 */
[----:B------:R-:W-:Y:S01]  /*16c00*/  HMMA.16816.F32.BF16 R84, R20, R26, R84 ;  /* 0x0000001a1454723c */ /* 0x000fe20000041854 */
[----:B------:R-:W5:Y:S04]  /*16c10*/  LDSM.16.MT88.4 R24, [R149+0x8000] ;  /* 0x008000009518783b */ /* 0x000f680000004200 */
[----:B------:R-:W-:Y:S02]  /*16c20*/  MUFU.EX2 R44, R44 ;  /* 0x0000002c002c7308 */ /* 0x000fe40000000800 */
[----:B-1----:R-:W-:Y:S01]  /*16c30*/  F2FP.BF16.PACK_AB R20, R89, R88 ;  /* 0x000000585914723e */ /* 0x002fe200000010ff */
[----:B------:R-:W-:Y:S01]  /*16c40*/  FADD.FTZ R88, R88, R7 ;  /* 0x0000000758587221 */ /* 0x000fe20000010000 */
[----:B---3--:R-:W-:Y:S03]  /*16c50*/  F2FP.BF16.PACK_AB R21, R91, R90 ;  /* 0x0000005a5b15723e */ /* 0x008fe600000010ff */
[----:B------:R-:W-:Y:S01]  /*16c60*/  F2FP.BF16.PACK_AB R22, R41, R40 ;  /* 0x000000282916723e */ /* 0x000fe200000010ff */
[----:B------:R-:W-:Y:S02]  /*16c70*/  FADD.FTZ R89, R89, R88 ;  /* 0x0000005859597221 */ /* 0x000fe40000010000 */
[----:B------:R-:W1:Y:S02]  /*16c80*/  MUFU.EX2 R45, R45 ;  /* 0x0000002d002d7308 */ /* 0x000e640000000800 */
[----:B------:R-:W-:Y:S01]  /*16c90*/  FADD.FTZ R40, R40, R89 ;  /* 0x0000005928287221 */ /* 0x000fe20000010000 */
[----:B--2---:R-:W-:Y:S03]  /*16ca0*/  F2FP.BF16.PACK_AB R23, R43, R42 ;  /* 0x0000002a2b17723e */ /* 0x004fe600000010ff */
[----:B------:R-:W-:Y:S04]  /*16cb0*/  FADD.FTZ R41, R41, R40 ;  /* 0x0000002829297221 */ /* 0x000fe80000010000 */
[----:B------:R-:W-:Y:S01]  /*16cc0*/  MUFU.EX2 R46, R46 ;  /* 0x0000002e002e7308 */ /* 0x000fe20000000800 */
[C---:B----4-:R-:W-:Y:S08]  /*16cd0*/  HMMA.16816.F32.BF16 R8, R20.reuse, R32, R8 ;  /* 0x000000201408723c */ /* 0x050ff00000041808 */
[C---:B------:R-:W-:Y:S01]  /*16ce0*/  HMMA.16816.F32.BF16 R68, R20.reuse, R34, R68 ;  /* 0x000000221444723c */ /* 0x040fe20000041844 */
[----:B------:R-:W-:Y:S01]  /*16cf0*/  LDSM.16.MT88.4 R32, [R149+0x8800] ;  /* 0x008800009520783b */ /* 0x000fe20000004200 */
[----:B------:R-:W2:Y:S06]  /*16d00*/  MUFU.EX2 R47, R47 ;  /* 0x0000002f002f7308 */ /* 0x000eac0000000800 */
[C---:B-----5:R-:W-:Y:S04]  /*16d10*/  HMMA.16816.F32.BF16 R72, R20.reuse, R28, R72 ;  /* 0x0000001c1448723c */ /* 0x060fe80000041848 */
[----:B------:R-:W-:Y:S04]  /*16d20*/  MUFU.EX2 R3, R3 ;  /* 0x0000000300037308 */ /* 0x000fe80000000800 */
[C---:B------:R-:W-:Y:S01]  /*16d30*/  HMMA.16816.F32.BF16 R12, R20.reuse, R30, R12 ;  /* 0x0000001e140c723c */ /* 0x040fe2000004180c */
[----:B------:R-:W3:Y:S05]  /*16d40*/  LDSM.16.MT88.4 R28, [R152+0x8800] ;  /* 0x00880000981c783b */ /* 0x000eea0000004200 */
[----:B------:R-:W4:Y:S02]  /*16d50*/  MUFU.EX2 R48, R48 ;  /* 0x0000003000307308 */ /* 0x000f240000000800 */
[C---:B------:R-:W-:Y:S08]  /*16d60*/  HMMA.16816.F32.BF16 R76, R20.reuse, R24, R76 ;  /* 0x00000018144c723c */ /* 0x040ff0000004184c */
[C---:B------:R-:W-:Y:S01]  /*16d70*/  HMMA.16816.F32.BF16 R80, R20.reuse, R26, R80 ;  /* 0x0000001a1450723c */ /* 0x040fe20000041850 */
[----:B------:R-:W-:Y:S01]  /*16d80*/  MUFU.EX2 R49, R49 ;  /* 0x0000003100317308 */ /* 0x000fe20000000800 */
[----:B------:R-:W5:Y:S06]  /*16d90*/  LDSM.16.MT88.4 R24, [R150+0x8800] ;  /* 0x008800009618783b */ /* 0x000f6c0000004200 */
[C---:B------:R-:W-:Y:S03]  /*16da0*/  HMMA.16816.F32.BF16 R16, R20.reuse, R36, R16 ;  /* 0x000000241410723c */ /* 0x040fe60000041810 */
[----:B------:R-:W3:Y:S05]  /*16db0*/  MUFU.EX2 R50, R50 ;  /* 0x0000003200327308 */ /* 0x000eea0000000800 */
[----:B------:R-:W-:Y:S01]  /*16dc0*/  HMMA.16816.F32.BF16 R84, R20, R38, R84 ;  /* 0x000000261454723c */ /* 0x000fe20000041854 */
[----:B------:R-:W5:Y:S04]  /*16dd0*/  LDSM.16.MT88.4 R36, [R148+0x8800] ;  /* 0x008800009424783b */ /* 0x000f680000004200 */
[----:B------:R-:W-:Y:S02]  /*16de0*/  MUFU.EX2 R51, R51 ;  /* 0x0000003300337308 */ /* 0x000fe40000000800 */
[----:B-1----:R-:W-:Y:S02]  /*16df0*/  F2FP.BF16.PACK_AB R20, R45, R44 ;  /* 0x0000002c2d14723e */ /* 0x002fe400000010ff */
[----:B--2---:R-:W-:Y:S03]  /*16e00*/  F2FP.BF16.PACK_AB R21, R47, R46 ;  /* 0x0000002e2f15723e */ /* 0x004fe600000010ff */
[----:B----4-:R-:W-:Y:S03]  /*16e10*/  F2FP.BF16.PACK_AB R22, R48, R3 ;  /* 0x000000033016723e */ /* 0x010fe600000010ff */
[----:B------:R-:W1:Y:S01]  /*16e20*/  MUFU.EX2 R52, R52 ;  /* 0x0000003400347308 */ /* 0x000e620000000800 */
[----:B---3--:R-:W-:Y:S09]  /*16e30*/  F2FP.BF16.PACK_AB R23, R50, R49 ;  /* 0x000000313217723e */ /* 0x008ff200000010ff */
[----:B------:R-:W-:Y:S01]  /*16e40*/  MUFU.EX2 R53, R53 ;  /* 0x0000003500357308 */ /* 0x000fe20000000800 */
[C---:B------:R-:W-:Y:S08]  /*16e50*/  HMMA.16816.F32.BF16 R8, R20.reuse, R28, R8 ;  /* 0x0000001c1408723c */ /* 0x040ff00000041808 */
        /* <DEDUP_REMOVED lines=30> */
[----:B------:R-:W4:Y:S05]  /*17040*/  LDSM.16.MT88.4 R28, [R149+0x9800] ;  /* 0x00980000951c783b */ /* 0x000f2a0000004200 */
[----:B------:R-:W1:Y:S02]  /*17050*/  MUFU.EX2 R177, R116 ;  /* 0x0000007400b17308 */ /* 0x000e640000000800 */
[C---:B-----5:R-:W-:Y:S07]  /*17060*/  HMMA.16816.F32.BF16 R76, R20.reuse, R32, R76 ;  /* 0x00000020144c723c */ /* 0x060fee000004184c */
[----:B------:R-:W-:Y:S01]  /*17070*/  FADD.FTZ R32, R110, R107 ;  /* 0x0000006b6e207221 */ /* 0x000fe20000010000 */
[C---:B------:R-:W-:Y:S01]  /*17080*/  HMMA.16816.F32.BF16 R80, R20.reuse, R34, R80 ;  /* 0x000000221450723c */ /* 0x040fe20000041850 */
[----:B------:R-:W-:Y:S03]  /*17090*/  MUFU.EX2 R6, R66 ;  /* 0x0000004200067308 */ /* 0x000fe60000000800 */
[----:B------:R-:W-:Y:S04]  /*170a0*/  FADD.FTZ R32, R111, R32 ;  /* 0x000000206f207221 */ /* 0x000fe80000010000 */
[C---:B------:R-:W-:Y:S03]  /*170b0*/  HMMA.16816.F32.BF16 R16, R20.reuse, R36, R16 ;  /* 0x000000241410723c */ /* 0x040fe60000041810 */
[----:B------:R-:W5:Y:S05]  /*170c0*/  MUFU.EX2 R5, R5 ;  /* 0x0000000500057308 */ /* 0x000f6a0000000800 */
[----:B------:R-:W-:Y:S07]  /*170d0*/  HMMA.16816.F32.BF16 R84, R20, R38, R84 ;  /* 0x000000261454723c */ /* 0x000fee0000041854 */
[----:B-1----:R-:W-:Y:S02]  /*170e0*/  F2FP.BF16.PACK_AB R20, R59, R58 ;  /* 0x0000003a3b14723e */ /* 0x002fe400000010ff */
[----:B---3--:R-:W-:Y:S03]  /*170f0*/  F2FP.BF16.PACK_AB R21, R61, R60 ;  /* 0x0000003c3d15723e */ /* 0x008fe600000010ff */
[----:B------:R-:W-:Y:S02]  /*17100*/  F2FP.BF16.PACK_AB R22, R177, R62 ;  /* 0x0000003eb116723e */ /* 0x000fe400000010ff */
[----:B-----5:R-:W-:Y:S07]  /*17110*/  F2FP.BF16.PACK_AB R23, R5, R6 ;  /* 0x000000060517723e */ /* 0x020fee00000010ff */
[C---:B--2---:R-:W-:Y:S01]  /*17120*/  HMMA.16816.F32.BF16 R96, R20.reuse, R24, R8 ;  /* 0x000000181460723c */ /* 0x044fe20000041808 */
[----:B------:R-:W1:Y:S06]  /*17130*/  LDSM.16.MT88.4 R8, [R148+0x9800] ;  /* 0x009800009408783b */ /* 0x000e6c0000004200 */
[----:B------:R-:W-:Y:S01]  /*17140*/  FADD.FTZ R25, R133, R32 ;  /* 0x0000002085197221 */ /* 0x000fe20000010000 */
[C---:B------:R-:W-:Y:S04]  /*17150*/  HMMA.16816.F32.BF16 R68, R20.reuse, R26, R68 ;  /* 0x0000001a1444723c */ /* 0x040fe80000041844 */
[----:B------:R-:W-:Y:S04]  /*17160*/  FADD.FTZ R25, R134, R25 ;  /* 0x0000001986197221 */ /* 0x000fe80000010000 */
[----:B------:R-:W-:Y:S01]  /*17170*/  FADD.FTZ R90, R90, R25 ;  /* 0x000000195a5a7221 */ /* 0x000fe20000010000 */
[C---:B------:R-:W-:Y:S03]  /*17180*/  HMMA.16816.F32.BF16 R72, R20.reuse, R92, R72 ;  /* 0x0000005c1448723c */ /* 0x040fe60000041848 */
[----:B------:R-:W-:Y:S04]  /*17190*/  FADD.FTZ R91, R91, R90 ;  /* 0x0000005a5b5b7221 */ /* 0x000fe80000010000 */
[----:B------:R-:W-:Y:S01]  /*171a0*/  FADD.FTZ R42, R42, R91 ;  /* 0x0000005b2a2a7221 */ /* 0x000fe20000010000 */
[C---:B------:R-:W-:Y:S04]  /*171b0*/  HMMA.16816.F32.BF16 R92, R20.reuse, R94, R12 ;  /* 0x0000005e145c723c */ /* 0x040fe8000004180c */
[----:B------:R-:W-:Y:S03]  /*171c0*/  FADD.FTZ R43, R43, R42 ;  /* 0x0000002a2b2b7221 */ /* 0x000fe60000010000 */
[----:B------:R-:W-:Y:S01]  /*171d0*/  FADD.FTZ R12, R44, R41 ;  /* 0x000000292c0c7221 */ /* 0x000fe20000010000 */
[C---:B----4-:R-:W-:Y:S04]  /*171e0*/  HMMA.16816.F32.BF16 R76, R20.reuse, R28, R76 ;  /* 0x0000001c144c723c */ /* 0x050fe8000004184c */
        /* <DEDUP_REMOVED lines=28> */
.L_x_6046:
[----:B------:R-:W1:Y:S01]  /*173b0*/  SHFL.BFLY PT, R4, R177, 0x2, 0x1f ;  /* 0x0c401f00b1047f89 */ /* 0x000e6200000e0000 */
[----:B------:R-:W-:Y:S01]  /*173c0*/  MOV R11, 0x3f800000 ;  /* 0x3f800000000b7802 */ /* 0x000fe20000000f00 */
[----:B------:R-:W-:Y:S01]  /*173d0*/  IMAD.MOV.U32 R9, RZ, RZ, 0x3f800000 ;  /* 0x3f800000ff097424 */ /* 0x000fe200078e00ff */
[----:B------:R-:W-:Y:S01]  /*173e0*/  IADD3 R46, -R165, RZ, RZ ;  /* 0x000000ffa52e7210 */ /* 0x000fe20007ffe1ff */
[----:B------:R-:W2:Y:S01]  /*173f0*/  SHFL.BFLY PT, R5, R178, 0x2, 0x1f ;  /* 0x0c401f00b2057f89 */ /* 0x000ea200000e0000 */
[----:B------:R-:W-:Y:S03]  /*17400*/  BSSY B0, `(.L_x_6051) ;  /* 0x000009c000007945 */ /* 0x000fe60003800000 */
[----:B------:R-:W3:Y:S04]  /*17410*/  S2R R3, SR_TID.X ;  /* 0x0000000000037919 */ /* 0x000ee80000002100 */
[----:B------:R-:W4:Y:S04]  /*17420*/  S2R R13, SR_TID.X ;  /* 0x00000000000d7919 */ /* 0x000f280000002100 */
[----:B------:R-:W-:Y:S06]  /*17430*/  BAR.SYNC.DEFER_BLOCKING 0x0 ;  /* 0x0000000000007b1d */ /* 0x000fec0000010000 */
[----:B------:R-:W5:Y:S01]  /*17440*/  S2R R45, SR_CTAID.Z ;  /* 0x00000000002d7919 */ /* 0x000f620000002700 */
[----:B-1----:R-:W-:-:S03]  /*17450*/  FADD.FTZ R7, R4, R177 ;  /* 0x000000b104077221 */ /* 0x002fc60000010000 */
[----:B------:R-:W1:Y:S01]  /*17460*/  S2R R44, SR_CTAID.Y ;  /* 0x00000000002c7919 */ /* 0x000e620000002600 */
[----:B--2---:R-:W-:-:S03]  /*17470*/  FADD.FTZ R10, R5, R178 ;  /* 0x000000b2050a7221 */ /* 0x004fc60000010000 */
[----:B------:R-:W2:Y:S01]  /*17480*/  SHFL.BFLY PT, R6, R7, 0x1, 0x1f ;  /* 0x0c201f0007067f89 */ /* 0x000ea200000e0000 */
[----:B---3--:R-:W-:-:S03]  /*17490*/  SHF.R.S32.HI R4, RZ, 0x1f, R3 ;  /* 0x0000001fff047819 */ /* 0x008fc60000011403 */
[----:B------:R-:W3:Y:S01]  /*174a0*/  SHFL.BFLY PT, R5, R10, 0x1, 0x1f ;  /* 0x0c201f000a057f89 */ /* 0x000ee200000e0000 */
[----:B------:R-:W-:-:S04]  /*174b0*/  LEA.HI R8, R4, R3, RZ, 0x2 ;  /* 0x0000000304087211 */ /* 0x000fc800078f10ff */
[----:B------:R-:W-:Y:S02]  /*174c0*/  SHF.R.S32.HI R12, RZ, 0x2, R8 ;  /* 0x00000002ff0c7819 */ /* 0x000fe40000011408 */
[----:B------:R-:W-:-:S04]  /*174d0*/  LOP3.LUT R14, R8, 0x1ffffffc, RZ, 0xc0, !PT ;  /* 0x1ffffffc080e7812 */ /* 0x000fc800078ec0ff */
[----:B------:R-:W-:Y:S01]  /*174e0*/  IADD3 R14, -R14, R3, RZ ;  /* 0x000000030e0e7210 */ /* 0x000fe20007ffe1ff */
[----:B-----5:R-:W-:Y:S02]  /*174f0*/  IMAD R45, R46, c[0x0][0x1c0], R45 ;  /* 0x000070002e2d7a24 */ /* 0x020fe400078e022d */
[----:B-1----:R-:W-:Y:S02]  /*17500*/  IMAD R44, R44, c[0x0][0x210], R165 ;  /* 0x000084002c2c7a24 */ /* 0x002fe400078e02a5 */
[----:B--2---:R-:W-:Y:S01]  /*17510*/  FADD.FTZ R6, R7, R6 ;  /* 0x0000000607067221 */ /* 0x004fe20000010000 */
[----:B------:R-:W-:Y:S01]  /*17520*/  SHF.R.S32.HI R7, RZ, 0x1f, R8 ;  /* 0x0000001fff077819 */ /* 0x000fe20000011408 */
[----:B------:R-:W-:Y:S02]  /*17530*/  IMAD R44, R44, c[0x0][0x1c0], R45 ;  /* 0x000070002c2c7a24 */ /* 0x000fe400078e022d */
[----:B---3--:R-:W-:Y:S01]  /*17540*/  FADD.FTZ R5, R10, R5 ;  /* 0x000000050a057221 */ /* 0x008fe20000010000 */
[----:B------:R-:W-:-:S02]  /*17550*/  FSETP.NE.FTZ.AND P3, PT, R6, RZ, PT ;  /* 0x000000ff0600720b */ /* 0x000fc40003f75000 */
[----:B------:R-:W-:Y:S02]  /*17560*/  LEA.HI R7, R7, R12, RZ, 0x3 ;  /* 0x0000000c07077211 */ /* 0x000fe400078f18ff */
[----:B------:R-:W-:Y:S02]  /*17570*/  FSETP.NE.FTZ.AND P0, PT, R5, RZ, PT ;  /* 0x000000ff0500720b */ /* 0x000fe40003f15000 */
[----:B------:R-:W-:Y:S02]  /*17580*/  LOP3.LUT R7, R7, 0xfffffff8, RZ, 0xc0, !PT ;  /* 0xfffffff807077812 */ /* 0x000fe400078ec0ff */
[----:B----4-:R-:W-:Y:S02]  /*17590*/  SHF.R.S32.HI R10, RZ, 0x1f, R13 ;  /* 0x0000001fff0a7819 */ /* 0x010fe4000001140d */
[----:B------:R-:W-:Y:S02]  /*175a0*/  IADD3 R7, R12, -R7, RZ ;  /* 0x800000070c077210 */ /* 0x000fe40007ffe0ff */
[----:B------:R-:W-:Y:S01]  /*175b0*/  LEA.HI R10, R10, R13, RZ, 0x4 ;  /* 0x0000000d0a0a7211 */ /* 0x000fe200078f20ff */
[----:B------:R-:W1:Y:S03]  /*175c0*/  @P3 MUFU.RCP R11, R6 ;  /* 0x00000006000b3308 */ /* 0x000e660000001000 */
[----:B------:R-:W-:-:S05]  /*175d0*/  SHF.R.S32.HI R10, RZ, 0x4, R10 ;  /* 0x00000004ff0a7819 */ /* 0x000fca000001140a */
[----:B------:R-:W2:Y:S01]  /*175e0*/  @P0 MUFU.RCP R9, R5 ;  /* 0x0000000500090308 */ /* 0x000ea20000001000 */
[----:B-1----:R-:W-:-:S07]  /*175f0*/  FMUL.FTZ R96, R11, R96 ;  /* 0x000000600b607220 */ /* 0x002fce0000410000 */
[----:B------:R-:W1:Y:S01]  /*17600*/  @P3 MUFU.LG2 R6, R6 ;  /* 0x0000000600063308 */ /* 0x000e620000000c00 */
[C---:B------:R-:W-:Y:S02]  /*17610*/  FMUL.FTZ R97, R11.reuse, R97 ;  /* 0x000000610b617220 */ /* 0x040fe40000410000 */
[C---:B------:R-:W-:Y:S02]  /*17620*/  FMUL.FTZ R68, R11.reuse, R68 ;  /* 0x000000440b447220 */ /* 0x040fe40000410000 */
[C---:B------:R-:W-:Y:S02]  /*17630*/  FMUL.FTZ R69, R11.reuse, R69 ;  /* 0x000000450b457220 */ /* 0x040fe40000410000 */
[C---:B------:R-:W-:Y:S01]  /*17640*/  FMUL.FTZ R72, R11.reuse, R72 ;  /* 0x000000480b487220 */ /* 0x040fe20000410000 */
        /* <DEDUP_REMOVED lines=12> */
[C---:B------:R-:W-:Y:S01]  /*17710*/  LEA.HI R11, R4.reuse, R3, RZ, 0x4 ;  /* 0x00000003040b7211 */ /* 0x040fe200078f20ff */
[C---:B--2---:R-:W-:Y:S01]  /*17720*/  FMUL.FTZ R99, R9.reuse, R99 ;  /* 0x0000006309637220 */ /* 0x044fe20000410000 */
[----:B------:R-:W-:Y:S01]  /*17730*/  LEA.HI R4, R4, R3, RZ, 0x5 ;  /* 0x0000000304047211 */ /* 0x000fe200078f28ff */
[----:B------:R-:W-:Y:S01]  /*17740*/  FMUL.FTZ R98, R9, R98 ;  /* 0x0000006209627220 */ /* 0x000fe20000410000 */
[----:B------:R-:W-:Y:S01]  /*17750*/  LOP3.LUT R12, R11, 0xfffffff0, RZ, 0xc0, !PT ;  /* 0xfffffff00b0c7812 */ /* 0x000fe200078ec0ff */
[----:B------:R-:W-:Y:S01]  /*17760*/  FMUL.FTZ R71, R9, R71 ;  /* 0x0000004709477220 */ /* 0x000fe20000410000 */
[----:B------:R-:W-:Y:S01]  /*17770*/  LOP3.LUT R11, R7, 0x1, RZ, 0xc0, !PT ;  /* 0x00000001070b7812 */ /* 0x000fe200078ec0ff */
[----:B------:R-:W-:-:S02]  /*17780*/  FMUL.FTZ R70, R9, R70 ;  /* 0x0000004609467220 */ /* 0x000fc40000410000 */
[----:B------:R-:W-:Y:S01]  /*17790*/  FMUL.FTZ R75, R9, R75 ;  /* 0x0000004b094b7220 */ /* 0x000fe20000410000 */
[----:B------:R-:W-:Y:S01]  /*177a0*/  ISETP.NE.U32.AND P4, PT, R11, 0x1, PT ;  /* 0x000000010b00780c */ /* 0x000fe20003f85070 */
[C---:B------:R-:W-:Y:S01]  /*177b0*/  FMUL.FTZ R74, R9.reuse, R74 ;  /* 0x0000004a094a7220 */ /* 0x040fe20000410000 */
[----:B------:R-:W-:Y:S01]  /*177c0*/  SHF.L.U32 R11, R10, 0x6, RZ ;  /* 0x000000060a0b7819 */ /* 0x000fe200000006ff */
[----:B------:R-:W-:Y:S01]  /*177d0*/  FMUL.FTZ R95, R9, R95 ;  /* 0x0000005f095f7220 */ /* 0x000fe20000410000 */
[----:B------:R-:W-:Y:S01]  /*177e0*/  R2P PR, R7, 0x6 ;  /* 0x0000000607007804 */ /* 0x000fe20000000000 */
        /* <DEDUP_REMOVED lines=10> */
[----:B------:R-:W-:Y:S01]  /*17890*/  IMAD.IADD R9, R3, 0x1, -R12 ;  /* 0x0000000103097824 */ /* 0x000fe200078e0a0c */
[----:B------:R-:W-:Y:S01]  /*178a0*/  MOV R12, 0xffffffe0 ;  /* 0xffffffe0000c7802 */ /* 0x000fe20000000f00 */
[----:B------:R-:W-:Y:S01]  /*178b0*/  IMAD.SHL.U32 R11, R7, 0x40, RZ ;  /* 0x00000040070b7824 */ /* 0x000fe200078e00ff */
[----:B------:R-:W-:Y:S01]  /*178c0*/  SHF.R.S32.HI R7, RZ, 0x5, R4 ;  /* 0x00000005ff077819 */ /* 0x000fe20000011404 */
[----:B-1----:R-:W-:Y:S01]  /*178d0*/  @P3 FMUL.FTZ R45, R6, 0.69314718246459960938 ;  /* 0x3f317218062d3820 */ /* 0x002fe20000410000 */
[----:B------:R-:W-:Y:S01]  /*178e0*/  LEA.HI R16, R9, R9, RZ, 0x1 ;  /* 0x0000000909107211 */ /* 0x000fe200078f08ff */
[----:B---3--:R-:W-:Y:S01]  /*178f0*/  @P0 FMUL.FTZ R5, R5, 0.69314718246459960938 ;  /* 0x3f31721805050820 */ /* 0x008fe20000410000 */
[----:B------:R-:W-:Y:S01]  /*17900*/  LOP3.LUT R11, R11, 0x1c0, RZ, 0xc0, !PT ;  /* 0x000001c00b0b7812 */ /* 0x000fe200078ec0ff */
[----:B------:R-:W-:Y:S01]  /*17910*/  IMAD R14, R7, 0x200, R14 ;  /* 0x00000200070e7824 */ /* 0x000fe200078e020e */
[----:B------:R-:W-:Y:S02]  /*17920*/  SHF.L.U32 R13, R16, 0x2, RZ ;  /* 0x00000002100d7819 */ /* 0x000fe400000006ff */
[----:B------:R-:W-:-:S02]  /*17930*/  LEA.HI R11, R11, R11, RZ, 0x1d ;  /* 0x0000000b0b0b7211 */ /* 0x000fc400078fe8ff */
[----:B------:R-:W-:Y:S02]  /*17940*/  LOP3.LUT R13, R8, 0x38, R13, 0xf8, !PT ;  /* 0x00000038080d7812 */ /* 0x000fe400078ef80d */
[----:B------:R-:W-:Y:S02]  /*17950*/  SHF.R.U32.HI R8, RZ, 0x3, R8 ;  /* 0x00000003ff087819 */ /* 0x000fe40000011608 */
[----:B------:R-:W-:Y:S02]  /*17960*/  LOP3.LUT R16, R16, 0xffffffe, RZ, 0xc0, !PT ;  /* 0x0ffffffe10107812 */ /* 0x000fe400078ec0ff */
[----:B------:R-:W-:Y:S02]  /*17970*/  LEA R14, R14, R11, 0x1 ;  /* 0x0000000b0e0e7211 */ /* 0x000fe400078e08ff */
[----:B------:R-:W-:Y:S01]  /*17980*/  LOP3.LUT R8, R13, R8, RZ, 0x3c, !PT ;  /* 0x000000080d087212 */ /* 0x000fe200078e3cff */
[----:B------:R-:W-:Y:S01]  /*17990*/  IMAD.IADD R15, R9, 0x1, -R16 ;  /* 0x00000001090f7824 */ /* 0x000fe200078e0a10 */
[----:B------:R-:W-:Y:S01]  /*179a0*/  MOV R11, 0x40 ;  /* 0x00000040000b7802 */ /* 0x000fe20000000f00 */
[----:B------:R-:W-:Y:S01]  /*179b0*/  STS.64 [R14.X4], R96 ;  /* 0x000000600e007388 */ /* 0x000fe20000004a00 */
[----:B------:R-:W-:Y:S01]  /*179c0*/  SHF.L.U32 R13, R14, 0x2, RZ ;  /* 0x000000020e0d7819 */ /* 0x000fe200000006ff */
[----:B------:R-:W-:Y:S01]  /*179d0*/  IMAD R8, R15, 0x4, R8 ;  /* 0x000000040f087824 */ /* 0x000fe200078e0208 */
[----:B------:R-:W-:Y:S01]  /*179e0*/  SEL R12, R12, 0x20, !P4 ;  /* 0x000000200c0c7807 */ /* 0x000fe20006000000 */
[----:B------:R1:W-:Y:S01]  /*179f0*/  STS.64 [R14.X4+0x800], R98 ;  /* 0x000800620e007388 */ /* 0x0003e20000004a00 */
[----:B------:R-:W-:-:S02]  /*17a00*/  SEL R16, R11, 0xffffffc0, !P1 ;  /* 0xffffffc00b107807 */ /* 0x000fc40004800000 */
[C---:B------:R-:W-:Y:S02]  /*17a10*/  IADD3 R15, R13.reuse, 0x80, RZ ;  /* 0x000000800d0f7810 */ /* 0x040fe40007ffe0ff */
[C---:B------:R-:W-:Y:S02]  /*17a20*/  IADD3 R11, R13.reuse, R12, RZ ;  /* 0x0000000c0d0b7210 */ /* 0x040fe40007ffe0ff */
[C---:B------:R-:W-:Y:S02]  /*17a30*/  @P2 IADD3 R15, R13.reuse, -0x80, RZ ;  /* 0xffffff800d0f2810 */ /* 0x040fe40007ffe0ff */
[----:B------:R-:W-:Y:S01]  /*17a40*/  IADD3 R17, R13, R16, RZ ;  /* 0x000000100d117210 */ /* 0x000fe20007ffe0ff */
[----:B------:R-:W-:Y:S01]  /*17a50*/  IMAD.IADD R18, R11, 0x1, R16 ;  /* 0x000000010b127824 */ /* 0x000fe200078e0210 */
[-C--:B------:R-:W-:Y:S01]  /*17a60*/  IADD3 R13, R12, R15.reuse, RZ ;  /* 0x0000000f0c0d7210 */ /* 0x080fe20007ffe0ff */
[----:B------:R-:W-:Y:S01]  /*17a70*/  STS.64 [R11], R68 ;  /* 0x000000440b007388 */ /* 0x000fe20000000a00 */
[----:B------:R-:W-:-:S02]  /*17a80*/  IADD3 R12, R16, R15, RZ ;  /* 0x0000000f100c7210 */ /* 0x000fc40007ffe0ff */
[----:B------:R-:W-:Y:S01]  /*17a90*/  LOP3.LUT R4, R4, 0xffffffe0, RZ, 0xc0, !PT ;  /* 0xffffffe004047812 */ /* 0x000fe200078ec0ff */
[----:B------:R2:W-:Y:S01]  /*17aa0*/  STS.64 [R11+0x800], R70 ;  /* 0x000800460b007388 */ /* 0x0005e20000000a00 */
[----:B------:R-:W-:Y:S02]  /*17ab0*/  SHF.R.S32.HI R46, RZ, 0x1f, R7 ;  /* 0x0000001fff2e7819 */ /* 0x000fe40000011407 */
[----:B------:R-:W-:Y:S01]  /*17ac0*/  IADD3 R4, -R4, R3, RZ ;  /* 0x0000000304047210 */ /* 0x000fe20007ffe1ff */
[----:B------:R-:W-:Y:S01]  /*17ad0*/  STS.64 [R17], R72 ;  /* 0x0000004811007388 */ /* 0x000fe20000000a00 */
[----:B------:R-:W-:Y:S02]  /*17ae0*/  LEA.HI R46, R46, R7, RZ, 0x2 ;  /* 0x000000072e2e7211 */ /* 0x000fe400078f10ff */
[----:B------:R-:W-:Y:S01]  /*17af0*/  LOP3.LUT P1, RZ, R4, 0x3, RZ, 0xc0, !PT ;  /* 0x0000000304ff7812 */ /* 0x000fe2000782c0ff */
[----:B------:R-:W-:Y:S01]  /*17b00*/  STS.64 [R17+0x800], R74 ;  /* 0x0008004a11007388 */ /* 0x000fe20000000a00 */
[----:B------:R-:W-:Y:S01]  /*17b10*/  LOP3.LUT R46, R46, 0xffffffc, RZ, 0xc0, !PT ;  /* 0x0ffffffc2e2e7812 */ /* 0x000fe200078ec0ff */
[----:B------:R-:W-:-:S02]  /*17b20*/  IMAD.MOV.U32 R4, RZ, RZ, -0x800000 ;  /* 0xff800000ff047424 */ /* 0x000fc400078e00ff */
[----:B-1----:R-:W-:Y:S01]  /*17b30*/  IMAD.IADD R14, R16, 0x1, R13 ;  /* 0x00000001100e7824 */ /* 0x002fe200078e020d */
[----:B------:R-:W-:Y:S01]  /*17b40*/  STS.64 [R18], R92 ;  /* 0x0000005c12007388 */ /* 0x000fe20000000a00 */
[----:B------:R-:W-:Y:S02]  /*17b50*/  IMAD.IADD R46, R7, 0x1, -R46 ;  /* 0x00000001072e7824 */ /* 0x000fe400078e0a2e */
[----:B------:R-:W-:Y:S01]  /*17b60*/  @P3 FFMA.FTZ R4, R2, c[0x0][0x238], R45 ;  /* 0x00008e0002043a23 */ /* 0x000fe2000001002d */
[----:B------:R-:W-:Y:S02]  /*17b70*/  STS.64 [R18+0x800], R94 ;  /* 0x0008005e12007388 */ /* 0x000fe40000000a00 */
[----:B------:R-:W-:Y:S02]  /*17b80*/  LEA R46, R46, R171, 0x4 ;  /* 0x000000ab2e2e7211 */ /* 0x000fe400078e20ff */
[----:B------:R-:W-:Y:S04]  /*17b90*/  STS.64 [R15], R76 ;  /* 0x0000004c0f007388 */ /* 0x000fe80000000a00 */
[----:B------:R-:W-:Y:S04]  /*17ba0*/  STS.64 [R15+0x800], R78 ;  /* 0x0008004e0f007388 */ /* 0x000fe80000000a00 */
[----:B--2---:R-:W1:Y:S04]  /*17bb0*/  S2R R11, SR_CTAID.X ;  /* 0x00000000000b7919 */ /* 0x004e680000002500 */
[----:B------:R-:W-:Y:S04]  /*17bc0*/  STS.64 [R13], R80 ;  /* 0x000000500d007388 */ /* 0x000fe80000000a00 */
[----:B------:R-:W-:Y:S04]  /*17bd0*/  STS.64 [R13+0x800], R82 ;  /* 0x000800520d007388 */ /* 0x000fe80000000a00 */
[----:B------:R-:W-:Y:S04]  /*17be0*/  STS.64 [R12], R88 ;  /* 0x000000580c007388 */ /* 0x000fe80000000a00 */
[----:B------:R-:W-:Y:S04]  /*17bf0*/  STS.64 [R12+0x800], R90 ;  /* 0x0008005a0c007388 */ /* 0x000fe80000000a00 */
[----:B------:R-:W-:Y:S04]  /*17c00*/  STS.64 [R14], R84 ;  /* 0x000000540e007388 */ /* 0x000fe80000000a00 */
[----:B------:R-:W-:Y:S01]  /*17c10*/  STS.64 [R14+0x800], R86 ;  /* 0x000800560e007388 */ /* 0x000fe20000000a00 */
[----:B-1----:R-:W-:-:S03]  /*17c20*/  SHF.L.U32 R3, R11, 0x6, RZ ;  /* 0x000000060b037819 */ /* 0x002fc600000006ff */
[----:B------:R-:W-:Y:S02]  /*17c30*/  BAR.SYNC.DEFER_BLOCKING 0x0 ;  /* 0x0000000000007b1d */ /* 0x000fe40000010000 */
[----:B------:R-:W-:Y:S01]  /*17c40*/  IMAD R3, R44, c[0x0][0x214], R3 ;  /* 0x000085002c037a24 */ /* 0x000fe200078e0203 */
[----:B------:R-:W-:-:S03]  /*17c50*/  SHF.L.U32 R44, R9, 0x2, RZ ;  /* 0x00000002092c7819 */ /* 0x000fc600000006ff */
        /* <DEDUP_REMOVED lines=8> */
[----:B-----5:R-:W-:Y:S01]  /*17ce0*/  MOV R8, 0xff800000 ;  /* 0xff80000000087802 */ /* 0x020fe20000000f00 */
[----:B------:R-:W-:Y:S01]  /*17cf0*/  @P0 FFMA.FTZ R8, R0, c[0x0][0x238], R5 ;  /* 0x00008e0000080a23 */ /* 0x000fe20000010005 */
[----:B------:R-:W-:Y:S05]  /*17d00*/  @P1 BRA `(.L_x_6052) ;  /* 0x000000b000001947 */ /* 0x000fea0003800000 */
[----:B--234-:R-:W-:Y:S01]  /*17d10*/  IMAD R5, R11, -0x40, R164 ;  /* 0xffffffc00b057824 */ /* 0x01cfe200078e02a4 */
[----:B------:R-:W-:-:S02]  /*17d20*/  IADD3 R6, R46, 0x8, RZ ;  /* 0x000000082e067810 */ /* 0x000fc40007ffe0ff */
        /* <DEDUP_REMOVED lines=9> */
.L_x_6052:
[----:B--234-:R-:W-:Y:S05]  /*17dc0*/  BSYNC B0 ;  /* 0x0000000000007941 */ /* 0x01cfea0003800000 */
.L_x_6051:
[----:B------:R-:W-:Y:S01]  /*17dd0*/  SHF.R.S32.HI R45, RZ, 0x1f, R44 ;  /* 0x0000001fff2d7819 */ /* 0x000fe2000001142c */
[----:B------:R-:W-:Y:S01]  /*17de0*/  IMAD R3, R3, c[0x0][0x22c], RZ ;  /* 0x00008b0003037a24 */ /* 0x000fe200078e02ff */
[----:B------:R-:W-:Y:S01]  /*17df0*/  ISETP.GE.AND P0, PT, R44, c[0x0][0x220], PT ;  /* 0x000088002c007a0c */ /* 0x000fe20003f06270 */
[----:B------:R-:W-:Y:S01]  /*17e00*/  IMAD R11, R11, -0x40, R164 ;  /* 0xffffffc00b0b7824 */ /* 0x000fe200078e02a4 */
[C---:B------:R-:W-:Y:S01]  /*17e10*/  IADD3 R2, R10.reuse, 0x8, RZ ;  /* 0x000000080a027810 */ /* 0x040fe20007ffe0ff */
[----:B------:R-:W-:-:S03]  /*17e20*/  IMAD.WIDE R4, R10, 0x40, R44 ;  /* 0x000000400a047825 */ /* 0x000fc600078e022c */
[----:B------:R-:W-:Y:S02]  /*17e30*/  ISETP.GE.OR P6, PT, R2, R11, P0 ;  /* 0x0000000b0200720c */ /* 0x000fe400007c6670 */
[C---:B------:R-:W-:Y:S02]  /*17e40*/  IADD3 R0, P1, R3.reuse, R4, RZ ;  /* 0x0000000403007210 */ /* 0x040fe40007f3e0ff */
[----:B------:R-:W-:Y:S02]  /*17e50*/  IADD3 R4, R10, 0x18, RZ ;  /* 0x000000180a047810 */ /* 0x000fe40007ffe0ff */
        /* <DEDUP_REMOVED lines=8> */
[C---:B------:R-:W-:Y:S02]  /*17ee0*/  ISETP.GE.OR P1, PT, R10.reuse, R11, P0 ;  /* 0x0000000b0a00720c */ /* 0x040fe40000726670 */
[----:B------:R-:W-:-:S02]  /*17ef0*/  IADD3 R10, R10, 0x38, RZ ;  /* 0x000000380a0a7810 */ /* 0x000fc40007ffe0ff */
[-C--:B------:R-:W-:Y:S02]  /*17f00*/  ISETP.GE.OR P5, PT, R4, R11.reuse, P0 ;  /* 0x0000000b0400720c */ /* 0x080fe400007a6670 */
[-C--:B------:R-:W-:Y:S02]  /*17f10*/  ISETP.GE.OR P4, PT, R3, R11.reuse, P0 ;  /* 0x0000000b0300720c */ /* 0x080fe40000786670 */
[-C--:B------:R-:W-:Y:S02]  /*17f20*/  ISETP.GE.OR P3, PT, R2, R11.reuse, P0 ;  /* 0x0000000b0200720c */ /* 0x080fe40000766670 */
[-C--:B------:R-:W-:Y:S02]  /*17f30*/  ISETP.GE.OR P2, PT, R0, R11.reuse, P0 ;  /* 0x0000000b0000720c */ /* 0x080fe40000746670 */
[-C--:B------:R-:W-:Y:S01]  /*17f40*/  ISETP.GE.OR P6, PT, R5, R11.reuse, P0 ;  /* 0x0000000b0500720c */ /* 0x080fe200007c6670 */
[----:B-1----:R2:W-:Y:S01]  /*17f50*/  @!P1 STG.E.64 [R6.64], R36 ;  /* 0x0000002406009986 */ /* 0x0025e2000c101b06 */
[----:B------:R-:W-:-:S03]  /*17f60*/  ISETP.GE.OR P0, PT, R10, R11, P0 ;  /* 0x0000000b0a00720c */ /* 0x000fc60000706670 */
[----:B------:R2:W-:Y:S04]  /*17f70*/  @!P5 STG.E.128 [R6.64+0x1800], R24 ;  /* 0x001800180600d986 */ /* 0x0005e8000c101d06 */
        /* <DEDUP_REMOVED lines=8> */
.L_x_6053:
        /* <DEDUP_REMOVED lines=16> */
.L_x_7912:


//--------------------- .text._ZN5flash24flash_fwd_splitkv_kernelI23Flash_fwd_kernel_traitsILi64ELi64ELi128ELi4ELb0ELb0EN7cutlass10bfloat16_tE19Flash_kernel_traitsILi64ELi64ELi128ELi4ES3_EELb1ELb0ELb0ELb0ELb0ELb1ELb1ELb1EEEvNS_16Flash_fwd_paramsE --------------------------
	.section	.text._ZN5flash24flash_fwd_splitkv_kernelI23Flash_fwd_kernel_traitsILi64ELi64ELi128ELi4ELb0ELb0EN7cutlass10bfloat16_tE19Flash_kernel_traitsILi64ELi64ELi128ELi4ES3_EELb1ELb0ELb0ELb0ELb0ELb1ELb1ELb1EEEvNS_16Flash_fwd_paramsE,"ax",@progbits
	.sectioninfo	@"SHI_REGISTERS=255"
	.align	128
        .global         _ZN5flash24flash_fwd_splitkv_kernelI23Flash_fwd_kernel_traitsILi64ELi64ELi128ELi4ELb0ELb0EN7cutlass10bfloat16_tE19Flash_kernel_traitsILi64ELi64ELi128ELi4ES3_EELb1ELb0ELb0ELb0ELb0ELb1ELb1ELb1EEEvNS_16Flash_fwd_paramsE
        .type           _ZN5flash24flash_fwd_splitkv_kernelI23Flash_fwd_kernel_traitsILi64ELi64ELi128ELi4ELb0ELb0EN7cutlass10bfloat16_tE19Flash_kernel_traitsILi64ELi64ELi128ELi4ES3_EELb1ELb0ELb0ELb0ELb0ELb1ELb1ELb1EEEvNS_16Flash_fwd_paramsE,@function
        .size           _ZN5flash24flash_fwd_splitkv_kernelI23Flash_fwd_kernel_traitsILi64ELi64ELi128ELi4ELb0ELb0EN7cutlass10bfloat16_tE19Flash_kernel_traitsILi64ELi64ELi128ELi4ES3_EELb1ELb0ELb0ELb0ELb0ELb1ELb1ELb1EEEvNS_16Flash_fwd_paramsE,(.L_x_7913 - _ZN5flash24flash_fwd_splitkv_kernelI23Flash_fwd_kernel_traitsILi64ELi64ELi128ELi4ELb0ELb0EN7cutlass10bfloat16_tE19Flash_kernel_traitsILi64ELi64ELi128ELi4ES3_EELb1ELb0ELb0ELb0ELb0ELb1ELb1ELb1EEEvNS_16Flash_fwd_paramsE)
        .other          _ZN5flash24flash_fwd_splitkv_kernelI23Flash_fwd_kernel_traitsILi64ELi64ELi128ELi4ELb0ELb0EN7cutlass10bfloat16_tE19Flash_kernel_traitsILi64ELi64ELi128ELi4ES3_EELb1ELb0ELb0ELb0ELb0ELb1ELb1ELb1EEEvNS_16Flash_fwd_paramsE,@"STO_CUDA_ENTRY STV_DEFAULT"
_ZN5flash24flash_fwd_splitkv_kernelI23Flash_fwd_kernel_traitsILi64ELi64ELi128ELi4ELb0ELb0EN7cutlass10bfloat16_tE19Flash_kernel_traitsILi64ELi64ELi128ELi4ES3_EELb1ELb0ELb0ELb0ELb0ELb1ELb1ELb1EEEvNS_16Flash_fwd_paramsE:
.text._ZN5flash24flash_fwd_splitkv_kernelI23Flash_fwd_kernel_traitsILi64ELi64ELi128ELi4ELb0ELb0EN7cutlass10bfloat16_tE19Flash_kernel_traitsILi64ELi64ELi128ELi4ES3_EELb1ELb0ELb0ELb0ELb0ELb1ELb1ELb1EEEvNS_16Flash_fwd_paramsE:
        /* <DEDUP_REMOVED lines=53> */
.L_x_6054:
[----:B-1-34-:R-:W-:Y:S02]  /*0350*/  MOV R5, c[0x0][0x218] ;  /* 0x0000860000057a02 */ /* 0x01afe40000000f00 */
.L_x_6055:
        /* <DEDUP_REMOVED lines=146> */
.L_x_6056:
        /* <DEDUP_REMOVED lines=9> */
[----:B------:R-:W-:Y:S02]  /*0d10*/  PLOP3.LUT P2, PT, PT, PT, PT, 0x8, 0x0 ;  /* 0x000000000000781c */ /* 0x000fe40003f4e170 */
[----:B------:R-:W-:-:S09]  /*0d20*/  LOP3.LUT R182, R182, 0xfffffff7, RZ, 0xc0, !PT ;  /* 0xfffffff7b6b67812 */ /* 0x000fd200078ec0ff */
        /* <DEDUP_REMOVED lines=9> */
[----:B------:R-:W-:Y:S01]  /*0dc0*/  @P2 LOP3.LUT R182, R182, 0x8, RZ, 0xfc, !PT ;  /* 0x00000008b6b62812 */ /* 0x000fe200078efcff */
        /* <DEDUP_REMOVED lines=75> */
.L_x_6057:
        /* <DEDUP_REMOVED lines=15> */
.L_x_6059:
        /* <DEDUP_REMOVED lines=52> */
.L_x_6058:
        /* <DEDUP_REMOVED lines=94> */
[----:B------:R-:W-:Y:S01]  /*1c90*/  LOP3.LUT R182, R182, 0xfffffffb, RZ, 0xc0, !PT ;  /* 0xfffffffbb6b67812 */ /* 0x000fe200078ec0ff */
[----:B------:R-:W-:Y:S01]  /*1ca0*/  UMOV UR13, 0x40 ;  /* 0x00000040000d7882 */ /* 0x000fe20000000000 */
[----:B------:R-:W-:Y:S01]  /*1cb0*/  IADD3.X R5, R5, R133, ~R8, P1, P0 ;  /* 0x0000008505057210 */ /* 0x000fe20000fe0c08 */
[C---:B------:R-:W-:Y:S01]  /*1cc0*/  IMAD R4, R181.reuse, c[0x0][0x27c], R4 ;  /* 0x00009f00b5047a24 */ /* 0x040fe200078e0204 */
[----:B------:R-:W-:Y:S01]  /*1cd0*/  ULDC.64 UR4, c[0x0][0x1a0] ;  /* 0x0000680000047ab9 */ /* 0x000fe20000000a00 */
[C---:B------:R-:W-:Y:S01]  /*1ce0*/  IMAD.WIDE.U32 R10, R181.reuse, c[0x0][0x280], R100 ;  /* 0x0000a000b50a7a25 */ /* 0x040fe200078e0064 */
[----:B------:R-:W-:Y:S01]  /*1cf0*/  UIMAD UR18, UR13, UR5, URZ ;  /* 0x000000050d1272a4 */ /* 0x000fe2000f8e023f */
[----:B------:R-:W-:Y:S01]  /*1d00*/  MOV R138, c[0x0][0x290] ;  /* 0x0000a400008a7a02 */ /* 0x000fe20000000f00 */
        /* <DEDUP_REMOVED lines=17> */
[----:B------:R-:W-:Y:S01]  /*1e20*/  SHF.L.U64.HI R71, R138, R98, c[0x0][0x294] ;  /* 0x0000a5008a477619 */ /* 0x000fe20000010262 */
        /* <DEDUP_REMOVED lines=28> */
[----:B------:R-:W-:Y:S01]  /*1ff0*/  SHF.L.U64.HI R75, R12, 0x1, R75 ;  /* 0x000000010c4b7819 */ /* 0x000fe2000001024b */
[----:B------:R-:W-:Y:S01]  /*2000*/  ULDC UR25, c[0x0][0x28c] ;  /* 0x0000a30000197ab9 */ /* 0x000fe20000000800 */
[----:B------:R-:W-:Y:S01]  /*2010*/  SHF.L.U64.HI R80, R10, 0x1, R80 ;  /* 0x000000010a507819 */ /* 0x000fe20000010250 */
[----:B------:R-:W-:Y:S01]  /*2020*/  IMAD.IADD R93, R3, 0x1, R93 ;  /* 0x00000001035d7824 */ /* 0x000fe200078e025d */
[----:B------:R-:W-:Y:S01]  /*2030*/  LEA R92, P0, R2, c[0x0][0x268], 0x1 ;  /* 0x00009a00025c7a11 */ /* 0x000fe200078008ff */
[----:B------:R-:W-:Y:S01]  /*2040*/  IMAD R90, R0, c[0x0][0x2a4], R5 ;  /* 0x0000a900005a7a24 */ /* 0x000fe200078e0205 */
[----:B------:R-:W-:Y:S01]  /*2050*/  IADD3 R120, R132, 0x30, RZ ;  /* 0x0000003084787810 */ /* 0x000fe20007ffe0ff */
[----:B------:R-:W-:Y:S01]  /*2060*/  IMAD.WIDE.U32 R4, R0, c[0x0][0x2a0], R6 ;  /* 0x0000a80000047a25 */ /* 0x000fe200078e0006 */
[----:B------:R-:W-:Y:S01]  /*2070*/  LEA.HI.X R93, R2, c[0x0][0x26c], R93, 0x1, P0 ;  /* 0x00009b00025d7a11 */ /* 0x000fe200000f0c5d */
[----:B------:R-:W-:Y:S01]  /*2080*/  ULDC UR24, c[0x0][0x28c] ;  /* 0x0000a30000187ab9 */ /* 0x000fe20000000800 */
[----:B------:R-:W-:Y:S01]  /*2090*/  ISETP.GE.AND P0, PT, R100, c[0x0][0x220], PT ;  /* 0x0000880064007a0c */ /* 0x000fe20003f06270 */
[----:B------:R-:W-:Y:S01]  /*20a0*/  IMAD.IADD R90, R5, 0x1, R90 ;  /* 0x00000001055a7824 */ /* 0x000fe200078e025a */
[----:B------:R-:W-:Y:S01]  /*20b0*/  LEA R91, P1, R4, c[0x0][0x270], 0x1 ;  /* 0x00009c00045b7a11 */ /* 0x000fe200078208ff */
[----:B------:R-:W-:Y:S01]  /*20c0*/  IMAD R96, R61, R96, RZ ;  /* 0x000000603d607224 */ /* 0x000fe200078e02ff */
[----:B------:R-:W-:Y:S01]  /*20d0*/  IADD3 R119, R132, 0x40, RZ ;  /* 0x0000004084777810 */ /* 0x000fe20007ffe0ff */
[----:B------:R-:W-:Y:S01]  /*20e0*/  IMAD.MOV.U32 R65, RZ, RZ, 0x5 ;  /* 0x00000005ff417424 */ /* 0x000fe200078e00ff */
[----:B------:R-:W-:Y:S01]  /*20f0*/  LEA.HI.X R90, R4, c[0x0][0x274], R90, 0x1, P1 ;  /* 0x00009d00045a7a11 */ /* 0x000fe200008f0c5a */
[----:B------:R-:W-:Y:S01]  /*2100*/  IMAD.MOV.U32 R68, RZ, RZ, 0x6 ;  /* 0x00000006ff447424 */ /* 0x000fe200078e00ff */
[----:B------:R-:W-:Y:S01]  /*2110*/  LEA R86, P1, R128, c[0x0][0x168], 0x1 ;  /* 0x00005a0080567a11 */ /* 0x000fe200078208ff */
[----:B------:R-:W-:Y:S01]  /*2120*/  IMAD.SHL.U32 R81, R10, 0x2, RZ ;  /* 0x000000020a517824 */ /* 0x000fe200078e00ff */
[----:B------:R-:W-:Y:S01]  /*2130*/  SHF.R.S32.HI R45, RZ, 0x1f, R96 ;  /* 0x0000001fff2d7819 */ /* 0x000fe20000011460 */
[----:B------:R-:W-:Y:S01]  /*2140*/  IMAD.MOV.U32 R99, RZ, RZ, c[0x0][0x288] ;  /* 0x0000a200ff637624 */ /* 0x000fe200078e00ff */
[----:B------:R-:W-:Y:S01]  /*2150*/  LEA.HI.X R85, R128, c[0x0][0x16c], R131, 0x1, P1 ;  /* 0x00005b0080557a11 */ /* 0x000fe200008f0c83 */
[----:B------:R-:W-:Y:S01]  /*2160*/  IMAD.WIDE.U32 R148, R147, 0x40, RZ ;  /* 0x0000004093947825 */ /* 0x000fe200078e00ff */
[----:B------:R-:W-:Y:S01]  /*2170*/  @P0 LOP3.LUT R182, R182, 0x4, RZ, 0xfc, !PT ;  /* 0x00000004b6b60812 */ /* 0x000fe200078efcff */
[----:B------:R-:W-:Y:S01]  /*2180*/  ULDC UR23, c[0x0][0x28c] ;  /* 0x0000a30000177ab9 */ /* 0x000fe20000000800 */
[----:B------:R-:W-:Y:S01]  /*2190*/  LEA R88, P0, R124, c[0x0][0x170], 0x1 ;  /* 0x00005c007c587a11 */ /* 0x000fe200078008ff */
[----:B------:R-:W-:Y:S01]  /*21a0*/  IMAD.SHL.U32 R74, R138, 0x20, RZ ;  /* 0x000000208a4a7824 */ /* 0x000fe200078e00ff */
[-C--:B------:R-:W-:Y:S01]  /*21b0*/  IADD3 R46, P1, R60, R96.reuse, RZ ;  /* 0x000000603c2e7210 */ /* 0x080fe20007f3e0ff */
[----:B------:R-:W-:Y:S01]  /*21c0*/  IMAD.SHL.U32 R79, R138, 0x40, RZ ;  /* 0x000000408a4f7824 */ /* 0x000fe200078e00ff */
[----:B------:R-:W-:Y:S01]  /*21d0*/  LEA.HI.X R89, R124, c[0x0][0x174], R127, 0x1, P0 ;  /* 0x00005d007c597a11 */ /* 0x000fe200000f0c7f */
[C---:B------:R-:W-:Y:S01]  /*21e0*/  IMAD.SHL.U32 R72, R138.reuse, 0x10, RZ ;  /* 0x000000108a487824 */ /* 0x040fe200078e00ff */
[----:B------:R-:W-:Y:S01]  /*21f0*/  IADD3 R96, P0, R59, R96, RZ ;  /* 0x000000603b607210 */ /* 0x000fe20007f1e0ff */
[C---:B------:R-:W-:Y:S01]  /*2200*/  IMAD.WIDE.U32 R144, R138.reuse, 0x60, RZ ;  /* 0x000000608a907825 */ /* 0x040fe200078e00ff */
[CC--:B------:R-:W-:Y:S01]  /*2210*/  SHF.L.U64.HI R73, R138.reuse, R65.reuse, c[0x0][0x294] ;  /* 0x0000a5008a497619 */ /* 0x0c0fe20000010241 */
[----:B------:R-:W-:Y:S01]  /*2220*/  ULDC UR22, c[0x0][0x28c] ;  /* 0x0000a30000167ab9 */ /* 0x000fe20000000800 */
[-C--:B------:R-:W-:Y:S01]  /*2230*/  SHF.L.U64.HI R78, R138, R68.reuse, c[0x0][0x294] ;  /* 0x0000a5008a4e7619 */ /* 0x080fe20000010244 */
[--C-:B------:R-:W-:Y:S01]  /*2240*/  IMAD.X R97, R57, 0x1, R45.reuse, P0 ;  /* 0x0000000139617824 */ /* 0x100fe200000e062d */
[C---:B------:R-:W-:Y:S01]  /*2250*/  SHF.L.U64.HI R65, R99.reuse, R65, c[0x0][0x28c] ;  /* 0x0000a30063417619 */ /* 0x040fe20000010241 */
[----:B------:R-:W-:Y:S01]  /*2260*/  IMAD.X R45, R58, 0x1, R45, P1 ;  /* 0x000000013a2d7824 */ /* 0x000fe200008e062d */
[C---:B------:R-:W-:Y:S01]  /*2270*/  SHF.L.U64.HI R68, R99.reuse, R68, c[0x0][0x28c] ;  /* 0x0000a30063447619 */ /* 0x040fe20000010244 */
[----:B------:R-:W-:Y:S01]  /*2280*/  IMAD.WIDE.U32 R142, R138, 0xa0, RZ ;  /* 0x000000a08a8e7825 */ /* 0x000fe200078e00ff */
[----:B------:R-:W-:Y:S01]  /*2290*/  SHF.L.U64.HI R97, R96, 0x1, R97 ;  /* 0x0000000160617819 */ /* 0x000fe20000010261 */
[----:B------:R-:W-:Y:S01]  /*22a0*/  ULDC UR21, c[0x0][0x28c] ;  /* 0x0000a30000157ab9 */ /* 0x000fe20000000800 */
[----:B------:R-:W-:Y:S01]  /*22b0*/  SHF.L.U64.HI R45, R46, 0x1, R45 ;  /* 0x000000012e2d7819 */ /* 0x000fe2000001022d */
[----:B------:R-:W-:Y:S01]  /*22c0*/  IMAD.SHL.U32 R96, R96, 0x2, RZ ;  /* 0x0000000260607824 */ /* 0x000fe200078e00ff */
[C---:B------:R-:W-:Y:S01]  /*22d0*/  SHF.L.U64.HI R98, R99.reuse, R98, c[0x0][0x28c] ;  /* 0x0000a30063627619 */ /* 0x040fe20000010262 */
[----:B------:R-:W-:Y:S01]  /*22e0*/  IMAD.SHL.U32 R46, R46, 0x2, RZ ;  /* 0x000000022e2e7824 */ /* 0x000fe200078e00ff */
[----:B------:R-:W-:Y:S01]  /*22f0*/  SHF.L.U32 R66, R99, 0x5, RZ ;  /* 0x0000000563427819 */ /* 0x000fe200000006ff */
[----:B------:R-:W-:Y:S01]  /*2300*/  IMAD.WIDE.U32 R140, R138, 0xc0, RZ ;  /* 0x000000c08a8c7825 */ /* 0x000fe200078e00ff */
[----:B------:R-:W-:Y:S01]  /*2310*/  IADD3 R94, P3, R96, c[0x0][0x2b0], RZ ;  /* 0x0000ac00605e7a10 */ /* 0x000fe20007f7e0ff */
[----:B------:R-:W-:Y:S01]  /*2320*/  ULDC UR20, c[0x0][0x28c] ;  /* 0x0000a30000147ab9 */ /* 0x000fe20000000800 */
[----:B------:R-:W-:Y:S01]  /*2330*/  IADD3 R10, P1, R46, c[0x0][0x2b0], RZ ;  /* 0x0000ac002e0a7a10 */ /* 0x000fe20007f3e0ff */
[----:B------:R-:W-:Y:S01]  /*2340*/  IMAD.WIDE.U32 R146, R147, 0x20, RZ ;  /* 0x0000002093927825 */ /* 0x000fe200078e00ff */
[----:B------:R-:W-:Y:S01]  /*2350*/  IADD3 R96, P2, R96, c[0x0][0x2a8], RZ ;  /* 0x0000aa0060607a10 */ /* 0x000fe20007f5e0ff */
[----:B------:R-:W-:Y:S01]  /*2360*/  ULDC UR19, c[0x0][0x28c] ;  /* 0x0000a30000137ab9 */ /* 0x000fe20000000800 */
[----:B------:R-:W-:Y:S01]  /*2370*/  IADD3 R46, P0, R46, c[0x0][0x2a8], RZ ;  /* 0x0000aa002e2e7a10 */ /* 0x000fe20007f1e0ff */
[C---:B------:R-:W-:Y:S01]  /*2380*/  IMAD.SHL.U32 R115, R61.reuse, 0x10, RZ ;  /* 0x000000103d737824 */ /* 0x040fe200078e00ff */
[----:B------:R-:W-:Y:S01]  /*2390*/  SHF.L.U64.HI R73, R74, 0x1, R73 ;  /* 0x000000014a497819 */ /* 0x000fe20000010249 */
[----:B------:R-:W-:Y:S01]  /*23a0*/  IMAD.SHL.U32 R114, R61, 0x20, RZ ;  /* 0x000000203d727824 */ /* 0x000fe200078e00ff */
[----:B------:R-:W-:Y:S01]  /*23b0*/  SHF.L.U64.HI R78, R79, 0x1, R78 ;  /* 0x000000014f4e7819 */ /* 0x000fe2000001024e */
[C---:B------:R-:W-:Y:S01]  /*23c0*/  IMAD R113, R61.reuse, 0x30, RZ ;  /* 0x000000303d717824 */ /* 0x040fe200078e02ff */
[----:B------:R-:W-:Y:S01]  /*23d0*/  SHF.L.U64.HI R71, R72, 0x1, R71 ;  /* 0x0000000148477819 */ /* 0x000fe20000010247 */
[----:B------:R-:W-:Y:S01]  /*23e0*/  IMAD.SHL.U32 R112, R61, 0x40, RZ ;  /* 0x000000403d707824 */ /* 0x000fe200078e00ff */
[----:B------:R-:W-:Y:S01]  /*23f0*/  IADD3.X R95, R97, c[0x0][0x2b4], RZ, P3, !PT ;  /* 0x0000ad00615f7a10 */ /* 0x000fe20001ffe4ff */
[----:B------:R-:W-:Y:S01]  /*2400*/  IMAD R111, R61, 0x50, RZ ;  /* 0x000000503d6f7824 */ /* 0x000fe200078e02ff */
[----:B------:R-:W-:Y:S01]  /*2410*/  IADD3.X R9, R45, c[0x0][0x2b4], RZ, P1, !PT ;  /* 0x0000ad002d097a10 */ /* 0x000fe20000ffe4ff */
[C---:B------:R-:W-:Y:S01]  /*2420*/  IMAD R110, R61.reuse, 0x60, RZ ;  /* 0x000000603d6e7824 */ /* 0x040fe200078e02ff */
[C---:B------:R-:W-:Y:S01]  /*2430*/  IADD3 R118, R132.reuse, 0x50, RZ ;  /* 0x0000005084767810 */ /* 0x040fe20007ffe0ff */
[----:B------:R-:W-:Y:S01]  /*2440*/  IMAD R109, R61, 0x70, RZ ;  /* 0x000000703d6d7824 */ /* 0x000fe200078e02ff */
[----:B------:R-:W-:Y:S01]  /*2450*/  IADD3 R117, R132, 0x60, RZ ;  /* 0x0000006084757810 */ /* 0x000fe20007ffe0ff */
[----:B------:R-:W-:Y:S01]  /*2460*/  IMAD.WIDE.U32 R138, R138, 0xe0, RZ ;  /* 0x000000e08a8a7825 */ /* 0x000fe200078e00ff */
[----:B------:R-:W-:Y:S01]  /*2470*/  IADD3 R116, R132, 0x70, RZ ;  /* 0x0000007084747810 */ /* 0x000fe20007ffe0ff */
[----:B------:R-:W-:Y:S01]  /*2480*/  ULDC UR18, c[0x0][0x28c] ;  /* 0x0000a30000127ab9 */ /* 0x000fe20000000800 */
[----:B------:R-:W-:Y:S01]  /*2490*/  SHF.R.S32.HI R108, RZ, 0x1f, R115 ;  /* 0x0000001fff6c7819 */ /* 0x000fe20000011473 */
        /* <DEDUP_REMOVED lines=13> */
[----:B------:R-:W-:Y:S01]  /*2570*/  SHF.L.U32 R72, R72, 0x1, RZ ;  /* 0x0000000148487819 */ /* 0x000fe200000006ff */
[----:B------:R-:W-:Y:S01]  /*2580*/  IMAD.U32 R64, R64, -0x80, RZ ;  /* 0xffffff8040407824 */ /* 0x000fe200078e00ff */
        /* <DEDUP_REMOVED lines=17> */
[----:B------:R-:W-:Y:S02]  /*26a0*/  UIADD3 UR16, UR33, UR16, URZ ;  /* 0x0000001021107290 */ /* 0x000fe4000fffe03f */
[----:B------:R-:W-:Y:S02]  /*26b0*/  UIADD3 UR15, UR31, UR15, URZ ;  /* 0x0000000f1f0f7290 */ /* 0x000fe4000fffe03f */
[----:B------:R-:W-:Y:S02]  /*26c0*/  UIADD3 UR14, UR29, UR14, URZ ;  /* 0x0000000e1d0e7290 */ /* 0x000fe4000fffe03f */
[----:B------:R-:W-:Y:S02]  /*26d0*/  UIADD3 UR26, UR35, UR26, URZ ;  /* 0x0000001a231a7290 */ /* 0x000fe4000fffe03f */
[----:B------:R-:W-:-:S02]  /*26e0*/  ULDC.U8 UR8, c[0x0][0x313] ;  /* 0x0000c4c000087ab9 */ /* 0x000fc40000000000 */
.L_x_6114:
[----:B------:R-:W-:Y:S01]  /*26f0*/  LEA R3, R11, 0xffffff80, 0x7 ;  /* 0xffffff800b037811 */ /* 0x000fe200078e38ff */
[----:B---3--:R-:W-:Y:S01]  /*2700*/  IMAD.MOV.U32 R12, RZ, RZ, R91 ;  /* 0x000000ffff0c7224 */ /* 0x008fe200078e005b */
[----:B------:R-:W-:Y:S01]  /*2710*/  LOP3.LUT P4, RZ, R182, 0x4, RZ, 0xc0, !PT ;  /* 0x00000004b6ff7812 */ /* 0x000fe2000788c0ff */
        /* <DEDUP_REMOVED lines=10> */
[----:B------:R-:W-:Y:S02]  /*27c0*/  @!P2 LEA R150, P0, R177, R88, 0x1 ;  /* 0x00000058b196a211 */ /* 0x000fe400078008ff */
        /* <DEDUP_REMOVED lines=8> */
[----:B------:R-:W-:Y:S03]  /*2850*/  @!P6 IADD3 R50, P1, R88, R76, RZ ;  /* 0x0000004c5832e210 */ /* 0x000fe60007f3e0ff */
[----:B------:R-:W-:Y:S01]  /*2860*/  @!P3 IMAD.X R25, R90, 0x1, R77, P0 ;  /* 0x000000015a19b824 */ /* 0x000fe200000e064d */
[----:B------:R-:W-:Y:S01]  /*2870*/  @!P3 IADD3 R48, P0, R88, UR32, RZ ;  /* 0x000000205830bc10 */ /* 0x000fe2000ff1e0ff */
[C---:B------:R-:W-:Y:S01]  /*2880*/  @!P6 IMAD.X R51, R89.reuse, 0x1, R75, P1 ;  /* 0x000000015933e824 */ /* 0x040fe200008e064b */
[C---:B------:R-:W-:Y:S02]  /*2890*/  LOP3.LUT P1, RZ, R182.reuse, 0x4, RZ, 0xc0, !PT ;  /* 0x00000004b6ff7812 */ /* 0x040fe4000782c0ff */
[----:B------:R-:W-:Y:S02]  /*28a0*/  @!P3 IADD3.X R49, R89, UR16, RZ, P0, !PT ;  /* 0x000000105931bc10 */ /* 0x000fe400087fe4ff */
[----:B------:R-:W-:Y:S02]  /*28b0*/  @!P2 IADD3 R20, P0, R91, R79, RZ ;  /* 0x0000004f5b14a210 */ /* 0x000fe40007f1e0ff */
[----:B------:R-:W-:Y:S03]  /*28c0*/  LOP3.LUT R182, R182, 0xfffffffd, RZ, 0xc0, !PT ;  /* 0xfffffffdb6b67812 */ /* 0x000fe600078ec0ff */
[----:B------:R-:W-:Y:S01]  /*28d0*/  @!P2 IMAD.X R21, R90, 0x1, R78, P0 ;  /* 0x000000015a15a824 */ /* 0x000fe200000e064e */
[----:B--2---:R-:W-:Y:S02]  /*28e0*/  @!P2 IADD3 R42, P0, R88, R81, RZ ;  /* 0x00000051582aa210 */ /* 0x004fe40007f1e0ff */
[----:B------:R-:W-:Y:S03]  /*28f0*/  @P2 LOP3.LUT R182, R182, 0x2, RZ, 0xfc, !PT ;  /* 0x00000002b6b62812 */ /* 0x000fe600078efcff */
        /* <DEDUP_REMOVED lines=9> */
[C---:B------:R-:W-:Y:S02]  /*2990*/  LOP3.LUT P4, RZ, R182.reuse, 0x2, RZ, 0xc0, !PT ;  /* 0x00000002b6ff7812 */ /* 0x040fe4000788c0ff */
[----:B------:R-:W-:Y:S02]  /*29a0*/  ISETP.LT.OR P5, PT, R117, R3, P0 ;  /* 0x000000037500720c */ /* 0x000fe400007a1670 */
[----:B------:R-:W-:Y:S11]  /*29b0*/  LOP3.LUT R182, R182, 0xfffffffe, RZ, 0xc0, !PT ;  /* 0xfffffffeb6b67812 */ /* 0x000ff600078ec0ff */
[----:B------:R-:W-:Y:S05]  /*29c0*/  @!P5 IADD3 R38, P0, R91, R140, RZ ;  /* 0x0000008c5b26d210 */ /* 0x000fea0007f1e0ff */
[----:B------:R-:W-:Y:S01]  /*29d0*/  @!P5 IMAD.X R39, R90, 0x1, R83, P0 ;  /* 0x000000015a27d824 */ /* 0x000fe200000e0653 */
[----:B------:R-:W-:Y:S04]  /*29e0*/  @!P5 IADD3 R36, P0, R88, UR28, RZ ;  /* 0x0000001c5824dc10 */ /* 0x000fe8000ff1e0ff */
[----:B------:R-:W-:Y:S02]  /*29f0*/  @!P5 IADD3.X R37, R89, UR14, RZ, P0, !PT ;  /* 0x0000000e5925dc10 */ /* 0x000fe400087fe4ff */
[C---:B------:R-:W-:Y:S04]  /*2a00*/  ISETP.GE.OR P0, PT, R116.reuse, R5, P1 ;  /* 0x000000057400720c */ /* 0x040fe80000f06670 */
[----:B------:R-:W-:-:S13]  /*2a10*/  ISETP.LT.OR P2, PT, R116, R3, P0 ;  /* 0x000000037400720c */ /* 0x000fda0000741670 */
[----:B------:R-:W-:Y:S02]  /*2a20*/  @!P2 IADD3 R34, P0, R91, R138, RZ ;  /* 0x0000008a5b22a210 */ /* 0x000fe40007f1e0ff */
[----:B------:R-:W-:Y:S03]  /*2a30*/  @P2 LOP3.LUT R182, R182, 0x1, RZ, 0xfc, !PT ;  /* 0x00000001b6b62812 */ /* 0x000fe600078efcff */
        /* <DEDUP_REMOVED lines=8> */
[----:B------:R-:W-:Y:S11]  /*2ac0*/  LOP3.LUT P0, RZ, R182, 0x1, RZ, 0xc0, !PT ;  /* 0x00000001b6ff7812 */ /* 0x000ff6000780c0ff */
        /* <DEDUP_REMOVED lines=71> */
.L_x_6064:
[----:B------:R-:W-:Y:S05]  /*2f40*/  BSYNC B0 ;  /* 0x0000000000007941 */ /* 0x000fea0003800000 */
.L_x_6063:
        /* <DEDUP_REMOVED lines=57> */
.L_x_6066:
[----:B------:R-:W-:Y:S05]  /*32e0*/  BSYNC B0 ;  /* 0x0000000000007941 */ /* 0x000fea0003800000 */
.L_x_6065:
        /* <DEDUP_REMOVED lines=57> */
.L_x_6068:
[----:B------:R-:W-:Y:S05]  /*3680*/  BSYNC B0 ;  /* 0x0000000000007941 */ /* 0x000fea0003800000 */
.L_x_6067:
        /* <DEDUP_REMOVED lines=61> */
.L_x_6070:
[----:B------:R-:W-:Y:S05]  /*3a60*/  BSYNC B0 ;  /* 0x0000000000007941 */ /* 0x000fea0003800000 */
.L_x_6069:
[----:B------:R-:W-:Y:S01]  /*3a70*/  LOP3.LUT P0, RZ, R182, 0x2, RZ, 0xc0, !PT ;  /* 0x00000002b6ff7812 */ /* 0x000fe2000780c0ff */
        /* <DEDUP_REMOVED lines=57> */
.L_x_6072:
[----:B------:R-:W-:Y:S05]  /*3e10*/  BSYNC B0 ;  /* 0x0000000000007941 */ /* 0x000fea0003800000 */
.L_x_6071:
        /* <DEDUP_REMOVED lines=61> */
.L_x_6074:
[----:B------:R-:W-:Y:S05]  /*41f0*/  BSYNC B0 ;  /* 0x0000000000007941 */ /* 0x000fea0003800000 */
.L_x_6073:
        /* <DEDUP_REMOVED lines=61> */
.L_x_6076:
[----:B------:R-:W-:Y:S05]  /*45d0*/  BSYNC B0 ;  /* 0x0000000000007941 */ /* 0x000fea0003800000 */
.L_x_6075:
[----:B------:R-:W-:Y:S01]  /*45e0*/  LOP3.LUT P0, RZ, R182, 0x1, RZ, 0xc0, !PT ;  /* 0x00000001b6ff7812 */ /* 0x000fe2000780c0ff */
        /* <DEDUP_REMOVED lines=61> */
.L_x_6078:
[----:B------:R-:W-:Y:S05]  /*49c0*/  BSYNC B0 ;  /* 0x0000000000007941 */ /* 0x000fea0003800000 */
.L_x_6077:
        /* <DEDUP_REMOVED lines=10> */
.L_x_6062:
        /* <DEDUP_REMOVED lines=85> */
.L_x_6083:
[----:B------:R-:W-:Y:S05]  /*4fc0*/  BSYNC B0 ;  /* 0x0000000000007941 */ /* 0x000fea0003800000 */
.L_x_6082:
[----:B------:R-:W-:Y:S05]  /*4fd0*/  MOV R87, R85 ;  /* 0x0000005500577202 */ /* 0x000fea0000000f00 */
[----:B-----5:R2:W-:Y:S02]  /*4fe0*/  STG.E.128 [R86.64], R40 ;  /* 0x0000002856007986 */ /* 0x0205e4000c101d06 */
.L_x_6081:
[----:B------:R-:W-:Y:S05]  /*4ff0*/  BSYNC B1 ;  /* 0x0000000000017941 */ /* 0x000fea0003800000 */
.L_x_6080:
        /* <DEDUP_REMOVED lines=16> */
[----:B------:R-:W-:Y:S02]  /*5100*/  LOP3.LUT R39, R42, 0xffff0000, RZ, 0xc0, !PT ;  /* 0xffff00002a277812 */ /* 0x000fe400078ec0ff */
[C---:B------:R-:W-:Y:S02]  /*5110*/  SHF.L.U32 R42, R43.reuse, 0x10, RZ ;  /* 0x000000102b2a7819 */ /* 0x040fe400000006ff */
[----:B------:R-:W-:Y:S01]  /*5120*/  LOP3.LUT R43, R43, 0xffff0000, RZ, 0xc0, !PT ;  /* 0xffff00002b2b7812 */ /* 0x000fe200078ec0ff */
[----:B------:R-:W-:Y:S01]  /*5130*/  @P0 IMAD R87, RZ, RZ, -UR5 ;  /* 0x80000005ff570e24 */ /* 0x000fe2000f8e02ff */
[----:B------:R-:W-:Y:S04]  /*5140*/  @P0 IADD3 R150, RZ, -UR5, RZ ;  /* 0x80000005ff960c10 */ /* 0x000fe8000fffe0ff */
[C---:B------:R-:W-:Y:S02]  /*5150*/  LEA R16, P1, R87.reuse, R152, 0x1 ;  /* 0x0000009857107211 */ /* 0x040fe400078208ff */
[----:B--2---:R-:W-:Y:S01]  /*5160*/  MOV R152, RZ ;  /* 0x000000ff00987202 */ /* 0x004fe20000000f00 */
[----:B------:R-:W-:Y:S01]  /*5170*/  @P0 IMAD R152, RZ, RZ, -UR5 ;  /* 0x80000005ff980e24 */ /* 0x000fe2000f8e02ff */
[----:B------:R-:W-:Y:S04]  /*5180*/  LEA.HI.X.SX32 R17, R87, R153, 0x1, P1 ;  /* 0x0000009957117211 */ /* 0x000fe800008f0eff */
[C---:B------:R-:W-:Y:S02]  /*5190*/  IADD3 R153, P1, R115.reuse, R152, RZ ;  /* 0x0000009873997210 */ /* 0x040fe40007f3e0ff */
[----:B------:R-:W2:Y:S02]  /*51a0*/  LDG.E.128 R16, [R16.64] ;  /* 0x0000000610107981 */ /* 0x000ea4000c1e1d00 */
        /* <DEDUP_REMOVED lines=61> */
.L_x_6087:
[----:B------:R-:W-:Y:S05]  /*5580*/  BSYNC B0 ;  /* 0x0000000000007941 */ /* 0x000fea0003800000 */
.L_x_6086:
[C---:B------:R-:W-:Y:S04]  /*5590*/  LEA R2, P0, R179.reuse, R86, 0x1 ;  /* 0x00000056b3027211 */ /* 0x040fe800078008ff */
[----:B------:R-:W-:Y:S05]  /*55a0*/  LEA.HI.X R3, R179, R85, R178, 0x1, P0 ;  /* 0x00000055b3037211 */ /* 0x000fea00000f0cb2 */
[----:B-----5:R3:W-:Y:S04]  /*55b0*/  STG.E.128 [R2.64], R40 ;  /* 0x0000002802007986 */ /* 0x0207e8000c101d06 */
.L_x_6085:
[----:B------:R-:W-:Y:S05]  /*55c0*/  BSYNC B1 ;  /* 0x0000000000017941 */ /* 0x000fea0003800000 */
.L_x_6084:
        /* <DEDUP_REMOVED lines=25> */
[----:B------:R-:W-:Y:S02]  /*5760*/  IADD3 R153, P1, R114, R152, RZ ;  /* 0x0000009872997210 */ /* 0x000fe40007f3e0ff */
[----:B------:R-:W2:Y:S02]  /*5770*/  LDG.E.128 R16, [R16.64] ;  /* 0x0000000610107981 */ /* 0x000ea4000c1e1d00 */
[-C--:B------:R-:W-:Y:S02]  /*5780*/  LEA.HI.X.SX32 R152, R152, R107.reuse, 0x1, P1 ;  /* 0x0000006b98987211 */ /* 0x080fe400008f0eff */
        /* <DEDUP_REMOVED lines=60> */
.L_x_6091:
[----:B------:R-:W-:Y:S05]  /*5b50*/  BSYNC B0 ;  /* 0x0000000000007941 */ /* 0x000fea0003800000 */
.L_x_6090:
[C---:B------:R-:W-:Y:S04]  /*5b60*/  LEA R2, P0, R146.reuse, R86, 0x1 ;  /* 0x0000005692027211 */ /* 0x040fe800078008ff */
[----:B------:R-:W-:Y:S05]  /*5b70*/  LEA.HI.X R3, R146, R85, R67, 0x1, P0 ;  /* 0x0000005592037211 */ /* 0x000fea00000f0c43 */
[----:B-----5:R3:W-:Y:S04]  /*5b80*/  STG.E.128 [R2.64], R40 ;  /* 0x0000002802007986 */ /* 0x0207e8000c101d06 */
.L_x_6089:
[----:B------:R-:W-:Y:S05]  /*5b90*/  BSYNC B1 ;  /* 0x0000000000017941 */ /* 0x000fea0003800000 */
.L_x_6088:
        /* <DEDUP_REMOVED lines=23> */
[----:B------:R-:W-:Y:S01]  /*5d10*/  LEA.HI.X.SX32 R13, R44, R153, 0x1, P1 ;  /* 0x000000992c0d7211 */ /* 0x000fe200008f0eff */
[----:B------:R-:W-:Y:S01]  /*5d20*/  IMAD.MOV.U32 R44, RZ, RZ, RZ ;  /* 0x000000ffff2c7224 */ /* 0x000fe200078e00ff */
[C---:B--2---:R-:W-:Y:S02]  /*5d30*/  IADD3 R153, P1, R113.reuse, R150, RZ ;  /* 0x0000009671997210 */ /* 0x044fe40007f3e0ff */
[----:B------:R-:W-:Y:S01]  /*5d40*/  @P0 IADD3 R44, RZ, -UR5, RZ ;  /* 0x80000005ff2c0c10 */ /* 0x000fe2000fffe0ff */
[----:B------:R-:W2:Y:S01]  /*5d50*/  LDG.E.128 R20, [R12.64] ;  /* 0x000000060c147981 */ /* 0x000ea2000c1e1d00 */
        /* <DEDUP_REMOVED lines=61> */
.L_x_6095:
[----:B------:R-:W-:Y:S05]  /*6130*/  BSYNC B0 ;  /* 0x0000000000007941 */ /* 0x000fea0003800000 */
.L_x_6094:
[----:B------:R-:W-:Y:S02]  /*6140*/  MOV R3, 0x60 ;  /* 0x0000006000037802 */ /* 0x000fe40000000f00 */
[----:B------:R-:W-:Y:S03]  /*6150*/  MOV R87, R85 ;  /* 0x0000005500577202 */ /* 0x000fe60000000f00 */
[C---:B------:R-:W-:Y:S02]  /*6160*/  IMAD R0, R3.reuse, c[0x0][0x19c], RZ ;  /* 0x0000670003007a24 */ /* 0x040fe400078e02ff */
[----:B------:R-:W-:Y:S05]  /*6170*/  IMAD.WIDE.U32 R4, R3, c[0x0][0x198], R86 ;  /* 0x0000660003047a25 */ /* 0x000fea00078e0056 */
[----:B------:R-:W-:Y:S05]  /*6180*/  IADD3 R5, R5, R0, RZ ;  /* 0x0000000005057210 */ /* 0x000fea0007ffe0ff */
[----:B-----5:R3:W-:Y:S02]  /*6190*/  STG.E.128 [R4.64], R40 ;  /* 0x0000002804007986 */ /* 0x0207e4000c101d06 */
.L_x_6093:
[----:B------:R-:W-:Y:S05]  /*61a0*/  BSYNC B1 ;  /* 0x0000000000017941 */ /* 0x000fea0003800000 */
.L_x_6092:
[----:B------:R-:W-:Y:S01]  /*61b0*/  LOP3.LUT P0, RZ, R182, 0x2, RZ, 0xc0, !PT ;  /* 0x00000002b6ff7812 */ /* 0x000fe2000780c0ff */
[----:B------:R-:W-:-:S12]  /*61c0*/  BSSY B1, `(.L_x_6096) ;  /* 0x000005c000017945 */ /* 0x000fd80003800000 */
        /* <DEDUP_REMOVED lines=87> */
.L_x_6099:
[----:B------:R-:W-:Y:S05]  /*6740*/  BSYNC B0 ;  /* 0x0000000000007941 */ /* 0x000fea0003800000 */
.L_x_6098:
[C---:B------:R-:W-:Y:S04]  /*6750*/  LEA R2, P0, R148.reuse, R86, 0x1 ;  /* 0x0000005694027211 */ /* 0x040fe800078008ff */
[----:B------:R-:W-:Y:S05]  /*6760*/  LEA.HI.X R3, R148, R85, R70, 0x1, P0 ;  /* 0x0000005594037211 */ /* 0x000fea00000f0c46 */
[----:B-----5:R3:W-:Y:S04]  /*6770*/  STG.E.128 [R2.64], R40 ;  /* 0x0000002802007986 */ /* 0x0207e8000c101d06 */
.L_x_6097:
[----:B------:R-:W-:Y:S05]  /*6780*/  BSYNC B1 ;  /* 0x0000000000017941 */ /* 0x000fea0003800000 */
.L_x_6096:
        /* <DEDUP_REMOVED lines=89> */
.L_x_6103:
[----:B------:R-:W-:Y:S05]  /*6d20*/  BSYNC B0 ;  /* 0x0000000000007941 */ /* 0x000fea0003800000 */
.L_x_6102:
[----:B------:R-:W-:Y:S02]  /*6d30*/  MOV R3, 0xa0 ;  /* 0x000000a000037802 */ /* 0x000fe40000000f00 */
[----:B------:R-:W-:Y:S03]  /*6d40*/  MOV R87, R85 ;  /* 0x0000005500577202 */ /* 0x000fe60000000f00 */
[C---:B------:R-:W-:Y:S02]  /*6d50*/  IMAD R0, R3.reuse, c[0x0][0x19c], RZ ;  /* 0x0000670003007a24 */ /* 0x040fe400078e02ff */
[----:B------:R-:W-:Y:S05]  /*6d60*/  IMAD.WIDE.U32 R4, R3, c[0x0][0x198], R86 ;  /* 0x0000660003047a25 */ /* 0x000fea00078e0056 */
[----:B------:R-:W-:Y:S05]  /*6d70*/  IADD3 R5, R5, R0, RZ ;  /* 0x0000000005057210 */ /* 0x000fea0007ffe0ff */
[----:B-----5:R3:W-:Y:S02]  /*6d80*/  STG.E.128 [R4.64], R40 ;  /* 0x0000002804007986 */ /* 0x0207e4000c101d06 */
.L_x_6101:
[----:B------:R-:W-:Y:S05]  /*6d90*/  BSYNC B1 ;  /* 0x0000000000017941 */ /* 0x000fea0003800000 */
.L_x_6100:
        /* <DEDUP_REMOVED lines=89> */
.L_x_6107:
[----:B------:R-:W-:Y:S05]  /*7330*/  BSYNC B0 ;  /* 0x0000000000007941 */ /* 0x000fea0003800000 */
.L_x_6106:
[----:B------:R-:W-:Y:S02]  /*7340*/  MOV R3, 0xc0 ;  /* 0x000000c000037802 */ /* 0x000fe40000000f00 */
[----:B------:R-:W-:Y:S03]  /*7350*/  MOV R87, R85 ;  /* 0x0000005500577202 */ /* 0x000fe60000000f00 */
[C---:B------:R-:W-:Y:S02]  /*7360*/  IMAD R0, R3.reuse, c[0x0][0x19c], RZ ;  /* 0x0000670003007a24 */ /* 0x040fe400078e02ff */
[----:B------:R-:W-:Y:S05]  /*7370*/  IMAD.WIDE.U32 R4, R3, c[0x0][0x198], R86 ;  /* 0x0000660003047a25 */ /* 0x000fea00078e0056 */
[----:B------:R-:W-:Y:S05]  /*7380*/  IADD3 R5, R5, R0, RZ ;  /* 0x0000000005057210 */ /* 0x000fea0007ffe0ff */
[----:B-----5:R3:W-:Y:S02]  /*7390*/  STG.E.128 [R4.64], R40 ;  /* 0x0000002804007986 */ /* 0x0207e4000c101d06 */
.L_x_6105:
[----:B------:R-:W-:Y:S05]  /*73a0*/  BSYNC B1 ;  /* 0x0000000000017941 */ /* 0x000fea0003800000 */
.L_x_6104:
[----:B------:R-:W-:Y:S01]  /*73b0*/  LOP3.LUT P0, RZ, R182, 0x1, RZ, 0xc0, !PT ;  /* 0x00000001b6ff7812 */ /* 0x000fe2000780c0ff */
        /* <DEDUP_REMOVED lines=88> */
.L_x_6111:
[----:B------:R-:W-:Y:S05]  /*7940*/  BSYNC B0 ;  /* 0x0000000000007941 */ /* 0x000fea0003800000 */
.L_x_6110:
[----:B------:R-:W-:Y:S02]  /*7950*/  MOV R3, 0xe0 ;  /* 0x000000e000037802 */ /* 0x000fe40000000f00 */
[----:B------:R-:W-:Y:S03]  /*7960*/  MOV R87, R85 ;  /* 0x0000005500577202 */ /* 0x000fe60000000f00 */
[C---:B------:R-:W-:Y:S02]  /*7970*/  IMAD R0, R3.reuse, c[0x0][0x19c], RZ ;  /* 0x0000670003007a24 */ /* 0x040fe400078e02ff */
[----:B------:R-:W-:Y:S05]  /*7980*/  IMAD.WIDE.U32 R4, R3, c[0x0][0x198], R86 ;  /* 0x0000660003047a25 */ /* 0x000fea00078e0056 */
[----:B------:R-:W-:Y:S05]  /*7990*/  IADD3 R5, R5, R0, RZ ;  /* 0x0000000005057210 */ /* 0x000fea0007ffe0ff */
[----:B-----5:R3:W-:Y:S02]  /*79a0*/  STG.E.128 [R4.64], R40 ;  /* 0x0000002804007986 */ /* 0x0207e4000c101d06 */
.L_x_6109:
[----:B------:R-:W-:Y:S05]  /*79b0*/  BSYNC B1 ;  /* 0x0000000000017941 */ /* 0x000fea0003800000 */
.L_x_6108:
        /* <DEDUP_REMOVED lines=8> */
.L_x_6061:
        /* <DEDUP_REMOVED lines=17> */
[C---:B------:R-:W-:Y:S03]  /*7b50*/  LOP3.LUT P1, RZ, R182.reuse, 0x1, RZ, 0xc0, !PT ;  /* 0x00000001b6ff7812 */ /* 0x040fe6000782c0ff */
[----:B------:R-:W2:Y:S01]  /*7b60*/  @!P2 LDG.E.128 R4, [R4.64] ;  /* 0x000000060404a981 */ /* 0x000ea2000c1e1d00 */
[----:B-1----:R-:W-:Y:S02]  /*7b70*/  @!P3 IMAD.MOV.U32 R87, RZ, RZ, R85 ;  /* 0x000000ffff57b224 */ /* 0x002fe400078e0055 */
[----:B------:R-:W-:Y:S01]  /*7b80*/  @!P4 IMAD.MOV.U32 R17, RZ, RZ, 0xa0 ;  /* 0x000000a0ff11c424 */ /* 0x000fe200078e00ff */
[----:B--2---:R1:W-:Y:S01]  /*7b90*/  @!P2 STG.E.128 [R24.64], R4 ;  /* 0x000000041800a986 */ /* 0x0043e2000c101d06 */
[----:B------:R-:W-:Y:S03]  /*7ba0*/  LOP3.LUT P2, RZ, R182, 0x2, RZ, 0xc0, !PT ;  /* 0x00000002b6ff7812 */ /* 0x000fe6000784c0ff */
[----:B------:R-:W2:Y:S10]  /*7bb0*/  @!P6 LDG.E.128 R12, [R26.64] ;  /* 0x000000061a0ce981 */ /* 0x000eb4000c1e1d00 */
[C---:B------:R-:W-:Y:S04]  /*7bc0*/  @!P2 LEA R20, P0, R69.reuse, R92, 0x1 ;  /* 0x0000005c4514a211 */ /* 0x040fe800078008ff */
[----:B------:R-:W-:Y:S01]  /*7bd0*/  @!P2 LEA.HI.X R21, R69, R93, R68, 0x1, P0 ;  /* 0x0000005d4515a211 */ /* 0x000fe200000f0c44 */
[----:B--2---:R2:W-:Y:S04]  /*7be0*/  @!P6 STG.E.128 [R22.64], R12 ;  /* 0x0000000c1600e986 */ /* 0x0045e8000c101d06 */
[----:B-1----:R1:W3:Y:S02]  /*7bf0*/  @!P3 LDG.E.128 R4, [R2.64] ;  /* 0x000000060204b981 */ /* 0x0022e4000c1e1d00 */
[----:B-1----:R-:W-:Y:S02]  /*7c00*/  @!P3 MOV R3, 0x60 ;  /* 0x000000600003b802 */ /* 0x002fe40000000f00 */
[C---:B--2---:R-:W-:Y:S03]  /*7c10*/  @!P2 LEA R22, P0, R148.reuse, R86, 0x1 ;  /* 0x000000569416a211 */ /* 0x044fe600078008ff */
        /* <DEDUP_REMOVED lines=42> */
.L_x_6079:
[----:B------:R-:W-:Y:S01]  /*7ec0*/  LOP3.LUT P1, RZ, R182, 0x8, RZ, 0xc0, !PT ;  /* 0x00000008b6ff7812 */ /* 0x000fe2000782c0ff */
        /* <DEDUP_REMOVED lines=81> */
.L_x_6112:
        /* <DEDUP_REMOVED lines=9> */
.L_x_6113:
[----:B------:R-:W-:Y:S04]  /*8470*/  IADD3 R11, R11, -0x1, RZ ;  /* 0xffffffff0b0b7810 */ /* 0x000fe80007ffe0ff */
[----:B------:R-:W-:-:S13]  /*8480*/  ISETP.GT.AND P0, PT, R11, R63, PT ;  /* 0x0000003f0b00720c */ /* 0x000fda0003f04270 */
[----:B------:R-:W-:-:S05]  /*8490*/  @P0 BRA `(.L_x_6114) ;  /* 0xffffa25000000947 */ /* 0x000fca000383ffff */
.L_x_6060:
        /* <DEDUP_REMOVED lines=71> */
[C---:B---3--:R-:W-:Y:S02]  /*8910*/  LOP3.LUT R11, R2.reuse, 0xffff0000, RZ, 0xc0, !PT ;  /* 0xffff0000020b7812 */ /* 0x048fe400078ec0ff */
[----:B------:R-:W-:Y:S02]  /*8920*/  SHF.L.U32 R2, R2, 0x10, RZ ;  /* 0x0000001002027819 */ /* 0x000fe400000006ff */
[----:B----4-:R-:W-:Y:S01]  /*8930*/  LOP3.LUT R21, R4, 0xffff0000, RZ, 0xc0, !PT ;  /* 0xffff000004157812 */ /* 0x010fe200078ec0ff */
[-C--:B------:R-:W-:Y:S01]  /*8940*/  FMUL.FTZ R19, R0, R11.reuse ;  /* 0x0000000b00137220 */ /* 0x080fe20000410000 */
[----:B------:R-:W-:Y:S01]  /*8950*/  LOP3.LUT R10, R3, 0xffff0000, RZ, 0xc0, !PT ;  /* 0xffff0000030a7812 */ /* 0x000fe200078ec0ff */
[----:B------:R-:W-:Y:S01]  /*8960*/  FMUL.FTZ R22, R6, R11 ;  /* 0x0000000b06167220 */ /* 0x000fe20000410000 */
[----:B------:R-:W-:Y:S01]  /*8970*/  LOP3.LUT R18, R5, 0xffff0000, RZ, 0xc0, !PT ;  /* 0xffff000005127812 */ /* 0x000fe200078ec0ff */
[----:B------:R-:W-:Y:S01]  /*8980*/  IMAD.U32 R3, R3, 0x10000, RZ ;  /* 0x0001000003037824 */ /* 0x000fe200078e00ff */
[----:B------:R-:W-:Y:S01]  /*8990*/  SHF.L.U32 R4, R4, 0x10, RZ ;  /* 0x0000001004047819 */ /* 0x000fe200000006ff */
[----:B------:R-:W-:-:S02]  /*89a0*/  FFMA.FTZ R19, R6, R21, -R19 ;  /* 0x0000001506137223 */ /* 0x000fc40000010813 */
[----:B------:R-:W-:Y:S02]  /*89b0*/  FFMA.FTZ R22, R0, R21, R22 ;  /* 0x0000001500167223 */ /* 0x000fe40000010016 */
[-C--:B------:R-:W-:Y:S02]  /*89c0*/  FMUL.FTZ R0, R17, R2.reuse ;  /* 0x0000000211007220 */ /* 0x080fe40000410000 */
[----:B------:R-:W-:Y:S02]  /*89d0*/  FMUL.FTZ R6, R9, R2 ;  /* 0x0000000209067220 */ /* 0x000fe40000410000 */
[-C--:B------:R-:W-:Y:S02]  /*89e0*/  FMUL.FTZ R11, R8, R10.reuse ;  /* 0x0000000a080b7220 */ /* 0x080fe40000410000 */
[----:B------:R-:W-:Y:S02]  /*89f0*/  FMUL.FTZ R23, R15, R10 ;  /* 0x0000000a0f177220 */ /* 0x000fe40000410000 */
[----:B------:R-:W-:-:S02]  /*8a00*/  FMUL.FTZ R2, R20, R3 ;  /* 0x0000000314027220 */ /* 0x000fc40000410000 */
[----:B------:R-:W-:Y:S02]  /*8a10*/  IMAD.U32 R5, R5, 0x10000, RZ ;  /* 0x0001000005057824 */ /* 0x000fe400078e00ff */
[----:B------:R-:W-:Y:S02]  /*8a20*/  FMUL.FTZ R3, R16, R3 ;  /* 0x0000000310037220 */ /* 0x000fe40000410000 */
[-C--:B------:R-:W-:Y:S02]  /*8a30*/  FFMA.FTZ R11, R15, R18.reuse, -R11 ;  /* 0x000000120f0b7223 */ /* 0x080fe4000001080b */
[----:B------:R-:W-:Y:S02]  /*8a40*/  FFMA.FTZ R8, R8, R18, R23 ;  /* 0x0000001208087223 */ /* 0x000fe40000010017 */
        /* <DEDUP_REMOVED lines=8> */
.L_x_6121:
[----:B------:R-:W-:Y:S05]  /*8ad0*/  BSYNC B0 ;  /* 0x0000000000007941 */ /* 0x000fea0003800000 */
.L_x_6120:
[----:B-----5:R3:W-:Y:S02]  /*8ae0*/  STS.128 [R189], R8 ;  /* 0x00000008bd007388 */ /* 0x0207e40000000c00 */
.L_x_6119:
[----:B------:R-:W-:Y:S05]  /*8af0*/  BSYNC B1 ;  /* 0x0000000000017941 */ /* 0x000fea0003800000 */
.L_x_6118:
        /* <DEDUP_REMOVED lines=26> */
[C---:B------:R-:W-:Y:S02]  /*8ca0*/  SHF.L.U32 R9, R36.reuse, 0x10, RZ ;  /* 0x0000001024097819 */ /* 0x040fe400000006ff */
[----:B------:R-:W-:-:S02]  /*8cb0*/  LOP3.LUT R36, R36, 0xffff0000, RZ, 0xc0, !PT ;  /* 0xffff000024247812 */ /* 0x000fc400078ec0ff */
[C---:B------:R-:W-:Y:S02]  /*8cc0*/  SHF.L.U32 R16, R38.reuse, 0x10, RZ ;  /* 0x0000001026107819 */ /* 0x040fe400000006ff */
[----:B------:R-:W-:Y:S02]  /*8cd0*/  LOP3.LUT R38, R38, 0xffff0000, RZ, 0xc0, !PT ;  /* 0xffff000026267812 */ /* 0x000fe400078ec0ff */
[C---:B--2---:R-:W-:Y:S01]  /*8ce0*/  LOP3.LUT R11, R2.reuse, 0xffff0000, RZ, 0xc0, !PT ;  /* 0xffff0000020b7812 */ /* 0x044fe200078ec0ff */
[----:B------:R-:W-:Y:S01]  /*8cf0*/  IMAD.U32 R2, R2, 0x10000, RZ ;  /* 0x0001000002027824 */ /* 0x000fe200078e00ff */
[----:B------:R-:W-:Y:S02]  /*8d00*/  LOP3.LUT R18, R3, 0xffff0000, RZ, 0xc0, !PT ;  /* 0xffff000003127812 */ /* 0x000fe400078ec0ff */
[----:B---3--:R-:W-:Y:S01]  /*8d10*/  LOP3.LUT R21, R4, 0xffff0000, RZ, 0xc0, !PT ;  /* 0xffff000004157812 */ /* 0x008fe200078ec0ff */
[-C--:B------:R-:W-:Y:S01]  /*8d20*/  FMUL.FTZ R17, R6, R11.reuse ;  /* 0x0000000b06117220 */ /* 0x080fe20000410000 */
[----:B------:R-:W-:Y:S01]  /*8d30*/  LOP3.LUT R19, R5, 0xffff0000, RZ, 0xc0, !PT ;  /* 0xffff000005137812 */ /* 0x000fe200078ec0ff */
[----:B------:R-:W-:Y:S01]  /*8d40*/  FMUL.FTZ R11, R8, R11 ;  /* 0x0000000b080b7220 */ /* 0x000fe20000410000 */
[----:B------:R-:W-:Y:S01]  /*8d50*/  SHF.L.U32 R3, R3, 0x10, RZ ;  /* 0x0000001003037819 */ /* 0x000fe200000006ff */
[----:B------:R-:W-:-:S02]  /*8d60*/  FMUL.FTZ R20, R10, R18 ;  /* 0x000000120a147220 */ /* 0x000fc40000410000 */
[----:B------:R-:W-:Y:S01]  /*8d70*/  FFMA.FTZ R6, R6, R21, R11 ;  /* 0x0000001506067223 */ /* 0x000fe2000001000b */
[----:B------:R-:W-:Y:S01]  /*8d80*/  SHF.L.U32 R11, R5, 0x10, RZ ;  /* 0x00000010050b7819 */ /* 0x000fe200000006ff */
[C---:B------:R-:W-:Y:S02]  /*8d90*/  FMUL.FTZ R18, R15.reuse, R18 ;  /* 0x000000120f127220 */ /* 0x040fe40000410000 */
[----:B------:R-:W-:Y:S02]  /*8da0*/  FFMA.FTZ R20, R15, R19, -R20 ;  /* 0x000000130f147223 */ /* 0x000fe40000010814 */
[-C--:B------:R-:W-:Y:S02]  /*8db0*/  FMUL.FTZ R5, R36, R2.reuse ;  /* 0x0000000224057220 */ /* 0x080fe40000410000 */
[----:B------:R-:W-:Y:S02]  /*8dc0*/  FMUL.FTZ R15, R9, R2 ;  /* 0x00000002090f7220 */ /* 0x000fe40000410000 */
[----:B------:R-:W-:-:S02]  /*8dd0*/  IMAD.U32 R4, R4, 0x10000, RZ ;  /* 0x0001000004047824 */ /* 0x000fc400078e00ff */
[-C--:B------:R-:W-:Y:S02]  /*8de0*/  FMUL.FTZ R2, R38, R3.reuse ;  /* 0x0000000326027220 */ /* 0x080fe40000410000 */
[----:B------:R-:W-:Y:S02]  /*8df0*/  FMUL.FTZ R3, R16, R3 ;  /* 0x0000000310037220 */ /* 0x000fe40000410000 */
[-C--:B------:R-:W-:Y:S02]  /*8e00*/  FFMA.FTZ R5, R9, R4.reuse, -R5 ;  /* 0x0000000409057223 */ /* 0x080fe40000010805 */
[----:B------:R-:W-:Y:S02]  /*8e10*/  FFMA.FTZ R17, R8, R21, -R17 ;  /* 0x0000001508117223 */ /* 0x000fe40000010811 */
[----:B------:R-:W-:Y:S02]  /*8e20*/  FFMA.FTZ R19, R10, R19, R18 ;  /* 0x000000130a137223 */ /* 0x000fe40000010012 */
[----:B------:R-:W-:Y:S01]  /*8e30*/  FFMA.FTZ R4, R36, R4, R15 ;  /* 0x0000000424047223 */ /* 0x000fe2000001000f */
[----:B------:R-:W-:Y:S01]  /*8e40*/  F2FP.BF16.PACK_AB R37, R6, R17 ;  /* 0x000000110625723e */ /* 0x000fe200000010ff */
[-C--:B------:R-:W-:Y:S01]  /*8e50*/  FFMA.FTZ R2, R16, R11.reuse, -R2 ;  /* 0x0000000b10027223 */ /* 0x080fe20000010802 */
[----:B------:R-:W-:Y:S01]  /*8e60*/  F2FP.BF16.PACK_AB R39, R19, R20 ;  /* 0x000000141327723e */ /* 0x000fe200000010ff */
[----:B------:R-:W-:Y:S01]  /*8e70*/  FFMA.FTZ R3, R38, R11, R3 ;  /* 0x0000000b26037223 */ /* 0x000fe20000010003 */
[----:B------:R-:W-:-:S04]  /*8e80*/  F2FP.BF16.PACK_AB R36, R4, R5 ;  /* 0x000000050424723e */ /* 0x000fc800000010ff */
[----:B------:R-:W-:Y:S02]  /*8e90*/  F2FP.BF16.PACK_AB R38, R3, R2 ;  /* 0x000000020326723e */ /* 0x000fe400000010ff */
.L_x_6125:
[----:B------:R-:W-:Y:S05]  /*8ea0*/  BSYNC B0 ;  /* 0x0000000000007941 */ /* 0x000fea0003800000 */
.L_x_6124:
[----:B-----5:R1:W-:Y:S02]  /*8eb0*/  STS.128 [R189+0x800], R36 ;  /* 0x00080024bd007388 */ /* 0x0203e40000000c00 */
.L_x_6123:
[----:B------:R-:W-:Y:S05]  /*8ec0*/  BSYNC B1 ;  /* 0x0000000000017941 */ /* 0x000fea0003800000 */
.L_x_6122:
        /* <DEDUP_REMOVED lines=59> */
.L_x_6129:
[----:B------:R-:W-:Y:S05]  /*9280*/  BSYNC B0 ;  /* 0x0000000000007941 */ /* 0x000fea0003800000 */
.L_x_6128:
[----:B-----5:R1:W-:Y:S02]  /*9290*/  STS.128 [R189+0x1000], R28 ;  /* 0x0010001cbd007388 */ /* 0x0203e40000000c00 */
.L_x_6127:
[----:B------:R-:W-:Y:S05]  /*92a0*/  BSYNC B1 ;  /* 0x0000000000017941 */ /* 0x000fea0003800000 */
.L_x_6126:
[----:B---3--:R-:W-:-:S04]  /*92b0*/  IADD3 R8, R132, 0x30, RZ ;  /* 0x0000003084087810 */ /* 0x008fc80007ffe0ff */
        /* <DEDUP_REMOVED lines=40> */
[----:B------:R-:W-:Y:S02]  /*9540*/  FFMA.FTZ R12, R9, R20, R12 ;  /* 0x00000014090c7223 */ /* 0x000fe4000001000c */
[----:B------:R-:W-:Y:S02]  /*9550*/  FFMA.FTZ R16, R13, R18, R16 ;  /* 0x000000120d107223 */ /* 0x000fe40000010010 */
[----:B------:R-:W-:Y:S02]  /*9560*/  IMAD.U32 R9, R5, 0x10000, RZ ;  /* 0x0001000005097824 */ /* 0x000fe400078e00ff */
[-C--:B------:R-:W-:Y:S02]  /*9570*/  FMUL.FTZ R5, R24, R2.reuse ;  /* 0x0000000218057220 */ /* 0x080fe40000410000 */
[----:B------:R-:W-:Y:S02]  /*9580*/  FMUL.FTZ R13, R11, R2 ;  /* 0x000000020b0d7220 */ /* 0x000fe40000410000 */
[----:B------:R-:W-:-:S02]  /*9590*/  FMUL.FTZ R2, R26, R3 ;  /* 0x000000031a027220 */ /* 0x000fc40000410000 */
[----:B------:R-:W-:Y:S02]  /*95a0*/  FMUL.FTZ R3, R15, R3 ;  /* 0x000000030f037220 */ /* 0x000fe40000410000 */
[----:B------:R-:W-:Y:S02]  /*95b0*/  FFMA.FTZ R5, R11, R4, -R5 ;  /* 0x000000040b057223 */ /* 0x000fe40000010805 */
[----:B------:R-:W-:Y:S02]  /*95c0*/  FFMA.FTZ R17, R10, R20, -R17 ;  /* 0x000000140a117223 */ /* 0x000fe40000010811 */
[----:B------:R-:W-:Y:S02]  /*95d0*/  FFMA.FTZ R19, R14, R18, -R19 ;  /* 0x000000120e137223 */ /* 0x000fe40000010813 */
[----:B------:R-:W-:Y:S01]  /*95e0*/  FFMA.FTZ R4, R24, R4, R13 ;  /* 0x0000000418047223 */ /* 0x000fe2000001000d */
[----:B------:R-:W-:Y:S01]  /*95f0*/  F2FP.BF16.PACK_AB R25, R12, R17 ;  /* 0x000000110c19723e */ /* 0x000fe200000010ff */
[----:B------:R-:W-:Y:S01]  /*9600*/  FFMA.FTZ R2, R15, R9, -R2 ;  /* 0x000000090f027223 */ /* 0x000fe20000010802 */
[----:B------:R-:W-:Y:S01]  /*9610*/  F2FP.BF16.PACK_AB R27, R16, R19 ;  /* 0x00000013101b723e */ /* 0x000fe200000010ff */
[----:B------:R-:W-:Y:S01]  /*9620*/  FFMA.FTZ R3, R26, R9, R3 ;  /* 0x000000091a037223 */ /* 0x000fe20000010003 */
[----:B------:R-:W-:-:S04]  /*9630*/  F2FP.BF16.PACK_AB R24, R4, R5 ;  /* 0x000000050418723e */ /* 0x000fc800000010ff */
[----:B------:R-:W-:Y:S02]  /*9640*/  F2FP.BF16.PACK_AB R26, R3, R2 ;  /* 0x00000002031a723e */ /* 0x000fe400000010ff */
.L_x_6132:
[----:B------:R-:W-:Y:S05]  /*9650*/  BSYNC B0 ;  /* 0x0000000000007941 */ /* 0x000fea0003800000 */
.L_x_6131:
[----:B-----5:R1:W-:Y:S01]  /*9660*/  STS.128 [R189+0x1800], R24 ;  /* 0x00180018bd007388 */ /* 0x0203e20000000c00 */
[----:B------:R-:W-:Y:S05]  /*9670*/  BRA `(.L_x_6130) ;  /* 0x00001cc000007947 */ /* 0x000fea0003800000 */
.L_x_6117:
        /* <DEDUP_REMOVED lines=92> */
.L_x_6136:
[----:B------:R-:W-:Y:S05]  /*9c40*/  BSYNC B0 ;  /* 0x0000000000007941 */ /* 0x000fea0003800000 */
.L_x_6135:
[----:B-----5:R4:W-:Y:S02]  /*9c50*/  STS.128 [R189], R20 ;  /* 0x00000014bd007388 */ /* 0x0209e40000000c00 */
.L_x_6134:
[----:B------:R-:W-:Y:S05]  /*9c60*/  BSYNC B1 ;  /* 0x0000000000017941 */ /* 0x000fea0003800000 */
.L_x_6133:
        /* <DEDUP_REMOVED lines=94> */
.L_x_6140:
[----:B------:R-:W-:Y:S05]  /*a250*/  BSYNC B0 ;  /* 0x0000000000007941 */ /* 0x000fea0003800000 */
.L_x_6139:
[----:B-----5:R1:W-:Y:S02]  /*a260*/  STS.128 [R189+0x800], R20 ;  /* 0x00080014bd007388 */ /* 0x0203e40000000c00 */
.L_x_6138:
[----:B------:R-:W-:Y:S05]  /*a270*/  BSYNC B1 ;  /* 0x0000000000017941 */ /* 0x000fea0003800000 */
.L_x_6137:
        /* <DEDUP_REMOVED lines=36> */
[----:B-1----:R-:W-:Y:S01]  /*a4c0*/  IMAD.U32 R31, R23, 0x10000, RZ ;  /* 0x00010000171f7824 */ /* 0x002fe200078e00ff */
[----:B------:R-:W-:Y:S02]  /*a4d0*/  SHF.L.U32 R29, R21, 0x10, RZ ;  /* 0x00000010151d7819 */ /* 0x000fe400000006ff */
        /* <DEDUP_REMOVED lines=58> */
.L_x_6144:
[----:B------:R-:W-:Y:S05]  /*a880*/  BSYNC B0 ;  /* 0x0000000000007941 */ /* 0x000fea0003800000 */
.L_x_6143:
[----:B-----5:R4:W-:Y:S02]  /*a890*/  STS.128 [R189+0x1000], R20 ;  /* 0x00100014bd007388 */ /* 0x0209e40000000c00 */
.L_x_6142:
[----:B------:R-:W-:Y:S05]  /*a8a0*/  BSYNC B1 ;  /* 0x0000000000017941 */ /* 0x000fea0003800000 */
.L_x_6141:
        /* <DEDUP_REMOVED lines=16> */
[----:B---3--:R-:W-:Y:S01]  /*a9b0*/  IMAD R11, R61, 0x30, RZ ;  /* 0x000000303d0b7824 */ /* 0x008fe200078e02ff */
[----:B------:R-:W-:Y:S01]  /*a9c0*/  @P0 IADD3 R5, -R3, RZ, RZ ;  /* 0x000000ff03050210 */ /* 0x000fe20007ffe1ff */
[----:B------:R-:W-:-:S03]  /*a9d0*/  @P0 IMAD.MOV R9, RZ, RZ, -R61 ;  /* 0x000000ffff090224 */ /* 0x000fc600078e0a3d */
[----:B------:R-:W-:Y:S01]  /*a9e0*/  IADD3 R2, P1, R11, R2, RZ ;  /* 0x000000020b027210 */ /* 0x000fe20007f3e0ff */
[----:B------:R-:W-:-:S03]  /*a9f0*/  IMAD.WIDE R16, R9, 0x2, R26 ;  /* 0x0000000209107825 */ /* 0x000fc600078e021a */
[----:B------:R-:W-:Y:S02]  /*aa00*/  LEA.HI.X.SX32 R4, R11, R4, 0x1, P1 ;  /* 0x000000040b047211 */ /* 0x000fe400008f0eff */
[C---:B------:R-:W-:Y:S01]  /*aa10*/  IADD3 R3, P1, R5.reuse, R2, RZ ;  /* 0x0000000205037210 */ /* 0x040fe20007f3e0ff */
[----:B------:R-:W3:Y:S03]  /*aa20*/  LDG.E.128 R16, [R16.64] ;  /* 0x0000000610107981 */ /* 0x000ee6000c1e1d00 */
[----:B------:R-:W-:Y:S02]  /*aa30*/  LEA.HI.X.SX32 R10, R5, R4, 0x1, P1 ;  /* 0x00000004050a7211 */ /* 0x000fe400008f0eff */
[----:B-1--4-:R-:W-:Y:S02]  /*aa40*/  LEA R20, P1, R3, c[0x0][0x2b0], 0x1 ;  /* 0x0000ac0003147a11 */ /* 0x012fe400078208ff */
[----:B------:R-:W-:-:S02]  /*aa50*/  @P0 SHF.R.S32.HI R62, RZ, 0x1, R62 ;  /* 0x00000001ff3e0819 */ /* 0x000fc4000001143e */
        /* <DEDUP_REMOVED lines=9> */
[C---:B-----5:R-:W-:Y:S01]  /*aaf0*/  IMAD.U32 R4, R12.reuse, 0x10000, RZ ;  /* 0x000100000c047824 */ /* 0x060fe200078e00ff */
[----:B------:R-:W-:Y:S01]  /*ab00*/  LOP3.LUT R3, R12, 0xffff0000, RZ, 0xc0, !PT ;  /* 0xffff00000c037812 */ /* 0x000fe200078ec0ff */
[C---:B------:R-:W-:Y:S01]  /*ab10*/  IMAD.U32 R12, R13.reuse, 0x10000, RZ ;  /* 0x000100000d0c7824 */ /* 0x040fe200078e00ff */
[----:B------:R-:W-:Y:S02]  /*ab20*/  LOP3.LUT R2, R13, 0xffff0000, RZ, 0xc0, !PT ;  /* 0xffff00000d027812 */ /* 0x000fe400078ec0ff */
[C---:B------:R-:W-:Y:S02]  /*ab30*/  SHF.L.U32 R10, R14.reuse, 0x10, RZ ;  /* 0x000000100e0a7819 */ /* 0x040fe400000006ff */
[----:B------:R-:W-:Y:S02]  /*ab40*/  LOP3.LUT R9, R14, 0xffff0000, RZ, 0xc0, !PT ;  /* 0xffff00000e097812 */ /* 0x000fe400078ec0ff */
[C---:B------:R-:W-:Y:S01]  /*ab50*/  LOP3.LUT R5, R15.reuse, 0xffff0000, RZ, 0xc0, !PT ;  /* 0xffff00000f057812 */ /* 0x040fe200078ec0ff */
[----:B------:R-:W-:Y:S01]  /*ab60*/  IMAD.U32 R15, R15, 0x10000, RZ ;  /* 0x000100000f0f7824 */ /* 0x000fe200078e00ff */
[C---:B---3--:R-:W-:Y:S01]  /*ab70*/  SHF.L.U32 R11, R17.reuse, 0x10, RZ ;  /* 0x00000010110b7819 */ /* 0x048fe200000006ff */
[----:B------:R-:W-:Y:S01]  /*ab80*/  IMAD.U32 R28, R18, 0x10000, RZ ;  /* 0x00010000121c7824 */ /* 0x000fe200078e00ff */
[----:B------:R-:W-:Y:S01]  /*ab90*/  LOP3.LUT R29, R17, 0xffff0000, RZ, 0xc0, !PT ;  /* 0xffff0000111d7812 */ /* 0x000fe200078ec0ff */
[----:B------:R-:W-:Y:S01]  /*aba0*/  IMAD.U32 R14, R16, 0x10000, RZ ;  /* 0x00010000100e7824 */ /* 0x000fe200078e00ff */
[----:B------:R-:W-:-:S02]  /*abb0*/  LOP3.LUT R17, R18, 0xffff0000, RZ, 0xc0, !PT ;  /* 0xffff000012117812 */ /* 0x000fc400078ec0ff */
[----:B------:R-:W-:Y:S01]  /*abc0*/  LOP3.LUT R13, R16, 0xffff0000, RZ, 0xc0, !PT ;  /* 0xffff0000100d7812 */ /* 0x000fe200078ec0ff */
[C---:B------:R-:W-:Y:S01]  /*abd0*/  IMAD.U32 R16, R19.reuse, 0x10000, RZ ;  /* 0x0001000013107824 */ /* 0x040fe200078e00ff */
[----:B------:R-:W-:Y:S01]  /*abe0*/  LOP3.LUT R30, R19, 0xffff0000, RZ, 0xc0, !PT ;  /* 0xffff0000131e7812 */ /* 0x000fe200078ec0ff */
[C---:B----4-:R-:W-:Y:S01]  /*abf0*/  IMAD.U32 R18, R21.reuse, 0x10000, RZ ;  /* 0x0001000015127824 */ /* 0x050fe200078e00ff */
[----:B------:R-:W-:Y:S01]  /*ac00*/  LOP3.LUT R32, R21, 0xffff0000, RZ, 0xc0, !PT ;  /* 0xffff000015207812 */ /* 0x000fe200078ec0ff */
[----:B------:R-:W-:Y:S01]  /*ac10*/  IMAD.U32 R31, R22, 0x10000, RZ ;  /* 0x00010000161f7824 */ /* 0x000fe200078e00ff */
[----:B------:R-:W-:Y:S02]  /*ac20*/  SHF.L.U32 R21, R23, 0x10, RZ ;  /* 0x0000001017157819 */ /* 0x000fe400000006ff */
[----:B------:R-:W-:Y:S02]  /*ac30*/  SHF.L.U32 R19, R20, 0x10, RZ ;  /* 0x0000001014137819 */ /* 0x000fe400000006ff */
[----:B------:R-:W-:-:S02]  /*ac40*/  LOP3.LUT R22, R22, 0xffff0000, RZ, 0xc0, !PT ;  /* 0xffff000016167812 */ /* 0x000fc400078ec0ff */
[----:B------:R-:W-:Y:S02]  /*ac50*/  LOP3.LUT R23, R23, 0xffff0000, RZ, 0xc0, !PT ;  /* 0xffff000017177812 */ /* 0x000fe400078ec0ff */
[----:B------:R-:W-:Y:S01]  /*ac60*/  LOP3.LUT R20, R20, 0xffff0000, RZ, 0xc0, !PT ;  /* 0xffff000014147812 */ /* 0x000fe200078ec0ff */
[----:B------:R-:W-:Y:S02]  /*ac70*/  @!P0 FADD.FTZ R19, -R19, -RZ ;  /* 0x800000ff13138221 */ /* 0x000fe40000010100 */
[----:B------:R-:W-:Y:S02]  /*ac80*/  @!P0 FADD.FTZ R22, -R22, -RZ ;  /* 0x800000ff16168221 */ /* 0x000fe40000010100 */
[----:B------:R-:W-:Y:S02]  /*ac90*/  @!P0 FADD.FTZ R21, -R21, -RZ ;  /* 0x800000ff15158221 */ /* 0x000fe40000010100 */
[----:B------:R-:W-:Y:S02]  /*aca0*/  @!P0 FADD.FTZ R23, -R23, -RZ ;  /* 0x800000ff17178221 */ /* 0x000fe40000010100 */
[----:B------:R-:W-:-:S02]  /*acb0*/  @!P0 FADD.FTZ R20, -R20, -RZ ;  /* 0x800000ff14148221 */ /* 0x000fc40000010100 */
[----:B------:R-:W-:Y:S02]  /*acc0*/  @!P0 FADD.FTZ R18, -R18, -RZ ;  /* 0x800000ff12128221 */ /* 0x000fe40000010100 */
[----:B------:R-:W-:Y:S02]  /*acd0*/  @!P0 FADD.FTZ R32, -R32, -RZ ;  /* 0x800000ff20208221 */ /* 0x000fe40000010100 */
[----:B------:R-:W-:Y:S02]  /*ace0*/  @!P0 FADD.FTZ R31, -R31, -RZ ;  /* 0x800000ff1f1f8221 */ /* 0x000fe40000010100 */
[----:B------:R-:W-:Y:S01]  /*acf0*/  FMUL.FTZ R19, R14, R19 ;  /* 0x000000130e137220 */ /* 0x000fe20000410000 */
[----:B--2---:R-:W-:Y:S01]  /*ad00*/  LOP3.LUT R14, R24, 0xffff0000, RZ, 0xc0, !PT ;  /* 0xffff0000180e7812 */ /* 0x004fe200078ec0ff */
[----:B------:R-:W-:Y:S02]  /*ad10*/  FMUL.FTZ R22, R17, R22 ;  /* 0x0000001611167220 */ /* 0x000fe40000410000 */
[----:B------:R-:W-:Y:S01]  /*ad20*/  FMUL.FTZ R16, R16, R21 ;  /* 0x0000001510107220 */ /* 0x000fe20000410000 */
[----:B------:R-:W-:Y:S01]  /*ad30*/  LOP3.LUT R21, R26, 0xffff0000, RZ, 0xc0, !PT ;  /* 0xffff00001a157812 */ /* 0x000fe200078ec0ff */
[----:B------:R-:W-:-:S02]  /*ad40*/  FMUL.FTZ R30, R30, R23 ;  /* 0x000000171e1e7220 */ /* 0x000fc40000410000 */
        /* <DEDUP_REMOVED lines=22> */
.L_x_6146:
[----:B------:R-:W-:Y:S05]  /*aeb0*/  BSYNC B0 ;  /* 0x0000000000007941 */ /* 0x000fea0003800000 */
.L_x_6145:
[----:B-----5:R1:W-:Y:S01]  /*aec0*/  STS.128 [R189+0x1800], R12 ;  /* 0x0018000cbd007388 */ /* 0x0203e20000000c00 */
[----:B------:R-:W-:Y:S05]  /*aed0*/  BRA `(.L_x_6130) ;  /* 0x0000046000007947 */ /* 0x000fea0003800000 */
.L_x_6116:
        /* <DEDUP_REMOVED lines=14> */
.L_x_6148:
[----:B------:R-:W-:Y:S05]  /*afc0*/  BSYNC B0 ;  /* 0x0000000000007941 */ /* 0x000fea0003800000 */
.L_x_6147:
        /* <DEDUP_REMOVED lines=17> */
.L_x_6150:
[----:B------:R-:W-:Y:S05]  /*b0e0*/  BSYNC B0 ;  /* 0x0000000000007941 */ /* 0x000fea0003800000 */
.L_x_6149:
        /* <DEDUP_REMOVED lines=17> */
.L_x_6152:
[----:B------:R-:W-:Y:S05]  /*b200*/  BSYNC B0 ;  /* 0x0000000000007941 */ /* 0x000fea0003800000 */
.L_x_6151:
        /* <DEDUP_REMOVED lines=19> */
.L_x_6130:
[----:B------:R-:W-:Y:S05]  /*b340*/  BSYNC B2 ;  /* 0x0000000000027941 */ /* 0x000fea0003800000 */
.L_x_6115:
[----:B------:R-:W-:Y:S01]  /*b350*/  IADD3 R188, R52, -0x1, RZ ;  /* 0xffffffff34bc7810 */ /* 0x000fe20007ffe0ff */
[----:B------:R-:W-:Y:S01]  /*b360*/  BSSY B0, `(.L_x_6153) ;  /* 0x000000f000007945 */ /* 0x000fe20003800000 */
[----:B------:R-:W-:-:S03]  /*b370*/  LEA R186, P0, R128, c[0x0][0x168], 0x1 ;  /* 0x00005a0080ba7a11 */ /* 0x000fc600078008ff */
[----:B------:R-:W-:Y:S01]  /*b380*/  IMAD.SHL.U32 R2, R188, 0x80, RZ ;  /* 0x00000080bc027824 */ /* 0x000fe200078e00ff */
[----:B------:R-:W-:-:S03]  /*b390*/  LEA.HI.X R183, R128, c[0x0][0x16c], R131, 0x1, P0 ;  /* 0x00005b0080b77a11 */ /* 0x000fc600000f0c83 */
[----:B---3--:R-:W-:-:S05]  /*b3a0*/  IMAD.IADD R11, R47, 0x1, -R2 ;  /* 0x000000012f0b7824 */ /* 0x008fca00078e0a02 */
        /* <DEDUP_REMOVED lines=10> */
.L_x_6154:
[----:B------:R-:W-:Y:S05]  /*b450*/  BSYNC B0 ;  /* 0x0000000000007941 */ /* 0x000fea0003800000 */
.L_x_6153:
        /* <DEDUP_REMOVED lines=12> */
.L_x_6156:
[----:B------:R-:W-:Y:S05]  /*b520*/  BSYNC B0 ;  /* 0x0000000000007941 */ /* 0x000fea0003800000 */
.L_x_6155:
        /* <DEDUP_REMOVED lines=14> */
.L_x_6158:
[----:B------:R-:W-:Y:S05]  /*b610*/  BSYNC B0 ;  /* 0x0000000000007941 */ /* 0x000fea0003800000 */
.L_x_6157:
        /* <DEDUP_REMOVED lines=16> */
.L_x_6160:
[----:B------:R-:W-:Y:S05]  /*b720*/  BSYNC B0 ;  /* 0x0000000000007941 */ /* 0x000fea0003800000 */
.L_x_6159:
        /* <DEDUP_REMOVED lines=15> */
.L_x_6162:
[----:B------:R-:W-:Y:S05]  /*b820*/  BSYNC B0 ;  /* 0x0000000000007941 */ /* 0x000fea0003800000 */
.L_x_6161:
        /* <DEDUP_REMOVED lines=17> */
.L_x_6164:
[----:B------:R-:W-:Y:S05]  /*b940*/  BSYNC B0 ;  /* 0x0000000000007941 */ /* 0x000fea0003800000 */
.L_x_6163:
        /* <DEDUP_REMOVED lines=17> */
.L_x_6166:
[----:B------:R-:W-:Y:S05]  /*ba60*/  BSYNC B0 ;  /* 0x0000000000007941 */ /* 0x000fea0003800000 */
.L_x_6165:
        /* <DEDUP_REMOVED lines=11> */
[----:B-1----:R-:W-:-:S05]  /*bb20*/  IMAD.WIDE.U32 R12, R3, 0xe0, R186 ;  /* 0x000000e0030c7825 */ /* 0x002fca00078e00ba */
[----:B------:R-:W-:-:S05]  /*bb30*/  IADD3 R13, R13, UR4, RZ ;  /* 0x000000040d0d7c10 */ /* 0x000fca000fffe0ff */
[----:B------:R-:W-:Y:S01]  /*bb40*/  @!PT LDS RZ, [RZ] ;  /* 0x00000000fffff984 */ /* 0x000fe20000000800 */
[----:B------:R-:W-:Y:S01]  /*bb50*/  @!PT LDS RZ, [RZ] ;  /* 0x00000000fffff984 */ /* 0x000fe20000000800 */
[----:B------:R-:W-:Y:S01]  /*bb60*/  @!PT LDS RZ, [RZ] ;  /* 0x00000000fffff984 */ /* 0x000fe20000000800 */
[----:B------:R1:W-:Y:S02]  /*bb70*/  LDGSTS.E.BYPASS.LTC128B.128 [R189+0x5800], [R12.64] ;  /* 0x058000000cbd7fae */ /* 0x0003e4000b901d46 */
.L_x_6168:
[----:B------:R-:W-:Y:S05]  /*bb80*/  BSYNC B0 ;  /* 0x0000000000007941 */ /* 0x000fea0003800000 */
.L_x_6167:
        /* <DEDUP_REMOVED lines=8> */
[----:B-1---5:R-:W-:Y:S01]  /*bc10*/  SHF.R.S32.HI R12, RZ, 0x1f, R3 ;  /* 0x0000001fff0c7819 */ /* 0x022fe20000011403 */
        /* <DEDUP_REMOVED lines=17> */
.L_x_6170:
[----:B------:R-:W-:Y:S05]  /*bd30*/  BSYNC B0 ;  /* 0x0000000000007941 */ /* 0x000fea0003800000 */
.L_x_6169:
        /* <DEDUP_REMOVED lines=13> */
.L_x_6172:
[----:B------:R-:W-:Y:S05]  /*be10*/  BSYNC B0 ;  /* 0x0000000000007941 */ /* 0x000fea0003800000 */
.L_x_6171:
        /* <DEDUP_REMOVED lines=15> */
.L_x_6174:
[----:B------:R-:W-:Y:S05]  /*bf10*/  BSYNC B0 ;  /* 0x0000000000007941 */ /* 0x000fea0003800000 */
.L_x_6173:
        /* <DEDUP_REMOVED lines=16> */
.L_x_6176:
[----:B------:R-:W-:Y:S05]  /*c020*/  BSYNC B0 ;  /* 0x0000000000007941 */ /* 0x000fea0003800000 */
.L_x_6175:
        /* <DEDUP_REMOVED lines=15> */
.L_x_6178:
[----:B------:R-:W-:Y:S05]  /*c120*/  BSYNC B0 ;  /* 0x0000000000007941 */ /* 0x000fea0003800000 */
.L_x_6177:
        /* <DEDUP_REMOVED lines=16> */
.L_x_6180:
[----:B------:R-:W-:Y:S05]  /*c230*/  BSYNC B0 ;  /* 0x0000000000007941 */ /* 0x000fea0003800000 */
.L_x_6179:
        /* <DEDUP_REMOVED lines=16> */
.L_x_6182:
[----:B------:R-:W-:Y:S05]  /*c340*/  BSYNC B0 ;  /* 0x0000000000007941 */ /* 0x000fea0003800000 */
.L_x_6181:
        /* <DEDUP_REMOVED lines=16> */
.L_x_6184:
[----:B------:R-:W-:Y:S05]  /*c450*/  BSYNC B0 ;  /* 0x0000000000007941 */ /* 0x000fea0003800000 */
.L_x_6183:
        /* <DEDUP_REMOVED lines=12> */
[----:B------:R-:W-:Y:S01]  /*c520*/  LOP3.LUT P0, RZ, R53, 0x2, RZ, 0xc0, !PT ;  /* 0x0000000235ff7812 */ /* 0x000fe2000780c0ff */
[----:B------:R-:W-:Y:S01]  /*c530*/  IMAD.SHL.U32 R8, R0, 0x40, RZ ;  /* 0x0000004000087824 */ /* 0x000fe200078e00ff */
[----:B------:R-:W-:Y:S01]  /*c540*/  LOP3.LUT R182, R182, 0xfffffffe, RZ, 0xc0, !PT ;  /* 0xfffffffeb6b67812 */ /* 0x000fe200078ec0ff */
[----:B------:R-:W-:Y:S01]  /*c550*/  IMAD.SHL.U32 R4, R54, 0x8, RZ ;  /* 0x0000000836047824 */ /* 0x000fe200078e00ff */
[----:B------:R-:W-:Y:S01]  /*c560*/  LOP3.LUT R5, R5, 0x1c0, RZ, 0xc0, !PT ;  /* 0x000001c005057812 */ /* 0x000fe200078ec0ff */
[----:B------:R-:W-:Y:S01]  /*c570*/  IMAD.SHL.U32 R3, R3, 0x8, RZ ;  /* 0x0000000803037824 */ /* 0x000fe200078e00ff */
[----:B------:R-:W-:-:S02]  /*c580*/  LOP3.LUT R8, R8, 0x1c0, RZ, 0xc0, !PT ;  /* 0x000001c008087812 */ /* 0x000fc400078ec0ff */
[----:B------:R-:W-:Y:S02]  /*c590*/  LOP3.LUT R4, R5, 0x8, R4, 0xf8, !PT ;  /* 0x0000000805047812 */ /* 0x000fe400078ef804 */
[----:B------:R-:W-:Y:S02]  /*c5a0*/  LOP3.LUT R3, R8, 0x8, R3, 0xf8, !PT ;  /* 0x0000000808037812 */ /* 0x000fe400078ef803 */
[----:B------:R-:W-:Y:S02]  /*c5b0*/  SHF.R.U32.HI R5, RZ, 0x3, R5 ;  /* 0x00000003ff057819 */ /* 0x000fe40000011605 */
[----:B------:R-:W-:Y:S02]  /*c5c0*/  SHF.R.U32.HI R8, RZ, 0x3, R8 ;  /* 0x00000003ff087819 */ /* 0x000fe40000011608 */
[----:B------:R-:W-:Y:S01]  /*c5d0*/  LOP3.LUT R4, R4, R5, RZ, 0x3c, !PT ;  /* 0x0000000504047212 */ /* 0x000fe200078e3cff */
[----:B------:R-:W-:Y:S01]  /*c5e0*/  IMAD R5, R6, 0x400, R55 ;  /* 0x0000040006057824 */ /* 0x000fe200078e0237 */
[----:B------:R-:W-:Y:S01]  /*c5f0*/  LOP3.LUT R3, R3, R8, RZ, 0x3c, !PT ;  /* 0x0000000803037212 */ /* 0x000fe200078e3cff */
[----:B------:R-:W-:Y:S01]  /*c600*/  IMAD R6, R7, 0x4, R6 ;  /* 0x0000000407067824 */ /* 0x000fe200078e0206 */
[----:B------:R-:W-:Y:S01]  /*c610*/  R2P PR, R0, 0x6 ;  /* 0x0000000600007804 */ /* 0x000fe20000000000 */
[C---:B------:R-:W-:Y:S01]  /*c620*/  IMAD.IADD R174, R4.reuse, 0x1, R5 ;  /* 0x0000000104ae7824 */ /* 0x040fe200078e0205 */
[----:B------:R-:W-:Y:S01]  /*c630*/  LOP3.LUT R4, R4, R55, RZ, 0xfc, !PT ;  /* 0x0000003704047212 */ /* 0x000fe200078efcff */
[----:B------:R-:W-:-:S02]  /*c640*/  IMAD R173, R54, 0x200, R3 ;  /* 0x0000020036ad7824 */ /* 0x000fc400078e0203 */
[----:B------:R-:W-:Y:S02]  /*c650*/  IMAD.SHL.U32 R174, R174, 0x2, RZ ;  /* 0x00000002aeae7824 */ /* 0x000fe400078e00ff */
[----:B------:R-:W-:Y:S02]  /*c660*/  IMAD.SHL.U32 R173, R173, 0x2, RZ ;  /* 0x00000002adad7824 */ /* 0x000fe400078e00ff */
[----:B------:R-:W-:Y:S01]  /*c670*/  IMAD.MOV.U32 R5, RZ, RZ, 0x20 ;  /* 0x00000020ff057424 */ /* 0x000fe200078e00ff */
[----:B----4-:R-:W-:Y:S01]  /*c680*/  LDSM.16.M88.4 R20, [R174] ;  /* 0x00000000ae14783b */ /* 0x010fe20000000200 */
[----:B------:R-:W-:Y:S01]  /*c690*/  IMAD.U32 R7, R6, 0x10, R187 ;  /* 0x0000001006077824 */ /* 0x000fe200078e00bb */
[----:B------:R-:W-:Y:S01]  /*c6a0*/  IADD3 R12, R173, 0x2000, RZ ;  /* 0x00002000ad0c7810 */ /* 0x000fe20007ffe0ff */
[----:B------:R-:W-:Y:S01]  /*c6b0*/  IMAD.IADD R6, R2, 0x1, R45 ;  /* 0x0000000102067824 */ /* 0x000fe200078e022d */
[----:B------:R-:W1:Y:S01]  /*c6c0*/  LDSM.16.M88.4 R24, [R173+0x2800] ;  /* 0x00280000ad18783b */ /* 0x000e620000000200 */
[----:B------:R-:W-:-:S02]  /*c6d0*/  SEL R3, R5, 0xffffffe0, !P0 ;  /* 0xffffffe005037807 */ /* 0x000fc40004000000 */
[----:B------:R-:W-:Y:S01]  /*c6e0*/  SEL R0, R5, 0xffffffe0, !P1 ;  /* 0xffffffe005007807 */ /* 0x000fe20004800000 */
[----:B------:R-:W4:Y:S01]  /*c6f0*/  LDSM.16.M88.4 R64, [R173+0x2000] ;  /* 0x00200000ad40783b */ /* 0x000f220000000200 */
[----:B------:R-:W-:Y:S01]  /*c700*/  IMAD.MOV.U32 R5, RZ, RZ, 0x40 ;  /* 0x00000040ff057424 */ /* 0x000fe200078e00ff */
[----:B------:R-:W-:Y:S01]  /*c710*/  LOP3.LUT P0, RZ, R53, 0x4, RZ, 0xc0, !PT ;  /* 0x0000000435ff7812 */ /* 0x000fe2000780c0ff */
[----:B------:R-:W-:Y:S01]  /*c720*/  IMAD.IADD R172, R174, 0x1, R3 ;  /* 0x00000001aeac7824 */ /* 0x000fe200078e0203 */
[----:B------:R-:W-:Y:S01]  /*c730*/  LDSM.16.M88.4 R68, [R173+0x3000] ;  /* 0x00300000ad44783b */ /* 0x000fe20000000200 */
[----:B------:R-:W-:Y:S01]  /*c740*/  IMAD.IADD R167, R173, 0x1, R0 ;  /* 0x00000001ada77824 */ /* 0x000fe200078e0200 */
[----:B------:R-:W-:Y:S02]  /*c750*/  SEL R5, R5, 0xffffffc0, !P0 ;  /* 0xffffffc005057807 */ /* 0x000fe40004000000 */
[----:B------:R-:W-:Y:S01]  /*c760*/  LDSM.16.M88.4 R8, [R172] ;  /* 0x00000000ac08783b */ /* 0x000fe20000000200 */
[----:B------:R-:W-:-:S02]  /*c770*/  IADD3 R170, R173, 0x2040, RZ ;  /* 0x00002040adaa7810 */ /* 0x000fc40007ffe0ff */
[----:B------:R-:W-:Y:S01]  /*c780*/  IMAD.IADD R171, R174, 0x1, R5 ;  /* 0x00000001aeab7824 */ /* 0x000fe200078e0205 */
[----:B------:R-:W5:Y:S01]  /*c790*/  LDSM.16.M88.4 R28, [R167+0x2800] ;  /* 0x00280000a71c783b */ /* 0x000f620000000200 */
[----:B------:R-:W-:Y:S02]  /*c7a0*/  @P2 IADD3 R170, R12, -0x40, RZ ;  /* 0xffffffc00caa2810 */ /* 0x000fe40007ffe0ff */
[----:B------:R-:W-:Y:S01]  /*c7b0*/  IMAD.IADD R169, R3, 0x1, R171 ;  /* 0x0000000103a97824 */ /* 0x000fe200078e02ab */
[----:B------:R-:W2:Y:S01]  /*c7c0*/  LDSM.16.M88.4 R56, [R167+0x2000] ;  /* 0x00200000a738783b */ /* 0x000ea20000000200 */
[----:B------:R-:W-:Y:S01]  /*c7d0*/  IADD3 R163, R170, 0x800, RZ ;  /* 0x00000800aaa37810 */ /* 0x000fe20007ffe0ff */
[----:B------:R-:W-:Y:S01]  /*c7e0*/  IMAD.IADD R102, R0, 0x1, R170 ;  /* 0x0000000100667824 */ /* 0x000fe200078e02aa */
[C---:B------:R-:W-:Y:S01]  /*c7f0*/  IADD3 R162, R170.reuse, 0x1000, RZ ;  /* 0x00001000aaa27810 */ /* 0x040fe20007ffe0ff */
[----:B------:R-:W3:Y:S01]  /*c800*/  LDSM.16.M88.4 R48, [R167+0x3000] ;  /* 0x00300000a730783b */ /* 0x000ee20000000200 */
[----:B------:R-:W-:-:S02]  /*c810*/  IADD3 R161, R170, 0x1800, RZ ;  /* 0x00001800aaa17810 */ /* 0x000fc40007ffe0ff */
[C---:B------:R-:W-:Y:S01]  /*c820*/  IADD3 R160, R170.reuse, 0x2000, RZ ;  /* 0x00002000aaa07810 */ /* 0x040fe20007ffe0ff */
[----:B------:R-:W-:Y:S01]  /*c830*/  LDSM.16.M88.4 R12, [R171] ;  /* 0x00000000ab0c783b */ /* 0x000fe20000000200 */
[----:B------:R-:W-:-:S03]  /*c840*/  IADD3 R107, R170, 0x2800, RZ ;  /* 0x00002800aa6b7810 */ /* 0x000fc60007ffe0ff */
[----:B------:R-:W2:Y:S04]  /*c850*/  LDSM.16.M88.4 R32, [R170] ;  /* 0x00000000aa20783b */ /* 0x000ea80000000200 */
[----:B------:R-:W-:Y:S01]  /*c860*/  LDSM.16.M88.4 R16, [R169] ;  /* 0x00000000a910783b */ /* 0x000fe20000000200 */
[C---:B-1----:R-:W-:Y:S03]  /*c870*/  HMMA.16816.F32.BF16 R36, R20.reuse, R24, RZ ;  /* 0x000000181424723c */ /* 0x042fe600000418ff */
[----:B------:R-:W-:Y:S04]  /*c880*/  LDSM.16.M88.4 R72, [R102] ;  /* 0x000000006648783b */ /* 0x000fe80000000200 */
[----:B--2---:R-:W-:Y:S01]  /*c890*/  LDSM.16.M88.4 R40, [R173+0x3800] ;  /* 0x00380000ad28783b */ /* 0x004fe20000000200 */
[C---:B----4-:R-:W-:Y:S03]  /*c8a0*/  HMMA.16816.F32.BF16 R60, R20.reuse, R64, RZ ;  /* 0x00000040143c723c */ /* 0x050fe600000418ff */
[----:B------:R-:W-:Y:S04]  /*c8b0*/  LDSM.16.M88.4 R76, [R167+0x3800] ;  /* 0x00380000a74c783b */ /* 0x000fe80000000200 */
[----:B------:R-:W-:Y:S01]  /*c8c0*/  LDSM.16.M88.4 R88, [R170+0x1800] ;  /* 0x00180000aa58783b */ /* 0x000fe20000000200 */
[C---:B------:R-:W-:Y:S03]  /*c8d0*/  HMMA.16816.F32.BF16 R24, R20.reuse, R26, RZ ;  /* 0x0000001a1418723c */ /* 0x040fe600000418ff */
[----:B------:R-:W-:Y:S05]  /*c8e0*/  LDSM.16.M88.4 R84, [R173+0x5800] ;  /* 0x00580000ad54783b */ /* 0x000fea0000000200 */
[----:B------:R-:W-:Y:S08]  /*c8f0*/  HMMA.16816.F32.BF16 R64, R20, R66, RZ ;  /* 0x000000421440723c */ /* 0x000ff000000418ff */
[C---:B-----5:R-:W-:Y:S08]  /*c900*/  HMMA.16816.F32.BF16 R36, R8.reuse, R28, R36 ;  /* 0x0000001c0824723c */ /* 0x060ff00000041824 */
[----:B------:R-:W-:Y:S08]  /*c910*/  HMMA.16816.F32.BF16 R24, R8, R30, R24 ;  /* 0x0000001e0818723c */ /* 0x000ff00000041818 */
[----:B------:R-:W-:Y:S08]  /*c920*/  HMMA.16816.F32.BF16 R80, R20, R68, RZ ;  /* 0x000000441450723c */ /* 0x000ff000000418ff */
[C---:B------:R-:W-:Y:S08]  /*c930*/  HMMA.16816.F32.BF16 R60, R8.reuse, R56, R60 ;  /* 0x00000038083c723c */ /* 0x040ff0000004183c */
[----:B------:R-:W-:Y:S01]  /*c940*/  HMMA.16816.F32.BF16 R64, R8, R58, R64 ;  /* 0x0000003a0840723c */ /* 0x000fe20000041840 */
[----:B------:R-:W1:Y:S07]  /*c950*/  LDSM.16.M88.4 R56, [R170+0x800] ;  /* 0x00080000aa38783b */ /* 0x000e6e0000000200 */
[----:B------:R-:W-:Y:S01]  /*c960*/  HMMA.16816.F32.BF16 R28, R20, R70, RZ ;  /* 0x00000046141c723c */ /* 0x000fe200000418ff */
[----:B------:R-:W-:Y:S07]  /*c970*/  LDSM.16.M88.4 R68, [R170+0x1000] ;  /* 0x00100000aa44783b */ /* 0x000fee0000000200 */
[----:B---3--:R-:W-:Y:S08]  /*c980*/  HMMA.16816.F32.BF16 R80, R8, R48, R80 ;  /* 0x000000300850723c */ /* 0x008ff00000041850 */
[----:B------:R-:W-:Y:S08]  /*c990*/  HMMA.16816.F32.BF16 R60, R12, R32, R60 ;  /* 0x000000200c3c723c */ /* 0x000ff0000004183c */
[----:B------:R-:W-:Y:S01]  /*c9a0*/  HMMA.16816.F32.BF16 R28, R8, R50, R28 ;  /* 0x00000032081c723c */ /* 0x000fe2000004181c */
[----:B------:R-:W2:Y:S07]  /*c9b0*/  LDSM.16.M88.4 R48, [R102+0x800] ;  /* 0x000800006630783b */ /* 0x000eae0000000200 */
[C---:B------:R-:W-:Y:S08]  /*c9c0*/  HMMA.16816.F32.BF16 R64, R12.reuse, R34, R64 ;  /* 0x000000220c40723c */ /* 0x040ff00000041840 */
[----:B-1----:R-:W-:Y:S08]  /*c9d0*/  HMMA.16816.F32.BF16 R36, R12, R56, R36 ;  /* 0x000000380c24723c */ /* 0x002ff00000041824 */
[----:B------:R-:W-:Y:S08]  /*c9e0*/  HMMA.16816.F32.BF16 R60, R16, R72, R60 ;  /* 0x00000048103c723c */ /* 0x000ff0000004183c */
[----:B------:R-:W-:Y:S01]  /*c9f0*/  HMMA.16816.F32.BF16 R24, R12, R58, R24 ;  /* 0x0000003a0c18723c */ /* 0x000fe20000041818 */
[----:B------:R-:W1:Y:S07]  /*ca00*/  LDSM.16.M88.4 R56, [R102+0x1000] ;  /* 0x001000006638783b */ /* 0x000e6e0000000200 */
[----:B------:R-:W-:Y:S08]  /*ca10*/  HMMA.16816.F32.BF16 R32, R20, R40, RZ ;  /* 0x000000281420723c */ /* 0x000ff000000418ff */
[----:B--2---:R-:W-:Y:S01]  /*ca20*/  HMMA.16816.F32.BF16 R36, R16, R48, R36 ;  /* 0x000000301024723c */ /* 0x004fe20000041824 */
[----:B------:R-:W-:-:S02]  /*ca30*/  FMUL.FTZ R0, R60, c[0x0][0x2ec] ;  /* 0x0000bb003c007a20 */ /* 0x000fc40000410000 */
[----:B------:R-:W-:Y:S02]  /*ca40*/  FMUL.FTZ R46, R61, c[0x0][0x2ec] ;  /* 0x0000bb003d2e7a20 */ /* 0x000fe40000410000 */
[----:B------:R-:W-:Y:S02]  /*ca50*/  FMUL.FTZ R44, R62, c[0x0][0x2ec] ;  /* 0x0000bb003e2c7a20 */ /* 0x000fe40000410000 */
[----:B------:R-:W-:Y:S01]  /*ca60*/  FMUL.FTZ R54, R63, c[0x0][0x2ec] ;  /* 0x0000bb003f367a20 */ /* 0x000fe20000410000 */
[----:B------:R-:W-:Y:S01]  /*ca70*/  HMMA.16816.F32.BF16 R40, R20, R42, RZ ;  /* 0x0000002a1428723c */ /* 0x000fe200000418ff */
[----:B------:R-:W-:Y:S01]  /*ca80*/  LDSM.16.M88.4 R60, [R173+0x4800] ;  /* 0x00480000ad3c783b */ /* 0x000fe20000000200 */
[----:B------:R-:W-:Y:S06]  /*ca90*/  MUFU.TANH R46, R46 ;  /* 0x0000002e002e7308 */ /* 0x000fec0000002400 */
[C---:B------:R-:W-:Y:S02]  /*caa0*/  HMMA.16816.F32.BF16 R80, R12.reuse, R68, R80 ;  /* 0x000000440c50723c */ /* 0x040fe40000041850 */
[----:B------:R-:W2:Y:S06]  /*cab0*/  MUFU.TANH R54, R54 ;  /* 0x0000003600367308 */ /* 0x000eac0000002400 */
[----:B------:R-:W-:Y:S01]  /*cac0*/  HMMA.16816.F32.BF16 R28, R12, R70, R28 ;  /* 0x000000460c1c723c */ /* 0x000fe2000004181c */
[----:B------:R-:W3:Y:S01]  /*cad0*/  LDSM.16.M88.4 R68, [R173+0x4000] ;  /* 0x00400000ad44783b */ /* 0x000ee20000000200 */
[----:B------:R-:W-:Y:S01]  /*cae0*/  FMUL.FTZ R36, R36, c[0x0][0x2ec] ;  /* 0x0000bb0024247a20 */ /* 0x000fe20000410000 */
[----:B------:R-:W-:Y:S01]  /*caf0*/  MUFU.TANH R0, R0 ;  /* 0x0000000000007308 */ /* 0x000fe20000002400 */
[----:B------:R-:W-:-:S02]  /*cb00*/  FMUL.FTZ R37, R37, c[0x0][0x2ec] ;  /* 0x0000bb0025257a20 */ /* 0x000fc40000410000 */
[----:B------:R-:W-:Y:S02]  /*cb10*/  FMUL.FTZ R95, R38, c[0x0][0x2ec] ;  /* 0x0000bb00265f7a20 */ /* 0x000fe40000410000 */
[----:B------:R-:W-:Y:S01]  /*cb20*/  HMMA.16816.F32.BF16 R24, R16, R50, R24 ;  /* 0x000000321018723c */ /* 0x000fe20000041818 */
[----:B------:R-:W4:Y:S01]  /*cb30*/  LDSM.16.M88.4 R48, [R173+0x5000] ;  /* 0x00500000ad30783b */ /* 0x000f220000000200 */
[----:B------:R-:W-:Y:S01]  /*cb40*/  FMUL.FTZ R97, R39, c[0x0][0x2ec] ;  /* 0x0000bb0027617a20 */ /* 0x000fe20000410000 */
[----:B------:R-:W-:Y:S05]  /*cb50*/  MUFU.TANH R93, R36 ;  /* 0x00000024005d7308 */ /* 0x000fea0000002400 */
[----:B------:R-:W-:Y:S03]  /*cb60*/  HMMA.16816.F32.BF16 R32, R8, R76, R32 ;  /* 0x0000004c0820723c */ /* 0x000fe60000041820 */
[----:B------:R5:W-:Y:S05]  /*cb70*/  MUFU.TANH R94, R37 ;  /* 0x00000025005e7308 */ /* 0x000bea0000002400 */
[----:B------:R-:W-:Y:S03]  /*cb80*/  HMMA.16816.F32.BF16 R64, R16, R74, R64 ;  /* 0x0000004a1040723c */ /* 0x000fe60000041840 */
[----:B------:R-:W-:Y:S05]  /*cb90*/  MUFU.TANH R95, R95 ;  /* 0x0000005f005f7308 */ /* 0x000fea0000002400 */
[----:B------:R-:W-:Y:S01]  /*cba0*/  HMMA.16816.F32.BF16 R40, R8, R78, R40 ;  /* 0x0000004e0828723c */ /* 0x000fe20000041828 */
[----:B------:R-:W-:Y:S01]  /*cbb0*/  LDSM.16.M88.4 R76, [R167+0x4000] ;  /* 0x00400000a74c783b */ /* 0x000fe20000000200 */
[----:B------:R-:W-:Y:S01]  /*cbc0*/  FMUL.FTZ R24, R24, c[0x0][0x2ec] ;  /* 0x0000bb0018187a20 */ /* 0x000fe20000410000 */
[----:B------:R-:W-:Y:S01]  /*cbd0*/  MUFU.TANH R97, R97 ;  /* 0x0000006100617308 */ /* 0x000fe20000002400 */
[----:B------:R-:W-:Y:S01]  /*cbe0*/  FMUL.FTZ R98, R25, c[0x0][0x2ec] ;  /* 0x0000bb0019627a20 */ /* 0x000fe20000410000 */
[----:B-----5:R-:W5:Y:S01]  /*cbf0*/  LDSM.16.M88.4 R36, [R102+0x1800] ;  /* 0x001800006624783b */ /* 0x020f620000000200 */
[----:B------:R-:W-:-:S02]  /*cc00*/  FMUL.FTZ R99, R26, c[0x0][0x2ec] ;  /* 0x0000bb001a637a20 */ /* 0x000fc40000410000 */
[----:B------:R-:W-:Y:S01]  /*cc10*/  HMMA.16816.F32.BF16 R32, R12, R88, R32 ;  /* 0x000000580c20723c */ /* 0x000fe20000041820 */
[----:B------:R-:W-:Y:S02]  /*cc20*/  FMUL.FTZ R106, R27, c[0x0][0x2ec] ;  /* 0x0000bb001b6a7a20 */ /* 0x000fe40000410000 */
[----:B------:R-:W-:Y:S05]  /*cc30*/  MUFU.TANH R96, R24 ;  /* 0x0000001800607308 */ /* 0x000fea0000002400 */
[----:B-1----:R-:W-:Y:S01]  /*cc40*/  HMMA.16816.F32.BF16 R80, R16, R56, R80 ;  /* 0x000000381050723c */ /* 0x002fe20000041850 */
[----:B------:R-:W-:Y:S02]  /*cc50*/  FMUL.FTZ R65, R65, c[0x0][0x2ec] ;  /* 0x0000bb0041417a20 */ /* 0x000fe40000410000 */
[----:B------:R-:W-:Y:S01]  /*cc60*/  FMUL.FTZ R66, R66, c[0x0][0x2ec] ;  /* 0x0000bb0042427a20 */ /* 0x000fe20000410000 */
[----:B------:R-:W-:Y:S01]  /*cc70*/  MUFU.TANH R98, R98 ;  /* 0x0000006200627308 */ /* 0x000fe20000002400 */
[----:B------:R-:W-:-:S02]  /*cc80*/  FMUL.FTZ R67, R67, c[0x0][0x2ec] ;  /* 0x0000bb0043437a20 */ /* 0x000fc40000410000 */
[----:B------:R-:W-:Y:S01]  /*cc90*/  FMUL.FTZ R53, R64, c[0x0][0x2ec] ;  /* 0x0000bb0040357a20 */ /* 0x000fe20000410000 */
[C---:B---3--:R-:W-:Y:S04]  /*cca0*/  HMMA.16816.F32.BF16 R72, R20.reuse, R68, RZ ;  /* 0x000000441448723c */ /* 0x048fe800000418ff */
[----:B------:R-:W-:Y:S04]  /*ccb0*/  MUFU.TANH R88, R65 ;  /* 0x0000004100587308 */ /* 0x000fe80000002400 */
[----:B------:R-:W-:Y:S04]  /*ccc0*/  HMMA.16816.F32.BF16 R68, R20, R70, RZ ;  /* 0x000000461444723c */ /* 0x000fe800000418ff */
[----:B------:R-:W-:Y:S04]  /*ccd0*/  MUFU.TANH R89, R66 ;  /* 0x0000004200597308 */ /* 0x000fe80000002400 */
[----:B------:R-:W-:Y:S01]  /*cce0*/  HMMA.16816.F32.BF16 R28, R16, R58, R28 ;  /* 0x0000003a101c723c */ /* 0x000fe2000004181c */
[----:B------:R-:W-:-:S02]  /*ccf0*/  FMUL.FTZ R80, R80, c[0x0][0x2ec] ;  /* 0x0000bb0050507a20 */ /* 0x000fc40000410000 */
[----:B------:R-:W-:Y:S01]  /*cd00*/  FMUL.FTZ R104, R81, c[0x0][0x2ec] ;  /* 0x0000bb0051687a20 */ /* 0x000fe20000410000 */
[----:B------:R1:W-:Y:S01]  /*cd10*/  MUFU.TANH R92, R67 ;  /* 0x00000043005c7308 */ /* 0x0003e20000002400 */
[----:B------:R-:W-:-:S03]  /*cd20*/  FMUL.FTZ R111, R82, c[0x0][0x2ec] ;  /* 0x0000bb00526f7a20 */ /* 0x000fc60000410000 */
[C---:B----4-:R-:W-:Y:S04]  /*cd30*/  HMMA.16816.F32.BF16 R56, R20.reuse, R48, RZ ;  /* 0x000000301438723c */ /* 0x050fe800000418ff */
[----:B------:R-:W-:Y:S04]  /*cd40*/  MUFU.TANH R109, R80 ;  /* 0x00000050006d7308 */ /* 0x000fe80000002400 */
[C---:B------:R-:W-:Y:S04]  /*cd50*/  HMMA.16816.F32.BF16 R48, R20.reuse, R50, RZ ;  /* 0x000000321430723c */ /* 0x040fe800000418ff */
[----:B------:R-:W3:Y:S04]  /*cd60*/  MUFU.TANH R53, R53 ;  /* 0x0000003500357308 */ /* 0x000ee80000002400 */
[----:B-1----:R-:W-:Y:S01]  /*cd70*/  HMMA.16816.F32.BF16 R64, R20, R60, RZ ;  /* 0x0000003c1440723c */ /* 0x002fe200000418ff */
[----:B------:R-:W-:-:S02]  /*cd80*/  FMUL.FTZ R28, R28, c[0x0][0x2ec] ;  /* 0x0000bb001c1c7a20 */ /* 0x000fc40000410000 */
[----:B------:R-:W-:Y:S01]  /*cd90*/  FMUL.FTZ R29, R29, c[0x0][0x2ec] ;  /* 0x0000bb001d1d7a20 */ /* 0x000fe20000410000 */
[----:B------:R-:W1:Y:S01]  /*cda0*/  MUFU.TANH R106, R106 ;  /* 0x0000006a006a7308 */ /* 0x000e620000002400 */
[----:B------:R-:W-:Y:S02]  /*cdb0*/  FMUL.FTZ R199, R30, c[0x0][0x2ec] ;  /* 0x0000bb001ec77a20 */ /* 0x000fe40000410000 */
[----:B------:R-:W-:Y:S01]  /*cdc0*/  FMUL.FTZ R197, R31, c[0x0][0x2ec] ;  /* 0x0000bb001fc57a20 */ /* 0x000fe20000410000 */
[C---:B------:R-:W-:Y:S04]  /*cdd0*/  HMMA.16816.F32.BF16 R60, R20.reuse, R62, RZ ;  /* 0x0000003e143c723c */ /* 0x040fe800000418ff */
[----:B------:R-:W-:Y:S04]  /*cde0*/  MUFU.TANH R203, R28 ;  /* 0x0000001c00cb7308 */ /* 0x000fe80000002400 */
[C---:B------:R-:W-:Y:S04]  /*cdf0*/  HMMA.16816.F32.BF16 R24, R20.reuse, R84, RZ ;  /* 0x000000541418723c */ /* 0x040fe800000418ff */
[----:B------:R4:W-:Y:S04]  /*ce00*/  MUFU.TANH R201, R29 ;  /* 0x0000001d00c97308 */ /* 0x0009e80000002400 */
[----:B------:R-:W-:Y:S01]  /*ce10*/  HMMA.16816.F32.BF16 R20, R20, R86, RZ ;  /* 0x000000561414723c */ /* 0x000fe200000418ff */
[----:B------:R-:W1:Y:S03]  /*ce20*/  LDSM.16.M88.4 R84, [R170+0x2000] ;  /* 0x00200000aa54783b */ /* 0x000e660000000200 */
[----:B------:R-:W1:Y:S04]  /*ce30*/  MUFU.TANH R104, R104 ;  /* 0x0000006800687308 */ /* 0x000e680000002400 */
[----:B-----5:R-:W-:Y:S01]  /*ce40*/  HMMA.16816.F32.BF16 R32, R16, R36, R32 ;  /* 0x000000241020723c */ /* 0x020fe20000041820 */
[----:B----4-:R-:W4:Y:S03]  /*ce50*/  LDSM.16.M88.4 R28, [R167+0x5000] ;  /* 0x00500000a71c783b */ /* 0x010f260000000200 */
[----:B------:R-:W5:Y:S04]  /*ce60*/  MUFU.TANH R111, R111 ;  /* 0x0000006f006f7308 */ /* 0x000f680000002400 */
[C---:B------:R-:W-:Y:S04]  /*ce70*/  HMMA.16816.F32.BF16 R72, R8.reuse, R76, R72 ;  /* 0x0000004c0848723c */ /* 0x040fe80000041848 */
[----:B------:R-:W1:Y:S04]  /*ce80*/  MUFU.TANH R199, R199 ;  /* 0x000000c700c77308 */ /* 0x000e680000002400 */
[----:B------:R-:W-:Y:S01]  /*ce90*/  HMMA.16816.F32.BF16 R76, R8, R78, R68 ;  /* 0x0000004e084c723c */ /* 0x000fe20000041844 */
[----:B------:R-:W2:Y:S03]  /*cea0*/  LDSM.16.M88.4 R68, [R102+0x2000] ;  /* 0x002000006644783b */ /* 0x000ea60000000200 */
[----:B------:R-:W2:Y:S04]  /*ceb0*/  MUFU.TANH R99, R99 ;  /* 0x0000006300637308 */ /* 0x000ea80000002400 */
[----:B------:R-:W-:Y:S01]  /*cec0*/  HMMA.16816.F32.BF16 R40, R12, R90, R40 ;  /* 0x0000005a0c28723c */ /* 0x000fe20000041828 */
[----:B------:R-:W-:-:S02]  /*ced0*/  FMUL.FTZ R32, R32, c[0x0][0x2ec] ;  /* 0x0000bb0020207a20 */ /* 0x000fc40000410000 */
[----:B------:R-:W-:Y:S02]  /*cee0*/  FMUL.FTZ R115, R33, c[0x0][0x2ec] ;  /* 0x0000bb0021737a20 */ /* 0x000fe40000410000 */
[----:B------:R3:W-:Y:S01]  /*cef0*/  MUFU.TANH R117, R32 ;  /* 0x0000002000757308 */ /* 0x0007e20000002400 */
[----:B------:R-:W-:Y:S02]  /*cf00*/  FMUL.FTZ R191, R34, c[0x0][0x2ec] ;  /* 0x0000bb0022bf7a20 */ /* 0x000fe40000410000 */
[----:B------:R-:W-:Y:S01]  /*cf10*/  FMUL.FTZ R90, R83, c[0x0][0x2ec] ;  /* 0x0000bb00535a7a20 */ /* 0x000fe20000410000 */
[C---:B-1----:R-:W-:Y:S01]  /*cf20*/  HMMA.16816.F32.BF16 R72, R12.reuse, R84, R72 ;  /* 0x000000540c48723c */ /* 0x042fe20000041848 */
[----:B------:R-:W1:Y:S01]  /*cf30*/  LDSM.16.M88.4 R80, [R167+0x4800] ;  /* 0x00480000a750783b */ /* 0x000e620000000200 */
[----:B------:R-:W-:Y:S02]  /*cf40*/  FMUL.FTZ R119, R35, c[0x0][0x2ec] ;  /* 0x0000bb0023777a20 */ /* 0x000fe40000410000 */
[----:B------:R-:W-:Y:S04]  /*cf50*/  MUFU.TANH R191, R191 ;  /* 0x000000bf00bf7308 */ /* 0x000fe80000002400 */
[----:B------:R-:W-:Y:S01]  /*cf60*/  HMMA.16816.F32.BF16 R76, R12, R86, R76 ;  /* 0x000000560c4c723c */ /* 0x000fe2000004184c */
[----:B---3--:R-:W3:Y:S03]  /*cf70*/  LDSM.16.M88.4 R32, [R170+0x2800] ;  /* 0x00280000aa20783b */ /* 0x008ee60000000200 */
[----:B------:R-:W1:Y:S04]  /*cf80*/  MUFU.TANH R90, R90 ;  /* 0x0000005a005a7308 */ /* 0x000e680000002400 */
[----:B------:R-:W-:Y:S01]  /*cf90*/  HMMA.16816.F32.BF16 R40, R16, R38, R40 ;  /* 0x000000261028723c */ /* 0x000fe20000041828 */
[----:B------:R-:W3:Y:S03]  /*cfa0*/  LDSM.16.M88.4 R36, [R167+0x5800] ;  /* 0x00580000a724783b */ /* 0x000ee60000000200 */
[----:B------:R-:W1:Y:S04]  /*cfb0*/  MUFU.TANH R119, R119 ;  /* 0x0000007700777308 */ /* 0x000e680000002400 */
[----:B----4-:R-:W-:Y:S04]  /*cfc0*/  HMMA.16816.F32.BF16 R48, R8, R30, R48 ;  /* 0x0000001e0830723c */ /* 0x010fe80000041830 */
[----:B------:R-:W-:Y:S04]  /*cfd0*/  MUFU.TANH R197, R197 ;  /* 0x000000c500c57308 */ /* 0x000fe80000002400 */
[C---:B--2---:R-:W-:Y:S04]  /*cfe0*/  HMMA.16816.F32.BF16 R76, R16.reuse, R70, R76 ;  /* 0x00000046104c723c */ /* 0x044fe8000004184c */
[----:B------:R-:W-:Y:S04]  /*cff0*/  MUFU.TANH R115, R115 ;  /* 0x0000007300737308 */ /* 0x000fe80000002400 */
[----:B------:R-:W-:Y:S01]  /*d000*/  HMMA.16816.F32.BF16 R72, R16, R68, R72 ;  /* 0x000000441048723c */ /* 0x000fe20000041848 */
[----:B------:R-:W-:-:S02]  /*d010*/  FMUL.FTZ R40, R40, c[0x0][0x2ec] ;  /* 0x0000bb0028287a20 */ /* 0x000fc40000410000 */
[----:B------:R-:W-:Y:S02]  /*d020*/  FMUL.FTZ R41, R41, c[0x0][0x2ec] ;  /* 0x0000bb0029297a20 */ /* 0x000fe40000410000 */
        /* <DEDUP_REMOVED lines=9> */
[----:B------:R1:W2:Y:S01]  /*d0c0*/  MUFU.TANH R159, R42 ;  /* 0x0000002a009f7308 */ /* 0x0002a20000002400 */
[----:B------:R-:W-:Y:S01]  /*d0d0*/  FMUL.FTZ R76, R76, c[0x0][0x2ec] ;  /* 0x0000bb004c4c7a20 */ /* 0x000fe20000410000 */
[----:B------:R-:W-:Y:S01]  /*d0e0*/  HMMA.16816.F32.BF16 R80, R8, R28, R56 ;  /* 0x0000001c0850723c */ /* 0x000fe20000041838 */
[----:B------:R-:W4:Y:S01]  /*d0f0*/  LDSM.16.M88.4 R56, [R102+0x2800] ;  /* 0x002800006638783b */ /* 0x000f220000000200 */
[----:B------:R-:W-:Y:S02]  /*d100*/  FMUL.FTZ R73, R73, c[0x0][0x2ec] ;  /* 0x0000bb0049497a20 */ /* 0x000fe40000410000 */
[----:B------:R-:W-:Y:S02]  /*d110*/  FMUL.FTZ R72, R72, c[0x0][0x2ec] ;  /* 0x0000bb0048487a20 */ /* 0x000fe40000410000 */
[----:B------:R-:W-:Y:S01]  /*d120*/  MUFU.TANH R153, R73 ;  /* 0x0000004900997308 */ /* 0x000fe20000002400 */
[----:B------:R-:W-:Y:S01]  /*d130*/  IADD3 R28, -R180, 0x1, R7 ;  /* 0x00000001b41c7810 */ /* 0x000fe20007ffe107 */
[----:B---3--:R-:W-:Y:S01]  /*d140*/  HMMA.16816.F32.BF16 R60, R12, R34, R60 ;  /* 0x000000220c3c723c */ /* 0x008fe2000004183c */
[----:B------:R-:W-:-:S02]  /*d150*/  FMUL.FTZ R74, R74, c[0x0][0x2ec] ;  /* 0x0000bb004a4a7a20 */ /* 0x000fc40000410000 */
[----:B------:R-:W-:Y:S01]  /*d160*/  IADD3 R28, R28, c[0x0][0x2e8], R47 ;  /* 0x0000ba001c1c7a10 */ /* 0x000fe20007ffe02f */
[----:B------:R-:W-:Y:S01]  /*d170*/  FMUL.FTZ R75, R75, c[0x0][0x2ec] ;  /* 0x0000bb004b4b7a20 */ /* 0x000fe20000410000 */
[----:B-1----:R-:W1:Y:S02]  /*d180*/  LDSM.16.M88.4 R40, [R170+0x3000] ;  /* 0x00300000aa28783b */ /* 0x002e640000000200 */
[C---:B------:R-:W-:Y:S01]  /*d190*/  IADD3 R30, R28.reuse, 0x8, RZ ;  /* 0x000000081c1e7810 */ /* 0x040fe20007ffe0ff */
[----:B------:R-:W-:Y:S01]  /*d1a0*/  HMMA.16816.F32.BF16 R64, R12, R32, R64 ;  /* 0x000000200c40723c */ /* 0x000fe20000041840 */
[-C--:B------:R-:W-:Y:S01]  /*d1b0*/  IMNMX R103, R28, R47.reuse, PT ;  /* 0x0000002f1c677217 */ /* 0x080fe20003800200 */
[----:B------:R3:W-:Y:S01]  /*d1c0*/  MUFU.TANH R149, R77 ;  /* 0x0000004d00957308 */ /* 0x0007e20000002400 */
[----:B------:R-:W-:Y:S02]  /*d1d0*/  IMNMX R105, R30, R47, PT ;  /* 0x0000002f1e697217 */ /* 0x000fe40003800200 */
[----:B------:R-:W-:-:S02]  /*d1e0*/  IADD3 R28, R6, 0x1, RZ ;  /* 0x00000001061c7810 */ /* 0x000fc40007ffe0ff */
[----:B------:R-:W-:Y:S01]  /*d1f0*/  IADD3 R30, R6, 0x8, RZ ;  /* 0x00000008061e7810 */ /* 0x000fe20007ffe0ff */
[C---:B------:R-:W-:Y:S01]  /*d200*/  HMMA.16816.F32.BF16 R24, R8.reuse, R36, R24 ;  /* 0x000000240818723c */ /* 0x040fe20000041818 */
[C---:B------:R-:W-:Y:S01]  /*d210*/  ISETP.GE.AND P1, PT, R28.reuse, R103, PT ;  /* 0x000000671c00720c */ /* 0x040fe20003f26270 */
[----:B------:R-:W1:Y:S01]  /*d220*/  MUFU.TANH R155, R155 ;  /* 0x0000009b009b7308 */ /* 0x000e620000002400 */
[----:B------:R-:W-:Y:S02]  /*d230*/  ISETP.GE.AND P0, PT, R28, R105, PT ;  /* 0x000000691c00720c */ /* 0x000fe40003f06270 */
[----:B------:R-:W-:Y:S02]  /*d240*/  ISETP.GE.AND P2, PT, R30, R103, PT ;  /* 0x000000671e00720c */ /* 0x000fe40003f46270 */
[C---:B------:R-:W-:Y:S01]  /*d250*/  IADD3 R28, R6.reuse, 0x9, RZ ;  /* 0x00000009061c7810 */ /* 0x040fe20007ffe0ff */
[----:B------:R-:W-:Y:S01]  /*d260*/  HMMA.16816.F32.BF16 R20, R8, R38, R20 ;  /* 0x000000260814723c */ /* 0x000fe20000041814 */
[----:B------:R-:W-:Y:S01]  /*d270*/  IADD3 R34, R6, 0x11, RZ ;  /* 0x0000001106227810 */ /* 0x000fe20007ffe0ff */
[----:B------:R-:W1:Y:S01]  /*d280*/  MUFU.TANH R141, R72 ;  /* 0x00000048008d7308 */ /* 0x000e620000002400 */
[----:B------:R-:W-:-:S02]  /*d290*/  FSEL R7, R54, -INF , !P0 ;  /* 0xff80000036077808 */ /* 0x000fc40004000000 */
[----:B------:R-:W-:Y:S02]  /*d2a0*/  FSEL R79, R53, -INF , !P2 ;  /* 0xff800000354f7808 */ /* 0x000fe40005000000 */
[-C--:B------:R-:W-:Y:S02]  /*d2b0*/  ISETP.GE.AND P4, PT, R28, R103.reuse, PT ;  /* 0x000000671c00720c */ /* 0x080fe40003f86270 */
[C---:B------:R-:W-:Y:S01]  /*d2c0*/  ISETP.GE.AND P2, PT, R34.reuse, R103, PT ;  /* 0x000000672200720c */ /* 0x040fe20003f46270 */
[----:B----4-:R-:W-:Y:S01]  /*d2d0*/  HMMA.16816.F32.BF16 R60, R16, R58, R60 ;  /* 0x0000003a103c723c */ /* 0x010fe2000004183c */
[----:B------:R-:W-:Y:S01]  /*d2e0*/  ISETP.GE.AND P0, PT, R34, R105, PT ;  /* 0x000000692200720c */ /* 0x000fe20003f06270 */
[----:B------:R-:W4:Y:S01]  /*d2f0*/  MUFU.TANH R147, R74 ;  /* 0x0000004a00937308 */ /* 0x000f220000002400 */
[----:B------:R-:W-:Y:S02]  /*d300*/  IADD3 R34, R6, 0x19, RZ ;  /* 0x0000001906227810 */ /* 0x000fe40007ffe0ff */
[----:B------:R-:W-:-:S02]  /*d310*/  FSEL R85, R88, -INF , !P4 ;  /* 0xff80000058557808 */ /* 0x000fc40006000000 */
[----:B------:R-:W-:Y:S01]  /*d320*/  ISETP.GE.AND P4, PT, R34, R103, PT ;  /* 0x000000672200720c */ /* 0x000fe20003f86270 */
[----:B------:R-:W-:Y:S01]  /*d330*/  HMMA.16816.F32.BF16 R64, R16, R56, R64 ;  /* 0x000000381040723c */ /* 0x000fe20000041840 */
[-C--:B------:R-:W-:Y:S01]  /*d340*/  ISETP.GE.AND P3, PT, R30, R105.reuse, PT ;  /* 0x000000691e00720c */ /* 0x080fe20003f66270 */
[----:B------:R-:W2:Y:S01]  /*d350*/  MUFU.TANH R143, R75 ;  /* 0x0000004b008f7308 */ /* 0x000ea20000002400 */
[----:B------:R-:W-:Y:S02]  /*d360*/  ISETP.GE.AND P5, PT, R28, R105, PT ;  /* 0x000000691c00720c */ /* 0x000fe40003fa6270 */
[C---:B------:R-:W-:Y:S02]  /*d370*/  IADD3 R30, R6.reuse, 0x10, RZ ;  /* 0x00000010061e7810 */ /* 0x040fe40007ffe0ff */
[----:B------:R-:W-:Y:S01]  /*d380*/  IADD3 R32, R6, 0x18, RZ ;  /* 0x0000001806207810 */ /* 0x000fe20007ffe0ff */
[----:B-1----:R-:W-:Y:S01]  /*d390*/  HMMA.16816.F32.BF16 R80, R12, R40, R80 ;  /* 0x000000280c50723c */ /* 0x002fe20000041850 */
[----:B------:R-:W-:Y:S01]  /*d3a0*/  FSEL R47, R46, -INF , !P1 ;  /* 0xff8000002e2f7808 */ /* 0x000fe20004800000 */
[----:B------:R-:W1:Y:S01]  /*d3b0*/  MUFU.TANH R145, R78 ;  /* 0x0000004e00917308 */ /* 0x000e620000002400 */
[----:B------:R-:W-:-:S02]  /*d3c0*/  FSEL R71, R89, -INF , !P3 ;  /* 0xff80000059477808 */ /* 0x000fc40005800000 */
[----:B------:R-:W-:Y:S02]  /*d3d0*/  FSEL R69, R92, -INF , !P5 ;  /* 0xff8000005c457808 */ /* 0x000fe40006800000 */
[C---:B------:R-:W-:Y:S01]  /*d3e0*/  ISETP.GE.AND P6, PT, R30.reuse, R103, PT ;  /* 0x000000671e00720c */ /* 0x040fe20003fc6270 */
[----:B------:R-:W-:Y:S01]  /*d3f0*/  HMMA.16816.F32.BF16 R48, R12, R42, R48 ;  /* 0x0000002a0c30723c */ /* 0x000fe20000041830 */
[----:B------:R-:W-:Y:S01]  /*d400*/  ISETP.GE.AND P1, PT, R30, R105, PT ;  /* 0x000000691e00720c */ /* 0x000fe20003f26270 */
[----:B------:R-:W1:Y:S01]  /*d410*/  MUFU.TANH R139, R139 ;  /* 0x0000008b008b7308 */ /* 0x000e620000002400 */
[C---:B------:R-:W-:Y:S01]  /*d420*/  ISETP.GE.AND P3, PT, R32.reuse, R103, PT ;  /* 0x000000672000720c */ /* 0x040fe20003f66270 */
[----:B------:R-:W1:Y:S01]  /*d430*/  LDSM.16.M88.4 R28, [R102+0x3000] ;  /* 0x00300000661c783b */ /* 0x000e620000000200 */
[-C--:B------:R-:W-:Y:S01]  /*d440*/  ISETP.GE.AND P5, PT, R32, R105.reuse, PT ;  /* 0x000000692000720c */ /* 0x080fe20003fa6270 */
[----:B------:R-:W-:Y:S01]  /*d450*/  FMUL.FTZ R61, R61, c[0x0][0x2ec] ;  /* 0x0000bb003d3d7a20 */ /* 0x000fe20000410000 */
[----:B------:R-:W-:Y:S01]  /*d460*/  IADD3 R32, R6, 0x20, RZ ;  /* 0x0000002006207810 */ /* 0x000fe20007ffe0ff */
[----:B------:R-:W-:Y:S01]  /*d470*/  FMUL.FTZ R36, R67, c[0x0][0x2ec] ;  /* 0x0000bb0043247a20 */ /* 0x000fe20000410000 */
[----:B------:R-:W-:Y:S01]  /*d480*/  @P4 LOP3.LUT R182, R182, 0x1, RZ, 0xfc, !PT ;  /* 0x00000001b6b64812 */ /* 0x000fe200078efcff */
[----:B------:R-:W-:Y:S01]  /*d490*/  FMUL.FTZ R64, R64, c[0x0][0x2ec] ;  /* 0x0000bb0040407a20 */ /* 0x000fe20000410000 */
[----:B------:R-:W-:Y:S01]  /*d4a0*/  FSEL R93, R93, -INF , !P6 ;  /* 0xff8000005d5d7808 */ /* 0x000fe20007000000 */
[----:B------:R-:W-:Y:S01]  /*d4b0*/  FMUL.FTZ R65, R65, c[0x0][0x2ec] ;  /* 0x0000bb0041417a20 */ /* 0x000fe20000410000 */
[----:B------:R-:W-:Y:S01]  /*d4c0*/  FSEL R91, R95, -INF , !P1 ;  /* 0xff8000005f5b7808 */ /* 0x000fe20004800000 */
[----:B------:R-:W1:Y:S01]  /*d4d0*/  MUFU.TANH R151, R76 ;  /* 0x0000004c00977308 */ /* 0x000e620000002400 */
[----:B------:R-:W-:Y:S01]  /*d4e0*/  ISETP.GE.AND P4, PT, R34, R105, PT ;  /* 0x000000692200720c */ /* 0x000fe20003f86270 */
[----:B------:R-:W-:Y:S01]  /*d4f0*/  FMUL.FTZ R63, R63, c[0x0][0x2ec] ;  /* 0x0000bb003f3f7a20 */ /* 0x000fe20000410000 */
[----:B------:R-:W-:Y:S01]  /*d500*/  ISETP.GE.AND P6, PT, R32, R103, PT ;  /* 0x000000672000720c */ /* 0x000fe20003fc6270 */
[----:B------:R-:W-:Y:S01]  /*d510*/  FMUL.FTZ R66, R66, c[0x0][0x2ec] ;  /* 0x0000bb0042427a20 */ /* 0x000fe20000410000 */
[----:B------:R-:W-:Y:S01]  /*d520*/  ISETP.GE.AND P1, PT, R32, R105, PT ;  /* 0x000000692000720c */ /* 0x000fe20003f26270 */
[----:B------:R-:W-:Y:S01]  /*d530*/  FMUL.FTZ R60, R60, c[0x0][0x2ec] ;  /* 0x0000bb003c3c7a20 */ /* 0x000fe20000410000 */
[----:B------:R-:W-:Y:S01]  /*d540*/  FSEL R205, R96, -INF , !P3 ;  /* 0xff80000060cd7808 */ /* 0x000fe20005800000 */
[----:B------:R-:W1:Y:S01]  /*d550*/  MUFU.TANH R133, R64 ;  /* 0x0000004000857308 */ /* 0x000e620000002400 */
[----:B------:R-:W-:-:S02]  /*d560*/  IADD3 R34, R6, 0x21, RZ ;  /* 0x0000002106227810 */ /* 0x000fc40007ffe0ff */
[----:B------:R-:W-:Y:S02]  /*d570*/  IADD3 R32, R6, 0x28, RZ ;  /* 0x0000002806207810 */ /* 0x000fe40007ffe0ff */
[----:B------:R-:W-:Y:S02]  /*d580*/  LOP3.LUT P3, RZ, R182, 0x1, RZ, 0xc0, !PT ;  /* 0x00000001b6ff7812 */ /* 0x000fe4000786c0ff */
[----:B------:R-:W-:Y:S01]  /*d590*/  FSEL R89, R97, -INF , !P0 ;  /* 0xff80000061597808 */ /* 0x000fe20004000000 */
[----:B------:R2:W2:Y:S01]  /*d5a0*/  MUFU.TANH R123, R65 ;  /* 0x00000041007b7308 */ /* 0x0004a20000002400 */
[----:B---3--:R-:W-:Y:S02]  /*d5b0*/  FSEL R77, R94, -INF , !P2 ;  /* 0xff8000005e4d7808 */ /* 0x008fe40005000000 */
[----:B------:R-:W-:Y:S02]  /*d5c0*/  FSEL R97, R98, -INF , !P3 ;  /* 0xff80000062617808 */ /* 0x000fe40005800000 */
[----:B------:R-:W-:-:S02]  /*d5d0*/  FSEL R73, R106, -INF , !P4 ;  /* 0xff8000006a497808 */ /* 0x000fc40006000000 */
[C---:B------:R-:W-:Y:S01]  /*d5e0*/  ISETP.GE.AND P2, PT, R34.reuse, R103, PT ;  /* 0x000000672200720c */ /* 0x040fe20003f46270 */
[----:B------:R-:W3:Y:S01]  /*d5f0*/  MUFU.TANH R36, R36 ;  /* 0x0000002400247308 */ /* 0x000ee20000002400 */
[----:B------:R-:W-:Y:S02]  /*d600*/  ISETP.GE.AND P0, PT, R34, R105, PT ;  /* 0x000000692200720c */ /* 0x000fe40003f06270 */
[C---:B------:R-:W-:Y:S02]  /*d610*/  ISETP.GE.AND P3, PT, R32.reuse, R103, PT ;  /* 0x000000672000720c */ /* 0x040fe40003f66270 */
[----:B------:R-:W-:Y:S01]  /*d620*/  ISETP.GE.AND P4, PT, R32, R105, PT ;  /* 0x000000692000720c */ /* 0x000fe20003f86270 */
[----:B-1----:R-:W-:Y:S01]  /*d630*/  HMMA.16816.F32.BF16 R80, R16, R28, R80 ;  /* 0x0000001c1050723c */ /* 0x002fe20000041850 */
[----:B------:R-:W1:Y:S01]  /*d640*/  LDSM.16.M88.4 R32, [R170+0x3800] ;  /* 0x00380000aa20783b */ /* 0x000e620000000200 */
[----:B------:R-:W-:Y:S01]  /*d650*/  IADD3 R10, R6, 0x31, RZ ;  /* 0x00000031060a7810 */ /* 0x000fe20007ffe0ff */
[----:B------:R-:W1:Y:S01]  /*d660*/  MUFU.TANH R135, R61 ;  /* 0x0000003d00877308 */ /* 0x000e620000002400 */
[----:B------:R-:W-:-:S02]  /*d670*/  FSEL R59, R104, -INF , !P2 ;  /* 0xff800000683b7808 */ /* 0x000fc40005000000 */
[----:B------:R-:W-:Y:S02]  /*d680*/  LOP3.LUT R182, R182, 0xfffffffe, RZ, 0xc0, !PT ;  /* 0xfffffffeb6b67812 */ /* 0x000fe400078ec0ff */
[----:B------:R-:W-:Y:S01]  /*d690*/  ISETP.GE.AND P2, PT, R10, R103, PT ;  /* 0x000000670a00720c */ /* 0x000fe20003f46270 */
[----:B------:R-:W-:Y:S01]  /*d6a0*/  HMMA.16816.F32.BF16 R48, R16, R30, R48 ;  /* 0x0000001e1030723c */ /* 0x000fe20000041830 */
[----:B------:R-:W-:Y:S01]  /*d6b0*/  @P3 LOP3.LUT R182, R182, 0x1, RZ, 0xfc, !PT ;  /* 0x00000001b6b63812 */ /* 0x000fe200078efcff */
[----:B------:R1:W1:Y:S01]  /*d6c0*/  MUFU.TANH R113, R63 ;  /* 0x0000003f00717308 */ /* 0x0002620000002400 */
[----:B-----5:R-:W-:Y:S02]  /*d6d0*/  FSEL R111, R111, -INF , !P1 ;  /* 0xff8000006f6f7808 */ /* 0x020fe40004800000 */
[----:B------:R-:W-:Y:S02]  /*d6e0*/  LOP3.LUT P1, RZ, R182, 0x1, RZ, 0xc0, !PT ;  /* 0x00000001b6ff7812 */ /* 0x000fe4000782c0ff */
[----:B------:R-:W-:-:S02]  /*d6f0*/  IADD3 R8, R6, 0x38, RZ ;  /* 0x0000003806087810 */ /* 0x000fc40007ffe0ff */
[----:B------:R-:W-:Y:S01]  /*d700*/  LOP3.LUT R182, R182, 0xfffffffe, RZ, 0xc0, !PT ;  /* 0xfffffffeb6b67812 */ /* 0x000fe200078ec0ff */
[----:B------:R-:W-:Y:S01]  /*d710*/  MUFU.TANH R121, R66 ;  /* 0x0000004200797308 */ /* 0x000fe20000002400 */
[----:B------:R-:W-:Y:S02]  /*d720*/  FSEL R203, R203, -INF , !P1 ;  /* 0xff800000cbcb7808 */ /* 0x000fe40004800000 */
[----:B------:R-:W-:Y:S02]  /*d730*/  FSEL R199, R199, -INF , !P4 ;  /* 0xff800000c7c77808 */ /* 0x000fe40006000000 */
[----:B------:R-:W-:Y:S01]  /*d740*/  @P2 LOP3.LUT R182, R182, 0x1, RZ, 0xfc, !PT ;  /* 0x00000001b6b62812 */ /* 0x000fe200078efcff */
[----:B------:R-:W-:Y:S01]  /*d750*/  FMUL.FTZ R55, R82, c[0x0][0x2ec] ;  /* 0x0000bb0052377a20 */ /* 0x000fe20000410000 */
[----:B------:R-:W-:Y:S01]  /*d760*/  ISETP.GE.AND P1, PT, R10, R105, PT ;  /* 0x000000690a00720c */ /* 0x000fe20003f26270 */
[----:B--2---:R-:W-:Y:S01]  /*d770*/  FMUL.FTZ R65, R80, c[0x0][0x2ec] ;  /* 0x0000bb0050417a20 */ /* 0x004fe20000410000 */
[C---:B------:R-:W-:Y:S01]  /*d780*/  ISETP.GE.AND P4, PT, R8.reuse, R103, PT ;  /* 0x000000670800720c */ /* 0x040fe20003f86270 */
[----:B------:R-:W-:Y:S01]  /*d790*/  MUFU.TANH R137, R60 ;  /* 0x0000003c00897308 */ /* 0x000fe20000002400 */
[----:B------:R-:W-:Y:S01]  /*d7a0*/  ISETP.GE.AND P2, PT, R8, R105, PT ;  /* 0x000000690800720c */ /* 0x000fe20003f46270 */
[----:B------:R-:W-:Y:S01]  /*d7b0*/  FMUL.FTZ R45, R83, c[0x0][0x2ec] ;  /* 0x0000bb00532d7a20 */ /* 0x000fe20000410000 */
[----:B------:R-:W2:Y:S01]  /*d7c0*/  LDSM.16.M88.4 R8, [R102+0x3800] ;  /* 0x003800006608783b */ /* 0x000ea20000000200 */
[----:B------:R-:W-:Y:S01]  /*d7d0*/  IADD3 R40, R6, 0x29, RZ ;  /* 0x0000002906287810 */ /* 0x000fe20007ffe0ff */
[----:B------:R-:W-:Y:S01]  /*d7e0*/  FMUL.FTZ R48, R48, c[0x0][0x2ec] ;  /* 0x0000bb0030307a20 */ /* 0x000fe20000410000 */
[----:B------:R-:W-:Y:S01]  /*d7f0*/  IADD3 R28, R6, 0x30, RZ ;  /* 0x00000030061c7810 */ /* 0x000fe20007ffe0ff */
[----:B------:R-:W-:Y:S01]  /*d800*/  FMUL.FTZ R49, R49, c[0x0][0x2ec] ;  /* 0x0000bb0031317a20 */ /* 0x000fe20000410000 */
[----:B------:R-:W-:Y:S01]  /*d810*/  FSEL R75, R99, -INF , !P5 ;  /* 0xff800000634b7808 */ /* 0x000fe20006800000 */
[----:B------:R-:W5:Y:S01]  /*d820*/  MUFU.TANH R55, R55 ;  /* 0x0000003700377308 */ /* 0x000f620000002400 */
[----:B------:R-:W-:Y:S01]  /*d830*/  FSEL R109, R109, -INF , !P6 ;  /* 0xff8000006d6d7808 */ /* 0x000fe20007000000 */
[----:B------:R-:W-:Y:S01]  /*d840*/  FMUL.FTZ R41, R51, c[0x0][0x2ec] ;  /* 0x0000bb0033297a20 */ /* 0x000fe20000410000 */
[C---:B-1----:R-:W-:Y:S01]  /*d850*/  HMMA.16816.F32.BF16 R24, R12.reuse, R32, R24 ;  /* 0x000000200c18723c */ /* 0x042fe20000041818 */
[----:B------:R-:W-:Y:S01]  /*d860*/  FSEL R67, R90, -INF , !P0 ;  /* 0xff8000005a437808 */ /* 0x000fe20004000000 */
[----:B------:R-:W-:Y:S01]  /*d870*/  FMUL.FTZ R63, R81, c[0x0][0x2ec] ;  /* 0x0000bb00513f7a20 */ /* 0x000fe20000410000 */
[-C--:B------:R-:W-:Y:S01]  /*d880*/  ISETP.GE.AND P6, PT, R40, R103.reuse, PT ;  /* 0x000000672800720c */ /* 0x080fe20003fc6270 */
[----:B------:R-:W-:Y:S01]  /*d890*/  FMUL.FTZ R43, R50, c[0x0][0x2ec] ;  /* 0x0000bb00322b7a20 */ /* 0x000fe20000410000 */
[C---:B------:R-:W-:Y:S01]  /*d8a0*/  ISETP.GE.AND P5, PT, R28.reuse, R103, PT ;  /* 0x000000671c00720c */ /* 0x040fe20003fa6270 */
[----:B------:R-:W-:Y:S01]  /*d8b0*/  MUFU.TANH R65, R65 ;  /* 0x0000004100417308 */ /* 0x000fe20000002400 */
[----:B------:R-:W-:Y:S01]  /*d8c0*/  ISETP.GE.AND P0, PT, R28, R105, PT ;  /* 0x000000691c00720c */ /* 0x000fe20003f06270 */
[----:B------:R-:W-:Y:S01]  /*d8d0*/  HMMA.16816.F32.BF16 R12, R12, R34, R20 ;  /* 0x000000220c0c723c */ /* 0x000fe20000041814 */
[----:B------:R-:W-:Y:S01]  /*d8e0*/  IADD3 R38, R6, 0x39, RZ ;  /* 0x0000003906267810 */ /* 0x000fe20007ffe0ff */
[----:B------:R-:W-:Y:S01]  /*d8f0*/  FMUL.FTZ R28, R62, c[0x0][0x2ec] ;  /* 0x0000bb003e1c7a20 */ /* 0x000fe20000410000 */
[----:B------:R-:W-:Y:S01]  /*d900*/  IADD3 R30, R6, 0x40, RZ ;  /* 0x00000040061e7810 */ /* 0x000fe20007ffe0ff */
[----:B------:R-:W-:-:S04]  /*d910*/  DEPBAR.LE SB0, 0x0 ;  /* 0x000080000000791a */ /* 0x000fc80000000000 */
[----:B------:R-:W-:Y:S01]  /*d920*/  IADD3 R32, R6, 0x41, RZ ;  /* 0x0000004106207810 */ /* 0x000fe20007ffe0ff */
[----:B------:R-:W1:Y:S01]  /*d930*/  MUFU.TANH R28, R28 ;  /* 0x0000001c001c7308 */ /* 0x000e620000002400 */
[----:B------:R-:W-:Y:S02]  /*d940*/  FSEL R201, R201, -INF , !P6 ;  /* 0xff800000c9c97808 */ /* 0x000fe40007000000 */
[----:B------:R-:W-:Y:S02]  /*d950*/  FSEL R117, R117, -INF , !P5 ;  /* 0xff80000075757808 */ /* 0x000fe40006800000 */
[----:B------:R-:W-:Y:S02]  /*d960*/  FSEL R191, R191, -INF , !P0 ;  /* 0xff800000bfbf7808 */ /* 0x000fe40004000000 */
[----:B------:R-:W-:Y:S01]  /*d970*/  FSEL R119, R119, -INF , !P1 ;  /* 0xff80000077777808 */ /* 0x000fe20004800000 */
[----:B------:R-:W1:Y:S01]  /*d980*/  MUFU.TANH R61, R48 ;  /* 0x00000030003d7308 */ /* 0x000e620000002400 */
[----:B------:R-:W-:-:S02]  /*d990*/  FSEL R159, R159, -INF , !P2 ;  /* 0xff8000009f9f7808 */ /* 0x000fc40005000000 */
[-C--:B------:R-:W-:Y:S02]  /*d9a0*/  ISETP.GE.AND P3, PT, R40, R105.reuse, PT ;  /* 0x000000692800720c */ /* 0x080fe40003f66270 */
[----:B------:R-:W-:Y:S01]  /*d9b0*/  LOP3.LUT P6, RZ, R182, 0x1, RZ, 0xc0, !PT ;  /* 0x00000001b6ff7812 */ /* 0x000fe200078cc0ff */
[C---:B--2---:R-:W-:Y:S01]  /*d9c0*/  HMMA.16816.F32.BF16 R24, R16.reuse, R8, R24 ;  /* 0x000000081018723c */ /* 0x044fe20000041818 */
[----:B------:R-:W-:Y:S01]  /*d9d0*/  ISETP.GE.AND P0, PT, R38, R105, PT ;  /* 0x000000692600720c */ /* 0x000fe20003f06270 */
[----:B------:R-:W-:Y:S01]  /*d9e0*/  MUFU.TANH R57, R49 ;  /* 0x0000003100397308 */ /* 0x000fe20000002400 */
[C---:B------:R-:W-:Y:S02]  /*d9f0*/  ISETP.GE.AND P5, PT, R30.reuse, R103, PT ;  /* 0x000000671e00720c */ /* 0x040fe40003fa6270 */
[-C--:B------:R-:W-:Y:S02]  /*da00*/  ISETP.GE.AND P1, PT, R30, R105.reuse, PT ;  /* 0x000000691e00720c */ /* 0x080fe40003f26270 */
[----:B------:R-:W-:Y:S01]  /*da10*/  ISETP.GE.AND P2, PT, R32, R105, PT ;  /* 0x000000692000720c */ /* 0x000fe20003f46270 */
[----:B------:R-:W-:Y:S01]  /*da20*/  HMMA.16816.F32.BF16 R12, R16, R10, R12 ;  /* 0x0000000a100c723c */ /* 0x000fe2000004180c */
[C---:B------:R-:W-:Y:S01]  /*da30*/  IADD3 R30, R6.reuse, 0x48, RZ ;  /* 0x00000048061e7810 */ /* 0x040fe20007ffe0ff */
[----:B------:R-:W-:Y:S01]  /*da40*/  MUFU.TANH R45, R45 ;  /* 0x0000002d002d7308 */ /* 0x000fe20000002400 */
[----:B------:R-:W-:-:S02]  /*da50*/  IADD3 R22, R6, 0x49, RZ ;  /* 0x0000004906167810 */ /* 0x000fc40007ffe0ff */
[----:B------:R-:W-:Y:S02]  /*da60*/  IADD3 R20, R6, 0x50, RZ ;  /* 0x0000005006147810 */ /* 0x000fe40007ffe0ff */
[----:B------:R-:W-:Y:S02]  /*da70*/  FSEL R197, R197, -INF , !P3 ;  /* 0xff800000c5c57808 */ /* 0x000fe40005800000 */
[----:B------:R-:W-:Y:S01]  /*da80*/  FSEL R115, R115, -INF , !P6 ;  /* 0xff80000073737808 */ /* 0x000fe20007000000 */
[----:B------:R-:W-:Y:S01]  /*da90*/  MUFU.TANH R41, R41 ;  /* 0x0000002900297308 */ /* 0x000fe20000002400 */
[----:B------:R-:W-:Y:S02]  /*daa0*/  FSEL R195, R195, -INF , !P4 ;  /* 0xff800000c3c37808 */ /* 0x000fe40006000000 */
[----:B------:R-:W-:Y:S02]  /*dab0*/  FSEL R155, R155, -INF , !P0 ;  /* 0xff8000009b9b7808 */ /* 0x000fe40004000000 */
[----:B------:R-:W-:Y:S01]  /*dac0*/  FSEL R141, R141, -INF , !P5 ;  /* 0xff8000008d8d7808 */ /* 0x000fe20006800000 */
[----:B------:R-:W-:Y:S01]  /*dad0*/  FMUL.FTZ R27, R27, c[0x0][0x2ec] ;  /* 0x0000bb001b1b7a20 */ /* 0x000fe20000410000 */
[----:B----4-:R-:W-:Y:S01]  /*dae0*/  FSEL R147, R147, -INF , !P1 ;  /* 0xff80000093937808 */ /* 0x010fe20004800000 */
[----:B------:R-:W-:Y:S01]  /*daf0*/  FMUL.FTZ R24, R24, c[0x0][0x2ec] ;  /* 0x0000bb0018187a20 */ /* 0x000fe20000410000 */
[----:B------:R-:W-:Y:S01]  /*db00*/  FSEL R143, R143, -INF , !P2 ;  /* 0xff8000008f8f7808 */ /* 0x000fe20005000000 */
[----:B------:R-:W2:Y:S01]  /*db10*/  MUFU.TANH R31, R27 ;  /* 0x0000001b001f7308 */ /* 0x000ea20000002400 */
[-C--:B------:R-:W-:Y:S01]  /*db20*/  ISETP.GE.AND P3, PT, R38, R103.reuse, PT ;  /* 0x000000672600720c */ /* 0x080fe20003f66270 */
[----:B------:R-:W-:Y:S01]  /*db30*/  FMUL.FTZ R25, R25, c[0x0][0x2ec] ;  /* 0x0000bb0019197a20 */ /* 0x000fe20000410000 */
[----:B------:R-:W-:Y:S01]  /*db40*/  ISETP.GE.AND P4, PT, R32, R103, PT ;  /* 0x000000672000720c */ /* 0x000fe20003f86270 */
[----:B------:R-:W-:Y:S01]  /*db50*/  FMUL.FTZ R26, R26, c[0x0][0x2ec] ;  /* 0x0000bb001a1a7a20 */ /* 0x000fe20000410000 */
[----:B------:R-:W-:Y:S01]  /*db60*/  ISETP.GE.AND P0, PT, R30, R105, PT ;  /* 0x000000691e00720c */ /* 0x000fe20003f06270 */
[----:B------:R-:W-:Y:S01]  /*db70*/  FMUL.FTZ R12, R12, c[0x0][0x2ec] ;  /* 0x0000bb000c0c7a20 */ /* 0x000fe20000410000 */
[C---:B------:R-:W-:Y:S01]  /*db80*/  ISETP.GE.AND P6, PT, R22.reuse, R103, PT ;  /* 0x000000671600720c */ /* 0x040fe20003fc6270 */
[----:B------:R-:W4:Y:S01]  /*db90*/  MUFU.TANH R40, R24 ;  /* 0x0000001800287308 */ /* 0x000f220000002400 */
[----:B------:R-:W-:Y:S01]  /*dba0*/  ISETP.GE.AND P1, PT, R22, R105, PT ;  /* 0x000000691600720c */ /* 0x000fe20003f26270 */
[----:B------:R-:W-:Y:S01]  /*dbb0*/  FMUL.FTZ R13, R13, c[0x0][0x2ec] ;  /* 0x0000bb000d0d7a20 */ /* 0x000fe20000410000 */
[----:B------:R-:W-:Y:S01]  /*dbc0*/  ISETP.GE.AND P5, PT, R20, R103, PT ;  /* 0x000000671400720c */ /* 0x000fe20003fa6270 */
[----:B------:R-:W-:Y:S01]  /*dbd0*/  FMUL.FTZ R14, R14, c[0x0][0x2ec] ;  /* 0x0000bb000e0e7a20 */ /* 0x000fe20000410000 */
[----:B------:R-:W-:Y:S01]  /*dbe0*/  ISETP.GE.AND P2, PT, R20, R105, PT ;  /* 0x000000691400720c */ /* 0x000fe20003f46270 */
[----:B------:R-:W-:Y:S01]  /*dbf0*/  FMUL.FTZ R15, R15, c[0x0][0x2ec] ;  /* 0x0000bb000f0f7a20 */ /* 0x000fe20000410000 */
[C---:B------:R-:W-:Y:S01]  /*dc00*/  IADD3 R20, R6.reuse, 0x51, RZ ;  /* 0x0000005106147810 */ /* 0x040fe20007ffe0ff */
[----:B------:R-:W1:Y:S01]  /*dc10*/  MUFU.TANH R63, R63 ;  /* 0x0000003f003f7308 */ /* 0x000e620000002400 */
[----:B------:R-:W-:-:S02]  /*dc20*/  IADD3 R8, R6, 0x58, RZ ;  /* 0x0000005806087810 */ /* 0x000fc40007ffe0ff */
[----:B------:R-:W-:Y:S02]  /*dc30*/  FSEL R193, R193, -INF , !P3 ;  /* 0xff800000c1c17808 */ /* 0x000fe40005800000 */
[----:B------:R-:W-:Y:S02]  /*dc40*/  FSEL R153, R153, -INF , !P4 ;  /* 0xff80000099997808 */ /* 0x000fe40006000000 */
[----:B------:R-:W-:Y:S01]  /*dc50*/  FSEL R145, R145, -INF , !P0 ;  /* 0xff80000091917808 */ /* 0x000fe20004000000 */
[----:B------:R-:W1:Y:S01]  /*dc60*/  MUFU.TANH R43, R43 ;  /* 0x0000002b002b7308 */ /* 0x000e620000002400 */
[----:B------:R-:W-:Y:S02]  /*dc70*/  FSEL R149, R149, -INF , !P6 ;  /* 0xff80000095957808 */ /* 0x000fe40007000000 */
[----:B------:R-:W-:Y:S02]  /*dc80*/  FSEL R139, R139, -INF , !P1 ;  /* 0xff8000008b8b7808 */ /* 0x000fe40004800000 */
[----:B------:R-:W-:-:S02]  /*dc90*/  ISETP.GE.AND P3, PT, R30, R103, PT ;  /* 0x000000671e00720c */ /* 0x000fc40003f66270 */
[C---:B------:R-:W-:Y:S01]  /*dca0*/  ISETP.GE.AND P4, PT, R20.reuse, R103, PT ;  /* 0x000000671400720c */ /* 0x040fe20003f86270 */
[----:B------:R-:W-:Y:S01]  /*dcb0*/  MUFU.TANH R39, R25 ;  /* 0x0000001900277308 */ /* 0x000fe20000002400 */
[----:B------:R-:W-:Y:S02]  /*dcc0*/  ISETP.GE.AND P0, PT, R20, R105, PT ;  /* 0x000000691400720c */ /* 0x000fe40003f06270 */
[C---:B------:R-:W-:Y:S02]  /*dcd0*/  ISETP.GE.AND P6, PT, R8.reuse, R103, PT ;  /* 0x000000670800720c */ /* 0x040fe40003fc6270 */
[----:B------:R-:W-:Y:S02]  /*dce0*/  ISETP.GE.AND P1, PT, R8, R105, PT ;  /* 0x000000690800720c */ /* 0x000fe40003f26270 */
[C---:B------:R-:W-:Y:S01]  /*dcf0*/  IADD3 R20, R6.reuse, 0x59, RZ ;  /* 0x0000005906147810 */ /* 0x040fe20007ffe0ff */
[----:B------:R-:W1:Y:S01]  /*dd00*/  MUFU.TANH R33, R26 ;  /* 0x0000001a00217308 */ /* 0x000e620000002400 */
[----:B------:R-:W-:-:S02]  /*dd10*/  IADD3 R8, R6, 0x60, RZ ;  /* 0x0000006006087810 */ /* 0x000fc40007ffe0ff */
[----:B------:R-:W-:Y:S02]  /*dd20*/  FSEL R151, R151, -INF , !P3 ;  /* 0xff80000097977808 */ /* 0x000fe40005800000 */
[----:B------:R-:W-:Y:S02]  /*dd30*/  FSEL R133, R133, -INF , !P5 ;  /* 0xff80000085857808 */ /* 0x000fe40006800000 */
[----:B------:R-:W-:Y:S01]  /*dd40*/  FSEL R123, R123, -INF , !P4 ;  /* 0xff8000007b7b7808 */ /* 0x000fe20006000000 */
[----:B------:R-:W-:Y:S01]  /*dd50*/  MUFU.TANH R44, R44 ;  /* 0x0000002c002c7308 */ /* 0x000fe20000002400 */
[----:B---3--:R-:W-:Y:S02]  /*dd60*/  FSEL R23, R36, -INF , !P0 ;  /* 0xff80000024177808 */ /* 0x008fe40004000000 */
[C---:B------:R-:W-:Y:S02]  /*dd70*/  ISETP.GE.AND P5, PT, R20.reuse, R103, PT ;  /* 0x000000671400720c */ /* 0x040fe40003fa6270 */
[----:B------:R-:W-:-:S02]  /*dd80*/  ISETP.GE.AND P3, PT, R20, R105, PT ;  /* 0x000000691400720c */ /* 0x000fc40003f66270 */
[C---:B------:R-:W-:Y:S01]  /*dd90*/  ISETP.GE.AND P4, PT, R8.reuse, R103, PT ;  /* 0x000000670800720c */ /* 0x040fe20003f86270 */
[----:B------:R-:W3:Y:S01]  /*dda0*/  MUFU.TANH R38, R12 ;  /* 0x0000000c00267308 */ /* 0x000ee20000002400 */
[----:B------:R-:W-:Y:S02]  /*ddb0*/  ISETP.GE.AND P0, PT, R8, R105, PT ;  /* 0x000000690800720c */ /* 0x000fe40003f06270 */
[----:B------:R-:W-:Y:S02]  /*ddc0*/  IADD3 R8, R6, 0x68, RZ ;  /* 0x0000006806087810 */ /* 0x000fe40007ffe0ff */
[----:B------:R-:W-:Y:S02]  /*ddd0*/  FSEL R135, R135, -INF , !P5 ;  /* 0xff80000087877808 */ /* 0x000fe40006800000 */
[----:B------:R-:W-:Y:S01]  /*dde0*/  FSEL R113, R113, -INF , !P3 ;  /* 0xff80000071717808 */ /* 0x000fe20005800000 */
[----:B------:R-:W-:Y:S01]  /*ddf0*/  MUFU.TANH R37, R13 ;  /* 0x0000000d00257308 */ /* 0x000fe20000002400 */
[----:B------:R-:W-:-:S02]  /*de00*/  ISETP.GE.AND P5, PT, R8, R103, PT ;  /* 0x000000670800720c */ /* 0x000fc40003fa6270 */
[----:B------:R-:W-:Y:S02]  /*de10*/  ISETP.GE.AND P3, PT, R8, R105, PT ;  /* 0x000000690800720c */ /* 0x000fe40003f66270 */
[C---:B------:R-:W-:Y:S02]  /*de20*/  IADD3 R8, R6.reuse, 0x70, RZ ;  /* 0x0000007006087810 */ /* 0x040fe40007ffe0ff */
[----:B------:R-:W-:Y:S01]  /*de30*/  IADD3 R10, R6, 0x61, RZ ;  /* 0x00000061060a7810 */ /* 0x000fe20007ffe0ff */
[----:B------:R-:W2:Y:S01]  /*de40*/  MUFU.TANH R25, R14 ;  /* 0x0000000e00197308 */ /* 0x000ea20000002400 */
[----:B-----5:R-:W-:Y:S02]  /*de50*/  FSEL R55, R55, -INF , !P0 ;  /* 0xff80000037377808 */ /* 0x020fe40004000000 */
[----:B------:R-:W-:Y:S02]  /*de60*/  FSEL R121, R121, -INF , !P2 ;  /* 0xff80000079797808 */ /* 0x000fe40005000000 */
[----:B------:R-:W-:-:S02]  /*de70*/  FSEL R137, R137, -INF , !P6 ;  /* 0xff80000089897808 */ /* 0x000fc40007000000 */
[-C--:B------:R-:W-:Y:S01]  /*de80*/  ISETP.GE.AND P0, PT, R8, R103.reuse, PT ;  /* 0x000000670800720c */ /* 0x080fe20003f06270 */
[----:B------:R-:W5:Y:S01]  /*de90*/  MUFU.TANH R24, R15 ;  /* 0x0000000f00187308 */ /* 0x000f620000002400 */
[C---:B------:R-:W-:Y:S02]  /*dea0*/  ISETP.GE.AND P6, PT, R10.reuse, R103, PT ;  /* 0x000000670a00720c */ /* 0x040fe40003fc6270 */
[----:B------:R-:W-:Y:S02]  /*deb0*/  ISETP.GE.AND P2, PT, R10, R105, PT ;  /* 0x000000690a00720c */ /* 0x000fe40003f46270 */
[----:B------:R-:W-:Y:S02]  /*dec0*/  IADD3 R10, R6, 0x69, RZ ;  /* 0x00000069060a7810 */ /* 0x000fe40007ffe0ff */
[----:B-1----:R-:W-:Y:S02]  /*ded0*/  FSEL R21, R28, -INF , !P1 ;  /* 0xff8000001c157808 */ /* 0x002fe40004800000 */
[----:B------:R-:W-:-:S02]  /*dee0*/  FSEL R65, R65, -INF , !P4 ;  /* 0xff80000041417808 */ /* 0x000fc40006000000 */
[C---:B------:R-:W-:Y:S02]  /*def0*/  ISETP.GE.AND P4, PT, R10.reuse, R103, PT ;  /* 0x000000670a00720c */ /* 0x040fe40003f86270 */
[-C--:B------:R-:W-:Y:S02]  /*df00*/  ISETP.GE.AND P1, PT, R10, R105.reuse, PT ;  /* 0x000000690a00720c */ /* 0x080fe40003f26270 */
[----:B------:R-:W-:Y:S02]  /*df10*/  IADD3 R10, R6, 0x71, RZ ;  /* 0x00000071060a7810 */ /* 0x000fe40007ffe0ff */
[----:B------:R-:W-:Y:S02]  /*df20*/  LOP3.LUT R182, R182, 0xfffffffe, RZ, 0xc0, !PT ;  /* 0xfffffffeb6b67812 */ /* 0x000fe400078ec0ff */
[----:B------:R-:W-:Y:S02]  /*df30*/  FSEL R61, R61, -INF , !P5 ;  /* 0xff8000003d3d7808 */ /* 0x000fe40006800000 */
[----:B------:R-:W-:-:S02]  /*df40*/  ISETP.GE.AND P5, PT, R10, R105, PT ;  /* 0x000000690a00720c */ /* 0x000fc40003fa6270 */
[----:B------:R-:W-:Y:S02]  /*df50*/  @P0 LOP3.LUT R182, R182, 0x1, RZ, 0xfc, !PT ;  /* 0x00000001b6b60812 */ /* 0x000fe400078efcff */
[----:B--2---:R-:W-:Y:S02]  /*df60*/  FSEL R31, R31, -INF , !P5 ;  /* 0xff8000001f1f7808 */ /* 0x004fe40006800000 */
[----:B------:R-:W-:Y:S02]  /*df70*/  FSEL R57, R57, -INF , !P4 ;  /* 0xff80000039397808 */ /* 0x000fe40006000000 */
[----:B------:R-:W-:Y:S02]  /*df80*/  ISETP.GT.AND P5, PT, R188, R175, PT ;  /* 0x000000afbc00720c */ /* 0x000fe40003fa4270 */
[----:B------:R-:W-:Y:S02]  /*df90*/  LOP3.LUT P4, RZ, R182, 0x1, RZ, 0xc0, !PT ;  /* 0x00000001b6ff7812 */ /* 0x000fe4000788c0ff */
[----:B------:R-:W-:-:S02]  /*dfa0*/  FSEL R45, R45, -INF , !P2 ;  /* 0xff8000002d2d7808 */ /* 0x000fc40005000000 */
[----:B------:R-:W-:Y:S02]  /*dfb0*/  ISETP.GE.AND P0, PT, R8, R105, PT ;  /* 0x000000690800720c */ /* 0x000fe40003f06270 */
[----:B------:R-:W-:Y:S02]  /*dfc0*/  FSEL R41, R41, -INF , !P1 ;  /* 0xff80000029297808 */ /* 0x000fe40004800000 */
[----:B----4-:R-:W-:Y:S02]  /*dfd0*/  FSEL R40, R40, -INF , !P4 ;  /* 0xff80000028287808 */ /* 0x010fe40006000000 */
[----:B------:R-:W-:Y:S02]  /*dfe0*/  IADD3 R8, R6, 0x78, RZ ;  /* 0x0000007806087810 */ /* 0x000fe40007ffe0ff */
[-C--:B------:R-:W-:Y:S02]  /*dff0*/  ISETP.GE.AND P2, PT, R10, R103.reuse, PT ;  /* 0x000000670a00720c */ /* 0x080fe40003f46270 */
[----:B------:R-:W-:-:S02]  /*e000*/  ISETP.GE.AND P4, PT, R6, R103, PT ;  /* 0x000000670600720c */ /* 0x000fc40003f86270 */
[C---:B------:R-:W-:Y:S02]  /*e010*/  ISETP.GE.AND P1, PT, R6.reuse, R105, PT ;  /* 0x000000690600720c */ /* 0x040fe40003f26270 */
        /* <DEDUP_REMOVED lines=9> */
[----:B------:R-:W-:Y:S02]  /*e0b0*/  LOP3.LUT R182, R182, 0xfffffffe, RZ, 0xc0, !PT ;  /* 0xfffffffeb6b67812 */ /* 0x000fe400078ec0ff */
[----:B---3--:R-:W-:-:S02]  /*e0c0*/  FSEL R38, R38, -INF , !P6 ;  /* 0xff80000026267808 */ /* 0x008fc40007000000 */
[----:B------:R-:W-:Y:S02]  /*e0d0*/  @P5 LOP3.LUT R182, R182, 0x1, RZ, 0xfc, !PT ;  /* 0x00000001b6b65812 */ /* 0x000fe400078efcff */
[C---:B------:R-:W-:Y:S02]  /*e0e0*/  IADD3 R106, R170.reuse, 0x3000, RZ ;  /* 0x00003000aa6a7810 */ /* 0x040fe40007ffe0ff */
[----:B------:R-:W-:Y:S02]  /*e0f0*/  IADD3 R104, R170, 0x3800, RZ ;  /* 0x00003800aa687810 */ /* 0x000fe40007ffe0ff */
[----:B------:R-:W-:Y:S02]  /*e100*/  FSEL R25, R25, -INF , !P3 ;  /* 0xff80000019197808 */ /* 0x000fe40005800000 */
[----:B------:R-:W-:Y:S02]  /*e110*/  FSEL R0, R0, -INF , !P4 ;  /* 0xff80000000007808 */ /* 0x000fe40006000000 */
[----:B------:R-:W-:-:S02]  /*e120*/  FSEL R6, R44, -INF , !P1 ;  /* 0xff8000002c067808 */ /* 0x000fc40004800000 */
[----:B------:R-:W-:Y:S02]  /*e130*/  FSEL R37, R37, -INF , !P2 ;  /* 0xff80000025257808 */ /* 0x000fe40005000000 */
[----:B-----5:R-:W-:Y:S01]  /*e140*/  FSEL R24, R24, -INF , !P0 ;  /* 0xff80000018187808 */ /* 0x020fe20004000000 */
[----:B------:R-:W-:Y:S06]  /*e150*/  BAR.SYNC.DEFER_BLOCKING 0x0 ;  /* 0x0000000000007b1d */ /* 0x000fec0000010000 */
[----:B------:R-:W-:Y:S05]  /*e160*/  @!P5 BRA `(.L_x_6185) ;  /* 0x00000a500000d947 */ /* 0x000fea0003800000 */
[----:B------:R-:W-:-:S13]  /*e170*/  LOP3.LUT P6, RZ, R182, 0x8, RZ, 0xc0, !PT ;  /* 0x00000008b6ff7812 */ /* 0x000fda00078cc0ff */
        /* <DEDUP_REMOVED lines=8> */
[----:B------:R-:W-:Y:S02]  /*e200*/  ISETP.GE.AND P4, PT, R2, RZ, PT ;  /* 0x000000ff0200720c */ /* 0x000fe40003f86270 */
[----:B------:R-:W-:Y:S01]  /*e210*/  LOP3.LUT R2, RZ, c[0x0][0x2d0], RZ, 0x33, !PT ;  /* 0x0000b400ff027a12 */ /* 0x000fe200078e33ff */
        /* <DEDUP_REMOVED lines=22> */
[----:B------:R-:W-:-:S07]  /*e380*/  ISETP.NE.AND P1, PT, RZ, c[0x0][0x2d0], PT ;  /* 0x0000b400ff007a0c */ /* 0x000fce0003f25270 */
        /* <DEDUP_REMOVED lines=25> */
.L_x_6186:
[----:B------:R-:W-:-:S05]  /*e520*/  IMAD.MOV.U32 R12, RZ, RZ, c[0x0][0x198] ;  /* 0x00006600ff0c7624 */ /* 0x000fca00078e00ff */
[----:B------:R-:W-:-:S04]  /*e530*/  LEA R12, -R12, RZ, 0x7 ;  /* 0x000000ff0c0c7211 */ /* 0x000fc800078e39ff */
[----:B------:R-:W-:Y:S02]  /*e540*/  SHF.R.S32.HI R13, RZ, 0x1f, R12 ;  /* 0x0000001fff0d7819 */ /* 0x000fe4000001140c */
.L_x_6187:
        /* <DEDUP_REMOVED lines=37> */
[----:B------:R-:W-:Y:S02]  /*e7a0*/  @!P0 IADD3 R17, P1, R12, R17, RZ ;  /* 0x000000110c118210 */ /* 0x000fe40007f3e0ff */
[----:B------:R-:W-:Y:S02]  /*e7b0*/  @!P0 LEA R48, P3, R15, c[0x0][0x168], 0x1 ;  /* 0x00005a000f308a11 */ /* 0x000fe400078608ff */
        /* <DEDUP_REMOVED lines=60> */
.L_x_6189:
[----:B------:R-:W-:Y:S05]  /*eb80*/  BSYNC B0 ;  /* 0x0000000000007941 */ /* 0x000fea0003800000 */
.L_x_6188:
[----:B------:R-:W0:Y:S01]  /*eb90*/  LDGDEPBAR ;  /* 0x00000000000079af */ /* 0x000e220000000000 */
[----:B------:R-:W-:-:S04]  /*eba0*/  LEA R186, P0, R12, R186, 0x1 ;  /* 0x000000ba0cba7211 */ /* 0x000fc800078008ff */
[----:B------:R-:W-:Y:S02]  /*ebb0*/  LEA.HI.X R183, R12, R183, R13, 0x1, P0 ;  /* 0x000000b70cb77211 */ /* 0x000fe400000f0c0d */
.L_x_6185:
        /* <DEDUP_REMOVED lines=61> */
[----:B-1----:R-:W-:Y:S02]  /*ef90*/  FMNMX.FTZ R10, R24, R9, !PT ;  /* 0x00000009180a7209 */ /* 0x002fe40007810000 */
[----:B------:R-:W-:Y:S01]  /*efa0*/  SHF.L.U32 R168, R4, 0x1, RZ ;  /* 0x0000000104a87819 */ /* 0x000fe200000006ff */
[----:B------:R-:W1:Y:S03]  /*efb0*/  SHFL.BFLY PT, R11, R8, 0x2, 0x1f ;  /* 0x0c401f00080b7f89 */ /* 0x000e6600000e0000 */
[-C--:B------:R-:W-:Y:S01]  /*efc0*/  IADD3 R166, R3, R168.reuse, RZ ;  /* 0x000000a803a67210 */ /* 0x080fe20007ffe0ff */
[----:B------:R-:W2:Y:S01]  /*efd0*/  SHFL.BFLY PT, R9, R10, 0x2, 0x1f ;  /* 0x0c401f000a097f89 */ /* 0x000ea200000e0000 */
[----:B------:R-:W-:-:S03]  /*efe0*/  IADD3 R165, R5, R168, RZ ;  /* 0x000000a805a57210 */ /* 0x000fc60007ffe0ff */
[----:B------:R-:W-:Y:S01]  /*eff0*/  LDSM.16.MT88.4 R12, [R166+0x6800] ;  /* 0x00680000a60c783b */ /* 0x000fe20000004200 */
[----:B------:R-:W-:-:S03]  /*f000*/  IADD3 R164, R3, R165, RZ ;  /* 0x000000a503a47210 */ /* 0x000fc60007ffe0ff */
[----:B------:R-:W-:Y:S01]  /*f010*/  LDSM.16.MT88.4 R16, [R168+0x6800] ;  /* 0x00680000a810783b */ /* 0x000fe20000004200 */
        /* <DEDUP_REMOVED lines=10> */
[--C-:B------:R-:W-:Y:S01]  /*f0c0*/  FFMA.FTZ R42, R85, c[0x0][0x23c], -R44.reuse ;  /* 0x00008f00552a7a23 */ /* 0x100fe2000001082c */
[----:B------:R-:W-:Y:S01]  /*f0d0*/  LDSM.16.MT88.4 R8, [R165+0x6800] ;  /* 0x00680000a508783b */ /* 0x000fe20000004200 */
[--C-:B------:R-:W-:Y:S01]  /*f0e0*/  FFMA.FTZ R50, R47, c[0x0][0x23c], -R44.reuse ;  /* 0x00008f002f327a23 */ /* 0x100fe2000001082c */
[C---:B------:R-:W-:Y:S01]  /*f0f0*/  FSETP.NEU.FTZ.AND P0, PT, R0.reuse, -INF , PT ;  /* 0xff8000000000780b */ /* 0x040fe20003f1d000 */
[----:B------:R-:W-:Y:S01]  /*f100*/  FMUL.FTZ R26, R0, c[0x0][0x23c] ;  /* 0x00008f00001a7a20 */ /* 0x000fe20000410000 */
[----:B------:R-:W1:Y:S01]  /*f110*/  LDSM.16.MT88.4 R84, [R166+0x6000] ;  /* 0x00600000a654783b */ /* 0x000e620000004200 */
[--C-:B------:R-:W-:Y:S01]  /*f120*/  FFMA.FTZ R47, R79, c[0x0][0x23c], -R44.reuse ;  /* 0x00008f004f2f7a23 */ /* 0x100fe2000001082c */
[----:B------:R-:W-:Y:S01]  /*f130*/  MUFU.EX2 R53, R53 ;  /* 0x0000003500357308 */ /* 0x000fe20000000800 */
[--C-:B------:R-:W-:Y:S01]  /*f140*/  FFMA.FTZ R35, R93, c[0x0][0x23c], -R44.reuse ;  /* 0x00008f005d237a23 */ /* 0x100fe2000001082c */
[----:B------:R-:W-:Y:S01]  /*f150*/  FSEL R26, R26, RZ, P0 ;  /* 0x000000ff1a1a7208 */ /* 0x000fe20000000000 */
[--C-:B------:R-:W-:Y:S01]  /*f160*/  FFMA.FTZ R28, R77, c[0x0][0x23c], -R44.reuse ;  /* 0x00008f004d1c7a23 */ /* 0x100fe2000001082c */
[----:B------:R-:W2:Y:S01]  /*f170*/  LDSM.16.MT88.4 R92, [R168+0x6000] ;  /* 0x00600000a85c783b */ /* 0x000ea20000004200 */
[----:B------:R-:W-:-:S02]  /*f180*/  FFMA.FTZ R32, R205, c[0x0][0x23c], -R44 ;  /* 0x00008f00cd207a23 */ /* 0x000fc4000001082c */
[--C-:B------:R-:W-:Y:S01]  /*f190*/  FFMA.FTZ R51, R6, c[0x0][0x23c], -R26.reuse ;  /* 0x00008f0006337a23 */ /* 0x100fe2000001081a */
[----:B------:R-:W3:Y:S01]  /*f1a0*/  LDSM.16.MT88.4 R76, [R165+0x6000] ;  /* 0x00600000a54c783b */ /* 0x000ee20000004200 */
[--C-:B------:R-:W-:Y:S01]  /*f1b0*/  FFMA.FTZ R46, R7, c[0x0][0x23c], -R26.reuse ;  /* 0x00008f00072e7a23 */ /* 0x100fe2000001081a */
[----:B------:R-:W4:Y:S01]  /*f1c0*/  MUFU.EX2 R50, R50 ;  /* 0x0000003200327308 */ /* 0x000f220000000800 */
[--C-:B------:R-:W-:Y:S01]  /*f1d0*/  FFMA.FTZ R49, R71, c[0x0][0x23c], -R26.reuse ;  /* 0x00008f0047317a23 */ /* 0x100fe2000001081a */
[----:B------:R-:W5:Y:S01]  /*f1e0*/  LDSM.16.MT88.4 R4, [R164+0x6000] ;  /* 0x00600000a404783b */ /* 0x000f620000004200 */
[----:B------:R-:W-:Y:S02]  /*f1f0*/  FFMA.FTZ R34, R69, c[0x0][0x23c], -R26 ;  /* 0x00008f0045227a23 */ /* 0x000fe4000001081a */
[----:B------:R-:W-:Y:S02]  /*f200*/  FFMA.FTZ R27, R97, c[0x0][0x23c], -R44 ;  /* 0x00008f00611b7a23 */ /* 0x000fe4000001082c */
[--C-:B------:R-:W-:Y:S01]  /*f210*/  FFMA.FTZ R36, R91, c[0x0][0x23c], -R26.reuse ;  /* 0x00008f005b247a23 */ /* 0x100fe2000001081a */
[----:B------:R-:W-:Y:S01]  /*f220*/  MUFU.EX2 R47, R47 ;  /* 0x0000002f002f7308 */ /* 0x000fe20000000800 */
[----:B------:R-:W-:-:S02]  /*f230*/  FFMA.FTZ R29, R89, c[0x0][0x23c], -R26 ;  /* 0x00008f00591d7a23 */ /* 0x000fc4000001081a */
[--C-:B------:R-:W-:Y:S02]  /*f240*/  FFMA.FTZ R30, R75, c[0x0][0x23c], -R26.reuse ;  /* 0x00008f004b1e7a23 */ /* 0x100fe4000001081a */
[----:B------:R-:W-:Y:S02]  /*f250*/  FFMA.FTZ R3, R73, c[0x0][0x23c], -R26 ;  /* 0x00008f0049037a23 */ /* 0x000fe4000001081a */
[----:B------:R-:W-:Y:S01]  /*f260*/  FFMA.FTZ R56, R59, c[0x0][0x23c], -R44 ;  /* 0x00008f003b387a23 */ /* 0x000fe2000001082c */
[----:B------:R-:W1:Y:S01]  /*f270*/  MUFU.EX2 R42, R42 ;  /* 0x0000002a002a7308 */ /* 0x000e620000000800 */
[----:B----4-:R-:W-:Y:S01]  /*f280*/  F2FP.BF16.PACK_AB R68, R50, R53 ;  /* 0x000000353244723e */ /* 0x010fe200000010ff */
[----:B------:R-:W-:Y:S02]  /*f290*/  FFMA.FTZ R54, R111, c[0x0][0x23c], -R26 ;  /* 0x00008f006f367a23 */ /* 0x000fe4000001081a */
[--C-:B------:R-:W-:Y:S02]  /*f2a0*/  FFMA.FTZ R109, R109, c[0x0][0x23c], -R44.reuse ;  /* 0x00008f006d6d7a23 */ /* 0x100fe4000001082c */
[----:B------:R-:W-:-:S02]  /*f2b0*/  FFMA.FTZ R59, R203, c[0x0][0x23c], -R44 ;  /* 0x00008f00cb3b7a23 */ /* 0x000fc4000001082c */
[----:B------:R-:W-:Y:S01]  /*f2c0*/  MUFU.EX2 R51, R51 ;  /* 0x0000003300337308 */ /* 0x000fe20000000800 */
[----:B------:R-:W-:Y:S02]  /*f2d0*/  FFMA.FTZ R48, R201, c[0x0][0x23c], -R44 ;  /* 0x00008f00c9307a23 */ /* 0x000fe4000001082c */
[--C-:B------:R-:W-:Y:S02]  /*f2e0*/  FFMA.FTZ R67, R67, c[0x0][0x23c], -R26.reuse ;  /* 0x00008f0043437a23 */ /* 0x100fe4000001081a */
[--C-:B------:R-:W-:Y:S02]  /*f2f0*/  FFMA.FTZ R111, R199, c[0x0][0x23c], -R26.reuse ;  /* 0x00008f00c76f7a23 */ /* 0x100fe4000001081a */
[----:B------:R-:W-:Y:S01]  /*f300*/  FFMA.FTZ R58, R197, c[0x0][0x23c], -R26 ;  /* 0x00008f00c53a7a23 */ /* 0x000fe2000001081a */
[----:B------:R-:W4:Y:S01]  /*f310*/  MUFU.EX2 R46, R46 ;  /* 0x0000002e002e7308 */ /* 0x000f220000000800 */
        /* <DEDUP_REMOVED lines=9> */
[----:B------:R-:W1:Y:S01]  /*f3b0*/  MUFU.EX2 R34, R34 ;  /* 0x0000002200227308 */ /* 0x000e620000000800 */
        /* <DEDUP_REMOVED lines=9> */
[----:B-1----:R-:W-:Y:S01]  /*f450*/  F2FP.BF16.PACK_AB R71, R34, R49 ;  /* 0x000000312247723e */ /* 0x002fe200000010ff */
[----:B------:R-:W1:Y:S01]  /*f460*/  MUFU.EX2 R28, R28 ;  /* 0x0000001c001c7308 */ /* 0x000e620000000800 */
[----:B------:R-:W-:-:S02]  /*f470*/  FFMA.FTZ R145, R145, c[0x0][0x23c], -R26 ;  /* 0x00008f0091917a23 */ /* 0x000fc4000001081a */
[--C-:B------:R-:W-:Y:S02]  /*f480*/  FFMA.FTZ R114, R139, c[0x0][0x23c], -R26.reuse ;  /* 0x00008f008b727a23 */ /* 0x100fe4000001081a */
[----:B------:R-:W-:Y:S01]  /*f490*/  FFMA.FTZ R120, R121, c[0x0][0x23c], -R26 ;  /* 0x00008f0079787a23 */ /* 0x000fe2000001081a */
[C---:B------:R-:W-:Y:S01]  /*f4a0*/  HMMA.16816.F32.BF16 R88, R68.reuse, R84, RZ ;  /* 0x000000544458723c */ /* 0x040fe200000418ff */
[----:B------:R-:W-:Y:S01]  /*f4b0*/  FFMA.FTZ R118, R123, c[0x0][0x23c], -R44 ;  /* 0x00008f007b767a23 */ /* 0x000fe2000001082c */
[----:B------:R-:W-:Y:S01]  /*f4c0*/  MUFU.EX2 R32, R32 ;  /* 0x0000002000207308 */ /* 0x000fe20000000800 */
[--C-:B------:R-:W-:Y:S02]  /*f4d0*/  FFMA.FTZ R121, R23, c[0x0][0x23c], -R26.reuse ;  /* 0x00008f0017797a23 */ /* 0x100fe4000001081a */
[----:B------:R-:W-:Y:S02]  /*f4e0*/  FFMA.FTZ R122, R21, c[0x0][0x23c], -R26 ;  /* 0x00008f00157a7a23 */ /* 0x000fe4000001081a */
[--C-:B------:R-:W-:Y:S01]  /*f4f0*/  FFMA.FTZ R133, R133, c[0x0][0x23c], -R44.reuse ;  /* 0x00008f0085857a23 */ /* 0x100fe2000001082c */
[----:B------:R-:W-:Y:S01]  /*f500*/  HMMA.16816.F32.BF16 R84, R68, R86, RZ ;  /* 0x000000564454723c */ /* 0x000fe200000418ff */
[--C-:B------:R-:W-:Y:S01]  /*f510*/  FFMA.FTZ R123, R137, c[0x0][0x23c], -R44.reuse ;  /* 0x00008f00897b7a23 */ /* 0x100fe2000001082c */
[----:B------:R-:W-:Y:S01]  /*f520*/  MUFU.EX2 R27, R27 ;  /* 0x0000001b001b7308 */ /* 0x000fe20000000800 */
[----:B------:R-:W-:Y:S01]  /*f530*/  FFMA.FTZ R116, R135, c[0x0][0x23c], -R44 ;  /* 0x00008f0087747a23 */ /* 0x000fe2000001082c */
[----:B------:R-:W-:Y:S01]  /*f540*/  LDSM.16.MT88.4 R20, [R168+0x8800] ;  /* 0x00880000a814783b */ /* 0x000fe20000004200 */
[----:B------:R-:W-:-:S02]  /*f550*/  FFMA.FTZ R113, R113, c[0x0][0x23c], -R26 ;  /* 0x00008f0071717a23 */ /* 0x000fc4000001081a */
[--C-:B------:R-:W-:Y:S01]  /*f560*/  FFMA.FTZ R130, R55, c[0x0][0x23c], -R26.reuse ;  /* 0x00008f0037827a23 */ /* 0x100fe2000001081a */
[C---:B--2---:R-:W-:Y:S01]  /*f570*/  HMMA.16816.F32.BF16 R96, R68.reuse, R92, RZ ;  /* 0x0000005c4460723c */ /* 0x044fe200000418ff */
[--C-:B------:R-:W-:Y:S01]  /*f580*/  FFMA.FTZ R45, R45, c[0x0][0x23c], -R26.reuse ;  /* 0x00008f002d2d7a23 */ /* 0x100fe2000001081a */
[----:B------:R-:W-:Y:S01]  /*f590*/  MUFU.EX2 R36, R36 ;  /* 0x0000002400247308 */ /* 0x000fe20000000800 */
[--C-:B------:R-:W-:Y:S02]  /*f5a0*/  FFMA.FTZ R128, R43, c[0x0][0x23c], -R26.reuse ;  /* 0x00008f002b807a23 */ /* 0x100fe4000001081a */
[----:B------:R-:W-:Y:S02]  /*f5b0*/  FFMA.FTZ R41, R41, c[0x0][0x23c], -R26 ;  /* 0x00008f0029297a23 */ /* 0x000fe4000001081a */
[----:B------:R-:W-:Y:S01]  /*f5c0*/  FADD.FTZ R50, R53, R50 ;  /* 0x0000003235327221 */ /* 0x000fe20000010000 */
[----:B---3--:R-:W-:Y:S01]  /*f5d0*/  HMMA.16816.F32.BF16 R80, R68, R76, RZ ;  /* 0x0000004c4450723c */ /* 0x008fe200000418ff */
[----:B------:R-:W-:Y:S01]  /*f5e0*/  FADD.FTZ R46, R51, R46 ;  /* 0x0000002e332e7221 */ /* 0x000fe20000010000 */
[----:B------:R-:W2:Y:S01]  /*f5f0*/  MUFU.EX2 R29, R29 ;  /* 0x0000001d001d7308 */ /* 0x000ea20000000800 */
[----:B------:R-:W-:-:S02]  /*f600*/  FADD.FTZ R47, R47, R50 ;  /* 0x000000322f2f7221 */ /* 0x000fc40000010000 */
[----:B------:R-:W-:Y:S02]  /*f610*/  FADD.FTZ R49, R49, R46 ;  /* 0x0000002e31317221 */ /* 0x000fe40000010000 */
[----:B------:R-:W-:Y:S01]  /*f620*/  FADD.FTZ R42, R42, R47 ;  /* 0x0000002f2a2a7221 */ /* 0x000fe20000010000 */
[C---:B------:R-:W-:Y:S01]  /*f630*/  HMMA.16816.F32.BF16 R92, R68.reuse, R94, RZ ;  /* 0x0000005e445c723c */ /* 0x040fe200000418ff */
[----:B------:R-:W-:Y:S01]  /*f640*/  FADD.FTZ R49, R34, R49 ;  /* 0x0000003122317221 */ /* 0x000fe20000010000 */
        /* <DEDUP_REMOVED lines=9> */
[--C-:B------:R-:W-:Y:S01]  /*f6e0*/  FFMA.FTZ R25, R25, c[0x0][0x23c], -R26.reuse ;  /* 0x00008f0019197a23 */ /* 0x100fe2000001081a */
[C---:B-----5:R-:W-:Y:S01]  /*f6f0*/  HMMA.16816.F32.BF16 R72, R68.reuse, R4, RZ ;  /* 0x000000044448723c */ /* 0x060fe200000418ff */
[----:B------:R-:W-:Y:S01]  /*f700*/  FFMA.FTZ R24, R24, c[0x0][0x23c], -R26 ;  /* 0x00008f0018187a23 */ /* 0x000fe2000001081a */
[----:B------:R-:W-:Y:S05]  /*f710*/  MUFU.EX2 R109, R109 ;  /* 0x0000006d006d7308 */ /* 0x000fea0000000800 */
[----:B-1----:R-:W-:Y:S01]  /*f720*/  F2FP.BF16.PACK_AB R4, R28, R35 ;  /* 0x000000231c04723e */ /* 0x002fe200000010ff */
[----:B------:R-:W-:Y:S01]  /*f730*/  HMMA.16816.F32.BF16 R68, R68, R6, RZ ;  /* 0x000000064444723c */ /* 0x000fe200000418ff */
[----:B--2---:R-:W-:Y:S01]  /*f740*/  F2FP.BF16.PACK_AB R5, R29, R36 ;  /* 0x000000241d05723e */ /* 0x004fe200000010ff */
[----:B------:R-:W1:Y:S01]  /*f750*/  MUFU.EX2 R56, R56 ;  /* 0x0000003800387308 */ /* 0x000e620000000800 */
[----:B------:R-:W-:-:S02]  /*f760*/  FADD.FTZ R35, R35, R42 ;  /* 0x0000002a23237221 */ /* 0x000fc40000010000 */
[----:B------:R-:W-:Y:S02]  /*f770*/  FADD.FTZ R36, R36, R49 ;  /* 0x0000003124247221 */ /* 0x000fe40000010000 */
[----:B------:R-:W-:Y:S01]  /*f780*/  F2FP.BF16.PACK_AB R6, R27, R32 ;  /* 0x000000201b06723e */ /* 0x000fe200000010ff */
[----:B------:R-:W-:Y:S01]  /*f790*/  FADD.FTZ R35, R28, R35 ;  /* 0x000000231c237221 */ /* 0x000fe20000010000 */
[----:B---3--:R-:W-:Y:S01]  /*f7a0*/  F2FP.BF16.PACK_AB R7, R3, R30 ;  /* 0x0000001e0307723e */ /* 0x008fe200000010ff */
        /* <DEDUP_REMOVED lines=168> */
[C---:B------:R-:W-:Y:S01]  /*10230*/  F2FP.BF16.PACK_AB R4, R37.reuse, R38 ;  /* 0x000000262504723e */ /* 0x040fe200000010ff */
        /* <DEDUP_REMOVED lines=39> */
[----:B------:R-:W-:Y:S01]  /*104b0*/  LOP3.LUT P1, RZ, R182, 0x8, RZ, 0xc0, !PT ;  /* 0x00000008b6ff7812 */ /* 0x000fe2000782c0ff */
        /* <DEDUP_REMOVED lines=63> */
.L_x_6191:
[----:B------:R-:W-:-:S05]  /*108b0*/  IMAD.MOV.U32 R4, RZ, RZ, c[0x0][0x1a0] ;  /* 0x00006800ff047624 */ /* 0x000fca00078e00ff */
[----:B------:R-:W-:-:S04]  /*108c0*/  LEA R4, -R4, RZ, 0x7 ;  /* 0x000000ff04047211 */ /* 0x000fc800078e39ff */
[----:B------:R-:W-:Y:S02]  /*108d0*/  SHF.R.S32.HI R3, RZ, 0x1f, R4 ;  /* 0x0000001fff037819 */ /* 0x000fe40000011404 */
.L_x_6192:
[----:B------:R-:W-:Y:S02]  /*108e0*/  ISETP.GE.AND P0, PT, R100, c[0x0][0x220], PT ;  /* 0x0000880064007a0c */ /* 0x000fe40003f06270 */
[----:B------:R-:W-:Y:S02]  /*108f0*/  LEA R156, P1, R4, R156, 0x1 ;  /* 0x0000009c049c7211 */ /* 0x000fe400078208ff */
[----:B------:R-:W-:Y:S02]  /*10900*/  LOP3.LUT R182, R182, 0xfffffffe, RZ, 0xc0, !PT ;  /* 0xfffffffeb6b67812 */ /* 0x000fe400078ec0ff */
[----:B------:R-:W-:-:S07]  /*10910*/  LEA.HI.X R157, R4, R157, R3, 0x1, P1 ;  /* 0x0000009d049d7211 */ /* 0x000fce00008f0c03 */
[----:B------:R-:W-:Y:S01]  /*10920*/  @!P0 IMAD.MOV.U32 R13, RZ, RZ, c[0x0][0x1a0] ;  /* 0x00006800ff0d8624 */ /* 0x000fe200078e00ff */
[----:B------:R-:W-:Y:S01]  /*10930*/  @!P0 IADD3 R9, P4, P3, R4, R124, R177 ;  /* 0x0000007c04098210 */ /* 0x000fe20007b9e0b1 */
[----:B------:R-:W-:Y:S01]  /*10940*/  @!P0 IMAD.MOV.U32 R20, RZ, RZ, c[0x0][0x1a0] ;  /* 0x00006800ff148624 */ /* 0x000fe200078e00ff */
[----:B------:R-:W-:Y:S01]  /*10950*/  @P0 STS.128 [R189+0x6000], RZ ;  /* 0x006000ffbd000388 */ /* 0x000fe20000000c00 */
[----:B------:R-:W-:Y:S02]  /*10960*/  @!P0 IMAD.MOV.U32 R18, RZ, RZ, c[0x0][0x1a0] ;  /* 0x00006800ff128624 */ /* 0x000fe400078e00ff */
[--C-:B------:R-:W-:Y:S01]  /*10970*/  @!P0 IMAD.MOV.U32 R126, RZ, RZ, R124.reuse ;  /* 0x000000ffff7e8224 */ /* 0x100fe200078e007c */
[----:B------:R-:W-:Y:S01]  /*10980*/  @!PT LDS RZ, [RZ] ;  /* 0x00000000fffff984 */ /* 0x000fe20000000800 */
[----:B------:R-:W-:Y:S01]  /*10990*/  @!PT LDS RZ, [RZ] ;  /* 0x00000000fffff984 */ /* 0x000fe20000000800 */
[----:B------:R-:W-:Y:S01]  /*109a0*/  @!PT LDS RZ, [RZ] ;  /* 0x00000000fffff984 */ /* 0x000fe20000000800 */
[----:B------:R1:W-:Y:S01]  /*109b0*/  @!P0 LDGSTS.E.BYPASS.LTC128B.128 [R189+0x6000], [R156.64] ;  /* 0x060000009cbd8fae */ /* 0x0003e2000b901d46 */
[----:B------:R-:W-:Y:S02]  /*109c0*/  @!P0 IMAD.MOV.U32 R6, RZ, RZ, R124 ;  /* 0x000000ffff068224 */ /* 0x000fe400078e007c */
[----:B------:R-:W-:Y:S01]  /*109d0*/  @!P0 IMAD.MOV.U32 R7, RZ, RZ, R127 ;  /* 0x000000ffff078224 */ /* 0x000fe200078e007f */
[----:B------:R-:W-:Y:S01]  /*109e0*/  @P0 STS.128 [R189+0x6800], RZ ;  /* 0x006800ffbd000388 */ /* 0x000fe20000000c00 */
[----:B------:R-:W-:-:S02]  /*109f0*/  @!P0 IMAD.MOV.U32 R15, RZ, RZ, c[0x0][0x1a0] ;  /* 0x00006800ff0f8624 */ /* 0x000fc400078e00ff */
        /* <DEDUP_REMOVED lines=32> */
[----:B------:R-:W-:Y:S01]  /*10c00*/  @!P0 IMAD R14, R14, 0x50, RZ ;  /* 0x000000500e0e8824 */ /* 0x000fe200078e02ff */
[----:B------:R-:W-:Y:S01]  /*10c10*/  @!P0 IADD3 R11, P3, R4, R20, RZ ;  /* 0x00000014040b8210 */ /* 0x000fe20007f7e0ff */
[C---:B------:R-:W-:Y:S01]  /*10c20*/  @!P0 IMAD.X R8, R3.reuse, 0x1, R8, P4 ;  /* 0x0000000103088824 */ /* 0x040fe200020e0608 */
[----:B------:R-:W-:Y:S01]  /*10c30*/  @!P0 IADD3.X R12, R3, R23, R12, P1, !PT ;  /* 0x00000017030c8210 */ /* 0x000fe20000ffe40c */
        /* <DEDUP_REMOVED lines=31> */
[----:B------:R-:W-:-:S03]  /*10e30*/  P2R R3, PR, RZ, 0x1 ;  /* 0x00000001ff037803 */ /* 0x000fc60000000000 */
        /* <DEDUP_REMOVED lines=17> */
[----:B------:R-:W3:Y:S04]  /*10f50*/  LDSM.16.M88.4 R32, [R173+0x4000] ;  /* 0x00400000ad20783b */ /* 0x000ee80000000200 */
[----:B------:R-:W-:Y:S04]  /*10f60*/  LDSM.16.M88.4 R64, [R172] ;  /* 0x00000000ac40783b */ /* 0x000fe80000000200 */
[----:B----4-:R-:W4:Y:S04]  /*10f70*/  LDSM.16.M88.4 R4, [R167+0x2000] ;  /* 0x00200000a704783b */ /* 0x010f280000000200 */
[----:B------:R-:W4:Y:S04]  /*10f80*/  LDSM.16.M88.4 R56, [R173+0x2800] ;  /* 0x00280000ad38783b */ /* 0x000f280000000200 */
[----:B------:R-:W4:Y:S04]  /*10f90*/  LDSM.16.M88.4 R48, [R173+0x3000] ;  /* 0x00300000ad30783b */ /* 0x000f280000000200 */
[----:B------:R-:W4:Y:S04]  /*10fa0*/  LDSM.16.M88.4 R108, [R167+0x4000] ;  /* 0x00400000a76c783b */ /* 0x000f280000000200 */
[----:B------:R-:W4:Y:S04]  /*10fb0*/  LDSM.16.M88.4 R28, [R167+0x2800] ;  /* 0x00280000a71c783b */ /* 0x000f280000000200 */
[----:B-----5:R-:W5:Y:S04]  /*10fc0*/  LDSM.16.M88.4 R20, [R167+0x3000] ;  /* 0x00300000a714783b */ /* 0x020f680000000200 */
[----:B------:R-:W5:Y:S01]  /*10fd0*/  LDSM.16.M88.4 R40, [R173+0x3800] ;  /* 0x00380000ad28783b */ /* 0x000f620000000200 */
[C---:B-1----:R-:W-:Y:S03]  /*10fe0*/  HMMA.16816.F32.BF16 R12, R112.reuse, R8, RZ ;  /* 0x00000008700c723c */ /* 0x042fe600000418ff */
[----:B--2---:R-:W1:Y:S04]  /*10ff0*/  LDSM.16.M88.4 R24, [R173+0x4800] ;  /* 0x00480000ad18783b */ /* 0x004e680000000200 */
[----:B---3--:R-:W2:Y:S01]  /*11000*/  LDSM.16.M88.4 R16, [R173+0x5000] ;  /* 0x00500000ad10783b */ /* 0x008ea20000000200 */
[C---:B------:R-:W-:Y:S03]  /*11010*/  HMMA.16816.F32.BF16 R8, R112.reuse, R10, RZ ;  /* 0x0000000a7008723c */ /* 0x040fe600000418ff */
[----:B------:R-:W3:Y:S04]  /*11020*/  LDSM.16.M88.4 R128, [R173+0x5800] ;  /* 0x00580000ad80783b */ /* 0x000ee80000000200 */
[----:B------:R-:W1:Y:S01]  /*11030*/  LDSM.16.M88.4 R124, [R167+0x3800] ;  /* 0x00380000a77c783b */ /* 0x000e620000000200 */
[C---:B------:R-:W-:Y:S03]  /*11040*/  HMMA.16816.F32.BF16 R36, R112.reuse, R32, RZ ;  /* 0x000000207024723c */ /* 0x040fe600000418ff */
[----:B------:R-:W1:Y:S04]  /*11050*/  LDSM.16.M88.4 R60, [R167+0x4800] ;  /* 0x00480000a73c783b */ /* 0x000e680000000200 */
[----:B------:R-:W1:Y:S01]  /*11060*/  LDSM.16.M88.4 R120, [R167+0x5000] ;  /* 0x00500000a778783b */ /* 0x000e620000000200 */
[----:B------:R-:W-:Y:S03]  /*11070*/  HMMA.16816.F32.BF16 R32, R112, R34, RZ ;  /* 0x000000227020723c */ /* 0x000fe600000418ff */
[----:B------:R-:W0:Y:S05]  /*11080*/  LDGDEPBAR ;  /* 0x00000000000079af */ /* 0x000e2a0000000000 */
[C---:B----4-:R-:W-:Y:S08]  /*11090*/  HMMA.16816.F32.BF16 R12, R64.reuse, R4, R12 ;  /* 0x00000004400c723c */ /* 0x050ff0000004180c */
[----:B------:R-:W-:Y:S08]  /*110a0*/  HMMA.16816.F32.BF16 R8, R64, R6, R8 ;  /* 0x000000064008723c */ /* 0x000ff00000041808 */
[C---:B------:R-:W-:Y:S08]  /*110b0*/  HMMA.16816.F32.BF16 R4, R112.reuse, R56, RZ ;  /* 0x000000387004723c */ /* 0x040ff000000418ff */
[C---:B------:R-:W-:Y:S08]  /*110c0*/  HMMA.16816.F32.BF16 R52, R112.reuse, R48, RZ ;  /* 0x000000307034723c */ /* 0x040ff000000418ff */
[C---:B------:R-:W-:Y:S08]  /*110d0*/  HMMA.16816.F32.BF16 R56, R112.reuse, R58, RZ ;  /* 0x0000003a7038723c */ /* 0x040ff000000418ff */
[----:B------:R-:W-:Y:S08]  /*110e0*/  HMMA.16816.F32.BF16 R48, R112, R50, RZ ;  /* 0x000000327030723c */ /* 0x000ff000000418ff */
[C---:B------:R-:W-:Y:S08]  /*110f0*/  HMMA.16816.F32.BF16 R36, R64.reuse, R108, R36 ;  /* 0x0000006c4024723c */ /* 0x040ff00000041824 */
[C---:B------:R-:W-:Y:S01]  /*11100*/  HMMA.16816.F32.BF16 R32, R64.reuse, R110, R32 ;  /* 0x0000006e4020723c */ /* 0x040fe20000041820 */
[----:B------:R-:W4:Y:S07]  /*11110*/  LDSM.16.M88.4 R108, [R167+0x5800] ;  /* 0x00580000a76c783b */ /* 0x000f2e0000000200 */
[C---:B------:R-:W-:Y:S08]  /*11120*/  HMMA.16816.F32.BF16 R4, R64.reuse, R28, R4 ;  /* 0x0000001c4004723c */ /* 0x040ff00000041804 */
[C---:B------:R-:W-:Y:S08]  /*11130*/  HMMA.16816.F32.BF16 R56, R64.reuse, R30, R56 ;  /* 0x0000001e4038723c */ /* 0x040ff00000041838 */
[C---:B-----5:R-:W-:Y:S08]  /*11140*/  HMMA.16816.F32.BF16 R52, R64.reuse, R20, R52 ;  /* 0x000000144034723c */ /* 0x060ff00000041834 */
[----:B------:R-:W-:Y:S08]  /*11150*/  HMMA.16816.F32.BF16 R48, R64, R22, R48 ;  /* 0x000000164030723c */ /* 0x000ff00000041830 */
[C---:B------:R-:W-:Y:S08]  /*11160*/  HMMA.16816.F32.BF16 R44, R112.reuse, R40, RZ ;  /* 0x00000028702c723c */ /* 0x040ff000000418ff */
[C---:B-1----:R-:W-:Y:S08]  /*11170*/  HMMA.16816.F32.BF16 R28, R112.reuse, R24, RZ ;  /* 0x00000018701c723c */ /* 0x042ff000000418ff */
[C---:B--2---:R-:W-:Y:S08]  /*11180*/  HMMA.16816.F32.BF16 R20, R112.reuse, R16, RZ ;  /* 0x000000107014723c */ /* 0x044ff000000418ff */
[C---:B------:R-:W-:Y:S08]  /*11190*/  HMMA.16816.F32.BF16 R40, R112.reuse, R42, RZ ;  /* 0x0000002a7028723c */ /* 0x040ff000000418ff */
[C---:B------:R-:W-:Y:S08]  /*111a0*/  HMMA.16816.F32.BF16 R24, R112.reuse, R26, RZ ;  /* 0x0000001a7018723c */ /* 0x040ff000000418ff */
[C---:B------:R-:W-:Y:S08]  /*111b0*/  HMMA.16816.F32.BF16 R16, R112.reuse, R18, RZ ;  /* 0x000000127010723c */ /* 0x040ff000000418ff */
[C---:B---3--:R-:W-:Y:S08]  /*111c0*/  HMMA.16816.F32.BF16 R116, R112.reuse, R128, RZ ;  /* 0x000000807074723c */ /* 0x048ff000000418ff */
[----:B------:R-:W-:Y:S01]  /*111d0*/  HMMA.16816.F32.BF16 R112, R112, R130, RZ ;  /* 0x000000827070723c */ /* 0x000fe200000418ff */
[----:B------:R-:W-:Y:S07]  /*111e0*/  LDSM.16.M88.4 R128, [R163] ;  /* 0x00000000a380783b */ /* 0x000fee0000000200 */
        /* <DEDUP_REMOVED lines=9> */
[C---:B----4-:R-:W-:Y:S08]  /*11280*/  HMMA.16816.F32.BF16 R116, R64.reuse, R108, R116 ;  /* 0x0000006c4074723c */ /* 0x050ff00000041874 */
[----:B------:R-:W-:Y:S01]  /*11290*/  HMMA.16816.F32.BF16 R112, R64, R110, R112 ;  /* 0x0000006e4070723c */ /* 0x000fe20000041870 */
[----:B------:R-:W4:Y:S04]  /*112a0*/  LDSM.16.M88.4 R64, [R161] ;  /* 0x00000000a140783b */ /* 0x000f280000000200 */
[----:B------:R-:W5:Y:S03]  /*112b0*/  LDSM.16.M88.4 R108, [R162] ;  /* 0x00000000a26c783b */ /* 0x000f660000000200 */
[C---:B-1----:R-:W-:Y:S08]  /*112c0*/  HMMA.16816.F32.BF16 R4, R124.reuse, R128, R4 ;  /* 0x000000807c04723c */ /* 0x042ff00000041804 */
[C---:B------:R-:W-:Y:S01]  /*112d0*/  HMMA.16816.F32.BF16 R56, R124.reuse, R130, R56 ;  /* 0x000000827c38723c */ /* 0x040fe20000041838 */
[----:B------:R-:W-:Y:S07]  /*112e0*/  LDSM.16.M88.4 R128, [R102+0x800] ;  /* 0x000800006680783b */ /* 0x000fee0000000200 */
[C---:B--2---:R-:W-:Y:S08]  /*112f0*/  HMMA.16816.F32.BF16 R12, R124.reuse, R60, R12 ;  /* 0x0000003c7c0c723c */ /* 0x044ff0000004180c */
[C---:B------:R-:W-:Y:S01]  /*11300*/  HMMA.16816.F32.BF16 R8, R124.reuse, R62, R8 ;  /* 0x0000003e7c08723c */ /* 0x040fe20000041808 */
[----:B------:R-:W1:Y:S07]  /*11310*/  LDSM.16.M88.4 R60, [R160] ;  /* 0x00000000a03c783b */ /* 0x000e6e0000000200 */
[C---:B---3--:R-:W-:Y:S08]  /*11320*/  HMMA.16816.F32.BF16 R28, R124.reuse, R120, R28 ;  /* 0x000000787c1c723c */ /* 0x048ff0000004181c */
[C---:B----4-:R-:W-:Y:S08]  /*11330*/  HMMA.16816.F32.BF16 R44, R124.reuse, R64, R44 ;  /* 0x000000407c2c723c */ /* 0x050ff0000004182c */
[C---:B------:R-:W-:Y:S01]  /*11340*/  HMMA.16816.F32.BF16 R40, R124.reuse, R66, R40 ;  /* 0x000000427c28723c */ /* 0x040fe20000041828 */
[----:B------:R-:W2:Y:S07]  /*11350*/  LDSM.16.M88.4 R64, [R106] ;  /* 0x000000006a40783b */ /* 0x000eae0000000200 */
[C---:B-----5:R-:W-:Y:S08]  /*11360*/  HMMA.16816.F32.BF16 R52, R124.reuse, R108, R52 ;  /* 0x0000006c7c34723c */ /* 0x060ff00000041834 */
        /* <DEDUP_REMOVED lines=8> */
[----:B------:R-:W-:Y:S01]  /*113f0*/  HMMA.16816.F32.BF16 R16, R124, R66, R16 ;  /* 0x000000427c10723c */ /* 0x000fe20000041810 */
[----:B------:R-:W2:Y:S07]  /*11400*/  LDSM.16.M88.4 R64, [R102+0x1000] ;  /* 0x001000006640783b */ /* 0x000eae0000000200 */
[----:B---3--:R-:W-:Y:S08]  /*11410*/  HMMA.16816.F32.BF16 R4, R108, R128, R4 ;  /* 0x000000806c04723c */ /* 0x008ff00000041804 */
[----:B----4-:R-:W-:Y:S08]  /*11420*/  HMMA.16816.F32.BF16 R116, R124, R120, R116 ;  /* 0x000000787c74723c */ /* 0x010ff00000041874 */
[C---:B------:R-:W-:Y:S08]  /*11430*/  HMMA.16816.F32.BF16 R56, R108.reuse, R130, R56 ;  /* 0x000000826c38723c */ /* 0x040ff00000041838 */
[----:B------:R-:W-:Y:S01]  /*11440*/  FMUL.FTZ R4, R4, c[0x0][0x2ec] ;  /* 0x0000bb0004047a20 */ /* 0x000fe20000410000 */
[----:B-1----:R-:W-:Y:S01]  /*11450*/  HMMA.16816.F32.BF16 R12, R108, R60, R12 ;  /* 0x0000003c6c0c723c */ /* 0x002fe2000004180c */
[----:B------:R-:W-:-:S02]  /*11460*/  FMUL.FTZ R5, R5, c[0x0][0x2ec] ;  /* 0x0000bb0005057a20 */ /* 0x000fc40000410000 */
[----:B------:R-:W-:Y:S01]  /*11470*/  FMUL.FTZ R6, R6, c[0x0][0x2ec] ;  /* 0x0000bb0006067a20 */ /* 0x000fe20000410000 */
[----:B------:R-:W-:Y:S01]  /*11480*/  MUFU.TANH R120, R4 ;  /* 0x0000000400787308 */ /* 0x000fe20000002400 */
[----:B------:R-:W-:-:S03]  /*11490*/  FMUL.FTZ R7, R7, c[0x0][0x2ec] ;  /* 0x0000bb0007077a20 */ /* 0x000fc60000410000 */
[C---:B--2---:R-:W-:Y:S04]  /*114a0*/  HMMA.16816.F32.BF16 R48, R108.reuse, R66, R48 ;  /* 0x000000426c30723c */ /* 0x044fe80000041830 */
[----:B------:R-:W-:Y:S03]  /*114b0*/  MUFU.TANH R66, R5 ;  /* 0x0000000500427308 */ /* 0x000fe60000002400 */
[----:B------:R-:W-:Y:S01]  /*114c0*/  FMUL.FTZ R58, R58, c[0x0][0x2ec] ;  /* 0x0000bb003a3a7a20 */ /* 0x000fe20000410000 */
[----:B------:R-:W-:Y:S01]  /*114d0*/  HMMA.16816.F32.BF16 R8, R108, R62, R8 ;  /* 0x0000003e6c08723c */ /* 0x000fe20000041808 */
[----:B------:R-:W1:Y:S01]  /*114e0*/  LDSM.16.M88.4 R60, [R102+0x1800] ;  /* 0x00180000663c783b */ /* 0x000e620000000200 */
[----:B------:R-:W-:-:S02]  /*114f0*/  FMUL.FTZ R56, R56, c[0x0][0x2ec] ;  /* 0x0000bb0038387a20 */ /* 0x000fc40000410000 */
[----:B------:R-:W-:Y:S01]  /*11500*/  MUFU.TANH R121, R6 ;  /* 0x0000000600797308 */ /* 0x000fe20000002400 */
[----:B------:R-:W-:Y:S02]  /*11510*/  FMUL.FTZ R57, R57, c[0x0][0x2ec] ;  /* 0x0000bb0039397a20 */ /* 0x000fe40000410000 */
[----:B------:R-:W-:Y:S01]  /*11520*/  FMUL.FTZ R59, R59, c[0x0][0x2ec] ;  /* 0x0000bb003b3b7a20 */ /* 0x000fe20000410000 */
[----:B------:R-:W-:Y:S01]  /*11530*/  HMMA.16816.F32.BF16 R52, R108, R64, R52 ;  /* 0x000000406c34723c */ /* 0x000fe20000041834 */
[----:B------:R-:W-:-:S03]  /*11540*/  FMUL.FTZ R12, R12, c[0x0][0x2ec] ;  /* 0x0000bb000c0c7a20 */ /* 0x000fc60000410000 */
[----:B------:R2:W-:Y:S04]  /*11550*/  MUFU.TANH R67, R7 ;  /* 0x0000000700437308 */ /* 0x0005e80000002400 */
[----:B------:R-:W-:Y:S01]  /*11560*/  HMMA.16816.F32.BF16 R112, R124, R122, R112 ;  /* 0x0000007a7c70723c */ /* 0x000fe20000041870 */
[----:B------:R-:W-:Y:S02]  /*11570*/  FMUL.FTZ R48, R48, c[0x0][0x2ec] ;  /* 0x0000bb0030307a20 */ /* 0x000fe40000410000 */
[----:B------:R-:W-:Y:S01]  /*11580*/  FMUL.FTZ R50, R50, c[0x0][0x2ec] ;  /* 0x0000bb0032327a20 */ /* 0x000fe20000410000 */
[----:B------:R-:W-:Y:S01]  /*11590*/  MUFU.TANH R58, R58 ;  /* 0x0000003a003a7308 */ /* 0x000fe20000002400 */
[----:B------:R-:W-:Y:S02]  /*115a0*/  FMUL.FTZ R49, R49, c[0x0][0x2ec] ;  /* 0x0000bb0031317a20 */ /* 0x000fe40000410000 */
[----:B------:R-:W-:-:S02]  /*115b0*/  FMUL.FTZ R51, R51, c[0x0][0x2ec] ;  /* 0x0000bb0033337a20 */ /* 0x000fc40000410000 */
[----:B------:R-:W-:Y:S02]  /*115c0*/  FMUL.FTZ R8, R8, c[0x0][0x2ec] ;  /* 0x0000bb0008087a20 */ /* 0x000fe40000410000 */
[----:B------:R-:W-:Y:S01]  /*115d0*/  FMUL.FTZ R9, R9, c[0x0][0x2ec] ;  /* 0x0000bb0009097a20 */ /* 0x000fe20000410000 */
[----:B--2---:R-:W2:Y:S01]  /*115e0*/  LDSM.16.M88.4 R4, [R102+0x2000] ;  /* 0x002000006604783b */ /* 0x004ea20000000200 */
[----:B------:R-:W-:Y:S01]  /*115f0*/  FMUL.FTZ R10, R10, c[0x0][0x2ec] ;  /* 0x0000bb000a0a7a20 */ /* 0x000fe20000410000 */
[----:B------:R-:W3:Y:S01]  /*11600*/  MUFU.TANH R64, R8 ;  /* 0x0000000800407308 */ /* 0x000ee20000002400 */
[----:B------:R-:W-:Y:S02]  /*11610*/  FMUL.FTZ R11, R11, c[0x0][0x2ec] ;  /* 0x0000bb000b0b7a20 */ /* 0x000fe40000410000 */
[----:B------:R-:W-:Y:S02]  /*11620*/  FMUL.FTZ R52, R52, c[0x0][0x2ec] ;  /* 0x0000bb0034347a20 */ /* 0x000fe40000410000 */
[----:B------:R-:W-:-:S02]  /*11630*/  FMUL.FTZ R54, R54, c[0x0][0x2ec] ;  /* 0x0000bb0036367a20 */ /* 0x000fc40000410000 */
[----:B------:R-:W-:Y:S01]  /*11640*/  FMUL.FTZ R53, R53, c[0x0][0x2ec] ;  /* 0x0000bb0035357a20 */ /* 0x000fe20000410000 */
[----:B------:R-:W-:Y:S01]  /*11650*/  MUFU.TANH R65, R10 ;  /* 0x0000000a00417308 */ /* 0x000fe20000002400 */
[----:B------:R-:W-:Y:S01]  /*11660*/  FMUL.FTZ R55, R55, c[0x0][0x2ec] ;  /* 0x0000bb0037377a20 */ /* 0x000fe20000410000 */
[C---:B-1----:R-:W-:Y:S06]  /*11670*/  HMMA.16816.F32.BF16 R44, R108.reuse, R60, R44 ;  /* 0x0000003c6c2c723c */ /* 0x042fec000004182c */
[----:B------:R-:W-:Y:S01]  /*11680*/  MUFU.TANH R61, R11 ;  /* 0x0000000b003d7308 */ /* 0x000fe20000002400 */
[----:B------:R-:W-:Y:S01]  /*11690*/  FMUL.FTZ R60, R13, c[0x0][0x2ec] ;  /* 0x0000bb000d3c7a20 */ /* 0x000fe20000410000 */
[----:B------:R-:W-:Y:S01]  /*116a0*/  HMMA.16816.F32.BF16 R40, R108, R62, R40 ;  /* 0x0000003e6c28723c */ /* 0x000fe20000041828 */
[----:B------:R-:W-:-:S02]  /*116b0*/  FMUL.FTZ R13, R14, c[0x0][0x2ec] ;  /* 0x0000bb000e0d7a20 */ /* 0x000fc40000410000 */
[----:B------:R-:W-:-:S03]  /*116c0*/  FMUL.FTZ R14, R15, c[0x0][0x2ec] ;  /* 0x0000bb000f0e7a20 */ /* 0x000fc60000410000 */
[----:B------:R1:W-:Y:S08]  /*116d0*/  MUFU.TANH R15, R9 ;  /* 0x00000009000f7308 */ /* 0x0003f00000002400 */
[----:B------:R-:W4:Y:S02]  /*116e0*/  MUFU.TANH R220, R52 ;  /* 0x0000003400dc7308 */ /* 0x000f240000002400 */
[----:B------:R-:W-:-:S02]  /*116f0*/  FMUL.FTZ R46, R46, c[0x0][0x2ec] ;  /* 0x0000bb002e2e7a20 */ /* 0x000fc40000410000 */
[----:B------:R-:W-:Y:S01]  /*11700*/  FMUL.FTZ R44, R44, c[0x0][0x2ec] ;  /* 0x0000bb002c2c7a20 */ /* 0x000fe20000410000 */
[C---:B--2---:R-:W-:Y:S01]  /*11710*/  HMMA.16816.F32.BF16 R36, R108.reuse, R4, R36 ;  /* 0x000000046c24723c */ /* 0x044fe20000041824 */
[----:B------:R-:W-:Y:S01]  /*11720*/  FMUL.FTZ R47, R47, c[0x0][0x2ec] ;  /* 0x0000bb002f2f7a20 */ /* 0x000fe20000410000 */
[----:B-1----:R-:W1:Y:S01]  /*11730*/  LDSM.16.M88.4 R8, [R102+0x2800] ;  /* 0x002800006608783b */ /* 0x002e620000000200 */
[----:B------:R-:W2:Y:S01]  /*11740*/  MUFU.TANH R222, R48 ;  /* 0x0000003000de7308 */ /* 0x000ea20000002400 */
[----:B------:R-:W-:Y:S02]  /*11750*/  FMUL.FTZ R45, R45, c[0x0][0x2ec] ;  /* 0x0000bb002d2d7a20 */ /* 0x000fe40000410000 */
[----:B------:R-:W-:Y:S02]  /*11760*/  FMUL.FTZ R40, R40, c[0x0][0x2ec] ;  /* 0x0000bb0028287a20 */ /* 0x000fe40000410000 */
[----:B------:R-:W-:Y:S01]  /*11770*/  HMMA.16816.F32.BF16 R32, R108, R6, R32 ;  /* 0x000000066c20723c */ /* 0x000fe20000041820 */
[----:B------:R-:W5:Y:S01]  /*11780*/  LDSM.16.M88.4 R4, [R102+0x3000] ;  /* 0x003000006604783b */ /* 0x000f620000000200 */
[----:B------:R-:W-:Y:S01]  /*11790*/  FMUL.FTZ R42, R42, c[0x0][0x2ec] ;  /* 0x0000bb002a2a7a20 */ /* 0x000fe20000410000 */
[----:B------:R-:W1:Y:S01]  /*117a0*/  MUFU.TANH R216, R50 ;  /* 0x0000003200d87308 */ /* 0x000e620000002400 */
[----:B------:R-:W-:-:S02]  /*117b0*/  FMUL.FTZ R43, R43, c[0x0][0x2ec] ;  /* 0x0000bb002b2b7a20 */ /* 0x000fc40000410000 */
[----:B------:R-:W-:-:S05]  /*117c0*/  FMUL.FTZ R41, R41, c[0x0][0x2ec] ;  /* 0x0000bb0029297a20 */ /* 0x000fca0000410000 */
[----:B------:R-:W1:Y:S05]  /*117d0*/  MUFU.TANH R218, R54 ;  /* 0x0000003600da7308 */ /* 0x000e6a0000002400 */
[----:B------:R-:W-:Y:S02]  /*117e0*/  FMUL.FTZ R158, R36, c[0x0][0x2ec] ;  /* 0x0000bb00249e7a20 */ /* 0x000fe40000410000 */
[----:B------:R-:W2:Y:S01]  /*117f0*/  S2R R36, SR_TID.X ;  /* 0x0000000000247919 */ /* 0x000ea20000002100 */
[----:B------:R-:W-:Y:S01]  /*11800*/  FMUL.FTZ R38, R38, c[0x0][0x2ec] ;  /* 0x0000bb0026267a20 */ /* 0x000fe20000410000 */
[----:B------:R-:W2:Y:S01]  /*11810*/  MUFU.TANH R56, R56 ;  /* 0x0000003800387308 */ /* 0x000ea20000002400 */
[----:B------:R-:W-:-:S02]  /*11820*/  FMUL.FTZ R37, R37, c[0x0][0x2ec] ;  /* 0x0000bb0025257a20 */ /* 0x000fc40000410000 */
[----:B------:R-:W-:Y:S02]  /*11830*/  FMUL.FTZ R39, R39, c[0x0][0x2ec] ;  /* 0x0000bb0027277a20 */ /* 0x000fe40000410000 */
[----:B------:R-:W-:Y:S02]  /*11840*/  FMUL.FTZ R32, R32, c[0x0][0x2ec] ;  /* 0x0000bb0020207a20 */ /* 0x000fe40000410000 */
[----:B------:R-:W-:Y:S01]  /*11850*/  FMUL.FTZ R34, R34, c[0x0][0x2ec] ;  /* 0x0000bb0022227a20 */ /* 0x000fe20000410000 */
[----:B------:R-:W3:Y:S01]  /*11860*/  MUFU.TANH R204, R46 ;  /* 0x0000002e00cc7308 */ /* 0x000ee20000002400 */
[----:B------:R-:W-:Y:S02]  /*11870*/  FMUL.FTZ R33, R33, c[0x0][0x2ec] ;  /* 0x0000bb0021217a20 */ /* 0x000fe40000410000 */
[----:B------:R-:W-:Y:S01]  /*11880*/  FMUL.FTZ R35, R35, c[0x0][0x2ec] ;  /* 0x0000bb0023237a20 */ /* 0x000fe20000410000 */
[C---:B-1----:R-:W-:Y:S04]  /*11890*/  HMMA.16816.F32.BF16 R28, R108.reuse, R8, R28 ;  /* 0x000000086c1c723c */ /* 0x042fe8000004181c */
[----:B------:R-:W1:Y:S03]  /*118a0*/  MUFU.TANH R210, R40 ;  /* 0x0000002800d27308 */ /* 0x000e660000002400 */
[----:B------:R-:W-:Y:S01]  /*118b0*/  IMAD.SHL.U32 R8, R188, 0x80, RZ ;  /* 0x00000080bc087824 */ /* 0x000fe200078e00ff */
[----:B-----5:R-:W-:Y:S01]  /*118c0*/  HMMA.16816.F32.BF16 R20, R108, R4, R20 ;  /* 0x000000046c14723c */ /* 0x020fe20000041814 */
[----:B--2---:R-:W-:-:S03]  /*118d0*/  IMAD.SHL.U32 R9, R36, 0x2, RZ ;  /* 0x0000000224097824 */ /* 0x004fc600078e00ff */
[----:B------:R-:W2:Y:S02]  /*118e0*/  MUFU.TANH R158, R158 ;  /* 0x0000009e009e7308 */ /* 0x000ea40000002400 */
[----:B------:R-:W-:Y:S02]  /*118f0*/  LOP3.LUT R9, R9, 0x6, RZ, 0xc0, !PT ;  /* 0x0000000609097812 */ /* 0x000fe400078ec0ff */
[----:B------:R-:W-:Y:S01]  /*11900*/  HMMA.16816.F32.BF16 R16, R108, R6, R16 ;  /* 0x000000066c10723c */ /* 0x000fe20000041810 */
[----:B------:R-:W5:Y:S03]  /*11910*/  LDSM.16.M88.4 R4, [R102+0x3800] ;  /* 0x003800006604783b */ /* 0x000f660000000200 */
[----:B------:R3:W-:Y:S01]  /*11920*/  MUFU.TANH R190, R32 ;  /* 0x0000002000be7308 */ /* 0x0007e20000002400 */
[----:B------:R-:W-:-:S04]  /*11930*/  DEPBAR.LE SB0, 0x0 ;  /* 0x000080000000791a */ /* 0x000fc80000000000 */
[C---:B------:R-:W-:Y:S01]  /*11940*/  HMMA.16816.F32.BF16 R24, R108.reuse, R10, R24 ;  /* 0x0000000a6c18723c */ /* 0x040fe20000041818 */
[----:B------:R-:W-:Y:S01]  /*11950*/  FMUL.FTZ R140, R28, c[0x0][0x2ec] ;  /* 0x0000bb001c8c7a20 */ /* 0x000fe20000410000 */
[--C-:B------:R-:W-:Y:S01]  /*11960*/  LOP3.LUT R28, R8, 0x10, R9.reuse, 0xfe, !PT ;  /* 0x00000010081c7812 */ /* 0x100fe200078efe09 */
[----:B------:R-:W-:Y:S01]  /*11970*/  FMUL.FTZ R136, R30, c[0x0][0x2ec] ;  /* 0x0000bb001e887a20 */ /* 0x000fe20000410000 */
[----:B------:R-:W1:Y:S01]  /*11980*/  MUFU.TANH R202, R44 ;  /* 0x0000002c00ca7308 */ /* 0x000e620000002400 */
[----:B------:R-:W-:Y:S01]  /*11990*/  FMUL.FTZ R31, R31, c[0x0][0x2ec] ;  /* 0x0000bb001f1f7a20 */ /* 0x000fe20000410000 */
[----:B------:R-:W-:Y:S01]  /*119a0*/  ISETP.GE.AND P2, PT, R28, R103, PT ;  /* 0x000000671c00720c */ /* 0x000fe20003f46270 */
[----:B------:R-:W-:Y:S01]  /*119b0*/  FMUL.FTZ R29, R29, c[0x0][0x2ec] ;  /* 0x0000bb001d1d7a20 */ /* 0x000fe20000410000 */
[--C-:B------:R-:W-:Y:S01]  /*119c0*/  LOP3.LUT R10, R8, 0x8, R9.reuse, 0xfe, !PT ;  /* 0x00000008080a7812 */ /* 0x100fe200078efe09 */
[----:B------:R-:W-:Y:S01]  /*119d0*/  FMUL.FTZ R11, R20, c[0x0][0x2ec] ;  /* 0x0000bb00140b7a20 */ /* 0x000fe20000410000 */
[----:B------:R-:W-:Y:S01]  /*119e0*/  ISETP.GE.AND P4, PT, R28, R105, PT ;  /* 0x000000691c00720c */ /* 0x000fe20003f86270 */
[----:B------:R-:W-:Y:S01]  /*119f0*/  FMUL.FTZ R23, R23, c[0x0][0x2ec] ;  /* 0x0000bb0017177a20 */ /* 0x000fe20000410000 */
[C---:B------:R-:W-:Y:S01]  /*11a00*/  ISETP.GE.AND P3, PT, R10.reuse, R103, PT ;  /* 0x000000670a00720c */ /* 0x040fe20003f66270 */
[----:B------:R1:W1:Y:S01]  /*11a10*/  MUFU.TANH R200, R42 ;  /* 0x0000002a00c87308 */ /* 0x0002620000002400 */
[-C--:B------:R-:W-:Y:S01]  /*11a20*/  ISETP.GE.AND P1, PT, R10, R105.reuse, PT ;  /* 0x000000690a00720c */ /* 0x080fe20003f26270 */
[----:B------:R-:W-:Y:S01]  /*11a30*/  FMUL.FTZ R21, R21, c[0x0][0x2ec] ;  /* 0x0000bb0015157a20 */ /* 0x000fe20000410000 */
[--C-:B------:R-:W-:Y:S01]  /*11a40*/  LOP3.LUT R10, R8, 0x18, R9.reuse, 0xfe, !PT ;  /* 0x00000018080a7812 */ /* 0x100fe200078efe09 */
[----:B------:R-:W-:Y:S01]  /*11a50*/  FMUL.FTZ R16, R16, c[0x0][0x2ec] ;  /* 0x0000bb0010107a20 */ /* 0x000fe20000410000 */
[--C-:B------:R-:W-:Y:S01]  /*11a60*/  LOP3.LUT R28, R8, 0x20, R9.reuse, 0xfe, !PT ;  /* 0x00000020081c7812 */ /* 0x100fe200078efe09 */
[----:B------:R-:W-:Y:S01]  /*11a70*/  FMUL.FTZ R18, R18, c[0x0][0x2ec] ;  /* 0x0000bb0012127a20 */ /* 0x000fe20000410000 */
[----:B---3--:R-:W-:Y:S01]  /*11a80*/  FSEL R32, R64, -INF , !P3 ;  /* 0xff80000040207808 */ /* 0x008fe20005800000 */
[----:B------:R-:W3:Y:S01]  /*11a90*/  MUFU.TANH R152, R38 ;  /* 0x0000002600987308 */ /* 0x000ee20000002400 */
[----:B------:R-:W-:Y:S01]  /*11aa0*/  FSEL R30, R120, -INF , !P2 ;  /* 0xff800000781e7808 */ /* 0x000fe20005000000 */
[----:B------:R-:W-:Y:S01]  /*11ab0*/  FMUL.FTZ R19, R19, c[0x0][0x2ec] ;  /* 0x0000bb0013137a20 */ /* 0x000fe20000410000 */
[----:B------:R-:W-:Y:S01]  /*11ac0*/  ISETP.GE.AND P6, PT, R10, R105, PT ;  /* 0x000000690a00720c */ /* 0x000fe20003fc6270 */
[----:B------:R-:W-:Y:S01]  /*11ad0*/  FMUL.FTZ R138, R24, c[0x0][0x2ec] ;  /* 0x0000bb00188a7a20 */ /* 0x000fe20000410000 */
[--C-:B------:R-:W-:Y:S01]  /*11ae0*/  LOP3.LUT R24, R8, 0x28, R9.reuse, 0xfe, !PT ;  /* 0x0000002808187812 */ /* 0x100fe200078efe09 */
[----:B------:R-:W-:Y:S01]  /*11af0*/  FMUL.FTZ R26, R26, c[0x0][0x2ec] ;  /* 0x0000bb001a1a7a20 */ /* 0x000fe20000410000 */
[-C--:B------:R-:W-:Y:S01]  /*11b00*/  ISETP.GE.AND P5, PT, R28, R103.reuse, PT ;  /* 0x000000671c00720c */ /* 0x080fe20003fa6270 */
[----:B------:R-:W1:Y:S01]  /*11b10*/  MUFU.TANH R150, R34 ;  /* 0x0000002200967308 */ /* 0x000e620000002400 */
[C---:B------:R-:W-:Y:S01]  /*11b20*/  ISETP.GE.AND P2, PT, R24.reuse, R103, PT ;  /* 0x000000671800720c */ /* 0x040fe20003f46270 */
[----:B------:R-:W-:Y:S01]  /*11b30*/  FMUL.FTZ R25, R25, c[0x0][0x2ec] ;  /* 0x0000bb0019197a20 */ /* 0x000fe20000410000 */
[----:B------:R-:W-:Y:S01]  /*11b40*/  ISETP.GE.AND P3, PT, R24, R105, PT ;  /* 0x000000691800720c */ /* 0x000fe20003f66270 */
[C---:B-----5:R-:W-:Y:S01]  /*11b50*/  HMMA.16816.F32.BF16 R112, R108.reuse, R6, R112 ;  /* 0x000000066c70723c */ /* 0x060fe20000041870 */
[----:B------:R-:W-:Y:S01]  /*11b60*/  LOP3.LUT R24, R8, 0x30, R9, 0xfe, !PT ;  /* 0x0000003008187812 */ /* 0x000fe200078efe09 */
[----:B------:R-:W-:Y:S01]  /*11b70*/  FMUL.FTZ R27, R27, c[0x0][0x2ec] ;  /* 0x0000bb001b1b7a20 */ /* 0x000fe20000410000 */
[----:B------:R-:W-:Y:S01]  /*11b80*/  ISETP.GE.AND P0, PT, R10, R103, PT ;  /* 0x000000670a00720c */ /* 0x000fe20003f06270 */
[----:B------:R-:W5:Y:S01]  /*11b90*/  MUFU.TANH R140, R140 ;  /* 0x0000008c008c7308 */ /* 0x000f620000002400 */
[----:B------:R-:W-:Y:S01]  /*11ba0*/  FSEL R40, R58, -INF , !P6 ;  /* 0xff8000003a287808 */ /* 0x000fe20007000000 */
[----:B------:R-:W-:Y:S01]  /*11bb0*/  FMUL.FTZ R17, R17, c[0x0][0x2ec] ;  /* 0x0000bb0011117a20 */ /* 0x000fe20000410000 */
[----:B----4-:R-:W-:Y:S01]  /*11bc0*/  FSEL R220, R220, -INF , !P5 ;  /* 0xff800000dcdc7808 */ /* 0x010fe20006800000 */
[----:B------:R-:W-:Y:S01]  /*11bd0*/  HMMA.16816.F32.BF16 R116, R108, R4, R116 ;  /* 0x000000046c74723c */ /* 0x000fe20000041874 */
[----:B------:R-:W-:-:S02]  /*11be0*/  FSEL R10, R65, -INF , !P1 ;  /* 0xff800000410a7808 */ /* 0x000fc40004800000 */
[C---:B------:R-:W-:Y:S01]  /*11bf0*/  ISETP.GE.AND P6, PT, R24.reuse, R103, PT ;  /* 0x000000671800720c */ /* 0x040fe20003fc6270 */
[----:B------:R-:W4:Y:S01]  /*11c00*/  MUFU.TANH R138, R138 ;  /* 0x0000008a008a7308 */ /* 0x000f220000002400 */
[-C--:B------:R-:W-:Y:S02]  /*11c10*/  ISETP.GE.AND P5, PT, R24, R105.reuse, PT ;  /* 0x000000691800720c */ /* 0x080fe40003fa6270 */
[----:B------:R-:W-:Y:S01]  /*11c20*/  FMUL.FTZ R4, R22, c[0x0][0x2ec] ;  /* 0x0000bb0016047a20 */ /* 0x000fe20000410000 */
[----:B------:R-:W-:Y:S02]  /*11c30*/  ISETP.GE.AND P1, PT, R28, R105, PT ;  /* 0x000000691c00720c */ /* 0x000fe40003f26270 */
[C-C-:B------:R-:W-:Y:S02]  /*11c40*/  LOP3.LUT R24, R8.reuse, 0x38, R9.reuse, 0xfe, !PT ;  /* 0x0000003808187812 */ /* 0x140fe400078efe09 */
[----:B------:R-:W-:Y:S01]  /*11c50*/  LOP3.LUT R20, R8, 0x40, R9, 0xfe, !PT ;  /* 0x0000004008147812 */ /* 0x000fe200078efe09 */
[----:B------:R-:W2:Y:S01]  /*11c60*/  MUFU.TANH R128, R26 ;  /* 0x0000001a00807308 */ /* 0x000ea20000002400 */
[----:B-1----:R-:W-:-:S02]  /*11c70*/  FSEL R42, R121, -INF , !P4 ;  /* 0xff800000792a7808 */ /* 0x002fc40006000000 */
[----:B------:R-:W-:Y:S01]  /*11c80*/  FSEL R222, R222, -INF , !P2 ;  /* 0xff800000dede7808 */ /* 0x000fe20005000000 */
[----:B------:R-:W-:Y:S01]  /*11c90*/  FMUL.FTZ R65, R112, c[0x0][0x2ec] ;  /* 0x0000bb0070417a20 */ /* 0x000fe20000410000 */
[----:B------:R-:W-:Y:S01]  /*11ca0*/  FSEL R216, R216, -INF , !P3 ;  /* 0xff800000d8d87808 */ /* 0x000fe20005800000 */
[----:B------:R-:W-:Y:S01]  /*11cb0*/  FMUL.FTZ R50, R115, c[0x0][0x2ec] ;  /* 0x0000bb0073327a20 */ /* 0x000fe20000410000 */
[----:B------:R-:W-:Y:S01]  /*11cc0*/  FSEL R218, R218, -INF , !P1 ;  /* 0xff800000dada7808 */ /* 0x000fe20004800000 */
[----:B------:R-:W1:Y:S01]  /*11cd0*/  MUFU.TANH R4, R4 ;  /* 0x0000000400047308 */ /* 0x000e620000002400 */
[-C--:B------:R-:W-:Y:S02]  /*11ce0*/  ISETP.GE.AND P4, PT, R24, R103.reuse, PT ;  /* 0x000000671800720c */ /* 0x080fe40003f86270 */
[----:B------:R-:W-:Y:S01]  /*11cf0*/  ISETP.GE.AND P2, PT, R20, R103, PT ;  /* 0x000000671400720c */ /* 0x000fe20003f46270 */
[----:B------:R-:W-:Y:S01]  /*11d00*/  FMUL.FTZ R64, R116, c[0x0][0x2ec] ;  /* 0x0000bb0074407a20 */ /* 0x000fe20000410000 */
[-C--:B------:R-:W-:Y:S01]  /*11d10*/  ISETP.GE.AND P3, PT, R20, R105.reuse, PT ;  /* 0x000000691400720c */ /* 0x080fe20003f66270 */
[----:B------:R-:W-:Y:S01]  /*11d20*/  FMUL.FTZ R58, R119, c[0x0][0x2ec] ;  /* 0x0000bb00773a7a20 */ /* 0x000fe20000410000 */
[----:B------:R-:W-:Y:S01]  /*11d30*/  ISETP.GE.AND P1, PT, R24, R105, PT ;  /* 0x000000691800720c */ /* 0x000fe20003f26270 */
[----:B------:R1:W-:Y:S01]  /*11d40*/  MUFU.TANH R120, R16 ;  /* 0x0000001000787308 */ /* 0x0003e20000002400 */
[----:B------:R-:W-:-:S02]  /*11d50*/  LOP3.LUT R20, R8, 0x48, R9, 0xfe, !PT ;  /* 0x0000004808147812 */ /* 0x000fc400078efe09 */
[----:B------:R-:W-:Y:S02]  /*11d60*/  LOP3.LUT R6, R8, 0x50, R9, 0xfe, !PT ;  /* 0x0000005008067812 */ /* 0x000fe400078efe09 */
[----:B------:R-:W-:Y:S01]  /*11d70*/  FSEL R28, R56, -INF , !P0 ;  /* 0xff800000381c7808 */ /* 0x000fe20004000000 */
[----:B------:R-:W-:Y:S01]  /*11d80*/  FMUL.FTZ R56, R118, c[0x0][0x2ec] ;  /* 0x0000bb0076387a20 */ /* 0x000fe20000410000 */
[----:B------:R-:W-:Y:S01]  /*11d90*/  FSEL R204, R204, -INF , !P5 ;  /* 0xff800000cccc7808 */ /* 0x000fe20006800000 */
[----:B------:R-:W3:Y:S01]  /*11da0*/  MUFU.TANH R136, R136 ;  /* 0x0000008800887308 */ /* 0x000ee20000002400 */
[----:B------:R-:W-:Y:S02]  /*11db0*/  FSEL R210, R210, -INF , !P4 ;  /* 0xff800000d2d27808 */ /* 0x000fe40006000000 */
[----:B--2---:R-:W-:Y:S02]  /*11dc0*/  FSEL R158, R158, -INF , !P2 ;  /* 0xff8000009e9e7808 */ /* 0x004fe40005000000 */
[----:B------:R-:W-:-:S02]  /*11dd0*/  FSEL R202, R202, -INF , !P6 ;  /* 0xff800000caca7808 */ /* 0x000fc40007000000 */
[----:B------:R-:W-:Y:S01]  /*11de0*/  ISETP.GE.AND P5, PT, R20, R105, PT ;  /* 0x000000691400720c */ /* 0x000fe20003fa6270 */
[----:B------:R-:W2:Y:S01]  /*11df0*/  MUFU.TANH R11, R11 ;  /* 0x0000000b000b7308 */ /* 0x000ea20000002400 */
[----:B-1----:R-:W-:Y:S02]  /*11e00*/  LOP3.LUT R16, R8, 0x58, R9, 0xfe, !PT ;  /* 0x0000005808107812 */ /* 0x002fe400078efe09 */
[----:B------:R-:W-:Y:S02]  /*11e10*/  FSEL R200, R200, -INF , !P1 ;  /* 0xff800000c8c87808 */ /* 0x000fe40004800000 */
[C---:B------:R-:W-:Y:S02]  /*11e20*/  ISETP.GE.AND P4, PT, R6.reuse, R103, PT ;  /* 0x000000670600720c */ /* 0x040fe40003f86270 */
[----:B------:R-:W-:Y:S01]  /*11e30*/  ISETP.GE.AND P2, PT, R6, R105, PT ;  /* 0x000000690600720c */ /* 0x000fe20003f46270 */
[----:B------:R-:W1:Y:S01]  /*11e40*/  MUFU.TANH R110, R18 ;  /* 0x00000012006e7308 */ /* 0x000e620000002400 */
[----:B---3--:R-:W-:-:S02]  /*11e50*/  FSEL R152, R152, -INF , !P3 ;  /* 0xff80000098987808 */ /* 0x008fc40005800000 */
[-C--:B------:R-:W-:Y:S02]  /*11e60*/  ISETP.GE.AND P6, PT, R20, R103.reuse, PT ;  /* 0x000000671400720c */ /* 0x080fe40003fc6270 */
[--C-:B------:R-:W-:Y:S02]  /*11e70*/  LOP3.LUT R6, R8, 0x60, R9.reuse, 0xfe, !PT ;  /* 0x0000006008067812 */ /* 0x100fe400078efe09 */
[C---:B------:R-:W-:Y:S01]  /*11e80*/  ISETP.GE.AND P3, PT, R16.reuse, R103, PT ;  /* 0x000000671000720c */ /* 0x040fe20003f66270 */
[----:B------:R-:W3:Y:S01]  /*11e90*/  MUFU.TANH R65, R65 ;  /* 0x0000004100417308 */ /* 0x000ee20000002400 */
[----:B------:R-:W-:Y:S02]  /*11ea0*/  ISETP.GE.AND P1, PT, R16, R105, PT ;  /* 0x000000691000720c */ /* 0x000fe40003f26270 */
[----:B------:R-:W-:Y:S02]  /*11eb0*/  LOP3.LUT R16, R8, 0x68, R9, 0xfe, !PT ;  /* 0x0000006808107812 */ /* 0x000fe400078efe09 */
[----:B------:R-:W-:-:S02]  /*11ec0*/  FSEL R150, R150, -INF , !P5 ;  /* 0xff80000096967808 */ /* 0x000fc40006800000 */
[----:B------:R-:W-:Y:S01]  /*11ed0*/  FSEL R190, R190, -INF , !P6 ;  /* 0xff800000bebe7808 */ /* 0x000fe20007000000 */
[----:B------:R1:W-:Y:S01]  /*11ee0*/  MUFU.TANH R228, R49 ;  /* 0x0000003100e47308 */ /* 0x0003e20000002400 */
[----:B------:R-:W-:Y:S02]  /*11ef0*/  ISETP.GE.AND P0, PT, R6, R103, PT ;  /* 0x000000670600720c */ /* 0x000fe40003f06270 */
[----:B-----5:R-:W-:Y:S02]  /*11f00*/  FSEL R140, R140, -INF , !P4 ;  /* 0xff8000008c8c7808 */ /* 0x020fe40006000000 */
[----:B------:R-:W-:Y:S02]  /*11f10*/  ISETP.GE.AND P5, PT, R6, R105, PT ;  /* 0x000000690600720c */ /* 0x000fe40003fa6270 */
[----:B------:R-:W-:Y:S01]  /*11f20*/  LOP3.LUT R6, R8, 0x70, R9, 0xfe, !PT ;  /* 0x0000007008067812 */ /* 0x000fe200078efe09 */
[----:B------:R-:W5:Y:S01]  /*11f30*/  MUFU.TANH R64, R64 ;  /* 0x0000004000407308 */ /* 0x000f620000002400 */
[----:B------:R-:W-:-:S02]  /*11f40*/  ISETP.GE.AND P6, PT, R16, R103, PT ;  /* 0x000000671000720c */ /* 0x000fc40003fc6270 */
[----:B------:R-:W-:Y:S02]  /*11f50*/  ISETP.GE.AND P4, PT, R16, R105, PT ;  /* 0x000000691000720c */ /* 0x000fe40003f86270 */
[----:B------:R-:W-:Y:S02]  /*11f60*/  LOP3.LUT R16, R8, R9, RZ, 0xfc, !PT ;  /* 0x0000000908107212 */ /* 0x000fe400078efcff */
[----:B----4-:R-:W-:Y:S01]  /*11f70*/  FSEL R138, R138, -INF , !P3 ;  /* 0xff8000008a8a7808 */ /* 0x010fe20005800000 */
[----:B-1----:R-:W-:Y:S01]  /*11f80*/  FMUL.FTZ R49, R114, c[0x0][0x2ec] ;  /* 0x0000bb0072317a20 */ /* 0x002fe20000410000 */
[----:B------:R-:W1:Y:S01]  /*11f90*/  MUFU.TANH R56, R56 ;  /* 0x0000003800387308 */ /* 0x000e620000002400 */
[----:B------:R-:W-:Y:S02]  /*11fa0*/  FSEL R128, R128, -INF , !P1 ;  /* 0xff80000080807808 */ /* 0x000fe40004800000 */
[C---:B------:R-:W-:Y:S02]  /*11fb0*/  ISETP.GE.AND P3, PT, R6.reuse, R103, PT ;  /* 0x000000670600720c */ /* 0x040fe40003f66270 */
[----:B------:R-:W-:-:S02]  /*11fc0*/  ISETP.GE.AND P1, PT, R6, R105, PT ;  /* 0x000000690600720c */ /* 0x000fc40003f26270 */
[----:B------:R-:W-:Y:S01]  /*11fd0*/  FSEL R114, R4, -INF , !P5 ;  /* 0xff80000004727808 */ /* 0x000fe20006800000 */
[----:B------:R-:W-:Y:S01]  /*11fe0*/  MUFU.TANH R14, R14 ;  /* 0x0000000e000e7308 */ /* 0x000fe20000002400 */
[----:B------:R-:W-:Y:S02]  /*11ff0*/  LOP3.LUT R6, R8, 0x78, R9, 0xfe, !PT ;  /* 0x0000007808067812 */ /* 0x000fe400078efe09 */
[----:B------:R-:W-:Y:S02]  /*12000*/  IADD3 R4, R16, 0x1, RZ ;  /* 0x0000000110047810 */ /* 0x000fe40007ffe0ff */
[----:B------:R-:W-:Y:S02]  /*12010*/  FSEL R136, R136, -INF , !P2 ;  /* 0xff80000088887808 */ /* 0x000fe40005000000 */
[----:B--2---:R-:W-:Y:S01]  /*12020*/  FSEL R116, R11, -INF , !P0 ;  /* 0xff8000000b747808 */ /* 0x004fe20004000000 */
[----:B------:R-:W2:Y:S01]  /*12030*/  MUFU.TANH R49, R49 ;  /* 0x0000003100317308 */ /* 0x000ea20000002400 */
[----:B------:R-:W-:-:S02]  /*12040*/  FSEL R120, R120, -INF , !P6 ;  /* 0xff80000078787808 */ /* 0x000fc40007000000 */
[C---:B------:R-:W-:Y:S02]  /*12050*/  ISETP.GE.AND P2, PT, R6.reuse, R103, PT ;  /* 0x000000670600720c */ /* 0x040fe40003f46270 */
[----:B------:R-:W-:Y:S02]  /*12060*/  ISETP.GE.AND P5, PT, R6, R105, PT ;  /* 0x000000690600720c */ /* 0x000fe40003fa6270 */
[C---:B------:R-:W-:Y:S01]  /*12070*/  ISETP.GE.AND P0, PT, R4.reuse, R103, PT ;  /* 0x000000670400720c */ /* 0x040fe20003f06270 */
[----:B------:R-:W4:Y:S01]  /*12080*/  MUFU.TANH R57, R57 ;  /* 0x0000003900397308 */ /* 0x000f220000002400 */
[----:B------:R-:W-:Y:S02]  /*12090*/  ISETP.GE.AND P6, PT, R4, R105, PT ;  /* 0x000000690400720c */ /* 0x000fe40003fc6270 */
[C---:B------:R-:W-:Y:S02]  /*120a0*/  IADD3 R6, R16.reuse, 0x9, RZ ;  /* 0x0000000910067810 */ /* 0x040fe40007ffe0ff */
[----:B------:R-:W-:-:S02]  /*120b0*/  IADD3 R4, R16, 0x11, RZ ;  /* 0x0000001110047810 */ /* 0x000fc40007ffe0ff */
[----:B------:R-:W-:Y:S01]  /*120c0*/  FSEL R110, R110, -INF , !P4 ;  /* 0xff8000006e6e7808 */ /* 0x000fe20006000000 */
[----:B------:R-:W2:Y:S01]  /*120d0*/  MUFU.TANH R232, R59 ;  /* 0x0000003b00e87308 */ /* 0x000ea20000002400 */
[----:B---3--:R-:W-:Y:S02]  /*120e0*/  FSEL R65, R65, -INF , !P2 ;  /* 0xff80000041417808 */ /* 0x008fe40005000000 */
[-C--:B------:R-:W-:Y:S02]  /*120f0*/  ISETP.GE.AND P4, PT, R6, R103.reuse, PT ;  /* 0x000000670600720c */ /* 0x080fe40003f86270 */
[----:B------:R-:W-:Y:S02]  /*12100*/  ISETP.GE.AND P2, PT, R4, R103, PT ;  /* 0x000000670400720c */ /* 0x000fe40003f46270 */
[----:B------:R-:W-:Y:S01]  /*12110*/  IADD3 R18, R16, 0x21, RZ ;  /* 0x0000002110127810 */ /* 0x000fe20007ffe0ff */
[----:B------:R-:W3:Y:S01]  /*12120*/  MUFU.TANH R230, R53 ;  /* 0x0000003500e67308 */ /* 0x000ee20000002400 */
[----:B-----5:R-:W-:-:S02]  /*12130*/  FSEL R64, R64, -INF , !P3 ;  /* 0xff80000040407808 */ /* 0x020fc40005800000 */
[----:B-1----:R-:W-:Y:S02]  /*12140*/  FSEL R56, R56, -INF , !P1 ;  /* 0xff80000038387808 */ /* 0x002fe40004800000 */
[-C--:B------:R-:W-:Y:S02]  /*12150*/  ISETP.GE.AND P1, PT, R6, R105.reuse, PT ;  /* 0x000000690600720c */ /* 0x080fe40003f26270 */
[----:B------:R-:W-:Y:S01]  /*12160*/  ISETP.GE.AND P3, PT, R4, R105, PT ;  /* 0x000000690400720c */ /* 0x000fe20003f66270 */
[----:B------:R-:W1:Y:S01]  /*12170*/  MUFU.TANH R224, R51 ;  /* 0x0000003300e07308 */ /* 0x000e620000002400 */
[----:B------:R-:W-:Y:S02]  /*12180*/  IADD3 R4, R16, 0x19, RZ ;  /* 0x0000001910047810 */ /* 0x000fe40007ffe0ff */
[----:B------:R-:W-:Y:S02]  /*12190*/  FSEL R6, R15, -INF , !P4 ;  /* 0xff8000000f067808 */ /* 0x000fe40006000000 */
[----:B------:R-:W-:Y:S01]  /*121a0*/  FSEL R52, R66, -INF , !P2 ;  /* 0xff80000042347808 */ /* 0x000fe20005000000 */
[----:B------:R-:W-:Y:S01]  /*121b0*/  FMUL.FTZ R66, R117, c[0x0][0x2ec] ;  /* 0x0000bb0075427a20 */ /* 0x000fe20000410000 */
[C---:B------:R-:W-:Y:S01]  /*121c0*/  ISETP.GE.AND P4, PT, R18.reuse, R103, PT ;  /* 0x000000671200720c */ /* 0x040fe20003f86270 */
[----:B------:R-:W5:Y:S01]  /*121d0*/  MUFU.TANH R208, R47 ;  /* 0x0000002f00d07308 */ /* 0x000f620000002400 */
[----:B------:R-:W-:-:S02]  /*121e0*/  ISETP.GE.AND P2, PT, R18, R105, PT ;  /* 0x000000691200720c */ /* 0x000fc40003f46270 */
[----:B------:R-:W-:Y:S02]  /*121f0*/  IADD3 R18, R16, 0x29, RZ ;  /* 0x0000002910127810 */ /* 0x000fe40007ffe0ff */
[----:B--2---:R-:W-:Y:S02]  /*12200*/  FSEL R49, R49, -INF , !P5 ;  /* 0xff80000031317808 */ /* 0x004fe40006800000 */
[----:B------:R-:W-:Y:S01]  /*12210*/  FSEL R14, R14, -INF , !P6 ;  /* 0xff8000000e0e7808 */ /* 0x000fe20007000000 */
[----:B------:R-:W2:Y:S01]  /*12220*/  MUFU.TANH R60, R60 ;  /* 0x0000003c003c7308 */ /* 0x000ea20000002400 */
[C---:B------:R-:W-:Y:S02]  /*12230*/  ISETP.GE.AND P6, PT, R4.reuse, R103, PT ;  /* 0x000000670400720c */ /* 0x040fe40003fc6270 */
[----:B------:R-:W-:Y:S02]  /*12240*/  ISETP.GE.AND P5, PT, R4, R105, PT ;  /* 0x000000690400720c */ /* 0x000fe40003fa6270 */
[----:B------:R-:W-:-:S02]  /*12250*/  FSEL R4, R61, -INF , !P1 ;  /* 0xff8000003d047808 */ /* 0x000fc40004800000 */
[----:B------:R-:W-:Y:S01]  /*12260*/  FSEL R44, R67, -INF , !P3 ;  /* 0xff800000432c7808 */ /* 0x000fe20005800000 */
[----:B------:R-:W1:Y:S01]  /*12270*/  MUFU.TANH R206, R43 ;  /* 0x0000002b00ce7308 */ /* 0x000e620000002400 */
[C---:B------:R-:W-:Y:S01]  /*12280*/  ISETP.GE.AND P3, PT, R18.reuse, R103, PT ;  /* 0x000000671200720c */ /* 0x040fe20003f66270 */
[----:B------:R-:W-:Y:S01]  /*12290*/  FMUL.FTZ R67, R113, c[0x0][0x2ec] ;  /* 0x0000bb0071437a20 */ /* 0x000fe20000410000 */
[----:B------:R-:W-:Y:S02]  /*122a0*/  ISETP.GE.AND P1, PT, R18, R105, PT ;  /* 0x000000691200720c */ /* 0x000fe40003f26270 */
[C---:B------:R-:W-:Y:S02]  /*122b0*/  IADD3 R20, R16.reuse, 0x31, RZ ;  /* 0x0000003110147810 */ /* 0x040fe40007ffe0ff */
[----:B------:R-:W-:Y:S01]  /*122c0*/  IADD3 R18, R16, 0x39, RZ ;  /* 0x0000003910127810 */ /* 0x000fe20007ffe0ff */
[----:B------:R-:W2:Y:S01]  /*122d0*/  MUFU.TANH R196, R33 ;  /* 0x0000002100c47308 */ /* 0x000ea20000002400 */
[----:B----4-:R-:W-:-:S02]  /*122e0*/  FSEL R46, R57, -INF , !P6 ;  /* 0xff800000392e7808 */ /* 0x010fc40007000000 */
[----:B------:R-:W-:Y:S02]  /*122f0*/  FSEL R232, R232, -INF , !P5 ;  /* 0xff800000e8e87808 */ /* 0x000fe40006800000 */
[----:B---3--:R-:W-:Y:S02]  /*12300*/  FSEL R230, R230, -INF , !P4 ;  /* 0xff800000e6e67808 */ /* 0x008fe40006000000 */
[----:B------:R-:W-:Y:S01]  /*12310*/  ISETP.GE.AND P6, PT, R20, R105, PT ;  /* 0x000000691400720c */ /* 0x000fe20003fc6270 */
[----:B------:R-:W3:Y:S01]  /*12320*/  MUFU.TANH R226, R55 ;  /* 0x0000003700e27308 */ /* 0x000ee20000002400 */
[C---:B------:R-:W-:Y:S02]  /*12330*/  ISETP.GE.AND P5, PT, R18.reuse, R103, PT ;  /* 0x000000671200720c */ /* 0x040fe40003fa6270 */
[----:B------:R-:W-:Y:S02]  /*12340*/  ISETP.GE.AND P4, PT, R18, R105, PT ;  /* 0x000000691200720c */ /* 0x000fe40003f86270 */
[----:B------:R-:W-:-:S02]  /*12350*/  IADD3 R18, R16, 0x49, RZ ;  /* 0x0000004910127810 */ /* 0x000fc40007ffe0ff */
[----:B-1----:R-:W-:Y:S01]  /*12360*/  FSEL R224, R224, -INF , !P1 ;  /* 0xff800000e0e07808 */ /* 0x002fe20004800000 */
[----:B------:R-:W1:Y:S01]  /*12370*/  MUFU.TANH R146, R25 ;  /* 0x0000001900927308 */ /* 0x000e620000002400 */
[----:B-----5:R-:W-:Y:S02]  /*12380*/  FSEL R208, R208, -INF , !P6 ;  /* 0xff800000d0d07808 */ /* 0x020fe40007000000 */
[----:B--2---:R-:W-:Y:S02]  /*12390*/  FSEL R60, R60, -INF , !P0 ;  /* 0xff8000003c3c7808 */ /* 0x004fe40004000000 */
[C---:B------:R-:W-:Y:S02]  /*123a0*/  ISETP.GE.AND P6, PT, R18.reuse, R103, PT ;  /* 0x000000671200720c */ /* 0x040fe40003fc6270 */
[----:B------:R-:W-:Y:S01]  /*123b0*/  ISETP.GE.AND P1, PT, R18, R105, PT ;  /* 0x000000691200720c */ /* 0x000fe20003f26270 */
[----:B------:R-:W2:Y:S01]  /*123c0*/  MUFU.TANH R212, R41 ;  /* 0x0000002900d47308 */ /* 0x000ea20000002400 */
[----:B------:R-:W-:-:S02]  /*123d0*/  ISETP.GE.AND P0, PT, R20, R103, PT ;  /* 0x000000671400720c */ /* 0x000fc40003f06270 */
[C---:B------:R-:W-:Y:S02]  /*123e0*/  IADD3 R18, R16.reuse, 0x59, RZ ;  /* 0x0000005910127810 */ /* 0x040fe40007ffe0ff */
[----:B------:R-:W-:Y:S02]  /*123f0*/  IADD3 R20, R16, 0x41, RZ ;  /* 0x0000004110147810 */ /* 0x000fe40007ffe0ff */
[----:B------:R-:W-:Y:S01]  /*12400*/  FSEL R206, R206, -INF , !P4 ;  /* 0xff800000cece7808 */ /* 0x000fe20006000000 */
[----:B------:R-:W4:Y:S01]  /*12410*/  MUFU.TANH R198, R37 ;  /* 0x0000002500c67308 */ /* 0x000f220000002400 */
[----:B------:R-:W-:Y:S02]  /*12420*/  FSEL R196, R196, -INF , !P6 ;  /* 0xff800000c4c47808 */ /* 0x000fe40007000000 */
[----:B---3--:R-:W-:Y:S02]  /*12430*/  FSEL R226, R226, -INF , !P2 ;  /* 0xff800000e2e27808 */ /* 0x008fe40005000000 */
[----:B------:R-:W-:-:S02]  /*12440*/  FSEL R228, R228, -INF , !P3 ;  /* 0xff800000e4e47808 */ /* 0x000fc40005800000 */
[C---:B------:R-:W-:Y:S01]  /*12450*/  ISETP.GE.AND P4, PT, R18.reuse, R103, PT ;  /* 0x000000671200720c */ /* 0x040fe20003f86270 */
[----:B------:R-:W3:Y:S01]  /*12460*/  MUFU.TANH R112, R19 ;  /* 0x0000001300707308 */ /* 0x000ee20000002400 */
[----:B------:R-:W-:Y:S02]  /*12470*/  ISETP.GE.AND P6, PT, R18, R105, PT ;  /* 0x000000691200720c */ /* 0x000fe40003fc6270 */
[C---:B------:R-:W-:Y:S02]  /*12480*/  ISETP.GE.AND P3, PT, R20.reuse, R103, PT ;  /* 0x000000671400720c */ /* 0x040fe40003f66270 */
[----:B------:R-:W-:Y:S02]  /*12490*/  ISETP.GE.AND P2, PT, R20, R105, PT ;  /* 0x000000691400720c */ /* 0x000fe40003f46270 */
[C---:B------:R-:W-:Y:S01]  /*124a0*/  IADD3 R18, R16.reuse, 0x69, RZ ;  /* 0x0000006910127810 */ /* 0x040fe20007ffe0ff */
[----:B------:R-:W5:Y:S01]  /*124b0*/  MUFU.TANH R154, R35 ;  /* 0x00000023009a7308 */ /* 0x000f620000002400 */
[----:B------:R-:W-:-:S02]  /*124c0*/  IADD3 R20, R16, 0x51, RZ ;  /* 0x0000005110147810 */ /* 0x000fc40007ffe0ff */
[----:B-1----:R-:W-:Y:S02]  /*124d0*/  FSEL R146, R146, -INF , !P4 ;  /* 0xff80000092927808 */ /* 0x002fe40006000000 */
[----:B--2---:R-:W-:Y:S02]  /*124e0*/  FSEL R212, R212, -INF , !P5 ;  /* 0xff800000d4d47808 */ /* 0x004fe40006800000 */
[----:B----4-:R-:W-:Y:S01]  /*124f0*/  FSEL R198, R198, -INF , !P3 ;  /* 0xff800000c6c67808 */ /* 0x010fe20005800000 */
[----:B------:R-:W1:Y:S01]  /*12500*/  MUFU.TANH R144, R31 ;  /* 0x0000001f00907308 */ /* 0x000e620000002400 */
[----:B------:R-:W-:Y:S02]  /*12510*/  ISETP.GE.AND P4, PT, R18, R105, PT ;  /* 0x000000691200720c */ /* 0x000fe40003f86270 */
[C---:B------:R-:W-:Y:S02]  /*12520*/  ISETP.GE.AND P5, PT, R20.reuse, R103, PT ;  /* 0x000000671400720c */ /* 0x040fe40003fa6270 */
[----:B------:R-:W-:-:S02]  /*12530*/  ISETP.GE.AND P3, PT, R20, R105, PT ;  /* 0x000000691400720c */ /* 0x000fc40003f66270 */
[----:B------:R-:W-:Y:S01]  /*12540*/  IADD3 R20, R16, 0x61, RZ ;  /* 0x0000006110147810 */ /* 0x000fe20007ffe0ff */
[----:B------:R-:W2:Y:S01]  /*12550*/  MUFU.TANH R192, R39 ;  /* 0x0000002700c07308 */ /* 0x000ea20000002400 */
[----:B---3--:R-:W-:Y:S02]  /*12560*/  FSEL R112, R112, -INF , !P4 ;  /* 0xff80000070707808 */ /* 0x008fe40006000000 */
[----:B-----5:R-:W-:Y:S02]  /*12570*/  FSEL R154, R154, -INF , !P1 ;  /* 0xff8000009a9a7808 */ /* 0x020fe40004800000 */
[----:B------:R-:W-:Y:S02]  /*12580*/  ISETP.GT.AND P4, PT, R188, R175, PT ;  /* 0x000000afbc00720c */ /* 0x000fe40003f84270 */
[----:B------:R-:W-:Y:S01]  /*12590*/  ISETP.GE.AND P1, PT, R20, R105, PT ;  /* 0x000000691400720c */ /* 0x000fe20003f26270 */
[----:B------:R-:W3:Y:S01]  /*125a0*/  MUFU.TANH R148, R29 ;  /* 0x0000001d00947308 */ /* 0x000ee20000002400 */
[----:B-1----:R-:W-:-:S02]  /*125b0*/  FSEL R144, R144, -INF , !P3 ;  /* 0xff80000090907808 */ /* 0x002fc40005800000 */
[----:B------:R-:W-:Y:S02]  /*125c0*/  ISETP.GE.AND P3, PT, R18, R103, PT ;  /* 0x000000671200720c */ /* 0x000fe40003f66270 */
[----:B------:R-:W-:-:S03]  /*125d0*/  IADD3 R18, R16, 0x71, RZ ;  /* 0x0000007110127810 */ /* 0x000fc60007ffe0ff */
[----:B------:R-:W1:Y:S01]  /*125e0*/  MUFU.TANH R142, R27 ;  /* 0x0000001b008e7308 */ /* 0x000e620000002400 */
[----:B--2---:R-:W-:Y:S02]  /*125f0*/  FSEL R192, R192, -INF , !P2 ;  /* 0xff800000c0c07808 */ /* 0x004fe40005000000 */
[----:B------:R-:W-:Y:S02]  /*12600*/  ISETP.GE.AND P2, PT, R20, R103, PT ;  /* 0x000000671400720c */ /* 0x000fe40003f46270 */
[----:B------:R-:W-:-:S03]  /*12610*/  @P4 LOP3.LUT R182, R182, 0x1, RZ, 0xfc, !PT ;  /* 0x00000001b6b64812 */ /* 0x000fc600078efcff */
[----:B------:R-:W2:Y:S01]  /*12620*/  MUFU.TANH R118, R23 ;  /* 0x0000001700767308 */ /* 0x000ea20000002400 */
[----:B---3--:R-:W-:Y:S02]  /*12630*/  FSEL R148, R148, -INF , !P5 ;  /* 0xff80000094947808 */ /* 0x008fe40006800000 */
[----:B------:R-:W-:-:S05]  /*12640*/  ISETP.GE.AND P5, PT, R16, R105, PT ;  /* 0x000000691000720c */ /* 0x000fca0003fa6270 */
[----:B------:R-:W3:Y:S01]  /*12650*/  MUFU.TANH R124, R21 ;  /* 0x00000015007c7308 */ /* 0x000ee20000002400 */
[----:B-1----:R-:W-:Y:S02]  /*12660*/  FSEL R142, R142, -INF , !P6 ;  /* 0xff8000008e8e7808 */ /* 0x002fe40007000000 */
[C---:B------:R-:W-:Y:S02]  /*12670*/  ISETP.GE.AND P6, PT, R16.reuse, R103, PT ;  /* 0x000000671000720c */ /* 0x040fe40003fc6270 */
[----:B------:R-:W-:-:S03]  /*12680*/  IADD3 R16, R16, 0x79, RZ ;  /* 0x0000007910107810 */ /* 0x000fc60007ffe0ff */
[----:B------:R-:W1:Y:S01]  /*12690*/  MUFU.TANH R122, R17 ;  /* 0x00000011007a7308 */ /* 0x000e620000002400 */
[----:B--2---:R-:W-:Y:S02]  /*126a0*/  FSEL R118, R118, -INF , !P1 ;  /* 0xff80000076767808 */ /* 0x004fe40004800000 */
[----:B------:R-:W-:-:S05]  /*126b0*/  ISETP.GE.AND P1, PT, R18, R103, PT ;  /* 0x000000671200720c */ /* 0x000fca0003f26270 */
[----:B------:R-:W2:Y:S01]  /*126c0*/  MUFU.TANH R66, R66 ;  /* 0x0000004200427308 */ /* 0x000ea20000002400 */
[----:B---3--:R-:W-:Y:S02]  /*126d0*/  FSEL R124, R124, -INF , !P2 ;  /* 0xff8000007c7c7808 */ /* 0x008fe40005000000 */
[----:B------:R-:W-:-:S05]  /*126e0*/  ISETP.GE.AND P2, PT, R18, R105, PT ;  /* 0x000000691200720c */ /* 0x000fca0003f46270 */
[----:B------:R-:W3:Y:S01]  /*126f0*/  MUFU.TANH R214, R45 ;  /* 0x0000002d00d67308 */ /* 0x000ee20000002400 */
[----:B-1----:R-:W-:Y:S02]  /*12700*/  FSEL R122, R122, -INF , !P3 ;  /* 0xff8000007a7a7808 */ /* 0x002fe40005800000 */
[----:B------:R-:W-:-:S05]  /*12710*/  ISETP.GE.AND P3, PT, R16, R103, PT ;  /* 0x000000671000720c */ /* 0x000fca0003f66270 */
[----:B------:R-:W1:Y:S01]  /*12720*/  MUFU.TANH R12, R12 ;  /* 0x0000000c000c7308 */ /* 0x000e620000002400 */
[----:B--2---:R-:W-:Y:S01]  /*12730*/  FSEL R66, R66, -INF , !P1 ;  /* 0xff80000042427808 */ /* 0x004fe20004800000 */
[----:B------:R-:W-:Y:S01]  /*12740*/  BAR.SYNC.DEFER_BLOCKING 0x0 ;  /* 0x0000000000007b1d */ /* 0x000fe20000010000 */
[----:B------:R-:W-:-:S05]  /*12750*/  ISETP.GE.AND P1, PT, R16, R105, PT ;  /* 0x000000691000720c */ /* 0x000fca0003f26270 */
[----:B------:R-:W2:Y:S01]  /*12760*/  MUFU.TANH R13, R13 ;  /* 0x0000000d000d7308 */ /* 0x000ea20000002400 */
[----:B---3--:R-:W-:Y:S02]  /*12770*/  FSEL R214, R214, -INF , !P0 ;  /* 0xff800000d6d67808 */ /* 0x008fe40004000000 */
[----:B------:R-:W-:-:S05]  /*12780*/  ISETP.NE.AND P0, PT, R3, RZ, PT ;  /* 0x000000ff0300720c */ /* 0x000fca0003f05270 */
        /* <DEDUP_REMOVED lines=9> */
[----:B------:R-:W-:-:S13]  /*12820*/  LOP3.LUT P4, RZ, R182, 0x8, RZ, 0xc0, !PT ;  /* 0x00000008b6ff7812 */ /* 0x000fda000788c0ff */
[----:B------:R-:W-:Y:S05]  /*12830*/  @!P4 BRA `(.L_x_6194) ;  /* 0x000003a00000c947 */ /* 0x000fea0003800000 */
[----:B------:R-:W-:Y:S01]  /*12840*/  IABS R5, c[0x0][0x2d0] ;  /* 0x0000b40000057a13 */ /* 0x000fe20000000000 */
[----:B------:R-:W-:Y:S01]  /*12850*/  IMAD.MOV.U32 R16, RZ, RZ, RZ ;  /* 0x000000ffff107224 */ /* 0x000fe200078e00ff */
[C---:B------:R-:W-:Y:S02]  /*12860*/  IADD3 R7, R8.reuse, -0x80, RZ ;  /* 0xffffff8008077810 */ /* 0x040fe40007ffe0ff */
[----:B------:R-:W1:Y:S01]  /*12870*/  I2F.RP R9, R5 ;  /* 0x0000000500097306 */ /* 0x000e620000209400 */
[----:B------:R-:W-:Y:S02]  /*12880*/  IABS R20, R8 ;  /* 0x0000000800147213 */ /* 0x000fe40000000000 */
[----:B------:R-:W-:-:S04]  /*12890*/  LOP3.LUT R8, R8, c[0x0][0x2d0], RZ, 0x3c, !PT ;  /* 0x0000b40008087a12 */ /* 0x000fc800078e3cff */
[----:B------:R-:W-:Y:S01]  /*128a0*/  ISETP.GE.AND P3, PT, R8, RZ, PT ;  /* 0x000000ff0800720c */ /* 0x000fe20003f66270 */
[----:B-1----:R-:W1:Y:S02]  /*128b0*/  MUFU.RCP R17, R9 ;  /* 0x0000000900117308 */ /* 0x002e640000001000 */
[----:B-1----:R-:W-:-:S06]  /*128c0*/  IADD3 R17, R17, 0xffffffe, RZ ;  /* 0x0ffffffe11117810 */ /* 0x002fcc0007ffe0ff */
[----:B------:R-:W1:Y:S02]  /*128d0*/  F2I.FTZ.U32.TRUNC.NTZ R17, R17 ;  /* 0x0000001100117305 */ /* 0x000e64000021f000 */
[----:B-1----:R-:W-:-:S04]  /*128e0*/  IMAD.MOV R3, RZ, RZ, -R17 ;  /* 0x000000ffff037224 */ /* 0x002fc800078e0a11 */
[----:B------:R-:W-:-:S04]  /*128f0*/  IMAD R3, R3, R5, RZ ;  /* 0x0000000503037224 */ /* 0x000fc800078e02ff */
[----:B------:R-:W-:Y:S01]  /*12900*/  IMAD.HI.U32 R3, R17, R3, R16 ;  /* 0x0000000311037227 */ /* 0x000fe200078e0010 */
[----:B------:R-:W-:Y:S02]  /*12910*/  IABS R16, R7 ;  /* 0x0000000700107213 */ /* 0x000fe40000000000 */
[----:B------:R-:W-:-:S03]  /*12920*/  LOP3.LUT R7, R7, c[0x0][0x2d0], RZ, 0x3c, !PT ;  /* 0x0000b40007077a12 */ /* 0x000fc600078e3cff */
        /* <DEDUP_REMOVED lines=18> */
[----:B------:R-:W-:-:S03]  /*12a50*/  @P5 IADD3 R3, R3, 0x1, RZ ;  /* 0x0000000103035810 */ /* 0x000fc60007ffe0ff */
[----:B------:R-:W-:Y:S01]  /*12a60*/  @!P3 IMAD.MOV R9, RZ, RZ, -R9 ;  /* 0x000000ffff09b224 */ /* 0x000fe200078e0a09 */
[----:B------:R-:W-:-:S04]  /*12a70*/  MOV R8, R3 ;  /* 0x0000000300087202 */ /* 0x000fc80000000f00 */
[----:B------:R-:W-:Y:S01]  /*12a80*/  SEL R3, R5, R9, !P2 ;  /* 0x0000000905037207 */ /* 0x000fe20005000000 */
[----:B------:R-:W-:-:S04]  /*12a90*/  @!P1 IMAD.MOV R8, RZ, RZ, -R8 ;  /* 0x000000ffff089224 */ /* 0x000fc800078e0a08 */
[----:B------:R-:W-:Y:S01]  /*12aa0*/  IMAD.WIDE R20, R3, 0x4, R184 ;  /* 0x0000000403147825 */ /* 0x000fe200078e02b8 */
[----:B------:R-:W-:-:S04]  /*12ab0*/  SEL R5, R5, R8, !P2 ;  /* 0x0000000805057207 */ /* 0x000fc80005000000 */
[----:B------:R-:W2:Y:S01]  /*12ac0*/  LDG.E R16, [R20.64] ;  /* 0x0000000614107981 */ /* 0x000ea2000c1e1900 */
        /* <DEDUP_REMOVED lines=17> */
.L_x_6194:
[----:B------:R-:W-:-:S05]  /*12be0*/  IMAD.MOV.U32 R16, RZ, RZ, c[0x0][0x198] ;  /* 0x00006600ff107624 */ /* 0x000fca00078e00ff */
[----:B------:R-:W-:-:S04]  /*12bf0*/  LEA R16, -R16, RZ, 0x7 ;  /* 0x000000ff10107211 */ /* 0x000fc800078e39ff */
[----:B------:R-:W-:-:S03]  /*12c00*/  SHF.R.S32.HI R5, RZ, 0x1f, R16 ;  /* 0x0000001fff057819 */ /* 0x000fc60000011410 */
.L_x_6195:
        /* <DEDUP_REMOVED lines=90> */
.L_x_6197:
[----:B------:R-:W-:Y:S05]  /*131b0*/  BSYNC B0 ;  /* 0x0000000000007941 */ /* 0x000fea0003800000 */
.L_x_6196:
[----:B------:R-:W0:Y:S01]  /*131c0*/  LDGDEPBAR ;  /* 0x00000000000079af */ /* 0x000e220000000000 */
[----:B------:R-:W-:-:S04]  /*131d0*/  LEA R186, P0, R16, R186, 0x1 ;  /* 0x000000ba10ba7211 */ /* 0x000fc800078008ff */
[----:B------:R-:W-:Y:S02]  /*131e0*/  LEA.HI.X R183, R16, R183, R5, 0x1, P0 ;  /* 0x000000b710b77211 */ /* 0x000fe400000f0c05 */
.L_x_6193:
        /* <DEDUP_REMOVED lines=71> */
[----:B------:R-:W2:Y:S04]  /*13660*/  SHFL.BFLY PT, R48, R5, 0x1, 0x1f ;  /* 0x0c201f0005307f89 */ /* 0x000ea800000e0000 */
[----:B------:R-:W-:Y:S01]  /*13670*/  LDSM.16.MT88.4 R16, [R166+0x6000] ;  /* 0x00600000a610783b */ /* 0x000fe20000004200 */
[----:B-1----:R-:W-:-:S04]  /*13680*/  FMNMX.FTZ R3, R8, R3, !PT ;  /* 0x0000000308037209 */ /* 0x002fc80007810000 */
[C---:B------:R-:W-:Y:S01]  /*13690*/  FSETP.NEU.FTZ.AND P0, PT, R3.reuse, -INF , PT ;  /* 0xff8000000300780b */ /* 0x040fe20003f1d000 */
[----:B------:R-:W-:Y:S01]  /*136a0*/  FMUL.FTZ R51, R3, c[0x0][0x23c] ;  /* 0x00008f0003337a20 */ /* 0x000fe20000410000 */
[----:B--2---:R-:W-:Y:S02]  /*136b0*/  FMNMX.FTZ R48, R5, R48, !PT ;  /* 0x0000003005307209 */ /* 0x004fe40007810000 */
[----:B------:R-:W-:Y:S02]  /*136c0*/  FSEL R5, R3, RZ, P0 ;  /* 0x000000ff03057208 */ /* 0x000fe40000000000 */
[----:B------:R-:W-:Y:S01]  /*136d0*/  FSEL R51, R51, RZ, P0 ;  /* 0x000000ff33337208 */ /* 0x000fe20000000000 */
[C---:B------:R-:W-:Y:S01]  /*136e0*/  FMUL.FTZ R105, R48.reuse, c[0x0][0x23c] ;  /* 0x00008f0030697a20 */ /* 0x040fe20000410000 */
[----:B------:R-:W-:Y:S01]  /*136f0*/  FSETP.NEU.FTZ.AND P1, PT, R48, -INF , PT ;  /* 0xff8000003000780b */ /* 0x000fe20003f3d000 */
[----:B------:R-:W-:Y:S02]  /*13700*/  FADD.FTZ R0, R0, -R5 ;  /* 0x8000000500007221 */ /* 0x000fe40000010000 */
[----:B------:R-:W-:Y:S01]  /*13710*/  FFMA.FTZ R59, R10, c[0x0][0x23c], -R51 ;  /* 0x00008f000a3b7a23 */ /* 0x000fe20000010833 */
[----:B------:R-:W-:Y:S01]  /*13720*/  FSEL R123, R48, RZ, P1 ;  /* 0x000000ff307b7208 */ /* 0x000fe20000800000 */
[----:B------:R-:W1:Y:S01]  /*13730*/  LDSM.16.MT88.4 R8, [R168+0x6000] ;  /* 0x00600000a808783b */ /* 0x000e620000004200 */
[----:B------:R-:W-:Y:S01]  /*13740*/  FSEL R105, R105, RZ, P1 ;  /* 0x000000ff69697208 */ /* 0x000fe20000800000 */
[----:B------:R-:W-:-:S02]  /*13750*/  FMUL.FTZ R121, R0, c[0x0][0x23c] ;  /* 0x00008f0000797a20 */ /* 0x000fc40000410000 */
[----:B------:R-:W-:Y:S01]  /*13760*/  FADD.FTZ R123, R2, -R123 ;  /* 0x8000007b027b7221 */ /* 0x000fe20000010000 */
[----:B------:R-:W-:Y:S01]  /*13770*/  MUFU.EX2 R59, R59 ;  /* 0x0000003b003b7308 */ /* 0x000fe20000000800 */
[--C-:B------:R-:W-:Y:S02]  /*13780*/  FFMA.FTZ R119, R12, c[0x0][0x23c], -R105.reuse ;  /* 0x00008f000c777a23 */ /* 0x100fe40000010869 */
[--C-:B------:R-:W-:Y:S02]  /*13790*/  FFMA.FTZ R109, R60, c[0x0][0x23c], -R105.reuse ;  /* 0x00008f003c6d7a23 */ /* 0x100fe40000010869 */
[--C-:B------:R-:W-:Y:S01]  /*137a0*/  FFMA.FTZ R108, R32, c[0x0][0x23c], -R105.reuse ;  /* 0x00008f00206c7a23 */ /* 0x100fe20000010869 */
[----:B------:R-:W-:Y:S01]  /*137b0*/  LDSM.16.MT88.4 R60, [R168+0x6800] ;  /* 0x00680000a83c783b */ /* 0x000fe20000004200 */
[----:B------:R-:W-:Y:S01]  /*137c0*/  FFMA.FTZ R57, R6, c[0x0][0x23c], -R105 ;  /* 0x00008f0006397a23 */ /* 0x000fe20000010869 */
[----:B------:R-:W-:Y:S01]  /*137d0*/  MUFU.EX2 R119, R119 ;  /* 0x0000007700777308 */ /* 0x000fe20000000800 */
[----:B------:R-:W-:-:S02]  /*137e0*/  FFMA.FTZ R134, R13, c[0x0][0x23c], -R51 ;  /* 0x00008f000d867a23 */ /* 0x000fc40000010833 */
[--C-:B------:R-:W-:Y:S02]  /*137f0*/  FFMA.FTZ R103, R14, c[0x0][0x23c], -R51.reuse ;  /* 0x00008f000e677a23 */ /* 0x100fe40000010833 */
[----:B------:R-:W-:Y:S02]  /*13800*/  FMUL.FTZ R123, R123, c[0x0][0x23c] ;  /* 0x00008f007b7b7a20 */ /* 0x000fe40000410000 */
[----:B------:R-:W-:Y:S01]  /*13810*/  FFMA.FTZ R0, R4, c[0x0][0x23c], -R51 ;  /* 0x00008f0004007a23 */ /* 0x000fe20000010833 */
[----:B------:R-:W2:Y:S01]  /*13820*/  MUFU.EX2 R109, R109 ;  /* 0x0000006d006d7308 */ /* 0x000ea20000000800 */
[----:B------:R-:W-:Y:S02]  /*13830*/  FFMA.FTZ R126, R46, c[0x0][0x23c], -R105 ;  /* 0x00008f002e7e7a23 */ /* 0x000fe40000010869 */
[----:B------:R-:W-:Y:S02]  /*13840*/  FFMA.FTZ R132, R44, c[0x0][0x23c], -R51 ;  /* 0x00008f002c847a23 */ /* 0x000fe40000010833 */
[----:B------:R-:W3:Y:S01]  /*13850*/  LDSM.16.MT88.4 R44, [R165+0x6800] ;  /* 0x00680000a52c783b */ /* 0x000ee20000004200 */
[----:B------:R-:W-:-:S02]  /*13860*/  FFMA.FTZ R111, R30, c[0x0][0x23c], -R105 ;  /* 0x00008f001e6f7a23 */ /* 0x000fc40000010869 */
[----:B------:R-:W-:Y:S01]  /*13870*/  MUFU.EX2 R108, R108 ;  /* 0x0000006c006c7308 */ /* 0x000fe20000000800 */
[--C-:B------:R-:W-:Y:S02]  /*13880*/  FFMA.FTZ R2, R52, c[0x0][0x23c], -R105.reuse ;  /* 0x00008f0034027a23 */ /* 0x100fe40000010869 */
[----:B------:R-:W-:Y:S01]  /*13890*/  FFMA.FTZ R113, R28, c[0x0][0x23c], -R105 ;  /* 0x00008f001c717a23 */ /* 0x000fe20000010869 */
[----:B------:R-:W4:Y:S01]  /*138a0*/  LDSM.16.MT88.4 R52, [R166+0x6800] ;  /* 0x00680000a634783b */ /* 0x000f220000004200 */
[--C-:B------:R-:W-:Y:S02]  /*138b0*/  FFMA.FTZ R117, R42, c[0x0][0x23c], -R51.reuse ;  /* 0x00008f002a757a23 */ /* 0x100fe40000010833 */
[--C-:B------:R-:W-:Y:S01]  /*138c0*/  FFMA.FTZ R130, R40, c[0x0][0x23c], -R51.reuse ;  /* 0x00008f0028827a23 */ /* 0x100fe20000010833 */
[----:B------:R-:W5:Y:S01]  /*138d0*/  MUFU.EX2 R57, R57 ;  /* 0x0000003900397308 */ /* 0x000f620000000800 */
[----:B--2---:R-:W-:Y:S01]  /*138e0*/  F2FP.BF16.PACK_AB R32, R109, R119 ;  /* 0x000000776d20723e */ /* 0x004fe200000010ff */
[----:B------:R-:W-:-:S02]  /*138f0*/  FFMA.FTZ R115, R232, c[0x0][0x23c], -R51 ;  /* 0x00008f00e8737a23 */ /* 0x000fc40000010833 */
[--C-:B------:R-:W-:Y:S02]  /*13900*/  FFMA.FTZ R190, R190, c[0x0][0x23c], -R105.reuse ;  /* 0x00008f00bebe7a23 */ /* 0x100fe40000010869 */
[----:B------:R-:W-:Y:S02]  /*13910*/  FFMA.FTZ R124, R124, c[0x0][0x23c], -R105 ;  /* 0x00008f007c7c7a23 */ /* 0x000fe40000010869 */
[----:B------:R-:W-:Y:S01]  /*13920*/  MUFU.EX2 R134, R134 ;  /* 0x0000008600867308 */ /* 0x000fe20000000800 */
[--C-:B------:R-:W-:Y:S02]  /*13930*/  FFMA.FTZ R114, R114, c[0x0][0x23c], -R51.reuse ;  /* 0x00008f0072727a23 */ /* 0x100fe40000010833 */
[----:B------:R-:W-:Y:S02]  /*13940*/  FFMA.FTZ R118, R118, c[0x0][0x23c], -R51 ;  /* 0x00008f0076767a23 */ /* 0x000fe40000010833 */
[--C-:B------:R-:W-:Y:S02]  /*13950*/  FFMA.FTZ R64, R64, c[0x0][0x23c], -R105.reuse ;  /* 0x00008f0040407a23 */ /* 0x100fe40000010869 */
[--C-:B------:R-:W-:Y:S01]  /*13960*/  FFMA.FTZ R65, R65, c[0x0][0x23c], -R105.reuse ;  /* 0x00008f0041417a23 */ /* 0x100fe20000010869 */
[----:B------:R-:W2:Y:S01]  /*13970*/  MUFU.EX2 R103, R103 ;  /* 0x0000006700677308 */ /* 0x000ea20000000800 */
[----:B-----5:R-:W-:Y:S01]  /*13980*/  F2FP.BF16.PACK_AB R34, R57, R108 ;  /* 0x0000006c3922723e */ /* 0x020fe200000010ff */
[----:B------:R-:W-:-:S02]  /*13990*/  FFMA.FTZ R66, R66, c[0x0][0x23c], -R105 ;  /* 0x00008f0042427a23 */ /* 0x000fc40000010869 */
[----:B------:R-:W-:-:S04]  /*139a0*/  FFMA.FTZ R56, R56, c[0x0][0x23c], -R51 ;  /* 0x00008f0038387a23 */ /* 0x000fc80000010833 */
[----:B------:R-:W5:Y:S08]  /*139b0*/  MUFU.EX2 R123, R123 ;  /* 0x0000007b007b7308 */ /* 0x000f700000000800 */
[----:B------:R-:W1:Y:S01]  /*139c0*/  MUFU.EX2 R121, R121 ;  /* 0x0000007900797308 */ /* 0x000e620000000800 */
[----:B--2---:R-:W-:-:S07]  /*139d0*/  F2FP.BF16.PACK_AB R33, R103, R134 ;  /* 0x000000866721723e */ /* 0x004fce00000010ff */
[----:B------:R-:W2:Y:S01]  /*139e0*/  MUFU.EX2 R0, R0 ;  /* 0x0000000000007308 */ /* 0x000ea20000000800 */
[-C--:B-----5:R-:W-:Y:S02]  /*139f0*/  FMUL.FTZ R20, R80, R123.reuse ;  /* 0x0000007b50147220 */ /* 0x0a0fe40000410000 */
[-C--:B------:R-:W-:Y:S02]  /*13a00*/  FMUL.FTZ R21, R81, R123.reuse ;  /* 0x0000007b51157220 */ /* 0x080fe40000410000 */
[-C--:B------:R-:W-:Y:S02]  /*13a10*/  FMUL.FTZ R76, R76, R123.reuse ;  /* 0x0000007b4c4c7220 */ /* 0x080fe40000410000 */
[----:B------:R-:W-:Y:S01]  /*13a20*/  FMUL.FTZ R77, R77, R123 ;  /* 0x0000007b4d4d7220 */ /* 0x000fe20000410000 */
[----:B------:R-:W-:Y:S01]  /*13a30*/  MUFU.EX2 R111, R111 ;  /* 0x0000006f006f7308 */ /* 0x000fe20000000800 */
[-C--:B-1----:R-:W-:Y:S02]  /*13a40*/  FMUL.FTZ R22, R82, R121.reuse ;  /* 0x0000007952167220 */ /* 0x082fe40000410000 */
[----:B------:R-:W-:-:S02]  /*13a50*/  FMUL.FTZ R23, R83, R121 ;  /* 0x0000007953177220 */ /* 0x000fc40000410000 */
[-C--:B------:R-:W-:Y:S02]  /*13a60*/  FMUL.FTZ R78, R78, R121.reuse ;  /* 0x000000794e4e7220 */ /* 0x080fe40000410000 */
[----:B------:R-:W-:Y:S01]  /*13a70*/  FMUL.FTZ R79, R79, R121 ;  /* 0x000000794f4f7220 */ /* 0x000fe20000410000 */
[----:B--2---:R-:W-:Y:S01]  /*13a80*/  F2FP.BF16.PACK_AB R35, R0, R59 ;  /* 0x0000003b0023723e */ /* 0x004fe200000010ff */
[-C--:B------:R-:W-:Y:S01]  /*13a90*/  FMUL.FTZ R4, R96, R123.reuse ;  /* 0x0000007b60047220 */ /* 0x080fe20000410000 */
[----:B------:R-:W1:Y:S01]  /*13aa0*/  MUFU.EX2 R2, R2 ;  /* 0x0000000200027308 */ /* 0x000e620000000800 */
[----:B------:R-:W-:Y:S02]  /*13ab0*/  FMUL.FTZ R5, R97, R123 ;  /* 0x0000007b61057220 */ /* 0x000fe40000410000 */
[-C--:B------:R-:W-:Y:S02]  /*13ac0*/  FMUL.FTZ R6, R98, R121.reuse ;  /* 0x0000007962067220 */ /* 0x080fe40000410000 */
[----:B------:R-:W-:Y:S01]  /*13ad0*/  FMUL.FTZ R7, R99, R121 ;  /* 0x0000007963077220 */ /* 0x000fe20000410000 */
[----:B------:R-:W-:Y:S01]  /*13ae0*/  HMMA.16816.F32.BF16 R20, R32, R24, R20 ;  /* 0x000000182014723c */ /* 0x000fe20000041814 */
[-C--:B------:R-:W-:Y:S01]  /*13af0*/  FMUL.FTZ R12, R88, R123.reuse ;  /* 0x0000007b580c7220 */ /* 0x080fe20000410000 */
[----:B------:R-:W-:Y:S01]  /*13b00*/  MUFU.EX2 R113, R113 ;  /* 0x0000007100717308 */ /* 0x000fe20000000800 */
[----:B------:R-:W-:-:S02]  /*13b10*/  FMUL.FTZ R13, R89, R123 ;  /* 0x0000007b590d7220 */ /* 0x000fc40000410000 */
[-C--:B------:R-:W-:Y:S02]  /*13b20*/  FMUL.FTZ R14, R90, R121.reuse ;  /* 0x000000795a0e7220 */ /* 0x080fe40000410000 */
[----:B------:R-:W-:Y:S01]  /*13b30*/  FMUL.FTZ R15, R91, R121 ;  /* 0x000000795b0f7220 */ /* 0x000fe20000410000 */
[C---:B------:R-:W-:Y:S01]  /*13b40*/  HMMA.16816.F32.BF16 R24, R32.reuse, R26, R76 ;  /* 0x0000001a2018723c */ /* 0x040fe2000004184c */
[-C--:B------:R-:W-:Y:S01]  /*13b50*/  FMUL.FTZ R92, R92, R123.reuse ;  /* 0x0000007b5c5c7220 */ /* 0x080fe20000410000 */
[----:B------:R-:W2:Y:S01]  /*13b60*/  MUFU.EX2 R126, R126 ;  /* 0x0000007e007e7308 */ /* 0x000ea20000000800 */
[----:B------:R-:W-:Y:S01]  /*13b70*/  FMUL.FTZ R93, R93, R123 ;  /* 0x0000007b5d5d7220 */ /* 0x000fe20000410000 */
        /* <DEDUP_REMOVED lines=12> */
[----:B------:R-:W1:Y:S01]  /*13c40*/  MUFU.EX2 R132, R132 ;  /* 0x0000008400847308 */ /* 0x000e620000000800 */
[----:B------:R-:W-:Y:S01]  /*13c50*/  FMUL.FTZ R29, R73, R123 ;  /* 0x0000007b491d7220 */ /* 0x000fe20000410000 */
[----:B--2---:R-:W-:Y:S01]  /*13c60*/  F2FP.BF16.PACK_AB R42, R126, R113 ;  /* 0x000000717e2a723e */ /* 0x004fe200000010ff */
[-C--:B------:R-:W-:Y:S02]  /*13c70*/  FMUL.FTZ R30, R74, R121.reuse ;  /* 0x000000794a1e7220 */ /* 0x080fe40000410000 */
[----:B------:R-:W-:Y:S01]  /*13c80*/  FMUL.FTZ R31, R75, R121 ;  /* 0x000000794b1f7220 */ /* 0x000fe20000410000 */
[----:B------:R-:W-:Y:S01]  /*13c90*/  HMMA.16816.F32.BF16 R8, R32, R10, R92 ;  /* 0x0000000a2008723c */ /* 0x000fe2000004185c */
[-C--:B------:R-:W-:Y:S01]  /*13ca0*/  FMUL.FTZ R68, R68, R123.reuse ;  /* 0x0000007b44447220 */ /* 0x080fe20000410000 */
[----:B------:R-:W-:Y:S01]  /*13cb0*/  MUFU.EX2 R130, R130 ;  /* 0x0000008200827308 */ /* 0x000fe20000000800 */
[----:B------:R-:W-:Y:S01]  /*13cc0*/  FMUL.FTZ R69, R69, R123 ;  /* 0x0000007b45457220 */ /* 0x000fe20000410000 */
[----:B------:R-:W-:Y:S01]  /*13cd0*/  LDSM.16.MT88.4 R92, [R168+0x7800] ;  /* 0x00780000a85c783b */ /* 0x000fe20000004200 */
[----:B------:R-:W-:-:S02]  /*13ce0*/  FMUL.FTZ R70, R70, R121 ;  /* 0x0000007946467220 */ /* 0x000fc40000410000 */
[----:B------:R-:W-:Y:S01]  /*13cf0*/  FMUL.FTZ R71, R71, R121 ;  /* 0x0000007947477220 */ /* 0x000fe20000410000 */
[C---:B------:R-:W-:Y:S01]  /*13d00*/  HMMA.16816.F32.BF16 R16, R32.reuse, R18, R84 ;  /* 0x000000122010723c */ /* 0x040fe20000041854 */
[----:B------:R-:W-:Y:S01]  /*13d10*/  LDSM.16.MT88.4 R84, [R166+0x7800] ;  /* 0x00780000a654783b */ /* 0x000fe20000004200 */
[----:B------:R-:W2:Y:S01]  /*13d20*/  MUFU.EX2 R115, R115 ;  /* 0x0000007300737308 */ /* 0x000ea20000000800 */
[----:B-1----:R-:W-:Y:S01]  /*13d30*/  F2FP.BF16.PACK_AB R41, R132, R117 ;  /* 0x000000758429723e */ /* 0x002fe200000010ff */
[----:B------:R-:W-:Y:S02]  /*13d40*/  FFMA.FTZ R194, R194, R123, R119 ;  /* 0x0000007bc2c27223 */ /* 0x000fe40000010077 */
[----:B------:R-:W-:Y:S02]  /*13d50*/  FFMA.FTZ R134, R193, R121, R134 ;  /* 0x00000079c1867223 */ /* 0x000fe40000010086 */
[----:B------:R-:W-:Y:S01]  /*13d60*/  HMMA.16816.F32.BF16 R28, R32, R36, R28 ;  /* 0x00000024201c723c */ /* 0x000fe2000004181c */
[--C-:B------:R-:W-:Y:S01]  /*13d70*/  FFMA.FTZ R119, R116, c[0x0][0x23c], -R105.reuse ;  /* 0x00008f0074777a23 */ /* 0x100fe20000010869 */
[----:B------:R-:W-:Y:S01]  /*13d80*/  MUFU.EX2 R124, R124 ;  /* 0x0000007c007c7308 */ /* 0x000fe20000000800 */
[----:B------:R-:W-:-:S02]  /*13d90*/  FFMA.FTZ R116, R120, c[0x0][0x23c], -R105 ;  /* 0x00008f0078747a23 */ /* 0x000fc40000010869 */
[----:B------:R-:W-:Y:S02]  /*13da0*/  FFMA.FTZ R121, R122, c[0x0][0x23c], -R105 ;  /* 0x00008f007a797a23 */ /* 0x000fe40000010869 */
[----:B------:R-:W-:Y:S01]  /*13db0*/  FADD.FTZ R109, R109, R194 ;  /* 0x000000c26d6d7221 */ /* 0x000fe20000010000 */
[----:B------:R-:W-:Y:S01]  /*13dc0*/  HMMA.16816.F32.BF16 R32, R32, R38, R68 ;  /* 0x000000262020723c */ /* 0x000fe20000041844 */
[----:B------:R-:W1:Y:S01]  /*13dd0*/  LDSM.16.MT88.4 R36, [R164+0x6800] ;  /* 0x00680000a424783b */ /* 0x000e620000004200 */
[----:B--2---:R-:W-:Y:S01]  /*13de0*/  F2FP.BF16.PACK_AB R43, R115, R130 ;  /* 0x00000082732b723e */ /* 0x004fe200000010ff */
[----:B------:R-:W-:Y:S01]  /*13df0*/  MUFU.EX2 R119, R119 ;  /* 0x0000007700777308 */ /* 0x000fe20000000800 */
[----:B------:R-:W-:Y:S02]  /*13e00*/  FADD.FTZ R134, R103, R134 ;  /* 0x0000008667867221 */ /* 0x000fe40000010000 */
[----:B------:R-:W-:Y:S02]  /*13e10*/  FADD.FTZ R108, R108, R109 ;  /* 0x0000006d6c6c7221 */ /* 0x000fe40000010000 */
[----:B------:R-:W-:Y:S01]  /*13e20*/  FADD.FTZ R59, R59, R134 ;  /* 0x000000863b3b7221 */ /* 0x000fe20000010000 */
[----:B---3--:R-:W-:Y:S01]  /*13e30*/  HMMA.16816.F32.BF16 R20, R40, R44, R20 ;  /* 0x0000002c2814723c */ /* 0x008fe20000041814 */
[----:B------:R-:W-:Y:S01]  /*13e40*/  FADD.FTZ R108, R57, R108 ;  /* 0x0000006c396c7221 */ /* 0x000fe20000010000 */
[----:B------:R-:W-:Y:S01]  /*13e50*/  MUFU.EX2 R116, R116 ;  /* 0x0000007400747308 */ /* 0x000fe20000000800 */
[----:B------:R-:W-:-:S02]  /*13e60*/  FFMA.FTZ R194, R67, c[0x0][0x23c], -R105 ;  /* 0x00008f0043c27a23 */ /* 0x000fc40000010869 */
[----:B------:R-:W-:Y:S02]  /*13e70*/  FADD.FTZ R111, R111, R108 ;  /* 0x0000006c6f6f7221 */ /* 0x000fe40000010000 */
[----:B------:R-:W-:Y:S01]  /*13e80*/  FFMA.FTZ R57, R58, c[0x0][0x23c], -R51 ;  /* 0x00008f003a397a23 */ /* 0x000fe20000010833 */
[C---:B------:R-:W-:Y:S01]  /*13e90*/  HMMA.16816.F32.BF16 R24, R40.reuse, R46, R24 ;  /* 0x0000002e2818723c */ /* 0x040fe20000041818 */
[----:B------:R-:W2:Y:S01]  /*13ea0*/  LDSM.16.MT88.4 R44, [R168+0x7000] ;  /* 0x00700000a82c783b */ /* 0x000ea20000004200 */
[----:B------:R-:W-:Y:S01]  /*13eb0*/  MUFU.EX2 R121, R121 ;  /* 0x0000007900797308 */ /* 0x000fe20000000800 */
[----:B------:R-:W-:Y:S02]  /*13ec0*/  FADD.FTZ R2, R2, R111 ;  /* 0x0000006f02027221 */ /* 0x000fe40000010000 */
[--C-:B------:R-:W-:Y:S02]  /*13ed0*/  FFMA.FTZ R193, R50, c[0x0][0x23c], -R51.reuse ;  /* 0x00008f0032c17a23 */ /* 0x100fe40000010833 */
[----:B------:R-:W-:Y:S01]  /*13ee0*/  FADD.FTZ R113, R113, R2 ;  /* 0x0000000271717221 */ /* 0x000fe20000010000 */
[----:B------:R-:W-:Y:S01]  /*13ef0*/  HMMA.16816.F32.BF16 R4, R40, R60, R4 ;  /* 0x0000003c2804723c */ /* 0x000fe20000041804 */
[----:B------:R-:W-:Y:S01]  /*13f00*/  FFMA.FTZ R2, R49, c[0x0][0x23c], -R51 ;  /* 0x00008f0031027a23 */ /* 0x000fe20000010833 */
[----:B------:R-:W-:Y:S01]  /*13f10*/  MUFU.EX2 R64, R64 ;  /* 0x0000004000407308 */ /* 0x000fe20000000800 */
[----:B------:R-:W-:-:S04]  /*13f20*/  FADD.FTZ R126, R126, R113 ;  /* 0x000000717e7e7221 */ /* 0x000fc80000010000 */
[--C-:B------:R-:W-:Y:S01]  /*13f30*/  FFMA.FTZ R61, R216, c[0x0][0x23c], -R51.reuse ;  /* 0x00008f00d83d7a23 */ /* 0x100fe20000010833 */
[C---:B------:R-:W-:Y:S01]  /*13f40*/  HMMA.16816.F32.BF16 R8, R40.reuse, R62, R8 ;  /* 0x0000003e2808723c */ /* 0x040fe20000041808 */
[--C-:B------:R-:W-:Y:S01]  /*13f50*/  FFMA.FTZ R60, R224, c[0x0][0x23c], -R51.reuse ;  /* 0x00008f00e03c7a23 */ /* 0x100fe20000010833 */
[----:B------:R-:W-:Y:S05]  /*13f60*/  MUFU.EX2 R67, R66 ;  /* 0x0000004200437308 */ /* 0x000fea0000000800 */
[--C-:B------:R-:W-:Y:S01]  /*13f70*/  FFMA.FTZ R63, R218, c[0x0][0x23c], -R51.reuse ;  /* 0x00008f00da3f7a23 */ /* 0x100fe20000010833 */
[C---:B----4-:R-:W-:Y:S01]  /*13f80*/  HMMA.16816.F32.BF16 R12, R40.reuse, R52, R12 ;  /* 0x00000034280c723c */ /* 0x050fe2000004180c */
[----:B------:R-:W-:Y:S01]  /*13f90*/  FFMA.FTZ R62, R226, c[0x0][0x23c], -R51 ;  /* 0x00008f00e23e7a23 */ /* 0x000fe20000010833 */
[----:B------:R-:W-:Y:S05]  /*13fa0*/  MUFU.EX2 R61, R61 ;  /* 0x0000003d003d7308 */ /* 0x000fea0000000800 */
[--C-:B------:R-:W-:Y:S01]  /*13fb0*/  FFMA.FTZ R53, R220, c[0x0][0x23c], -R105.reuse ;  /* 0x00008f00dc357a23 */ /* 0x100fe20000010869 */
[C---:B------:R-:W-:Y:S01]  /*13fc0*/  HMMA.16816.F32.BF16 R16, R40.reuse, R54, R16 ;  /* 0x000000362810723c */ /* 0x040fe20000041810 */
[--C-:B------:R-:W-:Y:S01]  /*13fd0*/  FFMA.FTZ R52, R222, c[0x0][0x23c], -R105.reuse ;  /* 0x00008f00de347a23 */ /* 0x100fe20000010869 */
[----:B------:R-:W-:Y:S05]  /*13fe0*/  MUFU.EX2 R63, R63 ;  /* 0x0000003f003f7308 */ /* 0x000fea0000000800 */
[--C-:B------:R-:W-:Y:S01]  /*13ff0*/  FFMA.FTZ R54, R230, c[0x0][0x23c], -R105.reuse ;  /* 0x00008f00e6367a23 */ /* 0x100fe20000010869 */
[C---:B-1----:R-:W-:Y:S01]  /*14000*/  HMMA.16816.F32.BF16 R28, R40.reuse, R36, R28 ;  /* 0x00000024281c723c */ /* 0x042fe2000004181c */
[----:B------:R-:W-:Y:S01]  /*14010*/  FFMA.FTZ R55, R228, c[0x0][0x23c], -R105 ;  /* 0x00008f00e4377a23 */ /* 0x000fe20000010869 */
[----:B------:R-:W1:Y:S06]  /*14020*/  MUFU.EX2 R53, R53 ;  /* 0x0000003500357308 */ /* 0x000e6c0000000800 */
[----:B------:R-:W-:Y:S01]  /*14030*/  HMMA.16816.F32.BF16 R32, R40, R38, R32 ;  /* 0x000000262820723c */ /* 0x000fe20000041820 */
[----:B------:R-:W3:Y:S01]  /*14040*/  LDSM.16.MT88.4 R40, [R166+0x7000] ;  /* 0x00700000a628783b */ /* 0x000ee20000004200 */
[----:B------:R-:W4:Y:S03]  /*14050*/  MUFU.EX2 R54, R54 ;  /* 0x0000003600367308 */ /* 0x000f260000000800 */
[----:B------:R-:W5:Y:S05]  /*14060*/  LDSM.16.MT88.4 R36, [R165+0x7000] ;  /* 0x00700000a524783b */ /* 0x000f6a0000004200 */
[----:B------:R-:W-:Y:S01]  /*14070*/  MUFU.EX2 R52, R52 ;  /* 0x0000003400347308 */ /* 0x000fe20000000800 */
[----:B-1----:R-:W-:-:S07]  /*14080*/  FADD.FTZ R49, R53, R126 ;  /* 0x0000007e35317221 */ /* 0x002fce0000010000 */
[----:B------:R-:W1:Y:S01]  /*14090*/  MUFU.EX2 R55, R55 ;  /* 0x0000003700377308 */ /* 0x000e620000000800 */
[C---:B----4-:R-:W-:Y:S01]  /*140a0*/  F2FP.BF16.PACK_AB R68, R54.reuse, R53 ;  /* 0x000000353644723e */ /* 0x050fe200000010ff */
[----:B------:R-:W-:-:S06]  /*140b0*/  FADD.FTZ R49, R54, R49 ;  /* 0x0000003136317221 */ /* 0x000fcc0000010000 */
[----:B------:R-:W4:Y:S08]  /*140c0*/  MUFU.EX2 R62, R62 ;  /* 0x0000003e003e7308 */ /* 0x000f300000000800 */
[----:B------:R-:W2:Y:S01]  /*140d0*/  MUFU.EX2 R60, R60 ;  /* 0x0000003c003c7308 */ /* 0x000ea20000000800 */
[----:B-1----:R-:W-:Y:S01]  /*140e0*/  F2FP.BF16.PACK_AB R70, R55, R52 ;  /* 0x000000343746723e */ /* 0x002fe200000010ff */
[----:B------:R-:W-:-:S04]  /*140f0*/  FADD.FTZ R52, R52, R49 ;  /* 0x0000003134347221 */ /* 0x000fc80000010000 */
[----:B------:R-:W-:Y:S01]  /*14100*/  FADD.FTZ R55, R55, R52 ;  /* 0x0000003437377221 */ /* 0x000fe20000010000 */
[----:B----4-:R-:W-:Y:S01]  /*14110*/  F2FP.BF16.PACK_AB R69, R62, R63 ;  /* 0x0000003f3e45723e */ /* 0x010fe200000010ff */
[----:B------:R-:W-:Y:S01]  /*14120*/  MUFU.EX2 R65, R65 ;  /* 0x0000004100417308 */ /* 0x000fe20000000800 */
[----:B--2---:R-:W-:-:S07]  /*14130*/  F2FP.BF16.PACK_AB R71, R60, R61 ;  /* 0x0000003d3c47723e */ /* 0x004fce00000010ff */
[----:B------:R-:W-:Y:S01]  /*14140*/  MUFU.EX2 R194, R194 ;  /* 0x000000c200c27308 */ /* 0x000fe20000000800 */
[C---:B------:R-:W-:Y:S01]  /*14150*/  HMMA.16816.F32.BF16 R96, R68.reuse, R44, R4 ;  /* 0x0000002c4460723c */ /* 0x040fe20000041804 */
[----:B------:R-:W1:Y:S06]  /*14160*/  LDSM.16.MT88.4 R4, [R164+0x7000] ;  /* 0x00700000a404783b */ /* 0x000e6c0000004200 */
[----:B------:R-:W-:Y:S01]  /*14170*/  MUFU.EX2 R57, R57 ;  /* 0x0000003900397308 */ /* 0x000fe20000000800 */
[--C-:B------:R-:W-:Y:S01]  /*14180*/  FFMA.FTZ R44, R136, c[0x0][0x23c], -R51.reuse ;  /* 0x00008f00882c7a23 */ /* 0x100fe20000010833 */
[----:B---3--:R-:W-:Y:S01]  /*14190*/  HMMA.16816.F32.BF16 R12, R68, R40, R12 ;  /* 0x00000028440c723c */ /* 0x008fe2000004180c */
[----:B------:R-:W-:-:S05]  /*141a0*/  FFMA.FTZ R45, R128, c[0x0][0x23c], -R51 ;  /* 0x00008f00802d7a23 */ /* 0x000fca0000010833 */
[----:B------:R-:W-:Y:S01]  /*141b0*/  MUFU.EX2 R2, R2 ;  /* 0x0000000200027308 */ /* 0x000fe20000000800 */
[----:B------:R-:W-:Y:S01]  /*141c0*/  FFMA.FTZ R40, R202, c[0x0][0x23c], -R105 ;  /* 0x00008f00ca287a23 */ /* 0x000fe20000010869 */
[----:B------:R-:W-:Y:S01]  /*141d0*/  HMMA.16816.F32.BF16 R16, R68, R42, R16 ;  /* 0x0000002a4410723c */ /* 0x000fe20000041810 */
[----:B------:R-:W-:-:S05]  /*141e0*/  FFMA.FTZ R41, R200, c[0x0][0x23c], -R51 ;  /* 0x00008f00c8297a23 */ /* 0x000fca0000010833 */
[----:B------:R-:W-:Y:S01]  /*141f0*/  MUFU.EX2 R44, R44 ;  /* 0x0000002c002c7308 */ /* 0x000fe20000000800 */
[--C-:B------:R-:W-:Y:S01]  /*14200*/  FFMA.FTZ R43, R204, c[0x0][0x23c], -R51.reuse ;  /* 0x00008f00cc2b7a23 */ /* 0x100fe20000010833 */
[----:B-----5:R-:W-:Y:S01]  /*14210*/  HMMA.16816.F32.BF16 R20, R68, R36, R20 ;  /* 0x000000244414723c */ /* 0x020fe20000041814 */
[----:B------:R-:W-:-:S05]  /*14220*/  FFMA.FTZ R42, R208, c[0x0][0x23c], -R51 ;  /* 0x00008f00d02a7a23 */ /* 0x000fca0000010833 */
[----:B------:R-:W-:Y:S01]  /*14230*/  MUFU.EX2 R40, R40 ;  /* 0x0000002800287308 */ /* 0x000fe20000000800 */
[--C-:B------:R-:W-:Y:S01]  /*14240*/  FFMA.FTZ R37, R214, c[0x0][0x23c], -R105.reuse ;  /* 0x00008f00d6257a23 */ /* 0x100fe20000010869 */
[----:B------:R-:W-:Y:S01]  /*14250*/  HMMA.16816.F32.BF16 R24, R68, R38, R24 ;  /* 0x000000264418723c */ /* 0x000fe20000041818 */
[----:B------:R-:W-:-:S05]  /*14260*/  FFMA.FTZ R36, R210, c[0x0][0x23c], -R105 ;  /* 0x00008f00d2247a23 */ /* 0x000fca0000010869 */
[----:B------:R-:W-:Y:S01]  /*14270*/  MUFU.EX2 R43, R43 ;  /* 0x0000002b002b7308 */ /* 0x000fe20000000800 */
[----:B------:R-:W-:Y:S01]  /*14280*/  FFMA.FTZ R39, R212, c[0x0][0x23c], -R105 ;  /* 0x00008f00d4277a23 */ /* 0x000fe20000010869 */
[----:B------:R-:W-:Y:S01]  /*14290*/  HMMA.16816.F32.BF16 R8, R68, R46, R8 ;  /* 0x0000002e4408723c */ /* 0x000fe20000041808 */
[----:B------:R-:W-:-:S05]  /*142a0*/  FFMA.FTZ R38, R206, c[0x0][0x23c], -R51 ;  /* 0x00008f00ce267a23 */ /* 0x000fca0000010833 */
[----:B------:R-:W2:Y:S01]  /*142b0*/  MUFU.EX2 R37, R37 ;  /* 0x0000002500257308 */ /* 0x000ea20000000800 */
[--C-:B------:R-:W-:Y:S01]  /*142c0*/  FFMA.FTZ R47, R144, c[0x0][0x23c], -R51.reuse ;  /* 0x00008f00902f7a23 */ /* 0x100fe20000010833 */
[----:B-1----:R-:W-:Y:S01]  /*142d0*/  HMMA.16816.F32.BF16 R28, R68, R4, R28 ;  /* 0x00000004441c723c */ /* 0x002fe2000004181c */
[----:B------:R-:W-:-:S05]  /*142e0*/  FFMA.FTZ R46, R142, c[0x0][0x23c], -R51 ;  /* 0x00008f008e2e7a23 */ /* 0x000fca0000010833 */
[----:B------:R-:W-:Y:S02]  /*142f0*/  MUFU.EX2 R36, R36 ;  /* 0x0000002400247308 */ /* 0x000fe40000000800 */
[----:B------:R-:W-:Y:S06]  /*14300*/  HMMA.16816.F32.BF16 R68, R68, R6, R32 ;  /* 0x000000064444723c */ /* 0x000fec0000041820 */
[----:B------:R-:W1:Y:S01]  /*14310*/  MUFU.EX2 R39, R39 ;  /* 0x0000002700277308 */ /* 0x000e620000000800 */
[----:B--2---:R-:W-:Y:S01]  /*14320*/  F2FP.BF16.PACK_AB R4, R37, R40 ;  /* 0x000000282504723e */ /* 0x004fe200000010ff */
[----:B------:R-:W-:-:S02]  /*14330*/  FADD.FTZ R40, R40, R55 ;  /* 0x0000003728287221 */ /* 0x000fc40000010000 */
[--C-:B------:R-:W-:Y:S02]  /*14340*/  FFMA.FTZ R32, R158, c[0x0][0x23c], -R105.reuse ;  /* 0x00008f009e207a23 */ /* 0x100fe40000010869 */
[--C-:B------:R-:W-:Y:S02]  /*14350*/  FFMA.FTZ R33, R198, c[0x0][0x23c], -R105.reuse ;  /* 0x00008f00c6217a23 */ /* 0x100fe40000010869 */
[----:B------:R-:W2:Y:S01]  /*14360*/  MUFU.EX2 R42, R42 ;  /* 0x0000002a002a7308 */ /* 0x000ea20000000800 */
[--C-:B------:R-:W-:Y:S02]  /*14370*/  FFMA.FTZ R34, R140, c[0x0][0x23c], -R105.reuse ;  /* 0x00008f008c227a23 */ /* 0x100fe40000010869 */
[----:B------:R-:W-:Y:S02]  /*14380*/  FFMA.FTZ R35, R148, c[0x0][0x23c], -R105 ;  /* 0x00008f0094237a23 */ /* 0x000fe40000010869 */
[----:B------:R-:W-:-:S03]  /*14390*/  FADD.FTZ R37, R37, R40 ;  /* 0x0000002825257221 */ /* 0x000fc60000010000 */
[----:B------:R-:W-:Y:S01]  /*143a0*/  MUFU.EX2 R41, R41 ;  /* 0x0000002900297308 */ /* 0x000fe20000000800 */
[----:B-1----:R-:W-:Y:S01]  /*143b0*/  F2FP.BF16.PACK_AB R6, R39, R36 ;  /* 0x000000242706723e */ /* 0x002fe200000010ff */
[----:B------:R-:W-:-:S04]  /*143c0*/  FADD.FTZ R36, R36, R37 ;  /* 0x0000002524247221 */ /* 0x000fc80000010000 */
[----:B------:R-:W-:Y:S02]  /*143d0*/  FADD.FTZ R39, R39, R36 ;  /* 0x0000002427277221 */ /* 0x000fe40000010000 */
        /* <DEDUP_REMOVED lines=33> */
[----:B-1----:R-:W-:Y:S01]  /*145f0*/  F2FP.BF16.PACK_AB R4, R33, R32 ;  /* 0x000000202104723e */ /* 0x002fe200000010ff */
[----:B------:R-:W-:-:S03]  /*14600*/  FADD.FTZ R32, R32, R39 ;  /* 0x0000002720207221 */ /* 0x000fc60000010000 */
[----:B------:R-:W-:Y:S01]  /*14610*/  MUFU.EX2 R26, R26 ;  /* 0x0000001a001a7308 */ /* 0x000fe20000000800 */
[----:B------:R-:W-:-:S07]  /*14620*/  FADD.FTZ R33, R33, R32 ;  /* 0x0000002021217221 */ /* 0x000fce0000010000 */
[----:B------:R-:W1:Y:S01]  /*14630*/  MUFU.EX2 R29, R29 ;  /* 0x0000001d001d7308 */ /* 0x000e620000000800 */
[----:B----4-:R-:W-:Y:S01]  /*14640*/  F2FP.BF16.PACK_AB R6, R25, R24 ;  /* 0x000000181906723e */ /* 0x010fe200000010ff */
[----:B------:R-:W-:-:S04]  /*14650*/  FADD.FTZ R24, R24, R33 ;  /* 0x0000002118187221 */ /* 0x000fc80000010000 */
[----:B------:R-:W-:Y:S02]  /*14660*/  FADD.FTZ R25, R25, R24 ;  /* 0x0000001819197221 */ /* 0x000fe40000010000 */
[----:B------:R-:W-:Y:S08]  /*14670*/  MUFU.EX2 R27, R27 ;  /* 0x0000001b001b7308 */ /* 0x000ff00000000800 */
[----:B------:R-:W4:Y:S01]  /*14680*/  MUFU.EX2 R28, R28 ;  /* 0x0000001c001c7308 */ /* 0x000f220000000800 */
[----:B-1----:R-:W-:-:S07]  /*14690*/  F2FP.BF16.PACK_AB R5, R29, R26 ;  /* 0x0000001a1d05723e */ /* 0x002fce00000010ff */
[----:B------:R-:W-:Y:S01]  /*146a0*/  MUFU.EX2 R30, R30 ;  /* 0x0000001e001e7308 */ /* 0x000fe20000000800 */
[----:B----4-:R-:W-:-:S07]  /*146b0*/  F2FP.BF16.PACK_AB R7, R28, R27 ;  /* 0x0000001b1c07723e */ /* 0x010fce00000010ff */
[----:B------:R-:W1:Y:S01]  /*146c0*/  MUFU.EX2 R31, R31 ;  /* 0x0000001f001f7308 */ /* 0x000e620000000800 */
[C---:B---3--:R-:W-:Y:S08]  /*146d0*/  HMMA.16816.F32.BF16 R96, R4.reuse, R16, R96 ;  /* 0x000000100460723c */ /* 0x048ff00000041860 */
[C---:B------:R-:W-:Y:S01]  /*146e0*/  HMMA.16816.F32.BF16 R92, R4.reuse, R18, R92 ;  /* 0x00000012045c723c */ /* 0x040fe2000004185c */
[----:B------:R-:W3:Y:S07]  /*146f0*/  LDSM.16.MT88.4 R16, [R164+0x8000] ;  /* 0x00800000a410783b */ /* 0x000eee0000004200 */
[C---:B--2---:R-:W-:Y:S08]  /*14700*/  HMMA.16816.F32.BF16 R80, R4.reuse, R8, R80 ;  /* 0x000000080450723c */ /* 0x044ff00000041850 */
[C---:B------:R-:W-:Y:S01]  /*14710*/  HMMA.16816.F32.BF16 R76, R4.reuse, R10, R76 ;  /* 0x0000000a044c723c */ /* 0x040fe2000004184c */
[----:B------:R-:W2:Y:S07]  /*14720*/  LDSM.16.MT88.4 R8, [R168+0x8800] ;  /* 0x00880000a808783b */ /* 0x000eae0000004200 */
[C---:B------:R-:W-:Y:S08]  /*14730*/  HMMA.16816.F32.BF16 R88, R4.reuse, R12, R88 ;  /* 0x0000000c0458723c */ /* 0x040ff00000041858 */
[C---:B------:R-:W-:Y:S01]  /*14740*/  HMMA.16816.F32.BF16 R84, R4.reuse, R14, R84 ;  /* 0x0000000e0454723c */ /* 0x040fe20000041854 */
[----:B------:R-:W4:Y:S07]  /*14750*/  LDSM.16.MT88.4 R12, [R166+0x8800] ;  /* 0x00880000a60c783b */ /* 0x000f2e0000004200 */
[C---:B---3--:R-:W-:Y:S08]  /*14760*/  HMMA.16816.F32.BF16 R72, R4.reuse, R16, R72 ;  /* 0x000000100448723c */ /* 0x048ff00000041848 */
[----:B------:R-:W-:Y:S01]  /*14770*/  HMMA.16816.F32.BF16 R68, R4, R18, R68 ;  /* 0x000000120444723c */ /* 0x000fe20000041844 */
[----:B------:R-:W-:Y:S06]  /*14780*/  LDSM.16.MT88.4 R16, [R168+0x9000] ;  /* 0x00900000a810783b */ /* 0x000fec0000004200 */
[----:B------:R-:W-:Y:S01]  /*14790*/  F2FP.BF16.PACK_AB R4, R35, R34 ;  /* 0x000000222304723e */ /* 0x000fe200000010ff */
[----:B------:R-:W-:Y:S01]  /*147a0*/  FADD.FTZ R34, R34, R25 ;  /* 0x0000001922227221 */ /* 0x000fe20000010000 */
[----:B------:R-:W-:-:S02]  /*147b0*/  F2FP.BF16.PACK_AB R5, R47, R44 ;  /* 0x0000002c2f05723e */ /* 0x000fc400000010ff */
[----:B-1----:R-:W-:Y:S01]  /*147c0*/  F2FP.BF16.PACK_AB R6, R31, R30 ;  /* 0x0000001e1f06723e */ /* 0x002fe200000010ff */
[----:B------:R-:W-:Y:S01]  /*147d0*/  FADD.FTZ R35, R35, R34 ;  /* 0x0000002223237221 */ /* 0x000fe20000010000 */
[----:B------:R-:W-:-:S03]  /*147e0*/  F2FP.BF16.PACK_AB R7, R46, R45 ;  /* 0x0000002d2e07723e */ /* 0x000fc600000010ff */
[----:B------:R-:W-:-:S04]  /*147f0*/  FADD.FTZ R30, R30, R35 ;  /* 0x000000231e1e7221 */ /* 0x000fc80000010000 */
[C---:B--2---:R-:W-:Y:S08]  /*14800*/  HMMA.16816.F32.BF16 R96, R4.reuse, R8, R96 ;  /* 0x000000080460723c */ /* 0x044ff00000041860 */
[C---:B------:R-:W-:Y:S01]  /*14810*/  HMMA.16816.F32.BF16 R92, R4.reuse, R10, R92 ;  /* 0x0000000a045c723c */ /* 0x040fe2000004185c */
[----:B------:R-:W1:Y:S07]  /*14820*/  LDSM.16.MT88.4 R8, [R164+0x8800] ;  /* 0x00880000a408783b */ /* 0x000e6e0000004200 */
[C---:B----4-:R-:W-:Y:S08]  /*14830*/  HMMA.16816.F32.BF16 R88, R4.reuse, R12, R88 ;  /* 0x0000000c0458723c */ /* 0x050ff00000041858 */
[C---:B------:R-:W-:Y:S01]  /*14840*/  HMMA.16816.F32.BF16 R84, R4.reuse, R14, R84 ;  /* 0x0000000e0454723c */ /* 0x040fe20000041854 */
[----:B------:R-:W2:Y:S07]  /*14850*/  LDSM.16.MT88.4 R12, [R166+0x9000] ;  /* 0x00900000a60c783b */ /* 0x000eae0000004200 */
[C---:B------:R-:W-:Y:S01]  /*14860*/  HMMA.16816.F32.BF16 R80, R4.reuse, R20, R80 ;  /* 0x000000140450723c */ /* 0x040fe20000041850 */
[----:B------:R-:W-:Y:S06]  /*14870*/  MUFU.EX2 R20, R114 ;  /* 0x0000007200147308 */ /* 0x000fec0000000800 */
[--C-:B------:R-:W-:Y:S01]  /*14880*/  FFMA.FTZ R21, R110, c[0x0][0x23c], -R51.reuse ;  /* 0x00008f006e157a23 */ /* 0x100fe20000010833 */
[----:B------:R-:W-:Y:S01]  /*14890*/  HMMA.16816.F32.BF16 R76, R4, R22, R76 ;  /* 0x00000016044c723c */ /* 0x000fe2000004184c */
[----:B------:R-:W3:Y:S06]  /*148a0*/  MUFU.EX2 R23, R118 ;  /* 0x0000007600177308 */ /* 0x000eec0000000800 */
[----:B------:R-:W-:-:S02]  /*148b0*/  FFMA.FTZ R22, R112, c[0x0][0x23c], -R51 ;  /* 0x00008f0070167a23 */ /* 0x000fc40000010833 */
[----:B------:R-:W-:Y:S01]  /*148c0*/  MUFU.EX2 R21, R21 ;  /* 0x0000001500157308 */ /* 0x000fe20000000800 */
[C---:B-1----:R-:W-:Y:S07]  /*148d0*/  HMMA.16816.F32.BF16 R72, R4.reuse, R8, R72 ;  /* 0x000000080448723c */ /* 0x042fee0000041848 */
[----:B------:R-:W1:Y:S01]  /*148e0*/  MUFU.EX2 R22, R22 ;  /* 0x0000001600167308 */ /* 0x000e620000000800 */
[----:B------:R-:W-:Y:S01]  /*148f0*/  HMMA.16816.F32.BF16 R68, R4, R10, R68 ;  /* 0x0000000a0444723c */ /* 0x000fe20000041844 */
[----:B------:R-:W4:Y:S06]  /*14900*/  LDSM.16.MT88.4 R8, [R165+0x9000] ;  /* 0x00900000a508783b */ /* 0x000f2c0000004200 */
[----:B------:R-:W-:-:S02]  /*14910*/  F2FP.BF16.PACK_AB R4, R124, R119 ;  /* 0x000000777c04723e */ /* 0x000fc400000010ff */
[----:B---3--:R-:W-:Y:S02]  /*14920*/  F2FP.BF16.PACK_AB R5, R23, R20 ;  /* 0x000000141705723e */ /* 0x008fe400000010ff */
[----:B------:R-:W-:Y:S02]  /*14930*/  F2FP.BF16.PACK_AB R6, R121, R116 ;  /* 0x000000747906723e */ /* 0x000fe400000010ff */
[----:B-1----:R-:W-:-:S07]  /*14940*/  F2FP.BF16.PACK_AB R7, R22, R21 ;  /* 0x000000151607723e */ /* 0x002fce00000010ff */
[C---:B--2---:R-:W-:Y:S07]  /*14950*/  HMMA.16816.F32.BF16 R88, R4.reuse, R12, R88 ;  /* 0x0000000c0458723c */ /* 0x044fee0000041858 */
[----:B------:R-:W-:Y:S01]  /*14960*/  FADD.FTZ R12, R0, R59 ;  /* 0x0000003b000c7221 */ /* 0x000fe20000010000 */
[----:B------:R-:W-:Y:S01]  /*14970*/  HMMA.16816.F32.BF16 R96, R4, R16, R96 ;  /* 0x000000100460723c */ /* 0x000fe20000041860 */
[----:B------:R-:W1:Y:S02]  /*14980*/  MUFU.EX2 R0, R56 ;  /* 0x0000003800007308 */ /* 0x000e640000000800 */
[----:B------:R-:W-:-:S04]  /*14990*/  FADD.FTZ R117, R117, R12 ;  /* 0x0000000c75757221 */ /* 0x000fc80000010000 */
[----:B------:R-:W-:Y:S01]  /*149a0*/  FADD.FTZ R117, R132, R117 ;  /* 0x0000007584757221 */ /* 0x000fe20000010000 */
[----:B------:R-:W-:Y:S01]  /*149b0*/  HMMA.16816.F32.BF16 R92, R4, R18, R92 ;  /* 0x00000012045c723c */ /* 0x000fe2000004185c */
[----:B------:R-:W2:Y:S02]  /*149c0*/  LDSM.16.MT88.4 R16, [R164+0x9000] ;  /* 0x00900000a410783b */ /* 0x000ea40000004200 */
[----:B------:R-:W-:-:S04]  /*149d0*/  FADD.FTZ R130, R130, R117 ;  /* 0x0000007582827221 */ /* 0x000fc80000010000 */
[----:B------:R-:W-:Y:S01]  /*149e0*/  FADD.FTZ R130, R115, R130 ;  /* 0x0000008273827221 */ /* 0x000fe20000010000 */
[----:B------:R-:W-:Y:S01]  /*149f0*/  HMMA.16816.F32.BF16 R84, R4, R14, R84 ;  /* 0x0000000e0454723c */ /* 0x000fe20000041854 */
[----:B------:R-:W3:Y:S02]  /*14a00*/  LDSM.16.MT88.4 R12, [R168+0x9800] ;  /* 0x00980000a80c783b */ /* 0x000ee40000004200 */
[----:B------:R-:W-:-:S04]  /*14a10*/  FADD.FTZ R63, R63, R130 ;  /* 0x000000823f3f7221 */ /* 0x000fc80000010000 */
[----:B------:R-:W-:Y:S01]  /*14a20*/  FADD.FTZ R62, R62, R63 ;  /* 0x0000003f3e3e7221 */ /* 0x000fe20000010000 */
[----:B----4-:R-:W-:Y:S03]  /*14a30*/  HMMA.16816.F32.BF16 R80, R4, R8, R80 ;  /* 0x000000080450723c */ /* 0x010fe60000041850 */
[----:B------:R-:W-:-:S04]  /*14a40*/  FADD.FTZ R61, R61, R62 ;  /* 0x0000003e3d3d7221 */ /* 0x000fc80000010000 */
[----:B------:R-:W-:Y:S01]  /*14a50*/  FADD.FTZ R60, R60, R61 ;  /* 0x0000003d3c3c7221 */ /* 0x000fe20000010000 */
[----:B------:R-:W-:Y:S01]  /*14a60*/  HMMA.16816.F32.BF16 R76, R4, R10, R76 ;  /* 0x0000000a044c723c */ /* 0x000fe2000004184c */
[----:B------:R-:W4:Y:S02]  /*14a70*/  LDSM.16.MT88.4 R8, [R166+0x9800] ;  /* 0x00980000a608783b */ /* 0x000f240000004200 */
[----:B------:R-:W-:-:S04]  /*14a80*/  FADD.FTZ R43, R43, R60 ;  /* 0x0000003c2b2b7221 */ /* 0x000fc80000010000 */
[----:B------:R-:W-:-:S04]  /*14a90*/  FADD.FTZ R42, R42, R43 ;  /* 0x0000002b2a2a7221 */ /* 0x000fc80000010000 */
[----:B------:R-:W-:-:S04]  /*14aa0*/  FADD.FTZ R37, R41, R42 ;  /* 0x0000002a29257221 */ /* 0x000fc80000010000 */
[----:B------:R-:W-:Y:S01]  /*14ab0*/  FADD.FTZ R37, R38, R37 ;  /* 0x0000002526257221 */ /* 0x000fe20000010000 */
[----:B--2---:R-:W-:Y:S03]  /*14ac0*/  HMMA.16816.F32.BF16 R72, R4, R16, R72 ;  /* 0x000000100448723c */ /* 0x004fe60000041848 */
[----:B------:R-:W-:-:S04]  /*14ad0*/  FADD.FTZ R26, R26, R37 ;  /* 0x000000251a1a7221 */ /* 0x000fc80000010000 */
[----:B------:R-:W-:Y:S01]  /*14ae0*/  FADD.FTZ R26, R29, R26 ;  /* 0x0000001a1d1a7221 */ /* 0x000fe20000010000 */
[----:B------:R-:W-:Y:S01]  /*14af0*/  HMMA.16816.F32.BF16 R68, R4, R18, R68 ;  /* 0x000000120444723c */ /* 0x000fe20000041844 */
[----:B------:R-:W2:Y:S06]  /*14b00*/  LDSM.16.MT88.4 R16, [R165+0x9800] ;  /* 0x00980000a510783b */ /* 0x000eac0000004200 */
[----:B------:R-:W-:Y:S02]  /*14b10*/  F2FP.BF16.PACK_AB R4, R67, R64 ;  /* 0x000000404304723e */ /* 0x000fe400000010ff */
[----:B-1----:R-:W-:-:S02]  /*14b20*/  F2FP.BF16.PACK_AB R5, R57, R0 ;  /* 0x000000003905723e */ /* 0x002fc400000010ff */
[----:B------:R-:W-:Y:S02]  /*14b30*/  F2FP.BF16.PACK_AB R6, R194, R65 ;  /* 0x00000041c206723e */ /* 0x000fe400000010ff */
[----:B------:R-:W-:-:S07]  /*14b40*/  F2FP.BF16.PACK_AB R7, R193, R2 ;  /* 0x00000002c107723e */ /* 0x000fce00000010ff */
[C---:B---3--:R-:W-:Y:S08]  /*14b50*/  HMMA.16816.F32.BF16 R96, R4.reuse, R12, R96 ;  /* 0x0000000c0460723c */ /* 0x048ff00000041860 */
[C---:B------:R-:W-:Y:S01]  /*14b60*/  HMMA.16816.F32.BF16 R92, R4.reuse, R14, R92 ;  /* 0x0000000e045c723c */ /* 0x040fe2000004185c */
[----:B------:R-:W1:Y:S07]  /*14b70*/  LDSM.16.MT88.4 R12, [R164+0x9800] ;  /* 0x00980000a40c783b */ /* 0x000e6e0000004200 */
[C---:B----4-:R-:W-:Y:S07]  /*14b80*/  HMMA.16816.F32.BF16 R88, R4.reuse, R8, R88 ;  /* 0x000000080458723c */ /* 0x050fee0000041858 */
[----:B------:R-:W-:Y:S01]  /*14b90*/  FADD.FTZ R9, R27, R26 ;  /* 0x0000001a1b097221 */ /* 0x000fe20000010000 */
[----:B------:R-:W-:Y:S03]  /*14ba0*/  HMMA.16816.F32.BF16 R84, R4, R10, R84 ;  /* 0x0000000a0454723c */ /* 0x000fe60000041854 */
[----:B------:R-:W-:-:S04]  /*14bb0*/  FADD.FTZ R9, R28, R9 ;  /* 0x000000091c097221 */ /* 0x000fc80000010000 */
[----:B------:R-:W-:Y:S01]  /*14bc0*/  FADD.FTZ R8, R44, R9 ;  /* 0x000000092c087221 */ /* 0x000fe20000010000 */
[----:B--2---:R-:W-:Y:S03]  /*14bd0*/  HMMA.16816.F32.BF16 R80, R4, R16, R80 ;  /* 0x000000100450723c */ /* 0x004fe60000041850 */
[----:B------:R-:W-:-:S04]  /*14be0*/  FADD.FTZ R8, R47, R8 ;  /* 0x000000082f087221 */ /* 0x000fc80000010000 */
        /* <DEDUP_REMOVED lines=17> */
[----:B------:R-:W-:Y:S01]  /*14d00*/  FADD.FTZ R57, R57, R0 ;  /* 0x0000000039397221 */ /* 0x000fe20000010000 */
[----:B------:R-:W-:Y:S01]  /*14d10*/  MOV R0, R3 ;  /* 0x0000000300007202 */ /* 0x000fe20000000f00 */
[----:B------:R-:W-:Y:S02]  /*14d20*/  FADD.FTZ R65, R65, R64 ;  /* 0x0000004041417221 */ /* 0x000fe40000010000 */
[----:B------:R-:W-:Y:S02]  /*14d30*/  FADD.FTZ R2, R2, R57 ;  /* 0x0000003902027221 */ /* 0x000fe40000010000 */
[----:B------:R-:W-:Y:S02]  /*14d40*/  FADD.FTZ R194, R194, R65 ;  /* 0x00000041c2c27221 */ /* 0x000fe40000010000 */
[----:B------:R-:W-:Y:S01]  /*14d50*/  FADD.FTZ R193, R193, R2 ;  /* 0x00000002c1c17221 */ /* 0x000fe20000010000 */
[----:B------:R-:W-:-:S02]  /*14d60*/  MOV R2, R48 ;  /* 0x0000003000027202 */ /* 0x000fc40000000f00 */
.L_x_6190:
[----:B------:R-:W-:-:S13]  /*14d70*/  LOP3.LUT P0, RZ, R182, 0x1, RZ, 0xc0, !PT ;  /* 0x00000001b6ff7812 */ /* 0x000fda000780c0ff */
[----:B------:R-:W-:Y:S05]  /*14d80*/  @!P0 BRA `(.L_x_6198) ;  /* 0x00003d8000008947 */ /* 0x000fea0003800000 */
[----:B------:R-:W-:Y:S01]  /*14d90*/  IMAD.MOV.U32 R192, RZ, RZ, c[0x0][0x1a0] ;  /* 0x00006800ffc07624 */ /* 0x000fe200078e00ff */
[----:B------:R-:W-:Y:S02]  /*14da0*/  MOV R103, R0 ;  /* 0x0000000000677202 */ /* 0x000fe40000000f00 */
[----:B------:R-:W-:Y:S01]  /*14db0*/  MOV R105, R2 ;  /* 0x0000000200697202 */ /* 0x000fe20000000f00 */
[----:B------:R-:W-:-:S05]  /*14dc0*/  IMAD.U32 R191, R192, -0x80, RZ ;  /* 0xffffff80c0bf7824 */ /* 0x000fca00078e00ff */
[----:B------:R-:W-:Y:S02]  /*14dd0*/  SHF.R.S32.HI R190, RZ, 0x1f, R191 ;  /* 0x0000001fffbe7819 */ /* 0x000fe400000114bf */
.L_x_6202:
[----:B------:R-:W-:Y:S04]  /*14de0*/  DEPBAR.LE SB0, 0x0 ;  /* 0x000080000000791a */ /* 0x000fe80000000000 */
[----:B------:R-:W-:Y:S01]  /*14df0*/  BAR.SYNC.DEFER_BLOCKING 0x0 ;  /* 0x0000000000007b1d */ /* 0x000fe20000010000 */
[----:B------:R-:W-:Y:S01]  /*14e00*/  LOP3.LUT P6, RZ, R182, 0x8, RZ, 0xc0, !PT ;  /* 0x00000008b6ff7812 */ /* 0x000fe200078cc0ff */
        /* <DEDUP_REMOVED lines=63> */
.L_x_6199:
        /* <DEDUP_REMOVED lines=14> */
[C---:B------:R-:W-:Y:S02]  /*152e0*/  @!P0 LEA.HI.X R2, R192.reuse, R9, R2, 0x5, P1 ;  /* 0x00000009c0028211 */ /* 0x040fe400008f2c02 */
        /* <DEDUP_REMOVED lines=11> */
[----:B------:R-:W-:Y:S01]  /*153a0*/  @!P0 IMAD.WIDE.U32 R14, R192, 0x30, R14 ;  /* 0x00000030c00e8825 */ /* 0x000fe200078e000e */
        /* <DEDUP_REMOVED lines=69> */
[----:B------:R-:W1:Y:S08]  /*15800*/  LDSM.16.M88.4 R136, [R173+0x5000] ;  /* 0x00500000ad88783b */ /* 0x000e700000000200 */
[----:B------:R-:W2:Y:S08]  /*15810*/  LDSM.16.M88.4 R140, [R173+0x5800] ;  /* 0x00580000ad8c783b */ /* 0x000eb00000000200 */
[----:B------:R-:W-:Y:S08]  /*15820*/  LDSM.16.M88.4 R144, [R172] ;  /* 0x00000000ac90783b */ /* 0x000ff00000000200 */
[----:B------:R-:W2:Y:S08]  /*15830*/  LDSM.16.M88.4 R148, [R167+0x2000] ;  /* 0x00200000a794783b */ /* 0x000eb00000000200 */
[----:B------:R-:W3:Y:S08]  /*15840*/  LDSM.16.M88.4 R152, [R167+0x2800] ;  /* 0x00280000a798783b */ /* 0x000ef00000000200 */
[----:B------:R-:W3:Y:S01]  /*15850*/  LDSM.16.M88.4 R156, [R167+0x3000] ;  /* 0x00300000a79c783b */ /* 0x000ee20000000200 */
[C---:B-1----:R-:W-:Y:S08]  /*15860*/  HMMA.16816.F32.BF16 R4, R108.reuse, R112, RZ ;  /* 0x000000706c04723c */ /* 0x042ff000000418ff */
[C---:B------:R-:W-:Y:S01]  /*15870*/  HMMA.16816.F32.BF16 R8, R108.reuse, R114, RZ ;  /* 0x000000726c08723c */ /* 0x040fe200000418ff */
[----:B------:R-:W-:Y:S07]  /*15880*/  LDSM.16.M88.4 R112, [R167+0x4000] ;  /* 0x00400000a770783b */ /* 0x000fee0000000200 */
        /* <DEDUP_REMOVED lines=20> */
[C---:B------:R-:W-:Y:S08]  /*159d0*/  HMMA.16816.F32.BF16 R12, R144.reuse, R152, R12 ;  /* 0x00000098900c723c */ /* 0x040ff0000004180c */
[C---:B------:R-:W-:Y:S08]  /*159e0*/  HMMA.16816.F32.BF16 R16, R144.reuse, R154, R16 ;  /* 0x0000009a9010723c */ /* 0x040ff00000041810 */
[C---:B------:R-:W-:Y:S07]  /*159f0*/  HMMA.16816.F32.BF16 R20, R144.reuse, R156, R20 ;  /* 0x0000009c9014723c */ /* 0x040fee0000041814 */
[----:B------:R-:W-:Y:S01]  /*15a00*/  MOV R156, R196 ;  /* 0x000000c4009c7202 */ /* 0x000fe20000000f00 */
[C---:B------:R-:W-:Y:S04]  /*15a10*/  HMMA.16816.F32.BF16 R24, R144.reuse, R158, R24 ;  /* 0x0000009e9018723c */ /* 0x040fe80000041818 */
[----:B------:R-:W-:Y:S04]  /*15a20*/  MOV R157, R197 ;  /* 0x000000c5009d7202 */ /* 0x000fe80000000f00 */
        /* <DEDUP_REMOVED lines=195> */
[----:B------:R-:W-:Y:S04]  /*16660*/  IABS R0, c[0x0][0x2d0] ;  /* 0x0000b40000007a13 */ /* 0x000fe80000000000 */
[----:B------:R-:W2:Y:S10]  /*16670*/  I2F.RP R7, R0 ;  /* 0x0000000000077306 */ /* 0x000eb40000209400 */
[----:B--2---:R-:W2:Y:S02]  /*16680*/  MUFU.RCP R2, R7 ;  /* 0x0000000700027308 */ /* 0x004ea40000001000 */
[----:B--2---:R-:W-:Y:S01]  /*16690*/  IADD3 R10, R2, 0xffffffe, RZ ;  /* 0x0ffffffe020a7810 */ /* 0x004fe20007ffe0ff */
[----:B------:R-:W-:Y:S07]  /*166a0*/  IMAD.SHL.U32 R2, R188, 0x80, RZ ;  /* 0x00000080bc027824 */ /* 0x000fee00078e00ff */
[----:B------:R-:W2:Y:S01]  /*166b0*/  F2I.FTZ.U32.TRUNC.NTZ R11, R10 ;  /* 0x0000000a000b7305 */ /* 0x000ea2000021f000 */
[C---:B------:R-:W-:Y:S02]  /*166c0*/  IADD3 R9, R2.reuse, -0x80, RZ ;  /* 0xffffff8002097810 */ /* 0x040fe40007ffe0ff */
[----:B------:R-:W-:Y:S02]  /*166d0*/  IABS R6, R2 ;  /* 0x0000000200067213 */ /* 0x000fe40000000000 */
[----:B------:R-:W-:Y:S02]  /*166e0*/  LOP3.LUT R2, R2, c[0x0][0x2d0], RZ, 0x3c, !PT ;  /* 0x0000b40002027a12 */ /* 0x000fe400078e3cff */
[----:B------:R-:W-:Y:S02]  /*166f0*/  IABS R4, R9 ;  /* 0x0000000900047213 */ /* 0x000fe40000000000 */
        /* <DEDUP_REMOVED lines=49> */
.L_x_6201:
[----:B------:R2:W-:Y:S01]  /*16a10*/  @P0 STS.128 [R189+0x2000], RZ ;  /* 0x002000ffbd000388 */ /* 0x0005e20000000c00 */
[C---:B------:R-:W-:Y:S01]  /*16a20*/  LEA R22, P4, R4.reuse, R186, 0x1 ;  /* 0x000000ba04167211 */ /* 0x040fe200078808ff */
[----:B------:R-:W-:Y:S01]  /*16a30*/  @!P0 IMAD.MOV.U32 R6, RZ, RZ, c[0x0][0x19c] ;  /* 0x00006700ff068624 */ /* 0x000fe200078e00ff */
[-C--:B------:R-:W-:Y:S01]  /*16a40*/  @!P0 LEA R11, P1, R21, R4.reuse, 0x6 ;  /* 0x00000004150b8211 */ /* 0x080fe200078230ff */
[----:B------:R-:W-:Y:S01]  /*16a50*/  @!P0 IMAD.MOV.U32 R2, RZ, RZ, c[0x0][0x19c] ;  /* 0x00006700ff028624 */ /* 0x000fe200078e00ff */
[--C-:B------:R-:W-:Y:S01]  /*16a60*/  LEA.HI.X R23, R4, R183, R5.reuse, 0x1, P4 ;  /* 0x000000b704177211 */ /* 0x100fe200020f0c05 */
[----:B------:R-:W-:Y:S01]  /*16a70*/  @!P0 IMAD.MOV.U32 R16, RZ, RZ, R4 ;  /* 0x000000ffff108224 */ /* 0x000fe200078e0004 */
[-C--:B------:R-:W-:Y:S01]  /*16a80*/  @!P0 IADD3 R7, P3, R179, R4.reuse, RZ ;  /* 0x00000004b3078210 */ /* 0x080fe20007f7e0ff */
[--C-:B------:R-:W-:Y:S01]  /*16a90*/  @!P0 IMAD.MOV.U32 R17, RZ, RZ, R5.reuse ;  /* 0x000000ffff118224 */ /* 0x100fe200078e0005 */
[-C--:B------:R-:W-:Y:S01]  /*16aa0*/  @!P0 MOV R14, R4.reuse ;  /* 0x00000004000e8202 */ /* 0x080fe20000000f00 */
[----:B------:R-:W-:Y:S01]  /*16ab0*/  @!PT LDS RZ, [RZ] ;  /* 0x00000000fffff984 */ /* 0x000fe20000000800 */
[----:B------:R-:W-:Y:S01]  /*16ac0*/  @!PT LDS RZ, [RZ] ;  /* 0x00000000fffff984 */ /* 0x000fe20000000800 */
[----:B------:R-:W-:Y:S01]  /*16ad0*/  @!PT LDS RZ, [RZ] ;  /* 0x00000000fffff984 */ /* 0x000fe20000000800 */
[----:B------:R2:W-:Y:S01]  /*16ae0*/  @!P0 LDGSTS.E.BYPASS.LTC128B.128 [R189+0x2000], [R22.64] ;  /* 0x0200000016bd8fae */ /* 0x0005e2000b901d46 */
[C---:B------:R-:W-:Y:S01]  /*16af0*/  @!P0 LEA R9, P2, R21.reuse, R4, 0x5 ;  /* 0x0000000415098211 */ /* 0x040fe200078428ff */
[--C-:B------:R-:W-:Y:S01]  /*16b00*/  @!P0 IMAD.MOV.U32 R15, RZ, RZ, R5.reuse ;  /* 0x000000ffff0f8224 */ /* 0x100fe200078e0005 */
[-C--:B------:R-:W-:Y:S01]  /*16b10*/  @!P0 LEA.HI.X R6, R21, R5.reuse, R6, 0x6, P1 ;  /* 0x0000000515068211 */ /* 0x080fe200008f3406 */
[----:B------:R2:W-:Y:S01]  /*16b20*/  @P0 STS.128 [R189+0x2800], RZ ;  /* 0x002800ffbd000388 */ /* 0x0005e20000000c00 */
[-C--:B------:R-:W-:Y:S01]  /*16b30*/  @!P0 LEA R20, P1, R7, R186.reuse, 0x1 ;  /* 0x000000ba07148211 */ /* 0x080fe200078208ff */
[----:B------:R-:W-:Y:S01]  /*16b40*/  @!P0 IMAD.MOV.U32 R12, RZ, RZ, R4 ;  /* 0x000000ffff0c8224 */ /* 0x000fe200078e0004 */
[-C--:B------:R-:W-:Y:S01]  /*16b50*/  @!P0 IADD3.X R0, R178, R5.reuse, RZ, P3, !PT ;  /* 0x00000005b2008210 */ /* 0x080fe20001ffe4ff */
[--C-:B------:R-:W-:Y:S01]  /*16b60*/  @!P0 IMAD.MOV.U32 R13, RZ, RZ, R5.reuse ;  /* 0x000000ffff0d8224 */ /* 0x100fe200078e0005 */
[C---:B------:R-:W-:Y:S01]  /*16b70*/  @!P0 LEA.HI.X R2, R21.reuse, R5, R2, 0x5, P2 ;  /* 0x0000000515028211 */ /* 0x040fe200010f2c02 */
[----:B------:R-:W-:Y:S01]  /*16b80*/  @!P0 IMAD.WIDE.U32 R18, R21, 0x30, R4 ;  /* 0x0000003015128825 */ /* 0x000fe200078e0004 */
[-C--:B------:R-:W-:Y:S03]  /*16b90*/  @!P0 LEA R8, P2, R9, R186.reuse, 0x1 ;  /* 0x000000ba09088211 */ /* 0x080fe600078408ff */
[----:B------:R-:W-:Y:S01]  /*16ba0*/  @!P0 IMAD.WIDE.U32 R16, R21, 0x50, R16 ;  /* 0x0000005015108825 */ /* 0x000fe200078e0010 */
[-C--:B------:R-:W-:Y:S03]  /*16bb0*/  @!P0 LEA.HI.X R9, R9, R183.reuse, R2, 0x1, P2 ;  /* 0x000000b709098211 */ /* 0x080fe600010f0c02 */
[C---:B------:R-:W-:Y:S04]  /*16bc0*/  @!P0 IMAD.WIDE.U32 R14, R21.reuse, 0x60, R14 ;  /* 0x00000060150e8825 */ /* 0x040fe800078e000e */
[----:B------:R-:W-:Y:S01]  /*16bd0*/  @!P0 IMAD.WIDE.U32 R12, R21, 0x70, R12 ;  /* 0x00000070150c8825 */ /* 0x000fe200078e000c */
[-C--:B------:R-:W-:Y:S02]  /*16be0*/  @!P0 LEA.HI.X R21, R7, R183.reuse, R0, 0x1, P1 ;  /* 0x000000b707158211 */ /* 0x080fe400008f0c00 */
        /* <DEDUP_REMOVED lines=21> */
[----:B------:R-:W-:Y:S01]  /*16d40*/  @!P0 IMAD.MOV.U32 R0, RZ, RZ, c[0x0][0x19c] ;  /* 0x00006700ff008624 */ /* 0x000fe200078e00ff */
[----:B------:R-:W-:Y:S01]  /*16d50*/  @!P0 LEA R10, P1, R12, R186, 0x1 ;  /* 0x000000ba0c0a8211 */ /* 0x000fe200078208ff */
[----:B------:R-:W-:Y:S01]  /*16d60*/  @!P0 IMAD.MOV.U32 R2, RZ, RZ, c[0x0][0x19c] ;  /* 0x00006700ff028624 */ /* 0x000fe200078e00ff */
[----:B------:R-:W-:Y:S01]  /*16d70*/  @!PT LDS RZ, [RZ] ;  /* 0x00000000fffff984 */ /* 0x000fe20000000800 */
[----:B------:R-:W-:Y:S01]  /*16d80*/  @!PT LDS RZ, [RZ] ;  /* 0x00000000fffff984 */ /* 0x000fe20000000800 */
[----:B------:R-:W-:Y:S01]  /*16d90*/  @!PT LDS RZ, [RZ] ;  /* 0x00000000fffff984 */ /* 0x000fe20000000800 */
[----:B------:R2:W-:Y:S01]  /*16da0*/  @!P0 LDGSTS.E.BYPASS.LTC128B.128 [R189+0x3800], [R26.64] ;  /* 0x038000001abd8fae */ /* 0x0005e2000b901d46 */
[----:B------:R-:W-:Y:S01]  /*16db0*/  @!P0 IMAD R7, R0, 0x50, RZ ;  /* 0x0000005000078824 */ /* 0x000fe200078e02ff */
[-C--:B------:R-:W-:Y:S01]  /*16dc0*/  @!P0 LEA.HI.X R5, R14, R183.reuse, R11, 0x1, P2 ;  /* 0x000000b70e058211 */ /* 0x080fe200010f0c0b */
[----:B------:R-:W-:Y:S01]  /*16dd0*/  @!P0 IMAD R19, R2, 0x70, RZ ;  /* 0x0000007002138824 */ /* 0x000fe200078e02ff */
[----:B------:R2:W-:Y:S01]  /*16de0*/  @P0 STS.128 [R189+0x4000], RZ ;  /* 0x004000ffbd000388 */ /* 0x0005e20000000c00 */
[----:B------:R-:W-:Y:S01]  /*16df0*/  @!P0 IMAD.IADD R7, R7, 0x1, R17 ;  /* 0x0000000107078824 */ /* 0x000fe200078e0211 */
[----:B------:R-:W-:Y:S01]  /*16e00*/  MOV R186, R22 ;  /* 0x0000001600ba7202 */ /* 0x000fe20000000f00 */
[----:B------:R-:W-:Y:S01]  /*16e10*/  @!P0 IMAD.IADD R19, R19, 0x1, R13 ;  /* 0x0000000113138824 */ /* 0x000fe200078e020d */
[----:B------:R-:W-:Y:S01]  /*16e20*/  @!PT LDS RZ, [RZ] ;  /* 0x00000000fffff984 */ /* 0x000fe20000000800 */
[----:B------:R-:W-:Y:S01]  /*16e30*/  @!PT LDS RZ, [RZ] ;  /* 0x00000000fffff984 */ /* 0x000fe20000000800 */
[----:B------:R-:W-:Y:S01]  /*16e40*/  @!PT LDS RZ, [RZ] ;  /* 0x00000000fffff984 */ /* 0x000fe20000000800 */
[----:B------:R2:W-:Y:S02]  /*16e50*/  @!P0 LDGSTS.E.BYPASS.LTC128B.128 [R189+0x4000], [R24.64] ;  /* 0x0400000018bd8fae */ /* 0x0005e4000b901d46 */
[-C--:B------:R-:W-:Y:S02]  /*16e60*/  @!P0 LEA.HI.X R7, R16, R183.reuse, R7, 0x1, P3 ;  /* 0x000000b710078211 */ /* 0x080fe400018f0c07 */
        /* <DEDUP_REMOVED lines=18> */
.L_x_6200:
        /* <DEDUP_REMOVED lines=103> */
[----:B------:R-:W-:Y:S02]  /*17600*/  FFMA.FTZ R65, R243, c[0x0][0x23c], -R110 ;  /* 0x00008f00f3417a23 */ /* 0x000fe4000001086e */
[----:B------:R-:W-:Y:S02]  /*17610*/  FFMA.FTZ R67, R244, c[0x0][0x23c], -R39 ;  /* 0x00008f00f4437a23 */ /* 0x000fe40000010827 */
        /* <DEDUP_REMOVED lines=12> */
[C---:B---3--:R-:W-:Y:S02]  /*176e0*/  FFMA.FTZ R85, R37.reuse, R194, R57 ;  /* 0x000000c225557223 */ /* 0x048fe40000010039 */
[C---:B------:R-:W-:Y:S02]  /*176f0*/  FMUL.FTZ R6, R38.reuse, R98 ;  /* 0x0000006226067220 */ /* 0x040fe40000410000 */
[C---:B------:R-:W-:Y:S01]  /*17700*/  FMUL.FTZ R7, R38.reuse, R99 ;  /* 0x0000006326077220 */ /* 0x040fe20000410000 */
[----:B------:R-:W3:Y:S01]  /*17710*/  MUFU.EX2 R109, R109 ;  /* 0x0000006d006d7308 */ /* 0x000ee20000000800 */
[C---:B------:R-:W-:Y:S02]  /*17720*/  FMUL.FTZ R24, R37.reuse, R76 ;  /* 0x0000004c25187220 */ /* 0x040fe40000410000 */
[----:B------:R-:W-:Y:S01]  /*17730*/  FMUL.FTZ R26, R38, R78 ;  /* 0x0000004e261a7220 */ /* 0x000fe20000410000 */
[----:B-1----:R-:W-:Y:S01]  /*17740*/  F2FP.BF16.PACK_AB R40, R112, R57 ;  /* 0x000000397028723e */ /* 0x002fe200000010ff */
[C---:B------:R-:W-:Y:S02]  /*17750*/  FMUL.FTZ R32, R37.reuse, R68 ;  /* 0x0000004425207220 */ /* 0x040fe40000410000 */
[C---:B------:R-:W-:Y:S02]  /*17760*/  FMUL.FTZ R33, R37.reuse, R69 ;  /* 0x0000004525217220 */ /* 0x040fe40000410000 */
[C---:B------:R-:W-:Y:S01]  /*17770*/  FMUL.FTZ R34, R38.reuse, R70 ;  /* 0x0000004626227220 */ /* 0x040fe20000410000 */
[----:B------:R-:W-:Y:S01]  /*17780*/  MUFU.EX2 R111, R111 ;  /* 0x0000006f006f7308 */ /* 0x000fe20000000800 */
[C---:B------:R-:W-:Y:S02]  /*17790*/  FMUL.FTZ R35, R38.reuse, R71 ;  /* 0x0000004726237220 */ /* 0x040fe40000410000 */
[C---:B------:R-:W-:Y:S02]  /*177a0*/  FMUL.FTZ R16, R37.reuse, R84 ;  /* 0x0000005425107220 */ /* 0x040fe40000410000 */
[----:B--2---:R-:W-:Y:S02]  /*177b0*/  FFMA.FTZ R78, R38, R193, R56 ;  /* 0x000000c1264e7223 */ /* 0x004fe40000010038 */
[----:B------:R-:W-:Y:S02]  /*177c0*/  FMUL.FTZ R25, R37, R77 ;  /* 0x0000004d25197220 */ /* 0x000fe40000410000 */
[--C-:B------:R-:W-:Y:S01]  /*177d0*/  FFMA.FTZ R77, R238, c[0x0][0x23c], -R39.reuse ;  /* 0x00008f00ee4d7a23 */ /* 0x100fe20000010827 */
[----:B------:R-:W1:Y:S01]  /*177e0*/  MUFU.EX2 R108, R108 ;  /* 0x0000006c006c7308 */ /* 0x000e620000000800 */
[----:B------:R-:W-:Y:S02]  /*177f0*/  FMUL.FTZ R27, R38, R79 ;  /* 0x0000004f261b7220 */ /* 0x000fe40000410000 */
[----:B------:R-:W-:Y:S01]  /*17800*/  FFMA.FTZ R79, R229, c[0x0][0x23c], -R110 ;  /* 0x00008f00e54f7a23 */ /* 0x000fe2000001086e */
[C---:B---3--:R-:W-:Y:S01]  /*17810*/  F2FP.BF16.PACK_AB R41, R109.reuse, R56 ;  /* 0x000000386d29723e */ /* 0x048fe200000010ff */
[----:B------:R-:W-:Y:S01]  /*17820*/  FADD.FTZ R78, R109, R78 ;  /* 0x0000004e6d4e7221 */ /* 0x000fe20000010000 */
[----:B------:R-:W-:Y:S01]  /*17830*/  LDSM.16.MT88.4 R56, [R164+0x8000] ;  /* 0x00800000a438783b */ /* 0x000fe20000004200 */
        /* <DEDUP_REMOVED lines=22> */
[----:B------:R-:W-:Y:S02]  /*179a0*/  FFMA.FTZ R124, R207, c[0x0][0x23c], -R110 ;  /* 0x00008f00cf7c7a23 */ /* 0x000fe4000001086e */
[--C-:B------:R-:W-:Y:S01]  /*179b0*/  FFMA.FTZ R125, R208, c[0x0][0x23c], -R39.reuse ;  /* 0x00008f00d07d7a23 */ /* 0x100fe20000010827 */
[----:B--2---:R-:W-:Y:S01]  /*179c0*/  F2FP.BF16.PACK_AB R43, R66, R103 ;  /* 0x00000067422b723e */ /* 0x004fe200000010ff */
        /* <DEDUP_REMOVED lines=23> */
[----:B------:R-:W1:Y:S01]  /*17b40*/  MUFU.EX2 R77, R77 ;  /* 0x0000004d004d7308 */ /* 0x000e620000000800 */
        /* <DEDUP_REMOVED lines=10> */
[----:B------:R-:W2:Y:S01]  /*17bf0*/  MUFU.EX2 R81, R81 ;  /* 0x0000005100517308 */ /* 0x000ea20000000800 */
        /* <DEDUP_REMOVED lines=9> */
[C---:B------:R-:W-:Y:S01]  /*17c90*/  HMMA.16816.F32.BF16 R28, R40.reuse, R44, R28 ;  /* 0x0000002c281c723c */ /* 0x040fe2000004181c */
[----:B------:R-:W3:Y:S02]  /*17ca0*/  MUFU.EX2 R72, R72 ;  /* 0x0000004800487308 */ /* 0x000ee40000000800 */
[--C-:B------:R-:W-:Y:S02]  /*17cb0*/  FFMA.FTZ R37, R209, c[0x0][0x23c], -R110.reuse ;  /* 0x00008f00d1257a23 */ /* 0x100fe4000001086e */
[--C-:B------:R-:W-:Y:S02]  /*17cc0*/  FFMA.FTZ R109, R201, c[0x0][0x23c], -R110.reuse ;  /* 0x00008f00c96d7a23 */ /* 0x100fe4000001086e */
[--C-:B------:R-:W-:Y:S01]  /*17cd0*/  FFMA.FTZ R130, R199, c[0x0][0x23c], -R110.reuse ;  /* 0x00008f00c7827a23 */ /* 0x100fe2000001086e */
[----:B------:R-:W-:Y:S01]  /*17ce0*/  HMMA.16816.F32.BF16 R32, R40, R46, R32 ;  /* 0x0000002e2820723c */ /* 0x000fe20000041820 */
[----:B------:R-:W4:Y:S02]  /*17cf0*/  LDSM.16.MT88.4 R44, [R165+0x6800] ;  /* 0x00680000a52c783b */ /* 0x000f240000004200 */
[----:B------:R-:W5:Y:S01]  /*17d00*/  MUFU.EX2 R68, R68 ;  /* 0x0000004400447308 */ /* 0x000f620000000800 */
[----:B------:R-:W-:Y:S02]  /*17d10*/  FFMA.FTZ R132, R198, c[0x0][0x23c], -R39 ;  /* 0x00008f00c6847a23 */ /* 0x000fe40000010827 */
[----:B------:R-:W-:Y:S01]  /*17d20*/  FADD.FTZ R66, R66, R103 ;  /* 0x0000006742427221 */ /* 0x000fe20000010000 */
[----:B-1----:R-:W-:Y:S01]  /*17d30*/  F2FP.BF16.PACK_AB R43, R77, R76 ;  /* 0x0000004c4d2b723e */ /* 0x002fe200000010ff */
[----:B------:R-:W-:Y:S01]  /*17d40*/  FFMA.FTZ R131, R159, c[0x0][0x23c], -R110 ;  /* 0x00008f009f837a23 */ /* 0x000fe2000001086e */
[----:B------:R-:W-:Y:S03]  /*17d50*/  F2FP.BF16.PACK_AB R40, R65, R60 ;  /* 0x0000003c4128723e */ /* 0x000fe600000010ff */
[C---:B------:R-:W-:Y:S01]  /*17d60*/  F2FP.BF16.PACK_AB R41, R64.reuse, R67 ;  /* 0x000000434029723e */ /* 0x040fe200000010ff */
[----:B------:R-:W-:Y:S01]  /*17d70*/  MUFU.EX2 R70, R70 ;  /* 0x0000004600467308 */ /* 0x000fe20000000800 */
[----:B--2---:R-:W-:Y:S01]  /*17d80*/  F2FP.BF16.PACK_AB R42, R81, R84 ;  /* 0x00000054512a723e */ /* 0x004fe200000010ff */
[----:B------:R-:W-:Y:S01]  /*17d90*/  FADD.FTZ R67, R67, R66 ;  /* 0x0000004243437221 */ /* 0x000fe20000010000 */
[----:B------:R-:W-:Y:S01]  /*17da0*/  MOV R103, R0 ;  /* 0x0000000000677202 */ /* 0x000fe20000000f00 */
[--C-:B------:R-:W-:Y:S02]  /*17db0*/  FFMA.FTZ R134, R195, c[0x0][0x23c], -R110.reuse ;  /* 0x00008f00c3867a23 */ /* 0x100fe4000001086e */
[----:B------:R-:W-:Y:S02]  /*17dc0*/  FADD.FTZ R67, R64, R67 ;  /* 0x0000004340437221 */ /* 0x000fe40000010000 */
        /* <DEDUP_REMOVED lines=8> */
[--C-:B------:R-:W-:Y:S02]  /*17e50*/  FFMA.FTZ R61, R61, c[0x0][0x23c], -R110.reuse ;  /* 0x00008f003d3d7a23 */ /* 0x100fe4000001086e */
[----:B------:R-:W-:Y:S01]  /*17e60*/  FFMA.FTZ R110, R63, c[0x0][0x23c], -R110 ;  /* 0x00008f003f6e7a23 */ /* 0x000fe2000001086e */
[C---:B------:R-:W-:Y:S06]  /*17e70*/  HMMA.16816.F32.BF16 R12, R40.reuse, R52, R12 ;  /* 0x00000034280c723c */ /* 0x040fec000004180c */
[----:B------:R-:W2:Y:S02]  /*17e80*/  MUFU.EX2 R73, R73 ;  /* 0x0000004900497308 */ /* 0x000ea40000000800 */
        /* <DEDUP_REMOVED lines=11> */
[----:B------:R-:W1:Y:S01]  /*17f40*/  MUFU.EX2 R82, R82 ;  /* 0x0000005200527308 */ /* 0x000e620000000800 */
[----:B---3--:R-:W-:Y:S04]  /*17f50*/  F2FP.BF16.PACK_AB R40, R69, R72 ;  /* 0x000000484528723e */ /* 0x008fe800000010ff */
[----:B-----5:R-:W-:Y:S02]  /*17f60*/  F2FP.BF16.PACK_AB R41, R68, R71 ;  /* 0x000000474429723e */ /* 0x020fe400000010ff */
[----:B--2---:R-:W-:Y:S02]  /*17f70*/  F2FP.BF16.PACK_AB R42, R73, R70 ;  /* 0x00000046492a723e */ /* 0x004fe400000010ff */
[----:B------:R-:W-:Y:S01]  /*17f80*/  F2FP.BF16.PACK_AB R43, R75, R74 ;  /* 0x0000004a4b2b723e */ /* 0x000fe200000010ff */
[----:B------:R-:W-:Y:S06]  /*17f90*/  MUFU.EX2 R89, R89 ;  /* 0x0000005900597308 */ /* 0x000fec0000000800 */
[C---:B------:R-:W-:Y:S04]  /*17fa0*/  HMMA.16816.F32.BF16 R4, R40.reuse, R52, R4 ;  /* 0x000000342804723c */ /* 0x040fe80000041804 */
[----:B------:R-:W2:Y:S04]  /*17fb0*/  MUFU.EX2 R88, R88 ;  /* 0x0000005800587308 */ /* 0x000ea80000000800 */
[C---:B------:R-:W-:Y:S01]  /*17fc0*/  HMMA.16816.F32.BF16 R8, R40.reuse, R54, R8 ;  /* 0x000000362808723c */ /* 0x040fe20000041808 */
[----:B------:R-:W3:Y:S05]  /*17fd0*/  LDSM.16.MT88.4 R52, [R164+0x7000] ;  /* 0x00700000a434783b */ /* 0x000eea0000004200 */
[----:B------:R-:W-:Y:S02]  /*17fe0*/  MUFU.EX2 R90, R90 ;  /* 0x0000005a005a7308 */ /* 0x000fe40000000800 */
[C---:B----4-:R-:W-:Y:S08]  /*17ff0*/  HMMA.16816.F32.BF16 R12, R40.reuse, R44, R12 ;  /* 0x0000002c280c723c */ /* 0x050ff0000004180c */
[C---:B------:R-:W-:Y:S01]  /*18000*/  HMMA.16816.F32.BF16 R16, R40.reuse, R46, R16 ;  /* 0x0000002e2810723c */ /* 0x040fe20000041810 */
[----:B------:R-:W4:Y:S01]  /*18010*/  LDSM.16.MT88.4 R44, [R168+0x7800] ;  /* 0x00780000a82c783b */ /* 0x000f220000004200 */
[----:B------:R-:W5:Y:S06]  /*18020*/  MUFU.EX2 R113, R113 ;  /* 0x0000007100717308 */ /* 0x000f6c0000000800 */
        /* <DEDUP_REMOVED lines=11> */
[----:B------:R-:W1:Y:S02]  /*180e0*/  MUFU.EX2 R116, R116 ;  /* 0x0000007400747308 */ /* 0x000e640000000800 */
[----:B--2---:R-:W-:Y:S02]  /*180f0*/  F2FP.BF16.PACK_AB R42, R88, R89 ;  /* 0x00000059582a723e */ /* 0x004fe400000010ff */
[----:B-----5:R-:W-:Y:S06]  /*18100*/  F2FP.BF16.PACK_AB R43, R113, R90 ;  /* 0x0000005a712b723e */ /* 0x020fec00000010ff */
[----:B------:R-:W-:Y:S01]  /*18110*/  MUFU.EX2 R117, R117 ;  /* 0x0000007500757308 */ /* 0x000fe20000000800 */
[C---:B----4-:R-:W-:Y:S08]  /*18120*/  HMMA.16816.F32.BF16 R4, R40.reuse, R44, R4 ;  /* 0x0000002c2804723c */ /* 0x050ff00000041804 */
[C---:B------:R-:W-:Y:S01]  /*18130*/  HMMA.16816.F32.BF16 R8, R40.reuse, R46, R8 ;  /* 0x0000002e2808723c */ /* 0x040fe20000041808 */
[----:B------:R-:W2:Y:S01]  /*18140*/  LDSM.16.MT88.4 R44, [R164+0x7800] ;  /* 0x00780000a42c783b */ /* 0x000ea20000004200 */
[----:B------:R-:W4:Y:S06]  /*18150*/  MUFU.EX2 R118, R118 ;  /* 0x0000007600767308 */ /* 0x000f2c0000000800 */
[C---:B-1----:R-:W-:Y:S04]  /*18160*/  HMMA.16816.F32.BF16 R12, R40.reuse, R48, R12 ;  /* 0x00000030280c723c */ /* 0x042fe8000004180c */
[----:B------:R-:W-:Y:S04]  /*18170*/  MUFU.EX2 R119, R119 ;  /* 0x0000007700777308 */ /* 0x000fe80000000800 */
[C---:B------:R-:W-:Y:S01]  /*18180*/  HMMA.16816.F32.BF16 R16, R40.reuse, R50, R16 ;  /* 0x000000322810723c */ /* 0x040fe20000041810 */
[----:B------:R-:W1:Y:S05]  /*18190*/  LDSM.16.MT88.4 R48, [R168+0x8000] ;  /* 0x00800000a830783b */ /* 0x000e6a0000004200 */
[----:B------:R-:W5:Y:S02]  /*181a0*/  MUFU.EX2 R120, R120 ;  /* 0x0000007800787308 */ /* 0x000f640000000800 */
        /* <DEDUP_REMOVED lines=11> */
[----:B----4-:R-:W-:Y:S02]  /*18260*/  F2FP.BF16.PACK_AB R42, R118, R117 ;  /* 0x00000075762a723e */ /* 0x010fe400000010ff */
[----:B-----5:R-:W-:Y:S02]  /*18270*/  F2FP.BF16.PACK_AB R43, R120, R119 ;  /* 0x00000077782b723e */ /* 0x020fe400000010ff */
[----:B------:R-:W4:Y:S05]  /*18280*/  MUFU.EX2 R38, R212 ;  /* 0x000000d400267308 */ /* 0x000f2a0000000800 */
[C---:B-1----:R-:W-:Y:S05]  /*18290*/  HMMA.16816.F32.BF16 R4, R40.reuse, R48, R4 ;  /* 0x000000302804723c */ /* 0x042fea0000041804 */
[----:B------:R-:W-:Y:S03]  /*182a0*/  MUFU.EX2 R37, R37 ;  /* 0x0000002500257308 */ /* 0x000fe60000000800 */
[C---:B------:R-:W-:Y:S01]  /*182b0*/  HMMA.16816.F32.BF16 R8, R40.reuse, R50, R8 ;  /* 0x000000322808723c */ /* 0x040fe20000041808 */
[----:B------:R-:W1:Y:S06]  /*182c0*/  LDSM.16.MT88.4 R48, [R168+0x8800] ;  /* 0x00880000a830783b */ /* 0x000e6c0000004200 */
[----:B------:R-:W5:Y:S01]  /*182d0*/  MUFU.EX2 R124, R124 ;  /* 0x0000007c007c7308 */ /* 0x000f620000000800 */
[C---:B---3--:R-:W-:Y:S07]  /*182e0*/  HMMA.16816.F32.BF16 R12, R40.reuse, R52, R12 ;  /* 0x00000034280c723c */ /* 0x048fee000004180c */
[----:B------:R-:W-:Y:S01]  /*182f0*/  FADD.FTZ R52, R112, R85 ;  /* 0x0000005570347221 */ /* 0x000fe20000010000 */
[C---:B------:R-:W-:Y:S01]  /*18300*/  HMMA.16816.F32.BF16 R16, R40.reuse, R54, R16 ;  /* 0x000000362810723c */ /* 0x040fe20000041810 */
[----:B------:R-:W-:Y:S03]  /*18310*/  MUFU.EX2 R125, R125 ;  /* 0x0000007d007d7308 */ /* 0x000fe60000000800 */
[----:B------:R-:W-:Y:S02]  /*18320*/  FADD.FTZ R85, R111, R52 ;  /* 0x000000346f557221 */ /* 0x000fe40000010000 */
[----:B------:R-:W-:Y:S01]  /*18330*/  LDSM.16.MT88.4 R52, [R165+0x8800] ;  /* 0x00880000a534783b */ /* 0x000fe20000004200 */
[----:B------:R-:W-:Y:S01]  /*18340*/  FFMA.FTZ R112, R202, c[0x0][0x23c], -R39 ;  /* 0x00008f00ca707a23 */ /* 0x000fe20000010827 */
[C---:B--2---:R-:W-:Y:S03]  /*18350*/  HMMA.16816.F32.BF16 R20, R40.reuse, R44, R20 ;  /* 0x0000002c2814723c */ /* 0x044fe60000041814 */
[----:B------:R-:W2:Y:S01]  /*18360*/  MUFU.EX2 R126, R126 ;  /* 0x0000007e007e7308 */ /* 0x000ea20000000800 */
[----:B------:R-:W-:Y:S02]  /*18370*/  FADD.FTZ R85, R108, R85 ;  /* 0x000000556c557221 */ /* 0x000fe40000010000 */
[----:B------:R-:W-:Y:S02]  /*18380*/  FFMA.FTZ R111, R200, c[0x0][0x23c], -R39 ;  /* 0x00008f00c86f7a23 */ /* 0x000fe40000010827 */
[C---:B------:R-:W-:Y:S01]  /*18390*/  HMMA.16816.F32.BF16 R24, R40.reuse, R46, R24 ;  /* 0x0000002e2818723c */ /* 0x040fe20000041818 */
[----:B------:R-:W3:Y:S03]  /*183a0*/  LDSM.16.MT88.4 R44, [R166+0x8800] ;  /* 0x00880000a62c783b */ /* 0x000ee60000004200 */
[----:B------:R-:W-:Y:S01]  /*183b0*/  FADD.FTZ R60, R60, R85 ;  /* 0x000000553c3c7221 */ /* 0x000fe20000010000 */
[----:B------:R-:W-:Y:S01]  /*183c0*/  MUFU.EX2 R127, R127 ;  /* 0x0000007f007f7308 */ /* 0x000fe20000000800 */
[----:B------:R-:W-:Y:S02]  /*183d0*/  FFMA.FTZ R39, R3, c[0x0][0x23c], -R39 ;  /* 0x00008f0003277a23 */ /* 0x000fe40000010827 */
[C---:B------:R-:W-:Y:S04]  /*183e0*/  HMMA.16816.F32.BF16 R28, R40.reuse, R56, R28 ;  /* 0x00000038281c723c */ /* 0x040fe8000004181c */
[----:B------:R-:W-:Y:S03]  /*183f0*/  FADD.FTZ R65, R65, R60 ;  /* 0x0000003c41417221 */ /* 0x000fe60000010000 */
[----:B------:R-:W3:Y:S01]  /*18400*/  MUFU.EX2 R128, R128 ;  /* 0x0000008000807308 */ /* 0x000ee20000000800 */
[----:B------:R-:W-:Y:S01]  /*18410*/  HMMA.16816.F32.BF16 R32, R40, R58, R32 ;  /* 0x0000003a2820723c */ /* 0x000fe20000041820 */
[----:B------:R-:W3:Y:S03]  /*18420*/  LDSM.16.MT88.4 R56, [R164+0x8800] ;  /* 0x00880000a438783b */ /* 0x000ee60000004200 */
[----:B------:R-:W-:Y:S03]  /*18430*/  FADD.FTZ R84, R84, R65 ;  /* 0x0000004154547221 */ /* 0x000fe60000010000 */
[----:B------:R-:W-:Y:S01]  /*18440*/  F2FP.BF16.PACK_AB R40, R122, R121 ;  /* 0x000000797a28723e */ /* 0x000fe200000010ff */
[----:B------:R-:W-:Y:S01]  /*18450*/  FADD.FTZ R81, R81, R84 ;  /* 0x0000005451517221 */ /* 0x000fe20000010000 */
[----:B----4-:R-:W-:Y:S01]  /*18460*/  F2FP.BF16.PACK_AB R41, R38, R123 ;  /* 0x0000007b2629723e */ /* 0x010fe200000010ff */
[----:B------:R-:W-:Y:S01]  /*18470*/  LDSM.16.MT88.4 R84, [R166+0x9800] ;  /* 0x00980000a654783b */ /* 0x000fe20000004200 */
[----:B------:R-:W-:Y:S01]  /*18480*/  MUFU.EX2 R129, R129 ;  /* 0x0000008100817308 */ /* 0x000fe20000000800 */
[----:B-----5:R-:W-:Y:S01]  /*18490*/  F2FP.BF16.PACK_AB R42, R124, R37 ;  /* 0x000000257c2a723e */ /* 0x020fe200000010ff */
[----:B------:R-:W-:Y:S01]  /*184a0*/  FADD.FTZ R72, R72, R81 ;  /* 0x0000005148487221 */ /* 0x000fe20000010000 */
[----:B--2---:R-:W-:Y:S03]  /*184b0*/  F2FP.BF16.PACK_AB R43, R126, R125 ;  /* 0x0000007d7e2b723e */ /* 0x004fe600000010ff */
[----:B------:R-:W-:Y:S04]  /*184c0*/  FADD.FTZ R69, R69, R72 ;  /* 0x0000004845457221 */ /* 0x000fe80000010000 */
[C---:B-1----:R-:W-:Y:S01]  /*184d0*/  HMMA.16816.F32.BF16 R4, R40.reuse, R48, R4 ;  /* 0x000000302804723c */ /* 0x042fe20000041804 */
[----:B------:R-:W1:Y:S02]  /*184e0*/  MUFU.EX2 R112, R112 ;  /* 0x0000007000707308 */ /* 0x000e640000000800 */
[----:B------:R-:W-:Y:S04]  /*184f0*/  FADD.FTZ R70, R70, R69 ;  /* 0x0000004546467221 */ /* 0x000fe80000010000 */
[----:B------:R-:W-:Y:S01]  /*18500*/  FADD.FTZ R70, R73, R70 ;  /* 0x0000004649467221 */ /* 0x000fe20000010000 */
[C---:B------:R-:W-:Y:S01]  /*18510*/  HMMA.16816.F32.BF16 R8, R40.reuse, R50, R8 ;  /* 0x000000322808723c */ /* 0x040fe20000041808 */
[----:B------:R-:W-:Y:S02]  /*18520*/  LDSM.16.MT88.4 R48, [R166+0x9000] ;  /* 0x00900000a630783b */ /* 0x000fe40000004200 */
[----:B------:R-:W-:Y:S05]  /*18530*/  MUFU.EX2 R109, R109 ;  /* 0x0000006d006d7308 */ /* 0x000fea0000000800 */
[C---:B---3--:R-:W-:Y:S05]  /*18540*/  HMMA.16816.F32.BF16 R12, R40.reuse, R44, R12 ;  /* 0x0000002c280c723c */ /* 0x048fea000004180c */
[----:B------:R-:W2:Y:S03]  /*18550*/  MUFU.EX2 R130, R130 ;  /* 0x0000008200827308 */ /* 0x000ea60000000800 */
[C---:B------:R-:W-:Y:S01]  /*18560*/  HMMA.16816.F32.BF16 R16, R40.reuse, R46, R16 ;  /* 0x0000002e2810723c */ /* 0x040fe20000041810 */
[----:B------:R-:W3:Y:S06]  /*18570*/  LDSM.16.MT88.4 R44, [R168+0x9000] ;  /* 0x00900000a82c783b */ /* 0x000eec0000004200 */
[----:B------:R-:W-:Y:S01]  /*18580*/  MUFU.EX2 R111, R111 ;  /* 0x0000006f006f7308 */ /* 0x000fe20000000800 */
[C---:B------:R-:W-:Y:S08]  /*18590*/  HMMA.16816.F32.BF16 R20, R40.reuse, R52, R20 ;  /* 0x000000342814723c */ /* 0x040ff00000041814 */
[C---:B------:R-:W-:Y:S01]  /*185a0*/  HMMA.16816.F32.BF16 R24, R40.reuse, R54, R24 ;  /* 0x000000362818723c */ /* 0x040fe20000041818 */
[----:B------:R-:W4:Y:S01]  /*185b0*/  MUFU.EX2 R132, R132 ;  /* 0x0000008400847308 */ /* 0x000f220000000800 */
[----:B------:R-:W5:Y:S06]  /*185c0*/  LDSM.16.MT88.4 R52, [R165+0x9000] ;  /* 0x00900000a534783b */ /* 0x000f6c0000004200 */
[C---:B------:R-:W-:Y:S03]  /*185d0*/  HMMA.16816.F32.BF16 R28, R40.reuse, R56, R28 ;  /* 0x00000038281c723c */ /* 0x040fe6000004181c */
[----:B------:R-:W-:Y:S05]  /*185e0*/  MUFU.EX2 R131, R131 ;  /* 0x0000008300837308 */ /* 0x000fea0000000800 */
[----:B------:R-:W-:Y:S01]  /*185f0*/  HMMA.16816.F32.BF16 R32, R40, R58, R32 ;  /* 0x0000003a2820723c */ /* 0x000fe20000041820 */
[----:B------:R-:W5:Y:S04]  /*18600*/  LDSM.16.MT88.4 R56, [R164+0x9000] ;  /* 0x00900000a438783b */ /* 0x000f680000004200 */
[----:B------:R-:W-:Y:S02]  /*18610*/  MUFU.EX2 R134, R134 ;  /* 0x0000008600867308 */ /* 0x000fe40000000800 */
[----:B------:R-:W-:Y:S02]  /*18620*/  F2FP.BF16.PACK_AB R40, R128, R127 ;  /* 0x0000007f8028723e */ /* 0x000fe400000010ff */
[----:B-1----:R-:W-:Y:S03]  /*18630*/  F2FP.BF16.PACK_AB R41, R112, R129 ;  /* 0x000000817029723e */ /* 0x002fe600000010ff */
[----:B--2---:R-:W-:Y:S02]  /*18640*/  F2FP.BF16.PACK_AB R42, R130, R109 ;  /* 0x0000006d822a723e */ /* 0x004fe400000010ff */
[----:B----4-:R-:W-:Y:S01]  /*18650*/  F2FP.BF16.PACK_AB R43, R132, R111 ;  /* 0x0000006f842b723e */ /* 0x010fe200000010ff */
[----:B------:R-:W-:Y:S06]  /*18660*/  MUFU.EX2 R133, R133 ;  /* 0x0000008500857308 */ /* 0x000fec0000000800 */
[C---:B---3--:R-:W-:Y:S04]  /*18670*/  HMMA.16816.F32.BF16 R4, R40.reuse, R44, R4 ;  /* 0x0000002c2804723c */ /* 0x048fe80000041804 */
[----:B------:R-:W1:Y:S04]  /*18680*/  MUFU.EX2 R62, R62 ;  /* 0x0000003e003e7308 */ /* 0x000e680000000800 */
[C---:B------:R-:W-:Y:S06]  /*18690*/  HMMA.16816.F32.BF16 R8, R40.reuse, R46, R8 ;  /* 0x0000002e2808723c */ /* 0x040fec0000041808 */
[----:B------:R-:W-:Y:S01]  /*186a0*/  MUFU.EX2 R44, R61 ;  /* 0x0000003d002c7308 */ /* 0x000fe20000000800 */
[----:B------:R-:W-:Y:S01]  /*186b0*/  FADD.FTZ R46, R76, R67 ;  /* 0x000000434c2e7221 */ /* 0x000fe20000010000 */
[C---:B------:R-:W-:Y:S04]  /*186c0*/  HMMA.16816.F32.BF16 R12, R40.reuse, R48, R12 ;  /* 0x00000030280c723c */ /* 0x040fe8000004180c */
[----:B------:R-:W-:Y:S04]  /*186d0*/  FADD.FTZ R46, R77, R46 ;  /* 0x0000002e4d2e7221 */ /* 0x000fe80000010000 */
[C---:B------:R-:W-:Y:S01]  /*186e0*/  HMMA.16816.F32.BF16 R16, R40.reuse, R50, R16 ;  /* 0x000000322810723c */ /* 0x040fe20000041810 */
[----:B------:R-:W2:Y:S03]  /*186f0*/  MUFU.EX2 R45, R110 ;  /* 0x0000006e002d7308 */ /* 0x000ea60000000800 */
[----:B-1----:R-:W-:Y:S01]  /*18700*/  F2FP.BF16.PACK_AB R69, R62, R133 ;  /* 0x000000853e45723e */ /* 0x002fe200000010ff */
[----:B------:R-:W-:Y:S03]  /*18710*/  FADD.FTZ R3, R71, R46 ;  /* 0x0000002e47037221 */ /* 0x000fe60000010000 */
[C---:B-----5:R-:W-:Y:S03]  /*18720*/  HMMA.16816.F32.BF16 R20, R40.reuse, R52, R20 ;  /* 0x000000342814723c */ /* 0x060fe60000041814 */
[----:B------:R-:W-:Y:S01]  /*18730*/  MUFU.EX2 R36, R36 ;  /* 0x0000002400247308 */ /* 0x000fe20000000800 */
[----:B------:R-:W-:Y:S01]  /*18740*/  FADD.FTZ R3, R68, R3 ;  /* 0x0000000344037221 */ /* 0x000fe20000010000 */
[----:B------:R-:W-:Y:S03]  /*18750*/  F2FP.BF16.PACK_AB R68, R134, R131 ;  /* 0x000000838644723e */ /* 0x000fe600000010ff */
[C---:B------:R-:W-:Y:S04]  /*18760*/  HMMA.16816.F32.BF16 R24, R40.reuse, R54, R24 ;  /* 0x000000362818723c */ /* 0x040fe80000041818 */
[----:B------:R-:W-:Y:S01]  /*18770*/  FADD.FTZ R46, R74, R3 ;  /* 0x000000034a2e7221 */ /* 0x000fe20000010000 */
[----:B------:R-:W1:Y:S01]  /*18780*/  MUFU.EX2 R39, R39 ;  /* 0x0000002700277308 */ /* 0x000e620000000800 */
[----:B------:R-:W-:Y:S02]  /*18790*/  FADD.FTZ R3, R79, R70 ;  /* 0x000000464f037221 */ /* 0x000fe40000010000 */
[C---:B------:R-:W-:Y:S01]  /*187a0*/  HMMA.16816.F32.BF16 R28, R40.reuse, R56, R28 ;  /* 0x00000038281c723c */ /* 0x040fe2000004181c */
[----:B------:R-:W3:Y:S03]  /*187b0*/  LDSM.16.MT88.4 R76, [R165+0x9800] ;  /* 0x00980000a54c783b */ /* 0x000ee60000004200 */
[----:B------:R-:W-:Y:S01]  /*187c0*/  FADD.FTZ R46, R75, R46 ;  /* 0x0000002e4b2e7221 */ /* 0x000fe20000010000 */
[----:B--2---:R-:W-:Y:S01]  /*187d0*/  F2FP.BF16.PACK_AB R70, R45, R44 ;  /* 0x0000002c2d46723e */ /* 0x004fe200000010ff */
[----:B------:R-:W-:Y:S02]  /*187e0*/  FADD.FTZ R80, R80, R3 ;  /* 0x0000000350507221 */ /* 0x000fe40000010000 */
[----:B------:R-:W-:Y:S01]  /*187f0*/  FADD.FTZ R83, R83, R46 ;  /* 0x0000002e53537221 */ /* 0x000fe20000010000 */
[----:B------:R-:W-:Y:S03]  /*18800*/  HMMA.16816.F32.BF16 R32, R40, R58, R32 ;  /* 0x0000003a2820723c */ /* 0x000fe60000041820 */
[----:B------:R-:W-:Y:S02]  /*18810*/  FADD.FTZ R3, R82, R83 ;  /* 0x0000005352037221 */ /* 0x000fe40000010000 */
[----:B------:R-:W-:Y:S02]  /*18820*/  FADD.FTZ R89, R89, R80 ;  /* 0x0000005059597221 */ /* 0x000fe40000010000 */
[----:B------:R-:W-:Y:S02]  /*18830*/  FADD.FTZ R40, R90, R3 ;  /* 0x000000035a287221 */ /* 0x000fe40000010000 */
[----:B------:R-:W-:Y:S03]  /*18840*/  FADD.FTZ R88, R88, R89 ;  /* 0x0000005958587221 */ /* 0x000fe60000010000 */
        /* <DEDUP_REMOVED lines=43> */
[----:B------:R-:W-:-:S05]  /*18b00*/  @P0 BRA `(.L_x_6202) ;  /* 0xffffc2d000000947 */ /* 0x000fca000383ffff */
.L_x_6198:
        /* <DEDUP_REMOVED lines=161> */
.L_x_6204:
[----:B--234-:R-:W-:Y:S05]  /*19520*/  BSYNC B0 ;  /* 0x0000000000007941 */ /* 0x01cfea0003800000 */
.L_x_6203:
        /* <DEDUP_REMOVED lines=35> */
.L_x_6205:
        /* <DEDUP_REMOVED lines=10> */
.L_x_7913:


//--------------------- .text._ZN5flash24flash_fwd_splitkv_kernelI23Flash_fwd_kernel_traitsILi64ELi64ELi128ELi4ELb0ELb0EN7cutlass10bfloat16_tE19Flash_kernel_traitsILi64ELi64ELi128ELi4ES3_EELb1ELb0ELb0ELb1ELb1ELb0ELb0ELb0EEEvNS_16Flash_fwd_paramsE --------------------------
	.section	.text._ZN5flash24flash_fwd_splitkv_kernelI23Flash_fwd_kernel_traitsILi64ELi64ELi128ELi4ELb0ELb0EN7cutlass10bfloat16_tE19Flash_kernel_traitsILi64ELi64ELi128ELi4ES3_EELb1ELb0ELb0ELb1ELb1ELb0ELb0ELb0EEEvNS_16Flash_fwd_paramsE,"ax",@progbits
	.sectioninfo	@"SHI_REGISTERS=190"
	.align	128
        .global         _ZN5flash24flash_fwd_splitkv_kernelI23Flash_fwd_kernel_traitsILi64ELi64ELi128ELi4ELb0ELb0EN7cutlass10bfloat16_tE19Flash_kernel_traitsILi64ELi64ELi128ELi4ES3_EELb1ELb0ELb0ELb1ELb1ELb0ELb0ELb0EEEvNS_16Flash_fwd_paramsE
        .type           _ZN5flash24flash_fwd_splitkv_kernelI23Flash_fwd_kernel_traitsILi64ELi64ELi128ELi4ELb0ELb0EN7cutlass10bfloat16_tE19Flash_kernel_traitsILi64ELi64ELi128ELi4ES3_EELb1ELb0ELb0ELb1ELb1ELb0ELb0ELb0EEEvNS_16Flash_fwd_paramsE,@function
        .size           _ZN5flash24flash_fwd_splitkv_kernelI23Flash_fwd_kernel_traitsILi64ELi64ELi128ELi4ELb0ELb0EN7cutlass10bfloat16_tE19Flash_kernel_traitsILi64ELi64ELi128ELi4ES3_EELb1ELb0ELb0ELb1ELb1ELb0ELb0ELb0EEEvNS_16Flash_fwd_paramsE,(.L_x_7914 - _ZN5flash24flash_fwd_splitkv_kernelI23Flash_fwd_kernel_traitsILi64ELi64ELi128ELi4ELb0ELb0EN7cutlass10bfloat16_tE19Flash_kernel_traitsILi64ELi64ELi128ELi4ES3_EELb1ELb0ELb0ELb1ELb1ELb0ELb0ELb0EEEvNS_16Flash_fwd_paramsE)
        .other          _ZN5flash24flash_fwd_splitkv_kernelI23Flash_fwd_kernel_traitsILi64ELi64ELi128ELi4ELb0ELb0EN7cutlass10bfloat16_tE19Flash_kernel_traitsILi64ELi64ELi128ELi4ES3_EELb1ELb0ELb0ELb1ELb1ELb0ELb0ELb0EEEvNS_16Flash_fwd_paramsE,@"STO_CUDA_ENTRY STV_DEFAULT"
_ZN5flash24flash_fwd_splitkv_kernelI23Flash_fwd_kernel_traitsILi64ELi64ELi128ELi4ELb0ELb0EN7cutlass10bfloat16_tE19Flash_kernel_traitsILi64ELi64ELi128ELi4ES3_EELb1ELb0ELb0ELb1ELb1ELb0ELb0ELb0EEEvNS_16Flash_fwd_paramsE:
.text._ZN5flash24flash_fwd_splitkv_kernelI23Flash_fwd_kernel_traitsILi64ELi64ELi128ELi4ELb0ELb0EN7cutlass10bfloat16_tE19Flash_kernel_traitsILi64ELi64ELi128ELi4ES3_EELb1ELb0ELb0ELb1ELb1ELb0ELb0ELb0EEEvNS_16Flash_fwd_paramsE:
[----:B------:R-:W-:Y:S02]  /*0000*/  MOV R1, c[0x0][0x28] ;  /* 0x00000a0000017a02 */ /* 0x000fe40000000f00 */
[----:B------:R-:W1:Y:S01]  /*0010*/  S2R R15, SR_CTAID.Y ;  /* 0x00000000000f7919 */ /* 0x000e620000002600 */
[----:B------:R-:W-:Y:S01]  /*0020*/  ISETP.NE.U32.AND P0, PT, RZ, c[0x0][0x250], PT ;  /* 0x00009400ff007a0c */ /* 0x000fe20003f05070 */
[----:B------:R-:W-:Y:S01]  /*0030*/  IMAD.MOV.U32 R19, RZ, RZ, RZ ;  /* 0x000000ffff137224 */ /* 0x000fe200078e00ff */
[----:B------:R-:W-:Y:S01]  /*0040*/  ISETP.NE.U32.AND P2, PT, RZ, c[0x0][0x258], PT ;  /* 0x00009600ff007a0c */ /* 0x000fe20003f45070 */
[----:B------:R-:W-:Y:S01]  /*0050*/  ULDC.64 UR10, c[0x0][0x118] ;  /* 0x00004600000a7ab9 */ /* 0x000fe20000000a00 */
[----:B------:R-:W-:Y:S02]  /*0060*/  ISETP.NE.AND.EX P0, PT, RZ, c[0x0][0x254], PT, P0 ;  /* 0x00009500ff007a0c */ /* 0x000fe40003f05300 */
[----:B------:R-:W-:-:S11]  /*0070*/  ISETP.NE.AND.EX P2, PT, RZ, c[0x0][0x25c], PT, P2 ;  /* 0x00009700ff007a0c */ /* 0x000fd60003f45320 */
[----:B------:R-:W-:Y:S02]  /*0080*/  @P0 IMAD.MOV.U32 R2, RZ, RZ, 0x4 ;  /* 0x00000004ff020424 */ /* 0x000fe400078e00ff */
[----:B------:R-:W-:Y:S02]  /*0090*/  @P2 IMAD.MOV.U32 R0, RZ, RZ, 0x4 ;  /* 0x00000004ff002424 */ /* 0x000fe400078e00ff */
[----:B-1----:R-:W-:-:S04]  /*00a0*/  @P0 IMAD.WIDE R2, R15, R2, c[0x0][0x250] ;  /* 0x000094000f020625 */ /* 0x002fc800078e0202 */
[----:B------:R-:W-:Y:S01]  /*00b0*/  @P2 IMAD.WIDE R4, R15, R0, c[0x0][0x258] ;  /* 0x000096000f042625 */ /* 0x000fe200078e0200 */
[----:B------:R-:W2:Y:S04]  /*00c0*/  @P0 LDG.E R19, [R2.64] ;  /* 0x0000000a02130981 */ /* 0x000ea8000c1e1900 */
[----:B------:R-:W2:Y:S01]  /*00d0*/  @P2 LDG.E R118, [R4.64] ;  /* 0x0000000a04762981 */ /* 0x000ea2000c1e1900 */
[----:B------:R-:W-:-:S03]  /*00e0*/  @!P2 ISETP.NE.U32.AND P1, PT, RZ, c[0x0][0x268], PT ;  /* 0x00009a00ff00aa0c */ /* 0x000fc60003f25070 */
[----:B------:R-:W1:Y:S01]  /*00f0*/  S2R R17, SR_CTAID.X ;  /* 0x0000000000117919 */ /* 0x000e620000002500 */
[----:B------:R-:W-:-:S04]  /*0100*/  @!P2 ISETP.NE.AND.EX P1, PT, RZ, c[0x0][0x26c], PT, P1 ;  /* 0x00009b00ff00aa0c */ /* 0x000fc80003f25310 */
[----:B------:R-:W-:Y:S01]  /*0110*/  @!P2 SEL R0, RZ, c[0x0][0x21c], !P1 ;  /* 0x00008700ff00aa07 */ /* 0x000fe20004800000 */
[----:B-1----:R-:W-:-:S05]  /*0120*/  IMAD.SHL.U32 R121, R17, 0x40, RZ ;  /* 0x0000004011797824 */ /* 0x002fca00078e00ff */
[----:B------:R-:W-:Y:S01]  /*0130*/  ISETP.GE.AND P0, PT, R121, c[0x0][0x214], PT ;  /* 0x0000850079007a0c */ /* 0x000fe20003f06270 */
[--C-:B--2---:R-:W-:Y:S01]  /*0140*/  @P2 IMAD.IADD R118, R118, 0x1, -R19.reuse ;  /* 0x0000000176762824 */ /* 0x104fe200078e0a13 */
[----:B------:R-:W-:-:S11]  /*0150*/  @!P2 IADD3 R118, R0, c[0x0][0x218], -R19 ;  /* 0x000086000076aa10 */ /* 0x000fd60007ffe813 */
        /* <DEDUP_REMOVED lines=25> */
[----:B------:R-:W-:Y:S01]  /*02f0*/  IMAD.WIDE.U32 R12, R0, c[0x0][0x1e8], RZ ;  /* 0x00007a00000c7a25 */ /* 0x000fe200078e00ff */
[----:B------:R-:W-:Y:S02]  /*0300*/  SHF.R.S32.HI R4, RZ, 0x1f, R121 ;  /* 0x0000001fff047819 */ /* 0x000fe40000011479 */
        /* <DEDUP_REMOVED lines=9> */
[----:B------:R-:W-:-:S02]  /*03a0*/  IMAD R2, R2, c[0x0][0x1e0], RZ ;  /* 0x0000780002027a24 */ /* 0x000fc400078e02ff */
[----:B------:R-:W-:Y:S01]  /*03b0*/  IMAD.SHL.U32 R10, R10, 0x8, RZ ;  /* 0x000000080a0a7824 */ /* 0x000fe200078e00ff */
[----:B------:R-:W-:Y:S01]  /*03c0*/  ISETP.GE.OR P4, PT, R3, R8, P5 ;  /* 0x000000080300720c */ /* 0x000fe20002f86670 */
[C---:B------:R-:W-:Y:S01]  /*03d0*/  IMAD R7, R15.reuse, c[0x0][0x1e4], R2 ;  /* 0x000079000f077a24 */ /* 0x040fe200078e0202 */
[----:B------:R-:W-:Y:S01]  /*03e0*/  SHF.R.S32.HI R2, RZ, 0x1f, R3 ;  /* 0x0000001fff027819 */ /* 0x000fe20000011403 */
[----:B------:R-:W-:Y:S01]  /*03f0*/  IMAD R4, R15, c[0x0][0x1c0], R14 ;  /* 0x000070000f047a24 */ /* 0x000fe200078e020e */
[----:B------:R-:W-:-:S03]  /*0400*/  SHF.R.S32.HI R11, RZ, 0x1f, R10 ;  /* 0x0000001fff0b7819 */ /* 0x000fc6000001140a */
[----:B------:R-:W-:Y:S02]  /*0410*/  IMAD R6, R2, c[0x0][0x1e8], RZ ;  /* 0x00007a0002067a24 */ /* 0x000fe400078e02ff */
[----:B------:R-:W-:-:S04]  /*0420*/  IMAD.WIDE.U32 R10, R121, c[0x0][0x1e8], R10 ;  /* 0x00007a00790a7a25 */ /* 0x000fc800078e000a */
[----:B------:R-:W-:Y:S01]  /*0430*/  IMAD.IADD R11, R11, 0x1, R5 ;  /* 0x000000010b0b7824 */ /* 0x000fe200078e0205 */
[----:B------:R-:W-:Y:S01]  /*0440*/  SHF.R.S32.HI R5, RZ, 0x1f, R14 ;  /* 0x0000001fff057819 */ /* 0x000fe2000001140e */
[----:B------:R-:W-:Y:S01]  /*0450*/  IMAD R4, R4, c[0x0][0x214], R121 ;  /* 0x0000850004047a24 */ /* 0x000fe200078e0279 */
[----:B------:R-:W-:Y:S01]  /*0460*/  @!P4 MOV R19, 0x7f800000 ;  /* 0x7f8000000013c802 */ /* 0x000fe20000000f00 */
[----:B------:R-:W-:-:S04]  /*0470*/  IMAD.WIDE.U32 R10, R15, c[0x0][0x1e0], R10 ;  /* 0x000078000f0a7a25 */ /* 0x000fc800078e000a */
[----:B------:R-:W-:Y:S02]  /*0480*/  IMAD R5, R5, c[0x0][0x1f0], RZ ;  /* 0x00007c0005057a24 */ /* 0x000fe400078e02ff */
[----:B------:R-:W-:Y:S01]  /*0490*/  IMAD.IADD R11, R11, 0x1, R7 ;  /* 0x000000010b0b7824 */ /* 0x000fe200078e0207 */
[----:B------:R-:W-:Y:S01]  /*04a0*/  IADD3 R7, R3, 0x10, RZ ;  /* 0x0000001003077810 */ /* 0x000fe20007ffe0ff */
[C---:B------:R-:W-:Y:S02]  /*04b0*/  IMAD R5, R14.reuse, c[0x0][0x1f4], R5 ;  /* 0x00007d000e057a24 */ /* 0x040fe400078e0205 */
[----:B------:R-:W-:Y:S01]  /*04c0*/  IMAD.WIDE.U32 R10, R14, c[0x0][0x1f0], R10 ;  /* 0x00007c000e0a7a25 */ /* 0x000fe200078e000a */
[----:B------:R-:W-:Y:S02]  /*04d0*/  ISETP.GE.OR P3, PT, R7, R8, P5 ;  /* 0x000000080700720c */ /* 0x000fe40002f66670 */
[----:B------:R-:W-:Y:S01]  /*04e0*/  IADD3 R7, R3, 0x20, RZ ;  /* 0x0000002003077810 */ /* 0x000fe20007ffe0ff */
[----:B------:R-:W-:-:S02]  /*04f0*/  IMAD.IADD R11, R11, 0x1, R5 ;  /* 0x000000010b0b7824 */ /* 0x000fc400078e0205 */
[C---:B------:R-:W-:Y:S02]  /*0500*/  IMAD R5, R3.reuse, c[0x0][0x1ec], R6 ;  /* 0x00007b0003057a24 */ /* 0x040fe400078e0206 */
[----:B------:R-:W-:-:S04]  /*0510*/  IMAD.WIDE.U32 R10, R3, c[0x0][0x1e8], R10 ;  /* 0x00007a00030a7a25 */ /* 0x000fc800078e000a */
[----:B------:R-:W-:Y:S01]  /*0520*/  IMAD.IADD R5, R11, 0x1, R5 ;  /* 0x000000010b057824 */ /* 0x000fe200078e0205 */
[----:B------:R-:W-:Y:S01]  /*0530*/  LEA R14, P0, R10, c[0x0][0x1d0], 0x1 ;  /* 0x000074000a0e7a11 */ /* 0x000fe200078008ff */
[----:B------:R-:W-:Y:S01]  /*0540*/  IMAD R6, R0, c[0x0][0x1ec], RZ ;  /* 0x00007b0000067a24 */ /* 0x000fe200078e02ff */
[----:B------:R-:W-:Y:S02]  /*0550*/  IADD3 R0, P1, R4, R3, RZ ;  /* 0x0000000304007210 */ /* 0x000fe40007f3e0ff */
[----:B------:R-:W-:Y:S02]  /*0560*/  LEA.HI.X R15, R10, c[0x0][0x1d4], R5, 0x1, P0 ;  /* 0x000075000a0f7a11 */ /* 0x000fe400000f0c05 */
[----:B------:R-:W-:Y:S02]  /*0570*/  IADD3 R5, R13, R6, RZ ;  /* 0x000000060d057210 */ /* 0x000fe40007ffe0ff */
[----:B------:R-:W-:Y:S01]  /*0580*/  IADD3 R10, P2, R14, R12, RZ ;  /* 0x0000000c0e0a7210 */ /* 0x000fe20007f5e0ff */
[----:B------:R1:W-:Y:S01]  /*0590*/  STG.E.128 [R14.64], RZ ;  /* 0x000000ff0e007986 */ /* 0x0003e2000c101d0a */
[----:B------:R-:W-:-:S02]  /*05a0*/  LEA.HI.X.SX32 R9, R4, R2, 0x1, P1 ;  /* 0x0000000204097211 */ /* 0x000fc400008f0eff */
[----:B------:R-:W-:Y:S01]  /*05b0*/  LEA R16, P0, R0, c[0x0][0x200], 0x2 ;  /* 0x0000800000107a11 */ /* 0x000fe200078010ff */
[----:B------:R-:W-:Y:S01]  /*05c0*/  IMAD.X R11, R5, 0x1, R15, P2 ;  /* 0x00000001050b7824 */ /* 0x000fe200010e060f */
[----:B------:R-:W-:Y:S02]  /*05d0*/  ISETP.GE.OR P2, PT, R7, R8, P5 ;  /* 0x000000080700720c */ /* 0x000fe40002f46670 */
[----:B------:R-:W-:Y:S02]  /*05e0*/  IADD3 R3, R3, 0x30, RZ ;  /* 0x0000003003037810 */ /* 0x000fe40007ffe0ff */
[----:B------:R-:W-:Y:S01]  /*05f0*/  IADD3 R6, P1, R10, R12, RZ ;  /* 0x0000000c0a067210 */ /* 0x000fe20007f3e0ff */
[----:B------:R1:W-:Y:S01]  /*0600*/  STG.E.128 [R10.64], RZ ;  /* 0x000000ff0a007986 */ /* 0x0003e2000c101d0a */
[----:B------:R-:W-:Y:S01]  /*0610*/  LEA.HI.X R17, R0, c[0x0][0x204], R9, 0x2, P0 ;  /* 0x0000810000117a11 */ /* 0x000fe200000f1409 */
[----:B------:R-:W-:Y:S01]  /*0620*/  @!P3 IMAD.MOV.U32 R9, RZ, RZ, 0x7f800000 ;  /* 0x7f800000ff09b424 */ /* 0x000fe200078e00ff */
[----:B------:R-:W-:Y:S01]  /*0630*/  ISETP.GE.OR P5, PT, R3, R8, P5 ;  /* 0x000000080300720c */ /* 0x000fe20002fa6670 */
[----:B------:R-:W-:Y:S01]  /*0640*/  IMAD.X R7, R11, 0x1, R5, P1 ;  /* 0x000000010b077824 */ /* 0x000fe200008e0605 */
[----:B------:R-:W-:-:S04]  /*0650*/  IADD3 R12, P0, R6, R12, RZ ;  /* 0x0000000c060c7210 */ /* 0x000fc80007f1e0ff */
[----:B------:R1:W-:Y:S01]  /*0660*/  STG.E.128 [R6.64], RZ ;  /* 0x000000ff06007986 */ /* 0x0003e2000c101d0a */
[----:B------:R-:W-:Y:S02]  /*0670*/  IMAD.X R13, R7, 0x1, R5, P0 ;  /* 0x00000001070d7824 */ /* 0x000fe400000e0605 */
[----:B------:R-:W-:-:S03]  /*0680*/  @!P2 IMAD.MOV.U32 R5, RZ, RZ, 0x7f800000 ;  /* 0x7f800000ff05a424 */ /* 0x000fc600078e00ff */
[----:B------:R1:W-:Y:S04]  /*0690*/  STG.E.128 [R12.64], RZ ;  /* 0x000000ff0c007986 */ /* 0x0003e8000c101d0a */
[----:B------:R1:W-:Y:S04]  /*06a0*/  @!P4 STG.E [R16.64], R19 ;  /* 0x000000131000c986 */ /* 0x0003e8000c10190a */
[----:B------:R1:W-:Y:S04]  /*06b0*/  @!P3 STG.E [R16.64+0x40], R9 ;  /* 0x000040091000b986 */ /* 0x0003e8000c10190a */
[----:B------:R1:W-:Y:S01]  /*06c0*/  @!P2 STG.E [R16.64+0x80], R5 ;  /* 0x000080051000a986 */ /* 0x0003e2000c10190a */
[----:B------:R-:W-:Y:S05]  /*06d0*/  @P5 EXIT ;  /* 0x000000000000594d */ /* 0x000fea0003800000 */
[----:B------:R-:W-:-:S05]  /*06e0*/  MOV R3, 0x7f800000 ;  /* 0x7f80000000037802 */ /* 0x000fca0000000f00 */
[----:B------:R-:W-:Y:S01]  /*06f0*/  STG.E [R16.64+0xc0], R3 ;  /* 0x0000c00310007986 */ /* 0x000fe2000c10190a */
[----:B------:R-:W-:Y:S05]  /*0700*/  EXIT ;  /* 0x000000000000794d */ /* 0x000fea0003800000 */
.L_x_6206:
[----:B-12---:R-:W-:Y:S01]  /*0710*/  ISETP.NE.U32.AND P0, PT, RZ, c[0x0][0x2b8], PT ;  /* 0x0000ae00ff007a0c */ /* 0x006fe20003f05070 */
        /* <DEDUP_REMOVED lines=18> */
.L_x_6207:
[----:B------:R-:W-:Y:S01]  /*0840*/  IABS R113, c[0x0][0x2d0] ;  /* 0x0000b40000717a13 */ /* 0x000fe20000000000 */
[----:B------:R-:W-:Y:S05]  /*0850*/  @P6 BRA `(.L_x_6208) ;  /* 0x000004a000006947 */ /* 0x000fea0003800000 */
[----:B------:R-:W2:Y:S01]  /*0860*/  I2F.RP R6, R113 ;  /* 0x0000007100067306 */ /* 0x000ea20000209400 */
[----:B------:R-:W-:Y:S01]  /*0870*/  LEA R8, R112, 0xffffff80, 0x7 ;  /* 0xffffff8070087811 */ /* 0x000fe200078e38ff */
[----:B-1----:R-:W-:-:S06]  /*0880*/  IMAD.MOV.U32 R4, RZ, RZ, RZ ;  /* 0x000000ffff047224 */ /* 0x002fcc00078e00ff */
[----:B--2---:R-:W1:Y:S02]  /*0890*/  MUFU.RCP R5, R6 ;  /* 0x0000000600057308 */ /* 0x004e640000001000 */
[----:B-1----:R-:W-:-:S06]  /*08a0*/  IADD3 R5, R5, 0xffffffe, RZ ;  /* 0x0ffffffe05057810 */ /* 0x002fcc0007ffe0ff */
[----:B------:R-:W1:Y:S02]  /*08b0*/  F2I.FTZ.U32.TRUNC.NTZ R5, R5 ;  /* 0x0000000500057305 */ /* 0x000e64000021f000 */
[----:B-1----:R-:W-:-:S04]  /*08c0*/  IMAD.MOV R2, RZ, RZ, -R5 ;  /* 0x000000ffff027224 */ /* 0x002fc800078e0a05 */
[----:B-----5:R-:W-:Y:S01]  /*08d0*/  IMAD R3, R2, R113, RZ ;  /* 0x0000007102037224 */ /* 0x020fe200078e02ff */
        /* <DEDUP_REMOVED lines=19> */
[----:B------:R-:W-:Y:S01]  /*0a10*/  IABS R2, c[0x0][0x1c8] ;  /* 0x0000720000027a13 */ /* 0x000fe20000000000 */
[----:B------:R-:W-:-:S03]  /*0a20*/  IMAD.MOV R3, RZ, RZ, -R3 ;  /* 0x000000ffff037224 */ /* 0x000fc600078e0a03 */
[----:B------:R-:W1:Y:S01]  /*0a30*/  I2F.RP R9, R2 ;  /* 0x0000000200097306 */ /* 0x000e620000209400 */
[----:B------:R-:W-:-:S07]  /*0a40*/  IMAD R8, R3, c[0x0][0x2d0], R8 ;  /* 0x0000b40003087a24 */ /* 0x000fce00078e0208 */
[----:B-1----:R-:W1:Y:S02]  /*0a50*/  MUFU.RCP R6, R9 ;  /* 0x0000000900067308 */ /* 0x002e640000001000 */
[----:B-1----:R-:W-:-:S06]  /*0a60*/  IADD3 R6, R6, 0xffffffe, RZ ;  /* 0x0ffffffe06067810 */ /* 0x002fcc0007ffe0ff */
[----:B------:R-:W1:Y:S02]  /*0a70*/  F2I.FTZ.U32.TRUNC.NTZ R7, R6 ;  /* 0x0000000600077305 */ /* 0x000e64000021f000 */
[----:B-1----:R-:W-:Y:S01]  /*0a80*/  IMAD.MOV R4, RZ, RZ, -R7 ;  /* 0x000000ffff047224 */ /* 0x002fe200078e0a07 */
[----:B------:R-:W-:-:S03]  /*0a90*/  MOV R6, RZ ;  /* 0x000000ff00067202 */ /* 0x000fc60000000f00 */
[----:B------:R-:W-:Y:S01]  /*0aa0*/  IMAD R5, R4, R2, RZ ;  /* 0x0000000204057224 */ /* 0x000fe200078e02ff */
[----:B------:R-:W-:-:S03]  /*0ab0*/  IABS R4, R14 ;  /* 0x0000000e00047213 */ /* 0x000fc60000000000 */
        /* <DEDUP_REMOVED lines=9> */
[----:B------:R-:W-:Y:S02]  /*0b50*/  SHF.R.S32.HI R7, RZ, 0x1f, R8 ;  /* 0x0000001fff077819 */ /* 0x000fe40000011408 */
[----:B------:R-:W-:-:S07]  /*0b60*/  ISETP.GE.AND P0, PT, R2, RZ, PT ;  /* 0x000000ff0200720c */ /* 0x000fce0003f06270 */
[----:B------:R-:W-:Y:S02]  /*0b70*/  @P1 IADD3 R5, R5, 0x1, RZ ;  /* 0x0000000105051810 */ /* 0x000fe40007ffe0ff */
[----:B------:R-:W-:-:S04]  /*0b80*/  ISETP.NE.AND P1, PT, RZ, c[0x0][0x1c8], PT ;  /* 0x00007200ff007a0c */ /* 0x000fc80003f25270 */
[----:B------:R-:W-:-:S09]  /*0b90*/  @!P0 IADD3 R5, -R5, RZ, RZ ;  /* 0x000000ff05058210 */ /* 0x000fd20007ffe1ff */
[----:B------:R-:W-:-:S04]  /*0ba0*/  @!P1 LOP3.LUT R5, RZ, c[0x0][0x1c8], RZ, 0x33, !PT ;  /* 0x00007200ff059a12 */ /* 0x000fc800078e33ff */
[----:B------:R-:W-:Y:S02]  /*0bb0*/  SHF.R.S32.HI R9, RZ, 0x1f, R5 ;  /* 0x0000001fff097819 */ /* 0x000fe40000011405 */
[----:B--2---:R-:W-:Y:S01]  /*0bc0*/  SHF.R.S32.HI R13, RZ, 0x1f, R18 ;  /* 0x0000001fff0d7819 */ /* 0x004fe20000011412 */
[----:B------:R-:W-:-:S04]  /*0bd0*/  IMAD.WIDE.U32 R10, R18, c[0x0][0x180], RZ ;  /* 0x00006000120a7a25 */ /* 0x000fc800078e00ff */
[C---:B------:R-:W-:Y:S02]  /*0be0*/  IMAD R3, R13.reuse, c[0x0][0x180], RZ ;  /* 0x000060000d037a24 */ /* 0x040fe400078e02ff */
[----:B------:R-:W-:Y:S02]  /*0bf0*/  IMAD R13, R13, c[0x0][0x188], RZ ;  /* 0x000062000d0d7a24 */ /* 0x000fe400078e02ff */
[----:B------:R-:W-:Y:S02]  /*0c00*/  IMAD R2, R18, c[0x0][0x184], R3 ;  /* 0x0000610012027a24 */ /* 0x000fe400078e0203 */
[----:B------:R-:W-:Y:S02]  /*0c10*/  IMAD R3, R7, c[0x0][0x198], RZ ;  /* 0x0000660007037a24 */ /* 0x000fe400078e02ff */
[----:B------:R-:W-:Y:S02]  /*0c20*/  IMAD.IADD R11, R11, 0x1, R2 ;  /* 0x000000010b0b7824 */ /* 0x000fe400078e0202 */
[----:B------:R-:W-:-:S02]  /*0c30*/  IMAD R3, R8, c[0x0][0x19c], R3 ;  /* 0x0000670008037a24 */ /* 0x000fc400078e0203 */
[----:B------:R-:W-:-:S04]  /*0c40*/  IMAD.WIDE.U32 R20, R8, c[0x0][0x198], R10 ;  /* 0x0000660008147a25 */ /* 0x000fc800078e000a */
[----:B------:R-:W-:Y:S01]  /*0c50*/  IMAD R2, R9, c[0x0][0x1b0], RZ ;  /* 0x00006c0009027a24 */ /* 0x000fe200078e02ff */
[----:B------:R-:W-:Y:S01]  /*0c60*/  IADD3 R21, R21, R3, RZ ;  /* 0x0000000315157210 */ /* 0x000fe20007ffe0ff */
[C---:B------:R-:W-:Y:S02]  /*0c70*/  IMAD R13, R18.reuse, c[0x0][0x18c], R13 ;  /* 0x00006300120d7a24 */ /* 0x040fe400078e020d */
[----:B------:R-:W-:Y:S02]  /*0c80*/  IMAD R11, R5, c[0x0][0x1b4], R2 ;  /* 0x00006d00050b7a24 */ /* 0x000fe400078e0202 */
[----:B------:R-:W-:-:S04]  /*0c90*/  IMAD.WIDE.U32 R18, R18, c[0x0][0x188], RZ ;  /* 0x0000620012127a25 */ /* 0x000fc800078e00ff */
[----:B------:R-:W-:Y:S01]  /*0ca0*/  IMAD.WIDE.U32 R2, R5, c[0x0][0x1b0], R20 ;  /* 0x00006c0005027a25 */ /* 0x000fe200078e0014 */
[----:B------:R-:W-:-:S03]  /*0cb0*/  IADD3 R13, R19, R13, RZ ;  /* 0x0000000d130d7210 */ /* 0x000fc60007ffe0ff */
[----:B------:R-:W-:Y:S01]  /*0cc0*/  IMAD.MOV.U32 R12, RZ, RZ, R18 ;  /* 0x000000ffff0c7224 */ /* 0x000fe200078e0012 */
[----:B------:R-:W-:Y:S01]  /*0cd0*/  MOV R10, R2 ;  /* 0x00000002000a7202 */ /* 0x000fe20000000f00 */
[----:B------:R-:W-:Y:S01]  /*0ce0*/  IMAD.IADD R11, R3, 0x1, R11 ;  /* 0x00000001030b7824 */ /* 0x000fe200078e020b */
[----:B------:R-:W-:Y:S05]  /*0cf0*/  BRA `(.L_x_6209) ;  /* 0x0000036000007947 */ /* 0x000fea0003800000 */
.L_x_6208:
[----:B------:R-:W-:Y:S02]  /*0d00*/  IABS R9, c[0x0][0x1c8] ;  /* 0x0000720000097a13 */ /* 0x000fe40000000000 */
[----:B------:R-:W-:Y:S02]  /*0d10*/  SHF.R.S32.HI R10, RZ, 0x1f, R19 ;  /* 0x0000001fff0a7819 */ /* 0x000fe40000011413 */
[----:B------:R-:W2:Y:S08]  /*0d20*/  I2F.RP R8, R9 ;  /* 0x0000000900087306 */ /* 0x000eb00000209400 */
[----:B--2---:R-:W2:Y:S02]  /*0d30*/  MUFU.RCP R6, R8 ;  /* 0x0000000800067308 */ /* 0x004ea40000001000 */
[----:B--2---:R-:W-:-:S02]  /*0d40*/  IADD3 R6, R6, 0xffffffe, RZ ;  /* 0x0ffffffe06067810 */ /* 0x004fc40007ffe0ff */
[----:B------:R-:W-:-:S04]  /*0d50*/  LEA R8, R112, 0xffffff80, 0x7 ;  /* 0xffffff8070087811 */ /* 0x000fc800078e38ff */
[----:B------:R-:W2:Y:S01]  /*0d60*/  F2I.FTZ.U32.TRUNC.NTZ R7, R6 ;  /* 0x0000000600077305 */ /* 0x000ea2000021f000 */
[----:B------:R-:W-:Y:S02]  /*0d70*/  IADD3 R12, P1, R19, R8, RZ ;  /* 0x00000008130c7210 */ /* 0x000fe40007f3e0ff */
[----:B--2---:R-:W-:Y:S01]  /*0d80*/  IADD3 R2, RZ, -R7, RZ ;  /* 0x80000007ff027210 */ /* 0x004fe20007ffe0ff */
[----:B------:R-:W-:-:S04]  /*0d90*/  IMAD.MOV.U32 R6, RZ, RZ, RZ ;  /* 0x000000ffff067224 */ /* 0x000fc800078e00ff */
[----:B-1----:R-:W-:Y:S01]  /*0da0*/  IMAD R4, R2, R9, RZ ;  /* 0x0000000902047224 */ /* 0x002fe200078e02ff */
[----:B------:R-:W-:-:S03]  /*0db0*/  IABS R2, R14 ;  /* 0x0000000e00027213 */ /* 0x000fc60000000000 */
[----:B------:R-:W-:Y:S01]  /*0dc0*/  IMAD.HI.U32 R5, R7, R4, R6 ;  /* 0x0000000407057227 */ /* 0x000fe200078e0006 */
[----:B------:R-:W-:Y:S02]  /*0dd0*/  MOV R4, R2 ;  /* 0x0000000200047202 */ /* 0x000fe40000000f00 */
[----:B------:R-:W-:-:S03]  /*0de0*/  SHF.R.S32.HI R7, RZ, 0x1f, R8 ;  /* 0x0000001fff077819 */ /* 0x000fc60000011408 */
[----:B------:R-:W-:-:S04]  /*0df0*/  IMAD.HI.U32 R5, R5, R4, RZ ;  /* 0x0000000405057227 */ /* 0x000fc800078e00ff */
[----:B------:R-:W-:-:S04]  /*0e00*/  IMAD.MOV R2, RZ, RZ, -R5 ;  /* 0x000000ffff027224 */ /* 0x000fc800078e0a05 */
[----:B------:R-:W-:-:S05]  /*0e10*/  IMAD R2, R9, R2, R4 ;  /* 0x0000000209027224 */ /* 0x000fca00078e0204 */
[----:B------:R-:W-:-:S13]  /*0e20*/  ISETP.GT.U32.AND P0, PT, R9, R2, PT ;  /* 0x000000020900720c */ /* 0x000fda0003f04070 */
        /* <DEDUP_REMOVED lines=9> */
[----:B------:R-:W-:Y:S01]  /*0ec0*/  IMAD R10, R19, c[0x0][0x1a4], R10 ;  /* 0x00006900130a7a24 */ /* 0x000fe200078e020a */
[----:B-----5:R-:W-:Y:S01]  /*0ed0*/  SHF.R.S32.HI R2, RZ, 0x1f, R3 ;  /* 0x0000001fff027819 */ /* 0x020fe20000011403 */
[----:B------:R-:W-:-:S02]  /*0ee0*/  IMAD R9, R12, c[0x0][0x19c], R9 ;  /* 0x000067000c097a24 */ /* 0x000fc400078e0209 */
[----:B------:R-:W-:Y:S02]  /*0ef0*/  IMAD.WIDE.U32 R12, R12, c[0x0][0x198], RZ ;  /* 0x000066000c0c7a25 */ /* 0x000fe400078e00ff */
[----:B------:R-:W-:Y:S02]  /*0f00*/  @P2 IADD3 R5, R5, 0x1, RZ ;  /* 0x0000000105052810 */ /* 0x000fe40007ffe0ff */
[----:B------:R-:W-:Y:S01]  /*0f10*/  IMAD R4, R2, c[0x0][0x180], RZ ;  /* 0x0000600002047a24 */ /* 0x000fe200078e02ff */
[----:B------:R-:W-:Y:S01]  /*0f20*/  IADD3 R13, R13, R9, RZ ;  /* 0x000000090d0d7210 */ /* 0x000fe20007ffe0ff */
[----:B------:R-:W-:-:S04]  /*0f30*/  IMAD.WIDE.U32 R18, R19, c[0x0][0x1a0], RZ ;  /* 0x0000680013127a25 */ /* 0x000fc800078e00ff */
[----:B------:R-:W-:Y:S01]  /*0f40*/  @!P1 IMAD.MOV R5, RZ, RZ, -R5 ;  /* 0x000000ffff059224 */ /* 0x000fe200078e0a05 */
[----:B------:R-:W-:Y:S01]  /*0f50*/  @!P0 LOP3.LUT R5, RZ, c[0x0][0x1c8], RZ, 0x33, !PT ;  /* 0x00007200ff058a12 */ /* 0x000fe200078e33ff */
[----:B------:R-:W-:Y:S01]  /*0f60*/  IMAD R4, R3, c[0x0][0x184], R4 ;  /* 0x0000610003047a24 */ /* 0x000fe200078e0204 */
[----:B------:R-:W-:Y:S01]  /*0f70*/  IADD3 R11, R19, R10, RZ ;  /* 0x0000000a130b7210 */ /* 0x000fe20007ffe0ff */
[----:B------:R-:W-:Y:S01]  /*0f80*/  IMAD.WIDE.U32 R12, R3, c[0x0][0x180], R12 ;  /* 0x00006000030c7a25 */ /* 0x000fe200078e000c */
[----:B------:R-:W-:Y:S02]  /*0f90*/  SHF.R.S32.HI R9, RZ, 0x1f, R5 ;  /* 0x0000001fff097819 */ /* 0x000fe40000011405 */
[----:B------:R-:W-:Y:S01]  /*0fa0*/  MOV R10, R18 ;  /* 0x00000012000a7202 */ /* 0x000fe20000000f00 */
[----:B------:R-:W-:Y:S01]  /*0fb0*/  IMAD R2, R2, c[0x0][0x188], RZ ;  /* 0x0000620002027a24 */ /* 0x000fe200078e02ff */
[----:B------:R-:W-:Y:S01]  /*0fc0*/  MOV R20, R12 ;  /* 0x0000000c00147202 */ /* 0x000fe20000000f00 */
[----:B------:R-:W-:-:S02]  /*0fd0*/  IMAD.IADD R21, R13, 0x1, R4 ;  /* 0x000000010d157824 */ /* 0x000fc400078e0204 */
[----:B------:R-:W-:Y:S02]  /*0fe0*/  IMAD R13, R3, c[0x0][0x18c], R2 ;  /* 0x00006300030d7a24 */ /* 0x000fe400078e0202 */
[----:B------:R-:W-:Y:S02]  /*0ff0*/  IMAD R2, R9, c[0x0][0x1b0], RZ ;  /* 0x00006c0009027a24 */ /* 0x000fe400078e02ff */
[----:B------:R-:W-:-:S04]  /*1000*/  IMAD.WIDE.U32 R18, R3, c[0x0][0x188], R10 ;  /* 0x0000620003127a25 */ /* 0x000fc800078e000a */
[----:B------:R-:W-:Y:S01]  /*1010*/  IMAD.WIDE.U32 R10, R5, c[0x0][0x1b0], R20 ;  /* 0x00006c00050a7a25 */ /* 0x000fe200078e0014 */
[----:B------:R-:W-:-:S03]  /*1020*/  MOV R12, R18 ;  /* 0x00000012000c7202 */ /* 0x000fc60000000f00 */
[----:B------:R-:W-:Y:S02]  /*1030*/  IMAD R2, R5, c[0x0][0x1b4], R2 ;  /* 0x00006d0005027a24 */ /* 0x000fe400078e0202 */
[----:B------:R-:W-:-:S03]  /*1040*/  IMAD.IADD R13, R19, 0x1, R13 ;  /* 0x00000001130d7824 */ /* 0x000fc600078e020d */
[----:B------:R-:W-:Y:S02]  /*1050*/  IADD3 R11, R11, R2, RZ ;  /* 0x000000020b0b7210 */ /* 0x000fe40007ffe0ff */
.L_x_6209:
        /* <DEDUP_REMOVED lines=8> */
[----:B------:R-:W-:Y:S01]  /*10e0*/  LOP3.LUT R2, R3, 0xfffffff8, RZ, 0xc0, !PT ;  /* 0xfffffff803027812 */ /* 0x000fe200078ec0ff */
[----:B------:R-:W-:Y:S01]  /*10f0*/  USHF.L.U64.HI UR5, UR4, UR8, UR5 ;  /* 0x0000000804057299 */ /* 0x000fe20008010205 */
[----:B------:R-:W-:Y:S01]  /*1100*/  SHF.R.S32.HI R24, RZ, 0x3, R3 ;  /* 0x00000003ff187819 */ /* 0x000fe20000011403 */
[----:B------:R-:W-:Y:S01]  /*1110*/  IMAD R6, R15, c[0x0][0x17c], R6 ;  /* 0x00005f000f067a24 */ /* 0x000fe200078e0206 */
[----:B------:R-:W-:Y:S01]  /*1120*/  LEA.HI R20, R4, R117, RZ, 0x6 ;  /* 0x0000007504147211 */ /* 0x000fe200078f30ff */
[----:B------:R-:W-:Y:S01]  /*1130*/  IMAD.IADD R97, R117, 0x1, -R2 ;  /* 0x0000000175617824 */ /* 0x000fe200078e0a02 */
[----:B------:R-:W-:Y:S01]  /*1140*/  SHF.R.S32.HI R21, RZ, 0x4, R18 ;  /* 0x00000004ff157819 */ /* 0x000fe20000011412 */
[----:B------:R-:W-:Y:S01]  /*1150*/  IMAD.SHL.U32 R19, R24, 0x40, RZ ;  /* 0x0000004018137824 */ /* 0x000fe200078e00ff */
[--C-:B------:R-:W-:Y:S01]  /*1160*/  SHF.R.S32.HI R25, RZ, 0x1f, R24.reuse ;  /* 0x0000001fff197819 */ /* 0x100fe20000011418 */
[----:B------:R-:W-:Y:S01]  /*1170*/  IMAD.SHL.U32 R166, R97, 0x8, RZ ;  /* 0x0000000861a67824 */ /* 0x000fe200078e00ff */
[----:B------:R-:W-:Y:S01]  /*1180*/  LEA.HI R2, R18, R21, RZ, 0x1 ;  /* 0x0000001512027211 */ /* 0x000fe200078f08ff */
[----:B------:R-:W-:Y:S01]  /*1190*/  IMAD.SHL.U32 R20, R20, 0x8, RZ ;  /* 0x0000000814147824 */ /* 0x000fe200078e00ff */
[----:B------:R-:W-:Y:S01]  /*11a0*/  LOP3.LUT R19, R19, 0x1c0, RZ, 0xc0, !PT ;  /* 0x000001c013137812 */ /* 0x000fe200078ec0ff */
[----:B------:R-:W-:Y:S01]  /*11b0*/  IMAD.WIDE R16, R17, 0x40, R24 ;  /* 0x0000004011107825 */ /* 0x000fe200078e0218 */
[--C-:B------:R-:W-:Y:S01]  /*11c0*/  SHF.R.S32.HI R167, RZ, 0x1f, R166.reuse ;  /* 0x0000001fffa77819 */ /* 0x100fe200000114a6 */
[----:B------:R-:W-:Y:S01]  /*11d0*/  ULDC.64 UR6, c[0x0][0x190] ;  /* 0x0000640000067ab9 */ /* 0x000fe20000000a00 */
[----:B------:R-:W-:Y:S01]  /*11e0*/  LOP3.LUT R22, R19, 0x38, R166, 0xf8, !PT ;  /* 0x0000003813167812 */ /* 0x000fe200078ef8a6 */
[----:B------:R-:W-:Y:S01]  /*11f0*/  USHF.L.U32 UR12, UR6, 0x5, URZ ;  /* 0x00000005060c7899 */ /* 0x000fe2000800063f */
[----:B------:R-:W-:Y:S01]  /*1200*/  SHF.R.U32.HI R19, RZ, 0x3, R19 ;  /* 0x00000003ff137819 */ /* 0x000fe20000011613 */
[----:B------:R-:W-:Y:S01]  /*1210*/  USHF.L.U64.HI UR7, UR6, UR8, UR7 ;  /* 0x0000000806077299 */ /* 0x000fe20008010207 */
[----:B------:R-:W-:-:S02]  /*1220*/  IADD3 R8, P0, R24, R8, RZ ;  /* 0x0000000818087210 */ /* 0x000fc40007f1e0ff */
[----:B------:R-:W-:Y:S01]  /*1230*/  LOP3.LUT R19, R22, R19, RZ, 0x3c, !PT ;  /* 0x0000001316137212 */ /* 0x000fe200078e3cff */
[----:B------:R-:W-:Y:S01]  /*1240*/  IMAD.WIDE.U32 R22, R15, c[0x0][0x178], R166 ;  /* 0x00005e000f167a25 */ /* 0x000fe200078e00a6 */
[----:B------:R-:W-:Y:S02]  /*1250*/  LOP3.LUT R18, R18, 0xfffffff0, RZ, 0xc0, !PT ;  /* 0xfffffff012127812 */ /* 0x000fe400078ec0ff */
[----:B------:R-:W-:Y:S01]  /*1260*/  LOP3.LUT R19, R19, 0x7ffffe00, R20, 0xf8, !PT ;  /* 0x7ffffe0013137812 */ /* 0x000fe200078ef814 */
[----:B------:R-:W-:Y:S01]  /*1270*/  IMAD.X R7, R25, 0x1, R7, P0 ;  /* 0x0000000119077824 */ /* 0x000fe200000e0607 */
[----:B------:R-:W-:Y:S01]  /*1280*/  IADD3 R20, P1, R166, R10, RZ ;  /* 0x0000000aa6147210 */ /* 0x000fe20007f3e0ff */
[----:B------:R-:W-:Y:S01]  /*1290*/  IMAD.IADD R18, R117, 0x1, -R18 ;  /* 0x0000000175127824 */ /* 0x000fe200078e0a12 */
[----:B------:R-:W-:Y:S01]  /*12a0*/  LOP3.LUT R2, R2, 0xfffffffe, RZ, 0xc0, !PT ;  /* 0xfffffffe02027812 */ /* 0x000fe200078ec0ff */
[----:B------:R-:W-:Y:S01]  /*12b0*/  IMAD R15, R25, c[0x0][0x198], RZ ;  /* 0x00006600190f7a24 */ /* 0x000fe200078e02ff */
[----:B------:R-:W-:Y:S01]  /*12c0*/  SHF.R.S32.HI R10, RZ, 0x1f, R14 ;  /* 0x0000001fff0a7819 */ /* 0x000fe2000001140e */
[----:B------:R-:W-:Y:S01]  /*12d0*/  IMAD.IADD R23, R23, 0x1, R6 ;  /* 0x0000000117177824 */ /* 0x000fe200078e0206 */
[----:B------:R-:W-:Y:S01]  /*12e0*/  IADD3 R12, P0, R166, R12, RZ ;  /* 0x0000000ca60c7210 */ /* 0x000fe20007f1e0ff */
[----:B------:R-:W-:Y:S01]  /*12f0*/  IMAD.IADD R2, R21, 0x1, -R2 ;  /* 0x0000000115027824 */ /* 0x000fe200078e0a02 */
[----:B------:R-:W-:Y:S01]  /*1300*/  LEA.HI R119, R4, R117, RZ, 0x5 ;  /* 0x0000007504777211 */ /* 0x000fe200078f28ff */
[----:B------:R-:W-:-:S02]  /*1310*/  IMAD R25, R10, c[0x0][0x1a8], RZ ;  /* 0x00006a000a197a24 */ /* 0x000fc400078e02ff */
[----:B------:R-:W-:Y:S01]  /*1320*/  IMAD.X R21, R167, 0x1, R11, P1 ;  /* 0x00000001a7157824 */ /* 0x000fe200008e060b */
[----:B------:R-:W-:Y:S01]  /*1330*/  SHF.R.S32.HI R11, RZ, 0x1f, R18 ;  /* 0x0000001fff0b7819 */ /* 0x000fe20000011412 */
[----:B------:R-:W-:Y:S01]  /*1340*/  IMAD R10, R9, c[0x0][0x1b8], RZ ;  /* 0x00006e00090a7a24 */ /* 0x000fe200078e02ff */
[----:B------:R-:W-:Y:S01]  /*1350*/  SHF.R.S32.HI R116, RZ, 0x5, R119 ;  /* 0x00000005ff747819 */ /* 0x000fe20000011477 */
[----:B------:R-:W-:Y:S01]  /*1360*/  IMAD.X R13, R167, 0x1, R13, P0 ;  /* 0x00000001a70d7824 */ /* 0x000fe200000e060d */
[----:B------:R-:W-:Y:S01]  /*1370*/  LEA.HI R6, R11, R18, RZ, 0x3 ;  /* 0x000000120b067211 */ /* 0x000fe200078f18ff */
[C---:B------:R-:W-:Y:S01]  /*1380*/  IMAD R25, R14.reuse, c[0x0][0x1ac], R25 ;  /* 0x00006b000e197a24 */ /* 0x040fe200078e0219 */
[----:B------:R-:W-:Y:S01]  /*1390*/  SHF.R.S32.HI R171, RZ, 0x1f, R119 ;  /* 0x0000001fffab7819 */ /* 0x000fe20000011477 */
[----:B------:R-:W-:Y:S01]  /*13a0*/  IMAD.WIDE.U32 R22, R14, c[0x0][0x1a8], R22 ;  /* 0x00006a000e167a25 */ /* 0x000fe200078e0016 */
[----:B------:R-:W-:Y:S02]  /*13b0*/  LOP3.LUT R9, R6, 0xfffffff8, RZ, 0xc0, !PT ;  /* 0xfffffff806097812 */ /* 0x000fe400078ec0ff */
[----:B------:R-:W-:Y:S01]  /*13c0*/  LEA.HI R171, R171, R116, RZ, 0x2 ;  /* 0x00000074abab7211 */ /* 0x000fe200078f10ff */
[----:B------:R-:W-:-:S02]  /*13d0*/  IMAD R10, R5, c[0x0][0x1bc], R10 ;  /* 0x00006f00050a7a24 */ /* 0x000fc400078e020a */
[----:B------:R-:W-:Y:S01]  /*13e0*/  IMAD.WIDE.U32 R12, R5, c[0x0][0x1b8], R12 ;  /* 0x00006e00050c7a25 */ /* 0x000fe200078e000c */
[----:B------:R-:W-:-:S03]  /*13f0*/  LOP3.LUT R171, R171, 0xfffffffc, RZ, 0xc0, !PT ;  /* 0xfffffffcabab7812 */ /* 0x000fc600078ec0ff */
[C---:B------:R-:W-:Y:S02]  /*1400*/  IMAD R15, R24.reuse, c[0x0][0x19c], R15 ;  /* 0x00006700180f7a24 */ /* 0x040fe400078e020f */
[----:B------:R-:W-:-:S04]  /*1410*/  IMAD.WIDE.U32 R20, R24, c[0x0][0x198], R20 ;  /* 0x0000660018147a25 */ /* 0x000fc800078e0014 */
[----:B------:R-:W-:Y:S01]  /*1420*/  IMAD R5, R17, c[0x0][0x190], RZ ;  /* 0x0000640011057a24 */ /* 0x000fe200078e02ff */
[----:B------:R-:W-:Y:S01]  /*1430*/  LEA R162, P0, R20, c[0x0][0x168], 0x1 ;  /* 0x00005a0014a27a11 */ /* 0x000fe200078008ff */
[----:B------:R-:W-:Y:S02]  /*1440*/  IMAD.IADD R23, R23, 0x1, R25 ;  /* 0x0000000117177824 */ /* 0x000fe400078e0219 */
[----:B------:R-:W-:Y:S02]  /*1450*/  IMAD.IADD R15, R21, 0x1, R15 ;  /* 0x00000001150f7824 */ /* 0x000fe400078e020f */
[C---:B------:R-:W-:Y:S02]  /*1460*/  IMAD R5, R16.reuse, c[0x0][0x194], R5 ;  /* 0x0000650010057a24 */ /* 0x040fe400078e0205 */
[----:B------:R-:W-:Y:S01]  /*1470*/  IMAD.WIDE.U32 R16, R16, c[0x0][0x190], R22 ;  /* 0x0000640010107a25 */ /* 0x000fe200078e0016 */
[----:B------:R-:W-:-:S03]  /*1480*/  LEA.HI.X R163, R20, c[0x0][0x16c], R15, 0x1, P0 ;  /* 0x00005b0014a37a11 */ /* 0x000fc600000f0c0f */
[----:B------:R-:W-:Y:S02]  /*1490*/  IMAD.IADD R96, R18, 0x1, -R9 ;  /* 0x0000000112607824 */ /* 0x000fe400078e0a09 */
[----:B------:R-:W-:Y:S01]  /*14a0*/  IMAD.IADD R13, R13, 0x1, R10 ;  /* 0x000000010d0d7824 */ /* 0x000fe200078e020a */
[----:B------:R-:W-:Y:S01]  /*14b0*/  LEA R10, P0, R16, c[0x0][0x160], 0x1 ;  /* 0x00005800100a7a11 */ /* 0x000fe200078008ff */
[----:B------:R-:W-:Y:S02]  /*14c0*/  IMAD.IADD R9, R17, 0x1, R5 ;  /* 0x0000000111097824 */ /* 0x000fe400078e0205 */
[----:B------:R-:W-:Y:S01]  /*14d0*/  IMAD R7, R7, c[0x0][0x1a0], RZ ;  /* 0x0000680007077a24 */ /* 0x000fe200078e02ff */
[----:B------:R-:W-:Y:S01]  /*14e0*/  IADD3 R14, P1, R10, UR12, RZ ;  /* 0x0000000c0a0e7c10 */ /* 0x000fe2000ff3e0ff */
[----:B------:R-:W-:Y:S01]  /*14f0*/  IMAD.WIDE.U32 R12, R8, c[0x0][0x1a0], R12 ;  /* 0x00006800080c7a25 */ /* 0x000fe200078e000c */
[----:B------:R-:W-:-:S03]  /*1500*/  LEA.HI.X R11, R16, c[0x0][0x164], R9, 0x1, P0 ;  /* 0x00005900100b7a11 */ /* 0x000fc600000f0c09 */
[----:B------:R-:W-:Y:S01]  /*1510*/  IMAD R5, R8, c[0x0][0x1a4], R7 ;  /* 0x0000690008057a24 */ /* 0x000fe200078e0207 */
[----:B------:R-:W-:Y:S01]  /*1520*/  IADD3 R8, P0, R162, UR9, RZ ;  /* 0x00000009a2087c10 */ /* 0x000fe2000ff1e0ff */
[----:B------:R-:W-:Y:S01]  /*1530*/  IMAD.SHL.U32 R165, R19, 0x2, RZ ;  /* 0x0000000213a57824 */ /* 0x000fe200078e00ff */
[----:B------:R-:W-:Y:S01]  /*1540*/  IADD3.X R15, R11, UR7, RZ, P1, !PT ;  /* 0x000000070b0f7c10 */ /* 0x000fe20008ffe4ff */
[----:B------:R-:W-:Y:S01]  /*1550*/  IMAD.IADD R159, R13, 0x1, R5 ;  /* 0x000000010d9f7824 */ /* 0x000fe200078e0205 */
[----:B------:R-:W-:Y:S01]  /*1560*/  IADD3.X R9, R163, UR5, RZ, P0, !PT ;  /* 0x00000005a3097c10 */ /* 0x000fe200087fe4ff */
[----:B------:R-:W-:Y:S01]  /*1570*/  IMAD.SHL.U32 R7, R97, 0x40, RZ ;  /* 0x0000004061077824 */ /* 0x000fe200078e00ff */
[----:B------:R-:W-:Y:S01]  /*1580*/  IADD3 R16, P0, R8, UR9, RZ ;  /* 0x0000000908107c10 */ /* 0x000fe2000ff1e0ff */
[----:B------:R-:W-:Y:S01]  /*1590*/  @!PT LDS RZ, [RZ] ;  /* 0x00000000fffff984 */ /* 0x000fe20000000800 */
[----:B------:R-:W-:Y:S01]  /*15a0*/  @!PT LDS RZ, [RZ] ;  /* 0x00000000fffff984 */ /* 0x000fe20000000800 */
[----:B------:R-:W-:Y:S01]  /*15b0*/  @!PT LDS RZ, [RZ] ;  /* 0x00000000fffff984 */ /* 0x000fe20000000800 */
[----:B------:R1:W-:Y:S01]  /*15c0*/  LDGSTS.E.BYPASS.LTC128B.128 [R165], [R10.64] ;  /* 0x000000000aa57fae */ /* 0x0003e2000b901d4a */
[----:B------:R-:W-:Y:S01]  /*15d0*/  IADD3 R20, P1, R14, UR12, RZ ;  /* 0x0000000c0e147c10 */ /* 0x000fe2000ff3e0ff */
[----:B------:R-:W-:Y:S01]  /*15e0*/  IMAD.SHL.U32 R5, R2, 0x8, RZ ;  /* 0x0000000802057824 */ /* 0x000fe200078e00ff */
[----:B------:R-:W-:Y:S01]  /*15f0*/  IADD3.X R17, R9, UR5, RZ, P0, !PT ;  /* 0x0000000509117c10 */ /* 0x000fe200087fe4ff */
[----:B------:R2:W-:Y:S01]  /*1600*/  LDGSTS.E.BYPASS.LTC128B.128 [R165+0x800], [R14.64] ;  /* 0x008000000ea57fae */ /* 0x0005e2000b901d4a */
[----:B------:R-:W-:Y:S01]  /*1610*/  IADD3 R22, P0, R16, UR9, RZ ;  /* 0x0000000910167c10 */ /* 0x000fe2000ff1e0ff */
[----:B------:R-:W-:Y:S01]  /*1620*/  IMAD.SHL.U32 R115, R6, 0x40, RZ ;  /* 0x0000004006737824 */ /* 0x000fe200078e00ff */
[----:B------:R-:W-:Y:S01]  /*1630*/  IADD3.X R21, R15, UR7, RZ, P1, !PT ;  /* 0x000000070f157c10 */ /* 0x000fe20008ffe4ff */
[----:B------:R-:W-:Y:S01]  /*1640*/  IMAD.IADD R171, R116, 0x1, -R171 ;  /* 0x0000000174ab7824 */ /* 0x000fe200078e0aab */
[----:B------:R-:W-:-:S02]  /*1650*/  IADD3.X R23, R17, UR5, RZ, P0, !PT ;  /* 0x0000000511177c10 */ /* 0x000fc400087fe4ff */
[----:B------:R-:W-:Y:S01]  /*1660*/  IADD3 R18, P1, R20, UR12, RZ ;  /* 0x0000000c14127c10 */ /* 0x000fe2000ff3e0ff */
[----:B------:R3:W-:Y:S01]  /*1670*/  LDGSTS.E.BYPASS.LTC128B.128 [R165+0x1000], [R20.64] ;  /* 0x0100000014a57fae */ /* 0x0007e2000b901d4a */
[----:B------:R-:W-:Y:S02]  /*1680*/  LOP3.LUT R115, R115, 0xfffffe00, RZ, 0xc0, !PT ;  /* 0xfffffe0073737812 */ /* 0x000fe400078ec0ff */
[----:B------:R-:W-:Y:S01]  /*1690*/  IADD3.X R19, R21, UR7, RZ, P1, !PT ;  /* 0x0000000715137c10 */ /* 0x000fe20008ffe4ff */
[----:B------:R-:W-:Y:S01]  /*16a0*/  ULDC.64 UR6, c[0x0][0x1a0] ;  /* 0x0000680000067ab9 */ /* 0x000fe20000000a00 */
[----:B------:R-:W-:Y:S01]  /*16b0*/  LOP3.LUT P1, RZ, R96, 0x2, RZ, 0xc0, !PT ;  /* 0x0000000260ff7812 */ /* 0x000fe2000782c0ff */
[----:B------:R-:W-:Y:S02]  /*16c0*/  USHF.L.U32 UR12, UR6, 0x5, URZ ;  /* 0x00000005060c7899 */ /* 0x000fe4000800063f */
[----:B------:R4:W-:Y:S01]  /*16d0*/  LDGSTS.E.BYPASS.LTC128B.128 [R165+0x1800], [R18.64] ;  /* 0x0180000012a57fae */ /* 0x0009e2000b901d4a */
[----:B------:R-:W-:-:S03]  /*16e0*/  USHF.L.U64.HI UR7, UR6, UR8, UR7 ;  /* 0x0000000806077299 */ /* 0x000fc60008010207 */
        /* <DEDUP_REMOVED lines=8> */
[----:B------:R-:W-:Y:S01]  /*1770*/  IADD3 R24, P0, R14, UR9, RZ ;  /* 0x000000090e187c10 */ /* 0x000fe2000ff1e0ff */
[----:B------:R2:W-:Y:S01]  /*1780*/  LDGSTS.E.BYPASS.LTC128B.128 [R165+0x4000], [R10.64] ;  /* 0x040000000aa57fae */ /* 0x0005e2000b901d4a */
[----:B---3--:R-:W-:Y:S02]  /*1790*/  LOP3.LUT R20, R7, 0x1c0, RZ, 0xc0, !PT ;  /* 0x000001c007147812 */ /* 0x008fe400078ec0ff */
[----:B------:R-:W-:Y:S01]  /*17a0*/  IADD3.X R25, R15, UR5, RZ, P0, !PT ;  /* 0x000000050f197c10 */ /* 0x000fe200087fe4ff */
[----:B------:R3:W-:Y:S01]  /*17b0*/  LDGSTS.E.BYPASS.LTC128B.128 [R165+0x4800], [R14.64] ;  /* 0x048000000ea57fae */ /* 0x0007e2000b901d4a */
[----:B----4-:R-:W-:-:S03]  /*17c0*/  IADD3 R18, P0, R24, UR9, RZ ;  /* 0x0000000918127c10 */ /* 0x010fc6000ff1e0ff */
[----:B------:R4:W-:Y:S01]  /*17d0*/  LDGSTS.E.BYPASS.LTC128B.128 [R165+0x5000], [R24.64] ;  /* 0x0500000018a57fae */ /* 0x0009e2000b901d4a */
[----:B------:R-:W-:Y:S02]  /*17e0*/  IADD3.X R19, R25, UR5, RZ, P0, !PT ;  /* 0x0000000519137c10 */ /* 0x000fe400087fe4ff */
[----:B------:R-:W-:Y:S02]  /*17f0*/  LEA R160, P0, R12, c[0x0][0x170], 0x1 ;  /* 0x00005c000ca07a11 */ /* 0x000fe400078008ff */
[----:B-1----:R-:W-:Y:S01]  /*1800*/  LOP3.LUT R8, R20, 0x8, R3, 0xf8, !PT ;  /* 0x0000000814087812 */ /* 0x002fe200078ef803 */
[----:B------:R1:W-:Y:S01]  /*1810*/  LDGSTS.E.BYPASS.LTC128B.128 [R165+0x5800], [R18.64] ;  /* 0x0580000012a57fae */ /* 0x0003e2000b901d4a */
[----:B------:R-:W-:Y:S01]  /*1820*/  LEA.HI.X R159, R12, c[0x0][0x174], R159, 0x1, P0 ;  /* 0x00005d000c9f7a11 */ /* 0x000fe200000f0c9f */
[----:B------:R-:W-:Y:S01]  /*1830*/  IMAD.MOV.U32 R158, RZ, RZ, R160 ;  /* 0x000000ffff9e7224 */ /* 0x000fe200078e00a0 */
[----:B------:R-:W-:Y:S01]  /*1840*/  IADD3 R12, P0, R160, UR12, RZ ;  /* 0x0000000ca00c7c10 */ /* 0x000fe2000ff1e0ff */
[----:B------:R-:W0:Y:S01]  /*1850*/  LDGDEPBAR ;  /* 0x00000000000079af */ /* 0x000e220000000000 */
[----:B------:R-:W-:-:S02]  /*1860*/  SHF.R.U32.HI R3, RZ, 0x3, R20 ;  /* 0x00000003ff037819 */ /* 0x000fc40000011614 */
[----:B------:R-:W-:Y:S02]  /*1870*/  IADD3.X R13, R159, UR7, RZ, P0, !PT ;  /* 0x000000079f0d7c10 */ /* 0x000fe400087fe4ff */
[----:B-----5:R-:W-:Y:S01]  /*1880*/  IADD3 R16, P0, R12, UR12, RZ ;  /* 0x0000000c0c107c10 */ /* 0x020fe2000ff1e0ff */
[----:B--2---:R-:W-:Y:S01]  /*1890*/  IMAD.SHL.U32 R10, R96, 0x40, RZ ;  /* 0x00000040600a7824 */ /* 0x004fe200078e00ff */
[----:B------:R-:W-:Y:S02]  /*18a0*/  LOP3.LUT R3, R8, R3, RZ, 0x3c, !PT ;  /* 0x0000000308037212 */ /* 0x000fe400078e3cff */
[----:B------:R-:W-:Y:S02]  /*18b0*/  IADD3.X R17, R13, UR7, RZ, P0, !PT ;  /* 0x000000070d117c10 */ /* 0x000fe400087fe4ff */
[----:B------:R-:W-:Y:S01]  /*18c0*/  LOP3.LUT R10, R10, 0x1c0, RZ, 0xc0, !PT ;  /* 0x000001c00a0a7812 */ /* 0x000fe200078ec0ff */
[----:B------:R-:W-:Y:S02]  /*18d0*/  IMAD R2, R2, 0x200, R3 ;  /* 0x0000020002027824 */ /* 0x000fe400078e0203 */
[----:B------:R-:W-:Y:S01]  /*18e0*/  IMAD R3, R116, 0x400, R115 ;  /* 0x0000040074037824 */ /* 0x000fe200078e0273 */
[----:B------:R-:W-:Y:S01]  /*18f0*/  LOP3.LUT R5, R10, 0x8, R5, 0xf8, !PT ;  /* 0x000000080a057812 */ /* 0x000fe200078ef805 */
[----:B------:R-:W-:Y:S01]  /*1900*/  IMAD.SHL.U32 R4, R2, 0x2, RZ ;  /* 0x0000000202047824 */ /* 0x000fe200078e00ff */
[----:B------:R-:W-:-:S02]  /*1910*/  SHF.R.U32.HI R114, RZ, 0x3, R10 ;  /* 0x00000003ff727819 */ /* 0x000fc4000001160a */
[----:B------:R-:W-:Y:S02]  /*1920*/  IADD3 R10, P0, R16, UR12, RZ ;  /* 0x0000000c100a7c10 */ /* 0x000fe4000ff1e0ff */
[----:B------:R-:W-:Y:S01]  /*1930*/  LOP3.LUT R114, R5, R114, RZ, 0x3c, !PT ;  /* 0x0000007205727212 */ /* 0x000fe200078e3cff */
[----:B------:R-:W-:-:S04]  /*1940*/  DEPBAR.LE SB0, 0x0 ;  /* 0x000080000000791a */ /* 0x000fc80000000000 */
[----:B------:R-:W-:Y:S01]  /*1950*/  BAR.SYNC.DEFER_BLOCKING 0x0 ;  /* 0x0000000000007b1d */ /* 0x000fe20000010000 */
[----:B------:R-:W-:Y:S02]  /*1960*/  IADD3.X R11, R17, UR7, RZ, P0, !PT ;  /* 0x00000007110b7c10 */ /* 0x000fe400087fe4ff */
[----:B------:R-:W-:Y:S02]  /*1970*/  IADD3 R8, P0, R10, UR12, RZ ;  /* 0x0000000c0a087c10 */ /* 0x000fe4000ff1e0ff */
[----:B------:R-:W-:Y:S01]  /*1980*/  LEA R157, R2, 0x2000, 0x1 ;  /* 0x00002000029d7811 */ /* 0x000fe200078e08ff */
[----:B------:R-:W-:Y:S01]  /*1990*/  IMAD.MOV.U32 R2, RZ, RZ, 0x40 ;  /* 0x00000040ff027424 */ /* 0x000fe200078e00ff */
[----:B------:R-:W-:Y:S02]  /*19a0*/  IADD3.X R9, R11, UR7, RZ, P0, !PT ;  /* 0x000000070b097c10 */ /* 0x000fe400087fe4ff */
[----:B---3--:R-:W-:Y:S02]  /*19b0*/  IADD3 R14, P0, R8, UR12, RZ ;  /* 0x0000000c080e7c10 */ /* 0x008fe4000ff1e0ff */
[----:B------:R-:W-:-:S02]  /*19c0*/  IADD3 R153, R157, 0x40, RZ ;  /* 0x000000409d997810 */ /* 0x000fc40007ffe0ff */
[----:B------:R-:W-:Y:S01]  /*19d0*/  IADD3.X R15, R9, UR7, RZ, P0, !PT ;  /* 0x00000007090f7c10 */ /* 0x000fe200087fe4ff */
[----:B------:R-:W-:Y:S01]  /*19e0*/  @!PT LDS RZ, [RZ] ;  /* 0x00000000fffff984 */ /* 0x000fe20000000800 */
[----:B------:R-:W-:Y:S01]  /*19f0*/  @!PT LDS RZ, [RZ] ;  /* 0x00000000fffff984 */ /* 0x000fe20000000800 */
[----:B------:R-:W-:Y:S01]  /*1a00*/  @!PT LDS RZ, [RZ] ;  /* 0x00000000fffff984 */ /* 0x000fe20000000800 */
[----:B------:R2:W-:Y:S04]  /*1a10*/  LDGSTS.E.BYPASS.LTC128B.128 [R165+0x6000], [R158.64] ;  /* 0x060000009ea57fae */ /* 0x0005e8000b901d4a */
[----:B------:R3:W-:Y:S04]  /*1a20*/  LDGSTS.E.BYPASS.LTC128B.128 [R165+0x6800], [R12.64] ;  /* 0x068000000ca57fae */ /* 0x0007e8000b901d4a */
[----:B------:R1:W-:Y:S04]  /*1a30*/  LDGSTS.E.BYPASS.LTC128B.128 [R165+0x7000], [R16.64] ;  /* 0x0700000010a57fae */ /* 0x0003e8000b901d4a */
[----:B------:R5:W-:Y:S04]  /*1a40*/  LDGSTS.E.BYPASS.LTC128B.128 [R165+0x7800], [R10.64] ;  /* 0x078000000aa57fae */ /* 0x000be8000b901d4a */
[----:B------:R5:W-:Y:S04]  /*1a50*/  LDGSTS.E.BYPASS.LTC128B.128 [R165+0x8000], [R8.64] ;  /* 0x0800000008a57fae */ /* 0x000be8000b901d4a */
[----:B------:R1:W-:Y:S01]  /*1a60*/  LDGSTS.E.BYPASS.LTC128B.128 [R165+0x8800], [R14.64] ;  /* 0x088000000ea57fae */ /* 0x0003e2000b901d4a */
[----:B--2---:R-:W-:Y:S01]  /*1a70*/  IMAD.IADD R158, R3, 0x1, R114 ;  /* 0x00000001039e7824 */ /* 0x004fe200078e0272 */
[----:B------:R-:W-:-:S02]  /*1a80*/  SEL R3, R0, 0xffffffe0, !P1 ;  /* 0xffffffe000037807 */ /* 0x000fc40004800000 */
[----:B------:R-:W-:Y:S01]  /*1a90*/  LOP3.LUT P1, RZ, R96, 0x4, RZ, 0xc0, !PT ;  /* 0x0000000460ff7812 */ /* 0x000fe2000782c0ff */
[----:B------:R-:W-:Y:S01]  /*1aa0*/  IMAD.SHL.U32 R158, R158, 0x2, RZ ;  /* 0x000000029e9e7824 */ /* 0x000fe200078e00ff */
[----:B---3--:R-:W-:-:S03]  /*1ab0*/  IADD3 R12, P0, R14, UR12, RZ ;  /* 0x0000000c0e0c7c10 */ /* 0x008fc6000ff1e0ff */
[----:B------:R-:W-:Y:S01]  /*1ac0*/  IMAD.IADD R156, R158, 0x1, R3 ;  /* 0x000000019e9c7824 */ /* 0x000fe200078e0203 */
[----:B------:R-:W-:Y:S02]  /*1ad0*/  IADD3.X R13, R15, UR7, RZ, P0, !PT ;  /* 0x000000070f0d7c10 */ /* 0x000fe400087fe4ff */
[----:B------:R-:W-:-:S03]  /*1ae0*/  IADD3 R6, P0, R12, UR12, RZ ;  /* 0x0000000c0c067c10 */ /* 0x000fc6000ff1e0ff */
        /* <DEDUP_REMOVED lines=8> */
[----:B-----5:R-:W1:Y:S04]  /*1b70*/  LDSM.16.M88.4 R8, [R4+0x2800] ;  /* 0x002800000408783b */ /* 0x020e680000000200 */
[----:B------:R-:W4:Y:S04]  /*1b80*/  LDSM.16.M88.4 R20, [R4+0x2000] ;  /* 0x002000000414783b */ /* 0x000f280000000200 */
[----:B------:R-:W3:Y:S01]  /*1b90*/  LDSM.16.M88.4 R60, [R4+0x4000] ;  /* 0x00400000043c783b */ /* 0x000ee20000000200 */
[----:B------:R-:W-:-:S03]  /*1ba0*/  @P0 IADD3 R153, R157, -0x40, RZ ;  /* 0xffffffc09d990810 */ /* 0x000fc60007ffe0ff */
[----:B------:R-:W5:Y:S01]  /*1bb0*/  LDSM.16.M88.4 R76, [R4+0x3000] ;  /* 0x00300000044c783b */ /* 0x000f620000000200 */
[----:B------:R-:W-:Y:S01]  /*1bc0*/  IADD3 R147, R153, 0x800, RZ ;  /* 0x0000080099937810 */ /* 0x000fe20007ffe0ff */
[----:B------:R-:W-:Y:S01]  /*1bd0*/  IMAD.IADD R140, R0, 0x1, R153 ;  /* 0x00000001008c7824 */ /* 0x000fe200078e0299 */
[----:B------:R-:W-:Y:S01]  /*1be0*/  LOP3.LUT R0, R119, 0xffffffe0, RZ, 0xc0, !PT ;  /* 0xffffffe077007812 */ /* 0x000fe200078ec0ff */
[----:B------:R-:W3:Y:S01]  /*1bf0*/  LDSM.16.M88.4 R68, [R4+0x3800] ;  /* 0x003800000444783b */ /* 0x000ee20000000200 */
[C---:B------:R-:W-:Y:S02]  /*1c00*/  IADD3 R146, R153.reuse, 0x1000, RZ ;  /* 0x0000100099927810 */ /* 0x040fe40007ffe0ff */
[----:B------:R-:W-:Y:S01]  /*1c10*/  IADD3 R145, R153, 0x1800, RZ ;  /* 0x0000180099917810 */ /* 0x000fe20007ffe0ff */
[----:B------:R-:W-:Y:S01]  /*1c20*/  LDSM.16.M88.4 R80, [R156] ;  /* 0x000000009c50783b */ /* 0x000fe20000000200 */
[----:B------:R-:W-:Y:S01]  /*1c30*/  IMAD.IADD R0, R117, 0x1, -R0 ;  /* 0x0000000175007824 */ /* 0x000fe200078e0a00 */
[----:B------:R-:W-:Y:S01]  /*1c40*/  IADD3 R144, R153, 0x2000, RZ ;  /* 0x0000200099907810 */ /* 0x000fe20007ffe0ff */
[----:B------:R-:W-:Y:S01]  /*1c50*/  IMAD.SHL.U32 R117, R117, 0x2, RZ ;  /* 0x0000000275757824 */ /* 0x000fe200078e00ff */
[----:B------:R-:W3:Y:S01]  /*1c60*/  LDSM.16.M88.4 R84, [R155+0x800] ;  /* 0x000800009b54783b */ /* 0x000ee20000000200 */
[----:B------:R-:W-:-:S02]  /*1c70*/  IADD3 R143, R153, 0x2800, RZ ;  /* 0x00002800998f7810 */ /* 0x000fc40007ffe0ff */
[C---:B------:R-:W-:Y:S01]  /*1c80*/  IADD3 R142, R153.reuse, 0x3000, RZ ;  /* 0x00003000998e7810 */ /* 0x040fe20007ffe0ff */
[----:B------:R-:W-:Y:S01]  /*1c90*/  LDSM.16.M88.4 R52, [R4+0x4800] ;  /* 0x004800000434783b */ /* 0x000fe20000000200 */
[----:B------:R-:W-:-:S03]  /*1ca0*/  IADD3 R141, R153, 0x3800, RZ ;  /* 0x00003800998d7810 */ /* 0x000fc60007ffe0ff */
[----:B------:R-:W-:Y:S04]  /*1cb0*/  LDSM.16.M88.4 R44, [R4+0x5000] ;  /* 0x00500000042c783b */ /* 0x000fe80000000200 */
[----:B------:R-:W-:Y:S04]  /*1cc0*/  LDSM.16.M88.4 R92, [R4+0x5800] ;  /* 0x00580000045c783b */ /* 0x000fe80000000200 */
[----:B------:R-:W5:Y:S01]  /*1cd0*/  LDSM.16.M88.4 R88, [R155] ;  /* 0x000000009b58783b */ /* 0x000f620000000200 */
[C---:B-1----:R-:W-:Y:S03]  /*1ce0*/  HMMA.16816.F32.BF16 R12, R36.reuse, R8, RZ ;  /* 0x00000008240c723c */ /* 0x042fe600000418ff */
[----:B--2---:R-:W1:Y:S04]  /*1cf0*/  LDSM.16.M88.4 R4, [R155+0x2000] ;  /* 0x002000009b04783b */ /* 0x004e680000000200 */
[----:B------:R-:W2:Y:S01]  /*1d00*/  LDSM.16.M88.4 R32, [R155+0x1000] ;  /* 0x001000009b20783b */ /* 0x000ea20000000200 */
[C---:B------:R-:W-:Y:S03]  /*1d10*/  HMMA.16816.F32.BF16 R8, R36.reuse, R10, RZ ;  /* 0x0000000a2408723c */ /* 0x040fe600000418ff */
[----:B------:R-:W1:Y:S04]  /*1d20*/  LDSM.16.M88.4 R28, [R155+0x1800] ;  /* 0x001800009b1c783b */ /* 0x000e680000000200 */
[----:B------:R-:W-:Y:S01]  /*1d30*/  LDSM.16.M88.4 R108, [R155+0x3800] ;  /* 0x003800009b6c783b */ /* 0x000fe20000000200 */
[C---:B----4-:R-:W-:Y:S03]  /*1d40*/  HMMA.16816.F32.BF16 R24, R36.reuse, R20, RZ ;  /* 0x000000142418723c */ /* 0x050fe600000418ff */
[----:B------:R-:W-:Y:S04]  /*1d50*/  LDSM.16.M88.4 R104, [R153+0x1000] ;  /* 0x001000009968783b */ /* 0x000fe80000000200 */
[----:B------:R-:W-:Y:S01]  /*1d60*/  LDSM.16.M88.4 R96, [R153+0x1800] ;  /* 0x001800009960783b */ /* 0x000fe20000000200 */
[C---:B------:R-:W-:Y:S03]  /*1d70*/  HMMA.16816.F32.BF16 R20, R36.reuse, R22, RZ ;  /* 0x000000162414723c */ /* 0x040fe600000418ff */
[----:B------:R-:W0:Y:S05]  /*1d80*/  LDGDEPBAR ;  /* 0x00000000000079af */ /* 0x000e2a0000000000 */
[C---:B---3--:R-:W-:Y:S08]  /*1d90*/  HMMA.16816.F32.BF16 R64, R36.reuse, R60, RZ ;  /* 0x0000003c2440723c */ /* 0x048ff000000418ff */
[C---:B-----5:R-:W-:Y:S08]  /*1da0*/  HMMA.16816.F32.BF16 R16, R36.reuse, R76, RZ ;  /* 0x0000004c2410723c */ /* 0x060ff000000418ff */
[C---:B------:R-:W-:Y:S08]  /*1db0*/  HMMA.16816.F32.BF16 R72, R36.reuse, R68, RZ ;  /* 0x000000442448723c */ /* 0x040ff000000418ff */
[C---:B------:R-:W-:Y:S08]  /*1dc0*/  HMMA.16816.F32.BF16 R76, R36.reuse, R78, RZ ;  /* 0x0000004e244c723c */ /* 0x040ff000000418ff */
[----:B------:R-:W-:Y:S08]  /*1dd0*/  HMMA.16816.F32.BF16 R68, R36, R70, RZ ;  /* 0x000000462444723c */ /* 0x000ff000000418ff */
[C---:B------:R-:W-:Y:S08]  /*1de0*/  HMMA.16816.F32.BF16 R12, R80.reuse, R84, R12 ;  /* 0x00000054500c723c */ /* 0x040ff0000004180c */
[C---:B------:R-:W-:Y:S01]  /*1df0*/  HMMA.16816.F32.BF16 R8, R80.reuse, R86, R8 ;  /* 0x000000565008723c */ /* 0x040fe20000041808 */
[----:B------:R-:W3:Y:S07]  /*1e00*/  LDSM.16.M88.4 R84, [R155+0x3000] ;  /* 0x003000009b54783b */ /* 0x000eee0000000200 */
[C---:B------:R-:W-:Y:S08]  /*1e10*/  HMMA.16816.F32.BF16 R24, R80.reuse, R88, R24 ;  /* 0x000000585018723c */ /* 0x040ff00000041818 */
[C---:B------:R-:W-:Y:S01]  /*1e20*/  HMMA.16816.F32.BF16 R20, R80.reuse, R90, R20 ;  /* 0x0000005a5014723c */ /* 0x040fe20000041814 */
[----:B------:R-:W4:Y:S07]  /*1e30*/  LDSM.16.M88.4 R88, [R155+0x2800] ;  /* 0x002800009b58783b */ /* 0x000f2e0000000200 */
[----:B-1----:R-:W-:Y:S07]  /*1e40*/  HMMA.16816.F32.BF16 R64, R80, R4, R64 ;  /* 0x000000045040723c */ /* 0x002fee0000041840 */
[----:B------:R-:W-:Y:S01]  /*1e50*/  SEL R4, R2, 0xffffffc0, !P1 ;  /* 0xffffffc002047807 */ /* 0x000fe20004800000 */
[----:B------:R-:W-:Y:S01]  /*1e60*/  HMMA.16816.F32.BF16 R48, R36, R44, RZ ;  /* 0x0000002c2430723c */ /* 0x000fe200000418ff */
[----:B------:R-:W-:-:S03]  /*1e70*/  SHF.R.S32.HI R5, RZ, 0x1f, R0 ;  /* 0x0000001fff057819 */ /* 0x000fc60000011400 */
[----:B------:R-:W-:Y:S01]  /*1e80*/  IMAD.IADD R154, R158, 0x1, R4 ;  /* 0x000000019e9a7824 */ /* 0x000fe200078e0204 */
[----:B------:R-:W-:Y:S01]  /*1e90*/  LEA.HI R164, R5, R0, RZ, 0x2 ;  /* 0x0000000005a47211 */ /* 0x000fe200078f10ff */
[----:B------:R-:W-:Y:S02]  /*1ea0*/  IMAD R5, R116, 0x10, R121 ;  /* 0x0000001074057824 */ /* 0x000fe400078e0279 */
[----:B------:R-:W-:Y:S01]  /*1eb0*/  HMMA.16816.F32.BF16 R44, R36, R46, RZ ;  /* 0x0000002e242c723c */ /* 0x000fe200000418ff */
[----:B------:R-:W-:Y:S01]  /*1ec0*/  LDSM.16.M88.4 R100, [R154] ;  /* 0x000000009a64783b */ /* 0x000fe20000000200 */
[----:B------:R-:W-:Y:S01]  /*1ed0*/  IMAD.IADD R152, R3, 0x1, R154 ;  /* 0x0000000103987824 */ /* 0x000fe200078e029a */
[----:B------:R-:W-:Y:S01]  /*1ee0*/  SHF.R.S32.HI R164, RZ, 0x2, R164 ;  /* 0x00000002ffa47819 */ /* 0x000fe200000114a4 */
[----:B------:R-:W-:-:S03]  /*1ef0*/  IMAD.SHL.U32 R0, R112, 0x80, RZ ;  /* 0x0000008070007824 */ /* 0x000fc600078e00ff */
[----:B------:R-:W-:Y:S01]  /*1f00*/  IADD3 R5, R5, 0x1, R164 ;  /* 0x0000000105057810 */ /* 0x000fe20007ffe0a4 */
[----:B--2---:R-:W-:Y:S03]  /*1f10*/  HMMA.16816.F32.BF16 R16, R80, R32, R16 ;  /* 0x000000205010723c */ /* 0x004fe60000041810 */
[----:B------:R-:W-:-:S04]  /*1f20*/  IADD3 R5, R118, -c[0x0][0x214], R5 ;  /* 0x8000850076057a10 */ /* 0x000fc80007ffe005 */
[----:B------:R-:W-:Y:S01]  /*1f30*/  IADD3 R5, R5, c[0x0][0x2e8], RZ ;  /* 0x0000ba0005057a10 */ /* 0x000fe20007ffe0ff */
[C---:B------:R-:W-:Y:S01]  /*1f40*/  HMMA.16816.F32.BF16 R76, R80.reuse, R34, R76 ;  /* 0x00000022504c723c */ /* 0x040fe2000004184c */
[----:B------:R-:W1:Y:S07]  /*1f50*/  LDSM.16.M88.4 R32, [R153] ;  /* 0x000000009920783b */ /* 0x000e6e0000000200 */
[C---:B------:R-:W-:Y:S08]  /*1f60*/  HMMA.16816.F32.BF16 R72, R80.reuse, R28, R72 ;  /* 0x0000001c5048723c */ /* 0x040ff00000041848 */
[----:B------:R-:W-:Y:S01]  /*1f70*/  HMMA.16816.F32.BF16 R68, R80, R30, R68 ;  /* 0x0000001e5044723c */ /* 0x000fe20000041844 */
[----:B------:R-:W2:Y:S07]  /*1f80*/  LDSM.16.M88.4 R28, [R153+0x800] ;  /* 0x00080000991c783b */ /* 0x000eae0000000200 */
[C---:B------:R-:W-:Y:S08]  /*1f90*/  HMMA.16816.F32.BF16 R56, R36.reuse, R52, RZ ;  /* 0x000000342438723c */ /* 0x040ff000000418ff */
[C---:B------:R-:W-:Y:S08]  /*1fa0*/  HMMA.16816.F32.BF16 R60, R36.reuse, R62, RZ ;  /* 0x0000003e243c723c */ /* 0x040ff000000418ff */
[C---:B------:R-:W-:Y:S08]  /*1fb0*/  HMMA.16816.F32.BF16 R52, R36.reuse, R54, RZ ;  /* 0x000000362434723c */ /* 0x040ff000000418ff */
[C---:B------:R-:W-:Y:S08]  /*1fc0*/  HMMA.16816.F32.BF16 R40, R36.reuse, R92, RZ ;  /* 0x0000005c2428723c */ /* 0x040ff000000418ff */
[----:B------:R-:W-:Y:S01]  /*1fd0*/  HMMA.16816.F32.BF16 R36, R36, R94, RZ ;  /* 0x0000005e2424723c */ /* 0x000fe200000418ff */
[----:B------:R-:W-:Y:S07]  /*1fe0*/  LDSM.16.M88.4 R92, [R153+0x2000] ;  /* 0x00200000995c783b */ /* 0x000fee0000000200 */
[C---:B---3--:R-:W-:Y:S08]  /*1ff0*/  HMMA.16816.F32.BF16 R48, R80.reuse, R84, R48 ;  /* 0x000000545030723c */ /* 0x048ff00000041830 */
[C---:B------:R-:W-:Y:S01]  /*2000*/  HMMA.16816.F32.BF16 R44, R80.reuse, R86, R44 ;  /* 0x00000056502c723c */ /* 0x040fe2000004182c */
[----:B------:R-:W3:Y:S07]  /*2010*/  LDSM.16.M88.4 R84, [R153+0x3000] ;  /* 0x003000009954783b */ /* 0x000eee0000000200 */
[C---:B------:R-:W-:Y:S07]  /*2020*/  HMMA.16816.F32.BF16 R60, R80.reuse, R6, R60 ;  /* 0x00000006503c723c */ /* 0x040fee000004183c */
[C---:B------:R-:W-:Y:S01]  /*2030*/  IADD3 R7, R5.reuse, 0x8, RZ ;  /* 0x0000000805077810 */ /* 0x040fe20007ffe0ff */
[----:B----4-:R-:W-:Y:S01]  /*2040*/  HMMA.16816.F32.BF16 R56, R80, R88, R56 ;  /* 0x000000585038723c */ /* 0x010fe20000041838 */
[----:B------:R-:W-:-:S02]  /*2050*/  IMNMX R5, R5, R118, PT ;  /* 0x0000007605057217 */ /* 0x000fc40003800200 */
[----:B------:R-:W-:-:S05]  /*2060*/  IMNMX R2, R7, R118, PT ;  /* 0x0000007607027217 */ /* 0x000fca0003800200 */
[C---:B------:R-:W-:Y:S01]  /*2070*/  HMMA.16816.F32.BF16 R52, R80.reuse, R90, R52 ;  /* 0x0000005a5034723c */ /* 0x040fe20000041834 */
[----:B------:R-:W-:Y:S07]  /*2080*/  LDSM.16.M88.4 R88, [R153+0x2800] ;  /* 0x002800009958783b */ /* 0x000fee0000000200 */
[C---:B------:R-:W-:Y:S08]  /*2090*/  HMMA.16816.F32.BF16 R40, R80.reuse, R108, R40 ;  /* 0x0000006c5028723c */ /* 0x040ff00000041828 */
[----:B------:R-:W-:Y:S01]  /*20a0*/  HMMA.16816.F32.BF16 R36, R80, R110, R36 ;  /* 0x0000006e5024723c */ /* 0x000fe20000041824 */
[----:B------:R-:W4:Y:S07]  /*20b0*/  LDSM.16.M88.4 R80, [R153+0x3800] ;  /* 0x003800009950783b */ /* 0x000f2e0000000200 */
        /* <DEDUP_REMOVED lines=9> */
[C---:B----4-:R-:W-:Y:S08]  /*2150*/  HMMA.16816.F32.BF16 R40, R100.reuse, R80, R40 ;  /* 0x000000506428723c */ /* 0x050ff00000041828 */
[C---:B------:R-:W-:Y:S01]  /*2160*/  HMMA.16816.F32.BF16 R36, R100.reuse, R82, R36 ;  /* 0x000000526424723c */ /* 0x040fe20000041824 */
[----:B------:R-:W3:Y:S07]  /*2170*/  LDSM.16.M88.4 R80, [R140+0x1000] ;  /* 0x001000008c50783b */ /* 0x000eee0000000200 */
[----:B------:R-:W-:Y:S08]  /*2180*/  HMMA.16816.F32.BF16 R16, R100, R104, R16 ;  /* 0x000000686410723c */ /* 0x000ff00000041810 */
[C---:B-1----:R-:W-:Y:S08]  /*2190*/  HMMA.16816.F32.BF16 R24, R28.reuse, R32, R24 ;  /* 0x000000201c18723c */ /* 0x042ff00000041818 */
[----:B------:R-:W-:Y:S01]  /*21a0*/  HMMA.16816.F32.BF16 R20, R28, R34, R20 ;  /* 0x000000221c14723c */ /* 0x000fe20000041814 */
[----:B------:R-:W1:Y:S07]  /*21b0*/  LDSM.16.M88.4 R32, [R140+0x1800] ;  /* 0x001800008c20783b */ /* 0x000e6e0000000200 */
[C---:B------:R-:W-:Y:S08]  /*21c0*/  HMMA.16816.F32.BF16 R76, R100.reuse, R106, R76 ;  /* 0x0000006a644c723c */ /* 0x040ff0000004184c */
[C---:B------:R-:W-:Y:S08]  /*21d0*/  HMMA.16816.F32.BF16 R72, R100.reuse, R96, R72 ;  /* 0x000000606448723c */ /* 0x040ff00000041848 */
[----:B------:R-:W-:Y:S07]  /*21e0*/  HMMA.16816.F32.BF16 R64, R100, R92, R64 ;  /* 0x0000005c6440723c */ /* 0x000fee0000041840 */
[----:B------:R-:W-:Y:S01]  /*21f0*/  LOP3.LUT R92, R0, 0x6, R117, 0xf8, !PT ;  /* 0x00000006005c7812 */ /* 0x000fe200078ef875 */
[----:B--2---:R-:W-:Y:S03]  /*2200*/  HMMA.16816.F32.BF16 R12, R28, R84, R12 ;  /* 0x000000541c0c723c */ /* 0x004fe6000004180c */
[----:B------:R-:W-:-:S02]  /*2210*/  IADD3 R6, R92, -0x80, RZ ;  /* 0xffffff805c067810 */ /* 0x000fc40007ffe0ff */
[----:B------:R-:W-:Y:S02]  /*2220*/  IADD3 R7, R92, -0x7f, RZ ;  /* 0xffffff815c077810 */ /* 0x000fe40007ffe0ff */
[CC--:B------:R-:W-:Y:S01]  /*2230*/  ISETP.GE.AND P2, PT, R6.reuse, R5.reuse, PT ;  /* 0x000000050600720c */ /* 0x0c0fe20003f46270 */
[----:B------:R-:W-:Y:S01]  /*2240*/  HMMA.16816.F32.BF16 R68, R100, R98, R68 ;  /* 0x000000626444723c */ /* 0x000fe20000041844 */
[-C--:B------:R-:W-:Y:S02]  /*2250*/  ISETP.GE.AND P0, PT, R6, R2.reuse, PT ;  /* 0x000000020600720c */ /* 0x080fe40003f06270 */
[C---:B------:R-:W-:Y:S02]  /*2260*/  IADD3 R6, R92.reuse, -0x78, RZ ;  /* 0xffffff885c067810 */ /* 0x040fe40007ffe0ff */
[C---:B------:R-:W-:Y:S02]  /*2270*/  ISETP.GE.AND P5, PT, R7.reuse, R5, PT ;  /* 0x000000050700720c */ /* 0x040fe40003fa6270 */
[----:B------:R-:W-:Y:S01]  /*2280*/  ISETP.GE.AND P1, PT, R7, R2, PT ;  /* 0x000000020700720c */ /* 0x000fe20003f26270 */
[----:B------:R-:W-:Y:S01]  /*2290*/  HMMA.16816.F32.BF16 R8, R28, R86, R8 ;  /* 0x000000561c08723c */ /* 0x000fe20000041808 */
[----:B------:R-:W-:-:S02]  /*22a0*/  IADD3 R7, R92, -0x77, RZ ;  /* 0xffffff895c077810 */ /* 0x000fc40007ffe0ff */
[CC--:B------:R-:W-:Y:S02]  /*22b0*/  ISETP.GE.AND P4, PT, R6.reuse, R5.reuse, PT ;  /* 0x000000050600720c */ /* 0x0c0fe40003f86270 */
[-C--:B------:R-:W-:Y:S02]  /*22c0*/  ISETP.GE.AND P3, PT, R6, R2.reuse, PT ;  /* 0x000000020600720c */ /* 0x080fe40003f66270 */
[----:B------:R-:W-:Y:S01]  /*22d0*/  FSEL R85, R24, -INF , !P2 ;  /* 0xff80000018557808 */ /* 0x000fe20005000000 */
[----:B---3--:R-:W-:Y:S01]  /*22e0*/  HMMA.16816.F32.BF16 R16, R28, R80, R16 ;  /* 0x000000501c10723c */ /* 0x008fe20000041810 */
[----:B------:R-:W-:Y:S02]  /*22f0*/  FSEL R6, R26, -INF , !P0 ;  /* 0xff8000001a067808 */ /* 0x000fe40004000000 */
[C---:B------:R-:W-:Y:S02]  /*2300*/  ISETP.GE.AND P2, PT, R7.reuse, R5, PT ;  /* 0x000000050700720c */ /* 0x040fe40003f46270 */
[----:B------:R-:W-:-:S02]  /*2310*/  ISETP.GE.AND P0, PT, R7, R2, PT ;  /* 0x000000020700720c */ /* 0x000fc40003f06270 */
[C---:B------:R-:W-:Y:S01]  /*2320*/  IADD3 R7, R92.reuse, -0x6f, RZ ;  /* 0xffffff915c077810 */ /* 0x040fe20007ffe0ff */
[----:B------:R-:W-:Y:S01]  /*2330*/  HMMA.16816.F32.BF16 R76, R28, R82, R76 ;  /* 0x000000521c4c723c */ /* 0x000fe2000004184c */
[----:B------:R-:W-:Y:S02]  /*2340*/  IADD3 R24, R92, -0x70, RZ ;  /* 0xffffff905c187810 */ /* 0x000fe40007ffe0ff */
[----:B------:R-:W-:Y:S02]  /*2350*/  FSEL R86, R27, -INF , !P1 ;  /* 0xff8000001b567808 */ /* 0x000fe40004800000 */
[----:B------:R-:W-:Y:S02]  /*2360*/  FSEL R27, R20, -INF , !P4 ;  /* 0xff800000141b7808 */ /* 0x000fe40006000000 */
[----:B------:R-:W-:Y:S01]  /*2370*/  FSEL R84, R22, -INF , !P3 ;  /* 0xff80000016547808 */ /* 0x000fe20005800000 */
[----:B------:R-:W-:Y:S01]  /*2380*/  HMMA.16816.F32.BF16 R52, R100, R90, R52 ;  /* 0x0000005a6434723c */ /* 0x000fe20000041834 */
[----:B------:R-:W-:-:S02]  /*2390*/  ISETP.GE.AND P4, PT, R7, R5, PT ;  /* 0x000000050700720c */ /* 0x000fc40003f86270 */
[-C--:B------:R-:W-:Y:S02]  /*23a0*/  ISETP.GE.AND P3, PT, R7, R2.reuse, PT ;  /* 0x000000020700720c */ /* 0x080fe40003f66270 */
[----:B------:R-:W-:Y:S02]  /*23b0*/  IADD3 R7, R92, -0x68, RZ ;  /* 0xffffff985c077810 */ /* 0x000fe40007ffe0ff */
[----:B------:R-:W-:Y:S01]  /*23c0*/  FSEL R91, R25, -INF , !P5 ;  /* 0xff800000195b7808 */ /* 0x000fe20006800000 */
[----:B-1----:R-:W-:Y:S01]  /*23d0*/  HMMA.16816.F32.BF16 R72, R28, R32, R72 ;  /* 0x000000201c48723c */ /* 0x002fe20000041848 */
[C---:B------:R-:W-:Y:S02]  /*23e0*/  ISETP.GE.AND P5, PT, R24.reuse, R5, PT ;  /* 0x000000051800720c */ /* 0x040fe40003fa6270 */
[----:B------:R-:W-:Y:S02]  /*23f0*/  ISETP.GE.AND P1, PT, R24, R2, PT ;  /* 0x000000021800720c */ /* 0x000fe40003f26270 */
[----:B------:R-:W-:-:S02]  /*2400*/  FSEL R81, R21, -INF , !P2 ;  /* 0xff80000015517808 */ /* 0x000fc40005000000 */
[----:B------:R-:W-:Y:S01]  /*2410*/  FSEL R80, R23, -INF , !P0 ;  /* 0xff80000017507808 */ /* 0x000fe20004000000 */
[----:B------:R-:W-:Y:S01]  /*2420*/  HMMA.16816.F32.BF16 R68, R28, R34, R68 ;  /* 0x000000221c44723c */ /* 0x000fe20000041844 */
[----:B------:R-:W1:Y:S01]  /*2430*/  LDSM.16.M88.4 R20, [R140+0x2000] ;  /* 0x002000008c14783b */ /* 0x000e620000000200 */
[----:B------:R-:W-:Y:S02]  /*2440*/  IADD3 R24, R92, -0x67, RZ ;  /* 0xffffff995c187810 */ /* 0x000fe40007ffe0ff */
[C---:B------:R-:W-:Y:S02]  /*2450*/  ISETP.GE.AND P2, PT, R7.reuse, R5, PT ;  /* 0x000000050700720c */ /* 0x040fe40003f46270 */
[----:B------:R-:W-:Y:S02]  /*2460*/  ISETP.GE.AND P0, PT, R7, R2, PT ;  /* 0x000000020700720c */ /* 0x000fe40003f06270 */
[----:B------:R-:W-:Y:S01]  /*2470*/  FSEL R7, R12, -INF , !P5 ;  /* 0xff8000000c077808 */ /* 0x000fe20006800000 */
[----:B------:R-:W-:Y:S01]  /*2480*/  HMMA.16816.F32.BF16 R56, R100, R88, R56 ;  /* 0x000000586438723c */ /* 0x000fe20000041838 */
[----:B------:R-:W-:-:S02]  /*2490*/  FSEL R138, R14, -INF , !P1 ;  /* 0xff8000000e8a7808 */ /* 0x000fc40004800000 */
[C---:B------:R-:W-:Y:S02]  /*24a0*/  IADD3 R14, R92.reuse, -0x60, RZ ;  /* 0xffffffa05c0e7810 */ /* 0x040fe40007ffe0ff */
[----:B------:R-:W-:Y:S02]  /*24b0*/  IADD3 R12, R92, -0x5f, RZ ;  /* 0xffffffa15c0c7810 */ /* 0x000fe40007ffe0ff */
[C---:B------:R-:W-:Y:S01]  /*24c0*/  ISETP.GE.AND P5, PT, R24.reuse, R5, PT ;  /* 0x000000051800720c */ /* 0x040fe20003fa6270 */
[----:B------:R-:W-:Y:S01]  /*24d0*/  HMMA.16816.F32.BF16 R60, R100, R94, R60 ;  /* 0x0000005e643c723c */ /* 0x000fe2000004183c */
[----:B------:R-:W-:Y:S02]  /*24e0*/  ISETP.GE.AND P1, PT, R24, R2, PT ;  /* 0x000000021800720c */ /* 0x000fe40003f26270 */
        /* <DEDUP_REMOVED lines=8> */
[C---:B------:R-:W-:Y:S02]  /*2570*/  IADD3 R13, R92.reuse, -0x58, RZ ;  /* 0xffffffa85c0d7810 */ /* 0x040fe40007ffe0ff */
[----:B------:R-:W-:Y:S02]  /*2580*/  FSEL R33, R9, -INF , !P5 ;  /* 0xff80000009217808 */ /* 0x000fe40006800000 */
[----:B------:R-:W-:Y:S01]  /*2590*/  FSEL R24, R11, -INF , !P1 ;  /* 0xff8000000b187808 */ /* 0x000fe20004800000 */
[----:B-1----:R-:W-:Y:S01]  /*25a0*/  HMMA.16816.F32.BF16 R64, R28, R20, R64 ;  /* 0x000000141c40723c */ /* 0x002fe20000041840 */
[----:B------:R-:W-:Y:S01]  /*25b0*/  IADD3 R12, R92, -0x57, RZ ;  /* 0xffffffa95c0c7810 */ /* 0x000fe20007ffe0ff */
[----:B------:R-:W1:Y:S01]  /*25c0*/  LDSM.16.M88.4 R8, [R140+0x2800] ;  /* 0x002800008c08783b */ /* 0x000e620000000200 */
[----:B------:R-:W-:Y:S02]  /*25d0*/  FSEL R137, R16, -INF , !P4 ;  /* 0xff80000010897808 */ /* 0x000fe40006000000 */
[----:B------:R-:W-:-:S02]  /*25e0*/  FSEL R136, R18, -INF , !P3 ;  /* 0xff80000012887808 */ /* 0x000fc40005800000 */
[CC--:B------:R-:W-:Y:S01]  /*25f0*/  ISETP.GE.AND P5, PT, R13.reuse, R5.reuse, PT ;  /* 0x000000050d00720c */ /* 0x0c0fe20003fa6270 */
[----:B------:R-:W-:Y:S01]  /*2600*/  HMMA.16816.F32.BF16 R60, R28, R22, R60 ;  /* 0x000000161c3c723c */ /* 0x000fe2000004183c */
[-C--:B------:R-:W-:Y:S02]  /*2610*/  ISETP.GE.AND P1, PT, R13, R2.reuse, PT ;  /* 0x000000020d00720c */ /* 0x080fe40003f26270 */
        /* <DEDUP_REMOVED lines=8> */
[----:B------:R-:W-:Y:S02]  /*26a0*/  FSEL R135, R76, -INF , !P5 ;  /* 0xff8000004c877808 */ /* 0x000fe40006800000 */
[----:B------:R-:W-:-:S02]  /*26b0*/  FSEL R134, R78, -INF , !P1 ;  /* 0xff8000004e867808 */ /* 0x000fc40004800000 */
[C---:B------:R-:W-:Y:S02]  /*26c0*/  ISETP.GE.AND P5, PT, R12.reuse, R5, PT ;  /* 0x000000050c00720c */ /* 0x040fe40003fa6270 */
[----:B------:R-:W-:Y:S02]  /*26d0*/  ISETP.GE.AND P1, PT, R12, R2, PT ;  /* 0x000000020c00720c */ /* 0x000fe40003f26270 */
[C---:B------:R-:W-:Y:S01]  /*26e0*/  IADD3 R17, R92.reuse, -0x48, RZ ;  /* 0xffffffb85c117810 */ /* 0x040fe20007ffe0ff */
[----:B------:R-:W2:Y:S01]  /*26f0*/  LDSM.16.M88.4 R12, [R140+0x3000] ;  /* 0x003000008c0c783b */ /* 0x000ea20000000200 */
[----:B------:R-:W-:Y:S02]  /*2700*/  IADD3 R16, R92, -0x47, RZ ;  /* 0xffffffb95c107810 */ /* 0x000fe40007ffe0ff */
[----:B------:R-:W-:Y:S02]  /*2710*/  FSEL R133, R77, -INF , !P4 ;  /* 0xff8000004d857808 */ /* 0x000fe40006000000 */
[----:B------:R-:W-:Y:S01]  /*2720*/  FSEL R130, R79, -INF , !P3 ;  /* 0xff8000004f827808 */ /* 0x000fe20005800000 */
[----:B-1----:R-:W-:Y:S01]  /*2730*/  HMMA.16816.F32.BF16 R56, R28, R8, R56 ;  /* 0x000000081c38723c */ /* 0x002fe20000041838 */
[----:B------:R-:W-:-:S02]  /*2740*/  FSEL R131, R72, -INF , !P2 ;  /* 0xff80000048837808 */ /* 0x000fc40005000000 */
[----:B------:R-:W-:Y:S02]  /*2750*/  FSEL R128, R74, -INF , !P0 ;  /* 0xff8000004a807808 */ /* 0x000fe40004000000 */
[CC--:B------:R-:W-:Y:S02]  /*2760*/  ISETP.GE.AND P4, PT, R17.reuse, R5.reuse, PT ;  /* 0x000000051100720c */ /* 0x0c0fe40003f86270 */
[-C--:B------:R-:W-:Y:S01]  /*2770*/  ISETP.GE.AND P3, PT, R17, R2.reuse, PT ;  /* 0x000000021100720c */ /* 0x080fe20003f66270 */
[----:B------:R-:W-:Y:S01]  /*2780*/  HMMA.16816.F32.BF16 R52, R28, R10, R52 ;  /* 0x0000000a1c34723c */ /* 0x000fe20000041834 */
[C---:B------:R-:W-:Y:S02]  /*2790*/  ISETP.GE.AND P2, PT, R16.reuse, R5, PT ;  /* 0x000000051000720c */ /* 0x040fe40003f46270 */
[----:B------:R-:W-:Y:S02]  /*27a0*/  ISETP.GE.AND P0, PT, R16, R2, PT ;  /* 0x000000021000720c */ /* 0x000fe40003f06270 */
[----:B------:R-:W-:-:S02]  /*27b0*/  IADD3 R17, R92, -0x40, RZ ;  /* 0xffffffc05c117810 */ /* 0x000fc40007ffe0ff */
[----:B------:R-:W-:Y:S02]  /*27c0*/  IADD3 R16, R92, -0x3f, RZ ;  /* 0xffffffc15c107810 */ /* 0x000fe40007ffe0ff */
        /* <DEDUP_REMOVED lines=9> */
[----:B--2---:R-:W-:Y:S01]  /*2860*/  HMMA.16816.F32.BF16 R48, R28, R12, R48 ;  /* 0x0000000c1c30723c */ /* 0x004fe20000041830 */
[----:B------:R-:W-:Y:S01]  /*2870*/  IADD3 R9, R92, -0x38, RZ ;  /* 0xffffffc85c097810 */ /* 0x000fe20007ffe0ff */
[----:B------:R-:W-:-:S04]  /*2880*/  DEPBAR.LE SB0, 0x0 ;  /* 0x000080000000791a */ /* 0x000fc80000000000 */
[----:B------:R-:W-:Y:S02]  /*2890*/  IADD3 R8, R92, -0x37, RZ ;  /* 0xffffffc95c087810 */ /* 0x000fe40007ffe0ff */
        /* <DEDUP_REMOVED lines=9> */
[C---:B------:R-:W-:Y:S02]  /*2930*/  IADD3 R9, R92.reuse, -0x30, RZ ;  /* 0xffffffd05c097810 */ /* 0x040fe40007ffe0ff */
[----:B------:R-:W-:Y:S02]  /*2940*/  IADD3 R8, R92, -0x2f, RZ ;  /* 0xffffffd15c087810 */ /* 0x000fe40007ffe0ff */
[----:B------:R-:W-:-:S02]  /*2950*/  FSEL R103, R65, -INF , !P4 ;  /* 0xff80000041677808 */ /* 0x000fc40006000000 */
[----:B------:R-:W-:Y:S02]  /*2960*/  FSEL R120, R67, -INF , !P3 ;  /* 0xff80000043787808 */ /* 0x000fe40005800000 */
[----:B------:R-:W-:Y:S02]  /*2970*/  FSEL R107, R60, -INF , !P2 ;  /* 0xff8000003c6b7808 */ /* 0x000fe40005000000 */
[----:B------:R-:W-:Y:S02]  /*2980*/  FSEL R122, R62, -INF , !P0 ;  /* 0xff8000003e7a7808 */ /* 0x000fe40004000000 */
[CC--:B------:R-:W-:Y:S02]  /*2990*/  ISETP.GE.AND P4, PT, R9.reuse, R5.reuse, PT ;  /* 0x000000050900720c */ /* 0x0c0fe40003f86270 */
[----:B------:R-:W-:Y:S01]  /*29a0*/  ISETP.GE.AND P3, PT, R9, R2, PT ;  /* 0x000000020900720c */ /* 0x000fe20003f66270 */
[----:B-1----:R-:W-:Y:S01]  /*29b0*/  HMMA.16816.F32.BF16 R40, R28, R16, R40 ;  /* 0x000000101c28723c */ /* 0x002fe20000041828 */
[----:B------:R-:W-:-:S02]  /*29c0*/  ISETP.GE.AND P2, PT, R8, R5, PT ;  /* 0x000000050800720c */ /* 0x000fc40003f46270 */
[----:B------:R-:W-:Y:S02]  /*29d0*/  ISETP.GE.AND P0, PT, R8, R2, PT ;  /* 0x000000020800720c */ /* 0x000fe40003f06270 */
[C---:B------:R-:W-:Y:S02]  /*29e0*/  IADD3 R9, R92.reuse, -0x28, RZ ;  /* 0xffffffd85c097810 */ /* 0x040fe40007ffe0ff */
[----:B------:R-:W-:Y:S01]  /*29f0*/  IADD3 R8, R92, -0x27, RZ ;  /* 0xffffffd95c087810 */ /* 0x000fe20007ffe0ff */
[----:B------:R-:W-:Y:S01]  /*2a00*/  HMMA.16816.F32.BF16 R16, R28, R18, R36 ;  /* 0x000000121c10723c */ /* 0x000fe20000041824 */
[----:B------:R-:W-:Y:S02]  /*2a10*/  FSEL R121, R61, -INF , !P5 ;  /* 0xff8000003d797808 */ /* 0x000fe40006800000 */
[----:B------:R-:W-:Y:S02]  /*2a20*/  FSEL R124, R63, -INF , !P1 ;  /* 0xff8000003f7c7808 */ /* 0x000fe40004800000 */
[----:B------:R-:W-:-:S02]  /*2a30*/  FSEL R119, R56, -INF , !P4 ;  /* 0xff80000038777808 */ /* 0x000fc40006000000 */
[----:B------:R-:W-:Y:S01]  /*2a40*/  FSEL R118, R58, -INF , !P3 ;  /* 0xff8000003a767808 */ /* 0x000fe20005800000 */
[----:B------:R-:W-:Y:S01]  /*2a50*/  BAR.SYNC.DEFER_BLOCKING 0x0 ;  /* 0x0000000000007b1d */ /* 0x000fe20000010000 */
[CC--:B------:R-:W-:Y:S02]  /*2a60*/  ISETP.GE.AND P5, PT, R9.reuse, R5.reuse, PT ;  /* 0x000000050900720c */ /* 0x0c0fe40003fa6270 */
[-C--:B------:R-:W-:Y:S02]  /*2a70*/  ISETP.GE.AND P1, PT, R9, R2.reuse, PT ;  /* 0x000000020900720c */ /* 0x080fe40003f26270 */
[C---:B------:R-:W-:Y:S02]  /*2a80*/  ISETP.GE.AND P4, PT, R8.reuse, R5, PT ;  /* 0x000000050800720c */ /* 0x040fe40003f86270 */
[----:B------:R-:W-:Y:S02]  /*2a90*/  ISETP.GE.AND P3, PT, R8, R2, PT ;  /* 0x000000020800720c */ /* 0x000fe40003f66270 */
[----:B------:R-:W-:-:S02]  /*2aa0*/  IADD3 R9, R92, -0x20, RZ ;  /* 0xffffffe05c097810 */ /* 0x000fc40007ffe0ff */
[----:B------:R-:W-:Y:S02]  /*2ab0*/  IADD3 R8, R92, -0x1f, RZ ;  /* 0xffffffe15c087810 */ /* 0x000fe40007ffe0ff */
[----:B------:R-:W-:Y:S02]  /*2ac0*/  FSEL R116, R59, -INF , !P0 ;  /* 0xff8000003b747808 */ /* 0x000fe40004000000 */
[----:B------:R-:W-:Y:S02]  /*2ad0*/  FSEL R111, R52, -INF , !P5 ;  /* 0xff800000346f7808 */ /* 0x000fe40006800000 */
[----:B------:R-:W-:Y:S02]  /*2ae0*/  FSEL R110, R54, -INF , !P1 ;  /* 0xff800000366e7808 */ /* 0x000fe40004800000 */
[-C--:B------:R-:W-:Y:S02]  /*2af0*/  ISETP.GE.AND P0, PT, R9, R5.reuse, PT ;  /* 0x000000050900720c */ /* 0x080fe40003f06270 */
[----:B------:R-:W-:-:S02]  /*2b00*/  ISETP.GE.AND P5, PT, R8, R5, PT ;  /* 0x000000050800720c */ /* 0x000fc40003fa6270 */
[-C--:B------:R-:W-:Y:S02]  /*2b10*/  ISETP.GE.AND P1, PT, R8, R2.reuse, PT ;  /* 0x000000020800720c */ /* 0x080fe40003f26270 */
[----:B------:R-:W-:Y:S02]  /*2b20*/  IADD3 R8, R92, -0x17, RZ ;  /* 0xffffffe95c087810 */ /* 0x000fe40007ffe0ff */
[----:B------:R-:W-:Y:S02]  /*2b30*/  FSEL R117, R57, -INF , !P2 ;  /* 0xff80000039757808 */ /* 0x000fe40005000000 */
[----:B------:R-:W-:Y:S02]  /*2b40*/  ISETP.GE.AND P2, PT, R9, R2, PT ;  /* 0x000000020900720c */ /* 0x000fe40003f46270 */
[----:B------:R-:W-:Y:S02]  /*2b50*/  FSEL R101, R48, -INF , !P0 ;  /* 0xff80000030657808 */ /* 0x000fe40004000000 */
[----:B------:R-:W-:-:S02]  /*2b60*/  IADD3 R9, R92, -0x18, RZ ;  /* 0xffffffe85c097810 */ /* 0x000fc40007ffe0ff */
[-C--:B------:R-:W-:Y:S02]  /*2b70*/  ISETP.GE.AND P0, PT, R8, R5.reuse, PT ;  /* 0x000000050800720c */ /* 0x080fe40003f06270 */
[----:B------:R-:W-:Y:S02]  /*2b80*/  IADD3 R10, R92, -0x10, RZ ;  /* 0xfffffff05c0a7810 */ /* 0x000fe40007ffe0ff */
[----:B------:R-:W-:Y:S02]  /*2b90*/  FSEL R109, R53, -INF , !P4 ;  /* 0xff800000356d7808 */ /* 0x000fe40006000000 */
[----:B------:R-:W-:Y:S02]  /*2ba0*/  FSEL R106, R55, -INF , !P3 ;  /* 0xff800000376a7808 */ /* 0x000fe40005800000 */
[----:B------:R-:W-:Y:S02]  /*2bb0*/  FSEL R100, R50, -INF , !P2 ;  /* 0xff80000032647808 */ /* 0x000fe40005000000 */
[----:B------:R-:W-:-:S02]  /*2bc0*/  ISETP.GE.AND P4, PT, R9, R5, PT ;  /* 0x000000050900720c */ /* 0x000fc40003f86270 */
[-C--:B------:R-:W-:Y:S02]  /*2bd0*/  ISETP.GE.AND P3, PT, R9, R2.reuse, PT ;  /* 0x000000020900720c */ /* 0x080fe40003f66270 */
[-C--:B------:R-:W-:Y:S02]  /*2be0*/  ISETP.GE.AND P2, PT, R8, R2.reuse, PT ;  /* 0x000000020800720c */ /* 0x080fe40003f46270 */
[----:B------:R-:W-:Y:S02]  /*2bf0*/  FSEL R65, R45, -INF , !P0 ;  /* 0xff8000002d417808 */ /* 0x000fe40004000000 */
[C---:B------:R-:W-:Y:S02]  /*2c00*/  IADD3 R9, R92.reuse, -0xf, RZ ;  /* 0xfffffff15c097810 */ /* 0x040fe40007ffe0ff */
[----:B------:R-:W-:Y:S02]  /*2c10*/  IADD3 R8, R92, -0x8, RZ ;  /* 0xfffffff85c087810 */ /* 0x000fe40007ffe0ff */
[----:B------:R-:W-:-:S02]  /*2c20*/  ISETP.GE.AND P0, PT, R10, R2, PT ;  /* 0x000000020a00720c */ /* 0x000fc40003f06270 */
[----:B------:R-:W-:Y:S02]  /*2c30*/  IADD3 R92, R92, -0x7, RZ ;  /* 0xfffffff95c5c7810 */ /* 0x000fe40007ffe0ff */
[----:B------:R-:W-:Y:S02]  /*2c40*/  FSEL R42, R42, -INF , !P0 ;  /* 0xff8000002a2a7808 */ /* 0x000fe40004000000 */
[----:B------:R-:W-:Y:S02]  /*2c50*/  ISETP.GE.AND P0, PT, R92, R2, PT ;  /* 0x000000025c00720c */ /* 0x000fe40003f06270 */
[----:B------:R-:W-:Y:S02]  /*2c60*/  FSEL R66, R51, -INF , !P1 ;  /* 0xff80000033427808 */ /* 0x000fe40004800000 */
[----:B------:R-:W-:Y:S02]  /*2c70*/  FSEL R26, R19, -INF , !P0 ;  /* 0xff800000131a7808 */ /* 0x000fe40004000000 */
[----:B------:R-:W-:-:S02]  /*2c80*/  ISETP.GE.AND P0, PT, R112, 0x2, PT ;  /* 0x000000027000780c */ /* 0x000fc40003f06270 */
[----:B------:R-:W-:Y:S02]  /*2c90*/  ISETP.GE.AND P1, PT, R10, R5, PT ;  /* 0x000000050a00720c */ /* 0x000fe40003f26270 */
[----:B------:R-:W-:Y:S02]  /*2ca0*/  FSEL R62, R47, -INF , !P2 ;  /* 0xff8000002f3e7808 */ /* 0x000fe40005000000 */
[----:B------:R-:W-:Y:S02]  /*2cb0*/  FSEL R105, R49, -INF , !P5 ;  /* 0xff80000031697808 */ /* 0x000fe40006800000 */
[----:B------:R-:W-:Y:S02]  /*2cc0*/  FSEL R67, R44, -INF , !P4 ;  /* 0xff8000002c437808 */ /* 0x000fe40006000000 */
[----:B------:R-:W-:Y:S02]  /*2cd0*/  FSEL R64, R46, -INF , !P3 ;  /* 0xff8000002e407808 */ /* 0x000fe40005800000 */
[----:B------:R-:W-:-:S02]  /*2ce0*/  ISETP.GE.AND P2, PT, R9, R2, PT ;  /* 0x000000020900720c */ /* 0x000fc40003f46270 */
[----:B------:R-:W-:Y:S02]  /*2cf0*/  FSEL R55, R40, -INF , !P1 ;  /* 0xff80000028377808 */ /* 0x000fe40004800000 */
[-C--:B------:R-:W-:Y:S02]  /*2d00*/  ISETP.GE.AND P5, PT, R9, R5.reuse, PT ;  /* 0x000000050900720c */ /* 0x080fe40003fa6270 */
[-C--:B------:R-:W-:Y:S02]  /*2d10*/  ISETP.GE.AND P4, PT, R8, R5.reuse, PT ;  /* 0x000000050800720c */ /* 0x080fe40003f86270 */
[----:B------:R-:W-:Y:S02]  /*2d20*/  ISETP.GE.AND P3, PT, R92, R5, PT ;  /* 0x000000055c00720c */ /* 0x000fe40003f66270 */
[----:B------:R-:W-:Y:S02]  /*2d30*/  ISETP.GE.AND P1, PT, R8, R2, PT ;  /* 0x000000020800720c */ /* 0x000fe40003f26270 */
[----:B------:R-:W-:-:S02]  /*2d40*/  FSEL R36, R43, -INF , !P2 ;  /* 0xff8000002b247808 */ /* 0x000fc40005000000 */
[----:B------:R-:W-:Y:S02]  /*2d50*/  LOP3.LUT R5, R114, R115, RZ, 0xfc, !PT ;  /* 0x0000007372057212 */ /* 0x000fe400078efcff */
[----:B------:R-:W-:Y:S02]  /*2d60*/  FSEL R53, R41, -INF , !P5 ;  /* 0xff80000029357808 */ /* 0x000fe40006800000 */
[----:B------:R-:W-:Y:S02]  /*2d70*/  FSEL R51, R16, -INF , !P4 ;  /* 0xff80000010337808 */ /* 0x000fe40006000000 */
[----:B------:R-:W-:Y:S02]  /*2d80*/  FSEL R43, R17, -INF , !P3 ;  /* 0xff800000112b7808 */ /* 0x000fe40005800000 */
[----:B------:R-:W-:Y:S01]  /*2d90*/  FSEL R32, R18, -INF , !P1 ;  /* 0xff80000012207808 */ /* 0x000fe20004800000 */
[----:B------:R-:W-:Y:S05]  /*2da0*/  @!P0 BRA `(.L_x_6210) ;  /* 0x000005b000008947 */ /* 0x000fea0003800000 */
[----:B------:R-:W-:Y:S05]  /*2db0*/  @P6 BRA `(.L_x_6211) ;  /* 0x000003a000006947 */ /* 0x000fea0003800000 */
[----:B------:R-:W1:Y:S01]  /*2dc0*/  I2F.RP R10, R113 ;  /* 0x00000071000a7306 */ /* 0x000e620000209400 */
[----:B------:R-:W-:-:S02]  /*2dd0*/  IADD3 R2, R0, -0x80, RZ ;  /* 0xffffff8000027810 */ /* 0x000fc40007ffe0ff */
[----:B------:R-:W-:Y:S02]  /*2de0*/  IADD3 R12, R0, -0x100, RZ ;  /* 0xffffff00000c7810 */ /* 0x000fe40007ffe0ff */
[----:B------:R-:W-:Y:S02]  /*2df0*/  IABS R9, R2 ;  /* 0x0000000200097213 */ /* 0x000fe40000000000 */
[----:B------:R-:W-:-:S04]  /*2e00*/  LOP3.LUT R2, R2, c[0x0][0x2d0], RZ, 0x3c, !PT ;  /* 0x0000b40002027a12 */ /* 0x000fc800078e3cff */
[----:B------:R-:W-:Y:S01]  /*2e10*/  ISETP.GE.AND P3, PT, R2, RZ, PT ;  /* 0x000000ff0200720c */ /* 0x000fe20003f66270 */
[----:B-1----:R-:W1:Y:S02]  /*2e20*/  MUFU.RCP R14, R10 ;  /* 0x0000000a000e7308 */ /* 0x002e640000001000 */
[----:B-1----:R-:W-:-:S06]  /*2e30*/  IADD3 R14, R14, 0xffffffe, RZ ;  /* 0x0ffffffe0e0e7810 */ /* 0x002fcc0007ffe0ff */
[----:B------:R-:W1:Y:S02]  /*2e40*/  F2I.FTZ.U32.TRUNC.NTZ R15, R14 ;  /* 0x0000000e000f7305 */ /* 0x000e64000021f000 */
[--C-:B-1----:R-:W-:Y:S02]  /*2e50*/  IMAD.MOV R8, RZ, RZ, -R15.reuse ;  /* 0x000000ffff087224 */ /* 0x102fe400078e0a0f */
[----:B------:R-:W-:Y:S02]  /*2e60*/  IMAD.MOV.U32 R14, RZ, RZ, RZ ;  /* 0x000000ffff0e7224 */ /* 0x000fe400078e00ff */
[----:B------:R-:W-:Y:S01]  /*2e70*/  IMAD R11, R8, R113, RZ ;  /* 0x00000071080b7224 */ /* 0x000fe200078e02ff */
[----:B------:R-:W-:Y:S02]  /*2e80*/  IABS R8, R12 ;  /* 0x0000000c00087213 */ /* 0x000fe40000000000 */
[----:B------:R-:W-:Y:S01]  /*2e90*/  LOP3.LUT R12, R12, c[0x0][0x2d0], RZ, 0x3c, !PT ;  /* 0x0000b4000c0c7a12 */ /* 0x000fe200078e3cff */
        /* <DEDUP_REMOVED lines=40> */
[----:B------:R-:W-:Y:S02]  /*3120*/  IMAD R9, R8, c[0x0][0x184], R9 ;  /* 0x0000610008097a24 */ /* 0x000fe400078e0209 */
[----:B------:R-:W-:-:S03]  /*3130*/  IMAD.MOV.U32 R2, RZ, RZ, R10 ;  /* 0x000000ffff027224 */ /* 0x000fc600078e000a */
[----:B------:R-:W-:Y:S01]  /*3140*/  IADD3 R0, R11, R9, RZ ;  /* 0x000000090b007210 */ /* 0x000fe20007ffe0ff */
[----:B------:R-:W-:Y:S05]  /*3150*/  BRA `(.L_x_6212) ;  /* 0x0000004000007947 */ /* 0x000fea0003800000 */
.L_x_6211:
[----:B------:R-:W-:-:S04]  /*3160*/  ULEA UR4, -UR4, URZ, 0x7 ;  /* 0x0000003f04047291 */ /* 0x000fc8000f8e393f */
[----:B------:R-:W-:Y:S02]  /*3170*/  USHF.R.S32.HI UR6, URZ, 0x1f, UR4 ;  /* 0x0000001f3f067899 */ /* 0x000fe40008011404 */
[----:B------:R-:W-:-:S04]  /*3180*/  MOV R2, UR4 ;  /* 0x0000000400027c02 */ /* 0x000fc80008000f00 */
[----:B------:R-:W-:Y:S02]  /*3190*/  MOV R0, UR6 ;  /* 0x0000000600007c02 */ /* 0x000fe40008000f00 */
.L_x_6212:
[----:B------:R-:W-:-:S04]  /*31a0*/  LEA R162, P1, R2, R162, 0x1 ;  /* 0x000000a202a27211 */ /* 0x000fc800078208ff */
[----:B------:R-:W-:Y:S02]  /*31b0*/  LEA.HI.X R163, R2, R163, R0, 0x1, P1 ;  /* 0x000000a302a37211 */ /* 0x000fe400008f0c00 */
[----:B------:R-:W-:-:S03]  /*31c0*/  IADD3 R16, P1, R162, UR9, RZ ;  /* 0x00000009a2107c10 */ /* 0x000fc6000ff3e0ff */
[----:B------:R-:W-:Y:S01]  /*31d0*/  @!PT LDS RZ, [RZ] ;  /* 0x00000000fffff984 */ /* 0x000fe20000000800 */
[----:B------:R-:W-:Y:S01]  /*31e0*/  @!PT LDS RZ, [RZ] ;  /* 0x00000000fffff984 */ /* 0x000fe20000000800 */
[----:B------:R-:W-:Y:S01]  /*31f0*/  @!PT LDS RZ, [RZ] ;  /* 0x00000000fffff984 */ /* 0x000fe20000000800 */
        /* <DEDUP_REMOVED lines=19> */
[----:B------:R-:W-:-:S05]  /*3330*/  IADD3.X R21, R19, UR5, RZ, P1, !PT ;  /* 0x0000000513157c10 */ /* 0x000fca0008ffe4ff */
[----:B------:R1:W-:Y:S04]  /*3340*/  LDGSTS.E.BYPASS.LTC128B.128 [R165+0x5800], [R20.64] ;  /* 0x0580000014a57fae */ /* 0x0003e8000b901d4a */
[----:B------:R-:W0:Y:S02]  /*3350*/  LDGDEPBAR ;  /* 0x00000000000079af */ /* 0x000e240000000000 */
.L_x_6210:
[----:B-1----:R-:W-:Y:S02]  /*3360*/  FMNMX.FTZ R10, R85, R91, !PT ;  /* 0x0000005b550a7209 */ /* 0x002fe40007810000 */
        /* <DEDUP_REMOVED lines=61> */
[----:B------:R-:W-:Y:S01]  /*3740*/  SHF.L.U32 R151, R5, 0x1, RZ ;  /* 0x0000000105977819 */ /* 0x000fe200000006ff */
[----:B------:R-:W1:Y:S03]  /*3750*/  SHFL.BFLY PT, R11, R10, 0x2, 0x1f ;  /* 0x0c401f000a0b7f89 */ /* 0x000e6600000e0000 */
[-C--:B------:R-:W-:Y:S01]  /*3760*/  IADD3 R150, R3, R151.reuse, RZ ;  /* 0x0000009703967210 */ /* 0x080fe20007ffe0ff */
[----:B------:R-:W2:Y:S01]  /*3770*/  SHFL.BFLY PT, R9, R8, 0x2, 0x1f ;  /* 0x0c401f0008097f89 */ /* 0x000ea200000e0000 */
[----:B------:R-:W-:-:S03]  /*3780*/  IADD3 R149, R4, R151, RZ ;  /* 0x0000009704957210 */ /* 0x000fc60007ffe0ff */
[----:B------:R-:W-:Y:S01]  /*3790*/  LDSM.16.MT88.4 R92, [R150+0x6000] ;  /* 0x00600000965c783b */ /* 0x000fe20000004200 */
[----:B------:R-:W-:-:S03]  /*37a0*/  IADD3 R148, R3, R149, RZ ;  /* 0x0000009503947210 */ /* 0x000fc60007ffe0ff */
        /* <DEDUP_REMOVED lines=18> */
[----:B------:R-:W-:Y:S01]  /*38d0*/  LDSM.16.MT88.4 R8, [R148+0x6800] ;  /* 0x006800009408783b */ /* 0x000fe20000004200 */
[--C-:B------:R-:W-:Y:S02]  /*38e0*/  FFMA.FTZ R45, R91, c[0x0][0x23c], -R52.reuse ;  /* 0x00008f005b2d7a23 */ /* 0x100fe40000010834 */
[----:B------:R-:W-:Y:S01]  /*38f0*/  FFMA.FTZ R39, R81, c[0x0][0x23c], -R52 ;  /* 0x00008f0051277a23 */ /* 0x000fe20000010834 */
[----:B------:R-:W-:Y:S01]  /*3900*/  MUFU.EX2 R44, R44 ;  /* 0x0000002c002c7308 */ /* 0x000fe20000000800 */
[--C-:B------:R-:W-:Y:S02]  /*3910*/  FFMA.FTZ R48, R6, c[0x0][0x23c], -R27.reuse ;  /* 0x00008f0006307a23 */ /* 0x100fe4000001081b */
[----:B------:R-:W-:-:S02]  /*3920*/  FFMA.FTZ R41, R86, c[0x0][0x23c], -R27 ;  /* 0x00008f0056297a23 */ /* 0x000fc4000001081b */
[--C-:B------:R-:W-:Y:S02]  /*3930*/  FFMA.FTZ R46, R84, c[0x0][0x23c], -R27.reuse ;  /* 0x00008f00542e7a23 */ /* 0x100fe4000001081b */
[--C-:B------:R-:W-:Y:S01]  /*3940*/  FFMA.FTZ R37, R80, c[0x0][0x23c], -R27.reuse ;  /* 0x00008f0050257a23 */ /* 0x100fe2000001081b */
[----:B------:R-:W-:Y:S01]  /*3950*/  MUFU.EX2 R50, R50 ;  /* 0x0000003200327308 */ /* 0x000fe20000000800 */
[--C-:B------:R-:W-:Y:S01]  /*3960*/  FFMA.FTZ R38, R7, c[0x0][0x23c], -R52.reuse ;  /* 0x00008f0007267a23 */ /* 0x100fe20000010834 */
[----:B------:R-:W1:Y:S01]  /*3970*/  LDSM.16.MT88.4 R80, [R149+0x6000] ;  /* 0x006000009550783b */ /* 0x000e620000004200 */
        /* <DEDUP_REMOVED lines=39> */
[----:B----4-:R-:W-:Y:S01]  /*3bf0*/  F2FP.BF16.PACK_AB R87, R37, R46 ;  /* 0x0000002e2557723e */ /* 0x010fe200000010ff */
        /* <DEDUP_REMOVED lines=22> */
[----:B-1----:R-:W-:Y:S01]  /*3d60*/  HMMA.16816.F32.BF16 R76, R84, R80, RZ ;  /* 0x00000050544c723c */ /* 0x002fe200000418ff */
[--C-:B------:R-:W-:Y:S01]  /*3d70*/  FFMA.FTZ R65, R100, c[0x0][0x23c], -R27.reuse ;  /* 0x00008f0064417a23 */ /* 0x100fe2000001081b */
[----:B------:R-:W1:Y:S01]  /*3d80*/  MUFU.EX2 R33, R33 ;  /* 0x0000002100217308 */ /* 0x000e620000000800 */
        /* <DEDUP_REMOVED lines=10> */
[----:B------:R-:W-:Y:S01]  /*3e30*/  FADD.FTZ R39, R39, R44 ;  /* 0x0000002c27277221 */ /* 0x000fe20000010000 */
[----:B------:R-:W4:Y:S01]  /*3e40*/  MUFU.EX2 R28, R28 ;  /* 0x0000001c001c7308 */ /* 0x000f220000000800 */
[----:B------:R-:W-:-:S02]  /*3e50*/  FADD.FTZ R37, R37, R46 ;  /* 0x0000002e25257221 */ /* 0x000fc40000010000 */
[----:B------:R-:W-:Y:S02]  /*3e60*/  FFMA.FTZ R175, R43, c[0x0][0x23c], -R52 ;  /* 0x00008f002baf7a23 */ /* 0x000fe40000010834 */
[--C-:B------:R-:W-:Y:S01]  /*3e70*/  FFMA.FTZ R36, R36, c[0x0][0x23c], -R27.reuse ;  /* 0x00008f0024247a23 */ /* 0x100fe2000001081b */
[----:B--2---:R-:W-:Y:S01]  /*3e80*/  HMMA.16816.F32.BF16 R88, R84, R4, RZ ;  /* 0x000000045458723c */ /* 0x004fe200000418ff */
[--C-:B------:R-:W-:Y:S01]  /*3e90*/  FFMA.FTZ R174, R26, c[0x0][0x23c], -R27.reuse ;  /* 0x00008f001aae7a23 */ /* 0x100fe2000001081b */
[----:B------:R-:W-:Y:S01]  /*3ea0*/  MUFU.EX2 R30, R30 ;  /* 0x0000001e001e7308 */ /* 0x000fe20000000800 */
[----:B------:R-:W-:-:S04]  /*3eb0*/  FFMA.FTZ R32, R32, c[0x0][0x23c], -R27 ;  /* 0x00008f0020207a23 */ /* 0x000fc8000001081b */
[----:B---3--:R-:W-:Y:S01]  /*3ec0*/  F2FP.BF16.PACK_AB R4, R35, R38 ;  /* 0x000000262304723e */ /* 0x008fe200000010ff */
[----:B------:R-:W-:Y:S01]  /*3ed0*/  HMMA.16816.F32.BF16 R84, R84, R6, RZ ;  /* 0x000000065454723c */ /* 0x000fe200000418ff */
[----:B-1----:R-:W-:Y:S01]  /*3ee0*/  F2FP.BF16.PACK_AB R5, R33, R40 ;  /* 0x000000282105723e */ /* 0x002fe200000010ff */
[----:B------:R-:W1:Y:S01]  /*3ef0*/  MUFU.EX2 R25, R25 ;  /* 0x0000001900197308 */ /* 0x000e620000000800 */
[----:B------:R-:W-:Y:S02]  /*3f00*/  FADD.FTZ R38, R38, R39 ;  /* 0x0000002726267221 */ /* 0x000fe40000010000 */
[----:B------:R-:W-:Y:S02]  /*3f10*/  FADD.FTZ R40, R40, R37 ;  /* 0x0000002528287221 */ /* 0x000fe40000010000 */
[----:B------:R-:W-:Y:S01]  /*3f20*/  F2FP.BF16.PACK_AB R6, R29, R34 ;  /* 0x000000221d06723e */ /* 0x000fe200000010ff */
[----:B------:R-:W-:Y:S01]  /*3f30*/  FADD.FTZ R35, R35, R38 ;  /* 0x0000002623237221 */ /* 0x000fe20000010000 */
[----:B----4-:R-:W-:Y:S01]  /*3f40*/  F2FP.BF16.PACK_AB R7, R28, R31 ;  /* 0x0000001f1c07723e */ /* 0x010fe200000010ff */
[----:B------:R-:W-:Y:S01]  /*3f50*/  MUFU.EX2 R24, R24 ;  /* 0x0000001800187308 */ /* 0x000fe20000000800 */
[----:B------:R-:W-:-:S02]  /*3f60*/  FADD.FTZ R40, R33, R40 ;  /* 0x0000002821287221 */ /* 0x000fc40000010000 */
[----:B------:R-:W-:-:S03]  /*3f70*/  FADD.FTZ R34, R34, R35 ;  /* 0x0000002322227221 */ /* 0x000fc60000010000 */
[C---:B------:R-:W-:Y:S01]  /*3f80*/  HMMA.16816.F32.BF16 R72, R4.reuse, R12, R72 ;  /* 0x0000000c0448723c */ /* 0x040fe20000041848 */
[----:B------:R-:W-:Y:S01]  /*3f90*/  FADD.FTZ R29, R29, R34 ;  /* 0x000000221d1d7221 */ /* 0x000fe20000010000 */
[----:B------:R-:W-:Y:S06]  /*3fa0*/  MUFU.EX2 R3, R3 ;  /* 0x0000000300037308 */ /* 0x000fec0000000800 */
        /* <DEDUP_REMOVED lines=11> */
[----:B------:R-:W-:Y:S01]  /*4060*/  LDSM.16.MT88.4 R16, [R148+0x7000] ;  /* 0x007000009410783b */ /* 0x000fe20000004200 */
[----:B------:R-:W-:Y:S06]  /*4070*/  MUFU.EX2 R60, R60 ;  /* 0x0000003c003c7308 */ /* 0x000fec0000000800 */
[C---:B------:R-:W-:Y:S02]  /*4080*/  HMMA.16816.F32.BF16 R88, R4.reuse, R8, R88 ;  /* 0x000000080458723c */ /* 0x040fe40000041858 */
[----:B------:R-:W2:Y:S06]  /*4090*/  MUFU.EX2 R57, R57 ;  /* 0x0000003900397308 */ /* 0x000eac0000000800 */
[----:B------:R-:W-:Y:S01]  /*40a0*/  HMMA.16816.F32.BF16 R84, R4, R10, R84 ;  /* 0x0000000a0454723c */ /* 0x000fe20000041854 */
[----:B------:R-:W4:Y:S01]  /*40b0*/  LDSM.16.MT88.4 R8, [R149+0x7000] ;  /* 0x007000009508783b */ /* 0x000f220000004200 */
        /* <DEDUP_REMOVED lines=10> */
[----:B--2---:R-:W-:Y:S01]  /*4160*/  HMMA.16816.F32.BF16 R72, R4, R12, R72 ;  /* 0x0000000c0448723c */ /* 0x004fe20000041848 */
[----:B------:R-:W-:-:S05]  /*4170*/  FADD.FTZ R3, R3, R24 ;  /* 0x0000001803037221 */ /* 0x000fca0000010000 */
        /* <DEDUP_REMOVED lines=8> */
[----:B------:R-:W-:Y:S02]  /*4200*/  MUFU.EX2 R108, R108 ;  /* 0x0000006c006c7308 */ /* 0x000fe40000000800 */
[C---:B------:R-:W-:Y:S06]  /*4210*/  HMMA.16816.F32.BF16 R76, R4.reuse, R8, R76 ;  /* 0x00000008044c723c */ /* 0x040fec000004184c */
[----:B------:R-:W5:Y:S02]  /*4220*/  MUFU.EX2 R103, R103 ;  /* 0x0000006700677308 */ /* 0x000f640000000800 */
[C---:B------:R-:W-:Y:S01]  /*4230*/  HMMA.16816.F32.BF16 R80, R4.reuse, R10, R80 ;  /* 0x0000000a0450723c */ /* 0x040fe20000041850 */
[----:B------:R-:W4:Y:S05]  /*4240*/  LDSM.16.MT88.4 R8, [R149+0x7800] ;  /* 0x007800009508783b */ /* 0x000f2a0000004200 */
[----:B------:R-:W-:Y:S02]  /*4250*/  MUFU.EX2 R107, R107 ;  /* 0x0000006b006b7308 */ /* 0x000fe40000000800 */
[C---:B------:R-:W-:Y:S06]  /*4260*/  HMMA.16816.F32.BF16 R88, R4.reuse, R16, R88 ;  /* 0x000000100458723c */ /* 0x040fec0000041858 */
[----:B------:R-:W-:Y:S02]  /*4270*/  MUFU.EX2 R114, R114 ;  /* 0x0000007200727308 */ /* 0x000fe40000000800 */
[----:B------:R-:W-:Y:S01]  /*4280*/  HMMA.16816.F32.BF16 R84, R4, R18, R84 ;  /* 0x000000120454723c */ /* 0x000fe20000041854 */
[----:B------:R-:W5:Y:S05]  /*4290*/  LDSM.16.MT88.4 R16, [R148+0x7800] ;  /* 0x007800009410783b */ /* 0x000f6a0000004200 */
[----:B------:R-:W-:Y:S01]  /*42a0*/  MUFU.EX2 R113, R113 ;  /* 0x0000007100717308 */ /* 0x000fe20000000800 */
[----:B------:R-:W-:Y:S01]  /*42b0*/  F2FP.BF16.PACK_AB R4, R57, R60 ;  /* 0x0000003c3904723e */ /* 0x000fe200000010ff */
[----:B------:R-:W-:Y:S01]  /*42c0*/  FADD.FTZ R60, R60, R3 ;  /* 0x000000033c3c7221 */ /* 0x000fe20000010000 */
[----:B-1----:R-:W-:-:S02]  /*42d0*/  F2FP.BF16.PACK_AB R5, R102, R61 ;  /* 0x0000003d6605723e */ /* 0x002fc400000010ff */
        /* <DEDUP_REMOVED lines=36> */
[----:B------:R-:W-:-:S05]  /*4520*/  FADD.FTZ R107, R114, R107 ;  /* 0x0000006b726b7221 */ /* 0x000fca0000010000 */
[----:B------:R-:W-:Y:S02]  /*4530*/  MUFU.EX2 R101, R101 ;  /* 0x0000006500657308 */ /* 0x000fe40000000800 */
[C---:B------:R-:W-:Y:S01]  /*4540*/  HMMA.16816.F32.BF16 R92, R4.reuse, R14, R92 ;  /* 0x0000000e045c723c */ /* 0x040fe2000004185c */
[----:B------:R-:W2:Y:S05]  /*4550*/  LDSM.16.MT88.4 R12, [R151+0x8800] ;  /* 0x00880000970c783b */ /* 0x000eaa0000004200 */
[----:B------:R-:W3:Y:S02]  /*4560*/  MUFU.EX2 R106, R106 ;  /* 0x0000006a006a7308 */ /* 0x000ee40000000800 */
[C---:B----4-:R-:W-:Y:S06]  /*4570*/  HMMA.16816.F32.BF16 R96, R4.reuse, R20, R96 ;  /* 0x000000140460723c */ /* 0x050fec0000041860 */
[----:B------:R-:W-:Y:S02]  /*4580*/  MUFU.EX2 R67, R67 ;  /* 0x0000004300437308 */ /* 0x000fe40000000800 */
[C---:B------:R-:W-:Y:S01]  /*4590*/  HMMA.16816.F32.BF16 R68, R4.reuse, R22, R68 ;  /* 0x000000160444723c */ /* 0x040fe20000041844 */
[----:B------:R-:W-:Y:S05]  /*45a0*/  LDSM.16.MT88.4 R20, [R149+0x8800] ;  /* 0x008800009514783b */ /* 0x000fea0000004200 */
[----:B------:R-:W-:Y:S02]  /*45b0*/  MUFU.EX2 R118, R118 ;  /* 0x0000007600767308 */ /* 0x000fe40000000800 */
[C---:B------:R-:W-:Y:S06]  /*45c0*/  HMMA.16816.F32.BF16 R76, R4.reuse, R8, R76 ;  /* 0x00000008044c723c */ /* 0x040fec000004184c */
[----:B------:R-:W-:Y:S02]  /*45d0*/  MUFU.EX2 R65, R65 ;  /* 0x0000004100417308 */ /* 0x000fe40000000800 */
[C---:B------:R-:W-:Y:S01]  /*45e0*/  HMMA.16816.F32.BF16 R80, R4.reuse, R10, R80 ;  /* 0x0000000a0450723c */ /* 0x040fe20000041850 */
[----:B------:R-:W4:Y:S05]  /*45f0*/  LDSM.16.MT88.4 R8, [R150+0x8800] ;  /* 0x008800009608783b */ /* 0x000f2a0000004200 */
        /* <DEDUP_REMOVED lines=8> */
[----:B------:R-:W-:-:S02]  /*4680*/  F2FP.BF16.PACK_AB R5, R116, R109 ;  /* 0x0000006d7405723e */ /* 0x000fc400000010ff */
[----:B------:R-:W-:Y:S01]  /*4690*/  F2FP.BF16.PACK_AB R6, R126, R111 ;  /* 0x0000006f7e06723e */ /* 0x000fe200000010ff */
[----:B------:R-:W-:Y:S01]  /*46a0*/  FADD.FTZ R124, R117, R124 ;  /* 0x0000007c757c7221 */ /* 0x000fe20000010000 */
[----:B-1----:R-:W-:Y:S01]  /*46b0*/  F2FP.BF16.PACK_AB R7, R119, R110 ;  /* 0x0000006e7707723e */ /* 0x002fe200000010ff */
[----:B------:R-:W-:Y:S02]  /*46c0*/  MUFU.EX2 R175, R175 ;  /* 0x000000af00af7308 */ /* 0x000fe40000000800 */
[----:B------:R-:W-:-:S04]  /*46d0*/  FADD.FTZ R111, R111, R124 ;  /* 0x0000007c6f6f7221 */ /* 0x000fc80000010000 */
[C---:B--2---:R-:W-:Y:S01]  /*46e0*/  HMMA.16816.F32.BF16 R96, R4.reuse, R12, R96 ;  /* 0x0000000c0460723c */ /* 0x044fe20000041860 */
[----:B------:R-:W-:Y:S01]  /*46f0*/  FADD.FTZ R126, R126, R111 ;  /* 0x0000006f7e7e7221 */ /* 0x000fe20000010000 */
[----:B------:R-:W-:Y:S06]  /*4700*/  MUFU.EX2 R36, R36 ;  /* 0x0000002400247308 */ /* 0x000fec0000000800 */
[C---:B------:R-:W-:Y:S01]  /*4710*/  HMMA.16816.F32.BF16 R68, R4.reuse, R14, R68 ;  /* 0x0000000e0444723c */ /* 0x040fe20000041844 */
[----:B------:R-:W1:Y:S01]  /*4720*/  LDSM.16.MT88.4 R12, [R151+0x9000] ;  /* 0x00900000970c783b */ /* 0x000e620000004200 */
[----:B------:R-:W-:Y:S06]  /*4730*/  MUFU.EX2 R174, R174 ;  /* 0x000000ae00ae7308 */ /* 0x000fec0000000800 */
[C---:B----4-:R-:W-:Y:S08]  /*4740*/  HMMA.16816.F32.BF16 R72, R4.reuse, R8, R72 ;  /* 0x000000080448723c */ /* 0x050ff00000041848 */
[C---:B------:R-:W-:Y:S01]  /*4750*/  HMMA.16816.F32.BF16 R92, R4.reuse, R10, R92 ;  /* 0x0000000a045c723c */ /* 0x040fe2000004185c */
[----:B------:R-:W2:Y:S07]  /*4760*/  LDSM.16.MT88.4 R8, [R150+0x9000] ;  /* 0x009000009608783b */ /* 0x000eae0000004200 */
[C---:B------:R-:W-:Y:S07]  /*4770*/  HMMA.16816.F32.BF16 R76, R4.reuse, R20, R76 ;  /* 0x00000014044c723c */ /* 0x040fee000004184c */
[--C-:B------:R-:W-:Y:S01]  /*4780*/  FFMA.FTZ R20, R55, c[0x0][0x23c], -R52.reuse ;  /* 0x00008f0037147a23 */ /* 0x100fe20000010834 */
[----:B------:R-:W-:Y:S01]  /*4790*/  HMMA.16816.F32.BF16 R80, R4, R22, R80 ;  /* 0x000000160450723c */ /* 0x000fe20000041850 */
[----:B------:R-:W-:-:S04]  /*47a0*/  FFMA.FTZ R21, R53, c[0x0][0x23c], -R52 ;  /* 0x00008f0035157a23 */ /* 0x000fc80000010834 */
[----:B------:R-:W-:Y:S02]  /*47b0*/  MUFU.EX2 R20, R20 ;  /* 0x0000001400147308 */ /* 0x000fe40000000800 */
[----:B------:R-:W-:Y:S01]  /*47c0*/  FFMA.FTZ R22, R51, c[0x0][0x23c], -R52 ;  /* 0x00008f0033167a23 */ /* 0x000fe20000010834 */
[----:B-----5:R-:W-:Y:S01]  /*47d0*/  HMMA.16816.F32.BF16 R88, R4, R16, R88 ;  /* 0x000000100458723c */ /* 0x020fe20000041858 */
[----:B------:R-:W-:-:S04]  /*47e0*/  FFMA.FTZ R23, R42, c[0x0][0x23c], -R27 ;  /* 0x00008f002a177a23 */ /* 0x000fc8000001081b */
[----:B------:R-:W4:Y:S03]  /*47f0*/  MUFU.EX2 R21, R21 ;  /* 0x0000001500157308 */ /* 0x000f260000000800 */
[----:B------:R-:W-:Y:S01]  /*4800*/  HMMA.16816.F32.BF16 R84, R4, R18, R84 ;  /* 0x000000120454723c */ /* 0x000fe20000041854 */
[----:B------:R-:W5:Y:S04]  /*4810*/  LDSM.16.MT88.4 R16, [R149+0x9000] ;  /* 0x009000009510783b */ /* 0x000f680000004200 */
[----:B------:R-:W-:Y:S02]  /*4820*/  MUFU.EX2 R22, R22 ;  /* 0x0000001600167308 */ /* 0x000fe40000000800 */
[----:B---3--:R-:W-:Y:S01]  /*4830*/  F2FP.BF16.PACK_AB R4, R106, R101 ;  /* 0x000000656a04723e */ /* 0x008fe200000010ff */
[----:B------:R-:W-:Y:S01]  /*4840*/  FADD.FTZ R101, R101, R126 ;  /* 0x0000007e65657221 */ /* 0x000fe20000010000 */
[----:B------:R-:W-:-:S02]  /*4850*/  F2FP.BF16.PACK_AB R5, R66, R65 ;  /* 0x000000414205723e */ /* 0x000fc400000010ff */
[----:B------:R-:W-:Y:S01]  /*4860*/  F2FP.BF16.PACK_AB R6, R118, R67 ;  /* 0x000000437606723e */ /* 0x000fe200000010ff */
[----:B------:R-:W-:Y:S01]  /*4870*/  FADD.FTZ R106, R106, R101 ;  /* 0x000000656a6a7221 */ /* 0x000fe20000010000 */
[----:B------:R-:W-:Y:S01]  /*4880*/  F2FP.BF16.PACK_AB R7, R105, R64 ;  /* 0x000000406907723e */ /* 0x000fe200000010ff */
[----:B------:R-:W3:Y:S02]  /*4890*/  MUFU.EX2 R23, R23 ;  /* 0x0000001700177308 */ /* 0x000ee40000000800 */
[----:B------:R-:W-:-:S04]  /*48a0*/  FADD.FTZ R67, R67, R106 ;  /* 0x0000006a43437221 */ /* 0x000fc80000010000 */
[----:B-1----:R-:W-:Y:S01]  /*48b0*/  HMMA.16816.F32.BF16 R96, R4, R12, R96 ;  /* 0x0000000c0460723c */ /* 0x002fe20000041860 */
[----:B------:R-:W-:-:S07]  /*48c0*/  FADD.FTZ R67, R118, R67 ;  /* 0x0000004376437221 */ /* 0x000fce0000010000 */
[C---:B------:R-:W-:Y:S01]  /*48d0*/  HMMA.16816.F32.BF16 R68, R4.reuse, R14, R68 ;  /* 0x0000000e0444723c */ /* 0x040fe20000041844 */
[----:B------:R-:W1:Y:S07]  /*48e0*/  LDSM.16.MT88.4 R12, [R148+0x9000] ;  /* 0x00900000940c783b */ /* 0x000e6e0000004200 */
[C---:B--2---:R-:W-:Y:S08]  /*48f0*/  HMMA.16816.F32.BF16 R72, R4.reuse, R8, R72 ;  /* 0x000000080448723c */ /* 0x044ff00000041848 */
[C---:B-----5:R-:W-:Y:S07]  /*4900*/  HMMA.16816.F32.BF16 R76, R4.reuse, R16, R76 ;  /* 0x00000010044c723c */ /* 0x060fee000004184c */
[----:B------:R-:W-:Y:S01]  /*4910*/  FADD.FTZ R17, R31, R40 ;  /* 0x000000281f117221 */ /* 0x000fe20000010000 */
[----:B------:R-:W-:Y:S01]  /*4920*/  HMMA.16816.F32.BF16 R92, R4, R10, R92 ;  /* 0x0000000a045c723c */ /* 0x000fe2000004185c */
[----:B------:R-:W2:Y:S01]  /*4930*/  LDSM.16.MT88.4 R8, [R151+0x9800] ;  /* 0x009800009708783b */ /* 0x000ea20000004200 */
[----:B------:R-:W5:Y:S01]  /*4940*/  MUFU.EX2 R31, R32 ;  /* 0x00000020001f7308 */ /* 0x000f620000000800 */
[----:B------:R-:W-:-:S05]  /*4950*/  FADD.FTZ R28, R28, R17 ;  /* 0x000000111c1c7221 */ /* 0x000fca0000010000 */
[C---:B------:R-:W-:Y:S01]  /*4960*/  HMMA.16816.F32.BF16 R80, R4.reuse, R18, R80 ;  /* 0x000000120450723c */ /* 0x040fe20000041850 */
[----:B------:R-:W2:Y:S07]  /*4970*/  LDSM.16.MT88.4 R16, [R150+0x9800] ;  /* 0x009800009610783b */ /* 0x000eae0000004200 */
[C---:B-1----:R-:W-:Y:S07]  /*4980*/  HMMA.16816.F32.BF16 R88, R4.reuse, R12, R88 ;  /* 0x0000000c0458723c */ /* 0x042fee0000041858 */
[----:B------:R-:W-:Y:S01]  /*4990*/  FADD.FTZ R13, R47, R28 ;  /* 0x0000001c2f0d7221 */ /* 0x000fe20000010000 */
[----:B------:R-:W-:Y:S03]  /*49a0*/  HMMA.16816.F32.BF16 R84, R4, R14, R84 ;  /* 0x0000000e0454723c */ /* 0x000fe60000041854 */
[----:B------:R-:W-:-:S04]  /*49b0*/  FADD.FTZ R13, R54, R13 ;  /* 0x0000000d360d7221 */ /* 0x000fc80000010000 */
[----:B------:R-:W-:Y:S01]  /*49c0*/  FADD.FTZ R56, R56, R13 ;  /* 0x0000000d38387221 */ /* 0x000fe20000010000 */
[----:B----4-:R-:W-:Y:S01]  /*49d0*/  F2FP.BF16.PACK_AB R4, R21, R20 ;  /* 0x000000141504723e */ /* 0x010fe200000010ff */
[----:B------:R-:W1:Y:S01]  /*49e0*/  LDSM.16.MT88.4 R12, [R149+0x9800] ;  /* 0x00980000950c783b */ /* 0x000e620000004200 */
[----:B---3--:R-:W-:Y:S01]  /*49f0*/  F2FP.BF16.PACK_AB R5, R36, R23 ;  /* 0x000000172405723e */ /* 0x008fe200000010ff */
[----:B------:R-:W-:Y:S01]  /*4a00*/  FADD.FTZ R56, R49, R56 ;  /* 0x0000003831387221 */ /* 0x000fe20000010000 */
[----:B------:R-:W-:Y:S01]  /*4a10*/  F2FP.BF16.PACK_AB R6, R175, R22 ;  /* 0x00000016af06723e */ /* 0x000fe200000010ff */
[----:B------:R-:W-:Y:S01]  /*4a20*/  FADD.FTZ R20, R20, R67 ;  /* 0x0000004314147221 */ /* 0x000fe20000010000 */
[----:B-----5:R-:W-:Y:S01]  /*4a30*/  F2FP.BF16.PACK_AB R7, R174, R31 ;  /* 0x0000001fae07723e */ /* 0x020fe200000010ff */
        /* <DEDUP_REMOVED lines=33> */
[----:B------:R-:W-:Y:S01]  /*4c50*/  ULDC UR4, c[0x0][0x1a0] ;  /* 0x0000680000047ab9 */ /* 0x000fe20000000800 */
[----:B------:R-:W-:Y:S01]  /*4c60*/  IADD3 R173, R112, -0x2, RZ ;  /* 0xfffffffe70ad7810 */ /* 0x000fe20007ffe0ff */
[----:B------:R-:W-:Y:S01]  /*4c70*/  ULEA UR4, -UR4, URZ, 0x7 ;  /* 0x0000003f04047291 */ /* 0x000fe2000f8e393f */
[----:B------:R-:W-:Y:S02]  /*4c80*/  IMAD.MOV.U32 R3, RZ, RZ, R0 ;  /* 0x000000ffff037224 */ /* 0x000fe400078e0000 */
[----:B------:R-:W-:Y:S01]  /*4c90*/  IMAD.MOV.U32 R101, RZ, RZ, R2 ;  /* 0x000000ffff657224 */ /* 0x000fe200078e0002 */
[----:B------:R-:W-:Y:S02]  /*4ca0*/  USHF.R.S32.HI UR6, URZ, 0x1f, UR4 ;  /* 0x0000001f3f067899 */ /* 0x000fe40008011404 */
[----:B------:R-:W-:-:S04]  /*4cb0*/  MOV R172, UR4 ;  /* 0x0000000400ac7c02 */ /* 0x000fc80008000f00 */
[----:B------:R-:W-:Y:S02]  /*4cc0*/  MOV R170, UR6 ;  /* 0x0000000600aa7c02 */ /* 0x000fe40008000f00 */
.L_x_6217:
[----:B------:R-:W-:Y:S01]  /*4cd0*/  MOV R8, R172 ;  /* 0x000000ac00087202 */ /* 0x000fe20000000f00 */
[----:B------:R-:W-:Y:S04]  /*4ce0*/  DEPBAR.LE SB0, 0x0 ;  /* 0x000080000000791a */ /* 0x000fe80000000000 */
[----:B------:R-:W-:Y:S01]  /*4cf0*/  BAR.SYNC.DEFER_BLOCKING 0x0 ;  /* 0x0000000000007b1d */ /* 0x000fe20000010000 */
[----:B------:R-:W-:Y:S05]  /*4d00*/  MOV R0, R170 ;  /* 0x000000aa00007202 */ /* 0x000fea0000000f00 */
[----:B------:R-:W-:-:S05]  /*4d10*/  @P6 BRA `(.L_x_6214) ;  /* 0x000003b000006947 */ /* 0x000fca0003800000 */
        /* <DEDUP_REMOVED lines=40> */
[----:B------:R-:W-:Y:S01]  /*4fa0*/  LEA R10, P1, R5, R168, 0x2 ;  /* 0x000000a8050a7211 */ /* 0x000fe200078210ff */
[C---:B------:R-:W-:Y:S01]  /*4fb0*/  IMAD.IADD R0, R9.reuse, 0x1, -R5 ;  /* 0x0000000109007824 */ /* 0x040fe200078e0a05 */
[-C--:B------:R-:W-:Y:S02]  /*4fc0*/  LEA.HI.X.SX32 R7, R9, R169.reuse, 0x2, P0 ;  /* 0x000000a909077211 */ /* 0x080fe400000f16ff */
[----:B------:R-:W-:Y:S01]  /*4fd0*/  LEA.HI.X.SX32 R11, R5, R169, 0x2, P1 ;  /* 0x000000a9050b7211 */ /* 0x000fe200008f16ff */
[----:B------:R-:W-:Y:S03]  /*4fe0*/  IMAD.MOV.U32 R5, RZ, RZ, c[0x0][0x2d0] ;  /* 0x0000b400ff057624 */ /* 0x000fe600078e00ff */
[----:B------:R-:W2:Y:S01]  /*4ff0*/  LDG.E R7, [R6.64] ;  /* 0x0000000a06077981 */ /* 0x000ea2000c1e1900 */
[----:B------:R-:W-:Y:S03]  /*5000*/  IMAD R5, R0, R5, -0x80 ;  /* 0xffffff8000057424 */ /* 0x000fe600078e0205 */
[----:B------:R-:W2:Y:S01]  /*5010*/  LDG.E R2, [R10.64] ;  /* 0x0000000a0a027981 */ /* 0x000ea2000c1e1900 */
[C---:B------:R-:W-:Y:S01]  /*5020*/  IMAD.WIDE.U32 R8, R5.reuse, c[0x0][0x1a0], RZ ;  /* 0x0000680005087a25 */ /* 0x040fe200078e00ff */
[----:B------:R-:W-:Y:S05]  /*5030*/  SHF.R.S32.HI R0, RZ, 0x1f, R5 ;  /* 0x0000001fff007819 */ /* 0x000fea0000011405 */
[----:B------:R-:W-:Y:S04]  /*5040*/  IMAD R0, R0, c[0x0][0x1a0], RZ ;  /* 0x0000680000007a24 */ /* 0x000fe800078e02ff */
        /* <DEDUP_REMOVED lines=8> */
.L_x_6214:
        /* <DEDUP_REMOVED lines=27> */
[----:B------:R-:W-:Y:S03]  /*5280*/  ISETP.GE.AND P0, PT, R173, 0x1, PT ;  /* 0x00000001ad00780c */ /* 0x000fe60003f06270 */
[----:B------:R1:W-:Y:S05]  /*5290*/  LDGSTS.E.BYPASS.LTC128B.128 [R165+0x9800], [R186.64] ;  /* 0x09800000baa57fae */ /* 0x0003ea000b901d4a */
[----:B------:R-:W-:Y:S05]  /*52a0*/  LDSM.16.M88.4 R104, [R158] ;  /* 0x000000009e68783b */ /* 0x000fea0000000200 */
[----:B------:R-:W2:Y:S05]  /*52b0*/  LDSM.16.M88.4 R108, [R157] ;  /* 0x000000009d6c783b */ /* 0x000eaa0000000200 */
[----:B------:R-:W3:Y:S05]  /*52c0*/  LDSM.16.M88.4 R112, [R157+0x800] ;  /* 0x000800009d70783b */ /* 0x000eea0000000200 */
[----:B------:R-:W4:Y:S05]  /*52d0*/  LDSM.16.M88.4 R116, [R157+0x1000] ;  /* 0x001000009d74783b */ /* 0x000f2a0000000200 */
[----:B------:R-:W0:Y:S05]  /*52e0*/  LDGDEPBAR ;  /* 0x00000000000079af */ /* 0x000e2a0000000000 */
[----:B------:R-:W5:Y:S05]  /*52f0*/  LDSM.16.M88.4 R120, [R157+0x1800] ;  /* 0x001800009d78783b */ /* 0x000f6a0000000200 */
[----:B------:R-:W1:Y:S05]  /*5300*/  LDSM.16.M88.4 R124, [R157+0x2000] ;  /* 0x002000009d7c783b */ /* 0x000e6a0000000200 */
[----:B------:R-:W1:Y:S05]  /*5310*/  LDSM.16.M88.4 R128, [R157+0x2800] ;  /* 0x002800009d80783b */ /* 0x000e6a0000000200 */
[----:B------:R-:W1:Y:S01]  /*5320*/  LDSM.16.M88.4 R132, [R157+0x3000] ;  /* 0x003000009d84783b */ /* 0x000e620000000200 */
[C---:B--2---:R-:W-:Y:S04]  /*5330*/  HMMA.16816.F32.BF16 R4, R104.reuse, R108, RZ ;  /* 0x0000006c6804723c */ /* 0x044fe800000418ff */
[----:B------:R-:W2:Y:S04]  /*5340*/  LDSM.16.M88.4 R136, [R157+0x3800] ;  /* 0x003800009d88783b */ /* 0x000ea80000000200 */
[C---:B------:R-:W-:Y:S01]  /*5350*/  HMMA.16816.F32.BF16 R8, R104.reuse, R110, RZ ;  /* 0x0000006e6808723c */ /* 0x040fe200000418ff */
[----:B------:R-:W-:Y:S07]  /*5360*/  LDSM.16.M88.4 R108, [R156] ;  /* 0x000000009c6c783b */ /* 0x000fee0000000200 */
[C---:B---3--:R-:W-:Y:S08]  /*5370*/  HMMA.16816.F32.BF16 R12, R104.reuse, R112, RZ ;  /* 0x00000070680c723c */ /* 0x048ff000000418ff */
[C---:B------:R-:W-:Y:S01]  /*5380*/  HMMA.16816.F32.BF16 R16, R104.reuse, R114, RZ ;  /* 0x000000726810723c */ /* 0x040fe200000418ff */
[----:B------:R-:W3:Y:S07]  /*5390*/  LDSM.16.M88.4 R112, [R155] ;  /* 0x000000009b70783b */ /* 0x000eee0000000200 */
[C---:B----4-:R-:W-:Y:S08]  /*53a0*/  HMMA.16816.F32.BF16 R20, R104.reuse, R116, RZ ;  /* 0x000000746814723c */ /* 0x050ff000000418ff */
[C---:B------:R-:W-:Y:S01]  /*53b0*/  HMMA.16816.F32.BF16 R24, R104.reuse, R118, RZ ;  /* 0x000000766818723c */ /* 0x040fe200000418ff */
[----:B------:R-:W4:Y:S07]  /*53c0*/  LDSM.16.M88.4 R116, [R155+0x800] ;  /* 0x000800009b74783b */ /* 0x000f2e0000000200 */
[C---:B-----5:R-:W-:Y:S08]  /*53d0*/  HMMA.16816.F32.BF16 R28, R104.reuse, R120, RZ ;  /* 0x00000078681c723c */ /* 0x060ff000000418ff */
[C---:B------:R-:W-:Y:S01]  /*53e0*/  HMMA.16816.F32.BF16 R32, R104.reuse, R122, RZ ;  /* 0x0000007a6820723c */ /* 0x040fe200000418ff */
[----:B------:R-:W5:Y:S07]  /*53f0*/  LDSM.16.M88.4 R120, [R155+0x1000] ;  /* 0x001000009b78783b */ /* 0x000f6e0000000200 */
[C---:B-1----:R-:W-:Y:S08]  /*5400*/  HMMA.16816.F32.BF16 R36, R104.reuse, R124, RZ ;  /* 0x0000007c6824723c */ /* 0x042ff000000418ff */
[C---:B------:R-:W-:Y:S01]  /*5410*/  HMMA.16816.F32.BF16 R40, R104.reuse, R126, RZ ;  /* 0x0000007e6828723c */ /* 0x040fe200000418ff */
[----:B------:R-:W1:Y:S07]  /*5420*/  LDSM.16.M88.4 R124, [R155+0x1800] ;  /* 0x001800009b7c783b */ /* 0x000e6e0000000200 */
[C---:B------:R-:W-:Y:S08]  /*5430*/  HMMA.16816.F32.BF16 R44, R104.reuse, R128, RZ ;  /* 0x00000080682c723c */ /* 0x040ff000000418ff */
[C---:B------:R-:W-:Y:S01]  /*5440*/  HMMA.16816.F32.BF16 R48, R104.reuse, R130, RZ ;  /* 0x000000826830723c */ /* 0x040fe200000418ff */
[----:B------:R-:W1:Y:S07]  /*5450*/  LDSM.16.M88.4 R128, [R155+0x2000] ;  /* 0x002000009b80783b */ /* 0x000e6e0000000200 */
[C---:B------:R-:W-:Y:S08]  /*5460*/  HMMA.16816.F32.BF16 R52, R104.reuse, R132, RZ ;  /* 0x000000846834723c */ /* 0x040ff000000418ff */
[C---:B------:R-:W-:Y:S08]  /*5470*/  HMMA.16816.F32.BF16 R56, R104.reuse, R134, RZ ;  /* 0x000000866838723c */ /* 0x040ff000000418ff */
[C---:B--2---:R-:W-:Y:S08]  /*5480*/  HMMA.16816.F32.BF16 R60, R104.reuse, R136, RZ ;  /* 0x00000088683c723c */ /* 0x044ff000000418ff */
        /* <DEDUP_REMOVED lines=25> */
[----:B------:R-:W4:Y:S05]  /*5620*/  LDSM.16.M88.4 R108, [R144] ;  /* 0x00000000906c783b */ /* 0x000f2a0000000200 */
[----:B------:R-:W3:Y:S02]  /*5630*/  LDSM.16.M88.4 R116, [R143] ;  /* 0x000000008f74783b */ /* 0x000ee40000000200 */
[C---:B-1----:R-:W-:Y:S08]  /*5640*/  HMMA.16816.F32.BF16 R4, R120.reuse, R124, R4 ;  /* 0x0000007c7804723c */ /* 0x042ff00000041804 */
[C---:B------:R-:W-:Y:S01]  /*5650*/  HMMA.16816.F32.BF16 R8, R120.reuse, R126, R8 ;  /* 0x0000007e7808723c */ /* 0x040fe20000041808 */
[----:B------:R-:W1:Y:S07]  /*5660*/  LDSM.16.M88.4 R124, [R142] ;  /* 0x000000008e7c783b */ /* 0x000e6e0000000200 */
[C---:B-----5:R-:W-:Y:S08]  /*5670*/  HMMA.16816.F32.BF16 R12, R120.reuse, R128, R12 ;  /* 0x00000080780c723c */ /* 0x060ff0000004180c */
[C---:B------:R-:W-:Y:S01]  /*5680*/  HMMA.16816.F32.BF16 R16, R120.reuse, R130, R16 ;  /* 0x000000827810723c */ /* 0x040fe20000041810 */
[----:B------:R-:W-:Y:S07]  /*5690*/  LDSM.16.M88.4 R128, [R140+0x1000] ;  /* 0x001000008c80783b */ /* 0x000fee0000000200 */
[C---:B--2---:R-:W-:Y:S08]  /*56a0*/  HMMA.16816.F32.BF16 R20, R120.reuse, R104, R20 ;  /* 0x000000687814723c */ /* 0x044ff00000041814 */
[C---:B------:R-:W-:Y:S01]  /*56b0*/  HMMA.16816.F32.BF16 R24, R120.reuse, R106, R24 ;  /* 0x0000006a7818723c */ /* 0x040fe20000041818 */
[----:B------:R-:W2:Y:S07]  /*56c0*/  LDSM.16.M88.4 R104, [R141] ;  /* 0x000000008d68783b */ /* 0x000eae0000000200 */
        /* <DEDUP_REMOVED lines=8> */
[----:B------:R-:W4:Y:S07]  /*5750*/  LDSM.16.M88.4 R116, [R140+0x800] ;  /* 0x000800008c74783b */ /* 0x000f2e0000000200 */
[C---:B-1----:R-:W-:Y:S08]  /*5760*/  HMMA.16816.F32.BF16 R52, R120.reuse, R124, R52 ;  /* 0x0000007c7834723c */ /* 0x042ff00000041834 */
[C---:B------:R-:W-:Y:S01]  /*5770*/  HMMA.16816.F32.BF16 R56, R120.reuse, R126, R56 ;  /* 0x0000007e7838723c */ /* 0x040fe20000041838 */
[----:B------:R-:W-:Y:S07]  /*5780*/  LDSM.16.M88.4 R124, [R140+0x3800] ;  /* 0x003800008c7c783b */ /* 0x000fee0000000200 */
[C---:B--2---:R-:W-:Y:S08]  /*5790*/  HMMA.16816.F32.BF16 R60, R120.reuse, R104, R60 ;  /* 0x00000068783c723c */ /* 0x044ff0000004183c */
[----:B------:R-:W-:Y:S01]  /*57a0*/  HMMA.16816.F32.BF16 R64, R120, R106, R64 ;  /* 0x0000006a7840723c */ /* 0x000fe20000041840 */
[----:B------:R-:W1:Y:S05]  /*57b0*/  LDSM.16.M88.4 R104, [R140+0x1800] ;  /* 0x001800008c68783b */ /* 0x000e6a0000000200 */
[----:B------:R-:W-:Y:S02]  /*57c0*/  LDSM.16.M88.4 R120, [R140+0x3000] ;  /* 0x003000008c78783b */ /* 0x000fe40000000200 */
        /* <DEDUP_REMOVED lines=8> */
[C---:B------:R-:W-:Y:S08]  /*5850*/  HMMA.16816.F32.BF16 R20, R108.reuse, R128, R20 ;  /* 0x000000806c14723c */ /* 0x040ff00000041814 */
[C---:B------:R-:W-:Y:S08]  /*5860*/  HMMA.16816.F32.BF16 R24, R108.reuse, R130, R24 ;  /* 0x000000826c18723c */ /* 0x040ff00000041818 */
[C---:B-1----:R-:W-:Y:S08]  /*5870*/  HMMA.16816.F32.BF16 R28, R108.reuse, R104, R28 ;  /* 0x000000686c1c723c */ /* 0x042ff0000004181c */
[C---:B------:R-:W-:Y:S08]  /*5880*/  HMMA.16816.F32.BF16 R32, R108.reuse, R106, R32 ;  /* 0x0000006a6c20723c */ /* 0x040ff00000041820 */
[C---:B--2---:R-:W-:Y:S08]  /*5890*/  HMMA.16816.F32.BF16 R36, R108.reuse, R112, R36 ;  /* 0x000000706c24723c */ /* 0x044ff00000041824 */
[C---:B------:R-:W-:Y:S08]  /*58a0*/  HMMA.16816.F32.BF16 R40, R108.reuse, R114, R40 ;  /* 0x000000726c28723c */ /* 0x040ff00000041828 */
[C---:B---3--:R-:W-:Y:S08]  /*58b0*/  HMMA.16816.F32.BF16 R44, R108.reuse, R116, R44 ;  /* 0x000000746c2c723c */ /* 0x048ff0000004182c */
        /* <DEDUP_REMOVED lines=71> */
.L_x_6216:
[C---:B------:R-:W-:Y:S04]  /*5d30*/  LEA R162, P0, R106.reuse, R162, 0x1 ;  /* 0x000000a26aa27211 */ /* 0x040fe800078008ff */
[----:B------:R-:W-:Y:S02]  /*5d40*/  LEA.HI.X R163, R106, R163, R103, 0x1, P0 ;  /* 0x000000a36aa37211 */ /* 0x000fe400000f0c67 */
[----:B------:R-:W-:Y:S03]  /*5d50*/  IADD3 R110, P0, R162, UR9, RZ ;  /* 0x00000009a26e7c10 */ /* 0x000fe6000ff1e0ff */
[----:B------:R-:W-:Y:S01]  /*5d60*/  @!PT LDS RZ, [RZ] ;  /* 0x00000000fffff984 */ /* 0x000fe20000000800 */
[----:B------:R-:W-:Y:S01]  /*5d70*/  @!PT LDS RZ, [RZ] ;  /* 0x00000000fffff984 */ /* 0x000fe20000000800 */
[----:B------:R-:W-:Y:S01]  /*5d80*/  @!PT LDS RZ, [RZ] ;  /* 0x00000000fffff984 */ /* 0x000fe20000000800 */
        /* <DEDUP_REMOVED lines=19> */
[----:B------:R-:W-:Y:S05]  /*5ec0*/  IADD3.X R115, R113, UR5, RZ, P0, !PT ;  /* 0x0000000571737c10 */ /* 0x000fea00087fe4ff */
[----:B------:R1:W-:Y:S04]  /*5ed0*/  LDGSTS.E.BYPASS.LTC128B.128 [R165+0x5800], [R114.64] ;  /* 0x0580000072a57fae */ /* 0x0003e8000b901d4a */
[----:B------:R-:W0:Y:S02]  /*5ee0*/  LDGDEPBAR ;  /* 0x00000000000079af */ /* 0x000e240000000000 */
.L_x_6215:
        /* <DEDUP_REMOVED lines=85> */
[--C-:B------:R-:W-:Y:S02]  /*6440*/  FFMA.FTZ R135, R36, c[0x0][0x23c], -R103.reuse ;  /* 0x00008f0024877a23 */ /* 0x100fe40000010867 */
[--C-:B------:R-:W-:Y:S02]  /*6450*/  FFMA.FTZ R132, R37, c[0x0][0x23c], -R103.reuse ;  /* 0x00008f0025847a23 */ /* 0x100fe40000010867 */
[--C-:B------:R-:W-:Y:S01]  /*6460*/  FFMA.FTZ R118, R5, c[0x0][0x23c], -R103.reuse ;  /* 0x00008f0005767a23 */ /* 0x100fe20000010867 */
[----:B------:R-:W-:Y:S01]  /*6470*/  FSEL R5, R104, RZ, P0 ;  /* 0x000000ff68057208 */ /* 0x000fe20000000000 */
[--C-:B------:R-:W-:Y:S01]  /*6480*/  FFMA.FTZ R116, R12, c[0x0][0x23c], -R103.reuse ;  /* 0x00008f000c747a23 */ /* 0x100fe20000010867 */
[----:B------:R-:W-:Y:S01]  /*6490*/  MUFU.EX2 R128, R128 ;  /* 0x0000008000807308 */ /* 0x000fe20000000800 */
[----:B------:R-:W2:Y:S01]  /*64a0*/  LDSM.16.MT88.4 R104, [R151+0x6000] ;  /* 0x006000009768783b */ /* 0x000ea20000004200 */
[----:B------:R-:W-:Y:S01]  /*64b0*/  FFMA.FTZ R121, R13, c[0x0][0x23c], -R103 ;  /* 0x00008f000d797a23 */ /* 0x000fe20000010867 */
[----:B------:R-:W-:Y:S01]  /*64c0*/  ISETP.GT.AND P0, PT, R173, RZ, PT ;  /* 0x000000ffad00720c */ /* 0x000fe20003f04270 */
[--C-:B------:R-:W-:Y:S02]  /*64d0*/  FFMA.FTZ R129, R22, c[0x0][0x23c], -R5.reuse ;  /* 0x00008f0016817a23 */ /* 0x100fe40000010805 */
[--C-:B------:R-:W-:Y:S02]  /*64e0*/  FFMA.FTZ R126, R23, c[0x0][0x23c], -R5.reuse ;  /* 0x00008f00177e7a23 */ /* 0x100fe40000010805 */
[--C-:B------:R-:W-:Y:S02]  /*64f0*/  FFMA.FTZ R130, R34, c[0x0][0x23c], -R5.reuse ;  /* 0x00008f0022827a23 */ /* 0x100fe40000010805 */
[----:B------:R-:W-:Y:S01]  /*6500*/  MUFU.EX2 R118, R118 ;  /* 0x0000007600767308 */ /* 0x000fe20000000800 */
[--C-:B------:R-:W-:Y:S02]  /*6510*/  FFMA.FTZ R133, R35, c[0x0][0x23c], -R5.reuse ;  /* 0x00008f0023857a23 */ /* 0x100fe40000010805 */
[----:B------:R-:W-:Y:S01]  /*6520*/  LDSM.16.MT88.4 R32, [R150+0x7800] ;  /* 0x007800009620783b */ /* 0x000fe20000004200 */
[C---:B-1----:R-:W-:Y:S02]  /*6530*/  FMUL.FTZ R12, R100.reuse, R92 ;  /* 0x0000005c640c7220 */ /* 0x042fe40000410000 */
[----:B------:R-:W-:Y:S02]  /*6540*/  FMUL.FTZ R13, R100, R93 ;  /* 0x0000005d640d7220 */ /* 0x000fe40000410000 */
[--C-:B------:R-:W-:Y:S02]  /*6550*/  FFMA.FTZ R134, R38, c[0x0][0x23c], -R5.reuse ;  /* 0x00008f0026867a23 */ /* 0x100fe40000010805 */
[----:B------:R-:W-:Y:S01]  /*6560*/  MUFU.EX2 R116, R116 ;  /* 0x0000007400747308 */ /* 0x000fe20000000800 */
[C---:B------:R-:W-:Y:S02]  /*6570*/  FMUL.FTZ R68, R100.reuse, R68 ;  /* 0x0000004464447220 */ /* 0x040fe40000410000 */
[C---:B------:R-:W-:Y:S02]  /*6580*/  FMUL.FTZ R69, R100.reuse, R69 ;  /* 0x0000004564457220 */ /* 0x040fe40000410000 */
[C---:B------:R-:W-:Y:S02]  /*6590*/  FMUL.FTZ R72, R100.reuse, R72 ;  /* 0x0000004864487220 */ /* 0x040fe40000410000 */
[----:B------:R-:W-:Y:S02]  /*65a0*/  FMUL.FTZ R73, R100, R73 ;  /* 0x0000004964497220 */ /* 0x000fe40000410000 */
[----:B------:R-:W-:Y:S01]  /*65b0*/  FFMA.FTZ R122, R14, c[0x0][0x23c], -R5 ;  /* 0x00008f000e7a7a23 */ /* 0x000fe20000010805 */
[----:B------:R-:W-:Y:S01]  /*65c0*/  MUFU.EX2 R121, R121 ;  /* 0x0000007900797308 */ /* 0x000fe20000000800 */
[----:B------:R-:W-:Y:S01]  /*65d0*/  FMUL.FTZ R3, R101, c[0x0][0x23c] ;  /* 0x00008f0065037a20 */ /* 0x000fe20000410000 */
[----:B------:R-:W-:Y:S01]  /*65e0*/  MOV R101, R2 ;  /* 0x0000000200657202 */ /* 0x000fe20000000f00 */
[----:B------:R-:W-:Y:S02]  /*65f0*/  FFMA.FTZ R127, R4, c[0x0][0x23c], -R103 ;  /* 0x00008f00047f7a23 */ /* 0x000fe40000010867 */
[--C-:B------:R-:W-:Y:S02]  /*6600*/  FFMA.FTZ R120, R6, c[0x0][0x23c], -R5.reuse ;  /* 0x00008f0006787a23 */ /* 0x100fe40000010805 */
[----:B------:R-:W-:Y:S02]  /*6610*/  FFMA.FTZ R7, R7, c[0x0][0x23c], -R5 ;  /* 0x00008f0007077a23 */ /* 0x000fe40000010805 */
[--C-:B------:R-:W-:Y:S01]  /*6620*/  FFMA.FTZ R102, R8, c[0x0][0x23c], -R103.reuse ;  /* 0x00008f0008667a23 */ /* 0x100fe20000010867 */
[----:B------:R-:W1:Y:S01]  /*6630*/  MUFU.EX2 R3, R3 ;  /* 0x0000000300037308 */ /* 0x000e620000000800 */
[----:B------:R-:W-:Y:S02]  /*6640*/  FFMA.FTZ R117, R9, c[0x0][0x23c], -R103 ;  /* 0x00008f0009757a23 */ /* 0x000fe40000010867 */
[--C-:B------:R-:W-:Y:S02]  /*6650*/  FFMA.FTZ R119, R10, c[0x0][0x23c], -R5.reuse ;  /* 0x00008f000a777a23 */ /* 0x100fe40000010805 */
[--C-:B------:R-:W-:Y:S02]  /*6660*/  FFMA.FTZ R6, R11, c[0x0][0x23c], -R5.reuse ;  /* 0x00008f000b067a23 */ /* 0x100fe40000010805 */
[C---:B------:R-:W-:Y:S02]  /*6670*/  FMUL.FTZ R8, R100.reuse, R96 ;  /* 0x0000006064087220 */ /* 0x040fe40000410000 */
[C---:B------:R-:W-:Y:S01]  /*6680*/  FMUL.FTZ R9, R100.reuse, R97 ;  /* 0x0000006164097220 */ /* 0x040fe20000410000 */
[----:B------:R-:W3:Y:S01]  /*6690*/  MUFU.EX2 R127, R127 ;  /* 0x0000007f007f7308 */ /* 0x000ee20000000800 */
[----:B------:R-:W-:Y:S02]  /*66a0*/  FFMA.FTZ R123, R15, c[0x0][0x23c], -R5 ;  /* 0x00008f000f7b7a23 */ /* 0x000fe40000010805 */
[C---:B------:R-:W-:Y:S02]  /*66b0*/  FMUL.FTZ R76, R100.reuse, R76 ;  /* 0x0000004c644c7220 */ /* 0x040fe40000410000 */
[C---:B------:R-:W-:Y:S02]  /*66c0*/  FMUL.FTZ R77, R100.reuse, R77 ;  /* 0x0000004d644d7220 */ /* 0x040fe40000410000 */
[C---:B------:R-:W-:Y:S02]  /*66d0*/  FMUL.FTZ R80, R100.reuse, R80 ;  /* 0x0000005064507220 */ /* 0x040fe40000410000 */
[C---:B------:R-:W-:Y:S01]  /*66e0*/  FMUL.FTZ R81, R100.reuse, R81 ;  /* 0x0000005164517220 */ /* 0x040fe20000410000 */
[----:B------:R-:W-:Y:S01]  /*66f0*/  MUFU.EX2 R120, R120 ;  /* 0x0000007800787308 */ /* 0x000fe20000000800 */
[C---:B------:R-:W-:Y:S02]  /*6700*/  FMUL.FTZ R84, R100.reuse, R84 ;  /* 0x0000005464547220 */ /* 0x040fe40000410000 */
[----:B------:R-:W-:Y:S02]  /*6710*/  FMUL.FTZ R85, R100, R85 ;  /* 0x0000005564557220 */ /* 0x000fe40000410000 */
[C---:B-1----:R-:W-:Y:S02]  /*6720*/  FMUL.FTZ R14, R3.reuse, R94 ;  /* 0x0000005e030e7220 */ /* 0x042fe40000410000 */
[C---:B------:R-:W-:Y:S02]  /*6730*/  FMUL.FTZ R15, R3.reuse, R95 ;  /* 0x0000005f030f7220 */ /* 0x040fe40000410000 */
[----:B------:R-:W1:Y:S01]  /*6740*/  LDSM.16.MT88.4 R92, [R148+0x6000] ;  /* 0x00600000945c783b */ /* 0x000e620000004200 */
[----:B------:R-:W4:Y:S01]  /*6750*/  MUFU.EX2 R7, R7 ;  /* 0x0000000700077308 */ /* 0x000f220000000800 */
[C---:B------:R-:W-:Y:S02]  /*6760*/  FMUL.FTZ R10, R3.reuse, R98 ;  /* 0x00000062030a7220 */ /* 0x040fe40000410000 */
[C---:B------:R-:W-:Y:S01]  /*6770*/  FMUL.FTZ R11, R3.reuse, R99 ;  /* 0x00000063030b7220 */ /* 0x040fe20000410000 */
[----:B---3--:R-:W-:Y:S01]  /*6780*/  F2FP.BF16.PACK_AB R96, R118, R127 ;  /* 0x0000007f7660723e */ /* 0x008fe200000010ff */
        /* <DEDUP_REMOVED lines=11> */
[----:B------:R-:W-:Y:S01]  /*6840*/  FMUL.FTZ R87, R3, R87 ;  /* 0x0000005703577220 */ /* 0x000fe20000410000 */
[----:B----4-:R-:W-:Y:S01]  /*6850*/  F2FP.BF16.PACK_AB R97, R7, R120 ;  /* 0x000000780761723e */ /* 0x010fe200000010ff */
[--C-:B------:R-:W-:Y:S02]  /*6860*/  FFMA.FTZ R124, R16, c[0x0][0x23c], -R103.reuse ;  /* 0x00008f00107c7a23 */ /* 0x100fe40000010867 */
[C---:B------:R-:W-:Y:S01]  /*6870*/  FMUL.FTZ R16, R100.reuse, R88 ;  /* 0x0000005864107220 */ /* 0x040fe20000410000 */
[----:B------:R-:W-:Y:S01]  /*6880*/  F2FP.BF16.PACK_AB R88, R121, R116 ;  /* 0x000000747958723e */ /* 0x000fe200000010ff */
[--C-:B------:R-:W-:Y:S01]  /*6890*/  FFMA.FTZ R125, R17, c[0x0][0x23c], -R103.reuse ;  /* 0x00008f00117d7a23 */ /* 0x100fe20000010867 */
[----:B------:R-:W-:Y:S01]  /*68a0*/  MUFU.EX2 R119, R119 ;  /* 0x0000007700777308 */ /* 0x000fe20000000800 */
[----:B------:R-:W-:Y:S02]  /*68b0*/  FMUL.FTZ R17, R100, R89 ;  /* 0x0000005964117220 */ /* 0x000fe40000410000 */
[--C-:B------:R-:W-:Y:S02]  /*68c0*/  FFMA.FTZ R40, R40, c[0x0][0x23c], -R103.reuse ;  /* 0x00008f0028287a23 */ /* 0x100fe40000010867 */
[----:B------:R-:W-:Y:S02]  /*68d0*/  FFMA.FTZ R41, R41, c[0x0][0x23c], -R103 ;  /* 0x00008f0029297a23 */ /* 0x000fe40000010867 */
[--C-:B------:R-:W-:Y:S02]  /*68e0*/  FFMA.FTZ R42, R42, c[0x0][0x23c], -R5.reuse ;  /* 0x00008f002a2a7a23 */ /* 0x100fe40000010805 */
[----:B------:R-:W-:Y:S01]  /*68f0*/  FFMA.FTZ R43, R43, c[0x0][0x23c], -R5 ;  /* 0x00008f002b2b7a23 */ /* 0x000fe20000010805 */
[----:B------:R-:W4:Y:S01]  /*6900*/  MUFU.EX2 R6, R6 ;  /* 0x0000000600067308 */ /* 0x000f220000000800 */
[--C-:B------:R-:W-:Y:S02]  /*6910*/  FFMA.FTZ R44, R44, c[0x0][0x23c], -R103.reuse ;  /* 0x00008f002c2c7a23 */ /* 0x100fe40000010867 */
[----:B------:R-:W-:Y:S01]  /*6920*/  FFMA.FTZ R45, R45, c[0x0][0x23c], -R103 ;  /* 0x00008f002d2d7a23 */ /* 0x000fe20000010867 */
[----:B---3--:R-:W-:Y:S01]  /*6930*/  F2FP.BF16.PACK_AB R98, R117, R102 ;  /* 0x000000667562723e */ /* 0x008fe200000010ff */
        /* <DEDUP_REMOVED lines=9> */
[----:B------:R-:W3:Y:S01]  /*69d0*/  MUFU.EX2 R123, R123 ;  /* 0x0000007b007b7308 */ /* 0x000ee20000000800 */
[--C-:B------:R-:W-:Y:S02]  /*69e0*/  FFMA.FTZ R54, R54, c[0x0][0x23c], -R5.reuse ;  /* 0x00008f0036367a23 */ /* 0x100fe40000010805 */
[----:B------:R-:W-:Y:S01]  /*69f0*/  FFMA.FTZ R55, R55, c[0x0][0x23c], -R5 ;  /* 0x00008f0037377a23 */ /* 0x000fe20000010805 */
[----:B----4-:R-:W-:Y:S01]  /*6a00*/  F2FP.BF16.PACK_AB R99, R6, R119 ;  /* 0x000000770663723e */ /* 0x010fe200000010ff */
[--C-:B------:R-:W-:Y:S02]  /*6a10*/  FFMA.FTZ R56, R56, c[0x0][0x23c], -R103.reuse ;  /* 0x00008f0038387a23 */ /* 0x100fe40000010867 */
[----:B------:R-:W-:Y:S02]  /*6a20*/  FFMA.FTZ R57, R57, c[0x0][0x23c], -R103 ;  /* 0x00008f0039397a23 */ /* 0x000fe40000010867 */
[--C-:B------:R-:W-:Y:S01]  /*6a30*/  FFMA.FTZ R58, R58, c[0x0][0x23c], -R5.reuse ;  /* 0x00008f003a3a7a23 */ /* 0x100fe20000010805 */
[----:B------:R-:W-:Y:S01]  /*6a40*/  MUFU.EX2 R124, R124 ;  /* 0x0000007c007c7308 */ /* 0x000fe20000000800 */
[C---:B--2---:R-:W-:Y:S05]  /*6a50*/  HMMA.16816.F32.BF16 R8, R96.reuse, R104, R8 ;  /* 0x000000686008723c */ /* 0x044fea0000041808 */
[----:B------:R-:W-:Y:S02]  /*6a60*/  FFMA.FTZ R59, R59, c[0x0][0x23c], -R5 ;  /* 0x00008f003b3b7a23 */ /* 0x000fe40000010805 */
[----:B------:R-:W-:Y:S01]  /*6a70*/  FFMA.FTZ R60, R60, c[0x0][0x23c], -R103 ;  /* 0x00008f003c3c7a23 */ /* 0x000fe20000010867 */
[C---:B------:R-:W-:Y:S01]  /*6a80*/  HMMA.16816.F32.BF16 R68, R96.reuse, R106, R68 ;  /* 0x0000006a6044723c */ /* 0x040fe20000041844 */
[----:B------:R-:W2:Y:S01]  /*6a90*/  MUFU.EX2 R125, R125 ;  /* 0x0000007d007d7308 */ /* 0x000ea20000000800 */
[----:B------:R-:W4:Y:S02]  /*6aa0*/  LDSM.16.MT88.4 R104, [R151+0x6800] ;  /* 0x006800009768783b */ /* 0x000f240000004200 */
[----:B------:R-:W-:Y:S01]  /*6ab0*/  FFMA.FTZ R120, R3, R174, R120 ;  /* 0x000000ae03787223 */ /* 0x000fe20000010078 */
[----:B---3--:R-:W-:Y:S01]  /*6ac0*/  F2FP.BF16.PACK_AB R89, R123, R122 ;  /* 0x0000007a7b59723e */ /* 0x008fe200000010ff */
[----:B------:R-:W-:Y:S02]  /*6ad0*/  FFMA.FTZ R127, R100, R175, R127 ;  /* 0x000000af647f7223 */ /* 0x000fe4000001007f */
[C---:B------:R-:W-:Y:S03]  /*6ae0*/  HMMA.16816.F32.BF16 R72, R96.reuse, R108, R72 ;  /* 0x0000006c6048723c */ /* 0x040fe60000041848 */
[----:B------:R-:W-:Y:S01]  /*6af0*/  MUFU.EX2 R129, R129 ;  /* 0x0000008100817308 */ /* 0x000fe20000000800 */
[----:B------:R-:W-:Y:S02]  /*6b00*/  FADD.FTZ R120, R7, R120 ;  /* 0x0000007807787221 */ /* 0x000fe40000010000 */
[----:B------:R-:W-:Y:S02]  /*6b10*/  FADD.FTZ R127, R118, R127 ;  /* 0x0000007f767f7221 */ /* 0x000fe40000010000 */
[C---:B------:R-:W-:Y:S04]  /*6b20*/  HMMA.16816.F32.BF16 R12, R96.reuse, R110, R12 ;  /* 0x0000006e600c723c */ /* 0x040fe8000004180c */
[--C-:B------:R-:W-:Y:S01]  /*6b30*/  FFMA.FTZ R108, R18, c[0x0][0x23c], -R5.reuse ;  /* 0x00008f00126c7a23 */ /* 0x100fe20000010805 */
[----:B------:R-:W-:Y:S01]  /*6b40*/  MUFU.EX2 R126, R126 ;  /* 0x0000007e007e7308 */ /* 0x000fe20000000800 */
[----:B------:R-:W-:Y:S02]  /*6b50*/  FMUL.FTZ R18, R3, R90 ;  /* 0x0000005a03127220 */ /* 0x000fe40000410000 */
[C---:B------:R-:W-:Y:S04]  /*6b60*/  HMMA.16816.F32.BF16 R76, R96.reuse, R112, R76 ;  /* 0x00000070604c723c */ /* 0x040fe8000004184c */
[----:B--2---:R-:W-:Y:S01]  /*6b70*/  F2FP.BF16.PACK_AB R90, R125, R124 ;  /* 0x0000007c7d5a723e */ /* 0x004fe200000010ff */
[----:B------:R-:W-:Y:S02]  /*6b80*/  FADD.FTZ R119, R119, R120 ;  /* 0x0000007877777221 */ /* 0x000fe40000010000 */
[----:B------:R2:W-:Y:S01]  /*6b90*/  MUFU.EX2 R112, R108 ;  /* 0x0000006c00707308 */ /* 0x0005e20000000800 */
[C---:B------:R-:W-:Y:S04]  /*6ba0*/  HMMA.16816.F32.BF16 R80, R96.reuse, R114, R80 ;  /* 0x000000726050723c */ /* 0x040fe80000041850 */
[----:B------:R-:W-:Y:S02]  /*6bb0*/  FFMA.FTZ R113, R19, c[0x0][0x23c], -R5 ;  /* 0x00008f0013717a23 */ /* 0x000fe40000010805 */
[----:B------:R-:W-:Y:S02]  /*6bc0*/  FMUL.FTZ R19, R3, R91 ;  /* 0x0000005b03137220 */ /* 0x000fe40000410000 */
[--C-:B------:R-:W-:Y:S01]  /*6bd0*/  FFMA.FTZ R114, R20, c[0x0][0x23c], -R103.reuse ;  /* 0x00008f0014727a23 */ /* 0x100fe20000010867 */
[----:B------:R-:W-:Y:S03]  /*6be0*/  MUFU.EX2 R131, R131 ;  /* 0x0000008300837308 */ /* 0x000fe60000000800 */
[----:B------:R-:W-:Y:S01]  /*6bf0*/  FFMA.FTZ R115, R21, c[0x0][0x23c], -R103 ;  /* 0x00008f0015737a23 */ /* 0x000fe20000010867 */
[C---:B-1----:R-:W-:Y:S01]  /*6c00*/  HMMA.16816.F32.BF16 R16, R96.reuse, R92, R16 ;  /* 0x0000005c6010723c */ /* 0x042fe20000041810 */
[----:B------:R-:W-:Y:S02]  /*6c10*/  LDSM.16.MT88.4 R20, [R148+0x6800] ;  /* 0x006800009414783b */ /* 0x000fe40000004200 */
[----:B------:R-:W-:Y:S02]  /*6c20*/  FFMA.FTZ R3, R62, c[0x0][0x23c], -R5 ;  /* 0x00008f003e037a23 */ /* 0x000fe40000010805 */
[----:B------:R-:W-:Y:S01]  /*6c30*/  FADD.FTZ R119, R6, R119 ;  /* 0x0000007706777221 */ /* 0x000fe20000010000 */
[----:B------:R-:W1:Y:S01]  /*6c40*/  MUFU.EX2 R113, R113 ;  /* 0x0000007100717308 */ /* 0x000e620000000800 */
[----:B------:R-:W-:Y:S01]  /*6c50*/  FFMA.FTZ R6, R66, c[0x0][0x23c], -R5 ;  /* 0x00008f0042067a23 */ /* 0x000fe20000010805 */
[----:B------:R-:W-:Y:S01]  /*6c60*/  HMMA.16816.F32.BF16 R84, R96, R94, R84 ;  /* 0x0000005e6054723c */ /* 0x000fe20000041854 */
[----:B------:R-:W-:Y:S03]  /*6c70*/  LDSM.16.MT88.4 R92, [R149+0x6800] ;  /* 0x00680000955c783b */ /* 0x000fe60000004200 */
[----:B------:R-:W-:Y:S02]  /*6c80*/  FADD.FTZ R102, R102, R127 ;  /* 0x0000007f66667221 */ /* 0x000fe40000010000 */
[----:B------:R-:W-:Y:S02]  /*6c90*/  FADD.FTZ R122, R122, R119 ;  /* 0x000000777a7a7221 */ /* 0x000fe40000010000 */
[----:B------:R-:W-:Y:S01]  /*6ca0*/  MUFU.EX2 R114, R114 ;  /* 0x0000007200727308 */ /* 0x000fe20000000800 */
[----:B--2---:R-:W2:Y:S03]  /*6cb0*/  LDSM.16.MT88.4 R108, [R150+0x6800] ;  /* 0x00680000966c783b */ /* 0x004ea60000004200 */
[----:B------:R-:W-:Y:S02]  /*6cc0*/  FADD.FTZ R117, R117, R102 ;  /* 0x0000006675757221 */ /* 0x000fe40000010000 */
[----:B------:R-:W-:Y:S02]  /*6cd0*/  FADD.FTZ R123, R123, R122 ;  /* 0x0000007a7b7b7221 */ /* 0x000fe40000010000 */
[----:B------:R-:W-:Y:S01]  /*6ce0*/  FADD.FTZ R116, R116, R117 ;  /* 0x0000007574747221 */ /* 0x000fe20000010000 */
[----:B------:R-:W3:Y:S01]  /*6cf0*/  LDSM.16.MT88.4 R96, [R151+0x7000] ;  /* 0x007000009760783b */ /* 0x000ee20000004200 */
[----:B------:R-:W5:Y:S02]  /*6d00*/  MUFU.EX2 R115, R115 ;  /* 0x0000007300737308 */ /* 0x000f640000000800 */
[----:B------:R-:W-:Y:S01]  /*6d10*/  FADD.FTZ R121, R121, R116 ;  /* 0x0000007479797221 */ /* 0x000fe20000010000 */
[C---:B-1----:R-:W-:Y:S01]  /*6d20*/  F2FP.BF16.PACK_AB R91, R113.reuse, R112 ;  /* 0x00000070715b723e */ /* 0x042fe200000010ff */
[----:B------:R-:W-:Y:S02]  /*6d30*/  FADD.FTZ R112, R112, R123 ;  /* 0x0000007b70707221 */ /* 0x000fe40000010000 */
[----:B------:R-:W-:Y:S02]  /*6d40*/  FADD.FTZ R124, R124, R121 ;  /* 0x000000797c7c7221 */ /* 0x000fe40000010000 */
[----:B------:R-:W-:Y:S02]  /*6d50*/  FADD.FTZ R112, R113, R112 ;  /* 0x0000007071707221 */ /* 0x000fe40000010000 */
[----:B------:R-:W-:Y:S01]  /*6d60*/  MUFU.EX2 R130, R130 ;  /* 0x0000008200827308 */ /* 0x000fe20000000800 */
[C---:B----4-:R-:W-:Y:S05]  /*6d70*/  HMMA.16816.F32.BF16 R8, R88.reuse, R104, R8 ;  /* 0x000000685808723c */ /* 0x050fea0000041808 */
[----:B------:R-:W-:Y:S02]  /*6d80*/  FADD.FTZ R125, R125, R124 ;  /* 0x0000007c7d7d7221 */ /* 0x000fe40000010000 */
[--C-:B------:R-:W-:Y:S01]  /*6d90*/  FFMA.FTZ R104, R24, c[0x0][0x23c], -R103.reuse ;  /* 0x00008f0018687a23 */ /* 0x100fe20000010867 */
[C---:B------:R-:W-:Y:S01]  /*6da0*/  HMMA.16816.F32.BF16 R68, R88.reuse, R106, R68 ;  /* 0x0000006a5844723c */ /* 0x040fe20000041844 */
[----:B------:R-:W-:Y:S03]  /*6db0*/  MUFU.EX2 R133, R133 ;  /* 0x0000008500857308 */ /* 0x000fe60000000800 */
[----:B------:R-:W-:Y:S03]  /*6dc0*/  FFMA.FTZ R105, R25, c[0x0][0x23c], -R103 ;  /* 0x00008f0019697a23 */ /* 0x000fe60000010867 */
[--C-:B------:R-:W-:Y:S02]  /*6dd0*/  FFMA.FTZ R106, R26, c[0x0][0x23c], -R5.reuse ;  /* 0x00008f001a6a7a23 */ /* 0x100fe40000010805 */
[----:B------:R-:W-:Y:S02]  /*6de0*/  FFMA.FTZ R107, R27, c[0x0][0x23c], -R5 ;  /* 0x00008f001b6b7a23 */ /* 0x000fe40000010805 */
[----:B------:R-:W1:Y:S01]  /*6df0*/  LDSM.16.MT88.4 R24, [R150+0x7000] ;  /* 0x007000009618783b */ /* 0x000e620000004200 */
[C---:B--2---:R-:W-:Y:S01]  /*6e00*/  HMMA.16816.F32.BF16 R72, R88.reuse, R108, R72 ;  /* 0x0000006c5848723c */ /* 0x044fe20000041848 */
[----:B------:R-:W-:Y:S06]  /*6e10*/  MUFU.EX2 R104, R104 ;  /* 0x0000006800687308 */ /* 0x000fec0000000800 */
[--C-:B------:R-:W-:Y:S01]  /*6e20*/  FFMA.FTZ R109, R28, c[0x0][0x23c], -R103.reuse ;  /* 0x00008f001c6d7a23 */ /* 0x100fe20000010867 */
[C---:B------:R-:W-:Y:S03]  /*6e30*/  HMMA.16816.F32.BF16 R12, R88.reuse, R110, R12 ;  /* 0x0000006e580c723c */ /* 0x040fe6000004180c */
[----:B------:R-:W2:Y:S01]  /*6e40*/  MUFU.EX2 R105, R105 ;  /* 0x0000006900697308 */ /* 0x000ea20000000800 */
[----:B------:R-:W-:Y:S03]  /*6e50*/  FFMA.FTZ R108, R29, c[0x0][0x23c], -R103 ;  /* 0x00008f001d6c7a23 */ /* 0x000fe60000010867 */
[--C-:B------:R-:W-:Y:S01]  /*6e60*/  FFMA.FTZ R111, R30, c[0x0][0x23c], -R5.reuse ;  /* 0x00008f001e6f7a23 */ /* 0x100fe20000010805 */
[C---:B------:R-:W-:Y:S04]  /*6e70*/  HMMA.16816.F32.BF16 R76, R88.reuse, R92, R76 ;  /* 0x0000005c584c723c */ /* 0x040fe8000004184c */
[----:B------:R-:W-:Y:S01]  /*6e80*/  FFMA.FTZ R110, R31, c[0x0][0x23c], -R5 ;  /* 0x00008f001f6e7a23 */ /* 0x000fe20000010805 */
[----:B------:R-:W-:Y:S01]  /*6e90*/  MUFU.EX2 R106, R106 ;  /* 0x0000006a006a7308 */ /* 0x000fe20000000800 */
[----:B------:R-:W4:Y:S02]  /*6ea0*/  LDSM.16.MT88.4 R28, [R149+0x7000] ;  /* 0x00700000951c783b */ /* 0x000f240000004200 */
[C---:B------:R-:W-:Y:S06]  /*6eb0*/  HMMA.16816.F32.BF16 R80, R88.reuse, R94, R80 ;  /* 0x0000005e5850723c */ /* 0x040fec0000041850 */
[----:B------:R-:W-:Y:S01]  /*6ec0*/  LDSM.16.MT88.4 R92, [R150+0x9800] ;  /* 0x00980000965c783b */ /* 0x000fe20000004200 */
[----:B------:R-:W1:Y:S01]  /*6ed0*/  MUFU.EX2 R107, R107 ;  /* 0x0000006b006b7308 */ /* 0x000e620000000800 */
[C---:B------:R-:W-:Y:S07]  /*6ee0*/  HMMA.16816.F32.BF16 R16, R88.reuse, R20, R16 ;  /* 0x000000145810723c */ /* 0x040fee0000041810 */
[----:B-----5:R-:W-:Y:S01]  /*6ef0*/  F2FP.BF16.PACK_AB R20, R115, R114 ;  /* 0x000000727314723e */ /* 0x020fe200000010ff */
[----:B------:R-:W-:Y:S01]  /*6f00*/  HMMA.16816.F32.BF16 R84, R88, R22, R84 ;  /* 0x000000165854723c */ /* 0x000fe20000041854 */
[----:B------:R-:W5:Y:S01]  /*6f10*/  LDSM.16.MT88.4 R88, [R148+0x7000] ;  /* 0x007000009458783b */ /* 0x000f620000004200 */
[----:B------:R-:W-:Y:S02]  /*6f20*/  MUFU.EX2 R109, R109 ;  /* 0x0000006d006d7308 */ /* 0x000fe40000000800 */
[----:B------:R-:W-:Y:S01]  /*6f30*/  F2FP.BF16.PACK_AB R21, R126, R129 ;  /* 0x000000817e15723e */ /* 0x000fe200000010ff */
[----:B------:R-:W-:Y:S02]  /*6f40*/  FADD.FTZ R114, R114, R125 ;  /* 0x0000007d72727221 */ /* 0x000fe40000010000 */
[----:B--2---:R-:W-:Y:S01]  /*6f50*/  F2FP.BF16.PACK_AB R22, R105, R104 ;  /* 0x000000686916723e */ /* 0x004fe200000010ff */
[----:B------:R-:W-:Y:S04]  /*6f60*/  FADD.FTZ R129, R129, R112 ;  /* 0x0000007081817221 */ /* 0x000fe80000010000 */
[----:B------:R-:W2:Y:S01]  /*6f70*/  MUFU.EX2 R108, R108 ;  /* 0x0000006c006c7308 */ /* 0x000ea20000000800 */
[----:B------:R-:W-:Y:S01]  /*6f80*/  FADD.FTZ R115, R115, R114 ;  /* 0x0000007273737221 */ /* 0x000fe20000010000 */
[----:B-1----:R-:W-:Y:S01]  /*6f90*/  F2FP.BF16.PACK_AB R23, R107, R106 ;  /* 0x0000006a6b17723e */ /* 0x002fe200000010ff */
[----:B------:R-:W-:Y:S02]  /*6fa0*/  FADD.FTZ R129, R126, R129 ;  /* 0x000000817e817221 */ /* 0x000fe40000010000 */
[----:B------:R-:W-:Y:S02]  /*6fb0*/  FADD.FTZ R104, R104, R115 ;  /* 0x0000007368687221 */ /* 0x000fe40000010000 */
[----:B------:R-:W-:Y:S02]  /*6fc0*/  FADD.FTZ R106, R106, R129 ;  /* 0x000000816a6a7221 */ /* 0x000fe40000010000 */
[C---:B---3--:R-:W-:Y:S01]  /*6fd0*/  HMMA.16816.F32.BF16 R8, R20.reuse, R96, R8 ;  /* 0x000000601408723c */ /* 0x048fe20000041808 */
[----:B------:R-:W-:Y:S04]  /*6fe0*/  MUFU.EX2 R111, R111 ;  /* 0x0000006f006f7308 */ /* 0x000fe80000000800 */
[----:B------:R-:W-:Y:S02]  /*6ff0*/  FADD.FTZ R104, R105, R104 ;  /* 0x0000006869687221 */ /* 0x000fe40000010000 */
[----:B------:R-:W-:Y:S01]  /*7000*/  FADD.FTZ R106, R107, R106 ;  /* 0x0000006a6b6a7221 */ /* 0x000fe20000010000 */
[C---:B------:R-:W-:Y:S03]  /*7010*/  HMMA.16816.F32.BF16 R68, R20.reuse, R98, R68 ;  /* 0x000000621444723c */ /* 0x040fe60000041844 */
[----:B------:R-:W1:Y:S05]  /*7020*/  MUFU.EX2 R110, R110 ;  /* 0x0000006e006e7308 */ /* 0x000e6a0000000800 */
[C---:B------:R-:W-:Y:S05]  /*7030*/  HMMA.16816.F32.BF16 R72, R20.reuse, R24, R72 ;  /* 0x000000181448723c */ /* 0x040fea0000041848 */
[----:B------:R-:W-:Y:S03]  /*7040*/  MUFU.EX2 R135, R135 ;  /* 0x0000008700877308 */ /* 0x000fe60000000800 */
[C---:B------:R-:W-:Y:S01]  /*7050*/  HMMA.16816.F32.BF16 R12, R20.reuse, R26, R12 ;  /* 0x0000001a140c723c */ /* 0x040fe2000004180c */
[----:B------:R-:W3:Y:S06]  /*7060*/  LDSM.16.MT88.4 R24, [R151+0x7800] ;  /* 0x007800009718783b */ /* 0x000eec0000004200 */
[----:B------:R-:W1:Y:S01]  /*7070*/  MUFU.EX2 R132, R132 ;  /* 0x0000008400847308 */ /* 0x000e620000000800 */
[C---:B----4-:R-:W-:Y:S08]  /*7080*/  HMMA.16816.F32.BF16 R76, R20.reuse, R28, R76 ;  /* 0x0000001c144c723c */ /* 0x050ff0000004184c */
[C---:B------:R-:W-:Y:S01]  /*7090*/  HMMA.16816.F32.BF16 R80, R20.reuse, R30, R80 ;  /* 0x0000001e1450723c */ /* 0x040fe20000041850 */
[----:B------:R-:W4:Y:S01]  /*70a0*/  LDSM.16.MT88.4 R28, [R149+0x7800] ;  /* 0x00780000951c783b */ /* 0x000f220000004200 */
[----:B------:R-:W-:Y:S06]  /*70b0*/  MUFU.EX2 R134, R134 ;  /* 0x0000008600867308 */ /* 0x000fec0000000800 */
[C---:B-----5:R-:W-:Y:S04]  /*70c0*/  HMMA.16816.F32.BF16 R16, R20.reuse, R88, R16 ;  /* 0x000000581410723c */ /* 0x060fe80000041810 */
[----:B------:R-:W-:Y:S03]  /*70d0*/  MUFU.EX2 R40, R40 ;  /* 0x0000002800287308 */ /* 0x000fe60000000800 */
[----:B------:R-:W-:Y:S01]  /*70e0*/  FFMA.FTZ R89, R39, c[0x0][0x23c], -R5 ;  /* 0x00008f0027597a23 */ /* 0x000fe20000010805 */
[----:B------:R-:W-:Y:S01]  /*70f0*/  HMMA.16816.F32.BF16 R84, R20, R90, R84 ;  /* 0x0000005a1454723c */ /* 0x000fe20000041854 */
[----:B------:R-:W5:Y:S05]  /*7100*/  LDSM.16.MT88.4 R36, [R148+0x7800] ;  /* 0x007800009424783b */ /* 0x000f6a0000004200 */
[----:B------:R-:W4:Y:S01]  /*7110*/  MUFU.EX2 R89, R89 ;  /* 0x0000005900597308 */ /* 0x000f220000000800 */
[----:B--2---:R-:W-:Y:S01]  /*7120*/  F2FP.BF16.PACK_AB R20, R108, R109 ;  /* 0x0000006d6c14723e */ /* 0x004fe200000010ff */
[----:B------:R-:W-:Y:S01]  /*7130*/  FADD.FTZ R109, R109, R104 ;  /* 0x000000686d6d7221 */ /* 0x000fe20000010000 */
[----:B-1----:R-:W-:Y:S03]  /*7140*/  F2FP.BF16.PACK_AB R21, R110, R111 ;  /* 0x0000006f6e15723e */ /* 0x002fe600000010ff */
[----:B------:R-:W-:Y:S01]  /*7150*/  F2FP.BF16.PACK_AB R22, R131, R128 ;  /* 0x000000808316723e */ /* 0x000fe200000010ff */
[----:B------:R-:W-:Y:S01]  /*7160*/  FADD.FTZ R111, R111, R106 ;  /* 0x0000006a6f6f7221 */ /* 0x000fe20000010000 */
[----:B------:R-:W-:Y:S01]  /*7170*/  F2FP.BF16.PACK_AB R23, R133, R130 ;  /* 0x000000828517723e */ /* 0x000fe200000010ff */
[----:B------:R-:W-:Y:S01]  /*7180*/  FADD.FTZ R109, R108, R109 ;  /* 0x0000006d6c6d7221 */ /* 0x000fe20000010000 */
[----:B------:R-:W1:Y:S01]  /*7190*/  MUFU.EX2 R41, R41 ;  /* 0x0000002900297308 */ /* 0x000e620000000800 */
[----:B------:R-:W-:Y:S02]  /*71a0*/  FADD.FTZ R111, R110, R111 ;  /* 0x0000006f6e6f7221 */ /* 0x000fe40000010000 */
[----:B------:R-:W-:Y:S02]  /*71b0*/  FADD.FTZ R128, R128, R109 ;  /* 0x0000006d80807221 */ /* 0x000fe40000010000 */
[C---:B---3--:R-:W-:Y:S03]  /*71c0*/  HMMA.16816.F32.BF16 R8, R20.reuse, R24, R8 ;  /* 0x000000181408723c */ /* 0x048fe60000041808 */
[----:B------:R-:W-:Y:S02]  /*71d0*/  FADD.FTZ R130, R130, R111 ;  /* 0x0000006f82827221 */ /* 0x000fe40000010000 */
[----:B------:R-:W-:Y:S01]  /*71e0*/  MUFU.EX2 R42, R42 ;  /* 0x0000002a002a7308 */ /* 0x000fe20000000800 */
[----:B------:R-:W-:Y:S02]  /*71f0*/  FADD.FTZ R128, R131, R128 ;  /* 0x0000008083807221 */ /* 0x000fe40000010000 */
[C---:B------:R-:W-:Y:S01]  /*7200*/  HMMA.16816.F32.BF16 R68, R20.reuse, R26, R68 ;  /* 0x0000001a1444723c */ /* 0x040fe20000041844 */
[----:B------:R-:W2:Y:S03]  /*7210*/  LDSM.16.MT88.4 R24, [R151+0x8000] ;  /* 0x008000009718783b */ /* 0x000ea60000004200 */
[----:B------:R-:W-:Y:S03]  /*7220*/  FADD.FTZ R133, R133, R130 ;  /* 0x0000008285857221 */ /* 0x000fe60000010000 */
[----:B------:R-:W3:Y:S01]  /*7230*/  MUFU.EX2 R43, R43 ;  /* 0x0000002b002b7308 */ /* 0x000ee20000000800 */
[C---:B------:R-:W-:Y:S08]  /*7240*/  HMMA.16816.F32.BF16 R72, R20.reuse, R32, R72 ;  /* 0x000000201448723c */ /* 0x040ff00000041848 */
[C---:B------:R-:W-:Y:S01]  /*7250*/  HMMA.16816.F32.BF16 R12, R20.reuse, R34, R12 ;  /* 0x00000022140c723c */ /* 0x040fe2000004180c */
[----:B------:R-:W1:Y:S01]  /*7260*/  LDSM.16.MT88.4 R32, [R150+0x8000] ;  /* 0x008000009620783b */ /* 0x000e620000004200 */
[----:B------:R-:W-:Y:S06]  /*7270*/  MUFU.EX2 R44, R44 ;  /* 0x0000002c002c7308 */ /* 0x000fec0000000800 */
[C---:B----4-:R-:W-:Y:S04]  /*7280*/  HMMA.16816.F32.BF16 R76, R20.reuse, R28, R76 ;  /* 0x0000001c144c723c */ /* 0x050fe8000004184c */
[----:B------:R-:W4:Y:S04]  /*7290*/  MUFU.EX2 R45, R45 ;  /* 0x0000002d002d7308 */ /* 0x000f280000000800 */
[C---:B------:R-:W-:Y:S01]  /*72a0*/  HMMA.16816.F32.BF16 R80, R20.reuse, R30, R80 ;  /* 0x0000001e1450723c */ /* 0x040fe20000041850 */
[----:B------:R-:W4:Y:S05]  /*72b0*/  LDSM.16.MT88.4 R28, [R149+0x8000] ;  /* 0x00800000951c783b */ /* 0x000f2a0000004200 */
[----:B------:R-:W-:Y:S02]  /*72c0*/  MUFU.EX2 R46, R46 ;  /* 0x0000002e002e7308 */ /* 0x000fe40000000800 */
[C---:B-----5:R-:W-:Y:S08]  /*72d0*/  HMMA.16816.F32.BF16 R16, R20.reuse, R36, R16 ;  /* 0x000000241410723c */ /* 0x060ff00000041810 */
[----:B------:R-:W-:Y:S01]  /*72e0*/  HMMA.16816.F32.BF16 R84, R20, R38, R84 ;  /* 0x000000261454723c */ /* 0x000fe20000041854 */
[----:B------:R-:W5:Y:S01]  /*72f0*/  LDSM.16.MT88.4 R36, [R148+0x8000] ;  /* 0x008000009424783b */ /* 0x000f620000004200 */
[----:B------:R-:W4:Y:S05]  /*7300*/  MUFU.EX2 R47, R47 ;  /* 0x0000002f002f7308 */ /* 0x000f2a0000000800 */
[----:B------:R-:W-:Y:S01]  /*7310*/  F2FP.BF16.PACK_AB R20, R132, R135 ;  /* 0x000000878414723e */ /* 0x000fe200000010ff */
[----:B------:R-:W-:Y:S01]  /*7320*/  FADD.FTZ R135, R135, R128 ;  /* 0x0000008087877221 */ /* 0x000fe20000010000 */
[----:B------:R-:W-:Y:S03]  /*7330*/  F2FP.BF16.PACK_AB R21, R89, R134 ;  /* 0x000000865915723e */ /* 0x000fe600000010ff */
[----:B-1----:R-:W-:Y:S01]  /*7340*/  F2FP.BF16.PACK_AB R22, R41, R40 ;  /* 0x000000282916723e */ /* 0x002fe200000010ff */
[----:B------:R-:W-:Y:S01]  /*7350*/  MUFU.EX2 R48, R48 ;  /* 0x0000003000307308 */ /* 0x000fe20000000800 */
[----:B---3--:R-:W-:Y:S01]  /*7360*/  F2FP.BF16.PACK_AB R23, R43, R42 ;  /* 0x0000002a2b17723e */ /* 0x008fe200000010ff */
[----:B------:R-:W-:Y:S02]  /*7370*/  FADD.FTZ R134, R134, R133 ;  /* 0x0000008586867221 */ /* 0x000fe40000010000 */
[----:B------:R-:W-:Y:S02]  /*7380*/  FADD.FTZ R135, R132, R135 ;  /* 0x0000008784877221 */ /* 0x000fe40000010000 */
[----:B------:R-:W-:Y:S02]  /*7390*/  FADD.FTZ R89, R89, R134 ;  /* 0x0000008659597221 */ /* 0x000fe40000010000 */
[C---:B--2---:R-:W-:Y:S02]  /*73a0*/  HMMA.16816.F32.BF16 R8, R20.reuse, R24, R8 ;  /* 0x000000181408723c */ /* 0x044fe40000041808 */
        /* <DEDUP_REMOVED lines=8> */
[C---:B------:R-:W-:Y:S06]  /*7430*/  HMMA.16816.F32.BF16 R72, R20.reuse, R32, R72 ;  /* 0x000000201448723c */ /* 0x040fec0000041848 */
[----:B------:R-:W3:Y:S02]  /*7440*/  MUFU.EX2 R51, R51 ;  /* 0x0000003300337308 */ /* 0x000ee40000000800 */
[C---:B------:R-:W-:Y:S01]  /*7450*/  HMMA.16816.F32.BF16 R12, R20.reuse, R34, R12 ;  /* 0x00000022140c723c */ /* 0x040fe2000004180c */
[----:B------:R-:W1:Y:S07]  /*7460*/  LDSM.16.MT88.4 R32, [R150+0x8800] ;  /* 0x008800009620783b */ /* 0x000e6e0000004200 */
[C---:B----4-:R-:W-:Y:S01]  /*7470*/  HMMA.16816.F32.BF16 R76, R20.reuse, R28, R76 ;  /* 0x0000001c144c723c */ /* 0x050fe2000004184c */
[----:B------:R-:W-:Y:S07]  /*7480*/  MUFU.EX2 R52, R52 ;  /* 0x0000003400347308 */ /* 0x000fee0000000800 */
[C---:B------:R-:W-:Y:S01]  /*7490*/  HMMA.16816.F32.BF16 R80, R20.reuse, R30, R80 ;  /* 0x0000001e1450723c */ /* 0x040fe20000041850 */
[----:B------:R-:W4:Y:S02]  /*74a0*/  LDSM.16.MT88.4 R28, [R149+0x8800] ;  /* 0x00880000951c783b */ /* 0x000f240000004200 */
[----:B------:R-:W1:Y:S05]  /*74b0*/  MUFU.EX2 R53, R53 ;  /* 0x0000003500357308 */ /* 0x000e6a0000000800 */
[C---:B-----5:R-:W-:Y:S05]  /*74c0*/  HMMA.16816.F32.BF16 R16, R20.reuse, R36, R16 ;  /* 0x000000241410723c */ /* 0x060fea0000041810 */
[----:B------:R-:W-:Y:S03]  /*74d0*/  MUFU.EX2 R54, R54 ;  /* 0x0000003600367308 */ /* 0x000fe60000000800 */
[----:B------:R-:W-:Y:S01]  /*74e0*/  HMMA.16816.F32.BF16 R84, R20, R38, R84 ;  /* 0x000000261454723c */ /* 0x000fe20000041854 */
[----:B------:R-:W5:Y:S06]  /*74f0*/  LDSM.16.MT88.4 R36, [R148+0x8800] ;  /* 0x008800009424783b */ /* 0x000f6c0000004200 */
[----:B------:R-:W-:Y:S01]  /*7500*/  F2FP.BF16.PACK_AB R20, R45, R44 ;  /* 0x0000002c2d14723e */ /* 0x000fe200000010ff */
[----:B------:R-:W4:Y:S01]  /*7510*/  MUFU.EX2 R55, R55 ;  /* 0x0000003700377308 */ /* 0x000f220000000800 */
[----:B------:R-:W-:Y:S03]  /*7520*/  F2FP.BF16.PACK_AB R21, R47, R46 ;  /* 0x0000002e2f15723e */ /* 0x000fe600000010ff */
[----:B-1----:R-:W-:Y:S01]  /*7530*/  F2FP.BF16.PACK_AB R22, R49, R48 ;  /* 0x000000303116723e */ /* 0x002fe200000010ff */
[----:B------:R-:W-:Y:S01]  /*7540*/  FADD.FTZ R44, R44, R41 ;  /* 0x000000292c2c7221 */ /* 0x000fe20000010000 */
[----:B---3--:R-:W-:Y:S01]  /*7550*/  F2FP.BF16.PACK_AB R23, R51, R50 ;  /* 0x000000323317723e */ /* 0x008fe200000010ff */
        /* <DEDUP_REMOVED lines=10> */
[----:B------:R-:W-:Y:S02]  /*7600*/  FADD.FTZ R49, R49, R48 ;  /* 0x0000003031317221 */ /* 0x000fe40000010000 */
[----:B------:R-:W-:Y:S02]  /*7610*/  FADD.FTZ R51, R51, R50 ;  /* 0x0000003233337221 */ /* 0x000fe40000010000 */
[C---:B------:R-:W-:Y:S01]  /*7620*/  HMMA.16816.F32.BF16 R72, R20.reuse, R32, R72 ;  /* 0x000000201448723c */ /* 0x040fe20000041848 */
[----:B------:R-:W-:Y:S07]  /*7630*/  MUFU.EX2 R58, R58 ;  /* 0x0000003a003a7308 */ /* 0x000fee0000000800 */
[C---:B------:R-:W-:Y:S01]  /*7640*/  HMMA.16816.F32.BF16 R12, R20.reuse, R34, R12 ;  /* 0x00000022140c723c */ /* 0x040fe2000004180c */
[----:B------:R-:W-:Y:S02]  /*7650*/  LDSM.16.MT88.4 R32, [R149+0x9000] ;  /* 0x009000009520783b */ /* 0x000fe40000004200 */
[----:B------:R-:W3:Y:S05]  /*7660*/  MUFU.EX2 R59, R59 ;  /* 0x0000003b003b7308 */ /* 0x000eea0000000800 */
[C---:B----4-:R-:W-:Y:S05]  /*7670*/  HMMA.16816.F32.BF16 R76, R20.reuse, R28, R76 ;  /* 0x0000001c144c723c */ /* 0x050fea000004184c */
[----:B------:R-:W-:Y:S03]  /*7680*/  MUFU.EX2 R60, R60 ;  /* 0x0000003c003c7308 */ /* 0x000fe60000000800 */
[C---:B------:R-:W-:Y:S01]  /*7690*/  HMMA.16816.F32.BF16 R80, R20.reuse, R30, R80 ;  /* 0x0000001e1450723c */ /* 0x040fe20000041850 */
[----:B------:R-:W4:Y:S06]  /*76a0*/  LDSM.16.MT88.4 R28, [R150+0x9000] ;  /* 0x00900000961c783b */ /* 0x000f2c0000004200 */
[----:B------:R-:W-:Y:S01]  /*76b0*/  MUFU.EX2 R3, R3 ;  /* 0x0000000300037308 */ /* 0x000fe20000000800 */
[C---:B-----5:R-:W-:Y:S07]  /*76c0*/  HMMA.16816.F32.BF16 R16, R20.reuse, R36, R16 ;  /* 0x000000241410723c */ /* 0x060fee0000041810 */
[----:B------:R-:W-:Y:S01]  /*76d0*/  FFMA.FTZ R37, R61, c[0x0][0x23c], -R103 ;  /* 0x00008f003d257a23 */ /* 0x000fe20000010867 */
[----:B------:R-:W-:Y:S01]  /*76e0*/  HMMA.16816.F32.BF16 R84, R20, R38, R84 ;  /* 0x000000261454723c */ /* 0x000fe20000041854 */
[----:B------:R-:W-:Y:S03]  /*76f0*/  MUFU.EX2 R6, R6 ;  /* 0x0000000600067308 */ /* 0x000fe60000000800 */
[--C-:B------:R-:W-:Y:S02]  /*7700*/  FFMA.FTZ R36, R63, c[0x0][0x23c], -R5.reuse ;  /* 0x00008f003f247a23 */ /* 0x100fe40000010805 */
[----:B------:R-:W-:Y:S01]  /*7710*/  FFMA.FTZ R5, R67, c[0x0][0x23c], -R5 ;  /* 0x00008f0043057a23 */ /* 0x000fe20000010805 */
[----:B------:R-:W-:Y:S01]  /*7720*/  F2FP.BF16.PACK_AB R20, R53, R52 ;  /* 0x000000343514723e */ /* 0x000fe200000010ff */
[--C-:B------:R-:W-:Y:S01]  /*7730*/  FFMA.FTZ R38, R64, c[0x0][0x23c], -R103.reuse ;  /* 0x00008f0040267a23 */ /* 0x100fe20000010867 */
[----:B------:R-:W-:Y:S02]  /*7740*/  F2FP.BF16.PACK_AB R21, R55, R54 ;  /* 0x000000363715723e */ /* 0x000fe400000010ff */
[----:B------:R-:W5:Y:S01]  /*7750*/  MUFU.EX2 R37, R37 ;  /* 0x0000002500257308 */ /* 0x000f620000000800 */
[----:B-1----:R-:W-:Y:S01]  /*7760*/  F2FP.BF16.PACK_AB R22, R57, R56 ;  /* 0x000000383916723e */ /* 0x002fe200000010ff */
[----:B------:R-:W-:Y:S01]  /*7770*/  FFMA.FTZ R103, R65, c[0x0][0x23c], -R103 ;  /* 0x00008f0041677a23 */ /* 0x000fe20000010867 */
[----:B---3--:R-:W-:Y:S01]  /*7780*/  F2FP.BF16.PACK_AB R23, R59, R58 ;  /* 0x0000003a3b17723e */ /* 0x008fe200000010ff */
        /* <DEDUP_REMOVED lines=15> */
[----:B------:R-:W1:Y:S01]  /*7880*/  MUFU.EX2 R5, R5 ;  /* 0x0000000500057308 */ /* 0x000e620000000800 */
[C---:B------:R-:W-:Y:S08]  /*7890*/  HMMA.16816.F32.BF16 R76, R20.reuse, R32, R76 ;  /* 0x00000020144c723c */ /* 0x040ff0000004184c */
[C---:B------:R-:W-:Y:S08]  /*78a0*/  HMMA.16816.F32.BF16 R80, R20.reuse, R34, R80 ;  /* 0x000000221450723c */ /* 0x040ff00000041850 */
[C---:B--2---:R-:W-:Y:S08]  /*78b0*/  HMMA.16816.F32.BF16 R16, R20.reuse, R24, R16 ;  /* 0x000000181410723c */ /* 0x044ff00000041810 */
[----:B------:R-:W-:Y:S01]  /*78c0*/  HMMA.16816.F32.BF16 R84, R20, R26, R84 ;  /* 0x0000001a1454723c */ /* 0x000fe20000041854 */
[----:B------:R-:W2:Y:S06]  /*78d0*/  LDSM.16.MT88.4 R24, [R149+0x9800] ;  /* 0x009800009518783b */ /* 0x000eac0000004200 */
[----:B-----5:R-:W-:Y:S01]  /*78e0*/  F2FP.BF16.PACK_AB R20, R37, R60 ;  /* 0x0000003c2514723e */ /* 0x020fe200000010ff */
[----:B------:R-:W-:Y:S01]  /*78f0*/  FADD.FTZ R60, R60, R57 ;  /* 0x000000393c3c7221 */ /* 0x000fe20000010000 */
[----:B-1----:R-:W-:Y:S03]  /*7900*/  F2FP.BF16.PACK_AB R21, R36, R3 ;  /* 0x000000032415723e */ /* 0x002fe600000010ff */
[----:B---3--:R-:W-:Y:S01]  /*7910*/  F2FP.BF16.PACK_AB R22, R103, R38 ;  /* 0x000000266716723e */ /* 0x008fe200000010ff */
[----:B------:R-:W-:Y:S01]  /*7920*/  FADD.FTZ R37, R37, R60 ;  /* 0x0000003c25257221 */ /* 0x000fe20000010000 */
[----:B------:R-:W-:Y:S03]  /*7930*/  F2FP.BF16.PACK_AB R23, R5, R6 ;  /* 0x000000060517723e */ /* 0x000fe600000010ff */
[----:B------:R-:W-:Y:S04]  /*7940*/  FADD.FTZ R38, R38, R37 ;  /* 0x0000002526267221 */ /* 0x000fe80000010000 */
[C---:B----4-:R-:W-:Y:S01]  /*7950*/  HMMA.16816.F32.BF16 R96, R20.reuse, R28, R8 ;  /* 0x0000001c1460723c */ /* 0x050fe20000041808 */
[----:B------:R-:W1:Y:S02]  /*7960*/  LDSM.16.MT88.4 R8, [R148+0x9800] ;  /* 0x009800009408783b */ /* 0x000e640000004200 */
[----:B------:R-:W-:Y:S05]  /*7970*/  FADD.FTZ R175, R103, R38 ;  /* 0x0000002667af7221 */ /* 0x000fea0000010000 */
[C---:B------:R-:W-:Y:S08]  /*7980*/  HMMA.16816.F32.BF16 R68, R20.reuse, R30, R68 ;  /* 0x0000001e1444723c */ /* 0x040ff00000041844 */
[C---:B------:R-:W-:Y:S08]  /*7990*/  HMMA.16816.F32.BF16 R72, R20.reuse, R92, R72 ;  /* 0x0000005c1448723c */ /* 0x040ff00000041848 */
[C---:B------:R-:W-:Y:S08]  /*79a0*/  HMMA.16816.F32.BF16 R92, R20.reuse, R94, R12 ;  /* 0x0000005e145c723c */ /* 0x040ff0000004180c */
[C---:B--2---:R-:W-:Y:S08]  /*79b0*/  HMMA.16816.F32.BF16 R76, R20.reuse, R24, R76 ;  /* 0x00000018144c723c */ /* 0x044ff0000004184c */
[C---:B------:R-:W-:Y:S08]  /*79c0*/  HMMA.16816.F32.BF16 R80, R20.reuse, R26, R80 ;  /* 0x0000001a1450723c */ /* 0x040ff00000041850 */
[C---:B-1----:R-:W-:Y:S07]  /*79d0*/  HMMA.16816.F32.BF16 R88, R20.reuse, R8, R16 ;  /* 0x000000081458723c */ /* 0x042fee0000041810 */
[----:B------:R-:W-:Y:S01]  /*79e0*/  FADD.FTZ R8, R58, R55 ;  /* 0x000000373a087221 */ /* 0x000fe20000010000 */
[----:B------:R-:W-:Y:S04]  /*79f0*/  HMMA.16816.F32.BF16 R84, R20, R10, R84 ;  /* 0x0000000a1454723c */ /* 0x000fe80000041854 */
[----:B------:R-:W-:Y:S04]  /*7a00*/  FADD.FTZ R8, R59, R8 ;  /* 0x000000083b087221 */ /* 0x000fe80000010000 */
[----:B------:R-:W-:Y:S04]  /*7a10*/  FADD.FTZ R3, R3, R8 ;  /* 0x0000000803037221 */ /* 0x000fe80000010000 */
[----:B------:R-:W-:Y:S04]  /*7a20*/  FADD.FTZ R3, R36, R3 ;  /* 0x0000000324037221 */ /* 0x000fe80000010000 */
[----:B------:R-:W-:Y:S01]  /*7a30*/  FADD.FTZ R6, R6, R3 ;  /* 0x0000000306067221 */ /* 0x000fe20000010000 */
[----:B------:R-:W-:Y:S03]  /*7a40*/  IADD3 R3, R173, -0x1, RZ ;  /* 0xffffffffad037810 */ /* 0x000fe60007ffe0ff */
[----:B------:R-:W-:Y:S01]  /*7a50*/  FADD.FTZ R174, R5, R6 ;  /* 0x0000000605ae7221 */ /* 0x000fe20000010000 */
[----:B------:R-:W-:Y:S02]  /*7a60*/  MOV R173, R3 ;  /* 0x0000000300ad7202 */ /* 0x000fe40000000f00 */
[----:B------:R-:W-:Y:S01]  /*7a70*/  MOV R3, R0 ;  /* 0x0000000000037202 */ /* 0x000fe20000000f00 */
[----:B------:R-:W-:-:S05]  /*7a80*/  @P0 BRA `(.L_x_6217) ;  /* 0xffffd24000000947 */ /* 0x000fca000383ffff */
.L_x_6213:
[----:B------:R-:W1:Y:S01]  /*7a90*/  SHFL.BFLY PT, R4, R175, 0x2, 0x1f ;  /* 0x0c401f00af047f89 */ /* 0x000e6200000e0000 */
[----:B------:R-:W-:Y:S01]  /*7aa0*/  MOV R11, 0x3f800000 ;  /* 0x3f800000000b7802 */ /* 0x000fe20000000f00 */
[----:B------:R-:W-:Y:S01]  /*7ab0*/  ULDC.U8 UR4, c[0x0][0x328] ;  /* 0x0000ca0000047ab9 */ /* 0x000fe20000000000 */
[----:B------:R-:W-:Y:S01]  /*7ac0*/  MOV R12, 0x3f800000 ;  /* 0x3f800000000c7802 */ /* 0x000fe20000000f00 */
[----:B------:R-:W2:Y:S01]  /*7ad0*/  SHFL.BFLY PT, R5, R174, 0x2, 0x1f ;  /* 0x0c401f00ae057f89 */ /* 0x000ea200000e0000 */
[----:B------:R-:W-:Y:S01]  /*7ae0*/  BSSY B0, `(.L_x_6218) ;  /* 0x0000093000007945 */ /* 0x000fe20003800000 */
[----:B------:R-:W-:-:S02]  /*7af0*/  LEA R171, R171, R164, 0x4 ;  /* 0x000000a4abab7211 */ /* 0x000fc400078e20ff */
[----:B------:R-:W3:Y:S01]  /*7b00*/  S2R R6, SR_TID.X ;  /* 0x0000000000067919 */ /* 0x000ee20000002100 */
[----:B-1----:R-:W-:Y:S02]  /*7b10*/  FADD.FTZ R3, R4, R175 ;  /* 0x000000af04037221 */ /* 0x002fe40000010000 */
[----:B--2---:R-:W-:-:S03]  /*7b20*/  FADD.FTZ R10, R5, R174 ;  /* 0x000000ae050a7221 */ /* 0x004fc60000010000 */
[----:B------:R-:W1:Y:S01]  /*7b30*/  SHFL.BFLY PT, R8, R3, 0x1, 0x1f ;  /* 0x0c201f0003087f89 */ /* 0x000e6200000e0000 */
[----:B---3--:R-:W-:-:S03]  /*7b40*/  SHF.R.S32.HI R5, RZ, 0x1f, R6 ;  /* 0x0000001fff057819 */ /* 0x008fc60000011406 */
[----:B------:R-:W2:Y:S01]  /*7b50*/  SHFL.BFLY PT, R7, R10, 0x1, 0x1f ;  /* 0x0c201f000a077f89 */ /* 0x000ea200000e0000 */
[CC--:B------:R-:W-:Y:S02]  /*7b60*/  LEA.HI R9, R5.reuse, R6.reuse, RZ, 0x2 ;  /* 0x0000000605097211 */ /* 0x0c0fe400078f10ff */
[----:B------:R-:W-:Y:S02]  /*7b70*/  LEA.HI R4, R5, R6, RZ, 0x5 ;  /* 0x0000000605047211 */ /* 0x000fe400078f28ff */
[----:B------:R-:W-:Y:S01]  /*7b80*/  LOP3.LUT R13, R9, 0x3ffffffc, RZ, 0xc0, !PT ;  /* 0x3ffffffc090d7812 */ /* 0x000fe200078ec0ff */
[----:B-1----:R-:W-:Y:S01]  /*7b90*/  FADD.FTZ R8, R3, R8 ;  /* 0x0000000803087221 */ /* 0x002fe20000010000 */
[----:B------:R-:W-:Y:S01]  /*7ba0*/  SHF.R.S32.HI R3, RZ, 0x5, R4 ;  /* 0x00000005ff037819 */ /* 0x000fe20000011404 */
[----:B--2---:R-:W-:-:S03]  /*7bb0*/  FADD.FTZ R7, R10, R7 ;  /* 0x000000070a077221 */ /* 0x004fc60000010000 */
[----:B------:R-:W-:Y:S01]  /*7bc0*/  FSETP.NE.FTZ.AND P4, PT, R8, RZ, PT ;  /* 0x000000ff0800720b */ /* 0x000fe20003f95000 */
[----:B------:R-:W-:Y:S01]  /*7bd0*/  IMAD.IADD R10, R6, 0x1, -R13 ;  /* 0x00000001060a7824 */ /* 0x000fe200078e0a0d */
[----:B------:R-:W-:-:S03]  /*7be0*/  FSETP.NE.FTZ.AND P3, PT, R7, RZ, PT ;  /* 0x000000ff0700720b */ /* 0x000fc60003f75000 */
[----:B------:R-:W-:Y:S01]  /*7bf0*/  IMAD R3, R3, 0x200, R10 ;  /* 0x0000020003037824 */ /* 0x000fe200078e020a */
[--C-:B------:R-:W-:Y:S02]  /*7c00*/  SHF.R.S32.HI R10, RZ, 0x2, R9.reuse ;  /* 0x00000002ff0a7819 */ /* 0x100fe40000011409 */
[----:B------:R-:W-:-:S04]  /*7c10*/  SHF.R.S32.HI R9, RZ, 0x1f, R9 ;  /* 0x0000001fff097819 */ /* 0x000fc80000011409 */
[----:B------:R-:W-:Y:S01]  /*7c20*/  LEA.HI R9, R9, R10, RZ, 0x3 ;  /* 0x0000000a09097211 */ /* 0x000fe200078f18ff */
[----:B------:R-:W1:Y:S03]  /*7c30*/  @P4 MUFU.RCP R11, R8 ;  /* 0x00000008000b4308 */ /* 0x000e660000001000 */
[----:B------:R-:W-:-:S04]  /*7c40*/  LOP3.LUT R9, R9, 0xfffffff8, RZ, 0xc0, !PT ;  /* 0xfffffff809097812 */ /* 0x000fc800078ec0ff */
[----:B------:R-:W-:Y:S01]  /*7c50*/  IADD3 R9, R10, -R9, RZ ;  /* 0x800000090a097210 */ /* 0x000fe20007ffe0ff */
[----:B------:R-:W2:Y:S03]  /*7c60*/  @P3 MUFU.RCP R12, R7 ;  /* 0x00000007000c3308 */ /* 0x000ea60000001000 */
[C---:B------:R-:W-:Y:S01]  /*7c70*/  LOP3.LUT R13, R9.reuse, 0x1, RZ, 0xc0, !PT ;  /* 0x00000001090d7812 */ /* 0x040fe200078ec0ff */
[----:B------:R-:W-:-:S03]  /*7c80*/  IMAD.SHL.U32 R10, R9, 0x40, RZ ;  /* 0x00000040090a7824 */ /* 0x000fc600078e00ff */
[----:B------:R-:W-:Y:S01]  /*7c90*/  ISETP.NE.U32.AND P0, PT, R13, 0x1, PT ;  /* 0x000000010d00780c */ /* 0x000fe20003f05070 */
[C---:B-1----:R-:W-:Y:S01]  /*7ca0*/  FMUL.FTZ R96, R11.reuse, R96 ;  /* 0x000000600b607220 */ /* 0x042fe20000410000 */
[----:B------:R-:W-:Y:S01]  /*7cb0*/  LOP3.LUT R10, R10, 0x1c0, RZ, 0xc0, !PT ;  /* 0x000001c00a0a7812 */ /* 0x000fe200078ec0ff */
[----:B------:R-:W-:Y:S01]  /*7cc0*/  FMUL.FTZ R97, R11, R97 ;  /* 0x000000610b617220 */ /* 0x000fe20000410000 */
[----:B------:R-:W-:Y:S01]  /*7cd0*/  R2P PR, R9, 0x6 ;  /* 0x0000000609007804 */ /* 0x000fe20000000000 */
[----:B------:R-:W-:Y:S01]  /*7ce0*/  IMAD.MOV.U32 R9, RZ, RZ, 0x20 ;  /* 0x00000020ff097424 */ /* 0x000fe200078e00ff */
[----:B------:R-:W-:Y:S01]  /*7cf0*/  LEA.HI R10, R10, R10, RZ, 0x1d ;  /* 0x0000000a0a0a7211 */ /* 0x000fe200078fe8ff */
[----:B------:R-:W-:Y:S01]  /*7d00*/  FMUL.FTZ R68, R11, R68 ;  /* 0x000000440b447220 */ /* 0x000fe20000410000 */
[----:B------:R-:W-:Y:S01]  /*7d10*/  MOV R13, 0xfffffff0 ;  /* 0xfffffff0000d7802 */ /* 0x000fe20000000f00 */
[C---:B--2---:R-:W-:Y:S01]  /*7d20*/  FMUL.FTZ R99, R12.reuse, R99 ;  /* 0x000000630c637220 */ /* 0x044fe20000410000 */
[----:B------:R-:W-:Y:S01]  /*7d30*/  LEA R3, R3, R10, 0x1 ;  /* 0x0000000a03037211 */ /* 0x000fe200078e08ff */
[C---:B------:R-:W-:Y:S01]  /*7d40*/  FMUL.FTZ R98, R12.reuse, R98 ;  /* 0x000000620c627220 */ /* 0x040fe20000410000 */
[----:B------:R-:W-:Y:S01]  /*7d50*/  SEL R13, R13, 0x10, !P0 ;  /* 0x000000100d0d7807 */ /* 0x000fe20004000000 */
[----:B------:R-:W-:Y:S01]  /*7d60*/  FMUL.FTZ R69, R11, R69 ;  /* 0x000000450b457220 */ /* 0x000fe20000410000 */
[----:B------:R-:W-:Y:S01]  /*7d70*/  SHF.L.U32 R3, R3, 0x1, RZ ;  /* 0x0000000103037819 */ /* 0x000fe200000006ff */
[C---:B------:R-:W-:Y:S01]  /*7d80*/  FMUL.FTZ R71, R12.reuse, R71 ;  /* 0x000000470c477220 */ /* 0x040fe20000410000 */
[----:B------:R-:W-:Y:S01]  /*7d90*/  SEL R10, R9, 0xffffffe0, !P1 ;  /* 0xffffffe0090a7807 */ /* 0x000fe20004800000 */
[C---:B------:R-:W-:Y:S01]  /*7da0*/  FMUL.FTZ R70, R12.reuse, R70 ;  /* 0x000000460c467220 */ /* 0x040fe20000410000 */
[----:B------:R-:W-:Y:S01]  /*7db0*/  IADD3 R15, R3, 0x40, RZ ;  /* 0x00000040030f7810 */ /* 0x000fe20007ffe0ff */
[----:B------:R-:W-:Y:S01]  /*7dc0*/  FMUL.FTZ R72, R11, R72 ;  /* 0x000000480b487220 */ /* 0x000fe20000410000 */
[----:B------:R-:W-:Y:S01]  /*7dd0*/  IADD3 R9, R3, R13, RZ ;  /* 0x0000000d03097210 */ /* 0x000fe20007ffe0ff */
[----:B------:R-:W-:Y:S01]  /*7de0*/  FMUL.FTZ R73, R11, R73 ;  /* 0x000000490b497220 */ /* 0x000fe20000410000 */
[----:B------:R-:W-:Y:S01]  /*7df0*/  @P2 IADD3 R15, R3, -0x40, RZ ;  /* 0xffffffc0030f2810 */ /* 0x000fe20007ffe0ff */
        /* <DEDUP_REMOVED lines=33> */
[----:B------:R-:W-:Y:S01]  /*8010*/  STS [R9], R68 ;  /* 0x0000004409007388 */ /* 0x000fe20000000800 */
[C---:B------:R-:W-:Y:S01]  /*8020*/  FMUL.FTZ R91, R12.reuse, R91 ;  /* 0x0000005b0c5b7220 */ /* 0x040fe20000410000 */
[----:B------:R-:W-:Y:S01]  /*8030*/  F2FP.BF16.PACK_AB R88, R89, R88 ;  /* 0x000000585958723e */ /* 0x000fe200000010ff */
[C---:B------:R-:W-:Y:S01]  /*8040*/  FMUL.FTZ R90, R12.reuse, R90 ;  /* 0x0000005a0c5a7220 */ /* 0x040fe20000410000 */
[----:B------:R2:W-:Y:S01]  /*8050*/  STS [R9+0x400], R70 ;  /* 0x0004004609007388 */ /* 0x0005e20000000800 */
[C---:B------:R-:W-:Y:S01]  /*8060*/  FMUL.FTZ R87, R12.reuse, R87 ;  /* 0x000000570c577220 */ /* 0x040fe20000410000 */
[----:B------:R-:W3:Y:S01]  /*8070*/  @P3 MUFU.LG2 R7, R7 ;  /* 0x0000000700073308 */ /* 0x000ee20000000c00 */
[----:B------:R-:W-:Y:S01]  /*8080*/  FMUL.FTZ R11, R11, R85 ;  /* 0x000000550b0b7220 */ /* 0x000fe20000410000 */
[----:B------:R-:W-:Y:S01]  /*8090*/  F2FP.BF16.PACK_AB R90, R91, R90 ;  /* 0x0000005a5b5a723e */ /* 0x000fe200000010ff */
[----:B------:R-:W-:Y:S01]  /*80a0*/  FMUL.FTZ R12, R12, R86 ;  /* 0x000000560c0c7220 */ /* 0x000fe20000410000 */
[----:B------:R-:W-:Y:S01]  /*80b0*/  ISETP.NE.AND P0, PT, RZ, UR4, PT ;  /* 0x00000004ff007c0c */ /* 0x000fe2000bf05270 */
[----:B------:R-:W-:Y:S01]  /*80c0*/  IMAD.IADD R17, R3, 0x1, R10 ;  /* 0x0000000103117824 */ /* 0x000fe200078e020a */
[----:B------:R-:W-:Y:S01]  /*80d0*/  F2FP.BF16.PACK_AB R11, R11, R84 ;  /* 0x000000540b0b723e */ /* 0x000fe200000010ff */
[C---:B------:R-:W-:Y:S01]  /*80e0*/  IMAD.IADD R29, R10.reuse, 0x1, R15 ;  /* 0x000000010a1d7824 */ /* 0x040fe200078e020f */
[----:B------:R-:W-:Y:S01]  /*80f0*/  F2FP.BF16.PACK_AB R87, R87, R12 ;  /* 0x0000000c5757723e */ /* 0x000fe200000010ff */
[----:B------:R-:W4:Y:S01]  /*8100*/  @P4 MUFU.LG2 R8, R8 ;  /* 0x0000000800084308 */ /* 0x000f220000000c00 */
[----:B------:R-:W-:Y:S01]  /*8110*/  STS [R17], R72 ;  /* 0x0000004811007388 */ /* 0x000fe20000000800 */
[----:B------:R-:W-:-:S03]  /*8120*/  IADD3 R10, R10, R13, RZ ;  /* 0x0000000d0a0a7210 */ /* 0x000fc60007ffe0ff */
[----:B------:R-:W-:Y:S01]  /*8130*/  STS [R17+0x400], R74 ;  /* 0x0004004a11007388 */ /* 0x000fe20000000800 */
[----:B---3--:R-:W-:-:S03]  /*8140*/  @P3 FMUL.FTZ R31, R7, 0.69314718246459960938 ;  /* 0x3f317218071f3820 */ /* 0x008fc60000410000 */
[----:B------:R-:W-:Y:S04]  /*8150*/  STS [R19], R92 ;  /* 0x0000005c13007388 */ /* 0x000fe80000000800 */
[----:B------:R-:W-:Y:S04]  /*8160*/  STS [R19+0x400], R94 ;  /* 0x0004005e13007388 */ /* 0x000fe80000000800 */
[----:B------:R-:W-:Y:S04]  /*8170*/  STS [R15], R76 ;  /* 0x0000004c0f007388 */ /* 0x000fe80000000800 */
        /* <DEDUP_REMOVED lines=8> */
[----:B-1----:R-:W5:Y:S04]  /*8200*/  S2R R3, SR_CTAID.Z ;  /* 0x0000000000037919 */ /* 0x002f680000002700 */
[----:B--2---:R-:W1:Y:S01]  /*8210*/  S2R R9, SR_CTAID.Y ;  /* 0x0000000000097919 */ /* 0x004e620000002600 */
[----:B----4-:R-:W-:Y:S01]  /*8220*/  @P4 FMUL.FTZ R29, R8, 0.69314718246459960938 ;  /* 0x3f317218081d4820 */ /* 0x010fe20000410000 */
[----:B---3--:R-:W-:-:S04]  /*8230*/  LOP3.LUT R11, R4, 0xffffffe0, RZ, 0xc0, !PT ;  /* 0xffffffe0040b7812 */ /* 0x008fc800078ec0ff */
[----:B------:R-:W-:Y:S02]  /*8240*/  IADD3 R4, -R11, R6, RZ ;  /* 0x000000060b047210 */ /* 0x000fe40007ffe1ff */
[----:B------:R-:W-:Y:S01]  /*8250*/  MOV R11, 0x7f800000 ;  /* 0x7f800000000b7802 */ /* 0x000fe20000000f00 */
[----:B------:R2:W3:Y:S01]  /*8260*/  LDS.128 R20, [R165] ;  /* 0x00000000a5147984 */ /* 0x0004e20000000c00 */
[----:B------:R-:W-:Y:S01]  /*8270*/  LOP3.LUT P1, RZ, R4, 0x3, RZ, 0xc0, !PT ;  /* 0x0000000304ff7812 */ /* 0x000fe2000782c0ff */
[----:B------:R-:W-:Y:S02]  /*8280*/  IMAD.MOV.U32 R4, RZ, RZ, 0x7f800000 ;  /* 0x7f800000ff047424 */ /* 0x000fe400078e00ff */
[----:B------:R2:W4:Y:S01]  /*8290*/  LDS.128 R16, [R165+0x800] ;  /* 0x00080000a5107984 */ /* 0x0005220000000c00 */
[----:B------:R-:W-:Y:S02]  /*82a0*/  @P4 FFMA.FTZ R4, R2, c[0x0][0x238], R29 ;  /* 0x00008e0002044a23 */ /* 0x000fe4000001001d */
[----:B-----5:R-:W-:Y:S01]  /*82b0*/  @P0 IMAD R10, R3, c[0x0][0x234], RZ ;  /* 0x00008d00030a0a24 */ /* 0x020fe200078e02ff */
[----:B------:R2:W2:Y:S01]  /*82c0*/  LDS.128 R12, [R165+0x1000] ;  /* 0x00100000a50c7984 */ /* 0x0004a20000000c00 */
[----:B------:R-:W-:-:S02]  /*82d0*/  @P3 FFMA.FTZ R11, R0, c[0x0][0x238], R31 ;  /* 0x00008e00000b3a23 */ /* 0x000fc4000001001f */
[C---:B-1----:R-:W-:Y:S01]  /*82e0*/  @!P0 IMAD R7, R9.reuse, c[0x0][0x1c0], R3 ;  /* 0x0000700009078a24 */ /* 0x042fe200078e0203 */
[----:B------:R1:W1:Y:S01]  /*82f0*/  LDS.128 R24, [R165+0x1800] ;  /* 0x00180000a5187984 */ /* 0x0002620000000c00 */
[----:B------:R-:W-:Y:S02]  /*8300*/  @P0 IMAD R10, R9, c[0x0][0x214], R10 ;  /* 0x00008500090a0a24 */ /* 0x000fe400078e020a */
        /* <DEDUP_REMOVED lines=9> */
[CC--:B------:R-:W-:Y:S02]  /*83a0*/  ISETP.GE.AND P2, PT, R171.reuse, R7.reuse, PT ;  /* 0x00000007ab00720c */ /* 0x0c0fe40003f46270 */
[----:B------:R-:W-:Y:S02]  /*83b0*/  ISETP.GE.AND P1, PT, R2, R7, PT ;  /* 0x000000070200720c */ /* 0x000fe40003f26270 */
[----:B------:R-:W-:Y:S02]  /*83c0*/  LEA.HI.X.SX32 R171, R171, R0, 0x1, P0 ;  /* 0x00000000abab7211 */ /* 0x000fe400000f0eff */
[----:B------:R-:W-:-:S04]  /*83d0*/  LEA R28, P0, R10, c[0x0][0x200], 0x2 ;  /* 0x000080000a1c7a11 */ /* 0x000fc800078010ff */
[----:B------:R-:W-:-:S05]  /*83e0*/  LEA.HI.X R29, R10, c[0x0][0x204], R171, 0x2, P0 ;  /* 0x000081000a1d7a11 */ /* 0x000fca00000f14ab */
[----:B------:R4:W-:Y:S04]  /*83f0*/  @!P2 STG.E [R28.64], R4 ;  /* 0x000000041c00a986 */ /* 0x0009e8000c10190a */
[----:B------:R4:W-:Y:S02]  /*8400*/  @!P1 STG.E [R28.64+0x20], R11 ;  /* 0x0000200b1c009986 */ /* 0x0009e4000c10190a */
.L_x_6219:
[----:B------:R-:W-:Y:S05]  /*8410*/  BSYNC B0 ;  /* 0x0000000000007941 */ /* 0x000fea0003800000 */
.L_x_6218:
[----:B------:R-:W5:Y:S01]  /*8420*/  S2R R7, SR_CTAID.X ;  /* 0x0000000000077919 */ /* 0x000f620000002500 */
[----:B------:R-:W-:Y:S01]  /*8430*/  MOV R10, R166 ;  /* 0x000000a6000a7202 */ /* 0x000fe20000000f00 */
[----:B----4-:R-:W-:Y:S01]  /*8440*/  IMAD.MOV.U32 R11, RZ, RZ, R167 ;  /* 0x000000ffff0b7224 */ /* 0x010fe200078e00a7 */
[----:B------:R-:W-:Y:S01]  /*8450*/  SHF.R.S32.HI R2, RZ, 0x1f, R3 ;  /* 0x0000001fff027819 */ /* 0x000fe20000011403 */
[----:B------:R-:W-:Y:S01]  /*8460*/  ULDC.64 UR4, c[0x0][0x1e8] ;  /* 0x00007a0000047ab9 */ /* 0x000fe20000000a00 */
[----:B------:R-:W-:Y:S01]  /*8470*/  LEA.HI R5, R5, R6, RZ, 0x3 ;  /* 0x0000000605057211 */ /* 0x000fe200078f18ff */
[----:B------:R-:W-:-:S02]  /*8480*/  USHF.L.U32 UR7, UR4, 0x5, URZ ;  /* 0x0000000504077899 */ /* 0x000fc4000800063f */
[----:B------:R-:W-:Y:S01]  /*8490*/  IMAD R2, R2, c[0x0][0x1f0], RZ ;  /* 0x00007c0002027a24 */ /* 0x000fe200078e02ff */
[----:B------:R-:W-:Y:S01]  /*84a0*/  SHF.R.S32.HI R5, RZ, 0x3, R5 ;  /* 0x00000003ff057819 */ /* 0x000fe20000011405 */
[----:B------:R-:W-:Y:S02]  /*84b0*/  UMOV UR6, 0x5 ;  /* 0x0000000500067882 */ /* 0x000fe40000000000 */
[----:B------:R-:W-:Y:S01]  /*84c0*/  IMAD R2, R3, c[0x0][0x1f4], R2 ;  /* 0x00007d0003027a24 */ /* 0x000fe200078e0202 */
[----:B------:R-:W-:Y:S01]  /*84d0*/  USHF.L.U64.HI UR5, UR4, UR6, UR5 ;  /* 0x0000000604057299 */ /* 0x000fe20008010205 */
[----:B-----5:R-:W-:-:S04]  /*84e0*/  IMAD.SHL.U32 R7, R7, 0x40, RZ ;  /* 0x0000004007077824 */ /* 0x020fc800078e00ff */
[----:B------:R-:W-:Y:S01]  /*84f0*/  IMAD.WIDE.U32 R10, R7, c[0x0][0x1e8], R10 ;  /* 0x00007a00070a7a25 */ /* 0x000fe200078e000a */
[----:B------:R-:W-:-:S05]  /*8500*/  SHF.R.S32.HI R0, RZ, 0x1f, R7 ;  /* 0x0000001fff007819 */ /* 0x000fca0000011407 */
[----:B------:R-:W-:-:S04]  /*8510*/  IMAD R0, R0, c[0x0][0x1e8], RZ ;  /* 0x00007a0000007a24 */ /* 0x000fc800078e02ff */
[----:B------:R-:W-:Y:S01]  /*8520*/  IMAD R7, R7, c[0x0][0x1ec], R0 ;  /* 0x00007b0007077a24 */ /* 0x000fe200078e0200 */
[----:B------:R-:W-:-:S04]  /*8530*/  SHF.R.S32.HI R0, RZ, 0x1f, R9 ;  /* 0x0000001fff007819 */ /* 0x000fc80000011409 */
[----:B------:R-:W-:Y:S01]  /*8540*/  IADD3 R11, R7, R11, RZ ;  /* 0x0000000b070b7210 */ /* 0x000fe20007ffe0ff */
[----:B------:R-:W-:-:S04]  /*8550*/  IMAD R0, R0, c[0x0][0x1e0], RZ ;  /* 0x0000780000007a24 */ /* 0x000fc800078e02ff */
[C---:B------:R-:W-:Y:S02]  /*8560*/  IMAD R0, R9.reuse, c[0x0][0x1e4], R0 ;  /* 0x0000790009007a24 */ /* 0x040fe400078e0200 */
[----:B------:R-:W-:-:S04]  /*8570*/  IMAD.WIDE.U32 R10, R9, c[0x0][0x1e0], R10 ;  /* 0x00007800090a7a25 */ /* 0x000fc800078e000a */
[----:B------:R-:W-:Y:S01]  /*8580*/  IMAD.IADD R11, R0, 0x1, R11 ;  /* 0x00000001000b7824 */ /* 0x000fe200078e020b */
[----:B------:R-:W-:-:S03]  /*8590*/  SHF.R.S32.HI R0, RZ, 0x1f, R5 ;  /* 0x0000001fff007819 */ /* 0x000fc60000011405 */
[----:B------:R-:W-:-:S04]  /*85a0*/  IMAD.WIDE.U32 R10, R3, c[0x0][0x1f0], R10 ;  /* 0x00007c00030a7a25 */ /* 0x000fc800078e000a */
[----:B------:R-:W-:Y:S01]  /*85b0*/  IMAD R0, R0, c[0x0][0x1e8], RZ ;  /* 0x00007a0000007a24 */ /* 0x000fe200078e02ff */
[----:B------:R-:W-:-:S03]  /*85c0*/  IADD3 R11, R2, R11, RZ ;  /* 0x0000000b020b7210 */ /* 0x000fc60007ffe0ff */
[C---:B------:R-:W-:Y:S02]  /*85d0*/  IMAD R0, R5.reuse, c[0x0][0x1ec], R0 ;  /* 0x00007b0005007a24 */ /* 0x040fe400078e0200 */
[----:B------:R-:W-:-:S04]  /*85e0*/  IMAD.WIDE.U32 R10, R5, c[0x0][0x1e8], R10 ;  /* 0x00007a00050a7a25 */ /* 0x000fc800078e000a */
[----:B------:R-:W-:Y:S01]  /*85f0*/  IMAD.IADD R0, R0, 0x1, R11 ;  /* 0x0000000100007824 */ /* 0x000fe200078e020b */
[----:B------:R-:W-:-:S04]  /*8600*/  LEA R2, P0, R10, c[0x0][0x1d0], 0x1 ;  /* 0x000074000a027a11 */ /* 0x000fc800078008ff */
[----:B------:R-:W-:Y:S02]  /*8610*/  LEA.HI.X R3, R10, c[0x0][0x1d4], R0, 0x1, P0 ;  /* 0x000075000a037a11 */ /* 0x000fe400000f0c00 */
[----:B------:R-:W-:-:S03]  /*8620*/  IADD3 R8, P0, R2, UR7, RZ ;  /* 0x0000000702087c10 */ /* 0x000fc6000ff1e0ff */
[----:B---3--:R-:W-:Y:S01]  /*8630*/  STG.E.128 [R2.64], R20 ;  /* 0x0000001402007986 */ /* 0x008fe2000c101d0a */
[----:B------:R-:W-:Y:S02]  /*8640*/  IADD3.X R9, R3, UR5, RZ, P0, !PT ;  /* 0x0000000503097c10 */ /* 0x000fe400087fe4ff */
[----:B------:R-:W-:-:S03]  /*8650*/  IADD3 R6, P0, R8, UR7, RZ ;  /* 0x0000000708067c10 */ /* 0x000fc6000ff1e0ff */
[----:B------:R-:W-:Y:S01]  /*8660*/  STG.E.128 [R8.64], R16 ;  /* 0x0000001008007986 */ /* 0x000fe2000c101d0a */
[----:B------:R-:W-:Y:S02]  /*8670*/  IADD3.X R7, R9, UR5, RZ, P0, !PT ;  /* 0x0000000509077c10 */ /* 0x000fe400087fe4ff */
[----:B------:R-:W-:-:S03]  /*8680*/  IADD3 R4, P0, R6, UR7, RZ ;  /* 0x0000000706047c10 */ /* 0x000fc6000ff1e0ff */
[----:B--2---:R-:W-:Y:S01]  /*8690*/  STG.E.128 [R6.64], R12 ;  /* 0x0000000c06007986 */ /* 0x004fe2000c101d0a */
[----:B------:R-:W-:-:S05]  /*86a0*/  IADD3.X R5, R7, UR5, RZ, P0, !PT ;  /* 0x0000000507057c10 */ /* 0x000fca00087fe4ff */
[----:B-1----:R-:W-:Y:S01]  /*86b0*/  STG.E.128 [R4.64], R24 ;  /* 0x0000001804007986 */ /* 0x002fe2000c101d0a */
[----:B------:R-:W-:Y:S05]  /*86c0*/  EXIT ;  /* 0x000000000000794d */ /* 0x000fea0003800000 */
.L_x_6220:
        /* <DEDUP_REMOVED lines=11> */
.L_x_7914:


//--------------------- .text._ZN5flash24flash_fwd_splitkv_kernelI23Flash_fwd_kernel_traitsILi64ELi64ELi128ELi4ELb0ELb0EN7cutlass10bfloat16_tE19Flash_kernel_traitsILi64ELi64ELi128ELi4ES3_EELb1ELb0ELb0ELb1ELb1ELb1ELb0ELb0EEEvNS_16Flash_fwd_paramsE --------------------------
	.section	.text._ZN5flash24flash_fwd_splitkv_kernelI23Flash_fwd_kernel_traitsILi64ELi64ELi128ELi4ELb0ELb0EN7cutlass10bfloat16_tE19Flash_kernel_traitsILi64ELi64ELi128ELi4ES3_EELb1ELb0ELb0ELb1ELb1ELb1ELb0ELb0EEEvNS_16Flash_fwd_paramsE,"ax",@progbits
	.sectioninfo	@"SHI_REGISTERS=249"
	.align	128
        .global         _ZN5flash24flash_fwd_splitkv_kernelI23Flash_fwd_kernel_traitsILi64ELi64ELi128ELi4ELb0ELb0EN7cutlass10bfloat16_tE19Flash_kernel_traitsILi64ELi64ELi128ELi4ES3_EELb1ELb0ELb0ELb1ELb1ELb1ELb0ELb0EEEvNS_16Flash_fwd_paramsE
        .type           _ZN5flash24flash_fwd_splitkv_kernelI23Flash_fwd_kernel_traitsILi64ELi64ELi128ELi4ELb0ELb0EN7cutlass10bfloat16_tE19Flash_kernel_traitsILi64ELi64ELi128ELi4ES3_EELb1ELb0ELb0ELb1ELb1ELb1ELb0ELb0EEEvNS_16Flash_fwd_paramsE,@function
        .size           _ZN5flash24flash_fwd_splitkv_kernelI23Flash_fwd_kernel_traitsILi64ELi64ELi128ELi4ELb0ELb0EN7cutlass10bfloat16_tE19Flash_kernel_traitsILi64ELi64ELi128ELi4ES3_EELb1ELb0ELb0ELb1ELb1ELb1ELb0ELb0EEEvNS_16Flash_fwd_paramsE,(.L_x_7915 - _ZN5flash24flash_fwd_splitkv_kernelI23Flash_fwd_kernel_traitsILi64ELi64ELi128ELi4ELb0ELb0EN7cutlass10bfloat16_tE19Flash_kernel_traitsILi64ELi64ELi128ELi4ES3_EELb1ELb0ELb0ELb1ELb1ELb1ELb0ELb0EEEvNS_16Flash_fwd_paramsE)
        .other          _ZN5flash24flash_fwd_splitkv_kernelI23Flash_fwd_kernel_traitsILi64ELi64ELi128ELi4ELb0ELb0EN7cutlass10bfloat16_tE19Flash_kernel_traitsILi64ELi64ELi128ELi4ES3_EELb1ELb0ELb0ELb1ELb1ELb1ELb0ELb0EEEvNS_16Flash_fwd_paramsE,@"STO_CUDA_ENTRY STV_DEFAULT"
_ZN5flash24flash_fwd_splitkv_kernelI23Flash_fwd_kernel_traitsILi64ELi64ELi128ELi4ELb0ELb0EN7cutlass10bfloat16_tE19Flash_kernel_traitsILi64ELi64ELi128ELi4ES3_EELb1ELb0ELb0ELb1ELb1ELb1ELb0ELb0EEEvNS_16Flash_fwd_paramsE:
.text._ZN5flash24flash_fwd_splitkv_kernelI23Flash_fwd_kernel_traitsILi64ELi64ELi128ELi4ELb0ELb0EN7cutlass10bfloat16_tE19Flash_kernel_traitsILi64ELi64ELi128ELi4ES3_EELb1ELb0ELb0ELb1ELb1ELb1ELb0ELb0EEEvNS_16Flash_fwd_paramsE:
        /* <DEDUP_REMOVED lines=36> */
[----:B------:R-:W-:-:S02]  /*0240*/  SHF.R.S32.HI R24, RZ, 0x1f, R5 ;  /* 0x0000001fff187819 */ /* 0x000fc40000011405 */
[----:B------:R-:W-:Y:S01]  /*0250*/  SHF.R.S32.HI R3, RZ, 0x7, R3 ;  /* 0x00000007ff037819 */ /* 0x000fe20000011403 */
[----:B------:R-:W-:Y:S01]  /*0260*/  USHF.R.S32.HI UR4, URZ, 0x7, UR4 ;  /* 0x000000073f047899 */ /* 0x000fe20008011404 */
[----:B------:R-:W-:-:S04]  /*0270*/  LEA.HI R24, R24, R5, RZ, 0x7 ;  /* 0x0000000518187211 */ /* 0x000fc800078f38ff */
[----:B------:R-:W-:Y:S02]  /*0280*/  SHF.R.S32.HI R24, RZ, 0x7, R24 ;  /* 0x00000007ff187819 */ /* 0x000fe40000011418 */
[----:B------:R-:W-:-:S04]  /*0290*/  IMNMX R3, R3, UR4, PT ;  /* 0x0000000403037c17 */ /* 0x000fc8000b800200 */
[----:B------:R-:W-:Y:S01]  /*02a0*/  IMNMX R24, R3, R24, PT ;  /* 0x0000001803187217 */ /* 0x000fe20003800200 */
[----:B------:R-:W-:-:S03]  /*02b0*/  IMAD.MOV.U32 R3, RZ, RZ, 0x20 ;  /* 0x00000020ff037424 */ /* 0x000fc600078e00ff */
        /* <DEDUP_REMOVED lines=14> */
[----:B------:R-:W-:Y:S01]  /*03a0*/  IADD3 R10, R2, 0x10, RZ ;  /* 0x00000010020a7810 */ /* 0x000fe20007ffe0ff */
[----:B------:R-:W-:-:S02]  /*03b0*/  IMAD R0, R0, c[0x0][0x1e0], RZ ;  /* 0x0000780000007a24 */ /* 0x000fc400078e02ff */
[----:B------:R-:W-:Y:S02]  /*03c0*/  IMAD.SHL.U32 R8, R8, 0x8, RZ ;  /* 0x0000000808087824 */ /* 0x000fe400078e00ff */
[----:B------:R-:W-:Y:S01]  /*03d0*/  IMAD R7, R17, c[0x0][0x1e4], R0 ;  /* 0x0000790011077a24 */ /* 0x000fe200078e0200 */
[----:B------:R-:W-:Y:S02]  /*03e0*/  SHF.R.S32.HI R0, RZ, 0x1f, R2 ;  /* 0x0000001fff007819 */ /* 0x000fe40000011402 */
[----:B------:R-:W-:-:S05]  /*03f0*/  SHF.R.S32.HI R9, RZ, 0x1f, R8 ;  /* 0x0000001fff097819 */ /* 0x000fca0000011408 */
[----:B------:R-:W-:-:S04]  /*0400*/  IMAD.WIDE.U32 R8, R93, c[0x0][0x1e8], R8 ;  /* 0x00007a005d087a25 */ /* 0x000fc800078e0008 */
[----:B------:R-:W-:Y:S01]  /*0410*/  IMAD.IADD R9, R9, 0x1, R5 ;  /* 0x0000000109097824 */ /* 0x000fe200078e0205 */
[----:B------:R-:W-:-:S03]  /*0420*/  SHF.R.S32.HI R5, RZ, 0x1f, R16 ;  /* 0x0000001fff057819 */ /* 0x000fc60000011410 */
[----:B------:R-:W-:-:S04]  /*0430*/  IMAD.WIDE.U32 R8, R17, c[0x0][0x1e0], R8 ;  /* 0x0000780011087a25 */ /* 0x000fc800078e0008 */
[----:B------:R-:W-:Y:S02]  /*0440*/  IMAD R5, R5, c[0x0][0x1f0], RZ ;  /* 0x00007c0005057a24 */ /* 0x000fe400078e02ff */
[----:B------:R-:W-:Y:S02]  /*0450*/  IMAD.IADD R9, R9, 0x1, R7 ;  /* 0x0000000109097824 */ /* 0x000fe400078e0207 */
[C---:B------:R-:W-:Y:S02]  /*0460*/  IMAD R5, R16.reuse, c[0x0][0x1f4], R5 ;  /* 0x00007d0010057a24 */ /* 0x040fe400078e0205 */
[----:B------:R-:W-:-:S04]  /*0470*/  IMAD.WIDE.U32 R8, R16, c[0x0][0x1f0], R8 ;  /* 0x00007c0010087a25 */ /* 0x000fc800078e0008 */
[----:B------:R-:W-:Y:S02]  /*0480*/  IMAD R16, R17, c[0x0][0x1c0], R16 ;  /* 0x0000700011107a24 */ /* 0x000fe400078e0210 */
[----:B------:R-:W-:Y:S02]  /*0490*/  IMAD.IADD R9, R9, 0x1, R5 ;  /* 0x0000000109097824 */ /* 0x000fe400078e0205 */
[----:B------:R-:W-:Y:S02]  /*04a0*/  IMAD R7, R0, c[0x0][0x1e8], RZ ;  /* 0x00007a0000077a24 */ /* 0x000fe400078e02ff */
[----:B------:R-:W-:Y:S01]  /*04b0*/  IMAD R5, R16, c[0x0][0x214], R93 ;  /* 0x0000850010057a24 */ /* 0x000fe200078e025d */
[----:B------:R-:W-:Y:S01]  /*04c0*/  IADD3 R93, -R93, c[0x0][0x214], RZ ;  /* 0x000085005d5d7a10 */ /* 0x000fe20007ffe1ff */
[C---:B------:R-:W-:Y:S02]  /*04d0*/  IMAD R4, R2.reuse, c[0x0][0x1ec], R7 ;  /* 0x00007b0002047a24 */ /* 0x040fe400078e0207 */
[----:B------:R-:W-:Y:S01]  /*04e0*/  IMAD.WIDE.U32 R8, R2, c[0x0][0x1e8], R8 ;  /* 0x00007a0002087a25 */ /* 0x000fe200078e0008 */
[----:B------:R-:W-:-:S02]  /*04f0*/  IADD3 R3, P1, R5, R2, RZ ;  /* 0x0000000205037210 */ /* 0x000fc40007f3e0ff */
[----:B------:R-:W-:Y:S01]  /*0500*/  ISETP.GE.OR P3, PT, R10, R93, P5 ;  /* 0x0000005d0a00720c */ /* 0x000fe20002f66670 */
[----:B------:R-:W-:Y:S01]  /*0510*/  IMAD.IADD R7, R9, 0x1, R4 ;  /* 0x0000000109077824 */ /* 0x000fe200078e0204 */
[C---:B------:R-:W-:Y:S02]  /*0520*/  LEA R4, P0, R8.reuse, c[0x0][0x1d0], 0x1 ;  /* 0x0000740008047a11 */ /* 0x040fe400078008ff */
[----:B------:R-:W-:Y:S02]  /*0530*/  LEA.HI.X.SX32 R0, R5, R0, 0x1, P1 ;  /* 0x0000000005007211 */ /* 0x000fe400008f0eff */
[----:B------:R-:W-:Y:S02]  /*0540*/  LEA.HI.X R5, R8, c[0x0][0x1d4], R7, 0x1, P0 ;  /* 0x0000750008057a11 */ /* 0x000fe400000f0c07 */
[----:B------:R-:W-:Y:S02]  /*0550*/  IADD3 R7, R13, R6, RZ ;  /* 0x000000060d077210 */ /* 0x000fe40007ffe0ff */
[----:B------:R-:W-:Y:S01]  /*0560*/  IADD3 R10, P2, R4, R12, RZ ;  /* 0x0000000c040a7210 */ /* 0x000fe20007f5e0ff */
[----:B------:R1:W-:Y:S01]  /*0570*/  STG.E.128 [R4.64], RZ ;  /* 0x000000ff04007986 */ /* 0x0003e2000c101d0a */
[----:B------:R-:W-:-:S02]  /*0580*/  IADD3 R6, R2, 0x20, RZ ;  /* 0x0000002002067810 */ /* 0x000fc40007ffe0ff */
[-C--:B------:R-:W-:Y:S01]  /*0590*/  ISETP.GE.OR P4, PT, R2, R93.reuse, P5 ;  /* 0x0000005d0200720c */ /* 0x080fe20002f86670 */
[----:B------:R-:W-:Y:S01]  /*05a0*/  IMAD.X R11, R7, 0x1, R5, P2 ;  /* 0x00000001070b7824 */ /* 0x000fe200010e0605 */
[----:B------:R-:W-:Y:S02]  /*05b0*/  ISETP.GE.OR P2, PT, R6, R93, P5 ;  /* 0x0000005d0600720c */ /* 0x000fe40002f46670 */
[C---:B------:R-:W-:Y:S02]  /*05c0*/  LEA R14, P0, R3.reuse, c[0x0][0x200], 0x2 ;  /* 0x00008000030e7a11 */ /* 0x040fe400078010ff */
[----:B------:R-:W-:Y:S01]  /*05d0*/  IADD3 R2, R2, 0x30, RZ ;  /* 0x0000003002027810 */ /* 0x000fe20007ffe0ff */
[----:B------:R1:W-:Y:S01]  /*05e0*/  STG.E.128 [R10.64], RZ ;  /* 0x000000ff0a007986 */ /* 0x0003e2000c101d0a */
[----:B------:R-:W-:Y:S02]  /*05f0*/  IADD3 R8, P1, R10, R12, RZ ;  /* 0x0000000c0a087210 */ /* 0x000fe40007f3e0ff */
[----:B------:R-:W-:-:S02]  /*0600*/  LEA.HI.X R15, R3, c[0x0][0x204], R0, 0x2, P0 ;  /* 0x00008100030f7a11 */ /* 0x000fc400000f1400 */
[----:B------:R-:W-:Y:S01]  /*0610*/  ISETP.GE.OR P5, PT, R2, R93, P5 ;  /* 0x0000005d0200720c */ /* 0x000fe20002fa6670 */
[--C-:B------:R-:W-:Y:S01]  /*0620*/  IMAD.X R9, R11, 0x1, R7.reuse, P1 ;  /* 0x000000010b097824 */ /* 0x100fe200008e0607 */
[----:B------:R-:W-:Y:S01]  /*0630*/  IADD3 R12, P0, R8, R12, RZ ;  /* 0x0000000c080c7210 */ /* 0x000fe20007f1e0ff */
[----:B------:R-:W-:Y:S01]  /*0640*/  @!P2 IMAD.MOV.U32 R3, RZ, RZ, 0x7f800000 ;  /* 0x7f800000ff03a424 */ /* 0x000fe200078e00ff */
[----:B------:R-:W-:Y:S02]  /*0650*/  @!P4 MOV R17, 0x7f800000 ;  /* 0x7f8000000011c802 */ /* 0x000fe40000000f00 */
        /* <DEDUP_REMOVED lines=8> */
[----:B-1----:R-:W-:-:S05]  /*06e0*/  MOV R3, 0x7f800000 ;  /* 0x7f80000000037802 */ /* 0x002fca0000000f00 */
[----:B------:R-:W-:Y:S01]  /*06f0*/  STG.E [R14.64+0xc0], R3 ;  /* 0x0000c0030e007986 */ /* 0x000fe2000c10190a */
[----:B------:R-:W-:Y:S05]  /*0700*/  EXIT ;  /* 0x000000000000794d */ /* 0x000fea0003800000 */
.L_x_6221:
        /* <DEDUP_REMOVED lines=19> */
.L_x_6222:
[----:B-1----:R-:W-:Y:S01]  /*0840*/  IABS R5, c[0x0][0x2d0] ;  /* 0x0000b40000057a13 */ /* 0x002fe20000000000 */
[----:B------:R-:W-:Y:S05]  /*0850*/  @P6 BRA `(.L_x_6223) ;  /* 0x0000049000006947 */ /* 0x000fea0003800000 */
        /* <DEDUP_REMOVED lines=24> */
[----:B------:R-:W-:-:S06]  /*09e0*/  IMAD.WIDE R20, R7, 0x4, R178 ;  /* 0x0000000407147825 */ /* 0x000fcc00078e02b2 */
[----:B------:R-:W2:Y:S01]  /*09f0*/  LDG.E R20, [R20.64] ;  /* 0x0000000a14147981 */ /* 0x000ea2000c1e1900 */
[----:B------:R-:W-:Y:S02]  /*0a00*/  IABS R0, c[0x0][0x1c8] ;  /* 0x0000720000007a13 */ /* 0x000fe40000000000 */
[----:B------:R-:W-:Y:S02]  /*0a10*/  IADD3 R7, -R7, RZ, RZ ;  /* 0x000000ff07077210 */ /* 0x000fe40007ffe1ff */
[----:B------:R-:W1:Y:S03]  /*0a20*/  I2F.RP R6, R0 ;  /* 0x0000000000067306 */ /* 0x000e660000209400 */
[----:B------:R-:W-:-:S05]  /*0a30*/  IMAD R10, R7, c[0x0][0x2d0], R10 ;  /* 0x0000b400070a7a24 */ /* 0x000fca00078e020a */
        /* <DEDUP_REMOVED lines=10> */
[----:B------:R-:W-:-:S05]  /*0ae0*/  IMAD R9, R0, R9, R2 ;  /* 0x0000000900097224 */ /* 0x000fca00078e0202 */
[----:B------:R-:W-:-:S13]  /*0af0*/  ISETP.GT.U32.AND P0, PT, R0, R9, PT ;  /* 0x000000090000720c */ /* 0x000fda0003f04070 */
[----:B------:R-:W-:Y:S01]  /*0b00*/  @!P0 IMAD.IADD R9, R9, 0x1, -R0 ;  /* 0x0000000109098824 */ /* 0x000fe200078e0a00 */
[----:B------:R-:W-:-:S04]  /*0b10*/  @!P0 IADD3 R4, R4, 0x1, RZ ;  /* 0x0000000104048810 */ /* 0x000fc80007ffe0ff */
[----:B------:R-:W-:Y:S02]  /*0b20*/  ISETP.GE.U32.AND P1, PT, R9, R0, PT ;  /* 0x000000000900720c */ /* 0x000fe40003f26070 */
[----:B------:R-:W-:Y:S02]  /*0b30*/  LOP3.LUT R0, R16, c[0x0][0x1c8], RZ, 0x3c, !PT ;  /* 0x0000720010007a12 */ /* 0x000fe400078e3cff */
[----:B------:R-:W-:Y:S02]  /*0b40*/  SHF.R.S32.HI R9, RZ, 0x1f, R10 ;  /* 0x0000001fff097819 */ /* 0x000fe4000001140a */
[----:B------:R-:W-:-:S03]  /*0b50*/  ISETP.GE.AND P0, PT, R0, RZ, PT ;  /* 0x000000ff0000720c */ /* 0x000fc60003f06270 */
[----:B------:R-:W-:-:S04]  /*0b60*/  IMAD R13, R9, c[0x0][0x198], RZ ;  /* 0x00006600090d7a24 */ /* 0x000fc800078e02ff */
[----:B------:R-:W-:Y:S01]  /*0b70*/  @P1 IADD3 R4, R4, 0x1, RZ ;  /* 0x0000000104041810 */ /* 0x000fe20007ffe0ff */
[----:B------:R-:W-:Y:S01]  /*0b80*/  IMAD R13, R10, c[0x0][0x19c], R13 ;  /* 0x000067000a0d7a24 */ /* 0x000fe200078e020d */
[----:B------:R-:W-:-:S04]  /*0b90*/  ISETP.NE.AND P1, PT, RZ, c[0x0][0x1c8], PT ;  /* 0x00007200ff007a0c */ /* 0x000fc80003f25270 */
[----:B------:R-:W-:-:S09]  /*0ba0*/  @!P0 IMAD.MOV R4, RZ, RZ, -R4 ;  /* 0x000000ffff048224 */ /* 0x000fd200078e0a04 */
[----:B------:R-:W-:Y:S02]  /*0bb0*/  @!P1 LOP3.LUT R4, RZ, c[0x0][0x1c8], RZ, 0x33, !PT ;  /* 0x00007200ff049a12 */ /* 0x000fe400078e33ff */
[----:B--2---:R-:W-:Y:S01]  /*0bc0*/  SHF.R.S32.HI R15, RZ, 0x1f, R20 ;  /* 0x0000001fff0f7819 */ /* 0x004fe20000011414 */
[----:B------:R-:W-:-:S04]  /*0bd0*/  IMAD.WIDE.U32 R6, R20, c[0x0][0x180], RZ ;  /* 0x0000600014067a25 */ /* 0x000fc800078e00ff */
[C---:B------:R-:W-:Y:S02]  /*0be0*/  IMAD R11, R15.reuse, c[0x0][0x180], RZ ;  /* 0x000060000f0b7a24 */ /* 0x040fe400078e02ff */
[----:B------:R-:W-:Y:S02]  /*0bf0*/  IMAD R15, R15, c[0x0][0x188], RZ ;  /* 0x000062000f0f7a24 */ /* 0x000fe400078e02ff */
[C---:B------:R-:W-:Y:S01]  /*0c00*/  IMAD R0, R20.reuse, c[0x0][0x184], R11 ;  /* 0x0000610014007a24 */ /* 0x040fe200078e020b */
[----:B------:R-:W-:Y:S01]  /*0c10*/  SHF.R.S32.HI R11, RZ, 0x1f, R4 ;  /* 0x0000001fff0b7819 */ /* 0x000fe20000011404 */
[C---:B------:R-:W-:Y:S02]  /*0c20*/  IMAD R15, R20.reuse, c[0x0][0x18c], R15 ;  /* 0x00006300140f7a24 */ /* 0x040fe400078e020f */
[----:B------:R-:W-:Y:S01]  /*0c30*/  IMAD.WIDE.U32 R20, R20, c[0x0][0x188], RZ ;  /* 0x0000620014147a25 */ /* 0x000fe200078e00ff */
[----:B------:R-:W-:-:S03]  /*0c40*/  IADD3 R7, R7, R0, RZ ;  /* 0x0000000007077210 */ /* 0x000fc60007ffe0ff */
[----:B------:R-:W-:Y:S01]  /*0c50*/  IMAD.IADD R15, R21, 0x1, R15 ;  /* 0x00000001150f7824 */ /* 0x000fe200078e020f */
[----:B------:R-:W-:Y:S01]  /*0c60*/  MOV R14, R20 ;  /* 0x00000014000e7202 */ /* 0x000fe20000000f00 */
[----:B------:R-:W-:-:S04]  /*0c70*/  IMAD.WIDE.U32 R6, R10, c[0x0][0x198], R6 ;  /* 0x000066000a067a25 */ /* 0x000fc800078e0006 */
[----:B------:R-:W-:Y:S02]  /*0c80*/  IMAD.IADD R7, R7, 0x1, R13 ;  /* 0x0000000107077824 */ /* 0x000fe400078e020d */
[----:B------:R-:W-:Y:S02]  /*0c90*/  IMAD R13, R11, c[0x0][0x1b0], RZ ;  /* 0x00006c000b0d7a24 */ /* 0x000fe400078e02ff */
[----:B------:R-:W-:-:S04]  /*0ca0*/  IMAD.WIDE.U32 R6, R4, c[0x0][0x1b0], R6 ;  /* 0x00006c0004067a25 */ /* 0x000fc800078e0006 */
[----:B------:R-:W-:Y:S02]  /*0cb0*/  IMAD R13, R4, c[0x0][0x1b4], R13 ;  /* 0x00006d00040d7a24 */ /* 0x000fe400078e020d */
[----:B------:R-:W-:-:S03]  /*0cc0*/  IMAD.MOV.U32 R12, RZ, RZ, R6 ;  /* 0x000000ffff0c7224 */ /* 0x000fc600078e0006 */
[----:B------:R-:W-:Y:S01]  /*0cd0*/  IADD3 R13, R7, R13, RZ ;  /* 0x0000000d070d7210 */ /* 0x000fe20007ffe0ff */
[----:B------:R-:W-:Y:S05]  /*0ce0*/  BRA `(.L_x_6224) ;  /* 0x0000036000007947 */ /* 0x000fea0003800000 */
.L_x_6223:
[----:B------:R-:W-:Y:S02]  /*0cf0*/  IABS R7, c[0x0][0x1c8] ;  /* 0x0000720000077a13 */ /* 0x000fe40000000000 */
[----:B------:R-:W-:Y:S02]  /*0d00*/  SHF.R.S32.HI R12, RZ, 0x1f, R21 ;  /* 0x0000001fff0c7819 */ /* 0x000fe40000011415 */
[----:B------:R-:W1:Y:S01]  /*0d10*/  I2F.RP R10, R7 ;  /* 0x00000007000a7306 */ /* 0x000e620000209400 */
[----:B-----5:R-:W-:-:S07]  /*0d20*/  SHF.R.S32.HI R15, RZ, 0x1f, R0 ;  /* 0x0000001fff0f7819 */ /* 0x020fce0000011400 */
[----:B-1----:R-:W1:Y:S02]  /*0d30*/  MUFU.RCP R8, R10 ;  /* 0x0000000a00087308 */ /* 0x002e640000001000 */
[----:B-1----:R-:W-:Y:S02]  /*0d40*/  IADD3 R8, R8, 0xffffffe, RZ ;  /* 0x0ffffffe08087810 */ /* 0x002fe40007ffe0ff */
[----:B------:R-:W-:-:S04]  /*0d50*/  LEA R10, R24, 0xffffff80, 0x7 ;  /* 0xffffff80180a7811 */ /* 0x000fc800078e38ff */
[----:B------:R-:W1:Y:S01]  /*0d60*/  F2I.FTZ.U32.TRUNC.NTZ R9, R8 ;  /* 0x0000000800097305 */ /* 0x000e62000021f000 */
[----:B------:R-:W-:Y:S02]  /*0d70*/  IADD3 R22, P1, R21, R10, RZ ;  /* 0x0000000a15167210 */ /* 0x000fe40007f3e0ff */
[----:B-1----:R-:W-:Y:S01]  /*0d80*/  IADD3 R2, RZ, -R9, RZ ;  /* 0x80000009ff027210 */ /* 0x002fe20007ffe0ff */
[----:B------:R-:W-:-:S04]  /*0d90*/  IMAD.MOV.U32 R8, RZ, RZ, RZ ;  /* 0x000000ffff087224 */ /* 0x000fc800078e00ff */
[----:B------:R-:W-:Y:S01]  /*0da0*/  IMAD R4, R2, R7, RZ ;  /* 0x0000000702047224 */ /* 0x000fe200078e02ff */
[----:B------:R-:W-:-:S03]  /*0db0*/  IABS R2, R16 ;  /* 0x0000001000027213 */ /* 0x000fc60000000000 */
[----:B------:R-:W-:Y:S01]  /*0dc0*/  IMAD.HI.U32 R9, R9, R4, R8 ;  /* 0x0000000409097227 */ /* 0x000fe200078e0008 */
[----:B------:R-:W-:-:S05]  /*0dd0*/  MOV R6, R2 ;  /* 0x0000000200067202 */ /* 0x000fca0000000f00 */
[----:B------:R-:W-:Y:S01]  /*0de0*/  IMAD.HI.U32 R4, R9, R6, RZ ;  /* 0x0000000609047227 */ /* 0x000fe200078e00ff */
[----:B------:R-:W-:-:S03]  /*0df0*/  SHF.R.S32.HI R9, RZ, 0x1f, R10 ;  /* 0x0000001fff097819 */ /* 0x000fc6000001140a */
        /* <DEDUP_REMOVED lines=18> */
[----:B------:R-:W-:Y:S01]  /*0f20*/  IMAD R7, R15, c[0x0][0x180], RZ ;  /* 0x000060000f077a24 */ /* 0x000fe200078e02ff */
[----:B------:R-:W-:Y:S01]  /*0f30*/  IADD3 R13, R21, R12, RZ ;  /* 0x0000000c150d7210 */ /* 0x000fe20007ffe0ff */
[----:B------:R-:W-:Y:S01]  /*0f40*/  @!P1 IMAD.MOV R4, RZ, RZ, -R4 ;  /* 0x000000ffff049224 */ /* 0x000fe200078e0a04 */
[----:B------:R-:W-:Y:S01]  /*0f50*/  @!P0 LOP3.LUT R4, RZ, c[0x0][0x1c8], RZ, 0x33, !PT ;  /* 0x00007200ff048a12 */ /* 0x000fe200078e33ff */
[C---:B------:R-:W-:Y:S01]  /*0f60*/  IMAD R2, R0.reuse, c[0x0][0x184], R7 ;  /* 0x0000610000027a24 */ /* 0x040fe200078e0207 */
[----:B------:R-:W-:Y:S01]  /*0f70*/  MOV R12, R20 ;  /* 0x00000014000c7202 */ /* 0x000fe20000000f00 */
[----:B------:R-:W-:Y:S01]  /*0f80*/  IMAD.WIDE.U32 R6, R0, c[0x0][0x180], R22 ;  /* 0x0000600000067a25 */ /* 0x000fe200078e0016 */
[----:B------:R-:W-:-:S03]  /*0f90*/  SHF.R.S32.HI R11, RZ, 0x1f, R4 ;  /* 0x0000001fff0b7819 */ /* 0x000fc60000011404 */
[----:B------:R-:W-:Y:S01]  /*0fa0*/  IMAD.IADD R23, R7, 0x1, R2 ;  /* 0x0000000107177824 */ /* 0x000fe200078e0202 */
[----:B------:R-:W-:Y:S01]  /*0fb0*/  MOV R22, R6 ;  /* 0x0000000600167202 */ /* 0x000fe20000000f00 */
[----:B------:R-:W-:Y:S02]  /*0fc0*/  IMAD R7, R11, c[0x0][0x1b0], RZ ;  /* 0x00006c000b077a24 */ /* 0x000fe400078e02ff */
[----:B------:R-:W-:Y:S02]  /*0fd0*/  IMAD R15, R15, c[0x0][0x188], RZ ;  /* 0x000062000f0f7a24 */ /* 0x000fe400078e02ff */
[----:B------:R-:W-:-:S04]  /*0fe0*/  IMAD.WIDE.U32 R20, R0, c[0x0][0x188], R12 ;  /* 0x0000620000147a25 */ /* 0x000fc800078e000c */
[----:B------:R-:W-:Y:S01]  /*0ff0*/  IMAD.WIDE.U32 R12, R4, c[0x0][0x1b0], R22 ;  /* 0x00006c00040c7a25 */ /* 0x000fe200078e0016 */
[----:B------:R-:W-:-:S03]  /*1000*/  MOV R14, R20 ;  /* 0x00000014000e7202 */ /* 0x000fc60000000f00 */
[----:B------:R-:W-:Y:S02]  /*1010*/  IMAD R7, R4, c[0x0][0x1b4], R7 ;  /* 0x00006d0004077a24 */ /* 0x000fe400078e0207 */
[----:B------:R-:W-:-:S03]  /*1020*/  IMAD R15, R0, c[0x0][0x18c], R15 ;  /* 0x00006300000f7a24 */ /* 0x000fc600078e020f */
[----:B------:R-:W-:Y:S01]  /*1030*/  IADD3 R13, R13, R7, RZ ;  /* 0x000000070d0d7210 */ /* 0x000fe20007ffe0ff */
[----:B------:R-:W-:Y:S02]  /*1040*/  IMAD.IADD R15, R21, 0x1, R15 ;  /* 0x00000001150f7824 */ /* 0x000fe400078e020f */
.L_x_6224:
[----:B------:R-:W-:Y:S01]  /*1050*/  SHF.R.S32.HI R0, RZ, 0x1f, R25 ;  /* 0x0000001fff007819 */ /* 0x000fe20000011419 */
[----:B------:R-:W-:Y:S01]  /*1060*/  IMAD R11, R11, c[0x0][0x1b8], RZ ;  /* 0x00006e000b0b7a24 */ /* 0x000fe200078e02ff */
[----:B------:R-:W-:Y:S01]  /*1070*/  SHF.R.S32.HI R7, RZ, 0x1f, R17 ;  /* 0x0000001fff077819 */ /* 0x000fe20000011411 */
[----:B------:R-:W-:Y:S01]  /*1080*/  ULDC.64 UR4, c[0x0][0x198] ;  /* 0x0000660000047ab9 */ /* 0x000fe20000000a00 */
[-C--:B------:R-:W-:Y:S01]  /*1090*/  LEA.HI R6, R0, R25.reuse, RZ, 0x3 ;  /* 0x0000001900067211 */ /* 0x080fe200078f18ff */
[----:B------:R-:W-:Y:S01]  /*10a0*/  IMAD R11, R4, c[0x0][0x1bc], R11 ;  /* 0x00006f00040b7a24 */ /* 0x000fe200078e020b */
[-C--:B------:R-:W-:Y:S01]  /*10b0*/  LEA.HI R20, R0, R25.reuse, RZ, 0x4 ;  /* 0x0000001900147211 */ /* 0x080fe200078f20ff */
[----:B------:R-:W-:Y:S01]  /*10c0*/  IMAD R7, R7, c[0x0][0x178], RZ ;  /* 0x00005e0007077a24 */ /* 0x000fe200078e02ff */
[----:B------:R-:W-:Y:S01]  /*10d0*/  LOP3.LUT R8, R6, 0xfffffff8, RZ, 0xc0, !PT ;  /* 0xfffffff806087812 */ /* 0x000fe200078ec0ff */
[----:B------:R-:W-:Y:S01]  /*10e0*/  USHF.L.U32 UR9, UR4, 0x5, URZ ;  /* 0x0000000504097899 */ /* 0x000fe2000800063f */
        /* <DEDUP_REMOVED lines=13> */
[----:B------:R-:W-:Y:S01]  /*11c0*/  UMOV UR8, 0x5 ;  /* 0x0000000500087882 */ /* 0x000fe20000000000 */
[--C-:B------:R-:W-:Y:S01]  /*11d0*/  LOP3.LUT R28, R21, 0x38, R176.reuse, 0xf8, !PT ;  /* 0x00000038151c7812 */ /* 0x100fe200078ef8b0 */
[----:B------:R-:W-:Y:S01]  /*11e0*/  USHF.L.U64.HI UR5, UR4, UR8, UR5 ;  /* 0x0000000804057299 */ /* 0x000fe20008010205 */
[----:B------:R-:W-:Y:S01]  /*11f0*/  SHF.R.U32.HI R21, RZ, 0x3, R21 ;  /* 0x00000003ff157819 */ /* 0x000fe20000011615 */
[----:B------:R-:W-:Y:S01]  /*1200*/  ULDC.64 UR6, c[0x0][0x190] ;  /* 0x0000640000067ab9 */ /* 0x000fe20000000a00 */
[----:B------:R-:W-:Y:S01]  /*1210*/  LOP3.LUT R2, R2, 0xfffffffe, RZ, 0xc0, !PT ;  /* 0xfffffffe02027812 */ /* 0x000fe200078ec0ff */
[----:B------:R-:W-:Y:S01]  /*1220*/  USHF.L.U32 UR12, UR6, 0x5, URZ ;  /* 0x00000005060c7899 */ /* 0x000fe2000800063f */
[----:B------:R-:W-:Y:S01]  /*1230*/  LOP3.LUT R21, R28, R21, RZ, 0x3c, !PT ;  /* 0x000000151c157212 */ /* 0x000fe200078e3cff */
[----:B------:R-:W-:Y:S01]  /*1240*/  IMAD.WIDE.U32 R28, R17, c[0x0][0x178], R176 ;  /* 0x00005e00111c7a25 */ /* 0x000fe200078e00b0 */
[----:B------:R-:W-:Y:S01]  /*1250*/  IADD3 R10, P0, R30, R10, RZ ;  /* 0x0000000a1e0a7210 */ /* 0x000fe20007f1e0ff */
[----:B------:R-:W-:Y:S01]  /*1260*/  USHF.L.U64.HI UR7, UR6, UR8, UR7 ;  /* 0x0000000806077299 */ /* 0x000fe20008010207 */
[----:B------:R-:W-:Y:S01]  /*1270*/  LOP3.LUT R21, R21, 0x7ffffe00, R22, 0xf8, !PT ;  /* 0x7ffffe0015157812 */ /* 0x000fe200078ef816 */
[----:B------:R-:W-:Y:S01]  /*1280*/  IMAD.IADD R2, R23, 0x1, -R2 ;  /* 0x0000000117027824 */ /* 0x000fe200078e0a02 */
[C---:B------:R-:W-:Y:S01]  /*1290*/  IADD3 R22, P1, R176.reuse, R12, RZ ;  /* 0x0000000cb0167210 */ /* 0x040fe20007f3e0ff */
[----:B------:R-:W-:Y:S01]  /*12a0*/  IMAD.IADD R29, R29, 0x1, R7 ;  /* 0x000000011d1d7824 */ /* 0x000fe200078e0207 */
[----:B------:R-:W-:Y:S01]  /*12b0*/  SHF.R.S32.HI R12, RZ, 0x1f, R16 ;  /* 0x0000001fff0c7819 */ /* 0x000fe20000011410 */
[----:B------:R-:W-:Y:S01]  /*12c0*/  IMAD.X R9, R31, 0x1, R9, P0 ;  /* 0x000000011f097824 */ /* 0x000fe200000e0609 */
[----:B------:R-:W-:Y:S01]  /*12d0*/  IADD3 R14, P0, R176, R14, RZ ;  /* 0x0000000eb00e7210 */ /* 0x000fe20007f1e0ff */
[----:B------:R-:W-:Y:S01]  /*12e0*/  IMAD.X R23, R177, 0x1, R13, P1 ;  /* 0x00000001b1177824 */ /* 0x000fe200008e060d */
[----:B------:R-:W-:Y:S01]  /*12f0*/  LOP3.LUT R20, R20, 0xfffffff0, RZ, 0xc0, !PT ;  /* 0xfffffff014147812 */ /* 0x000fe200078ec0ff */
[----:B------:R-:W-:-:S02]  /*1300*/  IMAD R13, R12, c[0x0][0x1a8], RZ ;  /* 0x00006a000c0d7a24 */ /* 0x000fc400078e02ff */
[----:B------:R-:W-:-:S04]  /*1310*/  IMAD.WIDE.U32 R28, R16, c[0x0][0x1a8], R28 ;  /* 0x00006a00101c7a25 */ /* 0x000fc800078e001c */
[----:B------:R-:W-:Y:S02]  /*1320*/  IMAD R13, R16, c[0x0][0x1ac], R13 ;  /* 0x00006b00100d7a24 */ /* 0x000fe400078e020d */
[----:B------:R-:W-:Y:S02]  /*1330*/  IMAD R17, R31, c[0x0][0x198], RZ ;  /* 0x000066001f117a24 */ /* 0x000fe400078e02ff */
[----:B------:R-:W-:Y:S02]  /*1340*/  IMAD.IADD R29, R29, 0x1, R13 ;  /* 0x000000011d1d7824 */ /* 0x000fe400078e020d */
[C---:B------:R-:W-:Y:S02]  /*1350*/  IMAD R17, R30.reuse, c[0x0][0x19c], R17 ;  /* 0x000067001e117a24 */ /* 0x040fe400078e0211 */
[----:B------:R-:W-:-:S04]  /*1360*/  IMAD.WIDE.U32 R22, R30, c[0x0][0x198], R22 ;  /* 0x000066001e167a25 */ /* 0x000fc800078e0016 */
[----:B------:R-:W-:Y:S02]  /*1370*/  IMAD R13, R19, c[0x0][0x190], RZ ;  /* 0x00006400130d7a24 */ /* 0x000fe400078e02ff */
[----:B------:R-:W-:Y:S01]  /*1380*/  IMAD.X R15, R177, 0x1, R15, P0 ;  /* 0x00000001b10f7824 */ /* 0x000fe200000e060f */
[----:B------:R-:W-:Y:S01]  /*1390*/  LEA R172, P0, R22, c[0x0][0x168], 0x1 ;  /* 0x00005a0016ac7a11 */ /* 0x000fe200078008ff */
[----:B------:R-:W-:Y:S02]  /*13a0*/  IMAD.IADD R17, R23, 0x1, R17 ;  /* 0x0000000117117824 */ /* 0x000fe400078e0211 */
[C---:B------:R-:W-:Y:S02]  /*13b0*/  IMAD R13, R18.reuse, c[0x0][0x194], R13 ;  /* 0x00006500120d7a24 */ /* 0x040fe400078e020d */
[----:B------:R-:W-:Y:S01]  /*13c0*/  IMAD.WIDE.U32 R18, R18, c[0x0][0x190], R28 ;  /* 0x0000640012127a25 */ /* 0x000fe200078e001c */
[----:B------:R-:W-:-:S03]  /*13d0*/  LEA.HI.X R173, R22, c[0x0][0x16c], R17, 0x1, P0 ;  /* 0x00005b0016ad7a11 */ /* 0x000fc600000f0c11 */
[----:B------:R-:W-:Y:S01]  /*13e0*/  IMAD.WIDE.U32 R14, R4, c[0x0][0x1b8], R14 ;  /* 0x00006e00040e7a25 */ /* 0x000fe200078e000e */
[----:B------:R-:W-:-:S03]  /*13f0*/  LEA R12, P0, R18, c[0x0][0x160], 0x1 ;  /* 0x00005800120c7a11 */ /* 0x000fc600078008ff */
[----:B------:R-:W-:Y:S01]  /*1400*/  IMAD R9, R9, c[0x0][0x1a0], RZ ;  /* 0x0000680009097a24 */ /* 0x000fe200078e02ff */
[----:B------:R-:W-:Y:S01]  /*1410*/  IADD3 R16, P1, R12, UR12, RZ ;  /* 0x0000000c0c107c10 */ /* 0x000fe2000ff3e0ff */
[----:B------:R-:W-:Y:S02]  /*1420*/  IMAD.IADD R13, R19, 0x1, R13 ;  /* 0x00000001130d7824 */ /* 0x000fe400078e020d */
[----:B------:R-:W-:Y:S02]  /*1430*/  IMAD.IADD R15, R15, 0x1, R11 ;  /* 0x000000010f0f7824 */ /* 0x000fe400078e020b */
[----:B------:R-:W-:Y:S01]  /*1440*/  IMAD R9, R10, c[0x0][0x1a4], R9 ;  /* 0x000069000a097a24 */ /* 0x000fe200078e0209 */
[----:B------:R-:W-:Y:S01]  /*1450*/  LEA.HI.X R13, R18, c[0x0][0x164], R13, 0x1, P0 ;  /* 0x00005900120d7a11 */ /* 0x000fe200000f0c0d */
[----:B------:R-:W-:Y:S01]  /*1460*/  IMAD.WIDE.U32 R10, R10, c[0x0][0x1a0], R14 ;  /* 0x000068000a0a7a25 */ /* 0x000fe200078e000e */
[----:B------:R-:W-:Y:S02]  /*1470*/  IADD3 R14, P0, R172, UR9, RZ ;  /* 0x00000009ac0e7c10 */ /* 0x000fe4000ff1e0ff */
[----:B------:R-:W-:Y:S01]  /*1480*/  IADD3.X R17, R13, UR7, RZ, P1, !PT ;  /* 0x000000070d117c10 */ /* 0x000fe20008ffe4ff */
[----:B------:R-:W-:Y:S01]  /*1490*/  IMAD.IADD R20, R25, 0x1, -R20 ;  /* 0x0000000119147824 */ /* 0x000fe200078e0a14 */
[----:B------:R-:W-:Y:S01]  /*14a0*/  IADD3.X R15, R173, UR5, RZ, P0, !PT ;  /* 0x00000005ad0f7c10 */ /* 0x000fe200087fe4ff */
[----:B------:R-:W-:Y:S01]  /*14b0*/  IMAD.SHL.U32 R175, R21, 0x2, RZ ;  /* 0x0000000215af7824 */ /* 0x000fe200078e00ff */
[----:B------:R-:W-:Y:S01]  /*14c0*/  IADD3 R18, P0, R14, UR9, RZ ;  /* 0x000000090e127c10 */ /* 0x000fe2000ff1e0ff */
[----:B------:R-:W-:Y:S01]  /*14d0*/  IMAD.IADD R169, R11, 0x1, R9 ;  /* 0x000000010ba97824 */ /* 0x000fe200078e0209 */
[----:B------:R-:W-:Y:S01]  /*14e0*/  SHF.R.S32.HI R7, RZ, 0x1f, R20 ;  /* 0x0000001fff077819 */ /* 0x000fe20000011414 */
[----:B------:R-:W-:Y:S01]  /*14f0*/  IMAD.SHL.U32 R9, R2, 0x8, RZ ;  /* 0x0000000802097824 */ /* 0x000fe200078e00ff */
[----:B------:R-:W-:Y:S01]  /*1500*/  IADD3.X R19, R15, UR5, RZ, P0, !PT ;  /* 0x000000050f137c10 */ /* 0x000fe200087fe4ff */
[----:B------:R-:W-:Y:S01]  /*1510*/  @!PT LDS RZ, [RZ] ;  /* 0x00000000fffff984 */ /* 0x000fe20000000800 */
[----:B------:R-:W-:Y:S01]  /*1520*/  @!PT LDS RZ, [RZ] ;  /* 0x00000000fffff984 */ /* 0x000fe20000000800 */
[----:B------:R-:W-:Y:S01]  /*1530*/  @!PT LDS RZ, [RZ] ;  /* 0x00000000fffff984 */ /* 0x000fe20000000800 */
[----:B------:R1:W-:Y:S01]  /*1540*/  LDGSTS.E.BYPASS.LTC128B.128 [R175], [R12.64] ;  /* 0x000000000caf7fae */ /* 0x0003e2000b901d4a */
[----:B------:R-:W-:-:S02]  /*1550*/  LEA.HI R7, R7, R20, RZ, 0x3 ;  /* 0x0000001407077211 */ /* 0x000fc400078f18ff */
[----:B------:R-:W-:Y:S01]  /*1560*/  IADD3 R28, P0, R18, UR9, RZ ;  /* 0x00000009121c7c10 */ /* 0x000fe2000ff1e0ff */
[----:B------:R2:W-:Y:S01]  /*1570*/  LDGSTS.E.BYPASS.LTC128B.128 [R175+0x800], [R16.64] ;  /* 0x0080000010af7fae */ /* 0x0005e2000b901d4a */
[C---:B------:R-:W-:Y:S01]  /*1580*/  LOP3.LUT R27, R7.reuse, 0xfffffff8, RZ, 0xc0, !PT ;  /* 0xfffffff8071b7812 */ /* 0x040fe200078ec0ff */
[----:B------:R-:W-:Y:S01]  /*1590*/  IMAD.SHL.U32 R7, R7, 0x40, RZ ;  /* 0x0000004007077824 */ /* 0x000fe200078e00ff */
[----:B------:R-:W-:Y:S02]  /*15a0*/  IADD3.X R29, R19, UR5, RZ, P0, !PT ;  /* 0x00000005131d7c10 */ /* 0x000fe400087fe4ff */
[----:B------:R-:W-:Y:S01]  /*15b0*/  IADD3 R22, P1, R16, UR12, RZ ;  /* 0x0000000c10167c10 */ /* 0x000fe2000ff3e0ff */
[----:B------:R-:W-:Y:S01]  /*15c0*/  IMAD.IADD R4, R20, 0x1, -R27 ;  /* 0x0000000114047824 */ /* 0x000fe200078e0a1b */
[----:B------:R-:W-:Y:S02]  /*15d0*/  IADD3 R30, P0, R28, UR9, RZ ;  /* 0x000000091c1e7c10 */ /* 0x000fe4000ff1e0ff */
[----:B------:R-:W-:-:S02]  /*15e0*/  IADD3.X R23, R17, UR7, RZ, P1, !PT ;  /* 0x0000000711177c10 */ /* 0x000fc40008ffe4ff */
[----:B------:R-:W-:Y:S02]  /*15f0*/  IADD3.X R31, R29, UR5, RZ, P0, !PT ;  /* 0x000000051d1f7c10 */ /* 0x000fe400087fe4ff */
[----:B------:R-:W-:Y:S01]  /*1600*/  IADD3 R20, P1, R22, UR12, RZ ;  /* 0x0000000c16147c10 */ /* 0x000fe2000ff3e0ff */
[----:B------:R3:W-:Y:S01]  /*1610*/  LDGSTS.E.BYPASS.LTC128B.128 [R175+0x1000], [R22.64] ;  /* 0x0100000016af7fae */ /* 0x0007e2000b901d4a */
[----:B------:R-:W-:Y:S02]  /*1620*/  LEA.HI R27, R0, R25, RZ, 0x5 ;  /* 0x00000019001b7211 */ /* 0x000fe400078f28ff */
[----:B------:R-:W-:Y:S01]  /*1630*/  IADD3.X R21, R23, UR7, RZ, P1, !PT ;  /* 0x0000000717157c10 */ /* 0x000fe20008ffe4ff */
[----:B------:R-:W-:Y:S01]  /*1640*/  ULDC.64 UR6, c[0x0][0x1a0] ;  /* 0x0000680000067ab9 */ /* 0x000fe20000000a00 */
[----:B------:R-:W-:Y:S01]  /*1650*/  SHF.R.S32.HI R92, RZ, 0x5, R27 ;  /* 0x00000005ff5c7819 */ /* 0x000fe2000001141b */
[----:B------:R-:W-:Y:S01]  /*1660*/  USHF.L.U32 UR12, UR6, 0x5, URZ ;  /* 0x00000005060c7899 */ /* 0x000fe2000800063f */
[----:B------:R-:W-:Y:S01]  /*1670*/  LOP3.LUT R7, R7, 0xfffffe00, RZ, 0xc0, !PT ;  /* 0xfffffe0007077812 */ /* 0x000fe200078ec0ff */
[----:B------:R4:W-:Y:S01]  /*1680*/  LDGSTS.E.BYPASS.LTC128B.128 [R175+0x1800], [R20.64] ;  /* 0x0180000014af7fae */ /* 0x0009e2000b901d4a */
[----:B------:R-:W-:Y:S01]  /*1690*/  USHF.L.U64.HI UR7, UR6, UR8, UR7 ;  /* 0x0000000806077299 */ /* 0x000fe20008010207 */
[----:B-1----:R-:W-:Y:S01]  /*16a0*/  IMAD.SHL.U32 R12, R8, 0x40, RZ ;  /* 0x00000040080c7824 */ /* 0x002fe200078e00ff */
[----:B------:R-:W-:Y:S01]  /*16b0*/  LOP3.LUT P1, RZ, R4, 0x2, RZ, 0xc0, !PT ;  /* 0x0000000204ff7812 */ /* 0x000fe2000782c0ff */
[----:B------:R1:W-:Y:S01]  /*16c0*/  LDGSTS.E.BYPASS.LTC128B.128 [R175+0x2000], [R172.64] ;  /* 0x02000000acaf7fae */ /* 0x0003e2000b901d4a */
[----:B--2---:R-:W-:-:S02]  /*16d0*/  IADD3 R16, P0, R30, UR9, RZ ;  /* 0x000000091e107c10 */ /* 0x004fc4000ff1e0ff */
[----:B------:R-:W-:Y:S01]  /*16e0*/  SHF.R.S32.HI R181, RZ, 0x1f, R27 ;  /* 0x0000001fffb57819 */ /* 0x000fe2000001141b */
[----:B------:R2:W-:Y:S01]  /*16f0*/  LDGSTS.E.BYPASS.LTC128B.128 [R175+0x2800], [R14.64] ;  /* 0x028000000eaf7fae */ /* 0x0005e2000b901d4a */
[----:B------:R-:W-:Y:S02]  /*1700*/  IADD3.X R17, R31, UR5, RZ, P0, !PT ;  /* 0x000000051f117c10 */ /* 0x000fe400087fe4ff */
[----:B------:R-:W-:Y:S01]  /*1710*/  IADD3 R32, P0, R16, UR9, RZ ;  /* 0x0000000910207c10 */ /* 0x000fe2000ff1e0ff */
[----:B------:R5:W-:Y:S01]  /*1720*/  LDGSTS.E.BYPASS.LTC128B.128 [R175+0x3000], [R18.64] ;  /* 0x0300000012af7fae */ /* 0x000be2000b901d4a */
[----:B------:R-:W-:Y:S02]  /*1730*/  LEA.HI R181, R181, R92, RZ, 0x2 ;  /* 0x0000005cb5b57211 */ /* 0x000fe400078f10ff */
[----:B------:R-:W-:Y:S01]  /*1740*/  IADD3.X R33, R17, UR5, RZ, P0, !PT ;  /* 0x0000000511217c10 */ /* 0x000fe200087fe4ff */
[----:B------:R1:W-:Y:S01]  /*1750*/  LDGSTS.E.BYPASS.LTC128B.128 [R175+0x3800], [R28.64] ;  /* 0x038000001caf7fae */ /* 0x0003e2000b901d4a */
[----:B------:R-:W-:-:S03]  /*1760*/  LOP3.LUT R181, R181, 0xfffffffc, RZ, 0xc0, !PT ;  /* 0xfffffffcb5b57812 */ /* 0x000fc600078ec0ff */
[----:B------:R1:W-:Y:S02]  /*1770*/  LDGSTS.E.BYPASS.LTC128B.128 [R175+0x4000], [R30.64] ;  /* 0x040000001eaf7fae */ /* 0x0003e4000b901d4a */
[----:B------:R-:W-:Y:S02]  /*1780*/  IMAD.IADD R181, R92, 0x1, -R181 ;  /* 0x000000015cb57824 */ /* 0x000fe400078e0ab5 */
[----:B------:R1:W-:Y:S01]  /*1790*/  LDGSTS.E.BYPASS.LTC128B.128 [R175+0x4800], [R16.64] ;  /* 0x0480000010af7fae */ /* 0x0003e2000b901d4a */
[----:B----4-:R-:W-:-:S03]  /*17a0*/  IADD3 R20, P0, R32, UR9, RZ ;  /* 0x0000000920147c10 */ /* 0x010fc6000ff1e0ff */
[----:B------:R4:W-:Y:S01]  /*17b0*/  LDGSTS.E.BYPASS.LTC128B.128 [R175+0x5000], [R32.64] ;  /* 0x0500000020af7fae */ /* 0x0009e2000b901d4a */
[----:B------:R-:W-:Y:S02]  /*17c0*/  IADD3.X R21, R33, UR5, RZ, P0, !PT ;  /* 0x0000000521157c10 */ /* 0x000fe400087fe4ff */
[----:B------:R-:W-:Y:S02]  /*17d0*/  LEA R170, P0, R10, c[0x0][0x170], 0x1 ;  /* 0x00005c000aaa7a11 */ /* 0x000fe400078008ff */
[----:B--2---:R-:W-:Y:S01]  /*17e0*/  LOP3.LUT R15, R12, 0x1c0, RZ, 0xc0, !PT ;  /* 0x000001c00c0f7812 */ /* 0x004fe200078ec0ff */
[----:B------:R2:W-:Y:S01]  /*17f0*/  LDGSTS.E.BYPASS.LTC128B.128 [R175+0x5800], [R20.64] ;  /* 0x0580000014af7fae */ /* 0x0005e2000b901d4a */
[----:B------:R-:W-:Y:S01]  /*1800*/  LEA.HI.X R169, R10, c[0x0][0x174], R169, 0x1, P0 ;  /* 0x00005d000aa97a11 */ /* 0x000fe200000f0ca9 */
[----:B------:R-:W-:Y:S01]  /*1810*/  IMAD.SHL.U32 R12, R4, 0x40, RZ ;  /* 0x00000040040c7824 */ /* 0x000fe200078e00ff */
[----:B------:R-:W-:Y:S01]  /*1820*/  IADD3 R10, P0, R170, UR12, RZ ;  /* 0x0000000caa0a7c10 */ /* 0x000fe2000ff1e0ff */
[----:B------:R-:W0:Y:S01]  /*1830*/  LDGDEPBAR ;  /* 0x00000000000079af */ /* 0x000e220000000000 */
[----:B------:R-:W-:Y:S01]  /*1840*/  LOP3.LUT R13, R15, 0x8, R6, 0xf8, !PT ;  /* 0x000000080f0d7812 */ /* 0x000fe200078ef806 */
[----:B------:R-:W-:Y:S01]  /*1850*/  IMAD.MOV.U32 R168, RZ, RZ, R170 ;  /* 0x000000ffffa87224 */ /* 0x000fe200078e00aa */
[----:B------:R-:W-:-:S02]  /*1860*/  IADD3.X R11, R169, UR7, RZ, P0, !PT ;  /* 0x00000007a90b7c10 */ /* 0x000fc400087fe4ff */
[----:B------:R-:W-:Y:S02]  /*1870*/  SHF.R.U32.HI R6, RZ, 0x3, R15 ;  /* 0x00000003ff067819 */ /* 0x000fe4000001160f */
[----:B------:R-:W-:Y:S02]  /*1880*/  LOP3.LUT R12, R12, 0x1c0, RZ, 0xc0, !PT ;  /* 0x000001c00c0c7812 */ /* 0x000fe400078ec0ff */
[----:B------:R-:W-:Y:S02]  /*1890*/  LOP3.LUT R13, R13, R6, RZ, 0x3c, !PT ;  /* 0x000000060d0d7212 */ /* 0x000fe400078e3cff */
[----:B------:R-:W-:Y:S02]  /*18a0*/  LOP3.LUT R6, R12, 0x8, R9, 0xf8, !PT ;  /* 0x000000080c067812 */ /* 0x000fe400078ef809 */
[----:B------:R-:W-:Y:S01]  /*18b0*/  SHF.R.U32.HI R9, RZ, 0x3, R12 ;  /* 0x00000003ff097819 */ /* 0x000fe2000001160c */
[----:B------:R-:W-:-:S03]  /*18c0*/  IMAD R2, R2, 0x200, R13 ;  /* 0x0000020002027824 */ /* 0x000fc600078e020d */
[----:B------:R-:W-:Y:S01]  /*18d0*/  LOP3.LUT R6, R6, R9, RZ, 0x3c, !PT ;  /* 0x0000000906067212 */ /* 0x000fe200078e3cff */
[----:B------:R-:W-:Y:S01]  /*18e0*/  IMAD R9, R92, 0x400, R7 ;  /* 0x000004005c097824 */ /* 0x000fe200078e0207 */
[C---:B------:R-:W-:Y:S01]  /*18f0*/  LEA R167, R2.reuse, 0x2000, 0x1 ;  /* 0x0000200002a77811 */ /* 0x040fe200078e08ff */
[----:B------:R-:W-:Y:S01]  /*1900*/  IMAD.SHL.U32 R103, R2, 0x2, RZ ;  /* 0x0000000202677824 */ /* 0x000fe200078e00ff */
[----:B------:R-:W-:Y:S02]  /*1910*/  LOP3.LUT R161, R6, R7, RZ, 0xfc, !PT ;  /* 0x0000000706a17212 */ /* 0x000fe400078efcff */
[----:B--2---:R-:W-:Y:S01]  /*1920*/  IADD3 R20, P0, R10, UR12, RZ ;  /* 0x0000000c0a147c10 */ /* 0x004fe2000ff1e0ff */
[----:B------:R-:W-:-:S04]  /*1930*/  DEPBAR.LE SB0, 0x0 ;  /* 0x000080000000791a */ /* 0x000fc80000000000 */
[----:B------:R-:W-:Y:S01]  /*1940*/  BAR.SYNC.DEFER_BLOCKING 0x0 ;  /* 0x0000000000007b1d */ /* 0x000fe20000010000 */
[----:B------:R-:W-:Y:S02]  /*1950*/  IADD3.X R21, R11, UR7, RZ, P0, !PT ;  /* 0x000000070b157c10 */ /* 0x000fe400087fe4ff */
[----:B-----5:R-:W-:Y:S02]  /*1960*/  IADD3 R18, P0, R20, UR12, RZ ;  /* 0x0000000c14127c10 */ /* 0x020fe4000ff1e0ff */
[----:B------:R-:W-:Y:S02]  /*1970*/  IADD3 R163, R167, 0x40, RZ ;  /* 0x00000040a7a37810 */ /* 0x000fe40007ffe0ff */
[----:B------:R-:W-:Y:S02]  /*1980*/  IADD3.X R19, R21, UR7, RZ, P0, !PT ;  /* 0x0000000715137c10 */ /* 0x000fe400087fe4ff */
[----:B-1----:R-:W-:-:S04]  /*1990*/  IADD3 R16, P0, R18, UR12, RZ ;  /* 0x0000000c12107c10 */ /* 0x002fc8000ff1e0ff */
[----:B------:R-:W-:Y:S02]  /*19a0*/  IADD3.X R17, R19, UR7, RZ, P0, !PT ;  /* 0x0000000713117c10 */ /* 0x000fe400087fe4ff */
[----:B------:R-:W-:-:S04]  /*19b0*/  IADD3 R14, P0, R16, UR12, RZ ;  /* 0x0000000c100e7c10 */ /* 0x000fc8000ff1e0ff */
[----:B------:R-:W-:Y:S02]  /*19c0*/  IADD3.X R15, R17, UR7, RZ, P0, !PT ;  /* 0x00000007110f7c10 */ /* 0x000fe400087fe4ff */
[----:B------:R-:W-:Y:S01]  /*19d0*/  IADD3 R12, P0, R14, UR12, RZ ;  /* 0x0000000c0e0c7c10 */ /* 0x000fe2000ff1e0ff */
[----:B------:R-:W-:Y:S01]  /*19e0*/  @!PT LDS RZ, [RZ] ;  /* 0x00000000fffff984 */ /* 0x000fe20000000800 */
[----:B------:R-:W-:Y:S01]  /*19f0*/  @!PT LDS RZ, [RZ] ;  /* 0x00000000fffff984 */ /* 0x000fe20000000800 */
[----:B------:R-:W-:Y:S01]  /*1a00*/  @!PT LDS RZ, [RZ] ;  /* 0x00000000fffff984 */ /* 0x000fe20000000800 */
[----:B------:R1:W-:Y:S03]  /*1a10*/  LDGSTS.E.BYPASS.LTC128B.128 [R175+0x6000], [R168.64] ;  /* 0x06000000a8af7fae */ /* 0x0003e6000b901d4a */
[----:B------:R-:W-:Y:S01]  /*1a20*/  IADD3.X R13, R15, UR7, RZ, P0, !PT ;  /* 0x000000070f0d7c10 */ /* 0x000fe200087fe4ff */
[----:B------:R2:W-:Y:S04]  /*1a30*/  LDGSTS.E.BYPASS.LTC128B.128 [R175+0x6800], [R10.64] ;  /* 0x068000000aaf7fae */ /* 0x0005e8000b901d4a */
[----:B------:R3:W-:Y:S04]  /*1a40*/  LDGSTS.E.BYPASS.LTC128B.128 [R175+0x7000], [R20.64] ;  /* 0x0700000014af7fae */ /* 0x0007e8000b901d4a */
[----:B------:R5:W-:Y:S04]  /*1a50*/  LDGSTS.E.BYPASS.LTC128B.128 [R175+0x7800], [R18.64] ;  /* 0x0780000012af7fae */ /* 0x000be8000b901d4a */
[----:B------:R5:W-:Y:S04]  /*1a60*/  LDGSTS.E.BYPASS.LTC128B.128 [R175+0x8000], [R16.64] ;  /* 0x0800000010af7fae */ /* 0x000be8000b901d4a */
[----:B------:R4:W-:Y:S04]  /*1a70*/  LDGSTS.E.BYPASS.LTC128B.128 [R175+0x8800], [R14.64] ;  /* 0x088000000eaf7fae */ /* 0x0009e8000b901d4a */
[----:B------:R4:W-:Y:S01]  /*1a80*/  LDGSTS.E.BYPASS.LTC128B.128 [R175+0x9000], [R12.64] ;  /* 0x090000000caf7fae */ /* 0x0009e2000b901d4a */
[----:B-1----:R-:W-:Y:S01]  /*1a90*/  IMAD.IADD R168, R9, 0x1, R6 ;  /* 0x0000000109a87824 */ /* 0x002fe200078e0206 */
[----:B--2---:R-:W-:-:S03]  /*1aa0*/  IADD3 R10, P0, R12, UR12, RZ ;  /* 0x0000000c0c0a7c10 */ /* 0x004fc6000ff1e0ff */
[----:B------:R-:W-:Y:S01]  /*1ab0*/  IMAD.SHL.U32 R168, R168, 0x2, RZ ;  /* 0x00000002a8a87824 */ /* 0x000fe200078e00ff */
[----:B------:R-:W-:Y:S02]  /*1ac0*/  IADD3.X R11, R13, UR7, RZ, P0, !PT ;  /* 0x000000070d0b7c10 */ /* 0x000fe400087fe4ff */
[----:B------:R-:W-:-:S03]  /*1ad0*/  LOP3.LUT P0, RZ, R8, 0x2, RZ, 0xc0, !PT ;  /* 0x0000000208ff7812 */ /* 0x000fc6000780c0ff */
[----:B------:R1:W-:Y:S01]  /*1ae0*/  LDGSTS.E.BYPASS.LTC128B.128 [R175+0x9800], [R10.64] ;  /* 0x098000000aaf7fae */ /* 0x0003e2000b901d4a */
[C---:B------:R-:W-:Y:S02]  /*1af0*/  SEL R0, R3.reuse, 0xffffffe0, !P0 ;  /* 0xffffffe003007807 */ /* 0x040fe40004000000 */
[----:B------:R-:W-:Y:S01]  /*1b00*/  SEL R3, R3, 0xffffffe0, !P1 ;  /* 0xffffffe003037807 */ /* 0x000fe20004800000 */
[----:B---3--:R-:W-:Y:S01]  /*1b10*/  LDSM.16.M88.4 R20, [R168] ;  /* 0x00000000a814783b */ /* 0x008fe20000000200 */
[----:B------:R-:W-:Y:S01]  /*1b20*/  LOP3.LUT P0, RZ, R8, 0x4, RZ, 0xc0, !PT ;  /* 0x0000000408ff7812 */ /* 0x000fe2000780c0ff */
[----:B------:R-:W-:Y:S01]  /*1b30*/  IMAD.IADD R165, R167, 0x1, R0 ;  /* 0x00000001a7a57824 */ /* 0x000fe200078e0200 */
[----:B------:R-:W-:Y:S01]  /*1b40*/  LOP3.LUT P1, RZ, R4, 0x4, RZ, 0xc0, !PT ;  /* 0x0000000404ff7812 */ /* 0x000fe2000782c0ff */
[----:B------:R-:W2:Y:S01]  /*1b50*/  LDSM.16.M88.4 R68, [R103+0x2000] ;  /* 0x002000006744783b */ /* 0x000ea20000000200 */
[----:B------:R-:W-:Y:S02]  /*1b60*/  IMAD.IADD R166, R168, 0x1, R3 ;  /* 0x00000001a8a67824 */ /* 0x000fe400078e0203 */
[----:B------:R-:W-:Y:S01]  /*1b70*/  IMAD.MOV.U32 R4, RZ, RZ, 0x40 ;  /* 0x00000040ff047424 */ /* 0x000fe200078e00ff */
[----:B------:R-:W-:Y:S04]  /*1b80*/  LDSM.16.M88.4 R44, [R165] ;  /* 0x00000000a52c783b */ /* 0x000fe80000000200 */
[----:B----4-:R-:W-:Y:S01]  /*1b90*/  LDSM.16.M88.4 R12, [R166] ;  /* 0x00000000a60c783b */ /* 0x010fe20000000200 */
[----:B------:R-:W-:-:S02]  /*1ba0*/  SEL R4, R4, 0xffffffc0, !P1 ;  /* 0xffffffc004047807 */ /* 0x000fc40004800000 */
[----:B------:R-:W-:Y:S01]  /*1bb0*/  @P0 IADD3 R163, R167, -0x40, RZ ;  /* 0xffffffc0a7a30810 */ /* 0x000fe20007ffe0ff */
[----:B------:R-:W3:Y:S02]  /*1bc0*/  LDSM.16.M88.4 R40, [R103+0x2800] ;  /* 0x002800006728783b */ /* 0x000ee40000000200 */
[----:B------:R-:W-:Y:S01]  /*1bd0*/  IMAD.IADD R164, R168, 0x1, R4 ;  /* 0x00000001a8a47824 */ /* 0x000fe200078e0204 */
[C---:B------:R-:W-:Y:S01]  /*1be0*/  IADD3 R157, R163.reuse, 0x800, RZ ;  /* 0x00000800a39d7810 */ /* 0x040fe20007ffe0ff */
[----:B------:R-:W-:Y:S01]  /*1bf0*/  LDSM.16.M88.4 R72, [R163] ;  /* 0x00000000a348783b */ /* 0x000fe20000000200 */
[----:B------:R-:W-:Y:S01]  /*1c00*/  IMAD.IADD R100, R0, 0x1, R163 ;  /* 0x0000000100647824 */ /* 0x000fe200078e02a3 */
[----:B------:R-:W-:Y:S01]  /*1c10*/  IADD3 R156, R163, 0x1000, RZ ;  /* 0x00001000a39c7810 */ /* 0x000fe20007ffe0ff */
[----:B------:R-:W-:Y:S01]  /*1c20*/  IMAD.IADD R162, R3, 0x1, R164 ;  /* 0x0000000103a27824 */ /* 0x000fe200078e02a4 */
[----:B-1----:R-:W1:Y:S01]  /*1c30*/  LDSM.16.M88.4 R8, [R164] ;  /* 0x00000000a408783b */ /* 0x002e620000000200 */
[----:B------:R-:W-:-:S02]  /*1c40*/  IADD3 R155, R163, 0x1800, RZ ;  /* 0x00001800a39b7810 */ /* 0x000fc40007ffe0ff */
[C---:B------:R-:W-:Y:S01]  /*1c50*/  IADD3 R154, R163.reuse, 0x2000, RZ ;  /* 0x00002000a39a7810 */ /* 0x040fe20007ffe0ff */
[----:B------:R-:W4:Y:S01]  /*1c60*/  LDSM.16.M88.4 R64, [R165+0x800] ;  /* 0x00080000a540783b */ /* 0x000f220000000200 */
[C---:B------:R-:W-:Y:S02]  /*1c70*/  IADD3 R153, R163.reuse, 0x2800, RZ ;  /* 0x00002800a3997810 */ /* 0x040fe40007ffe0ff */
[----:B------:R-:W-:Y:S01]  /*1c80*/  IADD3 R152, R163, 0x3000, RZ ;  /* 0x00003000a3987810 */ /* 0x000fe20007ffe0ff */
[----:B-----5:R-:W-:Y:S04]  /*1c90*/  LDSM.16.M88.4 R16, [R162] ;  /* 0x00000000a210783b */ /* 0x020fe80000000200 */
[----:B------:R-:W5:Y:S04]  /*1ca0*/  LDSM.16.M88.4 R48, [R100] ;  /* 0x000000006430783b */ /* 0x000f680000000200 */
[----:B------:R-:W1:Y:S01]  /*1cb0*/  LDSM.16.M88.4 R32, [R103+0x3000] ;  /* 0x003000006720783b */ /* 0x000e620000000200 */
[C---:B--2---:R-:W-:Y:S03]  /*1cc0*/  HMMA.16816.F32.BF16 R36, R20.reuse, R68, RZ ;  /* 0x000000441424723c */ /* 0x044fe600000418ff */
[----:B------:R-:W-:Y:S04]  /*1cd0*/  LDSM.16.M88.4 R80, [R103+0x3800] ;  /* 0x003800006750783b */ /* 0x000fe80000000200 */
[----:B------:R-:W-:Y:S01]  /*1ce0*/  LDSM.16.M88.4 R56, [R165+0x1000] ;  /* 0x00100000a538783b */ /* 0x000fe20000000200 */
[C---:B------:R-:W-:Y:S03]  /*1cf0*/  HMMA.16816.F32.BF16 R68, R20.reuse, R70, RZ ;  /* 0x000000461444723c */ /* 0x040fe600000418ff */
[----:B------:R-:W-:Y:S04]  /*1d00*/  LDSM.16.M88.4 R52, [R165+0x1800] ;  /* 0x00180000a534783b */ /* 0x000fe80000000200 */
[----:B------:R-:W-:Y:S01]  /*1d10*/  LDSM.16.M88.4 R88, [R165+0x2000] ;  /* 0x00200000a558783b */ /* 0x000fe20000000200 */
[----:B---3--:R-:W-:Y:S03]  /*1d20*/  HMMA.16816.F32.BF16 R60, R20, R40, RZ ;  /* 0x00000028143c723c */ /* 0x008fe600000418ff */
[----:B------:R-:W-:Y:S04]  /*1d30*/  LDSM.16.M88.4 R84, [R100+0x1800] ;  /* 0x001800006454783b */ /* 0x000fe80000000200 */
[----:B------:R-:W0:Y:S01]  /*1d40*/  LDGDEPBAR ;  /* 0x00000000000079af */ /* 0x000e220000000000 */
[----:B------:R-:W-:Y:S08]  /*1d50*/  HMMA.16816.F32.BF16 R36, R12, R44, R36 ;  /* 0x0000002c0c24723c */ /* 0x000ff00000041824 */
[----:B------:R-:W-:Y:S08]  /*1d60*/  HMMA.16816.F32.BF16 R40, R20, R42, RZ ;  /* 0x0000002a1428723c */ /* 0x000ff000000418ff */
[----:B------:R-:W-:Y:S01]  /*1d70*/  HMMA.16816.F32.BF16 R68, R12, R46, R68 ;  /* 0x0000002e0c44723c */ /* 0x000fe20000041844 */
[----:B------:R-:W2:Y:S07]  /*1d80*/  LDSM.16.M88.4 R44, [R163+0x800] ;  /* 0x00080000a32c783b */ /* 0x000eae0000000200 */
[----:B-1----:R-:W-:Y:S08]  /*1d90*/  HMMA.16816.F32.BF16 R36, R8, R72, R36 ;  /* 0x000000480824723c */ /* 0x002ff00000041824 */
[C---:B----4-:R-:W-:Y:S08]  /*1da0*/  HMMA.16816.F32.BF16 R60, R12.reuse, R64, R60 ;  /* 0x000000400c3c723c */ /* 0x050ff0000004183c */
[----:B------:R-:W-:Y:S01]  /*1db0*/  HMMA.16816.F32.BF16 R40, R12, R66, R40 ;  /* 0x000000420c28723c */ /* 0x000fe20000041828 */
[----:B------:R-:W-:Y:S07]  /*1dc0*/  LDSM.16.M88.4 R64, [R163+0x1000] ;  /* 0x00100000a340783b */ /* 0x000fee0000000200 */
[----:B-----5:R-:W-:Y:S08]  /*1dd0*/  HMMA.16816.F32.BF16 R36, R16, R48, R36 ;  /* 0x000000301024723c */ /* 0x020ff00000041824 */
[----:B------:R-:W-:Y:S01]  /*1de0*/  HMMA.16816.F32.BF16 R68, R8, R74, R68 ;  /* 0x0000004a0844723c */ /* 0x000fe20000041844 */
[----:B------:R-:W1:Y:S07]  /*1df0*/  LDSM.16.M88.4 R72, [R100+0x800] ;  /* 0x000800006448783b */ /* 0x000e6e0000000200 */
[----:B------:R-:W-:Y:S08]  /*1e00*/  HMMA.16816.F32.BF16 R28, R20, R32, RZ ;  /* 0x00000020141c723c */ /* 0x000ff000000418ff */
[----:B--2---:R-:W-:Y:S01]  /*1e10*/  HMMA.16816.F32.BF16 R60, R8, R44, R60 ;  /* 0x0000002c083c723c */ /* 0x004fe2000004183c */
[----:B------:R-:W-:-:S02]  /*1e20*/  FMUL.FTZ R38, R38, c[0x0][0x2ec] ;  /* 0x0000bb0026267a20 */ /* 0x000fc40000410000 */
[----:B------:R-:W-:Y:S02]  /*1e30*/  FMUL.FTZ R0, R36, c[0x0][0x2ec] ;  /* 0x0000bb0024007a20 */ /* 0x000fe40000410000 */
[----:B------:R-:W-:Y:S01]  /*1e40*/  FMUL.FTZ R2, R37, c[0x0][0x2ec] ;  /* 0x0000bb0025027a20 */ /* 0x000fe20000410000 */
[----:B------:R2:W-:Y:S01]  /*1e50*/  MUFU.TANH R95, R38 ;  /* 0x00000026005f7308 */ /* 0x0005e20000002400 */
[----:B------:R-:W-:Y:S01]  /*1e60*/  FMUL.FTZ R94, R39, c[0x0][0x2ec] ;  /* 0x0000bb00275e7a20 */ /* 0x000fe20000410000 */
[----:B------:R-:W-:Y:S06]  /*1e70*/  HMMA.16816.F32.BF16 R40, R8, R46, R40 ;  /* 0x0000002e0828723c */ /* 0x000fec0000041828 */
[----:B------:R-:W3:Y:S02]  /*1e80*/  MUFU.TANH R0, R0 ;  /* 0x0000000000007308 */ /* 0x000ee40000002400 */
[C---:B------:R-:W-:Y:S01]  /*1e90*/  HMMA.16816.F32.BF16 R32, R20.reuse, R34, RZ ;  /* 0x000000221420723c */ /* 0x040fe200000418ff */
[----:B--2---:R-:W2:Y:S05]  /*1ea0*/  LDSM.16.M88.4 R36, [R163+0x1800] ;  /* 0x00180000a324783b */ /* 0x004eaa0000000200 */
[----:B------:R-:W4:Y:S02]  /*1eb0*/  MUFU.TANH R2, R2 ;  /* 0x0000000200027308 */ /* 0x000f240000002400 */
[C---:B------:R-:W-:Y:S06]  /*1ec0*/  HMMA.16816.F32.BF16 R76, R20.reuse, R80, RZ ;  /* 0x00000050144c723c */ /* 0x040fec00000418ff */
[----:B------:R-:W5:Y:S02]  /*1ed0*/  MUFU.TANH R94, R94 ;  /* 0x0000005e005e7308 */ /* 0x000f640000002400 */
[----:B------:R-:W-:Y:S01]  /*1ee0*/  HMMA.16816.F32.BF16 R44, R20, R82, RZ ;  /* 0x00000052142c723c */ /* 0x000fe200000418ff */
[----:B------:R-:W-:Y:S07]  /*1ef0*/  LDSM.16.M88.4 R80, [R163+0x2000] ;  /* 0x00200000a350783b */ /* 0x000fee0000000200 */
[C---:B------:R-:W-:Y:S08]  /*1f00*/  HMMA.16816.F32.BF16 R28, R12.reuse, R56, R28 ;  /* 0x000000380c1c723c */ /* 0x040ff0000004181c */
[C---:B------:R-:W-:Y:S01]  /*1f10*/  HMMA.16816.F32.BF16 R32, R12.reuse, R58, R32 ;  /* 0x0000003a0c20723c */ /* 0x040fe20000041820 */
[----:B------:R-:W2:Y:S07]  /*1f20*/  LDSM.16.M88.4 R56, [R103+0x4000] ;  /* 0x004000006738783b */ /* 0x000eae0000000200 */
[C---:B------:R-:W-:Y:S08]  /*1f30*/  HMMA.16816.F32.BF16 R76, R12.reuse, R52, R76 ;  /* 0x000000340c4c723c */ /* 0x040ff0000004184c */
[----:B------:R-:W-:Y:S01]  /*1f40*/  HMMA.16816.F32.BF16 R44, R12, R54, R44 ;  /* 0x000000360c2c723c */ /* 0x000fe2000004182c */
[----:B------:R-:W3:Y:S07]  /*1f50*/  LDSM.16.M88.4 R52, [R100+0x1000] ;  /* 0x001000006434783b */ /* 0x000eee0000000200 */
[----:B-1----:R-:W-:Y:S08]  /*1f60*/  HMMA.16816.F32.BF16 R40, R16, R74, R40 ;  /* 0x0000004a1028723c */ /* 0x002ff00000041828 */
[C---:B------:R-:W-:Y:S08]  /*1f70*/  HMMA.16816.F32.BF16 R28, R8.reuse, R64, R28 ;  /* 0x00000040081c723c */ /* 0x040ff0000004181c */
[C---:B------:R-:W-:Y:S01]  /*1f80*/  HMMA.16816.F32.BF16 R32, R8.reuse, R66, R32 ;  /* 0x000000420820723c */ /* 0x040fe20000041820 */
[----:B------:R-:W1:Y:S07]  /*1f90*/  LDSM.16.M88.4 R64, [R103+0x4800] ;  /* 0x004800006740783b */ /* 0x000e6e0000000200 */
[----:B------:R-:W-:Y:S01]  /*1fa0*/  FMUL.FTZ R40, R40, c[0x0][0x2ec] ;  /* 0x0000bb0028287a20 */ /* 0x000fe20000410000 */
[----:B--2---:R-:W-:Y:S01]  /*1fb0*/  HMMA.16816.F32.BF16 R76, R8, R36, R76 ;  /* 0x00000024084c723c */ /* 0x004fe2000004184c */
[----:B------:R-:W-:-:S02]  /*1fc0*/  FMUL.FTZ R104, R41, c[0x0][0x2ec] ;  /* 0x0000bb0029687a20 */ /* 0x000fc40000410000 */
[----:B------:R2:W-:Y:S01]  /*1fd0*/  MUFU.TANH R105, R40 ;  /* 0x0000002800697308 */ /* 0x0005e20000002400 */
[----:B------:R-:W-:Y:S02]  /*1fe0*/  FMUL.FTZ R107, R42, c[0x0][0x2ec] ;  /* 0x0000bb002a6b7a20 */ /* 0x000fe40000410000 */
[----:B------:R-:W-:Y:S02]  /*1ff0*/  FMUL.FTZ R106, R43, c[0x0][0x2ec] ;  /* 0x0000bb002b6a7a20 */ /* 0x000fe40000410000 */
[----:B------:R-:W-:Y:S01]  /*2000*/  HMMA.16816.F32.BF16 R44, R8, R38, R44 ;  /* 0x00000026082c723c */ /* 0x000fe2000004182c */
[----:B------:R-:W1:Y:S02]  /*2010*/  LDSM.16.M88.4 R36, [R103+0x5000] ;  /* 0x005000006724783b */ /* 0x000e640000000200 */
[----:B------:R-:W-:Y:S05]  /*2020*/  MUFU.TANH R104, R104 ;  /* 0x0000006800687308 */ /* 0x000fea0000002400 */
[C---:B------:R-:W-:Y:S01]  /*2030*/  HMMA.16816.F32.BF16 R68, R16.reuse, R50, R68 ;  /* 0x000000321044723c */ /* 0x040fe20000041844 */
[----:B--2---:R2:W-:Y:S02]  /*2040*/  LDSM.16.M88.4 R40, [R103+0x5800] ;  /* 0x005800006728783b */ /* 0x0045e40000000200 */
[----:B------:R-:W-:Y:S05]  /*2050*/  MUFU.TANH R107, R107 ;  /* 0x0000006b006b7308 */ /* 0x000fea0000002400 */
[----:B------:R-:W-:Y:S01]  /*2060*/  HMMA.16816.F32.BF16 R60, R16, R72, R60 ;  /* 0x00000048103c723c */ /* 0x000fe2000004183c */
[----:B------:R-:W1:Y:S02]  /*2070*/  LDSM.16.M88.4 R72, [R165+0x2800] ;  /* 0x00280000a548783b */ /* 0x000e640000000200 */
[----:B------:R-:W-:Y:S05]  /*2080*/  MUFU.TANH R106, R106 ;  /* 0x0000006a006a7308 */ /* 0x000fea0000002400 */
[----:B------:R-:W-:Y:S08]  /*2090*/  HMMA.16816.F32.BF16 R48, R20, R56, RZ ;  /* 0x000000381430723c */ /* 0x000ff000000418ff */
[----:B---3--:R-:W-:Y:S01]  /*20a0*/  HMMA.16816.F32.BF16 R28, R16, R52, R28 ;  /* 0x00000034101c723c */ /* 0x008fe2000004181c */
[----:B------:R-:W-:-:S02]  /*20b0*/  FMUL.FTZ R68, R68, c[0x0][0x2ec] ;  /* 0x0000bb0044447a20 */ /* 0x000fc40000410000 */
[----:B------:R-:W-:Y:S02]  /*20c0*/  FMUL.FTZ R69, R69, c[0x0][0x2ec] ;  /* 0x0000bb0045457a20 */ /* 0x000fe40000410000 */
[----:B------:R-:W-:Y:S01]  /*20d0*/  FMUL.FTZ R70, R70, c[0x0][0x2ec] ;  /* 0x0000bb0046467a20 */ /* 0x000fe20000410000 */
[----:B------:R-:W3:Y:S01]  /*20e0*/  MUFU.TANH R96, R68 ;  /* 0x0000004400607308 */ /* 0x000ee20000002400 */
[----:B------:R-:W-:Y:S01]  /*20f0*/  FMUL.FTZ R71, R71, c[0x0][0x2ec] ;  /* 0x0000bb0047477a20 */ /* 0x000fe20000410000 */
[----:B------:R-:W-:Y:S01]  /*2100*/  HMMA.16816.F32.BF16 R32, R16, R54, R32 ;  /* 0x000000361020723c */ /* 0x000fe20000041820 */
[----:B------:R-:W-:Y:S01]  /*2110*/  FMUL.FTZ R60, R60, c[0x0][0x2ec] ;  /* 0x0000bb003c3c7a20 */ /* 0x000fe20000410000 */
[----:B------:R-:W1:Y:S01]  /*2120*/  LDSM.16.M88.4 R52, [R100+0x2000] ;  /* 0x002000006434783b */ /* 0x000e620000000200 */
[----:B------:R-:W-:Y:S02]  /*2130*/  FMUL.FTZ R61, R61, c[0x0][0x2ec] ;  /* 0x0000bb003d3d7a20 */ /* 0x000fe40000410000 */
[----:B------:R-:W-:Y:S01]  /*2140*/  FMUL.FTZ R62, R62, c[0x0][0x2ec] ;  /* 0x0000bb003e3e7a20 */ /* 0x000fe20000410000 */
[----:B------:R-:W-:Y:S01]  /*2150*/  MUFU.TANH R97, R69 ;  /* 0x0000004500617308 */ /* 0x000fe20000002400 */
[----:B------:R-:W-:Y:S01]  /*2160*/  FMUL.FTZ R63, R63, c[0x0][0x2ec] ;  /* 0x0000bb003f3f7a20 */ /* 0x000fe20000410000 */
[----:B------:R-:W-:Y:S06]  /*2170*/  HMMA.16816.F32.BF16 R48, R12, R88, R48 ;  /* 0x000000580c30723c */ /* 0x000fec0000041830 */
[----:B------:R-:W1:Y:S02]  /*2180*/  MUFU.TANH R99, R70 ;  /* 0x0000004600637308 */ /* 0x000e640000002400 */
[----:B------:R-:W-:Y:S01]  /*2190*/  FMUL.FTZ R28, R28, c[0x0][0x2ec] ;  /* 0x0000bb001c1c7a20 */ /* 0x000fe20000410000 */
[----:B------:R-:W-:Y:S01]  /*21a0*/  HMMA.16816.F32.BF16 R56, R20, R58, RZ ;  /* 0x0000003a1438723c */ /* 0x000fe200000418ff */
[----:B------:R-:W-:-:S02]  /*21b0*/  FMUL.FTZ R29, R29, c[0x0][0x2ec] ;  /* 0x0000bb001d1d7a20 */ /* 0x000fc40000410000 */
[----:B------:R-:W-:Y:S02]  /*21c0*/  FMUL.FTZ R30, R30, c[0x0][0x2ec] ;  /* 0x0000bb001e1e7a20 */ /* 0x000fe40000410000 */
[----:B------:R1:W1:Y:S01]  /*21d0*/  MUFU.TANH R98, R71 ;  /* 0x0000004700627308 */ /* 0x0002620000002400 */
[----:B--2---:R-:W-:Y:S02]  /*21e0*/  FMUL.FTZ R103, R31, c[0x0][0x2ec] ;  /* 0x0000bb001f677a20 */ /* 0x004fe40000410000 */
[----:B------:R-:W-:Y:S01]  /*21f0*/  HMMA.16816.F32.BF16 R76, R16, R84, R76 ;  /* 0x00000054104c723c */ /* 0x000fe2000004184c */
[----:B------:R-:W-:Y:S02]  /*2200*/  FMUL.FTZ R32, R32, c[0x0][0x2ec] ;  /* 0x0000bb0020207a20 */ /* 0x000fe40000410000 */
[----:B------:R-:W-:Y:S02]  /*2210*/  FMUL.FTZ R33, R33, c[0x0][0x2ec] ;  /* 0x0000bb0021217a20 */ /* 0x000fe40000410000 */
[----:B------:R-:W2:Y:S01]  /*2220*/  MUFU.TANH R101, R60 ;  /* 0x0000003c00657308 */ /* 0x000ea20000002400 */
[----:B------:R-:W-:-:S02]  /*2230*/  FMUL.FTZ R34, R34, c[0x0][0x2ec] ;  /* 0x0000bb0022227a20 */ /* 0x000fc40000410000 */
[----:B------:R-:W-:Y:S01]  /*2240*/  FMUL.FTZ R111, R35, c[0x0][0x2ec] ;  /* 0x0000bb00236f7a20 */ /* 0x000fe20000410000 */
[----:B------:R-:W-:Y:S04]  /*2250*/  HMMA.16816.F32.BF16 R48, R8, R80, R48 ;  /* 0x000000500830723c */ /* 0x000fe80000041830 */
[----:B------:R-:W-:Y:S04]  /*2260*/  MUFU.TANH R102, R61 ;  /* 0x0000003d00667308 */ /* 0x000fe80000002400 */
[C---:B-1----:R-:W-:Y:S04]  /*2270*/  HMMA.16816.F32.BF16 R68, R20.reuse, R64, RZ ;  /* 0x000000401444723c */ /* 0x042fe800000418ff */
[----:B------:R-:W1:Y:S03]  /*2280*/  MUFU.TANH R88, R62 ;  /* 0x0000003e00587308 */ /* 0x000e660000002400 */
[----:B------:R-:W-:Y:S01]  /*2290*/  FMUL.FTZ R76, R76, c[0x0][0x2ec] ;  /* 0x0000bb004c4c7a20 */ /* 0x000fe20000410000 */
[----:B------:R-:W-:Y:S01]  /*22a0*/  HMMA.16816.F32.BF16 R64, R20, R66, RZ ;  /* 0x000000421440723c */ /* 0x000fe200000418ff */
[----:B------:R-:W-:-:S02]  /*22b0*/  FMUL.FTZ R77, R77, c[0x0][0x2ec] ;  /* 0x0000bb004d4d7a20 */ /* 0x000fc40000410000 */
[----:B------:R-:W-:Y:S01]  /*22c0*/  FMUL.FTZ R78, R78, c[0x0][0x2ec] ;  /* 0x0000bb004e4e7a20 */ /* 0x000fe20000410000 */
[----:B------:R1:W1:Y:S04]  /*22d0*/  MUFU.TANH R89, R63 ;  /* 0x0000003f00597308 */ /* 0x0002680000002400 */
[----:B------:R-:W-:Y:S04]  /*22e0*/  HMMA.16816.F32.BF16 R56, R12, R90, R56 ;  /* 0x0000005a0c38723c */ /* 0x000fe80000041838 */
[----:B------:R-:W-:Y:S04]  /*22f0*/  MUFU.TANH R108, R28 ;  /* 0x0000001c006c7308 */ /* 0x000fe80000002400 */
[----:B------:R-:W-:Y:S04]  /*2300*/  HMMA.16816.F32.BF16 R44, R16, R86, R44 ;  /* 0x00000056102c723c */ /* 0x000fe8000004182c */
[----:B------:R-:W2:Y:S04]  /*2310*/  MUFU.TANH R84, R29 ;  /* 0x0000001d00547308 */ /* 0x000ea80000002400 */
[C---:B-1----:R-:W-:Y:S04]  /*2320*/  HMMA.16816.F32.BF16 R60, R20.reuse, R36, RZ ;  /* 0x00000024143c723c */ /* 0x042fe800000418ff */
[----:B------:R1:W-:Y:S04]  /*2330*/  MUFU.TANH R110, R30 ;  /* 0x0000001e006e7308 */ /* 0x0003e80000002400 */
[----:B------:R-:W-:Y:S04]  /*2340*/  HMMA.16816.F32.BF16 R36, R20, R38, RZ ;  /* 0x000000261424723c */ /* 0x000fe800000418ff */
[----:B------:R-:W-:Y:S04]  /*2350*/  MUFU.TANH R109, R32 ;  /* 0x00000020006d7308 */ /* 0x000fe80000002400 */
[----:B------:R-:W-:Y:S01]  /*2360*/  HMMA.16816.F32.BF16 R68, R12, R72, R68 ;  /* 0x000000480c44723c */ /* 0x000fe20000041844 */
[----:B------:R-:W-:-:S02]  /*2370*/  FMUL.FTZ R44, R44, c[0x0][0x2ec] ;  /* 0x0000bb002c2c7a20 */ /* 0x000fc40000410000 */
[----:B------:R-:W-:Y:S01]  /*2380*/  FMUL.FTZ R86, R46, c[0x0][0x2ec] ;  /* 0x0000bb002e567a20 */ /* 0x000fe20000410000 */
[----:B------:R-:W-:Y:S01]  /*2390*/  MUFU.TANH R85, R33 ;  /* 0x0000002100557308 */ /* 0x000fe20000002400 */
[----:B------:R-:W-:Y:S02]  /*23a0*/  FMUL.FTZ R87, R47, c[0x0][0x2ec] ;  /* 0x0000bb002f577a20 */ /* 0x000fe40000410000 */
[----:B------:R-:W-:Y:S01]  /*23b0*/  FMUL.FTZ R72, R79, c[0x0][0x2ec] ;  /* 0x0000bb004f487a20 */ /* 0x000fe20000410000 */
[----:B-1----:R-:W-:Y:S01]  /*23c0*/  HMMA.16816.F32.BF16 R28, R20, R40, RZ ;  /* 0x00000028141c723c */ /* 0x002fe200000418ff */
[----:B------:R-:W-:-:S03]  /*23d0*/  FMUL.FTZ R79, R45, c[0x0][0x2ec] ;  /* 0x0000bb002d4f7a20 */ /* 0x000fc60000410000 */
[----:B------:R1:W-:Y:S04]  /*23e0*/  MUFU.TANH R112, R34 ;  /* 0x0000002200707308 */ /* 0x0003e80000002400 */
[----:B------:R-:W-:Y:S01]  /*23f0*/  HMMA.16816.F32.BF16 R20, R20, R42, RZ ;  /* 0x0000002a1414723c */ /* 0x000fe200000418ff */
[----:B------:R-:W2:Y:S03]  /*2400*/  LDSM.16.M88.4 R40, [R165+0x3000] ;  /* 0x00300000a528783b */ /* 0x000ea60000000200 */
[----:B------:R-:W2:Y:S04]  /*2410*/  MUFU.TANH R103, R103 ;  /* 0x0000006700677308 */ /* 0x000ea80000002400 */
[----:B------:R-:W-:Y:S01]  /*2420*/  HMMA.16816.F32.BF16 R48, R16, R52, R48 ;  /* 0x000000341030723c */ /* 0x000fe20000041830 */
[----:B-1----:R-:W1:Y:S03]  /*2430*/  LDSM.16.M88.4 R32, [R163+0x2800] ;  /* 0x00280000a320783b */ /* 0x002e660000000200 */
[----:B------:R-:W1:Y:S04]  /*2440*/  MUFU.TANH R111, R111 ;  /* 0x0000006f006f7308 */ /* 0x000e680000002400 */
[----:B------:R-:W-:Y:S01]  /*2450*/  HMMA.16816.F32.BF16 R80, R8, R82, R56 ;  /* 0x000000520850723c */ /* 0x000fe20000041838 */
[----:B------:R-:W3:Y:S03]  /*2460*/  LDSM.16.M88.4 R56, [R165+0x3800] ;  /* 0x00380000a538783b */ /* 0x000ee60000000200 */
[----:B------:R-:W1:Y:S04]  /*2470*/  MUFU.TANH R76, R76 ;  /* 0x0000004c004c7308 */ /* 0x000e680000002400 */
[----:B------:R-:W-:Y:S04]  /*2480*/  HMMA.16816.F32.BF16 R64, R12, R74, R64 ;  /* 0x0000004a0c40723c */ /* 0x000fe80000041840 */
[----:B------:R2:W-:Y:S04]  /*2490*/  MUFU.TANH R74, R44 ;  /* 0x0000002c004a7308 */ /* 0x0005e80000002400 */
[----:B------:R-:W-:-:S02]  /*24a0*/  FMUL.FTZ R48, R48, c[0x0][0x2ec] ;  /* 0x0000bb0030307a20 */ /* 0x000fc40000410000 */
[----:B------:R-:W-:Y:S02]  /*24b0*/  FMUL.FTZ R120, R49, c[0x0][0x2ec] ;  /* 0x0000bb0031787a20 */ /* 0x000fe40000410000 */
[----:B------:R-:W-:Y:S01]  /*24c0*/  FMUL.FTZ R123, R51, c[0x0][0x2ec] ;  /* 0x0000bb00337b7a20 */ /* 0x000fe20000410000 */
[----:B------:R1:W-:Y:S01]  /*24d0*/  MUFU.TANH R90, R48 ;  /* 0x00000030005a7308 */ /* 0x0003e20000002400 */
[----:B------:R-:W-:Y:S02]  /*24e0*/  FMUL.FTZ R50, R50, c[0x0][0x2ec] ;  /* 0x0000bb0032327a20 */ /* 0x000fe40000410000 */
[----:B------:R-:W-:Y:S01]  /*24f0*/  HMMA.16816.F32.BF16 R80, R16, R54, R80 ;  /* 0x000000361050723c */ /* 0x000fe20000041850 */
[----:B------:R-:W-:Y:S04]  /*2500*/  LDSM.16.M88.4 R52, [R163+0x3000] ;  /* 0x00300000a334783b */ /* 0x000fe80000000200 */
[----:B--2---:R-:W2:Y:S01]  /*2510*/  LDSM.16.M88.4 R44, [R100+0x2800] ;  /* 0x00280000642c783b */ /* 0x004ea20000000200 */
[----:B------:R-:W-:Y:S02]  /*2520*/  MUFU.TANH R77, R77 ;  /* 0x0000004d004d7308 */ /* 0x000fe40000002400 */
[----:B------:R-:W-:Y:S01]  /*2530*/  HMMA.16816.F32.BF16 R60, R12, R40, R60 ;  /* 0x000000280c3c723c */ /* 0x000fe2000004183c */
[----:B-1----:R-:W-:-:S05]  /*2540*/  IMAD.SHL.U32 R48, R24, 0x80, RZ ;  /* 0x0000008018307824 */ /* 0x002fca00078e00ff */
[----:B------:R-:W1:Y:S01]  /*2550*/  MUFU.TANH R78, R78 ;  /* 0x0000004e004e7308 */ /* 0x000e620000002400 */
[----:B------:R-:W-:Y:S01]  /*2560*/  LOP3.LUT R40, R27, 0xffffffe0, RZ, 0xc0, !PT ;  /* 0xffffffe01b287812 */ /* 0x000fe200078ec0ff */
[----:B------:R-:W-:Y:S01]  /*2570*/  HMMA.16816.F32.BF16 R68, R8, R32, R68 ;  /* 0x000000200844723c */ /* 0x000fe20000041844 */
[----:B------:R-:W-:-:S03]  /*2580*/  IMAD R27, R92, 0x10, R93 ;  /* 0x000000105c1b7824 */ /* 0x000fc600078e025d */
[C---:B------:R-:W-:Y:S02]  /*2590*/  IMAD.IADD R40, R25.reuse, 0x1, -R40 ;  /* 0x0000000119287824 */ /* 0x040fe400078e0a28 */
[----:B------:R-:W-:Y:S01]  /*25a0*/  IMAD.SHL.U32 R25, R25, 0x2, RZ ;  /* 0x0000000219197824 */ /* 0x000fe200078e00ff */
[----:B------:R-:W1:Y:S01]  /*25b0*/  MUFU.TANH R72, R72 ;  /* 0x0000004800487308 */ /* 0x000e620000002400 */
[----:B------:R-:W-:Y:S01]  /*25c0*/  HMMA.16816.F32.BF16 R64, R8, R34, R64 ;  /* 0x000000220840723c */ /* 0x000fe20000041840 */
[----:B------:R-:W-:Y:S01]  /*25d0*/  SHF.R.S32.HI R33, RZ, 0x1f, R40 ;  /* 0x0000001fff217819 */ /* 0x000fe20000011428 */
[----:B------:R-:W-:Y:S01]  /*25e0*/  FMUL.FTZ R82, R82, c[0x0][0x2ec] ;  /* 0x0000bb0052527a20 */ /* 0x000fe20000410000 */
[----:B------:R-:W-:Y:S01]  /*25f0*/  LOP3.LUT R51, R48, 0x6, R25, 0xf8, !PT ;  /* 0x0000000630337812 */ /* 0x000fe200078ef819 */
[----:B------:R-:W-:Y:S01]  /*2600*/  FMUL.FTZ R80, R80, c[0x0][0x2ec] ;  /* 0x0000bb0050507a20 */ /* 0x000fe20000410000 */
[----:B------:R-:W-:Y:S01]  /*2610*/  LEA.HI R174, R33, R40, RZ, 0x2 ;  /* 0x0000002821ae7211 */ /* 0x000fe200078f10ff */
[----:B------:R-:W-:Y:S01]  /*2620*/  FMUL.FTZ R83, R83, c[0x0][0x2ec] ;  /* 0x0000bb0053537a20 */ /* 0x000fe20000410000 */
[C---:B------:R-:W-:Y:S01]  /*2630*/  IADD3 R32, R51.reuse, -0x7f, RZ ;  /* 0xffffff8133207810 */ /* 0x040fe20007ffe0ff */
[----:B------:R-:W-:Y:S01]  /*2640*/  HMMA.16816.F32.BF16 R36, R12, R42, R36 ;  /* 0x0000002a0c24723c */ /* 0x000fe20000041824 */
[----:B------:R-:W-:Y:S01]  /*2650*/  SHF.R.S32.HI R174, RZ, 0x2, R174 ;  /* 0x00000002ffae7819 */ /* 0x000fe200000114ae */
[----:B------:R1:W-:Y:S01]  /*2660*/  MUFU.TANH R119, R82 ;  /* 0x0000005200777308 */ /* 0x0003e20000002400 */
[----:B------:R-:W-:-:S02]  /*2670*/  IADD3 R40, R51, -0x70, RZ ;  /* 0xffffff9033287810 */ /* 0x000fc40007ffe0ff */
[----:B------:R-:W-:-:S03]  /*2680*/  IADD3 R27, R27, 0x1, R174 ;  /* 0x000000011b1b7810 */ /* 0x000fc60007ffe0ae */
[----:B---3--:R-:W-:Y:S01]  /*2690*/  HMMA.16816.F32.BF16 R28, R12, R56, R28 ;  /* 0x000000380c1c723c */ /* 0x008fe2000004181c */
[----:B------:R-:W-:Y:S01]  /*26a0*/  IADD3 R27, R26, -c[0x0][0x214], R27 ;  /* 0x800085001a1b7a10 */ /* 0x000fe20007ffe01b */
[----:B------:R3:W-:Y:S03]  /*26b0*/  MUFU.TANH R116, R80 ;  /* 0x0000005000747308 */ /* 0x0007e60000002400 */
[----:B------:R-:W-:-:S03]  /*26c0*/  IADD3 R49, R27, c[0x0][0x2e8], RZ ;  /* 0x0000ba001b317a10 */ /* 0x000fc60007ffe0ff */
[----:B--2---:R-:W-:Y:S01]  /*26d0*/  HMMA.16816.F32.BF16 R68, R16, R44, R68 ;  /* 0x0000002c1044723c */ /* 0x004fe20000041844 */
[C---:B------:R-:W-:Y:S01]  /*26e0*/  IADD3 R27, R49.reuse, 0x8, RZ ;  /* 0x00000008311b7810 */ /* 0x040fe20007ffe0ff */
[----:B------:R-:W-:Y:S01]  /*26f0*/  MUFU.TANH R79, R79 ;  /* 0x0000004f004f7308 */ /* 0x000fe20000002400 */
[-C--:B------:R-:W-:Y:S02]  /*2700*/  IMNMX R49, R49, R26.reuse, PT ;  /* 0x0000001a31317217 */ /* 0x080fe40003800200 */
[----:B------:R-:W-:Y:S02]  /*2710*/  IMNMX R27, R27, R26, PT ;  /* 0x0000001a1b1b7217 */ /* 0x000fe40003800200 */
[----:B------:R-:W-:Y:S01]  /*2720*/  IADD3 R26, R51, -0x80, RZ ;  /* 0xffffff80331a7810 */ /* 0x000fe20007ffe0ff */
[----:B------:R-:W-:Y:S01]  /*2730*/  HMMA.16816.F32.BF16 R60, R8, R52, R60 ;  /* 0x00000034083c723c */ /* 0x000fe2000004183c */
[C---:B------:R-:W-:Y:S01]  /*2740*/  ISETP.GE.AND P0, PT, R32.reuse, R49, PT ;  /* 0x000000312000720c */ /* 0x040fe20003f06270 */
[----:B------:R-:W-:Y:S01]  /*2750*/  FMUL.FTZ R45, R81, c[0x0][0x2ec] ;  /* 0x0000bb00512d7a20 */ /* 0x000fe20000410000 */
[----:B------:R-:W-:Y:S01]  /*2760*/  ISETP.GE.AND P5, PT, R32, R27, PT ;  /* 0x0000001b2000720c */ /* 0x000fe20003fa6270 */
[----:B------:R-:W2:Y:S01]  /*2770*/  MUFU.TANH R86, R86 ;  /* 0x0000005600567308 */ /* 0x000ea20000002400 */
[----:B------:R-:W-:-:S02]  /*2780*/  ISETP.GE.AND P1, PT, R26, R49, PT ;  /* 0x000000311a00720c */ /* 0x000fc40003f26270 */
[----:B------:R-:W-:Y:S01]  /*2790*/  ISETP.GE.AND P2, PT, R26, R27, PT ;  /* 0x0000001b1a00720c */ /* 0x000fe20003f46270 */
[----:B------:R-:W-:Y:S01]  /*27a0*/  HMMA.16816.F32.BF16 R20, R12, R58, R20 ;  /* 0x0000003a0c14723c */ /* 0x000fe20000041814 */
[----:B------:R-:W-:Y:S02]  /*27b0*/  IADD3 R32, R51, -0x77, RZ ;  /* 0xffffff8933207810 */ /* 0x000fe40007ffe0ff */
[----:B------:R-:W-:Y:S01]  /*27c0*/  FSEL R0, R0, -INF , !P1 ;  /* 0xff80000000007808 */ /* 0x000fe20004800000 */
[----:B------:R-:W1:Y:S01]  /*27d0*/  MUFU.TANH R87, R87 ;  /* 0x0000005700577308 */ /* 0x000e620000002400 */
[----:B------:R-:W-:Y:S02]  /*27e0*/  FSEL R95, R95, -INF , !P2 ;  /* 0xff8000005f5f7808 */ /* 0x000fe40005000000 */
[C---:B------:R-:W-:Y:S01]  /*27f0*/  ISETP.GE.AND P1, PT, R32.reuse, R49, PT ;  /* 0x000000312000720c */ /* 0x040fe20003f26270 */
[----:B------:R-:W-:Y:S01]  /*2800*/  FMUL.FTZ R124, R69, c[0x0][0x2ec] ;  /* 0x0000bb00457c7a20 */ /* 0x000fe20000410000 */
[----:B------:R-:W-:Y:S01]  /*2810*/  ISETP.GE.AND P2, PT, R32, R27, PT ;  /* 0x0000001b2000720c */ /* 0x000fe20003f46270 */
[----:B------:R-:W-:Y:S01]  /*2820*/  FMUL.FTZ R126, R68, c[0x0][0x2ec] ;  /* 0x0000bb00447e7a20 */ /* 0x000fe20000410000 */
[----:B------:R-:W2:Y:S01]  /*2830*/  LDSM.16.M88.4 R32, [R100+0x3000] ;  /* 0x003000006420783b */ /* 0x000ea20000000200 */
[----:B------:R-:W-:Y:S01]  /*2840*/  IADD3 R26, R51, -0x78, RZ ;  /* 0xffffff88331a7810 */ /* 0x000fe20007ffe0ff */
[----:B------:R-:W-:Y:S01]  /*2850*/  FMUL.FTZ R117, R70, c[0x0][0x2ec] ;  /* 0x0000bb0046757a20 */ /* 0x000fe20000410000 */
[----:B----4-:R-:W-:Y:S01]  /*2860*/  FSEL R44, R2, -INF , !P0 ;  /* 0xff800000022c7808 */ /* 0x010fe20004000000 */
[----:B------:R-:W-:Y:S01]  /*2870*/  HMMA.16816.F32.BF16 R36, R8, R54, R36 ;  /* 0x000000360824723c */ /* 0x000fe20000041824 */
[C---:B------:R-:W-:Y:S01]  /*2880*/  ISETP.GE.AND P4, PT, R26.reuse, R49, PT ;  /* 0x000000311a00720c */ /* 0x040fe20003f86270 */
[----:B------:R4:W1:Y:S01]  /*2890*/  MUFU.TANH R115, R50 ;  /* 0x0000003200737308 */ /* 0x0008620000002400 */
[----:B------:R-:W-:Y:S01]  /*28a0*/  ISETP.GE.AND P3, PT, R26, R27, PT ;  /* 0x0000001b1a00720c */ /* 0x000fe20003f66270 */
[----:B------:R-:W-:Y:S01]  /*28b0*/  FMUL.FTZ R71, R71, c[0x0][0x2ec] ;  /* 0x0000bb0047477a20 */ /* 0x000fe20000410000 */
[----:B-----5:R-:W-:-:S02]  /*28c0*/  FSEL R94, R94, -INF , !P5 ;  /* 0xff8000005e5e7808 */ /* 0x020fc40006800000 */
[----:B------:R-:W-:Y:S01]  /*28d0*/  IADD3 R26, R51, -0x6f, RZ ;  /* 0xffffff91331a7810 */ /* 0x000fe20007ffe0ff */
[----:B------:R-:W-:Y:S01]  /*28e0*/  HMMA.16816.F32.BF16 R64, R16, R46, R64 ;  /* 0x0000002e1040723c */ /* 0x000fe20000041840 */
[C---:B------:R-:W-:Y:S01]  /*28f0*/  ISETP.GE.AND P0, PT, R40.reuse, R49, PT ;  /* 0x000000312800720c */ /* 0x040fe20003f06270 */
[----:B------:R-:W5:Y:S01]  /*2900*/  MUFU.TANH R120, R120 ;  /* 0x0000007800787308 */ /* 0x000f620000002400 */
[----:B------:R-:W-:Y:S02]  /*2910*/  ISETP.GE.AND P5, PT, R40, R27, PT ;  /* 0x0000001b2800720c */ /* 0x000fe40003fa6270 */
[----:B------:R-:W3:Y:S01]  /*2920*/  LDSM.16.M88.4 R40, [R163+0x3800] ;  /* 0x00380000a328783b */ /* 0x000ee20000000200 */
[----:B------:R-:W-:Y:S02]  /*2930*/  FSEL R96, R96, -INF , !P4 ;  /* 0xff80000060607808 */ /* 0x000fe40006000000 */
[----:B------:R-:W-:Y:S02]  /*2940*/  FSEL R99, R99, -INF , !P3 ;  /* 0xff80000063637808 */ /* 0x000fe40005800000 */
[C---:B------:R-:W-:Y:S01]  /*2950*/  ISETP.GE.AND P4, PT, R26.reuse, R49, PT ;  /* 0x000000311a00720c */ /* 0x040fe20003f86270 */
[----:B------:R-:W2:Y:S01]  /*2960*/  MUFU.TANH R123, R123 ;  /* 0x0000007b007b7308 */ /* 0x000ea20000002400 */
[----:B------:R-:W-:-:S02]  /*2970*/  ISETP.GE.AND P3, PT, R26, R27, PT ;  /* 0x0000001b1a00720c */ /* 0x000fc40003f66270 */
[----:B------:R-:W-:Y:S02]  /*2980*/  IADD3 R26, R51, -0x68, RZ ;  /* 0xffffff98331a7810 */ /* 0x000fe40007ffe0ff */
[----:B-1----:R-:W-:Y:S02]  /*2990*/  FSEL R82, R97, -INF , !P1 ;  /* 0xff80000061527808 */ /* 0x002fe40004800000 */
[----:B------:R-:W-:Y:S01]  /*29a0*/  FSEL R69, R98, -INF , !P2 ;  /* 0xff80000062457808 */ /* 0x000fe20005000000 */
[----:B------:R-:W1:Y:S01]  /*29b0*/  MUFU.TANH R126, R126 ;  /* 0x0000007e007e7308 */ /* 0x000e620000002400 */
[C---:B------:R-:W-:Y:S02]  /*29c0*/  ISETP.GE.AND P1, PT, R26.reuse, R49, PT ;  /* 0x000000311a00720c */ /* 0x040fe40003f26270 */
[----:B------:R-:W-:Y:S02]  /*29d0*/  ISETP.GE.AND P2, PT, R26, R27, PT ;  /* 0x0000001b1a00720c */ /* 0x000fe40003f46270 */
[----:B------:R-:W-:Y:S01]  /*29e0*/  IADD3 R2, R51, -0x67, RZ ;  /* 0xffffff9933027810 */ /* 0x000fe20007ffe0ff */
[----:B------:R-:W-:Y:S01]  /*29f0*/  FMUL.FTZ R67, R67, c[0x0][0x2ec] ;  /* 0x0000bb0043437a20 */ /* 0x000fe20000410000 */
[----:B------:R-:W-:Y:S01]  /*2a00*/  IADD3 R26, R51, -0x60, RZ ;  /* 0xffffffa0331a7810 */ /* 0x000fe20007ffe0ff */
[----:B------:R-:W1:Y:S01]  /*2a10*/  MUFU.TANH R117, R117 ;  /* 0x0000007500757308 */ /* 0x000e620000002400 */
[----:B------:R-:W-:Y:S01]  /*2a20*/  FSEL R68, R101, -INF , !P0 ;  /* 0xff80000065447808 */ /* 0x000fe20004000000 */
[C---:B--2---:R-:W-:Y:S01]  /*2a30*/  HMMA.16816.F32.BF16 R60, R16.reuse, R32, R60 ;  /* 0x00000020103c723c */ /* 0x044fe2000004183c */
[----:B------:R-:W-:Y:S01]  /*2a40*/  FSEL R75, R88, -INF , !P5 ;  /* 0xff800000584b7808 */ /* 0x000fe20006800000 */
[----:B------:R-:W-:Y:S01]  /*2a50*/  FMUL.FTZ R64, R64, c[0x0][0x2ec] ;  /* 0x0000bb0040407a20 */ /* 0x000fe20000410000 */
[----:B------:R-:W-:Y:S01]  /*2a60*/  FSEL R70, R102, -INF , !P4 ;  /* 0xff80000066467808 */ /* 0x000fe20006000000 */
[----:B------:R-:W-:Y:S01]  /*2a70*/  FMUL.FTZ R65, R65, c[0x0][0x2ec] ;  /* 0x0000bb0041417a20 */ /* 0x000fe20000410000 */
[----:B------:R-:W-:Y:S01]  /*2a80*/  FSEL R81, R89, -INF , !P3 ;  /* 0xff80000059517808 */ /* 0x000fe20005800000 */
[----:B------:R-:W2:Y:S01]  /*2a90*/  MUFU.TANH R45, R45 ;  /* 0x0000002d002d7308 */ /* 0x000ea20000002400 */
[C---:B------:R-:W-:Y:S01]  /*2aa0*/  ISETP.GE.AND P0, PT, R2.reuse, R49, PT ;  /* 0x000000310200720c */ /* 0x040fe20003f06270 */
[----:B------:R-:W-:Y:S01]  /*2ab0*/  HMMA.16816.F32.BF16 R36, R16, R34, R36 ;  /* 0x000000221024723c */ /* 0x000fe20000041824 */
[----:B------:R-:W-:-:S02]  /*2ac0*/  ISETP.GE.AND P5, PT, R2, R27, PT ;  /* 0x0000001b0200720c */ /* 0x000fc40003fa6270 */
[C---:B------:R-:W-:Y:S02]  /*2ad0*/  ISETP.GE.AND P4, PT, R26.reuse, R49, PT ;  /* 0x000000311a00720c */ /* 0x040fe40003f86270 */
[----:B------:R-:W-:Y:S01]  /*2ae0*/  ISETP.GE.AND P3, PT, R26, R27, PT ;  /* 0x0000001b1a00720c */ /* 0x000fe20003f66270 */
[----:B------:R-:W1:Y:S01]  /*2af0*/  MUFU.TANH R121, R83 ;  /* 0x0000005300797308 */ /* 0x000e620000002400 */
[C---:B------:R-:W-:Y:S01]  /*2b00*/  IADD3 R2, R51.reuse, -0x5f, RZ ;  /* 0xffffffa133027810 */ /* 0x040fe20007ffe0ff */
[C---:B---3--:R-:W-:Y:S01]  /*2b10*/  HMMA.16816.F32.BF16 R28, R8.reuse, R40, R28 ;  /* 0x00000028081c723c */ /* 0x048fe2000004181c */
[----:B------:R-:W-:Y:S02]  /*2b20*/  IADD3 R26, R51, -0x58, RZ ;  /* 0xffffffa8331a7810 */ /* 0x000fe40007ffe0ff */
[----:B------:R-:W-:Y:S02]  /*2b30*/  FSEL R80, R105, -INF , !P1 ;  /* 0xff80000069507808 */ /* 0x000fe40004800000 */
[----:B------:R-:W-:Y:S01]  /*2b40*/  FSEL R25, R107, -INF , !P2 ;  /* 0xff8000006b197808 */ /* 0x000fe20005000000 */
[----:B------:R-:W3:Y:S01]  /*2b50*/  MUFU.TANH R124, R124 ;  /* 0x0000007c007c7308 */ /* 0x000ee20000002400 */
[----:B------:R-:W-:Y:S01]  /*2b60*/  FSEL R32, R104, -INF , !P0 ;  /* 0xff80000068207808 */ /* 0x000fe20004000000 */
[----:B------:R-:W-:Y:S01]  /*2b70*/  HMMA.16816.F32.BF16 R20, R8, R42, R20 ;  /* 0x0000002a0814723c */ /* 0x000fe20000041814 */
[----:B------:R-:W-:Y:S01]  /*2b80*/  FSEL R73, R106, -INF , !P5 ;  /* 0xff8000006a497808 */ /* 0x000fe20006800000 */
[----:B------:R-:W-:Y:S01]  /*2b90*/  FMUL.FTZ R114, R60, c[0x0][0x2ec] ;  /* 0x0000bb003c727a20 */ /* 0x000fe20000410000 */
[----:B------:R-:W-:Y:S01]  /*2ba0*/  ISETP.GE.AND P1, PT, R2, R49, PT ;  /* 0x000000310200720c */ /* 0x000fe20003f26270 */
[----:B------:R-:W-:Y:S01]  /*2bb0*/  FMUL.FTZ R101, R62, c[0x0][0x2ec] ;  /* 0x0000bb003e657a20 */ /* 0x000fe20000410000 */
[----:B------:R-:W-:Y:S01]  /*2bc0*/  ISETP.GE.AND P2, PT, R2, R27, PT ;  /* 0x0000001b0200720c */ /* 0x000fe20003f46270 */
[----:B------:R-:W1:Y:S01]  /*2bd0*/  MUFU.TANH R113, R71 ;  /* 0x0000004700717308 */ /* 0x000e620000002400 */
[C---:B------:R-:W-:Y:S01]  /*2be0*/  ISETP.GE.AND P0, PT, R26.reuse, R49, PT ;  /* 0x000000311a00720c */ /* 0x040fe20003f06270 */
[----:B------:R-:W-:Y:S01]  /*2bf0*/  FMUL.FTZ R63, R63, c[0x0][0x2ec] ;  /* 0x0000bb003f3f7a20 */ /* 0x000fe20000410000 */
[----:B------:R-:W-:Y:S01]  /*2c00*/  ISETP.GE.AND P5, PT, R26, R27, PT ;  /* 0x0000001b1a00720c */ /* 0x000fe20003fa6270 */
[----:B------:R-:W-:Y:S01]  /*2c10*/  FMUL.FTZ R61, R61, c[0x0][0x2ec] ;  /* 0x0000bb003d3d7a20 */ /* 0x000fe20000410000 */
[----:B------:R-:W-:Y:S01]  /*2c20*/  IADD3 R14, R51, -0x50, RZ ;  /* 0xffffffb0330e7810 */ /* 0x000fe20007ffe0ff */
[----:B------:R-:W-:Y:S01]  /*2c30*/  FMUL.FTZ R37, R37, c[0x0][0x2ec] ;  /* 0x0000bb0025257a20 */ /* 0x000fe20000410000 */
[----:B------:R-:W-:Y:S01]  /*2c40*/  IADD3 R12, R51, -0x4f, RZ ;  /* 0xffffffb1330c7810 */ /* 0x000fe20007ffe0ff */
[----:B------:R-:W-:Y:S01]  /*2c50*/  MUFU.TANH R122, R64 ;  /* 0x00000040007a7308 */ /* 0x000fe20000002400 */
[----:B------:R-:W-:Y:S01]  /*2c60*/  FSEL R52, R84, -INF , !P1 ;  /* 0xff80000054347808 */ /* 0x000fe20004800000 */
[----:B------:R-:W-:Y:S01]  /*2c70*/  FMUL.FTZ R38, R38, c[0x0][0x2ec] ;  /* 0x0000bb0026267a20 */ /* 0x000fe20000410000 */
[----:B------:R-:W-:Y:S01]  /*2c80*/  FSEL R59, R103, -INF , !P2 ;  /* 0xff800000673b7808 */ /* 0x000fe20005000000 */
[----:B------:R-:W-:Y:S01]  /*2c90*/  FMUL.FTZ R36, R36, c[0x0][0x2ec] ;  /* 0x0000bb0024247a20 */ /* 0x000fe20000410000 */
[----:B------:R-:W-:Y:S01]  /*2ca0*/  FSEL R26, R109, -INF , !P0 ;  /* 0xff8000006d1a7808 */ /* 0x000fe20004000000 */
[----:B------:R-:W-:Y:S01]  /*2cb0*/  FMUL.FTZ R39, R39, c[0x0][0x2ec] ;  /* 0x0000bb0027277a20 */ /* 0x000fe20000410000 */
[----:B------:R-:W-:Y:S01]  /*2cc0*/  FSEL R55, R112, -INF , !P5 ;  /* 0xff80000070377808 */ /* 0x000fe20006800000 */
[----:B------:R1:W-:Y:S01]  /*2cd0*/  MUFU.TANH R109, R67 ;  /* 0x00000043006d7308 */ /* 0x0003e20000002400 */
[----:B------:R-:W-:-:S02]  /*2ce0*/  ISETP.GE.AND P1, PT, R14, R49, PT ;  /* 0x000000310e00720c */ /* 0x000fc40003f26270 */
[----:B------:R-:W-:Y:S02]  /*2cf0*/  ISETP.GE.AND P2, PT, R14, R27, PT ;  /* 0x0000001b0e00720c */ /* 0x000fe40003f46270 */
[C---:B------:R-:W-:Y:S02]  /*2d00*/  ISETP.GE.AND P0, PT, R12.reuse, R49, PT ;  /* 0x000000310c00720c */ /* 0x040fe40003f06270 */
[----:B------:R-:W-:Y:S01]  /*2d10*/  ISETP.GE.AND P5, PT, R12, R27, PT ;  /* 0x0000001b0c00720c */ /* 0x000fe20003fa6270 */
[----:B------:R-:W-:Y:S01]  /*2d20*/  MUFU.TANH R118, R65 ;  /* 0x0000004100767308 */ /* 0x000fe20000002400 */
[----:B------:R-:W2:Y:S01]  /*2d30*/  LDSM.16.M88.4 R12, [R100+0x3800] ;  /* 0x00380000640c783b */ /* 0x000ea20000000200 */
[----:B------:R-:W-:Y:S01]  /*2d40*/  IADD3 R2, R51, -0x57, RZ ;  /* 0xffffffa933027810 */ /* 0x000fe20007ffe0ff */
[----:B------:R-:W-:-:S04]  /*2d50*/  DEPBAR.LE SB0, 0x0 ;  /* 0x000080000000791a */ /* 0x000fc80000000000 */
[----:B------:R-:W-:Y:S01]  /*2d60*/  FSEL R128, R108, -INF , !P4 ;  /* 0xff8000006c807808 */ /* 0x000fe20006000000 */
[----:B------:R-:W-:Y:S01]  /*2d70*/  MUFU.TANH R101, R101 ;  /* 0x0000006500657308 */ /* 0x000fe20000002400 */
[----:B------:R-:W-:Y:S02]  /*2d80*/  FSEL R53, R110, -INF , !P3 ;  /* 0xff8000006e357808 */ /* 0x000fe40005800000 */
[C---:B------:R-:W-:Y:S02]  /*2d90*/  ISETP.GE.AND P4, PT, R2.reuse, R49, PT ;  /* 0x000000310200720c */ /* 0x040fe40003f86270 */
[----:B------:R-:W-:Y:S01]  /*2da0*/  ISETP.GE.AND P3, PT, R2, R27, PT ;  /* 0x0000001b0200720c */ /* 0x000fe20003f66270 */
[----:B------:R-:W-:Y:S01]  /*2db0*/  FMUL.FTZ R2, R66, c[0x0][0x2ec] ;  /* 0x0000bb0042027a20 */ /* 0x000fe20000410000 */
[C---:B------:R-:W-:Y:S01]  /*2dc0*/  IADD3 R46, R51.reuse, -0x48, RZ ;  /* 0xffffffb8332e7810 */ /* 0x040fe20007ffe0ff */
[----:B------:R-:W-:Y:S01]  /*2dd0*/  MUFU.TANH R65, R63 ;  /* 0x0000003f00417308 */ /* 0x000fe20000002400 */
[----:B------:R-:W-:-:S02]  /*2de0*/  IADD3 R34, R51, -0x47, RZ ;  /* 0xffffffb933227810 */ /* 0x000fc40007ffe0ff */
[----:B------:R-:W-:Y:S02]  /*2df0*/  IADD3 R40, R51, -0x40, RZ ;  /* 0xffffffc033287810 */ /* 0x000fe40007ffe0ff */
[----:B----4-:R-:W-:Y:S02]  /*2e00*/  FSEL R50, R85, -INF , !P4 ;  /* 0xff80000055327808 */ /* 0x010fe40006000000 */
[----:B------:R-:W-:Y:S01]  /*2e10*/  FSEL R57, R111, -INF , !P3 ;  /* 0xff8000006f397808 */ /* 0x000fe20005800000 */
[----:B------:R-:W4:Y:S01]  /*2e20*/  MUFU.TANH R2, R2 ;  /* 0x0000000200027308 */ /* 0x000f220000002400 */
[----:B------:R-:W-:Y:S02]  /*2e30*/  FSEL R60, R76, -INF , !P1 ;  /* 0xff8000004c3c7808 */ /* 0x000fe40004800000 */
[----:B------:R-:W-:Y:S02]  /*2e40*/  FSEL R107, R78, -INF , !P2 ;  /* 0xff8000004e6b7808 */ /* 0x000fe40005000000 */
[----:B------:R-:W-:-:S02]  /*2e50*/  FSEL R66, R77, -INF , !P0 ;  /* 0xff8000004d427808 */ /* 0x000fc40004000000 */
[----:B-1----:R-:W-:Y:S01]  /*2e60*/  FSEL R67, R72, -INF , !P5 ;  /* 0xff80000048437808 */ /* 0x002fe20006800000 */
[----:B------:R-:W-:Y:S01]  /*2e70*/  MUFU.TANH R112, R61 ;  /* 0x0000003d00707308 */ /* 0x000fe20000002400 */
[C---:B------:R-:W-:Y:S02]  /*2e80*/  ISETP.GE.AND P4, PT, R46.reuse, R49, PT ;  /* 0x000000312e00720c */ /* 0x040fe40003f86270 */
[----:B------:R-:W-:Y:S02]  /*2e90*/  ISETP.GE.AND P3, PT, R46, R27, PT ;  /* 0x0000001b2e00720c */ /* 0x000fe40003f66270 */
[C---:B------:R-:W-:Y:S02]  /*2ea0*/  ISETP.GE.AND P1, PT, R34.reuse, R49, PT ;  /* 0x000000312200720c */ /* 0x040fe40003f26270 */
[----:B------:R-:W-:Y:S01]  /*2eb0*/  ISETP.GE.AND P2, PT, R34, R27, PT ;  /* 0x0000001b2200720c */ /* 0x000fe20003f46270 */
[----:B------:R-:W-:Y:S01]  /*2ec0*/  MUFU.TANH R114, R114 ;  /* 0x0000007200727308 */ /* 0x000fe20000002400 */
[----:B--2---:R-:W-:Y:S01]  /*2ed0*/  HMMA.16816.F32.BF16 R28, R16, R12, R28 ;  /* 0x0000000c101c723c */ /* 0x004fe2000004181c */
[----:B------:R-:W-:-:S02]  /*2ee0*/  ISETP.GE.AND P0, PT, R40, R49, PT ;  /* 0x000000312800720c */ /* 0x000fc40003f06270 */
[----:B------:R-:W-:Y:S02]  /*2ef0*/  ISETP.GE.AND P5, PT, R40, R27, PT ;  /* 0x0000001b2800720c */ /* 0x000fe40003fa6270 */
[C---:B------:R-:W-:Y:S02]  /*2f00*/  IADD3 R34, R51.reuse, -0x3f, RZ ;  /* 0xffffffc133227810 */ /* 0x040fe40007ffe0ff */
[C---:B------:R-:W-:Y:S01]  /*2f10*/  IADD3 R10, R51.reuse, -0x38, RZ ;  /* 0xffffffc8330a7810 */ /* 0x040fe20007ffe0ff */
[----:B------:R-:W-:Y:S01]  /*2f20*/  HMMA.16816.F32.BF16 R20, R16, R14, R20 ;  /* 0x0000000e1014723c */ /* 0x000fe20000041814 */
[----:B------:R-:W-:Y:S01]  /*2f30*/  IADD3 R8, R51, -0x37, RZ ;  /* 0xffffffc933087810 */ /* 0x000fe20007ffe0ff */
[----:B------:R-:W-:Y:S01]  /*2f40*/  MUFU.TANH R104, R37 ;  /* 0x0000002500687308 */ /* 0x000fe20000002400 */
[----:B------:R-:W-:Y:S02]  /*2f50*/  FSEL R62, R74, -INF , !P4 ;  /* 0xff8000004a3e7808 */ /* 0x000fe40006000000 */
[----:B------:R-:W-:-:S02]  /*2f60*/  FSEL R103, R86, -INF , !P3 ;  /* 0xff80000056677808 */ /* 0x000fc40005800000 */
[----:B------:R-:W-:Y:S02]  /*2f70*/  FSEL R64, R79, -INF , !P1 ;  /* 0xff8000004f407808 */ /* 0x000fe40004800000 */
[----:B------:R-:W-:Y:S01]  /*2f80*/  FSEL R105, R87, -INF , !P2 ;  /* 0xff80000057697808 */ /* 0x000fe20005000000 */
[----:B------:R-:W-:Y:S01]  /*2f90*/  MUFU.TANH R63, R38 ;  /* 0x00000026003f7308 */ /* 0x000fe20000002400 */
[----:B------:R-:W-:Y:S02]  /*2fa0*/  FSEL R108, R90, -INF , !P0 ;  /* 0xff8000005a6c7808 */ /* 0x000fe40004000000 */
[----:B------:R-:W-:Y:S02]  /*2fb0*/  FSEL R115, R115, -INF , !P5 ;  /* 0xff80000073737808 */ /* 0x000fe40006800000 */
[----:B------:R-:W-:Y:S01]  /*2fc0*/  ISETP.GE.AND P4, PT, R34, R49, PT ;  /* 0x000000312200720c */ /* 0x000fe20003f86270 */
[----:B------:R-:W-:Y:S01]  /*2fd0*/  FMUL.FTZ R28, R28, c[0x0][0x2ec] ;  /* 0x0000bb001c1c7a20 */ /* 0x000fe20000410000 */
[----:B------:R-:W-:Y:S01]  /*2fe0*/  ISETP.GE.AND P3, PT, R34, R27, PT ;  /* 0x0000001b2200720c */ /* 0x000fe20003f66270 */
[----:B------:R-:W-:Y:S01]  /*2ff0*/  FMUL.FTZ R29, R29, c[0x0][0x2ec] ;  /* 0x0000bb001d1d7a20 */ /* 0x000fe20000410000 */
[C---:B------:R-:W-:Y:S01]  /*3000*/  ISETP.GE.AND P1, PT, R10.reuse, R49, PT ;  /* 0x000000310a00720c */ /* 0x040fe20003f26270 */
[----:B------:R-:W1:Y:S01]  /*3010*/  MUFU.TANH R58, R28 ;  /* 0x0000001c003a7308 */ /* 0x000e620000002400 */
[----:B------:R-:W-:Y:S01]  /*3020*/  ISETP.GE.AND P2, PT, R10, R27, PT ;  /* 0x0000001b0a00720c */ /* 0x000fe20003f46270 */
[----:B------:R-:W-:Y:S01]  /*3030*/  FMUL.FTZ R30, R30, c[0x0][0x2ec] ;  /* 0x0000bb001e1e7a20 */ /* 0x000fe20000410000 */
[C---:B------:R-:W-:Y:S01]  /*3040*/  ISETP.GE.AND P0, PT, R8.reuse, R49, PT ;  /* 0x000000310800720c */ /* 0x040fe20003f06270 */
[----:B------:R-:W-:Y:S01]  /*3050*/  FMUL.FTZ R31, R31, c[0x0][0x2ec] ;  /* 0x0000bb001f1f7a20 */ /* 0x000fe20000410000 */
[----:B------:R-:W-:Y:S01]  /*3060*/  ISETP.GE.AND P5, PT, R8, R27, PT ;  /* 0x0000001b0800720c */ /* 0x000fe20003fa6270 */
[----:B------:R-:W-:Y:S01]  /*3070*/  FMUL.FTZ R20, R20, c[0x0][0x2ec] ;  /* 0x0000bb0014147a20 */ /* 0x000fe20000410000 */
[C---:B------:R-:W-:Y:S01]  /*3080*/  IADD3 R10, R51.reuse, -0x30, RZ ;  /* 0xffffffd0330a7810 */ /* 0x040fe20007ffe0ff */
[----:B------:R-:W2:Y:S01]  /*3090*/  MUFU.TANH R56, R29 ;  /* 0x0000001d00387308 */ /* 0x000ea20000002400 */
[----:B------:R-:W-:Y:S01]  /*30a0*/  IADD3 R8, R51, -0x2f, RZ ;  /* 0xffffffd133087810 */ /* 0x000fe20007ffe0ff */
[----:B------:R-:W-:Y:S01]  /*30b0*/  FMUL.FTZ R21, R21, c[0x0][0x2ec] ;  /* 0x0000bb0015157a20 */ /* 0x000fe20000410000 */
[----:B-----5:R-:W-:Y:S01]  /*30c0*/  FSEL R120, R120, -INF , !P4 ;  /* 0xff80000078787808 */ /* 0x020fe20006000000 */
[----:B------:R-:W-:Y:S01]  /*30d0*/  FMUL.FTZ R22, R22, c[0x0][0x2ec] ;  /* 0x0000bb0016167a20 */ /* 0x000fe20000410000 */
[----:B------:R-:W-:-:S02]  /*30e0*/  FSEL R123, R123, -INF , !P3 ;  /* 0xff8000007b7b7808 */ /* 0x000fc40005800000 */
[----:B------:R-:W-:Y:S01]  /*30f0*/  FSEL R116, R116, -INF , !P1 ;  /* 0xff80000074747808 */ /* 0x000fe20004800000 */
[----:B------:R-:W5:Y:S01]  /*3100*/  MUFU.TANH R106, R36 ;  /* 0x00000024006a7308 */ /* 0x000f620000002400 */
[----:B------:R-:W-:Y:S02]  /*3110*/  FSEL R119, R119, -INF , !P2 ;  /* 0xff80000077777808 */ /* 0x000fe40005000000 */
[C---:B------:R-:W-:Y:S02]  /*3120*/  ISETP.GE.AND P4, PT, R10.reuse, R49, PT ;  /* 0x000000310a00720c */ /* 0x040fe40003f86270 */
[----:B------:R-:W-:Y:S02]  /*3130*/  ISETP.GE.AND P3, PT, R10, R27, PT ;  /* 0x0000001b0a00720c */ /* 0x000fe40003f66270 */
[C---:B------:R-:W-:Y:S01]  /*3140*/  ISETP.GE.AND P1, PT, R8.reuse, R49, PT ;  /* 0x000000310800720c */ /* 0x040fe20003f26270 */
[----:B------:R-:W1:Y:S01]  /*3150*/  MUFU.TANH R61, R39 ;  /* 0x00000027003d7308 */ /* 0x000e620000002400 */
[----:B------:R-:W-:-:S02]  /*3160*/  ISETP.GE.AND P2, PT, R8, R27, PT ;  /* 0x0000001b0800720c */ /* 0x000fc40003f46270 */
[----:B------:R-:W-:Y:S02]  /*3170*/  IADD3 R8, R51, -0x27, RZ ;  /* 0xffffffd933087810 */ /* 0x000fe40007ffe0ff */
[----:B------:R-:W-:Y:S02]  /*3180*/  FSEL R126, R126, -INF , !P4 ;  /* 0xff8000007e7e7808 */ /* 0x000fe40006000000 */
[----:B------:R-:W-:Y:S01]  /*3190*/  FSEL R117, R117, -INF , !P3 ;  /* 0xff80000075757808 */ /* 0x000fe20005800000 */
[----:B------:R-:W1:Y:S01]  /*31a0*/  MUFU.TANH R41, R30 ;  /* 0x0000001e00297308 */ /* 0x000e620000002400 */
[C---:B------:R-:W-:Y:S02]  /*31b0*/  ISETP.GE.AND P4, PT, R8.reuse, R49, PT ;  /* 0x000000310800720c */ /* 0x040fe40003f86270 */
[----:B------:R-:W-:Y:S02]  /*31c0*/  ISETP.GE.AND P3, PT, R8, R27, PT ;  /* 0x0000001b0800720c */ /* 0x000fe40003f66270 */
[----:B------:R-:W-:-:S02]  /*31d0*/  IADD3 R10, R51, -0x28, RZ ;  /* 0xffffffd8330a7810 */ /* 0x000fc40007ffe0ff */
[----:B------:R-:W-:Y:S01]  /*31e0*/  IADD3 R8, R51, -0x20, RZ ;  /* 0xffffffe033087810 */ /* 0x000fe20007ffe0ff */
[----:B------:R-:W1:Y:S01]  /*31f0*/  MUFU.TANH R37, R31 ;  /* 0x0000001f00257308 */ /* 0x000e620000002400 */
[----:B------:R-:W-:Y:S02]  /*3200*/  FSEL R110, R45, -INF , !P0 ;  /* 0xff8000002d6e7808 */ /* 0x000fe40004000000 */
[----:B------:R-:W-:Y:S02]  /*3210*/  FSEL R121, R121, -INF , !P5 ;  /* 0xff80000079797808 */ /* 0x000fe40006800000 */
[----:B---3--:R-:W-:Y:S02]  /*3220*/  FSEL R124, R124, -INF , !P1 ;  /* 0xff8000007c7c7808 */ /* 0x008fe40004800000 */
[----:B------:R-:W-:Y:S01]  /*3230*/  FSEL R113, R113, -INF , !P2 ;  /* 0xff80000071717808 */ /* 0x000fe20005000000 */
[----:B------:R-:W3:Y:S01]  /*3240*/  MUFU.TANH R54, R20 ;  /* 0x0000001400367308 */ /* 0x000ee20000002400 */
[----:B------:R-:W-:-:S02]  /*3250*/  ISETP.GE.AND P0, PT, R10, R49, PT ;  /* 0x000000310a00720c */ /* 0x000fc40003f06270 */
[----:B------:R-:W-:Y:S02]  /*3260*/  ISETP.GE.AND P5, PT, R10, R27, PT ;  /* 0x0000001b0a00720c */ /* 0x000fe40003fa6270 */
[C---:B------:R-:W-:Y:S02]  /*3270*/  ISETP.GE.AND P1, PT, R8.reuse, R49, PT ;  /* 0x000000310800720c */ /* 0x040fe40003f26270 */
[----:B------:R-:W-:Y:S01]  /*3280*/  ISETP.GE.AND P2, PT, R8, R27, PT ;  /* 0x0000001b0800720c */ /* 0x000fe20003f46270 */
[----:B------:R-:W1:Y:S01]  /*3290*/  MUFU.TANH R46, R21 ;  /* 0x00000015002e7308 */ /* 0x000e620000002400 */
[C---:B------:R-:W-:Y:S02]  /*32a0*/  IADD3 R10, R51.reuse, -0x1f, RZ ;  /* 0xffffffe1330a7810 */ /* 0x040fe40007ffe0ff */
[C---:B------:R-:W-:Y:S02]  /*32b0*/  IADD3 R8, R51.reuse, -0x18, RZ ;  /* 0xffffffe833087810 */ /* 0x040fe40007ffe0ff */
[----:B------:R-:W-:-:S02]  /*32c0*/  IADD3 R12, R51, -0x10, RZ ;  /* 0xfffffff0330c7810 */ /* 0x000fc40007ffe0ff */
[----:B----4-:R-:W-:Y:S01]  /*32d0*/  FSEL R111, R2, -INF , !P5 ;  /* 0xff800000026f7808 */ /* 0x010fe20006800000 */
[----:B------:R-:W4:Y:S01]  /*32e0*/  MUFU.TANH R33, R22 ;  /* 0x0000001600217308 */ /* 0x000f220000002400 */
[----:B------:R-:W-:Y:S02]  /*32f0*/  FSEL R118, R118, -INF , !P4 ;  /* 0xff80000076767808 */ /* 0x000fe40006000000 */
[----:B------:R-:W-:Y:S02]  /*3300*/  FSEL R109, R109, -INF , !P3 ;  /* 0xff8000006d6d7808 */ /* 0x000fe40005800000 */
[----:B------:R-:W-:Y:S02]  /*3310*/  FSEL R101, R101, -INF , !P2 ;  /* 0xff80000065657808 */ /* 0x000fe40005000000 */
[----:B------:R-:W-:Y:S02]  /*3320*/  ISETP.GE.AND P5, PT, R10, R27, PT ;  /* 0x0000001b0a00720c */ /* 0x000fe40003fa6270 */
[----:B------:R-:W-:-:S02]  /*3330*/  ISETP.GE.AND P4, PT, R8, R49, PT ;  /* 0x000000310800720c */ /* 0x000fc40003f86270 */
[----:B------:R-:W-:Y:S02]  /*3340*/  ISETP.GE.AND P3, PT, R8, R27, PT ;  /* 0x0000001b0800720c */ /* 0x000fe40003f66270 */
[-C--:B------:R-:W-:Y:S02]  /*3350*/  ISETP.GE.AND P2, PT, R12, R49.reuse, PT ;  /* 0x000000310c00720c */ /* 0x080fe40003f46270 */
[C---:B------:R-:W-:Y:S02]  /*3360*/  IADD3 R8, R51.reuse, -0x8, RZ ;  /* 0xfffffff833087810 */ /* 0x040fe40007ffe0ff */
[----:B------:R-:W-:Y:S02]  /*3370*/  FSEL R122, R122, -INF , !P0 ;  /* 0xff8000007a7a7808 */ /* 0x000fe40004000000 */
[----:B------:R-:W-:Y:S02]  /*3380*/  ISETP.GE.AND P0, PT, R10, R49, PT ;  /* 0x000000310a00720c */ /* 0x000fe40003f06270 */
[----:B------:R-:W-:-:S02]  /*3390*/  IADD3 R10, R51, -0xf, RZ ;  /* 0xfffffff1330a7810 */ /* 0x000fc40007ffe0ff */
[----:B------:R-:W-:Y:S02]  /*33a0*/  FSEL R65, R65, -INF , !P5 ;  /* 0xff80000041417808 */ /* 0x000fe40006800000 */
[----:B-1----:R-:W-:Y:S02]  /*33b0*/  FSEL R58, R58, -INF , !P2 ;  /* 0xff8000003a3a7808 */ /* 0x002fe40005000000 */
[C---:B------:R-:W-:Y:S02]  /*33c0*/  ISETP.GE.AND P5, PT, R8.reuse, R49, PT ;  /* 0x000000310800720c */ /* 0x040fe40003fa6270 */
[----:B------:R-:W-:Y:S01]  /*33d0*/  ISETP.GE.AND P2, PT, R8, R27, PT ;  /* 0x0000001b0800720c */ /* 0x000fe20003f46270 */
[----:B------:R-:W-:Y:S01]  /*33e0*/  FMUL.FTZ R8, R23, c[0x0][0x2ec] ;  /* 0x0000bb0017087a20 */ /* 0x000fe20000410000 */
[----:B------:R-:W-:Y:S02]  /*33f0*/  FSEL R112, R112, -INF , !P0 ;  /* 0xff80000070707808 */ /* 0x000fe40004000000 */
[----:B------:R-:W-:-:S02]  /*3400*/  ISETP.GE.AND P0, PT, R10, R49, PT ;  /* 0x000000310a00720c */ /* 0x000fc40003f06270 */
[----:B------:R-:W-:Y:S01]  /*3410*/  IADD3 R14, R51, -0x17, RZ ;  /* 0xffffffe9330e7810 */ /* 0x000fe20007ffe0ff */
[----:B------:R-:W1:Y:S01]  /*3420*/  MUFU.TANH R8, R8 ;  /* 0x0000000800087308 */ /* 0x000e620000002400 */
[----:B--2---:R-:W-:Y:S02]  /*3430*/  FSEL R56, R56, -INF , !P0 ;  /* 0xff80000038387808 */ /* 0x004fe40004000000 */
[----:B------:R-:W-:Y:S02]  /*3440*/  FSEL R114, R114, -INF , !P1 ;  /* 0xff80000072727808 */ /* 0x000fe40004800000 */
[----:B------:R-:W-:Y:S01]  /*3450*/  ISETP.GE.AND P0, PT, R24, 0x2, PT ;  /* 0x000000021800780c */ /* 0x000fe20003f06270 */
[----:B------:R-:W-:Y:S01]  /*3460*/  BAR.SYNC.DEFER_BLOCKING 0x0 ;  /* 0x0000000000007b1d */ /* 0x000fe20000010000 */
[----:B------:R-:W-:Y:S02]  /*3470*/  ISETP.GE.AND P1, PT, R14, R49, PT ;  /* 0x000000310e00720c */ /* 0x000fe40003f26270 */
[----:B------:R-:W-:-:S02]  /*3480*/  FSEL R63, R63, -INF , !P3 ;  /* 0xff8000003f3f7808 */ /* 0x000fc40005800000 */
[----:B------:R-:W-:Y:S02]  /*3490*/  FSEL R104, R104, -INF , !P1 ;  /* 0xff80000068687808 */ /* 0x000fe40004800000 */
[-C--:B------:R-:W-:Y:S02]  /*34a0*/  ISETP.GE.AND P3, PT, R14, R27.reuse, PT ;  /* 0x0000001b0e00720c */ /* 0x080fe40003f66270 */
[----:B------:R-:W-:Y:S02]  /*34b0*/  ISETP.GE.AND P1, PT, R12, R27, PT ;  /* 0x0000001b0c00720c */ /* 0x000fe40003f26270 */
[----:B------:R-:W-:Y:S02]  /*34c0*/  IADD3 R2, R51, -0x7, RZ ;  /* 0xfffffff933027810 */ /* 0x000fe40007ffe0ff */
[----:B-----5:R-:W-:Y:S02]  /*34d0*/  FSEL R106, R106, -INF , !P4 ;  /* 0xff8000006a6a7808 */ /* 0x020fe40006000000 */
[----:B------:R-:W-:-:S02]  /*34e0*/  FSEL R61, R61, -INF , !P3 ;  /* 0xff8000003d3d7808 */ /* 0x000fc40005800000 */
[----:B------:R-:W-:Y:S02]  /*34f0*/  FSEL R41, R41, -INF , !P1 ;  /* 0xff80000029297808 */ /* 0x000fe40004800000 */
[----:B------:R-:W-:Y:S02]  /*3500*/  ISETP.GE.AND P4, PT, R2, R49, PT ;  /* 0x000000310200720c */ /* 0x000fe40003f86270 */
[-C--:B------:R-:W-:Y:S02]  /*3510*/  ISETP.GE.AND P3, PT, R10, R27.reuse, PT ;  /* 0x0000001b0a00720c */ /* 0x080fe40003f66270 */
[----:B------:R-:W-:Y:S02]  /*3520*/  ISETP.GE.AND P1, PT, R2, R27, PT ;  /* 0x0000001b0200720c */ /* 0x000fe40003f26270 */
[----:B------:R-:W-:Y:S02]  /*3530*/  IADD3 R102, R163, 0x3800, RZ ;  /* 0x00003800a3667810 */ /* 0x000fe40007ffe0ff */
[----:B------:R-:W-:-:S02]  /*3540*/  FSEL R37, R37, -INF , !P3 ;  /* 0xff80000025257808 */ /* 0x000fc40005800000 */
[----:B---3--:R-:W-:Y:S02]  /*3550*/  FSEL R54, R54, -INF , !P5 ;  /* 0xff80000036367808 */ /* 0x008fe40006800000 */
[----:B------:R-:W-:Y:S02]  /*3560*/  FSEL R46, R46, -INF , !P4 ;  /* 0xff8000002e2e7808 */ /* 0x000fe40006000000 */
[----:B----4-:R-:W-:Y:S02]  /*3570*/  FSEL R33, R33, -INF , !P2 ;  /* 0xff80000021217808 */ /* 0x010fe40005000000 */
[----:B-1----:R-:W-:Y:S01]  /*3580*/  FSEL R27, R8, -INF , !P1 ;  /* 0xff800000081b7808 */ /* 0x002fe20004800000 */
[----:B------:R-:W-:Y:S05]  /*3590*/  @!P0 BRA `(.L_x_6225) ;  /* 0x000005b000008947 */ /* 0x000fea0003800000 */
[----:B------:R-:W-:Y:S05]  /*35a0*/  @P6 BRA `(.L_x_6226) ;  /* 0x000003a000006947 */ /* 0x000fea0003800000 */
[----:B------:R-:W1:Y:S01]  /*35b0*/  I2F.RP R6, R5 ;  /* 0x0000000500067306 */ /* 0x000e620000209400 */
[C---:B------:R-:W-:Y:S02]  /*35c0*/  IADD3 R2, R48.reuse, -0x80, RZ ;  /* 0xffffff8030027810 */ /* 0x040fe40007ffe0ff */
[----:B------:R-:W-:-:S02]  /*35d0*/  IADD3 R48, R48, -0x100, RZ ;  /* 0xffffff0030307810 */ /* 0x000fc40007ffe0ff */
[----:B------:R-:W-:Y:S02]  /*35e0*/  IABS R9, R2 ;  /* 0x0000000200097213 */ /* 0x000fe40000000000 */
[----:B------:R-:W-:Y:S02]  /*35f0*/  IABS R7, R48 ;  /* 0x0000003000077213 */ /* 0x000fe40000000000 */
[----:B------:R-:W-:Y:S02]  /*3600*/  LOP3.LUT R2, R2, c[0x0][0x2d0], RZ, 0x3c, !PT ;  /* 0x0000b40002027a12 */ /* 0x000fe400078e3cff */
[----:B------:R-:W-:Y:S02]  /*3610*/  LOP3.LUT R48, R48, c[0x0][0x2d0], RZ, 0x3c, !PT ;  /* 0x0000b40030307a12 */ /* 0x000fe400078e3cff */
        /* <DEDUP_REMOVED lines=47> */
[----:B------:R-:W-:-:S05]  /*3910*/  IMAD.WIDE.U32 R6, R6, c[0x0][0x180], R8 ;  /* 0x0000600006067a25 */ /* 0x000fca00078e0008 */
[----:B------:R-:W-:Y:S01]  /*3920*/  IADD3 R2, R7, R5, RZ ;  /* 0x0000000507027210 */ /* 0x000fe20007ffe0ff */
[----:B------:R-:W-:Y:S01]  /*3930*/  IMAD.MOV.U32 R5, RZ, RZ, R6 ;  /* 0x000000ffff057224 */ /* 0x000fe200078e0006 */
[----:B------:R-:W-:Y:S05]  /*3940*/  BRA `(.L_x_6227) ;  /* 0x0000004000007947 */ /* 0x000fea0003800000 */
.L_x_6226:
[----:B------:R-:W-:-:S04]  /*3950*/  ULEA UR4, -UR4, URZ, 0x7 ;  /* 0x0000003f04047291 */ /* 0x000fc8000f8e393f */
[----:B------:R-:W-:Y:S02]  /*3960*/  USHF.R.S32.HI UR6, URZ, 0x1f, UR4 ;  /* 0x0000001f3f067899 */ /* 0x000fe40008011404 */
[----:B------:R-:W-:-:S04]  /*3970*/  MOV R5, UR4 ;  /* 0x0000000400057c02 */ /* 0x000fc80008000f00 */
[----:B------:R-:W-:Y:S02]  /*3980*/  MOV R2, UR6 ;  /* 0x0000000600027c02 */ /* 0x000fe40008000f00 */
.L_x_6227:
        /* <DEDUP_REMOVED lines=28> */
.L_x_6225:
        /* <DEDUP_REMOVED lines=60> */
[----:B-1----:R-:W-:Y:S02]  /*3f10*/  FMNMX.FTZ R8, R46, R5, !PT ;  /* 0x000000052e087209 */ /* 0x002fe40007810000 */
        /* <DEDUP_REMOVED lines=15> */
[----:B------:R-:W2:Y:S04]  /*4010*/  SHFL.BFLY PT, R5, R6, 0x1, 0x1f ;  /* 0x0c201f0006057f89 */ /* 0x000ea800000e0000 */
[----:B------:R-:W-:Y:S01]  /*4020*/  LDSM.16.MT88.4 R8, [R158+0x6800] ;  /* 0x006800009e08783b */ /* 0x000fe20000004200 */
        /* <DEDUP_REMOVED lines=18> */
[--C-:B------:R-:W-:Y:S02]  /*4150*/  FFMA.FTZ R47, R95, c[0x0][0x23c], -R28.reuse ;  /* 0x00008f005f2f7a23 */ /* 0x100fe4000001081c */
[--C-:B------:R-:W-:Y:S02]  /*4160*/  FFMA.FTZ R44, R94, c[0x0][0x23c], -R28.reuse ;  /* 0x00008f005e2c7a23 */ /* 0x100fe4000001081c */
[--C-:B------:R-:W-:Y:S01]  /*4170*/  FFMA.FTZ R45, R99, c[0x0][0x23c], -R28.reuse ;  /* 0x00008f00632d7a23 */ /* 0x100fe2000001081c */
[----:B------:R-:W2:Y:S01]  /*4180*/  LDSM.16.MT88.4 R92, [R161+0x6000] ;  /* 0x00600000a15c783b */ /* 0x000ea20000004200 */
[----:B------:R-:W-:Y:S01]  /*4190*/  FFMA.FTZ R38, R69, c[0x0][0x23c], -R28 ;  /* 0x00008f0045267a23 */ /* 0x000fe2000001081c */
[----:B------:R-:W-:Y:S01]  /*41a0*/  MUFU.EX2 R43, R43 ;  /* 0x0000002b002b7308 */ /* 0x000fe20000000800 */
[----:B------:R-:W-:-:S02]  /*41b0*/  FFMA.FTZ R36, R80, c[0x0][0x23c], -R51 ;  /* 0x00008f0050247a23 */ /* 0x000fc40000010833 */
[--C-:B------:R-:W-:Y:S02]  /*41c0*/  FFMA.FTZ R39, R75, c[0x0][0x23c], -R28.reuse ;  /* 0x00008f004b277a23 */ /* 0x100fe4000001081c */
[--C-:B------:R-:W-:Y:S02]  /*41d0*/  FFMA.FTZ R34, R81, c[0x0][0x23c], -R28.reuse ;  /* 0x00008f0051227a23 */ /* 0x100fe4000001081c */
[--C-:B------:R-:W-:Y:S01]  /*41e0*/  FFMA.FTZ R32, R25, c[0x0][0x23c], -R28.reuse ;  /* 0x00008f0019207a23 */ /* 0x100fe2000001081c */
[----:B------:R-:W3:Y:S01]  /*41f0*/  MUFU.EX2 R42, R42 ;  /* 0x0000002a002a7308 */ /* 0x000ee20000000800 */
[----:B-1----:R-:W-:Y:S01]  /*4200*/  F2FP.BF16.PACK_AB R68, R48, R49 ;  /* 0x000000313044723e */ /* 0x002fe200000010ff */
[----:B------:R-:W-:Y:S02]  /*4210*/  FFMA.FTZ R29, R73, c[0x0][0x23c], -R28 ;  /* 0x00008f00491d7a23 */ /* 0x000fe4000001081c */
[--C-:B------:R-:W-:Y:S02]  /*4220*/  FFMA.FTZ R3, R50, c[0x0][0x23c], -R51.reuse ;  /* 0x00008f0032037a23 */ /* 0x100fe40000010833 */
[----:B------:R-:W-:-:S02]  /*4230*/  FFMA.FTZ R25, R52, c[0x0][0x23c], -R51 ;  /* 0x00008f0034197a23 */ /* 0x000fc40000010833 */
        /* <DEDUP_REMOVED lines=25> */
[----:B---3--:R-:W-:Y:S01]  /*43d0*/  F2FP.BF16.PACK_AB R71, R38, R45 ;  /* 0x0000002d2647723e */ /* 0x008fe200000010ff */
        /* <DEDUP_REMOVED lines=21> */
[--C-:B------:R-:W-:Y:S01]  /*4530*/  FFMA.FTZ R112, R112, c[0x0][0x23c], -R51.reuse ;  /* 0x00008f0070707a23 */ /* 0x100fe20000010833 */
[----:B------:R-:W-:Y:S01]  /*4540*/  HMMA.16816.F32.BF16 R80, R68, R76, RZ ;  /* 0x0000004c4450723c */ /* 0x000fe200000418ff */
[----:B------:R-:W-:Y:S01]  /*4550*/  FFMA.FTZ R106, R106, c[0x0][0x23c], -R51 ;  /* 0x00008f006a6a7a23 */ /* 0x000fe20000010833 */
[----:B------:R-:W2:Y:S01]  /*4560*/  MUFU.EX2 R34, R34 ;  /* 0x0000002200227308 */ /* 0x000ea20000000800 */
[----:B------:R-:W-:-:S02]  /*4570*/  FFMA.FTZ R101, R101, c[0x0][0x23c], -R28 ;  /* 0x00008f0065657a23 */ /* 0x000fc4000001081c */
[--C-:B------:R-:W-:Y:S02]  /*4580*/  FFMA.FTZ R104, R65, c[0x0][0x23c], -R28.reuse ;  /* 0x00008f0041687a23 */ /* 0x100fe4000001081c */
[--C-:B------:R-:W-:Y:S01]  /*4590*/  FFMA.FTZ R63, R63, c[0x0][0x23c], -R28.reuse ;  /* 0x00008f003f3f7a23 */ /* 0x100fe2000001081c */
[C---:B------:R-:W-:Y:S01]  /*45a0*/  HMMA.16816.F32.BF16 R92, R68.reuse, R94, RZ ;  /* 0x0000005e445c723c */ /* 0x040fe200000418ff */
[----:B------:R-:W-:Y:S01]  /*45b0*/  FFMA.FTZ R114, R61, c[0x0][0x23c], -R28 ;  /* 0x00008f003d727a23 */ /* 0x000fe2000001081c */
[----:B------:R-:W-:Y:S01]  /*45c0*/  MUFU.EX2 R32, R32 ;  /* 0x0000002000207308 */ /* 0x000fe20000000800 */
[----:B------:R-:W-:Y:S02]  /*45d0*/  FADD.FTZ R48, R49, R48 ;  /* 0x0000003031307221 */ /* 0x000fe40000010000 */
[----:B------:R-:W-:Y:S02]  /*45e0*/  FADD.FTZ R44, R47, R44 ;  /* 0x0000002c2f2c7221 */ /* 0x000fe40000010000 */
[----:B------:R-:W-:Y:S01]  /*45f0*/  FFMA.FTZ R185, R46, c[0x0][0x23c], -R51 ;  /* 0x00008f002eb97a23 */ /* 0x000fe20000010833 */
[----:B------:R-:W-:Y:S01]  /*4600*/  HMMA.16816.F32.BF16 R76, R68, R78, RZ ;  /* 0x0000004e444c723c */ /* 0x000fe200000418ff */
[----:B------:R-:W-:Y:S01]  /*4610*/  FADD.FTZ R45, R45, R44 ;  /* 0x0000002c2d2d7221 */ /* 0x000fe20000010000 */
[----:B------:R-:W3:Y:S01]  /*4620*/  MUFU.EX2 R29, R29 ;  /* 0x0000001d001d7308 */ /* 0x000ee20000000800 */
[----:B------:R-:W-:-:S02]  /*4630*/  FFMA.FTZ R27, R27, c[0x0][0x23c], -R28 ;  /* 0x00008f001b1b7a23 */ /* 0x000fc4000001081c */
[----:B------:R-:W-:-:S03]  /*4640*/  FFMA.FTZ R33, R33, c[0x0][0x23c], -R28 ;  /* 0x00008f0021217a23 */ /* 0x000fc6000001081c */
[C---:B------:R-:W-:Y:S02]  /*4650*/  HMMA.16816.F32.BF16 R72, R68.reuse, R4, RZ ;  /* 0x000000044448723c */ /* 0x040fe400000418ff */
[----:B------:R-:W-:Y:S05]  /*4660*/  MUFU.EX2 R30, R30 ;  /* 0x0000001e001e7308 */ /* 0x000fea0000000800 */
[----:B-1----:R-:W-:Y:S01]  /*4670*/  F2FP.BF16.PACK_AB R4, R35, R40 ;  /* 0x000000282304723e */ /* 0x002fe200000010ff */
[----:B------:R-:W-:Y:S01]  /*4680*/  HMMA.16816.F32.BF16 R68, R68, R6, RZ ;  /* 0x000000064444723c */ /* 0x000fe200000418ff */
[----:B--2---:R-:W-:Y:S01]  /*4690*/  F2FP.BF16.PACK_AB R5, R34, R39 ;  /* 0x000000272205723e */ /* 0x004fe200000010ff */
[----:B------:R-:W1:Y:S05]  /*46a0*/  MUFU.EX2 R25, R25 ;  /* 0x0000001900197308 */ /* 0x000e6a0000000800 */
[----:B------:R-:W-:-:S02]  /*46b0*/  F2FP.BF16.PACK_AB R6, R31, R36 ;  /* 0x000000241f06723e */ /* 0x000fc400000010ff */
[----:B---3--:R-:W-:Y:S01]  /*46c0*/  F2FP.BF16.PACK_AB R7, R29, R32 ;  /* 0x000000201d07723e */ /* 0x008fe200000010ff */
[----:B------:R-:W-:Y:S06]  /*46d0*/  MUFU.EX2 R26, R26 ;  /* 0x0000001a001a7308 */ /* 0x000fec0000000800 */
[C---:B------:R-:W-:Y:S02]  /*46e0*/  HMMA.16816.F32.BF16 R88, R4.reuse, R12, R88 ;  /* 0x0000000c0458723c */ /* 0x040fe40000041858 */
        /* <DEDUP_REMOVED lines=14> */
[C---:B------:R-:W-:Y:S02]  /*47d0*/  HMMA.16816.F32.BF16 R80, R4.reuse, R16, R80 ;  /* 0x000000100450723c */ /* 0x040fe40000041850 */
[----:B------:R-:W2:Y:S06]  /*47e0*/  MUFU.EX2 R57, R57 ;  /* 0x0000003900397308 */ /* 0x000eac0000000800 */
[----:B------:R-:W-:Y:S01]  /*47f0*/  HMMA.16816.F32.BF16 R76, R4, R18, R76 ;  /* 0x00000012044c723c */ /* 0x000fe2000004184c */
[----:B------:R-:W4:Y:S01]  /*4800*/  LDSM.16.MT88.4 R16, [R158+0x7000] ;  /* 0x007000009e10783b */ /* 0x000f220000004200 */
[----:B------:R-:W-:Y:S05]  /*4810*/  MUFU.EX2 R62, R62 ;  /* 0x0000003e003e7308 */ /* 0x000fea0000000800 */
[----:B-1----:R-:W-:-:S02]  /*4820*/  F2FP.BF16.PACK_AB R4, R25, R30 ;  /* 0x0000001e1904723e */ /* 0x002fc400000010ff */
[----:B---3--:R-:W-:Y:S01]  /*4830*/  F2FP.BF16.PACK_AB R5, R53, R50 ;  /* 0x000000323505723e */ /* 0x008fe200000010ff */
[----:B------:R-:W-:Y:S01]  /*4840*/  MUFU.EX2 R59, R59 ;  /* 0x0000003b003b7308 */ /* 0x000fe20000000800 */
[----:B------:R-:W-:Y:S02]  /*4850*/  F2FP.BF16.PACK_AB R6, R3, R26 ;  /* 0x0000001a0306723e */ /* 0x000fe400000010ff */
[----:B-----5:R-:W-:-:S05]  /*4860*/  F2FP.BF16.PACK_AB R7, R52, R55 ;  /* 0x000000373407723e */ /* 0x020fca00000010ff */
[----:B------:R-:W-:Y:S02]  /*4870*/  MUFU.EX2 R64, R64 ;  /* 0x0000004000407308 */ /* 0x000fe40000000800 */
[C---:B--2---:R-:W-:Y:S06]  /*4880*/  HMMA.16816.F32.BF16 R88, R4.reuse, R12, R88 ;  /* 0x0000000c0458723c */ /* 0x044fec0000041858 */
        /* <DEDUP_REMOVED lines=19> */
[----:B------:R-:W-:-:S02]  /*49c0*/  F2FP.BF16.PACK_AB R4, R57, R60 ;  /* 0x0000003c3904723e */ /* 0x000fc400000010ff */
[----:B-1----:R-:W-:Y:S02]  /*49d0*/  F2FP.BF16.PACK_AB R5, R67, R64 ;  /* 0x000000404305723e */ /* 0x002fe400000010ff */
[----:B------:R-:W-:Y:S02]  /*49e0*/  F2FP.BF16.PACK_AB R6, R59, R62 ;  /* 0x0000003e3b06723e */ /* 0x000fe400000010ff */
[----:B---3--:R-:W-:Y:S01]  /*49f0*/  F2FP.BF16.PACK_AB R7, R66, R103 ;  /* 0x000000674207723e */ /* 0x008fe200000010ff */
[----:B------:R-:W1:Y:S06]  /*4a00*/  MUFU.EX2 R116, R116 ;  /* 0x0000007400747308 */ /* 0x000e6c0000000800 */
[C---:B--2---:R-:W-:Y:S02]  /*4a10*/  HMMA.16816.F32.BF16 R88, R4.reuse, R12, R88 ;  /* 0x0000000c0458723c */ /* 0x044fe40000041858 */
        /* <DEDUP_REMOVED lines=51> */
[----:B------:R-:W-:Y:S06]  /*4d50*/  MUFU.EX2 R27, R27 ;  /* 0x0000001b001b7308 */ /* 0x000fec0000000800 */
[C---:B------:R-:W-:Y:S01]  /*4d60*/  HMMA.16816.F32.BF16 R92, R4.reuse, R14, R92 ;  /* 0x0000000e045c723c */ /* 0x040fe2000004185c */
[----:B------:R-:W1:Y:S07]  /*4d70*/  LDSM.16.MT88.4 R12, [R161+0x9000] ;  /* 0x00900000a10c783b */ /* 0x000e6e0000004200 */
        /* <DEDUP_REMOVED lines=15> */
[----:B---3--:R-:W-:-:S02]  /*4e70*/  F2FP.BF16.PACK_AB R4, R112, R109 ;  /* 0x0000006d7004723e */ /* 0x008fc400000010ff */
[----:B------:R-:W-:Y:S02]  /*4e80*/  F2FP.BF16.PACK_AB R5, R104, R101 ;  /* 0x000000656805723e */ /* 0x000fe400000010ff */
[----:B------:R-:W-:Y:S02]  /*4e90*/  F2FP.BF16.PACK_AB R6, R113, R106 ;  /* 0x0000006a7106723e */ /* 0x000fe400000010ff */
[----:B------:R-:W-:Y:S01]  /*4ea0*/  F2FP.BF16.PACK_AB R7, R114, R63 ;  /* 0x0000003f7207723e */ /* 0x000fe200000010ff */
[----:B------:R-:W-:Y:S06]  /*4eb0*/  MUFU.EX2 R23, R23 ;  /* 0x0000001700177308 */ /* 0x000fec0000000800 */
[C---:B-1----:R-:W-:Y:S08]  /*4ec0*/  HMMA.16816.F32.BF16 R96, R4.reuse, R12, R96 ;  /* 0x0000000c0460723c */ /* 0x042ff00000041860 */
[C---:B------:R-:W-:Y:S01]  /*4ed0*/  HMMA.16816.F32.BF16 R92, R4.reuse, R14, R92 ;  /* 0x0000000e045c723c */ /* 0x040fe2000004185c */
[----:B------:R-:W1:Y:S07]  /*4ee0*/  LDSM.16.MT88.4 R12, [R158+0x9000] ;  /* 0x009000009e0c783b */ /* 0x000e6e0000004200 */
[C---:B--2---:R-:W-:Y:S07]  /*4ef0*/  HMMA.16816.F32.BF16 R88, R4.reuse, R8, R88 ;  /* 0x000000080458723c */ /* 0x044fee0000041858 */
[----:B------:R-:W-:Y:S01]  /*4f00*/  FADD.FTZ R9, R43, R48 ;  /* 0x000000302b097221 */ /* 0x000fe20000010000 */
[----:B-----5:R-:W-:Y:S01]  /*4f10*/  HMMA.16816.F32.BF16 R80, R4, R16, R80 ;  /* 0x000000100450723c */ /* 0x020fe20000041850 */
        /* <DEDUP_REMOVED lines=10> */
[----:B------:R-:W-:Y:S01]  /*4fc0*/  MUFU.EX2 R32, R33 ;  /* 0x0000002100207308 */ /* 0x000fe20000000800 */
[----:B------:R-:W-:Y:S01]  /*4fd0*/  FADD.FTZ R29, R29, R16 ;  /* 0x000000101d1d7221 */ /* 0x000fe20000010000 */
[----:B------:R-:W-:Y:S01]  /*4fe0*/  HMMA.16816.F32.BF16 R76, R4, R18, R76 ;  /* 0x00000012044c723c */ /* 0x000fe2000004184c */
[----:B------:R-:W-:Y:S01]  /*4ff0*/  FADD.FTZ R31, R31, R36 ;  /* 0x000000241f1f7221 */ /* 0x000fe20000010000 */
[----:B------:R-:W3:Y:S01]  /*5000*/  LDSM.16.MT88.4 R16, [R160+0x9800] ;  /* 0x00980000a010783b */ /* 0x000ee20000004200 */
[----:B------:R-:W-:Y:S02]  /*5010*/  FFMA.FTZ R38, R37, c[0x0][0x23c], -R28 ;  /* 0x00008f0025267a23 */ /* 0x000fe4000001081c */
[----:B------:R-:W-:-:S03]  /*5020*/  FADD.FTZ R30, R30, R31 ;  /* 0x0000001f1e1e7221 */ /* 0x000fc60000010000 */
[C---:B-1----:R-:W-:Y:S01]  /*5030*/  HMMA.16816.F32.BF16 R72, R4.reuse, R12, R72 ;  /* 0x0000000c0448723c */ /* 0x042fe20000041848 */
[----:B------:R-:W-:Y:S01]  /*5040*/  FADD.FTZ R25, R25, R30 ;  /* 0x0000001e19197221 */ /* 0x000fe20000010000 */
[----:B------:R-:W1:Y:S03]  /*5050*/  MUFU.EX2 R38, R38 ;  /* 0x0000002600267308 */ /* 0x000e660000000800 */
[----:B------:R-:W-:Y:S02]  /*5060*/  FADD.FTZ R26, R26, R25 ;  /* 0x000000191a1a7221 */ /* 0x000fe40000010000 */
[----:B------:R-:W-:Y:S01]  /*5070*/  FADD.FTZ R12, R50, R29 ;  /* 0x0000001d320c7221 */ /* 0x000fe20000010000 */
[----:B------:R-:W-:Y:S01]  /*5080*/  HMMA.16816.F32.BF16 R68, R4, R14, R68 ;  /* 0x0000000e0444723c */ /* 0x000fe20000041844 */
[----:B------:R-:W-:Y:S02]  /*5090*/  FADD.FTZ R3, R3, R26 ;  /* 0x0000001a03037221 */ /* 0x000fe40000010000 */
[----:B------:R-:W-:-:S02]  /*50a0*/  FADD.FTZ R12, R53, R12 ;  /* 0x0000000c350c7221 */ /* 0x000fc40000010000 */
[----:B------:R-:W-:Y:S02]  /*50b0*/  FADD.FTZ R60, R60, R3 ;  /* 0x000000033c3c7221 */ /* 0x000fe40000010000 */
[----:B------:R-:W-:Y:S01]  /*50c0*/  FADD.FTZ R55, R55, R12 ;  /* 0x0000000c37377221 */ /* 0x000fe20000010000 */
[----:B----4-:R-:W-:Y:S01]  /*50d0*/  F2FP.BF16.PACK_AB R4, R21, R20 ;  /* 0x000000141504723e */ /* 0x010fe200000010ff */
[----:B------:R-:W-:Y:S01]  /*50e0*/  FADD.FTZ R57, R57, R60 ;  /* 0x0000003c39397221 */ /* 0x000fe20000010000 */
[----:B-1----:R-:W-:Y:S01]  /*50f0*/  F2FP.BF16.PACK_AB R5, R38, R23 ;  /* 0x000000172605723e */ /* 0x002fe200000010ff */
[----:B------:R-:W-:Y:S01]  /*5100*/  FADD.FTZ R55, R52, R55 ;  /* 0x0000003734377221 */ /* 0x000fe20000010000 */
[----:B------:R-:W-:Y:S01]  /*5110*/  F2FP.BF16.PACK_AB R6, R185, R22 ;  /* 0x00000016b906723e */ /* 0x000fe200000010ff */
[----:B------:R-:W-:Y:S01]  /*5120*/  FADD.FTZ R62, R62, R57 ;  /* 0x000000393e3e7221 */ /* 0x000fe20000010000 */
[----:B------:R-:W-:Y:S01]  /*5130*/  F2FP.BF16.PACK_AB R7, R27, R32 ;  /* 0x000000201b07723e */ /* 0x000fe200000010ff */
[----:B------:R-:W-:Y:S01]  /*5140*/  FADD.FTZ R64, R64, R55 ;  /* 0x0000003740407221 */ /* 0x000fe20000010000 */
[----:B------:R-:W1:Y:S01]  /*5150*/  LDSM.16.MT88.4 R12, [R159+0x9800] ;  /* 0x009800009f0c783b */ /* 0x000e620000004200 */
[----:B------:R-:W-:-:S02]  /*5160*/  FADD.FTZ R59, R59, R62 ;  /* 0x0000003e3b3b7221 */ /* 0x000fc40000010000 */
[----:B------:R-:W-:Y:S02]  /*5170*/  FADD.FTZ R64, R67, R64 ;  /* 0x0000004043407221 */ /* 0x000fe40000010000 */
[----:B------:R-:W-:Y:S01]  /*5180*/  FADD.FTZ R108, R108, R59 ;  /* 0x0000003b6c6c7221 */ /* 0x000fe20000010000 */
[C---:B--2---:R-:W-:Y:S01]  /*5190*/  HMMA.16816.F32.BF16 R96, R4.reuse, R8, R96 ;  /* 0x000000080460723c */ /* 0x044fe20000041860 */
[----:B------:R-:W-:Y:S02]  /*51a0*/  FADD.FTZ R103, R103, R64 ;  /* 0x0000004067677221 */ /* 0x000fe40000010000 */
        /* <DEDUP_REMOVED lines=49> */
.L_x_6232:
        /* <DEDUP_REMOVED lines=64> */
.L_x_6229:
[C---:B------:R-:W-:Y:S04]  /*58c0*/  LEA R170, P0, R6.reuse, R170, 0x1 ;  /* 0x000000aa06aa7211 */ /* 0x040fe800078008ff */
[----:B------:R-:W-:Y:S02]  /*58d0*/  LEA.HI.X R169, R6, R169, R3, 0x1, P0 ;  /* 0x000000a906a97211 */ /* 0x000fe400000f0c03 */
[----:B------:R-:W-:Y:S02]  /*58e0*/  IADD3 R192, P0, R170, UR12, RZ ;  /* 0x0000000caac07c10 */ /* 0x000fe4000ff1e0ff */
[----:B------:R-:W-:Y:S02]  /*58f0*/  MOV R171, R169 ;  /* 0x000000a900ab7202 */ /* 0x000fe40000000f00 */
[----:B------:R-:W-:Y:S02]  /*5900*/  IADD3.X R193, R169, UR7, RZ, P0, !PT ;  /* 0x00000007a9c17c10 */ /* 0x000fe400087fe4ff */
[----:B------:R-:W-:Y:S01]  /*5910*/  IADD3 R190, P0, R192, UR12, RZ ;  /* 0x0000000cc0be7c10 */ /* 0x000fe2000ff1e0ff */
[----:B------:R-:W-:Y:S01]  /*5920*/  @!PT LDS RZ, [RZ] ;  /* 0x00000000fffff984 */ /* 0x000fe20000000800 */
[----:B------:R-:W-:Y:S01]  /*5930*/  @!PT LDS RZ, [RZ] ;  /* 0x00000000fffff984 */ /* 0x000fe20000000800 */
[----:B------:R-:W-:Y:S01]  /*5940*/  @!PT LDS RZ, [RZ] ;  /* 0x00000000fffff984 */ /* 0x000fe20000000800 */
        /* <DEDUP_REMOVED lines=16> */
[----:B------:R-:W-:Y:S05]  /*5a50*/  ISETP.GE.AND P0, PT, R183, 0x1, PT ;  /* 0x00000001b700780c */ /* 0x000fea0003f06270 */
[----:B------:R1:W-:Y:S08]  /*5a60*/  LDGSTS.E.BYPASS.LTC128B.128 [R175+0x8800], [R2.64] ;  /* 0x0880000002af7fae */ /* 0x0003f0000b901d4a */
[----:B------:R1:W-:Y:S08]  /*5a70*/  LDGSTS.E.BYPASS.LTC128B.128 [R175+0x9000], [R194.64] ;  /* 0x09000000c2af7fae */ /* 0x0003f0000b901d4a */
[----:B------:R1:W-:Y:S08]  /*5a80*/  LDGSTS.E.BYPASS.LTC128B.128 [R175+0x9800], [R196.64] ;  /* 0x09800000c4af7fae */ /* 0x0003f0000b901d4a */
[----:B------:R-:W-:Y:S08]  /*5a90*/  LDSM.16.M88.4 R104, [R168] ;  /* 0x00000000a868783b */ /* 0x000ff00000000200 */
[----:B------:R-:W1:Y:S08]  /*5aa0*/  LDSM.16.M88.4 R108, [R167] ;  /* 0x00000000a76c783b */ /* 0x000e700000000200 */
[----:B------:R-:W1:Y:S08]  /*5ab0*/  LDSM.16.M88.4 R112, [R167+0x800] ;  /* 0x00080000a770783b */ /* 0x000e700000000200 */
[----:B------:R-:W0:Y:S08]  /*5ac0*/  LDGDEPBAR ;  /* 0x00000000000079af */ /* 0x000e300000000000 */
[----:B------:R-:W1:Y:S08]  /*5ad0*/  LDSM.16.M88.4 R116, [R167+0x1000] ;  /* 0x00100000a774783b */ /* 0x000e700000000200 */
[----:B------:R-:W1:Y:S08]  /*5ae0*/  LDSM.16.M88.4 R120, [R167+0x1800] ;  /* 0x00180000a778783b */ /* 0x000e700000000200 */
[----:B------:R-:W1:Y:S08]  /*5af0*/  LDSM.16.M88.4 R124, [R167+0x2000] ;  /* 0x00200000a77c783b */ /* 0x000e700000000200 */
[----:B------:R-:W1:Y:S08]  /*5b00*/  LDSM.16.M88.4 R128, [R167+0x2800] ;  /* 0x00280000a780783b */ /* 0x000e700000000200 */
[----:B------:R-:W2:Y:S08]  /*5b10*/  LDSM.16.M88.4 R132, [R167+0x3000] ;  /* 0x00300000a784783b */ /* 0x000eb00000000200 */
[----:B------:R-:W2:Y:S08]  /*5b20*/  LDSM.16.M88.4 R136, [R167+0x3800] ;  /* 0x00380000a788783b */ /* 0x000eb00000000200 */
[----:B------:R-:W-:Y:S08]  /*5b30*/  LDSM.16.M88.4 R140, [R166] ;  /* 0x00000000a68c783b */ /* 0x000ff00000000200 */
[----:B------:R-:W2:Y:S08]  /*5b40*/  LDSM.16.M88.4 R144, [R165] ;  /* 0x00000000a590783b */ /* 0x000eb00000000200 */
[----:B------:R-:W2:Y:S01]  /*5b50*/  LDSM.16.M88.4 R148, [R165+0x800] ;  /* 0x00080000a594783b */ /* 0x000ea20000000200 */
[C---:B-1----:R-:W-:Y:S08]  /*5b60*/  HMMA.16816.F32.BF16 R4, R104.reuse, R108, RZ ;  /* 0x0000006c6804723c */ /* 0x042ff000000418ff */
        /* <DEDUP_REMOVED lines=17> */
[C---:B--2---:R-:W-:Y:S08]  /*5c80*/  HMMA.16816.F32.BF16 R52, R104.reuse, R132, RZ ;  /* 0x000000846834723c */ /* 0x044ff000000418ff */
        /* <DEDUP_REMOVED lines=34> */
[----:B------:R-:W2:Y:S07]  /*5eb0*/  LDSM.16.M88.4 R116, [R102] ;  /* 0x000000006674783b */ /* 0x000eae0000000200 */
[C---:B---3--:R-:W-:Y:S08]  /*5ec0*/  HMMA.16816.F32.BF16 R28, R104.reuse, R120, R28 ;  /* 0x00000078681c723c */ /* 0x048ff0000004181c */
[C---:B------:R-:W-:Y:S01]  /*5ed0*/  HMMA.16816.F32.BF16 R32, R104.reuse, R122, R32 ;  /* 0x0000007a6820723c */ /* 0x040fe20000041820 */
[----:B------:R-:W3:Y:S07]  /*5ee0*/  LDSM.16.M88.4 R120, [R162] ;  /* 0x00000000a278783b */ /* 0x000eee0000000200 */
[C---:B------:R-:W-:Y:S08]  /*5ef0*/  HMMA.16816.F32.BF16 R36, R104.reuse, R124, R36 ;  /* 0x0000007c6824723c */ /* 0x040ff00000041824 */
[C---:B------:R-:W-:Y:S08]  /*5f00*/  HMMA.16816.F32.BF16 R40, R104.reuse, R126, R40 ;  /* 0x0000007e6828723c */ /* 0x040ff00000041828 */
[C---:B-1----:R-:W-:Y:S08]  /*5f10*/  HMMA.16816.F32.BF16 R44, R104.reuse, R108, R44 ;  /* 0x0000006c682c723c */ /* 0x042ff0000004182c */
[C---:B------:R-:W-:Y:S01]  /*5f20*/  HMMA.16816.F32.BF16 R48, R104.reuse, R110, R48 ;  /* 0x0000006e6830723c */ /* 0x040fe20000041830 */
[----:B------:R-:W-:Y:S07]  /*5f30*/  LDSM.16.M88.4 R108, [R100+0x1000] ;  /* 0x00100000646c783b */ /* 0x000fee0000000200 */
[C---:B--2---:R-:W-:Y:S08]  /*5f40*/  HMMA.16816.F32.BF16 R52, R104.reuse, R112, R52 ;  /* 0x000000706834723c */ /* 0x044ff00000041834 */
[C---:B------:R-:W-:Y:S08]  /*5f50*/  HMMA.16816.F32.BF16 R56, R104.reuse, R114, R56 ;  /* 0x000000726838723c */ /* 0x040ff00000041838 */
[C---:B------:R-:W-:Y:S08]  /*5f60*/  HMMA.16816.F32.BF16 R60, R104.reuse, R116, R60 ;  /* 0x00000074683c723c */ /* 0x040ff0000004183c */
[----:B------:R-:W-:Y:S01]  /*5f70*/  HMMA.16816.F32.BF16 R64, R104, R118, R64 ;  /* 0x000000766840723c */ /* 0x000fe20000041840 */
[----:B------:R-:W1:Y:S07]  /*5f80*/  LDSM.16.M88.4 R104, [R100+0x800] ;  /* 0x000800006468783b */ /* 0x000e6e0000000200 */
[C---:B---3--:R-:W-:Y:S08]  /*5f90*/  HMMA.16816.F32.BF16 R4, R120.reuse, R128, R4 ;  /* 0x000000807804723c */ /* 0x048ff00000041804 */
[C---:B------:R-:W-:Y:S11]  /*5fa0*/  HMMA.16816.F32.BF16 R8, R120.reuse, R130, R8 ;  /* 0x000000827808723c */ /* 0x040ff60000041808 */
[----:B------:R-:W-:Y:S05]  /*5fb0*/  @!UPT UIADD3 URZ, URZ, URZ, URZ ;  /* 0x0000003f3f3ff290 */ /* 0x000fea000fffe03f */
[----:B------:R-:W-:Y:S02]  /*5fc0*/  FMUL.FTZ R243, R4, c[0x0][0x2ec] ;  /* 0x0000bb0004f37a20 */ /* 0x000fe40000410000 */
[----:B------:R-:W-:Y:S02]  /*5fd0*/  FMUL.FTZ R241, R5, c[0x0][0x2ec] ;  /* 0x0000bb0005f17a20 */ /* 0x000fe40000410000 */
[----:B------:R-:W-:Y:S02]  /*5fe0*/  FMUL.FTZ R242, R6, c[0x0][0x2ec] ;  /* 0x0000bb0006f27a20 */ /* 0x000fe40000410000 */
[----:B------:R-:W2:Y:S01]  /*5ff0*/  MUFU.TANH R243, R243 ;  /* 0x000000f300f37308 */ /* 0x000ea20000002400 */
[----:B------:R-:W-:Y:S01]  /*6000*/  FMUL.FTZ R240, R7, c[0x0][0x2ec] ;  /* 0x0000bb0007f07a20 */ /* 0x000fe20000410000 */
[C---:B-1----:R-:W-:Y:S03]  /*6010*/  HMMA.16816.F32.BF16 R12, R120.reuse, R104, R12 ;  /* 0x00000068780c723c */ /* 0x042fe6000004180c */
[----:B------:R-:W-:Y:S02]  /*6020*/  FMUL.FTZ R239, R8, c[0x0][0x2ec] ;  /* 0x0000bb0008ef7a20 */ /* 0x000fe40000410000 */
[----:B------:R-:W-:Y:S03]  /*6030*/  FMUL.FTZ R245, R9, c[0x0][0x2ec] ;  /* 0x0000bb0009f57a20 */ /* 0x000fe60000410000 */
[----:B------:R-:W1:Y:S01]  /*6040*/  MUFU.TANH R241, R241 ;  /* 0x000000f100f17308 */ /* 0x000e620000002400 */
[C---:B------:R-:W-:Y:S01]  /*6050*/  HMMA.16816.F32.BF16 R16, R120.reuse, R106, R16 ;  /* 0x0000006a7810723c */ /* 0x040fe20000041810 */
[----:B------:R-:W3:Y:S02]  /*6060*/  LDSM.16.M88.4 R104, [R100+0x1800] ;  /* 0x001800006468783b */ /* 0x000ee40000000200 */
[----:B------:R-:W-:Y:S02]  /*6070*/  FMUL.FTZ R246, R10, c[0x0][0x2ec] ;  /* 0x0000bb000af67a20 */ /* 0x000fe40000410000 */
[----:B------:R-:W-:Y:S03]  /*6080*/  FMUL.FTZ R244, R11, c[0x0][0x2ec] ;  /* 0x0000bb000bf47a20 */ /* 0x000fe60000410000 */
[C---:B------:R-:W-:Y:S01]  /*6090*/  HMMA.16816.F32.BF16 R20, R120.reuse, R108, R20 ;  /* 0x0000006c7814723c */ /* 0x040fe20000041814 */
[----:B------:R-:W1:Y:S07]  /*60a0*/  MUFU.TANH R242, R242 ;  /* 0x000000f200f27308 */ /* 0x000e6e0000002400 */
[C---:B------:R-:W-:Y:S01]  /*60b0*/  HMMA.16816.F32.BF16 R24, R120.reuse, R110, R24 ;  /* 0x0000006e7818723c */ /* 0x040fe20000041818 */
[----:B------:R-:W1:Y:S02]  /*60c0*/  LDSM.16.M88.4 R108, [R100+0x2000] ;  /* 0x00200000646c783b */ /* 0x000e640000000200 */
[----:B------:R-:W1:Y:S01]  /*60d0*/  MUFU.TANH R240, R240 ;  /* 0x000000f000f07308 */ /* 0x000e620000002400 */
[----:B------:R-:W-:Y:S02]  /*60e0*/  FMUL.FTZ R237, R12, c[0x0][0x2ec] ;  /* 0x0000bb000ced7a20 */ /* 0x000fe40000410000 */
[----:B------:R-:W-:Y:S02]  /*60f0*/  FMUL.FTZ R235, R13, c[0x0][0x2ec] ;  /* 0x0000bb000deb7a20 */ /* 0x000fe40000410000 */
[----:B------:R-:W-:Y:S04]  /*6100*/  FMUL.FTZ R238, R14, c[0x0][0x2ec] ;  /* 0x0000bb000eee7a20 */ /* 0x000fe80000410000 */
[----:B------:R-:W-:Y:S01]  /*6110*/  FMUL.FTZ R236, R15, c[0x0][0x2ec] ;  /* 0x0000bb000fec7a20 */ /* 0x000fe20000410000 */
        /* <DEDUP_REMOVED lines=8> */
[C---:B---3--:R-:W-:Y:S03]  /*61a0*/  HMMA.16816.F32.BF16 R28, R120.reuse, R104, R28 ;  /* 0x00000068781c723c */ /* 0x048fe6000004181c */
[----:B------:R-:W-:Y:S02]  /*61b0*/  FMUL.FTZ R230, R22, c[0x0][0x2ec] ;  /* 0x0000bb0016e67a20 */ /* 0x000fe40000410000 */
[----:B------:R-:W-:Y:S02]  /*61c0*/  FMUL.FTZ R228, R23, c[0x0][0x2ec] ;  /* 0x0000bb0017e47a20 */ /* 0x000fe40000410000 */
[----:B------:R-:W-:Y:S01]  /*61d0*/  FMUL.FTZ R223, R24, c[0x0][0x2ec] ;  /* 0x0000bb0018df7a20 */ /* 0x000fe20000410000 */
[----:B------:R-:W3:Y:S01]  /*61e0*/  MUFU.TANH R246, R246 ;  /* 0x000000f600f67308 */ /* 0x000ee20000002400 */
[C---:B------:R-:W-:Y:S01]  /*61f0*/  HMMA.16816.F32.BF16 R32, R120.reuse, R106, R32 ;  /* 0x0000006a7820723c */ /* 0x040fe20000041820 */
[----:B------:R-:W2:Y:S02]  /*6200*/  LDSM.16.M88.4 R104, [R100+0x2800] ;  /* 0x002800006468783b */ /* 0x000ea40000000200 */
[----:B------:R-:W-:Y:S02]  /*6210*/  FMUL.FTZ R225, R25, c[0x0][0x2ec] ;  /* 0x0000bb0019e17a20 */ /* 0x000fe40000410000 */
[----:B------:R-:W-:Y:S02]  /*6220*/  FMUL.FTZ R226, R26, c[0x0][0x2ec] ;  /* 0x0000bb001ae27a20 */ /* 0x000fe40000410000 */
[----:B------:R-:W-:Y:S01]  /*6230*/  FMUL.FTZ R224, R27, c[0x0][0x2ec] ;  /* 0x0000bb001be07a20 */ /* 0x000fe20000410000 */
[C---:B-1----:R-:W-:Y:S01]  /*6240*/  HMMA.16816.F32.BF16 R36, R120.reuse, R108, R36 ;  /* 0x0000006c7824723c */ /* 0x042fe20000041824 */
[----:B------:R-:W1:Y:S06]  /*6250*/  MUFU.TANH R244, R244 ;  /* 0x000000f400f47308 */ /* 0x000e6c0000002400 */
[----:B------:R-:W-:Y:S01]  /*6260*/  FMUL.FTZ R221, R28, c[0x0][0x2ec] ;  /* 0x0000bb001cdd7a20 */ /* 0x000fe20000410000 */
        /* <DEDUP_REMOVED lines=13> */
[----:B------:R-:W3:Y:S01]  /*6340*/  MUFU.TANH R238, R238 ;  /* 0x000000ee00ee7308 */ /* 0x000ee20000002400 */
[----:B------:R-:W-:Y:S01]  /*6350*/  FMUL.FTZ R214, R38, c[0x0][0x2ec] ;  /* 0x0000bb0026d67a20 */ /* 0x000fe20000410000 */
[C---:B--2---:R-:W-:Y:S03]  /*6360*/  HMMA.16816.F32.BF16 R44, R120.reuse, R104, R44 ;  /* 0x00000068782c723c */ /* 0x044fe6000004182c */
[----:B------:R-:W-:Y:S02]  /*6370*/  FMUL.FTZ R212, R39, c[0x0][0x2ec] ;  /* 0x0000bb0027d47a20 */ /* 0x000fe40000410000 */
[----:B------:R-:W-:Y:S02]  /*6380*/  FMUL.FTZ R209, R40, c[0x0][0x2ec] ;  /* 0x0000bb0028d17a20 */ /* 0x000fe40000410000 */
[----:B------:R-:W-:Y:S01]  /*6390*/  FMUL.FTZ R207, R41, c[0x0][0x2ec] ;  /* 0x0000bb0029cf7a20 */ /* 0x000fe20000410000 */
[----:B------:R-:W2:Y:S01]  /*63a0*/  MUFU.TANH R236, R236 ;  /* 0x000000ec00ec7308 */ /* 0x000ea20000002400 */
[C---:B------:R-:W-:Y:S01]  /*63b0*/  HMMA.16816.F32.BF16 R48, R120.reuse, R106, R48 ;  /* 0x0000006a7830723c */ /* 0x040fe20000041830 */
[----:B------:R-:W2:Y:S01]  /*63c0*/  LDSM.16.M88.4 R104, [R100+0x3800] ;  /* 0x003800006468783b */ /* 0x000ea20000000200 */
[----:B------:R-:W-:Y:S04]  /*63d0*/  DEPBAR.LE SB0, 0x0 ;  /* 0x000080000000791a */ /* 0x000fe80000000000 */
[----:B------:R-:W-:Y:S02]  /*63e0*/  FMUL.FTZ R210, R42, c[0x0][0x2ec] ;  /* 0x0000bb002ad27a20 */ /* 0x000fe40000410000 */
[C---:B-1----:R-:W-:Y:S01]  /*63f0*/  HMMA.16816.F32.BF16 R52, R120.reuse, R108, R52 ;  /* 0x0000006c7834723c */ /* 0x042fe20000041834 */
[----:B------:R-:W1:Y:S01]  /*6400*/  MUFU.TANH R233, R233 ;  /* 0x000000e900e97308 */ /* 0x000e620000002400 */
[----:B------:R-:W-:Y:S03]  /*6410*/  BAR.SYNC.DEFER_BLOCKING 0x0 ;  /* 0x0000000000007b1d */ /* 0x000fe60000010000 */
[----:B------:R-:W-:Y:S02]  /*6420*/  FMUL.FTZ R208, R43, c[0x0][0x2ec] ;  /* 0x0000bb002bd07a20 */ /* 0x000fe40000410000 */
[----:B------:R-:W-:Y:S01]  /*6430*/  FMUL.FTZ R205, R44, c[0x0][0x2ec] ;  /* 0x0000bb002ccd7a20 */ /* 0x000fe20000410000 */
[C---:B------:R-:W-:Y:S03]  /*6440*/  HMMA.16816.F32.BF16 R56, R120.reuse, R110, R56 ;  /* 0x0000006e7838723c */ /* 0x040fe60000041838 */
        /* <DEDUP_REMOVED lines=12> */
[----:B------:R-:W-:Y:S01]  /*6510*/  FMUL.FTZ R198, R54, c[0x0][0x2ec] ;  /* 0x0000bb0036c67a20 */ /* 0x000fe20000410000 */
[C---:B--2---:R-:W-:Y:S03]  /*6520*/  HMMA.16816.F32.BF16 R60, R120.reuse, R104, R60 ;  /* 0x00000068783c723c */ /* 0x044fe6000004183c */
[----:B------:R-:W-:Y:S02]  /*6530*/  FMUL.FTZ R196, R55, c[0x0][0x2ec] ;  /* 0x0000bb0037c47a20 */ /* 0x000fe40000410000 */
[----:B------:R-:W-:Y:S02]  /*6540*/  FMUL.FTZ R193, R56, c[0x0][0x2ec] ;  /* 0x0000bb0038c17a20 */ /* 0x000fe40000410000 */
[----:B------:R-:W-:Y:S01]  /*6550*/  FMUL.FTZ R191, R57, c[0x0][0x2ec] ;  /* 0x0000bb0039bf7a20 */ /* 0x000fe20000410000 */
[----:B------:R-:W2:Y:S01]  /*6560*/  MUFU.TANH R229, R229 ;  /* 0x000000e500e57308 */ /* 0x000ea20000002400 */
[----:B------:R-:W-:Y:S03]  /*6570*/  HMMA.16816.F32.BF16 R64, R120, R106, R64 ;  /* 0x0000006a7840723c */ /* 0x000fe60000041840 */
[----:B------:R-:W-:Y:S02]  /*6580*/  FMUL.FTZ R194, R58, c[0x0][0x2ec] ;  /* 0x0000bb003ac27a20 */ /* 0x000fe40000410000 */
[----:B------:R-:W-:Y:S04]  /*6590*/  FMUL.FTZ R192, R59, c[0x0][0x2ec] ;  /* 0x0000bb003bc07a20 */ /* 0x000fe80000410000 */
[----:B------:R-:W1:Y:S06]  /*65a0*/  MUFU.TANH R227, R227 ;  /* 0x000000e300e37308 */ /* 0x000e6c0000002400 */
[----:B----4-:R-:W-:Y:S02]  /*65b0*/  FMUL.FTZ R189, R60, c[0x0][0x2ec] ;  /* 0x0000bb003cbd7a20 */ /* 0x010fe40000410000 */
[----:B-----5:R-:W-:Y:S02]  /*65c0*/  FMUL.FTZ R187, R61, c[0x0][0x2ec] ;  /* 0x0000bb003dbb7a20 */ /* 0x020fe40000410000 */
[----:B------:R-:W4:Y:S01]  /*65d0*/  MUFU.TANH R230, R230 ;  /* 0x000000e600e67308 */ /* 0x000f220000002400 */
        /* <DEDUP_REMOVED lines=52> */
[----:B--234-:R-:W-:Y:S02]  /*6920*/  ULDC UR6, c[0x0][0x198] ;  /* 0x0000660000067ab9 */ /* 0x01cfe40000000800 */
[----:B------:R-:W-:Y:S04]  /*6930*/  ULEA UR6, -UR6, URZ, 0x7 ;  /* 0x0000003f06067291 */ /* 0x000fe8000f8e393f */
[----:B------:R-:W-:Y:S02]  /*6940*/  USHF.R.S32.HI UR4, URZ, 0x1f, UR6 ;  /* 0x0000001f3f047899 */ /* 0x000fe40008011406 */
[----:B------:R-:W-:Y:S04]  /*6950*/  MOV R8, UR6 ;  /* 0x0000000600087c02 */ /* 0x000fe80008000f00 */
[----:B------:R-:W-:Y:S01]  /*6960*/  MOV R5, UR4 ;  /* 0x0000000400057c02 */ /* 0x000fe20008000f00 */
[----:B------:R-:W-:-:S05]  /*6970*/  @P6 BRA `(.L_x_6231) ;  /* 0x000003b000006947 */ /* 0x000fca0003800000 */
        /* <DEDUP_REMOVED lines=59> */
.L_x_6231:
        /* <DEDUP_REMOVED lines=28> */
.L_x_6230:
        /* <DEDUP_REMOVED lines=92> */
[----:B------:R-:W-:Y:S01]  /*74b0*/  ISETP.GT.AND P0, PT, R183, RZ, PT ;  /* 0x000000ffb700720c */ /* 0x000fe20003f04270 */
        /* <DEDUP_REMOVED lines=16> */
[----:B------:R-:W1:Y:S01]  /*75c0*/  MUFU.EX2 R62, R62 ;  /* 0x0000003e003e7308 */ /* 0x000e620000000800 */
[--C-:B------:R-:W-:Y:S02]  /*75d0*/  FFMA.FTZ R105, R243, c[0x0][0x23c], -R66.reuse ;  /* 0x00008f00f3697a23 */ /* 0x100fe40000010842 */
[--C-:B------:R-:W-:Y:S02]  /*75e0*/  FFMA.FTZ R104, R241, c[0x0][0x23c], -R66.reuse ;  /* 0x00008f00f1687a23 */ /* 0x100fe40000010842 */
[--C-:B------:R-:W-:Y:S02]  /*75f0*/  FFMA.FTZ R65, R239, c[0x0][0x23c], -R66.reuse ;  /* 0x00008f00ef417a23 */ /* 0x100fe40000010842 */
[--C-:B------:R-:W-:Y:S02]  /*7600*/  FFMA.FTZ R64, R245, c[0x0][0x23c], -R66.reuse ;  /* 0x00008f00f5407a23 */ /* 0x100fe40000010842 */
[C---:B--2---:R-:W-:Y:S01]  /*7610*/  FMUL.FTZ R10, R37.reuse, R94 ;  /* 0x0000005e250a7220 */ /* 0x044fe20000410000 */
[----:B------:R-:W-:Y:S01]  /*7620*/  MUFU.EX2 R105, R105 ;  /* 0x0000006900697308 */ /* 0x000fe20000000800 */
[C---:B------:R-:W-:Y:S02]  /*7630*/  FMUL.FTZ R11, R37.reuse, R95 ;  /* 0x0000005f250b7220 */ /* 0x040fe40000410000 */
[C---:B------:R-:W-:Y:S02]  /*7640*/  FMUL.FTZ R18, R37.reuse, R86 ;  /* 0x0000005625127220 */ /* 0x040fe40000410000 */
[C---:B------:R-:W-:Y:S02]  /*7650*/  FMUL.FTZ R19, R37.reuse, R87 ;  /* 0x0000005725137220 */ /* 0x040fe40000410000 */
[C---:B------:R-:W-:Y:S02]  /*7660*/  FMUL.FTZ R26, R37.reuse, R78 ;  /* 0x0000004e251a7220 */ /* 0x040fe40000410000 */
[----:B------:R-:W-:Y:S01]  /*7670*/  FMUL.FTZ R5, R38, R97 ;  /* 0x0000006126057220 */ /* 0x000fe20000410000 */
[----:B------:R-:W2:Y:S01]  /*7680*/  MUFU.EX2 R104, R104 ;  /* 0x0000006800687308 */ /* 0x000ea20000000800 */
[C---:B------:R-:W-:Y:S02]  /*7690*/  FMUL.FTZ R6, R37.reuse, R98 ;  /* 0x0000006225067220 */ /* 0x040fe40000410000 */
[C---:B------:R-:W-:Y:S01]  /*76a0*/  FMUL.FTZ R7, R37.reuse, R99 ;  /* 0x0000006325077220 */ /* 0x040fe20000410000 */
        /* <DEDUP_REMOVED lines=10> */
[----:B------:R-:W1:Y:S01]  /*7750*/  MUFU.EX2 R64, R64 ;  /* 0x0000004000407308 */ /* 0x000e620000000800 */
[--C-:B------:R-:W-:Y:S02]  /*7760*/  FFMA.FTZ R77, R232, c[0x0][0x23c], -R39.reuse ;  /* 0x00008f00e84d7a23 */ /* 0x100fe40000010827 */
[----:B------:R-:W-:Y:S01]  /*7770*/  FMUL.FTZ R27, R37, R79 ;  /* 0x0000004f251b7220 */ /* 0x000fe20000410000 */
        /* <DEDUP_REMOVED lines=23> */
[----:B------:R-:W1:Y:S01]  /*78f0*/  MUFU.EX2 R92, R235 ;  /* 0x000000eb005c7308 */ /* 0x000e620000000800 */
[--C-:B------:R-:W-:Y:S02]  /*7900*/  FFMA.FTZ R111, R209, c[0x0][0x23c], -R66.reuse ;  /* 0x00008f00d16f7a23 */ /* 0x100fe40000010842 */
[--C-:B------:R-:W-:Y:S01]  /*7910*/  FFMA.FTZ R112, R207, c[0x0][0x23c], -R66.reuse ;  /* 0x00008f00cf707a23 */ /* 0x100fe20000010842 */
[----:B--2---:R-:W-:Y:S01]  /*7920*/  F2FP.BF16.PACK_AB R43, R60, R61 ;  /* 0x0000003d3c2b723e */ /* 0x004fe200000010ff */
[--C-:B------:R-:W-:Y:S02]  /*7930*/  FFMA.FTZ R115, R205, c[0x0][0x23c], -R66.reuse ;  /* 0x00008f00cd737a23 */ /* 0x100fe40000010842 */
        /* <DEDUP_REMOVED lines=22> */
[----:B------:R-:W2:Y:S01]  /*7aa0*/  MUFU.EX2 R77, R77 ;  /* 0x0000004d004d7308 */ /* 0x000ea20000000800 */
        /* <DEDUP_REMOVED lines=15> */
[----:B------:R-:W-:Y:S03]  /*7ba0*/  MUFU.EX2 R71, R71 ;  /* 0x0000004700477308 */ /* 0x000fe60000000800 */
[----:B------:R-:W-:Y:S02]  /*7bb0*/  FMUL.FTZ R31, R37, R75 ;  /* 0x0000004b251f7220 */ /* 0x000fe40000410000 */
[--C-:B------:R-:W-:Y:S02]  /*7bc0*/  FFMA.FTZ R74, R226, c[0x0][0x23c], -R39.reuse ;  /* 0x00008f00e24a7a23 */ /* 0x100fe40000010827 */
[----:B------:R-:W-:Y:S02]  /*7bd0*/  FFMA.FTZ R75, R224, c[0x0][0x23c], -R39 ;  /* 0x00008f00e04b7a23 */ /* 0x000fe40000010827 */
[--C-:B------:R-:W-:Y:S01]  /*7be0*/  FFMA.FTZ R73, R225, c[0x0][0x23c], -R66.reuse ;  /* 0x00008f00e1497a23 */ /* 0x100fe20000010842 */
[C---:B------:R-:W-:Y:S01]  /*7bf0*/  HMMA.16816.F32.BF16 R28, R40.reuse, R44, R28 ;  /* 0x0000002c281c723c */ /* 0x040fe2000004181c */
[----:B------:R-:W4:Y:S02]  /*7c00*/  MUFU.EX2 R72, R72 ;  /* 0x0000004800487308 */ /* 0x000f240000000800 */
[--C-:B------:R-:W-:Y:S02]  /*7c10*/  FFMA.FTZ R126, R193, c[0x0][0x23c], -R66.reuse ;  /* 0x00008f00c17e7a23 */ /* 0x100fe40000010842 */
[--C-:B------:R-:W-:Y:S02]  /*7c20*/  FFMA.FTZ R127, R191, c[0x0][0x23c], -R66.reuse ;  /* 0x00008f00bf7f7a23 */ /* 0x100fe40000010842 */
[----:B------:R-:W-:Y:S01]  /*7c30*/  FFMA.FTZ R105, R38, R185, R105 ;  /* 0x000000b926697223 */ /* 0x000fe20000010069 */
[----:B------:R-:W-:Y:S01]  /*7c40*/  HMMA.16816.F32.BF16 R32, R40, R46, R32 ;  /* 0x0000002e2820723c */ /* 0x000fe20000041820 */
[----:B------:R-:W5:Y:S02]  /*7c50*/  LDSM.16.MT88.4 R44, [R159+0x6800] ;  /* 0x006800009f2c783b */ /* 0x000f640000004200 */
[----:B------:R-:W4:Y:S01]  /*7c60*/  MUFU.EX2 R68, R68 ;  /* 0x0000004400447308 */ /* 0x000f220000000800 */
[----:B------:R-:W-:Y:S02]  /*7c70*/  FFMA.FTZ R101, R37, R184, R101 ;  /* 0x000000b825657223 */ /* 0x000fe40000010065 */
[----:B------:R-:W-:Y:S01]  /*7c80*/  FFMA.FTZ R37, R190, c[0x0][0x23c], -R39 ;  /* 0x00008f00be257a23 */ /* 0x000fe20000010827 */
[----:B-1----:R-:W-:Y:S01]  /*7c90*/  F2FP.BF16.PACK_AB R40, R92, R63 ;  /* 0x0000003f5c28723e */ /* 0x002fe200000010ff */
[----:B------:R-:W-:Y:S01]  /*7ca0*/  FFMA.FTZ R130, R189, c[0x0][0x23c], -R66 ;  /* 0x00008f00bd827a23 */ /* 0x000fe20000010842 */
[----:B--2---:R-:W-:Y:S03]  /*7cb0*/  F2FP.BF16.PACK_AB R43, R77, R76 ;  /* 0x0000004c4d2b723e */ /* 0x004fe600000010ff */
[----:B------:R-:W-:Y:S01]  /*7cc0*/  F2FP.BF16.PACK_AB R41, R88, R67 ;  /* 0x000000435829723e */ /* 0x000fe200000010ff */
[----:B------:R-:W-:Y:S01]  /*7cd0*/  MUFU.EX2 R70, R70 ;  /* 0x0000004600467308 */ /* 0x000fe20000000800 */
[----:B---3--:R-:W-:Y:S01]  /*7ce0*/  F2FP.BF16.PACK_AB R42, R81, R84 ;  /* 0x00000054512a723e */ /* 0x008fe200000010ff */
[----:B------:R-:W-:Y:S02]  /*7cf0*/  FADD.FTZ R104, R104, R105 ;  /* 0x0000006968687221 */ /* 0x000fe40000010000 */
[----:B------:R-:W-:Y:S01]  /*7d00*/  FADD.FTZ R62, R62, R101 ;  /* 0x000000653e3e7221 */ /* 0x000fe20000010000 */
[----:B------:R-:W-:Y:S01]  /*7d10*/  MOV R101, R0 ;  /* 0x0000000000657202 */ /* 0x000fe20000000f00 */
[----:B------:R-:W-:Y:S02]  /*7d20*/  FADD.FTZ R65, R65, R104 ;  /* 0x0000006841417221 */ /* 0x000fe40000010000 */
[C---:B------:R-:W-:Y:S02]  /*7d30*/  HMMA.16816.F32.BF16 R4, R40.reuse, R48, R4 ;  /* 0x000000302804723c */ /* 0x040fe40000041804 */
[----:B------:R-:W-:Y:S01]  /*7d40*/  MUFU.EX2 R79, R79 ;  /* 0x0000004f004f7308 */ /* 0x000fe20000000800 */
[----:B------:R-:W-:Y:S02]  /*7d50*/  FADD.FTZ R64, R64, R65 ;  /* 0x0000004140407221 */ /* 0x000fe40000010000 */
[----:B------:R-:W-:Y:S03]  /*7d60*/  FADD.FTZ R61, R61, R62 ;  /* 0x0000003e3d3d7221 */ /* 0x000fe60000010000 */
[C---:B------:R-:W-:Y:S01]  /*7d70*/  HMMA.16816.F32.BF16 R8, R40.reuse, R50, R8 ;  /* 0x000000322808723c */ /* 0x040fe20000041808 */
[----:B------:R-:W1:Y:S03]  /*7d80*/  LDSM.16.MT88.4 R48, [R161+0x7000] ;  /* 0x00700000a130783b */ /* 0x000e660000004200 */
[----:B------:R-:W-:Y:S01]  /*7d90*/  MUFU.EX2 R80, R80 ;  /* 0x0000005000507308 */ /* 0x000fe20000000800 */
[----:B------:R-:W-:Y:S03]  /*7da0*/  FADD.FTZ R60, R60, R61 ;  /* 0x0000003d3c3c7221 */ /* 0x000fe60000010000 */
[C---:B------:R-:W-:Y:S04]  /*7db0*/  HMMA.16816.F32.BF16 R12, R40.reuse, R52, R12 ;  /* 0x00000034280c723c */ /* 0x040fe8000004180c */
[----:B------:R-:W-:Y:S02]  /*7dc0*/  FADD.FTZ R67, R67, R60 ;  /* 0x0000003c43437221 */ /* 0x000fe40000010000 */
[----:B------:R-:W2:Y:S02]  /*7dd0*/  MUFU.EX2 R73, R73 ;  /* 0x0000004900497308 */ /* 0x000ea40000000800 */
[C---:B------:R-:W-:Y:S01]  /*7de0*/  HMMA.16816.F32.BF16 R16, R40.reuse, R54, R16 ;  /* 0x000000362810723c */ /* 0x040fe20000041810 */
[----:B------:R-:W-:Y:S03]  /*7df0*/  LDSM.16.MT88.4 R52, [R159+0x7000] ;  /* 0x007000009f34783b */ /* 0x000fe60000004200 */
[----:B------:R-:W-:Y:S04]  /*7e00*/  FADD.FTZ R67, R88, R67 ;  /* 0x0000004358437221 */ /* 0x000fe80000010000 */
[C---:B-----5:R-:W-:Y:S01]  /*7e10*/  HMMA.16816.F32.BF16 R20, R40.reuse, R44, R20 ;  /* 0x0000002c2814723c */ /* 0x060fe20000041814 */
[----:B------:R-:W-:Y:S03]  /*7e20*/  MUFU.EX2 R74, R74 ;  /* 0x0000004a004a7308 */ /* 0x000fe60000000800 */
[----:B------:R-:W-:Y:S04]  /*7e30*/  FADD.FTZ R76, R76, R67 ;  /* 0x000000434c4c7221 */ /* 0x000fe80000010000 */
[C---:B------:R-:W-:Y:S01]  /*7e40*/  HMMA.16816.F32.BF16 R24, R40.reuse, R46, R24 ;  /* 0x0000002e2818723c */ /* 0x040fe20000041818 */
[----:B------:R-:W3:Y:S02]  /*7e50*/  LDSM.16.MT88.4 R44, [R160+0x7000] ;  /* 0x00700000a02c783b */ /* 0x000ee40000004200 */
[----:B------:R-:W5:Y:S01]  /*7e60*/  MUFU.EX2 R75, R75 ;  /* 0x0000004b004b7308 */ /* 0x000f620000000800 */
[----:B------:R-:W-:Y:S04]  /*7e70*/  FADD.FTZ R76, R77, R76 ;  /* 0x0000004c4d4c7221 */ /* 0x000fe80000010000 */
[C---:B------:R-:W-:Y:S05]  /*7e80*/  HMMA.16816.F32.BF16 R28, R40.reuse, R56, R28 ;  /* 0x00000038281c723c */ /* 0x040fea000004181c */
[----:B------:R-:W-:Y:S03]  /*7e90*/  MUFU.EX2 R89, R89 ;  /* 0x0000005900597308 */ /* 0x000fe60000000800 */
[----:B------:R-:W-:Y:S01]  /*7ea0*/  HMMA.16816.F32.BF16 R32, R40, R58, R32 ;  /* 0x0000003a2820723c */ /* 0x000fe20000041820 */
[----:B------:R-:W3:Y:S06]  /*7eb0*/  LDSM.16.MT88.4 R56, [R158+0x7000] ;  /* 0x007000009e38783b */ /* 0x000eec0000004200 */
[----:B----4-:R-:W-:Y:S01]  /*7ec0*/  F2FP.BF16.PACK_AB R40, R69, R72 ;  /* 0x000000484528723e */ /* 0x010fe200000010ff */
[----:B------:R-:W4:Y:S01]  /*7ed0*/  MUFU.EX2 R82, R82 ;  /* 0x0000005200527308 */ /* 0x000f220000000800 */
[C---:B------:R-:W-:Y:S03]  /*7ee0*/  F2FP.BF16.PACK_AB R41, R68.reuse, R71 ;  /* 0x000000474429723e */ /* 0x040fe600000010ff */
[----:B--2---:R-:W-:Y:S01]  /*7ef0*/  F2FP.BF16.PACK_AB R42, R73, R70 ;  /* 0x00000046492a723e */ /* 0x004fe200000010ff */
[----:B------:R-:W-:Y:S01]  /*7f00*/  FADD.FTZ R71, R71, R76 ;  /* 0x0000004c47477221 */ /* 0x000fe20000010000 */
[C---:B-----5:R-:W-:Y:S03]  /*7f10*/  F2FP.BF16.PACK_AB R43, R75.reuse, R74 ;  /* 0x0000004a4b2b723e */ /* 0x060fe600000010ff */
[----:B------:R-:W-:Y:S01]  /*7f20*/  FADD.FTZ R71, R68, R71 ;  /* 0x0000004744477221 */ /* 0x000fe20000010000 */
[----:B------:R-:W-:Y:S03]  /*7f30*/  MUFU.EX2 R83, R83 ;  /* 0x0000005300537308 */ /* 0x000fe60000000800 */
[C---:B-1----:R-:W-:Y:S03]  /*7f40*/  HMMA.16816.F32.BF16 R4, R40.reuse, R48, R4 ;  /* 0x000000302804723c */ /* 0x042fe60000041804 */
[----:B------:R-:W-:Y:S04]  /*7f50*/  FADD.FTZ R74, R74, R71 ;  /* 0x000000474a4a7221 */ /* 0x000fe80000010000 */
[----:B------:R-:W1:Y:S01]  /*7f60*/  MUFU.EX2 R90, R90 ;  /* 0x0000005a005a7308 */ /* 0x000e620000000800 */
[C---:B------:R-:W-:Y:S01]  /*7f70*/  HMMA.16816.F32.BF16 R8, R40.reuse, R50, R8 ;  /* 0x000000322808723c */ /* 0x040fe20000041808 */
[----:B------:R-:W-:Y:S03]  /*7f80*/  LDSM.16.MT88.4 R48, [R160+0x7800] ;  /* 0x00780000a030783b */ /* 0x000fe60000004200 */
[----:B------:R-:W-:Y:S04]  /*7f90*/  FADD.FTZ R74, R75, R74 ;  /* 0x0000004a4b4a7221 */ /* 0x000fe80000010000 */
[C---:B---3--:R-:W-:Y:S01]  /*7fa0*/  HMMA.16816.F32.BF16 R12, R40.reuse, R44, R12 ;  /* 0x0000002c280c723c */ /* 0x048fe2000004180c */
[----:B------:R-:W-:Y:S07]  /*7fb0*/  MUFU.EX2 R91, R91 ;  /* 0x0000005b005b7308 */ /* 0x000fee0000000800 */
[C---:B------:R-:W-:Y:S01]  /*7fc0*/  HMMA.16816.F32.BF16 R16, R40.reuse, R46, R16 ;  /* 0x0000002e2810723c */ /* 0x040fe20000041810 */
[----:B------:R-:W2:Y:S02]  /*7fd0*/  LDSM.16.MT88.4 R44, [R161+0x7800] ;  /* 0x00780000a12c783b */ /* 0x000ea40000004200 */
[----:B------:R-:W3:Y:S05]  /*7fe0*/  MUFU.EX2 R106, R106 ;  /* 0x0000006a006a7308 */ /* 0x000eea0000000800 */
[C---:B------:R-:W-:Y:S05]  /*7ff0*/  HMMA.16816.F32.BF16 R20, R40.reuse, R52, R20 ;  /* 0x000000342814723c */ /* 0x040fea0000041814 */
        /* <DEDUP_REMOVED lines=9> */
[----:B----4-:R-:W-:Y:S03]  /*8090*/  F2FP.BF16.PACK_AB R41, R82, R89 ;  /* 0x000000595229723e */ /* 0x010fe600000010ff */
[----:B-1----:R-:W-:Y:S01]  /*80a0*/  F2FP.BF16.PACK_AB R42, R90, R83 ;  /* 0x000000535a2a723e */ /* 0x002fe200000010ff */
[----:B------:R-:W1:Y:S01]  /*80b0*/  MUFU.EX2 R110, R110 ;  /* 0x0000006e006e7308 */ /* 0x000e620000000800 */
[----:B---3--:R-:W-:Y:S01]  /*80c0*/  F2FP.BF16.PACK_AB R43, R106, R91 ;  /* 0x0000005b6a2b723e */ /* 0x008fe200000010ff */
[----:B------:R-:W-:Y:S04]  /*80d0*/  FADD.FTZ R89, R89, R74 ;  /* 0x0000004a59597221 */ /* 0x000fe80000010000 */
[----:B------:R-:W-:Y:S02]  /*80e0*/  FADD.FTZ R82, R82, R89 ;  /* 0x0000005952527221 */ /* 0x000fe40000010000 */
[C---:B--2---:R-:W-:Y:S02]  /*80f0*/  HMMA.16816.F32.BF16 R4, R40.reuse, R44, R4 ;  /* 0x0000002c2804723c */ /* 0x044fe40000041804 */
[----:B------:R-:W-:Y:S01]  /*8100*/  MUFU.EX2 R111, R111 ;  /* 0x0000006f006f7308 */ /* 0x000fe20000000800 */
[----:B------:R-:W-:Y:S04]  /*8110*/  FADD.FTZ R91, R91, R82 ;  /* 0x000000525b5b7221 */ /* 0x000fe80000010000 */
[----:B------:R-:W-:Y:S01]  /*8120*/  FADD.FTZ R106, R106, R91 ;  /* 0x0000005b6a6a7221 */ /* 0x000fe20000010000 */
[C---:B------:R-:W-:Y:S01]  /*8130*/  HMMA.16816.F32.BF16 R8, R40.reuse, R46, R8 ;  /* 0x0000002e2808723c */ /* 0x040fe20000041808 */
[----:B------:R-:W2:Y:S03]  /*8140*/  LDSM.16.MT88.4 R44, [R161+0x8000] ;  /* 0x00800000a12c783b */ /* 0x000ea60000004200 */
[----:B------:R-:W3:Y:S04]  /*8150*/  MUFU.EX2 R112, R112 ;  /* 0x0000007000707308 */ /* 0x000ee80000000800 */
[C---:B------:R-:W-:Y:S06]  /*8160*/  HMMA.16816.F32.BF16 R12, R40.reuse, R48, R12 ;  /* 0x00000030280c723c */ /* 0x040fec000004180c */
[----:B------:R-:W-:Y:S02]  /*8170*/  MUFU.EX2 R113, R113 ;  /* 0x0000007100717308 */ /* 0x000fe40000000800 */
[C---:B------:R-:W-:Y:S01]  /*8180*/  HMMA.16816.F32.BF16 R16, R40.reuse, R50, R16 ;  /* 0x000000322810723c */ /* 0x040fe20000041810 */
[----:B------:R-:W4:Y:S07]  /*8190*/  LDSM.16.MT88.4 R48, [R160+0x8000] ;  /* 0x00800000a030783b */ /* 0x000f2e0000004200 */
[C---:B-----5:R-:W-:Y:S01]  /*81a0*/  HMMA.16816.F32.BF16 R20, R40.reuse, R52, R20 ;  /* 0x000000342814723c */ /* 0x060fe20000041814 */
        /* <DEDUP_REMOVED lines=8> */
[----:B------:R-:W-:Y:S01]  /*8230*/  F2FP.BF16.PACK_AB R40, R107, R108 ;  /* 0x0000006c6b28723e */ /* 0x000fe200000010ff */
[----:B------:R-:W-:Y:S01]  /*8240*/  MUFU.EX2 R117, R117 ;  /* 0x0000007500757308 */ /* 0x000fe20000000800 */
[----:B-1----:R-:W-:Y:S03]  /*8250*/  F2FP.BF16.PACK_AB R41, R110, R109 ;  /* 0x0000006d6e29723e */ /* 0x002fe600000010ff */
[----:B---3--:R-:W-:Y:S01]  /*8260*/  F2FP.BF16.PACK_AB R42, R112, R111 ;  /* 0x0000006f702a723e */ /* 0x008fe200000010ff */
[----:B------:R-:W-:Y:S01]  /*8270*/  FADD.FTZ R109, R109, R106 ;  /* 0x0000006a6d6d7221 */ /* 0x000fe20000010000 */
[----:B-----5:R-:W-:Y:S03]  /*8280*/  F2FP.BF16.PACK_AB R43, R114, R113 ;  /* 0x00000071722b723e */ /* 0x020fe600000010ff */
[----:B------:R-:W-:Y:S01]  /*8290*/  FADD.FTZ R110, R110, R109 ;  /* 0x0000006d6e6e7221 */ /* 0x000fe20000010000 */
[----:B------:R-:W1:Y:S03]  /*82a0*/  MUFU.EX2 R118, R118 ;  /* 0x0000007600767308 */ /* 0x000e660000000800 */
[C---:B--2---:R-:W-:Y:S03]  /*82b0*/  HMMA.16816.F32.BF16 R4, R40.reuse, R44, R4 ;  /* 0x0000002c2804723c */ /* 0x044fe60000041804 */
[----:B------:R-:W-:Y:S04]  /*82c0*/  FADD.FTZ R113, R113, R110 ;  /* 0x0000006e71717221 */ /* 0x000fe80000010000 */
[----:B------:R-:W-:Y:S01]  /*82d0*/  MUFU.EX2 R119, R119 ;  /* 0x0000007700777308 */ /* 0x000fe20000000800 */
        /* <DEDUP_REMOVED lines=15> */
[----:B------:R-:W4:Y:S01]  /*83d0*/  LDSM.16.MT88.4 R56, [R158+0x8800] ;  /* 0x008800009e38783b */ /* 0x000f220000004200 */
[----:B------:R-:W4:Y:S05]  /*83e0*/  MUFU.EX2 R124, R124 ;  /* 0x0000007c007c7308 */ /* 0x000f2a0000000800 */
[----:B------:R-:W-:Y:S02]  /*83f0*/  F2FP.BF16.PACK_AB R40, R116, R115 ;  /* 0x000000737428723e */ /* 0x000fe400000010ff */
[----:B-1----:R-:W-:Y:S03]  /*8400*/  F2FP.BF16.PACK_AB R41, R118, R117 ;  /* 0x000000757629723e */ /* 0x002fe600000010ff */
[----:B---3--:R-:W-:Y:S01]  /*8410*/  F2FP.BF16.PACK_AB R42, R120, R119 ;  /* 0x00000077782a723e */ /* 0x008fe200000010ff */
[----:B------:R-:W-:Y:S01]  /*8420*/  MUFU.EX2 R38, R198 ;  /* 0x000000c600267308 */ /* 0x000fe20000000800 */
[----:B-----5:R-:W-:Y:S01]  /*8430*/  F2FP.BF16.PACK_AB R43, R122, R121 ;  /* 0x000000797a2b723e */ /* 0x020fe200000010ff */
[----:B------:R-:W-:Y:S04]  /*8440*/  FADD.FTZ R117, R117, R114 ;  /* 0x0000007275757221 */ /* 0x000fe80000010000 */
[----:B------:R-:W-:Y:S02]  /*8450*/  FADD.FTZ R118, R118, R117 ;  /* 0x0000007576767221 */ /* 0x000fe40000010000 */
[C---:B--2---:R-:W-:Y:S02]  /*8460*/  HMMA.16816.F32.BF16 R4, R40.reuse, R44, R4 ;  /* 0x0000002c2804723c */ /* 0x044fe40000041804 */
[----:B------:R-:W1:Y:S06]  /*8470*/  MUFU.EX2 R125, R125 ;  /* 0x0000007d007d7308 */ /* 0x000e6c0000000800 */
[C---:B------:R-:W-:Y:S01]  /*8480*/  HMMA.16816.F32.BF16 R8, R40.reuse, R46, R8 ;  /* 0x0000002e2808723c */ /* 0x040fe20000041808 */
[----:B------:R-:W2:Y:S03]  /*8490*/  LDSM.16.MT88.4 R44, [R161+0x9000] ;  /* 0x00900000a12c783b */ /* 0x000ea60000004200 */
[----:B------:R-:W-:Y:S04]  /*84a0*/  MUFU.EX2 R126, R126 ;  /* 0x0000007e007e7308 */ /* 0x000fe80000000800 */
[C---:B----4-:R-:W-:Y:S06]  /*84b0*/  HMMA.16816.F32.BF16 R12, R40.reuse, R48, R12 ;  /* 0x00000030280c723c */ /* 0x050fec000004180c */
        /* <DEDUP_REMOVED lines=9> */
[----:B------:R-:W-:Y:S02]  /*8550*/  MUFU.EX2 R130, R130 ;  /* 0x0000008200827308 */ /* 0x000fe40000000800 */
[--C-:B------:R-:W-:Y:S01]  /*8560*/  FFMA.FTZ R56, R188, c[0x0][0x23c], -R39.reuse ;  /* 0x00008f00bc387a23 */ /* 0x100fe20000010827 */
[----:B------:R-:W-:Y:S04]  /*8570*/  HMMA.16816.F32.BF16 R32, R40, R58, R32 ;  /* 0x0000003a2820723c */ /* 0x000fe80000041820 */
[----:B------:R-:W-:Y:S02]  /*8580*/  FFMA.FTZ R39, R3, c[0x0][0x23c], -R39 ;  /* 0x00008f0003277a23 */ /* 0x000fe40000010827 */
[--C-:B------:R-:W-:Y:S01]  /*8590*/  FFMA.FTZ R57, R187, c[0x0][0x23c], -R66.reuse ;  /* 0x00008f00bb397a23 */ /* 0x100fe20000010842 */
[----:B------:R-:W-:Y:S01]  /*85a0*/  F2FP.BF16.PACK_AB R40, R124, R123 ;  /* 0x0000007b7c28723e */ /* 0x000fe200000010ff */
[----:B------:R-:W-:Y:S01]  /*85b0*/  MUFU.EX2 R37, R37 ;  /* 0x0000002500257308 */ /* 0x000fe20000000800 */
[----:B-1----:R-:W-:Y:S03]  /*85c0*/  F2FP.BF16.PACK_AB R41, R125, R38 ;  /* 0x000000267d29723e */ /* 0x002fe600000010ff */
[----:B---3--:R-:W-:Y:S01]  /*85d0*/  F2FP.BF16.PACK_AB R42, R127, R126 ;  /* 0x0000007e7f2a723e */ /* 0x008fe200000010ff */
[--C-:B------:R-:W-:Y:S01]  /*85e0*/  FFMA.FTZ R58, R186, c[0x0][0x23c], -R66.reuse ;  /* 0x00008f00ba3a7a23 */ /* 0x100fe20000010842 */
[----:B--2---:R-:W-:Y:S01]  /*85f0*/  F2FP.BF16.PACK_AB R43, R129, R128 ;  /* 0x00000080812b723e */ /* 0x004fe200000010ff */
[----:B------:R-:W-:Y:S03]  /*8600*/  FFMA.FTZ R66, R171, c[0x0][0x23c], -R66 ;  /* 0x00008f00ab427a23 */ /* 0x000fe60000010842 */
[----:B------:R-:W1:Y:S03]  /*8610*/  MUFU.EX2 R57, R57 ;  /* 0x0000003900397308 */ /* 0x000e660000000800 */
[C---:B------:R-:W-:Y:S07]  /*8620*/  HMMA.16816.F32.BF16 R4, R40.reuse, R44, R4 ;  /* 0x0000002c2804723c */ /* 0x040fee0000041804 */
[----:B------:R-:W2:Y:S01]  /*8630*/  MUFU.EX2 R56, R56 ;  /* 0x0000003800387308 */ /* 0x000ea20000000800 */
[C---:B------:R-:W-:Y:S01]  /*8640*/  HMMA.16816.F32.BF16 R8, R40.reuse, R46, R8 ;  /* 0x0000002e2808723c */ /* 0x040fe20000041808 */
[----:B------:R-:W3:Y:S07]  /*8650*/  LDSM.16.MT88.4 R44, [R158+0x9000] ;  /* 0x009000009e2c783b */ /* 0x000eee0000004200 */
[C---:B----4-:R-:W-:Y:S01]  /*8660*/  HMMA.16816.F32.BF16 R12, R40.reuse, R48, R12 ;  /* 0x00000030280c723c */ /* 0x050fe2000004180c */
[----:B------:R-:W-:Y:S03]  /*8670*/  MUFU.EX2 R58, R58 ;  /* 0x0000003a003a7308 */ /* 0x000fe60000000800 */
[----:B-1----:R-:W-:Y:S03]  /*8680*/  F2FP.BF16.PACK_AB R68, R57, R130 ;  /* 0x000000823944723e */ /* 0x002fe600000010ff */
[----:B------:R-:W-:Y:S01]  /*8690*/  FADD.FTZ R49, R63, R64 ;  /* 0x000000403f317221 */ /* 0x000fe20000010000 */
[C---:B------:R-:W-:Y:S03]  /*86a0*/  HMMA.16816.F32.BF16 R16, R40.reuse, R50, R16 ;  /* 0x000000322810723c */ /* 0x040fe60000041810 */
[----:B------:R-:W1:Y:S01]  /*86b0*/  MUFU.EX2 R185, R66 ;  /* 0x0000004200b97308 */ /* 0x000e620000000800 */
[----:B------:R-:W-:Y:S02]  /*86c0*/  FADD.FTZ R49, R92, R49 ;  /* 0x000000315c317221 */ /* 0x000fe40000010000 */
[----:B------:R-:W4:Y:S02]  /*86d0*/  LDSM.16.MT88.4 R92, [R161+0x9800] ;  /* 0x00980000a15c783b */ /* 0x000f240000004200 */
[C---:B-----5:R-:W-:Y:S04]  /*86e0*/  HMMA.16816.F32.BF16 R20, R40.reuse, R52, R20 ;  /* 0x000000342814723c */ /* 0x060fe80000041814 */
[----:B------:R-:W-:Y:S01]  /*86f0*/  FADD.FTZ R84, R84, R49 ;  /* 0x0000003154547221 */ /* 0x000fe20000010000 */
[----:B------:R-:W-:Y:S03]  /*8700*/  MUFU.EX2 R36, R36 ;  /* 0x0000002400247308 */ /* 0x000fe60000000800 */
[C---:B------:R-:W-:Y:S04]  /*8710*/  HMMA.16816.F32.BF16 R24, R40.reuse, R54, R24 ;  /* 0x000000362818723c */ /* 0x040fe80000041818 */
[----:B------:R-:W-:Y:S02]  /*8720*/  FADD.FTZ R81, R81, R84 ;  /* 0x0000005451517221 */ /* 0x000fe40000010000 */
[----:B------:R-:W5:Y:S01]  /*8730*/  LDSM.16.MT88.4 R84, [R160+0x9800] ;  /* 0x00980000a054783b */ /* 0x000f620000004200 */
[----:B------:R-:W4:Y:S01]  /*8740*/  MUFU.EX2 R39, R39 ;  /* 0x0000002700277308 */ /* 0x000f220000000800 */
[----:B------:R-:W-:Y:S01]  /*8750*/  FADD.FTZ R72, R72, R81 ;  /* 0x0000005148487221 */ /* 0x000fe20000010000 */
[C---:B---3--:R-:W-:Y:S03]  /*8760*/  HMMA.16816.F32.BF16 R28, R40.reuse, R44, R28 ;  /* 0x0000002c281c723c */ /* 0x048fe6000004181c */
[----:B------:R-:W-:Y:S04]  /*8770*/  FADD.FTZ R69, R69, R72 ;  /* 0x0000004845457221 */ /* 0x000fe80000010000 */
[----:B------:R-:W-:Y:S01]  /*8780*/  FADD.FTZ R70, R70, R69 ;  /* 0x0000004546467221 */ /* 0x000fe20000010000 */
[----:B------:R-:W-:Y:S04]  /*8790*/  HMMA.16816.F32.BF16 R32, R40, R46, R32 ;  /* 0x0000002e2820723c */ /* 0x000fe80000041820 */
[----:B------:R-:W-:Y:S01]  /*87a0*/  FADD.FTZ R70, R73, R70 ;  /* 0x0000004649467221 */ /* 0x000fe20000010000 */
[----:B--2---:R-:W-:Y:S03]  /*87b0*/  F2FP.BF16.PACK_AB R69, R56, R37 ;  /* 0x000000253845723e */ /* 0x004fe600000010ff */
[----:B------:R-:W-:Y:S01]  /*87c0*/  FADD.FTZ R3, R79, R70 ;  /* 0x000000464f037221 */ /* 0x000fe20000010000 */
[----:B-1----:R-:W-:Y:S01]  /*87d0*/  F2FP.BF16.PACK_AB R70, R185, R58 ;  /* 0x0000003ab946723e */ /* 0x002fe200000010ff */
[----:B------:R-:W1:Y:S02]  /*87e0*/  LDSM.16.MT88.4 R76, [R159+0x9800] ;  /* 0x009800009f4c783b */ /* 0x000e640000004200 */
[----:B------:R-:W-:Y:S01]  /*87f0*/  FADD.FTZ R80, R80, R3 ;  /* 0x0000000350507221 */ /* 0x000fe20000010000 */
[----:B----4-:R-:W-:Y:S01]  /*8800*/  F2FP.BF16.PACK_AB R71, R39, R36 ;  /* 0x000000242747723e */ /* 0x010fe200000010ff */
        /* <DEDUP_REMOVED lines=8> */
[----:B------:R-:W-:Y:S01]  /*8890*/  FADD.FTZ R108, R108, R83 ;  /* 0x000000536c6c7221 */ /* 0x000fe20000010000 */
[----:B------:R-:W-:Y:S01]  /*88a0*/  IADD3 R3, R183, -0x1, RZ ;  /* 0xffffffffb7037810 */ /* 0x000fe20007ffe0ff */
[----:B------:R-:W-:Y:S02]  /*88b0*/  FADD.FTZ R125, R125, R38 ;  /* 0x000000267d7d7221 */ /* 0x000fe40000010000 */
[C---:B-----5:R-:W-:Y:S04]  /*88c0*/  HMMA.16816.F32.BF16 R88, R68.reuse, R84, R12 ;  /* 0x000000544458723c */ /* 0x060fe8000004180c */
[----:B------:R-:W-:Y:S01]  /*88d0*/  FADD.FTZ R108, R107, R108 ;  /* 0x0000006c6b6c7221 */ /* 0x000fe20000010000 */
[----:B------:R-:W-:Y:S03]  /*88e0*/  MOV R183, R3 ;  /* 0x0000000300b77202 */ /* 0x000fe60000000f00 */
[C---:B------:R-:W-:Y:S04]  /*88f0*/  HMMA.16816.F32.BF16 R84, R68.reuse, R86, R16 ;  /* 0x000000564454723c */ /* 0x040fe80000041810 */
[----:B------:R-:W-:Y:S04]  /*8900*/  FADD.FTZ R111, R111, R108 ;  /* 0x0000006c6f6f7221 */ /* 0x000fe80000010000 */
[----:B------:R-:W-:Y:S01]  /*8910*/  FADD.FTZ R112, R112, R111 ;  /* 0x0000006f70707221 */ /* 0x000fe20000010000 */
[C---:B-1----:R-:W-:Y:S03]  /*8920*/  HMMA.16816.F32.BF16 R80, R68.reuse, R76, R20 ;  /* 0x0000004c4450723c */ /* 0x042fe60000041814 */
        /* <DEDUP_REMOVED lines=22> */
.L_x_6228:
        /* <DEDUP_REMOVED lines=152> */
.L_x_6234:
[----:B------:R-:W-:Y:S05]  /*9410*/  BSYNC B0 ;  /* 0x0000000000007941 */ /* 0x000fea0003800000 */
.L_x_6233:
        /* <DEDUP_REMOVED lines=43> */
.L_x_6235:
        /* <DEDUP_REMOVED lines=11> */
.L_x_7915:


//--------------------- .text._ZN5flash24flash_fwd_splitkv_kernelI23Flash_fwd_kernel_traitsILi64ELi64ELi128ELi4ELb0ELb0EN7cutlass10bfloat16_tE19Flash_kernel_traitsILi64ELi64ELi128ELi4ES3_EELb1ELb0ELb0ELb1ELb1ELb0ELb1ELb0EEEvNS_16Flash_fwd_paramsE --------------------------
	.section	.text._ZN5flash24flash_fwd_splitkv_kernelI23Flash_fwd_kernel_traitsILi64ELi64ELi128ELi4ELb0ELb0EN7cutlass10bfloat16_tE19Flash_kernel_traitsILi64ELi64ELi128ELi4ES3_EELb1ELb0ELb0ELb1ELb1ELb0ELb1ELb0EEEvNS_16Flash_fwd_paramsE,"ax",@progbits
	.sectioninfo	@"SHI_REGISTERS=190"
	.align	128
        .global         _ZN5flash24flash_fwd_splitkv_kernelI23Flash_fwd_kernel_traitsILi64ELi64ELi128ELi4ELb0ELb0EN7cutlass10bfloat16_tE19Flash_kernel_traitsILi64ELi64ELi128ELi4ES3_EELb1ELb0ELb0ELb1ELb1ELb0ELb1ELb0EEEvNS_16Flash_fwd_paramsE
        .type           _ZN5flash24flash_fwd_splitkv_kernelI23Flash_fwd_kernel_traitsILi64ELi64ELi128ELi4ELb0ELb0EN7cutlass10bfloat16_tE19Flash_kernel_traitsILi64ELi64ELi128ELi4ES3_EELb1ELb0ELb0ELb1ELb1ELb0ELb1ELb0EEEvNS_16Flash_fwd_paramsE,@function
        .size           _ZN5flash24flash_fwd_splitkv_kernelI23Flash_fwd_kernel_traitsILi64ELi64ELi128ELi4ELb0ELb0EN7cutlass10bfloat16_tE19Flash_kernel_traitsILi64ELi64ELi128ELi4ES3_EELb1ELb0ELb0ELb1ELb1ELb0ELb1ELb0EEEvNS_16Flash_fwd_paramsE,(.L_x_7916 - _ZN5flash24flash_fwd_splitkv_kernelI23Flash_fwd_kernel_traitsILi64ELi64ELi128ELi4ELb0ELb0EN7cutlass10bfloat16_tE19Flash_kernel_traitsILi64ELi64ELi128ELi4ES3_EELb1ELb0ELb0ELb1ELb1ELb0ELb1ELb0EEEvNS_16Flash_fwd_paramsE)
        .other          _ZN5flash24flash_fwd_splitkv_kernelI23Flash_fwd_kernel_traitsILi64ELi64ELi128ELi4ELb0ELb0EN7cutlass10bfloat16_tE19Flash_kernel_traitsILi64ELi64ELi128ELi4ES3_EELb1ELb0ELb0ELb1ELb1ELb0ELb1ELb0EEEvNS_16Flash_fwd_paramsE,@"STO_CUDA_ENTRY STV_DEFAULT"
_ZN5flash24flash_fwd_splitkv_kernelI23Flash_fwd_kernel_traitsILi64ELi64ELi128ELi4ELb0ELb0EN7cutlass10bfloat16_tE19Flash_kernel_traitsILi64ELi64ELi128ELi4ES3_EELb1ELb0ELb0ELb1ELb1ELb0ELb1ELb0EEEvNS_16Flash_fwd_paramsE:
.text._ZN5flash24flash_fwd_splitkv_kernelI23Flash_fwd_kernel_traitsILi64ELi64ELi128ELi4ELb0ELb0EN7cutlass10bfloat16_tE19Flash_kernel_traitsILi64ELi64ELi128ELi4ES3_EELb1ELb0ELb0ELb1ELb1ELb0ELb1ELb0EEEvNS_16Flash_fwd_paramsE:
        /* <DEDUP_REMOVED lines=9> */
[----:B------:R-:W-:Y:S01]  /*0090*/  ISETP.NE.AND.EX P0, PT, RZ, c[0x0][0x25c], PT, P0 ;  /* 0x00009700ff007a0c */ /* 0x000fe20003f05300 */
[----:B-1----:R-:W1:Y:S02]  /*00a0*/  MUFU.RCP R4, R6 ;  /* 0x0000000600047308 */ /* 0x002e640000001000 */
[----:B-1----:R-:W-:-:S06]  /*00b0*/  IADD3 R4, R4, 0xffffffe, RZ ;  /* 0x0ffffffe04047810 */ /* 0x002fcc0007ffe0ff */
[----:B------:R-:W1:Y:S02]  /*00c0*/  F2I.FTZ.U32.TRUNC.NTZ R3, R4 ;  /* 0x0000000400037305 */ /* 0x000e64000021f000 */
[----:B-1----:R-:W-:-:S04]  /*00d0*/  IMAD.MOV R2, RZ, RZ, -R3 ;  /* 0x000000ffff027224 */ /* 0x002fc800078e0a03 */
[----:B------:R-:W-:Y:S02]  /*00e0*/  IMAD R5, R2, c[0x0][0x1c0], RZ ;  /* 0x0000700002057a24 */ /* 0x000fe400078e02ff */
[----:B------:R-:W-:-:S04]  /*00f0*/  IMAD.MOV.U32 R2, RZ, RZ, RZ ;  /* 0x000000ffff027224 */ /* 0x000fc800078e00ff */
        /* <DEDUP_REMOVED lines=15> */
[----:B------:R-:W2:Y:S01]  /*01f0*/  @P0 LDG.E R117, [R8.64] ;  /* 0x0000000a08750981 */ /* 0x000ea2000c1e1900 */
[----:B------:R-:W-:Y:S01]  /*0200*/  @!P0 ISETP.NE.U32.AND P2, PT, RZ, c[0x0][0x268], PT ;  /* 0x00009a00ff008a0c */ /* 0x000fe20003f45070 */
[----:B------:R-:W-:Y:S02]  /*0210*/  IMAD.MOV R17, RZ, RZ, -R164 ;  /* 0x000000ffff117224 */ /* 0x000fe400078e0aa4 */
[----:B------:R-:W1:Y:S01]  /*0220*/  S2R R5, SR_CTAID.X ;  /* 0x0000000000057919 */ /* 0x000e620000002500 */
[----:B------:R-:W-:Y:S01]  /*0230*/  @!P0 ISETP.NE.AND.EX P2, PT, RZ, c[0x0][0x26c], PT, P2 ;  /* 0x00009b00ff008a0c */ /* 0x000fe20003f45320 */
[----:B------:R-:W-:-:S03]  /*0240*/  IMAD R17, R17, c[0x0][0x1c0], R0 ;  /* 0x0000700011117a24 */ /* 0x000fc600078e0200 */
[----:B------:R-:W-:Y:S01]  /*0250*/  @!P0 SEL R3, RZ, c[0x0][0x21c], !P2 ;  /* 0x00008700ff038a07 */ /* 0x000fe20005000000 */
[----:B-1----:R-:W-:-:S05]  /*0260*/  IMAD.SHL.U32 R121, R5, 0x40, RZ ;  /* 0x0000004005797824 */ /* 0x002fca00078e00ff */
        /* <DEDUP_REMOVED lines=13> */
[----:B------:R-:W-:Y:S02]  /*0340*/  IADD3 R4, R4, -0x1, RZ ;  /* 0xffffffff04047810 */ /* 0x000fe40007ffe0ff */
[----:B--2---:R-:W-:Y:S02]  /*0350*/  IADD3 R6, R6, 0xffffffe, RZ ;  /* 0x0ffffffe06067810 */ /* 0x004fe40007ffe0ff */
[----:B------:R-:W-:Y:S02]  /*0360*/  IABS R0, R4 ;  /* 0x0000000400007213 */ /* 0x000fe40000000000 */
[----:B------:R-:W2:Y:S01]  /*0370*/  F2I.FTZ.U32.TRUNC.NTZ R7, R6 ;  /* 0x0000000600077305 */ /* 0x000ea2000021f000 */
[----:B------:R-:W-:-:S04]  /*0380*/  LOP3.LUT R4, R4, c[0x0][0x10], RZ, 0x3c, !PT ;  /* 0x0000040004047a12 */ /* 0x000fc800078e3cff */
[----:B------:R-:W-:Y:S02]  /*0390*/  ISETP.GE.AND P0, PT, R4, RZ, PT ;  /* 0x000000ff0400720c */ /* 0x000fe40003f06270 */
[----:B------:R-:W-:-:S04]  /*03a0*/  IADD3 R4, R121, 0xbf, RZ ;  /* 0x000000bf79047810 */ /* 0x000fc80007ffe0ff */
[----:B------:R-:W-:-:S04]  /*03b0*/  IADD3 R9, R117, -c[0x0][0x214], R4 ;  /* 0x8000850075097a10 */ /* 0x000fc80007ffe004 */
[----:B------:R-:W-:Y:S01]  /*03c0*/  IADD3 R9, R9, c[0x0][0x2e8], RZ ;  /* 0x0000ba0009097a10 */ /* 0x000fe20007ffe0ff */
[----:B--2---:R-:W-:Y:S02]  /*03d0*/  IMAD.MOV R2, RZ, RZ, -R7 ;  /* 0x000000ffff027224 */ /* 0x004fe400078e0a07 */
[----:B------:R-:W-:Y:S01]  /*03e0*/  IMAD.MOV.U32 R6, RZ, RZ, RZ ;  /* 0x000000ffff067224 */ /* 0x000fe200078e00ff */
[----:B------:R-:W-:Y:S01]  /*03f0*/  SHF.R.S32.HI R112, RZ, 0x1f, R9 ;  /* 0x0000001fff707819 */ /* 0x000fe20000011409 */
[----:B------:R-:W-:-:S03]  /*0400*/  IMAD R2, R2, R3, RZ ;  /* 0x0000000302027224 */ /* 0x000fc600078e02ff */
[----:B------:R-:W-:Y:S01]  /*0410*/  LEA.HI R112, R112, R9, RZ, 0x7 ;  /* 0x0000000970707211 */ /* 0x000fe200078f38ff */
[----:B------:R-:W-:-:S03]  /*0420*/  IMAD.HI.U32 R7, R7, R2, R6 ;  /* 0x0000000207077227 */ /* 0x000fc600078e0006 */
[----:B------:R-:W-:Y:S01]  /*0430*/  SHF.R.S32.HI R112, RZ, 0x7, R112 ;  /* 0x00000007ff707819 */ /* 0x000fe20000011470 */
        /* <DEDUP_REMOVED lines=9> */
[----:B------:R-:W2:Y:S01]  /*04d0*/  S2R R3, SR_CTAID.Y ;  /* 0x0000000000037919 */ /* 0x000ea20000002600 */
[----:B------:R-:W-:-:S04]  /*04e0*/  IADD3 R2, R117, 0x7f, RZ ;  /* 0x0000007f75027810 */ /* 0x000fc80007ffe0ff */
[----:B------:R-:W-:-:S04]  /*04f0*/  SHF.R.S32.HI R7, RZ, 0x1f, R2 ;  /* 0x0000001fff077819 */ /* 0x000fc80000011402 */
[----:B------:R-:W-:Y:S02]  /*0500*/  LEA.HI R7, R7, R2, RZ, 0x7 ;  /* 0x0000000207077211 */ /* 0x000fe400078f38ff */
[----:B------:R-:W-:Y:S02]  /*0510*/  @P2 IADD3 R0, R0, 0x1, RZ ;  /* 0x0000000100002810 */ /* 0x000fe40007ffe0ff */
[----:B------:R-:W-:-:S03]  /*0520*/  SHF.R.S32.HI R7, RZ, 0x7, R7 ;  /* 0x00000007ff077819 */ /* 0x000fc60000011407 */
        /* <DEDUP_REMOVED lines=11> */
[----:B------:R-:W-:Y:S01]  /*05e0*/  LEA.HI R0, R5, R118, RZ, 0x4 ;  /* 0x0000007605007211 */ /* 0x000fe200078f20ff */
[----:B------:R-:W-:-:S03]  /*05f0*/  IMAD R2, R2, c[0x0][0x1c0], R17 ;  /* 0x0000700002027a24 */ /* 0x000fc600078e0211 */
[----:B------:R-:W-:Y:S01]  /*0600*/  LOP3.LUT R5, R0, 0x3ffffff0, RZ, 0xc0, !PT ;  /* 0x3ffffff000057812 */ /* 0x000fe200078ec0ff */
[----:B------:R-:W-:Y:S01]  /*0610*/  IMAD R3, R2, c[0x0][0x214], R121 ;  /* 0x0000850002037a24 */ /* 0x000fe200078e0279 */
[----:B------:R-:W-:Y:S02]  /*0620*/  SHF.R.S32.HI R0, RZ, 0x4, R0 ;  /* 0x00000004ff007819 */ /* 0x000fe40000011400 */
[----:B------:R-:W-:Y:S01]  /*0630*/  IADD3 R121, -R121, c[0x0][0x214], RZ ;  /* 0x0000850079797a10 */ /* 0x000fe20007ffe1ff */
[----:B------:R-:W-:Y:S01]  /*0640*/  IMAD.IADD R5, R118, 0x1, -R5 ;  /* 0x0000000176057824 */ /* 0x000fe200078e0a05 */
[C---:B------:R-:W-:Y:S01]  /*0650*/  IADD3 R8, R0.reuse, 0x8, RZ ;  /* 0x0000000800087810 */ /* 0x040fe20007ffe0ff */
[----:B------:R-:W-:Y:S01]  /*0660*/  IMAD R2, R3, c[0x0][0x22c], RZ ;  /* 0x00008b0003027a24 */ /* 0x000fe200078e02ff */
[-C--:B------:R-:W-:Y:S01]  /*0670*/  ISETP.GE.OR P5, PT, R0, R121.reuse, P6 ;  /* 0x000000790000720c */ /* 0x080fe200037a6670 */
[----:B------:R-:W-:Y:S01]  /*0680*/  IMAD.SHL.U32 R4, R5, 0x4, RZ ;  /* 0x0000000405047824 */ /* 0x000fe200078e00ff */
[----:B------:R-:W-:-:S02]  /*0690*/  ISETP.GE.OR P4, PT, R8, R121, P6 ;  /* 0x000000790800720c */ /* 0x000fc40003786670 */
[----:B------:R-:W-:Y:S02]  /*06a0*/  IADD3 R6, R0, 0x10, RZ ;  /* 0x0000001000067810 */ /* 0x000fe40007ffe0ff */
[--C-:B------:R-:W-:Y:S02]  /*06b0*/  SHF.R.S32.HI R5, RZ, 0x1f, R4.reuse ;  /* 0x0000001fff057819 */ /* 0x100fe40000011404 */
[-C--:B------:R-:W-:Y:S02]  /*06c0*/  ISETP.GE.OR P3, PT, R6, R121.reuse, P6 ;  /* 0x000000790600720c */ /* 0x080fe40003766670 */
[C---:B------:R-:W-:Y:S01]  /*06d0*/  IADD3 R10, R0.reuse, 0x18, RZ ;  /* 0x00000018000a7810 */ /* 0x040fe20007ffe0ff */
[C---:B------:R-:W-:Y:S01]  /*06e0*/  IMAD.WIDE R4, R0.reuse, 0x40, R4 ;  /* 0x0000004000047825 */ /* 0x040fe200078e0204 */
[----:B------:R-:W-:Y:S02]  /*06f0*/  IADD3 R6, R0, 0x20, RZ ;  /* 0x0000002000067810 */ /* 0x000fe40007ffe0ff */
[----:B------:R-:W-:Y:S01]  /*0700*/  ISETP.GE.OR P2, PT, R10, R121, P6 ;  /* 0x000000790a00720c */ /* 0x000fe20003746670 */
[----:B------:R-:W-:Y:S01]  /*0710*/  @!P4 IMAD.MOV.U32 R11, RZ, RZ, -0x800000 ;  /* 0xff800000ff0bc424 */ /* 0x000fe200078e00ff */
[----:B------:R-:W-:-:S02]  /*0720*/  IADD3 R7, P0, R2, R4, RZ ;  /* 0x0000000402077210 */ /* 0x000fc40007f1e0ff */
[----:B------:R-:W-:Y:S02]  /*0730*/  IADD3 R4, R0, 0x28, RZ ;  /* 0x0000002800047810 */ /* 0x000fe40007ffe0ff */
[----:B------:R-:W-:Y:S02]  /*0740*/  LEA.HI.X.SX32 R2, R2, R5, 0x1, P0 ;  /* 0x0000000502027211 */ /* 0x000fe400000f0eff */
[----:B------:R-:W-:Y:S02]  /*0750*/  LEA R12, P1, R7, c[0x0][0x1d8], 0x2 ;  /* 0x00007600070c7a11 */ /* 0x000fe400078210ff */
[----:B------:R-:W-:Y:S02]  /*0760*/  SHF.R.S32.HI R5, RZ, 0x1f, R3 ;  /* 0x0000001fff057819 */ /* 0x000fe40000011403 */
[----:B------:R-:W-:Y:S02]  /*0770*/  IADD3 R3, P0, R3, R0, RZ ;  /* 0x0000000003037210 */ /* 0x000fe40007f1e0ff */
[----:B------:R-:W-:Y:S01]  /*0780*/  LEA.HI.X R13, R7, c[0x0][0x1dc], R2, 0x2, P1 ;  /* 0x00007700070d7a11 */ /* 0x000fe200008f1402 */
[----:B------:R-:W-:Y:S01]  /*0790*/  @!P5 IMAD.MOV.U32 R7, RZ, RZ, -0x800000 ;  /* 0xff800000ff07d424 */ /* 0x000fe200078e00ff */
[----:B------:R-:W-:Y:S01]  /*07a0*/  LEA.HI.X.SX32 R2, R0, R5, 0x1, P0 ;  /* 0x0000000500027211 */ /* 0x000fe200000f0eff */
[----:B------:R-:W-:Y:S01]  /*07b0*/  @!P2 IMAD.MOV.U32 R5, RZ, RZ, -0x800000 ;  /* 0xff800000ff05a424 */ /* 0x000fe200078e00ff */
[C---:B------:R-:W-:Y:S01]  /*07c0*/  LEA R8, P0, R3.reuse, c[0x0][0x208], 0x2 ;  /* 0x0000820003087a11 */ /* 0x040fe200078010ff */
[----:B------:R1:W-:Y:S01]  /*07d0*/  STG.E.128 [R12.64], RZ ;  /* 0x000000ff0c007986 */ /* 0x0003e2000c101d0a */
[----:B------:R-:W-:Y:S01]  /*07e0*/  ISETP.GE.OR P1, PT, R6, R121, P6 ;  /* 0x000000790600720c */ /* 0x000fe20003726670 */
[----:B------:R-:W-:Y:S01]  /*07f0*/  @!P3 IMAD.MOV.U32 R6, RZ, RZ, -0x800000 ;  /* 0xff800000ff06b424 */ /* 0x000fe200078e00ff */
[----:B------:R-:W-:Y:S01]  /*0800*/  LEA.HI.X R9, R3, c[0x0][0x20c], R2, 0x2, P0 ;  /* 0x0000830003097a11 */ /* 0x000fe200000f1402 */
[----:B------:R1:W-:Y:S01]  /*0810*/  STG.E.128 [R12.64+0x800], RZ ;  /* 0x000800ff0c007986 */ /* 0x0003e2000c101d0a */
[----:B------:R-:W-:-:S02]  /*0820*/  IADD3 R2, R0, 0x30, RZ ;  /* 0x0000003000027810 */ /* 0x000fc40007ffe0ff */
[----:B------:R-:W-:Y:S01]  /*0830*/  ISETP.GE.OR P0, PT, R4, R121, P6 ;  /* 0x000000790400720c */ /* 0x000fe20003706670 */
[----:B------:R1:W-:Y:S01]  /*0840*/  STG.E.128 [R12.64+0x1000], RZ ;  /* 0x001000ff0c007986 */ /* 0x0003e2000c101d0a */
[----:B------:R-:W-:-:S03]  /*0850*/  IADD3 R0, R0, 0x38, RZ ;  /* 0x0000003800007810 */ /* 0x000fc60007ffe0ff */
[----:B------:R1:W-:Y:S02]  /*0860*/  STG.E.128 [R12.64+0x1800], RZ ;  /* 0x001800ff0c007986 */ /* 0x0003e4000c101d0a */
[----:B------:R-:W-:Y:S02]  /*0870*/  @!P1 IMAD.MOV.U32 R4, RZ, RZ, -0x800000 ;  /* 0xff800000ff049424 */ /* 0x000fe400078e00ff */
[----:B------:R1:W-:Y:S04]  /*0880*/  STG.E.128 [R12.64+0x2000], RZ ;  /* 0x002000ff0c007986 */ /* 0x0003e8000c101d0a */
[----:B------:R1:W-:Y:S01]  /*0890*/  STG.E.128 [R12.64+0x2800], RZ ;  /* 0x002800ff0c007986 */ /* 0x0003e2000c101d0a */
[----:B------:R-:W-:-:S03]  /*08a0*/  @!P0 IMAD.MOV.U32 R3, RZ, RZ, -0x800000 ;  /* 0xff800000ff038424 */ /* 0x000fc600078e00ff */
[----:B------:R1:W-:Y:S04]  /*08b0*/  STG.E.128 [R12.64+0x3000], RZ ;  /* 0x003000ff0c007986 */ /* 0x0003e8000c101d0a */
[----:B------:R1:W-:Y:S04]  /*08c0*/  STG.E.128 [R12.64+0x3800], RZ ;  /* 0x003800ff0c007986 */ /* 0x0003e8000c101d0a */
[----:B------:R1:W-:Y:S01]  /*08d0*/  @!P5 STG.E [R8.64], R7 ;  /* 0x000000070800d986 */ /* 0x0003e2000c10190a */
[-C--:B------:R-:W-:Y:S02]  /*08e0*/  ISETP.GE.OR P5, PT, R2, R121.reuse, P6 ;  /* 0x000000790200720c */ /* 0x080fe400037a6670 */
[----:B------:R-:W-:Y:S01]  /*08f0*/  ISETP.GE.OR P6, PT, R0, R121, P6 ;  /* 0x000000790000720c */ /* 0x000fe200037c6670 */
[----:B------:R1:W-:Y:S04]  /*0900*/  @!P4 STG.E [R8.64+0x20], R11 ;  /* 0x0000200b0800c986 */ /* 0x0003e8000c10190a */
[----:B------:R1:W-:Y:S04]  /*0910*/  @!P3 STG.E [R8.64+0x40], R6 ;  /* 0x000040060800b986 */ /* 0x0003e8000c10190a */
[----:B------:R1:W-:Y:S02]  /*0920*/  @!P2 STG.E [R8.64+0x60], R5 ;  /* 0x000060050800a986 */ /* 0x0003e4000c10190a */
[----:B------:R-:W-:-:S02]  /*0930*/  @!P5 IMAD.MOV.U32 R2, RZ, RZ, -0x800000 ;  /* 0xff800000ff02d424 */ /* 0x000fc400078e00ff */
[----:B------:R1:W-:Y:S04]  /*0940*/  @!P1 STG.E [R8.64+0x80], R4 ;  /* 0x0000800408009986 */ /* 0x0003e8000c10190a */
[----:B------:R1:W-:Y:S04]  /*0950*/  @!P0 STG.E [R8.64+0xa0], R3 ;  /* 0x0000a00308008986 */ /* 0x0003e8000c10190a */
[----:B------:R1:W-:Y:S01]  /*0960*/  @!P5 STG.E [R8.64+0xc0], R2 ;  /* 0x0000c0020800d986 */ /* 0x0003e2000c10190a */
[----:B------:R-:W-:Y:S05]  /*0970*/  @P6 EXIT ;  /* 0x000000000000694d */ /* 0x000fea0003800000 */
[----:B-1----:R-:W-:-:S05]  /*0980*/  MOV R3, 0xff800000 ;  /* 0xff80000000037802 */ /* 0x002fca0000000f00 */
[----:B------:R-:W-:Y:S01]  /*0990*/  STG.E [R8.64+0xe0], R3 ;  /* 0x0000e00308007986 */ /* 0x000fe2000c10190a */
[----:B------:R-:W-:Y:S05]  /*09a0*/  EXIT ;  /* 0x000000000000794d */ /* 0x000fea0003800000 */
.L_x_6236:
        /* <DEDUP_REMOVED lines=19> */
.L_x_6237:
[----:B------:R-:W-:Y:S01]  /*0ae0*/  IABS R113, c[0x0][0x2d0] ;  /* 0x0000b40000717a13 */ /* 0x000fe20000000000 */
[----:B------:R-:W-:Y:S05]  /*0af0*/  @P6 BRA `(.L_x_6238) ;  /* 0x0000048000006947 */ /* 0x000fea0003800000 */
[----:B------:R-:W2:Y:S01]  /*0b00*/  I2F.RP R3, R113 ;  /* 0x0000007100037306 */ /* 0x000ea20000209400 */
[----:B------:R-:W-:-:S04]  /*0b10*/  LEA R9, R112, 0xffffff80, 0x7 ;  /* 0xffffff8070097811 */ /* 0x000fc800078e38ff */
[----:B------:R-:W-:-:S03]  /*0b20*/  IABS R0, R9 ;  /* 0x0000000900007213 */ /* 0x000fc60000000000 */
[----:B-12---:R-:W1:Y:S02]  /*0b30*/  MUFU.RCP R6, R3 ;  /* 0x0000000300067308 */ /* 0x006e640000001000 */
        /* <DEDUP_REMOVED lines=48> */
[----:B------:R-:W-:-:S04]  /*0e40*/  @!P1 LOP3.LUT R3, RZ, c[0x0][0x1c8], RZ, 0x33, !PT ;  /* 0x00007200ff039a12 */ /* 0x000fc800078e33ff */
[----:B------:R-:W-:Y:S02]  /*0e50*/  SHF.R.S32.HI R10, RZ, 0x1f, R3 ;  /* 0x0000001fff0a7819 */ /* 0x000fe40000011403 */
[----:B--2---:R-:W-:Y:S01]  /*0e60*/  SHF.R.S32.HI R13, RZ, 0x1f, R14 ;  /* 0x0000001fff0d7819 */ /* 0x004fe2000001140e */
[----:B------:R-:W-:-:S04]  /*0e70*/  IMAD.WIDE.U32 R6, R14, c[0x0][0x180], RZ ;  /* 0x000060000e067a25 */ /* 0x000fc800078e00ff */
[C---:B------:R-:W-:Y:S02]  /*0e80*/  IMAD R11, R13.reuse, c[0x0][0x180], RZ ;  /* 0x000060000d0b7a24 */ /* 0x040fe400078e02ff */
[----:B------:R-:W-:Y:S02]  /*0e90*/  IMAD R13, R13, c[0x0][0x188], RZ ;  /* 0x000062000d0d7a24 */ /* 0x000fe400078e02ff */
[----:B------:R-:W-:Y:S02]  /*0ea0*/  IMAD R2, R14, c[0x0][0x184], R11 ;  /* 0x000061000e027a24 */ /* 0x000fe400078e020b */
[----:B------:R-:W-:Y:S02]  /*0eb0*/  IMAD R11, R9, c[0x0][0x19c], R0 ;  /* 0x00006700090b7a24 */ /* 0x000fe400078e0200 */
[----:B------:R-:W-:Y:S01]  /*0ec0*/  IMAD R0, R10, c[0x0][0x1b0], RZ ;  /* 0x00006c000a007a24 */ /* 0x000fe200078e02ff */
[----:B------:R-:W-:Y:S01]  /*0ed0*/  IADD3 R7, R7, R2, RZ ;  /* 0x0000000207077210 */ /* 0x000fe20007ffe0ff */
[----:B------:R-:W-:-:S02]  /*0ee0*/  IMAD R13, R14, c[0x0][0x18c], R13 ;  /* 0x000063000e0d7a24 */ /* 0x000fc400078e020d */
[----:B------:R-:W-:-:S04]  /*0ef0*/  IMAD.WIDE.U32 R14, R14, c[0x0][0x188], RZ ;  /* 0x000062000e0e7a25 */ /* 0x000fc800078e00ff */
[----:B------:R-:W-:Y:S01]  /*0f00*/  IMAD.WIDE.U32 R6, R9, c[0x0][0x198], R6 ;  /* 0x0000660009067a25 */ /* 0x000fe200078e0006 */
[----:B------:R-:W-:-:S03]  /*0f10*/  IADD3 R13, R15, R13, RZ ;  /* 0x0000000d0f0d7210 */ /* 0x000fc60007ffe0ff */
[----:B------:R-:W-:Y:S02]  /*0f20*/  IMAD.IADD R7, R7, 0x1, R11 ;  /* 0x0000000107077824 */ /* 0x000fe400078e020b */
[C---:B------:R-:W-:Y:S02]  /*0f30*/  IMAD R11, R3.reuse, c[0x0][0x1b4], R0 ;  /* 0x00006d00030b7a24 */ /* 0x040fe400078e0200 */
[----:B------:R-:W-:-:S04]  /*0f40*/  IMAD.WIDE.U32 R6, R3, c[0x0][0x1b0], R6 ;  /* 0x00006c0003067a25 */ /* 0x000fc800078e0006 */
[----:B------:R-:W-:Y:S01]  /*0f50*/  IMAD.IADD R11, R7, 0x1, R11 ;  /* 0x00000001070b7824 */ /* 0x000fe200078e020b */
[----:B------:R-:W-:Y:S01]  /*0f60*/  MOV R12, R6 ;  /* 0x00000006000c7202 */ /* 0x000fe20000000f00 */
[----:B------:R-:W-:Y:S05]  /*0f70*/  BRA `(.L_x_6239) ;  /* 0x0000036000007947 */ /* 0x000fea0003800000 */
.L_x_6238:
[----:B-1----:R-:W-:Y:S02]  /*0f80*/  IABS R7, c[0x0][0x1c8] ;  /* 0x0000720000077a13 */ /* 0x002fe40000000000 */
[----:B------:R-:W-:Y:S02]  /*0f90*/  SHF.R.S32.HI R11, RZ, 0x1f, R18 ;  /* 0x0000001fff0b7819 */ /* 0x000fe40000011412 */
[----:B------:R-:W1:Y:S01]  /*0fa0*/  I2F.RP R6, R7 ;  /* 0x0000000700067306 */ /* 0x000e620000209400 */
        /* <DEDUP_REMOVED lines=34> */
[----:B------:R-:W-:Y:S02]  /*11d0*/  IMAD R7, R13, c[0x0][0x180], RZ ;  /* 0x000060000d077a24 */ /* 0x000fe400078e02ff */
[----:B------:R-:W-:Y:S01]  /*11e0*/  IMAD.WIDE.U32 R14, R2, c[0x0][0x180], R14 ;  /* 0x00006000020e7a25 */ /* 0x000fe200078e000e */
[----:B------:R-:W-:-:S03]  /*11f0*/  SHF.R.S32.HI R10, RZ, 0x1f, R3 ;  /* 0x0000001fff0a7819 */ /* 0x000fc60000011403 */
[----:B------:R-:W-:Y:S01]  /*1200*/  IMAD R0, R2, c[0x0][0x184], R7 ;  /* 0x0000610002007a24 */ /* 0x000fe200078e0207 */
[----:B------:R-:W-:Y:S01]  /*1210*/  IADD3 R7, R19, R6, RZ ;  /* 0x0000000613077210 */ /* 0x000fe20007ffe0ff */
[----:B------:R-:W-:Y:S01]  /*1220*/  IMAD R13, R13, c[0x0][0x188], RZ ;  /* 0x000062000d0d7a24 */ /* 0x000fe200078e02ff */
[----:B------:R-:W-:Y:S01]  /*1230*/  MOV R6, R18 ;  /* 0x0000001200067202 */ /* 0x000fe20000000f00 */
[----:B------:R-:W-:Y:S02]  /*1240*/  IMAD.IADD R15, R15, 0x1, R0 ;  /* 0x000000010f0f7824 */ /* 0x000fe400078e0200 */
[----:B------:R-:W-:Y:S02]  /*1250*/  IMAD R0, R10, c[0x0][0x1b0], RZ ;  /* 0x00006c000a007a24 */ /* 0x000fe400078e02ff */
[----:B------:R-:W-:-:S04]  /*1260*/  IMAD.WIDE.U32 R18, R2, c[0x0][0x188], R6 ;  /* 0x0000620002127a25 */ /* 0x000fc800078e0006 */
[----:B------:R-:W-:Y:S02]  /*1270*/  IMAD R13, R2, c[0x0][0x18c], R13 ;  /* 0x00006300020d7a24 */ /* 0x000fe400078e020d */
[----:B------:R-:W-:-:S03]  /*1280*/  IMAD.WIDE.U32 R6, R3, c[0x0][0x1b0], R14 ;  /* 0x00006c0003067a25 */ /* 0x000fc600078e000e */
[----:B------:R-:W-:Y:S01]  /*1290*/  IADD3 R13, R19, R13, RZ ;  /* 0x0000000d130d7210 */ /* 0x000fe20007ffe0ff */
[----:B------:R-:W-:Y:S01]  /*12a0*/  IMAD R0, R3, c[0x0][0x1b4], R0 ;  /* 0x00006d0003007a24 */ /* 0x000fe200078e0200 */
[----:B------:R-:W-:Y:S01]  /*12b0*/  MOV R12, R6 ;  /* 0x00000006000c7202 */ /* 0x000fe20000000f00 */
[----:B------:R-:W-:-:S03]  /*12c0*/  IMAD.MOV.U32 R14, RZ, RZ, R18 ;  /* 0x000000ffff0e7224 */ /* 0x000fc600078e0012 */
[----:B------:R-:W-:Y:S02]  /*12d0*/  IADD3 R11, R7, R0, RZ ;  /* 0x00000000070b7210 */ /* 0x000fe40007ffe0ff */
.L_x_6239:
[----:B------:R-:W-:Y:S01]  /*12e0*/  SHF.R.S32.HI R119, RZ, 0x1f, R118 ;  /* 0x0000001fff777819 */ /* 0x000fe20000011476 */
[----:B------:R-:W-:Y:S01]  /*12f0*/  IMAD R10, R10, c[0x0][0x1b8], RZ ;  /* 0x00006e000a0a7a24 */ /* 0x000fe200078e02ff */
[----:B------:R-:W-:Y:S01]  /*1300*/  SHF.R.S32.HI R7, RZ, 0x1f, R164 ;  /* 0x0000001fff077819 */ /* 0x000fe200000114a4 */
[----:B------:R-:W-:Y:S01]  /*1310*/  ULDC.64 UR4, c[0x0][0x198] ;  /* 0x0000660000047ab9 */ /* 0x000fe20000000a00 */
[-C--:B------:R-:W-:Y:S01]  /*1320*/  LEA.HI R0, R119, R118.reuse, RZ, 0x3 ;  /* 0x0000007677007211 */ /* 0x080fe200078f18ff */
[----:B------:R-:W-:Y:S01]  /*1330*/  IMAD R10, R3, c[0x0][0x1bc], R10 ;  /* 0x00006f00030a7a24 */ /* 0x000fe200078e020a */
[----:B------:R-:W-:Y:S01]  /*1340*/  LEA.HI R6, R119, R118, RZ, 0x4 ;  /* 0x0000007677067211 */ /* 0x000fe200078f20ff */
[----:B------:R-:W-:Y:S01]  /*1350*/  IMAD R7, R7, c[0x0][0x178], RZ ;  /* 0x00005e0007077a24 */ /* 0x000fe200078e02ff */
[----:B------:R-:W-:Y:S01]  /*1360*/  LOP3.LUT R101, R0, 0xfffffff8, RZ, 0xc0, !PT ;  /* 0xfffffff800657812 */ /* 0x000fe200078ec0ff */
[----:B------:R-:W-:Y:S01]  /*1370*/  USHF.L.U32 UR9, UR4, 0x5, URZ ;  /* 0x0000000504097899 */ /* 0x000fe2000800063f */
[----:B------:R-:W-:Y:S01]  /*1380*/  SHF.R.S32.HI R19, RZ, 0x4, R6 ;  /* 0x00000004ff137819 */ /* 0x000fe20000011406 */
[----:B------:R-:W-:Y:S01]  /*1390*/  IMAD R7, R164, c[0x0][0x17c], R7 ;  /* 0x00005f00a4077a24 */ /* 0x000fe200078e0207 */
[----:B------:R-:W-:Y:S01]  /*13a0*/  SHF.R.S32.HI R22, RZ, 0x3, R0 ;  /* 0x00000003ff167819 */ /* 0x000fe20000011400 */
[----:B------:R-:W-:Y:S01]  /*13b0*/  IMAD.IADD R101, R118, 0x1, -R101 ;  /* 0x0000000176657824 */ /* 0x000fe200078e0a65 */
[----:B------:R-:W-:Y:S01]  /*13c0*/  LEA.HI R2, R6, R19, RZ, 0x1 ;  /* 0x0000001306027211 */ /* 0x000fe200078f08ff */
[----:B------:R-:W-:Y:S01]  /*13d0*/  UMOV UR8, 0x5 ;  /* 0x0000000500087882 */ /* 0x000fe20000000000 */
[--C-:B------:R-:W-:Y:S01]  /*13e0*/  SHF.R.S32.HI R23, RZ, 0x1f, R22.reuse ;  /* 0x0000001fff177819 */ /* 0x100fe20000011416 */
[----:B------:R-:W-:Y:S01]  /*13f0*/  IMAD.SHL.U32 R20, R101, 0x8, RZ ;  /* 0x0000000865147824 */ /* 0x000fe200078e00ff */
[----:B------:R-:W-:Y:S01]  /*1400*/  LOP3.LUT R2, R2, 0xfffffffe, RZ, 0xc0, !PT ;  /* 0xfffffffe02027812 */ /* 0x000fe200078ec0ff */
[C---:B------:R-:W-:Y:S01]  /*1410*/  IMAD.SHL.U32 R15, R22.reuse, 0x40, RZ ;  /* 0x00000040160f7824 */ /* 0x040fe200078e00ff */
[----:B------:R-:W-:Y:S01]  /*1420*/  IADD3 R9, P1, R22, R9, RZ ;  /* 0x0000000916097210 */ /* 0x000fe20007f3e0ff */
[----:B------:R-:W-:Y:S01]  /*1430*/  IMAD.WIDE R4, R5, 0x40, R22 ;  /* 0x0000004005047825 */ /* 0x000fe200078e0216 */
[C---:B------:R-:W-:Y:S01]  /*1440*/  IADD3 R24, P0, R20.reuse, R14, RZ ;  /* 0x0000000e14187210 */ /* 0x040fe20007f1e0ff */
[----:B------:R-:W-:Y:S01]  /*1450*/  USHF.L.U64.HI UR5, UR4, UR8, UR5 ;  /* 0x0000000804057299 */ /* 0x000fe20008010205 */
[----:B------:R-:W-:Y:S01]  /*1460*/  SHF.R.S32.HI R21, RZ, 0x1f, R20 ;  /* 0x0000001fff157819 */ /* 0x000fe20000011414 */
[----:B------:R-:W-:Y:S01]  /*1470*/  IMAD.IADD R2, R19, 0x1, -R2 ;  /* 0x0000000113027824 */ /* 0x000fe200078e0a02 */
[----:B------:R-:W-:Y:S01]  /*1480*/  IADD3 R12, P2, R20, R12, RZ ;  /* 0x0000000c140c7210 */ /* 0x000fe20007f5e0ff */
[----:B------:R-:W-:Y:S01]  /*1490*/  IMAD.X R8, R23, 0x1, R8, P1 ;  /* 0x0000000117087824 */ /* 0x000fe200008e0608 */
[----:B------:R-:W-:Y:S01]  /*14a0*/  LOP3.LUT R15, R15, 0x1c0, RZ, 0xc0, !PT ;  /* 0x000001c00f0f7812 */ /* 0x000fe200078ec0ff */
[C---:B------:R-:W-:Y:S01]  /*14b0*/  IMAD.X R25, R21.reuse, 0x1, R13, P0 ;  /* 0x0000000115197824 */ /* 0x040fe200000e060d */
[----:B------:R-:W-:Y:S01]  /*14c0*/  LOP3.LUT R19, R6, 0xfffffff0, RZ, 0xc0, !PT ;  /* 0xfffffff006137812 */ /* 0x000fe200078ec0ff */
[----:B------:R-:W-:Y:S01]  /*14d0*/  IMAD.X R13, R21, 0x1, R11, P2 ;  /* 0x00000001150d7824 */ /* 0x000fe200010e060b */
[--C-:B------:R-:W-:Y:S01]  /*14e0*/  LOP3.LUT R18, R15, 0x38, R20.reuse, 0xf8, !PT ;  /* 0x000000380f127812 */ /* 0x100fe200078ef814 */
[----:B------:R-:W-:Y:S01]  /*14f0*/  IMAD.WIDE.U32 R20, R164, c[0x0][0x178], R20 ;  /* 0x00005e00a4147a25 */ /* 0x000fe200078e0014 */
[----:B------:R-:W-:Y:S01]  /*1500*/  SHF.R.S32.HI R6, RZ, 0x1f, R17 ;  /* 0x0000001fff067819 */ /* 0x000fe20000011411 */
[----:B------:R-:W-:Y:S01]  /*1510*/  ULDC.64 UR6, c[0x0][0x190] ;  /* 0x0000640000067ab9 */ /* 0x000fe20000000a00 */
[CC--:B------:R-:W-:Y:S01]  /*1520*/  LEA.HI R16, R119.reuse, R118.reuse, RZ, 0x6 ;  /* 0x0000007677107211 */ /* 0x0c0fe200078f30ff */
[----:B------:R-:W-:Y:S01]  /*1530*/  IMAD.WIDE.U32 R26, R22, c[0x0][0x198], R12 ;  /* 0x00006600161a7a25 */ /* 0x000fe200078e000c */
[----:B------:R-:W-:Y:S01]  /*1540*/  SHF.R.U32.HI R15, RZ, 0x3, R15 ;  /* 0x00000003ff0f7819 */ /* 0x000fe2000001160f */
[----:B------:R-:W-:Y:S01]  /*1550*/  USHF.L.U32 UR12, UR6, 0x5, URZ ;  /* 0x00000005060c7899 */ /* 0x000fe2000800063f */
[----:B------:R-:W-:Y:S01]  /*1560*/  LEA.HI R119, R119, R118, RZ, 0x5 ;  /* 0x0000007677777211 */ /* 0x000fe200078f28ff */
[----:B------:R-:W-:Y:S01]  /*1570*/  IMAD.IADD R21, R21, 0x1, R7 ;  /* 0x0000000115157824 */ /* 0x000fe200078e0207 */
[----:B------:R-:W-:Y:S01]  /*1580*/  LEA R162, P0, R26, c[0x0][0x168], 0x1 ;  /* 0x00005a001aa27a11 */ /* 0x000fe200078008ff */
[----:B------:R-:W-:Y:S01]  /*1590*/  IMAD R12, R6, c[0x0][0x1a8], RZ ;  /* 0x00006a00060c7a24 */ /* 0x000fe200078e02ff */
[----:B------:R-:W-:Y:S01]  /*15a0*/  LOP3.LUT R15, R18, R15, RZ, 0x3c, !PT ;  /* 0x0000000f120f7212 */ /* 0x000fe200078e3cff */
[----:B------:R-:W-:Y:S01]  /*15b0*/  IMAD R23, R23, c[0x0][0x198], RZ ;  /* 0x0000660017177a24 */ /* 0x000fe200078e02ff */
[----:B------:R-:W-:Y:S01]  /*15c0*/  USHF.L.U64.HI UR7, UR6, UR8, UR7 ;  /* 0x0000000806077299 */ /* 0x000fe20008010207 */
[C---:B------:R-:W-:Y:S01]  /*15d0*/  IMAD R12, R17.reuse, c[0x0][0x1ac], R12 ;  /* 0x00006b00110c7a24 */ /* 0x040fe200078e020c */
[----:B------:R-:W-:Y:S01]  /*15e0*/  SHF.R.S32.HI R116, RZ, 0x5, R119 ;  /* 0x00000005ff747819 */ /* 0x000fe20000011477 */
[----:B------:R-:W-:-:S04]  /*15f0*/  IMAD.WIDE.U32 R20, R17, c[0x0][0x1a8], R20 ;  /* 0x00006a0011147a25 */ /* 0x000fc800078e0014 */
[----:B------:R-:W-:-:S04]  /*1600*/  IMAD.WIDE.U32 R24, R3, c[0x0][0x1b8], R24 ;  /* 0x00006e0003187a25 */ /* 0x000fc800078e0018 */
[----:B------:R-:W-:Y:S02]  /*1610*/  IMAD R23, R22, c[0x0][0x19c], R23 ;  /* 0x0000670016177a24 */ /* 0x000fe400078e0217 */
[----:B------:R-:W-:Y:S02]  /*1620*/  IMAD R3, R5, c[0x0][0x190], RZ ;  /* 0x0000640005037a24 */ /* 0x000fe400078e02ff */
[----:B------:R-:W-:Y:S02]  /*1630*/  IMAD.IADD R21, R21, 0x1, R12 ;  /* 0x0000000115157824 */ /* 0x000fe400078e020c */
[----:B------:R-:W-:Y:S02]  /*1640*/  IMAD.IADD R23, R27, 0x1, R23 ;  /* 0x000000011b177824 */ /* 0x000fe400078e0217 */
[C---:B------:R-:W-:Y:S02]  /*1650*/  IMAD R3, R4.reuse, c[0x0][0x194], R3 ;  /* 0x0000650004037a24 */ /* 0x040fe400078e0203 */
[----:B------:R-:W-:Y:S01]  /*1660*/  IMAD.WIDE.U32 R4, R4, c[0x0][0x190], R20 ;  /* 0x0000640004047a25 */ /* 0x000fe200078e0014 */
[----:B------:R-:W-:-:S03]  /*1670*/  LEA.HI.X R163, R26, c[0x0][0x16c], R23, 0x1, P0 ;  /* 0x00005b001aa37a11 */ /* 0x000fc600000f0c17 */
[----:B------:R-:W-:Y:S01]  /*1680*/  IMAD.IADD R25, R25, 0x1, R10 ;  /* 0x0000000119197824 */ /* 0x000fe200078e020a */
[----:B------:R-:W-:Y:S01]  /*1690*/  LEA R10, P0, R4, c[0x0][0x160], 0x1 ;  /* 0x00005800040a7a11 */ /* 0x000fe200078008ff */
[----:B------:R-:W-:Y:S02]  /*16a0*/  IMAD.IADD R5, R5, 0x1, R3 ;  /* 0x0000000105057824 */ /* 0x000fe400078e0203 */
[----:B------:R-:W-:Y:S02]  /*16b0*/  IMAD.IADD R19, R118, 0x1, -R19 ;  /* 0x0000000176137824 */ /* 0x000fe400078e0a13 */
[----:B------:R-:W-:Y:S01]  /*16c0*/  IMAD.SHL.U32 R16, R16, 0x8, RZ ;  /* 0x0000000810107824 */ /* 0x000fe200078e00ff */
[----:B------:R-:W-:Y:S01]  /*16d0*/  LEA.HI.X R11, R4, c[0x0][0x164], R5, 0x1, P0 ;  /* 0x00005900040b7a11 */ /* 0x000fe200000f0c05 */
[----:B------:R-:W-:Y:S01]  /*16e0*/  IMAD R8, R8, c[0x0][0x1a0], RZ ;  /* 0x0000680008087a24 */ /* 0x000fe200078e02ff */
[----:B------:R-:W-:Y:S01]  /*16f0*/  SHF.R.S32.HI R14, RZ, 0x1f, R19 ;  /* 0x0000001fff0e7819 */ /* 0x000fe20000011413 */
[----:B------:R-:W-:Y:S01]  /*1700*/  IMAD.WIDE.U32 R24, R9, c[0x0][0x1a0], R24 ;  /* 0x0000680009187a25 */ /* 0x000fe200078e0018 */
[----:B------:R-:W-:-:S02]  /*1710*/  IADD3 R4, P0, R162, UR9, RZ ;  /* 0x00000009a2047c10 */ /* 0x000fc4000ff1e0ff */
[----:B------:R-:W-:Y:S01]  /*1720*/  LOP3.LUT R15, R15, 0x7ffffe00, R16, 0xf8, !PT ;  /* 0x7ffffe000f0f7812 */ /* 0x000fe200078ef810 */
[----:B------:R-:W-:Y:S01]  /*1730*/  IMAD R3, R9, c[0x0][0x1a4], R8 ;  /* 0x0000690009037a24 */ /* 0x000fe200078e0208 */
[----:B------:R-:W-:Y:S01]  /*1740*/  LEA.HI R6, R14, R19, RZ, 0x3 ;  /* 0x000000130e067211 */ /* 0x000fe200078f18ff */
[----:B------:R-:W-:Y:S01]  /*1750*/  IMAD.SHL.U32 R7, R101, 0x40, RZ ;  /* 0x0000004065077824 */ /* 0x000fe200078e00ff */
[----:B------:R-:W-:Y:S01]  /*1760*/  IADD3.X R5, R163, UR5, RZ, P0, !PT ;  /* 0x00000005a3057c10 */ /* 0x000fe200087fe4ff */
[----:B------:R-:W-:Y:S01]  /*1770*/  IMAD.SHL.U32 R165, R15, 0x2, RZ ;  /* 0x000000020fa57824 */ /* 0x000fe200078e00ff */
[----:B------:R-:W-:Y:S01]  /*1780*/  IADD3 R12, P0, R4, UR9, RZ ;  /* 0x00000009040c7c10 */ /* 0x000fe2000ff1e0ff */
[----:B------:R-:W-:Y:S01]  /*1790*/  IMAD.IADD R161, R25, 0x1, R3 ;  /* 0x0000000119a17824 */ /* 0x000fe200078e0203 */
[----:B------:R-:W-:Y:S01]  /*17a0*/  LOP3.LUT R100, R6, 0xfffffff8, RZ, 0xc0, !PT ;  /* 0xfffffff806647812 */ /* 0x000fe200078ec0ff */
[----:B------:R-:W-:Y:S01]  /*17b0*/  IMAD.SHL.U32 R3, R2, 0x8, RZ ;  /* 0x0000000802037824 */ /* 0x000fe200078e00ff */
[----:B------:R-:W-:Y:S01]  /*17c0*/  IADD3.X R13, R5, UR5, RZ, P0, !PT ;  /* 0x00000005050d7c10 */ /* 0x000fe200087fe4ff */
[----:B------:R-:W-:Y:S01]  /*17d0*/  @!PT LDS RZ, [RZ] ;  /* 0x00000000fffff984 */ /* 0x000fe20000000800 */
[----:B------:R-:W-:Y:S01]  /*17e0*/  @!PT LDS RZ, [RZ] ;  /* 0x00000000fffff984 */ /* 0x000fe20000000800 */
[----:B------:R-:W-:Y:S01]  /*17f0*/  @!PT LDS RZ, [RZ] ;  /* 0x00000000fffff984 */ /* 0x000fe20000000800 */
[----:B------:R1:W-:Y:S01]  /*1800*/  LDGSTS.E.BYPASS.LTC128B.128 [R165], [R10.64] ;  /* 0x000000000aa57fae */ /* 0x0003e2000b901d4a */
[----:B------:R-:W-:Y:S01]  /*1810*/  IADD3 R8, P1, R10, UR12, RZ ;  /* 0x0000000c0a087c10 */ /* 0x000fe2000ff3e0ff */
[----:B------:R-:W-:Y:S01]  /*1820*/  IMAD.IADD R100, R19, 0x1, -R100 ;  /* 0x0000000113647824 */ /* 0x000fe200078e0a64 */
[----:B------:R-:W-:Y:S01]  /*1830*/  IADD3 R18, P0, R12, UR9, RZ ;  /* 0x000000090c127c10 */ /* 0x000fe2000ff1e0ff */
[----:B------:R-:W-:Y:S01]  /*1840*/  IMAD.SHL.U32 R115, R6, 0x40, RZ ;  /* 0x0000004006737824 */ /* 0x000fe200078e00ff */
[----:B------:R-:W-:Y:S01]  /*1850*/  IADD3.X R9, R11, UR7, RZ, P1, !PT ;  /* 0x000000070b097c10 */ /* 0x000fe20008ffe4ff */
[----:B------:R-:W-:Y:S01]  /*1860*/  IMAD R121, R116, 0x10, R121 ;  /* 0x0000001074797824 */ /* 0x000fe200078e0279 */
[----:B------:R-:W-:-:S02]  /*1870*/  IADD3.X R19, R13, UR5, RZ, P0, !PT ;  /* 0x000000050d137c10 */ /* 0x000fc400087fe4ff */
[----:B------:R-:W-:Y:S01]  /*1880*/  IADD3 R16, P1, R8, UR12, RZ ;  /* 0x0000000c08107c10 */ /* 0x000fe2000ff3e0ff */
[----:B------:R2:W-:Y:S01]  /*1890*/  LDGSTS.E.BYPASS.LTC128B.128 [R165+0x800], [R8.64] ;  /* 0x0080000008a57fae */ /* 0x0005e2000b901d4a */
[----:B------:R-:W-:Y:S02]  /*18a0*/  LOP3.LUT R7, R7, 0x1c0, RZ, 0xc0, !PT ;  /* 0x000001c007077812 */ /* 0x000fe400078ec0ff */
[----:B------:R-:W-:Y:S02]  /*18b0*/  IADD3.X R17, R9, UR7, RZ, P1, !PT ;  /* 0x0000000709117c10 */ /* 0x000fe40008ffe4ff */
[----:B------:R-:W-:Y:S02]  /*18c0*/  IADD3 R14, P1, R16, UR12, RZ ;  /* 0x0000000c100e7c10 */ /* 0x000fe4000ff3e0ff */
[----:B------:R-:W-:Y:S01]  /*18d0*/  LOP3.LUT R115, R115, 0xfffffe00, RZ, 0xc0, !PT ;  /* 0xfffffe0073737812 */ /* 0x000fe200078ec0ff */
[----:B------:R3:W-:Y:S01]  /*18e0*/  LDGSTS.E.BYPASS.LTC128B.128 [R165+0x1000], [R16.64] ;  /* 0x0100000010a57fae */ /* 0x0007e2000b901d4a */
[----:B------:R-:W-:Y:S01]  /*18f0*/  IADD3.X R15, R17, UR7, RZ, P1, !PT ;  /* 0x00000007110f7c10 */ /* 0x000fe20008ffe4ff */
[----:B------:R-:W-:Y:S01]  /*1900*/  ULDC.64 UR6, c[0x0][0x1a0] ;  /* 0x0000680000067ab9 */ /* 0x000fe20000000a00 */
[----:B------:R-:W-:Y:S01]  /*1910*/  LOP3.LUT P1, RZ, R100, 0x2, RZ, 0xc0, !PT ;  /* 0x0000000264ff7812 */ /* 0x000fe2000782c0ff */
[----:B------:R-:W-:-:S02]  /*1920*/  USHF.L.U32 UR12, UR6, 0x5, URZ ;  /* 0x00000005060c7899 */ /* 0x000fc4000800063f */
[----:B------:R4:W-:Y:S01]  /*1930*/  LDGSTS.E.BYPASS.LTC128B.128 [R165+0x1800], [R14.64] ;  /* 0x018000000ea57fae */ /* 0x0009e2000b901d4a */
[----:B------:R-:W-:Y:S01]  /*1940*/  USHF.L.U64.HI UR7, UR6, UR8, UR7 ;  /* 0x0000000806077299 */ /* 0x000fe20008010207 */
[----:B-1----:R-:W-:Y:S02]  /*1950*/  IADD3 R10, P0, R18, UR9, RZ ;  /* 0x00000009120a7c10 */ /* 0x002fe4000ff1e0ff */
[----:B------:R1:W-:Y:S02]  /*1960*/  LDGSTS.E.BYPASS.LTC128B.128 [R165+0x2000], [R162.64] ;  /* 0x02000000a2a57fae */ /* 0x0003e4000b901d4a */
[----:B------:R-:W-:Y:S02]  /*1970*/  IADD3.X R11, R19, UR5, RZ, P0, !PT ;  /* 0x00000005130b7c10 */ /* 0x000fe400087fe4ff */
[----:B------:R5:W-:Y:S04]  /*1980*/  LDGSTS.E.BYPASS.LTC128B.128 [R165+0x2800], [R4.64] ;  /* 0x0280000004a57fae */ /* 0x000be8000b901d4a */
[----:B------:R1:W-:Y:S01]  /*1990*/  LDGSTS.E.BYPASS.LTC128B.128 [R165+0x3000], [R12.64] ;  /* 0x030000000ca57fae */ /* 0x0003e2000b901d4a */
[----:B--2---:R-:W-:-:S03]  /*19a0*/  IADD3 R8, P0, R10, UR9, RZ ;  /* 0x000000090a087c10 */ /* 0x004fc6000ff1e0ff */
[----:B------:R3:W-:Y:S01]  /*19b0*/  LDGSTS.E.BYPASS.LTC128B.128 [R165+0x3800], [R18.64] ;  /* 0x0380000012a57fae */ /* 0x0007e2000b901d4a */
[----:B------:R-:W-:Y:S02]  /*19c0*/  IADD3.X R9, R11, UR5, RZ, P0, !PT ;  /* 0x000000050b097c10 */ /* 0x000fe400087fe4ff */
[----:B------:R-:W-:Y:S01]  /*19d0*/  IADD3 R20, P0, R8, UR9, RZ ;  /* 0x0000000908147c10 */ /* 0x000fe2000ff1e0ff */
[----:B------:R2:W-:Y:S03]  /*19e0*/  LDGSTS.E.BYPASS.LTC128B.128 [R165+0x4000], [R10.64] ;  /* 0x040000000aa57fae */ /* 0x0005e6000b901d4a */
[----:B------:R-:W-:Y:S01]  /*19f0*/  IADD3.X R21, R9, UR5, RZ, P0, !PT ;  /* 0x0000000509157c10 */ /* 0x000fe200087fe4ff */
[----:B------:R1:W-:Y:S01]  /*1a00*/  LDGSTS.E.BYPASS.LTC128B.128 [R165+0x4800], [R8.64] ;  /* 0x0480000008a57fae */ /* 0x0003e2000b901d4a */
[----:B----4-:R-:W-:-:S03]  /*1a10*/  IADD3 R14, P0, R20, UR9, RZ ;  /* 0x00000009140e7c10 */ /* 0x010fc6000ff1e0ff */
[----:B------:R4:W-:Y:S01]  /*1a20*/  LDGSTS.E.BYPASS.LTC128B.128 [R165+0x5000], [R20.64] ;  /* 0x0500000014a57fae */ /* 0x0009e2000b901d4a */
[----:B------:R-:W-:Y:S02]  /*1a30*/  IADD3.X R15, R21, UR5, RZ, P0, !PT ;  /* 0x00000005150f7c10 */ /* 0x000fe400087fe4ff */
[----:B------:R-:W-:Y:S01]  /*1a40*/  LEA R160, P0, R24, c[0x0][0x170], 0x1 ;  /* 0x00005c0018a07a11 */ /* 0x000fe200078008ff */
[----:B-----5:R-:W-:Y:S02]  /*1a50*/  IMAD.SHL.U32 R4, R100, 0x40, RZ ;  /* 0x0000004064047824 */ /* 0x020fe400078e00ff */
[----:B------:R5:W-:Y:S01]  /*1a60*/  LDGSTS.E.BYPASS.LTC128B.128 [R165+0x5800], [R14.64] ;  /* 0x058000000ea57fae */ /* 0x000be2000b901d4a */
[----:B------:R-:W-:Y:S02]  /*1a70*/  LOP3.LUT R5, R7, 0x8, R0, 0xf8, !PT ;  /* 0x0000000807057812 */ /* 0x000fe400078ef800 */
[----:B------:R-:W-:Y:S01]  /*1a80*/  SHF.R.U32.HI R0, RZ, 0x3, R7 ;  /* 0x00000003ff007819 */ /* 0x000fe20000011607 */
[----:B------:R-:W0:Y:S01]  /*1a90*/  LDGDEPBAR ;  /* 0x00000000000079af */ /* 0x000e220000000000 */
[----:B------:R-:W-:-:S02]  /*1aa0*/  LOP3.LUT R4, R4, 0x1c0, RZ, 0xc0, !PT ;  /* 0x000001c004047812 */ /* 0x000fc400078ec0ff */
[----:B------:R-:W-:Y:S02]  /*1ab0*/  LOP3.LUT R5, R5, R0, RZ, 0x3c, !PT ;  /* 0x0000000005057212 */ /* 0x000fe400078e3cff */
[----:B------:R-:W-:Y:S02]  /*1ac0*/  LEA.HI.X R161, R24, c[0x0][0x174], R161, 0x1, P0 ;  /* 0x00005d0018a17a11 */ /* 0x000fe400000f0ca1 */
[----:B------:R-:W-:Y:S01]  /*1ad0*/  LOP3.LUT R3, R4, 0x8, R3, 0xf8, !PT ;  /* 0x0000000804037812 */ /* 0x000fe200078ef803 */
[----:B------:R-:W-:Y:S01]  /*1ae0*/  IMAD R2, R2, 0x200, R5 ;  /* 0x0000020002027824 */ /* 0x000fe200078e0205 */
[----:B------:R-:W-:Y:S02]  /*1af0*/  SHF.R.U32.HI R114, RZ, 0x3, R4 ;  /* 0x00000003ff727819 */ /* 0x000fe40000011604 */
[----:B------:R-:W-:Y:S01]  /*1b00*/  IADD3 R4, P0, R160, UR12, RZ ;  /* 0x0000000ca0047c10 */ /* 0x000fe2000ff1e0ff */
[----:B------:R-:W-:Y:S01]  /*1b10*/  IMAD.SHL.U32 R36, R2, 0x2, RZ ;  /* 0x0000000202247824 */ /* 0x000fe200078e00ff */
[----:B------:R-:W-:Y:S01]  /*1b20*/  LOP3.LUT R114, R3, R114, RZ, 0x3c, !PT ;  /* 0x0000007203727212 */ /* 0x000fe200078e3cff */
[----:B------:R-:W-:Y:S01]  /*1b30*/  IMAD R3, R116, 0x400, R115 ;  /* 0x0000040074037824 */ /* 0x000fe200078e0273 */
[----:B------:R-:W-:-:S02]  /*1b40*/  IADD3.X R5, R161, UR7, RZ, P0, !PT ;  /* 0x00000007a1057c10 */ /* 0x000fc400087fe4ff */
[----:B------:R-:W-:Y:S01]  /*1b50*/  LEA R157, R2, 0x2000, 0x1 ;  /* 0x00002000029d7811 */ /* 0x000fe200078e08ff */
[----:B------:R-:W-:Y:S02]  /*1b60*/  IMAD.IADD R158, R3, 0x1, R114 ;  /* 0x00000001039e7824 */ /* 0x000fe400078e0272 */
[----:B------:R-:W-:Y:S01]  /*1b70*/  IMAD.MOV.U32 R3, RZ, RZ, 0x20 ;  /* 0x00000020ff037424 */ /* 0x000fe200078e00ff */
[----:B------:R-:W-:Y:S01]  /*1b80*/  IADD3 R153, R157, 0x40, RZ ;  /* 0x000000409d997810 */ /* 0x000fe20007ffe0ff */
[----:B------:R-:W-:Y:S01]  /*1b90*/  IMAD.SHL.U32 R158, R158, 0x2, RZ ;  /* 0x000000029e9e7824 */ /* 0x000fe200078e00ff */
[----:B-----5:R-:W-:Y:S01]  /*1ba0*/  IADD3 R14, P0, R4, UR12, RZ ;  /* 0x0000000c040e7c10 */ /* 0x020fe2000ff1e0ff */
[----:B------:R-:W-:-:S04]  /*1bb0*/  DEPBAR.LE SB0, 0x0 ;  /* 0x000080000000791a */ /* 0x000fc80000000000 */
[----:B------:R-:W-:Y:S01]  /*1bc0*/  BAR.SYNC.DEFER_BLOCKING 0x0 ;  /* 0x0000000000007b1d */ /* 0x000fe20000010000 */
[----:B------:R-:W-:Y:S02]  /*1bd0*/  IADD3.X R15, R5, UR7, RZ, P0, !PT ;  /* 0x00000007050f7c10 */ /* 0x000fe400087fe4ff */
[----:B--2---:R-:W-:-:S04]  /*1be0*/  IADD3 R10, P0, R14, UR12, RZ ;  /* 0x0000000c0e0a7c10 */ /* 0x004fc8000ff1e0ff */
        /* <DEDUP_REMOVED lines=17> */
[----:B--2---:R-:W-:-:S04]  /*1d00*/  IADD3 R4, P0, R6, UR12, RZ ;  /* 0x0000000c06047c10 */ /* 0x004fc8000ff1e0ff */
[----:B------:R-:W-:Y:S02]  /*1d10*/  IADD3.X R5, R7, UR7, RZ, P0, !PT ;  /* 0x0000000707057c10 */ /* 0x000fe400087fe4ff */
        /* <DEDUP_REMOVED lines=8> */
[----:B------:R-:W4:Y:S01]  /*1da0*/  LDSM.16.M88.4 R72, [R36+0x3000] ;  /* 0x003000002448783b */ /* 0x000f220000000200 */
[----:B------:R-:W-:-:S03]  /*1db0*/  IMAD.IADD R156, R158, 0x1, R3 ;  /* 0x000000019e9c7824 */ /* 0x000fc600078e0203 */
[----:B---3--:R-:W3:Y:S04]  /*1dc0*/  LDSM.16.M88.4 R16, [R36+0x2000] ;  /* 0x002000002410783b */ /* 0x008ee80000000200 */
[----:B-1----:R-:W5:Y:S02]  /*1dd0*/  LDSM.16.M88.4 R8, [R36+0x2800] ;  /* 0x002800002408783b */ /* 0x002f640000000200 */
[----:B------:R-:W-:Y:S02]  /*1de0*/  @P0 IADD3 R153, R157, -0x40, RZ ;  /* 0xffffffc09d990810 */ /* 0x000fe40007ffe0ff */
[----:B------:R-:W1:Y:S02]  /*1df0*/  LDSM.16.M88.4 R64, [R36+0x3800] ;  /* 0x003800002440783b */ /* 0x000e640000000200 */
[C---:B------:R-:W-:Y:S01]  /*1e00*/  IADD3 R147, R153.reuse, 0x800, RZ ;  /* 0x0000080099937810 */ /* 0x040fe20007ffe0ff */
[----:B------:R-:W-:Y:S01]  /*1e10*/  IMAD.IADD R140, R0, 0x1, R153 ;  /* 0x00000001008c7824 */ /* 0x000fe200078e0299 */
[----:B------:R-:W1:Y:S01]  /*1e20*/  LDSM.16.M88.4 R56, [R36+0x4000] ;  /* 0x004000002438783b */ /* 0x000e620000000200 */
[----:B------:R-:W-:-:S02]  /*1e30*/  IADD3 R146, R153, 0x1000, RZ ;  /* 0x0000100099927810 */ /* 0x000fc40007ffe0ff */
[C---:B------:R-:W-:Y:S01]  /*1e40*/  IADD3 R145, R153.reuse, 0x1800, RZ ;  /* 0x0000180099917810 */ /* 0x040fe20007ffe0ff */
[----:B------:R-:W1:Y:S01]  /*1e50*/  LDSM.16.M88.4 R48, [R36+0x4800] ;  /* 0x004800002430783b */ /* 0x000e620000000200 */
[C---:B------:R-:W-:Y:S02]  /*1e60*/  IADD3 R144, R153.reuse, 0x2000, RZ ;  /* 0x0000200099907810 */ /* 0x040fe40007ffe0ff */
[C---:B------:R-:W-:Y:S01]  /*1e70*/  IADD3 R143, R153.reuse, 0x2800, RZ ;  /* 0x00002800998f7810 */ /* 0x040fe20007ffe0ff */
[----:B------:R-:W1:Y:S01]  /*1e80*/  LDSM.16.M88.4 R40, [R36+0x5000] ;  /* 0x005000002428783b */ /* 0x000e620000000200 */
[C---:B------:R-:W-:Y:S02]  /*1e90*/  IADD3 R142, R153.reuse, 0x3000, RZ ;  /* 0x00003000998e7810 */ /* 0x040fe40007ffe0ff */
[----:B------:R-:W-:Y:S01]  /*1ea0*/  IADD3 R141, R153, 0x3800, RZ ;  /* 0x00003800998d7810 */ /* 0x000fe20007ffe0ff */
[----:B------:R-:W1:Y:S04]  /*1eb0*/  LDSM.16.M88.4 R84, [R36+0x5800] ;  /* 0x005800002454783b */ /* 0x000e680000000200 */
[----:B------:R-:W-:Y:S04]  /*1ec0*/  LDSM.16.M88.4 R28, [R156] ;  /* 0x000000009c1c783b */ /* 0x000fe80000000200 */
[----:B--2---:R-:W2:Y:S04]  /*1ed0*/  LDSM.16.M88.4 R4, [R155+0x1000] ;  /* 0x001000009b04783b */ /* 0x004ea80000000200 */
[----:B------:R-:W1:Y:S01]  /*1ee0*/  LDSM.16.M88.4 R80, [R155] ;  /* 0x000000009b50783b */ /* 0x000e620000000200 */
[C---:B----4-:R-:W-:Y:S03]  /*1ef0*/  HMMA.16816.F32.BF16 R76, R32.reuse, R72, RZ ;  /* 0x00000048204c723c */ /* 0x050fe600000418ff */
[----:B------:R-:W4:Y:S04]  /*1f00*/  LDSM.16.M88.4 R24, [R155+0x800] ;  /* 0x000800009b18783b */ /* 0x000f280000000200 */
[----:B------:R-:W-:Y:S01]  /*1f10*/  LDSM.16.M88.4 R96, [R155+0x1800] ;  /* 0x001800009b60783b */ /* 0x000fe20000000200 */
[C---:B---3--:R-:W-:Y:S03]  /*1f20*/  HMMA.16816.F32.BF16 R20, R32.reuse, R16, RZ ;  /* 0x000000102014723c */ /* 0x048fe600000418ff */
[----:B------:R-:W-:Y:S04]  /*1f30*/  LDSM.16.M88.4 R92, [R155+0x2000] ;  /* 0x002000009b5c783b */ /* 0x000fe80000000200 */
[----:B------:R-:W-:Y:S01]  /*1f40*/  LDSM.16.M88.4 R88, [R155+0x2800] ;  /* 0x002800009b58783b */ /* 0x000fe20000000200 */
[C---:B-----5:R-:W-:Y:S03]  /*1f50*/  HMMA.16816.F32.BF16 R12, R32.reuse, R8, RZ ;  /* 0x00000008200c723c */ /* 0x060fe600000418ff */
[----:B------:R-:W-:Y:S04]  /*1f60*/  LDSM.16.M88.4 R108, [R153+0x800] ;  /* 0x00080000996c783b */ /* 0x000fe80000000200 */
[----:B------:R-:W-:Y:S01]  /*1f70*/  LDSM.16.M88.4 R100, [R153+0x1000] ;  /* 0x001000009964783b */ /* 0x000fe20000000200 */
[C---:B------:R-:W-:Y:S03]  /*1f80*/  HMMA.16816.F32.BF16 R16, R32.reuse, R18, RZ ;  /* 0x000000122010723c */ /* 0x040fe600000418ff */
[----:B------:R-:W0:Y:S05]  /*1f90*/  LDGDEPBAR ;  /* 0x00000000000079af */ /* 0x000e2a0000000000 */
        /* <DEDUP_REMOVED lines=13> */
[C---:B--2---:R-:W-:Y:S07]  /*2070*/  HMMA.16816.F32.BF16 R76, R28.reuse, R4, R76 ;  /* 0x000000041c4c723c */ /* 0x044fee000004184c */
[----:B------:R-:W-:Y:S01]  /*2080*/  IMAD.MOV.U32 R4, RZ, RZ, 0x40 ;  /* 0x00000040ff047424 */ /* 0x000fe200078e00ff */
[----:B------:R-:W-:Y:S01]  /*2090*/  HMMA.16816.F32.BF16 R20, R28, R80, R20 ;  /* 0x000000501c14723c */ /* 0x000fe20000041814 */
[----:B------:R-:W-:-:S02]  /*20a0*/  LOP3.LUT R5, R119, 0xffffffe0, RZ, 0xc0, !PT ;  /* 0xffffffe077057812 */ /* 0x000fc400078ec0ff */
[----:B------:R-:W-:Y:S02]  /*20b0*/  SHF.R.S32.HI R119, RZ, 0x1f, R119 ;  /* 0x0000001fff777819 */ /* 0x000fe40000011477 */
[----:B------:R-:W-:Y:S01]  /*20c0*/  SEL R4, R4, 0xffffffc0, !P1 ;  /* 0xffffffc004047807 */ /* 0x000fe20004800000 */
[----:B------:R-:W-:Y:S02]  /*20d0*/  IMAD.IADD R0, R118, 0x1, -R5 ;  /* 0x0000000176007824 */ /* 0x000fe400078e0a05 */
[----:B------:R-:W-:Y:S01]  /*20e0*/  HMMA.16816.F32.BF16 R16, R28, R82, R16 ;  /* 0x000000521c10723c */ /* 0x000fe20000041810 */
[----:B------:R-:W2:Y:S01]  /*20f0*/  LDSM.16.M88.4 R80, [R155+0x3800] ;  /* 0x003800009b50783b */ /* 0x000ea20000000200 */
[----:B------:R-:W-:Y:S01]  /*2100*/  IMAD.IADD R154, R158, 0x1, R4 ;  /* 0x000000019e9a7824 */ /* 0x000fe200078e0204 */
[----:B------:R-:W-:-:S03]  /*2110*/  SHF.R.S32.HI R5, RZ, 0x1f, R0 ;  /* 0x0000001fff057819 */ /* 0x000fc60000011400 */
[----:B------:R-:W-:Y:S01]  /*2120*/  IMAD.IADD R152, R3, 0x1, R154 ;  /* 0x0000000103987824 */ /* 0x000fe200078e029a */
[----:B------:R-:W-:Y:S01]  /*2130*/  LDSM.16.M88.4 R104, [R154] ;  /* 0x000000009a68783b */ /* 0x000fe20000000200 */
[----:B----4-:R-:W-:Y:S01]  /*2140*/  HMMA.16816.F32.BF16 R12, R28, R24, R12 ;  /* 0x000000181c0c723c */ /* 0x010fe2000004180c */
[----:B------:R-:W-:Y:S01]  /*2150*/  LEA.HI R168, R5, R0, RZ, 0x2 ;  /* 0x0000000005a87211 */ /* 0x000fe200078f10ff */
[----:B------:R-:W-:-:S03]  /*2160*/  IMAD.SHL.U32 R5, R118, 0x2, RZ ;  /* 0x0000000276057824 */ /* 0x000fc600078e00ff */
[----:B------:R-:W-:-:S03]  /*2170*/  SHF.R.S32.HI R168, RZ, 0x2, R168 ;  /* 0x00000002ffa87819 */ /* 0x000fc600000114a8 */
[----:B------:R-:W-:Y:S01]  /*2180*/  HMMA.16816.F32.BF16 R8, R28, R26, R8 ;  /* 0x0000001a1c08723c */ /* 0x000fe20000041808 */
[----:B------:R-:W3:Y:S01]  /*2190*/  LDSM.16.M88.4 R24, [R153] ;  /* 0x000000009918783b */ /* 0x000ee20000000200 */
[----:B------:R-:W-:-:S04]  /*21a0*/  IADD3 R2, R121, 0x1, R168 ;  /* 0x0000000179027810 */ /* 0x000fc80007ffe0a8 */
[----:B------:R-:W-:Y:S02]  /*21b0*/  IADD3 R2, R117, -c[0x0][0x214], R2 ;  /* 0x8000850075027a10 */ /* 0x000fe40007ffe002 */
[C---:B-1----:R-:W-:Y:S08]  /*21c0*/  HMMA.16816.F32.BF16 R44, R28.reuse, R84, R44 ;  /* 0x000000541c2c723c */ /* 0x042ff0000004182c */
[C---:B------:R-:W-:Y:S01]  /*21d0*/  HMMA.16816.F32.BF16 R40, R28.reuse, R86, R40 ;  /* 0x000000561c28723c */ /* 0x040fe20000041828 */
[----:B------:R-:W1:Y:S07]  /*21e0*/  LDSM.16.M88.4 R84, [R153+0x3000] ;  /* 0x003000009954783b */ /* 0x000e6e0000000200 */
[C---:B------:R-:W-:Y:S07]  /*21f0*/  HMMA.16816.F32.BF16 R72, R28.reuse, R6, R72 ;  /* 0x000000061c48723c */ /* 0x040fee0000041848 */
[----:B------:R-:W-:Y:S01]  /*2200*/  IADD3 R6, R112, -0x1, RZ ;  /* 0xffffffff70067810 */ /* 0x000fe20007ffe0ff */
[----:B------:R-:W-:Y:S03]  /*2210*/  HMMA.16816.F32.BF16 R68, R28, R96, R68 ;  /* 0x000000601c44723c */ /* 0x000fe60000041844 */
[C---:B------:R-:W-:Y:S01]  /*2220*/  ISETP.GT.AND P0, PT, R6.reuse, R159, PT ;  /* 0x0000009f0600720c */ /* 0x040fe20003f04270 */
[----:B------:R-:W-:-:S04]  /*2230*/  IMAD.SHL.U32 R0, R6, 0x80, RZ ;  /* 0x0000008006007824 */ /* 0x000fc800078e00ff */
[----:B------:R-:W-:Y:S01]  /*2240*/  HMMA.16816.F32.BF16 R64, R28, R98, R64 ;  /* 0x000000621c40723c */ /* 0x000fe20000041840 */
[----:B------:R-:W-:Y:S01]  /*2250*/  LDSM.16.M88.4 R96, [R153+0x1800] ;  /* 0x001800009960783b */ /* 0x000fe20000000200 */
[----:B------:R-:W-:-:S04]  /*2260*/  LOP3.LUT R5, R0, 0x6, R5, 0xf8, !PT ;  /* 0x0000000600057812 */ /* 0x000fc800078ef805 */
[C---:B------:R-:W-:Y:S02]  /*2270*/  LOP3.LUT R7, R5.reuse, 0x1, RZ, 0xfc, !PT ;  /* 0x0000000105077812 */ /* 0x040fe400078efcff */
[C---:B------:R-:W-:Y:S08]  /*2280*/  HMMA.16816.F32.BF16 R60, R28.reuse, R92, R60 ;  /* 0x0000005c1c3c723c */ /* 0x040ff0000004183c */
[C---:B------:R-:W-:Y:S01]  /*2290*/  HMMA.16816.F32.BF16 R56, R28.reuse, R94, R56 ;  /* 0x0000005e1c38723c */ /* 0x040fe20000041838 */
[----:B------:R-:W-:Y:S07]  /*22a0*/  LDSM.16.M88.4 R92, [R153+0x2000] ;  /* 0x00200000995c783b */ /* 0x000fee0000000200 */
[C---:B------:R-:W-:Y:S08]  /*22b0*/  HMMA.16816.F32.BF16 R52, R28.reuse, R88, R52 ;  /* 0x000000581c34723c */ /* 0x040ff00000041834 */
[C---:B------:R-:W-:Y:S01]  /*22c0*/  HMMA.16816.F32.BF16 R48, R28.reuse, R90, R48 ;  /* 0x0000005a1c30723c */ /* 0x040fe20000041830 */
[----:B------:R-:W-:Y:S07]  /*22d0*/  LDSM.16.M88.4 R88, [R153+0x2800] ;  /* 0x002800009958783b */ /* 0x000fee0000000200 */
[C---:B--2---:R-:W-:Y:S08]  /*22e0*/  HMMA.16816.F32.BF16 R36, R28.reuse, R80, R36 ;  /* 0x000000501c24723c */ /* 0x044ff00000041824 */
[----:B------:R-:W-:Y:S01]  /*22f0*/  HMMA.16816.F32.BF16 R32, R28, R82, R32 ;  /* 0x000000521c20723c */ /* 0x000fe20000041820 */
[----:B------:R-:W-:Y:S04]  /*2300*/  LDSM.16.M88.4 R28, [R140] ;  /* 0x000000008c1c783b */ /* 0x000fe80000000200 */
[----:B------:R-:W2:Y:S03]  /*2310*/  LDSM.16.M88.4 R80, [R153+0x3800] ;  /* 0x003800009950783b */ /* 0x000ea60000000200 */
[C---:B---3--:R-:W-:Y:S08]  /*2320*/  HMMA.16816.F32.BF16 R20, R104.reuse, R24, R20 ;  /* 0x000000186814723c */ /* 0x048ff00000041814 */
[C---:B------:R-:W-:Y:S01]  /*2330*/  HMMA.16816.F32.BF16 R16, R104.reuse, R26, R16 ;  /* 0x0000001a6810723c */ /* 0x040fe20000041810 */
[----:B------:R-:W3:Y:S07]  /*2340*/  LDSM.16.M88.4 R24, [R152] ;  /* 0x000000009818783b */ /* 0x000eee0000000200 */
[C---:B-1----:R-:W-:Y:S08]  /*2350*/  HMMA.16816.F32.BF16 R44, R104.reuse, R84, R44 ;  /* 0x00000054682c723c */ /* 0x042ff0000004182c */
[C---:B------:R-:W-:Y:S01]  /*2360*/  HMMA.16816.F32.BF16 R40, R104.reuse, R86, R40 ;  /* 0x000000566828723c */ /* 0x040fe20000041828 */
[----:B------:R-:W1:Y:S07]  /*2370*/  LDSM.16.M88.4 R84, [R140+0x800] ;  /* 0x000800008c54783b */ /* 0x000e6e0000000200 */
[C---:B------:R-:W-:Y:S08]  /*2380*/  HMMA.16816.F32.BF16 R12, R104.reuse, R108, R12 ;  /* 0x0000006c680c723c */ /* 0x040ff0000004180c */
[C---:B--2---:R-:W-:Y:S08]  /*2390*/  HMMA.16816.F32.BF16 R36, R104.reuse, R80, R36 ;  /* 0x000000506824723c */ /* 0x044ff00000041824 */
[----:B------:R-:W-:Y:S01]  /*23a0*/  HMMA.16816.F32.BF16 R32, R104, R82, R32 ;  /* 0x000000526820723c */ /* 0x000fe20000041820 */
[----:B------:R-:W2:Y:S07]  /*23b0*/  LDSM.16.M88.4 R80, [R140+0x1000] ;  /* 0x001000008c50783b */ /* 0x000eae0000000200 */
[----:B---3--:R-:W-:Y:S07]  /*23c0*/  HMMA.16816.F32.BF16 R20, R24, R28, R20 ;  /* 0x0000001c1814723c */ /* 0x008fee0000041814 */
[----:B------:R-:W-:Y:S01]  /*23d0*/  LOP3.LUT R29, R5, 0x8, RZ, 0xfc, !PT ;  /* 0x00000008051d7812 */ /* 0x000fe200078efcff */
[----:B------:R-:W-:Y:S07]  /*23e0*/  HMMA.16816.F32.BF16 R60, R104, R92, R60 ;  /* 0x0000005c683c723c */ /* 0x000fee000004183c */
[----:B------:R-:W-:Y:S01]  /*23f0*/  IADD3 R92, R2, c[0x0][0x2e8], RZ ;  /* 0x0000ba00025c7a10 */ /* 0x000fe20007ffe0ff */
[----:B-1----:R-:W-:Y:S01]  /*2400*/  HMMA.16816.F32.BF16 R12, R24, R84, R12 ;  /* 0x00000054180c723c */ /* 0x002fe2000004180c */
[----:B------:R-:W-:-:S02]  /*2410*/  LEA.HI R2, R119, R116, RZ, 0x2 ;  /* 0x0000007477027211 */ /* 0x000fc400078f10ff */
[C---:B------:R-:W-:Y:S02]  /*2420*/  IADD3 R28, R92.reuse, 0x8, RZ ;  /* 0x000000085c1c7810 */ /* 0x040fe40007ffe0ff */
[-C--:B------:R-:W-:Y:S02]  /*2430*/  IMNMX R92, R92, R117.reuse, PT ;  /* 0x000000755c5c7217 */ /* 0x080fe40003800200 */
[----:B------:R-:W-:Y:S01]  /*2440*/  LOP3.LUT R169, R2, 0xfffffffc, RZ, 0xc0, !PT ;  /* 0xfffffffc02a97812 */ /* 0x000fe200078ec0ff */
[----:B------:R-:W-:Y:S01]  /*2450*/  HMMA.16816.F32.BF16 R8, R104, R110, R8 ;  /* 0x0000006e6808723c */ /* 0x000fe20000041808 */
[----:B------:R-:W-:Y:S02]  /*2460*/  ISETP.GE.AND P2, PT, R5, R92, PT ;  /* 0x0000005c0500720c */ /* 0x000fe40003f46270 */
[----:B------:R-:W-:Y:S01]  /*2470*/  IMNMX R2, R28, R117, PT ;  /* 0x000000751c027217 */ /* 0x000fe20003800200 */
[----:B------:R-:W-:Y:S01]  /*2480*/  IMAD.IADD R169, R116, 0x1, -R169 ;  /* 0x0000000174a97824 */ /* 0x000fe200078e0aa9 */
[----:B------:R-:W-:-:S02]  /*2490*/  FSEL R84, R20, -INF , !P2 ;  /* 0xff80000014547808 */ /* 0x000fc40005000000 */
[C---:B------:R-:W-:Y:S01]  /*24a0*/  ISETP.GE.AND P4, PT, R29.reuse, R92, PT ;  /* 0x0000005c1d00720c */ /* 0x040fe20003f86270 */
[----:B------:R-:W-:Y:S01]  /*24b0*/  HMMA.16816.F32.BF16 R76, R104, R100, R76 ;  /* 0x00000064684c723c */ /* 0x000fe2000004184c */
[----:B------:R-:W-:Y:S02]  /*24c0*/  ISETP.GE.AND P2, PT, R29, R2, PT ;  /* 0x000000021d00720c */ /* 0x000fe40003f46270 */
[C---:B------:R-:W-:Y:S02]  /*24d0*/  ISETP.GE.AND P1, PT, R7.reuse, R92, PT ;  /* 0x0000005c0700720c */ /* 0x040fe40003f26270 */
[-C--:B------:R-:W-:Y:S02]  /*24e0*/  ISETP.GE.AND P5, PT, R7, R2.reuse, PT ;  /* 0x000000020700720c */ /* 0x080fe40003fa6270 */
[C---:B------:R-:W-:Y:S01]  /*24f0*/  ISETP.GE.AND P3, PT, R5.reuse, R2, PT ;  /* 0x000000020500720c */ /* 0x040fe20003f66270 */
[----:B------:R-:W-:Y:S01]  /*2500*/  HMMA.16816.F32.BF16 R16, R24, R30, R16 ;  /* 0x0000001e1810723c */ /* 0x000fe20000041810 */
[----:B------:R-:W1:Y:S01]  /*2510*/  LDSM.16.M88.4 R28, [R140+0x1800] ;  /* 0x001800008c1c783b */ /* 0x000e620000000200 */
[----:B------:R-:W-:-:S02]  /*2520*/  LOP3.LUT R7, R5, 0x9, RZ, 0xfc, !PT ;  /* 0x0000000905077812 */ /* 0x000fc400078efcff */
[----:B------:R-:W-:Y:S02]  /*2530*/  FSEL R22, R22, -INF , !P3 ;  /* 0xff80000016167808 */ /* 0x000fe40005800000 */
[----:B------:R-:W-:Y:S02]  /*2540*/  FSEL R85, R21, -INF , !P1 ;  /* 0xff80000015557808 */ /* 0x000fe40004800000 */
[C---:B------:R-:W-:Y:S01]  /*2550*/  HMMA.16816.F32.BF16 R72, R104.reuse, R102, R72 ;  /* 0x000000666848723c */ /* 0x040fe20000041848 */
[C---:B------:R-:W-:Y:S02]  /*2560*/  ISETP.GE.AND P3, PT, R7.reuse, R92, PT ;  /* 0x0000005c0700720c */ /* 0x040fe40003f66270 */
[----:B------:R-:W-:Y:S02]  /*2570*/  ISETP.GE.AND P1, PT, R7, R2, PT ;  /* 0x000000020700720c */ /* 0x000fe40003f26270 */
[C---:B------:R-:W-:Y:S02]  /*2580*/  LOP3.LUT R7, R5.reuse, 0x10, RZ, 0xfc, !PT ;  /* 0x0000001005077812 */ /* 0x040fe400078efcff */
[----:B------:R-:W-:Y:S01]  /*2590*/  LOP3.LUT R21, R5, 0x11, RZ, 0xfc, !PT ;  /* 0x0000001105157812 */ /* 0x000fe200078efcff */
[C---:B------:R-:W-:Y:S08]  /*25a0*/  HMMA.16816.F32.BF16 R68, R104.reuse, R96, R68 ;  /* 0x000000606844723c */ /* 0x040ff00000041844 */
[----:B------:R-:W-:Y:S01]  /*25b0*/  HMMA.16816.F32.BF16 R52, R104, R88, R52 ;  /* 0x000000586834723c */ /* 0x000fe20000041834 */
[----:B------:R-:W-:-:S02]  /*25c0*/  FSEL R6, R18, -INF , !P2 ;  /* 0xff80000012067808 */ /* 0x000fc40005000000 */
[----:B------:R-:W-:-:S04]  /*25d0*/  ISETP.GE.AND P2, PT, R21, R92, PT ;  /* 0x0000005c1500720c */ /* 0x000fc80003f46270 */
[----:B------:R-:W-:Y:S01]  /*25e0*/  FSEL R89, R16, -INF , !P4 ;  /* 0xff80000010597808 */ /* 0x000fe20006000000 */
[----:B------:R-:W-:Y:S01]  /*25f0*/  HMMA.16816.F32.BF16 R8, R24, R86, R8 ;  /* 0x000000561808723c */ /* 0x000fe20000041808 */
[----:B------:R-:W-:-:S04]  /*2600*/  ISETP.GE.AND P4, PT, R7, R2, PT ;  /* 0x000000020700720c */ /* 0x000fc80003f86270 */
[----:B------:R-:W-:Y:S02]  /*2610*/  FSEL R20, R14, -INF , !P4 ;  /* 0xff8000000e147808 */ /* 0x000fe40006000000 */
[----:B------:R-:W-:Y:S01]  /*2620*/  FSEL R87, R17, -INF , !P3 ;  /* 0xff80000011577808 */ /* 0x000fe20005800000 */
[----:B--2---:R-:W-:Y:S01]  /*2630*/  HMMA.16816.F32.BF16 R76, R24, R80, R76 ;  /* 0x00000050184c723c */ /* 0x004fe2000004184c */
[----:B------:R-:W-:Y:S02]  /*2640*/  FSEL R86, R23, -INF , !P5 ;  /* 0xff80000017567808 */ /* 0x000fe40006800000 */
[----:B------:R-:W-:Y:S02]  /*2650*/  ISETP.GE.AND P5, PT, R7, R92, PT ;  /* 0x0000005c0700720c */ /* 0x000fe40003fa6270 */
[----:B------:R-:W-:Y:S02]  /*2660*/  LOP3.LUT R7, R5, 0x18, RZ, 0xfc, !PT ;  /* 0x0000001805077812 */ /* 0x000fe400078efcff */
[----:B------:R-:W-:Y:S01]  /*2670*/  FSEL R80, R19, -INF , !P1 ;  /* 0xff80000013507808 */ /* 0x000fe20004800000 */
[----:B------:R-:W-:Y:S01]  /*2680*/  HMMA.16816.F32.BF16 R64, R104, R98, R64 ;  /* 0x000000626840723c */ /* 0x000fe20000041840 */
[----:B------:R-:W2:Y:S01]  /*2690*/  LDSM.16.M88.4 R16, [R140+0x2000] ;  /* 0x002000008c10783b */ /* 0x000ea20000000200 */
[----:B------:R-:W-:-:S02]  /*26a0*/  ISETP.GE.AND P3, PT, R21, R2, PT ;  /* 0x000000021500720c */ /* 0x000fc40003f66270 */
[----:B------:R-:W-:Y:S02]  /*26b0*/  LOP3.LUT R21, R5, 0x19, RZ, 0xfc, !PT ;  /* 0x0000001905157812 */ /* 0x000fe400078efcff */
[----:B------:R-:W-:Y:S02]  /*26c0*/  FSEL R81, R12, -INF , !P5 ;  /* 0xff8000000c517808 */ /* 0x000fe40006800000 */
[C---:B------:R-:W-:Y:S01]  /*26d0*/  HMMA.16816.F32.BF16 R72, R24.reuse, R82, R72 ;  /* 0x000000521848723c */ /* 0x040fe20000041848 */
[C---:B------:R-:W-:Y:S02]  /*26e0*/  ISETP.GE.AND P1, PT, R7.reuse, R92, PT ;  /* 0x0000005c0700720c */ /* 0x040fe40003f26270 */
[----:B------:R-:W-:Y:S02]  /*26f0*/  ISETP.GE.AND P5, PT, R7, R2, PT ;  /* 0x000000020700720c */ /* 0x000fe40003fa6270 */
[----:B------:R-:W-:Y:S02]  /*2700*/  FSEL R7, R13, -INF , !P2 ;  /* 0xff8000000d077808 */ /* 0x000fe40005000000 */
[----:B------:R-:W-:Y:S01]  /*2710*/  ISETP.GE.AND P4, PT, R21, R92, PT ;  /* 0x0000005c1500720c */ /* 0x000fe20003f86270 */
[----:B-1----:R-:W-:Y:S01]  /*2720*/  HMMA.16816.F32.BF16 R68, R24, R28, R68 ;  /* 0x0000001c1844723c */ /* 0x002fe20000041844 */
[----:B------:R-:W-:-:S02]  /*2730*/  LOP3.LUT R13, R5, 0x20, RZ, 0xfc, !PT ;  /* 0x00000020050d7812 */ /* 0x000fc400078efcff */
[-C--:B------:R-:W-:Y:S02]  /*2740*/  ISETP.GE.AND P2, PT, R21, R2.reuse, PT ;  /* 0x000000021500720c */ /* 0x080fe40003f46270 */
[----:B------:R-:W-:Y:S02]  /*2750*/  FSEL R23, R8, -INF , !P1 ;  /* 0xff80000008177808 */ /* 0x000fe40004800000 */
[----:B------:R-:W-:Y:S01]  /*2760*/  FSEL R88, R10, -INF , !P5 ;  /* 0xff8000000a587808 */ /* 0x000fe20006800000 */
[----:B------:R-:W-:Y:S01]  /*2770*/  HMMA.16816.F32.BF16 R48, R104, R90, R48 ;  /* 0x0000005a6830723c */ /* 0x000fe20000041830 */
[----:B------:R-:W-:Y:S02]  /*2780*/  ISETP.GE.AND P1, PT, R13, R2, PT ;  /* 0x000000020d00720c */ /* 0x000fe40003f26270 */
[----:B------:R-:W-:Y:S02]  /*2790*/  FSEL R21, R9, -INF , !P4 ;  /* 0xff80000009157808 */ /* 0x000fe40006000000 */
[----:B------:R-:W-:-:S02]  /*27a0*/  LOP3.LUT R9, R5, 0x28, RZ, 0xfc, !PT ;  /* 0x0000002805097812 */ /* 0x000fc400078efcff */
[----:B------:R-:W-:Y:S01]  /*27b0*/  FSEL R90, R15, -INF , !P3 ;  /* 0xff8000000f5a7808 */ /* 0x000fe20005800000 */
[----:B------:R-:W-:Y:S01]  /*27c0*/  HMMA.16816.F32.BF16 R56, R104, R94, R56 ;  /* 0x0000005e6838723c */ /* 0x000fe20000041838 */
[----:B------:R-:W-:Y:S02]  /*27d0*/  LOP3.LUT R15, R5, 0x21, RZ, 0xfc, !PT ;  /* 0x00000021050f7812 */ /* 0x000fe400078efcff */
[-C--:B------:R-:W-:Y:S02]  /*27e0*/  ISETP.GE.AND P3, PT, R13, R92.reuse, PT ;  /* 0x0000005c0d00720c */ /* 0x080fe40003f66270 */
[----:B------:R-:W-:Y:S02]  /*27f0*/  ISETP.GE.AND P5, PT, R15, R92, PT ;  /* 0x0000005c0f00720c */ /* 0x000fe40003fa6270 */
[----:B------:R-:W-:Y:S01]  /*2800*/  LOP3.LUT R13, R5, 0x29, RZ, 0xfc, !PT ;  /* 0x00000029050d7812 */ /* 0x000fe200078efcff */
[----:B------:R-:W-:Y:S01]  /*2810*/  HMMA.16816.F32.BF16 R64, R24, R30, R64 ;  /* 0x0000001e1840723c */ /* 0x000fe20000041840 */
[----:B------:R-:W-:-:S02]  /*2820*/  FSEL R28, R11, -INF , !P2 ;  /* 0xff8000000b1c7808 */ /* 0x000fc40005000000 */
[----:B------:R-:W-:Y:S02]  /*2830*/  FSEL R136, R78, -INF , !P1 ;  /* 0xff8000004e887808 */ /* 0x000fe40004800000 */
[----:B------:R-:W-:Y:S02]  /*2840*/  FSEL R135, R77, -INF , !P5 ;  /* 0xff8000004d877808 */ /* 0x000fe40006800000 */
[----:B------:R-:W-:Y:S01]  /*2850*/  ISETP.GE.AND P4, PT, R15, R2, PT ;  /* 0x000000020f00720c */ /* 0x000fe20003f86270 */
[----:B--2---:R-:W-:Y:S01]  /*2860*/  HMMA.16816.F32.BF16 R60, R24, R16, R60 ;  /* 0x00000010183c723c */ /* 0x004fe2000004183c */
[-C--:B------:R-:W-:Y:S02]  /*2870*/  ISETP.GE.AND P2, PT, R9, R92.reuse, PT ;  /* 0x0000005c0900720c */ /* 0x080fe40003f46270 */
[----:B------:R-:W-:Y:S02]  /*2880*/  FSEL R139, R76, -INF , !P3 ;  /* 0xff8000004c8b7808 */ /* 0x000fe40005800000 */
[----:B------:R-:W-:-:S02]  /*2890*/  ISETP.GE.AND P1, PT, R13, R92, PT ;  /* 0x0000005c0d00720c */ /* 0x000fc40003f26270 */
[-C--:B------:R-:W-:Y:S01]  /*28a0*/  ISETP.GE.AND P5, PT, R13, R2.reuse, PT ;  /* 0x000000020d00720c */ /* 0x080fe20003fa6270 */
[----:B------:R-:W-:Y:S01]  /*28b0*/  HMMA.16816.F32.BF16 R56, R24, R18, R56 ;  /* 0x000000121838723c */ /* 0x000fe20000041838 */
[----:B------:R-:W-:Y:S02]  /*28c0*/  ISETP.GE.AND P3, PT, R9, R2, PT ;  /* 0x000000020900720c */ /* 0x000fe40003f66270 */
[----:B------:R-:W-:Y:S01]  /*28d0*/  LOP3.LUT R13, R5, 0x30, RZ, 0xfc, !PT ;  /* 0x00000030050d7812 */ /* 0x000fe200078efcff */
[----:B------:R-:W1:Y:S01]  /*28e0*/  LDSM.16.M88.4 R8, [R140+0x2800] ;  /* 0x002800008c08783b */ /* 0x000e620000000200 */
[----:B------:R-:W-:Y:S02]  /*28f0*/  FSEL R132, R79, -INF , !P4 ;  /* 0xff8000004f847808 */ /* 0x000fe40006000000 */
[----:B------:R-:W-:Y:S02]  /*2900*/  FSEL R137, R72, -INF , !P2 ;  /* 0xff80000048897808 */ /* 0x000fe40005000000 */
[----:B------:R-:W-:-:S02]  /*2910*/  ISETP.GE.AND P4, PT, R13, R92, PT ;  /* 0x0000005c0d00720c */ /* 0x000fc40003f86270 */
[----:B------:R-:W-:Y:S02]  /*2920*/  ISETP.GE.AND P2, PT, R13, R2, PT ;  /* 0x000000020d00720c */ /* 0x000fe40003f46270 */
[C---:B------:R-:W-:Y:S02]  /*2930*/  LOP3.LUT R15, R5.reuse, 0x31, RZ, 0xfc, !PT ;  /* 0x00000031050f7812 */ /* 0x040fe400078efcff */
[----:B------:R-:W-:Y:S02]  /*2940*/  LOP3.LUT R13, R5, 0x38, RZ, 0xfc, !PT ;  /* 0x00000038050d7812 */ /* 0x000fe400078efcff */
[----:B------:R-:W-:Y:S02]  /*2950*/  FSEL R134, R74, -INF , !P3 ;  /* 0xff8000004a867808 */ /* 0x000fe40005800000 */
[----:B------:R-:W-:Y:S02]  /*2960*/  ISETP.GE.AND P3, PT, R15, R92, PT ;  /* 0x0000005c0f00720c */ /* 0x000fe40003f66270 */
[----:B------:R-:W-:-:S02]  /*2970*/  FSEL R133, R73, -INF , !P1 ;  /* 0xff80000049857808 */ /* 0x000fc40004800000 */
[----:B------:R-:W-:Y:S02]  /*2980*/  FSEL R130, R75, -INF , !P5 ;  /* 0xff8000004b827808 */ /* 0x000fe40006800000 */
[----:B------:R-:W-:Y:S02]  /*2990*/  FSEL R131, R68, -INF , !P4 ;  /* 0xff80000044837808 */ /* 0x000fe40006000000 */
[----:B------:R-:W-:Y:S02]  /*29a0*/  ISETP.GE.AND P1, PT, R15, R2, PT ;  /* 0x000000020f00720c */ /* 0x000fe40003f26270 */
[----:B------:R-:W-:Y:S02]  /*29b0*/  LOP3.LUT R17, R5, 0x39, RZ, 0xfc, !PT ;  /* 0x0000003905117812 */ /* 0x000fe400078efcff */
[C---:B------:R-:W-:Y:S02]  /*29c0*/  ISETP.GE.AND P5, PT, R13.reuse, R92, PT ;  /* 0x0000005c0d00720c */ /* 0x040fe40003fa6270 */
[----:B------:R-:W-:-:S02]  /*29d0*/  ISETP.GE.AND P4, PT, R13, R2, PT ;  /* 0x000000020d00720c */ /* 0x000fc40003f86270 */
[----:B------:R-:W2:Y:S01]  /*29e0*/  LDSM.16.M88.4 R12, [R140+0x3000] ;  /* 0x003000008c0c783b */ /* 0x000ea20000000200 */
[----:B------:R-:W-:Y:S02]  /*29f0*/  FSEL R128, R70, -INF , !P2 ;  /* 0xff80000046807808 */ /* 0x000fe40005000000 */
[----:B------:R-:W-:Y:S02]  /*2a00*/  FSEL R127, R69, -INF , !P3 ;  /* 0xff800000457f7808 */ /* 0x000fe40005800000 */
[C---:B------:R-:W-:Y:S02]  /*2a10*/  ISETP.GE.AND P2, PT, R17.reuse, R92, PT ;  /* 0x0000005c1100720c */ /* 0x040fe40003f46270 */
[----:B------:R-:W-:Y:S02]  /*2a20*/  ISETP.GE.AND P3, PT, R17, R2, PT ;  /* 0x000000021100720c */ /* 0x000fe40003f66270 */
[C---:B------:R-:W-:Y:S01]  /*2a30*/  LOP3.LUT R17, R5.reuse, 0x40, RZ, 0xfc, !PT ;  /* 0x0000004005117812 */ /* 0x040fe200078efcff */
[----:B-1----:R-:W-:Y:S01]  /*2a40*/  HMMA.16816.F32.BF16 R52, R24, R8, R52 ;  /* 0x000000081834723c */ /* 0x002fe20000041834 */
[----:B------:R-:W-:-:S02]  /*2a50*/  LOP3.LUT R19, R5, 0x41, RZ, 0xfc, !PT ;  /* 0x0000004105137812 */ /* 0x000fc400078efcff */
[----:B------:R-:W-:Y:S02]  /*2a60*/  FSEL R102, R71, -INF , !P1 ;  /* 0xff80000047667808 */ /* 0x000fe40004800000 */
[----:B------:R-:W-:Y:S02]  /*2a70*/  FSEL R129, R64, -INF , !P5 ;  /* 0xff80000040817808 */ /* 0x000fe40006800000 */
[----:B------:R-:W-:Y:S01]  /*2a80*/  FSEL R104, R66, -INF , !P4 ;  /* 0xff80000042687808 */ /* 0x000fe20006000000 */
[----:B------:R-:W-:Y:S01]  /*2a90*/  HMMA.16816.F32.BF16 R48, R24, R10, R48 ;  /* 0x0000000a1830723c */ /* 0x000fe20000041830 */
[----:B------:R-:W-:Y:S02]  /*2aa0*/  FSEL R125, R65, -INF , !P2 ;  /* 0xff800000417d7808 */ /* 0x000fe40005000000 */
[C---:B------:R-:W-:Y:S02]  /*2ab0*/  ISETP.GE.AND P1, PT, R17.reuse, R92, PT ;  /* 0x0000005c1100720c */ /* 0x040fe40003f26270 */
[----:B------:R-:W-:-:S02]  /*2ac0*/  ISETP.GE.AND P5, PT, R17, R2, PT ;  /* 0x000000021100720c */ /* 0x000fc40003fa6270 */
[C---:B------:R-:W-:Y:S02]  /*2ad0*/  ISETP.GE.AND P4, PT, R19.reuse, R92, PT ;  /* 0x0000005c1300720c */ /* 0x040fe40003f86270 */
[----:B------:R-:W-:Y:S02]  /*2ae0*/  ISETP.GE.AND P2, PT, R19, R2, PT ;  /* 0x000000021300720c */ /* 0x000fe40003f46270 */
[----:B------:R-:W1:Y:S01]  /*2af0*/  LDSM.16.M88.4 R16, [R140+0x3800] ;  /* 0x003800008c10783b */ /* 0x000e620000000200 */
[----:B------:R-:W-:Y:S01]  /*2b00*/  LOP3.LUT R29, R5, 0x48, RZ, 0xfc, !PT ;  /* 0x00000048051d7812 */ /* 0x000fe200078efcff */
[----:B------:R-:W-:-:S04]  /*2b10*/  DEPBAR.LE SB0, 0x0 ;  /* 0x000080000000791a */ /* 0x000fc80000000000 */
[----:B------:R-:W-:Y:S02]  /*2b20*/  LOP3.LUT R9, R5, 0x49, RZ, 0xfc, !PT ;  /* 0x0000004905097812 */ /* 0x000fe400078efcff */
[----:B------:R-:W-:Y:S02]  /*2b30*/  FSEL R108, R67, -INF , !P3 ;  /* 0xff800000436c7808 */ /* 0x000fe40005800000 */
[----:B------:R-:W-:Y:S01]  /*2b40*/  FSEL R123, R60, -INF , !P1 ;  /* 0xff8000003c7b7808 */ /* 0x000fe20004800000 */
[----:B--2---:R-:W-:Y:S01]  /*2b50*/  HMMA.16816.F32.BF16 R44, R24, R12, R44 ;  /* 0x0000000c182c723c */ /* 0x004fe2000004182c */
[----:B------:R-:W-:Y:S02]  /*2b60*/  FSEL R126, R62, -INF , !P5 ;  /* 0xff8000003e7e7808 */ /* 0x000fe40006800000 */
[----:B------:R-:W-:Y:S02]  /*2b70*/  FSEL R105, R61, -INF , !P4 ;  /* 0xff8000003d697808 */ /* 0x000fe40006000000 */
[----:B------:R-:W-:-:S02]  /*2b80*/  ISETP.GE.AND P3, PT, R29, R92, PT ;  /* 0x0000005c1d00720c */ /* 0x000fc40003f66270 */
[----:B------:R-:W-:Y:S01]  /*2b90*/  ISETP.GE.AND P1, PT, R29, R2, PT ;  /* 0x000000021d00720c */ /* 0x000fe20003f26270 */
[----:B------:R-:W-:Y:S01]  /*2ba0*/  HMMA.16816.F32.BF16 R40, R24, R14, R40 ;  /* 0x0000000e1828723c */ /* 0x000fe20000041828 */
        /* <DEDUP_REMOVED lines=10> */
[C---:B------:R-:W-:Y:S01]  /*2c50*/  ISETP.GE.AND P1, PT, R11.reuse, R92, PT ;  /* 0x0000005c0b00720c */ /* 0x040fe20003f26270 */
[----:B-1----:R-:W-:Y:S01]  /*2c60*/  HMMA.16816.F32.BF16 R36, R24, R16, R36 ;  /* 0x000000101824723c */ /* 0x002fe20000041824 */
[----:B------:R-:W-:-:S02]  /*2c70*/  ISETP.GE.AND P5, PT, R11, R2, PT ;  /* 0x000000020b00720c */ /* 0x000fc40003fa6270 */
[C---:B------:R-:W-:Y:S02]  /*2c80*/  LOP3.LUT R9, R5.reuse, 0x58, RZ, 0xfc, !PT ;  /* 0x0000005805097812 */ /* 0x040fe400078efcff */
[----:B------:R-:W-:Y:S02]  /*2c90*/  LOP3.LUT R11, R5, 0x59, RZ, 0xfc, !PT ;  /* 0x00000059050b7812 */ /* 0x000fe400078efcff */
[----:B------:R-:W-:Y:S01]  /*2ca0*/  FSEL R124, R59, -INF , !P4 ;  /* 0xff8000003b7c7808 */ /* 0x000fe20006000000 */
[----:B------:R-:W-:Y:S01]  /*2cb0*/  HMMA.16816.F32.BF16 R32, R24, R18, R32 ;  /* 0x000000121820723c */ /* 0x000fe20000041820 */
[----:B------:R-:W-:Y:S02]  /*2cc0*/  FSEL R119, R52, -INF , !P2 ;  /* 0xff80000034777808 */ /* 0x000fe40005000000 */
[----:B------:R-:W-:Y:S02]  /*2cd0*/  FSEL R118, R54, -INF , !P3 ;  /* 0xff80000036767808 */ /* 0x000fe40005800000 */
[----:B------:R-:W-:Y:S01]  /*2ce0*/  FSEL R117, R53, -INF , !P1 ;  /* 0xff80000035757808 */ /* 0x000fe20004800000 */
        /* <DEDUP_REMOVED lines=20> */
[-C--:B------:R-:W-:Y:S02]  /*2e30*/  ISETP.GE.AND P1, PT, R9, R92.reuse, PT ;  /* 0x0000005c0900720c */ /* 0x080fe40003f26270 */
[C---:B------:R-:W-:Y:S02]  /*2e40*/  ISETP.GE.AND P4, PT, R11.reuse, R92, PT ;  /* 0x0000005c0b00720c */ /* 0x040fe40003f86270 */
[----:B------:R-:W-:Y:S02]  /*2e50*/  ISETP.GE.AND P2, PT, R11, R2, PT ;  /* 0x000000020b00720c */ /* 0x000fe40003f46270 */
[C---:B------:R-:W-:Y:S02]  /*2e60*/  LOP3.LUT R13, R5.reuse, 0x70, RZ, 0xfc, !PT ;  /* 0x00000070050d7812 */ /* 0x040fe400078efcff */
[----:B------:R-:W-:Y:S02]  /*2e70*/  LOP3.LUT R11, R5, 0x71, RZ, 0xfc, !PT ;  /* 0x00000071050b7812 */ /* 0x000fe400078efcff */
[----:B------:R-:W-:-:S02]  /*2e80*/  FSEL R103, R44, -INF , !P5 ;  /* 0xff8000002c677808 */ /* 0x000fc40006800000 */
[----:B------:R-:W-:Y:S02]  /*2e90*/  ISETP.GE.AND P5, PT, R9, R2, PT ;  /* 0x000000020900720c */ /* 0x000fe40003fa6270 */
[----:B------:R-:W-:Y:S02]  /*2ea0*/  FSEL R66, R47, -INF , !P3 ;  /* 0xff8000002f427808 */ /* 0x000fe40005800000 */
[----:B------:R-:W-:Y:S02]  /*2eb0*/  FSEL R67, R40, -INF , !P1 ;  /* 0xff80000028437808 */ /* 0x000fe40004800000 */
[----:B------:R-:W-:Y:S02]  /*2ec0*/  FSEL R62, R43, -INF , !P2 ;  /* 0xff8000002b3e7808 */ /* 0x000fe40005000000 */
[----:B------:R-:W-:Y:S02]  /*2ed0*/  LOP3.LUT R9, R5, 0x78, RZ, 0xfc, !PT ;  /* 0x0000007805097812 */ /* 0x000fe400078efcff */
[----:B------:R-:W-:-:S02]  /*2ee0*/  ISETP.GE.AND P3, PT, R13, R92, PT ;  /* 0x0000005c0d00720c */ /* 0x000fc40003f66270 */
[----:B------:R-:W-:Y:S02]  /*2ef0*/  ISETP.GE.AND P1, PT, R11, R92, PT ;  /* 0x0000005c0b00720c */ /* 0x000fe40003f26270 */
[----:B------:R-:W-:Y:S02]  /*2f00*/  ISETP.GE.AND P2, PT, R13, R2, PT ;  /* 0x000000020d00720c */ /* 0x000fe40003f46270 */
[----:B------:R-:W-:Y:S02]  /*2f10*/  LOP3.LUT R5, R5, 0x79, RZ, 0xfc, !PT ;  /* 0x0000007905057812 */ /* 0x000fe400078efcff */
[----:B------:R-:W-:Y:S02]  /*2f20*/  FSEL R64, R42, -INF , !P5 ;  /* 0xff8000002a407808 */ /* 0x000fe40006800000 */
[----:B------:R-:W-:Y:S02]  /*2f30*/  ISETP.GE.AND P5, PT, R9, R92, PT ;  /* 0x0000005c0900720c */ /* 0x000fe40003fa6270 */
[----:B------:R-:W-:-:S02]  /*2f40*/  FSEL R65, R41, -INF , !P4 ;  /* 0xff80000029417808 */ /* 0x000fc40006000000 */
[----:B------:R-:W-:Y:S02]  /*2f50*/  FSEL R55, R36, -INF , !P3 ;  /* 0xff80000024377808 */ /* 0x000fe40005800000 */
[----:B------:R-:W-:Y:S02]  /*2f60*/  FSEL R42, R38, -INF , !P2 ;  /* 0xff800000262a7808 */ /* 0x000fe40005000000 */
[----:B------:R-:W-:Y:S02]  /*2f70*/  FSEL R53, R37, -INF , !P1 ;  /* 0xff80000025357808 */ /* 0x000fe40004800000 */
[----:B------:R-:W-:Y:S02]  /*2f80*/  ISETP.GE.AND P4, PT, R5, R92, PT ;  /* 0x0000005c0500720c */ /* 0x000fe40003f86270 */
[-C--:B------:R-:W-:Y:S02]  /*2f90*/  ISETP.GE.AND P3, PT, R11, R2.reuse, PT ;  /* 0x000000020b00720c */ /* 0x080fe40003f66270 */
[----:B------:R-:W-:-:S02]  /*2fa0*/  ISETP.GE.AND P2, PT, R9, R2, PT ;  /* 0x000000020900720c */ /* 0x000fc40003f46270 */
[----:B------:R-:W-:Y:S02]  /*2fb0*/  ISETP.GE.AND P1, PT, R5, R2, PT ;  /* 0x000000020500720c */ /* 0x000fe40003f26270 */
[----:B------:R-:W-:Y:S02]  /*2fc0*/  FSEL R51, R32, -INF , !P5 ;  /* 0xff80000020337808 */ /* 0x000fe40006800000 */
[----:B------:R-:W-:Y:S02]  /*2fd0*/  LOP3.LUT R5, R114, R115, RZ, 0xfc, !PT ;  /* 0x0000007372057212 */ /* 0x000fe400078efcff */
[----:B------:R-:W-:Y:S02]  /*2fe0*/  FSEL R36, R39, -INF , !P3 ;  /* 0xff80000027247808 */ /* 0x000fe40005800000 */
[----:B------:R-:W-:Y:S02]  /*2ff0*/  FSEL R43, R33, -INF , !P4 ;  /* 0xff800000212b7808 */ /* 0x000fe40006000000 */
[----:B------:R-:W-:-:S02]  /*3000*/  FSEL R32, R34, -INF , !P2 ;  /* 0xff80000022207808 */ /* 0x000fc40005000000 */
[----:B------:R-:W-:Y:S01]  /*3010*/  FSEL R26, R35, -INF , !P1 ;  /* 0xff800000231a7808 */ /* 0x000fe20004800000 */
[----:B------:R-:W-:Y:S05]  /*3020*/  @!P0 BRA `(.L_x_6240) ;  /* 0x0000059000008947 */ /* 0x000fea0003800000 */
[----:B------:R-:W-:Y:S05]  /*3030*/  @P6 BRA `(.L_x_6241) ;  /* 0x0000038000006947 */ /* 0x000fea0003800000 */
[----:B------:R-:W1:Y:S01]  /*3040*/  I2F.RP R10, R113 ;  /* 0x00000071000a7306 */ /* 0x000e620000209400 */
[C---:B------:R-:W-:Y:S02]  /*3050*/  IADD3 R12, R0.reuse, -0x80, RZ ;  /* 0xffffff80000c7810 */ /* 0x040fe40007ffe0ff */
        /* <DEDUP_REMOVED lines=54> */
.L_x_6241:
[----:B------:R-:W-:-:S04]  /*33c0*/  ULEA UR4, -UR4, URZ, 0x7 ;  /* 0x0000003f04047291 */ /* 0x000fc8000f8e393f */
[----:B------:R-:W-:Y:S02]  /*33d0*/  USHF.R.S32.HI UR6, URZ, 0x1f, UR4 ;  /* 0x0000001f3f067899 */ /* 0x000fe40008011404 */
[----:B------:R-:W-:-:S04]  /*33e0*/  MOV R10, UR4 ;  /* 0x00000004000a7c02 */ /* 0x000fc80008000f00 */
[----:B------:R-:W-:Y:S02]  /*33f0*/  MOV R0, UR6 ;  /* 0x0000000600007c02 */ /* 0x000fe40008000f00 */
.L_x_6242:
        /* <DEDUP_REMOVED lines=28> */
.L_x_6240:
        /* <DEDUP_REMOVED lines=81> */
[----:B------:R-:W-:Y:S02]  /*3ad0*/  FMUL.FTZ R27, R0, c[0x0][0x23c] ;  /* 0x00008f00001b7a20 */ /* 0x000fe40000410000 */
        /* <DEDUP_REMOVED lines=8> */
[--C-:B------:R-:W-:Y:S02]  /*3b60*/  FFMA.FTZ R48, R22, c[0x0][0x23c], -R27.reuse ;  /* 0x00008f0016307a23 */ /* 0x100fe4000001081b */
[----:B------:R-:W-:-:S02]  /*3b70*/  FFMA.FTZ R41, R86, c[0x0][0x23c], -R27 ;  /* 0x00008f0056297a23 */ /* 0x000fc4000001081b */
[--C-:B------:R-:W-:Y:S02]  /*3b80*/  FFMA.FTZ R46, R6, c[0x0][0x23c], -R27.reuse ;  /* 0x00008f00062e7a23 */ /* 0x100fe4000001081b */
[----:B------:R-:W-:Y:S01]  /*3b90*/  FFMA.FTZ R37, R80, c[0x0][0x23c], -R27 ;  /* 0x00008f0050257a23 */ /* 0x000fe2000001081b */
[----:B------:R-:W1:Y:S01]  /*3ba0*/  MUFU.EX2 R45, R45 ;  /* 0x0000002d002d7308 */ /* 0x000e620000000800 */
[--C-:B------:R-:W-:Y:S02]  /*3bb0*/  FFMA.FTZ R38, R81, c[0x0][0x23c], -R52.reuse ;  /* 0x00008f0051267a23 */ /* 0x100fe40000010834 */
[----:B------:R-:W2:Y:S01]  /*3bc0*/  LDSM.16.MT88.4 R80, [R149+0x6000] ;  /* 0x006000009550783b */ /* 0x000ea20000004200 */
[--C-:B------:R-:W-:Y:S02]  /*3bd0*/  FFMA.FTZ R35, R7, c[0x0][0x23c], -R52.reuse ;  /* 0x00008f0007237a23 */ /* 0x100fe40000010834 */
[--C-:B------:R-:W-:Y:S01]  /*3be0*/  FFMA.FTZ R34, R23, c[0x0][0x23c], -R52.reuse ;  /* 0x00008f0017227a23 */ /* 0x100fe20000010834 */
[----:B------:R-:W3:Y:S01]  /*3bf0*/  LDSM.16.MT88.4 R4, [R148+0x6000] ;  /* 0x006000009404783b */ /* 0x000ee20000004200 */
[----:B------:R-:W-:Y:S01]  /*3c00*/  MUFU.EX2 R44, R44 ;  /* 0x0000002c002c7308 */ /* 0x000fe20000000800 */
[----:B------:R-:W-:-:S02]  /*3c10*/  FFMA.FTZ R29, R21, c[0x0][0x23c], -R52 ;  /* 0x00008f00151d7a23 */ /* 0x000fc40000010834 */
[--C-:B------:R-:W-:Y:S02]  /*3c20*/  FFMA.FTZ R40, R20, c[0x0][0x23c], -R27.reuse ;  /* 0x00008f0014287a23 */ /* 0x100fe4000001081b */
[--C-:B------:R-:W-:Y:S01]  /*3c30*/  FFMA.FTZ R33, R90, c[0x0][0x23c], -R27.reuse ;  /* 0x00008f005a217a23 */ /* 0x100fe2000001081b */
[----:B------:R-:W4:Y:S01]  /*3c40*/  LDSM.16.MT88.4 R20, [R151+0x6800] ;  /* 0x006800009714783b */ /* 0x000f220000004200 */
[--C-:B------:R-:W-:Y:S01]  /*3c50*/  FFMA.FTZ R31, R88, c[0x0][0x23c], -R27.reuse ;  /* 0x00008f00581f7a23 */ /* 0x100fe2000001081b */
[----:B------:R-:W5:Y:S01]  /*3c60*/  MUFU.EX2 R39, R39 ;  /* 0x0000002700277308 */ /* 0x000f620000000800 */
[----:B-1----:R-:W-:Y:S01]  /*3c70*/  F2FP.BF16.PACK_AB R84, R45, R50 ;  /* 0x000000322d54723e */ /* 0x002fe200000010ff */
        /* <DEDUP_REMOVED lines=8> */
[----:B------:R-:W1:Y:S01]  /*3d00*/  MUFU.EX2 R41, R41 ;  /* 0x0000002900297308 */ /* 0x000e620000000800 */
[----:B-----5:R-:W-:Y:S01]  /*3d10*/  F2FP.BF16.PACK_AB R86, R39, R44 ;  /* 0x0000002c2756723e */ /* 0x020fe200000010ff */
        /* <DEDUP_REMOVED lines=8> */
[----:B------:R-:W5:Y:S01]  /*3da0*/  MUFU.EX2 R37, R37 ;  /* 0x0000002500257308 */ /* 0x000f620000000800 */
        /* <DEDUP_REMOVED lines=32> */
[----:B--2---:R-:W-:Y:S01]  /*3fb0*/  HMMA.16816.F32.BF16 R76, R84, R80, RZ ;  /* 0x00000050544c723c */ /* 0x004fe200000418ff */
        /* <DEDUP_REMOVED lines=10> */
[----:B------:R-:W-:Y:S01]  /*4060*/  FADD.FTZ R44, R44, R45 ;  /* 0x0000002d2c2c7221 */ /* 0x000fe20000010000 */
[----:B------:R-:W-:Y:S01]  /*4070*/  HMMA.16816.F32.BF16 R80, R84, R82, RZ ;  /* 0x000000525450723c */ /* 0x000fe200000418ff */
[----:B------:R-:W-:Y:S01]  /*4080*/  FADD.FTZ R46, R46, R41 ;  /* 0x000000292e2e7221 */ /* 0x000fe20000010000 */
[----:B------:R-:W5:Y:S01]  /*4090*/  MUFU.EX2 R28, R28 ;  /* 0x0000001c001c7308 */ /* 0x000f620000000800 */
[----:B------:R-:W-:-:S02]  /*40a0*/  FADD.FTZ R39, R39, R44 ;  /* 0x0000002c27277221 */ /* 0x000fc40000010000 */
[----:B------:R-:W-:Y:S02]  /*40b0*/  FADD.FTZ R37, R37, R46 ;  /* 0x0000002e25257221 */ /* 0x000fe40000010000 */
[----:B------:R-:W-:Y:S01]  /*40c0*/  FFMA.FTZ R173, R43, c[0x0][0x23c], -R52 ;  /* 0x00008f002bad7a23 */ /* 0x000fe20000010834 */
[C---:B---3--:R-:W-:Y:S01]  /*40d0*/  HMMA.16816.F32.BF16 R88, R84.reuse, R4, RZ ;  /* 0x000000045458723c */ /* 0x048fe200000418ff */
[--C-:B------:R-:W-:Y:S01]  /*40e0*/  FFMA.FTZ R36, R36, c[0x0][0x23c], -R27.reuse ;  /* 0x00008f0024247a23 */ /* 0x100fe2000001081b */
[----:B------:R-:W-:Y:S01]  /*40f0*/  MUFU.EX2 R30, R30 ;  /* 0x0000001e001e7308 */ /* 0x000fe20000000800 */
[--C-:B------:R-:W-:Y:S02]  /*4100*/  FFMA.FTZ R174, R26, c[0x0][0x23c], -R27.reuse ;  /* 0x00008f001aae7a23 */ /* 0x100fe4000001081b */
[----:B------:R-:W-:Y:S02]  /*4110*/  FFMA.FTZ R32, R32, c[0x0][0x23c], -R27 ;  /* 0x00008f0020207a23 */ /* 0x000fe4000001081b */
        /* <DEDUP_REMOVED lines=8> */
[----:B-----5:R-:W-:Y:S01]  /*41a0*/  F2FP.BF16.PACK_AB R7, R28, R31 ;  /* 0x0000001f1c07723e */ /* 0x020fe200000010ff */
[----:B------:R-:W-:Y:S01]  /*41b0*/  MUFU.EX2 R24, R24 ;  /* 0x0000001800187308 */ /* 0x000fe20000000800 */
[----:B------:R-:W-:Y:S02]  /*41c0*/  FADD.FTZ R40, R33, R40 ;  /* 0x0000002821287221 */ /* 0x000fe40000010000 */
[----:B------:R-:W-:-:S03]  /*41d0*/  FADD.FTZ R34, R34, R35 ;  /* 0x0000002322227221 */ /* 0x000fc60000010000 */
[C---:B------:R-:W-:Y:S01]  /*41e0*/  HMMA.16816.F32.BF16 R72, R4.reuse, R12, R72 ;  /* 0x0000000c0448723c */ /* 0x040fe20000041848 */
[----:B------:R-:W-:Y:S01]  /*41f0*/  FADD.FTZ R29, R29, R34 ;  /* 0x000000221d1d7221 */ /* 0x000fe20000010000 */
[----:B------:R-:W-:Y:S06]  /*4200*/  MUFU.EX2 R3, R3 ;  /* 0x0000000300037308 */ /* 0x000fec0000000800 */
[C---:B------:R-:W-:Y:S01]  /*4210*/  HMMA.16816.F32.BF16 R92, R4.reuse, R14, R92 ;  /* 0x0000000e045c723c */ /* 0x040fe2000004185c */
[----:B------:R-:W2:Y:S01]  /*4220*/  LDSM.16.MT88.4 R12, [R150+0x7000] ;  /* 0x00700000960c783b */ /* 0x000ea20000004200 */
[----:B------:R-:W-:Y:S06]  /*4230*/  MUFU.EX2 R47, R47 ;  /* 0x0000002f002f7308 */ /* 0x000fec0000000800 */
[C---:B----4-:R-:W-:Y:S02]  /*4240*/  HMMA.16816.F32.BF16 R96, R4.reuse, R20, R96 ;  /* 0x000000140460723c */ /* 0x050fe40000041860 */
        /* <DEDUP_REMOVED lines=206> */
.L_x_6247:
        /* <DEDUP_REMOVED lines=64> */
.L_x_6244:
        /* <DEDUP_REMOVED lines=26> */
[----:B------:R-:W-:Y:S03]  /*54d0*/  ISETP.GT.AND P0, PT, R172, R159, PT ;  /* 0x0000009fac00720c */ /* 0x000fe60003f04270 */
        /* <DEDUP_REMOVED lines=170> */
.L_x_6246:
        /* <DEDUP_REMOVED lines=28> */
.L_x_6245:
        /* <DEDUP_REMOVED lines=93> */
[----:B------:R-:W-:Y:S01]  /*6710*/  ISETP.GT.AND P0, PT, R172, R159, PT ;  /* 0x0000009fac00720c */ /* 0x000fe20003f04270 */
        /* <DEDUP_REMOVED lines=348> */
.L_x_6243:
[----:B------:R-:W1:Y:S01]  /*7ce0*/  SHFL.BFLY PT, R4, R173, 0x2, 0x1f ;  /* 0x0c401f00ad047f89 */ /* 0x000e6200000e0000 */
[----:B------:R-:W-:Y:S01]  /*7cf0*/  MOV R11, 0x3f800000 ;  /* 0x3f800000000b7802 */ /* 0x000fe20000000f00 */
[----:B------:R-:W-:Y:S01]  /*7d00*/  BSSY B0, `(.L_x_6248) ;  /* 0x000009b000007945 */ /* 0x000fe20003800000 */
[----:B------:R-:W-:Y:S01]  /*7d10*/  MOV R9, 0x3f800000 ;  /* 0x3f80000000097802 */ /* 0x000fe20000000f00 */
[----:B------:R-:W2:Y:S01]  /*7d20*/  SHFL.BFLY PT, R5, R174, 0x2, 0x1f ;  /* 0x0c401f00ae057f89 */ /* 0x000ea200000e0000 */
[----:B------:R-:W-:-:S02]  /*7d30*/  IADD3 R45, -R164, RZ, RZ ;  /* 0x000000ffa42d7210 */ /* 0x000fc40007ffe1ff */
[----:B------:R-:W-:Y:S01]  /*7d40*/  LEA R169, R169, R168, 0x4 ;  /* 0x000000a8a9a97211 */ /* 0x000fe200078e20ff */
        /* <DEDUP_REMOVED lines=8> */
[----:B------:R-:W-:-:S04]  /*7dd0*/  LEA.HI R12, R10, R3, RZ, 0x2 ;  /* 0x000000030a0c7211 */ /* 0x000fc800078f10ff */
[--C-:B------:R-:W-:Y:S02]  /*7de0*/  SHF.R.S32.HI R13, RZ, 0x2, R12.reuse ;  /* 0x00000002ff0d7819 */ /* 0x100fe4000001140c */
[----:B------:R-:W-:Y:S01]  /*7df0*/  SHF.R.S32.HI R8, RZ, 0x1f, R12 ;  /* 0x0000001fff087819 */ /* 0x000fe2000001140c */
[----:B----4-:R-:W-:Y:S01]  /*7e00*/  IMAD R44, R45, c[0x0][0x1c0], R44 ;  /* 0x000070002d2c7a24 */ /* 0x010fe200078e022c */
[----:B------:R-:W-:Y:S02]  /*7e10*/  LOP3.LUT R12, R12, 0x1ffffffc, RZ, 0xc0, !PT ;  /* 0x1ffffffc0c0c7812 */ /* 0x000fe400078ec0ff */
[----:B------:R-:W-:Y:S02]  /*7e20*/  LEA.HI R8, R8, R13, RZ, 0x3 ;  /* 0x0000000d08087211 */ /* 0x000fe400078f18ff */
[----:B------:R-:W-:Y:S02]  /*7e30*/  IADD3 R12, -R12, R3, RZ ;  /* 0x000000030c0c7210 */ /* 0x000fe40007ffe1ff */
[----:B------:R-:W-:Y:S01]  /*7e40*/  LOP3.LUT R8, R8, 0xfffffff8, RZ, 0xc0, !PT ;  /* 0xfffffff808087812 */ /* 0x000fe200078ec0ff */
[----:B-1----:R-:W-:-:S03]  /*7e50*/  FADD.FTZ R6, R7, R6 ;  /* 0x0000000607067221 */ /* 0x002fc60000010000 */
[----:B------:R-:W-:Y:S01]  /*7e60*/  IADD3 R8, R13, -R8, RZ ;  /* 0x800000080d087210 */ /* 0x000fe20007ffe0ff */
[----:B--2---:R-:W-:Y:S01]  /*7e70*/  FADD.FTZ R5, R4, R5 ;  /* 0x0000000504057221 */ /* 0x004fe20000010000 */
[----:B------:R-:W-:Y:S02]  /*7e80*/  FSETP.NE.FTZ.AND P4, PT, R6, RZ, PT ;  /* 0x000000ff0600720b */ /* 0x000fe40003f95000 */
[CC--:B------:R-:W-:Y:S02]  /*7e90*/  LEA.HI R4, R10.reuse, R3.reuse, RZ, 0x5 ;  /* 0x000000030a047211 */ /* 0x0c0fe400078f28ff */
[----:B------:R-:W-:Y:S02]  /*7ea0*/  FSETP.NE.FTZ.AND P3, PT, R5, RZ, PT ;  /* 0x000000ff0500720b */ /* 0x000fe40003f75000 */
[----:B------:R-:W-:Y:S02]  /*7eb0*/  SHF.R.S32.HI R7, RZ, 0x5, R4 ;  /* 0x00000005ff077819 */ /* 0x000fe40000011404 */
[----:B------:R-:W-:-:S02]  /*7ec0*/  LEA.HI R10, R10, R3, RZ, 0x4 ;  /* 0x000000030a0a7211 */ /* 0x000fc400078f20ff */
[----:B------:R-:W-:Y:S01]  /*7ed0*/  SHF.L.U32 R14, R8, 0x6, RZ ;  /* 0x00000006080e7819 */ /* 0x000fe200000006ff */
[----:B------:R-:W-:Y:S01]  /*7ee0*/  IMAD R7, R7, 0x200, R12 ;  /* 0x0000020007077824 */ /* 0x000fe200078e020c */
[----:B------:R-:W-:Y:S01]  /*7ef0*/  LOP3.LUT R12, R10, 0xfffffff0, RZ, 0xc0, !PT ;  /* 0xfffffff00a0c7812 */ /* 0x000fe200078ec0ff */
[----:B------:R-:W1:Y:S01]  /*7f00*/  @P4 MUFU.RCP R11, R6 ;  /* 0x00000006000b4308 */ /* 0x000e620000001000 */
[----:B------:R-:W-:Y:S02]  /*7f10*/  LOP3.LUT R14, R14, 0x1c0, RZ, 0xc0, !PT ;  /* 0x000001c00e0e7812 */ /* 0x000fe400078ec0ff */
[C---:B------:R-:W-:Y:S02]  /*7f20*/  R2P PR, R8.reuse, 0x6 ;  /* 0x0000000608007804 */ /* 0x040fe40000000000 */
[----:B------:R-:W-:Y:S02]  /*7f30*/  LOP3.LUT R8, R8, 0x1, RZ, 0xc0, !PT ;  /* 0x0000000108087812 */ /* 0x000fe400078ec0ff */
[----:B------:R-:W-:Y:S01]  /*7f40*/  LEA.HI R14, R14, R14, RZ, 0x1d ;  /* 0x0000000e0e0e7211 */ /* 0x000fe200078fe8ff */
[----:B------:R-:W2:Y:S01]  /*7f50*/  @P3 MUFU.RCP R9, R5 ;  /* 0x0000000500093308 */ /* 0x000ea20000001000 */
[----:B------:R-:W-:Y:S01]  /*7f60*/  ISETP.NE.U32.AND P0, PT, R8, 0x1, PT ;  /* 0x000000010800780c */ /* 0x000fe20003f05070 */
[----:B------:R-:W-:Y:S01]  /*7f70*/  IMAD.MOV.U32 R8, RZ, RZ, -0x20 ;  /* 0xffffffe0ff087424 */ /* 0x000fe200078e00ff */
[----:B------:R-:W-:-:S02]  /*7f80*/  LEA R14, R7, R14, 0x1 ;  /* 0x0000000e070e7211 */ /* 0x000fc400078e08ff */
[----:B------:R-:W-:Y:S02]  /*7f90*/  LOP3.LUT R4, R4, 0xffffffe0, RZ, 0xc0, !PT ;  /* 0xffffffe004047812 */ /* 0x000fe400078ec0ff */
[----:B------:R-:W-:Y:S01]  /*7fa0*/  SEL R8, R8, 0x20, !P0 ;  /* 0x0000002008087807 */ /* 0x000fe20004000000 */
[C---:B-1----:R-:W-:Y:S01]  /*7fb0*/  FMUL.FTZ R96, R11.reuse, R96 ;  /* 0x000000600b607220 */ /* 0x042fe20000410000 */
[----:B------:R-:W-:Y:S01]  /*7fc0*/  @P4 MUFU.LG2 R6, R6 ;  /* 0x0000000600064308 */ /* 0x000fe20000000c00 */
[C---:B------:R-:W-:Y:S01]  /*7fd0*/  FMUL.FTZ R97, R11.reuse, R97 ;  /* 0x000000610b617220 */ /* 0x040fe20000410000 */
[----:B------:R-:W-:Y:S01]  /*7fe0*/  IADD3 R4, -R4, R3, RZ ;  /* 0x0000000304047210 */ /* 0x000fe20007ffe1ff */
[C---:B------:R-:W-:Y:S02]  /*7ff0*/  FMUL.FTZ R68, R11.reuse, R68 ;  /* 0x000000440b447220 */ /* 0x040fe40000410000 */
[C---:B------:R-:W-:Y:S01]  /*8000*/  FMUL.FTZ R69, R11.reuse, R69 ;  /* 0x000000450b457220 */ /* 0x040fe20000410000 */
[----:B------:R-:W-:Y:S01]  /*8010*/  STS.64 [R14.X4], R96 ;  /* 0x000000600e007388 */ /* 0x000fe20000004a00 */
[C---:B------:R-:W-:Y:S01]  /*8020*/  FMUL.FTZ R72, R11.reuse, R72 ;  /* 0x000000480b487220 */ /* 0x040fe20000410000 */
[----:B------:R-:W1:Y:S01]  /*8030*/  @P3 MUFU.LG2 R5, R5 ;  /* 0x0000000500053308 */ /* 0x000e620000000c00 */
[C---:B------:R-:W-:Y:S01]  /*8040*/  FMUL.FTZ R73, R11.reuse, R73 ;  /* 0x000000490b497220 */ /* 0x040fe20000410000 */
[----:B------:R-:W-:Y:S01]  /*8050*/  LOP3.LUT P0, RZ, R4, 0x3, RZ, 0xc0, !PT ;  /* 0x0000000304ff7812 */ /* 0x000fe2000780c0ff */
        /* <DEDUP_REMOVED lines=33> */
[----:B------:R-:W-:Y:S01]  /*8270*/  SHF.L.U32 R9, R13, 0x2, RZ ;  /* 0x000000020d097819 */ /* 0x000fe200000006ff */
[----:B-1----:R-:W-:Y:S01]  /*8280*/  @P3 FMUL.FTZ R5, R5, 0.69314718246459960938 ;  /* 0x3f31721805053820 */ /* 0x002fe20000410000 */
[----:B------:R-:W-:Y:S01]  /*8290*/  LOP3.LUT R13, R13, 0xffffffe, RZ, 0xc0, !PT ;  /* 0x0ffffffe0d0d7812 */ /* 0x000fe200078ec0ff */
[----:B------:R-:W-:Y:S01]  /*82a0*/  IMAD.MOV.U32 R4, RZ, RZ, -0x800000 ;  /* 0xff800000ff047424 */ /* 0x000fe200078e00ff */
[----:B------:R-:W-:Y:S01]  /*82b0*/  LOP3.LUT R9, R12, 0x38, R9, 0xf8, !PT ;  /* 0x000000380c097812 */ /* 0x000fe200078ef809 */
[----:B------:R-:W-:Y:S01]  /*82c0*/  @P3 FFMA.FTZ R4, R0, c[0x0][0x238], R5 ;  /* 0x00008e0000043a23 */ /* 0x000fe20000010005 */
[----:B------:R-:W-:-:S02]  /*82d0*/  SHF.R.U32.HI R12, RZ, 0x3, R12 ;  /* 0x00000003ff0c7819 */ /* 0x000fc4000001160c */
[----:B------:R-:W-:Y:S02]  /*82e0*/  IADD3 R16, R10, -R13, RZ ;  /* 0x8000000d0a107210 */ /* 0x000fe40007ffe0ff */
[----:B------:R-:W-:Y:S01]  /*82f0*/  LOP3.LUT R9, R9, R12, RZ, 0x3c, !PT ;  /* 0x0000000c09097212 */ /* 0x000fe200078e3cff */
[----:B------:R-:W-:Y:S01]  /*8300*/  IMAD.MOV.U32 R12, RZ, RZ, 0x40 ;  /* 0x00000040ff0c7424 */ /* 0x000fe200078e00ff */
[----:B------:R-:W-:Y:S02]  /*8310*/  SHF.L.U32 R13, R14, 0x2, RZ ;  /* 0x000000020e0d7819 */ /* 0x000fe400000006ff */
[----:B------:R-:W-:Y:S02]  /*8320*/  LEA R7, R16, R9, 0x2 ;  /* 0x0000000910077211 */ /* 0x000fe400078e10ff */
[----:B------:R-:W-:Y:S02]  /*8330*/  SEL R12, R12, 0xffffffc0, !P1 ;  /* 0xffffffc00c0c7807 */ /* 0x000fe40004800000 */
[----:B------:R-:W-:-:S02]  /*8340*/  IADD3 R15, R13, 0x80, RZ ;  /* 0x000000800d0f7810 */ /* 0x000fc40007ffe0ff */
[C---:B------:R-:W-:Y:S01]  /*8350*/  IADD3 R9, R13.reuse, R8, RZ ;  /* 0x000000080d097210 */ /* 0x040fe20007ffe0ff */
[C---:B------:R-:W-:Y:S01]  /*8360*/  IMAD.IADD R16, R13.reuse, 0x1, R12 ;  /* 0x000000010d107824 */ /* 0x040fe200078e020c */
[----:B------:R-:W-:Y:S02]  /*8370*/  @P2 IADD3 R15, R13, -0x80, RZ ;  /* 0xffffff800d0f2810 */ /* 0x000fe40007ffe0ff */
[----:B------:R-:W-:Y:S01]  /*8380*/  IADD3 R17, R9, R12, RZ ;  /* 0x0000000c09117210 */ /* 0x000fe20007ffe0ff */
[----:B------:R-:W-:Y:S01]  /*8390*/  STS.64 [R9], R68 ;  /* 0x0000004409007388 */ /* 0x000fe20000000a00 */
[-C--:B------:R-:W-:Y:S02]  /*83a0*/  IADD3 R13, R8, R15.reuse, RZ ;  /* 0x0000000f080d7210 */ /* 0x080fe40007ffe0ff */
[C---:B--2---:R-:W-:Y:S01]  /*83b0*/  IADD3 R14, R12.reuse, R15, RZ ;  /* 0x0000000f0c0e7210 */ /* 0x044fe20007ffe0ff */
[----:B------:R1:W-:Y:S02]  /*83c0*/  STS.64 [R9+0x800], R70 ;  /* 0x0008004609007388 */ /* 0x0003e40000000a00 */
[----:B------:R-:W-:-:S02]  /*83d0*/  IMAD.IADD R12, R12, 0x1, R13 ;  /* 0x000000010c0c7824 */ /* 0x000fc400078e020d */
[----:B------:R-:W-:Y:S04]  /*83e0*/  STS.64 [R16], R72 ;  /* 0x0000004810007388 */ /* 0x000fe80000000a00 */
[----:B------:R-:W-:Y:S04]  /*83f0*/  STS.64 [R16+0x800], R74 ;  /* 0x0008004a10007388 */ /* 0x000fe80000000a00 */
[----:B------:R-:W-:Y:S04]  /*8400*/  STS.64 [R17], R92 ;  /* 0x0000005c11007388 */ /* 0x000fe80000000a00 */
[----:B------:R-:W-:Y:S04]  /*8410*/  STS.64 [R17+0x800], R94 ;  /* 0x0008005e11007388 */ /* 0x000fe80000000a00 */
[----:B------:R-:W-:Y:S04]  /*8420*/  STS.64 [R15], R76 ;  /* 0x0000004c0f007388 */ /* 0x000fe80000000a00 */
[----:B------:R-:W-:Y:S04]  /*8430*/  STS.64 [R15+0x800], R78 ;  /* 0x0008004e0f007388 */ /* 0x000fe80000000a00 */
[----:B-1----:R-:W1:Y:S04]  /*8440*/  S2R R9, SR_CTAID.Y ;  /* 0x0000000000097919 */ /* 0x002e680000002600 */
[----:B------:R-:W-:Y:S04]  /*8450*/  STS.64 [R13], R80 ;  /* 0x000000500d007388 */ /* 0x000fe80000000a00 */
[----:B------:R-:W-:Y:S04]  /*8460*/  STS.64 [R13+0x800], R82 ;  /* 0x000800520d007388 */ /* 0x000fe80000000a00 */
[----:B------:R-:W-:Y:S04]  /*8470*/  STS.64 [R14], R88 ;  /* 0x000000580e007388 */ /* 0x000fe80000000a00 */
[----:B------:R-:W-:Y:S04]  /*8480*/  STS.64 [R14+0x800], R90 ;  /* 0x0008005a0e007388 */ /* 0x000fe80000000a00 */
[----:B------:R-:W-:Y:S04]  /*8490*/  STS.64 [R12], R84 ;  /* 0x000000540c007388 */ /* 0x000fe80000000a00 */
[----:B------:R-:W-:Y:S01]  /*84a0*/  STS.64 [R12+0x800], R86 ;  /* 0x000800560c007388 */ /* 0x000fe20000000a00 */
[----:B-1----:R-:W-:-:S03]  /*84b0*/  IMAD R9, R9, c[0x0][0x210], R164 ;  /* 0x0000840009097a24 */ /* 0x002fc600078e02a4 */
[----:B------:R-:W1:Y:S01]  /*84c0*/  S2R R8, SR_CTAID.X ;  /* 0x0000000000087919 */ /* 0x000e620000002500 */
[----:B------:R-:W-:Y:S01]  /*84d0*/  IMAD R9, R9, c[0x0][0x1c0], R44 ;  /* 0x0000700009097a24 */ /* 0x000fe200078e022c */
[----:B------:R-:W-:Y:S02]  /*84e0*/  SHF.L.U32 R44, R10, 0x2, RZ ;  /* 0x000000020a2c7819 */ /* 0x000fe400000006ff */
[----:B------:R-:W-:Y:S02]  /*84f0*/  BAR.SYNC.DEFER_BLOCKING 0x0 ;  /* 0x0000000000007b1d */ /* 0x000fe40000010000 */
[----:B------:R-:W-:-:S05]  /*8500*/  SHF.R.S32.HI R45, RZ, 0x1f, R44 ;  /* 0x0000001fff2d7819 */ /* 0x000fca000001142c */
[----:B------:R-:W-:Y:S01]  /*8510*/  IMAD.WIDE R44, R11, 0x40, R44 ;  /* 0x000000400b2c7825 */ /* 0x000fe200078e022c */
[----:B-1----:R-:W-:Y:S01]  /*8520*/  SHF.L.U32 R10, R8, 0x6, RZ ;  /* 0x00000006080a7819 */ /* 0x002fe200000006ff */
[----:B------:R-:W1:Y:S04]  /*8530*/  LDS.128 R36, [R7.X4] ;  /* 0x0000000007247984 */ /* 0x000e680000004c00 */
[----:B------:R-:W-:Y:S01]  /*8540*/  IMAD R10, R9, c[0x0][0x214], R10 ;  /* 0x00008500090a7a24 */ /* 0x000fe200078e020a */
[----:B------:R-:W2:Y:S04]  /*8550*/  LDS.128 R32, [R7.X4+0x800] ;  /* 0x0008000007207984 */ /* 0x000ea80000004c00 */
[----:B------:R-:W3:Y:S04]  /*8560*/  LDS.128 R28, [R7.X4+0x1000] ;  /* 0x00100000071c7984 */ /* 0x000ee80000004c00 */
[----:B------:R-:W4:Y:S04]  /*8570*/  LDS.128 R24, [R7.X4+0x1800] ;  /* 0x0018000007187984 */ /* 0x000f280000004c00 */
[----:B------:R-:W1:Y:S04]  /*8580*/  LDS.128 R20, [R7.X4+0x2000] ;  /* 0x0020000007147984 */ /* 0x000e680000004c00 */
[----:B------:R-:W1:Y:S04]  /*8590*/  LDS.128 R16, [R7.X4+0x2800] ;  /* 0x0028000007107984 */ /* 0x000e680000004c00 */
[----:B------:R-:W1:Y:S04]  /*85a0*/  LDS.128 R12, [R7.X4+0x3000] ;  /* 0x00300000070c7984 */ /* 0x000e680000004c00 */
[----:B------:R5:W1:Y:S02]  /*85b0*/  LDS.128 R40, [R7.X4+0x3800] ;  /* 0x0038000007287984 */ /* 0x000a640000004c00 */
[----:B-----5:R-:W-:-:S04]  /*85c0*/  @P4 FMUL.FTZ R7, R6, 0.69314718246459960938 ;  /* 0x3f31721806074820 */ /* 0x020fc80000410000 */
[----:B------:R-:W-:Y:S01]  /*85d0*/  @P4 FFMA.FTZ R3, R2, c[0x0][0x238], R7 ;  /* 0x00008e0002034a23 */ /* 0x000fe20000010007 */
[----:B------:R-:W-:Y:S05]  /*85e0*/  @P0 BRA `(.L_x_6249) ;  /* 0x000000c000000947 */ /* 0x000fea0003800000 */
[----:B--234-:R-:W-:Y:S01]  /*85f0*/  IMAD.MOV.U32 R5, RZ, RZ, -0x40 ;  /* 0xffffffc0ff057424 */ /* 0x01cfe200078e00ff */
[----:B------:R-:W-:Y:S02]  /*8600*/  IADD3 R2, R169, 0x8, RZ ;  /* 0x00000008a9027810 */ /* 0x000fe40007ffe0ff */
[----:B------:R-:W-:Y:S01]  /*8610*/  IADD3 R0, P0, R10, R169, RZ ;  /* 0x000000a90a007210 */ /* 0x000fe20007f1e0ff */
[----:B------:R-:W-:Y:S01]  /*8620*/  IMAD R8, R8, R5, c[0x0][0x214] ;  /* 0x0000850008087624 */ /* 0x000fe200078e0205 */
[----:B------:R-:W-:-:S04]  /*8630*/  SHF.R.S32.HI R5, RZ, 0x1f, R169 ;  /* 0x0000001fff057819 */ /* 0x000fc800000114a9 */
[-C--:B------:R-:W-:Y:S02]  /*8640*/  ISETP.GE.AND P2, PT, R169, R8.reuse, PT ;  /* 0x00000008a900720c */ /* 0x080fe40003f46270 */
[----:B------:R-:W-:Y:S02]  /*8650*/  ISETP.GE.AND P1, PT, R2, R8, PT ;  /* 0x000000080200720c */ /* 0x000fe40003f26270 */
[----:B------:R-:W-:Y:S02]  /*8660*/  LEA.HI.X.SX32 R5, R10, R5, 0x1, P0 ;  /* 0x000000050a057211 */ /* 0x000fe400000f0eff */
[----:B------:R-:W-:-:S04]  /*8670*/  LEA R6, P0, R0, c[0x0][0x208], 0x2 ;  /* 0x0000820000067a11 */ /* 0x000fc800078010ff */
[----:B------:R-:W-:-:S05]  /*8680*/  LEA.HI.X R7, R0, c[0x0][0x20c], R5, 0x2, P0 ;  /* 0x0000830000077a11 */ /* 0x000fca00000f1405 */
[----:B------:R2:W-:Y:S04]  /*8690*/  @!P2 STG.E [R6.64], R3 ;  /* 0x000000030600a986 */ /* 0x0005e8000c10190a */
[----:B------:R2:W-:Y:S02]  /*86a0*/  @!P1 STG.E [R6.64+0x20], R4 ;  /* 0x0000200406009986 */ /* 0x0005e4000c10190a */
.L_x_6249:
[----:B--234-:R-:W-:Y:S05]  /*86b0*/  BSYNC B0 ;  /* 0x0000000000007941 */ /* 0x01cfea0003800000 */
.L_x_6248:
[----:B------:R-:W-:-:S05]  /*86c0*/  IMAD R10, R10, c[0x0][0x22c], RZ ;  /* 0x00008b000a0a7a24 */ /* 0x000fca00078e02ff */
[----:B------:R-:W-:-:S04]  /*86d0*/  IADD3 R0, P0, R10, R44, RZ ;  /* 0x0000002c0a007210 */ /* 0x000fc80007f1e0ff */
[----:B------:R-:W-:Y:S02]  /*86e0*/  LEA.HI.X.SX32 R3, R10, R45, 0x1, P0 ;  /* 0x0000002d0a037211 */ /* 0x000fe400000f0eff */
[----:B------:R-:W-:-:S04]  /*86f0*/  LEA R2, P0, R0, c[0x0][0x1d8], 0x2 ;  /* 0x0000760000027a11 */ /* 0x000fc800078010ff */
[----:B------:R-:W-:-:S05]  /*8700*/  LEA.HI.X R3, R0, c[0x0][0x1dc], R3, 0x2, P0 ;  /* 0x0000770000037a11 */ /* 0x000fca00000f1403 */
[----:B-1----:R-:W-:Y:S04]  /*8710*/  STG.E.128 [R2.64], R36 ;  /* 0x0000002402007986 */ /* 0x002fe8000c101d0a */
        /* <DEDUP_REMOVED lines=8> */
.L_x_6250:
        /* <DEDUP_REMOVED lines=14> */
.L_x_7916:


//--------------------- .text._ZN5flash24flash_fwd_splitkv_kernelI23Flash_fwd_kernel_traitsILi64ELi64ELi128ELi4ELb0ELb0EN7cutlass10bfloat16_tE19Flash_kernel_traitsILi64ELi64ELi128ELi4ES3_EELb1ELb0ELb0ELb1ELb1ELb1ELb1ELb0EEEvNS_16Flash_fwd_paramsE --------------------------
	.section	.text._ZN5flash24flash_fwd_splitkv_kernelI23Flash_fwd_kernel_traitsILi64ELi64ELi128ELi4ELb0ELb0EN7cutlass10bfloat16_tE19Flash_kernel_traitsILi64ELi64ELi128ELi4ES3_EELb1ELb0ELb0ELb1ELb1ELb1ELb1ELb0EEEvNS_16Flash_fwd_paramsE,"ax",@progbits
	.sectioninfo	@"SHI_REGISTERS=249"
	.align	128
        .global         _ZN5flash24flash_fwd_splitkv_kernelI23Flash_fwd_kernel_traitsILi64ELi64ELi128ELi4ELb0ELb0EN7cutlass10bfloat16_tE19Flash_kernel_traitsILi64ELi64ELi128ELi4ES3_EELb1ELb0ELb0ELb1ELb1ELb1ELb1ELb0EEEvNS_16Flash_fwd_paramsE
        .type           _ZN5flash24flash_fwd_splitkv_kernelI23Flash_fwd_kernel_traitsILi64ELi64ELi128ELi4ELb0ELb0EN7cutlass10bfloat16_tE19Flash_kernel_traitsILi64ELi64ELi128ELi4ES3_EELb1ELb0ELb0ELb1ELb1ELb1ELb1ELb0EEEvNS_16Flash_fwd_paramsE,@function
        .size           _ZN5flash24flash_fwd_splitkv_kernelI23Flash_fwd_kernel_traitsILi64ELi64ELi128ELi4ELb0ELb0EN7cutlass10bfloat16_tE19Flash_kernel_traitsILi64ELi64ELi128ELi4ES3_EELb1ELb0ELb0ELb1ELb1ELb1ELb1ELb0EEEvNS_16Flash_fwd_paramsE,(.L_x_7917 - _ZN5flash24flash_fwd_splitkv_kernelI23Flash_fwd_kernel_traitsILi64ELi64ELi128ELi4ELb0ELb0EN7cutlass10bfloat16_tE19Flash_kernel_traitsILi64ELi64ELi128ELi4ES3_EELb1ELb0ELb0ELb1ELb1ELb1ELb1ELb0EEEvNS_16Flash_fwd_paramsE)
        .other          _ZN5flash24flash_fwd_splitkv_kernelI23Flash_fwd_kernel_traitsILi64ELi64ELi128ELi4ELb0ELb0EN7cutlass10bfloat16_tE19Flash_kernel_traitsILi64ELi64ELi128ELi4ES3_EELb1ELb0ELb0ELb1ELb1ELb1ELb1ELb0EEEvNS_16Flash_fwd_paramsE,@"STO_CUDA_ENTRY STV_DEFAULT"
_ZN5flash24flash_fwd_splitkv_kernelI23Flash_fwd_kernel_traitsILi64ELi64ELi128ELi4ELb0ELb0EN7cutlass10bfloat16_tE19Flash_kernel_traitsILi64ELi64ELi128ELi4ES3_EELb1ELb0ELb0ELb1ELb1ELb1ELb1ELb0EEEvNS_16Flash_fwd_paramsE:
.text._ZN5flash24flash_fwd_splitkv_kernelI23Flash_fwd_kernel_traitsILi64ELi64ELi128ELi4ELb0ELb0EN7cutlass10bfloat16_tE19Flash_kernel_traitsILi64ELi64ELi128ELi4ES3_EELb1ELb0ELb0ELb1ELb1ELb1ELb1ELb0EEEvNS_16Flash_fwd_paramsE:
        /* <DEDUP_REMOVED lines=13> */
[----:B-1----:R-:W-:Y:S02]  /*00d0*/  IMAD.MOV R0, RZ, RZ, -R5 ;  /* 0x000000ffff007224 */ /* 0x002fe400078e0a05 */
[----:B------:R-:W-:Y:S02]  /*00e0*/  IMAD.MOV.U32 R4, RZ, RZ, RZ ;  /* 0x000000ffff047224 */ /* 0x000fe400078e00ff */
[----:B------:R-:W-:-:S04]  /*00f0*/  IMAD R3, R0, c[0x0][0x1c0], RZ ;  /* 0x0000700000037a24 */ /* 0x000fc800078e02ff */
[----:B------:R-:W-:-:S04]  /*0100*/  IMAD.HI.U32 R3, R5, R3, R4 ;  /* 0x0000000305037227 */ /* 0x000fc800078e0004 */
[----:B------:R-:W-:Y:S02]  /*0110*/  @P1 IMAD.MOV.U32 R5, RZ, RZ, 0x4 ;  /* 0x00000004ff051424 */ /* 0x000fe400078e00ff */
        /* <DEDUP_REMOVED lines=38> */
[----:B------:R-:W-:-:S02]  /*0380*/  LOP3.LUT R4, R4, c[0x0][0x10], RZ, 0x3c, !PT ;  /* 0x0000040004047a12 */ /* 0x000fc400078e3cff */
[----:B------:R-:W-:Y:S02]  /*0390*/  IMAD.MOV.U32 R5, RZ, RZ, R0 ;  /* 0x000000ffff057224 */ /* 0x000fe400078e0000 */
[----:B------:R-:W-:Y:S01]  /*03a0*/  ISETP.GE.AND P0, PT, R4, RZ, PT ;  /* 0x000000ff0400720c */ /* 0x000fe20003f06270 */
[----:B--2---:R-:W-:Y:S02]  /*03b0*/  IMAD.MOV R2, RZ, RZ, -R9 ;  /* 0x000000ffff027224 */ /* 0x004fe400078e0a09 */
[----:B------:R-:W-:Y:S02]  /*03c0*/  IMAD.MOV.U32 R8, RZ, RZ, RZ ;  /* 0x000000ffff087224 */ /* 0x000fe400078e00ff */
[----:B------:R-:W-:-:S04]  /*03d0*/  IMAD R2, R2, R3, RZ ;  /* 0x0000000302027224 */ /* 0x000fc800078e02ff */
[----:B------:R-:W-:Y:S01]  /*03e0*/  IMAD.HI.U32 R2, R9, R2, R8 ;  /* 0x0000000209027227 */ /* 0x000fe200078e0008 */
[----:B------:R-:W-:-:S04]  /*03f0*/  IADD3 R9, R27, 0xbf, RZ ;  /* 0x000000bf1b097810 */ /* 0x000fc80007ffe0ff */
[----:B------:R-:W-:Y:S01]  /*0400*/  IADD3 R9, R26, -c[0x0][0x214], R9 ;  /* 0x800085001a097a10 */ /* 0x000fe20007ffe009 */
[----:B------:R-:W-:-:S03]  /*0410*/  IMAD.HI.U32 R0, R2, R5, RZ ;  /* 0x0000000502007227 */ /* 0x000fc600078e00ff */
[----:B------:R-:W-:Y:S01]  /*0420*/  IADD3 R9, R9, c[0x0][0x2e8], RZ ;  /* 0x0000ba0009097a10 */ /* 0x000fe20007ffe0ff */
[----:B------:R-:W-:-:S03]  /*0430*/  IMAD.MOV R2, RZ, RZ, -R0 ;  /* 0x000000ffff027224 */ /* 0x000fc600078e0a00 */
[----:B------:R-:W-:Y:S01]  /*0440*/  SHF.R.S32.HI R24, RZ, 0x1f, R9 ;  /* 0x0000001fff187819 */ /* 0x000fe20000011409 */
[----:B------:R-:W-:-:S03]  /*0450*/  IMAD R2, R3, R2, R5 ;  /* 0x0000000203027224 */ /* 0x000fc600078e0205 */
[----:B------:R-:W-:Y:S02]  /*0460*/  LEA.HI R24, R24, R9, RZ, 0x7 ;  /* 0x0000000918187211 */ /* 0x000fe400078f38ff */
[----:B------:R-:W-:Y:S02]  /*0470*/  ISETP.GT.U32.AND P1, PT, R3, R2, PT ;  /* 0x000000020300720c */ /* 0x000fe40003f24070 */
[----:B------:R-:W-:-:S11]  /*0480*/  SHF.R.S32.HI R24, RZ, 0x7, R24 ;  /* 0x00000007ff187819 */ /* 0x000fd60000011418 */
        /* <DEDUP_REMOVED lines=22> */
[----:B------:R-:W-:Y:S02]  /*05f0*/  LOP3.LUT R2, R0, 0x3ffffff0, RZ, 0xc0, !PT ;  /* 0x3ffffff000027812 */ /* 0x000fe400078ec0ff */
[----:B------:R-:W-:-:S03]  /*0600*/  SHF.R.S32.HI R0, RZ, 0x4, R0 ;  /* 0x00000004ff007819 */ /* 0x000fc60000011400 */
[----:B------:R-:W-:Y:S01]  /*0610*/  IMAD.IADD R4, R25, 0x1, -R2 ;  /* 0x0000000119047824 */ /* 0x000fe200078e0a02 */
[----:B------:R-:W-:Y:S01]  /*0620*/  IADD3 R8, R0, 0x8, RZ ;  /* 0x0000000800087810 */ /* 0x000fe20007ffe0ff */
[----:B------:R-:W-:Y:S01]  /*0630*/  IMAD R2, R174, c[0x0][0x1c0], R19 ;  /* 0x00007000ae027a24 */ /* 0x000fe200078e0213 */
[----:B------:R-:W-:Y:S01]  /*0640*/  IADD3 R6, R0, 0x10, RZ ;  /* 0x0000001000067810 */ /* 0x000fe20007ffe0ff */
[----:B------:R-:W-:Y:S01]  /*0650*/  IMAD.SHL.U32 R4, R4, 0x4, RZ ;  /* 0x0000000404047824 */ /* 0x000fe200078e00ff */
[----:B------:R-:W-:Y:S01]  /*0660*/  IADD3 R10, R0, 0x18, RZ ;  /* 0x00000018000a7810 */ /* 0x000fe20007ffe0ff */
[----:B------:R-:W-:Y:S01]  /*0670*/  IMAD R3, R2, c[0x0][0x214], R27 ;  /* 0x0000850002037a24 */ /* 0x000fe200078e021b */
[----:B------:R-:W-:Y:S02]  /*0680*/  IADD3 R27, -R27, c[0x0][0x214], RZ ;  /* 0x000085001b1b7a10 */ /* 0x000fe40007ffe1ff */
[----:B------:R-:W-:Y:S01]  /*0690*/  SHF.R.S32.HI R5, RZ, 0x1f, R4 ;  /* 0x0000001fff057819 */ /* 0x000fe20000011404 */
[----:B------:R-:W-:Y:S01]  /*06a0*/  IMAD R2, R3, c[0x0][0x22c], RZ ;  /* 0x00008b0003027a24 */ /* 0x000fe200078e02ff */
[----:B------:R-:W-:-:S02]  /*06b0*/  ISETP.GE.OR P5, PT, R0, R27, P6 ;  /* 0x0000001b0000720c */ /* 0x000fc400037a6670 */
[-C--:B------:R-:W-:Y:S01]  /*06c0*/  ISETP.GE.OR P4, PT, R8, R27.reuse, P6 ;  /* 0x0000001b0800720c */ /* 0x080fe20003786670 */
[----:B------:R-:W-:Y:S01]  /*06d0*/  IMAD.WIDE R4, R0, 0x40, R4 ;  /* 0x0000004000047825 */ /* 0x000fe200078e0204 */
[----:B------:R-:W-:Y:S02]  /*06e0*/  ISETP.GE.OR P3, PT, R6, R27, P6 ;  /* 0x0000001b0600720c */ /* 0x000fe40003766670 */
[----:B------:R-:W-:Y:S02]  /*06f0*/  IADD3 R6, R0, 0x20, RZ ;  /* 0x0000002000067810 */ /* 0x000fe40007ffe0ff */
[----:B------:R-:W-:Y:S02]  /*0700*/  IADD3 R7, P0, R2, R4, RZ ;  /* 0x0000000402077210 */ /* 0x000fe40007f1e0ff */
[----:B------:R-:W-:Y:S02]  /*0710*/  IADD3 R4, R0, 0x28, RZ ;  /* 0x0000002800047810 */ /* 0x000fe40007ffe0ff */
[----:B------:R-:W-:-:S02]  /*0720*/  LEA.HI.X.SX32 R2, R2, R5, 0x1, P0 ;  /* 0x0000000502027211 */ /* 0x000fc400000f0eff */
[----:B------:R-:W-:Y:S01]  /*0730*/  LEA R12, P1, R7, c[0x0][0x1d8], 0x2 ;  /* 0x00007600070c7a11 */ /* 0x000fe200078210ff */
[----:B------:R-:W-:Y:S01]  /*0740*/  @!P4 IMAD.MOV.U32 R11, RZ, RZ, -0x800000 ;  /* 0xff800000ff0bc424 */ /* 0x000fe200078e00ff */
[----:B------:R-:W-:Y:S02]  /*0750*/  SHF.R.S32.HI R5, RZ, 0x1f, R3 ;  /* 0x0000001fff057819 */ /* 0x000fe40000011403 */
[----:B------:R-:W-:Y:S02]  /*0760*/  IADD3 R3, P0, R3, R0, RZ ;  /* 0x0000000003037210 */ /* 0x000fe40007f1e0ff */
[----:B------:R-:W-:Y:S01]  /*0770*/  LEA.HI.X R13, R7, c[0x0][0x1dc], R2, 0x2, P1 ;  /* 0x00007700070d7a11 */ /* 0x000fe200008f1402 */
[----:B------:R-:W-:Y:S01]  /*0780*/  @!P5 IMAD.MOV.U32 R7, RZ, RZ, -0x800000 ;  /* 0xff800000ff07d424 */ /* 0x000fe200078e00ff */
[----:B------:R-:W-:Y:S02]  /*0790*/  LEA.HI.X.SX32 R2, R0, R5, 0x1, P0 ;  /* 0x0000000500027211 */ /* 0x000fe400000f0eff */
[----:B------:R-:W-:Y:S01]  /*07a0*/  LEA R8, P0, R3, c[0x0][0x208], 0x2 ;  /* 0x0000820003087a11 */ /* 0x000fe200078010ff */
[----:B------:R1:W-:Y:S01]  /*07b0*/  STG.E.128 [R12.64], RZ ;  /* 0x000000ff0c007986 */ /* 0x0003e2000c101d0a */
[----:B------:R-:W-:-:S02]  /*07c0*/  ISETP.GE.OR P2, PT, R10, R27, P6 ;  /* 0x0000001b0a00720c */ /* 0x000fc40003746670 */
[----:B------:R-:W-:Y:S01]  /*07d0*/  LEA.HI.X R9, R3, c[0x0][0x20c], R2, 0x2, P0 ;  /* 0x0000830003097a11 */ /* 0x000fe200000f1402 */
[----:B------:R1:W-:Y:S01]  /*07e0*/  STG.E.128 [R12.64+0x800], RZ ;  /* 0x000800ff0c007986 */ /* 0x0003e2000c101d0a */
[----:B------:R-:W-:Y:S02]  /*07f0*/  IADD3 R2, R0, 0x30, RZ ;  /* 0x0000003000027810 */ /* 0x000fe40007ffe0ff */
[-C--:B------:R-:W-:Y:S01]  /*0800*/  ISETP.GE.OR P1, PT, R6, R27.reuse, P6 ;  /* 0x0000001b0600720c */ /* 0x080fe20003726670 */
[----:B------:R1:W-:Y:S01]  /*0810*/  STG.E.128 [R12.64+0x1000], RZ ;  /* 0x001000ff0c007986 */ /* 0x0003e2000c101d0a */
[----:B------:R-:W-:Y:S01]  /*0820*/  ISETP.GE.OR P0, PT, R4, R27, P6 ;  /* 0x0000001b0400720c */ /* 0x000fe20003706670 */
[----:B------:R-:W-:Y:S01]  /*0830*/  @!P3 IMAD.MOV.U32 R6, RZ, RZ, -0x800000 ;  /* 0xff800000ff06b424 */ /* 0x000fe200078e00ff */
[----:B------:R-:W-:Y:S01]  /*0840*/  IADD3 R0, R0, 0x38, RZ ;  /* 0x0000003800007810 */ /* 0x000fe20007ffe0ff */
[----:B------:R1:W-:Y:S02]  /*0850*/  STG.E.128 [R12.64+0x1800], RZ ;  /* 0x001800ff0c007986 */ /* 0x0003e4000c101d0a */
[----:B------:R-:W-:-:S02]  /*0860*/  @!P2 IMAD.MOV.U32 R5, RZ, RZ, -0x800000 ;  /* 0xff800000ff05a424 */ /* 0x000fc400078e00ff */
[----:B------:R1:W-:Y:S04]  /*0870*/  STG.E.128 [R12.64+0x2000], RZ ;  /* 0x002000ff0c007986 */ /* 0x0003e8000c101d0a */
[----:B------:R1:W-:Y:S01]  /*0880*/  STG.E.128 [R12.64+0x2800], RZ ;  /* 0x002800ff0c007986 */ /* 0x0003e2000c101d0a */
[----:B------:R-:W-:Y:S02]  /*0890*/  @!P1 IMAD.MOV.U32 R4, RZ, RZ, -0x800000 ;  /* 0xff800000ff049424 */ /* 0x000fe400078e00ff */
[----:B------:R-:W-:Y:S01]  /*08a0*/  @!P0 IMAD.MOV.U32 R3, RZ, RZ, -0x800000 ;  /* 0xff800000ff038424 */ /* 0x000fe200078e00ff */
[----:B------:R1:W-:Y:S04]  /*08b0*/  STG.E.128 [R12.64+0x3000], RZ ;  /* 0x003000ff0c007986 */ /* 0x0003e8000c101d0a */
[----:B------:R1:W-:Y:S04]  /*08c0*/  STG.E.128 [R12.64+0x3800], RZ ;  /* 0x003800ff0c007986 */ /* 0x0003e8000c101d0a */
[----:B------:R1:W-:Y:S01]  /*08d0*/  @!P5 STG.E [R8.64], R7 ;  /* 0x000000070800d986 */ /* 0x0003e2000c10190a */
[----:B------:R-:W-:-:S02]  /*08e0*/  ISETP.GE.OR P5, PT, R2, R27, P6 ;  /* 0x0000001b0200720c */ /* 0x000fc400037a6670 */
        /* <DEDUP_REMOVED lines=12> */
.L_x_6251:
        /* <DEDUP_REMOVED lines=19> */
.L_x_6252:
[----:B-1----:R-:W-:Y:S01]  /*0ae0*/  IABS R5, c[0x0][0x2d0] ;  /* 0x0000b40000057a13 */ /* 0x002fe20000000000 */
[----:B------:R-:W-:Y:S05]  /*0af0*/  @P6 BRA `(.L_x_6253) ;  /* 0x0000048000006947 */ /* 0x000fea0003800000 */
[----:B------:R-:W1:Y:S01]  /*0b00*/  I2F.RP R3, R5 ;  /* 0x0000000500037306 */ /* 0x000e620000209400 */
[----:B------:R-:W-:-:S04]  /*0b10*/  LEA R10, R24, 0xffffff80, 0x7 ;  /* 0xffffff80180a7811 */ /* 0x000fc800078e38ff */
[----:B------:R-:W-:-:S03]  /*0b20*/  IABS R0, R10 ;  /* 0x0000000a00007213 */ /* 0x000fc60000000000 */
[----:B-1----:R-:W1:Y:S02]  /*0b30*/  MUFU.RCP R8, R3 ;  /* 0x0000000300087308 */ /* 0x002e640000001000 */
        /* <DEDUP_REMOVED lines=43> */
[----:B------:R-:W-:-:S07]  /*0df0*/  ISETP.GE.AND P0, PT, R0, RZ, PT ;  /* 0x000000ff0000720c */ /* 0x000fce0003f06270 */
[----:B------:R-:W-:Y:S02]  /*0e00*/  @P1 IADD3 R3, R3, 0x1, RZ ;  /* 0x0000000103031810 */ /* 0x000fe40007ffe0ff */
[----:B------:R-:W-:-:S04]  /*0e10*/  ISETP.NE.AND P1, PT, RZ, c[0x0][0x1c8], PT ;  /* 0x00007200ff007a0c */ /* 0x000fc80003f25270 */
[----:B------:R-:W-:-:S09]  /*0e20*/  @!P0 IMAD.MOV R3, RZ, RZ, -R3 ;  /* 0x000000ffff038224 */ /* 0x000fd200078e0a03 */
[----:B------:R-:W-:-:S04]  /*0e30*/  @!P1 LOP3.LUT R3, RZ, c[0x0][0x1c8], RZ, 0x33, !PT ;  /* 0x00007200ff039a12 */ /* 0x000fc800078e33ff */
[----:B------:R-:W-:-:S05]  /*0e40*/  SHF.R.S32.HI R11, RZ, 0x1f, R3 ;  /* 0x0000001fff0b7819 */ /* 0x000fca0000011403 */
[----:B------:R-:W-:-:S04]  /*0e50*/  IMAD R12, R11, c[0x0][0x1b0], RZ ;  /* 0x00006c000b0c7a24 */ /* 0x000fc800078e02ff */
[----:B------:R-:W-:Y:S01]  /*0e60*/  IMAD R12, R3, c[0x0][0x1b4], R12 ;  /* 0x00006d00030c7a24 */ /* 0x000fe200078e020c */
[----:B--2---:R-:W-:Y:S01]  /*0e70*/  SHF.R.S32.HI R13, RZ, 0x1f, R16 ;  /* 0x0000001fff0d7819 */ /* 0x004fe20000011410 */
[----:B------:R-:W-:-:S04]  /*0e80*/  IMAD.WIDE.U32 R14, R16, c[0x0][0x180], RZ ;  /* 0x00006000100e7a25 */ /* 0x000fc800078e00ff */
[C---:B------:R-:W-:Y:S02]  /*0e90*/  IMAD R9, R13.reuse, c[0x0][0x180], RZ ;  /* 0x000060000d097a24 */ /* 0x040fe400078e02ff */
[----:B------:R-:W-:Y:S02]  /*0ea0*/  IMAD R13, R13, c[0x0][0x188], RZ ;  /* 0x000062000d0d7a24 */ /* 0x000fe400078e02ff */
[----:B------:R-:W-:Y:S02]  /*0eb0*/  IMAD R0, R16, c[0x0][0x184], R9 ;  /* 0x0000610010007a24 */ /* 0x000fe400078e0209 */
[----:B------:R-:W-:Y:S02]  /*0ec0*/  IMAD R9, R8, c[0x0][0x198], RZ ;  /* 0x0000660008097a24 */ /* 0x000fe400078e02ff */
[----:B------:R-:W-:Y:S01]  /*0ed0*/  IMAD R13, R16, c[0x0][0x18c], R13 ;  /* 0x00006300100d7a24 */ /* 0x000fe200078e020d */
[----:B------:R-:W-:Y:S01]  /*0ee0*/  IADD3 R15, R15, R0, RZ ;  /* 0x000000000f0f7210 */ /* 0x000fe20007ffe0ff */
[----:B------:R-:W-:-:S02]  /*0ef0*/  IMAD R9, R10, c[0x0][0x19c], R9 ;  /* 0x000067000a097a24 */ /* 0x000fc400078e0209 */
[----:B------:R-:W-:-:S04]  /*0f00*/  IMAD.WIDE.U32 R16, R16, c[0x0][0x188], RZ ;  /* 0x0000620010107a25 */ /* 0x000fc800078e00ff */
[----:B------:R-:W-:Y:S01]  /*0f10*/  IMAD.WIDE.U32 R14, R10, c[0x0][0x198], R14 ;  /* 0x000066000a0e7a25 */ /* 0x000fe200078e000e */
[----:B------:R-:W-:-:S03]  /*0f20*/  MOV R18, R16 ;  /* 0x0000001000127202 */ /* 0x000fc60000000f00 */
[----:B------:R-:W-:Y:S02]  /*0f30*/  IMAD.IADD R15, R15, 0x1, R9 ;  /* 0x000000010f0f7824 */ /* 0x000fe400078e0209 */
[----:B------:R-:W-:Y:S02]  /*0f40*/  IMAD.IADD R13, R17, 0x1, R13 ;  /* 0x00000001110d7824 */ /* 0x000fe400078e020d */
[----:B------:R-:W-:-:S05]  /*0f50*/  IMAD.WIDE.U32 R14, R3, c[0x0][0x1b0], R14 ;  /* 0x00006c00030e7a25 */ /* 0x000fca00078e000e */
[----:B------:R-:W-:Y:S01]  /*0f60*/  IADD3 R12, R15, R12, RZ ;  /* 0x0000000c0f0c7210 */ /* 0x000fe20007ffe0ff */
[----:B------:R-:W-:Y:S05]  /*0f70*/  BRA `(.L_x_6254) ;  /* 0x0000035000007947 */ /* 0x000fea0003800000 */
.L_x_6253:
[----:B------:R-:W-:Y:S02]  /*0f80*/  IABS R9, c[0x0][0x1c8] ;  /* 0x0000720000097a13 */ /* 0x000fe40000000000 */
[----:B-----5:R-:W-:Y:S02]  /*0f90*/  SHF.R.S32.HI R13, RZ, 0x1f, R2 ;  /* 0x0000001fff0d7819 */ /* 0x020fe40000011402 */
        /* <DEDUP_REMOVED lines=10> */
[----:B------:R-:W-:Y:S02]  /*1040*/  LEA R10, R24, 0xffffff80, 0x7 ;  /* 0xffffff80180a7811 */ /* 0x000fe400078e38ff */
[----:B------:R-:W-:Y:S01]  /*1050*/  SHF.R.S32.HI R11, RZ, 0x1f, R21 ;  /* 0x0000001fff0b7819 */ /* 0x000fe20000011415 */
[----:B------:R-:W-:Y:S01]  /*1060*/  IMAD.HI.U32 R3, R3, R4, RZ ;  /* 0x0000000403037227 */ /* 0x000fe200078e00ff */
[----:B------:R-:W-:Y:S02]  /*1070*/  SHF.R.S32.HI R8, RZ, 0x1f, R10 ;  /* 0x0000001fff087819 */ /* 0x000fe4000001140a */
[----:B------:R-:W-:Y:S01]  /*1080*/  IADD3 R16, P1, R21, R10, RZ ;  /* 0x0000000a15107210 */ /* 0x000fe20007f3e0ff */
[----:B------:R-:W-:-:S02]  /*1090*/  IMAD.MOV R0, RZ, RZ, -R3 ;  /* 0x000000ffff007224 */ /* 0x000fc400078e0a03 */
[----:B------:R-:W-:Y:S02]  /*10a0*/  IMAD R14, R11, c[0x0][0x1a0], RZ ;  /* 0x000068000b0e7a24 */ /* 0x000fe400078e02ff */
[----:B------:R-:W-:Y:S02]  /*10b0*/  IMAD R0, R9, R0, R4 ;  /* 0x0000000009007224 */ /* 0x000fe400078e0204 */
[C---:B------:R-:W-:Y:S02]  /*10c0*/  IMAD R14, R21.reuse, c[0x0][0x1a4], R14 ;  /* 0x00006900150e7a24 */ /* 0x040fe400078e020e */
[----:B------:R-:W-:Y:S01]  /*10d0*/  IMAD.WIDE.U32 R20, R21, c[0x0][0x1a0], RZ ;  /* 0x0000680015147a25 */ /* 0x000fe200078e00ff */
[----:B------:R-:W-:-:S04]  /*10e0*/  ISETP.GT.U32.AND P0, PT, R9, R0, PT ;  /* 0x000000000900720c */ /* 0x000fc80003f04070 */
[----:B------:R-:W-:Y:S02]  /*10f0*/  IADD3 R15, R21, R14, RZ ;  /* 0x0000000e150f7210 */ /* 0x000fe40007ffe0ff */
[----:B------:R-:W-:-:S05]  /*1100*/  MOV R14, R20 ;  /* 0x00000014000e7202 */ /* 0x000fca0000000f00 */
[----:B------:R-:W-:Y:S02]  /*1110*/  IMAD.WIDE.U32 R20, R2, c[0x0][0x188], R14 ;  /* 0x0000620002147a25 */ /* 0x000fe400078e000e */
[-C--:B------:R-:W-:Y:S02]  /*1120*/  @!P0 IADD3 R0, R0, -R9.reuse, RZ ;  /* 0x8000000900008210 */ /* 0x080fe40007ffe0ff */
[----:B------:R-:W-:Y:S02]  /*1130*/  @!P0 IADD3 R3, R3, 0x1, RZ ;  /* 0x0000000103038810 */ /* 0x000fe40007ffe0ff */
[----:B------:R-:W-:Y:S01]  /*1140*/  ISETP.GE.U32.AND P2, PT, R0, R9, PT ;  /* 0x000000090000720c */ /* 0x000fe20003f46070 */
[----:B------:R-:W-:Y:S01]  /*1150*/  IMAD.X R9, R11, 0x1, R8, P1 ;  /* 0x000000010b097824 */ /* 0x000fe200008e0608 */
[----:B------:R-:W-:Y:S02]  /*1160*/  LOP3.LUT R0, R19, c[0x0][0x1c8], RZ, 0x3c, !PT ;  /* 0x0000720013007a12 */ /* 0x000fe400078e3cff */
[----:B------:R-:W-:Y:S01]  /*1170*/  ISETP.NE.AND P0, PT, RZ, c[0x0][0x1c8], PT ;  /* 0x00007200ff007a0c */ /* 0x000fe20003f05270 */
[----:B------:R-:W-:Y:S01]  /*1180*/  IMAD R9, R9, c[0x0][0x198], RZ ;  /* 0x0000660009097a24 */ /* 0x000fe200078e02ff */
[----:B------:R-:W-:-:S02]  /*1190*/  ISETP.GE.AND P1, PT, R0, RZ, PT ;  /* 0x000000ff0000720c */ /* 0x000fc40003f26270 */
[----:B------:R-:W-:Y:S01]  /*11a0*/  MOV R18, R20 ;  /* 0x0000001400127202 */ /* 0x000fe20000000f00 */
[C---:B------:R-:W-:Y:S02]  /*11b0*/  IMAD R9, R16.reuse, c[0x0][0x19c], R9 ;  /* 0x0000670010097a24 */ /* 0x040fe400078e0209 */
[----:B------:R-:W-:Y:S02]  /*11c0*/  IMAD.WIDE.U32 R16, R16, c[0x0][0x198], RZ ;  /* 0x0000660010107a25 */ /* 0x000fe400078e00ff */
[----:B------:R-:W-:-:S03]  /*11d0*/  @P2 IADD3 R3, R3, 0x1, RZ ;  /* 0x0000000103032810 */ /* 0x000fc60007ffe0ff */
[----:B------:R-:W-:Y:S01]  /*11e0*/  IADD3 R17, R17, R9, RZ ;  /* 0x0000000911117210 */ /* 0x000fe20007ffe0ff */
[----:B------:R-:W-:Y:S02]  /*11f0*/  IMAD R9, R13, c[0x0][0x180], RZ ;  /* 0x000060000d097a24 */ /* 0x000fe400078e02ff */
[----:B------:R-:W-:Y:S01]  /*1200*/  @!P1 IMAD.MOV R3, RZ, RZ, -R3 ;  /* 0x000000ffff039224 */ /* 0x000fe200078e0a03 */
[----:B------:R-:W-:Y:S01]  /*1210*/  @!P0 LOP3.LUT R3, RZ, c[0x0][0x1c8], RZ, 0x33, !PT ;  /* 0x00007200ff038a12 */ /* 0x000fe200078e33ff */
[C---:B------:R-:W-:Y:S02]  /*1220*/  IMAD R0, R2.reuse, c[0x0][0x184], R9 ;  /* 0x0000610002007a24 */ /* 0x040fe400078e0209 */
[----:B------:R-:W-:Y:S01]  /*1230*/  IMAD.WIDE.U32 R16, R2, c[0x0][0x180], R16 ;  /* 0x0000600002107a25 */ /* 0x000fe200078e0010 */
[----:B------:R-:W-:-:S03]  /*1240*/  SHF.R.S32.HI R11, RZ, 0x1f, R3 ;  /* 0x0000001fff0b7819 */ /* 0x000fc60000011403 */
[----:B------:R-:W-:Y:S02]  /*1250*/  IMAD.IADD R17, R17, 0x1, R0 ;  /* 0x0000000111117824 */ /* 0x000fe400078e0200 */
[----:B------:R-:W-:Y:S02]  /*1260*/  IMAD R0, R11, c[0x0][0x1b0], RZ ;  /* 0x00006c000b007a24 */ /* 0x000fe400078e02ff */
[----:B------:R-:W-:Y:S02]  /*1270*/  IMAD R13, R13, c[0x0][0x188], RZ ;  /* 0x000062000d0d7a24 */ /* 0x000fe400078e02ff */
[----:B------:R-:W-:-:S04]  /*1280*/  IMAD.WIDE.U32 R14, R3, c[0x0][0x1b0], R16 ;  /* 0x00006c00030e7a25 */ /* 0x000fc800078e0010 */
[----:B------:R-:W-:Y:S02]  /*1290*/  IMAD R0, R3, c[0x0][0x1b4], R0 ;  /* 0x00006d0003007a24 */ /* 0x000fe400078e0200 */
[----:B------:R-:W-:-:S03]  /*12a0*/  IMAD R13, R2, c[0x0][0x18c], R13 ;  /* 0x00006300020d7a24 */ /* 0x000fc600078e020d */
[----:B------:R-:W-:Y:S01]  /*12b0*/  IADD3 R12, R15, R0, RZ ;  /* 0x000000000f0c7210 */ /* 0x000fe20007ffe0ff */
[----:B------:R-:W-:Y:S02]  /*12c0*/  IMAD.IADD R13, R21, 0x1, R13 ;  /* 0x00000001150d7824 */ /* 0x000fe400078e020d */
.L_x_6254:
        /* <DEDUP_REMOVED lines=16> */
[----:B------:R-:W-:Y:S01]  /*13d0*/  SHF.R.S32.HI R21, RZ, 0x4, R4 ;  /* 0x00000004ff157819 */ /* 0x000fe20000011404 */
[----:B------:R-:W-:Y:S01]  /*13e0*/  IMAD.SHL.U32 R22, R16, 0x8, RZ ;  /* 0x0000000810167824 */ /* 0x000fe200078e00ff */
[----:B------:R-:W-:Y:S01]  /*13f0*/  ULDC.64 UR6, c[0x0][0x190] ;  /* 0x0000640000067ab9 */ /* 0x000fe20000000a00 */
[----:B------:R-:W-:Y:S01]  /*1400*/  IMAD.WIDE R6, R7, 0x40, R28 ;  /* 0x0000004007067825 */ /* 0x000fe200078e021c */
[----:B------:R-:W-:Y:S01]  /*1410*/  LOP3.LUT R15, R15, 0x1c0, RZ, 0xc0, !PT ;  /* 0x000001c00f0f7812 */ /* 0x000fe200078ec0ff */
[----:B------:R-:W-:Y:S01]  /*1420*/  USHF.L.U32 UR12, UR6, 0x5, URZ ;  /* 0x00000005060c7899 */ /* 0x000fe2000800063f */
[----:B------:R-:W-:Y:S01]  /*1430*/  SHF.R.S32.HI R23, RZ, 0x1f, R22 ;  /* 0x0000001fff177819 */ /* 0x000fe20000011416 */
[----:B------:R-:W-:Y:S01]  /*1440*/  USHF.L.U64.HI UR7, UR6, UR8, UR7 ;  /* 0x0000000806077299 */ /* 0x000fe20008010207 */
[C---:B------:R-:W-:Y:S01]  /*1450*/  IADD3 R32, P2, R22.reuse, R14, RZ ;  /* 0x0000000e16207210 */ /* 0x040fe20007f5e0ff */
[----:B------:R-:W-:Y:S01]  /*1460*/  IMAD R14, R11, c[0x0][0x1b8], RZ ;  /* 0x00006e000b0e7a24 */ /* 0x000fe200078e02ff */
[----:B------:R-:W-:-:S02]  /*1470*/  IADD3 R30, P0, R22, R18, RZ ;  /* 0x00000012161e7210 */ /* 0x000fc40007f1e0ff */
[----:B------:R-:W-:Y:S01]  /*1480*/  LOP3.LUT R20, R15, 0x38, R22, 0xf8, !PT ;  /* 0x000000380f147812 */ /* 0x000fe200078ef816 */
[C---:B------:R-:W-:Y:S01]  /*1490*/  IMAD.X R33, R23.reuse, 0x1, R12, P2 ;  /* 0x0000000117217824 */ /* 0x040fe200010e060c */
[----:B------:R-:W-:Y:S01]  /*14a0*/  SHF.R.S32.HI R12, RZ, 0x1f, R19 ;  /* 0x0000001fff0c7819 */ /* 0x000fe20000011413 */
[----:B------:R-:W-:Y:S01]  /*14b0*/  IMAD.X R31, R23, 0x1, R13, P0 ;  /* 0x00000001171f7824 */ /* 0x000fe200000e060d */
[----:B------:R-:W-:Y:S01]  /*14c0*/  SHF.R.U32.HI R15, RZ, 0x3, R15 ;  /* 0x00000003ff0f7819 */ /* 0x000fe2000001160f */
[----:B------:R-:W-:Y:S01]  /*14d0*/  IMAD.WIDE.U32 R22, R174, c[0x0][0x178], R22 ;  /* 0x00005e00ae167a25 */ /* 0x000fe200078e0016 */
[----:B------:R-:W-:Y:S02]  /*14e0*/  LEA.HI R2, R4, R21, RZ, 0x1 ;  /* 0x0000001504027211 */ /* 0x000fe400078f08ff */
[----:B------:R-:W-:Y:S01]  /*14f0*/  LOP3.LUT R15, R20, R15, RZ, 0x3c, !PT ;  /* 0x0000000f140f7212 */ /* 0x000fe200078e3cff */
[----:B------:R-:W-:Y:S01]  /*1500*/  IMAD.IADD R23, R23, 0x1, R9 ;  /* 0x0000000117177824 */ /* 0x000fe200078e0209 */
[----:B------:R-:W-:Y:S01]  /*1510*/  LOP3.LUT R4, R4, 0xfffffff0, RZ, 0xc0, !PT ;  /* 0xfffffff004047812 */ /* 0x000fe200078ec0ff */
[----:B------:R-:W-:Y:S01]  /*1520*/  IMAD R12, R12, c[0x0][0x1a8], RZ ;  /* 0x00006a000c0c7a24 */ /* 0x000fe200078e02ff */
[----:B------:R-:W-:Y:S01]  /*1530*/  IADD3 R10, P1, R28, R10, RZ ;  /* 0x0000000a1c0a7210 */ /* 0x000fe20007f3e0ff */
[----:B------:R-:W-:Y:S01]  /*1540*/  IMAD.SHL.U32 R20, R17, 0x8, RZ ;  /* 0x0000000811147824 */ /* 0x000fe200078e00ff */
[----:B------:R-:W-:Y:S01]  /*1550*/  LOP3.LUT R2, R2, 0xfffffffe, RZ, 0xc0, !PT ;  /* 0xfffffffe02027812 */ /* 0x000fe200078ec0ff */
[----:B------:R-:W-:Y:S01]  /*1560*/  IMAD R17, R29, c[0x0][0x198], RZ ;  /* 0x000066001d117a24 */ /* 0x000fe200078e02ff */
[----:B------:R-:W-:Y:S01]  /*1570*/  LEA.HI R82, R82, R25, RZ, 0x5 ;  /* 0x0000001952527211 */ /* 0x000fe200078f28ff */
[----:B------:R-:W-:Y:S01]  /*1580*/  IMAD R12, R19, c[0x0][0x1ac], R12 ;  /* 0x00006b00130c7a24 */ /* 0x000fe200078e020c */
[----:B------:R-:W-:Y:S01]  /*1590*/  LOP3.LUT R15, R15, 0x7ffffe00, R20, 0xf8, !PT ;  /* 0x7ffffe000f0f7812 */ /* 0x000fe200078ef814 */
[----:B------:R-:W-:Y:S01]  /*15a0*/  IMAD.WIDE.U32 R22, R19, c[0x0][0x1a8], R22 ;  /* 0x00006a0013167a25 */ /* 0x000fe200078e0016 */
[----:B------:R-:W-:-:S03]  /*15b0*/  SHF.R.S32.HI R80, RZ, 0x5, R82 ;  /* 0x00000005ff507819 */ /* 0x000fc60000011452 */
[C---:B------:R-:W-:Y:S02]  /*15c0*/  IMAD R14, R3.reuse, c[0x0][0x1bc], R14 ;  /* 0x00006f00030e7a24 */ /* 0x040fe400078e020e */
[----:B------:R-:W-:-:S04]  /*15d0*/  IMAD.WIDE.U32 R30, R3, c[0x0][0x1b8], R30 ;  /* 0x00006e00031e7a25 */ /* 0x000fc800078e001e */
        /* <DEDUP_REMOVED lines=9> */
[----:B------:R-:W-:Y:S01]  /*1670*/  IMAD.IADD R7, R7, 0x1, R3 ;  /* 0x0000000107077824 */ /* 0x000fe200078e0203 */
[C---:B------:R-:W-:Y:S01]  /*1680*/  LEA R12, P0, R6.reuse, c[0x0][0x160], 0x1 ;  /* 0x00005800060c7a11 */ /* 0x040fe200078008ff */
[----:B------:R-:W-:Y:S02]  /*1690*/  IMAD.IADD R4, R25, 0x1, -R4 ;  /* 0x0000000119047824 */ /* 0x000fe400078e0a04 */
[----:B------:R-:W-:Y:S01]  /*16a0*/  IMAD.X R8, R29, 0x1, R8, P1 ;  /* 0x000000011d087824 */ /* 0x000fe200008e0608 */
[----:B------:R-:W-:Y:S01]  /*16b0*/  LEA.HI.X R13, R6, c[0x0][0x164], R7, 0x1, P0 ;  /* 0x00005900060d7a11 */ /* 0x000fe200000f0c07 */
[----:B------:R-:W-:Y:S01]  /*16c0*/  IMAD.IADD R31, R31, 0x1, R14 ;  /* 0x000000011f1f7824 */ /* 0x000fe200078e020e */
[----:B------:R-:W-:Y:S01]  /*16d0*/  IADD3 R6, P0, R172, UR9, RZ ;  /* 0x00000009ac067c10 */ /* 0x000fe2000ff1e0ff */
[----:B------:R-:W-:Y:S01]  /*16e0*/  IMAD.SHL.U32 R175, R15, 0x2, RZ ;  /* 0x000000020faf7824 */ /* 0x000fe200078e00ff */
[----:B------:R-:W-:Y:S01]  /*16f0*/  SHF.R.S32.HI R9, RZ, 0x1f, R4 ;  /* 0x0000001fff097819 */ /* 0x000fe20000011404 */
[----:B------:R-:W-:Y:S01]  /*1700*/  IMAD.IADD R2, R21, 0x1, -R2 ;  /* 0x0000000115027824 */ /* 0x000fe200078e0a02 */
[----:B------:R-:W-:Y:S01]  /*1710*/  IADD3.X R7, R173, UR5, RZ, P0, !PT ;  /* 0x00000005ad077c10 */ /* 0x000fe200087fe4ff */
[----:B------:R-:W-:Y:S01]  /*1720*/  IMAD R27, R80, 0x10, R27 ;  /* 0x00000010501b7824 */ /* 0x000fe200078e021b */
[----:B------:R-:W-:Y:S01]  /*1730*/  IADD3 R18, P0, R6, UR9, RZ ;  /* 0x0000000906127c10 */ /* 0x000fe2000ff1e0ff */
[----:B------:R-:W-:Y:S01]  /*1740*/  @!PT LDS RZ, [RZ] ;  /* 0x00000000fffff984 */ /* 0x000fe20000000800 */
[----:B------:R-:W-:Y:S01]  /*1750*/  @!PT LDS RZ, [RZ] ;  /* 0x00000000fffff984 */ /* 0x000fe20000000800 */
[----:B------:R-:W-:Y:S01]  /*1760*/  @!PT LDS RZ, [RZ] ;  /* 0x00000000fffff984 */ /* 0x000fe20000000800 */
[----:B------:R1:W-:Y:S01]  /*1770*/  LDGSTS.E.BYPASS.LTC128B.128 [R175], [R12.64] ;  /* 0x000000000caf7fae */ /* 0x0003e2000b901d4a */
[----:B------:R-:W-:-:S02]  /*1780*/  LEA.HI R9, R9, R4, RZ, 0x3 ;  /* 0x0000000409097211 */ /* 0x000fc400078f18ff */
[----:B------:R-:W-:Y:S02]  /*1790*/  IADD3.X R19, R7, UR5, RZ, P0, !PT ;  /* 0x0000000507137c10 */ /* 0x000fe400087fe4ff */
[----:B------:R-:W-:Y:S02]  /*17a0*/  IADD3 R14, P1, R12, UR12, RZ ;  /* 0x0000000c0c0e7c10 */ /* 0x000fe4000ff3e0ff */
[----:B------:R-:W-:Y:S02]  /*17b0*/  IADD3 R28, P0, R18, UR9, RZ ;  /* 0x00000009121c7c10 */ /* 0x000fe4000ff1e0ff */
[----:B------:R-:W-:Y:S02]  /*17c0*/  LOP3.LUT R11, R9, 0xfffffff8, RZ, 0xc0, !PT ;  /* 0xfffffff8090b7812 */ /* 0x000fe400078ec0ff */
[----:B------:R-:W-:Y:S02]  /*17d0*/  IADD3.X R15, R13, UR7, RZ, P1, !PT ;  /* 0x000000070d0f7c10 */ /* 0x000fe40008ffe4ff */
[----:B------:R-:W-:Y:S01]  /*17e0*/  IADD3.X R29, R19, UR5, RZ, P0, !PT ;  /* 0x00000005131d7c10 */ /* 0x000fe200087fe4ff */
[----:B------:R-:W-:Y:S01]  /*17f0*/  IMAD.IADD R4, R4, 0x1, -R11 ;  /* 0x0000000104047824 */ /* 0x000fe200078e0a0b */
[----:B------:R-:W-:Y:S01]  /*1800*/  IADD3 R22, P1, R14, UR12, RZ ;  /* 0x0000000c0e167c10 */ /* 0x000fe2000ff3e0ff */
[----:B------:R-:W-:Y:S01]  /*1810*/  IMAD R11, R8, c[0x0][0x1a0], RZ ;  /* 0x00006800080b7a24 */ /* 0x000fe200078e02ff */
[----:B------:R2:W-:Y:S01]  /*1820*/  LDGSTS.E.BYPASS.LTC128B.128 [R175+0x800], [R14.64] ;  /* 0x008000000eaf7fae */ /* 0x0005e2000b901d4a */
[----:B------:R-:W-:Y:S01]  /*1830*/  IMAD.SHL.U32 R8, R16, 0x40, RZ ;  /* 0x0000004010087824 */ /* 0x000fe200078e00ff */
[----:B------:R-:W-:Y:S01]  /*1840*/  IADD3.X R23, R15, UR7, RZ, P1, !PT ;  /* 0x000000070f177c10 */ /* 0x000fe20008ffe4ff */
[----:B------:R-:W-:Y:S01]  /*1850*/  IMAD R3, R10, c[0x0][0x1a4], R11 ;  /* 0x000069000a037a24 */ /* 0x000fe200078e020b */
[----:B------:R-:W-:Y:S01]  /*1860*/  IADD3 R20, P1, R22, UR12, RZ ;  /* 0x0000000c16147c10 */ /* 0x000fe2000ff3e0ff */
[----:B------:R-:W-:Y:S01]  /*1870*/  IMAD.WIDE.U32 R10, R10, c[0x0][0x1a0], R30 ;  /* 0x000068000a0a7a25 */ /* 0x000fe200078e001e */
[----:B------:R-:W-:Y:S01]  /*1880*/  LOP3.LUT R17, R8, 0x1c0, RZ, 0xc0, !PT ;  /* 0x000001c008117812 */ /* 0x000fe200078ec0ff */
[----:B------:R3:W-:Y:S01]  /*1890*/  LDGSTS.E.BYPASS.LTC128B.128 [R175+0x1000], [R22.64] ;  /* 0x0100000016af7fae */ /* 0x0007e2000b901d4a */
[----:B------:R-:W-:Y:S01]  /*18a0*/  IADD3.X R21, R23, UR7, RZ, P1, !PT ;  /* 0x0000000717157c10 */ /* 0x000fe20008ffe4ff */
[----:B------:R-:W-:Y:S01]  /*18b0*/  ULDC.64 UR6, c[0x0][0x1a0] ;  /* 0x0000680000067ab9 */ /* 0x000fe20000000a00 */
[----:B-1----:R-:W-:Y:S01]  /*18c0*/  IADD3 R12, P0, R28, UR9, RZ ;  /* 0x000000091c0c7c10 */ /* 0x002fe2000ff1e0ff */
[----:B------:R-:W-:Y:S01]  /*18d0*/  USHF.L.U32 UR12, UR6, 0x5, URZ ;  /* 0x00000005060c7899 */ /* 0x000fe2000800063f */
[----:B------:R-:W-:Y:S01]  /*18e0*/  IMAD.IADD R171, R11, 0x1, R3 ;  /* 0x000000010bab7824 */ /* 0x000fe200078e0203 */
[----:B------:R1:W-:Y:S01]  /*18f0*/  LDGSTS.E.BYPASS.LTC128B.128 [R175+0x1800], [R20.64] ;  /* 0x0180000014af7fae */ /* 0x0003e2000b901d4a */
[----:B------:R-:W-:Y:S01]  /*1900*/  IADD3.X R13, R29, UR5, RZ, P0, !PT ;  /* 0x000000051d0d7c10 */ /* 0x000fe200087fe4ff */
[----:B------:R-:W-:Y:S01]  /*1910*/  USHF.L.U64.HI UR7, UR6, UR8, UR7 ;  /* 0x0000000806077299 */ /* 0x000fe20008010207 */
[----:B------:R-:W-:Y:S01]  /*1920*/  IMAD.SHL.U32 R3, R2, 0x8, RZ ;  /* 0x0000000802037824 */ /* 0x000fe200078e00ff */
[----:B------:R4:W-:Y:S01]  /*1930*/  LDGSTS.E.BYPASS.LTC128B.128 [R175+0x2000], [R172.64] ;  /* 0x02000000acaf7fae */ /* 0x0009e2000b901d4a */
[----:B------:R-:W-:-:S03]  /*1940*/  LOP3.LUT P1, RZ, R4, 0x2, RZ, 0xc0, !PT ;  /* 0x0000000204ff7812 */ /* 0x000fc6000782c0ff */
        /* <DEDUP_REMOVED lines=9> */
[----:B-1----:R-:W-:-:S03]  /*19e0*/  IADD3 R20, P0, R30, UR9, RZ ;  /* 0x000000091e147c10 */ /* 0x002fc6000ff1e0ff */
[----:B------:R1:W-:Y:S01]  /*19f0*/  LDGSTS.E.BYPASS.LTC128B.128 [R175+0x5000], [R30.64] ;  /* 0x050000001eaf7fae */ /* 0x0003e2000b901d4a */
[----:B------:R-:W-:Y:S02]  /*1a00*/  IADD3.X R21, R31, UR5, RZ, P0, !PT ;  /* 0x000000051f157c10 */ /* 0x000fe400087fe4ff */
[C---:B------:R-:W-:Y:S02]  /*1a10*/  LEA R170, P0, R10.reuse, c[0x0][0x170], 0x1 ;  /* 0x00005c000aaa7a11 */ /* 0x040fe400078008ff */
[----:B-----5:R-:W-:Y:S01]  /*1a20*/  LOP3.LUT R7, R17, 0x8, R0, 0xf8, !PT ;  /* 0x0000000811077812 */ /* 0x020fe200078ef800 */
[----:B------:R5:W-:Y:S01]  /*1a30*/  LDGSTS.E.BYPASS.LTC128B.128 [R175+0x5800], [R20.64] ;  /* 0x0580000014af7fae */ /* 0x000be2000b901d4a */
[----:B------:R-:W-:Y:S01]  /*1a40*/  LEA.HI.X R171, R10, c[0x0][0x174], R171, 0x1, P0 ;  /* 0x00005d000aab7a11 */ /* 0x000fe200000f0cab */
[----:B------:R-:W-:Y:S01]  /*1a50*/  IMAD.SHL.U32 R6, R4, 0x40, RZ ;  /* 0x0000004004067824 */ /* 0x000fe200078e00ff */
[----:B------:R-:W-:Y:S01]  /*1a60*/  IADD3 R10, P0, R170, UR12, RZ ;  /* 0x0000000caa0a7c10 */ /* 0x000fe2000ff1e0ff */
[----:B------:R-:W0:Y:S01]  /*1a70*/  LDGDEPBAR ;  /* 0x00000000000079af */ /* 0x000e220000000000 */
[----:B------:R-:W-:-:S02]  /*1a80*/  SHF.R.U32.HI R0, RZ, 0x3, R17 ;  /* 0x00000003ff007819 */ /* 0x000fc40000011611 */
[----:B------:R-:W-:Y:S02]  /*1a90*/  IADD3.X R11, R171, UR7, RZ, P0, !PT ;  /* 0x00000007ab0b7c10 */ /* 0x000fe400087fe4ff */
[----:B------:R-:W-:Y:S02]  /*1aa0*/  LOP3.LUT R7, R7, R0, RZ, 0x3c, !PT ;  /* 0x0000000007077212 */ /* 0x000fe400078e3cff */
[----:B------:R-:W-:-:S03]  /*1ab0*/  LOP3.LUT R6, R6, 0x1c0, RZ, 0xc0, !PT ;  /* 0x000001c006067812 */ /* 0x000fc600078ec0ff */
[----:B------:R-:W-:Y:S01]  /*1ac0*/  IMAD R2, R2, 0x200, R7 ;  /* 0x0000020002027824 */ /* 0x000fe200078e0207 */
[----:B------:R-:W-:Y:S01]  /*1ad0*/  LOP3.LUT R3, R6, 0x8, R3, 0xf8, !PT ;  /* 0x0000000806037812 */ /* 0x000fe200078ef803 */
[----:B------:R-:W-:Y:S01]  /*1ae0*/  IMAD.SHL.U32 R7, R9, 0x40, RZ ;  /* 0x0000004009077824 */ /* 0x000fe200078e00ff */
[----:B--2---:R-:W-:Y:S01]  /*1af0*/  IADD3 R14, P0, R10, UR12, RZ ;  /* 0x0000000c0a0e7c10 */ /* 0x004fe2000ff1e0ff */
[----:B------:R-:W-:Y:S01]  /*1b00*/  IMAD.SHL.U32 R81, R2, 0x2, RZ ;  /* 0x0000000202517824 */ /* 0x000fe200078e00ff */
[----:B------:R-:W-:Y:S02]  /*1b10*/  SHF.R.U32.HI R6, RZ, 0x3, R6 ;  /* 0x00000003ff067819 */ /* 0x000fe40000011606 */
[----:B------:R-:W-:Y:S02]  /*1b20*/  IADD3.X R15, R11, UR7, RZ, P0, !PT ;  /* 0x000000070b0f7c10 */ /* 0x000fe400087fe4ff */
[----:B------:R-:W-:Y:S02]  /*1b30*/  IADD3 R12, P0, R14, UR12, RZ ;  /* 0x0000000c0e0c7c10 */ /* 0x000fe4000ff1e0ff */
[----:B------:R-:W-:-:S02]  /*1b40*/  LOP3.LUT R7, R7, 0xfffffe00, RZ, 0xc0, !PT ;  /* 0xfffffe0007077812 */ /* 0x000fc400078ec0ff */
[----:B------:R-:W-:Y:S01]  /*1b50*/  IADD3.X R13, R15, UR7, RZ, P0, !PT ;  /* 0x000000070f0d7c10 */ /* 0x000fe200087fe4ff */
[----:B------:R-:W-:-:S04]  /*1b60*/  DEPBAR.LE SB0, 0x0 ;  /* 0x000080000000791a */ /* 0x000fc80000000000 */
[----:B------:R-:W-:Y:S01]  /*1b70*/  BAR.SYNC.DEFER_BLOCKING 0x0 ;  /* 0x0000000000007b1d */ /* 0x000fe20000010000 */
[----:B-----5:R-:W-:Y:S02]  /*1b80*/  IADD3 R20, P0, R12, UR12, RZ ;  /* 0x0000000c0c147c10 */ /* 0x020fe4000ff1e0ff */
[----:B------:R-:W-:Y:S01]  /*1b90*/  LOP3.LUT R6, R3, R6, RZ, 0x3c, !PT ;  /* 0x0000000603067212 */ /* 0x000fe200078e3cff */
[----:B------:R-:W-:Y:S01]  /*1ba0*/  IMAD R3, R80, 0x400, R7 ;  /* 0x0000040050037824 */ /* 0x000fe200078e0207 */
[----:B------:R-:W-:Y:S02]  /*1bb0*/  IADD3.X R21, R13, UR7, RZ, P0, !PT ;  /* 0x000000070d157c10 */ /* 0x000fe400087fe4ff */
[----:B---3--:R-:W-:Y:S01]  /*1bc0*/  IADD3 R18, P0, R20, UR12, RZ ;  /* 0x0000000c14127c10 */ /* 0x008fe2000ff1e0ff */
[----:B------:R-:W-:Y:S01]  /*1bd0*/  IMAD.IADD R168, R3, 0x1, R6 ;  /* 0x0000000103a87824 */ /* 0x000fe200078e0206 */
[----:B------:R-:W-:Y:S01]  /*1be0*/  LEA R167, R2, 0x2000, 0x1 ;  /* 0x0000200002a77811 */ /* 0x000fe200078e08ff */
[----:B------:R-:W-:Y:S01]  /*1bf0*/  IMAD.MOV.U32 R3, RZ, RZ, 0x20 ;  /* 0x00000020ff037424 */ /* 0x000fe200078e00ff */
[----:B------:R-:W-:Y:S01]  /*1c00*/  IADD3.X R19, R21, UR7, RZ, P0, !PT ;  /* 0x0000000715137c10 */ /* 0x000fe200087fe4ff */
[----:B------:R-:W-:Y:S01]  /*1c10*/  IMAD.SHL.U32 R168, R168, 0x2, RZ ;  /* 0x00000002a8a87824 */ /* 0x000fe200078e00ff */
[----:B------:R-:W-:-:S02]  /*1c20*/  IADD3 R163, R167, 0x40, RZ ;  /* 0x00000040a7a37810 */ /* 0x000fc40007ffe0ff */
[----:B------:R-:W-:Y:S01]  /*1c30*/  LOP3.LUT R161, R6, R7, RZ, 0xfc, !PT ;  /* 0x0000000706a17212 */ /* 0x000fe200078efcff */
        /* <DEDUP_REMOVED lines=11> */
[----:B------:R-:W-:-:S03]  /*1cf0*/  IADD3 R8, P0, R10, UR12, RZ ;  /* 0x0000000c0a087c10 */ /* 0x000fc6000ff1e0ff */
[----:B------:R2:W-:Y:S01]  /*1d00*/  LDGSTS.E.BYPASS.LTC128B.128 [R175+0x9000], [R10.64] ;  /* 0x090000000aaf7fae */ /* 0x0005e2000b901d4a */
        /* <DEDUP_REMOVED lines=9> */
[----:B------:R-:W3:Y:S01]  /*1da0*/  LDSM.16.M88.4 R56, [R81+0x2000] ;  /* 0x002000005138783b */ /* 0x000ee20000000200 */
[----:B------:R-:W-:Y:S02]  /*1db0*/  IMAD.IADD R166, R168, 0x1, R3 ;  /* 0x00000001a8a67824 */ /* 0x000fe400078e0203 */
[----:B------:R-:W-:Y:S01]  /*1dc0*/  IMAD.MOV.U32 R4, RZ, RZ, 0x40 ;  /* 0x00000040ff047424 */ /* 0x000fe200078e00ff */
[----:B------:R-:W4:Y:S04]  /*1dd0*/  LDSM.16.M88.4 R44, [R81+0x2800] ;  /* 0x00280000512c783b */ /* 0x000f280000000200 */
[----:B-----5:R-:W-:Y:S01]  /*1de0*/  LDSM.16.M88.4 R20, [R166] ;  /* 0x00000000a614783b */ /* 0x020fe20000000200 */
[----:B------:R-:W-:-:S02]  /*1df0*/  SEL R4, R4, 0xffffffc0, !P1 ;  /* 0xffffffc004047807 */ /* 0x000fc40004800000 */
[----:B------:R-:W-:Y:S01]  /*1e00*/  @P0 IADD3 R163, R167, -0x40, RZ ;  /* 0xffffffc0a7a30810 */ /* 0x000fe20007ffe0ff */
[----:B------:R-:W-:Y:S02]  /*1e10*/  LDSM.16.M88.4 R32, [R165+0x800] ;  /* 0x00080000a520783b */ /* 0x000fe40000000200 */
[----:B------:R-:W-:Y:S01]  /*1e20*/  IMAD.IADD R164, R168, 0x1, R4 ;  /* 0x00000001a8a47824 */ /* 0x000fe200078e0204 */
[C---:B------:R-:W-:Y:S01]  /*1e30*/  IADD3 R157, R163.reuse, 0x800, RZ ;  /* 0x00000800a39d7810 */ /* 0x040fe20007ffe0ff */
[----:B------:R-:W-:Y:S01]  /*1e40*/  LDSM.16.M88.4 R64, [R163] ;  /* 0x00000000a340783b */ /* 0x000fe20000000200 */
[----:B------:R-:W-:Y:S01]  /*1e50*/  IMAD.IADD R100, R0, 0x1, R163 ;  /* 0x0000000100647824 */ /* 0x000fe200078e02a3 */
[----:B------:R-:W-:Y:S01]  /*1e60*/  IADD3 R156, R163, 0x1000, RZ ;  /* 0x00001000a39c7810 */ /* 0x000fe20007ffe0ff */
[----:B------:R-:W-:Y:S01]  /*1e70*/  IMAD.IADD R162, R3, 0x1, R164 ;  /* 0x0000000103a27824 */ /* 0x000fe200078e02a4 */
[----:B--2---:R-:W2:Y:S01]  /*1e80*/  LDSM.16.M88.4 R8, [R165] ;  /* 0x00000000a508783b */ /* 0x004ea20000000200 */
[----:B------:R-:W-:-:S02]  /*1e90*/  IADD3 R155, R163, 0x1800, RZ ;  /* 0x00001800a39b7810 */ /* 0x000fc40007ffe0ff */
[C---:B------:R-:W-:Y:S01]  /*1ea0*/  IADD3 R154, R163.reuse, 0x2000, RZ ;  /* 0x00002000a39a7810 */ /* 0x040fe20007ffe0ff */
[----:B-1----:R-:W1:Y:S01]  /*1eb0*/  LDSM.16.M88.4 R16, [R164] ;  /* 0x00000000a410783b */ /* 0x002e620000000200 */
[C---:B------:R-:W-:Y:S02]  /*1ec0*/  IADD3 R153, R163.reuse, 0x2800, RZ ;  /* 0x00002800a3997810 */ /* 0x040fe40007ffe0ff */
[----:B------:R-:W-:Y:S01]  /*1ed0*/  IADD3 R152, R163, 0x3000, RZ ;  /* 0x00003000a3987810 */ /* 0x000fe20007ffe0ff */
[----:B------:R-:W-:Y:S04]  /*1ee0*/  LDSM.16.M88.4 R60, [R100] ;  /* 0x00000000643c783b */ /* 0x000fe80000000200 */
[----:B------:R-:W-:Y:S04]  /*1ef0*/  LDSM.16.M88.4 R52, [R163+0x800] ;  /* 0x00080000a334783b */ /* 0x000fe80000000200 */
[----:B------:R-:W-:Y:S01]  /*1f00*/  LDSM.16.M88.4 R28, [R81+0x3000] ;  /* 0x00300000511c783b */ /* 0x000fe20000000200 */
[C---:B---3--:R-:W-:Y:S03]  /*1f10*/  HMMA.16816.F32.BF16 R36, R12.reuse, R56, RZ ;  /* 0x000000380c24723c */ /* 0x048fe600000418ff */
[----:B------:R-:W-:Y:S04]  /*1f20*/  LDSM.16.M88.4 R48, [R165+0x1000] ;  /* 0x00100000a530783b */ /* 0x000fe80000000200 */
[----:B------:R-:W-:Y:S01]  /*1f30*/  LDSM.16.M88.4 R68, [R81+0x4800] ;  /* 0x004800005144783b */ /* 0x000fe20000000200 */
[C---:B------:R-:W-:Y:S03]  /*1f40*/  HMMA.16816.F32.BF16 R56, R12.reuse, R58, RZ ;  /* 0x0000003a0c38723c */ /* 0x040fe600000418ff */
[----:B------:R-:W0:Y:S05]  /*1f50*/  LDGDEPBAR ;  /* 0x00000000000079af */ /* 0x000e2a0000000000 */
[----:B----4-:R-:W-:Y:S08]  /*1f60*/  HMMA.16816.F32.BF16 R40, R12, R44, RZ ;  /* 0x0000002c0c28723c */ /* 0x010ff000000418ff */
[C---:B--2---:R-:W-:Y:S08]  /*1f70*/  HMMA.16816.F32.BF16 R36, R20.reuse, R8, R36 ;  /* 0x000000081424723c */ /* 0x044ff00000041824 */
[----:B------:R-:W-:Y:S01]  /*1f80*/  HMMA.16816.F32.BF16 R56, R20, R10, R56 ;  /* 0x0000000a1438723c */ /* 0x000fe20000041838 */
[----:B------:R-:W2:Y:S07]  /*1f90*/  LDSM.16.M88.4 R8, [R162] ;  /* 0x00000000a208783b */ /* 0x000eae0000000200 */
[----:B------:R-:W-:Y:S08]  /*1fa0*/  HMMA.16816.F32.BF16 R44, R12, R46, RZ ;  /* 0x0000002e0c2c723c */ /* 0x000ff000000418ff */
[----:B-1----:R-:W-:Y:S08]  /*1fb0*/  HMMA.16816.F32.BF16 R36, R16, R64, R36 ;  /* 0x000000401024723c */ /* 0x002ff00000041824 */
[C---:B------:R-:W-:Y:S08]  /*1fc0*/  HMMA.16816.F32.BF16 R40, R20.reuse, R32, R40 ;  /* 0x000000201428723c */ /* 0x040ff00000041828 */
[----:B------:R-:W-:Y:S01]  /*1fd0*/  HMMA.16816.F32.BF16 R44, R20, R34, R44 ;  /* 0x00000022142c723c */ /* 0x000fe2000004182c */
[----:B------:R-:W1:Y:S07]  /*1fe0*/  LDSM.16.M88.4 R32, [R81+0x3800] ;  /* 0x003800005120783b */ /* 0x000e6e0000000200 */
[----:B------:R-:W-:Y:S01]  /*1ff0*/  HMMA.16816.F32.BF16 R56, R16, R66, R56 ;  /* 0x000000421038723c */ /* 0x000fe20000041838 */
[----:B------:R-:W-:Y:S07]  /*2000*/  LDSM.16.M88.4 R64, [R100+0x800] ;  /* 0x000800006440783b */ /* 0x000fee0000000200 */
[----:B--2---:R-:W-:Y:S08]  /*2010*/  HMMA.16816.F32.BF16 R36, R8, R60, R36 ;  /* 0x0000003c0824723c */ /* 0x004ff00000041824 */
[C---:B------:R-:W-:Y:S08]  /*2020*/  HMMA.16816.F32.BF16 R40, R16.reuse, R52, R40 ;  /* 0x000000341028723c */ /* 0x040ff00000041828 */
[----:B------:R-:W-:Y:S01]  /*2030*/  HMMA.16816.F32.BF16 R44, R16, R54, R44 ;  /* 0x00000036102c723c */ /* 0x000fe2000004182c */
[----:B------:R-:W2:Y:S07]  /*2040*/  LDSM.16.M88.4 R52, [R165+0x1800] ;  /* 0x00180000a534783b */ /* 0x000eae0000000200 */
[----:B------:R-:W-:Y:S01]  /*2050*/  HMMA.16816.F32.BF16 R72, R12, R28, RZ ;  /* 0x0000001c0c48723c */ /* 0x000fe200000418ff */
[----:B------:R-:W-:-:S02]  /*2060*/  FMUL.FTZ R2, R36, c[0x0][0x2ec] ;  /* 0x0000bb0024027a20 */ /* 0x000fc40000410000 */
[----:B------:R-:W-:Y:S02]  /*2070*/  FMUL.FTZ R0, R37, c[0x0][0x2ec] ;  /* 0x0000bb0025007a20 */ /* 0x000fe40000410000 */
[----:B------:R-:W-:Y:S02]  /*2080*/  FMUL.FTZ R83, R38, c[0x0][0x2ec] ;  /* 0x0000bb0026537a20 */ /* 0x000fe40000410000 */
[----:B------:R-:W-:Y:S01]  /*2090*/  FMUL.FTZ R84, R39, c[0x0][0x2ec] ;  /* 0x0000bb0027547a20 */ /* 0x000fe20000410000 */
[----:B------:R-:W-:Y:S01]  /*20a0*/  HMMA.16816.F32.BF16 R28, R12, R30, RZ ;  /* 0x0000001e0c1c723c */ /* 0x000fe200000418ff */
[----:B------:R-:W3:Y:S07]  /*20b0*/  MUFU.TANH R2, R2 ;  /* 0x0000000200027308 */ /* 0x000eee0000002400 */
[----:B------:R-:W-:Y:S01]  /*20c0*/  HMMA.16816.F32.BF16 R56, R8, R62, R56 ;  /* 0x0000003e0838723c */ /* 0x000fe20000041838 */
[----:B------:R-:W4:Y:S01]  /*20d0*/  LDSM.16.M88.4 R60, [R163+0x1000] ;  /* 0x00100000a33c783b */ /* 0x000f220000000200 */
[----:B------:R-:W5:Y:S06]  /*20e0*/  MUFU.TANH R0, R0 ;  /* 0x0000000000007308 */ /* 0x000f6c0000002400 */
[C---:B-1----:R-:W-:Y:S02]  /*20f0*/  HMMA.16816.F32.BF16 R36, R12.reuse, R32, RZ ;  /* 0x000000200c24723c */ /* 0x042fe400000418ff */
[----:B------:R-:W1:Y:S06]  /*2100*/  MUFU.TANH R84, R84 ;  /* 0x0000005400547308 */ /* 0x000e6c0000002400 */
[----:B------:R-:W-:Y:S02]  /*2110*/  HMMA.16816.F32.BF16 R32, R12, R34, RZ ;  /* 0x000000220c20723c */ /* 0x000fe400000418ff */
[----:B------:R-:W-:Y:S06]  /*2120*/  MUFU.TANH R83, R83 ;  /* 0x0000005300537308 */ /* 0x000fec0000002400 */
[----:B------:R-:W-:Y:S01]  /*2130*/  HMMA.16816.F32.BF16 R72, R20, R48, R72 ;  /* 0x000000301448723c */ /* 0x000fe20000041848 */
[----:B------:R-:W-:-:S02]  /*2140*/  FMUL.FTZ R86, R56, c[0x0][0x2ec] ;  /* 0x0000bb0038567a20 */ /* 0x000fc40000410000 */
[----:B------:R-:W-:Y:S02]  /*2150*/  FMUL.FTZ R85, R57, c[0x0][0x2ec] ;  /* 0x0000bb0039557a20 */ /* 0x000fe40000410000 */
[----:B------:R-:W-:Y:S02]  /*2160*/  FMUL.FTZ R87, R58, c[0x0][0x2ec] ;  /* 0x0000bb003a577a20 */ /* 0x000fe40000410000 */
[----:B------:R-:W-:Y:S01]  /*2170*/  FMUL.FTZ R88, R59, c[0x0][0x2ec] ;  /* 0x0000bb003b587a20 */ /* 0x000fe20000410000 */
[C---:B------:R-:W-:Y:S01]  /*2180*/  HMMA.16816.F32.BF16 R28, R20.reuse, R50, R28 ;  /* 0x00000032141c723c */ /* 0x040fe2000004181c */
[----:B------:R-:W1:Y:S01]  /*2190*/  LDSM.16.M88.4 R48, [R100+0x1000] ;  /* 0x001000006430783b */ /* 0x000e620000000200 */
[----:B------:R-:W1:Y:S03]  /*21a0*/  MUFU.TANH R86, R86 ;  /* 0x0000005600567308 */ /* 0x000e660000002400 */
[----:B------:R-:W1:Y:S03]  /*21b0*/  LDSM.16.M88.4 R56, [R163+0x1800] ;  /* 0x00180000a338783b */ /* 0x000e660000000200 */
[C---:B--2---:R-:W-:Y:S02]  /*21c0*/  HMMA.16816.F32.BF16 R36, R20.reuse, R52, R36 ;  /* 0x000000341424723c */ /* 0x044fe40000041824 */
[----:B------:R-:W2:Y:S06]  /*21d0*/  MUFU.TANH R87, R87 ;  /* 0x0000005700577308 */ /* 0x000eac0000002400 */
[----:B------:R-:W-:Y:S01]  /*21e0*/  HMMA.16816.F32.BF16 R32, R20, R54, R32 ;  /* 0x000000361420723c */ /* 0x000fe20000041820 */
[----:B------:R-:W2:Y:S01]  /*21f0*/  LDSM.16.M88.4 R52, [R81+0x4000] ;  /* 0x004000005134783b */ /* 0x000ea20000000200 */
[----:B------:R-:W1:Y:S06]  /*2200*/  MUFU.TANH R88, R88 ;  /* 0x0000005800587308 */ /* 0x000e6c0000002400 */
[----:B----4-:R-:W-:Y:S02]  /*2210*/  HMMA.16816.F32.BF16 R72, R16, R60, R72 ;  /* 0x0000003c1048723c */ /* 0x010fe40000041848 */
[----:B------:R-:W-:Y:S06]  /*2220*/  MUFU.TANH R85, R85 ;  /* 0x0000005500557308 */ /* 0x000fec0000002400 */
[C---:B------:R-:W-:Y:S08]  /*2230*/  HMMA.16816.F32.BF16 R40, R8.reuse, R64, R40 ;  /* 0x000000400828723c */ /* 0x040ff00000041828 */
[----:B------:R-:W-:Y:S01]  /*2240*/  HMMA.16816.F32.BF16 R44, R8, R66, R44 ;  /* 0x00000042082c723c */ /* 0x000fe2000004182c */
[----:B------:R-:W4:Y:S07]  /*2250*/  LDSM.16.M88.4 R64, [R165+0x2000] ;  /* 0x00200000a540783b */ /* 0x000f2e0000000200 */
[----:B------:R-:W-:Y:S01]  /*2260*/  HMMA.16816.F32.BF16 R28, R16, R62, R28 ;  /* 0x0000003e101c723c */ /* 0x000fe2000004181c */
[----:B------:R-:W-:Y:S07]  /*2270*/  LDSM.16.M88.4 R60, [R165+0x2800] ;  /* 0x00280000a53c783b */ /* 0x000fee0000000200 */
[----:B-1----:R-:W-:Y:S01]  /*2280*/  HMMA.16816.F32.BF16 R72, R8, R48, R72 ;  /* 0x000000300848723c */ /* 0x002fe20000041848 */
[----:B------:R-:W-:-:S02]  /*2290*/  FMUL.FTZ R40, R40, c[0x0][0x2ec] ;  /* 0x0000bb0028287a20 */ /* 0x000fc40000410000 */
[----:B------:R-:W-:Y:S02]  /*22a0*/  FMUL.FTZ R41, R41, c[0x0][0x2ec] ;  /* 0x0000bb0029297a20 */ /* 0x000fe40000410000 */
[----:B------:R-:W-:Y:S01]  /*22b0*/  FMUL.FTZ R42, R42, c[0x0][0x2ec] ;  /* 0x0000bb002a2a7a20 */ /* 0x000fe20000410000 */
[----:B------:R-:W1:Y:S01]  /*22c0*/  MUFU.TANH R90, R40 ;  /* 0x00000028005a7308 */ /* 0x000e620000002400 */
[----:B------:R-:W-:Y:S01]  /*22d0*/  FMUL.FTZ R91, R43, c[0x0][0x2ec] ;  /* 0x0000bb002b5b7a20 */ /* 0x000fe20000410000 */
[C---:B------:R-:W-:Y:S01]  /*22e0*/  HMMA.16816.F32.BF16 R36, R16.reuse, R56, R36 ;  /* 0x000000381024723c */ /* 0x040fe20000041824 */
[----:B------:R-:W-:Y:S02]  /*22f0*/  FMUL.FTZ R44, R44, c[0x0][0x2ec] ;  /* 0x0000bb002c2c7a20 */ /* 0x000fe40000410000 */
[----:B------:R-:W-:Y:S02]  /*2300*/  FMUL.FTZ R45, R45, c[0x0][0x2ec] ;  /* 0x0000bb002d2d7a20 */ /* 0x000fe40000410000 */
[----:B------:R-:W-:Y:S01]  /*2310*/  FMUL.FTZ R46, R46, c[0x0][0x2ec] ;  /* 0x0000bb002e2e7a20 */ /* 0x000fe20000410000 */
[----:B------:R-:W-:Y:S01]  /*2320*/  MUFU.TANH R89, R41 ;  /* 0x0000002900597308 */ /* 0x000fe20000002400 */
[----:B------:R-:W-:Y:S01]  /*2330*/  FMUL.FTZ R47, R47, c[0x0][0x2ec] ;  /* 0x0000bb002f2f7a20 */ /* 0x000fe20000410000 */
[----:B------:R-:W-:Y:S06]  /*2340*/  HMMA.16816.F32.BF16 R32, R16, R58, R32 ;  /* 0x0000003a1020723c */ /* 0x000fec0000041820 */
[----:B------:R1:W1:Y:S02]  /*2350*/  MUFU.TANH R92, R42 ;  /* 0x0000002a005c7308 */ /* 0x0002640000002400 */
[----:B--2---:R-:W-:Y:S01]  /*2360*/  HMMA.16816.F32.BF16 R56, R12, R52, RZ ;  /* 0x000000340c38723c */ /* 0x004fe200000418ff */
[----:B------:R-:W-:-:S02]  /*2370*/  FMUL.FTZ R72, R72, c[0x0][0x2ec] ;  /* 0x0000bb0048487a20 */ /* 0x000fc40000410000 */
[----:B------:R-:W-:Y:S02]  /*2380*/  FMUL.FTZ R73, R73, c[0x0][0x2ec] ;  /* 0x0000bb0049497a20 */ /* 0x000fe40000410000 */
[----:B------:R-:W-:Y:S01]  /*2390*/  FMUL.FTZ R101, R74, c[0x0][0x2ec] ;  /* 0x0000bb004a657a20 */ /* 0x000fe20000410000 */
[----:B------:R-:W-:Y:S01]  /*23a0*/  MUFU.TANH R97, R72 ;  /* 0x0000004800617308 */ /* 0x000fe20000002400 */
[----:B------:R-:W-:Y:S01]  /*23b0*/  FMUL.FTZ R99, R75, c[0x0][0x2ec] ;  /* 0x0000bb004b637a20 */ /* 0x000fe20000410000 */
[----:B------:R-:W-:Y:S01]  /*23c0*/  HMMA.16816.F32.BF16 R28, R8, R50, R28 ;  /* 0x00000032081c723c */ /* 0x000fe2000004181c */
[----:B-1----:R-:W1:Y:S05]  /*23d0*/  LDSM.16.M88.4 R40, [R100+0x1800] ;  /* 0x001800006428783b */ /* 0x002e6a0000000200 */
[----:B------:R4:W-:Y:S02]  /*23e0*/  MUFU.TANH R98, R73 ;  /* 0x0000004900627308 */ /* 0x0009e40000002400 */
[C---:B------:R-:W-:Y:S06]  /*23f0*/  HMMA.16816.F32.BF16 R52, R12.reuse, R54, RZ ;  /* 0x000000360c34723c */ /* 0x040fec00000418ff */
[----:B------:R-:W-:Y:S02]  /*2400*/  MUFU.TANH R93, R44 ;  /* 0x0000002c005d7308 */ /* 0x000fe40000002400 */
[----:B------:R-:W-:Y:S06]  /*2410*/  HMMA.16816.F32.BF16 R48, R12, R68, RZ ;  /* 0x000000440c30723c */ /* 0x000fec00000418ff */
[----:B------:R-:W-:Y:S02]  /*2420*/  MUFU.TANH R94, R45 ;  /* 0x0000002d005e7308 */ /* 0x000fe40000002400 */
[----:B----4-:R-:W-:Y:S01]  /*2430*/  HMMA.16816.F32.BF16 R72, R20, R64, R56 ;  /* 0x000000401448723c */ /* 0x010fe20000041838 */
[----:B------:R-:W2:Y:S01]  /*2440*/  LDSM.16.M88.4 R56, [R81+0x5000] ;  /* 0x005000005138783b */ /* 0x000ea20000000200 */
[----:B------:R-:W-:-:S02]  /*2450*/  FMUL.FTZ R28, R28, c[0x0][0x2ec] ;  /* 0x0000bb001c1c7a20 */ /* 0x000fc40000410000 */
[----:B------:R-:W-:Y:S02]  /*2460*/  FMUL.FTZ R29, R29, c[0x0][0x2ec] ;  /* 0x0000bb001d1d7a20 */ /* 0x000fe40000410000 */
[----:B------:R-:W-:Y:S01]  /*2470*/  FMUL.FTZ R127, R30, c[0x0][0x2ec] ;  /* 0x0000bb001e7f7a20 */ /* 0x000fe20000410000 */
[----:B------:R-:W-:Y:S01]  /*2480*/  MUFU.TANH R95, R46 ;  /* 0x0000002e005f7308 */ /* 0x000fe20000002400 */
[----:B------:R-:W-:Y:S01]  /*2490*/  FMUL.FTZ R125, R31, c[0x0][0x2ec] ;  /* 0x0000bb001f7d7a20 */ /* 0x000fe20000410000 */
[----:B------:R-:W-:Y:S06]  /*24a0*/  HMMA.16816.F32.BF16 R68, R12, R70, RZ ;  /* 0x000000460c44723c */ /* 0x000fec00000418ff */
[----:B------:R4:W-:Y:S02]  /*24b0*/  MUFU.TANH R96, R47 ;  /* 0x0000002f00607308 */ /* 0x0009e40000002400 */
[----:B------:R-:W-:Y:S06]  /*24c0*/  HMMA.16816.F32.BF16 R52, R20, R66, R52 ;  /* 0x000000421434723c */ /* 0x000fec0000041834 */
[----:B------:R-:W-:Y:S02]  /*24d0*/  MUFU.TANH R103, R28 ;  /* 0x0000001c00677308 */ /* 0x000fe40000002400 */
[----:B-1----:R-:W-:Y:S01]  /*24e0*/  HMMA.16816.F32.BF16 R32, R8, R42, R32 ;  /* 0x0000002a0820723c */ /* 0x002fe20000041820 */
[----:B----4-:R-:W1:Y:S05]  /*24f0*/  LDSM.16.M88.4 R44, [R163+0x2000] ;  /* 0x00200000a32c783b */ /* 0x010e6a0000000200 */
[----:B------:R4:W-:Y:S02]  /*2500*/  MUFU.TANH R102, R29 ;  /* 0x0000001d00667308 */ /* 0x0009e40000002400 */
[----:B------:R-:W-:Y:S01]  /*2510*/  HMMA.16816.F32.BF16 R64, R20, R60, R48 ;  /* 0x0000003c1440723c */ /* 0x000fe20000041830 */
[----:B------:R-:W-:Y:S05]  /*2520*/  LDSM.16.M88.4 R48, [R100+0x2000] ;  /* 0x002000006430783b */ /* 0x000fea0000000200 */
[----:B------:R-:W1:Y:S02]  /*2530*/  MUFU.TANH R91, R91 ;  /* 0x0000005b005b7308 */ /* 0x000e640000002400 */
[----:B--2---:R-:W-:Y:S01]  /*2540*/  HMMA.16816.F32.BF16 R76, R12, R56, RZ ;  /* 0x000000380c4c723c */ /* 0x004fe200000418ff */
[----:B----4-:R-:W2:Y:S07]  /*2550*/  LDSM.16.M88.4 R28, [R165+0x3000] ;  /* 0x00300000a51c783b */ /* 0x010eae0000000200 */
[----:B------:R-:W-:Y:S01]  /*2560*/  HMMA.16816.F32.BF16 R36, R8, R40, R36 ;  /* 0x000000280824723c */ /* 0x000fe20000041824 */
[----:B------:R-:W-:Y:S01]  /*2570*/  FMUL.FTZ R32, R32, c[0x0][0x2ec] ;  /* 0x0000bb0020207a20 */ /* 0x000fe20000410000 */
[----:B------:R-:W4:Y:S01]  /*2580*/  MUFU.TANH R101, R101 ;  /* 0x0000006500657308 */ /* 0x000f220000002400 */
[----:B------:R-:W3:Y:S01]  /*2590*/  LDSM.16.M88.4 R40, [R163+0x2800] ;  /* 0x00280000a328783b */ /* 0x000ee20000000200 */
[----:B------:R-:W-:-:S02]  /*25a0*/  FMUL.FTZ R33, R33, c[0x0][0x2ec] ;  /* 0x0000bb0021217a20 */ /* 0x000fc40000410000 */
[----:B------:R-:W-:Y:S02]  /*25b0*/  FMUL.FTZ R107, R34, c[0x0][0x2ec] ;  /* 0x0000bb00226b7a20 */ /* 0x000fe40000410000 */
[----:B------:R-:W-:Y:S02]  /*25c0*/  HMMA.16816.F32.BF16 R68, R20, R62, R68 ;  /* 0x0000003e1444723c */ /* 0x000fe40000041844 */
[----:B------:R-:W-:Y:S05]  /*25d0*/  MUFU.TANH R106, R32 ;  /* 0x00000020006a7308 */ /* 0x000fea0000002400 */
[----:B------:R-:W-:Y:S01]  /*25e0*/  FMUL.FTZ R63, R35, c[0x0][0x2ec] ;  /* 0x0000bb00233f7a20 */ /* 0x000fe20000410000 */
[----:B------:R-:W-:Y:S02]  /*25f0*/  HMMA.16816.F32.BF16 R56, R12, R58, RZ ;  /* 0x0000003a0c38723c */ /* 0x000fe400000418ff */
[----:B------:R4:W-:Y:S06]  /*2600*/  MUFU.TANH R108, R33 ;  /* 0x00000021006c7308 */ /* 0x0009ec0000002400 */
[----:B-1----:R-:W-:Y:S01]  /*2610*/  HMMA.16816.F32.BF16 R72, R16, R44, R72 ;  /* 0x0000002c1048723c */ /* 0x002fe20000041848 */
[----:B------:R-:W-:Y:S01]  /*2620*/  FMUL.FTZ R36, R36, c[0x0][0x2ec] ;  /* 0x0000bb0024247a20 */ /* 0x000fe20000410000 */
[----:B------:R-:W1:Y:S01]  /*2630*/  MUFU.TANH R99, R99 ;  /* 0x0000006300637308 */ /* 0x000e620000002400 */
[----:B------:R-:W-:-:S02]  /*2640*/  FMUL.FTZ R37, R37, c[0x0][0x2ec] ;  /* 0x0000bb0025257a20 */ /* 0x000fc40000410000 */
[----:B------:R-:W-:Y:S02]  /*2650*/  FMUL.FTZ R38, R38, c[0x0][0x2ec] ;  /* 0x0000bb0026267a20 */ /* 0x000fe40000410000 */
[----:B------:R-:W-:Y:S01]  /*2660*/  IADD3 R44, R24, -0x1, RZ ;  /* 0xffffffff182c7810 */ /* 0x000fe20007ffe0ff */
[----:B------:R-:W-:Y:S01]  /*2670*/  HMMA.16816.F32.BF16 R52, R16, R46, R52 ;  /* 0x0000002e1034723c */ /* 0x000fe20000041834 */
[----:B------:R-:W-:Y:S01]  /*2680*/  FMUL.FTZ R105, R39, c[0x0][0x2ec] ;  /* 0x0000bb0027697a20 */ /* 0x000fe20000410000 */
[----:B----4-:R-:W4:Y:S01]  /*2690*/  LDSM.16.M88.4 R32, [R81+0x5800] ;  /* 0x005800005120783b */ /* 0x010f220000000200 */
[----:B------:R-:W-:Y:S01]  /*26a0*/  MUFU.TANH R60, R36 ;  /* 0x00000024003c7308 */ /* 0x000fe20000002400 */
[----:B------:R-:W-:-:S04]  /*26b0*/  ISETP.GT.AND P0, PT, R44, R169, PT ;  /* 0x000000a92c00720c */ /* 0x000fc80003f04270 */
[----:B--2---:R-:W-:Y:S03]  /*26c0*/  HMMA.16816.F32.BF16 R76, R20, R28, R76 ;  /* 0x0000001c144c723c */ /* 0x004fe6000004184c */
[----:B------:R-:W-:Y:S04]  /*26d0*/  MUFU.TANH R61, R37 ;  /* 0x00000025003d7308 */ /* 0x000fe80000002400 */
[----:B------:R-:W-:Y:S01]  /*26e0*/  LOP3.LUT R28, R82, 0xffffffe0, RZ, 0xc0, !PT ;  /* 0xffffffe0521c7812 */ /* 0x000fe200078ec0ff */
[----:B------:R-:W-:Y:S03]  /*26f0*/  HMMA.16816.F32.BF16 R72, R8, R48, R72 ;  /* 0x000000300848723c */ /* 0x000fe60000041848 */
[----:B------:R2:W-:Y:S01]  /*2700*/  MUFU.TANH R104, R38 ;  /* 0x0000002600687308 */ /* 0x0005e20000002400 */
[----:B------:R-:W-:-:S04]  /*2710*/  IMAD.IADD R28, R25, 0x1, -R28 ;  /* 0x00000001191c7824 */ /* 0x000fc800078e0a1c */
[----:B------:R-:W-:Y:S01]  /*2720*/  HMMA.16816.F32.BF16 R52, R8, R50, R52 ;  /* 0x000000320834723c */ /* 0x000fe20000041834 */
[----:B------:R-:W-:Y:S01]  /*2730*/  SHF.R.S32.HI R29, RZ, 0x1f, R28 ;  /* 0x0000001fff1d7819 */ /* 0x000fe2000001141c */
[----:B------:R-:W1:Y:S01]  /*2740*/  LDSM.16.M88.4 R48, [R165+0x3800] ;  /* 0x00380000a530783b */ /* 0x000e620000000200 */
[----:B------:R-:W1:Y:S02]  /*2750*/  MUFU.TANH R127, R127 ;  /* 0x0000007f007f7308 */ /* 0x000e640000002400 */
[----:B------:R-:W-:Y:S01]  /*2760*/  LEA.HI R29, R29, R28, RZ, 0x2 ;  /* 0x0000001c1d1d7211 */ /* 0x000fe200078f10ff */
[----:B------:R-:W-:Y:S02]  /*2770*/  IMAD.SHL.U32 R28, R25, 0x2, RZ ;  /* 0x00000002191c7824 */ /* 0x000fe400078e00ff */
[----:B---3--:R-:W-:Y:S01]  /*2780*/  HMMA.16816.F32.BF16 R64, R16, R40, R64 ;  /* 0x000000281040723c */ /* 0x008fe20000041840 */
[----:B------:R-:W-:Y:S01]  /*2790*/  SHF.R.S32.HI R178, RZ, 0x2, R29 ;  /* 0x00000002ffb27819 */ /* 0x000fe2000001141d */
[----:B------:R-:W-:Y:S01]  /*27a0*/  IMAD.SHL.U32 R25, R44, 0x80, RZ ;  /* 0x000000802c197824 */ /* 0x000fe200078e00ff */
[----:B--2---:R-:W2:Y:S01]  /*27b0*/  LDSM.16.M88.4 R36, [R100+0x2800] ;  /* 0x002800006424783b */ /* 0x004ea20000000200 */
[----:B------:R-:W3:Y:S01]  /*27c0*/  MUFU.TANH R125, R125 ;  /* 0x0000007d007d7308 */ /* 0x000ee20000002400 */
[----:B------:R-:W-:-:S02]  /*27d0*/  IADD3 R27, R27, 0x1, R178 ;  /* 0x000000011b1b7810 */ /* 0x000fc40007ffe0b2 */
[----:B------:R-:W-:Y:S01]  /*27e0*/  SHF.R.S32.HI R41, RZ, 0x1f, R82 ;  /* 0x0000001fff297819 */ /* 0x000fe20000011452 */
[----:B------:R-:W-:Y:S01]  /*27f0*/  HMMA.16816.F32.BF16 R68, R16, R42, R68 ;  /* 0x0000002a1044723c */ /* 0x000fe20000041844 */
[----:B------:R-:W-:Y:S01]  /*2800*/  IADD3 R27, R26, -c[0x0][0x214], R27 ;  /* 0x800085001a1b7a10 */ /* 0x000fe20007ffe01b */
[----:B------:R-:W-:Y:S01]  /*2810*/  FMUL.FTZ R72, R72, c[0x0][0x2ec] ;  /* 0x0000bb0048487a20 */ /* 0x000fe20000410000 */
[----:B------:R-:W-:Y:S01]  /*2820*/  LEA.HI R40, R41, R80, RZ, 0x2 ;  /* 0x0000005029287211 */ /* 0x000fe200078f10ff */
[----:B------:R-:W-:Y:S01]  /*2830*/  FMUL.FTZ R74, R74, c[0x0][0x2ec] ;  /* 0x0000bb004a4a7a20 */ /* 0x000fe20000410000 */
[----:B------:R-:W-:Y:S01]  /*2840*/  IADD3 R27, R27, c[0x0][0x2e8], RZ ;  /* 0x0000ba001b1b7a10 */ /* 0x000fe20007ffe0ff */
[----:B------:R1:W-:Y:S01]  /*2850*/  MUFU.TANH R109, R72 ;  /* 0x00000048006d7308 */ /* 0x0003e20000002400 */
[----:B------:R-:W-:Y:S01]  /*2860*/  LOP3.LUT R133, R25, 0x6, R28, 0xf8, !PT ;  /* 0x0000000619857812 */ /* 0x000fe200078ef81c */
[----:B----4-:R-:W-:Y:S01]  /*2870*/  HMMA.16816.F32.BF16 R44, R12, R32, RZ ;  /* 0x000000200c2c723c */ /* 0x010fe200000418ff */
[----:B------:R-:W-:Y:S01]  /*2880*/  IADD3 R29, R27, 0x8, RZ ;  /* 0x000000081b1d7810 */ /* 0x000fe20007ffe0ff */
[----:B------:R-:W-:Y:S01]  /*2890*/  FMUL.FTZ R73, R73, c[0x0][0x2ec] ;  /* 0x0000bb0049497a20 */ /* 0x000fe20000410000 */
[----:B------:R-:W-:Y:S01]  /*28a0*/  LOP3.LUT R179, R40, 0xfffffffc, RZ, 0xc0, !PT ;  /* 0xfffffffc28b37812 */ /* 0x000fe200078ec0ff */
[----:B------:R-:W-:Y:S01]  /*28b0*/  FMUL.FTZ R75, R75, c[0x0][0x2ec] ;  /* 0x0000bb004b4b7a20 */ /* 0x000fe20000410000 */
[----:B------:R-:W4:Y:S01]  /*28c0*/  LDSM.16.M88.4 R40, [R163+0x3000] ;  /* 0x00300000a328783b */ /* 0x000f220000000200 */
[-C--:B------:R-:W-:Y:S01]  /*28d0*/  IMNMX R82, R27, R26.reuse, PT ;  /* 0x0000001a1b527217 */ /* 0x080fe20003800200 */
[----:B------:R5:W-:Y:S01]  /*28e0*/  MUFU.TANH R115, R74 ;  /* 0x0000004a00737308 */ /* 0x000be20000002400 */
[----:B------:R-:W-:Y:S01]  /*28f0*/  LOP3.LUT R28, R133, 0x1, RZ, 0xfc, !PT ;  /* 0x00000001851c7812 */ /* 0x000fe200078efcff */
[----:B------:R-:W-:Y:S01]  /*2900*/  HMMA.16816.F32.BF16 R56, R20, R30, R56 ;  /* 0x0000001e1438723c */ /* 0x000fe20000041838 */
[----:B------:R-:W-:Y:S01]  /*2910*/  IMNMX R27, R29, R26, PT ;  /* 0x0000001a1d1b7217 */ /* 0x000fe20003800200 */
[----:B------:R-:W-:Y:S01]  /*2920*/  IMAD.IADD R179, R80, 0x1, -R179 ;  /* 0x0000000150b37824 */ /* 0x000fe200078e0ab3 */
[CC--:B------:R-:W-:Y:S01]  /*2930*/  ISETP.GE.AND P1, PT, R28.reuse, R82.reuse, PT ;  /* 0x000000521c00720c */ /* 0x0c0fe20003f26270 */
[----:B------:R-:W-:Y:S01]  /*2940*/  FMUL.FTZ R55, R55, c[0x0][0x2ec] ;  /* 0x0000bb0037377a20 */ /* 0x000fe20000410000 */
[-C--:B------:R-:W-:Y:S01]  /*2950*/  ISETP.GE.AND P5, PT, R28, R27.reuse, PT ;  /* 0x0000001b1c00720c */ /* 0x080fe20003fa6270 */
[----:B------:R2:W-:Y:S01]  /*2960*/  MUFU.TANH R116, R73 ;  /* 0x0000004900747308 */ /* 0x0005e20000002400 */
[----:B------:R-:W3:Y:S01]  /*2970*/  LDSM.16.M88.4 R28, [R163+0x3800] ;  /* 0x00380000a31c783b */ /* 0x000ee20000000200 */
[----:B------:R-:W-:Y:S01]  /*2980*/  HMMA.16816.F32.BF16 R12, R12, R34, RZ ;  /* 0x000000220c0c723c */ /* 0x000fe200000418ff */
[----:B------:R-:W-:Y:S01]  /*2990*/  LOP3.LUT R26, R133, 0x8, RZ, 0xfc, !PT ;  /* 0x00000008851a7812 */ /* 0x000fe200078efcff */
[----:B------:R-:W-:Y:S01]  /*29a0*/  FMUL.FTZ R53, R53, c[0x0][0x2ec] ;  /* 0x0000bb0035357a20 */ /* 0x000fe20000410000 */
[----:B------:R-:W3:Y:S01]  /*29b0*/  LDSM.16.M88.4 R32, [R100+0x3000] ;  /* 0x003000006420783b */ /* 0x000ee20000000200 */
[-C--:B------:R-:W-:Y:S01]  /*29c0*/  ISETP.GE.AND P3, PT, R133, R82.reuse, PT ;  /* 0x000000528500720c */ /* 0x080fe20003f66270 */
[----:B------:R-:W-:Y:S01]  /*29d0*/  FMUL.FTZ R52, R52, c[0x0][0x2ec] ;  /* 0x0000bb0034347a20 */ /* 0x000fe20000410000 */
[C---:B------:R-:W-:Y:S01]  /*29e0*/  ISETP.GE.AND P4, PT, R26.reuse, R82, PT ;  /* 0x000000521a00720c */ /* 0x040fe20003f86270 */
[----:B------:R-:W3:Y:S01]  /*29f0*/  MUFU.TANH R105, R105 ;  /* 0x0000006900697308 */ /* 0x000ee20000002400 */
[----:B-1----:R-:W-:Y:S01]  /*2a00*/  HMMA.16816.F32.BF16 R44, R20, R48, R44 ;  /* 0x00000030142c723c */ /* 0x002fe2000004182c */
[----:B------:R-:W-:Y:S01]  /*2a10*/  ISETP.GE.AND P2, PT, R26, R27, PT ;  /* 0x0000001b1a00720c */ /* 0x000fe20003f46270 */
[----:B------:R-:W-:Y:S01]  /*2a20*/  FMUL.FTZ R54, R54, c[0x0][0x2ec] ;  /* 0x0000bb0036367a20 */ /* 0x000fe20000410000 */
[----:B------:R-:W-:-:S02]  /*2a30*/  FSEL R72, R2, -INF , !P3 ;  /* 0xff80000002487808 */ /* 0x000fc40005800000 */
[----:B-----5:R-:W-:Y:S02]  /*2a40*/  FSEL R74, R0, -INF , !P1 ;  /* 0xff800000004a7808 */ /* 0x020fe40004800000 */
[C---:B------:R-:W-:Y:S01]  /*2a50*/  LOP3.LUT R26, R133.reuse, 0x9, RZ, 0xfc, !PT ;  /* 0x00000009851a7812 */ /* 0x040fe200078efcff */
[C---:B--2---:R-:W-:Y:S01]  /*2a60*/  HMMA.16816.F32.BF16 R64, R8.reuse, R36, R64 ;  /* 0x000000240840723c */ /* 0x044fe20000041840 */
[CC--:B------:R-:W-:Y:S01]  /*2a70*/  ISETP.GE.AND P3, PT, R133.reuse, R27.reuse, PT ;  /* 0x0000001b8500720c */ /* 0x0c0fe20003f66270 */
[----:B------:R1:W-:Y:S01]  /*2a80*/  MUFU.TANH R123, R75 ;  /* 0x0000004b007b7308 */ /* 0x0003e20000002400 */
[----:B------:R-:W-:Y:S02]  /*2a90*/  LOP3.LUT R0, R133, 0x10, RZ, 0xfc, !PT ;  /* 0x0000001085007812 */ /* 0x000fe400078efcff */
[----:B------:R-:W-:Y:S02]  /*2aa0*/  FSEL R84, R84, -INF , !P5 ;  /* 0xff80000054547808 */ /* 0x000fe40006800000 */
[----:B------:R-:W-:Y:S01]  /*2ab0*/  FSEL R86, R86, -INF , !P4 ;  /* 0xff80000056567808 */ /* 0x000fe20006000000 */
[----:B------:R-:W-:Y:S01]  /*2ac0*/  HMMA.16816.F32.BF16 R68, R8, R38, R68 ;  /* 0x000000260844723c */ /* 0x000fe20000041844 */
[----:B------:R-:W2:Y:S01]  /*2ad0*/  LDSM.16.M88.4 R36, [R100+0x3800] ;  /* 0x003800006424783b */ /* 0x000ea20000000200 */
[----:B------:R-:W-:Y:S01]  /*2ae0*/  FSEL R129, R83, -INF , !P3 ;  /* 0xff80000053817808 */ /* 0x000fe20005800000 */
[----:B------:R5:W-:Y:S01]  /*2af0*/  MUFU.TANH R119, R55 ;  /* 0x0000003700777308 */ /* 0x000be20000002400 */
[----:B------:R-:W-:Y:S01]  /*2b00*/  ISETP.GE.AND P1, PT, R26, R27, PT ;  /* 0x0000001b1a00720c */ /* 0x000fe20003f26270 */
[----:B------:R-:W-:-:S04]  /*2b10*/  DEPBAR.LE SB0, 0x0 ;  /* 0x000080000000791a */ /* 0x000fc80000000000 */
[----:B------:R-:W-:Y:S01]  /*2b20*/  HMMA.16816.F32.BF16 R12, R20, R50, R12 ;  /* 0x00000032140c723c */ /* 0x000fe2000004180c */
[CC--:B------:R-:W-:Y:S01]  /*2b30*/  ISETP.GE.AND P5, PT, R0.reuse, R82.reuse, PT ;  /* 0x000000520000720c */ /* 0x0c0fe20003fa6270 */
[----:B------:R-:W1:Y:S01]  /*2b40*/  MUFU.TANH R107, R107 ;  /* 0x0000006b006b7308 */ /* 0x000e620000002400 */
[-C--:B------:R-:W-:Y:S02]  /*2b50*/  ISETP.GE.AND P4, PT, R0, R27.reuse, PT ;  /* 0x0000001b0000720c */ /* 0x080fe40003f86270 */
[-C--:B------:R-:W-:Y:S02]  /*2b60*/  ISETP.GE.AND P3, PT, R26, R82.reuse, PT ;  /* 0x000000521a00720c */ /* 0x080fe40003f66270 */
[C---:B------:R-:W-:Y:S01]  /*2b70*/  LOP3.LUT R2, R133.reuse, 0x11, RZ, 0xfc, !PT ;  /* 0x0000001185027812 */ /* 0x040fe200078efcff */
[C---:B----4-:R-:W-:Y:S01]  /*2b80*/  HMMA.16816.F32.BF16 R76, R16.reuse, R40, R76 ;  /* 0x00000028104c723c */ /* 0x050fe2000004184c */
[----:B------:R-:W-:Y:S01]  /*2b90*/  LOP3.LUT R0, R133, 0x18, RZ, 0xfc, !PT ;  /* 0x0000001885007812 */ /* 0x000fe200078efcff */
[----:B------:R-:W4:Y:S01]  /*2ba0*/  MUFU.TANH R63, R63 ;  /* 0x0000003f003f7308 */ /* 0x000f220000002400 */
[----:B------:R-:W-:Y:S01]  /*2bb0*/  FSEL R87, R87, -INF , !P2 ;  /* 0xff80000057577808 */ /* 0x000fe20005000000 */
[----:B------:R-:W-:Y:S01]  /*2bc0*/  FMUL.FTZ R66, R66, c[0x0][0x2ec] ;  /* 0x0000bb0042427a20 */ /* 0x000fe20000410000 */
[----:B------:R-:W-:Y:S01]  /*2bd0*/  FSEL R131, R88, -INF , !P1 ;  /* 0xff80000058837808 */ /* 0x000fe20004800000 */
[----:B------:R-:W-:Y:S01]  /*2be0*/  FMUL.FTZ R67, R67, c[0x0][0x2ec] ;  /* 0x0000bb0043437a20 */ /* 0x000fe20000410000 */
[----:B------:R-:W-:Y:S01]  /*2bf0*/  FSEL R90, R90, -INF , !P5 ;  /* 0xff8000005a5a7808 */ /* 0x000fe20006800000 */
[C---:B------:R-:W-:Y:S01]  /*2c00*/  HMMA.16816.F32.BF16 R56, R16.reuse, R42, R56 ;  /* 0x0000002a1038723c */ /* 0x040fe20000041838 */
[-C--:B------:R-:W-:Y:S01]  /*2c10*/  ISETP.GE.AND P2, PT, R2, R82.reuse, PT ;  /* 0x000000520200720c */ /* 0x080fe20003f46270 */
[----:B------:R1:W-:Y:S01]  /*2c20*/  MUFU.TANH R110, R53 ;  /* 0x00000035006e7308 */ /* 0x0003e20000002400 */
[----:B------:R-:W-:Y:S01]  /*2c30*/  FSEL R40, R85, -INF , !P3 ;  /* 0xff80000055287808 */ /* 0x000fe20005800000 */
[----:B------:R-:W-:Y:S01]  /*2c40*/  FMUL.FTZ R64, R64, c[0x0][0x2ec] ;  /* 0x0000bb0040407a20 */ /* 0x000fe20000410000 */
[CC--:B------:R-:W-:Y:S01]  /*2c50*/  ISETP.GE.AND P1, PT, R0.reuse, R82.reuse, PT ;  /* 0x000000520000720c */ /* 0x0c0fe20003f26270 */
[----:B------:R-:W-:Y:S01]  /*2c60*/  FMUL.FTZ R65, R65, c[0x0][0x2ec] ;  /* 0x0000bb0041417a20 */ /* 0x000fe20000410000 */
[-C--:B------:R-:W-:Y:S01]  /*2c70*/  ISETP.GE.AND P5, PT, R0, R27.reuse, PT ;  /* 0x0000001b0000720c */ /* 0x080fe20003fa6270 */
[C---:B---3--:R-:W-:Y:S01]  /*2c80*/  HMMA.16816.F32.BF16 R44, R16.reuse, R28, R44 ;  /* 0x0000001c102c723c */ /* 0x048fe2000004182c */
[-C--:B------:R-:W-:Y:S01]  /*2c90*/  ISETP.GE.AND P3, PT, R2, R27.reuse, PT ;  /* 0x0000001b0200720c */ /* 0x080fe20003f66270 */
[----:B------:R-:W3:Y:S01]  /*2ca0*/  MUFU.TANH R118, R52 ;  /* 0x0000003400767308 */ /* 0x000ee20000002400 */
[C---:B------:R-:W-:Y:S01]  /*2cb0*/  LOP3.LUT R0, R133.reuse, 0x19, RZ, 0xfc, !PT ;  /* 0x0000001985007812 */ /* 0x040fe200078efcff */
[----:B------:R-:W-:Y:S01]  /*2cc0*/  FMUL.FTZ R68, R68, c[0x0][0x2ec] ;  /* 0x0000bb0044447a20 */ /* 0x000fe20000410000 */
[----:B------:R-:W-:Y:S01]  /*2cd0*/  LOP3.LUT R2, R133, 0x20, RZ, 0xfc, !PT ;  /* 0x0000002085027812 */ /* 0x000fe200078efcff */
[----:B------:R-:W-:Y:S01]  /*2ce0*/  FMUL.FTZ R69, R69, c[0x0][0x2ec] ;  /* 0x0000bb0045457a20 */ /* 0x000fe20000410000 */
[----:B------:R-:W-:Y:S01]  /*2cf0*/  FSEL R83, R92, -INF , !P4 ;  /* 0xff8000005c537808 */ /* 0x000fe20006000000 */
[----:B------:R-:W-:Y:S01]  /*2d00*/  HMMA.16816.F32.BF16 R12, R16, R30, R12 ;  /* 0x0000001e100c723c */ /* 0x000fe2000004180c */
[----:B------:R-:W-:Y:S01]  /*2d10*/  FSEL R132, R89, -INF , !P2 ;  /* 0xff80000059847808 */ /* 0x000fe20005000000 */
[----:B------:R-:W-:Y:S01]  /*2d20*/  MUFU.TANH R117, R66 ;  /* 0x0000004200757308 */ /* 0x000fe20000002400 */
[----:B------:R-:W-:Y:S01]  /*2d30*/  ISETP.GE.AND P4, PT, R0, R82, PT ;  /* 0x000000520000720c */ /* 0x000fe20003f86270 */
[----:B------:R-:W-:Y:S01]  /*2d40*/  FMUL.FTZ R70, R70, c[0x0][0x2ec] ;  /* 0x0000bb0046467a20 */ /* 0x000fe20000410000 */
[----:B------:R-:W-:-:S02]  /*2d50*/  ISETP.GE.AND P2, PT, R0, R27, PT ;  /* 0x0000001b0000720c */ /* 0x000fc40003f46270 */
[----:B------:R-:W-:Y:S01]  /*2d60*/  FSEL R81, R91, -INF , !P3 ;  /* 0xff8000005b517808 */ /* 0x000fe20005800000 */
[C---:B------:R-:W-:Y:S01]  /*2d70*/  HMMA.16816.F32.BF16 R76, R8.reuse, R32, R76 ;  /* 0x00000020084c723c */ /* 0x040fe2000004184c */
[----:B------:R-:W-:Y:S01]  /*2d80*/  FSEL R88, R93, -INF , !P1 ;  /* 0xff8000005d587808 */ /* 0x000fe20004800000 */
[----:B------:R-:W-:Y:S01]  /*2d90*/  MUFU.TANH R113, R67 ;  /* 0x0000004300717308 */ /* 0x000fe20000002400 */
[C---:B------:R-:W-:Y:S02]  /*2da0*/  LOP3.LUT R0, R133.reuse, 0x21, RZ, 0xfc, !PT ;  /* 0x0000002185007812 */ /* 0x040fe400078efcff */
[C---:B------:R-:W-:Y:S02]  /*2db0*/  ISETP.GE.AND P3, PT, R2.reuse, R82, PT ;  /* 0x000000520200720c */ /* 0x040fe40003f66270 */
[----:B------:R-:W-:Y:S01]  /*2dc0*/  ISETP.GE.AND P1, PT, R2, R27, PT ;  /* 0x0000001b0200720c */ /* 0x000fe20003f26270 */
[----:B------:R-:W-:Y:S01]  /*2dd0*/  HMMA.16816.F32.BF16 R56, R8, R34, R56 ;  /* 0x000000220838723c */ /* 0x000fe20000041838 */
[----:B------:R-:W-:Y:S01]  /*2de0*/  LOP3.LUT R2, R133, 0x28, RZ, 0xfc, !PT ;  /* 0x0000002885027812 */ /* 0x000fe200078efcff */
[----:B------:R-:W-:Y:S01]  /*2df0*/  MUFU.TANH R126, R64 ;  /* 0x00000040007e7308 */ /* 0x000fe20000002400 */
[----:B------:R-:W-:-:S02]  /*2e00*/  FSEL R73, R95, -INF , !P5 ;  /* 0xff8000005f497808 */ /* 0x000fc40006800000 */
[----:B------:R-:W-:Y:S02]  /*2e10*/  FSEL R80, R94, -INF , !P4 ;  /* 0xff8000005e507808 */ /* 0x000fe40006000000 */
[CC--:B------:R-:W-:Y:S01]  /*2e20*/  ISETP.GE.AND P5, PT, R0.reuse, R82.reuse, PT ;  /* 0x000000520000720c */ /* 0x0c0fe20003fa6270 */
[C---:B--2---:R-:W-:Y:S01]  /*2e30*/  HMMA.16816.F32.BF16 R44, R8.reuse, R36, R44 ;  /* 0x00000024082c723c */ /* 0x044fe2000004182c */
[-C--:B------:R-:W-:Y:S01]  /*2e40*/  ISETP.GE.AND P4, PT, R0, R27.reuse, PT ;  /* 0x0000001b0000720c */ /* 0x080fe20003f86270 */
[----:B------:R-:W2:Y:S01]  /*2e50*/  MUFU.TANH R121, R54 ;  /* 0x0000003600797308 */ /* 0x000ea20000002400 */
[----:B-1----:R-:W-:Y:S02]  /*2e60*/  FSEL R75, R96, -INF , !P2 ;  /* 0xff800000604b7808 */ /* 0x002fe40005000000 */
[----:B------:R-:W-:Y:S02]  /*2e70*/  FSEL R130, R97, -INF , !P3 ;  /* 0xff80000061827808 */ /* 0x000fe40005800000 */
[----:B------:R-:W-:Y:S01]  /*2e80*/  LOP3.LUT R0, R133, 0x29, RZ, 0xfc, !PT ;  /* 0x0000002985007812 */ /* 0x000fe200078efcff */
[----:B------:R-:W-:Y:S01]  /*2e90*/  HMMA.16816.F32.BF16 R8, R8, R38, R12 ;  /* 0x000000260808723c */ /* 0x000fe2000004180c */
[CC--:B------:R-:W-:Y:S01]  /*2ea0*/  ISETP.GE.AND P2, PT, R2.reuse, R82.reuse, PT ;  /* 0x000000520200720c */ /* 0x0c0fe20003f46270 */
[----:B------:R1:W1:Y:S01]  /*2eb0*/  MUFU.TANH R124, R65 ;  /* 0x00000041007c7308 */ /* 0x0002620000002400 */
[-C--:B------:R-:W-:Y:S01]  /*2ec0*/  ISETP.GE.AND P3, PT, R2, R27.reuse, PT ;  /* 0x0000001b0200720c */ /* 0x080fe20003f66270 */
[----:B------:R-:W-:Y:S01]  /*2ed0*/  FMUL.FTZ R77, R77, c[0x0][0x2ec] ;  /* 0x0000bb004d4d7a20 */ /* 0x000fe20000410000 */
[----:B------:R-:W-:Y:S01]  /*2ee0*/  LOP3.LUT R2, R133, 0x30, RZ, 0xfc, !PT ;  /* 0x0000003085027812 */ /* 0x000fe200078efcff */
[----:B------:R-:W-:Y:S01]  /*2ef0*/  FMUL.FTZ R78, R78, c[0x0][0x2ec] ;  /* 0x0000bb004e4e7a20 */ /* 0x000fe20000410000 */
[----:B-----5:R-:W-:Y:S01]  /*2f00*/  FSEL R55, R101, -INF , !P1 ;  /* 0xff80000065377808 */ /* 0x020fe20004800000 */
[----:B------:R-:W-:Y:S01]  /*2f10*/  FMUL.FTZ R58, R58, c[0x0][0x2ec] ;  /* 0x0000bb003a3a7a20 */ /* 0x000fe20000410000 */
[-C--:B------:R-:W-:Y:S01]  /*2f20*/  ISETP.GE.AND P1, PT, R0, R82.reuse, PT ;  /* 0x000000520000720c */ /* 0x080fe20003f26270 */
[----:B------:R-:W5:Y:S01]  /*2f30*/  MUFU.TANH R122, R68 ;  /* 0x00000044007a7308 */ /* 0x000f620000002400 */
[----:B------:R-:W-:Y:S01]  /*2f40*/  FSEL R26, R98, -INF , !P5 ;  /* 0xff800000621a7808 */ /* 0x000fe20006800000 */
[----:B------:R-:W-:Y:S01]  /*2f50*/  FMUL.FTZ R56, R56, c[0x0][0x2ec] ;  /* 0x0000bb0038387a20 */ /* 0x000fe20000410000 */
[----:B------:R-:W-:Y:S01]  /*2f60*/  FSEL R53, R99, -INF , !P4 ;  /* 0xff80000063357808 */ /* 0x000fe20006000000 */
[----:B------:R-:W-:Y:S01]  /*2f70*/  FMUL.FTZ R76, R76, c[0x0][0x2ec] ;  /* 0x0000bb004c4c7a20 */ /* 0x000fe20000410000 */
[----:B------:R-:W-:Y:S01]  /*2f80*/  FSEL R128, R103, -INF , !P2 ;  /* 0xff80000067807808 */ /* 0x000fe20005000000 */
[----:B------:R-:W-:Y:S01]  /*2f90*/  FMUL.FTZ R44, R44, c[0x0][0x2ec] ;  /* 0x0000bb002c2c7a20 */ /* 0x000fe20000410000 */
[-C--:B------:R-:W-:Y:S01]  /*2fa0*/  ISETP.GE.AND P5, PT, R0, R27.reuse, PT ;  /* 0x0000001b0000720c */ /* 0x080fe20003fa6270 */
[----:B------:R-:W-:Y:S01]  /*2fb0*/  FMUL.FTZ R0, R71, c[0x0][0x2ec] ;  /* 0x0000bb0047007a20 */ /* 0x000fe20000410000 */
[CC--:B------:R-:W-:Y:S01]  /*2fc0*/  ISETP.GE.AND P4, PT, R2.reuse, R82.reuse, PT ;  /* 0x000000520200720c */ /* 0x0c0fe20003f86270 */
[----:B-1----:R-:W-:Y:S01]  /*2fd0*/  FMUL.FTZ R65, R79, c[0x0][0x2ec] ;  /* 0x0000bb004f417a20 */ /* 0x002fe20000410000 */
[-C--:B------:R-:W-:Y:S01]  /*2fe0*/  ISETP.GE.AND P2, PT, R2, R27.reuse, PT ;  /* 0x0000001b0200720c */ /* 0x080fe20003f46270 */
[----:B------:R-:W1:Y:S01]  /*2ff0*/  MUFU.TANH R120, R69 ;  /* 0x0000004500787308 */ /* 0x000e620000002400 */
[C---:B------:R-:W-:Y:S01]  /*3000*/  LOP3.LUT R28, R133.reuse, 0x31, RZ, 0xfc, !PT ;  /* 0x00000031851c7812 */ /* 0x040fe200078efcff */
[----:B------:R-:W-:Y:S01]  /*3010*/  FMUL.FTZ R54, R8, c[0x0][0x2ec] ;  /* 0x0000bb0008367a20 */ /* 0x000fe20000410000 */
[----:B------:R-:W-:Y:S01]  /*3020*/  LOP3.LUT R2, R133, 0x38, RZ, 0xfc, !PT ;  /* 0x0000003885027812 */ /* 0x000fe200078efcff */
[----:B------:R-:W-:Y:S01]  /*3030*/  FMUL.FTZ R59, R59, c[0x0][0x2ec] ;  /* 0x0000bb003b3b7a20 */ /* 0x000fe20000410000 */
[----:B------:R-:W-:Y:S01]  /*3040*/  FSEL R127, R127, -INF , !P3 ;  /* 0xff8000007f7f7808 */ /* 0x000fe20005800000 */
[----:B------:R-:W-:Y:S01]  /*3050*/  FMUL.FTZ R41, R46, c[0x0][0x2ec] ;  /* 0x0000bb002e297a20 */ /* 0x000fe20000410000 */
[----:B------:R-:W-:Y:S01]  /*3060*/  FSEL R52, R102, -INF , !P1 ;  /* 0xff80000066347808 */ /* 0x000fe20004800000 */
[----:B------:R-:W1:Y:S01]  /*3070*/  MUFU.TANH R0, R0 ;  /* 0x0000000000007308 */ /* 0x000e620000002400 */
[CC--:B------:R-:W-:Y:S01]  /*3080*/  ISETP.GE.AND P3, PT, R28.reuse, R82.reuse, PT ;  /* 0x000000521c00720c */ /* 0x0c0fe20003f66270 */
[----:B------:R-:W-:Y:S01]  /*3090*/  FMUL.FTZ R57, R57, c[0x0][0x2ec] ;  /* 0x0000bb0039397a20 */ /* 0x000fe20000410000 */
[-C--:B------:R-:W-:Y:S01]  /*30a0*/  ISETP.GE.AND P1, PT, R28, R27.reuse, PT ;  /* 0x0000001b1c00720c */ /* 0x080fe20003f26270 */
        /* <DEDUP_REMOVED lines=9> */
[----:B------:R-:W-:-:S02]  /*3140*/  LOP3.LUT R28, R133, 0x39, RZ, 0xfc, !PT ;  /* 0x00000039851c7812 */ /* 0x000fc400078efcff */
[----:B------:R-:W-:Y:S01]  /*3150*/  LOP3.LUT R2, R133, 0x40, RZ, 0xfc, !PT ;  /* 0x0000004085027812 */ /* 0x000fe200078efcff */
[----:B------:R-:W-:Y:S01]  /*3160*/  MUFU.TANH R111, R70 ;  /* 0x00000046006f7308 */ /* 0x000fe20000002400 */
[----:B------:R-:W-:Y:S02]  /*3170*/  FSEL R103, R104, -INF , !P2 ;  /* 0xff80000068677808 */ /* 0x000fe40005000000 */
[----:B------:R-:W-:Y:S02]  /*3180*/  ISETP.GE.AND P2, PT, R28, R82, PT ;  /* 0x000000521c00720c */ /* 0x000fe40003f46270 */
[----:B------:R-:W-:Y:S02]  /*3190*/  FSEL R66, R61, -INF , !P3 ;  /* 0xff8000003d427808 */ /* 0x000fe40005800000 */
[----:B------:R-:W-:Y:S01]  /*31a0*/  FSEL R67, R105, -INF , !P1 ;  /* 0xff80000069437808 */ /* 0x000fe20004800000 */
[----:B------:R-:W-:Y:S01]  /*31b0*/  MUFU.TANH R112, R77 ;  /* 0x0000004d00707308 */ /* 0x000fe20000002400 */
[----:B------:R-:W-:-:S02]  /*31c0*/  FSEL R62, R106, -INF , !P5 ;  /* 0xff8000006a3e7808 */ /* 0x000fc40006800000 */
[-C--:B------:R-:W-:Y:S02]  /*31d0*/  ISETP.GE.AND P3, PT, R28, R27.reuse, PT ;  /* 0x0000001b1c00720c */ /* 0x080fe40003f66270 */
[C---:B------:R-:W-:Y:S02]  /*31e0*/  ISETP.GE.AND P1, PT, R2.reuse, R82, PT ;  /* 0x000000520200720c */ /* 0x040fe40003f26270 */
[----:B------:R-:W-:Y:S01]  /*31f0*/  ISETP.GE.AND P5, PT, R2, R27, PT ;  /* 0x0000001b0200720c */ /* 0x000fe20003fa6270 */
[----:B------:R-:W1:Y:S01]  /*3200*/  MUFU.TANH R106, R56 ;  /* 0x00000038006a7308 */ /* 0x000e620000002400 */
[C---:B------:R-:W-:Y:S02]  /*3210*/  LOP3.LUT R20, R133.reuse, 0x41, RZ, 0xfc, !PT ;  /* 0x0000004185147812 */ /* 0x040fe400078efcff */
[----:B------:R-:W-:Y:S02]  /*3220*/  LOP3.LUT R2, R133, 0x48, RZ, 0xfc, !PT ;  /* 0x0000004885027812 */ /* 0x000fe400078efcff */
[----:B------:R-:W-:-:S02]  /*3230*/  FSEL R64, R108, -INF , !P2 ;  /* 0xff8000006c407808 */ /* 0x000fc40005000000 */
[----:B------:R-:W-:Y:S01]  /*3240*/  FSEL R107, R107, -INF , !P4 ;  /* 0xff8000006b6b7808 */ /* 0x000fe20006000000 */
[----:B------:R-:W-:Y:S01]  /*3250*/  MUFU.TANH R101, R78 ;  /* 0x0000004e00657308 */ /* 0x000fe20000002400 */
[----:B----4-:R-:W-:Y:S02]  /*3260*/  FSEL R105, R63, -INF , !P3 ;  /* 0xff8000003f697808 */ /* 0x010fe40005800000 */
[----:B------:R-:W-:Y:S02]  /*3270*/  FSEL R108, R109, -INF , !P1 ;  /* 0xff8000006d6c7808 */ /* 0x000fe40004800000 */
[-C--:B------:R-:W-:Y:S02]  /*3280*/  ISETP.GE.AND P4, PT, R20, R82.reuse, PT ;  /* 0x000000521400720c */ /* 0x080fe40003f86270 */
[C---:B------:R-:W-:Y:S01]  /*3290*/  ISETP.GE.AND P3, PT, R2.reuse, R82, PT ;  /* 0x000000520200720c */ /* 0x040fe20003f66270 */
[----:B------:R-:W-:Y:S01]  /*32a0*/  MUFU.TANH R63, R58 ;  /* 0x0000003a003f7308 */ /* 0x000fe20000002400 */
[----:B------:R-:W-:-:S02]  /*32b0*/  ISETP.GE.AND P1, PT, R2, R27, PT ;  /* 0x0000001b0200720c */ /* 0x000fc40003f26270 */
[----:B------:R-:W-:Y:S02]  /*32c0*/  LOP3.LUT R2, R133, 0x49, RZ, 0xfc, !PT ;  /* 0x0000004985027812 */ /* 0x000fe400078efcff */
[----:B------:R-:W-:Y:S02]  /*32d0*/  FSEL R115, R115, -INF , !P5 ;  /* 0xff80000073737808 */ /* 0x000fe40006800000 */
[----:B------:R-:W-:Y:S01]  /*32e0*/  FSEL R116, R116, -INF , !P4 ;  /* 0xff80000074747808 */ /* 0x000fe20006000000 */
[----:B------:R-:W4:Y:S01]  /*32f0*/  MUFU.TANH R58, R44 ;  /* 0x0000002c003a7308 */ /* 0x000f220000002400 */
[-C--:B------:R-:W-:Y:S02]  /*3300*/  ISETP.GE.AND P2, PT, R20, R27.reuse, PT ;  /* 0x0000001b1400720c */ /* 0x080fe40003f46270 */
[C---:B------:R-:W-:Y:S02]  /*3310*/  ISETP.GE.AND P5, PT, R2.reuse, R82, PT ;  /* 0x000000520200720c */ /* 0x040fe40003fa6270 */
[----:B------:R-:W-:-:S02]  /*3320*/  ISETP.GE.AND P4, PT, R2, R27, PT ;  /* 0x0000001b0200720c */ /* 0x000fc40003f86270 */
[----:B------:R-:W-:Y:S01]  /*3330*/  LOP3.LUT R2, R133, 0x50, RZ, 0xfc, !PT ;  /* 0x0000005085027812 */ /* 0x000fe200078efcff */
[----:B------:R-:W1:Y:S01]  /*3340*/  MUFU.TANH R114, R76 ;  /* 0x0000004c00727308 */ /* 0x000e620000002400 */
[----:B------:R-:W-:Y:S02]  /*3350*/  FSEL R123, R123, -INF , !P2 ;  /* 0xff8000007b7b7808 */ /* 0x000fe40005000000 */
[----:B---3--:R-:W-:Y:S02]  /*3360*/  FSEL R118, R118, -INF , !P3 ;  /* 0xff80000076767808 */ /* 0x008fe40005800000 */
[C---:B------:R-:W-:Y:S02]  /*3370*/  ISETP.GE.AND P2, PT, R2.reuse, R82, PT ;  /* 0x000000520200720c */ /* 0x040fe40003f46270 */
[----:B------:R-:W-:Y:S01]  /*3380*/  ISETP.GE.AND P3, PT, R2, R27, PT ;  /* 0x0000001b0200720c */ /* 0x000fe20003f66270 */
[----:B------:R-:W3:Y:S01]  /*3390*/  MUFU.TANH R61, R59 ;  /* 0x0000003b003d7308 */ /* 0x000ee20000002400 */
[----:B------:R-:W-:-:S02]  /*33a0*/  LOP3.LUT R2, R133, 0x51, RZ, 0xfc, !PT ;  /* 0x0000005185027812 */ /* 0x000fc400078efcff */
[----:B--2---:R-:W-:Y:S02]  /*33b0*/  FSEL R121, R121, -INF , !P1 ;  /* 0xff80000079797808 */ /* 0x004fe40004800000 */
[----:B------:R-:W-:Y:S02]  /*33c0*/  FSEL R110, R110, -INF , !P5 ;  /* 0xff8000006e6e7808 */ /* 0x000fe40006800000 */
[C---:B------:R-:W-:Y:S01]  /*33d0*/  ISETP.GE.AND P1, PT, R2.reuse, R82, PT ;  /* 0x000000520200720c */ /* 0x040fe20003f26270 */
[----:B------:R-:W2:Y:S01]  /*33e0*/  MUFU.TANH R104, R57 ;  /* 0x0000003900687308 */ /* 0x000ea20000002400 */
[----:B------:R-:W-:Y:S02]  /*33f0*/  ISETP.GE.AND P5, PT, R2, R27, PT ;  /* 0x0000001b0200720c */ /* 0x000fe40003fa6270 */
[C---:B------:R-:W-:Y:S02]  /*3400*/  LOP3.LUT R16, R133.reuse, 0x58, RZ, 0xfc, !PT ;  /* 0x0000005885107812 */ /* 0x040fe400078efcff */
[----:B------:R-:W-:-:S02]  /*3410*/  LOP3.LUT R2, R133, 0x59, RZ, 0xfc, !PT ;  /* 0x0000005985027812 */ /* 0x000fc400078efcff */
[----:B------:R-:W-:Y:S01]  /*3420*/  FSEL R119, R119, -INF , !P4 ;  /* 0xff80000077777808 */ /* 0x000fe20006000000 */
[----:B------:R-:W-:Y:S01]  /*3430*/  MUFU.TANH R56, R45 ;  /* 0x0000002d00387308 */ /* 0x000fe20000002400 */
[----:B------:R-:W-:Y:S02]  /*3440*/  FSEL R117, R117, -INF , !P3 ;  /* 0xff80000075757808 */ /* 0x000fe40005800000 */
[----:B------:R-:W-:Y:S02]  /*3450*/  FSEL R124, R124, -INF , !P1 ;  /* 0xff8000007c7c7808 */ /* 0x000fe40004800000 */
[-C--:B------:R-:W-:Y:S02]  /*3460*/  ISETP.GE.AND P4, PT, R16, R82.reuse, PT ;  /* 0x000000521000720c */ /* 0x080fe40003f86270 */
[C---:B------:R-:W-:Y:S01]  /*3470*/  ISETP.GE.AND P3, PT, R2.reuse, R82, PT ;  /* 0x000000520200720c */ /* 0x040fe20003f66270 */
[----:B------:R-:W2:Y:S01]  /*3480*/  MUFU.TANH R41, R41 ;  /* 0x0000002900297308 */ /* 0x000ea20000002400 */
[----:B------:R-:W-:-:S02]  /*3490*/  ISETP.GE.AND P1, PT, R2, R27, PT ;  /* 0x0000001b0200720c */ /* 0x000fc40003f26270 */
[C---:B------:R-:W-:Y:S02]  /*34a0*/  LOP3.LUT R12, R133.reuse, 0x60, RZ, 0xfc, !PT ;  /* 0x00000060850c7812 */ /* 0x040fe400078efcff */
[----:B------:R-:W-:Y:S02]  /*34b0*/  LOP3.LUT R2, R133, 0x61, RZ, 0xfc, !PT ;  /* 0x0000006185027812 */ /* 0x000fe400078efcff */
[----:B------:R-:W-:Y:S01]  /*34c0*/  FSEL R113, R113, -INF , !P5 ;  /* 0xff80000071717808 */ /* 0x000fe20006800000 */
[----:B------:R-:W2:Y:S01]  /*34d0*/  MUFU.TANH R37, R37 ;  /* 0x0000002500257308 */ /* 0x000ea20000002400 */
[----:B-----5:R-:W-:Y:S02]  /*34e0*/  FSEL R122, R122, -INF , !P4 ;  /* 0xff8000007a7a7808 */ /* 0x020fe40006000000 */
[----:B-1----:R-:W-:Y:S02]  /*34f0*/  FSEL R120, R120, -INF , !P3 ;  /* 0xff80000078787808 */ /* 0x002fe40005800000 */
[----:B------:R-:W-:-:S02]  /*3500*/  ISETP.GE.AND P5, PT, R12, R82, PT ;  /* 0x000000520c00720c */ /* 0x000fc40003fa6270 */
[-C--:B------:R-:W-:Y:S01]  /*3510*/  ISETP.GE.AND P4, PT, R12, R27.reuse, PT ;  /* 0x0000001b0c00720c */ /* 0x080fe20003f86270 */
[----:B------:R-:W1:Y:S01]  /*3520*/  MUFU.TANH R54, R54 ;  /* 0x0000003600367308 */ /* 0x000e620000002400 */
[----:B------:R-:W-:Y:S02]  /*3530*/  ISETP.GE.AND P3, PT, R2, R27, PT ;  /* 0x0000001b0200720c */ /* 0x000fe40003f66270 */
[C---:B------:R-:W-:Y:S02]  /*3540*/  LOP3.LUT R12, R133.reuse, 0x68, RZ, 0xfc, !PT ;  /* 0x00000068850c7812 */ /* 0x040fe400078efcff */
[----:B------:R-:W-:Y:S02]  /*3550*/  LOP3.LUT R8, R133, 0x70, RZ, 0xfc, !PT ;  /* 0x0000007085087812 */ /* 0x000fe400078efcff */
[----:B------:R-:W-:Y:S01]  /*3560*/  FSEL R109, R0, -INF , !P1 ;  /* 0xff800000006d7808 */ /* 0x000fe20004800000 */
[----:B------:R-:W5:Y:S01]  /*3570*/  MUFU.TANH R46, R9 ;  /* 0x00000009002e7308 */ /* 0x000f620000002400 */
[----:B------:R-:W-:-:S02]  /*3580*/  FSEL R65, R65, -INF , !P3 ;  /* 0xff80000041417808 */ /* 0x000fc40005800000 */
[-C--:B------:R-:W-:Y:S02]  /*3590*/  ISETP.GE.AND P1, PT, R12, R82.reuse, PT ;  /* 0x000000520c00720c */ /* 0x080fe40003f26270 */
[----:B------:R-:W-:Y:S02]  /*35a0*/  ISETP.GE.AND P3, PT, R8, R82, PT ;  /* 0x000000520800720c */ /* 0x000fe40003f66270 */
[----:B------:R-:W-:Y:S01]  /*35b0*/  LOP3.LUT R0, R133, 0x71, RZ, 0xfc, !PT ;  /* 0x0000007185007812 */ /* 0x000fe200078efcff */
[----:B------:R-:W1:Y:S01]  /*35c0*/  MUFU.TANH R33, R10 ;  /* 0x0000000a00217308 */ /* 0x000e620000002400 */
[----:B------:R-:W-:Y:S01]  /*35d0*/  FSEL R126, R126, -INF , !P2 ;  /* 0xff8000007e7e7808 */ /* 0x000fe20005000000 */
[----:B------:R-:W-:Y:S01]  /*35e0*/  BAR.SYNC.DEFER_BLOCKING 0x0 ;  /* 0x0000000000007b1d */ /* 0x000fe20000010000 */
[----:B------:R-:W-:Y:S02]  /*35f0*/  ISETP.GE.AND P2, PT, R16, R27, PT ;  /* 0x0000001b1000720c */ /* 0x000fe40003f46270 */
[----:B------:R-:W-:-:S02]  /*3600*/  FSEL R106, R106, -INF , !P1 ;  /* 0xff8000006a6a7808 */ /* 0x000fc40004800000 */
[----:B----4-:R-:W-:Y:S02]  /*3610*/  FSEL R58, R58, -INF , !P3 ;  /* 0xff8000003a3a7808 */ /* 0x010fe40005800000 */
[CC--:B------:R-:W-:Y:S02]  /*3620*/  ISETP.GE.AND P1, PT, R0.reuse, R82.reuse, PT ;  /* 0x000000520000720c */ /* 0x0c0fe40003f26270 */
[----:B------:R-:W-:Y:S01]  /*3630*/  ISETP.GE.AND P3, PT, R0, R27, PT ;  /* 0x0000001b0000720c */ /* 0x000fe20003f66270 */
[----:B------:R-:W-:Y:S01]  /*3640*/  FMUL.FTZ R0, R11, c[0x0][0x2ec] ;  /* 0x0000bb000b007a20 */ /* 0x000fe20000410000 */
[----:B------:R-:W-:Y:S02]  /*3650*/  FSEL R111, R111, -INF , !P2 ;  /* 0xff8000006f6f7808 */ /* 0x000fe40005000000 */
[----:B------:R-:W-:Y:S02]  /*3660*/  ISETP.GE.AND P2, PT, R2, R82, PT ;  /* 0x000000520200720c */ /* 0x000fe40003f46270 */
[----:B------:R-:W-:Y:S01]  /*3670*/  LOP3.LUT R2, R133, 0x69, RZ, 0xfc, !PT ;  /* 0x0000006985027812 */ /* 0x000fe200078efcff */
[----:B------:R-:W4:Y:S01]  /*3680*/  MUFU.TANH R0, R0 ;  /* 0x0000000000007308 */ /* 0x000f220000002400 */
[----:B------:R-:W-:-:S02]  /*3690*/  FSEL R112, R112, -INF , !P2 ;  /* 0xff80000070707808 */ /* 0x000fc40005000000 */
[-C--:B------:R-:W-:Y:S02]  /*36a0*/  ISETP.GE.AND P2, PT, R2, R27.reuse, PT ;  /* 0x0000001b0200720c */ /* 0x080fe40003f46270 */
[----:B------:R-:W-:Y:S02]  /*36b0*/  FSEL R101, R101, -INF , !P4 ;  /* 0xff80000065657808 */ /* 0x000fe40006000000 */
[----:B------:R-:W-:Y:S02]  /*36c0*/  FSEL R114, R114, -INF , !P5 ;  /* 0xff80000072727808 */ /* 0x000fe40006800000 */
[----:B------:R-:W-:Y:S02]  /*36d0*/  ISETP.GE.AND P4, PT, R2, R82, PT ;  /* 0x000000520200720c */ /* 0x000fe40003f86270 */
[----:B---3--:R-:W-:Y:S02]  /*36e0*/  FSEL R61, R61, -INF , !P2 ;  /* 0xff8000003d3d7808 */ /* 0x008fe40005000000 */
[----:B------:R-:W-:-:S02]  /*36f0*/  ISETP.GE.AND P5, PT, R12, R27, PT ;  /* 0x0000001b0c00720c */ /* 0x000fc40003fa6270 */
[C---:B------:R-:W-:Y:S02]  /*3700*/  LOP3.LUT R2, R133.reuse, 0x78, RZ, 0xfc, !PT ;  /* 0x0000007885027812 */ /* 0x040fe400078efcff */
[----:B------:R-:W-:Y:S02]  /*3710*/  ISETP.GE.AND P2, PT, R8, R27, PT ;  /* 0x0000001b0800720c */ /* 0x000fe40003f46270 */
[----:B------:R-:W-:Y:S02]  /*3720*/  LOP3.LUT R133, R133, 0x79, RZ, 0xfc, !PT ;  /* 0x0000007985857812 */ /* 0x000fe400078efcff */
[----:B------:R-:W-:Y:S02]  /*3730*/  FSEL R63, R63, -INF , !P5 ;  /* 0xff8000003f3f7808 */ /* 0x000fe40006800000 */
[----:B--2---:R-:W-:Y:S02]  /*3740*/  FSEL R104, R104, -INF , !P4 ;  /* 0xff80000068687808 */ /* 0x004fe40006000000 */
[----:B------:R-:W-:-:S02]  /*3750*/  FSEL R41, R41, -INF , !P2 ;  /* 0xff80000029297808 */ /* 0x000fc40005000000 */
[----:B------:R-:W-:Y:S02]  /*3760*/  FSEL R56, R56, -INF , !P1 ;  /* 0xff80000038387808 */ /* 0x000fe40004800000 */
[CC--:B------:R-:W-:Y:S02]  /*3770*/  ISETP.GE.AND P5, PT, R2.reuse, R82.reuse, PT ;  /* 0x000000520200720c */ /* 0x0c0fe40003fa6270 */
[C---:B------:R-:W-:Y:S02]  /*3780*/  ISETP.GE.AND P4, PT, R133.reuse, R82, PT ;  /* 0x000000528500720c */ /* 0x040fe40003f86270 */
[-C--:B------:R-:W-:Y:S02]  /*3790*/  ISETP.GE.AND P2, PT, R2, R27.reuse, PT ;  /* 0x0000001b0200720c */ /* 0x080fe40003f46270 */
[----:B------:R-:W-:Y:S02]  /*37a0*/  ISETP.GE.AND P1, PT, R133, R27, PT ;  /* 0x0000001b8500720c */ /* 0x000fe40003f26270 */
[----:B------:R-:W-:-:S02]  /*37b0*/  IADD3 R102, R163, 0x3800, RZ ;  /* 0x00003800a3667810 */ /* 0x000fc40007ffe0ff */
[----:B------:R-:W-:Y:S02]  /*37c0*/  FSEL R37, R37, -INF , !P3 ;  /* 0xff80000025257808 */ /* 0x000fe40005800000 */
[----:B-1----:R-:W-:Y:S02]  /*37d0*/  FSEL R54, R54, -INF , !P5 ;  /* 0xff80000036367808 */ /* 0x002fe40006800000 */
[----:B-----5:R-:W-:Y:S02]  /*37e0*/  FSEL R46, R46, -INF , !P4 ;  /* 0xff8000002e2e7808 */ /* 0x020fe40006000000 */
[----:B------:R-:W-:Y:S02]  /*37f0*/  FSEL R33, R33, -INF , !P2 ;  /* 0xff80000021217808 */ /* 0x000fe40005000000 */
[----:B----4-:R-:W-:Y:S01]  /*3800*/  FSEL R27, R0, -INF , !P1 ;  /* 0xff800000001b7808 */ /* 0x010fe20004800000 */
[----:B------:R-:W-:Y:S05]  /*3810*/  @!P0 BRA `(.L_x_6255) ;  /* 0x0000059000008947 */ /* 0x000fea0003800000 */
[----:B------:R-:W-:Y:S05]  /*3820*/  @P6 BRA `(.L_x_6256) ;  /* 0x0000038000006947 */ /* 0x000fea0003800000 */
[----:B------:R-:W1:Y:S01]  /*3830*/  I2F.RP R0, R5 ;  /* 0x0000000500007306 */ /* 0x000e620000209400 */
[----:B------:R-:W-:-:S02]  /*3840*/  IADD3 R9, R25, -0x80, RZ ;  /* 0xffffff8019097810 */ /* 0x000fc40007ffe0ff */
[----:B------:R-:W-:Y:S02]  /*3850*/  IABS R7, R25 ;  /* 0x0000001900077213 */ /* 0x000fe40000000000 */
[----:B------:R-:W-:Y:S02]  /*3860*/  IABS R2, R9 ;  /* 0x0000000900027213 */ /* 0x000fe40000000000 */
        /* <DEDUP_REMOVED lines=51> */
[----:B------:R-:W-:Y:S05]  /*3ba0*/  BRA `(.L_x_6257) ;  /* 0x0000004000007947 */ /* 0x000fea0003800000 */
.L_x_6256:
[----:B------:R-:W-:-:S04]  /*3bb0*/  ULEA UR4, -UR4, URZ, 0x7 ;  /* 0x0000003f04047291 */ /* 0x000fc8000f8e393f */
[----:B------:R-:W-:Y:S02]  /*3bc0*/  USHF.R.S32.HI UR6, URZ, 0x1f, UR4 ;  /* 0x0000001f3f067899 */ /* 0x000fe40008011404 */
[----:B------:R-:W-:-:S04]  /*3bd0*/  MOV R6, UR4 ;  /* 0x0000000400067c02 */ /* 0x000fc80008000f00 */
[----:B------:R-:W-:Y:S02]  /*3be0*/  MOV R0, UR6 ;  /* 0x0000000600007c02 */ /* 0x000fe40008000f00 */
.L_x_6257:
        /* <DEDUP_REMOVED lines=28> */
.L_x_6255:
        /* <DEDUP_REMOVED lines=92> */
[----:B------:R-:W-:Y:S02]  /*4370*/  FFMA.FTZ R45, R87, c[0x0][0x23c], -R28 ;  /* 0x00008f00572d7a23 */ /* 0x000fe4000001081c */
[----:B------:R-:W1:Y:S01]  /*4380*/  LDSM.16.MT88.4 R84, [R160+0x6000] ;  /* 0x00600000a054783b */ /* 0x000e620000004200 */
        /* <DEDUP_REMOVED lines=8> */
[----:B------:R-:W2:Y:S01]  /*4410*/  MUFU.EX2 R48, R48 ;  /* 0x0000003000307308 */ /* 0x000ea20000000800 */
[----:B------:R-:W-:-:S02]  /*4420*/  FFMA.FTZ R39, R83, c[0x0][0x23c], -R28 ;  /* 0x00008f0053277a23 */ /* 0x000fc4000001081c */
[--C-:B------:R-:W-:Y:S02]  /*4430*/  FFMA.FTZ R34, R81, c[0x0][0x23c], -R28.reuse ;  /* 0x00008f0051227a23 */ /* 0x100fe4000001081c */
[--C-:B------:R-:W-:Y:S02]  /*4440*/  FFMA.FTZ R32, R73, c[0x0][0x23c], -R28.reuse ;  /* 0x00008f0049207a23 */ /* 0x100fe4000001081c */
[--C-:B------:R-:W-:Y:S01]  /*4450*/  FFMA.FTZ R29, R75, c[0x0][0x23c], -R28.reuse ;  /* 0x00008f004b1d7a23 */ /* 0x100fe2000001081c */
[----:B------:R-:W3:Y:S01]  /*4460*/  MUFU.EX2 R42, R42 ;  /* 0x0000002a002a7308 */ /* 0x000ee20000000800 */
[--C-:B------:R-:W-:Y:S02]  /*4470*/  FFMA.FTZ R25, R26, c[0x0][0x23c], -R51.reuse ;  /* 0x00008f001a197a23 */ /* 0x100fe40000010833 */
[----:B------:R-:W-:Y:S02]  /*4480*/  FFMA.FTZ R3, R52, c[0x0][0x23c], -R51 ;  /* 0x00008f0034037a23 */ /* 0x000fe40000010833 */
[----:B------:R-:W-:-:S02]  /*4490*/  FFMA.FTZ R50, R55, c[0x0][0x23c], -R28 ;  /* 0x00008f0037327a23 */ /* 0x000fc4000001081c */
[--C-:B------:R-:W-:Y:S01]  /*44a0*/  FFMA.FTZ R30, R130, c[0x0][0x23c], -R51.reuse ;  /* 0x00008f00821e7a23 */ /* 0x100fe20000010833 */
[----:B------:R-:W-:Y:S01]  /*44b0*/  MUFU.EX2 R47, R47 ;  /* 0x0000002f002f7308 */ /* 0x000fe20000000800 */
[----:B--2---:R-:W-:Y:S01]  /*44c0*/  F2FP.BF16.PACK_AB R68, R48, R49 ;  /* 0x000000313044723e */ /* 0x004fe200000010ff */
[----:B------:R-:W-:Y:S02]  /*44d0*/  FFMA.FTZ R26, R128, c[0x0][0x23c], -R51 ;  /* 0x00008f00801a7a23 */ /* 0x000fe40000010833 */
[--C-:B------:R-:W-:Y:S02]  /*44e0*/  FFMA.FTZ R53, R53, c[0x0][0x23c], -R28.reuse ;  /* 0x00008f0035357a23 */ /* 0x100fe4000001081c */
[--C-:B------:R-:W-:Y:S02]  /*44f0*/  FFMA.FTZ R55, R127, c[0x0][0x23c], -R28.reuse ;  /* 0x00008f007f377a23 */ /* 0x100fe4000001081c */
        /* <DEDUP_REMOVED lines=20> */
[----:B---3--:R-:W-:Y:S01]  /*4640*/  F2FP.BF16.PACK_AB R71, R38, R45 ;  /* 0x0000002d2647723e */ /* 0x008fe200000010ff */
        /* <DEDUP_REMOVED lines=32> */
[----:B------:R-:W-:Y:S02]  /*4850*/  FFMA.FTZ R183, R46, c[0x0][0x23c], -R51 ;  /* 0x00008f002eb77a23 */ /* 0x000fe40000010833 */
[----:B------:R-:W-:Y:S01]  /*4860*/  FADD.FTZ R45, R45, R44 ;  /* 0x0000002c2d2d7221 */ /* 0x000fe20000010000 */
[----:B------:R-:W-:Y:S01]  /*4870*/  HMMA.16816.F32.BF16 R76, R68, R78, RZ ;  /* 0x0000004e444c723c */ /* 0x000fe200000418ff */
[--C-:B------:R-:W-:Y:S01]  /*4880*/  FFMA.FTZ R27, R27, c[0x0][0x23c], -R28.reuse ;  /* 0x00008f001b1b7a23 */ /* 0x100fe2000001081c */
[----:B------:R-:W3:Y:S01]  /*4890*/  MUFU.EX2 R29, R29 ;  /* 0x0000001d001d7308 */ /* 0x000ee20000000800 */
[----:B------:R-:W-:-:S05]  /*48a0*/  FFMA.FTZ R33, R33, c[0x0][0x23c], -R28 ;  /* 0x00008f0021217a23 */ /* 0x000fca000001081c */
        /* <DEDUP_REMOVED lines=231> */
.L_x_6262:
        /* <DEDUP_REMOVED lines=64> */
.L_x_6259:
        /* <DEDUP_REMOVED lines=24> */
[----:B------:R-:W-:Y:S01]  /*5ca0*/  ISETP.GT.AND P0, PT, R182, R169, PT ;  /* 0x000000a9b600720c */ /* 0x000fe20003f04270 */
        /* <DEDUP_REMOVED lines=301> */
.L_x_6261:
        /* <DEDUP_REMOVED lines=28> */
.L_x_6260:
        /* <DEDUP_REMOVED lines=442> */
.L_x_6258:
        /* <DEDUP_REMOVED lines=157> */
.L_x_6264:
[----:B--234-:R-:W-:Y:S05]  /*96b0*/  BSYNC B0 ;  /* 0x0000000000007941 */ /* 0x01cfea0003800000 */
.L_x_6263:
        /* <DEDUP_REMOVED lines=14> */
.L_x_6265:
        /* <DEDUP_REMOVED lines=14> */
.L_x_7917:


//--------------------- .text._ZN5flash24flash_fwd_splitkv_kernelI23Flash_fwd_kernel_traitsILi64ELi64ELi128ELi4ELb0ELb0EN7cutlass10bfloat16_tE19Flash_kernel_traitsILi64ELi64ELi128ELi4ES3_EELb1ELb0ELb0ELb0ELb1ELb0ELb0ELb0EEEvNS_16Flash_fwd_paramsE --------------------------
	.section	.text._ZN5flash24flash_fwd_splitkv_kernelI23Flash_fwd_kernel_traitsILi64ELi64ELi128ELi4ELb0ELb0EN7cutlass10bfloat16_tE19Flash_kernel_traitsILi64ELi64ELi128ELi4ES3_EELb1ELb0ELb0ELb0ELb1ELb0ELb0ELb0EEEvNS_16Flash_fwd_paramsE,"ax",@progbits
	.sectioninfo	@"SHI_REGISTERS=231"
	.align	128
        .global         _ZN5flash24flash_fwd_splitkv_kernelI23Flash_fwd_kernel_traitsILi64ELi64ELi128ELi4ELb0ELb0EN7cutlass10bfloat16_tE19Flash_kernel_traitsILi64ELi64ELi128ELi4ES3_EELb1ELb0ELb0ELb0ELb1ELb0ELb0ELb0EEEvNS_16Flash_fwd_paramsE
        .type           _ZN5flash24flash_fwd_splitkv_kernelI23Flash_fwd_kernel_traitsILi64ELi64ELi128ELi4ELb0ELb0EN7cutlass10bfloat16_tE19Flash_kernel_traitsILi64ELi64ELi128ELi4ES3_EELb1ELb0ELb0ELb0ELb1ELb0ELb0ELb0EEEvNS_16Flash_fwd_paramsE,@function
        .size           _ZN5flash24flash_fwd_splitkv_kernelI23Flash_fwd_kernel_traitsILi64ELi64ELi128ELi4ELb0ELb0EN7cutlass10bfloat16_tE19Flash_kernel_traitsILi64ELi64ELi128ELi4ES3_EELb1ELb0ELb0ELb0ELb1ELb0ELb0ELb0EEEvNS_16Flash_fwd_paramsE,(.L_x_7918 - _ZN5flash24flash_fwd_splitkv_kernelI23Flash_fwd_kernel_traitsILi64ELi64ELi128ELi4ELb0ELb0EN7cutlass10bfloat16_tE19Flash_kernel_traitsILi64ELi64ELi128ELi4ES3_EELb1ELb0ELb0ELb0ELb1ELb0ELb0ELb0EEEvNS_16Flash_fwd_paramsE)
        .other          _ZN5flash24flash_fwd_splitkv_kernelI23Flash_fwd_kernel_traitsILi64ELi64ELi128ELi4ELb0ELb0EN7cutlass10bfloat16_tE19Flash_kernel_traitsILi64ELi64ELi128ELi4ES3_EELb1ELb0ELb0ELb0ELb1ELb0ELb0ELb0EEEvNS_16Flash_fwd_paramsE,@"STO_CUDA_ENTRY STV_DEFAULT"
_ZN5flash24flash_fwd_splitkv_kernelI23Flash_fwd_kernel_traitsILi64ELi64ELi128ELi4ELb0ELb0EN7cutlass10bfloat16_tE19Flash_kernel_traitsILi64ELi64ELi128ELi4ES3_EELb1ELb0ELb0ELb0ELb1ELb0ELb0ELb0EEEvNS_16Flash_fwd_paramsE:
.text._ZN5flash24flash_fwd_splitkv_kernelI23Flash_fwd_kernel_traitsILi64ELi64ELi128ELi4ELb0ELb0EN7cutlass10bfloat16_tE19Flash_kernel_traitsILi64ELi64ELi128ELi4ES3_EELb1ELb0ELb0ELb0ELb1ELb0ELb0ELb0EEEvNS_16Flash_fwd_paramsE:
        /* <DEDUP_REMOVED lines=33> */
.L_x_6266:
[----:B-1-34-:R-:W-:Y:S02]  /*0210*/  MOV R6, c[0x0][0x218] ;  /* 0x0000860000067a02 */ /* 0x01afe40000000f00 */
.L_x_6267:
[----:B------:R-:W-:-:S04]  /*0220*/  ISETP.NE.U32.AND P2, PT, RZ, c[0x0][0x258], PT ;  /* 0x00009600ff007a0c */ /* 0x000fc80003f45070 */
[----:B------:R-:W-:-:S13]  /*0230*/  ISETP.NE.AND.EX P2, PT, RZ, c[0x0][0x25c], PT, P2 ;  /* 0x00009700ff007a0c */ /* 0x000fda0003f45320 */
[----:B------:R-:W-:-:S05]  /*0240*/  @P2 IMAD.WIDE R8, R3, R2, c[0x0][0x258] ;  /* 0x0000960003082625 */ /* 0x000fca00078e0202 */
        /* <DEDUP_REMOVED lines=36> */
[----:B------:R-:W-:Y:S01]  /*0490*/  SHF.R.S32.HI R2, RZ, 0x3, R2 ;  /* 0x00000003ff027819 */ /* 0x000fe20000011402 */
        /* <DEDUP_REMOVED lines=9> */
[----:B------:R-:W-:Y:S02]  /*0530*/  @!P0 IMAD R6, R3, c[0x0][0x1e4], R6 ;  /* 0x0000790003068a24 */ /* 0x000fe400078e0206 */
        /* <DEDUP_REMOVED lines=9> */
[----:B------:R-:W-:-:S03]  /*05d0*/  ISETP.GE.AND P0, PT, R2, R133, PT ;  /* 0x000000850200720c */ /* 0x000fc60003f06270 */
[----:B------:R-:W-:Y:S01]  /*05e0*/  IMAD.WIDE.U32 R26, R26, c[0x0][0x1f0], R4 ;  /* 0x00007c001a1a7a25 */ /* 0x000fe200078e0004 */
[----:B------:R-:W-:-:S03]  /*05f0*/  SHF.R.S32.HI R4, RZ, 0x1f, R2 ;  /* 0x0000001fff047819 */ /* 0x000fc60000011402 */
[----:B------:R-:W-:Y:S01]  /*0600*/  IMAD R5, R3, c[0x0][0x214], R136 ;  /* 0x0000850003057a24 */ /* 0x000fe200078e0288 */
[----:B------:R-:W-:-:S05]  /*0610*/  IADD3 R13, R27, R9, RZ ;  /* 0x000000091b0d7210 */ /* 0x000fca0007ffe0ff */
        /* <DEDUP_REMOVED lines=9> */
.L_x_6270:
[----:B------:R-:W-:Y:S05]  /*06b0*/  BSYNC B0 ;  /* 0x0000000000007941 */ /* 0x000fea0003800000 */
.L_x_6269:
        /* <DEDUP_REMOVED lines=15> */
.L_x_6272:
[----:B------:R-:W-:Y:S05]  /*07b0*/  BSYNC B0 ;  /* 0x0000000000007941 */ /* 0x000fea0003800000 */
.L_x_6271:
        /* <DEDUP_REMOVED lines=15> */
.L_x_6274:
[----:B------:R-:W-:Y:S05]  /*08b0*/  BSYNC B0 ;  /* 0x0000000000007941 */ /* 0x000fea0003800000 */
.L_x_6273:
[----:B-1----:R-:W-:Y:S01]  /*08c0*/  IADD3 R10, R2, 0x30, RZ ;  /* 0x00000030020a7810 */ /* 0x002fe20007ffe0ff */
        /* <DEDUP_REMOVED lines=13> */
.L_x_6276:
[----:B------:R-:W-:Y:S05]  /*09a0*/  BSYNC B0 ;  /* 0x0000000000007941 */ /* 0x000fea0003800000 */
.L_x_6275:
[----:B------:R-:W-:-:S04]  /*09b0*/  LOP3.LUT P4, RZ, R132, 0x7, RZ, 0xc0, !PT ;  /* 0x0000000784ff7812 */ /* 0x000fc8000788c0ff */
[-C--:B------:R-:W-:Y:S02]  /*09c0*/  ISETP.GE.OR P3, PT, R2, R133.reuse, P4 ;  /* 0x000000850200720c */ /* 0x080fe40002766670 */
[-C--:B------:R-:W-:Y:S02]  /*09d0*/  ISETP.GE.OR P2, PT, R8, R133.reuse, P4 ;  /* 0x000000850800720c */ /* 0x080fe40002746670 */
[-C--:B------:R-:W-:Y:S02]  /*09e0*/  ISETP.GE.OR P1, PT, R6, R133.reuse, P4 ;  /* 0x000000850600720c */ /* 0x080fe40002726670 */
[C---:B------:R-:W-:Y:S02]  /*09f0*/  IADD3 R2, P0, R5.reuse, R2, RZ ;  /* 0x0000000205027210 */ /* 0x040fe40007f1e0ff */
        /* <DEDUP_REMOVED lines=14> */
.L_x_6268:
[----:B-1----:R-:W-:Y:S01]  /*0ae0*/  ISETP.NE.U32.AND P0, PT, RZ, c[0x0][0x2b8], PT ;  /* 0x0000ae00ff007a0c */ /* 0x002fe20003f05070 */
[----:B------:R-:W-:Y:S01]  /*0af0*/  IMAD.MOV.U32 R0, RZ, RZ, R3 ;  /* 0x000000ffff007224 */ /* 0x000fe200078e0003 */
[----:B------:R-:W-:Y:S02]  /*0b00*/  ISETP.NE.U32.AND P2, PT, RZ, c[0x0][0x2c0], PT ;  /* 0x0000b000ff007a0c */ /* 0x000fe40003f45070 */
[----:B------:R-:W-:Y:S02]  /*0b10*/  ISETP.NE.AND.EX P0, PT, RZ, c[0x0][0x2bc], PT, P0 ;  /* 0x0000af00ff007a0c */ /* 0x000fe40003f05300 */
[----:B------:R-:W-:-:S11]  /*0b20*/  ISETP.NE.AND.EX P2, PT, RZ, c[0x0][0x2c4], PT, P2 ;  /* 0x0000b100ff007a0c */ /* 0x000fd60003f45320 */
[C---:B------:R-:W-:Y:S02]  /*0b30*/  @P0 IMAD.WIDE R10, R3.reuse, R2, c[0x0][0x2b8] ;  /* 0x0000ae00030a0625 */ /* 0x040fe400078e0202 */
[----:B------:R-:W-:Y:S02]  /*0b40*/  @P2 SHF.R.S32.HI R2, RZ, 0x1f, R3 ;  /* 0x0000001fff022819 */ /* 0x000fe40000011403 */
[C---:B------:R-:W-:Y:S01]  /*0b50*/  @P2 IMAD.WIDE.U32 R8, R3.reuse, c[0x0][0x2c8], RZ ;  /* 0x0000b20003082a25 */ /* 0x040fe200078e00ff */
[----:B------:R-:W-:Y:S01]  /*0b60*/  CS2R R178, SRZ ;  /* 0x0000000000b27805 */ /* 0x000fe2000001ff00 */
[----:B------:R1:W5:Y:S01]  /*0b70*/  @P0 LDG.E R0, [R10.64] ;  /* 0x0000000c0a000981 */ /* 0x000362000c1e1900 */
[----:B------:R-:W-:Y:S01]  /*0b80*/  PLOP3.LUT P0, PT, PT, PT, PT, 0x8, 0x0 ;  /* 0x000000000000781c */ /* 0x000fe20003f0e170 */
[----:B------:R-:W-:Y:S01]  /*0b90*/  @P2 IMAD R2, R2, c[0x0][0x2c8], RZ ;  /* 0x0000b20002022a24 */ /* 0x000fe200078e02ff */
[----:B------:R-:W-:Y:S02]  /*0ba0*/  @P2 LEA R178, P1, R8, c[0x0][0x2c0], 0x2 ;  /* 0x0000b00008b22a11 */ /* 0x000fe400078210ff */
[----:B------:R-:W-:Y:S01]  /*0bb0*/  IABS R122, c[0x0][0x2d0] ;  /* 0x0000b400007a7a13 */ /* 0x000fe20000000000 */
[----:B------:R-:W-:-:S04]  /*0bc0*/  @P2 IMAD R2, R3, c[0x0][0x2cc], R2 ;  /* 0x0000b30003022a24 */ /* 0x000fc800078e0202 */
[----:B------:R-:W-:-:S05]  /*0bd0*/  @P2 IMAD.IADD R9, R9, 0x1, R2 ;  /* 0x0000000109092824 */ /* 0x000fca00078e0202 */
        /* <DEDUP_REMOVED lines=64> */
[----:B------:R-:W-:Y:S01]  /*0fe0*/  IMAD R13, R4, c[0x0][0x18c], R13 ;  /* 0x00006300040d7a24 */ /* 0x000fe200078e020d */
[----:B------:R-:W-:Y:S02]  /*0ff0*/  IADD3 R15, R15, R2, RZ ;  /* 0x000000020f0f7210 */ /* 0x000fe40007ffe0ff */
[----:B------:R-:W-:-:S03]  /*1000*/  SHF.R.S32.HI R2, RZ, 0x1f, R22 ;  /* 0x0000001fff027819 */ /* 0x000fc60000011416 */
[----:B------:R-:W-:-:S04]  /*1010*/  IMAD.WIDE.U32 R16, R11, c[0x0][0x198], R14 ;  /* 0x000066000b107a25 */ /* 0x000fc800078e000e */
[----:B------:R-:W-:Y:S02]  /*1020*/  IMAD.IADD R17, R17, 0x1, R5 ;  /* 0x0000000111117824 */ /* 0x000fe400078e0205 */
[----:B------:R-:W-:Y:S02]  /*1030*/  IMAD R15, R2, c[0x0][0x1b0], RZ ;  /* 0x00006c00020f7a24 */ /* 0x000fe400078e02ff */
[----:B------:R-:W-:-:S04]  /*1040*/  IMAD.WIDE.U32 R4, R4, c[0x0][0x188], RZ ;  /* 0x0000620004047a25 */ /* 0x000fc800078e00ff */
[C---:B------:R-:W-:Y:S01]  /*1050*/  IMAD R15, R22.reuse, c[0x0][0x1b4], R15 ;  /* 0x00006d00160f7a24 */ /* 0x040fe200078e020f */
[----:B------:R-:W-:Y:S01]  /*1060*/  IADD3 R13, R5, R13, RZ ;  /* 0x0000000d050d7210 */ /* 0x000fe20007ffe0ff */
[----:B------:R-:W-:-:S04]  /*1070*/  IMAD.WIDE.U32 R16, R22, c[0x0][0x1b0], R16 ;  /* 0x00006c0016107a25 */ /* 0x000fc800078e0010 */
[----:B------:R-:W-:Y:S01]  /*1080*/  IMAD.IADD R15, R17, 0x1, R15 ;  /* 0x00000001110f7824 */ /* 0x000fe200078e020f */
[----:B------:R-:W-:Y:S05]  /*1090*/  BRA `(.L_x_6278) ;  /* 0x0000043000007947 */ /* 0x000fea0003800000 */
.L_x_6277:
        /* <DEDUP_REMOVED lines=16> */
.L_x_6279:
        /* <DEDUP_REMOVED lines=10> */
[----:B------:R-:W-:Y:S01]  /*1240*/  IMAD.HI.U32 R22, R11, R2, RZ ;  /* 0x000000020b167227 */ /* 0x000fe200078e00ff */
[----:B------:R-:W-:-:S04]  /*1250*/  LEA R11, R120, 0xffffff80, 0x7 ;  /* 0xffffff80780b7811 */ /* 0x000fc800078e38ff */
[----:B------:R-:W-:Y:S01]  /*1260*/  IADD3 R9, -R22, RZ, RZ ;  /* 0x000000ff16097210 */ /* 0x000fe20007ffe1ff */
[----:B------:R-:W-:-:S04]  /*1270*/  IMAD.WIDE.U32 R14, R11, c[0x0][0x198], R12 ;  /* 0x000066000b0e7a25 */ /* 0x000fc800078e000c */
[----:B------:R-:W-:Y:S01]  /*1280*/  IMAD R9, R8, R9, R2 ;  /* 0x0000000908097224 */ /* 0x000fe200078e0202 */
[----:B------:R-:W-:Y:S01]  /*1290*/  LOP3.LUT R2, R26, c[0x0][0x1c8], RZ, 0x3c, !PT ;  /* 0x000072001a027a12 */ /* 0x000fe200078e3cff */
[----:B------:R-:W-:Y:S02]  /*12a0*/  @P4 IMAD.IADD R13, R5, 0x1, R4 ;  /* 0x00000001050d4824 */ /* 0x000fe400078e0204 */
[----:B------:R-:W-:Y:S01]  /*12b0*/  IMAD.MOV.U32 R16, RZ, RZ, R14 ;  /* 0x000000ffff107224 */ /* 0x000fe200078e000e */
[----:B------:R-:W-:Y:S01]  /*12c0*/  ISETP.GT.U32.AND P1, PT, R8, R9, PT ;  /* 0x000000090800720c */ /* 0x000fe20003f24070 */
[----:B------:R-:W-:Y:S01]  /*12d0*/  @P4 IMAD.WIDE.U32 R18, R13, c[0x0][0x1a0], RZ ;  /* 0x000068000d124a25 */ /* 0x000fe200078e00ff */
[----:B------:R-:W-:-:S03]  /*12e0*/  ISETP.GE.AND P2, PT, R2, RZ, PT ;  /* 0x000000ff0200720c */ /* 0x000fc60003f46270 */
[----:B------:R-:W-:Y:S01]  /*12f0*/  @P4 IMAD R13, R13, c[0x0][0x1a4], R19 ;  /* 0x000069000d0d4a24 */ /* 0x000fe200078e0213 */
[----:B------:R-:W-:-:S07]  /*1300*/  @P4 MOV R4, R18 ;  /* 0x0000001200044202 */ /* 0x000fce0000000f00 */
        /* <DEDUP_REMOVED lines=9> */
[----:B------:R-:W-:Y:S02]  /*13a0*/  @!P2 IADD3 R22, -R22, RZ, RZ ;  /* 0x000000ff1616a210 */ /* 0x000fe40007ffe1ff */
[----:B------:R-:W-:-:S04]  /*13b0*/  @!P1 LOP3.LUT R22, RZ, c[0x0][0x1c8], RZ, 0x33, !PT ;  /* 0x00007200ff169a12 */ /* 0x000fc800078e33ff */
[----:B------:R-:W-:Y:S01]  /*13c0*/  SHF.R.S32.HI R2, RZ, 0x1f, R22 ;  /* 0x0000001fff027819 */ /* 0x000fe20000011416 */
        /* <DEDUP_REMOVED lines=8> */
[----:B------:R-:W-:-:S04]  /*1450*/  IMAD R6, R6, c[0x0][0x1a0], RZ ;  /* 0x0000680006067a24 */ /* 0x000fc800078e02ff */
[----:B------:R-:W-:Y:S02]  /*1460*/  IMAD R6, R5, c[0x0][0x1a4], R6 ;  /* 0x0000690005067a24 */ /* 0x000fe400078e0206 */
[----:B------:R-:W-:-:S03]  /*1470*/  IMAD R5, R4, c[0x0][0x188], RZ ;  /* 0x0000620004057a24 */ /* 0x000fc600078e02ff */
[----:B------:R-:W-:Y:S01]  /*1480*/  IADD3 R13, R13, R6, RZ ;  /* 0x000000060d0d7210 */ /* 0x000fe20007ffe0ff */
[----:B------:R-:W-:-:S04]  /*1490*/  IMAD R5, R0, c[0x0][0x18c], R5 ;  /* 0x0000630000057a24 */ /* 0x000fc800078e0205 */
[----:B------:R-:W-:-:S05]  /*14a0*/  IMAD.WIDE.U32 R12, R0, c[0x0][0x188], R12 ;  /* 0x00006200000c7a25 */ /* 0x000fca00078e000c */
[----:B------:R-:W-:Y:S02]  /*14b0*/  IADD3 R13, R13, R5, RZ ;  /* 0x000000050d0d7210 */ /* 0x000fe40007ffe0ff */
[----:B------:R-:W-:Y:S02]  /*14c0*/  MOV R4, R12 ;  /* 0x0000000c00047202 */ /* 0x000fe40000000f00 */
.L_x_6278:
[----:B------:R-:W-:Y:S01]  /*14d0*/  SHF.R.S32.HI R135, RZ, 0x1f, R132 ;  /* 0x0000001fff877819 */ /* 0x000fe20000011484 */
[----:B------:R-:W-:Y:S01]  /*14e0*/  IMAD.IADD R167, R133, 0x1, -R136 ;  /* 0x0000000185a77824 */ /* 0x000fe200078e0a88 */
[----:B------:R-:W-:Y:S01]  /*14f0*/  ISETP.NE.AND P1, PT, R170, -0x1, PT ;  /* 0xffffffffaa00780c */ /* 0x000fe20003f25270 */
[----:B------:R-:W-:Y:S01]  /*1500*/  IMAD.MOV.U32 R121, RZ, RZ, c[0x0][0x198] ;  /* 0x00006600ff797624 */ /* 0x000fe200078e00ff */
[----:B------:R-:W-:Y:S01]  /*1510*/  LEA.HI R69, R135, R132, RZ, 0x3 ;  /* 0x0000008487457211 */ /* 0x000fe200078f18ff */
[----:B------:R-:W-:Y:S01]  /*1520*/  IMAD.MOV.U32 R68, RZ, RZ, 0x20 ;  /* 0x00000020ff447424 */ /* 0x000fe200078e00ff */
[----:B------:R-:W-:Y:S02]  /*1530*/  IADD3 R171, R120, -0x1, RZ ;  /* 0xffffffff78ab7810 */ /* 0x000fe40007ffe0ff */
[----:B------:R-:W-:-:S02]  /*1540*/  SHF.R.S32.HI R176, RZ, 0x3, R69 ;  /* 0x00000003ffb07819 */ /* 0x000fc40000011445 */
[----:B------:R-:W-:Y:S02]  /*1550*/  LOP3.LUT R69, R69, 0xfffffff8, RZ, 0xc0, !PT ;  /* 0xfffffff845457812 */ /* 0x000fe400078ec0ff */
[C---:B------:R-:W-:Y:S01]  /*1560*/  IADD3 R12, R176.reuse, 0x10, RZ ;  /* 0x00000010b00c7810 */ /* 0x040fe20007ffe0ff */
[C---:B------:R-:W-:Y:S01]  /*1570*/  IMAD.SHL.U32 R17, R176.reuse, 0x40, RZ ;  /* 0x00000040b0117824 */ /* 0x040fe200078e00ff */
[----:B------:R-:W-:Y:S01]  /*1580*/  IADD3 R10, R176, 0x20, RZ ;  /* 0x00000020b00a7810 */ /* 0x000fe20007ffe0ff */
[----:B------:R-:W-:Y:S01]  /*1590*/  IMAD.IADD R69, R132, 0x1, -R69 ;  /* 0x0000000184457824 */ /* 0x000fe200078e0a45 */
[----:B-----5:R-:W-:Y:S01]  /*15a0*/  @!P1 SHF.R.S32.HI R0, RZ, 0x1f, R3 ;  /* 0x0000001fff009819 */ /* 0x020fe20000011403 */
[----:B------:R-:W-:Y:S01]  /*15b0*/  @P1 IMAD.WIDE.U32 R20, R170, c[0x0][0x190], RZ ;  /* 0x00006400aa141a25 */ /* 0x000fe200078e00ff */
[----:B------:R-:W-:Y:S02]  /*15c0*/  LOP3.LUT R17, R17, 0x1c0, RZ, 0xc0, !PT ;  /* 0x000001c011117812 */ /* 0x000fe400078ec0ff */
[----:B------:R-:W-:Y:S01]  /*15d0*/  ISETP.GE.AND P3, PT, R12, R167, PT ;  /* 0x000000a70c00720c */ /* 0x000fe20003f66270 */
[----:B------:R-:W-:Y:S01]  /*15e0*/  IMAD.SHL.U32 R174, R69, 0x8, RZ ;  /* 0x0000000845ae7824 */ /* 0x000fe200078e00ff */
[----:B------:R-:W-:Y:S01]  /*15f0*/  SHF.R.U32.HI R173, RZ, 0x3, R17 ;  /* 0x00000003ffad7819 */ /* 0x000fe20000011611 */
[----:B------:R-:W-:Y:S01]  /*1600*/  @!P1 IMAD.WIDE.U32 R18, R3, c[0x0][0x178], RZ ;  /* 0x00005e0003129a25 */ /* 0x000fe200078e00ff */
[----:B------:R-:W-:-:S02]  /*1610*/  SHF.R.S32.HI R177, RZ, 0x1f, R176 ;  /* 0x0000001fffb17819 */ /* 0x000fc400000114b0 */
[----:B------:R-:W-:Y:S01]  /*1620*/  IADD3 R16, P2, R174, R16, RZ ;  /* 0x00000010ae107210 */ /* 0x000fe20007f5e0ff */
[----:B------:R-:W-:Y:S01]  /*1630*/  @!P1 IMAD R0, R0, c[0x0][0x178], RZ ;  /* 0x00005e0000009a24 */ /* 0x000fe200078e02ff */
[----:B------:R-:W-:Y:S01]  /*1640*/  SHF.R.S32.HI R175, RZ, 0x1f, R174 ;  /* 0x0000001fffaf7819 */ /* 0x000fe200000114ae */
[----:B------:R-:W-:Y:S01]  /*1650*/  @P1 IMAD.MOV.U32 R14, RZ, RZ, R20 ;  /* 0x000000ffff0e1224 */ /* 0x000fe200078e0014 */
[----:B------:R-:W-:Y:S01]  /*1660*/  LOP3.LUT R8, R17, 0x38, R174, 0xf8, !PT ;  /* 0x0000003811087812 */ /* 0x000fe200078ef8ae */
[----:B------:R-:W-:Y:S02]  /*1670*/  @!P1 IMAD.MOV.U32 R14, RZ, RZ, R18 ;  /* 0x000000ffff0e9224 */ /* 0x000fe400078e0012 */
[----:B------:R-:W-:Y:S01]  /*1680*/  IMAD.X R17, R175, 0x1, R15, P2 ;  /* 0x00000001af117824 */ /* 0x000fe200010e060f */
[----:B------:R-:W-:Y:S01]  /*1690*/  ISETP.GE.AND P2, PT, R10, R167, PT ;  /* 0x000000a70a00720c */ /* 0x000fe20003f46270 */
[----:B------:R-:W-:Y:S01]  /*16a0*/  @!P1 IMAD R0, R3, c[0x0][0x17c], R0 ;  /* 0x00005f0003009a24 */ /* 0x000fe200078e0200 */
[----:B------:R-:W-:Y:S01]  /*16b0*/  LOP3.LUT R173, R8, R173, RZ, 0x3c, !PT ;  /* 0x000000ad08ad7212 */ /* 0x000fe200078e3cff */
[----:B------:R-:W-:Y:S01]  /*16c0*/  @P1 IMAD R5, R170, c[0x0][0x194], R21 ;  /* 0x00006500aa051a24 */ /* 0x000fe200078e0215 */
[----:B------:R-:W-:Y:S01]  /*16d0*/  SHF.R.S32.HI R3, RZ, 0x1f, R26 ;  /* 0x0000001fff037819 */ /* 0x000fe2000001141a */
[----:B------:R-:W-:Y:S01]  /*16e0*/  @!P1 IMAD.IADD R5, R19, 0x1, R0 ;  /* 0x0000000113059824 */ /* 0x000fe200078e0200 */
[----:B------:R-:W-:Y:S01]  /*16f0*/  IADD3 R8, R176, 0x30, RZ ;  /* 0x00000030b0087810 */ /* 0x000fe20007ffe0ff */
[----:B------:R-:W-:Y:S01]  /*1700*/  IMAD.WIDE R6, R7, 0x40, R176 ;  /* 0x0000004007067825 */ /* 0x000fe200078e02b0 */
[----:B------:R-:W-:-:S02]  /*1710*/  IADD3 R14, P4, R174, R14, RZ ;  /* 0x0000000eae0e7210 */ /* 0x000fc40007f9e0ff */
[-C--:B------:R-:W-:Y:S01]  /*1720*/  ISETP.GE.AND P1, PT, R176, R167.reuse, PT ;  /* 0x000000a7b000720c */ /* 0x080fe20003f26270 */
[----:B------:R-:W-:Y:S01]  /*1730*/  IMAD R3, R3, c[0x0][0x1a8], RZ ;  /* 0x00006a0003037a24 */ /* 0x000fe200078e02ff */
[----:B------:R-:W-:Y:S01]  /*1740*/  ISETP.GE.AND P6, PT, R8, R167, PT ;  /* 0x000000a70800720c */ /* 0x000fe20003fc6270 */
[----:B------:R-:W-:Y:S01]  /*1750*/  IMAD.X R15, R175, 0x1, R5, P4 ;  /* 0x00000001af0f7824 */ /* 0x000fe200020e0605 */
[----:B------:R-:W-:Y:S01]  /*1760*/  @!P3 IADD3 R18, P4, R6, 0x10, RZ ;  /* 0x000000100612b810 */ /* 0x000fe20007f9e0ff */
[C---:B------:R-:W-:Y:S01]  /*1770*/  IMAD R24, R26.reuse, c[0x0][0x1ac], R3 ;  /* 0x00006b001a187a24 */ /* 0x040fe200078e0203 */
[----:B------:R-:W-:Y:S01]  /*1780*/  LEA.HI R0, R135, R132, RZ, 0x6 ;  /* 0x0000008487007211 */ /* 0x000fe200078f30ff */
[----:B------:R-:W-:Y:S01]  /*1790*/  IMAD.WIDE.U32 R26, R26, c[0x0][0x1a8], R14 ;  /* 0x00006a001a1a7a25 */ /* 0x000fe200078e000e */
[----:B------:R-:W-:-:S03]  /*17a0*/  @!P2 IADD3 R14, P5, R6, 0x20, RZ ;  /* 0x00000020060ea810 */ /* 0x000fc60007fbe0ff */
[----:B------:R-:W-:-:S04]  /*17b0*/  IMAD.WIDE.U32 R128, R176, c[0x0][0x198], R16 ;  /* 0x00006600b0807a25 */ /* 0x000fc800078e0010 */
[----:B------:R-:W-:Y:S02]  /*17c0*/  IMAD.IADD R25, R27, 0x1, R24 ;  /* 0x000000011b197824 */ /* 0x000fe400078e0218 */
[--C-:B------:R-:W-:Y:S01]  /*17d0*/  @!P3 IMAD.X R5, RZ, RZ, R7.reuse, P4 ;  /* 0x000000ffff05b224 */ /* 0x100fe200020e0607 */
[----:B------:R-:W-:Y:S01]  /*17e0*/  @!P6 IADD3 R16, P4, R6, 0x30, RZ ;  /* 0x000000300610e810 */ /* 0x000fe20007f9e0ff */
[----:B------:R-:W-:Y:S02]  /*17f0*/  @!P2 IMAD.X R15, RZ, RZ, R7, P5 ;  /* 0x000000ffff0fa224 */ /* 0x000fe400028e0607 */
[----:B------:R-:W-:Y:S02]  /*1800*/  @!P1 IMAD R3, R7, c[0x0][0x190], RZ ;  /* 0x0000640007039a24 */ /* 0x000fe400078e02ff */
[----:B------:R-:W-:Y:S02]  /*1810*/  @!P1 IMAD.MOV.U32 R24, RZ, RZ, R26 ;  /* 0x000000ffff189224 */ /* 0x000fe400078e001a */
[----:B------:R-:W-:-:S02]  /*1820*/  IMAD R123, R177, c[0x0][0x198], RZ ;  /* 0x00006600b17b7a24 */ /* 0x000fc400078e02ff */
[--C-:B------:R-:W-:Y:S02]  /*1830*/  @!P3 IMAD.MOV.U32 R29, RZ, RZ, R25.reuse ;  /* 0x000000ffff1db224 */ /* 0x100fe400078e0019 */
[--C-:B------:R-:W-:Y:S02]  /*1840*/  @!P2 IMAD.MOV.U32 R21, RZ, RZ, R25.reuse ;  /* 0x000000ffff15a224 */ /* 0x100fe400078e0019 */
[----:B------:R-:W-:Y:S02]  /*1850*/  @!P6 IMAD.MOV.U32 R27, RZ, RZ, R25 ;  /* 0x000000ffff1be224 */ /* 0x000fe400078e0019 */
[----:B------:R-:W-:Y:S02]  /*1860*/  @!P2 IMAD R15, R15, c[0x0][0x190], RZ ;  /* 0x000064000f0faa24 */ /* 0x000fe400078e02ff */
[----:B------:R-:W-:Y:S02]  /*1870*/  @!P2 IMAD.MOV.U32 R20, RZ, RZ, R26 ;  /* 0x000000ffff14a224 */ /* 0x000fe400078e001a */
[----:B------:R-:W-:-:S02]  /*1880*/  @!P1 IMAD R3, R6, c[0x0][0x194], R3 ;  /* 0x0000650006039a24 */ /* 0x000fc400078e0203 */
[----:B------:R-:W-:Y:S02]  /*1890*/  @!P3 IMAD R5, R5, c[0x0][0x190], RZ ;  /* 0x000064000505ba24 */ /* 0x000fe400078e02ff */
[----:B------:R-:W-:-:S04]  /*18a0*/  @!P1 IMAD.WIDE.U32 R24, R6, c[0x0][0x190], R24 ;  /* 0x0000640006189a25 */ /* 0x000fc800078e0018 */
[----:B------:R-:W-:Y:S02]  /*18b0*/  IMAD R123, R176, c[0x0][0x19c], R123 ;  /* 0x00006700b07b7a24 */ /* 0x000fe400078e027b */
[----:B------:R-:W-:Y:S02]  /*18c0*/  @!P3 IMAD.MOV.U32 R28, RZ, RZ, R26 ;  /* 0x000000ffff1cb224 */ /* 0x000fe400078e001a */
[----:B------:R-:W-:Y:S02]  /*18d0*/  @!P6 IMAD.X R7, RZ, RZ, R7, P4 ;  /* 0x000000ffff07e224 */ /* 0x000fe400020e0607 */
[----:B------:R-:W-:Y:S02]  /*18e0*/  IMAD.SHL.U32 R0, R0, 0x8, RZ ;  /* 0x0000000800007824 */ /* 0x000fe400078e00ff */
[----:B------:R-:W-:Y:S02]  /*18f0*/  @!P2 IMAD R6, R14, c[0x0][0x194], R15 ;  /* 0x000065000e06aa24 */ /* 0x000fe400078e020f */
[----:B------:R-:W-:Y:S01]  /*1900*/  @!P3 IMAD R5, R18, c[0x0][0x194], R5 ;  /* 0x000065001205ba24 */ /* 0x000fe200078e0205 */
[----:B------:R-:W-:Y:S01]  /*1910*/  LOP3.LUT R173, R173, 0xfffffe00, R0, 0xf8, !PT ;  /* 0xfffffe00adad7812 */ /* 0x000fe200078ef800 */
[----:B------:R-:W-:Y:S01]  /*1920*/  @!P2 IMAD.WIDE.U32 R14, R14, c[0x0][0x190], R20 ;  /* 0x000064000e0eaa25 */ /* 0x000fe200078e0014 */
[----:B------:R-:W-:-:S03]  /*1930*/  @!P1 LEA R20, P4, R24, c[0x0][0x160], 0x1 ;  /* 0x0000580018149a11 */ /* 0x000fc600078808ff */
[----:B------:R-:W-:Y:S02]  /*1940*/  @!P1 IMAD.IADD R3, R25, 0x1, R3 ;  /* 0x0000000119039824 */ /* 0x000fe400078e0203 */
[----:B------:R-:W-:Y:S02]  /*1950*/  IMAD.IADD R123, R129, 0x1, R123 ;  /* 0x00000001817b7824 */ /* 0x000fe400078e027b */
[----:B------:R-:W-:Y:S01]  /*1960*/  @!P3 IMAD.WIDE.U32 R18, R18, c[0x0][0x190], R28 ;  /* 0x000064001212ba25 */ /* 0x000fe200078e001c */
[----:B------:R-:W-:-:S03]  /*1970*/  @!P1 LEA.HI.X R21, R24, c[0x0][0x164], R3, 0x1, P4 ;  /* 0x0000590018159a11 */ /* 0x000fc600020f0c03 */
[----:B------:R-:W-:Y:S01]  /*1980*/  @!P6 IMAD R7, R7, c[0x0][0x190], RZ ;  /* 0x000064000707ea24 */ /* 0x000fe200078e02ff */
[----:B------:R-:W-:Y:S01]  /*1990*/  @!P3 LEA R28, P5, R18, c[0x0][0x160], 0x1 ;  /* 0x00005800121cba11 */ /* 0x000fe200078a08ff */
[----:B------:R-:W-:Y:S02]  /*19a0*/  IMAD.SHL.U32 R129, R171, 0x80, RZ ;  /* 0x00000080ab817824 */ /* 0x000fe400078e00ff */
[C---:B------:R-:W-:Y:S02]  /*19b0*/  @!P6 IMAD R0, R16.reuse, c[0x0][0x194], R7 ;  /* 0x000065001000ea24 */ /* 0x040fe400078e0207 */
[----:B------:R-:W-:Y:S02]  /*19c0*/  @!P3 IMAD.IADD R5, R19, 0x1, R5 ;  /* 0x000000011305b824 */ /* 0x000fe400078e0205 */
[----:B------:R-:W-:Y:S01]  /*19d0*/  @!P6 IMAD.WIDE.U32 R16, R16, c[0x0][0x190], R26 ;  /* 0x000064001010ea25 */ /* 0x000fe200078e001a */
[----:B------:R-:W-:Y:S02]  /*19e0*/  @!P2 LEA R26, P4, R14, c[0x0][0x160], 0x1 ;  /* 0x000058000e1aaa11 */ /* 0x000fe400078808ff */
[----:B------:R-:W-:Y:S01]  /*19f0*/  @!P3 LEA.HI.X R29, R18, c[0x0][0x164], R5, 0x1, P5 ;  /* 0x00005900121dba11 */ /* 0x000fe200028f0c05 */
[----:B------:R-:W-:-:S02]  /*1a00*/  @!P2 IMAD.IADD R6, R15, 0x1, R6 ;  /* 0x000000010f06a824 */ /* 0x000fc400078e0206 */
[----:B------:R-:W-:Y:S02]  /*1a10*/  IMAD.IADD R3, R130, 0x1, -R129 ;  /* 0x0000000182037824 */ /* 0x000fe400078e0a81 */
[----:B------:R-:W-:Y:S01]  /*1a20*/  IMAD.SHL.U32 R173, R173, 0x2, RZ ;  /* 0x00000002adad7824 */ /* 0x000fe200078e00ff */
[----:B------:R-:W-:Y:S01]  /*1a30*/  @!P2 LEA.HI.X R27, R14, c[0x0][0x164], R6, 0x1, P4 ;  /* 0x000059000e1baa11 */ /* 0x000fe200020f0c06 */
[----:B------:R-:W-:Y:S01]  /*1a40*/  @!P6 IMAD.IADD R5, R17, 0x1, R0 ;  /* 0x000000011105e824 */ /* 0x000fe200078e0200 */
[-C--:B------:R-:W-:Y:S01]  /*1a50*/  ISETP.GE.AND P5, PT, R176, R3.reuse, PT ;  /* 0x00000003b000720c */ /* 0x080fe20003fa6270 */
[----:B------:R-:W-:Y:S01]  /*1a60*/  IMAD.MOV.U32 R14, RZ, RZ, c[0x0][0x19c] ;  /* 0x00006700ff0e7624 */ /* 0x000fe200078e00ff */
[----:B------:R-:W-:Y:S01]  /*1a70*/  ISETP.GE.AND P4, PT, R12, R3, PT ;  /* 0x000000030c00720c */ /* 0x000fe20003f86270 */
[----:B------:R-:W-:Y:S01]  /*1a80*/  @!PT LDS RZ, [RZ] ;  /* 0x00000000fffff984 */ /* 0x000fe20000000800 */
[----:B------:R-:W-:Y:S01]  /*1a90*/  @!PT LDS RZ, [RZ] ;  /* 0x00000000fffff984 */ /* 0x000fe20000000800 */
[----:B------:R-:W-:Y:S01]  /*1aa0*/  @!PT LDS RZ, [RZ] ;  /* 0x00000000fffff984 */ /* 0x000fe20000000800 */
[----:B------:R1:W-:Y:S01]  /*1ab0*/  @!P1 LDGSTS.E.BYPASS.LTC128B.128 [R173], [R20.64] ;  /* 0x0000000014ad9fae */ /* 0x0003e2000b901d4c */
[----:B------:R-:W-:-:S03]  /*1ac0*/  IMAD.WIDE.U32 R6, R121, 0x20, RZ ;  /* 0x0000002079067825 */ /* 0x000fc600078e00ff */
[----:B------:R2:W-:Y:S01]  /*1ad0*/  @!P3 LDGSTS.E.BYPASS.LTC128B.128 [R173+0x800], [R28.64] ;  /* 0x008000001cadbfae */ /* 0x0005e2000b901d4c */
[----:B------:R-:W-:-:S03]  /*1ae0*/  ISETP.GE.AND P3, PT, R10, R3, PT ;  /* 0x000000030a00720c */ /* 0x000fc60003f66270 */
[----:B------:R3:W-:Y:S01]  /*1af0*/  @!P2 LDGSTS.E.BYPASS.LTC128B.128 [R173+0x1000], [R26.64] ;  /* 0x010000001aadafae */ /* 0x0007e2000b901d4c */
[----:B------:R-:W-:-:S03]  /*1b00*/  @!P6 LEA R24, P2, R16, c[0x0][0x160], 0x1 ;  /* 0x000058001018ea11 */ /* 0x000fc600078408ff */
[C---:B------:R-:W-:Y:S02]  /*1b10*/  @!P4 LEA R0, P1, R121.reuse, R128, 0x4 ;  /* 0x000000807900c211 */ /* 0x040fe400078220ff */
[----:B------:R-:W-:Y:S02]  /*1b20*/  @!P6 LEA.HI.X R25, R16, c[0x0][0x164], R5, 0x1, P2 ;  /* 0x000059001019ea11 */ /* 0x000fe400010f0c05 */
[----:B------:R-:W-:Y:S02]  /*1b30*/  @!P4 LEA.HI.X R5, R121, R123, R14, 0x4, P1 ;  /* 0x0000007b7905c211 */ /* 0x000fe400008f240e */
[C---:B------:R-:W-:Y:S01]  /*1b40*/  @!P4 LEA R18, P1, R0.reuse, c[0x0][0x168], 0x1 ;  /* 0x00005a000012ca11 */ /* 0x040fe200078208ff */
[----:B------:R4:W-:Y:S03]  /*1b50*/  @!P6 LDGSTS.E.BYPASS.LTC128B.128 [R173+0x1800], [R24.64] ;  /* 0x0180000018adefae */ /* 0x0009e6000b901d4c */
[----:B------:R-:W-:Y:S01]  /*1b60*/  @!P4 LEA.HI.X R19, R0, c[0x0][0x16c], R5, 0x1, P1 ;  /* 0x00005b000013ca11 */ /* 0x000fe200008f0c05 */
[----:B------:R-:W-:Y:S01]  /*1b70*/  IMAD.SHL.U32 R0, R14, 0x20, RZ ;  /* 0x000000200e007824 */ /* 0x000fe200078e00ff */
[----:B------:R-:W-:-:S02]  /*1b80*/  @!P3 IADD3 R5, P1, R128, R6, RZ ;  /* 0x000000068005b210 */ /* 0x000fc40007f3e0ff */
[----:B------:R-:W-:Y:S02]  /*1b90*/  IADD3 R6, R176, 0x40, RZ ;  /* 0x00000040b0067810 */ /* 0x000fe40007ffe0ff */
[----:B------:R-:W-:Y:S01]  /*1ba0*/  @!P3 IADD3.X R0, R123, R7, R0, P1, !PT ;  /* 0x000000077b00b210 */ /* 0x000fe20000ffe400 */
[----:B------:R-:W-:Y:S01]  /*1bb0*/  IMAD R7, R2, c[0x0][0x1b8], RZ ;  /* 0x00006e0002077a24 */ /* 0x000fe200078e02ff */
[----:B-1----:R-:W-:Y:S02]  /*1bc0*/  IADD3 R20, P1, R174, R4, RZ ;  /* 0x00000004ae147210 */ /* 0x002fe40007f3e0ff */
[----:B------:R-:W-:Y:S01]  /*1bd0*/  IADD3 R4, R176, 0x50, RZ ;  /* 0x00000050b0047810 */ /* 0x000fe20007ffe0ff */
[----:B------:R-:W-:Y:S01]  /*1be0*/  IMAD R7, R22, c[0x0][0x1bc], R7 ;  /* 0x00006f0016077a24 */ /* 0x000fe200078e0207 */
[----:B------:R-:W-:Y:S01]  /*1bf0*/  ISETP.GE.AND P6, PT, R6, R3, PT ;  /* 0x000000030600720c */ /* 0x000fe20003fc6270 */
[----:B------:R-:W-:Y:S01]  /*1c00*/  IMAD.X R21, R175, 0x1, R13, P1 ;  /* 0x00000001af157824 */ /* 0x000fe200008e060d */
[----:B---3--:R-:W-:-:S03]  /*1c10*/  @!P5 LEA R26, P2, R128, c[0x0][0x168], 0x1 ;  /* 0x00005a00801ada11 */ /* 0x008fc600078408ff */
[----:B------:R-:W-:Y:S01]  /*1c20*/  IMAD.WIDE.U32 R22, R22, c[0x0][0x1b8], R20 ;  /* 0x00006e0016167a25 */ /* 0x000fe200078e0014 */
[----:B------:R-:W-:Y:S02]  /*1c30*/  @!P5 LEA.HI.X R27, R128, c[0x0][0x16c], R123, 0x1, P2 ;  /* 0x00005b00801bda11 */ /* 0x000fe400010f0c7b */
[----:B------:R-:W-:Y:S02]  /*1c40*/  ISETP.GE.AND P2, PT, R8, R3, PT ;  /* 0x000000030800720c */ /* 0x000fe40003f46270 */
[----:B------:R-:W-:Y:S01]  /*1c50*/  IADD3 R23, R23, R7, RZ ;  /* 0x0000000717177210 */ /* 0x000fe20007ffe0ff */
[----:B------:R1:W-:Y:S01]  /*1c60*/  @!P5 LDGSTS.E.BYPASS.LTC128B.128 [R173+0x2000], [R26.64] ;  /* 0x020000001aaddfae */ /* 0x0003e2000b901d4c */
[C---:B----4-:R-:W-:Y:S01]  /*1c70*/  @!P3 LEA R24, P5, R5.reuse, c[0x0][0x168], 0x1 ;  /* 0x00005a000518ba11 */ /* 0x050fe200078a08ff */
[----:B------:R-:W-:Y:S02]  /*1c80*/  IMAD.SHL.U32 R7, R176, 0x8, RZ ;  /* 0x00000008b0077824 */ /* 0x000fe400078e00ff */
[----:B------:R3:W-:Y:S01]  /*1c90*/  @!P4 LDGSTS.E.BYPASS.LTC128B.128 [R173+0x2800], [R18.64] ;  /* 0x0280000012adcfae */ /* 0x0007e2000b901d4c */
[----:B------:R-:W-:-:S02]  /*1ca0*/  @!P3 LEA.HI.X R25, R5, c[0x0][0x16c], R0, 0x1, P5 ;  /* 0x00005b000519ba11 */ /* 0x000fc400028f0c00 */
[-C--:B------:R-:W-:Y:S02]  /*1cb0*/  ISETP.GE.AND P5, PT, R4, R3.reuse, PT ;  /* 0x000000030400720c */ /* 0x080fe40003fa6270 */
[----:B------:R-:W-:Y:S01]  /*1cc0*/  IADD3 R0, R176, 0x60, RZ ;  /* 0x00000060b0007810 */ /* 0x000fe20007ffe0ff */
[----:B------:R-:W-:Y:S01]  /*1cd0*/  @!P2 IMAD.MOV.U32 R16, RZ, RZ, R128 ;  /* 0x000000ffff10a224 */ /* 0x000fe200078e0080 */
[----:B------:R4:W-:Y:S01]  /*1ce0*/  @!P3 LDGSTS.E.BYPASS.LTC128B.128 [R173+0x3000], [R24.64] ;  /* 0x0300000018adbfae */ /* 0x0009e2000b901d4c */
[----:B------:R-:W-:Y:S01]  /*1cf0*/  @!P2 IMAD.MOV.U32 R17, RZ, RZ, R123 ;  /* 0x000000ffff11a224 */ /* 0x000fe200078e007b */
[----:B------:R-:W-:Y:S01]  /*1d00*/  ISETP.GE.AND P4, PT, R0, R3, PT ;  /* 0x000000030000720c */ /* 0x000fe20003f86270 */
[----:B------:R-:W-:Y:S02]  /*1d10*/  @!P2 IMAD R2, R14, 0x30, RZ ;  /* 0x000000300e02a824 */ /* 0x000fe400078e02ff */
[----:B------:R-:W-:-:S04]  /*1d20*/  @!P2 IMAD.WIDE.U32 R16, R121, 0x30, R16 ;  /* 0x000000307910a825 */ /* 0x000fc800078e0010 */
[----:B------:R-:W-:Y:S02]  /*1d30*/  @!P2 IMAD.IADD R2, R17, 0x1, R2 ;  /* 0x000000011102a824 */ /* 0x000fe400078e0202 */
[----:B------:R-:W-:-:S04]  /*1d40*/  @!P5 IMAD R5, R14, 0x50, RZ ;  /* 0x000000500e05d824 */ /* 0x000fc800078e02ff */
[----:B------:R-:W-:Y:S01]  /*1d50*/  @!P4 IMAD.MOV.U32 R17, RZ, RZ, R123 ;  /* 0x000000ffff11c224 */ /* 0x000fe200078e007b */
[----:B-1----:R-:W-:-:S04]  /*1d60*/  @!P2 LEA R26, P1, R16, c[0x0][0x168], 0x1 ;  /* 0x00005a00101aaa11 */ /* 0x002fc800078208ff */
[----:B------:R-:W-:Y:S01]  /*1d70*/  @!P2 LEA.HI.X R27, R16, c[0x0][0x16c], R2, 0x1, P1 ;  /* 0x00005b00101baa11 */ /* 0x000fe200008f0c02 */
[----:B---3--:R-:W-:Y:S01]  /*1d80*/  @!P5 IMAD.MOV.U32 R18, RZ, RZ, R128 ;  /* 0x000000ffff12d224 */ /* 0x008fe200078e0080 */
[----:B------:R-:W-:Y:S01]  /*1d90*/  IADD3 R2, R176, 0x70, RZ ;  /* 0x00000070b0027810 */ /* 0x000fe20007ffe0ff */
[----:B------:R-:W-:Y:S01]  /*1da0*/  @!P5 IMAD.MOV.U32 R19, RZ, RZ, R123 ;  /* 0x000000ffff13d224 */ /* 0x000fe200078e007b */
[C---:B------:R-:W-:Y:S01]  /*1db0*/  @!P6 LEA R16, P1, R121.reuse, R128, 0x6 ;  /* 0x000000807910e211 */ /* 0x040fe200078230ff */
[----:B------:R1:W-:Y:S01]  /*1dc0*/  @!P2 LDGSTS.E.BYPASS.LTC128B.128 [R173+0x3800], [R26.64] ;  /* 0x038000001aadafae */ /* 0x0003e2000b901d4c */
[----:B------:R-:W-:Y:S01]  /*1dd0*/  ISETP.GE.AND P3, PT, R2, R3, PT ;  /* 0x000000030200720c */ /* 0x000fe20003f66270 */
[C---:B------:R-:W-:Y:S01]  /*1de0*/  @!P5 IMAD.WIDE.U32 R18, R121.reuse, 0x50, R18 ;  /* 0x000000507912d825 */ /* 0x040fe200078e0012 */
[----:B------:R-:W-:Y:S02]  /*1df0*/  @!P6 LEA.HI.X R13, R121, R123, R14, 0x6, P1 ;  /* 0x0000007b790de211 */ /* 0x000fe400008f340e */
[----:B------:R-:W-:-:S02]  /*1e00*/  @!P6 LEA R20, P1, R16, c[0x0][0x168], 0x1 ;  /* 0x00005a001014ea11 */ /* 0x000fc400078208ff */
[----:B------:R-:W-:Y:S02]  /*1e10*/  IADD3 R11, P2, R176, R11, RZ ;  /* 0x0000000bb00b7210 */ /* 0x000fe40007f5e0ff */
[----:B------:R-:W-:Y:S01]  /*1e20*/  @!P6 LEA.HI.X R21, R16, c[0x0][0x16c], R13, 0x1, P1 ;  /* 0x00005b001015ea11 */ /* 0x000fe200008f0c0d */
[----:B------:R-:W-:Y:S01]  /*1e30*/  @!P5 IMAD.IADD R13, R19, 0x1, R5 ;  /* 0x00000001130dd824 */ /* 0x000fe200078e0205 */
[----:B----4-:R-:W-:Y:S01]  /*1e40*/  @!P5 LEA R24, P1, R18, c[0x0][0x168], 0x1 ;  /* 0x00005a001218da11 */ /* 0x010fe200078208ff */
[----:B------:R-:W-:Y:S02]  /*1e50*/  @!P4 IMAD.MOV.U32 R16, RZ, RZ, R128 ;  /* 0x000000ffff10c224 */ /* 0x000fe400078e0080 */
[----:B------:R-:W-:Y:S01]  /*1e60*/  @!P4 IMAD R5, R14, 0x60, RZ ;  /* 0x000000600e05c824 */ /* 0x000fe200078e02ff */
[----:B------:R-:W-:Y:S01]  /*1e70*/  @!P5 LEA.HI.X R25, R18, c[0x0][0x16c], R13, 0x1, P1 ;  /* 0x00005b001219da11 */ /* 0x000fe200008f0c0d */
[----:B------:R-:W-:Y:S01]  /*1e80*/  @!P4 IMAD.WIDE.U32 R16, R121, 0x60, R16 ;  /* 0x000000607910c825 */ /* 0x000fe200078e0010 */
[----:B------:R3:W-:Y:S01]  /*1e90*/  @!P6 LDGSTS.E.BYPASS.LTC128B.128 [R173+0x4000], [R20.64] ;  /* 0x0400000014adefae */ /* 0x0007e2000b901d4c */
[----:B------:R-:W-:-:S02]  /*1ea0*/  ISETP.GE.AND P6, PT, R8, R3, PT ;  /* 0x000000030800720c */ /* 0x000fc40003fc6270 */
[----:B------:R-:W-:Y:S01]  /*1eb0*/  @!P3 IMAD.MOV.U32 R18, RZ, RZ, R128 ;  /* 0x000000ffff12b224 */ /* 0x000fe200078e0080 */
[----:B------:R4:W-:Y:S01]  /*1ec0*/  @!P5 LDGSTS.E.BYPASS.LTC128B.128 [R173+0x4800], [R24.64] ;  /* 0x0480000018addfae */ /* 0x0009e2000b901d4c */
[----:B------:R-:W-:Y:S01]  /*1ed0*/  @!P3 IMAD.MOV.U32 R19, RZ, RZ, R123 ;  /* 0x000000ffff13b224 */ /* 0x000fe200078e007b */
[----:B------:R-:W-:Y:S01]  /*1ee0*/  ISETP.GE.AND P5, PT, R6, R3, PT ;  /* 0x000000030600720c */ /* 0x000fe20003fa6270 */
[----:B------:R-:W-:Y:S02]  /*1ef0*/  @!P4 IMAD.IADD R5, R17, 0x1, R5 ;  /* 0x000000011105c824 */ /* 0x000fe400078e0205 */
[----:B------:R-:W-:Y:S01]  /*1f00*/  @!P3 IMAD R14, R14, 0x70, RZ ;  /* 0x000000700e0eb824 */ /* 0x000fe200078e02ff */
[----:B-1----:R-:W-:Y:S01]  /*1f10*/  @!P4 LEA R26, P1, R16, c[0x0][0x168], 0x1 ;  /* 0x00005a00101aca11 */ /* 0x002fe200078208ff */
[----:B------:R-:W-:-:S03]  /*1f20*/  @!P3 IMAD.WIDE.U32 R18, R121, 0x70, R18 ;  /* 0x000000707912b825 */ /* 0x000fc600078e0012 */
[----:B------:R-:W-:Y:S01]  /*1f30*/  @!P4 LEA.HI.X R27, R16, c[0x0][0x16c], R5, 0x1, P1 ;  /* 0x00005b00101bca11 */ /* 0x000fe200008f0c05 */
[----:B------:R-:W-:Y:S01]  /*1f40*/  @!P3 IMAD.IADD R14, R19, 0x1, R14 ;  /* 0x00000001130eb824 */ /* 0x000fe200078e020e */
[----:B------:R-:W-:Y:S01]  /*1f50*/  @!P3 LEA R16, P1, R18, c[0x0][0x168], 0x1 ;  /* 0x00005a001210ba11 */ /* 0x000fe200078208ff */
[----:B------:R-:W-:Y:S01]  /*1f60*/  IMAD.X R9, R177, 0x1, R9, P2 ;  /* 0x00000001b1097824 */ /* 0x000fe200010e0609 */
[-C--:B------:R-:W-:Y:S01]  /*1f70*/  ISETP.GE.AND P2, PT, R12, R3.reuse, PT ;  /* 0x000000030c00720c */ /* 0x080fe20003f46270 */
[----:B------:R4:W-:Y:S01]  /*1f80*/  @!P4 LDGSTS.E.BYPASS.LTC128B.128 [R173+0x5000], [R26.64] ;  /* 0x050000001aadcfae */ /* 0x0009e2000b901d4c */
[----:B------:R-:W-:Y:S01]  /*1f90*/  @!P3 LEA.HI.X R17, R18, c[0x0][0x16c], R14, 0x1, P1 ;  /* 0x00005b001211ba11 */ /* 0x000fe200008f0c0e */
[----:B------:R-:W-:Y:S01]  /*1fa0*/  IMAD R12, R9, c[0x0][0x1a0], RZ ;  /* 0x00006800090c7a24 */ /* 0x000fe200078e02ff */
[-C--:B------:R-:W-:Y:S01]  /*1fb0*/  LEA.HI R5, R135, R132.reuse, RZ, 0x4 ;  /* 0x0000008487057211 */ /* 0x080fe200078f20ff */
[----:B------:R-:W-:Y:S01]  /*1fc0*/  IMAD.WIDE.U32 R22, R11, c[0x0][0x1a0], R22 ;  /* 0x000068000b167a25 */ /* 0x000fe200078e0016 */
[-C--:B------:R-:W-:Y:S01]  /*1fd0*/  ISETP.GE.AND P1, PT, R10, R3.reuse, PT ;  /* 0x000000030a00720c */ /* 0x080fe20003f26270 */
[----:B------:R1:W-:Y:S01]  /*1fe0*/  @!P3 LDGSTS.E.BYPASS.LTC128B.128 [R173+0x5800], [R16.64] ;  /* 0x0580000010adbfae */ /* 0x0003e2000b901d4c */
[----:B------:R-:W-:Y:S01]  /*1ff0*/  LOP3.LUT R9, R5, 0xfffffff0, RZ, 0xc0, !PT ;  /* 0xfffffff005097812 */ /* 0x000fe200078ec0ff */
[----:B------:R-:W-:Y:S01]  /*2000*/  IMAD R12, R11, c[0x0][0x1a4], R12 ;  /* 0x000069000b0c7a24 */ /* 0x000fe200078e020c */
[----:B------:R-:W-:Y:S01]  /*2010*/  LEA R168, P4, R22, c[0x0][0x170], 0x1 ;  /* 0x00005c0016a87a11 */ /* 0x000fe200078808ff */
[----:B------:R-:W0:Y:S01]  /*2020*/  LDGDEPBAR ;  /* 0x00000000000079af */ /* 0x000e220000000000 */
[----:B------:R-:W-:Y:S01]  /*2030*/  ISETP.GE.AND P3, PT, R176, R3, PT ;  /* 0x00000003b000720c */ /* 0x000fe20003f66270 */
[----:B------:R-:W-:Y:S01]  /*2040*/  IMAD.IADD R169, R23, 0x1, R12 ;  /* 0x0000000117a97824 */ /* 0x000fe200078e020c */
[----:B------:R-:W-:Y:S01]  /*2050*/  SHF.R.S32.HI R8, RZ, 0x4, R5 ;  /* 0x00000004ff087819 */ /* 0x000fe20000011405 */
[----:B------:R-:W-:Y:S01]  /*2060*/  IMAD.WIDE.U32 R12, R68, c[0x0][0x1a0], RZ ;  /* 0x00006800440c7a25 */ /* 0x000fe200078e00ff */
[----:B------:R-:W-:-:S02]  /*2070*/  LEA.HI R135, R135, R132, RZ, 0x5 ;  /* 0x0000008487877211 */ /* 0x000fc400078f28ff */
[----:B------:R-:W-:Y:S01]  /*2080*/  LEA.HI.X R169, R22, c[0x0][0x174], R169, 0x1, P4 ;  /* 0x00005d0016a97a11 */ /* 0x000fe200020f0ca9 */
[----:B------:R-:W-:Y:S01]  /*2090*/  IMAD R10, R68, c[0x0][0x1a4], RZ ;  /* 0x00006900440a7a24 */ /* 0x000fe200078e02ff */
[----:B------:R-:W-:Y:S01]  /*20a0*/  @!P2 IADD3 R14, P4, R168, R12, RZ ;  /* 0x0000000ca80ea210 */ /* 0x000fe20007f9e0ff */
[----:B------:R-:W-:Y:S01]  /*20b0*/  IMAD.IADD R9, R132, 0x1, -R9 ;  /* 0x0000000184097824 */ /* 0x000fe200078e0a09 */
[----:B------:R-:W-:Y:S01]  /*20c0*/  LEA.HI R5, R5, R8, RZ, 0x1 ;  /* 0x0000000805057211 */ /* 0x000fe200078f08ff */
[----:B------:R-:W-:Y:S01]  /*20d0*/  @!P1 IMAD.MOV.U32 R6, RZ, RZ, c[0x0][0x1a4] ;  /* 0x00006900ff069624 */ /* 0x000fe200078e00ff */
[----:B------:R-:W-:Y:S01]  /*20e0*/  @!P2 IADD3.X R15, R169, R13, R10, P4, !PT ;  /* 0x0000000da90fa210 */ /* 0x000fe200027fe40a */
[----:B------:R-:W-:Y:S01]  /*20f0*/  @!P6 IMAD.MOV.U32 R18, RZ, RZ, c[0x0][0x1a0] ;  /* 0x00006800ff12e624 */ /* 0x000fe200078e00ff */
[----:B------:R-:W-:Y:S02]  /*2100*/  ISETP.GE.AND P4, PT, R4, R3, PT ;  /* 0x000000030400720c */ /* 0x000fe40003f86270 */
[----:B------:R-:W-:Y:S01]  /*2110*/  SHF.R.S32.HI R4, RZ, 0x1f, R9 ;  /* 0x0000001fff047819 */ /* 0x000fe20000011409 */
[----:B------:R-:W-:Y:S01]  /*2120*/  @!P6 IMAD.WIDE.U32 R18, R18, 0x60, R168 ;  /* 0x000000601212e825 */ /* 0x000fe200078e00a8 */
[----:B------:R-:W-:-:S02]  /*2130*/  LOP3.LUT R5, R5, 0xfffffffe, RZ, 0xc0, !PT ;  /* 0xfffffffe05057812 */ /* 0x000fc400078ec0ff */
[----:B------:R-:W-:Y:S02]  /*2140*/  LEA.HI R4, R4, R9, RZ, 0x3 ;  /* 0x0000000904047211 */ /* 0x000fe400078f18ff */
[----:B------:R-:W-:Y:S01]  /*2150*/  SHF.R.S32.HI R134, RZ, 0x5, R135 ;  /* 0x00000005ff867819 */ /* 0x000fe20000011487 */
[----:B------:R-:W-:-:S04]  /*2160*/  DEPBAR.LE SB0, 0x0 ;  /* 0x000080000000791a */ /* 0x000fc80000000000 */
[----:B------:R-:W-:Y:S01]  /*2170*/  BAR.SYNC.DEFER_BLOCKING 0x0 ;  /* 0x0000000000007b1d */ /* 0x000fe20000010000 */
[----:B------:R-:W-:Y:S01]  /*2180*/  IMAD.IADD R165, R8, 0x1, -R5 ;  /* 0x0000000108a57824 */ /* 0x000fe200078e0a05 */
[----:B------:R-:W-:Y:S01]  /*2190*/  LOP3.LUT R135, R135, 0xffffffe0, RZ, 0xc0, !PT ;  /* 0xffffffe087877812 */ /* 0x000fe200078ec0ff */
[----:B------:R-:W-:Y:S02]  /*21a0*/  @!P1 IMAD.MOV.U32 R5, RZ, RZ, c[0x0][0x1a0] ;  /* 0x00006800ff059624 */ /* 0x000fe400078e00ff */
[----:B------:R-:W-:Y:S02]  /*21b0*/  IMAD.SHL.U32 R8, R69, 0x40, RZ ;  /* 0x0000004045087824 */ /* 0x000fe400078e00ff */
[----:B------:R-:W-:Y:S02]  /*21c0*/  IMAD.SHL.U32 R131, R4, 0x40, RZ ;  /* 0x0000004004837824 */ /* 0x000fe400078e00ff */
[----:B------:R-:W-:Y:S01]  /*21d0*/  IMAD.IADD R135, R132, 0x1, -R135 ;  /* 0x0000000184877824 */ /* 0x000fe200078e0a87 */
[----:B------:R-:W-:-:S02]  /*21e0*/  LOP3.LUT R8, R8, 0x1c0, RZ, 0xc0, !PT ;  /* 0x000001c008087812 */ /* 0x000fc400078ec0ff */
[----:B------:R-:W-:Y:S02]  /*21f0*/  LOP3.LUT R131, R131, 0xfffffe00, RZ, 0xc0, !PT ;  /* 0xfffffe0083837812 */ /* 0x000fe400078ec0ff */
[----:B------:R-:W-:Y:S02]  /*2200*/  LOP3.LUT R7, R8, 0x8, R7, 0xf8, !PT ;  /* 0x0000000808077812 */ /* 0x000fe400078ef807 */
[----:B------:R-:W-:-:S04]  /*2210*/  SHF.R.U32.HI R10, RZ, 0x3, R8 ;  /* 0x00000003ff0a7819 */ /* 0x000fc80000011608 */
[----:B------:R-:W-:Y:S01]  /*2220*/  LOP3.LUT R10, R7, R10, RZ, 0x3c, !PT ;  /* 0x0000000a070a7212 */ /* 0x000fe200078e3cff */
[----:B------:R-:W-:Y:S04]  /*2230*/  @P3 STS.128 [R173+0x6000], RZ ;  /* 0x006000ffad003388 */ /* 0x000fe80000000c00 */
[----:B------:R-:W-:Y:S01]  /*2240*/  @!PT LDS RZ, [RZ] ;  /* 0x00000000fffff984 */ /* 0x000fe20000000800 */
[----:B------:R-:W-:Y:S01]  /*2250*/  @!PT LDS RZ, [RZ] ;  /* 0x00000000fffff984 */ /* 0x000fe20000000800 */
[----:B------:R-:W-:Y:S01]  /*2260*/  @!PT LDS RZ, [RZ] ;  /* 0x00000000fffff984 */ /* 0x000fe20000000800 */
[----:B------:R1:W-:Y:S01]  /*2270*/  @!P3 LDGSTS.E.BYPASS.LTC128B.128 [R173+0x6000], [R168.64] ;  /* 0x06000000a8adbfae */ /* 0x0003e2000b901d4c */
[----:B------:R-:W-:Y:S02]  /*2280*/  ISETP.GE.AND P3, PT, R0, R3, PT ;  /* 0x000000030000720c */ /* 0x000fe40003f66270 */
[----:B------:R-:W-:Y:S01]  /*2290*/  LOP3.LUT R0, R4, 0xfffffff8, RZ, 0xc0, !PT ;  /* 0xfffffff804007812 */ /* 0x000fe200078ec0ff */
[----:B------:R-:W-:Y:S04]  /*22a0*/  @P2 STS.128 [R173+0x6800], RZ ;  /* 0x006800ffad002388 */ /* 0x000fe80000000c00 */
[----:B------:R-:W-:Y:S01]  /*22b0*/  @!PT LDS RZ, [RZ] ;  /* 0x00000000fffff984 */ /* 0x000fe20000000800 */
[----:B------:R-:W-:Y:S01]  /*22c0*/  @!PT LDS RZ, [RZ] ;  /* 0x00000000fffff984 */ /* 0x000fe20000000800 */
[----:B------:R-:W-:Y:S01]  /*22d0*/  @!PT LDS RZ, [RZ] ;  /* 0x00000000fffff984 */ /* 0x000fe20000000800 */
[----:B------:R1:W-:Y:S01]  /*22e0*/  @!P2 LDGSTS.E.BYPASS.LTC128B.128 [R173+0x6800], [R14.64] ;  /* 0x068000000eadafae */ /* 0x0003e2000b901d4c */
[----:B------:R-:W-:Y:S01]  /*22f0*/  @!P1 LEA R12, P2, R5, R168, 0x6 ;  /* 0x000000a8050c9211 */ /* 0x000fe200078430ff */
[----:B------:R-:W-:-:S02]  /*2300*/  IMAD.IADD R0, R9, 0x1, -R0 ;  /* 0x0000000109007824 */ /* 0x000fc400078e0a00 */
[----:B------:R-:W-:Y:S01]  /*2310*/  @P1 STS.128 [R173+0x7000], RZ ;  /* 0x007000ffad001388 */ /* 0x000fe20000000c00 */
[----:B------:R-:W-:Y:S01]  /*2320*/  @!P1 LEA.HI.X R13, R5, R169, R6, 0x6, P2 ;  /* 0x000000a9050d9211 */ /* 0x000fe200010f3406 */
[----:B------:R-:W-:Y:S01]  /*2330*/  IMAD.SHL.U32 R5, R0, 0x40, RZ ;  /* 0x0000004000057824 */ /* 0x000fe200078e00ff */
[----:B------:R-:W-:Y:S01]  /*2340*/  ISETP.GE.AND P2, PT, R2, R3, PT ;  /* 0x000000030200720c */ /* 0x000fe20003f46270 */
[----:B------:R-:W-:Y:S02]  /*2350*/  IMAD.SHL.U32 R2, R165, 0x8, RZ ;  /* 0x00000008a5027824 */ /* 0x000fe400078e00ff */
[----:B------:R-:W-:Y:S01]  /*2360*/  @!P5 IMAD.MOV.U32 R3, RZ, RZ, c[0x0][0x1a0] ;  /* 0x00006800ff03d624 */ /* 0x000fe200078e00ff */
[----:B------:R-:W-:Y:S01]  /*2370*/  LOP3.LUT R7, R5, 0x1c0, RZ, 0xc0, !PT ;  /* 0x000001c005077812 */ /* 0x000fe200078ec0ff */
[----:B------:R-:W-:Y:S01]  /*2380*/  @!PT LDS RZ, [RZ] ;  /* 0x00000000fffff984 */ /* 0x000fe20000000800 */
[----:B------:R-:W-:Y:S01]  /*2390*/  @!PT LDS RZ, [RZ] ;  /* 0x00000000fffff984 */ /* 0x000fe20000000800 */
[----:B------:R-:W-:Y:S01]  /*23a0*/  @!PT LDS RZ, [RZ] ;  /* 0x00000000fffff984 */ /* 0x000fe20000000800 */
[----:B------:R2:W-:Y:S01]  /*23b0*/  @!P1 LDGSTS.E.BYPASS.LTC128B.128 [R173+0x7000], [R12.64] ;  /* 0x070000000cad9fae */ /* 0x0005e2000b901d4c */
[----:B------:R-:W-:Y:S02]  /*23c0*/  @!P5 IMAD.MOV.U32 R6, RZ, RZ, c[0x0][0x1a4] ;  /* 0x00006900ff06d624 */ /* 0x000fe400078e00ff */
[----:B------:R-:W-:Y:S01]  /*23d0*/  LOP3.LUT R5, R7, 0x8, R2, 0xf8, !PT ;  /* 0x0000000807057812 */ /* 0x000fe200078ef802 */
[----:B------:R-:W-:Y:S01]  /*23e0*/  IMAD R165, R165, 0x200, R10 ;  /* 0x00000200a5a57824 */ /* 0x000fe200078e020a */
[C---:B------:R-:W-:Y:S01]  /*23f0*/  @!P5 LEA R8, P1, R3.reuse, R168, 0x7 ;  /* 0x000000a80308d211 */ /* 0x040fe200078238ff */
[----:B------:R-:W-:Y:S01]  /*2400*/  @!P6 IMAD.MOV.U32 R10, RZ, RZ, c[0x0][0x1a4] ;  /* 0x00006900ff0ae624 */ /* 0x000fe200078e00ff */
[----:B------:R-:W-:Y:S01]  /*2410*/  SHF.R.U32.HI R2, RZ, 0x3, R7 ;  /* 0x00000003ff027819 */ /* 0x000fe20000011607 */
[----:B------:R-:W-:Y:S01]  /*2420*/  @!P4 IMAD.MOV.U32 R7, RZ, RZ, c[0x0][0x1a4] ;  /* 0x00006900ff07c624 */ /* 0x000fe200078e00ff */
[----:B------:R-:W-:Y:S01]  /*2430*/  @!P5 LEA.HI.X R9, R3, R169, R6, 0x7, P1 ;  /* 0x000000a90309d211 */ /* 0x000fe200008f3c06 */
[----:B------:R-:W-:Y:S01]  /*2440*/  @!P6 IMAD R10, R10, 0x60, RZ ;  /* 0x000000600a0ae824 */ /* 0x000fe200078e02ff */
[----:B------:R-:W-:Y:S01]  /*2450*/  LOP3.LUT R2, R5, R2, RZ, 0x3c, !PT ;  /* 0x0000000205027212 */ /* 0x000fe200078e3cff */
[----:B------:R-:W-:Y:S01]  /*2460*/  @!P2 IMAD.MOV.U32 R5, RZ, RZ, c[0x0][0x1a0] ;  /* 0x00006800ff05a624 */ /* 0x000fe200078e00ff */
[----:B------:R-:W-:Y:S01]  /*2470*/  @!P2 MOV R3, c[0x0][0x1a4] ;  /* 0x000069000003aa02 */ /* 0x000fe20000000f00 */
[----:B------:R-:W-:Y:S01]  /*2480*/  @!P3 IMAD.MOV.U32 R6, RZ, RZ, c[0x0][0x1a4] ;  /* 0x00006900ff06b624 */ /* 0x000fe200078e00ff */
[----:B------:R-:W-:Y:S01]  /*2490*/  @P6 STS.128 [R173+0x7800], RZ ;  /* 0x007800ffad006388 */ /* 0x000fe20000000c00 */
[----:B-1----:R-:W-:-:S02]  /*24a0*/  @!P4 IMAD.MOV.U32 R14, RZ, RZ, c[0x0][0x1a0] ;  /* 0x00006800ff0ec624 */ /* 0x002fc400078e00ff */
[----:B------:R-:W-:-:S04]  /*24b0*/  @!P2 IMAD.WIDE.U32 R16, R5, 0xe0, R168 ;  /* 0x000000e00510a825 */ /* 0x000fc800078e00a8 */
[----:B------:R-:W-:Y:S02]  /*24c0*/  @!P2 IMAD R3, R3, 0xe0, RZ ;  /* 0x000000e00303a824 */ /* 0x000fe400078e02ff */
[----:B------:R-:W-:Y:S02]  /*24d0*/  @!P6 IMAD.IADD R11, R19, 0x1, R10 ;  /* 0x00000001130be824 */ /* 0x000fe400078e020a */
[----:B------:R-:W-:-:S04]  /*24e0*/  @!P4 IMAD.WIDE.U32 R14, R14, 0xa0, R168 ;  /* 0x000000a00e0ec825 */ /* 0x000fc800078e00a8 */
[----:B--2---:R-:W-:Y:S02]  /*24f0*/  @!P3 IMAD.MOV.U32 R12, RZ, RZ, c[0x0][0x1a0] ;  /* 0x00006800ff0cb624 */ /* 0x004fe400078e00ff */
[----:B------:R-:W-:Y:S02]  /*2500*/  @!P4 IMAD R7, R7, 0xa0, RZ ;  /* 0x000000a00707c824 */ /* 0x000fe400078e02ff */
[----:B------:R-:W-:Y:S02]  /*2510*/  @!P6 IMAD.MOV.U32 R10, RZ, RZ, R18 ;  /* 0x000000ffff0ae224 */ /* 0x000fe400078e0012 */
[----:B------:R-:W-:Y:S02]  /*2520*/  @!P2 IMAD.IADD R5, R17, 0x1, R3 ;  /* 0x000000011105a824 */ /* 0x000fe400078e0203 */
[----:B------:R-:W-:Y:S01]  /*2530*/  IMAD R3, R134, 0x400, R131 ;  /* 0x0000040086037824 */ /* 0x000fe200078e0283 */
[----:B------:R-:W-:Y:S01]  /*2540*/  @!PT LDS RZ, [RZ] ;  /* 0x00000000fffff984 */ /* 0x000fe20000000800 */
[----:B------:R-:W-:Y:S01]  /*2550*/  @!PT LDS RZ, [RZ] ;  /* 0x00000000fffff984 */ /* 0x000fe20000000800 */
[----:B------:R-:W-:Y:S01]  /*2560*/  @!PT LDS RZ, [RZ] ;  /* 0x00000000fffff984 */ /* 0x000fe20000000800 */
[----:B------:R1:W-:Y:S01]  /*2570*/  @!P6 LDGSTS.E.BYPASS.LTC128B.128 [R173+0x7800], [R10.64] ;  /* 0x078000000aadefae */ /* 0x0003e2000b901d4c */
[----:B------:R-:W-:-:S03]  /*2580*/  @!P3 IMAD.WIDE.U32 R12, R12, 0xc0, R168 ;  /* 0x000000c00c0cb825 */ /* 0x000fc600078e00a8 */
[----:B------:R-:W-:Y:S01]  /*2590*/  @P5 STS.128 [R173+0x8000], RZ ;  /* 0x008000ffad005388 */ /* 0x000fe20000000c00 */
[----:B------:R-:W-:Y:S02]  /*25a0*/  @!P3 IMAD R6, R6, 0xc0, RZ ;  /* 0x000000c00606b824 */ /* 0x000fe400078e02ff */
[----:B------:R-:W-:Y:S01]  /*25b0*/  @!P4 IMAD.IADD R15, R15, 0x1, R7 ;  /* 0x000000010f0fc824 */ /* 0x000fe200078e0207 */
[----:B------:R-:W-:Y:S01]  /*25c0*/  @!PT LDS RZ, [RZ] ;  /* 0x00000000fffff984 */ /* 0x000fe20000000800 */
[----:B------:R-:W-:Y:S01]  /*25d0*/  @!PT LDS RZ, [RZ] ;  /* 0x00000000fffff984 */ /* 0x000fe20000000800 */
[----:B------:R-:W-:Y:S01]  /*25e0*/  @!PT LDS RZ, [RZ] ;  /* 0x00000000fffff984 */ /* 0x000fe20000000800 */
[----:B------:R1:W-:Y:S01]  /*25f0*/  @!P5 LDGSTS.E.BYPASS.LTC128B.128 [R173+0x8000], [R8.64] ;  /* 0x0800000008addfae */ /* 0x0003e2000b901d4c */
[----:B------:R-:W-:Y:S02]  /*2600*/  IMAD.IADD R166, R2, 0x1, R3 ;  /* 0x0000000102a67824 */ /* 0x000fe400078e0203 */
[----:B------:R-:W-:Y:S01]  /*2610*/  @!P3 IMAD.IADD R13, R13, 0x1, R6 ;  /* 0x000000010d0db824 */ /* 0x000fe200078e0206 */
[----:B------:R-:W-:Y:S01]  /*2620*/  @P4 STS.128 [R173+0x8800], RZ ;  /* 0x008800ffad004388 */ /* 0x000fe20000000c00 */
[----:B------:R-:W-:Y:S02]  /*2630*/  @!P2 IMAD.MOV.U32 R4, RZ, RZ, R16 ;  /* 0x000000ffff04a224 */ /* 0x000fe400078e0010 */
[----:B------:R-:W-:Y:S01]  /*2640*/  IMAD.SHL.U32 R165, R165, 0x2, RZ ;  /* 0x00000002a5a57824 */ /* 0x000fe200078e00ff */
[----:B------:R-:W-:Y:S01]  /*2650*/  @!PT LDS RZ, [RZ] ;  /* 0x00000000fffff984 */ /* 0x000fe20000000800 */
[----:B------:R-:W-:Y:S01]  /*2660*/  @!PT LDS RZ, [RZ] ;  /* 0x00000000fffff984 */ /* 0x000fe20000000800 */
[----:B------:R-:W-:Y:S01]  /*2670*/  @!PT LDS RZ, [RZ] ;  /* 0x00000000fffff984 */ /* 0x000fe20000000800 */
[----:B------:R2:W-:Y:S01]  /*2680*/  @!P4 LDGSTS.E.BYPASS.LTC128B.128 [R173+0x8800], [R14.64] ;  /* 0x088000000eadcfae */ /* 0x0005e2000b901d4c */
[----:B------:R-:W-:-:S03]  /*2690*/  IMAD.SHL.U32 R166, R166, 0x2, RZ ;  /* 0x00000002a6a67824 */ /* 0x000fc600078e00ff */
[----:B------:R-:W-:Y:S01]  /*26a0*/  @P3 STS.128 [R173+0x9000], RZ ;  /* 0x009000ffad003388 */ /* 0x000fe20000000c00 */
[----:B------:R-:W-:-:S03]  /*26b0*/  IADD3 R162, R165, 0x2040, RZ ;  /* 0x00002040a5a27810 */ /* 0x000fc60007ffe0ff */
        /* <DEDUP_REMOVED lines=14> */
[----:B----4-:R-:W4:Y:S01]  /*27a0*/  LDSM.16.M88.4 R24, [R165+0x2000] ;  /* 0x00200000a518783b */ /* 0x010f220000000200 */
[----:B------:R-:W-:-:S02]  /*27b0*/  SEL R0, R0, 0xfffffff0, !P3 ;  /* 0xfffffff000007807 */ /* 0x000fc40005800000 */
[----:B------:R-:W-:Y:S01]  /*27c0*/  LOP3.LUT P1, RZ, R69, 0x4, RZ, 0xc0, !PT ;  /* 0x0000000445ff7812 */ /* 0x000fe2000782c0ff */
[----:B------:R-:W3:Y:S01]  /*27d0*/  LDSM.16.M88.4 R16, [R165+0x2800] ;  /* 0x00280000a510783b */ /* 0x000ee20000000200 */
[----:B------:R-:W-:Y:S02]  /*27e0*/  IMAD R164, R3, 0x2, R166 ;  /* 0x0000000203a47824 */ /* 0x000fe400078e02a6 */
[----:B------:R-:W-:Y:S01]  /*27f0*/  IMAD R159, R0, 0x2, R165 ;  /* 0x00000002009f7824 */ /* 0x000fe200078e02a5 */
[----:B------:R-:W-:Y:S04]  /*2800*/  LDSM.16.M88.4 R84, [R165+0x3800] ;  /* 0x00380000a554783b */ /* 0x000fe80000000200 */
[----:B------:R-:W-:Y:S04]  /*2810*/  LDSM.16.M88.4 R72, [R164] ;  /* 0x00000000a448783b */ /* 0x000fe80000000200 */
[----:B------:R-:W-:Y:S04]  /*2820*/  LDSM.16.M88.4 R64, [R159+0x2000] ;  /* 0x002000009f40783b */ /* 0x000fe80000000200 */
[----:B-1----:R-:W1:Y:S04]  /*2830*/  LDSM.16.M88.4 R4, [R165+0x5800] ;  /* 0x00580000a504783b */ /* 0x002e680000000200 */
[----:B------:R-:W1:Y:S04]  /*2840*/  LDSM.16.M88.4 R32, [R159+0x2800] ;  /* 0x002800009f20783b */ /* 0x000e680000000200 */
[----:B------:R-:W2:Y:S04]  /*2850*/  LDSM.16.M88.4 R8, [R165+0x3000] ;  /* 0x00300000a508783b */ /* 0x000ea80000000200 */
[----:B------:R-:W2:Y:S04]  /*2860*/  LDSM.16.M88.4 R60, [R165+0x4000] ;  /* 0x00400000a53c783b */ /* 0x000ea80000000200 */
[----:B------:R-:W2:Y:S01]  /*2870*/  LDSM.16.M88.4 R52, [R165+0x4800] ;  /* 0x00480000a534783b */ /* 0x000ea20000000200 */
[C---:B----4-:R-:W-:Y:S03]  /*2880*/  HMMA.16816.F32.BF16 R28, R36.reuse, R24, RZ ;  /* 0x00000018241c723c */ /* 0x050fe600000418ff */
[----:B------:R-:W4:Y:S04]  /*2890*/  LDSM.16.M88.4 R44, [R165+0x5000] ;  /* 0x00500000a52c783b */ /* 0x000f280000000200 */
[----:B------:R-:W2:Y:S01]  /*28a0*/  LDSM.16.M88.4 R92, [R159+0x3800] ;  /* 0x003800009f5c783b */ /* 0x000ea20000000200 */
[C---:B------:R-:W-:Y:S03]  /*28b0*/  HMMA.16816.F32.BF16 R24, R36.reuse, R26, RZ ;  /* 0x0000001a2418723c */ /* 0x040fe600000418ff */
[----:B------:R-:W-:Y:S04]  /*28c0*/  LDSM.16.M88.4 R112, [R159+0x3000] ;  /* 0x003000009f70783b */ /* 0x000fe80000000200 */
[----:B------:R-:W-:Y:S01]  /*28d0*/  LDSM.16.M88.4 R108, [R159+0x4000] ;  /* 0x004000009f6c783b */ /* 0x000fe20000000200 */
[C---:B---3--:R-:W-:Y:S03]  /*28e0*/  HMMA.16816.F32.BF16 R20, R36.reuse, R16, RZ ;  /* 0x000000102414723c */ /* 0x048fe600000418ff */
[----:B------:R-:W-:Y:S04]  /*28f0*/  LDSM.16.M88.4 R104, [R159+0x4800] ;  /* 0x004800009f68783b */ /* 0x000fe80000000200 */
[----:B------:R-:W-:Y:S01]  /*2900*/  LDSM.16.M88.4 R100, [R159+0x5000] ;  /* 0x005000009f64783b */ /* 0x000fe20000000200 */
[C---:B-1----:R-:W-:Y:S03]  /*2910*/  HMMA.16816.F32.BF16 R40, R36.reuse, R4, RZ ;  /* 0x000000042428723c */ /* 0x042fe600000418ff */
[----:B------:R-:W-:Y:S04]  /*2920*/  LDSM.16.M88.4 R96, [R159+0x5800] ;  /* 0x005800009f60783b */ /* 0x000fe80000000200 */
[----:B------:R-:W0:Y:S01]  /*2930*/  LDGDEPBAR ;  /* 0x00000000000079af */ /* 0x000e220000000000 */
[----:B------:R-:W-:Y:S01]  /*2940*/  SEL R5, R68, 0xffffffe0, !P2 ;  /* 0xffffffe044057807 */ /* 0x000fe20005000000 */
[----:B------:R-:W-:Y:S01]  /*2950*/  HMMA.16816.F32.BF16 R16, R36, R18, RZ ;  /* 0x000000122410723c */ /* 0x000fe200000418ff */
[----:B------:R-:W-:-:S02]  /*2960*/  IADD3 R4, R165, 0x2000, RZ ;  /* 0x00002000a5047810 */ /* 0x000fc40007ffe0ff */
[----:B------:R-:W-:Y:S01]  /*2970*/  ISETP.GT.AND P2, PT, R120, 0x1, PT ;  /* 0x000000017800780c */ /* 0x000fe20003f44270 */
[----:B------:R-:W-:Y:S01]  /*2980*/  IMAD R163, R5, 0x2, R166 ;  /* 0x0000000205a37824 */ /* 0x000fe200078e02a6 */
[----:B------:R-:W-:Y:S01]  /*2990*/  @P1 IADD3 R162, R4, -0x40, RZ ;  /* 0xffffffc004a21810 */ /* 0x000fe20007ffe0ff */
[----:B------:R-:W-:Y:S02]  /*29a0*/  IMAD.IADD R4, R131, 0x1, R2 ;  /* 0x0000000183047824 */ /* 0x000fe400078e0202 */
[----:B------:R-:W-:Y:S01]  /*29b0*/  HMMA.16816.F32.BF16 R28, R72, R64, R28 ;  /* 0x00000040481c723c */ /* 0x000fe2000004181c */
[----:B------:R-:W-:Y:S01]  /*29c0*/  LDSM.16.M88.4 R76, [R163] ;  /* 0x00000000a34c783b */ /* 0x000fe20000000200 */
[----:B------:R-:W-:Y:S01]  /*29d0*/  IMAD R161, R3, 0x2, R163 ;  /* 0x0000000203a17824 */ /* 0x000fe200078e02a3 */
[----:B------:R-:W-:Y:S01]  /*29e0*/  IADD3 R155, R162, 0x800, RZ ;  /* 0x00000800a29b7810 */ /* 0x000fe20007ffe0ff */
[----:B------:R-:W-:Y:S01]  /*29f0*/  IMAD R148, R0, 0x2, R162 ;  /* 0x0000000200947824 */ /* 0x000fe200078e02a2 */
[----:B------:R-:W-:Y:S01]  /*2a00*/  LDSM.16.M88.4 R68, [R162] ;  /* 0x00000000a244783b */ /* 0x000fe20000000200 */
[----:B------:R-:W-:-:S02]  /*2a10*/  SHF.R.S32.HI R0, RZ, 0x1f, R135 ;  /* 0x0000001fff007819 */ /* 0x000fc40000011487 */
[----:B------:R-:W-:Y:S01]  /*2a20*/  HMMA.16816.F32.BF16 R24, R72, R66, R24 ;  /* 0x000000424818723c */ /* 0x000fe20000041818 */
[----:B------:R-:W1:Y:S01]  /*2a30*/  LDSM.16.M88.4 R64, [R162+0x800] ;  /* 0x00080000a240783b */ /* 0x000e620000000200 */
[----:B------:R-:W-:Y:S02]  /*2a40*/  LEA.HI R0, R0, R135, RZ, 0x2 ;  /* 0x0000008700007211 */ /* 0x000fe400078f10ff */
[C---:B------:R-:W-:Y:S01]  /*2a50*/  @!P2 LEA R180, P1, R128.reuse, c[0x0][0x168], 0x1 ;  /* 0x00005a0080b4aa11 */ /* 0x040fe200078208ff */
[----:B------:R-:W-:Y:S01]  /*2a60*/  LDSM.16.M88.4 R124, [R162+0x2000] ;  /* 0x00200000a27c783b */ /* 0x000fe20000000200 */
[----:B------:R-:W-:Y:S02]  /*2a70*/  SHF.R.S32.HI R172, RZ, 0x2, R0 ;  /* 0x00000002ffac7819 */ /* 0x000fe40000011400 */
[----:B------:R-:W-:Y:S01]  /*2a80*/  HMMA.16816.F32.BF16 R88, R36, R84, RZ ;  /* 0x000000542458723c */ /* 0x000fe200000418ff */
[----:B------:R-:W-:Y:S01]  /*2a90*/  LDSM.16.M88.4 R116, [R148] ;  /* 0x000000009474783b */ /* 0x000fe20000000200 */
[----:B------:R-:W-:-:S02]  /*2aa0*/  @!P2 LEA.HI.X R181, R128, c[0x0][0x16c], R123, 0x1, P1 ;  /* 0x00005b0080b5aa11 */ /* 0x000fc400008f0c7b */
[C---:B------:R-:W-:Y:S02]  /*2ab0*/  IADD3 R154, R162.reuse, 0x1000, RZ ;  /* 0x00001000a29a7810 */ /* 0x040fe40007ffe0ff */
[C---:B------:R-:W-:Y:S02]  /*2ac0*/  IADD3 R153, R162.reuse, 0x1800, RZ ;  /* 0x00001800a2997810 */ /* 0x040fe40007ffe0ff */
[----:B------:R-:W-:Y:S01]  /*2ad0*/  HMMA.16816.F32.BF16 R84, R36, R86, RZ ;  /* 0x000000562454723c */ /* 0x000fe200000418ff */
[C---:B------:R-:W-:Y:S02]  /*2ae0*/  IADD3 R152, R162.reuse, 0x2000, RZ ;  /* 0x00002000a2987810 */ /* 0x040fe40007ffe0ff */
[C---:B------:R-:W-:Y:S02]  /*2af0*/  IADD3 R151, R162.reuse, 0x2800, RZ ;  /* 0x00002800a2977810 */ /* 0x040fe40007ffe0ff */
[C---:B------:R-:W-:Y:S02]  /*2b00*/  IADD3 R150, R162.reuse, 0x3000, RZ ;  /* 0x00003000a2967810 */ /* 0x040fe40007ffe0ff */
[----:B------:R-:W-:Y:S01]  /*2b10*/  IADD3 R149, R162, 0x3800, RZ ;  /* 0x00003800a2957810 */ /* 0x000fe20007ffe0ff */
[C---:B------:R-:W-:Y:S08]  /*2b20*/  HMMA.16816.F32.BF16 R20, R72.reuse, R32, R20 ;  /* 0x000000204814723c */ /* 0x040ff00000041814 */
[----:B------:R-:W-:Y:S01]  /*2b30*/  HMMA.16816.F32.BF16 R16, R72, R34, R16 ;  /* 0x000000224810723c */ /* 0x000fe20000041810 */
[----:B------:R-:W3:Y:S07]  /*2b40*/  LDSM.16.M88.4 R32, [R162+0x1000] ;  /* 0x00100000a220783b */ /* 0x000eee0000000200 */
[C---:B--2---:R-:W-:Y:S08]  /*2b50*/  HMMA.16816.F32.BF16 R12, R36.reuse, R8, RZ ;  /* 0x00000008240c723c */ /* 0x044ff000000418ff */
[C---:B------:R-:W-:Y:S08]  /*2b60*/  HMMA.16816.F32.BF16 R80, R36.reuse, R60, RZ ;  /* 0x0000003c2450723c */ /* 0x040ff000000418ff */
[C---:B------:R-:W-:Y:S08]  /*2b70*/  HMMA.16816.F32.BF16 R56, R36.reuse, R52, RZ ;  /* 0x000000342438723c */ /* 0x040ff000000418ff */
[C---:B----4-:R-:W-:Y:S08]  /*2b80*/  HMMA.16816.F32.BF16 R48, R36.reuse, R44, RZ ;  /* 0x0000002c2430723c */ /* 0x050ff000000418ff */
[C---:B------:R-:W-:Y:S08]  /*2b90*/  HMMA.16816.F32.BF16 R8, R36.reuse, R10, RZ ;  /* 0x0000000a2408723c */ /* 0x040ff000000418ff */
[C---:B------:R-:W-:Y:S08]  /*2ba0*/  HMMA.16816.F32.BF16 R60, R36.reuse, R62, RZ ;  /* 0x0000003e243c723c */ /* 0x040ff000000418ff */
[C---:B------:R-:W-:Y:S08]  /*2bb0*/  HMMA.16816.F32.BF16 R52, R36.reuse, R54, RZ ;  /* 0x000000362434723c */ /* 0x040ff000000418ff */
[C---:B------:R-:W-:Y:S08]  /*2bc0*/  HMMA.16816.F32.BF16 R44, R36.reuse, R46, RZ ;  /* 0x0000002e242c723c */ /* 0x040ff000000418ff */
[----:B------:R-:W-:Y:S07]  /*2bd0*/  HMMA.16816.F32.BF16 R36, R36, R6, RZ ;  /* 0x000000062424723c */ /* 0x000fee00000418ff */
[----:B------:R-:W-:Y:S01]  /*2be0*/  IMAD R7, R134, 0x10, R136 ;  /* 0x0000001086077824 */ /* 0x000fe200078e0288 */
[----:B------:R-:W-:Y:S04]  /*2bf0*/  HMMA.16816.F32.BF16 R88, R72, R92, R88 ;  /* 0x0000005c4858723c */ /* 0x000fe80000041858 */
[----:B------:R-:W-:-:S04]  /*2c00*/  IADD3 R7, R7, 0x1, R172 ;  /* 0x0000000107077810 */ /* 0x000fc80007ffe0ac */
[----:B------:R-:W-:Y:S01]  /*2c10*/  HMMA.16816.F32.BF16 R84, R72, R94, R84 ;  /* 0x0000005e4854723c */ /* 0x000fe20000041854 */
[----:B------:R-:W2:Y:S01]  /*2c20*/  LDSM.16.M88.4 R92, [R162+0x1800] ;  /* 0x00180000a25c783b */ /* 0x000ea20000000200 */
[----:B------:R-:W-:-:S04]  /*2c30*/  IADD3 R133, R130, R7, -R133 ;  /* 0x0000000782857210 */ /* 0x000fc80007ffe885 */
[----:B------:R-:W-:Y:S02]  /*2c40*/  IADD3 R133, R133, c[0x0][0x2e8], RZ ;  /* 0x0000ba0085857a10 */ /* 0x000fe40007ffe0ff */
[----:B-1----:R-:W-:Y:S02]  /*2c50*/  HMMA.16816.F32.BF16 R20, R76, R64, R20 ;  /* 0x000000404c14723c */ /* 0x002fe40000041814 */
[----:B------:R-:W-:-:S06]  /*2c60*/  IADD3 R7, R133, 0x8, RZ ;  /* 0x0000000885077810 */ /* 0x000fcc0007ffe0ff */
[----:B------:R-:W-:Y:S01]  /*2c70*/  HMMA.16816.F32.BF16 R16, R76, R66, R16 ;  /* 0x000000424c10723c */ /* 0x000fe20000041810 */
[----:B------:R-:W1:Y:S07]  /*2c80*/  LDSM.16.M88.4 R64, [R162+0x3800] ;  /* 0x00380000a240783b */ /* 0x000e6e0000000200 */
        /* <DEDUP_REMOVED lines=13> */
[----:B------:R-:W-:Y:S01]  /*2d60*/  HMMA.16816.F32.BF16 R36, R72, R98, R36 ;  /* 0x000000624824723c */ /* 0x000fe20000041824 */
[----:B------:R-:W4:Y:S04]  /*2d70*/  LDSM.16.M88.4 R72, [R162+0x2800] ;  /* 0x00280000a248783b */ /* 0x000f280000000200 */
[----:B------:R-:W-:Y:S03]  /*2d80*/  LDSM.16.M88.4 R96, [R148+0x2800] ;  /* 0x002800009460783b */ /* 0x000fe60000000200 */
[C---:B------:R-:W-:Y:S08]  /*2d90*/  HMMA.16816.F32.BF16 R28, R76.reuse, R68, R28 ;  /* 0x000000444c1c723c */ /* 0x040ff0000004181c */
[C---:B------:R-:W-:Y:S01]  /*2da0*/  HMMA.16816.F32.BF16 R24, R76.reuse, R70, R24 ;  /* 0x000000464c18723c */ /* 0x040fe20000041818 */
[----:B------:R-:W4:Y:S07]  /*2db0*/  LDSM.16.M88.4 R68, [R162+0x3000] ;  /* 0x00300000a244783b */ /* 0x000f2e0000000200 */
[C---:B---3--:R-:W-:Y:S08]  /*2dc0*/  HMMA.16816.F32.BF16 R12, R76.reuse, R32, R12 ;  /* 0x000000204c0c723c */ /* 0x048ff0000004180c */
[C---:B------:R-:W-:Y:S01]  /*2dd0*/  HMMA.16816.F32.BF16 R8, R76.reuse, R34, R8 ;  /* 0x000000224c08723c */ /* 0x040fe20000041808 */
[----:B------:R-:W3:Y:S07]  /*2de0*/  LDSM.16.M88.4 R32, [R161] ;  /* 0x00000000a120783b */ /* 0x000eee0000000200 */
[C---:B--2---:R-:W-:Y:S08]  /*2df0*/  HMMA.16816.F32.BF16 R88, R76.reuse, R92, R88 ;  /* 0x0000005c4c58723c */ /* 0x044ff00000041858 */
[C---:B------:R-:W-:Y:S01]  /*2e00*/  HMMA.16816.F32.BF16 R84, R76.reuse, R94, R84 ;  /* 0x0000005e4c54723c */ /* 0x040fe20000041854 */
[----:B------:R-:W2:Y:S07]  /*2e10*/  LDSM.16.M88.4 R92, [R148+0x3000] ;  /* 0x00300000945c783b */ /* 0x000eae0000000200 */
[C---:B-1----:R-:W-:Y:S08]  /*2e20*/  HMMA.16816.F32.BF16 R40, R76.reuse, R64, R40 ;  /* 0x000000404c28723c */ /* 0x042ff00000041828 */
[----:B------:R-:W-:Y:S01]  /*2e30*/  HMMA.16816.F32.BF16 R36, R76, R66, R36 ;  /* 0x000000424c24723c */ /* 0x000fe20000041824 */
[----:B------:R-:W1:Y:S01]  /*2e40*/  LDSM.16.M88.4 R64, [R148+0x3800] ;  /* 0x003800009440783b */ /* 0x000e620000000200 */
[----:B------:R-:W-:-:S06]  /*2e50*/  DEPBAR.LE SB0, 0x0 ;  /* 0x000080000000791a */ /* 0x000fcc0000000000 */
[C---:B------:R-:W-:Y:S07]  /*2e60*/  HMMA.16816.F32.BF16 R80, R76.reuse, R124, R80 ;  /* 0x0000007c4c50723c */ /* 0x040fee0000041850 */
[-C--:B------:R-:W-:Y:S01]  /*2e70*/  IMNMX R125, R133, R130.reuse, PT ;  /* 0x00000082857d7217 */ /* 0x080fe20003800200 */
[----:B------:R-:W-:Y:S01]  /*2e80*/  HMMA.16816.F32.BF16 R60, R76, R126, R60 ;  /* 0x0000007e4c3c723c */ /* 0x000fe2000004183c */
[----:B------:R-:W-:-:S06]  /*2e90*/  IMNMX R124, R7, R130, PT ;  /* 0x00000082077c7217 */ /* 0x000fcc0003800200 */
[----:B------:R-:W-:Y:S01]  /*2ea0*/  IMAD.SHL.U32 R126, R132, 0x2, RZ ;  /* 0x00000002847e7824 */ /* 0x000fe200078e00ff */
[----:B----4-:R-:W-:Y:S04]  /*2eb0*/  HMMA.16816.F32.BF16 R56, R76, R72, R56 ;  /* 0x000000484c38723c */ /* 0x010fe80000041838 */
[----:B------:R-:W-:-:S04]  /*2ec0*/  LOP3.LUT R126, R126, 0x6, RZ, 0xc0, !PT ;  /* 0x000000067e7e7812 */ /* 0x000fc800078ec0ff */
[C---:B------:R-:W-:Y:S08]  /*2ed0*/  HMMA.16816.F32.BF16 R52, R76.reuse, R74, R52 ;  /* 0x0000004a4c34723c */ /* 0x040ff00000041834 */
[C---:B------:R-:W-:Y:S08]  /*2ee0*/  HMMA.16816.F32.BF16 R48, R76.reuse, R68, R48 ;  /* 0x000000444c30723c */ /* 0x040ff00000041830 */
[----:B------:R-:W-:Y:S08]  /*2ef0*/  HMMA.16816.F32.BF16 R44, R76, R70, R44 ;  /* 0x000000464c2c723c */ /* 0x000ff0000004182c */
        /* <DEDUP_REMOVED lines=14> */
[C---:B-1----:R-:W-:Y:S08]  /*2fe0*/  HMMA.16816.F32.BF16 R40, R32.reuse, R64, R40 ;  /* 0x000000402028723c */ /* 0x042ff00000041828 */
        /* <DEDUP_REMOVED lines=62> */
.L_x_6281:
[----:B------:R-:W-:-:S04]  /*33d0*/  LEA R0, -R121, RZ, 0x7 ;  /* 0x000000ff79007211 */ /* 0x000fc800078e39ff */
[----:B------:R-:W-:Y:S02]  /*33e0*/  SHF.R.S32.HI R2, RZ, 0x1f, R0 ;  /* 0x0000001fff027819 */ /* 0x000fe40000011400 */
.L_x_6282:
[----:B------:R-:W-:Y:S01]  /*33f0*/  IADD3 R128, P1, R0, R128, RZ ;  /* 0x0000008000807210 */ /* 0x000fe20007f3e0ff */
[----:B------:R-:W-:Y:S02]  /*3400*/  IMAD.MOV.U32 R0, RZ, RZ, 0x5 ;  /* 0x00000005ff007424 */ /* 0x000fe400078e00ff */
[C---:B------:R-:W-:Y:S01]  /*3410*/  IMAD.SHL.U32 R7, R121.reuse, 0x20, RZ ;  /* 0x0000002079077824 */ /* 0x040fe200078e00ff */
[----:B------:R-:W-:Y:S01]  /*3420*/  LEA R180, P2, R128, c[0x0][0x168], 0x1 ;  /* 0x00005a0080b47a11 */ /* 0x000fe200078408ff */
[----:B------:R-:W-:Y:S01]  /*3430*/  IMAD.X R123, R2, 0x1, R123, P1 ;  /* 0x00000001027b7824 */ /* 0x000fe200008e067b */
[----:B------:R-:W-:Y:S02]  /*3440*/  SHF.L.U64.HI R0, R121, R0, c[0x0][0x19c] ;  /* 0x0000670079007619 */ /* 0x000fe40000010200 */
[----:B------:R-:W-:Y:S02]  /*3450*/  IADD3 R68, P1, R7, R180, RZ ;  /* 0x000000b407447210 */ /* 0x000fe40007f3e0ff */
        /* <DEDUP_REMOVED lines=18> */
[----:B------:R-:W-:Y:S01]  /*3580*/  IADD3 R70, P1, R6, R7, RZ ;  /* 0x0000000706467210 */ /* 0x000fe20007f3e0ff */
[----:B------:R1:W-:Y:S02]  /*3590*/  LDGSTS.E.BYPASS.LTC128B.128 [R173+0x4000], [R34.64] ;  /* 0x0400000022ad7fae */ /* 0x0003e4000b901d4c */
[----:B------:R-:W-:-:S02]  /*35a0*/  IMAD.X R7, R33, 0x1, R0, P2 ;  /* 0x0000000121077824 */ /* 0x000fc400010e0600 */
[----:B------:R1:W-:Y:S02]  /*35b0*/  LDGSTS.E.BYPASS.LTC128B.128 [R173+0x4800], [R32.64] ;  /* 0x0480000020ad7fae */ /* 0x0003e4000b901d4c */
[----:B------:R-:W-:Y:S02]  /*35c0*/  IMAD.X R71, R7, 0x1, R0, P1 ;  /* 0x0000000107477824 */ /* 0x000fe400008e0600 */
[----:B------:R1:W-:Y:S04]  /*35d0*/  LDGSTS.E.BYPASS.LTC128B.128 [R173+0x5000], [R6.64] ;  /* 0x0500000006ad7fae */ /* 0x0003e8000b901d4c */
[----:B------:R1:W-:Y:S04]  /*35e0*/  LDGSTS.E.BYPASS.LTC128B.128 [R173+0x5800], [R70.64] ;  /* 0x0580000046ad7fae */ /* 0x0003e8000b901d4c */
[----:B------:R-:W0:Y:S02]  /*35f0*/  LDGDEPBAR ;  /* 0x00000000000079af */ /* 0x000e240000000000 */
.L_x_6280:
[----:B------:R-:W-:Y:S02]  /*3600*/  IMAD.IADD R2, R129, 0x1, R126 ;  /* 0x0000000181027824 */ /* 0x000fe400078e027e */
[----:B------:R-:W-:-:S03]  /*3610*/  IMAD.SHL.U32 R160, R4, 0x2, RZ ;  /* 0x0000000204a07824 */ /* 0x000fc600078e00ff */
[C---:B------:R-:W-:Y:S01]  /*3620*/  IADD3 R0, R2.reuse, 0x1, RZ ;  /* 0x0000000102007810 */ /* 0x040fe20007ffe0ff */
[--C-:B------:R-:W-:Y:S01]  /*3630*/  IMAD R158, R3, 0x2, R160.reuse ;  /* 0x00000002039e7824 */ /* 0x100fe200078e02a0 */
[----:B-1----:R-:W-:Y:S01]  /*3640*/  IADD3 R6, R2, 0x8, RZ ;  /* 0x0000000802067810 */ /* 0x002fe20007ffe0ff */
[----:B------:R-:W-:Y:S01]  /*3650*/  IMAD R157, R5, 0x2, R160 ;  /* 0x00000002059d7824 */ /* 0x000fe200078e02a0 */
[CC--:B------:R-:W-:Y:S01]  /*3660*/  ISETP.GE.AND P2, PT, R0.reuse, R125.reuse, PT ;  /* 0x0000007d0000720c */ /* 0x0c0fe20003f46270 */
[----:B------:R-:W-:Y:S01]  /*3670*/  LDSM.16.MT88.4 R92, [R160+0x6000] ;  /* 0x00600000a05c783b */ /* 0x000fe20000004200 */
[----:B------:R-:W-:Y:S01]  /*3680*/  ISETP.GE.AND P6, PT, R0, R124, PT ;  /* 0x0000007c0000720c */ /* 0x000fe20003fc6270 */
[----:B------:R-:W-:Y:S01]  /*3690*/  IMAD R156, R3, 0x2, R157 ;  /* 0x00000002039c7824 */ /* 0x000fe200078e029d */
[----:B------:R-:W-:Y:S01]  /*36a0*/  IADD3 R0, R2, 0x9, RZ ;  /* 0x0000000902007810 */ /* 0x000fe20007ffe0ff */
[----:B------:R-:W-:Y:S01]  /*36b0*/  LDSM.16.MT88.4 R72, [R158+0x6000] ;  /* 0x006000009e48783b */ /* 0x000fe20000004200 */
[----:B------:R-:W-:-:S02]  /*36c0*/  ISETP.GE.AND P4, PT, R6, R125, PT ;  /* 0x0000007d0600720c */ /* 0x000fc40003f86270 */
[-C--:B------:R-:W-:Y:S01]  /*36d0*/  ISETP.GE.AND P1, PT, R6, R124.reuse, PT ;  /* 0x0000007c0600720c */ /* 0x080fe20003f26270 */
[----:B------:R-:W-:Y:S01]  /*36e0*/  LDSM.16.MT88.4 R76, [R157+0x6000] ;  /* 0x006000009d4c783b */ /* 0x000fe20000004200 */
[----:B------:R-:W-:Y:S02]  /*36f0*/  IADD3 R6, R2, 0x10, RZ ;  /* 0x0000001002067810 */ /* 0x000fe40007ffe0ff */
        /* <DEDUP_REMOVED lines=11> */
[-C--:B------:R-:W-:Y:S02]  /*37b0*/  ISETP.GE.AND P3, PT, R7, R124.reuse, PT ;  /* 0x0000007c0700720c */ /* 0x080fe40003f66270 */
        /* <DEDUP_REMOVED lines=8> */
[----:B------:R-:W-:Y:S02]  /*3840*/  ISETP.GE.AND P5, PT, R6, R124, PT ;  /* 0x0000007c0600720c */ /* 0x000fe40003fa6270 */
[----:B------:R-:W-:-:S02]  /*3850*/  FSEL R133, R18, -INF , !P2 ;  /* 0xff80000012857808 */ /* 0x000fc40005000000 */
[----:B------:R-:W-:Y:S02]  /*3860*/  FSEL R69, R22, -INF , !P4 ;  /* 0xff80000016457808 */ /* 0x000fe40006000000 */
[----:B------:R-:W-:Y:S02]  /*3870*/  FSEL R26, R21, -INF , !P1 ;  /* 0xff800000151a7808 */ /* 0x000fe40004800000 */
[-C--:B------:R-:W-:Y:S02]  /*3880*/  ISETP.GE.AND P3, PT, R6, R125.reuse, PT ;  /* 0x0000007d0600720c */ /* 0x080fe40003f66270 */
[----:B------:R-:W-:Y:S02]  /*3890*/  IADD3 R18, R2, 0x29, RZ ;  /* 0x0000002902127810 */ /* 0x000fe40007ffe0ff */
        /* <DEDUP_REMOVED lines=9> */
[----:B------:R-:W-:Y:S02]  /*3930*/  IADD3 R12, R2, 0x31, RZ ;  /* 0x00000031020c7810 */ /* 0x000fe40007ffe0ff */
        /* <DEDUP_REMOVED lines=9> */
[----:B------:R-:W-:-:S02]  /*39d0*/  FSEL R130, R8, -INF , !P1 ;  /* 0xff80000008827808 */ /* 0x000fc40004800000 */
[----:B------:R-:W-:Y:S02]  /*39e0*/  FSEL R105, R10, -INF , !P3 ;  /* 0xff8000000a697808 */ /* 0x000fe40005800000 */
[-C--:B------:R-:W-:Y:S02]  /*39f0*/  ISETP.GE.AND P2, PT, R18, R124.reuse, PT ;  /* 0x0000007c1200720c */ /* 0x080fe40003f46270 */
[CC--:B------:R-:W-:Y:S02]  /*3a00*/  ISETP.GE.AND P4, PT, R17.reuse, R125.reuse, PT ;  /* 0x0000007d1100720c */ /* 0x0c0fe40003f86270 */
[----:B------:R-:W-:Y:S02]  /*3a10*/  ISETP.GE.AND P1, PT, R17, R124, PT ;  /* 0x0000007c1100720c */ /* 0x000fe40003f26270 */
[----:B------:R-:W-:Y:S02]  /*3a20*/  ISETP.GE.AND P3, PT, R12, R125, PT ;  /* 0x0000007d0c00720c */ /* 0x000fe40003f66270 */
[----:B------:R-:W-:-:S02]  /*3a30*/  IADD3 R8, R2, 0x38, RZ ;  /* 0x0000003802087810 */ /* 0x000fc40007ffe0ff */
[C---:B------:R-:W-:Y:S02]  /*3a40*/  IADD3 R9, R2.reuse, 0x39, RZ ;  /* 0x0000003902097810 */ /* 0x040fe40007ffe0ff */
[----:B------:R-:W-:Y:S02]  /*3a50*/  FSEL R107, R91, -INF , !P5 ;  /* 0xff8000005b6b7808 */ /* 0x000fe40006800000 */
        /* <DEDUP_REMOVED lines=13> */
[----:B------:R-:W-:Y:S02]  /*3b30*/  IADD3 R8, R2, 0x41, RZ ;  /* 0x0000004102087810 */ /* 0x000fe40007ffe0ff */
[C---:B------:R-:W-:Y:S02]  /*3b40*/  ISETP.GE.AND P2, PT, R9.reuse, R125, PT ;  /* 0x0000007d0900720c */ /* 0x040fe40003f46270 */
[----:B------:R-:W-:-:S02]  /*3b50*/  ISETP.GE.AND P4, PT, R9, R124, PT ;  /* 0x0000007c0900720c */ /* 0x000fc40003f86270 */
[----:B------:R-:W-:Y:S02]  /*3b60*/  FMNMX.FTZ R9, R28, R32, !PT ;  /* 0x000000201c097209 */ /* 0x000fe40007810000 */
[----:B------:R-:W-:Y:S02]  /*3b70*/  FSEL R106, R85, -INF , !P1 ;  /* 0xff800000556a7808 */ /* 0x000fe40004800000 */
[C---:B------:R-:W-:Y:S02]  /*3b80*/  ISETP.GE.AND P5, PT, R8.reuse, R124, PT ;  /* 0x0000007c0800720c */ /* 0x040fe40003fa6270 */
[----:B------:R-:W-:Y:S02]  /*3b90*/  ISETP.GE.AND P1, PT, R8, R125, PT ;  /* 0x0000007d0800720c */ /* 0x000fe40003f26270 */
[----:B------:R-:W-:Y:S02]  /*3ba0*/  FMNMX.FTZ R9, R0, R9, !PT ;  /* 0x0000000900097209 */ /* 0x000fe40007810000 */
[----:B------:R-:W-:-:S02]  /*3bb0*/  IADD3 R10, R2, 0x48, RZ ;  /* 0x00000048020a7810 */ /* 0x000fc40007ffe0ff */
[----:B------:R-:W-:Y:S02]  /*3bc0*/  IADD3 R8, R2, 0x49, RZ ;  /* 0x0000004902087810 */ /* 0x000fe40007ffe0ff */
[----:B------:R-:W-:Y:S02]  /*3bd0*/  FSEL R115, R83, -INF , !P5 ;  /* 0xff80000053737808 */ /* 0x000fe40006800000 */
[----:B------:R-:W-:Y:S02]  /*3be0*/  FSEL R117, R87, -INF , !P3 ;  /* 0xff80000057757808 */ /* 0x000fe40005800000 */
[----:B------:R-:W-:Y:S02]  /*3bf0*/  FSEL R119, R82, -INF , !P4 ;  /* 0xff80000052777808 */ /* 0x000fe40006000000 */
[----:B------:R-:W-:Y:S02]  /*3c00*/  FMNMX.FTZ R9, R24, R9, !PT ;  /* 0x0000000918097209 */ /* 0x000fe40007810000 */
[----:B------:R-:W-:-:S02]  /*3c10*/  FSEL R110, R81, -INF , !P1 ;  /* 0xff800000516e7808 */ /* 0x000fc40004800000 */
[-C--:B------:R-:W-:Y:S02]  /*3c20*/  ISETP.GE.AND P5, PT, R2, R124.reuse, PT ;  /* 0x0000007c0200720c */ /* 0x080fe40003fa6270 */
[-C--:B------:R-:W-:Y:S02]  /*3c30*/  ISETP.GE.AND P3, PT, R10, R125.reuse, PT ;  /* 0x0000007d0a00720c */ /* 0x080fe40003f66270 */
[C---:B------:R-:W-:Y:S02]  /*3c40*/  ISETP.GE.AND P4, PT, R8.reuse, R125, PT ;  /* 0x0000007d0800720c */ /* 0x040fe40003f86270 */
[----:B------:R-:W-:Y:S02]  /*3c50*/  ISETP.GE.AND P1, PT, R8, R124, PT ;  /* 0x0000007c0800720c */ /* 0x000fe40003f26270 */
[----:B------:R-:W-:Y:S02]  /*3c60*/  IADD3 R8, R2, 0x50, RZ ;  /* 0x0000005002087810 */ /* 0x000fe40007ffe0ff */
[----:B------:R-:W-:-:S02]  /*3c70*/  FMNMX.FTZ R9, R34, R9, !PT ;  /* 0x0000000922097209 */ /* 0x000fc40007810000 */
[----:B------:R-:W-:Y:S02]  /*3c80*/  FSEL R31, R31, -INF , !P6 ;  /* 0xff8000001f1f7808 */ /* 0x000fe40007000000 */
[----:B------:R-:W-:Y:S02]  /*3c90*/  FSEL R30, R30, -INF , !P5 ;  /* 0xff8000001e1e7808 */ /* 0x000fe40006800000 */
[----:B------:R-:W-:Y:S02]  /*3ca0*/  FSEL R108, R80, -INF , !P2 ;  /* 0xff800000506c7808 */ /* 0x000fe40005000000 */
[----:B------:R-:W-:Y:S02]  /*3cb0*/  FSEL R112, R60, -INF , !P3 ;  /* 0xff8000003c707808 */ /* 0x000fe40005800000 */
[----:B------:R-:W-:Y:S02]  /*3cc0*/  ISETP.GE.AND P2, PT, R10, R124, PT ;  /* 0x0000007c0a00720c */ /* 0x000fe40003f46270 */
[----:B------:R-:W-:-:S02]  /*3cd0*/  ISETP.GE.AND P6, PT, R8, R125, PT ;  /* 0x0000007d0800720c */ /* 0x000fc40003fc6270 */
[----:B------:R-:W-:Y:S02]  /*3ce0*/  ISETP.GE.AND P3, PT, R8, R124, PT ;  /* 0x0000007c0800720c */ /* 0x000fe40003f66270 */
[----:B------:R-:W-:Y:S02]  /*3cf0*/  IADD3 R8, R2, 0x51, RZ ;  /* 0x0000005102087810 */ /* 0x000fe40007ffe0ff */
[----:B------:R-:W-:Y:S02]  /*3d00*/  FMNMX.FTZ R9, R26, R9, !PT ;  /* 0x000000091a097209 */ /* 0x000fe40007810000 */
[----:B------:R-:W-:Y:S02]  /*3d10*/  FMNMX.FTZ R12, R30, R31, !PT ;  /* 0x0000001f1e0c7209 */ /* 0x000fe40007810000 */
        /* <DEDUP_REMOVED lines=32> */
[----:B------:R-:W-:Y:S02]  /*3f20*/  FSEL R114, R61, -INF , !P4 ;  /* 0xff8000003d727808 */ /* 0x000fe40006000000 */
[----:B------:R-:W-:Y:S02]  /*3f30*/  FMNMX.FTZ R13, R112, R13, !PT ;  /* 0x0000000d700d7209 */ /* 0x000fe40007810000 */
[----:B------:R-:W-:Y:S02]  /*3f40*/  FMNMX.FTZ R14, R109, R14, !PT ;  /* 0x0000000e6d0e7209 */ /* 0x000fe40007810000 */
[----:B------:R-:W-:Y:S02]  /*3f50*/  IADD3 R10, R2, 0x58, RZ ;  /* 0x00000058020a7810 */ /* 0x000fe40007ffe0ff */
[----:B------:R-:W-:Y:S02]  /*3f60*/  FMNMX.FTZ R13, R114, R13, !PT ;  /* 0x0000000d720d7209 */ /* 0x000fe40007810000 */
[----:B------:R-:W-:-:S02]  /*3f70*/  FMNMX.FTZ R14, R117, R14, !PT ;  /* 0x0000000e750e7209 */ /* 0x000fc40007810000 */
[----:B------:R-:W-:Y:S02]  /*3f80*/  ISETP.GE.AND P4, PT, R10, R125, PT ;  /* 0x0000007d0a00720c */ /* 0x000fe40003f86270 */
        /* <DEDUP_REMOVED lines=9> */
[----:B------:R-:W-:Y:S02]  /*4020*/  ISETP.GE.AND P5, PT, R10, R125, PT ;  /* 0x0000007d0a00720c */ /* 0x000fe40003fa6270 */
[----:B------:R-:W-:-:S02]  /*4030*/  IADD3 R8, R2, 0x61, RZ ;  /* 0x0000006102087810 */ /* 0x000fc40007ffe0ff */
[----:B------:R-:W-:Y:S02]  /*4040*/  FSEL R104, R53, -INF , !P6 ;  /* 0xff80000035687808 */ /* 0x000fe40007000000 */
[----:B------:R-:W-:Y:S02]  /*4050*/  FMNMX.FTZ R13, R100, R13, !PT ;  /* 0x0000000d640d7209 */ /* 0x000fe40007810000 */
[----:B------:R-:W-:Y:S02]  /*4060*/  FMNMX.FTZ R14, R113, R14, !PT ;  /* 0x0000000e710e7209 */ /* 0x000fe40007810000 */
[----:B------:R-:W-:Y:S02]  /*4070*/  ISETP.GE.AND P4, PT, R8, R125, PT ;  /* 0x0000007d0800720c */ /* 0x000fe40003f86270 */
[----:B------:R-:W-:Y:S02]  /*4080*/  IADD3 R12, R2, 0x68, RZ ;  /* 0x00000068020c7810 */ /* 0x000fe40007ffe0ff */
[----:B------:R-:W-:-:S02]  /*4090*/  FSEL R52, R48, -INF , !P5 ;  /* 0xff80000030347808 */ /* 0x000fc40006800000 */
[----:B------:R-:W-:Y:S02]  /*40a0*/  FMNMX.FTZ R13, R104, R13, !PT ;  /* 0x0000000d680d7209 */ /* 0x000fe40007810000 */
[----:B------:R-:W-:Y:S02]  /*40b0*/  FMNMX.FTZ R14, R111, R14, !PT ;  /* 0x0000000e6f0e7209 */ /* 0x000fe40007810000 */
[----:B------:R-:W-:Y:S02]  /*40c0*/  FSEL R21, R54, -INF , !P1 ;  /* 0xff80000036157808 */ /* 0x000fe40004800000 */
[----:B------:R-:W-:Y:S02]  /*40d0*/  FSEL R67, R55, -INF , !P3 ;  /* 0xff80000037437808 */ /* 0x000fe40005800000 */
[----:B------:R-:W-:Y:S02]  /*40e0*/  FSEL R23, R59, -INF , !P2 ;  /* 0xff8000003b177808 */ /* 0x000fe40005000000 */
        /* <DEDUP_REMOVED lines=16> */
[----:B------:R-:W-:Y:S02]  /*41f0*/  ISETP.GE.AND P1, PT, R8, R124, PT ;  /* 0x0000007c0800720c */ /* 0x000fe40003f26270 */
[----:B------:R-:W-:Y:S02]  /*4200*/  IADD3 R8, R2, 0x78, RZ ;  /* 0x0000007802087810 */ /* 0x000fe40007ffe0ff */
[----:B------:R-:W-:-:S02]  /*4210*/  ISETP.GE.AND P4, PT, R9, R125, PT ;  /* 0x0000007d0900720c */ /* 0x000fc40003f86270 */
[----:B------:R-:W-:Y:S02]  /*4220*/  FSEL R40, R40, -INF , !P3 ;  /* 0xff80000028287808 */ /* 0x000fe40005800000 */
[----:B------:R-:W-:Y:S02]  /*4230*/  FMNMX.FTZ R13, R48, R13, !PT ;  /* 0x0000000d300d7209 */ /* 0x000fe40007810000 */
        /* <DEDUP_REMOVED lines=51> */
[--C-:B------:R-:W-:Y:S01]  /*4570*/  FFMA.FTZ R26, R6, c[0x0][0x23c], -R43.reuse ;  /* 0x00008f00061a7a23 */ /* 0x100fe2000001082b */
[----:B------:R-:W-:Y:S01]  /*4580*/  LDSM.16.MT88.4 R8, [R157+0x6800] ;  /* 0x006800009d08783b */ /* 0x000fe20000004200 */
[--C-:B------:R-:W-:Y:S01]  /*4590*/  FFMA.FTZ R35, R34, c[0x0][0x23c], -R43.reuse ;  /* 0x00008f0022237a23 */ /* 0x100fe2000001082b */
[C---:B------:R-:W-:Y:S01]  /*45a0*/  FSETP.NEU.FTZ.AND P1, PT, R0.reuse, -INF , PT ;  /* 0xff8000000000780b */ /* 0x040fe20003f3d000 */
[----:B------:R-:W-:Y:S01]  /*45b0*/  FMUL.FTZ R24, R0, c[0x0][0x23c] ;  /* 0x00008f0000187a20 */ /* 0x000fe20000410000 */
[----:B------:R-:W-:Y:S01]  /*45c0*/  MUFU.EX2 R55, R55 ;  /* 0x0000003700377308 */ /* 0x000fe20000000800 */
[----:B------:R-:W-:-:S02]  /*45d0*/  FFMA.FTZ R60, R118, c[0x0][0x23c], -R43 ;  /* 0x00008f00763c7a23 */ /* 0x000fc4000001082b */
[--C-:B------:R-:W-:Y:S01]  /*45e0*/  FFMA.FTZ R59, R130, c[0x0][0x23c], -R43.reuse ;  /* 0x00008f00823b7a23 */ /* 0x100fe2000001082b */
[----:B------:R-:W-:Y:S01]  /*45f0*/  FSEL R24, R24, RZ, P1 ;  /* 0x000000ff18187208 */ /* 0x000fe20000800000 */
[--C-:B------:R-:W-:Y:S01]  /*4600*/  FFMA.FTZ R46, R132, c[0x0][0x23c], -R43.reuse ;  /* 0x00008f00842e7a23 */ /* 0x100fe2000001082b */
[----:B------:R-:W-:Y:S01]  /*4610*/  ISETP.GE.AND P1, PT, R120, 0x2, PT ;  /* 0x000000027800780c */ /* 0x000fe20003f26270 */
[----:B------:R-:W-:Y:S01]  /*4620*/  FFMA.FTZ R66, R66, c[0x0][0x23c], -R43 ;  /* 0x00008f0042427a23 */ /* 0x000fe2000001082b */
[----:B------:R-:W1:Y:S01]  /*4630*/  MUFU.EX2 R50, R50 ;  /* 0x0000003200327308 */ /* 0x000e620000000800 */
[--C-:B------:R-:W-:Y:S02]  /*4640*/  FFMA.FTZ R53, R30, c[0x0][0x23c], -R24.reuse ;  /* 0x00008f001e357a23 */ /* 0x100fe40000010818 */
[--C-:B------:R-:W-:Y:S02]  /*4650*/  FFMA.FTZ R42, R31, c[0x0][0x23c], -R24.reuse ;  /* 0x00008f001f2a7a23 */ /* 0x100fe40000010818 */
[----:B------:R-:W-:-:S02]  /*4660*/  FFMA.FTZ R51, R71, c[0x0][0x23c], -R24 ;  /* 0x00008f0047337a23 */ /* 0x000fc40000010818 */
[--C-:B------:R-:W-:Y:S01]  /*4670*/  FFMA.FTZ R32, R7, c[0x0][0x23c], -R24.reuse ;  /* 0x00008f0007207a23 */ /* 0x100fe20000010818 */
[----:B------:R-:W2:Y:S01]  /*4680*/  MUFU.EX2 R38, R38 ;  /* 0x0000002600267308 */ /* 0x000ea20000000800 */
[----:B------:R-:W3:Y:S01]  /*4690*/  LDSM.16.MT88.4 R4, [R156+0x6000] ;  /* 0x006000009c04783b */ /* 0x000ee20000004200 */
[----:B------:R-:W-:Y:S02]  /*46a0*/  FFMA.FTZ R31, R16, c[0x0][0x23c], -R43 ;  /* 0x00008f00101f7a23 */ /* 0x000fe4000001082b */
[--C-:B------:R-:W-:Y:S01]  /*46b0*/  FFMA.FTZ R34, R69, c[0x0][0x23c], -R24.reuse ;  /* 0x00008f0045227a23 */ /* 0x100fe20000010818 */
[----:B------:R-:W4:Y:S01]  /*46c0*/  LDSM.16.MT88.4 R16, [R160+0x6800] ;  /* 0x00680000a010783b */ /* 0x000f220000004200 */
[--C-:B------:R-:W-:Y:S02]  /*46d0*/  FFMA.FTZ R29, R29, c[0x0][0x23c], -R24.reuse ;  /* 0x00008f001d1d7a23 */ /* 0x100fe40000010818 */
[----:B------:R-:W-:Y:S01]  /*46e0*/  MUFU.EX2 R53, R53 ;  /* 0x0000003500357308 */ /* 0x000fe20000000800 */
[----:B-1----:R-:W-:Y:S01]  /*46f0*/  F2FP.BF16.PACK_AB R84, R50, R55 ;  /* 0x000000373254723e */ /* 0x002fe200000010ff */
[----:B------:R-:W-:-:S02]  /*4700*/  FFMA.FTZ R30, R133, c[0x0][0x23c], -R24 ;  /* 0x00008f00851e7a23 */ /* 0x000fc40000010818 */
[--C-:B------:R-:W-:Y:S02]  /*4710*/  FFMA.FTZ R3, R65, c[0x0][0x23c], -R24.reuse ;  /* 0x00008f0041037a23 */ /* 0x100fe40000010818 */
[----:B------:R-:W-:Y:S02]  /*4720*/  FFMA.FTZ R65, R116, c[0x0][0x23c], -R43 ;  /* 0x00008f0074417a23 */ /* 0x000fe4000001082b */
        /* <DEDUP_REMOVED lines=38> */
[----:B------:R-:W-:Y:S01]  /*4990*/  LDSM.16.MT88.4 R20, [R160+0x8800] ;  /* 0x00880000a014783b */ /* 0x000fe20000004200 */
[----:B------:R-:W-:Y:S01]  /*49a0*/  MUFU.EX2 R34, R34 ;  /* 0x0000002200227308 */ /* 0x000fe20000000800 */
[--C-:B------:R-:W-:Y:S02]  /*49b0*/  FFMA.FTZ R101, R101, c[0x0][0x23c], -R24.reuse ;  /* 0x00008f0065657a23 */ /* 0x100fe40000010818 */
[--C-:B------:R-:W-:Y:S02]  /*49c0*/  FFMA.FTZ R67, R67, c[0x0][0x23c], -R24.reuse ;  /* 0x00008f0043437a23 */ /* 0x100fe40000010818 */
[----:B------:R-:W-:Y:S01]  /*49d0*/  FFMA.FTZ R57, R57, c[0x0][0x23c], -R24 ;  /* 0x00008f0039397a23 */ /* 0x000fe20000010818 */
[----:B------:R-:W-:Y:S01]  /*49e0*/  HMMA.16816.F32.BF16 R88, R84, R76, RZ ;  /* 0x0000004c5458723c */ /* 0x000fe200000418ff */
[----:B------:R-:W-:Y:S01]  /*49f0*/  FADD.FTZ R50, R55, R50 ;  /* 0x0000003237327221 */ /* 0x000fe20000010000 */
[----:B------:R-:W2:Y:S01]  /*4a00*/  MUFU.EX2 R29, R29 ;  /* 0x0000001d001d7308 */ /* 0x000ea20000000800 */
[----:B------:R-:W-:-:S02]  /*4a10*/  FFMA.FTZ R185, R44, c[0x0][0x23c], -R43 ;  /* 0x00008f002cb97a23 */ /* 0x000fc4000001082b */
[--C-:B------:R-:W-:Y:S02]  /*4a20*/  FFMA.FTZ R37, R37, c[0x0][0x23c], -R24.reuse ;  /* 0x00008f0025257a23 */ /* 0x100fe40000010818 */
[--C-:B------:R-:W-:Y:S01]  /*4a30*/  FFMA.FTZ R27, R27, c[0x0][0x23c], -R24.reuse ;  /* 0x00008f001b1b7a23 */ /* 0x100fe20000010818 */
[C---:B------:R-:W-:Y:S01]  /*4a40*/  HMMA.16816.F32.BF16 R92, R84.reuse, R94, RZ ;  /* 0x0000005e545c723c */ /* 0x040fe200000418ff */
[----:B------:R-:W-:Y:S01]  /*4a50*/  FFMA.FTZ R184, R25, c[0x0][0x23c], -R24 ;  /* 0x00008f0019b87a23 */ /* 0x000fe20000010818 */
[----:B------:R-:W-:Y:S06]  /*4a60*/  MUFU.EX2 R30, R30 ;  /* 0x0000001e001e7308 */ /* 0x000fec0000000800 */
[C---:B------:R-:W-:Y:S02]  /*4a70*/  HMMA.16816.F32.BF16 R76, R84.reuse, R78, RZ ;  /* 0x0000004e544c723c */ /* 0x040fe400000418ff */
[----:B------:R-:W5:Y:S06]  /*4a80*/  MUFU.EX2 R3, R3 ;  /* 0x0000000300037308 */ /* 0x000f6c0000000800 */
[C---:B---3--:R-:W-:Y:S02]  /*4a90*/  HMMA.16816.F32.BF16 R80, R84.reuse, R4, RZ ;  /* 0x000000045450723c */ /* 0x048fe400000418ff */
[----:B------:R-:W-:Y:S05]  /*4aa0*/  MUFU.EX2 R65, R65 ;  /* 0x0000004100417308 */ /* 0x000fea0000000800 */
[----:B-1----:R-:W-:Y:S01]  /*4ab0*/  F2FP.BF16.PACK_AB R4, R28, R35 ;  /* 0x000000231c04723e */ /* 0x002fe200000010ff */
[----:B------:R-:W-:Y:S01]  /*4ac0*/  HMMA.16816.F32.BF16 R84, R84, R6, RZ ;  /* 0x000000065454723c */ /* 0x000fe200000418ff */
[----:B--2---:R-:W-:Y:S01]  /*4ad0*/  F2FP.BF16.PACK_AB R5, R29, R34 ;  /* 0x000000221d05723e */ /* 0x004fe200000010ff */
[----:B------:R-:W1:Y:S05]  /*4ae0*/  MUFU.EX2 R60, R60 ;  /* 0x0000003c003c7308 */ /* 0x000e6a0000000800 */
[----:B------:R-:W-:-:S02]  /*4af0*/  F2FP.BF16.PACK_AB R6, R26, R31 ;  /* 0x0000001f1a06723e */ /* 0x000fc400000010ff */
[----:B-----5:R-:W-:Y:S01]  /*4b00*/  F2FP.BF16.PACK_AB R7, R3, R30 ;  /* 0x0000001e0307723e */ /* 0x020fe200000010ff */
[----:B------:R-:W-:Y:S06]  /*4b10*/  MUFU.EX2 R59, R59 ;  /* 0x0000003b003b7308 */ /* 0x000fec0000000800 */
[C---:B------:R-:W-:Y:S02]  /*4b20*/  HMMA.16816.F32.BF16 R68, R4.reuse, R12, R68 ;  /* 0x0000000c0444723c */ /* 0x040fe40000041844 */
[----:B------:R-:W2:Y:S06]  /*4b30*/  MUFU.EX2 R46, R46 ;  /* 0x0000002e002e7308 */ /* 0x000eac0000000800 */
        /* <DEDUP_REMOVED lines=8> */
[C---:B------:R-:W-:Y:S02]  /*4bc0*/  HMMA.16816.F32.BF16 R88, R4.reuse, R8, R88 ;  /* 0x000000080458723c */ /* 0x040fe40000041858 */
[----:B------:R-:W1:Y:S06]  /*4bd0*/  MUFU.EX2 R61, R61 ;  /* 0x0000003d003d7308 */ /* 0x000e6c0000000800 */
[C---:B------:R-:W-:Y:S01]  /*4be0*/  HMMA.16816.F32.BF16 R76, R4.reuse, R10, R76 ;  /* 0x0000000a044c723c */ /* 0x040fe2000004184c */
[----:B------:R-:W5:Y:S01]  /*4bf0*/  LDSM.16.MT88.4 R8, [R157+0x7000] ;  /* 0x007000009d08783b */ /* 0x000f620000004200 */
        /* <DEDUP_REMOVED lines=8> */
[----:B------:R-:W1:Y:S01]  /*4c80*/  MUFU.EX2 R64, R64 ;  /* 0x0000004000407308 */ /* 0x000e620000000800 */
[----:B----4-:R-:W-:Y:S02]  /*4c90*/  F2FP.BF16.PACK_AB R5, R63, R58 ;  /* 0x0000003a3f05723e */ /* 0x010fe400000010ff */
[----:B------:R-:W-:-:S05]  /*4ca0*/  F2FP.BF16.PACK_AB R7, R61, R62 ;  /* 0x0000003e3d07723e */ /* 0x000fca00000010ff */
[----:B------:R-:W-:Y:S02]  /*4cb0*/  MUFU.EX2 R102, R102 ;  /* 0x0000006600667308 */ /* 0x000fe40000000800 */
[C---:B-----5:R-:W-:Y:S06]  /*4cc0*/  HMMA.16816.F32.BF16 R96, R4.reuse, R16, R96 ;  /* 0x000000100460723c */ /* 0x060fec0000041860 */
[----:B------:R-:W2:Y:S02]  /*4cd0*/  MUFU.EX2 R107, R107 ;  /* 0x0000006b006b7308 */ /* 0x000ea40000000800 */
[C---:B------:R-:W-:Y:S01]  /*4ce0*/  HMMA.16816.F32.BF16 R92, R4.reuse, R18, R92 ;  /* 0x00000012045c723c */ /* 0x040fe2000004185c */
[----:B------:R-:W-:Y:S05]  /*4cf0*/  LDSM.16.MT88.4 R16, [R160+0x7800] ;  /* 0x00780000a010783b */ /* 0x000fea0000004200 */
[----:B------:R-:W-:Y:S02]  /*4d00*/  MUFU.EX2 R109, R109 ;  /* 0x0000006d006d7308 */ /* 0x000fe40000000800 */
[C---:B------:R-:W-:Y:S06]  /*4d10*/  HMMA.16816.F32.BF16 R88, R4.reuse, R8, R88 ;  /* 0x000000080458723c */ /* 0x040fec0000041858 */
[----:B------:R-:W4:Y:S02]  /*4d20*/  MUFU.EX2 R106, R106 ;  /* 0x0000006a006a7308 */ /* 0x000f240000000800 */
[C---:B---3--:R-:W-:Y:S06]  /*4d30*/  HMMA.16816.F32.BF16 R68, R4.reuse, R12, R68 ;  /* 0x0000000c0444723c */ /* 0x048fec0000041844 */
[----:B------:R-:W-:Y:S02]  /*4d40*/  MUFU.EX2 R127, R127 ;  /* 0x0000007f007f7308 */ /* 0x000fe40000000800 */
[C---:B------:R-:W-:Y:S01]  /*4d50*/  HMMA.16816.F32.BF16 R72, R4.reuse, R14, R72 ;  /* 0x0000000e0448723c */ /* 0x040fe20000041848 */
[----:B------:R-:W3:Y:S05]  /*4d60*/  LDSM.16.MT88.4 R12, [R156+0x7000] ;  /* 0x007000009c0c783b */ /* 0x000eea0000004200 */
[----:B------:R-:W5:Y:S02]  /*4d70*/  MUFU.EX2 R110, R110 ;  /* 0x0000006e006e7308 */ /* 0x000f640000000800 */
[C---:B------:R-:W-:Y:S01]  /*4d80*/  HMMA.16816.F32.BF16 R76, R4.reuse, R10, R76 ;  /* 0x0000000a044c723c */ /* 0x040fe2000004184c */
[----:B------:R-:W1:Y:S05]  /*4d90*/  LDSM.16.MT88.4 R8, [R157+0x7800] ;  /* 0x007800009d08783b */ /* 0x000e6a0000004200 */
        /* <DEDUP_REMOVED lines=10> */
[----:B-1----:R-:W-:Y:S02]  /*4e40*/  F2FP.BF16.PACK_AB R6, R64, R103 ;  /* 0x000000674006723e */ /* 0x002fe400000010ff */
[----:B--2---:R-:W-:Y:S02]  /*4e50*/  F2FP.BF16.PACK_AB R5, R107, R102 ;  /* 0x000000666b05723e */ /* 0x004fe400000010ff */
[----:B----4-:R-:W-:Y:S01]  /*4e60*/  F2FP.BF16.PACK_AB R7, R106, R109 ;  /* 0x0000006d6a07723e */ /* 0x010fe200000010ff */
[----:B------:R-:W-:Y:S06]  /*4e70*/  MUFU.EX2 R116, R116 ;  /* 0x0000007400747308 */ /* 0x000fec0000000800 */
[C---:B------:R-:W-:Y:S02]  /*4e80*/  HMMA.16816.F32.BF16 R96, R4.reuse, R16, R96 ;  /* 0x000000100460723c */ /* 0x040fe40000041860 */
[----:B------:R-:W1:Y:S06]  /*4e90*/  MUFU.EX2 R113, R113 ;  /* 0x0000007100717308 */ /* 0x000e6c0000000800 */
[C---:B------:R-:W-:Y:S01]  /*4ea0*/  HMMA.16816.F32.BF16 R92, R4.reuse, R18, R92 ;  /* 0x00000012045c723c */ /* 0x040fe2000004185c */
[----:B------:R-:W-:Y:S01]  /*4eb0*/  LDSM.16.MT88.4 R16, [R160+0x8000] ;  /* 0x00800000a010783b */ /* 0x000fe20000004200 */
[----:B------:R-:W-:Y:S06]  /*4ec0*/  MUFU.EX2 R119, R119 ;  /* 0x0000007700777308 */ /* 0x000fec0000000800 */
[C---:B------:R-:W-:Y:S02]  /*4ed0*/  HMMA.16816.F32.BF16 R88, R4.reuse, R8, R88 ;  /* 0x000000080458723c */ /* 0x040fe40000041858 */
[----:B------:R-:W2:Y:S06]  /*4ee0*/  MUFU.EX2 R100, R100 ;  /* 0x0000006400647308 */ /* 0x000eac0000000800 */
[C---:B---3--:R-:W-:Y:S02]  /*4ef0*/  HMMA.16816.F32.BF16 R68, R4.reuse, R12, R68 ;  /* 0x0000000c0444723c */ /* 0x048fe40000041844 */
[----:B------:R-:W-:Y:S06]  /*4f00*/  MUFU.EX2 R101, R101 ;  /* 0x0000006500657308 */ /* 0x000fec0000000800 */
[C---:B------:R-:W-:Y:S01]  /*4f10*/  HMMA.16816.F32.BF16 R72, R4.reuse, R14, R72 ;  /* 0x0000000e0448723c */ /* 0x040fe20000041848 */
[----:B------:R-:W3:Y:S01]  /*4f20*/  LDSM.16.MT88.4 R12, [R156+0x7800] ;  /* 0x007800009c0c783b */ /* 0x000ee20000004200 */
[----:B------:R-:W4:Y:S06]  /*4f30*/  MUFU.EX2 R104, R104 ;  /* 0x0000006800687308 */ /* 0x000f2c0000000800 */
[C---:B------:R-:W-:Y:S01]  /*4f40*/  HMMA.16816.F32.BF16 R76, R4.reuse, R10, R76 ;  /* 0x0000000a044c723c */ /* 0x040fe2000004184c */
[----:B------:R-:W1:Y:S01]  /*4f50*/  LDSM.16.MT88.4 R8, [R157+0x8000] ;  /* 0x008000009d08783b */ /* 0x000e620000004200 */
[----:B------:R-:W-:Y:S08]  /*4f60*/  MUFU.EX2 R118, R118 ;  /* 0x0000007600767308 */ /* 0x000ff00000000800 */
[----:B------:R-:W1:Y:S08]  /*4f70*/  MUFU.EX2 R67, R67 ;  /* 0x0000004300437308 */ /* 0x000e700000000800 */
[----:B------:R-:W-:Y:S08]  /*4f80*/  MUFU.EX2 R57, R57 ;  /* 0x0000003900397308 */ /* 0x000ff00000000800 */
[----:B------:R-:W-:Y:S01]  /*4f90*/  MUFU.EX2 R185, R185 ;  /* 0x000000b900b97308 */ /* 0x000fe20000000800 */
[C---:B---3--:R-:W-:Y:S07]  /*4fa0*/  HMMA.16816.F32.BF16 R80, R4.reuse, R12, R80 ;  /* 0x0000000c0450723c */ /* 0x048fee0000041850 */
[----:B------:R-:W-:Y:S01]  /*4fb0*/  MUFU.EX2 R37, R37 ;  /* 0x0000002500257308 */ /* 0x000fe20000000800 */
[----:B------:R-:W-:Y:S01]  /*4fc0*/  HMMA.16816.F32.BF16 R84, R4, R14, R84 ;  /* 0x0000000e0454723c */ /* 0x000fe20000041854 */
[----:B------:R-:W3:Y:S06]  /*4fd0*/  LDSM.16.MT88.4 R12, [R158+0x8000] ;  /* 0x008000009e0c783b */ /* 0x000eec0000004200 */
[----:B------:R-:W-:Y:S01]  /*4fe0*/  MUFU.EX2 R27, R27 ;  /* 0x0000001b001b7308 */ /* 0x000fe20000000800 */
[----:B-----5:R-:W-:-:S02]  /*4ff0*/  F2FP.BF16.PACK_AB R4, R110, R127 ;  /* 0x0000007f6e04723e */ /* 0x020fc400000010ff */
[----:B------:R-:W-:-:S05]  /*5000*/  F2FP.BF16.PACK_AB R6, R108, R117 ;  /* 0x000000756c06723e */ /* 0x000fca00000010ff */
[----:B------:R-:W-:Y:S01]  /*5010*/  MUFU.EX2 R184, R184 ;  /* 0x000000b800b87308 */ /* 0x000fe20000000800 */
[----:B------:R-:W-:Y:S02]  /*5020*/  F2FP.BF16.PACK_AB R5, R115, R112 ;  /* 0x000000707305723e */ /* 0x000fe400000010ff */
[----:B------:R-:W-:-:S07]  /*5030*/  F2FP.BF16.PACK_AB R7, R111, R114 ;  /* 0x000000726f07723e */ /* 0x000fce00000010ff */
[C---:B-1----:R-:W-:Y:S08]  /*5040*/  HMMA.16816.F32.BF16 R88, R4.reuse, R8, R88 ;  /* 0x000000080458723c */ /* 0x042ff00000041858 */
[C---:B------:R-:W-:Y:S01]  /*5050*/  HMMA.16816.F32.BF16 R76, R4.reuse, R10, R76 ;  /* 0x0000000a044c723c */ /* 0x040fe2000004184c */
[----:B------:R-:W-:Y:S07]  /*5060*/  LDSM.16.MT88.4 R8, [R156+0x8800] ;  /* 0x008800009c08783b */ /* 0x000fee0000004200 */
[C---:B------:R-:W-:Y:S08]  /*5070*/  HMMA.16816.F32.BF16 R96, R4.reuse, R16, R96 ;  /* 0x000000100460723c */ /* 0x040ff00000041860 */
[C---:B---3--:R-:W-:Y:S08]  /*5080*/  HMMA.16816.F32.BF16 R68, R4.reuse, R12, R68 ;  /* 0x0000000c0444723c */ /* 0x048ff00000041844 */
[C---:B------:R-:W-:Y:S01]  /*5090*/  HMMA.16816.F32.BF16 R72, R4.reuse, R14, R72 ;  /* 0x0000000e0448723c */ /* 0x040fe20000041848 */
[----:B------:R-:W1:Y:S07]  /*50a0*/  LDSM.16.MT88.4 R12, [R156+0x8000] ;  /* 0x008000009c0c783b */ /* 0x000e6e0000004200 */
[C---:B------:R-:W-:Y:S01]  /*50b0*/  HMMA.16816.F32.BF16 R92, R4.reuse, R18, R92 ;  /* 0x00000012045c723c */ /* 0x040fe2000004185c */
[----:B------:R-:W-:Y:S07]  /*50c0*/  LDSM.16.MT88.4 R16, [R158+0x8800] ;  /* 0x008800009e10783b */ /* 0x000fee0000004200 */
[C---:B-1----:R-:W-:Y:S08]  /*50d0*/  HMMA.16816.F32.BF16 R80, R4.reuse, R12, R80 ;  /* 0x0000000c0450723c */ /* 0x042ff00000041850 */
[----:B------:R-:W-:Y:S01]  /*50e0*/  HMMA.16816.F32.BF16 R84, R4, R14, R84 ;  /* 0x0000000e0454723c */ /* 0x000fe20000041854 */
[----:B------:R-:W1:Y:S06]  /*50f0*/  LDSM.16.MT88.4 R12, [R157+0x8800] ;  /* 0x008800009d0c783b */ /* 0x000e6c0000004200 */
[----:B------:R-:W-:-:S02]  /*5100*/  F2FP.BF16.PACK_AB R4, R113, R116 ;  /* 0x000000747104723e */ /* 0x000fc400000010ff */
[----:B--2---:R-:W-:Y:S02]  /*5110*/  F2FP.BF16.PACK_AB R6, R100, R119 ;  /* 0x000000776406723e */ /* 0x004fe400000010ff */
[----:B----4-:R-:W-:Y:S02]  /*5120*/  F2FP.BF16.PACK_AB R5, R104, R101 ;  /* 0x000000656805723e */ /* 0x010fe400000010ff */
[----:B------:R-:W-:-:S07]  /*5130*/  F2FP.BF16.PACK_AB R7, R67, R118 ;  /* 0x000000764307723e */ /* 0x000fce00000010ff */
[C---:B------:R-:W-:Y:S08]  /*5140*/  HMMA.16816.F32.BF16 R80, R4.reuse, R8, R80 ;  /* 0x000000080450723c */ /* 0x040ff00000041850 */
[C---:B------:R-:W-:Y:S01]  /*5150*/  HMMA.16816.F32.BF16 R84, R4.reuse, R10, R84 ;  /* 0x0000000a0454723c */ /* 0x040fe20000041854 */
[----:B------:R-:W-:Y:S07]  /*5160*/  LDSM.16.MT88.4 R8, [R158+0x9000] ;  /* 0x009000009e08783b */ /* 0x000fee0000004200 */
[C---:B------:R-:W-:Y:S07]  /*5170*/  HMMA.16816.F32.BF16 R92, R4.reuse, R22, R92 ;  /* 0x00000016045c723c */ /* 0x040fee000004185c */
[--C-:B------:R-:W-:Y:S01]  /*5180*/  FFMA.FTZ R22, R48, c[0x0][0x23c], -R43.reuse ;  /* 0x00008f0030167a23 */ /* 0x100fe2000001082b */
[----:B-1----:R-:W-:Y:S01]  /*5190*/  HMMA.16816.F32.BF16 R88, R4, R12, R88 ;  /* 0x0000000c0458723c */ /* 0x002fe20000041858 */
[----:B------:R-:W-:-:S02]  /*51a0*/  FFMA.FTZ R23, R52, c[0x0][0x23c], -R43 ;  /* 0x00008f0034177a23 */ /* 0x000fc4000001082b */
[--C-:B------:R-:W-:Y:S02]  /*51b0*/  FFMA.FTZ R48, R45, c[0x0][0x23c], -R24.reuse ;  /* 0x00008f002d307a23 */ /* 0x100fe40000010818 */
[--C-:B------:R-:W-:Y:S01]  /*51c0*/  FFMA.FTZ R52, R49, c[0x0][0x23c], -R24.reuse ;  /* 0x00008f0031347a23 */ /* 0x100fe20000010818 */
[----:B------:R-:W-:Y:S01]  /*51d0*/  MUFU.EX2 R22, R22 ;  /* 0x0000001600167308 */ /* 0x000fe20000000800 */
[----:B------:R-:W-:Y:S01]  /*51e0*/  FFMA.FTZ R45, R47, c[0x0][0x23c], -R24 ;  /* 0x00008f002f2d7a23 */ /* 0x000fe20000010818 */
[C---:B------:R-:W-:Y:S01]  /*51f0*/  HMMA.16816.F32.BF16 R76, R4.reuse, R14, R76 ;  /* 0x0000000e044c723c */ /* 0x040fe2000004184c */
[----:B------:R-:W1:Y:S05]  /*5200*/  LDSM.16.MT88.4 R12, [R160+0x9000] ;  /* 0x00900000a00c783b */ /* 0x000e6a0000004200 */
[----:B------:R-:W-:Y:S02]  /*5210*/  MUFU.EX2 R23, R23 ;  /* 0x0000001700177308 */ /* 0x000fe40000000800 */
[C---:B------:R-:W-:Y:S06]  /*5220*/  HMMA.16816.F32.BF16 R96, R4.reuse, R20, R96 ;  /* 0x000000140460723c */ /* 0x040fec0000041860 */
[----:B------:R-:W-:Y:S01]  /*5230*/  MUFU.EX2 R48, R48 ;  /* 0x0000003000307308 */ /* 0x000fe20000000800 */
[--C-:B------:R-:W-:Y:S01]  /*5240*/  FFMA.FTZ R20, R54, c[0x0][0x23c], -R43.reuse ;  /* 0x00008f0036147a23 */ /* 0x100fe2000001082b */
[----:B------:R-:W-:Y:S01]  /*5250*/  HMMA.16816.F32.BF16 R68, R4, R16, R68 ;  /* 0x000000100444723c */ /* 0x000fe20000041844 */
[----:B------:R-:W-:-:S05]  /*5260*/  FFMA.FTZ R21, R56, c[0x0][0x23c], -R43 ;  /* 0x00008f0038157a23 */ /* 0x000fca000001082b */
[----:B------:R-:W2:Y:S02]  /*5270*/  MUFU.EX2 R20, R20 ;  /* 0x0000001400147308 */ /* 0x000ea40000000800 */
[----:B------:R-:W-:Y:S01]  /*5280*/  HMMA.16816.F32.BF16 R72, R4, R18, R72 ;  /* 0x000000120448723c */ /* 0x000fe20000041848 */
[----:B------:R-:W3:Y:S05]  /*5290*/  LDSM.16.MT88.4 R16, [R157+0x9000] ;  /* 0x009000009d10783b */ /* 0x000eea0000004200 */
[----:B------:R-:W4:Y:S01]  /*52a0*/  MUFU.EX2 R21, R21 ;  /* 0x0000001500157308 */ /* 0x000f220000000800 */
[----:B------:R-:W-:Y:S02]  /*52b0*/  FADD.FTZ R4, R53, R42 ;  /* 0x0000002a35047221 */ /* 0x000fe40000010000 */
[----:B------:R-:W-:-:S02]  /*52c0*/  FADD.FTZ R5, R39, R50 ;  /* 0x0000003227057221 */ /* 0x000fc40000010000 */
[----:B------:R-:W-:Y:S02]  /*52d0*/  FADD.FTZ R51, R51, R4 ;  /* 0x0000000433337221 */ /* 0x000fe40000010000 */
[----:B------:R-:W-:Y:S01]  /*52e0*/  FFMA.FTZ R39, R40, c[0x0][0x23c], -R43 ;  /* 0x00008f0028277a23 */ /* 0x000fe2000001082b */
[----:B------:R-:W-:Y:S01]  /*52f0*/  MUFU.EX2 R52, R52 ;  /* 0x0000003400347308 */ /* 0x000fe20000000800 */
[----:B------:R-:W-:Y:S01]  /*5300*/  FADD.FTZ R40, R38, R5 ;  /* 0x0000000526287221 */ /* 0x000fe20000010000 */
[----:B--2---:R-:W-:Y:S01]  /*5310*/  F2FP.BF16.PACK_AB R4, R20, R23 ;  /* 0x000000171404723e */ /* 0x004fe200000010ff */
[----:B------:R-:W-:Y:S01]  /*5320*/  FADD.FTZ R51, R32, R51 ;  /* 0x0000003320337221 */ /* 0x000fe20000010000 */
[----:B------:R-:W-:Y:S01]  /*5330*/  F2FP.BF16.PACK_AB R5, R48, R57 ;  /* 0x000000393005723e */ /* 0x000fe200000010ff */
[----:B------:R-:W-:Y:S02]  /*5340*/  FADD.FTZ R35, R35, R40 ;  /* 0x0000002823237221 */ /* 0x000fe40000010000 */
[----:B------:R-:W-:Y:S01]  /*5350*/  FADD.FTZ R34, R34, R51 ;  /* 0x0000003322227221 */ /* 0x000fe20000010000 */
[----:B------:R-:W2:Y:S01]  /*5360*/  MUFU.EX2 R45, R45 ;  /* 0x0000002d002d7308 */ /* 0x000ea20000000800 */
[----:B------:R-:W-:Y:S01]  /*5370*/  FADD.FTZ R28, R28, R35 ;  /* 0x000000231c1c7221 */ /* 0x000fe20000010000 */
[----:B----4-:R-:W-:Y:S01]  /*5380*/  F2FP.BF16.PACK_AB R6, R22, R21 ;  /* 0x000000151606723e */ /* 0x010fe200000010ff */
[----:B------:R-:W-:-:S02]  /*5390*/  FADD.FTZ R29, R29, R34 ;  /* 0x000000221d1d7221 */ /* 0x000fc40000010000 */
[----:B------:R-:W-:Y:S02]  /*53a0*/  FADD.FTZ R31, R31, R28 ;  /* 0x0000001c1f1f7221 */ /* 0x000fe40000010000 */
[----:B------:R-:W-:Y:S01]  /*53b0*/  FADD.FTZ R30, R30, R29 ;  /* 0x0000001d1e1e7221 */ /* 0x000fe20000010000 */
[----:B------:R-:W-:Y:S01]  /*53c0*/  MUFU.EX2 R39, R39 ;  /* 0x0000002700277308 */ /* 0x000fe20000000800 */
[----:B------:R-:W-:Y:S02]  /*53d0*/  FADD.FTZ R26, R26, R31 ;  /* 0x0000001f1a1a7221 */ /* 0x000fe40000010000 */
[----:B------:R-:W-:Y:S02]  /*53e0*/  FADD.FTZ R3, R3, R30 ;  /* 0x0000001e03037221 */ /* 0x000fe40000010000 */
[----:B------:R-:W-:Y:S02]  /*53f0*/  FADD.FTZ R65, R65, R26 ;  /* 0x0000001a41417221 */ /* 0x000fe40000010000 */
        /* <DEDUP_REMOVED lines=13> */
[----:B------:R-:W-:Y:S02]  /*54d0*/  FFMA.FTZ R32, R33, c[0x0][0x23c], -R24 ;  /* 0x00008f0021207a23 */ /* 0x000fe40000010818 */
[----:B------:R-:W-:Y:S02]  /*54e0*/  FFMA.FTZ R42, R41, c[0x0][0x23c], -R43 ;  /* 0x00008f00292a7a23 */ /* 0x000fe4000001082b */
[C---:B------:R-:W-:Y:S01]  /*54f0*/  HMMA.16816.F32.BF16 R68, R4.reuse, R8, R68 ;  /* 0x000000080444723c */ /* 0x040fe20000041844 */
[----:B------:R-:W-:Y:S01]  /*5500*/  FADD.FTZ R66, R66, R105 ;  /* 0x0000006942427221 */ /* 0x000fe20000010000 */
[----:B------:R-:W-:Y:S01]  /*5510*/  MUFU.EX2 R32, R32 ;  /* 0x0000002000207308 */ /* 0x000fe20000000800 */
[----:B------:R-:W-:Y:S02]  /*5520*/  FADD.FTZ R102, R107, R102 ;  /* 0x000000666b667221 */ /* 0x000fe40000010000 */
[----:B------:R-:W-:Y:S02]  /*5530*/  FFMA.FTZ R41, R36, c[0x0][0x23c], -R43 ;  /* 0x00008f0024297a23 */ /* 0x000fe4000001082b */
[----:B------:R-:W-:Y:S01]  /*5540*/  FADD.FTZ R103, R103, R66 ;  /* 0x0000004267677221 */ /* 0x000fe20000010000 */
[----:B------:R-:W-:Y:S01]  /*5550*/  HMMA.16816.F32.BF16 R72, R4, R10, R72 ;  /* 0x0000000a0448723c */ /* 0x000fe20000041848 */
[----:B------:R-:W2:Y:S01]  /*5560*/  LDSM.16.MT88.4 R8, [R160+0x9800] ;  /* 0x00980000a008783b */ /* 0x000ea20000004200 */
[----:B------:R-:W-:Y:S01]  /*5570*/  FADD.FTZ R109, R109, R102 ;  /* 0x000000666d6d7221 */ /* 0x000fe20000010000 */
[----:B------:R-:W4:Y:S01]  /*5580*/  MUFU.EX2 R36, R42 ;  /* 0x0000002a00247308 */ /* 0x000f220000000800 */
[----:B------:R-:W-:-:S02]  /*5590*/  FADD.FTZ R64, R64, R103 ;  /* 0x0000006740407221 */ /* 0x000fc40000010000 */
[----:B------:R-:W-:Y:S02]  /*55a0*/  FADD.FTZ R109, R106, R109 ;  /* 0x0000006d6a6d7221 */ /* 0x000fe40000010000 */
[----:B------:R-:W-:Y:S01]  /*55b0*/  FADD.FTZ R127, R127, R64 ;  /* 0x000000407f7f7221 */ /* 0x000fe20000010000 */
[C---:B---3--:R-:W-:Y:S01]  /*55c0*/  HMMA.16816.F32.BF16 R88, R4.reuse, R16, R88 ;  /* 0x000000100458723c */ /* 0x048fe20000041858 */
[----:B------:R-:W-:Y:S01]  /*55d0*/  FADD.FTZ R112, R112, R109 ;  /* 0x0000006d70707221 */ /* 0x000fe20000010000 */
[----:B------:R-:W3:Y:S01]  /*55e0*/  MUFU.EX2 R38, R41 ;  /* 0x0000002900267308 */ /* 0x000ee20000000800 */
        /* <DEDUP_REMOVED lines=18> */
[----:B------:R-:W-:Y:S01]  /*5710*/  FADD.FTZ R118, R67, R118 ;  /* 0x0000007643767221 */ /* 0x000fe20000010000 */
[----:B----4-:R-:W-:Y:S01]  /*5720*/  F2FP.BF16.PACK_AB R4, R36, R39 ;  /* 0x000000272404723e */ /* 0x010fe200000010ff */
        /* <DEDUP_REMOVED lines=17> */
[----:B------:R-:W-:Y:S02]  /*5840*/  FADD.FTZ R32, R32, R37 ;  /* 0x0000002520207221 */ /* 0x000fe40000010000 */
[----:B------:R-:W-:Y:S02]  /*5850*/  FADD.FTZ R38, R38, R39 ;  /* 0x0000002726267221 */ /* 0x000fe40000010000 */
[----:B------:R-:W-:Y:S01]  /*5860*/  FADD.FTZ R27, R27, R32 ;  /* 0x000000201b1b7221 */ /* 0x000fe20000010000 */
[----:B-----5:R-:W-:Y:S01]  /*5870*/  HMMA.16816.F32.BF16 R68, R4, R16, R68 ;  /* 0x000000100444723c */ /* 0x020fe20000041844 */
[----:B------:R-:W-:Y:S02]  /*5880*/  FADD.FTZ R185, R185, R38 ;  /* 0x00000026b9b97221 */ /* 0x000fe40000010000 */
[----:B------:R-:W-:-:S05]  /*5890*/  FADD.FTZ R184, R184, R27 ;  /* 0x0000001bb8b87221 */ /* 0x000fca0000010000 */
[C---:B------:R-:W-:Y:S08]  /*58a0*/  HMMA.16816.F32.BF16 R72, R4.reuse, R18, R72 ;  /* 0x000000120448723c */ /* 0x040ff00000041848 */
[C---:B-1----:R-:W-:Y:S08]  /*58b0*/  HMMA.16816.F32.BF16 R88, R4.reuse, R12, R88 ;  /* 0x0000000c0458723c */ /* 0x042ff00000041858 */
[C---:B------:R-:W-:Y:S08]  /*58c0*/  HMMA.16816.F32.BF16 R76, R4.reuse, R14, R76 ;  /* 0x0000000e044c723c */ /* 0x040ff0000004184c */
[C---:B--2---:R-:W-:Y:S08]  /*58d0*/  HMMA.16816.F32.BF16 R80, R4.reuse, R8, R80 ;  /* 0x000000080450723c */ /* 0x044ff00000041850 */
[----:B------:R-:W-:Y:S01]  /*58e0*/  HMMA.16816.F32.BF16 R84, R4, R10, R84 ;  /* 0x0000000a0454723c */ /* 0x000fe20000041854 */
[----:B------:R-:W-:Y:S07]  /*58f0*/  @!P1 BRA `(.L_x_6283) ;  /* 0x000037d000009947 */ /* 0x000fee0003800000 */
        /* <DEDUP_REMOVED lines=16> */
[----:B-1----:R-:W-:Y:S01]  /*5a00*/  IMAD.MOV R5, RZ, RZ, -R9 ;  /* 0x000000ffff057224 */ /* 0x002fe200078e0a09 */
[----:B------:R-:W-:-:S03]  /*5a10*/  MOV R8, RZ ;  /* 0x000000ff00087202 */ /* 0x000fc60000000f00 */
[----:B------:R-:W-:-:S04]  /*5a20*/  IMAD R5, R5, R122, RZ ;  /* 0x0000007a05057224 */ /* 0x000fc800078e02ff */
[----:B------:R-:W-:-:S06]  /*5a30*/  IMAD.HI.U32 R5, R9, R5, R8 ;  /* 0x0000000509057227 */ /* 0x000fcc00078e0008 */
[----:B------:R-:W-:-:S04]  /*5a40*/  IMAD.HI.U32 R9, R5, R6, RZ ;  /* 0x0000000605097227 */ /* 0x000fc800078e00ff */
[----:B------:R-:W-:-:S04]  /*5a50*/  IMAD.HI.U32 R8, R5, R4, RZ ;  /* 0x0000000405087227 */ /* 0x000fc800078e00ff */
[----:B------:R-:W-:Y:S02]  /*5a60*/  IMAD.MOV R7, RZ, RZ, -R9 ;  /* 0x000000ffff077224 */ /* 0x000fe400078e0a09 */
[----:B------:R-:W-:Y:S02]  /*5a70*/  IMAD.MOV R5, RZ, RZ, -R8 ;  /* 0x000000ffff057224 */ /* 0x000fe400078e0a08 */
[C---:B------:R-:W-:Y:S01]  /*5a80*/  IMAD R7, R122.reuse, R7, R6 ;  /* 0x000000077a077224 */ /* 0x040fe200078e0206 */
[----:B------:R-:W-:Y:S01]  /*5a90*/  LOP3.LUT R6, RZ, c[0x0][0x2d0], RZ, 0x33, !PT ;  /* 0x0000b400ff067a12 */ /* 0x000fe200078e33ff */
        /* <DEDUP_REMOVED lines=9> */
[----:B------:R-:W-:-:S07]  /*5b30*/  ISETP.NE.AND P2, PT, RZ, c[0x0][0x2d0], PT ;  /* 0x0000b400ff007a0c */ /* 0x000fce0003f45270 */
        /* <DEDUP_REMOVED lines=10> */
[----:B------:R-:W-:Y:S02]  /*5be0*/  IMAD.IADD R3, R3, 0x1, -R6 ;  /* 0x0000000103037824 */ /* 0x000fe400078e0a06 */
[----:B------:R-:W-:-:S04]  /*5bf0*/  IMAD.MOV.U32 R6, RZ, RZ, c[0x0][0x2d0] ;  /* 0x0000b400ff067624 */ /* 0x000fc800078e00ff */
[----:B------:R-:W-:-:S04]  /*5c00*/  IMAD R6, R3, R6, -0x80 ;  /* 0xffffff8003067424 */ /* 0x000fc800078e0206 */
[----:B------:R-:W-:Y:S01]  /*5c10*/  IMAD.WIDE.U32 R8, R6, c[0x0][0x1a0], RZ ;  /* 0x0000680006087a25 */ /* 0x000fe200078e00ff */
[----:B------:R-:W-:-:S05]  /*5c20*/  SHF.R.S32.HI R3, RZ, 0x1f, R6 ;  /* 0x0000001fff037819 */ /* 0x000fca0000011406 */
[----:B------:R-:W-:-:S04]  /*5c30*/  IMAD R3, R3, c[0x0][0x1a0], RZ ;  /* 0x0000680003037a24 */ /* 0x000fc800078e02ff */
[----:B------:R-:W-:-:S04]  /*5c40*/  IMAD R3, R6, c[0x0][0x1a4], R3 ;  /* 0x0000690006037a24 */ /* 0x000fc800078e0203 */
        /* <DEDUP_REMOVED lines=8> */
.L_x_6284:
[----:B------:R-:W-:-:S05]  /*5cd0*/  IMAD.MOV.U32 R6, RZ, RZ, c[0x0][0x1a0] ;  /* 0x00006800ff067624 */ /* 0x000fca00078e00ff */
[----:B------:R-:W-:-:S04]  /*5ce0*/  LEA R6, -R6, RZ, 0x7 ;  /* 0x000000ff06067211 */ /* 0x000fc800078e39ff */
[----:B------:R-:W-:Y:S02]  /*5cf0*/  SHF.R.S32.HI R4, RZ, 0x1f, R6 ;  /* 0x0000001fff047819 */ /* 0x000fe40000011406 */
.L_x_6285:
[----:B------:R-:W-:Y:S01]  /*5d00*/  IMAD.MOV.U32 R3, RZ, RZ, c[0x0][0x1a0] ;  /* 0x00006800ff037624 */ /* 0x000fe200078e00ff */
[C---:B------:R-:W-:Y:S01]  /*5d10*/  LEA R168, P1, R6.reuse, R168, 0x1 ;  /* 0x000000a806a87211 */ /* 0x040fe200078208ff */
[----:B------:R-:W-:Y:S02]  /*5d20*/  IMAD.MOV.U32 R130, RZ, RZ, 0x5 ;  /* 0x00000005ff827424 */ /* 0x000fe400078e00ff */
[C---:B------:R-:W-:Y:S01]  /*5d30*/  IMAD.SHL.U32 R5, R3.reuse, 0x20, RZ ;  /* 0x0000002003057824 */ /* 0x040fe200078e00ff */
[----:B------:R-:W-:Y:S02]  /*5d40*/  LEA.HI.X R169, R6, R169, R4, 0x1, P1 ;  /* 0x000000a906a97211 */ /* 0x000fe400008f0c04 */
[----:B------:R-:W-:Y:S02]  /*5d50*/  SHF.L.U64.HI R4, R3, R130, c[0x0][0x1a4] ;  /* 0x0000690003047619 */ /* 0x000fe40000010282 */
[----:B------:R-:W-:Y:S01]  /*5d60*/  IADD3 R6, P1, R5, R168, RZ ;  /* 0x000000a805067210 */ /* 0x000fe20007f3e0ff */
[----:B------:R-:W-:Y:S01]  /*5d70*/  @!PT LDS RZ, [RZ] ;  /* 0x00000000fffff984 */ /* 0x000fe20000000800 */
[----:B------:R-:W-:Y:S01]  /*5d80*/  @!PT LDS RZ, [RZ] ;  /* 0x00000000fffff984 */ /* 0x000fe20000000800 */
[----:B------:R-:W-:Y:S01]  /*5d90*/  @!PT LDS RZ, [RZ] ;  /* 0x00000000fffff984 */ /* 0x000fe20000000800 */
[----:B------:R1:W-:Y:S03]  /*5da0*/  LDGSTS.E.BYPASS.LTC128B.128 [R173+0x6000], [R168.64] ;  /* 0x06000000a8ad7fae */ /* 0x0003e6000b901d4c */
[----:B------:R-:W-:Y:S01]  /*5db0*/  IADD3 R18, P2, R6, R5, RZ ;  /* 0x0000000506127210 */ /* 0x000fe20007f5e0ff */
[----:B------:R-:W-:-:S03]  /*5dc0*/  IMAD.X R7, R4, 0x1, R169, P1 ;  /* 0x0000000104077824 */ /* 0x000fc600008e06a9 */
[-C--:B------:R-:W-:Y:S01]  /*5dd0*/  IADD3 R16, P1, R18, R5.reuse, RZ ;  /* 0x0000000512107210 */ /* 0x080fe20007f3e0ff */
[--C-:B------:R-:W-:Y:S01]  /*5de0*/  IMAD.X R19, R7, 0x1, R4.reuse, P2 ;  /* 0x0000000107137824 */ /* 0x100fe200010e0604 */
[----:B------:R2:W-:Y:S02]  /*5df0*/  LDGSTS.E.BYPASS.LTC128B.128 [R173+0x6800], [R6.64] ;  /* 0x0680000006ad7fae */ /* 0x0005e4000b901d4c */
        /* <DEDUP_REMOVED lines=13> */
[----:B------:R5:W-:Y:S01]  /*5ed0*/  LDGSTS.E.BYPASS.LTC128B.128 [R173+0x9000], [R32.64] ;  /* 0x0900000020ad7fae */ /* 0x000be2000b901d4c */
[----:B------:R-:W-:-:S03]  /*5ee0*/  ISETP.GE.AND P1, PT, R120, 0x3, PT ;  /* 0x000000037800780c */ /* 0x000fc60003f26270 */
[----:B------:R5:W-:Y:S04]  /*5ef0*/  LDGSTS.E.BYPASS.LTC128B.128 [R173+0x9800], [R34.64] ;  /* 0x0980000022ad7fae */ /* 0x000be8000b901d4c */
[----:B------:R-:W-:Y:S04]  /*5f00*/  LDSM.16.M88.4 R20, [R166] ;  /* 0x00000000a614783b */ /* 0x000fe80000000200 */
[----:B------:R-:W3:Y:S04]  /*5f10*/  LDSM.16.M88.4 R12, [R165+0x2000] ;  /* 0x00200000a50c783b */ /* 0x000ee80000000200 */
[----:B------:R-:W-:Y:S04]  /*5f20*/  LDSM.16.M88.4 R100, [R164] ;  /* 0x00000000a464783b */ /* 0x000fe80000000200 */
[----:B------:R-:W-:Y:S04]  /*5f30*/  LDSM.16.M88.4 R28, [R159+0x2000] ;  /* 0x002000009f1c783b */ /* 0x000fe80000000200 */
[----:B--2---:R-:W4:Y:S04]  /*5f40*/  LDSM.16.M88.4 R4, [R165+0x2800] ;  /* 0x00280000a504783b */ /* 0x004f280000000200 */
[----:B------:R-:W2:Y:S04]  /*5f50*/  LDSM.16.M88.4 R52, [R165+0x3800] ;  /* 0x00380000a534783b */ /* 0x000ea80000000200 */
[----:B------:R-:W1:Y:S04]  /*5f60*/  LDSM.16.M88.4 R44, [R165+0x4000] ;  /* 0x00400000a52c783b */ /* 0x000e680000000200 */
[----:B------:R-:W1:Y:S04]  /*5f70*/  LDSM.16.M88.4 R24, [R159+0x2800] ;  /* 0x002800009f18783b */ /* 0x000e680000000200 */
[----:B------:R-:W1:Y:S04]  /*5f80*/  LDSM.16.M88.4 R60, [R165+0x3000] ;  /* 0x00300000a53c783b */ /* 0x000e680000000200 */
[----:B------:R-:W1:Y:S04]  /*5f90*/  LDSM.16.M88.4 R36, [R165+0x4800] ;  /* 0x00480000a524783b */ /* 0x000e680000000200 */
[----:B------:R-:W-:Y:S01]  /*5fa0*/  LDSM.16.M88.4 R112, [R165+0x5800] ;  /* 0x00580000a570783b */ /* 0x000fe20000000200 */
[C---:B---3--:R-:W-:Y:S03]  /*5fb0*/  HMMA.16816.F32.BF16 R16, R20.reuse, R12, RZ ;  /* 0x0000000c1410723c */ /* 0x048fe600000418ff */
[----:B------:R-:W-:Y:S04]  /*5fc0*/  LDSM.16.M88.4 R108, [R159+0x3800] ;  /* 0x003800009f6c783b */ /* 0x000fe80000000200 */
[----:B------:R-:W-:Y:S01]  /*5fd0*/  LDSM.16.M88.4 R104, [R159+0x4000] ;  /* 0x004000009f68783b */ /* 0x000fe20000000200 */
[C---:B------:R-:W-:Y:S03]  /*5fe0*/  HMMA.16816.F32.BF16 R12, R20.reuse, R14, RZ ;  /* 0x0000000e140c723c */ /* 0x040fe600000418ff */
[----:B------:R-:W-:Y:S04]  /*5ff0*/  LDSM.16.M88.4 R116, [R159+0x3000] ;  /* 0x003000009f74783b */ /* 0x000fe80000000200 */
[----:B------:R-:W0:Y:S01]  /*6000*/  LDGDEPBAR ;  /* 0x00000000000079af */ /* 0x000e220000000000 */
[----:B----4-:R-:W-:Y:S08]  /*6010*/  HMMA.16816.F32.BF16 R8, R20, R4, RZ ;  /* 0x000000041408723c */ /* 0x010ff000000418ff */
[C---:B------:R-:W-:Y:S08]  /*6020*/  HMMA.16816.F32.BF16 R16, R100.reuse, R28, R16 ;  /* 0x0000001c6410723c */ /* 0x040ff00000041810 */
[----:B------:R-:W-:Y:S01]  /*6030*/  HMMA.16816.F32.BF16 R12, R100, R30, R12 ;  /* 0x0000001e640c723c */ /* 0x000fe2000004180c */
[----:B------:R-:W5:Y:S07]  /*6040*/  LDSM.16.M88.4 R28, [R165+0x5000] ;  /* 0x00500000a51c783b */ /* 0x000f6e0000000200 */
[C---:B------:R-:W-:Y:S08]  /*6050*/  HMMA.16816.F32.BF16 R4, R20.reuse, R6, RZ ;  /* 0x000000061404723c */ /* 0x040ff000000418ff */
[C---:B--2---:R-:W-:Y:S08]  /*6060*/  HMMA.16816.F32.BF16 R56, R20.reuse, R52, RZ ;  /* 0x000000341438723c */ /* 0x044ff000000418ff */
[C---:B-1----:R-:W-:Y:S08]  /*6070*/  HMMA.16816.F32.BF16 R48, R20.reuse, R44, RZ ;  /* 0x0000002c1430723c */ /* 0x042ff000000418ff */
        /* <DEDUP_REMOVED lines=65> */
[C---:B-1----:R-:W-:Y:S08]  /*6490*/  HMMA.16816.F32.BF16 R40, R112.reuse, R108, R40 ;  /* 0x0000006c7028723c */ /* 0x042ff00000041828 */
[C---:B------:R-:W-:Y:S08]  /*64a0*/  HMMA.16816.F32.BF16 R36, R112.reuse, R110, R36 ;  /* 0x0000006e7024723c */ /* 0x040ff00000041824 */
[C---:B--2---:R-:W-:Y:S08]  /*64b0*/  HMMA.16816.F32.BF16 R48, R112.reuse, R100, R48 ;  /* 0x000000647030723c */ /* 0x044ff00000041830 */
[C---:B------:R-:W-:Y:S01]  /*64c0*/  HMMA.16816.F32.BF16 R44, R112.reuse, R102, R44 ;  /* 0x00000066702c723c */ /* 0x040fe2000004182c */
[----:B------:R-:W1:Y:S07]  /*64d0*/  LDSM.16.M88.4 R100, [R148+0x3800] ;  /* 0x003800009464783b */ /* 0x000e6e0000000200 */
[C---:B---3--:R-:W-:Y:S08]  /*64e0*/  HMMA.16816.F32.BF16 R56, R112.reuse, R104, R56 ;  /* 0x000000687038723c */ /* 0x048ff00000041838 */
[----:B------:R-:W-:Y:S01]  /*64f0*/  HMMA.16816.F32.BF16 R52, R112, R106, R52 ;  /* 0x0000006a7034723c */ /* 0x000fe20000041834 */
[----:B------:R-:W2:Y:S01]  /*6500*/  LDSM.16.M88.4 R104, [R148+0x3000] ;  /* 0x003000009468783b */ /* 0x000ea20000000200 */
[----:B------:R-:W-:-:S06]  /*6510*/  DEPBAR.LE SB0, 0x0 ;  /* 0x000080000000791a */ /* 0x000fcc0000000000 */
[C---:B-1----:R-:W-:Y:S07]  /*6520*/  HMMA.16816.F32.BF16 R24, R112.reuse, R100, R24 ;  /* 0x000000647018723c */ /* 0x042fee0000041818 */
[----:B------:R-:W-:Y:S01]  /*6530*/  IMAD.SHL.U32 R101, R171, 0x80, RZ ;  /* 0x00000080ab657824 */ /* 0x000fe200078e00ff */
[----:B------:R-:W-:Y:S04]  /*6540*/  HMMA.16816.F32.BF16 R20, R112, R102, R20 ;  /* 0x000000667014723c */ /* 0x000fe80000041814 */
[----:B------:R-:W-:-:S04]  /*6550*/  LOP3.LUT R3, R101, 0x8, R126, 0xfe, !PT ;  /* 0x0000000865037812 */ /* 0x000fc800078efe7e */
[C---:B--2---:R-:W-:Y:S01]  /*6560*/  HMMA.16816.F32.BF16 R32, R112.reuse, R104, R32 ;  /* 0x000000687020723c */ /* 0x044fe20000041820 */
[----:B------:R-:W-:Y:S01]  /*6570*/  BAR.SYNC.DEFER_BLOCKING 0x0 ;  /* 0x0000000000007b1d */ /* 0x000fe20000010000 */
[C---:B------:R-:W-:Y:S02]  /*6580*/  ISETP.GE.AND P5, PT, R3.reuse, R125, PT ;  /* 0x0000007d0300720c */ /* 0x040fe40003fa6270 */
[----:B------:R-:W-:Y:S02]  /*6590*/  ISETP.GE.AND P4, PT, R3, R124, PT ;  /* 0x0000007c0300720c */ /* 0x000fe40003f86270 */
[----:B------:R-:W-:Y:S02]  /*65a0*/  FSEL R12, R12, -INF , !P5 ;  /* 0xff8000000c0c7808 */ /* 0x000fe40006800000 */
[----:B------:R-:W-:Y:S01]  /*65b0*/  LOP3.LUT R104, R101, R126, RZ, 0xfc, !PT ;  /* 0x0000007e65687212 */ /* 0x000fe200078efcff */
[----:B------:R-:W-:Y:S01]  /*65c0*/  HMMA.16816.F32.BF16 R28, R112, R106, R28 ;  /* 0x0000006a701c723c */ /* 0x000fe2000004181c */
[----:B------:R-:W-:-:S02]  /*65d0*/  FSEL R14, R14, -INF , !P4 ;  /* 0xff8000000e0e7808 */ /* 0x000fc40006000000 */
[C---:B------:R-:W-:Y:S02]  /*65e0*/  IADD3 R3, R104.reuse, 0x1, RZ ;  /* 0x0000000168037810 */ /* 0x040fe40007ffe0ff */
[CC--:B------:R-:W-:Y:S02]  /*65f0*/  ISETP.GE.AND P2, PT, R104.reuse, R125.reuse, PT ;  /* 0x0000007d6800720c */ /* 0x0c0fe40003f46270 */
[C---:B------:R-:W-:Y:S02]  /*6600*/  ISETP.GE.AND P6, PT, R104.reuse, R124, PT ;  /* 0x0000007c6800720c */ /* 0x040fe40003fc6270 */
        /* <DEDUP_REMOVED lines=81> */
[CC--:B------:R-:W-:Y:S02]  /*6b20*/  ISETP.GE.AND P4, PT, R7.reuse, R125.reuse, PT ;  /* 0x0000007d0700720c */ /* 0x0c0fe40003f86270 */
[----:B------:R-:W-:Y:S02]  /*6b30*/  ISETP.GE.AND P2, PT, R7, R124, PT ;  /* 0x0000007c0700720c */ /* 0x000fe40003f46270 */
[----:B------:R-:W-:Y:S02]  /*6b40*/  ISETP.GE.AND P6, PT, R5, R125, PT ;  /* 0x0000007d0500720c */ /* 0x000fe40003fc6270 */
[----:B------:R-:W-:Y:S02]  /*6b50*/  FSEL R224, R4, -INF , !P3 ;  /* 0xff80000004e07808 */ /* 0x000fe40005800000 */
        /* <DEDUP_REMOVED lines=41> */
[----:B------:R-:W-:Y:S02]  /*6df0*/  LOP3.LUT R5, R101, 0x70, R126, 0xfe, !PT ;  /* 0x0000007065057812 */ /* 0x000fe400078efe7e */
[----:B------:R-:W-:Y:S02]  /*6e00*/  IADD3 R4, R104, 0x71, RZ ;  /* 0x0000007168047810 */ /* 0x000fe40007ffe0ff */
[----:B------:R-:W-:-:S02]  /*6e10*/  FSEL R108, R38, -INF , !P4 ;  /* 0xff800000266c7808 */ /* 0x000fc40006000000 */
[----:B------:R-:W-:Y:S02]  /*6e20*/  FSEL R48, R32, -INF , !P2 ;  /* 0xff80000020307808 */ /* 0x000fe40005000000 */
[----:B------:R-:W-:Y:S02]  /*6e30*/  FSEL R54, R30, -INF , !P5 ;  /* 0xff8000001e367808 */ /* 0x000fe40006800000 */
[CC--:B------:R-:W-:Y:S02]  /*6e40*/  ISETP.GE.AND P4, PT, R5.reuse, R125.reuse, PT ;  /* 0x0000007d0500720c */ /* 0x0c0fe40003f86270 */
[----:B------:R-:W-:Y:S02]  /*6e50*/  ISETP.GE.AND P2, PT, R5, R124, PT ;  /* 0x0000007c0500720c */ /* 0x000fe40003f46270 */
[----:B------:R-:W-:Y:S02]  /*6e60*/  ISETP.GE.AND P5, PT, R4, R125, PT ;  /* 0x0000007d0400720c */ /* 0x000fe40003fa6270 */
[----:B------:R-:W-:-:S02]  /*6e70*/  LOP3.LUT R126, R101, 0x78, R126, 0xfe, !PT ;  /* 0x00000078657e7812 */ /* 0x000fc400078efe7e */
        /* <DEDUP_REMOVED lines=8> */
[-C--:B------:R-:W-:Y:S02]  /*6f00*/  ISETP.GE.AND P4, PT, R4, R124.reuse, PT ;  /* 0x0000007c0400720c */ /* 0x080fe40003f86270 */
        /* <DEDUP_REMOVED lines=8> */
[----:B------:R-:W-:Y:S05]  /*6f90*/  @!P0 BRA `(.L_x_6287) ;  /* 0x0000039000008947 */ /* 0x000fea0003800000 */
[----:B------:R-:W1:Y:S01]  /*6fa0*/  I2F.RP R7, R122 ;  /* 0x0000007a00077306 */ /* 0x000e620000209400 */
[----:B------:R-:W-:Y:S02]  /*6fb0*/  IADD3 R9, R101, -0x80, RZ ;  /* 0xffffff8065097810 */ /* 0x000fe40007ffe0ff */
[----:B------:R-:W-:-:S02]  /*6fc0*/  IABS R6, R101 ;  /* 0x0000006500067213 */ /* 0x000fc40000000000 */
[----:B------:R-:W-:Y:S02]  /*6fd0*/  IABS R4, R9 ;  /* 0x0000000900047213 */ /* 0x000fe40000000000 */
[----:B------:R-:W-:Y:S02]  /*6fe0*/  LOP3.LUT R101, R101, c[0x0][0x2d0], RZ, 0x3c, !PT ;  /* 0x0000b40065657a12 */ /* 0x000fe400078e3cff */
[----:B------:R-:W-:Y:S02]  /*6ff0*/  LOP3.LUT R9, R9, c[0x0][0x2d0], RZ, 0x3c, !PT ;  /* 0x0000b40009097a12 */ /* 0x000fe400078e3cff */
        /* <DEDUP_REMOVED lines=43> */
[----:B--2---:R-:W-:-:S05]  /*72b0*/  IMAD.IADD R6, R6, 0x1, -R5 ;  /* 0x0000000106067824 */ /* 0x004fca00078e0a05 */
[----:B------:R-:W-:-:S05]  /*72c0*/  SHF.R.S32.HI R5, RZ, 0x1f, R6 ;  /* 0x0000001fff057819 */ /* 0x000fca0000011406 */
[----:B------:R-:W-:-:S04]  /*72d0*/  IMAD R5, R5, c[0x0][0x180], RZ ;  /* 0x0000600005057a24 */ /* 0x000fc800078e02ff */
[C---:B------:R-:W-:Y:S02]  /*72e0*/  IMAD R5, R6.reuse, c[0x0][0x184], R5 ;  /* 0x0000610006057a24 */ /* 0x040fe400078e0205 */
[----:B------:R-:W-:-:S04]  /*72f0*/  IMAD.WIDE.U32 R6, R6, c[0x0][0x180], R8 ;  /* 0x0000600006067a25 */ /* 0x000fc800078e0008 */
[----:B------:R-:W-:Y:S01]  /*7300*/  IMAD.IADD R4, R7, 0x1, R5 ;  /* 0x0000000107047824 */ /* 0x000fe200078e0205 */
[----:B------:R-:W-:Y:S01]  /*7310*/  MOV R5, R6 ;  /* 0x0000000600057202 */ /* 0x000fe20000000f00 */
[----:B------:R-:W-:Y:S05]  /*7320*/  BRA `(.L_x_6288) ;  /* 0x0000002000007947 */ /* 0x000fea0003800000 */
.L_x_6287:
[----:B------:R-:W-:-:S04]  /*7330*/  LEA R5, -R121, RZ, 0x7 ;  /* 0x000000ff79057211 */ /* 0x000fc800078e39ff */
[----:B------:R-:W-:Y:S02]  /*7340*/  SHF.R.S32.HI R4, RZ, 0x1f, R5 ;  /* 0x0000001fff047819 */ /* 0x000fe40000011405 */
.L_x_6288:
[----:B------:R-:W-:Y:S01]  /*7350*/  IADD3 R128, P1, R128, R5, RZ ;  /* 0x0000000580807210 */ /* 0x000fe20007f3e0ff */
[C---:B------:R-:W-:Y:S01]  /*7360*/  IMAD.SHL.U32 R5, R121.reuse, 0x20, RZ ;  /* 0x0000002079057824 */ /* 0x040fe200078e00ff */
[----:B------:R-:W-:Y:S02]  /*7370*/  SHF.L.U64.HI R130, R121, R130, c[0x0][0x19c] ;  /* 0x0000670079827619 */ /* 0x000fe40000010282 */
[----:B------:R-:W-:Y:S01]  /*7380*/  LEA R180, P2, R128, c[0x0][0x168], 0x1 ;  /* 0x00005a0080b47a11 */ /* 0x000fe200078408ff */
[----:B------:R-:W-:-:S03]  /*7390*/  IMAD.X R123, R123, 0x1, R4, P1 ;  /* 0x000000017b7b7824 */ /* 0x000fc600008e0604 */
[-C--:B------:R-:W-:Y:S02]  /*73a0*/  IADD3 R6, P1, R180, R5.reuse, RZ ;  /* 0x00000005b4067210 */ /* 0x080fe40007f3e0ff */
[----:B------:R-:W-:Y:S02]  /*73b0*/  LEA.HI.X R181, R128, c[0x0][0x16c], R123, 0x1, P2 ;  /* 0x00005b0080b57a11 */ /* 0x000fe400010f0c7b */
        /* <DEDUP_REMOVED lines=25> */
.L_x_6286:
[----:B-1----:R-:W-:Y:S01]  /*7550*/  FMNMX.FTZ R7, R2, R103, !PT ;  /* 0x0000006702077209 */ /* 0x002fe20007810000 */
        /* <DEDUP_REMOVED lines=75> */
[----:B------:R-:W-:-:S03]  /*7a10*/  FMUL.FTZ R105, R107, c[0x0][0x23c] ;  /* 0x00008f006b697a20 */ /* 0x000fc60000410000 */
[----:B------:R-:W-:Y:S02]  /*7a20*/  FSEL R113, R107, RZ, P2 ;  /* 0x000000ff6b717208 */ /* 0x000fe40001000000 */
[----:B------:R-:W-:-:S03]  /*7a30*/  FSEL R105, R105, RZ, P2 ;  /* 0x000000ff69697208 */ /* 0x000fc60001000000 */
[----:B------:R-:W-:Y:S02]  /*7a40*/  FADD.FTZ R113, R2, -R113 ;  /* 0x8000007102717221 */ /* 0x000fe40000010000 */
[--C-:B------:R-:W-:Y:S02]  /*7a50*/  FFMA.FTZ R104, R102, c[0x0][0x23c], -R105.reuse ;  /* 0x00008f0066687a23 */ /* 0x100fe40000010869 */
[--C-:B------:R-:W-:Y:S01]  /*7a60*/  FFMA.FTZ R102, R100, c[0x0][0x23c], -R105.reuse ;  /* 0x00008f0064667a23 */ /* 0x100fe20000010869 */
[----:B--2---:R-:W-:Y:S01]  /*7a70*/  FMNMX.FTZ R106, R5, R106, !PT ;  /* 0x0000006a056a7209 */ /* 0x004fe20007810000 */
[--C-:B------:R-:W-:Y:S02]  /*7a80*/  FFMA.FTZ R112, R103, c[0x0][0x23c], -R105.reuse ;  /* 0x00008f0067707a23 */ /* 0x100fe40000010869 */
[--C-:B------:R-:W-:Y:S01]  /*7a90*/  FFMA.FTZ R103, R12, c[0x0][0x23c], -R105.reuse ;  /* 0x00008f000c677a23 */ /* 0x100fe20000010869 */
        /* <DEDUP_REMOVED lines=10> */
[----:B------:R-:W2:Y:S01]  /*7b40*/  LDSM.16.MT88.4 R4, [R158+0x6000] ;  /* 0x006000009e04783b */ /* 0x000ea20000004200 */
[--C-:B------:R-:W-:Y:S02]  /*7b50*/  FFMA.FTZ R100, R18, c[0x0][0x23c], -R101.reuse ;  /* 0x00008f0012647a23 */ /* 0x100fe40000010865 */
[--C-:B------:R-:W-:Y:S02]  /*7b60*/  FFMA.FTZ R67, R16, c[0x0][0x23c], -R101.reuse ;  /* 0x00008f0010437a23 */ /* 0x100fe40000010865 */
[----:B------:R-:W3:Y:S01]  /*7b70*/  LDSM.16.MT88.4 R16, [R160+0x6000] ;  /* 0x00600000a010783b */ /* 0x000ee20000004200 */
[--C-:B------:R-:W-:Y:S01]  /*7b80*/  FFMA.FTZ R109, R228, c[0x0][0x23c], -R101.reuse ;  /* 0x00008f00e46d7a23 */ /* 0x100fe20000010865 */
[----:B------:R-:W-:Y:S01]  /*7b90*/  MUFU.EX2 R103, R103 ;  /* 0x0000006700677308 */ /* 0x000fe20000000800 */
[----:B------:R-:W-:-:S02]  /*7ba0*/  FFMA.FTZ R14, R14, c[0x0][0x23c], -R101 ;  /* 0x00008f000e0e7a23 */ /* 0x000fc40000010865 */
[----:B------:R-:W-:Y:S02]  /*7bb0*/  FMUL.FTZ R0, R0, c[0x0][0x23c] ;  /* 0x00008f0000007a20 */ /* 0x000fe40000410000 */
[--C-:B------:R-:W-:Y:S02]  /*7bc0*/  FFMA.FTZ R122, R146, c[0x0][0x23c], -R101.reuse ;  /* 0x00008f00927a7a23 */ /* 0x100fe40000010865 */
[----:B------:R-:W-:Y:S01]  /*7bd0*/  FFMA.FTZ R128, R120, c[0x0][0x23c], -R101 ;  /* 0x00008f0078807a23 */ /* 0x000fe20000010865 */
[----:B------:R-:W4:Y:S01]  /*7be0*/  MUFU.EX2 R102, R102 ;  /* 0x0000006600667308 */ /* 0x000f220000000800 */
[----:B-1----:R-:W-:Y:S01]  /*7bf0*/  F2FP.BF16.PACK_AB R8, R104, R112 ;  /* 0x000000706808723e */ /* 0x002fe200000010ff */
[--C-:B------:R-:W-:Y:S02]  /*7c00*/  FFMA.FTZ R115, R140, c[0x0][0x23c], -R105.reuse ;  /* 0x00008f008c737a23 */ /* 0x100fe40000010869 */
[----:B------:R-:W-:Y:S02]  /*7c10*/  FFMA.FTZ R124, R134, c[0x0][0x23c], -R105 ;  /* 0x00008f00867c7a23 */ /* 0x000fe40000010869 */
[----:B------:R-:W-:-:S02]  /*7c20*/  FFMA.FTZ R119, R138, c[0x0][0x23c], -R101 ;  /* 0x00008f008a777a23 */ /* 0x000fc40000010865 */
[----:B------:R-:W-:Y:S01]  /*7c30*/  MUFU.EX2 R100, R100 ;  /* 0x0000006400647308 */ /* 0x000fe20000000800 */
[--C-:B------:R-:W-:Y:S02]  /*7c40*/  FFMA.FTZ R120, R136, c[0x0][0x23c], -R101.reuse ;  /* 0x00008f0088787a23 */ /* 0x100fe40000010865 */
[----:B------:R-:W-:Y:S02]  /*7c50*/  FFMA.FTZ R121, R118, c[0x0][0x23c], -R101 ;  /* 0x00008f0076797a23 */ /* 0x000fe40000010865 */
        /* <DEDUP_REMOVED lines=8> */
[----:B------:R-:W-:Y:S02]  /*7ce0*/  FFMA.FTZ R49, R108, c[0x0][0x23c], -R101 ;  /* 0x00008f006c317a23 */ /* 0x000fe40000010865 */
[----:B------:R-:W-:Y:S02]  /*7cf0*/  FFMA.FTZ R114, R114, c[0x0][0x23c], -R105 ;  /* 0x00008f0072727a23 */ /* 0x000fe40000010869 */
[----:B------:R-:W-:Y:S02]  /*7d00*/  FFMA.FTZ R108, R53, c[0x0][0x23c], -R101 ;  /* 0x00008f00356c7a23 */ /* 0x000fe40000010865 */
[--C-:B------:R-:W-:Y:S01]  /*7d10*/  FFMA.FTZ R53, R55, c[0x0][0x23c], -R105.reuse ;  /* 0x00008f0037357a23 */ /* 0x100fe20000010869 */
[----:B------:R-:W4:Y:S01]  /*7d20*/  MUFU.EX2 R113, R113 ;  /* 0x0000007100717308 */ /* 0x000f220000000800 */
[----:B-1----:R-:W-:Y:S01]  /*7d30*/  F2FP.BF16.PACK_AB R9, R67, R100 ;  /* 0x000000644309723e */ /* 0x002fe200000010ff */
[----:B------:R-:W-:-:S02]  /*7d40*/  FFMA.FTZ R55, R59, c[0x0][0x23c], -R105 ;  /* 0x00008f003b377a23 */ /* 0x000fc40000010869 */
[--C-:B------:R-:W-:Y:S02]  /*7d50*/  FFMA.FTZ R48, R48, c[0x0][0x23c], -R105.reuse ;  /* 0x00008f0030307a23 */ /* 0x100fe40000010869 */
[----:B------:R-:W-:Y:S02]  /*7d60*/  FFMA.FTZ R52, R52, c[0x0][0x23c], -R105 ;  /* 0x00008f0034347a23 */ /* 0x000fe40000010869 */
[----:B------:R-:W1:Y:S01]  /*7d70*/  MUFU.EX2 R111, R0 ;  /* 0x00000000006f7308 */ /* 0x000e620000000800 */
[--C-:B------:R-:W-:Y:S02]  /*7d80*/  FFMA.FTZ R50, R50, c[0x0][0x23c], -R101.reuse ;  /* 0x00008f0032327a23 */ /* 0x100fe40000010865 */
[--C-:B------:R-:W-:Y:S02]  /*7d90*/  FFMA.FTZ R57, R57, c[0x0][0x23c], -R101.reuse ;  /* 0x00008f0039397a23 */ /* 0x100fe40000010865 */
[--C-:B------:R-:W-:Y:S02]  /*7da0*/  FFMA.FTZ R54, R54, c[0x0][0x23c], -R101.reuse ;  /* 0x00008f0036367a23 */ /* 0x100fe40000010865 */
[----:B------:R-:W-:Y:S01]  /*7db0*/  FFMA.FTZ R59, R61, c[0x0][0x23c], -R101 ;  /* 0x00008f003d3b7a23 */ /* 0x000fe20000010865 */
[----:B------:R-:W5:Y:S01]  /*7dc0*/  MUFU.EX2 R109, R109 ;  /* 0x0000006d006d7308 */ /* 0x000f620000000800 */
[----:B----4-:R-:W-:-:S02]  /*7dd0*/  FMUL.FTZ R40, R80, R113 ;  /* 0x0000007150287220 */ /* 0x010fc40000410000 */
[-C--:B------:R-:W-:Y:S02]  /*7de0*/  FMUL.FTZ R41, R81, R113.reuse ;  /* 0x0000007151297220 */ /* 0x080fe40000410000 */
[-C--:B------:R-:W-:Y:S02]  /*7df0*/  FMUL.FTZ R84, R84, R113.reuse ;  /* 0x0000007154547220 */ /* 0x080fe40000410000 */
[----:B------:R-:W-:Y:S01]  /*7e00*/  FMUL.FTZ R85, R85, R113 ;  /* 0x0000007155557220 */ /* 0x000fe20000410000 */
[----:B------:R-:W-:Y:S01]  /*7e10*/  MUFU.EX2 R122, R122 ;  /* 0x0000007a007a7308 */ /* 0x000fe20000000800 */
[-C--:B-1----:R-:W-:Y:S02]  /*7e20*/  FMUL.FTZ R42, R82, R111.reuse ;  /* 0x0000006f522a7220 */ /* 0x082fe40000410000 */
[-C--:B------:R-:W-:Y:S02]  /*7e30*/  FMUL.FTZ R43, R83, R111.reuse ;  /* 0x0000006f532b7220 */ /* 0x080fe40000410000 */
[----:B------:R-:W-:-:S02]  /*7e40*/  FMUL.FTZ R86, R86, R111 ;  /* 0x0000006f56567220 */ /* 0x000fc40000410000 */
[----:B------:R-:W-:Y:S01]  /*7e50*/  FMUL.FTZ R87, R87, R111 ;  /* 0x0000006f57577220 */ /* 0x000fe20000410000 */
[----:B-----5:R-:W-:Y:S01]  /*7e60*/  F2FP.BF16.PACK_AB R11, R109, R2 ;  /* 0x000000026d0b723e */ /* 0x020fe200000010ff */
[-C--:B------:R-:W-:Y:S01]  /*7e70*/  FMUL.FTZ R24, R68, R113.reuse ;  /* 0x0000007144187220 */ /* 0x080fe20000410000 */
[----:B------:R-:W-:Y:S01]  /*7e80*/  MUFU.EX2 R117, R117 ;  /* 0x0000007500757308 */ /* 0x000fe20000000800 */
        /* <DEDUP_REMOVED lines=11> */
[----:B------:R-:W1:Y:S01]  /*7f40*/  LDSM.16.MT88.4 R28, [R157+0x6800] ;  /* 0x006800009d1c783b */ /* 0x000e620000004200 */
[----:B------:R-:W-:Y:S01]  /*7f50*/  FMUL.FTZ R13, R97, R113 ;  /* 0x00000071610d7220 */ /* 0x000fe20000410000 */
[----:B------:R-:W-:Y:S01]  /*7f60*/  MUFU.EX2 R115, R115 ;  /* 0x0000007300737308 */ /* 0x000fe20000000800 */
[-C--:B------:R-:W-:Y:S02]  /*7f70*/  FMUL.FTZ R14, R98, R111.reuse ;  /* 0x0000006f620e7220 */ /* 0x080fe40000410000 */
[----:B------:R-:W-:Y:S01]  /*7f80*/  FMUL.FTZ R15, R99, R111 ;  /* 0x0000006f630f7220 */ /* 0x000fe20000410000 */
[----:B--2---:R-:W-:Y:S01]  /*7f90*/  HMMA.16816.F32.BF16 R24, R8, R4, R24 ;  /* 0x000000040818723c */ /* 0x004fe20000041818 */
[----:B------:R-:W-:-:S02]  /*7fa0*/  FMUL.FTZ R92, R92, R113 ;  /* 0x000000715c5c7220 */ /* 0x000fc40000410000 */
[----:B------:R-:W-:Y:S01]  /*7fb0*/  FMUL.FTZ R93, R93, R113 ;  /* 0x000000715d5d7220 */ /* 0x000fe20000410000 */
[----:B------:R-:W-:Y:S01]  /*7fc0*/  MUFU.EX2 R124, R124 ;  /* 0x0000007c007c7308 */ /* 0x000fe20000000800 */
[-C--:B------:R-:W-:Y:S02]  /*7fd0*/  FMUL.FTZ R94, R94, R111.reuse ;  /* 0x0000006f5e5e7220 */ /* 0x080fe40000410000 */
[----:B------:R-:W-:Y:S01]  /*7fe0*/  FMUL.FTZ R95, R95, R111 ;  /* 0x0000006f5f5f7220 */ /* 0x000fe20000410000 */
[----:B------:R-:W-:Y:S01]  /*7ff0*/  HMMA.16816.F32.BF16 R4, R8, R6, R72 ;  /* 0x000000060804723c */ /* 0x000fe20000041848 */
[--C-:B------:R-:W-:Y:S02]  /*8000*/  FFMA.FTZ R0, R226, c[0x0][0x23c], -R105.reuse ;  /* 0x00008f00e2007a23 */ /* 0x100fe40000010869 */
[--C-:B------:R-:W-:Y:S01]  /*8010*/  FFMA.FTZ R69, R218, c[0x0][0x23c], -R105.reuse ;  /* 0x00008f00da457a23 */ /* 0x100fe20000010869 */
[----:B------:R-:W-:Y:S01]  /*8020*/  MUFU.EX2 R119, R119 ;  /* 0x0000007700777308 */ /* 0x000fe20000000800 */
[----:B------:R-:W-:-:S02]  /*8030*/  FFMA.FTZ R68, R224, c[0x0][0x23c], -R105 ;  /* 0x00008f00e0447a23 */ /* 0x000fc40000010869 */
[----:B------:R-:W-:Y:S01]  /*8040*/  FFMA.FTZ R71, R216, c[0x0][0x23c], -R105 ;  /* 0x00008f00d8477a23 */ /* 0x000fe20000010869 */
[C---:B---3--:R-:W-:Y:S01]  /*8050*/  HMMA.16816.F32.BF16 R12, R8.reuse, R16, R12 ;  /* 0x00000010080c723c */ /* 0x048fe2000004180c */
[--C-:B------:R-:W-:Y:S02]  /*8060*/  FFMA.FTZ R70, R222, c[0x0][0x23c], -R101.reuse ;  /* 0x00008f00de467a23 */ /* 0x100fe40000010865 */
[--C-:B------:R-:W-:Y:S01]  /*8070*/  FFMA.FTZ R73, R214, c[0x0][0x23c], -R101.reuse ;  /* 0x00008f00d6497a23 */ /* 0x100fe20000010865 */
[----:B------:R-:W-:Y:S01]  /*8080*/  MUFU.EX2 R0, R0 ;  /* 0x0000000000007308 */ /* 0x000fe20000000800 */
[--C-:B------:R-:W-:Y:S02]  /*8090*/  FFMA.FTZ R72, R220, c[0x0][0x23c], -R101.reuse ;  /* 0x00008f00dc487a23 */ /* 0x100fe40000010865 */
[----:B------:R-:W-:Y:S01]  /*80a0*/  FFMA.FTZ R75, R212, c[0x0][0x23c], -R101 ;  /* 0x00008f00d44b7a23 */ /* 0x000fe20000010865 */
[----:B------:R-:W-:Y:S01]  /*80b0*/  HMMA.16816.F32.BF16 R16, R8, R18, R92 ;  /* 0x000000120810723c */ /* 0x000fe2000004185c */
[-C--:B------:R-:W-:Y:S01]  /*80c0*/  FMUL.FTZ R32, R88, R113.reuse ;  /* 0x0000007158207220 */ /* 0x080fe20000410000 */
[----:B------:R-:W-:Y:S01]  /*80d0*/  LDSM.16.MT88.4 R92, [R160+0x9800] ;  /* 0x00980000a05c783b */ /* 0x000fe20000004200 */
[----:B------:R-:W-:Y:S01]  /*80e0*/  FMUL.FTZ R33, R89, R113 ;  /* 0x0000007159217220 */ /* 0x000fe20000410000 */
[----:B------:R-:W2:Y:S01]  /*80f0*/  MUFU.EX2 R69, R69 ;  /* 0x0000004500457308 */ /* 0x000ea20000000800 */
[----:B------:R-:W-:-:S02]  /*8100*/  FMUL.FTZ R34, R90, R111 ;  /* 0x0000006f5a227220 */ /* 0x000fc40000410000 */
[----:B------:R-:W-:Y:S02]  /*8110*/  FMUL.FTZ R35, R91, R111 ;  /* 0x0000006f5b237220 */ /* 0x000fe40000410000 */
[-C--:B------:R-:W-:Y:S02]  /*8120*/  FMUL.FTZ R76, R76, R113.reuse ;  /* 0x000000714c4c7220 */ /* 0x080fe40000410000 */
[----:B------:R-:W-:Y:S01]  /*8130*/  FMUL.FTZ R77, R77, R113 ;  /* 0x000000714d4d7220 */ /* 0x000fe20000410000 */
[----:B------:R-:W-:Y:S01]  /*8140*/  MUFU.EX2 R68, R68 ;  /* 0x0000004400447308 */ /* 0x000fe20000000800 */
[-C--:B------:R-:W-:Y:S01]  /*8150*/  FMUL.FTZ R78, R78, R111.reuse ;  /* 0x0000006f4e4e7220 */ /* 0x080fe20000410000 */
[----:B------:R-:W-:Y:S01]  /*8160*/  HMMA.16816.F32.BF16 R32, R8, R20, R32 ;  /* 0x000000140820723c */ /* 0x000fe20000041820 */
[----:B------:R-:W-:Y:S02]  /*8170*/  FMUL.FTZ R79, R79, R111 ;  /* 0x0000006f4f4f7220 */ /* 0x000fe40000410000 */
[----:B------:R-:W-:-:S02]  /*8180*/  FFMA.FTZ R74, R202, c[0x0][0x23c], -R105 ;  /* 0x00008f00ca4a7a23 */ /* 0x000fc40000010869 */
[--C-:B------:R-:W-:Y:S01]  /*8190*/  FFMA.FTZ R83, R206, c[0x0][0x23c], -R101.reuse ;  /* 0x00008f00ce537a23 */ /* 0x100fe20000010865 */
[----:B------:R-:W3:Y:S01]  /*81a0*/  MUFU.EX2 R71, R71 ;  /* 0x0000004700477308 */ /* 0x000ee20000000800 */
[--C-:B------:R-:W-:Y:S01]  /*81b0*/  FFMA.FTZ R80, R198, c[0x0][0x23c], -R101.reuse ;  /* 0x00008f00c6507a23 */ /* 0x100fe20000010865 */
[----:B------:R-:W-:Y:S01]  /*81c0*/  HMMA.16816.F32.BF16 R20, R8, R22, R76 ;  /* 0x000000160814723c */ /* 0x000fe2000004184c */
[----:B------:R-:W-:Y:S02]  /*81d0*/  FFMA.FTZ R81, R196, c[0x0][0x23c], -R101 ;  /* 0x00008f00c4517a23 */ /* 0x000fe40000010865 */
[--C-:B------:R-:W-:Y:S02]  /*81e0*/  FFMA.FTZ R97, R194, c[0x0][0x23c], -R105.reuse ;  /* 0x00008f00c2617a23 */ /* 0x100fe40000010869 */
[--C-:B------:R-:W-:Y:S01]  /*81f0*/  FFMA.FTZ R88, R186, c[0x0][0x23c], -R105.reuse ;  /* 0x00008f00ba587a23 */ /* 0x100fe20000010869 */
[----:B------:R-:W-:Y:S01]  /*8200*/  MUFU.EX2 R70, R70 ;  /* 0x0000004600467308 */ /* 0x000fe20000000800 */
[----:B--2---:R-:W-:Y:S01]  /*8210*/  F2FP.BF16.PACK_AB R8, R69, R0 ;  /* 0x000000004508723e */ /* 0x004fe200000010ff */
[----:B------:R-:W-:-:S02]  /*8220*/  FFMA.FTZ R79, R210, c[0x0][0x23c], -R105 ;  /* 0x00008f00d24f7a23 */ /* 0x000fc40000010869 */
[--C-:B------:R-:W-:Y:S02]  /*8230*/  FFMA.FTZ R77, R208, c[0x0][0x23c], -R105.reuse ;  /* 0x00008f00d04d7a23 */ /* 0x100fe40000010869 */
[----:B------:R-:W-:Y:S02]  /*8240*/  FFMA.FTZ R76, R200, c[0x0][0x23c], -R105 ;  /* 0x00008f00c84c7a23 */ /* 0x000fe40000010869 */
[----:B------:R-:W2:Y:S01]  /*8250*/  MUFU.EX2 R73, R73 ;  /* 0x0000004900497308 */ /* 0x000ea20000000800 */
[----:B---3--:R-:W-:Y:S01]  /*8260*/  F2FP.BF16.PACK_AB R10, R71, R68 ;  /* 0x00000044470a723e */ /* 0x008fe200000010ff */
[----:B------:R-:W-:Y:S02]  /*8270*/  FFMA.FTZ R78, R204, c[0x0][0x23c], -R101 ;  /* 0x00008f00cc4e7a23 */ /* 0x000fe40000010865 */
[--C-:B------:R-:W-:Y:S02]  /*8280*/  FFMA.FTZ R89, R192, c[0x0][0x23c], -R105.reuse ;  /* 0x00008f00c0597a23 */ /* 0x100fe40000010869 */
[----:B------:R-:W-:-:S02]  /*8290*/  FFMA.FTZ R82, R182, c[0x0][0x23c], -R105 ;  /* 0x00008f00b6527a23 */ /* 0x000fc40000010869 */
[----:B------:R-:W-:Y:S01]  /*82a0*/  MUFU.EX2 R72, R72 ;  /* 0x0000004800487308 */ /* 0x000fe20000000800 */
[--C-:B------:R-:W-:Y:S02]  /*82b0*/  FFMA.FTZ R90, R190, c[0x0][0x23c], -R101.reuse ;  /* 0x00008f00be5a7a23 */ /* 0x100fe40000010865 */
[--C-:B------:R-:W-:Y:S02]  /*82c0*/  FFMA.FTZ R99, R144, c[0x0][0x23c], -R101.reuse ;  /* 0x00008f0090637a23 */ /* 0x100fe40000010865 */
[----:B------:R-:W-:Y:S02]  /*82d0*/  FFMA.FTZ R91, R188, c[0x0][0x23c], -R101 ;  /* 0x00008f00bc5b7a23 */ /* 0x000fe40000010865 */
[----:B------:R-:W-:Y:S01]  /*82e0*/  FFMA.FTZ R100, R184, R111, R100 ;  /* 0x0000006fb8647223 */ /* 0x000fe20000010064 */
[----:B------:R-:W3:Y:S01]  /*82f0*/  MUFU.EX2 R75, R75 ;  /* 0x0000004b004b7308 */ /* 0x000ee20000000800 */
[----:B--2---:R-:W-:Y:S01]  /*8300*/  F2FP.BF16.PACK_AB R9, R73, R70 ;  /* 0x000000464909723e */ /* 0x004fe200000010ff */
[----:B------:R-:W-:-:S02]  /*8310*/  FFMA.FTZ R113, R185, R113, R112 ;  /* 0x00000071b9717223 */ /* 0x000fc40000010070 */
[----:B------:R-:W-:Y:S02]  /*8320*/  FADD.FTZ R67, R67, R100 ;  /* 0x0000006443437221 */ /* 0x000fe40000010000 */
[----:B------:R-:W-:Y:S02]  /*8330*/  FADD.FTZ R104, R104, R113 ;  /* 0x0000007168687221 */ /* 0x000fe40000010000 */
[----:B------:R-:W-:Y:S01]  /*8340*/  MUFU.EX2 R79, R79 ;  /* 0x0000004f004f7308 */ /* 0x000fe20000000800 */
[----:B------:R-:W-:Y:S02]  /*8350*/  FADD.FTZ R2, R2, R67 ;  /* 0x0000004302027221 */ /* 0x000fe40000010000 */
[--C-:B------:R-:W-:Y:S02]  /*8360*/  FFMA.FTZ R61, R58, c[0x0][0x23c], -R105.reuse ;  /* 0x00008f003a3d7a23 */ /* 0x100fe40000010869 */
[----:B------:R-:W-:Y:S02]  /*8370*/  FADD.FTZ R109, R109, R2 ;  /* 0x000000026d6d7221 */ /* 0x000fe40000010000 */
[----:B------:R-:W-:Y:S01]  /*8380*/  FFMA.FTZ R56, R56, c[0x0][0x23c], -R105 ;  /* 0x00008f0038387a23 */ /* 0x000fe20000010869 */
[----:B---3--:R-:W-:Y:S01]  /*8390*/  F2FP.BF16.PACK_AB R11, R75, R72 ;  /* 0x000000484b0b723e */ /* 0x008fe200000010ff */
[----:B------:R-:W2:Y:S01]  /*83a0*/  MUFU.EX2 R74, R74 ;  /* 0x0000004a004a7308 */ /* 0x000ea20000000800 */
[----:B------:R-:W-:-:S02]  /*83b0*/  FADD.FTZ R70, R70, R109 ;  /* 0x0000006d46467221 */ /* 0x000fc40000010000 */
[--C-:B------:R-:W-:Y:S02]  /*83c0*/  FFMA.FTZ R58, R63, c[0x0][0x23c], -R105.reuse ;  /* 0x00008f003f3a7a23 */ /* 0x100fe40000010869 */
[----:B------:R-:W-:Y:S01]  /*83d0*/  FADD.FTZ R73, R73, R70 ;  /* 0x0000004649497221 */ /* 0x000fe20000010000 */
[C---:B------:R-:W-:Y:S01]  /*83e0*/  HMMA.16816.F32.BF16 R12, R8.reuse, R36, R12 ;  /* 0x00000024080c723c */ /* 0x040fe2000004180c */
[----:B------:R-:W-:Y:S01]  /*83f0*/  FFMA.FTZ R185, R64, c[0x0][0x23c], -R105 ;  /* 0x00008f0040b97a23 */ /* 0x000fe20000010869 */
[----:B------:R-:W-:Y:S01]  /*8400*/  MUFU.EX2 R77, R77 ;  /* 0x0000004d004d7308 */ /* 0x000fe20000000800 */
[----:B------:R-:W-:Y:S02]  /*8410*/  FADD.FTZ R72, R72, R73 ;  /* 0x0000004948487221 */ /* 0x000fe40000010000 */
[----:B------:R-:W-:Y:S02]  /*8420*/  FFMA.FTZ R60, R60, c[0x0][0x23c], -R101 ;  /* 0x00008f003c3c7a23 */ /* 0x000fe40000010865 */
[----:B------:R-:W-:Y:S01]  /*8430*/  FADD.FTZ R72, R75, R72 ;  /* 0x000000484b487221 */ /* 0x000fe20000010000 */
[C---:B------:R-:W-:Y:S01]  /*8440*/  HMMA.16816.F32.BF16 R16, R8.reuse, R38, R16 ;  /* 0x000000260810723c */ /* 0x040fe20000041810 */
[----:B------:R-:W3:Y:S01]  /*8450*/  LDSM.16.MT88.4 R36, [R156+0x6800] ;  /* 0x006800009c24783b */ /* 0x000ee20000004200 */
[----:B------:R-:W-:Y:S06]  /*8460*/  MUFU.EX2 R76, R76 ;  /* 0x0000004c004c7308 */ /* 0x000fec0000000800 */
[C---:B-1----:R-:W-:Y:S02]  /*8470*/  HMMA.16816.F32.BF16 R32, R8.reuse, R28, R32 ;  /* 0x0000001c0820723c */ /* 0x042fe40000041820 */
[----:B------:R-:W-:Y:S06]  /*8480*/  MUFU.EX2 R83, R83 ;  /* 0x0000005300537308 */ /* 0x000fec0000000800 */
[C---:B------:R-:W-:Y:S01]  /*8490*/  HMMA.16816.F32.BF16 R20, R8.reuse, R30, R20 ;  /* 0x0000001e0814723c */ /* 0x040fe20000041814 */
[----:B------:R-:W1:Y:S01]  /*84a0*/  LDSM.16.MT88.4 R28, [R160+0x7000] ;  /* 0x00700000a01c783b */ /* 0x000e620000004200 */
[----:B------:R-:W4:Y:S06]  /*84b0*/  MUFU.EX2 R80, R80 ;  /* 0x0000005000507308 */ /* 0x000f2c0000000800 */
[C---:B------:R-:W-:Y:S02]  /*84c0*/  HMMA.16816.F32.BF16 R24, R8.reuse, R44, R24 ;  /* 0x0000002c0818723c */ /* 0x040fe40000041818 */
[----:B------:R-:W-:Y:S06]  /*84d0*/  MUFU.EX2 R78, R78 ;  /* 0x0000004e004e7308 */ /* 0x000fec0000000800 */
[C---:B------:R-:W-:Y:S01]  /*84e0*/  HMMA.16816.F32.BF16 R4, R8.reuse, R46, R4 ;  /* 0x0000002e0804723c */ /* 0x040fe20000041804 */
[----:B------:R-:W5:Y:S01]  /*84f0*/  LDSM.16.MT88.4 R44, [R158+0x7000] ;  /* 0x007000009e2c783b */ /* 0x000f620000004200 */
[----:B------:R-:W1:Y:S06]  /*8500*/  MUFU.EX2 R81, R81 ;  /* 0x0000005100517308 */ /* 0x000e6c0000000800 */
[C---:B---3--:R-:W-:Y:S02]  /*8510*/  HMMA.16816.F32.BF16 R40, R8.reuse, R36, R40 ;  /* 0x000000240828723c */ /* 0x048fe40000041828 */
[----:B------:R-:W-:Y:S06]  /*8520*/  MUFU.EX2 R97, R97 ;  /* 0x0000006100617308 */ /* 0x000fec0000000800 */
[----:B------:R-:W-:Y:S01]  /*8530*/  HMMA.16816.F32.BF16 R84, R8, R38, R84 ;  /* 0x000000260854723c */ /* 0x000fe20000041854 */
[----:B------:R-:W3:Y:S01]  /*8540*/  LDSM.16.MT88.4 R36, [R157+0x7000] ;  /* 0x007000009d24783b */ /* 0x000ee20000004200 */
[----:B------:R-:W3:Y:S05]  /*8550*/  MUFU.EX2 R88, R88 ;  /* 0x0000005800587308 */ /* 0x000eea0000000800 */
[----:B--2---:R-:W-:-:S02]  /*8560*/  F2FP.BF16.PACK_AB R8, R74, R79 ;  /* 0x0000004f4a08723e */ /* 0x004fc400000010ff */
[----:B----4-:R-:W-:Y:S01]  /*8570*/  F2FP.BF16.PACK_AB R9, R80, R83 ;  /* 0x000000535009723e */ /* 0x010fe200000010ff */
[----:B------:R-:W-:Y:S01]  /*8580*/  MUFU.EX2 R89, R89 ;  /* 0x0000005900597308 */ /* 0x000fe20000000800 */
[----:B------:R-:W-:Y:S01]  /*8590*/  F2FP.BF16.PACK_AB R10, R76, R77 ;  /* 0x0000004d4c0a723e */ /* 0x000fe200000010ff */
[----:B------:R-:W-:Y:S01]  /*85a0*/  FADD.FTZ R83, R83, R72 ;  /* 0x0000004853537221 */ /* 0x000fe20000010000 */
[----:B-1----:R-:W-:-:S03]  /*85b0*/  F2FP.BF16.PACK_AB R11, R81, R78 ;  /* 0x0000004e510b723e */ /* 0x002fc600000010ff */
[----:B------:R-:W-:Y:S02]  /*85c0*/  FADD.FTZ R83, R80, R83 ;  /* 0x0000005350537221 */ /* 0x000fe40000010000 */
[----:B------:R-:W-:Y:S02]  /*85d0*/  MUFU.EX2 R82, R82 ;  /* 0x0000005200527308 */ /* 0x000fe40000000800 */
[----:B------:R-:W-:Y:S01]  /*85e0*/  HMMA.16816.F32.BF16 R12, R8, R28, R12 ;  /* 0x0000001c080c723c */ /* 0x000fe2000004180c */
[----:B------:R-:W-:-:S04]  /*85f0*/  FADD.FTZ R78, R78, R83 ;  /* 0x000000534e4e7221 */ /* 0x000fc80000010000 */
[----:B------:R-:W-:Y:S01]  /*8600*/  FADD.FTZ R81, R81, R78 ;  /* 0x0000004e51517221 */ /* 0x000fe20000010000 */
[----:B------:R-:W-:Y:S02]  /*8610*/  MUFU.EX2 R90, R90 ;  /* 0x0000005a005a7308 */ /* 0x000fe40000000800 */
[C---:B------:R-:W-:Y:S01]  /*8620*/  HMMA.16816.F32.BF16 R16, R8.reuse, R30, R16 ;  /* 0x0000001e0810723c */ /* 0x040fe20000041810 */
[----:B------:R-:W1:Y:S05]  /*8630*/  LDSM.16.MT88.4 R28, [R156+0x7000] ;  /* 0x007000009c1c783b */ /* 0x000e6a0000004200 */
[----:B------:R-:W2:Y:S02]  /*8640*/  MUFU.EX2 R99, R99 ;  /* 0x0000006300637308 */ /* 0x000ea40000000800 */
[C---:B-----5:R-:W-:Y:S06]  /*8650*/  HMMA.16816.F32.BF16 R24, R8.reuse, R44, R24 ;  /* 0x0000002c0818723c */ /* 0x060fec0000041818 */
[----:B------:R-:W4:Y:S02]  /*8660*/  MUFU.EX2 R91, R91 ;  /* 0x0000005b005b7308 */ /* 0x000f240000000800 */
[C---:B---3--:R-:W-:Y:S06]  /*8670*/  HMMA.16816.F32.BF16 R32, R8.reuse, R36, R32 ;  /* 0x000000240820723c */ /* 0x048fec0000041820 */
[----:B------:R-:W3:Y:S02]  /*8680*/  MUFU.EX2 R128, R128 ;  /* 0x0000008000807308 */ /* 0x000ee40000000800 */
[C---:B------:R-:W-:Y:S01]  /*8690*/  HMMA.16816.F32.BF16 R20, R8.reuse, R38, R20 ;  /* 0x000000260814723c */ /* 0x040fe20000041814 */
[----:B------:R-:W5:Y:S05]  /*86a0*/  LDSM.16.MT88.4 R36, [R160+0x7800] ;  /* 0x00780000a024783b */ /* 0x000f6a0000004200 */
        /* <DEDUP_REMOVED lines=8> */
[----:B------:R-:W1:Y:S01]  /*8730*/  MUFU.EX2 R123, R123 ;  /* 0x0000007b007b7308 */ /* 0x000e620000000800 */
[----:B------:R-:W-:-:S02]  /*8740*/  F2FP.BF16.PACK_AB R8, R88, R97 ;  /* 0x000000615808723e */ /* 0x000fc400000010ff */
[----:B--2---:R-:W-:Y:S02]  /*8750*/  F2FP.BF16.PACK_AB R9, R99, R90 ;  /* 0x0000005a6309723e */ /* 0x004fe400000010ff */
[----:B------:R-:W-:Y:S02]  /*8760*/  F2FP.BF16.PACK_AB R10, R82, R89 ;  /* 0x00000059520a723e */ /* 0x000fe400000010ff */
[----:B----4-:R-:W-:Y:S01]  /*8770*/  F2FP.BF16.PACK_AB R11, R122, R91 ;  /* 0x0000005b7a0b723e */ /* 0x010fe200000010ff */
[----:B------:R-:W-:Y:S06]  /*8780*/  MUFU.EX2 R3, R3 ;  /* 0x0000000300037308 */ /* 0x000fec0000000800 */
[C---:B-----5:R-:W-:Y:S02]  /*8790*/  HMMA.16816.F32.BF16 R12, R8.reuse, R36, R12 ;  /* 0x00000024080c723c */ /* 0x060fe4000004180c */
[----:B------:R-:W-:Y:S06]  /*87a0*/  MUFU.EX2 R116, R116 ;  /* 0x0000007400747308 */ /* 0x000fec0000000800 */
[C---:B------:R-:W-:Y:S01]  /*87b0*/  HMMA.16816.F32.BF16 R16, R8.reuse, R38, R16 ;  /* 0x000000260810723c */ /* 0x040fe20000041810 */
[----:B------:R-:W2:Y:S01]  /*87c0*/  LDSM.16.MT88.4 R36, [R156+0x7800] ;  /* 0x007800009c24783b */ /* 0x000ea20000004200 */
[----:B------:R-:W-:Y:S06]  /*87d0*/  MUFU.EX2 R51, R51 ;  /* 0x0000003300337308 */ /* 0x000fec0000000800 */
[C---:B---3--:R-:W-:Y:S02]  /*87e0*/  HMMA.16816.F32.BF16 R24, R8.reuse, R44, R24 ;  /* 0x0000002c0818723c */ /* 0x048fe40000041818 */
[----:B------:R-:W3:Y:S06]  /*87f0*/  MUFU.EX2 R110, R110 ;  /* 0x0000006e006e7308 */ /* 0x000eec0000000800 */
[C---:B-1----:R-:W-:Y:S02]  /*8800*/  HMMA.16816.F32.BF16 R32, R8.reuse, R28, R32 ;  /* 0x0000001c0820723c */ /* 0x042fe40000041820 */
[----:B------:R-:W-:Y:S06]  /*8810*/  MUFU.EX2 R49, R49 ;  /* 0x0000003100317308 */ /* 0x000fec0000000800 */
[C---:B------:R-:W-:Y:S01]  /*8820*/  HMMA.16816.F32.BF16 R20, R8.reuse, R30, R20 ;  /* 0x0000001e0814723c */ /* 0x040fe20000041814 */
[----:B------:R-:W1:Y:S01]  /*8830*/  LDSM.16.MT88.4 R28, [R160+0x8000] ;  /* 0x00800000a01c783b */ /* 0x000e620000004200 */
[----:B------:R-:W4:Y:S06]  /*8840*/  MUFU.EX2 R108, R108 ;  /* 0x0000006c006c7308 */ /* 0x000f2c0000000800 */
[C---:B------:R-:W-:Y:S01]  /*8850*/  HMMA.16816.F32.BF16 R4, R8.reuse, R46, R4 ;  /* 0x0000002e0804723c */ /* 0x040fe20000041804 */
[----:B------:R-:W5:Y:S01]  /*8860*/  LDSM.16.MT88.4 R44, [R158+0x8000] ;  /* 0x008000009e2c783b */ /* 0x000f620000004200 */
[----:B------:R-:W-:Y:S06]  /*8870*/  MUFU.EX2 R48, R48 ;  /* 0x0000003000307308 */ /* 0x000fec0000000800 */
[C---:B--2---:R-:W-:Y:S02]  /*8880*/  HMMA.16816.F32.BF16 R40, R8.reuse, R36, R40 ;  /* 0x000000240828723c */ /* 0x044fe40000041828 */
[----:B------:R-:W2:Y:S06]  /*8890*/  MUFU.EX2 R53, R53 ;  /* 0x0000003500357308 */ /* 0x000eac0000000800 */
[----:B------:R-:W-:Y:S01]  /*88a0*/  HMMA.16816.F32.BF16 R84, R8, R38, R84 ;  /* 0x000000260854723c */ /* 0x000fe20000041854 */
[----:B------:R-:W2:Y:S01]  /*88b0*/  LDSM.16.MT88.4 R36, [R156+0x8000] ;  /* 0x008000009c24783b */ /* 0x000ea20000004200 */
[----:B------:R-:W-:Y:S05]  /*88c0*/  MUFU.EX2 R52, R52 ;  /* 0x0000003400347308 */ /* 0x000fea0000000800 */
[----:B------:R-:W-:-:S02]  /*88d0*/  F2FP.BF16.PACK_AB R8, R126, R117 ;  /* 0x000000757e08723e */ /* 0x000fc400000010ff */
[----:B------:R-:W-:Y:S01]  /*88e0*/  F2FP.BF16.PACK_AB R9, R128, R119 ;  /* 0x000000778009723e */ /* 0x000fe200000010ff */
[----:B------:R-:W-:Y:S01]  /*88f0*/  MUFU.EX2 R55, R55 ;  /* 0x0000003700377308 */ /* 0x000fe20000000800 */
[----:B------:R-:W-:Y:S02]  /*8900*/  F2FP.BF16.PACK_AB R10, R124, R115 ;  /* 0x000000737c0a723e */ /* 0x000fe400000010ff */
[----:B------:R-:W-:-:S05]  /*8910*/  F2FP.BF16.PACK_AB R11, R121, R120 ;  /* 0x00000078790b723e */ /* 0x000fca00000010ff */
[----:B------:R-:W-:Y:S02]  /*8920*/  MUFU.EX2 R50, R50 ;  /* 0x0000003200327308 */ /* 0x000fe40000000800 */
[C---:B-1----:R-:W-:Y:S06]  /*8930*/  HMMA.16816.F32.BF16 R12, R8.reuse, R28, R12 ;  /* 0x0000001c080c723c */ /* 0x042fec000004180c */
[----:B------:R-:W1:Y:S02]  /*8940*/  MUFU.EX2 R57, R57 ;  /* 0x0000003900397308 */ /* 0x000e640000000800 */
[C---:B------:R-:W-:Y:S01]  /*8950*/  HMMA.16816.F32.BF16 R16, R8.reuse, R30, R16 ;  /* 0x0000001e0810723c */ /* 0x040fe20000041810 */
[----:B------:R-:W1:Y:S05]  /*8960*/  LDSM.16.MT88.4 R28, [R157+0x8000] ;  /* 0x008000009d1c783b */ /* 0x000e6a0000004200 */
[----:B------:R-:W-:Y:S02]  /*8970*/  MUFU.EX2 R54, R54 ;  /* 0x0000003600367308 */ /* 0x000fe40000000800 */
[C---:B-----5:R-:W-:Y:S06]  /*8980*/  HMMA.16816.F32.BF16 R24, R8.reuse, R44, R24 ;  /* 0x0000002c0818723c */ /* 0x060fec0000041818 */
[----:B------:R-:W5:Y:S02]  /*8990*/  MUFU.EX2 R59, R59 ;  /* 0x0000003b003b7308 */ /* 0x000f640000000800 */
[C---:B------:R-:W-:Y:S01]  /*89a0*/  HMMA.16816.F32.BF16 R4, R8.reuse, R46, R4 ;  /* 0x0000002e0804723c */ /* 0x040fe20000041804 */
[----:B------:R-:W5:Y:S05]  /*89b0*/  LDSM.16.MT88.4 R44, [R160+0x8800] ;  /* 0x00880000a02c783b */ /* 0x000f6a0000004200 */
[----:B------:R-:W-:Y:S02]  /*89c0*/  MUFU.EX2 R56, R56 ;  /* 0x0000003800387308 */ /* 0x000fe40000000800 */
[C---:B--2---:R-:W-:Y:S06]  /*89d0*/  HMMA.16816.F32.BF16 R40, R8.reuse, R36, R40 ;  /* 0x000000240828723c */ /* 0x044fec0000041828 */
[----:B------:R-:W2:Y:S01]  /*89e0*/  MUFU.EX2 R61, R61 ;  /* 0x0000003d003d7308 */ /* 0x000ea20000000800 */
[----:B------:R-:W-:Y:S01]  /*89f0*/  F2FP.BF16.PACK_AB R36, R123, R114 ;  /* 0x000000727b24723e */ /* 0x000fe200000010ff */
[----:B------:R-:W-:Y:S01]  /*8a00*/  HMMA.16816.F32.BF16 R84, R8, R38, R84 ;  /* 0x000000260854723c */ /* 0x000fe20000041854 */
[----:B---3--:R-:W-:-:S05]  /*8a10*/  F2FP.BF16.PACK_AB R37, R110, R51 ;  /* 0x000000336e25723e */ /* 0x008fca00000010ff */
[----:B------:R-:W-:Y:S01]  /*8a20*/  MUFU.EX2 R58, R58 ;  /* 0x0000003a003a7308 */ /* 0x000fe20000000800 */
[----:B------:R-:W-:Y:S01]  /*8a30*/  F2FP.BF16.PACK_AB R38, R116, R3 ;  /* 0x000000037426723e */ /* 0x000fe200000010ff */
[----:B-1----:R-:W-:Y:S01]  /*8a40*/  HMMA.16816.F32.BF16 R32, R8, R28, R32 ;  /* 0x0000001c0820723c */ /* 0x002fe20000041820 */
[----:B----4-:R-:W-:-:S05]  /*8a50*/  F2FP.BF16.PACK_AB R39, R108, R49 ;  /* 0x000000316c27723e */ /* 0x010fca00000010ff */
[----:B------:R-:W-:Y:S02]  /*8a60*/  MUFU.EX2 R185, R185 ;  /* 0x000000b900b97308 */ /* 0x000fe40000000800 */
[----:B------:R-:W-:Y:S01]  /*8a70*/  HMMA.16816.F32.BF16 R20, R8, R30, R20 ;  /* 0x0000001e0814723c */ /* 0x000fe20000041814 */
[----:B------:R-:W1:Y:S04]  /*8a80*/  LDSM.16.MT88.4 R28, [R158+0x8800] ;  /* 0x008800009e1c783b */ /* 0x000e680000004200 */
[----:B------:R-:W3:Y:S01]  /*8a90*/  LDSM.16.MT88.4 R8, [R157+0x8800] ;  /* 0x008800009d08783b */ /* 0x000ee20000004200 */
[----:B------:R-:W-:Y:S02]  /*8aa0*/  MUFU.EX2 R2, R60 ;  /* 0x0000003c00027308 */ /* 0x000fe40000000800 */
[C---:B-----5:R-:W-:Y:S08]  /*8ab0*/  HMMA.16816.F32.BF16 R12, R36.reuse, R44, R12 ;  /* 0x0000002c240c723c */ /* 0x060ff0000004180c */
[C---:B------:R-:W-:Y:S01]  /*8ac0*/  HMMA.16816.F32.BF16 R16, R36.reuse, R46, R16 ;  /* 0x0000002e2410723c */ /* 0x040fe20000041810 */
[----:B------:R-:W4:Y:S07]  /*8ad0*/  LDSM.16.MT88.4 R44, [R156+0x8800] ;  /* 0x008800009c2c783b */ /* 0x000f2e0000004200 */
[C---:B-1----:R-:W-:Y:S08]  /*8ae0*/  HMMA.16816.F32.BF16 R24, R36.reuse, R28, R24 ;  /* 0x0000001c2418723c */ /* 0x042ff00000041818 */
[C---:B------:R-:W-:Y:S01]  /*8af0*/  HMMA.16816.F32.BF16 R4, R36.reuse, R30, R4 ;  /* 0x0000001e2404723c */ /* 0x040fe20000041804 */
[----:B------:R-:W1:Y:S07]  /*8b00*/  LDSM.16.MT88.4 R28, [R158+0x9000] ;  /* 0x009000009e1c783b */ /* 0x000e6e0000004200 */
[C---:B---3--:R-:W-:Y:S08]  /*8b10*/  HMMA.16816.F32.BF16 R32, R36.reuse, R8, R32 ;  /* 0x000000082420723c */ /* 0x048ff00000041820 */
[C---:B------:R-:W-:Y:S01]  /*8b20*/  HMMA.16816.F32.BF16 R20, R36.reuse, R10, R20 ;  /* 0x0000000a2414723c */ /* 0x040fe20000041814 */
[----:B------:R-:W3:Y:S07]  /*8b30*/  LDSM.16.MT88.4 R8, [R160+0x9000] ;  /* 0x00900000a008783b */ /* 0x000eee0000004200 */
[C---:B----4-:R-:W-:Y:S07]  /*8b40*/  HMMA.16816.F32.BF16 R40, R36.reuse, R44, R40 ;  /* 0x0000002c2428723c */ /* 0x050fee0000041828 */
[----:B------:R-:W-:Y:S01]  /*8b50*/  F2FP.BF16.PACK_AB R44, R53, R48 ;  /* 0x00000030352c723e */ /* 0x000fe200000010ff */
[----:B------:R-:W-:Y:S01]  /*8b60*/  HMMA.16816.F32.BF16 R84, R36, R46, R84 ;  /* 0x0000002e2454723c */ /* 0x000fe20000041854 */
[----:B------:R-:W-:Y:S01]  /*8b70*/  F2FP.BF16.PACK_AB R45, R57, R50 ;  /* 0x00000032392d723e */ /* 0x000fe200000010ff */
[----:B------:R-:W4:Y:S05]  /*8b80*/  LDSM.16.MT88.4 R36, [R157+0x9000] ;  /* 0x009000009d24783b */ /* 0x000f2a0000004200 */
[----:B------:R-:W-:-:S02]  /*8b90*/  F2FP.BF16.PACK_AB R46, R55, R52 ;  /* 0x00000034372e723e */ /* 0x000fc400000010ff */
[----:B------:R-:W-:-:S07]  /*8ba0*/  F2FP.BF16.PACK_AB R47, R59, R54 ;  /* 0x000000363b2f723e */ /* 0x000fce00000010ff */
[C---:B-1----:R-:W-:Y:S07]  /*8bb0*/  HMMA.16816.F32.BF16 R24, R44.reuse, R28, R24 ;  /* 0x0000001c2c18723c */ /* 0x042fee0000041818 */
[----:B------:R-:W-:Y:S01]  /*8bc0*/  FADD.FTZ R29, R103, R104 ;  /* 0x00000068671d7221 */ /* 0x000fe20000010000 */
[----:B------:R-:W-:Y:S03]  /*8bd0*/  HMMA.16816.F32.BF16 R4, R44, R30, R4 ;  /* 0x0000001e2c04723c */ /* 0x000fe60000041804 */
[----:B------:R-:W-:-:S04]  /*8be0*/  FADD.FTZ R29, R102, R29 ;  /* 0x0000001d661d7221 */ /* 0x000fc80000010000 */
[----:B------:R-:W-:Y:S01]  /*8bf0*/  FADD.FTZ R0, R0, R29 ;  /* 0x0000001d00007221 */ /* 0x000fe20000010000 */
[C---:B---3--:R-:W-:Y:S01]  /*8c00*/  HMMA.16816.F32.BF16 R12, R44.reuse, R8, R12 ;  /* 0x000000082c0c723c */ /* 0x048fe2000004180c */
[--C-:B------:R-:W-:Y:S02]  /*8c10*/  FFMA.FTZ R29, R62, c[0x0][0x23c], -R101.reuse ;  /* 0x00008f003e1d7a23 */ /* 0x100fe40000010865 */
[----:B------:R-:W-:Y:S02]  /*8c20*/  FADD.FTZ R69, R69, R0 ;  /* 0x0000000045457221 */ /* 0x000fe40000010000 */
[----:B------:R-:W-:Y:S02]  /*8c30*/  FFMA.FTZ R0, R65, c[0x0][0x23c], -R101 ;  /* 0x00008f0041007a23 */ /* 0x000fe40000010865 */
[----:B------:R-:W-:Y:S01]  /*8c40*/  FADD.FTZ R28, R68, R69 ;  /* 0x00000045441c7221 */ /* 0x000fe20000010000 */
[----:B------:R-:W-:Y:S01]  /*8c50*/  HMMA.16816.F32.BF16 R16, R44, R10, R16 ;  /* 0x0000000a2c10723c */ /* 0x000fe20000041810 */
[----:B------:R-:W1:Y:S01]  /*8c60*/  LDSM.16.MT88.4 R8, [R156+0x9000] ;  /* 0x009000009c08783b */ /* 0x000e620000004200 */
[----:B------:R-:W-:Y:S01]  /*8c70*/  FFMA.FTZ R31, R66, c[0x0][0x23c], -R101 ;  /* 0x00008f00421f7a23 */ /* 0x000fe20000010865 */
[----:B------:R-:W3:Y:S01]  /*8c80*/  MUFU.EX2 R29, R29 ;  /* 0x0000001d001d7308 */ /* 0x000ee20000000800 */
[----:B------:R-:W-:-:S04]  /*8c90*/  FADD.FTZ R28, R71, R28 ;  /* 0x0000001c471c7221 */ /* 0x000fc80000010000 */
[----:B------:R-:W-:Y:S01]  /*8ca0*/  FADD.FTZ R79, R79, R28 ;  /* 0x0000001c4f4f7221 */ /* 0x000fe20000010000 */
[C---:B----4-:R-:W-:Y:S02]  /*8cb0*/  HMMA.16816.F32.BF16 R32, R44.reuse, R36, R32 ;  /* 0x000000242c20723c */ /* 0x050fe40000041820 */
[----:B------:R-:W-:Y:S01]  /*8cc0*/  MUFU.EX2 R0, R0 ;  /* 0x0000000000007308 */ /* 0x000fe20000000800 */
[----:B------:R-:W-:Y:S02]  /*8cd0*/  FADD.FTZ R28, R74, R79 ;  /* 0x0000004f4a1c7221 */ /* 0x000fe40000010000 */
[----:B------:R-:W4:Y:S02]  /*8ce0*/  LDSM.16.MT88.4 R72, [R158+0x9800] ;  /* 0x009800009e48783b */ /* 0x000f240000004200 */
[----:B------:R-:W-:Y:S01]  /*8cf0*/  FADD.FTZ R77, R77, R28 ;  /* 0x0000001c4d4d7221 */ /* 0x000fe20000010000 */
[----:B------:R-:W-:Y:S01]  /*8d00*/  HMMA.16816.F32.BF16 R20, R44, R38, R20 ;  /* 0x000000262c14723c */ /* 0x000fe20000041814 */
[----:B------:R-:W-:Y:S01]  /*8d10*/  FADD.FTZ R28, R90, R81 ;  /* 0x000000515a1c7221 */ /* 0x000fe20000010000 */
[----:B------:R-:W5:Y:S01]  /*8d20*/  MUFU.EX2 R31, R31 ;  /* 0x0000001f001f7308 */ /* 0x000f620000000800 */
[----:B------:R-:W-:-:S02]  /*8d30*/  FADD.FTZ R76, R76, R77 ;  /* 0x0000004d4c4c7221 */ /* 0x000fc40000010000 */
[----:B------:R-:W-:Y:S02]  /*8d40*/  FADD.FTZ R28, R99, R28 ;  /* 0x0000001c631c7221 */ /* 0x000fe40000010000 */
[----:B------:R-:W-:Y:S02]  /*8d50*/  FADD.FTZ R97, R97, R76 ;  /* 0x0000004c61617221 */ /* 0x000fe40000010000 */
[----:B------:R-:W-:Y:S01]  /*8d60*/  FADD.FTZ R91, R91, R28 ;  /* 0x0000001c5b5b7221 */ /* 0x000fe20000010000 */
[----:B------:R-:W4:Y:S01]  /*8d70*/  LDSM.16.MT88.4 R76, [R157+0x9800] ;  /* 0x009800009d4c783b */ /* 0x000f220000004200 */
[----:B------:R-:W-:Y:S02]  /*8d80*/  FADD.FTZ R88, R88, R97 ;  /* 0x0000006158587221 */ /* 0x000fe40000010000 */
[----:B------:R-:W-:Y:S02]  /*8d90*/  FADD.FTZ R122, R122, R91 ;  /* 0x0000005b7a7a7221 */ /* 0x000fe40000010000 */
[----:B------:R-:W-:-:S04]  /*8da0*/  FADD.FTZ R89, R89, R88 ;  /* 0x0000005859597221 */ /* 0x000fc80000010000 */
[----:B------:R-:W-:-:S04]  /*8db0*/  FADD.FTZ R82, R82, R89 ;  /* 0x0000005952527221 */ /* 0x000fc80000010000 */
[----:B------:R-:W-:Y:S01]  /*8dc0*/  FADD.FTZ R117, R117, R82 ;  /* 0x0000005275757221 */ /* 0x000fe20000010000 */
[----:B-1----:R-:W-:Y:S03]  /*8dd0*/  HMMA.16816.F32.BF16 R40, R44, R8, R40 ;  /* 0x000000082c28723c */ /* 0x002fe60000041828 */
[----:B------:R-:W-:-:S04]  /*8de0*/  FADD.FTZ R126, R126, R117 ;  /* 0x000000757e7e7221 */ /* 0x000fc80000010000 */
[----:B--2---:R-:W-:Y:S01]  /*8df0*/  F2FP.BF16.PACK_AB R8, R61, R56 ;  /* 0x000000383d08723e */ /* 0x004fe200000010ff */
[----:B------:R-:W-:Y:S01]  /*8e00*/  HMMA.16816.F32.BF16 R84, R44, R10, R84 ;  /* 0x0000000a2c54723c */ /* 0x000fe20000041854 */
[----:B---3--:R-:W-:Y:S01]  /*8e10*/  F2FP.BF16.PACK_AB R9, R29, R2 ;  /* 0x000000021d09723e */ /* 0x008fe200000010ff */
[----:B------:R-:W-:-:S05]  /*8e20*/  FADD.FTZ R115, R115, R126 ;  /* 0x0000007e73737221 */ /* 0x000fca0000010000 */
[----:B------:R-:W-:Y:S02]  /*8e30*/  F2FP.BF16.PACK_AB R10, R185, R58 ;  /* 0x0000003ab90a723e */ /* 0x000fe400000010ff */
[----:B-----5:R-:W-:-:S07]  /*8e40*/  F2FP.BF16.PACK_AB R11, R31, R0 ;  /* 0x000000001f0b723e */ /* 0x020fce00000010ff */
[C---:B------:R-:W-:Y:S01]  /*8e50*/  HMMA.16816.F32.BF16 R96, R8.reuse, R92, R12 ;  /* 0x0000005c0860723c */ /* 0x040fe2000004180c */
[----:B------:R-:W1:Y:S07]  /*8e60*/  LDSM.16.MT88.4 R12, [R156+0x9800] ;  /* 0x009800009c0c783b */ /* 0x000e6e0000004200 */
[C---:B------:R-:W-:Y:S07]  /*8e70*/  HMMA.16816.F32.BF16 R92, R8.reuse, R94, R16 ;  /* 0x0000005e085c723c */ /* 0x040fee0000041810 */
[----:B------:R-:W-:Y:S01]  /*8e80*/  FADD.FTZ R17, R119, R122 ;  /* 0x0000007a77117221 */ /* 0x000fe20000010000 */
[----:B----4-:R-:W-:Y:S03]  /*8e90*/  HMMA.16816.F32.BF16 R68, R8, R72, R24 ;  /* 0x000000480844723c */ /* 0x010fe60000041818 */
[----:B------:R-:W-:-:S04]  /*8ea0*/  FADD.FTZ R17, R128, R17 ;  /* 0x0000001180117221 */ /* 0x000fc80000010000 */
[----:B------:R-:W-:Y:S01]  /*8eb0*/  FADD.FTZ R16, R120, R17 ;  /* 0x0000001178107221 */ /* 0x000fe20000010000 */
[----:B------:R-:W-:Y:S01]  /*8ec0*/  HMMA.16816.F32.BF16 R72, R8, R74, R4 ;  /* 0x0000004a0848723c */ /* 0x000fe20000041804 */
[----:B------:R-:W-:Y:S02]  /*8ed0*/  FADD.FTZ R17, R124, R115 ;  /* 0x000000737c117221 */ /* 0x000fe40000010000 */
        /* <DEDUP_REMOVED lines=31> */
.L_x_6283:
[----:B------:R-:W-:-:S13]  /*90d0*/  ISETP.GE.AND P1, PT, R171, 0x1, PT ;  /* 0x00000001ab00780c */ /* 0x000fda0003f26270 */
        /* <DEDUP_REMOVED lines=13> */
.L_x_6293:
        /* <DEDUP_REMOVED lines=64> */
.L_x_6290:
        /* <DEDUP_REMOVED lines=29> */
[----:B------:R-:W2:Y:S05]  /*9780*/  LDSM.16.M88.4 R108, [R165+0x2000] ;  /* 0x00200000a56c783b */ /* 0x000eaa0000000200 */
        /* <DEDUP_REMOVED lines=8> */
[----:B------:R-:W2:Y:S05]  /*9810*/  LDSM.16.M88.4 R136, [R165+0x5800] ;  /* 0x00580000a588783b */ /* 0x000eaa0000000200 */
[----:B------:R-:W-:Y:S01]  /*9820*/  LDSM.16.M88.4 R140, [R164] ;  /* 0x00000000a48c783b */ /* 0x000fe20000000200 */
[C---:B------:R-:W-:Y:S04]  /*9830*/  HMMA.16816.F32.BF16 R8, R104.reuse, R110, RZ ;  /* 0x0000006e6808723c */ /* 0x040fe800000418ff */
[----:B------:R-:W1:Y:S04]  /*9840*/  LDSM.16.M88.4 R144, [R159+0x2000] ;  /* 0x002000009f90783b */ /* 0x000e680000000200 */
[C---:B---3--:R-:W-:Y:S01]  /*9850*/  HMMA.16816.F32.BF16 R12, R104.reuse, R112, RZ ;  /* 0x00000070680c723c */ /* 0x048fe200000418ff */
[----:B------:R-:W-:Y:S07]  /*9860*/  LDSM.16.M88.4 R108, [R159+0x3000] ;  /* 0x003000009f6c783b */ /* 0x000fee0000000200 */
[C---:B------:R-:W-:Y:S01]  /*9870*/  HMMA.16816.F32.BF16 R16, R104.reuse, R114, RZ ;  /* 0x000000726810723c */ /* 0x040fe200000418ff */
[----:B------:R-:W-:Y:S07]  /*9880*/  LDSM.16.M88.4 R112, [R159+0x3800] ;  /* 0x003800009f70783b */ /* 0x000fee0000000200 */
        /* <DEDUP_REMOVED lines=54> */
[C---:B------:R-:W-:Y:S08]  /*9bf0*/  HMMA.16816.F32.BF16 R44, R112.reuse, R124, R44 ;  /* 0x0000007c702c723c */ /* 0x040ff0000004182c */
[C---:B------:R-:W-:Y:S01]  /*9c00*/  HMMA.16816.F32.BF16 R48, R112.reuse, R126, R48 ;  /* 0x0000007e7030723c */ /* 0x040fe20000041830 */
[----:B------:R-:W3:Y:S07]  /*9c10*/  LDSM.16.M88.4 R124, [R148+0x800] ;  /* 0x00080000947c783b */ /* 0x000eee0000000200 */
[C---:B----4-:R-:W-:Y:S08]  /*9c20*/  HMMA.16816.F32.BF16 R52, R112.reuse, R120, R52 ;  /* 0x000000787034723c */ /* 0x050ff00000041834 */
[C---:B------:R-:W-:Y:S01]  /*9c30*/  HMMA.16816.F32.BF16 R56, R112.reuse, R122, R56 ;  /* 0x0000007a7038723c */ /* 0x040fe20000041838 */
[----:B------:R-:W4:Y:S07]  /*9c40*/  LDSM.16.M88.4 R120, [R148+0x1000] ;  /* 0x001000009478783b */ /* 0x000f2e0000000200 */
[C---:B-1----:R-:W-:Y:S08]  /*9c50*/  HMMA.16816.F32.BF16 R60, R112.reuse, R104, R60 ;  /* 0x00000068703c723c */ /* 0x042ff0000004183c */
[----:B------:R-:W-:Y:S01]  /*9c60*/  HMMA.16816.F32.BF16 R64, R112, R106, R64 ;  /* 0x0000006a7040723c */ /* 0x000fe20000041840 */
[----:B------:R-:W1:Y:S05]  /*9c70*/  LDSM.16.M88.4 R104, [R148+0x1800] ;  /* 0x001800009468783b */ /* 0x000e6a0000000200 */
[----:B------:R-:W5:Y:S02]  /*9c80*/  LDSM.16.M88.4 R112, [R148+0x2000] ;  /* 0x002000009470783b */ /* 0x000f640000000200 */
        /* <DEDUP_REMOVED lines=8> */
[----:B------:R-:W4:Y:S01]  /*9d10*/  LDSM.16.M88.4 R120, [R148+0x3800] ;  /* 0x003800009478783b */ /* 0x000f220000000200 */
[----:B------:R-:W-:Y:S04]  /*9d20*/  DEPBAR.LE SB0, 0x0 ;  /* 0x000080000000791a */ /* 0x000fe80000000000 */
[----:B------:R-:W-:Y:S02]  /*9d30*/  BAR.SYNC.DEFER_BLOCKING 0x0 ;  /* 0x0000000000007b1d */ /* 0x000fe40000010000 */
[C---:B-1----:R-:W-:Y:S08]  /*9d40*/  HMMA.16816.F32.BF16 R28, R108.reuse, R104, R28 ;  /* 0x000000686c1c723c */ /* 0x042ff0000004181c */
[C---:B------:R-:W-:Y:S08]  /*9d50*/  HMMA.16816.F32.BF16 R32, R108.reuse, R106, R32 ;  /* 0x0000006a6c20723c */ /* 0x040ff00000041820 */
[C---:B-----5:R-:W-:Y:S08]  /*9d60*/  HMMA.16816.F32.BF16 R36, R108.reuse, R112, R36 ;  /* 0x000000706c24723c */ /* 0x060ff00000041824 */
[C---:B------:R-:W-:Y:S08]  /*9d70*/  HMMA.16816.F32.BF16 R40, R108.reuse, R114, R40 ;  /* 0x000000726c28723c */ /* 0x040ff00000041828 */
[C---:B--2---:R-:W-:Y:S08]  /*9d80*/  HMMA.16816.F32.BF16 R44, R108.reuse, R116, R44 ;  /* 0x000000746c2c723c */ /* 0x044ff0000004182c */
[C---:B------:R-:W-:Y:S08]  /*9d90*/  HMMA.16816.F32.BF16 R48, R108.reuse, R118, R48 ;  /* 0x000000766c30723c */ /* 0x040ff00000041830 */
[C---:B---3--:R-:W-:Y:S08]  /*9da0*/  HMMA.16816.F32.BF16 R52, R108.reuse, R124, R52 ;  /* 0x0000007c6c34723c */ /* 0x048ff00000041834 */
[C---:B------:R-:W-:Y:S08]  /*9db0*/  HMMA.16816.F32.BF16 R56, R108.reuse, R126, R56 ;  /* 0x0000007e6c38723c */ /* 0x040ff00000041838 */
[C---:B----4-:R-:W-:Y:S08]  /*9dc0*/  HMMA.16816.F32.BF16 R60, R108.reuse, R120, R60 ;  /* 0x000000786c3c723c */ /* 0x050ff0000004183c */
        /* <DEDUP_REMOVED lines=12> */
[----:B------:R-:W-:Y:S04]  /*9e90*/  IADD3 R107, R107, -0x80, RZ ;  /* 0xffffff806b6b7810 */ /* 0x000fe80007ffe0ff */
[----:B------:R-:W-:Y:S02]  /*9ea0*/  IABS R100, R107 ;  /* 0x0000006b00647213 */ /* 0x000fe40000000000 */
[----:B------:R-:W-:Y:S04]  /*9eb0*/  LOP3.LUT R107, R107, c[0x0][0x2d0], RZ, 0x3c, !PT ;  /* 0x0000b4006b6b7a12 */ /* 0x000fe800078e3cff */
[----:B------:R-:W-:Y:S01]  /*9ec0*/  ISETP.GE.AND P3, PT, R107, RZ, PT ;  /* 0x000000ff6b00720c */ /* 0x000fe20003f66270 */
        /* <DEDUP_REMOVED lines=52> */
.L_x_6292:
[----:B------:R-:W-:Y:S01]  /*a210*/  USHF.L.U32 UR5, UR7, 0x5, URZ ;  /* 0x0000000507057899 */ /* 0x000fe2000800063f */
[C---:B------:R-:W-:Y:S01]  /*a220*/  LEA R180, P1, R106.reuse, R180, 0x1 ;  /* 0x000000b46ab47211 */ /* 0x040fe200078208ff */
[----:B------:R-:W-:Y:S03]  /*a230*/  USHF.L.U64.HI UR7, UR7, UR10, UR4 ;  /* 0x0000000a07077299 */ /* 0x000fe60008010204 */
        /* <DEDUP_REMOVED lines=27> */
.L_x_6291:
        /* <DEDUP_REMOVED lines=68> */
[----:B------:R-:W-:Y:S08]  /*a830*/  LDSM.16.MT88.4 R104, [R160+0x6000] ;  /* 0x00600000a068783b */ /* 0x000ff00000004200 */
[----:B------:R-:W1:Y:S08]  /*a840*/  SHFL.BFLY PT, R2, R109, 0x1, 0x1f ;  /* 0x0c201f006d027f89 */ /* 0x000e7000000e0000 */
[----:B------:R-:W2:Y:S01]  /*a850*/  SHFL.BFLY PT, R0, R103, 0x1, 0x1f ;  /* 0x0c201f0067007f89 */ /* 0x000ea200000e0000 */
[----:B-1----:R-:W-:Y:S07]  /*a860*/  FMNMX.FTZ R2, R109, R2, !PT ;  /* 0x000000026d027209 */ /* 0x002fee0007810000 */
[----:B------:R-:W1:Y:S01]  /*a870*/  LDSM.16.MT88.4 R108, [R158+0x6000] ;  /* 0x006000009e6c783b */ /* 0x000e620000004200 */
[C---:B------:R-:W-:Y:S01]  /*a880*/  FSETP.NEU.FTZ.AND P1, PT, R2.reuse, -INF , PT ;  /* 0xff8000000200780b */ /* 0x040fe20003f3d000 */
[C---:B------:R-:W-:Y:S02]  /*a890*/  FMUL.FTZ R116, R2.reuse, c[0x0][0x23c] ;  /* 0x00008f0002747a20 */ /* 0x040fe40000410000 */
[----:B------:R-:W-:Y:S01]  /*a8a0*/  FADD.FTZ R100, -R2, R101 ;  /* 0x0000006502647221 */ /* 0x000fe20000010100 */
[----:B--2---:R-:W-:Y:S02]  /*a8b0*/  FMNMX.FTZ R0, R103, R0, !PT ;  /* 0x0000000067007209 */ /* 0x004fe40007810000 */
[----:B------:R-:W-:Y:S01]  /*a8c0*/  FSEL R116, R116, RZ, P1 ;  /* 0x000000ff74747208 */ /* 0x000fe20000800000 */
[----:B------:R-:W-:Y:S01]  /*a8d0*/  FMUL.FTZ R102, R100, c[0x0][0x23c] ;  /* 0x00008f0064667a20 */ /* 0x000fe20000410000 */
[C---:B------:R-:W-:Y:S01]  /*a8e0*/  FSETP.NEU.FTZ.AND P1, PT, R0.reuse, -INF , PT ;  /* 0xff8000000000780b */ /* 0x040fe20003f3d000 */
[----:B------:R-:W-:Y:S02]  /*a8f0*/  FMUL.FTZ R103, R0, c[0x0][0x23c] ;  /* 0x00008f0000677a20 */ /* 0x000fe40000410000 */
[----:B------:R-:W2:Y:S01]  /*a900*/  MUFU.EX2 R100, R102 ;  /* 0x0000006600647308 */ /* 0x000ea20000000800 */
[--C-:B------:R-:W-:Y:S02]  /*a910*/  FFMA.FTZ R130, R28, c[0x0][0x23c], -R116.reuse ;  /* 0x00008f001c827a23 */ /* 0x100fe40000010874 */
[--C-:B------:R-:W-:Y:S02]  /*a920*/  FFMA.FTZ R129, R29, c[0x0][0x23c], -R116.reuse ;  /* 0x00008f001d817a23 */ /* 0x100fe40000010874 */
[--C-:B------:R-:W-:Y:S02]  /*a930*/  FFMA.FTZ R132, R41, c[0x0][0x23c], -R116.reuse ;  /* 0x00008f0029847a23 */ /* 0x100fe40000010874 */
[--C-:B------:R-:W-:Y:S02]  /*a940*/  FFMA.FTZ R114, R16, c[0x0][0x23c], -R116.reuse ;  /* 0x00008f0010727a23 */ /* 0x100fe40000010874 */
[--C-:B------:R-:W-:Y:S01]  /*a950*/  FFMA.FTZ R117, R17, c[0x0][0x23c], -R116.reuse ;  /* 0x00008f0011757a23 */ /* 0x100fe20000010874 */
[----:B------:R-:W-:Y:S01]  /*a960*/  MUFU.EX2 R130, R130 ;  /* 0x0000008200827308 */ /* 0x000fe20000000800 */
        /* <DEDUP_REMOVED lines=12> */
[--C-:B------:R-:W-:Y:S01]  /*aa30*/  FFMA.FTZ R102, R13, c[0x0][0x23c], -R116.reuse ;  /* 0x00008f000d667a23 */ /* 0x100fe20000010874 */
        /* <DEDUP_REMOVED lines=13> */
[--C-:B------:R-:W-:Y:S02]  /*ab10*/  FFMA.FTZ R126, R6, c[0x0][0x23c], -R5.reuse ;  /* 0x00008f00067e7a23 */ /* 0x100fe40000010805 */
[----:B------:R-:W-:Y:S01]  /*ab20*/  FFMA.FTZ R119, R7, c[0x0][0x23c], -R5 ;  /* 0x00008f0007777a23 */ /* 0x000fe20000010805 */
[----:B--2---:R-:W-:Y:S01]  /*ab30*/  F2FP.BF16.PACK_AB R96, R118, R123 ;  /* 0x0000007b7660723e */ /* 0x004fe200000010ff */
[--C-:B------:R-:W-:Y:S02]  /*ab40*/  FFMA.FTZ R7, R12, c[0x0][0x23c], -R116.reuse ;  /* 0x00008f000c077a23 */ /* 0x100fe40000010874 */
[----:B------:R-:W-:Y:S02]  /*ab50*/  FMUL.FTZ R12, R100, R92 ;  /* 0x0000005c640c7220 */ /* 0x000fe40000410000 */
[--C-:B------:R-:W-:Y:S01]  /*ab60*/  FFMA.FTZ R103, R9, c[0x0][0x23c], -R116.reuse ;  /* 0x00008f0009677a23 */ /* 0x100fe20000010874 */
[----:B------:R-:W-:Y:S01]  /*ab70*/  MUFU.EX2 R126, R126 ;  /* 0x0000007e007e7308 */ /* 0x000fe20000000800 */
[----:B------:R-:W-:Y:S02]  /*ab80*/  FADD.FTZ R101, -R0, R3 ;  /* 0x0000000300657221 */ /* 0x000fe40000010100 */
[----:B------:R-:W-:Y:S02]  /*ab90*/  FMUL.FTZ R9, R100, R97 ;  /* 0x0000006164097220 */ /* 0x000fe40000410000 */
[----:B------:R-:W-:Y:S01]  /*aba0*/  FMUL.FTZ R3, R101, c[0x0][0x23c] ;  /* 0x00008f0065037a20 */ /* 0x000fe20000410000 */
[----:B------:R-:W-:Y:S01]  /*abb0*/  MOV R101, R2 ;  /* 0x0000000200657202 */ /* 0x000fe20000000f00 */
        /* <DEDUP_REMOVED lines=23> */
[----:B------:R-:W-:Y:S02]  /*ad30*/  FFMA.FTZ R52, R53, c[0x0][0x23c], -R116 ;  /* 0x00008f0035347a23 */ /* 0x000fe40000010874 */
[C---:B---3--:R-:W-:Y:S02]  /*ad40*/  FMUL.FTZ R14, R3.reuse, R94 ;  /* 0x0000005e030e7220 */ /* 0x048fe40000410000 */
[C---:B------:R-:W-:Y:S02]  /*ad50*/  FMUL.FTZ R15, R3.reuse, R95 ;  /* 0x0000005f030f7220 */ /* 0x040fe40000410000 */
[----:B------:R-:W2:Y:S01]  /*ad60*/  LDSM.16.MT88.4 R92, [R157+0x6000] ;  /* 0x006000009d5c783b */ /* 0x000ea20000004200 */
[----:B------:R-:W3:Y:S01]  /*ad70*/  MUFU.EX2 R6, R6 ;  /* 0x0000000600067308 */ /* 0x000ee20000000800 */
[C---:B------:R-:W-:Y:S02]  /*ad80*/  FMUL.FTZ R10, R3.reuse, R98 ;  /* 0x00000062030a7220 */ /* 0x040fe40000410000 */
[----:B------:R-:W-:Y:S01]  /*ad90*/  FMUL.FTZ R11, R3, R99 ;  /* 0x00000063030b7220 */ /* 0x000fe20000410000 */
[----:B----4-:R-:W-:Y:S01]  /*ada0*/  F2FP.BF16.PACK_AB R98, R103, R120 ;  /* 0x000000786762723e */ /* 0x010fe200000010ff */
        /* <DEDUP_REMOVED lines=12> */
[----:B---3--:R-:W-:Y:S01]  /*ae70*/  F2FP.BF16.PACK_AB R99, R6, R113 ;  /* 0x000000710663723e */ /* 0x008fe200000010ff */
[--C-:B------:R-:W-:Y:S02]  /*ae80*/  FFMA.FTZ R53, R54, c[0x0][0x23c], -R5.reuse ;  /* 0x00008f0036357a23 */ /* 0x100fe40000010805 */
[--C-:B------:R-:W-:Y:S02]  /*ae90*/  FFMA.FTZ R54, R55, c[0x0][0x23c], -R5.reuse ;  /* 0x00008f0037367a23 */ /* 0x100fe40000010805 */
[--C-:B------:R-:W-:Y:S01]  /*aea0*/  FFMA.FTZ R55, R58, c[0x0][0x23c], -R5.reuse ;  /* 0x00008f003a377a23 */ /* 0x100fe20000010805 */
[----:B------:R-:W-:Y:S01]  /*aeb0*/  MUFU.EX2 R115, R115 ;  /* 0x0000007300737308 */ /* 0x000fe20000000800 */
[C---:B------:R-:W-:Y:S05]  /*aec0*/  HMMA.16816.F32.BF16 R8, R96.reuse, R104, R8 ;  /* 0x000000686008723c */ /* 0x040fea0000041808 */
[--C-:B------:R-:W-:Y:S02]  /*aed0*/  FFMA.FTZ R58, R59, c[0x0][0x23c], -R5.reuse ;  /* 0x00008f003b3a7a23 */ /* 0x100fe40000010805 */
[----:B------:R-:W-:Y:S01]  /*aee0*/  FFMA.FTZ R126, R3, R184, R126 ;  /* 0x000000b8037e7223 */ /* 0x000fe2000001007e */
[C---:B------:R-:W-:Y:S01]  /*aef0*/  HMMA.16816.F32.BF16 R12, R96.reuse, R106, R12 ;  /* 0x0000006a600c723c */ /* 0x040fe2000004180c */
[----:B------:R-:W-:Y:S01]  /*af00*/  MUFU.EX2 R114, R114 ;  /* 0x0000007200727308 */ /* 0x000fe20000000800 */
[----:B------:R-:W3:Y:S02]  /*af10*/  LDSM.16.MT88.4 R104, [R156+0x6000] ;  /* 0x006000009c68783b */ /* 0x000ee40000004200 */
[----:B------:R-:W-:Y:S02]  /*af20*/  FFMA.FTZ R59, R62, c[0x0][0x23c], -R5 ;  /* 0x00008f003e3b7a23 */ /* 0x000fe40000010805 */
[----:B------:R-:W-:Y:S02]  /*af30*/  FADD.FTZ R126, R119, R126 ;  /* 0x0000007e777e7221 */ /* 0x000fe40000010000 */
[C---:B-1----:R-:W-:Y:S03]  /*af40*/  HMMA.16816.F32.BF16 R68, R96.reuse, R108, R68 ;  /* 0x0000006c6044723c */ /* 0x042fe60000041844 */
[----:B------:R-:W1:Y:S01]  /*af50*/  MUFU.EX2 R117, R117 ;  /* 0x0000007500757308 */ /* 0x000e620000000800 */
[----:B------:R-:W-:Y:S02]  /*af60*/  FADD.FTZ R113, R113, R126 ;  /* 0x0000007e71717221 */ /* 0x000fe40000010000 */
[----:B------:R-:W-:Y:S02]  /*af70*/  FFMA.FTZ R123, R100, R185, R123 ;  /* 0x000000b9647b7223 */ /* 0x000fe4000001007b */
[--C-:B------:R-:W-:Y:S01]  /*af80*/  FFMA.FTZ R108, R18, c[0x0][0x23c], -R5.reuse ;  /* 0x00008f00126c7a23 */ /* 0x100fe20000010805 */
[C---:B------:R-:W-:Y:S03]  /*af90*/  HMMA.16816.F32.BF16 R72, R96.reuse, R110, R72 ;  /* 0x0000006e6048723c */ /* 0x040fe60000041848 */
[----:B------:R-:W-:Y:S01]  /*afa0*/  FMUL.FTZ R18, R3, R90 ;  /* 0x0000005a03127220 */ /* 0x000fe20000410000 */
[----:B------:R-:W-:Y:S01]  /*afb0*/  MUFU.EX2 R121, R121 ;  /* 0x0000007900797308 */ /* 0x000fe20000000800 */
[----:B------:R-:W-:Y:S02]  /*afc0*/  FFMA.FTZ R109, R19, c[0x0][0x23c], -R5 ;  /* 0x00008f00136d7a23 */ /* 0x000fe40000010805 */
[----:B------:R-:W-:Y:S02]  /*afd0*/  FMUL.FTZ R19, R3, R91 ;  /* 0x0000005b03137220 */ /* 0x000fe40000410000 */
[----:B------:R-:W4:Y:S03]  /*afe0*/  LDSM.16.MT88.4 R88, [R160+0x6800] ;  /* 0x00680000a058783b */ /* 0x000f260000004200 */
[--C-:B------:R-:W-:Y:S02]  /*aff0*/  FFMA.FTZ R110, R20, c[0x0][0x23c], -R116.reuse ;  /* 0x00008f00146e7a23 */ /* 0x100fe40000010874 */
[----:B------:R-:W-:Y:S01]  /*b000*/  MUFU.EX2 R108, R108 ;  /* 0x0000006c006c7308 */ /* 0x000fe20000000800 */
[C---:B--2---:R-:W-:Y:S03]  /*b010*/  HMMA.16816.F32.BF16 R16, R96.reuse, R92, R16 ;  /* 0x0000005c6010723c */ /* 0x044fe60000041810 */
[----:B-1----:R-:W-:Y:S01]  /*b020*/  F2FP.BF16.PACK_AB R86, R117, R114 ;  /* 0x000000727556723e */ /* 0x002fe200000010ff */
[----:B------:R-:W-:Y:S01]  /*b030*/  FMUL.FTZ R20, R100, R84 ;  /* 0x0000005464147220 */ /* 0x000fe20000410000 */
[----:B------:R-:W-:Y:S01]  /*b040*/  F2FP.BF16.PACK_AB R84, R102, R7 ;  /* 0x000000076654723e */ /* 0x000fe200000010ff */
[--C-:B------:R-:W-:Y:S02]  /*b050*/  FFMA.FTZ R111, R21, c[0x0][0x23c], -R116.reuse ;  /* 0x00008f00156f7a23 */ /* 0x100fe40000010874 */
[C---:B------:R-:W-:Y:S01]  /*b060*/  HMMA.16816.F32.BF16 R76, R96.reuse, R94, R76 ;  /* 0x0000005e604c723c */ /* 0x040fe2000004184c */
[----:B------:R-:W1:Y:S01]  /*b070*/  MUFU.EX2 R109, R109 ;  /* 0x0000006d006d7308 */ /* 0x000e620000000800 */
[----:B------:R-:W2:Y:S02]  /*b080*/  LDSM.16.MT88.4 R92, [R158+0x6800] ;  /* 0x006800009e5c783b */ /* 0x000ea40000004200 */
[----:B------:R-:W-:Y:S01]  /*b090*/  FMUL.FTZ R21, R100, R85 ;  /* 0x0000005564157220 */ /* 0x000fe20000410000 */
[----:B------:R-:W-:Y:S01]  /*b0a0*/  F2FP.BF16.PACK_AB R85, R115, R112 ;  /* 0x000000707355723e */ /* 0x000fe200000010ff */
[--C-:B------:R-:W-:Y:S02]  /*b0b0*/  FFMA.FTZ R3, R57, c[0x0][0x23c], -R116.reuse ;  /* 0x00008f0039037a23 */ /* 0x100fe40000010874 */
[C---:B---3--:R-:W-:Y:S03]  /*b0c0*/  HMMA.16816.F32.BF16 R80, R96.reuse, R104, R80 ;  /* 0x000000686050723c */ /* 0x048fe60000041850 */
[----:B------:R-:W-:Y:S01]  /*b0d0*/  MUFU.EX2 R110, R110 ;  /* 0x0000006e006e7308 */ /* 0x000fe20000000800 */
[--C-:B------:R-:W-:Y:S02]  /*b0e0*/  FFMA.FTZ R57, R60, c[0x0][0x23c], -R116.reuse ;  /* 0x00008f003c397a23 */ /* 0x100fe40000010874 */
[----:B------:R-:W-:Y:S02]  /*b0f0*/  FFMA.FTZ R60, R61, c[0x0][0x23c], -R116 ;  /* 0x00008f003d3c7a23 */ /* 0x000fe40000010874 */
[----:B------:R-:W-:Y:S01]  /*b100*/  HMMA.16816.F32.BF16 R20, R96, R106, R20 ;  /* 0x0000006a6014723c */ /* 0x000fe20000041814 */
[----:B------:R-:W3:Y:S03]  /*b110*/  LDSM.16.MT88.4 R96, [R157+0x6800] ;  /* 0x006800009d60783b */ /* 0x000ee60000004200 */
[----:B------:R-:W-:Y:S01]  /*b120*/  FADD.FTZ R113, R6, R113 ;  /* 0x0000007106717221 */ /* 0x000fe20000010000 */
[----:B------:R-:W5:Y:S01]  /*b130*/  MUFU.EX2 R111, R111 ;  /* 0x0000006f006f7308 */ /* 0x000f620000000800 */
[----:B------:R-:W-:Y:S02]  /*b140*/  FFMA.FTZ R6, R66, c[0x0][0x23c], -R5 ;  /* 0x00008f0042067a23 */ /* 0x000fe40000010805 */
[----:B------:R-:W-:Y:S01]  /*b150*/  FADD.FTZ R123, R118, R123 ;  /* 0x0000007b767b7221 */ /* 0x000fe20000010000 */
[----:B-1----:R-:W-:Y:S01]  /*b160*/  F2FP.BF16.PACK_AB R87, R109, R108 ;  /* 0x0000006c6d57723e */ /* 0x002fe200000010ff */
[----:B------:R-:W1:Y:S02]  /*b170*/  LDSM.16.MT88.4 R104, [R156+0x6800] ;  /* 0x006800009c68783b */ /* 0x000e640000004200 */
[----:B------:R-:W-:Y:S02]  /*b180*/  FADD.FTZ R120, R120, R123 ;  /* 0x0000007b78787221 */ /* 0x000fe40000010000 */
[----:B------:R-:W-:Y:S01]  /*b190*/  FADD.FTZ R112, R112, R113 ;  /* 0x0000007170707221 */ /* 0x000fe20000010000 */
[----:B------:R-:W-:Y:S01]  /*b1a0*/  MUFU.EX2 R51, R51 ;  /* 0x0000003300337308 */ /* 0x000fe20000000800 */
[C---:B----4-:R-:W-:Y:S05]  /*b1b0*/  HMMA.16816.F32.BF16 R8, R84.reuse, R88, R8 ;  /* 0x000000585408723c */ /* 0x050fea0000041808 */
[----:B------:R-:W-:Y:S02]  /*b1c0*/  FADD.FTZ R120, R103, R120 ;  /* 0x0000007867787221 */ /* 0x000fe40000010000 */
[----:B------:R-:W-:Y:S01]  /*b1d0*/  FADD.FTZ R115, R115, R112 ;  /* 0x0000007073737221 */ /* 0x000fe20000010000 */
[C---:B------:R-:W-:Y:S01]  /*b1e0*/  HMMA.16816.F32.BF16 R12, R84.reuse, R90, R12 ;  /* 0x0000005a540c723c */ /* 0x040fe2000004180c */
[----:B------:R-:W4:Y:S01]  /*b1f0*/  LDSM.16.MT88.4 R88, [R160+0x7000] ;  /* 0x00700000a058783b */ /* 0x000f220000004200 */
[----:B------:R-:W-:Y:S02]  /*b200*/  MUFU.EX2 R52, R52 ;  /* 0x0000003400347308 */ /* 0x000fe40000000800 */
[----:B------:R-:W-:Y:S01]  /*b210*/  FADD.FTZ R7, R7, R120 ;  /* 0x0000007807077221 */ /* 0x000fe20000010000 */
[----:B-----5:R-:W-:Y:S01]  /*b220*/  F2FP.BF16.PACK_AB R24, R111, R110 ;  /* 0x0000006e6f18723e */ /* 0x020fe200000010ff */
[----:B------:R-:W-:Y:S02]  /*b230*/  FADD.FTZ R108, R108, R115 ;  /* 0x000000736c6c7221 */ /* 0x000fe40000010000 */
[C---:B--2---:R-:W-:Y:S04]  /*b240*/  HMMA.16816.F32.BF16 R68, R84.reuse, R92, R68 ;  /* 0x0000005c5444723c */ /* 0x044fe80000041844 */
[----:B------:R-:W-:Y:S01]  /*b250*/  MUFU.EX2 R53, R53 ;  /* 0x0000003500357308 */ /* 0x000fe20000000800 */
[----:B------:R-:W-:Y:S02]  /*b260*/  FADD.FTZ R7, R102, R7 ;  /* 0x0000000766077221 */ /* 0x000fe40000010000 */
[----:B------:R-:W-:Y:S01]  /*b270*/  FADD.FTZ R108, R109, R108 ;  /* 0x0000006c6d6c7221 */ /* 0x000fe20000010000 */
[C---:B------:R-:W-:Y:S01]  /*b280*/  HMMA.16816.F32.BF16 R72, R84.reuse, R94, R72 ;  /* 0x0000005e5448723c */ /* 0x040fe20000041848 */
[----:B------:R-:W2:Y:S03]  /*b290*/  LDSM.16.MT88.4 R92, [R158+0x7000] ;  /* 0x007000009e5c783b */ /* 0x000ea60000004200 */
[----:B------:R-:W-:Y:S02]  /*b2a0*/  FADD.FTZ R114, R114, R7 ;  /* 0x0000000772727221 */ /* 0x000fe40000010000 */
[----:B------:R-:W-:Y:S02]  /*b2b0*/  MUFU.EX2 R54, R54 ;  /* 0x0000003600367308 */ /* 0x000fe40000000800 */
[C---:B---3--:R-:W-:Y:S04]  /*b2c0*/  HMMA.16816.F32.BF16 R16, R84.reuse, R96, R16 ;  /* 0x000000605410723c */ /* 0x048fe80000041810 */
[----:B------:R-:W-:Y:S03]  /*b2d0*/  FADD.FTZ R117, R117, R114 ;  /* 0x0000007275757221 */ /* 0x000fe60000010000 */
[--C-:B------:R-:W-:Y:S01]  /*b2e0*/  FFMA.FTZ R96, R30, c[0x0][0x23c], -R5.reuse ;  /* 0x00008f001e607a23 */ /* 0x100fe20000010805 */
[C---:B------:R-:W-:Y:S01]  /*b2f0*/  HMMA.16816.F32.BF16 R76, R84.reuse, R98, R76 ;  /* 0x00000062544c723c */ /* 0x040fe2000004184c */
[----:B------:R-:W3:Y:S03]  /*b300*/  MUFU.EX2 R122, R122 ;  /* 0x0000007a007a7308 */ /* 0x000ee60000000800 */
[----:B------:R-:W-:Y:S02]  /*b310*/  FFMA.FTZ R97, R31, c[0x0][0x23c], -R5 ;  /* 0x00008f001f617a23 */ /* 0x000fe40000010805 */
[----:B------:R-:W5:Y:S01]  /*b320*/  LDSM.16.MT88.4 R28, [R157+0x7000] ;  /* 0x007000009d1c783b */ /* 0x000f620000004200 */
[--C-:B------:R-:W-:Y:S01]  /*b330*/  FFMA.FTZ R99, R32, c[0x0][0x23c], -R116.reuse ;  /* 0x00008f0020637a23 */ /* 0x100fe20000010874 */
[C---:B-1----:R-:W-:Y:S03]  /*b340*/  HMMA.16816.F32.BF16 R80, R84.reuse, R104, R80 ;  /* 0x000000685450723c */ /* 0x042fe60000041850 */
[----:B------:R-:W-:Y:S01]  /*b350*/  MUFU.EX2 R125, R125 ;  /* 0x0000007d007d7308 */ /* 0x000fe20000000800 */
[----:B------:R-:W-:Y:S03]  /*b360*/  FADD.FTZ R110, R110, R117 ;  /* 0x000000756e6e7221 */ /* 0x000fe60000010000 */
[----:B------:R-:W-:Y:S01]  /*b370*/  FFMA.FTZ R104, R33, c[0x0][0x23c], -R116 ;  /* 0x00008f0021687a23 */ /* 0x000fe20000010874 */
[----:B------:R-:W-:Y:S01]  /*b380*/  HMMA.16816.F32.BF16 R20, R84, R106, R20 ;  /* 0x0000006a5414723c */ /* 0x000fe20000041814 */
[----:B------:R-:W1:Y:S03]  /*b390*/  LDSM.16.MT88.4 R84, [R156+0x7000] ;  /* 0x007000009c54783b */ /* 0x000e660000004200 */
[--C-:B------:R-:W-:Y:S01]  /*b3a0*/  FFMA.FTZ R105, R38, c[0x0][0x23c], -R5.reuse ;  /* 0x00008f0026697a23 */ /* 0x100fe20000010805 */
[----:B------:R-:W2:Y:S01]  /*b3b0*/  MUFU.EX2 R124, R124 ;  /* 0x0000007c007c7308 */ /* 0x000ea20000000800 */
[----:B------:R-:W-:Y:S02]  /*b3c0*/  FADD.FTZ R110, R111, R110 ;  /* 0x0000006e6f6e7221 */ /* 0x000fe40000010000 */
[----:B------:R-:W-:Y:S01]  /*b3d0*/  FFMA.FTZ R106, R39, c[0x0][0x23c], -R5 ;  /* 0x00008f00276a7a23 */ /* 0x000fe20000010805 */
[----:B---3--:R-:W-:Y:S03]  /*b3e0*/  F2FP.BF16.PACK_AB R25, R122, R121 ;  /* 0x000000797a19723e */ /* 0x008fe600000010ff */
[----:B------:R-:W-:Y:S02]  /*b3f0*/  FFMA.FTZ R107, R40, c[0x0][0x23c], -R116 ;  /* 0x00008f00286b7a23 */ /* 0x000fe40000010874 */
[----:B------:R-:W-:Y:S01]  /*b400*/  LDSM.16.MT88.4 R40, [R156+0x8000] ;  /* 0x008000009c28783b */ /* 0x000fe20000004200 */
[----:B------:R-:W-:Y:S01]  /*b410*/  MUFU.EX2 R127, R127 ;  /* 0x0000007f007f7308 */ /* 0x000fe20000000800 */
[----:B------:R-:W-:Y:S04]  /*b420*/  FADD.FTZ R121, R121, R108 ;  /* 0x0000006c79797221 */ /* 0x000fe80000010000 */
[----:B------:R-:W-:Y:S05]  /*b430*/  FADD.FTZ R122, R122, R121 ;  /* 0x000000797a7a7221 */ /* 0x000fea0000010000 */
[----:B------:R-:W3:Y:S01]  /*b440*/  MUFU.EX2 R128, R128 ;  /* 0x0000008000807308 */ /* 0x000ee20000000800 */
[C---:B--2---:R-:W-:Y:S01]  /*b450*/  F2FP.BF16.PACK_AB R26, R124.reuse, R125 ;  /* 0x0000007d7c1a723e */ /* 0x044fe200000010ff */
[----:B------:R-:W-:Y:S04]  /*b460*/  FADD.FTZ R125, R125, R110 ;  /* 0x0000006e7d7d7221 */ /* 0x000fe80000010000 */
[----:B------:R-:W-:Y:S04]  /*b470*/  FADD.FTZ R125, R124, R125 ;  /* 0x0000007d7c7d7221 */ /* 0x000fe80000010000 */
[----:B------:R-:W-:Y:S10]  /*b480*/  MUFU.EX2 R97, R97 ;  /* 0x0000006100617308 */ /* 0x000ff40000000800 */
[----:B------:R-:W-:Y:S01]  /*b490*/  MUFU.EX2 R99, R99 ;  /* 0x0000006300637308 */ /* 0x000fe20000000800 */
[C---:B---3--:R-:W-:Y:S01]  /*b4a0*/  F2FP.BF16.PACK_AB R27, R128.reuse, R127 ;  /* 0x0000007f801b723e */ /* 0x048fe200000010ff */
[----:B------:R-:W-:Y:S04]  /*b4b0*/  FADD.FTZ R127, R127, R122 ;  /* 0x0000007a7f7f7221 */ /* 0x000fe80000010000 */
[----:B------:R-:W-:Y:S04]  /*b4c0*/  FADD.FTZ R127, R128, R127 ;  /* 0x0000007f807f7221 */ /* 0x000fe80000010000 */
[----:B------:R-:W-:Y:S01]  /*b4d0*/  MUFU.EX2 R56, R56 ;  /* 0x0000003800387308 */ /* 0x000fe20000000800 */
[C---:B----4-:R-:W-:Y:S07]  /*b4e0*/  HMMA.16816.F32.BF16 R8, R24.reuse, R88, R8 ;  /* 0x000000581808723c */ /* 0x050fee0000041808 */
[--C-:B------:R-:W-:Y:S01]  /*b4f0*/  FFMA.FTZ R88, R34, c[0x0][0x23c], -R5.reuse ;  /* 0x00008f0022587a23 */ /* 0x100fe20000010805 */
[C---:B------:R-:W-:Y:S01]  /*b500*/  HMMA.16816.F32.BF16 R12, R24.reuse, R90, R12 ;  /* 0x0000005a180c723c */ /* 0x040fe2000004180c */
[----:B------:R-:W-:Y:S03]  /*b510*/  MUFU.EX2 R3, R3 ;  /* 0x0000000300037308 */ /* 0x000fe60000000800 */
[----:B------:R-:W-:Y:S02]  /*b520*/  FFMA.FTZ R89, R35, c[0x0][0x23c], -R5 ;  /* 0x00008f0023597a23 */ /* 0x000fe40000010805 */
[----:B------:R-:W2:Y:S01]  /*b530*/  LDSM.16.MT88.4 R32, [R160+0x7800] ;  /* 0x00780000a020783b */ /* 0x000ea20000004200 */
[--C-:B------:R-:W-:Y:S01]  /*b540*/  FFMA.FTZ R90, R36, c[0x0][0x23c], -R116.reuse ;  /* 0x00008f00245a7a23 */ /* 0x100fe20000010874 */
[C---:B------:R-:W-:Y:S03]  /*b550*/  HMMA.16816.F32.BF16 R68, R24.reuse, R92, R68 ;  /* 0x0000005c1844723c */ /* 0x040fe60000041844 */
[----:B------:R-:W-:Y:S01]  /*b560*/  MUFU.EX2 R55, R55 ;  /* 0x0000003700377308 */ /* 0x000fe20000000800 */
[----:B------:R-:W-:Y:S02]  /*b570*/  FFMA.FTZ R91, R37, c[0x0][0x23c], -R116 ;  /* 0x00008f00255b7a23 */ /* 0x000fe40000010874 */
[----:B------:R-:W-:Y:S02]  /*b580*/  LDSM.16.MT88.4 R36, [R157+0x7800] ;  /* 0x007800009d24783b */ /* 0x000fe40000004200 */
[C---:B------:R-:W-:Y:S05]  /*b590*/  HMMA.16816.F32.BF16 R72, R24.reuse, R94, R72 ;  /* 0x0000005e1848723c */ /* 0x040fea0000041848 */
[----:B------:R-:W-:Y:S01]  /*b5a0*/  MUFU.EX2 R58, R58 ;  /* 0x0000003a003a7308 */ /* 0x000fe20000000800 */
[----:B------:R-:W-:Y:S02]  /*b5b0*/  LDSM.16.MT88.4 R92, [R160+0x9800] ;  /* 0x00980000a05c783b */ /* 0x000fe40000004200 */
[C---:B-----5:R-:W-:Y:S07]  /*b5c0*/  HMMA.16816.F32.BF16 R16, R24.reuse, R28, R16 ;  /* 0x0000001c1810723c */ /* 0x060fee0000041810 */
[----:B------:R-:W3:Y:S01]  /*b5d0*/  MUFU.EX2 R129, R129 ;  /* 0x0000008100817308 */ /* 0x000ee20000000800 */
[C---:B------:R-:W-:Y:S01]  /*b5e0*/  HMMA.16816.F32.BF16 R76, R24.reuse, R30, R76 ;  /* 0x0000001e184c723c */ /* 0x040fe2000004184c */
[----:B------:R-:W4:Y:S07]  /*b5f0*/  LDSM.16.MT88.4 R28, [R158+0x7800] ;  /* 0x007800009e1c783b */ /* 0x000f2e0000004200 */
[C---:B-1----:R-:W-:Y:S01]  /*b600*/  HMMA.16816.F32.BF16 R80, R24.reuse, R84, R80 ;  /* 0x000000541850723c */ /* 0x042fe20000041850 */
[----:B------:R-:W1:Y:S07]  /*b610*/  MUFU.EX2 R96, R96 ;  /* 0x0000006000607308 */ /* 0x000e6e0000000800 */
[----:B------:R-:W-:Y:S01]  /*b620*/  HMMA.16816.F32.BF16 R20, R24, R86, R20 ;  /* 0x000000561814723c */ /* 0x000fe20000041814 */
[----:B------:R-:W5:Y:S02]  /*b630*/  LDSM.16.MT88.4 R84, [R156+0x7800] ;  /* 0x007800009c54783b */ /* 0x000f640000004200 */
[----:B------:R-:W2:Y:S04]  /*b640*/  MUFU.EX2 R104, R104 ;  /* 0x0000006800687308 */ /* 0x000ea80000000800 */
[C---:B---3--:R-:W-:Y:S01]  /*b650*/  F2FP.BF16.PACK_AB R24, R129.reuse, R130 ;  /* 0x000000828118723e */ /* 0x048fe200000010ff */
[----:B------:R-:W-:Y:S04]  /*b660*/  FADD.FTZ R130, R130, R125 ;  /* 0x0000007d82827221 */ /* 0x000fe80000010000 */
[----:B------:R-:W-:Y:S01]  /*b670*/  FADD.FTZ R130, R129, R130 ;  /* 0x0000008281827221 */ /* 0x000fe20000010000 */
[----:B------:R-:W-:Y:S01]  /*b680*/  MUFU.EX2 R88, R88 ;  /* 0x0000005800587308 */ /* 0x000fe20000000800 */
[C---:B-1----:R-:W-:Y:S01]  /*b690*/  F2FP.BF16.PACK_AB R25, R97.reuse, R96 ;  /* 0x000000606119723e */ /* 0x042fe200000010ff */
[----:B------:R-:W-:Y:S04]  /*b6a0*/  FADD.FTZ R96, R96, R127 ;  /* 0x0000007f60607221 */ /* 0x000fe80000010000 */
[----:B------:R-:W-:Y:S04]  /*b6b0*/  FADD.FTZ R7, R97, R96 ;  /* 0x0000006061077221 */ /* 0x000fe80000010000 */
[----:B------:R-:W1:Y:S01]  /*b6c0*/  MUFU.EX2 R89, R89 ;  /* 0x0000005900597308 */ /* 0x000e620000000800 */
[----:B--2---:R-:W-:Y:S09]  /*b6d0*/  F2FP.BF16.PACK_AB R26, R104, R99 ;  /* 0x00000063681a723e */ /* 0x004ff200000010ff */
[----:B------:R-:W-:Y:S10]  /*b6e0*/  MUFU.EX2 R90, R90 ;  /* 0x0000005a005a7308 */ /* 0x000ff40000000800 */
[----:B------:R-:W2:Y:S01]  /*b6f0*/  MUFU.EX2 R91, R91 ;  /* 0x0000005b005b7308 */ /* 0x000ea20000000800 */
[----:B-1----:R-:W-:Y:S09]  /*b700*/  F2FP.BF16.PACK_AB R27, R89, R88 ;  /* 0x00000058591b723e */ /* 0x002ff200000010ff */
[----:B------:R-:W-:Y:S01]  /*b710*/  MUFU.EX2 R105, R105 ;  /* 0x0000006900697308 */ /* 0x000fe20000000800 */
[C---:B------:R-:W-:Y:S08]  /*b720*/  HMMA.16816.F32.BF16 R8, R24.reuse, R32, R8 ;  /* 0x000000201808723c */ /* 0x040ff00000041808 */
[C---:B------:R-:W-:Y:S01]  /*b730*/  HMMA.16816.F32.BF16 R12, R24.reuse, R34, R12 ;  /* 0x00000022180c723c */ /* 0x040fe2000004180c */
[----:B------:R-:W-:Y:S01]  /*b740*/  LDSM.16.MT88.4 R32, [R158+0x8000] ;  /* 0x008000009e20783b */ /* 0x000fe20000004200 */
[----:B------:R-:W1:Y:S06]  /*b750*/  MUFU.EX2 R106, R106 ;  /* 0x0000006a006a7308 */ /* 0x000e6c0000000800 */
[C---:B----4-:R-:W-:Y:S04]  /*b760*/  HMMA.16816.F32.BF16 R68, R24.reuse, R28, R68 ;  /* 0x0000001c1844723c */ /* 0x050fe80000041844 */
[----:B------:R-:W-:Y:S04]  /*b770*/  MUFU.EX2 R107, R107 ;  /* 0x0000006b006b7308 */ /* 0x000fe80000000800 */
[C---:B------:R-:W-:Y:S01]  /*b780*/  HMMA.16816.F32.BF16 R72, R24.reuse, R30, R72 ;  /* 0x0000001e1848723c */ /* 0x040fe20000041848 */
[----:B------:R-:W3:Y:S05]  /*b790*/  LDSM.16.MT88.4 R28, [R160+0x8000] ;  /* 0x00800000a01c783b */ /* 0x000eea0000004200 */
[----:B------:R-:W4:Y:S02]  /*b7a0*/  MUFU.EX2 R132, R132 ;  /* 0x0000008400847308 */ /* 0x000f240000000800 */
[C---:B------:R-:W-:Y:S08]  /*b7b0*/  HMMA.16816.F32.BF16 R16, R24.reuse, R36, R16 ;  /* 0x000000241810723c */ /* 0x040ff00000041810 */
[C---:B------:R-:W-:Y:S01]  /*b7c0*/  HMMA.16816.F32.BF16 R76, R24.reuse, R38, R76 ;  /* 0x00000026184c723c */ /* 0x040fe2000004184c */
[----:B------:R-:W-:Y:S01]  /*b7d0*/  MUFU.EX2 R131, R131 ;  /* 0x0000008300837308 */ /* 0x000fe20000000800 */
[----:B------:R-:W3:Y:S06]  /*b7e0*/  LDSM.16.MT88.4 R36, [R157+0x8000] ;  /* 0x008000009d24783b */ /* 0x000eec0000004200 */
[C---:B-----5:R-:W-:Y:S03]  /*b7f0*/  HMMA.16816.F32.BF16 R80, R24.reuse, R84, R80 ;  /* 0x000000541850723c */ /* 0x060fe60000041850 */
[----:B------:R-:W5:Y:S05]  /*b800*/  MUFU.EX2 R134, R134 ;  /* 0x0000008600867308 */ /* 0x000f6a0000000800 */
[----:B------:R-:W-:Y:S05]  /*b810*/  HMMA.16816.F32.BF16 R20, R24, R86, R20 ;  /* 0x000000561814723c */ /* 0x000fea0000041814 */
[----:B------:R-:W-:Y:S02]  /*b820*/  MUFU.EX2 R44, R44 ;  /* 0x0000002c002c7308 */ /* 0x000fe40000000800 */
[----:B--2---:R-:W-:Y:S02]  /*b830*/  F2FP.BF16.PACK_AB R24, R91, R90 ;  /* 0x0000005a5b18723e */ /* 0x004fe400000010ff */
[----:B-1----:R-:W-:Y:S03]  /*b840*/  F2FP.BF16.PACK_AB R25, R106, R105 ;  /* 0x000000696a19723e */ /* 0x002fe600000010ff */
[----:B----4-:R-:W-:Y:S03]  /*b850*/  F2FP.BF16.PACK_AB R26, R132, R107 ;  /* 0x0000006b841a723e */ /* 0x010fe600000010ff */
[----:B------:R-:W1:Y:S01]  /*b860*/  MUFU.EX2 R45, R45 ;  /* 0x0000002d002d7308 */ /* 0x000e620000000800 */
[----:B-----5:R-:W-:Y:S09]  /*b870*/  F2FP.BF16.PACK_AB R27, R134, R131 ;  /* 0x00000083861b723e */ /* 0x020ff200000010ff */
[----:B------:R-:W-:Y:S01]  /*b880*/  MUFU.EX2 R46, R46 ;  /* 0x0000002e002e7308 */ /* 0x000fe20000000800 */
[C---:B---3--:R-:W-:Y:S08]  /*b890*/  HMMA.16816.F32.BF16 R8, R24.reuse, R28, R8 ;  /* 0x0000001c1808723c */ /* 0x048ff00000041808 */
[C---:B------:R-:W-:Y:S01]  /*b8a0*/  HMMA.16816.F32.BF16 R12, R24.reuse, R30, R12 ;  /* 0x0000001e180c723c */ /* 0x040fe2000004180c */
[----:B------:R-:W2:Y:S01]  /*b8b0*/  LDSM.16.MT88.4 R28, [R160+0x8800] ;  /* 0x00880000a01c783b */ /* 0x000ea20000004200 */
[----:B------:R-:W3:Y:S06]  /*b8c0*/  MUFU.EX2 R47, R47 ;  /* 0x0000002f002f7308 */ /* 0x000eec0000000800 */
[C---:B------:R-:W-:Y:S04]  /*b8d0*/  HMMA.16816.F32.BF16 R68, R24.reuse, R32, R68 ;  /* 0x000000201844723c */ /* 0x040fe80000041844 */
        /* <DEDUP_REMOVED lines=9> */
[----:B------:R-:W4:Y:S05]  /*b970*/  MUFU.EX2 R50, R50 ;  /* 0x0000003200327308 */ /* 0x000f2a0000000800 */
[----:B------:R-:W-:Y:S01]  /*b980*/  HMMA.16816.F32.BF16 R20, R24, R42, R20 ;  /* 0x0000002a1814723c */ /* 0x000fe20000041814 */
[----:B------:R-:W2:Y:S04]  /*b990*/  LDSM.16.MT88.4 R40, [R156+0x8800] ;  /* 0x008800009c28783b */ /* 0x000ea80000004200 */
[----:B------:R-:W-:Y:S02]  /*b9a0*/  MUFU.EX2 R57, R57 ;  /* 0x0000003900397308 */ /* 0x000fe40000000800 */
[----:B-1----:R-:W-:Y:S02]  /*b9b0*/  F2FP.BF16.PACK_AB R24, R45, R44 ;  /* 0x0000002c2d18723e */ /* 0x002fe400000010ff */
[----:B---3--:R-:W-:Y:S03]  /*b9c0*/  F2FP.BF16.PACK_AB R25, R47, R46 ;  /* 0x0000002e2f19723e */ /* 0x008fe600000010ff */
[----:B-----5:R-:W-:Y:S03]  /*b9d0*/  F2FP.BF16.PACK_AB R26, R48, R133 ;  /* 0x00000085301a723e */ /* 0x020fe600000010ff */
[----:B------:R-:W1:Y:S01]  /*b9e0*/  MUFU.EX2 R60, R60 ;  /* 0x0000003c003c7308 */ /* 0x000e620000000800 */
[----:B----4-:R-:W-:Y:S09]  /*b9f0*/  F2FP.BF16.PACK_AB R27, R50, R49 ;  /* 0x00000031321b723e */ /* 0x010ff200000010ff */
[----:B------:R-:W-:Y:S01]  /*ba00*/  MUFU.EX2 R59, R59 ;  /* 0x0000003b003b7308 */ /* 0x000fe20000000800 */
[C---:B--2---:R-:W-:Y:S08]  /*ba10*/  HMMA.16816.F32.BF16 R8, R24.reuse, R28, R8 ;  /* 0x0000001c1808723c */ /* 0x044ff00000041808 */
[C---:B------:R-:W-:Y:S01]  /*ba20*/  HMMA.16816.F32.BF16 R12, R24.reuse, R30, R12 ;  /* 0x0000001e180c723c */ /* 0x040fe2000004180c */
[----:B------:R-:W2:Y:S01]  /*ba30*/  LDSM.16.MT88.4 R28, [R160+0x9000] ;  /* 0x00900000a01c783b */ /* 0x000ea20000004200 */
[----:B------:R-:W-:Y:S02]  /*ba40*/  MUFU.EX2 R6, R6 ;  /* 0x0000000600067308 */ /* 0x000fe40000000800 */
[----:B-1----:R-:W-:Y:S04]  /*ba50*/  F2FP.BF16.PACK_AB R84, R60, R57 ;  /* 0x000000393c54723e */ /* 0x002fe800000010ff */
[C---:B------:R-:W-:Y:S08]  /*ba60*/  HMMA.16816.F32.BF16 R68, R24.reuse, R32, R68 ;  /* 0x000000201844723c */ /* 0x040ff00000041844 */
[C---:B------:R-:W-:Y:S01]  /*ba70*/  HMMA.16816.F32.BF16 R72, R24.reuse, R34, R72 ;  /* 0x000000221848723c */ /* 0x040fe20000041848 */
[----:B------:R-:W1:Y:S07]  /*ba80*/  LDSM.16.MT88.4 R32, [R158+0x9000] ;  /* 0x009000009e20783b */ /* 0x000e6e0000004200 */
[C---:B------:R-:W-:Y:S08]  /*ba90*/  HMMA.16816.F32.BF16 R16, R24.reuse, R36, R16 ;  /* 0x000000241810723c */ /* 0x040ff00000041810 */
[C---:B------:R-:W-:Y:S01]  /*baa0*/  HMMA.16816.F32.BF16 R76, R24.reuse, R38, R76 ;  /* 0x00000026184c723c */ /* 0x040fe2000004184c */
[----:B------:R-:W3:Y:S07]  /*bab0*/  LDSM.16.MT88.4 R36, [R157+0x9000] ;  /* 0x009000009d24783b */ /* 0x000eee0000004200 */
[C---:B------:R-:W-:Y:S07]  /*bac0*/  HMMA.16816.F32.BF16 R80, R24.reuse, R40, R80 ;  /* 0x000000281850723c */ /* 0x040fee0000041850 */
[--C-:B------:R-:W-:Y:S01]  /*bad0*/  FFMA.FTZ R41, R64, c[0x0][0x23c], -R116.reuse ;  /* 0x00008f0040297a23 */ /* 0x100fe20000010874 */
[----:B------:R-:W-:Y:S04]  /*bae0*/  HMMA.16816.F32.BF16 R20, R24, R42, R20 ;  /* 0x0000002a1814723c */ /* 0x000fe80000041814 */
[----:B------:R-:W-:Y:S01]  /*baf0*/  FFMA.FTZ R116, R65, c[0x0][0x23c], -R116 ;  /* 0x00008f0041747a23 */ /* 0x000fe20000010874 */
[----:B------:R-:W-:Y:S01]  /*bb00*/  MUFU.EX2 R41, R41 ;  /* 0x0000002900297308 */ /* 0x000fe20000000800 */
[--C-:B------:R-:W-:Y:S01]  /*bb10*/  FFMA.FTZ R40, R63, c[0x0][0x23c], -R5.reuse ;  /* 0x00008f003f287a23 */ /* 0x100fe20000010805 */
[----:B------:R-:W-:Y:S01]  /*bb20*/  F2FP.BF16.PACK_AB R24, R52, R51 ;  /* 0x000000333418723e */ /* 0x000fe200000010ff */
[----:B------:R-:W-:Y:S01]  /*bb30*/  FFMA.FTZ R5, R67, c[0x0][0x23c], -R5 ;  /* 0x00008f0043057a23 */ /* 0x000fe20000010805 */
[----:B------:R-:W-:Y:S03]  /*bb40*/  F2FP.BF16.PACK_AB R25, R54, R53 ;  /* 0x000000353619723e */ /* 0x000fe600000010ff */
[----:B------:R-:W-:Y:S02]  /*bb50*/  F2FP.BF16.PACK_AB R26, R3, R56 ;  /* 0x00000038031a723e */ /* 0x000fe400000010ff */
[----:B------:R-:W-:Y:S01]  /*bb60*/  F2FP.BF16.PACK_AB R27, R58, R55 ;  /* 0x000000373a1b723e */ /* 0x000fe200000010ff */
[----:B------:R-:W4:Y:S06]  /*bb70*/  MUFU.EX2 R40, R40 ;  /* 0x0000002800287308 */ /* 0x000f2c0000000800 */
[C---:B--2---:R-:W-:Y:S04]  /*bb80*/  HMMA.16816.F32.BF16 R8, R24.reuse, R28, R8 ;  /* 0x0000001c1808723c */ /* 0x044fe80000041808 */
[----:B------:R-:W2:Y:S04]  /*bb90*/  MUFU.EX2 R116, R116 ;  /* 0x0000007400747308 */ /* 0x000ea80000000800 */
[C---:B------:R-:W-:Y:S01]  /*bba0*/  HMMA.16816.F32.BF16 R12, R24.reuse, R30, R12 ;  /* 0x0000001e180c723c */ /* 0x040fe2000004180c */
[----:B------:R-:W5:Y:S05]  /*bbb0*/  LDSM.16.MT88.4 R28, [R156+0x9000] ;  /* 0x009000009c1c783b */ /* 0x000f6a0000004200 */
[----:B------:R-:W3:Y:S02]  /*bbc0*/  MUFU.EX2 R5, R5 ;  /* 0x0000000500057308 */ /* 0x000ee40000000800 */
[C---:B-1----:R-:W-:Y:S04]  /*bbd0*/  HMMA.16816.F32.BF16 R68, R24.reuse, R32, R68 ;  /* 0x000000201844723c */ /* 0x042fe80000041844 */
[----:B----4-:R-:W-:Y:S04]  /*bbe0*/  F2FP.BF16.PACK_AB R85, R40, R59 ;  /* 0x0000003b2855723e */ /* 0x010fe800000010ff */
[C---:B------:R-:W-:Y:S01]  /*bbf0*/  HMMA.16816.F32.BF16 R72, R24.reuse, R34, R72 ;  /* 0x000000221848723c */ /* 0x040fe20000041848 */
[----:B------:R-:W1:Y:S03]  /*bc00*/  LDSM.16.MT88.4 R32, [R158+0x9800] ;  /* 0x009800009e20783b */ /* 0x000e660000004200 */
[----:B--2---:R-:W-:Y:S04]  /*bc10*/  F2FP.BF16.PACK_AB R86, R116, R41 ;  /* 0x000000297456723e */ /* 0x004fe800000010ff */
[C---:B---3--:R-:W-:Y:S04]  /*bc20*/  HMMA.16816.F32.BF16 R16, R24.reuse, R36, R16 ;  /* 0x000000241810723c */ /* 0x048fe80000041810 */
[----:B------:R-:W-:Y:S04]  /*bc30*/  F2FP.BF16.PACK_AB R87, R5, R6 ;  /* 0x000000060557723e */ /* 0x000fe800000010ff */
[C---:B------:R-:W-:Y:S08]  /*bc40*/  HMMA.16816.F32.BF16 R76, R24.reuse, R38, R76 ;  /* 0x00000026184c723c */ /* 0x040ff0000004184c */
[C---:B-----5:R-:W-:Y:S07]  /*bc50*/  HMMA.16816.F32.BF16 R80, R24.reuse, R28, R80 ;  /* 0x0000001c1850723c */ /* 0x060fee0000041850 */
[----:B------:R-:W-:Y:S01]  /*bc60*/  FADD.FTZ R29, R99, R130 ;  /* 0x00000082631d7221 */ /* 0x000fe20000010000 */
[----:B------:R-:W-:Y:S01]  /*bc70*/  HMMA.16816.F32.BF16 R20, R24, R30, R20 ;  /* 0x0000001e1814723c */ /* 0x000fe20000041814 */
[----:B------:R-:W2:Y:S03]  /*bc80*/  LDSM.16.MT88.4 R24, [R157+0x9800] ;  /* 0x009800009d18783b */ /* 0x000ea60000004200 */
        /* <DEDUP_REMOVED lines=48> */
.L_x_6289:
        /* <DEDUP_REMOVED lines=25> */
[----:B------:R-:W-:Y:S01]  /*c120*/  IADD3 R9, -R9, R4, RZ ;  /* 0x0000000409097210 */ /* 0x000fe20007ffe1ff */
[----:B------:R-:W-:Y:S01]  /*c130*/  IMAD.SHL.U32 R11, R10, 0x40, RZ ;  /* 0x000000400a0b7824 */ /* 0x000fe200078e00ff */
[----:B------:R-:W2:Y:S01]  /*c140*/  @P0 MUFU.RCP R8, R5 ;  /* 0x0000000500080308 */ /* 0x000ea20000001000 */
[----:B------:R-:W-:-:S02]  /*c150*/  LOP3.LUT R3, R3, 0xffffffe0, RZ, 0xc0, !PT ;  /* 0xffffffe003037812 */ /* 0x000fc400078ec0ff */
[----:B------:R-:W-:Y:S01]  /*c160*/  IMAD R9, R12, 0x200, R9 ;  /* 0x000002000c097824 */ /* 0x000fe200078e0209 */
[----:B------:R-:W-:Y:S02]  /*c170*/  LOP3.LUT R11, R11, 0x1c0, RZ, 0xc0, !PT ;  /* 0x000001c00b0b7812 */ /* 0x000fe400078ec0ff */
[----:B------:R-:W-:Y:S01]  /*c180*/  IADD3 R3, -R3, R4, RZ ;  /* 0x0000000403037210 */ /* 0x000fe20007ffe1ff */
[----:B-1----:R-:W-:Y:S01]  /*c190*/  FMUL.FTZ R96, R7, R96 ;  /* 0x0000006007607220 */ /* 0x002fe20000410000 */
[----:B------:R-:W-:Y:S01]  /*c1a0*/  LEA.HI R14, R11, R11, RZ, 0x1d ;  /* 0x0000000b0b0e7211 */ /* 0x000fe200078fe8ff */
[C---:B------:R-:W-:Y:S01]  /*c1b0*/  FMUL.FTZ R97, R7.reuse, R97 ;  /* 0x0000006107617220 */ /* 0x040fe20000410000 */
[----:B------:R-:W-:Y:S01]  /*c1c0*/  LOP3.LUT R11, R10, 0x1, RZ, 0xc0, !PT ;  /* 0x000000010a0b7812 */ /* 0x000fe200078ec0ff */
[----:B------:R-:W-:Y:S01]  /*c1d0*/  FMUL.FTZ R92, R7, R92 ;  /* 0x0000005c075c7220 */ /* 0x000fe20000410000 */
[----:B------:R-:W-:Y:S01]  /*c1e0*/  LEA R9, R9, R14, 0x1 ;  /* 0x0000000e09097211 */ /* 0x000fe200078e08ff */
[----:B------:R-:W-:Y:S01]  /*c1f0*/  IMAD.MOV.U32 R14, RZ, RZ, 0x20 ;  /* 0x00000020ff0e7424 */ /* 0x000fe200078e00ff */
[----:B------:R-:W-:Y:S01]  /*c200*/  ISETP.NE.U32.AND P4, PT, R11, 0x1, PT ;  /* 0x000000010b00780c */ /* 0x000fe20003f85070 */
[----:B------:R-:W-:Y:S01]  /*c210*/  IMAD.MOV.U32 R11, RZ, RZ, -0x10 ;  /* 0xfffffff0ff0b7424 */ /* 0x000fe200078e00ff */
[----:B------:R-:W-:Y:S01]  /*c220*/  SHF.L.U32 R9, R9, 0x1, RZ ;  /* 0x0000000109097819 */ /* 0x000fe200000006ff */
[----:B--2---:R-:W-:Y:S01]  /*c230*/  FMUL.FTZ R99, R8, R99 ;  /* 0x0000006308637220 */ /* 0x004fe20000410000 */
[----:B------:R-:W-:Y:S01]  /*c240*/  R2P PR, R10, 0x6 ;  /* 0x000000060a007804 */ /* 0x000fe20000000000 */
[C---:B------:R-:W-:Y:S01]  /*c250*/  FMUL.FTZ R98, R8.reuse, R98 ;  /* 0x0000006208627220 */ /* 0x040fe20000410000 */
[----:B------:R-:W-:Y:S01]  /*c260*/  SEL R10, R11, 0x10, !P4 ;  /* 0x000000100b0a7807 */ /* 0x000fe20006000000 */
[----:B------:R-:W-:Y:S01]  /*c270*/  FMUL.FTZ R93, R7, R93 ;  /* 0x0000005d075d7220 */ /* 0x000fe20000410000 */
[C---:B------:R-:W-:Y:S01]  /*c280*/  IADD3 R11, R9.reuse, 0x40, RZ ;  /* 0x00000040090b7810 */ /* 0x040fe20007ffe0ff */
[----:B------:R-:W-:Y:S01]  /*c290*/  FMUL.FTZ R95, R8, R95 ;  /* 0x0000005f085f7220 */ /* 0x000fe20000410000 */
[----:B------:R-:W-:Y:S01]  /*c2a0*/  SEL R14, R14, 0xffffffe0, !P1 ;  /* 0xffffffe00e0e7807 */ /* 0x000fe20004800000 */
[C---:B------:R-:W-:Y:S01]  /*c2b0*/  FMUL.FTZ R94, R8.reuse, R94 ;  /* 0x0000005e085e7220 */ /* 0x040fe20000410000 */
[----:B------:R-:W-:Y:S01]  /*c2c0*/  IADD3 R13, R9, R10, RZ ;  /* 0x0000000a090d7210 */ /* 0x000fe20007ffe0ff */
[----:B------:R-:W-:Y:S01]  /*c2d0*/  FMUL.FTZ R68, R7, R68 ;  /* 0x0000004407447220 */ /* 0x000fe20000410000 */
[----:B------:R-:W-:Y:S01]  /*c2e0*/  F2FP.BF16.PACK_AB R96, R97, R96 ;  /* 0x000000606160723e */ /* 0x000fe200000010ff */
[----:B------:R-:W-:Y:S01]  /*c2f0*/  FMUL.FTZ R69, R7, R69 ;  /* 0x0000004507457220 */ /* 0x000fe20000410000 */
[----:B------:R-:W-:Y:S01]  /*c300*/  F2FP.BF16.PACK_AB R98, R99, R98 ;  /* 0x000000626362723e */ /* 0x000fe200000010ff */
        /* <DEDUP_REMOVED lines=26> */
[C---:B------:R-:W-:Y:S01]  /*c4b0*/  FMUL.FTZ R78, R8.reuse, R78 ;  /* 0x0000004e084e7220 */ /* 0x040fe20000410000 */
[----:B------:R-:W-:Y:S01]  /*c4c0*/  F2FP.BF16.PACK_AB R76, R77, R76 ;  /* 0x0000004c4d4c723e */ /* 0x000fe200000010ff */
[C---:B------:R-:W-:Y:S01]  /*c4d0*/  FMUL.FTZ R80, R7.reuse, R80 ;  /* 0x0000005007507220 */ /* 0x040fe20000410000 */
[----:B------:R-:W-:Y:S01]  /*c4e0*/  STS [R13], R92 ;  /* 0x0000005c0d007388 */ /* 0x000fe20000000800 */
[----:B------:R-:W-:Y:S01]  /*c4f0*/  FMUL.FTZ R81, R7, R81 ;  /* 0x0000005107517220 */ /* 0x000fe20000410000 */
[----:B------:R-:W-:Y:S01]  /*c500*/  F2FP.BF16.PACK_AB R78, R79, R78 ;  /* 0x0000004e4f4e723e */ /* 0x000fe200000010ff */
[----:B------:R-:W-:Y:S01]  /*c510*/  FMUL.FTZ R84, R7, R84 ;  /* 0x0000005407547220 */ /* 0x000fe20000410000 */
[----:B------:R-:W-:Y:S01]  /*c520*/  STS [R13+0x400], R94 ;  /* 0x0004005e0d007388 */ /* 0x000fe20000000800 */
[C---:B------:R-:W-:Y:S01]  /*c530*/  FMUL.FTZ R83, R8.reuse, R83 ;  /* 0x0000005308537220 */ /* 0x040fe20000410000 */
[----:B------:R-:W-:Y:S01]  /*c540*/  F2FP.BF16.PACK_AB R80, R81, R80 ;  /* 0x000000505150723e */ /* 0x000fe200000010ff */
[----:B------:R-:W-:Y:S01]  /*c550*/  FMUL.FTZ R82, R8, R82 ;  /* 0x0000005208527220 */ /* 0x000fe20000410000 */
[----:B------:R-:W-:Y:S01]  /*c560*/  IADD3 R30, R14, R25, RZ ;  /* 0x000000190e1e7210 */ /* 0x000fe20007ffe0ff */
[----:B------:R-:W-:Y:S01]  /*c570*/  FMUL.FTZ R87, R8, R87 ;  /* 0x0000005708577220 */ /* 0x000fe20000410000 */
[----:B------:R-:W-:Y:S01]  /*c580*/  ISETP.NE.AND P2, PT, R170, -0x1, PT ;  /* 0xffffffffaa00780c */ /* 0x000fe20003f45270 */
[----:B------:R-:W-:Y:S01]  /*c590*/  FMUL.FTZ R7, R7, R85 ;  /* 0x0000005507077220 */ /* 0x000fe20000410000 */
[----:B------:R-:W-:Y:S01]  /*c5a0*/  F2FP.BF16.PACK_AB R82, R83, R82 ;  /* 0x000000525352723e */ /* 0x000fe200000010ff */
[----:B------:R-:W-:Y:S01]  /*c5b0*/  FMUL.FTZ R8, R8, R86 ;  /* 0x0000005608087220 */ /* 0x000fe20000410000 */
[----:B------:R-:W-:Y:S01]  /*c5c0*/  @P3 MUFU.LG2 R6, R6 ;  /* 0x0000000600063308 */ /* 0x000fe20000000c00 */
[----:B------:R-:W-:Y:S01]  /*c5d0*/  IMAD.IADD R15, R9, 0x1, R14 ;  /* 0x00000001090f7824 */ /* 0x000fe200078e020e */
[----:B------:R-:W-:Y:S01]  /*c5e0*/  F2FP.BF16.PACK_AB R84, R7, R84 ;  /* 0x000000540754723e */ /* 0x000fe200000010ff */
[----:B------:R-:W-:Y:S01]  /*c5f0*/  IMAD.IADD R31, R14, 0x1, R11 ;  /* 0x000000010e1f7824 */ /* 0x000fe200078e020b */
[----:B------:R-:W-:Y:S01]  /*c600*/  F2FP.BF16.PACK_AB R87, R87, R8 ;  /* 0x000000085757723e */ /* 0x000fe200000010ff */
[----:B------:R-:W1:Y:S01]  /*c610*/  S2R R7, SR_CTAID.Y ;  /* 0x0000000000077919 */ /* 0x000e620000002600 */
[----:B------:R-:W2:Y:S01]  /*c620*/  LDC.U8 R8, c[0x0][0x328] ;  /* 0x0000ca00ff087b82 */ /* 0x000ea20000000000 */
[----:B------:R-:W-:Y:S01]  /*c630*/  IMAD.MOV.U32 R4, RZ, RZ, 0x7f800000 ;  /* 0x7f800000ff047424 */ /* 0x000fe200078e00ff */
[----:B------:R-:W3:Y:S01]  /*c640*/  @P0 MUFU.LG2 R5, R5 ;  /* 0x0000000500050308 */ /* 0x000ee20000000c00 */
[----:B------:R-:W-:Y:S01]  /*c650*/  STS [R15], R68 ;  /* 0x000000440f007388 */ /* 0x000fe20000000800 */
[----:B------:R-:W-:-:S03]  /*c660*/  @P2 IMAD.WIDE.U32 R28, R170, c[0x0][0x1e8], RZ ;  /* 0x00007a00aa1c2a25 */ /* 0x000fc600078e00ff */
[----:B------:R4:W-:Y:S04]  /*c670*/  STS [R15+0x400], R70 ;  /* 0x000400460f007388 */ /* 0x0009e80000000800 */
[----:B------:R-:W-:Y:S04]  /*c680*/  STS [R17], R72 ;  /* 0x0000004811007388 */ /* 0x000fe80000000800 */
[----:B------:R-:W-:Y:S01]  /*c690*/  STS [R17+0x400], R74 ;  /* 0x0004004a11007388 */ /* 0x000fe20000000800 */
[----:B---3--:R-:W-:-:S03]  /*c6a0*/  @P0 FMUL.FTZ R5, R5, 0.69314718246459960938 ;  /* 0x3f31721805050820 */ /* 0x008fc60000410000 */
[----:B------:R-:W-:Y:S01]  /*c6b0*/  STS [R11], R88 ;  /* 0x000000580b007388 */ /* 0x000fe20000000800 */
[----:B------:R-:W-:-:S03]  /*c6c0*/  @P0 FFMA.FTZ R4, R0, c[0x0][0x238], R5 ;  /* 0x00008e0000040a23 */ /* 0x000fc60000010005 */
[----:B------:R-:W-:Y:S01]  /*c6d0*/  STS [R11+0x400], R90 ;  /* 0x0004005a0b007388 */ /* 0x000fe20000000800 */
[----:B--2---:R-:W-:Y:S02]  /*c6e0*/  ISETP.NE.AND P4, PT, R8, RZ, PT ;  /* 0x000000ff0800720c */ /* 0x004fe40003f85270 */
[----:B-1----:R-:W-:Y:S01]  /*c6f0*/  @!P2 SHF.R.S32.HI R14, RZ, 0x1f, R7 ;  /* 0x0000001fff0ea819 */ /* 0x002fe20000011407 */
[----:B------:R-:W-:Y:S01]  /*c700*/  STS [R25], R76 ;  /* 0x0000004c19007388 */ /* 0x000fe20000000800 */
[----:B------:R-:W-:-:S03]  /*c710*/  ISETP.NE.OR P1, PT, R170, -0x1, !P4 ;  /* 0xffffffffaa00780c */ /* 0x000fc60006725670 */
[----:B------:R-:W-:Y:S01]  /*c720*/  STS [R25+0x400], R78 ;  /* 0x0004004e19007388 */ /* 0x000fe20000000800 */
[----:B----4-:R-:W-:Y:S01]  /*c730*/  @P2 IMAD R15, R170, c[0x0][0x1ec], R29 ;  /* 0x00007b00aa0f2a24 */ /* 0x010fe200078e021d */
[----:B------:R-:W-:Y:S01]  /*c740*/  SHF.R.S32.HI R29, RZ, 0x1f, R12 ;  /* 0x0000001fff1d7819 */ /* 0x000fe2000001140c */
[----:B------:R-:W-:Y:S01]  /*c750*/  @!P2 IMAD R14, R14, c[0x0][0x1e0], RZ ;  /* 0x000078000e0eaa24 */ /* 0x000fe200078e02ff */
[----:B------:R-:W-:Y:S02]  /*c760*/  STS [R31], R80 ;  /* 0x000000501f007388 */ /* 0x000fe40000000800 */
[----:B------:R-:W-:Y:S01]  /*c770*/  LEA.HI R29, R29, R12, RZ, 0x2 ;  /* 0x0000000c1d1d7211 */ /* 0x000fe200078f10ff */
[C---:B------:R-:W-:Y:S01]  /*c780*/  @!P2 IMAD R14, R7.reuse, c[0x0][0x1e4], R14 ;  /* 0x00007900070eaa24 */ /* 0x040fe200078e020e */
[----:B------:R-:W-:Y:S02]  /*c790*/  STS [R31+0x400], R82 ;  /* 0x000400521f007388 */ /* 0x000fe40000000800 */
[----:B------:R-:W-:Y:S01]  /*c7a0*/  @!P1 IMAD R170, R7, c[0x0][0x214], RZ ;  /* 0x0000850007aa9a24 */ /* 0x000fe200078e02ff */
[----:B------:R-:W-:Y:S01]  /*c7b0*/  LOP3.LUT P1, RZ, R3, 0x3, RZ, 0xc0, !PT ;  /* 0x0000000303ff7812 */ /* 0x000fe2000782c0ff */
[----:B------:R-:W-:Y:S01]  /*c7c0*/  STS [R30], R84 ;  /* 0x000000541e007388 */ /* 0x000fe20000000800 */
[----:B------:R-:W-:-:S02]  /*c7d0*/  LOP3.LUT R29, R29, 0xffffffc, RZ, 0xc0, !PT ;  /* 0x0ffffffc1d1d7812 */ /* 0x000fc400078ec0ff */
[----:B------:R-:W-:Y:S01]  /*c7e0*/  MOV R3, 0x7f800000 ;  /* 0x7f80000000037802 */ /* 0x000fe20000000f00 */
[----:B------:R1:W-:Y:S01]  /*c7f0*/  STS [R30+0x400], R87 ;  /* 0x000400571e007388 */ /* 0x0003e20000000800 */
[----:B------:R-:W-:-:S03]  /*c800*/  IADD3 R29, R12, -R29, RZ ;  /* 0x8000001d0c1d7210 */ /* 0x000fc60007ffe0ff */
[----:B------:R-:W-:Y:S01]  /*c810*/  BAR.SYNC.DEFER_BLOCKING 0x0 ;  /* 0x0000000000007b1d */ /* 0x000fe20000010000 */
[----:B------:R-:W-:-:S05]  /*c820*/  LEA R172, R29, R172, 0x4 ;  /* 0x000000ac1dac7211 */ /* 0x000fca00078e20ff */
[----:B------:R-:W2:Y:S01]  /*c830*/  S2R R13, SR_CTAID.Z ;  /* 0x00000000000d7919 */ /* 0x000ea20000002700 */
[----:B-1----:R-:W-:-:S03]  /*c840*/  @!P2 IMAD.WIDE.U32 R30, R7, c[0x0][0x1e0], RZ ;  /* 0x00007800071eaa25 */ /* 0x002fc600078e00ff */
[----:B------:R1:W3:Y:S01]  /*c850*/  LDS.128 R20, [R173] ;  /* 0x00000000ad147984 */ /* 0x0002e20000000c00 */
[----:B------:R-:W-:Y:S01]  /*c860*/  @!P2 IMAD.MOV.U32 R28, RZ, RZ, R30 ;  /* 0x000000ffff1ca224 */ /* 0x000fe200078e001e */
[----:B------:R-:W-:Y:S01]  /*c870*/  @!P2 IADD3 R15, R31, R14, RZ ;  /* 0x0000000e1f0fa210 */ /* 0x000fe20007ffe0ff */
[----:B------:R-:W-:Y:S01]  /*c880*/  @P3 FMUL.FTZ R31, R6, 0.69314718246459960938 ;  /* 0x3f317218061f3820 */ /* 0x000fe20000410000 */
[----:B------:R1:W4:Y:S01]  /*c890*/  LDS.128 R16, [R173+0x800] ;  /* 0x00080000ad107984 */ /* 0x0003220000000c00 */
[----:B--2---:R-:W-:-:S03]  /*c8a0*/  @!P4 IMAD R7, R7, c[0x0][0x1c0], R13 ;  /* 0x000070000707ca24 */ /* 0x004fc600078e020d */
[----:B------:R1:W2:Y:S01]  /*c8b0*/  LDS.128 R8, [R173+0x1000] ;  /* 0x00100000ad087984 */ /* 0x0002a20000000c00 */
[----:B------:R-:W-:Y:S02]  /*c8c0*/  @P4 IMAD R170, R13, c[0x0][0x234], R170 ;  /* 0x00008d000daa4a24 */ /* 0x000fe400078e02aa */
[----:B------:R-:W-:Y:S01]  /*c8d0*/  @P3 FFMA.FTZ R3, R2, c[0x0][0x238], R31 ;  /* 0x00008e0002033a23 */ /* 0x000fe2000001001f */
[----:B------:R1:W1:Y:S01]  /*c8e0*/  LDS.128 R24, [R173+0x1800] ;  /* 0x00180000ad187984 */ /* 0x0002620000000c00 */
[----:B------:R-:W-:Y:S01]  /*c8f0*/  @!P4 IMAD R170, R7, c[0x0][0x214], RZ ;  /* 0x0000850007aaca24 */ /* 0x000fe200078e02ff */
[----:B------:R-:W-:Y:S05]  /*c900*/  @P1 BRA `(.L_x_6295) ;  /* 0x000000c000001947 */ /* 0x000fea0003800000 */
[----:B------:R-:W5:Y:S01]  /*c910*/  S2R R7, SR_CTAID.X ;  /* 0x0000000000077919 */ /* 0x000f620000002500 */
[C---:B------:R-:W-:Y:S02]  /*c920*/  IADD3 R2, R172.reuse, 0x8, RZ ;  /* 0x00000008ac027810 */ /* 0x040fe40007ffe0ff */
[-C--:B------:R-:W-:Y:S02]  /*c930*/  ISETP.GE.AND P2, PT, R172, R167.reuse, PT ;  /* 0x000000a7ac00720c */ /* 0x080fe40003f46270 */
[----:B------:R-:W-:Y:S01]  /*c940*/  ISETP.GE.AND P1, PT, R2, R167, PT ;  /* 0x000000a70200720c */ /* 0x000fe20003f26270 */
[----:B-----5:R-:W-:-:S05]  /*c950*/  IMAD R7, R7, 0x40, R170 ;  /* 0x0000004007077824 */ /* 0x020fca00078e02aa */
[----:B------:R-:W-:Y:S02]  /*c960*/  SHF.R.S32.HI R5, RZ, 0x1f, R7 ;  /* 0x0000001fff057819 */ /* 0x000fe40000011407 */
[----:B------:R-:W-:-:S04]  /*c970*/  IADD3 R0, P0, R172, R7, RZ ;  /* 0x00000007ac007210 */ /* 0x000fc80007f1e0ff */
[----:B------:R-:W-:Y:S02]  /*c980*/  LEA.HI.X.SX32 R5, R172, R5, 0x1, P0 ;  /* 0x00000005ac057211 */ /* 0x000fe400000f0eff */
[----:B------:R-:W-:-:S04]  /*c990*/  LEA R6, P0, R0, c[0x0][0x200], 0x2 ;  /* 0x0000800000067a11 */ /* 0x000fc800078010ff */
[----:B------:R-:W-:-:S05]  /*c9a0*/  LEA.HI.X R7, R0, c[0x0][0x204], R5, 0x2, P0 ;  /* 0x0000810000077a11 */ /* 0x000fca00000f1405 */
[----:B------:R4:W-:Y:S04]  /*c9b0*/  @!P2 STG.E [R6.64], R3 ;  /* 0x000000030600a986 */ /* 0x0009e8000c10190c */
[----:B------:R4:W-:Y:S02]  /*c9c0*/  @!P1 STG.E [R6.64+0x20], R4 ;  /* 0x0000200406009986 */ /* 0x0009e4000c10190c */
.L_x_6295:
[----:B------:R-:W-:Y:S05]  /*c9d0*/  BSYNC B0 ;  /* 0x0000000000007941 */ /* 0x000fea0003800000 */
.L_x_6294:
[----:B----4-:R-:W4:Y:S01]  /*c9e0*/  S2R R3, SR_CTAID.X ;  /* 0x0000000000037919 */ /* 0x010f220000002500 */
[----:B------:R-:W-:Y:S01]  /*c9f0*/  SHF.R.S32.HI R2, RZ, 0x1f, R13 ;  /* 0x0000001fff027819 */ /* 0x000fe2000001140d */
[----:B------:R-:W-:Y:S04]  /*ca00*/  BSSY B0, `(.L_x_6296) ;  /* 0x0000016000007945 */ /* 0x000fe80003800000 */
[----:B------:R-:W-:-:S04]  /*ca10*/  IMAD R2, R2, c[0x0][0x1f0], RZ ;  /* 0x00007c0002027a24 */ /* 0x000fc800078e02ff */
[----:B------:R-:W-:Y:S01]  /*ca20*/  IMAD R2, R13, c[0x0][0x1f4], R2 ;  /* 0x00007d000d027a24 */ /* 0x000fe200078e0202 */
[----:B----4-:R-:W-:-:S04]  /*ca30*/  SHF.L.U32 R3, R3, 0x6, RZ ;  /* 0x0000000603037819 */ /* 0x010fc800000006ff */
[----:B------:R-:W-:Y:S01]  /*ca40*/  SHF.R.S32.HI R0, RZ, 0x1f, R3 ;  /* 0x0000001fff007819 */ /* 0x000fe20000011403 */
[----:B------:R-:W-:-:S04]  /*ca50*/  IMAD.WIDE.U32 R174, R3, c[0x0][0x1e8], R174 ;  /* 0x00007a0003ae7a25 */ /* 0x000fc800078e00ae */
[----:B------:R-:W-:Y:S01]  /*ca60*/  IMAD R0, R0, c[0x0][0x1e8], RZ ;  /* 0x00007a0000007a24 */ /* 0x000fe200078e02ff */
[----:B------:R-:W-:-:S03]  /*ca70*/  IADD3 R4, P0, R28, R174, RZ ;  /* 0x000000ae1c047210 */ /* 0x000fc60007f1e0ff */
[----:B------:R-:W-:-:S05]  /*ca80*/  IMAD R0, R3, c[0x0][0x1ec], R0 ;  /* 0x00007b0003007a24 */ /* 0x000fca00078e0200 */
[----:B------:R-:W-:Y:S02]  /*ca90*/  IADD3.X R5, R15, R0, R175, P0, !PT ;  /* 0x000000000f057210 */ /* 0x000fe400007fe4af */
[----:B------:R-:W-:-:S03]  /*caa0*/  ISETP.GE.AND P0, PT, R176, R167, PT ;  /* 0x000000a7b000720c */ /* 0x000fc60003f06270 */
[----:B------:R-:W-:-:S05]  /*cab0*/  IMAD.WIDE.U32 R4, R13, c[0x0][0x1f0], R4 ;  /* 0x00007c000d047a25 */ /* 0x000fca00078e0004 */
        /* <DEDUP_REMOVED lines=9> */
[----:B---3--:R3:W-:Y:S02]  /*cb50*/  STG.E.128 [R2.64], R20 ;  /* 0x0000001402007986 */ /* 0x0087e4000c101d0c */
.L_x_6297:
[----:B------:R-:W-:Y:S05]  /*cb60*/  BSYNC B0 ;  /* 0x0000000000007941 */ /* 0x000fea0003800000 */
.L_x_6296:
[----:B------:R-:W-:Y:S01]  /*cb70*/  IADD3 R0, R176, 0x10, RZ ;  /* 0x00000010b0007810 */ /* 0x000fe20007ffe0ff */
[----:B------:R-:W-:Y:S03]  /*cb80*/  BSSY B0, `(.L_x_6298) ;  /* 0x000000e000007945 */ /* 0x000fe60003800000 */
[----:B------:R-:W-:-:S13]  /*cb90*/  ISETP.GE.AND P0, PT, R0, R167, PT ;  /* 0x000000a70000720c */ /* 0x000fda0003f06270 */
[----:B------:R-:W-:Y:S05]  /*cba0*/  @P0 BRA `(.L_x_6299) ;  /* 0x000000b000000947 */ /* 0x000fea0003800000 */
[----:B---3--:R-:W-:Y:S01]  /*cbb0*/  IADD3 R3, P0, R176, 0x10, RZ ;  /* 0x00000010b0037810 */ /* 0x008fe20007f1e0ff */
        /* <DEDUP_REMOVED lines=10> */
.L_x_6299:
[----:B------:R-:W-:Y:S05]  /*cc60*/  BSYNC B0 ;  /* 0x0000000000007941 */ /* 0x000fea0003800000 */
.L_x_6298:
        /* <DEDUP_REMOVED lines=14> */
[----:B--2---:R2:W-:Y:S02]  /*cd50*/  STG.E.128 [R2.64], R8 ;  /* 0x0000000802007986 */ /* 0x0045e4000c101d0c */
.L_x_6301:
[----:B------:R-:W-:Y:S05]  /*cd60*/  BSYNC B0 ;  /* 0x0000000000007941 */ /* 0x000fea0003800000 */
.L_x_6300:
[----:B------:R-:W-:-:S04]  /*cd70*/  IADD3 R0, R176, 0x30, RZ ;  /* 0x00000030b0007810 */ /* 0x000fc80007ffe0ff */
[----:B------:R-:W-:-:S13]  /*cd80*/  ISETP.GE.AND P0, PT, R0, R167, PT ;  /* 0x000000a70000720c */ /* 0x000fda0003f06270 */
[----:B------:R-:W-:Y:S05]  /*cd90*/  @P0 EXIT ;  /* 0x000000000000094d */ /* 0x000fea0003800000 */
[----:B------:R-:W-:Y:S02]  /*cda0*/  IADD3 R0, P0, R176, 0x30, RZ ;  /* 0x00000030b0007810 */ /* 0x000fe40007f1e0ff */
[----:B------:R-:W-:Y:S02]  /*cdb0*/  MOV R5, R7 ;  /* 0x0000000700057202 */ /* 0x000fe40000000f00 */
[----:B--23--:R-:W-:-:S03]  /*cdc0*/  IADD3.X R3, RZ, R177, RZ, P0, !PT ;  /* 0x000000b1ff037210 */ /* 0x00cfc600007fe4ff */
        /* <DEDUP_REMOVED lines=8> */
.L_x_6302:
        /* <DEDUP_REMOVED lines=11> */
.L_x_7918:


//--------------------- .text._ZN5flash24flash_fwd_splitkv_kernelI23Flash_fwd_kernel_traitsILi64ELi64ELi128ELi4ELb0ELb0EN7cutlass10bfloat16_tE19Flash_kernel_traitsILi64ELi64ELi128ELi4ES3_EELb1ELb0ELb0ELb0ELb1ELb1ELb0ELb0EEEvNS_16Flash_fwd_paramsE --------------------------
	.section	.text._ZN5flash24flash_fwd_splitkv_kernelI23Flash_fwd_kernel_traitsILi64ELi64ELi128ELi4ELb0ELb0EN7cutlass10bfloat16_tE19Flash_kernel_traitsILi64ELi64ELi128ELi4ES3_EELb1ELb0ELb0ELb0ELb1ELb1ELb0ELb0EEEvNS_16Flash_fwd_paramsE,"ax",@progbits
	.sectioninfo	@"SHI_REGISTERS=255"
	.align	128
        .global         _ZN5flash24flash_fwd_splitkv_kernelI23Flash_fwd_kernel_traitsILi64ELi64ELi128ELi4ELb0ELb0EN7cutlass10bfloat16_tE19Flash_kernel_traitsILi64ELi64ELi128ELi4ES3_EELb1ELb0ELb0ELb0ELb1ELb1ELb0ELb0EEEvNS_16Flash_fwd_paramsE
        .type           _ZN5flash24flash_fwd_splitkv_kernelI23Flash_fwd_kernel_traitsILi64ELi64ELi128ELi4ELb0ELb0EN7cutlass10bfloat16_tE19Flash_kernel_traitsILi64ELi64ELi128ELi4ES3_EELb1ELb0ELb0ELb0ELb1ELb1ELb0ELb0EEEvNS_16Flash_fwd_paramsE,@function
        .size           _ZN5flash24flash_fwd_splitkv_kernelI23Flash_fwd_kernel_traitsILi64ELi64ELi128ELi4ELb0ELb0EN7cutlass10bfloat16_tE19Flash_kernel_traitsILi64ELi64ELi128ELi4ES3_EELb1ELb0ELb0ELb0ELb1ELb1ELb0ELb0EEEvNS_16Flash_fwd_paramsE,(.L_x_7919 - _ZN5flash24flash_fwd_splitkv_kernelI23Flash_fwd_kernel_traitsILi64ELi64ELi128ELi4ELb0ELb0EN7cutlass10bfloat16_tE19Flash_kernel_traitsILi64ELi64ELi128ELi4ES3_EELb1ELb0ELb0ELb0ELb1ELb1ELb0ELb0EEEvNS_16Flash_fwd_paramsE)
        .other          _ZN5flash24flash_fwd_splitkv_kernelI23Flash_fwd_kernel_traitsILi64ELi64ELi128ELi4ELb0ELb0EN7cutlass10bfloat16_tE19Flash_kernel_traitsILi64ELi64ELi128ELi4ES3_EELb1ELb0ELb0ELb0ELb1ELb1ELb0ELb0EEEvNS_16Flash_fwd_paramsE,@"STO_CUDA_ENTRY STV_DEFAULT"
_ZN5flash24flash_fwd_splitkv_kernelI23Flash_fwd_kernel_traitsILi64ELi64ELi128ELi4ELb0ELb0EN7cutlass10bfloat16_tE19Flash_kernel_traitsILi64ELi64ELi128ELi4ES3_EELb1ELb0ELb0ELb0ELb1ELb1ELb0ELb0EEEvNS_16Flash_fwd_paramsE:
.text._ZN5flash24flash_fwd_splitkv_kernelI23Flash_fwd_kernel_traitsILi64ELi64ELi128ELi4ELb0ELb0EN7cutlass10bfloat16_tE19Flash_kernel_traitsILi64ELi64ELi128ELi4ES3_EELb1ELb0ELb0ELb0ELb1ELb1ELb0ELb0EEEvNS_16Flash_fwd_paramsE:
        /* <DEDUP_REMOVED lines=33> */
.L_x_6303:
[----:B-1-34-:R-:W-:Y:S02]  /*0210*/  MOV R0, c[0x0][0x218] ;  /* 0x0000860000007a02 */ /* 0x01afe40000000f00 */
.L_x_6304:
        /* <DEDUP_REMOVED lines=15> */
[----:B------:R-:W-:Y:S02]  /*0310*/  IADD3 R6, R73, 0x7f, RZ ;  /* 0x0000007f49067810 */ /* 0x000fe40007ffe0ff */
        /* <DEDUP_REMOVED lines=8> */
[----:B------:R-:W-:Y:S01]  /*03a0*/  SHF.R.S32.HI R5, RZ, 0x7, R5 ;  /* 0x00000007ff057819 */ /* 0x000fe20000011405 */
[----:B------:R-:W1:Y:S01]  /*03b0*/  S2R R6, SR_TID.X ;  /* 0x0000000000067919 */ /* 0x000e620000002100 */
[----:B------:R-:W-:-:S03]  /*03c0*/  SHF.R.S32.HI R0, RZ, 0x7, R0 ;  /* 0x00000007ff007819 */ /* 0x000fc60000011400 */
[----:B------:R-:W-:-:S04]  /*03d0*/  IMNMX R5, R5, UR4, PT ;  /* 0x0000000405057c17 */ /* 0x000fc8000b800200 */
[----:B------:R-:W-:-:S04]  /*03e0*/  IMNMX R101, R5, R0, PT ;  /* 0x0000000005657217 */ /* 0x000fc80003800200 */
[----:B------:R-:W-:-:S13]  /*03f0*/  ISETP.GT.AND P0, PT, R101, RZ, PT ;  /* 0x000000ff6500720c */ /* 0x000fda0003f04270 */
[----:B------:R-:W-:Y:S05]  /*0400*/  @P0 BRA `(.L_x_6305) ;  /* 0x000006d000000947 */ /* 0x000fea0003800000 */
[----:B-1----:R-:W-:Y:S01]  /*0410*/  ISETP.NE.AND P0, PT, R176, -0x1, PT ;  /* 0xffffffffb000780c */ /* 0x002fe20003f05270 */
[----:B------:R-:W-:Y:S01]  /*0420*/  BSSY B0, `(.L_x_6306) ;  /* 0x0000029000007945 */ /* 0x000fe20003800000 */
[----:B------:R-:W-:Y:S02]  /*0430*/  SHF.R.S32.HI R3, RZ, 0x1f, R6 ;  /* 0x0000001fff037819 */ /* 0x000fe40000011406 */
[----:B------:R-:W-:Y:S02]  /*0440*/  SHF.R.S32.HI R0, RZ, 0x1f, R77 ;  /* 0x0000001fff007819 */ /* 0x000fe4000001144d */
[----:B------:R-:W-:Y:S02]  /*0450*/  LEA.HI R2, R3, R6, RZ, 0x3 ;  /* 0x0000000603027211 */ /* 0x000fe400078f18ff */
[----:B------:R-:W-:Y:S01]  /*0460*/  IADD3 R72, -R77, R72, RZ ;  /* 0x000000484d487210 */ /* 0x000fe20007ffe1ff */
[----:B------:R-:W-:Y:S01]  /*0470*/  IMAD R0, R0, c[0x0][0x1e8], RZ ;  /* 0x00007a0000007a24 */ /* 0x000fe200078e02ff */
[----:B------:R-:W-:-:S03]  /*0480*/  LOP3.LUT R3, R2, 0x1ffffff8, RZ, 0xc0, !PT ;  /* 0x1ffffff802037812 */ /* 0x000fc600078ec0ff */
[----:B------:R-:W-:Y:S01]  /*0490*/  @!P0 SHF.R.S32.HI R10, RZ, 0x1f, R15 ;  /* 0x0000001fff0a8819 */ /* 0x000fe2000001140f */
[----:B------:R-:W-:-:S04]  /*04a0*/  @P0 IMAD.WIDE.U32 R8, R176, c[0x0][0x1e8], RZ ;  /* 0x00007a00b0080a25 */ /* 0x000fc800078e00ff */
[----:B------:R-:W-:Y:S02]  /*04b0*/  IMAD.IADD R4, R6, 0x1, -R3 ;  /* 0x0000000106047824 */ /* 0x000fe400078e0a03 */
[----:B------:R-:W-:Y:S02]  /*04c0*/  @!P0 IMAD R10, R10, c[0x0][0x1e0], RZ ;  /* 0x000078000a0a8a24 */ /* 0x000fe400078e02ff */
[----:B------:R-:W-:Y:S02]  /*04d0*/  IMAD.SHL.U32 R4, R4, 0x8, RZ ;  /* 0x0000000804047824 */ /* 0x000fe400078e00ff */
[----:B------:R-:W-:-:S03]  /*04e0*/  @!P0 IMAD.WIDE.U32 R12, R15, c[0x0][0x1e0], RZ ;  /* 0x000078000f0c8a25 */ /* 0x000fc600078e00ff */
[----:B------:R-:W-:Y:S01]  /*04f0*/  SHF.R.S32.HI R5, RZ, 0x1f, R4 ;  /* 0x0000001fff057819 */ /* 0x000fe20000011404 */
[----:B------:R-:W-:Y:S01]  /*0500*/  @!P0 IMAD R3, R15, c[0x0][0x1e4], R10 ;  /* 0x000079000f038a24 */ /* 0x000fe200078e020a */
[----:B------:R-:W-:Y:S01]  /*0510*/  @!P0 MOV R8, R12 ;  /* 0x0000000c00088202 */ /* 0x000fe20000000f00 */
[----:B------:R-:W-:Y:S02]  /*0520*/  @P0 IMAD R176, R176, c[0x0][0x1ec], R9 ;  /* 0x00007b00b0b00a24 */ /* 0x000fe400078e0209 */
[----:B------:R-:W-:Y:S01]  /*0530*/  @!P0 IMAD.IADD R176, R13, 0x1, R3 ;  /* 0x000000010db08824 */ /* 0x000fe200078e0203 */
[----:B------:R-:W-:Y:S01]  /*0540*/  SHF.R.S32.HI R3, RZ, 0x1f, R32 ;  /* 0x0000001fff037819 */ /* 0x000fe20000011420 */
[----:B------:R-:W-:-:S04]  /*0550*/  IMAD.WIDE.U32 R4, R77, c[0x0][0x1e8], R4 ;  /* 0x00007a004d047a25 */ /* 0x000fc800078e0004 */
[----:B------:R-:W-:Y:S01]  /*0560*/  IMAD R7, R77, c[0x0][0x1ec], R0 ;  /* 0x00007b004d077a24 */ /* 0x000fe200078e0200 */
[----:B------:R-:W-:Y:S01]  /*0570*/  IADD3 R4, P0, R8, R4, RZ ;  /* 0x0000000408047210 */ /* 0x000fe20007f1e0ff */
[----:B------:R-:W-:Y:S01]  /*0580*/  IMAD R9, R3, c[0x0][0x1f0], RZ ;  /* 0x00007c0003097a24 */ /* 0x000fe200078e02ff */
[----:B------:R-:W-:Y:S01]  /*0590*/  SHF.R.S32.HI R3, RZ, 0x3, R2 ;  /* 0x00000003ff037819 */ /* 0x000fe20000011402 */
[----:B------:R-:W-:Y:S01]  /*05a0*/  IMAD R0, R15, c[0x0][0x1c0], R32 ;  /* 0x000070000f007a24 */ /* 0x000fe200078e0220 */
[----:B------:R-:W-:Y:S01]  /*05b0*/  IADD3.X R5, R176, R5, R7, P0, !PT ;  /* 0x00000005b0057210 */ /* 0x000fe200007fe407 */
[----:B------:R-:W-:Y:S01]  /*05c0*/  IMAD R9, R32, c[0x0][0x1f4], R9 ;  /* 0x00007d0020097a24 */ /* 0x000fe200078e0209 */
[----:B------:R-:W-:Y:S01]  /*05d0*/  ISETP.GE.AND P0, PT, R3, R72, PT ;  /* 0x000000480300720c */ /* 0x000fe20003f06270 */
[----:B------:R-:W-:Y:S01]  /*05e0*/  IMAD R77, R0, c[0x0][0x214], R77 ;  /* 0x00008500004d7a24 */ /* 0x000fe200078e024d */
[----:B------:R-:W-:Y:S01]  /*05f0*/  SHF.R.S32.HI R2, RZ, 0x1f, R3 ;  /* 0x0000001fff027819 */ /* 0x000fe20000011403 */
        /* <DEDUP_REMOVED lines=11> */
.L_x_6307:
[----:B------:R-:W-:Y:S05]  /*06b0*/  BSYNC B0 ;  /* 0x0000000000007941 */ /* 0x000fea0003800000 */
.L_x_6306:
        /* <DEDUP_REMOVED lines=15> */
.L_x_6309:
[----:B------:R-:W-:Y:S05]  /*07b0*/  BSYNC B0 ;  /* 0x0000000000007941 */ /* 0x000fea0003800000 */
.L_x_6308:
        /* <DEDUP_REMOVED lines=15> */
.L_x_6311:
[----:B------:R-:W-:Y:S05]  /*08b0*/  BSYNC B0 ;  /* 0x0000000000007941 */ /* 0x000fea0003800000 */
.L_x_6310:
[----:B------:R-:W-:Y:S01]  /*08c0*/  IADD3 R11, R3, 0x30, RZ ;  /* 0x00000030030b7810 */ /* 0x000fe20007ffe0ff */
[----:B------:R-:W-:Y:S03]  /*08d0*/  BSSY B0, `(.L_x_6312) ;  /* 0x000000d000007945 */ /* 0x000fe60003800000 */
[----:B------:R-:W-:-:S13]  /*08e0*/  ISETP.GE.AND P0, PT, R11, R72, PT ;  /* 0x000000480b00720c */ /* 0x000fda0003f06270 */
[----:B------:R-:W-:Y:S05]  /*08f0*/  @P0 BRA `(.L_x_6313) ;  /* 0x000000a000000947 */ /* 0x000fea0003800000 */
[----:B-1----:R-:W-:Y:S02]  /*0900*/  IADD3 R5, P0, R3, 0x30, RZ ;  /* 0x0000003003057810 */ /* 0x002fe40007f1e0ff */
        /* <DEDUP_REMOVED lines=9> */
.L_x_6313:
[----:B------:R-:W-:Y:S05]  /*09a0*/  BSYNC B0 ;  /* 0x0000000000007941 */ /* 0x000fea0003800000 */
.L_x_6312:
[----:B------:R-:W-:-:S04]  /*09b0*/  LOP3.LUT P4, RZ, R6, 0x7, RZ, 0xc0, !PT ;  /* 0x0000000706ff7812 */ /* 0x000fc8000788c0ff */
[-C--:B------:R-:W-:Y:S02]  /*09c0*/  ISETP.GE.OR P3, PT, R3, R72.reuse, P4 ;  /* 0x000000480300720c */ /* 0x080fe40002766670 */
[-C--:B------:R-:W-:Y:S02]  /*09d0*/  ISETP.GE.OR P2, PT, R9, R72.reuse, P4 ;  /* 0x000000480900720c */ /* 0x080fe40002746670 */
[-C--:B------:R-:W-:Y:S02]  /*09e0*/  ISETP.GE.OR P1, PT, R7, R72.reuse, P4 ;  /* 0x000000480700720c */ /* 0x080fe40002726670 */
[----:B------:R-:W-:Y:S02]  /*09f0*/  IADD3 R3, P0, R77, R3, RZ ;  /* 0x000000034d037210 */ /* 0x000fe40007f1e0ff */
[----:B------:R-:W-:Y:S02]  /*0a00*/  ISETP.GE.OR P4, PT, R11, R72, P4 ;  /* 0x000000480b00720c */ /* 0x000fe40002786670 */
[----:B------:R-:W-:-:S02]  /*0a10*/  LEA.HI.X.SX32 R2, R77, R2, 0x1, P0 ;  /* 0x000000024d027211 */ /* 0x000fc400000f0eff */
        /* <DEDUP_REMOVED lines=12> */
.L_x_6305:
        /* <DEDUP_REMOVED lines=8> */
[----:B------:R-:W-:Y:S01]  /*0b60*/  CS2R R184, SRZ ;  /* 0x0000000000b87805 */ /* 0x000fe2000001ff00 */
[C---:B------:R-:W-:Y:S01]  /*0b70*/  @P2 IMAD.WIDE.U32 R4, R15.reuse, c[0x0][0x2c8], RZ ;  /* 0x0000b2000f042a25 */ /* 0x040fe200078e00ff */
[----:B------:R1:W5:Y:S01]  /*0b80*/  @P0 LDG.E R0, [R10.64] ;  /* 0x0000000c0a000981 */ /* 0x000362000c1e1900 */
[----:B------:R-:W-:Y:S02]  /*0b90*/  PLOP3.LUT P0, PT, PT, PT, PT, 0x8, 0x0 ;  /* 0x000000000000781c */ /* 0x000fe40003f0e170 */
[----:B------:R-:W-:Y:S01]  /*0ba0*/  @P2 IMAD R3, R15, c[0x0][0x2cc], R8 ;  /* 0x0000b3000f032a24 */ /* 0x000fe200078e0208 */
[----:B------:R-:W-:Y:S02]  /*0bb0*/  @P2 LEA R184, P1, R4, c[0x0][0x2c0], 0x2 ;  /* 0x0000b00004b82a11 */ /* 0x000fe400078210ff */
[----:B------:R-:W-:Y:S01]  /*0bc0*/  IABS R124, c[0x0][0x2d0] ;  /* 0x0000b400007c7a13 */ /* 0x000fe20000000000 */
        /* <DEDUP_REMOVED lines=68> */
[----:B------:R-:W-:Y:S01]  /*1010*/  SHF.R.S32.HI R4, RZ, 0x1f, R28 ;  /* 0x0000001fff047819 */ /* 0x000fe2000001141c */
[----:B------:R-:W-:Y:S01]  /*1020*/  IMAD R5, R11, c[0x0][0x19c], R0 ;  /* 0x000067000b057a24 */ /* 0x000fe200078e0200 */
[----:B------:R-:W-:Y:S01]  /*1030*/  IADD3 R13, R17, R13, RZ ;  /* 0x0000000d110d7210 */ /* 0x000fe20007ffe0ff */
[----:B------:R-:W-:-:S04]  /*1040*/  IMAD.WIDE.U32 R2, R11, c[0x0][0x198], R2 ;  /* 0x000066000b027a25 */ /* 0x000fc800078e0002 */
[----:B------:R-:W-:Y:S01]  /*1050*/  IMAD R7, R4, c[0x0][0x1b0], RZ ;  /* 0x00006c0004077a24 */ /* 0x000fe200078e02ff */
[----:B------:R-:W-:Y:S01]  /*1060*/  IADD3 R3, R3, R5, RZ ;  /* 0x0000000503037210 */ /* 0x000fe20007ffe0ff */
[----:B------:R-:W-:Y:S02]  /*1070*/  IMAD.MOV.U32 R10, RZ, RZ, R16 ;  /* 0x000000ffff0a7224 */ /* 0x000fe400078e0010 */
[C---:B------:R-:W-:Y:S02]  /*1080*/  IMAD R7, R28.reuse, c[0x0][0x1b4], R7 ;  /* 0x00006d001c077a24 */ /* 0x040fe400078e0207 */
[----:B------:R-:W-:-:S04]  /*1090*/  IMAD.WIDE.U32 R2, R28, c[0x0][0x1b0], R2 ;  /* 0x00006c001c027a25 */ /* 0x000fc800078e0002 */
[----:B------:R-:W-:Y:S01]  /*10a0*/  IMAD.IADD R7, R3, 0x1, R7 ;  /* 0x0000000103077824 */ /* 0x000fe200078e0207 */
[----:B------:R-:W-:Y:S01]  /*10b0*/  MOV R12, R2 ;  /* 0x00000002000c7202 */ /* 0x000fe20000000f00 */
[----:B------:R-:W-:Y:S05]  /*10c0*/  BRA `(.L_x_6315) ;  /* 0x0000045000007947 */ /* 0x000fea0003800000 */
.L_x_6314:
        /* <DEDUP_REMOVED lines=15> */
.L_x_6316:
[----:B------:R-:W-:Y:S01]  /*11c0*/  IABS R7, c[0x0][0x1c8] ;  /* 0x0000720000077a13 */ /* 0x000fe20000000000 */
[----:B------:R-:W-:Y:S01]  /*11d0*/  IMAD.MOV.U32 R16, RZ, RZ, R8 ;  /* 0x000000ffff107224 */ /* 0x000fe200078e0008 */
[----:B------:R-:W-:Y:S01]  /*11e0*/  MOV R10, RZ ;  /* 0x000000ff000a7202 */ /* 0x000fe20000000f00 */
[----:B------:R-:W-:Y:S01]  /*11f0*/  @P4 IMAD.IADD R13, R2, 0x1, R13 ;  /* 0x00000001020d4824 */ /* 0x000fe200078e020d */
[----:B------:R-:W1:Y:S01]  /*1200*/  I2F.RP R9, R7 ;  /* 0x0000000700097306 */ /* 0x000e620000209400 */
[----:B------:R-:W-:Y:S02]  /*1210*/  MOV R17, R3 ;  /* 0x0000000300117202 */ /* 0x000fe40000000f00 */
        /* <DEDUP_REMOVED lines=9> */
[----:B------:R-:W-:-:S03]  /*12b0*/  LEA R11, R101, 0xffffff80, 0x7 ;  /* 0xffffff80650b7811 */ /* 0x000fc600078e38ff */
[----:B------:R-:W-:Y:S01]  /*12c0*/  IMAD.MOV.U32 R5, RZ, RZ, R4 ;  /* 0x000000ffff057224 */ /* 0x000fe200078e0004 */
[----:B------:R-:W-:Y:S01]  /*12d0*/  SHF.R.S32.HI R9, RZ, 0x1f, R11 ;  /* 0x0000001fff097819 */ /* 0x000fe2000001140b */
[----:B------:R-:W-:-:S04]  /*12e0*/  IMAD.WIDE.U32 R16, R11, c[0x0][0x198], R16 ;  /* 0x000066000b107a25 */ /* 0x000fc800078e0010 */
[----:B------:R-:W-:-:S04]  /*12f0*/  IMAD.HI.U32 R28, R10, R5, RZ ;  /* 0x000000050a1c7227 */ /* 0x000fc800078e00ff */
[----:B------:R-:W-:Y:S01]  /*1300*/  @P4 IMAD.MOV.U32 R10, RZ, RZ, R18 ;  /* 0x000000ffff0a4224 */ /* 0x000fe200078e0012 */
[----:B------:R-:W-:-:S05]  /*1310*/  IADD3 R4, -R28, RZ, RZ ;  /* 0x000000ff1c047210 */ /* 0x000fca0007ffe1ff */
        /* <DEDUP_REMOVED lines=32> */
.L_x_6315:
[----:B------:R-:W-:Y:S01]  /*1520*/  ISETP.NE.AND P1, PT, R176, -0x1, PT ;  /* 0xffffffffb000780c */ /* 0x000fe20003f25270 */
[----:B------:R-:W-:Y:S01]  /*1530*/  IMAD.IADD R173, R72, 0x1, -R77 ;  /* 0x0000000148ad7824 */ /* 0x000fe200078e0a4d */
[----:B------:R-:W-:Y:S01]  /*1540*/  SHF.R.S32.HI R75, RZ, 0x1f, R6 ;  /* 0x0000001fff4b7819 */ /* 0x000fe20000011406 */
[----:B------:R-:W-:Y:S01]  /*1550*/  IMAD.MOV.U32 R103, RZ, RZ, c[0x0][0x198] ;  /* 0x00006600ff677624 */ /* 0x000fe200078e00ff */
[----:B------:R-:W-:Y:S01]  /*1560*/  IADD3 R177, R101, -0x1, RZ ;  /* 0xffffffff65b17810 */ /* 0x000fe20007ffe0ff */
[----:B------:R-:W-:Y:S01]  /*1570*/  IMAD.SHL.U32 R129, R6, 0x2, RZ ;  /* 0x0000000206817824 */ /* 0x000fe200078e00ff */
[----:B------:R-:W-:-:S04]  /*1580*/  LEA.HI R3, R75, R6, RZ, 0x3 ;  /* 0x000000064b037211 */ /* 0x000fc800078f18ff */
[----:B------:R-:W-:Y:S02]  /*1590*/  SHF.R.S32.HI R182, RZ, 0x3, R3 ;  /* 0x00000003ffb67819 */ /* 0x000fe40000011403 */
[----:B------:R-:W-:Y:S01]  /*15a0*/  LOP3.LUT R3, R3, 0xfffffff8, RZ, 0xc0, !PT ;  /* 0xfffffff803037812 */ /* 0x000fe200078ec0ff */
[----:B------:R-:W-:Y:S01]  /*15b0*/  @P1 IMAD.WIDE.U32 R18, R176, c[0x0][0x190], RZ ;  /* 0x00006400b0121a25 */ /* 0x000fe200078e00ff */
[----:B-----5:R-:W-:Y:S02]  /*15c0*/  @!P1 SHF.R.S32.HI R0, RZ, 0x1f, R15 ;  /* 0x0000001fff009819 */ /* 0x020fe4000001140f */
[----:B------:R-:W-:Y:S01]  /*15d0*/  SHF.R.S32.HI R183, RZ, 0x1f, R182 ;  /* 0x0000001fffb77819 */ /* 0x000fe200000114b6 */
[----:B------:R-:W-:Y:S01]  /*15e0*/  IMAD.IADD R8, R6, 0x1, -R3 ;  /* 0x0000000106087824 */ /* 0x000fe200078e0a03 */
[----:B------:R-:W-:Y:S01]  /*15f0*/  SHF.R.S32.HI R3, RZ, 0x1f, R32 ;  /* 0x0000001fff037819 */ /* 0x000fe20000011420 */
[----:B------:R-:W-:Y:S01]  /*1600*/  @!P1 IMAD R0, R0, c[0x0][0x178], RZ ;  /* 0x00005e0000009a24 */ /* 0x000fe200078e02ff */
[----:B------:R-:W-:Y:S01]  /*1610*/  LOP3.LUT R129, R129, 0x6, RZ, 0xc0, !PT ;  /* 0x0000000681817812 */ /* 0x000fe200078ec0ff */
[----:B------:R-:W-:Y:S01]  /*1620*/  @!P1 IMAD.WIDE.U32 R16, R15, c[0x0][0x178], RZ ;  /* 0x00005e000f109a25 */ /* 0x000fe200078e00ff */
[----:B------:R-:W-:-:S03]  /*1630*/  SHF.L.U32 R180, R8, 0x3, RZ ;  /* 0x0000000308b47819 */ /* 0x000fc600000006ff */
[----:B------:R-:W-:Y:S01]  /*1640*/  @!P1 IMAD R0, R15, c[0x0][0x17c], R0 ;  /* 0x00005f000f009a24 */ /* 0x000fe200078e0200 */
[----:B------:R-:W-:Y:S01]  /*1650*/  SHF.L.U32 R15, R182, 0x6, RZ ;  /* 0x00000006b60f7819 */ /* 0x000fe200000006ff */
[----:B------:R-:W-:Y:S01]  /*1660*/  @P1 IMAD.MOV.U32 R2, RZ, RZ, R18 ;  /* 0x000000ffff021224 */ /* 0x000fe200078e0012 */
[----:B------:R-:W-:Y:S01]  /*1670*/  IADD3 R22, P2, R180, R12, RZ ;  /* 0x0000000cb4167210 */ /* 0x000fe20007f5e0ff */
[----:B------:R-:W-:Y:S01]  /*1680*/  @!P1 IMAD.MOV.U32 R2, RZ, RZ, R16 ;  /* 0x000000ffff029224 */ /* 0x000fe200078e0010 */
[----:B------:R-:W-:Y:S01]  /*1690*/  SHF.R.S32.HI R181, RZ, 0x1f, R180 ;  /* 0x0000001fffb57819 */ /* 0x000fe200000114b4 */
[----:B------:R-:W-:Y:S01]  /*16a0*/  @P1 IMAD R5, R176, c[0x0][0x194], R19 ;  /* 0x00006500b0051a24 */ /* 0x000fe200078e0213 */
[----:B------:R-:W-:Y:S01]  /*16b0*/  LOP3.LUT R15, R15, 0x1c0, RZ, 0xc0, !PT ;  /* 0x000001c00f0f7812 */ /* 0x000fe200078ec0ff */
[----:B------:R-:W-:Y:S01]  /*16c0*/  @!P1 IMAD.IADD R5, R17, 0x1, R0 ;  /* 0x0000000111059824 */ /* 0x000fe200078e0200 */
[----:B------:R-:W-:Y:S01]  /*16d0*/  IADD3 R16, R182, 0x20, RZ ;  /* 0x00000020b6107810 */ /* 0x000fe20007ffe0ff */
[----:B------:R-:W-:Y:S01]  /*16e0*/  IMAD R3, R3, c[0x0][0x1a8], RZ ;  /* 0x00006a0003037a24 */ /* 0x000fe200078e02ff */
[----:B------:R-:W-:Y:S01]  /*16f0*/  IADD3.X R23, R181, R7, RZ, P2, !PT ;  /* 0x00000007b5177210 */ /* 0x000fe200017fe4ff */
[----:B------:R-:W-:Y:S01]  /*1700*/  IMAD.WIDE R36, R37, 0x40, R182 ;  /* 0x0000004025247825 */ /* 0x000fe200078e02b6 */
[----:B------:R-:W-:-:S02]  /*1710*/  SHF.R.U32.HI R179, RZ, 0x3, R15 ;  /* 0x00000003ffb37819 */ /* 0x000fc4000001160f */
[----:B------:R-:W-:Y:S01]  /*1720*/  LOP3.LUT R14, R15, 0x38, R180, 0xf8, !PT ;  /* 0x000000380f0e7812 */ /* 0x000fe200078ef8b4 */
[----:B------:R-:W-:Y:S01]  /*1730*/  IMAD R30, R32, c[0x0][0x1ac], R3 ;  /* 0x00006b00201e7a24 */ /* 0x000fe200078e0203 */
[C---:B------:R-:W-:Y:S01]  /*1740*/  IADD3 R18, R182.reuse, 0x10, RZ ;  /* 0x00000010b6127810 */ /* 0x040fe20007ffe0ff */
[----:B------:R-:W-:Y:S01]  /*1750*/  IMAD.WIDE.U32 R126, R182, c[0x0][0x198], R22 ;  /* 0x00006600b67e7a25 */ /* 0x000fe200078e0016 */
[----:B------:R-:W-:Y:S02]  /*1760*/  ISETP.GE.AND P2, PT, R16, R173, PT ;  /* 0x000000ad1000720c */ /* 0x000fe40003f46270 */
[----:B------:R-:W-:Y:S01]  /*1770*/  IADD3 R20, P4, R180, R2, RZ ;  /* 0x00000002b4147210 */ /* 0x000fe20007f9e0ff */
[----:B------:R-:W-:Y:S01]  /*1780*/  IMAD R125, R183, c[0x0][0x198], RZ ;  /* 0x00006600b77d7a24 */ /* 0x000fe200078e02ff */
[----:B------:R-:W-:Y:S02]  /*1790*/  LOP3.LUT R179, R14, R179, RZ, 0x3c, !PT ;  /* 0x000000b30eb37212 */ /* 0x000fe400078e3cff */
[-C--:B------:R-:W-:Y:S01]  /*17a0*/  ISETP.GE.AND P3, PT, R18, R173.reuse, PT ;  /* 0x000000ad1200720c */ /* 0x080fe20003f66270 */
[----:B------:R-:W-:Y:S01]  /*17b0*/  IMAD.X R21, R181, 0x1, R5, P4 ;  /* 0x00000001b5157824 */ /* 0x000fe200020e0605 */
[C---:B------:R-:W-:Y:S01]  /*17c0*/  ISETP.GE.AND P1, PT, R182.reuse, R173, PT ;  /* 0x000000adb600720c */ /* 0x040fe20003f26270 */
[C---:B------:R-:W-:Y:S01]  /*17d0*/  IMAD R125, R182.reuse, c[0x0][0x19c], R125 ;  /* 0x00006700b67d7a24 */ /* 0x040fe200078e027d */
[----:B------:R-:W-:Y:S01]  /*17e0*/  IADD3 R14, R182, 0x30, RZ ;  /* 0x00000030b60e7810 */ /* 0x000fe20007ffe0ff */
[----:B------:R-:W-:Y:S01]  /*17f0*/  IMAD.WIDE.U32 R32, R32, c[0x0][0x1a8], R20 ;  /* 0x00006a0020207a25 */ /* 0x000fe200078e0014 */
[----:B------:R-:W-:-:S02]  /*1800*/  LEA.HI R0, R75, R6, RZ, 0x6 ;  /* 0x000000064b007211 */ /* 0x000fc400078f30ff */
[----:B------:R-:W-:Y:S01]  /*1810*/  ISETP.GE.AND P6, PT, R14, R173, PT ;  /* 0x000000ad0e00720c */ /* 0x000fe20003fc6270 */
[----:B------:R-:W-:Y:S01]  /*1820*/  IMAD.IADD R125, R127, 0x1, R125 ;  /* 0x000000017f7d7824 */ /* 0x000fe200078e027d */
[----:B------:R-:W-:Y:S01]  /*1830*/  @!P2 IADD3 R20, P5, R36, 0x20, RZ ;  /* 0x000000202414a810 */ /* 0x000fe20007fbe0ff */
[----:B------:R-:W-:Y:S01]  /*1840*/  IMAD.SHL.U32 R0, R0, 0x8, RZ ;  /* 0x0000000800007824 */ /* 0x000fe200078e00ff */
[----:B------:R-:W-:Y:S01]  /*1850*/  IADD3 R31, R33, R30, RZ ;  /* 0x0000001e211f7210 */ /* 0x000fe20007ffe0ff */
[----:B------:R-:W-:Y:S01]  /*1860*/  @!P3 IMAD.MOV.U32 R34, RZ, RZ, R32 ;  /* 0x000000ffff22b224 */ /* 0x000fe200078e0020 */
[C---:B------:R-:W-:Y:S01]  /*1870*/  @!P3 IADD3 R24, P4, R36.reuse, 0x10, RZ ;  /* 0x000000102418b810 */ /* 0x040fe20007f9e0ff */
[--C-:B------:R-:W-:Y:S01]  /*1880*/  @!P2 IMAD.X R7, RZ, RZ, R37.reuse, P5 ;  /* 0x000000ffff07a224 */ /* 0x100fe200028e0625 */
[-C--:B------:R-:W-:Y:S01]  /*1890*/  @!P1 MOV R30, R32.reuse ;  /* 0x00000020001e9202 */ /* 0x080fe20000000f00 */
[----:B------:R-:W-:Y:S01]  /*18a0*/  @!P1 IMAD R2, R37, c[0x0][0x190], RZ ;  /* 0x0000640025029a24 */ /* 0x000fe200078e02ff */
[----:B------:R-:W-:Y:S01]  /*18b0*/  @!P2 MOV R26, R32 ;  /* 0x00000020001aa202 */ /* 0x000fe20000000f00 */
[----:B------:R-:W-:Y:S01]  /*18c0*/  @!P3 IMAD.X R5, RZ, RZ, R37, P4 ;  /* 0x000000ffff05b224 */ /* 0x000fe200020e0625 */
[----:B------:R-:W-:Y:S01]  /*18d0*/  LOP3.LUT R179, R179, 0xfffffe00, R0, 0xf8, !PT ;  /* 0xfffffe00b3b37812 */ /* 0x000fe200078ef800 */
[--C-:B------:R-:W-:Y:S01]  /*18e0*/  @!P3 IMAD.MOV.U32 R35, RZ, RZ, R31.reuse ;  /* 0x000000ffff23b224 */ /* 0x100fe200078e001f */
[----:B------:R-:W-:Y:S01]  /*18f0*/  @!P6 IADD3 R22, P4, R36, 0x30, RZ ;  /* 0x000000302416e810 */ /* 0x000fe20007f9e0ff */
[--C-:B------:R-:W-:Y:S01]  /*1900*/  @!P2 IMAD.MOV.U32 R27, RZ, RZ, R31.reuse ;  /* 0x000000ffff1ba224 */ /* 0x100fe200078e001f */
[----:B------:R-:W-:Y:S01]  /*1910*/  SHF.L.U32 R179, R179, 0x1, RZ ;  /* 0x00000001b3b37819 */ /* 0x000fe200000006ff */
[----:B------:R-:W-:Y:S01]  /*1920*/  @!P6 IMAD.MOV.U32 R33, RZ, RZ, R31 ;  /* 0x000000ffff21e224 */ /* 0x000fe200078e001f */
[----:B------:R-:W-:Y:S01]  /*1930*/  @!P6 IADD3.X R3, RZ, R37, RZ, P4, !PT ;  /* 0x00000025ff03e210 */ /* 0x000fe200027fe4ff */
[----:B------:R-:W-:Y:S01]  /*1940*/  @!P2 IMAD R7, R7, c[0x0][0x190], RZ ;  /* 0x000064000707aa24 */ /* 0x000fe200078e02ff */
[----:B------:R-:W-:Y:S01]  /*1950*/  IADD3 R12, R182, 0x40, RZ ;  /* 0x00000040b60c7810 */ /* 0x000fe20007ffe0ff */
[----:B------:R-:W-:-:S02]  /*1960*/  @!P1 IMAD R2, R36, c[0x0][0x194], R2 ;  /* 0x0000650024029a24 */ /* 0x000fc400078e0202 */
[----:B------:R-:W-:-:S04]  /*1970*/  @!P1 IMAD.WIDE.U32 R30, R36, c[0x0][0x190], R30 ;  /* 0x00006400241e9a25 */ /* 0x000fc800078e001e */
[C---:B------:R-:W-:Y:S02]  /*1980*/  @!P2 IMAD R7, R20.reuse, c[0x0][0x194], R7 ;  /* 0x000065001407aa24 */ /* 0x040fe400078e0207 */
[----:B------:R-:W-:Y:S02]  /*1990*/  @!P3 IMAD R5, R5, c[0x0][0x190], RZ ;  /* 0x000064000505ba24 */ /* 0x000fe400078e02ff */
[----:B------:R-:W-:Y:S01]  /*19a0*/  @!P2 IMAD.WIDE.U32 R20, R20, c[0x0][0x190], R26 ;  /* 0x000064001414aa25 */ /* 0x000fe200078e001a */
[----:B------:R-:W-:-:S03]  /*19b0*/  @!P1 LEA R26, P4, R30, c[0x0][0x160], 0x1 ;  /* 0x000058001e1a9a11 */ /* 0x000fc600078808ff */
[----:B------:R-:W-:Y:S02]  /*19c0*/  @!P1 IMAD.IADD R2, R31, 0x1, R2 ;  /* 0x000000011f029824 */ /* 0x000fe400078e0202 */
[C---:B------:R-:W-:Y:S02]  /*19d0*/  @!P3 IMAD R5, R24.reuse, c[0x0][0x194], R5 ;  /* 0x000065001805ba24 */ /* 0x040fe400078e0205 */
[----:B------:R-:W-:Y:S01]  /*19e0*/  @!P3 IMAD.WIDE.U32 R24, R24, c[0x0][0x190], R34 ;  /* 0x000064001818ba25 */ /* 0x000fe200078e0022 */
[----:B------:R-:W-:-:S03]  /*19f0*/  @!P1 LEA.HI.X R27, R30, c[0x0][0x164], R2, 0x1, P4 ;  /* 0x000059001e1b9a11 */ /* 0x000fc600020f0c02 */
[----:B------:R-:W-:Y:S01]  /*1a00*/  @!P6 IMAD R3, R3, c[0x0][0x190], RZ ;  /* 0x000064000303ea24 */ /* 0x000fe200078e02ff */
[----:B------:R-:W-:Y:S01]  /*1a10*/  @!P3 IADD3 R5, R25, R5, RZ ;  /* 0x000000051905b210 */ /* 0x000fe20007ffe0ff */
[----:B------:R-:W-:Y:S01]  /*1a20*/  IMAD.SHL.U32 R2, R177, 0x80, RZ ;  /* 0x00000080b1027824 */ /* 0x000fe200078e00ff */
[----:B------:R-:W-:Y:S01]  /*1a30*/  @!P3 LEA R34, P5, R24, c[0x0][0x160], 0x1 ;  /* 0x000058001822ba11 */ /* 0x000fe200078a08ff */
[----:B------:R-:W-:Y:S01]  /*1a40*/  @!P6 IMAD R0, R22, c[0x0][0x194], R3 ;  /* 0x000065001600ea24 */ /* 0x000fe200078e0203 */
[----:B------:R-:W-:Y:S01]  /*1a50*/  @!PT LDS RZ, [RZ] ;  /* 0x00000000fffff984 */ /* 0x000fe20000000800 */
[----:B------:R-:W-:Y:S01]  /*1a60*/  @!PT LDS RZ, [RZ] ;  /* 0x00000000fffff984 */ /* 0x000fe20000000800 */
[----:B------:R-:W-:Y:S01]  /*1a70*/  @!PT LDS RZ, [RZ] ;  /* 0x00000000fffff984 */ /* 0x000fe20000000800 */
[----:B------:R1:W-:Y:S01]  /*1a80*/  @!P1 LDGSTS.E.BYPASS.LTC128B.128 [R179], [R26.64] ;  /* 0x000000001ab39fae */ /* 0x0003e2000b901d4c */
[----:B------:R-:W-:Y:S01]  /*1a90*/  IMAD.IADD R3, R73, 0x1, -R2 ;  /* 0x0000000149037824 */ /* 0x000fe200078e0a02 */
[----:B------:R-:W-:Y:S01]  /*1aa0*/  @!P3 LEA.HI.X R35, R24, c[0x0][0x164], R5, 0x1, P5 ;  /* 0x000059001823ba11 */ /* 0x000fe200028f0c05 */
[----:B------:R-:W-:Y:S01]  /*1ab0*/  @!P6 IMAD.WIDE.U32 R22, R22, c[0x0][0x190], R32 ;  /* 0x000064001616ea25 */ /* 0x000fe200078e0020 */
[----:B------:R-:W-:Y:S02]  /*1ac0*/  @!P2 LEA R32, P4, R20, c[0x0][0x160], 0x1 ;  /* 0x000058001420aa11 */ /* 0x000fe400078808ff */
[----:B------:R-:W-:Y:S01]  /*1ad0*/  ISETP.GE.AND P5, PT, R182, R3, PT ;  /* 0x00000003b600720c */ /* 0x000fe20003fa6270 */
[----:B------:R-:W-:Y:S01]  /*1ae0*/  @!P2 IMAD.IADD R7, R21, 0x1, R7 ;  /* 0x000000011507a824 */ /* 0x000fe200078e0207 */
[----:B------:R2:W-:Y:S01]  /*1af0*/  @!P3 LDGSTS.E.BYPASS.LTC128B.128 [R179+0x800], [R34.64] ;  /* 0x0080000022b3bfae */ /* 0x0005e2000b901d4c */
[----:B------:R-:W-:-:S02]  /*1b00*/  @!P6 IADD3 R5, R23, R0, RZ ;  /* 0x000000001705e210 */ /* 0x000fc40007ffe0ff */
[-C--:B------:R-:W-:Y:S02]  /*1b10*/  ISETP.GE.AND P3, PT, R16, R3.reuse, PT ;  /* 0x000000031000720c */ /* 0x080fe40003f66270 */
[----:B------:R-:W-:Y:S01]  /*1b20*/  @!P2 LEA.HI.X R33, R20, c[0x0][0x164], R7, 0x1, P4 ;  /* 0x000059001421aa11 */ /* 0x000fe200020f0c07 */
[----:B------:R-:W-:Y:S01]  /*1b30*/  IMAD.MOV.U32 R20, RZ, RZ, c[0x0][0x19c] ;  /* 0x00006700ff147624 */ /* 0x000fe200078e00ff */
[----:B------:R-:W-:Y:S01]  /*1b40*/  ISETP.GE.AND P4, PT, R18, R3, PT ;  /* 0x000000031200720c */ /* 0x000fe20003f86270 */
[----:B------:R-:W-:Y:S02]  /*1b50*/  IMAD R7, R4, c[0x0][0x1b8], RZ ;  /* 0x00006e0004077a24 */ /* 0x000fe400078e02ff */
[----:B------:R3:W-:Y:S01]  /*1b60*/  @!P2 LDGSTS.E.BYPASS.LTC128B.128 [R179+0x1000], [R32.64] ;  /* 0x0100000020b3afae */ /* 0x0007e2000b901d4c */
[----:B------:R-:W-:Y:S01]  /*1b70*/  @!P6 LEA R30, P2, R22, c[0x0][0x160], 0x1 ;  /* 0x00005800161eea11 */ /* 0x000fe200078408ff */
[----:B------:R-:W-:-:S03]  /*1b80*/  IMAD R7, R28, c[0x0][0x1bc], R7 ;  /* 0x00006f001c077a24 */ /* 0x000fc600078e0207 */
[----:B------:R-:W-:Y:S01]  /*1b90*/  @!P6 LEA.HI.X R31, R22, c[0x0][0x164], R5, 0x1, P2 ;  /* 0x00005900161fea11 */ /* 0x000fe200010f0c05 */
[----:B------:R-:W-:-:S04]  /*1ba0*/  IMAD.WIDE.U32 R22, R103, 0x20, RZ ;  /* 0x0000002067167825 */ /* 0x000fc800078e00ff */
[C---:B------:R-:W-:Y:S01]  /*1bb0*/  @!P4 LEA R0, P1, R103.reuse, R126, 0x4 ;  /* 0x0000007e6700c211 */ /* 0x040fe200078220ff */
[----:B------:R4:W-:Y:S01]  /*1bc0*/  @!P6 LDGSTS.E.BYPASS.LTC128B.128 [R179+0x1800], [R30.64] ;  /* 0x018000001eb3efae */ /* 0x0009e2000b901d4c */
[----:B------:R-:W-:Y:S02]  /*1bd0*/  ISETP.GE.AND P6, PT, R12, R3, PT ;  /* 0x000000030c00720c */ /* 0x000fe40003fc6270 */
[----:B------:R-:W-:Y:S02]  /*1be0*/  @!P4 LEA.HI.X R5, R103, R125, R20, 0x4, P1 ;  /* 0x0000007d6705c211 */ /* 0x000fe400008f2414 */
[----:B------:R-:W-:-:S04]  /*1bf0*/  @!P4 LEA R24, P1, R0, c[0x0][0x168], 0x1 ;  /* 0x00005a000018ca11 */ /* 0x000fc800078208ff */
[----:B------:R-:W-:Y:S01]  /*1c00*/  @!P4 LEA.HI.X R25, R0, c[0x0][0x16c], R5, 0x1, P1 ;  /* 0x00005b000019ca11 */ /* 0x000fe200008f0c05 */
[----:B------:R-:W-:Y:S01]  /*1c10*/  IMAD.SHL.U32 R0, R20, 0x20, RZ ;  /* 0x0000002014007824 */ /* 0x000fe200078e00ff */
[----:B------:R-:W-:-:S04]  /*1c20*/  @!P3 IADD3 R5, P1, R126, R22, RZ ;  /* 0x000000167e05b210 */ /* 0x000fc80007f3e0ff */
[----:B------:R-:W-:Y:S02]  /*1c30*/  @!P3 IADD3.X R0, R125, R23, R0, P1, !PT ;  /* 0x000000177d00b210 */ /* 0x000fe40000ffe400 */
[----:B---3--:R-:W-:Y:S02]  /*1c40*/  @!P5 LEA R32, P2, R126, c[0x0][0x168], 0x1 ;  /* 0x00005a007e20da11 */ /* 0x008fe400078408ff */
[----:B-1----:R-:W-:Y:S02]  /*1c50*/  IADD3 R26, P1, R180, R10, RZ ;  /* 0x0000000ab41a7210 */ /* 0x002fe40007f3e0ff */
[----:B------:R-:W-:Y:S02]  /*1c60*/  @!P5 LEA.HI.X R33, R126, c[0x0][0x16c], R125, 0x1, P2 ;  /* 0x00005b007e21da11 */ /* 0x000fe400010f0c7d */
[----:B------:R-:W-:Y:S01]  /*1c70*/  ISETP.GE.AND P2, PT, R14, R3, PT ;  /* 0x000000030e00720c */ /* 0x000fe20003f46270 */
[----:B------:R-:W-:Y:S01]  /*1c80*/  IMAD.X R27, R181, 0x1, R13, P1 ;  /* 0x00000001b51b7824 */ /* 0x000fe200008e060d */
[----:B------:R-:W-:Y:S01]  /*1c90*/  IADD3 R10, R182, 0x50, RZ ;  /* 0x00000050b60a7810 */ /* 0x000fe20007ffe0ff */
[----:B------:R1:W-:Y:S01]  /*1ca0*/  @!P5 LDGSTS.E.BYPASS.LTC128B.128 [R179+0x2000], [R32.64] ;  /* 0x0200000020b3dfae */ /* 0x0003e2000b901d4c */
[----:B----4-:R-:W-:Y:S01]  /*1cb0*/  @!P3 LEA R30, P5, R5, c[0x0][0x168], 0x1 ;  /* 0x00005a00051eba11 */ /* 0x010fe200078a08ff */
[----:B------:R-:W-:-:S02]  /*1cc0*/  IMAD.WIDE.U32 R28, R28, c[0x0][0x1b8], R26 ;  /* 0x00006e001c1c7a25 */ /* 0x000fc400078e001a */
[----:B------:R3:W-:Y:S01]  /*1cd0*/  @!P4 LDGSTS.E.BYPASS.LTC128B.128 [R179+0x2800], [R24.64] ;  /* 0x0280000018b3cfae */ /* 0x0007e2000b901d4c */
[----:B------:R-:W-:Y:S01]  /*1ce0*/  @!P3 LEA.HI.X R31, R5, c[0x0][0x16c], R0, 0x1, P5 ;  /* 0x00005b00051fba11 */ /* 0x000fe200028f0c00 */
[----:B------:R-:W-:Y:S01]  /*1cf0*/  IMAD.IADD R29, R29, 0x1, R7 ;  /* 0x000000011d1d7824 */ /* 0x000fe200078e0207 */
[----:B------:R-:W-:Y:S02]  /*1d00*/  ISETP.GE.AND P5, PT, R10, R3, PT ;  /* 0x000000030a00720c */ /* 0x000fe40003fa6270 */
[----:B------:R-:W-:Y:S01]  /*1d10*/  IADD3 R0, R182, 0x60, RZ ;  /* 0x00000060b6007810 */ /* 0x000fe20007ffe0ff */
[----:B------:R-:W-:Y:S01]  /*1d20*/  @!P2 IMAD R4, R20, 0x30, RZ ;  /* 0x000000301404a824 */ /* 0x000fe200078e02ff */
[----:B------:R-:W-:Y:S01]  /*1d30*/  @!P2 MOV R127, R125 ;  /* 0x0000007d007fa202 */ /* 0x000fe20000000f00 */
[----:B------:R4:W-:Y:S01]  /*1d40*/  @!P3 LDGSTS.E.BYPASS.LTC128B.128 [R179+0x3000], [R30.64] ;  /* 0x030000001eb3bfae */ /* 0x0009e2000b901d4c */
[----:B------:R-:W-:Y:S02]  /*1d50*/  ISETP.GE.AND P4, PT, R0, R3, PT ;  /* 0x000000030000720c */ /* 0x000fe40003f86270 */
[-C--:B------:R-:W-:Y:S01]  /*1d60*/  LEA.HI R7, R75, R6.reuse, RZ, 0x4 ;  /* 0x000000064b077211 */ /* 0x080fe200078f20ff */
[----:B------:R-:W-:Y:S01]  /*1d70*/  @!P2 IMAD.WIDE.U32 R22, R103, 0x30, R126 ;  /* 0x000000306716a825 */ /* 0x000fe200078e007e */
[----:B------:R-:W-:-:S03]  /*1d80*/  LEA.HI R75, R75, R6, RZ, 0x5 ;  /* 0x000000064b4b7211 */ /* 0x000fc600078f28ff */
[----:B------:R-:W-:Y:S01]  /*1d90*/  @!P2 IMAD.IADD R4, R23, 0x1, R4 ;  /* 0x000000011704a824 */ /* 0x000fe200078e0204 */
[----:B------:R-:W-:Y:S01]  /*1da0*/  SHF.R.S32.HI R74, RZ, 0x5, R75 ;  /* 0x00000005ff4a7819 */ /* 0x000fe2000001144b */
[----:B------:R-:W-:Y:S01]  /*1db0*/  @!P5 IMAD.MOV.U32 R127, RZ, RZ, R125 ;  /* 0x000000ffff7fd224 */ /* 0x000fe200078e007d */
[----:B------:R-:W-:Y:S01]  /*1dc0*/  LOP3.LUT R75, R75, 0xffffffe0, RZ, 0xc0, !PT ;  /* 0xffffffe04b4b7812 */ /* 0x000fe200078ec0ff */
[----:B------:R-:W-:Y:S01]  /*1dd0*/  @!P5 IMAD R5, R20, 0x50, RZ ;  /* 0x000000501405d824 */ /* 0x000fe200078e02ff */
[----:B------:R-:W-:Y:S02]  /*1de0*/  LEA R77, R74, R77, 0x4 ;  /* 0x0000004d4a4d7211 */ /* 0x000fe400078e20ff */
[----:B-1----:R-:W-:-:S04]  /*1df0*/  @!P2 LEA R32, P1, R22, c[0x0][0x168], 0x1 ;  /* 0x00005a001620aa11 */ /* 0x002fc800078208ff */
[----:B------:R-:W-:Y:S01]  /*1e00*/  @!P2 LEA.HI.X R33, R22, c[0x0][0x16c], R4, 0x1, P1 ;  /* 0x00005b001621aa11 */ /* 0x000fe200008f0c04 */
[C---:B---3--:R-:W-:Y:S01]  /*1e10*/  @!P5 IMAD.WIDE.U32 R24, R103.reuse, 0x50, R126 ;  /* 0x000000506718d825 */ /* 0x048fe200078e007e */
[----:B------:R-:W-:Y:S02]  /*1e20*/  IADD3 R4, R182, 0x70, RZ ;  /* 0x00000070b6047810 */ /* 0x000fe40007ffe0ff */
[C---:B------:R-:W-:Y:S01]  /*1e30*/  @!P6 LEA R22, P1, R103.reuse, R126, 0x6 ;  /* 0x0000007e6716e211 */ /* 0x040fe200078230ff */
[----:B------:R-:W-:Y:S01]  /*1e40*/  @!P4 IMAD.MOV.U32 R127, RZ, RZ, R125 ;  /* 0x000000ffff7fc224 */ /* 0x000fe200078e007d */
[----:B------:R-:W-:Y:S01]  /*1e50*/  ISETP.GE.AND P3, PT, R4, R3, PT ;  /* 0x000000030400720c */ /* 0x000fe20003f66270 */
[----:B------:R1:W-:Y:S01]  /*1e60*/  @!P2 LDGSTS.E.BYPASS.LTC128B.128 [R179+0x3800], [R32.64] ;  /* 0x0380000020b3afae */ /* 0x0003e2000b901d4c */
[----:B------:R-:W-:Y:S02]  /*1e70*/  @!P6 LEA.HI.X R13, R103, R125, R20, 0x6, P1 ;  /* 0x0000007d670de211 */ /* 0x000fe400008f3414 */
[----:B------:R-:W-:-:S02]  /*1e80*/  @!P6 LEA R26, P1, R22, c[0x0][0x168], 0x1 ;  /* 0x00005a00161aea11 */ /* 0x000fc400078208ff */
[----:B------:R-:W-:Y:S02]  /*1e90*/  IADD3 R11, P2, R182, R11, RZ ;  /* 0x0000000bb60b7210 */ /* 0x000fe40007f5e0ff */
[----:B------:R-:W-:Y:S01]  /*1ea0*/  @!P6 LEA.HI.X R27, R22, c[0x0][0x16c], R13, 0x1, P1 ;  /* 0x00005b00161bea11 */ /* 0x000fe200008f0c0d */
[----:B------:R-:W-:Y:S01]  /*1eb0*/  @!P4 IMAD.WIDE.U32 R22, R103, 0x60, R126 ;  /* 0x000000606716c825 */ /* 0x000fe200078e007e */
[----:B------:R-:W-:Y:S02]  /*1ec0*/  @!P5 IADD3 R13, R25, R5, RZ ;  /* 0x00000005190dd210 */ /* 0x000fe40007ffe0ff */
[----:B----4-:R-:W-:Y:S01]  /*1ed0*/  @!P5 LEA R30, P1, R24, c[0x0][0x168], 0x1 ;  /* 0x00005a00181eda11 */ /* 0x010fe200078208ff */
[C---:B------:R-:W-:Y:S01]  /*1ee0*/  @!P4 IMAD R5, R20.reuse, 0x60, RZ ;  /* 0x000000601405c824 */ /* 0x040fe200078e02ff */
[----:B------:R-:W-:Y:S01]  /*1ef0*/  @!P3 MOV R127, R125 ;  /* 0x0000007d007fb202 */ /* 0x000fe20000000f00 */
[----:B------:R-:W-:Y:S01]  /*1f00*/  @!P3 IMAD R20, R20, 0x70, RZ ;  /* 0x000000701414b824 */ /* 0x000fe200078e02ff */
[----:B------:R-:W-:Y:S01]  /*1f10*/  @!P5 LEA.HI.X R31, R24, c[0x0][0x16c], R13, 0x1, P1 ;  /* 0x00005b00181fda11 */ /* 0x000fe200008f0c0d */
[----:B------:R-:W-:Y:S01]  /*1f20*/  @!P4 IMAD.IADD R5, R23, 0x1, R5 ;  /* 0x000000011705c824 */ /* 0x000fe200078e0205 */
[----:B------:R3:W-:Y:S01]  /*1f30*/  @!P6 LDGSTS.E.BYPASS.LTC128B.128 [R179+0x4000], [R26.64] ;  /* 0x040000001ab3efae */ /* 0x0007e2000b901d4c */
[----:B------:R-:W-:Y:S01]  /*1f40*/  @!P3 IMAD.WIDE.U32 R24, R103, 0x70, R126 ;  /* 0x000000706718b825 */ /* 0x000fe200078e007e */
[----:B------:R-:W-:-:S02]  /*1f50*/  ISETP.GE.AND P6, PT, R14, R3, PT ;  /* 0x000000030e00720c */ /* 0x000fc40003fc6270 */
[----:B------:R4:W-:Y:S01]  /*1f60*/  @!P5 LDGSTS.E.BYPASS.LTC128B.128 [R179+0x4800], [R30.64] ;  /* 0x048000001eb3dfae */ /* 0x0009e2000b901d4c */
[----:B------:R-:W-:Y:S01]  /*1f70*/  IMAD.X R9, R183, 0x1, R9, P2 ;  /* 0x00000001b7097824 */ /* 0x000fe200010e0609 */
[----:B------:R-:W-:Y:S01]  /*1f80*/  @!P3 IADD3 R20, R25, R20, RZ ;  /* 0x000000141914b210 */ /* 0x000fe20007ffe0ff */
[----:B------:R-:W-:Y:S01]  /*1f90*/  IMAD.WIDE.U32 R28, R11, c[0x0][0x1a0], R28 ;  /* 0x000068000b1c7a25 */ /* 0x000fe200078e001c */
[-C--:B------:R-:W-:Y:S02]  /*1fa0*/  ISETP.GE.AND P2, PT, R18, R3.reuse, PT ;  /* 0x000000031200720c */ /* 0x080fe40003f46270 */
[C---:B-1----:R-:W-:Y:S01]  /*1fb0*/  @!P4 LEA R32, P1, R22.reuse, c[0x0][0x168], 0x1 ;  /* 0x00005a001620ca11 */ /* 0x042fe200078208ff */
[----:B------:R-:W-:Y:S01]  /*1fc0*/  IMAD R18, R9, c[0x0][0x1a0], RZ ;  /* 0x0000680009127a24 */ /* 0x000fe200078e02ff */
[----:B------:R-:W-:Y:S02]  /*1fd0*/  SHF.R.S32.HI R14, RZ, 0x4, R7 ;  /* 0x00000004ff0e7819 */ /* 0x000fe40000011407 */
[----:B------:R-:W-:Y:S01]  /*1fe0*/  @!P4 LEA.HI.X R33, R22, c[0x0][0x16c], R5, 0x1, P1 ;  /* 0x00005b001621ca11 */ /* 0x000fe200008f0c05 */
[----:B------:R-:W-:Y:S01]  /*1ff0*/  IMAD R18, R11, c[0x0][0x1a4], R18 ;  /* 0x000069000b127a24 */ /* 0x000fe200078e0212 */
[C---:B------:R-:W-:Y:S01]  /*2000*/  @!P3 LEA R22, P1, R24.reuse, c[0x0][0x168], 0x1 ;  /* 0x00005a001816ba11 */ /* 0x040fe200078208ff */
[----:B------:R-:W-:Y:S01]  /*2010*/  IMAD.MOV.U32 R5, RZ, RZ, 0x20 ;  /* 0x00000020ff057424 */ /* 0x000fe200078e00ff */
[----:B------:R-:W-:Y:S01]  /*2020*/  LOP3.LUT R13, R7, 0xfffffff0, RZ, 0xc0, !PT ;  /* 0xfffffff0070d7812 */ /* 0x000fe200078ec0ff */
[----:B------:R2:W-:Y:S01]  /*2030*/  @!P4 LDGSTS.E.BYPASS.LTC128B.128 [R179+0x5000], [R32.64] ;  /* 0x0500000020b3cfae */ /* 0x0005e2000b901d4c */
[----:B------:R-:W-:Y:S01]  /*2040*/  @!P3 LEA.HI.X R23, R24, c[0x0][0x16c], R20, 0x1, P1 ;  /* 0x00005b001817ba11 */ /* 0x000fe200008f0c14 */
[----:B------:R-:W-:Y:S01]  /*2050*/  IMAD.IADD R175, R29, 0x1, R18 ;  /* 0x000000011daf7824 */ /* 0x000fe200078e0212 */
[----:B------:R-:W-:Y:S01]  /*2060*/  LEA R174, P4, R28, c[0x0][0x170], 0x1 ;  /* 0x00005c001cae7a11 */ /* 0x000fe200078808ff */
[C---:B------:R-:W-:Y:S01]  /*2070*/  IMAD.WIDE.U32 R18, R5.reuse, c[0x0][0x1a0], RZ ;  /* 0x0000680005127a25 */ /* 0x040fe200078e00ff */
[-C--:B------:R-:W-:Y:S01]  /*2080*/  ISETP.GE.AND P1, PT, R16, R3.reuse, PT ;  /* 0x000000031000720c */ /* 0x080fe20003f26270 */
[----:B------:R1:W-:Y:S01]  /*2090*/  @!P3 LDGSTS.E.BYPASS.LTC128B.128 [R179+0x5800], [R22.64] ;  /* 0x0580000016b3bfae */ /* 0x0003e2000b901d4c */
[----:B------:R-:W-:Y:S01]  /*20a0*/  ISETP.GE.AND P3, PT, R182, R3, PT ;  /* 0x00000003b600720c */ /* 0x000fe20003f66270 */
[----:B------:R-:W-:Y:S01]  /*20b0*/  IMAD R16, R5, c[0x0][0x1a4], RZ ;  /* 0x0000690005107a24 */ /* 0x000fe200078e02ff */
[----:B------:R-:W-:Y:S01]  /*20c0*/  LEA.HI.X R175, R28, c[0x0][0x174], R175, 0x1, P4 ;  /* 0x00005d001caf7a11 */ /* 0x000fe200020f0caf */
[----:B------:R-:W0:Y:S01]  /*20d0*/  LDGDEPBAR ;  /* 0x00000000000079af */ /* 0x000e220000000000 */
[----:B------:R-:W-:-:S02]  /*20e0*/  LEA.HI R7, R7, R14, RZ, 0x1 ;  /* 0x0000000e07077211 */ /* 0x000fc400078f08ff */
[----:B------:R-:W-:Y:S02]  /*20f0*/  IADD3 R13, -R13, R6, RZ ;  /* 0x000000060d0d7210 */ /* 0x000fe40007ffe1ff */
[----:B------:R-:W-:Y:S02]  /*2100*/  LOP3.LUT R7, R7, 0xfffffffe, RZ, 0xc0, !PT ;  /* 0xfffffffe07077812 */ /* 0x000fe400078ec0ff */
[----:B------:R-:W-:Y:S01]  /*2110*/  @!P2 IADD3 R18, P4, R174, R18, RZ ;  /* 0x00000012ae12a210 */ /* 0x000fe20007f9e0ff */
[----:B------:R-:W-:Y:S01]  /*2120*/  @!P1 IMAD.MOV.U32 R9, RZ, RZ, c[0x0][0x1a0] ;  /* 0x00006800ff099624 */ /* 0x000fe200078e00ff */
[----:B------:R-:W-:Y:S01]  /*2130*/  ISETP.GE.AND P5, PT, R12, R3, PT ;  /* 0x000000030c00720c */ /* 0x000fe20003fa6270 */
[----:B------:R-:W-:Y:S01]  /*2140*/  IMAD.IADD R171, R14, 0x1, -R7 ;  /* 0x000000010eab7824 */ /* 0x000fe200078e0a07 */
[----:B------:R-:W-:Y:S01]  /*2150*/  @!P2 IADD3.X R19, R175, R19, R16, P4, !PT ;  /* 0x00000013af13a210 */ /* 0x000fe200027fe410 */
[----:B------:R-:W-:Y:S01]  /*2160*/  IMAD.SHL.U32 R12, R8, 0x40, RZ ;  /* 0x00000040080c7824 */ /* 0x000fe200078e00ff */
[----:B------:R-:W-:Y:S01]  /*2170*/  ISETP.GE.AND P4, PT, R10, R3, PT ;  /* 0x000000030a00720c */ /* 0x000fe20003f86270 */
[----:B------:R-:W-:Y:S01]  /*2180*/  @!P1 IMAD.MOV.U32 R10, RZ, RZ, c[0x0][0x1a4] ;  /* 0x00006900ff0a9624 */ /* 0x000fe200078e00ff */
[----:B------:R-:W-:-:S02]  /*2190*/  SHF.L.U32 R11, R182, 0x3, RZ ;  /* 0x00000003b60b7819 */ /* 0x000fc400000006ff */
[----:B------:R-:W-:-:S04]  /*21a0*/  LOP3.LUT R12, R12, 0x1c0, RZ, 0xc0, !PT ;  /* 0x000001c00c0c7812 */ /* 0x000fc800078ec0ff */
[----:B------:R-:W-:Y:S02]  /*21b0*/  LOP3.LUT R11, R12, 0x8, R11, 0xf8, !PT ;  /* 0x000000080c0b7812 */ /* 0x000fe400078ef80b */
[----:B------:R-:W-:Y:S01]  /*21c0*/  SHF.R.U32.HI R14, RZ, 0x3, R12 ;  /* 0x00000003ff0e7819 */ /* 0x000fe2000001160c */
[----:B------:R-:W-:-:S04]  /*21d0*/  DEPBAR.LE SB0, 0x0 ;  /* 0x000080000000791a */ /* 0x000fc80000000000 */
[----:B------:R-:W-:Y:S01]  /*21e0*/  BAR.SYNC.DEFER_BLOCKING 0x0 ;  /* 0x0000000000007b1d */ /* 0x000fe20000010000 */
[----:B------:R-:W-:Y:S02]  /*21f0*/  LOP3.LUT R14, R11, R14, RZ, 0x3c, !PT ;  /* 0x0000000e0b0e7212 */ /* 0x000fe400078e3cff */
[----:B-1----:R-:W-:-:S05]  /*2200*/  @!P6 MOV R22, c[0x0][0x1a0] ;  /* 0x000068000016ea02 */ /* 0x002fca0000000f00 */
[----:B------:R-:W-:Y:S01]  /*2210*/  @!P6 IMAD.WIDE.U32 R22, R22, 0x60, R174 ;  /* 0x000000601616e825 */ /* 0x000fe200078e00ae */
[----:B------:R-:W-:Y:S04]  /*2220*/  @P3 STS.128 [R179+0x6000], RZ ;  /* 0x006000ffb3003388 */ /* 0x000fe80000000c00 */
[----:B------:R-:W-:Y:S01]  /*2230*/  @!PT LDS RZ, [RZ] ;  /* 0x00000000fffff984 */ /* 0x000fe20000000800 */
[----:B------:R-:W-:Y:S01]  /*2240*/  @!PT LDS RZ, [RZ] ;  /* 0x00000000fffff984 */ /* 0x000fe20000000800 */
[----:B------:R-:W-:Y:S01]  /*2250*/  @!PT LDS RZ, [RZ] ;  /* 0x00000000fffff984 */ /* 0x000fe20000000800 */
[----:B------:R1:W-:Y:S01]  /*2260*/  @!P3 LDGSTS.E.BYPASS.LTC128B.128 [R179+0x6000], [R174.64] ;  /* 0x06000000aeb3bfae */ /* 0x0003e2000b901d4c */
[----:B------:R-:W-:Y:S02]  /*2270*/  ISETP.GE.AND P3, PT, R0, R3, PT ;  /* 0x000000030000720c */ /* 0x000fe40003f66270 */
[----:B------:R-:W-:Y:S01]  /*2280*/  SHF.R.S32.HI R0, RZ, 0x1f, R13 ;  /* 0x0000001fff007819 */ /* 0x000fe2000001140d */
[----:B------:R-:W-:Y:S03]  /*2290*/  @P2 STS.128 [R179+0x6800], RZ ;  /* 0x006800ffb3002388 */ /* 0x000fe60000000c00 */
[----:B------:R-:W-:Y:S01]  /*22a0*/  LEA.HI R7, R0, R13, RZ, 0x3 ;  /* 0x0000000d00077211 */ /* 0x000fe200078f18ff */
[----:B------:R-:W-:Y:S01]  /*22b0*/  @!PT LDS RZ, [RZ] ;  /* 0x00000000fffff984 */ /* 0x000fe20000000800 */
[----:B------:R-:W-:Y:S01]  /*22c0*/  @!PT LDS RZ, [RZ] ;  /* 0x00000000fffff984 */ /* 0x000fe20000000800 */
[----:B------:R-:W-:Y:S01]  /*22d0*/  @!PT LDS RZ, [RZ] ;  /* 0x00000000fffff984 */ /* 0x000fe20000000800 */
[----:B------:R1:W-:Y:S01]  /*22e0*/  @!P2 LDGSTS.E.BYPASS.LTC128B.128 [R179+0x6800], [R18.64] ;  /* 0x0680000012b3afae */ /* 0x0003e2000b901d4c */
[----:B------:R-:W-:-:S02]  /*22f0*/  @!P1 LEA R16, P2, R9, R174, 0x6 ;  /* 0x000000ae09109211 */ /* 0x000fc400078430ff */
[----:B------:R-:W-:Y:S01]  /*2300*/  LOP3.LUT R0, R7, 0xfffffff8, RZ, 0xc0, !PT ;  /* 0xfffffff807007812 */ /* 0x000fe200078ec0ff */
[----:B------:R-:W-:Y:S01]  /*2310*/  @P1 STS.128 [R179+0x7000], RZ ;  /* 0x007000ffb3001388 */ /* 0x000fe20000000c00 */
[----:B------:R-:W-:Y:S01]  /*2320*/  @!P1 LEA.HI.X R17, R9, R175, R10, 0x6, P2 ;  /* 0x000000af09119211 */ /* 0x000fe200010f340a */
[----:B------:R-:W-:Y:S01]  /*2330*/  @!P5 IMAD.MOV.U32 R10, RZ, RZ, c[0x0][0x1a4] ;  /* 0x00006900ff0ad624 */ /* 0x000fe200078e00ff */
[----:B------:R-:W-:Y:S02]  /*2340*/  IADD3 R0, R13, -R0, RZ ;  /* 0x800000000d007210 */ /* 0x000fe40007ffe0ff */
[----:B------:R-:W-:Y:S01]  /*2350*/  ISETP.GE.AND P2, PT, R4, R3, PT ;  /* 0x000000030400720c */ /* 0x000fe20003f46270 */
[C---:B------:R-:W-:Y:S01]  /*2360*/  IMAD.SHL.U32 R4, R171.reuse, 0x8, RZ ;  /* 0x00000008ab047824 */ /* 0x040fe200078e00ff */
[----:B------:R-:W-:Y:S01]  /*2370*/  @!P5 MOV R3, c[0x0][0x1a0] ;  /* 0x000068000003da02 */ /* 0x000fe20000000f00 */
[----:B------:R-:W-:Y:S01]  /*2380*/  IMAD.SHL.U32 R9, R0, 0x40, RZ ;  /* 0x0000004000097824 */ /* 0x000fe200078e00ff */
[----:B------:R-:W-:Y:S01]  /*2390*/  @!PT LDS RZ, [RZ] ;  /* 0x00000000fffff984 */ /* 0x000fe20000000800 */
[----:B------:R-:W-:Y:S01]  /*23a0*/  @!PT LDS RZ, [RZ] ;  /* 0x00000000fffff984 */ /* 0x000fe20000000800 */
[----:B------:R-:W-:Y:S01]  /*23b0*/  @!PT LDS RZ, [RZ] ;  /* 0x00000000fffff984 */ /* 0x000fe20000000800 */
[----:B------:R2:W-:Y:S01]  /*23c0*/  @!P1 LDGSTS.E.BYPASS.LTC128B.128 [R179+0x7000], [R16.64] ;  /* 0x0700000010b39fae */ /* 0x0005e2000b901d4c */
[----:B------:R-:W-:Y:S01]  /*23d0*/  IMAD R171, R171, 0x200, R14 ;  /* 0x00000200abab7824 */ /* 0x000fe200078e020e */
[----:B------:R-:W-:-:S02]  /*23e0*/  @!P5 LEA R12, P1, R3, R174, 0x7 ;  /* 0x000000ae030cd211 */ /* 0x000fc400078238ff */
[----:B------:R-:W-:Y:S01]  /*23f0*/  LOP3.LUT R11, R9, 0x1c0, RZ, 0xc0, !PT ;  /* 0x000001c0090b7812 */ /* 0x000fe200078ec0ff */
[----:B------:R-:W-:Y:S01]  /*2400*/  @P6 STS.128 [R179+0x7800], RZ ;  /* 0x007800ffb3006388 */ /* 0x000fe20000000c00 */
[----:B------:R-:W-:Y:S01]  /*2410*/  @!P6 MOV R14, c[0x0][0x1a4] ;  /* 0x00006900000eea02 */ /* 0x000fe20000000f00 */
[----:B------:R-:W-:Y:S01]  /*2420*/  IMAD.SHL.U32 R171, R171, 0x2, RZ ;  /* 0x00000002abab7824 */ /* 0x000fe200078e00ff */
[----:B------:R-:W-:Y:S02]  /*2430*/  LOP3.LUT R9, R11, 0x8, R4, 0xf8, !PT ;  /* 0x000000080b097812 */ /* 0x000fe400078ef804 */
[----:B------:R-:W-:Y:S01]  /*2440*/  SHF.R.U32.HI R4, RZ, 0x3, R11 ;  /* 0x00000003ff047819 */ /* 0x000fe2000001160b */
[----:B------:R-:W-:Y:S01]  /*2450*/  @!P6 IMAD R14, R14, 0x60, RZ ;  /* 0x000000600e0ee824 */ /* 0x000fe200078e02ff */
[----:B------:R-:W-:Y:S01]  /*2460*/  @!P5 LEA.HI.X R13, R3, R175, R10, 0x7, P1 ;  /* 0x000000af030dd211 */ /* 0x000fe200008f3c0a */
[----:B------:R-:W-:Y:S01]  /*2470*/  @!P2 IMAD.MOV.U32 R3, RZ, RZ, c[0x0][0x1a4] ;  /* 0x00006900ff03a624 */ /* 0x000fe200078e00ff */
[----:B------:R-:W-:Y:S01]  /*2480*/  LOP3.LUT R4, R9, R4, RZ, 0x3c, !PT ;  /* 0x0000000409047212 */ /* 0x000fe200078e3cff */
[----:B-1----:R-:W-:Y:S01]  /*2490*/  @!P4 IMAD.MOV.U32 R18, RZ, RZ, c[0x0][0x1a0] ;  /* 0x00006800ff12c624 */ /* 0x002fe200078e00ff */
[----:B------:R-:W-:Y:S01]  /*24a0*/  @!P2 MOV R9, c[0x0][0x1a0] ;  /* 0x000068000009aa02 */ /* 0x000fe20000000f00 */
[----:B------:R-:W-:Y:S01]  /*24b0*/  @!P4 IMAD.MOV.U32 R11, RZ, RZ, c[0x0][0x1a4] ;  /* 0x00006900ff0bc624 */ /* 0x000fe200078e00ff */
[----:B------:R-:W-:Y:S01]  /*24c0*/  SHF.L.U32 R7, R7, 0x6, RZ ;  /* 0x0000000607077819 */ /* 0x000fe200000006ff */
[----:B------:R-:W-:Y:S01]  /*24d0*/  @!P2 IMAD R3, R3, 0xe0, RZ ;  /* 0x000000e00303a824 */ /* 0x000fe200078e02ff */
[----:B------:R-:W-:Y:S01]  /*24e0*/  @!P6 IADD3 R15, R23, R14, RZ ;  /* 0x0000000e170fe210 */ /* 0x000fe20007ffe0ff */
[----:B------:R-:W-:Y:S01]  /*24f0*/  @!P2 IMAD.WIDE.U32 R20, R9, 0xe0, R174 ;  /* 0x000000e00914a825 */ /* 0x000fe200078e00ae */
[----:B------:R-:W-:-:S02]  /*2500*/  LOP3.LUT R7, R7, 0xfffffe00, RZ, 0xc0, !PT ;  /* 0xfffffe0007077812 */ /* 0x000fc400078ec0ff */
[----:B------:R-:W-:Y:S01]  /*2510*/  IADD3 R168, R171, 0x2040, RZ ;  /* 0x00002040aba87810 */ /* 0x000fe20007ffe0ff */
[----:B------:R-:W-:Y:S01]  /*2520*/  @!P3 IMAD.MOV.U32 R10, RZ, RZ, c[0x0][0x1a4] ;  /* 0x00006900ff0ab624 */ /* 0x000fe200078e00ff */
[----:B---3--:R-:W-:Y:S01]  /*2530*/  @!P2 MOV R26, R20 ;  /* 0x00000014001aa202 */ /* 0x008fe20000000f00 */
[----:B--2---:R-:W-:Y:S01]  /*2540*/  @!P3 IMAD.MOV.U32 R16, RZ, RZ, c[0x0][0x1a0] ;  /* 0x00006800ff10b624 */ /* 0x004fe200078e00ff */
[----:B------:R-:W-:Y:S01]  /*2550*/  IADD3 R166, R7, R4, RZ ;  /* 0x0000000407a67210 */ /* 0x000fe20007ffe0ff */
[----:B------:R-:W-:-:S04]  /*2560*/  @!P4 IMAD.WIDE.U32 R18, R18, 0xa0, R174 ;  /* 0x000000a01212c825 */ /* 0x000fc800078e00ae */
[----:B------:R-:W-:Y:S01]  /*2570*/  @!P4 IMAD R11, R11, 0xa0, RZ ;  /* 0x000000a00b0bc824 */ /* 0x000fe200078e02ff */
[----:B------:R-:W-:Y:S01]  /*2580*/  @!P4 MOV R24, R18 ;  /* 0x000000120018c202 */ /* 0x000fe20000000f00 */
[----:B------:R-:W-:Y:S02]  /*2590*/  @!P2 IMAD.IADD R27, R21, 0x1, R3 ;  /* 0x00000001151ba824 */ /* 0x000fe400078e0203 */
[----:B------:R-:W-:Y:S01]  /*25a0*/  @!P6 IMAD.MOV.U32 R14, RZ, RZ, R22 ;  /* 0x000000ffff0ee224 */ /* 0x000fe200078e0016 */
[----:B------:R-:W-:Y:S01]  /*25b0*/  @!P4 IADD3 R25, R19, R11, RZ ;  /* 0x0000000b1319c210 */ /* 0x000fe20007ffe0ff */
[----:B------:R-:W-:Y:S02]  /*25c0*/  IMAD R3, R74, 0x400, R7 ;  /* 0x000004004a037824 */ /* 0x000fe400078e0207 */
[----:B------:R-:W-:Y:S01]  /*25d0*/  @!P3 IMAD.WIDE.U32 R16, R16, 0xc0, R174 ;  /* 0x000000c01010b825 */ /* 0x000fe200078e00ae */
[----:B------:R-:W-:Y:S01]  /*25e0*/  @!PT LDS RZ, [RZ] ;  /* 0x00000000fffff984 */ /* 0x000fe20000000800 */
[----:B------:R-:W-:Y:S01]  /*25f0*/  @!PT LDS RZ, [RZ] ;  /* 0x00000000fffff984 */ /* 0x000fe20000000800 */
[----:B------:R-:W-:Y:S01]  /*2600*/  @!PT LDS RZ, [RZ] ;  /* 0x00000000fffff984 */ /* 0x000fe20000000800 */
[----:B------:R1:W-:Y:S02]  /*2610*/  @!P6 LDGSTS.E.BYPASS.LTC128B.128 [R179+0x7800], [R14.64] ;  /* 0x078000000eb3efae */ /* 0x0003e4000b901d4c */
[----:B------:R-:W-:Y:S01]  /*2620*/  IADD3 R172, R4, R3, RZ ;  /* 0x0000000304ac7210 */ /* 0x000fe20007ffe0ff */
[----:B------:R-:W-:Y:S01]  /*2630*/  @!P3 IMAD R10, R10, 0xc0, RZ ;  /* 0x000000c00a0ab824 */ /* 0x000fe200078e02ff */
[----:B------:R-:W-:Y:S02]  /*2640*/  @P5 STS.128 [R179+0x8000], RZ ;  /* 0x008000ffb3005388 */ /* 0x000fe40000000c00 */
[----:B------:R-:W-:Y:S01]  /*2650*/  SHF.L.U32 R172, R172, 0x1, RZ ;  /* 0x00000001acac7819 */ /* 0x000fe200000006ff */
[----:B------:R-:W-:Y:S01]  /*2660*/  @!P3 IMAD.IADD R11, R17, 0x1, R10 ;  /* 0x00000001110bb824 */ /* 0x000fe200078e020a */
[----:B------:R-:W-:Y:S01]  /*2670*/  @!PT LDS RZ, [RZ] ;  /* 0x00000000fffff984 */ /* 0x000fe20000000800 */
[----:B------:R-:W-:Y:S01]  /*2680*/  @!PT LDS RZ, [RZ] ;  /* 0x00000000fffff984 */ /* 0x000fe20000000800 */
[----:B------:R-:W-:Y:S01]  /*2690*/  @!PT LDS RZ, [RZ] ;  /* 0x00000000fffff984 */ /* 0x000fe20000000800 */
[----:B------:R1:W-:Y:S01]  /*26a0*/  @!P5 LDGSTS.E.BYPASS.LTC128B.128 [R179+0x8000], [R12.64] ;  /* 0x080000000cb3dfae */ /* 0x0003e2000b901d4c */
[----:B------:R-:W-:-:S03]  /*26b0*/  @!P3 IMAD.MOV.U32 R10, RZ, RZ, R16 ;  /* 0x000000ffff0ab224 */ /* 0x000fc600078e0010 */
        /* <DEDUP_REMOVED lines=18> */
[----:B------:R-:W-:Y:S02]  /*27e0*/  LDSM.16.M88.4 R16, [R172] ;  /* 0x00000000ac10783b */ /* 0x000fe40000000200 */
[----:B------:R-:W-:-:S02]  /*27f0*/  SEL R5, R5, 0xffffffe0, !P2 ;  /* 0xffffffe005057807 */ /* 0x000fc40005000000 */
[----:B------:R-:W3:Y:S01]  /*2800*/  LDSM.16.M88.4 R20, [R171+0x2000] ;  /* 0x00200000ab14783b */ /* 0x000ee20000000200 */
[C---:B------:R-:W-:Y:S02]  /*2810*/  SEL R3, R0.reuse, 0xfffffff0, !P1 ;  /* 0xfffffff000037807 */ /* 0x040fe40004800000 */
[----:B------:R-:W-:Y:S01]  /*2820*/  SEL R0, R0, 0xfffffff0, !P3 ;  /* 0xfffffff000007807 */ /* 0x000fe20005800000 */
[----:B------:R-:W-:Y:S01]  /*2830*/  LDSM.16.M88.4 R36, [R171+0x2800] ;  /* 0x00280000ab24783b */ /* 0x000fe20000000200 */
[-C--:B------:R-:W-:Y:S02]  /*2840*/  LEA R170, R3, R172.reuse, 0x1 ;  /* 0x000000ac03aa7211 */ /* 0x080fe400078e08ff */
[----:B------:R-:W-:Y:S01]  /*2850*/  LOP3.LUT P1, RZ, R8, 0x4, RZ, 0xc0, !PT ;  /* 0x0000000408ff7812 */ /* 0x000fe2000782c0ff */
[----:B------:R-:W-:Y:S01]  /*2860*/  IMAD R165, R0, 0x2, R171 ;  /* 0x0000000200a57824 */ /* 0x000fe200078e02ab */
[----:B------:R-:W-:Y:S01]  /*2870*/  IADD3 R8, R171, 0x2000, RZ ;  /* 0x00002000ab087810 */ /* 0x000fe20007ffe0ff */
[----:B-1----:R-:W-:Y:S01]  /*2880*/  LDSM.16.M88.4 R12, [R170] ;  /* 0x00000000aa0c783b */ /* 0x002fe20000000200 */
[----:B------:R-:W-:-:S02]  /*2890*/  LEA R169, R5, R172, 0x1 ;  /* 0x000000ac05a97211 */ /* 0x000fc400078e08ff */
[----:B------:R-:W-:Y:S01]  /*28a0*/  ISETP.GT.AND P2, PT, R101, 0x1, PT ;  /* 0x000000016500780c */ /* 0x000fe20003f44270 */
[----:B----4-:R-:W-:Y:S02]  /*28b0*/  LDSM.16.M88.4 R28, [R165+0x2800] ;  /* 0x00280000a51c783b */ /* 0x010fe40000000200 */
[----:B------:R-:W-:Y:S02]  /*28c0*/  IMAD R167, R3, 0x2, R169 ;  /* 0x0000000203a77824 */ /* 0x000fe400078e02a9 */
[----:B------:R-:W-:Y:S02]  /*28d0*/  LDSM.16.M88.4 R44, [R171+0x3000] ;  /* 0x00300000ab2c783b */ /* 0x000fe40000000200 */
[----:B------:R-:W-:Y:S02]  /*28e0*/  @P1 IADD3 R168, R8, -0x40, RZ ;  /* 0xffffffc008a81810 */ /* 0x000fe40007ffe0ff */
[----:B--2---:R-:W1:Y:S02]  /*28f0*/  LDSM.16.M88.4 R24, [R165+0x2000] ;  /* 0x00200000a518783b */ /* 0x004e640000000200 */
[----:B------:R-:W-:-:S02]  /*2900*/  LEA R100, R0, R168, 0x1 ;  /* 0x000000a800647211 */ /* 0x000fc400078e08ff */
[----:B---3--:R-:W-:Y:S01]  /*2910*/  LDSM.16.M88.4 R8, [R169] ;  /* 0x00000000a908783b */ /* 0x008fe20000000200 */
[----:B------:R-:W-:Y:S02]  /*2920*/  @!P2 LEA R186, P1, R126, c[0x0][0x168], 0x1 ;  /* 0x00005a007ebaaa11 */ /* 0x000fe400078208ff */
[----:B------:R-:W-:Y:S01]  /*2930*/  IADD3 R161, R168, 0x800, RZ ;  /* 0x00000800a8a17810 */ /* 0x000fe20007ffe0ff */
[----:B------:R-:W2:Y:S01]  /*2940*/  LDSM.16.M88.4 R40, [R168] ;  /* 0x00000000a828783b */ /* 0x000ea20000000200 */
[----:B------:R-:W-:Y:S02]  /*2950*/  @!P2 LEA.HI.X R187, R126, c[0x0][0x16c], R125, 0x1, P1 ;  /* 0x00005b007ebbaa11 */ /* 0x000fe400008f0c7d */
[C---:B------:R-:W-:Y:S01]  /*2960*/  IADD3 R160, R168.reuse, 0x1000, RZ ;  /* 0x00001000a8a07810 */ /* 0x040fe20007ffe0ff */
[----:B------:R-:W-:Y:S01]  /*2970*/  LDSM.16.M88.4 R32, [R167] ;  /* 0x00000000a720783b */ /* 0x000fe20000000200 */
[C---:B------:R-:W-:Y:S02]  /*2980*/  IADD3 R159, R168.reuse, 0x1800, RZ ;  /* 0x00001800a89f7810 */ /* 0x040fe40007ffe0ff */
[C---:B------:R-:W-:Y:S01]  /*2990*/  IADD3 R158, R168.reuse, 0x2000, RZ ;  /* 0x00002000a89e7810 */ /* 0x040fe20007ffe0ff */
[----:B------:R-:W3:Y:S01]  /*29a0*/  LDSM.16.M88.4 R60, [R100] ;  /* 0x00000000643c783b */ /* 0x000ee20000000200 */
[C---:B------:R-:W-:Y:S01]  /*29b0*/  IADD3 R157, R168.reuse, 0x2800, RZ ;  /* 0x00002800a89d7810 */ /* 0x040fe20007ffe0ff */
[----:B------:R-:W-:Y:S01]  /*29c0*/  HMMA.16816.F32.BF16 R52, R16, R20, RZ ;  /* 0x000000141034723c */ /* 0x000fe200000418ff */
[C---:B------:R-:W-:Y:S01]  /*29d0*/  IADD3 R156, R168.reuse, 0x3000, RZ ;  /* 0x00003000a89c7810 */ /* 0x040fe20007ffe0ff */
[----:B------:R-:W4:Y:S01]  /*29e0*/  LDSM.16.M88.4 R56, [R168+0x800] ;  /* 0x00080000a838783b */ /* 0x000f220000000200 */
[----:B------:R-:W-:-:S03]  /*29f0*/  IADD3 R102, R168, 0x3800, RZ ;  /* 0x00003800a8667810 */ /* 0x000fc60007ffe0ff */
[----:B------:R-:W2:Y:S02]  /*2a00*/  LDSM.16.M88.4 R48, [R165+0x3000] ;  /* 0x00300000a530783b */ /* 0x000ea40000000200 */
[----:B------:R-:W-:Y:S02]  /*2a10*/  HMMA.16816.F32.BF16 R20, R16, R22, RZ ;  /* 0x000000161014723c */ /* 0x000fe400000418ff */
[----:B------:R-:W2:Y:S04]  /*2a20*/  LDSM.16.M88.4 R64, [R100+0x800] ;  /* 0x000800006440783b */ /* 0x000ea80000000200 */
[----:B------:R-:W-:Y:S04]  /*2a30*/  LDSM.16.M88.4 R68, [R100+0x2000] ;  /* 0x002000006444783b */ /* 0x000fe80000000200 */
[----:B------:R-:W0:Y:S06]  /*2a40*/  LDGDEPBAR ;  /* 0x00000000000079af */ /* 0x000e2c0000000000 */
[C---:B-1----:R-:W-:Y:S08]  /*2a50*/  HMMA.16816.F32.BF16 R52, R12.reuse, R24, R52 ;  /* 0x000000180c34723c */ /* 0x042ff00000041834 */
[----:B------:R-:W-:Y:S08]  /*2a60*/  HMMA.16816.F32.BF16 R20, R12, R26, R20 ;  /* 0x0000001a0c14723c */ /* 0x000ff00000041814 */
[C---:B------:R-:W-:Y:S08]  /*2a70*/  HMMA.16816.F32.BF16 R24, R16.reuse, R36, RZ ;  /* 0x000000241018723c */ /* 0x040ff000000418ff */
[----:B------:R-:W-:Y:S08]  /*2a80*/  HMMA.16816.F32.BF16 R36, R16, R38, RZ ;  /* 0x000000261024723c */ /* 0x000ff000000418ff */
[----:B--2---:R-:W-:Y:S08]  /*2a90*/  HMMA.16816.F32.BF16 R52, R8, R40, R52 ;  /* 0x000000280834723c */ /* 0x004ff00000041834 */
[----:B------:R-:W-:Y:S08]  /*2aa0*/  HMMA.16816.F32.BF16 R24, R12, R28, R24 ;  /* 0x0000001c0c18723c */ /* 0x000ff00000041818 */
[----:B------:R-:W-:Y:S01]  /*2ab0*/  HMMA.16816.F32.BF16 R20, R8, R42, R20 ;  /* 0x0000002a0814723c */ /* 0x000fe20000041814 */
[----:B------:R-:W-:Y:S07]  /*2ac0*/  LDSM.16.M88.4 R40, [R171+0x3800] ;  /* 0x00380000ab28783b */ /* 0x000fee0000000200 */
[----:B------:R-:W-:Y:S08]  /*2ad0*/  HMMA.16816.F32.BF16 R36, R12, R30, R36 ;  /* 0x0000001e0c24723c */ /* 0x000ff00000041824 */
[----:B------:R-:W-:Y:S08]  /*2ae0*/  HMMA.16816.F32.BF16 R28, R16, R44, RZ ;  /* 0x0000002c101c723c */ /* 0x000ff000000418ff */
[----:B---3--:R-:W-:Y:S08]  /*2af0*/  HMMA.16816.F32.BF16 R52, R32, R60, R52 ;  /* 0x0000003c2034723c */ /* 0x008ff00000041834 */
[----:B----4-:R-:W-:Y:S08]  /*2b00*/  HMMA.16816.F32.BF16 R24, R8, R56, R24 ;  /* 0x000000380818723c */ /* 0x010ff00000041818 */
[----:B------:R-:W-:Y:S01]  /*2b10*/  HMMA.16816.F32.BF16 R20, R32, R62, R20 ;  /* 0x0000003e2014723c */ /* 0x000fe20000041814 */
[----:B------:R-:W1:Y:S07]  /*2b20*/  LDSM.16.M88.4 R60, [R168+0x1000] ;  /* 0x00100000a83c783b */ /* 0x000e6e0000000200 */
[----:B------:R-:W-:Y:S01]  /*2b30*/  HMMA.16816.F32.BF16 R44, R16, R46, RZ ;  /* 0x0000002e102c723c */ /* 0x000fe200000418ff */
[----:B------:R-:W-:-:S02]  /*2b40*/  FMUL.FTZ R53, R53, c[0x0][0x2ec] ;  /* 0x0000bb0035357a20 */ /* 0x000fc40000410000 */
[----:B------:R-:W-:Y:S02]  /*2b50*/  FMUL.FTZ R0, R52, c[0x0][0x2ec] ;  /* 0x0000bb0034007a20 */ /* 0x000fe40000410000 */
[----:B------:R2:W3:Y:S01]  /*2b60*/  MUFU.TANH R76, R53 ;  /* 0x00000035004c7308 */ /* 0x0004e20000002400 */
[----:B------:R-:W-:Y:S02]  /*2b70*/  FMUL.FTZ R78, R54, c[0x0][0x2ec] ;  /* 0x0000bb00364e7a20 */ /* 0x000fe40000410000 */
[----:B------:R-:W-:Y:S01]  /*2b80*/  HMMA.16816.F32.BF16 R28, R12, R48, R28 ;  /* 0x000000300c1c723c */ /* 0x000fe2000004181c */
[----:B------:R-:W-:-:S04]  /*2b90*/  FMUL.FTZ R79, R55, c[0x0][0x2ec] ;  /* 0x0000bb00374f7a20 */ /* 0x000fc80000410000 */
[----:B------:R-:W4:Y:S03]  /*2ba0*/  MUFU.TANH R0, R0 ;  /* 0x0000000000007308 */ /* 0x000f260000002400 */
[----:B------:R-:W-:Y:S01]  /*2bb0*/  HMMA.16816.F32.BF16 R36, R8, R58, R36 ;  /* 0x0000003a0824723c */ /* 0x000fe20000041824 */
[----:B------:R-:W-:Y:S01]  /*2bc0*/  FMUL.FTZ R80, R20, c[0x0][0x2ec] ;  /* 0x0000bb0014507a20 */ /* 0x000fe20000410000 */
[----:B------:R-:W-:Y:S01]  /*2bd0*/  LDSM.16.M88.4 R56, [R165+0x3800] ;  /* 0x00380000a538783b */ /* 0x000fe20000000200 */
[----:B------:R-:W-:Y:S02]  /*2be0*/  FMUL.FTZ R81, R21, c[0x0][0x2ec] ;  /* 0x0000bb0015517a20 */ /* 0x000fe40000410000 */
[----:B------:R-:W-:Y:S01]  /*2bf0*/  FMUL.FTZ R82, R22, c[0x0][0x2ec] ;  /* 0x0000bb0016527a20 */ /* 0x000fe20000410000 */
[----:B--2---:R-:W-:Y:S01]  /*2c00*/  LDSM.16.M88.4 R52, [R100+0x1000] ;  /* 0x001000006434783b */ /* 0x004fe20000000200 */
[----:B------:R-:W-:Y:S01]  /*2c10*/  FMUL.FTZ R83, R23, c[0x0][0x2ec] ;  /* 0x0000bb0017537a20 */ /* 0x000fe20000410000 */
[----:B------:R-:W-:Y:S01]  /*2c20*/  HMMA.16816.F32.BF16 R24, R32, R64, R24 ;  /* 0x000000402018723c */ /* 0x000fe20000041818 */
[----:B------:R-:W2:Y:S01]  /*2c30*/  MUFU.TANH R78, R78 ;  /* 0x0000004e004e7308 */ /* 0x000ea20000002400 */
[----:B------:R-:W2:Y:S06]  /*2c40*/  LDSM.16.M88.4 R20, [R171+0x4000] ;  /* 0x00400000ab14783b */ /* 0x000eac0000000200 */
[----:B------:R-:W-:Y:S01]  /*2c50*/  HMMA.16816.F32.BF16 R44, R12, R50, R44 ;  /* 0x000000320c2c723c */ /* 0x000fe2000004182c */
[----:B------:R-:W2:Y:S07]  /*2c60*/  MUFU.TANH R79, R79 ;  /* 0x0000004f004f7308 */ /* 0x000eae0000002400 */
[----:B-1----:R-:W-:Y:S01]  /*2c70*/  HMMA.16816.F32.BF16 R28, R8, R60, R28 ;  /* 0x0000003c081c723c */ /* 0x002fe2000004181c */
[----:B------:R-:W1:Y:S07]  /*2c80*/  MUFU.TANH R80, R80 ;  /* 0x0000005000507308 */ /* 0x000e6e0000002400 */
[----:B------:R-:W-:Y:S01]  /*2c90*/  HMMA.16816.F32.BF16 R36, R32, R66, R36 ;  /* 0x000000422024723c */ /* 0x000fe20000041824 */
[----:B------:R-:W-:Y:S01]  /*2ca0*/  FMUL.FTZ R84, R24, c[0x0][0x2ec] ;  /* 0x0000bb0018547a20 */ /* 0x000fe20000410000 */
[----:B------:R-:W-:Y:S01]  /*2cb0*/  LDSM.16.M88.4 R64, [R168+0x1800] ;  /* 0x00180000a840783b */ /* 0x000fe20000000200 */
[----:B------:R-:W-:Y:S01]  /*2cc0*/  FMUL.FTZ R85, R25, c[0x0][0x2ec] ;  /* 0x0000bb0019557a20 */ /* 0x000fe20000410000 */
[----:B------:R-:W1:Y:S01]  /*2cd0*/  MUFU.TANH R81, R81 ;  /* 0x0000005100517308 */ /* 0x000e620000002400 */
[----:B------:R-:W-:-:S02]  /*2ce0*/  FMUL.FTZ R86, R26, c[0x0][0x2ec] ;  /* 0x0000bb001a567a20 */ /* 0x000fc40000410000 */
[----:B------:R-:W-:Y:S01]  /*2cf0*/  FMUL.FTZ R87, R27, c[0x0][0x2ec] ;  /* 0x0000bb001b577a20 */ /* 0x000fe20000410000 */
[----:B------:R-:W-:Y:S01]  /*2d00*/  HMMA.16816.F32.BF16 R44, R8, R62, R44 ;  /* 0x0000003e082c723c */ /* 0x000fe2000004182c */
[----:B------:R-:W1:Y:S03]  /*2d10*/  LDSM.16.M88.4 R24, [R165+0x4000] ;  /* 0x00400000a518783b */ /* 0x000e660000000200 */
[----:B------:R-:W1:Y:S04]  /*2d20*/  MUFU.TANH R82, R82 ;  /* 0x0000005200527308 */ /* 0x000e680000002400 */
[C---:B------:R-:W-:Y:S04]  /*2d30*/  HMMA.16816.F32.BF16 R48, R16.reuse, R40, RZ ;  /* 0x000000281030723c */ /* 0x040fe800000418ff */
[----:B------:R-:W1:Y:S04]  /*2d40*/  MUFU.TANH R83, R83 ;  /* 0x0000005300537308 */ /* 0x000e680000002400 */
[----:B------:R-:W-:Y:S01]  /*2d50*/  HMMA.16816.F32.BF16 R40, R16, R42, RZ ;  /* 0x0000002a1028723c */ /* 0x000fe200000418ff */
[----:B------:R-:W-:-:S02]  /*2d60*/  FMUL.FTZ R88, R36, c[0x0][0x2ec] ;  /* 0x0000bb0024587a20 */ /* 0x000fc40000410000 */
[----:B------:R-:W-:Y:S01]  /*2d70*/  FMUL.FTZ R89, R37, c[0x0][0x2ec] ;  /* 0x0000bb0025597a20 */ /* 0x000fe20000410000 */
[----:B------:R-:W1:Y:S01]  /*2d80*/  MUFU.TANH R84, R84 ;  /* 0x0000005400547308 */ /* 0x000e620000002400 */
[----:B------:R-:W-:Y:S02]  /*2d90*/  FMUL.FTZ R90, R38, c[0x0][0x2ec] ;  /* 0x0000bb00265a7a20 */ /* 0x000fe40000410000 */
[----:B------:R-:W-:Y:S01]  /*2da0*/  FMUL.FTZ R91, R39, c[0x0][0x2ec] ;  /* 0x0000bb00275b7a20 */ /* 0x000fe20000410000 */
[----:B--2---:R-:W-:Y:S01]  /*2db0*/  HMMA.16816.F32.BF16 R60, R16, R20, RZ ;  /* 0x00000014103c723c */ /* 0x004fe200000418ff */
[----:B------:R-:W2:Y:S03]  /*2dc0*/  LDSM.16.M88.4 R36, [R171+0x4800] ;  /* 0x00480000ab24783b */ /* 0x000ea60000000200 */
[----:B------:R-:W1:Y:S04]  /*2dd0*/  MUFU.TANH R85, R85 ;  /* 0x0000005500557308 */ /* 0x000e680000002400 */
[C---:B------:R-:W-:Y:S04]  /*2de0*/  HMMA.16816.F32.BF16 R28, R32.reuse, R52, R28 ;  /* 0x00000034201c723c */ /* 0x040fe8000004181c */
[----:B------:R-:W1:Y:S04]  /*2df0*/  MUFU.TANH R86, R86 ;  /* 0x0000005600567308 */ /* 0x000e680000002400 */
[----:B------:R-:W-:Y:S01]  /*2e00*/  HMMA.16816.F32.BF16 R44, R32, R54, R44 ;  /* 0x00000036202c723c */ /* 0x000fe2000004182c */
[----:B------:R-:W2:Y:S03]  /*2e10*/  LDSM.16.M88.4 R52, [R168+0x2000] ;  /* 0x00200000a834783b */ /* 0x000ea60000000200 */
[----:B------:R-:W1:Y:S04]  /*2e20*/  MUFU.TANH R87, R87 ;  /* 0x0000005700577308 */ /* 0x000e680000002400 */
[----:B------:R-:W-:Y:S04]  /*2e30*/  HMMA.16816.F32.BF16 R20, R16, R22, RZ ;  /* 0x000000161014723c */ /* 0x000fe800000418ff */
[----:B------:R-:W1:Y:S04]  /*2e40*/  MUFU.TANH R88, R88 ;  /* 0x0000005800587308 */ /* 0x000e680000002400 */
[----:B------:R-:W-:Y:S01]  /*2e50*/  HMMA.16816.F32.BF16 R48, R12, R56, R48 ;  /* 0x000000380c30723c */ /* 0x000fe20000041830 */
[----:B------:R-:W-:-:S02]  /*2e60*/  FMUL.FTZ R92, R28, c[0x0][0x2ec] ;  /* 0x0000bb001c5c7a20 */ /* 0x000fc40000410000 */
[----:B------:R-:W-:Y:S01]  /*2e70*/  FMUL.FTZ R93, R29, c[0x0][0x2ec] ;  /* 0x0000bb001d5d7a20 */ /* 0x000fe20000410000 */
[----:B------:R-:W2:Y:S01]  /*2e80*/  MUFU.TANH R89, R89 ;  /* 0x0000005900597308 */ /* 0x000ea20000002400 */
[----:B------:R-:W-:Y:S02]  /*2e90*/  FMUL.FTZ R94, R30, c[0x0][0x2ec] ;  /* 0x0000bb001e5e7a20 */ /* 0x000fe40000410000 */
[----:B------:R-:W-:Y:S01]  /*2ea0*/  FMUL.FTZ R95, R31, c[0x0][0x2ec] ;  /* 0x0000bb001f5f7a20 */ /* 0x000fe20000410000 */
[C---:B------:R-:W-:Y:S01]  /*2eb0*/  HMMA.16816.F32.BF16 R40, R12.reuse, R58, R40 ;  /* 0x0000003a0c28723c */ /* 0x040fe20000041828 */
[----:B------:R-:W3:Y:S01]  /*2ec0*/  LDSM.16.M88.4 R28, [R165+0x4800] ;  /* 0x00480000a51c783b */ /* 0x000ee20000000200 */
[----:B------:R-:W-:Y:S02]  /*2ed0*/  FMUL.FTZ R96, R44, c[0x0][0x2ec] ;  /* 0x0000bb002c607a20 */ /* 0x000fe40000410000 */
[----:B------:R-:W-:Y:S01]  /*2ee0*/  FMUL.FTZ R97, R45, c[0x0][0x2ec] ;  /* 0x0000bb002d617a20 */ /* 0x000fe20000410000 */
[----:B------:R-:W3:Y:S01]  /*2ef0*/  LDSM.16.M88.4 R56, [R100+0x1800] ;  /* 0x001800006438783b */ /* 0x000ee20000000200 */
[----:B------:R-:W-:Y:S01]  /*2f00*/  FMUL.FTZ R98, R46, c[0x0][0x2ec] ;  /* 0x0000bb002e627a20 */ /* 0x000fe20000410000 */
[----:B------:R-:W2:Y:S01]  /*2f10*/  MUFU.TANH R90, R90 ;  /* 0x0000005a005a7308 */ /* 0x000ea20000002400 */
[----:B-1----:R-:W-:Y:S01]  /*2f20*/  HMMA.16816.F32.BF16 R60, R12, R24, R60 ;  /* 0x000000180c3c723c */ /* 0x002fe2000004183c */
[----:B------:R-:W-:-:S02]  /*2f30*/  FMUL.FTZ R99, R47, c[0x0][0x2ec] ;  /* 0x0000bb002f637a20 */ /* 0x000fc40000410000 */
[----:B------:R-:W-:Y:S04]  /*2f40*/  LDSM.16.M88.4 R44, [R171+0x5000] ;  /* 0x00500000ab2c783b */ /* 0x000fe80000000200 */
[----:B------:R-:W1:Y:S01]  /*2f50*/  MUFU.TANH R91, R91 ;  /* 0x0000005b005b7308 */ /* 0x000e620000002400 */
[----:B------:R-:W-:Y:S07]  /*2f60*/  HMMA.16816.F32.BF16 R20, R12, R26, R20 ;  /* 0x0000001a0c14723c */ /* 0x000fee0000041814 */
[----:B------:R-:W1:Y:S01]  /*2f70*/  MUFU.TANH R92, R92 ;  /* 0x0000005c005c7308 */ /* 0x000e620000002400 */
[----:B--2---:R-:W-:Y:S07]  /*2f80*/  HMMA.16816.F32.BF16 R24, R16, R36, RZ ;  /* 0x000000241018723c */ /* 0x004fee00000418ff */
[----:B------:R-:W2:Y:S01]  /*2f90*/  MUFU.TANH R93, R93 ;  /* 0x0000005d005d7308 */ /* 0x000ea20000002400 */
[C---:B------:R-:W-:Y:S07]  /*2fa0*/  HMMA.16816.F32.BF16 R48, R8.reuse, R64, R48 ;  /* 0x000000400830723c */ /* 0x040fee0000041830 */
[----:B------:R-:W1:Y:S01]  /*2fb0*/  MUFU.TANH R94, R94 ;  /* 0x0000005e005e7308 */ /* 0x000e620000002400 */
[C---:B------:R-:W-:Y:S01]  /*2fc0*/  HMMA.16816.F32.BF16 R40, R8.reuse, R66, R40 ;  /* 0x000000420828723c */ /* 0x040fe20000041828 */
[----:B------:R-:W1:Y:S06]  /*2fd0*/  LDSM.16.M88.4 R64, [R168+0x2800] ;  /* 0x00280000a840783b */ /* 0x000e6c0000000200 */
[----:B------:R-:W1:Y:S01]  /*2fe0*/  MUFU.TANH R95, R95 ;  /* 0x0000005f005f7308 */ /* 0x000e620000002400 */
[----:B------:R-:W-:Y:S07]  /*2ff0*/  HMMA.16816.F32.BF16 R60, R8, R52, R60 ;  /* 0x00000034083c723c */ /* 0x000fee000004183c */
[----:B------:R-:W1:Y:S01]  /*3000*/  MUFU.TANH R96, R96 ;  /* 0x0000006000607308 */ /* 0x000e620000002400 */
[----:B------:R-:W-:Y:S07]  /*3010*/  HMMA.16816.F32.BF16 R36, R16, R38, RZ ;  /* 0x000000261024723c */ /* 0x000fee00000418ff */
[----:B------:R-:W1:Y:S01]  /*3020*/  MUFU.TANH R97, R97 ;  /* 0x0000006100617308 */ /* 0x000e620000002400 */
[----:B---3--:R-:W-:Y:S07]  /*3030*/  HMMA.16816.F32.BF16 R24, R12, R28, R24 ;  /* 0x0000001c0c18723c */ /* 0x008fee0000041818 */
[----:B------:R-:W3:Y:S01]  /*3040*/  MUFU.TANH R98, R98 ;  /* 0x0000006200627308 */ /* 0x000ee20000002400 */
[C---:B------:R-:W-:Y:S07]  /*3050*/  HMMA.16816.F32.BF16 R48, R32.reuse, R56, R48 ;  /* 0x000000382030723c */ /* 0x040fee0000041830 */
[----:B------:R-:W1:Y:S01]  /*3060*/  MUFU.TANH R99, R99 ;  /* 0x0000006300637308 */ /* 0x000e620000002400 */
[----:B------:R-:W-:Y:S01]  /*3070*/  HMMA.16816.F32.BF16 R40, R32, R58, R40 ;  /* 0x0000003a2028723c */ /* 0x000fe20000041828 */
[----:B------:R-:W2:Y:S07]  /*3080*/  LDSM.16.M88.4 R56, [R171+0x5800] ;  /* 0x00580000ab38783b */ /* 0x000eae0000000200 */
[----:B------:R-:W-:Y:S01]  /*3090*/  HMMA.16816.F32.BF16 R20, R8, R54, R20 ;  /* 0x000000360814723c */ /* 0x000fe20000041814 */
[----:B------:R-:W-:Y:S07]  /*30a0*/  LDSM.16.M88.4 R52, [R165+0x5000] ;  /* 0x00500000a534783b */ /* 0x000fee0000000200 */
[----:B------:R-:W-:Y:S01]  /*30b0*/  HMMA.16816.F32.BF16 R60, R32, R68, R60 ;  /* 0x00000044203c723c */ /* 0x000fe2000004183c */
[----:B------:R-:W-:-:S02]  /*30c0*/  FMUL.FTZ R48, R48, c[0x0][0x2ec] ;  /* 0x0000bb0030307a20 */ /* 0x000fc40000410000 */
[----:B------:R-:W-:Y:S02]  /*30d0*/  FMUL.FTZ R49, R49, c[0x0][0x2ec] ;  /* 0x0000bb0031317a20 */ /* 0x000fe40000410000 */
[----:B------:R-:W-:Y:S01]  /*30e0*/  FMUL.FTZ R50, R50, c[0x0][0x2ec] ;  /* 0x0000bb0032327a20 */ /* 0x000fe20000410000 */
[----:B------:R-:W2:Y:S01]  /*30f0*/  MUFU.TANH R104, R48 ;  /* 0x0000003000687308 */ /* 0x000ea20000002400 */
[----:B------:R-:W-:Y:S01]  /*3100*/  FMUL.FTZ R121, R51, c[0x0][0x2ec] ;  /* 0x0000bb0033797a20 */ /* 0x000fe20000410000 */
[----:B------:R-:W-:Y:S01]  /*3110*/  HMMA.16816.F32.BF16 R36, R12, R30, R36 ;  /* 0x0000001e0c24723c */ /* 0x000fe20000041824 */
[----:B------:R-:W2:Y:S01]  /*3120*/  LDSM.16.M88.4 R28, [R100+0x2800] ;  /* 0x00280000641c783b */ /* 0x000ea20000000200 */
[----:B------:R-:W-:Y:S02]  /*3130*/  FMUL.FTZ R40, R40, c[0x0][0x2ec] ;  /* 0x0000bb0028287a20 */ /* 0x000fe40000410000 */
[----:B------:R-:W-:Y:S02]  /*3140*/  FMUL.FTZ R193, R41, c[0x0][0x2ec] ;  /* 0x0000bb0029c17a20 */ /* 0x000fe40000410000 */
[----:B------:R-:W2:Y:S01]  /*3150*/  MUFU.TANH R105, R49 ;  /* 0x0000003100697308 */ /* 0x000ea20000002400 */
[----:B------:R-:W-:Y:S01]  /*3160*/  FMUL.FTZ R123, R42, c[0x0][0x2ec] ;  /* 0x0000bb002a7b7a20 */ /* 0x000fe20000410000 */
[----:B-1----:R-:W-:Y:S01]  /*3170*/  HMMA.16816.F32.BF16 R24, R8, R64, R24 ;  /* 0x000000400818723c */ /* 0x002fe20000041818 */
[----:B------:R-:W-:-:S05]  /*3180*/  FMUL.FTZ R189, R43, c[0x0][0x2ec] ;  /* 0x0000bb002bbd7a20 */ /* 0x000fca0000410000 */
[----:B------:R1:W1:Y:S02]  /*3190*/  MUFU.TANH R191, R50 ;  /* 0x0000003200bf7308 */ /* 0x0002640000002400 */
[----:B------:R-:W-:Y:S01]  /*31a0*/  HMMA.16816.F32.BF16 R20, R32, R70, R20 ;  /* 0x000000462014723c */ /* 0x000fe20000041814 */
[----:B------:R-:W-:Y:S02]  /*31b0*/  FMUL.FTZ R143, R60, c[0x0][0x2ec] ;  /* 0x0000bb003c8f7a20 */ /* 0x000fe40000410000 */
[----:B------:R-:W-:Y:S02]  /*31c0*/  FMUL.FTZ R155, R61, c[0x0][0x2ec] ;  /* 0x0000bb003d9b7a20 */ /* 0x000fe40000410000 */
[----:B------:R-:W-:Y:S01]  /*31d0*/  FMUL.FTZ R151, R62, c[0x0][0x2ec] ;  /* 0x0000bb003e977a20 */ /* 0x000fe20000410000 */
[----:B------:R3:W2:Y:S01]  /*31e0*/  MUFU.TANH R115, R40 ;  /* 0x0000002800737308 */ /* 0x0006a20000002400 */
[----:B------:R-:W-:Y:S01]  /*31f0*/  FMUL.FTZ R145, R63, c[0x0][0x2ec] ;  /* 0x0000bb003f917a20 */ /* 0x000fe20000410000 */
[----:B------:R-:W-:Y:S01]  /*3200*/  HMMA.16816.F32.BF16 R36, R8, R66, R36 ;  /* 0x000000420824723c */ /* 0x000fe20000041824 */
[----:B------:R-:W4:Y:S05]  /*3210*/  LDSM.16.M88.4 R60, [R165+0x5800] ;  /* 0x00580000a53c783b */ /* 0x000f2a0000000200 */
[----:B------:R-:W2:Y:S02]  /*3220*/  MUFU.TANH R121, R121 ;  /* 0x0000007900797308 */ /* 0x000ea40000002400 */
[C---:B-1----:R-:W-:Y:S01]  /*3230*/  HMMA.16816.F32.BF16 R48, R16.reuse, R44, RZ ;  /* 0x0000002c1030723c */ /* 0x042fe200000418ff */
[----:B---3--:R-:W1:Y:S05]  /*3240*/  LDSM.16.M88.4 R40, [R168+0x3000] ;  /* 0x00300000a828783b */ /* 0x008e6a0000000200 */
[----:B------:R-:W3:Y:S02]  /*3250*/  MUFU.TANH R193, R193 ;  /* 0x000000c100c17308 */ /* 0x000ee40000002400 */
[----:B------:R-:W-:Y:S01]  /*3260*/  HMMA.16816.F32.BF16 R44, R16, R46, RZ ;  /* 0x0000002e102c723c */ /* 0x000fe200000418ff */
[----:B------:R-:W-:-:S02]  /*3270*/  FMUL.FTZ R141, R20, c[0x0][0x2ec] ;  /* 0x0000bb00148d7a20 */ /* 0x000fc40000410000 */
[----:B------:R-:W-:Y:S02]  /*3280*/  FMUL.FTZ R153, R21, c[0x0][0x2ec] ;  /* 0x0000bb0015997a20 */ /* 0x000fe40000410000 */
[----:B------:R-:W-:Y:S02]  /*3290*/  FMUL.FTZ R149, R22, c[0x0][0x2ec] ;  /* 0x0000bb0016957a20 */ /* 0x000fe40000410000 */
[----:B------:R-:W-:Y:S01]  /*32a0*/  FMUL.FTZ R147, R23, c[0x0][0x2ec] ;  /* 0x0000bb0017937a20 */ /* 0x000fe20000410000 */
[----:B--2---:R-:W-:Y:S01]  /*32b0*/  HMMA.16816.F32.BF16 R64, R16, R56, RZ ;  /* 0x000000381040723c */ /* 0x004fe200000418ff */
[----:B------:R-:W2:Y:S01]  /*32c0*/  LDSM.16.M88.4 R20, [R168+0x3800] ;  /* 0x00380000a814783b */ /* 0x000ea20000000200 */
[----:B------:R-:W1:Y:S06]  /*32d0*/  MUFU.TANH R123, R123 ;  /* 0x0000007b007b7308 */ /* 0x000e6c0000002400 */
[----:B------:R-:W-:Y:S02]  /*32e0*/  HMMA.16816.F32.BF16 R24, R32, R28, R24 ;  /* 0x0000001c2018723c */ /* 0x000fe40000041818 */
[----:B------:R-:W1:Y:S06]  /*32f0*/  MUFU.TANH R189, R189 ;  /* 0x000000bd00bd7308 */ /* 0x000e6c0000002400 */
[----:B------:R-:W-:Y:S02]  /*3300*/  HMMA.16816.F32.BF16 R16, R16, R58, RZ ;  /* 0x0000003a1010723c */ /* 0x000fe400000418ff */
[----:B------:R-:W1:Y:S06]  /*3310*/  MUFU.TANH R143, R143 ;  /* 0x0000008f008f7308 */ /* 0x000e6c0000002400 */
[C---:B------:R-:W-:Y:S02]  /*3320*/  HMMA.16816.F32.BF16 R44, R12.reuse, R54, R44 ;  /* 0x000000360c2c723c */ /* 0x040fe4000004182c */
[----:B------:R-:W1:Y:S06]  /*3330*/  MUFU.TANH R155, R155 ;  /* 0x0000009b009b7308 */ /* 0x000e6c0000002400 */
[----:B------:R-:W-:Y:S01]  /*3340*/  HMMA.16816.F32.BF16 R48, R12, R52, R48 ;  /* 0x000000340c30723c */ /* 0x000fe20000041830 */
[----:B------:R-:W-:Y:S01]  /*3350*/  FMUL.FTZ R24, R24, c[0x0][0x2ec] ;  /* 0x0000bb0018187a20 */ /* 0x000fe20000410000 */
[----:B------:R-:W2:Y:S01]  /*3360*/  LDSM.16.M88.4 R52, [R100+0x3000] ;  /* 0x003000006434783b */ /* 0x000ea20000000200 */
[----:B------:R-:W-:Y:S01]  /*3370*/  FMUL.FTZ R137, R25, c[0x0][0x2ec] ;  /* 0x0000bb0019897a20 */ /* 0x000fe20000410000 */
[----:B------:R-:W1:Y:S01]  /*3380*/  MUFU.TANH R151, R151 ;  /* 0x0000009700977308 */ /* 0x000e620000002400 */
[----:B------:R-:W-:-:S02]  /*3390*/  FMUL.FTZ R131, R26, c[0x0][0x2ec] ;  /* 0x0000bb001a837a20 */ /* 0x000fc40000410000 */
[----:B------:R-:W-:Y:S01]  /*33a0*/  FMUL.FTZ R28, R27, c[0x0][0x2ec] ;  /* 0x0000bb001b1c7a20 */ /* 0x000fe20000410000 */
[C---:B----4-:R-:W-:Y:S04]  /*33b0*/  HMMA.16816.F32.BF16 R64, R12.reuse, R60, R64 ;  /* 0x0000003c0c40723c */ /* 0x050fe80000041840 */
[----:B------:R4:W2:Y:S04]  /*33c0*/  MUFU.TANH R139, R24 ;  /* 0x00000018008b7308 */ /* 0x0008a80000002400 */
[----:B------:R-:W-:Y:S04]  /*33d0*/  HMMA.16816.F32.BF16 R16, R12, R62, R16 ;  /* 0x0000003e0c10723c */ /* 0x000fe80000041810 */
[----:B------:R-:W2:Y:S03]  /*33e0*/  MUFU.TANH R145, R145 ;  /* 0x0000009100917308 */ /* 0x000ea60000002400 */
[----:B------:R-:W-:Y:S01]  /*33f0*/  IMAD.IADD R14, R6, 0x1, -R75 ;  /* 0x00000001060e7824 */ /* 0x000fe200078e0a4b */
[----:B-1----:R-:W-:Y:S01]  /*3400*/  HMMA.16816.F32.BF16 R44, R8, R42, R44 ;  /* 0x0000002a082c723c */ /* 0x002fe2000004182c */
[----:B----4-:R-:W1:Y:S03]  /*3410*/  LDSM.16.M88.4 R24, [R100+0x3800] ;  /* 0x003800006418783b */ /* 0x010e660000000200 */
[----:B------:R-:W4:Y:S01]  /*3420*/  MUFU.TANH R141, R141 ;  /* 0x0000008d008d7308 */ /* 0x000f220000002400 */
[----:B------:R-:W-:-:S04]  /*3430*/  DEPBAR.LE SB0, 0x0 ;  /* 0x000080000000791a */ /* 0x000fc80000000000 */
[C---:B------:R-:W-:Y:S03]  /*3440*/  HMMA.16816.F32.BF16 R48, R8.reuse, R40, R48 ;  /* 0x000000280830723c */ /* 0x040fe60000041830 */
[----:B------:R-:W1:Y:S05]  /*3450*/  MUFU.TANH R153, R153 ;  /* 0x0000009900997308 */ /* 0x000e6a0000002400 */
[C---:B--2---:R-:W-:Y:S03]  /*3460*/  HMMA.16816.F32.BF16 R64, R8.reuse, R20, R64 ;  /* 0x000000140840723c */ /* 0x044fe60000041840 */
[----:B------:R-:W2:Y:S05]  /*3470*/  MUFU.TANH R149, R149 ;  /* 0x0000009500957308 */ /* 0x000eaa0000002400 */
[----:B------:R-:W-:Y:S03]  /*3480*/  HMMA.16816.F32.BF16 R16, R8, R22, R16 ;  /* 0x000000160810723c */ /* 0x000fe60000041810 */
[----:B------:R-:W1:Y:S04]  /*3490*/  MUFU.TANH R147, R147 ;  /* 0x0000009300937308 */ /* 0x000e680000002400 */
[----:B------:R-:W-:Y:S01]  /*34a0*/  SHF.R.S32.HI R9, RZ, 0x1f, R14 ;  /* 0x0000001fff097819 */ /* 0x000fe2000001140e */
[C---:B------:R-:W-:Y:S03]  /*34b0*/  HMMA.16816.F32.BF16 R36, R32.reuse, R30, R36 ;  /* 0x0000001e2024723c */ /* 0x040fe60000041824 */
[----:B------:R-:W-:Y:S01]  /*34c0*/  LEA.HI R9, R9, R14, RZ, 0x2 ;  /* 0x0000000e09097211 */ /* 0x000fe200078f10ff */
[----:B------:R-:W1:Y:S03]  /*34d0*/  MUFU.TANH R137, R137 ;  /* 0x0000008900897308 */ /* 0x000e660000002400 */
[----:B------:R-:W-:Y:S01]  /*34e0*/  SHF.R.S32.HI R178, RZ, 0x2, R9 ;  /* 0x00000002ffb27819 */ /* 0x000fe20000011409 */
[C---:B------:R-:W-:Y:S03]  /*34f0*/  HMMA.16816.F32.BF16 R44, R32.reuse, R54, R44 ;  /* 0x00000036202c723c */ /* 0x040fe6000004182c */
[----:B------:R-:W-:Y:S01]  /*3500*/  IADD3 R77, R77, 0x1, R178 ;  /* 0x000000014d4d7810 */ /* 0x000fe20007ffe0b2 */
[----:B------:R-:W2:Y:S03]  /*3510*/  MUFU.TANH R131, R131 ;  /* 0x0000008300837308 */ /* 0x000ea60000002400 */
[----:B------:R-:W-:Y:S01]  /*3520*/  IADD3 R77, R73, R77, -R72 ;  /* 0x0000004d494d7210 */ /* 0x000fe20007ffe848 */
[C---:B------:R-:W-:Y:S03]  /*3530*/  HMMA.16816.F32.BF16 R48, R32.reuse, R52, R48 ;  /* 0x000000342030723c */ /* 0x040fe60000041830 */
[----:B------:R-:W-:Y:S01]  /*3540*/  IADD3 R128, R77, c[0x0][0x2e8], RZ ;  /* 0x0000ba004d807a10 */ /* 0x000fe20007ffe0ff */
[----:B------:R-:W2:Y:S03]  /*3550*/  MUFU.TANH R28, R28 ;  /* 0x0000001c001c7308 */ /* 0x000ea60000002400 */
[C---:B------:R-:W-:Y:S01]  /*3560*/  IADD3 R14, R128.reuse, 0x8, RZ ;  /* 0x00000008800e7810 */ /* 0x040fe20007ffe0ff */
[----:B-1----:R-:W-:Y:S01]  /*3570*/  HMMA.16816.F32.BF16 R64, R32, R24, R64 ;  /* 0x000000182040723c */ /* 0x002fe20000041840 */
[----:B------:R-:W-:Y:S01]  /*3580*/  FMUL.FTZ R37, R37, c[0x0][0x2ec] ;  /* 0x0000bb0025257a20 */ /* 0x000fe20000410000 */
[-C--:B------:R-:W-:Y:S01]  /*3590*/  IMNMX R128, R128, R73.reuse, PT ;  /* 0x0000004980807217 */ /* 0x080fe20003800200 */
[----:B------:R-:W-:Y:S01]  /*35a0*/  FMUL.FTZ R21, R38, c[0x0][0x2ec] ;  /* 0x0000bb0026157a20 */ /* 0x000fe20000410000 */
[----:B------:R-:W-:Y:S01]  /*35b0*/  IMNMX R127, R14, R73, PT ;  /* 0x000000490e7f7217 */ /* 0x000fe20003800200 */
[----:B------:R1:W1:Y:S01]  /*35c0*/  MUFU.TANH R133, R37 ;  /* 0x0000002500857308 */ /* 0x0002620000002400 */
[----:B------:R-:W-:-:S02]  /*35d0*/  FMUL.FTZ R36, R36, c[0x0][0x2ec] ;  /* 0x0000bb0024247a20 */ /* 0x000fc40000410000 */
[----:B------:R-:W-:Y:S01]  /*35e0*/  HMMA.16816.F32.BF16 R16, R32, R26, R16 ;  /* 0x0000001a2010723c */ /* 0x000fe20000041810 */
[----:B------:R-:W-:Y:S02]  /*35f0*/  FMUL.FTZ R8, R45, c[0x0][0x2ec] ;  /* 0x0000bb002d087a20 */ /* 0x000fe40000410000 */
[----:B------:R-:W-:Y:S02]  /*3600*/  FMUL.FTZ R55, R47, c[0x0][0x2ec] ;  /* 0x0000bb002f377a20 */ /* 0x000fe40000410000 */
[----:B------:R-:W-:Y:S01]  /*3610*/  FMUL.FTZ R39, R39, c[0x0][0x2ec] ;  /* 0x0000bb0027277a20 */ /* 0x000fe20000410000 */
[----:B------:R2:W2:Y:S01]  /*3620*/  MUFU.TANH R135, R36 ;  /* 0x0000002400877308 */ /* 0x0004a20000002400 */
        /* <DEDUP_REMOVED lines=8> */
[----:B-1----:R-:W-:Y:S01]  /*36b0*/  FMUL.FTZ R37, R66, c[0x0][0x2ec] ;  /* 0x0000bb0042257a20 */ /* 0x002fe20000410000 */
[----:B------:R1:W1:Y:S01]  /*36c0*/  MUFU.TANH R117, R39 ;  /* 0x0000002700757308 */ /* 0x0002620000002400 */
[----:B------:R-:W-:-:S02]  /*36d0*/  FMUL.FTZ R35, R67, c[0x0][0x2ec] ;  /* 0x0000bb0043237a20 */ /* 0x000fc40000410000 */
[----:B------:R-:W-:Y:S02]  /*36e0*/  FMUL.FTZ R46, R46, c[0x0][0x2ec] ;  /* 0x0000bb002e2e7a20 */ /* 0x000fe40000410000 */
[----:B------:R-:W-:Y:S02]  /*36f0*/  FMUL.FTZ R16, R16, c[0x0][0x2ec] ;  /* 0x0000bb0010107a20 */ /* 0x000fe40000410000 */
[----:B------:R-:W-:Y:S01]  /*3700*/  FMUL.FTZ R17, R17, c[0x0][0x2ec] ;  /* 0x0000bb0011117a20 */ /* 0x000fe20000410000 */
[----:B------:R1:W1:Y:S01]  /*3710*/  MUFU.TANH R107, R48 ;  /* 0x00000030006b7308 */ /* 0x0002620000002400 */
[----:B------:R-:W-:Y:S02]  /*3720*/  FMUL.FTZ R18, R18, c[0x0][0x2ec] ;  /* 0x0000bb0012127a20 */ /* 0x000fe40000410000 */
[----:B------:R-:W-:-:S05]  /*3730*/  FMUL.FTZ R19, R19, c[0x0][0x2ec] ;  /* 0x0000bb0013137a20 */ /* 0x000fca0000410000 */
[----:B------:R-:W1:Y:S08]  /*3740*/  MUFU.TANH R12, R12 ;  /* 0x0000000c000c7308 */ /* 0x000e700000002400 */
[----:B------:R1:W1:Y:S08]  /*3750*/  MUFU.TANH R63, R50 ;  /* 0x00000032003f7308 */ /* 0x0002700000002400 */
[----:B------:R1:W1:Y:S08]  /*3760*/  MUFU.TANH R59, R51 ;  /* 0x00000033003b7308 */ /* 0x0002700000002400 */
[----:B------:R1:W1:Y:S08]  /*3770*/  MUFU.TANH R10, R44 ;  /* 0x0000002c000a7308 */ /* 0x0002700000002400 */
[----:B------:R-:W1:Y:S08]  /*3780*/  MUFU.TANH R8, R8 ;  /* 0x0000000800087308 */ /* 0x000e700000002400 */
[----:B------:R1:W1:Y:S08]  /*3790*/  MUFU.TANH R57, R46 ;  /* 0x0000002e00397308 */ /* 0x0002700000002400 */
        /* <DEDUP_REMOVED lines=16> */
[----:B------:R-:W-:-:S04]  /*38a0*/  LOP3.LUT R13, R13, c[0x0][0x2d0], RZ, 0x3c, !PT ;  /* 0x0000b4000d0d7a12 */ /* 0x000fc800078e3cff */
[----:B------:R-:W-:Y:S01]  /*38b0*/  ISETP.GE.AND P1, PT, R13, RZ, PT ;  /* 0x000000ff0d00720c */ /* 0x000fe20003f26270 */
[----:B--2---:R-:W2:Y:S02]  /*38c0*/  MUFU.RCP R14, R7 ;  /* 0x00000007000e7308 */ /* 0x004ea40000001000 */
[----:B--2---:R-:W-:-:S06]  /*38d0*/  IADD3 R14, R14, 0xffffffe, RZ ;  /* 0x0ffffffe0e0e7810 */ /* 0x004fcc0007ffe0ff */
        /* <DEDUP_REMOVED lines=29> */
[----:B-1----:R-:W-:-:S04]  /*3ab0*/  IMAD.WIDE R18, R7, 0x4, R184 ;  /* 0x0000000407127825 */ /* 0x002fc800078e02b8 */
        /* <DEDUP_REMOVED lines=19> */
.L_x_6318:
[----:B------:R-:W-:-:S04]  /*3bf0*/  LEA R4, -R103, RZ, 0x7 ;  /* 0x000000ff67047211 */ /* 0x000fc800078e39ff */
[----:B------:R-:W-:Y:S02]  /*3c00*/  SHF.R.S32.HI R6, RZ, 0x1f, R4 ;  /* 0x0000001fff067819 */ /* 0x000fe40000011404 */
.L_x_6319:
        /* <DEDUP_REMOVED lines=10> */
[-C--:B-1----:R-:W-:Y:S01]  /*3cb0*/  IADD3 R18, P1, R22, R7.reuse, RZ ;  /* 0x0000000716127210 */ /* 0x082fe20007f3e0ff */
        /* <DEDUP_REMOVED lines=22> */
.L_x_6317:
[----:B--234-:R-:W-:Y:S02]  /*3e20*/  IMAD.IADD R2, R2, 0x1, R129 ;  /* 0x0000000102027824 */ /* 0x01cfe400078e0281 */
[----:B------:R-:W-:-:S03]  /*3e30*/  IMAD.SHL.U32 R166, R166, 0x2, RZ ;  /* 0x00000002a6a67824 */ /* 0x000fc600078e00ff */
[C---:B------:R-:W-:Y:S01]  /*3e40*/  IADD3 R4, R2.reuse, 0x1, RZ ;  /* 0x0000000102047810 */ /* 0x040fe20007ffe0ff */
[--C-:B------:R-:W-:Y:S01]  /*3e50*/  IMAD R164, R3, 0x2, R166.reuse ;  /* 0x0000000203a47824 */ /* 0x100fe200078e02a6 */
[----:B-1----:R-:W-:Y:S01]  /*3e60*/  IADD3 R6, R2, 0x8, RZ ;  /* 0x0000000802067810 */ /* 0x002fe20007ffe0ff */
[----:B------:R-:W-:Y:S01]  /*3e70*/  IMAD R163, R5, 0x2, R166 ;  /* 0x0000000205a37824 */ /* 0x000fe200078e02a6 */
[CC--:B------:R-:W-:Y:S02]  /*3e80*/  ISETP.GE.AND P6, PT, R4.reuse, R128.reuse, PT ;  /* 0x000000800400720c */ /* 0x0c0fe40003fc6270 */
[----:B------:R-:W-:Y:S01]  /*3e90*/  ISETP.GE.AND P4, PT, R4, R127, PT ;  /* 0x0000007f0400720c */ /* 0x000fe20003f86270 */
[----:B------:R-:W-:Y:S01]  /*3ea0*/  IMAD R162, R3, 0x2, R163 ;  /* 0x0000000203a27824 */ /* 0x000fe200078e02a3 */
[----:B------:R-:W-:Y:S02]  /*3eb0*/  IADD3 R4, R2, 0x9, RZ ;  /* 0x0000000902047810 */ /* 0x000fe40007ffe0ff */
        /* <DEDUP_REMOVED lines=28> */
[----:B------:R-:W-:Y:S01]  /*4080*/  FSEL R7, R88, -INF , !P3 ;  /* 0xff80000058077808 */ /* 0x000fe20005800000 */
[----:B------:R-:W-:Y:S01]  /*4090*/  LDSM.16.MT88.4 R84, [R164+0x6000] ;  /* 0x00600000a454783b */ /* 0x000fe20000004200 */
        /* <DEDUP_REMOVED lines=15> */
[----:B------:R-:W-:Y:S02]  /*4190*/  ISETP.GE.AND P4, PT, R6, R127, PT ;  /* 0x0000007f0600720c */ /* 0x000fe40003f86270 */
[----:B------:R-:W-:Y:S02]  /*41a0*/  IADD3 R6, R2, 0x30, RZ ;  /* 0x0000003002067810 */ /* 0x000fe40007ffe0ff */
[----:B------:R-:W-:Y:S02]  /*41b0*/  FSEL R203, R96, -INF , !P6 ;  /* 0xff80000060cb7808 */ /* 0x000fe40007000000 */
[----:B------:R-:W-:Y:S02]  /*41c0*/  ISETP.GE.AND P6, PT, R4, R128, PT ;  /* 0x000000800400720c */ /* 0x000fe40003fc6270 */
[----:B------:R-:W-:-:S02]  /*41d0*/  FSEL R201, R93, -INF , !P3 ;  /* 0xff8000005dc97808 */ /* 0x000fc40005800000 */
[----:B------:R-:W-:Y:S02]  /*41e0*/  FSEL R109, R95, -INF , !P2 ;  /* 0xff8000005f6d7808 */ /* 0x000fe40005000000 */
[CC--:B------:R-:W-:Y:S01]  /*41f0*/  ISETP.GE.AND P3, PT, R6.reuse, R128.reuse, PT ;  /* 0x000000800600720c */ /* 0x0c0fe20003f66270 */
[----:B------:R-:W-:Y:S01]  /*4200*/  LDSM.16.MT88.4 R92, [R166+0x6000] ;  /* 0x00600000a65c783b */ /* 0x000fe20000004200 */
[----:B------:R-:W-:Y:S02]  /*4210*/  ISETP.GE.AND P2, PT, R6, R127, PT ;  /* 0x0000007f0600720c */ /* 0x000fe40003f46270 */
[C---:B------:R-:W-:Y:S02]  /*4220*/  IADD3 R6, R2.reuse, 0x38, RZ ;  /* 0x0000003802067810 */ /* 0x040fe40007ffe0ff */
[----:B------:R-:W-:Y:S02]  /*4230*/  FSEL R195, R105, -INF , !P6 ;  /* 0xff80000069c37808 */ /* 0x000fe40007000000 */
[----:B------:R-:W-:-:S02]  /*4240*/  ISETP.GE.AND P6, PT, R2, R128, PT ;  /* 0x000000800200720c */ /* 0x000fc40003fc6270 */
        /* <DEDUP_REMOVED lines=8> */
[----:B------:R-:W-:Y:S02]  /*42d0*/  FSEL R121, R121, -INF , !P4 ;  /* 0xff80000079797808 */ /* 0x000fe40006000000 */
[----:B------:R-:W-:Y:S02]  /*42e0*/  FSEL R115, R115, -INF , !P1 ;  /* 0xff80000073737808 */ /* 0x000fe40004800000 */
[C---:B------:R-:W-:Y:S02]  /*42f0*/  ISETP.GE.AND P4, PT, R6.reuse, R128, PT ;  /* 0x000000800600720c */ /* 0x040fe40003f86270 */
[----:B------:R-:W-:-:S02]  /*4300*/  ISETP.GE.AND P1, PT, R6, R127, PT ;  /* 0x0000007f0600720c */ /* 0x000fc40003f26270 */
[----:B------:R-:W-:Y:S02]  /*4310*/  FMNMX.FTZ R6, R0, R17, !PT ;  /* 0x0000001100067209 */ /* 0x000fe40007810000 */
[----:B------:R-:W-:Y:S02]  /*4320*/  IADD3 R4, R2, 0x39, RZ ;  /* 0x0000003902047810 */ /* 0x000fe40007ffe0ff */
[----:B------:R-:W-:Y:S02]  /*4330*/  FMNMX.FTZ R6, R19, R6, !PT ;  /* 0x0000000613067209 */ /* 0x000fe40007810000 */
[----:B------:R-:W-:Y:S02]  /*4340*/  FSEL R119, R104, -INF , !P3 ;  /* 0xff80000068777808 */ /* 0x000fe40005800000 */
[----:B------:R-:W-:Y:S02]  /*4350*/  FSEL R191, R191, -INF , !P2 ;  /* 0xff800000bfbf7808 */ /* 0x000fe40005000000 */
[----:B------:R-:W-:-:S02]  /*4360*/  ISETP.GE.AND P3, PT, R4, R128, PT ;  /* 0x000000800400720c */ /* 0x000fc40003f66270 */
[----:B------:R-:W-:Y:S02]  /*4370*/  ISETP.GE.AND P2, PT, R4, R127, PT ;  /* 0x0000007f0400720c */ /* 0x000fe40003f46270 */
[----:B------:R-:W-:Y:S02]  /*4380*/  IADD3 R4, R2, 0x41, RZ ;  /* 0x0000004102047810 */ /* 0x000fe40007ffe0ff */
[----:B------:R-:W-:Y:S02]  /*4390*/  FMNMX.FTZ R6, R81, R6, !PT ;  /* 0x0000000651067209 */ /* 0x000fe40007810000 */
[----:B------:R-:W-:Y:S02]  /*43a0*/  FSEL R123, R123, -INF , !P5 ;  /* 0xff8000007b7b7808 */ /* 0x000fe40006800000 */
[----:B------:R-:W-:Y:S02]  /*43b0*/  ISETP.GE.AND P5, PT, R4, R128, PT ;  /* 0x000000800400720c */ /* 0x000fe40003fa6270 */
[----:B------:R-:W-:-:S02]  /*43c0*/  FMNMX.FTZ R22, R29, R6, !PT ;  /* 0x000000061d167209 */ /* 0x000fc40007810000 */
[----:B------:R-:W-:Y:S02]  /*43d0*/  FSEL R155, R155, -INF , !P5 ;  /* 0xff8000009b9b7808 */ /* 0x000fe40006800000 */
[----:B------:R-:W-:Y:S02]  /*43e0*/  FMNMX.FTZ R22, R13, R22, !PT ;  /* 0x000000160d167209 */ /* 0x000fe40007810000 */
[----:B------:R-:W-:Y:S02]  /*43f0*/  ISETP.GE.AND P5, PT, R2, R127, PT ;  /* 0x0000007f0200720c */ /* 0x000fe40003fa6270 */
[----:B------:R-:W-:Y:S02]  /*4400*/  FMNMX.FTZ R22, R7, R22, !PT ;  /* 0x0000001607167209 */ /* 0x000fe40007810000 */
[----:B------:R-:W-:Y:S02]  /*4410*/  FSEL R78, R78, -INF , !P5 ;  /* 0xff8000004e4e7808 */ /* 0x000fe40006800000 */
        /* <DEDUP_REMOVED lines=13> */
[----:B------:R-:W-:Y:S02]  /*44f0*/  ISETP.GE.AND P6, PT, R4, R127, PT ;  /* 0x0000007f0400720c */ /* 0x000fe40003fc6270 */
[----:B------:R-:W-:Y:S02]  /*4500*/  FMNMX.FTZ R20, R73, R20, !PT ;  /* 0x0000001449147209 */ /* 0x000fe40007810000 */
[C---:B------:R-:W-:Y:S02]  /*4510*/  IADD3 R14, R2.reuse, 0x48, RZ ;  /* 0x00000048020e7810 */ /* 0x040fe40007ffe0ff */
[----:B------:R-:W-:Y:S02]  /*4520*/  IADD3 R4, R2, 0x49, RZ ;  /* 0x0000004902047810 */ /* 0x000fe40007ffe0ff */
[----:B------:R-:W-:Y:S02]  /*4530*/  FSEL R193, R193, -INF , !P3 ;  /* 0xff800000c1c17808 */ /* 0x000fe40005800000 */
[----:B------:R-:W-:-:S02]  /*4540*/  FMNMX.FTZ R22, R115, R22, !PT ;  /* 0x0000001673167209 */ /* 0x000fc40007810000 */
[----:B------:R-:W-:Y:S02]  /*4550*/  FSEL R143, R143, -INF , !P4 ;  /* 0xff8000008f8f7808 */ /* 0x000fe40006000000 */
[----:B------:R-:W-:Y:S02]  /*4560*/  FSEL R151, R151, -INF , !P1 ;  /* 0xff80000097977808 */ /* 0x000fe40004800000 */
[----:B------:R-:W-:Y:S02]  /*4570*/  FMNMX.FTZ R20, R199, R20, !PT ;  /* 0x00000014c7147209 */ /* 0x000fe40007810000 */
[-C--:B------:R-:W-:Y:S02]  /*4580*/  ISETP.GE.AND P3, PT, R14, R128.reuse, PT ;  /* 0x000000800e00720c */ /* 0x080fe40003f66270 */
[C---:B------:R-:W-:Y:S02]  /*4590*/  ISETP.GE.AND P4, PT, R4.reuse, R128, PT ;  /* 0x000000800400720c */ /* 0x040fe40003f86270 */
[----:B------:R-:W-:-:S02]  /*45a0*/  ISETP.GE.AND P1, PT, R4, R127, PT ;  /* 0x0000007f0400720c */ /* 0x000fc40003f26270 */
[----:B------:R-:W-:Y:S02]  /*45b0*/  IADD3 R4, R2, 0x50, RZ ;  /* 0x0000005002047810 */ /* 0x000fe40007ffe0ff */
[----:B------:R-:W-:Y:S02]  /*45c0*/  FMNMX.FTZ R22, R193, R22, !PT ;  /* 0x00000016c1167209 */ /* 0x000fe40007810000 */
[----:B------:R-:W-:Y:S02]  /*45d0*/  FMNMX.FTZ R20, R109, R20, !PT ;  /* 0x000000146d147209 */ /* 0x000fe40007810000 */
[----:B------:R-:W-:Y:S02]  /*45e0*/  FSEL R189, R189, -INF , !P2 ;  /* 0xff800000bdbd7808 */ /* 0x000fe40005000000 */
[----:B------:R-:W-:Y:S02]  /*45f0*/  FSEL R145, R145, -INF , !P6 ;  /* 0xff80000091917808 */ /* 0x000fe40007000000 */
[----:B------:R-:W-:-:S02]  /*4600*/  FSEL R141, R141, -INF , !P3 ;  /* 0xff8000008d8d7808 */ /* 0x000fc40005800000 */
[-C--:B------:R-:W-:Y:S02]  /*4610*/  ISETP.GE.AND P2, PT, R14, R127.reuse, PT ;  /* 0x0000007f0e00720c */ /* 0x080fe40003f46270 */
        /* <DEDUP_REMOVED lines=35> */
[----:B------:R-:W-:Y:S02]  /*4850*/  ISETP.GE.AND P4, PT, R4, R128, PT ;  /* 0x000000800400720c */ /* 0x000fe40003f86270 */
[----:B------:R-:W-:Y:S02]  /*4860*/  FSEL R133, R133, -INF , !P6 ;  /* 0xff80000085857808 */ /* 0x000fe40007000000 */
[----:B------:R-:W-:Y:S02]  /*4870*/  FMNMX.FTZ R24, R135, R22, !PT ;  /* 0x0000001687187209 */ /* 0x000fe40007810000 */
[----:B------:R-:W-:Y:S02]  /*4880*/  FMNMX.FTZ R22, R151, R20, !PT ;  /* 0x0000001497167209 */ /* 0x000fe40007810000 */
[C---:B------:R-:W-:Y:S02]  /*4890*/  IADD3 R18, R2.reuse, 0x68, RZ ;  /* 0x0000006802127810 */ /* 0x040fe40007ffe0ff */
[----:B------:R-:W-:-:S02]  /*48a0*/  IADD3 R16, R2, 0x69, RZ ;  /* 0x0000006902107810 */ /* 0x000fc40007ffe0ff */
[----:B------:R-:W-:Y:S02]  /*48b0*/  FSEL R107, R107, -INF , !P5 ;  /* 0xff8000006b6b7808 */ /* 0x000fe40006800000 */
[----:B------:R-:W-:Y:S02]  /*48c0*/  FMNMX.FTZ R20, R133, R24, !PT ;  /* 0x0000001885147209 */ /* 0x000fe40007810000 */
[----:B------:R-:W-:Y:S02]  /*48d0*/  FSEL R105, R12, -INF , !P4 ;  /* 0xff8000000c697808 */ /* 0x000fe40006000000 */
[----:B------:R-:W-:Y:S02]  /*48e0*/  FMNMX.FTZ R12, R145, R22, !PT ;  /* 0x00000016910c7209 */ /* 0x000fe40007810000 */
[-C--:B------:R-:W-:Y:S02]  /*48f0*/  ISETP.GE.AND P6, PT, R18, R128.reuse, PT ;  /* 0x000000801200720c */ /* 0x080fe40003fc6270 */
[----:B------:R-:W-:-:S02]  /*4900*/  ISETP.GE.AND P5, PT, R16, R128, PT ;  /* 0x000000801000720c */ /* 0x000fc40003fa6270 */
[----:B------:R-:W-:Y:S02]  /*4910*/  FMNMX.FTZ R20, R107, R20, !PT ;  /* 0x000000146b147209 */ /* 0x000fe40007810000 */
[----:B------:R-:W-:Y:S02]  /*4920*/  FMNMX.FTZ R12, R149, R12, !PT ;  /* 0x0000000c950c7209 */ /* 0x000fe40007810000 */
[----:B------:R-:W-:Y:S02]  /*4930*/  FSEL R67, R10, -INF , !P6 ;  /* 0xff8000000a437808 */ /* 0x000fe40007000000 */
[----:B------:R-:W-:Y:S02]  /*4940*/  IADD3 R14, R2, 0x70, RZ ;  /* 0x00000070020e7810 */ /* 0x000fe40007ffe0ff */
[----:B------:R-:W-:Y:S02]  /*4950*/  FMNMX.FTZ R10, R105, R20, !PT ;  /* 0x00000014690a7209 */ /* 0x000fe40007810000 */
[----:B------:R-:W-:-:S02]  /*4960*/  FSEL R65, R8, -INF , !P5 ;  /* 0xff80000008417808 */ /* 0x000fc40006800000 */
[----:B------:R-:W-:Y:S02]  /*4970*/  FMNMX.FTZ R8, R147, R12, !PT ;  /* 0x0000000c93087209 */ /* 0x000fe40007810000 */
[----:B------:R-:W-:Y:S02]  /*4980*/  IADD3 R6, R2, 0x71, RZ ;  /* 0x0000007102067810 */ /* 0x000fe40007ffe0ff */
[----:B------:R-:W-:Y:S02]  /*4990*/  ISETP.GE.AND P4, PT, R14, R128, PT ;  /* 0x000000800e00720c */ /* 0x000fe40003f86270 */
        /* <DEDUP_REMOVED lines=10> */
[----:B------:R-:W-:Y:S02]  /*4a40*/  ISETP.GE.AND P5, PT, R4, R128, PT ;  /* 0x000000800400720c */ /* 0x000fe40003fa6270 */
[----:B------:R-:W-:Y:S02]  /*4a50*/  FSEL R45, R45, -INF , !P6 ;  /* 0xff8000002d2d7808 */ /* 0x000fe40007000000 */
[----:B------:R-:W-:Y:S02]  /*4a60*/  FMNMX.FTZ R10, R47, R10, !PT ;  /* 0x0000000a2f0a7209 */ /* 0x000fe40007810000 */
[----:B------:R-:W-:Y:S02]  /*4a70*/  FSEL R117, R117, -INF , !P3 ;  /* 0xff80000075757808 */ /* 0x000fe40005800000 */
        /* <DEDUP_REMOVED lines=47> */
[----:B------:R-:W-:-:S02]  /*4d70*/  FFMA.FTZ R33, R29, c[0x0][0x23c], -R38 ;  /* 0x00008f001d217a23 */ /* 0x000fc40000010826 */
[--C-:B------:R-:W-:Y:S02]  /*4d80*/  FFMA.FTZ R26, R89, c[0x0][0x23c], -R38.reuse ;  /* 0x00008f00591a7a23 */ /* 0x100fe40000010826 */
[--C-:B------:R-:W-:Y:S01]  /*4d90*/  FFMA.FTZ R111, R61, c[0x0][0x23c], -R38.reuse ;  /* 0x00008f003d6f7a23 */ /* 0x100fe20000010826 */
[----:B------:R-:W2:Y:S01]  /*4da0*/  MUFU.EX2 R44, R44 ;  /* 0x0000002c002c7308 */ /* 0x000ea20000000800 */
[--C-:B------:R-:W-:Y:S01]  /*4db0*/  FFMA.FTZ R48, R201, c[0x0][0x23c], -R38.reuse ;  /* 0x00008f00c9307a23 */ /* 0x100fe20000010826 */
[----:B-1----:R-:W-:Y:S01]  /*4dc0*/  FMNMX.FTZ R0, R31, R4, !PT ;  /* 0x000000041f007209 */ /* 0x002fe20007810000 */
[--C-:B------:R-:W-:Y:S02]  /*4dd0*/  FFMA.FTZ R31, R7, c[0x0][0x23c], -R38.reuse ;  /* 0x00008f00071f7a23 */ /* 0x100fe40000010826 */
[----:B------:R-:W-:Y:S01]  /*4de0*/  LDSM.16.MT88.4 R4, [R162+0x6000] ;  /* 0x00600000a204783b */ /* 0x000fe20000004200 */
        /* <DEDUP_REMOVED lines=10> */
[--C-:B------:R-:W-:Y:S01]  /*4e90*/  FFMA.FTZ R51, R78, c[0x0][0x23c], -R24.reuse ;  /* 0x00008f004e337a23 */ /* 0x100fe20000010818 */
[----:B--2---:R-:W-:Y:S01]  /*4ea0*/  F2FP.BF16.PACK_AB R68, R44, R53 ;  /* 0x000000352c44723e */ /* 0x004fe200000010ff */
[--C-:B------:R-:W-:Y:S02]  /*4eb0*/  FFMA.FTZ R40, R79, c[0x0][0x23c], -R24.reuse ;  /* 0x00008f004f287a23 */ /* 0x100fe40000010818 */
[--C-:B------:R-:W-:Y:S01]  /*4ec0*/  FFMA.FTZ R49, R15, c[0x0][0x23c], -R24.reuse ;  /* 0x00008f000f317a23 */ /* 0x100fe20000010818 */
[----:B------:R-:W2:Y:S01]  /*4ed0*/  LDSM.16.MT88.4 R76, [R163+0x6000] ;  /* 0x00600000a34c783b */ /* 0x000ea20000004200 */
[--C-:B------:R-:W-:Y:S01]  /*4ee0*/  FFMA.FTZ R32, R83, c[0x0][0x23c], -R24.reuse ;  /* 0x00008f0053207a23 */ /* 0x100fe20000010818 */
[----:B------:R-:W-:Y:S01]  /*4ef0*/  MUFU.EX2 R51, R51 ;  /* 0x0000003300337308 */ /* 0x000fe20000000800 */
[--C-:B------:R-:W-:Y:S01]  /*4f00*/  FFMA.FTZ R34, R11, c[0x0][0x23c], -R24.reuse ;  /* 0x00008f000b227a23 */ /* 0x100fe20000010818 */
[----:B------:R-:W3:Y:S01]  /*4f10*/  LDSM.16.MT88.4 R12, [R164+0x6800] ;  /* 0x00680000a40c783b */ /* 0x000ee20000004200 */
[----:B------:R-:W-:-:S02]  /*4f20*/  FFMA.FTZ R29, R9, c[0x0][0x23c], -R24 ;  /* 0x00008f00091d7a23 */ /* 0x000fc40000010818 */
[--C-:B------:R-:W-:Y:S01]  /*4f30*/  FFMA.FTZ R30, R75, c[0x0][0x23c], -R24.reuse ;  /* 0x00008f004b1e7a23 */ /* 0x100fe20000010818 */
[----:B------:R-:W4:Y:S01]  /*4f40*/  LDSM.16.MT88.4 R8, [R163+0x6800] ;  /* 0x00680000a308783b */ /* 0x000f220000004200 */
[--C-:B------:R-:W-:Y:S01]  /*4f50*/  FFMA.FTZ R3, R73, c[0x0][0x23c], -R24.reuse ;  /* 0x00008f0049037a23 */ /* 0x100fe20000010818 */
[----:B------:R-:W5:Y:S01]  /*4f60*/  MUFU.EX2 R40, R40 ;  /* 0x0000002800287308 */ /* 0x000f620000000800 */
[----:B-1----:R-:W-:Y:S01]  /*4f70*/  F2FP.BF16.PACK_AB R70, R36, R39 ;  /* 0x000000272446723e */ /* 0x002fe200000010ff */
[--C-:B------:R-:W-:Y:S02]  /*4f80*/  FFMA.FTZ R46, R199, c[0x0][0x23c], -R24.reuse ;  /* 0x00008f00c72e7a23 */ /* 0x100fe40000010818 */
[--C-:B------:R-:W-:Y:S02]  /*4f90*/  FFMA.FTZ R109, R109, c[0x0][0x23c], -R24.reuse ;  /* 0x00008f006d6d7a23 */ /* 0x100fe40000010818 */
[--C-:B------:R-:W-:Y:S02]  /*4fa0*/  FFMA.FTZ R113, R113, c[0x0][0x23c], -R24.reuse ;  /* 0x00008f0071717a23 */ /* 0x100fe40000010818 */
[----:B------:R-:W-:Y:S01]  /*4fb0*/  MUFU.EX2 R49, R49 ;  /* 0x0000003100317308 */ /* 0x000fe20000000800 */
[----:B------:R-:W-:-:S02]  /*4fc0*/  FFMA.FTZ R50, R197, c[0x0][0x23c], -R24 ;  /* 0x00008f00c5327a23 */ /* 0x000fc40000010818 */
[--C-:B------:R-:W-:Y:S02]  /*4fd0*/  FFMA.FTZ R115, R115, c[0x0][0x23c], -R38.reuse ;  /* 0x00008f0073737a23 */ /* 0x100fe40000010826 */
[----:B------:R-:W-:Y:S02]  /*4fe0*/  FFMA.FTZ R52, R193, c[0x0][0x23c], -R38 ;  /* 0x00008f00c1347a23 */ /* 0x000fe40000010826 */
[--C-:B------:R-:W-:Y:S01]  /*4ff0*/  FFMA.FTZ R56, R191, c[0x0][0x23c], -R24.reuse ;  /* 0x00008f00bf387a23 */ /* 0x100fe20000010818 */
[----:B------:R-:W1:Y:S01]  /*5000*/  MUFU.EX2 R32, R32 ;  /* 0x0000002000207308 */ /* 0x000e620000000800 */
        /* <DEDUP_REMOVED lines=9> */
[----:B-1----:R-:W-:Y:S01]  /*50a0*/  F2FP.BF16.PACK_AB R71, R32, R49 ;  /* 0x000000312047723e */ /* 0x002fe200000010ff */
[----:B------:R-:W1:Y:S01]  /*50b0*/  MUFU.EX2 R28, R28 ;  /* 0x0000001c001c7308 */ /* 0x000e620000000800 */
[----:B------:R-:W-:-:S02]  /*50c0*/  FFMA.FTZ R64, R151, c[0x0][0x23c], -R24 ;  /* 0x00008f0097407a23 */ /* 0x000fc40000010818 */
[--C-:B------:R-:W-:Y:S02]  /*50d0*/  FFMA.FTZ R145, R145, c[0x0][0x23c], -R24.reuse ;  /* 0x00008f0091917a23 */ /* 0x100fe40000010818 */
[--C-:B------:R-:W-:Y:S01]  /*50e0*/  FFMA.FTZ R149, R149, c[0x0][0x23c], -R24.reuse ;  /* 0x00008f0095957a23 */ /* 0x100fe20000010818 */
[C---:B------:R-:W-:Y:S01]  /*50f0*/  HMMA.16816.F32.BF16 R88, R68.reuse, R84, RZ ;  /* 0x000000544458723c */ /* 0x040fe200000418ff */
[----:B------:R-:W-:Y:S01]  /*5100*/  FFMA.FTZ R66, R147, c[0x0][0x23c], -R24 ;  /* 0x00008f0093427a23 */ /* 0x000fe20000010818 */
[----:B------:R-:W-:Y:S01]  /*5110*/  MUFU.EX2 R31, R31 ;  /* 0x0000001f001f7308 */ /* 0x000fe20000000800 */
[----:B------:R-:W-:Y:S02]  /*5120*/  FFMA.FTZ R104, R133, c[0x0][0x23c], -R38 ;  /* 0x00008f0085687a23 */ /* 0x000fe40000010826 */
[--C-:B------:R-:W-:Y:S02]  /*5130*/  FFMA.FTZ R108, R131, c[0x0][0x23c], -R24.reuse ;  /* 0x00008f00836c7a23 */ /* 0x100fe40000010818 */
[--C-:B------:R-:W-:Y:S01]  /*5140*/  FFMA.FTZ R131, R23, c[0x0][0x23c], -R24.reuse ;  /* 0x00008f0017837a23 */ /* 0x100fe20000010818 */
[----:B------:R-:W-:Y:S01]  /*5150*/  HMMA.16816.F32.BF16 R84, R68, R86, RZ ;  /* 0x000000564454723c */ /* 0x000fe200000418ff */
[----:B------:R-:W-:Y:S01]  /*5160*/  FFMA.FTZ R133, R21, c[0x0][0x23c], -R24 ;  /* 0x00008f0015857a23 */ /* 0x000fe20000010818 */
[----:B------:R-:W-:Y:S01]  /*5170*/  MUFU.EX2 R26, R26 ;  /* 0x0000001a001a7308 */ /* 0x000fe20000000800 */
[--C-:B------:R-:W-:Y:S01]  /*5180*/  FFMA.FTZ R139, R139, c[0x0][0x23c], -R38.reuse ;  /* 0x00008f008b8b7a23 */ /* 0x100fe20000010826 */
[----:B------:R-:W-:Y:S01]  /*5190*/  LDSM.16.MT88.4 R20, [R166+0x8800] ;  /* 0x00880000a614783b */ /* 0x000fe20000004200 */
[----:B------:R-:W-:-:S02]  /*51a0*/  FFMA.FTZ R106, R137, c[0x0][0x23c], -R38 ;  /* 0x00008f00896a7a23 */ /* 0x000fc40000010826 */
[----:B------:R-:W-:Y:S01]  /*51b0*/  FFMA.FTZ R135, R135, c[0x0][0x23c], -R38 ;  /* 0x00008f0087877a23 */ /* 0x000fe20000010826 */
        /* <DEDUP_REMOVED lines=9> */
[----:B------:R-:W-:-:S02]  /*5250*/  FADD.FTZ R40, R51, R40 ;  /* 0x0000002833287221 */ /* 0x000fc40000010000 */
[----:B------:R-:W-:Y:S02]  /*5260*/  FFMA.FTZ R37, R37, c[0x0][0x23c], -R24 ;  /* 0x00008f0025257a23 */ /* 0x000fe40000010818 */
[----:B------:R-:W-:Y:S01]  /*5270*/  FADD.FTZ R49, R49, R40 ;  /* 0x0000002831317221 */ /* 0x000fe20000010000 */
[C---:B------:R-:W-:Y:S01]  /*5280*/  HMMA.16816.F32.BF16 R92, R68.reuse, R94, RZ ;  /* 0x0000005e445c723c */ /* 0x040fe200000418ff */
[--C-:B------:R-:W-:Y:S01]  /*5290*/  FFMA.FTZ R27, R27, c[0x0][0x23c], -R24.reuse ;  /* 0x00008f001b1b7a23 */ /* 0x100fe20000010818 */
[----:B------:R-:W-:Y:S01]  /*52a0*/  MUFU.EX2 R30, R30 ;  /* 0x0000001e001e7308 */ /* 0x000fe20000000800 */
[----:B------:R-:W-:Y:S02]  /*52b0*/  FADD.FTZ R49, R32, R49 ;  /* 0x0000003120317221 */ /* 0x000fe40000010000 */
[----:B------:R-:W-:Y:S02]  /*52c0*/  FFMA.FTZ R32, R35, c[0x0][0x23c], -R24 ;  /* 0x00008f0023207a23 */ /* 0x000fe40000010818 */
[----:B------:R-:W-:Y:S01]  /*52d0*/  FFMA.FTZ R41, R41, c[0x0][0x23c], -R38 ;  /* 0x00008f0029297a23 */ /* 0x000fe20000010826 */
[----:B------:R-:W-:Y:S01]  /*52e0*/  HMMA.16816.F32.BF16 R76, R68, R78, RZ ;  /* 0x0000004e444c723c */ /* 0x000fe200000418ff */
[----:B------:R-:W-:Y:S01]  /*52f0*/  FFMA.FTZ R24, R25, c[0x0][0x23c], -R24 ;  /* 0x00008f0019187a23 */ /* 0x000fe20000010818 */
[----:B------:R-:W5:Y:S01]  /*5300*/  MUFU.EX2 R3, R3 ;  /* 0x0000000300037308 */ /* 0x000f620000000800 */
[----:B------:R-:W-:-:S02]  /*5310*/  FFMA.FTZ R45, R45, c[0x0][0x23c], -R38 ;  /* 0x00008f002d2d7a23 */ /* 0x000fc40000010826 */
[----:B------:R-:W-:-:S03]  /*5320*/  FFMA.FTZ R43, R43, c[0x0][0x23c], -R38 ;  /* 0x00008f002b2b7a23 */ /* 0x000fc60000010826 */
[C---:B------:R-:W-:Y:S02]  /*5330*/  HMMA.16816.F32.BF16 R72, R68.reuse, R4, RZ ;  /* 0x000000044448723c */ /* 0x040fe400000418ff */
[----:B------:R-:W-:Y:S05]  /*5340*/  MUFU.EX2 R111, R111 ;  /* 0x0000006f006f7308 */ /* 0x000fea0000000800 */
[----:B-1----:R-:W-:Y:S01]  /*5350*/  F2FP.BF16.PACK_AB R4, R28, R33 ;  /* 0x000000211c04723e */ /* 0x002fe200000010ff */
[----:B------:R-:W-:Y:S01]  /*5360*/  HMMA.16816.F32.BF16 R68, R68, R6, RZ ;  /* 0x000000064444723c */ /* 0x000fe200000418ff */
[----:B--2---:R-:W-:Y:S01]  /*5370*/  F2FP.BF16.PACK_AB R5, R29, R34 ;  /* 0x000000221d05723e */ /* 0x004fe200000010ff */
[----:B------:R-:W1:Y:S01]  /*5380*/  MUFU.EX2 R48, R48 ;  /* 0x0000003000307308 */ /* 0x000e620000000800 */
[----:B------:R-:W-:-:S04]  /*5390*/  FADD.FTZ R34, R34, R49 ;  /* 0x0000003122227221 */ /* 0x000fc80000010000 */
[----:B------:R-:W-:Y:S01]  /*53a0*/  F2FP.BF16.PACK_AB R6, R26, R31 ;  /* 0x0000001f1a06723e */ /* 0x000fe200000010ff */
[----:B------:R-:W-:Y:S01]  /*53b0*/  FADD.FTZ R29, R29, R34 ;  /* 0x000000221d1d7221 */ /* 0x000fe20000010000 */
[----:B-----5:R-:W-:Y:S01]  /*53c0*/  F2FP.BF16.PACK_AB R7, R3, R30 ;  /* 0x0000001e0307723e */ /* 0x020fe200000010ff */
[----:B------:R-:W-:Y:S02]  /*53d0*/  MUFU.EX2 R61, R61 ;  /* 0x0000003d003d7308 */ /* 0x000fe40000000800 */
[----:B------:R-:W-:-:S04]  /*53e0*/  FADD.FTZ R30, R30, R29 ;  /* 0x0000001d1e1e7221 */ /* 0x000fc80000010000 */
[C---:B---3--:R-:W-:Y:S01]  /*53f0*/  HMMA.16816.F32.BF16 R88, R4.reuse, R12, R88 ;  /* 0x0000000c0458723c */ /* 0x048fe20000041858 */
[----:B------:R-:W-:Y:S01]  /*5400*/  FADD.FTZ R3, R3, R30 ;  /* 0x0000001e03037221 */ /* 0x000fe20000010000 */
[----:B------:R-:W2:Y:S06]  /*5410*/  MUFU.EX2 R42, R42 ;  /* 0x0000002a002a7308 */ /* 0x000eac0000000800 */
[C---:B------:R-:W-:Y:S01]  /*5420*/  HMMA.16816.F32.BF16 R84, R4.reuse, R14, R84 ;  /* 0x0000000e0454723c */ /* 0x040fe20000041854 */
[----:B------:R-:W3:Y:S01]  /*5430*/  LDSM.16.MT88.4 R12, [R162+0x6800] ;  /* 0x00680000a20c783b */ /* 0x000ee20000004200 */
[----:B------:R-:W-:Y:S06]  /*5440*/  MUFU.EX2 R46, R46 ;  /* 0x0000002e002e7308 */ /* 0x000fec0000000800 */
[C---:B------:R-:W-:Y:S02]  /*5450*/  HMMA.16816.F32.BF16 R96, R4.reuse, R16, R96 ;  /* 0x000000100460723c */ /* 0x040fe40000041860 */
[----:B------:R-:W5:Y:S06]  /*5460*/  MUFU.EX2 R109, R109 ;  /* 0x0000006d006d7308 */ /* 0x000f6c0000000800 */
[C---:B------:R-:W-:Y:S01]  /*5470*/  HMMA.16816.F32.BF16 R92, R4.reuse, R18, R92 ;  /* 0x00000012045c723c */ /* 0x040fe2000004185c */
[----:B------:R-:W2:Y:S01]  /*5480*/  LDSM.16.MT88.4 R16, [R166+0x7000] ;  /* 0x00700000a610783b */ /* 0x000ea20000004200 */
[----:B------:R-:W-:Y:S06]  /*5490*/  MUFU.EX2 R113, R113 ;  /* 0x0000007100717308 */ /* 0x000fec0000000800 */
[C---:B----4-:R-:W-:Y:S02]  /*54a0*/  HMMA.16816.F32.BF16 R80, R4.reuse, R8, R80 ;  /* 0x000000080450723c */ /* 0x050fe40000041850 */
[----:B------:R-:W4:Y:S06]  /*54b0*/  MUFU.EX2 R50, R50 ;  /* 0x0000003200327308 */ /* 0x000f2c0000000800 */
        /* <DEDUP_REMOVED lines=11> */
[----:B-----5:R-:W-:Y:S02]  /*5570*/  F2FP.BF16.PACK_AB R5, R109, R46 ;  /* 0x0000002e6d05723e */ /* 0x020fe400000010ff */
[----:B----4-:R-:W-:-:S05]  /*5580*/  F2FP.BF16.PACK_AB R7, R50, R113 ;  /* 0x000000713207723e */ /* 0x010fca00000010ff */
[----:B------:R-:W-:Y:S02]  /*5590*/  MUFU.EX2 R56, R56 ;  /* 0x0000003800387308 */ /* 0x000fe40000000800 */
[C---:B------:R-:W-:Y:S06]  /*55a0*/  HMMA.16816.F32.BF16 R96, R4.reuse, R16, R96 ;  /* 0x000000100460723c */ /* 0x040fec0000041860 */
        /* <DEDUP_REMOVED lines=54> */
[----:B------:R-:W-:-:S05]  /*5910*/  F2FP.BF16.PACK_AB R7, R66, R149 ;  /* 0x000000954207723e */ /* 0x000fca00000010ff */
[----:B------:R-:W-:Y:S02]  /*5920*/  MUFU.EX2 R32, R32 ;  /* 0x0000002000207308 */ /* 0x000fe40000000800 */
[C---:B------:R-:W-:Y:S06]  /*5930*/  HMMA.16816.F32.BF16 R96, R4.reuse, R16, R96 ;  /* 0x000000100460723c */ /* 0x040fec0000041860 */
[----:B------:R-:W-:Y:S02]  /*5940*/  MUFU.EX2 R27, R27 ;  /* 0x0000001b001b7308 */ /* 0x000fe40000000800 */
[C---:B------:R-:W-:Y:S01]  /*5950*/  HMMA.16816.F32.BF16 R92, R4.reuse, R18, R92 ;  /* 0x00000012045c723c */ /* 0x040fe2000004185c */
[----:B------:R-:W-:Y:S05]  /*5960*/  LDSM.16.MT88.4 R16, [R164+0x8800] ;  /* 0x00880000a410783b */ /* 0x000fea0000004200 */
[----:B------:R-:W-:Y:S02]  /*5970*/  MUFU.EX2 R24, R24 ;  /* 0x0000001800187308 */ /* 0x000fe40000000800 */
[C---:B-1----:R-:W-:Y:S08]  /*5980*/  HMMA.16816.F32.BF16 R80, R4.reuse, R8, R80 ;  /* 0x000000080450723c */ /* 0x042ff00000041850 */
        /* <DEDUP_REMOVED lines=12> */
[C---:B------:R-:W-:Y:S07]  /*5a50*/  HMMA.16816.F32.BF16 R96, R4.reuse, R20, R96 ;  /* 0x000000140460723c */ /* 0x040fee0000041860 */
[--C-:B------:R-:W-:Y:S01]  /*5a60*/  FFMA.FTZ R20, R105, c[0x0][0x23c], -R38.reuse ;  /* 0x00008f0069147a23 */ /* 0x100fe20000010826 */
[----:B------:R-:W-:Y:S01]  /*5a70*/  HMMA.16816.F32.BF16 R92, R4, R22, R92 ;  /* 0x00000016045c723c */ /* 0x000fe2000004185c */
[----:B------:R-:W-:-:S04]  /*5a80*/  FFMA.FTZ R21, R67, c[0x0][0x23c], -R38 ;  /* 0x00008f0043157a23 */ /* 0x000fc80000010826 */
[----:B------:R-:W-:Y:S02]  /*5a90*/  MUFU.EX2 R20, R20 ;  /* 0x0000001400147308 */ /* 0x000fe40000000800 */
[--C-:B------:R-:W-:Y:S01]  /*5aa0*/  FFMA.FTZ R23, R107, c[0x0][0x23c], -R38.reuse ;  /* 0x00008f006b177a23 */ /* 0x100fe20000010826 */
[----:B------:R-:W-:Y:S01]  /*5ab0*/  HMMA.16816.F32.BF16 R88, R4, R16, R88 ;  /* 0x000000100458723c */ /* 0x000fe20000041858 */
[----:B------:R-:W-:-:S04]  /*5ac0*/  FFMA.FTZ R22, R65, c[0x0][0x23c], -R38 ;  /* 0x00008f0041167a23 */ /* 0x000fc80000010826 */
[----:B------:R-:W-:Y:S03]  /*5ad0*/  MUFU.EX2 R23, R23 ;  /* 0x0000001700177308 */ /* 0x000fe60000000800 */
[C---:B-1----:R-:W-:Y:S05]  /*5ae0*/  HMMA.16816.F32.BF16 R80, R4.reuse, R12, R80 ;  /* 0x0000000c0450723c */ /* 0x042fea0000041850 */
[----:B------:R-:W-:Y:S03]  /*5af0*/  MUFU.EX2 R21, R21 ;  /* 0x0000001500157308 */ /* 0x000fe60000000800 */
[C---:B------:R-:W-:Y:S01]  /*5b00*/  HMMA.16816.F32.BF16 R76, R4.reuse, R14, R76 ;  /* 0x0000000e044c723c */ /* 0x040fe2000004184c */
[----:B------:R-:W1:Y:S04]  /*5b10*/  LDSM.16.MT88.4 R12, [R166+0x9000] ;  /* 0x00900000a60c783b */ /* 0x000e680000004200 */
[----:B------:R-:W2:Y:S03]  /*5b20*/  MUFU.EX2 R22, R22 ;  /* 0x0000001600167308 */ /* 0x000ea60000000800 */
[C---:B------:R-:W-:Y:S01]  /*5b30*/  HMMA.16816.F32.BF16 R84, R4.reuse, R18, R84 ;  /* 0x000000120454723c */ /* 0x040fe20000041854 */
[----:B------:R-:W-:Y:S07]  /*5b40*/  LDSM.16.MT88.4 R16, [R163+0x9000] ;  /* 0x00900000a310783b */ /* 0x000fee0000004200 */
[C---:B------:R-:W-:Y:S08]  /*5b50*/  HMMA.16816.F32.BF16 R72, R4.reuse, R8, R72 ;  /* 0x000000080448723c */ /* 0x040ff00000041848 */
[----:B------:R-:W-:Y:S01]  /*5b60*/  HMMA.16816.F32.BF16 R68, R4, R10, R68 ;  /* 0x0000000a0444723c */ /* 0x000fe20000041844 */
[----:B------:R-:W3:Y:S06]  /*5b70*/  LDSM.16.MT88.4 R8, [R164+0x9000] ;  /* 0x00900000a408783b */ /* 0x000eec0000004200 */
[----:B------:R-:W-:Y:S01]  /*5b80*/  FADD.FTZ R4, R53, R44 ;  /* 0x0000002c35047221 */ /* 0x000fe20000010000 */
[----:B--2---:R-:W-:Y:S01]  /*5b90*/  F2FP.BF16.PACK_AB R6, R22, R21 ;  /* 0x000000151606723e */ /* 0x004fe200000010ff */
[----:B------:R-:W2:Y:S02]  /*5ba0*/  MUFU.EX2 R44, R55 ;  /* 0x00000037002c7308 */ /* 0x000ea40000000800 */
[----:B------:R-:W-:Y:S01]  /*5bb0*/  FADD.FTZ R5, R39, R4 ;  /* 0x0000000427057221 */ /* 0x000fe20000010000 */
[----:B------:R-:W-:Y:S01]  /*5bc0*/  F2FP.BF16.PACK_AB R4, R20, R23 ;  /* 0x000000171404723e */ /* 0x000fe200000010ff */
[----:B------:R-:W-:-:S02]  /*5bd0*/  FFMA.FTZ R39, R47, c[0x0][0x23c], -R38 ;  /* 0x00008f002f277a23 */ /* 0x000fc40000010826 */
[----:B------:R-:W-:Y:S01]  /*5be0*/  FADD.FTZ R40, R36, R5 ;  /* 0x0000000524287221 */ /* 0x000fe20000010000 */
[----:B------:R-:W-:Y:S01]  /*5bf0*/  F2FP.BF16.PACK_AB R5, R59, R112 ;  /* 0x000000703b05723e */ /* 0x000fe200000010ff */
[----:B------:R-:W-:Y:S02]  /*5c00*/  MUFU.EX2 R36, R45 ;  /* 0x0000002d00247308 */ /* 0x000fe40000000800 */
[----:B------:R-:W-:-:S04]  /*5c10*/  FADD.FTZ R33, R33, R40 ;  /* 0x0000002821217221 */ /* 0x000fc80000010000 */
[----:B------:R-:W-:Y:S01]  /*5c20*/  FADD.FTZ R28, R28, R33 ;  /* 0x000000211c1c7221 */ /* 0x000fe20000010000 */
[----:B--2---:R-:W-:Y:S01]  /*5c30*/  F2FP.BF16.PACK_AB R7, R44, R57 ;  /* 0x000000392c07723e */ /* 0x004fe200000010ff */
[----:B------:R-:W2:Y:S02]  /*5c40*/  MUFU.EX2 R39, R39 ;  /* 0x0000002700277308 */ /* 0x000ea40000000800 */
[----:B------:R-:W-:-:S04]  /*5c50*/  FADD.FTZ R31, R31, R28 ;  /* 0x0000001c1f1f7221 */ /* 0x000fc80000010000 */
[----:B------:R-:W-:Y:S01]  /*5c60*/  FADD.FTZ R26, R26, R31 ;  /* 0x0000001f1a1a7221 */ /* 0x000fe20000010000 */
[----:B-1----:R-:W-:Y:S01]  /*5c70*/  HMMA.16816.F32.BF16 R96, R4, R12, R96 ;  /* 0x0000000c0460723c */ /* 0x002fe20000041860 */
[----:B------:R-:W1:Y:S02]  /*5c80*/  MUFU.EX2 R38, R43 ;  /* 0x0000002b00267308 */ /* 0x000e640000000800 */
[----:B------:R-:W-:-:S04]  /*5c90*/  FADD.FTZ R111, R111, R26 ;  /* 0x0000001a6f6f7221 */ /* 0x000fc80000010000 */
[----:B------:R-:W-:Y:S01]  /*5ca0*/  FADD.FTZ R48, R48, R111 ;  /* 0x0000006f30307221 */ /* 0x000fe20000010000 */
[----:B------:R-:W-:Y:S01]  /*5cb0*/  HMMA.16816.F32.BF16 R92, R4, R14, R92 ;  /* 0x0000000e045c723c */ /* 0x000fe2000004185c */
[----:B------:R-:W4:Y:S02]  /*5cc0*/  LDSM.16.MT88.4 R12, [R162+0x9000] ;  /* 0x00900000a20c783b */ /* 0x000f240000004200 */
        /* <DEDUP_REMOVED lines=9> */
[----:B------:R-:W-:Y:S03]  /*5d60*/  HMMA.16816.F32.BF16 R80, R4, R16, R80 ;  /* 0x000000100450723c */ /* 0x000fe60000041850 */
[----:B------:R-:W-:-:S04]  /*5d70*/  FADD.FTZ R143, R143, R52 ;  /* 0x000000348f8f7221 */ /* 0x000fc80000010000 */
[----:B------:R-:W-:Y:S01]  /*5d80*/  FADD.FTZ R62, R62, R143 ;  /* 0x0000008f3e3e7221 */ /* 0x000fe20000010000 */
[----:B------:R-:W-:Y:S01]  /*5d90*/  HMMA.16816.F32.BF16 R76, R4, R18, R76 ;  /* 0x00000012044c723c */ /* 0x000fe2000004184c */
[----:B------:R-:W5:Y:S02]  /*5da0*/  LDSM.16.MT88.4 R16, [R164+0x9800] ;  /* 0x00980000a410783b */ /* 0x000f640000004200 */
[----:B------:R-:W-:-:S04]  /*5db0*/  FADD.FTZ R141, R141, R62 ;  /* 0x0000003e8d8d7221 */ /* 0x000fc80000010000 */
[----:B------:R-:W-:Y:S01]  /*5dc0*/  FADD.FTZ R60, R60, R141 ;  /* 0x0000008d3c3c7221 */ /* 0x000fe20000010000 */
[----:B----4-:R-:W-:Y:S03]  /*5dd0*/  HMMA.16816.F32.BF16 R72, R4, R12, R72 ;  /* 0x0000000c0448723c */ /* 0x010fe60000041848 */
        /* <DEDUP_REMOVED lines=8> */
[----:B--2---:R-:W-:Y:S01]  /*5e60*/  F2FP.BF16.PACK_AB R4, R36, R39 ;  /* 0x000000272404723e */ /* 0x004fe200000010ff */
[----:B------:R-:W2:Y:S01]  /*5e70*/  LDSM.16.MT88.4 R12, [R163+0x9800] ;  /* 0x00980000a30c783b */ /* 0x000ea20000004200 */
        /* <DEDUP_REMOVED lines=8> */
[C---:B---3--:R-:W-:Y:S01]  /*5f00*/  HMMA.16816.F32.BF16 R96, R4.reuse, R8, R96 ;  /* 0x000000080460723c */ /* 0x048fe20000041860 */
        /* <DEDUP_REMOVED lines=10> */
[----:B-----5:R-:W-:Y:S01]  /*5fb0*/  HMMA.16816.F32.BF16 R88, R4, R16, R88 ;  /* 0x000000100458723c */ /* 0x020fe20000041858 */
[----:B------:R-:W-:Y:S02]  /*5fc0*/  FADD.FTZ R38, R38, R39 ;  /* 0x0000002726267221 */ /* 0x000fe40000010000 */
[----:B------:R-:W-:Y:S02]  /*5fd0*/  FADD.FTZ R149, R149, R64 ;  /* 0x0000004095957221 */ /* 0x000fe40000010000 */
[----:B------:R-:W-:-:S02]  /*5fe0*/  FADD.FTZ R190, R41, R38 ;  /* 0x0000002629be7221 */ /* 0x000fc40000010000 */
        /* <DEDUP_REMOVED lines=80> */
.L_x_6321:
[----:B------:R-:W-:-:S05]  /*64f0*/  IMAD.MOV.U32 R6, RZ, RZ, c[0x0][0x1a0] ;  /* 0x00006800ff067624 */ /* 0x000fca00078e00ff */
[----:B------:R-:W-:-:S04]  /*6500*/  LEA R6, -R6, RZ, 0x7 ;  /* 0x000000ff06067211 */ /* 0x000fc800078e39ff */
[----:B------:R-:W-:Y:S02]  /*6510*/  SHF.R.S32.HI R4, RZ, 0x1f, R6 ;  /* 0x0000001fff047819 */ /* 0x000fe40000011406 */
.L_x_6322:
        /* <DEDUP_REMOVED lines=33> */
[----:B------:R-:W1:Y:S04]  /*6730*/  LDSM.16.M88.4 R32, [R171+0x2000] ;  /* 0x00200000ab20783b */ /* 0x000e680000000200 */
[----:B------:R-:W5:Y:S04]  /*6740*/  LDSM.16.M88.4 R24, [R171+0x2800] ;  /* 0x00280000ab18783b */ /* 0x000f680000000200 */
[----:B------:R-:W-:Y:S04]  /*6750*/  LDSM.16.M88.4 R108, [R170] ;  /* 0x00000000aa6c783b */ /* 0x000fe80000000200 */
[----:B--2---:R-:W2:Y:S04]  /*6760*/  LDSM.16.M88.4 R4, [R165+0x2000] ;  /* 0x00200000a504783b */ /* 0x004ea80000000200 */
[----:B---3--:R-:W3:Y:S04]  /*6770*/  LDSM.16.M88.4 R12, [R165+0x2800] ;  /* 0x00280000a50c783b */ /* 0x008ee80000000200 */
[----:B----4-:R-:W4:Y:S04]  /*6780*/  LDSM.16.M88.4 R8, [R171+0x3800] ;  /* 0x00380000ab08783b */ /* 0x010f280000000200 */
[----:B------:R-:W2:Y:S04]  /*6790*/  LDSM.16.M88.4 R16, [R171+0x3000] ;  /* 0x00300000ab10783b */ /* 0x000ea80000000200 */
[----:B------:R-:W2:Y:S04]  /*67a0*/  LDSM.16.M88.4 R52, [R171+0x4800] ;  /* 0x00480000ab34783b */ /* 0x000ea80000000200 */
[----:B------:R-:W2:Y:S04]  /*67b0*/  LDSM.16.M88.4 R44, [R171+0x5000] ;  /* 0x00500000ab2c783b */ /* 0x000ea80000000200 */
[----:B------:R-:W-:Y:S01]  /*67c0*/  LDSM.16.M88.4 R40, [R165+0x3000] ;  /* 0x00300000a528783b */ /* 0x000fe20000000200 */
[C---:B-1----:R-:W-:Y:S03]  /*67d0*/  HMMA.16816.F32.BF16 R36, R112.reuse, R32, RZ ;  /* 0x000000207024723c */ /* 0x042fe600000418ff */
[----:B------:R-:W-:Y:S04]  /*67e0*/  LDSM.16.M88.4 R60, [R171+0x4000] ;  /* 0x00400000ab3c783b */ /* 0x000fe80000000200 */
[----:B------:R-:W-:Y:S01]  /*67f0*/  LDSM.16.M88.4 R116, [R171+0x5800] ;  /* 0x00580000ab74783b */ /* 0x000fe20000000200 */
[C---:B------:R-:W-:Y:S03]  /*6800*/  HMMA.16816.F32.BF16 R32, R112.reuse, R34, RZ ;  /* 0x000000227020723c */ /* 0x040fe600000418ff */
[----:B------:R-:W-:Y:S04]  /*6810*/  LDSM.16.M88.4 R104, [R165+0x4800] ;  /* 0x00480000a568783b */ /* 0x000fe80000000200 */
[----:B------:R-:W-:Y:S01]  /*6820*/  LDSM.16.M88.4 R64, [R165+0x5000] ;  /* 0x00500000a540783b */ /* 0x000fe20000000200 */
[C---:B-----5:R-:W-:Y:S03]  /*6830*/  HMMA.16816.F32.BF16 R28, R112.reuse, R24, RZ ;  /* 0x00000018701c723c */ /* 0x060fe600000418ff */
[----:B------:R-:W-:Y:S04]  /*6840*/  LDSM.16.M88.4 R120, [R165+0x4000] ;  /* 0x00400000a578783b */ /* 0x000fe80000000200 */
[----:B------:R-:W0:Y:S01]  /*6850*/  LDGDEPBAR ;  /* 0x00000000000079af */ /* 0x000e220000000000 */
[----:B------:R-:W-:Y:S08]  /*6860*/  HMMA.16816.F32.BF16 R24, R112, R26, RZ ;  /* 0x0000001a7018723c */ /* 0x000ff000000418ff */
[C---:B--2---:R-:W-:Y:S08]  /*6870*/  HMMA.16816.F32.BF16 R36, R108.reuse, R4, R36 ;  /* 0x000000046c24723c */ /* 0x044ff00000041824 */
[C---:B------:R-:W-:Y:S01]  /*6880*/  HMMA.16816.F32.BF16 R32, R108.reuse, R6, R32 ;  /* 0x000000066c20723c */ /* 0x040fe20000041820 */
[----:B------:R-:W1:Y:S07]  /*6890*/  LDSM.16.M88.4 R4, [R165+0x3800] ;  /* 0x00380000a504783b */ /* 0x000e6e0000000200 */
[C---:B---3--:R-:W-:Y:S08]  /*68a0*/  HMMA.16816.F32.BF16 R28, R108.reuse, R12, R28 ;  /* 0x0000000c6c1c723c */ /* 0x048ff0000004181c */
[----:B------:R-:W-:Y:S08]  /*68b0*/  HMMA.16816.F32.BF16 R24, R108, R14, R24 ;  /* 0x0000000e6c18723c */ /* 0x000ff00000041818 */
[C---:B----4-:R-:W-:Y:S08]  /*68c0*/  HMMA.16816.F32.BF16 R12, R112.reuse, R8, RZ ;  /* 0x00000008700c723c */ /* 0x050ff000000418ff */
[C---:B------:R-:W-:Y:S08]  /*68d0*/  HMMA.16816.F32.BF16 R20, R112.reuse, R16, RZ ;  /* 0x000000107014723c */ /* 0x040ff000000418ff */
[C---:B------:R-:W-:Y:S08]  /*68e0*/  HMMA.16816.F32.BF16 R8, R112.reuse, R10, RZ ;  /* 0x0000000a7008723c */ /* 0x040ff000000418ff */
[C---:B------:R-:W-:Y:S08]  /*68f0*/  HMMA.16816.F32.BF16 R16, R112.reuse, R18, RZ ;  /* 0x000000127010723c */ /* 0x040ff000000418ff */
[C---:B------:R-:W-:Y:S08]  /*6900*/  HMMA.16816.F32.BF16 R56, R112.reuse, R52, RZ ;  /* 0x000000347038723c */ /* 0x040ff000000418ff */
[C---:B------:R-:W-:Y:S08]  /*6910*/  HMMA.16816.F32.BF16 R48, R112.reuse, R44, RZ ;  /* 0x0000002c7030723c */ /* 0x040ff000000418ff */
[C---:B------:R-:W-:Y:S08]  /*6920*/  HMMA.16816.F32.BF16 R52, R112.reuse, R54, RZ ;  /* 0x000000367034723c */ /* 0x040ff000000418ff */
[----:B------:R-:W-:Y:S08]  /*6930*/  HMMA.16816.F32.BF16 R44, R112, R46, RZ ;  /* 0x0000002e702c723c */ /* 0x000ff000000418ff */
[C---:B-1----:R-:W-:Y:S08]  /*6940*/  HMMA.16816.F32.BF16 R12, R108.reuse, R4, R12 ;  /* 0x000000046c0c723c */ /* 0x042ff0000004180c */
[C---:B------:R-:W-:Y:S08]  /*6950*/  HMMA.16816.F32.BF16 R8, R108.reuse, R6, R8 ;  /* 0x000000066c08723c */ /* 0x040ff00000041808 */
[C---:B------:R-:W-:Y:S08]  /*6960*/  HMMA.16816.F32.BF16 R20, R108.reuse, R40, R20 ;  /* 0x000000286c14723c */ /* 0x040ff00000041814 */
[----:B------:R-:W-:Y:S08]  /*6970*/  HMMA.16816.F32.BF16 R16, R108, R42, R16 ;  /* 0x0000002a6c10723c */ /* 0x000ff00000041810 */
[C---:B------:R-:W-:Y:S08]  /*6980*/  HMMA.16816.F32.BF16 R4, R112.reuse, R60, RZ ;  /* 0x0000003c7004723c */ /* 0x040ff000000418ff */
[C---:B------:R-:W-:Y:S08]  /*6990*/  HMMA.16816.F32.BF16 R60, R112.reuse, R62, RZ ;  /* 0x0000003e703c723c */ /* 0x040ff000000418ff */
[C---:B------:R-:W-:Y:S08]  /*69a0*/  HMMA.16816.F32.BF16 R40, R112.reuse, R116, RZ ;  /* 0x000000747028723c */ /* 0x040ff000000418ff */
[----:B------:R-:W-:Y:S01]  /*69b0*/  HMMA.16816.F32.BF16 R112, R112, R118, RZ ;  /* 0x000000767070723c */ /* 0x000fe200000418ff */
        /* <DEDUP_REMOVED lines=8> */
[C---:B------:R-:W-:Y:S08]  /*6a40*/  HMMA.16816.F32.BF16 R60, R108.reuse, R122, R60 ;  /* 0x0000007a6c3c723c */ /* 0x040ff0000004183c */
[C---:B-1----:R-:W-:Y:S08]  /*6a50*/  HMMA.16816.F32.BF16 R40, R108.reuse, R116, R40 ;  /* 0x000000746c28723c */ /* 0x042ff00000041828 */
[----:B------:R-:W-:Y:S01]  /*6a60*/  HMMA.16816.F32.BF16 R112, R108, R118, R112 ;  /* 0x000000766c70723c */ /* 0x000fe20000041870 */
[----:B------:R-:W1:Y:S04]  /*6a70*/  LDSM.16.M88.4 R108, [R160] ;  /* 0x00000000a06c783b */ /* 0x000e680000000200 */
[----:B------:R-:W3:Y:S03]  /*6a80*/  LDSM.16.M88.4 R116, [R161] ;  /* 0x00000000a174783b */ /* 0x000ee60000000200 */
[C---:B--2---:R-:W-:Y:S08]  /*6a90*/  HMMA.16816.F32.BF16 R36, R104.reuse, R64, R36 ;  /* 0x000000406824723c */ /* 0x044ff00000041824 */
[C---:B------:R-:W-:Y:S01]  /*6aa0*/  HMMA.16816.F32.BF16 R32, R104.reuse, R66, R32 ;  /* 0x000000426820723c */ /* 0x040fe20000041820 */
[----:B------:R-:W2:Y:S07]  /*6ab0*/  LDSM.16.M88.4 R64, [R159] ;  /* 0x000000009f40783b */ /* 0x000eae0000000200 */
[C---:B-1----:R-:W-:Y:S08]  /*6ac0*/  HMMA.16816.F32.BF16 R20, R104.reuse, R108, R20 ;  /* 0x0000006c6814723c */ /* 0x042ff00000041814 */
[C---:B------:R-:W-:Y:S01]  /*6ad0*/  HMMA.16816.F32.BF16 R16, R104.reuse, R110, R16 ;  /* 0x0000006e6810723c */ /* 0x040fe20000041810 */
[----:B------:R-:W1:Y:S07]  /*6ae0*/  LDSM.16.M88.4 R108, [R157] ;  /* 0x000000009d6c783b */ /* 0x000e6e0000000200 */
[C---:B---3--:R-:W-:Y:S08]  /*6af0*/  HMMA.16816.F32.BF16 R28, R104.reuse, R116, R28 ;  /* 0x00000074681c723c */ /* 0x048ff0000004181c */
[C---:B--2---:R-:W-:Y:S08]  /*6b00*/  HMMA.16816.F32.BF16 R12, R104.reuse, R64, R12 ;  /* 0x00000040680c723c */ /* 0x044ff0000004180c */
[C---:B------:R-:W-:Y:S01]  /*6b10*/  HMMA.16816.F32.BF16 R8, R104.reuse, R66, R8 ;  /* 0x000000426808723c */ /* 0x040fe20000041808 */
[----:B------:R-:W2:Y:S07]  /*6b20*/  LDSM.16.M88.4 R64, [R156] ;  /* 0x000000009c40783b */ /* 0x000eae0000000200 */
        /* <DEDUP_REMOVED lines=11> */
[C---:B-1----:R-:W-:Y:S08]  /*6be0*/  HMMA.16816.F32.BF16 R36, R108.reuse, R64, R36 ;  /* 0x000000406c24723c */ /* 0x042ff00000041824 */
[----:B------:R-:W-:Y:S01]  /*6bf0*/  HMMA.16816.F32.BF16 R32, R108, R66, R32 ;  /* 0x000000426c20723c */ /* 0x000fe20000041820 */
[----:B------:R-:W1:Y:S07]  /*6c00*/  LDSM.16.M88.4 R64, [R100+0x1800] ;  /* 0x001800006440783b */ /* 0x000e6e0000000200 */
[C---:B--2---:R-:W-:Y:S08]  /*6c10*/  HMMA.16816.F32.BF16 R40, R104.reuse, R116, R40 ;  /* 0x000000746828723c */ /* 0x044ff00000041828 */
[----:B------:R-:W-:Y:S01]  /*6c20*/  HMMA.16816.F32.BF16 R112, R104, R118, R112 ;  /* 0x000000766870723c */ /* 0x000fe20000041870 */
[----:B------:R-:W2:Y:S01]  /*6c30*/  LDSM.16.M88.4 R116, [R100+0x800] ;  /* 0x000800006474783b */ /* 0x000ea20000000200 */
[----:B------:R-:W-:-:S02]  /*6c40*/  FMUL.FTZ R3, R36, c[0x0][0x2ec] ;  /* 0x0000bb0024037a20 */ /* 0x000fc40000410000 */
[----:B------:R-:W-:Y:S01]  /*6c50*/  FMUL.FTZ R36, R37, c[0x0][0x2ec] ;  /* 0x0000bb0025247a20 */ /* 0x000fe20000410000 */
[----:B------:R-:W3:Y:S01]  /*6c60*/  LDSM.16.M88.4 R104, [R100+0x1000] ;  /* 0x001000006468783b */ /* 0x000ee20000000200 */
[----:B------:R-:W-:Y:S02]  /*6c70*/  FMUL.FTZ R38, R38, c[0x0][0x2ec] ;  /* 0x0000bb0026267a20 */ /* 0x000fe40000410000 */
[----:B------:R-:W-:Y:S01]  /*6c80*/  FMUL.FTZ R37, R32, c[0x0][0x2ec] ;  /* 0x0000bb0020257a20 */ /* 0x000fe20000410000 */
[----:B------:R-:W-:Y:S01]  /*6c90*/  MUFU.TANH R3, R3 ;  /* 0x0000000300037308 */ /* 0x000fe20000002400 */
[----:B------:R-:W-:Y:S02]  /*6ca0*/  FMUL.FTZ R32, R33, c[0x0][0x2ec] ;  /* 0x0000bb0021207a20 */ /* 0x000fe40000410000 */
[----:B------:R-:W-:Y:S02]  /*6cb0*/  FMUL.FTZ R33, R34, c[0x0][0x2ec] ;  /* 0x0000bb0022217a20 */ /* 0x000fe40000410000 */
[----:B------:R-:W-:-:S03]  /*6cc0*/  FMUL.FTZ R39, R39, c[0x0][0x2ec] ;  /* 0x0000bb0027277a20 */ /* 0x000fc60000410000 */
[----:B------:R-:W4:Y:S01]  /*6cd0*/  MUFU.TANH R36, R36 ;  /* 0x0000002400247308 */ /* 0x000f220000002400 */
[C---:B-1----:R-:W-:Y:S07]  /*6ce0*/  HMMA.16816.F32.BF16 R12, R108.reuse, R64, R12 ;  /* 0x000000406c0c723c */ /* 0x042fee000004180c */
[----:B------:R-:W-:Y:S01]  /*6cf0*/  MUFU.TANH R39, R39 ;  /* 0x0000002700277308 */ /* 0x000fe20000002400 */
[C---:B------:R-:W-:Y:S01]  /*6d00*/  HMMA.16816.F32.BF16 R8, R108.reuse, R66, R8 ;  /* 0x000000426c08723c */ /* 0x040fe20000041808 */
[----:B------:R-:W1:Y:S06]  /*6d10*/  LDSM.16.M88.4 R64, [R100+0x2000] ;  /* 0x002000006440783b */ /* 0x000e6c0000000200 */
[----:B------:R-:W-:Y:S01]  /*6d20*/  MUFU.TANH R32, R32 ;  /* 0x0000002000207308 */ /* 0x000fe20000002400 */
[C---:B--2---:R-:W-:Y:S07]  /*6d30*/  HMMA.16816.F32.BF16 R28, R108.reuse, R116, R28 ;  /* 0x000000746c1c723c */ /* 0x044fee000004181c */
[----:B------:R-:W-:Y:S01]  /*6d40*/  MUFU.TANH R37, R37 ;  /* 0x0000002500257308 */ /* 0x000fe20000002400 */
[----:B---3--:R-:W-:Y:S01]  /*6d50*/  HMMA.16816.F32.BF16 R20, R108, R104, R20 ;  /* 0x000000686c14723c */ /* 0x008fe20000041814 */
[----:B------:R-:W-:-:S06]  /*6d60*/  FMUL.FTZ R12, R12, c[0x0][0x2ec] ;  /* 0x0000bb000c0c7a20 */ /* 0x000fcc0000410000 */
[----:B------:R-:W2:Y:S01]  /*6d70*/  MUFU.TANH R104, R38 ;  /* 0x0000002600687308 */ /* 0x000ea20000002400 */
[----:B------:R-:W-:Y:S02]  /*6d80*/  FMUL.FTZ R13, R13, c[0x0][0x2ec] ;  /* 0x0000bb000d0d7a20 */ /* 0x000fe40000410000 */
[----:B------:R-:W-:Y:S02]  /*6d90*/  FMUL.FTZ R192, R14, c[0x0][0x2ec] ;  /* 0x0000bb000ec07a20 */ /* 0x000fe40000410000 */
[----:B------:R-:W-:Y:S01]  /*6da0*/  FMUL.FTZ R105, R35, c[0x0][0x2ec] ;  /* 0x0000bb0023697a20 */ /* 0x000fe20000410000 */
[----:B------:R-:W-:Y:S01]  /*6db0*/  HMMA.16816.F32.BF16 R16, R108, R106, R16 ;  /* 0x0000006a6c10723c */ /* 0x000fe20000041810 */
[----:B------:R-:W-:Y:S01]  /*6dc0*/  FMUL.FTZ R150, R15, c[0x0][0x2ec] ;  /* 0x0000bb000f967a20 */ /* 0x000fe20000410000 */
[----:B------:R-:W-:Y:S01]  /*6dd0*/  MUFU.TANH R196, R12 ;  /* 0x0000000c00c47308 */ /* 0x000fe20000002400 */
[----:B------:R-:W-:Y:S02]  /*6de0*/  FMUL.FTZ R9, R9, c[0x0][0x2ec] ;  /* 0x0000bb0009097a20 */ /* 0x000fe40000410000 */
[----:B------:R-:W-:-:S02]  /*6df0*/  FMUL.FTZ R8, R8, c[0x0][0x2ec] ;  /* 0x0000bb0008087a20 */ /* 0x000fc40000410000 */
[----:B------:R-:W-:Y:S01]  /*6e00*/  FMUL.FTZ R10, R10, c[0x0][0x2ec] ;  /* 0x0000bb000a0a7a20 */ /* 0x000fe20000410000 */
[C---:B------:R-:W-:Y:S01]  /*6e10*/  HMMA.16816.F32.BF16 R24, R108.reuse, R118, R24 ;  /* 0x000000766c18723c */ /* 0x040fe20000041818 */
[----:B------:R-:W-:Y:S01]  /*6e20*/  FMUL.FTZ R34, R28, c[0x0][0x2ec] ;  /* 0x0000bb001c227a20 */ /* 0x000fe20000410000 */
[----:B------:R3:W-:Y:S01]  /*6e30*/  MUFU.TANH R188, R13 ;  /* 0x0000000d00bc7308 */ /* 0x0007e20000002400 */
[----:B------:R-:W-:Y:S02]  /*6e40*/  FMUL.FTZ R106, R29, c[0x0][0x2ec] ;  /* 0x0000bb001d6a7a20 */ /* 0x000fe40000410000 */
[----:B------:R-:W-:Y:S02]  /*6e50*/  FMUL.FTZ R35, R30, c[0x0][0x2ec] ;  /* 0x0000bb001e237a20 */ /* 0x000fe40000410000 */
[----:B------:R-:W-:Y:S01]  /*6e60*/  FMUL.FTZ R11, R11, c[0x0][0x2ec] ;  /* 0x0000bb000b0b7a20 */ /* 0x000fe20000410000 */
[----:B-1----:R-:W-:Y:S01]  /*6e70*/  HMMA.16816.F32.BF16 R4, R108, R64, R4 ;  /* 0x000000406c04723c */ /* 0x002fe20000041804 */
[----:B------:R-:W-:Y:S01]  /*6e80*/  FMUL.FTZ R20, R20, c[0x0][0x2ec] ;  /* 0x0000bb0014147a20 */ /* 0x000fe20000410000 */
[----:B------:R-:W-:Y:S01]  /*6e90*/  MUFU.TANH R154, R9 ;  /* 0x00000009009a7308 */ /* 0x000fe20000002400 */
[----:B------:R-:W-:-:S02]  /*6ea0*/  FMUL.FTZ R206, R21, c[0x0][0x2ec] ;  /* 0x0000bb0015ce7a20 */ /* 0x000fc40000410000 */
[----:B------:R-:W-:Y:S02]  /*6eb0*/  FMUL.FTZ R208, R22, c[0x0][0x2ec] ;  /* 0x0000bb0016d07a20 */ /* 0x000fe40000410000 */
[----:B------:R-:W-:Y:S01]  /*6ec0*/  FMUL.FTZ R64, R31, c[0x0][0x2ec] ;  /* 0x0000bb001f407a20 */ /* 0x000fe20000410000 */
[----:B------:R-:W-:Y:S01]  /*6ed0*/  HMMA.16816.F32.BF16 R60, R108, R66, R60 ;  /* 0x000000426c3c723c */ /* 0x000fe2000004183c */
[----:B------:R-:W1:Y:S01]  /*6ee0*/  LDSM.16.M88.4 R28, [R100+0x2800] ;  /* 0x00280000641c783b */ /* 0x000e620000000200 */
[----:B------:R5:W-:Y:S01]  /*6ef0*/  MUFU.TANH R212, R20 ;  /* 0x0000001400d47308 */ /* 0x000be20000002400 */
[----:B------:R-:W-:Y:S02]  /*6f00*/  FMUL.FTZ R200, R23, c[0x0][0x2ec] ;  /* 0x0000bb0017c87a20 */ /* 0x000fe40000410000 */
[----:B---3--:R-:W3:Y:S01]  /*6f10*/  LDSM.16.M88.4 R12, [R100+0x3800] ;  /* 0x00380000640c783b */ /* 0x008ee20000000200 */
[----:B------:R-:W-:Y:S02]  /*6f20*/  FMUL.FTZ R17, R17, c[0x0][0x2ec] ;  /* 0x0000bb0011117a20 */ /* 0x000fe40000410000 */
[----:B------:R-:W-:-:S02]  /*6f30*/  FMUL.FTZ R25, R25, c[0x0][0x2ec] ;  /* 0x0000bb0019197a20 */ /* 0x000fc40000410000 */
[----:B------:R-:W1:Y:S01]  /*6f40*/  MUFU.TANH R105, R105 ;  /* 0x0000006900697308 */ /* 0x000e620000002400 */
[----:B------:R-:W-:Y:S02]  /*6f50*/  FMUL.FTZ R27, R27, c[0x0][0x2ec] ;  /* 0x0000bb001b1b7a20 */ /* 0x000fe40000410000 */
[----:B------:R-:W-:Y:S02]  /*6f60*/  FMUL.FTZ R19, R19, c[0x0][0x2ec] ;  /* 0x0000bb0013137a20 */ /* 0x000fe40000410000 */
[----:B------:R-:W-:Y:S02]  /*6f70*/  FMUL.FTZ R24, R24, c[0x0][0x2ec] ;  /* 0x0000bb0018187a20 */ /* 0x000fe40000410000 */
[----:B------:R-:W-:Y:S01]  /*6f80*/  FMUL.FTZ R4, R4, c[0x0][0x2ec] ;  /* 0x0000bb0004047a20 */ /* 0x000fe20000410000 */
[----:B-----5:R-:W5:Y:S01]  /*6f90*/  LDSM.16.M88.4 R20, [R100+0x3000] ;  /* 0x003000006414783b */ /* 0x020f620000000200 */
[----:B------:R-:W-:Y:S01]  /*6fa0*/  FMUL.FTZ R6, R6, c[0x0][0x2ec] ;  /* 0x0000bb0006067a20 */ /* 0x000fe20000410000 */
[----:B------:R-:W1:Y:S01]  /*6fb0*/  MUFU.TANH R106, R106 ;  /* 0x0000006a006a7308 */ /* 0x000e620000002400 */
[----:B------:R-:W-:Y:S01]  /*6fc0*/  FMUL.FTZ R5, R5, c[0x0][0x2ec] ;  /* 0x0000bb0005057a20 */ /* 0x000fe20000410000 */
[----:B------:R-:W-:-:S04]  /*6fd0*/  DEPBAR.LE SB0, 0x0 ;  /* 0x000080000000791a */ /* 0x000fc80000000000 */
[----:B------:R-:W-:Y:S02]  /*6fe0*/  FMUL.FTZ R7, R7, c[0x0][0x2ec] ;  /* 0x0000bb0007077a20 */ /* 0x000fe40000410000 */
[----:B------:R2:W-:Y:S01]  /*6ff0*/  MUFU.TANH R146, R4 ;  /* 0x0000000400927308 */ /* 0x0005e20000002400 */
[----:B------:R-:W-:Y:S02]  /*7000*/  FMUL.FTZ R61, R61, c[0x0][0x2ec] ;  /* 0x0000bb003d3d7a20 */ /* 0x000fe40000410000 */
[----:B------:R-:W-:Y:S02]  /*7010*/  FMUL.FTZ R63, R63, c[0x0][0x2ec] ;  /* 0x0000bb003f3f7a20 */ /* 0x000fe40000410000 */
[----:B------:R-:W-:Y:S02]  /*7020*/  FMUL.FTZ R26, R26, c[0x0][0x2ec] ;  /* 0x0000bb001a1a7a20 */ /* 0x000fe40000410000 */
[----:B------:R-:W-:Y:S01]  /*7030*/  FMUL.FTZ R16, R16, c[0x0][0x2ec] ;  /* 0x0000bb0010107a20 */ /* 0x000fe20000410000 */
[----:B------:R3:W-:Y:S01]  /*7040*/  MUFU.TANH R142, R6 ;  /* 0x00000006008e7308 */ /* 0x0007e20000002400 */
[----:B------:R-:W-:-:S02]  /*7050*/  FMUL.FTZ R18, R18, c[0x0][0x2ec] ;  /* 0x0000bb0012127a20 */ /* 0x000fc40000410000 */
[----:B------:R-:W-:Y:S01]  /*7060*/  FMUL.FTZ R60, R60, c[0x0][0x2ec] ;  /* 0x0000bb003c3c7a20 */ /* 0x000fe20000410000 */
[C---:B-1----:R-:W-:Y:S01]  /*7070*/  HMMA.16816.F32.BF16 R56, R108.reuse, R28, R56 ;  /* 0x0000001c6c38723c */ /* 0x042fe20000041838 */
[----:B------:R-:W-:Y:S02]  /*7080*/  FMUL.FTZ R62, R62, c[0x0][0x2ec] ;  /* 0x0000bb003e3e7a20 */ /* 0x000fe40000410000 */
[----:B--2---:R-:W-:Y:S01]  /*7090*/  IMAD.SHL.U32 R4, R177, 0x80, RZ ;  /* 0x00000080b1047824 */ /* 0x004fe200078e00ff */
[----:B------:R-:W1:Y:S04]  /*70a0*/  MUFU.TANH R64, R64 ;  /* 0x0000004000407308 */ /* 0x000e680000002400 */
[----:B------:R-:W-:Y:S01]  /*70b0*/  LOP3.LUT R9, R4, R129, RZ, 0xfc, !PT ;  /* 0x0000008104097212 */ /* 0x000fe200078efcff */
[----:B------:R-:W-:Y:S03]  /*70c0*/  HMMA.16816.F32.BF16 R52, R108, R30, R52 ;  /* 0x0000001e6c34723c */ /* 0x000fe60000041834 */
[C---:B------:R-:W-:Y:S01]  /*70d0*/  ISETP.GE.AND P5, PT, R9.reuse, R128, PT ;  /* 0x000000800900720c */ /* 0x040fe20003fa6270 */
[----:B------:R2:W-:Y:S01]  /*70e0*/  MUFU.TANH R140, R5 ;  /* 0x00000005008c7308 */ /* 0x0005e20000002400 */
[----:B---3--:R-:W-:-:S03]  /*70f0*/  IADD3 R6, R9, 0x1, RZ ;  /* 0x0000000109067810 */ /* 0x008fc60007ffe0ff */
[C---:B------:R-:W-:Y:S01]  /*7100*/  HMMA.16816.F32.BF16 R40, R108.reuse, R12, R40 ;  /* 0x0000000c6c28723c */ /* 0x040fe20000041828 */
[C---:B------:R-:W-:Y:S02]  /*7110*/  ISETP.GE.AND P3, PT, R6.reuse, R128, PT ;  /* 0x000000800600720c */ /* 0x040fe40003f66270 */
[-C--:B------:R-:W-:Y:S01]  /*7120*/  ISETP.GE.AND P2, PT, R6, R127.reuse, PT ;  /* 0x0000007f0600720c */ /* 0x080fe20003f46270 */
[----:B------:R3:W-:Y:S01]  /*7130*/  MUFU.TANH R134, R7 ;  /* 0x0000000700867308 */ /* 0x0007e20000002400 */
[----:B------:R-:W-:Y:S02]  /*7140*/  IADD3 R6, R9, 0x9, RZ ;  /* 0x0000000909067810 */ /* 0x000fe40007ffe0ff */
[----:B----4-:R-:W-:Y:S01]  /*7150*/  FSEL R12, R36, -INF , !P3 ;  /* 0xff800000240c7808 */ /* 0x010fe20005800000 */
[----:B-----5:R-:W-:Y:S01]  /*7160*/  HMMA.16816.F32.BF16 R48, R108, R20, R48 ;  /* 0x000000146c30723c */ /* 0x020fe20000041830 */
[----:B------:R-:W-:Y:S01]  /*7170*/  ISETP.GE.AND P3, PT, R6, R127, PT ;  /* 0x0000007f0600720c */ /* 0x000fe20003f66270 */
[----:B------:R-:W-:Y:S01]  /*7180*/  FMUL.FTZ R59, R59, c[0x0][0x2ec] ;  /* 0x0000bb003b3b7a20 */ /* 0x000fe20000410000 */
[----:B------:R-:W-:Y:S01]  /*7190*/  IADD3 R13, R9, 0x19, RZ ;  /* 0x00000019090d7810 */ /* 0x000fe20007ffe0ff */
[----:B------:R-:W4:Y:S01]  /*71a0*/  MUFU.TANH R25, R25 ;  /* 0x0000001900197308 */ /* 0x000f220000002400 */
[----:B--2---:R-:W-:Y:S01]  /*71b0*/  LOP3.LUT R5, R4, 0x8, R129, 0xfe, !PT ;  /* 0x0000000804057812 */ /* 0x004fe200078efe81 */
[----:B------:R-:W-:-:S02]  /*71c0*/  FMUL.FTZ R57, R57, c[0x0][0x2ec] ;  /* 0x0000bb0039397a20 */ /* 0x000fc40000410000 */
[C---:B------:R-:W-:Y:S01]  /*71d0*/  HMMA.16816.F32.BF16 R44, R108.reuse, R22, R44 ;  /* 0x000000166c2c723c */ /* 0x040fe2000004182c */
[-C--:B------:R-:W-:Y:S01]  /*71e0*/  ISETP.GE.AND P6, PT, R5, R128.reuse, PT ;  /* 0x000000800500720c */ /* 0x080fe20003fc6270 */
[----:B------:R-:W-:Y:S01]  /*71f0*/  FMUL.FTZ R53, R53, c[0x0][0x2ec] ;  /* 0x0000bb0035357a20 */ /* 0x000fe20000410000 */
[-C--:B------:R-:W-:Y:S01]  /*7200*/  ISETP.GE.AND P4, PT, R5, R127.reuse, PT ;  /* 0x0000007f0500720c */ /* 0x080fe20003f86270 */
[----:B------:R-:W2:Y:S01]  /*7210*/  MUFU.TANH R214, R27 ;  /* 0x0000001b00d67308 */ /* 0x000ea20000002400 */
[----:B---3--:R-:W-:Y:S01]  /*7220*/  FSEL R7, R3, -INF , !P5 ;  /* 0xff80000003077808 */ /* 0x008fe20006800000 */
[----:B------:R-:W-:Y:S01]  /*7230*/  FMUL.FTZ R55, R55, c[0x0][0x2ec] ;  /* 0x0000bb0037377a20 */ /* 0x000fe20000410000 */
[C---:B------:R-:W-:Y:S01]  /*7240*/  ISETP.GE.AND P5, PT, R9.reuse, R127, PT ;  /* 0x0000007f0900720c */ /* 0x040fe20003fa6270 */
[----:B------:R-:W-:Y:S01]  /*7250*/  HMMA.16816.F32.BF16 R112, R108, R14, R112 ;  /* 0x0000000e6c70723c */ /* 0x000fe20000041870 */
[----:B------:R-:W-:Y:S01]  /*7260*/  IADD3 R3, R9, 0x11, RZ ;  /* 0x0000001109037810 */ /* 0x000fe20007ffe0ff */
[----:B------:R-:W-:Y:S01]  /*7270*/  FMUL.FTZ R56, R56, c[0x0][0x2ec] ;  /* 0x0000bb0038387a20 */ /* 0x000fe20000410000 */
[----:B------:R-:W-:Y:S01]  /*7280*/  FSEL R5, R104, -INF , !P5 ;  /* 0xff80000068057808 */ /* 0x000fe20006800000 */
[----:B------:R-:W3:Y:S01]  /*7290*/  MUFU.TANH R206, R206 ;  /* 0x000000ce00ce7308 */ /* 0x000ee20000002400 */
[-C--:B------:R-:W-:Y:S01]  /*72a0*/  ISETP.GE.AND P5, PT, R6, R128.reuse, PT ;  /* 0x000000800600720c */ /* 0x080fe20003fa6270 */
[----:B------:R-:W-:Y:S01]  /*72b0*/  FMUL.FTZ R52, R52, c[0x0][0x2ec] ;  /* 0x0000bb0034347a20 */ /* 0x000fe20000410000 */
[----:B------:R-:W-:Y:S01]  /*72c0*/  FSEL R6, R105, -INF , !P3 ;  /* 0xff80000069067808 */ /* 0x000fe20005800000 */
[----:B------:R-:W-:Y:S01]  /*72d0*/  FMUL.FTZ R49, R49, c[0x0][0x2ec] ;  /* 0x0000bb0031317a20 */ /* 0x000fe20000410000 */
[----:B------:R-:W-:Y:S01]  /*72e0*/  ISETP.GE.AND P3, PT, R13, R128, PT ;  /* 0x000000800d00720c */ /* 0x000fe20003f66270 */
[----:B------:R-:W-:Y:S01]  /*72f0*/  FMUL.FTZ R51, R51, c[0x0][0x2ec] ;  /* 0x0000bb0033337a20 */ /* 0x000fe20000410000 */
[C---:B------:R-:W-:Y:S01]  /*7300*/  IADD3 R15, R9.reuse, 0x59, RZ ;  /* 0x00000059090f7810 */ /* 0x040fe20007ffe0ff */
[----:B------:R-:W5:Y:S01]  /*7310*/  MUFU.TANH R200, R200 ;  /* 0x000000c800c87308 */ /* 0x000f620000002400 */
[----:B------:R-:W-:Y:S01]  /*7320*/  IADD3 R14, R9, 0x61, RZ ;  /* 0x00000061090e7810 */ /* 0x000fe20007ffe0ff */
[----:B------:R-:W-:-:S02]  /*7330*/  FMUL.FTZ R54, R54, c[0x0][0x2ec] ;  /* 0x0000bb0036367a20 */ /* 0x000fc40000410000 */
[----:B------:R-:W-:Y:S02]  /*7340*/  FMUL.FTZ R47, R47, c[0x0][0x2ec] ;  /* 0x0000bb002f2f7a20 */ /* 0x000fe40000410000 */
[----:B------:R-:W-:Y:S02]  /*7350*/  FMUL.FTZ R46, R46, c[0x0][0x2ec] ;  /* 0x0000bb002e2e7a20 */ /* 0x000fe40000410000 */
[----:B------:R-:W1:Y:S01]  /*7360*/  MUFU.TANH R204, R17 ;  /* 0x0000001100cc7308 */ /* 0x000e620000002400 */
[----:B------:R-:W-:Y:S02]  /*7370*/  FMUL.FTZ R40, R40, c[0x0][0x2ec] ;  /* 0x0000bb0028287a20 */ /* 0x000fe40000410000 */
[----:B------:R-:W-:Y:S02]  /*7380*/  FMUL.FTZ R41, R41, c[0x0][0x2ec] ;  /* 0x0000bb0029297a20 */ /* 0x000fe40000410000 */
[----:B------:R-:W-:Y:S02]  /*7390*/  FMUL.FTZ R42, R42, c[0x0][0x2ec] ;  /* 0x0000bb002a2a7a20 */ /* 0x000fe40000410000 */
[----:B------:R-:W-:Y:S01]  /*73a0*/  FMUL.FTZ R43, R43, c[0x0][0x2ec] ;  /* 0x0000bb002b2b7a20 */ /* 0x000fe20000410000 */
[----:B------:R-:W1:Y:S08]  /*73b0*/  MUFU.TANH R198, R19 ;  /* 0x0000001300c67308 */ /* 0x000e700000002400 */
[----:B------:R1:W-:Y:S08]  /*73c0*/  MUFU.TANH R194, R8 ;  /* 0x0000000800c27308 */ /* 0x0003f00000002400 */
[----:B------:R2:W-:Y:S01]  /*73d0*/  MUFU.TANH R152, R10 ;  /* 0x0000000a00987308 */ /* 0x0005e20000002400 */
[----:B-1----:R-:W-:-:S07]  /*73e0*/  FSEL R8, R39, -INF , !P2 ;  /* 0xff80000027087808 */ /* 0x002fce0005000000 */
[----:B------:R-:W1:Y:S01]  /*73f0*/  MUFU.TANH R150, R150 ;  /* 0x0000009600967308 */ /* 0x000e620000002400 */
[----:B------:R-:W-:-:S04]  /*7400*/  ISETP.GE.AND P2, PT, R3, R128, PT ;  /* 0x000000800300720c */ /* 0x000fc80003f46270 */
[----:B------:R-:W-:Y:S02]  /*7410*/  FSEL R28, R106, -INF , !P2 ;  /* 0xff8000006a1c7808 */ /* 0x000fe40005000000 */
[----:B--2---:R-:W-:Y:S01]  /*7420*/  FSEL R10, R32, -INF , !P5 ;  /* 0xff800000200a7808 */ /* 0x004fe20006800000 */
[----:B------:R2:W1:Y:S01]  /*7430*/  MUFU.TANH R148, R11 ;  /* 0x0000000b00947308 */ /* 0x0004620000002400 */
[-C--:B------:R-:W-:Y:S02]  /*7440*/  ISETP.GE.AND P5, PT, R3, R127.reuse, PT ;  /* 0x0000007f0300720c */ /* 0x080fe40003fa6270 */
[----:B------:R-:W-:Y:S02]  /*7450*/  IADD3 R3, R9, 0x21, RZ ;  /* 0x0000002109037810 */ /* 0x000fe40007ffe0ff */
[----:B------:R-:W-:Y:S02]  /*7460*/  FSEL R36, R64, -INF , !P5 ;  /* 0xff80000040247808 */ /* 0x000fe40006800000 */
[----:B------:R-:W-:Y:S01]  /*7470*/  ISETP.GE.AND P2, PT, R13, R127, PT ;  /* 0x0000007f0d00720c */ /* 0x000fe20003f46270 */
[----:B------:R-:W1:Y:S01]  /*7480*/  MUFU.TANH R138, R61 ;  /* 0x0000003d008a7308 */ /* 0x000e620000002400 */
[----:B------:R-:W-:-:S02]  /*7490*/  ISETP.GE.AND P5, PT, R3, R128, PT ;  /* 0x000000800300720c */ /* 0x000fc40003fa6270 */
[----:B------:R-:W-:Y:S02]  /*74a0*/  IADD3 R13, R9, 0x29, RZ ;  /* 0x00000029090d7810 */ /* 0x000fe40007ffe0ff */
[----:B----4-:R-:W-:Y:S02]  /*74b0*/  FSEL R32, R25, -INF , !P3 ;  /* 0xff80000019207808 */ /* 0x010fe40005800000 */
[----:B------:R-:W-:Y:S01]  /*74c0*/  FSEL R214, R214, -INF , !P2 ;  /* 0xff800000d6d67808 */ /* 0x000fe20005000000 */
[----:B------:R-:W-:Y:S01]  /*74d0*/  MUFU.TANH R132, R63 ;  /* 0x0000003f00847308 */ /* 0x000fe20000002400 */
[----:B---3--:R-:W-:Y:S01]  /*74e0*/  FSEL R206, R206, -INF , !P5 ;  /* 0xff800000cece7808 */ /* 0x008fe20006800000 */
[----:B--2---:R-:W-:Y:S01]  /*74f0*/  FMUL.FTZ R11, R58, c[0x0][0x2ec] ;  /* 0x0000bb003a0b7a20 */ /* 0x004fe20000410000 */
[----:B------:R-:W-:Y:S01]  /*7500*/  ISETP.GE.AND P3, PT, R3, R127, PT ;  /* 0x0000007f0300720c */ /* 0x000fe20003f66270 */
[----:B------:R-:W-:Y:S01]  /*7510*/  FMUL.FTZ R58, R115, c[0x0][0x2ec] ;  /* 0x0000bb00733a7a20 */ /* 0x000fe20000410000 */
[----:B------:R-:W-:-:S02]  /*7520*/  ISETP.GE.AND P2, PT, R13, R128, PT ;  /* 0x000000800d00720c */ /* 0x000fc40003f46270 */
[----:B------:R-:W-:Y:S01]  /*7530*/  ISETP.GE.AND P5, PT, R13, R127, PT ;  /* 0x0000007f0d00720c */ /* 0x000fe20003fa6270 */
[----:B------:R2:W3:Y:S01]  /*7540*/  MUFU.TANH R110, R59 ;  /* 0x0000003b006e7308 */ /* 0x0004e20000002400 */
[C---:B------:R-:W-:Y:S02]  /*7550*/  IADD3 R3, R9.reuse, 0x31, RZ ;  /* 0x0000003109037810 */ /* 0x040fe40007ffe0ff */
[----:B------:R-:W-:Y:S02]  /*7560*/  IADD3 R13, R9, 0x39, RZ ;  /* 0x00000039090d7810 */ /* 0x000fe40007ffe0ff */
[----:B-----5:R-:W-:Y:S02]  /*7570*/  FSEL R200, R200, -INF , !P3 ;  /* 0xff800000c8c87808 */ /* 0x020fe40005800000 */
[----:B------:R-:W-:Y:S01]  /*7580*/  FSEL R204, R204, -INF , !P2 ;  /* 0xff800000cccc7808 */ /* 0x000fe20005000000 */
[----:B------:R4:W5:Y:S01]  /*7590*/  MUFU.TANH R116, R53 ;  /* 0x0000003500747308 */ /* 0x0009620000002400 */
[----:B------:R-:W-:-:S02]  /*75a0*/  FSEL R198, R198, -INF , !P5 ;  /* 0xff800000c6c67808 */ /* 0x000fc40006800000 */
[CC--:B------:R-:W-:Y:S02]  /*75b0*/  ISETP.GE.AND P3, PT, R3.reuse, R128.reuse, PT ;  /* 0x000000800300720c */ /* 0x0c0fe40003f66270 */
[----:B------:R-:W-:Y:S02]  /*75c0*/  ISETP.GE.AND P2, PT, R3, R127, PT ;  /* 0x0000007f0300720c */ /* 0x000fe40003f46270 */
[----:B------:R-:W-:Y:S01]  /*75d0*/  ISETP.GE.AND P5, PT, R13, R128, PT ;  /* 0x000000800d00720c */ /* 0x000fe20003fa6270 */
[----:B------:R3:W3:Y:S01]  /*75e0*/  MUFU.TANH R118, R57 ;  /* 0x0000003900767308 */ /* 0x0006e20000002400 */
[----:B------:R-:W-:Y:S01]  /*75f0*/  IADD3 R3, R9, 0x41, RZ ;  /* 0x0000004109037810 */ /* 0x000fe20007ffe0ff */
[----:B--2---:R-:W-:Y:S01]  /*7600*/  FMUL.FTZ R59, R114, c[0x0][0x2ec] ;  /* 0x0000bb00723b7a20 */ /* 0x004fe20000410000 */
[----:B------:R-:W-:Y:S02]  /*7610*/  FSEL R188, R188, -INF , !P3 ;  /* 0xff800000bcbc7808 */ /* 0x000fe40005800000 */
[----:B-1----:R-:W-:-:S02]  /*7620*/  FSEL R150, R150, -INF , !P2 ;  /* 0xff80000096967808 */ /* 0x002fc40005000000 */
[----:B------:R-:W-:Y:S01]  /*7630*/  FSEL R154, R154, -INF , !P5 ;  /* 0xff8000009a9a7808 */ /* 0x000fe20006800000 */
[----:B------:R-:W1:Y:S01]  /*7640*/  MUFU.TANH R49, R49 ;  /* 0x0000003100317308 */ /* 0x000e620000002400 */
[-C--:B------:R-:W-:Y:S01]  /*7650*/  ISETP.GE.AND P3, PT, R13, R127.reuse, PT ;  /* 0x0000007f0d00720c */ /* 0x080fe20003f66270 */
[----:B----4-:R-:W-:Y:S01]  /*7660*/  FMUL.FTZ R53, R50, c[0x0][0x2ec] ;  /* 0x0000bb0032357a20 */ /* 0x010fe20000410000 */
[CC--:B------:R-:W-:Y:S02]  /*7670*/  ISETP.GE.AND P2, PT, R3.reuse, R128.reuse, PT ;  /* 0x000000800300720c */ /* 0x0c0fe40003f46270 */
[----:B------:R-:W-:Y:S02]  /*7680*/  ISETP.GE.AND P5, PT, R3, R127, PT ;  /* 0x0000007f0300720c */ /* 0x000fe40003fa6270 */
[----:B------:R-:W-:Y:S01]  /*7690*/  IADD3 R3, R9, 0x49, RZ ;  /* 0x0000004909037810 */ /* 0x000fe20007ffe0ff */
[----:B------:R-:W2:Y:S01]  /*76a0*/  MUFU.TANH R106, R55 ;  /* 0x00000037006a7308 */ /* 0x000ea20000002400 */
[----:B------:R-:W-:Y:S01]  /*76b0*/  FSEL R148, R148, -INF , !P3 ;  /* 0xff80000094947808 */ /* 0x000fe20005800000 */
[----:B---3--:R-:W-:Y:S01]  /*76c0*/  FMUL.FTZ R57, R112, c[0x0][0x2ec] ;  /* 0x0000bb0070397a20 */ /* 0x008fe20000410000 */
[----:B------:R-:W-:-:S02]  /*76d0*/  ISETP.GE.AND P3, PT, R3, R128, PT ;  /* 0x000000800300720c */ /* 0x000fc40003f66270 */
[----:B------:R-:W-:Y:S02]  /*76e0*/  IADD3 R13, R9, 0x51, RZ ;  /* 0x00000051090d7810 */ /* 0x000fe40007ffe0ff */
[----:B------:R-:W-:Y:S01]  /*76f0*/  FSEL R134, R134, -INF , !P5 ;  /* 0xff80000086867808 */ /* 0x000fe20006800000 */
[----:B------:R-:W-:Y:S01]  /*7700*/  MUFU.TANH R33, R33 ;  /* 0x0000002100217308 */ /* 0x000fe20000002400 */
[----:B------:R-:W-:Y:S02]  /*7710*/  FSEL R138, R138, -INF , !P3 ;  /* 0xff8000008a8a7808 */ /* 0x000fe40005800000 */
[----:B------:R-:W-:Y:S02]  /*7720*/  FSEL R140, R140, -INF , !P2 ;  /* 0xff8000008c8c7808 */ /* 0x000fe40005000000 */
[C---:B------:R-:W-:Y:S02]  /*7730*/  ISETP.GE.AND P5, PT, R13.reuse, R128, PT ;  /* 0x000000800d00720c */ /* 0x040fe40003fa6270 */
[-C--:B------:R-:W-:Y:S01]  /*7740*/  ISETP.GE.AND P3, PT, R13, R127.reuse, PT ;  /* 0x0000007f0d00720c */ /* 0x080fe20003f66270 */
[----:B------:R-:W-:Y:S01]  /*7750*/  FMUL.FTZ R13, R45, c[0x0][0x2ec] ;  /* 0x0000bb002d0d7a20 */ /* 0x000fe20000410000 */
[----:B------:R-:W-:Y:S01]  /*7760*/  ISETP.GE.AND P2, PT, R3, R127, PT ;  /* 0x0000007f0300720c */ /* 0x000fe20003f46270 */
[----:B------:R-:W-:Y:S01]  /*7770*/  MUFU.TANH R34, R34 ;  /* 0x0000002200227308 */ /* 0x000fe20000002400 */
[----:B------:R-:W-:-:S02]  /*7780*/  FSEL R110, R110, -INF , !P3 ;  /* 0xff8000006e6e7808 */ /* 0x000fc40005800000 */
[----:B------:R-:W-:Y:S02]  /*7790*/  FSEL R132, R132, -INF , !P2 ;  /* 0xff80000084847808 */ /* 0x000fe40005000000 */
[-C--:B------:R-:W-:Y:S02]  /*77a0*/  ISETP.GE.AND P2, PT, R15, R128.reuse, PT ;  /* 0x000000800f00720c */ /* 0x080fe40003f46270 */
[----:B------:R-:W-:Y:S01]  /*77b0*/  ISETP.GE.AND P3, PT, R14, R128, PT ;  /* 0x000000800e00720c */ /* 0x000fe20003f66270 */
[----:B------:R-:W3:Y:S01]  /*77c0*/  MUFU.TANH R13, R13 ;  /* 0x0000000d000d7308 */ /* 0x000ee20000002400 */
[----:B-----5:R-:W-:Y:S02]  /*77d0*/  FSEL R116, R116, -INF , !P2 ;  /* 0xff80000074747808 */ /* 0x020fe40005000000 */
[----:B------:R-:W-:Y:S02]  /*77e0*/  ISETP.GE.AND P2, PT, R14, R127, PT ;  /* 0x0000007f0e00720c */ /* 0x000fe40003f46270 */
[----:B------:R-:W-:-:S02]  /*77f0*/  FSEL R118, R118, -INF , !P5 ;  /* 0xff80000076767808 */ /* 0x000fc40006800000 */
[----:B------:R-:W-:Y:S01]  /*7800*/  ISETP.GE.AND P5, PT, R15, R127, PT ;  /* 0x0000007f0f00720c */ /* 0x000fe20003fa6270 */
[----:B------:R4:W5:Y:S01]  /*7810*/  MUFU.TANH R3, R51 ;  /* 0x0000003300037308 */ /* 0x0009620000002400 */
[----:B------:R-:W-:Y:S02]  /*7820*/  IADD3 R15, R9, 0x69, RZ ;  /* 0x00000069090f7810 */ /* 0x000fe40007ffe0ff */
[----:B-1----:R-:W-:Y:S02]  /*7830*/  FSEL R49, R49, -INF , !P3 ;  /* 0xff80000031317808 */ /* 0x002fe40005800000 */
[----:B------:R-:W-:Y:S02]  /*7840*/  ISETP.GE.AND P3, PT, R15, R128, PT ;  /* 0x000000800f00720c */ /* 0x000fe40003f66270 */
[----:B--2---:R-:W-:Y:S01]  /*7850*/  FSEL R106, R106, -INF , !P5 ;  /* 0xff8000006a6a7808 */ /* 0x004fe20006800000 */
[----:B------:R-:W1:Y:S08]  /*7860*/  MUFU.TANH R14, R47 ;  /* 0x0000002f000e7308 */ /* 0x000e700000002400 */
[----:B------:R-:W-:Y:S01]  /*7870*/  MUFU.TANH R35, R35 ;  /* 0x0000002300237308 */ /* 0x000fe20000002400 */
[----:B----4-:R-:W-:Y:S01]  /*7880*/  FMUL.FTZ R51, R48, c[0x0][0x2ec] ;  /* 0x0000bb0030337a20 */ /* 0x010fe20000410000 */
[----:B---3--:R-:W-:-:S02]  /*7890*/  FSEL R48, R13, -INF , !P3 ;  /* 0xff8000000d307808 */ /* 0x008fc40005800000 */
[----:B------:R-:W-:Y:S02]  /*78a0*/  ISETP.GE.AND P3, PT, R15, R127, PT ;  /* 0x0000007f0f00720c */ /* 0x000fe40003f66270 */
[--C-:B------:R-:W-:Y:S02]  /*78b0*/  LOP3.LUT R15, R4, 0x18, R129.reuse, 0xfe, !PT ;  /* 0x00000018040f7812 */ /* 0x100fe400078efe81 */
[----:B------:R-:W2:Y:S01]  /*78c0*/  MUFU.TANH R24, R24 ;  /* 0x0000001800187308 */ /* 0x000ea20000002400 */
[----:B-----5:R-:W-:Y:S02]  /*78d0*/  FSEL R3, R3, -INF , !P2 ;  /* 0xff80000003037808 */ /* 0x020fe40005000000 */
[----:B-1----:R-:W-:Y:S02]  /*78e0*/  FSEL R50, R14, -INF , !P3 ;  /* 0xff8000000e327808 */ /* 0x002fe40005800000 */
[----:B------:R-:W-:Y:S02]  /*78f0*/  LOP3.LUT R13, R4, 0x20, R129, 0xfe, !PT ;  /* 0x00000020040d7812 */ /* 0x000fe400078efe81 */
[----:B------:R-:W-:Y:S01]  /*7900*/  ISETP.GE.AND P3, PT, R15, R128, PT ;  /* 0x000000800f00720c */ /* 0x000fe20003f66270 */
[----:B------:R-:W1:Y:S01]  /*7910*/  MUFU.TANH R38, R26 ;  /* 0x0000001a00267308 */ /* 0x000e620000002400 */
[----:B------:R-:W-:-:S02]  /*7920*/  FSEL R14, R33, -INF , !P4 ;  /* 0xff800000210e7808 */ /* 0x000fc40006000000 */
[----:B------:R-:W-:-:S04]  /*7930*/  ISETP.GE.AND P4, PT, R13, R128, PT ;  /* 0x000000800d00720c */ /* 0x000fc80003f86270 */
[----:B------:R-:W-:Y:S01]  /*7940*/  FSEL R212, R212, -INF , !P4 ;  /* 0xff800000d4d47808 */ /* 0x000fe20006000000 */
[----:B------:R-:W3:Y:S01]  /*7950*/  MUFU.TANH R208, R208 ;  /* 0x000000d000d07308 */ /* 0x000ee20000002400 */
[----:B--2---:R-:W-:-:S07]  /*7960*/  FSEL R30, R24, -INF , !P3 ;  /* 0xff800000181e7808 */ /* 0x004fce0005800000 */
[----:B------:R2:W4:Y:S08]  /*7970*/  MUFU.TANH R210, R16 ;  /* 0x0000001000d27308 */ /* 0x0005300000002400 */
[----:B------:R-:W5:Y:S01]  /*7980*/  MUFU.TANH R202, R18 ;  /* 0x0000001200ca7308 */ /* 0x000f620000002400 */
[----:B--2---:R-:W-:-:S07]  /*7990*/  LOP3.LUT R16, R4, 0x10, R129, 0xfe, !PT ;  /* 0x0000001004107812 */ /* 0x004fce00078efe81 */
[----:B------:R-:W2:Y:S01]  /*79a0*/  MUFU.TANH R192, R192 ;  /* 0x000000c000c07308 */ /* 0x000ea20000002400 */
[C---:B------:R-:W-:Y:S02]  /*79b0*/  ISETP.GE.AND P5, PT, R16.reuse, R128, PT ;  /* 0x000000801000720c */ /* 0x040fe40003fa6270 */
[----:B------:R-:W-:Y:S02]  /*79c0*/  ISETP.GE.AND P2, PT, R16, R127, PT ;  /* 0x0000007f1000720c */ /* 0x000fe40003f46270 */
[----:B------:R-:W-:-:S03]  /*79d0*/  FSEL R16, R37, -INF , !P6 ;  /* 0xff80000025107808 */ /* 0x000fc60007000000 */
[----:B------:R2:W-:Y:S01]  /*79e0*/  MUFU.TANH R120, R56 ;  /* 0x0000003800787308 */ /* 0x0005e20000002400 */
[-C--:B------:R-:W-:Y:S02]  /*79f0*/  ISETP.GE.AND P6, PT, R15, R127.reuse, PT ;  /* 0x0000007f0f00720c */ /* 0x080fe40003fc6270 */
[--C-:B------:R-:W-:Y:S02]  /*7a00*/  LOP3.LUT R15, R4, 0x28, R129.reuse, 0xfe, !PT ;  /* 0x00000028040f7812 */ /* 0x100fe400078efe81 */
[----:B------:R-:W-:Y:S02]  /*7a10*/  FSEL R34, R34, -INF , !P5 ;  /* 0xff80000022227808 */ /* 0x000fe40006800000 */
[-C--:B------:R-:W-:Y:S01]  /*7a20*/  ISETP.GE.AND P5, PT, R13, R127.reuse, PT ;  /* 0x0000007f0d00720c */ /* 0x080fe20003fa6270 */
[----:B------:R-:W3:Y:S01]  /*7a30*/  MUFU.TANH R144, R60 ;  /* 0x0000003c00907308 */ /* 0x000ee20000002400 */
[----:B------:R-:W-:Y:S02]  /*7a40*/  LOP3.LUT R13, R4, 0x30, R129, 0xfe, !PT ;  /* 0x00000030040d7812 */ /* 0x000fe400078efe81 */
[----:B------:R-:W-:-:S02]  /*7a50*/  ISETP.GE.AND P3, PT, R15, R127, PT ;  /* 0x0000007f0f00720c */ /* 0x000fc40003f66270 */
[----:B-1----:R-:W-:Y:S02]  /*7a60*/  FSEL R38, R38, -INF , !P6 ;  /* 0xff80000026267808 */ /* 0x002fe40007000000 */
[-C--:B------:R-:W-:Y:S01]  /*7a70*/  ISETP.GE.AND P6, PT, R13, R128.reuse, PT ;  /* 0x000000800d00720c */ /* 0x080fe20003fc6270 */
[----:B--2---:R-:W-:Y:S01]  /*7a80*/  FMUL.FTZ R56, R44, c[0x0][0x2ec] ;  /* 0x0000bb002c387a20 */ /* 0x004fe20000410000 */
[----:B------:R-:W-:Y:S01]  /*7a90*/  FSEL R44, R35, -INF , !P2 ;  /* 0xff800000232c7808 */ /* 0x000fe20005000000 */
[----:B------:R1:W2:Y:S01]  /*7aa0*/  MUFU.TANH R136, R62 ;  /* 0x0000003e00887308 */ /* 0x0002a20000002400 */
[----:B------:R-:W-:Y:S02]  /*7ab0*/  ISETP.GE.AND P2, PT, R15, R128, PT ;  /* 0x000000800f00720c */ /* 0x000fe40003f46270 */
[----:B------:R-:W-:Y:S02]  /*7ac0*/  LOP3.LUT R15, R4, 0x38, R129, 0xfe, !PT ;  /* 0x00000038040f7812 */ /* 0x000fe400078efe81 */
[----:B------:R-:W-:-:S02]  /*7ad0*/  ISETP.GE.AND P4, PT, R13, R127, PT ;  /* 0x0000007f0d00720c */ /* 0x000fc40003f86270 */
[----:B---3--:R-:W-:Y:S01]  /*7ae0*/  FSEL R208, R208, -INF , !P5 ;  /* 0xff800000d0d07808 */ /* 0x008fe20006800000 */
[----:B------:R-:W3:Y:S01]  /*7af0*/  MUFU.TANH R122, R52 ;  /* 0x00000034007a7308 */ /* 0x000ee20000002400 */
[----:B----4-:R-:W-:Y:S02]  /*7b00*/  FSEL R210, R210, -INF , !P2 ;  /* 0xff800000d2d27808 */ /* 0x010fe40005000000 */
[C-C-:B------:R-:W-:Y:S02]  /*7b10*/  LOP3.LUT R13, R4.reuse, 0x40, R129.reuse, 0xfe, !PT ;  /* 0x00000040040d7812 */ /* 0x140fe400078efe81 */
[C---:B------:R-:W-:Y:S02]  /*7b20*/  ISETP.GE.AND P5, PT, R15.reuse, R128, PT ;  /* 0x000000800f00720c */ /* 0x040fe40003fa6270 */
[----:B------:R-:W-:Y:S01]  /*7b30*/  ISETP.GE.AND P2, PT, R15, R127, PT ;  /* 0x0000007f0f00720c */ /* 0x000fe20003f46270 */
[----:B------:R-:W4:Y:S01]  /*7b40*/  MUFU.TANH R11, R11 ;  /* 0x0000000b000b7308 */ /* 0x000f220000002400 */
[----:B------:R-:W-:Y:S01]  /*7b50*/  LOP3.LUT R15, R4, 0x48, R129, 0xfe, !PT ;  /* 0x00000048040f7812 */ /* 0x000fe200078efe81 */
[----:B-1----:R-:W-:Y:S01]  /*7b60*/  FMUL.FTZ R62, R113, c[0x0][0x2ec] ;  /* 0x0000bb00713e7a20 */ /* 0x002fe20000410000 */
[----:B-----5:R-:W-:-:S02]  /*7b70*/  FSEL R202, R202, -INF , !P3 ;  /* 0xff800000caca7808 */ /* 0x020fc40005800000 */
[----:B------:R-:W-:Y:S02]  /*7b80*/  FSEL R196, R196, -INF , !P6 ;  /* 0xff800000c4c47808 */ /* 0x000fe40007000000 */
[CC--:B------:R-:W-:Y:S01]  /*7b90*/  ISETP.GE.AND P3, PT, R13.reuse, R128.reuse, PT ;  /* 0x000000800d00720c */ /* 0x0c0fe20003f66270 */
[----:B------:R-:W1:Y:S01]  /*7ba0*/  MUFU.TANH R108, R54 ;  /* 0x00000036006c7308 */ /* 0x000e620000002400 */
[----:B------:R-:W-:Y:S02]  /*7bb0*/  ISETP.GE.AND P6, PT, R13, R127, PT ;  /* 0x0000007f0d00720c */ /* 0x000fe40003fc6270 */
[----:B------:R-:W-:Y:S02]  /*7bc0*/  FSEL R192, R192, -INF , !P4 ;  /* 0xff800000c0c07808 */ /* 0x000fe40006000000 */
[----:B------:R-:W-:Y:S02]  /*7bd0*/  FSEL R194, R194, -INF , !P5 ;  /* 0xff800000c2c27808 */ /* 0x000fe40006800000 */
[----:B------:R-:W-:Y:S01]  /*7be0*/  LOP3.LUT R13, R4, 0x50, R129, 0xfe, !PT ;  /* 0x00000050040d7812 */ /* 0x000fe200078efe81 */
[----:B------:R-:W5:Y:S01]  /*7bf0*/  MUFU.TANH R53, R53 ;  /* 0x0000003500357308 */ /* 0x000f620000002400 */
[----:B------:R-:W-:-:S02]  /*7c00*/  ISETP.GE.AND P4, PT, R15, R128, PT ;  /* 0x000000800f00720c */ /* 0x000fc40003f86270 */
[-C--:B------:R-:W-:Y:S02]  /*7c10*/  ISETP.GE.AND P5, PT, R15, R127.reuse, PT ;  /* 0x0000007f0f00720c */ /* 0x080fe40003fa6270 */
[----:B------:R-:W-:Y:S02]  /*7c20*/  LOP3.LUT R15, R4, 0x58, R129, 0xfe, !PT ;  /* 0x00000058040f7812 */ /* 0x000fe400078efe81 */
[----:B------:R-:W-:Y:S01]  /*7c30*/  FSEL R152, R152, -INF , !P2 ;  /* 0xff80000098987808 */ /* 0x000fe20005000000 */
[----:B------:R-:W1:Y:S01]  /*7c40*/  MUFU.TANH R52, R46 ;  /* 0x0000002e00347308 */ /* 0x000e620000002400 */
[----:B------:R-:W-:Y:S02]  /*7c50*/  FSEL R146, R146, -INF , !P3 ;  /* 0xff80000092927808 */ /* 0x000fe40005800000 */
[C---:B------:R-:W-:Y:S02]  /*7c60*/  ISETP.GE.AND P2, PT, R13.reuse, R128, PT ;  /* 0x000000800d00720c */ /* 0x040fe40003f46270 */
[----:B------:R-:W-:-:S02]  /*7c70*/  ISETP.GE.AND P3, PT, R13, R127, PT ;  /* 0x0000007f0d00720c */ /* 0x000fc40003f66270 */
[----:B------:R-:W-:Y:S01]  /*7c80*/  FSEL R142, R142, -INF , !P6 ;  /* 0xff8000008e8e7808 */ /* 0x000fe20007000000 */
[----:B------:R-:W1:Y:S01]  /*7c90*/  MUFU.TANH R51, R51 ;  /* 0x0000003300337308 */ /* 0x000e620000002400 */
[----:B------:R-:W-:Y:S02]  /*7ca0*/  FSEL R144, R144, -INF , !P4 ;  /* 0xff80000090907808 */ /* 0x000fe40006000000 */
[C-C-:B------:R-:W-:Y:S02]  /*7cb0*/  LOP3.LUT R13, R4.reuse, 0x60, R129.reuse, 0xfe, !PT ;  /* 0x00000060040d7812 */ /* 0x140fe400078efe81 */
[C---:B------:R-:W-:Y:S02]  /*7cc0*/  ISETP.GE.AND P6, PT, R15.reuse, R128, PT ;  /* 0x000000800f00720c */ /* 0x040fe40003fc6270 */
[----:B------:R-:W-:Y:S01]  /*7cd0*/  ISETP.GE.AND P4, PT, R15, R127, PT ;  /* 0x0000007f0f00720c */ /* 0x000fe20003f86270 */
[----:B------:R-:W1:Y:S01]  /*7ce0*/  MUFU.TANH R56, R56 ;  /* 0x0000003800387308 */ /* 0x000e620000002400 */
[----:B------:R-:W-:-:S02]  /*7cf0*/  LOP3.LUT R15, R4, 0x68, R129, 0xfe, !PT ;  /* 0x00000068040f7812 */ /* 0x000fc400078efe81 */
[----:B--2---:R-:W-:Y:S02]  /*7d00*/  FSEL R136, R136, -INF , !P5 ;  /* 0xff80000088887808 */ /* 0x004fe40006800000 */
[----:B------:R-:W-:Y:S02]  /*7d10*/  FSEL R120, R120, -INF , !P2 ;  /* 0xff80000078787808 */ /* 0x000fe40005000000 */
[C---:B------:R-:W-:Y:S01]  /*7d20*/  ISETP.GE.AND P5, PT, R13.reuse, R128, PT ;  /* 0x000000800d00720c */ /* 0x040fe20003fa6270 */
[----:B------:R-:W2:Y:S01]  /*7d30*/  MUFU.TANH R55, R40 ;  /* 0x0000002800377308 */ /* 0x000ea20000002400 */
[----:B------:R-:W-:Y:S02]  /*7d40*/  ISETP.GE.AND P2, PT, R13, R127, PT ;  /* 0x0000007f0d00720c */ /* 0x000fe40003f46270 */
[----:B---3--:R-:W-:Y:S02]  /*7d50*/  FSEL R122, R122, -INF , !P6 ;  /* 0xff8000007a7a7808 */ /* 0x008fe40007000000 */
[----:B------:R-:W-:-:S02]  /*7d60*/  LOP3.LUT R13, R4, 0x70, R129, 0xfe, !PT ;  /* 0x00000070040d7812 */ /* 0x000fc400078efe81 */
[----:B----4-:R-:W-:Y:S01]  /*7d70*/  FSEL R112, R11, -INF , !P3 ;  /* 0xff8000000b707808 */ /* 0x010fe20005800000 */
[----:B------:R-:W3:Y:S01]  /*7d80*/  MUFU.TANH R54, R41 ;  /* 0x0000002900367308 */ /* 0x000ee20000002400 */
[----:B------:R-:W-:Y:S02]  /*7d90*/  ISETP.GE.AND P6, PT, R15, R127, PT ;  /* 0x0000007f0f00720c */ /* 0x000fe40003fc6270 */
[----:B------:R-:W-:Y:S02]  /*7da0*/  LOP3.LUT R129, R4, 0x78, R129, 0xfe, !PT ;  /* 0x0000007804817812 */ /* 0x000fe400078efe81 */
[----:B------:R-:W-:Y:S02]  /*7db0*/  IADD3 R11, R9, 0x71, RZ ;  /* 0x00000071090b7810 */ /* 0x000fe40007ffe0ff */
[----:B-1----:R-:W-:Y:S01]  /*7dc0*/  FSEL R108, R108, -INF , !P4 ;  /* 0xff8000006c6c7808 */ /* 0x002fe20006000000 */
[----:B------:R-:W1:Y:S01]  /*7dd0*/  MUFU.TANH R57, R57 ;  /* 0x0000003900397308 */ /* 0x000e620000002400 */
[----:B-----5:R-:W-:-:S02]  /*7de0*/  FSEL R53, R53, -INF , !P2 ;  /* 0xff80000035357808 */ /* 0x020fc40005000000 */
[----:B------:R-:W-:Y:S02]  /*7df0*/  FSEL R52, R52, -INF , !P6 ;  /* 0xff80000034347808 */ /* 0x000fe40007000000 */
[-C--:B------:R-:W-:Y:S02]  /*7e00*/  ISETP.GE.AND P3, PT, R15, R128.reuse, PT ;  /* 0x000000800f00720c */ /* 0x080fe40003f66270 */
[-C--:B------:R-:W-:Y:S01]  /*7e10*/  ISETP.GE.AND P4, PT, R13, R128.reuse, PT ;  /* 0x000000800d00720c */ /* 0x080fe20003f86270 */
[----:B------:R-:W4:Y:S01]  /*7e20*/  MUFU.TANH R62, R62 ;  /* 0x0000003e003e7308 */ /* 0x000f220000002400 */
[-C--:B------:R-:W-:Y:S02]  /*7e30*/  ISETP.GE.AND P2, PT, R129, R128.reuse, PT ;  /* 0x000000808100720c */ /* 0x080fe40003f46270 */
[----:B------:R-:W-:Y:S02]  /*7e40*/  ISETP.GE.AND P6, PT, R11, R128, PT ;  /* 0x000000800b00720c */ /* 0x000fe40003fc6270 */
[----:B------:R-:W-:-:S02]  /*7e50*/  IADD3 R9, R9, 0x79, RZ ;  /* 0x0000007909097810 */ /* 0x000fc40007ffe0ff */
[----:B------:R-:W-:Y:S01]  /*7e60*/  FSEL R51, R51, -INF , !P5 ;  /* 0xff80000033337808 */ /* 0x000fe20006800000 */
[----:B------:R-:W5:Y:S01]  /*7e70*/  MUFU.TANH R61, R42 ;  /* 0x0000002a003d7308 */ /* 0x000f620000002400 */
[----:B------:R-:W-:Y:S02]  /*7e80*/  FSEL R56, R56, -INF , !P3 ;  /* 0xff80000038387808 */ /* 0x000fe40005800000 */
[----:B--2---:R-:W-:Y:S02]  /*7e90*/  FSEL R55, R55, -INF , !P4 ;  /* 0xff80000037377808 */ /* 0x004fe40006000000 */
[----:B---3--:R-:W-:Y:S02]  /*7ea0*/  FSEL R54, R54, -INF , !P6 ;  /* 0xff80000036367808 */ /* 0x008fe40007000000 */
[----:B-1----:R-:W-:Y:S01]  /*7eb0*/  FSEL R57, R57, -INF , !P2 ;  /* 0xff80000039397808 */ /* 0x002fe20005000000 */
[----:B------:R-:W1:Y:S01]  /*7ec0*/  MUFU.TANH R60, R43 ;  /* 0x0000002b003c7308 */ /* 0x000e620000002400 */
[----:B------:R-:W-:Y:S01]  /*7ed0*/  BAR.SYNC.DEFER_BLOCKING 0x0 ;  /* 0x0000000000007b1d */ /* 0x000fe20000010000 */
[----:B------:R-:W-:-:S02]  /*7ee0*/  ISETP.GE.AND P5, PT, R13, R127, PT ;  /* 0x0000007f0d00720c */ /* 0x000fc40003fa6270 */
[-C--:B------:R-:W-:Y:S02]  /*7ef0*/  ISETP.GE.AND P3, PT, R129, R127.reuse, PT ;  /* 0x0000007f8100720c */ /* 0x080fe40003f66270 */
[-C--:B------:R-:W-:Y:S02]  /*7f00*/  ISETP.GE.AND P4, PT, R11, R127.reuse, PT ;  /* 0x0000007f0b00720c */ /* 0x080fe40003f86270 */
[----:B------:R-:W2:Y:S01]  /*7f10*/  MUFU.TANH R59, R59 ;  /* 0x0000003b003b7308 */ /* 0x000ea20000002400 */
[C---:B------:R-:W-:Y:S02]  /*7f20*/  ISETP.GE.AND P6, PT, R9.reuse, R128, PT ;  /* 0x000000800900720c */ /* 0x040fe40003fc6270 */
[----:B------:R-:W-:Y:S02]  /*7f30*/  ISETP.GE.AND P2, PT, R9, R127, PT ;  /* 0x0000007f0900720c */ /* 0x000fe40003f46270 */
[----:B----4-:R-:W-:Y:S02]  /*7f40*/  FSEL R62, R62, -INF , !P6 ;  /* 0xff8000003e3e7808 */ /* 0x010fe40007000000 */
[----:B-----5:R-:W-:Y:S01]  /*7f50*/  FSEL R61, R61, -INF , !P5 ;  /* 0xff8000003d3d7808 */ /* 0x020fe20006800000 */
[----:B------:R-:W3:Y:S01]  /*7f60*/  MUFU.TANH R58, R58 ;  /* 0x0000003a003a7308 */ /* 0x000ee20000002400 */
[----:B-1----:R-:W-:-:S02]  /*7f70*/  FSEL R60, R60, -INF , !P4 ;  /* 0xff8000003c3c7808 */ /* 0x002fc40006000000 */
[----:B--2---:R-:W-:Y:S02]  /*7f80*/  FSEL R59, R59, -INF , !P3 ;  /* 0xff8000003b3b7808 */ /* 0x004fe40005800000 */
[----:B---3--:R-:W-:Y:S01]  /*7f90*/  FSEL R58, R58, -INF , !P2 ;  /* 0xff8000003a3a7808 */ /* 0x008fe20005000000 */
[----:B------:R-:W-:Y:S05]  /*7fa0*/  @!P1 BRA `(.L_x_6323) ;  /* 0x000005c000009947 */ /* 0x000fea0003800000 */
[----:B------:R-:W-:Y:S05]  /*7fb0*/  @!P0 BRA `(.L_x_6324) ;  /* 0x0000039000008947 */ /* 0x000fea0003800000 */
[----:B------:R-:W1:Y:S01]  /*7fc0*/  I2F.RP R13, R124 ;  /* 0x0000007c000d7306 */ /* 0x000e620000209400 */
[C---:B------:R-:W-:Y:S02]  /*7fd0*/  IADD3 R18, R4.reuse, -0x80, RZ ;  /* 0xffffff8004127810 */ /* 0x040fe40007ffe0ff */
[----:B------:R-:W-:Y:S02]  /*7fe0*/  IABS R15, R4 ;  /* 0x00000004000f7213 */ /* 0x000fe40000000000 */
[----:B------:R-:W-:Y:S02]  /*7ff0*/  IABS R11, R18 ;  /* 0x00000012000b7213 */ /* 0x000fe40000000000 */
[----:B------:R-:W-:-:S02]  /*8000*/  LOP3.LUT R4, R4, c[0x0][0x2d0], RZ, 0x3c, !PT ;  /* 0x0000b40004047a12 */ /* 0x000fc400078e3cff */
[----:B------:R-:W-:Y:S02]  /*8010*/  LOP3.LUT R18, R18, c[0x0][0x2d0], RZ, 0x3c, !PT ;  /* 0x0000b40012127a12 */ /* 0x000fe400078e3cff */
[----:B------:R-:W-:Y:S02]  /*8020*/  ISETP.GE.AND P3, PT, R4, RZ, PT ;  /* 0x000000ff0400720c */ /* 0x000fe40003f66270 */
        /* <DEDUP_REMOVED lines=50> */
.L_x_6324:
[----:B------:R-:W-:-:S04]  /*8350*/  LEA R4, -R103, RZ, 0x7 ;  /* 0x000000ff67047211 */ /* 0x000fc800078e39ff */
[----:B------:R-:W-:Y:S02]  /*8360*/  SHF.R.S32.HI R18, RZ, 0x1f, R4 ;  /* 0x0000001fff127819 */ /* 0x000fe40000011404 */
.L_x_6325:
        /* <DEDUP_REMOVED lines=32> */
.L_x_6323:
        /* <DEDUP_REMOVED lines=83> */
[----:B------:R-:W-:Y:S01]  /*8aa0*/  FMUL.FTZ R65, R104, c[0x0][0x23c] ;  /* 0x00008f0068417a20 */ /* 0x000fe20000410000 */
[----:B------:R-:W-:Y:S01]  /*8ab0*/  MUFU.EX2 R109, R109 ;  /* 0x0000006d006d7308 */ /* 0x000fe20000000800 */
[----:B------:R-:W-:Y:S01]  /*8ac0*/  FMUL.FTZ R111, R111, c[0x0][0x23c] ;  /* 0x00008f006f6f7a20 */ /* 0x000fe20000410000 */
[----:B------:R-:W-:Y:S01]  /*8ad0*/  LDSM.16.MT88.4 R16, [R166+0x6000] ;  /* 0x00600000a610783b */ /* 0x000fe20000004200 */
[--C-:B------:R-:W-:Y:S01]  /*8ae0*/  FFMA.FTZ R37, R32, c[0x0][0x23c], -R103.reuse ;  /* 0x00008f0020257a23 */ /* 0x100fe20000010867 */
[----:B------:R-:W-:Y:S01]  /*8af0*/  FSEL R65, R65, RZ, P1 ;  /* 0x000000ff41417208 */ /* 0x000fe20000800000 */
[----:B------:R-:W-:-:S02]  /*8b00*/  FFMA.FTZ R113, R194, c[0x0][0x23c], -R103 ;  /* 0x00008f00c2717a23 */ /* 0x000fc40000010867 */
[----:B------:R-:W-:Y:S01]  /*8b10*/  FFMA.FTZ R119, R146, c[0x0][0x23c], -R103 ;  /* 0x00008f0092777a23 */ /* 0x000fe20000010867 */
[----:B------:R-:W1:Y:S01]  /*8b20*/  MUFU.EX2 R101, R101 ;  /* 0x0000006500657308 */ /* 0x000e620000000800 */
[--C-:B------:R-:W-:Y:S01]  /*8b30*/  FFMA.FTZ R64, R5, c[0x0][0x23c], -R65.reuse ;  /* 0x00008f0005407a23 */ /* 0x100fe20000010841 */
[----:B------:R-:W-:Y:S01]  /*8b40*/  FSEL R5, R104, RZ, P1 ;  /* 0x000000ff68057208 */ /* 0x000fe20000800000 */
[--C-:B------:R-:W-:Y:S02]  /*8b50*/  FFMA.FTZ R107, R6, c[0x0][0x23c], -R65.reuse ;  /* 0x00008f00066b7a23 */ /* 0x100fe40000010841 */
[----:B------:R-:W-:Y:S02]  /*8b60*/  FFMA.FTZ R63, R8, c[0x0][0x23c], -R65 ;  /* 0x00008f00083f7a23 */ /* 0x000fe40000010841 */
[----:B------:R-:W-:Y:S01]  /*8b70*/  FADD.FTZ R0, R0, -R5 ;  /* 0x8000000500007221 */ /* 0x000fe20000010000 */
[----:B------:R-:W-:Y:S01]  /*8b80*/  MUFU.EX2 R67, R67 ;  /* 0x0000004300437308 */ /* 0x000fe20000000800 */
[----:B------:R-:W2:Y:S01]  /*8b90*/  LDSM.16.MT88.4 R4, [R164+0x6000] ;  /* 0x00600000a404783b */ /* 0x000ea20000004200 */
[----:B------:R-:W-:-:S02]  /*8ba0*/  FFMA.FTZ R14, R14, c[0x0][0x23c], -R65 ;  /* 0x00008f000e0e7a23 */ /* 0x000fc40000010841 */
[----:B------:R-:W-:Y:S02]  /*8bb0*/  FMUL.FTZ R0, R0, c[0x0][0x23c] ;  /* 0x00008f0000007a20 */ /* 0x000fe40000410000 */
[--C-:B------:R-:W-:Y:S02]  /*8bc0*/  FFMA.FTZ R114, R152, c[0x0][0x23c], -R65.reuse ;  /* 0x00008f0098727a23 */ /* 0x100fe40000010841 */
[----:B------:R-:W3:Y:S01]  /*8bd0*/  MUFU.EX2 R66, R66 ;  /* 0x0000004200427308 */ /* 0x000ee20000000800 */
[----:B-1----:R-:W-:Y:S01]  /*8be0*/  F2FP.BF16.PACK_AB R8, R101, R109 ;  /* 0x0000006d6508723e */ /* 0x002fe200000010ff */
[----:B------:R-:W-:Y:S02]  /*8bf0*/  FFMA.FTZ R115, R148, c[0x0][0x23c], -R65 ;  /* 0x00008f0094737a23 */ /* 0x000fe40000010841 */
[--C-:B------:R-:W-:Y:S02]  /*8c00*/  FFMA.FTZ R126, R140, c[0x0][0x23c], -R103.reuse ;  /* 0x00008f008c7e7a23 */ /* 0x100fe40000010867 */
[----:B------:R-:W-:-:S02]  /*8c10*/  FFMA.FTZ R117, R144, c[0x0][0x23c], -R103 ;  /* 0x00008f0090757a23 */ /* 0x000fc40000010867 */
[----:B------:R-:W-:Y:S01]  /*8c20*/  MUFU.EX2 R64, R64 ;  /* 0x0000004000407308 */ /* 0x000fe20000000800 */
[----:B------:R-:W-:Y:S02]  /*8c30*/  FFMA.FTZ R124, R138, c[0x0][0x23c], -R103 ;  /* 0x00008f008a7c7a23 */ /* 0x000fe40000010867 */
[--C-:B------:R-:W-:Y:S02]  /*8c40*/  FFMA.FTZ R121, R142, c[0x0][0x23c], -R65.reuse ;  /* 0x00008f008e797a23 */ /* 0x100fe40000010841 */
[--C-:B------:R-:W-:Y:S02]  /*8c50*/  FFMA.FTZ R128, R134, c[0x0][0x23c], -R65.reuse ;  /* 0x00008f0086807a23 */ /* 0x100fe40000010841 */
        /* <DEDUP_REMOVED lines=11> */
[----:B------:R-:W3:Y:S01]  /*8d10*/  MUFU.EX2 R111, R111 ;  /* 0x0000006f006f7308 */ /* 0x000ee20000000800 */
[----:B-1----:R-:W-:Y:S01]  /*8d20*/  F2FP.BF16.PACK_AB R9, R63, R64 ;  /* 0x000000403f09723e */ /* 0x002fe200000010ff */
[----:B------:R-:W-:-:S02]  /*8d30*/  FFMA.FTZ R108, R108, c[0x0][0x23c], -R65 ;  /* 0x00008f006c6c7a23 */ /* 0x000fc40000010841 */
[----:B------:R-:W-:Y:S02]  /*8d40*/  FFMA.FTZ R129, R106, c[0x0][0x23c], -R65 ;  /* 0x00008f006a817a23 */ /* 0x000fe40000010841 */
[--C-:B------:R-:W-:Y:S02]  /*8d50*/  FFMA.FTZ R106, R49, c[0x0][0x23c], -R103.reuse ;  /* 0x00008f00316a7a23 */ /* 0x100fe40000010867 */
[----:B------:R-:W1:Y:S01]  /*8d60*/  MUFU.EX2 R0, R0 ;  /* 0x0000000000007308 */ /* 0x000e620000000800 */
[----:B------:R-:W-:Y:S02]  /*8d70*/  FFMA.FTZ R49, R56, c[0x0][0x23c], -R103 ;  /* 0x00008f0038317a23 */ /* 0x000fe40000010867 */
[----:B------:R-:W-:Y:S02]  /*8d80*/  FFMA.FTZ R56, R3, c[0x0][0x23c], -R65 ;  /* 0x00008f0003387a23 */ /* 0x000fe40000010841 */
[--C-:B------:R-:W-:Y:S02]  /*8d90*/  FFMA.FTZ R51, R51, c[0x0][0x23c], -R103.reuse ;  /* 0x00008f0033337a23 */ /* 0x100fe40000010867 */
[----:B------:R-:W-:Y:S01]  /*8da0*/  FFMA.FTZ R48, R48, c[0x0][0x23c], -R103 ;  /* 0x00008f0030307a23 */ /* 0x000fe20000010867 */
[----:B------:R-:W4:Y:S01]  /*8db0*/  MUFU.EX2 R107, R107 ;  /* 0x0000006b006b7308 */ /* 0x000f220000000800 */
[----:B---3--:R-:W-:-:S02]  /*8dc0*/  FMUL.FTZ R24, R88, R111 ;  /* 0x0000006f58187220 */ /* 0x008fc40000410000 */
        /* <DEDUP_REMOVED lines=8> */
[----:B----4-:R-:W-:Y:S01]  /*8e50*/  F2FP.BF16.PACK_AB R11, R107, R2 ;  /* 0x000000026b0b723e */ /* 0x010fe200000010ff */
[--C-:B------:R-:W-:Y:S01]  /*8e60*/  FFMA.FTZ R89, R28, c[0x0][0x23c], -R103.reuse ;  /* 0x00008f001c597a23 */ /* 0x100fe20000010867 */
[----:B------:R-:W-:Y:S01]  /*8e70*/  MUFU.EX2 R114, R114 ;  /* 0x0000007200727308 */ /* 0x000fe20000000800 */
[----:B------:R-:W-:Y:S02]  /*8e80*/  FFMA.FTZ R88, R34, c[0x0][0x23c], -R103 ;  /* 0x00008f0022587a23 */ /* 0x000fe40000010867 */
[----:B------:R-:W-:Y:S02]  /*8e90*/  FMUL.FTZ R33, R81, R111 ;  /* 0x0000006f51217220 */ /* 0x000fe40000410000 */
[----:B--2---:R-:W-:Y:S01]  /*8ea0*/  HMMA.16816.F32.BF16 R24, R8, R4, R24 ;  /* 0x000000040818723c */ /* 0x004fe20000041818 */
[-C--:B------:R-:W-:Y:S02]  /*8eb0*/  FMUL.FTZ R34, R82, R0.reuse ;  /* 0x0000000052227220 */ /* 0x080fe40000410000 */
[----:B------:R-:W-:Y:S01]  /*8ec0*/  FMUL.FTZ R35, R83, R0 ;  /* 0x0000000053237220 */ /* 0x000fe20000410000 */
[----:B------:R1:W-:Y:S01]  /*8ed0*/  MUFU.EX2 R81, R37 ;  /* 0x0000002500517308 */ /* 0x0003e20000000800 */
[----:B------:R-:W-:-:S02]  /*8ee0*/  FFMA.FTZ R83, R36, c[0x0][0x23c], -R65 ;  /* 0x00008f0024537a23 */ /* 0x000fc40000010841 */
[----:B------:R-:W-:Y:S01]  /*8ef0*/  FFMA.FTZ R82, R38, c[0x0][0x23c], -R65 ;  /* 0x00008f0026527a23 */ /* 0x000fe20000010841 */
[----:B------:R-:W-:Y:S01]  /*8f00*/  HMMA.16816.F32.BF16 R4, R8, R6, R84 ;  /* 0x000000060804723c */ /* 0x000fe20000041854 */
[-C--:B------:R-:W-:Y:S02]  /*8f10*/  FMUL.FTZ R40, R72, R111.reuse ;  /* 0x0000006f48287220 */ /* 0x080fe40000410000 */
[----:B------:R-:W-:Y:S01]  /*8f20*/  FMUL.FTZ R41, R73, R111 ;  /* 0x0000006f49297220 */ /* 0x000fe20000410000 */
[----:B------:R-:W-:Y:S01]  /*8f30*/  MUFU.EX2 R88, R88 ;  /* 0x0000005800587308 */ /* 0x000fe20000000800 */
[-C--:B------:R-:W-:Y:S02]  /*8f40*/  FMUL.FTZ R42, R74, R0.reuse ;  /* 0x000000004a2a7220 */ /* 0x080fe40000410000 */
[----:B------:R-:W-:Y:S02]  /*8f50*/  FFMA.FTZ R84, R30, c[0x0][0x23c], -R103 ;  /* 0x00008f001e547a23 */ /* 0x000fe40000010867 */
[----:B------:R-:W2:Y:S01]  /*8f60*/  LDSM.16.MT88.4 R28, [R162+0x6000] ;  /* 0x00600000a21c783b */ /* 0x000ea20000004200 */
[----:B------:R-:W-:-:S02]  /*8f70*/  FMUL.FTZ R43, R75, R0 ;  /* 0x000000004b2b7220 */ /* 0x000fc40000410000 */
[-C--:B------:R-:W-:Y:S01]  /*8f80*/  FMUL.FTZ R68, R68, R111.reuse ;  /* 0x0000006f44447220 */ /* 0x080fe20000410000 */
[----:B-1----:R-:W1:Y:S01]  /*8f90*/  LDSM.16.MT88.4 R36, [R166+0x6800] ;  /* 0x00680000a624783b */ /* 0x002e620000004200 */
[-C--:B------:R-:W-:Y:S01]  /*8fa0*/  FMUL.FTZ R69, R69, R111.reuse ;  /* 0x0000006f45457220 */ /* 0x080fe20000410000 */
[----:B------:R-:W3:Y:S01]  /*8fb0*/  MUFU.EX2 R89, R89 ;  /* 0x0000005900597308 */ /* 0x000ee20000000800 */
[-C--:B------:R-:W-:Y:S02]  /*8fc0*/  FMUL.FTZ R70, R70, R0.reuse ;  /* 0x0000000046467220 */ /* 0x080fe40000410000 */
[-C--:B------:R-:W-:Y:S02]  /*8fd0*/  FMUL.FTZ R71, R71, R0.reuse ;  /* 0x0000000047477220 */ /* 0x080fe40000410000 */
[-C--:B------:R-:W-:Y:S02]  /*8fe0*/  FMUL.FTZ R12, R96, R111.reuse ;  /* 0x0000006f600c7220 */ /* 0x080fe40000410000 */
[----:B------:R-:W-:Y:S01]  /*8ff0*/  FMUL.FTZ R13, R97, R111 ;  /* 0x0000006f610d7220 */ /* 0x000fe20000410000 */
[----:B------:R-:W-:Y:S01]  /*9000*/  MUFU.EX2 R84, R84 ;  /* 0x0000005400547308 */ /* 0x000fe20000000800 */
[----:B------:R-:W-:-:S02]  /*9010*/  FMUL.FTZ R14, R98, R0 ;  /* 0x00000000620e7220 */ /* 0x000fc40000410000 */
[-C--:B------:R-:W-:Y:S02]  /*9020*/  FMUL.FTZ R15, R99, R0.reuse ;  /* 0x00000000630f7220 */ /* 0x080fe40000410000 */
[-C--:B------:R-:W-:Y:S02]  /*9030*/  FMUL.FTZ R32, R80, R111.reuse ;  /* 0x0000006f50207220 */ /* 0x080fe40000410000 */
[-C--:B------:R-:W-:Y:S01]  /*9040*/  FMUL.FTZ R92, R92, R111.reuse ;  /* 0x0000006f5c5c7220 */ /* 0x080fe20000410000 */
[----:B------:R-:W-:Y:S01]  /*9050*/  MUFU.EX2 R83, R83 ;  /* 0x0000005300537308 */ /* 0x000fe20000000800 */
[----:B------:R-:W-:Y:S01]  /*9060*/  FMUL.FTZ R93, R93, R111 ;  /* 0x0000006f5d5d7220 */ /* 0x000fe20000410000 */
[----:B------:R-:W-:Y:S01]  /*9070*/  HMMA.16816.F32.BF16 R12, R8, R16, R12 ;  /* 0x00000010080c723c */ /* 0x000fe2000004180c */
[-C--:B------:R-:W-:Y:S02]  /*9080*/  FMUL.FTZ R94, R94, R0.reuse ;  /* 0x000000005e5e7220 */ /* 0x080fe40000410000 */
[----:B------:R-:W-:-:S02]  /*9090*/  FMUL.FTZ R95, R95, R0 ;  /* 0x000000005f5f7220 */ /* 0x000fc40000410000 */
[-C--:B------:R-:W-:Y:S01]  /*90a0*/  FMUL.FTZ R76, R76, R111.reuse ;  /* 0x0000006f4c4c7220 */ /* 0x080fe20000410000 */
[----:B------:R-:W-:Y:S01]  /*90b0*/  MUFU.EX2 R115, R115 ;  /* 0x0000007300737308 */ /* 0x000fe20000000800 */
[----:B------:R-:W-:Y:S01]  /*90c0*/  FMUL.FTZ R77, R77, R111 ;  /* 0x0000006f4d4d7220 */ /* 0x000fe20000410000 */
[C---:B------:R-:W-:Y:S01]  /*90d0*/  HMMA.16816.F32.BF16 R32, R8.reuse, R20, R32 ;  /* 0x000000140820723c */ /* 0x040fe20000041820 */
[-C--:B------:R-:W-:Y:S02]  /*90e0*/  FMUL.FTZ R78, R78, R0.reuse ;  /* 0x000000004e4e7220 */ /* 0x080fe40000410000 */
[----:B------:R-:W-:Y:S02]  /*90f0*/  FMUL.FTZ R79, R79, R0 ;  /* 0x000000004f4f7220 */ /* 0x000fe40000410000 */
[--C-:B------:R-:W-:Y:S01]  /*9100*/  FFMA.FTZ R80, R44, c[0x0][0x23c], -R65.reuse ;  /* 0x00008f002c507a23 */ /* 0x100fe20000010841 */
[----:B------:R-:W-:Y:S01]  /*9110*/  MUFU.EX2 R119, R119 ;  /* 0x0000007700777308 */ /* 0x000fe20000000800 */
[----:B------:R-:W-:Y:S01]  /*9120*/  FFMA.FTZ R73, R214, c[0x0][0x23c], -R65 ;  /* 0x00008f00d6497a23 */ /* 0x000fe20000010841 */
[----:B--2---:R-:W-:Y:S01]  /*9130*/  HMMA.16816.F32.BF16 R40, R8, R28, R40 ;  /* 0x0000001c0828723c */ /* 0x004fe20000041828 */
[----:B------:R-:W-:Y:S01]  /*9140*/  LDSM.16.MT88.4 R44, [R164+0x6800] ;  /* 0x00680000a42c783b */ /* 0x000fe20000004200 */
[----:B------:R-:W-:-:S02]  /*9150*/  FFMA.FTZ R74, R206, c[0x0][0x23c], -R103 ;  /* 0x00008f00ce4a7a23 */ /* 0x000fc40000010867 */
[--C-:B------:R-:W-:Y:S02]  /*9160*/  FFMA.FTZ R75, R210, c[0x0][0x23c], -R103.reuse ;  /* 0x00008f00d24b7a23 */ /* 0x100fe40000010867 */
[----:B------:R-:W2:Y:S01]  /*9170*/  MUFU.EX2 R80, R80 ;  /* 0x0000005000507308 */ /* 0x000ea20000000800 */
[----:B------:R-:W-:Y:S01]  /*9180*/  FFMA.FTZ R72, R204, c[0x0][0x23c], -R103 ;  /* 0x00008f00cc487a23 */ /* 0x000fe20000010867 */
[C---:B------:R-:W-:Y:S01]  /*9190*/  HMMA.16816.F32.BF16 R68, R8.reuse, R30, R68 ;  /* 0x0000001e0844723c */ /* 0x040fe20000041844 */
[----:B------:R-:W4:Y:S01]  /*91a0*/  LDSM.16.MT88.4 R28, [R163+0x6800] ;  /* 0x00680000a31c783b */ /* 0x000f220000004200 */
[----:B------:R-:W-:Y:S02]  /*91b0*/  FFMA.FTZ R91, R198, c[0x0][0x23c], -R65 ;  /* 0x00008f00c65b7a23 */ /* 0x000fe40000010841 */
[--C-:B------:R-:W-:Y:S02]  /*91c0*/  FFMA.FTZ R99, R196, c[0x0][0x23c], -R103.reuse ;  /* 0x00008f00c4637a23 */ /* 0x100fe40000010867 */
[----:B------:R-:W-:Y:S01]  /*91d0*/  MUFU.EX2 R73, R73 ;  /* 0x0000004900497308 */ /* 0x000fe20000000800 */
[--C-:B------:R-:W-:Y:S01]  /*91e0*/  FFMA.FTZ R96, R188, c[0x0][0x23c], -R103.reuse ;  /* 0x00008f00bc607a23 */ /* 0x100fe20000010867 */
[----:B------:R-:W-:Y:S01]  /*91f0*/  HMMA.16816.F32.BF16 R16, R8, R18, R92 ;  /* 0x000000120810723c */ /* 0x000fe2000004185c */
[----:B------:R-:W-:Y:S01]  /*9200*/  FFMA.FTZ R90, R154, c[0x0][0x23c], -R103 ;  /* 0x00008f009a5a7a23 */ /* 0x000fe20000010867 */
[----:B------:R-:W-:Y:S01]  /*9210*/  LDSM.16.MT88.4 R92, [R166+0x9800] ;  /* 0x00980000a65c783b */ /* 0x000fe20000004200 */
[----:B------:R-:W-:-:S02]  /*9220*/  FFMA.FTZ R97, R192, c[0x0][0x23c], -R65 ;  /* 0x00008f00c0617a23 */ /* 0x000fc40000010841 */
[--C-:B------:R-:W-:Y:S01]  /*9230*/  FFMA.FTZ R98, R150, c[0x0][0x23c], -R65.reuse ;  /* 0x00008f0096627a23 */ /* 0x100fe20000010841 */
[----:B------:R-:W-:Y:S01]  /*9240*/  MUFU.EX2 R74, R74 ;  /* 0x0000004a004a7308 */ /* 0x000fe20000000800 */
[--C-:B------:R-:W-:Y:S01]  /*9250*/  FFMA.FTZ R53, R53, c[0x0][0x23c], -R65.reuse ;  /* 0x00008f0035357a23 */ /* 0x100fe20000010841 */
[----:B------:R-:W-:Y:S01]  /*9260*/  HMMA.16816.F32.BF16 R20, R8, R22, R76 ;  /* 0x000000160814723c */ /* 0x000fe2000004184c */
[--C-:B------:R-:W-:Y:S02]  /*9270*/  FFMA.FTZ R3, R52, c[0x0][0x23c], -R65.reuse ;  /* 0x00008f0034037a23 */ /* 0x100fe40000010841 */
[----:B------:R-:W-:Y:S02]  /*9280*/  FFMA.FTZ R50, R50, c[0x0][0x23c], -R65 ;  /* 0x00008f0032327a23 */ /* 0x000fe40000010841 */
[----:B------:R-:W-:Y:S01]  /*9290*/  FFMA.FTZ R190, R190, R111, R109 ;  /* 0x0000006fbebe7223 */ /* 0x000fe2000001006d */
[----:B------:R-:W5:Y:S01]  /*92a0*/  MUFU.EX2 R76, R82 ;  /* 0x00000052004c7308 */ /* 0x000f620000000800 */
[----:B---3--:R-:W-:Y:S01]  /*92b0*/  F2FP.BF16.PACK_AB R8, R89, R88 ;  /* 0x000000585908723e */ /* 0x008fe200000010ff */
[----:B------:R-:W-:Y:S01]  /*92c0*/  FFMA.FTZ R77, R212, c[0x0][0x23c], -R103 ;  /* 0x00008f00d44d7a23 */ /* 0x000fe20000010867 */
[----:B--2---:R-:W-:Y:S01]  /*92d0*/  F2FP.BF16.PACK_AB R9, R83, R80 ;  /* 0x000000505309723e */ /* 0x004fe200000010ff */
[--C-:B------:R-:W-:Y:S01]  /*92e0*/  FFMA.FTZ R79, R200, c[0x0][0x23c], -R65.reuse ;  /* 0x00008f00c84f7a23 */ /* 0x100fe20000010841 */
[----:B------:R-:W-:Y:S01]  /*92f0*/  F2FP.BF16.PACK_AB R10, R81, R84 ;  /* 0x00000054510a723e */ /* 0x000fe200000010ff */
[----:B------:R-:W-:-:S02]  /*9300*/  FFMA.FTZ R78, R202, c[0x0][0x23c], -R65 ;  /* 0x00008f00ca4e7a23 */ /* 0x000fc40000010841 */
[----:B------:R-:W2:Y:S01]  /*9310*/  MUFU.EX2 R77, R77 ;  /* 0x0000004d004d7308 */ /* 0x000ea20000000800 */
[----:B------:R-:W-:Y:S02]  /*9320*/  FFMA.FTZ R64, R191, R0, R64 ;  /* 0x00000000bf407223 */ /* 0x000fe40000010040 */
[----:B------:R-:W-:Y:S02]  /*9330*/  FADD.FTZ R190, R101, R190 ;  /* 0x000000be65be7221 */ /* 0x000fe40000010000 */
[----:B------:R-:W-:Y:S02]  /*9340*/  FADD.FTZ R63, R63, R64 ;  /* 0x000000403f3f7221 */ /* 0x000fe40000010000 */
[----:B------:R-:W-:Y:S01]  /*9350*/  FFMA.FTZ R52, R57, c[0x0][0x23c], -R103 ;  /* 0x00008f0039347a23 */ /* 0x000fe20000010867 */
[----:B-----5:R-:W-:Y:S01]  /*9360*/  F2FP.BF16.PACK_AB R11, R73, R76 ;  /* 0x0000004c490b723e */ /* 0x020fe200000010ff */
[----:B------:R-:W-:Y:S01]  /*9370*/  FFMA.FTZ R82, R208, c[0x0][0x23c], -R65 ;  /* 0x00008f00d0527a23 */ /* 0x000fe20000010841 */
[----:B------:R-:W-:Y:S01]  /*9380*/  MUFU.EX2 R75, R75 ;  /* 0x0000004b004b7308 */ /* 0x000fe20000000800 */
[----:B------:R-:W-:-:S02]  /*9390*/  FADD.FTZ R57, R67, R190 ;  /* 0x000000be43397221 */ /* 0x000fc40000010000 */
[----:B------:R-:W-:Y:S02]  /*93a0*/  FADD.FTZ R2, R2, R63 ;  /* 0x0000003f02027221 */ /* 0x000fe40000010000 */
[C---:B-1----:R-:W-:Y:S01]  /*93b0*/  HMMA.16816.F32.BF16 R12, R8.reuse, R36, R12 ;  /* 0x00000024080c723c */ /* 0x042fe2000004180c */
[----:B------:R-:W-:Y:S02]  /*93c0*/  FADD.FTZ R57, R66, R57 ;  /* 0x0000003942397221 */ /* 0x000fe40000010000 */
[----:B------:R-:W-:Y:S01]  /*93d0*/  MUFU.EX2 R72, R72 ;  /* 0x0000004800487308 */ /* 0x000fe20000000800 */
[----:B------:R-:W-:Y:S02]  /*93e0*/  FADD.FTZ R107, R107, R2 ;  /* 0x000000026b6b7221 */ /* 0x000fe40000010000 */
[----:B------:R-:W-:Y:S02]  /*93f0*/  FADD.FTZ R88, R88, R57 ;  /* 0x0000003958587221 */ /* 0x000fe40000010000 */
[----:B------:R-:W-:Y:S01]  /*9400*/  HMMA.16816.F32.BF16 R16, R8, R38, R16 ;  /* 0x000000260810723c */ /* 0x000fe20000041810 */
[----:B------:R-:W1:Y:S01]  /*9410*/  LDSM.16.MT88.4 R36, [R162+0x6800] ;  /* 0x00680000a224783b */ /* 0x000e620000004200 */
[----:B------:R-:W-:Y:S01]  /*9420*/  FADD.FTZ R80, R80, R107 ;  /* 0x0000006b50507221 */ /* 0x000fe20000010000 */
[----:B------:R-:W-:Y:S01]  /*9430*/  MUFU.EX2 R82, R82 ;  /* 0x0000005200527308 */ /* 0x000fe20000000800 */
[----:B------:R-:W-:-:S02]  /*9440*/  FADD.FTZ R89, R89, R88 ;  /* 0x0000005859597221 */ /* 0x000fc40000010000 */
[----:B------:R-:W-:Y:S02]  /*9450*/  FADD.FTZ R83, R83, R80 ;  /* 0x0000005053537221 */ /* 0x000fe40000010000 */
[C---:B----4-:R-:W-:Y:S01]  /*9460*/  HMMA.16816.F32.BF16 R32, R8.reuse, R28, R32 ;  /* 0x0000001c0820723c */ /* 0x050fe20000041820 */
[----:B------:R-:W-:Y:S02]  /*9470*/  FFMA.FTZ R85, R55, c[0x0][0x23c], -R103 ;  /* 0x00008f0037557a23 */ /* 0x000fe40000010867 */
[----:B------:R-:W3:Y:S01]  /*9480*/  MUFU.EX2 R79, R79 ;  /* 0x0000004f004f7308 */ /* 0x000ee20000000800 */
[----:B------:R-:W-:Y:S02]  /*9490*/  FADD.FTZ R76, R76, R83 ;  /* 0x000000534c4c7221 */ /* 0x000fe40000010000 */
[----:B------:R-:W-:Y:S02]  /*94a0*/  FFMA.FTZ R55, R54, c[0x0][0x23c], -R103 ;  /* 0x00008f0036377a23 */ /* 0x000fe40000010867 */
[----:B------:R-:W-:Y:S01]  /*94b0*/  HMMA.16816.F32.BF16 R20, R8, R30, R20 ;  /* 0x0000001e0814723c */ /* 0x000fe20000041814 */
[----:B------:R-:W4:Y:S01]  /*94c0*/  LDSM.16.MT88.4 R28, [R166+0x7000] ;  /* 0x00700000a61c783b */ /* 0x000f220000004200 */
[----:B------:R-:W-:Y:S01]  /*94d0*/  FADD.FTZ R73, R73, R76 ;  /* 0x0000004c49497221 */ /* 0x000fe20000010000 */
[----:B------:R-:W-:Y:S01]  /*94e0*/  MUFU.EX2 R78, R78 ;  /* 0x0000004e004e7308 */ /* 0x000fe20000000800 */
[----:B------:R-:W-:-:S02]  /*94f0*/  FFMA.FTZ R191, R58, c[0x0][0x23c], -R65 ;  /* 0x00008f003abf7a23 */ /* 0x000fc40000010841 */
[----:B------:R-:W-:Y:S02]  /*9500*/  FFMA.FTZ R62, R62, c[0x0][0x23c], -R103 ;  /* 0x00008f003e3e7a23 */ /* 0x000fe40000010867 */
[C---:B------:R-:W-:Y:S01]  /*9510*/  HMMA.16816.F32.BF16 R24, R8.reuse, R44, R24 ;  /* 0x0000002c0818723c */ /* 0x040fe20000041818 */
[----:B------:R-:W-:Y:S02]  /*9520*/  FFMA.FTZ R61, R61, c[0x0][0x23c], -R65 ;  /* 0x00008f003d3d7a23 */ /* 0x000fe40000010841 */
[----:B------:R-:W5:Y:S05]  /*9530*/  MUFU.EX2 R91, R91 ;  /* 0x0000005b005b7308 */ /* 0x000f6a0000000800 */
[C---:B------:R-:W-:Y:S01]  /*9540*/  HMMA.16816.F32.BF16 R4, R8.reuse, R46, R4 ;  /* 0x0000002e0804723c */ /* 0x040fe20000041804 */
[----:B------:R-:W4:Y:S02]  /*9550*/  LDSM.16.MT88.4 R44, [R164+0x7000] ;  /* 0x00700000a42c783b */ /* 0x000f240000004200 */
[----:B------:R-:W-:Y:S05]  /*9560*/  MUFU.EX2 R99, R99 ;  /* 0x0000006300637308 */ /* 0x000fea0000000800 */
[C---:B-1----:R-:W-:Y:S03]  /*9570*/  HMMA.16816.F32.BF16 R40, R8.reuse, R36, R40 ;  /* 0x000000240828723c */ /* 0x042fe60000041828 */
[----:B------:R-:W1:Y:S05]  /*9580*/  MUFU.EX2 R96, R96 ;  /* 0x0000006000607308 */ /* 0x000e6a0000000800 */
[----:B------:R-:W-:Y:S01]  /*9590*/  HMMA.16816.F32.BF16 R68, R8, R38, R68 ;  /* 0x000000260844723c */ /* 0x000fe20000041844 */
[----:B------:R-:W1:Y:S02]  /*95a0*/  LDSM.16.MT88.4 R36, [R163+0x7000] ;  /* 0x00700000a324783b */ /* 0x000e640000004200 */
[----:B------:R-:W-:Y:S04]  /*95b0*/  MUFU.EX2 R90, R90 ;  /* 0x0000005a005a7308 */ /* 0x000fe80000000800 */
[----:B--2---:R-:W-:-:S02]  /*95c0*/  F2FP.BF16.PACK_AB R8, R74, R77 ;  /* 0x0000004d4a08723e */ /* 0x004fc400000010ff */
[----:B---3--:R-:W-:Y:S02]  /*95d0*/  F2FP.BF16.PACK_AB R9, R79, R82 ;  /* 0x000000524f09723e */ /* 0x008fe400000010ff */
[----:B------:R-:W-:Y:S01]  /*95e0*/  MUFU.EX2 R97, R97 ;  /* 0x0000006100617308 */ /* 0x000fe20000000800 */
[----:B------:R-:W-:Y:S01]  /*95f0*/  F2FP.BF16.PACK_AB R10, R72, R75 ;  /* 0x0000004b480a723e */ /* 0x000fe200000010ff */
[----:B------:R-:W-:Y:S01]  /*9600*/  FADD.FTZ R82, R82, R73 ;  /* 0x0000004952527221 */ /* 0x000fe20000010000 */
[----:B-----5:R-:W-:-:S03]  /*9610*/  F2FP.BF16.PACK_AB R11, R91, R78 ;  /* 0x0000004e5b0b723e */ /* 0x020fc600000010ff */
[----:B------:R-:W-:Y:S02]  /*9620*/  FADD.FTZ R79, R79, R82 ;  /* 0x000000524f4f7221 */ /* 0x000fe40000010000 */
[----:B------:R-:W2:Y:S02]  /*9630*/  MUFU.EX2 R98, R98 ;  /* 0x0000006200627308 */ /* 0x000ea40000000800 */
[----:B----4-:R-:W-:Y:S01]  /*9640*/  HMMA.16816.F32.BF16 R12, R8, R28, R12 ;  /* 0x0000001c080c723c */ /* 0x010fe2000004180c */
[----:B------:R-:W-:-:S05]  /*9650*/  FADD.FTZ R78, R78, R79 ;  /* 0x0000004f4e4e7221 */ /* 0x000fca0000010000 */
[----:B------:R-:W3:Y:S02]  /*9660*/  MUFU.EX2 R126, R126 ;  /* 0x0000007e007e7308 */ /* 0x000ee40000000800 */
[C---:B------:R-:W-:Y:S01]  /*9670*/  HMMA.16816.F32.BF16 R16, R8.reuse, R30, R16 ;  /* 0x0000001e0810723c */ /* 0x040fe20000041810 */
[----:B------:R-:W4:Y:S05]  /*9680*/  LDSM.16.MT88.4 R28, [R162+0x7000] ;  /* 0x00700000a21c783b */ /* 0x000f2a0000004200 */
[----:B------:R-:W-:Y:S02]  /*9690*/  MUFU.EX2 R117, R117 ;  /* 0x0000007500757308 */ /* 0x000fe40000000800 */
[C---:B------:R-:W-:Y:S06]  /*96a0*/  HMMA.16816.F32.BF16 R24, R8.reuse, R44, R24 ;  /* 0x0000002c0818723c */ /* 0x040fec0000041818 */
[----:B------:R-:W-:Y:S02]  /*96b0*/  MUFU.EX2 R124, R124 ;  /* 0x0000007c007c7308 */ /* 0x000fe40000000800 */
[C---:B-1----:R-:W-:Y:S06]  /*96c0*/  HMMA.16816.F32.BF16 R32, R8.reuse, R36, R32 ;  /* 0x000000240820723c */ /* 0x042fec0000041820 */
[----:B------:R-:W-:Y:S02]  /*96d0*/  MUFU.EX2 R121, R121 ;  /* 0x0000007900797308 */ /* 0x000fe40000000800 */
[C---:B------:R-:W-:Y:S01]  /*96e0*/  HMMA.16816.F32.BF16 R20, R8.reuse, R38, R20 ;  /* 0x000000260814723c */ /* 0x040fe20000041814 */
[----:B------:R-:W1:Y:S05]  /*96f0*/  LDSM.16.MT88.4 R36, [R166+0x7800] ;  /* 0x00780000a624783b */ /* 0x000e6a0000004200 */
[----:B------:R-:W5:Y:S02]  /*9700*/  MUFU.EX2 R128, R128 ;  /* 0x0000008000807308 */ /* 0x000f640000000800 */
[C---:B------:R-:W-:Y:S01]  /*9710*/  HMMA.16816.F32.BF16 R4, R8.reuse, R46, R4 ;  /* 0x0000002e0804723c */ /* 0x040fe20000041804 */
[----:B------:R-:W3:Y:S05]  /*9720*/  LDSM.16.MT88.4 R44, [R164+0x7800] ;  /* 0x00780000a42c783b */ /* 0x000eea0000004200 */
[----:B------:R-:W-:Y:S02]  /*9730*/  MUFU.EX2 R123, R123 ;  /* 0x0000007b007b7308 */ /* 0x000fe40000000800 */
[C---:B----4-:R-:W-:Y:S06]  /*9740*/  HMMA.16816.F32.BF16 R40, R8.reuse, R28, R40 ;  /* 0x0000001c0828723c */ /* 0x050fec0000041828 */
[----:B------:R-:W4:Y:S02]  /*9750*/  MUFU.EX2 R130, R130 ;  /* 0x0000008200827308 */ /* 0x000f240000000800 */
[----:B------:R-:W-:Y:S01]  /*9760*/  HMMA.16816.F32.BF16 R68, R8, R30, R68 ;  /* 0x0000001e0844723c */ /* 0x000fe20000041844 */
[----:B------:R-:W4:Y:S05]  /*9770*/  LDSM.16.MT88.4 R28, [R163+0x7800] ;  /* 0x00780000a31c783b */ /* 0x000f2a0000004200 */
[----:B------:R-:W-:Y:S01]  /*9780*/  MUFU.EX2 R120, R120 ;  /* 0x0000007800787308 */ /* 0x000fe20000000800 */
[----:B------:R-:W-:-:S02]  /*9790*/  F2FP.BF16.PACK_AB R8, R96, R99 ;  /* 0x000000636008723e */ /* 0x000fc400000010ff */
[----:B--2---:R-:W-:Y:S02]  /*97a0*/  F2FP.BF16.PACK_AB R9, R98, R97 ;  /* 0x000000616209723e */ /* 0x004fe400000010ff */
[----:B------:R-:W-:Y:S02]  /*97b0*/  F2FP.BF16.PACK_AB R10, R90, R113 ;  /* 0x000000715a0a723e */ /* 0x000fe400000010ff */
[----:B------:R-:W-:Y:S01]  /*97c0*/  F2FP.BF16.PACK_AB R11, R115, R114 ;  /* 0x00000072730b723e */ /* 0x000fe200000010ff */
[----:B------:R-:W2:Y:S06]  /*97d0*/  MUFU.EX2 R125, R125 ;  /* 0x0000007d007d7308 */ /* 0x000eac0000000800 */
[C---:B-1----:R-:W-:Y:S02]  /*97e0*/  HMMA.16816.F32.BF16 R12, R8.reuse, R36, R12 ;  /* 0x00000024080c723c */ /* 0x042fe4000004180c */
[----:B------:R-:W-:Y:S06]  /*97f0*/  MUFU.EX2 R118, R118 ;  /* 0x0000007600767308 */ /* 0x000fec0000000800 */
[C---:B------:R-:W-:Y:S01]  /*9800*/  HMMA.16816.F32.BF16 R16, R8.reuse, R38, R16 ;  /* 0x000000260810723c */ /* 0x040fe20000041810 */
[----:B------:R-:W1:Y:S01]  /*9810*/  LDSM.16.MT88.4 R36, [R162+0x7800] ;  /* 0x00780000a224783b */ /* 0x000e620000004200 */
[----:B------:R-:W-:Y:S06]  /*9820*/  MUFU.EX2 R127, R127 ;  /* 0x0000007f007f7308 */ /* 0x000fec0000000800 */
[C---:B---3--:R-:W-:Y:S02]  /*9830*/  HMMA.16816.F32.BF16 R24, R8.reuse, R44, R24 ;  /* 0x0000002c0818723c */ /* 0x048fe40000041818 */
[----:B------:R-:W-:Y:S06]  /*9840*/  MUFU.EX2 R112, R112 ;  /* 0x0000007000707308 */ /* 0x000fec0000000800 */
[C---:B----4-:R-:W-:Y:S02]  /*9850*/  HMMA.16816.F32.BF16 R32, R8.reuse, R28, R32 ;  /* 0x0000001c0820723c */ /* 0x050fe40000041820 */
[----:B------:R-:W3:Y:S06]  /*9860*/  MUFU.EX2 R131, R131 ;  /* 0x0000008300837308 */ /* 0x000eec0000000800 */
[C---:B------:R-:W-:Y:S01]  /*9870*/  HMMA.16816.F32.BF16 R20, R8.reuse, R30, R20 ;  /* 0x0000001e0814723c */ /* 0x040fe20000041814 */
[----:B------:R-:W4:Y:S01]  /*9880*/  LDSM.16.MT88.4 R28, [R166+0x8000] ;  /* 0x00800000a61c783b */ /* 0x000f220000004200 */
[----:B------:R-:W-:Y:S06]  /*9890*/  MUFU.EX2 R108, R108 ;  /* 0x0000006c006c7308 */ /* 0x000fec0000000800 */
[C---:B------:R-:W-:Y:S01]  /*98a0*/  HMMA.16816.F32.BF16 R4, R8.reuse, R46, R4 ;  /* 0x0000002e0804723c */ /* 0x040fe20000041804 */
[----:B------:R-:W2:Y:S01]  /*98b0*/  LDSM.16.MT88.4 R44, [R164+0x8000] ;  /* 0x00800000a42c783b */ /* 0x000ea20000004200 */
[----:B------:R-:W2:Y:S06]  /*98c0*/  MUFU.EX2 R129, R129 ;  /* 0x0000008100817308 */ /* 0x000eac0000000800 */
[C---:B-1----:R-:W-:Y:S02]  /*98d0*/  HMMA.16816.F32.BF16 R40, R8.reuse, R36, R40 ;  /* 0x000000240828723c */ /* 0x042fe40000041828 */
[----:B------:R-:W-:Y:S06]  /*98e0*/  MUFU.EX2 R51, R51 ;  /* 0x0000003300337308 */ /* 0x000fec0000000800 */
[----:B------:R-:W-:Y:S01]  /*98f0*/  HMMA.16816.F32.BF16 R68, R8, R38, R68 ;  /* 0x000000260844723c */ /* 0x000fe20000041844 */
[----:B------:R-:W1:Y:S01]  /*9900*/  LDSM.16.MT88.4 R36, [R162+0x8000] ;  /* 0x00800000a224783b */ /* 0x000e620000004200 */
[----:B------:R-:W1:Y:S05]  /*9910*/  MUFU.EX2 R106, R106 ;  /* 0x0000006a006a7308 */ /* 0x000e6a0000000800 */
[----:B------:R-:W-:-:S02]  /*9920*/  F2FP.BF16.PACK_AB R8, R126, R119 ;  /* 0x000000777e08723e */ /* 0x000fc400000010ff */
[----:B-----5:R-:W-:Y:S01]  /*9930*/  F2FP.BF16.PACK_AB R9, R128, R121 ;  /* 0x000000798009723e */ /* 0x020fe200000010ff */
[----:B------:R-:W-:Y:S01]  /*9940*/  MUFU.EX2 R49, R49 ;  /* 0x0000003100317308 */ /* 0x000fe20000000800 */
[----:B------:R-:W-:Y:S02]  /*9950*/  F2FP.BF16.PACK_AB R10, R124, R117 ;  /* 0x000000757c0a723e */ /* 0x000fe400000010ff */
[----:B------:R-:W-:-:S05]  /*9960*/  F2FP.BF16.PACK_AB R11, R130, R123 ;  /* 0x0000007b820b723e */ /* 0x000fca00000010ff */
[----:B------:R-:W-:Y:S02]  /*9970*/  MUFU.EX2 R48, R48 ;  /* 0x0000003000307308 */ /* 0x000fe40000000800 */
        /* <DEDUP_REMOVED lines=11> */
[----:B------:R1:W-:Y:S01]  /*9a30*/  MUFU.EX2 R0, R85 ;  /* 0x0000005500007308 */ /* 0x0003e20000000800 */
[----:B------:R-:W-:Y:S01]  /*9a40*/  F2FP.BF16.PACK_AB R36, R125, R120 ;  /* 0x000000787d24723e */ /* 0x000fe200000010ff */
[----:B------:R-:W-:Y:S01]  /*9a50*/  HMMA.16816.F32.BF16 R68, R8, R38, R68 ;  /* 0x000000260844723c */ /* 0x000fe20000041844 */
[----:B---3--:R-:W-:-:S05]  /*9a60*/  F2FP.BF16.PACK_AB R37, R131, R112 ;  /* 0x000000708325723e */ /* 0x008fca00000010ff */
[----:B------:R-:W3:Y:S01]  /*9a70*/  MUFU.EX2 R55, R55 ;  /* 0x0000003700377308 */ /* 0x000ee20000000800 */
[----:B------:R-:W-:Y:S01]  /*9a80*/  F2FP.BF16.PACK_AB R38, R127, R118 ;  /* 0x000000767f26723e */ /* 0x000fe200000010ff */
[----:B----4-:R-:W-:Y:S01]  /*9a90*/  HMMA.16816.F32.BF16 R32, R8, R28, R32 ;  /* 0x0000001c0820723c */ /* 0x010fe20000041820 */
[----:B------:R-:W-:-:S05]  /*9aa0*/  F2FP.BF16.PACK_AB R39, R129, R108 ;  /* 0x0000006c8127723e */ /* 0x000fca00000010ff */
[----:B------:R-:W-:Y:S02]  /*9ab0*/  MUFU.EX2 R52, R52 ;  /* 0x0000003400347308 */ /* 0x000fe40000000800 */
[----:B------:R-:W-:Y:S01]  /*9ac0*/  HMMA.16816.F32.BF16 R20, R8, R30, R20 ;  /* 0x0000001e0814723c */ /* 0x000fe20000041814 */
[----:B------:R-:W4:Y:S04]  /*9ad0*/  LDSM.16.MT88.4 R8, [R163+0x8800] ;  /* 0x00880000a308783b */ /* 0x000f280000004200 */
[----:B------:R-:W1:Y:S01]  /*9ae0*/  LDSM.16.MT88.4 R28, [R164+0x8800] ;  /* 0x00880000a41c783b */ /* 0x000e620000004200 */
[----:B------:R-:W-:Y:S02]  /*9af0*/  MUFU.EX2 R2, R61 ;  /* 0x0000003d00027308 */ /* 0x000fe40000000800 */
[C---:B--2---:R-:W-:Y:S06]  /*9b00*/  HMMA.16816.F32.BF16 R12, R36.reuse, R44, R12 ;  /* 0x0000002c240c723c */ /* 0x044fec000004180c */
[----:B------:R-:W-:Y:S02]  /*9b10*/  MUFU.EX2 R191, R191 ;  /* 0x000000bf00bf7308 */ /* 0x000fe40000000800 */
[C---:B------:R-:W-:Y:S01]  /*9b20*/  HMMA.16816.F32.BF16 R16, R36.reuse, R46, R16 ;  /* 0x0000002e2410723c */ /* 0x040fe20000041810 */
[----:B------:R-:W2:Y:S07]  /*9b30*/  LDSM.16.MT88.4 R44, [R162+0x8800] ;  /* 0x00880000a22c783b */ /* 0x000eae0000004200 */
[C---:B----4-:R-:W-:Y:S08]  /*9b40*/  HMMA.16816.F32.BF16 R32, R36.reuse, R8, R32 ;  /* 0x000000082420723c */ /* 0x050ff00000041820 */
[C---:B------:R-:W-:Y:S01]  /*9b50*/  HMMA.16816.F32.BF16 R20, R36.reuse, R10, R20 ;  /* 0x0000000a2414723c */ /* 0x040fe20000041814 */
[----:B------:R-:W4:Y:S07]  /*9b60*/  LDSM.16.MT88.4 R8, [R166+0x9000] ;  /* 0x00900000a608783b */ /* 0x000f2e0000004200 */
[C---:B-1----:R-:W-:Y:S08]  /*9b70*/  HMMA.16816.F32.BF16 R24, R36.reuse, R28, R24 ;  /* 0x0000001c2418723c */ /* 0x042ff00000041818 */
[C---:B------:R-:W-:Y:S01]  /*9b80*/  HMMA.16816.F32.BF16 R4, R36.reuse, R30, R4 ;  /* 0x0000001e2404723c */ /* 0x040fe20000041804 */
[----:B------:R-:W1:Y:S07]  /*9b90*/  LDSM.16.MT88.4 R28, [R164+0x9000] ;  /* 0x00900000a41c783b */ /* 0x000e6e0000004200 */
[C---:B--2---:R-:W-:Y:S07]  /*9ba0*/  HMMA.16816.F32.BF16 R40, R36.reuse, R44, R40 ;  /* 0x0000002c2428723c */ /* 0x044fee0000041828 */
[----:B------:R-:W-:Y:S01]  /*9bb0*/  F2FP.BF16.PACK_AB R44, R106, R51 ;  /* 0x000000336a2c723e */ /* 0x000fe200000010ff */
[----:B------:R-:W-:Y:S01]  /*9bc0*/  HMMA.16816.F32.BF16 R68, R36, R46, R68 ;  /* 0x0000002e2444723c */ /* 0x000fe20000041844 */
[----:B------:R-:W2:Y:S01]  /*9bd0*/  LDSM.16.MT88.4 R36, [R163+0x9000] ;  /* 0x00900000a324783b */ /* 0x000ea20000004200 */
[----:B-----5:R-:W-:-:S05]  /*9be0*/  F2FP.BF16.PACK_AB R45, R56, R53 ;  /* 0x00000035382d723e */ /* 0x020fca00000010ff */
[----:B------:R-:W-:Y:S02]  /*9bf0*/  F2FP.BF16.PACK_AB R46, R48, R49 ;  /* 0x00000031302e723e */ /* 0x000fe400000010ff */
[----:B------:R-:W-:-:S07]  /*9c00*/  F2FP.BF16.PACK_AB R47, R50, R3 ;  /* 0x00000003322f723e */ /* 0x000fce00000010ff */
[C---:B----4-:R-:W-:Y:S08]  /*9c10*/  HMMA.16816.F32.BF16 R12, R44.reuse, R8, R12 ;  /* 0x000000082c0c723c */ /* 0x050ff0000004180c */
[C---:B------:R-:W-:Y:S01]  /*9c20*/  HMMA.16816.F32.BF16 R16, R44.reuse, R10, R16 ;  /* 0x0000000a2c10723c */ /* 0x040fe20000041810 */
[----:B------:R-:W4:Y:S07]  /*9c30*/  LDSM.16.MT88.4 R8, [R162+0x9000] ;  /* 0x00900000a208783b */ /* 0x000f2e0000004200 */
[C---:B-1----:R-:W-:Y:S07]  /*9c40*/  HMMA.16816.F32.BF16 R4, R44.reuse, R30, R4 ;  /* 0x0000001e2c04723c */ /* 0x042fee0000041804 */
[----:B------:R-:W-:Y:S01]  /*9c50*/  FADD.FTZ R30, R84, R89 ;  /* 0x00000059541e7221 */ /* 0x000fe20000010000 */
[C---:B------:R-:W-:Y:S01]  /*9c60*/  HMMA.16816.F32.BF16 R24, R44.reuse, R28, R24 ;  /* 0x0000001c2c18723c */ /* 0x040fe20000041818 */
[--C-:B------:R-:W-:Y:S01]  /*9c70*/  FFMA.FTZ R31, R60, c[0x0][0x23c], -R65.reuse ;  /* 0x00008f003c1f7a23 */ /* 0x100fe20000010841 */
[----:B------:R-:W-:Y:S01]  /*9c80*/  MUFU.EX2 R29, R62 ;  /* 0x0000003e001d7308 */ /* 0x000fe20000000800 */
[----:B------:R-:W-:Y:S01]  /*9c90*/  FADD.FTZ R30, R81, R30 ;  /* 0x0000001e511e7221 */ /* 0x000fe20000010000 */
[----:B------:R-:W1:Y:S03]  /*9ca0*/  LDSM.16.MT88.4 R84, [R164+0x9800] ;  /* 0x00980000a454783b */ /* 0x000e660000004200 */
[----:B------:R-:W-:Y:S01]  /*9cb0*/  FADD.FTZ R77, R77, R30 ;  /* 0x0000001e4d4d7221 */ /* 0x000fe20000010000 */
[----:B--2---:R-:W-:Y:S01]  /*9cc0*/  HMMA.16816.F32.BF16 R32, R44, R36, R32 ;  /* 0x000000242c20723c */ /* 0x004fe20000041820 */
[----:B------:R-:W-:Y:S01]  /*9cd0*/  FFMA.FTZ R28, R59, c[0x0][0x23c], -R65 ;  /* 0x00008f003b1c7a23 */ /* 0x000fe20000010841 */
[----:B------:R-:W2:Y:S01]  /*9ce0*/  MUFU.EX2 R31, R31 ;  /* 0x0000001f001f7308 */ /* 0x000ea20000000800 */
[----:B------:R-:W-:-:S02]  /*9cf0*/  FADD.FTZ R74, R74, R77 ;  /* 0x0000004d4a4a7221 */ /* 0x000fc40000010000 */
[----:B------:R-:W-:Y:S02]  /*9d00*/  FADD.FTZ R30, R91, R78 ;  /* 0x0000004e5b1e7221 */ /* 0x000fe40000010000 */
[----:B------:R-:W-:Y:S01]  /*9d10*/  FADD.FTZ R75, R75, R74 ;  /* 0x0000004a4b4b7221 */ /* 0x000fe20000010000 */
[----:B------:R-:W5:Y:S01]  /*9d20*/  LDSM.16.MT88.4 R76, [R163+0x9800] ;  /* 0x00980000a34c783b */ /* 0x000f620000004200 */
[----:B------:R-:W-:Y:S01]  /*9d30*/  FADD.FTZ R37, R97, R30 ;  /* 0x0000001e61257221 */ /* 0x000fe20000010000 */
[----:B------:R-:W1:Y:S01]  /*9d40*/  MUFU.EX2 R28, R28 ;  /* 0x0000001c001c7308 */ /* 0x000e620000000800 */
[----:B------:R-:W-:Y:S01]  /*9d50*/  FADD.FTZ R72, R72, R75 ;  /* 0x0000004b48487221 */ /* 0x000fe20000010000 */
[----:B------:R-:W-:Y:S01]  /*9d60*/  HMMA.16816.F32.BF16 R20, R44, R38, R20 ;  /* 0x000000262c14723c */ /* 0x000fe20000041814 */
[----:B------:R-:W-:Y:S02]  /*9d70*/  FADD.FTZ R37, R98, R37 ;  /* 0x0000002562257221 */ /* 0x000fe40000010000 */
[----:B------:R-:W-:-:S04]  /*9d80*/  FADD.FTZ R99, R99, R72 ;  /* 0x0000004863637221 */ /* 0x000fc80000010000 */
[----:B------:R-:W-:Y:S01]  /*9d90*/  FADD.FTZ R30, R96, R99 ;  /* 0x00000063601e7221 */ /* 0x000fe20000010000 */
[C---:B----4-:R-:W-:Y:S03]  /*9da0*/  HMMA.16816.F32.BF16 R40, R44.reuse, R8, R40 ;  /* 0x000000082c28723c */ /* 0x050fe60000041828 */
[----:B------:R-:W-:Y:S02]  /*9db0*/  FADD.FTZ R113, R113, R30 ;  /* 0x0000001e71717221 */ /* 0x000fe40000010000 */
[----:B------:R-:W-:Y:S02]  /*9dc0*/  FADD.FTZ R30, R114, R37 ;  /* 0x00000025721e7221 */ /* 0x000fe40000010000 */
[----:B---3--:R-:W-:Y:S01]  /*9dd0*/  F2FP.BF16.PACK_AB R8, R55, R0 ;  /* 0x000000003708723e */ /* 0x008fe200000010ff */
[----:B------:R-:W-:Y:S01]  /*9de0*/  HMMA.16816.F32.BF16 R68, R44, R10, R68 ;  /* 0x0000000a2c44723c */ /* 0x000fe20000041844 */
[----:B--2---:R-:W-:Y:S01]  /*9df0*/  F2FP.BF16.PACK_AB R9, R31, R2 ;  /* 0x000000021f09723e */ /* 0x004fe200000010ff */
[----:B------:R-:W-:-:S02]  /*9e00*/  FADD.FTZ R90, R90, R113 ;  /* 0x000000715a5a7221 */ /* 0x000fc40000010000 */
[----:B------:R-:W-:Y:S02]  /*9e10*/  FADD.FTZ R30, R115, R30 ;  /* 0x0000001e731e7221 */ /* 0x000fe40000010000 */
[----:B------:R-:W-:Y:S01]  /*9e20*/  FADD.FTZ R119, R119, R90 ;  /* 0x0000005a77777221 */ /* 0x000fe20000010000 */
[----:B------:R-:W-:Y:S01]  /*9e30*/  F2FP.BF16.PACK_AB R10, R29, R52 ;  /* 0x000000341d0a723e */ /* 0x000fe200000010ff */
[----:B------:R-:W-:Y:S01]  /*9e40*/  FADD.FTZ R121, R121, R30 ;  /* 0x0000001e79797221 */ /* 0x000fe20000010000 */
[----:B-1----:R-:W-:Y:S01]  /*9e50*/  F2FP.BF16.PACK_AB R11, R191, R28 ;  /* 0x0000001cbf0b723e */ /* 0x002fe200000010ff */
[----:B------:R-:W-:Y:S02]  /*9e60*/  FADD.FTZ R126, R126, R119 ;  /* 0x000000777e7e7221 */ /* 0x000fe40000010000 */
[----:B------:R-:W-:-:S04]  /*9e70*/  FADD.FTZ R128, R128, R121 ;  /* 0x0000007980807221 */ /* 0x000fc80000010000 */
[C---:B------:R-:W-:Y:S01]  /*9e80*/  HMMA.16816.F32.BF16 R96, R8.reuse, R92, R12 ;  /* 0x0000005c0860723c */ /* 0x040fe2000004180c */
[----:B------:R-:W1:Y:S07]  /*9e90*/  LDSM.16.MT88.4 R12, [R162+0x9800] ;  /* 0x00980000a20c783b */ /* 0x000e6e0000004200 */
[C---:B------:R-:W-:Y:S07]  /*9ea0*/  HMMA.16816.F32.BF16 R92, R8.reuse, R94, R16 ;  /* 0x0000005e085c723c */ /* 0x040fee0000041810 */
        /* <DEDUP_REMOVED lines=11> */
[C---:B-----5:R-:W-:Y:S01]  /*9f60*/  HMMA.16816.F32.BF16 R80, R8.reuse, R76, R32 ;  /* 0x0000004c0850723c */ /* 0x060fe20000041820 */
        /* <DEDUP_REMOVED lines=18> */
[----:B------:R-:W-:Y:S01]  /*a090*/  FADD.FTZ R31, R31, R2 ;  /* 0x000000021f1f7221 */ /* 0x000fe20000010000 */
[----:B------:R-:W-:Y:S01]  /*a0a0*/  MOV R2, R105 ;  /* 0x0000006900027202 */ /* 0x000fe20000000f00 */
[----:B------:R-:W-:Y:S02]  /*a0b0*/  FADD.FTZ R52, R52, R55 ;  /* 0x0000003734347221 */ /* 0x000fe40000010000 */
[----:B------:R-:W-:-:S02]  /*a0c0*/  FADD.FTZ R28, R28, R31 ;  /* 0x0000001f1c1c7221 */ /* 0x000fc40000010000 */
[----:B------:R-:W-:Y:S02]  /*a0d0*/  FADD.FTZ R190, R29, R52 ;  /* 0x000000341dbe7221 */ /* 0x000fe40000010000 */
[----:B------:R-:W-:Y:S02]  /*a0e0*/  FADD.FTZ R191, R191, R28 ;  /* 0x0000001cbfbf7221 */ /* 0x000fe40000010000 */
.L_x_6320:
        /* <DEDUP_REMOVED lines=14> */
.L_x_6330:
        /* <DEDUP_REMOVED lines=64> */
.L_x_6327:
        /* <DEDUP_REMOVED lines=24> */
[----:B------:R-:W-:Y:S01]  /*a750*/  ISETP.GE.AND P1, PT, R177, 0x2, PT ;  /* 0x00000002b100780c */ /* 0x000fe20003f26270 */
[----:B------:R1:W-:Y:S08]  /*a760*/  LDGSTS.E.BYPASS.LTC128B.128 [R179+0x8800], [R2.64] ;  /* 0x0880000002b37fae */ /* 0x0003f0000b901d4c */
[----:B------:R1:W-:Y:S08]  /*a770*/  LDGSTS.E.BYPASS.LTC128B.128 [R179+0x9000], [R200.64] ;  /* 0x09000000c8b37fae */ /* 0x0003f0000b901d4c */
[----:B------:R1:W-:Y:S08]  /*a780*/  LDGSTS.E.BYPASS.LTC128B.128 [R179+0x9800], [R202.64] ;  /* 0x09800000cab37fae */ /* 0x0003f0000b901d4c */
[----:B------:R-:W-:Y:S08]  /*a790*/  LDSM.16.M88.4 R104, [R172] ;  /* 0x00000000ac68783b */ /* 0x000ff00000000200 */
[----:B------:R-:W1:Y:S08]  /*a7a0*/  LDSM.16.M88.4 R108, [R171+0x2000] ;  /* 0x00200000ab6c783b */ /* 0x000e700000000200 */
[----:B------:R-:W1:Y:S08]  /*a7b0*/  LDSM.16.M88.4 R112, [R171+0x2800] ;  /* 0x00280000ab70783b */ /* 0x000e700000000200 */
[----:B------:R-:W0:Y:S08]  /*a7c0*/  LDGDEPBAR ;  /* 0x00000000000079af */ /* 0x000e300000000000 */
        /* <DEDUP_REMOVED lines=67> */
[----:B------:R-:W4:Y:S07]  /*ac00*/  LDSM.16.M88.4 R124, [R100] ;  /* 0x00000000647c783b */ /* 0x000f2e0000000200 */
[C---:B-1----:R-:W-:Y:S08]  /*ac10*/  HMMA.16816.F32.BF16 R44, R104.reuse, R108, R44 ;  /* 0x0000006c682c723c */ /* 0x042ff0000004182c */
[C---:B------:R-:W-:Y:S01]  /*ac20*/  HMMA.16816.F32.BF16 R48, R104.reuse, R110, R48 ;  /* 0x0000006e6830723c */ /* 0x040fe20000041830 */
[----:B------:R-:W-:Y:S07]  /*ac30*/  LDSM.16.M88.4 R108, [R100+0x1000] ;  /* 0x00100000646c783b */ /* 0x000fee0000000200 */
[C---:B--2---:R-:W-:Y:S08]  /*ac40*/  HMMA.16816.F32.BF16 R52, R104.reuse, R112, R52 ;  /* 0x000000706834723c */ /* 0x044ff00000041834 */
[C---:B------:R-:W-:Y:S08]  /*ac50*/  HMMA.16816.F32.BF16 R56, R104.reuse, R114, R56 ;  /* 0x000000726838723c */ /* 0x040ff00000041838 */
[C---:B---3--:R-:W-:Y:S08]  /*ac60*/  HMMA.16816.F32.BF16 R60, R104.reuse, R116, R60 ;  /* 0x00000074683c723c */ /* 0x048ff0000004183c */
[----:B------:R-:W-:Y:S01]  /*ac70*/  HMMA.16816.F32.BF16 R64, R104, R118, R64 ;  /* 0x000000766840723c */ /* 0x000fe20000041840 */
[----:B------:R-:W1:Y:S07]  /*ac80*/  LDSM.16.M88.4 R104, [R100+0x800] ;  /* 0x000800006468783b */ /* 0x000e6e0000000200 */
[C---:B----4-:R-:W-:Y:S08]  /*ac90*/  HMMA.16816.F32.BF16 R4, R120.reuse, R124, R4 ;  /* 0x0000007c7804723c */ /* 0x050ff00000041804 */
        /* <DEDUP_REMOVED lines=16> */
[----:B------:R-:W4:Y:S07]  /*ada0*/  MUFU.TANH R246, R246 ;  /* 0x000000f600f67308 */ /* 0x000f2e0000002400 */
[C---:B------:R-:W-:Y:S01]  /*adb0*/  HMMA.16816.F32.BF16 R24, R120.reuse, R110, R24 ;  /* 0x0000006e7818723c */ /* 0x040fe20000041818 */
[----:B------:R-:W1:Y:S02]  /*adc0*/  LDSM.16.M88.4 R108, [R100+0x2000] ;  /* 0x00200000646c783b */ /* 0x000e640000000200 */
[----:B------:R-:W1:Y:S01]  /*add0*/  MUFU.TANH R244, R244 ;  /* 0x000000f400f47308 */ /* 0x000e620000002400 */
[----:B------:R-:W-:Y:S02]  /*ade0*/  FMUL.FTZ R0, R12, c[0x0][0x2ec] ;  /* 0x0000bb000c007a20 */ /* 0x000fe40000410000 */
[----:B------:R-:W-:Y:S02]  /*adf0*/  FMUL.FTZ R251, R13, c[0x0][0x2ec] ;  /* 0x0000bb000dfb7a20 */ /* 0x000fe40000410000 */
[----:B------:R-:W-:Y:S04]  /*ae00*/  FMUL.FTZ R250, R14, c[0x0][0x2ec] ;  /* 0x0000bb000efa7a20 */ /* 0x000fe80000410000 */
[----:B------:R-:W-:Y:S01]  /*ae10*/  FMUL.FTZ R242, R15, c[0x0][0x2ec] ;  /* 0x0000bb000ff27a20 */ /* 0x000fe20000410000 */
[----:B------:R1:W1:Y:S01]  /*ae20*/  MUFU.TANH R155, R0 ;  /* 0x00000000009b7308 */ /* 0x0002620000002400 */
        /* <DEDUP_REMOVED lines=72> */
[----:B------:R-:W-:Y:S02]  /*b2b0*/  FMUL.FTZ R195, R60, c[0x0][0x2ec] ;  /* 0x0000bb003cc37a20 */ /* 0x000fe40000410000 */
[----:B------:R-:W-:Y:S02]  /*b2c0*/  FMUL.FTZ R197, R61, c[0x0][0x2ec] ;  /* 0x0000bb003dc57a20 */ /* 0x000fe40000410000 */
[----:B------:R-:W1:Y:S01]  /*b2d0*/  MUFU.TANH R236, R236 ;  /* 0x000000ec00ec7308 */ /* 0x000e620000002400 */
[----:B------:R-:W-:Y:S02]  /*b2e0*/  FMUL.FTZ R196, R62, c[0x0][0x2ec] ;  /* 0x0000bb003ec47a20 */ /* 0x000fe40000410000 */
[----:B-----5:R-:W-:Y:S02]  /*b2f0*/  FMUL.FTZ R192, R63, c[0x0][0x2ec] ;  /* 0x0000bb003fc07a20 */ /* 0x020fe40000410000 */
        /* <DEDUP_REMOVED lines=55> */
[----:B------:R-:W-:-:S05]  /*b670*/  @!P0 BRA `(.L_x_6329) ;  /* 0x000003c000008947 */ /* 0x000fca0003800000 */
[----:B------:R-:W-:Y:S01]  /*b680*/  IMAD.SHL.U32 R10, R177, 0x80, RZ ;  /* 0x00000080b10a7824 */ /* 0x000fe200078e00ff */
[----:B-1----:R-:W-:Y:S04]  /*b690*/  IABS R0, c[0x0][0x2d0] ;  /* 0x0000b40000007a13 */ /* 0x002fe80000000000 */
        /* <DEDUP_REMOVED lines=58> */
.L_x_6329:
        /* <DEDUP_REMOVED lines=30> */
.L_x_6328:
        /* <DEDUP_REMOVED lines=81> */
[C---:B------:R-:W-:Y:S01]  /*c130*/  FADD.FTZ R4, -R2.reuse, R103 ;  /* 0x0000006702047221 */ /* 0x040fe20000010100 */
[----:B------:R-:W-:Y:S01]  /*c140*/  MOV R103, R2 ;  /* 0x0000000200677202 */ /* 0x000fe20000000f00 */
[----:B------:R-:W-:Y:S02]  /*c150*/  FMUL.FTZ R106, R2, c[0x0][0x23c] ;  /* 0x00008f00026a7a20 */ /* 0x000fe40000410000 */
[----:B------:R-:W-:Y:S02]  /*c160*/  FMUL.FTZ R37, R4, c[0x0][0x23c] ;  /* 0x00008f0004257a20 */ /* 0x000fe40000410000 */
[----:B------:R-:W-:Y:S01]  /*c170*/  FADD.FTZ R4, -R0, R101 ;  /* 0x0000006500047221 */ /* 0x000fe20000010100 */
[----:B------:R-:W-:Y:S02]  /*c180*/  FSEL R106, R106, RZ, P1 ;  /* 0x000000ff6a6a7208 */ /* 0x000fe40000800000 */
[----:B------:R-:W-:Y:S01]  /*c190*/  FSETP.NEU.FTZ.AND P1, PT, R0, -INF , PT ;  /* 0xff8000000000780b */ /* 0x000fe20003f3d000 */
[----:B------:R-:W1:Y:S01]  /*c1a0*/  MUFU.EX2 R37, R37 ;  /* 0x0000002500257308 */ /* 0x000e620000000800 */
[----:B------:R-:W-:Y:S02]  /*c1b0*/  FMUL.FTZ R38, R4, c[0x0][0x23c] ;  /* 0x00008f0004267a20 */ /* 0x000fe40000410000 */
[----:B------:R-:W-:Y:S01]  /*c1c0*/  FSEL R39, R39, RZ, P1 ;  /* 0x000000ff27277208 */ /* 0x000fe20000800000 */
[--C-:B------:R-:W-:Y:S01]  /*c1d0*/  FFMA.FTZ R107, R247, c[0x0][0x23c], -R106.reuse ;  /* 0x00008f00f76b7a23 */ /* 0x100fe2000001086a */
[----:B------:R-:W-:Y:S01]  /*c1e0*/  ISETP.GT.AND P1, PT, R177, 0x1, PT ;  /* 0x00000001b100780c */ /* 0x000fe20003f24270 */
[--C-:B------:R-:W-:Y:S02]  /*c1f0*/  FFMA.FTZ R104, R245, c[0x0][0x23c], -R106.reuse ;  /* 0x00008f00f5687a23 */ /* 0x100fe4000001086a */
[--C-:B------:R-:W-:Y:S02]  /*c200*/  FFMA.FTZ R108, R246, c[0x0][0x23c], -R39.reuse ;  /* 0x00008f00f66c7a23 */ /* 0x100fe40000010827 */
        /* <DEDUP_REMOVED lines=13> */
[C---:B------:R-:W-:Y:S02]  /*c2e0*/  FMUL.FTZ R5, R37.reuse, R97 ;  /* 0x0000006125057220 */ /* 0x040fe40000410000 */
[----:B------:R-:W-:Y:S02]  /*c2f0*/  FMUL.FTZ R32, R37, R68 ;  /* 0x0000004425207220 */ /* 0x000fe40000410000 */
[C---:B--2---:R-:W-:Y:S02]  /*c300*/  FMUL.FTZ R10, R38.reuse, R94 ;  /* 0x0000005e260a7220 */ /* 0x044fe40000410000 */
[C---:B------:R-:W-:Y:S02]  /*c310*/  FMUL.FTZ R11, R38.reuse, R95 ;  /* 0x0000005f260b7220 */ /* 0x040fe40000410000 */
[----:B------:R-:W-:Y:S01]  /*c320*/  LDSM.16.MT88.4 R92, [R166+0x9800] ;  /* 0x00980000a65c783b */ /* 0x000fe20000004200 */
[----:B------:R-:W-:Y:S01]  /*c330*/  MUFU.EX2 R108, R108 ;  /* 0x0000006c006c7308 */ /* 0x000fe20000000800 */
[--C-:B------:R-:W-:Y:S02]  /*c340*/  FFMA.FTZ R105, R243, c[0x0][0x23c], -R106.reuse ;  /* 0x00008f00f3697a23 */ /* 0x100fe4000001086a */
[--C-:B------:R-:W-:Y:S02]  /*c350*/  FFMA.FTZ R64, R249, c[0x0][0x23c], -R106.reuse ;  /* 0x00008f00f9407a23 */ /* 0x100fe4000001086a */
[C---:B------:R-:W-:Y:S02]  /*c360*/  FMUL.FTZ R18, R38.reuse, R86 ;  /* 0x0000005626127220 */ /* 0x040fe40000410000 */
[C---:B------:R-:W-:Y:S02]  /*c370*/  FMUL.FTZ R19, R38.reuse, R87 ;  /* 0x0000005726137220 */ /* 0x040fe40000410000 */
[C---:B------:R-:W-:Y:S01]  /*c380*/  FMUL.FTZ R26, R38.reuse, R78 ;  /* 0x0000004e261a7220 */ /* 0x040fe20000410000 */
[----:B------:R-:W2:Y:S01]  /*c390*/  MUFU.EX2 R101, R101 ;  /* 0x0000006500657308 */ /* 0x000ea20000000800 */
[C---:B------:R-:W-:Y:S02]  /*c3a0*/  FMUL.FTZ R27, R38.reuse, R79 ;  /* 0x0000004f261b7220 */ /* 0x040fe40000410000 */
[----:B------:R-:W-:Y:S01]  /*c3b0*/  FMUL.FTZ R6, R38, R98 ;  /* 0x0000006226067220 */ /* 0x000fe20000410000 */
[----:B-1----:R-:W-:Y:S01]  /*c3c0*/  F2FP.BF16.PACK_AB R40, R104, R107 ;  /* 0x0000006b6828723e */ /* 0x002fe200000010ff */
[C---:B------:R-:W-:Y:S02]  /*c3d0*/  FMUL.FTZ R7, R38.reuse, R99 ;  /* 0x0000006326077220 */ /* 0x040fe40000410000 */
[C---:B------:R-:W-:Y:S02]  /*c3e0*/  FMUL.FTZ R33, R37.reuse, R69 ;  /* 0x0000004525217220 */ /* 0x040fe40000410000 */
[C---:B------:R-:W-:Y:S01]  /*c3f0*/  FMUL.FTZ R34, R38.reuse, R70 ;  /* 0x0000004626227220 */ /* 0x040fe20000410000 */
[----:B------:R-:W-:Y:S01]  /*c400*/  MUFU.EX2 R105, R105 ;  /* 0x0000006900697308 */ /* 0x000fe20000000800 */
[----:B------:R-:W-:Y:S02]  /*c410*/  FMUL.FTZ R35, R38, R71 ;  /* 0x0000004726237220 */ /* 0x000fe40000410000 */
[C---:B------:R-:W-:Y:S02]  /*c420*/  FMUL.FTZ R4, R37.reuse, R96 ;  /* 0x0000006025047220 */ /* 0x040fe40000410000 */
[C---:B------:R-:W-:Y:S02]  /*c430*/  FMUL.FTZ R16, R37.reuse, R84 ;  /* 0x0000005425107220 */ /* 0x040fe40000410000 */
[C---:B------:R-:W-:Y:S02]  /*c440*/  FMUL.FTZ R24, R37.reuse, R76 ;  /* 0x0000004c25187220 */ /* 0x040fe40000410000 */
[----:B------:R-:W-:Y:S01]  /*c450*/  FMUL.FTZ R25, R37, R77 ;  /* 0x0000004d25197220 */ /* 0x000fe20000410000 */
        /* <DEDUP_REMOVED lines=58> */
[----:B------:R-:W3:Y:S01]  /*c800*/  MUFU.EX2 R81, R238 ;  /* 0x000000ee00517308 */ /* 0x000ee20000000800 */
        /* <DEDUP_REMOVED lines=8> */
[----:B------:R-:W-:Y:S02]  /*c890*/  FFMA.FTZ R73, R230, c[0x0][0x23c], -R39 ;  /* 0x00008f00e6497a23 */ /* 0x000fe40000010827 */
[C---:B------:R-:W-:Y:S02]  /*c8a0*/  FMUL.FTZ R30, R38.reuse, R74 ;  /* 0x0000004a261e7220 */ /* 0x040fe40000410000 */
[----:B------:R-:W4:Y:S03]  /*c8b0*/  MUFU.EX2 R76, R76 ;  /* 0x0000004c004c7308 */ /* 0x000f260000000800 */
[C---:B------:R-:W-:Y:S02]  /*c8c0*/  FMUL.FTZ R31, R38.reuse, R75 ;  /* 0x0000004b261f7220 */ /* 0x040fe40000410000 */
        /* <DEDUP_REMOVED lines=12> */
[----:B------:R-:W-:Y:S01]  /*c990*/  FFMA.FTZ R201, R201, c[0x0][0x23c], -R106 ;  /* 0x00008f00c9c97a23 */ /* 0x000fe2000001086a */
[----:B-1----:R-:W-:Y:S01]  /*c9a0*/  F2FP.BF16.PACK_AB R40, R61, R62 ;  /* 0x0000003e3d28723e */ /* 0x002fe200000010ff */
[----:B------:R-:W-:Y:S01]  /*c9b0*/  FFMA.FTZ R108, R38, R191, R108 ;  /* 0x000000bf266c7223 */ /* 0x000fe2000001006c */
[----:B------:R-:W-:Y:S03]  /*c9c0*/  F2FP.BF16.PACK_AB R41, R66, R63 ;  /* 0x0000003f4229723e */ /* 0x000fe600000010ff */
[----:B--2---:R-:W-:Y:S01]  /*c9d0*/  F2FP.BF16.PACK_AB R42, R67, R96 ;  /* 0x00000060432a723e */ /* 0x004fe200000010ff */
[----:B------:R-:W-:Y:S01]  /*c9e0*/  MUFU.EX2 R71, R71 ;  /* 0x0000004700477308 */ /* 0x000fe20000000800 */
[----:B---3--:R-:W-:Y:S01]  /*c9f0*/  F2FP.BF16.PACK_AB R43, R81, R84 ;  /* 0x00000054512b723e */ /* 0x008fe200000010ff */
[--C-:B------:R-:W-:Y:S02]  /*ca00*/  FFMA.FTZ R130, R195, c[0x0][0x23c], -R106.reuse ;  /* 0x00008f00c3827a23 */ /* 0x100fe4000001086a */
[--C-:B------:R-:W-:Y:S02]  /*ca10*/  FFMA.FTZ R131, R197, c[0x0][0x23c], -R106.reuse ;  /* 0x00008f00c5837a23 */ /* 0x100fe4000001086a */
[----:B------:R-:W-:Y:S02]  /*ca20*/  FFMA.FTZ R107, R37, R190, R107 ;  /* 0x000000be256b7223 */ /* 0x000fe4000001006b */
[C---:B------:R-:W-:Y:S02]  /*ca30*/  HMMA.16816.F32.BF16 R4, R40.reuse, R48, R4 ;  /* 0x000000302804723c */ /* 0x040fe40000041804 */
[----:B------:R-:W-:Y:S01]  /*ca40*/  MUFU.EX2 R77, R77 ;  /* 0x0000004d004d7308 */ /* 0x000fe20000000800 */
[----:B------:R-:W-:Y:S02]  /*ca50*/  FFMA.FTZ R37, R199, c[0x0][0x23c], -R106 ;  /* 0x00008f00c7257a23 */ /* 0x000fe4000001086a */
[----:B------:R-:W-:Y:S01]  /*ca60*/  FADD.FTZ R108, R101, R108 ;  /* 0x0000006c656c7221 */ /* 0x000fe20000010000 */
[----:B------:R-:W-:Y:S01]  /*ca70*/  MOV R101, R0 ;  /* 0x0000000000657202 */ /* 0x000fe20000000f00 */
[----:B------:R-:W-:Y:S01]  /*ca80*/  FADD.FTZ R104, R104, R107 ;  /* 0x0000006b68687221 */ /* 0x000fe20000010000 */
[C---:B------:R-:W-:Y:S01]  /*ca90*/  HMMA.16816.F32.BF16 R8, R40.reuse, R50, R8 ;  /* 0x000000322808723c */ /* 0x040fe20000041808 */
[----:B------:R-:W1:Y:S03]  /*caa0*/  LDSM.16.MT88.4 R48, [R166+0x7000] ;  /* 0x00700000a630783b */ /* 0x000e660000004200 */
[----:B------:R-:W-:Y:S01]  /*cab0*/  MUFU.EX2 R80, R80 ;  /* 0x0000005000507308 */ /* 0x000fe20000000800 */
[----:B------:R-:W-:Y:S02]  /*cac0*/  FADD.FTZ R65, R65, R108 ;  /* 0x0000006c41417221 */ /* 0x000fe40000010000 */
[----:B------:R-:W-:Y:S01]  /*cad0*/  FADD.FTZ R105, R105, R104 ;  /* 0x0000006869697221 */ /* 0x000fe20000010000 */
[C---:B------:R-:W-:Y:S04]  /*cae0*/  HMMA.16816.F32.BF16 R12, R40.reuse, R52, R12 ;  /* 0x00000034280c723c */ /* 0x040fe8000004180c */
[----:B------:R-:W-:Y:S02]  /*caf0*/  FADD.FTZ R60, R60, R65 ;  /* 0x000000413c3c7221 */ /* 0x000fe40000010000 */
[----:B------:R-:W2:Y:S01]  /*cb00*/  MUFU.EX2 R68, R68 ;  /* 0x0000004400447308 */ /* 0x000ea20000000800 */
[----:B------:R-:W-:Y:S01]  /*cb10*/  FADD.FTZ R105, R64, R105 ;  /* 0x0000006940697221 */ /* 0x000fe20000010000 */
[C---:B------:R-:W-:Y:S01]  /*cb20*/  HMMA.16816.F32.BF16 R16, R40.reuse, R54, R16 ;  /* 0x000000362810723c */ /* 0x040fe20000041810 */
[----:B------:R-:W3:Y:S03]  /*cb30*/  LDSM.16.MT88.4 R52, [R164+0x7000] ;  /* 0x00700000a434783b */ /* 0x000ee60000004200 */
[----:B------:R-:W-:Y:S02]  /*cb40*/  FADD.FTZ R63, R63, R60 ;  /* 0x0000003c3f3f7221 */ /* 0x000fe40000010000 */
[----:B------:R-:W-:Y:S02]  /*cb50*/  FADD.FTZ R62, R62, R105 ;  /* 0x000000693e3e7221 */ /* 0x000fe40000010000 */
[C---:B------:R-:W-:Y:S01]  /*cb60*/  HMMA.16816.F32.BF16 R20, R40.reuse, R56, R20 ;  /* 0x000000382814723c */ /* 0x040fe20000041814 */
[----:B------:R-:W-:Y:S03]  /*cb70*/  MUFU.EX2 R70, R70 ;  /* 0x0000004600467308 */ /* 0x000fe60000000800 */
[----:B------:R-:W-:Y:S02]  /*cb80*/  FADD.FTZ R63, R66, R63 ;  /* 0x0000003f423f7221 */ /* 0x000fe40000010000 */
[----:B------:R-:W-:Y:S02]  /*cb90*/  FADD.FTZ R61, R61, R62 ;  /* 0x0000003e3d3d7221 */ /* 0x000fe40000010000 */
[C---:B------:R-:W-:Y:S01]  /*cba0*/  HMMA.16816.F32.BF16 R24, R40.reuse, R58, R24 ;  /* 0x0000003a2818723c */ /* 0x040fe20000041818 */
[----:B------:R-:W3:Y:S02]  /*cbb0*/  LDSM.16.MT88.4 R56, [R163+0x7000] ;  /* 0x00700000a338783b */ /* 0x000ee40000004200 */
[----:B------:R-:W1:Y:S01]  /*cbc0*/  MUFU.EX2 R73, R73 ;  /* 0x0000004900497308 */ /* 0x000e620000000800 */
[----:B------:R-:W-:Y:S02]  /*cbd0*/  FADD.FTZ R84, R84, R63 ;  /* 0x0000003f54547221 */ /* 0x000fe40000010000 */
[----:B------:R-:W-:Y:S02]  /*cbe0*/  FADD.FTZ R96, R96, R61 ;  /* 0x0000003d60607221 */ /* 0x000fe40000010000 */
[C---:B-----5:R-:W-:Y:S04]  /*cbf0*/  HMMA.16816.F32.BF16 R28, R40.reuse, R44, R28 ;  /* 0x0000002c281c723c */ /* 0x060fe8000004181c */
[----:B------:R-:W-:Y:S01]  /*cc00*/  FADD.FTZ R81, R81, R84 ;  /* 0x0000005451517221 */ /* 0x000fe20000010000 */
[----:B------:R-:W-:Y:S01]  /*cc10*/  MUFU.EX2 R75, R75 ;  /* 0x0000004b004b7308 */ /* 0x000fe20000000800 */
[----:B------:R-:W-:Y:S01]  /*cc20*/  LDSM.16.MT88.4 R84, [R164+0x9800] ;  /* 0x00980000a454783b */ /* 0x000fe20000004200 */
[----:B------:R-:W-:Y:S01]  /*cc30*/  FADD.FTZ R96, R67, R96 ;  /* 0x0000006043607221 */ /* 0x000fe20000010000 */
[----:B------:R-:W-:Y:S06]  /*cc40*/  HMMA.16816.F32.BF16 R32, R40, R46, R32 ;  /* 0x0000002e2820723c */ /* 0x000fec0000041820 */
[----:B------:R-:W5:Y:S01]  /*cc50*/  LDSM.16.MT88.4 R44, [R162+0x7000] ;  /* 0x00700000a22c783b */ /* 0x000f620000004200 */
[----:B----4-:R-:W-:Y:S01]  /*cc60*/  F2FP.BF16.PACK_AB R40, R76, R83 ;  /* 0x000000534c28723e */ /* 0x010fe200000010ff */
[----:B------:R-:W-:Y:S01]  /*cc70*/  FADD.FTZ R83, R83, R96 ;  /* 0x0000006053537221 */ /* 0x000fe20000010000 */
[----:B------:R-:W-:Y:S01]  /*cc80*/  F2FP.BF16.PACK_AB R41, R69, R72 ;  /* 0x000000484529723e */ /* 0x000fe200000010ff */
[----:B------:R-:W4:Y:S02]  /*cc90*/  MUFU.EX2 R74, R74 ;  /* 0x0000004a004a7308 */ /* 0x000f240000000800 */
[----:B--2---:R-:W-:Y:S01]  /*cca0*/  F2FP.BF16.PACK_AB R42, R68, R71 ;  /* 0x00000047442a723e */ /* 0x004fe200000010ff */
        /* <DEDUP_REMOVED lines=11> */
[----:B------:R-:W1:Y:S01]  /*cd60*/  LDSM.16.MT88.4 R48, [R166+0x7800] ;  /* 0x00780000a630783b */ /* 0x000e620000004200 */
[----:B------:R-:W2:Y:S06]  /*cd70*/  MUFU.EX2 R89, R89 ;  /* 0x0000005900597308 */ /* 0x000eac0000000800 */
[C---:B---3--:R-:W-:Y:S04]  /*cd80*/  HMMA.16816.F32.BF16 R12, R40.reuse, R52, R12 ;  /* 0x00000034280c723c */ /* 0x048fe8000004180c */
[----:B------:R-:W-:Y:S04]  /*cd90*/  MUFU.EX2 R88, R88 ;  /* 0x0000005800587308 */ /* 0x000fe80000000800 */
[C---:B------:R-:W-:Y:S01]  /*cda0*/  HMMA.16816.F32.BF16 R16, R40.reuse, R54, R16 ;  /* 0x000000362810723c */ /* 0x040fe20000041810 */
[----:B------:R-:W3:Y:S05]  /*cdb0*/  LDSM.16.MT88.4 R52, [R164+0x7800] ;  /* 0x00780000a434783b */ /* 0x000eea0000004200 */
[----:B------:R-:W1:Y:S02]  /*cdc0*/  MUFU.EX2 R91, R91 ;  /* 0x0000005b005b7308 */ /* 0x000e640000000800 */
[C---:B------:R-:W-:Y:S08]  /*cdd0*/  HMMA.16816.F32.BF16 R20, R40.reuse, R56, R20 ;  /* 0x000000382814723c */ /* 0x040ff00000041814 */
[C---:B------:R-:W-:Y:S01]  /*cde0*/  HMMA.16816.F32.BF16 R24, R40.reuse, R58, R24 ;  /* 0x0000003a2818723c */ /* 0x040fe20000041818 */
[----:B------:R-:W-:Y:S01]  /*cdf0*/  LDSM.16.MT88.4 R56, [R162+0x7800] ;  /* 0x00780000a238783b */ /* 0x000fe20000004200 */
[----:B------:R-:W-:Y:S06]  /*ce00*/  MUFU.EX2 R109, R109 ;  /* 0x0000006d006d7308 */ /* 0x000fec0000000800 */
[C---:B-----5:R-:W-:Y:S04]  /*ce10*/  HMMA.16816.F32.BF16 R28, R40.reuse, R44, R28 ;  /* 0x0000002c281c723c */ /* 0x060fe8000004181c */
[----:B------:R-:W5:Y:S04]  /*ce20*/  MUFU.EX2 R90, R90 ;  /* 0x0000005a005a7308 */ /* 0x000f680000000800 */
[----:B------:R-:W-:Y:S01]  /*ce30*/  HMMA.16816.F32.BF16 R32, R40, R46, R32 ;  /* 0x0000002e2820723c */ /* 0x000fe20000041820 */
[----:B------:R-:W5:Y:S05]  /*ce40*/  LDSM.16.MT88.4 R44, [R163+0x7800] ;  /* 0x00780000a32c783b */ /* 0x000f6a0000004200 */
[----:B------:R-:W-:Y:S01]  /*ce50*/  MUFU.EX2 R110, R110 ;  /* 0x0000006e006e7308 */ /* 0x000fe20000000800 */
[----:B------:R-:W-:Y:S02]  /*ce60*/  F2FP.BF16.PACK_AB R41, R80, R77 ;  /* 0x0000004d5029723e */ /* 0x000fe400000010ff */
[C---:B----4-:R-:W-:Y:S03]  /*ce70*/  F2FP.BF16.PACK_AB R40, R74.reuse, R75 ;  /* 0x0000004b4a28723e */ /* 0x050fe600000010ff */
[----:B--2---:R-:W-:Y:S01]  /*ce80*/  F2FP.BF16.PACK_AB R42, R89, R82 ;  /* 0x00000052592a723e */ /* 0x004fe200000010ff */
[----:B------:R-:W-:Y:S01]  /*ce90*/  FADD.FTZ R75, R75, R68 ;  /* 0x000000444b4b7221 */ /* 0x000fe20000010000 */
[----:B-1----:R-:W-:Y:S02]  /*cea0*/  F2FP.BF16.PACK_AB R43, R91, R88 ;  /* 0x000000585b2b723e */ /* 0x002fe400000010ff */
[----:B------:R-:W1:Y:S01]  /*ceb0*/  MUFU.EX2 R111, R111 ;  /* 0x0000006f006f7308 */ /* 0x000e620000000800 */
[----:B------:R-:W-:Y:S04]  /*cec0*/  FADD.FTZ R75, R74, R75 ;  /* 0x0000004b4a4b7221 */ /* 0x000fe80000010000 */
[C---:B------:R-:W-:Y:S03]  /*ced0*/  HMMA.16816.F32.BF16 R4, R40.reuse, R48, R4 ;  /* 0x000000302804723c */ /* 0x040fe60000041804 */
[----:B------:R-:W-:Y:S02]  /*cee0*/  FADD.FTZ R82, R82, R75 ;  /* 0x0000004b52527221 */ /* 0x000fe40000010000 */
[----:B------:R-:W-:Y:S02]  /*cef0*/  MUFU.EX2 R113, R113 ;  /* 0x0000007100717308 */ /* 0x000fe40000000800 */
[----:B------:R-:W-:Y:S01]  /*cf00*/  FADD.FTZ R82, R89, R82 ;  /* 0x0000005259527221 */ /* 0x000fe20000010000 */
[C---:B------:R-:W-:Y:S01]  /*cf10*/  HMMA.16816.F32.BF16 R8, R40.reuse, R50, R8 ;  /* 0x000000322808723c */ /* 0x040fe20000041808 */
[----:B------:R-:W2:Y:S06]  /*cf20*/  LDSM.16.MT88.4 R48, [R166+0x8000] ;  /* 0x00800000a630783b */ /* 0x000eac0000004200 */
[----:B------:R-:W4:Y:S01]  /*cf30*/  MUFU.EX2 R112, R112 ;  /* 0x0000007000707308 */ /* 0x000f220000000800 */
[C---:B---3--:R-:W-:Y:S08]  /*cf40*/  HMMA.16816.F32.BF16 R12, R40.reuse, R52, R12 ;  /* 0x00000034280c723c */ /* 0x048ff0000004180c */
[C---:B------:R-:W-:Y:S01]  /*cf50*/  HMMA.16816.F32.BF16 R16, R40.reuse, R54, R16 ;  /* 0x000000362810723c */ /* 0x040fe20000041810 */
[----:B------:R-:W3:Y:S01]  /*cf60*/  LDSM.16.MT88.4 R52, [R164+0x8000] ;  /* 0x00800000a434783b */ /* 0x000ee20000004200 */
[----:B------:R-:W-:Y:S06]  /*cf70*/  MUFU.EX2 R114, R114 ;  /* 0x0000007200727308 */ /* 0x000fec0000000800 */
[C---:B-----5:R-:W-:Y:S04]  /*cf80*/  HMMA.16816.F32.BF16 R20, R40.reuse, R44, R20 ;  /* 0x0000002c2814723c */ /* 0x060fe80000041814 */
[----:B------:R-:W5:Y:S04]  /*cf90*/  MUFU.EX2 R115, R115 ;  /* 0x0000007300737308 */ /* 0x000f680000000800 */
[C---:B------:R-:W-:Y:S01]  /*cfa0*/  HMMA.16816.F32.BF16 R24, R40.reuse, R46, R24 ;  /* 0x0000002e2818723c */ /* 0x040fe20000041818 */
[----:B------:R-:W3:Y:S05]  /*cfb0*/  LDSM.16.MT88.4 R44, [R163+0x8000] ;  /* 0x00800000a32c783b */ /* 0x000eea0000004200 */
[----:B------:R-:W-:Y:S02]  /*cfc0*/  MUFU.EX2 R116, R116 ;  /* 0x0000007400747308 */ /* 0x000fe40000000800 */
[C---:B------:R-:W-:Y:S08]  /*cfd0*/  HMMA.16816.F32.BF16 R28, R40.reuse, R56, R28 ;  /* 0x00000038281c723c */ /* 0x040ff0000004181c */
[----:B------:R-:W-:Y:S01]  /*cfe0*/  HMMA.16816.F32.BF16 R32, R40, R58, R32 ;  /* 0x0000003a2820723c */ /* 0x000fe20000041820 */
[----:B------:R-:W3:Y:S01]  /*cff0*/  LDSM.16.MT88.4 R56, [R162+0x8000] ;  /* 0x00800000a238783b */ /* 0x000ee20000004200 */
[----:B------:R-:W3:Y:S05]  /*d000*/  MUFU.EX2 R117, R117 ;  /* 0x0000007500757308 */ /* 0x000eea0000000800 */
[----:B------:R-:W-:Y:S01]  /*d010*/  F2FP.BF16.PACK_AB R40, R90, R109 ;  /* 0x0000006d5a28723e */ /* 0x000fe200000010ff */
[----:B------:R-:W-:Y:S01]  /*d020*/  FADD.FTZ R109, R109, R82 ;  /* 0x000000526d6d7221 */ /* 0x000fe20000010000 */
[----:B-1----:R-:W-:Y:S03]  /*d030*/  F2FP.BF16.PACK_AB R41, R111, R110 ;  /* 0x0000006e6f29723e */ /* 0x002fe600000010ff */
[----:B----4-:R-:W-:Y:S01]  /*d040*/  F2FP.BF16.PACK_AB R42, R112, R113 ;  /* 0x00000071702a723e */ /* 0x010fe200000010ff */
[----:B------:R-:W-:Y:S01]  /*d050*/  MUFU.EX2 R118, R118 ;  /* 0x0000007600767308 */ /* 0x000fe20000000800 */
[----:B-----5:R-:W-:Y:S01]  /*d060*/  F2FP.BF16.PACK_AB R43, R115, R114 ;  /* 0x00000072732b723e */ /* 0x020fe200000010ff */
[----:B------:R-:W-:Y:S04]  /*d070*/  FADD.FTZ R90, R90, R109 ;  /* 0x0000006d5a5a7221 */ /* 0x000fe80000010000 */
[----:B------:R-:W-:Y:S02]  /*d080*/  FADD.FTZ R113, R113, R90 ;  /* 0x0000005a71717221 */ /* 0x000fe40000010000 */
[C---:B--2---:R-:W-:Y:S02]  /*d090*/  HMMA.16816.F32.BF16 R4, R40.reuse, R48, R4 ;  /* 0x000000302804723c */ /* 0x044fe40000041804 */
[----:B------:R-:W1:Y:S01]  /*d0a0*/  MUFU.EX2 R119, R119 ;  /* 0x0000007700777308 */ /* 0x000e620000000800 */
[----:B------:R-:W-:Y:S05]  /*d0b0*/  FADD.FTZ R113, R112, R113 ;  /* 0x0000007170717221 */ /* 0x000fea0000010000 */
[C---:B------:R-:W-:Y:S01]  /*d0c0*/  HMMA.16816.F32.BF16 R8, R40.reuse, R50, R8 ;  /* 0x000000322808723c */ /* 0x040fe20000041808 */
[----:B------:R-:W2:Y:S03]  /*d0d0*/  LDSM.16.MT88.4 R48, [R166+0x8800] ;  /* 0x00880000a630783b */ /* 0x000ea60000004200 */
[----:B------:R-:W-:Y:S04]  /*d0e0*/  MUFU.EX2 R120, R120 ;  /* 0x0000007800787308 */ /* 0x000fe80000000800 */
[C---:B---3--:R-:W-:Y:S06]  /*d0f0*/  HMMA.16816.F32.BF16 R12, R40.reuse, R52, R12 ;  /* 0x00000034280c723c */ /* 0x048fec000004180c */
[----:B------:R-:W3:Y:S02]  /*d100*/  MUFU.EX2 R121, R121 ;  /* 0x0000007900797308 */ /* 0x000ee40000000800 */
[C---:B------:R-:W-:Y:S01]  /*d110*/  HMMA.16816.F32.BF16 R16, R40.reuse, R54, R16 ;  /* 0x000000362810723c */ /* 0x040fe20000041810 */
[----:B------:R-:W-:Y:S07]  /*d120*/  LDSM.16.MT88.4 R52, [R163+0x8800] ;  /* 0x00880000a334783b */ /* 0x000fee0000004200 */
        /* <DEDUP_REMOVED lines=12> */
[----:B---3--:R-:W-:Y:S01]  /*d1f0*/  F2FP.BF16.PACK_AB R42, R121, R120 ;  /* 0x00000078792a723e */ /* 0x008fe200000010ff */
[----:B------:R-:W-:Y:S01]  /*d200*/  FADD.FTZ R116, R116, R113 ;  /* 0x0000007174747221 */ /* 0x000fe20000010000 */
[----:B-----5:R-:W-:Y:S03]  /*d210*/  F2FP.BF16.PACK_AB R43, R123, R122 ;  /* 0x0000007a7b2b723e */ /* 0x020fe600000010ff */
[----:B------:R-:W-:Y:S01]  /*d220*/  FADD.FTZ R117, R117, R116 ;  /* 0x0000007475757221 */ /* 0x000fe20000010000 */
[----:B------:R-:W-:Y:S03]  /*d230*/  MUFU.EX2 R126, R126 ;  /* 0x0000007e007e7308 */ /* 0x000fe60000000800 */
[C---:B--2---:R-:W-:Y:S03]  /*d240*/  HMMA.16816.F32.BF16 R4, R40.reuse, R48, R4 ;  /* 0x000000302804723c */ /* 0x044fe60000041804 */
[----:B------:R-:W-:Y:S04]  /*d250*/  FADD.FTZ R120, R120, R117 ;  /* 0x0000007578787221 */ /* 0x000fe80000010000 */
[----:B------:R-:W1:Y:S01]  /*d260*/  MUFU.EX2 R127, R127 ;  /* 0x0000007f007f7308 */ /* 0x000e620000000800 */
[C---:B------:R-:W-:Y:S01]  /*d270*/  HMMA.16816.F32.BF16 R8, R40.reuse, R50, R8 ;  /* 0x000000322808723c */ /* 0x040fe20000041808 */
[----:B------:R-:W-:Y:S03]  /*d280*/  LDSM.16.MT88.4 R48, [R164+0x9000] ;  /* 0x00900000a430783b */ /* 0x000fe60000004200 */
[----:B------:R-:W-:Y:S04]  /*d290*/  FADD.FTZ R121, R121, R120 ;  /* 0x0000007879797221 */ /* 0x000fe80000010000 */
[C---:B----4-:R-:W-:Y:S01]  /*d2a0*/  HMMA.16816.F32.BF16 R12, R40.reuse, R44, R12 ;  /* 0x0000002c280c723c */ /* 0x050fe2000004180c */
[----:B------:R-:W-:Y:S07]  /*d2b0*/  MUFU.EX2 R38, R201 ;  /* 0x000000c900267308 */ /* 0x000fee0000000800 */
[C---:B------:R-:W-:Y:S01]  /*d2c0*/  HMMA.16816.F32.BF16 R16, R40.reuse, R46, R16 ;  /* 0x0000002e2810723c */ /* 0x040fe20000041810 */
[----:B------:R-:W2:Y:S02]  /*d2d0*/  LDSM.16.MT88.4 R44, [R166+0x9000] ;  /* 0x00900000a62c783b */ /* 0x000ea40000004200 */
[----:B------:R-:W3:Y:S05]  /*d2e0*/  MUFU.EX2 R37, R37 ;  /* 0x0000002500257308 */ /* 0x000eea0000000800 */
[C---:B------:R-:W-:Y:S05]  /*d2f0*/  HMMA.16816.F32.BF16 R20, R40.reuse, R52, R20 ;  /* 0x000000342814723c */ /* 0x040fea0000041814 */
[----:B------:R-:W-:Y:S03]  /*d300*/  MUFU.EX2 R128, R128 ;  /* 0x0000008000807308 */ /* 0x000fe60000000800 */
[C---:B------:R-:W-:Y:S01]  /*d310*/  HMMA.16816.F32.BF16 R24, R40.reuse, R54, R24 ;  /* 0x000000362818723c */ /* 0x040fe20000041818 */
[----:B------:R-:W4:Y:S06]  /*d320*/  LDSM.16.MT88.4 R52, [R163+0x9000] ;  /* 0x00900000a334783b */ /* 0x000f2c0000004200 */
[----:B------:R-:W5:Y:S01]  /*d330*/  MUFU.EX2 R129, R129 ;  /* 0x0000008100817308 */ /* 0x000f620000000800 */
[C---:B------:R-:W-:Y:S07]  /*d340*/  HMMA.16816.F32.BF16 R28, R40.reuse, R56, R28 ;  /* 0x00000038281c723c */ /* 0x040fee000004181c */
[--C-:B------:R-:W-:Y:S01]  /*d350*/  FFMA.FTZ R57, R192, c[0x0][0x23c], -R39.reuse ;  /* 0x00008f00c0397a23 */ /* 0x100fe20000010827 */
[----:B------:R-:W-:Y:S01]  /*d360*/  HMMA.16816.F32.BF16 R32, R40, R58, R32 ;  /* 0x0000003a2820723c */ /* 0x000fe20000041820 */
[----:B------:R-:W-:Y:S03]  /*d370*/  MUFU.EX2 R130, R130 ;  /* 0x0000008200827308 */ /* 0x000fe60000000800 */
[----:B------:R-:W-:Y:S02]  /*d380*/  FFMA.FTZ R39, R3, c[0x0][0x23c], -R39 ;  /* 0x00008f0003277a23 */ /* 0x000fe40000010827 */
[----:B------:R-:W-:Y:S01]  /*d390*/  FADD.FTZ R3, R77, R70 ;  /* 0x000000464d037221 */ /* 0x000fe20000010000 */
[----:B------:R-:W-:Y:S01]  /*d3a0*/  F2FP.BF16.PACK_AB R40, R125, R124 ;  /* 0x0000007c7d28723e */ /* 0x000fe200000010ff */
[----:B------:R-:W-:Y:S01]  /*d3b0*/  LDSM.16.MT88.4 R76, [R163+0x9800] ;  /* 0x00980000a34c783b */ /* 0x000fe20000004200 */
[----:B-1----:R-:W-:Y:S02]  /*d3c0*/  F2FP.BF16.PACK_AB R41, R127, R126 ;  /* 0x0000007e7f29723e */ /* 0x002fe400000010ff */
[----:B------:R-:W1:Y:S01]  /*d3d0*/  MUFU.EX2 R131, R131 ;  /* 0x0000008300837308 */ /* 0x000e620000000800 */
[----:B---3--:R-:W-:Y:S01]  /*d3e0*/  F2FP.BF16.PACK_AB R42, R37, R38 ;  /* 0x00000026252a723e */ /* 0x008fe200000010ff */
[--C-:B------:R-:W-:Y:S01]  /*d3f0*/  FFMA.FTZ R56, R193, c[0x0][0x23c], -R106.reuse ;  /* 0x00008f00c1387a23 */ /* 0x100fe2000001086a */
[----:B-----5:R-:W-:Y:S01]  /*d400*/  F2FP.BF16.PACK_AB R43, R129, R128 ;  /* 0x00000080812b723e */ /* 0x020fe200000010ff */
[----:B------:R-:W-:Y:S02]  /*d410*/  FFMA.FTZ R106, R194, c[0x0][0x23c], -R106 ;  /* 0x00008f00c26a7a23 */ /* 0x000fe4000001086a */
[----:B------:R-:W-:Y:S02]  /*d420*/  FADD.FTZ R3, R80, R3 ;  /* 0x0000000350037221 */ /* 0x000fe40000010000 */
[----:B------:R-:W-:Y:S02]  /*d430*/  FADD.FTZ R124, R124, R121 ;  /* 0x000000797c7c7221 */ /* 0x000fe40000010000 */
[----:B------:R-:W-:Y:S01]  /*d440*/  MUFU.EX2 R132, R132 ;  /* 0x0000008400847308 */ /* 0x000fe20000000800 */
[C---:B--2---:R-:W-:Y:S03]  /*d450*/  HMMA.16816.F32.BF16 R4, R40.reuse, R44, R4 ;  /* 0x0000002c2804723c */ /* 0x044fe60000041804 */
[----:B------:R-:W-:Y:S01]  /*d460*/  FADD.FTZ R88, R88, R3 ;  /* 0x0000000358587221 */ /* 0x000fe20000010000 */
[----:B------:R-:W-:Y:S01]  /*d470*/  IADD3 R3, R177, -0x1, RZ ;  /* 0xffffffffb1037810 */ /* 0x000fe20007ffe0ff */
[----:B------:R-:W-:Y:S02]  /*d480*/  FADD.FTZ R125, R125, R124 ;  /* 0x0000007c7d7d7221 */ /* 0x000fe40000010000 */
[----:B------:R-:W-:Y:S01]  /*d490*/  FADD.FTZ R91, R91, R88 ;  /* 0x000000585b5b7221 */ /* 0x000fe20000010000 */
[C---:B------:R-:W-:Y:S01]  /*d4a0*/  HMMA.16816.F32.BF16 R8, R40.reuse, R46, R8 ;  /* 0x0000002e2808723c */ /* 0x040fe20000041808 */
[----:B------:R-:W2:Y:S01]  /*d4b0*/  LDSM.16.MT88.4 R44, [R162+0x9000] ;  /* 0x00900000a22c783b */ /* 0x000ea20000004200 */
[----:B------:R-:W3:Y:S02]  /*d4c0*/  MUFU.EX2 R57, R57 ;  /* 0x0000003900397308 */ /* 0x000ee40000000800 */
[----:B------:R-:W-:Y:S01]  /*d4d0*/  FADD.FTZ R110, R110, R91 ;  /* 0x0000005b6e6e7221 */ /* 0x000fe20000010000 */
[----:B-1----:R-:W-:Y:S01]  /*d4e0*/  F2FP.BF16.PACK_AB R68, R131, R130 ;  /* 0x000000828344723e */ /* 0x002fe200000010ff */
[----:B------:R-:W-:Y:S01]  /*d4f0*/  FADD.FTZ R38, R38, R125 ;  /* 0x0000007d26267221 */ /* 0x000fe20000010000 */
[----:B------:R-:W-:Y:S01]  /*d500*/  MOV R177, R3 ;  /* 0x0000000300b17202 */ /* 0x000fe20000000f00 */
[C---:B------:R-:W-:Y:S04]  /*d510*/  HMMA.16816.F32.BF16 R12, R40.reuse, R48, R12 ;  /* 0x00000030280c723c */ /* 0x040fe8000004180c */
[----:B------:R-:W-:Y:S01]  /*d520*/  MUFU.EX2 R56, R56 ;  /* 0x0000003800387308 */ /* 0x000fe20000000800 */
[----:B------:R-:W-:Y:S02]  /*d530*/  FADD.FTZ R111, R111, R110 ;  /* 0x0000006e6f6f7221 */ /* 0x000fe40000010000 */
[----:B------:R-:W-:Y:S01]  /*d540*/  FADD.FTZ R37, R37, R38 ;  /* 0x0000002625257221 */ /* 0x000fe20000010000 */
[C---:B------:R-:W-:Y:S04]  /*d550*/  HMMA.16816.F32.BF16 R16, R40.reuse, R50, R16 ;  /* 0x000000322810723c */ /* 0x040fe80000041810 */
[----:B------:R-:W-:Y:S02]  /*d560*/  FADD.FTZ R114, R114, R111 ;  /* 0x0000006f72727221 */ /* 0x000fe40000010000 */
[----:B------:R-:W1:Y:S01]  /*d570*/  MUFU.EX2 R49, R106 ;  /* 0x0000006a00317308 */ /* 0x000e620000000800 */
[----:B------:R-:W-:Y:S01]  /*d580*/  FADD.FTZ R130, R130, R37 ;  /* 0x0000002582827221 */ /* 0x000fe20000010000 */
[C---:B----4-:R-:W-:Y:S04]  /*d590*/  HMMA.16816.F32.BF16 R20, R40.reuse, R52, R20 ;  /* 0x000000342814723c */ /* 0x050fe80000041814 */
[----:B---3--:R-:W-:Y:S01]  /*d5a0*/  F2FP.BF16.PACK_AB R69, R57, R132 ;  /* 0x000000843945723e */ /* 0x008fe200000010ff */
[----:B------:R-:W-:Y:S02]  /*d5b0*/  FADD.FTZ R115, R115, R114 ;  /* 0x0000007273737221 */ /* 0x000fe40000010000 */
[----:B------:R-:W-:Y:S01]  /*d5c0*/  FADD.FTZ R131, R131, R130 ;  /* 0x0000008283837221 */ /* 0x000fe20000010000 */
[C---:B------:R-:W-:Y:S01]  /*d5d0*/  HMMA.16816.F32.BF16 R24, R40.reuse, R54, R24 ;  /* 0x000000362818723c */ /* 0x040fe20000041818 */
[----:B------:R-:W-:Y:S03]  /*d5e0*/  MUFU.EX2 R36, R36 ;  /* 0x0000002400247308 */ /* 0x000fe60000000800 */
[----:B------:R-:W-:Y:S04]  /*d5f0*/  FADD.FTZ R118, R118, R115 ;  /* 0x0000007376767221 */ /* 0x000fe80000010000 */
[----:B------:R-:W-:Y:S01]  /*d600*/  FADD.FTZ R119, R119, R118 ;  /* 0x0000007677777221 */ /* 0x000fe20000010000 */
[C---:B--2---:R-:W-:Y:S02]  /*d610*/  HMMA.16816.F32.BF16 R28, R40.reuse, R44, R28 ;  /* 0x0000002c281c723c */ /* 0x044fe4000004181c */
[----:B------:R-:W2:Y:S01]  /*d620*/  MUFU.EX2 R39, R39 ;  /* 0x0000002700277308 */ /* 0x000ea20000000800 */
[----:B------:R-:W-:Y:S01]  /*d630*/  FADD.FTZ R122, R122, R119 ;  /* 0x000000777a7a7221 */ /* 0x000fe20000010000 */
[----:B-1----:R-:W-:Y:S01]  /*d640*/  F2FP.BF16.PACK_AB R70, R49, R56 ;  /* 0x000000383146723e */ /* 0x002fe200000010ff */
[----:B------:R-:W-:Y:S03]  /*d650*/  FADD.FTZ R56, R56, R131 ;  /* 0x0000008338387221 */ /* 0x000fe60000010000 */
[----:B------:R-:W-:Y:S04]  /*d660*/  HMMA.16816.F32.BF16 R32, R40, R46, R32 ;  /* 0x0000002e2820723c */ /* 0x000fe80000041820 */
[----:B------:R-:W-:Y:S02]  /*d670*/  FADD.FTZ R123, R123, R122 ;  /* 0x0000007a7b7b7221 */ /* 0x000fe40000010000 */
[----:B------:R-:W-:Y:S02]  /*d680*/  FADD.FTZ R190, R49, R56 ;  /* 0x0000003831be7221 */ /* 0x000fe40000010000 */
[----:B------:R-:W-:Y:S04]  /*d690*/  FADD.FTZ R126, R126, R123 ;  /* 0x0000007b7e7e7221 */ /* 0x000fe80000010000 */
[----:B------:R-:W-:Y:S04]  /*d6a0*/  FADD.FTZ R127, R127, R126 ;  /* 0x0000007e7f7f7221 */ /* 0x000fe80000010000 */
[----:B------:R-:W-:Y:S01]  /*d6b0*/  FADD.FTZ R128, R128, R127 ;  /* 0x0000007f80807221 */ /* 0x000fe20000010000 */
[----:B--2---:R-:W-:Y:S03]  /*d6c0*/  F2FP.BF16.PACK_AB R71, R39, R36 ;  /* 0x000000242747723e */ /* 0x004fe600000010ff */
[----:B------:R-:W-:Y:S04]  /*d6d0*/  FADD.FTZ R129, R129, R128 ;  /* 0x0000008081817221 */ /* 0x000fe80000010000 */
[----:B------:R-:W-:Y:S01]  /*d6e0*/  FADD.FTZ R132, R132, R129 ;  /* 0x0000008184847221 */ /* 0x000fe20000010000 */
[C---:B------:R-:W-:Y:S01]  /*d6f0*/  HMMA.16816.F32.BF16 R96, R68.reuse, R92, R4 ;  /* 0x0000005c4460723c */ /* 0x040fe20000041804 */
[----:B------:R-:W1:Y:S04]  /*d700*/  LDSM.16.MT88.4 R4, [R162+0x9800] ;  /* 0x00980000a204783b */ /* 0x000e680000004200 */
[----:B------:R-:W-:Y:S03]  /*d710*/  FADD.FTZ R57, R57, R132 ;  /* 0x0000008439397221 */ /* 0x000fe60000010000 */
[C---:B------:R-:W-:Y:S04]  /*d720*/  HMMA.16816.F32.BF16 R92, R68.reuse, R94, R8 ;  /* 0x0000005e445c723c */ /* 0x040fe80000041808 */
[----:B------:R-:W-:Y:S04]  /*d730*/  FADD.FTZ R36, R36, R57 ;  /* 0x0000003924247221 */ /* 0x000fe80000010000 */
[C---:B------:R-:W-:Y:S04]  /*d740*/  HMMA.16816.F32.BF16 R88, R68.reuse, R84, R12 ;  /* 0x000000544458723c */ /* 0x040fe8000004180c */
[----:B------:R-:W-:Y:S04]  /*d750*/  FADD.FTZ R191, R39, R36 ;  /* 0x0000002427bf7221 */ /* 0x000fe80000010000 */
[C---:B------:R-:W-:Y:S08]  /*d760*/  HMMA.16816.F32.BF16 R84, R68.reuse, R86, R16 ;  /* 0x000000564454723c */ /* 0x040ff00000041810 */
[C---:B------:R-:W-:Y:S08]  /*d770*/  HMMA.16816.F32.BF16 R80, R68.reuse, R76, R20 ;  /* 0x0000004c4450723c */ /* 0x040ff00000041814 */
[C---:B------:R-:W-:Y:S08]  /*d780*/  HMMA.16816.F32.BF16 R76, R68.reuse, R78, R24 ;  /* 0x0000004e444c723c */ /* 0x040ff00000041818 */
[C---:B-1----:R-:W-:Y:S08]  /*d790*/  HMMA.16816.F32.BF16 R72, R68.reuse, R4, R28 ;  /* 0x000000044448723c */ /* 0x042ff0000004181c */
[----:B------:R-:W-:Y:S01]  /*d7a0*/  HMMA.16816.F32.BF16 R68, R68, R6, R32 ;  /* 0x000000064444723c */ /* 0x000fe20000041820 */
[----:B------:R-:W-:-:S07]  /*d7b0*/  @P1 BRA `(.L_x_6330) ;  /* 0xffffca1000001947 */ /* 0x000fce000383ffff */
.L_x_6326:
[----:B------:R-:W1:Y:S01]  /*d7c0*/  SHFL.BFLY PT, R3, R190, 0x2, 0x1f ;  /* 0x0c401f00be037f89 */ /* 0x000e6200000e0000 */
[----:B------:R-:W-:Y:S01]  /*d7d0*/  MOV R7, 0x3f800000 ;  /* 0x3f80000000077802 */ /* 0x000fe20000000f00 */
[----:B------:R-:W-:Y:S01]  /*d7e0*/  IMAD.MOV.U32 R8, RZ, RZ, 0x3f800000 ;  /* 0x3f800000ff087424 */ /* 0x000fe200078e00ff */
[----:B------:R-:W-:Y:S01]  /*d7f0*/  BSSY B0, `(.L_x_6331) ;  /* 0x00000a1000007945 */ /* 0x000fe20003800000 */
[----:B------:R-:W2:Y:S04]  /*d800*/  SHFL.BFLY PT, R10, R191, 0x2, 0x1f ;  /* 0x0c401f00bf0a7f89 */ /* 0x000ea800000e0000 */
[----:B------:R-:W3:Y:S01]  /*d810*/  S2R R4, SR_TID.X ;  /* 0x0000000000047919 */ /* 0x000ee20000002100 */
[----:B-1----:R-:W-:-:S02]  /*d820*/  FADD.FTZ R3, R3, R190 ;  /* 0x000000be03037221 */ /* 0x002fc40000010000 */
[----:B--2---:R-:W-:-:S03]  /*d830*/  FADD.FTZ R10, R10, R191 ;  /* 0x000000bf0a0a7221 */ /* 0x004fc60000010000 */
[----:B------:R-:W1:Y:S04]  /*d840*/  SHFL.BFLY PT, R6, R3, 0x1, 0x1f ;  /* 0x0c201f0003067f89 */ /* 0x000e6800000e0000 */
[----:B------:R-:W2:Y:S01]  /*d850*/  SHFL.BFLY PT, R5, R10, 0x1, 0x1f ;  /* 0x0c201f000a057f89 */ /* 0x000ea200000e0000 */
[----:B-1----:R-:W-:Y:S01]  /*d860*/  FADD.FTZ R6, R3, R6 ;  /* 0x0000000603067221 */ /* 0x002fe20000010000 */
[----:B---3--:R-:W-:Y:S01]  /*d870*/  SHF.R.S32.HI R3, RZ, 0x1f, R4 ;  /* 0x0000001fff037819 */ /* 0x008fe20000011404 */
[----:B--2---:R-:W-:-:S03]  /*d880*/  FADD.FTZ R5, R10, R5 ;  /* 0x000000050a057221 */ /* 0x004fc60000010000 */
        /* <DEDUP_REMOVED lines=151> */
.L_x_6332:
[----:B------:R-:W-:Y:S05]  /*e200*/  BSYNC B0 ;  /* 0x0000000000007941 */ /* 0x000fea0003800000 */
.L_x_6331:
        /* <DEDUP_REMOVED lines=24> */
.L_x_6334:
[----:B------:R-:W-:Y:S05]  /*e390*/  BSYNC B0 ;  /* 0x0000000000007941 */ /* 0x000fea0003800000 */
.L_x_6333:
        /* <DEDUP_REMOVED lines=15> */
.L_x_6336:
[----:B------:R-:W-:Y:S05]  /*e490*/  BSYNC B0 ;  /* 0x0000000000007941 */ /* 0x000fea0003800000 */
.L_x_6335:
        /* <DEDUP_REMOVED lines=15> */
.L_x_6338:
[----:B------:R-:W-:Y:S05]  /*e590*/  BSYNC B0 ;  /* 0x0000000000007941 */ /* 0x000fea0003800000 */
.L_x_6337:
        /* <DEDUP_REMOVED lines=14> */
.L_x_6339:
        /* <DEDUP_REMOVED lines=16> */
.L_x_7919:


//--------------------- .text._ZN5flash24flash_fwd_splitkv_kernelI23Flash_fwd_kernel_traitsILi64ELi64ELi128ELi4ELb0ELb0EN7cutlass10bfloat16_tE19Flash_kernel_traitsILi64ELi64ELi128ELi4ES3_EELb1ELb0ELb1ELb0ELb0ELb0ELb0ELb0EEEvNS_16Flash_fwd_paramsE --------------------------
	.section	.text._ZN5flash24flash_fwd_splitkv_kernelI23Flash_fwd_kernel_traitsILi64ELi64ELi128ELi4ELb0ELb0EN7cutlass10bfloat16_tE19Flash_kernel_traitsILi64ELi64ELi128ELi4ES3_EELb1ELb0ELb1ELb0ELb0ELb0ELb0ELb0EEEvNS_16Flash_fwd_paramsE,"ax",@progbits
	.sectioninfo	@"SHI_REGISTERS=224"
	.align	128
        .global         _ZN5flash24flash_fwd_splitkv_kernelI23Flash_fwd_kernel_traitsILi64ELi64ELi128ELi4ELb0ELb0EN7cutlass10bfloat16_tE19Flash_kernel_traitsILi64ELi64ELi128ELi4ES3_EELb1ELb0ELb1ELb0ELb0ELb0ELb0ELb0EEEvNS_16Flash_fwd_paramsE
        .type           _ZN5flash24flash_fwd_splitkv_kernelI23Flash_fwd_kernel_traitsILi64ELi64ELi128ELi4ELb0ELb0EN7cutlass10bfloat16_tE19Flash_kernel_traitsILi64ELi64ELi128ELi4ES3_EELb1ELb0ELb1ELb0ELb0ELb0ELb0ELb0EEEvNS_16Flash_fwd_paramsE,@function
        .size           _ZN5flash24flash_fwd_splitkv_kernelI23Flash_fwd_kernel_traitsILi64ELi64ELi128ELi4ELb0ELb0EN7cutlass10bfloat16_tE19Flash_kernel_traitsILi64ELi64ELi128ELi4ES3_EELb1ELb0ELb1ELb0ELb0ELb0ELb0ELb0EEEvNS_16Flash_fwd_paramsE,(.L_x_7920 - _ZN5flash24flash_fwd_splitkv_kernelI23Flash_fwd_kernel_traitsILi64ELi64ELi128ELi4ELb0ELb0EN7cutlass10bfloat16_tE19Flash_kernel_traitsILi64ELi64ELi128ELi4ES3_EELb1ELb0ELb1ELb0ELb0ELb0ELb0ELb0EEEvNS_16Flash_fwd_paramsE)
        .other          _ZN5flash24flash_fwd_splitkv_kernelI23Flash_fwd_kernel_traitsILi64ELi64ELi128ELi4ELb0ELb0EN7cutlass10bfloat16_tE19Flash_kernel_traitsILi64ELi64ELi128ELi4ES3_EELb1ELb0ELb1ELb0ELb0ELb0ELb0ELb0EEEvNS_16Flash_fwd_paramsE,@"STO_CUDA_ENTRY STV_DEFAULT"
_ZN5flash24flash_fwd_splitkv_kernelI23Flash_fwd_kernel_traitsILi64ELi64ELi128ELi4ELb0ELb0EN7cutlass10bfloat16_tE19Flash_kernel_traitsILi64ELi64ELi128ELi4ES3_EELb1ELb0ELb1ELb0ELb0ELb0ELb0ELb0EEEvNS_16Flash_fwd_paramsE:
.text._ZN5flash24flash_fwd_splitkv_kernelI23Flash_fwd_kernel_traitsILi64ELi64ELi128ELi4ELb0ELb0EN7cutlass10bfloat16_tE19Flash_kernel_traitsILi64ELi64ELi128ELi4ES3_EELb1ELb0ELb1ELb0ELb0ELb0ELb0ELb0EEEvNS_16Flash_fwd_paramsE:
        /* <DEDUP_REMOVED lines=33> */
.L_x_6340:
[----:B-1-34-:R-:W-:Y:S02]  /*0210*/  MOV R0, c[0x0][0x218] ;  /* 0x0000860000007a02 */ /* 0x01afe40000000f00 */
.L_x_6341:
        /* <DEDUP_REMOVED lines=8> */
[----:B-1----:R-:W-:Y:S01]  /*02a0*/  @!P2 SEL R5, RZ, c[0x0][0x21c], !P1 ;  /* 0x00008700ff05aa07 */ /* 0x002fe20004800000 */
        /* <DEDUP_REMOVED lines=27> */
[----:B------:R-:W-:Y:S02]  /*0460*/  LOP3.LUT R2, R0, 0xfffffff8, RZ, 0xc0, !PT ;  /* 0xfffffff800027812 */ /* 0x000fe400078ec0ff */
[----:B------:R-:W-:-:S03]  /*0470*/  SHF.R.S32.HI R3, RZ, 0x1f, R26 ;  /* 0x0000001fff037819 */ /* 0x000fc6000001141a */
[----:B------:R-:W-:Y:S01]  /*0480*/  IMAD.IADD R7, R7, 0x1, -R2 ;  /* 0x0000000107077824 */ /* 0x000fe200078e0a02 */
[----:B------:R-:W-:Y:S01]  /*0490*/  SHF.R.S32.HI R2, RZ, 0x1f, R11 ;  /* 0x0000001fff027819 */ /* 0x000fe2000001140b */
[----:B------:R-:W-:Y:S01]  /*04a0*/  @P0 IMAD.WIDE.U32 R12, R179, c[0x0][0x1e8], RZ ;  /* 0x00007a00b30c0a25 */ /* 0x000fe200078e00ff */
[----:B------:R-:W-:Y:S02]  /*04b0*/  @!P0 SHF.R.S32.HI R4, RZ, 0x1f, R17 ;  /* 0x0000001fff048819 */ /* 0x000fe40000011411 */
[----:B------:R-:W-:Y:S01]  /*04c0*/  SHF.L.U32 R8, R7, 0x3, RZ ;  /* 0x0000000307087819 */ /* 0x000fe200000006ff */
[----:B------:R-:W-:Y:S02]  /*04d0*/  @P0 IMAD R179, R179, c[0x0][0x1ec], R13 ;  /* 0x00007b00b3b30a24 */ /* 0x000fe400078e020d */
[----:B------:R-:W-:Y:S01]  /*04e0*/  @P0 IMAD.MOV.U32 R6, RZ, RZ, R12 ;  /* 0x000000ffff060224 */ /* 0x000fe200078e000c */
[----:B------:R-:W-:Y:S01]  /*04f0*/  SHF.R.S32.HI R9, RZ, 0x1f, R8 ;  /* 0x0000001fff097819 */ /* 0x000fe20000011408 */
[----:B------:R-:W-:Y:S01]  /*0500*/  @!P0 IMAD R4, R4, c[0x0][0x1e0], RZ ;  /* 0x0000780004048a24 */ /* 0x000fe200078e02ff */
[----:B------:R-:W-:Y:S01]  /*0510*/  ISETP.GE.AND P1, PT, R8, c[0x0][0x220], PT ;  /* 0x0000880008007a0c */ /* 0x000fe20003f26270 */
[----:B------:R-:W-:-:S04]  /*0520*/  @!P0 IMAD.WIDE.U32 R12, R17, c[0x0][0x1e0], RZ ;  /* 0x00007800110c8a25 */ /* 0x000fc800078e00ff */
[----:B------:R-:W-:Y:S01]  /*0530*/  IMAD R2, R2, c[0x0][0x1e8], RZ ;  /* 0x00007a0002027a24 */ /* 0x000fe200078e02ff */
[----:B------:R-:W-:Y:S01]  /*0540*/  @!P0 MOV R6, R12 ;  /* 0x0000000c00068202 */ /* 0x000fe20000000f00 */
[----:B------:R-:W-:Y:S02]  /*0550*/  @!P0 IMAD R4, R17, c[0x0][0x1e4], R4 ;  /* 0x0000790011048a24 */ /* 0x000fe400078e0204 */
[----:B------:R-:W-:Y:S01]  /*0560*/  IMAD.WIDE.U32 R14, R11, c[0x0][0x1e8], R8 ;  /* 0x00007a000b0e7a25 */ /* 0x000fe200078e0008 */
[----:B------:R-:W-:-:S03]  /*0570*/  SHF.R.S32.HI R9, RZ, 0x3, R0 ;  /* 0x00000003ff097819 */ /* 0x000fc60000011400 */
[----:B------:R-:W-:Y:S01]  /*0580*/  @!P0 IMAD.IADD R179, R13, 0x1, R4 ;  /* 0x000000010db38824 */ /* 0x000fe200078e0204 */
[----:B------:R-:W-:Y:S01]  /*0590*/  IADD3 R4, P0, R6, R14, RZ ;  /* 0x0000000e06047210 */ /* 0x000fe20007f1e0ff */
[----:B------:R-:W-:Y:S02]  /*05a0*/  IMAD R2, R11, c[0x0][0x1ec], R2 ;  /* 0x00007b000b027a24 */ /* 0x000fe400078e0202 */
[----:B------:R-:W-:Y:S02]  /*05b0*/  IMAD R3, R3, c[0x0][0x1f0], RZ ;  /* 0x00007c0003037a24 */ /* 0x000fe400078e02ff */
[----:B------:R-:W-:Y:S01]  /*05c0*/  IMAD R0, R17, c[0x0][0x1c0], R26 ;  /* 0x0000700011007a24 */ /* 0x000fe200078e021a */
[----:B------:R-:W-:Y:S01]  /*05d0*/  IADD3.X R5, R179, R15, R2, P0, !PT ;  /* 0x0000000fb3057210 */ /* 0x000fe200007fe402 */
[----:B------:R-:W-:Y:S01]  /*05e0*/  IMAD R3, R26, c[0x0][0x1f4], R3 ;  /* 0x00007d001a037a24 */ /* 0x000fe200078e0203 */
[----:B------:R-:W-:Y:S01]  /*05f0*/  ISETP.GE.OR P0, PT, R9, R178, P1 ;  /* 0x000000b20900720c */ /* 0x000fe20000f06670 */
[----:B------:R-:W-:Y:S01]  /*0600*/  IMAD R11, R0, c[0x0][0x214], R11 ;  /* 0x00008500000b7a24 */ /* 0x000fe200078e020b */
[----:B------:R-:W-:Y:S01]  /*0610*/  SHF.R.S32.HI R0, RZ, 0x1f, R9 ;  /* 0x0000001fff007819 */ /* 0x000fe20000011409 */
        /* <DEDUP_REMOVED lines=11> */
.L_x_6344:
[----:B------:R-:W-:Y:S05]  /*06d0*/  BSYNC B0 ;  /* 0x0000000000007941 */ /* 0x000fea0003800000 */
.L_x_6343:
        /* <DEDUP_REMOVED lines=16> */
.L_x_6346:
[----:B------:R-:W-:Y:S05]  /*07e0*/  BSYNC B0 ;  /* 0x0000000000007941 */ /* 0x000fea0003800000 */
.L_x_6345:
        /* <DEDUP_REMOVED lines=16> */
.L_x_6348:
[----:B------:R-:W-:Y:S05]  /*08f0*/  BSYNC B0 ;  /* 0x0000000000007941 */ /* 0x000fea0003800000 */
.L_x_6347:
[----:B------:R-:W-:Y:S01]  /*0900*/  IADD3 R3, R9, 0x30, RZ ;  /* 0x0000003009037810 */ /* 0x000fe20007ffe0ff */
        /* <DEDUP_REMOVED lines=13> */
[----:B------:R2:W-:Y:S02]  /*09e0*/  STG.E.128 [R2.64], RZ ;  /* 0x000000ff02007986 */ /* 0x0005e4000c101d06 */
.L_x_6350:
[----:B------:R-:W-:Y:S05]  /*09f0*/  BSYNC B0 ;  /* 0x0000000000007941 */ /* 0x000fea0003800000 */
.L_x_6349:
[C---:B------:R-:W-:Y:S02]  /*0a00*/  ISETP.NE.AND P4, PT, R7.reuse, RZ, PT ;  /* 0x000000ff0700720c */ /* 0x040fe40003f85270 */
[----:B------:R-:W-:Y:S02]  /*0a10*/  ISETP.NE.OR P3, PT, R7, RZ, P3 ;  /* 0x000000ff0700720c */ /* 0x000fe40001f65670 */
[----:B------:R-:W-:Y:S02]  /*0a20*/  ISETP.GE.OR P4, PT, R9, R178, P4 ;  /* 0x000000b20900720c */ /* 0x000fe40002786670 */
[----:B------:R-:W-:Y:S02]  /*0a30*/  ISETP.NE.OR P2, PT, R7, RZ, P2 ;  /* 0x000000ff0700720c */ /* 0x000fe40001745670 */
[----:B------:R-:W-:Y:S02]  /*0a40*/  IADD3 R9, P1, R11, R9, RZ ;  /* 0x000000090b097210 */ /* 0x000fe40007f3e0ff */
[----:B------:R-:W-:-:S02]  /*0a50*/  ISETP.NE.OR P0, PT, R7, RZ, P0 ;  /* 0x000000ff0700720c */ /* 0x000fc40000705670 */
[----:B------:R-:W-:Y:S02]  /*0a60*/  LEA.HI.X.SX32 R0, R11, R0, 0x1, P1 ;  /* 0x000000000b007211 */ /* 0x000fe400008f0eff */
[C---:B------:R-:W-:Y:S01]  /*0a70*/  LEA R4, P1, R9.reuse, c[0x0][0x200], 0x2 ;  /* 0x0000800009047a11 */ /* 0x040fe200078210ff */
[----:B--2---:R-:W-:Y:S02]  /*0a80*/  @!P3 IMAD.MOV.U32 R2, RZ, RZ, 0x7f800000 ;  /* 0x7f800000ff02b424 */ /* 0x004fe400078e00ff */
[----:B------:R-:W-:Y:S01]  /*0a90*/  @!P4 IMAD.MOV.U32 R3, RZ, RZ, 0x7f800000 ;  /* 0x7f800000ff03c424 */ /* 0x000fe200078e00ff */
[----:B------:R-:W-:Y:S01]  /*0aa0*/  LEA.HI.X R5, R9, c[0x0][0x204], R0, 0x2, P1 ;  /* 0x0000810009057a11 */ /* 0x000fe200008f1400 */
[----:B------:R-:W-:-:S04]  /*0ab0*/  @!P2 IMAD.MOV.U32 R0, RZ, RZ, 0x7f800000 ;  /* 0x7f800000ff00a424 */ /* 0x000fc800078e00ff */
[----:B------:R2:W-:Y:S04]  /*0ac0*/  @!P4 STG.E [R4.64], R3 ;  /* 0x000000030400c986 */ /* 0x0005e8000c101906 */
[----:B------:R2:W-:Y:S04]  /*0ad0*/  @!P3 STG.E [R4.64+0x40], R2 ;  /* 0x000040020400b986 */ /* 0x0005e8000c101906 */
[----:B------:R2:W-:Y:S01]  /*0ae0*/  @!P2 STG.E [R4.64+0x80], R0 ;  /* 0x000080000400a986 */ /* 0x0005e2000c101906 */
[----:B------:R-:W-:Y:S05]  /*0af0*/  @P0 EXIT ;  /* 0x000000000000094d */ /* 0x000fea0003800000 */
[----:B--2---:R-:W-:-:S05]  /*0b00*/  MOV R3, 0x7f800000 ;  /* 0x7f80000000037802 */ /* 0x004fca0000000f00 */
[----:B------:R-:W-:Y:S01]  /*0b10*/  STG.E [R4.64+0xc0], R3 ;  /* 0x0000c00304007986 */ /* 0x000fe2000c101906 */
[----:B------:R-:W-:Y:S05]  /*0b20*/  EXIT ;  /* 0x000000000000794d */ /* 0x000fea0003800000 */
.L_x_6342:
        /* <DEDUP_REMOVED lines=46> */
[----:B------:R1:W2:Y:S01]  /*0e10*/  LDG.E R0, [R12.64] ;  /* 0x000000060c007981 */ /* 0x0002a2000c1e1900 */
[----:B------:R-:W-:-:S04]  /*0e20*/  IABS R2, c[0x0][0x1c8] ;  /* 0x0000720000027a13 */ /* 0x000fc80000000000 */
[----:B------:R-:W3:Y:S08]  /*0e30*/  I2F.RP R10, R2 ;  /* 0x00000002000a7306 */ /* 0x000ef00000209400 */
[----:B---3--:R-:W3:Y:S02]  /*0e40*/  MUFU.RCP R8, R10 ;  /* 0x0000000a00087308 */ /* 0x008ee40000001000 */
[----:B---3--:R-:W-:-:S06]  /*0e50*/  IADD3 R8, R8, 0xffffffe, RZ ;  /* 0x0ffffffe08087810 */ /* 0x008fcc0007ffe0ff */
[----:B------:R-:W3:Y:S02]  /*0e60*/  F2I.FTZ.U32.TRUNC.NTZ R9, R8 ;  /* 0x0000000800097305 */ /* 0x000ee4000021f000 */
[----:B---3--:R-:W-:Y:S01]  /*0e70*/  IADD3 R4, RZ, -R9, RZ ;  /* 0x80000009ff047210 */ /* 0x008fe20007ffe0ff */
[----:B------:R-:W-:-:S04]  /*0e80*/  IMAD.MOV.U32 R8, RZ, RZ, RZ ;  /* 0x000000ffff087224 */ /* 0x000fc800078e00ff */
[----:B------:R-:W-:Y:S01]  /*0e90*/  IMAD R6, R4, R2, RZ ;  /* 0x0000000204067224 */ /* 0x000fe200078e02ff */
[----:B------:R-:W-:-:S03]  /*0ea0*/  IABS R4, R26 ;  /* 0x0000001a00047213 */ /* 0x000fc60000000000 */
[----:B------:R-:W-:-:S06]  /*0eb0*/  IMAD.HI.U32 R9, R9, R6, R8 ;  /* 0x0000000609097227 */ /* 0x000fcc00078e0008 */
[----:B-1----:R-:W-:-:S05]  /*0ec0*/  IMAD.HI.U32 R12, R9, R4, RZ ;  /* 0x00000004090c7227 */ /* 0x002fca00078e00ff */
        /* <DEDUP_REMOVED lines=27> */
[----:B------:R-:W-:Y:S01]  /*1080*/  IADD3 R21, R23, R21, RZ ;  /* 0x0000001517157210 */ /* 0x000fe20007ffe0ff */
[----:B------:R-:W-:-:S04]  /*1090*/  IMAD.WIDE.U32 R4, R15, c[0x0][0x198], R8 ;  /* 0x000066000f047a25 */ /* 0x000fc800078e0008 */
[----:B------:R-:W-:Y:S01]  /*10a0*/  IMAD.IADD R9, R5, 0x1, R2 ;  /* 0x0000000105097824 */ /* 0x000fe200078e0202 */
[----:B------:R-:W-:Y:S01]  /*10b0*/  MOV R8, R4 ;  /* 0x0000000400087202 */ /* 0x000fe20000000f00 */
[----:B------:R-:W-:-:S04]  /*10c0*/  IMAD R5, R13, c[0x0][0x1b0], RZ ;  /* 0x00006c000d057a24 */ /* 0x000fc800078e02ff */
[----:B------:R-:W-:-:S04]  /*10d0*/  IMAD.WIDE.U32 R8, R12, c[0x0][0x1b0], R8 ;  /* 0x00006c000c087a25 */ /* 0x000fc800078e0008 */
[----:B------:R-:W-:Y:S01]  /*10e0*/  IMAD R5, R12, c[0x0][0x1b4], R5 ;  /* 0x00006d000c057a24 */ /* 0x000fe200078e0205 */
[----:B------:R-:W-:-:S03]  /*10f0*/  MOV R4, R8 ;  /* 0x0000000800047202 */ /* 0x000fc60000000f00 */
[----:B------:R-:W-:Y:S01]  /*1100*/  IMAD.IADD R9, R9, 0x1, R5 ;  /* 0x0000000109097824 */ /* 0x000fe200078e0205 */
[----:B------:R-:W-:Y:S05]  /*1110*/  BRA `(.L_x_6352) ;  /* 0x0000046000007947 */ /* 0x000fea0003800000 */
.L_x_6351:
        /* <DEDUP_REMOVED lines=17> */
.L_x_6353:
[----:B------:R-:W-:Y:S01]  /*1230*/  IABS R9, c[0x0][0x1c8] ;  /* 0x0000720000097a13 */ /* 0x000fe20000000000 */
[----:B------:R-:W-:Y:S01]  /*1240*/  @P4 IMAD.IADD R21, R2, 0x1, R21 ;  /* 0x0000000102154824 */ /* 0x000fe200078e0215 */
[----:B------:R-:W-:Y:S02]  /*1250*/  MOV R12, RZ ;  /* 0x000000ff000c7202 */ /* 0x000fe40000000f00 */
[----:B------:R-:W1:Y:S01]  /*1260*/  I2F.RP R14, R9 ;  /* 0x00000009000e7306 */ /* 0x000e620000209400 */
[----:B------:R-:W-:Y:S01]  /*1270*/  LEA R15, R116, 0xffffff80, 0x7 ;  /* 0xffffff80740f7811 */ /* 0x000fe200078e38ff */
[----:B------:R-:W-:-:S03]  /*1280*/  @P4 IMAD.WIDE.U32 R22, R21, c[0x0][0x1a0], RZ ;  /* 0x0000680015164a25 */ /* 0x000fc600078e00ff */
[----:B------:R-:W-:Y:S01]  /*1290*/  SHF.R.S32.HI R127, RZ, 0x1f, R15 ;  /* 0x0000001fff7f7819 */ /* 0x000fe2000001140f */
[----:B------:R-:W-:Y:S01]  /*12a0*/  @P4 IMAD R21, R21, c[0x0][0x1a4], R23 ;  /* 0x0000690015154a24 */ /* 0x000fe200078e0217 */
[----:B------:R-:W-:Y:S01]  /*12b0*/  @P4 MOV R20, R22 ;  /* 0x0000001600144202 */ /* 0x000fe20000000f00 */
[----:B-1----:R-:W1:Y:S02]  /*12c0*/  MUFU.RCP R10, R14 ;  /* 0x0000000e000a7308 */ /* 0x002e640000001000 */
[----:B-1----:R-:W-:-:S06]  /*12d0*/  IADD3 R10, R10, 0xffffffe, RZ ;  /* 0x0ffffffe0a0a7810 */ /* 0x002fcc0007ffe0ff */
[----:B------:R-:W1:Y:S02]  /*12e0*/  F2I.FTZ.U32.TRUNC.NTZ R13, R10 ;  /* 0x0000000a000d7305 */ /* 0x000e64000021f000 */
[----:B-1----:R-:W-:-:S04]  /*12f0*/  IMAD.MOV R4, RZ, RZ, -R13 ;  /* 0x000000ffff047224 */ /* 0x002fc800078e0a0d */
        /* <DEDUP_REMOVED lines=8> */
[----:B------:R-:W-:-:S13]  /*1380*/  ISETP.GT.U32.AND P1, PT, R9, R4, PT ;  /* 0x000000040900720c */ /* 0x000fda0003f24070 */
[----:B------:R-:W-:Y:S01]  /*1390*/  @!P1 IMAD.IADD R4, R4, 0x1, -R9 ;  /* 0x0000000104049824 */ /* 0x000fe200078e0a09 */
[----:B------:R-:W-:Y:S02]  /*13a0*/  @!P1 IADD3 R12, R12, 0x1, RZ ;  /* 0x000000010c0c9810 */ /* 0x000fe40007ffe0ff */
[----:B------:R-:W-:Y:S02]  /*13b0*/  ISETP.NE.AND P1, PT, RZ, c[0x0][0x1c8], PT ;  /* 0x00007200ff007a0c */ /* 0x000fe40003f25270 */
[----:B------:R-:W-:Y:S02]  /*13c0*/  ISETP.GE.U32.AND P3, PT, R4, R9, PT ;  /* 0x000000090400720c */ /* 0x000fe40003f66070 */
[----:B------:R-:W-:Y:S02]  /*13d0*/  LOP3.LUT R4, R26, c[0x0][0x1c8], RZ, 0x3c, !PT ;  /* 0x000072001a047a12 */ /* 0x000fe400078e3cff */
[----:B------:R-:W-:Y:S02]  /*13e0*/  MOV R9, R5 ;  /* 0x0000000500097202 */ /* 0x000fe40000000f00 */
[----:B------:R-:W-:Y:S01]  /*13f0*/  ISETP.GE.AND P2, PT, R4, RZ, PT ;  /* 0x000000ff0400720c */ /* 0x000fe20003f46270 */
[----:B------:R-:W-:-:S02]  /*1400*/  IMAD R4, R127, c[0x0][0x198], RZ ;  /* 0x000066007f047a24 */ /* 0x000fc400078e02ff */
[----:B------:R-:W-:-:S04]  /*1410*/  IMAD.WIDE.U32 R8, R15, c[0x0][0x198], R8 ;  /* 0x000066000f087a25 */ /* 0x000fc800078e0008 */
[----:B------:R-:W-:Y:S01]  /*1420*/  @P3 IADD3 R12, R12, 0x1, RZ ;  /* 0x000000010c0c3810 */ /* 0x000fe20007ffe0ff */
[----:B------:R-:W-:-:S05]  /*1430*/  IMAD R4, R15, c[0x0][0x19c], R4 ;  /* 0x000067000f047a24 */ /* 0x000fca00078e0204 */
[----:B------:R-:W-:Y:S02]  /*1440*/  @!P2 IADD3 R12, -R12, RZ, RZ ;  /* 0x000000ff0c0ca210 */ /* 0x000fe40007ffe1ff */
[----:B------:R-:W-:Y:S02]  /*1450*/  @!P1 LOP3.LUT R12, RZ, c[0x0][0x1c8], RZ, 0x33, !PT ;  /* 0x00007200ff0c9a12 */ /* 0x000fe400078e33ff */
[----:B------:R-:W-:Y:S01]  /*1460*/  IADD3 R5, R9, R4, RZ ;  /* 0x0000000409057210 */ /* 0x000fe20007ffe0ff */
[----:B------:R-:W-:Y:S01]  /*1470*/  IMAD.MOV.U32 R4, RZ, RZ, R8 ;  /* 0x000000ffff047224 */ /* 0x000fe200078e0008 */
        /* <DEDUP_REMOVED lines=16> */
.L_x_6352:
[----:B-----5:R-:W-:Y:S01]  /*1580*/  SHF.R.S32.HI R0, RZ, 0x1f, R7 ;  /* 0x0000001fff007819 */ /* 0x020fe20000011407 */
[----:B------:R-:W-:Y:S01]  /*1590*/  IMAD R13, R13, c[0x0][0x1b8], RZ ;  /* 0x00006e000d0d7a24 */ /* 0x000fe200078e02ff */
[----:B------:R-:W-:Y:S01]  /*15a0*/  ISETP.NE.AND P1, PT, R179, -0x1, PT ;  /* 0xffffffffb300780c */ /* 0x000fe20003f25270 */
[----:B------:R-:W-:Y:S01]  /*15b0*/  BSSY B0, `(.L_x_6354) ;  /* 0x0000046000007945 */ /* 0x000fe20003800000 */
[----:B------:R-:W-:Y:S01]  /*15c0*/  LEA.HI R184, R0, R7, RZ, 0x3 ;  /* 0x0000000700b87211 */ /* 0x000fe200078f18ff */
[----:B------:R-:W-:Y:S01]  /*15d0*/  IMAD R8, R12, c[0x0][0x1bc], R13 ;  /* 0x00006f000c087a24 */ /* 0x000fe200078e020d */
[----:B------:R-:W-:Y:S02]  /*15e0*/  IADD3 R171, -R11, R178, RZ ;  /* 0x000000b20bab7210 */ /* 0x000fe40007ffe1ff */
[----:B------:R-:W-:Y:S02]  /*15f0*/  LOP3.LUT R56, R184, 0xfffffff8, RZ, 0xc0, !PT ;  /* 0xfffffff8b8387812 */ /* 0x000fe400078ec0ff */
[----:B------:R-:W-:-:S02]  /*1600*/  SHF.R.S32.HI R184, RZ, 0x3, R184 ;  /* 0x00000003ffb87819 */ /* 0x000fc400000114b8 */
[----:B------:R-:W-:Y:S01]  /*1610*/  SHF.R.S32.HI R27, RZ, 0x1f, R26 ;  /* 0x0000001fff1b7819 */ /* 0x000fe2000001141a */
[----:B------:R-:W-:Y:S01]  /*1620*/  IMAD.IADD R56, R7, 0x1, -R56 ;  /* 0x0000000107387824 */ /* 0x000fe200078e0a38 */
[----:B------:R-:W-:Y:S01]  /*1630*/  SHF.R.S32.HI R185, RZ, 0x1f, R184 ;  /* 0x0000001fffb97819 */ /* 0x000fe200000114b8 */
[----:B------:R-:W-:Y:S01]  /*1640*/  @P1 IMAD.WIDE.U32 R22, R179, c[0x0][0x190], RZ ;  /* 0x00006400b3161a25 */ /* 0x000fe200078e00ff */
[----:B------:R-:W-:Y:S02]  /*1650*/  @!P1 SHF.R.S32.HI R14, RZ, 0x1f, R17 ;  /* 0x0000001fff0e9819 */ /* 0x000fe40000011411 */
[----:B------:R-:W-:Y:S01]  /*1660*/  SHF.L.U32 R177, R184, 0x6, RZ ;  /* 0x00000006b8b17819 */ /* 0x000fe200000006ff */
[----:B------:R-:W-:Y:S01]  /*1670*/  IMAD.SHL.U32 R180, R56, 0x8, RZ ;  /* 0x0000000838b47824 */ /* 0x000fe200078e00ff */
[----:B------:R-:W-:Y:S01]  /*1680*/  LEA.HI R6, R0, R7, RZ, 0x6 ;  /* 0x0000000700067211 */ /* 0x000fe200078f30ff */
[----:B------:R-:W-:Y:S01]  /*1690*/  @!P1 IMAD R14, R14, c[0x0][0x178], RZ ;  /* 0x00005e000e0e9a24 */ /* 0x000fe200078e02ff */
[----:B------:R-:W-:Y:S01]  /*16a0*/  LOP3.LUT R177, R177, 0x1c0, RZ, 0xc0, !PT ;  /* 0x000001c0b1b17812 */ /* 0x000fe200078ec0ff */
[----:B------:R-:W-:Y:S01]  /*16b0*/  @P1 IMAD.MOV.U32 R2, RZ, RZ, R22 ;  /* 0x000000ffff021224 */ /* 0x000fe200078e0016 */
[----:B------:R-:W-:Y:S01]  /*16c0*/  IADD3 R20, P2, R180, R20, RZ ;  /* 0x00000014b4147210 */ /* 0x000fe20007f5e0ff */
[----:B------:R-:W-:Y:S01]  /*16d0*/  @!P1 IMAD R14, R17, c[0x0][0x17c], R14 ;  /* 0x00005f00110e9a24 */ /* 0x000fe200078e020e */
[--C-:B------:R-:W-:Y:S01]  /*16e0*/  SHF.R.S32.HI R181, RZ, 0x1f, R180.reuse ;  /* 0x0000001fffb57819 */ /* 0x100fe200000114b4 */
[----:B------:R-:W-:Y:S01]  /*16f0*/  @P1 IMAD R5, R179, c[0x0][0x194], R23 ;  /* 0x00006500b3051a24 */ /* 0x000fe200078e0217 */
[----:B------:R-:W-:Y:S01]  /*1700*/  LOP3.LUT R10, R177, 0x38, R180, 0xf8, !PT ;  /* 0x00000038b10a7812 */ /* 0x000fe200078ef8b4 */
[----:B------:R-:W-:Y:S01]  /*1710*/  IMAD R119, R185, c[0x0][0x198], RZ ;  /* 0x00006600b9777a24 */ /* 0x000fe200078e02ff */
[----:B------:R-:W-:Y:S01]  /*1720*/  IADD3.X R21, R181, R21, RZ, P2, !PT ;  /* 0x00000015b5157210 */ /* 0x000fe200017fe4ff */
[----:B------:R-:W-:Y:S01]  /*1730*/  IMAD.WIDE R18, R19, 0x40, R184 ;  /* 0x0000004013127825 */ /* 0x000fe200078e02b8 */
[----:B------:R-:W-:-:S02]  /*1740*/  IADD3 R124, P2, R184, R15, RZ ;  /* 0x0000000fb87c7210 */ /* 0x000fc40007f5e0ff */
[----:B------:R-:W-:Y:S01]  /*1750*/  SHF.R.U32.HI R177, RZ, 0x3, R177 ;  /* 0x00000003ffb17819 */ /* 0x000fe200000116b1 */
[----:B------:R-:W-:Y:S01]  /*1760*/  IMAD.WIDE.U32 R12, R12, c[0x0][0x1b8], R20 ;  /* 0x00006e000c0c7a25 */ /* 0x000fe200078e0014 */
[----:B------:R-:W-:Y:S02]  /*1770*/  SHF.L.U32 R6, R6, 0x3, RZ ;  /* 0x0000000306067819 */ /* 0x000fe400000006ff */
[----:B------:R-:W-:Y:S01]  /*1780*/  LOP3.LUT R177, R10, R177, RZ, 0x3c, !PT ;  /* 0x000000b10ab17212 */ /* 0x000fe200078e3cff */
[----:B------:R-:W-:Y:S02]  /*1790*/  IMAD.X R127, R185, 0x1, R127, P2 ;  /* 0x00000001b97f7824 */ /* 0x000fe400010e067f */
[----:B------:R-:W-:Y:S01]  /*17a0*/  @!P1 IMAD.WIDE.U32 R20, R17, c[0x0][0x178], RZ ;  /* 0x00005e0011149a25 */ /* 0x000fe200078e00ff */
[----:B------:R-:W-:-:S03]  /*17b0*/  LOP3.LUT R177, R177, 0xfffffe00, R6, 0xf8, !PT ;  /* 0xfffffe00b1b17812 */ /* 0x000fc600078ef806 */
[----:B------:R-:W-:Y:S01]  /*17c0*/  IMAD R127, R127, c[0x0][0x1a0], RZ ;  /* 0x000068007f7f7a24 */ /* 0x000fe200078e02ff */
[----:B------:R-:W-:Y:S01]  /*17d0*/  @!P1 IADD3 R5, R21, R14, RZ ;  /* 0x0000000e15059210 */ /* 0x000fe20007ffe0ff */
[----:B------:R-:W-:Y:S01]  /*17e0*/  @!P1 IMAD.MOV.U32 R2, RZ, RZ, R20 ;  /* 0x000000ffff029224 */ /* 0x000fe200078e0014 */
[----:B------:R-:W-:Y:S01]  /*17f0*/  SHF.L.U32 R177, R177, 0x1, RZ ;  /* 0x00000001b1b17819 */ /* 0x000fe200000006ff */
[----:B------:R-:W-:Y:S01]  /*1800*/  IMAD.IADD R13, R13, 0x1, R8 ;  /* 0x000000010d0d7824 */ /* 0x000fe200078e0208 */
[----:B------:R-:W-:Y:S01]  /*1810*/  IADD3 R8, P2, R180, R4, RZ ;  /* 0x00000004b4087210 */ /* 0x000fe20007f5e0ff */
[----:B------:R-:W-:Y:S01]  /*1820*/  IMAD R127, R124, c[0x0][0x1a4], R127 ;  /* 0x000069007c7f7a24 */ /* 0x000fe200078e027f */
[----:B------:R-:W-:Y:S01]  /*1830*/  LEA.HI R4, R0, R7, RZ, 0x5 ;  /* 0x0000000700047211 */ /* 0x000fe200078f28ff */
[----:B------:R-:W-:Y:S01]  /*1840*/  IMAD.WIDE.U32 R124, R124, c[0x0][0x1a0], R12 ;  /* 0x000068007c7c7a25 */ /* 0x000fe200078e000c */
[----:B------:R-:W-:Y:S02]  /*1850*/  IADD3 R12, P1, R180, R2, RZ ;  /* 0x00000002b40c7210 */ /* 0x000fe40007f3e0ff */
[----:B------:R-:W-:Y:S01]  /*1860*/  SHF.R.S32.HI R24, RZ, 0x5, R4 ;  /* 0x00000005ff187819 */ /* 0x000fe20000011404 */
[C---:B------:R-:W-:Y:S01]  /*1870*/  IMAD.X R9, R181.reuse, 0x1, R9, P2 ;  /* 0x00000001b5097824 */ /* 0x040fe200010e0609 */
[----:B------:R-:W-:Y:S01]  /*1880*/  IADD3.X R13, R181, R5, RZ, P1, !PT ;  /* 0x00000005b50d7210 */ /* 0x000fe20000ffe4ff */
[----:B------:R-:W-:Y:S01]  /*1890*/  IMAD R15, R27, c[0x0][0x1a8], RZ ;  /* 0x00006a001b0f7a24 */ /* 0x000fe200078e02ff */
[C---:B------:R-:W-:Y:S01]  /*18a0*/  ISETP.GE.AND P1, PT, R184.reuse, R171, PT ;  /* 0x000000abb800720c */ /* 0x040fe20003f26270 */
[C---:B------:R-:W-:Y:S01]  /*18b0*/  IMAD R119, R184.reuse, c[0x0][0x19c], R119 ;  /* 0x00006700b8777a24 */ /* 0x040fe200078e0277 */
[----:B------:R-:W-:Y:S01]  /*18c0*/  IADD3 R127, R125, R127, RZ ;  /* 0x0000007f7d7f7210 */ /* 0x000fe20007ffe0ff */
[----:B------:R-:W-:-:S04]  /*18d0*/  IMAD.WIDE.U32 R120, R184, c[0x0][0x198], R8 ;  /* 0x00006600b8787a25 */ /* 0x000fc800078e0008 */
[C---:B------:R-:W-:Y:S02]  /*18e0*/  IMAD R15, R26.reuse, c[0x0][0x1ac], R15 ;  /* 0x00006b001a0f7a24 */ /* 0x040fe400078e020f */
        /* <DEDUP_REMOVED lines=18> */
.L_x_6355:
[----:B------:R-:W-:Y:S05]  /*1a10*/  BSYNC B0 ;  /* 0x0000000000007941 */ /* 0x000fea0003800000 */
.L_x_6354:
        /* <DEDUP_REMOVED lines=21> */
.L_x_6357:
[----:B------:R-:W-:Y:S05]  /*1b70*/  BSYNC B0 ;  /* 0x0000000000007941 */ /* 0x000fea0003800000 */
.L_x_6356:
        /* <DEDUP_REMOVED lines=21> */
.L_x_6359:
[----:B------:R-:W-:Y:S05]  /*1cd0*/  BSYNC B0 ;  /* 0x0000000000007941 */ /* 0x000fea0003800000 */
.L_x_6358:
        /* <DEDUP_REMOVED lines=20> */
.L_x_6361:
[----:B------:R-:W-:Y:S05]  /*1e20*/  BSYNC B0 ;  /* 0x0000000000007941 */ /* 0x000fea0003800000 */
.L_x_6360:
[----:B------:R-:W-:Y:S01]  /*1e30*/  LEA.HI R0, R0, R7, RZ, 0x4 ;  /* 0x0000000700007211 */ /* 0x000fe200078f20ff */
[----:B------:R-:W-:Y:S01]  /*1e40*/  BSSY B0, `(.L_x_6362) ;  /* 0x000001e000007945 */ /* 0x000fe20003800000 */
[----:B------:R-:W-:Y:S02]  /*1e50*/  IADD3 R176, R116, -0x1, RZ ;  /* 0xffffffff74b07810 */ /* 0x000fe40007ffe0ff */
[----:B------:R-:W-:Y:S02]  /*1e60*/  LOP3.LUT R2, R0, 0xfffffff0, RZ, 0xc0, !PT ;  /* 0xfffffff000027812 */ /* 0x000fe400078ec0ff */
[----:B------:R-:W-:Y:S01]  /*1e70*/  LOP3.LUT R4, R4, 0xffffffe0, RZ, 0xc0, !PT ;  /* 0xffffffe004047812 */ /* 0x000fe200078ec0ff */
[----:B------:R-:W-:Y:S02]  /*1e80*/  IMAD.SHL.U32 R128, R176, 0x80, RZ ;  /* 0x00000080b0807824 */ /* 0x000fe400078e00ff */
[----:B------:R-:W-:Y:S02]  /*1e90*/  IMAD.IADD R5, R7, 0x1, -R2 ;  /* 0x0000000107057824 */ /* 0x000fe400078e0a02 */
[----:B------:R-:W-:-:S02]  /*1ea0*/  IMAD.IADD R9, R3, 0x1, -R128 ;  /* 0x0000000103097824 */ /* 0x000fc400078e0a80 */
[----:B------:R-:W-:Y:S01]  /*1eb0*/  IMAD.IADD R19, R7, 0x1, -R4 ;  /* 0x0000000107137824 */ /* 0x000fe200078e0a04 */
[----:B------:R-:W-:Y:S02]  /*1ec0*/  SHF.R.S32.HI R2, RZ, 0x1f, R5 ;  /* 0x0000001fff027819 */ /* 0x000fe40000011405 */
[----:B------:R-:W-:Y:S02]  /*1ed0*/  ISETP.GE.AND P3, PT, R184, R9, PT ;  /* 0x00000009b800720c */ /* 0x000fe40003f66270 */
[----:B-1----:R-:W-:Y:S01]  /*1ee0*/  LEA.HI R15, R2, R5, RZ, 0x3 ;  /* 0x00000005020f7211 */ /* 0x002fe200078f18ff */
[----:B------:R-:W-:-:S03]  /*1ef0*/  IMAD.MOV.U32 R2, RZ, RZ, 0x10 ;  /* 0x00000010ff027424 */ /* 0x000fc600078e00ff */
        /* <DEDUP_REMOVED lines=18> */
.L_x_6363:
[----:B------:R-:W-:Y:S05]  /*2020*/  BSYNC B0 ;  /* 0x0000000000007941 */ /* 0x000fea0003800000 */
.L_x_6362:
        /* <DEDUP_REMOVED lines=11> */
[----:B---3--:R-:W-:-:S04]  /*20e0*/  LEA R22, P1, R13, c[0x0][0x168], 0x1 ;  /* 0x00005a000d167a11 */ /* 0x008fc800078208ff */
[----:B------:R-:W-:-:S05]  /*20f0*/  LEA.HI.X R23, R13, c[0x0][0x16c], R12, 0x1, P1 ;  /* 0x00005b000d177a11 */ /* 0x000fca00008f0c0c */
[----:B------:R-:W-:Y:S01]  /*2100*/  @!PT LDS RZ, [RZ] ;  /* 0x00000000fffff984 */ /* 0x000fe20000000800 */
[----:B------:R-:W-:Y:S01]  /*2110*/  @!PT LDS RZ, [RZ] ;  /* 0x00000000fffff984 */ /* 0x000fe20000000800 */
[----:B------:R-:W-:Y:S01]  /*2120*/  @!PT LDS RZ, [RZ] ;  /* 0x00000000fffff984 */ /* 0x000fe20000000800 */
[----:B------:R1:W-:Y:S04]  /*2130*/  LDGSTS.E.BYPASS.LTC128B.128 [R177+0x2800], [R22.64] ;  /* 0x0280000016b17fae */ /* 0x0003e8000b901d46 */
.L_x_6365:
[----:B------:R-:W-:Y:S05]  /*2140*/  BSYNC B0 ;  /* 0x0000000000007941 */ /* 0x000fea0003800000 */
.L_x_6364:
[----:B------:R-:W-:Y:S01]  /*2150*/  ISETP.GE.AND P1, PT, R10, R9, PT ;  /* 0x000000090a00720c */ /* 0x000fe20003f26270 */
[----:B------:R-:W-:-:S12]  /*2160*/  BSSY B0, `(.L_x_6366) ;  /* 0x000000e000007945 */ /* 0x000fd80003800000 */
[----:B------:R-:W-:Y:S05]  /*2170*/  @P1 BRA `(.L_x_6367) ;  /* 0x000000c000001947 */ /* 0x000fea0003800000 */
[----:B------:R-:W-:-:S13]  /*2180*/  ISETP.GE.AND P1, PT, R180, c[0x0][0x220], PT ;  /* 0x00008800b4007a0c */ /* 0x000fda0003f26270 */
[----:B------:R1:W-:Y:S01]  /*2190*/  @P1 STS.128 [R177+0x3000], RZ ;  /* 0x003000ffb1001388 */ /* 0x0003e20000000c00 */
[----:B------:R-:W-:Y:S05]  /*21a0*/  @P1 BRA `(.L_x_6367) ;  /* 0x0000009000001947 */ /* 0x000fea0003800000 */
[----:B-1----:R-:W-:Y:S01]  /*21b0*/  IMAD.MOV.U32 R12, RZ, RZ, c[0x0][0x19c] ;  /* 0x00006700ff0c7624 */ /* 0x002fe200078e00ff */
[----:B------:R-:W-:-:S04]  /*21c0*/  LEA R13, P1, R117, R120, 0x5 ;  /* 0x00000078750d7211 */ /* 0x000fc800078228ff */
[----:B------:R-:W-:Y:S02]  /*21d0*/  LEA.HI.X R12, R117, R119, R12, 0x5, P1 ;  /* 0x00000077750c7211 */ /* 0x000fe400008f2c0c */
[----:B---3--:R-:W-:-:S04]  /*21e0*/  LEA R22, P1, R13, c[0x0][0x168], 0x1 ;  /* 0x00005a000d167a11 */ /* 0x008fc800078208ff */
[----:B------:R-:W-:-:S05]  /*21f0*/  LEA.HI.X R23, R13, c[0x0][0x16c], R12, 0x1, P1 ;  /* 0x00005b000d177a11 */ /* 0x000fca00008f0c0c */
[----:B------:R-:W-:Y:S01]  /*2200*/  @!PT LDS RZ, [RZ] ;  /* 0x00000000fffff984 */ /* 0x000fe20000000800 */
[----:B------:R-:W-:Y:S01]  /*2210*/  @!PT LDS RZ, [RZ] ;  /* 0x00000000fffff984 */ /* 0x000fe20000000800 */
[----:B------:R-:W-:Y:S01]  /*2220*/  @!PT LDS RZ, [RZ] ;  /* 0x00000000fffff984 */ /* 0x000fe20000000800 */
[----:B------:R1:W-:Y:S04]  /*2230*/  LDGSTS.E.BYPASS.LTC128B.128 [R177+0x3000], [R22.64] ;  /* 0x0300000016b17fae */ /* 0x0003e8000b901d46 */
.L_x_6367:
[----:B------:R-:W-:Y:S05]  /*2240*/  BSYNC B0 ;  /* 0x0000000000007941 */ /* 0x000fea0003800000 */
.L_x_6366:
        /* <DEDUP_REMOVED lines=10> */
[----:B-1----:R-:W-:Y:S02]  /*22f0*/  IADD3 R12, R29, UR4, RZ ;  /* 0x000000041d0c7c10 */ /* 0x002fe4000fffe0ff */
[----:B---3--:R-:W-:-:S04]  /*2300*/  LEA R22, P1, R28, c[0x0][0x168], 0x1 ;  /* 0x00005a001c167a11 */ /* 0x008fc800078208ff */
[----:B------:R-:W-:-:S05]  /*2310*/  LEA.HI.X R23, R28, c[0x0][0x16c], R12, 0x1, P1 ;  /* 0x00005b001c177a11 */ /* 0x000fca00008f0c0c */
[----:B------:R-:W-:Y:S01]  /*2320*/  @!PT LDS RZ, [RZ] ;  /* 0x00000000fffff984 */ /* 0x000fe20000000800 */
[----:B------:R-:W-:Y:S01]  /*2330*/  @!PT LDS RZ, [RZ] ;  /* 0x00000000fffff984 */ /* 0x000fe20000000800 */
[----:B------:R-:W-:Y:S01]  /*2340*/  @!PT LDS RZ, [RZ] ;  /* 0x00000000fffff984 */ /* 0x000fe20000000800 */
[----:B------:R1:W-:Y:S04]  /*2350*/  LDGSTS.E.BYPASS.LTC128B.128 [R177+0x3800], [R22.64] ;  /* 0x0380000016b17fae */ /* 0x0003e8000b901d46 */
.L_x_6369:
[----:B------:R-:W-:Y:S05]  /*2360*/  BSYNC B0 ;  /* 0x0000000000007941 */ /* 0x000fea0003800000 */
.L_x_6368:
[----:B------:R-:W-:Y:S01]  /*2370*/  IADD3 R18, R184, 0x40, RZ ;  /* 0x00000040b8127810 */ /* 0x000fe20007ffe0ff */
[----:B------:R-:W-:Y:S03]  /*2380*/  BSSY B0, `(.L_x_6370) ;  /* 0x000000f000007945 */ /* 0x000fe60003800000 */
[----:B------:R-:W-:-:S13]  /*2390*/  ISETP.GE.AND P1, PT, R18, R9, PT ;  /* 0x000000091200720c */ /* 0x000fda0003f26270 */
        /* <DEDUP_REMOVED lines=13> */
.L_x_6371:
[----:B------:R-:W-:Y:S05]  /*2470*/  BSYNC B0 ;  /* 0x0000000000007941 */ /* 0x000fea0003800000 */
.L_x_6370:
        /* <DEDUP_REMOVED lines=18> */
.L_x_6373:
[----:B------:R-:W-:Y:S05]  /*25a0*/  BSYNC B0 ;  /* 0x0000000000007941 */ /* 0x000fea0003800000 */
.L_x_6372:
        /* <DEDUP_REMOVED lines=18> */
.L_x_6375:
[----:B------:R-:W-:Y:S05]  /*26d0*/  BSYNC B0 ;  /* 0x0000000000007941 */ /* 0x000fea0003800000 */
.L_x_6374:
        /* <DEDUP_REMOVED lines=18> */
.L_x_6377:
[----:B------:R-:W-:Y:S05]  /*2800*/  BSYNC B0 ;  /* 0x0000000000007941 */ /* 0x000fea0003800000 */
.L_x_6376:
[----:B------:R-:W-:Y:S01]  /*2810*/  SHF.R.S32.HI R13, RZ, 0x1f, R17 ;  /* 0x0000001fff0d7819 */ /* 0x000fe20000011411 */
[----:B------:R-:W-:Y:S01]  /*2820*/  IMAD.WIDE.U32 R26, R17, c[0x0][0x320], R26 ;  /* 0x0000c800111a7a25 */ /* 0x000fe200078e001a */
[----:B------:R-:W0:Y:S03]  /*2830*/  LDGDEPBAR ;  /* 0x00000000000079af */ /* 0x000e260000000000 */
[----:B---3--:R-:W-:Y:S01]  /*2840*/  IMAD R22, R13, c[0x0][0x320], RZ ;  /* 0x0000c8000d167a24 */ /* 0x008fe200078e02ff */
[----:B------:R-:W-:-:S03]  /*2850*/  LEA R28, P1, R26, c[0x0][0x318], 0x2 ;  /* 0x0000c6001a1c7a11 */ /* 0x000fc600078210ff */
[----:B------:R-:W-:-:S04]  /*2860*/  IMAD R22, R17, c[0x0][0x324], R22 ;  /* 0x0000c90011167a24 */ /* 0x000fc800078e0216 */
[----:B------:R-:W-:-:S05]  /*2870*/  IMAD.IADD R22, R27, 0x1, R22 ;  /* 0x000000011b167824 */ /* 0x000fca00078e0216 */
[----:B------:R-:W-:-:S05]  /*2880*/  LEA.HI.X R29, R26, c[0x0][0x31c], R22, 0x2, P1 ;  /* 0x0000c7001a1d7a11 */ /* 0x000fca00008f1416 */
[----:B------:R-:W3:Y:S01]  /*2890*/  LDG.E R13, [R28.64] ;  /* 0x000000061c0d7981 */ /* 0x000ee2000c1e1900 */
[----:B------:R-:W-:Y:S01]  /*28a0*/  SHF.R.S32.HI R17, RZ, 0x4, R0 ;  /* 0x00000004ff117819 */ /* 0x000fe20000011400 */
[----:B------:R-:W-:Y:S01]  /*28b0*/  IMAD.SHL.U32 R6, R6, 0x40, RZ ;  /* 0x0000004006067824 */ /* 0x000fe200078e00ff */
[----:B------:R-:W-:-:S04]  /*28c0*/  DEPBAR.LE SB0, 0x0 ;  /* 0x000080000000791a */ /* 0x000fc80000000000 */
[----:B------:R-:W-:Y:S01]  /*28d0*/  ISETP.GE.AND P2, PT, R184, R9, PT ;  /* 0x00000009b800720c */ /* 0x000fe20003f46270 */
[----:B------:R-:W-:Y:S01]  /*28e0*/  BAR.SYNC.DEFER_BLOCKING 0x0 ;  /* 0x0000000000007b1d */ /* 0x000fe20000010000 */
[----:B------:R-:W-:Y:S01]  /*28f0*/  LEA.HI R22, R0, R17, RZ, 0x1 ;  /* 0x0000001100167211 */ /* 0x000fe200078f08ff */
[----:B------:R-:W-:Y:S01]  /*2900*/  IMAD.SHL.U32 R169, R56, 0x40, RZ ;  /* 0x0000004038a97824 */ /* 0x000fe200078e00ff */
[----:B------:R-:W-:Y:S01]  /*2910*/  SHF.R.S32.HI R174, RZ, 0x1f, R19 ;  /* 0x0000001fffae7819 */ /* 0x000fe20000011413 */
[----:B------:R-:W-:Y:S01]  /*2920*/  IMAD.SHL.U32 R26, R184, 0x8, RZ ;  /* 0x00000008b81a7824 */ /* 0x000fe200078e00ff */
[----:B------:R-:W-:Y:S01]  /*2930*/  LOP3.LUT R22, R22, 0xfffffffe, RZ, 0xc0, !PT ;  /* 0xfffffffe16167812 */ /* 0x000fe200078ec0ff */
[----:B------:R-:W3:Y:S01]  /*2940*/  MUFU.RCP R0, c[0x0][0x238] ;  /* 0x00008e0000007b08 */ /* 0x000ee20000001000 */
[----:B------:R-:W-:Y:S01]  /*2950*/  LOP3.LUT R6, R6, 0x1c0, RZ, 0xc0, !PT ;  /* 0x000001c006067812 */ /* 0x000fe200078ec0ff */
[----:B------:R-:W-:Y:S01]  /*2960*/  IMAD R11, R24, 0x10, R11 ;  /* 0x00000010180b7824 */ /* 0x000fe200078e020b */
[----:B------:R-:W-:Y:S01]  /*2970*/  LEA.HI R174, R174, R19, RZ, 0x2 ;  /* 0x00000013aeae7211 */ /* 0x000fe200078f10ff */
[----:B------:R-:W-:Y:S01]  /*2980*/  IMAD.IADD R22, R17, 0x1, -R22 ;  /* 0x0000000111167824 */ /* 0x000fe200078e0a16 */
[----:B------:R-:W-:Y:S01]  /*2990*/  LOP3.LUT R169, R169, 0x1c0, RZ, 0xc0, !PT ;  /* 0x000001c0a9a97812 */ /* 0x000fe200078ec0ff */
[----:B------:R-:W-:Y:S01]  /*29a0*/  IMAD.SHL.U32 R175, R7, 0x2, RZ ;  /* 0x0000000207af7824 */ /* 0x000fe200078e00ff */
[----:B------:R-:W-:Y:S01]  /*29b0*/  SHF.R.S32.HI R174, RZ, 0x2, R174 ;  /* 0x00000002ffae7819 */ /* 0x000fe200000114ae */
[----:B------:R-:W-:Y:S01]  /*29c0*/  IMAD.SHL.U32 R17, R22, 0x8, RZ ;  /* 0x0000000816117824 */ /* 0x000fe200078e00ff */
[----:B------:R-:W-:Y:S01]  /*29d0*/  LOP3.LUT R26, R169, 0x8, R26, 0xf8, !PT ;  /* 0x00000008a91a7812 */ /* 0x000fe200078ef81a */
[----:B------:R-:W-:Y:S01]  /*29e0*/  BSSY B0, `(.L_x_6378) ;  /* 0x000001e000007945 */ /* 0x000fe20003800000 */
[----:B------:R-:W-:-:S02]  /*29f0*/  SHF.R.U32.HI R169, RZ, 0x3, R169 ;  /* 0x00000003ffa97819 */ /* 0x000fc400000116a9 */
[----:B------:R-:W-:Y:S02]  /*2a00*/  LOP3.LUT R17, R6, 0x8, R17, 0xf8, !PT ;  /* 0x0000000806117812 */ /* 0x000fe400078ef811 */
[----:B------:R-:W-:Y:S02]  /*2a10*/  SHF.R.U32.HI R6, RZ, 0x3, R6 ;  /* 0x00000003ff067819 */ /* 0x000fe40000011606 */
[----:B------:R-:W-:Y:S01]  /*2a20*/  IADD3 R11, R11, 0x1, R174 ;  /* 0x000000010b0b7810 */ /* 0x000fe20007ffe0ae */
[----:B------:R1:W-:Y:S01]  /*2a30*/  @P2 STS.128 [R177+0x6000], RZ ;  /* 0x006000ffb1002388 */ /* 0x0003e20000000c00 */
[----:B------:R-:W-:Y:S01]  /*2a40*/  LOP3.LUT R6, R17, R6, RZ, 0x3c, !PT ;  /* 0x0000000611067212 */ /* 0x000fe200078e3cff */
[----:B------:R-:W-:Y:S01]  /*2a50*/  IMAD R17, R24, 0x400, R15 ;  /* 0x0000040018117824 */ /* 0x000fe200078e020f */
[----:B------:R-:W-:Y:S02]  /*2a60*/  LOP3.LUT R169, R26, R169, RZ, 0x3c, !PT ;  /* 0x000000a91aa97212 */ /* 0x000fe400078e3cff */
[----:B------:R-:W-:Y:S01]  /*2a70*/  LOP3.LUT P3, RZ, R56, 0x2, RZ, 0xc0, !PT ;  /* 0x0000000238ff7812 */ /* 0x000fe2000786c0ff */
[----:B------:R-:W-:Y:S01]  /*2a80*/  IMAD.IADD R170, R6, 0x1, R17 ;  /* 0x0000000106aa7824 */ /* 0x000fe200078e0211 */
[----:B------:R-:W-:Y:S01]  /*2a90*/  LEA R196, P1, R124, c[0x0][0x170], 0x1 ;  /* 0x00005c007cc47a11 */ /* 0x000fe200078208ff */
[----:B------:R-:W-:Y:S01]  /*2aa0*/  IMAD R169, R22, 0x200, R169 ;  /* 0x0000020016a97824 */ /* 0x000fe200078e02a9 */
[----:B------:R-:W-:Y:S01]  /*2ab0*/  IADD3 R122, R3, R11, -R178 ;  /* 0x0000000b037a7210 */ /* 0x000fe20007ffe8b2 */
[----:B------:R-:W-:Y:S01]  /*2ac0*/  IMAD.IADD R6, R15, 0x1, R6 ;  /* 0x000000010f067824 */ /* 0x000fe200078e0206 */
[----:B------:R-:W-:Y:S01]  /*2ad0*/  SEL R2, R2, 0xfffffff0, !P3 ;  /* 0xfffffff002027807 */ /* 0x000fe20005800000 */
[----:B------:R-:W-:Y:S01]  /*2ae0*/  IMAD.SHL.U32 R170, R170, 0x2, RZ ;  /* 0x00000002aaaa7824 */ /* 0x000fe200078e00ff */
[----:B------:R-:W-:-:S02]  /*2af0*/  LOP3.LUT R175, R175, 0x6, RZ, 0xc0, !PT ;  /* 0x00000006afaf7812 */ /* 0x000fc400078ec0ff */
[----:B------:R-:W-:Y:S02]  /*2b00*/  LEA.HI.X R195, R124, c[0x0][0x174], R127, 0x1, P1 ;  /* 0x00005d007cc37a11 */ /* 0x000fe400008f0c7f */
[----:B------:R-:W-:Y:S01]  /*2b10*/  IADD3 R122, R122, c[0x0][0x2e8], RZ ;  /* 0x0000ba007a7a7a10 */ /* 0x000fe20007ffe0ff */
[----:B---3--:R-:W-:Y:S01]  /*2b20*/  FMUL.FTZ R0, R13, R0 ;  /* 0x000000000d007220 */ /* 0x008fe20000410000 */
[----:B------:R-:W-:Y:S05]  /*2b30*/  @P2 BRA `(.L_x_6379) ;  /* 0x0000008000002947 */ /* 0x000fea0003800000 */
[----:B-1----:R-:W-:-:S13]  /*2b40*/  ISETP.GE.AND P1, PT, R180, c[0x0][0x220], PT ;  /* 0x00008800b4007a0c */ /* 0x002fda0003f26270 */
[----:B------:R1:W-:Y:S01]  /*2b50*/  @P1 STS.128 [R177+0x6000], RZ ;  /* 0x006000ffb1001388 */ /* 0x0003e20000000c00 */
[----:B------:R-:W-:Y:S05]  /*2b60*/  @P1 BRA `(.L_x_6379) ;  /* 0x0000005000001947 */ /* 0x000fea0003800000 */
[----:B------:R-:W-:-:S05]  /*2b70*/  MOV R194, R196 ;  /* 0x000000c400c27202 */ /* 0x000fca0000000f00 */
[----:B------:R-:W-:Y:S01]  /*2b80*/  @!PT LDS RZ, [RZ] ;  /* 0x00000000fffff984 */ /* 0x000fe20000000800 */
[----:B------:R-:W-:Y:S01]  /*2b90*/  @!PT LDS RZ, [RZ] ;  /* 0x00000000fffff984 */ /* 0x000fe20000000800 */
[----:B------:R-:W-:Y:S01]  /*2ba0*/  @!PT LDS RZ, [RZ] ;  /* 0x00000000fffff984 */ /* 0x000fe20000000800 */
[----:B------:R3:W-:Y:S02]  /*2bb0*/  LDGSTS.E.BYPASS.LTC128B.128 [R177+0x6000], [R194.64] ;  /* 0x06000000c2b17fae */ /* 0x0007e4000b901d46 */
.L_x_6379:
[----:B-1----:R-:W-:Y:S05]  /*2bc0*/  BSYNC B0 ;  /* 0x0000000000007941 */ /* 0x002fea0003800000 */
.L_x_6378:
        /* <DEDUP_REMOVED lines=16> */
.L_x_6381:
[----:B------:R-:W-:Y:S05]  /*2cd0*/  BSYNC B0 ;  /* 0x0000000000007941 */ /* 0x000fea0003800000 */
.L_x_6380:
        /* <DEDUP_REMOVED lines=14> */
.L_x_6383:
[----:B------:R-:W-:Y:S05]  /*2dc0*/  BSYNC B0 ;  /* 0x0000000000007941 */ /* 0x000fea0003800000 */
.L_x_6382:
[----:B------:R-:W-:Y:S01]  /*2dd0*/  ISETP.GE.AND P1, PT, R8, R9, PT ;  /* 0x000000090800720c */ /* 0x000fe20003f26270 */
[----:B------:R-:W-:-:S12]  /*2de0*/  BSSY B0, `(.L_x_6384) ;  /* 0x000000f000007945 */ /* 0x000fd80003800000 */
[----:B------:R1:W-:Y:S01]  /*2df0*/  @P1 STS.128 [R177+0x7800], RZ ;  /* 0x007800ffb1001388 */ /* 0x0003e20000000c00 */
[----:B------:R-:W-:Y:S05]  /*2e00*/  @P1 BRA `(.L_x_6385) ;  /* 0x000000c000001947 */ /* 0x000fea0003800000 */
[----:B------:R-:W-:-:S13]  /*2e10*/  ISETP.GE.AND P1, PT, R180, c[0x0][0x220], PT ;  /* 0x00008800b4007a0c */ /* 0x000fda0003f26270 */
[----:B------:R1:W-:Y:S01]  /*2e20*/  @P1 STS.128 [R177+0x7800], RZ ;  /* 0x007800ffb1001388 */ /* 0x0003e20000000c00 */
[----:B------:R-:W-:Y:S05]  /*2e30*/  @P1 BRA `(.L_x_6385) ;  /* 0x0000009000001947 */ /* 0x000fea0003800000 */
[----:B---3--:R-:W-:Y:S01]  /*2e40*/  MOV R194, R196 ;  /* 0x000000c400c27202 */ /* 0x008fe20000000f00 */
        /* <DEDUP_REMOVED lines=8> */
.L_x_6385:
[----:B------:R-:W-:Y:S05]  /*2ed0*/  BSYNC B0 ;  /* 0x0000000000007941 */ /* 0x000fea0003800000 */
.L_x_6384:
        /* <DEDUP_REMOVED lines=8> */
[----:B---3--:R-:W-:-:S04]  /*2f60*/  LEA R10, P1, R7, R196, 0x7 ;  /* 0x000000c4070a7211 */ /* 0x008fc800078238ff */
[----:B------:R-:W-:-:S05]  /*2f70*/  LEA.HI.X R11, R7, R195, R8, 0x7, P1 ;  /* 0x000000c3070b7211 */ /* 0x000fca00008f3c08 */
[----:B------:R-:W-:Y:S01]  /*2f80*/  @!PT LDS RZ, [RZ] ;  /* 0x00000000fffff984 */ /* 0x000fe20000000800 */
[----:B------:R-:W-:Y:S01]  /*2f90*/  @!PT LDS RZ, [RZ] ;  /* 0x00000000fffff984 */ /* 0x000fe20000000800 */
[----:B------:R-:W-:Y:S01]  /*2fa0*/  @!PT LDS RZ, [RZ] ;  /* 0x00000000fffff984 */ /* 0x000fe20000000800 */
[----:B------:R3:W-:Y:S04]  /*2fb0*/  LDGSTS.E.BYPASS.LTC128B.128 [R177+0x8000], [R10.64] ;  /* 0x080000000ab17fae */ /* 0x0007e8000b901d46 */
.L_x_6387:
[----:B------:R-:W-:Y:S05]  /*2fc0*/  BSYNC B0 ;  /* 0x0000000000007941 */ /* 0x000fea0003800000 */
.L_x_6386:
        /* <DEDUP_REMOVED lines=16> */
.L_x_6389:
[----:B------:R-:W-:Y:S05]  /*30d0*/  BSYNC B0 ;  /* 0x0000000000007941 */ /* 0x000fea0003800000 */
.L_x_6388:
        /* <DEDUP_REMOVED lines=16> */
.L_x_6391:
[----:B------:R-:W-:Y:S05]  /*31e0*/  BSYNC B0 ;  /* 0x0000000000007941 */ /* 0x000fea0003800000 */
.L_x_6390:
        /* <DEDUP_REMOVED lines=16> */
.L_x_6393:
[----:B------:R-:W-:Y:S05]  /*32f0*/  BSYNC B0 ;  /* 0x0000000000007941 */ /* 0x000fea0003800000 */
.L_x_6392:
        /* <DEDUP_REMOVED lines=9> */
[----:B------:R-:W1:Y:S02]  /*3390*/  LDSM.16.M88.4 R16, [R169+0x4000] ;  /* 0x00400000a910783b */ /* 0x000e640000000200 */
[----:B------:R-:W-:-:S02]  /*33a0*/  IMAD R165, R4, 0x2, R167 ;  /* 0x0000000204a57824 */ /* 0x000fc400078e02a7 */
[----:B---3--:R-:W3:Y:S03]  /*33b0*/  LDSM.16.M88.4 R8, [R169+0x4800] ;  /* 0x00480000a908783b */ /* 0x008ee60000000200 */
[----:B------:R-:W-:Y:S01]  /*33c0*/  @P1 IADD3 R166, R56, -0x40, RZ ;  /* 0xffffffc038a61810 */ /* 0x000fe20007ffe0ff */
[----:B------:R-:W2:Y:S03]  /*33d0*/  LDSM.16.M88.4 R40, [R169+0x2800] ;  /* 0x00280000a928783b */ /* 0x000ea60000000200 */
[----:B------:R-:W-:Y:S01]  /*33e0*/  IADD3 R159, R166, 0x800, RZ ;  /* 0x00000800a69f7810 */ /* 0x000fe20007ffe0ff */
[----:B------:R-:W4:Y:S01]  /*33f0*/  LDSM.16.M88.4 R32, [R169+0x3000] ;  /* 0x00300000a920783b */ /* 0x000f220000000200 */
[----:B------:R-:W-:Y:S01]  /*3400*/  IMAD R152, R2, 0x2, R166 ;  /* 0x0000000202987824 */ /* 0x000fe200078e02a6 */
[----:B------:R-:W-:Y:S01]  /*3410*/  IADD3 R158, R166, 0x1000, RZ ;  /* 0x00001000a69e7810 */ /* 0x000fe20007ffe0ff */
[----:B------:R-:W-:Y:S01]  /*3420*/  IMAD.IADD R2, R128, 0x1, R175 ;  /* 0x0000000180027824 */ /* 0x000fe200078e02af */
[----:B------:R-:W2:Y:S01]  /*3430*/  LDSM.16.M88.4 R24, [R169+0x3800] ;  /* 0x00380000a918783b */ /* 0x000ea20000000200 */
[----:B------:R-:W-:-:S02]  /*3440*/  IADD3 R157, R166, 0x1800, RZ ;  /* 0x00001800a69d7810 */ /* 0x000fc40007ffe0ff */
[C---:B------:R-:W-:Y:S01]  /*3450*/  IADD3 R156, R166.reuse, 0x2000, RZ ;  /* 0x00002000a69c7810 */ /* 0x040fe20007ffe0ff */
[----:B------:R-:W-:Y:S01]  /*3460*/  LDSM.16.M88.4 R72, [R168] ;  /* 0x00000000a848783b */ /* 0x000fe20000000200 */
[C---:B------:R-:W-:Y:S02]  /*3470*/  IADD3 R155, R166.reuse, 0x2800, RZ ;  /* 0x00002800a69b7810 */ /* 0x040fe40007ffe0ff */
[C---:B------:R-:W-:Y:S01]  /*3480*/  IADD3 R154, R166.reuse, 0x3000, RZ ;  /* 0x00003000a69a7810 */ /* 0x040fe20007ffe0ff */
[----:B------:R-:W2:Y:S01]  /*3490*/  LDSM.16.M88.4 R108, [R163+0x2000] ;  /* 0x00200000a36c783b */ /* 0x000ea20000000200 */
[----:B------:R-:W-:-:S03]  /*34a0*/  IADD3 R153, R166, 0x3800, RZ ;  /* 0x00003800a6997810 */ /* 0x000fc60007ffe0ff */
[----:B------:R-:W2:Y:S04]  /*34b0*/  LDSM.16.M88.4 R52, [R163+0x4000] ;  /* 0x00400000a334783b */ /* 0x000ea80000000200 */
[----:B------:R-:W2:Y:S04]  /*34c0*/  LDSM.16.M88.4 R48, [R163+0x4800] ;  /* 0x00480000a330783b */ /* 0x000ea80000000200 */
[----:B------:R-:W2:Y:S01]  /*34d0*/  LDSM.16.M88.4 R92, [R163+0x2800] ;  /* 0x00280000a35c783b */ /* 0x000ea20000000200 */
[C---:B-----5:R-:W-:Y:S03]  /*34e0*/  HMMA.16816.F32.BF16 R80, R60.reuse, R76, RZ ;  /* 0x0000004c3c50723c */ /* 0x060fe600000418ff */
[----:B------:R-:W5:Y:S04]  /*34f0*/  LDSM.16.M88.4 R88, [R163+0x3000] ;  /* 0x00300000a358783b */ /* 0x000f680000000200 */
[----:B------:R-:W-:Y:S01]  /*3500*/  LDSM.16.M88.4 R56, [R167] ;  /* 0x00000000a738783b */ /* 0x000fe20000000200 */
[C---:B-1----:R-:W-:Y:S03]  /*3510*/  HMMA.16816.F32.BF16 R20, R60.reuse, R16, RZ ;  /* 0x000000103c14723c */ /* 0x042fe600000418ff */
[----:B------:R-:W1:Y:S04]  /*3520*/  LDSM.16.M88.4 R84, [R166] ;  /* 0x00000000a654783b */ /* 0x000e680000000200 */
[----:B------:R-:W1:Y:S01]  /*3530*/  LDSM.16.M88.4 R68, [R163+0x3800] ;  /* 0x00380000a344783b */ /* 0x000e620000000200 */
        /* <DEDUP_REMOVED lines=8> */
[C---:B--2---:R-:W-:Y:S08]  /*35c0*/  HMMA.16816.F32.BF16 R44, R60.reuse, R40, RZ ;  /* 0x000000283c2c723c */ /* 0x044ff000000418ff */
[C---:B----4-:R-:W-:Y:S08]  /*35d0*/  HMMA.16816.F32.BF16 R36, R60.reuse, R32, RZ ;  /* 0x000000203c24723c */ /* 0x050ff000000418ff */
[C---:B------:R-:W-:Y:S08]  /*35e0*/  HMMA.16816.F32.BF16 R40, R60.reuse, R42, RZ ;  /* 0x0000002a3c28723c */ /* 0x040ff000000418ff */
[C---:B------:R-:W-:Y:S08]  /*35f0*/  HMMA.16816.F32.BF16 R32, R60.reuse, R34, RZ ;  /* 0x000000223c20723c */ /* 0x040ff000000418ff */
[----:B------:R-:W-:Y:S08]  /*3600*/  HMMA.16816.F32.BF16 R28, R60, R24, RZ ;  /* 0x000000183c1c723c */ /* 0x000ff000000418ff */
[C---:B------:R-:W-:Y:S08]  /*3610*/  HMMA.16816.F32.BF16 R80, R72.reuse, R108, R80 ;  /* 0x0000006c4850723c */ /* 0x040ff00000041850 */
[C---:B------:R-:W-:Y:S01]  /*3620*/  HMMA.16816.F32.BF16 R76, R72.reuse, R110, R76 ;  /* 0x0000006e484c723c */ /* 0x040fe2000004184c */
[----:B------:R-:W-:Y:S07]  /*3630*/  LDSM.16.M88.4 R108, [R166+0x2000] ;  /* 0x00200000a66c783b */ /* 0x000fee0000000200 */
[C---:B------:R-:W-:Y:S08]  /*3640*/  HMMA.16816.F32.BF16 R20, R72.reuse, R52, R20 ;  /* 0x000000344814723c */ /* 0x040ff00000041814 */
[----:B------:R-:W-:Y:S01]  /*3650*/  HMMA.16816.F32.BF16 R16, R72, R54, R16 ;  /* 0x000000364810723c */ /* 0x000fe20000041810 */
[----:B------:R-:W2:Y:S07]  /*3660*/  LDSM.16.M88.4 R52, [R166+0x800] ;  /* 0x00080000a634783b */ /* 0x000eae0000000200 */
[----:B------:R-:W-:Y:S08]  /*3670*/  HMMA.16816.F32.BF16 R24, R60, R26, RZ ;  /* 0x0000001a3c18723c */ /* 0x000ff000000418ff */
[C---:B------:R-:W-:Y:S08]  /*3680*/  HMMA.16816.F32.BF16 R12, R72.reuse, R48, R12 ;  /* 0x00000030480c723c */ /* 0x040ff0000004180c */
[C---:B------:R-:W-:Y:S01]  /*3690*/  HMMA.16816.F32.BF16 R8, R72.reuse, R50, R8 ;  /* 0x000000324808723c */ /* 0x040fe20000041808 */
[----:B------:R-:W3:Y:S07]  /*36a0*/  LDSM.16.M88.4 R48, [R166+0x1000] ;  /* 0x00100000a630783b */ /* 0x000eee0000000200 */
[C---:B------:R-:W-:Y:S08]  /*36b0*/  HMMA.16816.F32.BF16 R44, R72.reuse, R92, R44 ;  /* 0x0000005c482c723c */ /* 0x040ff0000004182c */
[C---:B------:R-:W-:Y:S01]  /*36c0*/  HMMA.16816.F32.BF16 R40, R72.reuse, R94, R40 ;  /* 0x0000005e4828723c */ /* 0x040fe20000041828 */
[----:B------:R-:W-:Y:S07]  /*36d0*/  LDSM.16.M88.4 R92, [R165] ;  /* 0x00000000a55c783b */ /* 0x000fee0000000200 */
[C---:B-----5:R-:W-:Y:S08]  /*36e0*/  HMMA.16816.F32.BF16 R36, R72.reuse, R88, R36 ;  /* 0x000000584824723c */ /* 0x060ff00000041824 */
[----:B------:R-:W-:Y:S01]  /*36f0*/  HMMA.16816.F32.BF16 R32, R72, R90, R32 ;  /* 0x0000005a4820723c */ /* 0x000fe20000041820 */
[----:B------:R-:W4:Y:S07]  /*3700*/  LDSM.16.M88.4 R88, [R152] ;  /* 0x000000009858783b */ /* 0x000f2e0000000200 */
[C---:B-1----:R-:W-:Y:S08]  /*3710*/  HMMA.16816.F32.BF16 R80, R56.reuse, R84, R80 ;  /* 0x000000543850723c */ /* 0x042ff00000041850 */
[----:B------:R-:W-:Y:S01]  /*3720*/  HMMA.16816.F32.BF16 R76, R56, R86, R76 ;  /* 0x00000056384c723c */ /* 0x000fe2000004184c */
[----:B------:R-:W1:Y:S07]  /*3730*/  LDSM.16.M88.4 R84, [R152+0x800] ;  /* 0x000800009854783b */ /* 0x000e6e0000000200 */
[C---:B------:R-:W-:Y:S08]  /*3740*/  HMMA.16816.F32.BF16 R28, R72.reuse, R68, R28 ;  /* 0x00000044481c723c */ /* 0x040ff0000004181c */
[----:B------:R-:W-:Y:S01]  /*3750*/  HMMA.16816.F32.BF16 R24, R72, R70, R24 ;  /* 0x000000464818723c */ /* 0x000fe20000041818 */
[----:B------:R-:W5:Y:S07]  /*3760*/  LDSM.16.M88.4 R68, [R163+0x5800] ;  /* 0x00580000a344783b */ /* 0x000f6e0000000200 */
[----:B--2---:R-:W-:Y:S07]  /*3770*/  HMMA.16816.F32.BF16 R44, R56, R52, R44 ;  /* 0x00000034382c723c */ /* 0x004fee000004182c */
[----:B------:R-:W-:Y:S01]  /*3780*/  IADD3 R53, R2, 0x1, RZ ;  /* 0x0000000102357810 */ /* 0x000fe20007ffe0ff */
[C---:B------:R-:W-:Y:S03]  /*3790*/  HMMA.16816.F32.BF16 R100, R60.reuse, R96, RZ ;  /* 0x000000603c64723c */ /* 0x040fe600000418ff */
[----:B------:R-:W-:Y:S05]  /*37a0*/  I2F R52, R53 ;  /* 0x0000003500347306 */ /* 0x000fea0000201400 */
[C---:B------:R-:W-:Y:S08]  /*37b0*/  HMMA.16816.F32.BF16 R64, R60.reuse, R112, RZ ;  /* 0x000000703c40723c */ /* 0x040ff000000418ff */
[C---:B------:R-:W-:Y:S08]  /*37c0*/  HMMA.16816.F32.BF16 R96, R60.reuse, R98, RZ ;  /* 0x000000623c60723c */ /* 0x040ff000000418ff */
[----:B------:R-:W-:Y:S01]  /*37d0*/  HMMA.16816.F32.BF16 R60, R60, R114, RZ ;  /* 0x000000723c3c723c */ /* 0x000fe200000418ff */
[----:B------:R-:W-:Y:S07]  /*37e0*/  LDSM.16.M88.4 R112, [R166+0x1800] ;  /* 0x00180000a670783b */ /* 0x000fee0000000200 */
[----:B---3--:R-:W-:Y:S07]  /*37f0*/  HMMA.16816.F32.BF16 R36, R56, R48, R36 ;  /* 0x000000303824723c */ /* 0x008fee0000041824 */
[C---:B------:R-:W-:Y:S01]  /*3800*/  IADD3 R48, R122.reuse, 0x8, RZ ;  /* 0x000000087a307810 */ /* 0x040fe20007ffe0ff */
[----:B----4-:R-:W-:Y:S01]  /*3810*/  HMMA.16816.F32.BF16 R80, R92, R88, R80 ;  /* 0x000000585c50723c */ /* 0x010fe20000041850 */
[----:B------:R-:W-:-:S02]  /*3820*/  IMNMX R122, R122, R3, PT ;  /* 0x000000037a7a7217 */ /* 0x000fc40003800200 */
[----:B------:R-:W-:Y:S02]  /*3830*/  IMNMX R121, R48, R3, PT ;  /* 0x0000000330797217 */ /* 0x000fe40003800200 */
[----:B------:R-:W-:Y:S02]  /*3840*/  IADD3 R3, R2, 0x9, RZ ;  /* 0x0000000902037810 */ /* 0x000fe40007ffe0ff */
[CC--:B------:R-:W-:Y:S01]  /*3850*/  ISETP.GE.AND P6, PT, R53.reuse, R122.reuse, PT ;  /* 0x0000007a3500720c */ /* 0x0c0fe20003fc6270 */
[----:B------:R-:W-:Y:S01]  /*3860*/  HMMA.16816.F32.BF16 R32, R56, R50, R32 ;  /* 0x000000323820723c */ /* 0x000fe20000041820 */
[----:B------:R-:W2:Y:S01]  /*3870*/  LDSM.16.M88.4 R48, [R152+0x1000] ;  /* 0x001000009830783b */ /* 0x000ea20000000200 */
[-C--:B------:R-:W-:Y:S02]  /*3880*/  ISETP.GE.AND P4, PT, R53, R121.reuse, PT ;  /* 0x000000793500720c */ /* 0x080fe40003f86270 */
[C---:B------:R-:W-:Y:S02]  /*3890*/  ISETP.GE.AND P2, PT, R3.reuse, R122, PT ;  /* 0x0000007a0300720c */ /* 0x040fe40003f46270 */
[----:B------:R-:W-:-:S02]  /*38a0*/  ISETP.GE.AND P3, PT, R3, R121, PT ;  /* 0x000000790300720c */ /* 0x000fc40003f66270 */
[----:B------:R-:W-:Y:S08]  /*38b0*/  HMMA.16816.F32.BF16 R76, R92, R90, R76 ;  /* 0x0000005a5c4c723c */ /* 0x000ff0000004184c */
[----:B------:R-:W-:Y:S07]  /*38c0*/  HMMA.16816.F32.BF16 R40, R56, R54, R40 ;  /* 0x000000363828723c */ /* 0x000fee0000041828 */
[----:B------:R-:W-:Y:S01]  /*38d0*/  IADD3 R54, R2, 0x8, RZ ;  /* 0x0000000802367810 */ /* 0x000fe20007ffe0ff */
[----:B-1----:R-:W-:Y:S03]  /*38e0*/  HMMA.16816.F32.BF16 R44, R92, R84, R44 ;  /* 0x000000545c2c723c */ /* 0x002fe6000004182c */
[----:B------:R-:W-:Y:S01]  /*38f0*/  I2F R55, R54 ;  /* 0x0000003600377306 */ /* 0x000fe20000201400 */
[----:B------:R-:W-:-:S02]  /*3900*/  ISETP.GE.AND P5, PT, R54, R122, PT ;  /* 0x0000007a3600720c */ /* 0x000fc40003fa6270 */
[----:B------:R-:W-:Y:S02]  /*3910*/  ISETP.GE.AND P1, PT, R54, R121, PT ;  /* 0x000000793600720c */ /* 0x000fe40003f26270 */
[C---:B-----5:R-:W-:Y:S01]  /*3920*/  HMMA.16816.F32.BF16 R64, R72.reuse, R68, R64 ;  /* 0x000000444840723c */ /* 0x060fe20000041840 */
[C---:B------:R-:W-:Y:S02]  /*3930*/  IADD3 R85, R2.reuse, 0x20, RZ ;  /* 0x0000002002557810 */ /* 0x040fe40007ffe0ff */
[----:B------:R-:W1:Y:S05]  /*3940*/  I2F R68, R3 ;  /* 0x0000000300447306 */ /* 0x000e6a0000201400 */
[C---:B------:R-:W-:Y:S07]  /*3950*/  HMMA.16816.F32.BF16 R60, R72.reuse, R70, R60 ;  /* 0x00000046483c723c */ /* 0x040fee000004183c */
[C---:B------:R-:W-:Y:S01]  /*3960*/  IADD3 R70, R2.reuse, 0x10, RZ ;  /* 0x0000001002467810 */ /* 0x040fe20007ffe0ff */
[----:B------:R-:W-:Y:S01]  /*3970*/  HMMA.16816.F32.BF16 R100, R72, R104, R100 ;  /* 0x000000684864723c */ /* 0x000fe20000041864 */
[----:B------:R-:W-:-:S02]  /*3980*/  IADD3 R71, R2, 0x11, RZ ;  /* 0x0000001102477810 */ /* 0x000fc40007ffe0ff */
[----:B------:R-:W3:Y:S01]  /*3990*/  I2F R69, R70 ;  /* 0x0000004600457306 */ /* 0x000ee20000201400 */
[----:B-1----:R-:W-:-:S04]  /*39a0*/  FFMA.FTZ R77, R0, R68, R77 ;  /* 0x00000044004d7223 */ /* 0x002fc8000001004d */
[----:B------:R-:W-:Y:S01]  /*39b0*/  HMMA.16816.F32.BF16 R96, R72, R106, R96 ;  /* 0x0000006a4860723c */ /* 0x000fe20000041860 */
[----:B------:R-:W-:Y:S01]  /*39c0*/  FSEL R77, R77, -INF , !P2 ;  /* 0xff8000004d4d7808 */ /* 0x000fe20005000000 */
[----:B------:R-:W-:Y:S01]  /*39d0*/  LDSM.16.M88.4 R104, [R166+0x2800] ;  /* 0x00280000a668783b */ /* 0x000fe20000000200 */
[----:B------:R-:W1:Y:S04]  /*39e0*/  I2F R3, R71 ;  /* 0x0000004700037306 */ /* 0x000e680000201400 */
[CC--:B------:R-:W-:Y:S01]  /*39f0*/  FFMA.FTZ R75, R0.reuse, R52.reuse, R81 ;  /* 0x00000034004b7223 */ /* 0x0c0fe20000010051 */
[C---:B------:R-:W-:Y:S01]  /*3a00*/  HMMA.16816.F32.BF16 R40, R92.reuse, R86, R40 ;  /* 0x000000565c28723c */ /* 0x040fe20000041828 */
[C---:B------:R-:W-:Y:S02]  /*3a10*/  FFMA.FTZ R74, R0.reuse, R52, R83 ;  /* 0x00000034004a7223 */ /* 0x040fe40000010053 */
[CC--:B------:R-:W-:Y:S01]  /*3a20*/  FFMA.FTZ R73, R0.reuse, R55.reuse, R76 ;  /* 0x0000003700497223 */ /* 0x0c0fe2000001004c */
[----:B------:R-:W-:Y:S01]  /*3a30*/  FSEL R75, R75, -INF , !P6 ;  /* 0xff8000004b4b7808 */ /* 0x000fe20007000000 */
[----:B------:R-:W-:Y:S01]  /*3a40*/  FFMA.FTZ R72, R0, R55, R78 ;  /* 0x0000003700487223 */ /* 0x000fe2000001004e */
[----:B------:R-:W-:Y:S01]  /*3a50*/  FSEL R74, R74, -INF , !P4 ;  /* 0xff8000004a4a7808 */ /* 0x000fe20006000000 */
[----:B------:R-:W4:Y:S01]  /*3a60*/  LDSM.16.M88.4 R52, [R166+0x3000] ;  /* 0x00300000a634783b */ /* 0x000f220000000200 */
[----:B------:R-:W-:Y:S01]  /*3a70*/  ISETP.GE.AND P6, PT, R70, R122, PT ;  /* 0x0000007a4600720c */ /* 0x000fe20003fc6270 */
[----:B------:R-:W-:Y:S01]  /*3a80*/  FFMA.FTZ R76, R0, R68, R79 ;  /* 0x00000044004c7223 */ /* 0x000fe2000001004f */
[----:B------:R-:W-:Y:S01]  /*3a90*/  ISETP.GE.AND P4, PT, R70, R121, PT ;  /* 0x000000794600720c */ /* 0x000fe20003f86270 */
[-C--:B---3--:R-:W-:Y:S01]  /*3aa0*/  FFMA.FTZ R79, R0, R69.reuse, R44 ;  /* 0x00000045004f7223 */ /* 0x088fe2000001002c */
[----:B------:R-:W-:Y:S01]  /*3ab0*/  IADD3 R70, R2, 0x18, RZ ;  /* 0x0000001802467810 */ /* 0x000fe20007ffe0ff */
[----:B------:R-:W-:Y:S01]  /*3ac0*/  FFMA.FTZ R46, R0, R69, R46 ;  /* 0x00000045002e7223 */ /* 0x000fe2000001002e */
[----:B------:R-:W-:Y:S01]  /*3ad0*/  FSEL R73, R73, -INF , !P5 ;  /* 0xff80000049497808 */ /* 0x000fe20006800000 */
[----:B--2---:R-:W-:Y:S01]  /*3ae0*/  HMMA.16816.F32.BF16 R36, R92, R48, R36 ;  /* 0x000000305c24723c */ /* 0x004fe20000041824 */
[----:B------:R-:W-:Y:S01]  /*3af0*/  FSEL R72, R72, -INF , !P1 ;  /* 0xff80000048487808 */ /* 0x000fe20004800000 */
[----:B------:R2:W3:Y:S01]  /*3b00*/  I2F R81, R70 ;  /* 0x0000004600517306 */ /* 0x0004e20000201400 */
[----:B------:R-:W-:Y:S01]  /*3b10*/  FSEL R76, R76, -INF , !P3 ;  /* 0xff8000004c4c7808 */ /* 0x000fe20005800000 */
[CC--:B-1----:R-:W-:Y:S01]  /*3b20*/  FFMA.FTZ R45, R0.reuse, R3.reuse, R45 ;  /* 0x00000003002d7223 */ /* 0x0c2fe2000001002d */
[CC--:B------:R-:W-:Y:S01]  /*3b30*/  ISETP.GE.AND P5, PT, R71.reuse, R122.reuse, PT ;  /* 0x0000007a4700720c */ /* 0x0c0fe20003fa6270 */
[----:B------:R-:W-:Y:S01]  /*3b40*/  FFMA.FTZ R47, R0, R3, R47 ;  /* 0x00000003002f7223 */ /* 0x000fe2000001002f */
[-C--:B------:R-:W-:Y:S01]  /*3b50*/  ISETP.GE.AND P1, PT, R71, R121.reuse, PT ;  /* 0x000000794700720c */ /* 0x080fe20003f26270 */
[----:B------:R-:W-:Y:S01]  /*3b60*/  HMMA.16816.F32.BF16 R28, R56, R112, R28 ;  /* 0x00000070381c723c */ /* 0x000fe2000004181c */
[C---:B------:R-:W-:Y:S01]  /*3b70*/  ISETP.GE.AND P2, PT, R70.reuse, R122, PT ;  /* 0x0000007a4600720c */ /* 0x040fe20003f46270 */
[----:B------:R-:W1:Y:S01]  /*3b80*/  I2F R3, R85 ;  /* 0x0000005500037306 */ /* 0x000e620000201400 */
[----:B------:R-:W-:-:S02]  /*3b90*/  ISETP.GE.AND P3, PT, R70, R121, PT ;  /* 0x000000794600720c */ /* 0x000fc40003f66270 */
[C---:B------:R-:W-:Y:S02]  /*3ba0*/  IADD3 R44, R2.reuse, 0x19, RZ ;  /* 0x00000019022c7810 */ /* 0x040fe40007ffe0ff */
[----:B------:R-:W-:Y:S01]  /*3bb0*/  IADD3 R86, R2, 0x21, RZ ;  /* 0x0000002102567810 */ /* 0x000fe20007ffe0ff */
[----:B------:R-:W-:Y:S01]  /*3bc0*/  HMMA.16816.F32.BF16 R24, R56, R114, R24 ;  /* 0x000000723818723c */ /* 0x000fe20000041818 */
[----:B------:R-:W-:Y:S01]  /*3bd0*/  FSEL R79, R79, -INF , !P6 ;  /* 0xff8000004f4f7808 */ /* 0x000fe20007000000 */
[----:B--2---:R-:W2:Y:S01]  /*3be0*/  LDSM.16.M88.4 R68, [R152+0x1800] ;  /* 0x001800009844783b */ /* 0x004ea20000000200 */
[----:B------:R-:W5:Y:S01]  /*3bf0*/  I2F R49, R44 ;  /* 0x0000002c00317306 */ /* 0x000f620000201400 */
[-C--:B---3--:R-:W-:Y:S01]  /*3c00*/  FFMA.FTZ R40, R0, R81.reuse, R40 ;  /* 0x0000005100287223 */ /* 0x088fe20000010028 */
[-C--:B------:R-:W-:Y:S01]  /*3c10*/  ISETP.GE.AND P6, PT, R44, R122.reuse, PT ;  /* 0x0000007a2c00720c */ /* 0x080fe20003fc6270 */
[----:B------:R-:W-:Y:S01]  /*3c20*/  FFMA.FTZ R42, R0, R81, R42 ;  /* 0x00000051002a7223 */ /* 0x000fe2000001002a */
[----:B------:R-:W-:Y:S01]  /*3c30*/  FSEL R81, R45, -INF , !P5 ;  /* 0xff8000002d517808 */ /* 0x000fe20006800000 */
[----:B------:R-:W-:Y:S01]  /*3c40*/  HMMA.16816.F32.BF16 R32, R92, R50, R32 ;  /* 0x000000325c20723c */ /* 0x000fe20000041820 */
[----:B------:R-:W-:Y:S01]  /*3c50*/  FSEL R83, R40, -INF , !P2 ;  /* 0xff80000028537808 */ /* 0x000fe20005000000 */
[-C--:B-1----:R-:W-:Y:S01]  /*3c60*/  FFMA.FTZ R36, R0, R3.reuse, R36 ;  /* 0x0000000300247223 */ /* 0x082fe20000010024 */
[----:B------:R-:W-:Y:S01]  /*3c70*/  FSEL R48, R42, -INF , !P3 ;  /* 0xff8000002a307808 */ /* 0x000fe20005800000 */
[----:B------:R-:W-:Y:S01]  /*3c80*/  FFMA.FTZ R38, R0, R3, R38 ;  /* 0x0000000300267223 */ /* 0x000fe20000010026 */
[----:B------:R-:W-:-:S02]  /*3c90*/  ISETP.GE.AND P2, PT, R86, R122, PT ;  /* 0x0000007a5600720c */ /* 0x000fc40003f46270 */
[----:B------:R-:W-:Y:S01]  /*3ca0*/  ISETP.GE.AND P3, PT, R86, R121, PT ;  /* 0x000000795600720c */ /* 0x000fe20003f66270 */
[C---:B----4-:R-:W-:Y:S01]  /*3cb0*/  HMMA.16816.F32.BF16 R100, R56.reuse, R52, R100 ;  /* 0x000000343864723c */ /* 0x050fe20000041864 */
[----:B------:R-:W1:Y:S01]  /*3cc0*/  I2F R86, R86 ;  /* 0x0000005600567306 */ /* 0x000e620000201400 */
[----:B------:R-:W-:Y:S01]  /*3cd0*/  FSEL R84, R47, -INF , !P1 ;  /* 0xff8000002f547808 */ /* 0x000fe20004800000 */
[C---:B-----5:R-:W-:Y:S01]  /*3ce0*/  FFMA.FTZ R41, R0.reuse, R49, R41 ;  /* 0x0000003100297223 */ /* 0x060fe20000010029 */
[C---:B------:R-:W-:Y:S02]  /*3cf0*/  ISETP.GE.AND P5, PT, R85.reuse, R122, PT ;  /* 0x0000007a5500720c */ /* 0x040fe40003fa6270 */
[----:B------:R-:W-:Y:S01]  /*3d00*/  ISETP.GE.AND P1, PT, R85, R121, PT ;  /* 0x000000795500720c */ /* 0x000fe20003f26270 */
[----:B------:R-:W-:Y:S01]  /*3d10*/  FFMA.FTZ R52, R0, R49, R43 ;  /* 0x0000003100347223 */ /* 0x000fe2000001002b */
[----:B------:R-:W-:Y:S01]  /*3d20*/  IADD3 R87, R2, 0x28, RZ ;  /* 0x0000002802577810 */ /* 0x000fe20007ffe0ff */
[----:B------:R-:W-:Y:S01]  /*3d30*/  HMMA.16816.F32.BF16 R96, R56, R54, R96 ;  /* 0x000000363860723c */ /* 0x000fe20000041860 */
[----:B------:R-:W-:-:S02]  /*3d40*/  FSEL R85, R41, -INF , !P6 ;  /* 0xff80000029557808 */ /* 0x000fc40007000000 */
[----:B------:R-:W-:Y:S01]  /*3d50*/  IADD3 R51, R2, 0x29, RZ ;  /* 0x0000002902337810 */ /* 0x000fe20007ffe0ff */
[----:B------:R-:W3:Y:S01]  /*3d60*/  LDSM.16.M88.4 R40, [R152+0x2000] ;  /* 0x002000009828783b */ /* 0x000ee20000000200 */
[----:B------:R-:W-:Y:S01]  /*3d70*/  FSEL R53, R36, -INF , !P5 ;  /* 0xff80000024357808 */ /* 0x000fe20006800000 */
[----:B------:R-:W4:Y:S01]  /*3d80*/  I2F R49, R87 ;  /* 0x0000005700317306 */ /* 0x000f220000201400 */
[----:B------:R-:W-:Y:S01]  /*3d90*/  FSEL R50, R38, -INF , !P1 ;  /* 0xff80000026327808 */ /* 0x000fe20004800000 */
[-C--:B-1----:R-:W-:Y:S01]  /*3da0*/  FFMA.FTZ R37, R0, R86.reuse, R37 ;  /* 0x0000005600257223 */ /* 0x082fe20000010025 */
[----:B------:R-:W-:Y:S01]  /*3db0*/  IADD3 R38, R2, 0x30, RZ ;  /* 0x0000003002267810 */ /* 0x000fe20007ffe0ff */
[----:B------:R-:W-:Y:S01]  /*3dc0*/  HMMA.16816.F32.BF16 R20, R56, R108, R20 ;  /* 0x0000006c3814723c */ /* 0x000fe20000041814 */
[----:B------:R-:W-:Y:S01]  /*3dd0*/  FSEL R78, R46, -INF , !P4 ;  /* 0xff8000002e4e7808 */ /* 0x000fe20006000000 */
[----:B------:R-:W-:Y:S01]  /*3de0*/  FFMA.FTZ R39, R0, R86, R39 ;  /* 0x0000005600277223 */ /* 0x000fe20000010027 */
[----:B------:R-:W-:Y:S01]  /*3df0*/  FSEL R55, R37, -INF , !P2 ;  /* 0xff80000025377808 */ /* 0x000fe20005000000 */
[----:B------:R-:W1:Y:S01]  /*3e00*/  I2F R36, R51 ;  /* 0x0000003300247306 */ /* 0x000e620000201400 */
[----:B------:R-:W-:-:S02]  /*3e10*/  ISETP.GE.AND P4, PT, R44, R121, PT ;  /* 0x000000792c00720c */ /* 0x000fc40003f86270 */
[CC--:B------:R-:W-:Y:S01]  /*3e20*/  ISETP.GE.AND P6, PT, R87.reuse, R122.reuse, PT ;  /* 0x0000007a5700720c */ /* 0x0c0fe20003fc6270 */
[C---:B--2---:R-:W-:Y:S01]  /*3e30*/  HMMA.16816.F32.BF16 R28, R92.reuse, R68, R28 ;  /* 0x000000445c1c723c */ /* 0x044fe2000004181c */
[----:B------:R-:W-:Y:S01]  /*3e40*/  FSEL R52, R52, -INF , !P4 ;  /* 0xff80000034347808 */ /* 0x000fe20006000000 */
[----:B------:R-:W-:Y:S01]  /*3e50*/  LDSM.16.M88.4 R44, [R166+0x3800] ;  /* 0x00380000a62c783b */ /* 0x000fe20000000200 */
[----:B------:R-:W-:Y:S01]  /*3e60*/  ISETP.GE.AND P4, PT, R87, R121, PT ;  /* 0x000000795700720c */ /* 0x000fe20003f86270 */
[----:B------:R-:W2:Y:S01]  /*3e70*/  I2F R37, R38 ;  /* 0x0000002600257306 */ /* 0x000ea20000201400 */
[CC--:B----4-:R-:W-:Y:S01]  /*3e80*/  FFMA.FTZ R32, R0.reuse, R49.reuse, R32 ;  /* 0x0000003100207223 */ /* 0x0d0fe20000010020 */
[C---:B------:R-:W-:Y:S01]  /*3e90*/  ISETP.GE.AND P5, PT, R51.reuse, R122, PT ;  /* 0x0000007a3300720c */ /* 0x040fe20003fa6270 */
[----:B------:R-:W-:Y:S01]  /*3ea0*/  FFMA.FTZ R34, R0, R49, R34 ;  /* 0x0000003100227223 */ /* 0x000fe20000010022 */
[----:B------:R-:W-:Y:S01]  /*3eb0*/  HMMA.16816.F32.BF16 R24, R92, R70, R24 ;  /* 0x000000465c18723c */ /* 0x000fe20000041818 */
[----:B------:R-:W-:-:S02]  /*3ec0*/  ISETP.GE.AND P1, PT, R51, R121, PT ;  /* 0x000000793300720c */ /* 0x000fc40003f26270 */
[----:B------:R-:W-:Y:S01]  /*3ed0*/  IADD3 R49, R2, 0x38, RZ ;  /* 0x0000003802317810 */ /* 0x000fe20007ffe0ff */
[CC--:B-1----:R-:W-:Y:S01]  /*3ee0*/  FFMA.FTZ R33, R0.reuse, R36.reuse, R33 ;  /* 0x0000002400217223 */ /* 0x0c2fe20000010021 */
[----:B------:R-:W-:Y:S01]  /*3ef0*/  FSEL R114, R39, -INF , !P3 ;  /* 0xff80000027727808 */ /* 0x000fe20005800000 */
[----:B------:R-:W-:Y:S01]  /*3f00*/  FFMA.FTZ R35, R0, R36, R35 ;  /* 0x0000002400237223 */ /* 0x000fe20000010023 */
[----:B------:R-:W-:Y:S01]  /*3f10*/  FSEL R133, R32, -INF , !P6 ;  /* 0xff80000020857808 */ /* 0x000fe20007000000 */
[----:B------:R-:W1:Y:S01]  /*3f20*/  I2F R39, R49 ;  /* 0x0000003100277306 */ /* 0x000e620000201400 */
[----:B------:R-:W-:Y:S01]  /*3f30*/  FSEL R138, R34, -INF , !P4 ;  /* 0xff800000228a7808 */ /* 0x000fe20006000000 */
[----:B------:R-:W-:Y:S01]  /*3f40*/  HMMA.16816.F32.BF16 R16, R56, R110, R16 ;  /* 0x0000006e3810723c */ /* 0x000fe20000041810 */
[----:B------:R-:W-:Y:S02]  /*3f50*/  FSEL R135, R33, -INF , !P5 ;  /* 0xff80000021877808 */ /* 0x000fe40006800000 */
[----:B------:R-:W-:-:S02]  /*3f60*/  FSEL R136, R35, -INF , !P1 ;  /* 0xff80000023887808 */ /* 0x000fc40004800000 */
[----:B------:R-:W4:Y:S01]  /*3f70*/  LDSM.16.M88.4 R32, [R152+0x2800] ;  /* 0x002800009820783b */ /* 0x000f220000000200 */
[----:B------:R-:W-:Y:S01]  /*3f80*/  IADD3 R36, R2, 0x39, RZ ;  /* 0x0000003902247810 */ /* 0x000fe20007ffe0ff */
[-C--:B--2---:R-:W-:Y:S01]  /*3f90*/  FFMA.FTZ R113, R0, R37.reuse, R28 ;  /* 0x0000002500717223 */ /* 0x084fe2000001001c */
[----:B------:R-:W-:Y:S01]  /*3fa0*/  IADD3 R51, R2, 0x31, RZ ;  /* 0x0000003102337810 */ /* 0x000fe20007ffe0ff */
[----:B------:R-:W-:Y:S01]  /*3fb0*/  FFMA.FTZ R30, R0, R37, R30 ;  /* 0x00000025001e7223 */ /* 0x000fe2000001001e */
[----:B------:R-:W2:Y:S01]  /*3fc0*/  I2F R28, R36 ;  /* 0x00000024001c7306 */ /* 0x000ea20000201400 */
[----:B------:R-:W-:Y:S01]  /*3fd0*/  ISETP.GE.AND P3, PT, R38, R121, PT ;  /* 0x000000792600720c */ /* 0x000fe20003f66270 */
[----:B---3--:R-:W-:Y:S01]  /*3fe0*/  HMMA.16816.F32.BF16 R20, R92, R40, R20 ;  /* 0x000000285c14723c */ /* 0x008fe20000041814 */
[C---:B------:R-:W-:Y:S01]  /*3ff0*/  ISETP.GE.AND P5, PT, R49.reuse, R122, PT ;  /* 0x0000007a3100720c */ /* 0x040fe20003fa6270 */
[C---:B-1----:R-:W-:Y:S01]  /*4000*/  FFMA.FTZ R24, R0.reuse, R39, R24 ;  /* 0x0000002700187223 */ /* 0x042fe20000010018 */
[----:B------:R-:W-:Y:S01]  /*4010*/  ISETP.GE.AND P1, PT, R49, R121, PT ;  /* 0x000000793100720c */ /* 0x000fe20003f26270 */
[----:B------:R-:W-:Y:S01]  /*4020*/  FFMA.FTZ R26, R0, R39, R26 ;  /* 0x00000027001a7223 */ /* 0x000fe2000001001a */
[----:B------:R-:W-:Y:S01]  /*4030*/  FSEL R112, R30, -INF , !P3 ;  /* 0xff8000001e707808 */ /* 0x000fe20005800000 */
[----:B------:R-:W1:Y:S01]  /*4040*/  I2F R3, R51 ;  /* 0x0000003300037306 */ /* 0x000e620000201400 */
[----:B------:R-:W-:Y:S01]  /*4050*/  IADD3 R30, R2, 0x40, RZ ;  /* 0x00000040021e7810 */ /* 0x000fe20007ffe0ff */
[----:B------:R-:W-:Y:S01]  /*4060*/  HMMA.16816.F32.BF16 R12, R56, R104, R12 ;  /* 0x00000068380c723c */ /* 0x000fe2000004180c */
[----:B------:R-:W-:-:S02]  /*4070*/  FSEL R129, R24, -INF , !P5 ;  /* 0xff80000018817808 */ /* 0x000fc40006800000 */
[----:B------:R-:W-:Y:S02]  /*4080*/  FSEL R130, R26, -INF , !P1 ;  /* 0xff8000001a827808 */ /* 0x000fe40004800000 */
[----:B------:R-:W-:Y:S01]  /*4090*/  ISETP.GE.AND P2, PT, R38, R122, PT ;  /* 0x0000007a2600720c */ /* 0x000fe20003f46270 */
[-C--:B--2---:R-:W-:Y:S01]  /*40a0*/  FFMA.FTZ R131, R0, R28.reuse, R25 ;  /* 0x0000001c00837223 */ /* 0x084fe20000010019 */
[----:B------:R-:W-:Y:S01]  /*40b0*/  ISETP.GE.AND P3, PT, R36, R121, PT ;  /* 0x000000792400720c */ /* 0x000fe20003f66270 */
[----:B------:R-:W-:Y:S01]  /*40c0*/  HMMA.16816.F32.BF16 R8, R56, R106, R8 ;  /* 0x0000006a3808723c */ /* 0x000fe20000041808 */
[----:B------:R-:W-:Y:S01]  /*40d0*/  FFMA.FTZ R134, R0, R28, R27 ;  /* 0x0000001c00867223 */ /* 0x000fe2000001001b */
[----:B------:R-:W-:Y:S01]  /*40e0*/  FSEL R113, R113, -INF , !P2 ;  /* 0xff80000071717808 */ /* 0x000fe20005000000 */
[----:B------:R-:W2:Y:S01]  /*40f0*/  LDSM.16.M88.4 R24, [R152+0x3000] ;  /* 0x003000009818783b */ /* 0x000ea20000000200 */
[-C--:B------:R-:W-:Y:S01]  /*4100*/  ISETP.GE.AND P2, PT, R36, R122.reuse, PT ;  /* 0x0000007a2400720c */ /* 0x080fe20003f46270 */
[CC--:B-1----:R-:W-:Y:S01]  /*4110*/  FFMA.FTZ R115, R0.reuse, R3.reuse, R29 ;  /* 0x0000000300737223 */ /* 0x0c2fe2000001001d */
[C---:B------:R-:W-:Y:S01]  /*4120*/  ISETP.GE.AND P6, PT, R51.reuse, R122, PT ;  /* 0x0000007a3300720c */ /* 0x040fe20003fc6270 */
[----:B------:R1:W3:Y:S01]  /*4130*/  I2F R29, R30 ;  /* 0x0000001e001d7306 */ /* 0x0002e20000201400 */
[----:B------:R-:W-:Y:S01]  /*4140*/  FFMA.FTZ R31, R0, R3, R31 ;  /* 0x00000003001f7223 */ /* 0x000fe2000001001f */
[----:B------:R-:W-:Y:S01]  /*4150*/  ISETP.GE.AND P4, PT, R51, R121, PT ;  /* 0x000000793300720c */ /* 0x000fe20003f86270 */
[----:B------:R-:W-:Y:S01]  /*4160*/  HMMA.16816.F32.BF16 R16, R92, R42, R16 ;  /* 0x0000002a5c10723c */ /* 0x000fe20000041810 */
[----:B------:R-:W-:-:S02]  /*4170*/  IADD3 R36, R2, 0x41, RZ ;  /* 0x0000004102247810 */ /* 0x000fc40007ffe0ff */
[----:B------:R-:W-:Y:S02]  /*4180*/  FSEL R115, R115, -INF , !P6 ;  /* 0xff80000073737808 */ /* 0x000fe40007000000 */
[----:B------:R-:W-:Y:S01]  /*4190*/  FSEL R132, R31, -INF , !P4 ;  /* 0xff8000001f847808 */ /* 0x000fe20006000000 */
[----:B------:R-:W5:Y:S01]  /*41a0*/  I2F R3, R36 ;  /* 0x0000002400037306 */ /* 0x000f620000201400 */
[CC--:B------:R-:W-:Y:S01]  /*41b0*/  ISETP.GE.AND P6, PT, R30.reuse, R122.reuse, PT ;  /* 0x0000007a1e00720c */ /* 0x0c0fe20003fc6270 */
[C---:B----4-:R-:W-:Y:S01]  /*41c0*/  HMMA.16816.F32.BF16 R12, R92.reuse, R32, R12 ;  /* 0x000000205c0c723c */ /* 0x050fe2000004180c */
[----:B------:R-:W-:Y:S02]  /*41d0*/  ISETP.GE.AND P4, PT, R30, R121, PT ;  /* 0x000000791e00720c */ /* 0x000fe40003f86270 */
[C---:B------:R-:W-:Y:S02]  /*41e0*/  IADD3 R28, R2.reuse, 0x49, RZ ;  /* 0x00000049021c7810 */ /* 0x040fe40007ffe0ff */
[----:B-1----:R-:W-:Y:S01]  /*41f0*/  IADD3 R30, R2, 0x48, RZ ;  /* 0x00000048021e7810 */ /* 0x002fe20007ffe0ff */
[-C--:B---3--:R-:W-:Y:S01]  /*4200*/  FFMA.FTZ R107, R0, R29.reuse, R20 ;  /* 0x0000001d006b7223 */ /* 0x088fe20000010014 */
[----:B------:R-:W-:Y:S01]  /*4210*/  ISETP.GE.AND P5, PT, R36, R122, PT ;  /* 0x0000007a2400720c */ /* 0x000fe20003fa6270 */
[----:B------:R-:W-:Y:S01]  /*4220*/  FFMA.FTZ R22, R0, R29, R22 ;  /* 0x0000001d00167223 */ /* 0x000fe20000010016 */
[----:B------:R-:W1:Y:S01]  /*4230*/  I2F R31, R30 ;  /* 0x0000001e001f7306 */ /* 0x000e620000201400 */
[----:B------:R-:W-:Y:S01]  /*4240*/  HMMA.16816.F32.BF16 R32, R92, R34, R8 ;  /* 0x000000225c20723c */ /* 0x000fe20000041808 */
[----:B------:R-:W3:Y:S01]  /*4250*/  LDSM.16.M88.4 R8, [R152+0x3800] ;  /* 0x003800009808783b */ /* 0x000ee20000000200 */
[----:B------:R-:W-:Y:S01]  /*4260*/  ISETP.GE.AND P1, PT, R36, R121, PT ;  /* 0x000000792400720c */ /* 0x000fe20003f26270 */
[----:B------:R-:W-:-:S04]  /*4270*/  DEPBAR.LE SB0, 0x0 ;  /* 0x000080000000791a */ /* 0x000fc80000000000 */
[----:B------:R-:W4:Y:S01]  /*4280*/  I2F R20, R28 ;  /* 0x0000001c00147306 */ /* 0x000f220000201400 */
[----:B------:R-:W-:Y:S01]  /*4290*/  FSEL R104, R22, -INF , !P4 ;  /* 0xff80000016687808 */ /* 0x000fe20006000000 */
[-C--:B-----5:R-:W-:Y:S01]  /*42a0*/  FFMA.FTZ R21, R0, R3.reuse, R21 ;  /* 0x0000000300157223 */ /* 0x0a0fe20000010015 */
[----:B------:R-:W-:Y:S01]  /*42b0*/  IADD3 R22, R2, 0x50, RZ ;  /* 0x0000005002167810 */ /* 0x000fe20007ffe0ff */
[----:B------:R-:W-:Y:S01]  /*42c0*/  FFMA.FTZ R23, R0, R3, R23 ;  /* 0x0000000300177223 */ /* 0x000fe20000010017 */
[----:B------:R-:W-:Y:S01]  /*42d0*/  FSEL R131, R131, -INF , !P2 ;  /* 0xff80000083837808 */ /* 0x000fe20005000000 */
[----:B------:R-:W-:Y:S01]  /*42e0*/  HMMA.16816.F32.BF16 R64, R56, R44, R64 ;  /* 0x0000002c3840723c */ /* 0x000fe20000041840 */
[----:B------:R-:W-:Y:S01]  /*42f0*/  FSEL R134, R134, -INF , !P3 ;  /* 0xff80000086867808 */ /* 0x000fe20005800000 */
[----:B------:R-:W5:Y:S01]  /*4300*/  I2F R3, R22 ;  /* 0x0000001600037306 */ /* 0x000f620000201400 */
[-C--:B-1----:R-:W-:Y:S01]  /*4310*/  FFMA.FTZ R109, R0, R31.reuse, R16 ;  /* 0x0000001f006d7223 */ /* 0x082fe20000010010 */
[----:B------:R-:W-:Y:S01]  /*4320*/  IADD3 R16, R2, 0x51, RZ ;  /* 0x0000005102107810 */ /* 0x000fe20007ffe0ff */
[----:B------:R-:W-:Y:S01]  /*4330*/  FFMA.FTZ R18, R0, R31, R18 ;  /* 0x0000001f00127223 */ /* 0x000fe20000010012 */
[----:B------:R-:W-:-:S02]  /*4340*/  ISETP.GE.AND P2, PT, R30, R122, PT ;  /* 0x0000007a1e00720c */ /* 0x000fc40003f46270 */
[-C--:B------:R-:W-:Y:S01]  /*4350*/  ISETP.GE.AND P3, PT, R30, R121.reuse, PT ;  /* 0x000000791e00720c */ /* 0x080fe20003f66270 */
[----:B------:R-:W-:Y:S01]  /*4360*/  HMMA.16816.F32.BF16 R60, R56, R46, R60 ;  /* 0x0000002e383c723c */ /* 0x000fe2000004183c */
[----:B------:R-:W-:Y:S01]  /*4370*/  FSEL R107, R107, -INF , !P6 ;  /* 0xff8000006b6b7808 */ /* 0x000fe20007000000 */
[----:B----4-:R-:W-:Y:S01]  /*4380*/  FFMA.FTZ R17, R0, R20, R17 ;  /* 0x0000001400117223 */ /* 0x010fe20000010011 */
[----:B------:R-:W-:Y:S01]  /*4390*/  ISETP.GE.AND P6, PT, R28, R122, PT ;  /* 0x0000007a1c00720c */ /* 0x000fe20003fc6270 */
[----:B------:R-:W-:Y:S01]  /*43a0*/  FFMA.FTZ R19, R0, R20, R19 ;  /* 0x0000001400137223 */ /* 0x000fe20000010013 */
[----:B------:R-:W-:Y:S02]  /*43b0*/  ISETP.GE.AND P4, PT, R28, R121, PT ;  /* 0x000000791c00720c */ /* 0x000fe40003f86270 */
[----:B------:R-:W-:Y:S01]  /*43c0*/  FSEL R111, R21, -INF , !P5 ;  /* 0xff800000156f7808 */ /* 0x000fe20006800000 */
[----:B--2---:R-:W-:Y:S01]  /*43d0*/  HMMA.16816.F32.BF16 R96, R92, R26, R96 ;  /* 0x0000001a5c60723c */ /* 0x004fe20000041860 */
[----:B------:R-:W-:Y:S01]  /*43e0*/  FSEL R110, R23, -INF , !P1 ;  /* 0xff800000176e7808 */ /* 0x000fe20004800000 */
[----:B------:R-:W1:Y:S01]  /*43f0*/  I2F R21, R16 ;  /* 0x0000001000157306 */ /* 0x000e620000201400 */
[----:B------:R-:W-:Y:S01]  /*4400*/  ISETP.GE.AND P5, PT, R22, R122, PT ;  /* 0x0000007a1600720c */ /* 0x000fe20003fa6270 */
[----:B-----5:R-:W-:Y:S01]  /*4410*/  FFMA.FTZ R14, R0, R3, R14 ;  /* 0x00000003000e7223 */ /* 0x020fe2000001000e */
[----:B------:R-:W-:Y:S01]  /*4420*/  ISETP.GE.AND P1, PT, R22, R121, PT ;  /* 0x000000791600720c */ /* 0x000fe20003f26270 */
[----:B------:R-:W-:Y:S01]  /*4430*/  FFMA.FTZ R12, R0, R3, R12 ;  /* 0x00000003000c7223 */ /* 0x000fe2000001000c */
[----:B------:R-:W-:-:S02]  /*4440*/  IADD3 R20, R2, 0x59, RZ ;  /* 0x0000005902147810 */ /* 0x000fc40007ffe0ff */
[----:B------:R-:W-:Y:S02]  /*4450*/  FSEL R109, R109, -INF , !P2 ;  /* 0xff8000006d6d7808 */ /* 0x000fe40005000000 */
[----:B------:R-:W-:Y:S01]  /*4460*/  FSEL R108, R18, -INF , !P3 ;  /* 0xff800000126c7808 */ /* 0x000fe20005800000 */
[C---:B---3--:R-:W-:Y:S01]  /*4470*/  HMMA.16816.F32.BF16 R64, R92.reuse, R8, R64 ;  /* 0x000000085c40723c */ /* 0x048fe20000041840 */
[----:B------:R-:W-:Y:S02]  /*4480*/  IADD3 R22, R2, 0x58, RZ ;  /* 0x0000005802167810 */ /* 0x000fe40007ffe0ff */
[CC--:B------:R-:W-:Y:S02]  /*4490*/  ISETP.GE.AND P2, PT, R16.reuse, R122.reuse, PT ;  /* 0x0000007a1000720c */ /* 0x0c0fe40003f46270 */
[----:B------:R-:W-:Y:S01]  /*44a0*/  ISETP.GE.AND P3, PT, R16, R121, PT ;  /* 0x000000791000720c */ /* 0x000fe20003f66270 */
[----:B------:R-:W2:Y:S01]  /*44b0*/  I2F R23, R22 ;  /* 0x0000001600177306 */ /* 0x000ea20000201400 */
[----:B------:R-:W-:Y:S01]  /*44c0*/  FSEL R123, R17, -INF , !P6 ;  /* 0xff800000117b7808 */ /* 0x000fe20007000000 */
[CC--:B-1----:R-:W-:Y:S01]  /*44d0*/  FFMA.FTZ R15, R0.reuse, R21.reuse, R15 ;  /* 0x00000015000f7223 */ /* 0x0c2fe2000001000f */
[----:B------:R-:W-:Y:S01]  /*44e0*/  FSEL R106, R19, -INF , !P4 ;  /* 0xff800000136a7808 */ /* 0x000fe20006000000 */
[----:B------:R-:W-:Y:S01]  /*44f0*/  FFMA.FTZ R13, R0, R21, R13 ;  /* 0x00000015000d7223 */ /* 0x000fe2000001000d */
[----:B------:R-:W-:Y:S01]  /*4500*/  HMMA.16816.F32.BF16 R16, R92, R24, R100 ;  /* 0x000000185c10723c */ /* 0x000fe20000041864 */
[----:B------:R-:W-:-:S02]  /*4510*/  ISETP.GE.AND P6, PT, R22, R122, PT ;  /* 0x0000007a1600720c */ /* 0x000fc40003fc6270 */
[----:B------:R-:W1:Y:S01]  /*4520*/  I2F R24, R20 ;  /* 0x0000001400187306 */ /* 0x000e620000201400 */
[----:B------:R-:W-:Y:S02]  /*4530*/  ISETP.GE.AND P4, PT, R22, R121, PT ;  /* 0x000000791600720c */ /* 0x000fe40003f86270 */
[----:B------:R-:W-:Y:S02]  /*4540*/  FSEL R58, R15, -INF , !P3 ;  /* 0xff8000000f3a7808 */ /* 0x000fe40005800000 */
[----:B------:R-:W-:Y:S01]  /*4550*/  FSEL R100, R14, -INF , !P1 ;  /* 0xff8000000e647808 */ /* 0x000fe20004800000 */
[----:B------:R-:W-:Y:S01]  /*4560*/  HMMA.16816.F32.BF16 R60, R92, R10, R60 ;  /* 0x0000000a5c3c723c */ /* 0x000fe2000004183c */
[----:B------:R-:W-:Y:S01]  /*4570*/  IADD3 R14, R2, 0x61, RZ ;  /* 0x00000061020e7810 */ /* 0x000fe20007ffe0ff */
[-C--:B--2---:R-:W-:Y:S01]  /*4580*/  FFMA.FTZ R32, R0, R23.reuse, R32 ;  /* 0x0000001700207223 */ /* 0x084fe20000010020 */
[----:B------:R-:W-:Y:S01]  /*4590*/  IADD3 R22, R2, 0x60, RZ ;  /* 0x0000006002167810 */ /* 0x000fe20007ffe0ff */
[----:B------:R-:W-:Y:S01]  /*45a0*/  FFMA.FTZ R34, R0, R23, R34 ;  /* 0x0000001700227223 */ /* 0x000fe20000010022 */
[----:B------:R-:W-:-:S02]  /*45b0*/  FSEL R101, R12, -INF , !P5 ;  /* 0xff8000000c657808 */ /* 0x000fc40006800000 */
[----:B------:R-:W2:Y:S01]  /*45c0*/  I2F R3, R22 ;  /* 0x0000001600037306 */ /* 0x000ea20000201400 */
[----:B------:R-:W-:Y:S01]  /*45d0*/  ISETP.GE.AND P5, PT, R20, R122, PT ;  /* 0x0000007a1400720c */ /* 0x000fe20003fa6270 */
[-C--:B-1----:R-:W-:Y:S01]  /*45e0*/  FFMA.FTZ R33, R0, R24.reuse, R33 ;  /* 0x0000001800217223 */ /* 0x082fe20000010021 */
[----:B------:R-:W-:Y:S01]  /*45f0*/  ISETP.GE.AND P1, PT, R20, R121, PT ;  /* 0x000000791400720c */ /* 0x000fe20003f26270 */
[----:B------:R-:W-:Y:S01]  /*4600*/  FFMA.FTZ R35, R0, R24, R35 ;  /* 0x0000001800237223 */ /* 0x000fe20000010023 */
[----:B------:R-:W-:-:S03]  /*4610*/  IADD3 R15, R2, 0x68, RZ ;  /* 0x00000068020f7810 */ /* 0x000fc60007ffe0ff */
[----:B------:R-:W1:Y:S01]  /*4620*/  I2F R12, R14 ;  /* 0x0000000e000c7306 */ /* 0x000e620000201400 */
[----:B------:R-:W-:Y:S02]  /*4630*/  FSEL R59, R13, -INF , !P2 ;  /* 0xff8000000d3b7808 */ /* 0x000fe40005000000 */
[----:B------:R-:W-:Y:S02]  /*4640*/  FSEL R103, R33, -INF , !P5 ;  /* 0xff80000021677808 */ /* 0x000fe40006800000 */
[----:B------:R-:W-:Y:S02]  /*4650*/  FSEL R54, R35, -INF , !P1 ;  /* 0xff80000023367808 */ /* 0x000fe40004800000 */
[----:B------:R-:W-:Y:S01]  /*4660*/  FSEL R105, R32, -INF , !P6 ;  /* 0xff80000020697808 */ /* 0x000fe20007000000 */
[----:B------:R3:W4:Y:S01]  /*4670*/  I2F R13, R15 ;  /* 0x0000000f000d7306 */ /* 0x0007220000201400 */
[----:B------:R-:W-:Y:S01]  /*4680*/  FSEL R56, R34, -INF , !P4 ;  /* 0xff80000022387808 */ /* 0x000fe20006000000 */
[CC--:B--2---:R-:W-:Y:S01]  /*4690*/  FFMA.FTZ R16, R0.reuse, R3.reuse, R16 ;  /* 0x0000000300107223 */ /* 0x0c4fe20000010010 */
[C---:B------:R-:W-:Y:S01]  /*46a0*/  ISETP.GE.AND P5, PT, R15.reuse, R122, PT ;  /* 0x0000007a0f00720c */ /* 0x040fe20003fa6270 */
[----:B------:R-:W-:Y:S01]  /*46b0*/  FFMA.FTZ R18, R0, R3, R18 ;  /* 0x0000000300127223 */ /* 0x000fe20000010012 */
[----:B------:R-:W-:-:S02]  /*46c0*/  ISETP.GE.AND P1, PT, R15, R121, PT ;  /* 0x000000790f00720c */ /* 0x000fc40003f26270 */
[----:B------:R-:W-:Y:S01]  /*46d0*/  ISETP.GE.AND P6, PT, R14, R122, PT ;  /* 0x0000007a0e00720c */ /* 0x000fe20003fc6270 */
[-C--:B-1----:R-:W-:Y:S01]  /*46e0*/  FFMA.FTZ R17, R0, R12.reuse, R17 ;  /* 0x0000000c00117223 */ /* 0x082fe20000010011 */
[----:B------:R-:W-:Y:S01]  /*46f0*/  ISETP.GE.AND P4, PT, R14, R121, PT ;  /* 0x000000790e00720c */ /* 0x000fe20003f86270 */
[----:B------:R-:W-:Y:S01]  /*4700*/  FFMA.FTZ R19, R0, R12, R19 ;  /* 0x0000000c00137223 */ /* 0x000fe20000010013 */
[C---:B------:R-:W-:Y:S02]  /*4710*/  IADD3 R14, R2.reuse, 0x69, RZ ;  /* 0x00000069020e7810 */ /* 0x040fe40007ffe0ff */
[C---:B------:R-:W-:Y:S02]  /*4720*/  IADD3 R12, R2.reuse, 0x78, RZ ;  /* 0x00000078020c7810 */ /* 0x040fe40007ffe0ff */
[----:B------:R-:W1:Y:S01]  /*4730*/  I2F R8, R14 ;  /* 0x0000000e00087306 */ /* 0x000e620000201400 */
[----:B---3--:R-:W-:Y:S01]  /*4740*/  IADD3 R15, R2, 0x70, RZ ;  /* 0x00000070020f7810 */ /* 0x008fe20007ffe0ff */
[-C--:B----4-:R-:W-:Y:S01]  /*4750*/  FFMA.FTZ R51, R0, R13.reuse, R96 ;  /* 0x0000000d00337223 */ /* 0x090fe20000010060 */
[----:B------:R-:W-:Y:S01]  /*4760*/  ISETP.GE.AND P2, PT, R22, R122, PT ;  /* 0x0000007a1600720c */ /* 0x000fe20003f46270 */
[----:B------:R-:W-:Y:S01]  /*4770*/  FFMA.FTZ R40, R0, R13, R98 ;  /* 0x0000000d00287223 */ /* 0x000fe20000010062 */
[----:B------:R-:W-:-:S02]  /*4780*/  IADD3 R9, R2, 0x71, RZ ;  /* 0x0000007102097810 */ /* 0x000fc40007ffe0ff */
[----:B------:R-:W-:Y:S01]  /*4790*/  FSEL R45, R16, -INF , !P2 ;  /* 0xff800000102d7808 */ /* 0x000fe20005000000 */
[----:B------:R-:W2:Y:S01]  /*47a0*/  I2F R3, R15 ;  /* 0x0000000f00037306 */ /* 0x000ea20000201400 */
[-C--:B------:R-:W-:Y:S02]  /*47b0*/  ISETP.GE.AND P2, PT, R14, R122.reuse, PT ;  /* 0x0000007a0e00720c */ /* 0x080fe40003f46270 */
[----:B------:R-:W-:Y:S02]  /*47c0*/  FSEL R51, R51, -INF , !P5 ;  /* 0xff80000033337808 */ /* 0x000fe40006800000 */
[----:B------:R-:W-:Y:S02]  /*47d0*/  FSEL R40, R40, -INF , !P1 ;  /* 0xff80000028287808 */ /* 0x000fe40004800000 */
[C---:B------:R-:W-:Y:S01]  /*47e0*/  ISETP.GE.AND P5, PT, R9.reuse, R122, PT ;  /* 0x0000007a0900720c */ /* 0x040fe20003fa6270 */
[----:B------:R-:W3:Y:S01]  /*47f0*/  I2F R11, R12 ;  /* 0x0000000c000b7306 */ /* 0x000ee20000201400 */
[CC--:B-1----:R-:W-:Y:S01]  /*4800*/  FFMA.FTZ R49, R0.reuse, R8.reuse, R97 ;  /* 0x0000000800317223 */ /* 0x0c2fe20000010061 */
[-C--:B------:R-:W-:Y:S01]  /*4810*/  ISETP.GE.AND P1, PT, R9, R121.reuse, PT ;  /* 0x000000790900720c */ /* 0x080fe20003f26270 */
[----:B------:R-:W-:Y:S01]  /*4820*/  FFMA.FTZ R36, R0, R8, R99 ;  /* 0x0000000800247223 */ /* 0x000fe20000010063 */
[----:B------:R-:W-:-:S02]  /*4830*/  ISETP.GE.AND P3, PT, R22, R121, PT ;  /* 0x000000791600720c */ /* 0x000fc40003f66270 */
[----:B------:R-:W-:Y:S01]  /*4840*/  FSEL R49, R49, -INF , !P2 ;  /* 0xff80000031317808 */ /* 0x000fe20005000000 */
[CC--:B--2---:R-:W-:Y:S01]  /*4850*/  FFMA.FTZ R35, R0.reuse, R3.reuse, R64 ;  /* 0x0000000300237223 */ /* 0x0c4fe20000010040 */
[----:B------:R-:W1:Y:S01]  /*4860*/  I2F R10, R9 ;  /* 0x00000009000a7306 */ /* 0x000e620000201400 */
[----:B------:R-:W-:Y:S01]  /*4870*/  FFMA.FTZ R32, R0, R3, R66 ;  /* 0x0000000300207223 */ /* 0x000fe20000010042 */
[----:B------:R-:W-:Y:S02]  /*4880*/  IADD3 R3, R2, 0x79, RZ ;  /* 0x0000007902037810 */ /* 0x000fe40007ffe0ff */
[-C--:B------:R-:W-:Y:S02]  /*4890*/  ISETP.GE.AND P2, PT, R12, R122.reuse, PT ;  /* 0x0000007a0c00720c */ /* 0x080fe40003f46270 */
[----:B------:R-:W-:Y:S01]  /*48a0*/  FSEL R43, R17, -INF , !P6 ;  /* 0xff800000112b7808 */ /* 0x000fe20007000000 */
[CC--:B---3--:R-:W-:Y:S01]  /*48b0*/  FFMA.FTZ R31, R0.reuse, R11.reuse, R60 ;  /* 0x0000000b001f7223 */ /* 0x0c8fe2000001003c */
[----:B------:R-:W2:Y:S01]  /*48c0*/  I2F R24, R3 ;  /* 0x0000000300187306 */ /* 0x000ea20000201400 */
[----:B------:R-:W-:Y:S01]  /*48d0*/  FSEL R38, R19, -INF , !P4 ;  /* 0xff80000013267808 */ /* 0x000fe20006000000 */
[----:B------:R-:W-:Y:S01]  /*48e0*/  FFMA.FTZ R30, R0, R11, R62 ;  /* 0x0000000b001e7223 */ /* 0x000fe2000001003e */
[----:B------:R-:W-:-:S02]  /*48f0*/  ISETP.GE.AND P6, PT, R15, R122, PT ;  /* 0x0000007a0f00720c */ /* 0x000fc40003fc6270 */
[----:B------:R-:W-:Y:S02]  /*4900*/  FSEL R31, R31, -INF , !P2 ;  /* 0xff8000001f1f7808 */ /* 0x000fe40005000000 */
[----:B------:R-:W-:Y:S01]  /*4910*/  ISETP.GE.AND P2, PT, R116, 0x2, PT ;  /* 0x000000027400780c */ /* 0x000fe20003f46270 */
[----:B------:R-:W3:Y:S01]  /*4920*/  I2F R9, R2 ;  /* 0x0000000200097306 */ /* 0x000ee20000201400 */
[----:B------:R-:W-:Y:S01]  /*4930*/  BAR.SYNC.DEFER_BLOCKING 0x0 ;  /* 0x0000000000007b1d */ /* 0x000fe20000010000 */
[-C--:B------:R-:W-:Y:S01]  /*4940*/  ISETP.GE.AND P4, PT, R15, R121.reuse, PT ;  /* 0x000000790f00720c */ /* 0x080fe20003f86270 */
[-C--:B-1----:R-:W-:Y:S01]  /*4950*/  FFMA.FTZ R27, R0, R10.reuse, R65 ;  /* 0x0000000a001b7223 */ /* 0x082fe20000010041 */
[----:B------:R-:W-:Y:S01]  /*4960*/  FSEL R46, R18, -INF , !P3 ;  /* 0xff800000122e7808 */ /* 0x000fe20005800000 */
[----:B------:R-:W-:Y:S01]  /*4970*/  FFMA.FTZ R28, R0, R10, R67 ;  /* 0x0000000a001c7223 */ /* 0x000fe20000010043 */
[----:B------:R-:W-:Y:S02]  /*4980*/  ISETP.GE.AND P3, PT, R14, R121, PT ;  /* 0x000000790e00720c */ /* 0x000fe40003f66270 */
[----:B------:R-:W-:Y:S01]  /*4990*/  FSEL R35, R35, -INF , !P6 ;  /* 0xff80000023237808 */ /* 0x000fe20007000000 */
[-C--:B--2---:R-:W-:Y:S01]  /*49a0*/  FFMA.FTZ R29, R0, R24.reuse, R61 ;  /* 0x00000018001d7223 */ /* 0x084fe2000001003d */
[----:B------:R-:W-:Y:S01]  /*49b0*/  FSEL R32, R32, -INF , !P4 ;  /* 0xff80000020207808 */ /* 0x000fe20006000000 */
[----:B------:R-:W-:Y:S01]  /*49c0*/  FFMA.FTZ R24, R0, R24, R63 ;  /* 0x0000001800187223 */ /* 0x000fe2000001003f */
[----:B------:R-:W-:-:S02]  /*49d0*/  ISETP.GE.AND P6, PT, R2, R122, PT ;  /* 0x0000007a0200720c */ /* 0x000fc40003fc6270 */
[----:B------:R-:W-:Y:S02]  /*49e0*/  ISETP.GE.AND P4, PT, R2, R121, PT ;  /* 0x000000790200720c */ /* 0x000fe40003f86270 */
[----:B------:R-:W-:Y:S01]  /*49f0*/  FSEL R36, R36, -INF , !P3 ;  /* 0xff80000024247808 */ /* 0x000fe20005800000 */
[CC--:B---3--:R-:W-:Y:S01]  /*4a00*/  FFMA.FTZ R2, R0.reuse, R9.reuse, R80 ;  /* 0x0000000900027223 */ /* 0x0c8fe20000010050 */
[----:B------:R-:W-:Y:S01]  /*4a10*/  FSEL R27, R27, -INF , !P5 ;  /* 0xff8000001b1b7808 */ /* 0x000fe20006800000 */
[----:B------:R-:W-:Y:S01]  /*4a20*/  FFMA.FTZ R8, R0, R9, R82 ;  /* 0x0000000900087223 */ /* 0x000fe20000010052 */
[----:B------:R-:W-:Y:S02]  /*4a30*/  FSEL R28, R28, -INF , !P1 ;  /* 0xff8000001c1c7808 */ /* 0x000fe40004800000 */
[----:B------:R-:W-:Y:S02]  /*4a40*/  ISETP.GE.AND P3, PT, R12, R121, PT ;  /* 0x000000790c00720c */ /* 0x000fe40003f66270 */
[----:B------:R-:W-:-:S02]  /*4a50*/  ISETP.GE.AND P5, PT, R3, R122, PT ;  /* 0x0000007a0300720c */ /* 0x000fc40003fa6270 */
[----:B------:R-:W-:Y:S02]  /*4a60*/  ISETP.GE.AND P1, PT, R3, R121, PT ;  /* 0x000000790300720c */ /* 0x000fe40003f26270 */
[----:B------:R-:W-:Y:S02]  /*4a70*/  FSEL R30, R30, -INF , !P3 ;  /* 0xff8000001e1e7808 */ /* 0x000fe40005800000 */
[----:B------:R-:W-:Y:S02]  /*4a80*/  FSEL R2, R2, -INF , !P6 ;  /* 0xff80000002027808 */ /* 0x000fe40007000000 */
[----:B------:R-:W-:Y:S02]  /*4a90*/  FSEL R8, R8, -INF , !P4 ;  /* 0xff80000008087808 */ /* 0x000fe40006000000 */
[----:B------:R-:W-:Y:S02]  /*4aa0*/  FSEL R29, R29, -INF , !P5 ;  /* 0xff8000001d1d7808 */ /* 0x000fe40006800000 */
[----:B------:R-:W-:Y:S01]  /*4ab0*/  FSEL R24, R24, -INF , !P1 ;  /* 0xff80000018187808 */ /* 0x000fe20004800000 */
[----:B------:R-:W-:Y:S05]  /*4ac0*/  @!P2 BRA `(.L_x_6394) ;  /* 0x00000a500000a947 */ /* 0x000fea0003800000 */
[----:B------:R-:W-:Y:S05]  /*4ad0*/  @!P0 BRA `(.L_x_6395) ;  /* 0x0000039000008947 */ /* 0x000fea0003800000 */
        /* <DEDUP_REMOVED lines=57> */
.L_x_6395:
[----:B------:R-:W-:-:S04]  /*4e70*/  LEA R11, -R117, RZ, 0x7 ;  /* 0x000000ff750b7211 */ /* 0x000fc800078e39ff */
[----:B------:R-:W-:Y:S02]  /*4e80*/  SHF.R.S32.HI R10, RZ, 0x1f, R11 ;  /* 0x0000001fff0a7819 */ /* 0x000fe4000001140b */
.L_x_6396:
[----:B------:R-:W-:Y:S01]  /*4e90*/  ISETP.GE.AND P1, PT, R180, c[0x0][0x220], PT ;  /* 0x00008800b4007a0c */ /* 0x000fe20003f26270 */
[----:B------:R-:W-:-:S12]  /*4ea0*/  BSSY B0, `(.L_x_6397) ;  /* 0x0000064000007945 */ /* 0x000fd80003800000 */
[----:B------:R-:W-:Y:S01]  /*4eb0*/  @!P1 IMAD.MOV.U32 R16, RZ, RZ, R120 ;  /* 0x000000ffff109224 */ /* 0x000fe200078e0078 */
[CC--:B------:R-:W-:Y:S01]  /*4ec0*/  @!P1 IADD3 R12, P5, R11.reuse, R120.reuse, RZ ;  /* 0x000000780b0c9210 */ /* 0x0c0fe20007fbe0ff */
[----:B------:R-:W-:Y:S01]  /*4ed0*/  @!P1 IMAD.MOV.U32 R17, RZ, RZ, R119 ;  /* 0x000000ffff119224 */ /* 0x000fe200078e0077 */
[----:B------:R-:W-:Y:S01]  /*4ee0*/  @!P1 IADD3 R14, P4, P3, R11, R120, R173 ;  /* 0x000000780b0e9210 */ /* 0x000fe20007b9e0ad */
[----:B------:R-:W-:Y:S01]  /*4ef0*/  @!P1 IMAD.MOV.U32 R3, RZ, RZ, c[0x0][0x19c] ;  /* 0x00006700ff039624 */ /* 0x000fe200078e00ff */
[----:B------:R1:W-:Y:S01]  /*4f00*/  @P1 STS.128 [R177+0x2000], RZ ;  /* 0x002000ffb1001388 */ /* 0x0003e20000000c00 */
[----:B------:R-:W-:Y:S01]  /*4f10*/  @!P1 IMAD.WIDE.U32 R16, R117, 0x30, R16 ;  /* 0x0000003075109825 */ /* 0x000fe200078e0010 */
[----:B------:R-:W-:Y:S02]  /*4f20*/  @!P1 IADD3.X R13, R10, R119, R172, P4, P3 ;  /* 0x000000770a0d9210 */ /* 0x000fe400027e64ac */
[----:B------:R-:W-:Y:S01]  /*4f30*/  @!P1 LEA R22, P4, R14, c[0x0][0x168], 0x1 ;  /* 0x00005a000e169a11 */ /* 0x000fe200078808ff */
[----:B------:R-:W-:Y:S01]  /*4f40*/  @!P1 IMAD R3, R3, 0x30, RZ ;  /* 0x0000003003039824 */ /* 0x000fe200078e02ff */
[----:B------:R-:W-:Y:S01]  /*4f50*/  @!P1 IADD3 R15, P3, R11, R16, RZ ;  /* 0x000000100b0f9210 */ /* 0x000fe20007f7e0ff */
[----:B------:R-:W-:Y:S01]  /*4f60*/  @!P1 IMAD.X R9, R10, 0x1, R119, P5 ;  /* 0x000000010a099824 */ /* 0x000fe200028e0677 */
[----:B------:R-:W-:Y:S01]  /*4f70*/  @!P1 LEA R60, P5, R12, c[0x0][0x168], 0x1 ;  /* 0x00005a000c3c9a11 */ /* 0x000fe200078a08ff */
[----:B------:R-:W-:Y:S01]  /*4f80*/  @!P1 IMAD.MOV.U32 R16, RZ, RZ, c[0x0][0x19c] ;  /* 0x00006700ff109624 */ /* 0x000fe200078e00ff */
[----:B------:R-:W-:Y:S01]  /*4f90*/  @!P1 LEA.HI.X R23, R14, c[0x0][0x16c], R13, 0x1, P4 ;  /* 0x00005b000e179a11 */ /* 0x000fe200020f0c0d */
[----:B------:R-:W-:Y:S01]  /*4fa0*/  @!P1 IMAD.MOV.U32 R20, RZ, RZ, c[0x0][0x19c] ;  /* 0x00006700ff149624 */ /* 0x000fe200078e00ff */
[----:B------:R-:W-:Y:S01]  /*4fb0*/  @!P1 LEA.HI.X R61, R12, c[0x0][0x16c], R9, 0x1, P5 ;  /* 0x00005b000c3d9a11 */ /* 0x000fe200028f0c09 */
[--C-:B------:R-:W-:Y:S01]  /*4fc0*/  @!P1 IMAD.MOV.U32 R62, RZ, RZ, R120.reuse ;  /* 0x000000ffff3e9224 */ /* 0x100fe200078e0078 */
[----:B------:R-:W-:Y:S01]  /*4fd0*/  @!P1 IADD3.X R14, R10, R17, R3, P3, !PT ;  /* 0x000000110a0e9210 */ /* 0x000fe20001ffe403 */
[--C-:B------:R-:W-:Y:S01]  /*4fe0*/  @!P1 IMAD.MOV.U32 R63, RZ, RZ, R119.reuse ;  /* 0x000000ffff3f9224 */ /* 0x100fe200078e0077 */
[CC--:B------:R-:W-:Y:S01]  /*4ff0*/  @!P1 LEA R12, P3, R117.reuse, R120.reuse, 0x6 ;  /* 0x00000078750c9211 */ /* 0x0c0fe200078630ff */
[----:B------:R-:W-:Y:S01]  /*5000*/  @!P1 IMAD.MOV.U32 R64, RZ, RZ, R120 ;  /* 0x000000ffff409224 */ /* 0x000fe200078e0078 */
[C---:B------:R-:W-:Y:S01]  /*5010*/  @!P1 LEA R18, P4, R117.reuse, R120, 0x5 ;  /* 0x0000007875129211 */ /* 0x040fe200078828ff */
[----:B------:R-:W-:Y:S01]  /*5020*/  @!P1 IMAD.MOV.U32 R65, RZ, RZ, R119 ;  /* 0x000000ffff419224 */ /* 0x000fe200078e0077 */
[-C--:B------:R-:W-:Y:S01]  /*5030*/  @!P1 LEA.HI.X R19, R117, R119.reuse, R16, 0x6, P3 ;  /* 0x0000007775139211 */ /* 0x080fe200018f3410 */
[----:B------:R-:W-:Y:S01]  /*5040*/  @!P1 IMAD.MOV.U32 R3, RZ, RZ, c[0x0][0x19c] ;  /* 0x00006700ff039624 */ /* 0x000fe200078e00ff */
[----:B------:R-:W-:Y:S01]  /*5050*/  @!P1 IADD3 R17, P3, R11, R12, RZ ;  /* 0x0000000c0b119210 */ /* 0x000fe20007f7e0ff */
[C---:B------:R-:W-:Y:S01]  /*5060*/  @!P1 IMAD.WIDE.U32 R62, R117.reuse, 0x60, R62 ;  /* 0x00000060753e9825 */ /* 0x040fe200078e003e */
[----:B------:R-:W-:Y:S01]  /*5070*/  @!P1 LEA.HI.X R21, R117, R119, R20, 0x5, P4 ;  /* 0x0000007775159211 */ /* 0x000fe200020f2c14 */
[----:B------:R-:W-:Y:S01]  /*5080*/  @!PT LDS RZ, [RZ] ;  /* 0x00000000fffff984 */ /* 0x000fe20000000800 */
[----:B------:R-:W-:Y:S01]  /*5090*/  @!PT LDS RZ, [RZ] ;  /* 0x00000000fffff984 */ /* 0x000fe20000000800 */
[----:B------:R-:W-:Y:S01]  /*50a0*/  @!PT LDS RZ, [RZ] ;  /* 0x00000000fffff984 */ /* 0x000fe20000000800 */
[----:B------:R1:W-:Y:S01]  /*50b0*/  @!P1 LDGSTS.E.BYPASS.LTC128B.128 [R177+0x2000], [R60.64] ;  /* 0x020000003cb19fae */ /* 0x0003e2000b901d46 */
[----:B------:R-:W-:Y:S01]  /*50c0*/  @!P1 IADD3 R13, P4, R11, R18, RZ ;  /* 0x000000120b0d9210 */ /* 0x000fe20007f9e0ff */
[----:B------:R-:W-:-:S02]  /*50d0*/  @!P1 IMAD.MOV.U32 R9, RZ, RZ, c[0x0][0x19c] ;  /* 0x00006700ff099624 */ /* 0x000fc400078e00ff */
[----:B------:R-:W-:Y:S01]  /*50e0*/  @!P1 IMAD.WIDE.U32 R64, R117, 0x50, R64 ;  /* 0x0000005075409825 */ /* 0x000fe200078e0040 */
[----:B------:R1:W-:Y:S03]  /*50f0*/  @P1 STS.128 [R177+0x2800], RZ ;  /* 0x002800ffb1001388 */ /* 0x0003e60000000c00 */
[----:B------:R-:W-:Y:S01]  /*5100*/  @!P1 IMAD R3, R3, 0x60, RZ ;  /* 0x0000006003039824 */ /* 0x000fe200078e02ff */
[----:B------:R-:W-:Y:S01]  /*5110*/  @!PT LDS RZ, [RZ] ;  /* 0x00000000fffff984 */ /* 0x000fe20000000800 */
[----:B------:R-:W-:Y:S01]  /*5120*/  @!PT LDS RZ, [RZ] ;  /* 0x00000000fffff984 */ /* 0x000fe20000000800 */
[----:B------:R-:W-:Y:S01]  /*5130*/  @!PT LDS RZ, [RZ] ;  /* 0x00000000fffff984 */ /* 0x000fe20000000800 */
[----:B------:R1:W-:Y:S01]  /*5140*/  @!P1 LDGSTS.E.BYPASS.LTC128B.128 [R177+0x2800], [R22.64] ;  /* 0x0280000016b19fae */ /* 0x0003e2000b901d46 */
[C---:B------:R-:W-:Y:S01]  /*5150*/  @!P1 IMAD.X R16, R10.reuse, 0x1, R19, P3 ;  /* 0x000000010a109824 */ /* 0x040fe200018e0613 */
[----:B------:R-:W-:Y:S01]  /*5160*/  @!P1 IADD3 R19, P3, R11, R62, RZ ;  /* 0x0000003e0b139210 */ /* 0x000fe20007f7e0ff */
[----:B------:R-:W-:Y:S01]  /*5170*/  @!P1 IMAD R9, R9, 0x50, RZ ;  /* 0x0000005009099824 */ /* 0x000fe200078e02ff */
[----:B------:R-:W-:Y:S01]  /*5180*/  @!P1 LEA R62, P5, R17, c[0x0][0x168], 0x1 ;  /* 0x00005a00113e9a11 */ /* 0x000fe200078a08ff */
[----:B------:R-:W-:Y:S01]  /*5190*/  @!P1 IMAD.X R12, R10, 0x1, R21, P4 ;  /* 0x000000010a0c9824 */ /* 0x000fe200020e0615 */
[----:B------:R-:W-:Y:S01]  /*51a0*/  @!P1 IADD3 R18, P4, R11, R64, RZ ;  /* 0x000000400b129210 */ /* 0x000fe20007f9e0ff */
[----:B------:R1:W-:Y:S01]  /*51b0*/  @P1 STS.128 [R177+0x3000], RZ ;  /* 0x003000ffb1001388 */ /* 0x0003e20000000c00 */
[----:B------:R-:W-:-:S02]  /*51c0*/  @!P1 LEA R64, P6, R13, c[0x0][0x168], 0x1 ;  /* 0x00005a000d409a11 */ /* 0x000fc400078c08ff */
[C---:B------:R-:W-:Y:S02]  /*51d0*/  @!P1 IADD3.X R20, R10.reuse, R63, R3, P3, !PT ;  /* 0x0000003f0a149210 */ /* 0x040fe40001ffe403 */
        /* <DEDUP_REMOVED lines=48> */
.L_x_6398:
[----:B------:R-:W-:Y:S05]  /*54e0*/  BSYNC B0 ;  /* 0x0000000000007941 */ /* 0x000fea0003800000 */
.L_x_6397:
[----:B------:R-:W0:Y:S01]  /*54f0*/  LDGDEPBAR ;  /* 0x00000000000079af */ /* 0x000e220000000000 */
[----:B------:R-:W-:-:S04]  /*5500*/  IADD3 R120, P1, R11, R120, RZ ;  /* 0x000000780b787210 */ /* 0x000fc80007f3e0ff */
[----:B------:R-:W-:Y:S02]  /*5510*/  IADD3.X R119, R10, R119, RZ, P1, !PT ;  /* 0x000000770a777210 */ /* 0x000fe40000ffe4ff */
.L_x_6394:
        /* <DEDUP_REMOVED lines=63> */
[----:B-1----:R-:W1:Y:S03]  /*5910*/  SHFL.BFLY PT, R12, R11, 0x2, 0x1f ;  /* 0x0c401f000b0c7f89 */ /* 0x002e6600000e0000 */
[-C--:B------:R-:W-:Y:S01]  /*5920*/  LEA R161, R5, R164.reuse, 0x1 ;  /* 0x000000a405a17211 */ /* 0x080fe200078e08ff */
[----:B------:R-:W2:Y:S01]  /*5930*/  SHFL.BFLY PT, R9, R10, 0x2, 0x1f ;  /* 0x0c401f000a097f89 */ /* 0x000ea200000e0000 */
[----:B------:R-:W-:-:S02]  /*5940*/  LEA R162, R4, R164, 0x1 ;  /* 0x000000a404a27211 */ /* 0x000fc400078e08ff */
[----:B------:R-:W-:Y:S01]  /*5950*/  LEA R160, R4, R161, 0x1 ;  /* 0x000000a104a07211 */ /* 0x000fe200078e08ff */
[----:B------:R-:W-:Y:S04]  /*5960*/  LDSM.16.MT88.4 R92, [R164+0x6000] ;  /* 0x00600000a45c783b */ /* 0x000fe80000004200 */
[----:B------:R-:W-:Y:S04]  /*5970*/  LDSM.16.MT88.4 R20, [R162+0x6800] ;  /* 0x00680000a214783b */ /* 0x000fe80000004200 */
[----:B------:R-:W-:Y:S01]  /*5980*/  LDSM.16.MT88.4 R16, [R161+0x6800] ;  /* 0x00680000a110783b */ /* 0x000fe20000004200 */
[----:B-1----:R-:W-:-:S02]  /*5990*/  FMNMX.FTZ R12, R11, R12, !PT ;  /* 0x0000000c0b0c7209 */ /* 0x002fc40007810000 */
[----:B--2---:R-:W-:-:S03]  /*59a0*/  FMNMX.FTZ R9, R10, R9, !PT ;  /* 0x000000090a097209 */ /* 0x004fc60007810000 */
[----:B------:R-:W1:Y:S02]  /*59b0*/  SHFL.BFLY PT, R3, R12, 0x1, 0x1f ;  /* 0x0c201f000c037f89 */ /* 0x000e6400000e0000 */
[----:B-1----:R-:W-:Y:S02]  /*59c0*/  FMNMX.FTZ R3, R12, R3, !PT ;  /* 0x000000030c037209 */ /* 0x002fe40007810000 */
[----:B------:R-:W-:Y:S02]  /*59d0*/  LDSM.16.MT88.4 R12, [R164+0x6800] ;  /* 0x00680000a40c783b */ /* 0x000fe40000004200 */
[C---:B------:R-:W-:Y:S01]  /*59e0*/  FSETP.NEU.FTZ.AND P1, PT, R3.reuse, -INF , PT ;  /* 0xff8000000300780b */ /* 0x040fe20003f3d000 */
[----:B------:R-:W-:-:S05]  /*59f0*/  FMUL.FTZ R34, R3, c[0x0][0x23c] ;  /* 0x00008f0003227a20 */ /* 0x000fca0000410000 */
[----:B------:R-:W-:-:S05]  /*5a00*/  FSEL R34, R34, RZ, P1 ;  /* 0x000000ff22227208 */ /* 0x000fca0000800000 */
[--C-:B------:R-:W-:Y:S02]  /*5a10*/  FFMA.FTZ R64, R2, c[0x0][0x23c], -R34.reuse ;  /* 0x00008f0002407a23 */ /* 0x100fe40000010822 */
[----:B------:R-:W1:Y:S01]  /*5a20*/  SHFL.BFLY PT, R2, R9, 0x1, 0x1f ;  /* 0x0c201f0009027f89 */ /* 0x000e6200000e0000 */
[--C-:B------:R-:W-:Y:S02]  /*5a30*/  FFMA.FTZ R63, R75, c[0x0][0x23c], -R34.reuse ;  /* 0x00008f004b3f7a23 */ /* 0x100fe40000010822 */
[--C-:B------:R-:W-:Y:S01]  /*5a40*/  FFMA.FTZ R62, R73, c[0x0][0x23c], -R34.reuse ;  /* 0x00008f00493e7a23 */ /* 0x100fe20000010822 */
[----:B------:R-:W-:Y:S01]  /*5a50*/  MUFU.EX2 R64, R64 ;  /* 0x0000004000407308 */ /* 0x000fe20000000800 */
[--C-:B------:R-:W-:Y:S02]  /*5a60*/  FFMA.FTZ R61, R77, c[0x0][0x23c], -R34.reuse ;  /* 0x00008f004d3d7a23 */ /* 0x100fe40000010822 */
[--C-:B------:R-:W-:Y:S02]  /*5a70*/  FFMA.FTZ R44, R79, c[0x0][0x23c], -R34.reuse ;  /* 0x00008f004f2c7a23 */ /* 0x100fe40000010822 */
[----:B------:R-:W-:-:S02]  /*5a80*/  FFMA.FTZ R39, R81, c[0x0][0x23c], -R34 ;  /* 0x00008f0051277a23 */ /* 0x000fc40000010822 */
[--C-:B------:R-:W-:Y:S01]  /*5a90*/  FFMA.FTZ R33, R83, c[0x0][0x23c], -R34.reuse ;  /* 0x00008f0053217a23 */ /* 0x100fe20000010822 */
[----:B------:R-:W2:Y:S01]  /*5aa0*/  MUFU.EX2 R63, R63 ;  /* 0x0000003f003f7308 */ /* 0x000ea20000000800 */
[--C-:B------:R-:W-:Y:S01]  /*5ab0*/  FFMA.FTZ R26, R85, c[0x0][0x23c], -R34.reuse ;  /* 0x00008f00551a7a23 */ /* 0x100fe20000010822 */
[----:B------:R-:W-:Y:S01]  /*5ac0*/  LDSM.16.MT88.4 R80, [R161+0x6000] ;  /* 0x00600000a150783b */ /* 0x000fe20000004200 */
[--C-:B------:R-:W-:Y:S02]  /*5ad0*/  FFMA.FTZ R57, R53, c[0x0][0x23c], -R34.reuse ;  /* 0x00008f0035397a23 */ /* 0x100fe40000010822 */
[--C-:B------:R-:W-:Y:S02]  /*5ae0*/  FFMA.FTZ R128, R113, c[0x0][0x23c], -R34.reuse ;  /* 0x00008f0071807a23 */ /* 0x100fe40000010822 */
[--C-:B------:R-:W-:Y:S01]  /*5af0*/  FFMA.FTZ R115, R115, c[0x0][0x23c], -R34.reuse ;  /* 0x00008f0073737a23 */ /* 0x100fe20000010822 */
[----:B------:R-:W-:Y:S01]  /*5b00*/  MUFU.EX2 R62, R62 ;  /* 0x0000003e003e7308 */ /* 0x000fe20000000800 */
[----:B------:R-:W-:-:S02]  /*5b10*/  FFMA.FTZ R67, R131, c[0x0][0x23c], -R34 ;  /* 0x00008f0083437a23 */ /* 0x000fc40000010822 */
[--C-:B------:R-:W-:Y:S01]  /*5b20*/  FFMA.FTZ R131, R107, c[0x0][0x23c], -R34.reuse ;  /* 0x00008f006b837a23 */ /* 0x100fe20000010822 */
[----:B-1----:R-:W-:Y:S01]  /*5b30*/  FMNMX.FTZ R2, R9, R2, !PT ;  /* 0x0000000209027209 */ /* 0x002fe20007810000 */
[--C-:B------:R-:W-:Y:S02]  /*5b40*/  FFMA.FTZ R107, R109, c[0x0][0x23c], -R34.reuse ;  /* 0x00008f006d6b7a23 */ /* 0x100fe40000010822 */
[--C-:B------:R-:W-:Y:S01]  /*5b50*/  FFMA.FTZ R101, R101, c[0x0][0x23c], -R34.reuse ;  /* 0x00008f0065657a23 */ /* 0x100fe20000010822 */
[C---:B------:R-:W-:Y:S01]  /*5b60*/  FSETP.NEU.FTZ.AND P1, PT, R2.reuse, -INF , PT ;  /* 0xff8000000200780b */ /* 0x040fe20003f3d000 */
[----:B------:R-:W-:Y:S01]  /*5b70*/  FMUL.FTZ R25, R2, c[0x0][0x23c] ;  /* 0x00008f0002197a20 */ /* 0x000fe20000410000 */
[----:B------:R-:W1:Y:S01]  /*5b80*/  MUFU.EX2 R61, R61 ;  /* 0x0000003d003d7308 */ /* 0x000e620000000800 */
[----:B------:R-:W-:-:S03]  /*5b90*/  FFMA.FTZ R45, R45, c[0x0][0x23c], -R34 ;  /* 0x00008f002d2d7a23 */ /* 0x000fc60000010822 */
[----:B------:R-:W-:Y:S02]  /*5ba0*/  FSEL R25, R25, RZ, P1 ;  /* 0x000000ff19197208 */ /* 0x000fe40000800000 */
[----:B------:R-:W-:Y:S02]  /*5bb0*/  LEA R192, P1, R120, c[0x0][0x168], 0x1 ;  /* 0x00005a0078c07a11 */ /* 0x000fe400078208ff */
[----:B------:R-:W-:Y:S01]  /*5bc0*/  MUFU.EX2 R44, R44 ;  /* 0x0000002c002c7308 */ /* 0x000fe20000000800 */
[--C-:B------:R-:W-:Y:S01]  /*5bd0*/  FFMA.FTZ R102, R8, c[0x0][0x23c], -R25.reuse ;  /* 0x00008f0008667a23 */ /* 0x100fe20000010819 */
[----:B--2---:R-:W-:Y:S01]  /*5be0*/  F2FP.BF16.PACK_AB R8, R63, R64 ;  /* 0x000000403f08723e */ /* 0x004fe200000010ff */
[----:B------:R-:W-:Y:S01]  /*5bf0*/  FFMA.FTZ R65, R74, c[0x0][0x23c], -R25 ;  /* 0x00008f004a417a23 */ /* 0x000fe20000010819 */
[----:B------:R-:W-:Y:S01]  /*5c00*/  LEA.HI.X R191, R120, c[0x0][0x16c], R119, 0x1, P1 ;  /* 0x00005b0078bf7a11 */ /* 0x000fe200008f0c77 */
[--C-:B------:R-:W-:Y:S02]  /*5c10*/  FFMA.FTZ R66, R72, c[0x0][0x23c], -R25.reuse ;  /* 0x00008f0048427a23 */ /* 0x100fe40000010819 */
[--C-:B------:R-:W-:Y:S01]  /*5c20*/  FFMA.FTZ R47, R76, c[0x0][0x23c], -R25.reuse ;  /* 0x00008f004c2f7a23 */ /* 0x100fe20000010819 */
[----:B------:R-:W-:Y:S01]  /*5c30*/  MUFU.EX2 R102, R102 ;  /* 0x0000006600667308 */ /* 0x000fe20000000800 */
[----:B-1----:R-:W-:Y:S01]  /*5c40*/  F2FP.BF16.PACK_AB R10, R61, R62 ;  /* 0x0000003e3d0a723e */ /* 0x002fe200000010ff */
[--C-:B------:R-:W-:Y:S01]  /*5c50*/  FFMA.FTZ R42, R78, c[0x0][0x23c], -R25.reuse ;  /* 0x00008f004e2a7a23 */ /* 0x100fe20000010819 */
[----:B------:R-:W1:Y:S01]  /*5c60*/  LDSM.16.MT88.4 R72, [R162+0x6000] ;  /* 0x00600000a248783b */ /* 0x000e620000004200 */
[----:B------:R-:W-:-:S02]  /*5c70*/  FFMA.FTZ R41, R84, c[0x0][0x23c], -R25 ;  /* 0x00008f0054297a23 */ /* 0x000fc40000010819 */
[--C-:B------:R-:W-:Y:S02]  /*5c80*/  FFMA.FTZ R37, R48, c[0x0][0x23c], -R25.reuse ;  /* 0x00008f0030257a23 */ /* 0x100fe40000010819 */
[----:B------:R-:W2:Y:S01]  /*5c90*/  MUFU.EX2 R65, R65 ;  /* 0x0000004100417308 */ /* 0x000ea20000000800 */
[--C-:B------:R-:W-:Y:S02]  /*5ca0*/  FFMA.FTZ R6, R52, c[0x0][0x23c], -R25.reuse ;  /* 0x00008f0034067a23 */ /* 0x100fe40000010819 */
[--C-:B------:R-:W-:Y:S02]  /*5cb0*/  FFMA.FTZ R52, R55, c[0x0][0x23c], -R34.reuse ;  /* 0x00008f0037347a23 */ /* 0x100fe40000010822 */
[----:B------:R-:W-:Y:S02]  /*5cc0*/  FFMA.FTZ R53, R50, c[0x0][0x23c], -R25 ;  /* 0x00008f0032357a23 */ /* 0x000fe40000010819 */
        /* <DEDUP_REMOVED lines=8> */
[----:B------:R-:W-:Y:S02]  /*5d50*/  FFMA.FTZ R114, R129, c[0x0][0x23c], -R34 ;  /* 0x00008f0081727a23 */ /* 0x000fe40000010822 */
[--C-:B------:R-:W-:Y:S02]  /*5d60*/  FFMA.FTZ R129, R112, c[0x0][0x23c], -R25.reuse ;  /* 0x00008f0070817a23 */ /* 0x100fe40000010819 */
[----:B------:R-:W-:-:S02]  /*5d70*/  FFMA.FTZ R112, R132, c[0x0][0x23c], -R25 ;  /* 0x00008f0084707a23 */ /* 0x000fc40000010819 */
[----:B------:R-:W2:Y:S01]  /*5d80*/  MUFU.EX2 R39, R39 ;  /* 0x0000002700277308 */ /* 0x000ea20000000800 */
[--C-:B------:R-:W-:Y:S02]  /*5d90*/  FFMA.FTZ R113, R130, c[0x0][0x23c], -R25.reuse ;  /* 0x00008f0082717a23 */ /* 0x100fe40000010819 */
[--C-:B------:R-:W-:Y:S02]  /*5da0*/  FFMA.FTZ R60, R134, c[0x0][0x23c], -R25.reuse ;  /* 0x00008f00863c7a23 */ /* 0x100fe40000010819 */
[--C-:B------:R-:W-:Y:S02]  /*5db0*/  FFMA.FTZ R132, R111, c[0x0][0x23c], -R34.reuse ;  /* 0x00008f006f847a23 */ /* 0x100fe40000010822 */
[----:B------:R-:W-:Y:S01]  /*5dc0*/  FFMA.FTZ R134, R104, c[0x0][0x23c], -R25 ;  /* 0x00008f0068867a23 */ /* 0x000fe20000010819 */
[----:B---3--:R-:W-:Y:S01]  /*5dd0*/  F2FP.BF16.PACK_AB R11, R47, R66 ;  /* 0x000000422f0b723e */ /* 0x008fe200000010ff */
[----:B------:R-:W-:Y:S01]  /*5de0*/  MUFU.EX2 R33, R33 ;  /* 0x0000002100217308 */ /* 0x000fe20000000800 */
[----:B------:R-:W-:-:S02]  /*5df0*/  FFMA.FTZ R130, R123, c[0x0][0x23c], -R34 ;  /* 0x00008f007b827a23 */ /* 0x000fc40000010822 */
[--C-:B------:R-:W-:Y:S02]  /*5e00*/  FFMA.FTZ R109, R110, c[0x0][0x23c], -R25.reuse ;  /* 0x00008f006e6d7a23 */ /* 0x100fe40000010819 */
[--C-:B------:R-:W-:Y:S01]  /*5e10*/  FFMA.FTZ R111, R108, c[0x0][0x23c], -R25.reuse ;  /* 0x00008f006c6f7a23 */ /* 0x100fe20000010819 */
[C---:B------:R-:W-:Y:S01]  /*5e20*/  HMMA.16816.F32.BF16 R96, R8.reuse, R92, RZ ;  /* 0x0000005c0860723c */ /* 0x040fe200000418ff */
[----:B--2---:R-:W-:Y:S01]  /*5e30*/  F2FP.BF16.PACK_AB R84, R39, R44 ;  /* 0x0000002c2754723e */ /* 0x004fe200000010ff */
[----:B------:R-:W2:Y:S01]  /*5e40*/  MUFU.EX2 R26, R26 ;  /* 0x0000001a001a7308 */ /* 0x000ea20000000800 */
        /* <DEDUP_REMOVED lines=9> */
[C---:B-1----:R-:W-:Y:S01]  /*5ee0*/  HMMA.16816.F32.BF16 R68, R8.reuse, R72, RZ ;  /* 0x000000480844723c */ /* 0x042fe200000418ff */
[----:B------:R-:W-:Y:S01]  /*5ef0*/  FFMA.FTZ R54, R54, c[0x0][0x23c], -R25 ;  /* 0x00008f0036367a23 */ /* 0x000fe20000010819 */
[----:B------:R-:W1:Y:S01]  /*5f00*/  MUFU.EX2 R41, R41 ;  /* 0x0000002900297308 */ /* 0x000e620000000800 */
[----:B--2---:R-:W-:Y:S01]  /*5f10*/  F2FP.BF16.PACK_AB R86, R26, R33 ;  /* 0x000000211a56723e */ /* 0x004fe200000010ff */
[----:B------:R-:W-:Y:S02]  /*5f20*/  FADD.FTZ R63, R64, R63 ;  /* 0x0000003f403f7221 */ /* 0x000fe40000010000 */
[----:B------:R-:W-:Y:S02]  /*5f30*/  FADD.FTZ R65, R102, R65 ;  /* 0x0000004166417221 */ /* 0x000fe40000010000 */
[----:B------:R-:W-:Y:S01]  /*5f40*/  HMMA.16816.F32.BF16 R76, R8, R80, RZ ;  /* 0x00000050084c723c */ /* 0x000fe200000418ff */
[----:B------:R-:W-:Y:S01]  /*5f50*/  FADD.FTZ R62, R62, R63 ;  /* 0x0000003f3e3e7221 */ /* 0x000fe20000010000 */
[----:B------:R-:W-:Y:S01]  /*5f60*/  MUFU.EX2 R37, R37 ;  /* 0x0000002500257308 */ /* 0x000fe20000000800 */
[----:B------:R-:W-:-:S02]  /*5f70*/  FFMA.FTZ R56, R49, c[0x0][0x23c], -R34 ;  /* 0x00008f0031387a23 */ /* 0x000fc40000010822 */
[----:B------:R-:W-:Y:S02]  /*5f80*/  FADD.FTZ R61, R61, R62 ;  /* 0x0000003e3d3d7221 */ /* 0x000fe40000010000 */
[--C-:B------:R-:W-:Y:S01]  /*5f90*/  FFMA.FTZ R62, R43, c[0x0][0x23c], -R34.reuse ;  /* 0x00008f002b3e7a23 */ /* 0x100fe20000010822 */
[C---:B------:R-:W-:Y:S01]  /*5fa0*/  HMMA.16816.F32.BF16 R72, R8.reuse, R74, RZ ;  /* 0x0000004a0848723c */ /* 0x040fe200000418ff */
[----:B------:R-:W-:Y:S01]  /*5fb0*/  FFMA.FTZ R43, R51, c[0x0][0x23c], -R34 ;  /* 0x00008f00332b7a23 */ /* 0x000fe20000010822 */
[----:B------:R-:W2:Y:S01]  /*5fc0*/  MUFU.EX2 R6, R6 ;  /* 0x0000000600067308 */ /* 0x000ea20000000800 */
[----:B-1----:R-:W-:Y:S01]  /*5fd0*/  F2FP.BF16.PACK_AB R85, R41, R42 ;  /* 0x0000002a2955723e */ /* 0x002fe200000010ff */
[--C-:B------:R-:W-:Y:S02]  /*5fe0*/  FFMA.FTZ R46, R46, c[0x0][0x23c], -R25.reuse ;  /* 0x00008f002e2e7a23 */ /* 0x100fe40000010819 */
[--C-:B------:R-:W-:Y:S02]  /*5ff0*/  FFMA.FTZ R49, R38, c[0x0][0x23c], -R25.reuse ;  /* 0x00008f0026317a23 */ /* 0x100fe40000010819 */
[----:B------:R-:W-:Y:S01]  /*6000*/  HMMA.16816.F32.BF16 R80, R8, R82, RZ ;  /* 0x000000520850723c */ /* 0x000fe200000418ff */
[----:B------:R-:W-:Y:S01]  /*6010*/  FFMA.FTZ R36, R36, c[0x0][0x23c], -R25 ;  /* 0x00008f0024247a23 */ /* 0x000fe20000010819 */
[----:B------:R-:W-:Y:S01]  /*6020*/  MUFU.EX2 R57, R57 ;  /* 0x0000003900397308 */ /* 0x000fe20000000800 */
[----:B------:R-:W-:-:S02]  /*6030*/  FADD.FTZ R66, R66, R65 ;  /* 0x0000004142427221 */ /* 0x000fc40000010000 */
[----:B------:R-:W-:Y:S02]  /*6040*/  FFMA.FTZ R40, R40, c[0x0][0x23c], -R25 ;  /* 0x00008f0028287a23 */ /* 0x000fe40000010819 */
[----:B------:R-:W-:Y:S01]  /*6050*/  FFMA.FTZ R38, R29, c[0x0][0x23c], -R34 ;  /* 0x00008f001d267a23 */ /* 0x000fe20000010822 */
[----:B--2---:R-:W-:Y:S02]  /*6060*/  F2FP.BF16.PACK_AB R87, R6, R37 ;  /* 0x000000250657723e */ /* 0x004fe400000010ff */
[----:B------:R-:W1:Y:S05]  /*6070*/  MUFU.EX2 R52, R52 ;  /* 0x0000003400347308 */ /* 0x000e6a0000000800 */
[C---:B------:R-:W-:Y:S03]  /*6080*/  HMMA.16816.F32.BF16 R96, R84.reuse, R12, R96 ;  /* 0x0000000c5460723c */ /* 0x040fe60000041860 */
[----:B------:R-:W-:Y:S05]  /*6090*/  MUFU.EX2 R55, R55 ;  /* 0x0000003700377308 */ /* 0x000fea0000000800 */
[C---:B------:R-:W-:Y:S01]  /*60a0*/  HMMA.16816.F32.BF16 R92, R84.reuse, R14, R92 ;  /* 0x0000000e545c723c */ /* 0x040fe2000004185c */
[----:B------:R-:W2:Y:S02]  /*60b0*/  LDSM.16.MT88.4 R12, [R160+0x6000] ;  /* 0x00600000a00c783b */ /* 0x000ea40000004200 */
[----:B------:R-:W-:Y:S05]  /*60c0*/  MUFU.EX2 R48, R48 ;  /* 0x0000003000307308 */ /* 0x000fea0000000800 */
[C---:B------:R-:W-:Y:S03]  /*60d0*/  HMMA.16816.F32.BF16 R68, R84.reuse, R20, R68 ;  /* 0x000000145444723c */ /* 0x040fe60000041844 */
[----:B------:R-:W-:Y:S05]  /*60e0*/  MUFU.EX2 R53, R53 ;  /* 0x0000003500357308 */ /* 0x000fea0000000800 */
[C---:B------:R-:W-:Y:S01]  /*60f0*/  HMMA.16816.F32.BF16 R72, R84.reuse, R22, R72 ;  /* 0x000000165448723c */ /* 0x040fe20000041848 */
[----:B------:R-:W-:Y:S02]  /*6100*/  LDSM.16.MT88.4 R20, [R162+0x8800] ;  /* 0x00880000a214783b */ /* 0x000fe40000004200 */
[----:B------:R-:W3:Y:S05]  /*6110*/  MUFU.EX2 R50, R50 ;  /* 0x0000003200327308 */ /* 0x000eea0000000800 */
[C---:B------:R-:W-:Y:S03]  /*6120*/  HMMA.16816.F32.BF16 R76, R84.reuse, R16, R76 ;  /* 0x00000010544c723c */ /* 0x040fe6000004184c */
[----:B------:R-:W-:Y:S05]  /*6130*/  MUFU.EX2 R5, R5 ;  /* 0x0000000500057308 */ /* 0x000fea0000000800 */
[----:B------:R-:W-:Y:S01]  /*6140*/  HMMA.16816.F32.BF16 R80, R84, R18, R80 ;  /* 0x000000125450723c */ /* 0x000fe20000041850 */
[----:B------:R-:W-:Y:S02]  /*6150*/  LDSM.16.MT88.4 R16, [R164+0x7000] ;  /* 0x00700000a410783b */ /* 0x000fe40000004200 */
[----:B------:R-:W4:Y:S05]  /*6160*/  MUFU.EX2 R4, R4 ;  /* 0x0000000400047308 */ /* 0x000f2a0000000800 */
[C---:B--2---:R-:W-:Y:S03]  /*6170*/  HMMA.16816.F32.BF16 R88, R8.reuse, R12, RZ ;  /* 0x0000000c0858723c */ /* 0x044fe600000418ff */
[----:B------:R-:W-:Y:S05]  /*6180*/  MUFU.EX2 R128, R128 ;  /* 0x0000008000807308 */ /* 0x000fea0000000800 */
[----:B------:R-:W-:Y:S01]  /*6190*/  HMMA.16816.F32.BF16 R8, R8, R14, RZ ;  /* 0x0000000e0808723c */ /* 0x000fe200000418ff */
[----:B------:R-:W2:Y:S02]  /*61a0*/  LDSM.16.MT88.4 R12, [R160+0x6800] ;  /* 0x00680000a00c783b */ /* 0x000ea40000004200 */
[----:B------:R-:W5:Y:S08]  /*61b0*/  MUFU.EX2 R115, R115 ;  /* 0x0000007300737308 */ /* 0x000f700000000800 */
        /* <DEDUP_REMOVED lines=9> */
[----:B-1----:R-:W-:-:S02]  /*6250*/  F2FP.BF16.PACK_AB R8, R52, R57 ;  /* 0x000000393408723e */ /* 0x002fc400000010ff */
[----:B---3--:R-:W-:-:S05]  /*6260*/  F2FP.BF16.PACK_AB R9, R50, R53 ;  /* 0x000000353209723e */ /* 0x008fca00000010ff */
[----:B------:R-:W-:Y:S01]  /*6270*/  MUFU.EX2 R131, R131 ;  /* 0x0000008300837308 */ /* 0x000fe20000000800 */
[----:B------:R-:W-:Y:S02]  /*6280*/  F2FP.BF16.PACK_AB R10, R48, R55 ;  /* 0x00000037300a723e */ /* 0x000fe400000010ff */
[----:B----4-:R-:W-:-:S05]  /*6290*/  F2FP.BF16.PACK_AB R11, R4, R5 ;  /* 0x00000005040b723e */ /* 0x010fca00000010ff */
[----:B------:R-:W1:Y:S02]  /*62a0*/  MUFU.EX2 R132, R132 ;  /* 0x0000008400847308 */ /* 0x000e640000000800 */
[C---:B------:R-:W-:Y:S06]  /*62b0*/  HMMA.16816.F32.BF16 R96, R8.reuse, R16, R96 ;  /* 0x000000100860723c */ /* 0x040fec0000041860 */
[----:B------:R-:W-:Y:S02]  /*62c0*/  MUFU.EX2 R107, R107 ;  /* 0x0000006b006b7308 */ /* 0x000fe40000000800 */
[C---:B------:R-:W-:Y:S01]  /*62d0*/  HMMA.16816.F32.BF16 R92, R8.reuse, R18, R92 ;  /* 0x00000012085c723c */ /* 0x040fe2000004185c */
[----:B------:R-:W3:Y:S05]  /*62e0*/  LDSM.16.MT88.4 R16, [R161+0x7000] ;  /* 0x00700000a110783b */ /* 0x000eea0000004200 */
[----:B------:R-:W-:Y:S02]  /*62f0*/  MUFU.EX2 R130, R130 ;  /* 0x0000008200827308 */ /* 0x000fe40000000800 */
[C---:B--2---:R-:W-:Y:S06]  /*6300*/  HMMA.16816.F32.BF16 R68, R8.reuse, R12, R68 ;  /* 0x0000000c0844723c */ /* 0x044fec0000041844 */
[----:B------:R-:W-:Y:S02]  /*6310*/  MUFU.EX2 R134, R134 ;  /* 0x0000008600867308 */ /* 0x000fe40000000800 */
[C---:B------:R-:W-:Y:S01]  /*6320*/  HMMA.16816.F32.BF16 R72, R8.reuse, R14, R72 ;  /* 0x0000000e0848723c */ /* 0x040fe20000041848 */
[----:B------:R-:W2:Y:S05]  /*6330*/  LDSM.16.MT88.4 R12, [R160+0x7000] ;  /* 0x00700000a00c783b */ /* 0x000eaa0000004200 */
[----:B------:R-:W4:Y:S08]  /*6340*/  MUFU.EX2 R109, R109 ;  /* 0x0000006d006d7308 */ /* 0x000f300000000800 */
[----:B------:R-:W-:Y:S08]  /*6350*/  MUFU.EX2 R111, R111 ;  /* 0x0000006f006f7308 */ /* 0x000ff00000000800 */
[----:B------:R-:W1:Y:S01]  /*6360*/  MUFU.EX2 R104, R104 ;  /* 0x0000006800687308 */ /* 0x000e620000000800 */
[C---:B---3--:R-:W-:Y:S07]  /*6370*/  HMMA.16816.F32.BF16 R76, R8.reuse, R16, R76 ;  /* 0x00000010084c723c */ /* 0x048fee000004184c */
[----:B------:R-:W-:Y:S01]  /*6380*/  MUFU.EX2 R101, R101 ;  /* 0x0000006500657308 */ /* 0x000fe20000000800 */
[C---:B------:R-:W-:Y:S01]  /*6390*/  HMMA.16816.F32.BF16 R80, R8.reuse, R18, R80 ;  /* 0x000000120850723c */ /* 0x040fe20000041850 */
[----:B------:R-:W3:Y:S06]  /*63a0*/  LDSM.16.MT88.4 R16, [R164+0x7800] ;  /* 0x00780000a410783b */ /* 0x000eec0000004200 */
[----:B------:R-:W1:Y:S01]  /*63b0*/  MUFU.EX2 R108, R108 ;  /* 0x0000006c006c7308 */ /* 0x000e620000000800 */
[C---:B--2---:R-:W-:Y:S07]  /*63c0*/  HMMA.16816.F32.BF16 R88, R8.reuse, R12, R88 ;  /* 0x0000000c0858723c */ /* 0x044fee0000041858 */
[----:B------:R-:W-:Y:S01]  /*63d0*/  MUFU.EX2 R59, R59 ;  /* 0x0000003b003b7308 */ /* 0x000fe20000000800 */
[----:B------:R-:W-:Y:S01]  /*63e0*/  HMMA.16816.F32.BF16 R84, R8, R14, R84 ;  /* 0x0000000e0854723c */ /* 0x000fe20000041854 */
[----:B------:R-:W2:Y:S06]  /*63f0*/  LDSM.16.MT88.4 R12, [R162+0x7800] ;  /* 0x00780000a20c783b */ /* 0x000eac0000004200 */
[----:B------:R-:W-:Y:S01]  /*6400*/  MUFU.EX2 R106, R106 ;  /* 0x0000006a006a7308 */ /* 0x000fe20000000800 */
[----:B-----5:R-:W-:-:S02]  /*6410*/  F2FP.BF16.PACK_AB R8, R115, R128 ;  /* 0x000000807308723e */ /* 0x020fc400000010ff */
[----:B------:R-:W-:-:S05]  /*6420*/  F2FP.BF16.PACK_AB R9, R112, R129 ;  /* 0x000000817009723e */ /* 0x000fca00000010ff */
[----:B------:R-:W-:Y:S01]  /*6430*/  MUFU.EX2 R105, R105 ;  /* 0x0000006900697308 */ /* 0x000fe20000000800 */
[----:B------:R-:W-:Y:S02]  /*6440*/  F2FP.BF16.PACK_AB R10, R67, R114 ;  /* 0x00000072430a723e */ /* 0x000fe400000010ff */
[----:B------:R-:W-:-:S05]  /*6450*/  F2FP.BF16.PACK_AB R11, R60, R113 ;  /* 0x000000713c0b723e */ /* 0x000fca00000010ff */
[----:B------:R-:W5:Y:S02]  /*6460*/  MUFU.EX2 R58, R58 ;  /* 0x0000003a003a7308 */ /* 0x000f640000000800 */
[C---:B---3--:R-:W-:Y:S06]  /*6470*/  HMMA.16816.F32.BF16 R96, R8.reuse, R16, R96 ;  /* 0x000000100860723c */ /* 0x048fec0000041860 */
[----:B------:R-:W-:Y:S02]  /*6480*/  MUFU.EX2 R103, R103 ;  /* 0x0000006700677308 */ /* 0x000fe40000000800 */
[C---:B------:R-:W-:Y:S01]  /*6490*/  HMMA.16816.F32.BF16 R92, R8.reuse, R18, R92 ;  /* 0x00000012085c723c */ /* 0x040fe2000004185c */
[----:B------:R-:W3:Y:S05]  /*64a0*/  LDSM.16.MT88.4 R16, [R161+0x7800] ;  /* 0x00780000a110783b */ /* 0x000eea0000004200 */
[----:B------:R-:W1:Y:S02]  /*64b0*/  MUFU.EX2 R54, R54 ;  /* 0x0000003600367308 */ /* 0x000e640000000800 */
[C---:B--2---:R-:W-:Y:S06]  /*64c0*/  HMMA.16816.F32.BF16 R68, R8.reuse, R12, R68 ;  /* 0x0000000c0844723c */ /* 0x044fec0000041844 */
[----:B------:R-:W-:Y:S02]  /*64d0*/  MUFU.EX2 R45, R45 ;  /* 0x0000002d002d7308 */ /* 0x000fe40000000800 */
[C---:B------:R-:W-:Y:S01]  /*64e0*/  HMMA.16816.F32.BF16 R72, R8.reuse, R14, R72 ;  /* 0x0000000e0848723c */ /* 0x040fe20000041848 */
[----:B------:R-:W2:Y:S05]  /*64f0*/  LDSM.16.MT88.4 R12, [R160+0x7800] ;  /* 0x00780000a00c783b */ /* 0x000eaa0000004200 */
[----:B------:R-:W-:Y:S08]  /*6500*/  MUFU.EX2 R62, R62 ;  /* 0x0000003e003e7308 */ /* 0x000ff00000000800 */
[----:B------:R-:W-:Y:S08]  /*6510*/  MUFU.EX2 R43, R43 ;  /* 0x0000002b002b7308 */ /* 0x000ff00000000800 */
[----:B------:R-:W-:Y:S01]  /*6520*/  MUFU.EX2 R56, R56 ;  /* 0x0000003800387308 */ /* 0x000fe20000000800 */
        /* <DEDUP_REMOVED lines=10> */
[----:B-1----:R-:W-:-:S02]  /*65d0*/  F2FP.BF16.PACK_AB R8, R132, R131 ;  /* 0x000000838408723e */ /* 0x002fc400000010ff */
[----:B----4-:R-:W-:Y:S02]  /*65e0*/  F2FP.BF16.PACK_AB R9, R109, R134 ;  /* 0x000000866d09723e */ /* 0x010fe400000010ff */
[----:B------:R-:W-:Y:S02]  /*65f0*/  F2FP.BF16.PACK_AB R10, R130, R107 ;  /* 0x0000006b820a723e */ /* 0x000fe400000010ff */
[----:B------:R-:W-:-:S07]  /*6600*/  F2FP.BF16.PACK_AB R11, R104, R111 ;  /* 0x0000006f680b723e */ /* 0x000fce00000010ff */
[C---:B---3--:R-:W-:Y:S08]  /*6610*/  HMMA.16816.F32.BF16 R96, R8.reuse, R16, R96 ;  /* 0x000000100860723c */ /* 0x048ff00000041860 */
[C---:B------:R-:W-:Y:S01]  /*6620*/  HMMA.16816.F32.BF16 R92, R8.reuse, R18, R92 ;  /* 0x00000012085c723c */ /* 0x040fe2000004185c */
[----:B------:R-:W1:Y:S07]  /*6630*/  LDSM.16.MT88.4 R16, [R161+0x8000] ;  /* 0x00800000a110783b */ /* 0x000e6e0000004200 */
[C---:B--2---:R-:W-:Y:S08]  /*6640*/  HMMA.16816.F32.BF16 R68, R8.reuse, R12, R68 ;  /* 0x0000000c0844723c */ /* 0x044ff00000041844 */
[C---:B------:R-:W-:Y:S01]  /*6650*/  HMMA.16816.F32.BF16 R72, R8.reuse, R14, R72 ;  /* 0x0000000e0848723c */ /* 0x040fe20000041848 */
[----:B------:R-:W2:Y:S07]  /*6660*/  LDSM.16.MT88.4 R12, [R160+0x8000] ;  /* 0x00800000a00c783b */ /* 0x000eae0000004200 */
[C---:B-1----:R-:W-:Y:S08]  /*6670*/  HMMA.16816.F32.BF16 R76, R8.reuse, R16, R76 ;  /* 0x00000010084c723c */ /* 0x042ff0000004184c */
[C---:B------:R-:W-:Y:S01]  /*6680*/  HMMA.16816.F32.BF16 R80, R8.reuse, R18, R80 ;  /* 0x000000120850723c */ /* 0x040fe20000041850 */
[----:B------:R-:W1:Y:S07]  /*6690*/  LDSM.16.MT88.4 R16, [R161+0x8800] ;  /* 0x00880000a110783b */ /* 0x000e6e0000004200 */
[C---:B--2---:R-:W-:Y:S08]  /*66a0*/  HMMA.16816.F32.BF16 R88, R8.reuse, R12, R88 ;  /* 0x0000000c0858723c */ /* 0x044ff00000041858 */
[----:B------:R-:W-:Y:S01]  /*66b0*/  HMMA.16816.F32.BF16 R84, R8, R14, R84 ;  /* 0x0000000e0854723c */ /* 0x000fe20000041854 */
[----:B------:R-:W2:Y:S06]  /*66c0*/  LDSM.16.MT88.4 R12, [R164+0x8800] ;  /* 0x00880000a40c783b */ /* 0x000eac0000004200 */
[----:B------:R-:W-:-:S02]  /*66d0*/  F2FP.BF16.PACK_AB R8, R108, R101 ;  /* 0x000000656c08723e */ /* 0x000fc400000010ff */
[----:B-----5:R-:W-:Y:S02]  /*66e0*/  F2FP.BF16.PACK_AB R9, R58, R105 ;  /* 0x000000693a09723e */ /* 0x020fe400000010ff */
[----:B------:R-:W-:Y:S02]  /*66f0*/  F2FP.BF16.PACK_AB R10, R106, R59 ;  /* 0x0000003b6a0a723e */ /* 0x000fe400000010ff */
[----:B------:R-:W-:-:S07]  /*6700*/  F2FP.BF16.PACK_AB R11, R54, R103 ;  /* 0x00000067360b723e */ /* 0x000fce00000010ff */
[C---:B-1----:R-:W-:Y:S08]  /*6710*/  HMMA.16816.F32.BF16 R76, R8.reuse, R16, R76 ;  /* 0x00000010084c723c */ /* 0x042ff0000004184c */
[C---:B------:R-:W-:Y:S01]  /*6720*/  HMMA.16816.F32.BF16 R80, R8.reuse, R18, R80 ;  /* 0x000000120850723c */ /* 0x040fe20000041850 */
[----:B------:R-:W-:Y:S07]  /*6730*/  LDSM.16.MT88.4 R16, [R164+0x9000] ;  /* 0x00900000a410783b */ /* 0x000fee0000004200 */
[C---:B------:R-:W-:Y:S08]  /*6740*/  HMMA.16816.F32.BF16 R68, R8.reuse, R20, R68 ;  /* 0x000000140844723c */ /* 0x040ff00000041844 */
[C---:B--2---:R-:W-:Y:S08]  /*6750*/  HMMA.16816.F32.BF16 R96, R8.reuse, R12, R96 ;  /* 0x0000000c0860723c */ /* 0x044ff00000041860 */
[C---:B------:R-:W-:Y:S01]  /*6760*/  HMMA.16816.F32.BF16 R92, R8.reuse, R14, R92 ;  /* 0x0000000e085c723c */ /* 0x040fe2000004185c */
[----:B------:R-:W1:Y:S07]  /*6770*/  LDSM.16.MT88.4 R12, [R160+0x8800] ;  /* 0x00880000a00c783b */ /* 0x000e6e0000004200 */
[C---:B------:R-:W-:Y:S01]  /*6780*/  HMMA.16816.F32.BF16 R72, R8.reuse, R22, R72 ;  /* 0x000000160848723c */ /* 0x040fe20000041848 */
[----:B------:R-:W-:Y:S07]  /*6790*/  LDSM.16.MT88.4 R20, [R161+0x9000] ;  /* 0x00900000a114783b */ /* 0x000fee0000004200 */
[C---:B-1----:R-:W-:Y:S08]  /*67a0*/  HMMA.16816.F32.BF16 R88, R8.reuse, R12, R88 ;  /* 0x0000000c0858723c */ /* 0x042ff00000041858 */
[----:B------:R-:W-:Y:S01]  /*67b0*/  HMMA.16816.F32.BF16 R84, R8, R14, R84 ;  /* 0x0000000e0854723c */ /* 0x000fe20000041854 */
[----:B------:R-:W1:Y:S06]  /*67c0*/  LDSM.16.MT88.4 R12, [R162+0x9000] ;  /* 0x00900000a20c783b */ /* 0x000e6c0000004200 */
[----:B------:R-:W-:-:S02]  /*67d0*/  FADD.FTZ R9, R47, R66 ;  /* 0x000000422f097221 */ /* 0x000fc40000010000 */
[----:B------:R-:W2:Y:S01]  /*67e0*/  MUFU.EX2 R47, R40 ;  /* 0x00000028002f7308 */ /* 0x000ea20000000800 */
[----:B------:R-:W-:Y:S02]  /*67f0*/  FADD.FTZ R10, R44, R61 ;  /* 0x0000003d2c0a7221 */ /* 0x000fe40000010000 */
[----:B------:R-:W-:Y:S01]  /*6800*/  FADD.FTZ R8, R42, R9 ;  /* 0x000000092a087221 */ /* 0x000fe20000010000 */
[----:B------:R-:W-:Y:S01]  /*6810*/  F2FP.BF16.PACK_AB R9, R49, R46 ;  /* 0x0000002e3109723e */ /* 0x000fe200000010ff */
[----:B------:R-:W-:Y:S02]  /*6820*/  FADD.FTZ R10, R39, R10 ;  /* 0x0000000a270a7221 */ /* 0x000fe40000010000 */
[----:B------:R-:W-:Y:S02]  /*6830*/  FADD.FTZ R8, R41, R8 ;  /* 0x0000000829087221 */ /* 0x000fe40000010000 */
[----:B------:R-:W-:Y:S01]  /*6840*/  FADD.FTZ R33, R33, R10 ;  /* 0x0000000a21217221 */ /* 0x000fe20000010000 */
[----:B------:R-:W-:Y:S01]  /*6850*/  F2FP.BF16.PACK_AB R10, R56, R43 ;  /* 0x0000002b380a723e */ /* 0x000fe200000010ff */
[----:B------:R-:W-:Y:S01]  /*6860*/  FADD.FTZ R37, R37, R8 ;  /* 0x0000000825257221 */ /* 0x000fe20000010000 */
[----:B------:R-:W-:Y:S01]  /*6870*/  F2FP.BF16.PACK_AB R8, R62, R45 ;  /* 0x0000002d3e08723e */ /* 0x000fe200000010ff */
[----:B------:R-:W-:-:S02]  /*6880*/  FADD.FTZ R26, R26, R33 ;  /* 0x000000211a1a7221 */ /* 0x000fc40000010000 */
[----:B------:R-:W-:Y:S01]  /*6890*/  FADD.FTZ R6, R6, R37 ;  /* 0x0000002506067221 */ /* 0x000fe20000010000 */
[----:B--2---:R-:W-:Y:S01]  /*68a0*/  F2FP.BF16.PACK_AB R11, R36, R47 ;  /* 0x0000002f240b723e */ /* 0x004fe200000010ff */
[----:B------:R-:W-:Y:S02]  /*68b0*/  FADD.FTZ R57, R57, R26 ;  /* 0x0000001a39397221 */ /* 0x000fe40000010000 */
[----:B------:R-:W-:Y:S02]  /*68c0*/  FADD.FTZ R53, R53, R6 ;  /* 0x0000000635357221 */ /* 0x000fe40000010000 */
[----:B------:R-:W-:Y:S02]  /*68d0*/  FADD.FTZ R52, R52, R57 ;  /* 0x0000003934347221 */ /* 0x000fe40000010000 */
[----:B------:R-:W-:Y:S01]  /*68e0*/  HMMA.16816.F32.BF16 R96, R8, R16, R96 ;  /* 0x000000100860723c */ /* 0x000fe20000041860 */
[----:B------:R-:W-:Y:S02]  /*68f0*/  FADD.FTZ R50, R50, R53 ;  /* 0x0000003532327221 */ /* 0x000fe40000010000 */
[----:B------:R-:W-:-:S02]  /*6900*/  FADD.FTZ R55, R55, R52 ;  /* 0x0000003437377221 */ /* 0x000fc40000010000 */
[----:B------:R-:W-:Y:S02]  /*6910*/  FADD.FTZ R5, R5, R50 ;  /* 0x0000003205057221 */ /* 0x000fe40000010000 */
[----:B------:R-:W-:Y:S01]  /*6920*/  FADD.FTZ R55, R48, R55 ;  /* 0x0000003730377221 */ /* 0x000fe20000010000 */
[C---:B------:R-:W-:Y:S01]  /*6930*/  HMMA.16816.F32.BF16 R92, R8.reuse, R18, R92 ;  /* 0x00000012085c723c */ /* 0x040fe2000004185c */
[----:B------:R-:W2:Y:S01]  /*6940*/  LDSM.16.MT88.4 R16, [R160+0x9000] ;  /* 0x00900000a010783b */ /* 0x000ea20000004200 */
[----:B------:R-:W-:Y:S02]  /*6950*/  FADD.FTZ R4, R4, R5 ;  /* 0x0000000504047221 */ /* 0x000fe40000010000 */
[--C-:B------:R-:W-:Y:S02]  /*6960*/  FFMA.FTZ R39, R35, c[0x0][0x23c], -R34.reuse ;  /* 0x00008f0023277a23 */ /* 0x100fe40000010822 */
[--C-:B------:R-:W-:Y:S02]  /*6970*/  FFMA.FTZ R35, R27, c[0x0][0x23c], -R34.reuse ;  /* 0x00008f001b237a23 */ /* 0x100fe40000010822 */
[----:B-1----:R-:W-:Y:S01]  /*6980*/  HMMA.16816.F32.BF16 R68, R8, R12, R68 ;  /* 0x0000000c0844723c */ /* 0x002fe20000041844 */
[----:B------:R-:W-:Y:S01]  /*6990*/  FFMA.FTZ R27, R31, c[0x0][0x23c], -R34 ;  /* 0x00008f001f1b7a23 */ /* 0x000fe20000010822 */
[----:B------:R-:W-:Y:S01]  /*69a0*/  MUFU.EX2 R29, R35 ;  /* 0x00000023001d7308 */ /* 0x000fe20000000800 */
[----:B------:R-:W-:-:S02]  /*69b0*/  FFMA.FTZ R31, R32, c[0x0][0x23c], -R25 ;  /* 0x00008f00201f7a23 */ /* 0x000fc40000010819 */
[----:B------:R-:W-:Y:S02]  /*69c0*/  FADD.FTZ R128, R128, R55 ;  /* 0x0000003780807221 */ /* 0x000fe40000010000 */
[----:B------:R-:W-:Y:S01]  /*69d0*/  FADD.FTZ R129, R129, R4 ;  /* 0x0000000481817221 */ /* 0x000fe20000010000 */
[C---:B------:R-:W-:Y:S01]  /*69e0*/  HMMA.16816.F32.BF16 R72, R8.reuse, R14, R72 ;  /* 0x0000000e0848723c */ /* 0x040fe20000041848 */
[----:B------:R-:W1:Y:S01]  /*69f0*/  LDSM.16.MT88.4 R12, [R164+0x9800] ;  /* 0x00980000a40c783b */ /* 0x000e620000004200 */
[--C-:B------:R-:W-:Y:S01]  /*6a00*/  FFMA.FTZ R32, R28, c[0x0][0x23c], -R25.reuse ;  /* 0x00008f001c207a23 */ /* 0x100fe20000010819 */
[----:B------:R-:W3:Y:S01]  /*6a10*/  MUFU.EX2 R34, R39 ;  /* 0x0000002700227308 */ /* 0x000ee20000000800 */
[--C-:B------:R-:W-:Y:S02]  /*6a20*/  FFMA.FTZ R28, R30, c[0x0][0x23c], -R25.reuse ;  /* 0x00008f001e1c7a23 */ /* 0x100fe40000010819 */
[----:B------:R-:W-:Y:S02]  /*6a30*/  FFMA.FTZ R25, R24, c[0x0][0x23c], -R25 ;  /* 0x00008f0018197a23 */ /* 0x000fe40000010819 */
[----:B------:R-:W-:Y:S01]  /*6a40*/  FADD.FTZ R115, R115, R128 ;  /* 0x0000008073737221 */ /* 0x000fe20000010000 */
[----:B------:R-:W-:Y:S01]  /*6a50*/  HMMA.16816.F32.BF16 R76, R8, R20, R76 ;  /* 0x00000014084c723c */ /* 0x000fe2000004184c */
[----:B------:R-:W-:Y:S01]  /*6a60*/  FADD.FTZ R112, R112, R129 ;  /* 0x0000008170707221 */ /* 0x000fe20000010000 */
[----:B------:R-:W4:Y:S01]  /*6a70*/  MUFU.EX2 R27, R27 ;  /* 0x0000001b001b7308 */ /* 0x000f220000000800 */
[----:B------:R-:W-:-:S02]  /*6a80*/  FADD.FTZ R114, R114, R115 ;  /* 0x0000007372727221 */ /* 0x000fc40000010000 */
[----:B------:R-:W-:Y:S02]  /*6a90*/  FADD.FTZ R113, R113, R112 ;  /* 0x0000007071717221 */ /* 0x000fe40000010000 */
[----:B------:R-:W-:Y:S01]  /*6aa0*/  FADD.FTZ R114, R67, R114 ;  /* 0x0000007243727221 */ /* 0x000fe20000010000 */
[C---:B------:R-:W-:Y:S01]  /*6ab0*/  HMMA.16816.F32.BF16 R80, R8.reuse, R22, R80 ;  /* 0x000000160850723c */ /* 0x040fe20000041850 */
[----:B------:R-:W-:Y:S01]  /*6ac0*/  FADD.FTZ R113, R60, R113 ;  /* 0x000000713c717221 */ /* 0x000fe20000010000 */
[----:B------:R-:W-:Y:S01]  /*6ad0*/  MUFU.EX2 R31, R31 ;  /* 0x0000001f001f7308 */ /* 0x000fe20000000800 */
[----:B------:R-:W-:Y:S01]  /*6ae0*/  FADD.FTZ R131, R131, R114 ;  /* 0x0000007283837221 */ /* 0x000fe20000010000 */
[----:B------:R-:W5:Y:S01]  /*6af0*/  LDSM.16.MT88.4 R20, [R162+0x9800] ;  /* 0x00980000a214783b */ /* 0x000f620000004200 */
        /* <DEDUP_REMOVED lines=8> */
[----:B------:R-:W-:Y:S01]  /*6b80*/  HMMA.16816.F32.BF16 R84, R8, R18, R84 ;  /* 0x000000120854723c */ /* 0x000fe20000041854 */
[----:B------:R-:W-:Y:S01]  /*6b90*/  FADD.FTZ R104, R104, R111 ;  /* 0x0000006f68687221 */ /* 0x000fe20000010000 */
[----:B------:R-:W-:Y:S01]  /*6ba0*/  MUFU.EX2 R28, R28 ;  /* 0x0000001c001c7308 */ /* 0x000fe20000000800 */
[----:B------:R-:W-:Y:S01]  /*6bb0*/  FADD.FTZ R101, R101, R130 ;  /* 0x0000008265657221 */ /* 0x000fe20000010000 */
[----:B------:R-:W5:Y:S01]  /*6bc0*/  LDSM.16.MT88.4 R16, [R161+0x9800] ;  /* 0x00980000a110783b */ /* 0x000f620000004200 */
[----:B------:R-:W-:Y:S02]  /*6bd0*/  FADD.FTZ R105, R105, R104 ;  /* 0x0000006869697221 */ /* 0x000fe40000010000 */
[----:B---3--:R-:W-:Y:S01]  /*6be0*/  F2FP.BF16.PACK_AB R8, R29, R34 ;  /* 0x000000221d08723e */ /* 0x008fe200000010ff */
[----:B------:R-:W-:Y:S01]  /*6bf0*/  FADD.FTZ R108, R108, R101 ;  /* 0x000000656c6c7221 */ /* 0x000fe20000010000 */
[----:B----4-:R-:W-:Y:S01]  /*6c00*/  F2FP.BF16.PACK_AB R10, R38, R27 ;  /* 0x0000001b260a723e */ /* 0x010fe200000010ff */
[----:B------:R-:W3:Y:S01]  /*6c10*/  MUFU.EX2 R25, R25 ;  /* 0x0000001900197308 */ /* 0x000ee20000000800 */
[----:B--2---:R-:W-:Y:S01]  /*6c20*/  F2FP.BF16.PACK_AB R9, R32, R31 ;  /* 0x0000001f2009723e */ /* 0x004fe200000010ff */
[----:B------:R-:W-:-:S02]  /*6c30*/  FADD.FTZ R58, R58, R105 ;  /* 0x000000693a3a7221 */ /* 0x000fc40000010000 */
[----:B------:R-:W-:Y:S02]  /*6c40*/  FADD.FTZ R59, R59, R108 ;  /* 0x0000006c3b3b7221 */ /* 0x000fe40000010000 */
[----:B------:R-:W-:Y:S02]  /*6c50*/  FADD.FTZ R103, R103, R58 ;  /* 0x0000003a67677221 */ /* 0x000fe40000010000 */
[----:B------:R-:W-:Y:S02]  /*6c60*/  FADD.FTZ R106, R106, R59 ;  /* 0x0000003b6a6a7221 */ /* 0x000fe40000010000 */
[----:B------:R-:W-:Y:S02]  /*6c70*/  FADD.FTZ R103, R54, R103 ;  /* 0x0000006736677221 */ /* 0x000fe40000010000 */
[----:B------:R-:W-:Y:S02]  /*6c80*/  FADD.FTZ R45, R45, R106 ;  /* 0x0000006a2d2d7221 */ /* 0x000fe40000010000 */
[----:B------:R-:W-:Y:S01]  /*6c90*/  FADD.FTZ R46, R46, R103 ;  /* 0x000000672e2e7221 */ /* 0x000fe20000010000 */
[----:B---3--:R-:W-:Y:S01]  /*6ca0*/  F2FP.BF16.PACK_AB R11, R25, R28 ;  /* 0x0000001c190b723e */ /* 0x008fe200000010ff */
        /* <DEDUP_REMOVED lines=17> */
[----:B------:R-:W-:-:S03]  /*6dc0*/  FADD.FTZ R194, R25, R28 ;  /* 0x0000001c19c27221 */ /* 0x000fc60000010000 */
[C---:B------:R-:W-:Y:S08]  /*6dd0*/  HMMA.16816.F32.BF16 R72, R8.reuse, R22, R72 ;  /* 0x000000160848723c */ /* 0x040ff00000041848 */
[C---:B------:R-:W-:Y:S08]  /*6de0*/  HMMA.16816.F32.BF16 R76, R8.reuse, R16, R76 ;  /* 0x00000010084c723c */ /* 0x040ff0000004184c */
[C---:B------:R-:W-:Y:S08]  /*6df0*/  HMMA.16816.F32.BF16 R80, R8.reuse, R18, R80 ;  /* 0x000000120850723c */ /* 0x040ff00000041850 */
[C---:B-1----:R-:W-:Y:S08]  /*6e00*/  HMMA.16816.F32.BF16 R88, R8.reuse, R12, R88 ;  /* 0x0000000c0858723c */ /* 0x042ff00000041858 */
        /* <DEDUP_REMOVED lines=16> */
[----:B------:R-:W-:Y:S02]  /*6f10*/  LOP3.LUT R4, RZ, c[0x0][0x2d0], RZ, 0x33, !PT ;  /* 0x0000b400ff047a12 */ /* 0x000fe400078e33ff */
        /* <DEDUP_REMOVED lines=47> */
.L_x_6400:
[----:B------:R-:W-:-:S04]  /*7210*/  LEA R4, -R7, RZ, 0x7 ;  /* 0x000000ff07047211 */ /* 0x000fc800078e39ff */
[----:B------:R-:W-:Y:S02]  /*7220*/  SHF.R.S32.HI R5, RZ, 0x1f, R4 ;  /* 0x0000001fff057819 */ /* 0x000fe40000011404 */
.L_x_6401:
[----:B------:R-:W-:Y:S01]  /*7230*/  ISETP.GE.AND P1, PT, R180, c[0x0][0x220], PT ;  /* 0x00008800b4007a0c */ /* 0x000fe20003f26270 */
[----:B------:R-:W-:Y:S01]  /*7240*/  IMAD.SHL.U32 R138, R176, 0x80, RZ ;  /* 0x00000080b08a7824 */ /* 0x000fe200078e00ff */
[----:B------:R-:W-:-:S04]  /*7250*/  LEA R196, P6, R4, R196, 0x1 ;  /* 0x000000c404c47211 */ /* 0x000fc800078c08ff */
[----:B------:R-:W-:Y:S02]  /*7260*/  LEA.HI.X R195, R4, R195, R5, 0x1, P6 ;  /* 0x000000c304c37211 */ /* 0x000fe400030f0c05 */
[----:B------:R-:W-:-:S05]  /*7270*/  LOP3.LUT R143, R138, R175, RZ, 0xfc, !PT ;  /* 0x000000af8a8f7212 */ /* 0x000fca00078efcff */
[----:B------:R-:W-:Y:S01]  /*7280*/  @!P1 IMAD.MOV.U32 R8, RZ, RZ, c[0x0][0x1a4] ;  /* 0x00006900ff089624 */ /* 0x000fe200078e00ff */
[CC--:B------:R-:W-:Y:S01]  /*7290*/  @!P1 LEA R9, P3, R7.reuse, R124.reuse, 0x5 ;  /* 0x0000007c07099211 */ /* 0x0c0fe200078628ff */
[----:B------:R-:W-:Y:S01]  /*72a0*/  @!P1 IMAD.MOV.U32 R10, RZ, RZ, c[0x0][0x1a4] ;  /* 0x00006900ff0a9624 */ /* 0x000fe200078e00ff */
[CC--:B------:R-:W-:Y:S01]  /*72b0*/  @!P1 LEA R11, P2, R7.reuse, R124.reuse, 0x6 ;  /* 0x0000007c070b9211 */ /* 0x0c0fe200078430ff */
[--C-:B------:R-:W-:Y:S01]  /*72c0*/  @!P1 IMAD.MOV.U32 R126, RZ, RZ, R124.reuse ;  /* 0x000000ffff7e9224 */ /* 0x100fe200078e007c */
[----:B------:R-:W-:Y:S01]  /*72d0*/  @!P1 IADD3 R6, P5, P4, R4, R124, R183 ;  /* 0x0000007c04069210 */ /* 0x000fe20007cbe0b7 */
[----:B------:R-:W-:Y:S01]  /*72e0*/  @!P1 IMAD.MOV.U32 R16, RZ, RZ, R124 ;  /* 0x000000ffff109224 */ /* 0x000fe200078e007c */
[CC--:B------:R-:W-:Y:S01]  /*72f0*/  @!P1 LEA.HI.X R8, R7.reuse, R127.reuse, R8, 0x5, P3 ;  /* 0x0000007f07089211 */ /* 0x0c0fe200018f2c08 */
[--C-:B------:R-:W-:Y:S01]  /*7300*/  @!P1 IMAD.MOV.U32 R17, RZ, RZ, R127.reuse ;  /* 0x000000ffff119224 */ /* 0x100fe200078e007f */
[----:B------:R-:W-:Y:S01]  /*7310*/  @!P1 LEA.HI.X R10, R7, R127, R10, 0x6, P2 ;  /* 0x0000007f070a9211 */ /* 0x000fe200010f340a */
[--C-:B------:R-:W-:Y:S01]  /*7320*/  @!P1 IMAD.MOV.U32 R14, RZ, RZ, R124.reuse ;  /* 0x000000ffff0e9224 */ /* 0x100fe200078e007c */
[----:B------:R-:W-:Y:S01]  /*7330*/  @!P1 LEA R22, P2, R6, c[0x0][0x170], 0x1 ;  /* 0x00005c0006169a11 */ /* 0x000fe200078408ff */
[----:B------:R-:W-:Y:S01]  /*7340*/  @!P1 IMAD.MOV.U32 R15, RZ, RZ, R127 ;  /* 0x000000ffff0f9224 */ /* 0x000fe200078e007f */
[----:B------:R-:W-:Y:S01]  /*7350*/  @P1 STS.128 [R177+0x6000], RZ ;  /* 0x006000ffb1001388 */ /* 0x000fe20000000c00 */
[----:B------:R-:W-:-:S02]  /*7360*/  @!P1 IMAD.MOV.U32 R18, RZ, RZ, R124 ;  /* 0x000000ffff129224 */ /* 0x000fc400078e007c */
[--C-:B------:R-:W-:Y:S02]  /*7370*/  @!P1 IMAD.MOV.U32 R19, RZ, RZ, R127.reuse ;  /* 0x000000ffff139224 */ /* 0x100fe400078e007f */
[----:B------:R-:W-:Y:S01]  /*7380*/  @!P1 IMAD.WIDE.U32 R20, R7, 0x30, R126 ;  /* 0x0000003007149825 */ /* 0x000fe200078e007e */
[----:B------:R-:W-:-:S03]  /*7390*/  @!P1 IADD3.X R127, R5, R127, R182, P5, P4 ;  /* 0x0000007f057f9210 */ /* 0x000fc60002fe84b6 */
[C---:B------:R-:W-:Y:S01]  /*73a0*/  @!P1 IMAD.WIDE.U32 R16, R7.reuse, 0x50, R16 ;  /* 0x0000005007109825 */ /* 0x040fe200078e0010 */
[----:B------:R-:W-:Y:S02]  /*73b0*/  @!P1 IADD3 R13, P3, R4, R20, RZ ;  /* 0x00000014040d9210 */ /* 0x000fe40007f7e0ff */
[----:B------:R-:W-:Y:S01]  /*73c0*/  @!P1 LEA.HI.X R23, R6, c[0x0][0x174], R127, 0x1, P2 ;  /* 0x00005d0006179a11 */ /* 0x000fe200010f0c7f */
[----:B------:R-:W-:Y:S01]  /*73d0*/  @!P1 IMAD.WIDE.U32 R14, R7, 0x60, R14 ;  /* 0x00000060070e9825 */ /* 0x000fe200078e000e */
[----:B------:R-:W-:-:S03]  /*73e0*/  @!P1 IADD3 R6, P2, R4, R16, RZ ;  /* 0x0000001004069210 */ /* 0x000fc60007f5e0ff */
[----:B------:R-:W-:-:S04]  /*73f0*/  @!P1 IMAD.WIDE.U32 R18, R7, 0x70, R18 ;  /* 0x0000007007129825 */ /* 0x000fc800078e0012 */
[----:B------:R-:W-:Y:S02]  /*7400*/  @!P1 IMAD.MOV.U32 R12, RZ, RZ, c[0x0][0x1a4] ;  /* 0x00006900ff0c9624 */ /* 0x000fe400078e00ff */
[----:B------:R-:W-:Y:S02]  /*7410*/  @!P1 IMAD.MOV.U32 R7, RZ, RZ, c[0x0][0x1a4] ;  /* 0x00006900ff079624 */ /* 0x000fe400078e00ff */
[----:B------:R-:W-:Y:S02]  /*7420*/  @!P1 IMAD R12, R12, 0x30, RZ ;  /* 0x000000300c0c9824 */ /* 0x000fe400078e02ff */
[----:B------:R-:W-:Y:S02]  /*7430*/  @!P1 IMAD R7, R7, 0x50, RZ ;  /* 0x0000005007079824 */ /* 0x000fe400078e02ff */
        /* <DEDUP_REMOVED lines=8> */
[----:B------:R-:W-:Y:S01]  /*74c0*/  @!P1 IMAD.MOV.U32 R197, RZ, RZ, R195 ;  /* 0x000000ffffc59224 */ /* 0x000fe200078e00c3 */
[----:B------:R-:W-:Y:S01]  /*74d0*/  @!P1 LEA R24, P5, R9, c[0x0][0x170], 0x1 ;  /* 0x00005c0009189a11 */ /* 0x000fe200078a08ff */
[C---:B------:R-:W-:Y:S01]  /*74e0*/  @!P1 IMAD.X R8, R5.reuse, 0x1, R8, P3 ;  /* 0x0000000105089824 */ /* 0x040fe200018e0608 */
[C---:B------:R-:W-:Y:S01]  /*74f0*/  @!P1 IADD3 R14, P3, R4.reuse, R14, RZ ;  /* 0x0000000e040e9210 */ /* 0x040fe20007f7e0ff */
        /* <DEDUP_REMOVED lines=8> */
[----:B------:R-:W-:Y:S01]  /*7580*/  @P1 STS.128 [R177+0x6800], RZ ;  /* 0x006800ffb1001388 */ /* 0x000fe20000000c00 */
[----:B------:R-:W-:Y:S02]  /*7590*/  @!P1 IADD3.X R5, R5, R19, R12, P2, !PT ;  /* 0x0000001305059210 */ /* 0x000fe400017fe40c */
        /* <DEDUP_REMOVED lines=17> */
[----:B------:R-:W-:Y:S02]  /*76b0*/  @!P1 LEA.HI.X R9, R6, c[0x0][0x174], R7, 0x1, P4 ;  /* 0x00005d0006099a11 */ /* 0x000fe400020f0c07 */
[----:B------:R-:W-:Y:S01]  /*76c0*/  @!P1 LEA.HI.X R29, R14, c[0x0][0x174], R15, 0x1, P3 ;  /* 0x00005d000e1d9a11 */ /* 0x000fe200018f0c0f */
[----:B------:R-:W-:Y:S01]  /*76d0*/  @!PT LDS RZ, [RZ] ;  /* 0x00000000fffff984 */ /* 0x000fe20000000800 */
[----:B------:R-:W-:Y:S01]  /*76e0*/  @!PT LDS RZ, [RZ] ;  /* 0x00000000fffff984 */ /* 0x000fe20000000800 */
[----:B------:R-:W-:Y:S01]  /*76f0*/  @!PT LDS RZ, [RZ] ;  /* 0x00000000fffff984 */ /* 0x000fe20000000800 */
[----:B------:R4:W-:Y:S01]  /*7700*/  @!P1 LDGSTS.E.BYPASS.LTC128B.128 [R177+0x7800], [R10.64] ;  /* 0x078000000ab19fae */ /* 0x0009e2000b901d46 */
[----:B------:R-:W-:-:S02]  /*7710*/  @!P1 LEA.HI.X R27, R4, c[0x0][0x174], R5, 0x1, P2 ;  /* 0x00005d00041b9a11 */ /* 0x000fc400010f0c05 */
[----:B------:R-:W-:Y:S01]  /*7720*/  ISETP.GE.AND P2, PT, R116, 0x3, PT ;  /* 0x000000037400780c */ /* 0x000fe20003f46270 */
        /* <DEDUP_REMOVED lines=22> */
[----:B------:R-:W3:Y:S04]  /*7890*/  LDSM.16.M88.4 R52, [R169+0x2800] ;  /* 0x00280000a934783b */ /* 0x000ee80000000200 */
[----:B------:R-:W-:Y:S04]  /*78a0*/  LDSM.16.M88.4 R100, [R168] ;  /* 0x00000000a864783b */ /* 0x000fe80000000200 */
[----:B------:R-:W3:Y:S04]  /*78b0*/  LDSM.16.M88.4 R12, [R163+0x2000] ;  /* 0x00200000a30c783b */ /* 0x000ee80000000200 */
[----:B----4-:R-:W4:Y:S04]  /*78c0*/  LDSM.16.M88.4 R8, [R163+0x2800] ;  /* 0x00280000a308783b */ /* 0x010f280000000200 */
[----:B------:R-:W4:Y:S04]  /*78d0*/  LDSM.16.M88.4 R44, [R169+0x3000] ;  /* 0x00300000a92c783b */ /* 0x000f280000000200 */
[----:B------:R-:W4:Y:S04]  /*78e0*/  LDSM.16.M88.4 R36, [R169+0x3800] ;  /* 0x00380000a924783b */ /* 0x000f280000000200 */
[----:B--2---:R-:W2:Y:S04]  /*78f0*/  LDSM.16.M88.4 R20, [R169+0x4800] ;  /* 0x00480000a914783b */ /* 0x004ea80000000200 */
[----:B-----5:R-:W5:Y:S04]  /*7900*/  LDSM.16.M88.4 R16, [R163+0x3000] ;  /* 0x00300000a310783b */ /* 0x020f680000000200 */
[----:B-1----:R-:W1:Y:S01]  /*7910*/  LDSM.16.M88.4 R28, [R169+0x4000] ;  /* 0x00400000a91c783b */ /* 0x002e620000000200 */
[C---:B---3--:R-:W-:Y:S03]  /*7920*/  HMMA.16816.F32.BF16 R64, R4.reuse, R60, RZ ;  /* 0x0000003c0440723c */ /* 0x048fe600000418ff */
        /* <DEDUP_REMOVED lines=8> */
[C---:B------:R-:W-:Y:S01]  /*79b0*/  HMMA.16816.F32.BF16 R60, R100.reuse, R14, R60 ;  /* 0x0000000e643c723c */ /* 0x040fe2000004183c */
[----:B------:R-:W-:Y:S07]  /*79c0*/  LDSM.16.M88.4 R12, [R169+0x5000] ;  /* 0x00500000a90c783b */ /* 0x000fee0000000200 */
[C---:B----4-:R-:W-:Y:S08]  /*79d0*/  HMMA.16816.F32.BF16 R56, R100.reuse, R8, R56 ;  /* 0x000000086438723c */ /* 0x050ff00000041838 */
[----:B------:R-:W-:Y:S01]  /*79e0*/  HMMA.16816.F32.BF16 R52, R100, R10, R52 ;  /* 0x0000000a6434723c */ /* 0x000fe20000041834 */
[----:B------:R-:W3:Y:S07]  /*79f0*/  LDSM.16.M88.4 R8, [R163+0x3800] ;  /* 0x00380000a308783b */ /* 0x000eee0000000200 */
[C---:B------:R-:W-:Y:S08]  /*7a00*/  HMMA.16816.F32.BF16 R48, R4.reuse, R44, RZ ;  /* 0x0000002c0430723c */ /* 0x040ff000000418ff */
[C---:B------:R-:W-:Y:S08]  /*7a10*/  HMMA.16816.F32.BF16 R44, R4.reuse, R46, RZ ;  /* 0x0000002e042c723c */ /* 0x040ff000000418ff */
[C---:B------:R-:W-:Y:S08]  /*7a20*/  HMMA.16816.F32.BF16 R40, R4.reuse, R36, RZ ;  /* 0x000000240428723c */ /* 0x040ff000000418ff */
[C---:B------:R-:W-:Y:S08]  /*7a30*/  HMMA.16816.F32.BF16 R36, R4.reuse, R38, RZ ;  /* 0x000000260424723c */ /* 0x040ff000000418ff */
[C---:B--2---:R-:W-:Y:S08]  /*7a40*/  HMMA.16816.F32.BF16 R24, R4.reuse, R20, RZ ;  /* 0x000000140418723c */ /* 0x044ff000000418ff */
[----:B------:R-:W-:Y:S08]  /*7a50*/  HMMA.16816.F32.BF16 R20, R4, R22, RZ ;  /* 0x000000160414723c */ /* 0x000ff000000418ff */
[C---:B-----5:R-:W-:Y:S08]  /*7a60*/  HMMA.16816.F32.BF16 R48, R100.reuse, R16, R48 ;  /* 0x000000106430723c */ /* 0x060ff00000041830 */
[----:B------:R-:W-:Y:S08]  /*7a70*/  HMMA.16816.F32.BF16 R44, R100, R18, R44 ;  /* 0x00000012642c723c */ /* 0x000ff0000004182c */
[----:B-1----:R-:W-:Y:S08]  /*7a80*/  HMMA.16816.F32.BF16 R32, R4, R28, RZ ;  /* 0x0000001c0420723c */ /* 0x002ff000000418ff */
[C---:B---3--:R-:W-:Y:S08]  /*7a90*/  HMMA.16816.F32.BF16 R40, R100.reuse, R8, R40 ;  /* 0x000000086428723c */ /* 0x048ff00000041828 */
        /* <DEDUP_REMOVED lines=11> */
[C---:B------:R-:W-:Y:S08]  /*7b50*/  HMMA.16816.F32.BF16 R28, R100.reuse, R114, R28 ;  /* 0x00000072641c723c */ /* 0x040ff0000004181c */
        /* <DEDUP_REMOVED lines=27> */
[----:B------:R-:W-:Y:S07]  /*7d10*/  LDSM.16.M88.4 R108, [R165] ;  /* 0x00000000a56c783b */ /* 0x000fee0000000200 */
[C---:B--2---:R-:W-:Y:S08]  /*7d20*/  HMMA.16816.F32.BF16 R8, R100.reuse, R104, R8 ;  /* 0x000000686408723c */ /* 0x044ff00000041808 */
[----:B------:R-:W-:Y:S01]  /*7d30*/  HMMA.16816.F32.BF16 R4, R100, R106, R4 ;  /* 0x0000006a6404723c */ /* 0x000fe20000041804 */
[----:B------:R-:W1:Y:S04]  /*7d40*/  LDSM.16.M88.4 R100, [R152+0x800] ;  /* 0x000800009864783b */ /* 0x000e680000000200 */
[----:B------:R-:W2:Y:S03]  /*7d50*/  LDSM.16.M88.4 R104, [R152] ;  /* 0x000000009868783b */ /* 0x000ea60000000200 */
[C---:B-1----:R-:W-:Y:S08]  /*7d60*/  HMMA.16816.F32.BF16 R56, R108.reuse, R100, R56 ;  /* 0x000000646c38723c */ /* 0x042ff00000041838 */
[C---:B------:R-:W-:Y:S01]  /*7d70*/  HMMA.16816.F32.BF16 R52, R108.reuse, R102, R52 ;  /* 0x000000666c34723c */ /* 0x040fe20000041834 */
[----:B------:R-:W1:Y:S07]  /*7d80*/  LDSM.16.M88.4 R100, [R152+0x1800] ;  /* 0x001800009864783b */ /* 0x000e6e0000000200 */
[C---:B--2---:R-:W-:Y:S08]  /*7d90*/  HMMA.16816.F32.BF16 R64, R108.reuse, R104, R64 ;  /* 0x000000686c40723c */ /* 0x044ff00000041840 */
[C---:B------:R-:W-:Y:S01]  /*7da0*/  HMMA.16816.F32.BF16 R60, R108.reuse, R106, R60 ;  /* 0x0000006a6c3c723c */ /* 0x040fe2000004183c */
[----:B------:R-:W2:Y:S07]  /*7db0*/  LDSM.16.M88.4 R104, [R152+0x1000] ;  /* 0x001000009868783b */ /* 0x000eae0000000200 */
        /* <DEDUP_REMOVED lines=10> */
[----:B------:R-:W-:Y:S01]  /*7e60*/  HMMA.16816.F32.BF16 R28, R108, R106, R28 ;  /* 0x0000006a6c1c723c */ /* 0x000fe2000004181c */
[----:B------:R-:W2:Y:S01]  /*7e70*/  LDSM.16.M88.4 R104, [R152+0x3000] ;  /* 0x003000009868783b */ /* 0x000ea20000000200 */
[----:B------:R-:W-:-:S06]  /*7e80*/  DEPBAR.LE SB0, 0x0 ;  /* 0x000080000000791a */ /* 0x000fcc0000000000 */
[C---:B-1----:R-:W-:Y:S07]  /*7e90*/  HMMA.16816.F32.BF16 R4, R108.reuse, R102, R4 ;  /* 0x000000666c04723c */ /* 0x042fee0000041804 */
[----:B------:R-:W-:Y:S01]  /*7ea0*/  IADD3 R103, R143, 0x1, RZ ;  /* 0x000000018f677810 */ /* 0x000fe20007ffe0ff */
[----:B------:R-:W-:Y:S01]  /*7eb0*/  HMMA.16816.F32.BF16 R8, R108, R100, R8 ;  /* 0x000000646c08723c */ /* 0x000fe20000041808 */
[----:B------:R-:W-:Y:S02]  /*7ec0*/  LOP3.LUT R102, R138, 0x8, R175, 0xfe, !PT ;  /* 0x000000088a667812 */ /* 0x000fe400078efeaf */
[----:B------:R-:W1:Y:S01]  /*7ed0*/  I2F R136, R103 ;  /* 0x0000006700887306 */ /* 0x000e620000201400 */
[----:B------:R-:W-:-:S02]  /*7ee0*/  ISETP.GE.AND P6, PT, R103, R122, PT ;  /* 0x0000007a6700720c */ /* 0x000fc40003fc6270 */
[CC--:B------:R-:W-:Y:S02]  /*7ef0*/  ISETP.GE.AND P3, PT, R102.reuse, R121.reuse, PT ;  /* 0x000000796600720c */ /* 0x0c0fe40003f66270 */
[----:B------:R-:W-:Y:S01]  /*7f00*/  IADD3 R100, R143, 0x9, RZ ;  /* 0x000000098f647810 */ /* 0x000fe20007ffe0ff */
[----:B--2---:R-:W-:Y:S01]  /*7f10*/  HMMA.16816.F32.BF16 R12, R108, R106, R12 ;  /* 0x0000006a6c0c723c */ /* 0x004fe2000004180c */
[----:B------:R-:W-:Y:S01]  /*7f20*/  BAR.SYNC.DEFER_BLOCKING 0x0 ;  /* 0x0000000000007b1d */ /* 0x000fe20000010000 */
[----:B------:R-:W-:Y:S02]  /*7f30*/  ISETP.GE.AND P5, PT, R103, R121, PT ;  /* 0x000000796700720c */ /* 0x000fe40003fa6270 */
[----:B------:R-:W-:-:S03]  /*7f40*/  ISETP.GE.AND P4, PT, R102, R122, PT ;  /* 0x0000007a6600720c */ /* 0x000fc60003f86270 */
[----:B------:R-:W2:Y:S01]  /*7f50*/  I2F R101, R102 ;  /* 0x0000006600657306 */ /* 0x000ea20000201400 */
[----:B------:R-:W-:Y:S01]  /*7f60*/  HMMA.16816.F32.BF16 R16, R108, R104, R16 ;  /* 0x000000686c10723c */ /* 0x000fe20000041810 */
[CC--:B-1----:R-:W-:Y:S02]  /*7f70*/  FFMA.FTZ R113, R0.reuse, R136.reuse, R65 ;  /* 0x0000008800717223 */ /* 0x0c2fe40000010041 */
[----:B------:R-:W-:-:S03]  /*7f80*/  FFMA.FTZ R136, R0, R136, R67 ;  /* 0x0000008800887223 */ /* 0x000fc60000010043 */
[----:B------:R-:W-:Y:S02]  /*7f90*/  FSEL R113, R113, -INF , !P6 ;  /* 0xff80000071717808 */ /* 0x000fe40007000000 */
[----:B------:R-:W-:Y:S01]  /*7fa0*/  FSEL R136, R136, -INF , !P5 ;  /* 0xff80000088887808 */ /* 0x000fe20006800000 */
[CC--:B--2---:R-:W-:Y:S02]  /*7fb0*/  FFMA.FTZ R65, R0.reuse, R101.reuse, R60 ;  /* 0x0000006500417223 */ /* 0x0c4fe4000001003c */
[----:B------:R-:W1:Y:S01]  /*7fc0*/  I2F R60, R100 ;  /* 0x00000064003c7306 */ /* 0x000e620000201400 */
[----:B------:R-:W-:Y:S01]  /*7fd0*/  FFMA.FTZ R62, R0, R101, R62 ;  /* 0x00000065003e7223 */ /* 0x000fe2000001003e */
[----:B------:R-:W-:Y:S02]  /*7fe0*/  LOP3.LUT R101, R138, 0x10, R175, 0xfe, !PT ;  /* 0x000000108a657812 */ /* 0x000fe400078efeaf */
[----:B------:R-:W-:Y:S02]  /*7ff0*/  FSEL R65, R65, -INF , !P4 ;  /* 0xff80000041417808 */ /* 0x000fe40006000000 */
[----:B------:R-:W-:-:S02]  /*8000*/  FSEL R116, R62, -INF , !P3 ;  /* 0xff8000003e747808 */ /* 0x000fc40005800000 */
[----:B------:R-:W2:Y:S01]  /*8010*/  I2F R67, R101 ;  /* 0x0000006500437306 */ /* 0x000ea20000201400 */
[----:B------:R-:W-:Y:S02]  /*8020*/  LOP3.LUT R62, R138, 0x18, R175, 0xfe, !PT ;  /* 0x000000188a3e7812 */ /* 0x000fe400078efeaf */
[CC--:B------:R-:W-:Y:S02]  /*8030*/  ISETP.GE.AND P6, PT, R101.reuse, R122.reuse, PT ;  /* 0x0000007a6500720c */ /* 0x0c0fe40003fc6270 */
[-C--:B------:R-:W-:Y:S02]  /*8040*/  ISETP.GE.AND P5, PT, R101, R121.reuse, PT ;  /* 0x000000796500720c */ /* 0x080fe40003fa6270 */
[----:B------:R-:W-:Y:S01]  /*8050*/  ISETP.GE.AND P4, PT, R100, R122, PT ;  /* 0x0000007a6400720c */ /* 0x000fe20003f86270 */
[-C--:B-1----:R-:W-:Y:S01]  /*8060*/  FFMA.FTZ R139, R0, R60.reuse, R61 ;  /* 0x0000003c008b7223 */ /* 0x082fe2000001003d */
[----:B------:R-:W-:Y:S01]  /*8070*/  ISETP.GE.AND P3, PT, R100, R121, PT ;  /* 0x000000796400720c */ /* 0x000fe20003f66270 */
[----:B------:R-:W-:Y:S01]  /*8080*/  FFMA.FTZ R63, R0, R60, R63 ;  /* 0x0000003c003f7223 */ /* 0x000fe2000001003f */
[----:B------:R-:W-:Y:S01]  /*8090*/  IADD3 R60, R143, 0x11, RZ ;  /* 0x000000118f3c7810 */ /* 0x000fe20007ffe0ff */
[----:B------:R-:W1:Y:S01]  /*80a0*/  I2F R61, R62 ;  /* 0x0000003e003d7306 */ /* 0x000e620000201400 */
[----:B------:R-:W-:-:S02]  /*80b0*/  FSEL R139, R139, -INF , !P4 ;  /* 0xff8000008b8b7808 */ /* 0x000fc40006000000 */
[----:B------:R-:W-:Y:S01]  /*80c0*/  FSEL R112, R63, -INF , !P3 ;  /* 0xff8000003f707808 */ /* 0x000fe20005800000 */
[-C--:B--2---:R-:W-:Y:S01]  /*80d0*/  FFMA.FTZ R56, R0, R67.reuse, R56 ;  /* 0x0000004300387223 */ /* 0x084fe20000010038 */
[-C--:B------:R-:W-:Y:S01]  /*80e0*/  ISETP.GE.AND P4, PT, R62, R122.reuse, PT ;  /* 0x0000007a3e00720c */ /* 0x080fe20003f86270 */
[----:B------:R-:W-:Y:S01]  /*80f0*/  FFMA.FTZ R58, R0, R67, R58 ;  /* 0x00000043003a7223 */ /* 0x000fe2000001003a */
[----:B------:R-:W-:Y:S01]  /*8100*/  ISETP.GE.AND P3, PT, R62, R121, PT ;  /* 0x000000793e00720c */ /* 0x000fe20003f66270 */
[----:B------:R2:W3:Y:S01]  /*8110*/  I2F R132, R60 ;  /* 0x0000003c00847306 */ /* 0x0004e20000201400 */
[----:B------:R-:W-:Y:S02]  /*8120*/  FSEL R107, R56, -INF , !P6 ;  /* 0xff800000386b7808 */ /* 0x000fe40007000000 */
[----:B------:R-:W-:Y:S02]  /*8130*/  FSEL R58, R58, -INF , !P5 ;  /* 0xff8000003a3a7808 */ /* 0x000fe40006800000 */
[----:B------:R-:W-:-:S02]  /*8140*/  ISETP.GE.AND P6, PT, R60, R122, PT ;  /* 0x0000007a3c00720c */ /* 0x000fc40003fc6270 */
[----:B------:R-:W-:Y:S01]  /*8150*/  ISETP.GE.AND P5, PT, R60, R121, PT ;  /* 0x000000793c00720c */ /* 0x000fe20003fa6270 */
[-C--:B-1----:R-:W-:Y:S01]  /*8160*/  FFMA.FTZ R54, R0, R61.reuse, R54 ;  /* 0x0000003d00367223 */ /* 0x082fe20000010036 */
[----:B------:R-:W-:Y:S02]  /*8170*/  LOP3.LUT R62, R138, 0x20, R175, 0xfe, !PT ;  /* 0x000000208a3e7812 */ /* 0x000fe400078efeaf */
[----:B--2---:R-:W-:Y:S01]  /*8180*/  IADD3 R60, R143, 0x19, RZ ;  /* 0x000000198f3c7810 */ /* 0x004fe20007ffe0ff */
[CC--:B---3--:R-:W-:Y:S02]  /*8190*/  FFMA.FTZ R56, R0.reuse, R132.reuse, R57 ;  /* 0x0000008400387223 */ /* 0x0c8fe40000010039 */
[C---:B------:R-:W-:Y:S02]  /*81a0*/  FFMA.FTZ R57, R0.reuse, R61, R52 ;  /* 0x0000003d00397223 */ /* 0x040fe40000010034 */
[----:B------:R-:W1:Y:S01]  /*81b0*/  I2F R52, R60 ;  /* 0x0000003c00347306 */ /* 0x000e620000201400 */
[----:B------:R-:W-:Y:S01]  /*81c0*/  FFMA.FTZ R132, R0, R132, R59 ;  /* 0x0000008400847223 */ /* 0x000fe2000001003b */
[----:B------:R-:W-:-:S02]  /*81d0*/  FSEL R59, R56, -INF , !P6 ;  /* 0xff800000383b7808 */ /* 0x000fc40007000000 */
[----:B------:R-:W-:Y:S02]  /*81e0*/  FSEL R56, R54, -INF , !P3 ;  /* 0xff80000036387808 */ /* 0x000fe40005800000 */
[----:B------:R-:W-:Y:S02]  /*81f0*/  LOP3.LUT R54, R138, 0x28, R175, 0xfe, !PT ;  /* 0x000000288a367812 */ /* 0x000fe400078efeaf */
[----:B------:R-:W2:Y:S01]  /*8200*/  I2F R61, R62 ;  /* 0x0000003e003d7306 */ /* 0x000ea20000201400 */
[----:B------:R-:W-:Y:S02]  /*8210*/  FSEL R132, R132, -INF , !P5 ;  /* 0xff80000084847808 */ /* 0x000fe40006800000 */
[C---:B------:R-:W-:Y:S02]  /*8220*/  ISETP.GE.AND P6, PT, R62.reuse, R122, PT ;  /* 0x0000007a3e00720c */ /* 0x040fe40003fc6270 */
[-C--:B------:R-:W-:Y:S02]  /*8230*/  ISETP.GE.AND P5, PT, R62, R121.reuse, PT ;  /* 0x000000793e00720c */ /* 0x080fe40003fa6270 */
[----:B------:R-:W-:Y:S01]  /*8240*/  ISETP.GE.AND P3, PT, R60, R121, PT ;  /* 0x000000793c00720c */ /* 0x000fe20003f66270 */
[CC--:B-1----:R-:W-:Y:S01]  /*8250*/  FFMA.FTZ R109, R0.reuse, R52.reuse, R53 ;  /* 0x00000034006d7223 */ /* 0x0c2fe20000010035 */
[----:B------:R-:W-:Y:S01]  /*8260*/  FSEL R57, R57, -INF , !P4 ;  /* 0xff80000039397808 */ /* 0x000fe20006000000 */
[----:B------:R-:W-:Y:S01]  /*8270*/  FFMA.FTZ R55, R0, R52, R55 ;  /* 0x0000003400377223 */ /* 0x000fe20000010037 */
[----:B------:R-:W-:Y:S01]  /*8280*/  IADD3 R52, R143, 0x21, RZ ;  /* 0x000000218f347810 */ /* 0x000fe20007ffe0ff */
[----:B------:R-:W1:Y:S01]  /*8290*/  I2F R53, R54 ;  /* 0x0000003600357306 */ /* 0x000e620000201400 */
[----:B------:R-:W-:Y:S01]  /*82a0*/  ISETP.GE.AND P4, PT, R60, R122, PT ;  /* 0x0000007a3c00720c */ /* 0x000fe20003f86270 */
[----:B--2---:R-:W-:-:S03]  /*82b0*/  FFMA.FTZ R140, R0, R61, R50 ;  /* 0x0000003d008c7223 */ /* 0x004fc60000010032 */
[----:B------:R-:W-:Y:S01]  /*82c0*/  FSEL R109, R109, -INF , !P4 ;  /* 0xff8000006d6d7808 */ /* 0x000fe20006000000 */
[----:B------:R-:W-:Y:S01]  /*82d0*/  FFMA.FTZ R129, R0, R61, R48 ;  /* 0x0000003d00817223 */ /* 0x000fe20000010030 */
[----:B------:R-:W-:Y:S01]  /*82e0*/  FSEL R48, R55, -INF , !P3 ;  /* 0xff80000037307808 */ /* 0x000fe20005800000 */
[----:B------:R-:W2:Y:S01]  /*82f0*/  I2F R50, R52 ;  /* 0x0000003400327306 */ /* 0x000ea20000201400 */
[----:B------:R-:W-:Y:S02]  /*8300*/  FSEL R140, R140, -INF , !P5 ;  /* 0xff8000008c8c7808 */ /* 0x000fe40006800000 */
[----:B------:R-:W-:Y:S02]  /*8310*/  FSEL R129, R129, -INF , !P6 ;  /* 0xff80000081817808 */ /* 0x000fe40007000000 */
[CC--:B------:R-:W-:Y:S02]  /*8320*/  ISETP.GE.AND P6, PT, R52.reuse, R122.reuse, PT ;  /* 0x0000007a3400720c */ /* 0x0c0fe40003fc6270 */
[----:B------:R-:W-:Y:S01]  /*8330*/  ISETP.GE.AND P5, PT, R52, R121, PT ;  /* 0x000000793400720c */ /* 0x000fe20003fa6270 */
[----:B-1----:R-:W-:Y:S01]  /*8340*/  FFMA.FTZ R137, R0, R53, R44 ;  /* 0x0000003500897223 */ /* 0x002fe2000001002c */
[----:B------:R-:W-:Y:S01]  /*8350*/  ISETP.GE.AND P3, PT, R54, R121, PT ;  /* 0x000000793600720c */ /* 0x000fe20003f66270 */
[----:B------:R-:W-:Y:S01]  /*8360*/  FFMA.FTZ R46, R0, R53, R46 ;  /* 0x00000035002e7223 */ /* 0x000fe2000001002e */
[----:B------:R-:W-:-:S04]  /*8370*/  ISETP.GE.AND P4, PT, R54, R122, PT ;  /* 0x0000007a3600720c */ /* 0x000fc80003f86270 */
[----:B------:R-:W-:Y:S01]  /*8380*/  FSEL R142, R46, -INF , !P3 ;  /* 0xff8000002e8e7808 */ /* 0x000fe20005800000 */
[-C--:B--2---:R-:W-:Y:S01]  /*8390*/  FFMA.FTZ R141, R0, R50.reuse, R49 ;  /* 0x00000032008d7223 */ /* 0x084fe20000010031 */
[----:B------:R-:W-:Y:S01]  /*83a0*/  LOP3.LUT R52, R138, 0x30, R175, 0xfe, !PT ;  /* 0x000000308a347812 */ /* 0x000fe200078efeaf */
[----:B------:R-:W-:Y:S01]  /*83b0*/  FFMA.FTZ R51, R0, R50, R51 ;  /* 0x0000003200337223 */ /* 0x000fe20000010033 */
[----:B------:R-:W-:Y:S02]  /*83c0*/  IADD3 R50, R143, 0x29, RZ ;  /* 0x000000298f327810 */ /* 0x000fe40007ffe0ff */
[----:B------:R-:W1:Y:S01]  /*83d0*/  I2F R49, R52 ;  /* 0x0000003400317306 */ /* 0x000e620000201400 */
[----:B------:R-:W-:Y:S02]  /*83e0*/  LOP3.LUT R46, R138, 0x38, R175, 0xfe, !PT ;  /* 0x000000388a2e7812 */ /* 0x000fe400078efeaf */
[----:B------:R-:W-:Y:S02]  /*83f0*/  FSEL R198, R51, -INF , !P5 ;  /* 0xff80000033c67808 */ /* 0x000fe40006800000 */
[----:B------:R-:W-:-:S02]  /*8400*/  ISETP.GE.AND P5, PT, R52, R121, PT ;  /* 0x000000793400720c */ /* 0x000fc40003fa6270 */
[----:B------:R-:W-:Y:S01]  /*8410*/  ISETP.GE.AND P3, PT, R50, R121, PT ;  /* 0x000000793200720c */ /* 0x000fe20003f66270 */
[----:B------:R-:W2:Y:S01]  /*8420*/  I2F R44, R50 ;  /* 0x00000032002c7306 */ /* 0x000ea20000201400 */
[----:B------:R-:W-:Y:S02]  /*8430*/  FSEL R141, R141, -INF , !P6 ;  /* 0xff8000008d8d7808 */ /* 0x000fe40007000000 */
[----:B------:R-:W-:Y:S02]  /*8440*/  FSEL R137, R137, -INF , !P4 ;  /* 0xff80000089897808 */ /* 0x000fe40006000000 */
[-C--:B------:R-:W-:Y:S02]  /*8450*/  ISETP.GE.AND P6, PT, R52, R122.reuse, PT ;  /* 0x0000007a3400720c */ /* 0x080fe40003fc6270 */
[----:B------:R-:W-:Y:S01]  /*8460*/  ISETP.GE.AND P4, PT, R50, R122, PT ;  /* 0x0000007a3200720c */ /* 0x000fe20003f86270 */
[CC--:B-1----:R-:W-:Y:S02]  /*8470*/  FFMA.FTZ R145, R0.reuse, R49.reuse, R40 ;  /* 0x0000003100917223 */ /* 0x0c2fe40000010028 */
[----:B------:R-:W-:-:S03]  /*8480*/  FFMA.FTZ R42, R0, R49, R42 ;  /* 0x00000031002a7223 */ /* 0x000fc6000001002a */
[----:B------:R-:W-:Y:S02]  /*8490*/  FSEL R145, R145, -INF , !P6 ;  /* 0xff80000091917808 */ /* 0x000fe40007000000 */
[----:B------:R-:W-:Y:S01]  /*84a0*/  FSEL R150, R42, -INF , !P5 ;  /* 0xff8000002a967808 */ /* 0x000fe20006800000 */
[-C--:B--2---:R-:W-:Y:S01]  /*84b0*/  FFMA.FTZ R151, R0, R44.reuse, R45 ;  /* 0x0000002c00977223 */ /* 0x084fe2000001002d */
[----:B------:R-:W-:Y:S01]  /*84c0*/  LOP3.LUT R42, R138, 0x40, R175, 0xfe, !PT ;  /* 0x000000408a2a7812 */ /* 0x000fe200078efeaf */
[----:B------:R-:W-:Y:S01]  /*84d0*/  FFMA.FTZ R47, R0, R44, R47 ;  /* 0x0000002c002f7223 */ /* 0x000fe2000001002f */
[----:B------:R-:W-:Y:S01]  /*84e0*/  IADD3 R44, R143, 0x31, RZ ;  /* 0x000000318f2c7810 */ /* 0x000fe20007ffe0ff */
[----:B------:R-:W1:Y:S01]  /*84f0*/  I2F R45, R46 ;  /* 0x0000002e002d7306 */ /* 0x000e620000201400 */
[----:B------:R-:W-:Y:S02]  /*8500*/  FSEL R151, R151, -INF , !P4 ;  /* 0xff80000097977808 */ /* 0x000fe40006000000 */
[----:B------:R-:W-:-:S02]  /*8510*/  FSEL R134, R47, -INF , !P3 ;  /* 0xff8000002f867808 */ /* 0x000fc40005800000 */
[-C--:B------:R-:W-:Y:S02]  /*8520*/  ISETP.GE.AND P3, PT, R46, R121.reuse, PT ;  /* 0x000000792e00720c */ /* 0x080fe40003f66270 */
[----:B------:R-:W-:Y:S01]  /*8530*/  ISETP.GE.AND P5, PT, R44, R121, PT ;  /* 0x000000792c00720c */ /* 0x000fe20003fa6270 */
[----:B------:R-:W2:Y:S01]  /*8540*/  I2F R40, R44 ;  /* 0x0000002c00287306 */ /* 0x000ea20000201400 */
        /* <DEDUP_REMOVED lines=93> */
[CC--:B------:R-:W-:Y:S02]  /*8b20*/  ISETP.GE.AND P3, PT, R22.reuse, R121.reuse, PT ;  /* 0x000000791600720c */ /* 0x0c0fe40003f66270 */
[-C--:B------:R-:W-:Y:S01]  /*8b30*/  ISETP.GE.AND P4, PT, R22, R122.reuse, PT ;  /* 0x0000007a1600720c */ /* 0x080fe20003f86270 */
[----:B------:R-:W2:Y:S01]  /*8b40*/  I2F R16, R20 ;  /* 0x0000001400107306 */ /* 0x000ea20000201400 */
[C---:B------:R-:W-:Y:S02]  /*8b50*/  ISETP.GE.AND P6, PT, R20.reuse, R122, PT ;  /* 0x0000007a1400720c */ /* 0x040fe40003fc6270 */
        /* <DEDUP_REMOVED lines=21> */
[CC--:B--2---:R-:W-:Y:S02]  /*8cb0*/  FFMA.FTZ R101, R0.reuse, R12.reuse, R13 ;  /* 0x0000000c00657223 */ /* 0x0c4fe4000001000d */
        /* <DEDUP_REMOVED lines=10> */
[CC--:B-1----:R-:W-:Y:S01]  /*8d60*/  FFMA.FTZ R46, R0.reuse, R13.reuse, R6 ;  /* 0x0000000d002e7223 */ /* 0x0c2fe20000010006 */
[----:B------:R-:W-:Y:S01]  /*8d70*/  IADD3 R6, R143, 0x79, RZ ;  /* 0x000000798f067810 */ /* 0x000fe20007ffe0ff */
[----:B------:R-:W-:-:S03]  /*8d80*/  FFMA.FTZ R61, R0, R13, R4 ;  /* 0x0000000d003d7223 */ /* 0x000fc60000010004 */
[----:B------:R-:W1:Y:S01]  /*8d90*/  I2F R4, R6 ;  /* 0x0000000600047306 */ /* 0x000e620000201400 */
[----:B------:R-:W-:Y:S01]  /*8da0*/  FSEL R46, R46, -INF , !P3 ;  /* 0xff8000002e2e7808 */ /* 0x000fe20005800000 */
[CC--:B--2---:R-:W-:Y:S01]  /*8db0*/  FFMA.FTZ R60, R0.reuse, R8.reuse, R9 ;  /* 0x00000008003c7223 */ /* 0x0c4fe20000010009 */
[----:B------:R-:W-:Y:S01]  /*8dc0*/  FSEL R61, R61, -INF , !P4 ;  /* 0xff8000003d3d7808 */ /* 0x000fe20006000000 */
[----:B------:R-:W-:Y:S01]  /*8dd0*/  FFMA.FTZ R11, R0, R8, R11 ;  /* 0x00000008000b7223 */ /* 0x000fe2000001000b */
[----:B------:R-:W-:-:S03]  /*8de0*/  ISETP.GE.AND P4, PT, R143, R121, PT ;  /* 0x000000798f00720c */ /* 0x000fc60003f86270 */
[----:B------:R-:W2:Y:S01]  /*8df0*/  I2F R9, R143 ;  /* 0x0000008f00097306 */ /* 0x000ea20000201400 */
[----:B------:R-:W-:Y:S02]  /*8e00*/  FSEL R60, R60, -INF , !P6 ;  /* 0xff8000003c3c7808 */ /* 0x000fe40007000000 */
[----:B------:R-:W-:Y:S02]  /*8e10*/  FSEL R54, R11, -INF , !P5 ;  /* 0xff8000000b367808 */ /* 0x000fe40006800000 */
[-C--:B------:R-:W-:Y:S02]  /*8e20*/  ISETP.GE.AND P6, PT, R143, R122.reuse, PT ;  /* 0x0000007a8f00720c */ /* 0x080fe40003fc6270 */
[----:B------:R-:W-:Y:S01]  /*8e30*/  ISETP.GE.AND P5, PT, R6, R122, PT ;  /* 0x0000007a0600720c */ /* 0x000fe20003fa6270 */
[-C--:B-1----:R-:W-:Y:S01]  /*8e40*/  FFMA.FTZ R63, R0, R4.reuse, R5 ;  /* 0x00000004003f7223 */ /* 0x082fe20000010005 */
[----:B------:R-:W-:Y:S01]  /*8e50*/  ISETP.GE.AND P3, PT, R6, R121, PT ;  /* 0x000000790600720c */ /* 0x000fe20003f66270 */
[----:B------:R-:W-:-:S03]  /*8e60*/  FFMA.FTZ R7, R0, R4, R7 ;  /* 0x0000000400077223 */ /* 0x000fc60000010007 */
[----:B------:R-:W-:Y:S02]  /*8e70*/  FSEL R63, R63, -INF , !P5 ;  /* 0xff8000003f3f7808 */ /* 0x000fe40006800000 */
[----:B------:R-:W-:Y:S01]  /*8e80*/  FSEL R47, R7, -INF , !P3 ;  /* 0xff800000072f7808 */ /* 0x000fe20005800000 */
[CC--:B--2---:R-:W-:Y:S02]  /*8e90*/  FFMA.FTZ R64, R0.reuse, R9.reuse, R64 ;  /* 0x0000000900407223 */ /* 0x0c4fe40000010040 */
[----:B------:R-:W-:-:S03]  /*8ea0*/  FFMA.FTZ R66, R0, R9, R66 ;  /* 0x0000000900427223 */ /* 0x000fc60000010042 */
[----:B------:R-:W-:Y:S02]  /*8eb0*/  FSEL R5, R64, -INF , !P6 ;  /* 0xff80000040057808 */ /* 0x000fe40007000000 */
[----:B------:R-:W-:Y:S01]  /*8ec0*/  FSEL R4, R66, -INF , !P4 ;  /* 0xff80000042047808 */ /* 0x000fe20006000000 */
[----:B------:R-:W-:Y:S05]  /*8ed0*/  @!P2 BRA `(.L_x_6402) ;  /* 0x000009b00000a947 */ /* 0x000fea0003800000 */
[----:B------:R-:W-:Y:S05]  /*8ee0*/  @!P0 BRA `(.L_x_6403) ;  /* 0x0000039000008947 */ /* 0x000fea0003800000 */
[----:B------:R-:W1:Y:S01]  /*8ef0*/  I2F.RP R10, R118 ;  /* 0x00000076000a7306 */ /* 0x000e620000209400 */
[----:B------:R-:W-:Y:S01]  /*8f00*/  IMAD.MOV.U32 R8, RZ, RZ, RZ ;  /* 0x000000ffff087224 */ /* 0x000fe200078e00ff */
[----:B------:R-:W-:-:S06]  /*8f10*/  IADD3 R11, R138, -0x80, RZ ;  /* 0xffffff808a0b7810 */ /* 0x000fcc0007ffe0ff */
[----:B-1----:R-:W1:Y:S02]  /*8f20*/  MUFU.RCP R9, R10 ;  /* 0x0000000a00097308 */ /* 0x002e640000001000 */
[----:B-1----:R-:W-:-:S06]  /*8f30*/  IADD3 R9, R9, 0xffffffe, RZ ;  /* 0x0ffffffe09097810 */ /* 0x002fcc0007ffe0ff */
[----:B------:R-:W1:Y:S02]  /*8f40*/  F2I.FTZ.U32.TRUNC.NTZ R9, R9 ;  /* 0x0000000900097305 */ /* 0x000e64000021f000 */
[----:B-1----:R-:W-:-:S04]  /*8f50*/  IMAD.MOV R6, RZ, RZ, -R9 ;  /* 0x000000ffff067224 */ /* 0x002fc800078e0a09 */
[----:B------:R-:W-:Y:S01]  /*8f60*/  IMAD R7, R6, R118, RZ ;  /* 0x0000007606077224 */ /* 0x000fe200078e02ff */
[----:B------:R-:W-:Y:S02]  /*8f70*/  IABS R6, R11 ;  /* 0x0000000b00067213 */ /* 0x000fe40000000000 */
[----:B------:R-:W-:Y:S01]  /*8f80*/  LOP3.LUT R11, R11, c[0x0][0x2d0], RZ, 0x3c, !PT ;  /* 0x0000b4000b0b7a12 */ /* 0x000fe200078e3cff */
[----:B------:R-:W-:Y:S01]  /*8f90*/  IMAD.HI.U32 R7, R9, R7, R8 ;  /* 0x0000000709077227 */ /* 0x000fe200078e0008 */
[----:B------:R-:W-:Y:S02]  /*8fa0*/  IABS R8, R138 ;  /* 0x0000008a00087213 */ /* 0x000fe40000000000 */
[----:B------:R-:W-:-:S03]  /*8fb0*/  LOP3.LUT R138, R138, c[0x0][0x2d0], RZ, 0x3c, !PT ;  /* 0x0000b4008a8a7a12 */ /* 0x000fc600078e3cff */
[----:B------:R-:W-:Y:S01]  /*8fc0*/  IMAD.HI.U32 R12, R7, R8, RZ ;  /* 0x00000008070c7227 */ /* 0x000fe200078e00ff */
[----:B------:R-:W-:-:S03]  /*8fd0*/  ISETP.GE.AND P4, PT, R138, RZ, PT ;  /* 0x000000ff8a00720c */ /* 0x000fc60003f86270 */
        /* <DEDUP_REMOVED lines=42> */
.L_x_6403:
[----:B------:R-:W-:-:S04]  /*9280*/  LEA R7, -R117, RZ, 0x7 ;  /* 0x000000ff75077211 */ /* 0x000fc800078e39ff */
[----:B------:R-:W-:Y:S02]  /*9290*/  SHF.R.S32.HI R8, RZ, 0x1f, R7 ;  /* 0x0000001fff087819 */ /* 0x000fe40000011407 */
.L_x_6404:
        /* <DEDUP_REMOVED lines=9> */
[----:B------:R-:W-:Y:S01]  /*9330*/  @!P1 IMAD.WIDE.U32 R14, R117, 0x50, R118 ;  /* 0x00000050750e9825 */ /* 0x000fe200078e0076 */
[----:B------:R-:W-:Y:S01]  /*9340*/  @!PT LDS RZ, [RZ] ;  /* 0x00000000fffff984 */ /* 0x000fe20000000800 */
[----:B------:R-:W-:Y:S01]  /*9350*/  @!PT LDS RZ, [RZ] ;  /* 0x00000000fffff984 */ /* 0x000fe20000000800 */
[----:B------:R-:W-:Y:S01]  /*9360*/  @!PT LDS RZ, [RZ] ;  /* 0x00000000fffff984 */ /* 0x000fe20000000800 */
[----:B------:R2:W-:Y:S02]  /*9370*/  @!P1 LDGSTS.E.BYPASS.LTC128B.128 [R177+0x2000], [R16.64] ;  /* 0x0200000010b19fae */ /* 0x0005e4000b901d46 */
[----:B------:R-:W-:Y:S01]  /*9380*/  @!P1 IADD3.X R11, R8, R11, R13, P2, !PT ;  /* 0x0000000b080b9210 */ /* 0x000fe200017fe40d */
[----:B------:R-:W-:Y:S01]  /*9390*/  @!P1 IMAD.MOV.U32 R13, RZ, RZ, c[0x0][0x19c] ;  /* 0x00006700ff0d9624 */ /* 0x000fe200078e00ff */
[----:B------:R-:W-:Y:S01]  /*93a0*/  @!P1 IADD3 R14, P2, R7, R14, RZ ;  /* 0x0000000e070e9210 */ /* 0x000fe20007f5e0ff */
[----:B------:R-:W-:Y:S01]  /*93b0*/  @!P1 IMAD.MOV.U32 R6, RZ, RZ, c[0x0][0x19c] ;  /* 0x00006700ff069624 */ /* 0x000fe200078e00ff */
[----:B------:R1:W-:Y:S01]  /*93c0*/  @P1 STS.128 [R177+0x2800], RZ ;  /* 0x002800ffb1001388 */ /* 0x0003e20000000c00 */
[----:B------:R-:W-:-:S05]  /*93d0*/  @!P1 IMAD R13, R13, 0x50, RZ ;  /* 0x000000500d0d9824 */ /* 0x000fca00078e02ff */
[----:B------:R-:W-:Y:S02]  /*93e0*/  @!P1 IADD3.X R13, R8, R13, R15, P2, !PT ;  /* 0x0000000d080d9210 */ /* 0x000fe400017fe40f */
[----:B------:R-:W-:-:S04]  /*93f0*/  @!P1 IADD3 R10, P3, P2, R7, R120, R173 ;  /* 0x00000078070a9210 */ /* 0x000fc80007a7e0ad */
[----:B------:R-:W-:Y:S02]  /*9400*/  @!P1 IADD3.X R9, R8, R119, R172, P3, P2 ;  /* 0x0000007708099210 */ /* 0x000fe40001fe44ac */
[----:B------:R-:W-:-:S04]  /*9410*/  @!P1 LEA R18, P2, R10, c[0x0][0x168], 0x1 ;  /* 0x00005a000a129a11 */ /* 0x000fc800078408ff */
[----:B------:R-:W-:Y:S01]  /*9420*/  @!P1 LEA.HI.X R19, R10, c[0x0][0x16c], R9, 0x1, P2 ;  /* 0x00005b000a139a11 */ /* 0x000fe200010f0c09 */
[----:B------:R-:W-:Y:S02]  /*9430*/  @!P1 IMAD R9, R6, 0x60, RZ ;  /* 0x0000006006099824 */ /* 0x000fe400078e02ff */
[----:B--2---:R-:W-:Y:S02]  /*9440*/  @!P1 IMAD.WIDE.U32 R16, R117, 0x60, R118 ;  /* 0x0000006075109825 */ /* 0x004fe400078e0076 */
[----:B------:R-:W-:Y:S01]  /*9450*/  @!PT LDS RZ, [RZ] ;  /* 0x00000000fffff984 */ /* 0x000fe20000000800 */
[----:B------:R-:W-:Y:S01]  /*9460*/  @!PT LDS RZ, [RZ] ;  /* 0x00000000fffff984 */ /* 0x000fe20000000800 */
[----:B------:R-:W-:Y:S01]  /*9470*/  @!PT LDS RZ, [RZ] ;  /* 0x00000000fffff984 */ /* 0x000fe20000000800 */
[----:B------:R1:W-:Y:S02]  /*9480*/  @!P1 LDGSTS.E.BYPASS.LTC128B.128 [R177+0x2800], [R18.64] ;  /* 0x0280000012b19fae */ /* 0x0003e4000b901d46 */
[----:B------:R-:W-:Y:S01]  /*9490*/  @!P1 IMAD.MOV.U32 R10, RZ, RZ, c[0x0][0x19c] ;  /* 0x00006700ff0a9624 */ /* 0x000fe200078e00ff */
        /* <DEDUP_REMOVED lines=59> */
.L_x_6406:
[----:B------:R-:W-:Y:S05]  /*9850*/  BSYNC B0 ;  /* 0x0000000000007941 */ /* 0x000fea0003800000 */
.L_x_6405:
[----:B------:R-:W0:Y:S01]  /*9860*/  LDGDEPBAR ;  /* 0x00000000000079af */ /* 0x000e220000000000 */
[----:B------:R-:W-:-:S04]  /*9870*/  LEA R192, P1, R7, R192, 0x1 ;  /* 0x000000c007c07211 */ /* 0x000fc800078208ff */
[----:B------:R-:W-:Y:S02]  /*9880*/  LEA.HI.X R191, R7, R191, R8, 0x1, P1 ;  /* 0x000000bf07bf7211 */ /* 0x000fe400008f0c08 */
.L_x_6402:
        /* <DEDUP_REMOVED lines=74> */
[----:B------:R-:W3:Y:S01]  /*9d30*/  LDSM.16.MT88.4 R8, [R164+0x6000] ;  /* 0x00600000a408783b */ /* 0x000ee20000004200 */
        /* <DEDUP_REMOVED lines=11> */
[--C-:B------:R-:W-:Y:S02]  /*9df0*/  FFMA.FTZ R118, R65, c[0x0][0x23c], -R64.reuse ;  /* 0x00008f0041767a23 */ /* 0x100fe40000010840 */
[----:B------:R-:W-:Y:S02]  /*9e00*/  FADD.FTZ R2, R2, -R3 ;  /* 0x8000000302027221 */ /* 0x000fe40000010000 */
[--C-:B------:R-:W-:Y:S02]  /*9e10*/  FFMA.FTZ R144, R5, c[0x0][0x23c], -R64.reuse ;  /* 0x00008f0005907a23 */ /* 0x100fe40000010840 */
[----:B------:R-:W-:Y:S01]  /*9e20*/  FMUL.FTZ R143, R2, c[0x0][0x23c] ;  /* 0x00008f00028f7a20 */ /* 0x000fe20000410000 */
[----:B------:R-:W-:Y:S01]  /*9e30*/  MUFU.EX2 R118, R118 ;  /* 0x0000007600767308 */ /* 0x000fe20000000800 */
[--C-:B------:R-:W-:Y:S02]  /*9e40*/  FFMA.FTZ R119, R113, c[0x0][0x23c], -R64.reuse ;  /* 0x00008f0071777a23 */ /* 0x100fe40000010840 */
[----:B------:R-:W-:-:S02]  /*9e50*/  FFMA.FTZ R65, R139, c[0x0][0x23c], -R64 ;  /* 0x00008f008b417a23 */ /* 0x000fc40000010840 */
[--C-:B------:R-:W-:Y:S02]  /*9e60*/  FFMA.FTZ R138, R4, c[0x0][0x23c], -R53.reuse ;  /* 0x00008f00048a7a23 */ /* 0x100fe40000010835 */
[--C-:B------:R-:W-:Y:S01]  /*9e70*/  FFMA.FTZ R117, R136, c[0x0][0x23c], -R53.reuse ;  /* 0x00008f0088757a23 */ /* 0x100fe20000010835 */
[----:B------:R-:W-:Y:S01]  /*9e80*/  MUFU.EX2 R144, R144 ;  /* 0x0000009000907308 */ /* 0x000fe20000000800 */
[--C-:B------:R-:W-:Y:S02]  /*9e90*/  FFMA.FTZ R121, R116, c[0x0][0x23c], -R53.reuse ;  /* 0x00008f0074797a23 */ /* 0x100fe40000010835 */
[----:B------:R-:W-:Y:S02]  /*9ea0*/  FMUL.FTZ R148, R148, c[0x0][0x23c] ;  /* 0x00008f0094947a20 */ /* 0x000fe40000410000 */
[----:B------:R-:W-:Y:S02]  /*9eb0*/  FFMA.FTZ R2, R112, c[0x0][0x23c], -R53 ;  /* 0x00008f0070027a23 */ /* 0x000fe40000010835 */
[--C-:B------:R-:W-:Y:S01]  /*9ec0*/  FFMA.FTZ R120, R107, c[0x0][0x23c], -R64.reuse ;  /* 0x00008f006b787a23 */ /* 0x100fe20000010840 */
[----:B------:R-:W1:Y:S01]  /*9ed0*/  MUFU.EX2 R119, R119 ;  /* 0x0000007700777308 */ /* 0x000e620000000800 */
[----:B------:R-:W-:-:S02]  /*9ee0*/  FFMA.FTZ R113, R59, c[0x0][0x23c], -R64 ;  /* 0x00008f003b717a23 */ /* 0x000fc40000010840 */
[--C-:B------:R-:W-:Y:S02]  /*9ef0*/  FFMA.FTZ R112, R57, c[0x0][0x23c], -R64.reuse ;  /* 0x00008f0039707a23 */ /* 0x100fe40000010840 */
[--C-:B------:R-:W-:Y:S02]  /*9f00*/  FFMA.FTZ R109, R109, c[0x0][0x23c], -R64.reuse ;  /* 0x00008f006d6d7a23 */ /* 0x100fe40000010840 */
[--C-:B------:R-:W-:Y:S01]  /*9f10*/  FFMA.FTZ R116, R58, c[0x0][0x23c], -R53.reuse ;  /* 0x00008f003a747a23 */ /* 0x100fe20000010835 */
[----:B------:R-:W2:Y:S01]  /*9f20*/  MUFU.EX2 R65, R65 ;  /* 0x0000004100417308 */ /* 0x000ea20000000800 */
[--C-:B------:R-:W-:Y:S02]  /*9f30*/  FFMA.FTZ R107, R132, c[0x0][0x23c], -R53.reuse ;  /* 0x00008f00846b7a23 */ /* 0x100fe40000010835 */
[--C-:B------:R-:W-:Y:S02]  /*9f40*/  FFMA.FTZ R66, R56, c[0x0][0x23c], -R53.reuse ;  /* 0x00008f0038427a23 */ /* 0x100fe40000010835 */
[----:B------:R-:W-:Y:S01]  /*9f50*/  FFMA.FTZ R3, R48, c[0x0][0x23c], -R53 ;  /* 0x00008f0030037a23 */ /* 0x000fe20000010835 */
[----:B------:R-:W-:Y:S01]  /*9f60*/  LDSM.16.MT88.4 R56, [R162+0x6800] ;  /* 0x00680000a238783b */ /* 0x000fe20000004200 */
[--C-:B------:R-:W-:Y:S01]  /*9f70*/  FFMA.FTZ R139, R129, c[0x0][0x23c], -R64.reuse ;  /* 0x00008f00818b7a23 */ /* 0x100fe20000010840 */
[----:B------:R-:W-:Y:S01]  /*9f80*/  MUFU.EX2 R138, R138 ;  /* 0x0000008a008a7308 */ /* 0x000fe20000000800 */
[----:B-1----:R-:W-:Y:S01]  /*9f90*/  F2FP.BF16.PACK_AB R32, R119, R144 ;  /* 0x000000907720723e */ /* 0x002fe200000010ff */
[----:B------:R-:W1:Y:S01]  /*9fa0*/  LDSM.16.MT88.4 R48, [R161+0x6800] ;  /* 0x00680000a130783b */ /* 0x000e620000004200 */
[----:B------:R-:W-:-:S02]  /*9fb0*/  FFMA.FTZ R136, R141, c[0x0][0x23c], -R64 ;  /* 0x00008f008d887a23 */ /* 0x000fc40000010840 */
[--C-:B------:R-:W-:Y:S02]  /*9fc0*/  FFMA.FTZ R132, R137, c[0x0][0x23c], -R64.reuse ;  /* 0x00008f0089847a23 */ /* 0x100fe40000010840 */
[----:B------:R-:W-:Y:S01]  /*9fd0*/  FFMA.FTZ R129, R151, c[0x0][0x23c], -R64 ;  /* 0x00008f0097817a23 */ /* 0x000fe20000010840 */
[----:B------:R-:W4:Y:S01]  /*9fe0*/  MUFU.EX2 R117, R117 ;  /* 0x0000007500757308 */ /* 0x000f220000000800 */
[----:B--2---:R-:W-:Y:S01]  /*9ff0*/  F2FP.BF16.PACK_AB R34, R65, R118 ;  /* 0x000000764122723e */ /* 0x004fe200000010ff */
[--C-:B------:R-:W-:Y:S02]  /*a000*/  FFMA.FTZ R137, R140, c[0x0][0x23c], -R53.reuse ;  /* 0x00008f008c897a23 */ /* 0x100fe40000010835 */
[--C-:B------:R-:W-:Y:S02]  /*a010*/  FFMA.FTZ R122, R198, c[0x0][0x23c], -R53.reuse ;  /* 0x00008f00c67a7a23 */ /* 0x100fe40000010835 */
[--C-:B------:R-:W-:Y:S02]  /*a020*/  FFMA.FTZ R141, R142, c[0x0][0x23c], -R53.reuse ;  /* 0x00008f008e8d7a23 */ /* 0x100fe40000010835 */
[----:B------:R-:W-:Y:S01]  /*a030*/  MUFU.EX2 R121, R121 ;  /* 0x0000007900797308 */ /* 0x000fe20000000800 */
[----:B------:R-:W-:-:S02]  /*a040*/  FFMA.FTZ R134, R134, c[0x0][0x23c], -R53 ;  /* 0x00008f0086867a23 */ /* 0x000fc40000010835 */
[--C-:B------:R-:W-:Y:S02]  /*a050*/  FFMA.FTZ R151, R145, c[0x0][0x23c], -R64.reuse ;  /* 0x00008f0091977a23 */ /* 0x100fe40000010840 */
[--C-:B------:R-:W-:Y:S02]  /*a060*/  FFMA.FTZ R145, R147, c[0x0][0x23c], -R64.reuse ;  /* 0x00008f0093917a23 */ /* 0x100fe40000010840 */
[--C-:B------:R-:W-:Y:S01]  /*a070*/  FFMA.FTZ R142, R149, c[0x0][0x23c], -R64.reuse ;  /* 0x00008f00958e7a23 */ /* 0x100fe20000010840 */
[----:B------:R-:W2:Y:S01]  /*a080*/  MUFU.EX2 R148, R148 ;  /* 0x0000009400947308 */ /* 0x000ea20000000800 */
[----:B----4-:R-:W-:Y:S01]  /*a090*/  F2FP.BF16.PACK_AB R33, R117, R138 ;  /* 0x0000008a7521723e */ /* 0x010fe200000010ff */
[--C-:B------:R-:W-:Y:S02]  /*a0a0*/  FFMA.FTZ R147, R146, c[0x0][0x23c], -R53.reuse ;  /* 0x00008f0092937a23 */ /* 0x100fe40000010835 */
[----:B------:R-:W-:Y:S02]  /*a0b0*/  FFMA.FTZ R140, R189, c[0x0][0x23c], -R64 ;  /* 0x00008f00bd8c7a23 */ /* 0x000fe40000010840 */
[----:B------:R-:W-:-:S02]  /*a0c0*/  FFMA.FTZ R150, R150, c[0x0][0x23c], -R53 ;  /* 0x00008f0096967a23 */ /* 0x000fc40000010835 */
[----:B------:R-:W4:Y:S01]  /*a0d0*/  MUFU.EX2 R143, R143 ;  /* 0x0000008f008f7308 */ /* 0x000f220000000800 */
[--C-:B------:R-:W-:Y:S02]  /*a0e0*/  FFMA.FTZ R149, R190, c[0x0][0x23c], -R53.reuse ;  /* 0x00008f00be957a23 */ /* 0x100fe40000010835 */
[--C-:B------:R-:W-:Y:S02]  /*a0f0*/  FFMA.FTZ R146, R188, c[0x0][0x23c], -R53.reuse ;  /* 0x00008f00bc927a23 */ /* 0x100fe40000010835 */
[--C-:B------:R-:W-:Y:S02]  /*a100*/  FFMA.FTZ R104, R104, c[0x0][0x23c], -R53.reuse ;  /* 0x00008f0068687a23 */ /* 0x100fe40000010835 */
[----:B------:R-:W-:Y:S01]  /*a110*/  FFMA.FTZ R102, R102, c[0x0][0x23c], -R53 ;  /* 0x00008f0066667a23 */ /* 0x000fe20000010835 */
[----:B------:R-:W5:Y:S01]  /*a120*/  MUFU.EX2 R2, R2 ;  /* 0x0000000200027308 */ /* 0x000f620000000800 */
[-C--:B--2---:R-:W-:Y:S02]  /*a130*/  FMUL.FTZ R4, R96, R148.reuse ;  /* 0x0000009460047220 */ /* 0x084fe40000410000 */
[----:B------:R-:W-:-:S02]  /*a140*/  FMUL.FTZ R5, R97, R148 ;  /* 0x0000009461057220 */ /* 0x000fc40000410000 */
[-C--:B------:R-:W-:Y:S02]  /*a150*/  FMUL.FTZ R92, R92, R148.reuse ;  /* 0x000000945c5c7220 */ /* 0x080fe40000410000 */
[-C--:B------:R-:W-:Y:S01]  /*a160*/  FMUL.FTZ R93, R93, R148.reuse ;  /* 0x000000945d5d7220 */ /* 0x080fe20000410000 */
[----:B------:R-:W-:Y:S01]  /*a170*/  MUFU.EX2 R120, R120 ;  /* 0x0000007800787308 */ /* 0x000fe20000000800 */
[-C--:B----4-:R-:W-:Y:S02]  /*a180*/  FMUL.FTZ R6, R98, R143.reuse ;  /* 0x0000008f62067220 */ /* 0x090fe40000410000 */
[-C--:B------:R-:W-:Y:S02]  /*a190*/  FMUL.FTZ R7, R99, R143.reuse ;  /* 0x0000008f63077220 */ /* 0x080fe40000410000 */
[-C--:B------:R-:W-:Y:S02]  /*a1a0*/  FMUL.FTZ R94, R94, R143.reuse ;  /* 0x0000008f5e5e7220 */ /* 0x080fe40000410000 */
[----:B------:R-:W-:Y:S01]  /*a1b0*/  FMUL.FTZ R95, R95, R143 ;  /* 0x0000008f5f5f7220 */ /* 0x000fe20000410000 */
[----:B-----5:R-:W-:Y:S01]  /*a1c0*/  F2FP.BF16.PACK_AB R35, R2, R121 ;  /* 0x000000790223723e */ /* 0x020fe200000010ff */
[----:B------:R-:W2:Y:S01]  /*a1d0*/  MUFU.EX2 R113, R113 ;  /* 0x0000007100717308 */ /* 0x000ea20000000800 */
[----:B------:R-:W-:-:S02]  /*a1e0*/  FMUL.FTZ R12, R68, R148 ;  /* 0x00000094440c7220 */ /* 0x000fc40000410000 */
[-C--:B------:R-:W-:Y:S02]  /*a1f0*/  FMUL.FTZ R13, R69, R148.reuse ;  /* 0x00000094450d7220 */ /* 0x080fe40000410000 */
[-C--:B------:R-:W-:Y:S01]  /*a200*/  FMUL.FTZ R14, R70, R143.reuse ;  /* 0x0000008f460e7220 */ /* 0x080fe20000410000 */
[C---:B---3--:R-:W-:Y:S01]  /*a210*/  HMMA.16816.F32.BF16 R4, R32.reuse, R8, R4 ;  /* 0x000000082004723c */ /* 0x048fe20000041804 */
[-C--:B------:R-:W-:Y:S01]  /*a220*/  FMUL.FTZ R15, R71, R143.reuse ;  /* 0x0000008f470f7220 */ /* 0x080fe20000410000 */
[----:B------:R-:W-:Y:S01]  /*a230*/  MUFU.EX2 R112, R112 ;  /* 0x0000007000707308 */ /* 0x000fe20000000800 */
[-C--:B------:R-:W-:Y:S02]  /*a240*/  FMUL.FTZ R20, R76, R148.reuse ;  /* 0x000000944c147220 */ /* 0x080fe40000410000 */
[-C--:B------:R-:W-:Y:S02]  /*a250*/  FMUL.FTZ R21, R77, R148.reuse ;  /* 0x000000944d157220 */ /* 0x080fe40000410000 */
        /* <DEDUP_REMOVED lines=9> */
[-C--:B------:R-:W-:Y:S01]  /*a2f0*/  FMUL.FTZ R75, R75, R143.reuse ;  /* 0x0000008f4b4b7220 */ /* 0x080fe20000410000 */
[----:B------:R-:W-:Y:S01]  /*a300*/  MUFU.EX2 R116, R116 ;  /* 0x0000007400747308 */ /* 0x000fe20000000800 */
[-C--:B------:R-:W-:Y:S02]  /*a310*/  FMUL.FTZ R80, R80, R148.reuse ;  /* 0x0000009450507220 */ /* 0x080fe40000410000 */
[-C--:B------:R-:W-:Y:S02]  /*a320*/  FMUL.FTZ R81, R81, R148.reuse ;  /* 0x0000009451517220 */ /* 0x080fe40000410000 */
[-C--:B------:R-:W-:Y:S01]  /*a330*/  FMUL.FTZ R82, R82, R143.reuse ;  /* 0x0000008f52527220 */ /* 0x080fe20000410000 */
[----:B------:R-:W-:Y:S01]  /*a340*/  HMMA.16816.F32.BF16 R20, R32, R24, R20 ;  /* 0x000000182014723c */ /* 0x000fe20000041814 */
[----:B------:R-:W-:Y:S01]  /*a350*/  FMUL.FTZ R83, R83, R143 ;  /* 0x0000008f53537220 */ /* 0x000fe20000410000 */
[----:B------:R-:W3:Y:S01]  /*a360*/  MUFU.EX2 R107, R107 ;  /* 0x0000006b006b7308 */ /* 0x000ee20000000800 */
[----:B------:R-:W-:-:S02]  /*a370*/  FMUL.FTZ R28, R88, R148 ;  /* 0x00000094581c7220 */ /* 0x000fc40000410000 */
[-C--:B------:R-:W-:Y:S02]  /*a380*/  FMUL.FTZ R29, R89, R148.reuse ;  /* 0x00000094591d7220 */ /* 0x080fe40000410000 */
[-C--:B------:R-:W-:Y:S01]  /*a390*/  FMUL.FTZ R30, R90, R143.reuse ;  /* 0x0000008f5a1e7220 */ /* 0x080fe20000410000 */
[C---:B------:R-:W-:Y:S01]  /*a3a0*/  HMMA.16816.F32.BF16 R16, R32.reuse, R18, R72 ;  /* 0x000000122010723c */ /* 0x040fe20000041848 */
[-C--:B------:R-:W-:Y:S01]  /*a3b0*/  FMUL.FTZ R31, R91, R143.reuse ;  /* 0x0000008f5b1f7220 */ /* 0x080fe20000410000 */
[----:B------:R-:W-:Y:S01]  /*a3c0*/  MUFU.EX2 R66, R66 ;  /* 0x0000004200427308 */ /* 0x000fe20000000800 */
[-C--:B------:R-:W-:Y:S01]  /*a3d0*/  FMUL.FTZ R84, R84, R148.reuse ;  /* 0x0000009454547220 */ /* 0x080fe20000410000 */
[----:B------:R-:W-:Y:S01]  /*a3e0*/  LDSM.16.MT88.4 R72, [R162+0x8800] ;  /* 0x00880000a248783b */ /* 0x000fe20000004200 */
[-C--:B------:R-:W-:Y:S02]  /*a3f0*/  FMUL.FTZ R85, R85, R148.reuse ;  /* 0x0000009455557220 */ /* 0x080fe40000410000 */
[-C--:B------:R-:W-:Y:S01]  /*a400*/  FMUL.FTZ R86, R86, R143.reuse ;  /* 0x0000008f56567220 */ /* 0x080fe20000410000 */
[----:B------:R-:W-:Y:S01]  /*a410*/  HMMA.16816.F32.BF16 R24, R32, R26, R80 ;  /* 0x0000001a2018723c */ /* 0x000fe20000041850 */
[----:B------:R-:W-:Y:S01]  /*a420*/  FMUL.FTZ R87, R87, R143 ;  /* 0x0000008f57577220 */ /* 0x000fe20000410000 */
[----:B------:R-:W4:Y:S01]  /*a430*/  MUFU.EX2 R3, R3 ;  /* 0x0000000300037308 */ /* 0x000f220000000800 */
[----:B------:R-:W-:Y:S01]  /*a440*/  LDSM.16.MT88.4 R80, [R161+0x8000] ;  /* 0x00800000a150783b */ /* 0x000fe20000004200 */
[----:B------:R-:W-:-:S02]  /*a450*/  FFMA.FTZ R144, R193, R148, R144 ;  /* 0x00000094c1907223 */ /* 0x000fc40000010090 */
[----:B------:R-:W-:Y:S02]  /*a460*/  FFMA.FTZ R138, R194, R143, R138 ;  /* 0x0000008fc28a7223 */ /* 0x000fe4000001008a */
[C---:B------:R-:W-:Y:S01]  /*a470*/  HMMA.16816.F32.BF16 R28, R32.reuse, R36, R28 ;  /* 0x00000024201c723c */ /* 0x040fe2000004181c */
[----:B------:R-:W-:Y:S01]  /*a480*/  FADD.FTZ R119, R119, R144 ;  /* 0x0000009077777221 */ /* 0x000fe20000010000 */
[----:B------:R-:W-:Y:S01]  /*a490*/  MUFU.EX2 R139, R139 ;  /* 0x0000008b008b7308 */ /* 0x000fe20000000800 */
[----:B------:R-:W-:Y:S02]  /*a4a0*/  FADD.FTZ R138, R117, R138 ;  /* 0x0000008a758a7221 */ /* 0x000fe40000010000 */
[----:B------:R-:W-:Y:S02]  /*a4b0*/  FADD.FTZ R118, R118, R119 ;  /* 0x0000007776767221 */ /* 0x000fe40000010000 */
[----:B--2---:R-:W-:Y:S01]  /*a4c0*/  F2FP.BF16.PACK_AB R36, R113, R120 ;  /* 0x000000787124723e */ /* 0x004fe200000010ff */
[----:B------:R-:W-:Y:S01]  /*a4d0*/  HMMA.16816.F32.BF16 R32, R32, R38, R84 ;  /* 0x000000262020723c */ /* 0x000fe20000041854 */
[----:B---3--:R-:W-:Y:S01]  /*a4e0*/  F2FP.BF16.PACK_AB R37, R107, R116 ;  /* 0x000000746b25723e */ /* 0x008fe200000010ff */
[----:B------:R-:W2:Y:S01]  /*a4f0*/  MUFU.EX2 R136, R136 ;  /* 0x0000008800887308 */ /* 0x000ea20000000800 */
        /* <DEDUP_REMOVED lines=12> */
[----:B------:R-:W-:-:S02]  /*a5c0*/  FFMA.FTZ R193, R63, c[0x0][0x23c], -R64 ;  /* 0x00008f003fc17a23 */ /* 0x000fc40000010840 */
[----:B------:R-:W-:Y:S02]  /*a5d0*/  FADD.FTZ R66, R66, R107 ;  /* 0x0000006b42427221 */ /* 0x000fe40000010000 */
[----:B------:R-:W-:Y:S01]  /*a5e0*/  FFMA.FTZ R55, R55, c[0x0][0x23c], -R64 ;  /* 0x00008f0037377a23 */ /* 0x000fe20000010840 */
[C---:B------:R-:W-:Y:S01]  /*a5f0*/  HMMA.16816.F32.BF16 R8, R36.reuse, R42, R8 ;  /* 0x0000002a2408723c */ /* 0x040fe20000041808 */
[----:B------:R-:W3:Y:S01]  /*a600*/  LDSM.16.MT88.4 R40, [R160+0x6800] ;  /* 0x00680000a028783b */ /* 0x000ee20000004200 */
[----:B------:R-:W-:Y:S01]  /*a610*/  MUFU.EX2 R137, R137 ;  /* 0x0000008900897308 */ /* 0x000fe20000000800 */
[----:B------:R-:W-:Y:S02]  /*a620*/  FADD.FTZ R66, R3, R66 ;  /* 0x0000004203427221 */ /* 0x000fe40000010000 */
[----:B------:R-:W-:Y:S02]  /*a630*/  FFMA.FTZ R3, R47, c[0x0][0x23c], -R53 ;  /* 0x00008f002f037a23 */ /* 0x000fe40000010835 */
[--C-:B------:R-:W-:Y:S01]  /*a640*/  FFMA.FTZ R60, R60, c[0x0][0x23c], -R64.reuse ;  /* 0x00008f003c3c7a23 */ /* 0x100fe20000010840 */
[C---:B-1----:R-:W-:Y:S01]  /*a650*/  HMMA.16816.F32.BF16 R20, R36.reuse, R48, R20 ;  /* 0x000000302414723c */ /* 0x042fe20000041814 */
[----:B------:R-:W-:Y:S01]  /*a660*/  FFMA.FTZ R61, R61, c[0x0][0x23c], -R64 ;  /* 0x00008f003d3d7a23 */ /* 0x000fe20000010840 */
[----:B------:R-:W1:Y:S06]  /*a670*/  MUFU.EX2 R122, R122 ;  /* 0x0000007a007a7308 */ /* 0x000e6c0000000800 */
        /* <DEDUP_REMOVED lines=13> */
[----:B--2---:R-:W-:-:S02]  /*a750*/  F2FP.BF16.PACK_AB R36, R136, R139 ;  /* 0x0000008b8824723e */ /* 0x004fc400000010ff */
[----:B-1----:R-:W-:Y:S01]  /*a760*/  F2FP.BF16.PACK_AB R37, R122, R137 ;  /* 0x000000897a25723e */ /* 0x002fe200000010ff */
[----:B------:R-:W-:Y:S01]  /*a770*/  MUFU.EX2 R140, R140 ;  /* 0x0000008c008c7308 */ /* 0x000fe20000000800 */
[----:B------:R-:W-:Y:S01]  /*a780*/  F2FP.BF16.PACK_AB R38, R129, R132 ;  /* 0x000000848126723e */ /* 0x000fe200000010ff */
[----:B------:R-:W-:Y:S01]  /*a790*/  FADD.FTZ R137, R137, R66 ;  /* 0x0000004289897221 */ /* 0x000fe20000010000 */
[----:B-----5:R-:W-:-:S03]  /*a7a0*/  F2FP.BF16.PACK_AB R39, R134, R141 ;  /* 0x0000008d8627723e */ /* 0x020fc600000010ff */
[----:B------:R-:W-:Y:S02]  /*a7b0*/  FADD.FTZ R122, R122, R137 ;  /* 0x000000897a7a7221 */ /* 0x000fe40000010000 */
[----:B------:R-:W-:Y:S02]  /*a7c0*/  MUFU.EX2 R150, R150 ;  /* 0x0000009600967308 */ /* 0x000fe40000000800 */
[----:B----4-:R-:W-:Y:S01]  /*a7d0*/  HMMA.16816.F32.BF16 R12, R36, R48, R12 ;  /* 0x00000030240c723c */ /* 0x010fe2000004180c */
[----:B------:R-:W-:-:S04]  /*a7e0*/  FADD.FTZ R141, R141, R122 ;  /* 0x0000007a8d8d7221 */ /* 0x000fc80000010000 */
[----:B------:R-:W-:Y:S01]  /*a7f0*/  FADD.FTZ R141, R134, R141 ;  /* 0x0000008d868d7221 */ /* 0x000fe20000010000 */
[----:B------:R-:W1:Y:S02]  /*a800*/  MUFU.EX2 R149, R149 ;  /* 0x0000009500957308 */ /* 0x000e640000000800 */
[C---:B------:R-:W-:Y:S01]  /*a810*/  HMMA.16816.F32.BF16 R16, R36.reuse, R50, R16 ;  /* 0x000000322410723c */ /* 0x040fe20000041810 */
[----:B------:R-:W2:Y:S05]  /*a820*/  LDSM.16.MT88.4 R48, [R160+0x7000] ;  /* 0x00700000a030783b */ /* 0x000eaa0000004200 */
[----:B------:R-:W-:Y:S02]  /*a830*/  MUFU.EX2 R147, R147 ;  /* 0x0000009300937308 */ /* 0x000fe40000000800 */
[C---:B------:R-:W-:Y:S06]  /*a840*/  HMMA.16816.F32.BF16 R4, R36.reuse, R56, R4 ;  /* 0x000000382404723c */ /* 0x040fec0000041804 */
        /* <DEDUP_REMOVED lines=8> */
[----:B------:R-:W-:Y:S02]  /*a8d0*/  MUFU.EX2 R3, R3 ;  /* 0x0000000300037308 */ /* 0x000fe40000000800 */
[C---:B--2---:R-:W-:Y:S08]  /*a8e0*/  HMMA.16816.F32.BF16 R28, R36.reuse, R48, R28 ;  /* 0x00000030241c723c */ /* 0x044ff0000004181c */
[----:B------:R-:W-:Y:S01]  /*a8f0*/  HMMA.16816.F32.BF16 R32, R36, R50, R32 ;  /* 0x000000322420723c */ /* 0x000fe20000041820 */
[----:B------:R-:W2:Y:S06]  /*a900*/  LDSM.16.MT88.4 R48, [R161+0x7800] ;  /* 0x00780000a130783b */ /* 0x000eac0000004200 */
[----:B------:R-:W-:-:S02]  /*a910*/  F2FP.BF16.PACK_AB R36, R142, R151 ;  /* 0x000000978e24723e */ /* 0x000fc400000010ff */
[----:B-1----:R-:W-:Y:S02]  /*a920*/  F2FP.BF16.PACK_AB R37, R149, R150 ;  /* 0x000000969525723e */ /* 0x002fe400000010ff */
[----:B------:R-:W-:Y:S02]  /*a930*/  F2FP.BF16.PACK_AB R38, R140, R145 ;  /* 0x000000918c26723e */ /* 0x000fe400000010ff */
[----:B----4-:R-:W-:-:S07]  /*a940*/  F2FP.BF16.PACK_AB R39, R146, R147 ;  /* 0x000000939227723e */ /* 0x010fce00000010ff */
[C---:B---3--:R-:W-:Y:S08]  /*a950*/  HMMA.16816.F32.BF16 R4, R36.reuse, R40, R4 ;  /* 0x000000282404723c */ /* 0x048ff00000041804 */
[C---:B------:R-:W-:Y:S01]  /*a960*/  HMMA.16816.F32.BF16 R8, R36.reuse, R42, R8 ;  /* 0x0000002a2408723c */ /* 0x040fe20000041808 */
[----:B------:R-:W1:Y:S07]  /*a970*/  LDSM.16.MT88.4 R40, [R160+0x7800] ;  /* 0x00780000a028783b */ /* 0x000e6e0000004200 */
[C---:B-----5:R-:W-:Y:S07]  /*a980*/  HMMA.16816.F32.BF16 R12, R36.reuse, R56, R12 ;  /* 0x00000038240c723c */ /* 0x060fee000004180c */
[--C-:B------:R-:W-:Y:S01]  /*a990*/  FFMA.FTZ R56, R130, c[0x0][0x23c], -R53.reuse ;  /* 0x00008f0082387a23 */ /* 0x100fe20000010835 */
[----:B------:R-:W-:Y:S01]  /*a9a0*/  HMMA.16816.F32.BF16 R16, R36, R58, R16 ;  /* 0x0000003a2410723c */ /* 0x000fe20000041810 */
[----:B------:R-:W-:-:S04]  /*a9b0*/  FFMA.FTZ R57, R124, c[0x0][0x23c], -R53 ;  /* 0x00008f007c397a23 */ /* 0x000fc80000010835 */
[----:B------:R-:W-:Y:S02]  /*a9c0*/  MUFU.EX2 R56, R56 ;  /* 0x0000003800387308 */ /* 0x000fe40000000800 */
[--C-:B------:R-:W-:Y:S01]  /*a9d0*/  FFMA.FTZ R59, R126, c[0x0][0x23c], -R53.reuse ;  /* 0x00008f007e3b7a23 */ /* 0x100fe20000010835 */
[----:B--2---:R-:W-:Y:S01]  /*a9e0*/  HMMA.16816.F32.BF16 R20, R36, R48, R20 ;  /* 0x000000302414723c */ /* 0x004fe20000041814 */
[----:B------:R-:W-:-:S04]  /*a9f0*/  FFMA.FTZ R58, R128, c[0x0][0x23c], -R53 ;  /* 0x00008f00803a7a23 */ /* 0x000fc80000010835 */
[----:B------:R-:W2:Y:S02]  /*aa00*/  MUFU.EX2 R59, R59 ;  /* 0x0000003b003b7308 */ /* 0x000ea40000000800 */
[--C-:B------:R-:W-:Y:S01]  /*aa10*/  FFMA.FTZ R48, R131, c[0x0][0x23c], -R64.reuse ;  /* 0x00008f0083307a23 */ /* 0x100fe20000010840 */
[----:B------:R-:W-:Y:S01]  /*aa20*/  HMMA.16816.F32.BF16 R24, R36, R50, R24 ;  /* 0x000000322418723c */ /* 0x000fe20000041818 */
[----:B------:R-:W-:-:S04]  /*aa30*/  FFMA.FTZ R49, R135, c[0x0][0x23c], -R64 ;  /* 0x00008f0087317a23 */ /* 0x000fc80000010840 */
[----:B------:R-:W-:Y:S02]  /*aa40*/  MUFU.EX2 R48, R48 ;  /* 0x0000003000307308 */ /* 0x000fe40000000800 */
[--C-:B------:R-:W-:Y:S01]  /*aa50*/  FFMA.FTZ R50, R127, c[0x0][0x23c], -R64.reuse ;  /* 0x00008f007f327a23 */ /* 0x100fe20000010840 */
[----:B-1----:R-:W-:Y:S01]  /*aa60*/  HMMA.16816.F32.BF16 R28, R36, R40, R28 ;  /* 0x00000028241c723c */ /* 0x002fe2000004181c */
[----:B------:R-:W-:-:S04]  /*aa70*/  FFMA.FTZ R51, R133, c[0x0][0x23c], -R64 ;  /* 0x00008f0085337a23 */ /* 0x000fc80000010840 */
[----:B------:R-:W-:Y:S01]  /*aa80*/  MUFU.EX2 R50, R50 ;  /* 0x0000003200327308 */ /* 0x000fe20000000800 */
[----:B--2---:R-:W-:Y:S02]  /*aa90*/  F2FP.BF16.PACK_AB R85, R59, R56 ;  /* 0x000000383b55723e */ /* 0x004fe400000010ff */
[----:B------:R-:W-:Y:S01]  /*aaa0*/  HMMA.16816.F32.BF16 R32, R36, R42, R32 ;  /* 0x0000002a2420723c */ /* 0x000fe20000041820 */
[----:B------:R-:W1:Y:S04]  /*aab0*/  LDSM.16.MT88.4 R40, [R164+0x8000] ;  /* 0x00800000a428783b */ /* 0x000e680000004200 */
[----:B------:R-:W2:Y:S01]  /*aac0*/  MUFU.EX2 R51, R51 ;  /* 0x0000003300337308 */ /* 0x000ea20000000800 */
[----:B------:R-:W3:Y:S07]  /*aad0*/  LDSM.16.MT88.4 R36, [R162+0x8000] ;  /* 0x00800000a224783b */ /* 0x000eee0000004200 */
[----:B------:R-:W4:Y:S08]  /*aae0*/  MUFU.EX2 R49, R49 ;  /* 0x0000003100317308 */ /* 0x000f300000000800 */
[----:B------:R-:W-:Y:S01]  /*aaf0*/  MUFU.EX2 R57, R57 ;  /* 0x0000003900397308 */ /* 0x000fe20000000800 */
[----:B--2---:R-:W-:-:S07]  /*ab00*/  F2FP.BF16.PACK_AB R84, R51, R50 ;  /* 0x000000323354723e */ /* 0x004fce00000010ff */
[----:B------:R-:W2:Y:S01]  /*ab10*/  MUFU.EX2 R58, R58 ;  /* 0x0000003a003a7308 */ /* 0x000ea20000000800 */
[----:B----4-:R-:W-:Y:S02]  /*ab20*/  F2FP.BF16.PACK_AB R86, R49, R48 ;  /* 0x000000303156723e */ /* 0x010fe400000010ff */
[----:B--2---:R-:W-:-:S07]  /*ab30*/  F2FP.BF16.PACK_AB R87, R58, R57 ;  /* 0x000000393a57723e */ /* 0x004fce00000010ff */
[C---:B-1----:R-:W-:Y:S01]  /*ab40*/  HMMA.16816.F32.BF16 R96, R84.reuse, R40, R4 ;  /* 0x000000285460723c */ /* 0x042fe20000041804 */
[----:B------:R-:W1:Y:S06]  /*ab50*/  LDSM.16.MT88.4 R4, [R160+0x8000] ;  /* 0x00800000a004783b */ /* 0x000e6c0000004200 */
[----:B------:R-:W-:Y:S01]  /*ab60*/  FFMA.FTZ R40, R114, c[0x0][0x23c], -R53 ;  /* 0x00008f0072287a23 */ /* 0x000fe20000010835 */
[C---:B---3--:R-:W-:Y:S05]  /*ab70*/  HMMA.16816.F32.BF16 R12, R84.reuse, R36, R12 ;  /* 0x00000024540c723c */ /* 0x048fea000004180c */
        /* <DEDUP_REMOVED lines=8> */
[----:B------:R-:W2:Y:S03]  /*ac00*/  MUFU.EX2 R38, R38 ;  /* 0x0000002600267308 */ /* 0x000ea60000000800 */
[C---:B------:R-:W-:Y:S05]  /*ac10*/  HMMA.16816.F32.BF16 R8, R84.reuse, R42, R8 ;  /* 0x0000002a5408723c */ /* 0x040fea0000041808 */
[----:B------:R-:W-:Y:S02]  /*ac20*/  MUFU.EX2 R36, R36 ;  /* 0x0000002400247308 */ /* 0x000fe40000000800 */
[----:B------:R-:W-:Y:S01]  /*ac30*/  FADD.FTZ R42, R150, R141 ;  /* 0x0000008d962a7221 */ /* 0x000fe20000010000 */
[----:B------:R-:W-:Y:S01]  /*ac40*/  HMMA.16816.F32.BF16 R80, R84, R82, R24 ;  /* 0x000000525450723c */ /* 0x000fe20000041818 */
[----:B------:R-:W3:Y:S02]  /*ac50*/  LDSM.16.MT88.4 R24, [R161+0x8800] ;  /* 0x00880000a118783b */ /* 0x000ee40000004200 */
[----:B------:R-:W-:-:S02]  /*ac60*/  FADD.FTZ R42, R149, R42 ;  /* 0x0000002a952a7221 */ /* 0x000fc40000010000 */
[----:B------:R-:W4:Y:S02]  /*ac70*/  MUFU.EX2 R39, R39 ;  /* 0x0000002700277308 */ /* 0x000f240000000800 */
[----:B------:R-:W-:Y:S01]  /*ac80*/  FADD.FTZ R43, R147, R42 ;  /* 0x0000002a932b7221 */ /* 0x000fe20000010000 */
[----:B-1----:R-:W-:Y:S03]  /*ac90*/  HMMA.16816.F32.BF16 R88, R84, R4, R28 ;  /* 0x000000045458723c */ /* 0x002fe6000004181c */
[----:B------:R-:W-:-:S04]  /*aca0*/  FADD.FTZ R43, R146, R43 ;  /* 0x0000002b922b7221 */ /* 0x000fc80000010000 */
[--C-:B------:R-:W-:Y:S01]  /*acb0*/  FFMA.FTZ R29, R110, c[0x0][0x23c], -R53.reuse ;  /* 0x00008f006e1d7a23 */ /* 0x100fe20000010835 */
[----:B------:R-:W-:Y:S01]  /*acc0*/  HMMA.16816.F32.BF16 R84, R84, R6, R32 ;  /* 0x000000065454723c */ /* 0x000fe20000041820 */
[--C-:B------:R-:W-:Y:S01]  /*acd0*/  FFMA.FTZ R28, R108, c[0x0][0x23c], -R53.reuse ;  /* 0x00008f006c1c7a23 */ /* 0x100fe20000010835 */
[----:B--2---:R-:W-:Y:S01]  /*ace0*/  F2FP.BF16.PACK_AB R4, R38, R37 ;  /* 0x000000252604723e */ /* 0x004fe200000010ff */
[----:B------:R-:W-:Y:S02]  /*acf0*/  FFMA.FTZ R31, R106, c[0x0][0x23c], -R53 ;  /* 0x00008f006a1f7a23 */ /* 0x000fe40000010835 */
[----:B------:R-:W1:Y:S01]  /*ad00*/  MUFU.EX2 R29, R29 ;  /* 0x0000001d001d7308 */ /* 0x000e620000000800 */
[--C-:B------:R-:W-:Y:S01]  /*ad10*/  FFMA.FTZ R30, R103, c[0x0][0x23c], -R64.reuse ;  /* 0x00008f00671e7a23 */ /* 0x100fe20000010840 */
[----:B----4-:R-:W-:Y:S01]  /*ad20*/  F2FP.BF16.PACK_AB R6, R39, R36 ;  /* 0x000000242706723e */ /* 0x010fe200000010ff */
[--C-:B------:R-:W-:Y:S02]  /*ad30*/  FFMA.FTZ R32, R67, c[0x0][0x23c], -R64.reuse ;  /* 0x00008f0043207a23 */ /* 0x100fe40000010840 */
[----:B------:R-:W-:-:S02]  /*ad40*/  FFMA.FTZ R33, R105, c[0x0][0x23c], -R64 ;  /* 0x00008f0069217a23 */ /* 0x000fc40000010840 */
[----:B------:R-:W-:Y:S01]  /*ad50*/  FFMA.FTZ R35, R101, c[0x0][0x23c], -R64 ;  /* 0x00008f0065237a23 */ /* 0x000fe20000010840 */
[----:B------:R-:W-:Y:S01]  /*ad60*/  MUFU.EX2 R28, R28 ;  /* 0x0000001c001c7308 */ /* 0x000fe20000000800 */
[----:B------:R-:W-:Y:S02]  /*ad70*/  FFMA.FTZ R34, R46, c[0x0][0x23c], -R53 ;  /* 0x00008f002e227a23 */ /* 0x000fe40000010835 */
[----:B------:R-:W-:-:S04]  /*ad80*/  FADD.FTZ R42, R56, R43 ;  /* 0x0000002b382a7221 */ /* 0x000fc80000010000 */
[----:B------:R-:W-:Y:S01]  /*ad90*/  FADD.FTZ R42, R59, R42 ;  /* 0x0000002a3b2a7221 */ /* 0x000fe20000010000 */
[----:B------:R-:W2:Y:S01]  /*ada0*/  MUFU.EX2 R31, R31 ;  /* 0x0000001f001f7308 */ /* 0x000ea20000000800 */
[----:B-1----:R-:W-:-:S07]  /*adb0*/  F2FP.BF16.PACK_AB R5, R29, R40 ;  /* 0x000000281d05723e */ /* 0x002fce00000010ff */
[----:B------:R-:W-:Y:S01]  /*adc0*/  MUFU.EX2 R32, R32 ;  /* 0x0000002000207308 */ /* 0x000fe20000000800 */
[----:B--2---:R-:W-:-:S07]  /*add0*/  F2FP.BF16.PACK_AB R7, R31, R28 ;  /* 0x0000001c1f07723e */ /* 0x004fce00000010ff */
[----:B------:R-:W1:Y:S01]  /*ade0*/  MUFU.EX2 R33, R33 ;  /* 0x0000002100217308 */ /* 0x000e620000000800 */
[C---:B------:R-:W-:Y:S01]  /*adf0*/  HMMA.16816.F32.BF16 R68, R4.reuse, R72, R12 ;  /* 0x000000480444723c */ /* 0x040fe2000004180c */
[----:B------:R-:W2:Y:S06]  /*ae00*/  LDSM.16.MT88.4 R12, [R160+0x8800] ;  /* 0x00880000a00c783b */ /* 0x000eac0000004200 */
[----:B------:R-:W-:Y:S01]  /*ae10*/  MUFU.EX2 R30, R30 ;  /* 0x0000001e001e7308 */ /* 0x000fe20000000800 */
[C---:B------:R-:W-:Y:S07]  /*ae20*/  HMMA.16816.F32.BF16 R96, R4.reuse, R92, R96 ;  /* 0x0000005c0460723c */ /* 0x040fee0000041860 */
[----:B------:R-:W-:Y:S01]  /*ae30*/  MUFU.EX2 R35, R35 ;  /* 0x0000002300237308 */ /* 0x000fe20000000800 */
[C---:B------:R-:W-:Y:S01]  /*ae40*/  HMMA.16816.F32.BF16 R72, R4.reuse, R74, R16 ;  /* 0x0000004a0448723c */ /* 0x040fe20000041810 */
[----:B------:R-:W4:Y:S06]  /*ae50*/  LDSM.16.MT88.4 R16, [R161+0x9000] ;  /* 0x00900000a110783b */ /* 0x000f2c0000004200 */
[----:B------:R-:W-:Y:S01]  /*ae60*/  MUFU.EX2 R34, R34 ;  /* 0x0000002200227308 */ /* 0x000fe20000000800 */
[C---:B------:R-:W-:Y:S01]  /*ae70*/  HMMA.16816.F32.BF16 R92, R4.reuse, R94, R8 ;  /* 0x0000005e045c723c */ /* 0x040fe20000041808 */
[----:B------:R-:W5:Y:S07]  /*ae80*/  LDSM.16.MT88.4 R8, [R162+0x9000] ;  /* 0x00900000a208783b */ /* 0x000f6e0000004200 */
[C---:B---3--:R-:W-:Y:S01]  /*ae90*/  HMMA.16816.F32.BF16 R76, R4.reuse, R24, R20 ;  /* 0x00000018044c723c */ /* 0x048fe20000041814 */
[----:B------:R-:W3:Y:S01]  /*aea0*/  LDSM.16.MT88.4 R20, [R164+0x9000] ;  /* 0x00900000a414783b */ /* 0x000ee20000004200 */
[----:B------:R-:W-:Y:S05]  /*aeb0*/  MUFU.EX2 R24, R104 ;  /* 0x0000006800187308 */ /* 0x000fea0000000800 */
[--C-:B------:R-:W-:Y:S01]  /*aec0*/  FFMA.FTZ R25, R100, c[0x0][0x23c], -R53.reuse ;  /* 0x00008f0064197a23 */ /* 0x100fe20000010835 */
[C---:B------:R-:W-:Y:S02]  /*aed0*/  HMMA.16816.F32.BF16 R80, R4.reuse, R26, R80 ;  /* 0x0000001a0450723c */ /* 0x040fe40000041850 */
[----:B------:R-:W1:Y:S05]  /*aee0*/  MUFU.EX2 R27, R102 ;  /* 0x00000066001b7308 */ /* 0x000e6a0000000800 */
[----:B------:R-:W-:Y:S01]  /*aef0*/  FFMA.FTZ R26, R62, c[0x0][0x23c], -R53 ;  /* 0x00008f003e1a7a23 */ /* 0x000fe20000010835 */
[C---:B--2---:R-:W-:Y:S02]  /*af00*/  HMMA.16816.F32.BF16 R88, R4.reuse, R12, R88 ;  /* 0x0000000c0458723c */ /* 0x044fe40000041858 */
[----:B------:R-:W-:Y:S06]  /*af10*/  MUFU.EX2 R25, R25 ;  /* 0x0000001900197308 */ /* 0x000fec0000000800 */
[----:B------:R-:W-:Y:S01]  /*af20*/  HMMA.16816.F32.BF16 R84, R4, R14, R84 ;  /* 0x0000000e0454723c */ /* 0x000fe20000041854 */
[----:B------:R-:W2:Y:S01]  /*af30*/  LDSM.16.MT88.4 R12, [R160+0x9000] ;  /* 0x00900000a00c783b */ /* 0x000ea20000004200 */
[----:B------:R-:W3:Y:S05]  /*af40*/  MUFU.EX2 R26, R26 ;  /* 0x0000001a001a7308 */ /* 0x000eea0000000800 */
[----:B-1----:R-:W-:-:S02]  /*af50*/  F2FP.BF16.PACK_AB R4, R33, R32 ;  /* 0x000000202104723e */ /* 0x002fc400000010ff */
[----:B------:R-:W-:Y:S02]  /*af60*/  F2FP.BF16.PACK_AB R5, R27, R24 ;  /* 0x000000181b05723e */ /* 0x000fe400000010ff */
[----:B------:R-:W-:Y:S02]  /*af70*/  F2FP.BF16.PACK_AB R6, R35, R30 ;  /* 0x0000001e2306723e */ /* 0x000fe400000010ff */
[----:B---3--:R-:W-:-:S07]  /*af80*/  F2FP.BF16.PACK_AB R7, R26, R25 ;  /* 0x000000191a07723e */ /* 0x008fce00000010ff */
[C---:B----4-:R-:W-:Y:S07]  /*af90*/  HMMA.16816.F32.BF16 R76, R4.reuse, R16, R76 ;  /* 0x00000010044c723c */ /* 0x050fee000004184c */
[----:B------:R-:W-:Y:S01]  /*afa0*/  FADD.FTZ R16, R112, R113 ;  /* 0x0000007170107221 */ /* 0x000fe20000010000 */
[----:B-----5:R-:W-:Y:S03]  /*afb0*/  HMMA.16816.F32.BF16 R68, R4, R8, R68 ;  /* 0x000000080444723c */ /* 0x020fe60000041844 */
[----:B------:R-:W-:-:S04]  /*afc0*/  FADD.FTZ R16, R109, R16 ;  /* 0x000000106d107221 */ /* 0x000fc80000010000 */
[----:B------:R-:W-:Y:S01]  /*afd0*/  FADD.FTZ R41, R139, R16 ;  /* 0x000000108b297221 */ /* 0x000fe20000010000 */
[----:B------:R-:W-:Y:S01]  /*afe0*/  HMMA.16816.F32.BF16 R72, R4, R10, R72 ;  /* 0x0000000a0448723c */ /* 0x000fe20000041848 */
[----:B------:R-:W1:Y:S02]  /*aff0*/  LDSM.16.MT88.4 R8, [R164+0x9800] ;  /* 0x00980000a408783b */ /* 0x000e640000004200 */
[----:B------:R-:W-:-:S05]  /*b000*/  FADD.FTZ R41, R136, R41 ;  /* 0x0000002988297221 */ /* 0x000fca0000010000 */
[C---:B------:R-:W-:Y:S01]  /*b010*/  HMMA.16816.F32.BF16 R80, R4.reuse, R18, R80 ;  /* 0x000000120450723c */ /* 0x040fe20000041850 */
[----:B------:R-:W3:Y:S07]  /*b020*/  LDSM.16.MT88.4 R16, [R162+0x9800] ;  /* 0x00980000a210783b */ /* 0x000eee0000004200 */
[C---:B------:R-:W-:Y:S07]  /*b030*/  HMMA.16816.F32.BF16 R92, R4.reuse, R22, R92 ;  /* 0x00000016045c723c */ /* 0x040fee000004185c */
[--C-:B------:R-:W-:Y:S01]  /*b040*/  FFMA.FTZ R22, R52, c[0x0][0x23c], -R53.reuse ;  /* 0x00008f0034167a23 */ /* 0x100fe20000010835 */
[C---:B------:R-:W-:Y:S01]  /*b050*/  HMMA.16816.F32.BF16 R96, R4.reuse, R20, R96 ;  /* 0x000000140460723c */ /* 0x040fe20000041860 */
[----:B------:R-:W-:Y:S01]  /*b060*/  FFMA.FTZ R23, R54, c[0x0][0x23c], -R53 ;  /* 0x00008f0036177a23 */ /* 0x000fe20000010835 */
[----:B------:R-:W4:Y:S06]  /*b070*/  MUFU.EX2 R21, R60 ;  /* 0x0000003c00157308 */ /* 0x000f2c0000000800 */
[C---:B--2---:R-:W-:Y:S02]  /*b080*/  HMMA.16816.F32.BF16 R88, R4.reuse, R12, R88 ;  /* 0x0000000c0458723c */ /* 0x044fe40000041858 */
[----:B------:R-:W2:Y:S05]  /*b090*/  MUFU.EX2 R20, R61 ;  /* 0x0000003d00147308 */ /* 0x000eaa0000000800 */
[----:B------:R-:W-:Y:S01]  /*b0a0*/  FADD.FTZ R12, R132, R41 ;  /* 0x00000029840c7221 */ /* 0x000fe20000010000 */
[----:B------:R-:W-:Y:S02]  /*b0b0*/  HMMA.16816.F32.BF16 R84, R4, R14, R84 ;  /* 0x0000000e0454723c */ /* 0x000fe40000041854 */
[----:B------:R-:W-:Y:S01]  /*b0c0*/  MUFU.EX2 R22, R22 ;  /* 0x0000001600167308 */ /* 0x000fe20000000800 */
[----:B------:R-:W-:-:S04]  /*b0d0*/  FADD.FTZ R12, R129, R12 ;  /* 0x0000000c810c7221 */ /* 0x000fc80000010000 */
[----:B------:R-:W-:Y:S01]  /*b0e0*/  FADD.FTZ R151, R151, R12 ;  /* 0x0000000c97977221 */ /* 0x000fe20000010000 */
[----:B----4-:R-:W-:Y:S01]  /*b0f0*/  F2FP.BF16.PACK_AB R4, R21, R2 ;  /* 0x000000021504723e */ /* 0x010fe200000010ff */
[----:B------:R-:W4:Y:S01]  /*b100*/  LDSM.16.MT88.4 R12, [R161+0x9800] ;  /* 0x00980000a10c783b */ /* 0x000f220000004200 */
[----:B------:R-:W5:Y:S01]  /*b110*/  MUFU.EX2 R23, R23 ;  /* 0x0000001700177308 */ /* 0x000f620000000800 */
[----:B------:R-:W-:Y:S01]  /*b120*/  FADD.FTZ R142, R142, R151 ;  /* 0x000000978e8e7221 */ /* 0x000fe20000010000 */
[----:B--2---:R-:W-:Y:S02]  /*b130*/  F2FP.BF16.PACK_AB R6, R193, R20 ;  /* 0x00000014c106723e */ /* 0x004fe400000010ff */
[----:B------:R-:W-:Y:S01]  /*b140*/  F2FP.BF16.PACK_AB R7, R3, R34 ;  /* 0x000000220307723e */ /* 0x000fe200000010ff */
[----:B------:R-:W-:-:S04]  /*b150*/  FADD.FTZ R41, R145, R142 ;  /* 0x0000008e91297221 */ /* 0x000fc80000010000 */
[----:B------:R-:W-:-:S04]  /*b160*/  FADD.FTZ R41, R140, R41 ;  /* 0x000000298c297221 */ /* 0x000fc80000010000 */
[----:B------:R-:W-:Y:S01]  /*b170*/  FADD.FTZ R50, R50, R41 ;  /* 0x0000002932327221 */ /* 0x000fe20000010000 */
[----:B-----5:R-:W-:-:S03]  /*b180*/  F2FP.BF16.PACK_AB R5, R23, R22 ;  /* 0x000000161705723e */ /* 0x020fc600000010ff */
[----:B------:R-:W-:-:S04]  /*b190*/  FADD.FTZ R51, R51, R50 ;  /* 0x0000003233337221 */ /* 0x000fc80000010000 */
[C---:B-1----:R-:W-:Y:S08]  /*b1a0*/  HMMA.16816.F32.BF16 R96, R4.reuse, R8, R96 ;  /* 0x000000080460723c */ /* 0x042ff00000041860 */
[C---:B------:R-:W-:Y:S01]  /*b1b0*/  HMMA.16816.F32.BF16 R92, R4.reuse, R10, R92 ;  /* 0x0000000a045c723c */ /* 0x040fe2000004185c */
[----:B------:R-:W1:Y:S07]  /*b1c0*/  LDSM.16.MT88.4 R8, [R160+0x9800] ;  /* 0x00980000a008783b */ /* 0x000e6e0000004200 */
[C---:B---3--:R-:W-:Y:S07]  /*b1d0*/  HMMA.16816.F32.BF16 R68, R4.reuse, R16, R68 ;  /* 0x000000100444723c */ /* 0x048fee0000041844 */
        /* <DEDUP_REMOVED lines=32> */
[----:B------:R-:W-:Y:S01]  /*b3e0*/  FADD.FTZ R194, R3, R34 ;  /* 0x0000002203c27221 */ /* 0x000fe20000010000 */
[----:B------:R-:W-:Y:S01]  /*b3f0*/  MOV R3, R45 ;  /* 0x0000002d00037202 */ /* 0x000fe20000000f00 */
[----:B------:R-:W-:-:S02]  /*b400*/  FADD.FTZ R193, R193, R20 ;  /* 0x00000014c1c17221 */ /* 0x000fc40000010000 */
.L_x_6399:
[----:B------:R-:W-:-:S13]  /*b410*/  ISETP.GE.AND P1, PT, R176, 0x1, PT ;  /* 0x00000001b000780c */ /* 0x000fda0003f26270 */
[----:B------:R-:W-:Y:S05]  /*b420*/  @!P1 BRA `(.L_x_6407) ;  /* 0x00003d9000009947 */ /* 0x000fea0003800000 */
[----:B------:R-:W-:Y:S01]  /*b430*/  IMAD.MOV.U32 R190, RZ, RZ, c[0x0][0x1a0] ;  /* 0x00006800ffbe7624 */ /* 0x000fe200078e00ff */
[----:B------:R-:W-:Y:S02]  /*b440*/  MOV R101, R2 ;  /* 0x0000000200657202 */ /* 0x000fe40000000f00 */
[----:B------:R-:W-:Y:S01]  /*b450*/  MOV R100, R3 ;  /* 0x0000000300647202 */ /* 0x000fe20000000f00 */
[----:B------:R-:W-:-:S05]  /*b460*/  IMAD.U32 R189, R190, -0x80, RZ ;  /* 0xffffff80bebd7824 */ /* 0x000fca00078e00ff */
[----:B------:R-:W-:Y:S02]  /*b470*/  SHF.R.S32.HI R188, RZ, 0x1f, R189 ;  /* 0x0000001fffbc7819 */ /* 0x000fe400000114bd */
.L_x_6411:
        /* <DEDUP_REMOVED lines=64> */
.L_x_6408:
[----:B------:R-:W-:Y:S02]  /*b880*/  ISETP.GE.AND P1, PT, R180, c[0x0][0x220], PT ;  /* 0x00008800b4007a0c */ /* 0x000fe40003f26270 */
[C---:B------:R-:W-:Y:S04]  /*b890*/  LEA R2, P4, R202.reuse, R196, 0x1 ;  /* 0x000000c4ca027211 */ /* 0x040fe800078808ff */
[--C-:B------:R-:W-:Y:S07]  /*b8a0*/  LEA.HI.X R3, R202, R195, R203.reuse, 0x1, P4 ;  /* 0x000000c3ca037211 */ /* 0x100fee00020f0ccb */
        /* <DEDUP_REMOVED lines=14> */
[-C--:B------:R-:W-:Y:S01]  /*b990*/  @!P1 LEA R206, P2, R197, R196.reuse, 0x1 ;  /* 0x000000c4c5ce9211 */ /* 0x080fe200078408ff */
[----:B------:R-:W-:Y:S01]  /*b9a0*/  @!P1 IMAD.WIDE.U32 R204, R190, 0x30, R204 ;  /* 0x00000030becc9825 */ /* 0x000fe200078e00cc */
[-C--:B------:R-:W-:Y:S02]  /*b9b0*/  @!P1 LEA.HI.X R209, R103, R195.reuse, R102, 0x1, P3 ;  /* 0x000000c367d19211 */ /* 0x080fe400018f0c66 */
[----:B------:R-:W-:Y:S01]  /*b9c0*/  @!P1 LEA.HI.X R207, R197, R195, R198, 0x1, P2 ;  /* 0x000000c3c5cf9211 */ /* 0x000fe200010f0cc6 */
[----:B------:R-:W-:Y:S01]  /*b9d0*/  @!P1 IMAD.MOV.U32 R198, RZ, RZ, c[0x0][0x1a4] ;  /* 0x00006900ffc69624 */ /* 0x000fe200078e00ff */
[----:B------:R-:W-:Y:S01]  /*b9e0*/  @!P1 LEA R220, P5, R204, R196, 0x1 ;  /* 0x000000c4ccdc9211 */ /* 0x000fe200078a08ff */
[----:B------:R-:W-:Y:S01]  /*b9f0*/  @!PT LDS RZ, [RZ] ;  /* 0x00000000fffff984 */ /* 0x000fe20000000800 */
[----:B------:R-:W-:Y:S01]  /*ba00*/  @!PT LDS RZ, [RZ] ;  /* 0x00000000fffff984 */ /* 0x000fe20000000800 */
[----:B------:R-:W-:Y:S01]  /*ba10*/  @!PT LDS RZ, [RZ] ;  /* 0x00000000fffff984 */ /* 0x000fe20000000800 */
[----:B------:R1:W-:Y:S01]  /*ba20*/  @!P1 LDGSTS.E.BYPASS.LTC128B.128 [R177+0x6800], [R208.64] ;  /* 0x06800000d0b19fae */ /* 0x0003e2000b901d46 */
[----:B------:R-:W-:Y:S01]  /*ba30*/  @!P1 IMAD.MOV.U32 R200, RZ, RZ, c[0x0][0x1a4] ;  /* 0x00006900ffc89624 */ /* 0x000fe200078e00ff */
[----:B------:R-:W-:Y:S01]  /*ba40*/  @!P1 LEA R199, P2, R190, R202, 0x6 ;  /* 0x000000cabec79211 */ /* 0x000fe200078430ff */
[----:B------:R-:W-:Y:S01]  /*ba50*/  @!P1 IMAD R198, R198, 0x30, RZ ;  /* 0x00000030c6c69824 */ /* 0x000fe200078e02ff */
[----:B------:R-:W-:Y:S01]  /*ba60*/  @P1 STS.128 [R177+0x7000], RZ ;  /* 0x007000ffb1001388 */ /* 0x000fe20000000c00 */
[----:B------:R-:W-:Y:S01]  /*ba70*/  @!P1 IMAD.MOV.U32 R197, RZ, RZ, c[0x0][0x1a4] ;  /* 0x00006900ffc59624 */ /* 0x000fe200078e00ff */
[-C--:B------:R-:W-:Y:S01]  /*ba80*/  @!P1 LEA.HI.X R200, R190, R203.reuse, R200, 0x6, P2 ;  /* 0x000000cbbec89211 */ /* 0x080fe200010f34c8 */
[----:B------:R-:W-:Y:S01]  /*ba90*/  @!P1 IMAD.IADD R198, R198, 0x1, R205 ;  /* 0x00000001c6c69824 */ /* 0x000fe200078e02cd */
[----:B------:R-:W-:Y:S01]  /*baa0*/  @!PT LDS RZ, [RZ] ;  /* 0x00000000fffff984 */ /* 0x000fe20000000800 */
[----:B------:R-:W-:Y:S01]  /*bab0*/  @!PT LDS RZ, [RZ] ;  /* 0x00000000fffff984 */ /* 0x000fe20000000800 */
[----:B------:R-:W-:Y:S01]  /*bac0*/  @!PT LDS RZ, [RZ] ;  /* 0x00000000fffff984 */ /* 0x000fe20000000800 */
[----:B------:R1:W-:Y:S01]  /*bad0*/  @!P1 LDGSTS.E.BYPASS.LTC128B.128 [R177+0x7000], [R206.64] ;  /* 0x07000000ceb19fae */ /* 0x0003e2000b901d46 */
[CC--:B------:R-:W-:Y:S01]  /*bae0*/  @!P1 LEA R212, P2, R199.reuse, R196.reuse, 0x1 ;  /* 0x000000c4c7d49211 */ /* 0x0c0fe200078408ff */
[----:B------:R-:W-:Y:S01]  /*baf0*/  @!P1 IMAD.MOV.U32 R210, RZ, RZ, R202 ;  /* 0x000000ffffd29224 */ /* 0x000fe200078e00ca */
[----:B------:R-:W-:Y:S01]  /*bb00*/  @!P1 MOV R211, R203 ;  /* 0x000000cb00d39202 */ /* 0x000fe20000000f00 */
[----:B------:R-:W-:Y:S01]  /*bb10*/  @P1 STS.128 [R177+0x7800], RZ ;  /* 0x007800ffb1001388 */ /* 0x000fe20000000c00 */
[-C--:B------:R-:W-:Y:S01]  /*bb20*/  @!P1 LEA.HI.X R221, R204, R195.reuse, R198, 0x1, P5 ;  /* 0x000000c3ccdd9211 */ /* 0x080fe200028f0cc6 */
[----:B------:R-:W-:Y:S01]  /*bb30*/  @!P1 IMAD.MOV.U32 R214, RZ, RZ, R202 ;  /* 0x000000ffffd69224 */ /* 0x000fe200078e00ca */
[-C--:B------:R-:W-:Y:S01]  /*bb40*/  @!P1 LEA.HI.X R213, R199, R195.reuse, R200, 0x1, P2 ;  /* 0x000000c3c7d59211 */ /* 0x080fe200010f0cc8 */
[--C-:B------:R-:W-:Y:S01]  /*bb50*/  @!P1 IMAD.MOV.U32 R215, RZ, RZ, R203.reuse ;  /* 0x000000ffffd79224 */ /* 0x100fe200078e00cb */
[----:B------:R-:W-:Y:S01]  /*bb60*/  @!P1 MOV R103, c[0x0][0x1a4] ;  /* 0x0000690000679a02 */ /* 0x000fe20000000f00 */
[----:B------:R-:W-:Y:S01]  /*bb70*/  @!PT LDS RZ, [RZ] ;  /* 0x00000000fffff984 */ /* 0x000fe20000000800 */
[----:B------:R-:W-:Y:S01]  /*bb80*/  @!PT LDS RZ, [RZ] ;  /* 0x00000000fffff984 */ /* 0x000fe20000000800 */
[----:B------:R-:W-:Y:S01]  /*bb90*/  @!PT LDS RZ, [RZ] ;  /* 0x00000000fffff984 */ /* 0x000fe20000000800 */
[----:B------:R1:W-:Y:S01]  /*bba0*/  @!P1 LDGSTS.E.BYPASS.LTC128B.128 [R177+0x7800], [R220.64] ;  /* 0x07800000dcb19fae */ /* 0x0003e2000b901d46 */
[----:B------:R-:W-:Y:S03]  /*bbb0*/  @!P1 IMAD.WIDE.U32 R202, R190, 0x50, R202 ;  /* 0x00000050beca9825 */ /* 0x000fe600078e00ca */
[----:B------:R-:W-:Y:S01]  /*bbc0*/  @P1 STS.128 [R177+0x8000], RZ ;  /* 0x008000ffb1001388 */ /* 0x000fe20000000c00 */
[----:B------:R-:W-:Y:S01]  /*bbd0*/  @!P1 IMAD R197, R197, 0x50, RZ ;  /* 0x00000050c5c59824 */ /* 0x000fe200078e02ff */
[-C--:B------:R-:W-:Y:S01]  /*bbe0*/  @!P1 LEA R218, P4, R202, R196.reuse, 0x1 ;  /* 0x000000c4cada9211 */ /* 0x080fe200078808ff */
[----:B------:R-:W-:Y:S01]  /*bbf0*/  @!P1 IMAD.WIDE.U32 R210, R190, 0x60, R210 ;  /* 0x00000060bed29825 */ /* 0x000fe200078e00d2 */
[----:B------:R-:W-:Y:S01]  /*bc00*/  @!PT LDS RZ, [RZ] ;  /* 0x00000000fffff984 */ /* 0x000fe20000000800 */
[----:B------:R-:W-:Y:S01]  /*bc10*/  @!PT LDS RZ, [RZ] ;  /* 0x00000000fffff984 */ /* 0x000fe20000000800 */
[----:B------:R-:W-:Y:S01]  /*bc20*/  @!PT LDS RZ, [RZ] ;  /* 0x00000000fffff984 */ /* 0x000fe20000000800 */
[----:B------:R1:W-:Y:S03]  /*bc30*/  @!P1 LDGSTS.E.BYPASS.LTC128B.128 [R177+0x8000], [R212.64] ;  /* 0x08000000d4b19fae */ /* 0x0003e6000b901d46 */
[----:B------:R-:W-:Y:S01]  /*bc40*/  @!P1 IMAD.IADD R197, R197, 0x1, R203 ;  /* 0x00000001c5c59824 */ /* 0x000fe200078e02cb */
[----:B------:R-:W-:Y:S01]  /*bc50*/  @P1 STS.128 [R177+0x8800], RZ ;  /* 0x008800ffb1001388 */ /* 0x000fe20000000c00 */
[----:B------:R-:W-:Y:S01]  /*bc60*/  @!P1 IMAD R103, R103, 0x60, RZ ;  /* 0x0000006067679824 */ /* 0x000fe200078e02ff */
[-C--:B------:R-:W-:Y:S01]  /*bc70*/  @!P1 LEA R216, P3, R210, R196.reuse, 0x1 ;  /* 0x000000c4d2d89211 */ /* 0x080fe200078608ff */
        /* <DEDUP_REMOVED lines=19> */
[----:B------:R-:W-:Y:S01]  /*bdb0*/  ISETP.GE.AND P2, PT, R176, 0x2, PT ;  /* 0x00000002b000780c */ /* 0x000fe20003f46270 */
[----:B------:R-:W-:Y:S02]  /*bdc0*/  IMAD.MOV.U32 R195, RZ, RZ, R3 ;  /* 0x000000ffffc37224 */ /* 0x000fe400078e0003 */
        /* <DEDUP_REMOVED lines=11> */
[----:B------:R-:W2:Y:S04]  /*be80*/  LDSM.16.M88.4 R124, [R169+0x4000] ;  /* 0x00400000a97c783b */ /* 0x000ea80000000200 */
        /* <DEDUP_REMOVED lines=14> */
[----:B------:R-:W-:Y:S07]  /*bf70*/  LDSM.16.M88.4 R116, [R157] ;  /* 0x000000009d74783b */ /* 0x000fee0000000200 */
[C---:B-1----:R-:W-:Y:S08]  /*bf80*/  HMMA.16816.F32.BF16 R28, R104.reuse, R120, RZ ;  /* 0x00000078681c723c */ /* 0x042ff000000418ff */
        /* <DEDUP_REMOVED lines=47> */
[C---:B-1----:R-:W-:Y:S08]  /*c280*/  HMMA.16816.F32.BF16 R44, R104.reuse, R108, R44 ;  /* 0x0000006c682c723c */ /* 0x042ff0000004182c */
[C---:B------:R-:W-:Y:S01]  /*c290*/  HMMA.16816.F32.BF16 R48, R104.reuse, R110, R48 ;  /* 0x0000006e6830723c */ /* 0x040fe20000041830 */
[----:B------:R-:W-:Y:S07]  /*c2a0*/  LDSM.16.M88.4 R108, [R165] ;  /* 0x00000000a56c783b */ /* 0x000fee0000000200 */
[C---:B---3--:R-:W-:Y:S08]  /*c2b0*/  HMMA.16816.F32.BF16 R52, R104.reuse, R116, R52 ;  /* 0x000000746834723c */ /* 0x048ff00000041834 */
        /* <DEDUP_REMOVED lines=93> */
[----:B------:R-:W-:Y:S04]  /*c890*/  IMAD.IADD R103, R105, 0x1, R2 ;  /* 0x0000000169677824 */ /* 0x000fe800078e0202 */
.L_x_6410:
[----:B------:R1:W-:Y:S01]  /*c8a0*/  @P1 STS.128 [R177+0x2000], RZ ;  /* 0x002000ffb1001388 */ /* 0x0003e20000000c00 */
[----:B------:R-:W-:Y:S01]  /*c8b0*/  @!P1 MOV R117, R103 ;  /* 0x0000006700759202 */ /* 0x000fe20000000f00 */
[--C-:B------:R-:W-:Y:S01]  /*c8c0*/  @!P1 IMAD.MOV.U32 R105, RZ, RZ, R103.reuse ;  /* 0x000000ffff699224 */ /* 0x100fe200078e0067 */
[C---:B------:R-:W-:Y:S01]  /*c8d0*/  LEA R112, P5, R104.reuse, R192, 0x1 ;  /* 0x000000c068707211 */ /* 0x040fe200078a08ff */
[--C-:B------:R-:W-:Y:S01]  /*c8e0*/  @!P1 IMAD.MOV.U32 R116, RZ, RZ, R104.reuse ;  /* 0x000000ffff749224 */ /* 0x100fe200078e0068 */
[----:B------:R-:W-:Y:S01]  /*c8f0*/  @!P1 IADD3 R3, P2, R173, R104, RZ ;  /* 0x00000068ad039210 */ /* 0x000fe20007f5e0ff */
[----:B------:R-:W-:Y:S01]  /*c900*/  @!P1 IMAD.MOV.U32 R106, RZ, RZ, c[0x0][0x19c] ;  /* 0x00006700ff6a9624 */ /* 0x000fe200078e00ff */
[-C--:B------:R-:W-:Y:S01]  /*c910*/  LEA.HI.X R113, R104, R191.reuse, R103, 0x1, P5 ;  /* 0x000000bf68717211 */ /* 0x080fe200028f0c67 */
[----:B------:R-:W-:Y:S01]  /*c920*/  @!P1 IMAD.MOV.U32 R114, RZ, RZ, c[0x0][0x19c] ;  /* 0x00006700ff729624 */ /* 0x000fe200078e00ff */
[CC--:B------:R-:W-:Y:S01]  /*c930*/  @!P1 LEA R118, P4, R3.reuse, R192.reuse, 0x1 ;  /* 0x000000c003769211 */ /* 0x0c0fe200078808ff */
[C---:B------:R-:W-:Y:S02]  /*c940*/  @!P1 IMAD.WIDE.U32 R120, R102.reuse, 0x30, R104 ;  /* 0x0000003066789825 */ /* 0x040fe400078e0068 */
[----:B------:R-:W-:Y:S01]  /*c950*/  @!PT LDS RZ, [RZ] ;  /* 0x00000000fffff984 */ /* 0x000fe20000000800 */
[----:B------:R-:W-:Y:S01]  /*c960*/  @!PT LDS RZ, [RZ] ;  /* 0x00000000fffff984 */ /* 0x000fe20000000800 */
[----:B------:R-:W-:Y:S01]  /*c970*/  @!PT LDS RZ, [RZ] ;  /* 0x00000000fffff984 */ /* 0x000fe20000000800 */
[----:B------:R1:W-:Y:S02]  /*c980*/  @!P1 LDGSTS.E.BYPASS.LTC128B.128 [R177+0x2000], [R112.64] ;  /* 0x0200000070b19fae */ /* 0x0003e4000b901d46 */
[----:B------:R-:W-:Y:S01]  /*c990*/  @!P1 IMAD.WIDE.U32 R116, R102, 0x50, R116 ;  /* 0x0000005066749825 */ /* 0x000fe200078e0074 */
[-C--:B------:R-:W-:Y:S01]  /*c9a0*/  @!P1 LEA R110, P3, R120, R192.reuse, 0x1 ;  /* 0x000000c0786e9211 */ /* 0x080fe200078608ff */
[----:B------:R1:W-:Y:S02]  /*c9b0*/  @P1 STS.128 [R177+0x2800], RZ ;  /* 0x002800ffb1001388 */ /* 0x0003e40000000c00 */
[----:B------:R-:W-:Y:S02]  /*c9c0*/  @!P1 IMAD R106, R106, 0x30, RZ ;  /* 0x000000306a6a9824 */ /* 0x000fe400078e02ff */
[----:B------:R-:W-:Y:S02]  /*c9d0*/  @!P1 IMAD R114, R114, 0x50, RZ ;  /* 0x0000005072729824 */ /* 0x000fe400078e02ff */
[----:B------:R-:W-:Y:S01]  /*c9e0*/  @!P1 IMAD.X R2, R172, 0x1, R103, P2 ;  /* 0x00000001ac029824 */ /* 0x000fe200010e0667 */
[----:B------:R-:W-:Y:S01]  /*c9f0*/  @!P1 LEA R108, P2, R116, R192, 0x1 ;  /* 0x000000c0746c9211 */ /* 0x000fe200078408ff */
[----:B------:R-:W-:Y:S02]  /*ca00*/  @!P1 IMAD.IADD R106, R106, 0x1, R121 ;  /* 0x000000016a6a9824 */ /* 0x000fe400078e0279 */
[----:B------:R-:W-:Y:S01]  /*ca10*/  @!P1 IMAD.IADD R114, R114, 0x1, R117 ;  /* 0x0000000172729824 */ /* 0x000fe200078e0275 */
[-C--:B------:R-:W-:Y:S01]  /*ca20*/  @!P1 LEA.HI.X R119, R3, R191.reuse, R2, 0x1, P4 ;  /* 0x000000bf03779211 */ /* 0x080fe200020f0c02 */
[----:B------:R-:W-:Y:S01]  /*ca30*/  @!P1 IMAD.MOV.U32 R2, RZ, RZ, c[0x0][0x19c] ;  /* 0x00006700ff029624 */ /* 0x000fe200078e00ff */
[-C--:B------:R-:W-:Y:S01]  /*ca40*/  @!P1 LEA.HI.X R111, R120, R191.reuse, R106, 0x1, P3 ;  /* 0x000000bf786f9211 */ /* 0x080fe200018f0c6a */
[----:B------:R-:W-:Y:S01]  /*ca50*/  @!P1 IMAD.MOV.U32 R117, RZ, RZ, R103 ;  /* 0x000000ffff759224 */ /* 0x000fe200078e0067 */
[----:B------:R-:W-:Y:S01]  /*ca60*/  @!P1 LEA.HI.X R109, R116, R191, R114, 0x1, P2 ;  /* 0x000000bf746d9211 */ /* 0x000fe200010f0c72 */
[----:B------:R-:W-:Y:S01]  /*ca70*/  @!PT LDS RZ, [RZ] ;  /* 0x00000000fffff984 */ /* 0x000fe20000000800 */
[----:B------:R-:W-:Y:S01]  /*ca80*/  @!PT LDS RZ, [RZ] ;  /* 0x00000000fffff984 */ /* 0x000fe20000000800 */
[----:B------:R-:W-:Y:S01]  /*ca90*/  @!PT LDS RZ, [RZ] ;  /* 0x00000000fffff984 */ /* 0x000fe20000000800 */
[----:B------:R2:W-:Y:S01]  /*caa0*/  @!P1 LDGSTS.E.BYPASS.LTC128B.128 [R177+0x2800], [R118.64] ;  /* 0x0280000076b19fae */ /* 0x0005e2000b901d46 */
[CC--:B------:R-:W-:Y:S01]  /*cab0*/  @!P1 LEA R106, P3, R102.reuse, R104.reuse, 0x5 ;  /* 0x00000068666a9211 */ /* 0x0c0fe200078628ff */
[--C-:B------:R-:W-:Y:S01]  /*cac0*/  @!P1 IMAD.MOV.U32 R116, RZ, RZ, R104.reuse ;  /* 0x000000ffff749224 */ /* 0x100fe200078e0068 */
[C---:B------:R-:W-:Y:S01]  /*cad0*/  @!P1 LEA R107, P2, R102.reuse, R104, 0x6 ;  /* 0x00000068666b9211 */ /* 0x040fe200078430ff */
[----:B------:R1:W-:Y:S01]  /*cae0*/  @P1 STS.128 [R177+0x3000], RZ ;  /* 0x003000ffb1001388 */ /* 0x0003e20000000c00 */
[----:B------:R-:W-:Y:S01]  /*caf0*/  @!P1 MOV R3, c[0x0][0x19c] ;  /* 0x0000670000039a02 */ /* 0x000fe20000000f00 */
[C---:B------:R-:W-:Y:S01]  /*cb00*/  @!P1 IMAD.WIDE.U32 R104, R102.reuse, 0x60, R104 ;  /* 0x0000006066689825 */ /* 0x040fe200078e0068 */
[-C--:B------:R-:W-:Y:S02]  /*cb10*/  @!P1 LEA.HI.X R2, R102, R103.reuse, R2, 0x6, P2 ;  /* 0x0000006766029211 */ /* 0x080fe400010f3402 */
[-C--:B------:R-:W-:Y:S01]  /*cb20*/  @!P1 LEA R114, P2, R106, R192.reuse, 0x1 ;  /* 0x000000c06a729211 */ /* 0x080fe200078408ff */
[C---:B------:R-:W-:Y:S01]  /*cb30*/  @!P1 IMAD.WIDE.U32 R116, R102.reuse, 0x70, R116 ;  /* 0x0000007066749825 */ /* 0x040fe200078e0074 */
[----:B------:R-:W-:Y:S02]  /*cb40*/  @!P1 LEA.HI.X R3, R102, R103, R3, 0x5, P3 ;  /* 0x0000006766039211 */ /* 0x000fe400018f2c03 */
[----:B------:R-:W-:Y:S01]  /*cb50*/  @!P1 MOV R103, c[0x0][0x19c] ;  /* 0x0000670000679a02 */ /* 0x000fe20000000f00 */
[----:B------:R-:W-:Y:S01]  /*cb60*/  @!P1 IMAD.MOV.U32 R102, RZ, RZ, c[0x0][0x19c] ;  /* 0x00006700ff669624 */ /* 0x000fe200078e00ff */
[-C--:B------:R-:W-:Y:S02]  /*cb70*/  @!P1 LEA.HI.X R115, R106, R191.reuse, R3, 0x1, P2 ;  /* 0x000000bf6a739211 */ /* 0x080fe400010f0c03 */
[-C--:B------:R-:W-:Y:S01]  /*cb80*/  @!P1 LEA R106, P2, R107, R192.reuse, 0x1 ;  /* 0x000000c06b6a9211 */ /* 0x080fe200078408ff */
        /* <DEDUP_REMOVED lines=10> */
[-C--:B------:R-:W-:Y:S01]  /*cc30*/  @!P1 LEA.HI.X R3, R104, R191.reuse, R103, 0x1, P3 ;  /* 0x000000bf68039211 */ /* 0x080fe200018f0c67 */
[----:B------:R-:W-:Y:S01]  /*cc40*/  @!PT LDS RZ, [RZ] ;  /* 0x00000000fffff984 */ /* 0x000fe20000000800 */
[----:B------:R-:W-:Y:S01]  /*cc50*/  @!PT LDS RZ, [RZ] ;  /* 0x00000000fffff984 */ /* 0x000fe20000000800 */
[----:B------:R-:W-:Y:S01]  /*cc60*/  @!PT LDS RZ, [RZ] ;  /* 0x00000000fffff984 */ /* 0x000fe20000000800 */
[----:B------:R1:W-:Y:S01]  /*cc70*/  @!P1 LDGSTS.E.BYPASS.LTC128B.128 [R177+0x3800], [R110.64] ;  /* 0x038000006eb19fae */ /* 0x0003e2000b901d46 */
[----:B--2---:R-:W-:Y:S01]  /*cc80*/  @!P1 LEA R118, P2, R116, R192, 0x1 ;  /* 0x000000c074769211 */ /* 0x004fe200078408ff */
        /* <DEDUP_REMOVED lines=25> */
.L_x_6409:
[----:B-1----:R-:W-:Y:S04]  /*ce20*/  IADD3 R112, R176, -0x1, RZ ;  /* 0xffffffffb0707810 */ /* 0x002fe80007ffe0ff */
[----:B------:R-:W-:Y:S04]  /*ce30*/  LEA R2, R112, R175, 0x7 ;  /* 0x000000af70027211 */ /* 0x000fe800078e38ff */
        /* <DEDUP_REMOVED lines=20> */
[----:B------:R-:W-:Y:S07]  /*cf80*/  IADD3 R3, R2, 0x19, RZ ;  /* 0x0000001902037810 */ /* 0x000fee0007ffe0ff */
        /* <DEDUP_REMOVED lines=12> */
[C---:B-1----:R-:W-:Y:S02]  /*d050*/  FFMA.FTZ R35, R0.reuse, R108, R35 ;  /* 0x0000006c00237223 */ /* 0x042fe40000010023 */
[C---:B------:R-:W-:Y:S02]  /*d060*/  FFMA.FTZ R6, R0.reuse, R107, R6 ;  /* 0x0000006b00067223 */ /* 0x040fe40000010006 */
[CC--:B------:R-:W-:Y:S02]  /*d070*/  FFMA.FTZ R22, R0.reuse, R117.reuse, R22 ;  /* 0x0000007500167223 */ /* 0x0c0fe40000010016 */
[----:B------:R-:W-:Y:S01]  /*d080*/  FFMA.FTZ R20, R0, R117, R20 ;  /* 0x0000007500147223 */ /* 0x000fe20000010014 */
[----:B------:R-:W-:Y:S01]  /*d090*/  IADD3 R117, R2, 0x59, RZ ;  /* 0x0000005902757810 */ /* 0x000fe20007ffe0ff */
[----:B------:R-:W-:Y:S01]  /*d0a0*/  FFMA.FTZ R7, R0, R106, R7 ;  /* 0x0000006a00077223 */ /* 0x000fe20000010007 */
[----:B------:R-:W-:Y:S01]  /*d0b0*/  FMNMX.FTZ R116, R6, R101, !PT ;  /* 0x0000006506747209 */ /* 0x000fe20007810000 */
[CC--:B------:R-:W-:Y:S02]  /*d0c0*/  FFMA.FTZ R23, R0.reuse, R113.reuse, R23 ;  /* 0x0000007100177223 */ /* 0x0c0fe40000010017 */
[C---:B------:R-:W-:Y:S02]  /*d0d0*/  FFMA.FTZ R21, R0.reuse, R113, R21 ;  /* 0x0000007100157223 */ /* 0x040fe40000010015 */
[----:B------:R1:W-:Y:S01]  /*d0e0*/  I2F R113, R117 ;  /* 0x0000007500717306 */ /* 0x0003e20000201400 */
[C---:B------:R-:W-:Y:S02]  /*d0f0*/  FFMA.FTZ R10, R0.reuse, R105, R10 ;  /* 0x00000069000a7223 */ /* 0x040fe4000001000a */
[CC--:B------:R-:W-:Y:S02]  /*d100*/  FFMA.FTZ R26, R0.reuse, R111.reuse, R26 ;  /* 0x0000006f001a7223 */ /* 0x0c0fe4000001001a */
[C---:B------:R-:W-:Y:S01]  /*d110*/  FFMA.FTZ R24, R0.reuse, R111, R24 ;  /* 0x0000006f00187223 */ /* 0x040fe20000010018 */
[----:B------:R-:W-:Y:S01]  /*d120*/  FMNMX.FTZ R111, R7, R116, !PT ;  /* 0x00000074076f7209 */ /* 0x000fe20007810000 */
[CC--:B------:R-:W-:Y:S02]  /*d130*/  FFMA.FTZ R27, R0.reuse, R110.reuse, R27 ;  /* 0x0000006e001b7223 */ /* 0x0c0fe4000001001b */
[----:B------:R-:W-:Y:S01]  /*d140*/  FFMA.FTZ R25, R0, R110, R25 ;  /* 0x0000006e00197223 */ /* 0x000fe20000010019 */
[----:B------:R-:W-:Y:S01]  /*d150*/  FMNMX.FTZ R110, R10, R111, !PT ;  /* 0x0000006f0a6e7209 */ /* 0x000fe20007810000 */
[C---:B------:R-:W-:Y:S01]  /*d160*/  FFMA.FTZ R30, R0.reuse, R115, R30 ;  /* 0x00000073001e7223 */ /* 0x040fe2000001001e */
[----:B------:R2:W-:Y:S01]  /*d170*/  I2F R111, R118 ;  /* 0x00000076006f7306 */ /* 0x0005e20000201400 */
[----:B------:R-:W-:Y:S01]  /*d180*/  FFMA.FTZ R4, R0, R107, R4 ;  /* 0x0000006b00047223 */ /* 0x000fe20000010004 */
[----:B------:R-:W-:Y:S01]  /*d190*/  IADD3 R107, R2, 0x40, RZ ;  /* 0x00000040026b7810 */ /* 0x000fe20007ffe0ff */
[----:B------:R-:W-:Y:S01]  /*d1a0*/  FFMA.FTZ R5, R0, R106, R5 ;  /* 0x0000006a00057223 */ /* 0x000fe20000010005 */
[----:B------:R-:W-:Y:S01]  /*d1b0*/  IADD3 R106, R2, 0x41, RZ ;  /* 0x00000041026a7810 */ /* 0x000fe20007ffe0ff */
[----:B------:R-:W-:Y:S01]  /*d1c0*/  FFMA.FTZ R8, R0, R105, R8 ;  /* 0x0000006900087223 */ /* 0x000fe20000010008 */
[----:B------:R-:W-:Y:S01]  /*d1d0*/  FMNMX.FTZ R116, R4, R100, !PT ;  /* 0x0000006404747209 */ /* 0x000fe20007810000 */
[----:B------:R-:W-:Y:S01]  /*d1e0*/  FFMA.FTZ R11, R0, R104, R11 ;  /* 0x00000068000b7223 */ /* 0x000fe2000001000b */
[----:B------:R-:W-:Y:S01]  /*d1f0*/  IADD3 R105, R2, 0x48, RZ ;  /* 0x0000004802697810 */ /* 0x000fe20007ffe0ff */
[CC--:B------:R-:W-:Y:S01]  /*d200*/  FFMA.FTZ R18, R0.reuse, R119.reuse, R18 ;  /* 0x0000007700127223 */ /* 0x0c0fe20000010012 */
[----:B------:R-:W3:Y:S01]  /*d210*/  I2F R107, R107 ;  /* 0x0000006b006b7306 */ /* 0x000ee20000201400 */
[C---:B------:R-:W-:Y:S01]  /*d220*/  FFMA.FTZ R16, R0.reuse, R119, R16 ;  /* 0x0000007700107223 */ /* 0x040fe20000010010 */
[----:B------:R-:W-:Y:S01]  /*d230*/  FMNMX.FTZ R119, R5, R116, !PT ;  /* 0x0000007405777209 */ /* 0x000fe20007810000 */
[C---:B------:R-:W-:Y:S01]  /*d240*/  FFMA.FTZ R9, R0.reuse, R104, R9 ;  /* 0x0000006800097223 */ /* 0x040fe20000010009 */
[----:B-1----:R-:W-:Y:S01]  /*d250*/  FMNMX.FTZ R117, R11, R110, !PT ;  /* 0x0000006e0b757209 */ /* 0x002fe20007810000 */
[----:B------:R-:W-:Y:S01]  /*d260*/  FFMA.FTZ R14, R0, R103, R14 ;  /* 0x00000067000e7223 */ /* 0x000fe2000001000e */
[----:B------:R-:W-:Y:S01]  /*d270*/  FMNMX.FTZ R116, R8, R119, !PT ;  /* 0x0000007708747209 */ /* 0x000fe20007810000 */
[----:B------:R-:W-:Y:S01]  /*d280*/  FFMA.FTZ R12, R0, R103, R12 ;  /* 0x00000067000c7223 */ /* 0x000fe2000001000c */
[----:B------:R-:W-:Y:S01]  /*d290*/  IADD3 R104, R2, 0x49, RZ ;  /* 0x0000004902687810 */ /* 0x000fe20007ffe0ff */
[-C--:B------:R-:W-:Y:S01]  /*d2a0*/  FFMA.FTZ R15, R0, R102.reuse, R15 ;  /* 0x00000066000f7223 */ /* 0x080fe2000001000f */
[----:B------:R-:W1:Y:S01]  /*d2b0*/  I2F R106, R106 ;  /* 0x0000006a006a7306 */ /* 0x000e620000201400 */
[----:B------:R-:W-:Y:S01]  /*d2c0*/  FMNMX.FTZ R110, R14, R117, !PT ;  /* 0x000000750e6e7209 */ /* 0x000fe20007810000 */
[C---:B------:R-:W-:Y:S01]  /*d2d0*/  FFMA.FTZ R13, R0.reuse, R102, R13 ;  /* 0x00000066000d7223 */ /* 0x040fe2000001000d */
[----:B------:R-:W-:Y:S01]  /*d2e0*/  FMNMX.FTZ R117, R9, R116, !PT ;  /* 0x0000007409757209 */ /* 0x000fe20007810000 */
[C---:B------:R-:W-:Y:S01]  /*d2f0*/  FFMA.FTZ R28, R0.reuse, R115, R28 ;  /* 0x00000073001c7223 */ /* 0x040fe2000001001c */
[----:B------:R-:W-:Y:S01]  /*d300*/  FMNMX.FTZ R115, R15, R110, !PT ;  /* 0x0000006e0f737209 */ /* 0x000fe20007810000 */
[----:B------:R-:W-:Y:S01]  /*d310*/  FFMA.FTZ R19, R0, R3, R19 ;  /* 0x0000000300137223 */ /* 0x000fe20000010013 */
[----:B--2---:R-:W-:Y:S01]  /*d320*/  FMNMX.FTZ R118, R12, R117, !PT ;  /* 0x000000750c767209 */ /* 0x004fe20007810000 */
[----:B------:R-:W-:Y:S01]  /*d330*/  FFMA.FTZ R17, R0, R3, R17 ;  /* 0x0000000300117223 */ /* 0x000fe20000010011 */
[----:B------:R-:W-:Y:S01]  /*d340*/  FMNMX.FTZ R116, R18, R115, !PT ;  /* 0x0000007312747209 */ /* 0x000fe20007810000 */
[----:B------:R-:W2:Y:S01]  /*d350*/  I2F R105, R105 ;  /* 0x0000006900697306 */ /* 0x000ea20000201400 */
[----:B------:R-:W-:Y:S01]  /*d360*/  FMNMX.FTZ R119, R13, R118, !PT ;  /* 0x000000760d777209 */ /* 0x000fe20007810000 */
[CC--:B------:R-:W-:Y:S01]  /*d370*/  FFMA.FTZ R34, R0.reuse, R109.reuse, R34 ;  /* 0x0000006d00227223 */ /* 0x0c0fe20000010022 */
[----:B------:R-:W-:Y:S01]  /*d380*/  FMNMX.FTZ R117, R19, R116, !PT ;  /* 0x0000007413757209 */ /* 0x000fe20007810000 */
[----:B------:R-:W-:Y:S01]  /*d390*/  FFMA.FTZ R32, R0, R109, R32 ;  /* 0x0000006d00207223 */ /* 0x000fe20000010020 */
[----:B------:R-:W-:Y:S01]  /*d3a0*/  FMNMX.FTZ R116, R16, R119, !PT ;  /* 0x0000007710747209 */ /* 0x000fe20007810000 */
[-C--:B------:R-:W-:Y:S01]  /*d3b0*/  FFMA.FTZ R31, R0, R114.reuse, R31 ;  /* 0x00000072001f7223 */ /* 0x080fe2000001001f */
[----:B------:R-:W-:Y:S01]  /*d3c0*/  IADD3 R115, R2, 0x68, RZ ;  /* 0x0000006802737810 */ /* 0x000fe20007ffe0ff */
[----:B------:R-:W-:Y:S01]  /*d3d0*/  FFMA.FTZ R29, R0, R114, R29 ;  /* 0x00000072001d7223 */ /* 0x000fe2000001001d */
[----:B------:R-:W-:Y:S01]  /*d3e0*/  FMNMX.FTZ R114, R22, R117, !PT ;  /* 0x0000007516727209 */ /* 0x000fe20007810000 */
[----:B------:R-:W4:Y:S01]  /*d3f0*/  I2F R104, R104 ;  /* 0x0000006800687306 */ /* 0x000f220000201400 */
[C---:B------:R-:W-:Y:S01]  /*d400*/  FFMA.FTZ R33, R0.reuse, R108, R33 ;  /* 0x0000006c00217223 */ /* 0x040fe20000010021 */
[----:B------:R-:W-:Y:S01]  /*d410*/  FMNMX.FTZ R117, R17, R116, !PT ;  /* 0x0000007411757209 */ /* 0x000fe20007810000 */
[-C--:B---3--:R-:W-:Y:S01]  /*d420*/  FFMA.FTZ R38, R0, R107.reuse, R38 ;  /* 0x0000006b00267223 */ /* 0x088fe20000010026 */
[----:B------:R-:W-:Y:S01]  /*d430*/  IADD3 R108, R2, 0x69, RZ ;  /* 0x00000069026c7810 */ /* 0x000fe20007ffe0ff */
[----:B------:R-:W-:Y:S01]  /*d440*/  FFMA.FTZ R36, R0, R107, R36 ;  /* 0x0000006b00247223 */ /* 0x000fe20000010024 */
[----:B------:R-:W-:Y:S01]  /*d450*/  IADD3 R103, R2, 0x50, RZ ;  /* 0x0000005002677810 */ /* 0x000fe20007ffe0ff */
[C---:B-1----:R-:W-:Y:S01]  /*d460*/  FFMA.FTZ R39, R0.reuse, R106, R39 ;  /* 0x0000006a00277223 */ /* 0x042fe20000010027 */
[----:B------:R-:W-:Y:S01]  /*d470*/  FMNMX.FTZ R119, R23, R114, !PT ;  /* 0x0000007217777209 */ /* 0x000fe20007810000 */
[----:B------:R-:W-:Y:S01]  /*d480*/  FFMA.FTZ R37, R0, R106, R37 ;  /* 0x0000006a00257223 */ /* 0x000fe20000010025 */
[----:B------:R-:W1:Y:S01]  /*d490*/  I2F R109, R115 ;  /* 0x00000073006d7306 */ /* 0x000e620000201400 */
[----:B------:R-:W-:Y:S01]  /*d4a0*/  FMNMX.FTZ R116, R20, R117, !PT ;  /* 0x0000007514747209 */ /* 0x000fe20007810000 */
[----:B------:R-:W-:Y:S01]  /*d4b0*/  FFMA.FTZ R54, R0, R111, R54 ;  /* 0x0000006f00367223 */ /* 0x000fe20000010036 */
[----:B------:R-:W-:Y:S01]  /*d4c0*/  FMNMX.FTZ R114, R26, R119, !PT ;  /* 0x000000771a727209 */ /* 0x000fe20007810000 */
[C---:B--2---:R-:W-:Y:S01]  /*d4d0*/  FFMA.FTZ R42, R0.reuse, R105, R42 ;  /* 0x00000069002a7223 */ /* 0x044fe2000001002a */
[----:B------:R-:W-:Y:S01]  /*d4e0*/  FMNMX.FTZ R119, R21, R116, !PT ;  /* 0x0000007415777209 */ /* 0x000fe20007810000 */
[C---:B------:R-:W-:Y:S01]  /*d4f0*/  FFMA.FTZ R52, R0.reuse, R111, R52 ;  /* 0x0000006f00347223 */ /* 0x040fe20000010034 */
[----:B------:R-:W-:Y:S01]  /*d500*/  FMNMX.FTZ R117, R27, R114, !PT ;  /* 0x000000721b757209 */ /* 0x000fe20007810000 */
[----:B------:R-:W-:Y:S01]  /*d510*/  FFMA.FTZ R40, R0, R105, R40 ;  /* 0x0000006900287223 */ /* 0x000fe20000010028 */
[----:B------:R-:W-:Y:S01]  /*d520*/  FMNMX.FTZ R114, R24, R119, !PT ;  /* 0x0000007718727209 */ /* 0x000fe20007810000 */
[----:B------:R-:W2:Y:S01]  /*d530*/  I2F R107, R108 ;  /* 0x0000006c006b7306 */ /* 0x000ea20000201400 */
[----:B------:R-:W-:Y:S01]  /*d540*/  FMNMX.FTZ R116, R30, R117, !PT ;  /* 0x000000751e747209 */ /* 0x000fe20007810000 */
[C---:B------:R-:W-:Y:S01]  /*d550*/  FFMA.FTZ R51, R0.reuse, R113, R51 ;  /* 0x0000007100337223 */ /* 0x040fe20000010033 */
[----:B------:R-:W-:Y:S01]  /*d560*/  FMNMX.FTZ R119, R25, R114, !PT ;  /* 0x0000007219777209 */ /* 0x000fe20007810000 */
[C---:B----4-:R-:W-:Y:S01]  /*d570*/  FFMA.FTZ R43, R0.reuse, R104, R43 ;  /* 0x00000068002b7223 */ /* 0x050fe2000001002b */
[----:B------:R-:W-:Y:S01]  /*d580*/  FMNMX.FTZ R117, R31, R116, !PT ;  /* 0x000000741f757209 */ /* 0x000fe20007810000 */
[----:B------:R-:W-:Y:S01]  /*d590*/  FFMA.FTZ R41, R0, R104, R41 ;  /* 0x0000006800297223 */ /* 0x000fe20000010029 */
[----:B------:R-:W-:Y:S01]  /*d5a0*/  FMNMX.FTZ R114, R28, R119, !PT ;  /* 0x000000771c727209 */ /* 0x000fe20007810000 */
[----:B------:R-:W-:Y:S01]  /*d5b0*/  FFMA.FTZ R49, R0, R113, R49 ;  /* 0x0000007100317223 */ /* 0x000fe20000010031 */
[----:B------:R-:W-:Y:S01]  /*d5c0*/  FMNMX.FTZ R106, R34, R117, !PT ;  /* 0x00000075226a7209 */ /* 0x000fe20007810000 */
[----:B------:R-:W3:Y:S01]  /*d5d0*/  I2F R103, R103 ;  /* 0x0000006700677306 */ /* 0x000ee20000201400 */
[C---:B------:R-:W-:Y:S02]  /*d5e0*/  IADD3 R102, R2.reuse, 0x51, RZ ;  /* 0x0000005102667810 */ /* 0x040fe40007ffe0ff */
[----:B------:R-:W-:Y:S01]  /*d5f0*/  IADD3 R3, R2, 0x58, RZ ;  /* 0x0000005802037810 */ /* 0x000fe20007ffe0ff */
[CC--:B-1----:R-:W-:Y:S01]  /*d600*/  FFMA.FTZ R58, R0.reuse, R109.reuse, R58 ;  /* 0x0000006d003a7223 */ /* 0x0c2fe2000001003a */
[----:B------:R-:W-:Y:S01]  /*d610*/  FMNMX.FTZ R117, R29, R114, !PT ;  /* 0x000000721d757209 */ /* 0x000fe20007810000 */
[----:B------:R-:W-:Y:S01]  /*d620*/  FFMA.FTZ R56, R0, R109, R56 ;  /* 0x0000006d00387223 */ /* 0x000fe20000010038 */
[----:B------:R-:W-:Y:S02]  /*d630*/  FMNMX.FTZ R119, R35, R106, !PT ;  /* 0x0000006a23777209 */ /* 0x000fe40007810000 */
[----:B------:R-:W-:Y:S01]  /*d640*/  IADD3 R115, R2, 0x70, RZ ;  /* 0x0000007002737810 */ /* 0x000fe20007ffe0ff */
[----:B------:R-:W1:Y:S01]  /*d650*/  I2F R102, R102 ;  /* 0x0000006600667306 */ /* 0x000e620000201400 */
[----:B------:R-:W-:Y:S02]  /*d660*/  FMNMX.FTZ R106, R38, R119, !PT ;  /* 0x00000077266a7209 */ /* 0x000fe40007810000 */
[----:B------:R-:W-:Y:S01]  /*d670*/  IADD3 R104, R2, 0x71, RZ ;  /* 0x0000007102687810 */ /* 0x000fe20007ffe0ff */
[----:B--2---:R-:W-:Y:S01]  /*d680*/  FFMA.FTZ R59, R0, R107, R59 ;  /* 0x0000006b003b7223 */ /* 0x004fe2000001003b */
[----:B------:R-:W-:Y:S01]  /*d690*/  FMNMX.FTZ R108, R32, R117, !PT ;  /* 0x00000075206c7209 */ /* 0x000fe20007810000 */
[----:B------:R-:W-:Y:S01]  /*d6a0*/  FFMA.FTZ R57, R0, R107, R57 ;  /* 0x0000006b00397223 */ /* 0x000fe20000010039 */
[----:B------:R-:W-:Y:S02]  /*d6b0*/  FMNMX.FTZ R117, R39, R106, !PT ;  /* 0x0000006a27757209 */ /* 0x000fe40007810000 */
[----:B------:R-:W-:Y:S01]  /*d6c0*/  FMNMX.FTZ R119, R33, R108, !PT ;  /* 0x0000006c21777209 */ /* 0x000fe20007810000 */
[----:B------:R-:W2:Y:S01]  /*d6d0*/  I2F R3, R3 ;  /* 0x0000000300037306 */ /* 0x000ea20000201400 */
[----:B------:R-:W-:Y:S02]  /*d6e0*/  FMNMX.FTZ R108, R42, R117, !PT ;  /* 0x000000752a6c7209 */ /* 0x000fe40007810000 */
[----:B------:R-:W-:Y:S01]  /*d6f0*/  FMNMX.FTZ R106, R36, R119, !PT ;  /* 0x00000077246a7209 */ /* 0x000fe20007810000 */
[CC--:B---3--:R-:W-:Y:S01]  /*d700*/  FFMA.FTZ R46, R0.reuse, R103.reuse, R46 ;  /* 0x00000067002e7223 */ /* 0x0c8fe2000001002e */
[----:B------:R-:W-:Y:S01]  /*d710*/  FMNMX.FTZ R117, R43, R108, !PT ;  /* 0x0000006c2b757209 */ /* 0x000fe20007810000 */
[----:B------:R-:W-:Y:S01]  /*d720*/  FFMA.FTZ R44, R0, R103, R44 ;  /* 0x00000067002c7223 */ /* 0x000fe2000001002c */
[----:B------:R-:W-:Y:S03]  /*d730*/  FMNMX.FTZ R119, R37, R106, !PT ;  /* 0x0000006a25777209 */ /* 0x000fe60007810000 */
[----:B------:R3:W4:Y:S01]  /*d740*/  I2F R105, R115 ;  /* 0x0000007300697306 */ /* 0x0007220000201400 */
[----:B------:R-:W-:Y:S01]  /*d750*/  FMNMX.FTZ R106, R40, R119, !PT ;  /* 0x00000077286a7209 */ /* 0x000fe20007810000 */
[CC--:B-1----:R-:W-:Y:S02]  /*d760*/  FFMA.FTZ R47, R0.reuse, R102.reuse, R47 ;  /* 0x00000066002f7223 */ /* 0x0c2fe4000001002f */
[----:B------:R-:W-:Y:S01]  /*d770*/  FFMA.FTZ R45, R0, R102, R45 ;  /* 0x00000066002d7223 */ /* 0x000fe2000001002d */
[----:B------:R-:W-:Y:S05]  /*d780*/  FMNMX.FTZ R102, R46, R117, !PT ;  /* 0x000000752e667209 */ /* 0x000fea0007810000 */
[----:B------:R1:W5:Y:S01]  /*d790*/  I2F R103, R104 ;  /* 0x0000006800677306 */ /* 0x0003620000201400 */
[----:B------:R-:W-:Y:S01]  /*d7a0*/  FMNMX.FTZ R117, R47, R102, !PT ;  /* 0x000000662f757209 */ /* 0x000fe20007810000 */
[CC--:B--2---:R-:W-:Y:S02]  /*d7b0*/  FFMA.FTZ R50, R0.reuse, R3.reuse, R50 ;  /* 0x0000000300327223 */ /* 0x0c4fe40000010032 */
[----:B------:R-:W-:Y:S01]  /*d7c0*/  FFMA.FTZ R48, R0, R3, R48 ;  /* 0x0000000300307223 */ /* 0x000fe20000010030 */
[----:B------:R-:W-:Y:S05]  /*d7d0*/  FMNMX.FTZ R3, R41, R106, !PT ;  /* 0x0000006a29037209 */ /* 0x000fea0007810000 */
[----:B------:R-:W2:Y:S01]  /*d7e0*/  I2F R110, R120 ;  /* 0x00000078006e7306 */ /* 0x000ea20000201400 */
[----:B------:R-:W-:Y:S02]  /*d7f0*/  FMNMX.FTZ R102, R44, R3, !PT ;  /* 0x000000032c667209 */ /* 0x000fe40007810000 */
[----:B---3--:R-:W-:Y:S01]  /*d800*/  IADD3 R115, R2, 0x78, RZ ;  /* 0x0000007802737810 */ /* 0x008fe20007ffe0ff */
[CC--:B----4-:R-:W-:Y:S01]  /*d810*/  FFMA.FTZ R62, R0.reuse, R105.reuse, R62 ;  /* 0x00000069003e7223 */ /* 0x0d0fe2000001003e */
[----:B------:R-:W-:Y:S01]  /*d820*/  FMNMX.FTZ R3, R45, R102, !PT ;  /* 0x000000662d037209 */ /* 0x000fe20007810000 */
[----:B------:R-:W-:Y:S01]  /*d830*/  FFMA.FTZ R60, R0, R105, R60 ;  /* 0x00000069003c7223 */ /* 0x000fe2000001003c */
[----:B------:R-:W-:Y:S03]  /*d840*/  IADD3 R2, R2, 0x79, RZ ;  /* 0x0000007902027810 */ /* 0x000fe60007ffe0ff */
[----:B------:R-:W3:Y:S01]  /*d850*/  I2F R115, R115 ;  /* 0x0000007300737306 */ /* 0x000ee20000201400 */
[----:B------:R-:W-:Y:S02]  /*d860*/  FMNMX.FTZ R102, R48, R3, !PT ;  /* 0x0000000330667209 */ /* 0x000fe40007810000 */
[----:B-1----:R-:W-:Y:S01]  /*d870*/  FMNMX.FTZ R104, R50, R117, !PT ;  /* 0x0000007532687209 */ /* 0x002fe20007810000 */
[CC--:B-----5:R-:W-:Y:S01]  /*d880*/  FFMA.FTZ R63, R0.reuse, R103.reuse, R63 ;  /* 0x00000067003f7223 */ /* 0x0e0fe2000001003f */
[----:B------:R-:W-:Y:S01]  /*d890*/  FMNMX.FTZ R3, R49, R102, !PT ;  /* 0x0000006631037209 */ /* 0x000fe20007810000 */
[----:B------:R-:W-:Y:S01]  /*d8a0*/  FFMA.FTZ R61, R0, R103, R61 ;  /* 0x00000067003d7223 */ /* 0x000fe2000001003d */
[----:B------:R-:W-:Y:S03]  /*d8b0*/  FMNMX.FTZ R113, R51, R104, !PT ;  /* 0x0000006833717209 */ /* 0x000fe60007810000 */
[----:B------:R-:W1:Y:S01]  /*d8c0*/  I2F R2, R2 ;  /* 0x0000000200027306 */ /* 0x000e620000201400 */
[----:B------:R-:W-:Y:S02]  /*d8d0*/  FMNMX.FTZ R102, R52, R3, !PT ;  /* 0x0000000334667209 */ /* 0x000fe40007810000 */
[----:B------:R-:W-:Y:S01]  /*d8e0*/  FMNMX.FTZ R104, R54, R113, !PT ;  /* 0x0000007136687209 */ /* 0x000fe20007810000 */
[CC--:B--2---:R-:W-:Y:S02]  /*d8f0*/  FFMA.FTZ R55, R0.reuse, R110.reuse, R55 ;  /* 0x0000006e00377223 */ /* 0x0c4fe40000010037 */
[----:B------:R-:W-:Y:S03]  /*d900*/  FFMA.FTZ R53, R0, R110, R53 ;  /* 0x0000006e00357223 */ /* 0x000fe60000010035 */
[----:B------:R-:W-:Y:S02]  /*d910*/  FMNMX.FTZ R111, R55, R104, !PT ;  /* 0x00000068376f7209 */ /* 0x000fe40007810000 */
[----:B------:R-:W-:Y:S02]  /*d920*/  FMNMX.FTZ R3, R53, R102, !PT ;  /* 0x0000006635037209 */ /* 0x000fe40007810000 */
[----:B------:R-:W-:Y:S01]  /*d930*/  FMNMX.FTZ R104, R58, R111, !PT ;  /* 0x0000006f3a687209 */ /* 0x000fe20007810000 */
[----:B---3--:R-:W-:Y:S01]  /*d940*/  FFMA.FTZ R66, R0, R115, R66 ;  /* 0x0000007300427223 */ /* 0x008fe20000010042 */
[----:B------:R-:W-:Y:S01]  /*d950*/  FMNMX.FTZ R102, R56, R3, !PT ;  /* 0x0000000338667209 */ /* 0x000fe20007810000 */
[----:B------:R-:W-:Y:S01]  /*d960*/  FFMA.FTZ R64, R0, R115, R64 ;  /* 0x0000007300407223 */ /* 0x000fe20000010040 */
[----:B------:R-:W-:Y:S02]  /*d970*/  FMNMX.FTZ R109, R59, R104, !PT ;  /* 0x000000683b6d7209 */ /* 0x000fe40007810000 */
[----:B------:R-:W-:Y:S02]  /*d980*/  FMNMX.FTZ R105, R57, R102, !PT ;  /* 0x0000006639697209 */ /* 0x000fe40007810000 */
[----:B------:R-:W-:Y:S02]  /*d990*/  FMNMX.FTZ R104, R62, R109, !PT ;  /* 0x0000006d3e687209 */ /* 0x000fe40007810000 */
[----:B------:R-:W-:Y:S01]  /*d9a0*/  LDSM.16.MT88.4 R108, [R162+0x6000] ;  /* 0x00600000a26c783b */ /* 0x000fe20000004200 */
[C---:B-1----:R-:W-:Y:S01]  /*d9b0*/  FFMA.FTZ R67, R0.reuse, R2, R67 ;  /* 0x0000000200437223 */ /* 0x042fe20000010043 */
[----:B------:R-:W-:Y:S01]  /*d9c0*/  FMNMX.FTZ R3, R63, R104, !PT ;  /* 0x000000683f037209 */ /* 0x000fe20007810000 */
[----:B------:R-:W-:Y:S01]  /*d9d0*/  FFMA.FTZ R65, R0, R2, R65 ;  /* 0x0000000200417223 */ /* 0x000fe20000010041 */
        /* <DEDUP_REMOVED lines=14> */
[C---:B------:R-:W-:Y:S02]  /*dac0*/  FADD.FTZ R102, -R2.reuse, R101 ;  /* 0x0000006502667221 */ /* 0x040fe40000010100 */
[----:B------:R-:W-:Y:S01]  /*dad0*/  FMUL.FTZ R105, R2, c[0x0][0x23c] ;  /* 0x00008f0002697a20 */ /* 0x000fe20000410000 */
[----:B--2---:R-:W-:Y:S01]  /*dae0*/  FMNMX.FTZ R3, R104, R3, !PT ;  /* 0x0000000368037209 */ /* 0x004fe20007810000 */
[----:B------:R-:W-:Y:S03]  /*daf0*/  FMUL.FTZ R101, R102, c[0x0][0x23c] ;  /* 0x00008f0066657a20 */ /* 0x000fe60000410000 */
[----:B------:R-:W-:Y:S01]  /*db00*/  FSEL R103, R105, RZ, P1 ;  /* 0x000000ff69677208 */ /* 0x000fe20000800000 */
[C---:B------:R-:W-:Y:S01]  /*db10*/  FADD.FTZ R102, -R3.reuse, R100 ;  /* 0x0000006403667221 */ /* 0x040fe20000010100 */
[C---:B------:R-:W-:Y:S01]  /*db20*/  FSETP.NEU.FTZ.AND P1, PT, R3.reuse, -INF , PT ;  /* 0xff8000000300780b */ /* 0x040fe20003f3d000 */
[----:B------:R-:W1:Y:S01]  /*db30*/  MUFU.EX2 R101, R101 ;  /* 0x0000006500657308 */ /* 0x000e620000000800 */
[----:B------:R-:W2:Y:S01]  /*db40*/  LDSM.16.MT88.4 R104, [R164+0x6000] ;  /* 0x00600000a468783b */ /* 0x000ea20000004200 */
[----:B------:R-:W-:Y:S02]  /*db50*/  FMUL.FTZ R100, R102, c[0x0][0x23c] ;  /* 0x00008f0066647a20 */ /* 0x000fe40000410000 */
[----:B------:R-:W-:Y:S02]  /*db60*/  FMUL.FTZ R102, R3, c[0x0][0x23c] ;  /* 0x00008f0003667a20 */ /* 0x000fe40000410000 */
[--C-:B------:R-:W-:Y:S02]  /*db70*/  FFMA.FTZ R117, R10, c[0x0][0x23c], -R103.reuse ;  /* 0x00008f000a757a23 */ /* 0x100fe40000010867 */
[--C-:B------:R-:W-:Y:S01]  /*db80*/  FFMA.FTZ R114, R11, c[0x0][0x23c], -R103.reuse ;  /* 0x00008f000b727a23 */ /* 0x100fe20000010867 */
[----:B------:R-:W-:Y:S01]  /*db90*/  FSEL R102, R102, RZ, P1 ;  /* 0x000000ff66667208 */ /* 0x000fe20000800000 */
[----:B------:R-:W3:Y:S01]  /*dba0*/  MUFU.EX2 R100, R100 ;  /* 0x0000006400647308 */ /* 0x000ee20000000800 */
[--C-:B------:R-:W-:Y:S01]  /*dbb0*/  FFMA.FTZ R127, R6, c[0x0][0x23c], -R103.reuse ;  /* 0x00008f00067f7a23 */ /* 0x100fe20000010867 */
[----:B------:R-:W-:Y:S01]  /*dbc0*/  ISETP.GT.AND P1, PT, R176, 0x1, PT ;  /* 0x00000001b000780c */ /* 0x000fe20003f24270 */
[--C-:B------:R-:W-:Y:S01]  /*dbd0*/  FFMA.FTZ R120, R7, c[0x0][0x23c], -R103.reuse ;  /* 0x00008f0007787a23 */ /* 0x100fe20000010867 */
[----:B------:R-:W-:Y:S01]  /*dbe0*/  MOV R176, R112 ;  /* 0x0000007000b07202 */ /* 0x000fe20000000f00 */
[--C-:B------:R-:W-:Y:S02]  /*dbf0*/  FFMA.FTZ R118, R8, c[0x0][0x23c], -R102.reuse ;  /* 0x00008f0008767a23 */ /* 0x100fe40000010866 */
[--C-:B------:R-:W-:Y:S02]  /*dc00*/  FFMA.FTZ R113, R9, c[0x0][0x23c], -R102.reuse ;  /* 0x00008f0009717a23 */ /* 0x100fe40000010866 */
[--C-:B------:R-:W-:Y:S01]  /*dc10*/  FFMA.FTZ R122, R4, c[0x0][0x23c], -R102.reuse ;  /* 0x00008f00047a7a23 */ /* 0x100fe20000010866 */
[----:B------:R-:W-:Y:S01]  /*dc20*/  MUFU.EX2 R127, R127 ;  /* 0x0000007f007f7308 */ /* 0x000fe20000000800 */
[--C-:B------:R-:W-:Y:S02]  /*dc30*/  FFMA.FTZ R119, R5, c[0x0][0x23c], -R102.reuse ;  /* 0x00008f0005777a23 */ /* 0x100fe40000010866 */
[--C-:B------:R-:W-:Y:S02]  /*dc40*/  FFMA.FTZ R121, R24, c[0x0][0x23c], -R102.reuse ;  /* 0x00008f0018797a23 */ /* 0x100fe40000010866 */
[C---:B-1----:R-:W-:Y:S02]  /*dc50*/  FMUL.FTZ R10, R101.reuse, R94 ;  /* 0x0000005e650a7220 */ /* 0x042fe40000410000 */
[----:B------:R-:W-:Y:S02]  /*dc60*/  FMUL.FTZ R11, R101, R95 ;  /* 0x0000005f650b7220 */ /* 0x000fe40000410000 */
[--C-:B------:R-:W-:Y:S01]  /*dc70*/  FFMA.FTZ R124, R25, c[0x0][0x23c], -R102.reuse ;  /* 0x00008f00197c7a23 */ /* 0x100fe20000010866 */
[----:B------:R-:W1:Y:S01]  /*dc80*/  MUFU.EX2 R120, R120 ;  /* 0x0000007800787308 */ /* 0x000e620000000800 */
[--C-:B------:R-:W-:Y:S02]  /*dc90*/  FFMA.FTZ R123, R30, c[0x0][0x23c], -R103.reuse ;  /* 0x00008f001e7b7a23 */ /* 0x100fe40000010867 */
[--C-:B------:R-:W-:Y:S02]  /*dca0*/  FFMA.FTZ R126, R28, c[0x0][0x23c], -R102.reuse ;  /* 0x00008f001c7e7a23 */ /* 0x100fe40000010866 */
[C---:B---3--:R-:W-:Y:S02]  /*dcb0*/  FMUL.FTZ R8, R100.reuse, R92 ;  /* 0x0000005c64087220 */ /* 0x048fe40000410000 */
[----:B------:R-:W-:Y:S02]  /*dcc0*/  FMUL.FTZ R9, R100, R93 ;  /* 0x0000005d64097220 */ /* 0x000fe40000410000 */
[----:B------:R-:W3:Y:S01]  /*dcd0*/  LDSM.16.MT88.4 R92, [R161+0x6000] ;  /* 0x00600000a15c783b */ /* 0x000ee20000004200 */
[----:B------:R-:W-:Y:S01]  /*dce0*/  MUFU.EX2 R117, R117 ;  /* 0x0000007500757308 */ /* 0x000fe20000000800 */
[--C-:B------:R-:W-:Y:S02]  /*dcf0*/  FFMA.FTZ R125, R32, c[0x0][0x23c], -R102.reuse ;  /* 0x00008f00207d7a23 */ /* 0x100fe40000010866 */
[--C-:B------:R-:W-:Y:S02]  /*dd00*/  FFMA.FTZ R128, R33, c[0x0][0x23c], -R102.reuse ;  /* 0x00008f0021807a23 */ /* 0x100fe40000010866 */
[C---:B------:R-:W-:Y:S02]  /*dd10*/  FMUL.FTZ R6, R101.reuse, R98 ;  /* 0x0000006265067220 */ /* 0x040fe40000410000 */
[C---:B------:R-:W-:Y:S02]  /*dd20*/  FMUL.FTZ R7, R101.reuse, R99 ;  /* 0x0000006365077220 */ /* 0x040fe40000410000 */
[C---:B------:R-:W-:Y:S01]  /*dd30*/  FMUL.FTZ R4, R100.reuse, R96 ;  /* 0x0000006064047220 */ /* 0x040fe20000410000 */
[----:B------:R-:W4:Y:S01]  /*dd40*/  MUFU.EX2 R114, R114 ;  /* 0x0000007200727308 */ /* 0x000f220000000800 */
[----:B------:R-:W-:Y:S02]  /*dd50*/  FMUL.FTZ R5, R100, R97 ;  /* 0x0000006164057220 */ /* 0x000fe40000410000 */
        /* <DEDUP_REMOVED lines=11> */
[----:B------:R-:W1:Y:S01]  /*de10*/  MUFU.EX2 R119, R119 ;  /* 0x0000007700777308 */ /* 0x000e620000000800 */
[----:B------:R-:W-:Y:S02]  /*de20*/  FMUL.FTZ R14, R101, R90 ;  /* 0x0000005a650e7220 */ /* 0x000fe40000410000 */
[--C-:B------:R-:W-:Y:S01]  /*de30*/  FFMA.FTZ R116, R15, c[0x0][0x23c], -R103.reuse ;  /* 0x00008f000f747a23 */ /* 0x100fe20000010867 */
        /* <DEDUP_REMOVED lines=10> */
[----:B------:R-:W4:Y:S01]  /*dee0*/  MUFU.EX2 R113, R113 ;  /* 0x0000007100717308 */ /* 0x000f220000000800 */
[----:B------:R-:W-:Y:S02]  /*def0*/  FMUL.FTZ R73, R100, R73 ;  /* 0x0000004964497220 */ /* 0x000fe40000410000 */
[--C-:B------:R-:W-:Y:S01]  /*df00*/  FFMA.FTZ R16, R16, c[0x0][0x23c], -R102.reuse ;  /* 0x00008f0010107a23 */ /* 0x100fe20000010866 */
[----:B-1----:R-:W-:Y:S01]  /*df10*/  F2FP.BF16.PACK_AB R96, R119, R122 ;  /* 0x0000007a7760723e */ /* 0x002fe200000010ff */
[C---:B------:R-:W-:Y:S02]  /*df20*/  FMUL.FTZ R86, R101.reuse, R86 ;  /* 0x0000005665567220 */ /* 0x040fe40000410000 */
[----:B------:R-:W-:Y:S02]  /*df30*/  FMUL.FTZ R87, R101, R87 ;  /* 0x0000005765577220 */ /* 0x000fe40000410000 */
[C---:B------:R-:W-:Y:S01]  /*df40*/  FMUL.FTZ R84, R100.reuse, R84 ;  /* 0x0000005464547220 */ /* 0x040fe20000410000 */
[----:B------:R-:W-:Y:S01]  /*df50*/  MUFU.EX2 R115, R115 ;  /* 0x0000007300737308 */ /* 0x000fe20000000800 */
[----:B------:R-:W-:Y:S02]  /*df60*/  FMUL.FTZ R85, R100, R85 ;  /* 0x0000005564557220 */ /* 0x000fe40000410000 */
[--C-:B------:R-:W-:Y:S02]  /*df70*/  FFMA.FTZ R129, R38, c[0x0][0x23c], -R103.reuse ;  /* 0x00008f0026817a23 */ /* 0x100fe40000010867 */
[--C-:B------:R-:W-:Y:S02]  /*df80*/  FFMA.FTZ R38, R39, c[0x0][0x23c], -R103.reuse ;  /* 0x00008f0027267a23 */ /* 0x100fe40000010867 */
[--C-:B------:R-:W-:Y:S02]  /*df90*/  FFMA.FTZ R42, R42, c[0x0][0x23c], -R103.reuse ;  /* 0x00008f002a2a7a23 */ /* 0x100fe40000010867 */
[--C-:B------:R-:W-:Y:S01]  /*dfa0*/  FFMA.FTZ R39, R43, c[0x0][0x23c], -R103.reuse ;  /* 0x00008f002b277a23 */ /* 0x100fe20000010867 */
        /* <DEDUP_REMOVED lines=8> */
[C---:B--2---:R-:W-:Y:S05]  /*e030*/  HMMA.16816.F32.BF16 R4, R96.reuse, R104, R4 ;  /* 0x000000686004723c */ /* 0x044fea0000041804 */
[--C-:B------:R-:W-:Y:S02]  /*e040*/  FFMA.FTZ R43, R47, c[0x0][0x23c], -R103.reuse ;  /* 0x00008f002f2b7a23 */ /* 0x100fe40000010867 */
[--C-:B------:R-:W-:Y:S01]  /*e050*/  FFMA.FTZ R47, R50, c[0x0][0x23c], -R103.reuse ;  /* 0x00008f00322f7a23 */ /* 0x100fe20000010867 */
[C---:B------:R-:W-:Y:S01]  /*e060*/  HMMA.16816.F32.BF16 R8, R96.reuse, R106, R8 ;  /* 0x0000006a6008723c */ /* 0x040fe20000041808 */
[----:B------:R-:W-:Y:S01]  /*e070*/  MUFU.EX2 R124, R124 ;  /* 0x0000007c007c7308 */ /* 0x000fe20000000800 */
[----:B------:R-:W2:Y:S02]  /*e080*/  LDSM.16.MT88.4 R104, [R160+0x6000] ;  /* 0x00600000a068783b */ /* 0x000ea40000004200 */
[--C-:B------:R-:W-:Y:S02]  /*e090*/  FFMA.FTZ R50, R51, c[0x0][0x23c], -R103.reuse ;  /* 0x00008f0033327a23 */ /* 0x100fe40000010867 */
[--C-:B------:R-:W-:Y:S02]  /*e0a0*/  FFMA.FTZ R44, R44, c[0x0][0x23c], -R102.reuse ;  /* 0x00008f002c2c7a23 */ /* 0x100fe40000010866 */
[C---:B------:R-:W-:Y:S03]  /*e0b0*/  HMMA.16816.F32.BF16 R68, R96.reuse, R108, R68 ;  /* 0x0000006c6044723c */ /* 0x040fe60000041844 */
[----:B------:R-:W-:Y:S01]  /*e0c0*/  MUFU.EX2 R123, R123 ;  /* 0x0000007b007b7308 */ /* 0x000fe20000000800 */
[--C-:B------:R-:W-:Y:S02]  /*e0d0*/  FFMA.FTZ R45, R45, c[0x0][0x23c], -R102.reuse ;  /* 0x00008f002d2d7a23 */ /* 0x100fe40000010866 */
[--C-:B------:R-:W-:Y:S02]  /*e0e0*/  FFMA.FTZ R48, R48, c[0x0][0x23c], -R102.reuse ;  /* 0x00008f0030307a23 */ /* 0x100fe40000010866 */
[C---:B------:R-:W-:Y:S04]  /*e0f0*/  HMMA.16816.F32.BF16 R72, R96.reuse, R110, R72 ;  /* 0x0000006e6048723c */ /* 0x040fe80000041848 */
[--C-:B------:R-:W-:Y:S01]  /*e100*/  FFMA.FTZ R109, R18, c[0x0][0x23c], -R103.reuse ;  /* 0x00008f00126d7a23 */ /* 0x100fe20000010867 */
[----:B------:R-:W-:Y:S01]  /*e110*/  MUFU.EX2 R126, R126 ;  /* 0x0000007e007e7308 */ /* 0x000fe20000000800 */
[--C-:B------:R-:W-:Y:S02]  /*e120*/  FFMA.FTZ R108, R19, c[0x0][0x23c], -R103.reuse ;  /* 0x00008f00136c7a23 */ /* 0x100fe40000010867 */
[C---:B---3--:R-:W-:Y:S04]  /*e130*/  HMMA.16816.F32.BF16 R76, R96.reuse, R92, R76 ;  /* 0x0000005c604c723c */ /* 0x048fe8000004184c */
[--C-:B------:R-:W-:Y:S02]  /*e140*/  FFMA.FTZ R110, R12, c[0x0][0x23c], -R102.reuse ;  /* 0x00008f000c6e7a23 */ /* 0x100fe40000010866 */
[C---:B------:R-:W-:Y:S01]  /*e150*/  FMUL.FTZ R12, R100.reuse, R88 ;  /* 0x00000058640c7220 */ /* 0x040fe20000410000 */
[----:B------:R-:W-:Y:S01]  /*e160*/  MUFU.EX2 R109, R109 ;  /* 0x0000006d006d7308 */ /* 0x000fe20000000800 */
[C---:B------:R-:W-:Y:S01]  /*e170*/  HMMA.16816.F32.BF16 R80, R96.reuse, R94, R80 ;  /* 0x0000005e6050723c */ /* 0x040fe20000041850 */
[----:B------:R-:W-:Y:S03]  /*e180*/  LDSM.16.MT88.4 R92, [R162+0x6800] ;  /* 0x00680000a25c783b */ /* 0x000fe60000004200 */
[--C-:B------:R-:W-:Y:S02]  /*e190*/  FFMA.FTZ R111, R13, c[0x0][0x23c], -R102.reuse ;  /* 0x00008f000d6f7a23 */ /* 0x100fe40000010866 */
[----:B------:R-:W-:Y:S02]  /*e1a0*/  FMUL.FTZ R13, R100, R89 ;  /* 0x00000059640d7220 */ /* 0x000fe40000410000 */
[--C-:B------:R-:W-:Y:S01]  /*e1b0*/  FFMA.FTZ R49, R49, c[0x0][0x23c], -R102.reuse ;  /* 0x00008f0031317a23 */ /* 0x100fe20000010866 */
[----:B------:R-:W3:Y:S01]  /*e1c0*/  MUFU.EX2 R108, R108 ;  /* 0x0000006c006c7308 */ /* 0x000ee20000000800 */
[----:B------:R-:W4:Y:S02]  /*e1d0*/  LDSM.16.MT88.4 R88, [R164+0x6800] ;  /* 0x00680000a458783b */ /* 0x000f240000004200 */
[--C-:B------:R-:W-:Y:S01]  /*e1e0*/  FFMA.FTZ R51, R54, c[0x0][0x23c], -R103.reuse ;  /* 0x00008f0036337a23 */ /* 0x100fe20000010867 */
[C---:B--2---:R-:W-:Y:S03]  /*e1f0*/  HMMA.16816.F32.BF16 R12, R96.reuse, R104, R12 ;  /* 0x00000068600c723c */ /* 0x044fe6000004180c */
[--C-:B------:R-:W-:Y:S02]  /*e200*/  FFMA.FTZ R54, R55, c[0x0][0x23c], -R103.reuse ;  /* 0x00008f0037367a23 */ /* 0x100fe40000010867 */
[--C-:B------:R-:W-:Y:S01]  /*e210*/  FFMA.FTZ R58, R58, c[0x0][0x23c], -R103.reuse ;  /* 0x00008f003a3a7a23 */ /* 0x100fe20000010867 */
[----:B------:R-:W-:Y:S01]  /*e220*/  MUFU.EX2 R110, R110 ;  /* 0x0000006e006e7308 */ /* 0x000fe20000000800 */
[--C-:B------:R-:W-:Y:S01]  /*e230*/  FFMA.FTZ R104, R17, c[0x0][0x23c], -R102.reuse ;  /* 0x00008f0011687a23 */ /* 0x100fe20000010866 */
[----:B------:R-:W-:Y:S04]  /*e240*/  HMMA.16816.F32.BF16 R84, R96, R106, R84 ;  /* 0x0000006a6054723c */ /* 0x000fe80000041854 */
[----:B-1----:R-:W-:Y:S01]  /*e250*/  F2FP.BF16.PACK_AB R17, R116, R115 ;  /* 0x000000737411723e */ /* 0x002fe200000010ff */
[--C-:B------:R-:W-:Y:S02]  /*e260*/  FFMA.FTZ R55, R59, c[0x0][0x23c], -R103.reuse ;  /* 0x00008f003b377a23 */ /* 0x100fe40000010867 */
[--C-:B------:R-:W-:Y:S01]  /*e270*/  FFMA.FTZ R99, R22, c[0x0][0x23c], -R103.reuse ;  /* 0x00008f0016637a23 */ /* 0x100fe20000010867 */
[----:B------:R-:W1:Y:S01]  /*e280*/  MUFU.EX2 R111, R111 ;  /* 0x0000006f006f7308 */ /* 0x000e620000000800 */
[--C-:B------:R-:W-:Y:S03]  /*e290*/  FFMA.FTZ R98, R23, c[0x0][0x23c], -R103.reuse ;  /* 0x00008f0017627a23 */ /* 0x100fe60000010867 */
[--C-:B------:R-:W-:Y:S01]  /*e2a0*/  FFMA.FTZ R106, R20, c[0x0][0x23c], -R102.reuse ;  /* 0x00008f00146a7a23 */ /* 0x100fe20000010866 */
[----:B---3--:R-:W-:Y:S01]  /*e2b0*/  F2FP.BF16.PACK_AB R19, R108, R109 ;  /* 0x0000006d6c13723e */ /* 0x008fe200000010ff */
[--C-:B------:R-:W-:Y:S02]  /*e2c0*/  FFMA.FTZ R107, R21, c[0x0][0x23c], -R102.reuse ;  /* 0x00008f00156b7a23 */ /* 0x100fe40000010866 */
[----:B------:R-:W-:Y:S01]  /*e2d0*/  LDSM.16.MT88.4 R20, [R164+0x7000] ;  /* 0x00700000a414783b */ /* 0x000fe20000004200 */
[--C-:B------:R-:W-:Y:S01]  /*e2e0*/  FFMA.FTZ R97, R26, c[0x0][0x23c], -R103.reuse ;  /* 0x00008f001a617a23 */ /* 0x100fe20000010867 */
[----:B------:R1:W-:Y:S01]  /*e2f0*/  MUFU.EX2 R105, R16 ;  /* 0x0000001000697308 */ /* 0x0003e20000000800 */
[--C-:B------:R-:W-:Y:S02]  /*e300*/  FFMA.FTZ R96, R27, c[0x0][0x23c], -R103.reuse ;  /* 0x00008f001b607a23 */ /* 0x100fe40000010867 */
[--C-:B------:R-:W-:Y:S02]  /*e310*/  FFMA.FTZ R52, R52, c[0x0][0x23c], -R102.reuse ;  /* 0x00008f0034347a23 */ /* 0x100fe40000010866 */
[--C-:B------:R-:W-:Y:S01]  /*e320*/  FFMA.FTZ R53, R53, c[0x0][0x23c], -R102.reuse ;  /* 0x00008f0035357a23 */ /* 0x100fe20000010866 */
[----:B------:R-:W-:Y:S01]  /*e330*/  LDSM.16.MT88.4 R24, [R160+0x7000] ;  /* 0x00700000a018783b */ /* 0x000fe20000004200 */
[--C-:B------:R-:W-:Y:S02]  /*e340*/  FFMA.FTZ R56, R56, c[0x0][0x23c], -R102.reuse ;  /* 0x00008f0038387a23 */ /* 0x100fe40000010866 */
[----:B------:R-:W-:Y:S01]  /*e350*/  FFMA.FTZ R57, R57, c[0x0][0x23c], -R102 ;  /* 0x00008f0039397a23 */ /* 0x000fe20000010866 */
[----:B------:R-:W2:Y:S01]  /*e360*/  MUFU.EX2 R104, R104 ;  /* 0x0000006800687308 */ /* 0x000ea20000000800 */
[----:B------:R-:W-:Y:S02]  /*e370*/  FFMA.FTZ R122, R100, R193, R122 ;  /* 0x000000c1647a7223 */ /* 0x000fe4000001007a */
[--C-:B------:R-:W-:Y:S02]  /*e380*/  FFMA.FTZ R59, R62, c[0x0][0x23c], -R103.reuse ;  /* 0x00008f003e3b7a23 */ /* 0x100fe40000010867 */
[--C-:B------:R-:W-:Y:S02]  /*e390*/  FFMA.FTZ R62, R63, c[0x0][0x23c], -R103.reuse ;  /* 0x00008f003f3e7a23 */ /* 0x100fe40000010867 */
[----:B------:R-:W-:Y:S02]  /*e3a0*/  FFMA.FTZ R66, R66, c[0x0][0x23c], -R103 ;  /* 0x00008f0042427a23 */ /* 0x000fe40000010867 */
[--C-:B------:R-:W-:Y:S01]  /*e3b0*/  FFMA.FTZ R60, R60, c[0x0][0x23c], -R102.reuse ;  /* 0x00008f003c3c7a23 */ /* 0x100fe20000010866 */
[----:B------:R-:W-:Y:S01]  /*e3c0*/  MUFU.EX2 R99, R99 ;  /* 0x0000006300637308 */ /* 0x000fe20000000800 */
[----:B------:R-:W-:Y:S02]  /*e3d0*/  FFMA.FTZ R61, R61, c[0x0][0x23c], -R102 ;  /* 0x00008f003d3d7a23 */ /* 0x000fe40000010866 */
[----:B------:R-:W-:Y:S01]  /*e3e0*/  FFMA.FTZ R127, R101, R194, R127 ;  /* 0x000000c2657f7223 */ /* 0x000fe2000001007f */
[----:B-1----:R-:W-:Y:S01]  /*e3f0*/  F2FP.BF16.PACK_AB R16, R111, R110 ;  /* 0x0000006e6f10723e */ /* 0x002fe200000010ff */
[----:B------:R-:W-:Y:S01]  /*e400*/  FADD.FTZ R119, R119, R122 ;  /* 0x0000007a77777221 */ /* 0x000fe20000010000 */
[----:B------:R-:W-:Y:S01]  /*e410*/  MOV R101, R2 ;  /* 0x0000000200657202 */ /* 0x000fe20000000f00 */
[----:B------:R-:W-:Y:S02]  /*e420*/  FADD.FTZ R120, R120, R127 ;  /* 0x0000007f78787221 */ /* 0x000fe40000010000 */
        /* <DEDUP_REMOVED lines=9> */
[C---:B----4-:R-:W-:Y:S05]  /*e4c0*/  HMMA.16816.F32.BF16 R4, R16.reuse, R88, R4 ;  /* 0x000000581004723c */ /* 0x050fea0000041804 */
[----:B------:R-:W-:Y:S02]  /*e4d0*/  FADD.FTZ R116, R116, R115 ;  /* 0x0000007374747221 */ /* 0x000fe40000010000 */
[----:B------:R-:W-:Y:S01]  /*e4e0*/  FADD.FTZ R100, R111, R100 ;  /* 0x000000646f647221 */ /* 0x000fe20000010000 */
[C---:B------:R-:W-:Y:S01]  /*e4f0*/  HMMA.16816.F32.BF16 R8, R16.reuse, R90, R8 ;  /* 0x0000005a1008723c */ /* 0x040fe20000041808 */
[----:B------:R-:W2:Y:S01]  /*e500*/  LDSM.16.MT88.4 R88, [R161+0x6800] ;  /* 0x00680000a158783b */ /* 0x000ea20000004200 */
[----:B------:R-:W3:Y:S02]  /*e510*/  MUFU.EX2 R96, R96 ;  /* 0x0000006000607308 */ /* 0x000ee40000000800 */
[----:B------:R-:W-:Y:S02]  /*e520*/  FADD.FTZ R109, R109, R116 ;  /* 0x000000746d6d7221 */ /* 0x000fe40000010000 */
[----:B------:R-:W-:Y:S01]  /*e530*/  FADD.FTZ R105, R105, R100 ;  /* 0x0000006469697221 */ /* 0x000fe20000010000 */
[----:B------:R-:W-:Y:S01]  /*e540*/  MOV R100, R3 ;  /* 0x0000000300647202 */ /* 0x000fe20000000f00 */
[C---:B------:R-:W-:Y:S04]  /*e550*/  HMMA.16816.F32.BF16 R68, R16.reuse, R92, R68 ;  /* 0x0000005c1044723c */ /* 0x040fe80000041844 */
[----:B------:R-:W-:Y:S01]  /*e560*/  FADD.FTZ R108, R108, R109 ;  /* 0x0000006d6c6c7221 */ /* 0x000fe20000010000 */
[----:B------:R-:W-:Y:S01]  /*e570*/  MUFU.EX2 R106, R106 ;  /* 0x0000006a006a7308 */ /* 0x000fe20000000800 */
[----:B------:R-:W-:Y:S02]  /*e580*/  FADD.FTZ R105, R104, R105 ;  /* 0x0000006968697221 */ /* 0x000fe40000010000 */
[C---:B------:R-:W-:Y:S01]  /*e590*/  HMMA.16816.F32.BF16 R72, R16.reuse, R94, R72 ;  /* 0x0000005e1048723c */ /* 0x040fe20000041848 */
[----:B------:R-:W4:Y:S06]  /*e5a0*/  LDSM.16.MT88.4 R92, [R160+0x6800] ;  /* 0x00680000a05c783b */ /* 0x000f2c0000004200 */
[----:B------:R-:W5:Y:S10]  /*e5b0*/  MUFU.EX2 R107, R107 ;  /* 0x0000006b006b7308 */ /* 0x000f740000000800 */
[----:B------:R-:W-:Y:S01]  /*e5c0*/  MUFU.EX2 R125, R125 ;  /* 0x0000007d007d7308 */ /* 0x000fe20000000800 */
[C---:B--2---:R-:W-:Y:S09]  /*e5d0*/  HMMA.16816.F32.BF16 R76, R16.reuse, R88, R76 ;  /* 0x00000058104c723c */ /* 0x044ff2000004184c */
[----:B------:R-:W-:Y:S01]  /*e5e0*/  MUFU.EX2 R128, R128 ;  /* 0x0000008000807308 */ /* 0x000fe20000000800 */
[C---:B------:R-:W-:Y:S01]  /*e5f0*/  HMMA.16816.F32.BF16 R80, R16.reuse, R90, R80 ;  /* 0x0000005a1050723c */ /* 0x040fe20000041850 */
[----:B------:R-:W2:Y:S08]  /*e600*/  LDSM.16.MT88.4 R88, [R162+0x7000] ;  /* 0x00700000a258783b */ /* 0x000eb00000004200 */
[----:B------:R-:W-:Y:S01]  /*e610*/  MUFU.EX2 R129, R129 ;  /* 0x0000008100817308 */ /* 0x000fe20000000800 */
[C---:B----4-:R-:W-:Y:S09]  /*e620*/  HMMA.16816.F32.BF16 R12, R16.reuse, R92, R12 ;  /* 0x0000005c100c723c */ /* 0x050ff2000004180c */
[----:B------:R-:W-:Y:S01]  /*e630*/  MUFU.EX2 R38, R38 ;  /* 0x0000002600267308 */ /* 0x000fe20000000800 */
[----:B------:R-:W-:Y:S01]  /*e640*/  HMMA.16816.F32.BF16 R84, R16, R94, R84 ;  /* 0x0000005e1054723c */ /* 0x000fe20000041854 */
[----:B------:R-:W-:Y:S06]  /*e650*/  LDSM.16.MT88.4 R92, [R164+0x9800] ;  /* 0x00980000a45c783b */ /* 0x000fec0000004200 */
[----:B-1----:R-:W-:Y:S01]  /*e660*/  F2FP.BF16.PACK_AB R17, R98, R99 ;  /* 0x000000636211723e */ /* 0x002fe200000010ff */
[----:B------:R-:W-:Y:S01]  /*e670*/  FADD.FTZ R99, R99, R108 ;  /* 0x0000006c63637221 */ /* 0x000fe20000010000 */
[----:B---3--:R-:W-:Y:S01]  /*e680*/  F2FP.BF16.PACK_AB R19, R96, R97 ;  /* 0x000000616013723e */ /* 0x008fe200000010ff */
[----:B------:R-:W-:Y:S02]  /*e690*/  MUFU.EX2 R42, R42 ;  /* 0x0000002a002a7308 */ /* 0x000fe40000000800 */
[----:B-----5:R-:W-:Y:S01]  /*e6a0*/  F2FP.BF16.PACK_AB R16, R107, R106 ;  /* 0x0000006a6b10723e */ /* 0x020fe200000010ff */
[----:B------:R-:W-:Y:S01]  /*e6b0*/  FADD.FTZ R98, R98, R99 ;  /* 0x0000006362627221 */ /* 0x000fe20000010000 */
[----:B------:R-:W-:Y:S01]  /*e6c0*/  F2FP.BF16.PACK_AB R18, R124, R121 ;  /* 0x000000797c12723e */ /* 0x000fe200000010ff */
[----:B------:R-:W-:Y:S02]  /*e6d0*/  FADD.FTZ R106, R106, R105 ;  /* 0x000000696a6a7221 */ /* 0x000fe40000010000 */
[----:B------:R-:W-:Y:S02]  /*e6e0*/  FADD.FTZ R97, R97, R98 ;  /* 0x0000006261617221 */ /* 0x000fe40000010000 */
[----:B------:R-:W-:Y:S01]  /*e6f0*/  FADD.FTZ R106, R107, R106 ;  /* 0x0000006a6b6a7221 */ /* 0x000fe20000010000 */
[----:B------:R-:W-:Y:S01]  /*e700*/  MUFU.EX2 R39, R39 ;  /* 0x0000002700277308 */ /* 0x000fe20000000800 */
[C---:B------:R-:W-:Y:S03]  /*e710*/  HMMA.16816.F32.BF16 R4, R16.reuse, R20, R4 ;  /* 0x000000141004723c */ /* 0x040fe60000041804 */
[----:B------:R-:W-:Y:S02]  /*e720*/  FADD.FTZ R96, R96, R97 ;  /* 0x0000006160607221 */ /* 0x000fe40000010000 */
[----:B------:R-:W-:Y:S03]  /*e730*/  FADD.FTZ R121, R121, R106 ;  /* 0x0000006a79797221 */ /* 0x000fe60000010000 */
[C---:B------:R-:W-:Y:S01]  /*e740*/  HMMA.16816.F32.BF16 R8, R16.reuse, R22, R8 ;  /* 0x000000161008723c */ /* 0x040fe20000041808 */
[----:B------:R-:W1:Y:S01]  /*e750*/  LDSM.16.MT88.4 R20, [R161+0x7000] ;  /* 0x00700000a114783b */ /* 0x000e620000004200 */
[----:B------:R-:W-:Y:S02]  /*e760*/  MUFU.EX2 R36, R36 ;  /* 0x0000002400247308 */ /* 0x000fe40000000800 */
[----:B------:R-:W-:Y:S04]  /*e770*/  FADD.FTZ R121, R124, R121 ;  /* 0x000000797c797221 */ /* 0x000fe80000010000 */
[C---:B--2---:R-:W-:Y:S04]  /*e780*/  HMMA.16816.F32.BF16 R68, R16.reuse, R88, R68 ;  /* 0x000000581044723c */ /* 0x044fe80000041844 */
[----:B------:R-:W-:Y:S03]  /*e790*/  MUFU.EX2 R37, R37 ;  /* 0x0000002500257308 */ /* 0x000fe60000000800 */
[--C-:B------:R-:W-:Y:S01]  /*e7a0*/  FFMA.FTZ R89, R34, c[0x0][0x23c], -R103.reuse ;  /* 0x00008f0022597a23 */ /* 0x100fe20000010867 */
[C---:B------:R-:W-:Y:S04]  /*e7b0*/  HMMA.16816.F32.BF16 R72, R16.reuse, R90, R72 ;  /* 0x0000005a1048723c */ /* 0x040fe80000041848 */
[--C-:B------:R-:W-:Y:S02]  /*e7c0*/  FFMA.FTZ R88, R35, c[0x0][0x23c], -R103.reuse ;  /* 0x00008f0023587a23 */ /* 0x100fe40000010867 */
[----:B------:R-:W-:Y:S01]  /*e7d0*/  LDSM.16.MT88.4 R32, [R161+0x8800] ;  /* 0x00880000a120783b */ /* 0x000fe20000004200 */
[--C-:B------:R-:W-:Y:S01]  /*e7e0*/  FFMA.FTZ R90, R31, c[0x0][0x23c], -R103.reuse ;  /* 0x00008f001f5a7a23 */ /* 0x100fe20000010867 */
[----:B------:R-:W-:Y:S01]  /*e7f0*/  MUFU.EX2 R89, R89 ;  /* 0x0000005900597308 */ /* 0x000fe20000000800 */
[----:B------:R-:W-:Y:S03]  /*e800*/  FFMA.FTZ R91, R29, c[0x0][0x23c], -R102 ;  /* 0x00008f001d5b7a23 */ /* 0x000fe60000010866 */
[----:B------:R-:W-:Y:S02]  /*e810*/  FFMA.FTZ R103, R67, c[0x0][0x23c], -R103 ;  /* 0x00008f0043677a23 */ /* 0x000fe40000010867 */
[----:B------:R-:W-:Y:S04]  /*e820*/  LDSM.16.MT88.4 R28, [R162+0x8000] ;  /* 0x00800000a21c783b */ /* 0x000fe80000004200 */
[----:B------:R-:W2:Y:S01]  /*e830*/  MUFU.EX2 R90, R90 ;  /* 0x0000005a005a7308 */ /* 0x000ea20000000800 */
[C---:B-1----:R-:W-:Y:S09]  /*e840*/  HMMA.16816.F32.BF16 R76, R16.reuse, R20, R76 ;  /* 0x00000014104c723c */ /* 0x042ff2000004184c */
[----:B------:R-:W1:Y:S01]  /*e850*/  MUFU.EX2 R88, R88 ;  /* 0x0000005800587308 */ /* 0x000e620000000800 */
[C---:B------:R-:W-:Y:S01]  /*e860*/  HMMA.16816.F32.BF16 R80, R16.reuse, R22, R80 ;  /* 0x000000161050723c */ /* 0x040fe20000041850 */
[----:B------:R-:W3:Y:S08]  /*e870*/  LDSM.16.MT88.4 R20, [R164+0x7800] ;  /* 0x00780000a414783b */ /* 0x000ef00000004200 */
[----:B------:R-:W4:Y:S01]  /*e880*/  MUFU.EX2 R91, R91 ;  /* 0x0000005b005b7308 */ /* 0x000f220000000800 */
[C---:B------:R-:W-:Y:S09]  /*e890*/  HMMA.16816.F32.BF16 R12, R16.reuse, R24, R12 ;  /* 0x00000018100c723c */ /* 0x040ff2000004180c */
[----:B------:R-:W-:Y:S01]  /*e8a0*/  MUFU.EX2 R40, R40 ;  /* 0x0000002800287308 */ /* 0x000fe20000000800 */
[----:B------:R-:W-:Y:S01]  /*e8b0*/  HMMA.16816.F32.BF16 R84, R16, R26, R84 ;  /* 0x0000001a1054723c */ /* 0x000fe20000041854 */
[----:B------:R-:W5:Y:S06]  /*e8c0*/  LDSM.16.MT88.4 R24, [R162+0x7800] ;  /* 0x00780000a218783b */ /* 0x000f6c0000004200 */
[----:B--2---:R-:W-:Y:S01]  /*e8d0*/  F2FP.BF16.PACK_AB R17, R90, R123 ;  /* 0x0000007b5a11723e */ /* 0x004fe200000010ff */
[----:B------:R-:W-:Y:S01]  /*e8e0*/  FADD.FTZ R123, R123, R96 ;  /* 0x000000607b7b7221 */ /* 0x000fe20000010000 */
[----:B-1----:R-:W-:Y:S01]  /*e8f0*/  F2FP.BF16.PACK_AB R19, R88, R89 ;  /* 0x000000595813723e */ /* 0x002fe200000010ff */
[----:B------:R-:W1:Y:S02]  /*e900*/  MUFU.EX2 R41, R41 ;  /* 0x0000002900297308 */ /* 0x000e640000000800 */
[----:B------:R-:W-:Y:S01]  /*e910*/  F2FP.BF16.PACK_AB R18, R128, R125 ;  /* 0x0000007d8012723e */ /* 0x000fe200000010ff */
[----:B------:R-:W-:Y:S01]  /*e920*/  FADD.FTZ R90, R90, R123 ;  /* 0x0000007b5a5a7221 */ /* 0x000fe20000010000 */
[----:B----4-:R-:W-:Y:S01]  /*e930*/  F2FP.BF16.PACK_AB R16, R91, R126 ;  /* 0x0000007e5b10723e */ /* 0x010fe200000010ff */
[----:B------:R-:W-:Y:S02]  /*e940*/  FADD.FTZ R126, R126, R121 ;  /* 0x000000797e7e7221 */ /* 0x000fe40000010000 */
[----:B------:R-:W-:Y:S02]  /*e950*/  FADD.FTZ R89, R89, R90 ;  /* 0x0000005a59597221 */ /* 0x000fe40000010000 */
[----:B------:R-:W-:Y:S01]  /*e960*/  FADD.FTZ R126, R91, R126 ;  /* 0x0000007e5b7e7221 */ /* 0x000fe20000010000 */
[----:B------:R-:W-:Y:S01]  /*e970*/  MUFU.EX2 R46, R46 ;  /* 0x0000002e002e7308 */ /* 0x000fe20000000800 */
[----:B------:R-:W-:Y:S01]  /*e980*/  FADD.FTZ R88, R88, R89 ;  /* 0x0000005958587221 */ /* 0x000fe20000010000 */
[C---:B---3--:R-:W-:Y:S08]  /*e990*/  HMMA.16816.F32.BF16 R4, R16.reuse, R20, R4 ;  /* 0x000000141004723c */ /* 0x048ff00000041804 */
[----:B------:R-:W2:Y:S01]  /*e9a0*/  MUFU.EX2 R43, R43 ;  /* 0x0000002b002b7308 */ /* 0x000ea20000000800 */
[C---:B------:R-:W-:Y:S01]  /*e9b0*/  HMMA.16816.F32.BF16 R8, R16.reuse, R22, R8 ;  /* 0x000000161008723c */ /* 0x040fe20000041808 */
[----:B------:R-:W3:Y:S08]  /*e9c0*/  LDSM.16.MT88.4 R20, [R161+0x7800] ;  /* 0x00780000a114783b */ /* 0x000ef00000004200 */
[----:B------:R-:W-:Y:S01]  /*e9d0*/  MUFU.EX2 R47, R47 ;  /* 0x0000002f002f7308 */ /* 0x000fe20000000800 */
[C---:B-----5:R-:W-:Y:S08]  /*e9e0*/  HMMA.16816.F32.BF16 R68, R16.reuse, R24, R68 ;  /* 0x000000181044723c */ /* 0x060ff00000041844 */
[C---:B------:R-:W-:Y:S01]  /*e9f0*/  HMMA.16816.F32.BF16 R72, R16.reuse, R26, R72 ;  /* 0x0000001a1048723c */ /* 0x040fe20000041848 */
[----:B------:R-:W4:Y:S01]  /*ea00*/  LDSM.16.MT88.4 R24, [R160+0x7800] ;  /* 0x00780000a018783b */ /* 0x000f220000004200 */
[----:B------:R-:W5:Y:S10]  /*ea10*/  MUFU.EX2 R50, R50 ;  /* 0x0000003200327308 */ /* 0x000f740000000800 */
[----:B------:R-:W-:Y:S10]  /*ea20*/  MUFU.EX2 R44, R44 ;  /* 0x0000002c002c7308 */ /* 0x000ff40000000800 */
[----:B------:R-:W1:Y:S01]  /*ea30*/  MUFU.EX2 R45, R45 ;  /* 0x0000002d002d7308 */ /* 0x000e620000000800 */
[C---:B---3--:R-:W-:Y:S09]  /*ea40*/  HMMA.16816.F32.BF16 R76, R16.reuse, R20, R76 ;  /* 0x00000014104c723c */ /* 0x048ff2000004184c */
[----:B------:R-:W-:Y:S01]  /*ea50*/  MUFU.EX2 R48, R48 ;  /* 0x0000003000307308 */ /* 0x000fe20000000800 */
[C---:B------:R-:W-:Y:S01]  /*ea60*/  HMMA.16816.F32.BF16 R80, R16.reuse, R22, R80 ;  /* 0x000000161050723c */ /* 0x040fe20000041850 */
[----:B------:R-:W3:Y:S07]  /*ea70*/  LDSM.16.MT88.4 R20, [R164+0x8000] ;  /* 0x00800000a414783b */ /* 0x000eee0000004200 */
[C---:B----4-:R-:W-:Y:S01]  /*ea80*/  HMMA.16816.F32.BF16 R12, R16.reuse, R24, R12 ;  /* 0x00000018100c723c */ /* 0x050fe2000004180c */
[----:B------:R-:W4:Y:S07]  /*ea90*/  MUFU.EX2 R49, R49 ;  /* 0x0000003100317308 */ /* 0x000f2e0000000800 */
[----:B------:R-:W-:Y:S01]  /*eaa0*/  HMMA.16816.F32.BF16 R84, R16, R26, R84 ;  /* 0x0000001a1054723c */ /* 0x000fe20000041854 */
[----:B------:R-:W2:Y:S02]  /*eab0*/  LDSM.16.MT88.4 R24, [R161+0x8000] ;  /* 0x00800000a118783b */ /* 0x000ea40000004200 */
[----:B------:R-:W-:Y:S04]  /*eac0*/  MUFU.EX2 R51, R51 ;  /* 0x0000003300337308 */ /* 0x000fe80000000800 */
[C---:B------:R-:W-:Y:S01]  /*ead0*/  F2FP.BF16.PACK_AB R17, R38.reuse, R129 ;  /* 0x000000812611723e */ /* 0x040fe200000010ff */
[----:B------:R-:W-:Y:S01]  /*eae0*/  FADD.FTZ R129, R129, R88 ;  /* 0x0000005881817221 */ /* 0x000fe20000010000 */
[----:B------:R-:W-:Y:S03]  /*eaf0*/  F2FP.BF16.PACK_AB R19, R39, R42 ;  /* 0x0000002a2713723e */ /* 0x000fe600000010ff */
[----:B------:R-:W-:Y:S01]  /*eb00*/  F2FP.BF16.PACK_AB R16, R37, R36 ;  /* 0x000000242510723e */ /* 0x000fe200000010ff */
[----:B------:R-:W2:Y:S01]  /*eb10*/  MUFU.EX2 R54, R54 ;  /* 0x0000003600367308 */ /* 0x000ea20000000800 */
[----:B-1----:R-:W-:Y:S01]  /*eb20*/  F2FP.BF16.PACK_AB R18, R41, R40 ;  /* 0x000000282912723e */ /* 0x002fe200000010ff */
[----:B------:R-:W-:Y:S04]  /*eb30*/  FADD.FTZ R129, R38, R129 ;  /* 0x0000008126817221 */ /* 0x000fe80000010000 */
[----:B------:R-:W-:Y:S04]  /*eb40*/  FADD.FTZ R42, R42, R129 ;  /* 0x000000812a2a7221 */ /* 0x000fe80000010000 */
[----:B------:R-:W-:Y:S01]  /*eb50*/  MUFU.EX2 R58, R58 ;  /* 0x0000003a003a7308 */ /* 0x000fe20000000800 */
[----:B------:R-:W-:Y:S01]  /*eb60*/  FADD.FTZ R39, R39, R42 ;  /* 0x0000002a27277221 */ /* 0x000fe20000010000 */
[C---:B---3--:R-:W-:Y:S08]  /*eb70*/  HMMA.16816.F32.BF16 R4, R16.reuse, R20, R4 ;  /* 0x000000141004723c */ /* 0x048ff00000041804 */
[C---:B------:R-:W-:Y:S01]  /*eb80*/  HMMA.16816.F32.BF16 R8, R16.reuse, R22, R8 ;  /* 0x000000161008723c */ /* 0x040fe20000041808 */
[----:B------:R-:W1:Y:S01]  /*eb90*/  LDSM.16.MT88.4 R20, [R160+0x8000] ;  /* 0x00800000a014783b */ /* 0x000e620000004200 */
[----:B------:R-:W3:Y:S06]  /*eba0*/  MUFU.EX2 R55, R55 ;  /* 0x0000003700377308 */ /* 0x000eec0000000800 */
[C---:B------:R-:W-:Y:S04]  /*ebb0*/  HMMA.16816.F32.BF16 R68, R16.reuse, R28, R68 ;  /* 0x0000001c1044723c */ /* 0x040fe80000041844 */
[----:B------:R-:W-:Y:S04]  /*ebc0*/  MUFU.EX2 R52, R52 ;  /* 0x0000003400347308 */ /* 0x000fe80000000800 */
[C---:B------:R-:W-:Y:S01]  /*ebd0*/  HMMA.16816.F32.BF16 R72, R16.reuse, R30, R72 ;  /* 0x0000001e1048723c */ /* 0x040fe20000041848 */
[----:B------:R-:W3:Y:S05]  /*ebe0*/  LDSM.16.MT88.4 R28, [R164+0x8800] ;  /* 0x00880000a41c783b */ /* 0x000eea0000004200 */
[----:B------:R-:W3:Y:S02]  /*ebf0*/  MUFU.EX2 R53, R53 ;  /* 0x0000003500357308 */ /* 0x000ee40000000800 */
[C---:B--2---:R-:W-:Y:S08]  /*ec00*/  HMMA.16816.F32.BF16 R76, R16.reuse, R24, R76 ;  /* 0x00000018104c723c */ /* 0x044ff0000004184c */
[C---:B------:R-:W-:Y:S01]  /*ec10*/  HMMA.16816.F32.BF16 R80, R16.reuse, R26, R80 ;  /* 0x0000001a1050723c */ /* 0x040fe20000041850 */
[----:B------:R-:W2:Y:S01]  /*ec20*/  LDSM.16.MT88.4 R24, [R162+0x8800] ;  /* 0x00880000a218783b */ /* 0x000ea20000004200 */
[----:B------:R-:W-:Y:S06]  /*ec30*/  MUFU.EX2 R56, R56 ;  /* 0x0000003800387308 */ /* 0x000fec0000000800 */
[C---:B-1----:R-:W-:Y:S04]  /*ec40*/  HMMA.16816.F32.BF16 R12, R16.reuse, R20, R12 ;  /* 0x00000014100c723c */ /* 0x042fe8000004180c */
[----:B------:R-:W1:Y:S04]  /*ec50*/  MUFU.EX2 R57, R57 ;  /* 0x0000003900397308 */ /* 0x000e680000000800 */
[----:B------:R-:W-:Y:S01]  /*ec60*/  HMMA.16816.F32.BF16 R84, R16, R22, R84 ;  /* 0x000000161054723c */ /* 0x000fe20000041854 */
[----:B------:R-:W1:Y:S05]  /*ec70*/  LDSM.16.MT88.4 R20, [R160+0x8800] ;  /* 0x00880000a014783b */ /* 0x000e6a0000004200 */
[----:B------:R-:W-:Y:S01]  /*ec80*/  MUFU.EX2 R59, R59 ;  /* 0x0000003b003b7308 */ /* 0x000fe20000000800 */
[----:B------:R-:W-:Y:S01]  /*ec90*/  F2FP.BF16.PACK_AB R17, R43, R46 ;  /* 0x0000002e2b11723e */ /* 0x000fe200000010ff */
[----:B------:R-:W-:Y:S01]  /*eca0*/  FADD.FTZ R46, R46, R39 ;  /* 0x000000272e2e7221 */ /* 0x000fe20000010000 */
[C---:B-----5:R-:W-:Y:S03]  /*ecb0*/  F2FP.BF16.PACK_AB R19, R50.reuse, R47 ;  /* 0x0000002f3213723e */ /* 0x060fe600000010ff */
[----:B------:R-:W-:Y:S01]  /*ecc0*/  F2FP.BF16.PACK_AB R16, R45, R44 ;  /* 0x0000002c2d10723e */ /* 0x000fe200000010ff */
[----:B------:R-:W-:Y:S01]  /*ecd0*/  FADD.FTZ R46, R43, R46 ;  /* 0x0000002e2b2e7221 */ /* 0x000fe20000010000 */
[----:B----4-:R-:W-:Y:S02]  /*ece0*/  F2FP.BF16.PACK_AB R18, R49, R48 ;  /* 0x000000303112723e */ /* 0x010fe400000010ff */
[----:B------:R-:W4:Y:S01]  /*ecf0*/  MUFU.EX2 R62, R62 ;  /* 0x0000003e003e7308 */ /* 0x000f220000000800 */
[----:B------:R-:W-:Y:S04]  /*ed00*/  FADD.FTZ R47, R47, R46 ;  /* 0x0000002e2f2f7221 */ /* 0x000fe80000010000 */
[C---:B---3--:R-:W-:Y:S03]  /*ed10*/  HMMA.16816.F32.BF16 R4, R16.reuse, R28, R4 ;  /* 0x0000001c1004723c */ /* 0x048fe60000041804 */
[----:B------:R-:W-:Y:S02]  /*ed20*/  FADD.FTZ R50, R50, R47 ;  /* 0x0000002f32327221 */ /* 0x000fe40000010000 */
[----:B------:R-:W-:Y:S03]  /*ed30*/  MUFU.EX2 R66, R66 ;  /* 0x0000004200427308 */ /* 0x000fe60000000800 */
[C---:B------:R-:W-:Y:S01]  /*ed40*/  HMMA.16816.F32.BF16 R8, R16.reuse, R30, R8 ;  /* 0x0000001e1008723c */ /* 0x040fe20000041808 */
[----:B------:R-:W-:Y:S06]  /*ed50*/  LDSM.16.MT88.4 R28, [R162+0x9000] ;  /* 0x00900000a21c783b */ /* 0x000fec0000004200 */
[----:B------:R-:W3:Y:S01]  /*ed60*/  MUFU.EX2 R103, R103 ;  /* 0x0000006700677308 */ /* 0x000ee20000000800 */
[C---:B--2---:R-:W-:Y:S08]  /*ed70*/  HMMA.16816.F32.BF16 R68, R16.reuse, R24, R68 ;  /* 0x000000181044723c */ /* 0x044ff00000041844 */
[C---:B------:R-:W-:Y:S01]  /*ed80*/  HMMA.16816.F32.BF16 R72, R16.reuse, R26, R72 ;  /* 0x0000001a1048723c */ /* 0x040fe20000041848 */
[----:B------:R-:W2:Y:S01]  /*ed90*/  LDSM.16.MT88.4 R24, [R164+0x9000] ;  /* 0x00900000a418783b */ /* 0x000ea20000004200 */
[----:B------:R-:W-:Y:S06]  /*eda0*/  MUFU.EX2 R60, R60 ;  /* 0x0000003c003c7308 */ /* 0x000fec0000000800 */
[C---:B------:R-:W-:Y:S04]  /*edb0*/  HMMA.16816.F32.BF16 R76, R16.reuse, R32, R76 ;  /* 0x00000020104c723c */ /* 0x040fe8000004184c */
[----:B------:R-:W5:Y:S04]  /*edc0*/  MUFU.EX2 R61, R61 ;  /* 0x0000003d003d7308 */ /* 0x000f680000000800 */
[C---:B------:R-:W-:Y:S01]  /*edd0*/  HMMA.16816.F32.BF16 R80, R16.reuse, R34, R80 ;  /* 0x000000221050723c */ /* 0x040fe20000041850 */
[----:B------:R-:W3:Y:S07]  /*ede0*/  LDSM.16.MT88.4 R32, [R161+0x9000] ;  /* 0x00900000a120783b */ /* 0x000eee0000004200 */
[C---:B-1----:R-:W-:Y:S08]  /*edf0*/  HMMA.16816.F32.BF16 R12, R16.reuse, R20, R12 ;  /* 0x00000014100c723c */ /* 0x042ff0000004180c */
[----:B------:R-:W-:Y:S01]  /*ee00*/  HMMA.16816.F32.BF16 R84, R16, R22, R84 ;  /* 0x000000161054723c */ /* 0x000fe20000041854 */
[----:B------:R-:W1:Y:S06]  /*ee10*/  LDSM.16.MT88.4 R20, [R160+0x9000] ;  /* 0x00900000a014783b */ /* 0x000e6c0000004200 */
[C---:B------:R-:W-:Y:S01]  /*ee20*/  F2FP.BF16.PACK_AB R17, R54.reuse, R51 ;  /* 0x000000333611723e */ /* 0x040fe200000010ff */
[----:B------:R-:W-:Y:S01]  /*ee30*/  FADD.FTZ R51, R51, R50 ;  /* 0x0000003233337221 */ /* 0x000fe20000010000 */
[----:B------:R-:W-:Y:S03]  /*ee40*/  F2FP.BF16.PACK_AB R19, R55, R58 ;  /* 0x0000003a3713723e */ /* 0x000fe600000010ff */
[----:B------:R-:W-:Y:S01]  /*ee50*/  F2FP.BF16.PACK_AB R16, R53, R52 ;  /* 0x000000343510723e */ /* 0x000fe200000010ff */
[----:B------:R-:W-:Y:S01]  /*ee60*/  FADD.FTZ R51, R54, R51 ;  /* 0x0000003336337221 */ /* 0x000fe20000010000 */
[----:B------:R-:W-:Y:S03]  /*ee70*/  F2FP.BF16.PACK_AB R18, R57, R56 ;  /* 0x000000383912723e */ /* 0x000fe600000010ff */
[----:B------:R-:W-:Y:S04]  /*ee80*/  FADD.FTZ R58, R58, R51 ;  /* 0x000000333a3a7221 */ /* 0x000fe80000010000 */
[C---:B--2---:R-:W-:Y:S03]  /*ee90*/  HMMA.16816.F32.BF16 R4, R16.reuse, R24, R4 ;  /* 0x000000181004723c */ /* 0x044fe60000041804 */
[----:B------:R-:W-:Y:S05]  /*eea0*/  FADD.FTZ R58, R55, R58 ;  /* 0x0000003a373a7221 */ /* 0x000fea0000010000 */
[C---:B------:R-:W-:Y:S01]  /*eeb0*/  HMMA.16816.F32.BF16 R8, R16.reuse, R26, R8 ;  /* 0x0000001a1008723c */ /* 0x040fe20000041808 */
[----:B------:R-:W2:Y:S07]  /*eec0*/  LDSM.16.MT88.4 R24, [R162+0x9800] ;  /* 0x00980000a218783b */ /* 0x000eae0000004200 */
[C---:B------:R-:W-:Y:S07]  /*eed0*/  HMMA.16816.F32.BF16 R68, R16.reuse, R28, R68 ;  /* 0x0000001c1044723c */ /* 0x040fee0000041844 */
[--C-:B------:R-:W-:Y:S01]  /*eee0*/  FFMA.FTZ R28, R64, c[0x0][0x23c], -R102.reuse ;  /* 0x00008f00401c7a23 */ /* 0x100fe20000010866 */
[C---:B------:R-:W-:Y:S04]  /*eef0*/  HMMA.16816.F32.BF16 R72, R16.reuse, R30, R72 ;  /* 0x0000001e1048723c */ /* 0x040fe80000041848 */
[----:B------:R-:W-:Y:S01]  /*ef00*/  FFMA.FTZ R102, R65, c[0x0][0x23c], -R102 ;  /* 0x00008f0041667a23 */ /* 0x000fe20000010866 */
[----:B------:R-:W-:Y:S01]  /*ef10*/  MUFU.EX2 R28, R28 ;  /* 0x0000001c001c7308 */ /* 0x000fe20000000800 */
[----:B------:R-:W-:Y:S02]  /*ef20*/  FADD.FTZ R29, R125, R126 ;  /* 0x0000007e7d1d7221 */ /* 0x000fe40000010000 */
[C---:B---3--:R-:W-:Y:S04]  /*ef30*/  HMMA.16816.F32.BF16 R76, R16.reuse, R32, R76 ;  /* 0x00000020104c723c */ /* 0x048fe8000004184c */
[----:B------:R-:W-:Y:S03]  /*ef40*/  FADD.FTZ R29, R128, R29 ;  /* 0x0000001d801d7221 */ /* 0x000fe60000010000 */
[----:B------:R-:W3:Y:S01]  /*ef50*/  MUFU.EX2 R193, R102 ;  /* 0x0000006600c17308 */ /* 0x000ee20000000800 */
[C---:B------:R-:W-:Y:S04]  /*ef60*/  HMMA.16816.F32.BF16 R80, R16.reuse, R34, R80 ;  /* 0x000000221050723c */ /* 0x040fe80000041850 */
[----:B------:R-:W-:Y:S04]  /*ef70*/  FADD.FTZ R36, R36, R29 ;  /* 0x0000001d24247221 */ /* 0x000fe80000010000 */
[C---:B-1----:R-:W-:Y:S04]  /*ef80*/  HMMA.16816.F32.BF16 R12, R16.reuse, R20, R12 ;  /* 0x00000014100c723c */ /* 0x042fe8000004180c */
[----:B------:R-:W-:Y:S04]  /*ef90*/  FADD.FTZ R37, R37, R36 ;  /* 0x0000002425257221 */ /* 0x000fe80000010000 */
[----:B------:R-:W-:Y:S01]  /*efa0*/  HMMA.16816.F32.BF16 R84, R16, R22, R84 ;  /* 0x000000161054723c */ /* 0x000fe20000041854 */
[----:B------:R-:W1:Y:S03]  /*efb0*/  LDSM.16.MT88.4 R20, [R161+0x9800] ;  /* 0x00980000a114783b */ /* 0x000e660000004200 */
[----:B------:R-:W-:Y:S03]  /*efc0*/  FADD.FTZ R40, R40, R37 ;  /* 0x0000002528287221 */ /* 0x000fe60000010000 */
[----:B----4-:R-:W-:Y:S01]  /*efd0*/  F2FP.BF16.PACK_AB R17, R62, R59 ;  /* 0x0000003b3e11723e */ /* 0x010fe200000010ff */
[----:B------:R-:W-:Y:S01]  /*efe0*/  FADD.FTZ R41, R41, R40 ;  /* 0x0000002829297221 */ /* 0x000fe20000010000 */
[----:B------:R-:W-:Y:S03]  /*eff0*/  F2FP.BF16.PACK_AB R19, R103, R66 ;  /* 0x000000426713723e */ /* 0x000fe600000010ff */
[----:B-----5:R-:W-:Y:S01]  /*f000*/  F2FP.BF16.PACK_AB R16, R61, R60 ;  /* 0x0000003c3d10723e */ /* 0x020fe200000010ff */
[----:B------:R-:W-:Y:S01]  /*f010*/  FADD.FTZ R44, R44, R41 ;  /* 0x000000292c2c7221 */ /* 0x000fe20000010000 */
[----:B---3--:R-:W-:Y:S01]  /*f020*/  F2FP.BF16.PACK_AB R18, R193, R28 ;  /* 0x0000001cc112723e */ /* 0x008fe200000010ff */
[----:B------:R-:W-:Y:S02]  /*f030*/  FADD.FTZ R59, R59, R58 ;  /* 0x0000003a3b3b7221 */ /* 0x000fe40000010000 */
[----:B------:R-:W-:Y:S02]  /*f040*/  FADD.FTZ R45, R45, R44 ;  /* 0x0000002c2d2d7221 */ /* 0x000fe40000010000 */
[----:B------:R-:W-:Y:S02]  /*f050*/  FADD.FTZ R59, R62, R59 ;  /* 0x0000003b3e3b7221 */ /* 0x000fe40000010000 */
[C---:B------:R-:W-:Y:S01]  /*f060*/  HMMA.16816.F32.BF16 R96, R16.reuse, R92, R4 ;  /* 0x0000005c1060723c */ /* 0x040fe20000041804 */
[----:B------:R-:W3:Y:S02]  /*f070*/  LDSM.16.MT88.4 R4, [R160+0x9800] ;  /* 0x00980000a004783b */ /* 0x000ee40000004200 */
[----:B------:R-:W-:Y:S02]  /*f080*/  FADD.FTZ R48, R48, R45 ;  /* 0x0000002d30307221 */ /* 0x000fe40000010000 */
[----:B------:R-:W-:Y:S02]  /*f090*/  FADD.FTZ R66, R66, R59 ;  /* 0x0000003b42427221 */ /* 0x000fe40000010000 */
[----:B------:R-:W-:Y:S01]  /*f0a0*/  FADD.FTZ R49, R49, R48 ;  /* 0x0000003031317221 */ /* 0x000fe20000010000 */
[C---:B------:R-:W-:Y:S04]  /*f0b0*/  HMMA.16816.F32.BF16 R92, R16.reuse, R94, R8 ;  /* 0x0000005e105c723c */ /* 0x040fe80000041808 */
[----:B------:R-:W-:Y:S02]  /*f0c0*/  FADD.FTZ R52, R52, R49 ;  /* 0x0000003134347221 */ /* 0x000fe40000010000 */
[----:B------:R-:W-:Y:S02]  /*f0d0*/  FADD.FTZ R194, R103, R66 ;  /* 0x0000004267c27221 */ /* 0x000fe40000010000 */
[C---:B--2---:R-:W-:Y:S04]  /*f0e0*/  HMMA.16816.F32.BF16 R68, R16.reuse, R24, R68 ;  /* 0x000000181044723c */ /* 0x044fe80000041844 */
[----:B------:R-:W-:Y:S04]  /*f0f0*/  FADD.FTZ R53, R53, R52 ;  /* 0x0000003435357221 */ /* 0x000fe80000010000 */
[C---:B------:R-:W-:Y:S04]  /*f100*/  HMMA.16816.F32.BF16 R72, R16.reuse, R26, R72 ;  /* 0x0000001a1048723c */ /* 0x040fe80000041848 */
[----:B------:R-:W-:Y:S04]  /*f110*/  FADD.FTZ R56, R56, R53 ;  /* 0x0000003538387221 */ /* 0x000fe80000010000 */
[C---:B-1----:R-:W-:Y:S04]  /*f120*/  HMMA.16816.F32.BF16 R76, R16.reuse, R20, R76 ;  /* 0x00000014104c723c */ /* 0x042fe8000004184c */
[----:B------:R-:W-:Y:S04]  /*f130*/  FADD.FTZ R57, R57, R56 ;  /* 0x0000003839397221 */ /* 0x000fe80000010000 */
[C---:B------:R-:W-:Y:S04]  /*f140*/  HMMA.16816.F32.BF16 R80, R16.reuse, R22, R80 ;  /* 0x000000161050723c */ /* 0x040fe80000041850 */
[----:B------:R-:W-:Y:S04]  /*f150*/  FADD.FTZ R60, R60, R57 ;  /* 0x000000393c3c7221 */ /* 0x000fe80000010000 */
[C---:B---3--:R-:W-:Y:S04]  /*f160*/  HMMA.16816.F32.BF16 R88, R16.reuse, R4, R12 ;  /* 0x000000041058723c */ /* 0x048fe8000004180c */
[----:B------:R-:W-:Y:S04]  /*f170*/  FADD.FTZ R61, R61, R60 ;  /* 0x0000003c3d3d7221 */ /* 0x000fe80000010000 */
[----:B------:R-:W-:Y:S04]  /*f180*/  HMMA.16816.F32.BF16 R84, R16, R6, R84 ;  /* 0x000000061054723c */ /* 0x000fe80000041854 */
[----:B------:R-:W-:Y:S04]  /*f190*/  FADD.FTZ R28, R28, R61 ;  /* 0x0000003d1c1c7221 */ /* 0x000fe80000010000 */
[----:B------:R-:W-:Y:S01]  /*f1a0*/  FADD.FTZ R193, R193, R28 ;  /* 0x0000001cc1c17221 */ /* 0x000fe20000010000 */
[----:B------:R-:W-:-:S05]  /*f1b0*/  @P1 BRA `(.L_x_6411) ;  /* 0xffffc2c000001947 */ /* 0x000fca000383ffff */
.L_x_6407:
[----:B------:R-:W1:Y:S01]  /*f1c0*/  SHFL.BFLY PT, R9, R194, 0x2, 0x1f ;  /* 0x0c401f00c2097f89 */ /* 0x000e6200000e0000 */
[----:B------:R-:W-:Y:S01]  /*f1d0*/  MOV R7, 0x3f800000 ;  /* 0x3f80000000077802 */ /* 0x000fe20000000f00 */
[----:B------:R-:W-:Y:S01]  /*f1e0*/  IMAD.MOV.U32 R8, RZ, RZ, 0x3f800000 ;  /* 0x3f800000ff087424 */ /* 0x000fe200078e00ff */
[----:B------:R-:W-:Y:S01]  /*f1f0*/  ULDC.U8 UR4, c[0x0][0x328] ;  /* 0x0000ca0000047ab9 */ /* 0x000fe20000000000 */
[----:B------:R-:W2:Y:S04]  /*f200*/  SHFL.BFLY PT, R0, R193, 0x2, 0x1f ;  /* 0x0c401f00c1007f89 */ /* 0x000ea800000e0000 */
[----:B------:R-:W3:Y:S01]  /*f210*/  S2R R5, SR_TID.X ;  /* 0x0000000000057919 */ /* 0x000ee20000002100 */
[----:B-1----:R-:W-:-:S02]  /*f220*/  FADD.FTZ R9, R9, R194 ;  /* 0x000000c209097221 */ /* 0x002fc40000010000 */
[----:B--2---:R-:W-:-:S03]  /*f230*/  FADD.FTZ R11, R0, R193 ;  /* 0x000000c1000b7221 */ /* 0x004fc60000010000 */
[----:B------:R-:W1:Y:S01]  /*f240*/  SHFL.BFLY PT, R4, R9, 0x1, 0x1f ;  /* 0x0c201f0009047f89 */ /* 0x000e6200000e0000 */
[----:B---3--:R-:W-:-:S03]  /*f250*/  SHF.R.S32.HI R0, RZ, 0x1f, R5 ;  /* 0x0000001fff007819 */ /* 0x008fc60000011405 */
[----:B------:R-:W2:Y:S01]  /*f260*/  SHFL.BFLY PT, R6, R11, 0x1, 0x1f ;  /* 0x0c201f000b067f89 */ /* 0x000ea200000e0000 */
[----:B-1----:R-:W-:Y:S01]  /*f270*/  FADD.FTZ R4, R9, R4 ;  /* 0x0000000409047221 */ /* 0x002fe20000010000 */
[----:B------:R-:W-:Y:S01]  /*f280*/  LEA.HI R9, R0, R5, RZ, 0x2 ;  /* 0x0000000500097211 */ /* 0x000fe200078f10ff */
[----:B--2---:R-:W-:-:S03]  /*f290*/  FADD.FTZ R6, R11, R6 ;  /* 0x000000060b067221 */ /* 0x004fc60000010000 */
[--C-:B------:R-:W-:Y:S02]  /*f2a0*/  SHF.R.S32.HI R11, RZ, 0x2, R9.reuse ;  /* 0x00000002ff0b7819 */ /* 0x100fe40000011409 */
        /* <DEDUP_REMOVED lines=27> */
[----:B------:R1:W3:Y:S01]  /*f460*/  @P4 MUFU.LG2 R12, R6 ;  /* 0x00000006000c4308 */ /* 0x0002e20000000c00 */
        /* <DEDUP_REMOVED lines=40> */
[C---:B------:R-:W-:Y:S01]  /*f6f0*/  FMUL.FTZ R83, R8.reuse, R83 ;  /* 0x0000005308537220 */ /* 0x040fe20000410000 */
[----:B------:R4:W-:Y:S01]  /*f700*/  STS [R19], R68 ;  /* 0x0000004413007388 */ /* 0x0009e20000000800 */
[C---:B------:R-:W-:Y:S01]  /*f710*/  FMUL.FTZ R82, R8.reuse, R82 ;  /* 0x0000005208527220 */ /* 0x040fe20000410000 */
[----:B------:R-:W-:Y:S01]  /*f720*/  F2FP.BF16.PACK_AB R80, R81, R80 ;  /* 0x000000505150723e */ /* 0x000fe200000010ff */
[C---:B------:R-:W-:Y:S01]  /*f730*/  FMUL.FTZ R88, R7.reuse, R88 ;  /* 0x0000005807587220 */ /* 0x040fe20000410000 */
[----:B------:R4:W-:Y:S01]  /*f740*/  STS [R19+0x400], R70 ;  /* 0x0004004613007388 */ /* 0x0009e20000000800 */
[----:B------:R-:W-:Y:S01]  /*f750*/  FMUL.FTZ R89, R7, R89 ;  /* 0x0000005907597220 */ /* 0x000fe20000410000 */
[----:B------:R-:W-:Y:S01]  /*f760*/  F2FP.BF16.PACK_AB R82, R83, R82 ;  /* 0x000000525352723e */ /* 0x000fe200000010ff */
[----:B------:R-:W-:Y:S01]  /*f770*/  FMUL.FTZ R84, R7, R84 ;  /* 0x0000005407547220 */ /* 0x000fe20000410000 */
[----:B------:R-:W4:Y:S01]  /*f780*/  @P3 MUFU.LG2 R4, R4 ;  /* 0x0000000400043308 */ /* 0x000f220000000c00 */
[C---:B------:R-:W-:Y:S01]  /*f790*/  FMUL.FTZ R91, R8.reuse, R91 ;  /* 0x0000005b085b7220 */ /* 0x040fe20000410000 */
[----:B------:R-:W-:Y:S01]  /*f7a0*/  F2FP.BF16.PACK_AB R88, R89, R88 ;  /* 0x000000585958723e */ /* 0x000fe200000010ff */
[C---:B------:R-:W-:Y:S01]  /*f7b0*/  FMUL.FTZ R90, R8.reuse, R90 ;  /* 0x0000005a085a7220 */ /* 0x040fe20000410000 */
[----:B------:R-:W-:Y:S01]  /*f7c0*/  ISETP.NE.AND P0, PT, RZ, UR4, PT ;  /* 0x00000004ff007c0c */ /* 0x000fe2000bf05270 */
[C---:B------:R-:W-:Y:S01]  /*f7d0*/  FMUL.FTZ R87, R8.reuse, R87 ;  /* 0x0000005708577220 */ /* 0x040fe20000410000 */
[----:B-1----:R-:W-:Y:S01]  /*f7e0*/  MOV R6, 0x7f800000 ;  /* 0x7f80000000067802 */ /* 0x002fe20000000f00 */
[----:B------:R-:W-:Y:S01]  /*f7f0*/  FMUL.FTZ R7, R7, R85 ;  /* 0x0000005507077220 */ /* 0x000fe20000410000 */
[----:B------:R-:W-:Y:S01]  /*f800*/  F2FP.BF16.PACK_AB R90, R91, R90 ;  /* 0x0000005a5b5a723e */ /* 0x000fe200000010ff */
[----:B------:R-:W-:Y:S01]  /*f810*/  FMUL.FTZ R8, R8, R86 ;  /* 0x0000005608087220 */ /* 0x000fe20000410000 */
[----:B--2---:R-:W-:Y:S01]  /*f820*/  MOV R9, 0x7f800000 ;  /* 0x7f80000000097802 */ /* 0x004fe20000000f00 */
[----:B------:R-:W-:Y:S01]  /*f830*/  IMAD.IADD R21, R15, 0x1, R10 ;  /* 0x000000010f157824 */ /* 0x000fe200078e020a */
[----:B------:R-:W-:Y:S01]  /*f840*/  F2FP.BF16.PACK_AB R7, R7, R84 ;  /* 0x000000540707723e */ /* 0x000fe200000010ff */
[----:B------:R-:W-:Y:S01]  /*f850*/  IMAD.IADD R10, R10, 0x1, R23 ;  /* 0x000000010a0a7824 */ /* 0x000fe200078e0217 */
[----:B------:R-:W-:Y:S01]  /*f860*/  F2FP.BF16.PACK_AB R8, R87, R8 ;  /* 0x000000085708723e */ /* 0x000fe200000010ff */
[----:B---3--:R-:W-:Y:S01]  /*f870*/  @P4 FMUL.FTZ R12, R12, 0.69314718246459960938 ;  /* 0x3f3172180c0c4820 */ /* 0x008fe20000410000 */
[----:B------:R1:W-:Y:S01]  /*f880*/  STS [R21], R72 ;  /* 0x0000004815007388 */ /* 0x0003e20000000800 */
[----:B----4-:R-:W-:-:S02]  /*f890*/  @P3 FMUL.FTZ R15, R4, 0.69314718246459960938 ;  /* 0x3f317218040f3820 */ /* 0x010fc40000410000 */
[----:B------:R-:W-:Y:S01]  /*f8a0*/  @P4 FFMA.FTZ R6, R3, c[0x0][0x238], R12 ;  /* 0x00008e0003064a23 */ /* 0x000fe2000001000c */
[----:B------:R1:W-:Y:S01]  /*f8b0*/  STS [R21+0x400], R74 ;  /* 0x0004004a15007388 */ /* 0x0003e20000000800 */
[----:B------:R-:W-:-:S03]  /*f8c0*/  @P3 FFMA.FTZ R9, R2, c[0x0][0x238], R15 ;  /* 0x00008e0002093a23 */ /* 0x000fc6000001000f */
[----:B------:R1:W-:Y:S04]  /*f8d0*/  STS [R17], R76 ;  /* 0x0000004c11007388 */ /* 0x0003e80000000800 */
[----:B------:R1:W-:Y:S04]  /*f8e0*/  STS [R17+0x400], R78 ;  /* 0x0004004e11007388 */ /* 0x0003e80000000800 */
[----:B------:R1:W-:Y:S04]  /*f8f0*/  STS [R23], R80 ;  /* 0x0000005017007388 */ /* 0x0003e80000000800 */
[----:B------:R1:W-:Y:S04]  /*f900*/  STS [R23+0x400], R82 ;  /* 0x0004005217007388 */ /* 0x0003e80000000800 */
[----:B------:R1:W-:Y:S04]  /*f910*/  STS [R25], R88 ;  /* 0x0000005819007388 */ /* 0x0003e80000000800 */
[----:B------:R1:W-:Y:S04]  /*f920*/  STS [R25+0x400], R90 ;  /* 0x0004005a19007388 */ /* 0x0003e80000000800 */
[----:B------:R1:W-:Y:S04]  /*f930*/  STS [R10], R7 ;  /* 0x000000070a007388 */ /* 0x0003e80000000800 */
[----:B------:R1:W-:Y:S01]  /*f940*/  STS [R10+0x400], R8 ;  /* 0x000400080a007388 */ /* 0x0003e20000000800 */
[----:B------:R-:W-:Y:S05]  /*f950*/  @!P0 BRA `(.L_x_6412) ;  /* 0x0000007000008947 */ /* 0x000fea0003800000 */
[----:B------:R-:W2:Y:S01]  /*f960*/  S2R R2, SR_CTAID.Y ;  /* 0x0000000000027919 */ /* 0x000ea20000002600 */
[----:B------:R-:W-:-:S03]  /*f970*/  ISETP.NE.AND P0, PT, R179, -0x1, PT ;  /* 0xffffffffb300780c */ /* 0x000fc60003f05270 */
[----:B------:R-:W3:Y:S01]  /*f980*/  S2R R3, SR_CTAID.Z ;  /* 0x0000000000037919 */ /* 0x000ee20000002700 */
[----:B--2---:R-:W-:-:S05]  /*f990*/  IMAD R4, R2, c[0x0][0x214], RZ ;  /* 0x0000850002047a24 */ /* 0x004fca00078e02ff */
[----:B------:R-:W-:-:S05]  /*f9a0*/  SEL R4, R4, R179, !P0 ;  /* 0x000000b304047207 */ /* 0x000fca0004000000 */
[----:B---3--:R-:W-:Y:S01]  /*f9b0*/  IMAD R4, R3, c[0x0][0x234], R4 ;  /* 0x00008d0003047a24 */ /* 0x008fe200078e0204 */
[----:B------:R-:W-:Y:S05]  /*f9c0*/  BRA `(.L_x_6413) ;  /* 0x0000004000007947 */ /* 0x000fea0003800000 */
.L_x_6412:
[----:B------:R-:W2:Y:S04]  /*f9d0*/  S2R R3, SR_CTAID.Z ;  /* 0x0000000000037919 */ /* 0x000ea80000002700 */
[----:B------:R-:W2:Y:S02]  /*f9e0*/  S2R R2, SR_CTAID.Y ;  /* 0x0000000000027919 */ /* 0x000ea40000002600 */
[----:B--2---:R-:W-:-:S04]  /*f9f0*/  IMAD R4, R2, c[0x0][0x1c0], R3 ;  /* 0x0000700002047a24 */ /* 0x004fc800078e0203 */
[----:B------:R-:W-:Y:S02]  /*fa00*/  IMAD R4, R4, c[0x0][0x214], RZ ;  /* 0x0000850004047a24 */ /* 0x000fe400078e02ff */
.L_x_6413:
[----:B------:R-:W-:Y:S01]  /*fa10*/  BAR.SYNC.DEFER_BLOCKING 0x0 ;  /* 0x0000000000007b1d */ /* 0x000fe20000010000 */
[----:B-1----:R-:W-:Y:S01]  /*fa20*/  LOP3.LUT R8, R11, 0xffffffe0, RZ, 0xc0, !PT ;  /* 0xffffffe00b087812 */ /* 0x002fe200078ec0ff */
[----:B------:R-:W-:Y:S01]  /*fa30*/  IMAD.WIDE.U32 R14, R179, c[0x0][0x1e8], RZ ;  /* 0x00007a00b30e7a25 */ /* 0x000fe200078e00ff */
[----:B------:R-:W-:Y:S02]  /*fa40*/  SHF.R.S32.HI R10, RZ, 0x1f, R13 ;  /* 0x0000001fff0a7819 */ /* 0x000fe4000001140d */
[----:B------:R-:W-:Y:S01]  /*fa50*/  SHF.R.S32.HI R7, RZ, 0x1f, R2 ;  /* 0x0000001fff077819 */ /* 0x000fe20000011402 */
        /* <DEDUP_REMOVED lines=20> */
[----:B------:R-:W-:-:S02]  /*fba0*/  IADD3 R8, R174, 0x8, RZ ;  /* 0x00000008ae087810 */ /* 0x000fc40007ffe0ff */
        /* <DEDUP_REMOVED lines=10> */
.L_x_6415:
[----:B------:R-:W-:Y:S05]  /*fc50*/  BSYNC B0 ;  /* 0x0000000000007941 */ /* 0x000fea0003800000 */
.L_x_6414:
[----:B------:R-:W5:Y:S01]  /*fc60*/  S2R R7, SR_CTAID.X ;  /* 0x0000000000077919 */ /* 0x000f620000002500 */
[----:B------:R-:W-:Y:S01]  /*fc70*/  LEA.HI R0, R0, R5, RZ, 0x3 ;  /* 0x0000000500007211 */ /* 0x000fe200078f18ff */
[----:B------:R-:W-:Y:S01]  /*fc80*/  BSSY B0, `(.L_x_6416) ;  /* 0x000001a000007945 */ /* 0x000fe20003800000 */
[----:B------:R-:W-:Y:S02]  /*fc90*/  ISETP.GE.AND P1, PT, R180, c[0x0][0x220], PT ;  /* 0x00008800b4007a0c */ /* 0x000fe40003f26270 */
[----:B------:R-:W-:Y:S02]  /*fca0*/  SHF.R.S32.HI R0, RZ, 0x3, R0 ;  /* 0x00000003ff007819 */ /* 0x000fe40000011400 */
[----:B----4-:R-:W-:-:S05]  /*fcb0*/  SHF.R.S32.HI R6, RZ, 0x1f, R3 ;  /* 0x0000001fff067819 */ /* 0x010fca0000011403 */
[----:B------:R-:W-:-:S04]  /*fcc0*/  IMAD R6, R6, c[0x0][0x1f0], RZ ;  /* 0x00007c0006067a24 */ /* 0x000fc800078e02ff */
[----:B------:R-:W-:Y:S02]  /*fcd0*/  IMAD R6, R3, c[0x0][0x1f4], R6 ;  /* 0x00007d0003067a24 */ /* 0x000fe400078e0206 */
[----:B-----5:R-:W-:-:S04]  /*fce0*/  IMAD.SHL.U32 R7, R7, 0x40, RZ ;  /* 0x0000004007077824 */ /* 0x020fc800078e00ff */
[----:B------:R-:W-:Y:S01]  /*fcf0*/  IMAD.WIDE.U32 R8, R7, c[0x0][0x1e8], R180 ;  /* 0x00007a0007087a25 */ /* 0x000fe200078e00b4 */
[----:B------:R-:W-:-:S04]  /*fd00*/  SHF.R.S32.HI R4, RZ, 0x1f, R7 ;  /* 0x0000001fff047819 */ /* 0x000fc80000011407 */
[----:B------:R-:W-:Y:S01]  /*fd10*/  IADD3 R8, P0, R2, R8, RZ ;  /* 0x0000000802087210 */ /* 0x000fe20007f1e0ff */
[----:B------:R-:W-:-:S04]  /*fd20*/  IMAD R4, R4, c[0x0][0x1e8], RZ ;  /* 0x00007a0004047a24 */ /* 0x000fc800078e02ff */
[C---:B------:R-:W-:Y:S01]  /*fd30*/  IMAD R4, R7.reuse, c[0x0][0x1ec], R4 ;  /* 0x00007b0007047a24 */ /* 0x040fe200078e0204 */
[----:B------:R-:W-:-:S04]  /*fd40*/  IADD3 R7, -R7, R178, RZ ;  /* 0x000000b207077210 */ /* 0x000fc80007ffe1ff */
        /* <DEDUP_REMOVED lines=13> */
.L_x_6417:
[----:B------:R-:W-:Y:S05]  /*fe20*/  BSYNC B0 ;  /* 0x0000000000007941 */ /* 0x000fea0003800000 */
.L_x_6416:
        /* <DEDUP_REMOVED lines=15> */
.L_x_6419:
[----:B------:R-:W-:Y:S05]  /*ff20*/  BSYNC B0 ;  /* 0x0000000000007941 */ /* 0x000fea0003800000 */
.L_x_6418:
        /* <DEDUP_REMOVED lines=14> */
[----:B------:R2:W-:Y:S02]  /*10010*/  STG.E.128 [R10.64], R16 ;  /* 0x000000100a007986 */ /* 0x0005e4000c101d06 */
.L_x_6421:
[----:B------:R-:W-:Y:S05]  /*10020*/  BSYNC B0 ;  /* 0x0000000000007941 */ /* 0x000fea0003800000 */
.L_x_6420:
        /* <DEDUP_REMOVED lines=15> */
.L_x_6422:
        /* <DEDUP_REMOVED lines=14> */
.L_x_7920:


//--------------------- .text._ZN5flash24flash_fwd_splitkv_kernelI23Flash_fwd_kernel_traitsILi64ELi64ELi128ELi4ELb0ELb0EN7cutlass10bfloat16_tE19Flash_kernel_traitsILi64ELi64ELi128ELi4ES3_EELb1ELb0ELb1ELb0ELb0ELb1ELb0ELb0EEEvNS_16Flash_fwd_paramsE --------------------------
	.section	.text._ZN5flash24flash_fwd_splitkv_kernelI23Flash_fwd_kernel_traitsILi64ELi64ELi128ELi4ELb0ELb0EN7cutlass10bfloat16_tE19Flash_kernel_traitsILi64ELi64ELi128ELi4ES3_EELb1ELb0ELb1ELb0ELb0ELb1ELb0ELb0EEEvNS_16Flash_fwd_paramsE,"ax",@progbits
	.sectioninfo	@"SHI_REGISTERS=254"
	.align	128
        .global         _ZN5flash24flash_fwd_splitkv_kernelI23Flash_fwd_kernel_traitsILi64ELi64ELi128ELi4ELb0ELb0EN7cutlass10bfloat16_tE19Flash_kernel_traitsILi64ELi64ELi128ELi4ES3_EELb1ELb0ELb1ELb0ELb0ELb1ELb0ELb0EEEvNS_16Flash_fwd_paramsE
        .type           _ZN5flash24flash_fwd_splitkv_kernelI23Flash_fwd_kernel_traitsILi64ELi64ELi128ELi4ELb0ELb0EN7cutlass10bfloat16_tE19Flash_kernel_traitsILi64ELi64ELi128ELi4ES3_EELb1ELb0ELb1ELb0ELb0ELb1ELb0ELb0EEEvNS_16Flash_fwd_paramsE,@function
        .size           _ZN5flash24flash_fwd_splitkv_kernelI23Flash_fwd_kernel_traitsILi64ELi64ELi128ELi4ELb0ELb0EN7cutlass10bfloat16_tE19Flash_kernel_traitsILi64ELi64ELi128ELi4ES3_EELb1ELb0ELb1ELb0ELb0ELb1ELb0ELb0EEEvNS_16Flash_fwd_paramsE,(.L_x_7921 - _ZN5flash24flash_fwd_splitkv_kernelI23Flash_fwd_kernel_traitsILi64ELi64ELi128ELi4ELb0ELb0EN7cutlass10bfloat16_tE19Flash_kernel_traitsILi64ELi64ELi128ELi4ES3_EELb1ELb0ELb1ELb0ELb0ELb1ELb0ELb0EEEvNS_16Flash_fwd_paramsE)
        .other          _ZN5flash24flash_fwd_splitkv_kernelI23Flash_fwd_kernel_traitsILi64ELi64ELi128ELi4ELb0ELb0EN7cutlass10bfloat16_tE19Flash_kernel_traitsILi64ELi64ELi128ELi4ES3_EELb1ELb0ELb1ELb0ELb0ELb1ELb0ELb0EEEvNS_16Flash_fwd_paramsE,@"STO_CUDA_ENTRY STV_DEFAULT"
_ZN5flash24flash_fwd_splitkv_kernelI23Flash_fwd_kernel_traitsILi64ELi64ELi128ELi4ELb0ELb0EN7cutlass10bfloat16_tE19Flash_kernel_traitsILi64ELi64ELi128ELi4ES3_EELb1ELb0ELb1ELb0ELb0ELb1ELb0ELb0EEEvNS_16Flash_fwd_paramsE:
.text._ZN5flash24flash_fwd_splitkv_kernelI23Flash_fwd_kernel_traitsILi64ELi64ELi128ELi4ELb0ELb0EN7cutlass10bfloat16_tE19Flash_kernel_traitsILi64ELi64ELi128ELi4ES3_EELb1ELb0ELb1ELb0ELb0ELb1ELb0ELb0EEEvNS_16Flash_fwd_paramsE:
        /* <DEDUP_REMOVED lines=33> */
.L_x_6423:
[----:B-1-34-:R-:W-:Y:S02]  /*0210*/  MOV R0, c[0x0][0x218] ;  /* 0x0000860000007a02 */ /* 0x01afe40000000f00 */
.L_x_6424:
        /* <DEDUP_REMOVED lines=37> */
[----:B------:R-:W-:Y:S01]  /*0470*/  SHF.R.S32.HI R5, RZ, 0x3, R0 ;  /* 0x00000003ff057819 */ /* 0x000fe20000011400 */
[--C-:B------:R-:W-:Y:S01]  /*0480*/  IMAD R0, R19, c[0x0][0x1c0], R26.reuse ;  /* 0x0000700013007a24 */ /* 0x100fe200078e021a */
        /* <DEDUP_REMOVED lines=22> */
[----:B------:R-:W-:-:S02]  /*05f0*/  ISETP.GE.OR P0, PT, R5, R172, P1 ;  /* 0x000000ac0500720c */ /* 0x000fc40000f06670 */
        /* <DEDUP_REMOVED lines=12> */
.L_x_6427:
[----:B------:R-:W-:Y:S05]  /*06c0*/  BSYNC B0 ;  /* 0x0000000000007941 */ /* 0x000fea0003800000 */
.L_x_6426:
        /* <DEDUP_REMOVED lines=16> */
.L_x_6429:
[----:B------:R-:W-:Y:S05]  /*07d0*/  BSYNC B0 ;  /* 0x0000000000007941 */ /* 0x000fea0003800000 */
.L_x_6428:
        /* <DEDUP_REMOVED lines=16> */
.L_x_6431:
[----:B------:R-:W-:Y:S05]  /*08e0*/  BSYNC B0 ;  /* 0x0000000000007941 */ /* 0x000fea0003800000 */
.L_x_6430:
        /* <DEDUP_REMOVED lines=15> */
.L_x_6433:
[----:B------:R-:W-:Y:S05]  /*09e0*/  BSYNC B0 ;  /* 0x0000000000007941 */ /* 0x000fea0003800000 */
.L_x_6432:
        /* <DEDUP_REMOVED lines=19> */
.L_x_6425:
        /* <DEDUP_REMOVED lines=93> */
.L_x_6434:
        /* <DEDUP_REMOVED lines=15> */
.L_x_6436:
[----:B------:R-:W-:Y:S02]  /*11e0*/  IABS R8, c[0x0][0x1c8] ;  /* 0x0000720000087a13 */ /* 0x000fe40000000000 */
[----:B------:R-:W-:Y:S02]  /*11f0*/  MOV R14, RZ ;  /* 0x000000ff000e7202 */ /* 0x000fe40000000f00 */
[----:B------:R-:W1:Y:S01]  /*1200*/  I2F.RP R10, R8 ;  /* 0x00000008000a7306 */ /* 0x000e620000209400 */
[----:B------:R-:W-:Y:S02]  /*1210*/  LEA R17, R100, 0xffffff80, 0x7 ;  /* 0xffffff8064117811 */ /* 0x000fe400078e38ff */
[----:B------:R-:W-:Y:S02]  /*1220*/  @P4 IADD3 R21, R2, R21, RZ ;  /* 0x0000001502154210 */ /* 0x000fe40007ffe0ff */
[----:B------:R-:W-:-:S03]  /*1230*/  SHF.R.S32.HI R109, RZ, 0x1f, R17 ;  /* 0x0000001fff6d7819 */ /* 0x000fc60000011411 */
[----:B------:R-:W-:-:S04]  /*1240*/  @P4 IMAD.WIDE.U32 R24, R21, c[0x0][0x1a0], RZ ;  /* 0x0000680015184a25 */ /* 0x000fc800078e00ff */
        /* <DEDUP_REMOVED lines=13> */
[----:B------:R-:W-:-:S03]  /*1320*/  IMAD R6, R109, c[0x0][0x198], RZ ;  /* 0x000066006d067a24 */ /* 0x000fc600078e02ff */
[----:B------:R-:W-:-:S13]  /*1330*/  ISETP.GT.U32.AND P1, PT, R8, R5, PT ;  /* 0x000000050800720c */ /* 0x000fda0003f24070 */
[----:B------:R-:W-:Y:S01]  /*1340*/  @!P1 IMAD.IADD R5, R5, 0x1, -R8 ;  /* 0x0000000105059824 */ /* 0x000fe200078e0a08 */
[----:B------:R-:W-:Y:S02]  /*1350*/  @!P1 IADD3 R14, R14, 0x1, RZ ;  /* 0x000000010e0e9810 */ /* 0x000fe40007ffe0ff */
[----:B------:R-:W-:Y:S02]  /*1360*/  ISETP.NE.AND P1, PT, RZ, c[0x0][0x1c8], PT ;  /* 0x00007200ff007a0c */ /* 0x000fe40003f25270 */
[----:B------:R-:W-:Y:S02]  /*1370*/  ISETP.GE.U32.AND P3, PT, R5, R8, PT ;  /* 0x000000080500720c */ /* 0x000fe40003f66070 */
[----:B------:R-:W-:-:S04]  /*1380*/  LOP3.LUT R5, R26, c[0x0][0x1c8], RZ, 0x3c, !PT ;  /* 0x000072001a057a12 */ /* 0x000fc800078e3cff */
[----:B------:R-:W-:Y:S01]  /*1390*/  ISETP.GE.AND P2, PT, R5, RZ, PT ;  /* 0x000000ff0500720c */ /* 0x000fe20003f46270 */
[----:B------:R-:W-:Y:S02]  /*13a0*/  IMAD.MOV.U32 R5, RZ, RZ, R3 ;  /* 0x000000ffff057224 */ /* 0x000fe400078e0003 */
[C---:B------:R-:W-:Y:S02]  /*13b0*/  IMAD R3, R17.reuse, c[0x0][0x19c], R6 ;  /* 0x0000670011037a24 */ /* 0x040fe400078e0206 */
[----:B------:R-:W-:Y:S02]  /*13c0*/  IMAD.WIDE.U32 R4, R17, c[0x0][0x198], R4 ;  /* 0x0000660011047a25 */ /* 0x000fe400078e0004 */
[----:B------:R-:W-:Y:S02]  /*13d0*/  @P3 IADD3 R14, R14, 0x1, RZ ;  /* 0x000000010e0e3810 */ /* 0x000fe40007ffe0ff */
[----:B------:R-:W-:-:S04]  /*13e0*/  IMAD.IADD R5, R5, 0x1, R3 ;  /* 0x0000000105057824 */ /* 0x000fc800078e0203 */
        /* <DEDUP_REMOVED lines=18> */
.L_x_6435:
        /* <DEDUP_REMOVED lines=73> */
.L_x_6438:
[----:B------:R-:W-:Y:S05]  /*19a0*/  BSYNC B0 ;  /* 0x0000000000007941 */ /* 0x000fea0003800000 */
.L_x_6437:
        /* <DEDUP_REMOVED lines=21> */
.L_x_6440:
[----:B------:R-:W-:Y:S05]  /*1b00*/  BSYNC B0 ;  /* 0x0000000000007941 */ /* 0x000fea0003800000 */
.L_x_6439:
        /* <DEDUP_REMOVED lines=21> */
.L_x_6442:
[----:B------:R-:W-:Y:S05]  /*1c60*/  BSYNC B0 ;  /* 0x0000000000007941 */ /* 0x000fea0003800000 */
.L_x_6441:
        /* <DEDUP_REMOVED lines=20> */
.L_x_6444:
[----:B------:R-:W-:Y:S05]  /*1db0*/  BSYNC B0 ;  /* 0x0000000000007941 */ /* 0x000fea0003800000 */
.L_x_6443:
        /* <DEDUP_REMOVED lines=31> */
.L_x_6446:
[----:B------:R-:W-:Y:S05]  /*1fb0*/  BSYNC B0 ;  /* 0x0000000000007941 */ /* 0x000fea0003800000 */
.L_x_6445:
        /* <DEDUP_REMOVED lines=17> */
.L_x_6448:
[----:B------:R-:W-:Y:S05]  /*20d0*/  BSYNC B0 ;  /* 0x0000000000007941 */ /* 0x000fea0003800000 */
.L_x_6447:
[----:B------:R-:W-:Y:S01]  /*20e0*/  ISETP.GE.AND P1, PT, R10, R9, PT ;  /* 0x000000090a00720c */ /* 0x000fe20003f26270 */
[----:B------:R-:W-:-:S12]  /*20f0*/  BSSY B0, `(.L_x_6449) ;  /* 0x000000e000007945 */ /* 0x000fd80003800000 */
[----:B------:R-:W-:Y:S05]  /*2100*/  @P1 BRA `(.L_x_6450) ;  /* 0x000000c000001947 */ /* 0x000fea0003800000 */
[----:B------:R-:W-:-:S13]  /*2110*/  ISETP.GE.AND P1, PT, R174, c[0x0][0x220], PT ;  /* 0x00008800ae007a0c */ /* 0x000fda0003f26270 */
[----:B------:R1:W-:Y:S01]  /*2120*/  @P1 STS.128 [R171+0x3000], RZ ;  /* 0x003000ffab001388 */ /* 0x0003e20000000c00 */
[----:B------:R-:W-:Y:S05]  /*2130*/  @P1 BRA `(.L_x_6450) ;  /* 0x0000009000001947 */ /* 0x000fea0003800000 */
[----:B------:R-:W-:Y:S01]  /*2140*/  IMAD.MOV.U32 R12, RZ, RZ, c[0x0][0x19c] ;  /* 0x00006700ff0c7624 */ /* 0x000fe200078e00ff */
[----:B-1----:R-:W-:-:S04]  /*2150*/  LEA R14, P1, R101, R122, 0x5 ;  /* 0x0000007a650e7211 */ /* 0x002fc800078228ff */
[----:B------:R-:W-:Y:S02]  /*2160*/  LEA.HI.X R15, R101, R121, R12, 0x5, P1 ;  /* 0x00000079650f7211 */ /* 0x000fe400008f2c0c */
[----:B------:R-:W-:-:S04]  /*2170*/  LEA R22, P1, R14, c[0x0][0x168], 0x1 ;  /* 0x00005a000e167a11 */ /* 0x000fc800078208ff */
[----:B------:R-:W-:-:S05]  /*2180*/  LEA.HI.X R23, R14, c[0x0][0x16c], R15, 0x1, P1 ;  /* 0x00005b000e177a11 */ /* 0x000fca00008f0c0f */
[----:B------:R-:W-:Y:S01]  /*2190*/  @!PT LDS RZ, [RZ] ;  /* 0x00000000fffff984 */ /* 0x000fe20000000800 */
[----:B------:R-:W-:Y:S01]  /*21a0*/  @!PT LDS RZ, [RZ] ;  /* 0x00000000fffff984 */ /* 0x000fe20000000800 */
[----:B------:R-:W-:Y:S01]  /*21b0*/  @!PT LDS RZ, [RZ] ;  /* 0x00000000fffff984 */ /* 0x000fe20000000800 */
[----:B------:R1:W-:Y:S04]  /*21c0*/  LDGSTS.E.BYPASS.LTC128B.128 [R171+0x3000], [R22.64] ;  /* 0x0300000016ab7fae */ /* 0x0003e8000b901d46 */
.L_x_6450:
[----:B------:R-:W-:Y:S05]  /*21d0*/  BSYNC B0 ;  /* 0x0000000000007941 */ /* 0x000fea0003800000 */
.L_x_6449:
        /* <DEDUP_REMOVED lines=17> */
.L_x_6452:
[----:B------:R-:W-:Y:S05]  /*22f0*/  BSYNC B0 ;  /* 0x0000000000007941 */ /* 0x000fea0003800000 */
.L_x_6451:
        /* <DEDUP_REMOVED lines=16> */
.L_x_6454:
[----:B------:R-:W-:Y:S05]  /*2400*/  BSYNC B0 ;  /* 0x0000000000007941 */ /* 0x000fea0003800000 */
.L_x_6453:
        /* <DEDUP_REMOVED lines=18> */
.L_x_6456:
[----:B------:R-:W-:Y:S05]  /*2530*/  BSYNC B0 ;  /* 0x0000000000007941 */ /* 0x000fea0003800000 */
.L_x_6455:
        /* <DEDUP_REMOVED lines=10> */
[----:B---3--:R-:W-:-:S05]  /*25e0*/  IMAD.WIDE.U32 R28, R101, 0x60, R122 ;  /* 0x00000060651c7825 */ /* 0x008fca00078e007a */
[----:B------:R-:W-:Y:S02]  /*25f0*/  IADD3 R12, R29, UR4, RZ ;  /* 0x000000041d0c7c10 */ /* 0x000fe4000fffe0ff */
[----:B------:R-:W-:-:S04]  /*2600*/  LEA R22, P1, R28, c[0x0][0x168], 0x1 ;  /* 0x00005a001c167a11 */ /* 0x000fc800078208ff */
[----:B------:R-:W-:-:S05]  /*2610*/  LEA.HI.X R23, R28, c[0x0][0x16c], R12, 0x1, P1 ;  /* 0x00005b001c177a11 */ /* 0x000fca00008f0c0c */
[----:B------:R-:W-:Y:S01]  /*2620*/  @!PT LDS RZ, [RZ] ;  /* 0x00000000fffff984 */ /* 0x000fe20000000800 */
[----:B------:R-:W-:Y:S01]  /*2630*/  @!PT LDS RZ, [RZ] ;  /* 0x00000000fffff984 */ /* 0x000fe20000000800 */
[----:B------:R-:W-:Y:S01]  /*2640*/  @!PT LDS RZ, [RZ] ;  /* 0x00000000fffff984 */ /* 0x000fe20000000800 */
[----:B------:R3:W-:Y:S04]  /*2650*/  LDGSTS.E.BYPASS.LTC128B.128 [R171+0x5000], [R22.64] ;  /* 0x0500000016ab7fae */ /* 0x0007e8000b901d46 */
.L_x_6458:
[----:B------:R-:W-:Y:S05]  /*2660*/  BSYNC B0 ;  /* 0x0000000000007941 */ /* 0x000fea0003800000 */
.L_x_6457:
        /* <DEDUP_REMOVED lines=18> */
.L_x_6460:
[----:B------:R-:W-:Y:S05]  /*2790*/  BSYNC B0 ;  /* 0x0000000000007941 */ /* 0x000fea0003800000 */
.L_x_6459:
        /* <DEDUP_REMOVED lines=59> */
.L_x_6462:
[----:B-1----:R-:W-:Y:S05]  /*2b50*/  BSYNC B0 ;  /* 0x0000000000007941 */ /* 0x002fea0003800000 */
.L_x_6461:
        /* <DEDUP_REMOVED lines=16> */
.L_x_6464:
[----:B------:R-:W-:Y:S05]  /*2c60*/  BSYNC B0 ;  /* 0x0000000000007941 */ /* 0x000fea0003800000 */
.L_x_6463:
        /* <DEDUP_REMOVED lines=14> */
.L_x_6466:
[----:B------:R-:W-:Y:S05]  /*2d50*/  BSYNC B0 ;  /* 0x0000000000007941 */ /* 0x000fea0003800000 */
.L_x_6465:
        /* <DEDUP_REMOVED lines=16> */
.L_x_6468:
[----:B------:R-:W-:Y:S05]  /*2e60*/  BSYNC B0 ;  /* 0x0000000000007941 */ /* 0x000fea0003800000 */
.L_x_6467:
        /* <DEDUP_REMOVED lines=14> */
.L_x_6470:
[----:B------:R-:W-:Y:S05]  /*2f50*/  BSYNC B0 ;  /* 0x0000000000007941 */ /* 0x000fea0003800000 */
.L_x_6469:
        /* <DEDUP_REMOVED lines=16> */
.L_x_6472:
[----:B------:R-:W-:Y:S05]  /*3060*/  BSYNC B0 ;  /* 0x0000000000007941 */ /* 0x000fea0003800000 */
.L_x_6471:
        /* <DEDUP_REMOVED lines=16> */
.L_x_6474:
[----:B------:R-:W-:Y:S05]  /*3170*/  BSYNC B0 ;  /* 0x0000000000007941 */ /* 0x000fea0003800000 */
.L_x_6473:
        /* <DEDUP_REMOVED lines=16> */
.L_x_6476:
[----:B------:R-:W-:Y:S05]  /*3280*/  BSYNC B0 ;  /* 0x0000000000007941 */ /* 0x000fea0003800000 */
.L_x_6475:
        /* <DEDUP_REMOVED lines=10> */
[----:B------:R-:W-:Y:S01]  /*3330*/  IMNMX R124, R74, R7, PT ;  /* 0x000000074a7c7217 */ /* 0x000fe20003800200 */
[----:B------:R-:W-:-:S02]  /*3340*/  IMAD R159, R4, 0x2, R161 ;  /* 0x00000002049f7824 */ /* 0x000fc400078e02a1 */
[----:B------:R-:W-:Y:S03]  /*3350*/  LDSM.16.M88.4 R44, [R157+0x2000] ;  /* 0x002000009d2c783b */ /* 0x000fe60000000200 */
[----:B------:R-:W-:Y:S01]  /*3360*/  @P1 IADD3 R160, R3, -0x40, RZ ;  /* 0xffffffc003a01810 */ /* 0x000fe20007ffe0ff */
[----:B------:R-:W5:Y:S03]  /*3370*/  LDSM.16.M88.4 R28, [R163+0x2800] ;  /* 0x00280000a31c783b */ /* 0x000f660000000200 */
[----:B------:R-:W-:Y:S01]  /*3380*/  IADD3 R152, R160, 0x1000, RZ ;  /* 0x00001000a0987810 */ /* 0x000fe20007ffe0ff */
[----:B---3--:R-:W-:Y:S01]  /*3390*/  LDSM.16.M88.4 R8, [R161] ;  /* 0x00000000a108783b */ /* 0x008fe20000000200 */
[----:B------:R-:W-:Y:S01]  /*33a0*/  IMAD R102, R2, 0x2, R160 ;  /* 0x0000000202667824 */ /* 0x000fe200078e02a0 */
[----:B------:R-:W-:Y:S01]  /*33b0*/  IADD3 R150, R160, 0x2000, RZ ;  /* 0x00002000a0967810 */ /* 0x000fe20007ffe0ff */
[----:B------:R-:W-:Y:S01]  /*33c0*/  IMAD.IADD R2, R72, 0x1, R169 ;  /* 0x0000000148027824 */ /* 0x000fe200078e02a9 */
[----:B------:R-:W3:Y:S01]  /*33d0*/  LDSM.16.M88.4 R36, [R160] ;  /* 0x00000000a024783b */ /* 0x000ee20000000200 */
[----:B------:R-:W-:-:S02]  /*33e0*/  IADD3 R148, R160, 0x3000, RZ ;  /* 0x00003000a0947810 */ /* 0x000fc40007ffe0ff */
[----:B------:R-:W-:Y:S01]  /*33f0*/  I2F R3, R2 ;  /* 0x0000000200037306 */ /* 0x000fe20000201400 */
[----:B------:R-:W2:Y:S01]  /*3400*/  LDSM.16.M88.4 R52, [R157+0x2800] ;  /* 0x002800009d34783b */ /* 0x000ea20000000200 */
[C---:B------:R-:W-:Y:S02]  /*3410*/  IADD3 R75, R2.reuse, 0x1, RZ ;  /* 0x00000001024b7810 */ /* 0x040fe40007ffe0ff */
[C---:B------:R-:W-:Y:S01]  /*3420*/  IADD3 R78, R2.reuse, 0x9, RZ ;  /* 0x00000009024e7810 */ /* 0x040fe20007ffe0ff */
[----:B------:R-:W4:Y:S01]  /*3430*/  LDSM.16.M88.4 R48, [R163+0x3000] ;  /* 0x00300000a330783b */ /* 0x000f220000000200 */
[C---:B------:R-:W-:Y:S02]  /*3440*/  IADD3 R80, R2.reuse, 0x10, RZ ;  /* 0x0000001002507810 */ /* 0x040fe40007ffe0ff */
[----:B------:R-:W-:Y:S01]  /*3450*/  I2F R73, R75 ;  /* 0x0000004b00497306 */ /* 0x000fe20000201400 */
[----:B------:R-:W-:Y:S01]  /*3460*/  LDSM.16.M88.4 R12, [R159] ;  /* 0x000000009f0c783b */ /* 0x000fe20000000200 */
[----:B------:R-:W-:-:S02]  /*3470*/  IADD3 R76, R2, 0x8, RZ ;  /* 0x00000008024c7810 */ /* 0x000fc40007ffe0ff */
[C---:B------:R-:W-:Y:S01]  /*3480*/  IADD3 R86, R2.reuse, 0x18, RZ ;  /* 0x0000001802567810 */ /* 0x040fe20007ffe0ff */
[----:B------:R-:W2:Y:S01]  /*3490*/  LDSM.16.M88.4 R40, [R102] ;  /* 0x000000006628783b */ /* 0x000ea20000000200 */
[C---:B------:R-:W-:Y:S02]  /*34a0*/  IADD3 R110, R2.reuse, 0x19, RZ ;  /* 0x00000019026e7810 */ /* 0x040fe40007ffe0ff */
[----:B------:R-:W-:Y:S01]  /*34b0*/  I2F R79, R78 ;  /* 0x0000004e004f7306 */ /* 0x000fe20000201400 */
[C---:B-1----:R-:W-:Y:S01]  /*34c0*/  HMMA.16816.F32.BF16 R32, R20.reuse, R56, RZ ;  /* 0x000000381420723c */ /* 0x042fe200000418ff */
[----:B------:R-:W-:Y:S01]  /*34d0*/  LDSM.16.M88.4 R68, [R157+0x3000] ;  /* 0x003000009d44783b */ /* 0x000fe20000000200 */
[-C--:B------:R-:W-:Y:S02]  /*34e0*/  ISETP.GE.AND P6, PT, R75, R124.reuse, PT ;  /* 0x0000007c4b00720c */ /* 0x080fe40003fc6270 */
[C---:B------:R-:W-:Y:S01]  /*34f0*/  IADD3 R114, R2.reuse, 0x31, RZ ;  /* 0x0000003102727810 */ /* 0x040fe20007ffe0ff */
[----:B------:R-:W-:Y:S01]  /*3500*/  LDSM.16.M88.4 R64, [R102+0x800] ;  /* 0x000800006640783b */ /* 0x000fe20000000200 */
[----:B------:R-:W-:Y:S01]  /*3510*/  IADD3 R130, R2, 0x38, RZ ;  /* 0x0000003802827810 */ /* 0x000fe20007ffe0ff */
[----:B------:R-:W-:Y:S01]  /*3520*/  I2F R81, R80 ;  /* 0x0000005000517306 */ /* 0x000fe20000201400 */
[----:B------:R-:W-:Y:S01]  /*3530*/  HMMA.16816.F32.BF16 R56, R20, R58, RZ ;  /* 0x0000003a1438723c */ /* 0x000fe200000418ff */
[----:B------:R-:W-:Y:S01]  /*3540*/  LDSM.16.M88.4 R60, [R163+0x3800] ;  /* 0x00380000a33c783b */ /* 0x000fe20000000200 */
[----:B------:R-:W-:-:S02]  /*3550*/  ISETP.GE.AND P2, PT, R78, R124, PT ;  /* 0x0000007c4e00720c */ /* 0x000fc40003f46270 */
[C---:B------:R-:W-:Y:S01]  /*3560*/  IADD3 R82, R2.reuse, 0x11, RZ ;  /* 0x0000001102527810 */ /* 0x040fe20007ffe0ff */
[----:B------:R-:W0:Y:S01]  /*3570*/  LDGDEPBAR ;  /* 0x00000000000079af */ /* 0x000e220000000000 */
[C---:B------:R-:W-:Y:S01]  /*3580*/  IADD3 R112, R2.reuse, 0x20, RZ ;  /* 0x0000002002707810 */ /* 0x040fe20007ffe0ff */
[----:B------:R-:W-:Y:S01]  /*3590*/  I2F R77, R76 ;  /* 0x0000004c004d7306 */ /* 0x000fe20000201400 */
[----:B-----5:R-:W-:Y:S01]  /*35a0*/  HMMA.16816.F32.BF16 R24, R20, R28, RZ ;  /* 0x0000001c1418723c */ /* 0x020fe200000418ff */
[----:B------:R-:W-:Y:S02]  /*35b0*/  IADD3 R128, R2, 0x39, RZ ;  /* 0x0000003902807810 */ /* 0x000fe40007ffe0ff */
[----:B------:R-:W-:Y:S02]  /*35c0*/  ISETP.GE.AND P5, PT, R76, R124, PT ;  /* 0x0000007c4c00720c */ /* 0x000fe40003fa6270 */
[----:B------:R-:W-:Y:S02]  /*35d0*/  IADD3 R132, R2, 0x40, RZ ;  /* 0x0000004002847810 */ /* 0x000fe40007ffe0ff */
[----:B------:R-:W-:Y:S01]  /*35e0*/  I2F R85, R86 ;  /* 0x0000005600557306 */ /* 0x000fe20000201400 */
[C---:B------:R-:W-:Y:S07]  /*35f0*/  HMMA.16816.F32.BF16 R32, R16.reuse, R44, R32 ;  /* 0x0000002c1020723c */ /* 0x040fee0000041820 */
[----:B------:R-:W-:Y:S01]  /*3600*/  I2F R83, R82 ;  /* 0x0000005200537306 */ /* 0x000fe20000201400 */
[----:B------:R-:W-:Y:S01]  /*3610*/  HMMA.16816.F32.BF16 R56, R16, R46, R56 ;  /* 0x0000002e1038723c */ /* 0x000fe20000041838 */
[----:B------:R-:W1:Y:S06]  /*3620*/  LDSM.16.M88.4 R44, [R160+0x800] ;  /* 0x00080000a02c783b */ /* 0x000e6c0000000200 */
[----:B------:R-:W-:Y:S01]  /*3630*/  I2F R126, R128 ;  /* 0x00000080007e7306 */ /* 0x000fe20000201400 */
[----:B------:R-:W-:Y:S08]  /*3640*/  HMMA.16816.F32.BF16 R28, R20, R30, RZ ;  /* 0x0000001e141c723c */ /* 0x000ff000000418ff */
[C---:B---3--:R-:W-:Y:S08]  /*3650*/  HMMA.16816.F32.BF16 R32, R8.reuse, R36, R32 ;  /* 0x000000240820723c */ /* 0x048ff00000041820 */
[----:B------:R-:W-:Y:S08]  /*3660*/  HMMA.16816.F32.BF16 R56, R8, R38, R56 ;  /* 0x000000260838723c */ /* 0x000ff00000041838 */
[----:B--2---:R-:W-:Y:S08]  /*3670*/  HMMA.16816.F32.BF16 R24, R16, R52, R24 ;  /* 0x000000341018723c */ /* 0x004ff00000041818 */
[----:B----4-:R-:W-:Y:S08]  /*3680*/  HMMA.16816.F32.BF16 R36, R20, R48, RZ ;  /* 0x000000301424723c */ /* 0x010ff000000418ff */
[----:B------:R-:W-:Y:S01]  /*3690*/  HMMA.16816.F32.BF16 R28, R16, R54, R28 ;  /* 0x00000036101c723c */ /* 0x000fe2000004181c */
[----:B------:R-:W-:Y:S07]  /*36a0*/  LDSM.16.M88.4 R52, [R157+0x3800] ;  /* 0x003800009d34783b */ /* 0x000fee0000000200 */
[----:B------:R-:W-:Y:S08]  /*36b0*/  HMMA.16816.F32.BF16 R32, R12, R40, R32 ;  /* 0x000000280c20723c */ /* 0x000ff00000041820 */
[----:B------:R-:W-:Y:S08]  /*36c0*/  HMMA.16816.F32.BF16 R48, R20, R50, RZ ;  /* 0x000000321430723c */ /* 0x000ff000000418ff */
[----:B------:R-:W-:Y:S01]  /*36d0*/  HMMA.16816.F32.BF16 R56, R12, R42, R56 ;  /* 0x0000002a0c38723c */ /* 0x000fe20000041838 */
[----:B------:R-:W2:Y:S07]  /*36e0*/  LDSM.16.M88.4 R40, [R160+0x1000] ;  /* 0x00100000a028783b */ /* 0x000eae0000000200 */
[----:B-1----:R-:W-:Y:S01]  /*36f0*/  HMMA.16816.F32.BF16 R24, R8, R44, R24 ;  /* 0x0000002c0818723c */ /* 0x002fe20000041818 */
[----:B------:R-:W-:-:S02]  /*3700*/  FMUL.FTZ R32, R32, c[0x0][0x2ec] ;  /* 0x0000bb0020207a20 */ /* 0x000fc40000410000 */
[----:B------:R-:W-:Y:S02]  /*3710*/  FMUL.FTZ R33, R33, c[0x0][0x2ec] ;  /* 0x0000bb0021217a20 */ /* 0x000fe40000410000 */
[----:B------:R-:W-:Y:S01]  /*3720*/  MUFU.TANH R84, R32 ;  /* 0x0000002000547308 */ /* 0x000fe20000002400 */
[----:B------:R-:W-:Y:S02]  /*3730*/  FMUL.FTZ R87, R34, c[0x0][0x2ec] ;  /* 0x0000bb0022577a20 */ /* 0x000fe40000410000 */
[----:B------:R-:W-:Y:S01]  /*3740*/  HMMA.16816.F32.BF16 R36, R16, R68, R36 ;  /* 0x000000441024723c */ /* 0x000fe20000041824 */
[----:B------:R-:W-:-:S04]  /*3750*/  FMUL.FTZ R89, R35, c[0x0][0x2ec] ;  /* 0x0000bb0023597a20 */ /* 0x000fc80000410000 */
[----:B------:R1:W-:Y:S03]  /*3760*/  MUFU.TANH R88, R33 ;  /* 0x0000002100587308 */ /* 0x0003e60000002400 */
[----:B------:R-:W-:Y:S01]  /*3770*/  HMMA.16816.F32.BF16 R28, R8, R46, R28 ;  /* 0x0000002e081c723c */ /* 0x000fe2000004181c */
[----:B------:R-:W-:Y:S02]  /*3780*/  FMUL.FTZ R56, R56, c[0x0][0x2ec] ;  /* 0x0000bb0038387a20 */ /* 0x000fe40000410000 */
[----:B------:R-:W-:Y:S02]  /*3790*/  FMUL.FTZ R91, R57, c[0x0][0x2ec] ;  /* 0x0000bb00395b7a20 */ /* 0x000fe40000410000 */
[----:B------:R3:W-:Y:S01]  /*37a0*/  MUFU.TANH R90, R56 ;  /* 0x00000038005a7308 */ /* 0x0007e20000002400 */
[----:B------:R-:W-:Y:S02]  /*37b0*/  FMUL.FTZ R92, R58, c[0x0][0x2ec] ;  /* 0x0000bb003a5c7a20 */ /* 0x000fe40000410000 */
[----:B------:R-:W-:Y:S01]  /*37c0*/  HMMA.16816.F32.BF16 R48, R16, R70, R48 ;  /* 0x000000461030723c */ /* 0x000fe20000041830 */
[----:B------:R-:W4:Y:S01]  /*37d0*/  LDSM.16.M88.4 R68, [R163+0x4000] ;  /* 0x00400000a344783b */ /* 0x000f220000000200 */
[----:B------:R-:W-:-:S03]  /*37e0*/  FMUL.FTZ R93, R59, c[0x0][0x2ec] ;  /* 0x0000bb003b5d7a20 */ /* 0x000fc60000410000 */
[----:B-1----:R-:W1:Y:S01]  /*37f0*/  LDSM.16.M88.4 R32, [R102+0x1000] ;  /* 0x001000006620783b */ /* 0x002e620000000200 */
[----:B------:R-:W-:Y:S02]  /*3800*/  MUFU.TANH R89, R89 ;  /* 0x0000005900597308 */ /* 0x000fe40000002400 */
[----:B------:R-:W-:Y:S01]  /*3810*/  HMMA.16816.F32.BF16 R24, R12, R64, R24 ;  /* 0x000000400c18723c */ /* 0x000fe20000041818 */
[----:B---3--:R-:W3:Y:S05]  /*3820*/  LDSM.16.M88.4 R56, [R160+0x1800] ;  /* 0x00180000a038783b */ /* 0x008eea0000000200 */
[----:B------:R-:W-:Y:S02]  /*3830*/  MUFU.TANH R91, R91 ;  /* 0x0000005b005b7308 */ /* 0x000fe40000002400 */
[C---:B------:R-:W-:Y:S06]  /*3840*/  HMMA.16816.F32.BF16 R44, R20.reuse, R60, RZ ;  /* 0x0000003c142c723c */ /* 0x040fec00000418ff */
[----:B------:R-:W-:Y:S02]  /*3850*/  MUFU.TANH R93, R93 ;  /* 0x0000005d005d7308 */ /* 0x000fe40000002400 */
[----:B------:R-:W-:Y:S06]  /*3860*/  HMMA.16816.F32.BF16 R60, R20, R62, RZ ;  /* 0x0000003e143c723c */ /* 0x000fec00000418ff */
[----:B------:R-:W-:Y:S02]  /*3870*/  MUFU.TANH R92, R92 ;  /* 0x0000005c005c7308 */ /* 0x000fe40000002400 */
[----:B--2---:R-:W-:Y:S01]  /*3880*/  HMMA.16816.F32.BF16 R36, R8, R40, R36 ;  /* 0x000000280824723c */ /* 0x004fe20000041824 */
[----:B------:R-:W-:-:S02]  /*3890*/  FMUL.FTZ R24, R24, c[0x0][0x2ec] ;  /* 0x0000bb0018187a20 */ /* 0x000fc40000410000 */
[----:B------:R-:W-:Y:S02]  /*38a0*/  FMUL.FTZ R25, R25, c[0x0][0x2ec] ;  /* 0x0000bb0019197a20 */ /* 0x000fe40000410000 */
[----:B------:R-:W-:Y:S01]  /*38b0*/  FMUL.FTZ R96, R26, c[0x0][0x2ec] ;  /* 0x0000bb001a607a20 */ /* 0x000fe20000410000 */
[----:B------:R-:W-:Y:S01]  /*38c0*/  MUFU.TANH R94, R24 ;  /* 0x00000018005e7308 */ /* 0x000fe20000002400 */
[----:B------:R-:W-:Y:S01]  /*38d0*/  FMUL.FTZ R97, R27, c[0x0][0x2ec] ;  /* 0x0000bb001b617a20 */ /* 0x000fe20000410000 */
[----:B------:R-:W-:Y:S01]  /*38e0*/  HMMA.16816.F32.BF16 R28, R12, R66, R28 ;  /* 0x000000420c1c723c */ /* 0x000fe2000004181c */
[----:B------:R-:W2:Y:S05]  /*38f0*/  LDSM.16.M88.4 R64, [R157+0x4000] ;  /* 0x004000009d40783b */ /* 0x000eaa0000000200 */
[----:B------:R4:W-:Y:S02]  /*3900*/  MUFU.TANH R95, R25 ;  /* 0x00000019005f7308 */ /* 0x0009e40000002400 */
[C---:B------:R-:W-:Y:S06]  /*3910*/  HMMA.16816.F32.BF16 R44, R16.reuse, R52, R44 ;  /* 0x00000034102c723c */ /* 0x040fec000004182c */
[----:B------:R-:W-:Y:S02]  /*3920*/  MUFU.TANH R96, R96 ;  /* 0x0000006000607308 */ /* 0x000fe40000002400 */
[----:B------:R-:W-:Y:S01]  /*3930*/  HMMA.16816.F32.BF16 R60, R16, R54, R60 ;  /* 0x00000036103c723c */ /* 0x000fe2000004183c */
[----:B------:R-:W-:Y:S05]  /*3940*/  LDSM.16.M88.4 R52, [R163+0x4800] ;  /* 0x00480000a334783b */ /* 0x000fea0000000200 */
[----:B------:R-:W-:Y:S02]  /*3950*/  MUFU.TANH R97, R97 ;  /* 0x0000006100617308 */ /* 0x000fe40000002400 */
[----:B----4-:R-:W-:Y:S01]  /*3960*/  HMMA.16816.F32.BF16 R24, R20, R68, RZ ;  /* 0x000000441418723c */ /* 0x010fe200000418ff */
[----:B------:R-:W-:-:S02]  /*3970*/  FMUL.FTZ R28, R28, c[0x0][0x2ec] ;  /* 0x0000bb001c1c7a20 */ /* 0x000fc40000410000 */
[----:B------:R-:W-:Y:S02]  /*3980*/  FMUL.FTZ R99, R29, c[0x0][0x2ec] ;  /* 0x0000bb001d637a20 */ /* 0x000fe40000410000 */
[----:B------:R-:W-:Y:S01]  /*3990*/  FMUL.FTZ R103, R30, c[0x0][0x2ec] ;  /* 0x0000bb001e677a20 */ /* 0x000fe20000410000 */
[----:B------:R4:W-:Y:S01]  /*39a0*/  MUFU.TANH R98, R28 ;  /* 0x0000001c00627308 */ /* 0x0009e20000002400 */
[----:B------:R-:W-:Y:S01]  /*39b0*/  FMUL.FTZ R105, R31, c[0x0][0x2ec] ;  /* 0x0000bb001f697a20 */ /* 0x000fe20000410000 */
[----:B------:R-:W-:Y:S06]  /*39c0*/  HMMA.16816.F32.BF16 R68, R20, R70, RZ ;  /* 0x000000461444723c */ /* 0x000fec00000418ff */
[----:B------:R-:W-:Y:S02]  /*39d0*/  MUFU.TANH R99, R99 ;  /* 0x0000006300637308 */ /* 0x000fe40000002400 */
[----:B-1----:R-:W-:Y:S01]  /*39e0*/  HMMA.16816.F32.BF16 R36, R12, R32, R36 ;  /* 0x000000200c24723c */ /* 0x002fe20000041824 */
[----:B----4-:R-:W-:Y:S05]  /*39f0*/  LDSM.16.M88.4 R28, [R160+0x2000] ;  /* 0x00200000a01c783b */ /* 0x010fea0000000200 */
[----:B------:R-:W-:Y:S02]  /*3a00*/  MUFU.TANH R105, R105 ;  /* 0x0000006900697308 */ /* 0x000fe40000002400 */
[C---:B------:R-:W-:Y:S01]  /*3a10*/  HMMA.16816.F32.BF16 R48, R8.reuse, R42, R48 ;  /* 0x0000002a0830723c */ /* 0x040fe20000041830 */
[----:B------:R-:W1:Y:S05]  /*3a20*/  LDSM.16.M88.4 R40, [R102+0x1800] ;  /* 0x001800006628783b */ /* 0x000e6a0000000200 */
[----:B------:R-:W4:Y:S02]  /*3a30*/  MUFU.TANH R103, R103 ;  /* 0x0000006700677308 */ /* 0x000f240000002400 */
[C---:B---3--:R-:W-:Y:S06]  /*3a40*/  HMMA.16816.F32.BF16 R44, R8.reuse, R56, R44 ;  /* 0x00000038082c723c */ /* 0x048fec000004182c */
[----:B------:R-:W-:Y:S02]  /*3a50*/  MUFU.TANH R87, R87 ;  /* 0x0000005700577308 */ /* 0x000fe40000002400 */
[----:B------:R-:W-:Y:S01]  /*3a60*/  HMMA.16816.F32.BF16 R60, R8, R58, R60 ;  /* 0x0000003a083c723c */ /* 0x000fe2000004183c */
[----:B------:R-:W-:-:S02]  /*3a70*/  FMUL.FTZ R36, R36, c[0x0][0x2ec] ;  /* 0x0000bb0024247a20 */ /* 0x000fc40000410000 */
[----:B------:R-:W-:Y:S02]  /*3a80*/  FMUL.FTZ R113, R37, c[0x0][0x2ec] ;  /* 0x0000bb0025717a20 */ /* 0x000fe40000410000 */
[----:B------:R-:W-:Y:S01]  /*3a90*/  FMUL.FTZ R115, R38, c[0x0][0x2ec] ;  /* 0x0000bb0026737a20 */ /* 0x000fe20000410000 */
[----:B------:R3:W-:Y:S02]  /*3aa0*/  MUFU.TANH R111, R36 ;  /* 0x00000024006f7308 */ /* 0x0007e40000002400 */
[----:B--2---:R-:W-:Y:S01]  /*3ab0*/  HMMA.16816.F32.BF16 R24, R16, R64, R24 ;  /* 0x000000401018723c */ /* 0x004fe20000041818 */
[----:B------:R-:W-:Y:S02]  /*3ac0*/  FMUL.FTZ R117, R39, c[0x0][0x2ec] ;  /* 0x0000bb0027757a20 */ /* 0x000fe40000410000 */
[----:B----4-:R-:W-:-:S03]  /*3ad0*/  FFMA.FTZ R103, R0, R85, R103 ;  /* 0x0000005500677223 */ /* 0x010fc60000010067 */
[----:B------:R-:W-:Y:S02]  /*3ae0*/  MUFU.TANH R113, R113 ;  /* 0x0000007100717308 */ /* 0x000fe40000002400 */
[----:B------:R-:W-:Y:S01]  /*3af0*/  HMMA.16816.F32.BF16 R68, R16, R66, R68 ;  /* 0x000000421044723c */ /* 0x000fe20000041844 */
[----:B------:R-:W-:Y:S04]  /*3b00*/  LDSM.16.M88.4 R64, [R163+0x5000] ;  /* 0x00500000a340783b */ /* 0x000fe80000000200 */
[----:B---3--:R-:W2:Y:S03]  /*3b10*/  LDSM.16.M88.4 R36, [R102+0x2000] ;  /* 0x002000006624783b */ /* 0x008ea60000000200 */
[C---:B------:R-:W-:Y:S01]  /*3b20*/  HMMA.16816.F32.BF16 R48, R12.reuse, R34, R48 ;  /* 0x000000220c30723c */ /* 0x040fe20000041830 */
[----:B------:R-:W-:Y:S01]  /*3b30*/  MUFU.TANH R117, R117 ;  /* 0x0000007500757308 */ /* 0x000fe20000002400 */
[----:B------:R-:W3:Y:S06]  /*3b40*/  LDSM.16.M88.4 R32, [R157+0x4800] ;  /* 0x004800009d20783b */ /* 0x000eec0000000200 */
[C---:B-1----:R-:W-:Y:S01]  /*3b50*/  HMMA.16816.F32.BF16 R44, R12.reuse, R40, R44 ;  /* 0x000000280c2c723c */ /* 0x042fe2000004182c */
[----:B------:R-:W-:Y:S07]  /*3b60*/  MUFU.TANH R115, R115 ;  /* 0x0000007300737308 */ /* 0x000fee0000002400 */
[----:B------:R-:W-:Y:S01]  /*3b70*/  HMMA.16816.F32.BF16 R60, R12, R42, R60 ;  /* 0x0000002a0c3c723c */ /* 0x000fe2000004183c */
[----:B------:R-:W1:Y:S07]  /*3b80*/  LDSM.16.M88.4 R40, [R163+0x5800] ;  /* 0x00580000a328783b */ /* 0x000e6e0000000200 */
[----:B------:R-:W-:Y:S01]  /*3b90*/  HMMA.16816.F32.BF16 R24, R8, R28, R24 ;  /* 0x0000001c0818723c */ /* 0x000fe20000041818 */
[----:B------:R-:W-:-:S02]  /*3ba0*/  FMUL.FTZ R48, R48, c[0x0][0x2ec] ;  /* 0x0000bb0030307a20 */ /* 0x000fc40000410000 */
[----:B------:R-:W-:Y:S02]  /*3bb0*/  FMUL.FTZ R49, R49, c[0x0][0x2ec] ;  /* 0x0000bb0031317a20 */ /* 0x000fe40000410000 */
[----:B------:R-:W-:Y:S01]  /*3bc0*/  FMUL.FTZ R50, R50, c[0x0][0x2ec] ;  /* 0x0000bb0032327a20 */ /* 0x000fe20000410000 */
[----:B------:R-:W-:Y:S01]  /*3bd0*/  MUFU.TANH R119, R48 ;  /* 0x0000003000777308 */ /* 0x000fe20000002400 */
[----:B------:R-:W-:Y:S01]  /*3be0*/  FMUL.FTZ R51, R51, c[0x0][0x2ec] ;  /* 0x0000bb0033337a20 */ /* 0x000fe20000410000 */
[----:B------:R-:W-:Y:S01]  /*3bf0*/  HMMA.16816.F32.BF16 R68, R8, R30, R68 ;  /* 0x0000001e0844723c */ /* 0x000fe20000041844 */
[----:B------:R-:W4:Y:S01]  /*3c00*/  LDSM.16.M88.4 R28, [R160+0x2800] ;  /* 0x00280000a01c783b */ /* 0x000f220000000200 */
[----:B------:R-:W-:Y:S02]  /*3c10*/  FMUL.FTZ R44, R44, c[0x0][0x2ec] ;  /* 0x0000bb002c2c7a20 */ /* 0x000fe40000410000 */
[----:B------:R-:W-:Y:S02]  /*3c20*/  FMUL.FTZ R137, R46, c[0x0][0x2ec] ;  /* 0x0000bb002e897a20 */ /* 0x000fe40000410000 */
[----:B------:R-:W-:Y:S01]  /*3c30*/  MUFU.TANH R125, R49 ;  /* 0x00000031007d7308 */ /* 0x000fe20000002400 */
[----:B------:R-:W-:Y:S01]  /*3c40*/  FMUL.FTZ R145, R47, c[0x0][0x2ec] ;  /* 0x0000bb002f917a20 */ /* 0x000fe20000410000 */
[----:B------:R-:W-:Y:S01]  /*3c50*/  HMMA.16816.F32.BF16 R56, R20, R52, RZ ;  /* 0x000000341438723c */ /* 0x000fe200000418ff */
[----:B------:R-:W-:-:S02]  /*3c60*/  FMUL.FTZ R141, R60, c[0x0][0x2ec] ;  /* 0x0000bb003c8d7a20 */ /* 0x000fc40000410000 */
[----:B------:R-:W-:Y:S02]  /*3c70*/  FMUL.FTZ R139, R61, c[0x0][0x2ec] ;  /* 0x0000bb003d8b7a20 */ /* 0x000fe40000410000 */
[----:B------:R-:W-:Y:S01]  /*3c80*/  FMUL.FTZ R147, R62, c[0x0][0x2ec] ;  /* 0x0000bb003e937a20 */ /* 0x000fe20000410000 */
[----:B------:R-:W-:Y:S01]  /*3c90*/  MUFU.TANH R127, R50 ;  /* 0x00000032007f7308 */ /* 0x000fe20000002400 */
[----:B------:R-:W-:Y:S01]  /*3ca0*/  FMUL.FTZ R143, R63, c[0x0][0x2ec] ;  /* 0x0000bb003f8f7a20 */ /* 0x000fe20000410000 */
[----:B------:R-:W-:Y:S01]  /*3cb0*/  HMMA.16816.F32.BF16 R52, R20, R54, RZ ;  /* 0x000000361434723c */ /* 0x000fe200000418ff */
[----:B------:R-:W5:Y:S05]  /*3cc0*/  LDSM.16.M88.4 R60, [R157+0x5000] ;  /* 0x005000009d3c783b */ /* 0x000f6a0000000200 */
[----:B------:R1:W-:Y:S02]  /*3cd0*/  MUFU.TANH R129, R51 ;  /* 0x0000003300817308 */ /* 0x0003e40000002400 */
[C---:B--2---:R-:W-:Y:S06]  /*3ce0*/  HMMA.16816.F32.BF16 R24, R12.reuse, R36, R24 ;  /* 0x000000240c18723c */ /* 0x044fec0000041818 */
[----:B------:R2:W-:Y:S02]  /*3cf0*/  MUFU.TANH R131, R44 ;  /* 0x0000002c00837308 */ /* 0x0005e40000002400 */
[----:B------:R-:W-:Y:S01]  /*3d00*/  HMMA.16816.F32.BF16 R68, R12, R38, R68 ;  /* 0x000000260c44723c */ /* 0x000fe20000041844 */
[----:B------:R-:W4:Y:S05]  /*3d10*/  LDSM.16.M88.4 R36, [R157+0x5800] ;  /* 0x005800009d24783b */ /* 0x000f2a0000000200 */
[----:B------:R-:W-:Y:S02]  /*3d20*/  MUFU.TANH R145, R145 ;  /* 0x0000009100917308 */ /* 0x000fe40000002400 */
[----:B---3--:R-:W-:Y:S06]  /*3d30*/  HMMA.16816.F32.BF16 R56, R16, R32, R56 ;  /* 0x000000201038723c */ /* 0x008fec0000041838 */
[----:B------:R-:W-:Y:S01]  /*3d40*/  I2F R32, R110 ;  /* 0x0000006e00207306 */ /* 0x000fe20000201400 */
[----:B------:R-:W-:Y:S01]  /*3d50*/  FMUL.FTZ R33, R45, c[0x0][0x2ec] ;  /* 0x0000bb002d217a20 */ /* 0x000fe20000410000 */
[----:B-1----:R-:W-:Y:S01]  /*3d60*/  HMMA.16816.F32.BF16 R48, R20, R40, RZ ;  /* 0x000000281430723c */ /* 0x002fe200000418ff */
[----:B------:R-:W-:-:S02]  /*3d70*/  FMUL.FTZ R24, R24, c[0x0][0x2ec] ;  /* 0x0000bb0018187a20 */ /* 0x000fc40000410000 */
[----:B------:R-:W-:Y:S02]  /*3d80*/  FMUL.FTZ R25, R25, c[0x0][0x2ec] ;  /* 0x0000bb0019197a20 */ /* 0x000fe40000410000 */
[----:B------:R-:W-:Y:S01]  /*3d90*/  FMUL.FTZ R26, R26, c[0x0][0x2ec] ;  /* 0x0000bb001a1a7a20 */ /* 0x000fe20000410000 */
[----:B------:R-:W-:Y:S02]  /*3da0*/  MUFU.TANH R151, R24 ;  /* 0x0000001800977308 */ /* 0x000fe40000002400 */
[----:B--2---:R-:W-:Y:S01]  /*3db0*/  HMMA.16816.F32.BF16 R44, R20, R64, RZ ;  /* 0x00000040142c723c */ /* 0x004fe200000418ff */
[----:B------:R-:W-:Y:S02]  /*3dc0*/  FMUL.FTZ R68, R68, c[0x0][0x2ec] ;  /* 0x0000bb0044447a20 */ /* 0x000fe40000410000 */
[----:B------:R-:W-:-:S03]  /*3dd0*/  FMUL.FTZ R70, R70, c[0x0][0x2ec] ;  /* 0x0000bb0046467a20 */ /* 0x000fc60000410000 */
[----:B------:R-:W-:Y:S02]  /*3de0*/  MUFU.TANH R149, R25 ;  /* 0x0000001900957308 */ /* 0x000fe40000002400 */
[C---:B------:R-:W-:Y:S06]  /*3df0*/  HMMA.16816.F32.BF16 R64, R20.reuse, R66, RZ ;  /* 0x000000421440723c */ /* 0x040fec00000418ff */
[----:B------:R1:W-:Y:S02]  /*3e00*/  MUFU.TANH R153, R26 ;  /* 0x0000001a00997308 */ /* 0x0003e40000002400 */
[----:B------:R-:W-:Y:S01]  /*3e10*/  HMMA.16816.F32.BF16 R40, R20, R42, RZ ;  /* 0x0000002a1428723c */ /* 0x000fe200000418ff */
[----:B------:R-:W2:Y:S05]  /*3e20*/  LDSM.16.M88.4 R20, [R102+0x2800] ;  /* 0x002800006614783b */ /* 0x000eaa0000000200 */
[----:B------:R-:W-:Y:S02]  /*3e30*/  MUFU.TANH R33, R33 ;  /* 0x0000002100217308 */ /* 0x000fe40000002400 */
[----:B------:R-:W-:Y:S06]  /*3e40*/  HMMA.16816.F32.BF16 R52, R16, R34, R52 ;  /* 0x000000221034723c */ /* 0x000fec0000041834 */
[----:B------:R-:W-:Y:S02]  /*3e50*/  MUFU.TANH R141, R141 ;  /* 0x0000008d008d7308 */ /* 0x000fe40000002400 */
[----:B----4-:R-:W-:Y:S06]  /*3e60*/  HMMA.16816.F32.BF16 R56, R8, R28, R56 ;  /* 0x0000001c0838723c */ /* 0x010fec0000041838 */
[----:B------:R-:W-:Y:S01]  /*3e70*/  MUFU.TANH R147, R147 ;  /* 0x0000009300937308 */ /* 0x000fe20000002400 */
[----:B------:R-:W-:Y:S01]  /*3e80*/  FMUL.FTZ R28, R27, c[0x0][0x2ec] ;  /* 0x0000bb001b1c7a20 */ /* 0x000fe20000410000 */
[C---:B-----5:R-:W-:Y:S01]  /*3e90*/  HMMA.16816.F32.BF16 R44, R16.reuse, R60, R44 ;  /* 0x0000003c102c723c */ /* 0x060fe2000004182c */
[----:B-1----:R-:W1:Y:S05]  /*3ea0*/  LDSM.16.M88.4 R24, [R160+0x3000] ;  /* 0x00300000a018783b */ /* 0x002e6a0000000200 */
[----:B------:R-:W-:Y:S01]  /*3eb0*/  MUFU.TANH R35, R28 ;  /* 0x0000001c00237308 */ /* 0x000fe20000002400 */
[----:B------:R-:W-:Y:S01]  /*3ec0*/  FMUL.FTZ R61, R69, c[0x0][0x2ec] ;  /* 0x0000bb00453d7a20 */ /* 0x000fe20000410000 */
[----:B------:R-:W-:Y:S01]  /*3ed0*/  HMMA.16816.F32.BF16 R64, R16, R62, R64 ;  /* 0x0000003e1040723c */ /* 0x000fe20000041840 */
[----:B------:R-:W-:Y:S01]  /*3ee0*/  FFMA.FTZ R69, R0, R77, R90 ;  /* 0x0000004d00457223 */ /* 0x000fe2000001005a */
[----:B------:R-:W-:-:S02]  /*3ef0*/  IADD3 R60, R2, 0x29, RZ ;  /* 0x00000029023c7810 */ /* 0x000fc40007ffe0ff */
[C---:B------:R-:W-:Y:S02]  /*3f00*/  IADD3 R90, R2.reuse, 0x49, RZ ;  /* 0x00000049025a7810 */ /* 0x040fe40007ffe0ff */
[----:B------:R3:W-:Y:S01]  /*3f10*/  MUFU.TANH R155, R68 ;  /* 0x00000044009b7308 */ /* 0x0007e20000002400 */
[----:B------:R-:W-:Y:S01]  /*3f20*/  IADD3 R62, R2, 0x30, RZ ;  /* 0x00000030023e7810 */ /* 0x000fe20007ffe0ff */
[----:B------:R-:W-:Y:S01]  /*3f30*/  HMMA.16816.F32.BF16 R48, R16, R36, R48 ;  /* 0x000000241030723c */ /* 0x000fe20000041830 */
[----:B------:R-:W-:Y:S02]  /*3f40*/  FSEL R69, R69, -INF , !P5 ;  /* 0xff80000045457808 */ /* 0x000fe40006800000 */
[----:B------:R-:W-:-:S03]  /*3f50*/  ISETP.GE.AND P5, PT, R82, R124, PT ;  /* 0x0000007c5200720c */ /* 0x000fc60003fa6270 */
[----:B------:R-:W-:Y:S01]  /*3f60*/  MUFU.TANH R137, R137 ;  /* 0x0000008900897308 */ /* 0x000fe20000002400 */
[----:B------:R-:W-:Y:S01]  /*3f70*/  FFMA.FTZ R36, R0, R79, R93 ;  /* 0x0000004f00247223 */ /* 0x000fe2000001005d */
[----:B------:R-:W-:Y:S01]  /*3f80*/  HMMA.16816.F32.BF16 R40, R16, R38, R40 ;  /* 0x000000261028723c */ /* 0x000fe20000041828 */
[----:B------:R-:W4:Y:S01]  /*3f90*/  LDSM.16.M88.4 R16, [R160+0x3800] ;  /* 0x00380000a010783b */ /* 0x000f220000000200 */
[----:B------:R-:W-:Y:S01]  /*3fa0*/  FMUL.FTZ R37, R71, c[0x0][0x2ec] ;  /* 0x0000bb0047257a20 */ /* 0x000fe20000410000 */
[----:B------:R-:W-:Y:S01]  /*3fb0*/  IADD3 R93, R2, 0x59, RZ ;  /* 0x00000059025d7810 */ /* 0x000fe20007ffe0ff */
[C---:B------:R-:W-:Y:S02]  /*3fc0*/  FFMA.FTZ R71, R0.reuse, R83, R95 ;  /* 0x0000005300477223 */ /* 0x040fe4000001005f */
[C---:B---3--:R-:W-:Y:S01]  /*3fd0*/  FFMA.FTZ R68, R0.reuse, R77, R92 ;  /* 0x0000004d00447223 */ /* 0x048fe2000001005c */
[----:B------:R-:W3:Y:S01]  /*3fe0*/  I2F R34, R112 ;  /* 0x0000007000227306 */ /* 0x000ee20000201400 */
[----:B------:R-:W-:Y:S01]  /*3ff0*/  HMMA.16816.F32.BF16 R52, R8, R30, R52 ;  /* 0x0000001e0834723c */ /* 0x000fe20000041834 */
[----:B------:R-:W5:Y:S01]  /*4000*/  LDSM.16.M88.4 R28, [R102+0x3000] ;  /* 0x00300000661c783b */ /* 0x000f620000000200 */
[----:B------:R-:W-:Y:S01]  /*4010*/  FFMA.FTZ R77, R0, R85, R98 ;  /* 0x00000055004d7223 */ /* 0x000fe20000010062 */
[----:B------:R-:W-:-:S02]  /*4020*/  IADD3 R92, R2, 0x51, RZ ;  /* 0x00000051025c7810 */ /* 0x000fc40007ffe0ff */
[----:B------:R-:W-:Y:S02]  /*4030*/  FSEL R71, R71, -INF , !P5 ;  /* 0xff80000047477808 */ /* 0x000fe40006800000 */
[----:B------:R-:W-:Y:S01]  /*4040*/  MUFU.TANH R139, R139 ;  /* 0x0000008b008b7308 */ /* 0x000fe20000002400 */
[----:B--2---:R-:W-:Y:S01]  /*4050*/  HMMA.16816.F32.BF16 R56, R12, R20, R56 ;  /* 0x000000140c38723c */ /* 0x004fe20000041838 */
[----:B------:R-:W-:-:S06]  /*4060*/  ISETP.GE.AND P5, PT, R112, R124, PT ;  /* 0x0000007c7000720c */ /* 0x000fcc0003fa6270 */
[----:B------:R-:W-:Y:S01]  /*4070*/  IADD3 R21, R2, 0x21, RZ ;  /* 0x0000002102157810 */ /* 0x000fe20007ffe0ff */
[----:B-1----:R-:W-:Y:S01]  /*4080*/  HMMA.16816.F32.BF16 R64, R8, R26, R64 ;  /* 0x0000001a0840723c */ /* 0x002fe20000041840 */
[----:B------:R-:W-:Y:S01]  /*4090*/  I2F R26, R62 ;  /* 0x0000003e001a7306 */ /* 0x000fe20000201400 */
[CC--:B---3--:R-:W-:Y:S02]  /*40a0*/  FFMA.FTZ R115, R0.reuse, R34.reuse, R115 ;  /* 0x0000002200737223 */ /* 0x0c8fe40000010073 */
[----:B------:R-:W-:Y:S01]  /*40b0*/  FFMA.FTZ R111, R0, R34, R111 ;  /* 0x00000022006f7223 */ /* 0x000fe2000001006f */
[----:B------:R-:W-:-:S03]  /*40c0*/  IADD3 R34, R2, 0x68, RZ ;  /* 0x0000006802227810 */ /* 0x000fc60007ffe0ff */
[----:B------:R-:W-:Y:S01]  /*40d0*/  HMMA.16816.F32.BF16 R52, R12, R22, R52 ;  /* 0x000000160c34723c */ /* 0x000fe20000041834 */
[----:B------:R-:W1:Y:S01]  /*40e0*/  I2F R20, R21 ;  /* 0x0000001500147306 */ /* 0x000e620000201400 */
[----:B------:R-:W-:Y:S02]  /*40f0*/  FSEL R135, R111, -INF , !P5 ;  /* 0xff8000006f877808 */ /* 0x000fe40006800000 */
[----:B------:R-:W-:-:S04]  /*4100*/  ISETP.GE.AND P5, PT, R60, R124, PT ;  /* 0x0000007c3c00720c */ /* 0x000fc80003fa6270 */
[----:B------:R-:W-:Y:S01]  /*4110*/  FMUL.FTZ R39, R56, c[0x0][0x2ec] ;  /* 0x0000bb0038277a20 */ /* 0x000fe20000410000 */
[C---:B----4-:R-:W-:Y:S01]  /*4120*/  HMMA.16816.F32.BF16 R48, R8.reuse, R16, R48 ;  /* 0x000000100830723c */ /* 0x050fe20000041830 */
[----:B------:R-:W-:Y:S01]  /*4130*/  IADD3 R56, R2, 0x28, RZ ;  /* 0x0000002802387810 */ /* 0x000fe20007ffe0ff */
[----:B------:R-:W-:Y:S01]  /*4140*/  I2F R23, R114 ;  /* 0x0000007200177306 */ /* 0x000fe20000201400 */
[----:B------:R-:W-:Y:S02]  /*4150*/  FMUL.FTZ R57, R57, c[0x0][0x2ec] ;  /* 0x0000bb0039397a20 */ /* 0x000fe40000410000 */
[----:B------:R-:W-:Y:S02]  /*4160*/  FMUL.FTZ R27, R59, c[0x0][0x2ec] ;  /* 0x0000bb003b1b7a20 */ /* 0x000fe40000410000 */
[----:B------:R-:W-:Y:S01]  /*4170*/  IADD3 R16, R74, 0x8, RZ ;  /* 0x000000084a107810 */ /* 0x000fe20007ffe0ff */
[----:B------:R-:W-:Y:S01]  /*4180*/  FFMA.FTZ R17, R0, R79, R91 ;  /* 0x0000004f00117223 */ /* 0x000fe2000001005b */
[----:B------:R-:W-:Y:S01]  /*4190*/  HMMA.16816.F32.BF16 R44, R8, R24, R44 ;  /* 0x00000018082c723c */ /* 0x000fe2000004182c */
[----:B------:R-:W2:Y:S01]  /*41a0*/  I2F R38, R56 ;  /* 0x0000003800267306 */ /* 0x000ea20000201400 */
[----:B------:R-:W-:Y:S01]  /*41b0*/  IMNMX R123, R16, R7, PT ;  /* 0x00000007107b7217 */ /* 0x000fe20003800200 */
[CC--:B------:R-:W-:Y:S01]  /*41c0*/  FFMA.FTZ R7, R0.reuse, R73.reuse, R88 ;  /* 0x0000004900077223 */ /* 0x0c0fe20000010058 */
[----:B------:R-:W-:Y:S01]  /*41d0*/  FSEL R17, R17, -INF , !P2 ;  /* 0xff80000011117808 */ /* 0x000fe20005000000 */
[C---:B------:R-:W-:Y:S01]  /*41e0*/  FFMA.FTZ R16, R0.reuse, R73, R89 ;  /* 0x0000004900107223 */ /* 0x040fe20000010059 */
[----:B------:R-:W-:Y:S01]  /*41f0*/  ISETP.GE.AND P4, PT, R75, R123, PT ;  /* 0x0000007b4b00720c */ /* 0x000fe20003f86270 */
[CC--:B------:R-:W-:Y:S01]  /*4200*/  FFMA.FTZ R73, R0.reuse, R81.reuse, R94 ;  /* 0x0000005100497223 */ /* 0x0c0fe2000001005e */
[----:B------:R-:W-:Y:S01]  /*4210*/  FSEL R7, R7, -INF , !P6 ;  /* 0xff80000007077808 */ /* 0x000fe20007000000 */
[----:B------:R-:W-:Y:S01]  /*4220*/  FFMA.FTZ R74, R0, R81, R96 ;  /* 0x00000051004a7223 */ /* 0x000fe20000010060 */
[----:B------:R-:W-:Y:S01]  /*4230*/  FSEL R16, R16, -INF , !P4 ;  /* 0xff80000010107808 */ /* 0x000fe20006000000 */
[----:B------:R-:W-:Y:S01]  /*4240*/  FMUL.FTZ R52, R52, c[0x0][0x2ec] ;  /* 0x0000bb0034347a20 */ /* 0x000fe20000410000 */
[----:B------:R-:W3:Y:S01]  /*4250*/  I2F R22, R130 ;  /* 0x0000008200167306 */ /* 0x000ee20000201400 */
[C---:B------:R-:W-:Y:S01]  /*4260*/  ISETP.GE.AND P6, PT, R80.reuse, R124, PT ;  /* 0x0000007c5000720c */ /* 0x040fe20003fc6270 */
[----:B------:R-:W-:Y:S01]  /*4270*/  FMUL.FTZ R53, R53, c[0x0][0x2ec] ;  /* 0x0000bb0035357a20 */ /* 0x000fe20000410000 */
[-C--:B------:R-:W-:Y:S01]  /*4280*/  ISETP.GE.AND P4, PT, R80, R123.reuse, PT ;  /* 0x0000007b5000720c */ /* 0x080fe20003f86270 */
[C---:B------:R-:W-:Y:S01]  /*4290*/  FFMA.FTZ R75, R0.reuse, R32, R99 ;  /* 0x00000020004b7223 */ /* 0x040fe20000010063 */
[----:B------:R-:W-:Y:S01]  /*42a0*/  FSEL R73, R73, -INF , !P6 ;  /* 0xff80000049497808 */ /* 0x000fe20007000000 */
[----:B-1----:R-:W-:Y:S01]  /*42b0*/  FFMA.FTZ R113, R0, R20, R113 ;  /* 0x0000001400717223 */ /* 0x002fe20000010071 */
[----:B------:R-:W-:Y:S01]  /*42c0*/  FSEL R74, R74, -INF , !P4 ;  /* 0xff8000004a4a7808 */ /* 0x000fe20006000000 */
[----:B------:R1:W-:Y:S01]  /*42d0*/  MUFU.TANH R79, R52 ;  /* 0x00000034004f7308 */ /* 0x0003e20000002400 */
[----:B------:R-:W-:Y:S01]  /*42e0*/  ISETP.GE.AND P2, PT, R86, R124, PT ;  /* 0x0000007c5600720c */ /* 0x000fe20003f46270 */
[----:B--2---:R-:W-:Y:S01]  /*42f0*/  FFMA.FTZ R118, R0, R38, R127 ;  /* 0x0000002600767223 */ /* 0x004fe2000001007f */
[----:B------:R-:W-:Y:S01]  /*4300*/  ISETP.GE.AND P6, PT, R110, R124, PT ;  /* 0x0000007c6e00720c */ /* 0x000fe20003fc6270 */
[----:B------:R-:W-:Y:S01]  /*4310*/  FFMA.FTZ R117, R0, R20, R117 ;  /* 0x0000001400757223 */ /* 0x000fe20000010075 */
[----:B------:R-:W-:Y:S01]  /*4320*/  ISETP.GE.AND P4, PT, R110, R123, PT ;  /* 0x0000007b6e00720c */ /* 0x000fe20003f86270 */
[----:B------:R-:W-:Y:S01]  /*4330*/  FFMA.FTZ R33, R0, R23, R33 ;  /* 0x0000001700217223 */ /* 0x000fe20000010021 */
[-C--:B------:R-:W-:Y:S01]  /*4340*/  ISETP.GE.AND P3, PT, R78, R123.reuse, PT ;  /* 0x0000007b4e00720c */ /* 0x080fe20003f66270 */
[----:B------:R2:W-:Y:S01]  /*4350*/  MUFU.TANH R81, R53 ;  /* 0x0000003500517308 */ /* 0x0005e20000002400 */
[----:B------:R-:W-:Y:S01]  /*4360*/  FSEL R77, R77, -INF , !P2 ;  /* 0xff8000004d4d7808 */ /* 0x000fe20005000000 */
[----:B---3--:R-:W-:Y:S01]  /*4370*/  FFMA.FTZ R136, R0, R22, R147 ;  /* 0x0000001600887223 */ /* 0x008fe20000010093 */
[----:B------:R-:W-:Y:S01]  /*4380*/  FSEL R75, R75, -INF , !P6 ;  /* 0xff8000004b4b7808 */ /* 0x000fe20007000000 */
[----:B-----5:R-:W-:Y:S01]  /*4390*/  HMMA.16816.F32.BF16 R44, R12, R28, R44 ;  /* 0x0000001c0c2c723c */ /* 0x020fe2000004182c */
[----:B------:R-:W-:Y:S01]  /*43a0*/  FSEL R36, R36, -INF , !P3 ;  /* 0xff80000024247808 */ /* 0x000fe20005800000 */
[C---:B------:R-:W-:Y:S01]  /*43b0*/  FFMA.FTZ R134, R0.reuse, R26, R137 ;  /* 0x0000001a00867223 */ /* 0x040fe20000010089 */
[----:B------:R-:W-:Y:S01]  /*43c0*/  ISETP.GE.AND P2, PT, R21, R124, PT ;  /* 0x0000007c1500720c */ /* 0x000fe20003f46270 */
[----:B-1----:R-:W-:Y:S01]  /*43d0*/  FFMA.FTZ R52, R0, R32, R105 ;  /* 0x0000002000347223 */ /* 0x002fe20000010069 */
[----:B------:R-:W-:Y:S01]  /*43e0*/  ISETP.GE.AND P6, PT, R56, R124, PT ;  /* 0x0000007c3800720c */ /* 0x000fe20003fc6270 */
[----:B------:R-:W-:Y:S01]  /*43f0*/  MUFU.TANH R143, R143 ;  /* 0x0000008f008f7308 */ /* 0x000fe20000002400 */
[-C--:B------:R-:W-:Y:S01]  /*4400*/  ISETP.GE.AND P3, PT, R86, R123.reuse, PT ;  /* 0x0000007b5600720c */ /* 0x080fe20003f66270 */
[----:B------:R-:W-:Y:S01]  /*4410*/  HMMA.16816.F32.BF16 R40, R8, R18, R40 ;  /* 0x000000120828723c */ /* 0x000fe20000041828 */
[----:B------:R-:W-:Y:S01]  /*4420*/  FSEL R52, R52, -INF , !P4 ;  /* 0xff80000034347808 */ /* 0x000fe20006000000 */
[----:B------:R-:W-:Y:S01]  /*4430*/  FMUL.FTZ R25, R58, c[0x0][0x2ec] ;  /* 0x0000bb003a197a20 */ /* 0x000fe20000410000 */
[-C--:B------:R-:W-:Y:S01]  /*4440*/  ISETP.GE.AND P4, PT, R56, R123.reuse, PT ;  /* 0x0000007b3800720c */ /* 0x080fe20003f86270 */
[C---:B--2---:R-:W-:Y:S01]  /*4450*/  FFMA.FTZ R53, R0.reuse, R38, R119 ;  /* 0x0000002600357223 */ /* 0x044fe20000010077 */
[----:B------:R-:W-:Y:S01]  /*4460*/  FSEL R133, R113, -INF , !P2 ;  /* 0xff80000071857808 */ /* 0x000fe20005000000 */
[----:B------:R-:W-:Y:S01]  /*4470*/  FFMA.FTZ R113, R0, R26, R131 ;  /* 0x0000001a00717223 */ /* 0x000fe20000010083 */
[----:B------:R-:W-:Y:S01]  /*4480*/  FSEL R118, R118, -INF , !P4 ;  /* 0xff80000076767808 */ /* 0x000fe20006000000 */
[----:B------:R-:W-:Y:S01]  /*4490*/  FFMA.FTZ R131, R0, R22, R141 ;  /* 0x0000001600837223 */ /* 0x000fe2000001008d */
[----:B------:R-:W-:Y:S01]  /*44a0*/  FSEL R53, R53, -INF , !P6 ;  /* 0xff80000035357808 */ /* 0x000fe20007000000 */
[----:B------:R-:W-:Y:S01]  /*44b0*/  HMMA.16816.F32.BF16 R64, R12, R30, R64 ;  /* 0x0000001e0c40723c */ /* 0x000fe20000041840 */
[----:B------:R-:W-:Y:S01]  /*44c0*/  FSEL R32, R103, -INF , !P3 ;  /* 0xff80000067207808 */ /* 0x000fe20005800000 */
[----:B------:R-:W1:Y:S01]  /*44d0*/  I2F R24, R60 ;  /* 0x0000003c00187306 */ /* 0x000e620000201400 */
[----:B------:R-:W-:Y:S01]  /*44e0*/  ISETP.GE.AND P6, PT, R114, R124, PT ;  /* 0x0000007c7200720c */ /* 0x000fe20003fc6270 */
[----:B------:R-:W-:Y:S01]  /*44f0*/  FMUL.FTZ R94, R54, c[0x0][0x2ec] ;  /* 0x0000bb00365e7a20 */ /* 0x000fe20000410000 */
[----:B------:R-:W-:Y:S01]  /*4500*/  ISETP.GE.AND P4, PT, R114, R123, PT ;  /* 0x0000007b7200720c */ /* 0x000fe20003f86270 */
[----:B------:R-:W-:Y:S01]  /*4510*/  FFMA.FTZ R114, R0, R23, R145 ;  /* 0x0000001700727223 */ /* 0x000fe20000010091 */
[-C--:B------:R-:W-:Y:S01]  /*4520*/  ISETP.GE.AND P3, PT, R21, R123.reuse, PT ;  /* 0x0000007b1500720c */ /* 0x080fe20003f66270 */
[----:B------:R-:W-:Y:S01]  /*4530*/  FMUL.FTZ R44, R44, c[0x0][0x2ec] ;  /* 0x0000bb002c2c7a20 */ /* 0x000fe20000410000 */
[----:B------:R-:W2:Y:S01]  /*4540*/  LDSM.16.M88.4 R20, [R102+0x3800] ;  /* 0x003800006614783b */ /* 0x000ea20000000200 */
[----:B------:R-:W-:Y:S01]  /*4550*/  IADD3 R78, R2, 0x48, RZ ;  /* 0x00000048024e7810 */ /* 0x000fe20007ffe0ff */
[----:B------:R3:W-:Y:S01]  /*4560*/  MUFU.TANH R63, R70 ;  /* 0x00000046003f7308 */ /* 0x0007e20000002400 */
[-C--:B------:R-:W-:Y:S01]  /*4570*/  ISETP.GE.AND P1, PT, R76, R123.reuse, PT ;  /* 0x0000007b4c00720c */ /* 0x080fe20003f26270 */
[----:B------:R-:W-:Y:S01]  /*4580*/  FMUL.FTZ R98, R46, c[0x0][0x2ec] ;  /* 0x0000bb002e627a20 */ /* 0x000fe20000410000 */
[----:B------:R-:W-:Y:S01]  /*4590*/  IADD3 R88, R2, 0x41, RZ ;  /* 0x0000004102587810 */ /* 0x000fe20007ffe0ff */
[----:B------:R-:W-:Y:S01]  /*45a0*/  FMUL.FTZ R45, R45, c[0x0][0x2ec] ;  /* 0x0000bb002d2d7a20 */ /* 0x000fe20000410000 */
[----:B------:R-:W-:Y:S01]  /*45b0*/  FSEL R68, R68, -INF , !P1 ;  /* 0xff80000044447808 */ /* 0x000fe20004800000 */
[----:B------:R-:W-:Y:S01]  /*45c0*/  FMUL.FTZ R96, R55, c[0x0][0x2ec] ;  /* 0x0000bb0037607a20 */ /* 0x000fe20000410000 */
[----:B------:R-:W-:Y:S01]  /*45d0*/  ISETP.GE.AND P1, PT, R82, R123, PT ;  /* 0x0000007b5200720c */ /* 0x000fe20003f26270 */
[----:B------:R-:W4:Y:S01]  /*45e0*/  I2F R76, R78 ;  /* 0x0000004e004c7306 */ /* 0x000f220000201400 */
[----:B------:R-:W-:Y:S01]  /*45f0*/  IADD3 R56, R2, 0x60, RZ ;  /* 0x0000006002387810 */ /* 0x000fe20007ffe0ff */
[----:B-1----:R-:W-:Y:S01]  /*4600*/  FFMA.FTZ R116, R0, R24, R129 ;  /* 0x0000001800747223 */ /* 0x002fe20000010081 */
[----:B------:R-:W-:Y:S01]  /*4610*/  ISETP.GE.AND P2, PT, R62, R124, PT ;  /* 0x0000007c3e00720c */ /* 0x000fe20003f46270 */
[----:B------:R-:W-:-:S04]  /*4620*/  DEPBAR.LE SB0, 0x0 ;  /* 0x000080000000791a */ /* 0x000fc80000000000 */
[C---:B---3--:R-:W-:Y:S01]  /*4630*/  FFMA.FTZ R70, R0.reuse, R83, R97 ;  /* 0x0000005300467223 */ /* 0x048fe20000010061 */
[----:B------:R-:W-:Y:S01]  /*4640*/  MUFU.TANH R57, R57 ;  /* 0x0000003900397308 */ /* 0x000fe20000002400 */
[----:B------:R-:W-:Y:S01]  /*4650*/  FSEL R138, R117, -INF , !P3 ;  /* 0xff800000758a7808 */ /* 0x000fe20005800000 */
[-C--:B------:R-:W-:Y:S01]  /*4660*/  FFMA.FTZ R117, R0, R126.reuse, R139 ;  /* 0x0000007e00757223 */ /* 0x080fe2000001008b */
[-C--:B------:R-:W-:Y:S01]  /*4670*/  ISETP.GE.AND P3, PT, R62, R123.reuse, PT ;  /* 0x0000007b3e00720c */ /* 0x080fe20003f66270 */
[----:B------:R-:W-:Y:S01]  /*4680*/  FFMA.FTZ R62, R0, R126, R143 ;  /* 0x0000007e003e7223 */ /* 0x000fe2000001008f */
[----:B------:R-:W-:Y:S01]  /*4690*/  FSEL R70, R70, -INF , !P1 ;  /* 0xff80000046467808 */ /* 0x000fe20004800000 */
[----:B------:R-:W-:Y:S01]  /*46a0*/  FMUL.FTZ R8, R66, c[0x0][0x2ec] ;  /* 0x0000bb0042087a20 */ /* 0x000fe20000410000 */
[-C--:B------:R-:W-:Y:S01]  /*46b0*/  ISETP.GE.AND P1, PT, R112, R123.reuse, PT ;  /* 0x0000007b7000720c */ /* 0x080fe20003f26270 */
[----:B------:R-:W1:Y:S01]  /*46c0*/  I2F R28, R132 ;  /* 0x00000084001c7306 */ /* 0x000e620000201400 */
[----:B------:R-:W-:Y:S01]  /*46d0*/  FSEL R113, R113, -INF , !P2 ;  /* 0xff80000071717808 */ /* 0x000fe20005000000 */
[----:B----4-:R-:W-:Y:S01]  /*46e0*/  FFMA.FTZ R127, R0, R76, R155 ;  /* 0x0000004c007f7223 */ /* 0x010fe2000001009b */
[----:B------:R-:W-:Y:S01]  /*46f0*/  ISETP.GE.AND P2, PT, R128, R124, PT ;  /* 0x0000007c8000720c */ /* 0x000fe20003f46270 */
[----:B------:R-:W-:Y:S01]  /*4700*/  FFMA.FTZ R63, R0, R76, R63 ;  /* 0x0000004c003f7223 */ /* 0x000fe2000001003f */
[----:B------:R-:W-:Y:S01]  /*4710*/  FSEL R134, R134, -INF , !P3 ;  /* 0xff80000086867808 */ /* 0x000fe20005800000 */
[----:B------:R-:W-:Y:S01]  /*4720*/  FMUL.FTZ R64, R64, c[0x0][0x2ec] ;  /* 0x0000bb0040407a20 */ /* 0x000fe20000410000 */
[-C--:B------:R-:W-:Y:S01]  /*4730*/  ISETP.GE.AND P3, PT, R128, R123.reuse, PT ;  /* 0x0000007b8000720c */ /* 0x080fe20003f66270 */
[----:B------:R-:W3:Y:S01]  /*4740*/  I2F R80, R92 ;  /* 0x0000005c00507306 */ /* 0x000ee20000201400 */
[----:B------:R-:W-:Y:S01]  /*4750*/  FSEL R140, R115, -INF , !P1 ;  /* 0xff800000738c7808 */ /* 0x000fe20004800000 */
[----:B------:R-:W-:Y:S01]  /*4760*/  FFMA.FTZ R115, R0, R24, R125 ;  /* 0x0000001800737223 */ /* 0x000fe2000001007d */
[----:B------:R-:W-:Y:S01]  /*4770*/  ISETP.GE.AND P1, PT, R60, R123, PT ;  /* 0x0000007b3c00720c */ /* 0x000fe20003f26270 */
[----:B------:R-:W-:Y:S01]  /*4780*/  FMUL.FTZ R9, R67, c[0x0][0x2ec] ;  /* 0x0000bb0043097a20 */ /* 0x000fe20000410000 */
[----:B--2---:R-:W-:Y:S01]  /*4790*/  HMMA.16816.F32.BF16 R48, R12, R20, R48 ;  /* 0x000000140c30723c */ /* 0x004fe20000041830 */
[----:B------:R-:W-:-:S02]  /*47a0*/  FSEL R117, R117, -INF , !P2 ;  /* 0xff80000075757808 */ /* 0x000fc40005000000 */
[----:B------:R-:W2:Y:S01]  /*47b0*/  MUFU.TANH R27, R27 ;  /* 0x0000001b001b7308 */ /* 0x000ea20000002400 */
[----:B------:R-:W-:Y:S01]  /*47c0*/  ISETP.GE.AND P2, PT, R78, R124, PT ;  /* 0x0000007c4e00720c */ /* 0x000fe20003f46270 */
[-C--:B-1----:R-:W-:Y:S01]  /*47d0*/  FFMA.FTZ R125, R0, R28.reuse, R151 ;  /* 0x0000001c007d7223 */ /* 0x082fe20000010097 */
[----:B------:R-:W-:Y:S01]  /*47e0*/  FSEL R62, R62, -INF , !P3 ;  /* 0xff8000003e3e7808 */ /* 0x000fe20005800000 */
[----:B------:R-:W-:Y:S01]  /*47f0*/  FFMA.FTZ R128, R0, R28, R153 ;  /* 0x0000001c00807223 */ /* 0x000fe20000010099 */
[----:B------:R-:W-:Y:S01]  /*4800*/  HMMA.16816.F32.BF16 R12, R12, R22, R40 ;  /* 0x000000160c0c723c */ /* 0x000fe20000041828 */
[----:B------:R-:W-:Y:S01]  /*4810*/  ISETP.GE.AND P3, PT, R78, R123, PT ;  /* 0x0000007b4e00720c */ /* 0x000fe20003f66270 */
[----:B------:R-:W-:Y:S01]  /*4820*/  FMUL.FTZ R28, R47, c[0x0][0x2ec] ;  /* 0x0000bb002f1c7a20 */ /* 0x000fe20000410000 */
[----:B------:R-:W1:Y:S01]  /*4830*/  I2F R58, R88 ;  /* 0x00000058003a7306 */ /* 0x000e620000201400 */
[----:B------:R-:W-:Y:S01]  /*4840*/  IADD3 R82, R2, 0x58, RZ ;  /* 0x0000005802527810 */ /* 0x000fe20007ffe0ff */
[----:B---3--:R-:W-:Y:S01]  /*4850*/  FFMA.FTZ R57, R0, R80, R57 ;  /* 0x0000005000397223 */ /* 0x008fe20000010039 */
[----:B------:R-:W-:Y:S01]  /*4860*/  FSEL R115, R115, -INF , !P5 ;  /* 0xff80000073737808 */ /* 0x000fe20006800000 */
[----:B------:R-:W-:Y:S01]  /*4870*/  FMUL.FTZ R20, R65, c[0x0][0x2ec] ;  /* 0x0000bb0041147a20 */ /* 0x000fe20000410000 */
[----:B------:R-:W-:-:S02]  /*4880*/  FSEL R116, R116, -INF , !P1 ;  /* 0xff80000074747808 */ /* 0x000fc40004800000 */
[C---:B------:R-:W-:Y:S01]  /*4890*/  ISETP.GE.AND P5, PT, R130.reuse, R124, PT ;  /* 0x0000007c8200720c */ /* 0x040fe20003fa6270 */
[----:B------:R-:W-:Y:S01]  /*48a0*/  I2F R89, R56 ;  /* 0x0000003800597306 */ /* 0x000fe20000201400 */
[-C--:B------:R-:W-:Y:S01]  /*48b0*/  ISETP.GE.AND P1, PT, R130, R123.reuse, PT ;  /* 0x0000007b8200720c */ /* 0x080fe20003f26270 */
[----:B--2---:R-:W-:Y:S01]  /*48c0*/  FFMA.FTZ R27, R0, R80, R27 ;  /* 0x00000050001b7223 */ /* 0x004fe2000001001b */
[----:B------:R-:W-:Y:S02]  /*48d0*/  FSEL R127, R127, -INF , !P2 ;  /* 0xff8000007f7f7808 */ /* 0x000fe40005000000 */
[C---:B------:R-:W-:Y:S01]  /*48e0*/  ISETP.GE.AND P2, PT, R92.reuse, R124, PT ;  /* 0x0000007c5c00720c */ /* 0x040fe20003f46270 */
[----:B------:R-:W-:Y:S01]  /*48f0*/  FMUL.FTZ R11, R49, c[0x0][0x2ec] ;  /* 0x0000bb00310b7a20 */ /* 0x000fe20000410000 */
[----:B------:R-:W-:Y:S01]  /*4900*/  FSEL R130, R63, -INF , !P3 ;  /* 0xff8000003f827808 */ /* 0x000fe20005800000 */
[----:B------:R-:W2:Y:S01]  /*4910*/  MUFU.TANH R44, R44 ;  /* 0x0000002c002c7308 */ /* 0x000ea20000002400 */
[-C--:B------:R-:W-:Y:S01]  /*4920*/  ISETP.GE.AND P3, PT, R92, R123.reuse, PT ;  /* 0x0000007b5c00720c */ /* 0x080fe20003f66270 */
[-C--:B-1----:R-:W-:Y:S01]  /*4930*/  FFMA.FTZ R119, R0, R58.reuse, R149 ;  /* 0x0000003a00777223 */ /* 0x082fe20000010095 */
[----:B------:R-:W-:Y:S01]  /*4940*/  IADD3 R54, R2, 0x61, RZ ;  /* 0x0000006102367810 */ /* 0x000fe20007ffe0ff */
[----:B------:R-:W-:Y:S01]  /*4950*/  FFMA.FTZ R35, R0, R58, R35 ;  /* 0x0000003a00237223 */ /* 0x000fe20000010023 */
[----:B------:R-:W-:Y:S01]  /*4960*/  IADD3 R38, R2, 0x69, RZ ;  /* 0x0000006902267810 */ /* 0x000fe20007ffe0ff */
[----:B------:R-:W-:Y:S01]  /*4970*/  FMUL.FTZ R12, R12, c[0x0][0x2ec] ;  /* 0x0000bb000c0c7a20 */ /* 0x000fe20000410000 */
[----:B------:R-:W-:Y:S01]  /*4980*/  FSEL R57, R57, -INF , !P2 ;  /* 0xff80000039397808 */ /* 0x000fe20005000000 */
[----:B------:R-:W1:Y:S01]  /*4990*/  MUFU.TANH R98, R98 ;  /* 0x0000006200627308 */ /* 0x000e620000002400 */
[----:B------:R-:W-:Y:S01]  /*49a0*/  IADD3 R86, R2, 0x50, RZ ;  /* 0x0000005002567810 */ /* 0x000fe20007ffe0ff */
[----:B------:R-:W-:Y:S01]  /*49b0*/  FMUL.FTZ R10, R48, c[0x0][0x2ec] ;  /* 0x0000bb00300a7a20 */ /* 0x000fe20000410000 */
[-C--:B------:R-:W-:Y:S01]  /*49c0*/  ISETP.GE.AND P2, PT, R56, R124.reuse, PT ;  /* 0x0000007c3800720c */ /* 0x080fe20003f46270 */
[----:B------:R-:W-:Y:S01]  /*49d0*/  FMUL.FTZ R18, R50, c[0x0][0x2ec] ;  /* 0x0000bb0032127a20 */ /* 0x000fe20000410000 */
[----:B------:R-:W-:Y:S01]  /*49e0*/  FSEL R58, R27, -INF , !P3 ;  /* 0xff8000001b3a7808 */ /* 0x000fe20005800000 */
[----:B------:R-:W-:Y:S01]  /*49f0*/  FMUL.FTZ R19, R51, c[0x0][0x2ec] ;  /* 0x0000bb0033137a20 */ /* 0x000fe20000410000 */
[----:B------:R-:W-:Y:S01]  /*4a00*/  ISETP.GE.AND P3, PT, R56, R123, PT ;  /* 0x0000007b3800720c */ /* 0x000fe20003f66270 */
[----:B------:R-:W-:Y:S01]  /*4a10*/  MUFU.TANH R61, R61 ;  /* 0x0000003d003d7308 */ /* 0x000fe20000002400 */
[-C--:B--2---:R-:W-:Y:S01]  /*4a20*/  FFMA.FTZ R44, R0, R89.reuse, R44 ;  /* 0x00000059002c7223 */ /* 0x084fe2000001002c */
[----:B------:R-:W-:Y:S01]  /*4a30*/  FSEL R111, R33, -INF , !P6 ;  /* 0xff800000216f7808 */ /* 0x000fe20007000000 */
[----:B------:R-:W-:Y:S01]  /*4a40*/  FMUL.FTZ R13, R13, c[0x0][0x2ec] ;  /* 0x0000bb000d0d7a20 */ /* 0x000fe20000410000 */
[----:B------:R-:W-:Y:S01]  /*4a50*/  FSEL R114, R114, -INF , !P4 ;  /* 0xff80000072727808 */ /* 0x000fe20006000000 */
[----:B------:R-:W-:Y:S01]  /*4a60*/  FMUL.FTZ R14, R14, c[0x0][0x2ec] ;  /* 0x0000bb000e0e7a20 */ /* 0x000fe20000410000 */
[----:B------:R-:W-:Y:S01]  /*4a70*/  ISETP.GE.AND P6, PT, R132, R124, PT ;  /* 0x0000007c8400720c */ /* 0x000fe20003fc6270 */
[----:B------:R-:W-:Y:S01]  /*4a80*/  FMUL.FTZ R15, R15, c[0x0][0x2ec] ;  /* 0x0000bb000f0f7a20 */ /* 0x000fe20000410000 */
[----:B------:R-:W-:Y:S01]  /*4a90*/  MUFU.TANH R37, R37 ;  /* 0x0000002500257308 */ /* 0x000fe20000002400 */
[----:B-1----:R-:W-:Y:S01]  /*4aa0*/  FFMA.FTZ R98, R0, R89, R98 ;  /* 0x0000005900627223 */ /* 0x002fe20000010062 */
[----:B------:R-:W-:-:S02]  /*4ab0*/  ISETP.GE.AND P4, PT, R132, R123, PT ;  /* 0x0000007b8400720c */ /* 0x000fc40003f86270 */
[----:B------:R-:W-:Y:S02]  /*4ac0*/  IADD3 R46, R2, 0x78, RZ ;  /* 0x00000078022e7810 */ /* 0x000fe40007ffe0ff */
[----:B------:R-:W-:Y:S02]  /*4ad0*/  FSEL R49, R44, -INF , !P2 ;  /* 0xff8000002c317808 */ /* 0x000fe40005000000 */
[----:B------:R-:W1:Y:S01]  /*4ae0*/  I2F R59, R90 ;  /* 0x0000005a003b7306 */ /* 0x000e620000201400 */
[----:B------:R-:W-:Y:S02]  /*4af0*/  FSEL R44, R98, -INF , !P3 ;  /* 0xff800000622c7808 */ /* 0x000fe40005800000 */
[C---:B------:R-:W-:Y:S02]  /*4b00*/  ISETP.GE.AND P2, PT, R38.reuse, R124, PT ;  /* 0x0000007c2600720c */ /* 0x040fe40003f46270 */
[----:B------:R-:W-:Y:S02]  /*4b10*/  ISETP.GE.AND P3, PT, R38, R123, PT ;  /* 0x0000007b2600720c */ /* 0x000fe40003f66270 */
[----:B------:R-:W-:Y:S01]  /*4b20*/  FSEL R125, R125, -INF , !P6 ;  /* 0xff8000007d7d7808 */ /* 0x000fe20007000000 */
[----:B------:R-:W-:Y:S01]  /*4b30*/  I2F R95, R34 ;  /* 0x00000022005f7306 */ /* 0x000fe20000201400 */
[----:B------:R-:W-:-:S02]  /*4b40*/  FSEL R128, R128, -INF , !P4 ;  /* 0xff80000080807808 */ /* 0x000fc40006000000 */
[----:B------:R-:W-:Y:S02]  /*4b50*/  FSEL R136, R136, -INF , !P1 ;  /* 0xff80000088887808 */ /* 0x000fe40004800000 */
[C---:B------:R-:W-:Y:S02]  /*4b60*/  ISETP.GE.AND P6, PT, R90.reuse, R124, PT ;  /* 0x0000007c5a00720c */ /* 0x040fe40003fc6270 */
[----:B------:R-:W-:Y:S01]  /*4b70*/  ISETP.GE.AND P4, PT, R90, R123, PT ;  /* 0x0000007b5a00720c */ /* 0x000fe20003f86270 */
[----:B------:R-:W-:Y:S01]  /*4b80*/  MUFU.TANH R8, R8 ;  /* 0x0000000800087308 */ /* 0x000fe20000002400 */
[----:B-1----:R-:W-:Y:S01]  /*4b90*/  FFMA.FTZ R61, R0, R59, R61 ;  /* 0x0000003b003d7223 */ /* 0x002fe2000001003d */
[----:B------:R-:W-:Y:S01]  /*4ba0*/  ISETP.GE.AND P1, PT, R88, R123, PT ;  /* 0x0000007b5800720c */ /* 0x000fe20003f26270 */
[----:B------:R-:W-:Y:S01]  /*4bb0*/  FFMA.FTZ R37, R0, R59, R37 ;  /* 0x0000003b00257223 */ /* 0x000fe20000010025 */
[----:B------:R-:W-:Y:S02]  /*4bc0*/  IADD3 R24, R2, 0x70, RZ ;  /* 0x0000007002187810 */ /* 0x000fe40007ffe0ff */
[----:B------:R-:W-:-:S02]  /*4bd0*/  FSEL R129, R61, -INF , !P6 ;  /* 0xff8000003d817808 */ /* 0x000fc40007000000 */
[----:B------:R-:W1:Y:S01]  /*4be0*/  I2F R85, R82 ;  /* 0x0000005200557306 */ /* 0x000e620000201400 */
[----:B------:R-:W-:Y:S02]  /*4bf0*/  FSEL R132, R37, -INF , !P4 ;  /* 0xff80000025847808 */ /* 0x000fe40006000000 */
[----:B------:R-:W-:Y:S02]  /*4c00*/  FSEL R126, R35, -INF , !P1 ;  /* 0xff800000237e7808 */ /* 0x000fe40004800000 */
[C---:B------:R-:W-:Y:S02]  /*4c10*/  ISETP.GE.AND P6, PT, R82.reuse, R124, PT ;  /* 0x0000007c5200720c */ /* 0x040fe40003fc6270 */
[----:B------:R-:W-:Y:S01]  /*4c20*/  ISETP.GE.AND P4, PT, R82, R123, PT ;  /* 0x0000007b5200720c */ /* 0x000fe20003f86270 */
[----:B------:R-:W2:Y:S01]  /*4c30*/  MUFU.TANH R94, R94 ;  /* 0x0000005e005e7308 */ /* 0x000ea20000002400 */
[----:B------:R-:W-:Y:S02]  /*4c40*/  IADD3 R26, R2, 0x71, RZ ;  /* 0x00000071021a7810 */ /* 0x000fe40007ffe0ff */
[----:B------:R-:W-:-:S02]  /*4c50*/  FSEL R131, R131, -INF , !P5 ;  /* 0xff80000083837808 */ /* 0x000fc40006800000 */
[-C--:B------:R-:W-:Y:S02]  /*4c60*/  ISETP.GE.AND P5, PT, R88, R124.reuse, PT ;  /* 0x0000007c5800720c */ /* 0x080fe40003fa6270 */
[----:B------:R-:W-:Y:S01]  /*4c70*/  IADD3 R30, R2, 0x79, RZ ;  /* 0x00000079021e7810 */ /* 0x000fe20007ffe0ff */
[----:B------:R-:W-:Y:S01]  /*4c80*/  I2F R91, R54 ;  /* 0x00000036005b7306 */ /* 0x000fe20000201400 */
[-C--:B-1----:R-:W-:Y:S01]  /*4c90*/  FFMA.FTZ R63, R0, R85.reuse, R79 ;  /* 0x00000055003f7223 */ /* 0x082fe2000001004f */
[----:B------:R-:W-:Y:S02]  /*4ca0*/  FSEL R119, R119, -INF , !P5 ;  /* 0xff80000077777808 */ /* 0x000fe40006800000 */
[-C--:B------:R-:W-:Y:S02]  /*4cb0*/  ISETP.GE.AND P5, PT, R86, R124.reuse, PT ;  /* 0x0000007c5600720c */ /* 0x080fe40003fa6270 */
[----:B------:R-:W-:Y:S02]  /*4cc0*/  FSEL R63, R63, -INF , !P6 ;  /* 0xff8000003f3f7808 */ /* 0x000fe40007000000 */
[----:B------:R-:W1:Y:S01]  /*4cd0*/  MUFU.TANH R45, R45 ;  /* 0x0000002d002d7308 */ /* 0x000e620000002400 */
[----:B--2---:R-:W-:Y:S01]  /*4ce0*/  FFMA.FTZ R56, R0, R85, R94 ;  /* 0x0000005500387223 */ /* 0x004fe2000001005e */
[----:B------:R-:W-:-:S02]  /*4cf0*/  ISETP.GE.AND P6, PT, R54, R124, PT ;  /* 0x0000007c3600720c */ /* 0x000fc40003fc6270 */
[-C--:B------:R-:W-:Y:S02]  /*4d00*/  ISETP.GE.AND P1, PT, R86, R123.reuse, PT ;  /* 0x0000007b5600720c */ /* 0x080fe40003f26270 */
[----:B------:R-:W-:Y:S02]  /*4d10*/  FSEL R56, R56, -INF , !P4 ;  /* 0xff80000038387808 */ /* 0x000fe40006000000 */
[----:B------:R-:W2:Y:S01]  /*4d20*/  MUFU.TANH R28, R28 ;  /* 0x0000001c001c7308 */ /* 0x000ea20000002400 */
[----:B------:R-:W-:Y:S02]  /*4d30*/  ISETP.GE.AND P4, PT, R54, R123, PT ;  /* 0x0000007b3600720c */ /* 0x000fe40003f86270 */
[C---:B------:R-:W-:Y:S02]  /*4d40*/  IADD3 R153, R160.reuse, 0x800, RZ ;  /* 0x00000800a0997810 */ /* 0x040fe40007ffe0ff */
[C---:B------:R-:W-:Y:S02]  /*4d50*/  IADD3 R151, R160.reuse, 0x1800, RZ ;  /* 0x00001800a0977810 */ /* 0x040fe40007ffe0ff */
[----:B------:R-:W-:Y:S01]  /*4d60*/  IADD3 R149, R160, 0x2800, RZ ;  /* 0x00002800a0957810 */ /* 0x000fe20007ffe0ff */
[----:B------:R3:W-:Y:S01]  /*4d70*/  I2F R55, R38 ;  /* 0x0000002600377306 */ /* 0x0007e20000201400 */
[----:B-1----:R-:W-:Y:S01]  /*4d80*/  FFMA.FTZ R45, R0, R91, R45 ;  /* 0x0000005b002d7223 */ /* 0x002fe2000001002d */
[----:B------:R-:W-:-:S04]  /*4d90*/  IADD3 R103, R160, 0x3800, RZ ;  /* 0x00003800a0677810 */ /* 0x000fc80007ffe0ff */
[----:B------:R-:W-:Y:S02]  /*4da0*/  FSEL R47, R45, -INF , !P6 ;  /* 0xff8000002d2f7808 */ /* 0x000fe40007000000 */
[----:B------:R-:W1:Y:S01]  /*4db0*/  MUFU.TANH R20, R20 ;  /* 0x0000001400147308 */ /* 0x000e620000002400 */
[----:B--2---:R-:W-:Y:S01]  /*4dc0*/  FFMA.FTZ R28, R0, R91, R28 ;  /* 0x0000005b001c7223 */ /* 0x004fe2000001001c */
[----:B------:R-:W-:-:S04]  /*4dd0*/  ISETP.GE.AND P6, PT, R24, R124, PT ;  /* 0x0000007c1800720c */ /* 0x000fc80003fc6270 */
[----:B------:R-:W-:Y:S02]  /*4de0*/  FSEL R40, R28, -INF , !P4 ;  /* 0xff8000001c287808 */ /* 0x000fe40006000000 */
[----:B------:R-:W-:Y:S01]  /*4df0*/  MUFU.TANH R39, R39 ;  /* 0x0000002700277308 */ /* 0x000fe20000002400 */
[----:B---3--:R-:W-:Y:S01]  /*4e00*/  FFMA.FTZ R38, R0, R95, R8 ;  /* 0x0000005f00267223 */ /* 0x008fe20000010008 */
[----:B------:R-:W-:-:S06]  /*4e10*/  ISETP.GE.AND P4, PT, R24, R123, PT ;  /* 0x0000007b1800720c */ /* 0x000fcc0003f86270 */
[----:B------:R-:W-:Y:S01]  /*4e20*/  MUFU.TANH R25, R25 ;  /* 0x0000001900197308 */ /* 0x000fe20000002400 */
[----:B-1----:R-:W-:-:S05]  /*4e30*/  FFMA.FTZ R20, R0, R55, R20 ;  /* 0x0000003700147223 */ /* 0x002fca0000010014 */
[----:B------:R-:W-:Y:S02]  /*4e40*/  FSEL R43, R20, -INF , !P2 ;  /* 0xff800000142b7808 */ /* 0x000fe40005000000 */
[----:B------:R-:W1:Y:S01]  /*4e50*/  I2F R29, R86 ;  /* 0x00000056001d7306 */ /* 0x000e620000201400 */
[----:B------:R-:W-:-:S07]  /*4e60*/  ISETP.GE.AND P2, PT, R46, R124, PT ;  /* 0x0000007c2e00720c */ /* 0x000fce0003f46270 */
[----:B------:R-:W-:Y:S08]  /*4e70*/  I2F R31, R46 ;  /* 0x0000002e001f7306 */ /* 0x000ff00000201400 */
[----:B------:R-:W2:Y:S01]  /*4e80*/  MUFU.TANH R8, R12 ;  /* 0x0000000c00087308 */ /* 0x000ea20000002400 */
[CC--:B-1----:R-:W-:Y:S02]  /*4e90*/  FFMA.FTZ R39, R0.reuse, R29.reuse, R39 ;  /* 0x0000001d00277223 */ /* 0x0c2fe40000010027 */
[----:B------:R-:W-:-:S03]  /*4ea0*/  FFMA.FTZ R25, R0, R29, R25 ;  /* 0x0000001d00197223 */ /* 0x000fc60000010019 */
[----:B------:R-:W-:Y:S02]  /*4eb0*/  FSEL R59, R39, -INF , !P5 ;  /* 0xff800000273b7808 */ /* 0x000fe40006800000 */
[----:B------:R-:W1:Y:S01]  /*4ec0*/  I2F R83, R93 ;  /* 0x0000005d00537306 */ /* 0x000e620000201400 */
[----:B------:R-:W-:Y:S02]  /*4ed0*/  FSEL R60, R25, -INF , !P1 ;  /* 0xff800000193c7808 */ /* 0x000fe40004800000 */
[C---:B------:R-:W-:Y:S02]  /*4ee0*/  ISETP.GE.AND P5, PT, R93.reuse, R124, PT ;  /* 0x0000007c5d00720c */ /* 0x040fe40003fa6270 */
[----:B------:R-:W-:-:S03]  /*4ef0*/  ISETP.GE.AND P1, PT, R93, R123, PT ;  /* 0x0000007b5d00720c */ /* 0x000fc60003f26270 */
[----:B------:R-:W3:Y:S01]  /*4f00*/  MUFU.TANH R96, R96 ;  /* 0x0000006000607308 */ /* 0x000ee20000002400 */
[C---:B--2---:R-:W-:Y:S02]  /*4f10*/  FFMA.FTZ R27, R0.reuse, R31, R8 ;  /* 0x0000001f001b7223 */ /* 0x044fe40000010008 */
[----:B------:R-:W-:-:S03]  /*4f20*/  FFMA.FTZ R8, R0, R3, R87 ;  /* 0x0000000300087223 */ /* 0x000fc60000010057 */
[----:B------:R-:W-:Y:S02]  /*4f30*/  FSEL R27, R27, -INF , !P2 ;  /* 0xff8000001b1b7808 */ /* 0x000fe40005000000 */
[----:B------:R-:W2:Y:S01]  /*4f40*/  MUFU.TANH R35, R64 ;  /* 0x0000004000237308 */ /* 0x000ea20000002400 */
[----:B-1----:R-:W-:Y:S01]  /*4f50*/  FFMA.FTZ R61, R0, R83, R81 ;  /* 0x00000053003d7223 */ /* 0x002fe20000010051 */
[----:B------:R-:W-:-:S04]  /*4f60*/  ISETP.GE.AND P2, PT, R100, 0x2, PT ;  /* 0x000000026400780c */ /* 0x000fc80003f46270 */
[----:B------:R-:W-:Y:S02]  /*4f70*/  FSEL R61, R61, -INF , !P5 ;  /* 0xff8000003d3d7808 */ /* 0x000fe40006800000 */
[----:B------:R-:W-:Y:S01]  /*4f80*/  I2F R97, R24 ;  /* 0x0000001800617306 */ /* 0x000fe20000201400 */
[----:B---3--:R-:W-:Y:S01]  /*4f90*/  FFMA.FTZ R54, R0, R83, R96 ;  /* 0x0000005300367223 */ /* 0x008fe20000010060 */
[----:B------:R-:W-:-:S04]  /*4fa0*/  ISETP.GE.AND P5, PT, R34, R124, PT ;  /* 0x0000007c2200720c */ /* 0x000fc80003fa6270 */
[----:B------:R-:W-:Y:S02]  /*4fb0*/  FSEL R54, R54, -INF , !P1 ;  /* 0xff80000036367808 */ /* 0x000fe40004800000 */
[----:B------:R-:W1:Y:S01]  /*4fc0*/  MUFU.TANH R10, R10 ;  /* 0x0000000a000a7308 */ /* 0x000e620000002400 */
[----:B--2---:R-:W-:Y:S01]  /*4fd0*/  FFMA.FTZ R35, R0, R95, R35 ;  /* 0x0000005f00237223 */ /* 0x004fe20000010023 */
[----:B------:R-:W-:-:S04]  /*4fe0*/  ISETP.GE.AND P1, PT, R34, R123, PT ;  /* 0x0000007b2200720c */ /* 0x000fc80003f26270 */
[----:B------:R-:W-:Y:S02]  /*4ff0*/  FSEL R45, R35, -INF , !P5 ;  /* 0xff800000232d7808 */ /* 0x000fe40006800000 */
[----:B------:R-:W2:Y:S01]  /*5000*/  MUFU.TANH R18, R18 ;  /* 0x0000001200127308 */ /* 0x000ea20000002400 */
[----:B------:R-:W-:Y:S02]  /*5010*/  FSEL R38, R38, -INF , !P1 ;  /* 0xff80000026267808 */ /* 0x000fe40004800000 */
[C---:B------:R-:W-:Y:S02]  /*5020*/  ISETP.GE.AND P5, PT, R26.reuse, R124, PT ;  /* 0x0000007c1a00720c */ /* 0x040fe40003fa6270 */
[----:B------:R-:W-:-:S03]  /*5030*/  ISETP.GE.AND P1, PT, R26, R123, PT ;  /* 0x0000007b1a00720c */ /* 0x000fc60003f26270 */
[----:B------:R-:W-:Y:S01]  /*5040*/  I2F R33, R26 ;  /* 0x0000001a00217306 */ /* 0x000fe20000201400 */
[----:B-1----:R-:W-:-:S07]  /*5050*/  FFMA.FTZ R10, R0, R97, R10 ;  /* 0x00000061000a7223 */ /* 0x002fce000001000a */
[----:B------:R-:W1:Y:S01]  /*5060*/  MUFU.TANH R9, R9 ;  /* 0x0000000900097308 */ /* 0x000e620000002400 */
[----:B--2---:R-:W-:-:S05]  /*5070*/  FFMA.FTZ R18, R0, R97, R18 ;  /* 0x0000006100127223 */ /* 0x004fca0000010012 */
[----:B------:R-:W-:Y:S02]  /*5080*/  FSEL R28, R18, -INF , !P4 ;  /* 0xff800000121c7808 */ /* 0x000fe40006000000 */
[----:B------:R-:W2:Y:S01]  /*5090*/  MUFU.TANH R11, R11 ;  /* 0x0000000b000b7308 */ /* 0x000ea20000002400 */
[----:B------:R-:W-:-:S04]  /*50a0*/  ISETP.GE.AND P4, PT, R2, R123, PT ;  /* 0x0000007b0200720c */ /* 0x000fc80003f86270 */
[----:B------:R-:W-:-:S03]  /*50b0*/  FSEL R8, R8, -INF , !P4 ;  /* 0xff80000008087808 */ /* 0x000fc60006000000 */
[----:B------:R-:W3:Y:S01]  /*50c0*/  MUFU.TANH R19, R19 ;  /* 0x0000001300137308 */ /* 0x000ee20000002400 */
[----:B-1----:R-:W-:-:S05]  /*50d0*/  FFMA.FTZ R9, R0, R55, R9 ;  /* 0x0000003700097223 */ /* 0x002fca0000010009 */
[----:B------:R-:W-:Y:S02]  /*50e0*/  FSEL R34, R9, -INF , !P3 ;  /* 0xff80000009227808 */ /* 0x000fe40005800000 */
[----:B------:R-:W-:Y:S01]  /*50f0*/  I2F R99, R30 ;  /* 0x0000001e00637306 */ /* 0x000fe20000201400 */
[----:B--2---:R-:W-:Y:S01]  /*5100*/  FFMA.FTZ R11, R0, R33, R11 ;  /* 0x00000021000b7223 */ /* 0x004fe2000001000b */
[----:B------:R-:W-:Y:S01]  /*5110*/  BAR.SYNC.DEFER_BLOCKING 0x0 ;  /* 0x0000000000007b1d */ /* 0x000fe20000010000 */
[----:B------:R-:W-:-:S03]  /*5120*/  ISETP.GE.AND P3, PT, R46, R123, PT ;  /* 0x0000007b2e00720c */ /* 0x000fc60003f66270 */
[----:B------:R-:W-:Y:S02]  /*5130*/  FSEL R29, R11, -INF , !P5 ;  /* 0xff8000000b1d7808 */ /* 0x000fe40006800000 */
[----:B------:R-:W1:Y:S01]  /*5140*/  MUFU.TANH R13, R13 ;  /* 0x0000000d000d7308 */ /* 0x000e620000002400 */
[----:B---3--:R-:W-:Y:S01]  /*5150*/  FFMA.FTZ R19, R0, R33, R19 ;  /* 0x0000002100137223 */ /* 0x008fe20000010013 */
[----:B------:R-:W-:Y:S02]  /*5160*/  FSEL R33, R10, -INF , !P6 ;  /* 0xff8000000a217808 */ /* 0x000fe40007000000 */
[-C--:B------:R-:W-:Y:S01]  /*5170*/  ISETP.GE.AND P6, PT, R2, R124.reuse, PT ;  /* 0x0000007c0200720c */ /* 0x080fe20003fc6270 */
[----:B------:R-:W-:Y:S01]  /*5180*/  FFMA.FTZ R2, R0, R3, R84 ;  /* 0x0000000300027223 */ /* 0x000fe20000010054 */
[----:B------:R-:W-:Y:S02]  /*5190*/  FSEL R26, R19, -INF , !P1 ;  /* 0xff800000131a7808 */ /* 0x000fe40004800000 */
[----:B------:R-:W2:Y:S01]  /*51a0*/  MUFU.TANH R24, R14 ;  /* 0x0000000e00187308 */ /* 0x000ea20000002400 */
[----:B------:R-:W-:-:S02]  /*51b0*/  ISETP.GE.AND P5, PT, R30, R124, PT ;  /* 0x0000007c1e00720c */ /* 0x000fc40003fa6270 */
[----:B------:R-:W-:Y:S02]  /*51c0*/  ISETP.GE.AND P1, PT, R30, R123, PT ;  /* 0x0000007b1e00720c */ /* 0x000fe40003f26270 */
[----:B------:R-:W-:-:S03]  /*51d0*/  FSEL R2, R2, -INF , !P6 ;  /* 0xff80000002027808 */ /* 0x000fc60007000000 */
[----:B------:R-:W3:Y:S01]  /*51e0*/  MUFU.TANH R20, R15 ;  /* 0x0000000f00147308 */ /* 0x000ee20000002400 */
[----:B-1----:R-:W-:-:S05]  /*51f0*/  FFMA.FTZ R13, R0, R99, R13 ;  /* 0x00000063000d7223 */ /* 0x002fca000001000d */
[----:B------:R-:W-:Y:S01]  /*5200*/  FSEL R25, R13, -INF , !P5 ;  /* 0xff8000000d197808 */ /* 0x000fe20006800000 */
[----:B--2---:R-:W-:-:S05]  /*5210*/  FFMA.FTZ R24, R0, R31, R24 ;  /* 0x0000001f00187223 */ /* 0x004fca0000010018 */
[----:B------:R-:W-:Y:S01]  /*5220*/  FSEL R24, R24, -INF , !P3 ;  /* 0xff80000018187808 */ /* 0x000fe20005800000 */
[----:B---3--:R-:W-:-:S05]  /*5230*/  FFMA.FTZ R20, R0, R99, R20 ;  /* 0x0000006300147223 */ /* 0x008fca0000010014 */
        /* <DEDUP_REMOVED lines=60> */
.L_x_6478:
[----:B------:R-:W-:-:S04]  /*5600*/  LEA R11, -R101, RZ, 0x7 ;  /* 0x000000ff650b7211 */ /* 0x000fc800078e39ff */
[----:B------:R-:W-:Y:S02]  /*5610*/  SHF.R.S32.HI R10, RZ, 0x1f, R11 ;  /* 0x0000001fff0a7819 */ /* 0x000fe4000001140b */
.L_x_6479:
        /* <DEDUP_REMOVED lines=26> */
[CC--:B------:R-:W-:Y:S01]  /*57c0*/  @!P1 LEA.HI.X R23, R101.reuse, R121.reuse, R30, 0x5, P4 ;  /* 0x0000007965179211 */ /* 0x0c0fe200020f2c1e */
[----:B------:R-:W-:Y:S01]  /*57d0*/  @!P1 IMAD.MOV.U32 R9, RZ, RZ, c[0x0][0x19c] ;  /* 0x00006700ff099624 */ /* 0x000fe200078e00ff */
[C---:B------:R-:W-:Y:S01]  /*57e0*/  @!P1 LEA.HI.X R21, R101.reuse, R121, R18, 0x6, P3 ;  /* 0x0000007965159211 */ /* 0x040fe200018f3412 */
[----:B------:R-:W-:Y:S01]  /*57f0*/  @!P1 IMAD.WIDE.U32 R66, R101, 0x50, R66 ;  /* 0x0000005065429825 */ /* 0x000fe200078e0042 */
[C---:B------:R-:W-:Y:S01]  /*5800*/  @!P1 IADD3 R13, P4, R11.reuse, R22, RZ ;  /* 0x000000160b0d9210 */ /* 0x040fe20007f9e0ff */
[----:B------:R-:W-:Y:S01]  /*5810*/  @!PT LDS RZ, [RZ] ;  /* 0x00000000fffff984 */ /* 0x000fe20000000800 */
[----:B------:R-:W-:Y:S01]  /*5820*/  @!PT LDS RZ, [RZ] ;  /* 0x00000000fffff984 */ /* 0x000fe20000000800 */
[----:B------:R-:W-:Y:S01]  /*5830*/  @!PT LDS RZ, [RZ] ;  /* 0x00000000fffff984 */ /* 0x000fe20000000800 */
[----:B------:R1:W-:Y:S01]  /*5840*/  @!P1 LDGSTS.E.BYPASS.LTC128B.128 [R171+0x2000], [R64.64] ;  /* 0x0200000040ab9fae */ /* 0x0003e2000b901d46 */
[----:B------:R-:W-:Y:S01]  /*5850*/  @!P1 IADD3 R19, P3, R11, R12, RZ ;  /* 0x0000000c0b139210 */ /* 0x000fe20007f7e0ff */
[----:B------:R-:W-:Y:S01]  /*5860*/  @!P1 IMAD.WIDE.U32 R30, R101, 0x60, R78 ;  /* 0x00000060651e9825 */ /* 0x000fe200078e004e */
[----:B------:R-:W-:Y:S01]  /*5870*/  @!P1 LEA R78, P6, R13, c[0x0][0x168], 0x1 ;  /* 0x00005a000d4e9a11 */ /* 0x000fe200078c08ff */
[----:B------:R1:W-:Y:S02]  /*5880*/  @P1 STS.128 [R171+0x2800], RZ ;  /* 0x002800ffab001388 */ /* 0x0003e40000000c00 */
[----:B------:R-:W-:-:S02]  /*5890*/  @!P1 IMAD R9, R9, 0x50, RZ ;  /* 0x0000005009099824 */ /* 0x000fc400078e02ff */
[C---:B------:R-:W-:Y:S01]  /*58a0*/  @!P1 IMAD.X R12, R10.reuse, 0x1, R23, P4 ;  /* 0x000000010a0c9824 */ /* 0x040fe200020e0617 */
[----:B------:R-:W-:Y:S01]  /*58b0*/  @!PT LDS RZ, [RZ] ;  /* 0x00000000fffff984 */ /* 0x000fe20000000800 */
[----:B------:R-:W-:Y:S01]  /*58c0*/  @!PT LDS RZ, [RZ] ;  /* 0x00000000fffff984 */ /* 0x000fe20000000800 */
[----:B------:R-:W-:Y:S01]  /*58d0*/  @!PT LDS RZ, [RZ] ;  /* 0x00000000fffff984 */ /* 0x000fe20000000800 */
[----:B------:R1:W-:Y:S01]  /*58e0*/  @!P1 LDGSTS.E.BYPASS.LTC128B.128 [R171+0x2800], [R50.64] ;  /* 0x0280000032ab9fae */ /* 0x0003e2000b901d46 */
[C---:B------:R-:W-:Y:S01]  /*58f0*/  @!P1 IMAD.X R18, R10.reuse, 0x1, R21, P3 ;  /* 0x000000010a129824 */ /* 0x040fe200018e0615 */
[----:B------:R-:W-:Y:S01]  /*5900*/  @!P1 IADD3 R21, P4, R11, R66, RZ ;  /* 0x000000420b159210 */ /* 0x000fe20007f9e0ff */
[----:B------:R-:W-:Y:S01]  /*5910*/  @!P1 IMAD.MOV.U32 R3, RZ, RZ, c[0x0][0x19c] ;  /* 0x00006700ff039624 */ /* 0x000fe200078e00ff */
[----:B------:R-:W-:Y:S01]  /*5920*/  @!P1 LEA R66, P5, R19, c[0x0][0x168], 0x1 ;  /* 0x00005a0013429a11 */ /* 0x000fe200078a08ff */
[----:B------:R1:W-:Y:S01]  /*5930*/  @P1 STS.128 [R171+0x3000], RZ ;  /* 0x003000ffab001388 */ /* 0x0003e20000000c00 */
[----:B------:R-:W-:Y:S01]  /*5940*/  @!P1 IADD3 R22, P3, R11, R30, RZ ;  /* 0x0000001e0b169210 */ /* 0x000fe20007f7e0ff */
[----:B------:R-:W-:Y:S01]  /*5950*/  @!P1 IMAD R3, R3, 0x60, RZ ;  /* 0x0000006003039824 */ /* 0x000fe200078e02ff */
[----:B------:R-:W-:Y:S02]  /*5960*/  @!P1 IADD3.X R30, R10, R67, R9, P4, !PT ;  /* 0x000000430a1e9210 */ /* 0x000fe400027fe409 */
[----:B------:R-:W-:-:S02]  /*5970*/  @!P1 LEA.HI.X R67, R19, c[0x0][0x16c], R18, 0x1, P5 ;  /* 0x00005b0013439a11 */ /* 0x000fc400028f0c12 */
[----:B------:R-:W-:Y:S02]  /*5980*/  @!P1 LEA R80, P5, R15, c[0x0][0x168], 0x1 ;  /* 0x00005a000f509a11 */ /* 0x000fe400078a08ff */
[----:B------:R-:W-:Y:S02]  /*5990*/  @!P1 LEA.HI.X R79, R13, c[0x0][0x16c], R12, 0x1, P6 ;  /* 0x00005b000d4f9a11 */ /* 0x000fe400030f0c0c */
[----:B------:R-:W-:Y:S02]  /*59a0*/  @!P1 LEA R18, P4, R21, c[0x0][0x168], 0x1 ;  /* 0x00005a0015129a11 */ /* 0x000fe400078808ff */
[----:B------:R-:W-:Y:S01]  /*59b0*/  @!P1 LEA.HI.X R81, R15, c[0x0][0x16c], R14, 0x1, P5 ;  /* 0x00005b000f519a11 */ /* 0x000fe200028f0c0e */
[----:B------:R-:W-:Y:S01]  /*59c0*/  @!PT LDS RZ, [RZ] ;  /* 0x00000000fffff984 */ /* 0x000fe20000000800 */
[----:B------:R-:W-:Y:S01]  /*59d0*/  @!PT LDS RZ, [RZ] ;  /* 0x00000000fffff984 */ /* 0x000fe20000000800 */
[----:B------:R-:W-:Y:S01]  /*59e0*/  @!PT LDS RZ, [RZ] ;  /* 0x00000000fffff984 */ /* 0x000fe20000000800 */
[----:B------:R1:W-:Y:S01]  /*59f0*/  @!P1 LDGSTS.E.BYPASS.LTC128B.128 [R171+0x3000], [R78.64] ;  /* 0x030000004eab9fae */ /* 0x0003e2000b901d46 */
[----:B------:R-:W-:Y:S02]  /*5a00*/  @!P1 IADD3.X R3, R10, R31, R3, P3, !PT ;  /* 0x0000001f0a039210 */ /* 0x000fe40001ffe403 */
[----:B------:R-:W-:Y:S01]  /*5a10*/  @!P1 LEA R12, P3, R22, c[0x0][0x168], 0x1 ;  /* 0x00005a00160c9a11 */ /* 0x000fe200078608ff */
[----:B------:R1:W-:Y:S01]  /*5a20*/  @P1 STS.128 [R171+0x3800], RZ ;  /* 0x003800ffab001388 */ /* 0x0003e20000000c00 */
[----:B------:R-:W-:-:S02]  /*5a30*/  @!P1 LEA.HI.X R19, R21, c[0x0][0x16c], R30, 0x1, P4 ;  /* 0x00005b0015139a11 */ /* 0x000fc400020f0c1e */
        /* <DEDUP_REMOVED lines=35> */
.L_x_6481:
[----:B------:R-:W-:Y:S05]  /*5c70*/  BSYNC B0 ;  /* 0x0000000000007941 */ /* 0x000fea0003800000 */
.L_x_6480:
[----:B------:R-:W0:Y:S01]  /*5c80*/  LDGDEPBAR ;  /* 0x00000000000079af */ /* 0x000e220000000000 */
[----:B------:R-:W-:-:S04]  /*5c90*/  IADD3 R122, P1, R11, R122, RZ ;  /* 0x0000007a0b7a7210 */ /* 0x000fc80007f3e0ff */
[----:B------:R-:W-:Y:S02]  /*5ca0*/  IADD3.X R121, R10, R121, RZ, P1, !PT ;  /* 0x000000790a797210 */ /* 0x000fe40000ffe4ff */
.L_x_6477:
        /* <DEDUP_REMOVED lines=69> */
[----:B------:R-:W-:Y:S01]  /*6100*/  LDSM.16.MT88.4 R84, [R156+0x6000] ;  /* 0x006000009c54783b */ /* 0x000fe20000004200 */
[----:B-1----:R-:W-:Y:S02]  /*6110*/  FMNMX.FTZ R12, R11, R12, !PT ;  /* 0x0000000c0b0c7209 */ /* 0x002fe40007810000 */
        /* <DEDUP_REMOVED lines=17> */
[--C-:B------:R-:W-:Y:S01]  /*6230*/  FFMA.FTZ R35, R71, c[0x0][0x23c], -R30.reuse ;  /* 0x00008f0047237a23 */ /* 0x100fe2000001081e */
[----:B------:R-:W3:Y:S01]  /*6240*/  MUFU.EX2 R66, R66 ;  /* 0x0000004200427308 */ /* 0x000ee20000000800 */
[----:B------:R-:W-:-:S02]  /*6250*/  FFMA.FTZ R22, R75, c[0x0][0x23c], -R30 ;  /* 0x00008f004b167a23 */ /* 0x000fc4000001081e */
[--C-:B------:R-:W-:Y:S02]  /*6260*/  FFMA.FTZ R55, R135, c[0x0][0x23c], -R30.reuse ;  /* 0x00008f0087377a23 */ /* 0x100fe4000001081e */
[--C-:B------:R-:W-:Y:S02]  /*6270*/  FFMA.FTZ R53, R53, c[0x0][0x23c], -R30.reuse ;  /* 0x00008f0035357a23 */ /* 0x100fe4000001081e */
        /* <DEDUP_REMOVED lines=15> */
[----:B---3--:R-:W-:Y:S01]  /*6370*/  F2FP.BF16.PACK_AB R8, R66, R67 ;  /* 0x000000434208723e */ /* 0x008fe200000010ff */
[----:B------:R-:W-:Y:S01]  /*6380*/  FFMA.FTZ R105, R16, c[0x0][0x23c], -R21 ;  /* 0x00008f0010697a23 */ /* 0x000fe20000010815 */
[----:B------:R-:W-:Y:S01]  /*6390*/  LEA.HI.X R185, R122, c[0x0][0x16c], R121, 0x1, P1 ;  /* 0x00005b007ab97a11 */ /* 0x000fe200008f0c79 */
[--C-:B------:R-:W-:Y:S01]  /*63a0*/  FFMA.FTZ R110, R68, c[0x0][0x23c], -R21.reuse ;  /* 0x00008f00446e7a23 */ /* 0x100fe20000010815 */
[----:B------:R-:W3:Y:S01]  /*63b0*/  LDSM.16.MT88.4 R16, [R156+0x6800] ;  /* 0x006800009c10783b */ /* 0x000ee20000004200 */
[--C-:B------:R-:W-:Y:S01]  /*63c0*/  FFMA.FTZ R39, R36, c[0x0][0x23c], -R21.reuse ;  /* 0x00008f0024277a23 */ /* 0x100fe20000010815 */
[----:B------:R-:W-:Y:S01]  /*63d0*/  MUFU.EX2 R112, R112 ;  /* 0x0000007000707308 */ /* 0x000fe20000000800 */
[----:B-1----:R-:W-:Y:S01]  /*63e0*/  F2FP.BF16.PACK_AB R10, R64, R65 ;  /* 0x00000041400a723e */ /* 0x002fe200000010ff */
[----:B------:R-:W-:-:S02]  /*63f0*/  FFMA.FTZ R37, R74, c[0x0][0x23c], -R21 ;  /* 0x00008f004a257a23 */ /* 0x000fc40000010815 */
[--C-:B------:R-:W-:Y:S02]  /*6400*/  FFMA.FTZ R36, R70, c[0x0][0x23c], -R21.reuse ;  /* 0x00008f0046247a23 */ /* 0x100fe40000010815 */
[--C-:B------:R-:W-:Y:S02]  /*6410*/  FFMA.FTZ R32, R32, c[0x0][0x23c], -R21.reuse ;  /* 0x00008f0020207a23 */ /* 0x100fe40000010815 */
[----:B------:R-:W1:Y:S01]  /*6420*/  MUFU.EX2 R105, R105 ;  /* 0x0000006900697308 */ /* 0x000e620000000800 */
[--C-:B------:R-:W-:Y:S02]  /*6430*/  FFMA.FTZ R23, R52, c[0x0][0x23c], -R21.reuse ;  /* 0x00008f0034177a23 */ /* 0x100fe40000010815 */
[----:B------:R-:W-:Y:S02]  /*6440*/  FFMA.FTZ R52, R133, c[0x0][0x23c], -R30 ;  /* 0x00008f0085347a23 */ /* 0x000fe4000001081e */
[--C-:B------:R-:W-:Y:S02]  /*6450*/  FFMA.FTZ R51, R140, c[0x0][0x23c], -R21.reuse ;  /* 0x00008f008c337a23 */ /* 0x100fe40000010815 */
[--C-:B------:R-:W-:Y:S01]  /*6460*/  FFMA.FTZ R50, R138, c[0x0][0x23c], -R21.reuse ;  /* 0x00008f008a327a23 */ /* 0x100fe20000010815 */
        /* <DEDUP_REMOVED lines=9> */
[----:B------:R-:W-:-:S02]  /*6500*/  FFMA.FTZ R113, R136, c[0x0][0x23c], -R21 ;  /* 0x00008f0088717a23 */ /* 0x000fc40000010815 */
[----:B------:R-:W1:Y:S01]  /*6510*/  MUFU.EX2 R35, R35 ;  /* 0x0000002300237308 */ /* 0x000e620000000800 */
[--C-:B------:R-:W-:Y:S02]  /*6520*/  FFMA.FTZ R62, R62, c[0x0][0x23c], -R21.reuse ;  /* 0x00008f003e3e7a23 */ /* 0x100fe40000010815 */
[--C-:B------:R-:W-:Y:S02]  /*6530*/  FFMA.FTZ R136, R119, c[0x0][0x23c], -R30.reuse ;  /* 0x00008f0077887a23 */ /* 0x100fe4000001081e */
[--C-:B------:R-:W-:Y:S02]  /*6540*/  FFMA.FTZ R119, R127, c[0x0][0x23c], -R30.reuse ;  /* 0x00008f007f777a23 */ /* 0x100fe4000001081e */
[----:B------:R-:W-:Y:S01]  /*6550*/  FFMA.FTZ R131, R125, c[0x0][0x23c], -R30 ;  /* 0x00008f007d837a23 */ /* 0x000fe2000001081e */
[----:B----4-:R-:W-:Y:S01]  /*6560*/  F2FP.BF16.PACK_AB R11, R39, R110 ;  /* 0x0000006e270b723e */ /* 0x010fe200000010ff */
[----:B------:R-:W-:Y:S01]  /*6570*/  MUFU.EX2 R31, R31 ;  /* 0x0000001f001f7308 */ /* 0x000fe20000000800 */
[----:B------:R-:W-:-:S02]  /*6580*/  FFMA.FTZ R127, R128, c[0x0][0x23c], -R21 ;  /* 0x00008f00807f7a23 */ /* 0x000fc40000010815 */
[--C-:B------:R-:W-:Y:S02]  /*6590*/  FFMA.FTZ R134, R129, c[0x0][0x23c], -R30.reuse ;  /* 0x00008f0081867a23 */ /* 0x100fe4000001081e */
[--C-:B------:R-:W-:Y:S01]  /*65a0*/  FFMA.FTZ R126, R126, c[0x0][0x23c], -R21.reuse ;  /* 0x00008f007e7e7a23 */ /* 0x100fe20000010815 */
[C---:B------:R-:W-:Y:S01]  /*65b0*/  HMMA.16816.F32.BF16 R96, R8.reuse, R92, RZ ;  /* 0x0000005c0860723c */ /* 0x040fe200000418ff */
[----:B-1----:R-:W-:Y:S01]  /*65c0*/  F2FP.BF16.PACK_AB R68, R35, R42 ;  /* 0x0000002a2344723e */ /* 0x002fe200000010ff */
[----:B------:R-:W1:Y:S01]  /*65d0*/  MUFU.EX2 R22, R22 ;  /* 0x0000001600167308 */ /* 0x000e620000000800 */
        /* <DEDUP_REMOVED lines=11> */
[----:B------:R-:W4:Y:S01]  /*6690*/  MUFU.EX2 R36, R36 ;  /* 0x0000002400247308 */ /* 0x000f220000000800 */
[----:B-1----:R-:W-:Y:S01]  /*66a0*/  F2FP.BF16.PACK_AB R70, R22, R31 ;  /* 0x0000001f1646723e */ /* 0x002fe200000010ff */
[----:B------:R-:W-:Y:S02]  /*66b0*/  FFMA.FTZ R54, R54, c[0x0][0x23c], -R21 ;  /* 0x00008f0036367a23 */ /* 0x000fe40000010815 */
[----:B------:R-:W-:Y:S02]  /*66c0*/  FADD.FTZ R105, R112, R105 ;  /* 0x0000006970697221 */ /* 0x000fe40000010000 */
[----:B--2---:R-:W-:Y:S01]  /*66d0*/  HMMA.16816.F32.BF16 R80, R8, R76, RZ ;  /* 0x0000004c0850723c */ /* 0x004fe200000418ff */
[--C-:B------:R-:W-:Y:S01]  /*66e0*/  FFMA.FTZ R56, R43, c[0x0][0x23c], -R30.reuse ;  /* 0x00008f002b387a23 */ /* 0x100fe2000001081e */
[----:B------:R-:W-:Y:S01]  /*66f0*/  MUFU.EX2 R32, R32 ;  /* 0x0000002000207308 */ /* 0x000fe20000000800 */
[----:B------:R-:W-:-:S02]  /*6700*/  FFMA.FTZ R60, R47, c[0x0][0x23c], -R30 ;  /* 0x00008f002f3c7a23 */ /* 0x000fc4000001081e */
[--C-:B------:R-:W-:Y:S02]  /*6710*/  FFMA.FTZ R43, R44, c[0x0][0x23c], -R21.reuse ;  /* 0x00008f002c2b7a23 */ /* 0x100fe40000010815 */
[--C-:B------:R-:W-:Y:S01]  /*6720*/  FFMA.FTZ R40, R40, c[0x0][0x23c], -R21.reuse ;  /* 0x00008f0028287a23 */ /* 0x100fe20000010815 */
[C---:B------:R-:W-:Y:S01]  /*6730*/  HMMA.16816.F32.BF16 R72, R8.reuse, R4, RZ ;  /* 0x000000040848723c */ /* 0x040fe200000418ff */
[----:B------:R-:W-:Y:S01]  /*6740*/  FFMA.FTZ R34, R34, c[0x0][0x23c], -R21 ;  /* 0x00008f0022227a23 */ /* 0x000fe20000010815 */
[----:B------:R-:W1:Y:S01]  /*6750*/  MUFU.EX2 R23, R23 ;  /* 0x0000001700177308 */ /* 0x000e620000000800 */
[----:B----4-:R-:W-:Y:S01]  /*6760*/  F2FP.BF16.PACK_AB R69, R36, R37 ;  /* 0x000000252445723e */ /* 0x010fe200000010ff */
[----:B------:R-:W-:Y:S02]  /*6770*/  FADD.FTZ R66, R67, R66 ;  /* 0x0000004243427221 */ /* 0x000fe40000010000 */
[----:B------:R-:W-:Y:S02]  /*6780*/  FADD.FTZ R110, R110, R105 ;  /* 0x000000696e6e7221 */ /* 0x000fe40000010000 */
[----:B------:R-:W-:Y:S01]  /*6790*/  HMMA.16816.F32.BF16 R84, R8, R86, RZ ;  /* 0x000000560854723c */ /* 0x000fe200000418ff */
[----:B------:R-:W-:Y:S01]  /*67a0*/  FADD.FTZ R65, R65, R66 ;  /* 0x0000004241417221 */ /* 0x000fe20000010000 */
[----:B------:R-:W-:Y:S01]  /*67b0*/  MUFU.EX2 R55, R55 ;  /* 0x0000003700377308 */ /* 0x000fe20000000800 */
[----:B------:R-:W-:-:S02]  /*67c0*/  FADD.FTZ R110, R39, R110 ;  /* 0x0000006e276e7221 */ /* 0x000fc40000010000 */
[----:B------:R-:W-:Y:S02]  /*67d0*/  FADD.FTZ R65, R64, R65 ;  /* 0x0000004140417221 */ /* 0x000fe40000010000 */
[--C-:B------:R-:W-:Y:S01]  /*67e0*/  FFMA.FTZ R28, R28, c[0x0][0x23c], -R21.reuse ;  /* 0x00008f001c1c7a23 */ /* 0x100fe20000010815 */
[C---:B------:R-:W-:Y:S01]  /*67f0*/  HMMA.16816.F32.BF16 R76, R8.reuse, R78, RZ ;  /* 0x0000004e084c723c */ /* 0x040fe200000418ff */
[----:B------:R-:W-:Y:S01]  /*6800*/  FFMA.FTZ R24, R24, c[0x0][0x23c], -R21 ;  /* 0x00008f0018187a23 */ /* 0x000fe20000010815 */
[----:B-1----:R-:W-:Y:S01]  /*6810*/  F2FP.BF16.PACK_AB R71, R23, R32 ;  /* 0x000000201747723e */ /* 0x002fe200000010ff */
[----:B------:R-:W1:Y:S05]  /*6820*/  MUFU.EX2 R52, R52 ;  /* 0x0000003400347308 */ /* 0x000e6a0000000800 */
[----:B------:R-:W-:Y:S01]  /*6830*/  HMMA.16816.F32.BF16 R4, R8, R6, RZ ;  /* 0x000000060804723c */ /* 0x000fe200000418ff */
[----:B------:R-:W2:Y:S02]  /*6840*/  LDSM.16.MT88.4 R8, [R154+0x6800] ;  /* 0x006800009a08783b */ /* 0x000ea40000004200 */
[----:B------:R-:W-:Y:S05]  /*6850*/  MUFU.EX2 R53, R53 ;  /* 0x0000003500357308 */ /* 0x000fea0000000800 */
[C---:B------:R-:W-:Y:S03]  /*6860*/  HMMA.16816.F32.BF16 R96, R68.reuse, R12, R96 ;  /* 0x0000000c4460723c */ /* 0x040fe60000041860 */
[----:B------:R-:W-:Y:S05]  /*6870*/  MUFU.EX2 R48, R48 ;  /* 0x0000003000307308 */ /* 0x000fea0000000800 */
[C---:B------:R-:W-:Y:S01]  /*6880*/  HMMA.16816.F32.BF16 R92, R68.reuse, R14, R92 ;  /* 0x0000000e445c723c */ /* 0x040fe2000004185c */
[----:B------:R-:W4:Y:S02]  /*6890*/  LDSM.16.MT88.4 R12, [R155+0x6800] ;  /* 0x006800009b0c783b */ /* 0x000f240000004200 */
[----:B------:R-:W-:Y:S05]  /*68a0*/  MUFU.EX2 R51, R51 ;  /* 0x0000003300337308 */ /* 0x000fea0000000800 */
[C---:B---3--:R-:W-:Y:S03]  /*68b0*/  HMMA.16816.F32.BF16 R88, R68.reuse, R16, R88 ;  /* 0x000000104458723c */ /* 0x048fe60000041858 */
[----:B------:R-:W3:Y:S05]  /*68c0*/  MUFU.EX2 R50, R50 ;  /* 0x0000003200327308 */ /* 0x000eea0000000800 */
[C---:B------:R-:W-:Y:S01]  /*68d0*/  HMMA.16816.F32.BF16 R84, R68.reuse, R18, R84 ;  /* 0x000000124454723c */ /* 0x040fe20000041854 */
[----:B------:R-:W-:Y:S02]  /*68e0*/  LDSM.16.MT88.4 R16, [R156+0x8800] ;  /* 0x008800009c10783b */ /* 0x000fe40000004200 */
[----:B------:R-:W-:Y:S05]  /*68f0*/  MUFU.EX2 R46, R46 ;  /* 0x0000002e002e7308 */ /* 0x000fea0000000800 */
[C---:B--2---:R-:W-:Y:S03]  /*6900*/  HMMA.16816.F32.BF16 R72, R68.reuse, R8, R72 ;  /* 0x000000084448723c */ /* 0x044fe60000041848 */
[----:B------:R-:W2:Y:S08]  /*6910*/  MUFU.EX2 R41, R41 ;  /* 0x0000002900297308 */ /* 0x000eb00000000800 */
[----:B------:R-:W-:Y:S01]  /*6920*/  MUFU.EX2 R118, R118 ;  /* 0x0000007600767308 */ /* 0x000fe20000000800 */
[C---:B----4-:R-:W-:Y:S07]  /*6930*/  HMMA.16816.F32.BF16 R80, R68.reuse, R12, R80 ;  /* 0x0000000c4450723c */ /* 0x050fee0000041850 */
[----:B------:R-:W4:Y:S01]  /*6940*/  MUFU.EX2 R115, R115 ;  /* 0x0000007300737308 */ /* 0x000f220000000800 */
[C---:B------:R-:W-:Y:S01]  /*6950*/  HMMA.16816.F32.BF16 R76, R68.reuse, R14, R76 ;  /* 0x0000000e444c723c */ /* 0x040fe2000004184c */
[----:B------:R-:W5:Y:S06]  /*6960*/  LDSM.16.MT88.4 R12, [R158+0x7000] ;  /* 0x007000009e0c783b */ /* 0x000f6c0000004200 */
[----:B------:R-:W-:Y:S01]  /*6970*/  MUFU.EX2 R116, R116 ;  /* 0x0000007400747308 */ /* 0x000fe20000000800 */
[----:B------:R-:W-:Y:S01]  /*6980*/  HMMA.16816.F32.BF16 R68, R68, R10, R4 ;  /* 0x0000000a4444723c */ /* 0x000fe20000041804 */
[----:B------:R-:W4:Y:S06]  /*6990*/  LDSM.16.MT88.4 R8, [R156+0x7000] ;  /* 0x007000009c08783b */ /* 0x000f2c0000004200 */
[----:B------:R-:W-:Y:S01]  /*69a0*/  MUFU.EX2 R111, R111 ;  /* 0x0000006f006f7308 */ /* 0x000fe20000000800 */
[----:B-1----:R-:W-:-:S02]  /*69b0*/  F2FP.BF16.PACK_AB R4, R52, R55 ;  /* 0x000000373404723e */ /* 0x002fc400000010ff */
[----:B---3--:R-:W-:-:S05]  /*69c0*/  F2FP.BF16.PACK_AB R5, R50, R51 ;  /* 0x000000333205723e */ /* 0x008fca00000010ff */
[----:B------:R-:W-:Y:S01]  /*69d0*/  MUFU.EX2 R117, R117 ;  /* 0x0000007500757308 */ /* 0x000fe20000000800 */
[----:B------:R-:W-:Y:S02]  /*69e0*/  F2FP.BF16.PACK_AB R6, R48, R53 ;  /* 0x000000353006723e */ /* 0x000fe400000010ff */
[----:B--2---:R-:W-:-:S05]  /*69f0*/  F2FP.BF16.PACK_AB R7, R41, R46 ;  /* 0x0000002e2907723e */ /* 0x004fca00000010ff */
[----:B------:R-:W1:Y:S08]  /*6a00*/  MUFU.EX2 R114, R114 ;  /* 0x0000007200727308 */ /* 0x000e700000000800 */
[----:B------:R-:W-:Y:S01]  /*6a10*/  MUFU.EX2 R113, R113 ;  /* 0x0000007100717308 */ /* 0x000fe20000000800 */
[C---:B-----5:R-:W-:Y:S07]  /*6a20*/  HMMA.16816.F32.BF16 R96, R4.reuse, R12, R96 ;  /* 0x0000000c0460723c */ /* 0x060fee0000041860 */
[----:B------:R-:W2:Y:S01]  /*6a30*/  MUFU.EX2 R62, R62 ;  /* 0x0000003e003e7308 */ /* 0x000ea20000000800 */
[C---:B----4-:R-:W-:Y:S07]  /*6a40*/  HMMA.16816.F32.BF16 R88, R4.reuse, R8, R88 ;  /* 0x000000080458723c */ /* 0x050fee0000041858 */
[----:B------:R-:W-:Y:S01]  /*6a50*/  MUFU.EX2 R131, R131 ;  /* 0x0000008300837308 */ /* 0x000fe20000000800 */
[C---:B------:R-:W-:Y:S01]  /*6a60*/  HMMA.16816.F32.BF16 R84, R4.reuse, R10, R84 ;  /* 0x0000000a0454723c */ /* 0x040fe20000041854 */
[----:B------:R-:W3:Y:S06]  /*6a70*/  LDSM.16.MT88.4 R8, [R154+0x7000] ;  /* 0x007000009a08783b */ /* 0x000eec0000004200 */
[----:B------:R-:W4:Y:S01]  /*6a80*/  MUFU.EX2 R136, R136 ;  /* 0x0000008800887308 */ /* 0x000f220000000800 */
[C---:B------:R-:W-:Y:S01]  /*6a90*/  HMMA.16816.F32.BF16 R92, R4.reuse, R14, R92 ;  /* 0x0000000e045c723c */ /* 0x040fe2000004185c */
[----:B------:R-:W5:Y:S06]  /*6aa0*/  LDSM.16.MT88.4 R12, [R155+0x7000] ;  /* 0x007000009b0c783b */ /* 0x000f6c0000004200 */
[----:B------:R-:W-:Y:S08]  /*6ab0*/  MUFU.EX2 R119, R119 ;  /* 0x0000007700777308 */ /* 0x000ff00000000800 */
[----:B------:R-:W-:Y:S08]  /*6ac0*/  MUFU.EX2 R134, R134 ;  /* 0x0000008600867308 */ /* 0x000ff00000000800 */
[----:B------:R-:W-:Y:S08]  /*6ad0*/  MUFU.EX2 R127, R127 ;  /* 0x0000007f007f7308 */ /* 0x000ff00000000800 */
[----:B------:R-:W1:Y:S01]  /*6ae0*/  MUFU.EX2 R126, R126 ;  /* 0x0000007e007e7308 */ /* 0x000e620000000800 */
[C---:B---3--:R-:W-:Y:S07]  /*6af0*/  HMMA.16816.F32.BF16 R72, R4.reuse, R8, R72 ;  /* 0x000000080448723c */ /* 0x048fee0000041848 */
[----:B------:R-:W-:Y:S01]  /*6b00*/  MUFU.EX2 R128, R128 ;  /* 0x0000008000807308 */ /* 0x000fe20000000800 */
[C---:B------:R-:W-:Y:S01]  /*6b10*/  HMMA.16816.F32.BF16 R68, R4.reuse, R10, R68 ;  /* 0x0000000a0444723c */ /* 0x040fe20000041844 */
[----:B------:R-:W3:Y:S06]  /*6b20*/  LDSM.16.MT88.4 R8, [R156+0x7800] ;  /* 0x007800009c08783b */ /* 0x000eec0000004200 */
[----:B------:R-:W1:Y:S01]  /*6b30*/  MUFU.EX2 R125, R125 ;  /* 0x0000007d007d7308 */ /* 0x000e620000000800 */
[C---:B-----5:R-:W-:Y:S07]  /*6b40*/  HMMA.16816.F32.BF16 R80, R4.reuse, R12, R80 ;  /* 0x0000000c0450723c */ /* 0x060fee0000041850 */
[----:B------:R-:W-:Y:S01]  /*6b50*/  MUFU.EX2 R59, R59 ;  /* 0x0000003b003b7308 */ /* 0x000fe20000000800 */
[----:B------:R-:W-:Y:S01]  /*6b60*/  HMMA.16816.F32.BF16 R76, R4, R14, R76 ;  /* 0x0000000e044c723c */ /* 0x000fe2000004184c */
[----:B------:R-:W5:Y:S06]  /*6b70*/  LDSM.16.MT88.4 R12, [R158+0x7800] ;  /* 0x007800009e0c783b */ /* 0x000f6c0000004200 */
[----:B------:R-:W3:Y:S01]  /*6b80*/  MUFU.EX2 R132, R132 ;  /* 0x0000008400847308 */ /* 0x000ee20000000800 */
[----:B------:R-:W-:-:S02]  /*6b90*/  F2FP.BF16.PACK_AB R4, R115, R118 ;  /* 0x000000767304723e */ /* 0x000fc400000010ff */
[----:B-1----:R-:W-:-:S05]  /*6ba0*/  F2FP.BF16.PACK_AB R5, R114, R117 ;  /* 0x000000757205723e */ /* 0x002fca00000010ff */
[----:B------:R-:W-:Y:S01]  /*6bb0*/  MUFU.EX2 R57, R57 ;  /* 0x0000003900397308 */ /* 0x000fe20000000800 */
[----:B------:R-:W-:Y:S02]  /*6bc0*/  F2FP.BF16.PACK_AB R6, R111, R116 ;  /* 0x000000746f06723e */ /* 0x000fe400000010ff */
[----:B--2---:R-:W-:-:S05]  /*6bd0*/  F2FP.BF16.PACK_AB R7, R62, R113 ;  /* 0x000000713e07723e */ /* 0x004fca00000010ff */
[----:B------:R-:W-:Y:S02]  /*6be0*/  MUFU.EX2 R130, R130 ;  /* 0x0000008200827308 */ /* 0x000fe40000000800 */
[C---:B---3--:R-:W-:Y:S06]  /*6bf0*/  HMMA.16816.F32.BF16 R88, R4.reuse, R8, R88 ;  /* 0x000000080458723c */ /* 0x048fec0000041858 */
[----:B------:R-:W-:Y:S02]  /*6c00*/  MUFU.EX2 R63, R63 ;  /* 0x0000003f003f7308 */ /* 0x000fe40000000800 */
[C---:B------:R-:W-:Y:S01]  /*6c10*/  HMMA.16816.F32.BF16 R84, R4.reuse, R10, R84 ;  /* 0x0000000a0454723c */ /* 0x040fe20000041854 */
[----:B------:R-:W1:Y:S05]  /*6c20*/  LDSM.16.MT88.4 R8, [R154+0x7800] ;  /* 0x007800009a08783b */ /* 0x000e6a0000004200 */
[----:B------:R-:W2:Y:S02]  /*6c30*/  MUFU.EX2 R58, R58 ;  /* 0x0000003a003a7308 */ /* 0x000ea40000000800 */
[C---:B-----5:R-:W-:Y:S06]  /*6c40*/  HMMA.16816.F32.BF16 R96, R4.reuse, R12, R96 ;  /* 0x0000000c0460723c */ /* 0x060fec0000041860 */
[----:B------:R-:W-:Y:S02]  /*6c50*/  MUFU.EX2 R61, R61 ;  /* 0x0000003d003d7308 */ /* 0x000fe40000000800 */
[C---:B------:R-:W-:Y:S01]  /*6c60*/  HMMA.16816.F32.BF16 R92, R4.reuse, R14, R92 ;  /* 0x0000000e045c723c */ /* 0x040fe2000004185c */
[----:B------:R-:W3:Y:S05]  /*6c70*/  LDSM.16.MT88.4 R12, [R155+0x7800] ;  /* 0x007800009b0c783b */ /* 0x000eea0000004200 */
[----:B------:R-:W5:Y:S08]  /*6c80*/  MUFU.EX2 R54, R54 ;  /* 0x0000003600367308 */ /* 0x000f700000000800 */
[----:B------:R-:W-:Y:S08]  /*6c90*/  MUFU.EX2 R49, R49 ;  /* 0x0000003100317308 */ /* 0x000ff00000000800 */
[----:B------:R-:W2:Y:S01]  /*6ca0*/  MUFU.EX2 R60, R60 ;  /* 0x0000003c003c7308 */ /* 0x000ea20000000800 */
[C---:B-1----:R-:W-:Y:S07]  /*6cb0*/  HMMA.16816.F32.BF16 R72, R4.reuse, R8, R72 ;  /* 0x000000080448723c */ /* 0x042fee0000041848 */
[----:B------:R-:W-:Y:S01]  /*6cc0*/  MUFU.EX2 R45, R45 ;  /* 0x0000002d002d7308 */ /* 0x000fe20000000800 */
[C---:B------:R-:W-:Y:S01]  /*6cd0*/  HMMA.16816.F32.BF16 R68, R4.reuse, R10, R68 ;  /* 0x0000000a0444723c */ /* 0x040fe20000041844 */
[----:B------:R-:W1:Y:S06]  /*6ce0*/  LDSM.16.MT88.4 R8, [R156+0x8000] ;  /* 0x008000009c08783b */ /* 0x000e6c0000004200 */
[----:B------:R-:W-:Y:S01]  /*6cf0*/  MUFU.EX2 R56, R56 ;  /* 0x0000003800387308 */ /* 0x000fe20000000800 */
[C---:B---3--:R-:W-:Y:S07]  /*6d00*/  HMMA.16816.F32.BF16 R80, R4.reuse, R12, R80 ;  /* 0x0000000c0450723c */ /* 0x048fee0000041850 */
[----:B------:R-:W-:Y:S01]  /*6d10*/  MUFU.EX2 R43, R43 ;  /* 0x0000002b002b7308 */ /* 0x000fe20000000800 */
[----:B------:R-:W-:Y:S01]  /*6d20*/  HMMA.16816.F32.BF16 R76, R4, R14, R76 ;  /* 0x0000000e044c723c */ /* 0x000fe2000004184c */
[----:B------:R-:W3:Y:S06]  /*6d30*/  LDSM.16.MT88.4 R12, [R158+0x8000] ;  /* 0x008000009e0c783b */ /* 0x000eec0000004200 */
[----:B------:R-:W1:Y:S01]  /*6d40*/  MUFU.EX2 R40, R40 ;  /* 0x0000002800287308 */ /* 0x000e620000000800 */
[----:B----4-:R-:W-:-:S02]  /*6d50*/  F2FP.BF16.PACK_AB R4, R136, R131 ;  /* 0x000000838804723e */ /* 0x010fc400000010ff */
[----:B------:R-:W-:-:S05]  /*6d60*/  F2FP.BF16.PACK_AB R5, R126, R127 ;  /* 0x0000007f7e05723e */ /* 0x000fca00000010ff */
[----:B------:R-:W-:Y:S01]  /*6d70*/  MUFU.EX2 R34, R34 ;  /* 0x0000002200227308 */ /* 0x000fe20000000800 */
[----:B------:R-:W-:Y:S02]  /*6d80*/  F2FP.BF16.PACK_AB R6, R134, R119 ;  /* 0x000000778606723e */ /* 0x000fe400000010ff */
[----:B------:R-:W-:-:S05]  /*6d90*/  F2FP.BF16.PACK_AB R7, R125, R128 ;  /* 0x000000807d07723e */ /* 0x000fca00000010ff */
[----:B------:R-:W-:Y:S02]  /*6da0*/  MUFU.EX2 R28, R28 ;  /* 0x0000001c001c7308 */ /* 0x000fe40000000800 */
[C---:B-1----:R-:W-:Y:S06]  /*6db0*/  HMMA.16816.F32.BF16 R88, R4.reuse, R8, R88 ;  /* 0x000000080458723c */ /* 0x042fec0000041858 */
[----:B------:R-:W-:Y:S02]  /*6dc0*/  MUFU.EX2 R24, R24 ;  /* 0x0000001800187308 */ /* 0x000fe40000000800 */
[C---:B------:R-:W-:Y:S01]  /*6dd0*/  HMMA.16816.F32.BF16 R84, R4.reuse, R10, R84 ;  /* 0x0000000a0454723c */ /* 0x040fe20000041854 */
[----:B------:R-:W1:Y:S07]  /*6de0*/  LDSM.16.MT88.4 R8, [R154+0x8000] ;  /* 0x008000009a08783b */ /* 0x000e6e0000004200 */
[C---:B---3--:R-:W-:Y:S08]  /*6df0*/  HMMA.16816.F32.BF16 R96, R4.reuse, R12, R96 ;  /* 0x0000000c0460723c */ /* 0x048ff00000041860 */
[C---:B------:R-:W-:Y:S01]  /*6e00*/  HMMA.16816.F32.BF16 R92, R4.reuse, R14, R92 ;  /* 0x0000000e045c723c */ /* 0x040fe2000004185c */
[----:B------:R-:W3:Y:S07]  /*6e10*/  LDSM.16.MT88.4 R12, [R155+0x8000] ;  /* 0x008000009b0c783b */ /* 0x000eee0000004200 */
[C---:B-1----:R-:W-:Y:S08]  /*6e20*/  HMMA.16816.F32.BF16 R72, R4.reuse, R8, R72 ;  /* 0x000000080448723c */ /* 0x042ff00000041848 */
[C---:B------:R-:W-:Y:S01]  /*6e30*/  HMMA.16816.F32.BF16 R68, R4.reuse, R10, R68 ;  /* 0x0000000a0444723c */ /* 0x040fe20000041844 */
[----:B------:R-:W1:Y:S07]  /*6e40*/  LDSM.16.MT88.4 R8, [R158+0x8800] ;  /* 0x008800009e08783b */ /* 0x000e6e0000004200 */
[C---:B---3--:R-:W-:Y:S08]  /*6e50*/  HMMA.16816.F32.BF16 R80, R4.reuse, R12, R80 ;  /* 0x0000000c0450723c */ /* 0x048ff00000041850 */
[----:B------:R-:W-:Y:S01]  /*6e60*/  HMMA.16816.F32.BF16 R76, R4, R14, R76 ;  /* 0x0000000e044c723c */ /* 0x000fe2000004184c */
[----:B------:R-:W3:Y:S06]  /*6e70*/  LDSM.16.MT88.4 R12, [R155+0x8800] ;  /* 0x008800009b0c783b */ /* 0x000eec0000004200 */
[----:B------:R-:W-:-:S02]  /*6e80*/  F2FP.BF16.PACK_AB R4, R132, R59 ;  /* 0x0000003b8404723e */ /* 0x000fc400000010ff */
[----:B--2---:R-:W-:Y:S02]  /*6e90*/  F2FP.BF16.PACK_AB R5, R58, R63 ;  /* 0x0000003f3a05723e */ /* 0x004fe400000010ff */
[----:B------:R-:W-:Y:S02]  /*6ea0*/  F2FP.BF16.PACK_AB R6, R130, R57 ;  /* 0x000000398206723e */ /* 0x000fe400000010ff */
[----:B-----5:R-:W-:-:S07]  /*6eb0*/  F2FP.BF16.PACK_AB R7, R54, R61 ;  /* 0x0000003d3607723e */ /* 0x020fce00000010ff */
[C---:B------:R-:W-:Y:S08]  /*6ec0*/  HMMA.16816.F32.BF16 R88, R4.reuse, R16, R88 ;  /* 0x000000100458723c */ /* 0x040ff00000041858 */
[C---:B-1----:R-:W-:Y:S08]  /*6ed0*/  HMMA.16816.F32.BF16 R96, R4.reuse, R8, R96 ;  /* 0x000000080460723c */ /* 0x042ff00000041860 */
        /* <DEDUP_REMOVED lines=10> */
[----:B------:R-:W-:-:S02]  /*6f80*/  FFMA.FTZ R6, R38, c[0x0][0x23c], -R21 ;  /* 0x00008f0026067a23 */ /* 0x000fc40000010815 */
[----:B------:R-:W-:Y:S02]  /*6f90*/  FADD.FTZ R4, R42, R65 ;  /* 0x000000412a047221 */ /* 0x000fe40000010000 */
[----:B------:R3:W4:Y:S01]  /*6fa0*/  MUFU.EX2 R39, R6 ;  /* 0x0000000600277308 */ /* 0x0007220000000800 */
[----:B------:R-:W-:Y:S02]  /*6fb0*/  FADD.FTZ R5, R37, R110 ;  /* 0x0000006e25057221 */ /* 0x000fe40000010000 */
[----:B------:R-:W-:Y:S02]  /*6fc0*/  FADD.FTZ R4, R35, R4 ;  /* 0x0000000423047221 */ /* 0x000fe40000010000 */
[----:B------:R-:W-:Y:S02]  /*6fd0*/  FADD.FTZ R5, R36, R5 ;  /* 0x0000000524057221 */ /* 0x000fe40000010000 */
[----:B------:R-:W-:Y:S01]  /*6fe0*/  FADD.FTZ R31, R31, R4 ;  /* 0x000000041f1f7221 */ /* 0x000fe20000010000 */
[----:B------:R-:W-:Y:S01]  /*6ff0*/  F2FP.BF16.PACK_AB R4, R60, R49 ;  /* 0x000000313c04723e */ /* 0x000fe200000010ff */
[----:B------:R-:W-:Y:S01]  /*7000*/  FADD.FTZ R36, R32, R5 ;  /* 0x0000000520247221 */ /* 0x000fe20000010000 */
[----:B------:R-:W-:Y:S01]  /*7010*/  F2FP.BF16.PACK_AB R5, R40, R43 ;  /* 0x0000002b2805723e */ /* 0x000fe200000010ff */
[----:B------:R-:W-:-:S02]  /*7020*/  FADD.FTZ R22, R22, R31 ;  /* 0x0000001f16167221 */ /* 0x000fc40000010000 */
[----:B------:R-:W-:Y:S02]  /*7030*/  FADD.FTZ R36, R23, R36 ;  /* 0x0000002417247221 */ /* 0x000fe40000010000 */
[----:B------:R-:W-:Y:S01]  /*7040*/  FFMA.FTZ R37, R29, c[0x0][0x23c], -R30 ;  /* 0x00008f001d257a23 */ /* 0x000fe2000001081e */
[----:B---3--:R-:W-:Y:S01]  /*7050*/  F2FP.BF16.PACK_AB R6, R56, R45 ;  /* 0x0000002d3806723e */ /* 0x008fe200000010ff */
[--C-:B------:R-:W-:Y:S01]  /*7060*/  FFMA.FTZ R29, R26, c[0x0][0x23c], -R21.reuse ;  /* 0x00008f001a1d7a23 */ /* 0x100fe20000010815 */
[----:B----4-:R-:W-:Y:S01]  /*7070*/  F2FP.BF16.PACK_AB R7, R34, R39 ;  /* 0x000000272207723e */ /* 0x010fe200000010ff */
[----:B------:R-:W-:Y:S02]  /*7080*/  FADD.FTZ R55, R55, R22 ;  /* 0x0000001637377221 */ /* 0x000fe40000010000 */
[----:B------:R-:W-:Y:S02]  /*7090*/  FFMA.FTZ R21, R20, c[0x0][0x23c], -R21 ;  /* 0x00008f0014157a23 */ /* 0x000fe40000010815 */
[--C-:B------:R-:W-:Y:S01]  /*70a0*/  FFMA.FTZ R38, R33, c[0x0][0x23c], -R30.reuse ;  /* 0x00008f0021267a23 */ /* 0x100fe2000001081e */
[----:B------:R-:W-:Y:S01]  /*70b0*/  MUFU.EX2 R29, R29 ;  /* 0x0000001d001d7308 */ /* 0x000fe20000000800 */
[----:B--2---:R-:W-:Y:S01]  /*70c0*/  HMMA.16816.F32.BF16 R96, R4, R12, R96 ;  /* 0x0000000c0460723c */ /* 0x004fe20000041860 */
[----:B------:R-:W-:-:S02]  /*70d0*/  FFMA.FTZ R35, R27, c[0x0][0x23c], -R30 ;  /* 0x00008f001b237a23 */ /* 0x000fc4000001081e */
[----:B------:R-:W-:Y:S02]  /*70e0*/  FFMA.FTZ R33, R25, c[0x0][0x23c], -R30 ;  /* 0x00008f0019217a23 */ /* 0x000fe4000001081e */
[----:B------:R-:W-:Y:S02]  /*70f0*/  FADD.FTZ R52, R52, R55 ;  /* 0x0000003734347221 */ /* 0x000fe40000010000 */
[----:B------:R-:W-:Y:S01]  /*7100*/  MUFU.EX2 R30, R38 ;  /* 0x00000026001e7308 */ /* 0x000fe20000000800 */
[----:B------:R-:W-:Y:S01]  /*7110*/  HMMA.16816.F32.BF16 R92, R4, R14, R92 ;  /* 0x0000000e045c723c */ /* 0x000fe2000004185c */
[----:B------:R-:W2:Y:S01]  /*7120*/  LDSM.16.MT88.4 R12, [R154+0x9000] ;  /* 0x009000009a0c783b */ /* 0x000ea20000004200 */
[----:B------:R-:W-:-:S04]  /*7130*/  FADD.FTZ R53, R53, R52 ;  /* 0x0000003435357221 */ /* 0x000fc80000010000 */
[----:B------:R-:W-:Y:S01]  /*7140*/  FADD.FTZ R53, R48, R53 ;  /* 0x0000003530357221 */ /* 0x000fe20000010000 */
[----:B------:R-:W3:Y:S01]  /*7150*/  MUFU.EX2 R27, R37 ;  /* 0x00000025001b7308 */ /* 0x000ee20000000800 */
[----:B-1----:R-:W-:Y:S02]  /*7160*/  HMMA.16816.F32.BF16 R88, R4, R8, R88 ;  /* 0x000000080458723c */ /* 0x002fe40000041858 */
[----:B------:R-:W-:-:S04]  /*7170*/  FADD.FTZ R118, R118, R53 ;  /* 0x0000003576767221 */ /* 0x000fc80000010000 */
[----:B------:R-:W-:Y:S01]  /*7180*/  FADD.FTZ R115, R115, R118 ;  /* 0x0000007673737221 */ /* 0x000fe20000010000 */
[----:B------:R-:W-:Y:S01]  /*7190*/  MUFU.EX2 R25, R35 ;  /* 0x0000002300197308 */ /* 0x000fe20000000800 */
[----:B------:R-:W-:Y:S01]  /*71a0*/  HMMA.16816.F32.BF16 R84, R4, R10, R84 ;  /* 0x0000000a0454723c */ /* 0x000fe20000041854 */
[----:B------:R-:W1:Y:S01]  /*71b0*/  LDSM.16.MT88.4 R8, [R158+0x9800] ;  /* 0x009800009e08783b */ /* 0x000e620000004200 */
[----:B------:R-:W-:-:S04]  /*71c0*/  FADD.FTZ R116, R116, R115 ;  /* 0x0000007374747221 */ /* 0x000fc80000010000 */
[----:B------:R-:W-:Y:S01]  /*71d0*/  FADD.FTZ R116, R111, R116 ;  /* 0x000000746f747221 */ /* 0x000fe20000010000 */
[----:B------:R-:W4:Y:S01]  /*71e0*/  MUFU.EX2 R32, R33 ;  /* 0x0000002100207308 */ /* 0x000f220000000800 */
[----:B------:R-:W-:Y:S02]  /*71f0*/  HMMA.16816.F32.BF16 R80, R4, R16, R80 ;  /* 0x000000100450723c */ /* 0x000fe40000041850 */
[----:B------:R-:W-:-:S04]  /*7200*/  FADD.FTZ R131, R131, R116 ;  /* 0x0000007483837221 */ /* 0x000fc80000010000 */
[----:B------:R-:W-:Y:S01]  /*7210*/  FADD.FTZ R136, R136, R131 ;  /* 0x0000008388887221 */ /* 0x000fe20000010000 */
[----:B------:R-:W5:Y:S01]  /*7220*/  MUFU.EX2 R21, R21 ;  /* 0x0000001500157308 */ /* 0x000f620000000800 */
[----:B------:R-:W-:Y:S01]  /*7230*/  HMMA.16816.F32.BF16 R76, R4, R18, R76 ;  /* 0x00000012044c723c */ /* 0x000fe2000004184c */
[----:B------:R-:W1:Y:S01]  /*7240*/  LDSM.16.MT88.4 R16, [R156+0x9800] ;  /* 0x009800009c10783b */ /* 0x000e620000004200 */
[----:B------:R-:W-:-:S04]  /*7250*/  FADD.FTZ R119, R119, R136 ;  /* 0x0000008877777221 */ /* 0x000fc80000010000 */
[----:B------:R-:W-:Y:S02]  /*7260*/  FADD.FTZ R134, R134, R119 ;  /* 0x0000007786867221 */ /* 0x000fe40000010000 */
[----:B--2---:R-:W-:Y:S02]  /*7270*/  HMMA.16816.F32.BF16 R72, R4, R12, R72 ;  /* 0x0000000c0448723c */ /* 0x004fe40000041848 */
        /* <DEDUP_REMOVED lines=8> */
[----:B---3--:R-:W-:Y:S01]  /*7300*/  F2FP.BF16.PACK_AB R4, R27, R30 ;  /* 0x0000001e1b04723e */ /* 0x008fe200000010ff */
[----:B------:R-:W2:Y:S01]  /*7310*/  LDSM.16.MT88.4 R12, [R155+0x9800] ;  /* 0x009800009b0c783b */ /* 0x000ea20000004200 */
[----:B------:R-:W-:Y:S01]  /*7320*/  F2FP.BF16.PACK_AB R5, R29, R28 ;  /* 0x0000001c1d05723e */ /* 0x000fe200000010ff */
[----:B------:R-:W-:Y:S01]  /*7330*/  FADD.FTZ R46, R41, R46 ;  /* 0x0000002e292e7221 */ /* 0x000fe20000010000 */
[----:B----4-:R-:W-:Y:S01]  /*7340*/  F2FP.BF16.PACK_AB R6, R32, R25 ;  /* 0x000000192006723e */ /* 0x010fe200000010ff */
[----:B------:R-:W-:Y:S01]  /*7350*/  FADD.FTZ R49, R49, R130 ;  /* 0x0000008231317221 */ /* 0x000fe20000010000 */
[----:B-----5:R-:W-:Y:S01]  /*7360*/  F2FP.BF16.PACK_AB R7, R21, R24 ;  /* 0x000000181507723e */ /* 0x020fe200000010ff */
[----:B------:R-:W-:-:S02]  /*7370*/  FADD.FTZ R117, R117, R46 ;  /* 0x0000002e75757221 */ /* 0x000fc40000010000 */
[----:B------:R-:W-:Y:S02]  /*7380*/  FADD.FTZ R60, R60, R49 ;  /* 0x000000313c3c7221 */ /* 0x000fe40000010000 */
        /* <DEDUP_REMOVED lines=8> */
[----:B------:R-:W-:Y:S02]  /*7410*/  HMMA.16816.F32.BF16 R88, R4, R16, R88 ;  /* 0x000000100458723c */ /* 0x000fe40000041858 */
[----:B------:R-:W-:-:S04]  /*7420*/  FADD.FTZ R128, R128, R127 ;  /* 0x0000007f80807221 */ /* 0x000fc80000010000 */
[----:B------:R-:W-:Y:S02]  /*7430*/  FADD.FTZ R128, R125, R128 ;  /* 0x000000807d807221 */ /* 0x000fe40000010000 */
[----:B------:R-:W-:Y:S02]  /*7440*/  HMMA.16816.F32.BF16 R84, R4, R18, R84 ;  /* 0x000000120454723c */ /* 0x000fe40000041854 */
[----:B------:R-:W-:-:S04]  /*7450*/  FADD.FTZ R63, R63, R128 ;  /* 0x000000803f3f7221 */ /* 0x000fc80000010000 */
[----:B------:R-:W-:Y:S02]  /*7460*/  FADD.FTZ R58, R58, R63 ;  /* 0x0000003f3a3a7221 */ /* 0x000fe40000010000 */
[----:B--2---:R-:W-:Y:S02]  /*7470*/  HMMA.16816.F32.BF16 R80, R4, R12, R80 ;  /* 0x0000000c0450723c */ /* 0x004fe40000041850 */
[----:B------:R-:W-:-:S04]  /*7480*/  FADD.FTZ R61, R61, R58 ;  /* 0x0000003a3d3d7221 */ /* 0x000fc80000010000 */
[----:B------:R-:W-:Y:S02]  /*7490*/  FADD.FTZ R54, R54, R61 ;  /* 0x0000003d36367221 */ /* 0x000fe40000010000 */
[----:B------:R-:W-:Y:S02]  /*74a0*/  HMMA.16816.F32.BF16 R76, R4, R14, R76 ;  /* 0x0000000e044c723c */ /* 0x000fe4000004184c */
[----:B------:R-:W-:-:S04]  /*74b0*/  FADD.FTZ R43, R43, R54 ;  /* 0x000000362b2b7221 */ /* 0x000fc80000010000 */
[----:B------:R-:W-:Y:S02]  /*74c0*/  FADD.FTZ R40, R40, R43 ;  /* 0x0000002b28287221 */ /* 0x000fe40000010000 */
[----:B-1----:R-:W-:Y:S02]  /*74d0*/  HMMA.16816.F32.BF16 R72, R4, R8, R72 ;  /* 0x000000080448723c */ /* 0x002fe40000041848 */
[----:B------:R-:W-:-:S04]  /*74e0*/  FADD.FTZ R39, R39, R40 ;  /* 0x0000002827277221 */ /* 0x000fc80000010000 */
        /* <DEDUP_REMOVED lines=75> */
.L_x_6483:
[----:B------:R-:W-:-:S04]  /*79a0*/  LEA R4, -R104, RZ, 0x7 ;  /* 0x000000ff68047211 */ /* 0x000fc800078e39ff */
[----:B------:R-:W-:Y:S02]  /*79b0*/  SHF.R.S32.HI R5, RZ, 0x1f, R4 ;  /* 0x0000001fff057819 */ /* 0x000fe40000011404 */
.L_x_6484:
[----:B------:R-:W-:Y:S02]  /*79c0*/  ISETP.GE.AND P1, PT, R174, c[0x0][0x220], PT ;  /* 0x00008800ae007a0c */ /* 0x000fe40003f26270 */
[----:B------:R-:W-:-:S04]  /*79d0*/  LEA R190, P6, R4, R190, 0x1 ;  /* 0x000000be04be7211 */ /* 0x000fc800078c08ff */
[----:B------:R-:W-:-:S07]  /*79e0*/  LEA.HI.X R189, R4, R189, R5, 0x1, P6 ;  /* 0x000000bd04bd7211 */ /* 0x000fce00030f0c05 */
[----:B------:R-:W-:Y:S01]  /*79f0*/  @!P1 IMAD.MOV.U32 R13, RZ, RZ, c[0x0][0x1a4] ;  /* 0x00006900ff0d9624 */ /* 0x000fe200078e00ff */
[CC--:B------:R-:W-:Y:S01]  /*7a00*/  @!P1 LEA R7, P3, R104.reuse, R106.reuse, 0x5 ;  /* 0x0000006a68079211 */ /* 0x0c0fe200078628ff */
[----:B------:R-:W-:Y:S01]  /*7a10*/  @!P1 IMAD.MOV.U32 R11, RZ, RZ, c[0x0][0x1a4] ;  /* 0x00006900ff0b9624 */ /* 0x000fe200078e00ff */
[-C--:B------:R-:W-:Y:S01]  /*7a20*/  @!P1 LEA R9, P2, R104, R106.reuse, 0x6 ;  /* 0x0000006a68099211 */ /* 0x080fe200078430ff */
[--C-:B------:R-:W-:Y:S01]  /*7a30*/  @!P1 IMAD.MOV.U32 R108, RZ, RZ, R106.reuse ;  /* 0x000000ffff6c9224 */ /* 0x100fe200078e006a */
[----:B------:R-:W-:Y:S01]  /*7a40*/  @!P1 IADD3 R6, P5, P4, R4, R106, R177 ;  /* 0x0000006a04069210 */ /* 0x000fe20007cbe0b1 */
[----:B------:R-:W-:Y:S01]  /*7a50*/  @!P1 IMAD.MOV.U32 R16, RZ, RZ, R106 ;  /* 0x000000ffff109224 */ /* 0x000fe200078e006a */
[CC--:B------:R-:W-:Y:S01]  /*7a60*/  @!P1 LEA.HI.X R8, R104.reuse, R109.reuse, R13, 0x5, P3 ;  /* 0x0000006d68089211 */ /* 0x0c0fe200018f2c0d */
[----:B------:R-:W-:Y:S01]  /*7a70*/  @!P1 IMAD.MOV.U32 R17, RZ, RZ, R109 ;  /* 0x000000ffff119224 */ /* 0x000fe200078e006d */
[-C--:B------:R-:W-:Y:S01]  /*7a80*/  @!P1 LEA.HI.X R10, R104, R109.reuse, R11, 0x6, P2 ;  /* 0x0000006d680a9211 */ /* 0x080fe200010f340b */
[--C-:B------:R-:W-:Y:S01]  /*7a90*/  @!P1 IMAD.MOV.U32 R15, RZ, RZ, R109.reuse ;  /* 0x000000ffff0f9224 */ /* 0x100fe200078e006d */
[----:B------:R-:W-:Y:S01]  /*7aa0*/  @!P1 LEA R20, P2, R6, c[0x0][0x170], 0x1 ;  /* 0x00005c0006149a11 */ /* 0x000fe200078408ff */
[--C-:B------:R-:W-:Y:S01]  /*7ab0*/  @!P1 IMAD.MOV.U32 R107, RZ, RZ, R109.reuse ;  /* 0x000000ffff6b9224 */ /* 0x100fe200078e006d */
[----:B------:R-:W-:Y:S01]  /*7ac0*/  @P1 STS.128 [R171+0x6000], RZ ;  /* 0x006000ffab001388 */ /* 0x000fe20000000c00 */
[----:B------:R-:W-:Y:S01]  /*7ad0*/  @!P1 IMAD.WIDE.U32 R18, R104, 0x30, R108 ;  /* 0x0000003068129825 */ /* 0x000fe200078e006c */
[----:B------:R-:W-:-:S03]  /*7ae0*/  @!P1 IADD3.X R109, R5, R109, R176, P5, P4 ;  /* 0x0000006d056d9210 */ /* 0x000fc60002fe84b0 */
[----:B------:R-:W-:Y:S01]  /*7af0*/  @!P1 IMAD.MOV.U32 R12, RZ, RZ, c[0x0][0x1a4] ;  /* 0x00006900ff0c9624 */ /* 0x000fe200078e00ff */
[----:B------:R-:W-:Y:S01]  /*7b00*/  @!P1 IADD3 R13, P3, R4, R18, RZ ;  /* 0x00000012040d9210 */ /* 0x000fe20007f7e0ff */
[----:B------:R-:W-:Y:S01]  /*7b10*/  @!P1 IMAD.WIDE.U32 R16, R104, 0x50, R16 ;  /* 0x0000005068109825 */ /* 0x000fe200078e0010 */
[----:B------:R-:W-:-:S03]  /*7b20*/  @!P1 LEA.HI.X R21, R6, c[0x0][0x174], R109, 0x1, P2 ;  /* 0x00005d0006159a11 */ /* 0x000fc600010f0c6d */
[----:B------:R-:W-:Y:S01]  /*7b30*/  @!P1 IMAD R12, R12, 0x30, RZ ;  /* 0x000000300c0c9824 */ /* 0x000fe200078e02ff */
[----:B------:R-:W-:Y:S01]  /*7b40*/  @!P1 IADD3 R6, P2, R4, R16, RZ ;  /* 0x0000001004069210 */ /* 0x000fe20007f5e0ff */
[----:B------:R-:W-:Y:S02]  /*7b50*/  @!P1 IMAD R11, R11, 0x50, RZ ;  /* 0x000000500b0b9824 */ /* 0x000fe400078e02ff */
[----:B------:R-:W-:Y:S01]  /*7b60*/  @!P1 IMAD.MOV.U32 R14, RZ, RZ, R106 ;  /* 0x000000ffff0e9224 */ /* 0x000fe200078e006a */
[C---:B------:R-:W-:Y:S01]  /*7b70*/  @!P1 IADD3.X R18, R5.reuse, R19, R12, P3, !PT ;  /* 0x0000001305129210 */ /* 0x040fe20001ffe40c */
[----:B------:R-:W-:Y:S01]  /*7b80*/  @!P1 IMAD.MOV.U32 R16, RZ, RZ, c[0x0][0x1a4] ;  /* 0x00006900ff109624 */ /* 0x000fe200078e00ff */
[----:B------:R-:W-:Y:S01]  /*7b90*/  @!P1 IADD3.X R11, R5, R17, R11, P2, !PT ;  /* 0x00000011050b9210 */ /* 0x000fe200017fe40b */
[----:B------:R-:W-:Y:S01]  /*7ba0*/  @!P1 IMAD.WIDE.U32 R14, R104, 0x60, R14 ;  /* 0x00000060680e9825 */ /* 0x000fe200078e000e */
[C---:B------:R-:W-:Y:S02]  /*7bb0*/  @!P1 IADD3 R7, P3, R4.reuse, R7, RZ ;  /* 0x0000000704079210 */ /* 0x040fe40007f7e0ff */
[----:B------:R-:W-:Y:S01]  /*7bc0*/  @!P1 IADD3 R9, P2, R4, R9, RZ ;  /* 0x0000000904099210 */ /* 0x000fe20007f5e0ff */
[----:B------:R-:W-:Y:S01]  /*7bd0*/  @!P1 IMAD.WIDE.U32 R104, R104, 0x70, R106 ;  /* 0x0000007068689825 */ /* 0x000fe200078e006a */
[----:B------:R-:W-:-:S02]  /*7be0*/  @!P1 LEA R24, P5, R7, c[0x0][0x170], 0x1 ;  /* 0x00005c0007189a11 */ /* 0x000fc400078a08ff */
[----:B------:R-:W-:Y:S01]  /*7bf0*/  @!P1 LEA R22, P4, R9, c[0x0][0x170], 0x1 ;  /* 0x00005c0009169a11 */ /* 0x000fe200078808ff */
[----:B------:R-:W-:Y:S02]  /*7c00*/  @!P1 IMAD.MOV.U32 R12, RZ, RZ, c[0x0][0x1a4] ;  /* 0x00006900ff0c9624 */ /* 0x000fe400078e00ff */
[----:B------:R-:W-:Y:S02]  /*7c10*/  @!P1 IMAD R16, R16, 0x60, RZ ;  /* 0x0000006010109824 */ /* 0x000fe400078e02ff */
[C---:B------:R-:W-:Y:S01]  /*7c20*/  @!P1 IMAD.X R8, R5.reuse, 0x1, R8, P3 ;  /* 0x0000000105089824 */ /* 0x040fe200018e0608 */
[----:B------:R-:W-:Y:S01]  /*7c30*/  @!P1 IADD3 R14, P3, R4, R14, RZ ;  /* 0x0000000e040e9210 */ /* 0x000fe20007f7e0ff */
[----:B------:R-:W-:Y:S02]  /*7c40*/  @!P1 IMAD R12, R12, 0x70, RZ ;  /* 0x000000700c0c9824 */ /* 0x000fe400078e02ff */
[C---:B------:R-:W-:Y:S01]  /*7c50*/  @!P1 IMAD.X R10, R5.reuse, 0x1, R10, P2 ;  /* 0x00000001050a9824 */ /* 0x040fe200010e060a */
[----:B------:R-:W-:Y:S01]  /*7c60*/  @!P1 IADD3 R4, P2, R4, R104, RZ ;  /* 0x0000006804049210 */ /* 0x000fe20007f5e0ff */
[----:B------:R-:W-:Y:S01]  /*7c70*/  @!P1 IMAD.MOV.U32 R191, RZ, RZ, R189 ;  /* 0x000000ffffbf9224 */ /* 0x000fe200078e00bd */
[----:B------:R-:W-:-:S02]  /*7c80*/  @!P1 IADD3.X R15, R5, R16, R15, P3, !PT ;  /* 0x00000010050f9210 */ /* 0x000fc40001ffe40f */
[----:B------:R-:W-:Y:S02]  /*7c90*/  @!P1 IADD3.X R5, R5, R105, R12, P2, !PT ;  /* 0x0000006905059210 */ /* 0x000fe400017fe40c */
        /* <DEDUP_REMOVED lines=23> */
[----:B------:R-:W-:Y:S02]  /*7e10*/  @!P1 LEA.HI.X R27, R4, c[0x0][0x174], R5, 0x1, P2 ;  /* 0x00005d00041b9a11 */ /* 0x000fe400010f0c05 */
        /* <DEDUP_REMOVED lines=30> */
[----:B----4-:R-:W4:Y:S04]  /*8000*/  LDSM.16.M88.4 R12, [R157+0x2000] ;  /* 0x002000009d0c783b */ /* 0x010f280000000200 */
[----:B-----5:R-:W5:Y:S04]  /*8010*/  LDSM.16.M88.4 R8, [R157+0x2800] ;  /* 0x002800009d08783b */ /* 0x020f680000000200 */
[----:B------:R-:W4:Y:S04]  /*8020*/  LDSM.16.M88.4 R44, [R163+0x3000] ;  /* 0x00300000a32c783b */ /* 0x000f280000000200 */
[----:B------:R-:W4:Y:S04]  /*8030*/  LDSM.16.M88.4 R36, [R163+0x3800] ;  /* 0x00380000a324783b */ /* 0x000f280000000200 */
[----:B--2---:R-:W2:Y:S04]  /*8040*/  LDSM.16.M88.4 R20, [R163+0x4800] ;  /* 0x00480000a314783b */ /* 0x004ea80000000200 */
[----:B------:R-:W2:Y:S04]  /*8050*/  LDSM.16.M88.4 R16, [R157+0x3000] ;  /* 0x003000009d10783b */ /* 0x000ea80000000200 */
        /* <DEDUP_REMOVED lines=9> */
[C---:B----4-:R-:W-:Y:S08]  /*80f0*/  HMMA.16816.F32.BF16 R64, R104.reuse, R12, R64 ;  /* 0x0000000c6840723c */ /* 0x050ff00000041840 */
[C---:B------:R-:W-:Y:S01]  /*8100*/  HMMA.16816.F32.BF16 R60, R104.reuse, R14, R60 ;  /* 0x0000000e683c723c */ /* 0x040fe2000004183c */
[----:B------:R-:W-:Y:S07]  /*8110*/  LDSM.16.M88.4 R12, [R163+0x5000] ;  /* 0x00500000a30c783b */ /* 0x000fee0000000200 */
[C---:B-----5:R-:W-:Y:S08]  /*8120*/  HMMA.16816.F32.BF16 R56, R104.reuse, R8, R56 ;  /* 0x000000086838723c */ /* 0x060ff00000041838 */
        /* <DEDUP_REMOVED lines=8> */
[C---:B------:R-:W-:Y:S08]  /*81b0*/  HMMA.16816.F32.BF16 R48, R104.reuse, R16, R48 ;  /* 0x000000106830723c */ /* 0x040ff00000041830 */
        /* <DEDUP_REMOVED lines=55> */
[----:B------:R-:W-:Y:S01]  /*8530*/  MUFU.TANH R137, R59 ;  /* 0x0000003b00897308 */ /* 0x000fe20000002400 */
[----:B------:R-:W-:Y:S02]  /*8540*/  FMUL.FTZ R58, R58, c[0x0][0x2ec] ;  /* 0x0000bb003a3a7a20 */ /* 0x000fe40000410000 */
[----:B------:R-:W-:Y:S02]  /*8550*/  FMUL.FTZ R53, R53, c[0x0][0x2ec] ;  /* 0x0000bb0035357a20 */ /* 0x000fe40000410000 */
[----:B------:R-:W-:Y:S02]  /*8560*/  FMUL.FTZ R52, R52, c[0x0][0x2ec] ;  /* 0x0000bb0034347a20 */ /* 0x000fe40000410000 */
[----:B------:R-:W-:Y:S01]  /*8570*/  FMUL.FTZ R54, R54, c[0x0][0x2ec] ;  /* 0x0000bb0036367a20 */ /* 0x000fe20000410000 */
[----:B------:R-:W-:Y:S01]  /*8580*/  MUFU.TANH R195, R58 ;  /* 0x0000003a00c37308 */ /* 0x000fe20000002400 */
[----:B------:R-:W-:-:S02]  /*8590*/  FMUL.FTZ R131, R55, c[0x0][0x2ec] ;  /* 0x0000bb0037837a20 */ /* 0x000fc40000410000 */
[----:B------:R-:W-:Y:S02]  /*85a0*/  FMUL.FTZ R67, R67, c[0x0][0x2ec] ;  /* 0x0000bb0043437a20 */ /* 0x000fe40000410000 */
[----:B------:R-:W-:Y:S02]  /*85b0*/  FMUL.FTZ R64, R64, c[0x0][0x2ec] ;  /* 0x0000bb0040407a20 */ /* 0x000fe40000410000 */
[----:B------:R-:W-:Y:S01]  /*85c0*/  FMUL.FTZ R66, R66, c[0x0][0x2ec] ;  /* 0x0000bb0042427a20 */ /* 0x000fe20000410000 */
[----:B------:R-:W-:Y:S02]  /*85d0*/  MUFU.TANH R141, R67 ;  /* 0x00000043008d7308 */ /* 0x000fe40000002400 */
[----:B------:R-:W-:Y:S01]  /*85e0*/  FMUL.FTZ R60, R60, c[0x0][0x2ec] ;  /* 0x0000bb003c3c7a20 */ /* 0x000fe20000410000 */
[----:B-1----:R-:W-:Y:S01]  /*85f0*/  HMMA.16816.F32.BF16 R40, R112, R104, R40 ;  /* 0x000000687028723c */ /* 0x002fe20000041828 */
[----:B------:R-:W-:Y:S02]  /*8600*/  FMUL.FTZ R62, R62, c[0x0][0x2ec] ;  /* 0x0000bb003e3e7a20 */ /* 0x000fe40000410000 */
[----:B------:R-:W-:-:S02]  /*8610*/  FMUL.FTZ R63, R63, c[0x0][0x2ec] ;  /* 0x0000bb003f3f7a20 */ /* 0x000fc40000410000 */
[----:B------:R-:W-:Y:S03]  /*8620*/  MUFU.TANH R117, R60 ;  /* 0x0000003c00757308 */ /* 0x000fe60000002400 */
[C---:B------:R-:W-:Y:S01]  /*8630*/  HMMA.16816.F32.BF16 R36, R112.reuse, R106, R36 ;  /* 0x0000006a7024723c */ /* 0x040fe20000041824 */
[----:B------:R-:W1:Y:S04]  /*8640*/  LDSM.16.M88.4 R104, [R102+0x2800] ;  /* 0x002800006668783b */ /* 0x000e680000000200 */
[----:B------:R-:W-:Y:S03]  /*8650*/  MUFU.TANH R197, R62 ;  /* 0x0000003e00c57308 */ /* 0x000fe60000002400 */
[C---:B--2---:R-:W-:Y:S05]  /*8660*/  HMMA.16816.F32.BF16 R48, R112.reuse, R108, R48 ;  /* 0x0000006c7030723c */ /* 0x044fea0000041830 */
[----:B------:R-:W-:Y:S03]  /*8670*/  MUFU.TANH R139, R63 ;  /* 0x0000003f008b7308 */ /* 0x000fe60000002400 */
[----:B------:R-:W-:Y:S01]  /*8680*/  HMMA.16816.F32.BF16 R44, R112, R110, R44 ;  /* 0x0000006e702c723c */ /* 0x000fe2000004182c */
[----:B------:R-:W2:Y:S01]  /*8690*/  LDSM.16.M88.4 R108, [R102+0x2000] ;  /* 0x00200000666c783b */ /* 0x000ea20000000200 */
[----:B------:R-:W-:-:S02]  /*86a0*/  FMUL.FTZ R40, R40, c[0x0][0x2ec] ;  /* 0x0000bb0028287a20 */ /* 0x000fc40000410000 */
[----:B------:R-:W-:Y:S01]  /*86b0*/  FMUL.FTZ R43, R43, c[0x0][0x2ec] ;  /* 0x0000bb002b2b7a20 */ /* 0x000fe20000410000 */
[----:B------:R-:W-:Y:S01]  /*86c0*/  MUFU.TANH R193, R54 ;  /* 0x0000003600c17308 */ /* 0x000fe20000002400 */
        /* <DEDUP_REMOVED lines=9> */
[----:B------:R4:W-:Y:S01]  /*8760*/  MUFU.TANH R59, R36 ;  /* 0x00000024003b7308 */ /* 0x0009e20000002400 */
[----:B------:R-:W-:Y:S02]  /*8770*/  FMUL.FTZ R49, R49, c[0x0][0x2ec] ;  /* 0x0000bb0031317a20 */ /* 0x000fe40000410000 */
[----:B------:R-:W-:Y:S01]  /*8780*/  FMUL.FTZ R45, R45, c[0x0][0x2ec] ;  /* 0x0000bb002d2d7a20 */ /* 0x000fe20000410000 */
[----:B-1----:R-:W-:Y:S01]  /*8790*/  HMMA.16816.F32.BF16 R24, R112, R104, R24 ;  /* 0x000000687018723c */ /* 0x002fe20000041818 */
[----:B------:R-:W-:-:S02]  /*87a0*/  FMUL.FTZ R44, R44, c[0x0][0x2ec] ;  /* 0x0000bb002c2c7a20 */ /* 0x000fc40000410000 */
[----:B------:R-:W-:Y:S01]  /*87b0*/  FMUL.FTZ R127, R47, c[0x0][0x2ec] ;  /* 0x0000bb002f7f7a20 */ /* 0x000fe20000410000 */
[----:B------:R-:W-:Y:S01]  /*87c0*/  MUFU.TANH R63, R40 ;  /* 0x00000028003f7308 */ /* 0x000fe20000002400 */
[----:B------:R-:W-:-:S03]  /*87d0*/  FMUL.FTZ R46, R46, c[0x0][0x2ec] ;  /* 0x0000bb002e2e7a20 */ /* 0x000fc60000410000 */
[C---:B------:R-:W-:Y:S01]  /*87e0*/  HMMA.16816.F32.BF16 R20, R112.reuse, R106, R20 ;  /* 0x0000006a7014723c */ /* 0x040fe20000041814 */
[----:B------:R-:W1:Y:S03]  /*87f0*/  LDSM.16.M88.4 R104, [R102+0x3800] ;  /* 0x003800006668783b */ /* 0x000e660000000200 */
[----:B------:R-:W-:Y:S04]  /*8800*/  MUFU.TANH R67, R44 ;  /* 0x0000002c00437308 */ /* 0x000fe80000002400 */
[C---:B--2---:R-:W-:Y:S04]  /*8810*/  HMMA.16816.F32.BF16 R32, R112.reuse, R108, R32 ;  /* 0x0000006c7020723c */ /* 0x044fe80000041820 */
[----:B------:R2:W-:Y:S04]  /*8820*/  MUFU.TANH R133, R43 ;  /* 0x0000002b00857308 */ /* 0x0005e80000002400 */
[----:B------:R-:W-:Y:S01]  /*8830*/  HMMA.16816.F32.BF16 R28, R112, R110, R28 ;  /* 0x0000006e701c723c */ /* 0x000fe2000004181c */
[----:B------:R-:W5:Y:S01]  /*8840*/  LDSM.16.M88.4 R108, [R102+0x3000] ;  /* 0x00300000666c783b */ /* 0x000f620000000200 */
[----:B------:R-:W-:Y:S01]  /*8850*/  FMUL.FTZ R25, R25, c[0x0][0x2ec] ;  /* 0x0000bb0019197a20 */ /* 0x000fe20000410000 */
[----:B------:R-:W-:-:S04]  /*8860*/  DEPBAR.LE SB0, 0x0 ;  /* 0x000080000000791a */ /* 0x000fc80000000000 */
[----:B------:R1:W-:Y:S01]  /*8870*/  MUFU.TANH R47, R41 ;  /* 0x00000029002f7308 */ /* 0x0003e20000002400 */
[----:B------:R-:W-:-:S07]  /*8880*/  FMUL.FTZ R21, R21, c[0x0][0x2ec] ;  /* 0x0000bb0015157a20 */ /* 0x000fce0000410000 */
[----:B------:R5:W-:Y:S01]  /*8890*/  MUFU.TANH R183, R42 ;  /* 0x0000002a00b77308 */ /* 0x000be20000002400 */
[----:B------:R-:W-:Y:S02]  /*88a0*/  FMUL.FTZ R143, R34, c[0x0][0x2ec] ;  /* 0x0000bb00228f7a20 */ /* 0x000fe40000410000 */
[----:B------:R-:W-:Y:S02]  /*88b0*/  IMAD.SHL.U32 R34, R170, 0x80, RZ ;  /* 0x00000080aa227824 */ /* 0x000fe400078e00ff */
[----:B------:R-:W-:Y:S02]  /*88c0*/  FMUL.FTZ R125, R35, c[0x0][0x2ec] ;  /* 0x0000bb00237d7a20 */ /* 0x000fe40000410000 */
[----:B------:R-:W-:Y:S01]  /*88d0*/  FMUL.FTZ R32, R32, c[0x0][0x2ec] ;  /* 0x0000bb0020207a20 */ /* 0x000fe20000410000 */
[--C-:B---3--:R-:W-:Y:S01]  /*88e0*/  LOP3.LUT R38, R34, 0x8, R169.reuse, 0xfe, !PT ;  /* 0x0000000822267812 */ /* 0x108fe200078efea9 */
[----:B------:R-:W-:Y:S01]  /*88f0*/  FMUL.FTZ R119, R28, c[0x0][0x2ec] ;  /* 0x0000bb001c777a20 */ /* 0x000fe20000410000 */
[C---:B-1----:R-:W-:Y:S01]  /*8900*/  HMMA.16816.F32.BF16 R8, R112.reuse, R104, R8 ;  /* 0x000000687008723c */ /* 0x042fe20000041808 */
[----:B----4-:R-:W-:Y:S01]  /*8910*/  LOP3.LUT R36, R34, R169, RZ, 0xfc, !PT ;  /* 0x000000a922247212 */ /* 0x010fe200078efcff */
[----:B------:R-:W1:Y:S01]  /*8920*/  I2F R35, R38 ;  /* 0x0000002600237306 */ /* 0x000e620000201400 */
[----:B------:R-:W-:Y:S01]  /*8930*/  ISETP.GE.AND P4, PT, R38, R124, PT ;  /* 0x0000007c2600720c */ /* 0x000fe20003f86270 */
[----:B--2---:R-:W-:Y:S01]  /*8940*/  FMUL.FTZ R43, R30, c[0x0][0x2ec] ;  /* 0x0000bb001e2b7a20 */ /* 0x004fe20000410000 */
[----:B------:R-:W-:Y:S01]  /*8950*/  IADD3 R40, R36, 0x9, RZ ;  /* 0x0000000924287810 */ /* 0x000fe20007ffe0ff */
[----:B------:R-:W-:Y:S01]  /*8960*/  FMUL.FTZ R29, R29, c[0x0][0x2ec] ;  /* 0x0000bb001d1d7a20 */ /* 0x000fe20000410000 */
[----:B------:R-:W-:Y:S01]  /*8970*/  ISETP.GE.AND P3, PT, R38, R123, PT ;  /* 0x0000007b2600720c */ /* 0x000fe20003f66270 */
[----:B------:R-:W-:Y:S01]  /*8980*/  FMUL.FTZ R105, R65, c[0x0][0x2ec] ;  /* 0x0000bb0041697a20 */ /* 0x000fe20000410000 */
[C-C-:B------:R-:W-:Y:S01]  /*8990*/  LOP3.LUT R44, R34.reuse, 0x18, R169.reuse, 0xfe, !PT ;  /* 0x00000018222c7812 */ /* 0x140fe200078efea9 */
[----:B------:R-:W-:Y:S01]  /*89a0*/  FMUL.FTZ R65, R61, c[0x0][0x2ec] ;  /* 0x0000bb003d417a20 */ /* 0x000fe20000410000 */
[----:B------:R-:W-:Y:S01]  /*89b0*/  MUFU.TANH R39, R32 ;  /* 0x0000002000277308 */ /* 0x000fe20000002400 */
[----:B------:R-:W-:Y:S01]  /*89c0*/  FMUL.FTZ R61, R57, c[0x0][0x2ec] ;  /* 0x0000bb00393d7a20 */ /* 0x000fe20000410000 */
[----:B------:R-:W-:Y:S01]  /*89d0*/  LOP3.LUT R41, R34, 0x10, R169, 0xfe, !PT ;  /* 0x0000001022297812 */ /* 0x000fe200078efea9 */
[----:B------:R-:W-:Y:S01]  /*89e0*/  HMMA.16816.F32.BF16 R4, R112, R106, R4 ;  /* 0x0000006a7004723c */ /* 0x000fe20000041804 */
[----:B-----5:R-:W-:Y:S01]  /*89f0*/  IADD3 R42, R36, 0x11, RZ ;  /* 0x00000011242a7810 */ /* 0x020fe20007ffe0ff */
[----:B-1----:R-:W-:-:S03]  /*8a00*/  FFMA.FTZ R117, R0, R35, R117 ;  /* 0x0000002300757223 */ /* 0x002fc60000010075 */
[----:B------:R-:W-:Y:S01]  /*8a10*/  MUFU.TANH R57, R53 ;  /* 0x0000003500397308 */ /* 0x000fe20000002400 */
[----:B------:R-:W-:Y:S02]  /*8a20*/  FFMA.FTZ R35, R0, R35, R197 ;  /* 0x0000002300237223 */ /* 0x000fe400000100c5 */
[C---:B------:R-:W-:Y:S01]  /*8a30*/  HMMA.16816.F32.BF16 R12, R112.reuse, R110, R12 ;  /* 0x0000006e700c723c */ /* 0x040fe2000004180c */
[----:B------:R-:W-:Y:S01]  /*8a40*/  FSEL R30, R117, -INF , !P4 ;  /* 0xff800000751e7808 */ /* 0x000fe20006000000 */
[----:B------:R-:W-:Y:S01]  /*8a50*/  FMUL.FTZ R9, R9, c[0x0][0x2ec] ;  /* 0x0000bb0009097a20 */ /* 0x000fe20000410000 */
[----:B------:R-:W-:Y:S01]  /*8a60*/  FSEL R35, R35, -INF , !P3 ;  /* 0xff80000023237808 */ /* 0x000fe20005800000 */
[----:B------:R-:W-:Y:S01]  /*8a70*/  FMUL.FTZ R11, R11, c[0x0][0x2ec] ;  /* 0x0000bb000b0b7a20 */ /* 0x000fe20000410000 */
[----:B------:R1:W-:Y:S01]  /*8a80*/  MUFU.TANH R53, R45 ;  /* 0x0000002d00357308 */ /* 0x0003e20000002400 */
[C---:B------:R-:W-:Y:S02]  /*8a90*/  ISETP.GE.AND P4, PT, R40.reuse, R124, PT ;  /* 0x0000007c2800720c */ /* 0x040fe40003f86270 */
[----:B------:R-:W-:Y:S01]  /*8aa0*/  ISETP.GE.AND P3, PT, R40, R123, PT ;  /* 0x0000007b2800720c */ /* 0x000fe20003f66270 */
[----:B------:R-:W-:Y:S04]  /*8ab0*/  HMMA.16816.F32.BF16 R16, R112, R108, R16 ;  /* 0x0000006c7010723c */ /* 0x000fe80000041810 */
[----:B------:R-:W-:Y:S03]  /*8ac0*/  MUFU.TANH R105, R105 ;  /* 0x0000006900697308 */ /* 0x000fe60000002400 */
[----:B------:R-:W-:-:S02]  /*8ad0*/  FMUL.FTZ R5, R5, c[0x0][0x2ec] ;  /* 0x0000bb0005057a20 */ /* 0x000fc40000410000 */
[----:B------:R-:W-:Y:S02]  /*8ae0*/  FMUL.FTZ R7, R7, c[0x0][0x2ec] ;  /* 0x0000bb0007077a20 */ /* 0x000fe40000410000 */
[----:B-1----:R-:W-:Y:S01]  /*8af0*/  FMUL.FTZ R45, R37, c[0x0][0x2ec] ;  /* 0x0000bb00252d7a20 */ /* 0x002fe20000410000 */
[----:B------:R-:W-:Y:S01]  /*8b00*/  MUFU.TANH R65, R65 ;  /* 0x0000004100417308 */ /* 0x000fe20000002400 */
[----:B------:R-:W-:Y:S01]  /*8b10*/  FMUL.FTZ R37, R33, c[0x0][0x2ec] ;  /* 0x0000bb0021257a20 */ /* 0x000fe20000410000 */
[----:B------:R-:W-:Y:S01]  /*8b20*/  IADD3 R33, R36, 0x1, RZ ;  /* 0x0000000124217810 */ /* 0x000fe20007ffe0ff */
[----:B------:R-:W-:Y:S02]  /*8b30*/  FMUL.FTZ R13, R13, c[0x0][0x2ec] ;  /* 0x0000bb000d0d7a20 */ /* 0x000fe40000410000 */
[----:B------:R-:W-:Y:S01]  /*8b40*/  FMUL.FTZ R15, R15, c[0x0][0x2ec] ;  /* 0x0000bb000f0f7a20 */ /* 0x000fe20000410000 */
[C---:B------:R-:W-:Y:S02]  /*8b50*/  ISETP.GE.AND P6, PT, R33.reuse, R124, PT ;  /* 0x0000007c2100720c */ /* 0x040fe40003fc6270 */
[----:B------:R-:W1:Y:S01]  /*8b60*/  I2F R32, R33 ;  /* 0x0000002100207306 */ /* 0x000e620000201400 */
[----:B------:R-:W-:-:S03]  /*8b70*/  ISETP.GE.AND P5, PT, R33, R123, PT ;  /* 0x0000007b2100720c */ /* 0x000fc60003fa6270 */
[----:B------:R-:W-:-:S04]  /*8b80*/  FMUL.FTZ R17, R17, c[0x0][0x2ec] ;  /* 0x0000bb0011117a20 */ /* 0x000fc80000410000 */
[----:B------:R-:W2:Y:S08]  /*8b90*/  I2F R28, R40 ;  /* 0x00000028001c7306 */ /* 0x000eb00000201400 */
[----:B------:R-:W-:Y:S01]  /*8ba0*/  MUFU.TANH R111, R52 ;  /* 0x00000034006f7308 */ /* 0x000fe20000002400 */
[CC--:B-1----:R-:W-:Y:S02]  /*8bb0*/  FFMA.FTZ R105, R0.reuse, R32.reuse, R105 ;  /* 0x0000002000697223 */ /* 0x0c2fe40000010069 */
[----:B------:R-:W-:-:S03]  /*8bc0*/  FFMA.FTZ R141, R0, R32, R141 ;  /* 0x00000020008d7223 */ /* 0x000fc6000001008d */
[----:B------:R-:W-:Y:S02]  /*8bd0*/  FSEL R32, R105, -INF , !P6 ;  /* 0xff80000069207808 */ /* 0x000fe40007000000 */
[----:B------:R-:W1:Y:S01]  /*8be0*/  I2F R40, R44 ;  /* 0x0000002c00287306 */ /* 0x000e620000201400 */
[----:B------:R-:W-:Y:S01]  /*8bf0*/  FSEL R33, R141, -INF , !P5 ;  /* 0xff8000008d217808 */ /* 0x000fe20006800000 */
[C---:B--2---:R-:W-:Y:S01]  /*8c00*/  FFMA.FTZ R65, R0.reuse, R28, R65 ;  /* 0x0000001c00417223 */ /* 0x044fe20000010041 */
[C---:B------:R-:W-:Y:S01]  /*8c10*/  ISETP.GE.AND P6, PT, R41.reuse, R124, PT ;  /* 0x0000007c2900720c */ /* 0x040fe20003fc6270 */
[----:B------:R-:W-:Y:S01]  /*8c20*/  FFMA.FTZ R139, R0, R28, R139 ;  /* 0x0000001c008b7223 */ /* 0x000fe2000001008b */
[----:B------:R-:W-:Y:S02]  /*8c30*/  ISETP.GE.AND P5, PT, R41, R123, PT ;  /* 0x0000007b2900720c */ /* 0x000fe40003fa6270 */
[----:B------:R-:W-:Y:S01]  /*8c40*/  FSEL R28, R65, -INF , !P4 ;  /* 0xff800000411c7808 */ /* 0x000fe20006000000 */
[----:B------:R-:W-:Y:S01]  /*8c50*/  MUFU.TANH R115, R56 ;  /* 0x0000003800737308 */ /* 0x000fe20000002400 */
[----:B------:R-:W-:Y:S01]  /*8c60*/  ISETP.GE.AND P4, PT, R44, R124, PT ;  /* 0x0000007c2c00720c */ /* 0x000fe20003f86270 */
[----:B------:R-:W-:-:S02]  /*8c70*/  FMUL.FTZ R65, R31, c[0x0][0x2ec] ;  /* 0x0000bb001f417a20 */ /* 0x000fc40000410000 */
[----:B------:R-:W-:-:S04]  /*8c80*/  FMUL.FTZ R31, R24, c[0x0][0x2ec] ;  /* 0x0000bb00181f7a20 */ /* 0x000fc80000410000 */
[----:B------:R-:W2:Y:S08]  /*8c90*/  I2F R38, R41 ;  /* 0x0000002900267306 */ /* 0x000eb00000201400 */
[----:B------:R-:W-:Y:S08]  /*8ca0*/  MUFU.TANH R61, R61 ;  /* 0x0000003d003d7308 */ /* 0x000ff00000002400 */
[----:B------:R-:W3:Y:S08]  /*8cb0*/  I2F R41, R42 ;  /* 0x0000002a00297306 */ /* 0x000ef00000201400 */
[----:B------:R1:W-:Y:S08]  /*8cc0*/  MUFU.TANH R107, R48 ;  /* 0x00000030006b7308 */ /* 0x0003f00000002400 */
[----:B------:R4:W-:Y:S08]  /*8cd0*/  MUFU.TANH R135, R51 ;  /* 0x0000003300877308 */ /* 0x0009f00000002400 */
[----:B------:R5:W-:Y:S01]  /*8ce0*/  MUFU.TANH R105, R29 ;  /* 0x0000001d00697308 */ /* 0x000be20000002400 */
[----:B-1----:R-:W-:-:S05]  /*8cf0*/  FFMA.FTZ R48, R0, R40, R111 ;  /* 0x0000002800307223 */ /* 0x002fca000001006f */
[----:B------:R-:W-:Y:S01]  /*8d00*/  FSEL R48, R48, -INF , !P4 ;  /* 0xff80000030307808 */ /* 0x000fe20006000000 */
[----:B----4-:R-:W-:Y:S01]  /*8d10*/  FFMA.FTZ R51, R0, R40, R193 ;  /* 0x0000002800337223 */ /* 0x010fe200000100c1 */
[----:B------:R2:W-:Y:S01]  /*8d20*/  MUFU.TANH R145, R50 ;  /* 0x0000003200917308 */ /* 0x0005e20000002400 */
[----:B-----5:R-:W-:-:S07]  /*8d30*/  FSEL R29, R139, -INF , !P3 ;  /* 0xff8000008b1d7808 */ /* 0x020fce0005800000 */
[----:B------:R1:W-:Y:S01]  /*8d40*/  MUFU.TANH R117, R43 ;  /* 0x0000002b00757308 */ /* 0x0003e20000002400 */
[-C--:B------:R-:W-:Y:S02]  /*8d50*/  ISETP.GE.AND P3, PT, R44, R123.reuse, PT ;  /* 0x0000007b2c00720c */ /* 0x080fe40003f66270 */
[----:B------:R-:W-:Y:S02]  /*8d60*/  IADD3 R44, R36, 0x19, RZ ;  /* 0x00000019242c7810 */ /* 0x000fe40007ffe0ff */
[----:B------:R-:W-:Y:S02]  /*8d70*/  FSEL R51, R51, -INF , !P3 ;  /* 0xff80000033337808 */ /* 0x000fe40005800000 */
[----:B------:R-:W-:Y:S01]  /*8d80*/  ISETP.GE.AND P4, PT, R44, R124, PT ;  /* 0x0000007c2c00720c */ /* 0x000fe20003f86270 */
[----:B------:R4:W-:Y:S01]  /*8d90*/  MUFU.TANH R191, R46 ;  /* 0x0000002e00bf7308 */ /* 0x0009e20000002400 */
[----:B--2---:R-:W-:Y:S01]  /*8da0*/  FFMA.FTZ R50, R0, R38, R115 ;  /* 0x0000002600327223 */ /* 0x004fe20000010073 */
[----:B------:R-:W-:-:S04]  /*8db0*/  ISETP.GE.AND P3, PT, R44, R123, PT ;  /* 0x0000007b2c00720c */ /* 0x000fc80003f66270 */
[----:B------:R-:W-:Y:S01]  /*8dc0*/  FSEL R50, R50, -INF , !P6 ;  /* 0xff80000032327808 */ /* 0x000fe20007000000 */
[----:B-1----:R-:W-:Y:S01]  /*8dd0*/  FFMA.FTZ R43, R0, R38, R195 ;  /* 0x00000026002b7223 */ /* 0x002fe200000100c3 */
[----:B------:R-:W-:Y:S01]  /*8de0*/  MUFU.TANH R131, R131 ;  /* 0x0000008300837308 */ /* 0x000fe20000002400 */
[----:B------:R-:W-:-:S03]  /*8df0*/  ISETP.GE.AND P6, PT, R42, R124, PT ;  /* 0x0000007c2a00720c */ /* 0x000fc60003fc6270 */
[----:B------:R-:W-:Y:S02]  /*8e00*/  FSEL R43, R43, -INF , !P5 ;  /* 0xff8000002b2b7808 */ /* 0x000fe40006800000 */
[----:B------:R-:W-:Y:S01]  /*8e10*/  ISETP.GE.AND P5, PT, R42, R123, PT ;  /* 0x0000007b2a00720c */ /* 0x000fe20003fa6270 */
[-C--:B---3--:R-:W-:Y:S01]  /*8e20*/  FFMA.FTZ R42, R0, R41.reuse, R61 ;  /* 0x00000029002a7223 */ /* 0x088fe2000001003d */
[----:B----4-:R-:W-:Y:S01]  /*8e30*/  LOP3.LUT R46, R34, 0x20, R169, 0xfe, !PT ;  /* 0x00000020222e7812 */ /* 0x010fe200078efea9 */
[----:B------:R1:W2:Y:S01]  /*8e40*/  I2F R24, R44 ;  /* 0x0000002c00187306 */ /* 0x0002a20000201400 */
[----:B------:R-:W-:Y:S02]  /*8e50*/  FMUL.FTZ R61, R26, c[0x0][0x2ec] ;  /* 0x0000bb001a3d7a20 */ /* 0x000fe40000410000 */
[----:B------:R-:W-:Y:S01]  /*8e60*/  FFMA.FTZ R41, R0, R41, R137 ;  /* 0x0000002900297223 */ /* 0x000fe20000010089 */
[----:B------:R-:W-:Y:S02]  /*8e70*/  FSEL R42, R42, -INF , !P6 ;  /* 0xff8000002a2a7808 */ /* 0x000fe40007000000 */
[----:B------:R-:W-:-:S02]  /*8e80*/  ISETP.GE.AND P6, PT, R46, R124, PT ;  /* 0x0000007c2e00720c */ /* 0x000fc40003fc6270 */
[----:B------:R-:W3:Y:S01]  /*8e90*/  I2F R38, R46 ;  /* 0x0000002e00267306 */ /* 0x000ee20000201400 */
[----:B------:R-:W-:Y:S02]  /*8ea0*/  FSEL R41, R41, -INF , !P5 ;  /* 0xff80000029297808 */ /* 0x000fe40006800000 */
[----:B------:R-:W-:Y:S02]  /*8eb0*/  ISETP.GE.AND P5, PT, R46, R123, PT ;  /* 0x0000007b2e00720c */ /* 0x000fe40003fa6270 */
[----:B-1----:R-:W-:-:S03]  /*8ec0*/  IADD3 R44, R36, 0x21, RZ ;  /* 0x00000021242c7810 */ /* 0x002fc60007ffe0ff */
[----:B------:R1:W-:Y:S01]  /*8ed0*/  MUFU.TANH R55, R49 ;  /* 0x0000003100377308 */ /* 0x0003e20000002400 */
[----:B--2---:R-:W-:Y:S02]  /*8ee0*/  FFMA.FTZ R40, R0, R24, R57 ;  /* 0x0000001800287223 */ /* 0x004fe40000010039 */
[----:B------:R-:W-:Y:S02]  /*8ef0*/  FMUL.FTZ R57, R27, c[0x0][0x2ec] ;  /* 0x0000bb001b397a20 */ /* 0x000fe40000410000 */
[----:B------:R-:W-:Y:S01]  /*8f00*/  FMUL.FTZ R27, R20, c[0x0][0x2ec] ;  /* 0x0000bb00141b7a20 */ /* 0x000fe20000410000 */
[----:B------:R-:W-:Y:S01]  /*8f10*/  FSEL R40, R40, -INF , !P4 ;  /* 0xff80000028287808 */ /* 0x000fe20006000000 */
[----:B---3--:R-:W-:Y:S01]  /*8f20*/  FFMA.FTZ R107, R0, R38, R107 ;  /* 0x00000026006b7223 */ /* 0x008fe2000001006b */
[----:B------:R-:W2:Y:S01]  /*8f30*/  I2F R26, R44 ;  /* 0x0000002c001a7306 */ /* 0x000ea20000201400 */
[----:B------:R-:W-:-:S03]  /*8f40*/  LOP3.LUT R46, R34, 0x28, R169, 0xfe, !PT ;  /* 0x00000028222e7812 */ /* 0x000fc600078efea9 */
[----:B------:R-:W-:Y:S02]  /*8f50*/  FSEL R196, R107, -INF , !P6 ;  /* 0xff8000006bc47808 */ /* 0x000fe40007000000 */
[----:B------:R-:W-:Y:S01]  /*8f60*/  ISETP.GE.AND P6, PT, R44, R124, PT ;  /* 0x0000007c2c00720c */ /* 0x000fe20003fc6270 */
[C---:B-1----:R-:W-:Y:S01]  /*8f70*/  FFMA.FTZ R49, R0.reuse, R24, R131 ;  /* 0x0000001800317223 */ /* 0x042fe20000010083 */
[----:B------:R-:W-:Y:S01]  /*8f80*/  MUFU.TANH R127, R127 ;  /* 0x0000007f007f7308 */ /* 0x000fe20000002400 */
[----:B------:R-:W-:Y:S01]  /*8f90*/  FFMA.FTZ R131, R0, R38, R145 ;  /* 0x0000002600837223 */ /* 0x000fe20000010091 */
[----:B------:R-:W-:Y:S02]  /*8fa0*/  IADD3 R38, R36, 0x29, RZ ;  /* 0x0000002924267810 */ /* 0x000fe40007ffe0ff */
[----:B------:R-:W-:Y:S02]  /*8fb0*/  FSEL R49, R49, -INF , !P3 ;  /* 0xff80000031317808 */ /* 0x000fe40005800000 */
[----:B------:R-:W-:Y:S01]  /*8fc0*/  FSEL R131, R131, -INF , !P5 ;  /* 0xff80000083837808 */ /* 0x000fe20006800000 */
[CC--:B--2---:R-:W-:Y:S01]  /*8fd0*/  FFMA.FTZ R55, R0.reuse, R26.reuse, R55 ;  /* 0x0000001a00377223 */ /* 0x0c4fe20000010037 */
[----:B------:R-:W1:Y:S01]  /*8fe0*/  I2F R24, R46 ;  /* 0x0000002e00187306 */ /* 0x000e620000201400 */
[----:B------:R-:W-:Y:S01]  /*8ff0*/  FFMA.FTZ R135, R0, R26, R135 ;  /* 0x0000001a00877223 */ /* 0x000fe20000010087 */
[----:B------:R-:W-:-:S02]  /*9000*/  ISETP.GE.AND P5, PT, R44, R123, PT ;  /* 0x0000007b2c00720c */ /* 0x000fc40003fa6270 */
[----:B------:R-:W-:Y:S02]  /*9010*/  LOP3.LUT R44, R34, 0x30, R169, 0xfe, !PT ;  /* 0x00000030222c7812 */ /* 0x000fe400078efea9 */
[CC--:B------:R-:W-:Y:S02]  /*9020*/  ISETP.GE.AND P4, PT, R46.reuse, R124.reuse, PT ;  /* 0x0000007c2e00720c */ /* 0x0c0fe40003f86270 */
[----:B------:R-:W2:Y:S01]  /*9030*/  I2F R26, R38 ;  /* 0x00000026001a7306 */ /* 0x000ea20000201400 */
[-C--:B------:R-:W-:Y:S02]  /*9040*/  ISETP.GE.AND P3, PT, R46, R123.reuse, PT ;  /* 0x0000007b2e00720c */ /* 0x080fe40003f66270 */
[----:B------:R-:W-:Y:S01]  /*9050*/  FSEL R132, R55, -INF , !P6 ;  /* 0xff80000037847808 */ /* 0x000fe20007000000 */
[----:B------:R-:W-:Y:S01]  /*9060*/  FMUL.FTZ R55, R22, c[0x0][0x2ec] ;  /* 0x0000bb0016377a20 */ /* 0x000fe20000410000 */
[----:B------:R-:W-:Y:S02]  /*9070*/  FSEL R145, R135, -INF , !P5 ;  /* 0xff80000087917808 */ /* 0x000fe40006800000 */
[----:B------:R-:W-:Y:S01]  /*9080*/  ISETP.GE.AND P6, PT, R44, R124, PT ;  /* 0x0000007c2c00720c */ /* 0x000fe20003fc6270 */
[CC--:B-1----:R-:W-:Y:S01]  /*9090*/  FFMA.FTZ R67, R0.reuse, R24.reuse, R67 ;  /* 0x0000001800437223 */ /* 0x0c2fe20000010043 */
[----:B------:R-:W1:Y:S01]  /*90a0*/  I2F R20, R44 ;  /* 0x0000002c00147306 */ /* 0x000e620000201400 */
[----:B------:R-:W-:Y:S01]  /*90b0*/  FFMA.FTZ R191, R0, R24, R191 ;  /* 0x0000001800bf7223 */ /* 0x000fe200000100bf */
[----:B------:R-:W-:-:S02]  /*90c0*/  ISETP.GE.AND P5, PT, R44, R123, PT ;  /* 0x0000007b2c00720c */ /* 0x000fc40003fa6270 */
[----:B------:R-:W-:Y:S02]  /*90d0*/  FSEL R194, R67, -INF , !P4 ;  /* 0xff80000043c27808 */ /* 0x000fe40006000000 */
[----:B------:R-:W-:Y:S01]  /*90e0*/  FSEL R193, R191, -INF , !P3 ;  /* 0xff800000bfc17808 */ /* 0x000fe20005800000 */
[----:B--2---:R-:W-:Y:S01]  /*90f0*/  FFMA.FTZ R53, R0, R26, R53 ;  /* 0x0000001a00357223 */ /* 0x004fe20000010035 */
[----:B------:R-:W-:Y:S01]  /*9100*/  ISETP.GE.AND P4, PT, R38, R124, PT ;  /* 0x0000007c2600720c */ /* 0x000fe20003f86270 */
[----:B------:R-:W-:Y:S01]  /*9110*/  FFMA.FTZ R127, R0, R26, R127 ;  /* 0x0000001a007f7223 */ /* 0x000fe2000001007f */
[----:B------:R-:W-:Y:S01]  /*9120*/  IADD3 R26, R36, 0x31, RZ ;  /* 0x00000031241a7810 */ /* 0x000fe20007ffe0ff */
[----:B------:R-:W-:Y:S01]  /*9130*/  MUFU.TANH R143, R143 ;  /* 0x0000008f008f7308 */ /* 0x000fe20000002400 */
[----:B------:R-:W-:Y:S02]  /*9140*/  ISETP.GE.AND P3, PT, R38, R123, PT ;  /* 0x0000007b2600720c */ /* 0x000fe40003f66270 */
[----:B------:R-:W-:Y:S01]  /*9150*/  LOP3.LUT R38, R34, 0x38, R169, 0xfe, !PT ;  /* 0x0000003822267812 */ /* 0x000fe200078efea9 */
[CC--:B-1----:R-:W-:Y:S01]  /*9160*/  FFMA.FTZ R63, R0.reuse, R20.reuse, R63 ;  /* 0x00000014003f7223 */ /* 0x0c2fe2000001003f */
[----:B------:R-:W-:Y:S01]  /*9170*/  FSEL R134, R53, -INF , !P4 ;  /* 0xff80000035867808 */ /* 0x000fe20006000000 */
[----:B------:R-:W-:-:S02]  /*9180*/  FFMA.FTZ R183, R0, R20, R183 ;  /* 0x0000001400b77223 */ /* 0x000fc400000100b7 */
[----:B------:R-:W1:Y:S01]  /*9190*/  I2F R24, R26 ;  /* 0x0000001a00187306 */ /* 0x000e620000201400 */
[----:B------:R-:W-:Y:S01]  /*91a0*/  FMUL.FTZ R53, R23, c[0x0][0x2ec] ;  /* 0x0000bb0017357a20 */ /* 0x000fe20000410000 */
[----:B------:R-:W-:Y:S01]  /*91b0*/  FSEL R192, R63, -INF , !P6 ;  /* 0xff8000003fc07808 */ /* 0x000fe20007000000 */
[----:B------:R-:W-:Y:S01]  /*91c0*/  FMUL.FTZ R23, R16, c[0x0][0x2ec] ;  /* 0x0000bb0010177a20 */ /* 0x000fe20000410000 */
[----:B------:R-:W-:Y:S02]  /*91d0*/  FSEL R197, R183, -INF , !P5 ;  /* 0xff800000b7c57808 */ /* 0x000fe40006800000 */
[C---:B------:R-:W-:Y:S02]  /*91e0*/  ISETP.GE.AND P6, PT, R26.reuse, R124, PT ;  /* 0x0000007c1a00720c */ /* 0x040fe40003fc6270 */
[----:B------:R-:W2:Y:S01]  /*91f0*/  I2F R22, R38 ;  /* 0x0000002600167306 */ /* 0x000ea20000201400 */
[----:B------:R-:W-:Y:S02]  /*9200*/  ISETP.GE.AND P5, PT, R26, R123, PT ;  /* 0x0000007b1a00720c */ /* 0x000fe40003fa6270 */
[----:B------:R-:W-:-:S02]  /*9210*/  FSEL R127, R127, -INF , !P3 ;  /* 0xff8000007f7f7808 */ /* 0x000fc40005800000 */
[C---:B------:R-:W-:Y:S02]  /*9220*/  ISETP.GE.AND P4, PT, R38.reuse, R124, PT ;  /* 0x0000007c2600720c */ /* 0x040fe40003f86270 */
[----:B------:R-:W-:Y:S01]  /*9230*/  ISETP.GE.AND P3, PT, R38, R123, PT ;  /* 0x0000007b2600720c */ /* 0x000fe20003f66270 */
[-C--:B-1----:R-:W-:Y:S01]  /*9240*/  FFMA.FTZ R47, R0, R24.reuse, R47 ;  /* 0x00000018002f7223 */ /* 0x082fe2000001002f */
[----:B------:R-:W-:Y:S01]  /*9250*/  LOP3.LUT R26, R34, 0x40, R169, 0xfe, !PT ;  /* 0x00000040221a7812 */ /* 0x000fe200078efea9 */
[----:B------:R-:W-:Y:S01]  /*9260*/  FFMA.FTZ R133, R0, R24, R133 ;  /* 0x0000001800857223 */ /* 0x000fe20000010085 */
[----:B------:R-:W-:Y:S01]  /*9270*/  MUFU.TANH R37, R37 ;  /* 0x0000002500257308 */ /* 0x000fe20000002400 */
[----:B------:R-:W-:Y:S02]  /*9280*/  IADD3 R24, R36, 0x39, RZ ;  /* 0x0000003924187810 */ /* 0x000fe40007ffe0ff */
[----:B------:R-:W-:Y:S01]  /*9290*/  FSEL R146, R47, -INF , !P6 ;  /* 0xff8000002f927808 */ /* 0x000fe20007000000 */
[----:B------:R-:W-:Y:S01]  /*92a0*/  FMUL.FTZ R47, R18, c[0x0][0x2ec] ;  /* 0x0000bb00122f7a20 */ /* 0x000fe20000410000 */
[----:B------:R-:W-:Y:S01]  /*92b0*/  FSEL R191, R133, -INF , !P5 ;  /* 0xff80000085bf7808 */ /* 0x000fe20006800000 */
[----:B--2---:R-:W-:Y:S01]  /*92c0*/  FFMA.FTZ R59, R0, R22, R59 ;  /* 0x00000016003b7223 */ /* 0x004fe2000001003b */
[----:B------:R-:W-:Y:S01]  /*92d0*/  ISETP.GE.AND P6, PT, R26, R124, PT ;  /* 0x0000007c1a00720c */ /* 0x000fe20003fc6270 */
[----:B------:R-:W-:Y:S01]  /*92e0*/  FFMA.FTZ R147, R0, R22, R147 ;  /* 0x0000001600937223 */ /* 0x000fe20000010093 */
[----:B------:R-:W1:Y:S01]  /*92f0*/  I2F R20, R26 ;  /* 0x0000001a00147306 */ /* 0x000e620000201400 */
[----:B------:R-:W-:-:S02]  /*9300*/  IADD3 R22, R36, 0x41, RZ ;  /* 0x0000004124167810 */ /* 0x000fc40007ffe0ff */
[-C--:B------:R-:W-:Y:S02]  /*9310*/  ISETP.GE.AND P5, PT, R26, R123.reuse, PT ;  /* 0x0000007b1a00720c */ /* 0x080fe40003fa6270 */
[----:B------:R-:W-:Y:S02]  /*9320*/  FSEL R182, R59, -INF , !P4 ;  /* 0xff8000003bb67808 */ /* 0x000fe40006000000 */
[----:B------:R-:W-:Y:S01]  /*9330*/  FSEL R183, R147, -INF , !P3 ;  /* 0xff80000093b77808 */ /* 0x000fe20005800000 */
[----:B------:R-:W-:Y:S01]  /*9340*/  MUFU.TANH R125, R125 ;  /* 0x0000007d007d7308 */ /* 0x000fe20000002400 */
[C---:B------:R-:W-:Y:S02]  /*9350*/  ISETP.GE.AND P4, PT, R24.reuse, R124, PT ;  /* 0x0000007c1800720c */ /* 0x040fe40003f86270 */
[----:B------:R-:W-:-:S05]  /*9360*/  ISETP.GE.AND P3, PT, R24, R123, PT ;  /* 0x0000007b1800720c */ /* 0x000fca0003f66270 */
[----:B------:R-:W2:Y:S01]  /*9370*/  I2F R18, R22 ;  /* 0x0000001600127306 */ /* 0x000ea20000201400 */
[-C--:B-1----:R-:W-:Y:S01]  /*9380*/  FFMA.FTZ R138, R0, R20.reuse, R39 ;  /* 0x00000014008a7223 */ /* 0x082fe20000010027 */
[----:B------:R-:W-:Y:S01]  /*9390*/  LOP3.LUT R26, R34, 0x48, R169, 0xfe, !PT ;  /* 0x00000048221a7812 */ /* 0x000fe200078efea9 */
[----:B------:R-:W-:Y:S01]  /*93a0*/  FFMA.FTZ R139, R0, R20, R143 ;  /* 0x00000014008b7223 */ /* 0x000fe2000001008f */
[----:B------:R-:W-:Y:S02]  /*93b0*/  IADD3 R20, R36, 0x49, RZ ;  /* 0x0000004924147810 */ /* 0x000fe40007ffe0ff */
[----:B------:R-:W-:Y:S02]  /*93c0*/  FSEL R138, R138, -INF , !P6 ;  /* 0xff8000008a8a7808 */ /* 0x000fe40007000000 */
[----:B------:R-:W-:Y:S01]  /*93d0*/  MUFU.TANH R45, R45 ;  /* 0x0000002d002d7308 */ /* 0x000fe20000002400 */
[----:B------:R-:W-:Y:S02]  /*93e0*/  FSEL R139, R139, -INF , !P5 ;  /* 0xff8000008b8b7808 */ /* 0x000fe40006800000 */
[----:B------:R-:W-:-:S02]  /*93f0*/  ISETP.GE.AND P6, PT, R22, R124, PT ;  /* 0x0000007c1600720c */ /* 0x000fc40003fc6270 */
[----:B------:R-:W-:-:S03]  /*9400*/  ISETP.GE.AND P5, PT, R22, R123, PT ;  /* 0x0000007b1600720c */ /* 0x000fc60003fa6270 */
[----:B------:R-:W-:Y:S01]  /*9410*/  MUFU.TANH R129, R129 ;  /* 0x0000008100817308 */ /* 0x000fe20000002400 */
[-C--:B--2---:R-:W-:Y:S01]  /*9420*/  FFMA.FTZ R37, R0, R18.reuse, R37 ;  /* 0x0000001200257223 */ /* 0x084fe20000010025 */
[----:B------:R-:W-:Y:S01]  /*9430*/  LOP3.LUT R22, R34, 0x50, R169, 0xfe, !PT ;  /* 0x0000005022167812 */ /* 0x000fe200078efea9 */
[----:B------:R-:W-:-:S03]  /*9440*/  FFMA.FTZ R125, R0, R18, R125 ;  /* 0x00000012007d7223 */ /* 0x000fc6000001007d */
[----:B------:R-:W-:Y:S01]  /*9450*/  FSEL R136, R37, -INF , !P6 ;  /* 0xff80000025887808 */ /* 0x000fe20007000000 */
[----:B------:R-:W-:Y:S01]  /*9460*/  FMUL.FTZ R37, R14, c[0x0][0x2ec] ;  /* 0x0000bb000e257a20 */ /* 0x000fe20000410000 */
[----:B------:R-:W1:Y:S01]  /*9470*/  I2F R16, R24 ;  /* 0x0000001800107306 */ /* 0x000e620000201400 */
[----:B------:R-:W-:-:S07]  /*9480*/  ISETP.GE.AND P6, PT, R22, R124, PT ;  /* 0x0000007c1600720c */ /* 0x000fce0003fc6270 */
[----:B------:R-:W-:Y:S08]  /*9490*/  MUFU.TANH R65, R65 ;  /* 0x0000004100417308 */ /* 0x000ff00000002400 */
[----:B------:R-:W2:Y:S01]  /*94a0*/  I2F R18, R20 ;  /* 0x0000001400127306 */ /* 0x000ea20000201400 */
[CC--:B-1----:R-:W-:Y:S02]  /*94b0*/  FFMA.FTZ R45, R0.reuse, R16.reuse, R45 ;  /* 0x00000010002d7223 */ /* 0x0c2fe4000001002d */
[----:B------:R-:W-:-:S02]  /*94c0*/  FFMA.FTZ R129, R0, R16, R129 ;  /* 0x0000001000817223 */ /* 0x000fc40000010081 */
[----:B------:R-:W-:Y:S01]  /*94d0*/  FMUL.FTZ R24, R19, c[0x0][0x2ec] ;  /* 0x0000bb0013187a20 */ /* 0x000fe20000410000 */
[----:B------:R-:W-:Y:S01]  /*94e0*/  FSEL R144, R45, -INF , !P4 ;  /* 0xff8000002d907808 */ /* 0x000fe20006000000 */
[----:B------:R-:W-:Y:S01]  /*94f0*/  FMUL.FTZ R19, R12, c[0x0][0x2ec] ;  /* 0x0000bb000c137a20 */ /* 0x000fe20000410000 */
[----:B------:R-:W-:Y:S01]  /*9500*/  MUFU.TANH R119, R119 ;  /* 0x0000007700777308 */ /* 0x000fe20000002400 */
[----:B------:R-:W-:Y:S02]  /*9510*/  FSEL R195, R129, -INF , !P3 ;  /* 0xff80000081c37808 */ /* 0x000fe40005800000 */
[----:B------:R-:W-:Y:S02]  /*9520*/  FSEL R129, R125, -INF , !P5 ;  /* 0xff8000007d817808 */ /* 0x000fe40006800000 */
[-C--:B------:R-:W-:Y:S02]  /*9530*/  ISETP.GE.AND P5, PT, R22, R123.reuse, PT ;  /* 0x0000007b1600720c */ /* 0x080fe40003fa6270 */
[----:B------:R-:W-:Y:S01]  /*9540*/  ISETP.GE.AND P4, PT, R26, R124, PT ;  /* 0x0000007c1a00720c */ /* 0x000fe20003f86270 */
[----:B------:R-:W1:Y:S01]  /*9550*/  I2F R16, R26 ;  /* 0x0000001a00107306 */ /* 0x000e620000201400 */
[-C--:B--2---:R-:W-:Y:S01]  /*9560*/  FFMA.FTZ R105, R0, R18.reuse, R105 ;  /* 0x0000001200697223 */ /* 0x084fe20000010069 */
[----:B------:R-:W-:Y:S01]  /*9570*/  ISETP.GE.AND P3, PT, R26, R123, PT ;  /* 0x0000007b1a00720c */ /* 0x000fe20003f66270 */
[----:B------:R-:W-:Y:S01]  /*9580*/  FFMA.FTZ R65, R0, R18, R65 ;  /* 0x0000001200417223 */ /* 0x000fe20000010041 */
[----:B------:R-:W-:-:S04]  /*9590*/  IADD3 R18, R36, 0x51, RZ ;  /* 0x0000005124127810 */ /* 0x000fc80007ffe0ff */
[----:B------:R-:W-:Y:S08]  /*95a0*/  MUFU.TANH R31, R31 ;  /* 0x0000001f001f7308 */ /* 0x000ff00000002400 */
[----:B------:R-:W-:Y:S01]  /*95b0*/  MUFU.TANH R61, R61 ;  /* 0x0000003d003d7308 */ /* 0x000fe20000002400 */
[CC--:B-1----:R-:W-:Y:S02]  /*95c0*/  FFMA.FTZ R119, R0.reuse, R16.reuse, R119 ;  /* 0x0000001000777223 */ /* 0x0c2fe40000010077 */
[----:B------:R-:W-:-:S03]  /*95d0*/  FFMA.FTZ R117, R0, R16, R117 ;  /* 0x0000001000757223 */ /* 0x000fc60000010075 */
[----:B------:R-:W-:Y:S02]  /*95e0*/  FSEL R142, R119, -INF , !P4 ;  /* 0xff800000778e7808 */ /* 0x000fe40006000000 */
[----:B------:R1:W2:Y:S01]  /*95f0*/  I2F R12, R22 ;  /* 0x00000016000c7306 */ /* 0x0002a20000201400 */
[----:B------:R-:W-:Y:S02]  /*9600*/  FSEL R137, R117, -INF , !P3 ;  /* 0xff80000075897808 */ /* 0x000fe40005800000 */
[C---:B------:R-:W-:Y:S02]  /*9610*/  ISETP.GE.AND P4, PT, R20.reuse, R124, PT ;  /* 0x0000007c1400720c */ /* 0x040fe40003f86270 */
[----:B------:R-:W-:Y:S01]  /*9620*/  ISETP.GE.AND P3, PT, R20, R123, PT ;  /* 0x0000007b1400720c */ /* 0x000fe20003f66270 */
[----:B------:R-:W-:Y:S01]  /*9630*/  FMUL.FTZ R20, R8, c[0x0][0x2ec] ;  /* 0x0000bb0008147a20 */ /* 0x000fe20000410000 */
[----:B------:R-:W-:Y:S01]  /*9640*/  FSEL R140, R105, -INF , !P4 ;  /* 0xff800000698c7808 */ /* 0x000fe20006000000 */
[----:B------:R-:W-:Y:S01]  /*9650*/  MUFU.TANH R25, R25 ;  /* 0x0000001900197308 */ /* 0x000fe20000002400 */
[----:B------:R-:W-:-:S02]  /*9660*/  FSEL R135, R65, -INF , !P3 ;  /* 0xff80000041877808 */ /* 0x000fc40005800000 */
[----:B-1----:R-:W-:-:S05]  /*9670*/  LOP3.LUT R22, R34, 0x58, R169, 0xfe, !PT ;  /* 0x0000005822167812 */ /* 0x002fca00078efea9 */
[----:B------:R-:W-:Y:S01]  /*9680*/  MUFU.TANH R57, R57 ;  /* 0x0000003900397308 */ /* 0x000fe20000002400 */
[CC--:B--2---:R-:W-:Y:S02]  /*9690*/  FFMA.FTZ R31, R0.reuse, R12.reuse, R31 ;  /* 0x0000000c001f7223 */ /* 0x0c4fe4000001001f */
[----:B------:R-:W-:Y:S01]  /*96a0*/  FFMA.FTZ R61, R0, R12, R61 ;  /* 0x0000000c003d7223 */ /* 0x000fe2000001003d */
[-C--:B------:R-:W-:Y:S02]  /*96b0*/  ISETP.GE.AND P4, PT, R22, R124.reuse, PT ;  /* 0x0000007c1600720c */ /* 0x080fe40003f86270 */
[----:B------:R-:W-:Y:S02]  /*96c0*/  FSEL R126, R31, -INF , !P6 ;  /* 0xff8000001f7e7808 */ /* 0x000fe40007000000 */
[----:B------:R1:W2:Y:S01]  /*96d0*/  I2F R16, R18 ;  /* 0x0000001200107306 */ /* 0x0002a20000201400 */
[----:B------:R-:W-:Y:S02]  /*96e0*/  FSEL R125, R61, -INF , !P5 ;  /* 0xff8000003d7d7808 */ /* 0x000fe40006800000 */
[----:B------:R-:W-:-:S02]  /*96f0*/  ISETP.GE.AND P6, PT, R18, R124, PT ;  /* 0x0000007c1200720c */ /* 0x000fc40003fc6270 */
[-C--:B------:R-:W-:Y:S02]  /*9700*/  ISETP.GE.AND P5, PT, R18, R123.reuse, PT ;  /* 0x0000007b1200720c */ /* 0x080fe40003fa6270 */
[----:B------:R-:W-:Y:S01]  /*9710*/  ISETP.GE.AND P3, PT, R22, R123, PT ;  /* 0x0000007b1600720c */ /* 0x000fe20003f66270 */
[----:B------:R-:W-:Y:S08]  /*9720*/  MUFU.TANH R27, R27 ;  /* 0x0000001b001b7308 */ /* 0x000ff00000002400 */
[----:B------:R-:W-:Y:S01]  /*9730*/  MUFU.TANH R55, R55 ;  /* 0x0000003700377308 */ /* 0x000fe20000002400 */
[----:B-1----:R-:W-:Y:S01]  /*9740*/  LOP3.LUT R18, R34, 0x60, R169, 0xfe, !PT ;  /* 0x0000006022127812 */ /* 0x002fe200078efea9 */
[----:B--2---:R-:W-:-:S02]  /*9750*/  FFMA.FTZ R25, R0, R16, R25 ;  /* 0x0000001000197223 */ /* 0x004fc40000010019 */
[----:B------:R-:W-:Y:S01]  /*9760*/  FFMA.FTZ R57, R0, R16, R57 ;  /* 0x0000001000397223 */ /* 0x000fe20000010039 */
[----:B------:R-:W-:Y:S02]  /*9770*/  IADD3 R16, R36, 0x59, RZ ;  /* 0x0000005924107810 */ /* 0x000fe40007ffe0ff */
[----:B------:R-:W-:Y:S01]  /*9780*/  FSEL R118, R25, -INF , !P6 ;  /* 0xff80000019767808 */ /* 0x000fe20007000000 */
[----:B------:R-:W1:Y:S01]  /*9790*/  I2F R14, R22 ;  /* 0x00000016000e7306 */ /* 0x000e620000201400 */
[----:B------:R-:W-:Y:S01]  /*97a0*/  FMUL.FTZ R25, R10, c[0x0][0x2ec] ;  /* 0x0000bb000a197a20 */ /* 0x000fe20000410000 */
[----:B------:R-:W-:Y:S02]  /*97b0*/  FSEL R115, R57, -INF , !P5 ;  /* 0xff80000039737808 */ /* 0x000fe40006800000 */
[C---:B------:R-:W-:Y:S02]  /*97c0*/  ISETP.GE.AND P6, PT, R18.reuse, R124, PT ;  /* 0x0000007c1200720c */ /* 0x040fe40003fc6270 */
[----:B------:R-:W-:-:S02]  /*97d0*/  ISETP.GE.AND P5, PT, R18, R123, PT ;  /* 0x0000007b1200720c */ /* 0x000fc40003fa6270 */
[----:B------:R-:W-:Y:S08]  /*97e0*/  MUFU.TANH R23, R23 ;  /* 0x0000001700177308 */ /* 0x000ff00000002400 */
[----:B------:R-:W-:Y:S01]  /*97f0*/  MUFU.TANH R47, R47 ;  /* 0x0000002f002f7308 */ /* 0x000fe20000002400 */
[CC--:B-1----:R-:W-:Y:S02]  /*9800*/  FFMA.FTZ R27, R0.reuse, R14.reuse, R27 ;  /* 0x0000000e001b7223 */ /* 0x0c2fe4000001001b */
[----:B------:R-:W-:Y:S01]  /*9810*/  FFMA.FTZ R55, R0, R14, R55 ;  /* 0x0000000e00377223 */ /* 0x000fe20000010037 */
[----:B------:R-:W-:-:S02]  /*9820*/  IADD3 R14, R36, 0x61, RZ ;  /* 0x00000061240e7810 */ /* 0x000fc40007ffe0ff */
[----:B------:R-:W-:Y:S02]  /*9830*/  FSEL R130, R27, -INF , !P4 ;  /* 0xff8000001b827808 */ /* 0x000fe40006000000 */
[----:B------:R-:W1:Y:S01]  /*9840*/  I2F R12, R18 ;  /* 0x00000012000c7306 */ /* 0x000e620000201400 */
[----:B------:R-:W-:Y:S02]  /*9850*/  FSEL R117, R55, -INF , !P3 ;  /* 0xff80000037757808 */ /* 0x000fe40005800000 */
[C---:B------:R-:W-:Y:S02]  /*9860*/  ISETP.GE.AND P4, PT, R16.reuse, R124, PT ;  /* 0x0000007c1000720c */ /* 0x040fe40003f86270 */
[----:B------:R-:W-:-:S03]  /*9870*/  ISETP.GE.AND P3, PT, R16, R123, PT ;  /* 0x0000007b1000720c */ /* 0x000fc60003f66270 */
[----:B------:R-:W-:Y:S08]  /*9880*/  MUFU.TANH R21, R21 ;  /* 0x0000001500157308 */ /* 0x000ff00000002400 */
[----:B------:R2:W3:Y:S01]  /*9890*/  I2F R8, R16 ;  /* 0x0000001000087306 */ /* 0x0004e20000201400 */
[CC--:B-1----:R-:W-:Y:S02]  /*98a0*/  FFMA.FTZ R23, R0.reuse, R12.reuse, R23 ;  /* 0x0000000c00177223 */ /* 0x0c2fe40000010017 */
[----:B------:R-:W-:Y:S01]  /*98b0*/  FFMA.FTZ R47, R0, R12, R47 ;  /* 0x0000000c002f7223 */ /* 0x000fe2000001002f */
[----:B------:R-:W-:-:S02]  /*98c0*/  IADD3 R12, R36, 0x69, RZ ;  /* 0x00000069240c7810 */ /* 0x000fc40007ffe0ff */
[----:B------:R-:W-:Y:S02]  /*98d0*/  FSEL R104, R23, -INF , !P6 ;  /* 0xff80000017687808 */ /* 0x000fe40007000000 */
[----:B------:R-:W1:Y:S01]  /*98e0*/  MUFU.TANH R53, R53 ;  /* 0x0000003500357308 */ /* 0x000e620000002400 */
[----:B------:R-:W-:Y:S02]  /*98f0*/  FSEL R107, R47, -INF , !P5 ;  /* 0xff8000002f6b7808 */ /* 0x000fe40006800000 */
[C---:B------:R-:W-:Y:S02]  /*9900*/  ISETP.GE.AND P6, PT, R14.reuse, R124, PT ;  /* 0x0000007c0e00720c */ /* 0x040fe40003fc6270 */
[----:B------:R-:W-:-:S03]  /*9910*/  ISETP.GE.AND P5, PT, R14, R123, PT ;  /* 0x0000007b0e00720c */ /* 0x000fc60003fa6270 */
[----:B------:R-:W-:Y:S01]  /*9920*/  MUFU.TANH R17, R17 ;  /* 0x0000001100117308 */ /* 0x000fe20000002400 */
[----:B--2---:R-:W-:Y:S01]  /*9930*/  LOP3.LUT R16, R34, 0x68, R169, 0xfe, !PT ;  /* 0x0000006822107812 */ /* 0x004fe200078efea9 */
[----:B---3--:R-:W-:-:S05]  /*9940*/  FFMA.FTZ R21, R0, R8, R21 ;  /* 0x0000000800157223 */ /* 0x008fca0000010015 */
[----:B------:R-:W-:Y:S01]  /*9950*/  FSEL R128, R21, -INF , !P4 ;  /* 0xff80000015807808 */ /* 0x000fe20006000000 */
[----:B------:R-:W-:Y:S01]  /*9960*/  MUFU.TANH R39, R24 ;  /* 0x0000001800277308 */ /* 0x000fe20000002400 */
[----:B-1----:R-:W-:Y:S01]  /*9970*/  FFMA.FTZ R53, R0, R8, R53 ;  /* 0x0000000800357223 */ /* 0x002fe20000010035 */
[----:B------:R-:W-:Y:S01]  /*9980*/  ISETP.GE.AND P4, PT, R16, R124, PT ;  /* 0x0000007c1000720c */ /* 0x000fe20003f86270 */
[----:B------:R-:W-:-:S03]  /*9990*/  FMUL.FTZ R21, R4, c[0x0][0x2ec] ;  /* 0x0000bb0004157a20 */ /* 0x000fc60000410000 */
[----:B------:R-:W-:Y:S02]  /*99a0*/  FSEL R111, R53, -INF , !P3 ;  /* 0xff800000356f7808 */ /* 0x000fe40005800000 */
[----:B------:R-:W1:Y:S01]  /*99b0*/  I2F R10, R14 ;  /* 0x0000000e000a7306 */ /* 0x000e620000201400 */
[----:B------:R-:W-:-:S07]  /*99c0*/  ISETP.GE.AND P3, PT, R16, R123, PT ;  /* 0x0000007b1000720c */ /* 0x000fce0003f66270 */
[----:B------:R-:W-:Y:S01]  /*99d0*/  MUFU.TANH R19, R19 ;  /* 0x0000001300137308 */ /* 0x000fe20000002400 */
[----:B-1----:R-:W-:-:S07]  /*99e0*/  FFMA.FTZ R17, R0, R10, R17 ;  /* 0x0000000a00117223 */ /* 0x002fce0000010011 */
[----:B------:R-:W-:Y:S01]  /*99f0*/  MUFU.TANH R13, R13 ;  /* 0x0000000d000d7308 */ /* 0x000fe20000002400 */
[----:B------:R-:W-:Y:S01]  /*9a00*/  FFMA.FTZ R39, R0, R10, R39 ;  /* 0x0000000a00277223 */ /* 0x000fe20000010027 */
[----:B------:R-:W-:Y:S02]  /*9a10*/  LOP3.LUT R14, R34, 0x70, R169, 0xfe, !PT ;  /* 0x00000070220e7812 */ /* 0x000fe400078efea9 */
[----:B------:R-:W-:Y:S01]  /*9a20*/  FSEL R100, R17, -INF , !P6 ;  /* 0xff80000011647808 */ /* 0x000fe20007000000 */
[----:B------:R-:W-:Y:S01]  /*9a30*/  FMUL.FTZ R17, R6, c[0x0][0x2ec] ;  /* 0x0000bb0006117a20 */ /* 0x000fe20000410000 */
[----:B------:R-:W-:Y:S02]  /*9a40*/  IADD3 R6, R36, 0x71, RZ ;  /* 0x0000007124067810 */ /* 0x000fe40007ffe0ff */
[----:B------:R-:W-:Y:S01]  /*9a50*/  MUFU.TANH R37, R37 ;  /* 0x0000002500257308 */ /* 0x000fe20000002400 */
[----:B------:R-:W-:Y:S02]  /*9a60*/  FSEL R105, R39, -INF , !P5 ;  /* 0xff80000027697808 */ /* 0x000fe40006800000 */
[----:B------:R-:W-:-:S02]  /*9a70*/  ISETP.GE.AND P6, PT, R14, R124, PT ;  /* 0x0000007c0e00720c */ /* 0x000fc40003fc6270 */
[----:B------:R-:W-:-:S03]  /*9a80*/  ISETP.GE.AND P5, PT, R14, R123, PT ;  /* 0x0000007b0e00720c */ /* 0x000fc60003fa6270 */
[----:B------:R-:W-:Y:S08]  /*9a90*/  MUFU.TANH R15, R15 ;  /* 0x0000000f000f7308 */ /* 0x000ff00000002400 */
[----:B------:R-:W1:Y:S08]  /*9aa0*/  I2F R8, R16 ;  /* 0x0000001000087306 */ /* 0x000e700000201400 */
[----:B------:R-:W2:Y:S08]  /*9ab0*/  I2F R10, R12 ;  /* 0x0000000c000a7306 */ /* 0x000eb00000201400 */
[----:B------:R-:W-:Y:S01]  /*9ac0*/  MUFU.TANH R31, R20 ;  /* 0x00000014001f7308 */ /* 0x000fe20000002400 */
[----:B-1----:R-:W-:-:S02]  /*9ad0*/  FFMA.FTZ R19, R0, R8, R19 ;  /* 0x0000000800137223 */ /* 0x002fc40000010013 */
[----:B------:R-:W-:-:S03]  /*9ae0*/  FFMA.FTZ R37, R0, R8, R37 ;  /* 0x0000000800257223 */ /* 0x000fc60000010025 */
[----:B------:R-:W-:Y:S02]  /*9af0*/  FSEL R106, R19, -INF , !P4 ;  /* 0xff800000136a7808 */ /* 0x000fe40006000000 */
[----:B------:R-:W-:Y:S01]  /*9b00*/  MUFU.TANH R25, R25 ;  /* 0x0000001900197308 */ /* 0x000fe20000002400 */
[CC--:B--2---:R-:W-:Y:S01]  /*9b10*/  FFMA.FTZ R13, R0.reuse, R10.reuse, R13 ;  /* 0x0000000a000d7223 */ /* 0x0c4fe2000001000d */
[----:B------:R-:W-:Y:S01]  /*9b20*/  FSEL R67, R37, -INF , !P3 ;  /* 0xff80000025437808 */ /* 0x000fe20005800000 */
[----:B------:R-:W-:Y:S01]  /*9b30*/  FFMA.FTZ R15, R0, R10, R15 ;  /* 0x0000000a000f7223 */ /* 0x000fe2000001000f */
[----:B------:R-:W-:Y:S02]  /*9b40*/  LOP3.LUT R10, R34, 0x78, R169, 0xfe, !PT ;  /* 0x00000078220a7812 */ /* 0x000fe400078efea9 */
[C---:B------:R-:W-:Y:S02]  /*9b50*/  ISETP.GE.AND P4, PT, R12.reuse, R124, PT ;  /* 0x0000007c0c00720c */ /* 0x040fe40003f86270 */
[----:B------:R-:W1:Y:S01]  /*9b60*/  I2F R4, R14 ;  /* 0x0000000e00047306 */ /* 0x000e620000201400 */
[----:B------:R-:W-:-:S04]  /*9b70*/  ISETP.GE.AND P3, PT, R12, R123, PT ;  /* 0x0000007b0c00720c */ /* 0x000fc80003f66270 */
[----:B------:R-:W-:Y:S02]  /*9b80*/  FSEL R65, R15, -INF , !P3 ;  /* 0xff8000000f417808 */ /* 0x000fe40005800000 */
[----:B------:R-:W-:Y:S01]  /*9b90*/  ISETP.GE.AND P3, PT, R10, R123, PT ;  /* 0x0000007b0a00720c */ /* 0x000fe20003f66270 */
[----:B------:R-:W-:Y:S08]  /*9ba0*/  MUFU.TANH R9, R9 ;  /* 0x0000000900097308 */ /* 0x000ff00000002400 */
[----:B------:R-:W-:Y:S01]  /*9bb0*/  MUFU.TANH R11, R11 ;  /* 0x0000000b000b7308 */ /* 0x000fe20000002400 */
[----:B-1----:R-:W-:-:S02]  /*9bc0*/  FFMA.FTZ R31, R0, R4, R31 ;  /* 0x00000004001f7223 */ /* 0x002fc4000001001f */
[----:B------:R-:W-:-:S03]  /*9bd0*/  FFMA.FTZ R25, R0, R4, R25 ;  /* 0x0000000400197223 */ /* 0x000fc60000010019 */
[----:B------:R-:W-:Y:S02]  /*9be0*/  FSEL R60, R31, -INF , !P6 ;  /* 0xff8000001f3c7808 */ /* 0x000fe40007000000 */
[----:B------:R-:W1:Y:S01]  /*9bf0*/  I2F R8, R6 ;  /* 0x0000000600087306 */ /* 0x000e620000201400 */
[----:B------:R-:W-:Y:S02]  /*9c00*/  FSEL R55, R25, -INF , !P5 ;  /* 0xff80000019377808 */ /* 0x000fe40006800000 */
[C---:B------:R-:W-:Y:S02]  /*9c10*/  ISETP.GE.AND P6, PT, R6.reuse, R124, PT ;  /* 0x0000007c0600720c */ /* 0x040fe40003fc6270 */
[----:B------:R-:W-:-:S03]  /*9c20*/  ISETP.GE.AND P5, PT, R6, R123, PT ;  /* 0x0000007b0600720c */ /* 0x000fc60003fa6270 */
        /* <DEDUP_REMOVED lines=8> */
[-C--:B------:R-:W-:Y:S02]  /*9cb0*/  ISETP.GE.AND P6, PT, R36, R124.reuse, PT ;  /* 0x0000007c2400720c */ /* 0x080fe40003fc6270 */
[----:B------:R-:W-:-:S03]  /*9cc0*/  ISETP.GE.AND P5, PT, R8, R124, PT ;  /* 0x0000007c0800720c */ /* 0x000fc60003fa6270 */
[----:B------:R-:W-:Y:S01]  /*9cd0*/  MUFU.TANH R109, R64 ;  /* 0x00000040006d7308 */ /* 0x000fe20000002400 */
[----:B-1----:R-:W-:-:S07]  /*9ce0*/  FFMA.FTZ R21, R0, R4, R21 ;  /* 0x0000000400157223 */ /* 0x002fce0000010015 */
[----:B------:R1:W-:Y:S01]  /*9cf0*/  MUFU.TANH R113, R66 ;  /* 0x0000004200717308 */ /* 0x0003e20000002400 */
[----:B------:R-:W-:-:S05]  /*9d00*/  FFMA.FTZ R17, R0, R4, R17 ;  /* 0x0000000400117223 */ /* 0x000fca0000010011 */
[----:B------:R-:W-:Y:S02]  /*9d10*/  FSEL R47, R17, -INF , !P3 ;  /* 0xff800000112f7808 */ /* 0x000fe40005800000 */
[----:B------:R-:W-:Y:S01]  /*9d20*/  MUFU.TANH R5, R5 ;  /* 0x0000000500057308 */ /* 0x000fe20000002400 */
[----:B------:R-:W-:Y:S01]  /*9d30*/  BAR.SYNC.DEFER_BLOCKING 0x0 ;  /* 0x0000000000007b1d */ /* 0x000fe20000010000 */
[----:B------:R-:W-:-:S06]  /*9d40*/  ISETP.GE.AND P3, PT, R8, R123, PT ;  /* 0x0000007b0800720c */ /* 0x000fcc0003f66270 */
[----:B------:R-:W-:Y:S01]  /*9d50*/  MUFU.TANH R7, R7 ;  /* 0x0000000700077308 */ /* 0x000fe20000002400 */
[----:B-1----:R-:W-:Y:S02]  /*9d60*/  FSEL R66, R13, -INF , !P4 ;  /* 0xff8000000d427808 */ /* 0x002fe40006000000 */
[----:B------:R-:W-:-:S04]  /*9d70*/  ISETP.GE.AND P4, PT, R10, R124, PT ;  /* 0x0000007c0a00720c */ /* 0x000fc80003f86270 */
[----:B------:R-:W-:Y:S01]  /*9d80*/  FSEL R61, R21, -INF , !P4 ;  /* 0xff800000153d7808 */ /* 0x000fe20006000000 */
[----:B------:R-:W1:Y:S01]  /*9d90*/  I2F R6, R36 ;  /* 0x0000002400067306 */ /* 0x000e620000201400 */
[----:B------:R-:W-:-:S07]  /*9da0*/  ISETP.GE.AND P4, PT, R36, R123, PT ;  /* 0x0000007b2400720c */ /* 0x000fce0003f86270 */
[----:B------:R-:W2:Y:S01]  /*9db0*/  I2F R4, R8 ;  /* 0x0000000800047306 */ /* 0x000ea20000201400 */
[CC--:B-1----:R-:W-:Y:S02]  /*9dc0*/  FFMA.FTZ R109, R0.reuse, R6.reuse, R109 ;  /* 0x00000006006d7223 */ /* 0x0c2fe4000001006d */
[C---:B------:R-:W-:Y:S02]  /*9dd0*/  FFMA.FTZ R113, R0.reuse, R6, R113 ;  /* 0x0000000600717223 */ /* 0x040fe40000010071 */
[----:B--2---:R-:W-:-:S03]  /*9de0*/  FFMA.FTZ R62, R0, R4, R5 ;  /* 0x00000004003e7223 */ /* 0x004fc60000010005 */
[----:B------:R-:W-:Y:S01]  /*9df0*/  FSEL R5, R113, -INF , !P4 ;  /* 0xff80000071057808 */ /* 0x000fe20006000000 */
[----:B------:R-:W-:Y:S01]  /*9e00*/  FFMA.FTZ R7, R0, R4, R7 ;  /* 0x0000000400077223 */ /* 0x000fe20000010007 */
[----:B------:R-:W-:Y:S02]  /*9e10*/  FSEL R4, R109, -INF , !P6 ;  /* 0xff8000006d047808 */ /* 0x000fe40007000000 */
        /* <DEDUP_REMOVED lines=61> */
.L_x_6486:
[----:B------:R-:W-:-:S04]  /*a1f0*/  LEA R7, -R101, RZ, 0x7 ;  /* 0x000000ff65077211 */ /* 0x000fc800078e39ff */
[----:B------:R-:W-:Y:S02]  /*a200*/  SHF.R.S32.HI R8, RZ, 0x1f, R7 ;  /* 0x0000001fff087819 */ /* 0x000fe40000011407 */
.L_x_6487:
        /* <DEDUP_REMOVED lines=91> */
.L_x_6489:
[----:B------:R-:W-:Y:S05]  /*a7c0*/  BSYNC B0 ;  /* 0x0000000000007941 */ /* 0x000fea0003800000 */
.L_x_6488:
[----:B------:R-:W0:Y:S01]  /*a7d0*/  LDGDEPBAR ;  /* 0x00000000000079af */ /* 0x000e220000000000 */
[----:B------:R-:W-:-:S04]  /*a7e0*/  LEA R186, P1, R7, R186, 0x1 ;  /* 0x000000ba07ba7211 */ /* 0x000fc800078208ff */
[----:B------:R-:W-:Y:S02]  /*a7f0*/  LEA.HI.X R185, R7, R185, R8, 0x1, P1 ;  /* 0x000000b907b97211 */ /* 0x000fe400008f0c08 */
.L_x_6485:
        /* <DEDUP_REMOVED lines=81> */
[C---:B------:R-:W-:Y:S01]  /*ad10*/  FMUL.FTZ R52, R44.reuse, c[0x0][0x23c] ;  /* 0x00008f002c347a20 */ /* 0x040fe20000410000 */
[----:B------:R-:W-:Y:S01]  /*ad20*/  FSEL R63, R63, RZ, P2 ;  /* 0x000000ff3f3f7208 */ /* 0x000fe20001000000 */
[----:B------:R-:W-:Y:S01]  /*ad30*/  FADD.FTZ R184, R3, -R184 ;  /* 0x800000b803b87221 */ /* 0x000fe20000010000 */
[----:B------:R-:W-:-:S02]  /*ad40*/  FSEL R3, R44, RZ, P1 ;  /* 0x000000ff2c037208 */ /* 0x000fc40000800000 */
[----:B------:R-:W-:Y:S01]  /*ad50*/  FSEL R52, R52, RZ, P1 ;  /* 0x000000ff34347208 */ /* 0x000fe20000800000 */
[----:B------:R-:W-:Y:S02]  /*ad60*/  FFMA.FTZ R147, R4, c[0x0][0x23c], -R63 ;  /* 0x00008f0004937a23 */ /* 0x000fe4000001083f */
        /* <DEDUP_REMOVED lines=8> */
[----:B------:R-:W1:Y:S01]  /*adf0*/  MUFU.EX2 R116, R116 ;  /* 0x0000007400747308 */ /* 0x000e620000000800 */
[--C-:B------:R-:W-:Y:S02]  /*ae00*/  FFMA.FTZ R121, R35, c[0x0][0x23c], -R52.reuse ;  /* 0x00008f0023797a23 */ /* 0x100fe40000010834 */
[----:B------:R-:W-:Y:S02]  /*ae10*/  FMUL.FTZ R184, R184, c[0x0][0x23c] ;  /* 0x00008f00b8b87a20 */ /* 0x000fe40000410000 */
[----:B------:R-:W-:Y:S02]  /*ae20*/  FFMA.FTZ R2, R29, c[0x0][0x23c], -R52 ;  /* 0x00008f001d027a23 */ /* 0x000fe40000010834 */
[--C-:B------:R-:W-:Y:S01]  /*ae30*/  FFMA.FTZ R113, R42, c[0x0][0x23c], -R63.reuse ;  /* 0x00008f002a717a23 */ /* 0x100fe2000001083f */
[----:B------:R-:W-:Y:S01]  /*ae40*/  MUFU.EX2 R119, R119 ;  /* 0x0000007700777308 */ /* 0x000fe20000000800 */
[----:B------:R-:W-:-:S02]  /*ae50*/  FFMA.FTZ R109, R40, c[0x0][0x23c], -R63 ;  /* 0x00008f00286d7a23 */ /* 0x000fc4000001083f */
[--C-:B------:R-:W-:Y:S02]  /*ae60*/  FFMA.FTZ R112, R43, c[0x0][0x23c], -R52.reuse ;  /* 0x00008f002b707a23 */ /* 0x100fe40000010834 */
[--C-:B------:R-:W-:Y:S02]  /*ae70*/  FFMA.FTZ R101, R41, c[0x0][0x23c], -R52.reuse ;  /* 0x00008f0029657a23 */ /* 0x100fe40000010834 */
[----:B------:R-:W2:Y:S01]  /*ae80*/  LDSM.16.MT88.4 R40, [R158+0x6800] ;  /* 0x006800009e28783b */ /* 0x000ea20000004200 */
[----:B------:R-:W4:Y:S01]  /*ae90*/  MUFU.EX2 R64, R64 ;  /* 0x0000004000407308 */ /* 0x000f220000000800 */
[----:B-1----:R-:W-:Y:S01]  /*aea0*/  F2FP.BF16.PACK_AB R32, R116, R147 ;  /* 0x000000937420723e */ /* 0x002fe200000010ff */
[--C-:B------:R-:W-:Y:S02]  /*aeb0*/  FFMA.FTZ R120, R50, c[0x0][0x23c], -R63.reuse ;  /* 0x00008f0032787a23 */ /* 0x100fe4000001083f */
[----:B------:R-:W-:Y:S02]  /*aec0*/  FFMA.FTZ R110, R48, c[0x0][0x23c], -R63 ;  /* 0x00008f00306e7a23 */ /* 0x000fe4000001083f */
[----:B------:R-:W-:-:S02]  /*aed0*/  FFMA.FTZ R108, R51, c[0x0][0x23c], -R52 ;  /* 0x00008f00336c7a23 */ /* 0x000fc40000010834 */
[----:B------:R-:W-:Y:S01]  /*aee0*/  MUFU.EX2 R141, R141 ;  /* 0x0000008d008d7308 */ /* 0x000fe20000000800 */
[----:B------:R-:W-:Y:S02]  /*aef0*/  FFMA.FTZ R3, R49, c[0x0][0x23c], -R52 ;  /* 0x00008f0031037a23 */ /* 0x000fe40000010834 */
[----:B------:R-:W1:Y:S01]  /*af00*/  LDSM.16.MT88.4 R48, [R155+0x6800] ;  /* 0x006800009b30783b */ /* 0x000e620000004200 */
[--C-:B------:R-:W-:Y:S02]  /*af10*/  FFMA.FTZ R123, R134, c[0x0][0x23c], -R63.reuse ;  /* 0x00008f00867b7a23 */ /* 0x100fe4000001083f */
[--C-:B------:R-:W-:Y:S02]  /*af20*/  FFMA.FTZ R133, R196, c[0x0][0x23c], -R63.reuse ;  /* 0x00008f00c4857a23 */ /* 0x100fe4000001083f */
[----:B------:R-:W5:Y:S01]  /*af30*/  MUFU.EX2 R114, R114 ;  /* 0x0000007200727308 */ /* 0x000f620000000800 */
[----:B----4-:R-:W-:Y:S01]  /*af40*/  F2FP.BF16.PACK_AB R34, R64, R119 ;  /* 0x000000774022723e */ /* 0x010fe200000010ff */
        /* <DEDUP_REMOVED lines=8> */
[----:B------:R-:W4:Y:S01]  /*afd0*/  MUFU.EX2 R184, R184 ;  /* 0x000000b800b87308 */ /* 0x000f220000000800 */
        /* <DEDUP_REMOVED lines=22> */
[-C--:B------:R-:W-:Y:S02]  /*b140*/  FMUL.FTZ R13, R89, R184.reuse ;  /* 0x000000b8590d7220 */ /* 0x080fe40000410000 */
[-C--:B------:R-:W-:Y:S01]  /*b150*/  FMUL.FTZ R14, R90, R143.reuse ;  /* 0x0000008f5a0e7220 */ /* 0x080fe20000410000 */
[----:B---3--:R-:W-:Y:S01]  /*b160*/  HMMA.16816.F32.BF16 R4, R32, R8, R4 ;  /* 0x000000082004723c */ /* 0x008fe20000041804 */
[----:B------:R-:W-:Y:S01]  /*b170*/  FMUL.FTZ R15, R91, R143 ;  /* 0x0000008f5b0f7220 */ /* 0x000fe20000410000 */
[----:B------:R-:W-:Y:S01]  /*b180*/  MUFU.EX2 R110, R110 ;  /* 0x0000006e006e7308 */ /* 0x000fe20000000800 */
        /* <DEDUP_REMOVED lines=12> */
[----:B------:R-:W-:Y:S01]  /*b250*/  MUFU.EX2 R112, R112 ;  /* 0x0000007000707308 */ /* 0x000fe20000000800 */
[----:B------:R-:W-:-:S02]  /*b260*/  FMUL.FTZ R76, R76, R184 ;  /* 0x000000b84c4c7220 */ /* 0x000fc40000410000 */
[-C--:B------:R-:W-:Y:S02]  /*b270*/  FMUL.FTZ R77, R77, R184.reuse ;  /* 0x000000b84d4d7220 */ /* 0x080fe40000410000 */
[-C--:B------:R-:W-:Y:S01]  /*b280*/  FMUL.FTZ R78, R78, R143.reuse ;  /* 0x0000008f4e4e7220 */ /* 0x080fe20000410000 */
[C---:B------:R-:W-:Y:S01]  /*b290*/  HMMA.16816.F32.BF16 R20, R32.reuse, R24, R20 ;  /* 0x000000182014723c */ /* 0x040fe20000041814 */
[-C--:B------:R-:W-:Y:S01]  /*b2a0*/  FMUL.FTZ R79, R79, R143.reuse ;  /* 0x0000008f4f4f7220 */ /* 0x080fe20000410000 */
[----:B------:R-:W3:Y:S01]  /*b2b0*/  MUFU.EX2 R101, R101 ;  /* 0x0000006500657308 */ /* 0x000ee20000000800 */
        /* <DEDUP_REMOVED lines=12> */
[----:B------:R-:W4:Y:S01]  /*b380*/  MUFU.EX2 R3, R3 ;  /* 0x0000000300037308 */ /* 0x000f220000000800 */
[----:B------:R-:W-:Y:S01]  /*b390*/  LDSM.16.MT88.4 R76, [R155+0x8000] ;  /* 0x008000009b4c783b */ /* 0x000fe20000004200 */
[--C-:B------:R-:W-:Y:S02]  /*b3a0*/  FFMA.FTZ R107, R107, c[0x0][0x23c], -R52.reuse ;  /* 0x00008f006b6b7a23 */ /* 0x100fe40000010834 */
[----:B------:R-:W-:Y:S02]  /*b3b0*/  FFMA.FTZ R105, R105, c[0x0][0x23c], -R52 ;  /* 0x00008f0069697a23 */ /* 0x000fe40000010834 */
[----:B------:R-:W-:Y:S01]  /*b3c0*/  HMMA.16816.F32.BF16 R28, R32, R36, R28 ;  /* 0x00000024201c723c */ /* 0x000fe2000004181c */
[----:B------:R-:W-:Y:S01]  /*b3d0*/  FFMA.FTZ R147, R187, R184, R147 ;  /* 0x000000b8bb937223 */ /* 0x000fe20000010093 */
[----:B------:R-:W-:Y:S01]  /*b3e0*/  MUFU.EX2 R133, R133 ;  /* 0x0000008500857308 */ /* 0x000fe20000000800 */
[----:B------:R-:W-:-:S02]  /*b3f0*/  FFMA.FTZ R141, R188, R143, R141 ;  /* 0x0000008fbc8d7223 */ /* 0x000fc4000001008d */
[----:B------:R-:W-:Y:S02]  /*b400*/  FADD.FTZ R116, R116, R147 ;  /* 0x0000009374747221 */ /* 0x000fe40000010000 */
[----:B-1----:R-:W-:Y:S01]  /*b410*/  F2FP.BF16.PACK_AB R36, R113, R120 ;  /* 0x000000787124723e */ /* 0x002fe200000010ff */
[----:B------:R-:W-:Y:S01]  /*b420*/  HMMA.16816.F32.BF16 R32, R32, R38, R68 ;  /* 0x000000262020723c */ /* 0x000fe20000041844 */
[----:B---3--:R-:W-:Y:S01]  /*b430*/  F2FP.BF16.PACK_AB R37, R101, R112 ;  /* 0x000000706525723e */ /* 0x008fe200000010ff */
        /* <DEDUP_REMOVED lines=8> */
[----:B------:R-:W-:Y:S02]  /*b4c0*/  FADD.FTZ R121, R2, R121 ;  /* 0x0000007902797221 */ /* 0x000fe40000010000 */
[----:B------:R-:W-:Y:S01]  /*b4d0*/  FADD.FTZ R120, R120, R119 ;  /* 0x0000007778787221 */ /* 0x000fe20000010000 */
[C---:B--2---:R-:W-:Y:S01]  /*b4e0*/  HMMA.16816.F32.BF16 R4, R36.reuse, R40, R4 ;  /* 0x000000282404723c */ /* 0x044fe20000041804 */
[----:B------:R-:W-:Y:S01]  /*b4f0*/  FADD.FTZ R112, R112, R121 ;  /* 0x0000007970707221 */ /* 0x000fe20000010000 */
[----:B------:R-:W-:Y:S01]  /*b500*/  MUFU.EX2 R123, R123 ;  /* 0x0000007b007b7308 */ /* 0x000fe20000000800 */
[----:B------:R-:W-:Y:S02]  /*b510*/  FADD.FTZ R113, R113, R120 ;  /* 0x0000007871717221 */ /* 0x000fe40000010000 */
[----:B------:R-:W-:Y:S02]  /*b520*/  FADD.FTZ R101, R101, R112 ;  /* 0x0000007065657221 */ /* 0x000fe40000010000 */
[----:B------:R-:W-:Y:S01]  /*b530*/  FFMA.FTZ R187, R62, c[0x0][0x23c], -R63 ;  /* 0x00008f003ebb7a23 */ /* 0x000fe2000001083f */
[----:B------:R-:W-:Y:S01]  /*b540*/  HMMA.16816.F32.BF16 R8, R36, R42, R8 ;  /* 0x0000002a2408723c */ /* 0x000fe20000041808 */
[----:B------:R-:W2:Y:S01]  /*b550*/  LDSM.16.MT88.4 R40, [R154+0x6800] ;  /* 0x006800009a28783b */ /* 0x000ea20000004200 */
[----:B------:R-:W-:Y:S01]  /*b560*/  MUFU.EX2 R131, R131 ;  /* 0x0000008300837308 */ /* 0x000fe20000000800 */
[----:B------:R-:W-:-:S02]  /*b570*/  FADD.FTZ R108, R108, R101 ;  /* 0x000000656c6c7221 */ /* 0x000fc40000010000 */
[--C-:B------:R-:W-:Y:S02]  /*b580*/  FFMA.FTZ R60, R60, c[0x0][0x23c], -R63.reuse ;  /* 0x00008f003c3c7a23 */ /* 0x100fe4000001083f */
[----:B------:R-:W-:Y:S01]  /*b590*/  FADD.FTZ R108, R3, R108 ;  /* 0x0000006c036c7221 */ /* 0x000fe20000010000 */
[----:B------:R-:W-:Y:S01]  /*b5a0*/  HMMA.16816.F32.BF16 R20, R36, R48, R20 ;  /* 0x000000302414723c */ /* 0x000fe20000041814 */
[----:B------:R-:W-:Y:S01]  /*b5b0*/  FFMA.FTZ R3, R46, c[0x0][0x23c], -R52 ;  /* 0x00008f002e037a23 */ /* 0x000fe20000010834 */
[----:B------:R-:W3:Y:S01]  /*b5c0*/  MUFU.EX2 R122, R122 ;  /* 0x0000007a007a7308 */ /* 0x000ee20000000800 */
[--C-:B------:R-:W-:Y:S02]  /*b5d0*/  FFMA.FTZ R54, R54, c[0x0][0x23c], -R63.reuse ;  /* 0x00008f0036367a23 */ /* 0x100fe4000001083f */
[----:B------:R-:W-:-:S03]  /*b5e0*/  FFMA.FTZ R61, R61, c[0x0][0x23c], -R63 ;  /* 0x00008f003d3d7a23 */ /* 0x000fc6000001083f */
        /* <DEDUP_REMOVED lines=26> */
[----:B------:R-:W3:Y:S05]  /*b790*/  LDSM.16.MT88.4 R48, [R154+0x7000] ;  /* 0x007000009a30783b */ /* 0x000eea0000004200 */
[----:B------:R-:W-:Y:S02]  /*b7a0*/  MUFU.EX2 R183, R183 ;  /* 0x000000b700b77308 */ /* 0x000fe40000000800 */
[C---:B------:R-:W-:Y:S06]  /*b7b0*/  HMMA.16816.F32.BF16 R4, R36.reuse, R56, R4 ;  /* 0x000000382404723c */ /* 0x040fec0000041804 */
[----:B------:R-:W4:Y:S02]  /*b7c0*/  MUFU.EX2 R182, R182 ;  /* 0x000000b600b67308 */ /* 0x000f240000000800 */
[C---:B--2---:R-:W-:Y:S06]  /*b7d0*/  HMMA.16816.F32.BF16 R20, R36.reuse, R40, R20 ;  /* 0x000000282414723c */ /* 0x044fec0000041814 */
[----:B------:R-:W-:Y:S02]  /*b7e0*/  MUFU.EX2 R2, R60 ;  /* 0x0000003c00027308 */ /* 0x000fe40000000800 */
[C---:B------:R-:W-:Y:S01]  /*b7f0*/  HMMA.16816.F32.BF16 R24, R36.reuse, R42, R24 ;  /* 0x0000002a2418723c */ /* 0x040fe20000041818 */
[----:B------:R-:W2:Y:S05]  /*b800*/  LDSM.16.MT88.4 R40, [R158+0x7800] ;  /* 0x007800009e28783b */ /* 0x000eaa0000004200 */
[----:B------:R-:W-:Y:S02]  /*b810*/  MUFU.EX2 R187, R187 ;  /* 0x000000bb00bb7308 */ /* 0x000fe40000000800 */
[C---:B------:R-:W-:Y:S01]  /*b820*/  HMMA.16816.F32.BF16 R8, R36.reuse, R58, R8 ;  /* 0x0000003a2408723c */ /* 0x040fe20000041808 */
[----:B------:R-:W5:Y:S05]  /*b830*/  LDSM.16.MT88.4 R56, [R156+0x7800] ;  /* 0x007800009c38783b */ /* 0x000f6a0000004200 */
[----:B------:R-:W-:Y:S02]  /*b840*/  MUFU.EX2 R3, R3 ;  /* 0x0000000300037308 */ /* 0x000fe40000000800 */
[C---:B---3--:R-:W-:Y:S08]  /*b850*/  HMMA.16816.F32.BF16 R28, R36.reuse, R48, R28 ;  /* 0x00000030241c723c */ /* 0x048ff0000004181c */
[----:B------:R-:W-:Y:S01]  /*b860*/  HMMA.16816.F32.BF16 R32, R36, R50, R32 ;  /* 0x000000322420723c */ /* 0x000fe20000041820 */
[----:B------:R-:W3:Y:S06]  /*b870*/  LDSM.16.MT88.4 R48, [R155+0x7800] ;  /* 0x007800009b30783b */ /* 0x000eec0000004200 */
[----:B------:R-:W-:-:S02]  /*b880*/  F2FP.BF16.PACK_AB R36, R146, R193 ;  /* 0x000000c19224723e */ /* 0x000fc400000010ff */
[----:B-1----:R-:W-:Y:S02]  /*b890*/  F2FP.BF16.PACK_AB R37, R191, R192 ;  /* 0x000000c0bf25723e */ /* 0x002fe400000010ff */
[----:B------:R-:W-:Y:S02]  /*b8a0*/  F2FP.BF16.PACK_AB R38, R144, R145 ;  /* 0x000000919026723e */ /* 0x000fe400000010ff */
[----:B----4-:R-:W-:-:S07]  /*b8b0*/  F2FP.BF16.PACK_AB R39, R182, R183 ;  /* 0x000000b7b627723e */ /* 0x010fce00000010ff */
[C---:B--2---:R-:W-:Y:S08]  /*b8c0*/  HMMA.16816.F32.BF16 R4, R36.reuse, R40, R4 ;  /* 0x000000282404723c */ /* 0x044ff00000041804 */
        /* <DEDUP_REMOVED lines=8> */
[----:B---3--:R-:W-:Y:S01]  /*b950*/  HMMA.16816.F32.BF16 R20, R36, R48, R20 ;  /* 0x000000302414723c */ /* 0x008fe20000041814 */
        /* <DEDUP_REMOVED lines=162> */
.L_x_6482:
[----:B------:R-:W-:-:S13]  /*c380*/  ISETP.GE.AND P1, PT, R170, 0x1, PT ;  /* 0x00000001aa00780c */ /* 0x000fda0003f26270 */
[----:B------:R-:W-:Y:S05]  /*c390*/  @!P1 BRA `(.L_x_6490) ;  /* 0x0000459000009947 */ /* 0x000fea0003800000 */
[----:B------:R-:W-:Y:S01]  /*c3a0*/  IMAD.MOV.U32 R184, RZ, RZ, c[0x0][0x1a0] ;  /* 0x00006800ffb87624 */ /* 0x000fe200078e00ff */
[----:B------:R-:W-:Y:S02]  /*c3b0*/  MOV R101, R2 ;  /* 0x0000000200657202 */ /* 0x000fe40000000f00 */
[----:B------:R-:W-:Y:S01]  /*c3c0*/  MOV R100, R3 ;  /* 0x0000000300647202 */ /* 0x000fe20000000f00 */
[----:B------:R-:W-:-:S05]  /*c3d0*/  IMAD.U32 R183, R184, -0x80, RZ ;  /* 0xffffff80b8b77824 */ /* 0x000fca00078e00ff */
[----:B------:R-:W-:Y:S02]  /*c3e0*/  SHF.R.S32.HI R182, RZ, 0x1f, R183 ;  /* 0x0000001fffb67819 */ /* 0x000fe400000114b7 */
.L_x_6494:
        /* <DEDUP_REMOVED lines=64> */
.L_x_6491:
        /* <DEDUP_REMOVED lines=26> */
[----:B------:R-:W-:Y:S01]  /*c990*/  @!P1 IMAD.WIDE.U32 R200, R184, 0x30, R200 ;  /* 0x00000030b8c89825 */ /* 0x000fe200078e00c8 */
        /* <DEDUP_REMOVED lines=67> */
[----:B------:R-:W0:Y:S08]  /*cdd0*/  LDGDEPBAR ;  /* 0x00000000000079af */ /* 0x000e300000000000 */
[----:B------:R-:W2:Y:S08]  /*cde0*/  LDSM.16.M88.4 R128, [R163+0x4800] ;  /* 0x00480000a380783b */ /* 0x000eb00000000200 */
[----:B------:R-:W2:Y:S08]  /*cdf0*/  LDSM.16.M88.4 R132, [R163+0x5000] ;  /* 0x00500000a384783b */ /* 0x000eb00000000200 */
[----:B------:R-:W2:Y:S08]  /*ce00*/  LDSM.16.M88.4 R136, [R163+0x5800] ;  /* 0x00580000a388783b */ /* 0x000eb00000000200 */
[----:B------:R-:W-:Y:S08]  /*ce10*/  LDSM.16.M88.4 R140, [R162] ;  /* 0x00000000a28c783b */ /* 0x000ff00000000200 */
        /* <DEDUP_REMOVED lines=40> */
[----:B------:R-:W2:Y:S07]  /*d0a0*/  LDSM.16.M88.4 R112, [R160] ;  /* 0x00000000a070783b */ /* 0x000eae0000000200 */
[C---:B-1----:R-:W-:Y:S08]  /*d0b0*/  HMMA.16816.F32.BF16 R60, R140.reuse, R104, R60 ;  /* 0x000000688c3c723c */ /* 0x042ff0000004183c */
[----:B------:R-:W-:Y:S01]  /*d0c0*/  HMMA.16816.F32.BF16 R64, R140, R106, R64 ;  /* 0x0000006a8c40723c */ /* 0x000fe20000041840 */
        /* <DEDUP_REMOVED lines=22> */
[C---:B-1----:R-:W-:Y:S08]  /*d230*/  HMMA.16816.F32.BF16 R60, R108.reuse, R104, R60 ;  /* 0x000000686c3c723c */ /* 0x042ff0000004183c */
[----:B------:R-:W-:Y:S01]  /*d240*/  HMMA.16816.F32.BF16 R64, R108, R106, R64 ;  /* 0x0000006a6c40723c */ /* 0x000fe20000041840 */
[----:B------:R-:W1:Y:S08]  /*d250*/  LDSM.16.M88.4 R104, [R102+0x800] ;  /* 0x000800006668783b */ /* 0x000e700000000200 */
[----:B------:R-:W3:Y:S01]  /*d260*/  LDSM.16.M88.4 R108, [R102+0x1000] ;  /* 0x00100000666c783b */ /* 0x000ee20000000200 */
[C---:B--2---:R-:W-:Y:S08]  /*d270*/  HMMA.16816.F32.BF16 R4, R116.reuse, R112, R4 ;  /* 0x000000707404723c */ /* 0x044ff00000041804 */
[C---:B------:R-:W-:Y:S08]  /*d280*/  HMMA.16816.F32.BF16 R8, R116.reuse, R114, R8 ;  /* 0x000000727408723c */ /* 0x040ff00000041808 */
[C---:B-1----:R-:W-:Y:S08]  /*d290*/  HMMA.16816.F32.BF16 R12, R116.reuse, R104, R12 ;  /* 0x00000068740c723c */ /* 0x042ff0000004180c */
[----:B------:R-:W-:Y:S01]  /*d2a0*/  FMUL.FTZ R227, R4, c[0x0][0x2ec] ;  /* 0x0000bb0004e37a20 */ /* 0x000fe20000410000 */
[C---:B------:R-:W-:Y:S01]  /*d2b0*/  HMMA.16816.F32.BF16 R16, R116.reuse, R106, R16 ;  /* 0x0000006a7410723c */ /* 0x040fe20000041810 */
[----:B------:R-:W1:Y:S02]  /*d2c0*/  LDSM.16.M88.4 R104, [R102+0x1800] ;  /* 0x001800006668783b */ /* 0x000e640000000200 */
[----:B------:R-:W-:Y:S02]  /*d2d0*/  FMUL.FTZ R229, R5, c[0x0][0x2ec] ;  /* 0x0000bb0005e57a20 */ /* 0x000fe40000410000 */
[----:B------:R-:W2:Y:S01]  /*d2e0*/  MUFU.TANH R227, R227 ;  /* 0x000000e300e37308 */ /* 0x000ea20000002400 */
[----:B------:R-:W-:Y:S02]  /*d2f0*/  FMUL.FTZ R231, R6, c[0x0][0x2ec] ;  /* 0x0000bb0006e77a20 */ /* 0x000fe40000410000 */
[C---:B---3--:R-:W-:Y:S04]  /*d300*/  HMMA.16816.F32.BF16 R20, R116.reuse, R108, R20 ;  /* 0x0000006c7414723c */ /* 0x048fe80000041814 */
[----:B------:R-:W-:Y:S02]  /*d310*/  FMUL.FTZ R233, R7, c[0x0][0x2ec] ;  /* 0x0000bb0007e97a20 */ /* 0x000fe40000410000 */
[----:B------:R-:W-:Y:S01]  /*d320*/  FMUL.FTZ R235, R8, c[0x0][0x2ec] ;  /* 0x0000bb0008eb7a20 */ /* 0x000fe20000410000 */
[----:B------:R-:W3:Y:S01]  /*d330*/  MUFU.TANH R229, R229 ;  /* 0x000000e500e57308 */ /* 0x000ee20000002400 */
[C---:B------:R-:W-:Y:S01]  /*d340*/  HMMA.16816.F32.BF16 R24, R116.reuse, R110, R24 ;  /* 0x0000006e7418723c */ /* 0x040fe20000041818 */
[----:B------:R-:W2:Y:S03]  /*d350*/  LDSM.16.M88.4 R108, [R102+0x2000] ;  /* 0x00200000666c783b */ /* 0x000ea60000000200 */
[----:B------:R-:W-:Y:S02]  /*d360*/  FMUL.FTZ R237, R9, c[0x0][0x2ec] ;  /* 0x0000bb0009ed7a20 */ /* 0x000fe40000410000 */
[----:B------:R-:W-:Y:S02]  /*d370*/  FMUL.FTZ R239, R10, c[0x0][0x2ec] ;  /* 0x0000bb000aef7a20 */ /* 0x000fe40000410000 */
[----:B------:R-:W-:Y:S01]  /*d380*/  FMUL.FTZ R241, R11, c[0x0][0x2ec] ;  /* 0x0000bb000bf17a20 */ /* 0x000fe20000410000 */
[----:B------:R-:W2:Y:S03]  /*d390*/  MUFU.TANH R231, R231 ;  /* 0x000000e700e77308 */ /* 0x000ea60000002400 */
[----:B------:R-:W-:Y:S02]  /*d3a0*/  FMUL.FTZ R245, R12, c[0x0][0x2ec] ;  /* 0x0000bb000cf57a20 */ /* 0x000fe40000410000 */
[----:B------:R-:W-:Y:S02]  /*d3b0*/  FMUL.FTZ R243, R13, c[0x0][0x2ec] ;  /* 0x0000bb000df37a20 */ /* 0x000fe40000410000 */
[----:B------:R-:W-:Y:S02]  /*d3c0*/  FMUL.FTZ R251, R14, c[0x0][0x2ec] ;  /* 0x0000bb000efb7a20 */ /* 0x000fe40000410000 */
[----:B------:R-:W-:Y:S01]  /*d3d0*/  FMUL.FTZ R249, R15, c[0x0][0x2ec] ;  /* 0x0000bb000ff97a20 */ /* 0x000fe20000410000 */
[----:B------:R-:W3:Y:S01]  /*d3e0*/  MUFU.TANH R233, R233 ;  /* 0x000000e900e97308 */ /* 0x000ee20000002400 */
        /* <DEDUP_REMOVED lines=8> */
[C---:B------:R-:W-:Y:S01]  /*d470*/  HMMA.16816.F32.BF16 R32, R116.reuse, R106, R32 ;  /* 0x0000006a7420723c */ /* 0x040fe20000041820 */
[----:B------:R-:W1:Y:S03]  /*d480*/  LDSM.16.M88.4 R104, [R102+0x2800] ;  /* 0x002800006668783b */ /* 0x000e660000000200 */
[----:B------:R-:W-:Y:S02]  /*d490*/  FMUL.FTZ R223, R22, c[0x0][0x2ec] ;  /* 0x0000bb0016df7a20 */ /* 0x000fe40000410000 */
[----:B------:R-:W1:Y:S01]  /*d4a0*/  MUFU.TANH R237, R237 ;  /* 0x000000ed00ed7308 */ /* 0x000e620000002400 */
[----:B------:R-:W-:Y:S01]  /*d4b0*/  FMUL.FTZ R221, R23, c[0x0][0x2ec] ;  /* 0x0000bb0017dd7a20 */ /* 0x000fe20000410000 */
[C---:B--2---:R-:W-:Y:S04]  /*d4c0*/  HMMA.16816.F32.BF16 R36, R116.reuse, R108, R36 ;  /* 0x0000006c7424723c */ /* 0x044fe80000041824 */
[----:B------:R-:W-:Y:S02]  /*d4d0*/  FMUL.FTZ R211, R24, c[0x0][0x2ec] ;  /* 0x0000bb0018d37a20 */ /* 0x000fe40000410000 */
[----:B-----5:R-:W-:Y:S02]  /*d4e0*/  FMUL.FTZ R209, R25, c[0x0][0x2ec] ;  /* 0x0000bb0019d17a20 */ /* 0x020fe40000410000 */
[----:B------:R-:W2:Y:S01]  /*d4f0*/  MUFU.TANH R239, R239 ;  /* 0x000000ef00ef7308 */ /* 0x000ea20000002400 */
[C---:B------:R-:W-:Y:S01]  /*d500*/  HMMA.16816.F32.BF16 R40, R116.reuse, R110, R40 ;  /* 0x0000006e7428723c */ /* 0x040fe20000041828 */
[----:B------:R-:W5:Y:S02]  /*d510*/  LDSM.16.M88.4 R108, [R102+0x3000] ;  /* 0x00300000666c783b */ /* 0x000f640000000200 */
[----:B------:R-:W-:Y:S02]  /*d520*/  FMUL.FTZ R219, R26, c[0x0][0x2ec] ;  /* 0x0000bb001adb7a20 */ /* 0x000fe40000410000 */
[----:B----4-:R-:W-:Y:S02]  /*d530*/  FMUL.FTZ R217, R27, c[0x0][0x2ec] ;  /* 0x0000bb001bd97a20 */ /* 0x010fe40000410000 */
[----:B------:R-:W-:Y:S02]  /*d540*/  FMUL.FTZ R199, R28, c[0x0][0x2ec] ;  /* 0x0000bb001cc77a20 */ /* 0x000fe40000410000 */
[----:B------:R-:W4:Y:S03]  /*d550*/  MUFU.TANH R241, R241 ;  /* 0x000000f100f17308 */ /* 0x000f260000002400 */
        /* <DEDUP_REMOVED lines=9> */
[----:B------:R1:W1:Y:S01]  /*d5f0*/  MUFU.TANH R141, R189 ;  /* 0x000000bd008d7308 */ /* 0x0002620000002400 */
[----:B------:R-:W-:Y:S01]  /*d600*/  FMUL.FTZ R193, R33, c[0x0][0x2ec] ;  /* 0x0000bb0021c17a20 */ /* 0x000fe20000410000 */
[C---:B------:R-:W-:Y:S01]  /*d610*/  HMMA.16816.F32.BF16 R48, R116.reuse, R106, R48 ;  /* 0x0000006a7430723c */ /* 0x040fe20000041830 */
[----:B------:R-:W2:Y:S01]  /*d620*/  LDSM.16.M88.4 R104, [R102+0x3800] ;  /* 0x003800006668783b */ /* 0x000ea20000000200 */
[----:B------:R-:W-:Y:S04]  /*d630*/  DEPBAR.LE SB0, 0x0 ;  /* 0x000080000000791a */ /* 0x000fe80000000000 */
[----:B------:R-:W-:Y:S02]  /*d640*/  FMUL.FTZ R203, R34, c[0x0][0x2ec] ;  /* 0x0000bb0022cb7a20 */ /* 0x000fe40000410000 */
[----:B------:R3:W2:Y:S01]  /*d650*/  MUFU.TANH R143, R190 ;  /* 0x000000be008f7308 */ /* 0x0006a20000002400 */
[----:B------:R-:W-:Y:S01]  /*d660*/  FMUL.FTZ R201, R35, c[0x0][0x2ec] ;  /* 0x0000bb0023c97a20 */ /* 0x000fe20000410000 */
[----:B------:R-:W-:Y:S01]  /*d670*/  BAR.SYNC.DEFER_BLOCKING 0x0 ;  /* 0x0000000000007b1d */ /* 0x000fe20000010000 */
[C---:B-----5:R-:W-:Y:S05]  /*d680*/  HMMA.16816.F32.BF16 R52, R116.reuse, R108, R52 ;  /* 0x0000006c7434723c */ /* 0x060fea0000041834 */
[----:B------:R-:W-:Y:S02]  /*d690*/  FMUL.FTZ R191, R38, c[0x0][0x2ec] ;  /* 0x0000bb0026bf7a20 */ /* 0x000fe40000410000 */
[----:B------:R5:W2:Y:S01]  /*d6a0*/  MUFU.TANH R147, R200 ;  /* 0x000000c800937308 */ /* 0x000aa20000002400 */
[----:B------:R-:W-:Y:S01]  /*d6b0*/  FMUL.FTZ R202, R44, c[0x0][0x2ec] ;  /* 0x0000bb002cca7a20 */ /* 0x000fe20000410000 */
[C---:B------:R-:W-:Y:S03]  /*d6c0*/  HMMA.16816.F32.BF16 R56, R116.reuse, R110, R56 ;  /* 0x0000006e7438723c */ /* 0x040fe60000041838 */
[----:B-1----:R-:W-:Y:S02]  /*d6d0*/  FMUL.FTZ R189, R43, c[0x0][0x2ec] ;  /* 0x0000bb002bbd7a20 */ /* 0x002fe40000410000 */
[----:B------:R-:W-:Y:S02]  /*d6e0*/  FMUL.FTZ R206, R46, c[0x0][0x2ec] ;  /* 0x0000bb002ece7a20 */ /* 0x000fe40000410000 */
[----:B------:R-:W-:Y:S01]  /*d6f0*/  FMUL.FTZ R212, R49, c[0x0][0x2ec] ;  /* 0x0000bb0031d47a20 */ /* 0x000fe20000410000 */
[----:B------:R1:W1:Y:S01]  /*d700*/  MUFU.TANH R137, R189 ;  /* 0x000000bd00897308 */ /* 0x0002620000002400 */
[----:B------:R-:W-:Y:S03]  /*d710*/  FMUL.FTZ R208, R45, c[0x0][0x2ec] ;  /* 0x0000bb002dd07a20 */ /* 0x000fe60000410000 */
[----:B---3--:R-:W-:Y:S02]  /*d720*/  FMUL.FTZ R190, R42, c[0x0][0x2ec] ;  /* 0x0000bb002abe7a20 */ /* 0x008fe40000410000 */
[----:B------:R-:W-:Y:S02]  /*d730*/  FMUL.FTZ R204, R48, c[0x0][0x2ec] ;  /* 0x0000bb0030cc7a20 */ /* 0x000fe40000410000 */
[----:B------:R-:W-:Y:S02]  /*d740*/  FMUL.FTZ R210, R53, c[0x0][0x2ec] ;  /* 0x0000bb0035d27a20 */ /* 0x000fe40000410000 */
[----:B------:R3:W3:Y:S01]  /*d750*/  MUFU.TANH R139, R190 ;  /* 0x000000be008b7308 */ /* 0x0006e20000002400 */
[----:B------:R-:W-:Y:S02]  /*d760*/  FMUL.FTZ R196, R40, c[0x0][0x2ec] ;  /* 0x0000bb0028c47a20 */ /* 0x000fe40000410000 */
[----:B------:R-:W-:Y:S01]  /*d770*/  FMUL.FTZ R198, R41, c[0x0][0x2ec] ;  /* 0x0000bb0029c67a20 */ /* 0x000fe20000410000 */
[C---:B--2---:R-:W-:Y:S03]  /*d780*/  HMMA.16816.F32.BF16 R60, R116.reuse, R104, R60 ;  /* 0x00000068743c723c */ /* 0x044fe6000004183c */
[----:B-----5:R-:W-:Y:S03]  /*d790*/  FMUL.FTZ R200, R47, c[0x0][0x2ec] ;  /* 0x0000bb002fc87a20 */ /* 0x020fe60000410000 */
[----:B------:R-:W2:Y:S02]  /*d7a0*/  MUFU.TANH R125, R202 ;  /* 0x000000ca007d7308 */ /* 0x000ea40000002400 */
[----:B------:R-:W-:Y:S04]  /*d7b0*/  HMMA.16816.F32.BF16 R64, R116, R106, R64 ;  /* 0x0000006a7440723c */ /* 0x000fe80000041840 */
[----:B-1----:R-:W-:Y:S04]  /*d7c0*/  FMUL.FTZ R189, R51, c[0x0][0x2ec] ;  /* 0x0000bb0033bd7a20 */ /* 0x002fe80000410000 */
[----:B------:R1:W1:Y:S01]  /*d7d0*/  MUFU.TANH R129, R189 ;  /* 0x000000bd00817308 */ /* 0x0002620000002400 */
[----:B---3--:R-:W-:Y:S07]  /*d7e0*/  FMUL.FTZ R190, R50, c[0x0][0x2ec] ;  /* 0x0000bb0032be7a20 */ /* 0x008fee0000410000 */
[----:B------:R-:W-:Y:S02]  /*d7f0*/  FMUL.FTZ R214, R62, c[0x0][0x2ec] ;  /* 0x0000bb003ed67a20 */ /* 0x000fe40000410000 */
[----:B------:R3:W2:Y:S06]  /*d800*/  MUFU.TANH R135, R206 ;  /* 0x000000ce00877308 */ /* 0x0006ac0000002400 */
[----:B------:R-:W-:Y:S02]  /*d810*/  FMUL.FTZ R220, R65, c[0x0][0x2ec] ;  /* 0x0000bb0041dc7a20 */ /* 0x000fe40000410000 */
[----:B------:R-:W-:Y:S02]  /*d820*/  FMUL.FTZ R218, R66, c[0x0][0x2ec] ;  /* 0x0000bb0042da7a20 */ /* 0x000fe40000410000 */
[----:B------:R5:W2:Y:S01]  /*d830*/  MUFU.TANH R202, R212 ;  /* 0x000000d400ca7308 */ /* 0x000aa20000002400 */
[----:B------:R-:W-:Y:S02]  /*d840*/  FMUL.FTZ R216, R67, c[0x0][0x2ec] ;  /* 0x0000bb0043d87a20 */ /* 0x000fe40000410000 */
[----:B-1----:R-:W-:Y:S07]  /*d850*/  FMUL.FTZ R189, R59, c[0x0][0x2ec] ;  /* 0x0000bb003bbd7a20 */ /* 0x002fee0000410000 */
[----:B------:R1:W1:Y:S01]  /*d860*/  MUFU.TANH R131, R190 ;  /* 0x000000be00837308 */ /* 0x0002620000002400 */
[----:B---3--:R-:W-:Y:S09]  /*d870*/  FMUL.FTZ R206, R54, c[0x0][0x2ec] ;  /* 0x0000bb0036ce7a20 */ /* 0x008ff20000410000 */
[----:B------:R3:W2:Y:S01]  /*d880*/  MUFU.TANH R113, R189 ;  /* 0x000000bd00717308 */ /* 0x0006a20000002400 */
[----:B-----5:R-:W-:Y:S09]  /*d890*/  FMUL.FTZ R212, R57, c[0x0][0x2ec] ;  /* 0x0000bb0039d47a20 */ /* 0x020ff20000410000 */
[----:B------:R5:W2:Y:S01]  /*d8a0*/  MUFU.TANH R123, R208 ;  /* 0x000000d0007b7308 */ /* 0x000aa20000002400 */
[----:B-1----:R-:W-:Y:S09]  /*d8b0*/  FMUL.FTZ R190, R58, c[0x0][0x2ec] ;  /* 0x0000bb003abe7a20 */ /* 0x002ff20000410000 */
        /* <DEDUP_REMOVED lines=14> */
[----:B------:R-:W3:Y:S01]  /*d9a0*/  MUFU.TANH R243, R243 ;  /* 0x000000f300f37308 */ /* 0x000ee20000002400 */
[----:B-----5:R-:W-:Y:S09]  /*d9b0*/  MOV R190, R2 ;  /* 0x0000000200be7202 */ /* 0x020ff20000000f00 */
        /* <DEDUP_REMOVED lines=35> */
[----:B------:R1:W1:Y:S01]  /*dbf0*/  MUFU.TANH R36, R216 ;  /* 0x000000d800247308 */ /* 0x0002620000002400 */
        /* <DEDUP_REMOVED lines=9> */
[----:B------:R-:W-:Y:S02]  /*dc90*/  IADD3 R11, R11, -0x80, RZ ;  /* 0xffffff800b0b7810 */ /* 0x000fe40007ffe0ff */
[----:B------:R-:W-:Y:S02]  /*dca0*/  IABS R5, R9 ;  /* 0x0000000900057213 */ /* 0x000fe40000000000 */
[----:B------:R-:W-:Y:S02]  /*dcb0*/  IABS R6, R11 ;  /* 0x0000000b00067213 */ /* 0x000fe40000000000 */
[----:B------:R-:W-:Y:S02]  /*dcc0*/  LOP3.LUT R9, R9, c[0x0][0x2d0], RZ, 0x3c, !PT ;  /* 0x0000b40009097a12 */ /* 0x000fe400078e3cff */
[----:B------:R-:W-:Y:S02]  /*dcd0*/  LOP3.LUT R11, R11, c[0x0][0x2d0], RZ, 0x3c, !PT ;  /* 0x0000b4000b0b7a12 */ /* 0x000fe400078e3cff */
[----:B------:R-:W-:Y:S01]  /*dce0*/  ISETP.GE.AND P2, PT, R9, RZ, PT ;  /* 0x000000ff0900720c */ /* 0x000fe20003f46270 */
        /* <DEDUP_REMOVED lines=50> */
.L_x_6493:
        /* <DEDUP_REMOVED lines=62> */
[----:B---3--:R-:W-:Y:S01]  /*e3f0*/  @!P1 LEA R20, P2, R18, R186, 0x1 ;  /* 0x000000ba12149211 */ /* 0x008fe200078408ff */
        /* <DEDUP_REMOVED lines=25> */
.L_x_6492:
[----:B--234-:R-:W-:Y:S01]  /*e590*/  LDSM.16.MT88.4 R20, [R156+0x6000] ;  /* 0x006000009c14783b */ /* 0x01cfe20000004200 */
[----:B------:R-:W-:Y:S04]  /*e5a0*/  IADD3 R60, R170, -0x1, RZ ;  /* 0xffffffffaa3c7810 */ /* 0x000fe80007ffe0ff */
[----:B------:R-:W-:Y:S03]  /*e5b0*/  LEA R2, R60, R169, 0x7 ;  /* 0x000000a93c027211 */ /* 0x000fe600078e38ff */
[----:B------:R-:W-:Y:S01]  /*e5c0*/  LDSM.16.MT88.4 R28, [R155+0x6000] ;  /* 0x006000009b1c783b */ /* 0x000fe20000004200 */
[----:B------:R-:W-:Y:S01]  /*e5d0*/  I2F R7, R2 ;  /* 0x0000000200077306 */ /* 0x000fe20000201400 */
[C---:B------:R-:W-:Y:S02]  /*e5e0*/  IADD3 R15, R2.reuse, 0x20, RZ ;  /* 0x00000020020f7810 */ /* 0x040fe40007ffe0ff */
[C---:B------:R-:W-:Y:S02]  /*e5f0*/  IADD3 R49, R2.reuse, 0x10, RZ ;  /* 0x0000001002317810 */ /* 0x040fe40007ffe0ff */
[C---:B------:R-:W-:Y:S02]  /*e600*/  IADD3 R10, R2.reuse, 0x31, RZ ;  /* 0x00000031020a7810 */ /* 0x040fe40007ffe0ff */
[----:B------:R-:W-:Y:S01]  /*e610*/  LDSM.16.MT88.4 R44, [R154+0x6000] ;  /* 0x006000009a2c783b */ /* 0x000fe20000004200 */
        /* <DEDUP_REMOVED lines=40> */
[----:B------:R-:W2:Y:S02]  /*e8a0*/  I2F R63, R63 ;  /* 0x0000003f003f7306 */ /* 0x000ea40000201400 */
[C---:B-12---:R-:W-:Y:S02]  /*e8b0*/  FFMA.FTZ R66, R0.reuse, R63, R212 ;  /* 0x0000003f00427223 */ /* 0x046fe400000100d4 */
[CC--:B------:R-:W-:Y:S02]  /*e8c0*/  FFMA.FTZ R231, R0.reuse, R7.reuse, R231 ;  /* 0x0000000700e77223 */ /* 0x0c0fe400000100e7 */
[----:B------:R-:W-:Y:S01]  /*e8d0*/  FFMA.FTZ R227, R0, R7, R227 ;  /* 0x0000000700e37223 */ /* 0x000fe200000100e3 */
[----:B------:R-:W-:Y:S01]  /*e8e0*/  IADD3 R7, R2, 0x40, RZ ;  /* 0x0000004002077810 */ /* 0x000fe20007ffe0ff */
[C---:B------:R-:W-:Y:S02]  /*e8f0*/  FFMA.FTZ R233, R0.reuse, R6, R233 ;  /* 0x0000000600e97223 */ /* 0x040fe400000100e9 */
[C---:B------:R-:W-:Y:S01]  /*e900*/  FFMA.FTZ R213, R0.reuse, R14, R213 ;  /* 0x0000000e00d57223 */ /* 0x040fe200000100d5 */
[----:B------:R-:W-:Y:S01]  /*e910*/  FMNMX.FTZ R16, R227, R100, !PT ;  /* 0x00000064e3107209 */ /* 0x000fe20007810000 */
[C---:B------:R-:W-:Y:S01]  /*e920*/  FFMA.FTZ R221, R0.reuse, R14, R221 ;  /* 0x0000000e00dd7223 */ /* 0x040fe200000100dd */
[----:B------:R-:W-:Y:S01]  /*e930*/  I2F R7, R7 ;  /* 0x0000000700077306 */ /* 0x000fe20000201400 */
[----:B------:R-:W-:Y:S01]  /*e940*/  FMNMX.FTZ R14, R231, R101, !PT ;  /* 0x00000065e70e7209 */ /* 0x000fe20007810000 */
[----:B------:R-:W-:Y:S01]  /*e950*/  FFMA.FTZ R229, R0, R6, R229 ;  /* 0x0000000600e57223 */ /* 0x000fe200000100e5 */
[----:B------:R-:W-:Y:S01]  /*e960*/  IADD3 R6, R2, 0x41, RZ ;  /* 0x0000004102067810 */ /* 0x000fe20007ffe0ff */
[CC--:B------:R-:W-:Y:S01]  /*e970*/  FFMA.FTZ R239, R0.reuse, R5.reuse, R239 ;  /* 0x0000000500ef7223 */ /* 0x0c0fe200000100ef */
[----:B------:R-:W-:Y:S01]  /*e980*/  FMNMX.FTZ R14, R233, R14, !PT ;  /* 0x0000000ee90e7209 */ /* 0x000fe20007810000 */
[----:B------:R-:W-:Y:S01]  /*e990*/  FFMA.FTZ R235, R0, R5, R235 ;  /* 0x0000000500eb7223 */ /* 0x000fe200000100eb */
[----:B------:R-:W-:Y:S01]  /*e9a0*/  IADD3 R5, R2, 0x50, RZ ;  /* 0x0000005002057810 */ /* 0x000fe20007ffe0ff */
[C---:B------:R-:W-:Y:S02]  /*e9b0*/  FFMA.FTZ R241, R0.reuse, R4, R241 ;  /* 0x0000000400f17223 */ /* 0x040fe400000100f1 */
[----:B------:R-:W1:Y:S01]  /*e9c0*/  I2F R6, R6 ;  /* 0x0000000600067306 */ /* 0x000e620000201400 */
[CC--:B------:R-:W-:Y:S02]  /*e9d0*/  FFMA.FTZ R209, R0.reuse, R12.reuse, R209 ;  /* 0x0000000c00d17223 */ /* 0x0c0fe400000100d1 */
[C---:B------:R-:W-:Y:S01]  /*e9e0*/  FFMA.FTZ R217, R0.reuse, R12, R217 ;  /* 0x0000000c00d97223 */ /* 0x040fe200000100d9 */
[----:B------:R-:W-:Y:S01]  /*e9f0*/  FMNMX.FTZ R12, R239, R14, !PT ;  /* 0x0000000eef0c7209 */ /* 0x000fe20007810000 */
[C---:B------:R-:W-:Y:S01]  /*ea00*/  FFMA.FTZ R237, R0.reuse, R4, R237 ;  /* 0x0000000400ed7223 */ /* 0x040fe200000100ed */
[----:B------:R-:W-:Y:S01]  /*ea10*/  FMNMX.FTZ R14, R229, R16, !PT ;  /* 0x00000010e50e7209 */ /* 0x000fe20007810000 */
[CC--:B------:R-:W-:Y:S01]  /*ea20*/  FFMA.FTZ R251, R0.reuse, R49.reuse, R251 ;  /* 0x0000003100fb7223 */ /* 0x0c0fe200000100fb */
[----:B------:R-:W-:Y:S01]  /*ea30*/  FMNMX.FTZ R12, R241, R12, !PT ;  /* 0x0000000cf10c7209 */ /* 0x000fe20007810000 */
[C---:B------:R-:W-:Y:S01]  /*ea40*/  FFMA.FTZ R49, R0.reuse, R49, R245 ;  /* 0x0000003100317223 */ /* 0x040fe200000100f5 */
[----:B------:R-:W2:Y:S01]  /*ea50*/  I2F R5, R5 ;  /* 0x0000000500057306 */ /* 0x000ea20000201400 */
[----:B------:R-:W-:Y:S01]  /*ea60*/  FMNMX.FTZ R14, R235, R14, !PT ;  /* 0x0000000eeb0e7209 */ /* 0x000fe20007810000 */
[CC--:B------:R-:W-:Y:S01]  /*ea70*/  FFMA.FTZ R249, R0.reuse, R35.reuse, R249 ;  /* 0x0000002300f97223 */ /* 0x0c0fe200000100f9 */
[----:B------:R-:W-:Y:S01]  /*ea80*/  FMNMX.FTZ R12, R251, R12, !PT ;  /* 0x0000000cfb0c7209 */ /* 0x000fe20007810000 */
[C---:B------:R-:W-:Y:S01]  /*ea90*/  FFMA.FTZ R35, R0.reuse, R35, R243 ;  /* 0x0000002300237223 */ /* 0x040fe200000100f3 */
[----:B------:R-:W-:Y:S01]  /*eaa0*/  FMNMX.FTZ R14, R237, R14, !PT ;  /* 0x0000000eed0e7209 */ /* 0x000fe20007810000 */
[----:B------:R-:W-:Y:S01]  /*eab0*/  FFMA.FTZ R194, R0, R33, R194 ;  /* 0x0000002100c27223 */ /* 0x000fe200000100c2 */
[----:B------:R-:W-:Y:S01]  /*eac0*/  IADD3 R4, R2, 0x51, RZ ;  /* 0x0000005102047810 */ /* 0x000fe20007ffe0ff */
[CC--:B------:R-:W-:Y:S02]  /*ead0*/  FFMA.FTZ R219, R0.reuse, R13.reuse, R219 ;  /* 0x0000000d00db7223 */ /* 0x0c0fe400000100db */
[C---:B------:R-:W-:Y:S01]  /*eae0*/  FFMA.FTZ R211, R0.reuse, R13, R211 ;  /* 0x0000000d00d37223 */ /* 0x040fe200000100d3 */
[----:B------:R-:W-:Y:S01]  /*eaf0*/  FMNMX.FTZ R13, R249, R12, !PT ;  /* 0x0000000cf90d7209 */ /* 0x000fe20007810000 */
[C---:B------:R-:W-:Y:S01]  /*eb00*/  FFMA.FTZ R192, R0.reuse, R3, R192 ;  /* 0x0000000300c07223 */ /* 0x040fe200000100c0 */
[----:B------:R-:W3:Y:S01]  /*eb10*/  I2F R4, R4 ;  /* 0x0000000400047306 */ /* 0x000ee20000201400 */
[----:B------:R-:W-:Y:S01]  /*eb20*/  FMNMX.FTZ R12, R49, R14, !PT ;  /* 0x0000000e310c7209 */ /* 0x000fe20007810000 */
[----:B------:R-:W-:Y:S01]  /*eb30*/  FFMA.FTZ R33, R0, R33, R247 ;  /* 0x0000002100217223 */ /* 0x000fe200000100f7 */
[----:B------:R-:W-:Y:S01]  /*eb40*/  FMNMX.FTZ R13, R194, R13, !PT ;  /* 0x0000000dc20d7209 */ /* 0x000fe20007810000 */
[C---:B------:R-:W-:Y:S01]  /*eb50*/  FFMA.FTZ R223, R0.reuse, R15, R223 ;  /* 0x0000000f00df7223 */ /* 0x040fe200000100df */
[----:B------:R-:W-:Y:S01]  /*eb60*/  FMNMX.FTZ R12, R35, R12, !PT ;  /* 0x0000000c230c7209 */ /* 0x000fe20007810000 */
[----:B------:R-:W-:Y:S01]  /*eb70*/  FFMA.FTZ R225, R0, R3, R225 ;  /* 0x0000000300e17223 */ /* 0x000fe200000100e1 */
[----:B------:R-:W-:Y:S01]  /*eb80*/  IADD3 R3, R2, 0x58, RZ ;  /* 0x0000005802037810 */ /* 0x000fe20007ffe0ff */
[C---:B------:R-:W-:Y:S01]  /*eb90*/  FFMA.FTZ R205, R0.reuse, R10, R205 ;  /* 0x0000000a00cd7223 */ /* 0x040fe200000100cd */
[----:B------:R-:W-:Y:S01]  /*eba0*/  FMNMX.FTZ R12, R33, R12, !PT ;  /* 0x0000000c210c7209 */ /* 0x000fe20007810000 */
[----:B------:R-:W-:Y:S01]  /*ebb0*/  FFMA.FTZ R197, R0, R10, R197 ;  /* 0x0000000a00c57223 */ /* 0x000fe200000100c5 */
[----:B------:R-:W-:Y:S01]  /*ebc0*/  FMNMX.FTZ R10, R192, R13, !PT ;  /* 0x0000000dc00a7209 */ /* 0x000fe20007810000 */
[C---:B------:R-:W-:Y:S01]  /*ebd0*/  FFMA.FTZ R215, R0.reuse, R15, R215 ;  /* 0x0000000f00d77223 */ /* 0x040fe200000100d7 */
[----:B------:R-:W4:Y:S01]  /*ebe0*/  I2F R3, R3 ;  /* 0x0000000300037306 */ /* 0x000f220000201400 */
[----:B------:R-:W-:Y:S01]  /*ebf0*/  FMNMX.FTZ R12, R225, R12, !PT ;  /* 0x0000000ce10c7209 */ /* 0x000fe20007810000 */
[C---:B------:R-:W-:Y:S01]  /*ec00*/  FFMA.FTZ R201, R0.reuse, R8, R201 ;  /* 0x0000000800c97223 */ /* 0x040fe200000100c9 */
[----:B------:R-:W-:Y:S01]  /*ec10*/  FMNMX.FTZ R10, R223, R10, !PT ;  /* 0x0000000adf0a7209 */ /* 0x000fe20007810000 */
[C---:B------:R-:W-:Y:S01]  /*ec20*/  FFMA.FTZ R193, R0.reuse, R8, R193 ;  /* 0x0000000800c17223 */ /* 0x040fe200000100c1 */
[----:B------:R-:W-:Y:S01]  /*ec30*/  FMNMX.FTZ R12, R215, R12, !PT ;  /* 0x0000000cd70c7209 */ /* 0x000fe20007810000 */
[CC--:B------:R-:W-:Y:S01]  /*ec40*/  FFMA.FTZ R207, R0.reuse, R11.reuse, R207 ;  /* 0x0000000b00cf7223 */ /* 0x0c0fe200000100cf */
[----:B------:R-:W-:Y:S01]  /*ec50*/  FMNMX.FTZ R10, R221, R10, !PT ;  /* 0x0000000add0a7209 */ /* 0x000fe20007810000 */
[----:B------:R-:W-:Y:S01]  /*ec60*/  FFMA.FTZ R199, R0, R11, R199 ;  /* 0x0000000b00c77223 */ /* 0x000fe200000100c7 */
[----:B------:R-:W-:Y:S01]  /*ec70*/  IADD3 R11, R2, 0x61, RZ ;  /* 0x00000061020b7810 */ /* 0x000fe20007ffe0ff */
[CC--:B------:R-:W-:Y:S01]  /*ec80*/  FFMA.FTZ R203, R0.reuse, R9.reuse, R203 ;  /* 0x0000000900cb7223 */ /* 0x0c0fe200000100cb */
[----:B------:R-:W-:Y:S01]  /*ec90*/  FMNMX.FTZ R8, R219, R10, !PT ;  /* 0x0000000adb087209 */ /* 0x000fe20007810000 */
[C---:B-1----:R-:W-:Y:S01]  /*eca0*/  FFMA.FTZ R141, R0.reuse, R6, R141 ;  /* 0x00000006008d7223 */ /* 0x042fe2000001008d */
[----:B------:R-:W-:Y:S01]  /*ecb0*/  FMNMX.FTZ R10, R213, R12, !PT ;  /* 0x0000000cd50a7209 */ /* 0x000fe20007810000 */
[C---:B------:R-:W-:Y:S01]  /*ecc0*/  FFMA.FTZ R147, R0.reuse, R6, R147 ;  /* 0x0000000600937223 */ /* 0x040fe20000010093 */
[----:B------:R-:W1:Y:S01]  /*ecd0*/  I2F R11, R11 ;  /* 0x0000000b000b7306 */ /* 0x000e620000201400 */
[----:B------:R-:W-:Y:S01]  /*ece0*/  FMNMX.FTZ R8, R217, R8, !PT ;  /* 0x00000008d9087209 */ /* 0x000fe20007810000 */
[C---:B------:R-:W-:Y:S01]  /*ecf0*/  FFMA.FTZ R195, R0.reuse, R9, R195 ;  /* 0x0000000900c37223 */ /* 0x040fe200000100c3 */
[----:B------:R-:W-:Y:S01]  /*ed00*/  FMNMX.FTZ R10, R211, R10, !PT ;  /* 0x0000000ad30a7209 */ /* 0x000fe20007810000 */
[CC--:B------:R-:W-:Y:S01]  /*ed10*/  FFMA.FTZ R191, R0.reuse, R7.reuse, R191 ;  /* 0x0000000700bf7223 */ /* 0x0c0fe200000100bf */
        /* <DEDUP_REMOVED lines=11> */
[CC--:B--2---:R-:W-:Y:S01]  /*edd0*/  FFMA.FTZ R135, R0.reuse, R5.reuse, R135 ;  /* 0x0000000500877223 */ /* 0x0c4fe20000010087 */
[----:B------:R-:W-:Y:S01]  /*ede0*/  FMNMX.FTZ R6, R201, R6, !PT ;  /* 0x00000006c9067209 */ /* 0x000fe20007810000 */
[C---:B---3--:R-:W-:Y:S01]  /*edf0*/  FFMA.FTZ R133, R0.reuse, R4, R133 ;  /* 0x0000000400857223 */ /* 0x048fe20000010085 */
[----:B------:R-:W-:Y:S01]  /*ee00*/  FMNMX.FTZ R8, R195, R8, !PT ;  /* 0x00000008c3087209 */ /* 0x000fe20007810000 */
[C---:B------:R-:W-:Y:S01]  /*ee10*/  FFMA.FTZ R123, R0.reuse, R4, R123 ;  /* 0x00000004007b7223 */ /* 0x040fe2000001007b */
[----:B------:R-:W-:Y:S01]  /*ee20*/  FMNMX.FTZ R6, R191, R6, !PT ;  /* 0x00000006bf067209 */ /* 0x000fe20007810000 */
[C---:B------:R-:W-:Y:S01]  /*ee30*/  FFMA.FTZ R125, R0.reuse, R5, R125 ;  /* 0x00000005007d7223 */ /* 0x040fe2000001007d */
[----:B------:R-:W-:Y:S01]  /*ee40*/  FMNMX.FTZ R8, R193, R8, !PT ;  /* 0x00000008c1087209 */ /* 0x000fe20007810000 */
[C---:B----4-:R-:W-:Y:S01]  /*ee50*/  FFMA.FTZ R131, R0.reuse, R3, R131 ;  /* 0x0000000300837223 */ /* 0x050fe20000010083 */
[----:B------:R-:W-:Y:S01]  /*ee60*/  FMNMX.FTZ R6, R147, R6, !PT ;  /* 0x0000000693067209 */ /* 0x000fe20007810000 */
[C---:B------:R-:W-:Y:S01]  /*ee70*/  FFMA.FTZ R129, R0.reuse, R117, R129 ;  /* 0x0000007500817223 */ /* 0x040fe20000010081 */
[----:B------:R-:W-:Y:S01]  /*ee80*/  FMNMX.FTZ R8, R143, R8, !PT ;  /* 0x000000088f087209 */ /* 0x000fe20007810000 */
[C---:B------:R-:W-:Y:S01]  /*ee90*/  FFMA.FTZ R121, R0.reuse, R3, R121 ;  /* 0x0000000300797223 */ /* 0x040fe20000010079 */
[----:B------:R-:W-:Y:S01]  /*eea0*/  FMNMX.FTZ R6, R139, R6, !PT ;  /* 0x000000068b067209 */ /* 0x000fe20007810000 */
[C---:B------:R-:W-:Y:S01]  /*eeb0*/  FFMA.FTZ R117, R0.reuse, R117, R202 ;  /* 0x0000007500757223 */ /* 0x040fe200000100ca */
[----:B------:R-:W-:Y:S01]  /*eec0*/  FMNMX.FTZ R8, R141, R8, !PT ;  /* 0x000000088d087209 */ /* 0x000fe20007810000 */
[----:B------:R-:W-:Y:S01]  /*eed0*/  FFMA.FTZ R115, R0, R111, R115 ;  /* 0x0000006f00737223 */ /* 0x000fe20000010073 */
[----:B------:R-:W-:Y:S01]  /*eee0*/  IADD3 R9, R2, 0x69, RZ ;  /* 0x0000006902097810 */ /* 0x000fe20007ffe0ff */
[----:B------:R-:W-:Y:S01]  /*eef0*/  LDSM.16.MT88.4 R12, [R158+0x6000] ;  /* 0x006000009e0c783b */ /* 0x000fe20000004200 */
[----:B------:R-:W-:Y:S01]  /*ef00*/  FMNMX.FTZ R4, R137, R6, !PT ;  /* 0x0000000689047209 */ /* 0x000fe20007810000 */
[C---:B-1----:R-:W-:Y:S01]  /*ef10*/  FFMA.FTZ R59, R0.reuse, R11, R204 ;  /* 0x0000000b003b7223 */ /* 0x042fe200000100cc */
[----:B------:R-:W1:Y:S01]  /*ef20*/  I2F R7, R9 ;  /* 0x0000000900077306 */ /* 0x000e620000201400 */
[----:B------:R-:W-:Y:S01]  /*ef30*/  FMNMX.FTZ R6, R55, R8, !PT ;  /* 0x0000000837067209 */ /* 0x000fe20007810000 */
[C---:B------:R-:W-:Y:S01]  /*ef40*/  FFMA.FTZ R111, R0.reuse, R111, R200 ;  /* 0x0000006f006f7223 */ /* 0x040fe200000100c8 */
        /* <DEDUP_REMOVED lines=12> */
[----:B------:R-:W-:Y:S02]  /*f010*/  FMNMX.FTZ R6, R123, R6, !PT ;  /* 0x000000067b067209 */ /* 0x000fe40007810000 */
[----:B------:R-:W2:Y:S01]  /*f020*/  I2F R5, R5 ;  /* 0x0000000500057306 */ /* 0x000ea20000201400 */
[----:B------:R-:W-:Y:S02]  /*f030*/  IADD3 R3, R2, 0x79, RZ ;  /* 0x0000007902037810 */ /* 0x000fe40007ffe0ff */
[----:B------:R-:W-:Y:S02]  /*f040*/  FMNMX.FTZ R4, R129, R4, !PT ;  /* 0x0000000481047209 */ /* 0x000fe40007810000 */
[----:B------:R-:W-:Y:S02]  /*f050*/  FMNMX.FTZ R6, R121, R6, !PT ;  /* 0x0000000679067209 */ /* 0x000fe40007810000 */
[----:B------:R-:W-:Y:S01]  /*f060*/  FMNMX.FTZ R4, R115, R4, !PT ;  /* 0x0000000473047209 */ /* 0x000fe20007810000 */
[CC--:B-1----:R-:W-:Y:S01]  /*f070*/  FFMA.FTZ R113, R0.reuse, R7.reuse, R113 ;  /* 0x0000000700717223 */ /* 0x0c2fe20000010071 */
[----:B------:R-:W-:Y:S01]  /*f080*/  FMNMX.FTZ R6, R117, R6, !PT ;  /* 0x0000000675067209 */ /* 0x000fe20007810000 */
[----:B------:R-:W1:Y:S01]  /*f090*/  I2F R3, R3 ;  /* 0x0000000300037306 */ /* 0x000e620000201400 */
[----:B------:R-:W-:Y:S01]  /*f0a0*/  FMNMX.FTZ R4, R59, R4, !PT ;  /* 0x000000043b047209 */ /* 0x000fe20007810000 */
[C---:B------:R-:W-:Y:S01]  /*f0b0*/  FFMA.FTZ R105, R0.reuse, R7, R105 ;  /* 0x0000000700697223 */ /* 0x040fe20000010069 */
[----:B------:R-:W-:Y:S02]  /*f0c0*/  FMNMX.FTZ R6, R111, R6, !PT ;  /* 0x000000066f067209 */ /* 0x000fe40007810000 */
[----:B------:R-:W-:Y:S02]  /*f0d0*/  FMNMX.FTZ R4, R57, R4, !PT ;  /* 0x0000000439047209 */ /* 0x000fe40007810000 */
[----:B------:R-:W-:Y:S02]  /*f0e0*/  FMNMX.FTZ R6, R109, R6, !PT ;  /* 0x000000066d067209 */ /* 0x000fe40007810000 */
[----:B------:R-:W-:Y:S02]  /*f0f0*/  FMNMX.FTZ R4, R113, R4, !PT ;  /* 0x0000000471047209 */ /* 0x000fe40007810000 */
[----:B------:R-:W-:Y:S02]  /*f100*/  FMNMX.FTZ R6, R107, R6, !PT ;  /* 0x000000066b067209 */ /* 0x000fe40007810000 */
[----:B------:R-:W-:Y:S01]  /*f110*/  FMNMX.FTZ R7, R67, R4, !PT ;  /* 0x0000000443077209 */ /* 0x000fe20007810000 */
[CC--:B--2---:R-:W-:Y:S01]  /*f120*/  FFMA.FTZ R37, R0.reuse, R5.reuse, R37 ;  /* 0x0000000500257223 */ /* 0x0c4fe20000010025 */
[----:B------:R-:W-:Y:S01]  /*f130*/  FMNMX.FTZ R6, R105, R6, !PT ;  /* 0x0000000669067209 */ /* 0x000fe20007810000 */
[----:B------:R-:W-:Y:S01]  /*f140*/  FFMA.FTZ R62, R0, R5, R62 ;  /* 0x00000005003e7223 */ /* 0x000fe2000001003e */
[----:B------:R-:W-:Y:S02]  /*f150*/  FMNMX.FTZ R2, R66, R7, !PT ;  /* 0x0000000742027209 */ /* 0x000fe40007810000 */
[----:B------:R-:W-:Y:S02]  /*f160*/  FMNMX.FTZ R4, R65, R6, !PT ;  /* 0x0000000641047209 */ /* 0x000fe40007810000 */
[----:B------:R-:W-:Y:S02]  /*f170*/  FMNMX.FTZ R7, R37, R2, !PT ;  /* 0x0000000225077209 */ /* 0x000fe40007810000 */
[----:B------:R-:W-:Y:S01]  /*f180*/  FMNMX.FTZ R11, R63, R4, !PT ;  /* 0x000000043f0b7209 */ /* 0x000fe20007810000 */
[CC--:B-1----:R-:W-:Y:S02]  /*f190*/  FFMA.FTZ R36, R0.reuse, R3.reuse, R36 ;  /* 0x0000000300247223 */ /* 0x0c2fe40000010024 */
[----:B------:R-:W-:Y:S01]  /*f1a0*/  FFMA.FTZ R61, R0, R3, R61 ;  /* 0x00000003003d7223 */ /* 0x000fe2000001003d */
[----:B------:R-:W-:Y:S02]  /*f1b0*/  FMNMX.FTZ R2, R62, R11, !PT ;  /* 0x0000000b3e027209 */ /* 0x000fe40007810000 */
[----:B------:R-:W-:Y:S02]  /*f1c0*/  FMNMX.FTZ R6, R36, R7, !PT ;  /* 0x0000000724067209 */ /* 0x000fe40007810000 */
[----:B------:R-:W-:Y:S03]  /*f1d0*/  FMNMX.FTZ R9, R61, R2, !PT ;  /* 0x000000023d097209 */ /* 0x000fe60007810000 */
[----:B------:R-:W1:Y:S08]  /*f1e0*/  SHFL.BFLY PT, R3, R6, 0x2, 0x1f ;  /* 0x0c401f0006037f89 */ /* 0x000e7000000e0000 */
[----:B------:R-:W2:Y:S01]  /*f1f0*/  SHFL.BFLY PT, R4, R9, 0x2, 0x1f ;  /* 0x0c401f0009047f89 */ /* 0x000ea200000e0000 */
[----:B-1----:R-:W-:Y:S07]  /*f200*/  FMNMX.FTZ R5, R6, R3, !PT ;  /* 0x0000000306057209 */ /* 0x002fee0007810000 */
[----:B------:R-:W1:Y:S01]  /*f210*/  SHFL.BFLY PT, R2, R5, 0x1, 0x1f ;  /* 0x0c201f0005027f89 */ /* 0x000e6200000e0000 */
[----:B--2---:R-:W-:Y:S07]  /*f220*/  FMNMX.FTZ R8, R9, R4, !PT ;  /* 0x0000000409087209 */ /* 0x004fee0007810000 */
[----:B------:R-:W2:Y:S01]  /*f230*/  SHFL.BFLY PT, R3, R8, 0x1, 0x1f ;  /* 0x0c201f0008037f89 */ /* 0x000ea200000e0000 */
[----:B-1----:R-:W-:Y:S04]  /*f240*/  FMNMX.FTZ R2, R5, R2, !PT ;  /* 0x0000000205027209 */ /* 0x002fe80007810000 */
[C---:B------:R-:W-:Y:S01]  /*f250*/  FSETP.NEU.FTZ.AND P1, PT, R2.reuse, -INF , PT ;  /* 0xff8000000200780b */ /* 0x040fe20003f3d000 */
[----:B------:R-:W-:Y:S01]  /*f260*/  FADD.FTZ R4, -R2, R101 ;  /* 0x0000006502047221 */ /* 0x000fe20000010100 */
[----:B--2---:R-:W-:Y:S03]  /*f270*/  FMNMX.FTZ R3, R8, R3, !PT ;  /* 0x0000000308037209 */ /* 0x004fe60007810000 */
[----:B------:R-:W-:Y:S02]  /*f280*/  FMUL.FTZ R39, R4, c[0x0][0x23c] ;  /* 0x00008f0004277a20 */ /* 0x000fe40000410000 */
[C---:B------:R-:W-:Y:S04]  /*f290*/  FADD.FTZ R4, -R3.reuse, R100 ;  /* 0x0000006403047221 */ /* 0x040fe80000010100 */
[----:B------:R-:W1:Y:S01]  /*f2a0*/  MUFU.EX2 R39, R39 ;  /* 0x0000002700277308 */ /* 0x000e620000000800 */
[----:B------:R-:W-:Y:S02]  /*f2b0*/  FMUL.FTZ R100, R2, c[0x0][0x23c] ;  /* 0x00008f0002647a20 */ /* 0x000fe40000410000 */
[C---:B------:R-:W-:Y:S02]  /*f2c0*/  FMUL.FTZ R64, R3.reuse, c[0x0][0x23c] ;  /* 0x00008f0003407a20 */ /* 0x040fe40000410000 */
[----:B------:R-:W-:Y:S01]  /*f2d0*/  FMUL.FTZ R38, R4, c[0x0][0x23c] ;  /* 0x00008f0004267a20 */ /* 0x000fe20000410000 */
[----:B------:R-:W-:Y:S02]  /*f2e0*/  FSEL R100, R100, RZ, P1 ;  /* 0x000000ff64647208 */ /* 0x000fe40000800000 */
[----:B------:R-:W-:Y:S03]  /*f2f0*/  FSETP.NEU.FTZ.AND P1, PT, R3, -INF , PT ;  /* 0xff8000000300780b */ /* 0x000fe60003f3d000 */
[----:B------:R-:W2:Y:S01]  /*f300*/  MUFU.EX2 R38, R38 ;  /* 0x0000002600267308 */ /* 0x000ea20000000800 */
[----:B------:R-:W-:Y:S01]  /*f310*/  FSEL R64, R64, RZ, P1 ;  /* 0x000000ff40407208 */ /* 0x000fe20000800000 */
[--C-:B------:R-:W-:Y:S01]  /*f320*/  FFMA.FTZ R145, R231, c[0x0][0x23c], -R100.reuse ;  /* 0x00008f00e7917a23 */ /* 0x100fe20000010864 */
[----:B------:R-:W-:Y:S01]  /*f330*/  ISETP.GT.AND P1, PT, R170, 0x1, PT ;  /* 0x00000001aa00780c */ /* 0x000fe20003f24270 */
[----:B------:R-:W-:Y:S01]  /*f340*/  FFMA.FTZ R106, R233, c[0x0][0x23c], -R100 ;  /* 0x00008f00e96a7a23 */ /* 0x000fe20000010864 */
[----:B------:R-:W-:Y:S01]  /*f350*/  MOV R170, R60 ;  /* 0x0000003c00aa7202 */ /* 0x000fe20000000f00 */
[--C-:B------:R-:W-:Y:S02]  /*f360*/  FFMA.FTZ R58, R229, c[0x0][0x23c], -R64.reuse ;  /* 0x00008f00e53a7a23 */ /* 0x100fe40000010840 */
[--C-:B------:R-:W-:Y:S02]  /*f370*/  FFMA.FTZ R56, R235, c[0x0][0x23c], -R64.reuse ;  /* 0x00008f00eb387a23 */ /* 0x100fe40000010840 */
[----:B------:R-:W-:Y:S01]  /*f380*/  MUFU.EX2 R145, R145 ;  /* 0x0000009100917308 */ /* 0x000fe20000000800 */
[--C-:B------:R-:W-:Y:S02]  /*f390*/  FFMA.FTZ R127, R227, c[0x0][0x23c], -R64.reuse ;  /* 0x00008f00e37f7a23 */ /* 0x100fe40000010840 */
[----:B------:R-:W-:Y:S02]  /*f3a0*/  FFMA.FTZ R101, R237, c[0x0][0x23c], -R64 ;  /* 0x00008f00ed657a23 */ /* 0x000fe40000010840 */
[--C-:B------:R-:W-:Y:S02]  /*f3b0*/  FFMA.FTZ R119, R239, c[0x0][0x23c], -R100.reuse ;  /* 0x00008f00ef777a23 */ /* 0x100fe40000010864 */
[----:B------:R-:W-:Y:S02]  /*f3c0*/  FFMA.FTZ R104, R241, c[0x0][0x23c], -R100 ;  /* 0x00008f00f1687a23 */ /* 0x000fe40000010864 */
[C---:B-1----:R-:W-:Y:S01]  /*f3d0*/  FMUL.FTZ R10, R39.reuse, R94 ;  /* 0x0000005e270a7220 */ /* 0x042fe20000410000 */
[----:B------:R-:W1:Y:S01]  /*f3e0*/  MUFU.EX2 R106, R106 ;  /* 0x0000006a006a7308 */ /* 0x000e620000000800 */
[C---:B------:R-:W-:Y:S02]  /*f3f0*/  FMUL.FTZ R11, R39.reuse, R95 ;  /* 0x0000005f270b7220 */ /* 0x040fe40000410000 */
[----:B------:R-:W-:Y:S02]  /*f400*/  FMUL.FTZ R18, R39, R86 ;  /* 0x0000005627127220 */ /* 0x000fe40000410000 */
[C---:B--2---:R-:W-:Y:S02]  /*f410*/  FMUL.FTZ R8, R38.reuse, R92 ;  /* 0x0000005c26087220 */ /* 0x044fe40000410000 */
[C---:B------:R-:W-:Y:S02]  /*f420*/  FMUL.FTZ R9, R38.reuse, R93 ;  /* 0x0000005d26097220 */ /* 0x040fe40000410000 */
[----:B------:R-:W-:Y:S01]  /*f430*/  LDSM.16.MT88.4 R92, [R158+0x9800] ;  /* 0x009800009e5c783b */ /* 0x000fe20000004200 */
[----:B------:R-:W-:Y:S01]  /*f440*/  MUFU.EX2 R119, R119 ;  /* 0x0000007700777308 */ /* 0x000fe20000000800 */
[C---:B------:R-:W-:Y:S02]  /*f450*/  FMUL.FTZ R16, R38.reuse, R84 ;  /* 0x0000005426107220 */ /* 0x040fe40000410000 */
[--C-:B------:R-:W-:Y:S02]  /*f460*/  FFMA.FTZ R52, R35, c[0x0][0x23c], -R64.reuse ;  /* 0x00008f0023347a23 */ /* 0x100fe40000010840 */
[----:B------:R-:W-:Y:S02]  /*f470*/  FFMA.FTZ R116, R55, c[0x0][0x23c], -R64 ;  /* 0x00008f0037747a23 */ /* 0x000fe40000010840 */
[----:B------:R-:W-:Y:S02]  /*f480*/  FFMA.FTZ R126, R59, c[0x0][0x23c], -R100 ;  /* 0x00008f003b7e7a23 */ /* 0x000fe40000010864 */
[C---:B------:R-:W-:Y:S01]  /*f490*/  FMUL.FTZ R6, R39.reuse, R98 ;  /* 0x0000006227067220 */ /* 0x040fe20000410000 */
[----:B------:R-:W2:Y:S01]  /*f4a0*/  MUFU.EX2 R104, R104 ;  /* 0x0000006800687308 */ /* 0x000ea20000000800 */
[----:B------:R-:W-:Y:S02]  /*f4b0*/  FMUL.FTZ R7, R39, R99 ;  /* 0x0000006327077220 */ /* 0x000fe40000410000 */
[----:B------:R-:W-:Y:S01]  /*f4c0*/  FMUL.FTZ R4, R38, R96 ;  /* 0x0000006026047220 */ /* 0x000fe20000410000 */
[----:B-1----:R-:W-:Y:S01]  /*f4d0*/  F2FP.BF16.PACK_AB R41, R106, R145 ;  /* 0x000000916a29723e */ /* 0x002fe200000010ff */
[C---:B------:R-:W-:Y:S02]  /*f4e0*/  FMUL.FTZ R5, R38.reuse, R97 ;  /* 0x0000006126057220 */ /* 0x040fe40000410000 */
[C---:B------:R-:W-:Y:S02]  /*f4f0*/  FMUL.FTZ R17, R38.reuse, R85 ;  /* 0x0000005526117220 */ /* 0x040fe40000410000 */
[C---:B------:R-:W-:Y:S01]  /*f500*/  FMUL.FTZ R24, R38.reuse, R76 ;  /* 0x0000004c26187220 */ /* 0x040fe20000410000 */
[----:B------:R-:W-:Y:S01]  /*f510*/  MUFU.EX2 R127, R127 ;  /* 0x0000007f007f7308 */ /* 0x000fe20000000800 */
[----:B------:R-:W-:Y:S02]  /*f520*/  FFMA.FTZ R76, R49, c[0x0][0x23c], -R64 ;  /* 0x00008f00314c7a23 */ /* 0x000fe40000010840 */
[----:B------:R-:W1:Y:S01]  /*f530*/  LDSM.16.MT88.4 R48, [R158+0x6800] ;  /* 0x006800009e30783b */ /* 0x000e620000004200 */
[C---:B------:R-:W-:Y:S02]  /*f540*/  FMUL.FTZ R25, R38.reuse, R77 ;  /* 0x0000004d26197220 */ /* 0x040fe40000410000 */
[----:B------:R-:W-:Y:S02]  /*f550*/  FFMA.FTZ R85, R249, c[0x0][0x23c], -R100 ;  /* 0x00008f00f9557a23 */ /* 0x000fe40000010864 */
[----:B------:R-:W-:Y:S02]  /*f560*/  FMUL.FTZ R32, R38, R68 ;  /* 0x0000004426207220 */ /* 0x000fe40000410000 */
[----:B------:R-:W3:Y:S01]  /*f570*/  MUFU.EX2 R58, R58 ;  /* 0x0000003a003a7308 */ /* 0x000ee20000000800 */
[C---:B------:R-:W-:Y:S02]  /*f580*/  FMUL.FTZ R34, R39.reuse, R70 ;  /* 0x0000004627227220 */ /* 0x040fe40000410000 */
[----:B------:R-:W-:Y:S01]  /*f590*/  FMUL.FTZ R35, R39, R71 ;  /* 0x0000004727237220 */ /* 0x000fe20000410000 */
[----:B--2---:R-:W-:Y:S01]  /*f5a0*/  F2FP.BF16.PACK_AB R43, R104, R119 ;  /* 0x00000077682b723e */ /* 0x004fe200000010ff */
[----:B------:R-:W-:Y:S02]  /*f5b0*/  FFMA.FTZ R124, R117, c[0x0][0x23c], -R64 ;  /* 0x00008f00757c7a23 */ /* 0x000fe40000010840 */
[----:B------:R-:W-:Y:S02]  /*f5c0*/  FFMA.FTZ R117, R57, c[0x0][0x23c], -R100 ;  /* 0x00008f0039757a23 */ /* 0x000fe40000010864 */
[C---:B------:R-:W-:Y:S01]  /*f5d0*/  FMUL.FTZ R19, R39.reuse, R87 ;  /* 0x0000005727137220 */ /* 0x040fe20000410000 */
[----:B------:R-:W-:Y:S01]  /*f5e0*/  MUFU.EX2 R56, R56 ;  /* 0x0000003800387308 */ /* 0x000fe20000000800 */
[C---:B------:R-:W-:Y:S02]  /*f5f0*/  FMUL.FTZ R26, R39.reuse, R78 ;  /* 0x0000004e271a7220 */ /* 0x040fe40000410000 */
[----:B------:R-:W-:Y:S02]  /*f600*/  FMUL.FTZ R27, R39, R79 ;  /* 0x0000004f271b7220 */ /* 0x000fe40000410000 */
[--C-:B------:R-:W-:Y:S02]  /*f610*/  FFMA.FTZ R77, R213, c[0x0][0x23c], -R64.reuse ;  /* 0x00008f00d54d7a23 */ /* 0x100fe40000010840 */
[--C-:B------:R-:W-:Y:S02]  /*f620*/  FFMA.FTZ R78, R211, c[0x0][0x23c], -R64.reuse ;  /* 0x00008f00d34e7a23 */ /* 0x100fe40000010840 */
[----:B------:R-:W-:Y:S01]  /*f630*/  FFMA.FTZ R79, R209, c[0x0][0x23c], -R64 ;  /* 0x00008f00d14f7a23 */ /* 0x000fe20000010840 */
[----:B------:R-:W2:Y:S01]  /*f640*/  MUFU.EX2 R101, R101 ;  /* 0x0000006500657308 */ /* 0x000ea20000000800 */
[----:B------:R-:W-:Y:S02]  /*f650*/  FFMA.FTZ R87, R194, c[0x0][0x23c], -R100 ;  /* 0x00008f00c2577a23 */ /* 0x000fe40000010864 */
[--C-:B------:R-:W-:Y:S01]  /*f660*/  FFMA.FTZ R68, R225, c[0x0][0x23c], -R64.reuse ;  /* 0x00008f00e1447a23 */ /* 0x100fe20000010840 */
[----:B---3--:R-:W-:Y:S01]  /*f670*/  F2FP.BF16.PACK_AB R40, R58, R127 ;  /* 0x0000007f3a28723e */ /* 0x008fe200000010ff */
[----:B------:R-:W-:Y:S02]  /*f680*/  FFMA.FTZ R127, R38, R187, R127 ;  /* 0x000000bb267f7223 */ /* 0x000fe4000001007f */
[----:B------:R-:W-:Y:S02]  /*f690*/  FFMA.FTZ R96, R199, c[0x0][0x23c], -R64 ;  /* 0x00008f00c7607a23 */ /* 0x000fe40000010840 */
[----:B------:R-:W-:Y:S01]  /*f6a0*/  FADD.FTZ R127, R58, R127 ;  /* 0x0000007f3a7f7221 */ /* 0x000fe20000010000 */
[----:B------:R-:W-:Y:S01]  /*f6b0*/  MUFU.EX2 R85, R85 ;  /* 0x0000005500557308 */ /* 0x000fe20000000800 */
[----:B------:R-:W-:Y:S02]  /*f6c0*/  FFMA.FTZ R112, R137, c[0x0][0x23c], -R100 ;  /* 0x00008f0089707a23 */ /* 0x000fe40000010864 */
[--C-:B------:R-:W-:Y:S02]  /*f6d0*/  FFMA.FTZ R137, R141, c[0x0][0x23c], -R64.reuse ;  /* 0x00008f008d897a23 */ /* 0x100fe40000010840 */
[----:B------:R-:W-:Y:S02]  /*f6e0*/  FFMA.FTZ R141, R53, c[0x0][0x23c], -R64 ;  /* 0x00008f00358d7a23 */ /* 0x000fe40000010840 */
[--C-:B------:R-:W-:Y:S02]  /*f6f0*/  FFMA.FTZ R135, R135, c[0x0][0x23c], -R100.reuse ;  /* 0x00008f0087877a23 */ /* 0x100fe40000010864 */
[--C-:B------:R-:W-:Y:S01]  /*f700*/  FFMA.FTZ R118, R133, c[0x0][0x23c], -R100.reuse ;  /* 0x00008f0085767a23 */ /* 0x100fe20000010864 */
[----:B------:R-:W-:Y:S01]  /*f710*/  MUFU.EX2 R87, R87 ;  /* 0x0000005700577308 */ /* 0x000fe20000000800 */
[--C-:B------:R-:W-:Y:S02]  /*f720*/  FFMA.FTZ R120, R131, c[0x0][0x23c], -R100.reuse ;  /* 0x00008f0083787a23 */ /* 0x100fe40000010864 */
[----:B------:R-:W-:Y:S01]  /*f730*/  FFMA.FTZ R129, R129, c[0x0][0x23c], -R100 ;  /* 0x00008f0081817a23 */ /* 0x000fe20000010864 */
[----:B--2---:R-:W-:Y:S01]  /*f740*/  F2FP.BF16.PACK_AB R42, R101, R56 ;  /* 0x00000038652a723e */ /* 0x004fe200000010ff */
[--C-:B------:R-:W-:Y:S02]  /*f750*/  FFMA.FTZ R122, R125, c[0x0][0x23c], -R64.reuse ;  /* 0x00008f007d7a7a23 */ /* 0x100fe40000010840 */
[--C-:B------:R-:W-:Y:S02]  /*f760*/  FFMA.FTZ R123, R123, c[0x0][0x23c], -R64.reuse ;  /* 0x00008f007b7b7a23 */ /* 0x100fe40000010840 */
[----:B------:R-:W-:Y:S01]  /*f770*/  FFMA.FTZ R121, R121, c[0x0][0x23c], -R64 ;  /* 0x00008f0079797a23 */ /* 0x000fe20000010840 */
[----:B------:R-:W-:Y:S01]  /*f780*/  MUFU.EX2 R76, R76 ;  /* 0x0000004c004c7308 */ /* 0x000fe20000000800 */
[C---:B------:R-:W-:Y:S05]  /*f790*/  HMMA.16816.F32.BF16 R4, R40.reuse, R12, R4 ;  /* 0x0000000c2804723c */ /* 0x040fea0000041804 */
[----:B------:R-:W-:Y:S02]  /*f7a0*/  FFMA.FTZ R145, R39, R188, R145 ;  /* 0x000000bc27917223 */ /* 0x000fe40000010091 */
[C---:B------:R-:W-:Y:S01]  /*f7b0*/  FMUL.FTZ R12, R38.reuse, R88 ;  /* 0x00000058260c7220 */ /* 0x040fe20000410000 */
[C---:B------:R-:W-:Y:S01]  /*f7c0*/  HMMA.16816.F32.BF16 R8, R40.reuse, R14, R8 ;  /* 0x0000000e2808723c */ /* 0x040fe20000041808 */
[----:B------:R-:W-:Y:S03]  /*f7d0*/  MUFU.EX2 R68, R68 ;  /* 0x0000004400447308 */ /* 0x000fe60000000800 */
[C---:B------:R-:W-:Y:S02]  /*f7e0*/  FMUL.FTZ R13, R38.reuse, R89 ;  /* 0x00000059260d7220 */ /* 0x040fe40000410000 */
[--C-:B------:R-:W-:Y:S02]  /*f7f0*/  FFMA.FTZ R88, R251, c[0x0][0x23c], -R100.reuse ;  /* 0x00008f00fb587a23 */ /* 0x100fe40000010864 */
[C---:B------:R-:W-:Y:S03]  /*f800*/  FMUL.FTZ R14, R39.reuse, R90 ;  /* 0x0000005a270e7220 */ /* 0x040fe60000410000 */
[----:B------:R-:W-:Y:S01]  /*f810*/  MUFU.EX2 R77, R77 ;  /* 0x0000004d004d7308 */ /* 0x000fe20000000800 */
[----:B------:R-:W-:Y:S02]  /*f820*/  FMUL.FTZ R15, R39, R91 ;  /* 0x0000005b270f7220 */ /* 0x000fe40000410000 */
[--C-:B------:R-:W-:Y:S02]  /*f830*/  FFMA.FTZ R71, R221, c[0x0][0x23c], -R100.reuse ;  /* 0x00008f00dd477a23 */ /* 0x100fe40000010864 */
[--C-:B------:R-:W-:Y:S02]  /*f840*/  FFMA.FTZ R70, R219, c[0x0][0x23c], -R100.reuse ;  /* 0x00008f00db467a23 */ /* 0x100fe40000010864 */
[----:B------:R-:W-:Y:S01]  /*f850*/  FFMA.FTZ R90, R207, c[0x0][0x23c], -R100 ;  /* 0x00008f00cf5a7a23 */ /* 0x000fe20000010864 */
[C---:B------:R-:W-:Y:S02]  /*f860*/  HMMA.16816.F32.BF16 R12, R40.reuse, R20, R12 ;  /* 0x00000014280c723c */ /* 0x040fe4000004180c */
[----:B------:R-:W2:Y:S01]  /*f870*/  MUFU.EX2 R88, R88 ;  /* 0x0000005800587308 */ /* 0x000ea20000000800 */
[--C-:B------:R-:W-:Y:S02]  /*f880*/  FFMA.FTZ R89, R197, c[0x0][0x23c], -R64.reuse ;  /* 0x00008f00c5597a23 */ /* 0x100fe40000010840 */
[----:B------:R-:W-:Y:S02]  /*f890*/  FFMA.FTZ R91, R195, c[0x0][0x23c], -R64 ;  /* 0x00008f00c35b7a23 */ /* 0x000fe40000010840 */
        /* <DEDUP_REMOVED lines=11> */
[----:B------:R-:W-:Y:S02]  /*f950*/  FFMA.FTZ R81, R201, c[0x0][0x23c], -R100 ;  /* 0x00008f00c9517a23 */ /* 0x000fe40000010864 */
[C---:B------:R-:W-:Y:S01]  /*f960*/  FMUL.FTZ R29, R38.reuse, R73 ;  /* 0x00000049261d7220 */ /* 0x040fe20000410000 */
[----:B------:R-:W-:Y:S01]  /*f970*/  MUFU.EX2 R80, R80 ;  /* 0x0000005000507308 */ /* 0x000fe20000000800 */
[C---:B------:R-:W-:Y:S03]  /*f980*/  HMMA.16816.F32.BF16 R24, R40.reuse, R30, R24 ;  /* 0x0000001e2818723c */ /* 0x040fe60000041818 */
[----:B------:R-:W-:Y:S02]  /*f990*/  FFMA.FTZ R73, R33, c[0x0][0x23c], -R64 ;  /* 0x00008f0021497a23 */ /* 0x000fe40000010840 */
[C---:B------:R-:W-:Y:S02]  /*f9a0*/  FMUL.FTZ R28, R38.reuse, R72 ;  /* 0x00000048261c7220 */ /* 0x040fe40000410000 */
[C---:B------:R-:W-:Y:S02]  /*f9b0*/  FMUL.FTZ R31, R39.reuse, R75 ;  /* 0x0000004b271f7220 */ /* 0x040fe40000410000 */
[----:B------:R-:W3:Y:S03]  /*f9c0*/  MUFU.EX2 R75, R52 ;  /* 0x00000034004b7308 */ /* 0x000ee60000000800 */
[----:B------:R-:W-:Y:S02]  /*f9d0*/  FMUL.FTZ R30, R39, R74 ;  /* 0x0000004a271e7220 */ /* 0x000fe40000410000 */
[----:B------:R-:W-:Y:S02]  /*f9e0*/  FMUL.FTZ R33, R38, R69 ;  /* 0x0000004526217220 */ /* 0x000fe40000410000 */
[----:B------:R-:W-:Y:S02]  /*f9f0*/  FADD.FTZ R38, R56, R127 ;  /* 0x0000007f38267221 */ /* 0x000fe40000010000 */
[----:B------:R-:W-:Y:S01]  /*fa00*/  LDSM.16.MT88.4 R56, [R155+0x8800] ;  /* 0x008800009b38783b */ /* 0x000fe20000004200 */
[C---:B------:R-:W-:Y:S01]  /*fa10*/  HMMA.16816.F32.BF16 R28, R40.reuse, R44, R28 ;  /* 0x0000002c281c723c */ /* 0x040fe2000004181c */
[----:B------:R-:W4:Y:S02]  /*fa20*/  MUFU.EX2 R73, R73 ;  /* 0x0000004900497308 */ /* 0x000f240000000800 */
[----:B------:R-:W-:Y:S02]  /*fa30*/  FADD.FTZ R101, R101, R38 ;  /* 0x0000002665657221 */ /* 0x000fe40000010000 */
[--C-:B------:R-:W-:Y:S02]  /*fa40*/  FFMA.FTZ R72, R223, c[0x0][0x23c], -R100.reuse ;  /* 0x00008f00df487a23 */ /* 0x100fe40000010864 */
[----:B------:R-:W-:Y:S01]  /*fa50*/  FFMA.FTZ R69, R217, c[0x0][0x23c], -R100 ;  /* 0x00008f00d9457a23 */ /* 0x000fe20000010864 */
[----:B------:R-:W-:Y:S01]  /*fa60*/  HMMA.16816.F32.BF16 R32, R40, R46, R32 ;  /* 0x0000002e2820723c */ /* 0x000fe20000041820 */
[----:B------:R-:W5:Y:S02]  /*fa70*/  LDSM.16.MT88.4 R44, [R156+0x6800] ;  /* 0x006800009c2c783b */ /* 0x000f640000004200 */
[----:B------:R-:W5:Y:S01]  /*fa80*/  MUFU.EX2 R72, R72 ;  /* 0x0000004800487308 */ /* 0x000f620000000800 */
[--C-:B------:R-:W-:Y:S02]  /*fa90*/  FFMA.FTZ R74, R215, c[0x0][0x23c], -R64.reuse ;  /* 0x00008f00d74a7a23 */ /* 0x100fe40000010840 */
[----:B------:R-:W-:Y:S01]  /*faa0*/  FFMA.FTZ R108, R193, c[0x0][0x23c], -R64 ;  /* 0x00008f00c16c7a23 */ /* 0x000fe20000010840 */
[----:B--2---:R-:W-:Y:S01]  /*fab0*/  F2FP.BF16.PACK_AB R41, R85, R88 ;  /* 0x000000585529723e */ /* 0x004fe200000010ff */
[--C-:B------:R-:W-:Y:S01]  /*fac0*/  FFMA.FTZ R191, R191, c[0x0][0x23c], -R100.reuse ;  /* 0x00008f00bfbf7a23 */ /* 0x100fe20000010864 */
[----:B---3--:R-:W-:Y:S01]  /*fad0*/  F2FP.BF16.PACK_AB R40, R75, R76 ;  /* 0x0000004c4b28723e */ /* 0x008fe200000010ff */
[----:B------:R-:W-:Y:S02]  /*fae0*/  LDSM.16.MT88.4 R52, [R156+0x8000] ;  /* 0x008000009c34783b */ /* 0x000fe40000004200 */
[----:B------:R-:W-:Y:S01]  /*faf0*/  F2FP.BF16.PACK_AB R43, R80, R87 ;  /* 0x00000057502b723e */ /* 0x000fe200000010ff */
[----:B------:R-:W-:Y:S01]  /*fb00*/  MUFU.EX2 R78, R78 ;  /* 0x0000004e004e7308 */ /* 0x000fe20000000800 */
[--C-:B------:R-:W-:Y:S02]  /*fb10*/  FFMA.FTZ R110, R147, c[0x0][0x23c], -R100.reuse ;  /* 0x00008f00936e7a23 */ /* 0x100fe40000010864 */
[----:B------:R-:W-:Y:S01]  /*fb20*/  FFMA.FTZ R139, R139, c[0x0][0x23c], -R100 ;  /* 0x00008f008b8b7a23 */ /* 0x000fe20000010864 */
[----:B----4-:R-:W-:Y:S01]  /*fb30*/  F2FP.BF16.PACK_AB R42, R68, R73 ;  /* 0x00000049442a723e */ /* 0x010fe200000010ff */
[----:B------:R-:W-:Y:S02]  /*fb40*/  FFMA.FTZ R114, R143, c[0x0][0x23c], -R64 ;  /* 0x00008f008f727a23 */ /* 0x000fe40000010840 */
[----:B------:R-:W-:Y:S02]  /*fb50*/  FFMA.FTZ R115, R115, c[0x0][0x23c], -R100 ;  /* 0x00008f0073737a23 */ /* 0x000fe40000010864 */
[--C-:B------:R-:W-:Y:S01]  /*fb60*/  FFMA.FTZ R111, R111, c[0x0][0x23c], -R64.reuse ;  /* 0x00008f006f6f7a23 */ /* 0x100fe20000010840 */
[----:B------:R-:W2:Y:S01]  /*fb70*/  MUFU.EX2 R79, R79 ;  /* 0x0000004f004f7308 */ /* 0x000ea20000000800 */
[C---:B-1----:R-:W-:Y:S03]  /*fb80*/  HMMA.16816.F32.BF16 R4, R40.reuse, R48, R4 ;  /* 0x000000302804723c */ /* 0x042fe60000041804 */
[--C-:B------:R-:W-:Y:S02]  /*fb90*/  FFMA.FTZ R128, R109, c[0x0][0x23c], -R64.reuse ;  /* 0x00008f006d807a23 */ /* 0x100fe40000010840 */
[--C-:B------:R-:W-:Y:S02]  /*fba0*/  FFMA.FTZ R107, R107, c[0x0][0x23c], -R64.reuse ;  /* 0x00008f006b6b7a23 */ /* 0x100fe40000010840 */
[----:B------:R-:W-:Y:S01]  /*fbb0*/  FFMA.FTZ R130, R105, c[0x0][0x23c], -R64 ;  /* 0x00008f0069827a23 */ /* 0x000fe20000010840 */
[C---:B------:R-:W-:Y:S01]  /*fbc0*/  HMMA.16816.F32.BF16 R8, R40.reuse, R50, R8 ;  /* 0x000000322808723c */ /* 0x040fe20000041808 */
[----:B------:R-:W1:Y:S01]  /*fbd0*/  LDSM.16.MT88.4 R48, [R155+0x6800] ;  /* 0x006800009b30783b */ /* 0x000e620000004200 */
[----:B------:R-:W-:Y:S02]  /*fbe0*/  MUFU.EX2 R96, R96 ;  /* 0x0000006000607308 */ /* 0x000fe40000000800 */
[--C-:B------:R-:W-:Y:S02]  /*fbf0*/  FFMA.FTZ R67, R67, c[0x0][0x23c], -R100.reuse ;  /* 0x00008f0043437a23 */ /* 0x100fe40000010864 */
[----:B------:R-:W-:Y:S02]  /*fc00*/  FFMA.FTZ R66, R66, c[0x0][0x23c], -R100 ;  /* 0x00008f0042427a23 */ /* 0x000fe40000010864 */
[----:B------:R-:W-:Y:S01]  /*fc10*/  FADD.FTZ R106, R106, R145 ;  /* 0x000000916a6a7221 */ /* 0x000fe20000010000 */
[C---:B-----5:R-:W-:Y:S03]  /*fc20*/  HMMA.16816.F32.BF16 R12, R40.reuse, R44, R12 ;  /* 0x0000002c280c723c */ /* 0x060fe6000004180c */
[----:B------:R-:W-:Y:S01]  /*fc30*/  MUFU.EX2 R135, R135 ;  /* 0x0000008700877308 */ /* 0x000fe20000000800 */
[----:B------:R-:W-:Y:S02]  /*fc40*/  FADD.FTZ R119, R119, R106 ;  /* 0x0000006a77777221 */ /* 0x000fe40000010000 */
[----:B------:R-:W-:Y:S02]  /*fc50*/  FFMA.FTZ R106, R113, c[0x0][0x23c], -R100 ;  /* 0x00008f00716a7a23 */ /* 0x000fe40000010864 */
[C---:B------:R-:W-:Y:S01]  /*fc60*/  HMMA.16816.F32.BF16 R16, R40.reuse, R46, R16 ;  /* 0x0000002e2810723c */ /* 0x040fe20000041810 */
[----:B------:R-:W3:Y:S03]  /*fc70*/  LDSM.16.MT88.4 R44, [R154+0x6800] ;  /* 0x006800009a2c783b */ /* 0x000ee60000004200 */
[----:B------:R-:W-:Y:S01]  /*fc80*/  FADD.FTZ R119, R104, R119 ;  /* 0x0000007768777221 */ /* 0x000fe20000010000 */
[----:B------:R-:W-:Y:S03]  /*fc90*/  MUFU.EX2 R118, R118 ;  /* 0x0000007600767308 */ /* 0x000fe60000000800 */
[----:B------:R-:W-:Y:S04]  /*fca0*/  FADD.FTZ R88, R88, R119 ;  /* 0x0000007758587221 */ /* 0x000fe80000010000 */
[----:B------:R-:W-:Y:S03]  /*fcb0*/  FADD.FTZ R88, R85, R88 ;  /* 0x0000005855587221 */ /* 0x000fe60000010000 */
[----:B------:R-:W-:Y:S01]  /*fcc0*/  MUFU.EX2 R120, R120 ;  /* 0x0000007800787308 */ /* 0x000fe20000000800 */
[----:B------:R-:W-:Y:S04]  /*fcd0*/  FADD.FTZ R87, R87, R88 ;  /* 0x0000005857577221 */ /* 0x000fe80000010000 */
[----:B------:R-:W-:Y:S01]  /*fce0*/  FADD.FTZ R87, R80, R87 ;  /* 0x0000005750577221 */ /* 0x000fe20000010000 */
[C---:B-1----:R-:W-:Y:S04]  /*fcf0*/  HMMA.16816.F32.BF16 R20, R40.reuse, R48, R20 ;  /* 0x000000302814723c */ /* 0x042fe80000041814 */
[----:B------:R-:W-:Y:S04]  /*fd00*/  MUFU.EX2 R129, R129 ;  /* 0x0000008100817308 */ /* 0x000fe80000000800 */
[C---:B------:R-:W-:Y:S01]  /*fd10*/  HMMA.16816.F32.BF16 R24, R40.reuse, R50, R24 ;  /* 0x000000322818723c */ /* 0x040fe20000041818 */
[----:B------:R-:W1:Y:S05]  /*fd20*/  LDSM.16.MT88.4 R48, [R158+0x7000] ;  /* 0x007000009e30783b */ /* 0x000e6a0000004200 */
[----:B------:R-:W4:Y:S02]  /*fd30*/  MUFU.EX2 R69, R69 ;  /* 0x0000004500457308 */ /* 0x000f240000000800 */
[C---:B---3--:R-:W-:Y:S08]  /*fd40*/  HMMA.16816.F32.BF16 R28, R40.reuse, R44, R28 ;  /* 0x0000002c281c723c */ /* 0x048ff0000004181c */
[----:B------:R-:W3:Y:S01]  /*fd50*/  MUFU.EX2 R74, R74 ;  /* 0x0000004a004a7308 */ /* 0x000ee20000000800 */
[----:B------:R-:W-:Y:S01]  /*fd60*/  HMMA.16816.F32.BF16 R32, R40, R46, R32 ;  /* 0x0000002e2820723c */ /* 0x000fe20000041820 */
[----:B------:R-:W5:Y:S08]  /*fd70*/  LDSM.16.MT88.4 R44, [R156+0x7000] ;  /* 0x007000009c2c783b */ /* 0x000f700000004200 */
[----:B------:R-:W-:Y:S03]  /*fd80*/  MUFU.EX2 R90, R90 ;  /* 0x0000005a005a7308 */ /* 0x000fe60000000800 */
[----:B------:R-:W-:Y:S01]  /*fd90*/  F2FP.BF16.PACK_AB R41, R71, R72 ;  /* 0x000000484729723e */ /* 0x000fe200000010ff */
[----:B------:R-:W-:Y:S01]  /*fda0*/  FADD.FTZ R72, R72, R87 ;  /* 0x0000005748487221 */ /* 0x000fe20000010000 */
[----:B--2---:R-:W-:Y:S01]  /*fdb0*/  F2FP.BF16.PACK_AB R42, R79, R78 ;  /* 0x0000004e4f2a723e */ /* 0x004fe200000010ff */
[----:B------:R-:W-:Y:S01]  /*fdc0*/  LDSM.16.MT88.4 R84, [R156+0x9800] ;  /* 0x009800009c54783b */ /* 0x000fe20000004200 */
[----:B----4-:R-:W-:Y:S01]  /*fdd0*/  F2FP.BF16.PACK_AB R43, R69, R70 ;  /* 0x00000046452b723e */ /* 0x010fe200000010ff */
[----:B------:R-:W-:Y:S02]  /*fde0*/  FADD.FTZ R71, R71, R72 ;  /* 0x0000004847477221 */ /* 0x000fe40000010000 */
[----:B------:R-:W2:Y:S02]  /*fdf0*/  MUFU.EX2 R83, R83 ;  /* 0x0000005300537308 */ /* 0x000ea40000000800 */
[----:B------:R-:W-:Y:S01]  /*fe00*/  FADD.FTZ R70, R70, R71 ;  /* 0x0000004746467221 */ /* 0x000fe20000010000 */
[----:B---3--:R-:W-:Y:S03]  /*fe10*/  F2FP.BF16.PACK_AB R40, R77, R74 ;  /* 0x0000004a4d28723e */ /* 0x008fe600000010ff */
[----:B------:R-:W-:Y:S04]  /*fe20*/  FADD.FTZ R69, R69, R70 ;  /* 0x0000004645457221 */ /* 0x000fe80000010000 */
[----:B------:R-:W-:Y:S01]  /*fe30*/  MUFU.EX2 R122, R122 ;  /* 0x0000007a007a7308 */ /* 0x000fe20000000800 */
[C---:B-1----:R-:W-:Y:S08]  /*fe40*/  HMMA.16816.F32.BF16 R4, R40.reuse, R48, R4 ;  /* 0x000000302804723c */ /* 0x042ff00000041804 */
[C---:B------:R-:W-:Y:S01]  /*fe50*/  HMMA.16816.F32.BF16 R8, R40.reuse, R50, R8 ;  /* 0x000000322808723c */ /* 0x040fe20000041808 */
[----:B------:R-:W1:Y:S01]  /*fe60*/  LDSM.16.MT88.4 R48, [R155+0x7000] ;  /* 0x007000009b30783b */ /* 0x000e620000004200 */
[----:B------:R-:W-:Y:S06]  /*fe70*/  MUFU.EX2 R123, R123 ;  /* 0x0000007b007b7308 */ /* 0x000fec0000000800 */
[C---:B-----5:R-:W-:Y:S04]  /*fe80*/  HMMA.16816.F32.BF16 R12, R40.reuse, R44, R12 ;  /* 0x0000002c280c723c */ /* 0x060fe8000004180c */
[----:B------:R-:W-:Y:S04]  /*fe90*/  MUFU.EX2 R121, R121 ;  /* 0x0000007900797308 */ /* 0x000fe80000000800 */
[C---:B------:R-:W-:Y:S01]  /*fea0*/  HMMA.16816.F32.BF16 R16, R40.reuse, R46, R16 ;  /* 0x0000002e2810723c */ /* 0x040fe20000041810 */
[----:B------:R-:W3:Y:S05]  /*feb0*/  LDSM.16.MT88.4 R44, [R154+0x7000] ;  /* 0x007000009a2c783b */ /* 0x000eea0000004200 */
[----:B------:R-:W-:Y:S10]  /*fec0*/  MUFU.EX2 R124, R124 ;  /* 0x0000007c007c7308 */ /* 0x000ff40000000800 */
[----:B------:R-:W-:Y:S01]  /*fed0*/  MUFU.EX2 R82, R82 ;  /* 0x0000005200527308 */ /* 0x000fe20000000800 */
[C---:B-1----:R-:W-:Y:S09]  /*fee0*/  HMMA.16816.F32.BF16 R20, R40.reuse, R48, R20 ;  /* 0x000000302814723c */ /* 0x042ff20000041814 */
[----:B------:R-:W1:Y:S01]  /*fef0*/  MUFU.EX2 R81, R81 ;  /* 0x0000005100517308 */ /* 0x000e620000000800 */
[C---:B------:R-:W-:Y:S01]  /*ff00*/  HMMA.16816.F32.BF16 R24, R40.reuse, R50, R24 ;  /* 0x000000322818723c */ /* 0x040fe20000041818 */
[----:B------:R-:W4:Y:S08]  /*ff10*/  LDSM.16.MT88.4 R48, [R158+0x7800] ;  /* 0x007800009e30783b */ /* 0x000f300000004200 */
[----:B------:R-:W5:Y:S01]  /*ff20*/  MUFU.EX2 R89, R89 ;  /* 0x0000005900597308 */ /* 0x000f620000000800 */
[C---:B---3--:R-:W-:Y:S09]  /*ff30*/  HMMA.16816.F32.BF16 R28, R40.reuse, R44, R28 ;  /* 0x0000002c281c723c */ /* 0x048ff2000004181c */
[----:B------:R-:W-:Y:S01]  /*ff40*/  MUFU.EX2 R91, R91 ;  /* 0x0000005b005b7308 */ /* 0x000fe20000000800 */
[----:B------:R-:W-:Y:S01]  /*ff50*/  HMMA.16816.F32.BF16 R32, R40, R46, R32 ;  /* 0x0000002e2820723c */ /* 0x000fe20000041820 */
[----:B------:R-:W3:Y:S08]  /*ff60*/  LDSM.16.MT88.4 R44, [R156+0x7800] ;  /* 0x007800009c2c783b */ /* 0x000ef00000004200 */
[----:B------:R-:W4:Y:S03]  /*ff70*/  MUFU.EX2 R108, R108 ;  /* 0x0000006c006c7308 */ /* 0x000f260000000800 */
[----:B--2---:R-:W-:Y:S01]  /*ff80*/  F2FP.BF16.PACK_AB R41, R83, R90 ;  /* 0x0000005a5329723e */ /* 0x004fe200000010ff */
[----:B------:R-:W-:Y:S01]  /*ff90*/  FADD.FTZ R90, R90, R69 ;  /* 0x000000455a5a7221 */ /* 0x000fe20000010000 */
[----:B-1----:R-:W-:Y:S03]  /*ffa0*/  F2FP.BF16.PACK_AB R43, R81, R82 ;  /* 0x00000052512b723e */ /* 0x002fe600000010ff */
[----:B------:R-:W-:Y:S01]  /*ffb0*/  FADD.FTZ R83, R83, R90 ;  /* 0x0000005a53537221 */ /* 0x000fe20000010000 */
[----:B-----5:R-:W-:Y:S01]  /*ffc0*/  F2FP.BF16.PACK_AB R40, R89, R96 ;  /* 0x000000605928723e */ /* 0x020fe200000010ff */
[----:B------:R-:W-:Y:S02]  /*ffd0*/  MUFU.EX2 R191, R191 ;  /* 0x000000bf00bf7308 */ /* 0x000fe40000000800 */
[----:B------:R-:W-:Y:S04]  /*ffe0*/  FADD.FTZ R82, R82, R83 ;  /* 0x0000005352527221 */ /* 0x000fe80000010000 */
[----:B------:R-:W-:Y:S04]  /*fff0*/  FADD.FTZ R82, R81, R82 ;  /* 0x0000005251527221 */ /* 0x000fe80000010000 */
[----:B------:R-:W1:Y:S01]  /*10000*/  MUFU.EX2 R110, R110 ;  /* 0x0000006e006e7308 */ /* 0x000e620000000800 */
[----:B----4-:R-:W-:Y:S09]  /*10010*/  F2FP.BF16.PACK_AB R42, R108, R91 ;  /* 0x0000005b6c2a723e */ /* 0x010ff200000010ff */
[----:B------:R-:W-:Y:S01]  /*10020*/  MUFU.EX2 R139, R139 ;  /* 0x0000008b008b7308 */ /* 0x000fe20000000800 */
[C---:B------:R-:W-:Y:S08]  /*10030*/  HMMA.16816.F32.BF16 R4, R40.reuse, R48, R4 ;  /* 0x000000302804723c */ /* 0x040ff00000041804 */
[C---:B------:R-:W-:Y:S01]  /*10040*/  HMMA.16816.F32.BF16 R8, R40.reuse, R50, R8 ;  /* 0x000000322808723c */ /* 0x040fe20000041808 */
[----:B------:R-:W2:Y:S01]  /*10050*/  LDSM.16.MT88.4 R48, [R155+0x7800] ;  /* 0x007800009b30783b */ /* 0x000ea20000004200 */
[----:B------:R-:W4:Y:S06]  /*10060*/  MUFU.EX2 R112, R112 ;  /* 0x0000007000707308 */ /* 0x000f2c0000000800 */
[C---:B---3--:R-:W-:Y:S04]  /*10070*/  HMMA.16816.F32.BF16 R12, R40.reuse, R44, R12 ;  /* 0x0000002c280c723c */ /* 0x048fe8000004180c */
[----:B------:R-:W-:Y:S04]  /*10080*/  MUFU.EX2 R114, R114 ;  /* 0x0000007200727308 */ /* 0x000fe80000000800 */
[C---:B------:R-:W-:Y:S01]  /*10090*/  HMMA.16816.F32.BF16 R16, R40.reuse, R46, R16 ;  /* 0x0000002e2810723c */ /* 0x040fe20000041810 */
[----:B------:R-:W3:Y:S05]  /*100a0*/  LDSM.16.MT88.4 R44, [R154+0x7800] ;  /* 0x007800009a2c783b */ /* 0x000eea0000004200 */
[----:B------:R-:W5:Y:S10]  /*100b0*/  MUFU.EX2 R137, R137 ;  /* 0x0000008900897308 */ /* 0x000f740000000800 */
[----:B------:R-:W-:Y:S01]  /*100c0*/  MUFU.EX2 R116, R116 ;  /* 0x0000007400747308 */ /* 0x000fe20000000800 */
[C---:B--2---:R-:W-:Y:S09]  /*100d0*/  HMMA.16816.F32.BF16 R20, R40.reuse, R48, R20 ;  /* 0x000000302814723c */ /* 0x044ff20000041814 */
[----:B------:R-:W2:Y:S01]  /*100e0*/  MUFU.EX2 R141, R141 ;  /* 0x0000008d008d7308 */ /* 0x000ea20000000800 */
[C---:B------:R-:W-:Y:S01]  /*100f0*/  HMMA.16816.F32.BF16 R24, R40.reuse, R50, R24 ;  /* 0x000000322818723c */ /* 0x040fe20000041818 */
[----:B------:R-:W2:Y:S08]  /*10100*/  LDSM.16.MT88.4 R48, [R158+0x8000] ;  /* 0x008000009e30783b */ /* 0x000eb00000004200 */
[----:B------:R-:W-:Y:S01]  /*10110*/  MUFU.EX2 R115, R115 ;  /* 0x0000007300737308 */ /* 0x000fe20000000800 */
[C---:B---3--:R-:W-:Y:S09]  /*10120*/  HMMA.16816.F32.BF16 R28, R40.reuse, R44, R28 ;  /* 0x0000002c281c723c */ /* 0x048ff2000004181c */
[----:B------:R-:W-:Y:S01]  /*10130*/  MUFU.EX2 R126, R126 ;  /* 0x0000007e007e7308 */ /* 0x000fe20000000800 */
[----:B------:R-:W-:Y:S01]  /*10140*/  HMMA.16816.F32.BF16 R32, R40, R46, R32 ;  /* 0x0000002e2820723c */ /* 0x000fe20000041820 */
[----:B------:R-:W3:Y:S06]  /*10150*/  LDSM.16.MT88.4 R44, [R155+0x8000] ;  /* 0x008000009b2c783b */ /* 0x000eec0000004200 */
[----:B-1----:R-:W-:Y:S02]  /*10160*/  F2FP.BF16.PACK_AB R41, R110, R191 ;  /* 0x000000bf6e29723e */ /* 0x002fe400000010ff */
[----:B------:R-:W-:Y:S03]  /*10170*/  MUFU.EX2 R117, R117 ;  /* 0x0000007500757308 */ /* 0x000fe60000000800 */
[----:B----4-:R-:W-:Y:S02]  /*10180*/  F2FP.BF16.PACK_AB R43, R112, R139 ;  /* 0x0000008b702b723e */ /* 0x010fe400000010ff */
[----:B-----5:R-:W-:Y:S01]  /*10190*/  F2FP.BF16.PACK_AB R40, R137, R114 ;  /* 0x000000728928723e */ /* 0x020fe200000010ff */
[----:B------:R-:W-:Y:S01]  /*101a0*/  FADD.FTZ R191, R191, R82 ;  /* 0x00000052bfbf7221 */ /* 0x000fe20000010000 */
[----:B--2---:R-:W-:Y:S03]  /*101b0*/  F2FP.BF16.PACK_AB R42, R141, R116 ;  /* 0x000000748d2a723e */ /* 0x004fe600000010ff */
[----:B------:R-:W-:Y:S01]  /*101c0*/  FADD.FTZ R110, R110, R191 ;  /* 0x000000bf6e6e7221 */ /* 0x000fe20000010000 */
[----:B------:R-:W1:Y:S03]  /*101d0*/  MUFU.EX2 R106, R106 ;  /* 0x0000006a006a7308 */ /* 0x000e660000000800 */
[----:B------:R-:W-:Y:S01]  /*101e0*/  FADD.FTZ R139, R139, R110 ;  /* 0x0000006e8b8b7221 */ /* 0x000fe20000010000 */
[C---:B------:R-:W-:Y:S06]  /*101f0*/  HMMA.16816.F32.BF16 R4, R40.reuse, R48, R4 ;  /* 0x000000302804723c */ /* 0x040fec0000041804 */
[----:B------:R-:W-:Y:S01]  /*10200*/  MUFU.EX2 R111, R111 ;  /* 0x0000006f006f7308 */ /* 0x000fe20000000800 */
[----:B------:R-:W-:Y:S01]  /*10210*/  FADD.FTZ R112, R112, R139 ;  /* 0x0000008b70707221 */ /* 0x000fe20000010000 */
[C---:B------:R-:W-:Y:S01]  /*10220*/  HMMA.16816.F32.BF16 R8, R40.reuse, R50, R8 ;  /* 0x000000322808723c */ /* 0x040fe20000041808 */
[----:B------:R-:W2:Y:S07]  /*10230*/  LDSM.16.MT88.4 R48, [R154+0x8000] ;  /* 0x008000009a30783b */ /* 0x000eae0000004200 */
[----:B------:R-:W-:Y:S01]  /*10240*/  MUFU.EX2 R128, R128 ;  /* 0x0000008000807308 */ /* 0x000fe20000000800 */
[C---:B------:R-:W-:Y:S03]  /*10250*/  HMMA.16816.F32.BF16 R12, R40.reuse, R52, R12 ;  /* 0x00000034280c723c */ /* 0x040fe6000004180c */
[----:B-1----:R-:W-:Y:S06]  /*10260*/  F2FP.BF16.PACK_AB R39, R106, R117 ;  /* 0x000000756a27723e */ /* 0x002fec00000010ff */
[----:B------:R-:W-:Y:S01]  /*10270*/  MUFU.EX2 R107, R107 ;  /* 0x0000006b006b7308 */ /* 0x000fe20000000800 */
[C---:B------:R-:W-:Y:S01]  /*10280*/  HMMA.16816.F32.BF16 R16, R40.reuse, R54, R16 ;  /* 0x000000362810723c */ /* 0x040fe20000041810 */
[----:B------:R-:W1:Y:S07]  /*10290*/  LDSM.16.MT88.4 R52, [R158+0x8800] ;  /* 0x008800009e34783b */ /* 0x000e6e0000004200 */
[C---:B---3--:R-:W-:Y:S01]  /*102a0*/  HMMA.16816.F32.BF16 R20, R40.reuse, R44, R20 ;  /* 0x0000002c2814723c */ /* 0x048fe20000041814 */
[----:B------:R-:W3:Y:S07]  /*102b0*/  MUFU.EX2 R130, R130 ;  /* 0x0000008200827308 */ /* 0x000eee0000000800 */
[C---:B------:R-:W-:Y:S01]  /*102c0*/  HMMA.16816.F32.BF16 R24, R40.reuse, R46, R24 ;  /* 0x0000002e2818723c */ /* 0x040fe20000041818 */
[----:B------:R-:W4:Y:S02]  /*102d0*/  LDSM.16.MT88.4 R44, [R156+0x8800] ;  /* 0x008800009c2c783b */ /* 0x000f240000004200 */
[----:B------:R-:W-:Y:S05]  /*102e0*/  MUFU.EX2 R67, R67 ;  /* 0x0000004300437308 */ /* 0x000fea0000000800 */
[C---:B--2---:R-:W-:Y:S05]  /*102f0*/  HMMA.16816.F32.BF16 R28, R40.reuse, R48, R28 ;  /* 0x00000030281c723c */ /* 0x044fea000004181c */
[----:B------:R-:W2:Y:S03]  /*10300*/  MUFU.EX2 R66, R66 ;  /* 0x0000004200427308 */ /* 0x000ea60000000800 */
[----:B------:R-:W-:Y:S01]  /*10310*/  HMMA.16816.F32.BF16 R32, R40, R50, R32 ;  /* 0x000000322820723c */ /* 0x000fe20000041820 */
[----:B------:R-:W5:Y:S03]  /*10320*/  LDSM.16.MT88.4 R48, [R154+0x8800] ;  /* 0x008800009a30783b */ /* 0x000f660000004200 */
[----:B---3--:R-:W-:Y:S03]  /*10330*/  F2FP.BF16.PACK_AB R38, R130, R107 ;  /* 0x0000006b8226723e */ /* 0x008fe600000010ff */
[C---:B------:R-:W-:Y:S01]  /*10340*/  F2FP.BF16.PACK_AB R41, R118.reuse, R135 ;  /* 0x000000877629723e */ /* 0x040fe200000010ff */
[----:B------:R-:W-:Y:S01]  /*10350*/  FADD.FTZ R135, R135, R112 ;  /* 0x0000007087877221 */ /* 0x000fe20000010000 */
[----:B------:R-:W-:Y:S03]  /*10360*/  F2FP.BF16.PACK_AB R43, R129, R120 ;  /* 0x00000078812b723e */ /* 0x000fe600000010ff */
[----:B------:R-:W-:Y:S01]  /*10370*/  F2FP.BF16.PACK_AB R40, R123, R122 ;  /* 0x0000007a7b28723e */ /* 0x000fe200000010ff */
[----:B------:R-:W-:Y:S01]  /*10380*/  FADD.FTZ R135, R118, R135 ;  /* 0x0000008776877221 */ /* 0x000fe20000010000 */
[----:B------:R-:W-:Y:S03]  /*10390*/  F2FP.BF16.PACK_AB R42, R124, R121 ;  /* 0x000000797c2a723e */ /* 0x000fe600000010ff */
[----:B------:R-:W-:Y:S01]  /*103a0*/  FADD.FTZ R120, R120, R135 ;  /* 0x0000008778787221 */ /* 0x000fe20000010000 */
[----:B--2---:R-:W-:Y:S03]  /*103b0*/  F2FP.BF16.PACK_AB R69, R66, R67 ;  /* 0x000000434245723e */ /* 0x004fe600000010ff */
[C---:B-1----:R-:W-:Y:S03]  /*103c0*/  HMMA.16816.F32.BF16 R4, R40.reuse, R52, R4 ;  /* 0x000000342804723c */ /* 0x042fe60000041804 */
[----:B------:R-:W-:Y:S05]  /*103d0*/  FADD.FTZ R120, R129, R120 ;  /* 0x0000007881787221 */ /* 0x000fea0000010000 */
[C---:B------:R-:W-:Y:S01]  /*103e0*/  HMMA.16816.F32.BF16 R8, R40.reuse, R54, R8 ;  /* 0x000000362808723c */ /* 0x040fe20000041808 */
[----:B------:R-:W-:Y:S07]  /*103f0*/  LDSM.16.MT88.4 R52, [R156+0x9000] ;  /* 0x009000009c34783b */ /* 0x000fee0000004200 */
[C---:B----4-:R-:W-:Y:S08]  /*10400*/  HMMA.16816.F32.BF16 R12, R40.reuse, R44, R12 ;  /* 0x0000002c280c723c */ /* 0x050ff0000004180c */
[C---:B------:R-:W-:Y:S01]  /*10410*/  HMMA.16816.F32.BF16 R16, R40.reuse, R46, R16 ;  /* 0x0000002e2810723c */ /* 0x040fe20000041810 */
[----:B------:R-:W1:Y:S07]  /*10420*/  LDSM.16.MT88.4 R44, [R158+0x9000] ;  /* 0x009000009e2c783b */ /* 0x000e6e0000004200 */
[C---:B------:R-:W-:Y:S08]  /*10430*/  HMMA.16816.F32.BF16 R20, R40.reuse, R56, R20 ;  /* 0x000000382814723c */ /* 0x040ff00000041814 */
[C---:B------:R-:W-:Y:S01]  /*10440*/  HMMA.16816.F32.BF16 R24, R40.reuse, R58, R24 ;  /* 0x0000003a2818723c */ /* 0x040fe20000041818 */
[----:B------:R-:W2:Y:S07]  /*10450*/  LDSM.16.MT88.4 R56, [R155+0x9000] ;  /* 0x009000009b38783b */ /* 0x000eae0000004200 */
[C---:B-----5:R-:W-:Y:S07]  /*10460*/  HMMA.16816.F32.BF16 R28, R40.reuse, R48, R28 ;  /* 0x00000030281c723c */ /* 0x060fee000004181c */
[----:B------:R-:W-:Y:S01]  /*10470*/  FADD.FTZ R48, R76, R101 ;  /* 0x000000654c307221 */ /* 0x000fe20000010000 */
[----:B------:R-:W-:Y:S01]  /*10480*/  HMMA.16816.F32.BF16 R32, R40, R50, R32 ;  /* 0x000000322820723c */ /* 0x000fe20000041820 */
[----:B------:R-:W3:Y:S03]  /*10490*/  LDSM.16.MT88.4 R40, [R154+0x9000] ;  /* 0x009000009a28783b */ /* 0x000ee60000004200 */
[--C-:B------:R-:W-:Y:S01]  /*104a0*/  FFMA.FTZ R49, R37, c[0x0][0x23c], -R100.reuse ;  /* 0x00008f0025317a23 */ /* 0x100fe20000010864 */
[----:B------:R-:W-:Y:S01]  /*104b0*/  F2FP.BF16.PACK_AB R37, R126, R115 ;  /* 0x000000737e25723e */ /* 0x000fe200000010ff */
[----:B------:R-:W-:Y:S01]  /*104c0*/  FFMA.FTZ R100, R36, c[0x0][0x23c], -R100 ;  /* 0x00008f0024647a23 */ /* 0x000fe20000010864 */
[----:B------:R-:W-:Y:S01]  /*104d0*/  F2FP.BF16.PACK_AB R36, R128, R111 ;  /* 0x0000006f8024723e */ /* 0x000fe200000010ff */
[----:B------:R-:W-:Y:S01]  /*104e0*/  FADD.FTZ R48, R75, R48 ;  /* 0x000000304b307221 */ /* 0x000fe20000010000 */
[----:B------:R-:W-:Y:S01]  /*104f0*/  MOV R101, R2 ;  /* 0x0000000200657202 */ /* 0x000fe20000000f00 */
[----:B------:R-:W-:Y:S02]  /*10500*/  MUFU.EX2 R49, R49 ;  /* 0x0000003100317308 */ /* 0x000fe40000000800 */
[----:B------:R-:W-:Y:S02]  /*10510*/  FADD.FTZ R73, R73, R48 ;  /* 0x0000003049497221 */ /* 0x000fe40000010000 */
[C---:B-1----:R-:W-:Y:S05]  /*10520*/  HMMA.16816.F32.BF16 R4, R36.reuse, R44, R4 ;  /* 0x0000002c2404723c */ /* 0x042fea0000041804 */
[----:B------:R-:W-:Y:S01]  /*10530*/  FADD.FTZ R73, R68, R73 ;  /* 0x0000004944497221 */ /* 0x000fe20000010000 */
[----:B------:R-:W1:Y:S01]  /*10540*/  MUFU.EX2 R100, R100 ;  /* 0x0000006400647308 */ /* 0x000e620000000800 */
[--C-:B------:R-:W-:Y:S01]  /*10550*/  FFMA.FTZ R44, R65, c[0x0][0x23c], -R64.reuse ;  /* 0x00008f00412c7a23 */ /* 0x100fe20000010840 */
[C---:B------:R-:W-:Y:S04]  /*10560*/  HMMA.16816.F32.BF16 R8, R36.reuse, R46, R8 ;  /* 0x0000002e2408723c */ /* 0x040fe80000041808 */
[----:B------:R-:W-:Y:S02]  /*10570*/  FADD.FTZ R74, R74, R73 ;  /* 0x000000494a4a7221 */ /* 0x000fe40000010000 */
[----:B------:R-:W-:Y:S02]  /*10580*/  FFMA.FTZ R45, R63, c[0x0][0x23c], -R64 ;  /* 0x00008f003f2d7a23 */ /* 0x000fe40000010840 */
[C---:B------:R-:W-:Y:S01]  /*10590*/  HMMA.16816.F32.BF16 R12, R36.reuse, R52, R12 ;  /* 0x00000034240c723c */ /* 0x040fe2000004180c */
[----:B------:R-:W-:Y:S03]  /*105a0*/  MUFU.EX2 R44, R44 ;  /* 0x0000002c002c7308 */ /* 0x000fe60000000800 */
[----:B------:R-:W-:Y:S02]  /*105b0*/  FADD.FTZ R77, R77, R74 ;  /* 0x0000004a4d4d7221 */ /* 0x000fe40000010000 */
[--C-:B------:R-:W-:Y:S02]  /*105c0*/  FFMA.FTZ R46, R62, c[0x0][0x23c], -R64.reuse ;  /* 0x00008f003e2e7a23 */ /* 0x100fe40000010840 */
[C---:B------:R-:W-:Y:S03]  /*105d0*/  HMMA.16816.F32.BF16 R16, R36.reuse, R54, R16 ;  /* 0x000000362410723c */ /* 0x040fe60000041810 */
[----:B------:R-:W4:Y:S01]  /*105e0*/  MUFU.EX2 R45, R45 ;  /* 0x0000002d002d7308 */ /* 0x000f220000000800 */
[----:B------:R-:W-:Y:S02]  /*105f0*/  FFMA.FTZ R64, R61, c[0x0][0x23c], -R64 ;  /* 0x00008f003d407a23 */ /* 0x000fe40000010840 */
[----:B------:R-:W-:Y:S01]  /*10600*/  FADD.FTZ R78, R78, R77 ;  /* 0x0000004d4e4e7221 */ /* 0x000fe20000010000 */
[----:B-1----:R-:W-:Y:S01]  /*10610*/  F2FP.BF16.PACK_AB R71, R100, R49 ;  /* 0x000000316447723e */ /* 0x002fe200000010ff */
[C---:B--2---:R-:W-:Y:S04]  /*10620*/  HMMA.16816.F32.BF16 R20, R36.reuse, R56, R20 ;  /* 0x000000382414723c */ /* 0x044fe80000041814 */
[----:B------:R-:W-:Y:S01]  /*10630*/  FADD.FTZ R79, R79, R78 ;  /* 0x0000004e4f4f7221 */ /* 0x000fe20000010000 */
[----:B------:R-:W-:Y:S01]  /*10640*/  MUFU.EX2 R46, R46 ;  /* 0x0000002e002e7308 */ /* 0x000fe20000000800 */
[----:B------:R-:W-:Y:S02]  /*10650*/  FADD.FTZ R115, R115, R120 ;  /* 0x0000007873737221 */ /* 0x000fe40000010000 */
[C---:B------:R-:W-:Y:S04]  /*10660*/  HMMA.16816.F32.BF16 R24, R36.reuse, R58, R24 ;  /* 0x0000003a2418723c */ /* 0x040fe80000041818 */
[----:B------:R-:W-:Y:S02]  /*10670*/  FADD.FTZ R96, R96, R79 ;  /* 0x0000004f60607221 */ /* 0x000fe40000010000 */
[----:B------:R-:W1:Y:S01]  /*10680*/  LDSM.16.MT88.4 R76, [R155+0x9800] ;  /* 0x009800009b4c783b */ /* 0x000e620000004200 */
[----:B------:R-:W2:Y:S01]  /*10690*/  MUFU.EX2 R187, R64 ;  /* 0x0000004000bb7308 */ /* 0x000ea20000000800 */
[C---:B---3--:R-:W-:Y:S04]  /*106a0*/  HMMA.16816.F32.BF16 R28, R36.reuse, R40, R28 ;  /* 0x00000028241c723c */ /* 0x048fe8000004181c */
[----:B----4-:R-:W-:Y:S01]  /*106b0*/  F2FP.BF16.PACK_AB R68, R45, R44 ;  /* 0x0000002c2d44723e */ /* 0x010fe200000010ff */
[----:B------:R-:W-:Y:S03]  /*106c0*/  FADD.FTZ R126, R126, R115 ;  /* 0x000000737e7e7221 */ /* 0x000fe60000010000 */
[----:B------:R-:W-:Y:S04]  /*106d0*/  HMMA.16816.F32.BF16 R32, R36, R42, R32 ;  /* 0x0000002a2420723c */ /* 0x000fe80000041820 */
[----:B------:R-:W-:Y:S03]  /*106e0*/  FADD.FTZ R117, R117, R126 ;  /* 0x0000007e75757221 */ /* 0x000fe60000010000 */
[----:B------:R-:W-:Y:S02]  /*106f0*/  FADD.FTZ R36, R89, R96 ;  /* 0x0000006059247221 */ /* 0x000fe40000010000 */
[----:B------:R-:W-:Y:S03]  /*10700*/  FADD.FTZ R106, R106, R117 ;  /* 0x000000756a6a7221 */ /* 0x000fe60000010000 */
        /* <DEDUP_REMOVED lines=12> */
[----:B------:R-:W-:Y:S01]  /*107d0*/  FADD.FTZ R188, R100, R49 ;  /* 0x0000003164bc7221 */ /* 0x000fe20000010000 */
[----:B------:R-:W-:Y:S01]  /*107e0*/  MOV R100, R3 ;  /* 0x0000000300647202 */ /* 0x000fe20000000f00 */
[C---:B------:R-:W-:Y:S04]  /*107f0*/  HMMA.16816.F32.BF16 R88, R68.reuse, R84, R12 ;  /* 0x000000544458723c */ /* 0x040fe8000004180c */
[----:B------:R-:W-:Y:S04]  /*10800*/  FADD.FTZ R141, R141, R116 ;  /* 0x000000748d8d7221 */ /* 0x000fe80000010000 */
[C---:B------:R-:W-:Y:S04]  /*10810*/  HMMA.16816.F32.BF16 R84, R68.reuse, R86, R16 ;  /* 0x000000564454723c */ /* 0x040fe80000041810 */
[----:B------:R-:W-:Y:S04]  /*10820*/  FADD.FTZ R8, R122, R141 ;  /* 0x0000008d7a087221 */ /* 0x000fe80000010000 */
[C---:B-1----:R-:W-:Y:S04]  /*10830*/  HMMA.16816.F32.BF16 R80, R68.reuse, R76, R20 ;  /* 0x0000004c4450723c */ /* 0x042fe80000041814 */
[----:B------:R-:W-:Y:S04]  /*10840*/  FADD.FTZ R8, R123, R8 ;  /* 0x000000087b087221 */ /* 0x000fe80000010000 */
        /* <DEDUP_REMOVED lines=12> */
[----:B------:R-:W-:Y:S01]  /*10910*/  FADD.FTZ R187, R187, R46 ;  /* 0x0000002ebbbb7221 */ /* 0x000fe20000010000 */
[----:B------:R-:W-:-:S05]  /*10920*/  @P1 BRA `(.L_x_6494) ;  /* 0xffffbac000001947 */ /* 0x000fca000383ffff */
.L_x_6490:
        /* <DEDUP_REMOVED lines=129> */
.L_x_6495:
[----:B------:R-:W2:Y:S04]  /*11140*/  S2R R3, SR_CTAID.Z ;  /* 0x0000000000037919 */ /* 0x000ea80000002700 */
[----:B------:R-:W2:Y:S02]  /*11150*/  S2R R2, SR_CTAID.Y ;  /* 0x0000000000027919 */ /* 0x000ea40000002600 */
[----:B--2---:R-:W-:-:S04]  /*11160*/  IMAD R4, R2, c[0x0][0x1c0], R3 ;  /* 0x0000700002047a24 */ /* 0x004fc800078e0203 */
[----:B------:R-:W-:Y:S02]  /*11170*/  IMAD R4, R4, c[0x0][0x214], RZ ;  /* 0x0000850004047a24 */ /* 0x000fe400078e02ff */
.L_x_6496:
        /* <DEDUP_REMOVED lines=36> */
.L_x_6498:
[----:B------:R-:W-:Y:S05]  /*113c0*/  BSYNC B0 ;  /* 0x0000000000007941 */ /* 0x000fea0003800000 */
.L_x_6497:
        /* <DEDUP_REMOVED lines=28> */
.L_x_6500:
[----:B------:R-:W-:Y:S05]  /*11590*/  BSYNC B0 ;  /* 0x0000000000007941 */ /* 0x000fea0003800000 */
.L_x_6499:
        /* <DEDUP_REMOVED lines=15> */
.L_x_6502:
[----:B------:R-:W-:Y:S05]  /*11690*/  BSYNC B0 ;  /* 0x0000000000007941 */ /* 0x000fea0003800000 */
.L_x_6501:
        /* <DEDUP_REMOVED lines=15> */
.L_x_6504:
[----:B------:R-:W-:Y:S05]  /*11790*/  BSYNC B0 ;  /* 0x0000000000007941 */ /* 0x000fea0003800000 */
.L_x_6503:
        /* <DEDUP_REMOVED lines=15> */
.L_x_6505:
        /* <DEDUP_REMOVED lines=15> */
.L_x_7921:


//--------------------- .text._ZN5flash24flash_fwd_splitkv_kernelI23Flash_fwd_kernel_traitsILi64ELi64ELi128ELi4ELb0ELb0EN7cutlass10bfloat16_tE19Flash_kernel_traitsILi64ELi64ELi128ELi4ES3_EELb1ELb0ELb0ELb0ELb1ELb0ELb0ELb1EEEvNS_16Flash_fwd_paramsE --------------------------
	.section	.text._ZN5flash24flash_fwd_splitkv_kernelI23Flash_fwd_kernel_traitsILi64ELi64ELi128ELi4ELb0ELb0EN7cutlass10bfloat16_tE19Flash_kernel_traitsILi64ELi64ELi128ELi4ES3_EELb1ELb0ELb0ELb0ELb1ELb0ELb0ELb1EEEvNS_16Flash_fwd_paramsE,"ax",@progbits
	.sectioninfo	@"SHI_REGISTERS=199"
	.align	128
        .global         _ZN5flash24flash_fwd_splitkv_kernelI23Flash_fwd_kernel_traitsILi64ELi64ELi128ELi4ELb0ELb0EN7cutlass10bfloat16_tE19Flash_kernel_traitsILi64ELi64ELi128ELi4ES3_EELb1ELb0ELb0ELb0ELb1ELb0ELb0ELb1EEEvNS_16Flash_fwd_paramsE
        .type           _ZN5flash24flash_fwd_splitkv_kernelI23Flash_fwd_kernel_traitsILi64ELi64ELi128ELi4ELb0ELb0EN7cutlass10bfloat16_tE19Flash_kernel_traitsILi64ELi64ELi128ELi4ES3_EELb1ELb0ELb0ELb0ELb1ELb0ELb0ELb1EEEvNS_16Flash_fwd_paramsE,@function
        .size           _ZN5flash24flash_fwd_splitkv_kernelI23Flash_fwd_kernel_traitsILi64ELi64ELi128ELi4ELb0ELb0EN7cutlass10bfloat16_tE19Flash_kernel_traitsILi64ELi64ELi128ELi4ES3_EELb1ELb0ELb0ELb0ELb1ELb0ELb0ELb1EEEvNS_16Flash_fwd_paramsE,(.L_x_7922 - _ZN5flash24flash_fwd_splitkv_kernelI23Flash_fwd_kernel_traitsILi64ELi64ELi128ELi4ELb0ELb0EN7cutlass10bfloat16_tE19Flash_kernel_traitsILi64ELi64ELi128ELi4ES3_EELb1ELb0ELb0ELb0ELb1ELb0ELb0ELb1EEEvNS_16Flash_fwd_paramsE)
        .other          _ZN5flash24flash_fwd_splitkv_kernelI23Flash_fwd_kernel_traitsILi64ELi64ELi128ELi4ELb0ELb0EN7cutlass10bfloat16_tE19Flash_kernel_traitsILi64ELi64ELi128ELi4ES3_EELb1ELb0ELb0ELb0ELb1ELb0ELb0ELb1EEEvNS_16Flash_fwd_paramsE,@"STO_CUDA_ENTRY STV_DEFAULT"
_ZN5flash24flash_fwd_splitkv_kernelI23Flash_fwd_kernel_traitsILi64ELi64ELi128ELi4ELb0ELb0EN7cutlass10bfloat16_tE19Flash_kernel_traitsILi64ELi64ELi128ELi4ES3_EELb1ELb0ELb0ELb0ELb1ELb0ELb0ELb1EEEvNS_16Flash_fwd_paramsE:
.text._ZN5flash24flash_fwd_splitkv_kernelI23Flash_fwd_kernel_traitsILi64ELi64ELi128ELi4ELb0ELb0EN7cutlass10bfloat16_tE19Flash_kernel_traitsILi64ELi64ELi128ELi4ES3_EELb1ELb0ELb0ELb0ELb1ELb0ELb0ELb1EEEvNS_16Flash_fwd_paramsE:
        /* <DEDUP_REMOVED lines=14> */
[----:B------:R-:W3:Y:S04]  /*00e0*/  @P0 LDG.E R165, [R2.64] ;  /* 0x0000000602a50981 */ /* 0x000ee8000c1e1900 */
[----:B------:R-:W3:Y:S01]  /*00f0*/  @P0 LDG.E R164, [R2.64+0x4] ;  /* 0x0000040602a40981 */ /* 0x000ee2000c1e1900 */
[----:B--2---:R-:W-:-:S03]  /*0100*/  ISETP.NE.AND P1, PT, R0, RZ, PT ;  /* 0x000000ff0000720c */ /* 0x004fc60003f25270 */
[----:B------:R1:W5:Y:S01]  /*0110*/  @P4 LDG.E R7, [R144.64] ;  /* 0x0000000690074981 */ /* 0x000362000c1e1900 */
[----:B------:R-:W-:Y:S01]  /*0120*/  ISETP.EQ.OR.EX P2, PT, RZ, c[0x0][0x24c], !P1, P3 ;  /* 0x00009300ff007a0c */ /* 0x000fe20004f42730 */
[----:B------:R-:W-:Y:S02]  /*0130*/  IMAD.MOV.U32 R6, RZ, RZ, -0x1 ;  /* 0xffffffffff067424 */ /* 0x000fe400078e00ff */
[----:B------:R-:W-:Y:S01]  /*0140*/  IMAD.WIDE R10, R17, R120, c[0x0][0x248] ;  /* 0x00009200110a7625 */ /* 0x000fe200078e0278 */
[----:B------:R-:W2:Y:S04]  /*0150*/  S2R R15, SR_CTAID.X ;  /* 0x00000000000f7919 */ /* 0x000ea80000002500 */
[----:B------:R-:W4:Y:S05]  /*0160*/  S2R R142, SR_CTAID.Z ;  /* 0x00000000008e7919 */ /* 0x000f2a0000002700 */
[----:B------:R1:W5:Y:S01]  /*0170*/  @!P2 LDG.E R6, [R10.64] ;  /* 0x000000060a06a981 */ /* 0x000362000c1e1900 */
[----:B------:R-:W-:-:S04]  /*0180*/  ISETP.NE.U32.AND P2, PT, RZ, c[0x0][0x248], PT ;  /* 0x00009200ff007a0c */ /* 0x000fc80003f45070 */
[----:B------:R-:W-:Y:S01]  /*0190*/  ISETP.NE.AND.EX P2, PT, RZ, c[0x0][0x24c], PT, P2 ;  /* 0x00009300ff007a0c */ /* 0x000fe20003f45320 */
[--C-:B------:R-:W-:Y:S01]  /*01a0*/  IMAD.MOV.U32 R9, RZ, RZ, R17.reuse ;  /* 0x000000ffff097224 */ /* 0x100fe200078e0011 */
[----:B------:R-:W-:Y:S01]  /*01b0*/  SHF.R.S32.HI R4, RZ, 0x1f, R17 ;  /* 0x0000001fff047819 */ /* 0x000fe20000011411 */
[----:B---3--:R-:W-:Y:S02]  /*01c0*/  @P0 IMAD.IADD R164, R164, 0x1, -R165 ;  /* 0x00000001a4a40824 */ /* 0x008fe400078e0aa5 */
[----:B------:R-:W-:-:S08]  /*01d0*/  @!P0 IMAD.MOV.U32 R164, RZ, RZ, c[0x0][0x214] ;  /* 0x00008500ffa48624 */ /* 0x000fd000078e00ff */
[----:B------:R-:W-:Y:S05]  /*01e0*/  @!P2 BRA `(.L_x_6506) ;  /* 0x000000400000a947 */ /* 0x000fea0003800000 */
[----:B-12-4-:R-:W2:Y:S02]  /*01f0*/  @P1 LDG.E R3, [R10.64+0x4] ;  /* 0x000004060a031981 */ /* 0x016ea4000c1e1900 */
[----:B--2--5:R-:W-:-:S06]  /*0200*/  @P1 IADD3 R0, R3, -R6, RZ ;  /* 0x8000000603001210 */ /* 0x024fcc0007ffe0ff */
[----:B------:R1:W5:Y:S01]  /*0210*/  @!P1 LDG.E R0, [R10.64] ;  /* 0x000000060a009981 */ /* 0x000362000c1e1900 */
[----:B------:R-:W-:Y:S05]  /*0220*/  BRA `(.L_x_6507) ;  /* 0x0000001000007947 */ /* 0x000fea0003800000 */
.L_x_6506:
[----:B-12-4-:R-:W-:Y:S02]  /*0230*/  MOV R0, c[0x0][0x218] ;  /* 0x0000860000007a02 */ /* 0x016fe40000000f00 */
.L_x_6507:
[----:B------:R-:W-:-:S04]  /*0240*/  ISETP.NE.U32.AND P0, PT, RZ, c[0x0][0x258], PT ;  /* 0x00009600ff007a0c */ /* 0x000fc80003f05070 */
[----:B------:R-:W-:-:S13]  /*0250*/  ISETP.NE.AND.EX P1, PT, RZ, c[0x0][0x25c], PT, P0 ;  /* 0x00009700ff007a0c */ /* 0x000fda0003f25300 */
[----:B------:R-:W-:-:S06]  /*0260*/  @P1 IMAD.WIDE R2, R17, R120, c[0x0][0x258] ;  /* 0x0000960011021625 */ /* 0x000fcc00078e0278 */
        /* <DEDUP_REMOVED lines=39> */
[----:B------:R-:W-:Y:S01]  /*04e0*/  @!P0 IMAD R4, R4, c[0x0][0x1e0], RZ ;  /* 0x0000780004048a24 */ /* 0x000fe200078e02ff */
[----:B------:R-:W-:Y:S01]  /*04f0*/  SHF.L.U32 R6, R6, 0x3, RZ ;  /* 0x0000000306067819 */ /* 0x000fe200000006ff */
[----:B-1----:R-:W-:-:S03]  /*0500*/  @!P0 IMAD.WIDE.U32 R10, R17, c[0x0][0x1e0], RZ ;  /* 0x00007800110a8a25 */ /* 0x002fc600078e00ff */
[----:B------:R-:W-:Y:S01]  /*0510*/  SHF.R.S32.HI R7, RZ, 0x1f, R6 ;  /* 0x0000001fff077819 */ /* 0x000fe20000011406 */
[----:B------:R-:W-:Y:S01]  /*0520*/  @P0 IMAD.WIDE.U32 R8, R165, c[0x0][0x1e8], RZ ;  /* 0x00007a00a5080a25 */ /* 0x000fe200078e00ff */
[----:B------:R-:W-:-:S03]  /*0530*/  @!P0 MOV R8, R10 ;  /* 0x0000000a00088202 */ /* 0x000fc60000000f00 */
[----:B------:R-:W-:Y:S02]  /*0540*/  @!P0 IMAD R4, R17, c[0x0][0x1e4], R4 ;  /* 0x0000790011048a24 */ /* 0x000fe400078e0204 */
[----:B------:R-:W-:-:S04]  /*0550*/  IMAD.WIDE.U32 R6, R63, c[0x0][0x1e8], R6 ;  /* 0x00007a003f067a25 */ /* 0x000fc800078e0006 */
[----:B------:R-:W-:Y:S02]  /*0560*/  @P0 IMAD R165, R165, c[0x0][0x1ec], R9 ;  /* 0x00007b00a5a50a24 */ /* 0x000fe400078e0209 */
[----:B------:R-:W-:Y:S01]  /*0570*/  @!P0 IMAD.IADD R165, R11, 0x1, R4 ;  /* 0x000000010ba58824 */ /* 0x000fe200078e0204 */
[----:B------:R-:W-:Y:S01]  /*0580*/  IADD3 R8, P0, R8, R6, RZ ;  /* 0x0000000608087210 */ /* 0x000fe20007f1e0ff */
[----:B------:R-:W-:Y:S02]  /*0590*/  IMAD R0, R63, c[0x0][0x1ec], R0 ;  /* 0x00007b003f007a24 */ /* 0x000fe400078e0200 */
[----:B------:R-:W-:Y:S01]  /*05a0*/  IMAD R5, R3, c[0x0][0x1f0], RZ ;  /* 0x00007c0003057a24 */ /* 0x000fe200078e02ff */
[----:B------:R-:W-:Y:S02]  /*05b0*/  SHF.R.S32.HI R3, RZ, 0x3, R2 ;  /* 0x00000003ff037819 */ /* 0x000fe40000011402 */
[----:B------:R-:W-:Y:S01]  /*05c0*/  IADD3.X R9, R165, R7, R0, P0, !PT ;  /* 0x00000007a5097210 */ /* 0x000fe200007fe400 */
[----:B------:R-:W-:Y:S01]  /*05d0*/  IMAD R0, R17, c[0x0][0x1c0], R142 ;  /* 0x0000700011007a24 */ /* 0x000fe200078e028e */
[----:B------:R-:W-:Y:S01]  /*05e0*/  ISETP.GE.AND P0, PT, R3, R164, PT ;  /* 0x000000a40300720c */ /* 0x000fe20003f06270 */
[C---:B------:R-:W-:Y:S01]  /*05f0*/  IMAD R5, R142.reuse, c[0x0][0x1f4], R5 ;  /* 0x00007d008e057a24 */ /* 0x040fe200078e0205 */
[----:B------:R-:W-:Y:S01]  /*0600*/  SHF.R.S32.HI R7, RZ, 0x1f, R3 ;  /* 0x0000001fff077819 */ /* 0x000fe20000011403 */
[----:B------:R-:W-:-:S04]  /*0610*/  IMAD.WIDE.U32 R142, R142, c[0x0][0x1f0], R8 ;  /* 0x00007c008e8e7a25 */ /* 0x000fc800078e0008 */
[----:B------:R-:W-:Y:S02]  /*0620*/  IMAD R0, R0, c[0x0][0x214], R63 ;  /* 0x0000850000007a24 */ /* 0x000fe400078e023f */
        /* <DEDUP_REMOVED lines=10> */
.L_x_6510:
[----:B------:R-:W-:Y:S05]  /*06d0*/  BSYNC B0 ;  /* 0x0000000000007941 */ /* 0x000fea0003800000 */
.L_x_6509:
        /* <DEDUP_REMOVED lines=15> */
.L_x_6512:
[----:B------:R-:W-:Y:S05]  /*07d0*/  BSYNC B0 ;  /* 0x0000000000007941 */ /* 0x000fea0003800000 */
.L_x_6511:
        /* <DEDUP_REMOVED lines=15> */
.L_x_6514:
[----:B------:R-:W-:Y:S05]  /*08d0*/  BSYNC B0 ;  /* 0x0000000000007941 */ /* 0x000fea0003800000 */
.L_x_6513:
        /* <DEDUP_REMOVED lines=14> */
.L_x_6516:
[----:B------:R-:W-:Y:S05]  /*09c0*/  BSYNC B0 ;  /* 0x0000000000007941 */ /* 0x000fea0003800000 */
.L_x_6515:
[----:B------:R-:W-:-:S04]  /*09d0*/  LOP3.LUT P4, RZ, R60, 0x7, RZ, 0xc0, !PT ;  /* 0x000000073cff7812 */ /* 0x000fc8000788c0ff */
[-C--:B------:R-:W-:Y:S02]  /*09e0*/  ISETP.GE.OR P0, PT, R9, R164.reuse, P4 ;  /* 0x000000a40900720c */ /* 0x080fe40002706670 */
[-C--:B------:R-:W-:Y:S02]  /*09f0*/  ISETP.GE.OR P2, PT, R3, R164.reuse, P4 ;  /* 0x000000a40300720c */ /* 0x080fe40002746670 */
[C---:B------:R-:W-:Y:S02]  /*0a00*/  IADD3 R3, P3, R0.reuse, R3, RZ ;  /* 0x0000000300037210 */ /* 0x040fe40007f7e0ff */
[----:B------:R-:W-:Y:S02]  /*0a10*/  ISETP.GE.OR P1, PT, R11, R164, P4 ;  /* 0x000000a40b00720c */ /* 0x000fe40002726670 */
[----:B------:R-:W-:Y:S02]  /*0a20*/  LEA.HI.X.SX32 R0, R0, R7, 0x1, P3 ;  /* 0x0000000700007211 */ /* 0x000fe400018f0eff */
[----:B-1----:R-:W-:-:S04]  /*0a30*/  LEA R4, P3, R3, c[0x0][0x200], 0x2 ;  /* 0x0000800003047a11 */ /* 0x002fc800078610ff */
[----:B------:R-:W-:Y:S01]  /*0a40*/  LEA.HI.X R5, R3, c[0x0][0x204], R0, 0x2, P3 ;  /* 0x0000810003057a11 */ /* 0x000fe200018f1400 */
[----:B------:R-:W-:Y:S02]  /*0a50*/  @!P0 IMAD.MOV.U32 R0, RZ, RZ, 0x7f800000 ;  /* 0x7f800000ff008424 */ /* 0x000fe400078e00ff */
[----:B------:R-:W-:Y:S02]  /*0a60*/  @!P2 IMAD.MOV.U32 R3, RZ, RZ, 0x7f800000 ;  /* 0x7f800000ff03a424 */ /* 0x000fe400078e00ff */
[----:B------:R-:W-:Y:S01]  /*0a70*/  @!P1 IMAD.MOV.U32 R2, RZ, RZ, 0x7f800000 ;  /* 0x7f800000ff029424 */ /* 0x000fe200078e00ff */
[----:B------:R1:W-:Y:S01]  /*0a80*/  @!P0 STG.E [R4.64+0x80], R0 ;  /* 0x0000800004008986 */ /* 0x0003e2000c101906 */
[----:B------:R-:W-:-:S03]  /*0a90*/  ISETP.GE.OR P0, PT, R13, R164, P4 ;  /* 0x000000a40d00720c */ /* 0x000fc60002706670 */
[----:B------:R1:W-:Y:S04]  /*0aa0*/  @!P2 STG.E [R4.64], R3 ;  /* 0x000000030400a986 */ /* 0x0003e8000c101906 */
[----:B------:R1:W-:Y:S06]  /*0ab0*/  @!P1 STG.E [R4.64+0x40], R2 ;  /* 0x0000400204009986 */ /* 0x0003ec000c101906 */
[----:B------:R-:W-:Y:S05]  /*0ac0*/  @P0 EXIT ;  /* 0x000000000000094d */ /* 0x000fea0003800000 */
[----:B-1----:R-:W-:-:S05]  /*0ad0*/  MOV R3, 0x7f800000 ;  /* 0x7f80000000037802 */ /* 0x002fca0000000f00 */
[----:B------:R-:W-:Y:S01]  /*0ae0*/  STG.E [R4.64+0xc0], R3 ;  /* 0x0000c00304007986 */ /* 0x000fe2000c101906 */
[----:B------:R-:W-:Y:S05]  /*0af0*/  EXIT ;  /* 0x000000000000794d */ /* 0x000fea0003800000 */
.L_x_6508:
[----:B--2---:R-:W-:-:S04]  /*0b00*/  ISETP.NE.U32.AND P0, PT, RZ, c[0x0][0x2b8], PT ;  /* 0x0000ae00ff007a0c */ /* 0x004fc80003f05070 */
[----:B------:R-:W-:-:S13]  /*0b10*/  ISETP.NE.AND.EX P0, PT, RZ, c[0x0][0x2bc], PT, P0 ;  /* 0x0000af00ff007a0c */ /* 0x000fda0003f05300 */
[----:B-1----:R-:W-:-:S05]  /*0b20*/  @P0 IMAD.WIDE R10, R17, R120, c[0x0][0x2b8] ;  /* 0x0000ae00110a0625 */ /* 0x002fca00078e0278 */
        /* <DEDUP_REMOVED lines=42> */
[----:B------:R1:W2:Y:S01]  /*0dd0*/  LDG.E R6, [R6.64] ;  /* 0x0000000606067981 */ /* 0x0002a2000c1e1900 */
[----:B------:R-:W-:Y:S01]  /*0de0*/  IABS R0, c[0x0][0x1c8] ;  /* 0x0000720000007a13 */ /* 0x000fe20000000000 */
[----:B------:R-:W-:Y:S02]  /*0df0*/  IMAD.MOV.U32 R10, RZ, RZ, RZ ;  /* 0x000000ffff0a7224 */ /* 0x000fe400078e00ff */
[----:B------:R-:W-:Y:S01]  /*0e00*/  IMAD.MOV R3, RZ, RZ, -R3 ;  /* 0x000000ffff037224 */ /* 0x000fe200078e0a03 */
[----:B------:R-:W3:Y:S08]  /*0e10*/  I2F.RP R12, R0 ;  /* 0x00000000000c7306 */ /* 0x000ef00000209400 */
[----:B---3--:R-:W3:Y:S02]  /*0e20*/  MUFU.RCP R11, R12 ;  /* 0x0000000c000b7308 */ /* 0x008ee40000001000 */
[----:B---3--:R-:W-:-:S06]  /*0e30*/  IADD3 R11, R11, 0xffffffe, RZ ;  /* 0x0ffffffe0b0b7810 */ /* 0x008fcc0007ffe0ff */
[----:B------:R-:W3:Y:S02]  /*0e40*/  F2I.FTZ.U32.TRUNC.NTZ R11, R11 ;  /* 0x0000000b000b7305 */ /* 0x000ee4000021f000 */
[----:B---3--:R-:W-:-:S05]  /*0e50*/  IADD3 R2, RZ, -R11, RZ ;  /* 0x8000000bff027210 */ /* 0x008fca0007ffe0ff */
[----:B------:R-:W-:Y:S01]  /*0e60*/  IMAD R5, R2, R0, RZ ;  /* 0x0000000002057224 */ /* 0x000fe200078e02ff */
[----:B------:R-:W-:-:S03]  /*0e70*/  IABS R2, R142 ;  /* 0x0000008e00027213 */ /* 0x000fc60000000000 */
[----:B------:R-:W-:Y:S01]  /*0e80*/  IMAD.HI.U32 R10, R11, R5, R10 ;  /* 0x000000050b0a7227 */ /* 0x000fe200078e000a */
[----:B-1----:R-:W-:-:S05]  /*0e90*/  MOV R7, R2 ;  /* 0x0000000200077202 */ /* 0x002fca0000000f00 */
[----:B------:R-:W-:-:S04]  /*0ea0*/  IMAD.HI.U32 R2, R10, R7, RZ ;  /* 0x000000070a027227 */ /* 0x000fc800078e00ff */
[----:B------:R-:W-:-:S04]  /*0eb0*/  IMAD.MOV R5, RZ, RZ, -R2 ;  /* 0x000000ffff057224 */ /* 0x000fc800078e0a02 */
[----:B------:R-:W-:-:S05]  /*0ec0*/  IMAD R5, R0, R5, R7 ;  /* 0x0000000500057224 */ /* 0x000fca00078e0207 */
[----:B------:R-:W-:-:S13]  /*0ed0*/  ISETP.GT.U32.AND P0, PT, R0, R5, PT ;  /* 0x000000050000720c */ /* 0x000fda0003f04070 */
[-C--:B------:R-:W-:Y:S02]  /*0ee0*/  @!P0 IADD3 R5, R5, -R0.reuse, RZ ;  /* 0x8000000005058210 */ /* 0x080fe40007ffe0ff */
[----:B------:R-:W-:Y:S02]  /*0ef0*/  @!P0 IADD3 R2, R2, 0x1, RZ ;  /* 0x0000000102028810 */ /* 0x000fe40007ffe0ff */
[----:B------:R-:W-:Y:S01]  /*0f00*/  ISETP.GE.U32.AND P1, PT, R5, R0, PT ;  /* 0x000000000500720c */ /* 0x000fe20003f26070 */
[----:B------:R-:W-:Y:S01]  /*0f10*/  IMAD R5, R3, c[0x0][0x2d0], R8 ;  /* 0x0000b40003057a24 */ /* 0x000fe200078e0208 */
[----:B------:R-:W-:-:S04]  /*0f20*/  LOP3.LUT R0, R142, c[0x0][0x1c8], RZ, 0x3c, !PT ;  /* 0x000072008e007a12 */ /* 0x000fc800078e3cff */
[----:B------:R-:W-:Y:S02]  /*0f30*/  ISETP.GE.AND P0, PT, R0, RZ, PT ;  /* 0x000000ff0000720c */ /* 0x000fe40003f06270 */
[----:B------:R-:W-:-:S05]  /*0f40*/  SHF.R.S32.HI R3, RZ, 0x1f, R5 ;  /* 0x0000001fff037819 */ /* 0x000fca0000011405 */
[----:B------:R-:W-:Y:S01]  /*0f50*/  @P1 IADD3 R2, R2, 0x1, RZ ;  /* 0x0000000102021810 */ /* 0x000fe20007ffe0ff */
[----:B------:R-:W-:Y:S01]  /*0f60*/  IMAD R0, R3, c[0x0][0x198], RZ ;  /* 0x0000660003007a24 */ /* 0x000fe200078e02ff */
        /* <DEDUP_REMOVED lines=13> */
[----:B-----5:R-:W-:Y:S01]  /*1040*/  IMAD.WIDE.U32 R16, R6, c[0x0][0x188], RZ ;  /* 0x0000620006107a25 */ /* 0x020fe200078e00ff */
        /* <DEDUP_REMOVED lines=9> */
.L_x_6517:
        /* <DEDUP_REMOVED lines=16> */
.L_x_6519:
[----:B------:R-:W-:-:S04]  /*11e0*/  IABS R3, c[0x0][0x1c8] ;  /* 0x0000720000037a13 */ /* 0x000fc80000000000 */
[----:B------:R-:W1:Y:S08]  /*11f0*/  I2F.RP R8, R3 ;  /* 0x0000000300087306 */ /* 0x000e700000209400 */
[----:B-1----:R-:W1:Y:S02]  /*1200*/  MUFU.RCP R12, R8 ;  /* 0x00000008000c7308 */ /* 0x002e640000001000 */
[----:B-1----:R-:W-:-:S02]  /*1210*/  IADD3 R12, R12, 0xffffffe, RZ ;  /* 0x0ffffffe0c0c7810 */ /* 0x002fc40007ffe0ff */
[----:B------:R-:W-:-:S04]  /*1220*/  LEA R8, R50, 0xffffff80, 0x7 ;  /* 0xffffff8032087811 */ /* 0x000fc800078e38ff */
[----:B------:R-:W1:Y:S01]  /*1230*/  F2I.FTZ.U32.TRUNC.NTZ R13, R12 ;  /* 0x0000000c000d7305 */ /* 0x000e62000021f000 */
[----:B------:R-:W-:-:S04]  /*1240*/  IMAD.WIDE.U32 R10, R8, c[0x0][0x198], R10 ;  /* 0x00006600080a7a25 */ /* 0x000fc800078e000a */
[----:B------:R-:W-:Y:S02]  /*1250*/  IMAD.MOV.U32 R18, RZ, RZ, R10 ;  /* 0x000000ffff127224 */ /* 0x000fe400078e000a */
[----:B-1----:R-:W-:Y:S01]  /*1260*/  IMAD.MOV R0, RZ, RZ, -R13 ;  /* 0x000000ffff007224 */ /* 0x002fe200078e0a0d */
[----:B------:R-:W-:-:S03]  /*1270*/  MOV R12, RZ ;  /* 0x000000ff000c7202 */ /* 0x000fc60000000f00 */
[----:B------:R-:W-:Y:S01]  /*1280*/  IMAD R2, R0, R3, RZ ;  /* 0x0000000300027224 */ /* 0x000fe200078e02ff */
[----:B------:R-:W-:-:S03]  /*1290*/  IABS R0, R142 ;  /* 0x0000008e00007213 */ /* 0x000fc60000000000 */
[----:B------:R-:W-:-:S04]  /*12a0*/  IMAD.HI.U32 R2, R13, R2, R12 ;  /* 0x000000020d027227 */ /* 0x000fc800078e000c */
[----:B------:R-:W-:Y:S02]  /*12b0*/  IMAD.MOV.U32 R5, RZ, RZ, R0 ;  /* 0x000000ffff057224 */ /* 0x000fe400078e0000 */
[----:B------:R-:W-:Y:S02]  /*12c0*/  @P0 IMAD.IADD R13, R7, 0x1, R6 ;  /* 0x00000001070d0824 */ /* 0x000fe400078e0206 */
[----:B------:R-:W-:-:S04]  /*12d0*/  IMAD.HI.U32 R2, R2, R5, RZ ;  /* 0x0000000502027227 */ /* 0x000fc800078e00ff */
[----:B------:R-:W-:Y:S01]  /*12e0*/  @P0 IMAD.WIDE.U32 R20, R13, c[0x0][0x1a0], RZ ;  /* 0x000068000d140a25 */ /* 0x000fe200078e00ff */
[----:B------:R-:W-:-:S03]  /*12f0*/  IADD3 R0, -R2, RZ, RZ ;  /* 0x000000ff02007210 */ /* 0x000fc60007ffe1ff */
[----:B------:R-:W-:Y:S01]  /*1300*/  @P0 IMAD R13, R13, c[0x0][0x1a4], R21 ;  /* 0x000069000d0d0a24 */ /* 0x000fe200078e0215 */
[----:B------:R-:W-:Y:S01]  /*1310*/  @P0 MOV R10, R20 ;  /* 0x00000014000a0202 */ /* 0x000fe20000000f00 */
[----:B------:R-:W-:-:S05]  /*1320*/  IMAD R0, R3, R0, R5 ;  /* 0x0000000003007224 */ /* 0x000fca00078e0205 */
[----:B------:R-:W-:-:S13]  /*1330*/  ISETP.GT.U32.AND P1, PT, R3, R0, PT ;  /* 0x000000000300720c */ /* 0x000fda0003f24070 */
[----:B------:R-:W-:Y:S01]  /*1340*/  @!P1 IMAD.IADD R0, R0, 0x1, -R3 ;  /* 0x0000000100009824 */ /* 0x000fe200078e0a03 */
[----:B------:R-:W-:Y:S02]  /*1350*/  @!P1 IADD3 R2, R2, 0x1, RZ ;  /* 0x0000000102029810 */ /* 0x000fe40007ffe0ff */
[----:B------:R-:W-:Y:S02]  /*1360*/  ISETP.NE.AND P1, PT, RZ, c[0x0][0x1c8], PT ;  /* 0x00007200ff007a0c */ /* 0x000fe40003f25270 */
[----:B------:R-:W-:Y:S02]  /*1370*/  ISETP.GE.U32.AND P3, PT, R0, R3, PT ;  /* 0x000000030000720c */ /* 0x000fe40003f66070 */
[----:B------:R-:W-:Y:S02]  /*1380*/  LOP3.LUT R0, R142, c[0x0][0x1c8], RZ, 0x3c, !PT ;  /* 0x000072008e007a12 */ /* 0x000fe400078e3cff */
[----:B------:R-:W-:Y:S02]  /*1390*/  SHF.R.S32.HI R3, RZ, 0x1f, R8 ;  /* 0x0000001fff037819 */ /* 0x000fe40000011408 */
[----:B------:R-:W-:-:S03]  /*13a0*/  ISETP.GE.AND P2, PT, R0, RZ, PT ;  /* 0x000000ff0000720c */ /* 0x000fc60003f46270 */
[----:B------:R-:W-:-:S04]  /*13b0*/  IMAD R5, R3, c[0x0][0x198], RZ ;  /* 0x0000660003057a24 */ /* 0x000fc800078e02ff */
        /* <DEDUP_REMOVED lines=24> */
.L_x_6518:
[----:B------:R1:W5:Y:S01]  /*1540*/  @P4 LDG.E R7, [R144.64] ;  /* 0x0000000690074981 */ /* 0x000362000c1e1900 */
[----:B------:R-:W-:Y:S01]  /*1550*/  ISETP.NE.AND P0, PT, R165, -0x1, PT ;  /* 0xffffffffa500780c */ /* 0x000fe20003f05270 */
[----:B-----5:R-:W-:Y:S01]  /*1560*/  IMAD.MOV.U32 R17, RZ, RZ, 0x2 ;  /* 0x00000002ff117424 */ /* 0x020fe200078e00ff */
[----:B------:R-:W-:Y:S01]  /*1570*/  SHF.R.S32.HI R61, RZ, 0x1f, R60 ;  /* 0x0000001fff3d7819 */ /* 0x000fe2000001143c */
[----:B------:R-:W-:Y:S01]  /*1580*/  IMAD.MOV.U32 R78, RZ, RZ, c[0x0][0x230] ;  /* 0x00008c00ff4e7624 */ /* 0x000fe200078e00ff */
[----:B------:R-:W-:Y:S01]  /*1590*/  MOV R49, 0x10 ;  /* 0x0000001000317802 */ /* 0x000fe20000000f00 */
[----:B------:R-:W-:Y:S01]  /*15a0*/  IMAD.MOV.U32 R18, RZ, RZ, RZ ;  /* 0x000000ffff127224 */ /* 0x000fe200078e00ff */
[----:B------:R-:W-:Y:S01]  /*15b0*/  LEA.HI R72, R61, R60, RZ, 0x4 ;  /* 0x0000003c3d487211 */ /* 0x000fe200078f20ff */
[----:B------:R-:W-:-:S02]  /*15c0*/  IMAD.MOV.U32 R19, RZ, RZ, c[0x0][0x230] ;  /* 0x00008c00ff137624 */ /* 0x000fc400078e00ff */
[----:B------:R-:W-:Y:S01]  /*15d0*/  IMAD.MOV.U32 R157, RZ, RZ, c[0x0][0x198] ;  /* 0x00006600ff9d7624 */ /* 0x000fe200078e00ff */
[----:B------:R-:W-:Y:S01]  /*15e0*/  LOP3.LUT R71, R72, 0xfffffff0, RZ, 0xc0, !PT ;  /* 0xfffffff048477812 */ /* 0x000fe200078ec0ff */
[----:B------:R-:W-:Y:S01]  /*15f0*/  IMAD.HI.U32 R78, R17, R78, R18 ;  /* 0x0000004e114e7227 */ /* 0x000fe200078e0012 */
[CC--:B------:R-:W-:Y:S02]  /*1600*/  LEA.HI R19, R61.reuse, R60.reuse, RZ, 0x3 ;  /* 0x0000003c3d137211 */ /* 0x0c0fe400078f18ff */
[----:B------:R-:W-:Y:S01]  /*1610*/  LEA.HI R18, R61, R60, RZ, 0x6 ;  /* 0x0000003c3d127211 */ /* 0x000fe200078f30ff */
[----:B------:R-:W-:Y:S01]  /*1620*/  @P0 IMAD.WIDE.U32 R20, R165, c[0x0][0x190], RZ ;  /* 0x00006400a5140a25 */ /* 0x000fe200078e00ff */
[----:B------:R-:W-:Y:S02]  /*1630*/  SHF.R.S32.HI R168, RZ, 0x3, R19 ;  /* 0x00000003ffa87819 */ /* 0x000fe40000011413 */
[----:B------:R-:W-:Y:S01]  /*1640*/  LOP3.LUT R19, R19, 0xfffffff8, RZ, 0xc0, !PT ;  /* 0xfffffff813137812 */ /* 0x000fe200078ec0ff */
[----:B------:R-:W-:Y:S01]  /*1650*/  @!P0 IMAD R16, R4, c[0x0][0x178], RZ ;  /* 0x00005e0004108a24 */ /* 0x000fe200078e02ff */
[----:B------:R-:W-:Y:S01]  /*1660*/  SHF.R.S32.HI R169, RZ, 0x1f, R168 ;  /* 0x0000001fffa97819 */ /* 0x000fe200000114a8 */
[----:B------:R-:W-:Y:S01]  /*1670*/  @P0 IMAD R17, R165, c[0x0][0x194], R21 ;  /* 0x00006500a5110a24 */ /* 0x000fe200078e0215 */
[----:B------:R-:W-:Y:S01]  /*1680*/  SHF.L.U32 R21, R168, 0x6, RZ ;  /* 0x00000006a8157819 */ /* 0x000fe200000006ff */
[----:B------:R-:W-:Y:S01]  /*1690*/  IMAD.IADD R64, R60, 0x1, -R19 ;  /* 0x000000013c407824 */ /* 0x000fe200078e0a13 */
[----:B------:R-:W-:Y:S01]  /*16a0*/  IADD3 R5, P1, R168, R5, RZ ;  /* 0x00000005a8057210 */ /* 0x000fe20007f3e0ff */
[----:B------:R-:W-:Y:S01]  /*16b0*/  @!P0 IMAD.WIDE.U32 R22, R9, c[0x0][0x178], RZ ;  /* 0x00005e0009168a25 */ /* 0x000fe200078e00ff */
[----:B------:R-:W-:-:S02]  /*16c0*/  LOP3.LUT R21, R21, 0x1c0, RZ, 0xc0, !PT ;  /* 0x000001c015157812 */ /* 0x000fc400078ec0ff */
[----:B------:R-:W-:Y:S01]  /*16d0*/  IADD3.X R3, R169, R3, RZ, P1, !PT ;  /* 0x00000003a9037210 */ /* 0x000fe20000ffe4ff */
[----:B------:R-:W-:Y:S01]  /*16e0*/  @!P0 IMAD R16, R9, c[0x0][0x17c], R16 ;  /* 0x00005f0009108a24 */ /* 0x000fe200078e0210 */
[----:B------:R-:W-:Y:S01]  /*16f0*/  SHF.R.S32.HI R79, RZ, 0x1, R78 ;  /* 0x00000001ff4f7819 */ /* 0x000fe2000001144e */
[C---:B------:R-:W-:Y:S01]  /*1700*/  IMAD.SHL.U32 R14, R64.reuse, 0x8, RZ ;  /* 0x00000008400e7824 */ /* 0x040fe200078e00ff */
[----:B------:R-:W-:Y:S01]  /*1710*/  SHF.L.U32 R76, R64, 0x2, RZ ;  /* 0x00000002404c7819 */ /* 0x000fe200000006ff */
[----:B------:R-:W-:Y:S01]  /*1720*/  @P0 IMAD.MOV.U32 R12, RZ, RZ, R20 ;  /* 0x000000ffff0c0224 */ /* 0x000fe200078e0014 */
[----:B------:R-:W-:Y:S01]  /*1730*/  @!P0 IADD3 R17, R23, R16, RZ ;  /* 0x0000001017118210 */ /* 0x000fe20007ffe0ff */
[----:B------:R-:W-:Y:S01]  /*1740*/  @!P0 IMAD.MOV.U32 R12, RZ, RZ, R22 ;  /* 0x000000ffff0c8224 */ /* 0x000fe200078e0016 */
[----:B------:R-:W-:Y:S01]  /*1750*/  LOP3.LUT R19, R21, 0x38, R14, 0xf8, !PT ;  /* 0x0000003815137812 */ /* 0x000fe200078ef80e */
[----:B------:R-:W-:Y:S01]  /*1760*/  IMAD.SHL.U32 R18, R18, 0x8, RZ ;  /* 0x0000000812127824 */ /* 0x000fe200078e00ff */
[----:B------:R-:W-:Y:S01]  /*1770*/  SHF.R.U32.HI R16, RZ, 0x3, R21 ;  /* 0x00000003ff107819 */ /* 0x000fe20000011615 */
[----:B------:R-:W-:Y:S01]  /*1780*/  IMAD.WIDE R20, R15, 0x40, R168 ;  /* 0x000000400f147825 */ /* 0x000fe200078e02a8 */
[----:B------:R-:W-:-:S02]  /*1790*/  IADD3 R22, P0, R14, R10, RZ ;  /* 0x0000000a0e167210 */ /* 0x000fc40007f1e0ff */
[----:B------:R-:W-:Y:S01]  /*17a0*/  LOP3.LUT R19, R19, R16, RZ, 0x3c, !PT ;  /* 0x0000001013137212 */ /* 0x000fe200078e3cff */
[----:B------:R-:W-:Y:S01]  /*17b0*/  IMAD.IADD R71, R60, 0x1, -R71 ;  /* 0x000000013c477824 */ /* 0x000fe200078e0a47 */
[----:B------:R-:W-:Y:S01]  /*17c0*/  SHF.R.S32.HI R15, RZ, 0x1f, R14 ;  /* 0x0000001fff0f7819 */ /* 0x000fe2000001140e */
[----:B------:R-:W-:Y:S01]  /*17d0*/  IMAD R77, R168, R79, R76 ;  /* 0x0000004fa84d7224 */ /* 0x000fe200078e024c */
[----:B------:R-:W-:Y:S01]  /*17e0*/  LOP3.LUT R140, R19, 0xfffffe00, R18, 0xf8, !PT ;  /* 0xfffffe00138c7812 */ /* 0x000fe200078ef812 */
[----:B------:R-:W-:Y:S01]  /*17f0*/  IMAD R19, R0, c[0x0][0x1b8], RZ ;  /* 0x00006e0000137a24 */ /* 0x000fe200078e02ff */
[----:B------:R-:W-:Y:S01]  /*1800*/  SHF.R.S32.HI R66, RZ, 0x1f, R71 ;  /* 0x0000001fff427819 */ /* 0x000fe20000011447 */
[----:B------:R-:W-:Y:S01]  /*1810*/  IMAD.X R23, R15, 0x1, R13, P0 ;  /* 0x000000010f177824 */ /* 0x000fe200000e060d */
[----:B------:R-:W-:Y:S01]  /*1820*/  IADD3 R10, P0, R14, R6, RZ ;  /* 0x000000060e0a7210 */ /* 0x000fe20007f1e0ff */
[----:B------:R-:W-:Y:S01]  /*1830*/  IMAD R19, R2, c[0x0][0x1bc], R19 ;  /* 0x00006f0002137a24 */ /* 0x000fe200078e0213 */
[----:B------:R-:W-:Y:S01]  /*1840*/  LEA.HI R66, R66, R71, RZ, 0x3 ;  /* 0x0000004742427211 */ /* 0x000fe200078f18ff */
[----:B------:R-:W-:Y:S01]  /*1850*/  IMAD.WIDE.U32 R22, R2, c[0x0][0x1b8], R22 ;  /* 0x00006e0002167a25 */ /* 0x000fe200078e0016 */
[----:B------:R-:W-:-:S02]  /*1860*/  IADD3 R24, P1, R14, R12, RZ ;  /* 0x0000000c0e187210 */ /* 0x000fc40007f3e0ff */
[----:B------:R-:W-:Y:S01]  /*1870*/  LOP3.LUT R16, R66, 0xfffffff8, RZ, 0xc0, !PT ;  /* 0xfffffff842107812 */ /* 0x000fe200078ec0ff */
[----:B------:R-:W-:Y:S01]  /*1880*/  IMAD R6, R3, c[0x0][0x1a0], RZ ;  /* 0x0000680003067a24 */ /* 0x000fe200078e02ff */
[----:B------:R-:W-:Y:S01]  /*1890*/  IADD3 R23, R23, R19, RZ ;  /* 0x0000001317177210 */ /* 0x000fe20007ffe0ff */
[----:B------:R-:W-:Y:S01]  /*18a0*/  IMAD.X R11, R15, 0x1, R11, P0 ;  /* 0x000000010f0b7824 */ /* 0x000fe200000e060b */
[----:B------:R-:W-:Y:S01]  /*18b0*/  SHF.R.S32.HI R3, RZ, 0x1f, R142 ;  /* 0x0000001fff037819 */ /* 0x000fe2000001148e */
[----:B------:R-:W-:Y:S01]  /*18c0*/  IMAD R6, R5, c[0x0][0x1a4], R6 ;  /* 0x0000690005067a24 */ /* 0x000fe200078e0206 */
[----:B------:R-:W-:Y:S01]  /*18d0*/  LEA.HI R61, R61, R60, RZ, 0x5 ;  /* 0x0000003c3d3d7211 */ /* 0x000fe200078f28ff */
[----:B------:R-:W-:Y:S01]  /*18e0*/  IMAD.WIDE.U32 R22, R5, c[0x0][0x1a0], R22 ;  /* 0x0000680005167a25 */ /* 0x000fe200078e0016 */
[----:B------:R-:W-:Y:S02]  /*18f0*/  IADD3 R76, R76, R77, RZ ;  /* 0x0000004d4c4c7210 */ /* 0x000fe40007ffe0ff */
[----:B------:R-:W-:Y:S01]  /*1900*/  SHF.L.U64.HI R68, R157, R120, c[0x0][0x19c] ;  /* 0x000067009d447619 */ /* 0x000fe20000010278 */
[----:B------:R-:W-:Y:S01]  /*1910*/  IMAD.IADD R6, R23, 0x1, R6 ;  /* 0x0000000117067824 */ /* 0x000fe200078e0206 */
[----:B------:R-:W-:Y:S01]  /*1920*/  LEA R88, P0, R22, c[0x0][0x170], 0x1 ;  /* 0x00005c0016587a11 */ /* 0x000fe200078008ff */
[----:B------:R-:W-:Y:S01]  /*1930*/  IMAD.WIDE.U32 R10, R168, c[0x0][0x198], R10 ;  /* 0x00006600a80a7a25 */ /* 0x000fe200078e000a */
[----:B------:R-:W-:-:S02]  /*1940*/  SHF.R.S32.HI R75, RZ, 0x1f, R77 ;  /* 0x0000001fff4b7819 */ /* 0x000fc4000001144d */
[----:B------:R-:W-:Y:S01]  /*1950*/  SHF.L.U64.HI R89, R22, 0x1, R6 ;  /* 0x0000000116597819 */ /* 0x000fe20000010206 */
[----:B------:R-:W-:Y:S01]  /*1960*/  IMAD.IADD R71, R71, 0x1, -R16 ;  /* 0x0000000147477824 */ /* 0x000fe200078e0a10 */
[----:B------:R-:W-:Y:S01]  /*1970*/  SHF.R.S32.HI R6, RZ, 0x1f, R73 ;  /* 0x0000001fff067819 */ /* 0x000fe20000011449 */
[----:B------:R-:W-:Y:S01]  /*1980*/  IMAD R13, R169, c[0x0][0x198], RZ ;  /* 0x00006600a90d7a24 */ /* 0x000fe200078e02ff */
[----:B------:R-:W-:Y:S01]  /*1990*/  LEA R86, P3, R10, c[0x0][0x168], 0x1 ;  /* 0x00005a000a567a11 */ /* 0x000fe200078608ff */
[----:B------:R-:W-:Y:S01]  /*19a0*/  IMAD.X R25, R15, 0x1, R17, P1 ;  /* 0x000000010f197824 */ /* 0x000fe200008e0611 */
[----:B------:R-:W-:Y:S01]  /*19b0*/  LEA.HI R83, R6, R73, RZ, 0x7 ;  /* 0x0000004906537211 */ /* 0x000fe200078f38ff */
[----:B------:R-:W-:Y:S01]  /*19c0*/  IMAD R13, R168, c[0x0][0x19c], R13 ;  /* 0x00006700a80d7a24 */ /* 0x000fe200078e020d */
[----:B------:R-:W-:Y:S01]  /*19d0*/  R2P PR, R71, 0x6 ;  /* 0x0000000647007804 */ /* 0x000fe20000000000 */
[----:B------:R-:W-:Y:S01]  /*19e0*/  IMAD R17, R21, c[0x0][0x190], RZ ;  /* 0x0000640015117a24 */ /* 0x000fe200078e02ff */
[----:B------:R-:W-:Y:S01]  /*19f0*/  SHF.R.S32.HI R83, RZ, 0x7, R83 ;  /* 0x00000007ff537819 */ /* 0x000fe20000011453 */
[----:B------:R-:W-:Y:S01]  /*1a00*/  IMAD.IADD R13, R11, 0x1, R13 ;  /* 0x000000010b0d7824 */ /* 0x000fe200078e020d */
[----:B------:R-:W-:Y:S01]  /*1a10*/  LOP3.LUT R11, R61, 0xffffffe0, RZ, 0xc0, !PT ;  /* 0xffffffe03d0b7812 */ /* 0x000fe200078ec0ff */
[C---:B------:R-:W-:Y:S01]  /*1a20*/  IMAD R17, R20.reuse, c[0x0][0x194], R17 ;  /* 0x0000650014117a24 */ /* 0x040fe200078e0211 */
[----:B------:R-:W-:Y:S01]  /*1a30*/  IMNMX R83, RZ, R83, !PT ;  /* 0x00000053ff537217 */ /* 0x000fe20007800200 */
[----:B------:R-:W-:Y:S01]  /*1a40*/  IMAD.WIDE.U32 R24, R20, c[0x0][0x190], R24 ;  /* 0x0000640014187a25 */ /* 0x000fe200078e0018 */
[----:B------:R-:W-:-:S02]  /*1a50*/  SHF.L.U64.HI R85, R10, 0x1, R13 ;  /* 0x000000010a557819 */ /* 0x000fc4000001020d */
[----:B------:R-:W-:Y:S01]  /*1a60*/  IADD3.X R89, R89, c[0x0][0x174], RZ, P0, !PT ;  /* 0x00005d0059597a10 */ /* 0x000fe200007fe4ff */
[----:B------:R-:W-:Y:S01]  /*1a70*/  IMAD R3, R3, c[0x0][0x1a8], RZ ;  /* 0x00006a0003037a24 */ /* 0x000fe200078e02ff */
[----:B------:R-:W-:Y:S01]  /*1a80*/  IADD3.X R85, R85, c[0x0][0x16c], RZ, P3, !PT ;  /* 0x00005b0055557a10 */ /* 0x000fe20001ffe4ff */
[----:B------:R-:W-:Y:S01]  /*1a90*/  IMAD.IADD R25, R25, 0x1, R17 ;  /* 0x0000000119197824 */ /* 0x000fe200078e0211 */
[----:B------:R-:W-:Y:S01]  /*1aa0*/  SHF.R.S32.HI R61, RZ, 0x5, R61 ;  /* 0x00000005ff3d7819 */ /* 0x000fe2000001143d */
[C---:B------:R-:W-:Y:S01]  /*1ab0*/  IMAD R141, R142.reuse, c[0x0][0x1ac], R3 ;  /* 0x00006b008e8d7a24 */ /* 0x040fe200078e0203 */
[----:B------:R-:W-:Y:S01]  /*1ac0*/  SHF.R.S32.HI R74, RZ, 0x1f, R76 ;  /* 0x0000001fff4a7819 */ /* 0x000fe2000001144c */
[----:B------:R-:W-:Y:S01]  /*1ad0*/  IMAD.MOV.U32 R3, RZ, RZ, 0x20 ;  /* 0x00000020ff037424 */ /* 0x000fe200078e00ff */
[----:B------:R-:W-:Y:S01]  /*1ae0*/  SEL R49, R49, 0xfffffff0, !P1 ;  /* 0xfffffff031317807 */ /* 0x000fe20004800000 */
[----:B------:R-:W-:Y:S01]  /*1af0*/  IMAD.MOV.U32 R5, RZ, RZ, c[0x0][0x1a0] ;  /* 0x00006800ff057624 */ /* 0x000fe200078e00ff */
[----:B------:R-:W-:Y:S01]  /*1b00*/  MOV R159, R85 ;  /* 0x00000055009f7202 */ /* 0x000fe20000000f00 */
[----:B------:R-:W-:Y:S01]  /*1b10*/  IMAD.WIDE.U32 R142, R142, c[0x0][0x1a8], R24 ;  /* 0x00006a008e8e7a25 */ /* 0x000fe200078e0018 */
[----:B------:R-:W-:-:S02]  /*1b20*/  SEL R51, R3, 0xffffffe0, !P2 ;  /* 0xffffffe003337807 */ /* 0x000fc40005000000 */
[----:B------:R-:W-:Y:S01]  /*1b30*/  SHF.L.U64.HI R70, R5, R120, c[0x0][0x1a4] ;  /* 0x0000690005467619 */ /* 0x000fe20000010278 */
[----:B------:R-:W-:Y:S02]  /*1b40*/  IMAD.SHL.U32 R67, R157, 0x10, RZ ;  /* 0x000000109d437824 */ /* 0x000fe400078e00ff */
[----:B------:R-:W-:Y:S02]  /*1b50*/  IMAD.SHL.U32 R69, R5, 0x10, RZ ;  /* 0x0000001005457824 */ /* 0x000fe400078e00ff */
[----:B------:R-:W-:Y:S02]  /*1b60*/  IMAD.IADD R62, R60, 0x1, -R11 ;  /* 0x000000013c3e7824 */ /* 0x000fe400078e0a0b */
[----:B------:R-:W-:Y:S02]  /*1b70*/  IMAD.MOV.U32 R160, RZ, RZ, R86 ;  /* 0x000000ffffa07224 */ /* 0x000fe400078e0056 */
[----:B------:R-:W-:Y:S02]  /*1b80*/  IMAD.IADD R141, R143, 0x1, R141 ;  /* 0x000000018f8d7824 */ /* 0x000fe400078e028d */
[----:B------:R-:W-:-:S02]  /*1b90*/  IMAD.MOV.U32 R162, RZ, RZ, R88 ;  /* 0x000000ffffa27224 */ /* 0x000fc400078e0058 */
[----:B------:R-:W-:Y:S02]  /*1ba0*/  IMAD.MOV.U32 R163, RZ, RZ, R89 ;  /* 0x000000ffffa37224 */ /* 0x000fe400078e0059 */
[----:B------:R-:W-:Y:S01]  /*1bb0*/  @!P4 IMAD.MOV.U32 R7, RZ, RZ, RZ ;  /* 0x000000ffff07c224 */ /* 0x000fe200078e00ff */
[----:B------:R-:W-:-:S13]  /*1bc0*/  ISETP.GT.AND P4, PT, R50, R83, PT ;  /* 0x000000533200720c */ /* 0x000fda0003f84270 */
[----:B------:R-:W-:Y:S05]  /*1bd0*/  @!P4 BRA `(.L_x_6520) ;  /* 0x000069200000c947 */ /* 0x000fea0003800000 */
[C---:B-1----:R-:W-:Y:S01]  /*1be0*/  IMAD R6, R4.reuse, c[0x0][0x280], RZ ;  /* 0x0000a00004067a24 */ /* 0x042fe200078e02ff */
[----:B------:R-:W-:Y:S01]  /*1bf0*/  UMOV UR12, 0x40 ;  /* 0x00000040000c7882 */ /* 0x000fe20000000000 */
[----:B------:R-:W-:Y:S01]  /*1c00*/  IMAD R4, R4, c[0x0][0x278], RZ ;  /* 0x00009e0004047a24 */ /* 0x000fe200078e02ff */
[----:B------:R-:W-:Y:S01]  /*1c10*/  UMOV UR11, 0x60 ;  /* 0x00000060000b7882 */ /* 0x000fe20000000000 */
[--C-:B------:R-:W-:Y:S01]  /*1c20*/  IMAD.IADD R118, R7, 0x1, R8.reuse ;  /* 0x0000000107767824 */ /* 0x100fe200078e0208 */
[----:B------:R-:W-:Y:S01]  /*1c30*/  SHF.R.S32.HI R7, RZ, 0x1f, R8 ;  /* 0x0000001fff077819 */ /* 0x000fe20000011408 */
[C---:B------:R-:W-:Y:S01]  /*1c40*/  IMAD.WIDE.U32 R12, R9.reuse, c[0x0][0x280], R14 ;  /* 0x0000a000090c7a25 */ /* 0x040fe200078e000e */
[----:B------:R-:W-:Y:S01]  /*1c50*/  IADD3 R8, P1, P0, R8, R168, -R73 ;  /* 0x000000a808087210 */ /* 0x000fe2000783e849 */
[----:B------:R-:W-:Y:S01]  /*1c60*/  UMOV UR10, 0xa0 ;  /* 0x000000a0000a7882 */ /* 0x000fe20000000000 */
[----:B------:R-:W-:Y:S01]  /*1c70*/  MOV R146, c[0x0][0x290] ;  /* 0x0000a40000927a02 */ /* 0x000fe20000000f00 */
[C---:B------:R-:W-:Y:S01]  /*1c80*/  IMAD.WIDE.U32 R10, R9.reuse, c[0x0][0x278], R14 ;  /* 0x00009e00090a7a25 */ /* 0x040fe200078e000e */
[----:B------:R-:W-:Y:S01]  /*1c90*/  UMOV UR9, 0xc0 ;  /* 0x000000c000097882 */ /* 0x000fe20000000000 */
[----:B------:R-:W-:Y:S01]  /*1ca0*/  MOV R84, c[0x0][0x290] ;  /* 0x0000a40000547a02 */ /* 0x000fe20000000f00 */
[----:B------:R-:W-:Y:S01]  /*1cb0*/  UMOV UR8, 0xe0 ;  /* 0x000000e000087882 */ /* 0x000fe20000000000 */
[C---:B------:R-:W-:Y:S01]  /*1cc0*/  IMAD R6, R9.reuse, c[0x0][0x284], R6 ;  /* 0x0000a10009067a24 */ /* 0x040fe200078e0206 */
[----:B------:R-:W-:Y:S01]  /*1cd0*/  MOV R16, R10 ;  /* 0x0000000a00107202 */ /* 0x000fe20000000f00 */
[----:B------:R-:W-:Y:S01]  /*1ce0*/  IMAD R4, R9, c[0x0][0x27c], R4 ;  /* 0x00009f0009047a24 */ /* 0x000fe200078e0204 */
[----:B------:R-:W-:Y:S01]  /*1cf0*/  SHF.R.S32.HI R9, RZ, 0x1f, R73 ;  /* 0x0000001fff097819 */ /* 0x000fe20000011449 */
[----:B------:R-:W-:Y:S01]  /*1d00*/  IMAD.IADD R13, R13, 0x1, R6 ;  /* 0x000000010d0d7824 */ /* 0x000fe200078e0206 */
[----:B------:R-:W-:Y:S01]  /*1d10*/  ULDC.64 UR4, c[0x0][0x1a0] ;  /* 0x0000680000047ab9 */ /* 0x000fe20000000a00 */
[----:B------:R-:W-:Y:S01]  /*1d20*/  IMAD.IADD R17, R11, 0x1, R4 ;  /* 0x000000010b117824 */ /* 0x000fe200078e0204 */
[----:B------:R-:W-:Y:S01]  /*1d30*/  IADD3.X R7, R7, R169, ~R9, P1, P0 ;  /* 0x000000a907077210 */ /* 0x000fe20000fe0c09 */
[----:B------:R-:W-:Y:S01]  /*1d40*/  IMAD R6, R3, c[0x0][0x1a4], RZ ;  /* 0x0000690003067a24 */ /* 0x000fe200078e02ff */
[----:B------:R-:W-:Y:S01]  /*1d50*/  UIMAD UR17, UR12, UR5, URZ ;  /* 0x000000050c1172a4 */ /* 0x000fe2000f8e023f */
[----:B------:R-:W-:Y:S01]  /*1d60*/  IMAD.WIDE.U32 R100, R5, 0x20, RZ ;  /* 0x0000002005647825 */ /* 0x000fe200078e00ff */
[----:B------:R-:W-:Y:S01]  /*1d70*/  UIMAD UR15, UR11, UR5, URZ ;  /* 0x000000050b0f72a4 */ /* 0x000fe2000f8e023f */
[----:B------:R-:W-:Y:S01]  /*1d80*/  SHF.L.U32 R99, R146, 0x5, RZ ;  /* 0x0000000592637819 */ /* 0x000fe200000006ff */
[----:B------:R-:W-:Y:S01]  /*1d90*/  UIMAD UR14, UR10, UR5, URZ ;  /* 0x000000050a0e72a4 */ /* 0x000fe2000f8e023f */
[C---:B------:R-:W-:Y:S01]  /*1da0*/  IMAD R11, R7.reuse, c[0x0][0x290], RZ ;  /* 0x0000a400070b7a24 */ /* 0x040fe200078e02ff */
[----:B------:R-:W-:Y:S01]  /*1db0*/  UIMAD UR13, UR9, UR5, URZ ;  /* 0x00000005090d72a4 */ /* 0x000fe2000f8e023f */
[----:B------:R-:W-:Y:S01]  /*1dc0*/  IMAD R9, R7, c[0x0][0x288], RZ ;  /* 0x0000a20007097a24 */ /* 0x000fe200078e02ff */
[----:B------:R-:W-:Y:S01]  /*1dd0*/  UIMAD UR25, UR8, UR5, URZ ;  /* 0x00000005081972a4 */ /* 0x000fe2000f8e023f */
[C---:B------:R-:W-:Y:S01]  /*1de0*/  IMAD R7, R8.reuse, c[0x0][0x294], R11 ;  /* 0x0000a50008077a24 */ /* 0x040fe200078e020b */
[----:B------:R-:W-:Y:S01]  /*1df0*/  UIMAD.WIDE.U32 UR30, UR11, UR4, URZ ;  /* 0x000000040b1e72a5 */ /* 0x000fe2000f8e003f */
[C---:B------:R-:W-:Y:S01]  /*1e00*/  IMAD.WIDE.U32 R12, R8.reuse, c[0x0][0x290], R12 ;  /* 0x0000a400080c7a25 */ /* 0x040fe200078e000c */
[----:B------:R-:W-:Y:S01]  /*1e10*/  ULDC UR5, c[0x0][0x294] ;  /* 0x0000a50000057ab9 */ /* 0x000fe20000000800 */
[----:B------:R-:W-:Y:S01]  /*1e20*/  SHF.L.U32 R135, R79, 0x4, RZ ;  /* 0x000000044f877819 */ /* 0x000fe200000006ff */
[----:B------:R-:W-:Y:S01]  /*1e30*/  UIMAD.WIDE.U32 UR28, UR10, UR4, URZ ;  /* 0x000000040a1c72a5 */ /* 0x000fe2000f8e003f */
[C---:B------:R-:W-:Y:S01]  /*1e40*/  IMAD R4, R8.reuse, c[0x0][0x28c], R9 ;  /* 0x0000a30008047a24 */ /* 0x040fe200078e0209 */
[----:B------:R-:W-:Y:S01]  /*1e50*/  UIMAD.WIDE.U32 UR26, UR9, UR4, URZ ;  /* 0x00000004091a72a5 */ /* 0x000fe2000f8e003f */
[----:B------:R-:W-:Y:S01]  /*1e60*/  IMAD.WIDE.U32 R16, R8, c[0x0][0x288], R16 ;  /* 0x0000a20008107a25 */ /* 0x000fe200078e0010 */
[----:B------:R-:W-:Y:S01]  /*1e70*/  ULDC UR16, c[0x0][0x19c] ;  /* 0x0000670000107ab9 */ /* 0x000fe20000000800 */
[----:B------:R-:W-:Y:S01]  /*1e80*/  IADD3 R82, R168, 0x10, RZ ;  /* 0x00000010a8527810 */ /* 0x000fe20007ffe0ff */
[----:B------:R-:W-:Y:S01]  /*1e90*/  UIMAD UR11, UR11, UR5, URZ ;  /* 0x000000050b0b72a4 */ /* 0x000fe2000f8e023f */
[----:B------:R-:W-:Y:S01]  /*1ea0*/  IMAD.IADD R9, R101, 0x1, R6 ;  /* 0x0000000165097824 */ /* 0x000fe200078e0206 */
[----:B------:R-:W-:Y:S01]  /*1eb0*/  IADD3 R17, R17, R4, RZ ;  /* 0x0000000411117210 */ /* 0x000fe20007ffe0ff */
[----:B------:R-:W-:Y:S01]  /*1ec0*/  IMAD.IADD R13, R13, 0x1, R7 ;  /* 0x000000010d0d7824 */ /* 0x000fe200078e0207 */
[----:B------:R-:W-:Y:S01]  /*1ed0*/  UIMAD UR10, UR10, UR5, URZ ;  /* 0x000000050a0a72a4 */ /* 0x000fe2000f8e023f */
[C---:B------:R-:W-:Y:S01]  /*1ee0*/  IMAD R7, R0.reuse, c[0x0][0x2a0], RZ ;  /* 0x0000a80000077a24 */ /* 0x040fe200078e02ff */
[----:B------:R-:W-:Y:S01]  /*1ef0*/  UIMAD UR9, UR9, UR5, URZ ;  /* 0x00000005090972a4 */ /* 0x000fe2000f8e023f */
[----:B------:R-:W-:Y:S01]  /*1f00*/  IMAD R111, R0, c[0x0][0x298], RZ ;  /* 0x0000a600006f7a24 */ /* 0x000fe200078e02ff */
[----:B------:R-:W-:Y:S01]  /*1f10*/  UIMAD UR16, UR12, UR16, URZ ;  /* 0x000000100c1072a4 */ /* 0x000fe2000f8e023f */
[C---:B------:R-:W-:Y:S01]  /*1f20*/  IMAD.SHL.U32 R101, R100.reuse, 0x2, RZ ;  /* 0x0000000264657824 */ /* 0x040fe200078e00ff */
[----:B------:R-:W-:Y:S01]  /*1f30*/  SHF.L.U64.HI R100, R100, 0x1, R9 ;  /* 0x0000000164647819 */ /* 0x000fe20000010209 */
[----:B------:R-:W-:Y:S01]  /*1f40*/  IMAD.WIDE.U32 R8, R5, 0x40, RZ ;  /* 0x0000004005087825 */ /* 0x000fe200078e00ff */
[----:B------:R-:W-:Y:S01]  /*1f50*/  UIMAD UR5, UR8, UR5, URZ ;  /* 0x00000005080572a4 */ /* 0x000fe2000f8e023f */
[----:B------:R-:W-:Y:S01]  /*1f60*/  SHF.L.U64.HI R0, R146, R120, c[0x0][0x294] ;  /* 0x0000a50092007619 */ /* 0x000fe20000010278 */
[----:B------:R-:W-:Y:S01]  /*1f70*/  UIMAD.WIDE.U32 UR32, UR8, UR4, URZ ;  /* 0x00000004082072a5 */ /* 0x000fe2000f8e003f */
[C---:B------:R-:W-:Y:S01]  /*1f80*/  IMAD R7, R2.reuse, c[0x0][0x2a4], R7 ;  /* 0x0000a90002077a24 */ /* 0x040fe200078e0207 */
[----:B------:R-:W-:Y:S01]  /*1f90*/  IADD3 R106, R9, UR17, RZ ;  /* 0x00000011096a7c10 */ /* 0x000fe2000fffe0ff */
[----:B------:R-:W-:Y:S01]  /*1fa0*/  IMAD.WIDE.U32 R12, R2, c[0x0][0x2a0], R12 ;  /* 0x0000a800020c7a25 */ /* 0x000fe200078e000c */
[----:B------:R-:W-:Y:S01]  /*1fb0*/  IADD3 R81, R168, 0x20, RZ ;  /* 0x00000020a8517810 */ /* 0x000fe20007ffe0ff */
[----:B------:R-:W-:Y:S01]  /*1fc0*/  ULDC UR24, c[0x0][0x28c] ;  /* 0x0000a30000187ab9 */ /* 0x000fe20000000800 */
        /* <DEDUP_REMOVED lines=13> */
[----:B------:R-:W-:Y:S01]  /*20a0*/  IMAD.MOV.U32 R90, RZ, RZ, 0x5 ;  /* 0x00000005ff5a7424 */ /* 0x000fe200078e00ff */
[----:B------:R-:W-:Y:S01]  /*20b0*/  LEA.HI.X R111, R4, c[0x0][0x26c], R111, 0x1, P0 ;  /* 0x00009b00046f7a11 */ /* 0x000fe200000f0c6f */
[----:B------:R-:W-:Y:S01]  /*20c0*/  IMAD.MOV.U32 R93, RZ, RZ, 0x6 ;  /* 0x00000006ff5d7424 */ /* 0x000fe200078e00ff */
[----:B------:R-:W-:Y:S01]  /*20d0*/  SHF.R.S32.HI R53, RZ, 0x1f, R118 ;  /* 0x0000001fff357819 */ /* 0x000fe20000011476 */
[----:B------:R-:W-:Y:S01]  /*20e0*/  IMAD.MOV.U32 R121, RZ, RZ, c[0x0][0x288] ;  /* 0x0000a200ff797624 */ /* 0x000fe200078e00ff */
[-C--:B------:R-:W-:Y:S01]  /*20f0*/  IADD3 R52, P1, R77, R118.reuse, RZ ;  /* 0x000000764d347210 */ /* 0x080fe20007f3e0ff */
[----:B------:R-:W-:Y:S01]  /*2100*/  IMAD.WIDE.U32 R154, R157, 0x20, RZ ;  /* 0x000000209d9a7825 */ /* 0x000fe200078e00ff */
[----:B------:R-:W-:Y:S01]  /*2110*/  IADD3 R118, P0, R76, R118, RZ ;  /* 0x000000764c767210 */ /* 0x000fe20007f1e0ff */
[----:B------:R-:W-:Y:S01]  /*2120*/  ULDC UR22, c[0x0][0x28c] ;  /* 0x0000a30000167ab9 */ /* 0x000fe20000000800 */
[CC--:B------:R-:W-:Y:S01]  /*2130*/  SHF.L.U64.HI R98, R146.reuse, R90.reuse, c[0x0][0x294] ;  /* 0x0000a50092627619 */ /* 0x0c0fe2000001025a */
[C---:B------:R-:W-:Y:S01]  /*2140*/  IMAD.SHL.U32 R104, R146.reuse, 0x40, RZ ;  /* 0x0000004092687824 */ /* 0x040fe200078e00ff */
[----:B------:R-:W-:Y:S01]  /*2150*/  SHF.L.U64.HI R103, R146, R93, c[0x0][0x294] ;  /* 0x0000a50092677619 */ /* 0x000fe2000001025d */
[----:B------:R-:W-:Y:S01]  /*2160*/  IMAD.X R119, R74, 0x1, R53, P0 ;  /* 0x000000014a777824 */ /* 0x000fe200000e0635 */
[----:B------:R-:W-:Y:S01]  /*2170*/  IADD3.X R53, R75, R53, RZ, P1, !PT ;  /* 0x000000354b357210 */ /* 0x000fe20000ffe4ff */
[C---:B------:R-:W-:Y:S01]  /*2180*/  IMAD.SHL.U32 R97, R146.reuse, 0x10, RZ ;  /* 0x0000001092617824 */ /* 0x040fe200078e00ff */
        /* <DEDUP_REMOVED lines=8> */
[----:B------:R-:W-:Y:S01]  /*2210*/  SHF.L.U64.HI R120, R121, R120, c[0x0][0x28c] ;  /* 0x0000a30079787619 */ /* 0x000fe20000010278 */
        /* <DEDUP_REMOVED lines=8> */
[----:B------:R-:W-:Y:S01]  /*22a0*/  IMAD.WIDE.U32 R156, R157, 0x40, RZ ;  /* 0x000000409d9c7825 */ /* 0x000fe200078e00ff */
[----:B------:R-:W-:Y:S01]  /*22b0*/  SHF.L.U32 R91, R121, 0x5, RZ ;  /* 0x00000005795b7819 */ /* 0x000fe200000006ff */
[----:B------:R-:W-:Y:S01]  /*22c0*/  ULDC UR18, c[0x0][0x28c] ;  /* 0x0000a30000127ab9 */ /* 0x000fe20000000800 */
[----:B------:R-:W-:Y:S01]  /*22d0*/  SHF.L.U64.HI R98, R99, 0x1, R98 ;  /* 0x0000000163627819 */ /* 0x000fe20000010262 */
[C---:B------:R-:W-:Y:S01]  /*22e0*/  IMAD.SHL.U32 R134, R79.reuse, 0x20, RZ ;  /* 0x000000204f867824 */ /* 0x040fe200078e00ff */
[----:B------:R-:W-:Y:S01]  /*22f0*/  SHF.L.U64.HI R103, R104, 0x1, R103 ;  /* 0x0000000168677819 */ /* 0x000fe20000010267 */
[----:B------:R-:W-:Y:S01]  /*2300*/  IMAD R133, R79, 0x30, RZ ;  /* 0x000000304f857824 */ /* 0x000fe200078e02ff */
        /* <DEDUP_REMOVED lines=10> */
[----:B------:R-:W-:Y:S01]  /*23b0*/  SHF.R.S32.HI R128, RZ, 0x1f, R135 ;  /* 0x0000001fff807819 */ /* 0x000fe20000011487 */
[----:B------:R-:W-:Y:S01]  /*23c0*/  ULDC UR17, c[0x0][0x28c] ;  /* 0x0000a30000117ab9 */ /* 0x000fe20000000800 */
[----:B------:R-:W-:Y:S01]  /*23d0*/  SHF.R.S32.HI R127, RZ, 0x1f, R134 ;  /* 0x0000001fff7f7819 */ /* 0x000fe20000011486 */
[----:B------:R-:W-:Y:S01]  /*23e0*/  IMAD R3, R3, c[0x0][0x19c], RZ ;  /* 0x0000670003037a24 */ /* 0x000fe200078e02ff */
        /* <DEDUP_REMOVED lines=9> */
[----:B------:R-:W-:Y:S01]  /*2480*/  IMAD.IADD R92, R155, 0x1, R3 ;  /* 0x000000019b5c7824 */ /* 0x000fe200078e0203 */
[----:B------:R-:W-:Y:S01]  /*2490*/  SHF.L.U32 R104, R104, 0x1, RZ ;  /* 0x0000000168687819 */ /* 0x000fe200000006ff */
[----:B------:R-:W-:Y:S01]  /*24a0*/  IMAD.SHL.U32 R99, R99, 0x2, RZ ;  /* 0x0000000263637824 */ /* 0x000fe200078e00ff */
[----:B------:R-:W-:Y:S01]  /*24b0*/  IADD3 R96, R157, UR16, RZ ;  /* 0x000000109d607c10 */ /* 0x000fe2000fffe0ff */
[----:B------:R-:W-:Y:S01]  /*24c0*/  IMAD.SHL.U32 R97, R97, 0x2, RZ ;  /* 0x0000000261617824 */ /* 0x000fe200078e00ff */
[----:B------:R-:W-:Y:S01]  /*24d0*/  IADD3 R102, R153, UR11, RZ ;  /* 0x0000000b99667c10 */ /* 0x000fe2000fffe0ff */
[----:B------:R-:W-:Y:S01]  /*24e0*/  IMAD.U32 R84, R84, -0x80, RZ ;  /* 0xffffff8054547824 */ /* 0x000fe200078e00ff */
[----:B------:R-:W-:Y:S01]  /*24f0*/  IADD3 R107, R151, UR10, RZ ;  /* 0x0000000a976b7c10 */ /* 0x000fe2000fffe0ff */
[----:B------:R-:W-:Y:S01]  /*2500*/  ULDC UR4, c[0x0][0x230] ;  /* 0x00008c0000047ab9 */ /* 0x000fe20000000800 */
        /* <DEDUP_REMOVED lines=11> */
[----:B------:R-:W-:Y:S02]  /*25c0*/  UIMAD UR17, UR17, 0xe0, URZ ;  /* 0x000000e0111178a4 */ /* 0x000fe4000f8e023f */
[----:B------:R-:W-:Y:S02]  /*25d0*/  UIADD3 UR15, UR31, UR15, URZ ;  /* 0x0000000f1f0f7290 */ /* 0x000fe4000fffe03f */
[----:B------:R-:W-:-:S02]  /*25e0*/  UIADD3 UR14, UR29, UR14, URZ ;  /* 0x0000000e1d0e7290 */ /* 0x000fc4000fffe03f */
[----:B------:R-:W-:Y:S02]  /*25f0*/  UIADD3 UR13, UR27, UR13, URZ ;  /* 0x0000000d1b0d7290 */ /* 0x000fe4000fffe03f */
[----:B------:R-:W-:Y:S02]  /*2600*/  UIADD3 UR25, UR33, UR25, URZ ;  /* 0x0000001921197290 */ /* 0x000fe4000fffe03f */
[----:B------:R-:W-:Y:S02]  /*2610*/  ULDC.U8 UR8, c[0x0][0x313] ;  /* 0x0000c4c000087ab9 */ /* 0x000fe40000000000 */
.L_x_6574:
[----:B------:R-:W-:Y:S02]  /*2620*/  IMAD.SHL.U32 R13, R11, 0x80, RZ ;  /* 0x000000800b0d7824 */ /* 0x000fe400078e00ff */
[----:B------:R-:W-:Y:S02]  /*2630*/  IMAD.MOV.U32 R16, RZ, RZ, R112 ;  /* 0x000000ffff107224 */ /* 0x000fe400078e0070 */
[----:B------:R-:W-:Y:S01]  /*2640*/  IMAD.MOV.U32 R17, RZ, RZ, R110 ;  /* 0x000000ffff117224 */ /* 0x000fe200078e006e */
[----:B------:R-:W-:Y:S05]  /*2650*/  IADD3 R12, R13, -0x80, RZ ;  /* 0xffffff800d0c7810 */ /* 0x000fea0007ffe0ff */
[--C-:B------:R-:W-:Y:S02]  /*2660*/  IMAD.IADD R7, R65, 0x1, -R12.reuse ;  /* 0x0000000141077824 */ /* 0x100fe400078e0a0c */
[----:B------:R-:W-:Y:S03]  /*2670*/  IMAD.IADD R5, R73, 0x1, -R12 ;  /* 0x0000000149057824 */ /* 0x000fe600078e0a0c */
[CC--:B------:R-:W-:Y:S02]  /*2680*/  ISETP.GE.AND P0, PT, R82.reuse, R7.reuse, PT ;  /* 0x000000075200720c */ /* 0x0c0fe40003f06270 */
[----:B------:R-:W-:Y:S02]  /*2690*/  ISETP.GE.AND P2, PT, R139, R7, PT ;  /* 0x000000078b00720c */ /* 0x000fe40003f46270 */
[----:B------:R-:W-:Y:S02]  /*26a0*/  ISETP.GE.AND P3, PT, R82, R5, !P0 ;  /* 0x000000055200720c */ /* 0x000fe40004766270 */
[----:B------:R-:W-:Y:S02]  /*26b0*/  ISETP.GE.AND P0, PT, R81, R7, PT ;  /* 0x000000075100720c */ /* 0x000fe40003f06270 */
[-C--:B------:R-:W-:Y:S02]  /*26c0*/  ISETP.GE.AND P2, PT, R139, R5.reuse, !P2 ;  /* 0x000000058b00720c */ /* 0x080fe40005746270 */
[----:B------:R-:W-:Y:S02]  /*26d0*/  ISETP.GE.AND P5, PT, R81, R5, !P0 ;  /* 0x000000055100720c */ /* 0x000fe400047a6270 */
[C---:B------:R-:W-:Y:S02]  /*26e0*/  ISETP.GE.AND P0, PT, R80.reuse, R7, PT ;  /* 0x000000075000720c */ /* 0x040fe40003f06270 */
[----:B------:R-:W-:Y:S02]  /*26f0*/  P2R R54, PR, RZ, 0x20 ;  /* 0x00000020ff367803 */ /* 0x000fe40000000000 */
[----:B------:R-:W-:Y:S02]  /*2700*/  ISETP.GE.AND P4, PT, R80, R5, !P0 ;  /* 0x000000055000720c */ /* 0x000fe40004786270 */
[----:B------:R-:W-:Y:S02]  /*2710*/  @P3 IADD3 R172, P0, R112, R97, RZ ;  /* 0x0000006170ac3210 */ /* 0x000fe40007f1e0ff */
[CC--:B------:R-:W-:Y:S02]  /*2720*/  @P3 LEA R58, P1, R69.reuse, R88.reuse, 0x1 ;  /* 0x00000058453a3211 */ /* 0x0c0fe400078208ff */
[----:B------:R-:W-:Y:S01]  /*2730*/  P2R R0, PR, RZ, 0x10 ;  /* 0x00000010ff007803 */ /* 0x000fe20000000000 */
[----:B------:R-:W-:Y:S01]  /*2740*/  @P3 IMAD.X R173, R110, 0x1, R95, P0 ;  /* 0x000000016ead3824 */ /* 0x000fe200000e065f */
[----:B------:R-:W-:Y:S02]  /*2750*/  @P5 IADD3 R32, P0, R112, R99, RZ ;  /* 0x0000006370205210 */ /* 0x000fe40007f1e0ff */
[----:B------:R-:W-:Y:S02]  /*2760*/  @P3 LEA.HI.X R59, R69, R89, R70, 0x1, P1 ;  /* 0x00000059453b3211 */ /* 0x000fe400008f0c46 */
[----:B------:R-:W-:Y:S01]  /*2770*/  @P5 IADD3 R56, P1, R101, R88, RZ ;  /* 0x0000005865385210 */ /* 0x000fe20007f3e0ff */
[----:B------:R-:W-:Y:S01]  /*2780*/  @P5 IMAD.X R33, R110, 0x1, R98, P0 ;  /* 0x000000016e215824 */ /* 0x000fe200000e0662 */
[----:B------:R-:W-:Y:S03]  /*2790*/  @P4 IADD3 R28, P0, R112, R152, RZ ;  /* 0x00000098701c4210 */ /* 0x000fe60007f1e0ff */
[----:B------:R-:W-:Y:S01]  /*27a0*/  @P5 IMAD.X R57, R100, 0x1, R89, P1 ;  /* 0x0000000164395824 */ /* 0x000fe200008e0659 */
[----:B------:R-:W-:Y:S01]  /*27b0*/  ISETP.GE.AND P1, PT, R138, R7, PT ;  /* 0x000000078a00720c */ /* 0x000fe20003f26270 */
[----:B------:R-:W-:Y:S01]  /*27c0*/  @P4 IMAD.X R29, R110, 0x1, R102, P0 ;  /* 0x000000016e1d4824 */ /* 0x000fe200000e0666 */
[----:B------:R-:W-:Y:S02]  /*27d0*/  @P4 IADD3 R46, P0, R88, UR30, RZ ;  /* 0x0000001e582e4c10 */ /* 0x000fe4000ff1e0ff */
[----:B------:R-:W-:Y:S02]  /*27e0*/  ISETP.GE.AND P5, PT, R138, R5, !P1 ;  /* 0x000000058a00720c */ /* 0x000fe40004fa6270 */
[----:B------:R-:W-:Y:S02]  /*27f0*/  @P4 IADD3.X R47, R89, UR15, RZ, P0, !PT ;  /* 0x0000000f592f4c10 */ /* 0x000fe400087fe4ff */
[----:B------:R-:W-:Y:S02]  /*2800*/  @P2 IADD3 R24, P0, R112, R104, RZ ;  /* 0x0000006870182210 */ /* 0x000fe40007f1e0ff */
[----:B------:R-:W-:Y:S03]  /*2810*/  ISETP.NE.AND P4, PT, R54, RZ, PT ;  /* 0x000000ff3600720c */ /* 0x000fe60003f85270 */
[----:B------:R-:W-:Y:S01]  /*2820*/  @P2 IMAD.X R25, R110, 0x1, R103, P0 ;  /* 0x000000016e192824 */ /* 0x000fe200000e0667 */
[----:B------:R-:W-:Y:S05]  /*2830*/  @P2 IADD3 R44, P0, R105, R88, RZ ;  /* 0x00000058692c2210 */ /* 0x000fea0007f1e0ff */
[----:B------:R-:W-:Y:S01]  /*2840*/  @P2 IMAD.X R45, R106, 0x1, R89, P0 ;  /* 0x000000016a2d2824 */ /* 0x000fe200000e0659 */
[----:B------:R-:W-:Y:S05]  /*2850*/  @P5 IADD3 R20, P0, R112, R150, RZ ;  /* 0x0000009670145210 */ /* 0x000fea0007f1e0ff */
[----:B------:R-:W-:Y:S01]  /*2860*/  @P5 IMAD.X R21, R110, 0x1, R107, P0 ;  /* 0x000000016e155824 */ /* 0x000fe200000e066b */
[----:B------:R-:W-:Y:S04]  /*2870*/  @P5 IADD3 R42, P0, R88, UR28, RZ ;  /* 0x0000001c582a5c10 */ /* 0x000fe8000ff1e0ff */
[----:B------:R-:W-:Y:S02]  /*2880*/  @P5 IADD3.X R43, R89, UR14, RZ, P0, !PT ;  /* 0x0000000e592b5c10 */ /* 0x000fe400087fe4ff */
[C---:B------:R-:W-:Y:S04]  /*2890*/  ISETP.GE.AND P0, PT, R137.reuse, R7, PT ;  /* 0x000000078900720c */ /* 0x040fe80003f06270 */
[----:B------:R-:W-:Y:S11]  /*28a0*/  ISETP.GE.AND P6, PT, R137, R5, !P0 ;  /* 0x000000058900720c */ /* 0x000ff600047c6270 */
[----:B------:R-:W-:Y:S02]  /*28b0*/  @!UPT UIADD3 URZ, URZ, URZ, URZ ;  /* 0x0000003f3f3ff290 */ /* 0x000fe4000fffe03f */
[----:B------:R-:W-:Y:S05]  /*28c0*/  @P6 IADD3 R40, P0, R112, R148, RZ ;  /* 0x0000009470286210 */ /* 0x000fea0007f1e0ff */
[----:B------:R-:W-:Y:S01]  /*28d0*/  @P6 IMAD.X R41, R110, 0x1, R108, P0 ;  /* 0x000000016e296824 */ /* 0x000fe200000e066c */
[----:B------:R-:W-:Y:S04]  /*28e0*/  @P6 IADD3 R38, P0, R88, UR26, RZ ;  /* 0x0000001a58266c10 */ /* 0x000fe8000ff1e0ff */
[C---:B------:R-:W-:Y:S02]  /*28f0*/  @P6 IADD3.X R39, R89.reuse, UR13, RZ, P0, !PT ;  /* 0x0000000d59276c10 */ /* 0x040fe400087fe4ff */
[C---:B------:R-:W-:Y:S04]  /*2900*/  ISETP.GE.AND P0, PT, R136.reuse, R7, PT ;  /* 0x000000078800720c */ /* 0x040fe80003f06270 */
[----:B------:R-:W-:Y:S04]  /*2910*/  ISETP.GE.AND P1, PT, R136, R5, !P0 ;  /* 0x000000058800720c */ /* 0x000fe80004726270 */
[----:B------:R-:W-:Y:S09]  /*2920*/  P2R R158, PR, RZ, 0x2 ;  /* 0x00000002ff9e7803 */ /* 0x000ff20000000000 */
[----:B------:R-:W-:Y:S05]  /*2930*/  @P1 IADD3 R36, P0, R112, R146, RZ ;  /* 0x0000009270241210 */ /* 0x000fea0007f1e0ff */
[----:B------:R-:W-:Y:S01]  /*2940*/  @P1 IMAD.X R37, R110, 0x1, R109, P0 ;  /* 0x000000016e251824 */ /* 0x000fe200000e066d */
[----:B------:R-:W-:Y:S04]  /*2950*/  @P1 IADD3 R2, P0, R88, UR32, RZ ;  /* 0x0000002058021c10 */ /* 0x000fe8000ff1e0ff */
[----:B------:R-:W-:Y:S02]  /*2960*/  @P1 IADD3.X R3, R89, UR25, RZ, P0, !PT ;  /* 0x0000001959031c10 */ /* 0x000fe400087fe4ff */
[C---:B------:R-:W-:Y:S04]  /*2970*/  LEA R112, P0, R84.reuse, R16, 0x1 ;  /* 0x0000001054707211 */ /* 0x040fe800078008ff */
[----:B------:R-:W-:Y:S02]  /*2980*/  LEA.HI.X.SX32 R110, R84, R17, 0x1, P0 ;  /* 0x00000011546e7211 */ /* 0x000fe400000f0eff */
[C---:B------:R-:W-:Y:S04]  /*2990*/  ISETP.GE.AND P0, PT, R168.reuse, R7, PT ;  /* 0x00000007a800720c */ /* 0x040fe80003f06270 */
[----:B------:R-:W-:Y:S02]  /*29a0*/  ISETP.GE.AND P1, PT, R168, R5, !P0 ;  /* 0x00000005a800720c */ /* 0x000fe40004726270 */
[----:B------:R-:W-:Y:S11]  /*29b0*/  ISETP.NE.AND P0, PT, R158, RZ, PT ;  /* 0x000000ff9e00720c */ /* 0x000ff60003f05270 */
[----:B------:R-:W2:Y:S04]  /*29c0*/  @P1 LDG.E.128 R16, [R16.64] ;  /* 0x0000000610101981 */ /* 0x000ea8000c1e1d00 */
[----:B--2---:R1:W-:Y:S04]  /*29d0*/  @P1 STG.E.128 [R88.64], R16 ;  /* 0x0000001058001986 */ /* 0x0043e8000c101d06 */
[----:B------:R-:W2:Y:S04]  /*29e0*/  @P3 LDG.E.128 R4, [R172.64] ;  /* 0x00000006ac043981 */ /* 0x000ea8000c1e1d00 */
[----:B--2---:R2:W-:Y:S04]  /*29f0*/  @P3 STG.E.128 [R58.64], R4 ;  /* 0x000000043a003986 */ /* 0x0045e8000c101d06 */
[----:B------:R-:W3:Y:S04]  /*2a00*/  @P4 LDG.E.128 R32, [R32.64] ;  /* 0x0000000620204981 */ /* 0x000ee8000c1e1d00 */
[----:B---3--:R3:W-:Y:S01]  /*2a10*/  @P4 STG.E.128 [R56.64], R32 ;  /* 0x0000002038004986 */ /* 0x0087e2000c101d06 */
[----:B------:R-:W-:Y:S11]  /*2a20*/  ISETP.NE.AND P4, PT, R0, RZ, PT ;  /* 0x000000ff0000720c */ /* 0x000ff60003f85270 */
[----:B------:R-:W-:Y:S02]  /*2a30*/  @!UPT UIADD3 URZ, URZ, URZ, URZ ;  /* 0x0000003f3f3ff290 */ /* 0x000fe4000fffe03f */
[----:B------:R-:W4:Y:S04]  /*2a40*/  @P4 LDG.E.128 R28, [R28.64] ;  /* 0x000000061c1c4981 */ /* 0x000f28000c1e1d00 */
[----:B----4-:R3:W-:Y:S04]  /*2a50*/  @P4 STG.E.128 [R46.64], R28 ;  /* 0x0000001c2e004986 */ /* 0x0107e8000c101d06 */
[----:B------:R-:W4:Y:S04]  /*2a60*/  @P2 LDG.E.128 R24, [R24.64] ;  /* 0x0000000618182981 */ /* 0x000f28000c1e1d00 */
[----:B----4-:R3:W-:Y:S04]  /*2a70*/  @P2 STG.E.128 [R44.64], R24 ;  /* 0x000000182c002986 */ /* 0x0107e8000c101d06 */
[----:B------:R-:W4:Y:S04]  /*2a80*/  @P5 LDG.E.128 R20, [R20.64] ;  /* 0x0000000614145981 */ /* 0x000f28000c1e1d00 */
[----:B----4-:R3:W-:Y:S04]  /*2a90*/  @P5 STG.E.128 [R42.64], R20 ;  /* 0x000000142a005986 */ /* 0x0107e8000c101d06 */
[----:B-1----:R-:W4:Y:S04]  /*2aa0*/  @P6 LDG.E.128 R16, [R40.64] ;  /* 0x0000000628106981 */ /* 0x002f28000c1e1d00 */
[----:B----4-:R3:W-:Y:S04]  /*2ab0*/  @P6 STG.E.128 [R38.64], R16 ;  /* 0x0000001026006986 */ /* 0x0107e8000c101d06 */
[----:B--2---:R-:W2:Y:S04]  /*2ac0*/  @P0 LDG.E.128 R4, [R36.64] ;  /* 0x0000000624040981 */ /* 0x004ea8000c1e1d00 */
[----:B--2---:R3:W-:Y:S01]  /*2ad0*/  @P0 STG.E.128 [R2.64], R4 ;  /* 0x0000000402000986 */ /* 0x0047e2000c101d06 */
[----:B------:R-:W-:Y:S11]  /*2ae0*/  ISETP.NE.AND P0, PT, RZ, UR4, PT ;  /* 0x00000004ff007c0c */ /* 0x000ff6000bf05270 */
[----:B------:R-:W-:Y:S02]  /*2af0*/  @!UPT UIADD3 URZ, URZ, URZ, URZ ;  /* 0x0000003f3f3ff290 */ /* 0x000fe4000fffe03f */
[----:B------:R-:W-:-:S05]  /*2b00*/  @!P0 BRA `(.L_x_6521) ;  /* 0x00004f3000008947 */ /* 0x000fca0003800000 */
[----:B------:R-:W-:Y:S11]  /*2b10*/  ISETP.NE.AND P0, PT, RZ, UR8, PT ;  /* 0x00000008ff007c0c */ /* 0x000ff6000bf05270 */
[----:B------:R-:W-:Y:S02]  /*2b20*/  @!UPT UIADD3 URZ, URZ, URZ, URZ ;  /* 0x0000003f3f3ff290 */ /* 0x000fe4000fffe03f */
[----:B------:R-:W-:-:S05]  /*2b30*/  @!P0 BRA `(.L_x_6522) ;  /* 0x00001ea000008947 */ /* 0x000fca0003800000 */
[----:B------:R-:W-:Y:S01]  /*2b40*/  BSSY B0, `(.L_x_6523) ;  /* 0x0000032000007945 */ /* 0x000fe20003800000 */
[----:B------:R-:W-:-:S05]  /*2b50*/  @!P1 BRA `(.L_x_6524) ;  /* 0x0000030000009947 */ /* 0x000fca0003800000 */
[----:B------:R-:W-:Y:S02]  /*2b60*/  ISETP.GE.AND P0, PT, R14, UR4, PT ;  /* 0x000000040e007c0c */ /* 0x000fe4000bf06270 */
[----:B------:R-:W-:Y:S02]  /*2b70*/  MOV R115, R111 ;  /* 0x0000006f00737202 */ /* 0x000fe40000000f00 */
[----:B------:R-:W-:Y:S03]  /*2b80*/  MOV R87, R85 ;  /* 0x0000005500577202 */ /* 0x000fe60000000f00 */
[----:B---3--:R-:W2:Y:S06]  /*2b90*/  LDG.E.128 R16, [R114.64] ;  /* 0x0000000672107981 */ /* 0x008eac000c1e1d00 */
[----:B------:R-:W-:Y:S02]  /*2ba0*/  @!P0 IMAD.MOV.U32 R8, RZ, RZ, R10 ;  /* 0x000000ffff088224 */ /* 0x000fe400078e000a */
[----:B------:R-:W3:Y:S06]  /*2bb0*/  @!P0 LDG.E.64 R26, [R52.64] ;  /* 0x00000006341a8981 */ /* 0x000eec000c1e1b00 */
[----:B------:R1:W4:Y:S01]  /*2bc0*/  @!P0 LDG.E.64 R6, [R8.64] ;  /* 0x0000000608068981 */ /* 0x000322000c1e1b00 */
[----:B---3--:R-:W-:Y:S01]  /*2bd0*/  @!P0 IMAD.U32 R24, R26, 0x10000, RZ ;  /* 0x000100001a188824 */ /* 0x008fe200078e00ff */
[C---:B--2---:R-:W-:Y:S01]  /*2be0*/  @!P0 LOP3.LUT R23, R16.reuse, 0xffff0000, RZ, 0xc0, !PT ;  /* 0xffff000010178812 */ /* 0x044fe200078ec0ff */
[----:B------:R-:W-:Y:S01]  /*2bf0*/  @!P0 IMAD.U32 R25, R27, 0x10000, RZ ;  /* 0x000100001b198824 */ /* 0x000fe200078e00ff */
[----:B------:R-:W-:Y:S02]  /*2c00*/  @!P0 SHF.L.U32 R21, R16, 0x10, RZ ;  /* 0x0000001010158819 */ /* 0x000fe400000006ff */
[----:B-1----:R-:W-:Y:S02]  /*2c10*/  @!P0 SHF.L.U32 R8, R18, 0x10, RZ ;  /* 0x0000001012088819 */ /* 0x002fe400000006ff */
[C---:B----4-:R-:W-:Y:S02]  /*2c20*/  @!P0 SHF.L.U32 R22, R6.reuse, 0x10, RZ ;  /* 0x0000001006168819 */ /* 0x050fe400000006ff */
[----:B------:R-:W-:Y:S01]  /*2c30*/  @!P0 LOP3.LUT R20, R6, 0xffff0000, RZ, 0xc0, !PT ;  /* 0xffff000006148812 */ /* 0x000fe200078ec0ff */
[----:B------:R-:W-:Y:S01]  /*2c40*/  @!P0 IMAD.U32 R6, R19, 0x10000, RZ ;  /* 0x0001000013068824 */ /* 0x000fe200078e00ff */
[----:B------:R-:W-:Y:S01]  /*2c50*/  @!P0 LOP3.LUT R29, R27, 0xffff0000, RZ, 0xc0, !PT ;  /* 0xffff00001b1d8812 */ /* 0x000fe200078ec0ff */
[-C--:B------:R-:W-:Y:S01]  /*2c60*/  @!P0 FMUL.FTZ R31, R23, R22.reuse ;  /* 0x00000016171f8220 */ /* 0x080fe20000410000 */
[----:B------:R-:W-:Y:S01]  /*2c70*/  @!P0 LOP3.LUT R27, R19, 0xffff0000, RZ, 0xc0, !PT ;  /* 0xffff0000131b8812 */ /* 0x000fe200078ec0ff */
[C---:B------:R-:W-:Y:S01]  /*2c80*/  @!P0 FMUL.FTZ R0, R21.reuse, R22 ;  /* 0x0000001615008220 */ /* 0x040fe20000410000 */
[----:B------:R-:W-:Y:S01]  /*2c90*/  @!P0 LOP3.LUT R26, R26, 0xffff0000, RZ, 0xc0, !PT ;  /* 0xffff00001a1a8812 */ /* 0x000fe200078ec0ff */
[-C--:B------:R-:W-:Y:S01]  /*2ca0*/  @!P0 FFMA.FTZ R31, R21, R24.reuse, -R31 ;  /* 0x00000018151f8223 */ /* 0x080fe2000001081f */
[----:B------:R-:W-:Y:S01]  /*2cb0*/  @!P0 SHF.L.U32 R5, R7, 0x10, RZ ;  /* 0x0000001007058819 */ /* 0x000fe200000006ff */
[----:B------:R-:W-:Y:S01]  /*2cc0*/  @!P0 IMAD.U32 R21, R17, 0x10000, RZ ;  /* 0x0001000011158824 */ /* 0x000fe200078e00ff */
[----:B------:R-:W-:Y:S01]  /*2cd0*/  @!P0 LOP3.LUT R7, R7, 0xffff0000, RZ, 0xc0, !PT ;  /* 0xffff000007078812 */ /* 0x000fe200078ec0ff */
[----:B------:R-:W-:Y:S01]  /*2ce0*/  @!P0 FFMA.FTZ R0, R23, R24, R0 ;  /* 0x0000001817008223 */ /* 0x000fe20000010000 */
        /* <DEDUP_REMOVED lines=23> */
.L_x_6524:
[----:B------:R-:W-:Y:S05]  /*2e60*/  BSYNC B0 ;  /* 0x0000000000007941 */ /* 0x000fea0003800000 */
.L_x_6523:
[----:B------:R-:W-:Y:S01]  /*2e70*/  BSSY B0, `(.L_x_6525) ;  /* 0x0000039000007945 */ /* 0x000fe20003800000 */
[----:B------:R-:W-:-:S05]  /*2e80*/  @!P3 BRA `(.L_x_6526) ;  /* 0x000003700000b947 */ /* 0x000fca0003800000 */
        /* <DEDUP_REMOVED lines=55> */
.L_x_6526:
[----:B------:R-:W-:Y:S05]  /*3200*/  BSYNC B0 ;  /* 0x0000000000007941 */ /* 0x000fea0003800000 */
.L_x_6525:
[----:B------:R-:W-:Y:S01]  /*3210*/  ISETP.NE.AND P0, PT, R54, RZ, PT ;  /* 0x000000ff3600720c */ /* 0x000fe20003f05270 */
[----:B------:R-:W-:Y:S01]  /*3220*/  @!UPT UIADD3 URZ, URZ, URZ, URZ ;  /* 0x0000003f3f3ff290 */ /* 0x000fe2000fffe03f */
[----:B------:R-:W-:Y:S11]  /*3230*/  BSSY B0, `(.L_x_6527) ;  /* 0x0000039000007945 */ /* 0x000ff60003800000 */
        /* <DEDUP_REMOVED lines=56> */
.L_x_6528:
[----:B------:R-:W-:Y:S05]  /*35c0*/  BSYNC B0 ;  /* 0x0000000000007941 */ /* 0x000fea0003800000 */
.L_x_6527:
[----:B------:R-:W-:Y:S01]  /*35d0*/  BSSY B0, `(.L_x_6529) ;  /* 0x000003e000007945 */ /* 0x000fe20003800000 */
[----:B------:R-:W-:-:S05]  /*35e0*/  @!P4 BRA `(.L_x_6530) ;  /* 0x000003c00000c947 */ /* 0x000fca0003800000 */
[----:B------:R-:W-:Y:S01]  /*35f0*/  IMAD.MOV.U32 R37, RZ, RZ, 0x60 ;  /* 0x00000060ff257424 */ /* 0x000fe200078e00ff */
[----:B------:R-:W-:Y:S02]  /*3600*/  ISETP.GE.AND P0, PT, R14, UR4, PT ;  /* 0x000000040e007c0c */ /* 0x000fe4000bf06270 */
[----:B---3--:R-:W-:Y:S02]  /*3610*/  MOV R33, c[0x0][0x288] ;  /* 0x0000a20000217a02 */ /* 0x008fe40000000f00 */
[----:B------:R-:W-:Y:S02]  /*3620*/  MOV R115, R111 ;  /* 0x0000006f00737202 */ /* 0x000fe40000000f00 */
[----:B-1----:R-:W-:Y:S03]  /*3630*/  MOV R87, R85 ;  /* 0x0000005500577202 */ /* 0x002fe60000000f00 */
[----:B------:R-:W-:Y:S04]  /*3640*/  IMAD.WIDE.U32 R32, R33, 0x60, R114 ;  /* 0x0000006021207825 */ /* 0x000fe800078e0072 */
[C---:B------:R-:W-:Y:S01]  /*3650*/  @!P0 IMAD.SHL.U32 R35, R133.reuse, 0x2, RZ ;  /* 0x0000000285238824 */ /* 0x040fe200078e00ff */
[----:B------:R-:W-:Y:S01]  /*3660*/  @!P0 SHF.L.U64.HI R28, R133, 0x1, R126 ;  /* 0x00000001851c8819 */ /* 0x000fe2000001027e */
[----:B------:R-:W-:Y:S01]  /*3670*/  IMAD.WIDE.U32 R40, R37, c[0x0][0x198], R86 ;  /* 0x0000660025287a25 */ /* 0x000fe200078e0056 */
[----:B------:R-:W-:Y:S02]  /*3680*/  IADD3 R33, R33, UR24, RZ ;  /* 0x0000001821217c10 */ /* 0x000fe4000fffe0ff */
[----:B------:R-:W-:Y:S01]  /*3690*/  @!P0 IADD3 R26, P1, R35, R52, RZ ;  /* 0x00000034231a8210 */ /* 0x000fe20007f3e0ff */
[----:B------:R-:W-:Y:S02]  /*36a0*/  IMAD R37, R37, c[0x0][0x19c], RZ ;  /* 0x0000670025257a24 */ /* 0x000fe400078e02ff */
[----:B------:R-:W2:Y:S02]  /*36b0*/  LDG.E.128 R16, [R32.64] ;  /* 0x0000000620107981 */ /* 0x000ea4000c1e1d00 */
[C---:B------:R-:W-:Y:S01]  /*36c0*/  @!P0 IMAD.X R27, R28.reuse, 0x1, R53, P1 ;  /* 0x000000011c1b8824 */ /* 0x040fe200008e0635 */
[----:B------:R-:W-:Y:S01]  /*36d0*/  @!P0 IADD3 R22, P1, R35, R10, RZ ;  /* 0x0000000a23168210 */ /* 0x000fe20007f3e0ff */
[----:B------:R-:W-:Y:S03]  /*36e0*/  IMAD.IADD R41, R41, 0x1, R37 ;  /* 0x0000000129297824 */ /* 0x000fe600078e0225 */
[----:B------:R-:W-:Y:S01]  /*36f0*/  @!P0 IADD3.X R23, R28, R9, RZ, P1, !PT ;  /* 0x000000091c178210 */ /* 0x000fe20000ffe4ff */
[----:B------:R1:W3:Y:S06]  /*3700*/  @!P0 LDG.E.64 R30, [R26.64] ;  /* 0x000000061a1e8981 */ /* 0x0002ec000c1e1b00 */
[----:B------:R-:W4:Y:S01]  /*3710*/  @!P0 LDG.E.64 R6, [R22.64] ;  /* 0x0000000616068981 */ /* 0x000f22000c1e1b00 */
[C---:B--2---:R-:W-:Y:S01]  /*3720*/  @!P0 IMAD.U32 R8, R16.reuse, 0x10000, RZ ;  /* 0x0001000010088824 */ /* 0x044fe200078e00ff */
[----:B------:R-:W-:Y:S02]  /*3730*/  @!P0 LOP3.LUT R20, R16, 0xffff0000, RZ, 0xc0, !PT ;  /* 0xffff000010148812 */ /* 0x000fe400078ec0ff */
[----:B-1----:R-:W-:Y:S02]  /*3740*/  @!P0 LOP3.LUT R27, R17, 0xffff0000, RZ, 0xc0, !PT ;  /* 0xffff0000111b8812 */ /* 0x002fe400078ec0ff */
[C---:B---3--:R-:W-:Y:S02]  /*3750*/  @!P0 SHF.L.U32 R25, R30.reuse, 0x10, RZ ;  /* 0x000000101e198819 */ /* 0x048fe400000006ff */
[----:B------:R-:W-:Y:S02]  /*3760*/  @!P0 LOP3.LUT R24, R30, 0xffff0000, RZ, 0xc0, !PT ;  /* 0xffff00001e188812 */ /* 0x000fe400078ec0ff */
[----:B------:R-:W-:Y:S01]  /*3770*/  @!P0 SHF.L.U32 R29, R31, 0x10, RZ ;  /* 0x000000101f1d8819 */ /* 0x000fe200000006ff */
[C---:B----4-:R-:W-:Y:S01]  /*3780*/  @!P0 IMAD.U32 R21, R6.reuse, 0x10000, RZ ;  /* 0x0001000006158824 */ /* 0x050fe200078e00ff */
[----:B------:R-:W-:Y:S01]  /*3790*/  @!P0 LOP3.LUT R6, R6, 0xffff0000, RZ, 0xc0, !PT ;  /* 0xffff000006068812 */ /* 0x000fe200078ec0ff */
[----:B------:R-:W-:Y:S01]  /*37a0*/  @!P0 IMAD.U32 R5, R7, 0x10000, RZ ;  /* 0x0001000007058824 */ /* 0x000fe200078e00ff */
[----:B------:R-:W-:Y:S01]  /*37b0*/  @!P0 LOP3.LUT R31, R31, 0xffff0000, RZ, 0xc0, !PT ;  /* 0xffff00001f1f8812 */ /* 0x000fe200078ec0ff */
[-C--:B------:R-:W-:Y:S01]  /*37c0*/  @!P0 FMUL.FTZ R33, R20, R21.reuse ;  /* 0x0000001514218220 */ /* 0x080fe20000410000 */
[----:B------:R-:W-:Y:S01]  /*37d0*/  @!P0 LOP3.LUT R7, R7, 0xffff0000, RZ, 0xc0, !PT ;  /* 0xffff000007078812 */ /* 0x000fe200078ec0ff */
[C---:B------:R-:W-:Y:S01]  /*37e0*/  @!P0 FMUL.FTZ R0, R8.reuse, R21 ;  /* 0x0000001508008220 */ /* 0x040fe20000410000 */
[----:B------:R-:W-:Y:S01]  /*37f0*/  @!P0 SHF.L.U32 R21, R17, 0x10, RZ ;  /* 0x0000001011158819 */ /* 0x000fe200000006ff */
[-C--:B------:R-:W-:Y:S02]  /*3800*/  @!P0 FFMA.FTZ R33, R8, R25.reuse, -R33 ;  /* 0x0000001908218223 */ /* 0x080fe40000010821 */
[----:B------:R-:W-:Y:S02]  /*3810*/  @!P0 IMAD.U32 R8, R18, 0x10000, RZ ;  /* 0x0001000012088824 */ /* 0x000fe400078e00ff */
[----:B------:R-:W-:Y:S01]  /*3820*/  @!P0 FFMA.FTZ R0, R20, R25, R0 ;  /* 0x0000001914008223 */ /* 0x000fe20000010000 */
[----:B------:R-:W-:Y:S01]  /*3830*/  @!P0 LOP3.LUT R20, R18, 0xffff0000, RZ, 0xc0, !PT ;  /* 0xffff000012148812 */ /* 0x000fe200078ec0ff */
[-C--:B------:R-:W-:Y:S01]  /*3840*/  @!P0 FMUL.FTZ R35, R27, R6.reuse ;  /* 0x000000061b238220 */ /* 0x080fe20000410000 */
[----:B------:R-:W-:Y:S01]  /*3850*/  @!P0 LOP3.LUT R25, R19, 0xffff0000, RZ, 0xc0, !PT ;  /* 0xffff000013198812 */ /* 0x000fe200078ec0ff */
[----:B------:R-:W-:Y:S01]  /*3860*/  @!P0 FMUL.FTZ R2, R21, R6 ;  /* 0x0000000615028220 */ /* 0x000fe20000410000 */
[----:B------:R-:W-:Y:S01]  /*3870*/  @!P0 SHF.L.U32 R6, R19, 0x10, RZ ;  /* 0x0000001013068819 */ /* 0x000fe200000006ff */
        /* <DEDUP_REMOVED lines=19> */
.L_x_6530:
[----:B------:R-:W-:Y:S05]  /*39b0*/  BSYNC B0 ;  /* 0x0000000000007941 */ /* 0x000fea0003800000 */
.L_x_6529:
[----:B------:R-:W-:Y:S01]  /*39c0*/  BSSY B0, `(.L_x_6531) ;  /* 0x0000039000007945 */ /* 0x000fe20003800000 */
[----:B------:R-:W-:-:S05]  /*39d0*/  @!P2 BRA `(.L_x_6532) ;  /* 0x000003700000a947 */ /* 0x000fca0003800000 */
[----:B------:R-:W-:Y:S02]  /*39e0*/  ISETP.GE.AND P0, PT, R14, UR4, PT ;  /* 0x000000040e007c0c */ /* 0x000fe4000bf06270 */
[C---:B---3--:R-:W-:Y:S04]  /*39f0*/  LEA R32, P1, R94.reuse, R114, 0x1 ;  /* 0x000000725e207211 */ /* 0x048fe800078208ff */
[----:B------:R-:W-:Y:S05]  /*3a00*/  LEA.HI.X R33, R94, R111, R93, 0x1, P1 ;  /* 0x0000006f5e217211 */ /* 0x000fea00008f0c5d */
[----:B-1----:R-:W2:Y:S02]  /*3a10*/  LDG.E.128 R16, [R32.64] ;  /* 0x0000000620107981 */ /* 0x002ea4000c1e1d00 */
[C---:B------:R-:W-:Y:S01]  /*3a20*/  @!P0 SHF.L.U64.HI R30, R132.reuse, 0x1, R125 ;  /* 0x00000001841e8819 */ /* 0x040fe2000001027d */
[----:B------:R-:W-:Y:S05]  /*3a30*/  @!P0 IMAD.SHL.U32 R31, R132, 0x2, RZ ;  /* 0x00000002841f8824 */ /* 0x000fea00078e00ff */
[C---:B------:R-:W-:Y:S02]  /*3a40*/  @!P0 IADD3 R6, P1, R31.reuse, R10, RZ ;  /* 0x0000000a1f068210 */ /* 0x040fe40007f3e0ff */
[----:B------:R-:W-:Y:S02]  /*3a50*/  @!P0 IADD3 R28, P2, R31, R52, RZ ;  /* 0x000000341f1c8210 */ /* 0x000fe40007f5e0ff */
[----:B------:R-:W-:Y:S02]  /*3a60*/  @!P0 IADD3.X R7, R30, R9, RZ, P1, !PT ;  /* 0x000000091e078210 */ /* 0x000fe40000ffe4ff */
[----:B------:R-:W-:Y:S01]  /*3a70*/  LEA R36, P1, R156, R86, 0x1 ;  /* 0x000000569c247211 */ /* 0x000fe200078208ff */
[----:B------:R-:W-:Y:S03]  /*3a80*/  @!P0 IMAD.X R29, R30, 0x1, R53, P2 ;  /* 0x000000011e1d8824 */ /* 0x000fe600010e0635 */
[----:B------:R-:W3:Y:S01]  /*3a90*/  @!P0 LDG.E.64 R6, [R6.64] ;  /* 0x0000000606068981 */ /* 0x000ee2000c1e1b00 */
[----:B------:R-:W-:Y:S05]  /*3aa0*/  LEA.HI.X R37, R156, R85, R96, 0x1, P1 ;  /* 0x000000559c257211 */ /* 0x000fea00008f0c60 */
[----:B------:R-:W4:Y:S01]  /*3ab0*/  @!P0 LDG.E.64 R26, [R28.64] ;  /* 0x000000061c1a8981 */ /* 0x000f22000c1e1b00 */
[C---:B--2---:R-:W-:Y:S01]  /*3ac0*/  @!P0 IMAD.U32 R20, R16.reuse, 0x10000, RZ ;  /* 0x0001000010148824 */ /* 0x044fe200078e00ff */
[----:B------:R-:W-:Y:S02]  /*3ad0*/  @!P0 LOP3.LUT R22, R16, 0xffff0000, RZ, 0xc0, !PT ;  /* 0xffff000010168812 */ /* 0x000fe400078ec0ff */
[----:B------:R-:W-:Y:S01]  /*3ae0*/  @!P0 SHF.L.U32 R21, R17, 0x10, RZ ;  /* 0x0000001011158819 */ /* 0x000fe200000006ff */
[C---:B---3--:R-:W-:Y:S01]  /*3af0*/  @!P0 IMAD.U32 R5, R6.reuse, 0x10000, RZ ;  /* 0x0001000006058824 */ /* 0x048fe200078e00ff */
[----:B------:R-:W-:Y:S02]  /*3b00*/  @!P0 LOP3.LUT R8, R6, 0xffff0000, RZ, 0xc0, !PT ;  /* 0xffff000006088812 */ /* 0x000fe400078ec0ff */
[----:B------:R-:W-:Y:S01]  /*3b10*/  @!P0 SHF.L.U32 R6, R19, 0x10, RZ ;  /* 0x0000001013068819 */ /* 0x000fe200000006ff */
[-C--:B------:R-:W-:Y:S02]  /*3b20*/  @!P0 FMUL.FTZ R31, R22, R5.reuse ;  /* 0x00000005161f8220 */ /* 0x080fe40000410000 */
[----:B------:R-:W-:Y:S01]  /*3b30*/  @!P0 FMUL.FTZ R0, R20, R5 ;  /* 0x0000000514008220 */ /* 0x000fe20000410000 */
[C---:B----4-:R-:W-:Y:S01]  /*3b40*/  @!P0 SHF.L.U32 R23, R26.reuse, 0x10, RZ ;  /* 0x000000101a178819 */ /* 0x050fe200000006ff */
[----:B------:R-:W-:Y:S01]  /*3b50*/  @!P0 IMAD.U32 R5, R7, 0x10000, RZ ;  /* 0x0001000007058824 */ /* 0x000fe200078e00ff */
[----:B------:R-:W-:Y:S01]  /*3b60*/  @!P0 LOP3.LUT R24, R26, 0xffff0000, RZ, 0xc0, !PT ;  /* 0xffff00001a188812 */ /* 0x000fe200078ec0ff */
[-C--:B------:R-:W-:Y:S01]  /*3b70*/  @!P0 FMUL.FTZ R2, R21, R8.reuse ;  /* 0x0000000815028220 */ /* 0x080fe20000410000 */
[----:B------:R-:W-:Y:S01]  /*3b80*/  @!P0 LOP3.LUT R26, R19, 0xffff0000, RZ, 0xc0, !PT ;  /* 0xffff0000131a8812 */ /* 0x000fe200078ec0ff */
[-C--:B------:R-:W-:Y:S01]  /*3b90*/  @!P0 FFMA.FTZ R31, R20, R23.reuse, -R31 ;  /* 0x00000017141f8223 */ /* 0x080fe2000001081f */
[----:B------:R-:W-:Y:S01]  /*3ba0*/  @!P0 SHF.L.U32 R25, R27, 0x10, RZ ;  /* 0x000000101b198819 */ /* 0x000fe200000006ff */
[----:B------:R-:W-:Y:S01]  /*3bb0*/  @!P0 FFMA.FTZ R0, R22, R23, R0 ;  /* 0x0000001716008223 */ /* 0x000fe20000010000 */
[C---:B------:R-:W-:Y:S01]  /*3bc0*/  @!P0 LOP3.LUT R22, R18.reuse, 0xffff0000, RZ, 0xc0, !PT ;  /* 0xffff000012168812 */ /* 0x040fe200078ec0ff */
[----:B------:R-:W-:Y:S01]  /*3bd0*/  @!P0 IMAD.U32 R20, R18, 0x10000, RZ ;  /* 0x0001000012148824 */ /* 0x000fe200078e00ff */
[----:B------:R-:W-:Y:S02]  /*3be0*/  @!P0 LOP3.LUT R23, R17, 0xffff0000, RZ, 0xc0, !PT ;  /* 0xffff000011178812 */ /* 0x000fe400078ec0ff */
[----:B------:R-:W-:Y:S01]  /*3bf0*/  @!P0 LOP3.LUT R7, R7, 0xffff0000, RZ, 0xc0, !PT ;  /* 0xffff000007078812 */ /* 0x000fe200078ec0ff */
[----:B------:R-:W-:Y:S01]  /*3c00*/  @!P0 FMUL.FTZ R3, R20, R5 ;  /* 0x0000000514038220 */ /* 0x000fe20000410000 */
[----:B------:R-:W-:Y:S01]  /*3c10*/  @!P0 F2FP.BF16.PACK_AB R31, R0, R31 ;  /* 0x0000001f001f823e */ /* 0x000fe200000010ff */
[----:B------:R-:W-:Y:S01]  /*3c20*/  @!P0 FMUL.FTZ R30, R22, R5 ;  /* 0x00000005161e8220 */ /* 0x000fe20000410000 */
[----:B------:R-:W-:Y:S01]  /*3c30*/  @!P0 LOP3.LUT R27, R27, 0xffff0000, RZ, 0xc0, !PT ;  /* 0xffff00001b1b8812 */ /* 0x000fe200078ec0ff */
        /* <DEDUP_REMOVED lines=17> */
.L_x_6532:
[----:B------:R-:W-:Y:S05]  /*3d50*/  BSYNC B0 ;  /* 0x0000000000007941 */ /* 0x000fea0003800000 */
.L_x_6531:
[----:B------:R-:W-:Y:S01]  /*3d60*/  BSSY B0, `(.L_x_6533) ;  /* 0x000003e000007945 */ /* 0x000fe20003800000 */
[----:B------:R-:W-:-:S05]  /*3d70*/  @!P5 BRA `(.L_x_6534) ;  /* 0x000003c00000d947 */ /* 0x000fca0003800000 */
[----:B------:R-:W-:Y:S01]  /*3d80*/  IMAD.MOV.U32 R115, RZ, RZ, R111 ;  /* 0x000000ffff737224 */ /* 0x000fe200078e006f */
[----:B------:R-:W-:Y:S01]  /*3d90*/  ISETP.GE.AND P0, PT, R14, UR4, PT ;  /* 0x000000040e007c0c */ /* 0x000fe2000bf06270 */
[----:B-1----:R-:W-:Y:S01]  /*3da0*/  IMAD.MOV.U32 R37, RZ, RZ, 0xa0 ;  /* 0x000000a0ff257424 */ /* 0x002fe200078e00ff */
[----:B---3--:R-:W-:Y:S02]  /*3db0*/  MOV R35, c[0x0][0x288] ;  /* 0x0000a20000237a02 */ /* 0x008fe40000000f00 */
[----:B------:R-:W-:Y:S03]  /*3dc0*/  MOV R87, R85 ;  /* 0x0000005500577202 */ /* 0x000fe60000000f00 */
[----:B------:R-:W-:Y:S04]  /*3dd0*/  IMAD.WIDE.U32 R34, R35, 0xa0, R114 ;  /* 0x000000a023227825 */ /* 0x000fe800078e0072 */
[----:B------:R-:W-:Y:S01]  /*3de0*/  IMAD.WIDE.U32 R40, R37, c[0x0][0x198], R86 ;  /* 0x0000660025287a25 */ /* 0x000fe200078e0056 */
[----:B------:R-:W-:Y:S02]  /*3df0*/  IADD3 R35, R35, UR23, RZ ;  /* 0x0000001723237c10 */ /* 0x000fe4000fffe0ff */
[----:B------:R-:W-:Y:S01]  /*3e00*/  @!P0 SHF.L.U32 R33, R131, 0x1, RZ ;  /* 0x0000000183218819 */ /* 0x000fe200000006ff */
[----:B------:R-:W-:Y:S01]  /*3e10*/  IMAD R37, R37, c[0x0][0x19c], RZ ;  /* 0x0000670025257a24 */ /* 0x000fe200078e02ff */
[----:B------:R-:W-:Y:S01]  /*3e20*/  @!P0 SHF.L.U64.HI R28, R131, 0x1, R124 ;  /* 0x00000001831c8819 */ /* 0x000fe2000001027c */
[----:B------:R-:W2:Y:S01]  /*3e30*/  LDG.E.128 R16, [R34.64] ;  /* 0x0000000622107981 */ /* 0x000ea2000c1e1d00 */
[----:B------:R-:W-:Y:S01]  /*3e40*/  @!P0 IADD3 R22, P1, R33, R10, RZ ;  /* 0x0000000a21168210 */ /* 0x000fe20007f3e0ff */
[----:B------:R-:W-:Y:S01]  /*3e50*/  IMAD.IADD R41, R41, 0x1, R37 ;  /* 0x0000000129297824 */ /* 0x000fe200078e0225 */
[----:B------:R-:W-:Y:S02]  /*3e60*/  @!P0 IADD3 R26, P2, R33, R52, RZ ;  /* 0x00000034211a8210 */ /* 0x000fe40007f5e0ff */
[C---:B------:R-:W-:Y:S03]  /*3e70*/  @!P0 IADD3.X R23, R28.reuse, R9, RZ, P1, !PT ;  /* 0x000000091c178210 */ /* 0x040fe60000ffe4ff */
[----:B------:R-:W-:Y:S02]  /*3e80*/  @!P0 IMAD.X R27, R28, 0x1, R53, P2 ;  /* 0x000000011c1b8824 */ /* 0x000fe400010e0635 */
[----:B------:R-:W3:Y:S06]  /*3e90*/  @!P0 LDG.E.64 R6, [R22.64] ;  /* 0x0000000616068981 */ /* 0x000eec000c1e1b00 */
[----:B------:R1:W4:Y:S01]  /*3ea0*/  @!P0 LDG.E.64 R30, [R26.64] ;  /* 0x000000061a1e8981 */ /* 0x000322000c1e1b00 */
[C---:B--2---:R-:W-:Y:S01]  /*3eb0*/  @!P0 IMAD.U32 R8, R16.reuse, 0x10000, RZ ;  /* 0x0001000010088824 */ /* 0x044fe200078e00ff */
[----:B------:R-:W-:Y:S02]  /*3ec0*/  @!P0 LOP3.LUT R20, R16, 0xffff0000, RZ, 0xc0, !PT ;  /* 0xffff000010148812 */ /* 0x000fe400078ec0ff */
[----:B-1----:R-:W-:Y:S01]  /*3ed0*/  @!P0 LOP3.LUT R27, R17, 0xffff0000, RZ, 0xc0, !PT ;  /* 0xffff0000111b8812 */ /* 0x002fe200078ec0ff */
[C---:B---3--:R-:W-:Y:S01]  /*3ee0*/  @!P0 IMAD.U32 R21, R6.reuse, 0x10000, RZ ;  /* 0x0001000006158824 */ /* 0x048fe200078e00ff */
[----:B------:R-:W-:Y:S01]  /*3ef0*/  @!P0 LOP3.LUT R6, R6, 0xffff0000, RZ, 0xc0, !PT ;  /* 0xffff000006068812 */ /* 0x000fe200078ec0ff */
[C---:B------:R-:W-:Y:S01]  /*3f00*/  @!P0 IMAD.U32 R5, R7.reuse, 0x10000, RZ ;  /* 0x0001000007058824 */ /* 0x040fe200078e00ff */
[----:B------:R-:W-:Y:S01]  /*3f10*/  @!P0 LOP3.LUT R7, R7, 0xffff0000, RZ, 0xc0, !PT ;  /* 0xffff000007078812 */ /* 0x000fe200078ec0ff */
[-C--:B------:R-:W-:Y:S02]  /*3f20*/  @!P0 FMUL.FTZ R33, R20, R21.reuse ;  /* 0x0000001514218220 */ /* 0x080fe40000410000 */
[----:B------:R-:W-:Y:S01]  /*3f30*/  @!P0 FMUL.FTZ R0, R8, R21 ;  /* 0x0000001508008220 */ /* 0x000fe20000410000 */
[C---:B----4-:R-:W-:Y:S01]  /*3f40*/  @!P0 SHF.L.U32 R25, R30.reuse, 0x10, RZ ;  /* 0x000000101e198819 */ /* 0x050fe200000006ff */
[-C--:B------:R-:W-:Y:S01]  /*3f50*/  @!P0 FMUL.FTZ R35, R27, R6.reuse ;  /* 0x000000061b238220 */ /* 0x080fe20000410000 */
[----:B------:R-:W-:Y:S02]  /*3f60*/  @!P0 SHF.L.U32 R21, R17, 0x10, RZ ;  /* 0x0000001011158819 */ /* 0x000fe400000006ff */
[----:B------:R-:W-:Y:S01]  /*3f70*/  @!P0 LOP3.LUT R24, R30, 0xffff0000, RZ, 0xc0, !PT ;  /* 0xffff00001e188812 */ /* 0x000fe200078ec0ff */
[-C--:B------:R-:W-:Y:S01]  /*3f80*/  @!P0 FFMA.FTZ R33, R8, R25.reuse, -R33 ;  /* 0x0000001908218223 */ /* 0x080fe20000010821 */
[C---:B------:R-:W-:Y:S01]  /*3f90*/  @!P0 SHF.L.U32 R29, R31.reuse, 0x10, RZ ;  /* 0x000000101f1d8819 */ /* 0x040fe200000006ff */
[----:B------:R-:W-:Y:S01]  /*3fa0*/  @!P0 IMAD.U32 R8, R18, 0x10000, RZ ;  /* 0x0001000012088824 */ /* 0x000fe200078e00ff */
[----:B------:R-:W-:Y:S01]  /*3fb0*/  @!P0 LOP3.LUT R31, R31, 0xffff0000, RZ, 0xc0, !PT ;  /* 0xffff00001f1f8812 */ /* 0x000fe200078ec0ff */
[----:B------:R-:W-:Y:S01]  /*3fc0*/  @!P0 FFMA.FTZ R0, R20, R25, R0 ;  /* 0x0000001914008223 */ /* 0x000fe20000010000 */
[----:B------:R-:W-:Y:S01]  /*3fd0*/  @!P0 LOP3.LUT R20, R18, 0xffff0000, RZ, 0xc0, !PT ;  /* 0xffff000012148812 */ /* 0x000fe200078ec0ff */
[----:B------:R-:W-:Y:S01]  /*3fe0*/  @!P0 FMUL.FTZ R2, R21, R6 ;  /* 0x0000000615028220 */ /* 0x000fe20000410000 */
[C---:B------:R-:W-:Y:S01]  /*3ff0*/  @!P0 LOP3.LUT R25, R19.reuse, 0xffff0000, RZ, 0xc0, !PT ;  /* 0xffff000013198812 */ /* 0x040fe200078ec0ff */
[-C--:B------:R-:W-:Y:S01]  /*4000*/  @!P0 FMUL.FTZ R3, R8, R5.reuse ;  /* 0x0000000508038220 */ /* 0x080fe20000410000 */
[----:B------:R-:W-:Y:S01]  /*4010*/  @!P0 SHF.L.U32 R6, R19, 0x10, RZ ;  /* 0x0000001013068819 */ /* 0x000fe200000006ff */
[----:B------:R-:W-:Y:S01]  /*4020*/  @!P0 FMUL.FTZ R28, R20, R5 ;  /* 0x00000005141c8220 */ /* 0x000fe20000410000 */
[----:B------:R-:W-:Y:S01]  /*4030*/  @!P0 F2FP.BF16.PACK_AB R33, R0, R33 ;  /* 0x000000210021823e */ /* 0x000fe200000010ff */
[-C--:B------:R-:W-:Y:S02]  /*4040*/  @!P0 FMUL.FTZ R39, R25, R7.reuse ;  /* 0x0000000719278220 */ /* 0x080fe40000410000 */
[----:B------:R-:W-:Y:S01]  /*4050*/  @!P0 FMUL.FTZ R4, R6, R7 ;  /* 0x0000000706048220 */ /* 0x000fe20000410000 */
[----:B------:R-:W-:Y:S01]  /*4060*/  @!P0 MOV R16, R33 ;  /* 0x0000002100108202 */ /* 0x000fe20000000f00 */
        /* <DEDUP_REMOVED lines=13> */
.L_x_6534:
[----:B------:R-:W-:Y:S05]  /*4140*/  BSYNC B0 ;  /* 0x0000000000007941 */ /* 0x000fea0003800000 */
.L_x_6533:
        /* <DEDUP_REMOVED lines=10> */
[C---:B------:R-:W-:Y:S01]  /*41f0*/  @!P0 SHF.L.U32 R33, R130.reuse, 0x1, RZ ;  /* 0x0000000182218819 */ /* 0x040fe200000006ff */
        /* <DEDUP_REMOVED lines=51> */
.L_x_6536:
[----:B------:R-:W-:Y:S05]  /*4530*/  BSYNC B0 ;  /* 0x0000000000007941 */ /* 0x000fea0003800000 */
.L_x_6535:
[----:B------:R-:W-:Y:S01]  /*4540*/  ISETP.NE.AND P0, PT, R158, RZ, PT ;  /* 0x000000ff9e00720c */ /* 0x000fe20003f05270 */
[----:B------:R-:W-:Y:S01]  /*4550*/  @!UPT UIADD3 URZ, URZ, URZ, URZ ;  /* 0x0000003f3f3ff290 */ /* 0x000fe2000fffe03f */
[----:B------:R-:W-:Y:S11]  /*4560*/  BSSY B0, `(.L_x_6537) ;  /* 0x000003e000007945 */ /* 0x000ff60003800000 */
        /* <DEDUP_REMOVED lines=61> */
.L_x_6538:
[----:B------:R-:W-:Y:S05]  /*4940*/  BSYNC B0 ;  /* 0x0000000000007941 */ /* 0x000fea0003800000 */
.L_x_6537:
[----:B------:R-:W-:Y:S01]  /*4950*/  IMAD.MOV.U32 R0, RZ, RZ, c[0x0][0x230] ;  /* 0x00008c00ff007624 */ /* 0x000fe200078e00ff */
[----:B------:R-:W-:Y:S01]  /*4960*/  ULDC UR4, c[0x0][0x230] ;  /* 0x00008c0000047ab9 */ /* 0x000fe20000000800 */
[----:B------:R-:W-:Y:S02]  /*4970*/  IMAD.MOV.U32 R8, RZ, RZ, R10 ;  /* 0x000000ffff087224 */ /* 0x000fe400078e000a */
[----:B---3--:R-:W-:Y:S05]  /*4980*/  IMAD.U32 R3, R0, -0x40, RZ ;  /* 0xffffffc000037824 */ /* 0x008fea00078e00ff */
[C---:B------:R-:W-:Y:S02]  /*4990*/  LEA R52, P1, R3.reuse, R52, 0x1 ;  /* 0x0000003403347211 */ /* 0x040fe400078208ff */
[C---:B------:R-:W-:Y:S02]  /*49a0*/  LEA R10, P0, R3.reuse, R8, 0x1 ;  /* 0x00000008030a7211 */ /* 0x040fe400078008ff */
[C---:B------:R-:W-:Y:S02]  /*49b0*/  LEA.HI.X.SX32 R53, R3.reuse, R53, 0x1, P1 ;  /* 0x0000003503357211 */ /* 0x040fe400008f0eff */
[----:B------:R-:W-:Y:S01]  /*49c0*/  LEA.HI.X.SX32 R9, R3, R9, 0x1, P0 ;  /* 0x0000000903097211 */ /* 0x000fe200000f0eff */
[----:B------:R-:W-:-:S05]  /*49d0*/  BRA `(.L_x_6539) ;  /* 0x0000353000007947 */ /* 0x000fca0003800000 */
.L_x_6522:
[----:B------:R-:W-:Y:S01]  /*49e0*/  ULEA.HI UR5, UR4, UR4, URZ, 0x1 ;  /* 0x0000000404057291 */ /* 0x000fe2000f8f083f */
[----:B------:R-:W-:Y:S03]  /*49f0*/  BSSY B1, `(.L_x_6540) ;  /* 0x0000059000017945 */ /* 0x000fe60003800000 */
[----:B------:R-:W-:Y:S06]  /*4a00*/  USHF.R.S32.HI UR5, URZ, 0x1, UR5 ;  /* 0x000000013f057899 */ /* 0x000fec0008011405 */
[----:B------:R-:W-:Y:S01]  /*4a10*/  MOV R161, UR5 ;  /* 0x0000000500a17c02 */ /* 0x000fe20008000f00 */
[----:B------:R-:W-:-:S05]  /*4a20*/  @!P1 BRA `(.L_x_6541) ;  /* 0x0000055000009947 */ /* 0x000fca0003800000 */
[----:B------:R-:W-:Y:S01]  /*4a30*/  MOV R115, R111 ;  /* 0x0000006f00737202 */ /* 0x000fe20000000f00 */
[----:B------:R-:W-:Y:S01]  /*4a40*/  BSSY B0, `(.L_x_6542) ;  /* 0x0000051000007945 */ /* 0x000fe20003800000 */
[----:B------:R-:W-:Y:S03]  /*4a50*/  ISETP.GE.AND P0, PT, R14, UR4, PT ;  /* 0x000000040e007c0c */ /* 0x000fe6000bf06270 */
[----:B---3--:R1:W5:Y:S10]  /*4a60*/  LDG.E.128 R44, [R114.64] ;  /* 0x00000006722c7981 */ /* 0x008374000c1e1d00 */
[----:B------:R-:W-:-:S05]  /*4a70*/  @P0 BRA `(.L_x_6543) ;  /* 0x000004d000000947 */ /* 0x000fca0003800000 */
[----:B------:R-:W-:Y:S01]  /*4a80*/  ISETP.GE.AND P0, PT, R14, R161, PT ;  /* 0x000000a10e00720c */ /* 0x000fe20003f06270 */
[----:B------:R-:W-:Y:S01]  /*4a90*/  IMAD.MOV.U32 R55, RZ, RZ, RZ ;  /* 0x000000ffff377224 */ /* 0x000fe200078e00ff */
[----:B------:R-:W-:Y:S01]  /*4aa0*/  MOV R117, R113 ;  /* 0x0000007100757202 */ /* 0x000fe20000000f00 */
        /* <DEDUP_REMOVED lines=8> */
[----:B------:R-:W-:Y:S04]  /*4b30*/  LOP3.LUT R47, R47, 0xffff0000, RZ, 0xc0, !PT ;  /* 0xffff00002f2f7812 */ /* 0x000fe800078ec0ff */
[C---:B------:R-:W-:Y:S04]  /*4b40*/  LEA R172, P1, R55.reuse, R116, 0x1 ;  /* 0x0000007437ac7211 */ /* 0x040fe800078208ff */
[----:B------:R-:W-:Y:S01]  /*4b50*/  LEA.HI.X.SX32 R173, R55, R117, 0x1, P1 ;  /* 0x0000007537ad7211 */ /* 0x000fe200008f0eff */
[----:B------:R-:W-:Y:S01]  /*4b60*/  IMAD.MOV.U32 R55, RZ, RZ, R161 ;  /* 0x000000ffff377224 */ /* 0x000fe200078e00a1 */
[----:B------:R-:W-:Y:S04]  /*4b70*/  @P0 IADD3 R55, RZ, -UR5, RZ ;  /* 0x80000005ff370c10 */ /* 0x000fe8000fffe0ff */
[C---:B------:R-:W-:Y:S01]  /*4b80*/  LEA R20, P1, R55.reuse, R114, 0x1 ;  /* 0x0000007237147211 */ /* 0x040fe200078208ff */
[----:B------:R-:W2:Y:S03]  /*4b90*/  LDG.E.128 R172, [R172.64] ;  /* 0x00000006acac7981 */ /* 0x000ea6000c1e1d00 */
[----:B------:R-:W-:Y:S01]  /*4ba0*/  LEA.HI.X.SX32 R21, R55, R115, 0x1, P1 ;  /* 0x0000007337157211 */ /* 0x000fe200008f0eff */
[----:B------:R-:W-:Y:S01]  /*4bb0*/  IMAD.MOV.U32 R55, RZ, RZ, RZ ;  /* 0x000000ffff377224 */ /* 0x000fe200078e00ff */
[----:B------:R-:W-:Y:S04]  /*4bc0*/  @P0 IADD3 R55, RZ, -UR5, RZ ;  /* 0x80000005ff370c10 */ /* 0x000fe8000fffe0ff */
[C---:B------:R-:W-:Y:S01]  /*4bd0*/  LEA R36, P1, R55.reuse, R118, 0x1 ;  /* 0x0000007637247211 */ /* 0x040fe200078208ff */
[----:B------:R-:W3:Y:S03]  /*4be0*/  LDG.E.128 R20, [R20.64] ;  /* 0x0000000614147981 */ /* 0x000ee6000c1e1d00 */
[----:B------:R-:W-:Y:S05]  /*4bf0*/  LEA.HI.X.SX32 R37, R55, R119, 0x1, P1 ;  /* 0x0000007737257211 */ /* 0x000fea00008f0eff */
[----:B------:R-:W4:Y:S01]  /*4c00*/  LDG.E.128 R56, [R36.64] ;  /* 0x0000000624387981 */ /* 0x000f22000c1e1d00 */
[C---:B--2---:R-:W-:Y:S01]  /*4c10*/  IMAD.U32 R31, R172.reuse, 0x10000, RZ ;  /* 0x00010000ac1f7824 */ /* 0x044fe200078e00ff */
[----:B------:R-:W-:Y:S01]  /*4c20*/  LOP3.LUT R27, R172, 0xffff0000, RZ, 0xc0, !PT ;  /* 0xffff0000ac1b7812 */ /* 0x000fe200078ec0ff */
[C---:B------:R-:W-:Y:S01]  /*4c30*/  IMAD.U32 R19, R174.reuse, 0x10000, RZ ;  /* 0x00010000ae137824 */ /* 0x040fe200078e00ff */
[----:B------:R-:W-:Y:S01]  /*4c40*/  SHF.L.U32 R25, R173, 0x10, RZ ;  /* 0x00000010ad197819 */ /* 0x000fe200000006ff */
[----:B------:R-:W-:Y:S01]  /*4c50*/  @!P0 FADD.FTZ R31, -R31, -RZ ;  /* 0x800000ff1f1f8221 */ /* 0x000fe20000010100 */
[----:B------:R-:W-:Y:S01]  /*4c60*/  LOP3.LUT R24, R173, 0xffff0000, RZ, 0xc0, !PT ;  /* 0xffff0000ad187812 */ /* 0x000fe200078ec0ff */
[----:B------:R-:W-:Y:S01]  /*4c70*/  @!P0 FADD.FTZ R27, -R27, -RZ ;  /* 0x800000ff1b1b8221 */ /* 0x000fe20000010100 */
[----:B------:R-:W-:Y:S01]  /*4c80*/  LOP3.LUT R18, R174, 0xffff0000, RZ, 0xc0, !PT ;  /* 0xffff0000ae127812 */ /* 0x000fe200078ec0ff */
[----:B------:R-:W-:Y:S01]  /*4c90*/  @!P0 FADD.FTZ R25, -R25, -RZ ;  /* 0x800000ff19198221 */ /* 0x000fe20000010100 */
[----:B------:R-:W-:Y:S01]  /*4ca0*/  SHF.L.U32 R17, R175, 0x10, RZ ;  /* 0x00000010af117819 */ /* 0x000fe200000006ff */
[C---:B---3--:R-:W-:Y:S01]  /*4cb0*/  IMAD.U32 R32, R20.reuse, 0x10000, RZ ;  /* 0x0001000014207824 */ /* 0x048fe200078e00ff */
[----:B------:R-:W-:Y:S01]  /*4cc0*/  LOP3.LUT R30, R20, 0xffff0000, RZ, 0xc0, !PT ;  /* 0xffff0000141e7812 */ /* 0x000fe200078ec0ff */
[----:B------:R-:W-:Y:S01]  /*4cd0*/  @!P0 FADD.FTZ R24, -R24, -RZ ;  /* 0x800000ff18188221 */ /* 0x000fe20000010100 */
[C---:B------:R-:W-:Y:S01]  /*4ce0*/  SHF.L.U32 R28, R21.reuse, 0x10, RZ ;  /* 0x00000010151c7819 */ /* 0x040fe200000006ff */
[----:B------:R-:W-:Y:S01]  /*4cf0*/  FMUL.FTZ R0, R32, R31 ;  /* 0x0000001f20007220 */ /* 0x000fe20000410000 */
[----:B------:R-:W-:Y:S01]  /*4d00*/  LOP3.LUT R29, R21, 0xffff0000, RZ, 0xc0, !PT ;  /* 0xffff0000151d7812 */ /* 0x000fe200078ec0ff */
[----:B------:R-:W-:Y:S01]  /*4d10*/  FMUL.FTZ R2, R30, R27 ;  /* 0x0000001b1e027220 */ /* 0x000fe20000410000 */
[----:B------:R-:W-:Y:S01]  /*4d20*/  LOP3.LUT R16, R175, 0xffff0000, RZ, 0xc0, !PT ;  /* 0xffff0000af107812 */ /* 0x000fe200078ec0ff */
[C---:B----4-:R-:W-:Y:S01]  /*4d30*/  IMAD.U32 R34, R56.reuse, 0x10000, RZ ;  /* 0x0001000038227824 */ /* 0x050fe200078e00ff */
[----:B------:R-:W-:Y:S01]  /*4d40*/  LOP3.LUT R36, R56, 0xffff0000, RZ, 0xc0, !PT ;  /* 0xffff000038247812 */ /* 0x000fe200078ec0ff */
[----:B------:R-:W-:Y:S01]  /*4d50*/  @!P0 FADD.FTZ R19, -R19, -RZ ;  /* 0x800000ff13138221 */ /* 0x000fe20000010100 */
[C---:B------:R-:W-:Y:S01]  /*4d60*/  SHF.L.U32 R37, R57.reuse, 0x10, RZ ;  /* 0x0000001039257819 */ /* 0x040fe200000006ff */
[C---:B------:R-:W-:Y:S01]  /*4d70*/  IMAD.U32 R26, R22.reuse, 0x10000, RZ ;  /* 0x00010000161a7824 */ /* 0x040fe200078e00ff */
[----:B------:R-:W-:Y:S01]  /*4d80*/  LOP3.LUT R21, R22, 0xffff0000, RZ, 0xc0, !PT ;  /* 0xffff000016157812 */ /* 0x000fe200078ec0ff */
[----:B------:R-:W-:Y:S01]  /*4d90*/  FMUL.FTZ R3, R28, R25 ;  /* 0x000000191c037220 */ /* 0x000fe20000410000 */
[----:B------:R-:W-:Y:S01]  /*4da0*/  LOP3.LUT R40, R57, 0xffff0000, RZ, 0xc0, !PT ;  /* 0xffff000039287812 */ /* 0x000fe200078ec0ff */
[----:B------:R-:W-:Y:S01]  /*4db0*/  FFMA.FTZ R0, R33, R34, R0 ;  /* 0x0000002221007223 */ /* 0x000fe20000010000 */
[C---:B------:R-:W-:Y:S01]  /*4dc0*/  SHF.L.U32 R20, R23.reuse, 0x10, RZ ;  /* 0x0000001017147819 */ /* 0x040fe200000006ff */
[----:B------:R-:W-:Y:S01]  /*4dd0*/  @!P0 FADD.FTZ R18, -R18, -RZ ;  /* 0x800000ff12128221 */ /* 0x000fe20000010100 */
[----:B------:R-:W-:Y:S01]  /*4de0*/  LOP3.LUT R23, R23, 0xffff0000, RZ, 0xc0, !PT ;  /* 0xffff000017177812 */ /* 0x000fe200078ec0ff */
[----:B------:R-:W-:Y:S01]  /*4df0*/  FMUL.FTZ R4, R29, R24 ;  /* 0x000000181d047220 */ /* 0x000fe20000410000 */
[----:B------:R-:W-:Y:S01]  /*4e00*/  LOP3.LUT R44, R58, 0xffff0000, RZ, 0xc0, !PT ;  /* 0xffff00003a2c7812 */ /* 0x000fe200078ec0ff */
[----:B------:R-:W-:Y:S01]  /*4e10*/  FFMA.FTZ R2, R35, R36, R2 ;  /* 0x0000002423027223 */ /* 0x000fe20000010002 */
[----:B------:R-:W-:Y:S01]  /*4e20*/  SHF.L.U32 R45, R59, 0x10, RZ ;  /* 0x000000103b2d7819 */ /* 0x000fe200000006ff */
[----:B------:R-:W-:Y:S01]  /*4e30*/  @!P0 FADD.FTZ R17, -R17, -RZ ;  /* 0x800000ff11118221 */ /* 0x000fe20000010100 */
[----:B------:R-:W-:Y:S01]  /*4e40*/  LOP3.LUT R48, R59, 0xffff0000, RZ, 0xc0, !PT ;  /* 0xffff00003b307812 */ /* 0x000fe200078ec0ff */
        /* <DEDUP_REMOVED lines=16> */
.L_x_6543:
[----:B------:R-:W-:Y:S05]  /*4f50*/  BSYNC B0 ;  /* 0x0000000000007941 */ /* 0x000fea0003800000 */
.L_x_6542:
[----:B------:R-:W-:Y:S05]  /*4f60*/  MOV R87, R85 ;  /* 0x0000005500577202 */ /* 0x000fea0000000f00 */
[----:B-----5:R2:W-:Y:S02]  /*4f70*/  STG.E.128 [R86.64], R44 ;  /* 0x0000002c56007986 */ /* 0x0205e4000c101d06 */
.L_x_6541:
[----:B------:R-:W-:Y:S05]  /*4f80*/  BSYNC B1 ;  /* 0x0000000000017941 */ /* 0x000fea0003800000 */
.L_x_6540:
[----:B------:R-:W-:Y:S01]  /*4f90*/  BSSY B1, `(.L_x_6544) ;  /* 0x000005c000017945 */ /* 0x000fe20003800000 */
[----:B------:R-:W-:-:S05]  /*4fa0*/  @!P3 BRA `(.L_x_6545) ;  /* 0x000005a00000b947 */ /* 0x000fca0003800000 */
        /* <DEDUP_REMOVED lines=31> */
[----:B------:R-:W-:Y:S02]  /*51a0*/  LEA.HI.X R37, R55, R119, R172, 0x1, P1 ;  /* 0x0000007737257211 */ /* 0x000fe400008f0cac */
[----:B------:R-:W3:Y:S08]  /*51b0*/  LDG.E.128 R172, [R176.64] ;  /* 0x00000006b0ac7981 */ /* 0x000ef0000c1e1d00 */
        /* <DEDUP_REMOVED lines=53> */
.L_x_6547:
[----:B------:R-:W-:Y:S05]  /*5510*/  BSYNC B0 ;  /* 0x0000000000007941 */ /* 0x000fea0003800000 */
.L_x_6546:
[C---:B------:R-:W-:Y:S04]  /*5520*/  LEA R2, P0, R67.reuse, R86, 0x1 ;  /* 0x0000005643027211 */ /* 0x040fe800078008ff */
[----:B------:R-:W-:Y:S05]  /*5530*/  LEA.HI.X R3, R67, R85, R68, 0x1, P0 ;  /* 0x0000005543037211 */ /* 0x000fea00000f0c44 */
[----:B-----5:R3:W-:Y:S04]  /*5540*/  STG.E.128 [R2.64], R44 ;  /* 0x0000002c02007986 */ /* 0x0207e8000c101d06 */
.L_x_6545:
[----:B------:R-:W-:Y:S05]  /*5550*/  BSYNC B1 ;  /* 0x0000000000017941 */ /* 0x000fea0003800000 */
.L_x_6544:
[----:B------:R-:W-:Y:S01]  /*5560*/  ISETP.NE.AND P0, PT, R54, RZ, PT ;  /* 0x000000ff3600720c */ /* 0x000fe20003f05270 */
[----:B------:R-:W-:Y:S01]  /*5570*/  @!UPT UIADD3 URZ, URZ, URZ, URZ ;  /* 0x0000003f3f3ff290 */ /* 0x000fe2000fffe03f */
[----:B------:R-:W-:Y:S11]  /*5580*/  BSSY B1, `(.L_x_6548) ;  /* 0x000005c000017945 */ /* 0x000ff60003800000 */
[----:B------:R-:W-:-:S05]  /*5590*/  @!P0 BRA `(.L_x_6549) ;  /* 0x000005a000008947 */ /* 0x000fca0003800000 */
        /* <DEDUP_REMOVED lines=23> */
[----:B-1----:R-:W-:Y:S02]  /*5710*/  IADD3 R115, P1, R134, R172, RZ ;  /* 0x000000ac86737210 */ /* 0x002fe40007f3e0ff */
        /* <DEDUP_REMOVED lines=62> */
.L_x_6551:
[----:B------:R-:W-:Y:S05]  /*5b00*/  BSYNC B0 ;  /* 0x0000000000007941 */ /* 0x000fea0003800000 */
.L_x_6550:
[C---:B------:R-:W-:Y:S04]  /*5b10*/  LEA R2, P0, R154.reuse, R86, 0x1 ;  /* 0x000000569a027211 */ /* 0x040fe800078008ff */
[----:B------:R-:W-:Y:S05]  /*5b20*/  LEA.HI.X R3, R154, R85, R92, 0x1, P0 ;  /* 0x000000559a037211 */ /* 0x000fea00000f0c5c */
[----:B-----5:R3:W-:Y:S04]  /*5b30*/  STG.E.128 [R2.64], R44 ;  /* 0x0000002c02007986 */ /* 0x0207e8000c101d06 */
.L_x_6549:
[----:B------:R-:W-:Y:S05]  /*5b40*/  BSYNC B1 ;  /* 0x0000000000017941 */ /* 0x000fea0003800000 */
.L_x_6548:
[----:B------:R-:W-:Y:S01]  /*5b50*/  BSSY B1, `(.L_x_6552) ;  /* 0x0000061000017945 */ /* 0x000fe20003800000 */
[----:B------:R-:W-:-:S05]  /*5b60*/  @!P4 BRA `(.L_x_6553) ;  /* 0x000005f00000c947 */ /* 0x000fca0003800000 */
[----:B-1----:R-:W-:Y:S01]  /*5b70*/  MOV R115, R111 ;  /* 0x0000006f00737202 */ /* 0x002fe20000000f00 */
[----:B---3--:R-:W-:Y:S01]  /*5b80*/  IMAD.MOV.U32 R3, RZ, RZ, c[0x0][0x288] ;  /* 0x0000a200ff037624 */ /* 0x008fe200078e00ff */
[----:B------:R-:W-:Y:S01]  /*5b90*/  ISETP.GE.AND P0, PT, R14, UR4, PT ;  /* 0x000000040e007c0c */ /* 0x000fe2000bf06270 */
[----:B------:R-:W-:Y:S02]  /*5ba0*/  BSSY B0, `(.L_x_6554) ;  /* 0x0000055000007945 */ /* 0x000fe40003800000 */
        /* <DEDUP_REMOVED lines=19> */
[----:B------:R-:W-:Y:S04]  /*5ce0*/  IADD3 R87, P1, R133, R48, RZ ;  /* 0x0000003085577210 */ /* 0x000fe80007f3e0ff */
[----:B------:R-:W-:Y:S01]  /*5cf0*/  LEA.HI.X.SX32 R48, R48, R126, 0x1, P1 ;  /* 0x0000007e30307211 */ /* 0x000fe200008f0eff */
[----:B------:R-:W2:Y:S01]  /*5d00*/  LDG.E.128 R16, [R16.64] ;  /* 0x0000000610107981 */ /* 0x000ea2000c1e1d00 */
[C---:B-1----:R-:W-:Y:S04]  /*5d10*/  LEA R172, P1, R87.reuse, R116, 0x1 ;  /* 0x0000007457ac7211 */ /* 0x042fe800078208ff */
[----:B------:R-:W-:Y:S01]  /*5d20*/  LEA.HI.X R173, R87, R113, R48, 0x1, P1 ;  /* 0x0000007157ad7211 */ /* 0x000fe200008f0c30 */
[----:B------:R-:W-:Y:S01]  /*5d30*/  IMAD.MOV.U32 R48, RZ, RZ, RZ ;  /* 0x000000ffff307224 */ /* 0x000fe200078e00ff */
[----:B------:R-:W-:Y:S04]  /*5d40*/  @P0 IADD3 R48, RZ, -UR5, RZ ;  /* 0x80000005ff300c10 */ /* 0x000fe8000fffe0ff */
[----:B------:R-:W-:Y:S01]  /*5d50*/  IADD3 R87, P1, R133, R48, RZ ;  /* 0x0000003085577210 */ /* 0x000fe20007f3e0ff */
[----:B------:R-:W3:Y:S03]  /*5d60*/  LDG.E.128 R172, [R172.64] ;  /* 0x00000006acac7981 */ /* 0x000ee6000c1e1d00 */
[----:B------:R-:W-:Y:S02]  /*5d70*/  LEA.HI.X.SX32 R48, R48, R126, 0x1, P1 ;  /* 0x0000007e30307211 */ /* 0x000fe400008f0eff */
[C---:B------:R-:W-:Y:S04]  /*5d80*/  LEA R54, P1, R87.reuse, R118, 0x1 ;  /* 0x0000007657367211 */ /* 0x040fe800078208ff */
[----:B------:R-:W-:Y:S05]  /*5d90*/  LEA.HI.X R55, R87, R119, R48, 0x1, P1 ;  /* 0x0000007757377211 */ /* 0x000fea00008f0c30 */
        /* <DEDUP_REMOVED lines=22> */
[C---:B----4-:R-:W-:Y:S01]  /*5f00*/  IMAD.U32 R32, R56.reuse, 0x10000, RZ ;  /* 0x0001000038207824 */ /* 0x050fe200078e00ff */
[----:B------:R-:W-:Y:S01]  /*5f10*/  LOP3.LUT R34, R56, 0xffff0000, RZ, 0xc0, !PT ;  /* 0xffff000038227812 */ /* 0x000fe200078ec0ff */
[----:B------:R-:W-:Y:S01]  /*5f20*/  FMUL.FTZ R2, R25, R28 ;  /* 0x0000001c19027220 */ /* 0x000fe20000410000 */
[C---:B------:R-:W-:Y:S01]  /*5f30*/  SHF.L.U32 R37, R57.reuse, 0x10, RZ ;  /* 0x0000001039257819 */ /* 0x040fe200000006ff */
[----:B------:R-:W-:Y:S01]  /*5f40*/  FMUL.FTZ R3, R22, R31 ;  /* 0x0000001f16037220 */ /* 0x000fe20000410000 */
[----:B------:R-:W-:Y:S01]  /*5f50*/  LOP3.LUT R38, R57, 0xffff0000, RZ, 0xc0, !PT ;  /* 0xffff000039267812 */ /* 0x000fe200078ec0ff */
[----:B------:R-:W-:Y:S01]  /*5f60*/  @!P0 FADD.FTZ R26, -R26, -RZ ;  /* 0x800000ff1a1a8221 */ /* 0x000fe20000010100 */
[----:B------:R-:W-:Y:S01]  /*5f70*/  LOP3.LUT R42, R58, 0xffff0000, RZ, 0xc0, !PT ;  /* 0xffff00003a2a7812 */ /* 0x000fe200078ec0ff */
[----:B------:R-:W-:Y:S01]  /*5f80*/  FFMA.FTZ R0, R33, R32, R0 ;  /* 0x0000002021007223 */ /* 0x000fe20000010000 */
[C---:B------:R-:W-:Y:S01]  /*5f90*/  SHF.L.U32 R45, R59.reuse, 0x10, RZ ;  /* 0x000000103b2d7819 */ /* 0x040fe200000006ff */
        /* <DEDUP_REMOVED lines=21> */
.L_x_6555:
[----:B------:R-:W-:Y:S05]  /*60f0*/  BSYNC B0 ;  /* 0x0000000000007941 */ /* 0x000fea0003800000 */
.L_x_6554:
[----:B------:R-:W-:Y:S02]  /*6100*/  MOV R3, 0x60 ;  /* 0x0000006000037802 */ /* 0x000fe40000000f00 */
[----:B------:R-:W-:Y:S03]  /*6110*/  MOV R87, R85 ;  /* 0x0000005500577202 */ /* 0x000fe60000000f00 */
[C---:B------:R-:W-:Y:S02]  /*6120*/  IMAD R0, R3.reuse, c[0x0][0x19c], RZ ;  /* 0x0000670003007a24 */ /* 0x040fe400078e02ff */
[----:B------:R-:W-:Y:S05]  /*6130*/  IMAD.WIDE.U32 R4, R3, c[0x0][0x198], R86 ;  /* 0x0000660003047a25 */ /* 0x000fea00078e0056 */
[----:B------:R-:W-:Y:S05]  /*6140*/  IADD3 R5, R5, R0, RZ ;  /* 0x0000000005057210 */ /* 0x000fea0007ffe0ff */
[----:B-----5:R2:W-:Y:S02]  /*6150*/  STG.E.128 [R4.64], R44 ;  /* 0x0000002c04007986 */ /* 0x0205e4000c101d06 */
.L_x_6553:
[----:B------:R-:W-:Y:S05]  /*6160*/  BSYNC B1 ;  /* 0x0000000000017941 */ /* 0x000fea0003800000 */
.L_x_6552:
[----:B------:R-:W-:Y:S01]  /*6170*/  BSSY B1, `(.L_x_6556) ;  /* 0x000005c000017945 */ /* 0x000fe20003800000 */
[----:B------:R-:W-:-:S05]  /*6180*/  @!P2 BRA `(.L_x_6557) ;  /* 0x000005a00000a947 */ /* 0x000fca0003800000 */
[C---:B-12---:R-:W-:Y:S01]  /*6190*/  LEA R172, P0, R94.reuse, R114, 0x1 ;  /* 0x000000725eac7211 */ /* 0x046fe200078008ff */
[----:B------:R-:W-:Y:S03]  /*61a0*/  BSSY B0, `(.L_x_6558) ;  /* 0x0000055000007945 */ /* 0x000fe60003800000 */
[----:B------:R-:W-:Y:S02]  /*61b0*/  LEA.HI.X R173, R94, R111, R93, 0x1, P0 ;  /* 0x0000006f5ead7211 */ /* 0x000fe400000f0c5d */
[----:B------:R-:W-:Y:S03]  /*61c0*/  ISETP.GE.AND P0, PT, R14, UR4, PT ;  /* 0x000000040e007c0c */ /* 0x000fe6000bf06270 */
[----:B---3--:R1:W5:Y:S10]  /*61d0*/  LDG.E.128 R44, [R172.64] ;  /* 0x00000006ac2c7981 */ /* 0x008374000c1e1d00 */
        /* <DEDUP_REMOVED lines=17> */
[C---:B-1----:R-:W-:Y:S02]  /*62f0*/  LEA R172, P1, R87.reuse, R116, 0x1 ;  /* 0x0000007457ac7211 */ /* 0x042fe400078208ff */
[----:B------:R-:W-:Y:S02]  /*6300*/  LEA.HI.X.SX32 R48, R48, R125, 0x1, P2 ;  /* 0x0000007d30307211 */ /* 0x000fe400010f0eff */
[----:B------:R-:W2:Y:S02]  /*6310*/  LDG.E.128 R16, [R16.64] ;  /* 0x0000000610107981 */ /* 0x000ea4000c1e1d00 */
        /* <DEDUP_REMOVED lines=27> */
[----:B------:R-:W-:Y:S01]  /*64d0*/  @!P0 FADD.FTZ R29, -R29, -RZ ;  /* 0x800000ff1d1d8221 */ /* 0x000fe20000010100 */
[----:B------:R-:W-:Y:S01]  /*64e0*/  SHF.L.U32 R19, R175, 0x10, RZ ;  /* 0x00000010af137819 */ /* 0x000fe200000006ff */
[C---:B----4-:R-:W-:Y:S01]  /*64f0*/  IMAD.U32 R32, R56.reuse, 0x10000, RZ ;  /* 0x0001000038207824 */ /* 0x050fe200078e00ff */
[----:B------:R-:W-:Y:S01]  /*6500*/  LOP3.LUT R34, R56, 0xffff0000, RZ, 0xc0, !PT ;  /* 0xffff000038227812 */ /* 0x000fe200078ec0ff */
[----:B------:R-:W-:Y:S01]  /*6510*/  FMUL.FTZ R2, R25, R28 ;  /* 0x0000001c19027220 */ /* 0x000fe20000410000 */
[----:B------:R-:W-:Y:S01]  /*6520*/  SHF.L.U32 R37, R57, 0x10, RZ ;  /* 0x0000001039257819 */ /* 0x000fe200000006ff */
[----:B------:R-:W-:Y:S01]  /*6530*/  FMUL.FTZ R3, R22, R31 ;  /* 0x0000001f16037220 */ /* 0x000fe20000410000 */
[----:B------:R-:W-:Y:S01]  /*6540*/  LOP3.LUT R17, R175, 0xffff0000, RZ, 0xc0, !PT ;  /* 0xffff0000af117812 */ /* 0x000fe200078ec0ff */
[----:B------:R-:W-:Y:S01]  /*6550*/  @!P0 FADD.FTZ R26, -R26, -RZ ;  /* 0x800000ff1a1a8221 */ /* 0x000fe20000010100 */
[----:B------:R-:W-:Y:S01]  /*6560*/  LOP3.LUT R38, R57, 0xffff0000, RZ, 0xc0, !PT ;  /* 0xffff000039267812 */ /* 0x000fe200078ec0ff */
[----:B------:R-:W-:Y:S01]  /*6570*/  FFMA.FTZ R0, R33, R32, R0 ;  /* 0x0000002021007223 */ /* 0x000fe20000010000 */
[----:B------:R-:W-:Y:S01]  /*6580*/  LOP3.LUT R42, R58, 0xffff0000, RZ, 0xc0, !PT ;  /* 0xffff00003a2a7812 */ /* 0x000fe200078ec0ff */
[----:B------:R-:W-:Y:S01]  /*6590*/  FMUL.FTZ R4, R24, R29 ;  /* 0x0000001d18047220 */ /* 0x000fe20000410000 */
[----:B------:R-:W-:Y:S01]  /*65a0*/  SHF.L.U32 R45, R59, 0x10, RZ ;  /* 0x000000103b2d7819 */ /* 0x000fe200000006ff */
        /* <DEDUP_REMOVED lines=20> */
.L_x_6559:
[----:B------:R-:W-:Y:S05]  /*66f0*/  BSYNC B0 ;  /* 0x0000000000007941 */ /* 0x000fea0003800000 */
.L_x_6558:
[C---:B------:R-:W-:Y:S04]  /*6700*/  LEA R2, P0, R156.reuse, R86, 0x1 ;  /* 0x000000569c027211 */ /* 0x040fe800078008ff */
[----:B------:R-:W-:Y:S05]  /*6710*/  LEA.HI.X R3, R156, R85, R96, 0x1, P0 ;  /* 0x000000559c037211 */ /* 0x000fea00000f0c60 */
[----:B-----5:R2:W-:Y:S04]  /*6720*/  STG.E.128 [R2.64], R44 ;  /* 0x0000002c02007986 */ /* 0x0205e8000c101d06 */
.L_x_6557:
[----:B------:R-:W-:Y:S05]  /*6730*/  BSYNC B1 ;  /* 0x0000000000017941 */ /* 0x000fea0003800000 */
.L_x_6556:
[----:B------:R-:W-:Y:S01]  /*6740*/  BSSY B1, `(.L_x_6560) ;  /* 0x0000061000017945 */ /* 0x000fe20003800000 */
[----:B------:R-:W-:-:S05]  /*6750*/  @!P5 BRA `(.L_x_6561) ;  /* 0x000005f00000d947 */ /* 0x000fca0003800000 */
[----:B-1----:R-:W-:Y:S01]  /*6760*/  MOV R115, R111 ;  /* 0x0000006f00737202 */ /* 0x002fe20000000f00 */
[----:B--23--:R-:W-:Y:S01]  /*6770*/  IMAD.MOV.U32 R3, RZ, RZ, c[0x0][0x288] ;  /* 0x0000a200ff037624 */ /* 0x00cfe200078e00ff */
[----:B------:R-:W-:Y:S01]  /*6780*/  ISETP.GE.AND P0, PT, R14, UR4, PT ;  /* 0x000000040e007c0c */ /* 0x000fe2000bf06270 */
[----:B------:R-:W-:Y:S02]  /*6790*/  BSSY B0, `(.L_x_6562) ;  /* 0x0000055000007945 */ /* 0x000fe40003800000 */
[----:B------:R-:W-:Y:S05]  /*67a0*/  IMAD.WIDE.U32 R172, R3, 0xa0, R114 ;  /* 0x000000a003ac7825 */ /* 0x000fea00078e0072 */
        /* <DEDUP_REMOVED lines=83> */
.L_x_6563:
[----:B------:R-:W-:Y:S05]  /*6ce0*/  BSYNC B0 ;  /* 0x0000000000007941 */ /* 0x000fea0003800000 */
.L_x_6562:
[----:B------:R-:W-:Y:S02]  /*6cf0*/  MOV R3, 0xa0 ;  /* 0x000000a000037802 */ /* 0x000fe40000000f00 */
[----:B------:R-:W-:Y:S03]  /*6d00*/  MOV R87, R85 ;  /* 0x0000005500577202 */ /* 0x000fe60000000f00 */
[C---:B------:R-:W-:Y:S02]  /*6d10*/  IMAD R0, R3.reuse, c[0x0][0x19c], RZ ;  /* 0x0000670003007a24 */ /* 0x040fe400078e02ff */
[----:B------:R-:W-:Y:S05]  /*6d20*/  IMAD.WIDE.U32 R4, R3, c[0x0][0x198], R86 ;  /* 0x0000660003047a25 */ /* 0x000fea00078e0056 */
[----:B------:R-:W-:Y:S05]  /*6d30*/  IADD3 R5, R5, R0, RZ ;  /* 0x0000000005057210 */ /* 0x000fea0007ffe0ff */
[----:B-----5:R2:W-:Y:S02]  /*6d40*/  STG.E.128 [R4.64], R44 ;  /* 0x0000002c04007986 */ /* 0x0205e4000c101d06 */
.L_x_6561:
[----:B------:R-:W-:Y:S05]  /*6d50*/  BSYNC B1 ;  /* 0x0000000000017941 */ /* 0x000fea0003800000 */
.L_x_6560:
        /* <DEDUP_REMOVED lines=90> */
.L_x_6567:
[----:B------:R-:W-:Y:S05]  /*7300*/  BSYNC B0 ;  /* 0x0000000000007941 */ /* 0x000fea0003800000 */
.L_x_6566:
[----:B------:R-:W-:Y:S02]  /*7310*/  MOV R3, 0xc0 ;  /* 0x000000c000037802 */ /* 0x000fe40000000f00 */
[----:B------:R-:W-:Y:S03]  /*7320*/  MOV R87, R85 ;  /* 0x0000005500577202 */ /* 0x000fe60000000f00 */
[C---:B------:R-:W-:Y:S02]  /*7330*/  IMAD R0, R3.reuse, c[0x0][0x19c], RZ ;  /* 0x0000670003007a24 */ /* 0x040fe400078e02ff */
[----:B------:R-:W-:Y:S05]  /*7340*/  IMAD.WIDE.U32 R4, R3, c[0x0][0x198], R86 ;  /* 0x0000660003047a25 */ /* 0x000fea00078e0056 */
[----:B------:R-:W-:Y:S05]  /*7350*/  IADD3 R5, R5, R0, RZ ;  /* 0x0000000005057210 */ /* 0x000fea0007ffe0ff */
[----:B-----5:R2:W-:Y:S02]  /*7360*/  STG.E.128 [R4.64], R44 ;  /* 0x0000002c04007986 */ /* 0x0205e4000c101d06 */
.L_x_6565:
[----:B------:R-:W-:Y:S05]  /*7370*/  BSYNC B1 ;  /* 0x0000000000017941 */ /* 0x000fea0003800000 */
.L_x_6564:
[----:B------:R-:W-:Y:S01]  /*7380*/  ISETP.NE.AND P0, PT, R158, RZ, PT ;  /* 0x000000ff9e00720c */ /* 0x000fe20003f05270 */
[----:B------:R-:W-:Y:S01]  /*7390*/  @!UPT UIADD3 URZ, URZ, URZ, URZ ;  /* 0x0000003f3f3ff290 */ /* 0x000fe2000fffe03f */
[----:B------:R-:W-:Y:S11]  /*73a0*/  BSSY B1, `(.L_x_6568) ;  /* 0x0000060000017945 */ /* 0x000ff60003800000 */
        /* <DEDUP_REMOVED lines=24> */
[C---:B-1----:R-:W-:Y:S02]  /*7530*/  LEA R172, P1, R48.reuse, R116, 0x1 ;  /* 0x0000007430ac7211 */ /* 0x042fe400078208ff */
[----:B------:R-:W-:Y:S02]  /*7540*/  LEA.HI.X.SX32 R87, R87, R122, 0x1, P2 ;  /* 0x0000007a57577211 */ /* 0x000fe400010f0eff */
[----:B------:R-:W2:Y:S02]  /*7550*/  LDG.E.128 R16, [R16.64] ;  /* 0x0000000610107981 */ /* 0x000ea4000c1e1d00 */
[----:B------:R-:W-:Y:S01]  /*7560*/  LEA.HI.X R173, R48, R113, R87, 0x1, P1 ;  /* 0x0000007130ad7211 */ /* 0x000fe200008f0c57 */
[----:B------:R-:W-:Y:S02]  /*7570*/  IMAD.MOV.U32 R48, RZ, RZ, RZ ;  /* 0x000000ffff307224 */ /* 0x000fe400078e00ff */
[----:B------:R-:W-:Y:S03]  /*7580*/  @P0 IMAD R48, RZ, RZ, -UR5 ;  /* 0x80000005ff300e24 */ /* 0x000fe6000f8e02ff */
[----:B------:R-:W3:Y:S02]  /*7590*/  LDG.E.128 R172, [R172.64] ;  /* 0x00000006acac7981 */ /* 0x000ee4000c1e1d00 */
[----:B------:R-:W-:Y:S04]  /*75a0*/  IADD3 R87, P1, R129, R48, RZ ;  /* 0x0000003081577210 */ /* 0x000fe80007f3e0ff */
[----:B------:R-:W-:Y:S02]  /*75b0*/  LEA.HI.X.SX32 R48, R48, R122, 0x1, P1 ;  /* 0x0000007a30307211 */ /* 0x000fe400008f0eff */
[C---:B------:R-:W-:Y:S04]  /*75c0*/  LEA R54, P1, R87.reuse, R118, 0x1 ;  /* 0x0000007657367211 */ /* 0x040fe800078208ff */
[----:B------:R-:W-:Y:S05]  /*75d0*/  LEA.HI.X R55, R87, R119, R48, 0x1, P1 ;  /* 0x0000007757377211 */ /* 0x000fea00008f0c30 */
        /* <DEDUP_REMOVED lines=18> */
[----:B------:R-:W-:Y:S01]  /*7700*/  FMUL.FTZ R0, R27, R30 ;  /* 0x0000001e1b007220 */ /* 0x000fe20000410000 */
[----:B------:R-:W-:Y:S01]  /*7710*/  SHF.L.U32 R19, R175, 0x10, RZ ;  /* 0x00000010af137819 */ /* 0x000fe200000006ff */
[----:B------:R-:W-:Y:S01]  /*7720*/  @!P0 FADD.FTZ R29, -R29, -RZ ;  /* 0x800000ff1d1d8221 */ /* 0x000fe20000010100 */
[----:B------:R-:W-:Y:S01]  /*7730*/  LOP3.LUT R17, R175, 0xffff0000, RZ, 0xc0, !PT ;  /* 0xffff0000af117812 */ /* 0x000fe200078ec0ff */
[----:B------:R-:W-:Y:S02]  /*7740*/  FMUL.FTZ R2, R25, R28 ;  /* 0x0000001c19027220 */ /* 0x000fe40000410000 */
[----:B------:R-:W-:Y:S01]  /*7750*/  FMUL.FTZ R3, R22, R31 ;  /* 0x0000001f16037220 */ /* 0x000fe20000410000 */
[C---:B----4-:R-:W-:Y:S01]  /*7760*/  LOP3.LUT R34, R56.reuse, 0xffff0000, RZ, 0xc0, !PT ;  /* 0xffff000038227812 */ /* 0x050fe200078ec0ff */
[----:B------:R-:W-:Y:S01]  /*7770*/  IMAD.U32 R32, R56, 0x10000, RZ ;  /* 0x0001000038207824 */ /* 0x000fe200078e00ff */
[C---:B------:R-:W-:Y:S01]  /*7780*/  SHF.L.U32 R37, R57.reuse, 0x10, RZ ;  /* 0x0000001039257819 */ /* 0x040fe200000006ff */
        /* <DEDUP_REMOVED lines=26> */
.L_x_6571:
[----:B------:R-:W-:Y:S05]  /*7930*/  BSYNC B0 ;  /* 0x0000000000007941 */ /* 0x000fea0003800000 */
.L_x_6570:
[----:B------:R-:W-:Y:S02]  /*7940*/  MOV R3, 0xe0 ;  /* 0x000000e000037802 */ /* 0x000fe40000000f00 */
[----:B------:R-:W-:Y:S03]  /*7950*/  MOV R87, R85 ;  /* 0x0000005500577202 */ /* 0x000fe60000000f00 */
[C---:B------:R-:W-:Y:S02]  /*7960*/  IMAD R0, R3.reuse, c[0x0][0x19c], RZ ;  /* 0x0000670003007a24 */ /* 0x040fe400078e02ff */
[----:B------:R-:W-:Y:S05]  /*7970*/  IMAD.WIDE.U32 R4, R3, c[0x0][0x198], R86 ;  /* 0x0000660003047a25 */ /* 0x000fea00078e0056 */
[----:B------:R-:W-:Y:S05]  /*7980*/  IADD3 R5, R5, R0, RZ ;  /* 0x0000000005057210 */ /* 0x000fea0007ffe0ff */
[----:B-----5:R2:W-:Y:S02]  /*7990*/  STG.E.128 [R4.64], R44 ;  /* 0x0000002c04007986 */ /* 0x0205e4000c101d06 */
.L_x_6569:
[----:B------:R-:W-:Y:S05]  /*79a0*/  BSYNC B1 ;  /* 0x0000000000017941 */ /* 0x000fea0003800000 */
.L_x_6568:
[----:B--23--:R-:W-:Y:S01]  /*79b0*/  IMAD.MOV.U32 R3, RZ, RZ, c[0x0][0x230] ;  /* 0x00008c00ff037624 */ /* 0x00cfe200078e00ff */
[----:B------:R-:W-:Y:S01]  /*79c0*/  ULDC UR4, c[0x0][0x230] ;  /* 0x00008c0000047ab9 */ /* 0x000fe20000000800 */
[----:B------:R-:W-:Y:S02]  /*79d0*/  IMAD.MOV.U32 R117, RZ, RZ, R113 ;  /* 0x000000ffff757224 */ /* 0x000fe400078e0071 */
[----:B------:R-:W-:Y:S05]  /*79e0*/  IMAD.U32 R3, R3, -0x40, RZ ;  /* 0xffffffc003037824 */ /* 0x000fea00078e00ff */
[C---:B------:R-:W-:Y:S02]  /*79f0*/  LEA R118, P1, R3.reuse, R118, 0x1 ;  /* 0x0000007603767211 */ /* 0x040fe400078208ff */
[C---:B------:R-:W-:Y:S02]  /*7a00*/  LEA R116, P0, R3.reuse, R116, 0x1 ;  /* 0x0000007403747211 */ /* 0x040fe400078008ff */
[C---:B------:R-:W-:Y:S02]  /*7a10*/  LEA.HI.X.SX32 R119, R3.reuse, R119, 0x1, P1 ;  /* 0x0000007703777211 */ /* 0x040fe400008f0eff */
[----:B------:R-:W-:Y:S01]  /*7a20*/  LEA.HI.X.SX32 R113, R3, R117, 0x1, P0 ;  /* 0x0000007503717211 */ /* 0x000fe200000f0eff */
[----:B------:R-:W-:-:S05]  /*7a30*/  BRA `(.L_x_6539) ;  /* 0x000004d000007947 */ /* 0x000fca0003800000 */
.L_x_6521:
[----:B------:R-:W-:Y:S01]  /*7a40*/  @P1 IMAD.MOV.U32 R87, RZ, RZ, R85 ;  /* 0x000000ffff571224 */ /* 0x000fe200078e0055 */
[-C--:B------:R-:W-:Y:S01]  /*7a50*/  @P1 MOV R115, R111.reuse ;  /* 0x0000006f00731202 */ /* 0x080fe20000000f00 */
[----:B------:R-:W-:Y:S01]  /*7a60*/  @P4 IMAD.MOV.U32 R0, RZ, RZ, c[0x0][0x28c] ;  /* 0x0000a300ff004624 */ /* 0x000fe200078e00ff */
[C---:B---3--:R-:W-:Y:S01]  /*7a70*/  @P3 LEA R20, P0, R121.reuse, R114, 0x1 ;  /* 0x0000007279143211 */ /* 0x048fe200078008ff */
[----:B------:R-:W-:Y:S01]  /*7a80*/  UMOV UR4, URZ ;  /* 0x0000003f00047c82 */ /* 0x000fe20008000000 */
[----:B------:R-:W-:Y:S01]  /*7a90*/  @P4 MOV R3, c[0x0][0x288] ;  /* 0x0000a20000034a02 */ /* 0x000fe20000000f00 */
[----:B------:R-:W-:Y:S01]  /*7aa0*/  @P4 IMAD R0, R0, 0x60, RZ ;  /* 0x0000006000004824 */ /* 0x000fe200078e02ff */
[----:B------:R1:W2:Y:S01]  /*7ab0*/  @P1 LDG.E.128 R4, [R114.64] ;  /* 0x0000000672041981 */ /* 0x0002a2000c1e1d00 */
[----:B------:R-:W-:Y:S02]  /*7ac0*/  @P3 LEA.HI.X R21, R121, R111, R120, 0x1, P0 ;  /* 0x0000006f79153211 */ /* 0x000fe400000f0c78 */
[C---:B------:R-:W-:Y:S04]  /*7ad0*/  @P3 LEA R26, P0, R67.reuse, R86, 0x1 ;  /* 0x00000056431a3211 */ /* 0x040fe800078008ff */
[----:B------:R-:W-:Y:S02]  /*7ae0*/  @P3 LEA.HI.X R27, R67, R85, R68, 0x1, P0 ;  /* 0x00000055431b3211 */ /* 0x000fe400000f0c44 */
[-C--:B-1----:R-:W-:Y:S05]  /*7af0*/  @P4 MOV R115, R111.reuse ;  /* 0x0000006f00734202 */ /* 0x082fea0000000f00 */
[----:B------:R-:W-:Y:S04]  /*7b00*/  @P4 IMAD.WIDE.U32 R2, R3, 0x60, R114 ;  /* 0x0000006003024825 */ /* 0x000fe800078e0072 */
[----:B------:R-:W-:Y:S02]  /*7b10*/  @P4 IMAD.IADD R3, R3, 0x1, R0 ;  /* 0x0000000103034824 */ /* 0x000fe400078e0200 */
[----:B------:R-:W-:Y:S01]  /*7b20*/  @P5 IMAD.MOV.U32 R115, RZ, RZ, R111 ;  /* 0x000000ffff735224 */ /* 0x000fe200078e006f */
[----:B--2---:R1:W-:Y:S01]  /*7b30*/  @P1 STG.E.128 [R86.64], R4 ;  /* 0x0000000456001986 */ /* 0x0043e2000c101d06 */
[----:B------:R-:W-:Y:S03]  /*7b40*/  ISETP.NE.AND P1, PT, R54, RZ, PT ;  /* 0x000000ff3600720c */ /* 0x000fe60003f25270 */
[----:B------:R-:W2:Y:S10]  /*7b50*/  @P3 LDG.E.128 R20, [R20.64] ;  /* 0x0000000614143981 */ /* 0x000eb4000c1e1d00 */
[C---:B------:R-:W-:Y:S04]  /*7b60*/  @P1 LEA R16, P0, R91.reuse, R114, 0x1 ;  /* 0x000000725b101211 */ /* 0x040fe800078008ff */
[----:B------:R-:W-:Y:S02]  /*7b70*/  @P1 LEA.HI.X R17, R91, R111, R90, 0x1, P0 ;  /* 0x0000006f5b111211 */ /* 0x000fe400000f0c5a */
[C---:B------:R-:W-:Y:S04]  /*7b80*/  @P1 LEA R24, P0, R154.reuse, R86, 0x1 ;  /* 0x000000569a181211 */ /* 0x040fe800078008ff */
[----:B------:R-:W-:Y:S01]  /*7b90*/  @P1 LEA.HI.X R25, R154, R85, R92, 0x1, P0 ;  /* 0x000000559a191211 */ /* 0x000fe200000f0c5c */
[----:B-1----:R-:W-:Y:S01]  /*7ba0*/  @P4 IMAD.MOV.U32 R87, RZ, RZ, R85 ;  /* 0x000000ffff574224 */ /* 0x002fe200078e0055 */
[----:B--2---:R1:W-:Y:S04]  /*7bb0*/  @P3 STG.E.128 [R26.64], R20 ;  /* 0x000000141a003986 */ /* 0x0043e8000c101d06 */
[----:B------:R-:W2:Y:S01]  /*7bc0*/  @P1 LDG.E.128 R16, [R16.64] ;  /* 0x0000000610101981 */ /* 0x000ea2000c1e1d00 */
[C---:B-1----:R-:W-:Y:S04]  /*7bd0*/  @P2 LEA R20, P0, R94.reuse, R114, 0x1 ;  /* 0x000000725e142211 */ /* 0x042fe800078008ff */
[----:B------:R-:W-:Y:S01]  /*7be0*/  @P2 LEA.HI.X R21, R94, R111, R93, 0x1, P0 ;  /* 0x0000006f5e152211 */ /* 0x000fe200000f0c5d */
[----:B--2---:R1:W-:Y:S01]  /*7bf0*/  @P1 STG.E.128 [R24.64], R16 ;  /* 0x0000001018001986 */ /* 0x0043e2000c101d06 */
[----:B------:R-:W-:Y:S03]  /*7c00*/  ISETP.NE.AND P1, PT, R158, RZ, PT ;  /* 0x000000ff9e00720c */ /* 0x000fe60003f25270 */
[----:B------:R2:W3:Y:S02]  /*7c10*/  @P4 LDG.E.128 R4, [R2.64] ;  /* 0x0000000602044981 */ /* 0x0004e4000c1e1d00 */
[----:B--2---:R-:W-:Y:S02]  /*7c20*/  @P4 MOV R3, 0x60 ;  /* 0x0000006000034802 */ /* 0x004fe40000000f00 */
[C---:B-1----:R-:W-:Y:S03]  /*7c30*/  @P2 LEA R24, P0, R156.reuse, R86, 0x1 ;  /* 0x000000569c182211 */ /* 0x042fe600078008ff */
[C---:B------:R-:W-:Y:S01]  /*7c40*/  @P4 IMAD.WIDE.U32 R22, R3.reuse, c[0x0][0x198], R86 ;  /* 0x0000660003164a25 */ /* 0x040fe200078e0056 */
[----:B------:R-:W-:Y:S03]  /*7c50*/  @P2 LEA.HI.X R25, R156, R85, R96, 0x1, P0 ;  /* 0x000000559c192211 */ /* 0x000fe600000f0c60 */
[----:B------:R-:W-:Y:S02]  /*7c60*/  @P4 IMAD R0, R3, c[0x0][0x19c], RZ ;  /* 0x0000670003004a24 */ /* 0x000fe400078e02ff */
[----:B------:R-:W-:Y:S02]  /*7c70*/  @P5 IMAD.MOV.U32 R3, RZ, RZ, c[0x0][0x288] ;  /* 0x0000a200ff035624 */ /* 0x000fe400078e00ff */
[----:B------:R-:W-:Y:S01]  /*7c80*/  @P5 IMAD.MOV.U32 R87, RZ, RZ, R85 ;  /* 0x000000ffff575224 */ /* 0x000fe200078e0055 */
[----:B------:R-:W-:Y:S01]  /*7c90*/  @P4 IADD3 R23, R23, R0, RZ ;  /* 0x0000000017174210 */ /* 0x000fe20007ffe0ff */
[----:B------:R-:W-:Y:S01]  /*7ca0*/  @P5 IMAD.WIDE.U32 R2, R3, 0xa0, R114 ;  /* 0x000000a003025825 */ /* 0x000fe200078e0072 */
[----:B------:R-:W-:Y:S02]  /*7cb0*/  @P5 MOV R0, c[0x0][0x28c] ;  /* 0x0000a30000005a02 */ /* 0x000fe40000000f00 */
[----:B------:R-:W-:Y:S03]  /*7cc0*/  @P6 MOV R115, R111 ;  /* 0x0000006f00736202 */ /* 0x000fe60000000f00 */
[----:B------:R-:W-:Y:S05]  /*7cd0*/  @P5 IMAD R0, R0, 0xa0, RZ ;  /* 0x000000a000005824 */ /* 0x000fea00078e02ff */
[----:B------:R-:W-:Y:S01]  /*7ce0*/  @P5 IADD3 R3, R3, R0, RZ ;  /* 0x0000000003035210 */ /* 0x000fe20007ffe0ff */
[----:B------:R-:W-:Y:S04]  /*7cf0*/  @P6 IMAD.MOV.U32 R0, RZ, RZ, c[0x0][0x28c] ;  /* 0x0000a300ff006624 */ /* 0x000fe800078e00ff */
[----:B------:R-:W-:Y:S01]  /*7d00*/  @P6 IMAD R0, R0, 0xc0, RZ ;  /* 0x000000c000006824 */ /* 0x000fe200078e02ff */
[----:B---3--:R1:W-:Y:S04]  /*7d10*/  @P4 STG.E.128 [R22.64], R4 ;  /* 0x0000000416004986 */ /* 0x0083e8000c101d06 */
[----:B------:R2:W3:Y:S02]  /*7d20*/  @P2 LDG.E.128 R16, [R20.64] ;  /* 0x0000000614102981 */ /* 0x0004e4000c1e1d00 */
[----:B--2---:R-:W-:Y:S05]  /*7d30*/  @P5 MOV R21, 0xa0 ;  /* 0x000000a000155802 */ /* 0x004fea0000000f00 */
[C---:B-1----:R-:W-:Y:S01]  /*7d40*/  @P5 IMAD.WIDE.U32 R22, R21.reuse, c[0x0][0x198], R86 ;  /* 0x0000660015165a25 */ /* 0x042fe200078e0056 */
[----:B------:R-:W-:Y:S03]  /*7d50*/  @P6 MOV R87, R85 ;  /* 0x0000005500576202 */ /* 0x000fe60000000f00 */
[----:B------:R-:W-:Y:S05]  /*7d60*/  @P5 IMAD R21, R21, c[0x0][0x19c], RZ ;  /* 0x0000670015155a24 */ /* 0x000fea00078e02ff */
[----:B------:R-:W-:Y:S01]  /*7d70*/  @P5 IADD3 R23, R23, R21, RZ ;  /* 0x0000001517175210 */ /* 0x000fe20007ffe0ff */
[----:B------:R-:W-:Y:S01]  /*7d80*/  @P6 IMAD.MOV.U32 R21, RZ, RZ, 0xc0 ;  /* 0x000000c0ff156424 */ /* 0x000fe200078e00ff */
[----:B---3--:R1:W-:Y:S04]  /*7d90*/  @P2 STG.E.128 [R24.64], R16 ;  /* 0x0000001018002986 */ /* 0x0083e8000c101d06 */
[----:B------:R2:W3:Y:S02]  /*7da0*/  @P5 LDG.E.128 R4, [R2.64] ;  /* 0x0000000602045981 */ /* 0x0004e4000c1e1d00 */
[----:B--2---:R-:W-:Y:S04]  /*7db0*/  @P6 IMAD.MOV.U32 R3, RZ, RZ, c[0x0][0x288] ;  /* 0x0000a200ff036624 */ /* 0x004fe800078e00ff */
[----:B------:R-:W-:Y:S04]  /*7dc0*/  @P6 IMAD.WIDE.U32 R2, R3, 0xc0, R114 ;  /* 0x000000c003026825 */ /* 0x000fe800078e0072 */
[----:B------:R-:W-:Y:S01]  /*7dd0*/  @P6 IMAD.IADD R3, R3, 0x1, R0 ;  /* 0x0000000103036824 */ /* 0x000fe200078e0200 */
[----:B------:R-:W-:Y:S01]  /*7de0*/  @P1 MOV R0, c[0x0][0x28c] ;  /* 0x0000a30000001a02 */ /* 0x000fe20000000f00 */
[----:B------:R-:W-:Y:S04]  /*7df0*/  @P1 IMAD.MOV.U32 R115, RZ, RZ, R111 ;  /* 0x000000ffff731224 */ /* 0x000fe800078e006f */
[----:B------:R-:W-:Y:S01]  /*7e00*/  @P1 IMAD R0, R0, 0xe0, RZ ;  /* 0x000000e000001824 */ /* 0x000fe200078e02ff */
[----:B---3--:R2:W-:Y:S04]  /*7e10*/  @P5 STG.E.128 [R22.64], R4 ;  /* 0x0000000416005986 */ /* 0x0085e8000c101d06 */
[----:B-1----:R1:W3:Y:S02]  /*7e20*/  @P6 LDG.E.128 R16, [R2.64] ;  /* 0x0000000602106981 */ /* 0x0022e4000c1e1d00 */
[----:B-1----:R-:W-:Y:S01]  /*7e30*/  @P1 MOV R3, c[0x0][0x288] ;  /* 0x0000a20000031a02 */ /* 0x002fe20000000f00 */
[----:B--2---:R-:W-:Y:S01]  /*7e40*/  @P6 IMAD.WIDE.U32 R22, R21, c[0x0][0x198], R86 ;  /* 0x0000660015166a25 */ /* 0x004fe200078e0056 */
[----:B------:R-:W-:Y:S03]  /*7e50*/  @P1 MOV R87, R85 ;  /* 0x0000005500571202 */ /* 0x000fe60000000f00 */
[----:B------:R-:W-:Y:S04]  /*7e60*/  @P1 IMAD.WIDE.U32 R2, R3, 0xe0, R114 ;  /* 0x000000e003021825 */ /* 0x000fe800078e0072 */
[----:B------:R-:W-:Y:S01]  /*7e70*/  @P6 IMAD R21, R21, c[0x0][0x19c], RZ ;  /* 0x0000670015156a24 */ /* 0x000fe200078e02ff */
[----:B------:R-:W-:Y:S03]  /*7e80*/  @P1 IADD3 R3, R3, R0, RZ ;  /* 0x0000000003031210 */ /* 0x000fe60007ffe0ff */
[----:B------:R-:W-:Y:S05]  /*7e90*/  @P6 IMAD.IADD R23, R23, 0x1, R21 ;  /* 0x0000000117176824 */ /* 0x000fea00078e0215 */
[----:B---3--:R1:W-:Y:S04]  /*7ea0*/  @P6 STG.E.128 [R22.64], R16 ;  /* 0x0000001016006986 */ /* 0x0083e8000c101d06 */
[----:B------:R2:W3:Y:S02]  /*7eb0*/  @P1 LDG.E.128 R4, [R2.64] ;  /* 0x0000000602041981 */ /* 0x0004e4000c1e1d00 */
[----:B--2---:R-:W-:Y:S04]  /*7ec0*/  @P1 IMAD.MOV.U32 R3, RZ, RZ, 0xe0 ;  /* 0x000000e0ff031424 */ /* 0x004fe800078e00ff */
[C---:B------:R-:W-:Y:S04]  /*7ed0*/  @P1 IMAD.WIDE.U32 R20, R3.reuse, c[0x0][0x198], R86 ;  /* 0x0000660003141a25 */ /* 0x040fe800078e0056 */
[----:B------:R-:W-:Y:S05]  /*7ee0*/  @P1 IMAD R0, R3, c[0x0][0x19c], RZ ;  /* 0x0000670003001a24 */ /* 0x000fea00078e02ff */
[----:B------:R-:W-:Y:S05]  /*7ef0*/  @P1 IADD3 R21, R21, R0, RZ ;  /* 0x0000000015151210 */ /* 0x000fea0007ffe0ff */
[----:B---3--:R1:W-:Y:S02]  /*7f00*/  @P1 STG.E.128 [R20.64], R4 ;  /* 0x0000000414001986 */ /* 0x0083e4000c101d06 */
.L_x_6539:
[----:B------:R-:W-:Y:S01]  /*7f10*/  IMAD.MOV.U32 R0, RZ, RZ, c[0x0][0x288] ;  /* 0x0000a200ff007624 */ /* 0x000fe200078e00ff */
[----:B------:R-:W-:Y:S01]  /*7f20*/  ISETP.NE.AND P1, PT, R166, RZ, PT ;  /* 0x000000ffa600720c */ /* 0x000fe20003f25270 */
[----:B-1----:R-:W-:Y:S02]  /*7f30*/  IMAD.MOV.U32 R115, RZ, RZ, R111 ;  /* 0x000000ffff737224 */ /* 0x002fe400078e006f */
[----:B------:R-:W-:Y:S05]  /*7f40*/  IMAD.U32 R3, R0, -0x80, RZ ;  /* 0xffffff8000037824 */ /* 0x000fea00078e00ff */
[C---:B------:R-:W-:Y:S04]  /*7f50*/  LEA R114, P0, R3.reuse, R114, 0x1 ;  /* 0x0000007203727211 */ /* 0x040fe800078008ff */
[----:B------:R-:W-:Y:S01]  /*7f60*/  LEA.HI.X.SX32 R111, R3, R115, 0x1, P0 ;  /* 0x00000073036f7211 */ /* 0x000fe200000f0eff */
[----:B------:R-:W-:-:S05]  /*7f70*/  @!P1 BRA `(.L_x_6572) ;  /* 0x000004b000009947 */ /* 0x000fca0003800000 */
[----:B------:R-:W-:Y:S04]  /*7f80*/  IADD3 R0, R11, -0x1, RZ ;  /* 0xffffffff0b007810 */ /* 0x000fe80007ffe0ff */
[----:B------:R-:W-:Y:S11]  /*7f90*/  ISETP.GT.AND P0, PT, R0, R83, PT ;  /* 0x000000530000720c */ /* 0x000ff60003f04270 */
[----:B------:R-:W-:Y:S02]  /*7fa0*/  @!UPT UIADD3 URZ, URZ, URZ, URZ ;  /* 0x0000003f3f3ff290 */ /* 0x000fe4000fffe03f */
[----:B------:R-:W-:-:S05]  /*7fb0*/  @!P0 BRA `(.L_x_6573) ;  /* 0x0000050000008947 */ /* 0x000fca0003800000 */
[----:B------:R-:W-:Y:S01]  /*7fc0*/  IMAD.MOV.U32 R18, RZ, RZ, RZ ;  /* 0x000000ffff127224 */ /* 0x000fe200078e00ff */
[----:B------:R-:W-:Y:S02]  /*7fd0*/  IABS R5, c[0x0][0x2d0] ;  /* 0x0000b40000057a13 */ /* 0x000fe40000000000 */
[----:B------:R-:W-:Y:S02]  /*7fe0*/  IADD3 R13, R13, -0x100, RZ ;  /* 0xffffff000d0d7810 */ /* 0x000fe40007ffe0ff */
[----:B------:R-:W1:Y:S01]  /*7ff0*/  I2F.RP R17, R5 ;  /* 0x0000000500117306 */ /* 0x000e620000209400 */
[----:B------:R-:W-:Y:S02]  /*8000*/  IABS R16, R12 ;  /* 0x0000000c00107213 */ /* 0x000fe40000000000 */
[----:B------:R-:W-:Y:S01]  /*8010*/  IMAD.IADD R0, R13, 0x1, -R12 ;  /* 0x000000010d007824 */ /* 0x000fe200078e0a0c */
[----:B------:R-:W-:Y:S02]  /*8020*/  IABS R7, R13 ;  /* 0x0000000d00077213 */ /* 0x000fe40000000000 */
[----:B------:R-:W-:Y:S04]  /*8030*/  LOP3.LUT R3, RZ, c[0x0][0x2d0], RZ, 0x33, !PT ;  /* 0x0000b400ff037a12 */ /* 0x000fe800078e33ff */
        /* <DEDUP_REMOVED lines=10> */
[C---:B------:R-:W-:Y:S01]  /*80e0*/  IMAD R7, R5.reuse, R6, R7 ;  /* 0x0000000605077224 */ /* 0x040fe200078e0207 */
[----:B------:R-:W-:Y:S01]  /*80f0*/  LOP3.LUT R6, R12, c[0x0][0x2d0], RZ, 0x3c, !PT ;  /* 0x0000b4000c067a12 */ /* 0x000fe200078e3cff */
[C---:B------:R-:W-:Y:S03]  /*8100*/  IMAD R16, R5.reuse, R8, R16 ;  /* 0x0000000805107224 */ /* 0x040fe600078e0210 */
[C---:B------:R-:W-:Y:S02]  /*8110*/  ISETP.GT.U32.AND P0, PT, R5.reuse, R7, PT ;  /* 0x000000070500720c */ /* 0x040fe40003f04070 */
[----:B------:R-:W-:Y:S02]  /*8120*/  ISETP.GT.U32.AND P1, PT, R5, R16, PT ;  /* 0x000000100500720c */ /* 0x000fe40003f24070 */
[----:B------:R-:W-:Y:S09]  /*8130*/  ISETP.GE.AND P5, PT, R6, RZ, PT ;  /* 0x000000ff0600720c */ /* 0x000ff20003fa6270 */
[----:B------:R-:W-:Y:S01]  /*8140*/  @!P0 IADD3 R2, R2, 0x1, RZ ;  /* 0x0000000102028810 */ /* 0x000fe20007ffe0ff */
[----:B------:R-:W-:Y:S01]  /*8150*/  @!P0 IMAD.IADD R7, R7, 0x1, -R5 ;  /* 0x0000000107078824 */ /* 0x000fe200078e0a05 */
[-C--:B------:R-:W-:Y:S02]  /*8160*/  @!P1 IADD3 R16, R16, -R5.reuse, RZ ;  /* 0x8000000510109210 */ /* 0x080fe40007ffe0ff */
[----:B------:R-:W-:Y:S02]  /*8170*/  @!P1 IADD3 R4, R4, 0x1, RZ ;  /* 0x0000000104049810 */ /* 0x000fe40007ffe0ff */
[-C--:B------:R-:W-:Y:S02]  /*8180*/  ISETP.GE.U32.AND P2, PT, R7, R5.reuse, PT ;  /* 0x000000050700720c */ /* 0x080fe40003f46070 */
[----:B------:R-:W-:Y:S02]  /*8190*/  ISETP.GE.U32.AND P3, PT, R16, R5, PT ;  /* 0x000000051000720c */ /* 0x000fe40003f66070 */
[----:B------:R-:W-:Y:S02]  /*81a0*/  LOP3.LUT R5, R13, c[0x0][0x2d0], RZ, 0x3c, !PT ;  /* 0x0000b4000d057a12 */ /* 0x000fe400078e3cff */
[----:B------:R-:W-:Y:S02]  /*81b0*/  ISETP.NE.AND P0, PT, RZ, c[0x0][0x2d0], PT ;  /* 0x0000b400ff007a0c */ /* 0x000fe40003f05270 */
[----:B------:R-:W-:Y:S05]  /*81c0*/  ISETP.GE.AND P4, PT, R5, RZ, PT ;  /* 0x000000ff0500720c */ /* 0x000fea0003f86270 */
[----:B------:R-:W-:Y:S02]  /*81d0*/  @P2 IADD3 R2, R2, 0x1, RZ ;  /* 0x0000000102022810 */ /* 0x000fe40007ffe0ff */
[----:B------:R-:W-:Y:S05]  /*81e0*/  @P3 IADD3 R4, R4, 0x1, RZ ;  /* 0x0000000104043810 */ /* 0x000fea0007ffe0ff */
[----:B------:R-:W-:Y:S02]  /*81f0*/  @!P5 IMAD.MOV R4, RZ, RZ, -R4 ;  /* 0x000000ffff04d224 */ /* 0x000fe400078e0a04 */
[----:B------:R-:W-:Y:S05]  /*8200*/  @!P4 IMAD.MOV R2, RZ, RZ, -R2 ;  /* 0x000000ffff02c224 */ /* 0x000fea00078e0a02 */
[C---:B------:R-:W-:Y:S02]  /*8210*/  SEL R2, R3.reuse, R2, !P0 ;  /* 0x0000000203027207 */ /* 0x040fe40004000000 */
[----:B------:R-:W-:Y:S02]  /*8220*/  SEL R3, R3, R4, !P0 ;  /* 0x0000000403037207 */ /* 0x000fe40004000000 */
[CC--:B------:R-:W-:Y:S02]  /*8230*/  LEA R22, P1, R2.reuse, R170.reuse, 0x2 ;  /* 0x000000aa02167211 */ /* 0x0c0fe400078210ff */
[C---:B------:R-:W-:Y:S02]  /*8240*/  LEA R18, P0, R3.reuse, R170, 0x2 ;  /* 0x000000aa03127211 */ /* 0x040fe400078010ff */
[-C--:B------:R-:W-:Y:S02]  /*8250*/  LEA.HI.X.SX32 R23, R2, R171.reuse, 0x2, P1 ;  /* 0x000000ab02177211 */ /* 0x080fe400008f16ff */
[C---:B------:R-:W-:Y:S02]  /*8260*/  LEA.HI.X.SX32 R19, R3.reuse, R171, 0x2, P0 ;  /* 0x000000ab03137211 */ /* 0x040fe400000f16ff */
[----:B------:R-:W-:Y:S01]  /*8270*/  IADD3 R3, R3, -R2, RZ ;  /* 0x8000000203037210 */ /* 0x000fe20007ffe0ff */
[----:B------:R-:W2:Y:S04]  /*8280*/  LDG.E R5, [R22.64] ;  /* 0x0000000616057981 */ /* 0x000ea8000c1e1900 */
[----:B------:R-:W-:Y:S01]  /*8290*/  IMAD R0, R3, c[0x0][0x2d0], R0 ;  /* 0x0000b40003007a24 */ /* 0x000fe200078e0200 */
[----:B------:R-:W2:Y:S03]  /*82a0*/  LDG.E R6, [R18.64] ;  /* 0x0000000612067981 */ /* 0x000ea6000c1e1900 */
[----:B------:R-:W-:Y:S01]  /*82b0*/  IMAD.WIDE.U32 R20, R0, c[0x0][0x1a0], RZ ;  /* 0x0000680000147a25 */ /* 0x000fe200078e00ff */
[----:B------:R-:W-:Y:S03]  /*82c0*/  SHF.R.S32.HI R7, RZ, 0x1f, R0 ;  /* 0x0000001fff077819 */ /* 0x000fe60000011400 */
[----:B--2---:R-:W-:Y:S02]  /*82d0*/  IMAD.IADD R16, R5, 0x1, -R6 ;  /* 0x0000000105107824 */ /* 0x004fe400078e0a06 */
[----:B------:R-:W-:Y:S02]  /*82e0*/  IMAD R6, R7, c[0x0][0x1a0], RZ ;  /* 0x0000680007067a24 */ /* 0x000fe400078e02ff */
[----:B------:R-:W-:Y:S01]  /*82f0*/  IMAD.WIDE.U32 R18, R16, c[0x0][0x180], RZ ;  /* 0x0000600010127a25 */ /* 0x000fe200078e00ff */
[----:B------:R-:W-:Y:S03]  /*8300*/  SHF.R.S32.HI R8, RZ, 0x1f, R16 ;  /* 0x0000001fff087819 */ /* 0x000fe60000011410 */
[----:B------:R-:W-:Y:S02]  /*8310*/  IMAD R6, R0, c[0x0][0x1a4], R6 ;  /* 0x0000690000067a24 */ /* 0x000fe400078e0206 */
[----:B------:R-:W-:Y:S02]  /*8320*/  IMAD R5, R8, c[0x0][0x180], RZ ;  /* 0x0000600008057a24 */ /* 0x000fe400078e02ff */
[----:B------:R-:W-:Y:S02]  /*8330*/  IMAD.IADD R21, R21, 0x1, R6 ;  /* 0x0000000115157824 */ /* 0x000fe400078e0206 */
[----:B------:R-:W-:Y:S02]  /*8340*/  IMAD R5, R16, c[0x0][0x184], R5 ;  /* 0x0000610010057a24 */ /* 0x000fe400078e0205 */
[----:B------:R-:W-:Y:S02]  /*8350*/  IMAD R7, R7, c[0x0][0x198], RZ ;  /* 0x0000660007077a24 */ /* 0x000fe400078e02ff */
[----:B------:R-:W-:Y:S02]  /*8360*/  IMAD.IADD R19, R19, 0x1, R5 ;  /* 0x0000000113137824 */ /* 0x000fe400078e0205 */
[----:B------:R-:W-:Y:S02]  /*8370*/  IMAD R5, R8, c[0x0][0x188], RZ ;  /* 0x0000620008057a24 */ /* 0x000fe400078e02ff */
[----:B------:R-:W-:Y:S04]  /*8380*/  IMAD.WIDE.U32 R20, R16, c[0x0][0x188], R20 ;  /* 0x0000620010147a25 */ /* 0x000fe800078e0014 */
[----:B------:R-:W-:Y:S01]  /*8390*/  IMAD.WIDE.U32 R18, R0, c[0x0][0x198], R18 ;  /* 0x0000660000127a25 */ /* 0x000fe200078e0012 */
[----:B------:R-:W-:Y:S03]  /*83a0*/  LEA R88, P1, R20, R88, 0x1 ;  /* 0x0000005814587211 */ /* 0x000fe600078208ff */
[----:B------:R-:W-:Y:S01]  /*83b0*/  IMAD R5, R16, c[0x0][0x18c], R5 ;  /* 0x0000630010057a24 */ /* 0x000fe200078e0205 */
[----:B------:R-:W-:Y:S01]  /*83c0*/  LEA R86, P0, R18, R86, 0x1 ;  /* 0x0000005612567211 */ /* 0x000fe200078008ff */
[----:B------:R-:W-:Y:S03]  /*83d0*/  IMAD R7, R0, c[0x0][0x19c], R7 ;  /* 0x0000670000077a24 */ /* 0x000fe600078e0207 */
[----:B------:R-:W-:Y:S01]  /*83e0*/  IADD3 R6, R21, R5, RZ ;  /* 0x0000000515067210 */ /* 0x000fe20007ffe0ff */
[----:B------:R-:W-:Y:S03]  /*83f0*/  IMAD.IADD R8, R19, 0x1, R7 ;  /* 0x0000000113087824 */ /* 0x000fe600078e0207 */
[----:B------:R-:W-:Y:S02]  /*8400*/  LEA.HI.X R89, R20, R89, R6, 0x1, P1 ;  /* 0x0000005914597211 */ /* 0x000fe400008f0c06 */
[----:B------:R-:W-:Y:S01]  /*8410*/  LEA.HI.X R85, R18, R85, R8, 0x1, P0 ;  /* 0x0000005512557211 */ /* 0x000fe200000f0c08 */
[----:B------:R-:W-:-:S05]  /*8420*/  BRA `(.L_x_6573) ;  /* 0x0000009000007947 */ /* 0x000fca0003800000 */
.L_x_6572:
[----:B------:R-:W-:Y:S01]  /*8430*/  MOV R87, R85 ;  /* 0x0000005500577202 */ /* 0x000fe20000000f00 */
[----:B------:R-:W-:Y:S02]  /*8440*/  IMAD.MOV.U32 R2, RZ, RZ, c[0x0][0x1a0] ;  /* 0x00006800ff027624 */ /* 0x000fe400078e00ff */
[----:B------:R-:W-:Y:S03]  /*8450*/  IMAD.MOV.U32 R0, RZ, RZ, c[0x0][0x198] ;  /* 0x00006600ff007624 */ /* 0x000fe600078e00ff */
[----:B------:R-:W-:Y:S01]  /*8460*/  LEA R3, -R2, RZ, 0x7 ;  /* 0x000000ff02037211 */ /* 0x000fe200078e39ff */
[----:B------:R-:W-:Y:S03]  /*8470*/  IMAD.U32 R5, R0, -0x80, RZ ;  /* 0xffffff8000057824 */ /* 0x000fe600078e00ff */
[----:B------:R-:W-:Y:S02]  /*8480*/  LEA R88, P1, R3, R88, 0x1 ;  /* 0x0000005803587211 */ /* 0x000fe400078208ff */
[----:B------:R-:W-:Y:S02]  /*8490*/  LEA R86, P0, R5, R86, 0x1 ;  /* 0x0000005605567211 */ /* 0x000fe400078008ff */
[----:B------:R-:W-:Y:S02]  /*84a0*/  LEA.HI.X.SX32 R89, R3, R89, 0x1, P1 ;  /* 0x0000005903597211 */ /* 0x000fe400008f0eff */
[----:B------:R-:W-:Y:S02]  /*84b0*/  LEA.HI.X.SX32 R85, R5, R87, 0x1, P0 ;  /* 0x0000005705557211 */ /* 0x000fe400000f0eff */
.L_x_6573:
[----:B------:R-:W-:Y:S04]  /*84c0*/  IADD3 R11, R11, -0x1, RZ ;  /* 0xffffffff0b0b7810 */ /* 0x000fe80007ffe0ff */
[----:B------:R-:W-:Y:S11]  /*84d0*/  ISETP.GT.AND P0, PT, R11, R83, PT ;  /* 0x000000530b00720c */ /* 0x000ff60003f04270 */
[----:B------:R-:W-:Y:S02]  /*84e0*/  @!UPT UIADD3 URZ, URZ, URZ, URZ ;  /* 0x0000003f3f3ff290 */ /* 0x000fe4000fffe03f */
[----:B------:R-:W-:-:S05]  /*84f0*/  @P0 BRA `(.L_x_6574) ;  /* 0xffffa12000000947 */ /* 0x000fca000383ffff */
.L_x_6520:
[----:B-1----:R-:W-:Y:S01]  /*8500*/  BAR.SYNC.DEFER_BLOCKING 0x0 ;  /* 0x0000000000007b1d */ /* 0x002fe20000010000 */
[----:B------:R-:W-:Y:S01]  /*8510*/  ISETP.NE.AND P0, PT, RZ, c[0x0][0x230], PT ;  /* 0x00008c00ff007a0c */ /* 0x000fe20003f05270 */
[----:B------:R-:W-:Y:S01]  /*8520*/  IMAD.MOV.U32 R3, RZ, RZ, c[0x0][0x190] ;  /* 0x00006400ff037624 */ /* 0x000fe200078e00ff */
[----:B------:R-:W-:Y:S01]  /*8530*/  SHF.L.U32 R167, R140, 0x1, RZ ;  /* 0x000000018ca77819 */ /* 0x000fe200000006ff */
[----:B------:R-:W-:Y:S02]  /*8540*/  IMAD.MOV.U32 R0, RZ, RZ, 0x4 ;  /* 0x00000004ff007424 */ /* 0x000fe400078e00ff */
[----:B------:R-:W-:Y:S01]  /*8550*/  BSSY B2, `(.L_x_6575) ;  /* 0x00002a7000027945 */ /* 0x000fe20003800000 */
[C---:B------:R-:W-:Y:S02]  /*8560*/  IMAD.SHL.U32 R7, R3.reuse, 0x10, RZ ;  /* 0x0000001003077824 */ /* 0x040fe400078e00ff */
[----:B------:R-:W-:-:S05]  /*8570*/  SHF.L.U64.HI R5, R3, R0, c[0x0][0x194] ;  /* 0x0000650003057619 */ /* 0x000fca0000010200 */
[----:B------:R-:W-:Y:S05]  /*8580*/  @!P0 BRA `(.L_x_6576) ;  /* 0x0000281000008947 */ /* 0x000fea0003800000 */
[----:B------:R-:W-:Y:S01]  /*8590*/  ISETP.NE.U32.AND P0, PT, RZ, c[0x0][0x250], PT ;  /* 0x00009400ff007a0c */ /* 0x000fe20003f05070 */
[----:B------:R-:W-:-:S03]  /*85a0*/  IMAD.MOV.U32 R4, RZ, RZ, RZ ;  /* 0x000000ffff047224 */ /* 0x000fc600078e00ff */
[----:B------:R-:W-:-:S13]  /*85b0*/  ISETP.NE.AND.EX P0, PT, RZ, c[0x0][0x254], PT, P0 ;  /* 0x00009500ff007a0c */ /* 0x000fda0003f05300 */
[----:B------:R-:W2:Y:S01]  /*85c0*/  @P0 LDG.E R4, [R144.64] ;  /* 0x0000000690040981 */ /* 0x000ea2000c1e1900 */
[----:B------:R-:W-:Y:S01]  /*85d0*/  IMAD.MOV.U32 R6, RZ, RZ, c[0x0][0x194] ;  /* 0x00006500ff067624 */ /* 0x000fe200078e00ff */
[-C--:B------:R-:W-:Y:S01]  /*85e0*/  LEA R2, P0, R3, R142.reuse, 0x5 ;  /* 0x0000008e03027211 */ /* 0x080fe200078028ff */
[----:B------:R-:W-:Y:S01]  /*85f0*/  IMAD.MOV.U32 R140, RZ, RZ, R142 ;  /* 0x000000ffff8c7224 */ /* 0x000fe200078e008e */
[----:B------:R-:W-:Y:S01]  /*8600*/  IADD3 R0, P1, R7, R142, RZ ;  /* 0x0000008e07007210 */ /* 0x000fe20007f3e0ff */
[----:B------:R-:W-:Y:S01]  /*8610*/  ULDC.U8 UR4, c[0x0][0x313] ;  /* 0x0000c4c000047ab9 */ /* 0x000fe20000000000 */
[C---:B------:R-:W-:Y:S01]  /*8620*/  LEA.HI.X R7, R3.reuse, R141, R6, 0x5, P0 ;  /* 0x0000008d03077211 */ /* 0x040fe200000f2c06 */
[----:B------:R-:W-:Y:S01]  /*8630*/  IMAD.WIDE.U32 R8, R3, 0x30, R140 ;  /* 0x0000003003087825 */ /* 0x000fe200078e008c */
[----:B------:R-:W-:Y:S02]  /*8640*/  LEA R28, P0, R2, c[0x0][0x160], 0x1 ;  /* 0x00005800021c7a11 */ /* 0x000fe400078008ff */
[----:B------:R-:W-:Y:S01]  /*8650*/  LEA R10, P2, R142, c[0x0][0x160], 0x1 ;  /* 0x000058008e0a7a11 */ /* 0x000fe200078408ff */
[----:B------:R-:W-:Y:S01]  /*8660*/  IMAD R3, R6, 0x30, RZ ;  /* 0x0000003006037824 */ /* 0x000fe200078e02ff */
[----:B------:R-:W-:Y:S01]  /*8670*/  LEA.HI.X R29, R2, c[0x0][0x164], R7, 0x1, P0 ;  /* 0x00005900021d7a11 */ /* 0x000fe200000f0c07 */
[----:B------:R-:W-:Y:S01]  /*8680*/  IMAD.X R5, R5, 0x1, R141, P1 ;  /* 0x0000000105057824 */ /* 0x000fe200008e068d */
[----:B------:R-:W-:Y:S01]  /*8690*/  LEA R24, P0, R8, c[0x0][0x160], 0x1 ;  /* 0x0000580008187a11 */ /* 0x000fe200078008ff */
[----:B------:R-:W-:Y:S01]  /*86a0*/  IMAD.IADD R3, R9, 0x1, R3 ;  /* 0x0000000109037824 */ /* 0x000fe200078e0203 */
[----:B------:R-:W-:Y:S01]  /*86b0*/  LEA R26, P1, R0, c[0x0][0x160], 0x1 ;  /* 0x00005800001a7a11 */ /* 0x000fe200078208ff */
[----:B------:R-:W-:Y:S01]  /*86c0*/  IMAD.SHL.U32 R13, R79, 0x10, RZ ;  /* 0x000000104f0d7824 */ /* 0x000fe200078e00ff */
[----:B------:R-:W-:-:S02]  /*86d0*/  LEA.HI.X R11, R142, c[0x0][0x164], R141, 0x1, P2 ;  /* 0x000059008e0b7a11 */ /* 0x000fc400010f0c8d */
[----:B------:R-:W-:Y:S01]  /*86e0*/  LEA.HI.X R25, R8, c[0x0][0x164], R3, 0x1, P0 ;  /* 0x0000590008197a11 */ /* 0x000fe200000f0c03 */
[----:B------:R-:W-:Y:S01]  /*86f0*/  IMAD.IADD R3, R164, 0x1, -R63 ;  /* 0x00000001a4037824 */ /* 0x000fe200078e0a3f */
[----:B------:R-:W-:Y:S02]  /*8700*/  ISETP.NE.AND P0, PT, RZ, UR4, PT ;  /* 0x00000004ff007c0c */ /* 0x000fe4000bf05270 */
[----:B------:R-:W-:Y:S02]  /*8710*/  LEA.HI.X R27, R0, c[0x0][0x164], R5, 0x1, P1 ;  /* 0x00005900001b7a11 */ /* 0x000fe400008f0c05 */
[----:B--2---:R-:W-:-:S05]  /*8720*/  IADD3 R4, R4, R73, R63 ;  /* 0x0000004904047210 */ /* 0x004fca0007ffe03f */
[----:B------:R-:W-:-:S05]  /*8730*/  IMAD R4, R79, R4, RZ ;  /* 0x000000044f047224 */ /* 0x000fca00078e02ff */
[-C--:B------:R-:W-:Y:S02]  /*8740*/  IADD3 R16, P2, R77, R4.reuse, RZ ;  /* 0x000000044d107210 */ /* 0x080fe40007f5e0ff */
[----:B------:R-:W-:Y:S02]  /*8750*/  SHF.R.S32.HI R2, RZ, 0x1f, R4 ;  /* 0x0000001fff027819 */ /* 0x000fe40000011404 */
[----:B------:R-:W-:-:S03]  /*8760*/  IADD3 R0, P1, R76, R4, RZ ;  /* 0x000000044c007210 */ /* 0x000fc60007f3e0ff */
[--C-:B------:R-:W-:Y:S02]  /*8770*/  IMAD.X R75, R75, 0x1, R2.reuse, P2 ;  /* 0x000000014b4b7824 */ /* 0x100fe400010e0602 */
[----:B------:R-:W-:Y:S01]  /*8780*/  IMAD.X R2, R74, 0x1, R2, P1 ;  /* 0x000000014a027824 */ /* 0x000fe200008e0602 */
[----:B------:R-:W-:Y:S05]  /*8790*/  @!P0 BRA `(.L_x_6577) ;  /* 0x00000e7000008947 */ /* 0x000fea0003800000 */
[----:B------:R-:W-:Y:S01]  /*87a0*/  ISETP.GE.AND P0, PT, R168, R3, PT ;  /* 0x00000003a800720c */ /* 0x000fe20003f06270 */
[----:B------:R-:W-:Y:S03]  /*87b0*/  BSSY B1, `(.L_x_6578) ;  /* 0x0000035000017945 */ /* 0x000fe60003800000 */
[----:B------:R-:W-:-:S13]  /*87c0*/  ISETP.LT.OR P0, PT, R60, -0x7, P0 ;  /* 0xfffffff93c00780c */ /* 0x000fda0000701670 */
        /* <DEDUP_REMOVED lines=10> */
[----:B------:R-:W-:-:S04]  /*8870*/  IADD3.X R7, R0, c[0x0][0x2ac], RZ, P1, !PT ;  /* 0x0000ab0000077a10 */ /* 0x000fc80000ffe4ff */
[----:B------:R-:W2:Y:S04]  /*8880*/  LDG.E.64 R4, [R4.64] ;  /* 0x0000000604047981 */ /* 0x000ea8000c1e1b00 */
[----:B------:R-:W3:Y:S01]  /*8890*/  LDG.E.64 R6, [R6.64] ;  /* 0x0000000606067981 */ /* 0x000ee2000c1e1b00 */
        /* <DEDUP_REMOVED lines=22> */
[----:B------:R-:W-:Y:S02]  /*8a00*/  FMUL.FTZ R2, R10, R5 ;  /* 0x000000050a027220 */ /* 0x000fe40000410000 */
[----:B------:R-:W-:Y:S02]  /*8a10*/  IMAD.U32 R7, R7, 0x10000, RZ ;  /* 0x0001000007077824 */ /* 0x000fe400078e00ff */
[----:B------:R-:W-:-:S02]  /*8a20*/  FMUL.FTZ R0, R18, R4 ;  /* 0x0000000412007220 */ /* 0x000fc40000410000 */
[----:B------:R-:W-:Y:S02]  /*8a30*/  FMUL.FTZ R21, R9, R4 ;  /* 0x0000000409157220 */ /* 0x000fe40000410000 */
        /* <DEDUP_REMOVED lines=10> */
.L_x_6581:
[----:B------:R-:W-:Y:S05]  /*8ae0*/  BSYNC B0 ;  /* 0x0000000000007941 */ /* 0x000fea0003800000 */
.L_x_6580:
[----:B-----5:R1:W-:Y:S02]  /*8af0*/  STS.128 [R167], R8 ;  /* 0x00000008a7007388 */ /* 0x0203e40000000c00 */
.L_x_6579:
[----:B------:R-:W-:Y:S05]  /*8b00*/  BSYNC B1 ;  /* 0x0000000000017941 */ /* 0x000fea0003800000 */
.L_x_6578:
[----:B------:R-:W-:Y:S01]  /*8b10*/  IADD3 R12, R168, 0x10, RZ ;  /* 0x00000010a80c7810 */ /* 0x000fe20007ffe0ff */
[----:B------:R-:W-:Y:S03]  /*8b20*/  BSSY B1, `(.L_x_6582) ;  /* 0x0000038000017945 */ /* 0x000fe60003800000 */
[----:B------:R-:W-:-:S04]  /*8b30*/  ISETP.GE.AND P0, PT, R12, R3, PT ;  /* 0x000000030c00720c */ /* 0x000fc80003f06270 */
[----:B------:R-:W-:-:S13]  /*8b40*/  ISETP.LT.OR P0, PT, R60, -0x87, P0 ;  /* 0xffffff793c00780c */ /* 0x000fda0000701670 */
[----:B------:R-:W-:Y:S05]  /*8b50*/  @P0 BRA `(.L_x_6583) ;  /* 0x0000034000000947 */ /* 0x000fea0003800000 */
[----:B-1----:R1:W5:Y:S01]  /*8b60*/  LDG.E.128 R8, [R26.64] ;  /* 0x000000061a087981 */ /* 0x002362000c1e1d00 */
        /* <DEDUP_REMOVED lines=11> */
[----:B------:R-:W2:Y:S04]  /*8c20*/  LDG.E.64 R4, [R4.64] ;  /* 0x0000000604047981 */ /* 0x000ea8000c1e1b00 */
[----:B------:R-:W3:Y:S01]  /*8c30*/  LDG.E.64 R6, [R6.64] ;  /* 0x0000000606067981 */ /* 0x000ee2000c1e1b00 */
        /* <DEDUP_REMOVED lines=16> */
[----:B------:R-:W-:Y:S01]  /*8d40*/  FMUL.FTZ R11, R8, R10 ;  /* 0x0000000a080b7220 */ /* 0x000fe20000410000 */
[----:B------:R-:W-:Y:S01]  /*8d50*/  SHF.L.U32 R7, R7, 0x10, RZ ;  /* 0x0000001007077819 */ /* 0x000fe200000006ff */
[----:B------:R-:W-:-:S02]  /*8d60*/  FFMA.FTZ R19, R2, R21, -R19 ;  /* 0x0000001502137223 */ /* 0x000fc40000010813 */
[C---:B-1----:R-:W-:Y:S02]  /*8d70*/  FMUL.FTZ R27, R13.reuse, R10 ;  /* 0x0000000a0d1b7220 */ /* 0x042fe40000410000 */
[----:B------:R-:W-:Y:S02]  /*8d80*/  FFMA.FTZ R11, R13, R20, -R11 ;  /* 0x000000140d0b7223 */ /* 0x000fe4000001080b */
[-C--:B------:R-:W-:Y:S02]  /*8d90*/  FMUL.FTZ R2, R18, R4.reuse ;  /* 0x0000000412027220 */ /* 0x080fe40000410000 */
[----:B------:R-:W-:Y:S02]  /*8da0*/  FMUL.FTZ R13, R9, R4 ;  /* 0x00000004090d7220 */ /* 0x000fe40000410000 */
[----:B------:R-:W-:Y:S02]  /*8db0*/  FMUL.FTZ R4, R22, R5 ;  /* 0x0000000516047220 */ /* 0x000fe40000410000 */
[----:B------:R-:W-:-:S02]  /*8dc0*/  IMAD.U32 R6, R6, 0x10000, RZ ;  /* 0x0001000006067824 */ /* 0x000fc400078e00ff */
[----:B------:R-:W-:Y:S02]  /*8dd0*/  FMUL.FTZ R5, R17, R5 ;  /* 0x0000000511057220 */ /* 0x000fe40000410000 */
[----:B------:R-:W-:Y:S02]  /*8de0*/  FFMA.FTZ R8, R8, R20, R27 ;  /* 0x0000001408087223 */ /* 0x000fe4000001001b */
        /* <DEDUP_REMOVED lines=9> */
.L_x_6585:
[----:B------:R-:W-:Y:S05]  /*8e80*/  BSYNC B0 ;  /* 0x0000000000007941 */ /* 0x000fea0003800000 */
.L_x_6584:
[----:B-----5:R2:W-:Y:S02]  /*8e90*/  STS.128 [R167+0x800], R8 ;  /* 0x00080008a7007388 */ /* 0x0205e40000000c00 */
.L_x_6583:
[----:B------:R-:W-:Y:S05]  /*8ea0*/  BSYNC B1 ;  /* 0x0000000000017941 */ /* 0x000fea0003800000 */
.L_x_6582:
[----:B-1----:R-:W-:Y:S01]  /*8eb0*/  IADD3 R26, R168, 0x20, RZ ;  /* 0x00000020a81a7810 */ /* 0x002fe20007ffe0ff */
[----:B------:R-:W-:Y:S03]  /*8ec0*/  BSSY B1, `(.L_x_6586) ;  /* 0x0000039000017945 */ /* 0x000fe60003800000 */
[----:B------:R-:W-:-:S04]  /*8ed0*/  ISETP.GE.AND P0, PT, R26, R3, PT ;  /* 0x000000031a00720c */ /* 0x000fc80003f06270 */
[----:B------:R-:W-:-:S13]  /*8ee0*/  ISETP.LT.OR P0, PT, R60, -0x107, P0 ;  /* 0xfffffef93c00780c */ /* 0x000fda0000701670 */
[----:B------:R-:W-:Y:S05]  /*8ef0*/  @P0 BRA `(.L_x_6587) ;  /* 0x0000035000000947 */ /* 0x000fea0003800000 */
[----:B--2---:R1:W5:Y:S01]  /*8f00*/  LDG.E.128 R8, [R28.64] ;  /* 0x000000061c087981 */ /* 0x004362000c1e1d00 */
        /* <DEDUP_REMOVED lines=33> */
[C---:B------:R-:W-:Y:S02]  /*9120*/  FMUL.FTZ R27, R13.reuse, R10 ;  /* 0x0000000a0d1b7220 */ /* 0x040fe40000410000 */
        /* <DEDUP_REMOVED lines=16> */
.L_x_6589:
[----:B------:R-:W-:Y:S05]  /*9230*/  BSYNC B0 ;  /* 0x0000000000007941 */ /* 0x000fea0003800000 */
.L_x_6588:
[----:B-----5:R2:W-:Y:S02]  /*9240*/  STS.128 [R167+0x1000], R8 ;  /* 0x00100008a7007388 */ /* 0x0205e40000000c00 */
.L_x_6587:
[----:B------:R-:W-:Y:S05]  /*9250*/  BSYNC B1 ;  /* 0x0000000000017941 */ /* 0x000fea0003800000 */
.L_x_6586:
[----:B-1----:R-:W-:-:S04]  /*9260*/  IADD3 R28, R168, 0x30, RZ ;  /* 0x00000030a81c7810 */ /* 0x002fc80007ffe0ff */
[----:B------:R-:W-:-:S04]  /*9270*/  ISETP.GE.AND P0, PT, R28, R3, PT ;  /* 0x000000031c00720c */ /* 0x000fc80003f06270 */
[----:B------:R-:W-:-:S13]  /*9280*/  ISETP.LT.OR P0, PT, R60, -0x187, P0 ;  /* 0xfffffe793c00780c */ /* 0x000fda0000701670 */
[----:B------:R-:W-:Y:S05]  /*9290*/  @P0 BRA `(.L_x_6590) ;  /* 0x00001d2000000947 */ /* 0x000fea0003800000 */
[----:B--2---:R1:W5:Y:S01]  /*92a0*/  LDG.E.128 R8, [R24.64] ;  /* 0x0000000618087981 */ /* 0x004362000c1e1d00 */
        /* <DEDUP_REMOVED lines=17> */
[----:B------:R-:W-:Y:S01]  /*93c0*/  IMAD.U32 R13, R11, 0x10000, RZ ;  /* 0x000100000b0d7824 */ /* 0x000fe200078e00ff */
[----:B------:R-:W-:Y:S02]  /*93d0*/  LOP3.LUT R0, R9, 0xffff0000, RZ, 0xc0, !PT ;  /* 0xffff000009007812 */ /* 0x000fe400078ec0ff */
        /* <DEDUP_REMOVED lines=12> */
[-C--:B------:R-:W-:Y:S01]  /*94a0*/  FFMA.FTZ R15, R6, R17.reuse, -R15 ;  /* 0x00000011060f7223 */ /* 0x080fe2000001080f */
[----:B------:R-:W-:Y:S01]  /*94b0*/  SHF.L.U32 R6, R5, 0x10, RZ ;  /* 0x0000001005067819 */ /* 0x000fe200000006ff */
[C---:B------:R-:W-:Y:S02]  /*94c0*/  FMUL.FTZ R21, R13.reuse, R10 ;  /* 0x0000000a0d157220 */ /* 0x040fe40000410000 */
[----:B------:R-:W-:Y:S02]  /*94d0*/  FFMA.FTZ R9, R13, R16, -R9 ;  /* 0x000000100d097223 */ /* 0x000fe40000010809 */
[-C--:B------:R-:W-:Y:S02]  /*94e0*/  FMUL.FTZ R5, R14, R2.reuse ;  /* 0x000000020e057220 */ /* 0x080fe40000410000 */
[----:B------:R-:W-:Y:S02]  /*94f0*/  FMUL.FTZ R13, R7, R2 ;  /* 0x00000002070d7220 */ /* 0x000fe40000410000 */
[----:B------:R-:W-:-:S02]  /*9500*/  FFMA.FTZ R0, R0, R17, R19 ;  /* 0x0000001100007223 */ /* 0x000fc40000010013 */
[----:B------:R-:W-:Y:S02]  /*9510*/  IMAD.U32 R4, R4, 0x10000, RZ ;  /* 0x0001000004047824 */ /* 0x000fe400078e00ff */
[----:B------:R-:W-:Y:S01]  /*9520*/  FMUL.FTZ R2, R18, R3 ;  /* 0x0000000312027220 */ /* 0x000fe20000410000 */
[----:B------:R-:W-:Y:S01]  /*9530*/  F2FP.BF16.PACK_AB R0, R0, R15 ;  /* 0x0000000f0000723e */ /* 0x000fe200000010ff */
[----:B------:R-:W-:Y:S02]  /*9540*/  FMUL.FTZ R3, R11, R3 ;  /* 0x000000030b037220 */ /* 0x000fe40000410000 */
[----:B------:R-:W-:Y:S02]  /*9550*/  FFMA.FTZ R8, R8, R16, R21 ;  /* 0x0000001008087223 */ /* 0x000fe40000010015 */
[-C--:B------:R-:W-:Y:S02]  /*9560*/  FFMA.FTZ R5, R7, R4.reuse, -R5 ;  /* 0x0000000407057223 */ /* 0x080fe40000010805 */
[----:B------:R-:W-:-:S02]  /*9570*/  FFMA.FTZ R4, R14, R4, R13 ;  /* 0x000000040e047223 */ /* 0x000fc4000001000d */
[-C--:B------:R-:W-:Y:S01]  /*9580*/  FFMA.FTZ R2, R11, R6.reuse, -R2 ;  /* 0x000000060b027223 */ /* 0x080fe20000010802 */
[----:B------:R-:W-:Y:S01]  /*9590*/  F2FP.BF16.PACK_AB R11, R8, R9 ;  /* 0x00000009080b723e */ /* 0x000fe200000010ff */
[----:B------:R-:W-:Y:S01]  /*95a0*/  FFMA.FTZ R3, R18, R6, R3 ;  /* 0x0000000612037223 */ /* 0x000fe20000010003 */
[----:B------:R-:W-:Y:S01]  /*95b0*/  F2FP.BF16.PACK_AB R8, R4, R5 ;  /* 0x000000050408723e */ /* 0x000fe200000010ff */
[----:B------:R-:W-:-:S03]  /*95c0*/  IMAD.MOV.U32 R9, RZ, RZ, R0 ;  /* 0x000000ffff097224 */ /* 0x000fc600078e0000 */
[----:B------:R-:W-:Y:S02]  /*95d0*/  F2FP.BF16.PACK_AB R10, R3, R2 ;  /* 0x00000002030a723e */ /* 0x000fe400000010ff */
.L_x_6592:
[----:B------:R-:W-:Y:S05]  /*95e0*/  BSYNC B0 ;  /* 0x0000000000007941 */ /* 0x000fea0003800000 */
.L_x_6591:
[----:B-----5:R2:W-:Y:S01]  /*95f0*/  STS.128 [R167+0x1800], R8 ;  /* 0x00180008a7007388 */ /* 0x0205e20000000c00 */
[----:B------:R-:W-:Y:S05]  /*9600*/  BRA `(.L_x_6590) ;  /* 0x000019b000007947 */ /* 0x000fea0003800000 */
.L_x_6577:
[----:B------:R-:W-:Y:S01]  /*9610*/  ISETP.GE.AND P0, PT, R168, R3, PT ;  /* 0x00000003a800720c */ /* 0x000fe20003f06270 */
[----:B------:R-:W-:Y:S03]  /*9620*/  BSSY B1, `(.L_x_6593) ;  /* 0x0000059000017945 */ /* 0x000fe60003800000 */
[----:B------:R-:W-:-:S13]  /*9630*/  ISETP.LT.OR P0, PT, R60, -0x7, P0 ;  /* 0xfffffff93c00780c */ /* 0x000fda0000701670 */
        /* <DEDUP_REMOVED lines=16> */
[----:B-1----:R-:W-:-:S03]  /*9740*/  LEA R10, P1, R9, c[0x0][0x2b0], 0x1 ;  /* 0x0000ac00090a7a11 */ /* 0x002fc600078208ff */
[----:B------:R-:W2:Y:S01]  /*9750*/  LDG.E.128 R4, [R6.64] ;  /* 0x0000000606047981 */ /* 0x000ea2000c1e1d00 */
[----:B------:R-:W-:Y:S02]  /*9760*/  LEA.HI.X R11, R9, c[0x0][0x2b4], R8, 0x1, P1 ;  /* 0x0000ad00090b7a11 */ /* 0x000fe400008f0c08 */
[----:B------:R-:W-:-:S04]  /*9770*/  IADD3 R17, P1, R19, R0, RZ ;  /* 0x0000000013117210 */ /* 0x000fc80007f3e0ff */
[----:B------:R-:W3:Y:S01]  /*9780*/  LDG.E.128 R8, [R10.64] ;  /* 0x000000060a087981 */ /* 0x000ee2000c1e1d00 */
[----:B------:R-:W-:Y:S02]  /*9790*/  LEA.HI.X.SX32 R12, R19, R2, 0x1, P1 ;  /* 0x00000002130c7211 */ /* 0x000fe400008f0eff */
[----:B------:R-:W-:-:S04]  /*97a0*/  LEA R16, P1, R17, c[0x0][0x2a8], 0x1 ;  /* 0x0000aa0011107a11 */ /* 0x000fc800078208ff */
[----:B------:R-:W-:-:S06]  /*97b0*/  LEA.HI.X R17, R17, c[0x0][0x2ac], R12, 0x1, P1 ;  /* 0x0000ab0011117a11 */ /* 0x000fcc00008f0c0c */
[----:B------:R-:W4:Y:S01]  /*97c0*/  LDG.E.128 R16, [R16.64] ;  /* 0x0000000610107981 */ /* 0x000f22000c1e1d00 */
[C---:B-----5:R-:W-:Y:S01]  /*97d0*/  LOP3.LUT R12, R21.reuse, 0xffff0000, RZ, 0xc0, !PT ;  /* 0xffff0000150c7812 */ /* 0x060fe200078ec0ff */
        /* <DEDUP_REMOVED lines=12> */
[C---:B------:R-:W-:Y:S01]  /*98a0*/  SHF.L.U32 R5, R7.reuse, 0x10, RZ ;  /* 0x0000001007057819 */ /* 0x040fe200000006ff */
[----:B---3--:R-:W-:Y:S01]  /*98b0*/  IMAD.U32 R38, R8, 0x10000, RZ ;  /* 0x0001000008267824 */ /* 0x008fe200078e00ff */
        /* <DEDUP_REMOVED lines=45> */
.L_x_6596:
[----:B------:R-:W-:Y:S05]  /*9b90*/  BSYNC B0 ;  /* 0x0000000000007941 */ /* 0x000fea0003800000 */
.L_x_6595:
[----:B-----5:R2:W-:Y:S02]  /*9ba0*/  STS.128 [R167], R20 ;  /* 0x00000014a7007388 */ /* 0x0205e40000000c00 */
.L_x_6594:
[----:B------:R-:W-:Y:S05]  /*9bb0*/  BSYNC B1 ;  /* 0x0000000000017941 */ /* 0x000fea0003800000 */
.L_x_6593:
[----:B------:R-:W-:Y:S01]  /*9bc0*/  IADD3 R12, R168, 0x10, RZ ;  /* 0x00000010a80c7810 */ /* 0x000fe20007ffe0ff */
        /* <DEDUP_REMOVED lines=44> */
[----:B----4-:R-:W-:Y:S01]  /*9e90*/  IMAD.U32 R36, R8, 0x10000, RZ ;  /* 0x0001000008247824 */ /* 0x010fe200078e00ff */
        /* <DEDUP_REMOVED lines=45> */
.L_x_6600:
[----:B------:R-:W-:Y:S05]  /*a170*/  BSYNC B0 ;  /* 0x0000000000007941 */ /* 0x000fea0003800000 */
.L_x_6599:
[----:B-----5:R3:W-:Y:S02]  /*a180*/  STS.128 [R167+0x800], R20 ;  /* 0x00080014a7007388 */ /* 0x0207e40000000c00 */
.L_x_6598:
[----:B------:R-:W-:Y:S05]  /*a190*/  BSYNC B1 ;  /* 0x0000000000017941 */ /* 0x000fea0003800000 */
.L_x_6597:
[----:B--2---:R-:W-:Y:S01]  /*a1a0*/  IADD3 R26, R168, 0x20, RZ ;  /* 0x00000020a81a7810 */ /* 0x004fe20007ffe0ff */
[----:B------:R-:W-:Y:S03]  /*a1b0*/  BSSY B1, `(.L_x_6601) ;  /* 0x000005e000017945 */ /* 0x000fe60003800000 */
[----:B------:R-:W-:-:S04]  /*a1c0*/  ISETP.GE.AND P0, PT, R26, R3, PT ;  /* 0x000000031a00720c */ /* 0x000fc80003f06270 */
[----:B------:R-:W-:-:S13]  /*a1d0*/  ISETP.LT.OR P0, PT, R60, -0x107, P0 ;  /* 0xfffffef93c00780c */ /* 0x000fda0000701670 */
[----:B------:R-:W-:Y:S05]  /*a1e0*/  @P0 BRA `(.L_x_6602) ;  /* 0x000005a000000947 */ /* 0x000fea0003800000 */
[----:B---3--:R2:W5:Y:S01]  /*a1f0*/  LDG.E.128 R20, [R28.64] ;  /* 0x000000061c147981 */ /* 0x008562000c1e1d00 */
        /* <DEDUP_REMOVED lines=16> */
[----:B------:R-:W3:Y:S03]  /*a300*/  LDG.E.128 R4, [R4.64] ;  /* 0x0000000604047981 */ /* 0x000ee6000c1e1d00 */
[----:B------:R-:W-:Y:S02]  /*a310*/  LEA.HI.X.SX32 R9, R9, R13, 0x1, P1 ;  /* 0x0000000d09097211 */ /* 0x000fe400008f0eff */
[----:B-1----:R-:W-:-:S04]  /*a320*/  LEA R10, P1, R8, c[0x0][0x2b0], 0x1 ;  /* 0x0000ac00080a7a11 */ /* 0x002fc800078208ff */
        /* <DEDUP_REMOVED lines=68> */
.L_x_6604:
[----:B------:R-:W-:Y:S05]  /*a770*/  BSYNC B0 ;  /* 0x0000000000007941 */ /* 0x000fea0003800000 */
.L_x_6603:
[----:B-----5:R3:W-:Y:S02]  /*a780*/  STS.128 [R167+0x1000], R20 ;  /* 0x00100014a7007388 */ /* 0x0207e40000000c00 */
.L_x_6602:
[----:B------:R-:W-:Y:S05]  /*a790*/  BSYNC B1 ;  /* 0x0000000000017941 */ /* 0x000fea0003800000 */
.L_x_6601:
[----:B--2---:R-:W-:-:S04]  /*a7a0*/  IADD3 R28, R168, 0x30, RZ ;  /* 0x00000030a81c7810 */ /* 0x004fc80007ffe0ff */
[----:B------:R-:W-:-:S04]  /*a7b0*/  ISETP.GE.AND P0, PT, R28, R3, PT ;  /* 0x000000031c00720c */ /* 0x000fc80003f06270 */
[----:B------:R-:W-:-:S13]  /*a7c0*/  ISETP.LT.OR P0, PT, R60, -0x187, P0 ;  /* 0xfffffe793c00780c */ /* 0x000fda0000701670 */
[----:B------:R-:W-:Y:S05]  /*a7d0*/  @P0 BRA `(.L_x_6590) ;  /* 0x000007e000000947 */ /* 0x000fea0003800000 */
[----:B------:R2:W5:Y:S01]  /*a7e0*/  LDG.E.128 R4, [R24.64] ;  /* 0x0000000618047981 */ /* 0x000562000c1e1d00 */
[----:B------:R-:W-:Y:S01]  /*a7f0*/  ISETP.GE.AND P0, PT, R14, c[0x0][0x230], PT ;  /* 0x00008c000e007a0c */ /* 0x000fe20003f06270 */
[----:B------:R-:W-:-:S12]  /*a800*/  BSSY B0, `(.L_x_6605) ;  /* 0x0000057000007945 */ /* 0x000fd80003800000 */
[----:B------:R-:W-:Y:S05]  /*a810*/  @P0 BRA `(.L_x_6606) ;  /* 0x0000055000000947 */ /* 0x000fea0003800000 */
[----:B------:R-:W-:Y:S01]  /*a820*/  ISETP.GE.AND P0, PT, R14, R79, PT ;  /* 0x0000004f0e00720c */ /* 0x000fe20003f06270 */
[----:B-1----:R-:W-:Y:S02]  /*a830*/  IMAD.MOV.U32 R11, RZ, RZ, R79 ;  /* 0x000000ffff0b7224 */ /* 0x002fe400078e004f */
[----:B------:R-:W-:-:S10]  /*a840*/  IMAD.MOV.U32 R9, RZ, RZ, RZ ;  /* 0x000000ffff097224 */ /* 0x000fd400078e00ff */
[--C-:B------:R-:W-:Y:S02]  /*a850*/  @P0 SHF.R.S32.HI R79, RZ, 0x1, R78.reuse ;  /* 0x00000001ff4f0819 */ /* 0x100fe4000001144e */
[----:B------:R-:W-:-:S03]  /*a860*/  @P0 SHF.R.S32.HI R3, RZ, 0x1, R78 ;  /* 0x00000001ff030819 */ /* 0x000fc6000001144e */
[----:B------:R-:W-:Y:S01]  /*a870*/  IMAD R13, R79, 0x30, RZ ;  /* 0x000000304f0d7824 */ /* 0x000fe200078e02ff */
[----:B------:R-:W-:Y:S01]  /*a880*/  @P0 IADD3 R9, -R3, RZ, RZ ;  /* 0x000000ff03090210 */ /* 0x000fe20007ffe1ff */
[----:B------:R-:W-:-:S03]  /*a890*/  @P0 IMAD.MOV R11, RZ, RZ, -R79 ;  /* 0x000000ffff0b0224 */ /* 0x000fc600078e0a4f */
[----:B------:R-:W-:Y:S01]  /*a8a0*/  IADD3 R0, P1, R13, R0, RZ ;  /* 0x000000000d007210 */ /* 0x000fe20007f3e0ff */
[----:B------:R-:W-:-:S03]  /*a8b0*/  IMAD.WIDE R10, R11, 0x2, R24 ;  /* 0x000000020b0a7825 */ /* 0x000fc600078e0218 */
[----:B------:R-:W-:Y:S02]  /*a8c0*/  LEA.HI.X.SX32 R2, R13, R2, 0x1, P1 ;  /* 0x000000020d027211 */ /* 0x000fe400008f0eff */
[----:B------:R-:W-:-:S04]  /*a8d0*/  IADD3 R3, P1, R9, R0, RZ ;  /* 0x0000000009037210 */ /* 0x000fc80007f3e0ff */
[----:B------:R-:W-:Y:S02]  /*a8e0*/  LEA.HI.X.SX32 R14, R9, R2, 0x1, P1 ;  /* 0x00000002090e7211 */ /* 0x000fe400008f0eff */
[C---:B------:R-:W-:Y:S01]  /*a8f0*/  LEA R16, P1, R3.reuse, c[0x0][0x2b0], 0x1 ;  /* 0x0000ac0003107a11 */ /* 0x040fe200078208ff */
[----:B------:R-:W4:Y:S01]  /*a900*/  LDG.E.128 R8, [R10.64] ;  /* 0x000000060a087981 */ /* 0x000f22000c1e1d00 */
[----:B------:R-:W-:Y:S02]  /*a910*/  @P0 SHF.R.S32.HI R78, RZ, 0x1, R78 ;  /* 0x00000001ff4e0819 */ /* 0x000fe4000001144e */
[----:B------:R-:W-:Y:S01]  /*a920*/  LEA.HI.X R17, R3, c[0x0][0x2b4], R14, 0x1, P1 ;  /* 0x0000ad0003117a11 */ /* 0x000fe200008f0c0e */
[----:B------:R-:W-:Y:S01]  /*a930*/  IMAD.MOV.U32 R3, RZ, RZ, RZ ;  /* 0x000000ffff037224 */ /* 0x000fe200078e00ff */
[----:B------:R-:W-:-:S04]  /*a940*/  @P0 IADD3 R3, -R78, RZ, RZ ;  /* 0x000000ff4e030210 */ /* 0x000fc80007ffe1ff */
[C---:B------:R-:W-:Y:S01]  /*a950*/  IADD3 R0, P1, R3.reuse, R0, RZ ;  /* 0x0000000003007210 */ /* 0x040fe20007f3e0ff */
[----:B--2---:R-:W2:Y:S03]  /*a960*/  LDG.E.128 R16, [R16.64] ;  /* 0x0000000610107981 */ /* 0x004ea6000c1e1d00 */
[----:B------:R-:W-:Y:S02]  /*a970*/  LEA.HI.X.SX32 R3, R3, R2, 0x1, P1 ;  /* 0x0000000203037211 */ /* 0x000fe400008f0eff */
[----:B---3--:R-:W-:-:S04]  /*a980*/  LEA R20, P1, R0, c[0x0][0x2a8], 0x1 ;  /* 0x0000aa0000147a11 */ /* 0x008fc800078208ff */
[----:B------:R-:W-:-:S06]  /*a990*/  LEA.HI.X R21, R0, c[0x0][0x2ac], R3, 0x1, P1 ;  /* 0x0000ab0000157a11 */ /* 0x000fcc00008f0c03 */
[----:B------:R-:W3:Y:S01]  /*a9a0*/  LDG.E.128 R20, [R20.64] ;  /* 0x0000000614147981 */ /* 0x000ee2000c1e1d00 */
        /* <DEDUP_REMOVED lines=8> */
[C---:B----4-:R-:W-:Y:S01]  /*aa30*/  IMAD.U32 R15, R8.reuse, 0x10000, RZ ;  /* 0x00010000080f7824 */ /* 0x050fe200078e00ff */
[----:B------:R-:W-:Y:S01]  /*aa40*/  LOP3.LUT R7, R8, 0xffff0000, RZ, 0xc0, !PT ;  /* 0xffff000008077812 */ /* 0x000fe200078ec0ff */
[----:B------:R-:W-:Y:S01]  /*aa50*/  IMAD.U32 R25, R10, 0x10000, RZ ;  /* 0x000100000a197824 */ /* 0x000fe200078e00ff */
[----:B------:R-:W-:Y:S01]  /*aa60*/  SHF.L.U32 R6, R9, 0x10, RZ ;  /* 0x0000001009067819 */ /* 0x000fe200000006ff */
[----:B------:R-:W-:Y:S01]  /*aa70*/  IMAD.U32 R8, R11, 0x10000, RZ ;  /* 0x000100000b087824 */ /* 0x000fe200078e00ff */
[----:B------:R-:W-:-:S02]  /*aa80*/  LOP3.LUT R27, R9, 0xffff0000, RZ, 0xc0, !PT ;  /* 0xffff0000091b7812 */ /* 0x000fc400078ec0ff */
[----:B------:R-:W-:Y:S02]  /*aa90*/  LOP3.LUT R9, R10, 0xffff0000, RZ, 0xc0, !PT ;  /* 0xffff00000a097812 */ /* 0x000fe400078ec0ff */
[----:B------:R-:W-:Y:S01]  /*aaa0*/  LOP3.LUT R29, R11, 0xffff0000, RZ, 0xc0, !PT ;  /* 0xffff00000b1d7812 */ /* 0x000fe200078ec0ff */
[----:B--2---:R-:W-:Y:S01]  /*aab0*/  IMAD.U32 R11, R17, 0x10000, RZ ;  /* 0x00010000110b7824 */ /* 0x004fe200078e00ff */
[----:B------:R-:W-:Y:S01]  /*aac0*/  SHF.L.U32 R30, R16, 0x10, RZ ;  /* 0x00000010101e7819 */ /* 0x000fe200000006ff */
        /* <DEDUP_REMOVED lines=10> */
[----:B------:R-:W-:-:S02]  /*ab70*/  @!P0 FADD.FTZ R16, -R16, -RZ ;  /* 0x800000ff10108221 */ /* 0x000fc40000010100 */
[----:B------:R-:W-:Y:S02]  /*ab80*/  @!P0 FADD.FTZ R17, -R17, -RZ ;  /* 0x800000ff11118221 */ /* 0x000fe40000010100 */
[----:B------:R-:W-:Y:S02]  /*ab90*/  @!P0 FADD.FTZ R18, -R18, -RZ ;  /* 0x800000ff12128221 */ /* 0x000fe40000010100 */
[----:B------:R-:W-:Y:S02]  /*aba0*/  @!P0 FADD.FTZ R32, -R32, -RZ ;  /* 0x800000ff20208221 */ /* 0x000fe40000010100 */
[----:B------:R-:W-:Y:S02]  /*abb0*/  FMUL.FTZ R16, R9, R16 ;  /* 0x0000001009107220 */ /* 0x000fe40000410000 */
[----:B------:R-:W-:Y:S01]  /*abc0*/  FMUL.FTZ R17, R8, R17 ;  /* 0x0000001108117220 */ /* 0x000fe20000410000 */
[----:B---3--:R-:W-:Y:S01]  /*abd0*/  LOP3.LUT R8, R20, 0xffff0000, RZ, 0xc0, !PT ;  /* 0xffff000014087812 */ /* 0x008fe200078ec0ff */
[----:B------:R-:W-:Y:S01]  /*abe0*/  FMUL.FTZ R30, R15, R30 ;  /* 0x0000001e0f1e7220 */ /* 0x000fe20000410000 */
[----:B------:R-:W-:Y:S01]  /*abf0*/  LOP3.LUT R15, R22, 0xffff0000, RZ, 0xc0, !PT ;  /* 0xffff0000160f7812 */ /* 0x000fe200078ec0ff */
[----:B------:R-:W-:Y:S01]  /*ac00*/  FMUL.FTZ R11, R6, R11 ;  /* 0x0000000b060b7220 */ /* 0x000fe20000410000 */
[----:B------:R-:W-:Y:S01]  /*ac10*/  SHF.L.U32 R6, R21, 0x10, RZ ;  /* 0x0000001015067819 */ /* 0x000fe200000006ff */
[----:B------:R-:W-:-:S02]  /*ac20*/  FMUL.FTZ R29, R29, R18 ;  /* 0x000000121d1d7220 */ /* 0x000fc40000410000 */
[----:B------:R-:W-:Y:S01]  /*ac30*/  IMAD.U32 R9, R20, 0x10000, RZ ;  /* 0x0001000014097824 */ /* 0x000fe200078e00ff */
[----:B------:R-:W-:Y:S01]  /*ac40*/  LOP3.LUT R20, R21, 0xffff0000, RZ, 0xc0, !PT ;  /* 0xffff000015147812 */ /* 0x000fe200078ec0ff */
[----:B------:R-:W-:Y:S01]  /*ac50*/  FMUL.FTZ R7, R7, R10 ;  /* 0x0000000a07077220 */ /* 0x000fe20000410000 */
[C---:B------:R-:W-:Y:S01]  /*ac60*/  SHF.L.U32 R10, R23.reuse, 0x10, RZ ;  /* 0x00000010170a7819 */ /* 0x040fe200000006ff */
[----:B------:R-:W-:Y:S01]  /*ac70*/  IMAD.U32 R18, R22, 0x10000, RZ ;  /* 0x0001000016127824 */ /* 0x000fe200078e00ff */
[----:B------:R-:W-:Y:S01]  /*ac80*/  LOP3.LUT R22, R23, 0xffff0000, RZ, 0xc0, !PT ;  /* 0xffff000017167812 */ /* 0x000fe200078ec0ff */
[----:B------:R-:W-:Y:S02]  /*ac90*/  FMUL.FTZ R27, R27, R34 ;  /* 0x000000221b1b7220 */ /* 0x000fe40000410000 */
[----:B------:R-:W-:Y:S02]  /*aca0*/  FMUL.FTZ R32, R25, R32 ;  /* 0x0000002019207220 */ /* 0x000fe40000410000 */
[----:B------:R-:W-:-:S02]  /*acb0*/  FFMA.FTZ R6, R14, R6, R11 ;  /* 0x000000060e067223 */ /* 0x000fc4000001000b */
[----:B------:R-:W-:Y:S02]  /*acc0*/  FFMA.FTZ R27, R0, R20, R27 ;  /* 0x00000014001b7223 */ /* 0x000fe4000001001b */
[----:B------:R-:W-:Y:S02]  /*acd0*/  FFMA.FTZ R3, R3, R9, R30 ;  /* 0x0000000903037223 */ /* 0x000fe4000001001e */
[----:B------:R-:W-:Y:S02]  /*ace0*/  FFMA.FTZ R2, R2, R8, R7 ;  /* 0x0000000802027223 */ /* 0x000fe40000010007 */
[----:B------:R-:W-:Y:S02]  /*acf0*/  FFMA.FTZ R13, R13, R18, R32 ;  /* 0x000000120d0d7223 */ /* 0x000fe40000010020 */
[----:B------:R-:W-:Y:S02]  /*ad00*/  FFMA.FTZ R10, R24, R10, R17 ;  /* 0x0000000a180a7223 */ /* 0x000fe40000010011 */
[----:B------:R-:W-:Y:S01]  /*ad10*/  FFMA.FTZ R29, R4, R22, R29 ;  /* 0x00000016041d7223 */ /* 0x000fe2000001001d */
[----:B------:R-:W-:Y:S01]  /*ad20*/  F2FP.BF16.PACK_AB R4, R2, R3 ;  /* 0x000000030204723e */ /* 0x000fe200000010ff */
[----:B------:R-:W-:Y:S01]  /*ad30*/  FFMA.FTZ R16, R5, R15, R16 ;  /* 0x0000000f05107223 */ /* 0x000fe20000010010 */
[----:B------:R-:W-:-:S02]  /*ad40*/  F2FP.BF16.PACK_AB R5, R27, R6 ;  /* 0x000000061b05723e */ /* 0x000fc400000010ff */
[----:B------:R-:W-:Y:S02]  /*ad50*/  F2FP.BF16.PACK_AB R7, R29, R10 ;  /* 0x0000000a1d07723e */ /* 0x000fe400000010ff */
[----:B------:R-:W-:Y:S02]  /*ad60*/  F2FP.BF16.PACK_AB R6, R16, R13 ;  /* 0x0000000d1006723e */ /* 0x000fe400000010ff */
.L_x_6606:
[----:B------:R-:W-:Y:S05]  /*ad70*/  BSYNC B0 ;  /* 0x0000000000007941 */ /* 0x000fea0003800000 */
.L_x_6605:
[----:B-----5:R4:W-:Y:S01]  /*ad80*/  STS.128 [R167+0x1800], R4 ;  /* 0x00180004a7007388 */ /* 0x0209e20000000c00 */
[----:B------:R-:W-:Y:S05]  /*ad90*/  BRA `(.L_x_6590) ;  /* 0x0000022000007947 */ /* 0x000fea0003800000 */
.L_x_6576:
[----:B------:R-:W-:Y:S01]  /*ada0*/  IMAD.IADD R9, R164, 0x1, -R63 ;  /* 0x00000001a4097824 */ /* 0x000fe200078e0a3f */
[C---:B------:R-:W-:Y:S02]  /*adb0*/  IADD3 R12, R168.reuse, 0x10, RZ ;  /* 0x00000010a80c7810 */ /* 0x040fe40007ffe0ff */
[----:B------:R-:W-:Y:S02]  /*adc0*/  IADD3 R28, R168, 0x30, RZ ;  /* 0x00000030a81c7810 */ /* 0x000fe40007ffe0ff */
[-C--:B------:R-:W-:Y:S02]  /*add0*/  ISETP.GE.AND P2, PT, R12, R9.reuse, PT ;  /* 0x000000090c00720c */ /* 0x080fe40003f46270 */
[----:B------:R-:W-:-:S02]  /*ade0*/  ISETP.GE.AND P3, PT, R168, R9, PT ;  /* 0x00000009a800720c */ /* 0x000fc40003f66270 */
[----:B------:R-:W-:Y:S02]  /*adf0*/  IADD3 R26, R168, 0x20, RZ ;  /* 0x00000020a81a7810 */ /* 0x000fe40007ffe0ff */
[-C--:B------:R-:W-:Y:S02]  /*ae00*/  ISETP.GE.AND P0, PT, R28, R9.reuse, PT ;  /* 0x000000091c00720c */ /* 0x080fe40003f06270 */
[----:B------:R-:W-:-:S05]  /*ae10*/  ISETP.GE.AND P1, PT, R26, R9, PT ;  /* 0x000000091a00720c */ /* 0x000fca0003f26270 */
[----:B------:R-:W-:Y:S02]  /*ae20*/  @!P2 IADD3 R7, P5, R7, R142, RZ ;  /* 0x0000008e0707a210 */ /* 0x000fe40007fbe0ff */
[----:B------:R-:W-:-:S03]  /*ae30*/  @!P3 LEA R8, P4, R142, c[0x0][0x160], 0x1 ;  /* 0x000058008e08ba11 */ /* 0x000fc600078808ff */
[--C-:B------:R-:W-:Y:S01]  /*ae40*/  @!P2 IMAD.X R4, R5, 0x1, R141.reuse, P5 ;  /* 0x000000010504a824 */ /* 0x100fe200028e068d */
[--C-:B------:R-:W-:Y:S01]  /*ae50*/  @!P3 LEA.HI.X R9, R142, c[0x0][0x164], R141.reuse, 0x1, P4 ;  /* 0x000059008e09ba11 */ /* 0x100fe200020f0c8d */
[----:B------:R-:W-:Y:S01]  /*ae60*/  @!P0 IMAD.MOV.U32 R10, RZ, RZ, R142 ;  /* 0x000000ffff0a8224 */ /* 0x000fe200078e008e */
[----:B------:R-:W-:Y:S01]  /*ae70*/  @!P2 LEA R6, P5, R7, c[0x0][0x160], 0x1 ;  /* 0x000058000706aa11 */ /* 0x000fe200078a08ff */
[----:B------:R-:W-:Y:S01]  /*ae80*/  @!P0 IMAD.MOV.U32 R11, RZ, RZ, R141 ;  /* 0x000000ffff0b8224 */ /* 0x000fe200078e008d */
[----:B------:R-:W-:Y:S01]  /*ae90*/  @!P1 LEA R0, P4, R3, R142, 0x5 ;  /* 0x0000008e03009211 */ /* 0x000fe200078828ff */
[----:B------:R-:W-:Y:S01]  /*aea0*/  @!P0 IMAD.MOV.U32 R2, RZ, RZ, c[0x0][0x194] ;  /* 0x00006500ff028624 */ /* 0x000fe200078e00ff */
[----:B------:R-:W-:Y:S01]  /*aeb0*/  @!P2 LEA.HI.X R7, R7, c[0x0][0x164], R4, 0x1, P5 ;  /* 0x000059000707aa11 */ /* 0x000fe200028f0c04 */
[----:B------:R-:W-:Y:S01]  /*aec0*/  @!P1 IMAD.MOV.U32 R140, RZ, RZ, c[0x0][0x194] ;  /* 0x00006500ff8c9624 */ /* 0x000fe200078e00ff */
[----:B------:R-:W-:Y:S01]  /*aed0*/  @!P1 LEA R14, P5, R0, c[0x0][0x160], 0x1 ;  /* 0x00005800000e9a11 */ /* 0x000fe200078a08ff */
[C---:B------:R-:W-:Y:S01]  /*aee0*/  @!P0 IMAD.WIDE.U32 R10, R3.reuse, 0x30, R10 ;  /* 0x00000030030a8825 */ /* 0x040fe200078e000a */
[----:B------:R-:W-:Y:S01]  /*aef0*/  @!PT LDS RZ, [RZ] ;  /* 0x00000000fffff984 */ /* 0x000fe20000000800 */
[----:B------:R-:W-:Y:S01]  /*af00*/  @!PT LDS RZ, [RZ] ;  /* 0x00000000fffff984 */ /* 0x000fe20000000800 */
[----:B------:R-:W-:Y:S01]  /*af10*/  @!PT LDS RZ, [RZ] ;  /* 0x00000000fffff984 */ /* 0x000fe20000000800 */
[----:B------:R1:W-:Y:S02]  /*af20*/  @!P3 LDGSTS.E.BYPASS.LTC128B.128 [R167], [R8.64] ;  /* 0x0000000008a7bfae */ /* 0x0003e4000b901d46 */
[----:B------:R-:W-:Y:S01]  /*af30*/  @!P1 LEA.HI.X R3, R3, R141, R140, 0x5, P4 ;  /* 0x0000008d03039211 */ /* 0x000fe200020f2c8c */
[----:B------:R-:W-:Y:S01]  /*af40*/  @!P0 IMAD R2, R2, 0x30, RZ ;  /* 0x0000003002028824 */ /* 0x000fe200078e02ff */
[----:B------:R1:W-:Y:S02]  /*af50*/  @!P2 LDGSTS.E.BYPASS.LTC128B.128 [R167+0x800], [R6.64] ;  /* 0x0080000006a7afae */ /* 0x0003e4000b901d46 */
[----:B------:R-:W-:Y:S01]  /*af60*/  @!P1 LEA.HI.X R15, R0, c[0x0][0x164], R3, 0x1, P5 ;  /* 0x00005900000f9a11 */ /* 0x000fe200028f0c03 */
[----:B------:R-:W-:Y:S01]  /*af70*/  @!P0 IMAD.IADD R5, R11, 0x1, R2 ;  /* 0x000000010b058824 */ /* 0x000fe200078e0202 */
[----:B------:R-:W-:-:S03]  /*af80*/  @!P0 LEA R2, P4, R10, c[0x0][0x160], 0x1 ;  /* 0x000058000a028a11 */ /* 0x000fc600078808ff */
[----:B------:R1:W-:Y:S01]  /*af90*/  @!P1 LDGSTS.E.BYPASS.LTC128B.128 [R167+0x1000], [R14.64] ;  /* 0x010000000ea79fae */ /* 0x0003e2000b901d46 */
[----:B------:R-:W-:-:S05]  /*afa0*/  @!P0 LEA.HI.X R3, R10, c[0x0][0x164], R5, 0x1, P4 ;  /* 0x000059000a038a11 */ /* 0x000fca00020f0c05 */
[----:B------:R1:W-:Y:S04]  /*afb0*/  @!P0 LDGSTS.E.BYPASS.LTC128B.128 [R167+0x1800], [R2.64] ;  /* 0x0180000002a78fae */ /* 0x0003e8000b901d46 */
.L_x_6590:
[----:B------:R-:W-:Y:S05]  /*afc0*/  BSYNC B2 ;  /* 0x0000000000027941 */ /* 0x000fea0003800000 */
.L_x_6575:
[----:B------:R-:W-:Y:S01]  /*afd0*/  IADD3 R172, R50, -0x1, RZ ;  /* 0xffffffff32ac7810 */ /* 0x000fe20007ffe0ff */
[----:B------:R-:W-:Y:S01]  /*afe0*/  IMAD.SHL.U32 R66, R66, 0x40, RZ ;  /* 0x0000004042427824 */ /* 0x000fe200078e00ff */
[----:B----4-:R-:W-:Y:S01]  /*aff0*/  IADD3 R4, R168, 0x50, RZ ;  /* 0x00000050a8047810 */ /* 0x010fe20007ffe0ff */
[----:B------:R-:W-:Y:S01]  /*b000*/  IMAD.SHL.U32 R48, R60, 0x2, RZ ;  /* 0x000000023c307824 */ /* 0x000fe200078e00ff */
[----:B-1----:R-:W-:Y:S01]  /*b010*/  IADD3 R3, R168, 0x60, RZ ;  /* 0x00000060a8037810 */ /* 0x002fe20007ffe0ff */
[----:B------:R-:W-:Y:S01]  /*b020*/  IMAD.SHL.U32 R2, R172, 0x80, RZ ;  /* 0x00000080ac027824 */ /* 0x000fe200078e00ff */
[C---:B------:R-:W-:Y:S02]  /*b030*/  IADD3 R0, R168.reuse, 0x70, RZ ;  /* 0x00000070a8007810 */ /* 0x040fe40007ffe0ff */
[----:B------:R-:W-:Y:S01]  /*b040*/  IADD3 R14, R168, 0x40, RZ ;  /* 0x00000040a80e7810 */ /* 0x000fe20007ffe0ff */
[----:B------:R-:W-:Y:S01]  /*b050*/  IMAD.IADD R5, R65, 0x1, -R2 ;  /* 0x0000000141057824 */ /* 0x000fe200078e0a02 */
[----:B------:R-:W-:-:S02]  /*b060*/  LOP3.LUT R66, R66, 0xfffffe00, RZ, 0xc0, !PT ;  /* 0xfffffe0042427812 */ /* 0x000fc400078ec0ff */
[----:B------:R-:W-:Y:S02]  /*b070*/  LOP3.LUT R48, R48, 0x6, RZ, 0xc0, !PT ;  /* 0x0000000630307812 */ /* 0x000fe400078ec0ff */
[-C--:B------:R-:W-:Y:S02]  /*b080*/  ISETP.GE.AND P0, PT, R168, R5.reuse, PT ;  /* 0x00000005a800720c */ /* 0x080fe40003f06270 */
[-C--:B------:R-:W-:Y:S02]  /*b090*/  ISETP.GE.AND P4, PT, R12, R5.reuse, PT ;  /* 0x000000050c00720c */ /* 0x080fe40003f86270 */
[-C--:B------:R-:W-:Y:S02]  /*b0a0*/  ISETP.GE.AND P5, PT, R26, R5.reuse, PT ;  /* 0x000000051a00720c */ /* 0x080fe40003fa6270 */
[-C--:B------:R-:W-:Y:S02]  /*b0b0*/  ISETP.GE.AND P3, PT, R28, R5.reuse, PT ;  /* 0x000000051c00720c */ /* 0x080fe40003f66270 */
[----:B------:R-:W-:-:S02]  /*b0c0*/  ISETP.GE.AND P2, PT, R4, R5, PT ;  /* 0x000000050400720c */ /* 0x000fc40003f46270 */
[----:B------:R-:W-:-:S03]  /*b0d0*/  ISETP.GE.AND P1, PT, R3, R5, PT ;  /* 0x000000050300720c */ /* 0x000fc60003f26270 */
[----:B------:R-:W-:-:S04]  /*b0e0*/  @!P0 IMAD.MOV.U32 R158, RZ, RZ, R160 ;  /* 0x000000ffff9e8224 */ /* 0x000fc800078e00a0 */
[----:B------:R-:W-:Y:S01]  /*b0f0*/  @!P5 IMAD.MOV.U32 R6, RZ, RZ, c[0x0][0x198] ;  /* 0x00006600ff06d624 */ /* 0x000fe200078e00ff */
[----:B------:R-:W-:Y:S01]  /*b100*/  @!PT LDS RZ, [RZ] ;  /* 0x00000000fffff984 */ /* 0x000fe20000000800 */
[----:B------:R-:W-:Y:S01]  /*b110*/  @!PT LDS RZ, [RZ] ;  /* 0x00000000fffff984 */ /* 0x000fe20000000800 */
[----:B------:R-:W-:Y:S01]  /*b120*/  @!PT LDS RZ, [RZ] ;  /* 0x00000000fffff984 */ /* 0x000fe20000000800 */
[----:B------:R1:W-:Y:S01]  /*b130*/  @!P0 LDGSTS.E.BYPASS.LTC128B.128 [R167+0x2000], [R158.64] ;  /* 0x020000009ea78fae */ /* 0x0003e2000b901d46 */
[CC--:B--2---:R-:W-:Y:S01]  /*b140*/  @!P4 LEA R8, P0, R67.reuse, R160.reuse, 0x1 ;  /* 0x000000a04308c211 */ /* 0x0c4fe200078008ff */
[----:B------:R-:W-:Y:S02]  /*b150*/  @!P5 IMAD.MOV.U32 R7, RZ, RZ, c[0x0][0x19c] ;  /* 0x00006700ff07d624 */ /* 0x000fe400078e00ff */
[----:B---3--:R-:W-:Y:S01]  /*b160*/  @!P3 IMAD.MOV.U32 R22, RZ, RZ, c[0x0][0x198] ;  /* 0x00006600ff16b624 */ /* 0x008fe200078e00ff */
[----:B------:R-:W-:Y:S01]  /*b170*/  @!P4 LEA.HI.X R9, R67, R159, R68, 0x1, P0 ;  /* 0x0000009f4309c211 */ /* 0x000fe200000f0c44 */
[----:B------:R-:W-:Y:S01]  /*b180*/  @!P2 IMAD.MOV.U32 R20, RZ, RZ, c[0x0][0x198] ;  /* 0x00006600ff14a624 */ /* 0x000fe200078e00ff */
[----:B------:R-:W-:Y:S01]  /*b190*/  ISETP.GE.AND P0, PT, R0, R5, PT ;  /* 0x000000050000720c */ /* 0x000fe20003f06270 */
[----:B------:R-:W-:Y:S01]  /*b1a0*/  @!P1 IMAD.MOV.U32 R18, RZ, RZ, c[0x0][0x198] ;  /* 0x00006600ff129624 */ /* 0x000fe200078e00ff */
[----:B------:R-:W-:Y:S01]  /*b1b0*/  SHF.R.S32.HI R67, RZ, 0x1f, R62 ;  /* 0x0000001fff437819 */ /* 0x000fe2000001143e */
[----:B------:R2:W-:Y:S01]  /*b1c0*/  @!P4 LDGSTS.E.BYPASS.LTC128B.128 [R167+0x2800], [R8.64] ;  /* 0x0280000008a7cfae */ /* 0x0005e2000b901d46 */
[----:B------:R-:W-:Y:S01]  /*b1d0*/  @!P5 LEA R24, P4, R6, R160, 0x6 ;  /* 0x000000a00618d211 */ /* 0x000fe200078830ff */
[----:B------:R-:W-:Y:S01]  /*b1e0*/  @!P3 IMAD.MOV.U32 R11, RZ, RZ, c[0x0][0x19c] ;  /* 0x00006700ff0bb624 */ /* 0x000fe200078e00ff */
[----:B------:R-:W-:-:S02]  /*b1f0*/  LEA.HI R67, R67, R62, RZ, 0x2 ;  /* 0x0000003e43437211 */ /* 0x000fc400078f10ff */
[----:B------:R-:W-:Y:S01]  /*b200*/  @!P5 LEA.HI.X R25, R6, R159, R7, 0x6, P4 ;  /* 0x0000009f0619d211 */ /* 0x000fe200020f3407 */
[----:B------:R-:W-:Y:S01]  /*b210*/  @!P1 IMAD.MOV.U32 R7, RZ, RZ, c[0x0][0x19c] ;  /* 0x00006700ff079624 */ /* 0x000fe200078e00ff */
[----:B------:R-:W-:Y:S01]  /*b220*/  ISETP.GE.AND P4, PT, R14, R5, PT ;  /* 0x000000050e00720c */ /* 0x000fe20003f86270 */
[----:B------:R-:W-:Y:S01]  /*b230*/  @!P3 IMAD R11, R11, 0x60, RZ ;  /* 0x000000600b0bb824 */ /* 0x000fe200078e02ff */
[----:B------:R-:W-:Y:S01]  /*b240*/  SHF.R.S32.HI R173, RZ, 0x2, R67 ;  /* 0x00000002ffad7819 */ /* 0x000fe20000011443 */
[----:B------:R-:W-:Y:S01]  /*b250*/  @!P0 IMAD.MOV.U32 R6, RZ, RZ, c[0x0][0x19c] ;  /* 0x00006700ff068624 */ /* 0x000fe200078e00ff */
[----:B------:R3:W-:Y:S01]  /*b260*/  @!P5 LDGSTS.E.BYPASS.LTC128B.128 [R167+0x3000], [R24.64] ;  /* 0x0300000018a7dfae */ /* 0x0007e2000b901d46 */
[----:B------:R-:W-:Y:S02]  /*b270*/  @!P0 IMAD.MOV.U32 R16, RZ, RZ, c[0x0][0x198] ;  /* 0x00006600ff108624 */ /* 0x000fe400078e00ff */
[----:B------:R-:W-:Y:S02]  /*b280*/  @!P1 IMAD R7, R7, 0xc0, RZ ;  /* 0x000000c007079824 */ /* 0x000fe400078e02ff */
[----:B------:R-:W-:-:S02]  /*b290*/  @!P0 IMAD R13, R6, 0xe0, RZ ;  /* 0x000000e0060d8824 */ /* 0x000fc400078e02ff */
[----:B-1----:R-:W-:Y:S02]  /*b2a0*/  @!P3 IMAD.MOV.U32 R158, RZ, RZ, R160 ;  /* 0x000000ffff9eb224 */ /* 0x002fe400078e00a0 */
[----:B------:R-:W-:Y:S02]  /*b2b0*/  @!P4 IMAD.MOV.U32 R10, RZ, RZ, c[0x0][0x19c] ;  /* 0x00006700ff0ac624 */ /* 0x000fe400078e00ff */
[----:B------:R-:W-:-:S04]  /*b2c0*/  @!P3 IMAD.WIDE.U32 R22, R22, 0x60, R158 ;  /* 0x000000601616b825 */ /* 0x000fc800078e009e */
[----:B------:R-:W-:Y:S02]  /*b2d0*/  @!P2 IMAD.MOV.U32 R158, RZ, RZ, R160 ;  /* 0x000000ffff9ea224 */ /* 0x000fe400078e00a0 */
[----:B--2---:R-:W-:Y:S02]  /*b2e0*/  @!P4 IMAD.MOV.U32 R9, RZ, RZ, c[0x0][0x198] ;  /* 0x00006600ff09c624 */ /* 0x004fe400078e00ff */
[----:B------:R-:W-:-:S03]  /*b2f0*/  @!P2 IMAD.WIDE.U32 R20, R20, 0xa0, R158 ;  /* 0x000000a01414a825 */ /* 0x000fc600078e009e */
[----:B------:R-:W-:Y:S01]  /*b300*/  @!P4 LEA R6, P5, R9, R160, 0x7 ;  /* 0x000000a00906c211 */ /* 0x000fe200078a38ff */
[----:B------:R-:W-:Y:S02]  /*b310*/  @!P1 IMAD.MOV.U32 R158, RZ, RZ, R160 ;  /* 0x000000ffff9e9224 */ /* 0x000fe400078e00a0 */
[----:B------:R-:W-:Y:S02]  /*b320*/  @!P2 IMAD.MOV.U32 R8, RZ, RZ, c[0x0][0x19c] ;  /* 0x00006700ff08a624 */ /* 0x000fe400078e00ff */
[----:B------:R-:W-:-:S04]  /*b330*/  @!P1 IMAD.WIDE.U32 R18, R18, 0xc0, R158 ;  /* 0x000000c012129825 */ /* 0x000fc800078e009e */
[----:B------:R-:W-:Y:S02]  /*b340*/  @!P0 IMAD.MOV.U32 R158, RZ, RZ, R160 ;  /* 0x000000ffff9e8224 */ /* 0x000fe400078e00a0 */
[----:B------:R-:W-:Y:S02]  /*b350*/  @!P2 IMAD R8, R8, 0xa0, RZ ;  /* 0x000000a00808a824 */ /* 0x000fe400078e02ff */
[----:B------:R-:W-:-:S04]  /*b360*/  @!P0 IMAD.WIDE.U32 R16, R16, 0xe0, R158 ;  /* 0x000000e010108825 */ /* 0x000fc800078e009e */
[----:B------:R-:W-:Y:S02]  /*b370*/  @!P3 IMAD.IADD R23, R23, 0x1, R11 ;  /* 0x000000011717b824 */ /* 0x000fe400078e020b */
[----:B------:R-:W-:Y:S01]  /*b380*/  @!P1 IMAD.IADD R19, R19, 0x1, R7 ;  /* 0x0000000113139824 */ /* 0x000fe200078e0207 */
[----:B------:R-:W-:Y:S01]  /*b390*/  @!P4 LEA.HI.X R7, R9, R159, R10, 0x7, P5 ;  /* 0x0000009f0907c211 */ /* 0x000fe200028f3c0a */
[----:B------:R-:W-:Y:S01]  /*b3a0*/  @!P2 IMAD.IADD R21, R21, 0x1, R8 ;  /* 0x000000011515a824 */ /* 0x000fe200078e0208 */
[----:B------:R1:W-:Y:S01]  /*b3b0*/  @!P3 LDGSTS.E.BYPASS.LTC128B.128 [R167+0x3800], [R22.64] ;  /* 0x0380000016a7bfae */ /* 0x0003e2000b901d46 */
[----:B------:R-:W-:Y:S01]  /*b3c0*/  @!P0 IMAD.IADD R17, R17, 0x1, R13 ;  /* 0x0000000111118824 */ /* 0x000fe200078e020d */
[-C--:B------:R-:W-:Y:S01]  /*b3d0*/  ISETP.GE.AND P5, PT, R26, R5.reuse, PT ;  /* 0x000000051a00720c */ /* 0x080fe20003fa6270 */
[----:B------:R-:W-:Y:S01]  /*b3e0*/  IMAD.SHL.U32 R8, R168, 0x8, RZ ;  /* 0x00000008a8087824 */ /* 0x000fe200078e00ff */
[----:B------:R2:W-:Y:S01]  /*b3f0*/  @!P4 LDGSTS.E.BYPASS.LTC128B.128 [R167+0x4000], [R6.64] ;  /* 0x0400000006a7cfae */ /* 0x0005e2000b901d46 */
[----:B------:R-:W-:Y:S01]  /*b400*/  SHF.R.S32.HI R9, RZ, 0x4, R72 ;  /* 0x00000004ff097819 */ /* 0x000fe20000011448 */
[----:B------:R-:W-:Y:S01]  /*b410*/  IMAD.SHL.U32 R10, R71, 0x40, RZ ;  /* 0x00000040470a7824 */ /* 0x000fe200078e00ff */
[-C--:B------:R-:W-:Y:S01]  /*b420*/  ISETP.GE.AND P3, PT, R28, R5.reuse, PT ;  /* 0x000000051c00720c */ /* 0x080fe20003f66270 */
[----:B------:R1:W-:Y:S01]  /*b430*/  @!P2 LDGSTS.E.BYPASS.LTC128B.128 [R167+0x4800], [R20.64] ;  /* 0x0480000014a7afae */ /* 0x0003e2000b901d46 */
[----:B------:R-:W-:Y:S01]  /*b440*/  ISETP.GE.AND P2, PT, R4, R5, PT ;  /* 0x000000050400720c */ /* 0x000fe20003f46270 */
[----:B------:R-:W-:Y:S01]  /*b450*/  IMAD R158, R61, 0x400, R66 ;  /* 0x000004003d9e7824 */ /* 0x000fe200078e0242 */
[----:B------:R-:W-:Y:S01]  /*b460*/  LEA.HI R72, R72, R9, RZ, 0x1 ;  /* 0x0000000948487211 */ /* 0x000fe200078f08ff */
[----:B------:R4:W-:Y:S01]  /*b470*/  @!P1 LDGSTS.E.BYPASS.LTC128B.128 [R167+0x5000], [R18.64] ;  /* 0x0500000012a79fae */ /* 0x0009e2000b901d46 */
[----:B------:R-:W-:-:S02]  /*b480*/  ISETP.GE.AND P1, PT, R168, R5, PT ;  /* 0x00000005a800720c */ /* 0x000fc40003f26270 */
[----:B------:R-:W-:Y:S01]  /*b490*/  @!P5 IMAD.MOV.U32 R4, RZ, RZ, c[0x0][0x1a4] ;  /* 0x00006900ff04d624 */ /* 0x000fe200078e00ff */
[----:B------:R5:W-:Y:S01]  /*b4a0*/  @!P0 LDGSTS.E.BYPASS.LTC128B.128 [R167+0x5800], [R16.64] ;  /* 0x0580000010a78fae */ /* 0x000be2000b901d46 */
[----:B------:R-:W-:Y:S02]  /*b4b0*/  ISETP.GE.AND P0, PT, R12, R5, PT ;  /* 0x000000050c00720c */ /* 0x000fe40003f06270 */
[----:B------:R-:W-:Y:S01]  /*b4c0*/  LOP3.LUT R72, R72, 0xfffffffe, RZ, 0xc0, !PT ;  /* 0xfffffffe48487812 */ /* 0x000fe200078ec0ff */
[----:B------:R-:W0:Y:S01]  /*b4d0*/  LDGDEPBAR ;  /* 0x00000000000079af */ /* 0x000e220000000000 */
[----:B------:R-:W-:-:S09]  /*b4e0*/  LOP3.LUT R10, R10, 0x1c0, RZ, 0xc0, !PT ;  /* 0x000001c00a0a7812 */ /* 0x000fd200078ec0ff */
[----:B------:R-:W-:Y:S01]  /*b4f0*/  @!P0 LEA R12, P4, R69, R162, 0x1 ;  /* 0x000000a2450c8211 */ /* 0x000fe200078808ff */
[----:B--2---:R-:W-:-:S03]  /*b500*/  IMAD.SHL.U32 R7, R64, 0x40, RZ ;  /* 0x0000004040077824 */ /* 0x004fc600078e00ff */
[----:B------:R-:W-:Y:S02]  /*b510*/  @!P0 LEA.HI.X R13, R69, R163, R70, 0x1, P4 ;  /* 0x000000a3450d8211 */ /* 0x000fe400020f0c46 */
[----:B------:R-:W-:Y:S02]  /*b520*/  ISETP.GE.AND P4, PT, R14, R5, PT ;  /* 0x000000050e00720c */ /* 0x000fe40003f86270 */
[----:B------:R-:W-:Y:S01]  /*b530*/  LOP3.LUT R11, R7, 0x1c0, RZ, 0xc0, !PT ;  /* 0x000001c0070b7812 */ /* 0x000fe200078ec0ff */
[----:B----4-:R-:W-:-:S03]  /*b540*/  @!P3 IMAD.MOV.U32 R18, RZ, RZ, c[0x0][0x1a0] ;  /* 0x00006800ff12b624 */ /* 0x010fc600078e00ff */
[----:B------:R-:W-:Y:S01]  /*b550*/  LOP3.LUT R8, R11, 0x8, R8, 0xf8, !PT ;  /* 0x000000080b087812 */ /* 0x000fe200078ef808 */
[----:B-----5:R-:W-:Y:S01]  /*b560*/  @!P2 IMAD.MOV.U32 R16, RZ, RZ, c[0x0][0x1a0] ;  /* 0x00006800ff10a624 */ /* 0x020fe200078e00ff */
[----:B------:R-:W-:-:S04]  /*b570*/  DEPBAR.LE SB0, 0x0 ;  /* 0x000080000000791a */ /* 0x000fc80000000000 */
[----:B------:R-:W-:Y:S01]  /*b580*/  BAR.SYNC.DEFER_BLOCKING 0x0 ;  /* 0x0000000000007b1d */ /* 0x000fe20000010000 */
[----:B------:R-:W-:Y:S01]  /*b590*/  SHF.R.U32.HI R11, RZ, 0x3, R11 ;  /* 0x00000003ff0b7819 */ /* 0x000fe2000001160b */
[----:B------:R-:W-:-:S04]  /*b5a0*/  @!P3 IMAD.WIDE.U32 R18, R18, 0x60, R162 ;  /* 0x000000601212b825 */ /* 0x000fc800078e00a2 */
[----:B------:R-:W-:Y:S01]  /*b5b0*/  @!P2 IMAD.WIDE.U32 R16, R16, 0xa0, R162 ;  /* 0x000000a01010a825 */ /* 0x000fe200078e00a2 */
        /* <DEDUP_REMOVED lines=15> */
[----:B------:R-:W-:Y:S01]  /*b6b0*/  IMAD.IADD R3, R9, 0x1, -R72 ;  /* 0x0000000109037824 */ /* 0x000fe200078e0a48 */
[----:B------:R-:W-:Y:S01]  /*b6c0*/  ISETP.GE.AND P0, PT, R0, R5, PT ;  /* 0x000000050000720c */ /* 0x000fe20003f06270 */
[----:B------:R-:W-:Y:S01]  /*b6d0*/  @!P4 IMAD.MOV.U32 R5, RZ, RZ, c[0x0][0x1a0] ;  /* 0x00006800ff05c624 */ /* 0x000fe200078e00ff */
[----:B------:R-:W-:Y:S01]  /*b6e0*/  LOP3.LUT R0, R8, R11, RZ, 0x3c, !PT ;  /* 0x0000000b08007212 */ /* 0x000fe200078e3cff */
[----:B------:R-:W-:Y:S01]  /*b6f0*/  @!PT LDS RZ, [RZ] ;  /* 0x00000000fffff984 */ /* 0x000fe20000000800 */
[----:B------:R-:W-:Y:S01]  /*b700*/  @!PT LDS RZ, [RZ] ;  /* 0x00000000fffff984 */ /* 0x000fe20000000800 */
[----:B------:R-:W-:Y:S01]  /*b710*/  @!PT LDS RZ, [RZ] ;  /* 0x00000000fffff984 */ /* 0x000fe20000000800 */
[----:B------:R5:W-:Y:S01]  /*b720*/  @!P5 LDGSTS.E.BYPASS.LTC128B.128 [R167+0x7000], [R6.64] ;  /* 0x0700000006a7dfae */ /* 0x000be2000b901d46 */
[----:B------:R-:W-:Y:S02]  /*b730*/  @!P4 IMAD.MOV.U32 R4, RZ, RZ, c[0x0][0x1a4] ;  /* 0x00006900ff04c624 */ /* 0x000fe400078e00ff */
[----:B------:R-:W-:Y:S01]  /*b740*/  @!P4 LEA R8, P5, R5, R162, 0x7 ;  /* 0x000000a20508c211 */ /* 0x000fe200078a38ff */
[C---:B------:R-:W-:Y:S01]  /*b750*/  IMAD R157, R3.reuse, 0x200, R0 ;  /* 0x00000200039d7824 */ /* 0x040fe200078e0200 */
[----:B------:R-:W-:Y:S01]  /*b760*/  @P3 STS.128 [R167+0x7800], RZ ;  /* 0x007800ffa7003388 */ /* 0x000fe20000000c00 */
[----:B------:R-:W-:Y:S01]  /*b770*/  IMAD.SHL.U32 R3, R3, 0x8, RZ ;  /* 0x0000000803037824 */ /* 0x000fe200078e00ff */
[----:B------:R-:W-:Y:S01]  /*b780*/  @!P4 LEA.HI.X R9, R5, R163, R4, 0x7, P5 ;  /* 0x000000a30509c211 */ /* 0x000fe200028f3c04 */
[----:B------:R-:W-:-:S02]  /*b790*/  @!P2 IMAD.MOV.U32 R5, RZ, RZ, c[0x0][0x1a4] ;  /* 0x00006900ff05a624 */ /* 0x000fc400078e00ff */
[----:B------:R-:W-:Y:S01]  /*b7a0*/  @!P1 IMAD.MOV.U32 R14, RZ, RZ, c[0x0][0x1a0] ;  /* 0x00006800ff0e9624 */ /* 0x000fe200078e00ff */
[----:B------:R-:W-:Y:S01]  /*b7b0*/  LOP3.LUT R3, R10, 0x8, R3, 0xf8, !PT ;  /* 0x000000080a037812 */ /* 0x000fe200078ef803 */
[----:B------:R-:W-:Y:S01]  /*b7c0*/  @!P1 IMAD.MOV.U32 R4, RZ, RZ, c[0x0][0x1a4] ;  /* 0x00006900ff049624 */ /* 0x000fe200078e00ff */
[----:B------:R-:W-:Y:S01]  /*b7d0*/  SHF.R.U32.HI R10, RZ, 0x3, R10 ;  /* 0x00000003ff0a7819 */ /* 0x000fe2000001160a */
[----:B------:R-:W-:Y:S02]  /*b7e0*/  @!P0 IMAD.MOV.U32 R0, RZ, RZ, c[0x0][0x1a4] ;  /* 0x00006900ff008624 */ /* 0x000fe400078e00ff */
[----:B------:R-:W-:Y:S01]  /*b7f0*/  @!P2 IMAD R5, R5, 0xa0, RZ ;  /* 0x000000a00505a824 */ /* 0x000fe200078e02ff */
[----:B------:R-:W-:Y:S01]  /*b800*/  LOP3.LUT R3, R3, R10, RZ, 0x3c, !PT ;  /* 0x0000000a03037212 */ /* 0x000fe200078e3cff */
[----:B----4-:R-:W-:Y:S02]  /*b810*/  @!P0 IMAD.MOV.U32 R12, RZ, RZ, c[0x0][0x1a0] ;  /* 0x00006800ff0c8624 */ /* 0x010fe400078e00ff */
[----:B------:R-:W-:-:S04]  /*b820*/  @!P1 IMAD.WIDE.U32 R14, R14, 0xc0, R162 ;  /* 0x000000c00e0e9825 */ /* 0x000fc800078e00a2 */
[----:B------:R-:W-:Y:S02]  /*b830*/  @!P1 IMAD R4, R4, 0xc0, RZ ;  /* 0x000000c004049824 */ /* 0x000fe400078e02ff */
[----:B------:R-:W-:-:S04]  /*b840*/  @!P0 IMAD.WIDE.U32 R12, R12, 0xe0, R162 ;  /* 0x000000e00c0c8825 */ /* 0x000fc800078e00a2 */
[----:B-----5:R-:W-:Y:S02]  /*b850*/  @!P3 IMAD.MOV.U32 R6, RZ, RZ, c[0x0][0x1a4] ;  /* 0x00006900ff06b624 */ /* 0x020fe400078e00ff */
[----:B------:R-:W-:Y:S02]  /*b860*/  @!P0 IMAD R7, R0, 0xe0, RZ ;  /* 0x000000e000078824 */ /* 0x000fe400078e02ff */
[----:B------:R-:W-:Y:S02]  /*b870*/  @!P3 IMAD R6, R6, 0x60, RZ ;  /* 0x000000600606b824 */ /* 0x000fe400078e02ff */
[----:B------:R-:W-:Y:S02]  /*b880*/  @!P2 IMAD.IADD R17, R17, 0x1, R5 ;  /* 0x000000011111a824 */ /* 0x000fe400078e0205 */
[----:B------:R-:W-:Y:S02]  /*b890*/  @!P3 IMAD.IADD R19, R19, 0x1, R6 ;  /* 0x000000011313b824 */ /* 0x000fe400078e0206 */
[C---:B------:R-:W-:Y:S01]  /*b8a0*/  IMAD.IADD R158, R3.reuse, 0x1, R158 ;  /* 0x00000001039e7824 */ /* 0x040fe200078e029e */
[----:B------:R-:W-:Y:S01]  /*b8b0*/  LOP3.LUT R3, R3, R66, RZ, 0xfc, !PT ;  /* 0x0000004203037212 */ /* 0x000fe200078efcff */
[----:B------:R-:W-:Y:S01]  /*b8c0*/  @!P1 IMAD.IADD R15, R15, 0x1, R4 ;  /* 0x000000010f0f9824 */ /* 0x000fe200078e0204 */
[----:B------:R-:W-:Y:S01]  /*b8d0*/  @!PT LDS RZ, [RZ] ;  /* 0x00000000fffff984 */ /* 0x000fe20000000800 */
[----:B------:R-:W-:Y:S01]  /*b8e0*/  @!PT LDS RZ, [RZ] ;  /* 0x00000000fffff984 */ /* 0x000fe20000000800 */
[----:B------:R-:W-:Y:S01]  /*b8f0*/  @!PT LDS RZ, [RZ] ;  /* 0x00000000fffff984 */ /* 0x000fe20000000800 */
[----:B------:R4:W-:Y:S01]  /*b900*/  @!P3 LDGSTS.E.BYPASS.LTC128B.128 [R167+0x7800], [R18.64] ;  /* 0x0780000012a7bfae */ /* 0x0009e2000b901d46 */
[----:B------:R-:W-:-:S02]  /*b910*/  @!P0 IMAD.IADD R13, R13, 0x1, R7 ;  /* 0x000000010d0d8824 */ /* 0x000fc400078e0207 */
[----:B------:R-:W-:Y:S01]  /*b920*/  IMAD.SHL.U32 R157, R157, 0x2, RZ ;  /* 0x000000029d9d7824 */ /* 0x000fe200078e00ff */
[----:B------:R-:W-:Y:S01]  /*b930*/  @P4 STS.128 [R167+0x8000], RZ ;  /* 0x008000ffa7004388 */ /* 0x000fe20000000c00 */
[----:B------:R-:W-:Y:S02]  /*b940*/  IMAD.SHL.U32 R158, R158, 0x2, RZ ;  /* 0x000000029e9e7824 */ /* 0x000fe400078e00ff */
[----:B------:R-:W-:Y:S01]  /*b950*/  IMAD.MOV.U32 R0, RZ, RZ, 0x20 ;  /* 0x00000020ff007424 */ /* 0x000fe200078e00ff */
[----:B------:R-:W-:Y:S01]  /*b960*/  @!PT LDS RZ, [RZ] ;  /* 0x00000000fffff984 */ /* 0x000fe20000000800 */
[----:B------:R-:W-:Y:S01]  /*b970*/  @!PT LDS RZ, [RZ] ;  /* 0x00000000fffff984 */ /* 0x000fe20000000800 */
[----:B------:R-:W-:Y:S01]  /*b980*/  @!PT LDS RZ, [RZ] ;  /* 0x00000000fffff984 */ /* 0x000fe20000000800 */
[----:B------:R5:W-:Y:S01]  /*b990*/  @!P4 LDGSTS.E.BYPASS.LTC128B.128 [R167+0x8000], [R8.64] ;  /* 0x0800000008a7cfae */ /* 0x000be2000b901d46 */
[--C-:B------:R-:W-:Y:S01]  /*b9a0*/  IMAD R156, R49, 0x2, R158.reuse ;  /* 0x00000002319c7824 */ /* 0x100fe200078e029e */
[----:B------:R-:W-:Y:S01]  /*b9b0*/  IADD3 R154, R157, 0x2040, RZ ;  /* 0x000020409d9a7810 */ /* 0x000fe20007ffe0ff */
[----:B------:R-:W-:Y:S01]  /*b9c0*/  IMAD R155, R51, 0x2, R158 ;  /* 0x00000002339b7824 */ /* 0x000fe200078e029e */
[----:B------:R-:W-:Y:S03]  /*b9d0*/  @P2 STS.128 [R167+0x8800], RZ ;  /* 0x008800ffa7002388 */ /* 0x000fe60000000c00 */
[----:B------:R-:W-:Y:S01]  /*b9e0*/  IMAD R153, R49, 0x2, R155 ;  /* 0x0000000231997824 */ /* 0x000fe200078e029b */
        /* <DEDUP_REMOVED lines=9> */
[----:B------:R-:W-:-:S03]  /*ba80*/  R2P PR, R64, 0x6 ;  /* 0x0000000640007804 */ /* 0x000fc60000000000 */
[----:B------:R-:W-:Y:S02]  /*ba90*/  @P0 STS.128 [R167+0x9800], RZ ;  /* 0x009800ffa7000388 */ /* 0x000fe40000000c00 */
[----:B------:R-:W-:Y:S02]  /*baa0*/  SEL R0, R0, 0xffffffe0, !P1 ;  /* 0xffffffe000007807 */ /* 0x000fe40004800000 */
[----:B------:R-:W-:Y:S01]  /*bab0*/  @!PT LDS RZ, [RZ] ;  /* 0x00000000fffff984 */ /* 0x000fe20000000800 */
[----:B------:R-:W-:Y:S01]  /*bac0*/  @!PT LDS RZ, [RZ] ;  /* 0x00000000fffff984 */ /* 0x000fe20000000800 */
[----:B------:R-:W-:Y:S01]  /*bad0*/  @!PT LDS RZ, [RZ] ;  /* 0x00000000fffff984 */ /* 0x000fe20000000800 */
[----:B------:R2:W-:Y:S03]  /*bae0*/  @!P0 LDGSTS.E.BYPASS.LTC128B.128 [R167+0x9800], [R12.64] ;  /* 0x098000000ca78fae */ /* 0x0005e6000b901d46 */
[C---:B------:R-:W-:Y:S01]  /*baf0*/  IMAD.IADD R151, R157.reuse, 0x1, R0 ;  /* 0x000000019d977824 */ /* 0x040fe200078e0200 */
[----:B------:R-:W-:Y:S04]  /*bb00*/  LDSM.16.M88.4 R4, [R158] ;  /* 0x000000009e04783b */ /* 0x000fe80000000200 */
[----:B-1----:R-:W3:Y:S04]  /*bb10*/  LDSM.16.M88.4 R20, [R157+0x2000] ;  /* 0x002000009d14783b */ /* 0x002ee80000000200 */
[----:B------:R-:W1:Y:S04]  /*bb20*/  LDSM.16.M88.4 R88, [R157+0x2800] ;  /* 0x002800009d58783b */ /* 0x000e680000000200 */
[----:B------:R-:W1:Y:S04]  /*bb30*/  LDSM.16.M88.4 R80, [R157+0x3000] ;  /* 0x003000009d50783b */ /* 0x000e680000000200 */
[----:B------:R-:W1:Y:S04]  /*bb40*/  LDSM.16.M88.4 R72, [R157+0x3800] ;  /* 0x003800009d48783b */ /* 0x000e680000000200 */
[----:B------:R-:W-:Y:S04]  /*bb50*/  LDSM.16.M88.4 R96, [R151+0x2000] ;  /* 0x002000009760783b */ /* 0x000fe80000000200 */
[----:B--2---:R-:W2:Y:S04]  /*bb60*/  LDSM.16.M88.4 R12, [R156] ;  /* 0x000000009c0c783b */ /* 0x004ea80000000200 */
[----:B------:R-:W2:Y:S04]  /*bb70*/  LDSM.16.M88.4 R56, [R157+0x4000] ;  /* 0x004000009d38783b */ /* 0x000ea80000000200 */
[----:B------:R-:W2:Y:S04]  /*bb80*/  LDSM.16.M88.4 R44, [R157+0x4800] ;  /* 0x004800009d2c783b */ /* 0x000ea80000000200 */
[----:B------:R-:W2:Y:S04]  /*bb90*/  LDSM.16.M88.4 R36, [R157+0x5000] ;  /* 0x005000009d24783b */ /* 0x000ea80000000200 */
[----:B------:R-:W2:Y:S04]  /*bba0*/  LDSM.16.M88.4 R100, [R157+0x5800] ;  /* 0x005800009d64783b */ /* 0x000ea80000000200 */
[----:B------:R-:W2:Y:S01]  /*bbb0*/  LDSM.16.M88.4 R28, [R151+0x2800] ;  /* 0x00280000971c783b */ /* 0x000ea20000000200 */
[C---:B---3--:R-:W-:Y:S03]  /*bbc0*/  HMMA.16816.F32.BF16 R24, R4.reuse, R20, RZ ;  /* 0x000000140418723c */ /* 0x048fe600000418ff */
[----:B----4-:R-:W3:Y:S04]  /*bbd0*/  LDSM.16.M88.4 R16, [R151+0x3000] ;  /* 0x003000009710783b */ /* 0x010ee80000000200 */
[----:B-----5:R-:W4:Y:S01]  /*bbe0*/  LDSM.16.M88.4 R8, [R151+0x3800] ;  /* 0x003800009708783b */ /* 0x020f220000000200 */
[C---:B------:R-:W-:Y:S03]  /*bbf0*/  HMMA.16816.F32.BF16 R20, R4.reuse, R22, RZ ;  /* 0x000000160414723c */ /* 0x040fe600000418ff */
[----:B------:R-:W0:Y:S05]  /*bc00*/  LDGDEPBAR ;  /* 0x00000000000079af */ /* 0x000e2a0000000000 */
[C---:B-1----:R-:W-:Y:S08]  /*bc10*/  HMMA.16816.F32.BF16 R92, R4.reuse, R88, RZ ;  /* 0x00000058045c723c */ /* 0x042ff000000418ff */
[C---:B------:R-:W-:Y:S08]  /*bc20*/  HMMA.16816.F32.BF16 R84, R4.reuse, R80, RZ ;  /* 0x000000500454723c */ /* 0x040ff000000418ff */
[C---:B------:R-:W-:Y:S08]  /*bc30*/  HMMA.16816.F32.BF16 R88, R4.reuse, R90, RZ ;  /* 0x0000005a0458723c */ /* 0x040ff000000418ff */
[C---:B------:R-:W-:Y:S08]  /*bc40*/  HMMA.16816.F32.BF16 R80, R4.reuse, R82, RZ ;  /* 0x000000520450723c */ /* 0x040ff000000418ff */
[----:B------:R-:W-:Y:S08]  /*bc50*/  HMMA.16816.F32.BF16 R76, R4, R72, RZ ;  /* 0x00000048044c723c */ /* 0x000ff000000418ff */
[C---:B--2---:R-:W-:Y:S08]  /*bc60*/  HMMA.16816.F32.BF16 R24, R12.reuse, R96, R24 ;  /* 0x000000600c18723c */ /* 0x044ff00000041818 */
[----:B------:R-:W-:Y:S01]  /*bc70*/  HMMA.16816.F32.BF16 R20, R12, R98, R20 ;  /* 0x000000620c14723c */ /* 0x000fe20000041814 */
        /* <DEDUP_REMOVED lines=21> */
[----:B------:R-:W-:Y:S02]  /*bdd0*/  LDSM.16.M88.4 R8, [R155] ;  /* 0x000000009b08783b */ /* 0x000fe40000000200 */
[----:B------:R-:W-:Y:S01]  /*bde0*/  IADD3 R147, R154, 0x800, RZ ;  /* 0x000008009a937810 */ /* 0x000fe20007ffe0ff */
[C---:B-1----:R-:W-:Y:S01]  /*bdf0*/  HMMA.16816.F32.BF16 R52, R12.reuse, R96, R52 ;  /* 0x000000600c34723c */ /* 0x042fe20000041834 */
[----:B------:R-:W1:Y:S01]  /*be00*/  LDSM.16.M88.4 R120, [R154] ;  /* 0x000000009a78783b */ /* 0x000e620000000200 */
[----:B------:R-:W-:Y:S01]  /*be10*/  IMAD.IADD R140, R0, 0x1, R154 ;  /* 0x00000001008c7824 */ /* 0x000fe200078e029a */
[C---:B------:R-:W-:Y:S01]  /*be20*/  IADD3 R146, R154.reuse, 0x1000, RZ ;  /* 0x000010009a927810 */ /* 0x040fe20007ffe0ff */
[----:B------:R-:W-:Y:S01]  /*be30*/  IMAD R0, R61, 0x10, R63 ;  /* 0x000000103d007824 */ /* 0x000fe200078e023f */
[----:B------:R-:W4:Y:S01]  /*be40*/  LDSM.16.M88.4 R112, [R154+0x1000] ;  /* 0x001000009a70783b */ /* 0x000f220000000200 */
[----:B------:R-:W-:Y:S02]  /*be50*/  IADD3 R145, R154, 0x1800, RZ ;  /* 0x000018009a917810 */ /* 0x000fe40007ffe0ff */
[----:B------:R-:W-:Y:S01]  /*be60*/  HMMA.16816.F32.BF16 R44, R12, R98, R44 ;  /* 0x000000620c2c723c */ /* 0x000fe2000004182c */
[----:B------:R-:W1:Y:S01]  /*be70*/  LDSM.16.M88.4 R96, [R154+0x3000] ;  /* 0x003000009a60783b */ /* 0x000e620000000200 */
[----:B------:R-:W-:-:S02]  /*be80*/  IADD3 R0, R0, 0x1, R173 ;  /* 0x0000000100007810 */ /* 0x000fc40007ffe0ad */
[----:B------:R-:W-:Y:S01]  /*be90*/  IADD3 R144, R154, 0x2000, RZ ;  /* 0x000020009a907810 */ /* 0x000fe20007ffe0ff */
[----:B------:R-:W1:Y:S01]  /*bea0*/  LDSM.16.M88.4 R116, [R154+0x800] ;  /* 0x000800009a74783b */ /* 0x000e620000000200 */
[----:B------:R-:W-:Y:S01]  /*beb0*/  IADD3 R132, R65, R0, -R164 ;  /* 0x0000000041847210 */ /* 0x000fe20007ffe8a4 */
[----:B------:R-:W-:Y:S01]  /*bec0*/  IMAD.IADD R0, R2, 0x1, R48 ;  /* 0x0000000102007824 */ /* 0x000fe200078e0230 */
[----:B--2---:R-:W-:Y:S01]  /*bed0*/  HMMA.16816.F32.BF16 R68, R12, R100, R68 ;  /* 0x000000640c44723c */ /* 0x004fe20000041844 */
[----:B------:R-:W-:Y:S01]  /*bee0*/  LDSM.16.M88.4 R108, [R154+0x1800] ;  /* 0x001800009a6c783b */ /* 0x000fe20000000200 */
[----:B------:R-:W-:Y:S02]  /*bef0*/  IADD3 R132, R132, c[0x0][0x2e8], RZ ;  /* 0x0000ba0084847a10 */ /* 0x000fe40007ffe0ff */
[----:B------:R-:W-:Y:S01]  /*bf00*/  IADD3 R60, R0, 0x48, RZ ;  /* 0x00000048003c7810 */ /* 0x000fe20007ffe0ff */
[----:B------:R-:W-:Y:S01]  /*bf10*/  LDSM.16.M88.4 R104, [R154+0x2000] ;  /* 0x002000009a68783b */ /* 0x000fe20000000200 */
[----:B------:R-:W-:-:S02]  /*bf20*/  IADD3 R143, R154, 0x2800, RZ ;  /* 0x000028009a8f7810 */ /* 0x000fc40007ffe0ff */
[----:B------:R-:W-:Y:S01]  /*bf30*/  HMMA.16816.F32.BF16 R56, R12, R102, R56 ;  /* 0x000000660c38723c */ /* 0x000fe20000041838 */
[----:B------:R-:W-:Y:S01]  /*bf40*/  LDSM.16.M88.4 R100, [R154+0x2800] ;  /* 0x002800009a64783b */ /* 0x000fe20000000200 */
[C---:B------:R-:W-:Y:S02]  /*bf50*/  IADD3 R142, R154.reuse, 0x3000, RZ ;  /* 0x000030009a8e7810 */ /* 0x040fe40007ffe0ff */
[----:B------:R-:W-:-:S04]  /*bf60*/  IADD3 R141, R154, 0x3800, RZ ;  /* 0x000038009a8d7810 */ /* 0x000fc80007ffe0ff */
[C---:B-----5:R-:W-:Y:S08]  /*bf70*/  HMMA.16816.F32.BF16 R40, R12.reuse, R28, R40 ;  /* 0x0000001c0c28723c */ /* 0x060ff00000041828 */
[C---:B------:R-:W-:Y:S01]  /*bf80*/  HMMA.16816.F32.BF16 R36, R12.reuse, R30, R36 ;  /* 0x0000001e0c24723c */ /* 0x040fe20000041824 */
[----:B------:R-:W-:Y:S07]  /*bf90*/  LDSM.16.M88.4 R28, [R140] ;  /* 0x000000008c1c783b */ /* 0x000fee0000000200 */
[C---:B---3--:R-:W-:Y:S08]  /*bfa0*/  HMMA.16816.F32.BF16 R32, R12.reuse, R16, R32 ;  /* 0x000000100c20723c */ /* 0x048ff00000041820 */
[----:B------:R-:W-:Y:S01]  /*bfb0*/  HMMA.16816.F32.BF16 R4, R12, R18, R4 ;  /* 0x000000120c04723c */ /* 0x000fe20000041804 */
[----:B------:R-:W2:Y:S04]  /*bfc0*/  LDSM.16.M88.4 R12, [R153] ;  /* 0x00000000990c783b */ /* 0x000ea80000000200 */
[----:B------:R-:W3:Y:S03]  /*bfd0*/  LDSM.16.M88.4 R16, [R154+0x3800] ;  /* 0x003800009a10783b */ /* 0x000ee60000000200 */
[C---:B-1----:R-:W-:Y:S08]  /*bfe0*/  HMMA.16816.F32.BF16 R24, R8.reuse, R120, R24 ;  /* 0x000000780818723c */ /* 0x042ff00000041818 */
[C---:B------:R-:W-:Y:S08]  /*bff0*/  HMMA.16816.F32.BF16 R20, R8.reuse, R122, R20 ;  /* 0x0000007a0814723c */ /* 0x040ff00000041814 */
[C---:B----4-:R-:W-:Y:S08]  /*c000*/  HMMA.16816.F32.BF16 R84, R8.reuse, R112, R84 ;  /* 0x000000700854723c */ /* 0x050ff00000041854 */
[C---:B------:R-:W-:Y:S01]  /*c010*/  HMMA.16816.F32.BF16 R80, R8.reuse, R114, R80 ;  /* 0x000000720850723c */ /* 0x040fe20000041850 */
[----:B------:R-:W1:Y:S07]  /*c020*/  LDSM.16.M88.4 R112, [R140+0x800] ;  /* 0x000800008c70783b */ /* 0x000e6e0000000200 */
[C---:B------:R-:W-:Y:S08]  /*c030*/  HMMA.16816.F32.BF16 R40, R8.reuse, R96, R40 ;  /* 0x000000600828723c */ /* 0x040ff00000041828 */
[C---:B------:R-:W-:Y:S01]  /*c040*/  HMMA.16816.F32.BF16 R36, R8.reuse, R98, R36 ;  /* 0x000000620824723c */ /* 0x040fe20000041824 */
[----:B------:R-:W4:Y:S07]  /*c050*/  LDSM.16.M88.4 R96, [R140+0x1000] ;  /* 0x001000008c60783b */ /* 0x000f2e0000000200 */
[----:B------:R-:W-:Y:S08]  /*c060*/  HMMA.16816.F32.BF16 R92, R8, R116, R92 ;  /* 0x00000074085c723c */ /* 0x000ff0000004185c */
[C---:B--2---:R-:W-:Y:S08]  /*c070*/  HMMA.16816.F32.BF16 R24, R12.reuse, R28, R24 ;  /* 0x0000001c0c18723c */ /* 0x044ff00000041818 */
[----:B------:R-:W-:Y:S08]  /*c080*/  HMMA.16816.F32.BF16 R20, R12, R30, R20 ;  /* 0x0000001e0c14723c */ /* 0x000ff00000041814 */
[C---:B---3--:R-:W-:Y:S07]  /*c090*/  HMMA.16816.F32.BF16 R32, R8.reuse, R16, R32 ;  /* 0x000000100820723c */ /* 0x048fee0000041820 */
[----:B------:R-:W-:Y:S01]  /*c0a0*/  IADD3 R16, R132, 0x8, RZ ;  /* 0x0000000884107810 */ /* 0x000fe20007ffe0ff */
[----:B------:R-:W-:Y:S01]  /*c0b0*/  HMMA.16816.F32.BF16 R88, R8, R118, R88 ;  /* 0x000000760858723c */ /* 0x000fe20000041858 */
[----:B------:R-:W-:-:S02]  /*c0c0*/  IADD3 R17, R0, 0x1, RZ ;  /* 0x0000000100117810 */ /* 0x000fc40007ffe0ff */
[-C--:B------:R-:W-:Y:S02]  /*c0d0*/  IMNMX R133, R16, R65.reuse, PT ;  /* 0x0000004110857217 */ /* 0x080fe40003800200 */
[----:B------:R-:W-:Y:S02]  /*c0e0*/  IMNMX R132, R132, R65, PT ;  /* 0x0000004184847217 */ /* 0x000fe40003800200 */
[C---:B------:R-:W-:Y:S01]  /*c0f0*/  ISETP.GE.AND P0, PT, R17.reuse, R133, PT ;  /* 0x000000851100720c */ /* 0x040fe20003f06270 */
[----:B------:R-:W-:Y:S01]  /*c100*/  HMMA.16816.F32.BF16 R76, R8, R108, R76 ;  /* 0x0000006c084c723c */ /* 0x000fe2000004184c */
[----:B------:R-:W-:Y:S02]  /*c110*/  IADD3 R16, R0, 0x8, RZ ;  /* 0x0000000800107810 */ /* 0x000fe40007ffe0ff */
[----:B------:R-:W-:Y:S02]  /*c120*/  ISETP.GE.AND P1, PT, R17, R132, PT ;  /* 0x000000841100720c */ /* 0x000fe40003f26270 */
[----:B------:R-:W-:-:S02]  /*c130*/  P2R R30, PR, RZ, 0x1 ;  /* 0x00000001ff1e7803 */ /* 0x000fc40000000000 */
[C---:B------:R-:W-:Y:S01]  /*c140*/  ISETP.GE.AND P0, PT, R16.reuse, R132, PT ;  /* 0x000000841000720c */ /* 0x040fe20003f06270 */
[C---:B------:R-:W-:Y:S01]  /*c150*/  HMMA.16816.F32.BF16 R72, R8.reuse, R110, R72 ;  /* 0x0000006e0848723c */ /* 0x040fe20000041848 */
[----:B------:R-:W-:Y:S02]  /*c160*/  ISETP.GE.AND P2, PT, R16, R133, PT ;  /* 0x000000851000720c */ /* 0x000fe40003f46270 */
[C---:B------:R-:W-:Y:S02]  /*c170*/  IADD3 R17, R0.reuse, 0x9, RZ ;  /* 0x0000000900117810 */ /* 0x040fe40007ffe0ff */
[----:B------:R-:W-:Y:S02]  /*c180*/  IADD3 R16, R0, 0x10, RZ ;  /* 0x0000001000107810 */ /* 0x000fe40007ffe0ff */
[----:B------:R-:W-:Y:S01]  /*c190*/  FSEL R29, R25, -INF , !P1 ;  /* 0xff800000191d7808 */ /* 0x000fe20004800000 */
[----:B------:R-:W-:Y:S01]  /*c1a0*/  HMMA.16816.F32.BF16 R68, R8, R104, R68 ;  /* 0x000000680844723c */ /* 0x000fe20000041844 */
[----:B------:R-:W-:-:S02]  /*c1b0*/  FSEL R25, R20, -INF , !P0 ;  /* 0xff80000014197808 */ /* 0x000fc40004000000 */
[CC--:B------:R-:W-:Y:S02]  /*c1c0*/  ISETP.GE.AND P3, PT, R17.reuse, R132.reuse, PT ;  /* 0x000000841100720c */ /* 0x0c0fe40003f66270 */
[-C--:B------:R-:W-:Y:S02]  /*c1d0*/  ISETP.GE.AND P4, PT, R17, R133.reuse, PT ;  /* 0x000000851100720c */ /* 0x080fe40003f86270 */
[C---:B------:R-:W-:Y:S01]  /*c1e0*/  ISETP.GE.AND P5, PT, R16.reuse, R132, PT ;  /* 0x000000841000720c */ /* 0x040fe20003fa6270 */
[----:B------:R-:W-:Y:S01]  /*c1f0*/  HMMA.16816.F32.BF16 R56, R8, R106, R56 ;  /* 0x0000006a0838723c */ /* 0x000fe20000041838 */
[----:B------:R-:W-:Y:S02]  /*c200*/  ISETP.GE.AND P0, PT, R16, R133, PT ;  /* 0x000000851000720c */ /* 0x000fe40003f06270 */
[C---:B------:R-:W-:Y:S02]  /*c210*/  IADD3 R17, R0.reuse, 0x11, RZ ;  /* 0x0000001100117810 */ /* 0x040fe40007ffe0ff */
[----:B------:R-:W-:-:S02]  /*c220*/  IADD3 R16, R0, 0x18, RZ ;  /* 0x0000001800107810 */ /* 0x000fc40007ffe0ff */
[----:B------:R-:W-:Y:S01]  /*c230*/  FSEL R134, R22, -INF , !P2 ;  /* 0xff80000016867808 */ /* 0x000fe20005000000 */
[C---:B------:R-:W-:Y:S01]  /*c240*/  HMMA.16816.F32.BF16 R52, R8.reuse, R100, R52 ;  /* 0x000000640834723c */ /* 0x040fe20000041834 */
[----:B------:R-:W-:Y:S02]  /*c250*/  FSEL R127, R21, -INF , !P3 ;  /* 0xff800000157f7808 */ /* 0x000fe40005800000 */
[CC--:B------:R-:W-:Y:S02]  /*c260*/  ISETP.GE.AND P1, PT, R17.reuse, R132.reuse, PT ;  /* 0x000000841100720c */ /* 0x0c0fe40003f26270 */
[----:B------:R-:W-:Y:S02]  /*c270*/  ISETP.GE.AND P2, PT, R17, R133, PT ;  /* 0x000000851100720c */ /* 0x000fe40003f46270 */
[----:B------:R-:W-:Y:S01]  /*c280*/  ISETP.GE.AND P3, PT, R16, R132, PT ;  /* 0x000000841000720c */ /* 0x000fe20003f66270 */
[----:B------:R-:W-:Y:S01]  /*c290*/  HMMA.16816.F32.BF16 R44, R8, R102, R44 ;  /* 0x00000066082c723c */ /* 0x000fe2000004182c */
[----:B------:R-:W-:-:S02]  /*c2a0*/  IADD3 R20, R0, 0x19, RZ ;  /* 0x0000001900147810 */ /* 0x000fc40007ffe0ff */
[----:B------:R-:W-:-:S05]  /*c2b0*/  IADD3 R21, R0, 0x21, RZ ;  /* 0x0000002100157810 */ /* 0x000fca0007ffe0ff */
[----:B------:R-:W-:Y:S01]  /*c2c0*/  HMMA.16816.F32.BF16 R4, R8, R18, R4 ;  /* 0x000000120804723c */ /* 0x000fe20000041804 */
[----:B------:R-:W2:Y:S07]  /*c2d0*/  LDSM.16.M88.4 R8, [R140+0x1800] ;  /* 0x001800008c08783b */ /* 0x000eae0000000200 */
[C---:B-1----:R-:W-:Y:S08]  /*c2e0*/  HMMA.16816.F32.BF16 R92, R12.reuse, R112, R92 ;  /* 0x000000700c5c723c */ /* 0x042ff0000004185c */
[C---:B----4-:R-:W-:Y:S07]  /*c2f0*/  HMMA.16816.F32.BF16 R84, R12.reuse, R96, R84 ;  /* 0x000000600c54723c */ /* 0x050fee0000041854 */
[----:B------:R-:W-:Y:S01]  /*c300*/  FSEL R96, R23, -INF , !P4 ;  /* 0xff80000017607808 */ /* 0x000fe20006000000 */
[----:B------:R-:W-:Y:S01]  /*c310*/  HMMA.16816.F32.BF16 R88, R12, R114, R88 ;  /* 0x000000720c58723c */ /* 0x000fe20000041858 */
[----:B------:R-:W-:-:S02]  /*c320*/  ISETP.GE.AND P4, PT, R16, R133, PT ;  /* 0x000000851000720c */ /* 0x000fc40003f86270 */
[----:B------:R-:W1:Y:S05]  /*c330*/  LDSM.16.M88.4 R16, [R140+0x2000] ;  /* 0x002000008c10783b */ /* 0x000e6a0000000200 */
[----:B------:R-:W-:Y:S01]  /*c340*/  FSEL R97, R92, -INF , !P5 ;  /* 0xff8000005c617808 */ /* 0x000fe20006800000 */
[----:B------:R-:W-:Y:S01]  /*c350*/  HMMA.16816.F32.BF16 R80, R12, R98, R80 ;  /* 0x000000620c50723c */ /* 0x000fe20000041850 */
[----:B------:R-:W-:Y:S02]  /*c360*/  FSEL R94, R94, -INF , !P0 ;  /* 0xff8000005e5e7808 */ /* 0x000fe40004000000 */
[C---:B------:R-:W-:Y:S02]  /*c370*/  ISETP.GE.AND P5, PT, R20.reuse, R132, PT ;  /* 0x000000841400720c */ /* 0x040fe40003fa6270 */
[----:B------:R-:W-:-:S02]  /*c380*/  ISETP.GE.AND P0, PT, R20, R133, PT ;  /* 0x000000851400720c */ /* 0x000fc40003f06270 */
[----:B------:R-:W-:Y:S01]  /*c390*/  IADD3 R20, R0, 0x20, RZ ;  /* 0x0000002000147810 */ /* 0x000fe20007ffe0ff */
[C---:B--2---:R-:W-:Y:S01]  /*c3a0*/  HMMA.16816.F32.BF16 R76, R12.reuse, R8, R76 ;  /* 0x000000080c4c723c */ /* 0x044fe2000004184c */
[----:B------:R-:W-:Y:S02]  /*c3b0*/  FSEL R93, R93, -INF , !P1 ;  /* 0xff8000005d5d7808 */ /* 0x000fe40004800000 */
[----:B------:R-:W-:Y:S02]  /*c3c0*/  FSEL R28, R95, -INF , !P2 ;  /* 0xff8000005f1c7808 */ /* 0x000fe40005000000 */
[C---:B------:R-:W-:Y:S02]  /*c3d0*/  ISETP.GE.AND P1, PT, R20.reuse, R132, PT ;  /* 0x000000841400720c */ /* 0x040fe40003f26270 */
[----:B------:R-:W-:Y:S01]  /*c3e0*/  ISETP.GE.AND P2, PT, R20, R133, PT ;  /* 0x000000851400720c */ /* 0x000fe20003f46270 */
[----:B------:R-:W-:Y:S01]  /*c3f0*/  HMMA.16816.F32.BF16 R72, R12, R10, R72 ;  /* 0x0000000a0c48723c */ /* 0x000fe20000041848 */
[----:B------:R-:W-:-:S02]  /*c400*/  IADD3 R20, R0, 0x28, RZ ;  /* 0x0000002800147810 */ /* 0x000fc40007ffe0ff */
[----:B------:R-:W-:Y:S02]  /*c410*/  FSEL R31, R88, -INF , !P3 ;  /* 0xff800000581f7808 */ /* 0x000fe40005800000 */
[----:B------:R-:W-:Y:S02]  /*c420*/  FSEL R92, R90, -INF , !P4 ;  /* 0xff8000005a5c7808 */ /* 0x000fe40006000000 */
[----:B------:R-:W-:Y:S02]  /*c430*/  FSEL R89, R89, -INF , !P5 ;  /* 0xff80000059597808 */ /* 0x000fe40006800000 */
[----:B------:R-:W-:Y:S02]  /*c440*/  FSEL R130, R91, -INF , !P0 ;  /* 0xff8000005b827808 */ /* 0x000fe40004000000 */
[C---:B------:R-:W-:Y:S02]  /*c450*/  ISETP.GE.AND P3, PT, R21.reuse, R132, PT ;  /* 0x000000841500720c */ /* 0x040fe40003f66270 */
[----:B------:R-:W-:-:S02]  /*c460*/  ISETP.GE.AND P4, PT, R21, R133, PT ;  /* 0x000000851500720c */ /* 0x000fc40003f86270 */
[----:B------:R-:W-:Y:S02]  /*c470*/  IADD3 R8, R0, 0x29, RZ ;  /* 0x0000002900087810 */ /* 0x000fe40007ffe0ff */
[CC--:B------:R-:W-:Y:S01]  /*c480*/  ISETP.GE.AND P5, PT, R20.reuse, R132.reuse, PT ;  /* 0x000000841400720c */ /* 0x0c0fe20003fa6270 */
[C---:B-1----:R-:W-:Y:S01]  /*c490*/  HMMA.16816.F32.BF16 R68, R12.reuse, R16, R68 ;  /* 0x000000100c44723c */ /* 0x042fe20000041844 */
[-C--:B------:R-:W-:Y:S02]  /*c4a0*/  ISETP.GE.AND P0, PT, R20, R133.reuse, PT ;  /* 0x000000851400720c */ /* 0x080fe40003f06270 */
[----:B------:R-:W1:Y:S01]  /*c4b0*/  LDSM.16.M88.4 R20, [R140+0x2800] ;  /* 0x002800008c14783b */ /* 0x000e620000000200 */
[----:B------:R-:W-:Y:S02]  /*c4c0*/  FSEL R121, R84, -INF , !P1 ;  /* 0xff80000054797808 */ /* 0x000fe40004800000 */
[----:B------:R-:W-:Y:S02]  /*c4d0*/  FSEL R100, R86, -INF , !P2 ;  /* 0xff80000056647808 */ /* 0x000fe40005000000 */
[C---:B------:R-:W-:Y:S01]  /*c4e0*/  ISETP.GE.AND P1, PT, R8.reuse, R132, PT ;  /* 0x000000840800720c */ /* 0x040fe20003f26270 */
[----:B------:R-:W-:Y:S01]  /*c4f0*/  HMMA.16816.F32.BF16 R56, R12, R18, R56 ;  /* 0x000000120c38723c */ /* 0x000fe20000041838 */
        /* <DEDUP_REMOVED lines=16> */
[----:B------:R-:W-:Y:S01]  /*c600*/  ISETP.GE.AND P2, PT, R8, R133, PT ;  /* 0x000000850800720c */ /* 0x000fe20003f46270 */
[----:B-1----:R-:W-:Y:S01]  /*c610*/  HMMA.16816.F32.BF16 R52, R12, R20, R52 ;  /* 0x000000140c34723c */ /* 0x002fe20000041834 */
[----:B------:R-:W1:Y:S01]  /*c620*/  LDSM.16.M88.4 R8, [R140+0x3000] ;  /* 0x003000008c08783b */ /* 0x000e620000000200 */
[----:B------:R-:W-:Y:S02]  /*c630*/  FSEL R67, R76, -INF , !P3 ;  /* 0xff8000004c437808 */ /* 0x000fe40005800000 */
[----:B------:R-:W-:-:S02]  /*c640*/  FSEL R102, R78, -INF , !P4 ;  /* 0xff8000004e667808 */ /* 0x000fc40006000000 */
[C---:B------:R-:W-:Y:S02]  /*c650*/  ISETP.GE.AND P3, PT, R16.reuse, R132, PT ;  /* 0x000000841000720c */ /* 0x040fe40003f66270 */
[----:B------:R-:W-:Y:S01]  /*c660*/  ISETP.GE.AND P4, PT, R16, R133, PT ;  /* 0x000000851000720c */ /* 0x000fe20003f86270 */
[----:B------:R-:W-:Y:S01]  /*c670*/  HMMA.16816.F32.BF16 R44, R12, R22, R44 ;  /* 0x000000160c2c723c */ /* 0x000fe2000004182c */
        /* <DEDUP_REMOVED lines=10> */
[----:B------:R-:W2:Y:S01]  /*c720*/  LDSM.16.M88.4 R16, [R140+0x3800] ;  /* 0x003800008c10783b */ /* 0x000ea20000000200 */
[----:B------:R-:W-:Y:S01]  /*c730*/  IADD3 R20, R0, 0x49, RZ ;  /* 0x0000004900147810 */ /* 0x000fe20007ffe0ff */
[----:B------:R-:W-:-:S04]  /*c740*/  DEPBAR.LE SB0, 0x0 ;  /* 0x000080000000791a */ /* 0x000fc80000000000 */
[----:B------:R-:W-:Y:S02]  /*c750*/  FSEL R107, R68, -INF , !P5 ;  /* 0xff800000446b7808 */ /* 0x000fe40006800000 */
[----:B------:R-:W-:Y:S02]  /*c760*/  FSEL R118, R70, -INF , !P0 ;  /* 0xff80000046767808 */ /* 0x000fe40004000000 */
[C---:B------:R-:W-:Y:S01]  /*c770*/  ISETP.GE.AND P5, PT, R20.reuse, R132, PT ;  /* 0x000000841400720c */ /* 0x040fe20003fa6270 */
[----:B-1----:R-:W-:Y:S01]  /*c780*/  HMMA.16816.F32.BF16 R40, R12, R8, R40 ;  /* 0x000000080c28723c */ /* 0x002fe20000041828 */
[----:B------:R-:W-:Y:S02]  /*c790*/  ISETP.GE.AND P0, PT, R20, R133, PT ;  /* 0x000000851400720c */ /* 0x000fe40003f06270 */
[----:B------:R-:W-:Y:S02]  /*c7a0*/  IADD3 R20, R0, 0x50, RZ ;  /* 0x0000005000147810 */ /* 0x000fe40007ffe0ff */
[----:B------:R-:W-:-:S02]  /*c7b0*/  FSEL R114, R75, -INF , !P4 ;  /* 0xff8000004b727808 */ /* 0x000fc40006000000 */
[----:B------:R-:W-:Y:S01]  /*c7c0*/  FSEL R109, R69, -INF , !P1 ;  /* 0xff800000456d7808 */ /* 0x000fe20004800000 */
[----:B------:R-:W-:Y:S01]  /*c7d0*/  HMMA.16816.F32.BF16 R36, R12, R10, R36 ;  /* 0x0000000a0c24723c */ /* 0x000fe20000041824 */
[----:B------:R-:W-:Y:S02]  /*c7e0*/  FSEL R124, R71, -INF , !P2 ;  /* 0xff800000477c7808 */ /* 0x000fe40005000000 */
[-C--:B------:R-:W-:Y:S02]  /*c7f0*/  ISETP.GE.AND P4, PT, R60, R133.reuse, PT ;  /* 0x000000853c00720c */ /* 0x080fe40003f86270 */
[C---:B------:R-:W-:Y:S02]  /*c800*/  ISETP.GE.AND P1, PT, R20.reuse, R132, PT ;  /* 0x000000841400720c */ /* 0x040fe40003f26270 */
[----:B------:R-:W-:Y:S02]  /*c810*/  ISETP.GE.AND P2, PT, R20, R133, PT ;  /* 0x000000851400720c */ /* 0x000fe40003f46270 */
[----:B------:R-:W-:-:S02]  /*c820*/  IADD3 R21, R0, 0x51, RZ ;  /* 0x0000005100157810 */ /* 0x000fc40007ffe0ff */
[C---:B------:R-:W-:Y:S02]  /*c830*/  IADD3 R20, R0.reuse, 0x58, RZ ;  /* 0x0000005800147810 */ /* 0x040fe40007ffe0ff */
[----:B------:R-:W-:Y:S02]  /*c840*/  IADD3 R8, R0, 0x59, RZ ;  /* 0x0000005900087810 */ /* 0x000fe40007ffe0ff */
[----:B------:R-:W-:Y:S02]  /*c850*/  FSEL R117, R73, -INF , !P3 ;  /* 0xff80000049757808 */ /* 0x000fe40005800000 */
[----:B------:R-:W-:Y:S02]  /*c860*/  FSEL R120, R58, -INF , !P4 ;  /* 0xff8000003a787808 */ /* 0x000fe40006000000 */
[----:B------:R-:W-:Y:S02]  /*c870*/  FSEL R122, R59, -INF , !P0 ;  /* 0xff8000003b7a7808 */ /* 0x000fe40004000000 */
[----:B------:R-:W-:Y:S01]  /*c880*/  FSEL R105, R52, -INF , !P1 ;  /* 0xff80000034697808 */ /* 0x000fe20004800000 */
[----:B--2---:R-:W-:Y:S01]  /*c890*/  HMMA.16816.F32.BF16 R32, R12, R16, R32 ;  /* 0x000000100c20723c */ /* 0x004fe20000041820 */
[----:B------:R-:W-:-:S02]  /*c8a0*/  FSEL R112, R54, -INF , !P2 ;  /* 0xff80000036707808 */ /* 0x000fc40005000000 */
[-C--:B------:R-:W-:Y:S02]  /*c8b0*/  ISETP.GE.AND P3, PT, R60, R132.reuse, PT ;  /* 0x000000843c00720c */ /* 0x080fe40003f66270 */
[-C--:B------:R-:W-:Y:S02]  /*c8c0*/  ISETP.GE.AND P4, PT, R21, R133.reuse, PT ;  /* 0x000000851500720c */ /* 0x080fe40003f86270 */
[-C--:B------:R-:W-:Y:S01]  /*c8d0*/  ISETP.GE.AND P1, PT, R20, R133.reuse, PT ;  /* 0x000000851400720c */ /* 0x080fe20003f26270 */
[----:B------:R-:W-:Y:S01]  /*c8e0*/  HMMA.16816.F32.BF16 R4, R12, R18, R4 ;  /* 0x000000120c04723c */ /* 0x000fe20000041804 */
[----:B------:R-:W-:Y:S01]  /*c8f0*/  BAR.SYNC.DEFER_BLOCKING 0x0 ;  /* 0x0000000000007b1d */ /* 0x000fe20000010000 */
        /* <DEDUP_REMOVED lines=8> */
[----:B------:R-:W-:-:S02]  /*c980*/  FSEL R108, R46, -INF , !P1 ;  /* 0xff8000002e6c7808 */ /* 0x000fc40004800000 */
[-C--:B------:R-:W-:Y:S02]  /*c990*/  ISETP.GE.AND P3, PT, R21, R132.reuse, PT ;  /* 0x000000841500720c */ /* 0x080fe40003f66270 */
[CC--:B------:R-:W-:Y:S02]  /*c9a0*/  ISETP.GE.AND P4, PT, R8.reuse, R132.reuse, PT ;  /* 0x000000840800720c */ /* 0x0c0fe40003f86270 */
[----:B------:R-:W-:Y:S02]  /*c9b0*/  ISETP.GE.AND P6, PT, R8, R133, PT ;  /* 0x000000850800720c */ /* 0x000fe40003fc6270 */
[----:B------:R-:W-:Y:S02]  /*c9c0*/  ISETP.GE.AND P1, PT, R9, R132, PT ;  /* 0x000000840900720c */ /* 0x000fe40003f26270 */
[----:B------:R-:W-:Y:S02]  /*c9d0*/  IADD3 R8, R0, 0x68, RZ ;  /* 0x0000006800087810 */ /* 0x000fe40007ffe0ff */
[----:B------:R-:W-:-:S02]  /*c9e0*/  FSEL R111, R44, -INF , !P5 ;  /* 0xff8000002c6f7808 */ /* 0x000fc40006800000 */
[-C--:B------:R-:W-:Y:S02]  /*c9f0*/  ISETP.GE.AND P5, PT, R9, R133.reuse, PT ;  /* 0x000000850900720c */ /* 0x080fe40003fa6270 */
[----:B------:R-:W-:Y:S02]  /*ca00*/  FSEL R103, R53, -INF , !P3 ;  /* 0xff80000035677808 */ /* 0x000fe40005800000 */
[----:B------:R-:W-:Y:S02]  /*ca10*/  P2R R9, PR, RZ, 0x2 ;  /* 0x00000002ff097803 */ /* 0x000fe40000000000 */
        /* <DEDUP_REMOVED lines=9> */
[----:B------:R-:W-:Y:S02]  /*cab0*/  ISETP.NE.AND P0, PT, R9, RZ, PT ;  /* 0x000000ff0900720c */ /* 0x000fe40003f05270 */
[----:B------:R-:W-:Y:S02]  /*cac0*/  FSEL R58, R43, -INF , !P5 ;  /* 0xff8000002b3a7808 */ /* 0x000fe40006800000 */
[----:B------:R-:W-:Y:S02]  /*cad0*/  ISETP.GE.AND P5, PT, R8, R132, PT ;  /* 0x000000840800720c */ /* 0x000fe40003fa6270 */
[----:B------:R-:W-:Y:S02]  /*cae0*/  IADD3 R9, R0, 0x69, RZ ;  /* 0x0000006900097810 */ /* 0x000fe40007ffe0ff */
[----:B------:R-:W-:Y:S02]  /*caf0*/  FSEL R57, R41, -INF , !P0 ;  /* 0xff80000029397808 */ /* 0x000fe40004000000 */
[----:B------:R-:W-:-:S02]  /*cb00*/  FSEL R41, R33, -INF , !P5 ;  /* 0xff80000021297808 */ /* 0x000fc40006800000 */
[----:B------:R-:W-:Y:S02]  /*cb10*/  FSEL R101, R45, -INF , !P2 ;  /* 0xff8000002d657808 */ /* 0x000fe40005000000 */
[----:B------:R-:W-:Y:S02]  /*cb20*/  FSEL R61, R40, -INF , !P4 ;  /* 0xff800000283d7808 */ /* 0x000fe40006000000 */
[----:B------:R-:W-:Y:S02]  /*cb30*/  FSEL R62, R38, -INF , !P1 ;  /* 0xff800000263e7808 */ /* 0x000fe40004800000 */
[----:B------:R-:W-:Y:S02]  /*cb40*/  ISETP.GE.AND P5, PT, R50, 0x2, PT ;  /* 0x000000023200780c */ /* 0x000fe40003fa6270 */
[----:B------:R-:W-:Y:S02]  /*cb50*/  ISETP.NE.AND P4, PT, R30, RZ, PT ;  /* 0x000000ff1e00720c */ /* 0x000fe40003f85270 */
[----:B------:R-:W-:-:S02]  /*cb60*/  ISETP.GE.AND P2, PT, R9, R132, PT ;  /* 0x000000840900720c */ /* 0x000fc40003f46270 */
[-C--:B------:R-:W-:Y:S02]  /*cb70*/  ISETP.GE.AND P0, PT, R9, R133.reuse, PT ;  /* 0x000000850900720c */ /* 0x080fe40003f06270 */
[----:B------:R-:W-:Y:S02]  /*cb80*/  ISETP.GE.AND P1, PT, R8, R133, PT ;  /* 0x000000850800720c */ /* 0x000fe40003f26270 */
[----:B------:R-:W-:Y:S02]  /*cb90*/  IADD3 R9, R0, 0x78, RZ ;  /* 0x0000007800097810 */ /* 0x000fe40007ffe0ff */
[----:B------:R-:W-:Y:S02]  /*cba0*/  FSEL R60, R39, -INF , !P0 ;  /* 0xff800000273c7808 */ /* 0x000fe40004000000 */
[----:B------:R-:W-:Y:S02]  /*cbb0*/  FSEL R8, R27, -INF , !P4 ;  /* 0xff8000001b087808 */ /* 0x000fe40006000000 */
[----:B------:R-:W-:-:S02]  /*cbc0*/  P2R R10, PR, RZ, 0x2 ;  /* 0x00000002ff0a7803 */ /* 0x000fc40000000000 */
[CC--:B------:R-:W-:Y:S02]  /*cbd0*/  ISETP.GE.AND P4, PT, R9.reuse, R132.reuse, PT ;  /* 0x000000840900720c */ /* 0x0c0fe40003f86270 */
[-C--:B------:R-:W-:Y:S02]  /*cbe0*/  ISETP.GE.AND P1, PT, R9, R133.reuse, PT ;  /* 0x000000850900720c */ /* 0x080fe40003f26270 */
[C---:B------:R-:W-:Y:S02]  /*cbf0*/  ISETP.GE.AND P0, PT, R0.reuse, R132, PT ;  /* 0x000000840000720c */ /* 0x040fe40003f06270 */
[C---:B------:R-:W-:Y:S02]  /*cc00*/  IADD3 R9, R0.reuse, 0x79, RZ ;  /* 0x0000007900097810 */ /* 0x040fe40007ffe0ff */
[----:B------:R-:W-:Y:S02]  /*cc10*/  FSEL R53, R37, -INF , !P2 ;  /* 0xff80000025357808 */ /* 0x000fe40005000000 */
[----:B------:R-:W-:-:S02]  /*cc20*/  ISETP.GE.AND P2, PT, R0, R133, PT ;  /* 0x000000850000720c */ /* 0x000fc40003f46270 */
[----:B------:R-:W-:Y:S02]  /*cc30*/  FSEL R43, R32, -INF , !P6 ;  /* 0xff800000202b7808 */ /* 0x000fe40007000000 */
[----:B------:R-:W-:Y:S02]  /*cc40*/  FSEL R34, R34, -INF , !P3 ;  /* 0xff80000022227808 */ /* 0x000fe40005800000 */
[----:B------:R-:W-:Y:S02]  /*cc50*/  FSEL R0, R24, -INF , !P0 ;  /* 0xff80000018007808 */ /* 0x000fe40004000000 */
[----:B------:R-:W-:Y:S02]  /*cc60*/  ISETP.NE.AND P6, PT, R10, RZ, PT ;  /* 0x000000ff0a00720c */ /* 0x000fe40003fc5270 */
[C---:B------:R-:W-:Y:S02]  /*cc70*/  ISETP.GE.AND P3, PT, R9.reuse, R132, PT ;  /* 0x000000840900720c */ /* 0x040fe40003f66270 */
[----:B------:R-:W-:-:S02]  /*cc80*/  ISETP.GE.AND P0, PT, R9, R133, PT ;  /* 0x000000850900720c */ /* 0x000fc40003f06270 */
        /* <DEDUP_REMOVED lines=67> */
.L_x_6608:
[----:B------:R-:W-:-:S05]  /*d0c0*/  IMAD.MOV.U32 R4, RZ, RZ, c[0x0][0x198] ;  /* 0x00006600ff047624 */ /* 0x000fca00078e00ff */
[----:B------:R-:W-:-:S04]  /*d0d0*/  LEA R4, -R4, RZ, 0x7 ;  /* 0x000000ff04047211 */ /* 0x000fc800078e39ff */
[----:B------:R-:W-:Y:S02]  /*d0e0*/  SHF.R.S32.HI R2, RZ, 0x1f, R4 ;  /* 0x0000001fff027819 */ /* 0x000fe40000011404 */
.L_x_6609:
[----:B------:R-:W-:Y:S01]  /*d0f0*/  ULDC.64 UR4, c[0x0][0x198] ;  /* 0x0000660000047ab9 */ /* 0x000fe20000000a00 */
[C---:B------:R-:W-:Y:S01]  /*d100*/  LEA R160, P0, R4.reuse, R160, 0x1 ;  /* 0x000000a004a07211 */ /* 0x040fe200078008ff */
[----:B------:R-:W-:Y:S02]  /*d110*/  USHF.L.U32 UR9, UR4, 0x5, URZ ;  /* 0x0000000504097899 */ /* 0x000fe4000800063f */
[----:B------:R-:W-:Y:S01]  /*d120*/  UMOV UR8, 0x5 ;  /* 0x0000000500087882 */ /* 0x000fe20000000000 */
[----:B------:R-:W-:Y:S01]  /*d130*/  LEA.HI.X R159, R4, R159, R2, 0x1, P0 ;  /* 0x0000009f049f7211 */ /* 0x000fe200000f0c02 */
[----:B------:R-:W-:Y:S02]  /*d140*/  USHF.L.U64.HI UR5, UR4, UR8, UR5 ;  /* 0x0000000804057299 */ /* 0x000fe40008010205 */
[----:B------:R-:W-:Y:S02]  /*d150*/  IADD3 R14, P0, R160, UR9, RZ ;  /* 0x00000009a00e7c10 */ /* 0x000fe4000ff1e0ff */
[----:B------:R-:W-:-:S02]  /*d160*/  IMAD.MOV.U32 R161, RZ, RZ, R159 ;  /* 0x000000ffffa17224 */ /* 0x000fc400078e009f */
        /* <DEDUP_REMOVED lines=25> */
.L_x_6607:
        /* <DEDUP_REMOVED lines=64> */
[-C--:B------:R-:W-:Y:S01]  /*d700*/  LEA R149, R51, R152.reuse, 0x1 ;  /* 0x0000009833957211 */ /* 0x080fe200078e08ff */
[----:B------:R-:W2:Y:S01]  /*d710*/  SHFL.BFLY PT, R5, R6, 0x2, 0x1f ;  /* 0x0c401f0006057f89 */ /* 0x000ea200000e0000 */
[----:B------:R-:W-:-:S02]  /*d720*/  LEA R150, R49, R152, 0x1 ;  /* 0x0000009831967211 */ /* 0x000fc400078e08ff */
[----:B------:R-:W-:Y:S01]  /*d730*/  LEA R148, R49, R149, 0x1 ;  /* 0x0000009531947211 */ /* 0x000fe200078e08ff */
[----:B------:R-:W-:Y:S04]  /*d740*/  LDSM.16.MT88.4 R68, [R152+0x6000] ;  /* 0x006000009844783b */ /* 0x000fe80000004200 */
[----:B------:R-:W-:Y:S04]  /*d750*/  LDSM.16.MT88.4 R72, [R150+0x6000] ;  /* 0x006000009648783b */ /* 0x000fe80000004200 */
        /* <DEDUP_REMOVED lines=21> */
[----:B------:R-:W1:Y:S01]  /*d8b0*/  LDSM.16.MT88.4 R88, [R149+0x6000] ;  /* 0x006000009558783b */ /* 0x000e620000004200 */
[----:B------:R-:W-:-:S02]  /*d8c0*/  FFMA.FTZ R32, R97, c[0x0][0x23c], -R52 ;  /* 0x00008f0061207a23 */ /* 0x000fc40000010834 */
[----:B------:R-:W2:Y:S01]  /*d8d0*/  MUFU.EX2 R37, R37 ;  /* 0x0000002500257308 */ /* 0x000ea20000000800 */
[--C-:B------:R-:W-:Y:S02]  /*d8e0*/  FFMA.FTZ R40, R26, c[0x0][0x23c], -R21.reuse ;  /* 0x00008f001a287a23 */ /* 0x100fe40000010815 */
[--C-:B------:R-:W-:Y:S02]  /*d8f0*/  FFMA.FTZ R35, R8, c[0x0][0x23c], -R21.reuse ;  /* 0x00008f0008237a23 */ /* 0x100fe40000010815 */
[--C-:B------:R-:W-:Y:S01]  /*d900*/  FFMA.FTZ R38, R134, c[0x0][0x23c], -R21.reuse ;  /* 0x00008f0086267a23 */ /* 0x100fe20000010815 */
[----:B------:R-:W3:Y:S01]  /*d910*/  LDSM.16.MT88.4 R8, [R152+0x6800] ;  /* 0x006800009808783b */ /* 0x000ee20000004200 */
[----:B------:R-:W-:Y:S01]  /*d920*/  FFMA.FTZ R29, R96, c[0x0][0x23c], -R21 ;  /* 0x00008f00601d7a23 */ /* 0x000fe20000010815 */
[----:B------:R-:W-:Y:S01]  /*d930*/  MUFU.EX2 R36, R36 ;  /* 0x0000002400247308 */ /* 0x000fe20000000800 */
[--C-:B------:R-:W-:Y:S02]  /*d940*/  FFMA.FTZ R26, R31, c[0x0][0x23c], -R52.reuse ;  /* 0x00008f001f1a7a23 */ /* 0x100fe40000010834 */
[----:B------:R-:W-:-:S02]  /*d950*/  FFMA.FTZ R25, R93, c[0x0][0x23c], -R52 ;  /* 0x00008f005d197a23 */ /* 0x000fc40000010834 */
[--C-:B------:R-:W-:Y:S02]  /*d960*/  FFMA.FTZ R31, R94, c[0x0][0x23c], -R21.reuse ;  /* 0x00008f005e1f7a23 */ /* 0x100fe40000010815 */
[--C-:B------:R-:W-:Y:S01]  /*d970*/  FFMA.FTZ R28, R28, c[0x0][0x23c], -R21.reuse ;  /* 0x00008f001c1c7a23 */ /* 0x100fe20000010815 */
[----:B------:R-:W4:Y:S01]  /*d980*/  MUFU.EX2 R33, R33 ;  /* 0x0000002100217308 */ /* 0x000f220000000800 */
[----:B--2---:R-:W-:Y:S01]  /*d990*/  F2FP.BF16.PACK_AB R84, R37, R44 ;  /* 0x0000002c2554723e */ /* 0x004fe200000010ff */
[--C-:B------:R-:W-:Y:S02]  /*d9a0*/  FFMA.FTZ R27, R92, c[0x0][0x23c], -R21.reuse ;  /* 0x00008f005c1b7a23 */ /* 0x100fe40000010815 */
[----:B------:R-:W-:Y:S02]  /*d9b0*/  FFMA.FTZ R22, R130, c[0x0][0x23c], -R21 ;  /* 0x00008f0082167a23 */ /* 0x000fe40000010815 */
[--C-:B------:R-:W-:Y:S02]  /*d9c0*/  FFMA.FTZ R42, R121, c[0x0][0x23c], -R52.reuse ;  /* 0x00008f00792a7a23 */ /* 0x100fe40000010834 */
[----:B------:R-:W-:Y:S01]  /*d9d0*/  MUFU.EX2 R40, R40 ;  /* 0x0000002800287308 */ /* 0x000fe20000000800 */
[----:B------:R-:W-:-:S02]  /*d9e0*/  FFMA.FTZ R3, R119, c[0x0][0x23c], -R52 ;  /* 0x00008f0077037a23 */ /* 0x000fc40000010834 */
[--C-:B------:R-:W-:Y:S02]  /*d9f0*/  FFMA.FTZ R39, R125, c[0x0][0x23c], -R52.reuse ;  /* 0x00008f007d277a23 */ /* 0x100fe40000010834 */
[----:B------:R-:W-:Y:S02]  /*da00*/  FFMA.FTZ R46, R123, c[0x0][0x23c], -R52 ;  /* 0x00008f007b2e7a23 */ /* 0x000fe40000010834 */
[--C-:B------:R-:W-:Y:S01]  /*da10*/  FFMA.FTZ R51, R100, c[0x0][0x23c], -R21.reuse ;  /* 0x00008f0064337a23 */ /* 0x100fe20000010815 */
[----:B------:R-:W2:Y:S01]  /*da20*/  MUFU.EX2 R35, R35 ;  /* 0x0000002300237308 */ /* 0x000ea20000000800 */
[----:B----4-:R-:W-:Y:S01]  /*da30*/  F2FP.BF16.PACK_AB R86, R33, R36 ;  /* 0x000000242156723e */ /* 0x010fe200000010ff */
[--C-:B------:R-:W-:Y:S02]  /*da40*/  FFMA.FTZ R56, R126, c[0x0][0x23c], -R21.reuse ;  /* 0x00008f007e387a23 */ /* 0x100fe40000010815 */
[--C-:B------:R-:W-:Y:S02]  /*da50*/  FFMA.FTZ R54, R66, c[0x0][0x23c], -R21.reuse ;  /* 0x00008f0042367a23 */ /* 0x100fe40000010815 */
[----:B------:R-:W-:-:S02]  /*da60*/  FFMA.FTZ R49, R128, c[0x0][0x23c], -R21 ;  /* 0x00008f0080317a23 */ /* 0x000fc40000010815 */
[----:B------:R-:W-:Y:S01]  /*da70*/  MUFU.EX2 R38, R38 ;  /* 0x0000002600267308 */ /* 0x000fe20000000800 */
[--C-:B------:R-:W-:Y:S02]  /*da80*/  FFMA.FTZ R66, R65, c[0x0][0x23c], -R52.reuse ;  /* 0x00008f0041427a23 */ /* 0x100fe40000010834 */
[--C-:B------:R-:W-:Y:S02]  /*da90*/  FFMA.FTZ R100, R67, c[0x0][0x23c], -R52.reuse ;  /* 0x00008f0043647a23 */ /* 0x100fe40000010834 */
[----:B------:R-:W-:Y:S02]  /*daa0*/  FFMA.FTZ R65, R102, c[0x0][0x23c], -R21 ;  /* 0x00008f0066417a23 */ /* 0x000fe40000010815 */
        /* <DEDUP_REMOVED lines=34> */
[----:B-1----:R-:W-:Y:S01]  /*dcd0*/  HMMA.16816.F32.BF16 R76, R84, R88, RZ ;  /* 0x00000058544c723c */ /* 0x002fe200000418ff */
[----:B------:R-:W-:Y:S01]  /*dce0*/  FFMA.FTZ R53, R58, c[0x0][0x23c], -R21 ;  /* 0x00008f003a357a23 */ /* 0x000fe20000010815 */
[----:B------:R-:W1:Y:S01]  /*dcf0*/  MUFU.EX2 R28, R28 ;  /* 0x0000001c001c7308 */ /* 0x000e620000000800 */
[----:B------:R-:W-:-:S02]  /*dd00*/  FFMA.FTZ R57, R57, c[0x0][0x23c], -R52 ;  /* 0x00008f0039397a23 */ /* 0x000fc40000010834 */
[----:B------:R-:W-:Y:S02]  /*dd10*/  FFMA.FTZ R55, R55, c[0x0][0x23c], -R52 ;  /* 0x00008f0037377a23 */ /* 0x000fe40000010834 */
[--C-:B------:R-:W-:Y:S01]  /*dd20*/  FFMA.FTZ R64, R64, c[0x0][0x23c], -R21.reuse ;  /* 0x00008f0040407a23 */ /* 0x100fe20000010815 */
        /* <DEDUP_REMOVED lines=8> */
[----:B------:R-:W4:Y:S01]  /*ddb0*/  MUFU.EX2 R22, R22 ;  /* 0x0000001600167308 */ /* 0x000f220000000800 */
[----:B------:R-:W-:-:S02]  /*ddc0*/  FADD.FTZ R38, R38, R35 ;  /* 0x0000002326267221 */ /* 0x000fc40000010000 */
[----:B------:R-:W-:Y:S02]  /*ddd0*/  FFMA.FTZ R60, R41, c[0x0][0x23c], -R52 ;  /* 0x00008f00293c7a23 */ /* 0x000fe40000010834 */
[----:B------:R-:W-:Y:S01]  /*dde0*/  FADD.FTZ R38, R29, R38 ;  /* 0x000000261d267221 */ /* 0x000fe20000010000 */
[C---:B------:R-:W-:Y:S01]  /*ddf0*/  HMMA.16816.F32.BF16 R80, R84.reuse, R4, RZ ;  /* 0x000000045450723c */ /* 0x040fe200000418ff */
        /* <DEDUP_REMOVED lines=8> */
[----:B------:R-:W-:-:S02]  /*de80*/  FADD.FTZ R31, R31, R38 ;  /* 0x000000261f1f7221 */ /* 0x000fc40000010000 */
[--C-:B------:R-:W-:Y:S02]  /*de90*/  FFMA.FTZ R43, R43, c[0x0][0x23c], -R52.reuse ;  /* 0x00008f002b2b7a23 */ /* 0x100fe40000010834 */
[----:B------:R-:W-:Y:S01]  /*dea0*/  F2FP.BF16.PACK_AB R6, R23, R26 ;  /* 0x0000001a1706723e */ /* 0x000fe200000010ff */
[----:B------:R-:W-:Y:S01]  /*deb0*/  FADD.FTZ R28, R28, R31 ;  /* 0x0000001f1c1c7221 */ /* 0x000fe20000010000 */
[----:B----4-:R-:W-:Y:S01]  /*dec0*/  F2FP.BF16.PACK_AB R7, R22, R27 ;  /* 0x0000001b1607723e */ /* 0x010fe200000010ff */
[----:B------:R-:W-:Y:S01]  /*ded0*/  MUFU.EX2 R39, R39 ;  /* 0x0000002700277308 */ /* 0x000fe20000000800 */
[----:B------:R-:W-:Y:S02]  /*dee0*/  FFMA.FTZ R41, R47, c[0x0][0x23c], -R52 ;  /* 0x00008f002f297a23 */ /* 0x000fe40000010834 */
[----:B------:R-:W-:Y:S02]  /*def0*/  FADD.FTZ R27, R27, R28 ;  /* 0x0000001c1b1b7221 */ /* 0x000fe40000010000 */
[----:B------:R-:W-:Y:S01]  /*df00*/  FFMA.FTZ R21, R20, c[0x0][0x23c], -R21 ;  /* 0x00008f0014157a23 */ /* 0x000fe20000010815 */
[----:B---3--:R-:W-:Y:S01]  /*df10*/  HMMA.16816.F32.BF16 R96, R4, R8, R96 ;  /* 0x000000080460723c */ /* 0x008fe20000041860 */
[----:B------:R-:W-:Y:S01]  /*df20*/  FADD.FTZ R22, R22, R27 ;  /* 0x0000001b16167221 */ /* 0x000fe20000010000 */
[----:B------:R-:W-:Y:S01]  /*df30*/  MUFU.EX2 R46, R46 ;  /* 0x0000002e002e7308 */ /* 0x000fe20000000800 */
[----:B------:R-:W-:-:S05]  /*df40*/  FFMA.FTZ R45, R45, c[0x0][0x23c], -R52 ;  /* 0x00008f002d2d7a23 */ /* 0x000fca0000010834 */
        /* <DEDUP_REMOVED lines=31> */
[----:B------:R-:W4:Y:S02]  /*e140*/  MUFU.EX2 R67, R67 ;  /* 0x0000004300437308 */ /* 0x000f240000000800 */
[C---:B------:R-:W-:Y:S01]  /*e150*/  HMMA.16816.F32.BF16 R72, R4.reuse, R14, R72 ;  /* 0x0000000e0448723c */ /* 0x040fe20000041848 */
[----:B------:R-:W5:Y:S05]  /*e160*/  LDSM.16.MT88.4 R12, [R152+0x7800] ;  /* 0x00780000980c783b */ /* 0x000f6a0000004200 */
[----:B------:R-:W-:Y:S02]  /*e170*/  MUFU.EX2 R107, R107 ;  /* 0x0000006b006b7308 */ /* 0x000fe40000000800 */
[C---:B--2---:R-:W-:Y:S06]  /*e180*/  HMMA.16816.F32.BF16 R76, R4.reuse, R8, R76 ;  /* 0x00000008044c723c */ /* 0x044fec000004184c */
[----:B------:R-:W2:Y:S02]  /*e190*/  MUFU.EX2 R114, R114 ;  /* 0x0000007200727308 */ /* 0x000ea40000000800 */
[C---:B------:R-:W-:Y:S01]  /*e1a0*/  HMMA.16816.F32.BF16 R88, R4.reuse, R10, R88 ;  /* 0x0000000a0458723c */ /* 0x040fe20000041858 */
[----:B------:R-:W2:Y:S05]  /*e1b0*/  LDSM.16.MT88.4 R8, [R150+0x7800] ;  /* 0x007800009608783b */ /* 0x000eaa0000004200 */
[----:B------:R-:W-:Y:S02]  /*e1c0*/  MUFU.EX2 R109, R109 ;  /* 0x0000006d006d7308 */ /* 0x000fe40000000800 */
[C---:B---3--:R-:W-:Y:S06]  /*e1d0*/  HMMA.16816.F32.BF16 R80, R4.reuse, R16, R80 ;  /* 0x000000100450723c */ /* 0x048fec0000041850 */
[----:B------:R-:W-:Y:S02]  /*e1e0*/  MUFU.EX2 R116, R116 ;  /* 0x0000007400747308 */ /* 0x000fe40000000800 */
[----:B------:R-:W-:Y:S01]  /*e1f0*/  HMMA.16816.F32.BF16 R84, R4, R18, R84 ;  /* 0x000000120454723c */ /* 0x000fe20000041854 */
[----:B------:R-:W3:Y:S05]  /*e200*/  LDSM.16.MT88.4 R16, [R149+0x7800] ;  /* 0x007800009510783b */ /* 0x000eea0000004200 */
        /* <DEDUP_REMOVED lines=9> */
[----:B------:R-:W4:Y:S01]  /*e2a0*/  LDSM.16.MT88.4 R12, [R148+0x7800] ;  /* 0x00780000940c783b */ /* 0x000f220000004200 */
[----:B------:R-:W5:Y:S06]  /*e2b0*/  MUFU.EX2 R120, R120 ;  /* 0x0000007800787308 */ /* 0x000f6c0000000800 */
[C---:B--2---:R-:W-:Y:S02]  /*e2c0*/  HMMA.16816.F32.BF16 R92, R4.reuse, R8, R92 ;  /* 0x00000008045c723c */ /* 0x044fe4000004185c */
[----:B------:R-:W-:Y:S06]  /*e2d0*/  MUFU.EX2 R122, R122 ;  /* 0x0000007a007a7308 */ /* 0x000fec0000000800 */
[C---:B------:R-:W-:Y:S01]  /*e2e0*/  HMMA.16816.F32.BF16 R72, R4.reuse, R10, R72 ;  /* 0x0000000a0448723c */ /* 0x040fe20000041848 */
[----:B------:R-:W2:Y:S01]  /*e2f0*/  LDSM.16.MT88.4 R8, [R152+0x8000] ;  /* 0x008000009808783b */ /* 0x000ea20000004200 */
[----:B------:R-:W1:Y:S06]  /*e300*/  MUFU.EX2 R103, R103 ;  /* 0x0000006700677308 */ /* 0x000e6c0000000800 */
[C---:B---3--:R-:W-:Y:S02]  /*e310*/  HMMA.16816.F32.BF16 R76, R4.reuse, R16, R76 ;  /* 0x00000010044c723c */ /* 0x048fe4000004184c */
[----:B------:R-:W-:Y:S06]  /*e320*/  MUFU.EX2 R105, R105 ;  /* 0x0000006900697308 */ /* 0x000fec0000000800 */
[C---:B------:R-:W-:Y:S01]  /*e330*/  HMMA.16816.F32.BF16 R88, R4.reuse, R18, R88 ;  /* 0x000000120458723c */ /* 0x040fe20000041858 */
[----:B------:R-:W3:Y:S01]  /*e340*/  LDSM.16.MT88.4 R16, [R150+0x8000] ;  /* 0x008000009610783b */ /* 0x000ee20000004200 */
[----:B------:R-:W-:Y:S06]  /*e350*/  MUFU.EX2 R124, R124 ;  /* 0x0000007c007c7308 */ /* 0x000fec0000000800 */
[C---:B----4-:R-:W-:Y:S02]  /*e360*/  HMMA.16816.F32.BF16 R80, R4.reuse, R12, R80 ;  /* 0x0000000c0450723c */ /* 0x050fe40000041850 */
[----:B------:R-:W-:Y:S06]  /*e370*/  MUFU.EX2 R101, R101 ;  /* 0x0000006500657308 */ /* 0x000fec0000000800 */
[----:B------:R-:W-:Y:S01]  /*e380*/  HMMA.16816.F32.BF16 R84, R4, R14, R84 ;  /* 0x0000000e0454723c */ /* 0x000fe20000041854 */
[----:B------:R-:W4:Y:S01]  /*e390*/  LDSM.16.MT88.4 R12, [R149+0x8000] ;  /* 0x00800000950c783b */ /* 0x000f220000004200 */
[----:B------:R-:W2:Y:S05]  /*e3a0*/  MUFU.EX2 R110, R110 ;  /* 0x0000006e006e7308 */ /* 0x000eaa0000000800 */
[----:B------:R-:W-:-:S02]  /*e3b0*/  F2FP.BF16.PACK_AB R4, R114, R107 ;  /* 0x0000006b7204723e */ /* 0x000fc400000010ff */
[----:B-1----:R-:W-:Y:S01]  /*e3c0*/  F2FP.BF16.PACK_AB R5, R118, R113 ;  /* 0x000000717605723e */ /* 0x002fe200000010ff */
[----:B------:R-:W-:Y:S01]  /*e3d0*/  MUFU.EX2 R108, R108 ;  /* 0x0000006c006c7308 */ /* 0x000fe20000000800 */
[----:B------:R-:W-:Y:S02]  /*e3e0*/  F2FP.BF16.PACK_AB R6, R116, R109 ;  /* 0x0000006d7406723e */ /* 0x000fe400000010ff */
[----:B-----5:R-:W-:-:S05]  /*e3f0*/  F2FP.BF16.PACK_AB R7, R120, R115 ;  /* 0x000000737807723e */ /* 0x020fca00000010ff */
[----:B------:R-:W1:Y:S02]  /*e400*/  MUFU.EX2 R111, R111 ;  /* 0x0000006f006f7308 */ /* 0x000e640000000800 */
[C---:B--2---:R-:W-:Y:S06]  /*e410*/  HMMA.16816.F32.BF16 R96, R4.reuse, R8, R96 ;  /* 0x000000080460723c */ /* 0x044fec0000041860 */
[----:B------:R-:W-:Y:S02]  /*e420*/  MUFU.EX2 R104, R104 ;  /* 0x0000006800687308 */ /* 0x000fe40000000800 */
[C---:B------:R-:W-:Y:S01]  /*e430*/  HMMA.16816.F32.BF16 R68, R4.reuse, R10, R68 ;  /* 0x0000000a0444723c */ /* 0x040fe20000041844 */
[----:B------:R-:W2:Y:S05]  /*e440*/  LDSM.16.MT88.4 R8, [R148+0x8000] ;  /* 0x008000009408783b */ /* 0x000eaa0000004200 */
[----:B------:R-:W5:Y:S02]  /*e450*/  MUFU.EX2 R57, R57 ;  /* 0x0000003900397308 */ /* 0x000f640000000800 */
        /* <DEDUP_REMOVED lines=9> */
[----:B------:R-:W1:Y:S02]  /*e4f0*/  MUFU.EX2 R53, R53 ;  /* 0x0000003500357308 */ /* 0x000e640000000800 */
[C---:B--2---:R-:W-:Y:S06]  /*e500*/  HMMA.16816.F32.BF16 R80, R4.reuse, R8, R80 ;  /* 0x000000080450723c */ /* 0x044fec0000041850 */
[----:B------:R-:W-:Y:S02]  /*e510*/  MUFU.EX2 R58, R58 ;  /* 0x0000003a003a7308 */ /* 0x000fe40000000800 */
[----:B------:R-:W-:Y:S01]  /*e520*/  HMMA.16816.F32.BF16 R84, R4, R10, R84 ;  /* 0x0000000a0454723c */ /* 0x000fe20000041854 */
[----:B------:R-:W2:Y:S05]  /*e530*/  LDSM.16.MT88.4 R8, [R149+0x8800] ;  /* 0x008800009508783b */ /* 0x000eaa0000004200 */
[----:B------:R-:W2:Y:S01]  /*e540*/  MUFU.EX2 R61, R61 ;  /* 0x0000003d003d7308 */ /* 0x000ea20000000800 */
[----:B------:R-:W-:-:S02]  /*e550*/  F2FP.BF16.PACK_AB R4, R103, R122 ;  /* 0x0000007a6704723e */ /* 0x000fc400000010ff */
[----:B------:R-:W-:Y:S02]  /*e560*/  F2FP.BF16.PACK_AB R5, R110, R101 ;  /* 0x000000656e05723e */ /* 0x000fe400000010ff */
[----:B------:R-:W-:Y:S02]  /*e570*/  F2FP.BF16.PACK_AB R6, R124, R105 ;  /* 0x000000697c06723e */ /* 0x000fe400000010ff */
[----:B-1----:R-:W-:Y:S01]  /*e580*/  F2FP.BF16.PACK_AB R7, R111, R108 ;  /* 0x0000006c6f07723e */ /* 0x002fe200000010ff */
[----:B------:R-:W-:Y:S06]  /*e590*/  MUFU.EX2 R43, R43 ;  /* 0x0000002b002b7308 */ /* 0x000fec0000000800 */
[C---:B---3--:R-:W-:Y:S02]  /*e5a0*/  HMMA.16816.F32.BF16 R96, R4.reuse, R16, R96 ;  /* 0x000000100460723c */ /* 0x048fe40000041860 */
[----:B------:R-:W1:Y:S06]  /*e5b0*/  MUFU.EX2 R60, R60 ;  /* 0x0000003c003c7308 */ /* 0x000e6c0000000800 */
[C---:B------:R-:W-:Y:S01]  /*e5c0*/  HMMA.16816.F32.BF16 R68, R4.reuse, R18, R68 ;  /* 0x000000120444723c */ /* 0x040fe20000041844 */
[----:B------:R-:W3:Y:S01]  /*e5d0*/  LDSM.16.MT88.4 R16, [R148+0x8800] ;  /* 0x008800009410783b */ /* 0x000ee20000004200 */
[----:B------:R-:W-:Y:S06]  /*e5e0*/  MUFU.EX2 R41, R41 ;  /* 0x0000002900297308 */ /* 0x000fec0000000800 */
[C---:B----4-:R-:W-:Y:S02]  /*e5f0*/  HMMA.16816.F32.BF16 R92, R4.reuse, R12, R92 ;  /* 0x0000000c045c723c */ /* 0x050fe4000004185c */
[----:B------:R-:W-:Y:S06]  /*e600*/  MUFU.EX2 R44, R45 ;  /* 0x0000002d002c7308 */ /* 0x000fec0000000800 */
[C---:B--2---:R-:W-:Y:S02]  /*e610*/  HMMA.16816.F32.BF16 R76, R4.reuse, R8, R76 ;  /* 0x00000008044c723c */ /* 0x044fe4000004184c */
[----:B------:R-:W-:Y:S06]  /*e620*/  MUFU.EX2 R30, R30 ;  /* 0x0000001e001e7308 */ /* 0x000fec0000000800 */
[C---:B------:R-:W-:Y:S01]  /*e630*/  HMMA.16816.F32.BF16 R88, R4.reuse, R10, R88 ;  /* 0x0000000a0458723c */ /* 0x040fe20000041858 */
[----:B------:R-:W2:Y:S01]  /*e640*/  LDSM.16.MT88.4 R8, [R150+0x9000] ;  /* 0x009000009608783b */ /* 0x000ea20000004200 */
[----:B------:R-:W-:Y:S06]  /*e650*/  MUFU.EX2 R24, R24 ;  /* 0x0000001800187308 */ /* 0x000fec0000000800 */
[C---:B------:R-:W-:Y:S01]  /*e660*/  HMMA.16816.F32.BF16 R72, R4.reuse, R14, R72 ;  /* 0x0000000e0448723c */ /* 0x040fe20000041848 */
[----:B------:R-:W4:Y:S01]  /*e670*/  LDSM.16.MT88.4 R12, [R152+0x9000] ;  /* 0x00900000980c783b */ /* 0x000f220000004200 */
[----:B------:R-:W-:Y:S06]  /*e680*/  MUFU.EX2 R21, R21 ;  /* 0x0000001500157308 */ /* 0x000fec0000000800 */
[C---:B---3--:R-:W-:Y:S08]  /*e690*/  HMMA.16816.F32.BF16 R80, R4.reuse, R16, R80 ;  /* 0x000000100450723c */ /* 0x048ff00000041850 */
[----:B------:R-:W-:Y:S01]  /*e6a0*/  HMMA.16816.F32.BF16 R84, R4, R18, R84 ;  /* 0x000000120454723c */ /* 0x000fe20000041854 */
[----:B------:R-:W3:Y:S06]  /*e6b0*/  LDSM.16.MT88.4 R16, [R149+0x9000] ;  /* 0x009000009510783b */ /* 0x000eec0000004200 */
[----:B-----5:R-:W-:-:S02]  /*e6c0*/  F2FP.BF16.PACK_AB R4, R57, R104 ;  /* 0x000000683904723e */ /* 0x020fc400000010ff */
[----:B------:R-:W-:Y:S02]  /*e6d0*/  F2FP.BF16.PACK_AB R5, R53, R64 ;  /* 0x000000403505723e */ /* 0x000fe400000010ff */
[----:B------:R-:W-:Y:S02]  /*e6e0*/  F2FP.BF16.PACK_AB R6, R112, R55 ;  /* 0x000000377006723e */ /* 0x000fe400000010ff */
[----:B------:R-:W-:-:S07]  /*e6f0*/  F2FP.BF16.PACK_AB R7, R61, R58 ;  /* 0x0000003a3d07723e */ /* 0x000fce00000010ff */
[C---:B--2---:R-:W-:Y:S07]  /*e700*/  HMMA.16816.F32.BF16 R92, R4.reuse, R8, R92 ;  /* 0x00000008045c723c */ /* 0x044fee000004185c */
[----:B------:R-:W-:Y:S01]  /*e710*/  FADD.FTZ R9, R33, R36 ;  /* 0x0000002421097221 */ /* 0x000fe20000010000 */
[----:B----4-:R-:W-:Y:S01]  /*e720*/  HMMA.16816.F32.BF16 R96, R4, R12, R96 ;  /* 0x0000000c0460723c */ /* 0x010fe20000041860 */
[----:B------:R-:W2:Y:S02]  /*e730*/  MUFU.EX2 R33, R34 ;  /* 0x0000002200217308 */ /* 0x000ea40000000800 */
[----:B------:R-:W-:-:S04]  /*e740*/  FADD.FTZ R32, R32, R9 ;  /* 0x0000000920207221 */ /* 0x000fc80000010000 */
[----:B------:R-:W-:Y:S01]  /*e750*/  FADD.FTZ R25, R25, R32 ;  /* 0x0000002019197221 */ /* 0x000fe20000010000 */
[----:B------:R-:W-:Y:S01]  /*e760*/  HMMA.16816.F32.BF16 R68, R4, R14, R68 ;  /* 0x0000000e0444723c */ /* 0x000fe20000041844 */
[----:B------:R-:W4:Y:S02]  /*e770*/  LDSM.16.MT88.4 R12, [R148+0x9000] ;  /* 0x00900000940c783b */ /* 0x000f240000004200 */
[----:B------:R-:W-:-:S04]  /*e780*/  FADD.FTZ R26, R26, R25 ;  /* 0x000000191a1a7221 */ /* 0x000fc80000010000 */
[----:B------:R-:W-:Y:S01]  /*e790*/  FADD.FTZ R23, R23, R26 ;  /* 0x0000001a17177221 */ /* 0x000fe20000010000 */
[----:B------:R-:W-:Y:S01]  /*e7a0*/  HMMA.16816.F32.BF16 R72, R4, R10, R72 ;  /* 0x0000000a0448723c */ /* 0x000fe20000041848 */
[----:B------:R-:W5:Y:S02]  /*e7b0*/  LDSM.16.MT88.4 R8, [R152+0x9800] ;  /* 0x009800009808783b */ /* 0x000f640000004200 */
        /* <DEDUP_REMOVED lines=18> */
[C---:B----4-:R-:W-:Y:S01]  /*e8e0*/  HMMA.16816.F32.BF16 R80, R4.reuse, R12, R80 ;  /* 0x0000000c0450723c */ /* 0x050fe20000041850 */
[----:B------:R-:W-:Y:S02]  /*e8f0*/  FADD.FTZ R107, R107, R66 ;  /* 0x000000426b6b7221 */ /* 0x000fe40000010000 */
        /* <DEDUP_REMOVED lines=8> */
[----:B-1----:R-:W-:Y:S01]  /*e980*/  F2FP.BF16.PACK_AB R4, R60, R43 ;  /* 0x0000002b3c04723e */ /* 0x002fe200000010ff */
[----:B------:R-:W-:Y:S01]  /*e990*/  FADD.FTZ R120, R120, R115 ;  /* 0x0000007378787221 */ /* 0x000fe20000010000 */
[----:B--2---:R-:W-:Y:S01]  /*e9a0*/  F2FP.BF16.PACK_AB R5, R30, R33 ;  /* 0x000000211e05723e */ /* 0x004fe200000010ff */
[----:B------:R-:W-:Y:S01]  /*e9b0*/  FADD.FTZ R122, R122, R109 ;  /* 0x0000006d7a7a7221 */ /* 0x000fe20000010000 */
[----:B------:R-:W-:Y:S01]  /*e9c0*/  F2FP.BF16.PACK_AB R6, R44, R41 ;  /* 0x000000292c06723e */ /* 0x000fe200000010ff */
[----:B------:R-:W-:Y:S01]  /*e9d0*/  FADD.FTZ R101, R101, R120 ;  /* 0x0000007865657221 */ /* 0x000fe20000010000 */
[----:B------:R-:W-:Y:S01]  /*e9e0*/  F2FP.BF16.PACK_AB R7, R21, R24 ;  /* 0x000000181507723e */ /* 0x000fe200000010ff */
[----:B------:R-:W-:Y:S02]  /*e9f0*/  FADD.FTZ R122, R103, R122 ;  /* 0x0000007a677a7221 */ /* 0x000fe40000010000 */
[----:B------:R-:W-:-:S02]  /*ea00*/  FADD.FTZ R101, R110, R101 ;  /* 0x000000656e657221 */ /* 0x000fc40000010000 */
[----:B------:R-:W-:Y:S02]  /*ea10*/  FADD.FTZ R105, R105, R122 ;  /* 0x0000007a69697221 */ /* 0x000fe40000010000 */
[C---:B-----5:R-:W-:Y:S01]  /*ea20*/  HMMA.16816.F32.BF16 R96, R4.reuse, R8, R96 ;  /* 0x000000080460723c */ /* 0x060fe20000041860 */
        /* <DEDUP_REMOVED lines=20> */
[----:B----4-:R-:W-:Y:S01]  /*eb70*/  HMMA.16816.F32.BF16 R76, R4, R12, R76 ;  /* 0x0000000c044c723c */ /* 0x010fe2000004184c */
[----:B------:R-:W-:-:S02]  /*eb80*/  FADD.FTZ R24, R24, R33 ;  /* 0x0000002118187221 */ /* 0x000fc40000010000 */
[----:B------:R-:W-:Y:S02]  /*eb90*/  FADD.FTZ R177, R44, R41 ;  /* 0x000000292cb17221 */ /* 0x000fe40000010000 */
[----:B------:R-:W-:-:S03]  /*eba0*/  FADD.FTZ R176, R21, R24 ;  /* 0x0000001815b07221 */ /* 0x000fc60000010000 */
[C---:B------:R-:W-:Y:S08]  /*ebb0*/  HMMA.16816.F32.BF16 R88, R4.reuse, R14, R88 ;  /* 0x0000000e0458723c */ /* 0x040ff00000041858 */
[C---:B-1----:R-:W-:Y:S08]  /*ebc0*/  HMMA.16816.F32.BF16 R80, R4.reuse, R8, R80 ;  /* 0x000000080450723c */ /* 0x042ff00000041850 */
        /* <DEDUP_REMOVED lines=66> */
.L_x_6611:
[----:B------:R-:W-:-:S05]  /*eff0*/  IMAD.MOV.U32 R3, RZ, RZ, c[0x0][0x1a0] ;  /* 0x00006800ff037624 */ /* 0x000fca00078e00ff */
[----:B------:R-:W-:-:S04]  /*f000*/  LEA R3, -R3, RZ, 0x7 ;  /* 0x000000ff03037211 */ /* 0x000fc800078e39ff */
[----:B------:R-:W-:Y:S02]  /*f010*/  SHF.R.S32.HI R4, RZ, 0x1f, R3 ;  /* 0x0000001fff047819 */ /* 0x000fe40000011403 */
.L_x_6612:
[----:B------:R-:W-:Y:S01]  /*f020*/  ULDC.64 UR4, c[0x0][0x1a0] ;  /* 0x0000680000047ab9 */ /* 0x000fe20000000a00 */
[C---:B------:R-:W-:Y:S01]  /*f030*/  LEA R162, P0, R3.reuse, R162, 0x1 ;  /* 0x000000a203a27211 */ /* 0x040fe200078008ff */
[----:B------:R-:W-:Y:S01]  /*f040*/  USHF.L.U32 UR9, UR4, 0x5, URZ ;  /* 0x0000000504097899 */ /* 0x000fe2000800063f */
[----:B------:R-:W-:Y:S01]  /*f050*/  IMAD.SHL.U32 R51, R172, 0x80, RZ ;  /* 0x00000080ac337824 */ /* 0x000fe200078e00ff */
[----:B------:R-:W-:Y:S01]  /*f060*/  UMOV UR8, 0x5 ;  /* 0x0000000500087882 */ /* 0x000fe20000000000 */
[----:B------:R-:W-:Y:S01]  /*f070*/  LEA.HI.X R163, R3, R163, R4, 0x1, P0 ;  /* 0x000000a303a37211 */ /* 0x000fe200000f0c04 */
[----:B------:R-:W-:Y:S02]  /*f080*/  USHF.L.U64.HI UR5, UR4, UR8, UR5 ;  /* 0x0000000804057299 */ /* 0x000fe40008010205 */
[----:B------:R-:W-:Y:S02]  /*f090*/  IADD3 R10, P0, R162, UR9, RZ ;  /* 0x00000009a20a7c10 */ /* 0x000fe4000ff1e0ff */
[----:B------:R-:W-:Y:S01]  /*f0a0*/  @!PT LDS RZ, [RZ] ;  /* 0x00000000fffff984 */ /* 0x000fe20000000800 */
[----:B------:R-:W-:Y:S01]  /*f0b0*/  @!PT LDS RZ, [RZ] ;  /* 0x00000000fffff984 */ /* 0x000fe20000000800 */
[----:B------:R-:W-:Y:S01]  /*f0c0*/  @!PT LDS RZ, [RZ] ;  /* 0x00000000fffff984 */ /* 0x000fe20000000800 */
[----:B------:R1:W-:Y:S01]  /*f0d0*/  LDGSTS.E.BYPASS.LTC128B.128 [R167+0x6000], [R162.64] ;  /* 0x06000000a2a77fae */ /* 0x0003e2000b901d46 */
[----:B------:R-:W-:-:S02]  /*f0e0*/  LOP3.LUT R3, R51, 0x8, R48, 0xfe, !PT ;  /* 0x0000000833037812 */ /* 0x000fc400078efe30 */
[----:B------:R-:W-:Y:S02]  /*f0f0*/  IADD3.X R11, R163, UR5, RZ, P0, !PT ;  /* 0x00000005a30b7c10 */ /* 0x000fe400087fe4ff */
[----:B------:R-:W-:Y:S02]  /*f100*/  IADD3 R8, P0, R10, UR9, RZ ;  /* 0x000000090a087c10 */ /* 0x000fe4000ff1e0ff */
[----:B------:R-:W-:Y:S01]  /*f110*/  ISETP.GE.AND P4, PT, R3, R132, PT ;  /* 0x000000840300720c */ /* 0x000fe20003f86270 */
[----:B------:R2:W-:Y:S01]  /*f120*/  LDGSTS.E.BYPASS.LTC128B.128 [R167+0x6800], [R10.64] ;  /* 0x068000000aa77fae */ /* 0x0005e2000b901d46 */
[----:B------:R-:W-:Y:S02]  /*f130*/  IADD3.X R9, R11, UR5, RZ, P0, !PT ;  /* 0x000000050b097c10 */ /* 0x000fe400087fe4ff */
[----:B------:R-:W-:Y:S02]  /*f140*/  IADD3 R12, P0, R8, UR9, RZ ;  /* 0x00000009080c7c10 */ /* 0x000fe4000ff1e0ff */
[----:B------:R-:W-:Y:S01]  /*f150*/  ISETP.GE.AND P5, PT, R3, R133, PT ;  /* 0x000000850300720c */ /* 0x000fe20003fa6270 */
[----:B------:R2:W-:Y:S01]  /*f160*/  LDGSTS.E.BYPASS.LTC128B.128 [R167+0x7000], [R8.64] ;  /* 0x0700000008a77fae */ /* 0x0005e2000b901d46 */
[----:B------:R-:W-:-:S02]  /*f170*/  IADD3.X R13, R9, UR5, RZ, P0, !PT ;  /* 0x00000005090d7c10 */ /* 0x000fc400087fe4ff */
        /* <DEDUP_REMOVED lines=12> */
[----:B------:R-:W-:-:S03]  /*f240*/  ISETP.GE.AND P0, PT, R50, 0x3, PT ;  /* 0x000000033200780c */ /* 0x000fc60003f06270 */
[----:B------:R5:W-:Y:S04]  /*f250*/  LDGSTS.E.BYPASS.LTC128B.128 [R167+0x9800], [R16.64] ;  /* 0x0980000010a77fae */ /* 0x000be8000b901d46 */
[----:B------:R-:W-:Y:S04]  /*f260*/  LDSM.16.M88.4 R116, [R158] ;  /* 0x000000009e74783b */ /* 0x000fe80000000200 */
[----:B------:R-:W1:Y:S04]  /*f270*/  LDSM.16.M88.4 R56, [R157+0x2000] ;  /* 0x002000009d38783b */ /* 0x000e680000000200 */
[----:B------:R-:W5:Y:S04]  /*f280*/  LDSM.16.M88.4 R36, [R157+0x3000] ;  /* 0x003000009d24783b */ /* 0x000f680000000200 */
[----:B------:R-:W-:Y:S04]  /*f290*/  LDSM.16.M88.4 R28, [R157+0x3800] ;  /* 0x003800009d1c783b */ /* 0x000fe80000000200 */
[----:B------:R-:W-:Y:S04]  /*f2a0*/  LDSM.16.M88.4 R20, [R157+0x4000] ;  /* 0x004000009d14783b */ /* 0x000fe80000000200 */
[----:B---3--:R-:W3:Y:S04]  /*f2b0*/  LDSM.16.M88.4 R12, [R157+0x4800] ;  /* 0x004800009d0c783b */ /* 0x008ee80000000200 */
[----:B------:R-:W3:Y:S04]  /*f2c0*/  LDSM.16.M88.4 R44, [R157+0x2800] ;  /* 0x002800009d2c783b */ /* 0x000ee80000000200 */
[----:B------:R-:W-:Y:S04]  /*f2d0*/  LDSM.16.M88.4 R104, [R156] ;  /* 0x000000009c68783b */ /* 0x000fe80000000200 */
[----:B--2---:R-:W2:Y:S04]  /*f2e0*/  LDSM.16.M88.4 R8, [R151+0x2000] ;  /* 0x002000009708783b */ /* 0x004ea80000000200 */
[----:B----4-:R-:W4:Y:S04]  /*f2f0*/  LDSM.16.M88.4 R4, [R157+0x5000] ;  /* 0x005000009d04783b */ /* 0x010f280000000200 */
        /* <DEDUP_REMOVED lines=8> */
[C---:B-----5:R-:W-:Y:S03]  /*f380*/  HMMA.16816.F32.BF16 R40, R116.reuse, R36, RZ ;  /* 0x000000247428723c */ /* 0x060fe600000418ff */
[----:B------:R-:W0:Y:S05]  /*f390*/  LDGDEPBAR ;  /* 0x00000000000079af */ /* 0x000e2a0000000000 */
        /* <DEDUP_REMOVED lines=9> */
[C---:B--2---:R-:W-:Y:S08]  /*f430*/  HMMA.16816.F32.BF16 R60, R104.reuse, R8, R60 ;  /* 0x00000008683c723c */ /* 0x044ff0000004183c */
[----:B------:R-:W-:Y:S08]  /*f440*/  HMMA.16816.F32.BF16 R56, R104, R10, R56 ;  /* 0x0000000a6838723c */ /* 0x000ff00000041838 */
[C---:B----4-:R-:W-:Y:S08]  /*f450*/  HMMA.16816.F32.BF16 R8, R116.reuse, R4, RZ ;  /* 0x000000047408723c */ /* 0x050ff000000418ff */
[C---:B------:R-:W-:Y:S08]  /*f460*/  HMMA.16816.F32.BF16 R4, R116.reuse, R6, RZ ;  /* 0x000000067404723c */ /* 0x040ff000000418ff */
[C---:B------:R-:W-:Y:S08]  /*f470*/  HMMA.16816.F32.BF16 R120, R116.reuse, R124, RZ ;  /* 0x0000007c7478723c */ /* 0x040ff000000418ff */
[----:B------:R-:W-:Y:S01]  /*f480*/  HMMA.16816.F32.BF16 R116, R116, R126, RZ ;  /* 0x0000007e7474723c */ /* 0x000fe200000418ff */
[----:B------:R-:W-:Y:S07]  /*f490*/  LDSM.16.M88.4 R124, [R155] ;  /* 0x000000009b7c783b */ /* 0x000fee0000000200 */
[C---:B------:R-:W-:Y:S08]  /*f4a0*/  HMMA.16816.F32.BF16 R40, R104.reuse, R112, R40 ;  /* 0x000000706828723c */ /* 0x040ff00000041828 */
[C---:B------:R-:W-:Y:S01]  /*f4b0*/  HMMA.16816.F32.BF16 R36, R104.reuse, R114, R36 ;  /* 0x000000726824723c */ /* 0x040fe20000041824 */
[----:B------:R-:W2:Y:S07]  /*f4c0*/  LDSM.16.M88.4 R112, [R151+0x5000] ;  /* 0x005000009770783b */ /* 0x000eae0000000200 */
        /* <DEDUP_REMOVED lines=8> */
[----:B------:R-:W4:Y:S07]  /*f550*/  LDSM.16.M88.4 R100, [R154] ;  /* 0x000000009a64783b */ /* 0x000f2e0000000200 */
[C---:B------:R-:W-:Y:S08]  /*f560*/  HMMA.16816.F32.BF16 R52, R104.reuse, R128, R52 ;  /* 0x000000806834723c */ /* 0x040ff00000041834 */
[C---:B------:R-:W-:Y:S08]  /*f570*/  HMMA.16816.F32.BF16 R44, R104.reuse, R130, R44 ;  /* 0x00000082682c723c */ /* 0x040ff0000004182c */
[C---:B--2---:R-:W-:Y:S08]  /*f580*/  HMMA.16816.F32.BF16 R8, R104.reuse, R112, R8 ;  /* 0x000000706808723c */ /* 0x044ff00000041808 */
[----:B------:R-:W-:Y:S01]  /*f590*/  HMMA.16816.F32.BF16 R4, R104, R114, R4 ;  /* 0x000000726804723c */ /* 0x000fe20000041804 */
[----:B------:R-:W2:Y:S07]  /*f5a0*/  LDSM.16.M88.4 R112, [R146] ;  /* 0x000000009270783b */ /* 0x000eae0000000200 */
[C---:B-1----:R-:W-:Y:S08]  /*f5b0*/  HMMA.16816.F32.BF16 R52, R124.reuse, R64, R52 ;  /* 0x000000407c34723c */ /* 0x042ff00000041834 */
[----:B------:R-:W-:Y:S01]  /*f5c0*/  HMMA.16816.F32.BF16 R44, R124, R66, R44 ;  /* 0x000000427c2c723c */ /* 0x000fe2000004182c */
[----:B------:R-:W1:Y:S07]  /*f5d0*/  LDSM.16.M88.4 R64, [R142] ;  /* 0x000000008e40783b */ /* 0x000e6e0000000200 */
[C---:B---3--:R-:W-:Y:S08]  /*f5e0*/  HMMA.16816.F32.BF16 R120, R104.reuse, R108, R120 ;  /* 0x0000006c6878723c */ /* 0x048ff00000041878 */
[----:B------:R-:W-:Y:S01]  /*f5f0*/  HMMA.16816.F32.BF16 R116, R104, R110, R116 ;  /* 0x0000006e6874723c */ /* 0x000fe20000041874 */
[----:B------:R-:W3:Y:S04]  /*f600*/  LDSM.16.M88.4 R104, [R144] ;  /* 0x000000009068783b */ /* 0x000ee80000000200 */
[----:B------:R-:W-:Y:S03]  /*f610*/  LDSM.16.M88.4 R108, [R145] ;  /* 0x00000000916c783b */ /* 0x000fe60000000200 */
[C---:B----4-:R-:W-:Y:S08]  /*f620*/  HMMA.16816.F32.BF16 R60, R124.reuse, R100, R60 ;  /* 0x000000647c3c723c */ /* 0x050ff0000004183c */
[C---:B------:R-:W-:Y:S01]  /*f630*/  HMMA.16816.F32.BF16 R56, R124.reuse, R102, R56 ;  /* 0x000000667c38723c */ /* 0x040fe20000041838 */
[----:B------:R-:W4:Y:S07]  /*f640*/  LDSM.16.M88.4 R100, [R143] ;  /* 0x000000008f64783b */ /* 0x000f2e0000000200 */
[C---:B--2---:R-:W-:Y:S08]  /*f650*/  HMMA.16816.F32.BF16 R40, R124.reuse, R112, R40 ;  /* 0x000000707c28723c */ /* 0x044ff00000041828 */
[C---:B------:R-:W-:Y:S01]  /*f660*/  HMMA.16816.F32.BF16 R36, R124.reuse, R114, R36 ;  /* 0x000000727c24723c */ /* 0x040fe20000041824 */
[----:B------:R-:W-:Y:S07]  /*f670*/  LDSM.16.M88.4 R112, [R153] ;  /* 0x000000009970783b */ /* 0x000fee0000000200 */
[C---:B-1----:R-:W-:Y:S08]  /*f680*/  HMMA.16816.F32.BF16 R8, R124.reuse, R64, R8 ;  /* 0x000000407c08723c */ /* 0x042ff00000041808 */
[C---:B------:R-:W-:Y:S01]  /*f690*/  HMMA.16816.F32.BF16 R4, R124.reuse, R66, R4 ;  /* 0x000000427c04723c */ /* 0x040fe20000041804 */
[----:B------:R-:W-:Y:S07]  /*f6a0*/  LDSM.16.M88.4 R64, [R140+0x1800] ;  /* 0x001800008c40783b */ /* 0x000fee0000000200 */
[C---:B---3--:R-:W-:Y:S08]  /*f6b0*/  HMMA.16816.F32.BF16 R24, R124.reuse, R104, R24 ;  /* 0x000000687c18723c */ /* 0x048ff00000041818 */
[C---:B------:R-:W-:Y:S01]  /*f6c0*/  HMMA.16816.F32.BF16 R20, R124.reuse, R106, R20 ;  /* 0x0000006a7c14723c */ /* 0x040fe20000041814 */
[----:B------:R-:W1:Y:S07]  /*f6d0*/  LDSM.16.M88.4 R104, [R140+0x800] ;  /* 0x000800008c68783b */ /* 0x000e6e0000000200 */
[C---:B----4-:R-:W-:Y:S08]  /*f6e0*/  HMMA.16816.F32.BF16 R16, R124.reuse, R100, R16 ;  /* 0x000000647c10723c */ /* 0x050ff00000041810 */
[C---:B------:R-:W-:Y:S01]  /*f6f0*/  HMMA.16816.F32.BF16 R12, R124.reuse, R102, R12 ;  /* 0x000000667c0c723c */ /* 0x040fe2000004180c */
[----:B------:R-:W2:Y:S07]  /*f700*/  LDSM.16.M88.4 R100, [R140+0x1000] ;  /* 0x001000008c64783b */ /* 0x000eae0000000200 */
[C---:B------:R-:W-:Y:S08]  /*f710*/  HMMA.16816.F32.BF16 R32, R124.reuse, R108, R32 ;  /* 0x0000006c7c20723c */ /* 0x040ff00000041820 */
[----:B------:R-:W-:Y:S01]  /*f720*/  HMMA.16816.F32.BF16 R28, R124, R110, R28 ;  /* 0x0000006e7c1c723c */ /* 0x000fe2000004181c */
[----:B------:R-:W3:Y:S07]  /*f730*/  LDSM.16.M88.4 R108, [R140] ;  /* 0x000000008c6c783b */ /* 0x000eee0000000200 */
[C---:B-1----:R-:W-:Y:S08]  /*f740*/  HMMA.16816.F32.BF16 R52, R112.reuse, R104, R52 ;  /* 0x000000687034723c */ /* 0x042ff00000041834 */
[C---:B------:R-:W-:Y:S08]  /*f750*/  HMMA.16816.F32.BF16 R32, R112.reuse, R64, R32 ;  /* 0x000000407020723c */ /* 0x040ff00000041820 */
[C---:B------:R-:W-:Y:S01]  /*f760*/  HMMA.16816.F32.BF16 R28, R112.reuse, R66, R28 ;  /* 0x00000042701c723c */ /* 0x040fe2000004181c */
[----:B------:R-:W1:Y:S07]  /*f770*/  LDSM.16.M88.4 R64, [R140+0x3000] ;  /* 0x003000008c40783b */ /* 0x000e6e0000000200 */
[C---:B------:R-:W-:Y:S01]  /*f780*/  HMMA.16816.F32.BF16 R44, R112.reuse, R106, R44 ;  /* 0x0000006a702c723c */ /* 0x040fe2000004182c */
[----:B------:R-:W4:Y:S07]  /*f790*/  LDSM.16.M88.4 R104, [R140+0x2000] ;  /* 0x002000008c68783b */ /* 0x000f2e0000000200 */
[C---:B--2---:R-:W-:Y:S08]  /*f7a0*/  HMMA.16816.F32.BF16 R40, R112.reuse, R100, R40 ;  /* 0x000000647028723c */ /* 0x044ff00000041828 */
[C---:B------:R-:W-:Y:S01]  /*f7b0*/  HMMA.16816.F32.BF16 R36, R112.reuse, R102, R36 ;  /* 0x000000667024723c */ /* 0x040fe20000041824 */
[----:B------:R-:W2:Y:S07]  /*f7c0*/  LDSM.16.M88.4 R100, [R140+0x2800] ;  /* 0x002800008c64783b */ /* 0x000eae0000000200 */
[C---:B---3--:R-:W-:Y:S08]  /*f7d0*/  HMMA.16816.F32.BF16 R60, R112.reuse, R108, R60 ;  /* 0x0000006c703c723c */ /* 0x048ff0000004183c */
[C---:B------:R-:W-:Y:S01]  /*f7e0*/  HMMA.16816.F32.BF16 R56, R112.reuse, R110, R56 ;  /* 0x0000006e7038723c */ /* 0x040fe20000041838 */
[----:B------:R-:W3:Y:S07]  /*f7f0*/  LDSM.16.M88.4 R108, [R141] ;  /* 0x000000008d6c783b */ /* 0x000eee0000000200 */
[C---:B-1----:R-:W-:Y:S07]  /*f800*/  HMMA.16816.F32.BF16 R8, R112.reuse, R64, R8 ;  /* 0x000000407008723c */ /* 0x042fee0000041808 */
[----:B------:R-:W-:Y:S01]  /*f810*/  LOP3.LUT R65, R51, R48, RZ, 0xfc, !PT ;  /* 0x0000003033417212 */ /* 0x000fe200078efcff */
[----:B----4-:R-:W-:Y:S03]  /*f820*/  HMMA.16816.F32.BF16 R24, R112, R104, R24 ;  /* 0x000000687018723c */ /* 0x010fe60000041818 */
[----:B------:R-:W-:-:S02]  /*f830*/  IADD3 R3, R65, 0x1, RZ ;  /* 0x0000000141037810 */ /* 0x000fc40007ffe0ff */
[CC--:B------:R-:W-:Y:S02]  /*f840*/  ISETP.GE.AND P1, PT, R65.reuse, R132.reuse, PT ;  /* 0x000000844100720c */ /* 0x0c0fe40003f26270 */
[----:B------:R-:W-:Y:S01]  /*f850*/  IADD3 R49, R65, 0x9, RZ ;  /* 0x0000000941317810 */ /* 0x000fe20007ffe0ff */
[C---:B------:R-:W-:Y:S01]  /*f860*/  HMMA.16816.F32.BF16 R20, R112.reuse, R106, R20 ;  /* 0x0000006a7014723c */ /* 0x040fe20000041814 */
[C---:B------:R-:W-:Y:S02]  /*f870*/  ISETP.GE.AND P3, PT, R3.reuse, R132, PT ;  /* 0x000000840300720c */ /* 0x040fe40003f66270 */
[----:B------:R-:W-:Y:S02]  /*f880*/  ISETP.GE.AND P2, PT, R3, R133, PT ;  /* 0x000000850300720c */ /* 0x000fe40003f46270 */
[----:B------:R-:W-:Y:S02]  /*f890*/  IADD3 R3, R65, 0x11, RZ ;  /* 0x0000001141037810 */ /* 0x000fe40007ffe0ff */
[----:B------:R-:W-:Y:S01]  /*f8a0*/  FSEL R107, R61, -INF , !P3 ;  /* 0xff8000003d6b7808 */ /* 0x000fe20005800000 */
[----:B--2---:R-:W-:Y:S01]  /*f8b0*/  HMMA.16816.F32.BF16 R16, R112, R100, R16 ;  /* 0x000000647010723c */ /* 0x004fe20000041810 */
[----:B------:R-:W-:-:S02]  /*f8c0*/  FSEL R104, R63, -INF , !P2 ;  /* 0xff8000003f687808 */ /* 0x000fc40005000000 */
[----:B------:R-:W-:Y:S02]  /*f8d0*/  IADD3 R50, R65, 0x19, RZ ;  /* 0x0000001941327810 */ /* 0x000fe40007ffe0ff */
[----:B------:R-:W-:Y:S02]  /*f8e0*/  ISETP.GE.AND P3, PT, R3, R132, PT ;  /* 0x000000840300720c */ /* 0x000fe40003f66270 */
[----:B------:R-:W-:Y:S01]  /*f8f0*/  P2R R100, PR, RZ, 0x1 ;  /* 0x00000001ff647803 */ /* 0x000fe20000000000 */
[----:B------:R-:W-:Y:S01]  /*f900*/  HMMA.16816.F32.BF16 R12, R112, R102, R12 ;  /* 0x00000066700c723c */ /* 0x000fe2000004180c */
[-C--:B------:R-:W-:Y:S02]  /*f910*/  ISETP.GE.AND P0, PT, R65, R133.reuse, PT ;  /* 0x000000854100720c */ /* 0x080fe40003f06270 */
[----:B------:R-:W-:Y:S02]  /*f920*/  ISETP.GE.AND P2, PT, R3, R133, PT ;  /* 0x000000850300720c */ /* 0x000fe40003f46270 */
[----:B------:R-:W-:-:S02]  /*f930*/  IADD3 R3, R65, 0x21, RZ ;  /* 0x0000002141037810 */ /* 0x000fc40007ffe0ff */
[----:B------:R-:W-:Y:S01]  /*f940*/  FSEL R103, R62, -INF , !P0 ;  /* 0xff8000003e677808 */ /* 0x000fe20004000000 */
[----:B---3--:R-:W-:Y:S01]  /*f950*/  HMMA.16816.F32.BF16 R120, R124, R108, R120 ;  /* 0x0000006c7c78723c */ /* 0x008fe20000041878 */
[-C--:B------:R-:W-:Y:S02]  /*f960*/  ISETP.GE.AND P0, PT, R49, R133.reuse, PT ;  /* 0x000000853100720c */ /* 0x080fe40003f06270 */
[----:B------:R-:W-:Y:S02]  /*f970*/  FSEL R190, R55, -INF , !P2 ;  /* 0xff80000037be7808 */ /* 0x000fe40005000000 */
[----:B------:R-:W-:Y:S02]  /*f980*/  ISETP.GE.AND P2, PT, R3, R133, PT ;  /* 0x000000850300720c */ /* 0x000fe40003f46270 */
[----:B------:R-:W-:Y:S01]  /*f990*/  FSEL R109, R60, -INF , !P1 ;  /* 0xff8000003c6d7808 */ /* 0x000fe20004800000 */
[----:B------:R-:W-:Y:S01]  /*f9a0*/  HMMA.16816.F32.BF16 R4, R112, R66, R4 ;  /* 0x000000427004723c */ /* 0x000fe20000041804 */
[----:B------:R-:W-:-:S02]  /*f9b0*/  ISETP.GE.AND P1, PT, R49, R132, PT ;  /* 0x000000843100720c */ /* 0x000fc40003f26270 */
[----:B------:R-:W-:Y:S02]  /*f9c0*/  FSEL R49, R53, -INF , !P3 ;  /* 0xff80000035317808 */ /* 0x000fe40005800000 */
[----:B------:R-:W-:Y:S02]  /*f9d0*/  FSEL R105, R57, -INF , !P1 ;  /* 0xff80000039697808 */ /* 0x000fe40004800000 */
[-C--:B------:R-:W-:Y:S01]  /*f9e0*/  ISETP.GE.AND P1, PT, R50, R132.reuse, PT ;  /* 0x000000843200720c */ /* 0x080fe20003f26270 */
[----:B------:R-:W-:Y:S01]  /*f9f0*/  HMMA.16816.F32.BF16 R116, R124, R110, R116 ;  /* 0x0000006e7c74723c */ /* 0x000fe20000041874 */
[----:B------:R-:W-:Y:S02]  /*fa00*/  IADD3 R53, R65, 0x29, RZ ;  /* 0x0000002941357810 */ /* 0x000fe40007ffe0ff */
        /* <DEDUP_REMOVED lines=11> */
[----:B------:R-:W-:Y:S02]  /*fac0*/  ISETP.GE.AND P1, PT, R41, R132, PT ;  /* 0x000000842900720c */ /* 0x000fe40003f26270 */
[----:B------:R-:W-:Y:S02]  /*fad0*/  FSEL R161, R33, -INF , !P3 ;  /* 0xff80000021a17808 */ /* 0x000fe40005800000 */
[----:B------:R-:W-:-:S02]  /*fae0*/  FSEL R174, R35, -INF , !P2 ;  /* 0xff80000023ae7808 */ /* 0x000fc40005000000 */
[----:B------:R-:W-:Y:S02]  /*faf0*/  IADD3 R33, R65, 0x49, RZ ;  /* 0x0000004941217810 */ /* 0x000fe40007ffe0ff */
[CC--:B------:R-:W-:Y:S02]  /*fb00*/  ISETP.GE.AND P3, PT, R3.reuse, R132.reuse, PT ;  /* 0x000000840300720c */ /* 0x0c0fe40003f66270 */
[----:B------:R-:W-:Y:S02]  /*fb10*/  ISETP.GE.AND P2, PT, R3, R133, PT ;  /* 0x000000850300720c */ /* 0x000fe40003f46270 */
[----:B------:R-:W-:Y:S02]  /*fb20*/  IADD3 R3, R65, 0x51, RZ ;  /* 0x0000005141037810 */ /* 0x000fe40007ffe0ff */
[----:B------:R-:W-:Y:S02]  /*fb30*/  FSEL R139, R29, -INF , !P1 ;  /* 0xff8000001d8b7808 */ /* 0x000fe40004800000 */
[----:B------:R-:W-:-:S02]  /*fb40*/  ISETP.GE.AND P1, PT, R33, R132, PT ;  /* 0x000000842100720c */ /* 0x000fc40003f26270 */
[----:B------:R-:W-:Y:S02]  /*fb50*/  FSEL R129, R25, -INF , !P3 ;  /* 0xff80000019817808 */ /* 0x000fe40005800000 */
[----:B------:R-:W-:Y:S02]  /*fb60*/  IADD3 R25, R65, 0x59, RZ ;  /* 0x0000005941197810 */ /* 0x000fe40007ffe0ff */
[----:B------:R-:W-:Y:S02]  /*fb70*/  ISETP.GE.AND P3, PT, R3, R132, PT ;  /* 0x000000840300720c */ /* 0x000fe40003f66270 */
[----:B------:R-:W-:Y:S02]  /*fb80*/  FSEL R130, R27, -INF , !P2 ;  /* 0xff8000001b827808 */ /* 0x000fe40005000000 */
[----:B------:R-:W-:Y:S02]  /*fb90*/  FSEL R131, R21, -INF , !P1 ;  /* 0xff80000015837808 */ /* 0x000fe40004800000 */
[----:B------:R-:W-:-:S02]  /*fba0*/  ISETP.GE.AND P2, PT, R3, R133, PT ;  /* 0x000000850300720c */ /* 0x000fc40003f46270 */
[-C--:B------:R-:W-:Y:S02]  /*fbb0*/  ISETP.GE.AND P1, PT, R25, R132.reuse, PT ;  /* 0x000000841900720c */ /* 0x080fe40003f26270 */
[----:B------:R-:W-:Y:S02]  /*fbc0*/  FSEL R3, R17, -INF , !P3 ;  /* 0xff80000011037808 */ /* 0x000fe40005800000 */
[----:B------:R-:W-:Y:S02]  /*fbd0*/  IADD3 R17, R65, 0x69, RZ ;  /* 0x0000006941117810 */ /* 0x000fe40007ffe0ff */
[----:B------:R-:W-:Y:S02]  /*fbe0*/  FSEL R55, R13, -INF , !P1 ;  /* 0xff8000000d377808 */ /* 0x000fe40004800000 */
[----:B------:R-:W-:Y:S02]  /*fbf0*/  ISETP.GE.AND P1, PT, R17, R132, PT ;  /* 0x000000841100720c */ /* 0x000fe40003f26270 */
[----:B------:R-:W-:-:S02]  /*fc00*/  FSEL R194, R59, -INF , !P0 ;  /* 0xff8000003bc27808 */ /* 0x000fc40004000000 */
[-C--:B------:R-:W-:Y:S02]  /*fc10*/  ISETP.GE.AND P0, PT, R50, R133.reuse, PT ;  /* 0x000000853200720c */ /* 0x080fe40003f06270 */
[----:B------:R-:W-:Y:S02]  /*fc20*/  FSEL R63, R5, -INF , !P1 ;  /* 0xff800000053f7808 */ /* 0x000fe40004800000 */
[----:B------:R-:W-:Y:S02]  /*fc30*/  FSEL R5, R56, -INF , !P4 ;  /* 0xff80000038057808 */ /* 0x000fe40006000000 */
[----:B------:R-:W-:Y:S02]  /*fc40*/  FSEL R196, R58, -INF , !P5 ;  /* 0xff8000003ac47808 */ /* 0x000fe40006800000 */
[----:B------:R-:W-:Y:S01]  /*fc50*/  FSEL R50, R47, -INF , !P0 ;  /* 0xff8000002f327808 */ /* 0x000fe20004000000 */
[----:B------:R-:W1:Y:S01]  /*fc60*/  LDSM.16.M88.4 R56, [R140+0x3800] ;  /* 0x003800008c38783b */ /* 0x000e620000000200 */
[----:B------:R-:W-:Y:S01]  /*fc70*/  ISETP.GE.AND P0, PT, R53, R133, PT ;  /* 0x000000853500720c */ /* 0x000fe20003f06270 */
[----:B------:R-:W-:-:S04]  /*fc80*/  DEPBAR.LE SB0, 0x0 ;  /* 0x000080000000791a */ /* 0x000fc80000000000 */
[----:B------:R-:W-:Y:S01]  /*fc90*/  FSEL R182, R39, -INF , !P0 ;  /* 0xff80000027b67808 */ /* 0x000fe20004000000 */
[----:B------:R-:W-:Y:S01]  /*fca0*/  BAR.SYNC.DEFER_BLOCKING 0x0 ;  /* 0x0000000000007b1d */ /* 0x000fe20000010000 */
[-C--:B------:R-:W-:Y:S02]  /*fcb0*/  ISETP.GE.AND P0, PT, R41, R133.reuse, PT ;  /* 0x000000852900720c */ /* 0x080fe40003f06270 */
[----:B------:R-:W-:Y:S02]  /*fcc0*/  IADD3 R21, R65, 0x61, RZ ;  /* 0x0000006141157810 */ /* 0x000fe40007ffe0ff */
[----:B------:R-:W-:Y:S02]  /*fcd0*/  FSEL R138, R31, -INF , !P0 ;  /* 0xff8000001f8a7808 */ /* 0x000fe40004000000 */
[----:B------:R-:W-:Y:S02]  /*fce0*/  ISETP.GE.AND P0, PT, R33, R133, PT ;  /* 0x000000852100720c */ /* 0x000fe40003f06270 */
[----:B------:R-:W-:-:S02]  /*fcf0*/  ISETP.GE.AND P3, PT, R21, R132, PT ;  /* 0x000000841500720c */ /* 0x000fc40003f66270 */
[----:B------:R-:W-:Y:S02]  /*fd00*/  FSEL R128, R23, -INF , !P0 ;  /* 0xff80000017807808 */ /* 0x000fe40004000000 */
[-C--:B------:R-:W-:Y:S02]  /*fd10*/  ISETP.GE.AND P0, PT, R25, R133.reuse, PT ;  /* 0x000000851900720c */ /* 0x080fe40003f06270 */
[----:B------:R-:W-:Y:S02]  /*fd20*/  FSEL R53, R19, -INF , !P2 ;  /* 0xff80000013357808 */ /* 0x000fe40005000000 */
[----:B------:R-:W-:Y:S02]  /*fd30*/  FSEL R60, R15, -INF , !P0 ;  /* 0xff8000000f3c7808 */ /* 0x000fe40004000000 */
[-C--:B------:R-:W-:Y:S02]  /*fd40*/  ISETP.GE.AND P0, PT, R17, R133.reuse, PT ;  /* 0x000000851100720c */ /* 0x080fe40003f06270 */
[----:B------:R-:W-:-:S02]  /*fd50*/  ISETP.GE.AND P2, PT, R21, R133, PT ;  /* 0x000000851500720c */ /* 0x000fc40003f46270 */
[----:B------:R-:W-:Y:S02]  /*fd60*/  FSEL R61, R9, -INF , !P3 ;  /* 0xff800000093d7808 */ /* 0x000fe40005800000 */
[----:B------:R-:W-:Y:S02]  /*fd70*/  FSEL R64, R7, -INF , !P0 ;  /* 0xff80000007407808 */ /* 0x000fe40004000000 */
[C-C-:B------:R-:W-:Y:S02]  /*fd80*/  LOP3.LUT R13, R51.reuse, 0x10, R48.reuse, 0xfe, !PT ;  /* 0x00000010330d7812 */ /* 0x140fe400078efe30 */
[C-C-:B------:R-:W-:Y:S02]  /*fd90*/  LOP3.LUT R9, R51.reuse, 0x18, R48.reuse, 0xfe, !PT ;  /* 0x0000001833097812 */ /* 0x140fe400078efe30 */
[----:B------:R-:W-:Y:S02]  /*fda0*/  LOP3.LUT R7, R51, 0x20, R48, 0xfe, !PT ;  /* 0x0000002033077812 */ /* 0x000fe400078efe30 */
[----:B------:R-:W-:Y:S01]  /*fdb0*/  FSEL R62, R11, -INF , !P2 ;  /* 0xff8000000b3e7808 */ /* 0x000fe20005000000 */
[----:B-1----:R-:W-:Y:S01]  /*fdc0*/  HMMA.16816.F32.BF16 R120, R112, R56, R120 ;  /* 0x000000387078723c */ /* 0x002fe20000041878 */
[----:B------:R-:W-:-:S02]  /*fdd0*/  ISETP.GE.AND P3, PT, R13, R132, PT ;  /* 0x000000840d00720c */ /* 0x000fc40003f66270 */
[-C--:B------:R-:W-:Y:S02]  /*fde0*/  ISETP.GE.AND P2, PT, R13, R133.reuse, PT ;  /* 0x000000850d00720c */ /* 0x080fe40003f46270 */
[CC--:B------:R-:W-:Y:S02]  /*fdf0*/  ISETP.GE.AND P1, PT, R9.reuse, R132.reuse, PT ;  /* 0x000000840900720c */ /* 0x0c0fe40003f26270 */
[-C--:B------:R-:W-:Y:S01]  /*fe00*/  ISETP.GE.AND P0, PT, R9, R133.reuse, PT ;  /* 0x000000850900720c */ /* 0x080fe20003f06270 */
[----:B------:R-:W-:Y:S01]  /*fe10*/  HMMA.16816.F32.BF16 R116, R112, R58, R116 ;  /* 0x0000003a7074723c */ /* 0x000fe20000041874 */
        /* <DEDUP_REMOVED lines=44> */
[----:B------:R-:W-:-:S02]  /*100e0*/  ISETP.NE.AND P6, PT, R100, RZ, PT ;  /* 0x000000ff6400720c */ /* 0x000fc40003fc5270 */
[----:B------:R-:W-:Y:S02]  /*100f0*/  FSEL R124, R18, -INF , !P0 ;  /* 0xff800000127c7808 */ /* 0x000fe40004000000 */
[----:B------:R-:W-:Y:S02]  /*10100*/  FSEL R125, R12, -INF , !P4 ;  /* 0xff8000000c7d7808 */ /* 0x000fe40006000000 */
[----:B------:R-:W-:Y:S02]  /*10110*/  FSEL R126, R14, -INF , !P2 ;  /* 0xff8000000e7e7808 */ /* 0x000fe40005000000 */
[----:B------:R-:W-:Y:S02]  /*10120*/  FSEL R134, R22, -INF , !P1 ;  /* 0xff80000016867808 */ /* 0x000fe40004800000 */
        /* <DEDUP_REMOVED lines=8> */
[----:B------:R-:W-:Y:S02]  /*101b0*/  LOP3.LUT R48, R51, 0x78, R48, 0xfe, !PT ;  /* 0x0000007833307812 */ /* 0x000fe400078efe30 */
[----:B------:R-:W-:Y:S02]  /*101c0*/  IADD3 R4, R65, 0x79, RZ ;  /* 0x0000007941047810 */ /* 0x000fe40007ffe0ff */
        /* <DEDUP_REMOVED lines=16> */
[----:B------:R-:W-:Y:S01]  /*102d0*/  ISETP.NE.AND P6, PT, R166, RZ, PT ;  /* 0x000000ffa600720c */ /* 0x000fe20003fc5270 */
[----:B------:R-:W-:-:S12]  /*102e0*/  ULDC.64 UR8, c[0x0][0x118] ;  /* 0x0000460000087ab9 */ /* 0x000fd80000000a00 */
        /* <DEDUP_REMOVED lines=31> */
[----:B------:R-:W-:Y:S02]  /*104e0*/  ISETP.NE.AND P0, PT, RZ, c[0x0][0x2d0], PT ;  /* 0x0000b400ff007a0c */ /* 0x000fe40003f05270 */
[----:B------:R-:W-:-:S07]  /*104f0*/  LOP3.LUT R4, RZ, c[0x0][0x2d0], RZ, 0x33, !PT ;  /* 0x0000b400ff047a12 */ /* 0x000fce00078e33ff */
        /* <DEDUP_REMOVED lines=26> */
.L_x_6614:
[----:B------:R-:W-:-:S05]  /*106a0*/  IMAD.MOV.U32 R6, RZ, RZ, c[0x0][0x198] ;  /* 0x00006600ff067624 */ /* 0x000fca00078e00ff */
[----:B------:R-:W-:-:S04]  /*106b0*/  LEA R6, -R6, RZ, 0x7 ;  /* 0x000000ff06067211 */ /* 0x000fc800078e39ff */
[----:B------:R-:W-:Y:S02]  /*106c0*/  SHF.R.S32.HI R4, RZ, 0x1f, R6 ;  /* 0x0000001fff047819 */ /* 0x000fe40000011406 */
.L_x_6615:
[----:B------:R-:W-:Y:S01]  /*106d0*/  ULDC.64 UR4, c[0x0][0x198] ;  /* 0x0000660000047ab9 */ /* 0x000fe20000000a00 */
[C---:B------:R-:W-:Y:S01]  /*106e0*/  LEA R160, P0, R6.reuse, R160, 0x1 ;  /* 0x000000a006a07211 */ /* 0x040fe200078008ff */
[----:B------:R-:W-:Y:S02]  /*106f0*/  USHF.L.U32 UR7, UR4, 0x5, URZ ;  /* 0x0000000504077899 */ /* 0x000fe4000800063f */
[----:B------:R-:W-:Y:S01]  /*10700*/  UMOV UR6, 0x5 ;  /* 0x0000000500067882 */ /* 0x000fe20000000000 */
[----:B------:R-:W-:Y:S01]  /*10710*/  LEA.HI.X R159, R6, R159, R4, 0x1, P0 ;  /* 0x0000009f069f7211 */ /* 0x000fe200000f0c04 */
[----:B------:R-:W-:Y:S01]  /*10720*/  USHF.L.U64.HI UR5, UR4, UR6, UR5 ;  /* 0x0000000604057299 */ /* 0x000fe20008010205 */
[----:B------:R-:W-:Y:S01]  /*10730*/  IMAD.MOV.U32 R16, RZ, RZ, R160 ;  /* 0x000000ffff107224 */ /* 0x000fe200078e00a0 */
        /* <DEDUP_REMOVED lines=27> */
.L_x_6613:
[----:B------:R-:W-:Y:S01]  /*108f0*/  FMNMX.FTZ R4, R2, R109, !PT ;  /* 0x0000006d02047209 */ /* 0x000fe20007810000 */
[----:B------:R-:W-:Y:S01]  /*10900*/  LDSM.16.MT88.4 R36, [R152+0x6800] ;  /* 0x006800009824783b */ /* 0x000fe20000004200 */
        /* <DEDUP_REMOVED lines=79> */
[----:B------:R-:W1:Y:S01]  /*10e00*/  LDSM.16.MT88.4 R4, [R152+0x6000] ;  /* 0x006000009804783b */ /* 0x000e620000004200 */
        /* <DEDUP_REMOVED lines=12> */
[--C-:B------:R-:W-:Y:S02]  /*10ed0*/  FFMA.FTZ R103, R196, c[0x0][0x23c], -R107.reuse ;  /* 0x00008f00c4677a23 */ /* 0x100fe4000001086b */
[----:B------:R-:W-:Y:S01]  /*10ee0*/  FFMA.FTZ R2, R194, c[0x0][0x23c], -R107 ;  /* 0x00008f00c2027a23 */ /* 0x000fe2000001086b */
[----:B------:R-:W-:Y:S01]  /*10ef0*/  MUFU.EX2 R109, R109 ;  /* 0x0000006d006d7308 */ /* 0x000fe20000000800 */
[----:B------:R-:W-:-:S02]  /*10f00*/  FMUL.FTZ R0, R9, c[0x0][0x23c] ;  /* 0x00008f0009007a20 */ /* 0x000fc40000410000 */
[----:B------:R-:W3:Y:S01]  /*10f10*/  LDSM.16.MT88.4 R8, [R150+0x6000] ;  /* 0x006000009608783b */ /* 0x000ee20000004200 */
[----:B------:R-:W-:Y:S02]  /*10f20*/  FFMA.FTZ R116, R138, c[0x0][0x23c], -R107 ;  /* 0x00008f008a747a23 */ /* 0x000fe4000001086b */
[--C-:B------:R-:W-:Y:S02]  /*10f30*/  FFMA.FTZ R117, R137, c[0x0][0x23c], -R112.reuse ;  /* 0x00008f0089757a23 */ /* 0x100fe40000010870 */
[----:B------:R-:W4:Y:S01]  /*10f40*/  MUFU.EX2 R106, R106 ;  /* 0x0000006a006a7308 */ /* 0x000f220000000800 */
        /* <DEDUP_REMOVED lines=24> */
[----:B------:R-:W2:Y:S01]  /*110d0*/  MUFU.EX2 R114, R114 ;  /* 0x0000007200727308 */ /* 0x000ea20000000800 */
[--C-:B------:R-:W-:Y:S02]  /*110e0*/  FFMA.FTZ R52, R56, c[0x0][0x23c], -R112.reuse ;  /* 0x00008f0038347a23 */ /* 0x100fe40000010870 */
[----:B------:R-:W-:Y:S02]  /*110f0*/  FFMA.FTZ R61, R63, c[0x0][0x23c], -R112 ;  /* 0x00008f003f3d7a23 */ /* 0x000fe40000010870 */
[--C-:B------:R-:W-:Y:S02]  /*11100*/  FFMA.FTZ R56, R57, c[0x0][0x23c], -R107.reuse ;  /* 0x00008f0039387a23 */ /* 0x100fe4000001086b */
[--C-:B------:R-:W-:Y:S01]  /*11110*/  FFMA.FTZ R54, R54, c[0x0][0x23c], -R107.reuse ;  /* 0x00008f0036367a23 */ /* 0x100fe2000001086b */
[----:B------:R-:W5:Y:S01]  /*11120*/  MUFU.EX2 R0, R0 ;  /* 0x0000000000007308 */ /* 0x000f620000000800 */
        /* <DEDUP_REMOVED lines=9> */
[-C--:B-----5:R-:W-:Y:S01]  /*111c0*/  FMUL.FTZ R18, R98, R0.reuse ;  /* 0x0000000062127220 */ /* 0x0a0fe20000410000 */
[----:B------:R-:W-:Y:S01]  /*111d0*/  MUFU.EX2 R117, R117 ;  /* 0x0000007500757308 */ /* 0x000fe20000000800 */
[-C--:B------:R-:W-:Y:S02]  /*111e0*/  FMUL.FTZ R19, R99, R0.reuse ;  /* 0x0000000063137220 */ /* 0x080fe40000410000 */
[-C--:B------:R-:W-:Y:S02]  /*111f0*/  FMUL.FTZ R70, R70, R0.reuse ;  /* 0x0000000046467220 */ /* 0x080fe40000410000 */
[----:B------:R-:W-:Y:S02]  /*11200*/  FMUL.FTZ R71, R71, R0 ;  /* 0x0000000047477220 */ /* 0x000fe40000410000 */
[----:B------:R-:W-:Y:S01]  /*11210*/  FFMA.FTZ R96, R21, c[0x0][0x23c], -R112 ;  /* 0x00008f0015607a23 */ /* 0x000fe20000010870 */
[----:B-1----:R-:W-:Y:S01]  /*11220*/  HMMA.16816.F32.BF16 R16, R12, R4, R16 ;  /* 0x000000040c10723c */ /* 0x002fe20000041810 */
[----:B------:R-:W1:Y:S01]  /*11230*/  LDSM.16.MT88.4 R20, [R149+0x6000] ;  /* 0x006000009514783b */ /* 0x000e620000004200 */
[-C--:B------:R-:W-:Y:S01]  /*11240*/  FMUL.FTZ R24, R92, R114.reuse ;  /* 0x000000725c187220 */ /* 0x080fe20000410000 */
[----:B------:R-:W-:Y:S01]  /*11250*/  MUFU.EX2 R118, R118 ;  /* 0x0000007600767308 */ /* 0x000fe20000000800 */
[----:B------:R-:W-:-:S02]  /*11260*/  FMUL.FTZ R25, R93, R114 ;  /* 0x000000725d197220 */ /* 0x000fc40000410000 */
[-C--:B------:R-:W-:Y:S02]  /*11270*/  FMUL.FTZ R26, R94, R0.reuse ;  /* 0x000000005e1a7220 */ /* 0x080fe40000410000 */
[C---:B------:R-:W-:Y:S01]  /*11280*/  HMMA.16816.F32.BF16 R4, R12.reuse, R6, R68 ;  /* 0x000000060c04723c */ /* 0x040fe20000041844 */
[----:B------:R-:W-:Y:S02]  /*11290*/  FMUL.FTZ R27, R95, R0 ;  /* 0x000000005f1b7220 */ /* 0x000fe40000410000 */
[-C--:B------:R-:W-:Y:S01]  /*112a0*/  FMUL.FTZ R72, R72, R114.reuse ;  /* 0x0000007248487220 */ /* 0x080fe20000410000 */
[----:B------:R-:W-:Y:S01]  /*112b0*/  MUFU.EX2 R96, R96 ;  /* 0x0000006000607308 */ /* 0x000fe20000000800 */
[----:B------:R-:W-:Y:S02]  /*112c0*/  FMUL.FTZ R73, R73, R114 ;  /* 0x0000007249497220 */ /* 0x000fe40000410000 */
[----:B------:R-:W-:Y:S01]  /*112d0*/  FFMA.FTZ R68, R29, c[0x0][0x23c], -R112 ;  /* 0x00008f001d447a23 */ /* 0x000fe20000010870 */
[----:B---3--:R-:W-:Y:S01]  /*112e0*/  HMMA.16816.F32.BF16 R24, R12, R8, R24 ;  /* 0x000000080c18723c */ /* 0x008fe20000041818 */
[----:B------:R-:W2:Y:S01]  /*112f0*/  LDSM.16.MT88.4 R28, [R148+0x6000] ;  /* 0x00600000941c783b */ /* 0x000ea20000004200 */
[----:B------:R-:W-:-:S02]  /*11300*/  FMUL.FTZ R74, R74, R0 ;  /* 0x000000004a4a7220 */ /* 0x000fc40000410000 */
[----:B------:R-:W-:Y:S01]  /*11310*/  FMUL.FTZ R75, R75, R0 ;  /* 0x000000004b4b7220 */ /* 0x000fe20000410000 */
[----:B------:R3:W4:Y:S01]  /*11320*/  MUFU.EX2 R69, R49 ;  /* 0x0000003100457308 */ /* 0x0007220000000800 */
[----:B------:R-:W-:Y:S02]  /*11330*/  FFMA.FTZ R71, R45, c[0x0][0x23c], -R112 ;  /* 0x00008f002d477a23 */ /* 0x000fe40000010870 */
[----:B------:R-:W-:Y:S02]  /*11340*/  FFMA.FTZ R70, R192, c[0x0][0x23c], -R107 ;  /* 0x00008f00c0467a23 */ /* 0x000fe4000001086b */
[-C--:B------:R-:W-:Y:S01]  /*11350*/  FMUL.FTZ R32, R76, R114.reuse ;  /* 0x000000724c207220 */ /* 0x080fe20000410000 */
[----:B------:R-:W-:Y:S01]  /*11360*/  HMMA.16816.F32.BF16 R8, R12, R10, R72 ;  /* 0x0000000a0c08723c */ /* 0x000fe20000041848 */
[----:B------:R-:W-:Y:S01]  /*11370*/  FMUL.FTZ R33, R77, R114 ;  /* 0x000000724d217220 */ /* 0x000fe20000410000 */
[----:B------:R-:W-:Y:S01]  /*11380*/  MUFU.EX2 R68, R68 ;  /* 0x0000004400447308 */ /* 0x000fe20000000800 */
[----:B------:R-:W-:-:S02]  /*11390*/  FMUL.FTZ R34, R78, R0 ;  /* 0x000000004e227220 */ /* 0x000fc40000410000 */
[----:B------:R-:W-:Y:S02]  /*113a0*/  FMUL.FTZ R35, R79, R0 ;  /* 0x000000004f237220 */ /* 0x000fe40000410000 */
[--C-:B------:R-:W-:Y:S02]  /*113b0*/  FFMA.FTZ R73, R190, c[0x0][0x23c], -R107.reuse ;  /* 0x00008f00be497a23 */ /* 0x100fe4000001086b */
[--C-:B------:R-:W-:Y:S01]  /*113c0*/  FFMA.FTZ R72, R46, c[0x0][0x23c], -R107.reuse ;  /* 0x00008f002e487a23 */ /* 0x100fe2000001086b */
[----:B------:R-:W-:Y:S01]  /*113d0*/  MUFU.EX2 R71, R71 ;  /* 0x0000004700477308 */ /* 0x000fe20000000800 */
[----:B------:R-:W-:Y:S01]  /*113e0*/  FFMA.FTZ R75, R50, c[0x0][0x23c], -R107 ;  /* 0x00008f00324b7a23 */ /* 0x000fe2000001086b */
[----:B------:R-:W5:Y:S01]  /*113f0*/  LDSM.16.MT88.4 R44, [R150+0x6800] ;  /* 0x00680000962c783b */ /* 0x000f620000004200 */
[-C--:B------:R-:W-:Y:S01]  /*11400*/  FMUL.FTZ R88, R88, R114.reuse ;  /* 0x0000007258587220 */ /* 0x080fe20000410000 */
[----:B-1----:R-:W-:Y:S01]  /*11410*/  HMMA.16816.F32.BF16 R32, R12, R20, R32 ;  /* 0x000000140c20723c */ /* 0x002fe20000041820 */
[----:B------:R-:W-:Y:S01]  /*11420*/  FMUL.FTZ R89, R89, R114 ;  /* 0x0000007259597220 */ /* 0x000fe20000410000 */
[----:B---3--:R-:W1:Y:S01]  /*11430*/  LDSM.16.MT88.4 R48, [R149+0x6800] ;  /* 0x006800009530783b */ /* 0x008e620000004200 */
[-C--:B------:R-:W-:Y:S01]  /*11440*/  FMUL.FTZ R90, R90, R0.reuse ;  /* 0x000000005a5a7220 */ /* 0x080fe20000410000 */
[----:B------:R-:W-:Y:S01]  /*11450*/  MUFU.EX2 R70, R70 ;  /* 0x0000004600467308 */ /* 0x000fe20000000800 */
[----:B------:R-:W-:-:S02]  /*11460*/  FMUL.FTZ R91, R91, R0 ;  /* 0x000000005b5b7220 */ /* 0x000fc40000410000 */
[-C--:B------:R-:W-:Y:S02]  /*11470*/  FMUL.FTZ R40, R80, R114.reuse ;  /* 0x0000007250287220 */ /* 0x080fe40000410000 */
[----:B------:R-:W-:Y:S02]  /*11480*/  FMUL.FTZ R41, R81, R114 ;  /* 0x0000007251297220 */ /* 0x000fe40000410000 */
        /* <DEDUP_REMOVED lines=9> */
[----:B------:R-:W-:Y:S01]  /*11520*/  FMUL.FTZ R87, R87, R0 ;  /* 0x0000000057577220 */ /* 0x000fe20000410000 */
[C---:B--2---:R-:W-:Y:S01]  /*11530*/  HMMA.16816.F32.BF16 R40, R12.reuse, R28, R40 ;  /* 0x0000001c0c28723c */ /* 0x044fe20000041828 */
[--C-:B------:R-:W-:Y:S02]  /*11540*/  FFMA.FTZ R79, R187, c[0x0][0x23c], -R112.reuse ;  /* 0x00008f00bb4f7a23 */ /* 0x100fe40000010870 */
[--C-:B------:R-:W-:Y:S02]  /*11550*/  FFMA.FTZ R74, R183, c[0x0][0x23c], -R112.reuse ;  /* 0x00008f00b74a7a23 */ /* 0x100fe40000010870 */
[--C-:B------:R-:W-:Y:S01]  /*11560*/  FFMA.FTZ R76, R185, c[0x0][0x23c], -R112.reuse ;  /* 0x00008f00b94c7a23 */ /* 0x100fe20000010870 */
[----:B------:R-:W2:Y:S01]  /*11570*/  MUFU.EX2 R75, R75 ;  /* 0x0000004b004b7308 */ /* 0x000ea20000000800 */
[----:B----4-:R-:W-:Y:S01]  /*11580*/  F2FP.BF16.PACK_AB R28, R69, R96 ;  /* 0x00000060451c723e */ /* 0x010fe200000010ff */
[----:B------:R-:W-:Y:S01]  /*11590*/  HMMA.16816.F32.BF16 R12, R12, R30, R84 ;  /* 0x0000001e0c0c723c */ /* 0x000fe20000041854 */
[----:B---3--:R-:W-:Y:S01]  /*115a0*/  F2FP.BF16.PACK_AB R29, R73, R70 ;  /* 0x00000046491d723e */ /* 0x008fe200000010ff */
[----:B------:R-:W-:-:S02]  /*115b0*/  FFMA.FTZ R77, R181, c[0x0][0x23c], -R112 ;  /* 0x00008f00b54d7a23 */ /* 0x000fc40000010870 */
[--C-:B------:R-:W-:Y:S02]  /*115c0*/  FFMA.FTZ R81, R188, c[0x0][0x23c], -R107.reuse ;  /* 0x00008f00bc517a23 */ /* 0x100fe4000001086b */
[--C-:B------:R-:W-:Y:S01]  /*115d0*/  FFMA.FTZ R78, R184, c[0x0][0x23c], -R107.reuse ;  /* 0x00008f00b84e7a23 */ /* 0x100fe2000001086b */
[----:B------:R-:W-:Y:S01]  /*115e0*/  F2FP.BF16.PACK_AB R30, R71, R68 ;  /* 0x00000044471e723e */ /* 0x000fe200000010ff */
[--C-:B------:R-:W-:Y:S01]  /*115f0*/  FFMA.FTZ R80, R186, c[0x0][0x23c], -R107.reuse ;  /* 0x00008f00ba507a23 */ /* 0x100fe2000001086b */
[----:B------:R-:W-:Y:S01]  /*11600*/  MUFU.EX2 R79, R79 ;  /* 0x0000004f004f7308 */ /* 0x000fe20000000800 */
[----:B------:R-:W-:Y:S02]  /*11610*/  FFMA.FTZ R83, R182, c[0x0][0x23c], -R107 ;  /* 0x00008f00b6537a23 */ /* 0x000fe4000001086b */
[--C-:B------:R-:W-:Y:S01]  /*11620*/  FFMA.FTZ R85, R179, c[0x0][0x23c], -R112.reuse ;  /* 0x00008f00b3557a23 */ /* 0x100fe20000010870 */
[----:B--2---:R-:W-:Y:S01]  /*11630*/  F2FP.BF16.PACK_AB R31, R75, R72 ;  /* 0x000000484b1f723e */ /* 0x004fe200000010ff */
[----:B------:R-:W-:-:S03]  /*11640*/  FFMA.FTZ R92, R161, c[0x0][0x23c], -R112 ;  /* 0x00008f00a15c7a23 */ /* 0x000fc60000010870 */
[----:B------:R-:W2:Y:S01]  /*11650*/  MUFU.EX2 R74, R74 ;  /* 0x0000004a004a7308 */ /* 0x000ea20000000800 */
[--C-:B------:R-:W-:Y:S02]  /*11660*/  FFMA.FTZ R82, R175, c[0x0][0x23c], -R112.reuse ;  /* 0x00008f00af527a23 */ /* 0x100fe40000010870 */
[----:B------:R-:W-:Y:S01]  /*11670*/  FFMA.FTZ R93, R139, c[0x0][0x23c], -R112 ;  /* 0x00008f008b5d7a23 */ /* 0x000fe20000010870 */
[C---:B------:R-:W-:Y:S01]  /*11680*/  HMMA.16816.F32.BF16 R16, R28.reuse, R36, R16 ;  /* 0x000000241c10723c */ /* 0x040fe20000041810 */
[--C-:B------:R-:W-:Y:S02]  /*11690*/  FFMA.FTZ R94, R180, c[0x0][0x23c], -R107.reuse ;  /* 0x00008f00b45e7a23 */ /* 0x100fe4000001086b */
[--C-:B------:R-:W-:Y:S01]  /*116a0*/  FFMA.FTZ R97, R174, c[0x0][0x23c], -R107.reuse ;  /* 0x00008f00ae617a23 */ /* 0x100fe2000001086b */
[----:B------:R-:W-:Y:S01]  /*116b0*/  MUFU.EX2 R76, R76 ;  /* 0x0000004c004c7308 */ /* 0x000fe20000000800 */
[----:B------:R-:W-:Y:S02]  /*116c0*/  FFMA.FTZ R95, R178, c[0x0][0x23c], -R107 ;  /* 0x00008f00b25f7a23 */ /* 0x000fe4000001086b */
[----:B------:R-:W-:Y:S01]  /*116d0*/  FFMA.FTZ R177, R177, R114, R110 ;  /* 0x00000072b1b17223 */ /* 0x000fe2000001006e */
[----:B------:R-:W-:Y:S01]  /*116e0*/  HMMA.16816.F32.BF16 R4, R28, R38, R4 ;  /* 0x000000261c04723c */ /* 0x000fe20000041804 */
[----:B------:R-:W3:Y:S01]  /*116f0*/  LDSM.16.MT88.4 R36, [R148+0x6800] ;  /* 0x006800009424783b */ /* 0x000ee20000004200 */
[----:B------:R-:W-:-:S02]  /*11700*/  FFMA.FTZ R105, R176, R0, R105 ;  /* 0x00000000b0697223 */ /* 0x000fc40000010069 */
[----:B------:R-:W-:Y:S01]  /*11710*/  MUFU.EX2 R77, R77 ;  /* 0x0000004d004d7308 */ /* 0x000fe20000000800 */
[----:B------:R-:W-:Y:S02]  /*11720*/  FADD.FTZ R108, R108, R177 ;  /* 0x000000b16c6c7221 */ /* 0x000fe40000010000 */
[----:B------:R-:W-:Y:S01]  /*11730*/  FADD.FTZ R104, R104, R105 ;  /* 0x0000006968687221 */ /* 0x000fe20000010000 */
[C---:B-----5:R-:W-:Y:S01]  /*11740*/  HMMA.16816.F32.BF16 R24, R28.reuse, R44, R24 ;  /* 0x0000002c1c18723c */ /* 0x060fe20000041818 */
[----:B------:R-:W-:Y:S02]  /*11750*/  FFMA.FTZ R0, R58, c[0x0][0x23c], -R112 ;  /* 0x00008f003a007a23 */ /* 0x000fe40000010870 */
[----:B------:R-:W-:Y:S01]  /*11760*/  FADD.FTZ R103, R103, R104 ;  /* 0x0000006867677221 */ /* 0x000fe20000010000 */
[----:B------:R-:W-:Y:S01]  /*11770*/  MUFU.EX2 R81, R81 ;  /* 0x0000005100517308 */ /* 0x000fe20000000800 */
[----:B------:R-:W-:Y:S02]  /*11780*/  FFMA.FTZ R58, R102, c[0x0][0x23c], -R112 ;  /* 0x00008f00663a7a23 */ /* 0x000fe40000010870 */
[----:B------:R-:W-:Y:S01]  /*11790*/  FADD.FTZ R103, R2, R103 ;  /* 0x0000006702677221 */ /* 0x000fe20000010000 */
[----:B------:R-:W-:Y:S01]  /*117a0*/  HMMA.16816.F32.BF16 R8, R28, R46, R8 ;  /* 0x0000002e1c08723c */ /* 0x000fe20000041808 */
[----:B------:R-:W4:Y:S01]  /*117b0*/  LDSM.16.MT88.4 R44, [R152+0x7000] ;  /* 0x00700000982c783b */ /* 0x000f220000004200 */
[----:B------:R-:W-:-:S02]  /*117c0*/  FFMA.FTZ R65, R65, c[0x0][0x23c], -R107 ;  /* 0x00008f0041417a23 */ /* 0x000fc4000001086b */
[----:B------:R-:W5:Y:S01]  /*117d0*/  MUFU.EX2 R78, R78 ;  /* 0x0000004e004e7308 */ /* 0x000f620000000800 */
[----:B------:R-:W-:Y:S02]  /*117e0*/  FADD.FTZ R70, R70, R103 ;  /* 0x0000006746467221 */ /* 0x000fe40000010000 */
[----:B------:R-:W-:Y:S01]  /*117f0*/  FFMA.FTZ R101, R101, c[0x0][0x23c], -R112 ;  /* 0x00008f0065657a23 */ /* 0x000fe20000010870 */
[----:B-1----:R-:W-:Y:S01]  /*11800*/  HMMA.16816.F32.BF16 R32, R28, R48, R32 ;  /* 0x000000301c20723c */ /* 0x002fe20000041820 */
[----:B------:R-:W-:Y:S02]  /*11810*/  FADD.FTZ R73, R73, R70 ;  /* 0x0000004649497221 */ /* 0x000fe40000010000 */
[----:B------:R-:W-:Y:S01]  /*11820*/  FFMA.FTZ R100, R100, c[0x0][0x23c], -R107 ;  /* 0x00008f0064647a23 */ /* 0x000fe2000001086b */
[----:B------:R-:W-:Y:S01]  /*11830*/  MUFU.EX2 R80, R80 ;  /* 0x0000005000507308 */ /* 0x000fe20000000800 */
[----:B------:R-:W-:-:S03]  /*11840*/  FADD.FTZ R72, R72, R73 ;  /* 0x0000004948487221 */ /* 0x000fc60000010000 */
[C---:B------:R-:W-:Y:S01]  /*11850*/  HMMA.16816.F32.BF16 R20, R28.reuse, R50, R20 ;  /* 0x000000321c14723c */ /* 0x040fe20000041814 */
[----:B------:R-:W1:Y:S01]  /*11860*/  LDSM.16.MT88.4 R48, [R150+0x7000] ;  /* 0x007000009630783b */ /* 0x000e620000004200 */
[----:B------:R-:W-:Y:S02]  /*11870*/  FADD.FTZ R72, R75, R72 ;  /* 0x000000484b487221 */ /* 0x000fe40000010000 */
[----:B------:R-:W4:Y:S04]  /*11880*/  MUFU.EX2 R83, R83 ;  /* 0x0000005300537308 */ /* 0x000f280000000800 */
[C---:B---3--:R-:W-:Y:S04]  /*11890*/  HMMA.16816.F32.BF16 R40, R28.reuse, R36, R40 ;  /* 0x000000241c28723c */ /* 0x048fe80000041828 */
[----:B------:R-:W-:Y:S03]  /*118a0*/  MUFU.EX2 R85, R85 ;  /* 0x0000005500557308 */ /* 0x000fe60000000800 */
[----:B--2---:R-:W-:Y:S01]  /*118b0*/  F2FP.BF16.PACK_AB R36, R74, R79 ;  /* 0x0000004f4a24723e */ /* 0x004fe200000010ff */
[----:B------:R-:W-:Y:S01]  /*118c0*/  HMMA.16816.F32.BF16 R12, R28, R38, R12 ;  /* 0x000000261c0c723c */ /* 0x000fe2000004180c */
[----:B------:R-:W2:Y:S01]  /*118d0*/  LDSM.16.MT88.4 R28, [R149+0x7000] ;  /* 0x00700000951c783b */ /* 0x000ea20000004200 */
[----:B-----5:R-:W-:-:S02]  /*118e0*/  F2FP.BF16.PACK_AB R37, R78, R81 ;  /* 0x000000514e25723e */ /* 0x020fc400000010ff */
[----:B------:R-:W3:Y:S01]  /*118f0*/  MUFU.EX2 R92, R92 ;  /* 0x0000005c005c7308 */ /* 0x000ee20000000800 */
[----:B------:R-:W-:Y:S02]  /*11900*/  FADD.FTZ R81, R81, R72 ;  /* 0x0000004851517221 */ /* 0x000fe40000010000 */
[----:B------:R-:W-:Y:S02]  /*11910*/  F2FP.BF16.PACK_AB R38, R77, R76 ;  /* 0x0000004c4d26723e */ /* 0x000fe400000010ff */
[----:B------:R-:W-:Y:S01]  /*11920*/  FADD.FTZ R81, R78, R81 ;  /* 0x000000514e517221 */ /* 0x000fe20000010000 */
[----:B----4-:R-:W-:Y:S02]  /*11930*/  F2FP.BF16.PACK_AB R39, R83, R80 ;  /* 0x000000505327723e */ /* 0x010fe400000010ff */
[----:B------:R-:W-:Y:S01]  /*11940*/  MUFU.EX2 R82, R82 ;  /* 0x0000005200527308 */ /* 0x000fe20000000800 */
[----:B------:R-:W-:-:S04]  /*11950*/  FADD.FTZ R80, R80, R81 ;  /* 0x0000005150507221 */ /* 0x000fc80000010000 */
[C---:B------:R-:W-:Y:S01]  /*11960*/  HMMA.16816.F32.BF16 R16, R36.reuse, R44, R16 ;  /* 0x0000002c2410723c */ /* 0x040fe20000041810 */
[----:B------:R-:W-:Y:S02]  /*11970*/  FADD.FTZ R83, R83, R80 ;  /* 0x0000005053537221 */ /* 0x000fe40000010000 */
[----:B------:R-:W-:Y:S05]  /*11980*/  MUFU.EX2 R93, R93 ;  /* 0x0000005d005d7308 */ /* 0x000fea0000000800 */
[C---:B------:R-:W-:Y:S01]  /*11990*/  HMMA.16816.F32.BF16 R4, R36.reuse, R46, R4 ;  /* 0x0000002e2404723c */ /* 0x040fe20000041804 */
[----:B------:R-:W4:Y:S02]  /*119a0*/  LDSM.16.MT88.4 R44, [R148+0x7000] ;  /* 0x00700000942c783b */ /* 0x000f240000004200 */
[----:B------:R-:W-:Y:S05]  /*119b0*/  MUFU.EX2 R94, R94 ;  /* 0x0000005e005e7308 */ /* 0x000fea0000000800 */
[C---:B-1----:R-:W-:Y:S03]  /*119c0*/  HMMA.16816.F32.BF16 R24, R36.reuse, R48, R24 ;  /* 0x000000302418723c */ /* 0x042fe60000041818 */
[----:B------:R-:W1:Y:S05]  /*119d0*/  MUFU.EX2 R97, R97 ;  /* 0x0000006100617308 */ /* 0x000e6a0000000800 */
[C---:B------:R-:W-:Y:S01]  /*119e0*/  HMMA.16816.F32.BF16 R8, R36.reuse, R50, R8 ;  /* 0x000000322408723c */ /* 0x040fe20000041808 */
[----:B------:R-:W5:Y:S02]  /*119f0*/  LDSM.16.MT88.4 R48, [R152+0x7800] ;  /* 0x007800009830783b */ /* 0x000f640000004200 */
[----:B------:R-:W1:Y:S05]  /*11a00*/  MUFU.EX2 R95, R95 ;  /* 0x0000005f005f7308 */ /* 0x000e6a0000000800 */
[C---:B--2---:R-:W-:Y:S03]  /*11a10*/  HMMA.16816.F32.BF16 R32, R36.reuse, R28, R32 ;  /* 0x0000001c2420723c */ /* 0x044fe60000041820 */
[----:B------:R-:W-:Y:S05]  /*11a20*/  MUFU.EX2 R115, R115 ;  /* 0x0000007300737308 */ /* 0x000fea0000000800 */
[C---:B------:R-:W-:Y:S01]  /*11a30*/  HMMA.16816.F32.BF16 R20, R36.reuse, R30, R20 ;  /* 0x0000001e2414723c */ /* 0x040fe20000041814 */
[----:B------:R-:W2:Y:S02]  /*11a40*/  LDSM.16.MT88.4 R28, [R150+0x7800] ;  /* 0x00780000961c783b */ /* 0x000ea40000004200 */
[----:B------:R-:W-:Y:S05]  /*11a50*/  MUFU.EX2 R120, R120 ;  /* 0x0000007800787308 */ /* 0x000fea0000000800 */
[C---:B----4-:R-:W-:Y:S03]  /*11a60*/  HMMA.16816.F32.BF16 R40, R36.reuse, R44, R40 ;  /* 0x0000002c2428723c */ /* 0x050fe60000041828 */
[----:B------:R-:W-:Y:S05]  /*11a70*/  MUFU.EX2 R119, R119 ;  /* 0x0000007700777308 */ /* 0x000fea0000000800 */
[----:B------:R-:W-:Y:S01]  /*11a80*/  HMMA.16816.F32.BF16 R12, R36, R46, R12 ;  /* 0x0000002e240c723c */ /* 0x000fe2000004180c */
[----:B------:R-:W4:Y:S02]  /*11a90*/  LDSM.16.MT88.4 R44, [R149+0x7800] ;  /* 0x00780000952c783b */ /* 0x000f240000004200 */
[----:B------:R-:W2:Y:S04]  /*11aa0*/  MUFU.EX2 R122, R122 ;  /* 0x0000007a007a7308 */ /* 0x000ea80000000800 */
[----:B---3--:R-:W-:-:S02]  /*11ab0*/  F2FP.BF16.PACK_AB R36, R92, R85 ;  /* 0x000000555c24723e */ /* 0x008fc400000010ff */
[----:B-1----:R-:W-:Y:S02]  /*11ac0*/  F2FP.BF16.PACK_AB R37, R97, R94 ;  /* 0x0000005e6125723e */ /* 0x002fe400000010ff */
[----:B------:R-:W-:Y:S01]  /*11ad0*/  MUFU.EX2 R121, R121 ;  /* 0x0000007900797308 */ /* 0x000fe20000000800 */
[----:B------:R-:W-:Y:S02]  /*11ae0*/  F2FP.BF16.PACK_AB R38, R93, R82 ;  /* 0x000000525d26723e */ /* 0x000fe400000010ff */
[----:B------:R-:W-:-:S05]  /*11af0*/  F2FP.BF16.PACK_AB R39, R116, R95 ;  /* 0x0000005f7427723e */ /* 0x000fca00000010ff */
[----:B------:R-:W1:Y:S02]  /*11b00*/  MUFU.EX2 R128, R128 ;  /* 0x0000008000807308 */ /* 0x000e640000000800 */
[C---:B-----5:R-:W-:Y:S06]  /*11b10*/  HMMA.16816.F32.BF16 R16, R36.reuse, R48, R16 ;  /* 0x000000302410723c */ /* 0x060fec0000041810 */
[----:B------:R-:W-:Y:S02]  /*11b20*/  MUFU.EX2 R123, R123 ;  /* 0x0000007b007b7308 */ /* 0x000fe40000000800 */
[C---:B------:R-:W-:Y:S01]  /*11b30*/  HMMA.16816.F32.BF16 R4, R36.reuse, R50, R4 ;  /* 0x000000322404723c */ /* 0x040fe20000041804 */
[----:B------:R-:W3:Y:S05]  /*11b40*/  LDSM.16.MT88.4 R48, [R148+0x7800] ;  /* 0x007800009430783b */ /* 0x000eea0000004200 */
[----:B------:R-:W5:Y:S02]  /*11b50*/  MUFU.EX2 R130, R130 ;  /* 0x0000008200827308 */ /* 0x000f640000000800 */
        /* <DEDUP_REMOVED lines=9> */
[----:B------:R-:W1:Y:S02]  /*11bf0*/  MUFU.EX2 R124, R124 ;  /* 0x0000007c007c7308 */ /* 0x000e640000000800 */
[C---:B---3--:R-:W-:Y:S06]  /*11c00*/  HMMA.16816.F32.BF16 R40, R36.reuse, R48, R40 ;  /* 0x000000302428723c */ /* 0x048fec0000041828 */
[----:B------:R-:W-:Y:S01]  /*11c10*/  MUFU.EX2 R53, R53 ;  /* 0x0000003500357308 */ /* 0x000fe20000000800 */
[----:B------:R-:W-:Y:S01]  /*11c20*/  F2FP.BF16.PACK_AB R48, R118, R117 ;  /* 0x000000757630723e */ /* 0x000fe200000010ff */
[----:B------:R-:W-:Y:S01]  /*11c30*/  HMMA.16816.F32.BF16 R12, R36, R50, R12 ;  /* 0x00000032240c723c */ /* 0x000fe2000004180c */
[----:B------:R-:W-:Y:S01]  /*11c40*/  F2FP.BF16.PACK_AB R49, R122, R119 ;  /* 0x000000777a31723e */ /* 0x000fe200000010ff */
[----:B------:R-:W3:Y:S04]  /*11c50*/  LDSM.16.MT88.4 R36, [R149+0x8000] ;  /* 0x008000009524783b */ /* 0x000ee80000004200 */
[----:B------:R-:W3:Y:S01]  /*11c60*/  MUFU.EX2 R60, R60 ;  /* 0x0000003c003c7308 */ /* 0x000ee20000000800 */
[----:B------:R-:W-:-:S02]  /*11c70*/  F2FP.BF16.PACK_AB R50, R120, R115 ;  /* 0x000000737832723e */ /* 0x000fc400000010ff */
[----:B-1----:R-:W-:-:S05]  /*11c80*/  F2FP.BF16.PACK_AB R51, R128, R121 ;  /* 0x000000798033723e */ /* 0x002fca00000010ff */
[----:B------:R-:W-:Y:S02]  /*11c90*/  MUFU.EX2 R125, R125 ;  /* 0x0000007d007d7308 */ /* 0x000fe40000000800 */
[C---:B--2---:R-:W-:Y:S06]  /*11ca0*/  HMMA.16816.F32.BF16 R16, R48.reuse, R28, R16 ;  /* 0x0000001c3010723c */ /* 0x044fec0000041810 */
[----:B------:R-:W-:Y:S02]  /*11cb0*/  MUFU.EX2 R126, R126 ;  /* 0x0000007e007e7308 */ /* 0x000fe40000000800 */
[C---:B------:R-:W-:Y:S01]  /*11cc0*/  HMMA.16816.F32.BF16 R4, R48.reuse, R30, R4 ;  /* 0x0000001e3004723c */ /* 0x040fe20000041804 */
[----:B------:R-:W1:Y:S05]  /*11cd0*/  LDSM.16.MT88.4 R28, [R148+0x8000] ;  /* 0x00800000941c783b */ /* 0x000e6a0000004200 */
[----:B------:R-:W-:Y:S02]  /*11ce0*/  MUFU.EX2 R52, R52 ;  /* 0x0000003400347308 */ /* 0x000fe40000000800 */
[C---:B----4-:R-:W-:Y:S06]  /*11cf0*/  HMMA.16816.F32.BF16 R24, R48.reuse, R44, R24 ;  /* 0x0000002c3018723c */ /* 0x050fec0000041818 */
        /* <DEDUP_REMOVED lines=9> */
[C---:B-1----:R-:W-:Y:S06]  /*11d90*/  HMMA.16816.F32.BF16 R40, R48.reuse, R28, R40 ;  /* 0x0000001c3028723c */ /* 0x042fec0000041828 */
[----:B------:R-:W-:Y:S01]  /*11da0*/  MUFU.EX2 R57, R57 ;  /* 0x0000003900397308 */ /* 0x000fe20000000800 */
[----:B-----5:R-:W-:Y:S01]  /*11db0*/  F2FP.BF16.PACK_AB R28, R130, R123 ;  /* 0x0000007b821c723e */ /* 0x020fe200000010ff */
[----:B------:R-:W-:Y:S01]  /*11dc0*/  HMMA.16816.F32.BF16 R12, R48, R30, R12 ;  /* 0x0000001e300c723c */ /* 0x000fe2000004180c */
[----:B------:R-:W1:Y:S01]  /*11dd0*/  LDSM.16.MT88.4 R48, [R149+0x8800] ;  /* 0x008800009530783b */ /* 0x000e620000004200 */
[----:B------:R-:W-:-:S04]  /*11de0*/  F2FP.BF16.PACK_AB R29, R124, R55 ;  /* 0x000000377c1d723e */ /* 0x000fc800000010ff */
[----:B------:R-:W-:Y:S01]  /*11df0*/  MUFU.EX2 R2, R65 ;  /* 0x0000004100027308 */ /* 0x000fe20000000800 */
[----:B------:R-:W-:Y:S02]  /*11e00*/  F2FP.BF16.PACK_AB R30, R132, R3 ;  /* 0x00000003841e723e */ /* 0x000fe400000010ff */
[----:B------:R-:W-:-:S05]  /*11e10*/  F2FP.BF16.PACK_AB R31, R60, R53 ;  /* 0x000000353c1f723e */ /* 0x000fca00000010ff */
[----:B------:R-:W-:Y:S02]  /*11e20*/  MUFU.EX2 R0, R0 ;  /* 0x0000000000007308 */ /* 0x000fe40000000800 */
[C---:B--2---:R-:W-:Y:S06]  /*11e30*/  HMMA.16816.F32.BF16 R16, R28.reuse, R44, R16 ;  /* 0x0000002c1c10723c */ /* 0x044fec0000041810 */
[----:B------:R-:W2:Y:S02]  /*11e40*/  MUFU.EX2 R59, R59 ;  /* 0x0000003b003b7308 */ /* 0x000ea40000000800 */
[C---:B------:R-:W-:Y:S01]  /*11e50*/  HMMA.16816.F32.BF16 R4, R28.reuse, R46, R4 ;  /* 0x0000002e1c04723c */ /* 0x040fe20000041804 */
[----:B------:R-:W4:Y:S05]  /*11e60*/  LDSM.16.MT88.4 R44, [R148+0x8800] ;  /* 0x00880000942c783b */ /* 0x000f2a0000004200 */
[----:B------:R-:W-:Y:S02]  /*11e70*/  MUFU.EX2 R58, R58 ;  /* 0x0000003a003a7308 */ /* 0x000fe40000000800 */
[C---:B---3--:R-:W-:Y:S06]  /*11e80*/  HMMA.16816.F32.BF16 R24, R28.reuse, R36, R24 ;  /* 0x000000241c18723c */ /* 0x048fec0000041818 */
[----:B------:R-:W3:Y:S01]  /*11e90*/  MUFU.EX2 R177, R101 ;  /* 0x0000006500b17308 */ /* 0x000ee20000000800 */
[----:B--2---:R-:W-:Y:S01]  /*11ea0*/  F2FP.BF16.PACK_AB R84, R59, R0 ;  /* 0x000000003b54723e */ /* 0x004fe200000010ff */
[C---:B------:R-:W-:Y:S01]  /*11eb0*/  HMMA.16816.F32.BF16 R8, R28.reuse, R38, R8 ;  /* 0x000000261c08723c */ /* 0x040fe20000041808 */
[----:B------:R-:W2:Y:S07]  /*11ec0*/  LDSM.16.MT88.4 R36, [R152+0x9000] ;  /* 0x009000009824783b */ /* 0x000eae0000004200 */
[----:B-1----:R-:W-:Y:S01]  /*11ed0*/  HMMA.16816.F32.BF16 R32, R28, R48, R32 ;  /* 0x000000301c20723c */ /* 0x002fe20000041820 */
[----:B---3--:R-:W-:-:S07]  /*11ee0*/  F2FP.BF16.PACK_AB R86, R177, R58 ;  /* 0x0000003ab156723e */ /* 0x008fce00000010ff */
[C---:B------:R-:W-:Y:S01]  /*11ef0*/  HMMA.16816.F32.BF16 R20, R28.reuse, R50, R20 ;  /* 0x000000321c14723c */ /* 0x040fe20000041814 */
[----:B------:R-:W1:Y:S07]  /*11f00*/  LDSM.16.MT88.4 R48, [R150+0x9000] ;  /* 0x009000009630783b */ /* 0x000e6e0000004200 */
[C---:B----4-:R-:W-:Y:S07]  /*11f10*/  HMMA.16816.F32.BF16 R40, R28.reuse, R44, R40 ;  /* 0x0000002c1c28723c */ /* 0x050fee0000041828 */
[----:B------:R-:W-:Y:S01]  /*11f20*/  F2FP.BF16.PACK_AB R44, R126, R125 ;  /* 0x0000007d7e2c723e */ /* 0x000fe200000010ff */
[----:B------:R-:W-:Y:S01]  /*11f30*/  HMMA.16816.F32.BF16 R12, R28, R46, R12 ;  /* 0x0000002e1c0c723c */ /* 0x000fe2000004180c */
[----:B------:R-:W3:Y:S01]  /*11f40*/  LDSM.16.MT88.4 R28, [R149+0x9000] ;  /* 0x00900000951c783b */ /* 0x000ee20000004200 */
[----:B------:R-:W-:-:S05]  /*11f50*/  F2FP.BF16.PACK_AB R45, R63, R54 ;  /* 0x000000363f2d723e */ /* 0x000fca00000010ff */
[----:B------:R-:W-:Y:S02]  /*11f60*/  F2FP.BF16.PACK_AB R46, R61, R52 ;  /* 0x000000343d2e723e */ /* 0x000fe400000010ff */
[----:B------:R-:W-:-:S07]  /*11f70*/  F2FP.BF16.PACK_AB R47, R57, R56 ;  /* 0x00000038392f723e */ /* 0x000fce00000010ff */
[C---:B--2---:R-:W-:Y:S08]  /*11f80*/  HMMA.16816.F32.BF16 R16, R44.reuse, R36, R16 ;  /* 0x000000242c10723c */ /* 0x044ff00000041810 */
[C---:B-1----:R-:W-:Y:S07]  /*11f90*/  HMMA.16816.F32.BF16 R24, R44.reuse, R48, R24 ;  /* 0x000000302c18723c */ /* 0x042fee0000041818 */
[----:B------:R-:W-:Y:S01]  /*11fa0*/  FADD.FTZ R49, R109, R108 ;  /* 0x0000006c6d317221 */ /* 0x000fe20000010000 */
[----:B------:R-:W-:Y:S01]  /*11fb0*/  HMMA.16816.F32.BF16 R4, R44, R38, R4 ;  /* 0x000000262c04723c */ /* 0x000fe20000041804 */
[----:B------:R-:W1:Y:S02]  /*11fc0*/  LDSM.16.MT88.4 R36, [R148+0x9000] ;  /* 0x009000009424783b */ /* 0x000e640000004200 */
[----:B------:R-:W-:-:S04]  /*11fd0*/  FADD.FTZ R49, R106, R49 ;  /* 0x000000316a317221 */ /* 0x000fc80000010000 */
[----:B------:R-:W-:Y:S01]  /*11fe0*/  FADD.FTZ R96, R96, R49 ;  /* 0x0000003160607221 */ /* 0x000fe20000010000 */
[----:B------:R-:W-:Y:S01]  /*11ff0*/  HMMA.16816.F32.BF16 R8, R44, R50, R8 ;  /* 0x000000322c08723c */ /* 0x000fe20000041808 */
[----:B------:R-:W2:Y:S02]  /*12000*/  LDSM.16.MT88.4 R48, [R152+0x9800] ;  /* 0x009800009830783b */ /* 0x000ea40000004200 */
[----:B------:R-:W-:-:S04]  /*12010*/  FADD.FTZ R69, R69, R96 ;  /* 0x0000006045457221 */ /* 0x000fc80000010000 */
[----:B------:R-:W-:Y:S01]  /*12020*/  FADD.FTZ R62, R68, R69 ;  /* 0x00000045443e7221 */ /* 0x000fe20000010000 */
[----:B---3--:R-:W-:Y:S01]  /*12030*/  HMMA.16816.F32.BF16 R32, R44, R28, R32 ;  /* 0x0000001c2c20723c */ /* 0x008fe20000041820 */
[----:B------:R-:W3:Y:S02]  /*12040*/  MUFU.EX2 R29, R100 ;  /* 0x00000064001d7308 */ /* 0x000ee40000000800 */
[----:B------:R-:W-:-:S04]  /*12050*/  FADD.FTZ R62, R71, R62 ;  /* 0x0000003e473e7221 */ /* 0x000fc80000010000 */
[----:B------:R-:W-:Y:S01]  /*12060*/  FFMA.FTZ R28, R67, c[0x0][0x23c], -R107 ;  /* 0x00008f00431c7a23 */ /* 0x000fe2000001086b */
[----:B------:R-:W-:Y:S01]  /*12070*/  HMMA.16816.F32.BF16 R20, R44, R30, R20 ;  /* 0x0000001e2c14723c */ /* 0x000fe20000041814 */
[----:B------:R-:W-:-:S04]  /*12080*/  FADD.FTZ R65, R79, R62 ;  /* 0x0000003e4f417221 */ /* 0x000fc80000010000 */
[----:B------:R-:W-:Y:S01]  /*12090*/  MUFU.EX2 R28, R28 ;  /* 0x0000001c001c7308 */ /* 0x000fe20000000800 */
[----:B------:R-:W-:Y:S02]  /*120a0*/  FADD.FTZ R65, R74, R65 ;  /* 0x000000414a417221 */ /* 0x000fe40000010000 */
[----:B------:R-:W-:Y:S01]  /*120b0*/  FFMA.FTZ R31, R66, c[0x0][0x23c], -R107 ;  /* 0x00008f00421f7a23 */ /* 0x000fe2000001086b */
[----:B------:R-:W4:Y:S01]  /*120c0*/  LDSM.16.MT88.4 R72, [R150+0x9800] ;  /* 0x009800009648783b */ /* 0x000f220000004200 */
[----:B------:R-:W-:-:S04]  /*120d0*/  FADD.FTZ R30, R76, R65 ;  /* 0x000000414c1e7221 */ /* 0x000fc80000010000 */
[----:B------:R-:W5:Y:S01]  /*120e0*/  MUFU.EX2 R31, R31 ;  /* 0x0000001f001f7308 */ /* 0x000f620000000800 */
[----:B------:R-:W-:Y:S01]  /*120f0*/  FADD.FTZ R30, R77, R30 ;  /* 0x0000001e4d1e7221 */ /* 0x000fe20000010000 */
[C---:B-1----:R-:W-:Y:S07]  /*12100*/  HMMA.16816.F32.BF16 R40, R44.reuse, R36, R40 ;  /* 0x000000242c28723c */ /* 0x042fee0000041828 */
[----:B------:R-:W-:Y:S01]  /*12110*/  FADD.FTZ R37, R85, R30 ;  /* 0x0000001e55257221 */ /* 0x000fe20000010000 */
[----:B---3--:R-:W-:Y:S01]  /*12120*/  F2FP.BF16.PACK_AB R85, R29, R2 ;  /* 0x000000021d55723e */ /* 0x008fe200000010ff */
[----:B------:R-:W-:Y:S01]  /*12130*/  FADD.FTZ R30, R94, R83 ;  /* 0x000000535e1e7221 */ /* 0x000fe20000010000 */
[----:B------:R-:W-:Y:S01]  /*12140*/  HMMA.16816.F32.BF16 R12, R44, R38, R12 ;  /* 0x000000262c0c723c */ /* 0x000fe2000004180c */
[----:B------:R-:W-:Y:S01]  /*12150*/  FADD.FTZ R37, R92, R37 ;  /* 0x000000255c257221 */ /* 0x000fe20000010000 */
[----:B-----5:R-:W-:Y:S01]  /*12160*/  F2FP.BF16.PACK_AB R87, R31, R28 ;  /* 0x0000001c1f57723e */ /* 0x020fe200000010ff */
[----:B------:R-:W-:-:S04]  /*12170*/  FADD.FTZ R30, R97, R30 ;  /* 0x0000001e611e7221 */ /* 0x000fc80000010000 */
[----:B------:R-:W-:Y:S02]  /*12180*/  FADD.FTZ R95, R95, R30 ;  /* 0x0000001e5f5f7221 */ /* 0x000fe40000010000 */
[----:B--2---:R-:W-:Y:S02]  /*12190*/  HMMA.16816.F32.BF16 R96, R84, R48, R16 ;  /* 0x000000305460723c */ /* 0x004fe40000041810 */
[----:B------:R-:W-:-:S04]  /*121a0*/  FADD.FTZ R116, R116, R95 ;  /* 0x0000005f74747221 */ /* 0x000fc80000010000 */
[----:B------:R-:W-:Y:S02]  /*121b0*/  FADD.FTZ R119, R119, R116 ;  /* 0x0000007477777221 */ /* 0x000fe40000010000 */
[----:B------:R-:W-:Y:S01]  /*121c0*/  FADD.FTZ R16, R82, R37 ;  /* 0x0000002552107221 */ /* 0x000fe20000010000 */
[C---:B------:R-:W-:Y:S01]  /*121d0*/  HMMA.16816.F32.BF16 R68, R84.reuse, R50, R4 ;  /* 0x000000325444723c */ /* 0x040fe20000041804 */
[----:B------:R-:W1:Y:S01]  /*121e0*/  LDSM.16.MT88.4 R4, [R148+0x9800] ;  /* 0x009800009404783b */ /* 0x000e620000004200 */
        /* <DEDUP_REMOVED lines=40> */
.L_x_6610:
[----:B------:R-:W-:Y:S01]  /*12470*/  ISETP.GE.AND P0, PT, R172, 0x1, PT ;  /* 0x00000001ac00780c */ /* 0x000fe20003f06270 */
[----:B------:R-:W-:-:S12]  /*12480*/  ULDC.64 UR12, c[0x0][0x118] ;  /* 0x00004600000c7ab9 */ /* 0x000fd80000000a00 */
        /* <DEDUP_REMOVED lines=13> */
.L_x_6620:
        /* <DEDUP_REMOVED lines=65> */
.L_x_6617:
        /* <DEDUP_REMOVED lines=36> */
[----:B------:R-:W5:Y:S01]  /*12bb0*/  LDSM.16.M88.4 R132, [R157+0x5000] ;  /* 0x005000009d84783b */ /* 0x000f620000000200 */
[C---:B-1----:R-:W-:Y:S04]  /*12bc0*/  HMMA.16816.F32.BF16 R4, R104.reuse, R108, RZ ;  /* 0x0000006c6804723c */ /* 0x042fe800000418ff */
[----:B------:R-:W1:Y:S04]  /*12bd0*/  LDSM.16.M88.4 R136, [R157+0x5800] ;  /* 0x005800009d88783b */ /* 0x000e680000000200 */
[C---:B------:R-:W-:Y:S01]  /*12be0*/  HMMA.16816.F32.BF16 R8, R104.reuse, R110, RZ ;  /* 0x0000006e6808723c */ /* 0x040fe200000418ff */
[----:B------:R-:W-:Y:S07]  /*12bf0*/  LDSM.16.M88.4 R108, [R156] ;  /* 0x000000009c6c783b */ /* 0x000fee0000000200 */
[C---:B--2---:R-:W-:Y:S08]  /*12c00*/  HMMA.16816.F32.BF16 R12, R104.reuse, R112, RZ ;  /* 0x00000070680c723c */ /* 0x044ff000000418ff */
[C---:B------:R-:W-:Y:S01]  /*12c10*/  HMMA.16816.F32.BF16 R16, R104.reuse, R114, RZ ;  /* 0x000000726810723c */ /* 0x040fe200000418ff */
[----:B------:R-:W2:Y:S07]  /*12c20*/  LDSM.16.M88.4 R112, [R151+0x2000] ;  /* 0x002000009770783b */ /* 0x000eae0000000200 */
[C---:B------:R-:W-:Y:S08]  /*12c30*/  HMMA.16816.F32.BF16 R20, R104.reuse, R116, RZ ;  /* 0x000000746814723c */ /* 0x040ff000000418ff */
[C---:B------:R-:W-:Y:S01]  /*12c40*/  HMMA.16816.F32.BF16 R24, R104.reuse, R118, RZ ;  /* 0x000000766818723c */ /* 0x040fe200000418ff */
[----:B------:R-:W1:Y:S07]  /*12c50*/  LDSM.16.M88.4 R116, [R151+0x2800] ;  /* 0x002800009774783b */ /* 0x000e6e0000000200 */
[C---:B---3--:R-:W-:Y:S08]  /*12c60*/  HMMA.16816.F32.BF16 R28, R104.reuse, R120, RZ ;  /* 0x00000078681c723c */ /* 0x048ff000000418ff */
[C---:B------:R-:W-:Y:S01]  /*12c70*/  HMMA.16816.F32.BF16 R32, R104.reuse, R122, RZ ;  /* 0x0000007a6820723c */ /* 0x040fe200000418ff */
[----:B------:R-:W3:Y:S07]  /*12c80*/  LDSM.16.M88.4 R120, [R151+0x3000] ;  /* 0x003000009778783b */ /* 0x000eee0000000200 */
[C---:B------:R-:W-:Y:S08]  /*12c90*/  HMMA.16816.F32.BF16 R36, R104.reuse, R124, RZ ;  /* 0x0000007c6824723c */ /* 0x040ff000000418ff */
[C---:B----4-:R-:W-:Y:S01]  /*12ca0*/  HMMA.16816.F32.BF16 R40, R104.reuse, R126, RZ ;  /* 0x0000007e6828723c */ /* 0x050fe200000418ff */
[----:B------:R-:W4:Y:S07]  /*12cb0*/  LDSM.16.M88.4 R124, [R151+0x3800] ;  /* 0x00380000977c783b */ /* 0x000f2e0000000200 */
[C---:B------:R-:W-:Y:S08]  /*12cc0*/  HMMA.16816.F32.BF16 R44, R104.reuse, R128, RZ ;  /* 0x00000080682c723c */ /* 0x040ff000000418ff */
[C---:B------:R-:W-:Y:S01]  /*12cd0*/  HMMA.16816.F32.BF16 R48, R104.reuse, R130, RZ ;  /* 0x000000826830723c */ /* 0x040fe200000418ff */
[----:B------:R-:W3:Y:S07]  /*12ce0*/  LDSM.16.M88.4 R128, [R151+0x4000] ;  /* 0x004000009780783b */ /* 0x000eee0000000200 */
[C---:B-----5:R-:W-:Y:S08]  /*12cf0*/  HMMA.16816.F32.BF16 R52, R104.reuse, R132, RZ ;  /* 0x000000846834723c */ /* 0x060ff000000418ff */
[C---:B------:R-:W-:Y:S08]  /*12d00*/  HMMA.16816.F32.BF16 R56, R104.reuse, R134, RZ ;  /* 0x000000866838723c */ /* 0x040ff000000418ff */
[C---:B-1----:R-:W-:Y:S08]  /*12d10*/  HMMA.16816.F32.BF16 R60, R104.reuse, R136, RZ ;  /* 0x00000088683c723c */ /* 0x042ff000000418ff */
[----:B------:R-:W-:Y:S01]  /*12d20*/  HMMA.16816.F32.BF16 R64, R104, R138, RZ ;  /* 0x0000008a6840723c */ /* 0x000fe200000418ff */
        /* <DEDUP_REMOVED lines=22> */
[C---:B-----5:R-:W-:Y:S08]  /*12e90*/  HMMA.16816.F32.BF16 R60, R108.reuse, R116, R60 ;  /* 0x000000746c3c723c */ /* 0x060ff0000004183c */
[----:B------:R-:W-:Y:S01]  /*12ea0*/  HMMA.16816.F32.BF16 R64, R108, R118, R64 ;  /* 0x000000766c40723c */ /* 0x000fe20000041840 */
[----:B------:R-:W5:Y:S05]  /*12eb0*/  LDSM.16.M88.4 R108, [R144] ;  /* 0x00000000906c783b */ /* 0x000f6a0000000200 */
[----:B------:R-:W2:Y:S02]  /*12ec0*/  LDSM.16.M88.4 R116, [R143] ;  /* 0x000000008f74783b */ /* 0x000ea40000000200 */
        /* <DEDUP_REMOVED lines=8> */
[----:B------:R-:W1:Y:S07]  /*12f50*/  LDSM.16.M88.4 R104, [R141] ;  /* 0x000000008d68783b */ /* 0x000e6e0000000200 */
[C---:B--2---:R-:W-:Y:S08]  /*12f60*/  HMMA.16816.F32.BF16 R28, R120.reuse, R112, R28 ;  /* 0x00000070781c723c */ /* 0x044ff0000004181c */
[C---:B------:R-:W-:Y:S01]  /*12f70*/  HMMA.16816.F32.BF16 R32, R120.reuse, R114, R32 ;  /* 0x000000727820723c */ /* 0x040fe20000041820 */
[----:B------:R-:W-:Y:S07]  /*12f80*/  LDSM.16.M88.4 R112, [R140] ;  /* 0x000000008c70783b */ /* 0x000fee0000000200 */
[C---:B-----5:R-:W-:Y:S08]  /*12f90*/  HMMA.16816.F32.BF16 R36, R120.reuse, R108, R36 ;  /* 0x0000006c7824723c */ /* 0x060ff00000041824 */
[C---:B------:R-:W-:Y:S01]  /*12fa0*/  HMMA.16816.F32.BF16 R40, R120.reuse, R110, R40 ;  /* 0x0000006e7828723c */ /* 0x040fe20000041828 */
[----:B------:R-:W2:Y:S07]  /*12fb0*/  LDSM.16.M88.4 R108, [R153] ;  /* 0x00000000996c783b */ /* 0x000eae0000000200 */
[C---:B------:R-:W-:Y:S08]  /*12fc0*/  HMMA.16816.F32.BF16 R44, R120.reuse, R116, R44 ;  /* 0x00000074782c723c */ /* 0x040ff0000004182c */
[C---:B------:R-:W-:Y:S01]  /*12fd0*/  HMMA.16816.F32.BF16 R48, R120.reuse, R118, R48 ;  /* 0x000000767830723c */ /* 0x040fe20000041830 */
[----:B------:R-:W4:Y:S07]  /*12fe0*/  LDSM.16.M88.4 R116, [R140+0x800] ;  /* 0x000800008c74783b */ /* 0x000f2e0000000200 */
[C---:B---3--:R-:W-:Y:S08]  /*12ff0*/  HMMA.16816.F32.BF16 R52, R120.reuse, R124, R52 ;  /* 0x0000007c7834723c */ /* 0x048ff00000041834 */
[C---:B------:R-:W-:Y:S01]  /*13000*/  HMMA.16816.F32.BF16 R56, R120.reuse, R126, R56 ;  /* 0x0000007e7838723c */ /* 0x040fe20000041838 */
[----:B------:R-:W-:Y:S07]  /*13010*/  LDSM.16.M88.4 R124, [R140+0x3800] ;  /* 0x003800008c7c783b */ /* 0x000fee0000000200 */
[C---:B-1----:R-:W-:Y:S08]  /*13020*/  HMMA.16816.F32.BF16 R60, R120.reuse, R104, R60 ;  /* 0x00000068783c723c */ /* 0x042ff0000004183c */
[----:B------:R-:W-:Y:S01]  /*13030*/  HMMA.16816.F32.BF16 R64, R120, R106, R64 ;  /* 0x0000006a7840723c */ /* 0x000fe20000041840 */
[----:B------:R-:W1:Y:S05]  /*13040*/  LDSM.16.M88.4 R104, [R140+0x1800] ;  /* 0x001800008c68783b */ /* 0x000e6a0000000200 */
[----:B------:R-:W-:Y:S02]  /*13050*/  LDSM.16.M88.4 R120, [R140+0x3000] ;  /* 0x003000008c78783b */ /* 0x000fe40000000200 */
[C---:B--2---:R-:W-:Y:S08]  /*13060*/  HMMA.16816.F32.BF16 R4, R108.reuse, R112, R4 ;  /* 0x000000706c04723c */ /* 0x044ff00000041804 */
        /* <DEDUP_REMOVED lines=86> */
.L_x_6619:
        /* <DEDUP_REMOVED lines=31> */
.L_x_6618:
        /* <DEDUP_REMOVED lines=86> */
[--C-:B------:R-:W-:Y:S01]  /*13d20*/  FFMA.FTZ R122, R5, c[0x0][0x23c], -R103.reuse ;  /* 0x00008f00057a7a23 */ /* 0x100fe20000010867 */
[----:B------:R-:W-:Y:S01]  /*13d30*/  FSEL R5, R104, RZ, P0 ;  /* 0x000000ff68057208 */ /* 0x000fe20000000000 */
[--C-:B------:R-:W-:Y:S01]  /*13d40*/  FFMA.FTZ R116, R13, c[0x0][0x23c], -R103.reuse ;  /* 0x00008f000d747a23 */ /* 0x100fe20000010867 */
[----:B------:R-:W2:Y:S01]  /*13d50*/  LDSM.16.MT88.4 R104, [R152+0x6000] ;  /* 0x006000009868783b */ /* 0x000ea20000004200 */
[----:B------:R-:W-:Y:S01]  /*13d60*/  FFMA.FTZ R120, R16, c[0x0][0x23c], -R103 ;  /* 0x00008f0010787a23 */ /* 0x000fe20000010867 */
[----:B------:R-:W-:Y:S01]  /*13d70*/  MUFU.EX2 R127, R127 ;  /* 0x0000007f007f7308 */ /* 0x000fe20000000800 */
[--C-:B------:R-:W-:Y:S01]  /*13d80*/  FFMA.FTZ R126, R26, c[0x0][0x23c], -R5.reuse ;  /* 0x00008f001a7e7a23 */ /* 0x100fe20000010805 */
[----:B------:R-:W-:Y:S01]  /*13d90*/  ISETP.GT.AND P0, PT, R172, 0x1, PT ;  /* 0x00000001ac00780c */ /* 0x000fe20003f04270 */
[--C-:B------:R-:W-:Y:S02]  /*13da0*/  FFMA.FTZ R129, R30, c[0x0][0x23c], -R5.reuse ;  /* 0x00008f001e817a23 */ /* 0x100fe40000010805 */
[--C-:B------:R-:W-:Y:S02]  /*13db0*/  FFMA.FTZ R128, R34, c[0x0][0x23c], -R5.reuse ;  /* 0x00008f0022807a23 */ /* 0x100fe40000010805 */
[--C-:B------:R-:W-:Y:S02]  /*13dc0*/  FFMA.FTZ R131, R35, c[0x0][0x23c], -R5.reuse ;  /* 0x00008f0023837a23 */ /* 0x100fe40000010805 */
[--C-:B------:R-:W-:Y:S01]  /*13dd0*/  FFMA.FTZ R118, R14, c[0x0][0x23c], -R5.reuse ;  /* 0x00008f000e767a23 */ /* 0x100fe20000010805 */
[----:B------:R-:W-:Y:S01]  /*13de0*/  MUFU.EX2 R122, R122 ;  /* 0x0000007a007a7308 */ /* 0x000fe20000000800 */
[----:B------:R-:W-:Y:S02]  /*13df0*/  FFMA.FTZ R121, R15, c[0x0][0x23c], -R5 ;  /* 0x00008f000f797a23 */ /* 0x000fe40000010805 */
[----:B------:R-:W-:Y:S01]  /*13e00*/  FMUL.FTZ R3, R101, c[0x0][0x23c] ;  /* 0x00008f0065037a20 */ /* 0x000fe20000410000 */
[----:B------:R-:W-:Y:S01]  /*13e10*/  MOV R101, R2 ;  /* 0x0000000200657202 */ /* 0x000fe20000000f00 */
        /* <DEDUP_REMOVED lines=14> */
[----:B------:R-:W-:Y:S01]  /*13f00*/  FFMA.FTZ R125, R4, c[0x0][0x23c], -R103 ;  /* 0x00008f00047d7a23 */ /* 0x000fe20000010867 */
[----:B------:R-:W-:Y:S01]  /*13f10*/  MUFU.EX2 R118, R118 ;  /* 0x0000007600767308 */ /* 0x000fe20000000800 */
[--C-:B------:R-:W-:Y:S02]  /*13f20*/  FFMA.FTZ R123, R6, c[0x0][0x23c], -R5.reuse ;  /* 0x00008f00067b7a23 */ /* 0x100fe40000010805 */
[----:B------:R-:W-:Y:S02]  /*13f30*/  FFMA.FTZ R124, R7, c[0x0][0x23c], -R5 ;  /* 0x00008f00077c7a23 */ /* 0x000fe40000010805 */
[--C-:B------:R-:W-:Y:S02]  /*13f40*/  FFMA.FTZ R102, R8, c[0x0][0x23c], -R103.reuse ;  /* 0x00008f0008667a23 */ /* 0x100fe40000010867 */
[----:B------:R-:W-:Y:S02]  /*13f50*/  FFMA.FTZ R117, R9, c[0x0][0x23c], -R103 ;  /* 0x00008f0009757a23 */ /* 0x000fe40000010867 */
[--C-:B------:R-:W-:Y:S01]  /*13f60*/  FFMA.FTZ R119, R10, c[0x0][0x23c], -R5.reuse ;  /* 0x00008f000a777a23 */ /* 0x100fe20000010805 */
[----:B------:R-:W3:Y:S01]  /*13f70*/  MUFU.EX2 R125, R125 ;  /* 0x0000007d007d7308 */ /* 0x000ee20000000800 */
[----:B------:R-:W-:Y:S02]  /*13f80*/  FFMA.FTZ R6, R11, c[0x0][0x23c], -R5 ;  /* 0x00008f000b067a23 */ /* 0x000fe40000010805 */
[C---:B-1----:R-:W-:Y:S02]  /*13f90*/  FMUL.FTZ R14, R3.reuse, R94 ;  /* 0x0000005e030e7220 */ /* 0x042fe40000410000 */
[C---:B------:R-:W-:Y:S02]  /*13fa0*/  FMUL.FTZ R15, R3.reuse, R95 ;  /* 0x0000005f030f7220 */ /* 0x040fe40000410000 */
[C---:B------:R-:W-:Y:S02]  /*13fb0*/  FMUL.FTZ R8, R100.reuse, R96 ;  /* 0x0000006064087220 */ /* 0x040fe40000410000 */
[----:B------:R-:W-:Y:S01]  /*13fc0*/  FMUL.FTZ R9, R100, R97 ;  /* 0x0000006164097220 */ /* 0x000fe20000410000 */
[----:B------:R-:W-:Y:S01]  /*13fd0*/  MUFU.EX2 R123, R123 ;  /* 0x0000007b007b7308 */ /* 0x000fe20000000800 */
[C---:B------:R-:W-:Y:S02]  /*13fe0*/  FMUL.FTZ R10, R3.reuse, R98 ;  /* 0x00000062030a7220 */ /* 0x040fe40000410000 */
[C---:B------:R-:W-:Y:S02]  /*13ff0*/  FMUL.FTZ R11, R3.reuse, R99 ;  /* 0x00000063030b7220 */ /* 0x040fe40000410000 */
[C---:B------:R-:W-:Y:S02]  /*14000*/  FMUL.FTZ R70, R3.reuse, R70 ;  /* 0x0000004603467220 */ /* 0x040fe40000410000 */
[C---:B------:R-:W-:Y:S02]  /*14010*/  FMUL.FTZ R71, R3.reuse, R71 ;  /* 0x0000004703477220 */ /* 0x040fe40000410000 */
[--C-:B------:R-:W-:Y:S01]  /*14020*/  FFMA.FTZ R7, R12, c[0x0][0x23c], -R103.reuse ;  /* 0x00008f000c077a23 */ /* 0x100fe20000010867 */
[----:B------:R-:W1:Y:S01]  /*14030*/  MUFU.EX2 R124, R124 ;  /* 0x0000007c007c7308 */ /* 0x000e620000000800 */
[----:B------:R-:W-:Y:S02]  /*14040*/  FMUL.FTZ R12, R100, R92 ;  /* 0x0000005c640c7220 */ /* 0x000fe40000410000 */
[----:B------:R-:W4:Y:S01]  /*14050*/  LDSM.16.MT88.4 R92, [R148+0x6000] ;  /* 0x00600000945c783b */ /* 0x000f220000004200 */
        /* <DEDUP_REMOVED lines=12> */
[----:B------:R-:W-:Y:S01]  /*14120*/  FFMA.FTZ R41, R41, c[0x0][0x23c], -R103 ;  /* 0x00008f0029297a23 */ /* 0x000fe20000010867 */
        /* <DEDUP_REMOVED lines=12> */
[----:B------:R-:W-:Y:S01]  /*141f0*/  FFMA.FTZ R51, R51, c[0x0][0x23c], -R5 ;  /* 0x00008f0033337a23 */ /* 0x000fe20000010805 */
[----:B---3--:R-:W-:Y:S01]  /*14200*/  F2FP.BF16.PACK_AB R98, R117, R102 ;  /* 0x000000667562723e */ /* 0x008fe200000010ff */
[--C-:B------:R-:W-:Y:S02]  /*14210*/  FFMA.FTZ R52, R52, c[0x0][0x23c], -R103.reuse ;  /* 0x00008f0034347a23 */ /* 0x100fe40000010867 */
[----:B------:R-:W-:Y:S02]  /*14220*/  FFMA.FTZ R53, R53, c[0x0][0x23c], -R103 ;  /* 0x00008f0035357a23 */ /* 0x000fe40000010867 */
[--C-:B------:R-:W-:Y:S01]  /*14230*/  FFMA.FTZ R54, R54, c[0x0][0x23c], -R5.reuse ;  /* 0x00008f0036367a23 */ /* 0x100fe20000010805 */
[----:B------:R-:W3:Y:S01]  /*14240*/  MUFU.EX2 R7, R7 ;  /* 0x0000000700077308 */ /* 0x000ee20000000800 */
[----:B------:R-:W-:Y:S02]  /*14250*/  FFMA.FTZ R55, R55, c[0x0][0x23c], -R5 ;  /* 0x00008f0037377a23 */ /* 0x000fe40000010805 */
[--C-:B------:R-:W-:Y:S02]  /*14260*/  FFMA.FTZ R56, R56, c[0x0][0x23c], -R103.reuse ;  /* 0x00008f0038387a23 */ /* 0x100fe40000010867 */
[----:B------:R-:W-:Y:S02]  /*14270*/  FFMA.FTZ R57, R57, c[0x0][0x23c], -R103 ;  /* 0x00008f0039397a23 */ /* 0x000fe40000010867 */
[--C-:B------:R-:W-:Y:S02]  /*14280*/  FFMA.FTZ R58, R58, c[0x0][0x23c], -R5.reuse ;  /* 0x00008f003a3a7a23 */ /* 0x100fe40000010805 */
[----:B------:R-:W-:Y:S01]  /*14290*/  FFMA.FTZ R59, R59, c[0x0][0x23c], -R5 ;  /* 0x00008f003b3b7a23 */ /* 0x000fe20000010805 */
[----:B------:R-:W5:Y:S01]  /*142a0*/  MUFU.EX2 R121, R121 ;  /* 0x0000007900797308 */ /* 0x000f620000000800 */
[--C-:B------:R-:W-:Y:S02]  /*142b0*/  FFMA.FTZ R60, R60, c[0x0][0x23c], -R103.reuse ;  /* 0x00008f003c3c7a23 */ /* 0x100fe40000010867 */
[----:B------:R-:W-:Y:S01]  /*142c0*/  FFMA.FTZ R61, R61, c[0x0][0x23c], -R103 ;  /* 0x00008f003d3d7a23 */ /* 0x000fe20000010867 */
[----:B-1----:R-:W-:Y:S01]  /*142d0*/  F2FP.BF16.PACK_AB R99, R6, R119 ;  /* 0x000000770663723e */ /* 0x002fe200000010ff */
[----:B------:R-:W-:Y:S02]  /*142e0*/  FFMA.FTZ R123, R3, R176, R123 ;  /* 0x000000b0037b7223 */ /* 0x000fe4000001007b */
[----:B------:R-:W-:Y:S02]  /*142f0*/  FFMA.FTZ R125, R100, R177, R125 ;  /* 0x000000b1647d7223 */ /* 0x000fe4000001007d */
[----:B------:R-:W-:Y:S01]  /*14300*/  FADD.FTZ R124, R124, R123 ;  /* 0x0000007b7c7c7221 */ /* 0x000fe20000010000 */
[----:B------:R-:W-:Y:S01]  /*14310*/  MUFU.EX2 R120, R120 ;  /* 0x0000007800787308 */ /* 0x000fe20000000800 */
[C---:B--2---:R-:W-:Y:S05]  /*14320*/  HMMA.16816.F32.BF16 R8, R96.reuse, R104, R8 ;  /* 0x000000686008723c */ /* 0x044fea0000041808 */
[----:B------:R-:W-:Y:S02]  /*14330*/  FADD.FTZ R119, R119, R124 ;  /* 0x0000007c77777221 */ /* 0x000fe40000010000 */
[----:B------:R-:W-:Y:S01]  /*14340*/  FADD.FTZ R125, R122, R125 ;  /* 0x0000007d7a7d7221 */ /* 0x000fe20000010000 */
[C---:B------:R-:W-:Y:S01]  /*14350*/  HMMA.16816.F32.BF16 R68, R96.reuse, R106, R68 ;  /* 0x0000006a6044723c */ /* 0x040fe20000041844 */
[----:B------:R-:W-:Y:S01]  /*14360*/  MUFU.EX2 R126, R126 ;  /* 0x0000007e007e7308 */ /* 0x000fe20000000800 */
[----:B------:R-:W-:Y:S02]  /*14370*/  LDSM.16.MT88.4 R104, [R150+0x6800] ;  /* 0x006800009668783b */ /* 0x000fe40000004200 */
[----:B------:R-:W-:Y:S02]  /*14380*/  FADD.FTZ R119, R6, R119 ;  /* 0x0000007706777221 */ /* 0x000fe40000010000 */
[----:B------:R-:W-:Y:S02]  /*14390*/  FFMA.FTZ R6, R66, c[0x0][0x23c], -R5 ;  /* 0x00008f0042067a23 */ /* 0x000fe40000010805 */
[C---:B------:R-:W-:Y:S03]  /*143a0*/  HMMA.16816.F32.BF16 R12, R96.reuse, R108, R12 ;  /* 0x0000006c600c723c */ /* 0x040fe6000004180c */
[----:B------:R-:W-:Y:S04]  /*143b0*/  MUFU.EX2 R129, R129 ;  /* 0x0000008100817308 */ /* 0x000fe80000000800 */
[----:B------:R-:W-:Y:S01]  /*143c0*/  FFMA.FTZ R109, R17, c[0x0][0x23c], -R103 ;  /* 0x00008f00116d7a23 */ /* 0x000fe20000010867 */
[C---:B------:R-:W-:Y:S04]  /*143d0*/  HMMA.16816.F32.BF16 R72, R96.reuse, R110, R72 ;  /* 0x0000006e6048723c */ /* 0x040fe80000041848 */
[----:B------:R-:W-:Y:S01]  /*143e0*/  FMUL.FTZ R17, R100, R89 ;  /* 0x0000005964117220 */ /* 0x000fe20000410000 */
[----:B------:R-:W1:Y:S01]  /*143f0*/  MUFU.EX2 R109, R109 ;  /* 0x0000006d006d7308 */ /* 0x000e620000000800 */
[--C-:B------:R-:W-:Y:S02]  /*14400*/  FFMA.FTZ R108, R18, c[0x0][0x23c], -R5.reuse ;  /* 0x00008f00126c7a23 */ /* 0x100fe40000010805 */
[C---:B------:R-:W-:Y:S04]  /*14410*/  HMMA.16816.F32.BF16 R76, R96.reuse, R112, R76 ;  /* 0x00000070604c723c */ /* 0x040fe8000004184c */
[----:B------:R-:W-:Y:S02]  /*14420*/  FMUL.FTZ R18, R3, R90 ;  /* 0x0000005a03127220 */ /* 0x000fe40000410000 */
[----:B------:R-:W-:Y:S01]  /*14430*/  FFMA.FTZ R111, R19, c[0x0][0x23c], -R5 ;  /* 0x00008f00136f7a23 */ /* 0x000fe20000010805 */
[----:B------:R-:W-:Y:S01]  /*14440*/  MUFU.EX2 R108, R108 ;  /* 0x0000006c006c7308 */ /* 0x000fe20000000800 */
[----:B------:R-:W-:Y:S02]  /*14450*/  FMUL.FTZ R19, R3, R91 ;  /* 0x0000005b03137220 */ /* 0x000fe40000410000 */
[----:B------:R-:W2:Y:S02]  /*14460*/  LDSM.16.MT88.4 R88, [R152+0x6800] ;  /* 0x006800009858783b */ /* 0x000ea40000004200 */
[--C-:B------:R-:W-:Y:S01]  /*14470*/  FFMA.FTZ R110, R20, c[0x0][0x23c], -R103.reuse ;  /* 0x00008f00146e7a23 */ /* 0x100fe20000010867 */
[----:B---3--:R-:W-:Y:S01]  /*14480*/  F2FP.BF16.PACK_AB R20, R116, R7 ;  /* 0x000000077414723e */ /* 0x008fe200000010ff */
[----:B------:R-:W-:Y:S01]  /*14490*/  FFMA.FTZ R113, R21, c[0x0][0x23c], -R103 ;  /* 0x00008f0015717a23 */ /* 0x000fe20000010867 */
[C---:B------:R-:W-:Y:S02]  /*144a0*/  HMMA.16816.F32.BF16 R16, R96.reuse, R114, R16 ;  /* 0x000000726010723c */ /* 0x040fe40000041810 */
[----:B------:R-:W3:Y:S01]  /*144b0*/  MUFU.EX2 R111, R111 ;  /* 0x0000006f006f7308 */ /* 0x000ee20000000800 */
[----:B-----5:R-:W-:Y:S01]  /*144c0*/  F2FP.BF16.PACK_AB R21, R121, R118 ;  /* 0x000000767915723e */ /* 0x020fe200000010ff */
[----:B------:R-:W-:Y:S01]  /*144d0*/  FFMA.FTZ R112, R22, c[0x0][0x23c], -R5 ;  /* 0x00008f0016707a23 */ /* 0x000fe20000010805 */
[----:B-1----:R-:W-:Y:S02]  /*144e0*/  F2FP.BF16.PACK_AB R22, R109, R120 ;  /* 0x000000786d16723e */ /* 0x002fe400000010ff */
[----:B------:R-:W-:Y:S01]  /*144f0*/  FFMA.FTZ R114, R24, c[0x0][0x23c], -R103 ;  /* 0x00008f0018727a23 */ /* 0x000fe20000010867 */
[C---:B----4-:R-:W-:Y:S04]  /*14500*/  HMMA.16816.F32.BF16 R80, R96.reuse, R92, R80 ;  /* 0x0000005c6050723c */ /* 0x050fe80000041850 */
[--C-:B------:R-:W-:Y:S01]  /*14510*/  FFMA.FTZ R115, R23, c[0x0][0x23c], -R5.reuse ;  /* 0x00008f0017737a23 */ /* 0x100fe20000010805 */
[----:B------:R-:W-:Y:S01]  /*14520*/  MUFU.EX2 R110, R110 ;  /* 0x0000006e006e7308 */ /* 0x000fe20000000800 */
[----:B------:R-:W-:Y:S02]  /*14530*/  FFMA.FTZ R3, R62, c[0x0][0x23c], -R5 ;  /* 0x00008f003e037a23 */ /* 0x000fe40000010805 */
[----:B------:R-:W-:Y:S01]  /*14540*/  HMMA.16816.F32.BF16 R84, R96, R94, R84 ;  /* 0x0000005e6054723c */ /* 0x000fe20000041854 */
[----:B------:R-:W1:Y:S03]  /*14550*/  LDSM.16.MT88.4 R92, [R149+0x6800] ;  /* 0x00680000955c783b */ /* 0x000e660000004200 */
[----:B------:R-:W-:Y:S02]  /*14560*/  FADD.FTZ R62, R102, R125 ;  /* 0x0000007d663e7221 */ /* 0x000fe40000010000 */
[----:B------:R-:W-:Y:S01]  /*14570*/  FADD.FTZ R118, R118, R119 ;  /* 0x0000007776767221 */ /* 0x000fe20000010000 */
[----:B------:R-:W4:Y:S01]  /*14580*/  MUFU.EX2 R113, R113 ;  /* 0x0000007100717308 */ /* 0x000f220000000800 */
[----:B------:R-:W-:Y:S01]  /*14590*/  FADD.FTZ R62, R117, R62 ;  /* 0x0000003e753e7221 */ /* 0x000fe20000010000 */
[----:B------:R-:W5:Y:S03]  /*145a0*/  LDSM.16.MT88.4 R96, [R148+0x6800] ;  /* 0x006800009460783b */ /* 0x000f660000004200 */
[----:B---3--:R-:W-:Y:S01]  /*145b0*/  F2FP.BF16.PACK_AB R23, R111, R108 ;  /* 0x0000006c6f17723e */ /* 0x008fe200000010ff */
[----:B------:R-:W-:Y:S02]  /*145c0*/  FADD.FTZ R7, R7, R62 ;  /* 0x0000003e07077221 */ /* 0x000fe40000010000 */
[----:B------:R-:W-:Y:S02]  /*145d0*/  FADD.FTZ R121, R121, R118 ;  /* 0x0000007679797221 */ /* 0x000fe40000010000 */
[----:B------:R-:W-:Y:S01]  /*145e0*/  MUFU.EX2 R112, R112 ;  /* 0x0000007000707308 */ /* 0x000fe20000000800 */
[----:B------:R-:W-:Y:S01]  /*145f0*/  FADD.FTZ R7, R116, R7 ;  /* 0x0000000774077221 */ /* 0x000fe20000010000 */
[C---:B--2---:R-:W-:Y:S05]  /*14600*/  HMMA.16816.F32.BF16 R8, R20.reuse, R88, R8 ;  /* 0x000000581408723c */ /* 0x044fea0000041808 */
[----:B------:R-:W-:Y:S02]  /*14610*/  FADD.FTZ R120, R120, R7 ;  /* 0x0000000778787221 */ /* 0x000fe40000010000 */
[----:B------:R-:W-:Y:S01]  /*14620*/  FADD.FTZ R108, R108, R121 ;  /* 0x000000796c6c7221 */ /* 0x000fe20000010000 */
[C---:B------:R-:W-:Y:S01]  /*14630*/  HMMA.16816.F32.BF16 R68, R20.reuse, R90, R68 ;  /* 0x0000005a1444723c */ /* 0x040fe20000041844 */
[----:B------:R-:W-:Y:S01]  /*14640*/  LDSM.16.MT88.4 R88, [R150+0x7000] ;  /* 0x007000009658783b */ /* 0x000fe20000004200 */
[----:B------:R-:W2:Y:S02]  /*14650*/  MUFU.EX2 R115, R115 ;  /* 0x0000007300737308 */ /* 0x000ea40000000800 */
[----:B------:R-:W-:Y:S02]  /*14660*/  FADD.FTZ R111, R111, R108 ;  /* 0x0000006c6f6f7221 */ /* 0x000fe40000010000 */
[----:B------:R-:W-:Y:S02]  /*14670*/  FADD.FTZ R109, R109, R120 ;  /* 0x000000786d6d7221 */ /* 0x000fe40000010000 */
[C---:B------:R-:W-:Y:S04]  /*14680*/  HMMA.16816.F32.BF16 R12, R20.reuse, R104, R12 ;  /* 0x00000068140c723c */ /* 0x040fe8000004180c */
[----:B------:R-:W3:Y:S03]  /*14690*/  MUFU.EX2 R114, R114 ;  /* 0x0000007200727308 */ /* 0x000ee60000000800 */
[----:B------:R-:W-:Y:S01]  /*146a0*/  FFMA.FTZ R105, R27, c[0x0][0x23c], -R5 ;  /* 0x00008f001b697a23 */ /* 0x000fe20000010805 */
[C---:B------:R-:W-:Y:S01]  /*146b0*/  HMMA.16816.F32.BF16 R72, R20.reuse, R106, R72 ;  /* 0x0000006a1448723c */ /* 0x040fe20000041848 */
[----:B------:R-:W2:Y:S03]  /*146c0*/  LDSM.16.MT88.4 R24, [R152+0x7000] ;  /* 0x007000009818783b */ /* 0x000ea60000004200 */
[--C-:B------:R-:W-:Y:S02]  /*146d0*/  FFMA.FTZ R104, R29, c[0x0][0x23c], -R103.reuse ;  /* 0x00008f001d687a23 */ /* 0x100fe40000010867 */
[----:B------:R-:W2:Y:S01]  /*146e0*/  MUFU.EX2 R105, R105 ;  /* 0x0000006900697308 */ /* 0x000ea20000000800 */
[--C-:B------:R-:W-:Y:S01]  /*146f0*/  FFMA.FTZ R107, R28, c[0x0][0x23c], -R103.reuse ;  /* 0x00008f001c6b7a23 */ /* 0x100fe20000010867 */
[C---:B-1----:R-:W-:Y:S04]  /*14700*/  HMMA.16816.F32.BF16 R76, R20.reuse, R92, R76 ;  /* 0x0000005c144c723c */ /* 0x042fe8000004184c */
[----:B------:R-:W-:Y:S04]  /*14710*/  FFMA.FTZ R106, R33, c[0x0][0x23c], -R103 ;  /* 0x00008f00216a7a23 */ /* 0x000fe80000010867 */
[C---:B------:R-:W-:Y:S01]  /*14720*/  HMMA.16816.F32.BF16 R16, R20.reuse, R94, R16 ;  /* 0x0000005e1410723c */ /* 0x040fe20000041810 */
[----:B------:R-:W-:Y:S01]  /*14730*/  LDSM.16.MT88.4 R92, [R148+0x7000] ;  /* 0x00700000945c783b */ /* 0x000fe20000004200 */
[----:B------:R-:W-:Y:S06]  /*14740*/  MUFU.EX2 R107, R107 ;  /* 0x0000006b006b7308 */ /* 0x000fec0000000800 */
[C---:B-----5:R-:W-:Y:S04]  /*14750*/  HMMA.16816.F32.BF16 R80, R20.reuse, R96, R80 ;  /* 0x000000601450723c */ /* 0x060fe80000041850 */
[----:B------:R-:W1:Y:S03]  /*14760*/  MUFU.EX2 R104, R104 ;  /* 0x0000006800687308 */ /* 0x000e660000000800 */
[----:B------:R-:W-:Y:S01]  /*14770*/  FFMA.FTZ R96, R31, c[0x0][0x23c], -R5 ;  /* 0x00008f001f607a23 */ /* 0x000fe20000010805 */
[----:B------:R-:W-:Y:S01]  /*14780*/  HMMA.16816.F32.BF16 R84, R20, R98, R84 ;  /* 0x000000621454723c */ /* 0x000fe20000041854 */
[----:B------:R-:W5:Y:S03]  /*14790*/  LDSM.16.MT88.4 R28, [R149+0x7000] ;  /* 0x00700000951c783b */ /* 0x000f660000004200 */
[----:B------:R-:W-:Y:S02]  /*147a0*/  FFMA.FTZ R97, R32, c[0x0][0x23c], -R103 ;  /* 0x00008f0020617a23 */ /* 0x000fe40000010867 */
[----:B------:R-:W1:Y:S01]  /*147b0*/  MUFU.EX2 R96, R96 ;  /* 0x0000006000607308 */ /* 0x000e620000000800 */
[----:B----4-:R-:W-:Y:S01]  /*147c0*/  F2FP.BF16.PACK_AB R20, R113, R110 ;  /* 0x0000006e7114723e */ /* 0x010fe200000010ff */
[----:B------:R-:W-:Y:S01]  /*147d0*/  FADD.FTZ R110, R110, R109 ;  /* 0x0000006d6e6e7221 */ /* 0x000fe20000010000 */
[----:B--2---:R-:W-:Y:S01]  /*147e0*/  F2FP.BF16.PACK_AB R21, R115, R112 ;  /* 0x000000707315723e */ /* 0x004fe200000010ff */
[----:B------:R-:W-:Y:S02]  /*147f0*/  LDSM.16.MT88.4 R32, [R150+0x7800] ;  /* 0x007800009620783b */ /* 0x000fe40000004200 */
[----:B---3--:R-:W-:Y:S01]  /*14800*/  F2FP.BF16.PACK_AB R22, R127, R114 ;  /* 0x000000727f16723e */ /* 0x008fe200000010ff */
[----:B------:R-:W-:Y:S01]  /*14810*/  FADD.FTZ R112, R112, R111 ;  /* 0x0000006f70707221 */ /* 0x000fe20000010000 */
[----:B------:R-:W-:Y:S01]  /*14820*/  F2FP.BF16.PACK_AB R23, R105, R126 ;  /* 0x0000007e6917723e */ /* 0x000fe200000010ff */
[----:B------:R-:W-:Y:S01]  /*14830*/  FADD.FTZ R113, R113, R110 ;  /* 0x0000006e71717221 */ /* 0x000fe20000010000 */
[----:B------:R-:W-:Y:S01]  /*14840*/  MUFU.EX2 R97, R97 ;  /* 0x0000006100617308 */ /* 0x000fe20000000800 */
[----:B------:R-:W-:Y:S02]  /*14850*/  FADD.FTZ R115, R115, R112 ;  /* 0x0000007073737221 */ /* 0x000fe40000010000 */
[----:B------:R-:W-:Y:S02]  /*14860*/  FADD.FTZ R114, R114, R113 ;  /* 0x0000007172727221 */ /* 0x000fe40000010000 */
[C---:B------:R-:W-:Y:S03]  /*14870*/  HMMA.16816.F32.BF16 R8, R20.reuse, R24, R8 ;  /* 0x000000181408723c */ /* 0x040fe60000041808 */
[----:B------:R-:W-:Y:S02]  /*14880*/  FADD.FTZ R126, R126, R115 ;  /* 0x000000737e7e7221 */ /* 0x000fe40000010000 */
[----:B------:R-:W2:Y:S01]  /*14890*/  MUFU.EX2 R106, R106 ;  /* 0x0000006a006a7308 */ /* 0x000ea20000000800 */
[----:B------:R-:W-:Y:S02]  /*148a0*/  FADD.FTZ R114, R127, R114 ;  /* 0x000000727f727221 */ /* 0x000fe40000010000 */
[C---:B------:R-:W-:Y:S01]  /*148b0*/  HMMA.16816.F32.BF16 R68, R20.reuse, R26, R68 ;  /* 0x0000001a1444723c */ /* 0x040fe20000041844 */
[----:B------:R-:W3:Y:S03]  /*148c0*/  LDSM.16.MT88.4 R24, [R152+0x7800] ;  /* 0x007800009818783b */ /* 0x000ee60000004200 */
[----:B------:R-:W-:Y:S03]  /*148d0*/  FADD.FTZ R126, R105, R126 ;  /* 0x0000007e697e7221 */ /* 0x000fe60000010000 */
[----:B------:R-:W-:Y:S01]  /*148e0*/  MUFU.EX2 R128, R128 ;  /* 0x0000008000807308 */ /* 0x000fe20000000800 */
[C---:B------:R-:W-:Y:S08]  /*148f0*/  HMMA.16816.F32.BF16 R12, R20.reuse, R88, R12 ;  /* 0x00000058140c723c */ /* 0x040ff0000004180c */
[C---:B------:R-:W-:Y:S01]  /*14900*/  HMMA.16816.F32.BF16 R72, R20.reuse, R90, R72 ;  /* 0x0000005a1448723c */ /* 0x040fe20000041848 */
[----:B------:R-:W-:Y:S01]  /*14910*/  LDSM.16.MT88.4 R88, [R149+0x9800] ;  /* 0x009800009558783b */ /* 0x000fe20000004200 */
[----:B------:R-:W4:Y:S06]  /*14920*/  MUFU.EX2 R131, R131 ;  /* 0x0000008300837308 */ /* 0x000f2c0000000800 */
[C---:B-----5:R-:W-:Y:S04]  /*14930*/  HMMA.16816.F32.BF16 R76, R20.reuse, R28, R76 ;  /* 0x0000001c144c723c */ /* 0x060fe8000004184c */
[----:B------:R-:W-:Y:S04]  /*14940*/  MUFU.EX2 R133, R133 ;  /* 0x0000008500857308 */ /* 0x000fe80000000800 */
[C---:B------:R-:W-:Y:S01]  /*14950*/  HMMA.16816.F32.BF16 R16, R20.reuse, R30, R16 ;  /* 0x0000001e1410723c */ /* 0x040fe20000041810 */
[----:B------:R-:W5:Y:S05]  /*14960*/  LDSM.16.MT88.4 R28, [R149+0x7800] ;  /* 0x00780000951c783b */ /* 0x000f6a0000004200 */
[----:B------:R-:W3:Y:S02]  /*14970*/  MUFU.EX2 R130, R130 ;  /* 0x0000008200827308 */ /* 0x000ee40000000800 */
[C---:B------:R-:W-:Y:S07]  /*14980*/  HMMA.16816.F32.BF16 R80, R20.reuse, R92, R80 ;  /* 0x0000005c1450723c */ /* 0x040fee0000041850 */
[--C-:B------:R-:W-:Y:S01]  /*14990*/  FFMA.FTZ R92, R38, c[0x0][0x23c], -R5.reuse ;  /* 0x00008f00265c7a23 */ /* 0x100fe20000010805 */
[----:B------:R-:W-:Y:S01]  /*149a0*/  HMMA.16816.F32.BF16 R84, R20, R94, R84 ;  /* 0x0000005e1454723c */ /* 0x000fe20000041854 */
[----:B------:R-:W-:Y:S03]  /*149b0*/  MUFU.EX2 R40, R40 ;  /* 0x0000002800287308 */ /* 0x000fe60000000800 */
[----:B------:R-:W-:Y:S02]  /*149c0*/  FFMA.FTZ R93, R39, c[0x0][0x23c], -R5 ;  /* 0x00008f00275d7a23 */ /* 0x000fe40000010805 */
[----:B------:R-:W5:Y:S01]  /*149d0*/  LDSM.16.MT88.4 R36, [R148+0x7800] ;  /* 0x007800009424783b */ /* 0x000f620000004200 */
[----:B-1----:R-:W-:Y:S01]  /*149e0*/  F2FP.BF16.PACK_AB R20, R104, R107 ;  /* 0x0000006b6814723e */ /* 0x002fe200000010ff */
[----:B------:R-:W-:Y:S01]  /*149f0*/  FADD.FTZ R107, R107, R114 ;  /* 0x000000726b6b7221 */ /* 0x000fe20000010000 */
[----:B------:R-:W-:Y:S02]  /*14a00*/  F2FP.BF16.PACK_AB R21, R96, R129 ;  /* 0x000000816015723e */ /* 0x000fe400000010ff */
[----:B------:R-:W-:Y:S01]  /*14a10*/  MUFU.EX2 R92, R92 ;  /* 0x0000005c005c7308 */ /* 0x000fe20000000800 */
[----:B--2---:R-:W-:Y:S01]  /*14a20*/  F2FP.BF16.PACK_AB R22, R106, R97 ;  /* 0x000000616a16723e */ /* 0x004fe200000010ff */
[----:B------:R-:W-:Y:S01]  /*14a30*/  FADD.FTZ R129, R129, R126 ;  /* 0x0000007e81817221 */ /* 0x000fe20000010000 */
[----:B----4-:R-:W-:Y:S01]  /*14a40*/  F2FP.BF16.PACK_AB R23, R131, R128 ;  /* 0x000000808317723e */ /* 0x010fe200000010ff */
[----:B------:R-:W-:Y:S02]  /*14a50*/  FADD.FTZ R104, R104, R107 ;  /* 0x0000006b68687221 */ /* 0x000fe40000010000 */
[----:B------:R-:W-:Y:S02]  /*14a60*/  FADD.FTZ R129, R96, R129 ;  /* 0x0000008160817221 */ /* 0x000fe40000010000 */
[----:B------:R-:W-:Y:S02]  /*14a70*/  FADD.FTZ R7, R97, R104 ;  /* 0x0000006861077221 */ /* 0x000fe40000010000 */
[C---:B---3--:R-:W-:Y:S01]  /*14a80*/  HMMA.16816.F32.BF16 R8, R20.reuse, R24, R8 ;  /* 0x000000181408723c */ /* 0x048fe20000041808 */
[----:B------:R-:W1:Y:S02]  /*14a90*/  MUFU.EX2 R93, R93 ;  /* 0x0000005d005d7308 */ /* 0x000e640000000800 */
[----:B------:R-:W-:Y:S02]  /*14aa0*/  FADD.FTZ R128, R128, R129 ;  /* 0x0000008180807221 */ /* 0x000fe40000010000 */
[----:B------:R-:W-:Y:S02]  /*14ab0*/  FADD.FTZ R106, R106, R7 ;  /* 0x000000076a6a7221 */ /* 0x000fe40000010000 */
[----:B------:R-:W-:Y:S01]  /*14ac0*/  FADD.FTZ R131, R131, R128 ;  /* 0x0000008083837221 */ /* 0x000fe20000010000 */
[C---:B------:R-:W-:Y:S01]  /*14ad0*/  HMMA.16816.F32.BF16 R68, R20.reuse, R26, R68 ;  /* 0x0000001a1444723c */ /* 0x040fe20000041844 */
[----:B------:R-:W2:Y:S02]  /*14ae0*/  LDSM.16.MT88.4 R24, [R152+0x8000] ;  /* 0x008000009818783b */ /* 0x000ea40000004200 */
[----:B------:R-:W3:Y:S05]  /*14af0*/  MUFU.EX2 R41, R41 ;  /* 0x0000002900297308 */ /* 0x000eea0000000800 */
[C---:B------:R-:W-:Y:S05]  /*14b00*/  HMMA.16816.F32.BF16 R12, R20.reuse, R32, R12 ;  /* 0x00000020140c723c */ /* 0x040fea000004180c */
[----:B------:R-:W-:Y:S03]  /*14b10*/  MUFU.EX2 R42, R42 ;  /* 0x0000002a002a7308 */ /* 0x000fe60000000800 */
[C---:B------:R-:W-:Y:S01]  /*14b20*/  HMMA.16816.F32.BF16 R72, R20.reuse, R34, R72 ;  /* 0x000000221448723c */ /* 0x040fe20000041848 */
[----:B------:R-:W4:Y:S06]  /*14b30*/  LDSM.16.MT88.4 R32, [R150+0x8000] ;  /* 0x008000009620783b */ /* 0x000f2c0000004200 */
[----:B------:R-:W1:Y:S01]  /*14b40*/  MUFU.EX2 R43, R43 ;  /* 0x0000002b002b7308 */ /* 0x000e620000000800 */
[C---:B-----5:R-:W-:Y:S08]  /*14b50*/  HMMA.16816.F32.BF16 R76, R20.reuse, R28, R76 ;  /* 0x0000001c144c723c */ /* 0x060ff0000004184c */
[C---:B------:R-:W-:Y:S01]  /*14b60*/  HMMA.16816.F32.BF16 R16, R20.reuse, R30, R16 ;  /* 0x0000001e1410723c */ /* 0x040fe20000041810 */
[----:B------:R-:W5:Y:S01]  /*14b70*/  LDSM.16.MT88.4 R28, [R149+0x8000] ;  /* 0x00800000951c783b */ /* 0x000f620000004200 */
[----:B------:R-:W-:Y:S06]  /*14b80*/  MUFU.EX2 R44, R44 ;  /* 0x0000002c002c7308 */ /* 0x000fec0000000800 */
[C---:B------:R-:W-:Y:S04]  /*14b90*/  HMMA.16816.F32.BF16 R80, R20.reuse, R36, R80 ;  /* 0x000000241450723c */ /* 0x040fe80000041850 */
[----:B------:R-:W2:Y:S04]  /*14ba0*/  MUFU.EX2 R45, R45 ;  /* 0x0000002d002d7308 */ /* 0x000ea80000000800 */
[----:B------:R-:W-:Y:S01]  /*14bb0*/  HMMA.16816.F32.BF16 R84, R20, R38, R84 ;  /* 0x000000261454723c */ /* 0x000fe20000041854 */
[----:B------:R-:W5:Y:S05]  /*14bc0*/  LDSM.16.MT88.4 R36, [R148+0x8000] ;  /* 0x008000009424783b */ /* 0x000f6a0000004200 */
[----:B------:R-:W-:Y:S01]  /*14bd0*/  MUFU.EX2 R46, R46 ;  /* 0x0000002e002e7308 */ /* 0x000fe20000000800 */
[----:B------:R-:W-:Y:S01]  /*14be0*/  F2FP.BF16.PACK_AB R20, R130, R133 ;  /* 0x000000858214723e */ /* 0x000fe200000010ff */
[----:B------:R-:W-:Y:S01]  /*14bf0*/  FADD.FTZ R133, R133, R106 ;  /* 0x0000006a85857221 */ /* 0x000fe20000010000 */
[----:B-1----:R-:W-:Y:S03]  /*14c00*/  F2FP.BF16.PACK_AB R21, R93, R92 ;  /* 0x0000005c5d15723e */ /* 0x002fe600000010ff */
[----:B---3--:R-:W-:Y:S01]  /*14c10*/  F2FP.BF16.PACK_AB R22, R41, R40 ;  /* 0x000000282916723e */ /* 0x008fe200000010ff */
[----:B------:R-:W-:Y:S01]  /*14c20*/  FADD.FTZ R92, R92, R131 ;  /* 0x000000835c5c7221 */ /* 0x000fe20000010000 */
[----:B------:R-:W-:Y:S01]  /*14c30*/  F2FP.BF16.PACK_AB R23, R43, R42 ;  /* 0x0000002a2b17723e */ /* 0x000fe200000010ff */
[----:B------:R-:W-:Y:S01]  /*14c40*/  FADD.FTZ R133, R130, R133 ;  /* 0x0000008582857221 */ /* 0x000fe20000010000 */
[----:B------:R-:W1:Y:S01]  /*14c50*/  MUFU.EX2 R47, R47 ;  /* 0x0000002f002f7308 */ /* 0x000e620000000800 */
[----:B------:R-:W-:Y:S02]  /*14c60*/  FADD.FTZ R7, R93, R92 ;  /* 0x0000005c5d077221 */ /* 0x000fe40000010000 */
[----:B------:R-:W-:Y:S02]  /*14c70*/  FADD.FTZ R40, R40, R133 ;  /* 0x0000008528287221 */ /* 0x000fe40000010000 */
[C---:B--2---:R-:W-:Y:S03]  /*14c80*/  HMMA.16816.F32.BF16 R8, R20.reuse, R24, R8 ;  /* 0x000000181408723c */ /* 0x044fe60000041808 */
[----:B------:R-:W-:Y:S02]  /*14c90*/  FADD.FTZ R42, R42, R7 ;  /* 0x000000072a2a7221 */ /* 0x000fe40000010000 */
[----:B------:R-:W-:Y:S01]  /*14ca0*/  MUFU.EX2 R48, R48 ;  /* 0x0000003000307308 */ /* 0x000fe20000000800 */
[----:B------:R-:W-:Y:S02]  /*14cb0*/  FADD.FTZ R41, R41, R40 ;  /* 0x0000002829297221 */ /* 0x000fe40000010000 */
[C---:B------:R-:W-:Y:S01]  /*14cc0*/  HMMA.16816.F32.BF16 R68, R20.reuse, R26, R68 ;  /* 0x0000001a1444723c */ /* 0x040fe20000041844 */
[----:B------:R-:W2:Y:S03]  /*14cd0*/  LDSM.16.MT88.4 R24, [R152+0x8800] ;  /* 0x008800009818783b */ /* 0x000ea60000004200 */
[----:B------:R-:W-:Y:S03]  /*14ce0*/  FADD.FTZ R43, R43, R42 ;  /* 0x0000002a2b2b7221 */ /* 0x000fe60000010000 */
[----:B------:R-:W3:Y:S01]  /*14cf0*/  MUFU.EX2 R49, R49 ;  /* 0x0000003100317308 */ /* 0x000ee20000000800 */
[C---:B----4-:R-:W-:Y:S08]  /*14d00*/  HMMA.16816.F32.BF16 R12, R20.reuse, R32, R12 ;  /* 0x00000020140c723c */ /* 0x050ff0000004180c */
[C---:B------:R-:W-:Y:S01]  /*14d10*/  HMMA.16816.F32.BF16 R72, R20.reuse, R34, R72 ;  /* 0x000000221448723c */ /* 0x040fe20000041848 */
[----:B------:R-:W-:Y:S01]  /*14d20*/  LDSM.16.MT88.4 R32, [R149+0x8800] ;  /* 0x008800009520783b */ /* 0x000fe20000004200 */
[----:B------:R-:W-:Y:S06]  /*14d30*/  MUFU.EX2 R50, R50 ;  /* 0x0000003200327308 */ /* 0x000fec0000000800 */
[C---:B-----5:R-:W-:Y:S04]  /*14d40*/  HMMA.16816.F32.BF16 R76, R20.reuse, R28, R76 ;  /* 0x0000001c144c723c */ /* 0x060fe8000004184c */
[----:B------:R-:W4:Y:S04]  /*14d50*/  MUFU.EX2 R51, R51 ;  /* 0x0000003300337308 */ /* 0x000f280000000800 */
        /* <DEDUP_REMOVED lines=10> */
[----:B---3--:R-:W-:Y:S01]  /*14e00*/  F2FP.BF16.PACK_AB R22, R49, R48 ;  /* 0x000000303116723e */ /* 0x008fe200000010ff */
[----:B------:R-:W-:Y:S01]  /*14e10*/  MUFU.EX2 R54, R54 ;  /* 0x0000003600367308 */ /* 0x000fe20000000800 */
[----:B----4-:R-:W-:Y:S01]  /*14e20*/  F2FP.BF16.PACK_AB R23, R51, R50 ;  /* 0x000000323317723e */ /* 0x010fe200000010ff */
        /* <DEDUP_REMOVED lines=25> */
[----:B------:R-:W-:Y:S03]  /*14fc0*/  FFMA.FTZ R5, R67, c[0x0][0x23c], -R5 ;  /* 0x00008f0043057a23 */ /* 0x000fe60000010805 */
[----:B------:R-:W-:Y:S01]  /*14fd0*/  F2FP.BF16.PACK_AB R20, R53, R52 ;  /* 0x000000343514723e */ /* 0x000fe200000010ff */
[----:B------:R-:W4:Y:S01]  /*14fe0*/  MUFU.EX2 R37, R61 ;  /* 0x0000003d00257308 */ /* 0x000f220000000800 */
[----:B-1----:R-:W-:Y:S03]  /*14ff0*/  F2FP.BF16.PACK_AB R21, R55, R54 ;  /* 0x000000363715723e */ /* 0x002fe600000010ff */
[----:B---3--:R-:W-:Y:S01]  /*15000*/  F2FP.BF16.PACK_AB R22, R57, R56 ;  /* 0x000000383916723e */ /* 0x008fe200000010ff */
[--C-:B------:R-:W-:Y:S01]  /*15010*/  FFMA.FTZ R38, R64, c[0x0][0x23c], -R103.reuse ;  /* 0x00008f0040267a23 */ /* 0x100fe20000010867 */
[----:B--2---:R-:W-:Y:S01]  /*15020*/  F2FP.BF16.PACK_AB R23, R59, R58 ;  /* 0x0000003a3b17723e */ /* 0x004fe200000010ff */
[----:B------:R-:W-:Y:S02]  /*15030*/  FFMA.FTZ R103, R65, c[0x0][0x23c], -R103 ;  /* 0x00008f0041677a23 */ /* 0x000fe40000010867 */
[----:B------:R-:W-:Y:S01]  /*15040*/  FADD.FTZ R52, R52, R49 ;  /* 0x0000003134347221 */ /* 0x000fe20000010000 */
[----:B------:R-:W-:Y:S01]  /*15050*/  MUFU.EX2 R3, R3 ;  /* 0x0000000300037308 */ /* 0x000fe20000000800 */
[----:B------:R-:W-:Y:S02]  /*15060*/  FADD.FTZ R54, R54, R51 ;  /* 0x0000003336367221 */ /* 0x000fe40000010000 */
[C---:B------:R-:W-:Y:S03]  /*15070*/  HMMA.16816.F32.BF16 R8, R20.reuse, R24, R8 ;  /* 0x000000181408723c */ /* 0x040fe60000041808 */
[----:B------:R-:W-:Y:S02]  /*15080*/  FADD.FTZ R53, R53, R52 ;  /* 0x0000003435357221 */ /* 0x000fe40000010000 */
[----:B------:R-:W-:Y:S02]  /*15090*/  FADD.FTZ R55, R55, R54 ;  /* 0x0000003637377221 */ /* 0x000fe40000010000 */
[----:B------:R-:W1:Y:S01]  /*150a0*/  MUFU.EX2 R36, R36 ;  /* 0x0000002400247308 */ /* 0x000e620000000800 */
[C---:B------:R-:W-:Y:S01]  /*150b0*/  HMMA.16816.F32.BF16 R68, R20.reuse, R26, R68 ;  /* 0x0000001a1444723c */ /* 0x040fe20000041844 */
[----:B------:R-:W2:Y:S03]  /*150c0*/  LDSM.16.MT88.4 R24, [R148+0x9000] ;  /* 0x009000009418783b */ /* 0x000ea60000004200 */
[----:B------:R-:W-:Y:S04]  /*150d0*/  FADD.FTZ R56, R56, R53 ;  /* 0x0000003538387221 */ /* 0x000fe80000010000 */
[C---:B----4-:R-:W-:Y:S01]  /*150e0*/  HMMA.16816.F32.BF16 R12, R20.reuse, R28, R12 ;  /* 0x0000001c140c723c */ /* 0x050fe2000004180c */
[----:B------:R-:W-:Y:S03]  /*150f0*/  MUFU.EX2 R38, R38 ;  /* 0x0000002600267308 */ /* 0x000fe60000000800 */
[----:B------:R-:W-:Y:S04]  /*15100*/  FADD.FTZ R57, R57, R56 ;  /* 0x0000003839397221 */ /* 0x000fe80000010000 */
[C---:B------:R-:W-:Y:S01]  /*15110*/  HMMA.16816.F32.BF16 R72, R20.reuse, R30, R72 ;  /* 0x0000001e1448723c */ /* 0x040fe20000041848 */
[----:B------:R-:W3:Y:S02]  /*15120*/  LDSM.16.MT88.4 R28, [R152+0x9800] ;  /* 0x00980000981c783b */ /* 0x000ee40000004200 */
[----:B------:R-:W4:Y:S05]  /*15130*/  MUFU.EX2 R103, R103 ;  /* 0x0000006700677308 */ /* 0x000f2a0000000800 */
[C---:B-----5:R-:W-:Y:S05]  /*15140*/  HMMA.16816.F32.BF16 R76, R20.reuse, R32, R76 ;  /* 0x00000020144c723c */ /* 0x060fea000004184c */
[----:B------:R-:W-:Y:S03]  /*15150*/  MUFU.EX2 R6, R6 ;  /* 0x0000000600067308 */ /* 0x000fe60000000800 */
[C---:B------:R-:W-:Y:S01]  /*15160*/  HMMA.16816.F32.BF16 R16, R20.reuse, R34, R16 ;  /* 0x000000221410723c */ /* 0x040fe20000041810 */
[----:B------:R-:W5:Y:S06]  /*15170*/  LDSM.16.MT88.4 R32, [R150+0x9800] ;  /* 0x009800009620783b */ /* 0x000f6c0000004200 */
[----:B------:R-:W3:Y:S01]  /*15180*/  MUFU.EX2 R5, R5 ;  /* 0x0000000500057308 */ /* 0x000ee20000000800 */
[C---:B--2---:R-:W-:Y:S08]  /*15190*/  HMMA.16816.F32.BF16 R80, R20.reuse, R24, R80 ;  /* 0x000000181450723c */ /* 0x044ff00000041850 */
[----:B------:R-:W-:Y:S07]  /*151a0*/  HMMA.16816.F32.BF16 R84, R20, R26, R84 ;  /* 0x0000001a1454723c */ /* 0x000fee0000041854 */
[----:B------:R-:W-:Y:S01]  /*151b0*/  F2FP.BF16.PACK_AB R20, R37, R60 ;  /* 0x0000003c2514723e */ /* 0x000fe200000010ff */
[----:B------:R-:W-:Y:S01]  /*151c0*/  FADD.FTZ R60, R60, R57 ;  /* 0x000000393c3c7221 */ /* 0x000fe20000010000 */
[----:B-1----:R-:W-:Y:S03]  /*151d0*/  F2FP.BF16.PACK_AB R21, R36, R3 ;  /* 0x000000032415723e */ /* 0x002fe600000010ff */
[----:B----4-:R-:W-:Y:S01]  /*151e0*/  F2FP.BF16.PACK_AB R22, R103, R38 ;  /* 0x000000266716723e */ /* 0x010fe200000010ff */
[----:B------:R-:W-:Y:S01]  /*151f0*/  FADD.FTZ R37, R37, R60 ;  /* 0x0000003c25257221 */ /* 0x000fe20000010000 */
[----:B---3--:R-:W-:Y:S03]  /*15200*/  F2FP.BF16.PACK_AB R23, R5, R6 ;  /* 0x000000060517723e */ /* 0x008fe600000010ff */
[----:B------:R-:W-:Y:S04]  /*15210*/  FADD.FTZ R38, R38, R37 ;  /* 0x0000002526267221 */ /* 0x000fe80000010000 */
[C---:B------:R-:W-:Y:S01]  /*15220*/  HMMA.16816.F32.BF16 R96, R20.reuse, R28, R8 ;  /* 0x0000001c1460723c */ /* 0x040fe20000041808 */
[----:B------:R-:W1:Y:S02]  /*15230*/  LDSM.16.MT88.4 R8, [R148+0x9800] ;  /* 0x009800009408783b */ /* 0x000e640000004200 */
[----:B------:R-:W-:Y:S05]  /*15240*/  FADD.FTZ R177, R103, R38 ;  /* 0x0000002667b17221 */ /* 0x000fea0000010000 */
        /* <DEDUP_REMOVED lines=17> */
.L_x_6616:
        /* <DEDUP_REMOVED lines=129> */
.L_x_6621:
[----:B------:R-:W2:Y:S04]  /*15b70*/  S2R R5, SR_CTAID.Z ;  /* 0x0000000000057919 */ /* 0x000ea80000002700 */
[----:B------:R-:W2:Y:S02]  /*15b80*/  S2R R0, SR_CTAID.Y ;  /* 0x0000000000007919 */ /* 0x000ea40000002600 */
[----:B--2---:R-:W-:-:S04]  /*15b90*/  IMAD R2, R0, c[0x0][0x1c0], R5 ;  /* 0x0000700000027a24 */ /* 0x004fc800078e0205 */
[----:B------:R-:W-:Y:S02]  /*15ba0*/  IMAD R2, R2, c[0x0][0x214], RZ ;  /* 0x0000850002027a24 */ /* 0x000fe400078e02ff */
.L_x_6622:
[----:B------:R-:W-:Y:S01]  /*15bb0*/  BAR.SYNC.DEFER_BLOCKING 0x0 ;  /* 0x0000000000007b1d */ /* 0x000fe20000010000 */
[----:B-1----:R-:W-:Y:S01]  /*15bc0*/  LOP3.LUT R7, R11, 0xffffffe0, RZ, 0xc0, !PT ;  /* 0xffffffe00b077812 */ /* 0x002fe200078ec0ff */
[C---:B------:R-:W-:Y:S01]  /*15bd0*/  IMAD.WIDE.U32 R14, R165.reuse, c[0x0][0x1e8], RZ ;  /* 0x00007a00a50e7a25 */ /* 0x040fe200078e00ff */
        /* <DEDUP_REMOVED lines=34> */
.L_x_6624:
[----:B------:R-:W-:Y:S05]  /*15e00*/  BSYNC B0 ;  /* 0x0000000000007941 */ /* 0x000fea0003800000 */
.L_x_6623:
[----:B------:R-:W5:Y:S01]  /*15e10*/  S2R R2, SR_CTAID.X ;  /* 0x0000000000027919 */ /* 0x000f620000002500 */
[----:B------:R-:W-:Y:S01]  /*15e20*/  LEA.HI R3, R3, R4, RZ, 0x3 ;  /* 0x0000000403037211 */ /* 0x000fe200078f18ff */
[----:B------:R-:W-:Y:S03]  /*15e30*/  BSSY B0, `(.L_x_6625) ;  /* 0x000001c000007945 */ /* 0x000fe60003800000 */
[----:B------:R-:W-:-:S05]  /*15e40*/  LOP3.LUT R3, R3, 0xfffffff8, RZ, 0xc0, !PT ;  /* 0xfffffff803037812 */ /* 0x000fca00078ec0ff */
[----:B------:R-:W-:-:S04]  /*15e50*/  IMAD.IADD R4, R4, 0x1, -R3 ;  /* 0x0000000104047824 */ /* 0x000fc800078e0a03 */
[----:B----4-:R-:W-:Y:S01]  /*15e60*/  IMAD.SHL.U32 R6, R4, 0x8, RZ ;  /* 0x0000000804067824 */ /* 0x010fe200078e00ff */
[----:B------:R-:W-:-:S04]  /*15e70*/  SHF.R.S32.HI R4, RZ, 0x1f, R5 ;  /* 0x0000001fff047819 */ /* 0x000fc80000011405 */
[----:B------:R-:W-:Y:S01]  /*15e80*/  SHF.R.S32.HI R7, RZ, 0x1f, R6 ;  /* 0x0000001fff077819 */ /* 0x000fe20000011406 */
[----:B------:R-:W-:Y:S01]  /*15e90*/  IMAD R4, R4, c[0x0][0x1f0], RZ ;  /* 0x00007c0004047a24 */ /* 0x000fe200078e02ff */
[----:B-----5:R-:W-:-:S03]  /*15ea0*/  SHF.L.U32 R3, R2, 0x6, RZ ;  /* 0x0000000602037819 */ /* 0x020fc600000006ff */
[----:B------:R-:W-:Y:S01]  /*15eb0*/  IMAD R4, R5, c[0x0][0x1f4], R4 ;  /* 0x00007d0005047a24 */ /* 0x000fe200078e0204 */
[----:B------:R-:W-:Y:S01]  /*15ec0*/  SHF.R.S32.HI R2, RZ, 0x1f, R3 ;  /* 0x0000001fff027819 */ /* 0x000fe20000011403 */
[----:B------:R-:W-:-:S04]  /*15ed0*/  IMAD.WIDE.U32 R6, R3, c[0x0][0x1e8], R6 ;  /* 0x00007a0003067a25 */ /* 0x000fc800078e0006 */
[----:B------:R-:W-:Y:S01]  /*15ee0*/  IMAD R2, R2, c[0x0][0x1e8], RZ ;  /* 0x00007a0002027a24 */ /* 0x000fe200078e02ff */
[----:B------:R-:W-:-:S03]  /*15ef0*/  IADD3 R6, P0, R0, R6, RZ ;  /* 0x0000000600067210 */ /* 0x000fc60007f1e0ff */
[C---:B------:R-:W-:Y:S01]  /*15f00*/  IMAD R2, R3.reuse, c[0x0][0x1ec], R2 ;  /* 0x00007b0003027a24 */ /* 0x040fe200078e0202 */
[----:B------:R-:W-:-:S04]  /*15f10*/  IADD3 R3, -R3, R164, RZ ;  /* 0x000000a403037210 */ /* 0x000fc80007ffe1ff */
        /* <DEDUP_REMOVED lines=13> */
.L_x_6626:
[----:B------:R-:W-:Y:S05]  /*15ff0*/  BSYNC B0 ;  /* 0x0000000000007941 */ /* 0x000fea0003800000 */
.L_x_6625:
[----:B------:R-:W-:Y:S01]  /*16000*/  IADD3 R0, R168, 0x10, RZ ;  /* 0x00000010a8007810 */ /* 0x000fe20007ffe0ff */
[----:B------:R-:W-:Y:S03]  /*16010*/  BSSY B0, `(.L_x_6627) ;  /* 0x000000e000007945 */ /* 0x000fe60003800000 */
[----:B------:R-:W-:-:S13]  /*16020*/  ISETP.GE.AND P0, PT, R0, R3, PT ;  /* 0x000000030000720c */ /* 0x000fda0003f06270 */
        /* <DEDUP_REMOVED lines=12> */
.L_x_6628:
[----:B------:R-:W-:Y:S05]  /*160f0*/  BSYNC B0 ;  /* 0x0000000000007941 */ /* 0x000fea0003800000 */
.L_x_6627:
        /* <DEDUP_REMOVED lines=15> */
.L_x_6630:
[----:B------:R-:W-:Y:S05]  /*161f0*/  BSYNC B0 ;  /* 0x0000000000007941 */ /* 0x000fea0003800000 */
.L_x_6629:
[----:B------:R-:W-:-:S04]  /*16200*/  IADD3 R0, R168, 0x30, RZ ;  /* 0x00000030a8007810 */ /* 0x000fc80007ffe0ff */
[----:B------:R-:W-:-:S13]  /*16210*/  ISETP.GE.AND P0, PT, R0, R3, PT ;  /* 0x000000030000720c */ /* 0x000fda0003f06270 */
        /* <DEDUP_REMOVED lines=13> */
.L_x_6631:
        /* <DEDUP_REMOVED lines=9> */
.L_x_7922:


//--------------------- .text._ZN5flash24flash_fwd_splitkv_kernelI23Flash_fwd_kernel_traitsILi64ELi64ELi128ELi4ELb0ELb0EN7cutlass10bfloat16_tE19Flash_kernel_traitsILi64ELi64ELi128ELi4ES3_EELb1ELb0ELb0ELb0ELb1ELb1ELb0ELb1EEEvNS_16Flash_fwd_paramsE --------------------------
	.section	.text._ZN5flash24flash_fwd_splitkv_kernelI23Flash_fwd_kernel_traitsILi64ELi64ELi128ELi4ELb0ELb0EN7cutlass10bfloat16_tE19Flash_kernel_traitsILi64ELi64ELi128ELi4ES3_EELb1ELb0ELb0ELb0ELb1ELb1ELb0ELb1EEEvNS_16Flash_fwd_paramsE,"ax",@progbits
	.sectioninfo	@"SHI_REGISTERS=254"
	.align	128
        .global         _ZN5flash24flash_fwd_splitkv_kernelI23Flash_fwd_kernel_traitsILi64ELi64ELi128ELi4ELb0ELb0EN7cutlass10bfloat16_tE19Flash_kernel_traitsILi64ELi64ELi128ELi4ES3_EELb1ELb0ELb0ELb0ELb1ELb1ELb0ELb1EEEvNS_16Flash_fwd_paramsE
        .type           _ZN5flash24flash_fwd_splitkv_kernelI23Flash_fwd_kernel_traitsILi64ELi64ELi128ELi4ELb0ELb0EN7cutlass10bfloat16_tE19Flash_kernel_traitsILi64ELi64ELi128ELi4ES3_EELb1ELb0ELb0ELb0ELb1ELb1ELb0ELb1EEEvNS_16Flash_fwd_paramsE,@function
        .size           _ZN5flash24flash_fwd_splitkv_kernelI23Flash_fwd_kernel_traitsILi64ELi64ELi128ELi4ELb0ELb0EN7cutlass10bfloat16_tE19Flash_kernel_traitsILi64ELi64ELi128ELi4ES3_EELb1ELb0ELb0ELb0ELb1ELb1ELb0ELb1EEEvNS_16Flash_fwd_paramsE,(.L_x_7923 - _ZN5flash24flash_fwd_splitkv_kernelI23Flash_fwd_kernel_traitsILi64ELi64ELi128ELi4ELb0ELb0EN7cutlass10bfloat16_tE19Flash_kernel_traitsILi64ELi64ELi128ELi4ES3_EELb1ELb0ELb0ELb0ELb1ELb1ELb0ELb1EEEvNS_16Flash_fwd_paramsE)
        .other          _ZN5flash24flash_fwd_splitkv_kernelI23Flash_fwd_kernel_traitsILi64ELi64ELi128ELi4ELb0ELb0EN7cutlass10bfloat16_tE19Flash_kernel_traitsILi64ELi64ELi128ELi4ES3_EELb1ELb0ELb0ELb0ELb1ELb1ELb0ELb1EEEvNS_16Flash_fwd_paramsE,@"STO_CUDA_ENTRY STV_DEFAULT"
_ZN5flash24flash_fwd_splitkv_kernelI23Flash_fwd_kernel_traitsILi64ELi64ELi128ELi4ELb0ELb0EN7cutlass10bfloat16_tE19Flash_kernel_traitsILi64ELi64ELi128ELi4ES3_EELb1ELb0ELb0ELb0ELb1ELb1ELb0ELb1EEEvNS_16Flash_fwd_paramsE:
.text._ZN5flash24flash_fwd_splitkv_kernelI23Flash_fwd_kernel_traitsILi64ELi64ELi128ELi4ELb0ELb0EN7cutlass10bfloat16_tE19Flash_kernel_traitsILi64ELi64ELi128ELi4ES3_EELb1ELb0ELb0ELb0ELb1ELb1ELb0ELb1EEEvNS_16Flash_fwd_paramsE:
        /* <DEDUP_REMOVED lines=35> */
.L_x_6632:
[----:B-12-4-:R-:W-:Y:S02]  /*0230*/  MOV R0, c[0x0][0x218] ;  /* 0x0000860000007a02 */ /* 0x016fe40000000f00 */
.L_x_6633:
        /* <DEDUP_REMOVED lines=73> */
.L_x_6636:
[----:B------:R-:W-:Y:S05]  /*06d0*/  BSYNC B0 ;  /* 0x0000000000007941 */ /* 0x000fea0003800000 */
.L_x_6635:
        /* <DEDUP_REMOVED lines=15> */
.L_x_6638:
[----:B------:R-:W-:Y:S05]  /*07d0*/  BSYNC B0 ;  /* 0x0000000000007941 */ /* 0x000fea0003800000 */
.L_x_6637:
        /* <DEDUP_REMOVED lines=15> */
.L_x_6640:
[----:B------:R-:W-:Y:S05]  /*08d0*/  BSYNC B0 ;  /* 0x0000000000007941 */ /* 0x000fea0003800000 */
.L_x_6639:
        /* <DEDUP_REMOVED lines=14> */
.L_x_6642:
[----:B------:R-:W-:Y:S05]  /*09c0*/  BSYNC B0 ;  /* 0x0000000000007941 */ /* 0x000fea0003800000 */
.L_x_6641:
        /* <DEDUP_REMOVED lines=19> */
.L_x_6634:
        /* <DEDUP_REMOVED lines=50> */
[----:B---3-5:R-:W3:Y:S02]  /*0e20*/  MUFU.RCP R11, R12 ;  /* 0x0000000c000b7308 */ /* 0x028ee40000001000 */
        /* <DEDUP_REMOVED lines=43> */
.L_x_6643:
        /* <DEDUP_REMOVED lines=16> */
.L_x_6645:
        /* <DEDUP_REMOVED lines=54> */
.L_x_6644:
[----:B------:R1:W5:Y:S01]  /*1540*/  @P4 LDG.E R7, [R144.64] ;  /* 0x0000000690074981 */ /* 0x000362000c1e1900 */
[----:B------:R-:W-:Y:S01]  /*1550*/  ISETP.NE.AND P0, PT, R175, -0x1, PT ;  /* 0xffffffffaf00780c */ /* 0x000fe20003f05270 */
[----:B------:R-:W-:Y:S01]  /*1560*/  IMAD.MOV.U32 R19, RZ, RZ, 0x2 ;  /* 0x00000002ff137424 */ /* 0x000fe200078e00ff */
[----:B-----5:R-:W-:Y:S01]  /*1570*/  SHF.R.S32.HI R11, RZ, 0x1f, R60 ;  /* 0x0000001fff0b7819 */ /* 0x020fe2000001143c */
[----:B------:R-:W-:Y:S01]  /*1580*/  IMAD.MOV.U32 R78, RZ, RZ, c[0x0][0x230] ;  /* 0x00008c00ff4e7624 */ /* 0x000fe200078e00ff */
[----:B------:R-:W-:Y:S01]  /*1590*/  MOV R49, 0x10 ;  /* 0x0000001000317802 */ /* 0x000fe20000000f00 */
[----:B------:R-:W-:Y:S01]  /*15a0*/  IMAD.MOV.U32 R20, RZ, RZ, RZ ;  /* 0x000000ffff147224 */ /* 0x000fe200078e00ff */
[CC--:B------:R-:W-:Y:S01]  /*15b0*/  LEA.HI R25, R11.reuse, R60.reuse, RZ, 0x3 ;  /* 0x0000003c0b197211 */ /* 0x0c0fe200078f18ff */
[----:B------:R-:W-:Y:S01]  /*15c0*/  IMAD.MOV.U32 R21, RZ, RZ, c[0x0][0x230] ;  /* 0x00008c00ff157624 */ /* 0x000fe200078e00ff */
[----:B------:R-:W-:Y:S01]  /*15d0*/  LEA.HI R72, R11, R60, RZ, 0x4 ;  /* 0x0000003c0b487211 */ /* 0x000fe200078f20ff */
[----:B------:R-:W-:Y:S01]  /*15e0*/  IMAD.MOV.U32 R157, RZ, RZ, c[0x0][0x198] ;  /* 0x00006600ff9d7624 */ /* 0x000fe200078e00ff */
[----:B------:R-:W-:Y:S01]  /*15f0*/  SHF.R.S32.HI R178, RZ, 0x3, R25 ;  /* 0x00000003ffb27819 */ /* 0x000fe20000011419 */
[----:B------:R-:W-:Y:S01]  /*1600*/  IMAD.HI.U32 R78, R19, R78, R20 ;  /* 0x0000004e134e7227 */ /* 0x000fe200078e0014 */
[----:B------:R-:W-:-:S02]  /*1610*/  LOP3.LUT R25, R25, 0xfffffff8, RZ, 0xc0, !PT ;  /* 0xfffffff819197812 */ /* 0x000fc400078ec0ff */
[----:B------:R-:W-:Y:S01]  /*1620*/  SHF.L.U32 R23, R178, 0x6, RZ ;  /* 0x00000006b2177819 */ /* 0x000fe200000006ff */
[----:B------:R-:W-:Y:S01]  /*1630*/  @!P0 IMAD R16, R4, c[0x0][0x178], RZ ;  /* 0x00005e0004108a24 */ /* 0x000fe200078e02ff */
[----:B------:R-:W-:Y:S01]  /*1640*/  SHF.R.S32.HI R179, RZ, 0x1f, R178 ;  /* 0x0000001fffb37819 */ /* 0x000fe200000114b2 */
[----:B------:R-:W-:Y:S01]  /*1650*/  IMAD.IADD R64, R60, 0x1, -R25 ;  /* 0x000000013c407824 */ /* 0x000fe200078e0a19 */
[----:B------:R-:W-:Y:S01]  /*1660*/  LOP3.LUT R23, R23, 0x1c0, RZ, 0xc0, !PT ;  /* 0x000001c017177812 */ /* 0x000fe200078ec0ff */
[----:B------:R-:W-:Y:S01]  /*1670*/  @P0 IMAD.WIDE.U32 R18, R175, c[0x0][0x190], RZ ;  /* 0x00006400af120a25 */ /* 0x000fe200078e00ff */
[----:B------:R-:W-:Y:S02]  /*1680*/  IADD3 R5, P1, R178, R5, RZ ;  /* 0x00000005b2057210 */ /* 0x000fe40007f3e0ff */
[----:B------:R-:W-:Y:S01]  /*1690*/  LOP3.LUT R71, R72, 0xfffffff0, RZ, 0xc0, !PT ;  /* 0xfffffff048477812 */ /* 0x000fe200078ec0ff */
[----:B------:R-:W-:Y:S01]  /*16a0*/  @!P0 IMAD.WIDE.U32 R20, R9, c[0x0][0x178], RZ ;  /* 0x00005e0009148a25 */ /* 0x000fe200078e00ff */
[----:B------:R-:W-:-:S02]  /*16b0*/  IADD3.X R3, R179, R3, RZ, P1, !PT ;  /* 0x00000003b3037210 */ /* 0x000fc40000ffe4ff */
[----:B------:R-:W-:Y:S01]  /*16c0*/  SHF.R.S32.HI R79, RZ, 0x1, R78 ;  /* 0x00000001ff4f7819 */ /* 0x000fe2000001144e */
[----:B------:R-:W-:Y:S01]  /*16d0*/  @!P0 IMAD R16, R9, c[0x0][0x17c], R16 ;  /* 0x00005f0009108a24 */ /* 0x000fe200078e0210 */
[C---:B------:R-:W-:Y:S01]  /*16e0*/  SHF.L.U32 R76, R64.reuse, 0x2, RZ ;  /* 0x00000002404c7819 */ /* 0x040fe200000006ff */
[----:B------:R-:W-:Y:S01]  /*16f0*/  IMAD.SHL.U32 R14, R64, 0x8, RZ ;  /* 0x00000008400e7824 */ /* 0x000fe200078e00ff */
[CC--:B------:R-:W-:Y:S01]  /*1700*/  LEA.HI R62, R11.reuse, R60.reuse, RZ, 0x5 ;  /* 0x0000003c0b3e7211 */ /* 0x0c0fe200078f28ff */
[----:B------:R-:W-:Y:S01]  /*1710*/  @P0 IMAD.MOV.U32 R12, RZ, RZ, R18 ;  /* 0x000000ffff0c0224 */ /* 0x000fe200078e0012 */
[----:B------:R-:W-:Y:S01]  /*1720*/  LEA.HI R18, R11, R60, RZ, 0x6 ;  /* 0x0000003c0b127211 */ /* 0x000fe200078f30ff */
[----:B------:R-:W-:Y:S01]  /*1730*/  @P0 IMAD R19, R175, c[0x0][0x194], R19 ;  /* 0x00006500af130a24 */ /* 0x000fe200078e0213 */
        /* <DEDUP_REMOVED lines=13> */
[C---:B------:R-:W-:Y:S01]  /*1810*/  IADD3 R26, P1, R14.reuse, R12, RZ ;  /* 0x0000000c0e1a7210 */ /* 0x040fe20007f3e0ff */
[----:B------:R-:W-:Y:S01]  /*1820*/  IMAD.X R25, R15, 0x1, R17, P0 ;  /* 0x000000010f197824 */ /* 0x000fe200000e0611 */
[----:B------:R-:W-:Y:S01]  /*1830*/  IADD3 R12, P0, R14, R6, RZ ;  /* 0x000000060e0c7210 */ /* 0x000fe20007f1e0ff */
[C---:B------:R-:W-:Y:S01]  /*1840*/  IMAD R21, R2.reuse, c[0x0][0x1bc], R21 ;  /* 0x00006f0002157a24 */ /* 0x040fe200078e0215 */
[----:B------:R-:W-:Y:S01]  /*1850*/  SHF.R.S32.HI R66, RZ, 0x1f, R71 ;  /* 0x0000001fff427819 */ /* 0x000fe20000011447 */
[----:B------:R-:W-:Y:S01]  /*1860*/  IMAD.WIDE.U32 R24, R2, c[0x0][0x1b8], R24 ;  /* 0x00006e0002187a25 */ /* 0x000fe200078e0018 */
[----:B------:R-:W-:-:S02]  /*1870*/  LOP3.LUT R63, R62, 0xffffffe0, RZ, 0xc0, !PT ;  /* 0xffffffe03e3f7812 */ /* 0x000fc400078ec0ff */
[----:B------:R-:W-:Y:S01]  /*1880*/  LEA.HI R66, R66, R71, RZ, 0x3 ;  /* 0x0000004742427211 */ /* 0x000fe200078f18ff */
[----:B------:R-:W-:Y:S01]  /*1890*/  IMAD R6, R3, c[0x0][0x1a0], RZ ;  /* 0x0000680003067a24 */ /* 0x000fe200078e02ff */
[----:B------:R-:W-:Y:S01]  /*18a0*/  IADD3 R25, R25, R21, RZ ;  /* 0x0000001519197210 */ /* 0x000fe20007ffe0ff */
[----:B------:R-:W-:Y:S01]  /*18b0*/  IMAD.X R13, R15, 0x1, R13, P0 ;  /* 0x000000010f0d7824 */ /* 0x000fe200000e060d */
[----:B------:R-:W-:Y:S01]  /*18c0*/  LOP3.LUT R16, R66, 0xfffffff8, RZ, 0xc0, !PT ;  /* 0xfffffff842107812 */ /* 0x000fe200078ec0ff */
[C---:B------:R-:W-:Y:S01]  /*18d0*/  IMAD R6, R5.reuse, c[0x0][0x1a4], R6 ;  /* 0x0000690005067a24 */ /* 0x040fe200078e0206 */
[----:B------:R-:W-:Y:S01]  /*18e0*/  SHF.R.S32.HI R3, RZ, 0x1f, R142 ;  /* 0x0000001fff037819 */ /* 0x000fe2000001148e */
        /* <DEDUP_REMOVED lines=19> */
[----:B------:R-:W-:Y:S01]  /*1a20*/  IADD3.X R89, R89, c[0x0][0x174], RZ, P0, !PT ;  /* 0x00005d0059597a10 */ /* 0x000fe200007fe4ff */
[C---:B------:R-:W-:Y:S01]  /*1a30*/  IMAD R19, R22.reuse, c[0x0][0x194], R19 ;  /* 0x0000650016137a24 */ /* 0x040fe200078e0213 */
[----:B------:R-:W-:Y:S01]  /*1a40*/  IMNMX R83, RZ, R83, !PT ;  /* 0x00000053ff537217 */ /* 0x000fe20007800200 */
[----:B------:R-:W-:Y:S01]  /*1a50*/  IMAD.WIDE.U32 R26, R22, c[0x0][0x190], R26 ;  /* 0x00006400161a7a25 */ /* 0x000fe200078e001a */
[----:B------:R-:W-:-:S02]  /*1a60*/  SHF.L.U64.HI R85, R12, 0x1, R17 ;  /* 0x000000010c557819 */ /* 0x000fc40000010211 */
[----:B------:R-:W-:Y:S01]  /*1a70*/  SHF.R.S32.HI R75, RZ, 0x1f, R77 ;  /* 0x0000001fff4b7819 */ /* 0x000fe2000001144d */
[----:B------:R-:W-:Y:S01]  /*1a80*/  IMAD R3, R3, c[0x0][0x1a8], RZ ;  /* 0x00006a0003037a24 */ /* 0x000fe200078e02ff */
[----:B------:R-:W-:Y:S01]  /*1a90*/  IADD3.X R85, R85, c[0x0][0x16c], RZ, P3, !PT ;  /* 0x00005b0055557a10 */ /* 0x000fe20001ffe4ff */
[----:B------:R-:W-:Y:S01]  /*1aa0*/  IMAD.IADD R27, R27, 0x1, R19 ;  /* 0x000000011b1b7824 */ /* 0x000fe200078e0213 */
[----:B------:R-:W-:Y:S01]  /*1ab0*/  SHF.R.S32.HI R74, RZ, 0x1f, R76 ;  /* 0x0000001fff4a7819 */ /* 0x000fe2000001144c */
[C---:B------:R-:W-:Y:S01]  /*1ac0*/  IMAD R141, R142.reuse, c[0x0][0x1ac], R3 ;  /* 0x00006b008e8d7a24 */ /* 0x040fe200078e0203 */
[----:B------:R-:W-:Y:S01]  /*1ad0*/  SEL R49, R49, 0xfffffff0, !P1 ;  /* 0xfffffff031317807 */ /* 0x000fe20004800000 */
[----:B------:R-:W-:Y:S01]  /*1ae0*/  IMAD.MOV.U32 R3, RZ, RZ, 0x20 ;  /* 0x00000020ff037424 */ /* 0x000fe200078e00ff */
[----:B------:R-:W-:Y:S01]  /*1af0*/  MOV R169, R85 ;  /* 0x0000005500a97202 */ /* 0x000fe20000000f00 */
[----:B------:R-:W-:Y:S02]  /*1b00*/  IMAD.MOV.U32 R5, RZ, RZ, c[0x0][0x1a0] ;  /* 0x00006800ff057624 */ /* 0x000fe400078e00ff */
        /* <DEDUP_REMOVED lines=177> */
.L_x_6700:
        /* <DEDUP_REMOVED lines=132> */
.L_x_6650:
[----:B------:R-:W-:Y:S05]  /*2e60*/  BSYNC B0 ;  /* 0x0000000000007941 */ /* 0x000fea0003800000 */
.L_x_6649:
        /* <DEDUP_REMOVED lines=57> */
.L_x_6652:
[----:B------:R-:W-:Y:S05]  /*3200*/  BSYNC B0 ;  /* 0x0000000000007941 */ /* 0x000fea0003800000 */
.L_x_6651:
        /* <DEDUP_REMOVED lines=59> */
.L_x_6654:
[----:B------:R-:W-:Y:S05]  /*35c0*/  BSYNC B0 ;  /* 0x0000000000007941 */ /* 0x000fea0003800000 */
.L_x_6653:
        /* <DEDUP_REMOVED lines=62> */
.L_x_6656:
[----:B------:R-:W-:Y:S05]  /*39b0*/  BSYNC B0 ;  /* 0x0000000000007941 */ /* 0x000fea0003800000 */
.L_x_6655:
        /* <DEDUP_REMOVED lines=57> */
.L_x_6658:
[----:B------:R-:W-:Y:S05]  /*3d50*/  BSYNC B0 ;  /* 0x0000000000007941 */ /* 0x000fea0003800000 */
.L_x_6657:
        /* <DEDUP_REMOVED lines=62> */
.L_x_6660:
[----:B------:R-:W-:Y:S05]  /*4140*/  BSYNC B0 ;  /* 0x0000000000007941 */ /* 0x000fea0003800000 */
.L_x_6659:
        /* <DEDUP_REMOVED lines=62> */
.L_x_6662:
[----:B------:R-:W-:Y:S05]  /*4530*/  BSYNC B0 ;  /* 0x0000000000007941 */ /* 0x000fea0003800000 */
.L_x_6661:
        /* <DEDUP_REMOVED lines=64> */
.L_x_6664:
[----:B------:R-:W-:Y:S05]  /*4940*/  BSYNC B0 ;  /* 0x0000000000007941 */ /* 0x000fea0003800000 */
.L_x_6663:
        /* <DEDUP_REMOVED lines=9> */
.L_x_6648:
        /* <DEDUP_REMOVED lines=87> */
.L_x_6669:
[----:B------:R-:W-:Y:S05]  /*4f50*/  BSYNC B0 ;  /* 0x0000000000007941 */ /* 0x000fea0003800000 */
.L_x_6668:
[----:B------:R-:W-:Y:S05]  /*4f60*/  MOV R87, R85 ;  /* 0x0000005500577202 */ /* 0x000fea0000000f00 */
[----:B-----5:R2:W-:Y:S02]  /*4f70*/  STG.E.128 [R86.64], R44 ;  /* 0x0000002c56007986 */ /* 0x0205e4000c101d06 */
.L_x_6667:
[----:B------:R-:W-:Y:S05]  /*4f80*/  BSYNC B1 ;  /* 0x0000000000017941 */ /* 0x000fea0003800000 */
.L_x_6666:
        /* <DEDUP_REMOVED lines=88> */
.L_x_6673:
[----:B------:R-:W-:Y:S05]  /*5510*/  BSYNC B0 ;  /* 0x0000000000007941 */ /* 0x000fea0003800000 */
.L_x_6672:
[C---:B------:R-:W-:Y:S04]  /*5520*/  LEA R2, P0, R67.reuse, R86, 0x1 ;  /* 0x0000005643027211 */ /* 0x040fe800078008ff */
[----:B------:R-:W-:Y:S05]  /*5530*/  LEA.HI.X R3, R67, R85, R68, 0x1, P0 ;  /* 0x0000005543037211 */ /* 0x000fea00000f0c44 */
[----:B-----5:R3:W-:Y:S04]  /*5540*/  STG.E.128 [R2.64], R44 ;  /* 0x0000002c02007986 */ /* 0x0207e8000c101d06 */
.L_x_6671:
[----:B------:R-:W-:Y:S05]  /*5550*/  BSYNC B1 ;  /* 0x0000000000017941 */ /* 0x000fea0003800000 */
.L_x_6670:
        /* <DEDUP_REMOVED lines=90> */
.L_x_6677:
[----:B------:R-:W-:Y:S05]  /*5b00*/  BSYNC B0 ;  /* 0x0000000000007941 */ /* 0x000fea0003800000 */
.L_x_6676:
[C---:B------:R-:W-:Y:S04]  /*5b10*/  LEA R2, P0, R154.reuse, R86, 0x1 ;  /* 0x000000569a027211 */ /* 0x040fe800078008ff */
[----:B------:R-:W-:Y:S05]  /*5b20*/  LEA.HI.X R3, R154, R85, R92, 0x1, P0 ;  /* 0x000000559a037211 */ /* 0x000fea00000f0c5c */
[----:B-----5:R3:W-:Y:S04]  /*5b30*/  STG.E.128 [R2.64], R44 ;  /* 0x0000002c02007986 */ /* 0x0207e8000c101d06 */
.L_x_6675:
[----:B------:R-:W-:Y:S05]  /*5b40*/  BSYNC B1 ;  /* 0x0000000000017941 */ /* 0x000fea0003800000 */
.L_x_6674:
        /* <DEDUP_REMOVED lines=90> */
.L_x_6681:
[----:B------:R-:W-:Y:S05]  /*60f0*/  BSYNC B0 ;  /* 0x0000000000007941 */ /* 0x000fea0003800000 */
.L_x_6680:
[----:B------:R-:W-:Y:S02]  /*6100*/  MOV R3, 0x60 ;  /* 0x0000006000037802 */ /* 0x000fe40000000f00 */
[----:B------:R-:W-:Y:S03]  /*6110*/  MOV R87, R85 ;  /* 0x0000005500577202 */ /* 0x000fe60000000f00 */
[C---:B------:R-:W-:Y:S02]  /*6120*/  IMAD R0, R3.reuse, c[0x0][0x19c], RZ ;  /* 0x0000670003007a24 */ /* 0x040fe400078e02ff */
[----:B------:R-:W-:Y:S05]  /*6130*/  IMAD.WIDE.U32 R4, R3, c[0x0][0x198], R86 ;  /* 0x0000660003047a25 */ /* 0x000fea00078e0056 */
[----:B------:R-:W-:Y:S05]  /*6140*/  IADD3 R5, R5, R0, RZ ;  /* 0x0000000005057210 */ /* 0x000fea0007ffe0ff */
[----:B-----5:R2:W-:Y:S02]  /*6150*/  STG.E.128 [R4.64], R44 ;  /* 0x0000002c04007986 */ /* 0x0205e4000c101d06 */
.L_x_6679:
[----:B------:R-:W-:Y:S05]  /*6160*/  BSYNC B1 ;  /* 0x0000000000017941 */ /* 0x000fea0003800000 */
.L_x_6678:
        /* <DEDUP_REMOVED lines=88> */
.L_x_6685:
[----:B------:R-:W-:Y:S05]  /*66f0*/  BSYNC B0 ;  /* 0x0000000000007941 */ /* 0x000fea0003800000 */
.L_x_6684:
[C---:B------:R-:W-:Y:S04]  /*6700*/  LEA R2, P0, R156.reuse, R86, 0x1 ;  /* 0x000000569c027211 */ /* 0x040fe800078008ff */
[----:B------:R-:W-:Y:S05]  /*6710*/  LEA.HI.X R3, R156, R85, R96, 0x1, P0 ;  /* 0x000000559c037211 */ /* 0x000fea00000f0c60 */
[----:B-----5:R2:W-:Y:S04]  /*6720*/  STG.E.128 [R2.64], R44 ;  /* 0x0000002c02007986 */ /* 0x0205e8000c101d06 */
.L_x_6683:
[----:B------:R-:W-:Y:S05]  /*6730*/  BSYNC B1 ;  /* 0x0000000000017941 */ /* 0x000fea0003800000 */
.L_x_6682:
        /* <DEDUP_REMOVED lines=90> */
.L_x_6689:
[----:B------:R-:W-:Y:S05]  /*6ce0*/  BSYNC B0 ;  /* 0x0000000000007941 */ /* 0x000fea0003800000 */
.L_x_6688:
[----:B------:R-:W-:Y:S02]  /*6cf0*/  MOV R3, 0xa0 ;  /* 0x000000a000037802 */ /* 0x000fe40000000f00 */
[----:B------:R-:W-:Y:S03]  /*6d00*/  MOV R87, R85 ;  /* 0x0000005500577202 */ /* 0x000fe60000000f00 */
[C---:B------:R-:W-:Y:S02]  /*6d10*/  IMAD R0, R3.reuse, c[0x0][0x19c], RZ ;  /* 0x0000670003007a24 */ /* 0x040fe400078e02ff */
[----:B------:R-:W-:Y:S05]  /*6d20*/  IMAD.WIDE.U32 R4, R3, c[0x0][0x198], R86 ;  /* 0x0000660003047a25 */ /* 0x000fea00078e0056 */
[----:B------:R-:W-:Y:S05]  /*6d30*/  IADD3 R5, R5, R0, RZ ;  /* 0x0000000005057210 */ /* 0x000fea0007ffe0ff */
[----:B-----5:R2:W-:Y:S02]  /*6d40*/  STG.E.128 [R4.64], R44 ;  /* 0x0000002c04007986 */ /* 0x0205e4000c101d06 */
.L_x_6687:
[----:B------:R-:W-:Y:S05]  /*6d50*/  BSYNC B1 ;  /* 0x0000000000017941 */ /* 0x000fea0003800000 */
.L_x_6686:
        /* <DEDUP_REMOVED lines=90> */
.L_x_6693:
[----:B------:R-:W-:Y:S05]  /*7300*/  BSYNC B0 ;  /* 0x0000000000007941 */ /* 0x000fea0003800000 */
.L_x_6692:
[----:B------:R-:W-:Y:S02]  /*7310*/  MOV R3, 0xc0 ;  /* 0x000000c000037802 */ /* 0x000fe40000000f00 */
[----:B------:R-:W-:Y:S03]  /*7320*/  MOV R87, R85 ;  /* 0x0000005500577202 */ /* 0x000fe60000000f00 */
[C---:B------:R-:W-:Y:S02]  /*7330*/  IMAD R0, R3.reuse, c[0x0][0x19c], RZ ;  /* 0x0000670003007a24 */ /* 0x040fe400078e02ff */
[----:B------:R-:W-:Y:S05]  /*7340*/  IMAD.WIDE.U32 R4, R3, c[0x0][0x198], R86 ;  /* 0x0000660003047a25 */ /* 0x000fea00078e0056 */
[----:B------:R-:W-:Y:S05]  /*7350*/  IADD3 R5, R5, R0, RZ ;  /* 0x0000000005057210 */ /* 0x000fea0007ffe0ff */
[----:B-----5:R2:W-:Y:S02]  /*7360*/  STG.E.128 [R4.64], R44 ;  /* 0x0000002c04007986 */ /* 0x0205e4000c101d06 */
.L_x_6691:
[----:B------:R-:W-:Y:S05]  /*7370*/  BSYNC B1 ;  /* 0x0000000000017941 */ /* 0x000fea0003800000 */
.L_x_6690:
        /* <DEDUP_REMOVED lines=91> */
.L_x_6697:
[----:B------:R-:W-:Y:S05]  /*7930*/  BSYNC B0 ;  /* 0x0000000000007941 */ /* 0x000fea0003800000 */
.L_x_6696:
[----:B------:R-:W-:Y:S02]  /*7940*/  MOV R3, 0xe0 ;  /* 0x000000e000037802 */ /* 0x000fe40000000f00 */
[----:B------:R-:W-:Y:S03]  /*7950*/  MOV R87, R85 ;  /* 0x0000005500577202 */ /* 0x000fe60000000f00 */
[C---:B------:R-:W-:Y:S02]  /*7960*/  IMAD R0, R3.reuse, c[0x0][0x19c], RZ ;  /* 0x0000670003007a24 */ /* 0x040fe400078e02ff */
[----:B------:R-:W-:Y:S05]  /*7970*/  IMAD.WIDE.U32 R4, R3, c[0x0][0x198], R86 ;  /* 0x0000660003047a25 */ /* 0x000fea00078e0056 */
[----:B------:R-:W-:Y:S05]  /*7980*/  IADD3 R5, R5, R0, RZ ;  /* 0x0000000005057210 */ /* 0x000fea0007ffe0ff */
[----:B-----5:R2:W-:Y:S02]  /*7990*/  STG.E.128 [R4.64], R44 ;  /* 0x0000002c04007986 */ /* 0x0205e4000c101d06 */
.L_x_6695:
[----:B------:R-:W-:Y:S05]  /*79a0*/  BSYNC B1 ;  /* 0x0000000000017941 */ /* 0x000fea0003800000 */
.L_x_6694:
        /* <DEDUP_REMOVED lines=9> */
.L_x_6647:
        /* <DEDUP_REMOVED lines=77> */
.L_x_6665:
        /* <DEDUP_REMOVED lines=82> */
.L_x_6698:
        /* <DEDUP_REMOVED lines=9> */
.L_x_6699:
[----:B------:R-:W-:Y:S04]  /*84c0*/  IADD3 R11, R11, -0x1, RZ ;  /* 0xffffffff0b0b7810 */ /* 0x000fe80007ffe0ff */
[----:B------:R-:W-:Y:S11]  /*84d0*/  ISETP.GT.AND P0, PT, R11, R83, PT ;  /* 0x000000530b00720c */ /* 0x000ff60003f04270 */
[----:B------:R-:W-:Y:S02]  /*84e0*/  @!UPT UIADD3 URZ, URZ, URZ, URZ ;  /* 0x0000003f3f3ff290 */ /* 0x000fe4000fffe03f */
[----:B------:R-:W-:-:S05]  /*84f0*/  @P0 BRA `(.L_x_6700) ;  /* 0xffffa12000000947 */ /* 0x000fca000383ffff */
.L_x_6646:
        /* <DEDUP_REMOVED lines=94> */
.L_x_6707:
[----:B------:R-:W-:Y:S05]  /*8ae0*/  BSYNC B0 ;  /* 0x0000000000007941 */ /* 0x000fea0003800000 */
.L_x_6706:
[----:B-----5:R1:W-:Y:S02]  /*8af0*/  STS.128 [R177], R8 ;  /* 0x00000008b1007388 */ /* 0x0203e40000000c00 */
.L_x_6705:
[----:B------:R-:W-:Y:S05]  /*8b00*/  BSYNC B1 ;  /* 0x0000000000017941 */ /* 0x000fea0003800000 */
.L_x_6704:
        /* <DEDUP_REMOVED lines=55> */
.L_x_6711:
[----:B------:R-:W-:Y:S05]  /*8e80*/  BSYNC B0 ;  /* 0x0000000000007941 */ /* 0x000fea0003800000 */
.L_x_6710:
[----:B-----5:R2:W-:Y:S02]  /*8e90*/  STS.128 [R177+0x800], R8 ;  /* 0x00080008b1007388 */ /* 0x0205e40000000c00 */
.L_x_6709:
[----:B------:R-:W-:Y:S05]  /*8ea0*/  BSYNC B1 ;  /* 0x0000000000017941 */ /* 0x000fea0003800000 */
.L_x_6708:
        /* <DEDUP_REMOVED lines=56> */
.L_x_6715:
[----:B------:R-:W-:Y:S05]  /*9230*/  BSYNC B0 ;  /* 0x0000000000007941 */ /* 0x000fea0003800000 */
.L_x_6714:
[----:B-----5:R2:W-:Y:S02]  /*9240*/  STS.128 [R177+0x1000], R8 ;  /* 0x00100008b1007388 */ /* 0x0205e40000000c00 */
.L_x_6713:
[----:B------:R-:W-:Y:S05]  /*9250*/  BSYNC B1 ;  /* 0x0000000000017941 */ /* 0x000fea0003800000 */
.L_x_6712:
        /* <DEDUP_REMOVED lines=56> */
.L_x_6718:
[----:B------:R-:W-:Y:S05]  /*95e0*/  BSYNC B0 ;  /* 0x0000000000007941 */ /* 0x000fea0003800000 */
.L_x_6717:
[----:B-----5:R2:W-:Y:S01]  /*95f0*/  STS.128 [R177+0x1800], R8 ;  /* 0x00180008b1007388 */ /* 0x0205e20000000c00 */
[----:B------:R-:W-:Y:S05]  /*9600*/  BRA `(.L_x_6716) ;  /* 0x000019b000007947 */ /* 0x000fea0003800000 */
.L_x_6703:
        /* <DEDUP_REMOVED lines=88> */
.L_x_6722:
[----:B------:R-:W-:Y:S05]  /*9b90*/  BSYNC B0 ;  /* 0x0000000000007941 */ /* 0x000fea0003800000 */
.L_x_6721:
[----:B-----5:R2:W-:Y:S02]  /*9ba0*/  STS.128 [R177], R20 ;  /* 0x00000014b1007388 */ /* 0x0205e40000000c00 */
.L_x_6720:
[----:B------:R-:W-:Y:S05]  /*9bb0*/  BSYNC B1 ;  /* 0x0000000000017941 */ /* 0x000fea0003800000 */
.L_x_6719:
        /* <DEDUP_REMOVED lines=91> */
.L_x_6726:
[----:B------:R-:W-:Y:S05]  /*a170*/  BSYNC B0 ;  /* 0x0000000000007941 */ /* 0x000fea0003800000 */
.L_x_6725:
[----:B-----5:R3:W-:Y:S02]  /*a180*/  STS.128 [R177+0x800], R20 ;  /* 0x00080014b1007388 */ /* 0x0207e40000000c00 */
.L_x_6724:
[----:B------:R-:W-:Y:S05]  /*a190*/  BSYNC B1 ;  /* 0x0000000000017941 */ /* 0x000fea0003800000 */
.L_x_6723:
        /* <DEDUP_REMOVED lines=93> */
.L_x_6730:
[----:B------:R-:W-:Y:S05]  /*a770*/  BSYNC B0 ;  /* 0x0000000000007941 */ /* 0x000fea0003800000 */
.L_x_6729:
[----:B-----5:R3:W-:Y:S02]  /*a780*/  STS.128 [R177+0x1000], R20 ;  /* 0x00100014b1007388 */ /* 0x0207e40000000c00 */
.L_x_6728:
[----:B------:R-:W-:Y:S05]  /*a790*/  BSYNC B1 ;  /* 0x0000000000017941 */ /* 0x000fea0003800000 */
.L_x_6727:
        /* <DEDUP_REMOVED lines=93> */
.L_x_6732:
[----:B------:R-:W-:Y:S05]  /*ad70*/  BSYNC B0 ;  /* 0x0000000000007941 */ /* 0x000fea0003800000 */
.L_x_6731:
[----:B-----5:R4:W-:Y:S01]  /*ad80*/  STS.128 [R177+0x1800], R4 ;  /* 0x00180004b1007388 */ /* 0x0209e20000000c00 */
[----:B------:R-:W-:Y:S05]  /*ad90*/  BRA `(.L_x_6716) ;  /* 0x0000022000007947 */ /* 0x000fea0003800000 */
.L_x_6702:
        /* <DEDUP_REMOVED lines=34> */
.L_x_6716:
[----:B------:R-:W-:Y:S05]  /*afc0*/  BSYNC B2 ;  /* 0x0000000000027941 */ /* 0x000fea0003800000 */
.L_x_6701:
        /* <DEDUP_REMOVED lines=29> */
[----:B------:R-:W-:Y:S02]  /*b1a0*/  @!P1 IMAD.MOV.U32 R18, RZ, RZ, c[0x0][0x198] ;  /* 0x00006600ff129624 */ /* 0x000fe400078e00ff */
[----:B------:R2:W-:Y:S01]  /*b1b0*/  @!P4 LDGSTS.E.BYPASS.LTC128B.128 [R177+0x2800], [R8.64] ;  /* 0x0280000008b1cfae */ /* 0x0005e2000b901d46 */
[----:B------:R-:W-:Y:S01]  /*b1c0*/  @!P5 LEA R24, P4, R6, R170, 0x6 ;  /* 0x000000aa0618d211 */ /* 0x000fe200078830ff */
[----:B------:R-:W-:-:S03]  /*b1d0*/  @!P3 IMAD.MOV.U32 R11, RZ, RZ, c[0x0][0x19c] ;  /* 0x00006700ff0bb624 */ /* 0x000fc600078e00ff */
[----:B------:R-:W-:Y:S01]  /*b1e0*/  @!P5 LEA.HI.X R25, R6, R169, R7, 0x6, P4 ;  /* 0x000000a90619d211 */ /* 0x000fe200020f3407 */
[----:B------:R-:W-:Y:S01]  /*b1f0*/  @!P1 IMAD.MOV.U32 R7, RZ, RZ, c[0x0][0x19c] ;  /* 0x00006700ff079624 */ /* 0x000fe200078e00ff */
[----:B------:R-:W-:Y:S01]  /*b200*/  ISETP.GE.AND P4, PT, R14, R5, PT ;  /* 0x000000050e00720c */ /* 0x000fe20003f86270 */
[----:B------:R-:W-:Y:S02]  /*b210*/  @!P3 IMAD R11, R11, 0x60, RZ ;  /* 0x000000600b0bb824 */ /* 0x000fe400078e02ff */
        /* <DEDUP_REMOVED lines=35> */
[-C--:B------:R-:W-:Y:S01]  /*b450*/  ISETP.GE.AND P1, PT, R178, R5.reuse, PT ;  /* 0x00000005b200720c */ /* 0x080fe20003f26270 */
[----:B------:R-:W-:Y:S01]  /*b460*/  IMAD R62, R62, 0x10, R65 ;  /* 0x000000103e3e7824 */ /* 0x000fe200078e0241 */
[----:B------:R-:W-:Y:S01]  /*b470*/  LOP3.LUT R72, R72, 0xfffffffe, RZ, 0xc0, !PT ;  /* 0xfffffffe48487812 */ /* 0x000fe200078ec0ff */
[----:B------:R5:W-:Y:S01]  /*b480*/  @!P0 LDGSTS.E.BYPASS.LTC128B.128 [R177+0x5800], [R16.64] ;  /* 0x0580000010b18fae */ /* 0x000be2000b901d46 */
[----:B------:R-:W-:Y:S01]  /*b490*/  ISETP.GE.AND P0, PT, R12, R5, PT ;  /* 0x000000050c00720c */ /* 0x000fe20003f06270 */
[----:B------:R-:W-:Y:S01]  /*b4a0*/  @!P5 IMAD.MOV.U32 R4, RZ, RZ, c[0x0][0x1a4] ;  /* 0x00006900ff04d624 */ /* 0x000fe200078e00ff */
[----:B------:R-:W-:Y:S01]  /*b4b0*/  LOP3.LUT R10, R10, 0x1c0, RZ, 0xc0, !PT ;  /* 0x000001c00a0a7812 */ /* 0x000fe200078ec0ff */
[----:B------:R-:W0:Y:S10]  /*b4c0*/  LDGDEPBAR ;  /* 0x00000000000079af */ /* 0x000e340000000000 */
        /* <DEDUP_REMOVED lines=47> */
[----:B------:R-:W-:-:S03]  /*b7c0*/  @!P1 IMAD.WIDE.U32 R14, R14, 0xc0, R172 ;  /* 0x000000c00e0e9825 */ /* 0x000fc600078e00ac */
[----:B------:R-:W-:Y:S01]  /*b7d0*/  LOP3.LUT R3, R3, R10, RZ, 0x3c, !PT ;  /* 0x0000000a03037212 */ /* 0x000fe200078e3cff */
[----:B------:R-:W-:Y:S02]  /*b7e0*/  @!P1 IMAD R4, R4, 0xc0, RZ ;  /* 0x000000c004049824 */ /* 0x000fe400078e02ff */
[----:B----4-:R-:W-:Y:S02]  /*b7f0*/  @!P0 IMAD.MOV.U32 R12, RZ, RZ, c[0x0][0x1a0] ;  /* 0x00006800ff0c8624 */ /* 0x010fe400078e00ff */
[----:B------:R-:W-:Y:S02]  /*b800*/  @!P0 IMAD.MOV.U32 R0, RZ, RZ, c[0x0][0x1a4] ;  /* 0x00006900ff008624 */ /* 0x000fe400078e00ff */
[----:B------:R-:W-:Y:S02]  /*b810*/  @!P2 IMAD R5, R5, 0xa0, RZ ;  /* 0x000000a00505a824 */ /* 0x000fe400078e02ff */
[----:B------:R-:W-:Y:S02]  /*b820*/  @!P1 IMAD.IADD R15, R15, 0x1, R4 ;  /* 0x000000010f0f9824 */ /* 0x000fe400078e0204 */
[----:B-----5:R-:W-:-:S02]  /*b830*/  @!P3 IMAD.MOV.U32 R6, RZ, RZ, c[0x0][0x1a4] ;  /* 0x00006900ff06b624 */ /* 0x020fc400078e00ff */
[----:B------:R-:W-:-:S04]  /*b840*/  @!P0 IMAD.WIDE.U32 R12, R12, 0xe0, R172 ;  /* 0x000000e00c0c8825 */ /* 0x000fc800078e00ac */
[----:B------:R-:W-:Y:S02]  /*b850*/  @!P3 IMAD R6, R6, 0x60, RZ ;  /* 0x000000600606b824 */ /* 0x000fe400078e02ff */
[----:B------:R-:W-:Y:S02]  /*b860*/  @!P0 IMAD R7, R0, 0xe0, RZ ;  /* 0x000000e000078824 */ /* 0x000fe400078e02ff */
[----:B------:R-:W-:Y:S02]  /*b870*/  @!P3 IMAD.IADD R19, R19, 0x1, R6 ;  /* 0x000000011313b824 */ /* 0x000fe400078e0206 */
[----:B------:R-:W-:Y:S02]  /*b880*/  @!P2 IMAD.IADD R5, R17, 0x1, R5 ;  /* 0x000000011105a824 */ /* 0x000fe400078e0205 */
[----:B------:R-:W-:Y:S01]  /*b890*/  @!P2 IMAD.MOV.U32 R4, RZ, RZ, R16 ;  /* 0x000000ffff04a224 */ /* 0x000fe200078e0010 */
[----:B------:R-:W-:Y:S01]  /*b8a0*/  @!PT LDS RZ, [RZ] ;  /* 0x00000000fffff984 */ /* 0x000fe20000000800 */
[----:B------:R-:W-:Y:S01]  /*b8b0*/  @!PT LDS RZ, [RZ] ;  /* 0x00000000fffff984 */ /* 0x000fe20000000800 */
[----:B------:R-:W-:Y:S01]  /*b8c0*/  @!PT LDS RZ, [RZ] ;  /* 0x00000000fffff984 */ /* 0x000fe20000000800 */
[----:B------:R4:W-:Y:S01]  /*b8d0*/  @!P3 LDGSTS.E.BYPASS.LTC128B.128 [R177+0x7800], [R18.64] ;  /* 0x0780000012b1bfae */ /* 0x0009e2000b901d46 */
[C---:B------:R-:W-:Y:S01]  /*b8e0*/  IMAD.IADD R168, R3.reuse, 0x1, R168 ;  /* 0x0000000103a87824 */ /* 0x040fe200078e02a8 */
[----:B------:R-:W-:Y:S01]  /*b8f0*/  LOP3.LUT R3, R3, R48, RZ, 0xfc, !PT ;  /* 0x0000003003037212 */ /* 0x000fe200078efcff */
[----:B------:R-:W-:Y:S01]  /*b900*/  @!P0 IMAD.IADD R7, R13, 0x1, R7 ;  /* 0x000000010d078824 */ /* 0x000fe200078e0207 */
[----:B------:R-:W-:Y:S01]  /*b910*/  @P4 STS.128 [R177+0x8000], RZ ;  /* 0x008000ffb1004388 */ /* 0x000fe20000000c00 */
[----:B------:R-:W-:-:S02]  /*b920*/  @!P0 IMAD.MOV.U32 R6, RZ, RZ, R12 ;  /* 0x000000ffff068224 */ /* 0x000fc400078e000c */
[----:B------:R-:W-:Y:S01]  /*b930*/  IMAD.SHL.U32 R167, R167, 0x2, RZ ;  /* 0x00000002a7a77824 */ /* 0x000fe200078e00ff */
[----:B------:R-:W-:Y:S01]  /*b940*/  @!PT LDS RZ, [RZ] ;  /* 0x00000000fffff984 */ /* 0x000fe20000000800 */
[----:B------:R-:W-:Y:S01]  /*b950*/  @!PT LDS RZ, [RZ] ;  /* 0x00000000fffff984 */ /* 0x000fe20000000800 */
[----:B------:R-:W-:Y:S01]  /*b960*/  @!PT LDS RZ, [RZ] ;  /* 0x00000000fffff984 */ /* 0x000fe20000000800 */
[----:B------:R5:W-:Y:S01]  /*b970*/  @!P4 LDGSTS.E.BYPASS.LTC128B.128 [R177+0x8000], [R8.64] ;  /* 0x0800000008b1cfae */ /* 0x000be2000b901d46 */
[----:B------:R-:W-:Y:S02]  /*b980*/  IMAD.SHL.U32 R168, R168, 0x2, RZ ;  /* 0x00000002a8a87824 */ /* 0x000fe400078e00ff */
[----:B------:R-:W-:Y:S01]  /*b990*/  IMAD.MOV.U32 R0, RZ, RZ, 0x20 ;  /* 0x00000020ff007424 */ /* 0x000fe200078e00ff */
[----:B------:R-:W-:Y:S01]  /*b9a0*/  @P2 STS.128 [R177+0x8800], RZ ;  /* 0x008800ffb1002388 */ /* 0x000fe20000000c00 */
[--C-:B------:R-:W-:Y:S01]  /*b9b0*/  IMAD R166, R49, 0x2, R168.reuse ;  /* 0x0000000231a67824 */ /* 0x100fe200078e02a8 */
[----:B------:R-:W-:Y:S01]  /*b9c0*/  IADD3 R164, R167, 0x2040, RZ ;  /* 0x00002040a7a47810 */ /* 0x000fe20007ffe0ff */
[----:B------:R-:W-:Y:S01]  /*b9d0*/  IMAD R165, R51, 0x2, R168 ;  /* 0x0000000233a57824 */ /* 0x000fe200078e02a8 */
[----:B------:R-:W-:Y:S01]  /*b9e0*/  @!PT LDS RZ, [RZ] ;  /* 0x00000000fffff984 */ /* 0x000fe20000000800 */
[----:B------:R-:W-:Y:S01]  /*b9f0*/  @!PT LDS RZ, [RZ] ;  /* 0x00000000fffff984 */ /* 0x000fe20000000800 */
[----:B------:R-:W-:Y:S01]  /*ba00*/  @!PT LDS RZ, [RZ] ;  /* 0x00000000fffff984 */ /* 0x000fe20000000800 */
[----:B------:R1:W-:Y:S03]  /*ba10*/  @!P2 LDGSTS.E.BYPASS.LTC128B.128 [R177+0x8800], [R4.64] ;  /* 0x0880000004b1afae */ /* 0x0003e6000b901d46 */
[----:B------:R-:W-:Y:S01]  /*ba20*/  IMAD R163, R49, 0x2, R165 ;  /* 0x0000000231a37824 */ /* 0x000fe200078e02a5 */
        /* <DEDUP_REMOVED lines=13> */
[----:B----4-:R-:W-:Y:S04]  /*bb00*/  LDSM.16.M88.4 R16, [R168] ;  /* 0x00000000a810783b */ /* 0x010fe80000000200 */
[----:B------:R-:W4:Y:S01]  /*bb10*/  LDSM.16.M88.4 R68, [R167+0x2000] ;  /* 0x00200000a744783b */ /* 0x000f220000000200 */
[----:B-1----:R-:W-:-:S03]  /*bb20*/  IADD3 R4, R167, 0x2000, RZ ;  /* 0x00002000a7047810 */ /* 0x002fc60007ffe0ff */
[----:B-----5:R-:W-:Y:S01]  /*bb30*/  LDSM.16.M88.4 R8, [R166] ;  /* 0x00000000a608783b */ /* 0x020fe20000000200 */
[----:B------:R-:W-:-:S03]  /*bb40*/  @P2 IADD3 R164, R4, -0x40, RZ ;  /* 0xffffffc004a42810 */ /* 0x000fc60007ffe0ff */
[----:B------:R-:W1:Y:S01]  /*bb50*/  LDSM.16.M88.4 R36, [R167+0x2800] ;  /* 0x00280000a724783b */ /* 0x000e620000000200 */
[----:B------:R-:W-:-:S03]  /*bb60*/  IADD3 R157, R164, 0x800, RZ ;  /* 0x00000800a49d7810 */ /* 0x000fc60007ffe0ff */
[----:B--2---:R-:W2:Y:S01]  /*bb70*/  LDSM.16.M88.4 R12, [R161+0x2000] ;  /* 0x00200000a10c783b */ /* 0x004ea20000000200 */
[----:B------:R-:W-:Y:S01]  /*bb80*/  IMAD.IADD R100, R0, 0x1, R164 ;  /* 0x0000000100647824 */ /* 0x000fe200078e02a4 */
[C---:B------:R-:W-:Y:S02]  /*bb90*/  IADD3 R156, R164.reuse, 0x1000, RZ ;  /* 0x00001000a49c7810 */ /* 0x040fe40007ffe0ff */
[----:B------:R-:W-:Y:S01]  /*bba0*/  LDSM.16.M88.4 R28, [R164] ;  /* 0x00000000a41c783b */ /* 0x000fe20000000200 */
[C---:B------:R-:W-:Y:S02]  /*bbb0*/  IADD3 R155, R164.reuse, 0x1800, RZ ;  /* 0x00001800a49b7810 */ /* 0x040fe40007ffe0ff */
[C---:B------:R-:W-:Y:S01]  /*bbc0*/  IADD3 R154, R164.reuse, 0x2000, RZ ;  /* 0x00002000a49a7810 */ /* 0x040fe20007ffe0ff */
[----:B---3--:R-:W-:Y:S01]  /*bbd0*/  LDSM.16.M88.4 R4, [R165] ;  /* 0x00000000a504783b */ /* 0x008fe20000000200 */
[C---:B------:R-:W-:Y:S02]  /*bbe0*/  IADD3 R153, R164.reuse, 0x2800, RZ ;  /* 0x00002800a4997810 */ /* 0x040fe40007ffe0ff */
[----:B------:R-:W-:Y:S01]  /*bbf0*/  IADD3 R152, R164, 0x3000, RZ ;  /* 0x00003000a4987810 */ /* 0x000fe20007ffe0ff */
[----:B------:R-:W-:Y:S04]  /*bc00*/  LDSM.16.M88.4 R56, [R100] ;  /* 0x000000006438783b */ /* 0x000fe80000000200 */
[----:B------:R-:W3:Y:S04]  /*bc10*/  LDSM.16.M88.4 R80, [R167+0x3000] ;  /* 0x00300000a750783b */ /* 0x000ee80000000200 */
[----:B------:R-:W-:Y:S04]  /*bc20*/  LDSM.16.M88.4 R32, [R167+0x3800] ;  /* 0x00380000a720783b */ /* 0x000fe80000000200 */
[----:B------:R-:W-:Y:S01]  /*bc30*/  LDSM.16.M88.4 R76, [R161+0x2800] ;  /* 0x00280000a14c783b */ /* 0x000fe20000000200 */
[C---:B----4-:R-:W-:Y:S03]  /*bc40*/  HMMA.16816.F32.BF16 R24, R16.reuse, R68, RZ ;  /* 0x000000441018723c */ /* 0x050fe600000418ff */
[----:B------:R-:W-:Y:S04]  /*bc50*/  LDSM.16.M88.4 R72, [R161+0x3000] ;  /* 0x00300000a148783b */ /* 0x000fe80000000200 */
        /* <DEDUP_REMOVED lines=8> */
[----:B------:R-:W0:Y:S05]  /*bce0*/  LDGDEPBAR ;  /* 0x00000000000079af */ /* 0x000e2a0000000000 */
[----:B------:R-:W-:Y:S01]  /*bcf0*/  HMMA.16816.F32.BF16 R68, R8, R14, R68 ;  /* 0x0000000e0844723c */ /* 0x000fe20000041844 */
[----:B------:R-:W1:Y:S07]  /*bd00*/  LDSM.16.M88.4 R12, [R163] ;  /* 0x00000000a30c783b */ /* 0x000e6e0000000200 */
[----:B---3--:R-:W-:Y:S08]  /*bd10*/  HMMA.16816.F32.BF16 R20, R16, R80, RZ ;  /* 0x000000501014723c */ /* 0x008ff000000418ff */
[C---:B------:R-:W-:Y:S08]  /*bd20*/  HMMA.16816.F32.BF16 R24, R4.reuse, R28, R24 ;  /* 0x0000001c0418723c */ /* 0x040ff00000041818 */
[----:B------:R-:W-:Y:S08]  /*bd30*/  HMMA.16816.F32.BF16 R68, R4, R30, R68 ;  /* 0x0000001e0444723c */ /* 0x000ff00000041844 */
[C---:B------:R-:W-:Y:S08]  /*bd40*/  HMMA.16816.F32.BF16 R36, R16.reuse, R38, RZ ;  /* 0x000000261024723c */ /* 0x040ff000000418ff */
[----:B------:R-:W-:Y:S08]  /*bd50*/  HMMA.16816.F32.BF16 R80, R16, R82, RZ ;  /* 0x000000521050723c */ /* 0x000ff000000418ff */
[C---:B-1----:R-:W-:Y:S08]  /*bd60*/  HMMA.16816.F32.BF16 R24, R12.reuse, R56, R24 ;  /* 0x000000380c18723c */ /* 0x042ff00000041818 */
[----:B------:R-:W-:Y:S01]  /*bd70*/  HMMA.16816.F32.BF16 R68, R12, R58, R68 ;  /* 0x0000003a0c44723c */ /* 0x000fe20000041844 */
[----:B------:R-:W1:Y:S07]  /*bd80*/  LDSM.16.M88.4 R56, [R164+0x1000] ;  /* 0x00100000a438783b */ /* 0x000e6e0000000200 */
[C---:B------:R-:W-:Y:S08]  /*bd90*/  HMMA.16816.F32.BF16 R28, R16.reuse, R32, RZ ;  /* 0x00000020101c723c */ /* 0x040ff000000418ff */
[----:B------:R-:W-:Y:S01]  /*bda0*/  HMMA.16816.F32.BF16 R32, R16, R34, RZ ;  /* 0x000000221020723c */ /* 0x000fe200000418ff */
[----:B------:R-:W-:-:S02]  /*bdb0*/  FMUL.FTZ R25, R25, c[0x0][0x2ec] ;  /* 0x0000bb0019197a20 */ /* 0x000fc40000410000 */
[----:B------:R-:W-:Y:S02]  /*bdc0*/  FMUL.FTZ R0, R24, c[0x0][0x2ec] ;  /* 0x0000bb0018007a20 */ /* 0x000fe40000410000 */
[----:B------:R2:W3:Y:S01]  /*bdd0*/  MUFU.TANH R64, R25 ;  /* 0x0000001900407308 */ /* 0x0004e20000002400 */
[----:B------:R-:W-:Y:S02]  /*bde0*/  FMUL.FTZ R66, R26, c[0x0][0x2ec] ;  /* 0x0000bb001a427a20 */ /* 0x000fe40000410000 */
[----:B------:R-:W-:Y:S01]  /*bdf0*/  FMUL.FTZ R96, R27, c[0x0][0x2ec] ;  /* 0x0000bb001b607a20 */ /* 0x000fe20000410000 */
[----:B------:R-:W-:Y:S01]  /*be00*/  HMMA.16816.F32.BF16 R52, R8, R76, R52 ;  /* 0x0000004c0834723c */ /* 0x000fe20000041834 */
[----:B------:R-:W-:Y:S02]  /*be10*/  FMUL.FTZ R69, R69, c[0x0][0x2ec] ;  /* 0x0000bb0045457a20 */ /* 0x000fe40000410000 */
[----:B------:R-:W-:Y:S01]  /*be20*/  FMUL.FTZ R70, R70, c[0x0][0x2ec] ;  /* 0x0000bb0046467a20 */ /* 0x000fe20000410000 */
[----:B------:R-:W-:Y:S01]  /*be30*/  MUFU.TANH R0, R0 ;  /* 0x0000000000007308 */ /* 0x000fe20000002400 */
[----:B------:R-:W-:-:S02]  /*be40*/  FMUL.FTZ R71, R71, c[0x0][0x2ec] ;  /* 0x0000bb0047477a20 */ /* 0x000fc40000410000 */
[----:B------:R-:W-:Y:S01]  /*be50*/  FMUL.FTZ R67, R68, c[0x0][0x2ec] ;  /* 0x0000bb0044437a20 */ /* 0x000fe20000410000 */
[C---:B------:R-:W-:Y:S01]  /*be60*/  HMMA.16816.F32.BF16 R36, R8.reuse, R78, R36 ;  /* 0x0000004e0824723c */ /* 0x040fe20000041824 */
[----:B------:R-:W-:Y:S03]  /*be70*/  LDSM.16.M88.4 R76, [R100+0x800] ;  /* 0x00080000644c783b */ /* 0x000fe60000000200 */
[----:B------:R-:W4:Y:S01]  /*be80*/  MUFU.TANH R97, R69 ;  /* 0x0000004500617308 */ /* 0x000f220000002400 */
[----:B--2---:R-:W2:Y:S03]  /*be90*/  LDSM.16.M88.4 R24, [R164+0x1800] ;  /* 0x00180000a418783b */ /* 0x004ea60000000200 */
[C---:B------:R-:W-:Y:S04]  /*bea0*/  HMMA.16816.F32.BF16 R20, R8.reuse, R72, R20 ;  /* 0x000000480814723c */ /* 0x040fe80000041814 */
[----:B------:R-:W-:Y:S04]  /*beb0*/  MUFU.TANH R98, R70 ;  /* 0x0000004600627308 */ /* 0x000fe80000002400 */
[C---:B------:R-:W-:Y:S01]  /*bec0*/  HMMA.16816.F32.BF16 R80, R8.reuse, R74, R80 ;  /* 0x0000004a0850723c */ /* 0x040fe20000041850 */
[----:B------:R-:W5:Y:S03]  /*bed0*/  LDSM.16.M88.4 R72, [R167+0x4000] ;  /* 0x00400000a748783b */ /* 0x000f660000000200 */
[----:B------:R1:W-:Y:S04]  /*bee0*/  MUFU.TANH R99, R71 ;  /* 0x0000004700637308 */ /* 0x0003e80000002400 */
[C---:B------:R-:W-:Y:S04]  /*bef0*/  HMMA.16816.F32.BF16 R28, R8.reuse, R44, R28 ;  /* 0x0000002c081c723c */ /* 0x040fe8000004181c */
[----:B------:R-:W1:Y:S04]  /*bf00*/  MUFU.TANH R96, R96 ;  /* 0x0000006000607308 */ /* 0x000e680000002400 */
[----:B------:R-:W-:Y:S01]  /*bf10*/  HMMA.16816.F32.BF16 R32, R8, R46, R32 ;  /* 0x0000002e0820723c */ /* 0x000fe20000041820 */
[----:B------:R-:W3:Y:S03]  /*bf20*/  LDSM.16.M88.4 R44, [R100+0x1000] ;  /* 0x00100000642c783b */ /* 0x000ee60000000200 */
[----:B------:R-:W1:Y:S04]  /*bf30*/  MUFU.TANH R67, R67 ;  /* 0x0000004300437308 */ /* 0x000e680000002400 */
[C---:B------:R-:W-:Y:S04]  /*bf40*/  HMMA.16816.F32.BF16 R52, R4.reuse, R40, R52 ;  /* 0x000000280434723c */ /* 0x040fe80000041834 */
[----:B------:R-:W-:Y:S04]  /*bf50*/  MUFU.TANH R66, R66 ;  /* 0x0000004200427308 */ /* 0x000fe80000002400 */
[C---:B------:R-:W-:Y:S08]  /*bf60*/  HMMA.16816.F32.BF16 R36, R4.reuse, R42, R36 ;  /* 0x0000002a0424723c */ /* 0x040ff00000041824 */
[C---:B-1----:R-:W-:Y:S08]  /*bf70*/  HMMA.16816.F32.BF16 R20, R4.reuse, R56, R20 ;  /* 0x000000380414723c */ /* 0x042ff00000041814 */
[C---:B------:R-:W-:Y:S01]  /*bf80*/  HMMA.16816.F32.BF16 R80, R4.reuse, R58, R80 ;  /* 0x0000003a0450723c */ /* 0x040fe20000041850 */
[----:B------:R-:W1:Y:S07]  /*bf90*/  LDSM.16.M88.4 R56, [R167+0x4800] ;  /* 0x00480000a738783b */ /* 0x000e6e0000000200 */
[----:B--2---:R-:W-:Y:S08]  /*bfa0*/  HMMA.16816.F32.BF16 R28, R4, R24, R28 ;  /* 0x00000018041c723c */ /* 0x004ff0000004181c */
[----:B------:R-:W-:Y:S08]  /*bfb0*/  HMMA.16816.F32.BF16 R52, R12, R76, R52 ;  /* 0x0000004c0c34723c */ /* 0x000ff00000041834 */
[----:B-----5:R-:W-:Y:S08]  /*bfc0*/  HMMA.16816.F32.BF16 R40, R16, R72, RZ ;  /* 0x000000481028723c */ /* 0x020ff000000418ff */
[C---:B------:R-:W-:Y:S01]  /*bfd0*/  HMMA.16816.F32.BF16 R36, R12.reuse, R78, R36 ;  /* 0x0000004e0c24723c */ /* 0x040fe20000041824 */
[----:B------:R-:W2:Y:S07]  /*bfe0*/  LDSM.16.M88.4 R76, [R161+0x4800] ;  /* 0x00480000a14c783b */ /* 0x000eae0000000200 */
[----:B---3--:R-:W-:Y:S01]  /*bff0*/  HMMA.16816.F32.BF16 R20, R12, R44, R20 ;  /* 0x0000002c0c14723c */ /* 0x008fe20000041814 */
[----:B------:R-:W-:-:S02]  /*c000*/  FMUL.FTZ R52, R52, c[0x0][0x2ec] ;  /* 0x0000bb0034347a20 */ /* 0x000fc40000410000 */
[----:B------:R-:W-:Y:S02]  /*c010*/  FMUL.FTZ R53, R53, c[0x0][0x2ec] ;  /* 0x0000bb0035357a20 */ /* 0x000fe40000410000 */
[----:B------:R-:W-:Y:S01]  /*c020*/  FMUL.FTZ R54, R54, c[0x0][0x2ec] ;  /* 0x0000bb0036367a20 */ /* 0x000fe20000410000 */
[----:B------:R-:W3:Y:S01]  /*c030*/  MUFU.TANH R102, R52 ;  /* 0x0000003400667308 */ /* 0x000ee20000002400 */
[----:B------:R-:W-:Y:S01]  /*c040*/  FMUL.FTZ R55, R55, c[0x0][0x2ec] ;  /* 0x0000bb0037377a20 */ /* 0x000fe20000410000 */
[C---:B------:R-:W-:Y:S01]  /*c050*/  HMMA.16816.F32.BF16 R80, R12.reuse, R46, R80 ;  /* 0x0000002e0c50723c */ /* 0x040fe20000041850 */
[----:B------:R-:W5:Y:S05]  /*c060*/  LDSM.16.M88.4 R44, [R164+0x2000] ;  /* 0x00200000a42c783b */ /* 0x000f6a0000000200 */
[----:B------:R-:W-:Y:S02]  /*c070*/  MUFU.TANH R104, R53 ;  /* 0x0000003500687308 */ /* 0x000fe40000002400 */
[----:B------:R-:W-:Y:S01]  /*c080*/  HMMA.16816.F32.BF16 R28, R12, R88, R28 ;  /* 0x000000580c1c723c */ /* 0x000fe2000004181c */
[----:B------:R-:W-:-:S02]  /*c090*/  FMUL.FTZ R36, R36, c[0x0][0x2ec] ;  /* 0x0000bb0024247a20 */ /* 0x000fc40000410000 */
[----:B------:R-:W-:Y:S02]  /*c0a0*/  FMUL.FTZ R37, R37, c[0x0][0x2ec] ;  /* 0x0000bb0025257a20 */ /* 0x000fe40000410000 */
[----:B------:R-:W-:Y:S01]  /*c0b0*/  FMUL.FTZ R38, R38, c[0x0][0x2ec] ;  /* 0x0000bb0026267a20 */ /* 0x000fe20000410000 */
[----:B------:R-:W-:Y:S01]  /*c0c0*/  MUFU.TANH R107, R36 ;  /* 0x00000024006b7308 */ /* 0x000fe20000002400 */
[----:B------:R-:W-:Y:S01]  /*c0d0*/  FMUL.FTZ R39, R39, c[0x0][0x2ec] ;  /* 0x0000bb0027277a20 */ /* 0x000fe20000410000 */
[----:B-1----:R-:W-:Y:S01]  /*c0e0*/  HMMA.16816.F32.BF16 R68, R16, R56, RZ ;  /* 0x000000381044723c */ /* 0x002fe200000418ff */
[----:B------:R-:W-:Y:S02]  /*c0f0*/  FMUL.FTZ R20, R20, c[0x0][0x2ec] ;  /* 0x0000bb0014147a20 */ /* 0x000fe40000410000 */
[----:B------:R-:W-:Y:S02]  /*c100*/  FMUL.FTZ R21, R21, c[0x0][0x2ec] ;  /* 0x0000bb0015157a20 */ /* 0x000fe40000410000 */
[----:B------:R-:W-:Y:S01]  /*c110*/  FMUL.FTZ R89, R22, c[0x0][0x2ec] ;  /* 0x0000bb0016597a20 */ /* 0x000fe20000410000 */
[----:B------:R-:W-:Y:S01]  /*c120*/  MUFU.TANH R108, R37 ;  /* 0x00000025006c7308 */ /* 0x000fe20000002400 */
[----:B------:R-:W-:Y:S01]  /*c130*/  FMUL.FTZ R111, R23, c[0x0][0x2ec] ;  /* 0x0000bb00176f7a20 */ /* 0x000fe20000410000 */
[----:B------:R-:W-:Y:S01]  /*c140*/  HMMA.16816.F32.BF16 R32, R4, R26, R32 ;  /* 0x0000001a0420723c */ /* 0x000fe20000041820 */
[----:B------:R-:W-:Y:S01]  /*c150*/  FMUL.FTZ R80, R80, c[0x0][0x2ec] ;  /* 0x0000bb0050507a20 */ /* 0x000fe20000410000 */
[----:B------:R-:W-:Y:S01]  /*c160*/  LDSM.16.M88.4 R24, [R167+0x5000] ;  /* 0x00500000a718783b */ /* 0x000fe20000000200 */
[----:B------:R-:W-:-:S02]  /*c170*/  FMUL.FTZ R81, R81, c[0x0][0x2ec] ;  /* 0x0000bb0051517a20 */ /* 0x000fc40000410000 */
[----:B------:R-:W-:Y:S01]  /*c180*/  FMUL.FTZ R83, R83, c[0x0][0x2ec] ;  /* 0x0000bb0053537a20 */ /* 0x000fe20000410000 */
[----:B------:R-:W-:Y:S01]  /*c190*/  MUFU.TANH R109, R38 ;  /* 0x00000026006d7308 */ /* 0x000fe20000002400 */
[----:B------:R-:W-:Y:S01]  /*c1a0*/  FMUL.FTZ R82, R82, c[0x0][0x2ec] ;  /* 0x0000bb0052527a20 */ /* 0x000fe20000410000 */
[----:B------:R-:W-:Y:S01]  /*c1b0*/  HMMA.16816.F32.BF16 R72, R16, R74, RZ ;  /* 0x0000004a1048723c */ /* 0x000fe200000418ff */
[----:B------:R-:W-:Y:S02]  /*c1c0*/  FMUL.FTZ R28, R28, c[0x0][0x2ec] ;  /* 0x0000bb001c1c7a20 */ /* 0x000fe40000410000 */
[----:B------:R-:W-:-:S03]  /*c1d0*/  FMUL.FTZ R116, R30, c[0x0][0x2ec] ;  /* 0x0000bb001e747a20 */ /* 0x000fc60000410000 */
[----:B------:R1:W-:Y:S02]  /*c1e0*/  MUFU.TANH R110, R39 ;  /* 0x00000027006e7308 */ /* 0x0003e40000002400 */
[----:B------:R-:W-:Y:S06]  /*c1f0*/  HMMA.16816.F32.BF16 R40, R8, R92, R40 ;  /* 0x0000005c0828723c */ /* 0x000fec0000041828 */
[----:B------:R-:W-:Y:S02]  /*c200*/  MUFU.TANH R125, R80 ;  /* 0x00000050007d7308 */ /* 0x000fe40000002400 */
[----:B------:R-:W-:Y:S01]  /*c210*/  HMMA.16816.F32.BF16 R56, R16, R58, RZ ;  /* 0x0000003a1038723c */ /* 0x000fe200000418ff */
[----:B-1----:R-:W1:Y:S05]  /*c220*/  LDSM.16.M88.4 R36, [R100+0x2000] ;  /* 0x002000006424783b */ /* 0x002e6a0000000200 */
[----:B------:R3:W-:Y:S02]  /*c230*/  MUFU.TANH R123, R81 ;  /* 0x00000051007b7308 */ /* 0x0007e40000002400 */
[----:B--2---:R-:W-:Y:S06]  /*c240*/  HMMA.16816.F32.BF16 R68, R8, R76, R68 ;  /* 0x0000004c0844723c */ /* 0x004fec0000041844 */
[----:B------:R2:W-:Y:S02]  /*c250*/  MUFU.TANH R80, R28 ;  /* 0x0000001c00507308 */ /* 0x0005e40000002400 */
[----:B------:R-:W-:Y:S01]  /*c260*/  HMMA.16816.F32.BF16 R32, R12, R90, R32 ;  /* 0x0000005a0c20723c */ /* 0x000fe20000041820 */
[----:B------:R-:W-:-:S02]  /*c270*/  FMUL.FTZ R77, R31, c[0x0][0x2ec] ;  /* 0x0000bb001f4d7a20 */ /* 0x000fc40000410000 */
[----:B---3--:R-:W-:-:S05]  /*c280*/  FMUL.FTZ R81, R29, c[0x0][0x2ec] ;  /* 0x0000bb001d517a20 */ /* 0x008fca0000410000 */
[----:B------:R-:W-:Y:S01]  /*c290*/  HMMA.16816.F32.BF16 R92, R8, R94, R72 ;  /* 0x0000005e085c723c */ /* 0x000fe20000041848 */
[----:B------:R3:W-:Y:S01]  /*c2a0*/  MUFU.TANH R130, R83 ;  /* 0x0000005300827308 */ /* 0x0007e20000002400 */
[----:B------:R-:W-:Y:S04]  /*c2b0*/  LDSM.16.M88.4 R72, [R161+0x5000] ;  /* 0x00500000a148783b */ /* 0x000fe80000000200 */
[----:B--2---:R-:W2:Y:S02]  /*c2c0*/  LDSM.16.M88.4 R28, [R164+0x2800] ;  /* 0x00280000a41c783b */ /* 0x004ea40000000200 */
[----:B-----5:R-:W-:Y:S01]  /*c2d0*/  HMMA.16816.F32.BF16 R40, R4, R44, R40 ;  /* 0x0000002c0428723c */ /* 0x020fe20000041828 */
[----:B------:R-:W5:Y:S07]  /*c2e0*/  MUFU.TANH R105, R54 ;  /* 0x0000003600697308 */ /* 0x000f6e0000002400 */
[----:B------:R-:W-:Y:S01]  /*c2f0*/  HMMA.16816.F32.BF16 R56, R8, R78, R56 ;  /* 0x0000004e0838723c */ /* 0x000fe20000041838 */
[----:B------:R-:W-:Y:S01]  /*c300*/  FMUL.FTZ R76, R32, c[0x0][0x2ec] ;  /* 0x0000bb00204c7a20 */ /* 0x000fe20000410000 */
[----:B------:R4:W2:Y:S01]  /*c310*/  MUFU.TANH R106, R55 ;  /* 0x00000037006a7308 */ /* 0x0008a20000002400 */
[----:B---3--:R-:W-:-:S02]  /*c320*/  FMUL.FTZ R83, R33, c[0x0][0x2ec] ;  /* 0x0000bb0021537a20 */ /* 0x008fc40000410000 */
[----:B------:R-:W-:Y:S02]  /*c330*/  FMUL.FTZ R114, R35, c[0x0][0x2ec] ;  /* 0x0000bb0023727a20 */ /* 0x000fe40000410000 */
[----:B------:R-:W-:Y:S01]  /*c340*/  FMUL.FTZ R78, R34, c[0x0][0x2ec] ;  /* 0x0000bb00224e7a20 */ /* 0x000fe20000410000 */
[----:B------:R-:W-:Y:S01]  /*c350*/  HMMA.16816.F32.BF16 R92, R4, R46, R92 ;  /* 0x0000002e045c723c */ /* 0x000fe2000004185c */
[----:B------:R-:W3:Y:S01]  /*c360*/  LDSM.16.M88.4 R32, [R100+0x2800] ;  /* 0x002800006420783b */ /* 0x000ee20000000200 */
[----:B------:R-:W-:Y:S03]  /*c370*/  MUFU.TANH R121, R20 ;  /* 0x0000001400797308 */ /* 0x000fe60000002400 */
[----:B------:R-:W-:Y:S03]  /*c380*/  LDSM.16.M88.4 R44, [R161+0x5800] ;  /* 0x00580000a12c783b */ /* 0x000fe60000000200 */
[----:B-1----:R-:W-:Y:S02]  /*c390*/  HMMA.16816.F32.BF16 R40, R12, R36, R40 ;  /* 0x000000240c28723c */ /* 0x002fe40000041828 */
[----:B------:R-:W-:Y:S05]  /*c3a0*/  MUFU.TANH R88, R21 ;  /* 0x0000001500587308 */ /* 0x000fea0000002400 */
[----:B------:R-:W-:Y:S01]  /*c3b0*/  SHF.R.S32.HI R36, RZ, 0x1f, R63 ;  /* 0x0000001fff247819 */ /* 0x000fe2000001143f */
[----:B----4-:R-:W-:Y:S02]  /*c3c0*/  HMMA.16816.F32.BF16 R52, R16, R24, RZ ;  /* 0x000000181034723c */ /* 0x010fe400000418ff */
[----:B------:R-:W-:Y:S01]  /*c3d0*/  MUFU.TANH R132, R82 ;  /* 0x0000005200847308 */ /* 0x000fe20000002400 */
[----:B------:R-:W-:-:S04]  /*c3e0*/  LEA.HI R183, R36, R63, RZ, 0x2 ;  /* 0x0000003f24b77211 */ /* 0x000fc800078f10ff */
[----:B------:R-:W-:Y:S01]  /*c3f0*/  SHF.R.S32.HI R183, RZ, 0x2, R183 ;  /* 0x00000002ffb77819 */ /* 0x000fe200000114b7 */
[----:B--2---:R-:W-:Y:S02]  /*c400*/  HMMA.16816.F32.BF16 R68, R4, R28, R68 ;  /* 0x0000001c0444723c */ /* 0x004fe40000041844 */
[----:B------:R-:W1:Y:S01]  /*c410*/  MUFU.TANH R89, R89 ;  /* 0x0000005900597308 */ /* 0x000e620000002400 */
[----:B------:R-:W-:-:S04]  /*c420*/  IADD3 R62, R62, 0x1, R183 ;  /* 0x000000013e3e7810 */ /* 0x000fc80007ffe0b7 */
[----:B------:R-:W-:Y:S01]  /*c430*/  IADD3 R62, R61, R62, -R174 ;  /* 0x0000003e3d3e7210 */ /* 0x000fe20007ffe8ae */
[----:B------:R-:W-:Y:S01]  /*c440*/  HMMA.16816.F32.BF16 R92, R12, R38, R92 ;  /* 0x000000260c5c723c */ /* 0x000fe2000004185c */
[----:B------:R-:W2:Y:S01]  /*c450*/  LDSM.16.M88.4 R36, [R164+0x3000] ;  /* 0x00300000a424783b */ /* 0x000ea20000000200 */
[----:B------:R-:W-:Y:S01]  /*c460*/  FMUL.FTZ R40, R40, c[0x0][0x2ec] ;  /* 0x0000bb0028287a20 */ /* 0x000fe20000410000 */
[----:B------:R-:W-:Y:S01]  /*c470*/  IADD3 R48, R62, c[0x0][0x2e8], RZ ;  /* 0x0000ba003e307a10 */ /* 0x000fe20007ffe0ff */
[----:B------:R-:W-:Y:S01]  /*c480*/  FMUL.FTZ R42, R42, c[0x0][0x2ec] ;  /* 0x0000bb002a2a7a20 */ /* 0x000fe20000410000 */
[----:B------:R-:W4:Y:S01]  /*c490*/  MUFU.TANH R111, R111 ;  /* 0x0000006f006f7308 */ /* 0x000f220000002400 */
[----:B------:R-:W-:Y:S01]  /*c4a0*/  FMUL.FTZ R43, R43, c[0x0][0x2ec] ;  /* 0x0000bb002b2b7a20 */ /* 0x000fe20000410000 */
[C---:B------:R-:W-:Y:S01]  /*c4b0*/  IADD3 R28, R48.reuse, 0x8, RZ ;  /* 0x00000008301c7810 */ /* 0x040fe20007ffe0ff */
[----:B------:R-:W-:Y:S01]  /*c4c0*/  HMMA.16816.F32.BF16 R56, R4, R30, R56 ;  /* 0x0000001e0438723c */ /* 0x000fe20000041838 */
[-C--:B------:R-:W-:Y:S01]  /*c4d0*/  IMNMX R48, R48, R61.reuse, PT ;  /* 0x0000003d30307217 */ /* 0x080fe20003800200 */
[----:B------:R-:W-:Y:S01]  /*c4e0*/  FMUL.FTZ R41, R41, c[0x0][0x2ec] ;  /* 0x0000bb0029297a20 */ /* 0x000fe20000410000 */
[----:B------:R-:W-:-:S02]  /*c4f0*/  IMNMX R103, R28, R61, PT ;  /* 0x0000003d1c677217 */ /* 0x000fc40003800200 */
[----:B------:R1:W-:Y:S03]  /*c500*/  MUFU.TANH R79, R40 ;  /* 0x00000028004f7308 */ /* 0x0003e60000002400 */
[----:B------:R-:W-:Y:S05]  /*c510*/  HMMA.16816.F32.BF16 R24, R16, R26, RZ ;  /* 0x0000001a1018723c */ /* 0x000fea00000418ff */
[----:B------:R2:W-:Y:S03]  /*c520*/  MUFU.TANH R128, R42 ;  /* 0x0000002a00807308 */ /* 0x0005e60000002400 */
[----:B---3--:R-:W-:Y:S01]  /*c530*/  HMMA.16816.F32.BF16 R68, R12, R32, R68 ;  /* 0x000000200c44723c */ /* 0x008fe20000041844 */
[----:B------:R-:W-:-:S02]  /*c540*/  FMUL.FTZ R93, R93, c[0x0][0x2ec] ;  /* 0x0000bb005d5d7a20 */ /* 0x000fc40000410000 */
[----:B------:R-:W-:Y:S02]  /*c550*/  FMUL.FTZ R94, R94, c[0x0][0x2ec] ;  /* 0x0000bb005e5e7a20 */ /* 0x000fe40000410000 */
[----:B-1----:R-:W-:Y:S01]  /*c560*/  IMAD.IADD R40, R2, 0x1, R101 ;  /* 0x0000000102287824 */ /* 0x002fe200078e0265 */
[----:B------:R-:W1:Y:S01]  /*c570*/  MUFU.TANH R116, R116 ;  /* 0x0000007400747308 */ /* 0x000e620000002400 */
[----:B------:R-:W-:Y:S01]  /*c580*/  FMUL.FTZ R95, R95, c[0x0][0x2ec] ;  /* 0x0000bb005f5f7a20 */ /* 0x000fe20000410000 */
[----:B------:R-:W-:Y:S02]  /*c590*/  HMMA.16816.F32.BF16 R52, R8, R72, R52 ;  /* 0x000000480834723c */ /* 0x000fe40000041834 */
[C---:B------:R-:W-:Y:S02]  /*c5a0*/  IADD3 R28, R40.reuse, 0x1, RZ ;  /* 0x00000001281c7810 */ /* 0x040fe40007ffe0ff */
[----:B------:R-:W-:Y:S02]  /*c5b0*/  IADD3 R29, R40, 0x8, RZ ;  /* 0x00000008281d7810 */ /* 0x000fe40007ffe0ff */
[CC--:B------:R-:W-:Y:S01]  /*c5c0*/  ISETP.GE.AND P1, PT, R28.reuse, R48.reuse, PT ;  /* 0x000000301c00720c */ /* 0x0c0fe20003f26270 */
[----:B------:R-:W3:Y:S01]  /*c5d0*/  MUFU.TANH R77, R77 ;  /* 0x0000004d004d7308 */ /* 0x000ee20000002400 */
[----:B------:R-:W-:Y:S01]  /*c5e0*/  ISETP.GE.AND P0, PT, R28, R103, PT ;  /* 0x000000671c00720c */ /* 0x000fe20003f06270 */
[----:B------:R-:W-:Y:S01]  /*c5f0*/  HMMA.16816.F32.BF16 R56, R12, R34, R56 ;  /* 0x000000220c38723c */ /* 0x000fe20000041838 */
[----:B------:R-:W-:-:S02]  /*c600*/  ISETP.GE.AND P2, PT, R29, R48, PT ;  /* 0x000000301d00720c */ /* 0x000fc40003f46270 */
[-C--:B------:R-:W-:Y:S02]  /*c610*/  ISETP.GE.AND P3, PT, R29, R103.reuse, PT ;  /* 0x000000671d00720c */ /* 0x080fe40003f66270 */
[C---:B------:R-:W-:Y:S01]  /*c620*/  IADD3 R28, R40.reuse, 0x9, RZ ;  /* 0x00000009281c7810 */ /* 0x040fe20007ffe0ff */
[----:B------:R-:W1:Y:S01]  /*c630*/  MUFU.TANH R78, R78 ;  /* 0x0000004e004e7308 */ /* 0x000e620000002400 */
[----:B------:R-:W-:Y:S01]  /*c640*/  IADD3 R29, R40, 0x10, RZ ;  /* 0x00000010281d7810 */ /* 0x000fe20007ffe0ff */
[C---:B------:R-:W-:Y:S01]  /*c650*/  HMMA.16816.F32.BF16 R20, R16.reuse, R84, RZ ;  /* 0x000000541014723c */ /* 0x040fe200000418ff */
[----:B------:R-:W-:Y:S01]  /*c660*/  FSEL R73, R64, -INF , !P1 ;  /* 0xff80000040497808 */ /* 0x000fe20004800000 */
[----:B------:R-:W-:Y:S01]  /*c670*/  FMUL.FTZ R113, R68, c[0x0][0x2ec] ;  /* 0x0000bb0044717a20 */ /* 0x000fe20000410000 */
[CC--:B------:R-:W-:Y:S01]  /*c680*/  ISETP.GE.AND P4, PT, R28.reuse, R48.reuse, PT ;  /* 0x000000301c00720c */ /* 0x0c0fe20003f86270 */
[----:B------:R-:W-:Y:S01]  /*c690*/  FMUL.FTZ R118, R71, c[0x0][0x2ec] ;  /* 0x0000bb0047767a20 */ /* 0x000fe20000410000 */
[-C--:B------:R-:W-:Y:S01]  /*c6a0*/  ISETP.GE.AND P5, PT, R28, R103.reuse, PT ;  /* 0x000000671c00720c */ /* 0x080fe20003fa6270 */
[----:B------:R-:W1:Y:S01]  /*c6b0*/  MUFU.TANH R81, R81 ;  /* 0x0000005100517308 */ /* 0x000e620000002400 */
[C---:B------:R-:W-:Y:S01]  /*c6c0*/  ISETP.GE.AND P6, PT, R29.reuse, R48, PT ;  /* 0x000000301d00720c */ /* 0x040fe20003fc6270 */
[----:B------:R-:W-:Y:S01]  /*c6d0*/  HMMA.16816.F32.BF16 R16, R16, R86, RZ ;  /* 0x000000561010723c */ /* 0x000fe200000418ff */
[----:B------:R-:W-:Y:S01]  /*c6e0*/  ISETP.GE.AND P1, PT, R29, R103, PT ;  /* 0x000000671d00720c */ /* 0x000fe20003f26270 */
[----:B------:R-:W-:Y:S01]  /*c6f0*/  FMUL.FTZ R70, R70, c[0x0][0x2ec] ;  /* 0x0000bb0046467a20 */ /* 0x000fe20000410000 */
[----:B------:R-:W1:Y:S01]  /*c700*/  LDSM.16.M88.4 R28, [R100+0x3000] ;  /* 0x00300000641c783b */ /* 0x000e620000000200 */
[----:B------:R-:W-:-:S02]  /*c710*/  IADD3 R34, R40, 0x19, RZ ;  /* 0x0000001928227810 */ /* 0x000fc40007ffe0ff */
[C---:B------:R-:W-:Y:S01]  /*c720*/  IADD3 R33, R40.reuse, 0x11, RZ ;  /* 0x0000001128217810 */ /* 0x040fe20007ffe0ff */
[----:B------:R-:W1:Y:S01]  /*c730*/  MUFU.TANH R76, R76 ;  /* 0x0000004c004c7308 */ /* 0x000e620000002400 */
[----:B------:R-:W-:Y:S01]  /*c740*/  IADD3 R32, R40, 0x18, RZ ;  /* 0x0000001828207810 */ /* 0x000fe20007ffe0ff */
[----:B------:R-:W-:Y:S01]  /*c750*/  HMMA.16816.F32.BF16 R24, R8, R74, R24 ;  /* 0x0000004a0818723c */ /* 0x000fe20000041818 */
[----:B------:R-:W-:Y:S01]  /*c760*/  FSEL R97, R97, -INF , !P4 ;  /* 0xff80000061617808 */ /* 0x000fe20006000000 */
[----:B------:R-:W-:Y:S01]  /*c770*/  FMUL.FTZ R56, R56, c[0x0][0x2ec] ;  /* 0x0000bb0038387a20 */ /* 0x000fe20000410000 */
[-C--:B------:R-:W-:Y:S01]  /*c780*/  ISETP.GE.AND P4, PT, R34, R48.reuse, PT ;  /* 0x000000302200720c */ /* 0x080fe20003f86270 */
[----:B------:R-:W-:Y:S01]  /*c790*/  FMUL.FTZ R57, R57, c[0x0][0x2ec] ;  /* 0x0000bb0039397a20 */ /* 0x000fe20000410000 */
[----:B------:R-:W-:Y:S01]  /*c7a0*/  FSEL R96, R96, -INF , !P0 ;  /* 0xff80000060607808 */ /* 0x000fe20004000000 */
[----:B------:R-:W1:Y:S01]  /*c7b0*/  MUFU.TANH R114, R114 ;  /* 0x0000007200727308 */ /* 0x000e620000002400 */
[----:B------:R-:W-:Y:S01]  /*c7c0*/  FSEL R75, R67, -INF , !P2 ;  /* 0xff800000434b7808 */ /* 0x000fe20005000000 */
[----:B--2---:R-:W-:Y:S01]  /*c7d0*/  HMMA.16816.F32.BF16 R52, R4, R36, R52 ;  /* 0x000000240434723c */ /* 0x004fe20000041834 */
[-C--:B------:R-:W-:Y:S01]  /*c7e0*/  ISETP.GE.AND P2, PT, R33, R48.reuse, PT ;  /* 0x000000302100720c */ /* 0x080fe20003f46270 */
[----:B------:R-:W-:Y:S01]  /*c7f0*/  FMUL.FTZ R59, R59, c[0x0][0x2ec] ;  /* 0x0000bb003b3b7a20 */ /* 0x000fe20000410000 */
[----:B------:R-:W-:Y:S01]  /*c800*/  FSEL R98, R98, -INF , !P3 ;  /* 0xff80000062627808 */ /* 0x000fe20005800000 */
[----:B------:R-:W-:Y:S01]  /*c810*/  FMUL.FTZ R58, R58, c[0x0][0x2ec] ;  /* 0x0000bb003a3a7a20 */ /* 0x000fe20000410000 */
[-C--:B------:R-:W-:Y:S01]  /*c820*/  ISETP.GE.AND P0, PT, R33, R103.reuse, PT ;  /* 0x000000672100720c */ /* 0x080fe20003f06270 */
[----:B------:R-:W2:Y:S01]  /*c830*/  MUFU.TANH R122, R43 ;  /* 0x0000002b007a7308 */ /* 0x000ea20000002400 */
[----:B------:R-:W-:Y:S01]  /*c840*/  FSEL R68, R99, -INF , !P5 ;  /* 0xff80000063447808 */ /* 0x000fe20006800000 */
[----:B------:R-:W-:Y:S01]  /*c850*/  FMUL.FTZ R36, R69, c[0x0][0x2ec] ;  /* 0x0000bb0045247a20 */ /* 0x000fe20000410000 */
[C---:B------:R-:W-:Y:S01]  /*c860*/  ISETP.GE.AND P3, PT, R32.reuse, R48, PT ;  /* 0x000000302000720c */ /* 0x040fe20003f66270 */
[----:B------:R-:W-:Y:S01]  /*c870*/  HMMA.16816.F32.BF16 R20, R8, R44, R20 ;  /* 0x0000002c0814723c */ /* 0x000fe20000041814 */
[----:B------:R-:W-:-:S02]  /*c880*/  ISETP.GE.AND P5, PT, R32, R103, PT ;  /* 0x000000672000720c */ /* 0x000fc40003fa6270 */
[----:B------:R-:W-:Y:S01]  /*c890*/  IADD3 R33, R40, 0x20, RZ ;  /* 0x0000002028217810 */ /* 0x000fe20007ffe0ff */
[----:B------:R-:W-:Y:S01]  /*c8a0*/  MUFU.TANH R115, R56 ;  /* 0x0000003800737308 */ /* 0x000fe20000002400 */
[----:B------:R-:W-:Y:S02]  /*c8b0*/  P2R R32, PR, RZ, 0x10 ;  /* 0x00000010ff207803 */ /* 0x000fe40000000000 */
[----:B------:R-:W-:Y:S01]  /*c8c0*/  FSEL R85, R102, -INF , !P6 ;  /* 0xff80000066557808 */ /* 0x000fe20007000000 */
[----:B------:R-:W-:Y:S01]  /*c8d0*/  HMMA.16816.F32.BF16 R16, R8, R46, R16 ;  /* 0x0000002e0810723c */ /* 0x000fe20000041810 */
[----:B-----5:R-:W-:Y:S02]  /*c8e0*/  FSEL R82, R105, -INF , !P1 ;  /* 0xff80000069527808 */ /* 0x020fe40004800000 */
[----:B------:R-:W-:Y:S01]  /*c8f0*/  ISETP.GE.AND P4, PT, R34, R103, PT ;  /* 0x000000672200720c */ /* 0x000fe20003f86270 */
[----:B------:R5:W-:Y:S01]  /*c900*/  MUFU.TANH R119, R41 ;  /* 0x0000002900777308 */ /* 0x000be20000002400 */
[----:B------:R-:W-:-:S02]  /*c910*/  ISETP.GE.AND P6, PT, R33, R48, PT ;  /* 0x000000302100720c */ /* 0x000fc40003fc6270 */
[----:B------:R-:W-:Y:S01]  /*c920*/  ISETP.GE.AND P1, PT, R33, R103, PT ;  /* 0x000000672100720c */ /* 0x000fe20003f26270 */
[----:B------:R-:W-:Y:S01]  /*c930*/  HMMA.16816.F32.BF16 R24, R4, R38, R24 ;  /* 0x000000260418723c */ /* 0x000fe20000041818 */
[----:B------:R-:W-:Y:S02]  /*c940*/  FSEL R71, R107, -INF , !P3 ;  /* 0xff8000006b477808 */ /* 0x000fe40005800000 */
[C---:B------:R-:W-:Y:S01]  /*c950*/  IADD3 R34, R40.reuse, 0x21, RZ ;  /* 0x0000002128227810 */ /* 0x040fe20007ffe0ff */
[----:B------:R-:W2:Y:S01]  /*c960*/  MUFU.TANH R83, R83 ;  /* 0x0000005300537308 */ /* 0x000ea20000002400 */
[----:B------:R-:W-:Y:S02]  /*c970*/  IADD3 R33, R40, 0x28, RZ ;  /* 0x0000002828217810 */ /* 0x000fe40007ffe0ff */
[----:B------:R-:W-:Y:S01]  /*c980*/  ISETP.NE.AND P3, PT, R32, RZ, PT ;  /* 0x000000ff2000720c */ /* 0x000fe20003f65270 */
[----:B-1----:R-:W-:Y:S01]  /*c990*/  HMMA.16816.F32.BF16 R52, R12, R28, R52 ;  /* 0x0000001c0c34723c */ /* 0x002fe20000041834 */
[----:B------:R-:W-:-:S02]  /*c9a0*/  FSEL R87, R104, -INF , !P2 ;  /* 0xff80000068577808 */ /* 0x000fc40005000000 */
[----:B------:R-:W-:Y:S01]  /*c9b0*/  FSEL R42, R106, -INF , !P0 ;  /* 0xff8000006a2a7808 */ /* 0x000fe20004000000 */
[----:B-----5:R-:W-:Y:S01]  /*c9c0*/  FMUL.FTZ R41, R92, c[0x0][0x2ec] ;  /* 0x0000bb005c297a20 */ /* 0x020fe20000410000 */
[----:B------:R-:W-:Y:S01]  /*c9d0*/  FSEL R69, R108, -INF , !P3 ;  /* 0xff8000006c457808 */ /* 0x000fe20005800000 */
[----:B------:R-:W-:Y:S01]  /*c9e0*/  MUFU.TANH R117, R93 ;  /* 0x0000005d00757308 */ /* 0x000fe20000002400 */
[----:B------:R-:W-:Y:S02]  /*c9f0*/  FSEL R72, R110, -INF , !P4 ;  /* 0xff8000006e487808 */ /* 0x000fe40006000000 */
[CC--:B------:R-:W-:Y:S02]  /*ca00*/  ISETP.GE.AND P2, PT, R34.reuse, R48.reuse, PT ;  /* 0x000000302200720c */ /* 0x0c0fe40003f46270 */
[-C--:B------:R-:W-:Y:S02]  /*ca10*/  ISETP.GE.AND P0, PT, R34, R103.reuse, PT ;  /* 0x000000672200720c */ /* 0x080fe40003f06270 */
[C---:B------:R-:W-:Y:S01]  /*ca20*/  ISETP.GE.AND P3, PT, R33.reuse, R48, PT ;  /* 0x000000302100720c */ /* 0x040fe20003f66270 */
[----:B------:R-:W1:Y:S01]  /*ca30*/  MUFU.TANH R126, R94 ;  /* 0x0000005e007e7308 */ /* 0x000e620000002400 */
[----:B------:R-:W-:Y:S01]  /*ca40*/  ISETP.GE.AND P4, PT, R33, R103, PT ;  /* 0x000000672100720c */ /* 0x000fe20003f86270 */
[----:B------:R-:W-:Y:S01]  /*ca50*/  HMMA.16816.F32.BF16 R24, R12, R30, R24 ;  /* 0x0000001e0c18723c */ /* 0x000fe20000041818 */
[----:B------:R-:W5:Y:S01]  /*ca60*/  LDSM.16.M88.4 R32, [R164+0x3800] ;  /* 0x00380000a420783b */ /* 0x000f620000000200 */
[----:B------:R-:W-:-:S02]  /*ca70*/  P2R R37, PR, RZ, 0x8 ;  /* 0x00000008ff257803 */ /* 0x000fc40000000000 */
[----:B------:R-:W-:Y:S02]  /*ca80*/  IADD3 R9, R40, 0x31, RZ ;  /* 0x0000003128097810 */ /* 0x000fe40007ffe0ff */
[----:B------:R-:W-:Y:S01]  /*ca90*/  FSEL R104, R89, -INF , !P1 ;  /* 0xff80000059687808 */ /* 0x000fe20004800000 */
[----:B------:R-:W1:Y:S01]  /*caa0*/  MUFU.TANH R124, R95 ;  /* 0x0000005f007c7308 */ /* 0x000e620000002400 */
[----:B------:R-:W-:Y:S01]  /*cab0*/  ISETP.NE.AND P1, PT, R37, RZ, PT ;  /* 0x000000ff2500720c */ /* 0x000fe20003f25270 */
[----:B------:R-:W-:Y:S01]  /*cac0*/  FMUL.FTZ R61, R53, c[0x0][0x2ec] ;  /* 0x0000bb00353d7a20 */ /* 0x000fe20000410000 */
[----:B------:R-:W-:Y:S01]  /*cad0*/  FSEL R39, R88, -INF , !P2 ;  /* 0xff80000058277808 */ /* 0x000fe20005000000 */
[----:B------:R-:W-:Y:S01]  /*cae0*/  FMUL.FTZ R54, R54, c[0x0][0x2ec] ;  /* 0x0000bb0036367a20 */ /* 0x000fe20000410000 */
[----:B------:R-:W-:Y:S01]  /*caf0*/  IADD3 R29, R40, 0x29, RZ ;  /* 0x00000029281d7810 */ /* 0x000fe20007ffe0ff */
[----:B------:R-:W-:Y:S01]  /*cb00*/  FMUL.FTZ R52, R52, c[0x0][0x2ec] ;  /* 0x0000bb0034347a20 */ /* 0x000fe20000410000 */
[----:B------:R-:W-:Y:S01]  /*cb10*/  ISETP.GE.AND P2, PT, R9, R48, PT ;  /* 0x000000300900720c */ /* 0x000fe20003f46270 */
[----:B------:R-:W1:Y:S01]  /*cb20*/  MUFU.TANH R41, R41 ;  /* 0x0000002900297308 */ /* 0x000e620000002400 */
[----:B------:R-:W-:Y:S01]  /*cb30*/  FSEL R125, R125, -INF , !P1 ;  /* 0xff8000007d7d7808 */ /* 0x000fe20004800000 */
[----:B------:R-:W-:Y:S01]  /*cb40*/  FMUL.FTZ R55, R55, c[0x0][0x2ec] ;  /* 0x0000bb0037377a20 */ /* 0x000fe20000410000 */
[----:B------:R-:W-:-:S02]  /*cb50*/  FSEL R121, R121, -INF , !P6 ;  /* 0xff80000079797808 */ /* 0x000fc40007000000 */
[----:B------:R-:W-:Y:S02]  /*cb60*/  ISETP.GE.AND P1, PT, R9, R103, PT ;  /* 0x000000670900720c */ /* 0x000fe40003f26270 */
[-C--:B------:R-:W-:Y:S01]  /*cb70*/  ISETP.GE.AND P6, PT, R29, R48.reuse, PT ;  /* 0x000000301d00720c */ /* 0x080fe20003fc6270 */
[----:B------:R-:W1:Y:S01]  /*cb80*/  MUFU.TANH R113, R113 ;  /* 0x0000007100717308 */ /* 0x000e620000002400 */
[----:B------:R-:W-:Y:S01]  /*cb90*/  IADD3 R8, R40, 0x38, RZ ;  /* 0x0000003828087810 */ /* 0x000fe20007ffe0ff */
[----:B------:R-:W-:Y:S01]  /*cba0*/  FMUL.FTZ R24, R24, c[0x0][0x2ec] ;  /* 0x0000bb0018187a20 */ /* 0x000fe20000410000 */
[----:B------:R-:W-:Y:S01]  /*cbb0*/  P2R R9, PR, RZ, 0x4 ;  /* 0x00000004ff097803 */ /* 0x000fe20000000000 */
[----:B------:R-:W-:Y:S01]  /*cbc0*/  FMUL.FTZ R25, R25, c[0x0][0x2ec] ;  /* 0x0000bb0019197a20 */ /* 0x000fe20000410000 */
[----:B------:R-:W-:Y:S01]  /*cbd0*/  FSEL R132, R132, -INF , !P4 ;  /* 0xff80000084847808 */ /* 0x000fe20006000000 */
[----:B------:R-:W-:Y:S01]  /*cbe0*/  FMUL.FTZ R27, R27, c[0x0][0x2ec] ;  /* 0x0000bb001b1b7a20 */ /* 0x000fe20000410000 */
[----:B------:R-:W-:Y:S01]  /*cbf0*/  FSEL R123, R123, -INF , !P6 ;  /* 0xff8000007b7b7808 */ /* 0x000fe20007000000 */
[----:B------:R-:W1:Y:S01]  /*cc00*/  MUFU.TANH R36, R36 ;  /* 0x0000002400247308 */ /* 0x000e620000002400 */
[----:B------:R-:W-:Y:S01]  /*cc10*/  ISETP.NE.AND P6, PT, R9, RZ, PT ;  /* 0x000000ff0900720c */ /* 0x000fe20003fc5270 */
[----:B------:R-:W-:Y:S01]  /*cc20*/  FMUL.FTZ R26, R26, c[0x0][0x2ec] ;  /* 0x0000bb001a1a7a20 */ /* 0x000fe20000410000 */
[----:B------:R-:W-:-:S02]  /*cc30*/  ISETP.GE.AND P4, PT, R8, R48, PT ;  /* 0x000000300800720c */ /* 0x000fc40003f86270 */
[----:B------:R-:W-:Y:S02]  /*cc40*/  ISETP.GE.AND P2, PT, R8, R103, PT ;  /* 0x000000670800720c */ /* 0x000fe40003f46270 */
[----:B------:R-:W1:Y:S01]  /*cc50*/  LDSM.16.M88.4 R8, [R100+0x3800] ;  /* 0x003800006408783b */ /* 0x000e620000000200 */
[----:B------:R-:W-:Y:S01]  /*cc60*/  IADD3 R28, R40, 0x30, RZ ;  /* 0x00000030281c7810 */ /* 0x000fe20007ffe0ff */
[----:B------:R-:W1:Y:S01]  /*cc70*/  MUFU.TANH R118, R118 ;  /* 0x0000007600767308 */ /* 0x000e620000002400 */
[----:B-----5:R-:W-:Y:S01]  /*cc80*/  HMMA.16816.F32.BF16 R20, R4, R32, R20 ;  /* 0x000000200414723c */ /* 0x020fe20000041814 */
[----:B----4-:R-:W-:Y:S01]  /*cc90*/  FSEL R56, R111, -INF , !P0 ;  /* 0xff8000006f387808 */ /* 0x010fe20004000000 */
[----:B------:R-:W-:-:S04]  /*cca0*/  DEPBAR.LE SB0, 0x0 ;  /* 0x000080000000791a */ /* 0x000fc80000000000 */
[-C--:B------:R-:W-:Y:S01]  /*ccb0*/  ISETP.GE.AND P3, PT, R29, R103.reuse, PT ;  /* 0x000000671d00720c */ /* 0x080fe20003f66270 */
[----:B------:R-:W-:Y:S01]  /*ccc0*/  MUFU.TANH R110, R59 ;  /* 0x0000003b006e7308 */ /* 0x000fe20000002400 */
[----:B------:R-:W-:Y:S01]  /*ccd0*/  HMMA.16816.F32.BF16 R16, R4, R34, R16 ;  /* 0x000000220410723c */ /* 0x000fe20000041810 */
[----:B------:R-:W-:Y:S02]  /*cce0*/  ISETP.GE.AND P0, PT, R28, R103, PT ;  /* 0x000000671c00720c */ /* 0x000fe40003f06270 */
[----:B------:R-:W-:Y:S02]  /*ccf0*/  IADD3 R29, R40, 0x39, RZ ;  /* 0x00000039281d7810 */ /* 0x000fe40007ffe0ff */
[----:B------:R-:W-:Y:S02]  /*cd00*/  FSEL R74, R109, -INF , !P5 ;  /* 0xff8000006d4a7808 */ /* 0x000fe40006800000 */
[----:B------:R-:W-:Y:S01]  /*cd10*/  FSEL R130, R130, -INF , !P3 ;  /* 0xff80000082827808 */ /* 0x000fe20005800000 */
[----:B------:R4:W5:Y:S01]  /*cd20*/  MUFU.TANH R109, R57 ;  /* 0x00000039006d7308 */ /* 0x0009620000002400 */
[----:B------:R-:W-:-:S02]  /*cd30*/  FSEL R116, R116, -INF , !P0 ;  /* 0xff80000074747808 */ /* 0x000fc40004000000 */
[-C--:B------:R-:W-:Y:S02]  /*cd40*/  ISETP.GE.AND P5, PT, R28, R48.reuse, PT ;  /* 0x000000301c00720c */ /* 0x080fe40003fa6270 */
[C---:B------:R-:W-:Y:S02]  /*cd50*/  ISETP.GE.AND P3, PT, R29.reuse, R48, PT ;  /* 0x000000301d00720c */ /* 0x040fe40003f66270 */
[----:B------:R-:W-:Y:S01]  /*cd60*/  ISETP.GE.AND P0, PT, R29, R103, PT ;  /* 0x000000671d00720c */ /* 0x000fe20003f06270 */
[----:B------:R-:W2:Y:S01]  /*cd70*/  MUFU.TANH R120, R70 ;  /* 0x0000004600787308 */ /* 0x000ea20000002400 */
[C---:B------:R-:W-:Y:S02]  /*cd80*/  IADD3 R28, R40.reuse, 0x40, RZ ;  /* 0x00000040281c7810 */ /* 0x040fe40007ffe0ff */
[----:B------:R-:W-:Y:S02]  /*cd90*/  IADD3 R29, R40, 0x41, RZ ;  /* 0x00000041281d7810 */ /* 0x000fe40007ffe0ff */
[----:B---3--:R-:W-:-:S02]  /*cda0*/  FSEL R106, R77, -INF , !P1 ;  /* 0xff8000004d6a7808 */ /* 0x008fc40004800000 */
[----:B------:R-:W-:Y:S01]  /*cdb0*/  FSEL R108, R78, -INF , !P2 ;  /* 0xff8000004e6c7808 */ /* 0x000fe20005000000 */
[----:B------:R-:W3:Y:S01]  /*cdc0*/  MUFU.TANH R64, R54 ;  /* 0x0000003600407308 */ /* 0x000ee20000002400 */
[----:B----4-:R-:W-:Y:S02]  /*cdd0*/  FSEL R57, R80, -INF , !P5 ;  /* 0xff80000050397808 */ /* 0x010fe40006800000 */
[C---:B------:R-:W-:Y:S01]  /*cde0*/  ISETP.GE.AND P5, PT, R28.reuse, R48, PT ;  /* 0x000000301c00720c */ /* 0x040fe20003fa6270 */
[----:B-1----:R-:W-:Y:S01]  /*cdf0*/  HMMA.16816.F32.BF16 R20, R12, R8, R20 ;  /* 0x000000080c14723c */ /* 0x002fe20000041814 */
[-C--:B------:R-:W-:Y:S02]  /*ce00*/  ISETP.GE.AND P1, PT, R28, R103.reuse, PT ;  /* 0x000000671c00720c */ /* 0x080fe40003f26270 */
[----:B------:R-:W-:Y:S01]  /*ce10*/  ISETP.GE.AND P2, PT, R29, R103, PT ;  /* 0x000000671d00720c */ /* 0x000fe20003f46270 */
[----:B------:R-:W1:Y:S01]  /*ce20*/  MUFU.TANH R59, R24 ;  /* 0x00000018003b7308 */ /* 0x000e620000002400 */
[----:B------:R-:W-:-:S02]  /*ce30*/  IADD3 R28, R40, 0x48, RZ ;  /* 0x00000048281c7810 */ /* 0x000fc40007ffe0ff */
[C---:B------:R-:W-:Y:S01]  /*ce40*/  IADD3 R5, R40.reuse, 0x49, RZ ;  /* 0x0000004928057810 */ /* 0x040fe20007ffe0ff */
[----:B------:R-:W-:Y:S01]  /*ce50*/  HMMA.16816.F32.BF16 R16, R12, R10, R16 ;  /* 0x0000000a0c10723c */ /* 0x000fe20000041810 */
[----:B------:R-:W-:Y:S02]  /*ce60*/  IADD3 R4, R40, 0x50, RZ ;  /* 0x0000005028047810 */ /* 0x000fe40007ffe0ff */
[----:B------:R-:W-:Y:S01]  /*ce70*/  FSEL R53, R81, -INF , !P6 ;  /* 0xff80000051357808 */ /* 0x000fe20007000000 */
[----:B------:R-:W4:Y:S01]  /*ce80*/  MUFU.TANH R112, R58 ;  /* 0x0000003a00707308 */ /* 0x000f220000002400 */
[----:B------:R-:W-:Y:S02]  /*ce90*/  FSEL R67, R76, -INF , !P4 ;  /* 0xff8000004c437808 */ /* 0x000fe40006000000 */
[----:B------:R-:W-:Y:S02]  /*cea0*/  FSEL R114, R114, -INF , !P0 ;  /* 0xff80000072727808 */ /* 0x000fe40004000000 */
[----:B------:R-:W-:-:S02]  /*ceb0*/  FSEL R105, R79, -INF , !P5 ;  /* 0xff8000004f697808 */ /* 0x000fc40006800000 */
[----:B------:R-:W-:Y:S01]  /*cec0*/  FSEL R128, R128, -INF , !P1 ;  /* 0xff80000080807808 */ /* 0x000fe20004800000 */
[----:B------:R-:W1:Y:S01]  /*ced0*/  MUFU.TANH R65, R52 ;  /* 0x0000003400417308 */ /* 0x000e620000002400 */
[----:B--2---:R-:W-:Y:S02]  /*cee0*/  FSEL R122, R122, -INF , !P2 ;  /* 0xff8000007a7a7808 */ /* 0x004fe40005000000 */
[-C--:B------:R-:W-:Y:S01]  /*cef0*/  ISETP.GE.AND P4, PT, R29, R48.reuse, PT ;  /* 0x000000301d00720c */ /* 0x080fe20003f86270 */
[----:B------:R-:W-:Y:S01]  /*cf00*/  FMUL.FTZ R23, R23, c[0x0][0x2ec] ;  /* 0x0000bb0017177a20 */ /* 0x000fe20000410000 */
[-C--:B------:R-:W-:Y:S01]  /*cf10*/  ISETP.GE.AND P0, PT, R28, R103.reuse, PT ;  /* 0x000000671c00720c */ /* 0x080fe20003f06270 */
[----:B------:R-:W-:Y:S01]  /*cf20*/  FMUL.FTZ R20, R20, c[0x0][0x2ec] ;  /* 0x0000bb0014147a20 */ /* 0x000fe20000410000 */
[CC--:B------:R-:W-:Y:S01]  /*cf30*/  ISETP.GE.AND P6, PT, R5.reuse, R48.reuse, PT ;  /* 0x000000300500720c */ /* 0x0c0fe20003fc6270 */
[----:B------:R-:W-:Y:S01]  /*cf40*/  MUFU.TANH R62, R55 ;  /* 0x00000037003e7308 */ /* 0x000fe20000002400 */
[-C--:B------:R-:W-:Y:S01]  /*cf50*/  ISETP.GE.AND P1, PT, R5, R103.reuse, PT ;  /* 0x000000670500720c */ /* 0x080fe20003f26270 */
[----:B------:R-:W-:Y:S01]  /*cf60*/  FMUL.FTZ R21, R21, c[0x0][0x2ec] ;  /* 0x0000bb0015157a20 */ /* 0x000fe20000410000 */
[----:B------:R-:W-:Y:S01]  /*cf70*/  ISETP.GE.AND P5, PT, R4, R48, PT ;  /* 0x000000300400720c */ /* 0x000fe20003fa6270 */
[----:B------:R-:W-:Y:S01]  /*cf80*/  FMUL.FTZ R22, R22, c[0x0][0x2ec] ;  /* 0x0000bb0016167a20 */ /* 0x000fe20000410000 */
[----:B------:R-:W-:Y:S01]  /*cf90*/  ISETP.GE.AND P2, PT, R4, R103, PT ;  /* 0x000000670400720c */ /* 0x000fe20003f46270 */
[----:B------:R-:W-:Y:S01]  /*cfa0*/  FMUL.FTZ R16, R16, c[0x0][0x2ec] ;  /* 0x0000bb0010107a20 */ /* 0x000fe20000410000 */
[C---:B------:R-:W-:Y:S01]  /*cfb0*/  IADD3 R5, R40.reuse, 0x51, RZ ;  /* 0x0000005128057810 */ /* 0x040fe20007ffe0ff */
[----:B------:R-:W2:Y:S01]  /*cfc0*/  MUFU.TANH R30, R23 ;  /* 0x00000017001e7308 */ /* 0x000ea20000002400 */
[----:B------:R-:W-:Y:S01]  /*cfd0*/  IADD3 R4, R40, 0x58, RZ ;  /* 0x0000005828047810 */ /* 0x000fe20007ffe0ff */
[----:B------:R-:W-:Y:S01]  /*cfe0*/  FMUL.FTZ R17, R17, c[0x0][0x2ec] ;  /* 0x0000bb0011117a20 */ /* 0x000fe20000410000 */
[----:B------:R-:W-:Y:S01]  /*cff0*/  FSEL R63, R83, -INF , !P3 ;  /* 0xff800000533f7808 */ /* 0x000fe20005800000 */
[----:B------:R-:W-:Y:S01]  /*d000*/  FMUL.FTZ R18, R18, c[0x0][0x2ec] ;  /* 0x0000bb0012127a20 */ /* 0x000fe20000410000 */
[----:B------:R-:W-:Y:S01]  /*d010*/  FSEL R119, R119, -INF , !P4 ;  /* 0xff80000077777808 */ /* 0x000fe20006000000 */
[----:B------:R-:W-:Y:S01]  /*d020*/  FMUL.FTZ R19, R19, c[0x0][0x2ec] ;  /* 0x0000bb0013137a20 */ /* 0x000fe20000410000 */
[----:B------:R-:W-:Y:S01]  /*d030*/  FSEL R126, R126, -INF , !P0 ;  /* 0xff8000007e7e7808 */ /* 0x000fe20004000000 */
[----:B------:R-:W1:Y:S01]  /*d040*/  MUFU.TANH R55, R25 ;  /* 0x0000001900377308 */ /* 0x000e620000002400 */
[----:B------:R-:W-:-:S02]  /*d050*/  FSEL R117, R117, -INF , !P6 ;  /* 0xff80000075757808 */ /* 0x000fc40007000000 */
[----:B------:R-:W-:Y:S02]  /*d060*/  FSEL R124, R124, -INF , !P1 ;  /* 0xff8000007c7c7808 */ /* 0x000fe40004800000 */
[-C--:B------:R-:W-:Y:S02]  /*d070*/  ISETP.GE.AND P3, PT, R28, R48.reuse, PT ;  /* 0x000000301c00720c */ /* 0x080fe40003f66270 */
[CC--:B------:R-:W-:Y:S01]  /*d080*/  ISETP.GE.AND P4, PT, R5.reuse, R48.reuse, PT ;  /* 0x000000300500720c */ /* 0x0c0fe20003f86270 */
[----:B------:R-:W1:Y:S01]  /*d090*/  MUFU.TANH R58, R27 ;  /* 0x0000001b003a7308 */ /* 0x000e620000002400 */
[-C--:B------:R-:W-:Y:S02]  /*d0a0*/  ISETP.GE.AND P0, PT, R5, R103.reuse, PT ;  /* 0x000000670500720c */ /* 0x080fe40003f06270 */
[C---:B------:R-:W-:Y:S02]  /*d0b0*/  ISETP.GE.AND P6, PT, R4.reuse, R48, PT ;  /* 0x000000300400720c */ /* 0x040fe40003fc6270 */
[----:B------:R-:W-:-:S02]  /*d0c0*/  ISETP.GE.AND P1, PT, R4, R103, PT ;  /* 0x000000670400720c */ /* 0x000fc40003f26270 */
[C---:B------:R-:W-:Y:S01]  /*d0d0*/  IADD3 R5, R40.reuse, 0x59, RZ ;  /* 0x0000005928057810 */ /* 0x040fe20007ffe0ff */
[----:B------:R-:W1:Y:S01]  /*d0e0*/  MUFU.TANH R47, R20 ;  /* 0x00000014002f7308 */ /* 0x000e620000002400 */
[----:B------:R-:W-:Y:S02]  /*d0f0*/  IADD3 R4, R40, 0x60, RZ ;  /* 0x0000006028047810 */ /* 0x000fe40007ffe0ff */
[----:B------:R-:W-:Y:S02]  /*d100*/  FSEL R107, R41, -INF , !P3 ;  /* 0xff800000296b7808 */ /* 0x000fe40005800000 */
[----:B------:R-:W-:Y:S02]  /*d110*/  FSEL R113, R113, -INF , !P5 ;  /* 0xff80000071717808 */ /* 0x000fe40006800000 */
[----:B------:R-:W-:Y:S01]  /*d120*/  FSEL R111, R36, -INF , !P4 ;  /* 0xff800000246f7808 */ /* 0x000fe20006000000 */
[----:B------:R-:W1:Y:S01]  /*d130*/  MUFU.TANH R61, R61 ;  /* 0x0000003d003d7308 */ /* 0x000e620000002400 */
[----:B------:R-:W-:-:S02]  /*d140*/  FSEL R118, R118, -INF , !P0 ;  /* 0xff80000076767808 */ /* 0x000fc40004000000 */
[CC--:B------:R-:W-:Y:S02]  /*d150*/  ISETP.GE.AND P5, PT, R5.reuse, R48.reuse, PT ;  /* 0x000000300500720c */ /* 0x0c0fe40003fa6270 */
[-C--:B------:R-:W-:Y:S02]  /*d160*/  ISETP.GE.AND P3, PT, R5, R103.reuse, PT ;  /* 0x000000670500720c */ /* 0x080fe40003f66270 */
[C---:B------:R-:W-:Y:S01]  /*d170*/  ISETP.GE.AND P4, PT, R4.reuse, R48, PT ;  /* 0x000000300400720c */ /* 0x040fe20003f86270 */
[----:B------:R-:W1:Y:S01]  /*d180*/  MUFU.TANH R60, R26 ;  /* 0x0000001a003c7308 */ /* 0x000e620000002400 */
[----:B------:R-:W-:Y:S02]  /*d190*/  ISETP.GE.AND P0, PT, R4, R103, PT ;  /* 0x000000670400720c */ /* 0x000fe40003f06270 */
[C---:B------:R-:W-:Y:S02]  /*d1a0*/  IADD3 R4, R40.reuse, 0x68, RZ ;  /* 0x0000006828047810 */ /* 0x040fe40007ffe0ff */
[----:B------:R-:W-:-:S02]  /*d1b0*/  IADD3 R5, R40, 0x61, RZ ;  /* 0x0000006128057810 */ /* 0x000fc40007ffe0ff */
[----:B-----5:R-:W-:Y:S01]  /*d1c0*/  FSEL R109, R109, -INF , !P5 ;  /* 0xff8000006d6d7808 */ /* 0x020fe20006800000 */
[----:B------:R-:W-:Y:S01]  /*d1d0*/  MUFU.TANH R45, R21 ;  /* 0x00000015002d7308 */ /* 0x000fe20000002400 */
[----:B------:R-:W-:Y:S02]  /*d1e0*/  FSEL R110, R110, -INF , !P3 ;  /* 0xff8000006e6e7808 */ /* 0x000fe40005800000 */
[C---:B------:R-:W-:Y:S02]  /*d1f0*/  ISETP.GE.AND P5, PT, R4.reuse, R48, PT ;  /* 0x000000300400720c */ /* 0x040fe40003fa6270 */
[----:B------:R-:W-:Y:S02]  /*d200*/  ISETP.GE.AND P3, PT, R4, R103, PT ;  /* 0x000000670400720c */ /* 0x000fe40003f66270 */
[----:B------:R-:W-:Y:S01]  /*d210*/  IADD3 R4, R40, 0x70, RZ ;  /* 0x0000007028047810 */ /* 0x000fe20007ffe0ff */
[----:B------:R-:W5:Y:S01]  /*d220*/  MUFU.TANH R34, R22 ;  /* 0x0000001600227308 */ /* 0x000f620000002400 */
[----:B------:R-:W-:-:S02]  /*d230*/  FSEL R120, R120, -INF , !P2 ;  /* 0xff80000078787808 */ /* 0x000fc40005000000 */
[----:B------:R-:W-:Y:S02]  /*d240*/  FSEL R115, R115, -INF , !P6 ;  /* 0xff80000073737808 */ /* 0x000fe40007000000 */
[C---:B------:R-:W-:Y:S02]  /*d250*/  ISETP.GE.AND P6, PT, R5.reuse, R48, PT ;  /* 0x000000300500720c */ /* 0x040fe40003fc6270 */
[----:B------:R-:W-:Y:S01]  /*d260*/  ISETP.GE.AND P2, PT, R5, R103, PT ;  /* 0x000000670500720c */ /* 0x000fe20003f46270 */
[----:B------:R-:W2:Y:S01]  /*d270*/  MUFU.TANH R43, R16 ;  /* 0x00000010002b7308 */ /* 0x000ea20000002400 */
[C---:B------:R-:W-:Y:S02]  /*d280*/  IADD3 R6, R40.reuse, 0x71, RZ ;  /* 0x0000007128067810 */ /* 0x040fe40007ffe0ff */
[----:B------:R-:W-:Y:S02]  /*d290*/  IADD3 R5, R40, 0x69, RZ ;  /* 0x0000006928057810 */ /* 0x000fe40007ffe0ff */
[----:B---3--:R-:W-:-:S02]  /*d2a0*/  FSEL R64, R64, -INF , !P0 ;  /* 0xff80000040407808 */ /* 0x008fc40004000000 */
[-C--:B------:R-:W-:Y:S01]  /*d2b0*/  ISETP.GE.AND P0, PT, R4, R48.reuse, PT ;  /* 0x000000300400720c */ /* 0x080fe20003f06270 */
[----:B------:R-:W-:Y:S01]  /*d2c0*/  MUFU.TANH R41, R17 ;  /* 0x0000001100297308 */ /* 0x000fe20000002400 */
[----:B-1----:R-:W-:Y:S02]  /*d2d0*/  FSEL R59, R59, -INF , !P5 ;  /* 0xff8000003b3b7808 */ /* 0x002fe40006800000 */
[----:B----4-:R-:W-:Y:S02]  /*d2e0*/  FSEL R112, R112, -INF , !P1 ;  /* 0xff80000070707808 */ /* 0x010fe40004800000 */
[----:B------:R-:W-:Y:S02]  /*d2f0*/  FSEL R65, R65, -INF , !P4 ;  /* 0xff80000041417808 */ /* 0x000fe40006000000 */
[----:B------:R-:W-:Y:S01]  /*d300*/  ISETP.GE.AND P5, PT, R6, R103, PT ;  /* 0x000000670600720c */ /* 0x000fe20003fa6270 */
[----:B------:R-:W1:Y:S01]  /*d310*/  MUFU.TANH R24, R18 ;  /* 0x0000001200187308 */ /* 0x000e620000002400 */
[----:B------:R-:W-:-:S02]  /*d320*/  ISETP.GE.AND P4, PT, R5, R48, PT ;  /* 0x000000300500720c */ /* 0x000fc40003f86270 */
[----:B------:R-:W-:Y:S02]  /*d330*/  ISETP.GE.AND P1, PT, R5, R103, PT ;  /* 0x000000670500720c */ /* 0x000fe40003f26270 */
[----:B------:R-:W-:Y:S02]  /*d340*/  P2R R5, PR, RZ, 0x1 ;  /* 0x00000001ff057803 */ /* 0x000fe40000000000 */
[----:B--2---:R-:W-:Y:S01]  /*d350*/  FSEL R30, R30, -INF , !P5 ;  /* 0xff8000001e1e7808 */ /* 0x004fe20006800000 */
[----:B------:R-:W2:Y:S01]  /*d360*/  MUFU.TANH R20, R19 ;  /* 0x0000001300147308 */ /* 0x000ea20000002400 */
[----:B------:R-:W-:Y:S02]  /*d370*/  FSEL R55, R55, -INF , !P4 ;  /* 0xff80000037377808 */ /* 0x000fe40006000000 */
[----:B------:R-:W-:Y:S01]  /*d380*/  ISETP.GE.AND P5, PT, R50, 0x2, PT ;  /* 0x000000023200780c */ /* 0x000fe20003fa6270 */
[----:B------:R-:W-:Y:S01]  /*d390*/  BAR.SYNC.DEFER_BLOCKING 0x0 ;  /* 0x0000000000007b1d */ /* 0x000fe20000010000 */
[----:B------:R-:W-:-:S02]  /*d3a0*/  ISETP.NE.AND P4, PT, R5, RZ, PT ;  /* 0x000000ff0500720c */ /* 0x000fc40003f85270 */
[----:B------:R-:W-:Y:S02]  /*d3b0*/  FSEL R62, R62, -INF , !P2 ;  /* 0xff8000003e3e7808 */ /* 0x000fe40005000000 */
[----:B------:R-:W-:Y:S02]  /*d3c0*/  ISETP.GE.AND P0, PT, R4, R103, PT ;  /* 0x000000670400720c */ /* 0x000fe40003f06270 */
[----:B------:R-:W-:Y:S02]  /*d3d0*/  FSEL R58, R58, -INF , !P1 ;  /* 0xff8000003a3a7808 */ /* 0x000fe40004800000 */
[----:B------:R-:W-:Y:S02]  /*d3e0*/  FSEL R47, R47, -INF , !P4 ;  /* 0xff8000002f2f7808 */ /* 0x000fe40006000000 */
[----:B------:R-:W-:Y:S02]  /*d3f0*/  IADD3 R4, R40, 0x78, RZ ;  /* 0x0000007828047810 */ /* 0x000fe40007ffe0ff */
[----:B------:R-:W-:-:S02]  /*d400*/  ISETP.GE.AND P2, PT, R6, R48, PT ;  /* 0x000000300600720c */ /* 0x000fc40003f46270 */
[C---:B------:R-:W-:Y:S02]  /*d410*/  ISETP.GE.AND P4, PT, R40.reuse, R48, PT ;  /* 0x000000302800720c */ /* 0x040fe40003f86270 */
[C---:B------:R-:W-:Y:S02]  /*d420*/  ISETP.GE.AND P1, PT, R40.reuse, R103, PT ;  /* 0x000000672800720c */ /* 0x040fe40003f26270 */
[----:B------:R-:W-:Y:S02]  /*d430*/  IADD3 R40, R40, 0x79, RZ ;  /* 0x0000007928287810 */ /* 0x000fe40007ffe0ff */
[----:B------:R-:W-:Y:S02]  /*d440*/  FSEL R61, R61, -INF , !P6 ;  /* 0xff8000003d3d7808 */ /* 0x000fe40007000000 */
[----:B------:R-:W-:Y:S02]  /*d450*/  FSEL R60, R60, -INF , !P3 ;  /* 0xff8000003c3c7808 */ /* 0x000fe40005800000 */
[----:B-----5:R-:W-:-:S02]  /*d460*/  FSEL R34, R34, -INF , !P0 ;  /* 0xff80000022227808 */ /* 0x020fc40004000000 */
[----:B------:R-:W-:Y:S02]  /*d470*/  FSEL R45, R45, -INF , !P2 ;  /* 0xff8000002d2d7808 */ /* 0x000fe40005000000 */
[CC--:B------:R-:W-:Y:S02]  /*d480*/  ISETP.GE.AND P6, PT, R4.reuse, R48.reuse, PT ;  /* 0x000000300400720c */ /* 0x0c0fe40003fc6270 */
[-C--:B------:R-:W-:Y:S02]  /*d490*/  ISETP.GE.AND P3, PT, R4, R103.reuse, PT ;  /* 0x000000670400720c */ /* 0x080fe40003f66270 */
[C---:B------:R-:W-:Y:S02]  /*d4a0*/  ISETP.GE.AND P2, PT, R40.reuse, R48, PT ;  /* 0x000000302800720c */ /* 0x040fe40003f46270 */
[----:B------:R-:W-:Y:S02]  /*d4b0*/  ISETP.GE.AND P0, PT, R40, R103, PT ;  /* 0x000000672800720c */ /* 0x000fe40003f06270 */
[----:B------:R-:W-:-:S02]  /*d4c0*/  FSEL R43, R43, -INF , !P6 ;  /* 0xff8000002b2b7808 */ /* 0x000fc40007000000 */
[----:B------:R-:W-:Y:S02]  /*d4d0*/  IADD3 R102, R164, 0x3800, RZ ;  /* 0x00003800a4667810 */ /* 0x000fe40007ffe0ff */
[----:B-1----:R-:W-:Y:S02]  /*d4e0*/  FSEL R24, R24, -INF , !P3 ;  /* 0xff80000018187808 */ /* 0x002fe40005800000 */
[----:B------:R-:W-:Y:S02]  /*d4f0*/  FSEL R0, R0, -INF , !P4 ;  /* 0xff80000000007808 */ /* 0x000fe40006000000 */
[----:B------:R-:W-:Y:S02]  /*d500*/  FSEL R66, R66, -INF , !P1 ;  /* 0xff80000042427808 */ /* 0x000fe40004800000 */
[----:B------:R-:W-:Y:S02]  /*d510*/  FSEL R41, R41, -INF , !P2 ;  /* 0xff80000029297808 */ /* 0x000fe40005000000 */
        /* <DEDUP_REMOVED lines=62> */
.L_x_6734:
[----:B------:R-:W-:-:S05]  /*d900*/  IMAD.MOV.U32 R4, RZ, RZ, c[0x0][0x198] ;  /* 0x00006600ff047624 */ /* 0x000fca00078e00ff */
[----:B------:R-:W-:-:S04]  /*d910*/  LEA R4, -R4, RZ, 0x7 ;  /* 0x000000ff04047211 */ /* 0x000fc800078e39ff */
[----:B------:R-:W-:Y:S02]  /*d920*/  SHF.R.S32.HI R2, RZ, 0x1f, R4 ;  /* 0x0000001fff027819 */ /* 0x000fe40000011404 */
.L_x_6735:
        /* <DEDUP_REMOVED lines=33> */
.L_x_6733:
        /* <DEDUP_REMOVED lines=93> */
[----:B------:R-:W1:Y:S01]  /*e110*/  LDSM.16.MT88.4 R84, [R160+0x6000] ;  /* 0x00600000a054783b */ /* 0x000e620000004200 */
[----:B------:R-:W2:Y:S01]  /*e120*/  MUFU.EX2 R37, R37 ;  /* 0x0000002500257308 */ /* 0x000ea20000000800 */
[--C-:B------:R-:W-:Y:S02]  /*e130*/  FFMA.FTZ R40, R66, c[0x0][0x23c], -R21.reuse ;  /* 0x00008f0042287a23 */ /* 0x100fe40000010815 */
[--C-:B------:R-:W-:Y:S02]  /*e140*/  FFMA.FTZ R35, R96, c[0x0][0x23c], -R21.reuse ;  /* 0x00008f0060237a23 */ /* 0x100fe40000010815 */
[--C-:B------:R-:W-:Y:S02]  /*e150*/  FFMA.FTZ R38, R98, c[0x0][0x23c], -R21.reuse ;  /* 0x00008f0062267a23 */ /* 0x100fe40000010815 */
[----:B------:R-:W-:Y:S01]  /*e160*/  FFMA.FTZ R29, R68, c[0x0][0x23c], -R21 ;  /* 0x00008f00441d7a23 */ /* 0x000fe20000010815 */
        /* <DEDUP_REMOVED lines=25> */
[----:B------:R-:W3:Y:S01]  /*e300*/  MUFU.EX2 R29, R29 ;  /* 0x0000001d001d7308 */ /* 0x000ee20000000800 */
        /* <DEDUP_REMOVED lines=9> */
[----:B---3--:R-:W-:Y:S01]  /*e3a0*/  F2FP.BF16.PACK_AB R71, R29, R38 ;  /* 0x000000261d47723e */ /* 0x008fe200000010ff */
        /* <DEDUP_REMOVED lines=36> */
[----:B------:R-:W3:Y:S01]  /*e5f0*/  MUFU.EX2 R22, R22 ;  /* 0x0000001600167308 */ /* 0x000ee20000000800 */
[----:B------:R-:W-:-:S02]  /*e600*/  FADD.FTZ R38, R38, R35 ;  /* 0x0000002326267221 */ /* 0x000fc40000010000 */
[--C-:B------:R-:W-:Y:S02]  /*e610*/  FFMA.FTZ R34, R34, c[0x0][0x23c], -R21.reuse ;  /* 0x00008f0022227a23 */ /* 0x100fe40000010815 */
[----:B------:R-:W-:Y:S01]  /*e620*/  FADD.FTZ R38, R29, R38 ;  /* 0x000000261d267221 */ /* 0x000fe20000010000 */
[C---:B------:R-:W-:Y:S01]  /*e630*/  HMMA.16816.F32.BF16 R72, R68.reuse, R4, RZ ;  /* 0x000000044448723c */ /* 0x040fe200000418ff */
[--C-:B------:R-:W-:Y:S01]  /*e640*/  FFMA.FTZ R30, R30, c[0x0][0x23c], -R21.reuse ;  /* 0x00008f001e1e7a23 */ /* 0x100fe20000010815 */
[----:B------:R-:W-:Y:S01]  /*e650*/  MUFU.EX2 R42, R42 ;  /* 0x0000002a002a7308 */ /* 0x000fe20000000800 */
[----:B------:R-:W-:Y:S02]  /*e660*/  FFMA.FTZ R24, R24, c[0x0][0x23c], -R21 ;  /* 0x00008f0018187a23 */ /* 0x000fe40000010815 */
[----:B------:R-:W-:Y:S02]  /*e670*/  FFMA.FTZ R47, R47, c[0x0][0x23c], -R52 ;  /* 0x00008f002f2f7a23 */ /* 0x000fe40000010834 */
[----:B--2---:R-:W-:Y:S01]  /*e680*/  F2FP.BF16.PACK_AB R4, R25, R32 ;  /* 0x000000201904723e */ /* 0x004fe200000010ff */
[----:B------:R-:W-:Y:S01]  /*e690*/  HMMA.16816.F32.BF16 R68, R68, R6, RZ ;  /* 0x000000064444723c */ /* 0x000fe200000418ff */
[----:B-1----:R-:W-:Y:S01]  /*e6a0*/  F2FP.BF16.PACK_AB R5, R28, R31 ;  /* 0x0000001f1c05723e */ /* 0x002fe200000010ff */
[----:B------:R-:W1:Y:S01]  /*e6b0*/  MUFU.EX2 R3, R3 ;  /* 0x0000000300037308 */ /* 0x000e620000000800 */
[----:B------:R-:W-:-:S02]  /*e6c0*/  FADD.FTZ R31, R31, R38 ;  /* 0x000000261f1f7221 */ /* 0x000fc40000010000 */
[----:B------:R-:W-:Y:S02]  /*e6d0*/  FFMA.FTZ R58, R45, c[0x0][0x23c], -R52 ;  /* 0x00008f002d3a7a23 */ /* 0x000fe40000010834 */
[----:B------:R-:W-:Y:S01]  /*e6e0*/  F2FP.BF16.PACK_AB R6, R23, R26 ;  /* 0x0000001a1706723e */ /* 0x000fe200000010ff */
[----:B------:R-:W-:Y:S01]  /*e6f0*/  FADD.FTZ R28, R28, R31 ;  /* 0x0000001f1c1c7221 */ /* 0x000fe20000010000 */
[----:B---3--:R-:W-:Y:S01]  /*e700*/  F2FP.BF16.PACK_AB R7, R22, R27 ;  /* 0x0000001b1607723e */ /* 0x008fe200000010ff */
[----:B------:R-:W-:Y:S01]  /*e710*/  MUFU.EX2 R39, R39 ;  /* 0x0000002700277308 */ /* 0x000fe20000000800 */
[----:B------:R-:W-:Y:S02]  /*e720*/  FFMA.FTZ R21, R20, c[0x0][0x23c], -R21 ;  /* 0x00008f0014157a23 */ /* 0x000fe40000010815 */
[----:B------:R-:W-:Y:S02]  /*e730*/  FADD.FTZ R27, R27, R28 ;  /* 0x0000001c1b1b7221 */ /* 0x000fe40000010000 */
[--C-:B------:R-:W-:Y:S01]  /*e740*/  FFMA.FTZ R43, R43, c[0x0][0x23c], -R52.reuse ;  /* 0x00008f002b2b7a23 */ /* 0x100fe20000010834 */
[----:B------:R-:W-:Y:S01]  /*e750*/  HMMA.16816.F32.BF16 R96, R4, R8, R96 ;  /* 0x000000080460723c */ /* 0x000fe20000041860 */
        /* <DEDUP_REMOVED lines=269> */
.L_x_6737:
[----:B------:R-:W-:-:S05]  /*f830*/  IMAD.MOV.U32 R3, RZ, RZ, c[0x0][0x1a0] ;  /* 0x00006800ff037624 */ /* 0x000fca00078e00ff */
[----:B------:R-:W-:-:S04]  /*f840*/  LEA R3, -R3, RZ, 0x7 ;  /* 0x000000ff03037211 */ /* 0x000fc800078e39ff */
[----:B------:R-:W-:Y:S02]  /*f850*/  SHF.R.S32.HI R4, RZ, 0x1f, R3 ;  /* 0x0000001fff047819 */ /* 0x000fe40000011403 */
.L_x_6738:
[----:B------:R-:W-:Y:S01]  /*f860*/  ULDC.64 UR4, c[0x0][0x1a0] ;  /* 0x0000680000047ab9 */ /* 0x000fe20000000a00 */
[C---:B------:R-:W-:Y:S01]  /*f870*/  LEA R172, P0, R3.reuse, R172, 0x1 ;  /* 0x000000ac03ac7211 */ /* 0x040fe200078008ff */
[----:B------:R-:W-:Y:S02]  /*f880*/  USHF.L.U32 UR9, UR4, 0x5, URZ ;  /* 0x0000000504097899 */ /* 0x000fe4000800063f */
[----:B------:R-:W-:Y:S01]  /*f890*/  UMOV UR8, 0x5 ;  /* 0x0000000500087882 */ /* 0x000fe20000000000 */
[----:B------:R-:W-:Y:S01]  /*f8a0*/  LEA.HI.X R173, R3, R173, R4, 0x1, P0 ;  /* 0x000000ad03ad7211 */ /* 0x000fe200000f0c04 */
[----:B------:R-:W-:Y:S02]  /*f8b0*/  USHF.L.U64.HI UR5, UR4, UR8, UR5 ;  /* 0x0000000804057299 */ /* 0x000fe40008010205 */
[----:B------:R-:W-:Y:S02]  /*f8c0*/  IADD3 R10, P0, R172, UR9, RZ ;  /* 0x00000009ac0a7c10 */ /* 0x000fe4000ff1e0ff */
[----:B------:R-:W-:Y:S01]  /*f8d0*/  @!PT LDS RZ, [RZ] ;  /* 0x00000000fffff984 */ /* 0x000fe20000000800 */
[----:B------:R-:W-:Y:S01]  /*f8e0*/  @!PT LDS RZ, [RZ] ;  /* 0x00000000fffff984 */ /* 0x000fe20000000800 */
[----:B------:R-:W-:Y:S01]  /*f8f0*/  @!PT LDS RZ, [RZ] ;  /* 0x00000000fffff984 */ /* 0x000fe20000000800 */
[----:B------:R1:W-:Y:S02]  /*f900*/  LDGSTS.E.BYPASS.LTC128B.128 [R177+0x6000], [R172.64] ;  /* 0x06000000acb17fae */ /* 0x0003e4000b901d46 */
        /* <DEDUP_REMOVED lines=24> */
[----:B------:R-:W3:Y:S04]  /*fa90*/  LDSM.16.M88.4 R32, [R167+0x2000] ;  /* 0x00200000a720783b */ /* 0x000ee80000000200 */
[----:B------:R-:W-:Y:S04]  /*faa0*/  LDSM.16.M88.4 R40, [R166] ;  /* 0x00000000a628783b */ /* 0x000fe80000000200 */
[----:B------:R-:W3:Y:S04]  /*fab0*/  LDSM.16.M88.4 R52, [R161+0x2800] ;  /* 0x00280000a134783b */ /* 0x000ee80000000200 */
[----:B------:R-:W3:Y:S04]  /*fac0*/  LDSM.16.M88.4 R44, [R161+0x3000] ;  /* 0x00300000a12c783b */ /* 0x000ee80000000200 */
[----:B--2---:R-:W2:Y:S04]  /*fad0*/  LDSM.16.M88.4 R8, [R167+0x3800] ;  /* 0x00380000a708783b */ /* 0x004ea80000000200 */
[----:B------:R-:W4:Y:S04]  /*fae0*/  LDSM.16.M88.4 R116, [R167+0x4000] ;  /* 0x00400000a774783b */ /* 0x000f280000000200 */
[----:B------:R-:W2:Y:S04]  /*faf0*/  LDSM.16.M88.4 R108, [R167+0x4800] ;  /* 0x00480000a76c783b */ /* 0x000ea80000000200 */
[----:B------:R-:W2:Y:S01]  /*fb00*/  LDSM.16.M88.4 R64, [R167+0x5000] ;  /* 0x00500000a740783b */ /* 0x000ea20000000200 */
[C---:B-1----:R-:W-:Y:S03]  /*fb10*/  HMMA.16816.F32.BF16 R28, R56.reuse, R24, RZ ;  /* 0x00000018381c723c */ /* 0x042fe600000418ff */
[----:B------:R-:W1:Y:S04]  /*fb20*/  LDSM.16.M88.4 R124, [R167+0x5800] ;  /* 0x00580000a77c783b */ /* 0x000e680000000200 */
[----:B------:R-:W1:Y:S01]  /*fb30*/  LDSM.16.M88.4 R120, [R161+0x2000] ;  /* 0x00200000a178783b */ /* 0x000e620000000200 */
[C---:B-----5:R-:W-:Y:S03]  /*fb40*/  HMMA.16816.F32.BF16 R20, R56.reuse, R16, RZ ;  /* 0x000000103814723c */ /* 0x060fe600000418ff */
[----:B------:R-:W5:Y:S04]  /*fb50*/  LDSM.16.M88.4 R128, [R161+0x3800] ;  /* 0x00380000a180783b */ /* 0x000f680000000200 */
[----:B------:R-:W-:Y:S01]  /*fb60*/  LDSM.16.M88.4 R132, [R154] ;  /* 0x000000009a84783b */ /* 0x000fe20000000200 */
[C---:B------:R-:W-:Y:S03]  /*fb70*/  HMMA.16816.F32.BF16 R24, R56.reuse, R26, RZ ;  /* 0x0000001a3818723c */ /* 0x040fe600000418ff */
[----:B------:R-:W0:Y:S05]  /*fb80*/  LDGDEPBAR ;  /* 0x00000000000079af */ /* 0x000e2a0000000000 */
[C---:B------:R-:W-:Y:S08]  /*fb90*/  HMMA.16816.F32.BF16 R16, R56.reuse, R18, RZ ;  /* 0x000000123810723c */ /* 0x040ff000000418ff */
[C---:B---3--:R-:W-:Y:S08]  /*fba0*/  HMMA.16816.F32.BF16 R36, R56.reuse, R32, RZ ;  /* 0x000000203824723c */ /* 0x048ff000000418ff */
[----:B------:R-:W-:Y:S08]  /*fbb0*/  HMMA.16816.F32.BF16 R32, R56, R34, RZ ;  /* 0x000000223820723c */ /* 0x000ff000000418ff */
[C---:B------:R-:W-:Y:S08]  /*fbc0*/  HMMA.16816.F32.BF16 R28, R40.reuse, R52, R28 ;  /* 0x00000034281c723c */ /* 0x040ff0000004181c */
[C---:B------:R-:W-:Y:S01]  /*fbd0*/  HMMA.16816.F32.BF16 R24, R40.reuse, R54, R24 ;  /* 0x000000362818723c */ /* 0x040fe20000041818 */
[----:B------:R-:W3:Y:S07]  /*fbe0*/  LDSM.16.M88.4 R52, [R161+0x5000] ;  /* 0x00500000a134783b */ /* 0x000eee0000000200 */
[C---:B------:R-:W-:Y:S08]  /*fbf0*/  HMMA.16816.F32.BF16 R20, R40.reuse, R44, R20 ;  /* 0x0000002c2814723c */ /* 0x040ff00000041814 */
[----:B------:R-:W-:Y:S01]  /*fc00*/  HMMA.16816.F32.BF16 R16, R40, R46, R16 ;  /* 0x0000002e2810723c */ /* 0x000fe20000041810 */
[----:B------:R-:W1:Y:S07]  /*fc10*/  LDSM.16.M88.4 R44, [R161+0x5800] ;  /* 0x00580000a12c783b */ /* 0x000e6e0000000200 */
[C---:B--2---:R-:W-:Y:S08]  /*fc20*/  HMMA.16816.F32.BF16 R12, R56.reuse, R8, RZ ;  /* 0x00000008380c723c */ /* 0x044ff000000418ff */
[C---:B----4-:R-:W-:Y:S08]  /*fc30*/  HMMA.16816.F32.BF16 R4, R56.reuse, R116, RZ ;  /* 0x000000743804723c */ /* 0x050ff000000418ff */
        /* <DEDUP_REMOVED lines=8> */
[----:B------:R-:W-:Y:S07]  /*fcc0*/  LDSM.16.M88.4 R124, [R161+0x4000] ;  /* 0x00400000a17c783b */ /* 0x000fee0000000200 */
[C---:B------:R-:W-:Y:S08]  /*fcd0*/  HMMA.16816.F32.BF16 R36, R40.reuse, R120, R36 ;  /* 0x000000782824723c */ /* 0x040ff00000041824 */
[C---:B------:R-:W-:Y:S01]  /*fce0*/  HMMA.16816.F32.BF16 R32, R40.reuse, R122, R32 ;  /* 0x0000007a2820723c */ /* 0x040fe20000041820 */
[----:B------:R-:W1:Y:S07]  /*fcf0*/  LDSM.16.M88.4 R120, [R161+0x4800] ;  /* 0x00480000a178783b */ /* 0x000e6e0000000200 */
[C---:B-----5:R-:W-:Y:S08]  /*fd00*/  HMMA.16816.F32.BF16 R12, R40.reuse, R128, R12 ;  /* 0x00000080280c723c */ /* 0x060ff0000004180c */
[C---:B------:R-:W-:Y:S01]  /*fd10*/  HMMA.16816.F32.BF16 R8, R40.reuse, R130, R8 ;  /* 0x000000822808723c */ /* 0x040fe20000041808 */
[----:B------:R-:W-:Y:S07]  /*fd20*/  LDSM.16.M88.4 R128, [R165] ;  /* 0x00000000a580783b */ /* 0x000fee0000000200 */
[C---:B---3--:R-:W-:Y:S08]  /*fd30*/  HMMA.16816.F32.BF16 R104, R40.reuse, R52, R104 ;  /* 0x000000342868723c */ /* 0x048ff00000041868 */
        /* <DEDUP_REMOVED lines=8> */
[C---:B------:R-:W-:Y:S08]  /*fdc0*/  HMMA.16816.F32.BF16 R4, R40.reuse, R124, R4 ;  /* 0x0000007c2804723c */ /* 0x040ff00000041804 */
[----:B------:R-:W-:Y:S01]  /*fdd0*/  HMMA.16816.F32.BF16 R116, R40, R126, R116 ;  /* 0x0000007e2874723c */ /* 0x000fe20000041874 */
[----:B------:R-:W4:Y:S04]  /*fde0*/  LDSM.16.M88.4 R40, [R155] ;  /* 0x000000009b28783b */ /* 0x000f280000000200 */
[----:B------:R-:W-:Y:S03]  /*fdf0*/  LDSM.16.M88.4 R124, [R153] ;  /* 0x00000000997c783b */ /* 0x000fe60000000200 */
[C---:B--2---:R-:W-:Y:S08]  /*fe00*/  HMMA.16816.F32.BF16 R28, R128.reuse, R52, R28 ;  /* 0x00000034801c723c */ /* 0x044ff0000004181c */
[C---:B------:R-:W-:Y:S01]  /*fe10*/  HMMA.16816.F32.BF16 R24, R128.reuse, R54, R24 ;  /* 0x000000368018723c */ /* 0x040fe20000041818 */
[----:B------:R-:W-:Y:S07]  /*fe20*/  LDSM.16.M88.4 R52, [R163] ;  /* 0x00000000a334783b */ /* 0x000fee0000000200 */
[C---:B---3--:R-:W-:Y:S08]  /*fe30*/  HMMA.16816.F32.BF16 R20, R128.reuse, R44, R20 ;  /* 0x0000002c8014723c */ /* 0x048ff00000041814 */
[C---:B------:R-:W-:Y:S01]  /*fe40*/  HMMA.16816.F32.BF16 R16, R128.reuse, R46, R16 ;  /* 0x0000002e8010723c */ /* 0x040fe20000041810 */
[----:B------:R-:W2:Y:S07]  /*fe50*/  LDSM.16.M88.4 R44, [R100] ;  /* 0x00000000642c783b */ /* 0x000eae0000000200 */
[C---:B-1----:R-:W-:Y:S08]  /*fe60*/  HMMA.16816.F32.BF16 R36, R128.reuse, R120, R36 ;  /* 0x000000788024723c */ /* 0x042ff00000041824 */
[C---:B------:R-:W-:Y:S01]  /*fe70*/  HMMA.16816.F32.BF16 R32, R128.reuse, R122, R32 ;  /* 0x0000007a8020723c */ /* 0x040fe20000041820 */
[----:B------:R-:W-:Y:S07]  /*fe80*/  LDSM.16.M88.4 R120, [R152] ;  /* 0x000000009878783b */ /* 0x000fee0000000200 */
[C---:B----4-:R-:W-:Y:S08]  /*fe90*/  HMMA.16816.F32.BF16 R12, R128.reuse, R40, R12 ;  /* 0x00000028800c723c */ /* 0x050ff0000004180c */
[C---:B------:R-:W-:Y:S01]  /*fea0*/  HMMA.16816.F32.BF16 R8, R128.reuse, R42, R8 ;  /* 0x0000002a8008723c */ /* 0x040fe20000041808 */
[----:B------:R-:W1:Y:S07]  /*feb0*/  LDSM.16.M88.4 R40, [R100+0x800] ;  /* 0x000800006428783b */ /* 0x000e6e0000000200 */
[----:B------:R-:W-:Y:S08]  /*fec0*/  HMMA.16816.F32.BF16 R4, R128, R132, R4 ;  /* 0x000000848004723c */ /* 0x000ff00000041804 */
[C---:B--2---:R-:W-:Y:S08]  /*fed0*/  HMMA.16816.F32.BF16 R36, R52.reuse, R44, R36 ;  /* 0x0000002c3424723c */ /* 0x044ff00000041824 */
[----:B------:R-:W-:Y:S01]  /*fee0*/  HMMA.16816.F32.BF16 R32, R52, R46, R32 ;  /* 0x0000002e3420723c */ /* 0x000fe20000041820 */
[----:B------:R-:W2:Y:S07]  /*fef0*/  LDSM.16.M88.4 R44, [R100+0x1000] ;  /* 0x00100000642c783b */ /* 0x000eae0000000200 */
[----:B------:R-:W-:Y:S08]  /*ff00*/  HMMA.16816.F32.BF16 R116, R128, R134, R116 ;  /* 0x000000868074723c */ /* 0x000ff00000041874 */
[----:B------:R-:W-:Y:S01]  /*ff10*/  FMUL.FTZ R3, R39, c[0x0][0x2ec] ;  /* 0x0000bb0027037a20 */ /* 0x000fe20000410000 */
[----:B-1----:R-:W-:Y:S01]  /*ff20*/  HMMA.16816.F32.BF16 R28, R52, R40, R28 ;  /* 0x00000028341c723c */ /* 0x002fe2000004181c */
[----:B------:R-:W-:-:S04]  /*ff30*/  FMUL.FTZ R37, R37, c[0x0][0x2ec] ;  /* 0x0000bb0025257a20 */ /* 0x000fc80000410000 */
[----:B------:R-:W-:Y:S02]  /*ff40*/  MUFU.TANH R3, R3 ;  /* 0x0000000300037308 */ /* 0x000fe40000002400 */
[----:B------:R-:W-:Y:S01]  /*ff50*/  FMUL.FTZ R40, R36, c[0x0][0x2ec] ;  /* 0x0000bb0024287a20 */ /* 0x000fe20000410000 */
[----:B------:R-:W-:Y:S01]  /*ff60*/  HMMA.16816.F32.BF16 R24, R52, R42, R24 ;  /* 0x0000002a3418723c */ /* 0x000fe20000041818 */
[----:B------:R-:W-:Y:S02]  /*ff70*/  FMUL.FTZ R41, R38, c[0x0][0x2ec] ;  /* 0x0000bb0026297a20 */ /* 0x000fe40000410000 */
[----:B------:R-:W-:Y:S02]  /*ff80*/  FMUL.FTZ R36, R32, c[0x0][0x2ec] ;  /* 0x0000bb0020247a20 */ /* 0x000fe40000410000 */
[----:B------:R-:W-:Y:S01]  /*ff90*/  FMUL.FTZ R39, R33, c[0x0][0x2ec] ;  /* 0x0000bb0021277a20 */ /* 0x000fe20000410000 */
[----:B------:R-:W1:Y:S01]  /*ffa0*/  MUFU.TANH R40, R40 ;  /* 0x0000002800287308 */ /* 0x000e620000002400 */
[----:B------:R-:W-:Y:S01]  /*ffb0*/  FMUL.FTZ R38, R34, c[0x0][0x2ec] ;  /* 0x0000bb0022267a20 */ /* 0x000fe20000410000 */
[----:B------:R-:W-:Y:S01]  /*ffc0*/  HMMA.16816.F32.BF16 R112, R128, R124, R112 ;  /* 0x0000007c8070723c */ /* 0x000fe20000041870 */
[----:B------:R-:W-:-:S02]  /*ffd0*/  FMUL.FTZ R42, R35, c[0x0][0x2ec] ;  /* 0x0000bb00232a7a20 */ /* 0x000fc40000410000 */
[----:B------:R-:W3:Y:S03]  /*ffe0*/  LDSM.16.M88.4 R32, [R100+0x1800] ;  /* 0x001800006420783b */ /* 0x000ee60000000200 */
[----:B------:R-:W4:Y:S02]  /*fff0*/  MUFU.TANH R41, R41 ;  /* 0x0000002900297308 */ /* 0x000f240000002400 */
[C---:B--2---:R-:W-:Y:S01]  /*10000*/  HMMA.16816.F32.BF16 R20, R52.reuse, R44, R20 ;  /* 0x0000002c3414723c */ /* 0x044fe20000041814 */
[----:B------:R-:W-:Y:S02]  /*10010*/  FMUL.FTZ R43, R29, c[0x0][0x2ec] ;  /* 0x0000bb001d2b7a20 */ /* 0x000fe40000410000 */
[----:B------:R-:W-:Y:S02]  /*10020*/  FMUL.FTZ R29, R30, c[0x0][0x2ec] ;  /* 0x0000bb001e1d7a20 */ /* 0x000fe40000410000 */
[----:B------:R-:W-:Y:S01]  /*10030*/  FMUL.FTZ R28, R28, c[0x0][0x2ec] ;  /* 0x0000bb001c1c7a20 */ /* 0x000fe20000410000 */
[----:B------:R-:W2:Y:S01]  /*10040*/  MUFU.TANH R37, R37 ;  /* 0x0000002500257308 */ /* 0x000ea20000002400 */
[----:B------:R-:W-:Y:S01]  /*10050*/  FMUL.FTZ R44, R31, c[0x0][0x2ec] ;  /* 0x0000bb001f2c7a20 */ /* 0x000fe20000410000 */
[----:B------:R-:W-:Y:S01]  /*10060*/  HMMA.16816.F32.BF16 R16, R52, R46, R16 ;  /* 0x0000002e3410723c */ /* 0x000fe20000041810 */
[----:B------:R-:W-:-:S02]  /*10070*/  FMUL.FTZ R30, R24, c[0x0][0x2ec] ;  /* 0x0000bb00181e7a20 */ /* 0x000fc40000410000 */
[----:B------:R-:W-:Y:S02]  /*10080*/  FMUL.FTZ R45, R25, c[0x0][0x2ec] ;  /* 0x0000bb00192d7a20 */ /* 0x000fe40000410000 */
[----:B------:R-:W-:Y:S01]  /*10090*/  FMUL.FTZ R31, R26, c[0x0][0x2ec] ;  /* 0x0000bb001a1f7a20 */ /* 0x000fe20000410000 */
[----:B------:R-:W5:Y:S02]  /*100a0*/  MUFU.TANH R39, R39 ;  /* 0x0000002700277308 */ /* 0x000f640000002400 */
[C---:B------:R-:W-:Y:S06]  /*100b0*/  HMMA.16816.F32.BF16 R108, R128.reuse, R126, R108 ;  /* 0x0000007e806c723c */ /* 0x040fec000004186c */
[----:B------:R-:W1:Y:S02]  /*100c0*/  MUFU.TANH R42, R42 ;  /* 0x0000002a002a7308 */ /* 0x000e640000002400 */
[----:B------:R-:W-:Y:S01]  /*100d0*/  HMMA.16816.F32.BF16 R64, R128, R122, R64 ;  /* 0x0000007a8040723c */ /* 0x000fe20000041840 */
[----:B------:R-:W-:-:S02]  /*100e0*/  FMUL.FTZ R21, R21, c[0x0][0x2ec] ;  /* 0x0000bb0015157a20 */ /* 0x000fc40000410000 */
[----:B------:R-:W-:Y:S02]  /*100f0*/  FMUL.FTZ R23, R23, c[0x0][0x2ec] ;  /* 0x0000bb0017177a20 */ /* 0x000fe40000410000 */
[----:B------:R-:W-:Y:S01]  /*10100*/  FMUL.FTZ R20, R20, c[0x0][0x2ec] ;  /* 0x0000bb0014147a20 */ /* 0x000fe20000410000 */
[----:B------:R-:W1:Y:S01]  /*10110*/  MUFU.TANH R43, R43 ;  /* 0x0000002b002b7308 */ /* 0x000e620000002400 */
[----:B------:R-:W-:Y:S01]  /*10120*/  FMUL.FTZ R22, R22, c[0x0][0x2ec] ;  /* 0x0000bb0016167a20 */ /* 0x000fe20000410000 */
[----:B------:R-:W-:Y:S01]  /*10130*/  HMMA.16816.F32.BF16 R104, R128, R120, R104 ;  /* 0x000000788068723c */ /* 0x000fe20000041868 */
[----:B------:R-:W-:Y:S02]  /*10140*/  FMUL.FTZ R144, R16, c[0x0][0x2ec] ;  /* 0x0000bb0010907a20 */ /* 0x000fe40000410000 */
[----:B------:R-:W-:Y:S02]  /*10150*/  FMUL.FTZ R140, R17, c[0x0][0x2ec] ;  /* 0x0000bb00118c7a20 */ /* 0x000fe40000410000 */
[----:B------:R-:W-:Y:S01]  /*10160*/  FMUL.FTZ R139, R18, c[0x0][0x2ec] ;  /* 0x0000bb00128b7a20 */ /* 0x000fe20000410000 */
[----:B------:R-:W1:Y:S01]  /*10170*/  MUFU.TANH R44, R44 ;  /* 0x0000002c002c7308 */ /* 0x000e620000002400 */
[----:B------:R-:W-:Y:S01]  /*10180*/  FMUL.FTZ R135, R19, c[0x0][0x2ec] ;  /* 0x0000bb0013877a20 */ /* 0x000fe20000410000 */
[C---:B---3--:R-:W-:Y:S01]  /*10190*/  HMMA.16816.F32.BF16 R12, R52.reuse, R32, R12 ;  /* 0x00000020340c723c */ /* 0x048fe2000004180c */
[----:B------:R-:W3:Y:S05]  /*101a0*/  LDSM.16.M88.4 R16, [R100+0x2800] ;  /* 0x002800006410783b */ /* 0x000eea0000000200 */
[----:B------:R-:W1:Y:S01]  /*101b0*/  MUFU.TANH R45, R45 ;  /* 0x0000002d002d7308 */ /* 0x000e620000002400 */
[----:B------:R-:W-:Y:S01]  /*101c0*/  FMUL.FTZ R33, R27, c[0x0][0x2ec] ;  /* 0x0000bb001b217a20 */ /* 0x000fe20000410000 */
[----:B------:R-:W-:Y:S01]  /*101d0*/  HMMA.16816.F32.BF16 R8, R52, R34, R8 ;  /* 0x000000223408723c */ /* 0x000fe20000041808 */
[----:B------:R-:W1:Y:S05]  /*101e0*/  LDSM.16.M88.4 R24, [R100+0x2000] ;  /* 0x002000006418783b */ /* 0x000e6a0000000200 */
[----:B------:R-:W1:Y:S08]  /*101f0*/  MUFU.TANH R33, R33 ;  /* 0x0000002100217308 */ /* 0x000e700000002400 */
[----:B------:R-:W1:Y:S02]  /*10200*/  MUFU.TANH R142, R21 ;  /* 0x00000015008e7308 */ /* 0x000e640000002400 */
[----:B------:R-:W-:-:S02]  /*10210*/  FMUL.FTZ R12, R12, c[0x0][0x2ec] ;  /* 0x0000bb000c0c7a20 */ /* 0x000fc40000410000 */
[----:B------:R-:W-:Y:S02]  /*10220*/  FMUL.FTZ R13, R13, c[0x0][0x2ec] ;  /* 0x0000bb000d0d7a20 */ /* 0x000fe40000410000 */
[----:B------:R-:W-:Y:S02]  /*10230*/  FMUL.FTZ R14, R14, c[0x0][0x2ec] ;  /* 0x0000bb000e0e7a20 */ /* 0x000fe40000410000 */
[----:B------:R-:W-:Y:S01]  /*10240*/  MUFU.TANH R138, R12 ;  /* 0x0000000c008a7308 */ /* 0x000fe20000002400 */
[----:B------:R-:W-:Y:S02]  /*10250*/  FMUL.FTZ R127, R15, c[0x0][0x2ec] ;  /* 0x0000bb000f7f7a20 */ /* 0x000fe40000410000 */
[----:B------:R-:W-:Y:S02]  /*10260*/  FMUL.FTZ R9, R9, c[0x0][0x2ec] ;  /* 0x0000bb0009097a20 */ /* 0x000fe40000410000 */
[----:B------:R-:W-:-:S03]  /*10270*/  FMUL.FTZ R10, R10, c[0x0][0x2ec] ;  /* 0x0000bb000a0a7a20 */ /* 0x000fc60000410000 */
[----:B------:R-:W-:Y:S01]  /*10280*/  MUFU.TANH R136, R13 ;  /* 0x0000000d00887308 */ /* 0x000fe20000002400 */
[C---:B---3--:R-:W-:Y:S07]  /*10290*/  HMMA.16816.F32.BF16 R112, R52.reuse, R16, R112 ;  /* 0x000000103470723c */ /* 0x048fee0000041870 */
[----:B------:R3:W-:Y:S01]  /*102a0*/  MUFU.TANH R133, R14 ;  /* 0x0000000e00857308 */ /* 0x0007e20000002400 */
[----:B------:R-:W-:Y:S01]  /*102b0*/  IMAD.SHL.U32 R16, R182, 0x80, RZ ;  /* 0x00000080b6107824 */ /* 0x000fe200078e00ff */
[----:B-1----:R-:W-:Y:S01]  /*102c0*/  HMMA.16816.F32.BF16 R4, R52, R24, R4 ;  /* 0x000000183404723c */ /* 0x002fe20000041804 */
[----:B------:R-:W-:-:S05]  /*102d0*/  P2R R17, PR, RZ, 0x1 ;  /* 0x00000001ff117803 */ /* 0x000fca0000000000 */
[----:B------:R1:W-:Y:S02]  /*102e0*/  MUFU.TANH R134, R9 ;  /* 0x0000000900867308 */ /* 0x0003e40000002400 */
[C---:B------:R-:W-:Y:S01]  /*102f0*/  HMMA.16816.F32.BF16 R108, R52.reuse, R18, R108 ;  /* 0x00000012346c723c */ /* 0x040fe2000004186c */
[----:B---3--:R-:W3:Y:S05]  /*10300*/  LDSM.16.M88.4 R12, [R100+0x3000] ;  /* 0x00300000640c783b */ /* 0x008eea0000000200 */
[----:B------:R2:W2:Y:S01]  /*10310*/  MUFU.TANH R137, R23 ;  /* 0x0000001700897308 */ /* 0x0004a20000002400 */
[----:B------:R-:W-:Y:S01]  /*10320*/  LOP3.LUT R18, R16, R101, RZ, 0xfc, !PT ;  /* 0x0000006510127212 */ /* 0x000fe200078efcff */
[----:B------:R-:W-:Y:S01]  /*10330*/  HMMA.16816.F32.BF16 R116, R52, R26, R116 ;  /* 0x0000001a3474723c */ /* 0x000fe20000041874 */
[----:B------:R-:W-:-:S02]  /*10340*/  FMUL.FTZ R113, R113, c[0x0][0x2ec] ;  /* 0x0000bb0071717a20 */ /* 0x000fc40000410000 */
[----:B------:R-:W-:Y:S01]  /*10350*/  ISETP.GE.AND P1, PT, R18, R48, PT ;  /* 0x000000301200720c */ /* 0x000fe20003f26270 */
[----:B------:R-:W-:Y:S01]  /*10360*/  FMUL.FTZ R114, R114, c[0x0][0x2ec] ;  /* 0x0000bb0072727a20 */ /* 0x000fe20000410000 */
[----:B------:R-:W-:Y:S01]  /*10370*/  ISETP.GE.AND P0, PT, R18, R103, PT ;  /* 0x000000671200720c */ /* 0x000fe20003f06270 */
[----:B------:R5:W-:Y:S01]  /*10380*/  MUFU.TANH R146, R20 ;  /* 0x0000001400927308 */ /* 0x000be20000002400 */
[----:B------:R-:W-:Y:S01]  /*10390*/  FSEL R40, R40, -INF , !P1 ;  /* 0xff80000028287808 */ /* 0x000fe20004800000 */
[----:B------:R-:W-:Y:S01]  /*103a0*/  FMUL.FTZ R4, R4, c[0x0][0x2ec] ;  /* 0x0000bb0004047a20 */ /* 0x000fe20000410000 */
[----:B----4-:R-:W-:Y:S01]  /*103b0*/  FSEL R41, R41, -INF , !P0 ;  /* 0xff80000029297808 */ /* 0x010fe20004000000 */
[----:B------:R-:W-:Y:S01]  /*103c0*/  FMUL.FTZ R5, R5, c[0x0][0x2ec] ;  /* 0x0000bb0005057a20 */ /* 0x000fe20000410000 */
[----:B-1----:R-:W-:Y:S01]  /*103d0*/  IADD3 R9, R18, 0x11, RZ ;  /* 0x0000001112097810 */ /* 0x002fe20007ffe0ff */
[----:B------:R-:W-:Y:S01]  /*103e0*/  FMUL.FTZ R6, R6, c[0x0][0x2ec] ;  /* 0x0000bb0006067a20 */ /* 0x000fe20000410000 */
[C---:B------:R-:W-:Y:S01]  /*103f0*/  IADD3 R25, R18.reuse, 0x49, RZ ;  /* 0x0000004912197810 */ /* 0x040fe20007ffe0ff */
[----:B------:R1:W-:Y:S01]  /*10400*/  MUFU.TANH R132, R4 ;  /* 0x0000000400847308 */ /* 0x0003e20000002400 */
[----:B------:R-:W-:Y:S01]  /*10410*/  FMUL.FTZ R7, R7, c[0x0][0x2ec] ;  /* 0x0000bb0007077a20 */ /* 0x000fe20000410000 */
[----:B--2---:R-:W-:Y:S01]  /*10420*/  IADD3 R23, R18, 0x51, RZ ;  /* 0x0000005112177810 */ /* 0x004fe20007ffe0ff */
[----:B------:R-:W-:-:S02]  /*10430*/  FMUL.FTZ R111, R111, c[0x0][0x2ec] ;  /* 0x0000bb006f6f7a20 */ /* 0x000fc40000410000 */
[----:B------:R-:W-:Y:S02]  /*10440*/  FMUL.FTZ R109, R109, c[0x0][0x2ec] ;  /* 0x0000bb006d6d7a20 */ /* 0x000fe40000410000 */
[----:B------:R-:W-:Y:S01]  /*10450*/  FMUL.FTZ R108, R108, c[0x0][0x2ec] ;  /* 0x0000bb006c6c7a20 */ /* 0x000fe20000410000 */
[----:B------:R2:W-:Y:S01]  /*10460*/  MUFU.TANH R126, R5 ;  /* 0x00000005007e7308 */ /* 0x0005e20000002400 */
[----:B-----5:R-:W-:Y:S02]  /*10470*/  FMUL.FTZ R20, R8, c[0x0][0x2ec] ;  /* 0x0000bb0008147a20 */ /* 0x020fe40000410000 */
[----:B------:R-:W-:Y:S02]  /*10480*/  FMUL.FTZ R8, R11, c[0x0][0x2ec] ;  /* 0x0000bb000b087a20 */ /* 0x000fe40000410000 */
[----:B------:R-:W-:Y:S02]  /*10490*/  FMUL.FTZ R118, R118, c[0x0][0x2ec] ;  /* 0x0000bb0076767a20 */ /* 0x000fe40000410000 */
[----:B------:R-:W-:Y:S01]  /*104a0*/  FMUL.FTZ R119, R119, c[0x0][0x2ec] ;  /* 0x0000bb0077777a20 */ /* 0x000fe20000410000 */
[----:B-1----:R-:W-:Y:S01]  /*104b0*/  LOP3.LUT R4, R16, 0x8, R101, 0xfe, !PT ;  /* 0x0000000810047812 */ /* 0x002fe200078efe65 */
[----:B------:R-:W-:Y:S01]  /*104c0*/  MUFU.TANH R125, R6 ;  /* 0x00000006007d7308 */ /* 0x000fe20000002400 */
[----:B------:R-:W-:-:S02]  /*104d0*/  FMUL.FTZ R117, R117, c[0x0][0x2ec] ;  /* 0x0000bb0075757a20 */ /* 0x000fc40000410000 */
[-C--:B------:R-:W-:Y:S01]  /*104e0*/  ISETP.GE.AND P4, PT, R4, R48.reuse, PT ;  /* 0x000000300400720c */ /* 0x080fe20003f86270 */
[----:B------:R-:W-:Y:S01]  /*104f0*/  FMUL.FTZ R19, R116, c[0x0][0x2ec] ;  /* 0x0000bb0074137a20 */ /* 0x000fe20000410000 */
[-C--:B------:R-:W-:Y:S01]  /*10500*/  ISETP.GE.AND P5, PT, R4, R103.reuse, PT ;  /* 0x000000670400720c */ /* 0x080fe20003fa6270 */
[C---:B---3--:R-:W-:Y:S01]  /*10510*/  HMMA.16816.F32.BF16 R64, R52.reuse, R14, R64 ;  /* 0x0000000e3440723c */ /* 0x048fe20000041840 */
[C---:B--2---:R-:W-:Y:S01]  /*10520*/  IADD3 R5, R18.reuse, 0x1, RZ ;  /* 0x0000000112057810 */ /* 0x044fe20007ffe0ff */
[----:B------:R1:W-:Y:S01]  /*10530*/  MUFU.TANH R121, R7 ;  /* 0x0000000700797308 */ /* 0x0003e20000002400 */
[----:B------:R-:W-:Y:S01]  /*10540*/  IADD3 R4, R18, 0x9, RZ ;  /* 0x0000000912047810 */ /* 0x000fe20007ffe0ff */
[----:B------:R-:W-:Y:S01]  /*10550*/  FMUL.FTZ R112, R112, c[0x0][0x2ec] ;  /* 0x0000bb0070707a20 */ /* 0x000fe20000410000 */
[CC--:B------:R-:W-:Y:S01]  /*10560*/  ISETP.GE.AND P3, PT, R5.reuse, R48.reuse, PT ;  /* 0x000000300500720c */ /* 0x0c0fe20003f66270 */
[----:B------:R-:W-:Y:S01]  /*10570*/  FMUL.FTZ R110, R110, c[0x0][0x2ec] ;  /* 0x0000bb006e6e7a20 */ /* 0x000fe20000410000 */
[-C--:B------:R-:W-:Y:S01]  /*10580*/  ISETP.GE.AND P2, PT, R5, R103.reuse, PT ;  /* 0x000000670500720c */ /* 0x080fe20003f46270 */
[----:B------:R-:W-:Y:S01]  /*10590*/  HMMA.16816.F32.BF16 R104, R52, R12, R104 ;  /* 0x0000000c3468723c */ /* 0x000fe20000041868 */
[C---:B------:R-:W-:Y:S01]  /*105a0*/  ISETP.GE.AND P1, PT, R4.reuse, R48, PT ;  /* 0x000000300400720c */ /* 0x040fe20003f26270 */
[----:B------:R-:W2:Y:S01]  /*105b0*/  MUFU.TANH R135, R135 ;  /* 0x0000008700877308 */ /* 0x000ea20000002400 */
[----:B------:R-:W-:-:S02]  /*105c0*/  ISETP.GE.AND P0, PT, R4, R103, PT ;  /* 0x000000670400720c */ /* 0x000fc40003f06270 */
[----:B------:R-:W-:Y:S02]  /*105d0*/  FSEL R15, R3, -INF , !P2 ;  /* 0xff800000030f7808 */ /* 0x000fe40005000000 */
[----:B------:R-:W-:Y:S02]  /*105e0*/  IADD3 R3, R18, 0x19, RZ ;  /* 0x0000001912037810 */ /* 0x000fe40007ffe0ff */
[----:B------:R-:W-:Y:S01]  /*105f0*/  FSEL R12, R37, -INF , !P3 ;  /* 0xff800000250c7808 */ /* 0x000fe20005800000 */
[----:B-1----:R-:W1:Y:S01]  /*10600*/  LDSM.16.M88.4 R4, [R102] ;  /* 0x000000006604783b */ /* 0x002e620000000200 */
[----:B------:R-:W-:Y:S01]  /*10610*/  FSEL R14, R39, -INF , !P1 ;  /* 0xff800000270e7808 */ /* 0x000fe20004800000 */
[----:B------:R-:W3:Y:S01]  /*10620*/  MUFU.TANH R127, R127 ;  /* 0x0000007f007f7308 */ /* 0x000ee20000002400 */
[----:B------:R-:W-:Y:S02]  /*10630*/  FSEL R13, R42, -INF , !P0 ;  /* 0xff8000002a0d7808 */ /* 0x000fe40004000000 */
[C---:B------:R-:W-:Y:S01]  /*10640*/  ISETP.GE.AND P3, PT, R9.reuse, R48, PT ;  /* 0x000000300900720c */ /* 0x040fe20003f66270 */
[----:B------:R-:W-:Y:S01]  /*10650*/  FMUL.FTZ R64, R64, c[0x0][0x2ec] ;  /* 0x0000bb0040407a20 */ /* 0x000fe20000410000 */
[----:B------:R-:W-:-:S02]  /*10660*/  ISETP.GE.AND P2, PT, R9, R103, PT ;  /* 0x000000670900720c */ /* 0x000fc40003f46270 */
[CC--:B------:R-:W-:Y:S01]  /*10670*/  ISETP.GE.AND P1, PT, R3.reuse, R48.reuse, PT ;  /* 0x000000300300720c */ /* 0x0c0fe20003f26270 */
[----:B------:R-:W-:Y:S01]  /*10680*/  MUFU.TANH R8, R8 ;  /* 0x0000000800087308 */ /* 0x000fe20000002400 */
[----:B------:R-:W-:Y:S02]  /*10690*/  ISETP.GE.AND P0, PT, R3, R103, PT ;  /* 0x000000670300720c */ /* 0x000fe40003f06270 */
[----:B------:R-:W-:Y:S01]  /*106a0*/  IADD3 R3, R18, 0x21, RZ ;  /* 0x0000002112037810 */ /* 0x000fe20007ffe0ff */
[----:B------:R-:W-:Y:S01]  /*106b0*/  FMUL.FTZ R105, R105, c[0x0][0x2ec] ;  /* 0x0000bb0069697a20 */ /* 0x000fe20000410000 */
[----:B------:R-:W-:Y:S01]  /*106c0*/  FSEL R24, R43, -INF , !P3 ;  /* 0xff8000002b187808 */ /* 0x000fe20005800000 */
[----:B------:R-:W-:Y:S01]  /*106d0*/  FMUL.FTZ R104, R104, c[0x0][0x2ec] ;  /* 0x0000bb0068687a20 */ /* 0x000fe20000410000 */
[----:B------:R-:W-:Y:S01]  /*106e0*/  FSEL R37, R44, -INF , !P2 ;  /* 0xff8000002c257808 */ /* 0x000fe20005000000 */
[----:B------:R-:W-:Y:S01]  /*106f0*/  MUFU.TANH R21, R10 ;  /* 0x0000000a00157308 */ /* 0x000fe20000002400 */
[----:B------:R-:W-:-:S02]  /*10700*/  ISETP.GE.AND P3, PT, R3, R48, PT ;  /* 0x000000300300720c */ /* 0x000fc40003f66270 */
[-C--:B------:R-:W-:Y:S02]  /*10710*/  ISETP.GE.AND P2, PT, R3, R103.reuse, PT ;  /* 0x000000670300720c */ /* 0x080fe40003f46270 */
[----:B------:R-:W-:Y:S02]  /*10720*/  IADD3 R3, R18, 0x29, RZ ;  /* 0x0000002912037810 */ /* 0x000fe40007ffe0ff */
[----:B------:R-:W-:Y:S01]  /*10730*/  FSEL R32, R45, -INF , !P1 ;  /* 0xff8000002d207808 */ /* 0x000fe20004800000 */
[----:B------:R-:W4:Y:S01]  /*10740*/  MUFU.TANH R140, R140 ;  /* 0x0000008c008c7308 */ /* 0x000f220000002400 */
[----:B------:R-:W-:Y:S02]  /*10750*/  FSEL R45, R33, -INF , !P0 ;  /* 0xff800000212d7808 */ /* 0x000fe40004000000 */
[C---:B------:R-:W-:Y:S02]  /*10760*/  ISETP.GE.AND P1, PT, R3.reuse, R48, PT ;  /* 0x000000300300720c */ /* 0x040fe40003f26270 */
[----:B------:R-:W-:-:S02]  /*10770*/  ISETP.GE.AND P0, PT, R3, R103, PT ;  /* 0x000000670300720c */ /* 0x000fc40003f06270 */
[----:B------:R-:W-:Y:S01]  /*10780*/  IADD3 R3, R18, 0x31, RZ ;  /* 0x0000003112037810 */ /* 0x000fe20007ffe0ff */
[----:B------:R-:W-:Y:S01]  /*10790*/  MUFU.TANH R123, R118 ;  /* 0x00000076007b7308 */ /* 0x000fe20000002400 */
[----:B------:R-:W-:Y:S02]  /*107a0*/  FSEL R142, R142, -INF , !P3 ;  /* 0xff8000008e8e7808 */ /* 0x000fe40005800000 */
[----:B------:R-:W-:Y:S02]  /*107b0*/  FSEL R137, R137, -INF , !P2 ;  /* 0xff80000089897808 */ /* 0x000fe40005000000 */
[C---:B------:R-:W-:Y:S01]  /*107c0*/  ISETP.GE.AND P3, PT, R3.reuse, R48, PT ;  /* 0x000000300300720c */ /* 0x040fe20003f66270 */
[----:B-1----:R-:W-:Y:S01]  /*107d0*/  HMMA.16816.F32.BF16 R60, R128, R4, R60 ;  /* 0x00000004803c723c */ /* 0x002fe2000004183c */
[----:B------:R-:W-:Y:S01]  /*107e0*/  ISETP.GE.AND P2, PT, R3, R103, PT ;  /* 0x000000670300720c */ /* 0x000fe20003f46270 */
[----:B------:R1:W-:Y:S01]  /*107f0*/  MUFU.TANH R118, R113 ;  /* 0x0000007100767308 */ /* 0x0003e20000002400 */
[----:B------:R-:W-:-:S02]  /*10800*/  IADD3 R3, R18, 0x39, RZ ;  /* 0x0000003912037810 */ /* 0x000fc40007ffe0ff */
[----:B--2---:R-:W-:Y:S02]  /*10810*/  FSEL R135, R135, -INF , !P0 ;  /* 0xff80000087877808 */ /* 0x004fe40004000000 */
[----:B------:R-:W-:Y:S02]  /*10820*/  IADD3 R4, R18, 0x41, RZ ;  /* 0x0000004112047810 */ /* 0x000fe40007ffe0ff */
[----:B------:R-:W-:Y:S01]  /*10830*/  ISETP.GE.AND P0, PT, R3, R103, PT ;  /* 0x000000670300720c */ /* 0x000fe20003f06270 */
[----:B------:R-:W2:Y:S01]  /*10840*/  MUFU.TANH R124, R117 ;  /* 0x00000075007c7308 */ /* 0x000ea20000002400 */
[----:B------:R-:W-:Y:S02]  /*10850*/  FSEL R136, R136, -INF , !P3 ;  /* 0xff80000088887808 */ /* 0x000fe40005800000 */
[----:B---3--:R-:W-:Y:S02]  /*10860*/  FSEL R127, R127, -INF , !P2 ;  /* 0xff8000007f7f7808 */ /* 0x008fe40005000000 */
[----:B------:R-:W-:-:S02]  /*10870*/  ISETP.GE.AND P3, PT, R4, R48, PT ;  /* 0x000000300400720c */ /* 0x000fc40003f66270 */
[----:B------:R-:W-:Y:S01]  /*10880*/  ISETP.GE.AND P2, PT, R4, R103, PT ;  /* 0x000000670400720c */ /* 0x000fe20003f46270 */
[----:B-1----:R-:W-:Y:S01]  /*10890*/  FMUL.FTZ R113, R115, c[0x0][0x2ec] ;  /* 0x0000bb0073717a20 */ /* 0x002fe20000410000 */
[----:B------:R-:W-:Y:S01]  /*108a0*/  HMMA.16816.F32.BF16 R4, R128, R6, R56 ;  /* 0x000000068004723c */ /* 0x000fe20000041838 */
[----:B------:R-:W1:Y:S01]  /*108b0*/  MUFU.TANH R119, R119 ;  /* 0x0000007700777308 */ /* 0x000e620000002400 */
[----:B----4-:R-:W-:Y:S02]  /*108c0*/  FSEL R140, R140, -INF , !P1 ;  /* 0xff8000008c8c7808 */ /* 0x010fe40004800000 */
[----:B------:R-:W-:Y:S02]  /*108d0*/  ISETP.GE.AND P1, PT, R3, R48, PT ;  /* 0x000000300300720c */ /* 0x000fe40003f26270 */
[----:B------:R-:W-:Y:S01]  /*108e0*/  FSEL R126, R126, -INF , !P3 ;  /* 0xff8000007e7e7808 */ /* 0x000fe20005800000 */
[----:B------:R-:W-:Y:S01]  /*108f0*/  FMUL.FTZ R58, R65, c[0x0][0x2ec] ;  /* 0x0000bb00413a7a20 */ /* 0x000fe20000410000 */
[----:B------:R-:W-:Y:S01]  /*10900*/  FSEL R129, R8, -INF , !P0 ;  /* 0xff80000008817808 */ /* 0x000fe20004000000 */
[----:B------:R-:W3:Y:S01]  /*10910*/  MUFU.TANH R113, R113 ;  /* 0x0000007100717308 */ /* 0x000ee20000002400 */
[----:B------:R-:W4:Y:S01]  /*10920*/  LDSM.16.M88.4 R8, [R100+0x3800] ;  /* 0x003800006408783b */ /* 0x000f220000000200 */
[----:B------:R-:W-:Y:S01]  /*10930*/  FMUL.FTZ R57, R67, c[0x0][0x2ec] ;  /* 0x0000bb0043397a20 */ /* 0x000fe20000410000 */
[----:B------:R-:W-:Y:S01]  /*10940*/  FSEL R134, R134, -INF , !P1 ;  /* 0xff80000086867808 */ /* 0x000fe20004800000 */
[----:B------:R-:W-:-:S04]  /*10950*/  DEPBAR.LE SB0, 0x0 ;  /* 0x000080000000791a */ /* 0x000fc80000000000 */
[----:B------:R5:W-:Y:S01]  /*10960*/  MUFU.TANH R141, R22 ;  /* 0x00000016008d7308 */ /* 0x000be20000002400 */
[----:B------:R-:W-:Y:S02]  /*10970*/  FSEL R121, R121, -INF , !P2 ;  /* 0xff80000079797808 */ /* 0x000fe40005000000 */
[CC--:B------:R-:W-:Y:S02]  /*10980*/  ISETP.GE.AND P1, PT, R25.reuse, R48.reuse, PT ;  /* 0x000000301900720c */ /* 0x0c0fe40003f26270 */
[-C--:B------:R-:W-:Y:S02]  /*10990*/  ISETP.GE.AND P0, PT, R25, R103.reuse, PT ;  /* 0x000000671900720c */ /* 0x080fe40003f06270 */
[C---:B------:R-:W-:Y:S01]  /*109a0*/  ISETP.GE.AND P3, PT, R23.reuse, R48, PT ;  /* 0x000000301700720c */ /* 0x040fe20003f66270 */
[----:B------:R-:W4:Y:S01]  /*109b0*/  MUFU.TANH R116, R109 ;  /* 0x0000006d00747308 */ /* 0x000f220000002400 */
[----:B------:R-:W-:Y:S02]  /*109c0*/  ISETP.GE.AND P2, PT, R23, R103, PT ;  /* 0x000000671700720c */ /* 0x000fe40003f46270 */
[----:B------:R-:W-:-:S02]  /*109d0*/  IADD3 R25, R18, 0x59, RZ ;  /* 0x0000005912197810 */ /* 0x000fc40007ffe0ff */
[----:B------:R-:W-:Y:S02]  /*109e0*/  IADD3 R23, R18, 0x61, RZ ;  /* 0x0000006112177810 */ /* 0x000fe40007ffe0ff */
[----:B--2---:R-:W-:Y:S01]  /*109f0*/  FSEL R124, R124, -INF , !P1 ;  /* 0xff8000007c7c7808 */ /* 0x004fe20004800000 */
[----:B-----5:R-:W-:Y:S01]  /*10a00*/  FMUL.FTZ R22, R107, c[0x0][0x2ec] ;  /* 0x0000bb006b167a20 */ /* 0x020fe20000410000 */
[----:B------:R-:W2:Y:S01]  /*10a10*/  MUFU.TANH R111, R111 ;  /* 0x0000006f006f7308 */ /* 0x000ea20000002400 */
[----:B-1----:R-:W-:Y:S02]  /*10a20*/  FSEL R119, R119, -INF , !P0 ;  /* 0xff80000077777808 */ /* 0x002fe40004000000 */
[----:B------:R-:W-:Y:S02]  /*10a30*/  FSEL R118, R118, -INF , !P3 ;  /* 0xff80000076767808 */ /* 0x000fe40005800000 */
[----:B---3--:R-:W-:Y:S02]  /*10a40*/  FSEL R113, R113, -INF , !P2 ;  /* 0xff80000071717808 */ /* 0x008fe40005000000 */
[C---:B------:R-:W-:Y:S01]  /*10a50*/  ISETP.GE.AND P1, PT, R25.reuse, R48, PT ;  /* 0x000000301900720c */ /* 0x040fe20003f26270 */
[----:B------:R-:W1:Y:S01]  /*10a60*/  MUFU.TANH R3, R105 ;  /* 0x0000006900037308 */ /* 0x000e620000002400 */
[----:B------:R-:W-:-:S02]  /*10a70*/  ISETP.GE.AND P0, PT, R25, R103, PT ;  /* 0x000000671900720c */ /* 0x000fc40003f06270 */
[CC--:B------:R-:W-:Y:S02]  /*10a80*/  ISETP.GE.AND P3, PT, R23.reuse, R48.reuse, PT ;  /* 0x000000301700720c */ /* 0x0c0fe40003f66270 */
[----:B------:R-:W-:Y:S02]  /*10a90*/  ISETP.GE.AND P2, PT, R23, R103, PT ;  /* 0x000000671700720c */ /* 0x000fe40003f46270 */
[----:B------:R-:W-:Y:S01]  /*10aa0*/  IADD3 R23, R18, 0x69, RZ ;  /* 0x0000006912177810 */ /* 0x000fe20007ffe0ff */
[----:B------:R-:W3:Y:S01]  /*10ab0*/  MUFU.TANH R22, R22 ;  /* 0x0000001600167308 */ /* 0x000ee20000002400 */
[----:B----4-:R-:W-:Y:S01]  /*10ac0*/  HMMA.16816.F32.BF16 R60, R52, R8, R60 ;  /* 0x00000008343c723c */ /* 0x010fe2000004183c */
[----:B------:R-:W-:Y:S02]  /*10ad0*/  FSEL R116, R116, -INF , !P1 ;  /* 0xff80000074747808 */ /* 0x000fe40004800000 */
[----:B--2---:R-:W-:Y:S02]  /*10ae0*/  FSEL R111, R111, -INF , !P0 ;  /* 0xff8000006f6f7808 */ /* 0x004fe40004000000 */
[----:B------:R-:W-:-:S02]  /*10af0*/  ISETP.GE.AND P1, PT, R23, R48, PT ;  /* 0x000000301700720c */ /* 0x000fc40003f26270 */
[----:B------:R-:W2:Y:S01]  /*10b00*/  MUFU.TANH R58, R58 ;  /* 0x0000003a003a7308 */ /* 0x000ea20000002400 */
[----:B------:R-:W-:Y:S01]  /*10b10*/  HMMA.16816.F32.BF16 R4, R52, R10, R4 ;  /* 0x0000000a3404723c */ /* 0x000fe20000041804 */
[----:B------:R-:W-:Y:S01]  /*10b20*/  ISETP.GE.AND P0, PT, R23, R103, PT ;  /* 0x000000671700720c */ /* 0x000fe20003f06270 */
[----:B------:R-:W-:Y:S01]  /*10b30*/  FMUL.FTZ R8, R106, c[0x0][0x2ec] ;  /* 0x0000bb006a087a20 */ /* 0x000fe20000410000 */
[C-C-:B------:R-:W-:Y:S02]  /*10b40*/  LOP3.LUT R25, R16.reuse, 0x10, R101.reuse, 0xfe, !PT ;  /* 0x0000001010197812 */ /* 0x140fe400078efe65 */
[----:B------:R-:W-:Y:S02]  /*10b50*/  LOP3.LUT R23, R16, 0x18, R101, 0xfe, !PT ;  /* 0x0000001810177812 */ /* 0x000fe400078efe65 */
[----:B------:R-:W4:Y:S01]  /*10b60*/  MUFU.TANH R57, R57 ;  /* 0x0000003900397308 */ /* 0x000f220000002400 */
[----:B-1----:R-:W-:Y:S01]  /*10b70*/  FSEL R56, R3, -INF , !P3 ;  /* 0xff80000003387808 */ /* 0x002fe20005800000 */
[----:B------:R-:W-:Y:S01]  /*10b80*/  FMUL.FTZ R52, R66, c[0x0][0x2ec] ;  /* 0x0000bb0042347a20 */ /* 0x000fe20000410000 */
[----:B---3--:R-:W-:-:S02]  /*10b90*/  FSEL R3, R22, -INF , !P2 ;  /* 0xff80000016037808 */ /* 0x008fc40005000000 */
[CC--:B------:R-:W-:Y:S02]  /*10ba0*/  ISETP.GE.AND P3, PT, R25.reuse, R48.reuse, PT ;  /* 0x000000301900720c */ /* 0x0c0fe40003f66270 */
[-C--:B------:R-:W-:Y:S01]  /*10bb0*/  ISETP.GE.AND P2, PT, R25, R103.reuse, PT ;  /* 0x000000671900720c */ /* 0x080fe20003f46270 */
[----:B------:R-:W1:Y:S01]  /*10bc0*/  MUFU.TANH R36, R36 ;  /* 0x0000002400247308 */ /* 0x000e620000002400 */
[----:B--2---:R-:W-:Y:S01]  /*10bd0*/  FSEL R58, R58, -INF , !P1 ;  /* 0xff8000003a3a7808 */ /* 0x004fe20004800000 */
[----:B------:R-:W-:Y:S01]  /*10be0*/  FMUL.FTZ R55, R60, c[0x0][0x2ec] ;  /* 0x0000bb003c377a20 */ /* 0x000fe20000410000 */
[----:B------:R-:W-:Y:S01]  /*10bf0*/  ISETP.GE.AND P1, PT, R23, R48, PT ;  /* 0x000000301700720c */ /* 0x000fe20003f26270 */
[----:B------:R-:W-:Y:S01]  /*10c00*/  FMUL.FTZ R54, R61, c[0x0][0x2ec] ;  /* 0x0000bb003d367a20 */ /* 0x000fe20000410000 */
[C-C-:B------:R-:W-:Y:S02]  /*10c10*/  LOP3.LUT R22, R16.reuse, 0x28, R101.reuse, 0xfe, !PT ;  /* 0x0000002810167812 */ /* 0x140fe400078efe65 */
[--C-:B------:R-:W-:Y:S01]  /*10c20*/  LOP3.LUT R11, R16, 0x38, R101.reuse, 0xfe, !PT ;  /* 0x00000038100b7812 */ /* 0x100fe200078efe65 */
[----:B------:R-:W2:Y:S01]  /*10c30*/  MUFU.TANH R28, R28 ;  /* 0x0000001c001c7308 */ /* 0x000ea20000002400 */
[----:B----4-:R-:W-:Y:S01]  /*10c40*/  FSEL R57, R57, -INF , !P0 ;  /* 0xff80000039397808 */ /* 0x010fe20004000000 */
[----:B------:R-:W-:Y:S01]  /*10c50*/  FMUL.FTZ R5, R5, c[0x0][0x2ec] ;  /* 0x0000bb0005057a20 */ /* 0x000fe20000410000 */
[-C--:B------:R-:W-:Y:S01]  /*10c60*/  ISETP.GE.AND P0, PT, R23, R103.reuse, PT ;  /* 0x000000671700720c */ /* 0x080fe20003f06270 */
[----:B------:R-:W-:Y:S01]  /*10c70*/  FMUL.FTZ R59, R4, c[0x0][0x2ec] ;  /* 0x0000bb00043b7a20 */ /* 0x000fe20000410000 */
[--C-:B------:R-:W-:Y:S01]  /*10c80*/  LOP3.LUT R23, R16, 0x20, R101.reuse, 0xfe, !PT ;  /* 0x0000002010177812 */ /* 0x100fe200078efe65 */
[----:B------:R-:W-:Y:S01]  /*10c90*/  FMUL.FTZ R6, R6, c[0x0][0x2ec] ;  /* 0x0000bb0006067a20 */ /* 0x000fe20000410000 */
[----:B------:R-:W-:Y:S01]  /*10ca0*/  LOP3.LUT R10, R16, 0x40, R101, 0xfe, !PT ;  /* 0x00000040100a7812 */ /* 0x000fe200078efe65 */
[----:B------:R-:W3:Y:S01]  /*10cb0*/  MUFU.TANH R29, R29 ;  /* 0x0000001d001d7308 */ /* 0x000ee20000002400 */
[----:B-1----:R-:W-:Y:S01]  /*10cc0*/  FSEL R36, R36, -INF , !P4 ;  /* 0xff80000024247808 */ /* 0x002fe20006000000 */
[----:B------:R-:W-:Y:S01]  /*10cd0*/  FMUL.FTZ R7, R7, c[0x0][0x2ec] ;  /* 0x0000bb0007077a20 */ /* 0x000fe20000410000 */
[----:B------:R-:W-:-:S02]  /*10ce0*/  ISETP.GE.AND P4, PT, R23, R103, PT ;  /* 0x000000671700720c */ /* 0x000fc40003f86270 */
[----:B------:R-:W-:Y:S02]  /*10cf0*/  LOP3.LUT R4, R16, 0x60, R101, 0xfe, !PT ;  /* 0x0000006010047812 */ /* 0x000fe400078efe65 */
[----:B------:R-:W-:Y:S01]  /*10d00*/  FSEL R141, R141, -INF , !P4 ;  /* 0xff8000008d8d7808 */ /* 0x000fe20006000000 */
[----:B------:R-:W1:Y:S01]  /*10d10*/  MUFU.TANH R38, R38 ;  /* 0x0000002600267308 */ /* 0x000e620000002400 */
[----:B--2---:R-:W-:Y:S02]  /*10d20*/  FSEL R28, R28, -INF , !P3 ;  /* 0xff8000001c1c7808 */ /* 0x004fe40005800000 */
[----:B------:R-:W-:Y:S02]  /*10d30*/  ISETP.GE.AND P3, PT, R22, R48, PT ;  /* 0x000000301600720c */ /* 0x000fe40003f66270 */
[----:B------:R-:W-:-:S03]  /*10d40*/  ISETP.GE.AND P4, PT, R11, R103, PT ;  /* 0x000000670b00720c */ /* 0x000fc60003f86270 */
[----:B------:R-:W2:Y:S01]  /*10d50*/  MUFU.TANH R144, R144 ;  /* 0x0000009000907308 */ /* 0x000ea20000002400 */
[----:B---3--:R-:W-:Y:S02]  /*10d60*/  FSEL R39, R29, -INF , !P2 ;  /* 0xff8000001d277808 */ /* 0x008fe40005000000 */
[----:B------:R-:W-:Y:S02]  /*10d70*/  ISETP.GE.AND P2, PT, R22, R103, PT ;  /* 0x000000671600720c */ /* 0x000fe40003f46270 */
[----:B------:R-:W-:Y:S02]  /*10d80*/  LOP3.LUT R22, R16, 0x30, R101, 0xfe, !PT ;  /* 0x0000003010167812 */ /* 0x000fe400078efe65 */
[----:B------:R-:W-:Y:S01]  /*10d90*/  FSEL R131, R21, -INF , !P4 ;  /* 0xff80000015837808 */ /* 0x000fe20006000000 */
[----:B------:R-:W3:Y:S01]  /*10da0*/  MUFU.TANH R139, R139 ;  /* 0x0000008b008b7308 */ /* 0x000ee20000002400 */
[----:B-1----:R-:W-:Y:S02]  /*10db0*/  FSEL R9, R38, -INF , !P5 ;  /* 0xff80000026097808 */ /* 0x002fe40006800000 */
[----:B------:R-:W-:-:S04]  /*10dc0*/  ISETP.GE.AND P5, PT, R23, R48, PT ;  /* 0x000000301700720c */ /* 0x000fc80003fa6270 */
[----:B------:R-:W-:Y:S01]  /*10dd0*/  FSEL R146, R146, -INF , !P5 ;  /* 0xff80000092927808 */ /* 0x000fe20006800000 */
[----:B------:R-:W1:Y:S01]  /*10de0*/  MUFU.TANH R30, R30 ;  /* 0x0000001e001e7308 */ /* 0x000e620000002400 */
[----:B--2---:R-:W-:Y:S02]  /*10df0*/  FSEL R144, R144, -INF , !P3 ;  /* 0xff80000090907808 */ /* 0x004fe40005800000 */
[-C--:B------:R-:W-:Y:S02]  /*10e00*/  ISETP.GE.AND P3, PT, R10, R48.reuse, PT ;  /* 0x000000300a00720c */ /* 0x080fe40003f66270 */
[----:B------:R-:W-:Y:S02]  /*10e10*/  ISETP.GE.AND P5, PT, R11, R48, PT ;  /* 0x000000300b00720c */ /* 0x000fe40003fa6270 */
[----:B------:R-:W-:Y:S01]  /*10e20*/  LOP3.LUT R11, R16, 0x48, R101, 0xfe, !PT ;  /* 0x00000048100b7812 */ /* 0x000fe200078efe65 */
[----:B------:R-:W2:Y:S01]  /*10e30*/  MUFU.TANH R31, R31 ;  /* 0x0000001f001f7308 */ /* 0x000ea20000002400 */
[----:B---3--:R-:W-:-:S02]  /*10e40*/  FSEL R139, R139, -INF , !P2 ;  /* 0xff8000008b8b7808 */ /* 0x008fc40005000000 */
[----:B------:R-:W-:Y:S02]  /*10e50*/  ISETP.GE.AND P2, PT, R10, R103, PT ;  /* 0x000000670a00720c */ /* 0x000fe40003f46270 */
[----:B------:R-:W-:Y:S02]  /*10e60*/  LOP3.LUT R10, R16, 0x50, R101, 0xfe, !PT ;  /* 0x00000050100a7812 */ /* 0x000fe400078efe65 */
[----:B------:R-:W-:Y:S01]  /*10e70*/  FSEL R125, R125, -INF , !P2 ;  /* 0xff8000007d7d7808 */ /* 0x000fe20005000000 */
[----:B------:R-:W3:Y:S01]  /*10e80*/  MUFU.TANH R20, R20 ;  /* 0x0000001400147308 */ /* 0x000ee20000002400 */
[----:B-1----:R-:W-:Y:S02]  /*10e90*/  FSEL R30, R30, -INF , !P1 ;  /* 0xff8000001e1e7808 */ /* 0x002fe40004800000 */
[-C--:B------:R-:W-:Y:S02]  /*10ea0*/  ISETP.GE.AND P1, PT, R22, R48.reuse, PT ;  /* 0x000000301600720c */ /* 0x080fe40003f26270 */
[----:B------:R-:W-:-:S02]  /*10eb0*/  ISETP.GE.AND P4, PT, R10, R48, PT ;  /* 0x000000300a00720c */ /* 0x000fc40003f86270 */
[----:B------:R-:W-:Y:S01]  /*10ec0*/  FSEL R138, R138, -INF , !P1 ;  /* 0xff8000008a8a7808 */ /* 0x000fe20004800000 */
[----:B------:R-:W1:Y:S01]  /*10ed0*/  MUFU.TANH R117, R114 ;  /* 0x0000007200757308 */ /* 0x000e620000002400 */
[----:B--2---:R-:W-:Y:S02]  /*10ee0*/  FSEL R47, R31, -INF , !P0 ;  /* 0xff8000001f2f7808 */ /* 0x004fe40004000000 */
[-C--:B------:R-:W-:Y:S02]  /*10ef0*/  ISETP.GE.AND P0, PT, R22, R103.reuse, PT ;  /* 0x000000671600720c */ /* 0x080fe40003f06270 */
[----:B------:R-:W-:Y:S02]  /*10f00*/  ISETP.GE.AND P1, PT, R11, R48, PT ;  /* 0x000000300b00720c */ /* 0x000fe40003f26270 */
[----:B------:R-:W-:Y:S01]  /*10f10*/  FSEL R133, R133, -INF , !P0 ;  /* 0xff80000085857808 */ /* 0x000fe20004000000 */
[----:B------:R-:W2:Y:S01]  /*10f20*/  MUFU.TANH R19, R19 ;  /* 0x0000001300137308 */ /* 0x000ea20000002400 */
[----:B------:R-:W-:-:S02]  /*10f30*/  ISETP.GE.AND P0, PT, R11, R103, PT ;  /* 0x000000670b00720c */ /* 0x000fc40003f06270 */
[----:B------:R-:W-:Y:S02]  /*10f40*/  P2R R11, PR, RZ, 0x10 ;  /* 0x00000010ff0b7803 */ /* 0x000fe40000000000 */
[----:B---3--:R-:W-:Y:S02]  /*10f50*/  FSEL R128, R20, -INF , !P5 ;  /* 0xff80000014807808 */ /* 0x008fe40006800000 */
[----:B------:R-:W-:Y:S01]  /*10f60*/  ISETP.GE.AND P5, PT, R10, R103, PT ;  /* 0x000000670a00720c */ /* 0x000fe20003fa6270 */
[----:B------:R-:W-:Y:S01]  /*10f70*/  MUFU.TANH R55, R55 ;  /* 0x0000003700377308 */ /* 0x000fe20000002400 */
[----:B------:R-:W-:Y:S01]  /*10f80*/  ISETP.NE.AND P2, PT, R11, RZ, PT ;  /* 0x000000ff0b00720c */ /* 0x000fe20003f45270 */
[----:B------:R-:W-:Y:S01]  /*10f90*/  FMUL.FTZ R11, R62, c[0x0][0x2ec] ;  /* 0x0000bb003e0b7a20 */ /* 0x000fe20000410000 */
[----:B------:R-:W-:Y:S01]  /*10fa0*/  LOP3.LUT R10, R16, 0x58, R101, 0xfe, !PT ;  /* 0x00000058100a7812 */ /* 0x000fe200078efe65 */
[----:B------:R-:W-:Y:S01]  /*10fb0*/  FMUL.FTZ R62, R63, c[0x0][0x2ec] ;  /* 0x0000bb003f3e7a20 */ /* 0x000fe20000410000 */
[----:B-1----:R-:W-:-:S02]  /*10fc0*/  FSEL R117, R117, -INF , !P5 ;  /* 0xff80000075757808 */ /* 0x002fc40006800000 */
[CC--:B------:R-:W-:Y:S01]  /*10fd0*/  ISETP.GE.AND P6, PT, R10.reuse, R48.reuse, PT ;  /* 0x000000300a00720c */ /* 0x0c0fe20003fc6270 */
[----:B------:R-:W1:Y:S01]  /*10fe0*/  MUFU.TANH R120, R108 ;  /* 0x0000006c00787308 */ /* 0x000e620000002400 */
[----:B------:R-:W-:Y:S02]  /*10ff0*/  ISETP.GE.AND P4, PT, R10, R103, PT ;  /* 0x000000670a00720c */ /* 0x000fe40003f86270 */
[----:B------:R-:W-:Y:S02]  /*11000*/  FSEL R132, R132, -INF , !P3 ;  /* 0xff80000084847808 */ /* 0x000fe40005800000 */
[----:B--2---:R-:W-:Y:S02]  /*11010*/  FSEL R130, R19, -INF , !P1 ;  /* 0xff80000013827808 */ /* 0x004fe40004800000 */
[----:B------:R-:W-:Y:S01]  /*11020*/  LOP3.LUT R10, R16, 0x68, R101, 0xfe, !PT ;  /* 0x00000068100a7812 */ /* 0x000fe200078efe65 */
[----:B------:R-:W2:Y:S01]  /*11030*/  MUFU.TANH R122, R112 ;  /* 0x00000070007a7308 */ /* 0x000ea20000002400 */
[----:B------:R-:W-:-:S02]  /*11040*/  ISETP.GE.AND P3, PT, R4, R48, PT ;  /* 0x000000300400720c */ /* 0x000fc40003f66270 */
[-C--:B------:R-:W-:Y:S02]  /*11050*/  ISETP.GE.AND P1, PT, R4, R103.reuse, PT ;  /* 0x000000670400720c */ /* 0x080fe40003f26270 */
[----:B------:R-:W-:Y:S02]  /*11060*/  FSEL R123, R123, -INF , !P0 ;  /* 0xff8000007b7b7808 */ /* 0x000fe40004000000 */
[----:B------:R-:W-:Y:S01]  /*11070*/  ISETP.GE.AND P0, PT, R10, R103, PT ;  /* 0x000000670a00720c */ /* 0x000fe20003f06270 */
[----:B------:R-:W3:Y:S01]  /*11080*/  MUFU.TANH R112, R64 ;  /* 0x0000004000707308 */ /* 0x000ee20000002400 */
[----:B-1----:R-:W-:-:S07]  /*11090*/  FSEL R120, R120, -INF , !P6 ;  /* 0xff80000078787808 */ /* 0x002fce0007000000 */
[----:B------:R-:W1:Y:S01]  /*110a0*/  MUFU.TANH R52, R52 ;  /* 0x0000003400347308 */ /* 0x000e620000002400 */
[----:B--2---:R-:W-:Y:S02]  /*110b0*/  FSEL R122, R122, -INF , !P2 ;  /* 0xff8000007a7a7808 */ /* 0x004fe40005000000 */
[----:B------:R-:W-:-:S05]  /*110c0*/  ISETP.GE.AND P2, PT, R10, R48, PT ;  /* 0x000000300a00720c */ /* 0x000fca0003f46270 */
[----:B------:R2:W-:Y:S01]  /*110d0*/  MUFU.TANH R64, R5 ;  /* 0x0000000500407308 */ /* 0x0005e20000002400 */
[----:B---3--:R-:W-:-:S07]  /*110e0*/  FSEL R112, R112, -INF , !P2 ;  /* 0xff80000070707808 */ /* 0x008fce0005000000 */
[----:B------:R-:W3:Y:S01]  /*110f0*/  MUFU.TANH R115, R110 ;  /* 0x0000006e00737308 */ /* 0x000ee20000002400 */
[----:B-1----:R-:W-:Y:S02]  /*11100*/  FSEL R52, R52, -INF , !P0 ;  /* 0xff80000034347808 */ /* 0x002fe40004000000 */
[----:B--2---:R-:W-:-:S05]  /*11110*/  LOP3.LUT R5, R16, 0x70, R101, 0xfe, !PT ;  /* 0x0000007010057812 */ /* 0x004fca00078efe65 */
[----:B------:R-:W1:Y:S01]  /*11120*/  MUFU.TANH R114, R104 ;  /* 0x0000006800727308 */ /* 0x000e620000002400 */
[----:B------:R-:W-:Y:S02]  /*11130*/  LOP3.LUT R101, R16, 0x78, R101, 0xfe, !PT ;  /* 0x0000007810657812 */ /* 0x000fe400078efe65 */
[C---:B------:R-:W-:Y:S02]  /*11140*/  ISETP.GE.AND P5, PT, R5.reuse, R48, PT ;  /* 0x000000300500720c */ /* 0x040fe40003fa6270 */
[----:B------:R-:W-:Y:S02]  /*11150*/  ISETP.GE.AND P6, PT, R5, R103, PT ;  /* 0x000000670500720c */ /* 0x000fe40003fc6270 */
[----:B------:R-:W-:Y:S01]  /*11160*/  FSEL R55, R55, -INF , !P5 ;  /* 0xff80000037377808 */ /* 0x000fe20006800000 */
[----:B------:R-:W2:Y:S01]  /*11170*/  MUFU.TANH R8, R8 ;  /* 0x0000000800087308 */ /* 0x000ea20000002400 */
[----:B------:R-:W-:Y:S02]  /*11180*/  ISETP.NE.AND P5, PT, R17, RZ, PT ;  /* 0x000000ff1100720c */ /* 0x000fe40003fa5270 */
[----:B------:R-:W-:-:S02]  /*11190*/  IADD3 R5, R18, 0x71, RZ ;  /* 0x0000007112057810 */ /* 0x000fc40007ffe0ff */
[----:B------:R-:W-:Y:S02]  /*111a0*/  IADD3 R18, R18, 0x79, RZ ;  /* 0x0000007912127810 */ /* 0x000fe40007ffe0ff */
[-C--:B------:R-:W-:Y:S01]  /*111b0*/  ISETP.GE.AND P0, PT, R5, R48.reuse, PT ;  /* 0x000000300500720c */ /* 0x080fe20003f06270 */
[----:B------:R-:W4:Y:S01]  /*111c0*/  MUFU.TANH R54, R54 ;  /* 0x0000003600367308 */ /* 0x000f220000002400 */
[----:B---3--:R-:W-:Y:S02]  /*111d0*/  FSEL R115, R115, -INF , !P4 ;  /* 0xff80000073737808 */ /* 0x008fe40006000000 */
[----:B-1----:R-:W-:Y:S02]  /*111e0*/  FSEL R114, R114, -INF , !P3 ;  /* 0xff80000072727808 */ /* 0x002fe40005800000 */
[C---:B------:R-:W-:Y:S02]  /*111f0*/  ISETP.GE.AND P4, PT, R101.reuse, R48, PT ;  /* 0x000000306500720c */ /* 0x040fe40003f86270 */
[----:B------:R-:W-:Y:S01]  /*11200*/  ISETP.GE.AND P3, PT, R101, R103, PT ;  /* 0x000000676500720c */ /* 0x000fe20003f66270 */
[----:B------:R-:W1:Y:S01]  /*11210*/  MUFU.TANH R59, R59 ;  /* 0x0000003b003b7308 */ /* 0x000e620000002400 */
[----:B--2---:R-:W-:-:S02]  /*11220*/  FSEL R53, R8, -INF , !P1 ;  /* 0xff80000008357808 */ /* 0x004fc40004800000 */
[----:B------:R-:W-:Y:S01]  /*11230*/  ISETP.GE.AND P2, PT, R5, R103, PT ;  /* 0x000000670500720c */ /* 0x000fe20003f46270 */
[----:B------:R-:W-:Y:S01]  /*11240*/  BAR.SYNC.DEFER_BLOCKING 0x0 ;  /* 0x0000000000007b1d */ /* 0x000fe20000010000 */
[----:B------:R-:W-:Y:S02]  /*11250*/  ISETP.GE.AND P1, PT, R18, R48, PT ;  /* 0x000000301200720c */ /* 0x000fe40003f26270 */
[----:B----4-:R-:W-:-:S03]  /*11260*/  FSEL R54, R54, -INF , !P0 ;  /* 0xff80000036367808 */ /* 0x010fc60004000000 */
[----:B------:R-:W2:Y:S01]  /*11270*/  MUFU.TANH R4, R11 ;  /* 0x0000000b00047308 */ /* 0x000ea20000002400 */
[----:B------:R-:W-:Y:S02]  /*11280*/  ISETP.GE.AND P0, PT, R18, R103, PT ;  /* 0x000000671200720c */ /* 0x000fe40003f06270 */
[----:B------:R-:W-:Y:S02]  /*11290*/  FSEL R64, R64, -INF , !P1 ;  /* 0xff80000040407808 */ /* 0x000fe40004800000 */
[----:B-1----:R-:W-:-:S03]  /*112a0*/  FSEL R59, R59, -INF , !P4 ;  /* 0xff8000003b3b7808 */ /* 0x002fc60006000000 */
[----:B------:R-:W1:Y:S08]  /*112b0*/  MUFU.TANH R62, R62 ;  /* 0x0000003e003e7308 */ /* 0x000e700000002400 */
[----:B------:R-:W3:Y:S01]  /*112c0*/  MUFU.TANH R61, R6 ;  /* 0x00000006003d7308 */ /* 0x000ee20000002400 */
[----:B--2---:R-:W-:-:S07]  /*112d0*/  FSEL R63, R4, -INF , !P6 ;  /* 0xff800000043f7808 */ /* 0x004fce0007000000 */
[----:B------:R-:W2:Y:S01]  /*112e0*/  MUFU.TANH R60, R7 ;  /* 0x00000007003c7308 */ /* 0x000ea20000002400 */
[----:B-1----:R-:W-:Y:S02]  /*112f0*/  FSEL R62, R62, -INF , !P2 ;  /* 0xff8000003e3e7808 */ /* 0x002fe40005000000 */
[----:B---3--:R-:W-:Y:S02]  /*11300*/  FSEL R61, R61, -INF , !P3 ;  /* 0xff8000003d3d7808 */ /* 0x008fe40005800000 */
[----:B--2---:R-:W-:Y:S01]  /*11310*/  FSEL R60, R60, -INF , !P0 ;  /* 0xff8000003c3c7808 */ /* 0x004fe20004000000 */
        /* <DEDUP_REMOVED lines=62> */
.L_x_6740:
[----:B------:R-:W-:-:S05]  /*11700*/  IMAD.MOV.U32 R5, RZ, RZ, c[0x0][0x198] ;  /* 0x00006600ff057624 */ /* 0x000fca00078e00ff */
[----:B------:R-:W-:-:S04]  /*11710*/  LEA R5, -R5, RZ, 0x7 ;  /* 0x000000ff05057211 */ /* 0x000fc800078e39ff */
[----:B------:R-:W-:Y:S02]  /*11720*/  SHF.R.S32.HI R4, RZ, 0x1f, R5 ;  /* 0x0000001fff047819 */ /* 0x000fe40000011405 */
.L_x_6741:
        /* <DEDUP_REMOVED lines=33> */
.L_x_6739:
[----:B-1----:R-:W-:Y:S01]  /*11940*/  FMNMX.FTZ R5, R2, R40, !PT ;  /* 0x0000002802057209 */ /* 0x002fe20007810000 */
        /* <DEDUP_REMOVED lines=83> */
[----:B------:R-:W-:-:S02]  /*11e80*/  FFMA.FTZ R36, R32, c[0x0][0x23c], -R105 ;  /* 0x00008f0020247a23 */ /* 0x000fc40000010869 */
[--C-:B------:R-:W-:Y:S01]  /*11e90*/  FFMA.FTZ R118, R118, c[0x0][0x23c], -R105.reuse ;  /* 0x00008f0076767a23 */ /* 0x100fe20000010869 */
[----:B------:R-:W-:Y:S01]  /*11ea0*/  FSEL R104, R104, RZ, P0 ;  /* 0x000000ff68687208 */ /* 0x000fe20000000000 */
[----:B------:R-:W-:-:S03]  /*11eb0*/  FFMA.FTZ R120, R120, c[0x0][0x23c], -R105 ;  /* 0x00008f0078787a23 */ /* 0x000fc60000010869 */
        /* <DEDUP_REMOVED lines=9> */
[----:B------:R-:W-:-:S02]  /*11f50*/  FMUL.FTZ R110, R8, c[0x0][0x23c] ;  /* 0x00008f00086e7a20 */ /* 0x000fc40000410000 */
[----:B------:R-:W-:Y:S02]  /*11f60*/  FADD.FTZ R9, R0, -R9 ;  /* 0x8000000900097221 */ /* 0x000fe40000010000 */
[--C-:B------:R-:W-:Y:S01]  /*11f70*/  FFMA.FTZ R48, R37, c[0x0][0x23c], -R104.reuse ;  /* 0x00008f0025307a23 */ /* 0x100fe20000010868 */
[----:B--2---:R-:W-:Y:S01]  /*11f80*/  F2FP.BF16.PACK_AB R12, R103, R108 ;  /* 0x0000006c670c723e */ /* 0x004fe200000010ff */
[----:B------:R-:W-:Y:S01]  /*11f90*/  FMUL.FTZ R0, R9, c[0x0][0x23c] ;  /* 0x00008f0009007a20 */ /* 0x000fe20000410000 */
[----:B------:R-:W2:Y:S01]  /*11fa0*/  MUFU.EX2 R101, R101 ;  /* 0x0000006500657308 */ /* 0x000ea20000000800 */
[----:B------:R-:W3:Y:S01]  /*11fb0*/  LDSM.16.MT88.4 R8, [R160+0x6000] ;  /* 0x00600000a008783b */ /* 0x000ee20000004200 */
[--C-:B------:R-:W-:Y:S02]  /*11fc0*/  FFMA.FTZ R121, R121, c[0x0][0x23c], -R104.reuse ;  /* 0x00008f0079797a23 */ /* 0x100fe40000010868 */
[--C-:B------:R-:W-:Y:S02]  /*11fd0*/  FFMA.FTZ R123, R123, c[0x0][0x23c], -R104.reuse ;  /* 0x00008f007b7b7a23 */ /* 0x100fe40000010868 */
[----:B------:R-:W-:-:S02]  /*11fe0*/  FFMA.FTZ R53, R53, c[0x0][0x23c], -R104 ;  /* 0x00008f0035357a23 */ /* 0x000fc40000010868 */
[----:B------:R-:W-:Y:S01]  /*11ff0*/  MUFU.EX2 R67, R67 ;  /* 0x0000004300437308 */ /* 0x000fe20000000800 */
[--C-:B------:R-:W-:Y:S02]  /*12000*/  FFMA.FTZ R63, R63, c[0x0][0x23c], -R104.reuse ;  /* 0x00008f003f3f7a23 */ /* 0x100fe40000010868 */
[----:B------:R-:W-:-:S05]  /*12010*/  FFMA.FTZ R62, R62, c[0x0][0x23c], -R104 ;  /* 0x00008f003e3e7a23 */ /* 0x000fca0000010868 */
[----:B------:R-:W4:Y:S01]  /*12020*/  MUFU.EX2 R66, R66 ;  /* 0x0000004200427308 */ /* 0x000f220000000800 */
[----:B--2---:R-:W-:-:S07]  /*12030*/  F2FP.BF16.PACK_AB R14, R101, R106 ;  /* 0x0000006a650e723e */ /* 0x004fce00000010ff */
[----:B------:R-:W-:Y:S08]  /*12040*/  MUFU.EX2 R65, R65 ;  /* 0x0000004100417308 */ /* 0x000ff00000000800 */
[----:B------:R-:W2:Y:S01]  /*12050*/  MUFU.EX2 R2, R2 ;  /* 0x0000000200027308 */ /* 0x000ea20000000800 */
[----:B----4-:R-:W-:-:S07]  /*12060*/  F2FP.BF16.PACK_AB R13, R66, R67 ;  /* 0x00000043420d723e */ /* 0x010fce00000010ff */
[----:B------:R-:W4:Y:S08]  /*12070*/  MUFU.EX2 R110, R110 ;  /* 0x0000006e006e7308 */ /* 0x000f300000000800 */
[----:B------:R-:W5:Y:S01]  /*12080*/  MUFU.EX2 R0, R0 ;  /* 0x0000000000007308 */ /* 0x000f620000000800 */
[----:B--2---:R-:W-:Y:S01]  /*12090*/  F2FP.BF16.PACK_AB R15, R2, R65 ;  /* 0x00000041020f723e */ /* 0x004fe200000010ff */
[----:B----4-:R-:W-:-:S06]  /*120a0*/  FMUL.FTZ R16, R96, R110 ;  /* 0x0000006e60107220 */ /* 0x010fcc0000410000 */
[----:B------:R-:W-:Y:S01]  /*120b0*/  MUFU.EX2 R121, R121 ;  /* 0x0000007900797308 */ /* 0x000fe20000000800 */
[-C--:B------:R-:W-:Y:S02]  /*120c0*/  FMUL.FTZ R17, R97, R110.reuse ;  /* 0x0000006e61117220 */ /* 0x080fe40000410000 */
[-C--:B------:R-:W-:Y:S02]  /*120d0*/  FMUL.FTZ R92, R92, R110.reuse ;  /* 0x0000006e5c5c7220 */ /* 0x080fe40000410000 */
[----:B------:R-:W-:Y:S02]  /*120e0*/  FMUL.FTZ R93, R93, R110 ;  /* 0x0000006e5d5d7220 */ /* 0x000fe40000410000 */
[-C--:B-----5:R-:W-:Y:S01]  /*120f0*/  FMUL.FTZ R18, R98, R0.reuse ;  /* 0x0000000062127220 */ /* 0x0a0fe20000410000 */
[----:B------:R-:W-:Y:S01]  /*12100*/  MUFU.EX2 R123, R123 ;  /* 0x0000007b007b7308 */ /* 0x000fe20000000800 */
[-C--:B------:R-:W-:Y:S02]  /*12110*/  FMUL.FTZ R19, R99, R0.reuse ;  /* 0x0000000063137220 */ /* 0x080fe40000410000 */
[----:B------:R-:W-:-:S02]  /*12120*/  FMUL.FTZ R94, R94, R0 ;  /* 0x000000005e5e7220 */ /* 0x000fc40000410000 */
[----:B------:R-:W-:Y:S02]  /*12130*/  FMUL.FTZ R95, R95, R0 ;  /* 0x000000005f5f7220 */ /* 0x000fe40000410000 */
[--C-:B------:R-:W-:Y:S01]  /*12140*/  FFMA.FTZ R96, R28, c[0x0][0x23c], -R105.reuse ;  /* 0x00008f001c607a23 */ /* 0x100fe20000010869 */
[C---:B-1----:R-:W-:Y:S01]  /*12150*/  HMMA.16816.F32.BF16 R16, R12.reuse, R4, R16 ;  /* 0x000000040c10723c */ /* 0x042fe20000041810 */
[--C-:B------:R-:W-:Y:S01]  /*12160*/  FFMA.FTZ R28, R24, c[0x0][0x23c], -R105.reuse ;  /* 0x00008f00181c7a23 */ /* 0x100fe20000010869 */
[----:B------:R-:W-:Y:S01]  /*12170*/  MUFU.EX2 R118, R118 ;  /* 0x0000007600767308 */ /* 0x000fe20000000800 */
[-C--:B------:R-:W-:Y:S02]  /*12180*/  FMUL.FTZ R24, R88, R110.reuse ;  /* 0x0000006e58187220 */ /* 0x080fe40000410000 */
[----:B------:R-:W-:Y:S02]  /*12190*/  FMUL.FTZ R25, R89, R110 ;  /* 0x0000006e59197220 */ /* 0x000fe40000410000 */
[-C--:B------:R-:W-:Y:S01]  /*121a0*/  FMUL.FTZ R26, R90, R0.reuse ;  /* 0x000000005a1a7220 */ /* 0x080fe20000410000 */
[----:B------:R-:W-:Y:S01]  /*121b0*/  HMMA.16816.F32.BF16 R4, R12, R6, R92 ;  /* 0x000000060c04723c */ /* 0x000fe2000004185c */
[----:B------:R-:W-:Y:S01]  /*121c0*/  FMUL.FTZ R27, R91, R0 ;  /* 0x000000005b1b7220 */ /* 0x000fe20000410000 */
[----:B------:R1:W-:Y:S01]  /*121d0*/  MUFU.EX2 R93, R28 ;  /* 0x0000001c005d7308 */ /* 0x0003e20000000800 */
[----:B------:R-:W-:-:S02]  /*121e0*/  FFMA.FTZ R88, R30, c[0x0][0x23c], -R105 ;  /* 0x00008f001e587a23 */ /* 0x000fc40000010869 */
[-C--:B------:R-:W-:Y:S02]  /*121f0*/  FMUL.FTZ R84, R84, R110.reuse ;  /* 0x0000006e54547220 */ /* 0x080fe40000410000 */
[----:B------:R-:W-:Y:S01]  /*12200*/  FMUL.FTZ R85, R85, R110 ;  /* 0x0000006e55557220 */ /* 0x000fe20000410000 */
[----:B---3--:R-:W-:Y:S01]  /*12210*/  HMMA.16816.F32.BF16 R24, R12, R8, R24 ;  /* 0x000000080c18723c */ /* 0x008fe20000041818 */
[-C--:B------:R-:W-:Y:S01]  /*12220*/  FMUL.FTZ R86, R86, R0.reuse ;  /* 0x0000000056567220 */ /* 0x080fe20000410000 */
[----:B------:R-:W2:Y:S01]  /*12230*/  MUFU.EX2 R96, R96 ;  /* 0x0000006000607308 */ /* 0x000ea20000000800 */
[----:B------:R-:W-:Y:S02]  /*12240*/  FMUL.FTZ R87, R87, R0 ;  /* 0x0000000057577220 */ /* 0x000fe40000410000 */
[----:B------:R-:W-:Y:S02]  /*12250*/  FMUL.FTZ R32, R80, R110 ;  /* 0x0000006e50207220 */ /* 0x000fe40000410000 */
[----:B------:R-:W-:-:S02]  /*12260*/  FFMA.FTZ R80, R39, c[0x0][0x23c], -R104 ;  /* 0x00008f0027507a23 */ /* 0x000fc40000010868 */
[----:B------:R-:W-:Y:S01]  /*12270*/  FMUL.FTZ R33, R81, R110 ;  /* 0x0000006e51217220 */ /* 0x000fe20000410000 */
[----:B-1----:R-:W1:Y:S01]  /*12280*/  LDSM.16.MT88.4 R28, [R158+0x6000] ;  /* 0x006000009e1c783b */ /* 0x002e620000004200 */
[C---:B------:R-:W-:Y:S01]  /*12290*/  HMMA.16816.F32.BF16 R8, R12.reuse, R10, R84 ;  /* 0x0000000a0c08723c */ /* 0x040fe20000041854 */
[----:B------:R3:W-:Y:S01]  /*122a0*/  MUFU.EX2 R85, R36 ;  /* 0x0000002400557308 */ /* 0x0007e20000000800 */
[-C--:B------:R-:W-:Y:S02]  /*122b0*/  FMUL.FTZ R34, R82, R0.reuse ;  /* 0x0000000052227220 */ /* 0x080fe40000410000 */
[----:B------:R-:W-:Y:S02]  /*122c0*/  FMUL.FTZ R35, R83, R0 ;  /* 0x0000000053237220 */ /* 0x000fe40000410000 */
[-C--:B------:R-:W-:Y:S02]  /*122d0*/  FMUL.FTZ R76, R76, R110.reuse ;  /* 0x0000006e4c4c7220 */ /* 0x080fe40000410000 */
[----:B------:R-:W-:Y:S01]  /*122e0*/  FMUL.FTZ R77, R77, R110 ;  /* 0x0000006e4d4d7220 */ /* 0x000fe20000410000 */
[----:B------:R-:W-:Y:S01]  /*122f0*/  MUFU.EX2 R88, R88 ;  /* 0x0000005800587308 */ /* 0x000fe20000000800 */
[-C--:B------:R-:W-:Y:S01]  /*12300*/  FMUL.FTZ R78, R78, R0.reuse ;  /* 0x000000004e4e7220 */ /* 0x080fe20000410000 */
[----:B------:R-:W-:Y:S01]  /*12310*/  HMMA.16816.F32.BF16 R32, R12, R20, R32 ;  /* 0x000000140c20723c */ /* 0x000fe20000041820 */
[----:B------:R-:W-:-:S02]  /*12320*/  FMUL.FTZ R79, R79, R0 ;  /* 0x000000004f4f7220 */ /* 0x000fc40000410000 */
[-C--:B------:R-:W-:Y:S02]  /*12330*/  FMUL.FTZ R40, R72, R110.reuse ;  /* 0x0000006e48287220 */ /* 0x080fe40000410000 */
[----:B------:R-:W-:Y:S01]  /*12340*/  FMUL.FTZ R41, R73, R110 ;  /* 0x0000006e49297220 */ /* 0x000fe20000410000 */
[----:B---3--:R-:W3:Y:S01]  /*12350*/  LDSM.16.MT88.4 R36, [R162+0x6800] ;  /* 0x00680000a224783b */ /* 0x008ee20000004200 */
[--C-:B------:R-:W-:Y:S01]  /*12360*/  FFMA.FTZ R72, R47, c[0x0][0x23c], -R104.reuse ;  /* 0x00008f002f487a23 */ /* 0x100fe20000010868 */
[----:B------:R-:W-:Y:S01]  /*12370*/  HMMA.16816.F32.BF16 R20, R12, R22, R76 ;  /* 0x000000160c14723c */ /* 0x000fe2000004184c */
[----:B------:R-:W-:Y:S01]  /*12380*/  FFMA.FTZ R73, R45, c[0x0][0x23c], -R104 ;  /* 0x00008f002d497a23 */ /* 0x000fe20000010868 */
[----:B------:R-:W-:Y:S01]  /*12390*/  MUFU.EX2 R80, R80 ;  /* 0x0000005000507308 */ /* 0x000fe20000000800 */
[----:B------:R-:W4:Y:S01]  /*123a0*/  LDSM.16.MT88.4 R44, [R160+0x6800] ;  /* 0x00680000a02c783b */ /* 0x000f220000004200 */
[-C--:B------:R-:W-:Y:S02]  /*123b0*/  FMUL.FTZ R42, R74, R0.reuse ;  /* 0x000000004a2a7220 */ /* 0x080fe40000410000 */
[----:B------:R-:W-:-:S02]  /*123c0*/  FMUL.FTZ R43, R75, R0 ;  /* 0x000000004b2b7220 */ /* 0x000fc40000410000 */
[-C--:B------:R-:W-:Y:S02]  /*123d0*/  FMUL.FTZ R68, R68, R110.reuse ;  /* 0x0000006e44447220 */ /* 0x080fe40000410000 */
[----:B------:R5:W2:Y:S01]  /*123e0*/  MUFU.EX2 R77, R48 ;  /* 0x00000030004d7308 */ /* 0x000aa20000000800 */
[----:B------:R-:W-:Y:S02]  /*123f0*/  FMUL.FTZ R69, R69, R110 ;  /* 0x0000006e45457220 */ /* 0x000fe40000410000 */
[-C--:B------:R-:W-:Y:S02]  /*12400*/  FMUL.FTZ R70, R70, R0.reuse ;  /* 0x0000000046467220 */ /* 0x080fe40000410000 */
[----:B------:R-:W-:Y:S02]  /*12410*/  FMUL.FTZ R71, R71, R0 ;  /* 0x0000000047477220 */ /* 0x000fe40000410000 */
[--C-:B------:R-:W-:Y:S01]  /*12420*/  FFMA.FTZ R75, R141, c[0x0][0x23c], -R104.reuse ;  /* 0x00008f008d4b7a23 */ /* 0x100fe20000010868 */
[----:B------:R-:W-:Y:S01]  /*12430*/  MUFU.EX2 R72, R72 ;  /* 0x0000004800487308 */ /* 0x000fe20000000800 */
[--C-:B------:R-:W-:Y:S01]  /*12440*/  FFMA.FTZ R74, R137, c[0x0][0x23c], -R104.reuse ;  /* 0x00008f00894a7a23 */ /* 0x100fe20000010868 */
[----:B-1----:R-:W-:Y:S01]  /*12450*/  HMMA.16816.F32.BF16 R40, R12, R28, R40 ;  /* 0x0000001c0c28723c */ /* 0x002fe20000041828 */
[----:B------:R-:W-:-:S02]  /*12460*/  FFMA.FTZ R76, R139, c[0x0][0x23c], -R104 ;  /* 0x00008f008b4c7a23 */ /* 0x000fc40000010868 */
[----:B------:R-:W-:Y:S02]  /*12470*/  FFMA.FTZ R79, R135, c[0x0][0x23c], -R104 ;  /* 0x00008f00874f7a23 */ /* 0x000fe40000010868 */
[--C-:B------:R-:W-:Y:S01]  /*12480*/  FFMA.FTZ R81, R128, c[0x0][0x23c], -R105.reuse ;  /* 0x00008f0080517a23 */ /* 0x100fe20000010869 */
[----:B------:R-:W1:Y:S01]  /*12490*/  MUFU.EX2 R73, R73 ;  /* 0x0000004900497308 */ /* 0x000e620000000800 */
[----:B-----5:R-:W5:Y:S01]  /*124a0*/  LDSM.16.MT88.4 R48, [R159+0x6800] ;  /* 0x006800009f30783b */ /* 0x020f620000004200 */
[----:B------:R-:W-:Y:S01]  /*124b0*/  HMMA.16816.F32.BF16 R12, R12, R30, R68 ;  /* 0x0000001e0c0c723c */ /* 0x000fe20000041844 */
[----:B--2---:R-:W-:Y:S01]  /*124c0*/  F2FP.BF16.PACK_AB R28, R93, R96 ;  /* 0x000000605d1c723e */ /* 0x004fe200000010ff */
[--C-:B------:R-:W-:Y:S01]  /*124d0*/  FFMA.FTZ R83, R138, c[0x0][0x23c], -R105.reuse ;  /* 0x00008f008a537a23 */ /* 0x100fe20000010869 */
[----:B------:R-:W-:Y:S01]  /*124e0*/  F2FP.BF16.PACK_AB R29, R77, R80 ;  /* 0x000000504d1d723e */ /* 0x000fe200000010ff */
[--C-:B------:R-:W-:Y:S02]  /*124f0*/  FFMA.FTZ R82, R136, c[0x0][0x23c], -R105.reuse ;  /* 0x00008f0088527a23 */ /* 0x100fe40000010869 */
[----:B------:R-:W-:Y:S01]  /*12500*/  MUFU.EX2 R75, R75 ;  /* 0x0000004b004b7308 */ /* 0x000fe20000000800 */
[----:B------:R-:W-:Y:S01]  /*12510*/  F2FP.BF16.PACK_AB R30, R85, R88 ;  /* 0x00000058551e723e */ /* 0x000fe200000010ff */
[----:B------:R-:W-:-:S02]  /*12520*/  FFMA.FTZ R71, R146, c[0x0][0x23c], -R105 ;  /* 0x00008f0092477a23 */ /* 0x000fc40000010869 */
[--C-:B------:R-:W-:Y:S02]  /*12530*/  FFMA.FTZ R70, R142, c[0x0][0x23c], -R105.reuse ;  /* 0x00008f008e467a23 */ /* 0x100fe40000010869 */
[--C-:B------:R-:W-:Y:S01]  /*12540*/  FFMA.FTZ R68, R144, c[0x0][0x23c], -R105.reuse ;  /* 0x00008f0090447a23 */ /* 0x100fe20000010869 */
[----:B-1----:R-:W-:Y:S01]  /*12550*/  F2FP.BF16.PACK_AB R31, R73, R72 ;  /* 0x00000048491f723e */ /* 0x002fe200000010ff */
[--C-:B------:R-:W-:Y:S01]  /*12560*/  FFMA.FTZ R69, R140, c[0x0][0x23c], -R105.reuse ;  /* 0x00008f008c457a23 */ /* 0x100fe20000010869 */
[----:B------:R-:W-:Y:S01]  /*12570*/  MUFU.EX2 R71, R71 ;  /* 0x0000004700477308 */ /* 0x000fe20000000800 */
[----:B------:R-:W-:Y:S02]  /*12580*/  FFMA.FTZ R90, R134, c[0x0][0x23c], -R105 ;  /* 0x00008f00865a7a23 */ /* 0x000fe40000010869 */
[--C-:B------:R-:W-:Y:S02]  /*12590*/  FFMA.FTZ R89, R133, c[0x0][0x23c], -R104.reuse ;  /* 0x00008f0085597a23 */ /* 0x100fe40000010868 */
[----:B---3--:R-:W-:Y:S01]  /*125a0*/  HMMA.16816.F32.BF16 R16, R28, R36, R16 ;  /* 0x000000241c10723c */ /* 0x008fe20000041810 */
[----:B------:R-:W-:-:S02]  /*125b0*/  FFMA.FTZ R98, R127, c[0x0][0x23c], -R104 ;  /* 0x00008f007f627a23 */ /* 0x000fc40000010868 */
[----:B------:R-:W1:Y:S01]  /*125c0*/  MUFU.EX2 R70, R70 ;  /* 0x0000004600467308 */ /* 0x000e620000000800 */
[--C-:B------:R-:W-:Y:S02]  /*125d0*/  FFMA.FTZ R91, R131, c[0x0][0x23c], -R104.reuse ;  /* 0x00008f00835b7a23 */ /* 0x100fe40000010868 */
[----:B------:R-:W-:Y:S02]  /*125e0*/  FFMA.FTZ R128, R129, c[0x0][0x23c], -R104 ;  /* 0x00008f0081807a23 */ /* 0x000fe40000010868 */
[----:B------:R-:W-:Y:S01]  /*125f0*/  HMMA.16816.F32.BF16 R4, R28, R38, R4 ;  /* 0x000000261c04723c */ /* 0x000fe20000041804 */
[----:B------:R-:W2:Y:S01]  /*12600*/  LDSM.16.MT88.4 R36, [R158+0x6800] ;  /* 0x006800009e24783b */ /* 0x000ea20000004200 */
[--C-:B------:R-:W-:Y:S01]  /*12610*/  FFMA.FTZ R127, R132, c[0x0][0x23c], -R105.reuse ;  /* 0x00008f00847f7a23 */ /* 0x100fe20000010869 */
[----:B------:R-:W-:Y:S01]  /*12620*/  MUFU.EX2 R68, R68 ;  /* 0x0000004400447308 */ /* 0x000fe20000000800 */
[--C-:B------:R-:W-:Y:S02]  /*12630*/  FFMA.FTZ R132, R126, c[0x0][0x23c], -R105.reuse ;  /* 0x00008f007e847a23 */ /* 0x100fe40000010869 */
[----:B------:R-:W-:-:S02]  /*12640*/  FFMA.FTZ R126, R130, c[0x0][0x23c], -R105 ;  /* 0x00008f00827e7a23 */ /* 0x000fc40000010869 */
[C---:B----4-:R-:W-:Y:S01]  /*12650*/  HMMA.16816.F32.BF16 R24, R28.reuse, R44, R24 ;  /* 0x0000002c1c18723c */ /* 0x050fe20000041818 */
[--C-:B------:R-:W-:Y:S02]  /*12660*/  FFMA.FTZ R129, R124, c[0x0][0x23c], -R105.reuse ;  /* 0x00008f007c817a23 */ /* 0x100fe40000010869 */
[----:B------:R-:W-:Y:S01]  /*12670*/  MUFU.EX2 R69, R69 ;  /* 0x0000004500457308 */ /* 0x000fe20000000800 */
[--C-:B------:R-:W-:Y:S02]  /*12680*/  FFMA.FTZ R124, R125, c[0x0][0x23c], -R104.reuse ;  /* 0x00008f007d7c7a23 */ /* 0x100fe40000010868 */
[--C-:B------:R-:W-:Y:S02]  /*12690*/  FFMA.FTZ R130, R119, c[0x0][0x23c], -R104.reuse ;  /* 0x00008f0077827a23 */ /* 0x100fe40000010868 */
[----:B------:R-:W-:Y:S01]  /*126a0*/  HMMA.16816.F32.BF16 R8, R28, R46, R8 ;  /* 0x0000002e1c08723c */ /* 0x000fe20000041808 */
[----:B------:R-:W3:Y:S01]  /*126b0*/  LDSM.16.MT88.4 R44, [R162+0x7000] ;  /* 0x00700000a22c783b */ /* 0x000ee20000004200 */
[----:B------:R-:W-:Y:S01]  /*126c0*/  FFMA.FTZ R125, R116, c[0x0][0x23c], -R105 ;  /* 0x00008f00747d7a23 */ /* 0x000fe20000010869 */
[----:B------:R-:W4:Y:S01]  /*126d0*/  MUFU.EX2 R74, R74 ;  /* 0x0000004a004a7308 */ /* 0x000f220000000800 */
[----:B------:R-:W-:-:S02]  /*126e0*/  FFMA.FTZ R116, R117, c[0x0][0x23c], -R104 ;  /* 0x00008f0075747a23 */ /* 0x000fc40000010868 */
[--C-:B------:R-:W-:Y:S02]  /*126f0*/  FFMA.FTZ R119, R122, c[0x0][0x23c], -R105.reuse ;  /* 0x00008f007a777a23 */ /* 0x100fe40000010869 */
[C---:B-----5:R-:W-:Y:S01]  /*12700*/  HMMA.16816.F32.BF16 R32, R28.reuse, R48, R32 ;  /* 0x000000301c20723c */ /* 0x060fe20000041820 */
[--C-:B------:R-:W-:Y:S02]  /*12710*/  FFMA.FTZ R117, R113, c[0x0][0x23c], -R104.reuse ;  /* 0x00008f0071757a23 */ /* 0x100fe40000010868 */
[----:B------:R-:W-:Y:S01]  /*12720*/  MUFU.EX2 R76, R76 ;  /* 0x0000004c004c7308 */ /* 0x000fe20000000800 */
[--C-:B------:R-:W-:Y:S02]  /*12730*/  FFMA.FTZ R113, R115, c[0x0][0x23c], -R104.reuse ;  /* 0x00008f0073717a23 */ /* 0x100fe40000010868 */
[----:B------:R-:W-:Y:S02]  /*12740*/  FFMA.FTZ R122, R111, c[0x0][0x23c], -R104 ;  /* 0x00008f006f7a7a23 */ /* 0x000fe40000010868 */
[----:B------:R-:W-:Y:S01]  /*12750*/  HMMA.16816.F32.BF16 R20, R28, R50, R20 ;  /* 0x000000321c14723c */ /* 0x000fe20000041814 */
[----:B------:R-:W5:Y:S01]  /*12760*/  LDSM.16.MT88.4 R48, [R160+0x7000] ;  /* 0x00700000a030783b */ /* 0x000f620000004200 */
[--C-:B------:R-:W-:Y:S01]  /*12770*/  FFMA.FTZ R115, R58, c[0x0][0x23c], -R105.reuse ;  /* 0x00008f003a737a23 */ /* 0x100fe20000010869 */
        /* <DEDUP_REMOVED lines=8> */
[----:B------:R-:W-:Y:S02]  /*12800*/  FFMA.FTZ R52, R57, c[0x0][0x23c], -R104 ;  /* 0x00008f0039347a23 */ /* 0x000fe40000010868 */
[----:B-1----:R-:W-:Y:S01]  /*12810*/  F2FP.BF16.PACK_AB R36, R70, R71 ;  /* 0x000000474624723e */ /* 0x002fe200000010ff */
[----:B------:R-:W-:Y:S01]  /*12820*/  HMMA.16816.F32.BF16 R12, R28, R38, R12 ;  /* 0x000000261c0c723c */ /* 0x000fe2000004180c */
[----:B------:R-:W1:Y:S01]  /*12830*/  LDSM.16.MT88.4 R28, [R159+0x7000] ;  /* 0x007000009f1c783b */ /* 0x000e620000004200 */
[----:B----4-:R-:W-:Y:S01]  /*12840*/  F2FP.BF16.PACK_AB R37, R74, R75 ;  /* 0x0000004b4a25723e */ /* 0x010fe200000010ff */
[----:B------:R-:W2:Y:S01]  /*12850*/  MUFU.EX2 R82, R82 ;  /* 0x0000005200527308 */ /* 0x000ea20000000800 */
[----:B------:R-:W-:-:S02]  /*12860*/  FFMA.FTZ R108, R187, R110, R108 ;  /* 0x0000006ebb6c7223 */ /* 0x000fc4000001006c */
[----:B------:R-:W-:Y:S01]  /*12870*/  FFMA.FTZ R67, R186, R0, R67 ;  /* 0x00000000ba437223 */ /* 0x000fe20000010043 */
[----:B------:R-:W-:Y:S01]  /*12880*/  F2FP.BF16.PACK_AB R38, R69, R68 ;  /* 0x000000444526723e */ /* 0x000fe200000010ff */
[----:B------:R-:W-:Y:S01]  /*12890*/  FADD.FTZ R103, R103, R108 ;  /* 0x0000006c67677221 */ /* 0x000fe20000010000 */
[----:B---3--:R-:W-:Y:S01]  /*128a0*/  F2FP.BF16.PACK_AB R39, R79, R76 ;  /* 0x0000004c4f27723e */ /* 0x008fe200000010ff */
[----:B------:R-:W-:Y:S01]  /*128b0*/  FADD.FTZ R66, R66, R67 ;  /* 0x0000004342427221 */ /* 0x000fe20000010000 */
[----:B------:R-:W-:Y:S01]  /*128c0*/  MUFU.EX2 R81, R81 ;  /* 0x0000005100517308 */ /* 0x000fe20000000800 */
[----:B------:R-:W-:Y:S02]  /*128d0*/  FADD.FTZ R106, R106, R103 ;  /* 0x000000676a6a7221 */ /* 0x000fe40000010000 */
[----:B------:R-:W-:Y:S02]  /*128e0*/  FADD.FTZ R65, R65, R66 ;  /* 0x0000004241417221 */ /* 0x000fe40000010000 */
[----:B------:R-:W-:Y:S01]  /*128f0*/  HMMA.16816.F32.BF16 R16, R36, R44, R16 ;  /* 0x0000002c2410723c */ /* 0x000fe20000041810 */
[----:B------:R-:W-:-:S02]  /*12900*/  FADD.FTZ R101, R101, R106 ;  /* 0x0000006a65657221 */ /* 0x000fc40000010000 */
[----:B------:R-:W-:Y:S01]  /*12910*/  MUFU.EX2 R90, R90 ;  /* 0x0000005a005a7308 */ /* 0x000fe20000000800 */
[----:B------:R-:W-:Y:S02]  /*12920*/  FADD.FTZ R65, R2, R65 ;  /* 0x0000004102417221 */ /* 0x000fe40000010000 */
[----:B------:R-:W-:Y:S02]  /*12930*/  FADD.FTZ R96, R96, R101 ;  /* 0x0000006560607221 */ /* 0x000fe40000010000 */
[----:B------:R-:W-:Y:S01]  /*12940*/  HMMA.16816.F32.BF16 R4, R36, R46, R4 ;  /* 0x0000002e2404723c */ /* 0x000fe20000041804 */
[----:B------:R-:W3:Y:S01]  /*12950*/  LDSM.16.MT88.4 R44, [R158+0x7000] ;  /* 0x007000009e2c783b */ /* 0x000ee20000004200 */
[----:B------:R-:W-:Y:S01]  /*12960*/  FADD.FTZ R80, R80, R65 ;  /* 0x0000004150507221 */ /* 0x000fe20000010000 */
[----:B------:R-:W-:Y:S01]  /*12970*/  MUFU.EX2 R89, R89 ;  /* 0x0000005900597308 */ /* 0x000fe20000000800 */
[----:B------:R-:W-:Y:S02]  /*12980*/  FFMA.FTZ R0, R55, c[0x0][0x23c], -R105 ;  /* 0x00008f0037007a23 */ /* 0x000fe40000010869 */
[----:B------:R-:W-:-:S02]  /*12990*/  FADD.FTZ R77, R77, R80 ;  /* 0x000000504d4d7221 */ /* 0x000fc40000010000 */
[C---:B-----5:R-:W-:Y:S01]  /*129a0*/  HMMA.16816.F32.BF16 R24, R36.reuse, R48, R24 ;  /* 0x000000302418723c */ /* 0x060fe20000041818 */
[----:B------:R-:W-:Y:S02]  /*129b0*/  FFMA.FTZ R55, R54, c[0x0][0x23c], -R105 ;  /* 0x00008f0036377a23 */ /* 0x000fe40000010869 */
[----:B------:R-:W4:Y:S01]  /*129c0*/  MUFU.EX2 R98, R98 ;  /* 0x0000006200627308 */ /* 0x000f220000000800 */
[----:B------:R-:W-:Y:S02]  /*129d0*/  FADD.FTZ R72, R72, R77 ;  /* 0x0000004d48487221 */ /* 0x000fe40000010000 */
[--C-:B------:R-:W-:Y:S02]  /*129e0*/  FFMA.FTZ R54, R59, c[0x0][0x23c], -R105.reuse ;  /* 0x00008f003b367a23 */ /* 0x100fe40000010869 */
[----:B------:R-:W-:Y:S01]  /*129f0*/  HMMA.16816.F32.BF16 R8, R36, R50, R8 ;  /* 0x000000322408723c */ /* 0x000fe20000041808 */
[----:B------:R-:W5:Y:S01]  /*12a00*/  LDSM.16.MT88.4 R48, [R162+0x7800] ;  /* 0x00780000a230783b */ /* 0x000f620000004200 */
[----:B------:R-:W-:Y:S01]  /*12a10*/  FFMA.FTZ R187, R64, c[0x0][0x23c], -R105 ;  /* 0x00008f0040bb7a23 */ /* 0x000fe20000010869 */
[----:B------:R-:W-:Y:S01]  /*12a20*/  MUFU.EX2 R91, R91 ;  /* 0x0000005b005b7308 */ /* 0x000fe20000000800 */
[----:B------:R-:W-:-:S04]  /*12a30*/  FADD.FTZ R72, R73, R72 ;  /* 0x0000004849487221 */ /* 0x000fc80000010000 */
[----:B-1----:R-:W-:Y:S01]  /*12a40*/  HMMA.16816.F32.BF16 R32, R36, R28, R32 ;  /* 0x0000001c2420723c */ /* 0x002fe20000041820 */
[----:B------:R-:W-:Y:S02]  /*12a50*/  FADD.FTZ R75, R75, R72 ;  /* 0x000000484b4b7221 */ /* 0x000fe40000010000 */
[----:B------:R-:W1:Y:S02]  /*12a60*/  MUFU.EX2 R128, R128 ;  /* 0x0000008000807308 */ /* 0x000e640000000800 */
[----:B------:R-:W-:-:S03]  /*12a70*/  FADD.FTZ R75, R74, R75 ;  /* 0x0000004b4a4b7221 */ /* 0x000fc60000010000 */
[C---:B------:R-:W-:Y:S01]  /*12a80*/  HMMA.16816.F32.BF16 R20, R36.reuse, R30, R20 ;  /* 0x0000001e2414723c */ /* 0x040fe20000041814 */
[----:B------:R-:W5:Y:S01]  /*12a90*/  LDSM.16.MT88.4 R28, [R160+0x7800] ;  /* 0x00780000a01c783b */ /* 0x000f620000004200 */
[----:B------:R-:W-:Y:S01]  /*12aa0*/  FADD.FTZ R76, R76, R75 ;  /* 0x0000004b4c4c7221 */ /* 0x000fe20000010000 */
[----:B------:R-:W-:Y:S05]  /*12ab0*/  MUFU.EX2 R127, R127 ;  /* 0x0000007f007f7308 */ /* 0x000fea0000000800 */
[C---:B---3--:R-:W-:Y:S03]  /*12ac0*/  HMMA.16816.F32.BF16 R40, R36.reuse, R44, R40 ;  /* 0x0000002c2428723c */ /* 0x048fe60000041828 */
[----:B------:R-:W3:Y:S05]  /*12ad0*/  MUFU.EX2 R132, R132 ;  /* 0x0000008400847308 */ /* 0x000eea0000000800 */
[----:B------:R-:W-:Y:S01]  /*12ae0*/  HMMA.16816.F32.BF16 R12, R36, R46, R12 ;  /* 0x0000002e240c723c */ /* 0x000fe2000004180c */
[----:B------:R-:W3:Y:S02]  /*12af0*/  LDSM.16.MT88.4 R44, [R159+0x7800] ;  /* 0x007800009f2c783b */ /* 0x000ee40000004200 */
[----:B------:R-:W-:Y:S04]  /*12b00*/  MUFU.EX2 R126, R126 ;  /* 0x0000007e007e7308 */ /* 0x000fe80000000800 */
[----:B--2---:R-:W-:-:S02]  /*12b10*/  F2FP.BF16.PACK_AB R36, R82, R83 ;  /* 0x000000535224723e */ /* 0x004fc400000010ff */
[----:B----4-:R-:W-:Y:S02]  /*12b20*/  F2FP.BF16.PACK_AB R37, R98, R89 ;  /* 0x000000596225723e */ /* 0x010fe400000010ff */
[----:B------:R-:W-:Y:S01]  /*12b30*/  MUFU.EX2 R129, R129 ;  /* 0x0000008100817308 */ /* 0x000fe20000000800 */
[----:B------:R-:W-:Y:S02]  /*12b40*/  F2FP.BF16.PACK_AB R38, R90, R81 ;  /* 0x000000515a26723e */ /* 0x000fe400000010ff */
[----:B-1----:R-:W-:-:S05]  /*12b50*/  F2FP.BF16.PACK_AB R39, R128, R91 ;  /* 0x0000005b8027723e */ /* 0x002fca00000010ff */
[----:B------:R-:W1:Y:S02]  /*12b60*/  MUFU.EX2 R124, R124 ;  /* 0x0000007c007c7308 */ /* 0x000e640000000800 */
[C---:B-----5:R-:W-:Y:S06]  /*12b70*/  HMMA.16816.F32.BF16 R16, R36.reuse, R48, R16 ;  /* 0x000000302410723c */ /* 0x060fec0000041810 */
[----:B------:R-:W2:Y:S02]  /*12b80*/  MUFU.EX2 R130, R130 ;  /* 0x0000008200827308 */ /* 0x000ea40000000800 */
[C---:B------:R-:W-:Y:S01]  /*12b90*/  HMMA.16816.F32.BF16 R4, R36.reuse, R50, R4 ;  /* 0x000000322404723c */ /* 0x040fe20000041804 */
[----:B------:R-:W4:Y:S05]  /*12ba0*/  LDSM.16.MT88.4 R48, [R158+0x7800] ;  /* 0x007800009e30783b */ /* 0x000f2a0000004200 */
[----:B------:R-:W5:Y:S02]  /*12bb0*/  MUFU.EX2 R119, R119 ;  /* 0x0000007700777308 */ /* 0x000f640000000800 */
        /* <DEDUP_REMOVED lines=9> */
[----:B------:R-:W2:Y:S02]  /*12c50*/  MUFU.EX2 R117, R117 ;  /* 0x0000007500757308 */ /* 0x000ea40000000800 */
[C---:B----4-:R-:W-:Y:S06]  /*12c60*/  HMMA.16816.F32.BF16 R40, R36.reuse, R48, R40 ;  /* 0x000000302428723c */ /* 0x050fec0000041828 */
[----:B------:R-:W-:Y:S01]  /*12c70*/  MUFU.EX2 R113, R113 ;  /* 0x0000007100717308 */ /* 0x000fe20000000800 */
[----:B------:R-:W-:Y:S01]  /*12c80*/  F2FP.BF16.PACK_AB R48, R132, R127 ;  /* 0x0000007f8430723e */ /* 0x000fe200000010ff */
[----:B------:R-:W-:Y:S01]  /*12c90*/  HMMA.16816.F32.BF16 R12, R36, R50, R12 ;  /* 0x00000032240c723c */ /* 0x000fe2000004180c */
[----:B------:R-:W4:Y:S01]  /*12ca0*/  LDSM.16.MT88.4 R36, [R159+0x8000] ;  /* 0x008000009f24783b */ /* 0x000f220000004200 */
[----:B-1----:R-:W-:-:S04]  /*12cb0*/  F2FP.BF16.PACK_AB R49, R121, R124 ;  /* 0x0000007c7931723e */ /* 0x002fc800000010ff */
[----:B------:R-:W1:Y:S01]  /*12cc0*/  MUFU.EX2 R122, R122 ;  /* 0x0000007a007a7308 */ /* 0x000e620000000800 */
[----:B------:R-:W-:Y:S02]  /*12cd0*/  F2FP.BF16.PACK_AB R50, R129, R126 ;  /* 0x0000007e8132723e */ /* 0x000fe400000010ff */
[----:B--2---:R-:W-:-:S05]  /*12ce0*/  F2FP.BF16.PACK_AB R51, R130, R123 ;  /* 0x0000007b8233723e */ /* 0x004fca00000010ff */
[----:B------:R-:W-:Y:S02]  /*12cf0*/  MUFU.EX2 R111, R111 ;  /* 0x0000006f006f7308 */ /* 0x000fe40000000800 */
[C---:B------:R-:W-:Y:S06]  /*12d00*/  HMMA.16816.F32.BF16 R16, R48.reuse, R28, R16 ;  /* 0x0000001c3010723c */ /* 0x040fec0000041810 */
[----:B------:R-:W2:Y:S02]  /*12d10*/  MUFU.EX2 R114, R114 ;  /* 0x0000007200727308 */ /* 0x000ea40000000800 */
        /* <DEDUP_REMOVED lines=8> */
[C---:B----4-:R-:W-:Y:S06]  /*12da0*/  HMMA.16816.F32.BF16 R32, R48.reuse, R36, R32 ;  /* 0x000000243020723c */ /* 0x050fec0000041820 */
[----:B------:R-:W4:Y:S02]  /*12db0*/  MUFU.EX2 R58, R58 ;  /* 0x0000003a003a7308 */ /* 0x000f240000000800 */
[C---:B------:R-:W-:Y:S01]  /*12dc0*/  HMMA.16816.F32.BF16 R20, R48.reuse, R38, R20 ;  /* 0x000000263014723c */ /* 0x040fe20000041814 */
[----:B------:R-:W2:Y:S05]  /*12dd0*/  LDSM.16.MT88.4 R36, [R160+0x8800] ;  /* 0x00880000a024783b */ /* 0x000eaa0000004200 */
[----:B------:R-:W-:Y:S02]  /*12de0*/  MUFU.EX2 R3, R3 ;  /* 0x0000000300037308 */ /* 0x000fe40000000800 */
[C---:B-1----:R-:W-:Y:S06]  /*12df0*/  HMMA.16816.F32.BF16 R40, R48.reuse, R28, R40 ;  /* 0x0000001c3028723c */ /* 0x042fec0000041828 */
[----:B------:R-:W1:Y:S01]  /*12e00*/  MUFU.EX2 R52, R52 ;  /* 0x0000003400347308 */ /* 0x000e620000000800 */
[----:B-----5:R-:W-:Y:S01]  /*12e10*/  F2FP.BF16.PACK_AB R28, R118, R119 ;  /* 0x00000077761c723e */ /* 0x020fe200000010ff */
[----:B------:R-:W-:Y:S01]  /*12e20*/  HMMA.16816.F32.BF16 R12, R48, R30, R12 ;  /* 0x0000001e300c723c */ /* 0x000fe2000004180c */
[----:B------:R-:W5:Y:S01]  /*12e30*/  LDSM.16.MT88.4 R48, [R159+0x8800] ;  /* 0x008800009f30783b */ /* 0x000f620000004200 */
[----:B------:R-:W-:-:S04]  /*12e40*/  F2FP.BF16.PACK_AB R29, R117, R116 ;  /* 0x00000074751d723e */ /* 0x000fc800000010ff */
        /* <DEDUP_REMOVED lines=12> */
[----:B------:R-:W2:Y:S07]  /*12f10*/  LDSM.16.MT88.4 R36, [R162+0x9000] ;  /* 0x00900000a224783b */ /* 0x000eae0000004200 */
[C---:B-----5:R-:W-:Y:S08]  /*12f20*/  HMMA.16816.F32.BF16 R32, R28.reuse, R48, R32 ;  /* 0x000000301c20723c */ /* 0x060ff00000041820 */
[C---:B------:R-:W-:Y:S01]  /*12f30*/  HMMA.16816.F32.BF16 R20, R28.reuse, R50, R20 ;  /* 0x000000321c14723c */ /* 0x040fe20000041814 */
[----:B------:R-:W5:Y:S07]  /*12f40*/  LDSM.16.MT88.4 R48, [R160+0x9000] ;  /* 0x00900000a030783b */ /* 0x000f6e0000004200 */
[C---:B---3--:R-:W-:Y:S07]  /*12f50*/  HMMA.16816.F32.BF16 R40, R28.reuse, R44, R40 ;  /* 0x0000002c1c28723c */ /* 0x048fee0000041828 */
[----:B------:R-:W-:Y:S01]  /*12f60*/  F2FP.BF16.PACK_AB R44, R114, R111 ;  /* 0x0000006f722c723e */ /* 0x000fe200000010ff */
[----:B------:R-:W-:Y:S01]  /*12f70*/  HMMA.16816.F32.BF16 R12, R28, R46, R12 ;  /* 0x0000002e1c0c723c */ /* 0x000fe2000004180c */
[----:B------:R-:W3:Y:S01]  /*12f80*/  LDSM.16.MT88.4 R28, [R159+0x9000] ;  /* 0x009000009f1c783b */ /* 0x000ee20000004200 */
[----:B----4-:R-:W-:-:S05]  /*12f90*/  F2FP.BF16.PACK_AB R45, R58, R53 ;  /* 0x000000353a2d723e */ /* 0x010fca00000010ff */
[----:B------:R-:W-:Y:S02]  /*12fa0*/  F2FP.BF16.PACK_AB R46, R115, R56 ;  /* 0x00000038732e723e */ /* 0x000fe400000010ff */
[----:B-1----:R-:W-:-:S07]  /*12fb0*/  F2FP.BF16.PACK_AB R47, R52, R3 ;  /* 0x00000003342f723e */ /* 0x002fce00000010ff */
[C---:B--2---:R-:W-:Y:S08]  /*12fc0*/  HMMA.16816.F32.BF16 R16, R44.reuse, R36, R16 ;  /* 0x000000242c10723c */ /* 0x044ff00000041810 */
[C---:B------:R-:W-:Y:S01]  /*12fd0*/  HMMA.16816.F32.BF16 R4, R44.reuse, R38, R4 ;  /* 0x000000262c04723c */ /* 0x040fe20000041804 */
[----:B------:R-:W1:Y:S07]  /*12fe0*/  LDSM.16.MT88.4 R36, [R158+0x9000] ;  /* 0x009000009e24783b */ /* 0x000e6e0000004200 */
[C---:B-----5:R-:W-:Y:S07]  /*12ff0*/  HMMA.16816.F32.BF16 R24, R44.reuse, R48, R24 ;  /* 0x000000302c18723c */ /* 0x060fee0000041818 */
[----:B------:R-:W-:Y:S01]  /*13000*/  FADD.FTZ R49, R93, R96 ;  /* 0x000000605d317221 */ /* 0x000fe20000010000 */
[----:B------:R-:W-:Y:S01]  /*13010*/  HMMA.16816.F32.BF16 R8, R44, R50, R8 ;  /* 0x000000322c08723c */ /* 0x000fe20000041808 */
[----:B------:R-:W2:Y:S02]  /*13020*/  LDSM.16.MT88.4 R92, [R162+0x9800] ;  /* 0x00980000a25c783b */ /* 0x000ea40000004200 */
[----:B------:R-:W-:-:S04]  /*13030*/  FADD.FTZ R48, R88, R49 ;  /* 0x0000003158307221 */ /* 0x000fc80000010000 */
[----:B------:R-:W-:Y:S01]  /*13040*/  FADD.FTZ R48, R85, R48 ;  /* 0x0000003055307221 */ /* 0x000fe20000010000 */
[----:B---3--:R-:W-:Y:S01]  /*13050*/  HMMA.16816.F32.BF16 R32, R44, R28, R32 ;  /* 0x0000001c2c20723c */ /* 0x008fe20000041820 */
[----:B------:R-:W3:Y:S01]  /*13060*/  MUFU.EX2 R29, R62 ;  /* 0x0000003e001d7308 */ /* 0x000ee20000000800 */
[----:B------:R-:W4:Y:S01]  /*13070*/  LDSM.16.MT88.4 R84, [R160+0x9800] ;  /* 0x00980000a054783b */ /* 0x000f220000004200 */
[----:B------:R-:W-:-:S04]  /*13080*/  FADD.FTZ R49, R71, R48 ;  /* 0x0000003047317221 */ /* 0x000fc80000010000 */
[----:B------:R-:W-:Y:S01]  /*13090*/  FFMA.FTZ R28, R61, c[0x0][0x23c], -R104 ;  /* 0x00008f003d1c7a23 */ /* 0x000fe20000010868 */
[----:B------:R-:W-:Y:S01]  /*130a0*/  HMMA.16816.F32.BF16 R20, R44, R30, R20 ;  /* 0x0000001e2c14723c */ /* 0x000fe20000041814 */
[----:B------:R-:W-:Y:S01]  /*130b0*/  FADD.FTZ R49, R70, R49 ;  /* 0x0000003146317221 */ /* 0x000fe20000010000 */
[----:B------:R-:W-:-:S03]  /*130c0*/  F2FP.BF16.PACK_AB R70, R187, R54 ;  /* 0x00000036bb46723e */ /* 0x000fc600000010ff */
[----:B------:R-:W-:Y:S02]  /*130d0*/  MUFU.EX2 R28, R28 ;  /* 0x0000001c001c7308 */ /* 0x000fe40000000800 */
[----:B------:R-:W-:Y:S02]  /*130e0*/  FFMA.FTZ R31, R60, c[0x0][0x23c], -R104 ;  /* 0x00008f003c1f7a23 */ /* 0x000fe40000010868 */
[----:B------:R-:W-:Y:S01]  /*130f0*/  FADD.FTZ R30, R68, R49 ;  /* 0x00000031441e7221 */ /* 0x000fe20000010000 */
[----:B-1----:R-:W-:Y:S01]  /*13100*/  HMMA.16816.F32.BF16 R40, R44, R36, R40 ;  /* 0x000000242c28723c */ /* 0x002fe20000041828 */
[----:B------:R-:W-:Y:S02]  /*13110*/  F2FP.BF16.PACK_AB R68, R55, R0 ;  /* 0x000000003744723e */ /* 0x000fe400000010ff */
[----:B------:R-:W1:Y:S01]  /*13120*/  MUFU.EX2 R31, R31 ;  /* 0x0000001f001f7308 */ /* 0x000e620000000800 */
[----:B------:R-:W-:Y:S01]  /*13130*/  FADD.FTZ R30, R69, R30 ;  /* 0x0000001e451e7221 */ /* 0x000fe20000010000 */
[----:B---3--:R-:W-:-:S02]  /*13140*/  F2FP.BF16.PACK_AB R69, R29, R2 ;  /* 0x000000021d45723e */ /* 0x008fc400000010ff */
[----:B------:R-:W-:Y:S01]  /*13150*/  FADD.FTZ R36, R79, R76 ;  /* 0x0000004c4f247221 */ /* 0x000fe20000010000 */
[----:B------:R-:W-:Y:S01]  /*13160*/  HMMA.16816.F32.BF16 R12, R44, R38, R12 ;  /* 0x000000262c0c723c */ /* 0x000fe2000004180c */
[----:B------:R-:W-:Y:S01]  /*13170*/  FADD.FTZ R83, R83, R30 ;  /* 0x0000001e53537221 */ /* 0x000fe20000010000 */
[----:B------:R-:W3:Y:S01]  /*13180*/  LDSM.16.MT88.4 R76, [R159+0x9800] ;  /* 0x009800009f4c783b */ /* 0x000ee20000004200 */
[----:B------:R-:W-:Y:S02]  /*13190*/  FADD.FTZ R89, R89, R36 ;  /* 0x0000002459597221 */ /* 0x000fe40000010000 */
[----:B------:R-:W-:Y:S02]  /*131a0*/  FADD.FTZ R82, R82, R83 ;  /* 0x0000005352527221 */ /* 0x000fe40000010000 */
[----:B------:R-:W-:Y:S02]  /*131b0*/  FADD.FTZ R30, R98, R89 ;  /* 0x00000059621e7221 */ /* 0x000fe40000010000 */
[----:B------:R-:W-:Y:S01]  /*131c0*/  FADD.FTZ R81, R81, R82 ;  /* 0x0000005251517221 */ /* 0x000fe20000010000 */
[----:B-1----:R-:W-:-:S03]  /*131d0*/  F2FP.BF16.PACK_AB R71, R31, R28 ;  /* 0x0000001c1f47723e */ /* 0x002fc600000010ff */
[----:B------:R-:W-:-:S04]  /*131e0*/  FADD.FTZ R90, R90, R81 ;  /* 0x000000515a5a7221 */ /* 0x000fc80000010000 */
[----:B------:R-:W-:Y:S01]  /*131f0*/  FADD.FTZ R127, R127, R90 ;  /* 0x0000005a7f7f7221 */ /* 0x000fe20000010000 */
[C---:B--2---:R-:W-:Y:S07]  /*13200*/  HMMA.16816.F32.BF16 R96, R68.reuse, R92, R16 ;  /* 0x0000005c4460723c */ /* 0x044fee0000041810 */
[----:B------:R-:W-:Y:S01]  /*13210*/  FADD.FTZ R17, R91, R30 ;  /* 0x0000001e5b117221 */ /* 0x000fe20000010000 */
[----:B------:R-:W-:Y:S01]  /*13220*/  HMMA.16816.F32.BF16 R92, R68, R94, R4 ;  /* 0x0000005e445c723c */ /* 0x000fe20000041804 */
[----:B------:R-:W1:Y:S02]  /*13230*/  LDSM.16.MT88.4 R4, [R158+0x9800] ;  /* 0x009800009e04783b */ /* 0x000e640000004200 */
        /* <DEDUP_REMOVED lines=32> */
[----:B------:R-:W-:Y:S01]  /*13440*/  FADD.FTZ R55, R55, R0 ;  /* 0x0000000037377221 */ /* 0x000fe20000010000 */
[----:B------:R-:W-:Y:S01]  /*13450*/  MOV R0, R107 ;  /* 0x0000006b00007202 */ /* 0x000fe20000000f00 */
[----:B------:R-:W-:Y:S01]  /*13460*/  FADD.FTZ R29, R29, R2 ;  /* 0x000000021d1d7221 */ /* 0x000fe20000010000 */
[----:B------:R-:W-:Y:S01]  /*13470*/  MOV R2, R109 ;  /* 0x0000006d00027202 */ /* 0x000fe20000000f00 */
[----:B------:R-:W-:Y:S02]  /*13480*/  FADD.FTZ R54, R54, R55 ;  /* 0x0000003736367221 */ /* 0x000fe40000010000 */
[----:B------:R-:W-:Y:S02]  /*13490*/  FADD.FTZ R28, R28, R29 ;  /* 0x0000001d1c1c7221 */ /* 0x000fe40000010000 */
[----:B------:R-:W-:Y:S02]  /*134a0*/  FADD.FTZ R187, R187, R54 ;  /* 0x00000036bbbb7221 */ /* 0x000fe40000010000 */
[----:B------:R-:W-:-:S02]  /*134b0*/  FADD.FTZ R186, R31, R28 ;  /* 0x0000001c1fba7221 */ /* 0x000fc40000010000 */
.L_x_6736:
        /* <DEDUP_REMOVED lines=15> */
.L_x_6746:
        /* <DEDUP_REMOVED lines=65> */
.L_x_6743:
        /* <DEDUP_REMOVED lines=30> */
[----:B------:R-:W2:Y:S08]  /*13ba0*/  LDSM.16.M88.4 R112, [R167+0x2800] ;  /* 0x00280000a770783b */ /* 0x000eb00000000200 */
[----:B------:R-:W1:Y:S08]  /*13bb0*/  LDSM.16.M88.4 R116, [R167+0x3000] ;  /* 0x00300000a774783b */ /* 0x000e700000000200 */
[----:B------:R-:W0:Y:S08]  /*13bc0*/  LDGDEPBAR ;  /* 0x00000000000079af */ /* 0x000e300000000000 */
[----:B------:R-:W1:Y:S08]  /*13bd0*/  LDSM.16.M88.4 R120, [R167+0x3800] ;  /* 0x00380000a778783b */ /* 0x000e700000000200 */
[----:B------:R-:W1:Y:S08]  /*13be0*/  LDSM.16.M88.4 R124, [R167+0x4000] ;  /* 0x00400000a77c783b */ /* 0x000e700000000200 */
[----:B------:R-:W1:Y:S08]  /*13bf0*/  LDSM.16.M88.4 R128, [R167+0x4800] ;  /* 0x00480000a780783b */ /* 0x000e700000000200 */
[----:B------:R-:W2:Y:S08]  /*13c00*/  LDSM.16.M88.4 R132, [R167+0x5000] ;  /* 0x00500000a784783b */ /* 0x000eb00000000200 */
[----:B------:R-:W2:Y:S08]  /*13c10*/  LDSM.16.M88.4 R136, [R167+0x5800] ;  /* 0x00580000a788783b */ /* 0x000eb00000000200 */
[----:B------:R-:W-:Y:S08]  /*13c20*/  LDSM.16.M88.4 R140, [R166] ;  /* 0x00000000a68c783b */ /* 0x000ff00000000200 */
[----:B------:R-:W4:Y:S08]  /*13c30*/  LDSM.16.M88.4 R144, [R161+0x2000] ;  /* 0x00200000a190783b */ /* 0x000f300000000200 */
[----:B------:R-:W4:Y:S01]  /*13c40*/  LDSM.16.M88.4 R148, [R161+0x2800] ;  /* 0x00280000a194783b */ /* 0x000f220000000200 */
[C---:B-1----:R-:W-:Y:S08]  /*13c50*/  HMMA.16816.F32.BF16 R4, R104.reuse, R108, RZ ;  /* 0x0000006c6804723c */ /* 0x042ff000000418ff */
[C---:B---3--:R-:W-:Y:S01]  /*13c60*/  HMMA.16816.F32.BF16 R8, R104.reuse, R110, RZ ;  /* 0x0000006e6808723c */ /* 0x048fe200000418ff */
[----:B------:R-:W1:Y:S07]  /*13c70*/  LDSM.16.M88.4 R108, [R161+0x3000] ;  /* 0x00300000a16c783b */ /* 0x000e6e0000000200 */
[C---:B--2---:R-:W-:Y:S08]  /*13c80*/  HMMA.16816.F32.BF16 R12, R104.reuse, R112, RZ ;  /* 0x00000070680c723c */ /* 0x044ff000000418ff */
[C---:B-----5:R-:W-:Y:S01]  /*13c90*/  HMMA.16816.F32.BF16 R16, R104.reuse, R114, RZ ;  /* 0x000000726810723c */ /* 0x060fe200000418ff */
        /* <DEDUP_REMOVED lines=36> */
[----:B------:R-:W4:Y:S07]  /*13ee0*/  LDSM.16.M88.4 R120, [R155] ;  /* 0x000000009b78783b */ /* 0x000f2e0000000200 */
[C---:B------:R-:W-:Y:S08]  /*13ef0*/  HMMA.16816.F32.BF16 R60, R140.reuse, R124, R60 ;  /* 0x0000007c8c3c723c */ /* 0x040ff0000004183c */
[----:B------:R-:W-:Y:S01]  /*13f00*/  HMMA.16816.F32.BF16 R64, R140, R126, R64 ;  /* 0x0000007e8c40723c */ /* 0x000fe20000041840 */
[----:B------:R-:W5:Y:S07]  /*13f10*/  LDSM.16.M88.4 R124, [R154] ;  /* 0x000000009a7c783b */ /* 0x000f6e0000000200 */
        /* <DEDUP_REMOVED lines=13> */
[C---:B------:R-:W-:Y:S08]  /*13ff0*/  HMMA.16816.F32.BF16 R40, R104.reuse, R126, R40 ;  /* 0x0000007e6828723c */ /* 0x040ff00000041828 */
        /* <DEDUP_REMOVED lines=15> */
[----:B------:R-:W-:Y:S02]  /*140f0*/  FMUL.FTZ R220, R7, c[0x0][0x2ec] ;  /* 0x0000bb0007dc7a20 */ /* 0x000fe40000410000 */
[----:B------:R-:W-:Y:S01]  /*14100*/  FMUL.FTZ R9, R9, c[0x0][0x2ec] ;  /* 0x0000bb0009097a20 */ /* 0x000fe20000410000 */
[C---:B-1----:R-:W-:Y:S03]  /*14110*/  HMMA.16816.F32.BF16 R12, R120.reuse, R104, R12 ;  /* 0x00000068780c723c */ /* 0x042fe6000004180c */
[----:B------:R-:W-:Y:S02]  /*14120*/  FMUL.FTZ R10, R10, c[0x0][0x2ec] ;  /* 0x0000bb000a0a7a20 */ /* 0x000fe40000410000 */
[----:B------:R-:W-:Y:S01]  /*14130*/  FMUL.FTZ R11, R11, c[0x0][0x2ec] ;  /* 0x0000bb000b0b7a20 */ /* 0x000fe20000410000 */
[----:B------:R-:W1:Y:S01]  /*14140*/  MUFU.TANH R234, R9 ;  /* 0x0000000900ea7308 */ /* 0x000e620000002400 */
[----:B------:R-:W-:Y:S01]  /*14150*/  FMUL.FTZ R218, R8, c[0x0][0x2ec] ;  /* 0x0000bb0008da7a20 */ /* 0x000fe20000410000 */
[C---:B------:R-:W-:Y:S08]  /*14160*/  HMMA.16816.F32.BF16 R16, R120.reuse, R106, R16 ;  /* 0x0000006a7810723c */ /* 0x040ff00000041810 */
[----:B------:R-:W3:Y:S01]  /*14170*/  MUFU.TANH R232, R10 ;  /* 0x0000000a00e87308 */ /* 0x000ee20000002400 */
[C---:B------:R-:W-:Y:S07]  /*14180*/  HMMA.16816.F32.BF16 R20, R120.reuse, R108, R20 ;  /* 0x0000006c7814723c */ /* 0x040fee0000041814 */
[----:B------:R-:W-:Y:S01]  /*14190*/  FMUL.FTZ R13, R13, c[0x0][0x2ec] ;  /* 0x0000bb000d0d7a20 */ /* 0x000fe20000410000 */
        /* <DEDUP_REMOVED lines=13> */
[----:B------:R-:W-:Y:S01]  /*14270*/  FMUL.FTZ R200, R24, c[0x0][0x2ec] ;  /* 0x0000bb0018c87a20 */ /* 0x000fe20000410000 */
[----:B----4-:R-:W4:Y:S01]  /*14280*/  LDSM.16.M88.4 R8, [R100+0x1800] ;  /* 0x001800006408783b */ /* 0x010f220000000200 */
[----:B------:R-:W-:Y:S02]  /*14290*/  FMUL.FTZ R22, R22, c[0x0][0x2ec] ;  /* 0x0000bb0016167a20 */ /* 0x000fe40000410000 */
[----:B------:R-:W-:Y:S02]  /*142a0*/  FMUL.FTZ R23, R23, c[0x0][0x2ec] ;  /* 0x0000bb0017177a20 */ /* 0x000fe40000410000 */
[----:B------:R-:W-:Y:S01]  /*142b0*/  FMUL.FTZ R25, R25, c[0x0][0x2ec] ;  /* 0x0000bb0019197a20 */ /* 0x000fe20000410000 */
[----:B------:R5:W1:Y:S01]  /*142c0*/  MUFU.TANH R214, R15 ;  /* 0x0000000f00d67308 */ /* 0x000a620000002400 */
[----:B------:R-:W-:Y:S02]  /*142d0*/  FMUL.FTZ R26, R26, c[0x0][0x2ec] ;  /* 0x0000bb001a1a7a20 */ /* 0x000fe40000410000 */
[----:B------:R-:W-:Y:S07]  /*142e0*/  FMUL.FTZ R27, R27, c[0x0][0x2ec] ;  /* 0x0000bb001b1b7a20 */ /* 0x000fee0000410000 */
[----:B------:R-:W1:Y:S10]  /*142f0*/  MUFU.TANH R224, R224 ;  /* 0x000000e000e07308 */ /* 0x000e740000002400 */
[----:B------:R-:W1:Y:S01]  /*14300*/  MUFU.TANH R222, R222 ;  /* 0x000000de00de7308 */ /* 0x000e620000002400 */
[----:B-----5:R-:W5:Y:S09]  /*14310*/  LDSM.16.M88.4 R12, [R100+0x2000] ;  /* 0x00200000640c783b */ /* 0x020f720000000200 */
[----:B------:R-:W1:Y:S01]  /*14320*/  MUFU.TANH R220, R220 ;  /* 0x000000dc00dc7308 */ /* 0x000e620000002400 */
[C---:B----4-:R-:W-:Y:S09]  /*14330*/  HMMA.16816.F32.BF16 R28, R120.reuse, R8, R28 ;  /* 0x00000008781c723c */ /* 0x050ff2000004181c */
[----:B------:R-:W4:Y:S01]  /*14340*/  MUFU.TANH R218, R218 ;  /* 0x000000da00da7308 */ /* 0x000f220000002400 */
[C---:B------:R-:W-:Y:S01]  /*14350*/  HMMA.16816.F32.BF16 R32, R120.reuse, R10, R32 ;  /* 0x0000000a7820723c */ /* 0x040fe20000041820 */
[----:B------:R-:W1:Y:S08]  /*14360*/  LDSM.16.M88.4 R8, [R100+0x2800] ;  /* 0x002800006408783b */ /* 0x000e700000000200 */
[----:B------:R-:W1:Y:S05]  /*14370*/  MUFU.TANH R236, R236 ;  /* 0x000000ec00ec7308 */ /* 0x000e6a0000002400 */
[----:B------:R-:W-:Y:S05]  /*14380*/  FMUL.FTZ R192, R28, c[0x0][0x2ec] ;  /* 0x0000bb001cc07a20 */ /* 0x000fea0000410000 */
[----:B------:R-:W2:Y:S01]  /*14390*/  MUFU.TANH R16, R0 ;  /* 0x0000000000107308 */ /* 0x000ea20000002400 */
[----:B------:R-:W-:Y:S02]  /*143a0*/  FMUL.FTZ R29, R29, c[0x0][0x2ec] ;  /* 0x0000bb001d1d7a20 */ /* 0x000fe40000410000 */
[----:B------:R-:W-:Y:S01]  /*143b0*/  FMUL.FTZ R30, R30, c[0x0][0x2ec] ;  /* 0x0000bb001e1e7a20 */ /* 0x000fe20000410000 */
[C---:B-----5:R-:W-:Y:S03]  /*143c0*/  HMMA.16816.F32.BF16 R36, R120.reuse, R12, R36 ;  /* 0x0000000c7824723c */ /* 0x060fe60000041824 */
[----:B------:R-:W-:Y:S02]  /*143d0*/  FMUL.FTZ R249, R32, c[0x0][0x2ec] ;  /* 0x0000bb0020f97a20 */ /* 0x000fe40000410000 */
[----:B------:R-:W-:Y:S01]  /*143e0*/  FMUL.FTZ R31, R31, c[0x0][0x2ec] ;  /* 0x0000bb001f1f7a20 */ /* 0x000fe20000410000 */
[----:B------:R-:W2:Y:S01]  /*143f0*/  MUFU.TANH R17, R17 ;  /* 0x0000001100117308 */ /* 0x000ea20000002400 */
[----:B------:R-:W-:Y:S01]  /*14400*/  FMUL.FTZ R33, R33, c[0x0][0x2ec] ;  /* 0x0000bb0021217a20 */ /* 0x000fe20000410000 */
[C---:B------:R-:W-:Y:S01]  /*14410*/  HMMA.16816.F32.BF16 R40, R120.reuse, R14, R40 ;  /* 0x0000000e7828723c */ /* 0x040fe20000041828 */
[----:B------:R-:W5:Y:S03]  /*14420*/  LDSM.16.M88.4 R12, [R100+0x3000] ;  /* 0x00300000640c783b */ /* 0x000f660000000200 */
[----:B------:R-:W-:Y:S02]  /*14430*/  FMUL.FTZ R34, R34, c[0x0][0x2ec] ;  /* 0x0000bb0022227a20 */ /* 0x000fe40000410000 */
[----:B------:R-:W-:Y:S02]  /*14440*/  FMUL.FTZ R35, R35, c[0x0][0x2ec] ;  /* 0x0000bb0023237a20 */ /* 0x000fe40000410000 */
[----:B------:R-:W2:Y:S01]  /*14450*/  MUFU.TANH R212, R18 ;  /* 0x0000001200d47308 */ /* 0x000ea20000002400 */
[C---:B-1----:R-:W-:Y:S07]  /*14460*/  HMMA.16816.F32.BF16 R44, R120.reuse, R8, R44 ;  /* 0x00000008782c723c */ /* 0x042fee000004182c */
[----:B------:R-:W-:Y:S02]  /*14470*/  FMUL.FTZ R39, R39, c[0x0][0x2ec] ;  /* 0x0000bb0027277a20 */ /* 0x000fe40000410000 */
[----:B------:R-:W1:Y:S01]  /*14480*/  MUFU.TANH R210, R19 ;  /* 0x0000001300d27308 */ /* 0x000e620000002400 */
[C---:B------:R-:W-:Y:S01]  /*14490*/  HMMA.16816.F32.BF16 R48, R120.reuse, R10, R48 ;  /* 0x0000000a7830723c */ /* 0x040fe20000041830 */
[----:B------:R-:W1:Y:S01]  /*144a0*/  LDSM.16.M88.4 R8, [R100+0x3800] ;  /* 0x003800006408783b */ /* 0x000e620000000200 */
[----:B------:R-:W-:Y:S04]  /*144b0*/  DEPBAR.LE SB0, 0x0 ;  /* 0x000080000000791a */ /* 0x000fe80000000000 */
[----:B------:R-:W-:Y:S02]  /*144c0*/  FMUL.FTZ R241, R36, c[0x0][0x2ec] ;  /* 0x0000bb0024f17a20 */ /* 0x000fe40000410000 */
[----:B------:R-:W-:Y:S01]  /*144d0*/  FMUL.FTZ R231, R40, c[0x0][0x2ec] ;  /* 0x0000bb0028e77a20 */ /* 0x000fe20000410000 */
[----:B------:R1:W1:Y:S01]  /*144e0*/  MUFU.TANH R235, R39 ;  /* 0x0000002700eb7308 */ /* 0x0002620000002400 */
[----:B------:R-:W-:Y:S02]  /*144f0*/  BAR.SYNC.DEFER_BLOCKING 0x0 ;  /* 0x0000000000007b1d */ /* 0x000fe40000010000 */
[----:B------:R-:W-:Y:S02]  /*14500*/  FMUL.FTZ R37, R37, c[0x0][0x2ec] ;  /* 0x0000bb0025257a20 */ /* 0x000fe40000410000 */
[----:B------:R-:W-:Y:S02]  /*14510*/  FMUL.FTZ R38, R38, c[0x0][0x2ec] ;  /* 0x0000bb0026267a20 */ /* 0x000fe40000410000 */
[----:B------:R-:W-:Y:S02]  /*14520*/  FMUL.FTZ R227, R44, c[0x0][0x2ec] ;  /* 0x0000bb002ce37a20 */ /* 0x000fe40000410000 */
[----:B------:R-:W-:Y:S01]  /*14530*/  FMUL.FTZ R41, R41, c[0x0][0x2ec] ;  /* 0x0000bb0029297a20 */ /* 0x000fe20000410000 */
[----:B------:R-:W2:Y:S01]  /*14540*/  MUFU.TANH R208, R208 ;  /* 0x000000d000d07308 */ /* 0x000ea20000002400 */
[----:B------:R-:W-:Y:S01]  /*14550*/  FMUL.FTZ R42, R42, c[0x0][0x2ec] ;  /* 0x0000bb002a2a7a20 */ /* 0x000fe20000410000 */
[C---:B-----5:R-:W-:Y:S05]  /*14560*/  HMMA.16816.F32.BF16 R52, R120.reuse, R12, R52 ;  /* 0x0000000c7834723c */ /* 0x060fea0000041834 */
[----:B------:R-:W-:Y:S03]  /*14570*/  FMUL.FTZ R215, R48, c[0x0][0x2ec] ;  /* 0x0000bb0030d77a20 */ /* 0x000fe60000410000 */
[----:B------:R2:W2:Y:S01]  /*14580*/  MUFU.TANH R206, R21 ;  /* 0x0000001500ce7308 */ /* 0x0004a20000002400 */
[C---:B------:R-:W-:Y:S03]  /*14590*/  HMMA.16816.F32.BF16 R56, R120.reuse, R14, R56 ;  /* 0x0000000e7838723c */ /* 0x040fe60000041838 */
[----:B------:R-:W-:Y:S02]  /*145a0*/  FMUL.FTZ R43, R43, c[0x0][0x2ec] ;  /* 0x0000bb002b2b7a20 */ /* 0x000fe40000410000 */
[----:B------:R-:W-:Y:S02]  /*145b0*/  FMUL.FTZ R45, R45, c[0x0][0x2ec] ;  /* 0x0000bb002d2d7a20 */ /* 0x000fe40000410000 */
[----:B------:R-:W-:Y:S02]  /*145c0*/  FMUL.FTZ R46, R46, c[0x0][0x2ec] ;  /* 0x0000bb002e2e7a20 */ /* 0x000fe40000410000 */
[----:B------:R2:W2:Y:S01]  /*145d0*/  MUFU.TANH R204, R22 ;  /* 0x0000001600cc7308 */ /* 0x0004a20000002400 */
[C---:B-1----:R-:W-:Y:S03]  /*145e0*/  HMMA.16816.F32.BF16 R60, R120.reuse, R8, R60 ;  /* 0x00000008783c723c */ /* 0x042fe6000004183c */
[----:B------:R-:W-:Y:S02]  /*145f0*/  FMUL.FTZ R47, R47, c[0x0][0x2ec] ;  /* 0x0000bb002f2f7a20 */ /* 0x000fe40000410000 */
[----:B------:R-:W-:Y:S02]  /*14600*/  FMUL.FTZ R205, R52, c[0x0][0x2ec] ;  /* 0x0000bb0034cd7a20 */ /* 0x000fe40000410000 */
[----:B------:R-:W-:Y:S02]  /*14610*/  FMUL.FTZ R49, R49, c[0x0][0x2ec] ;  /* 0x0000bb0031317a20 */ /* 0x000fe40000410000 */
[----:B------:R1:W1:Y:S01]  /*14620*/  MUFU.TANH R202, R23 ;  /* 0x0000001700ca7308 */ /* 0x0002620000002400 */
        /* <DEDUP_REMOVED lines=69> */
[----:B------:R-:W-:Y:S04]  /*14a80*/  IABS R0, c[0x0][0x2d0] ;  /* 0x0000b40000007a13 */ /* 0x000fe80000000000 */
[----:B------:R-:W2:Y:S01]  /*14a90*/  I2F.RP R5, R0 ;  /* 0x0000000000057306 */ /* 0x000ea20000209400 */
[C---:B------:R-:W-:Y:S02]  /*14aa0*/  IADD3 R8, R10.reuse, -0x100, RZ ;  /* 0xffffff000a087810 */ /* 0x040fe40007ffe0ff */
[----:B------:R-:W-:Y:S04]  /*14ab0*/  IADD3 R10, R10, -0x80, RZ ;  /* 0xffffff800a0a7810 */ /* 0x000fe80007ffe0ff */
[----:B------:R-:W-:Y:S02]  /*14ac0*/  IABS R4, R10 ;  /* 0x0000000a00047213 */ /* 0x000fe40000000000 */
[----:B------:R-:W-:Y:S04]  /*14ad0*/  LOP3.LUT R10, R10, c[0x0][0x2d0], RZ, 0x3c, !PT ;  /* 0x0000b4000a0a7a12 */ /* 0x000fe800078e3cff */
[----:B------:R-:W-:Y:S01]  /*14ae0*/  ISETP.GE.AND P3, PT, R10, RZ, PT ;  /* 0x000000ff0a00720c */ /* 0x000fe20003f66270 */
        /* <DEDUP_REMOVED lines=52> */
.L_x_6745:
        /* <DEDUP_REMOVED lines=31> */
.L_x_6744:
[----:B--234-:R-:W-:Y:S01]  /*15020*/  FMNMX.FTZ R7, R226, R103, !PT ;  /* 0x00000067e2077209 */ /* 0x01cfe20007810000 */
[----:B------:R-:W-:Y:S01]  /*15030*/  LDSM.16.MT88.4 R12, [R162+0x6000] ;  /* 0x00600000a20c783b */ /* 0x000fe20000004200 */
[----:B------:R-:W-:Y:S02]  /*15040*/  FMNMX.FTZ R5, R222, R101, !PT ;  /* 0x00000065de057209 */ /* 0x000fe40007810000 */
[----:B------:R-:W-:Y:S02]  /*15050*/  FMNMX.FTZ R7, R224, R7, !PT ;  /* 0x00000007e0077209 */ /* 0x000fe40007810000 */
[----:B------:R-:W-:Y:S02]  /*15060*/  FMNMX.FTZ R5, R220, R5, !PT ;  /* 0x00000005dc057209 */ /* 0x000fe40007810000 */
[----:B------:R-:W-:Y:S01]  /*15070*/  FMNMX.FTZ R7, R218, R7, !PT ;  /* 0x00000007da077209 */ /* 0x000fe20007810000 */
        /* <DEDUP_REMOVED lines=87> */
[----:B------:R-:W-:Y:S02]  /*155f0*/  FFMA.FTZ R108, R226, c[0x0][0x23c], -R104 ;  /* 0x00008f00e26c7a23 */ /* 0x000fe40000010868 */
[----:B------:R-:W-:Y:S02]  /*15600*/  FFMA.FTZ R216, R216, c[0x0][0x23c], -R60 ;  /* 0x00008f00d8d87a23 */ /* 0x000fe4000001083c */
[----:B------:R-:W-:Y:S02]  /*15610*/  FFMA.FTZ R107, R224, c[0x0][0x23c], -R104 ;  /* 0x00008f00e06b7a23 */ /* 0x000fe40000010868 */
[--C-:B------:R-:W-:Y:S01]  /*15620*/  FFMA.FTZ R106, R222, c[0x0][0x23c], -R60.reuse ;  /* 0x00008f00de6a7a23 */ /* 0x100fe2000001083c */
[----:B------:R-:W2:Y:S01]  /*15630*/  MUFU.EX2 R37, R37 ;  /* 0x0000002500257308 */ /* 0x000ea20000000800 */
[----:B------:R-:W-:Y:S02]  /*15640*/  FFMA.FTZ R105, R220, c[0x0][0x23c], -R60 ;  /* 0x00008f00dc697a23 */ /* 0x000fe4000001083c */
[--C-:B------:R-:W-:Y:S02]  /*15650*/  FFMA.FTZ R101, R218, c[0x0][0x23c], -R104.reuse ;  /* 0x00008f00da657a23 */ /* 0x100fe40000010868 */
[----:B------:R-:W-:Y:S02]  /*15660*/  FFMA.FTZ R66, R234, c[0x0][0x23c], -R104 ;  /* 0x00008f00ea427a23 */ /* 0x000fe40000010868 */
[--C-:B------:R-:W-:Y:S02]  /*15670*/  FFMA.FTZ R65, R232, c[0x0][0x23c], -R60.reuse ;  /* 0x00008f00e8417a23 */ /* 0x100fe4000001083c */
[----:B------:R-:W-:Y:S01]  /*15680*/  FFMA.FTZ R62, R228, c[0x0][0x23c], -R60 ;  /* 0x00008f00e43e7a23 */ /* 0x000fe2000001083c */
[----:B------:R-:W-:Y:S01]  /*15690*/  MUFU.EX2 R108, R108 ;  /* 0x0000006c006c7308 */ /* 0x000fe20000000800 */
        /* <DEDUP_REMOVED lines=19> */
[----:B------:R-:W-:Y:S01]  /*157d0*/  FMUL.FTZ R9, R38, R93 ;  /* 0x0000005d26097220 */ /* 0x000fe20000410000 */
[----:B-1----:R-:W-:Y:S01]  /*157e0*/  F2FP.BF16.PACK_AB R40, R107, R108 ;  /* 0x0000006c6b28723e */ /* 0x002fe200000010ff */
[----:B------:R-:W-:Y:S02]  /*157f0*/  FFMA.FTZ R93, R214, c[0x0][0x23c], -R60 ;  /* 0x00008f00d65d7a23 */ /* 0x000fe4000001083c */
[C---:B------:R-:W-:Y:S02]  /*15800*/  FMUL.FTZ R17, R38.reuse, R85 ;  /* 0x0000005526117220 */ /* 0x040fe40000410000 */
[----:B------:R-:W-:Y:S01]  /*15810*/  FMUL.FTZ R25, R38, R77 ;  /* 0x0000004d26197220 */ /* 0x000fe20000410000 */
[----:B------:R-:W-:Y:S01]  /*15820*/  MUFU.EX2 R101, R101 ;  /* 0x0000006500657308 */ /* 0x000fe20000000800 */
[----:B------:R-:W-:Y:S02]  /*15830*/  FFMA.FTZ R77, R192, c[0x0][0x23c], -R104 ;  /* 0x00008f00c04d7a23 */ /* 0x000fe40000010868 */
[----:B------:R-:W-:Y:S02]  /*15840*/  FMUL.FTZ R27, R37, R79 ;  /* 0x0000004f251b7220 */ /* 0x000fe40000410000 */
[----:B------:R-:W-:Y:S02]  /*15850*/  FFMA.FTZ R79, R188, c[0x0][0x23c], -R60 ;  /* 0x00008f00bc4f7a23 */ /* 0x000fe4000001083c */
[----:B------:R-:W-:Y:S02]  /*15860*/  FFMA.FTZ R69, R200, c[0x0][0x23c], -R104 ;  /* 0x00008f00c8457a23 */ /* 0x000fe40000010868 */
[--C-:B------:R-:W-:Y:S01]  /*15870*/  FFMA.FTZ R212, R212, c[0x0][0x23c], -R60.reuse ;  /* 0x00008f00d4d47a23 */ /* 0x100fe2000001083c */
[----:B------:R-:W1:Y:S01]  /*15880*/  MUFU.EX2 R66, R66 ;  /* 0x0000004200427308 */ /* 0x000e620000000800 */
[----:B------:R-:W-:Y:S02]  /*15890*/  FFMA.FTZ R71, R202, c[0x0][0x23c], -R60 ;  /* 0x00008f00ca477a23 */ /* 0x000fe4000001083c */
[----:B------:R-:W-:Y:S01]  /*158a0*/  FFMA.FTZ R70, R198, c[0x0][0x23c], -R104 ;  /* 0x00008f00c6467a23 */ /* 0x000fe20000010868 */
[----:B--2---:R-:W-:Y:S01]  /*158b0*/  F2FP.BF16.PACK_AB R41, R105, R106 ;  /* 0x0000006a6929723e */ /* 0x004fe200000010ff */
[--C-:B------:R-:W-:Y:S02]  /*158c0*/  FFMA.FTZ R204, R204, c[0x0][0x23c], -R60.reuse ;  /* 0x00008f00cccc7a23 */ /* 0x100fe4000001083c */
        /* <DEDUP_REMOVED lines=11> */
[----:B-1----:R-:W-:Y:S01]  /*15980*/  F2FP.BF16.PACK_AB R42, R66, R101 ;  /* 0x00000065422a723e */ /* 0x002fe200000010ff */
[----:B------:R-:W-:Y:S02]  /*15990*/  FFMA.FTZ R120, R223, c[0x0][0x23c], -R104 ;  /* 0x00008f00df787a23 */ /* 0x000fe40000010868 */
[--C-:B------:R-:W-:Y:S02]  /*159a0*/  FFMA.FTZ R117, R221, c[0x0][0x23c], -R60.reuse ;  /* 0x00008f00dd757a23 */ /* 0x100fe4000001083c */
[----:B------:R-:W-:Y:S01]  /*159b0*/  FFMA.FTZ R122, R219, c[0x0][0x23c], -R60 ;  /* 0x00008f00db7a7a23 */ /* 0x000fe2000001083c */
[----:B------:R1:W-:Y:S01]  /*159c0*/  MUFU.EX2 R85, R24 ;  /* 0x0000001800557308 */ /* 0x0003e20000000800 */
[--C-:B------:R-:W-:Y:S02]  /*159d0*/  FFMA.FTZ R119, R215, c[0x0][0x23c], -R104.reuse ;  /* 0x00008f00d7777a23 */ /* 0x100fe40000010868 */
[----:B------:R-:W-:Y:S02]  /*159e0*/  FFMA.FTZ R124, R217, c[0x0][0x23c], -R104 ;  /* 0x00008f00d97c7a23 */ /* 0x000fe40000010868 */
[--C-:B------:R-:W-:Y:S02]  /*159f0*/  FFMA.FTZ R121, R213, c[0x0][0x23c], -R60.reuse ;  /* 0x00008f00d5797a23 */ /* 0x100fe4000001083c */
[----:B------:R-:W-:Y:S02]  /*15a00*/  FFMA.FTZ R126, R211, c[0x0][0x23c], -R60 ;  /* 0x00008f00d37e7a23 */ /* 0x000fe4000001083c */
[--C-:B------:R-:W-:Y:S01]  /*15a10*/  FFMA.FTZ R123, R205, c[0x0][0x23c], -R104.reuse ;  /* 0x00008f00cd7b7a23 */ /* 0x100fe20000010868 */
[----:B------:R-:W-:Y:S01]  /*15a20*/  MUFU.EX2 R64, R64 ;  /* 0x0000004000407308 */ /* 0x000fe20000000800 */
[----:B------:R-:W-:Y:S02]  /*15a30*/  FFMA.FTZ R128, R207, c[0x0][0x23c], -R104 ;  /* 0x00008f00cf807a23 */ /* 0x000fe40000010868 */
[----:B------:R-:W-:Y:S01]  /*15a40*/  FFMA.FTZ R125, R203, c[0x0][0x23c], -R60 ;  /* 0x00008f00cb7d7a23 */ /* 0x000fe2000001083c */
[----:B--2---:R-:W-:Y:S01]  /*15a50*/  F2FP.BF16.PACK_AB R43, R62, R65 ;  /* 0x000000413e2b723e */ /* 0x004fe200000010ff */
[--C-:B------:R-:W-:Y:S02]  /*15a60*/  FFMA.FTZ R127, R201, c[0x0][0x23c], -R104.reuse ;  /* 0x00008f00c97f7a23 */ /* 0x100fe40000010868 */
[----:B------:R-:W-:Y:S02]  /*15a70*/  FFMA.FTZ R130, R199, c[0x0][0x23c], -R104 ;  /* 0x00008f00c7827a23 */ /* 0x000fe40000010868 */
[----:B------:R-:W-:Y:S01]  /*15a80*/  FFMA.FTZ R129, R197, c[0x0][0x23c], -R60 ;  /* 0x00008f00c5817a23 */ /* 0x000fe2000001083c */
        /* <DEDUP_REMOVED lines=11> */
[----:B------:R-:W-:Y:S02]  /*15b40*/  FMUL.FTZ R16, R38, R84 ;  /* 0x0000005426107220 */ /* 0x000fe40000410000 */
[--C-:B------:R-:W-:Y:S02]  /*15b50*/  FFMA.FTZ R76, R208, c[0x0][0x23c], -R104.reuse ;  /* 0x00008f00d04c7a23 */ /* 0x100fe40000010868 */
[----:B------:R-:W-:Y:S01]  /*15b60*/  FFMA.FTZ R90, R247, c[0x0][0x23c], -R104 ;  /* 0x00008f00f75a7a23 */ /* 0x000fe20000010868 */
[C---:B------:R-:W-:Y:S02]  /*15b70*/  HMMA.16816.F32.BF16 R12, R40.reuse, R20, R12 ;  /* 0x00000014280c723c */ /* 0x040fe4000004180c */
[----:B------:R-:W2:Y:S01]  /*15b80*/  MUFU.EX2 R88, R88 ;  /* 0x0000005800587308 */ /* 0x000ea20000000800 */
[----:B------:R-:W-:Y:S02]  /*15b90*/  FFMA.FTZ R89, R245, c[0x0][0x23c], -R60 ;  /* 0x00008f00f5597a23 */ /* 0x000fe4000001083c */
        /* <DEDUP_REMOVED lines=9> */
[----:B------:R-:W-:Y:S01]  /*15c30*/  FFMA.FTZ R82, R251, c[0x0][0x23c], -R60 ;  /* 0x00008f00fb527a23 */ /* 0x000fe2000001083c */
[C---:B------:R-:W-:Y:S03]  /*15c40*/  HMMA.16816.F32.BF16 R20, R40.reuse, R28, R20 ;  /* 0x0000001c2814723c */ /* 0x040fe60000041814 */
[----:B------:R-:W-:Y:S02]  /*15c50*/  FFMA.FTZ R83, R249, c[0x0][0x23c], -R104 ;  /* 0x00008f00f9537a23 */ /* 0x000fe40000010868 */
[----:B------:R-:W-:Y:S02]  /*15c60*/  FFMA.FTZ R132, R195, c[0x0][0x23c], -R60 ;  /* 0x00008f00c3847a23 */ /* 0x000fe4000001083c */
        /* <DEDUP_REMOVED lines=8> */
[----:B------:R-:W-:Y:S02]  /*15cf0*/  FFMA.FTZ R74, R190, c[0x0][0x23c], -R104 ;  /* 0x00008f00be4a7a23 */ /* 0x000fe40000010868 */
[--C-:B------:R-:W-:Y:S02]  /*15d00*/  FFMA.FTZ R72, R196, c[0x0][0x23c], -R60.reuse ;  /* 0x00008f00c4487a23 */ /* 0x100fe4000001083c */
[--C-:B------:R-:W-:Y:S01]  /*15d10*/  FFMA.FTZ R75, R194, c[0x0][0x23c], -R60.reuse ;  /* 0x00008f00c24b7a23 */ /* 0x100fe2000001083c */
[C---:B------:R-:W-:Y:S01]  /*15d20*/  HMMA.16816.F32.BF16 R28, R40.reuse, R44, R28 ;  /* 0x0000002c281c723c */ /* 0x040fe2000004181c */
[----:B------:R-:W4:Y:S02]  /*15d30*/  MUFU.EX2 R73, R73 ;  /* 0x0000004900497308 */ /* 0x000f240000000800 */
[----:B------:R-:W-:Y:S02]  /*15d40*/  FFMA.FTZ R209, R209, c[0x0][0x23c], -R60 ;  /* 0x00008f00d1d17a23 */ /* 0x000fe4000001083c */
[----:B------:R-:W-:Y:S02]  /*15d50*/  FFMA.FTZ R108, R38, R187, R108 ;  /* 0x000000bb266c7223 */ /* 0x000fe4000001006c */
[----:B------:R-:W-:Y:S01]  /*15d60*/  FFMA.FTZ R131, R191, c[0x0][0x23c], -R104 ;  /* 0x00008f00bf837a23 */ /* 0x000fe20000010868 */
[----:B------:R-:W-:Y:S01]  /*15d70*/  HMMA.16816.F32.BF16 R32, R40, R46, R32 ;  /* 0x0000002e2820723c */ /* 0x000fe20000041820 */
[----:B------:R-:W5:Y:S02]  /*15d80*/  LDSM.16.MT88.4 R44, [R159+0x6800] ;  /* 0x006800009f2c783b */ /* 0x000f640000004200 */
[----:B------:R-:W4:Y:S01]  /*15d90*/  MUFU.EX2 R71, R71 ;  /* 0x0000004700477308 */ /* 0x000f220000000800 */
[----:B------:R-:W-:Y:S02]  /*15da0*/  FADD.FTZ R108, R107, R108 ;  /* 0x0000006c6b6c7221 */ /* 0x000fe40000010000 */
[----:B------:R-:W-:Y:S01]  /*15db0*/  FFMA.FTZ R193, R193, c[0x0][0x23c], -R104 ;  /* 0x00008f00c1c17a23 */ /* 0x000fe20000010868 */
[----:B-1----:R-:W-:Y:S01]  /*15dc0*/  F2FP.BF16.PACK_AB R41, R93, R92 ;  /* 0x0000005c5d29723e */ /* 0x002fe200000010ff */
[----:B------:R-:W-:Y:S01]  /*15dd0*/  FADD.FTZ R101, R101, R108 ;  /* 0x0000006c65657221 */ /* 0x000fe20000010000 */
[----:B------:R-:W-:Y:S03]  /*15de0*/  F2FP.BF16.PACK_AB R40, R67, R64 ;  /* 0x000000404328723e */ /* 0x000fe600000010ff */
[----:B--2---:R-:W-:Y:S01]  /*15df0*/  F2FP.BF16.PACK_AB R42, R85, R88 ;  /* 0x00000058552a723e */ /* 0x004fe200000010ff */
[----:B------:R-:W-:Y:S01]  /*15e00*/  MUFU.EX2 R69, R69 ;  /* 0x0000004500457308 */ /* 0x000fe20000000800 */
[----:B---3--:R-:W-:Y:S01]  /*15e10*/  F2FP.BF16.PACK_AB R43, R81, R80 ;  /* 0x00000050512b723e */ /* 0x008fe200000010ff */
[----:B------:R-:W-:Y:S02]  /*15e20*/  FFMA.FTZ R36, R36, c[0x0][0x23c], -R60 ;  /* 0x00008f0024247a23 */ /* 0x000fe4000001083c */
[----:B------:R-:W-:Y:S02]  /*15e30*/  FFMA.FTZ R106, R37, R186, R106 ;  /* 0x000000ba256a7223 */ /* 0x000fe4000001006a */
[----:B------:R-:W-:Y:S02]  /*15e40*/  FFMA.FTZ R37, R189, c[0x0][0x23c], -R60 ;  /* 0x00008f00bd257a23 */ /* 0x000fe4000001083c */
[C---:B------:R-:W-:Y:S02]  /*15e50*/  HMMA.16816.F32.BF16 R4, R40.reuse, R48, R4 ;  /* 0x000000302804723c */ /* 0x040fe40000041804 */
[----:B------:R-:W-:Y:S01]  /*15e60*/  MUFU.EX2 R77, R77 ;  /* 0x0000004d004d7308 */ /* 0x000fe20000000800 */
[----:B------:R-:W-:Y:S04]  /*15e70*/  FADD.FTZ R106, R105, R106 ;  /* 0x0000006a696a7221 */ /* 0x000fe80000010000 */
[----:B------:R-:W-:Y:S01]  /*15e80*/  FADD.FTZ R65, R65, R106 ;  /* 0x0000006a41417221 */ /* 0x000fe20000010000 */
[C---:B------:R-:W-:Y:S01]  /*15e90*/  HMMA.16816.F32.BF16 R8, R40.reuse, R50, R8 ;  /* 0x000000322808723c */ /* 0x040fe20000041808 */
[----:B------:R-:W1:Y:S03]  /*15ea0*/  LDSM.16.MT88.4 R48, [R162+0x7000] ;  /* 0x00700000a230783b */ /* 0x000e660000004200 */
[----:B------:R-:W-:Y:S01]  /*15eb0*/  MUFU.EX2 R79, R79 ;  /* 0x0000004f004f7308 */ /* 0x000fe20000000800 */
[----:B------:R-:W-:Y:S03]  /*15ec0*/  FADD.FTZ R65, R62, R65 ;  /* 0x000000413e417221 */ /* 0x000fe60000010000 */
[C---:B------:R-:W-:Y:S04]  /*15ed0*/  HMMA.16816.F32.BF16 R12, R40.reuse, R52, R12 ;  /* 0x00000034280c723c */ /* 0x040fe8000004180c */
[----:B------:R-:W-:Y:S02]  /*15ee0*/  FADD.FTZ R92, R92, R65 ;  /* 0x000000415c5c7221 */ /* 0x000fe40000010000 */
[----:B------:R-:W-:Y:S02]  /*15ef0*/  MUFU.EX2 R74, R74 ;  /* 0x0000004a004a7308 */ /* 0x000fe40000000800 */
[C---:B------:R-:W-:Y:S01]  /*15f00*/  HMMA.16816.F32.BF16 R16, R40.reuse, R54, R16 ;  /* 0x000000362810723c */ /* 0x040fe20000041810 */
[----:B------:R-:W2:Y:S07]  /*15f10*/  LDSM.16.MT88.4 R52, [R160+0x7000] ;  /* 0x00700000a034783b */ /* 0x000eae0000004200 */
[C---:B-----5:R-:W-:Y:S01]  /*15f20*/  HMMA.16816.F32.BF16 R20, R40.reuse, R44, R20 ;  /* 0x0000002c2814723c */ /* 0x060fe20000041814 */
[----:B------:R-:W3:Y:S07]  /*15f30*/  MUFU.EX2 R70, R70 ;  /* 0x0000004600467308 */ /* 0x000eee0000000800 */
[C---:B------:R-:W-:Y:S01]  /*15f40*/  HMMA.16816.F32.BF16 R24, R40.reuse, R46, R24 ;  /* 0x0000002e2818723c */ /* 0x040fe20000041818 */
[----:B------:R-:W5:Y:S02]  /*15f50*/  LDSM.16.MT88.4 R44, [R159+0x7000] ;  /* 0x007000009f2c783b */ /* 0x000f640000004200 */
[----:B------:R-:W-:Y:S05]  /*15f60*/  MUFU.EX2 R72, R72 ;  /* 0x0000004800487308 */ /* 0x000fea0000000800 */
[C---:B------:R-:W-:Y:S05]  /*15f70*/  HMMA.16816.F32.BF16 R28, R40.reuse, R56, R28 ;  /* 0x00000038281c723c */ /* 0x040fea000004181c */
[----:B------:R-:W1:Y:S03]  /*15f80*/  MUFU.EX2 R75, R75 ;  /* 0x0000004b004b7308 */ /* 0x000e660000000800 */
[----:B------:R-:W-:Y:S01]  /*15f90*/  HMMA.16816.F32.BF16 R32, R40, R58, R32 ;  /* 0x0000003a2820723c */ /* 0x000fe20000041820 */
[----:B------:R-:W2:Y:S06]  /*15fa0*/  LDSM.16.MT88.4 R56, [R158+0x7000] ;  /* 0x007000009e38783b */ /* 0x000eac0000004200 */
[----:B----4-:R-:W-:Y:S01]  /*15fb0*/  F2FP.BF16.PACK_AB R40, R73, R76 ;  /* 0x0000004c4928723e */ /* 0x010fe200000010ff */
[----:B------:R-:W4:Y:S01]  /*15fc0*/  MUFU.EX2 R82, R82 ;  /* 0x0000005200527308 */ /* 0x000f220000000800 */
[----:B------:R-:W-:Y:S03]  /*15fd0*/  F2FP.BF16.PACK_AB R41, R71, R68 ;  /* 0x000000444729723e */ /* 0x000fe600000010ff */
[----:B---3--:R-:W-:Y:S06]  /*15fe0*/  F2FP.BF16.PACK_AB R42, R70, R69 ;  /* 0x00000045462a723e */ /* 0x008fec00000010ff */
[----:B------:R-:W-:Y:S01]  /*15ff0*/  MUFU.EX2 R83, R83 ;  /* 0x0000005300537308 */ /* 0x000fe20000000800 */
[----:B-1----:R-:W-:Y:S07]  /*16000*/  F2FP.BF16.PACK_AB R43, R75, R72 ;  /* 0x000000484b2b723e */ /* 0x002fee00000010ff */
[C---:B------:R-:W-:Y:S02]  /*16010*/  HMMA.16816.F32.BF16 R4, R40.reuse, R48, R4 ;  /* 0x000000302804723c */ /* 0x040fe40000041804 */
[----:B------:R-:W1:Y:S06]  /*16020*/  MUFU.EX2 R90, R90 ;  /* 0x0000005a005a7308 */ /* 0x000e6c0000000800 */
[C---:B------:R-:W-:Y:S01]  /*16030*/  HMMA.16816.F32.BF16 R8, R40.reuse, R50, R8 ;  /* 0x000000322808723c */ /* 0x040fe20000041808 */
[----:B------:R-:W3:Y:S03]  /*16040*/  LDSM.16.MT88.4 R48, [R162+0x7800] ;  /* 0x00780000a230783b */ /* 0x000ee60000004200 */
[----:B------:R-:W-:Y:S04]  /*16050*/  MUFU.EX2 R89, R89 ;  /* 0x0000005900597308 */ /* 0x000fe80000000800 */
[C---:B--2---:R-:W-:Y:S06]  /*16060*/  HMMA.16816.F32.BF16 R12, R40.reuse, R52, R12 ;  /* 0x00000034280c723c */ /* 0x044fec000004180c */
[----:B------:R-:W2:Y:S02]  /*16070*/  MUFU.EX2 R110, R110 ;  /* 0x0000006e006e7308 */ /* 0x000ea40000000800 */
[C---:B------:R-:W-:Y:S01]  /*16080*/  HMMA.16816.F32.BF16 R16, R40.reuse, R54, R16 ;  /* 0x000000362810723c */ /* 0x040fe20000041810 */
[----:B------:R-:W1:Y:S07]  /*16090*/  LDSM.16.MT88.4 R52, [R160+0x7800] ;  /* 0x00780000a034783b */ /* 0x000e6e0000004200 */
[----:B------:R-:W-:Y:S01]  /*160a0*/  MUFU.EX2 R112, R112 ;  /* 0x0000007000707308 */ /* 0x000fe20000000800 */
[C---:B-----5:R-:W-:Y:S08]  /*160b0*/  HMMA.16816.F32.BF16 R20, R40.reuse, R44, R20 ;  /* 0x0000002c2814723c */ /* 0x060ff00000041814 */
[C---:B------:R-:W-:Y:S01]  /*160c0*/  HMMA.16816.F32.BF16 R24, R40.reuse, R46, R24 ;  /* 0x0000002e2818723c */ /* 0x040fe20000041818 */
[----:B------:R-:W5:Y:S01]  /*160d0*/  LDSM.16.MT88.4 R44, [R159+0x7800] ;  /* 0x007800009f2c783b */ /* 0x000f620000004200 */
        /* <DEDUP_REMOVED lines=16> */
[C---:B------:R-:W-:Y:S08]  /*161e0*/  HMMA.16816.F32.BF16 R12, R40.reuse, R52, R12 ;  /* 0x00000034280c723c */ /* 0x040ff0000004180c */
[C---:B------:R-:W-:Y:S01]  /*161f0*/  HMMA.16816.F32.BF16 R16, R40.reuse, R54, R16 ;  /* 0x000000362810723c */ /* 0x040fe20000041810 */
[----:B------:R-:W3:Y:S01]  /*16200*/  LDSM.16.MT88.4 R52, [R160+0x8000] ;  /* 0x00800000a034783b */ /* 0x000ee20000004200 */
[----:B------:R-:W4:Y:S06]  /*16210*/  MUFU.EX2 R118, R118 ;  /* 0x0000007600767308 */ /* 0x000f2c0000000800 */
[C---:B-----5:R-:W-:Y:S04]  /*16220*/  HMMA.16816.F32.BF16 R20, R40.reuse, R44, R20 ;  /* 0x0000002c2814723c */ /* 0x060fe80000041814 */
[----:B------:R-:W-:Y:S04]  /*16230*/  MUFU.EX2 R115, R115 ;  /* 0x0000007300737308 */ /* 0x000fe80000000800 */
[C---:B------:R-:W-:Y:S01]  /*16240*/  HMMA.16816.F32.BF16 R24, R40.reuse, R46, R24 ;  /* 0x0000002e2818723c */ /* 0x040fe20000041818 */
[----:B------:R-:W5:Y:S05]  /*16250*/  LDSM.16.MT88.4 R44, [R159+0x8000] ;  /* 0x008000009f2c783b */ /* 0x000f6a0000004200 */
[----:B------:R-:W2:Y:S02]  /*16260*/  MUFU.EX2 R120, R120 ;  /* 0x0000007800787308 */ /* 0x000ea40000000800 */
        /* <DEDUP_REMOVED lines=8> */
[----:B----4-:R-:W-:Y:S07]  /*162f0*/  F2FP.BF16.PACK_AB R43, R118, R113 ;  /* 0x00000071762b723e */ /* 0x010fee00000010ff */
[C---:B--2---:R-:W-:Y:S02]  /*16300*/  HMMA.16816.F32.BF16 R4, R40.reuse, R48, R4 ;  /* 0x000000302804723c */ /* 0x044fe40000041804 */
[----:B------:R-:W-:Y:S06]  /*16310*/  MUFU.EX2 R119, R119 ;  /* 0x0000007700777308 */ /* 0x000fec0000000800 */
[C---:B------:R-:W-:Y:S01]  /*16320*/  HMMA.16816.F32.BF16 R8, R40.reuse, R50, R8 ;  /* 0x000000322808723c */ /* 0x040fe20000041808 */
[----:B------:R-:W2:Y:S03]  /*16330*/  LDSM.16.MT88.4 R48, [R162+0x8800] ;  /* 0x00880000a230783b */ /* 0x000ea60000004200 */
[----:B------:R-:W4:Y:S04]  /*16340*/  MUFU.EX2 R124, R124 ;  /* 0x0000007c007c7308 */ /* 0x000f280000000800 */
[C---:B---3--:R-:W-:Y:S06]  /*16350*/  HMMA.16816.F32.BF16 R12, R40.reuse, R52, R12 ;  /* 0x00000034280c723c */ /* 0x048fec000004180c */
[----:B------:R-:W-:Y:S02]  /*16360*/  MUFU.EX2 R121, R121 ;  /* 0x0000007900797308 */ /* 0x000fe40000000800 */
[C---:B------:R-:W-:Y:S01]  /*16370*/  HMMA.16816.F32.BF16 R16, R40.reuse, R54, R16 ;  /* 0x000000362810723c */ /* 0x040fe20000041810 */
[----:B------:R-:W-:Y:S07]  /*16380*/  LDSM.16.MT88.4 R52, [R159+0x8800] ;  /* 0x008800009f34783b */ /* 0x000fee0000004200 */
[C---:B-----5:R-:W-:Y:S01]  /*16390*/  HMMA.16816.F32.BF16 R20, R40.reuse, R44, R20 ;  /* 0x0000002c2814723c */ /* 0x060fe20000041814 */
[----:B------:R-:W3:Y:S07]  /*163a0*/  MUFU.EX2 R126, R126 ;  /* 0x0000007e007e7308 */ /* 0x000eee0000000800 */
[C---:B------:R-:W-:Y:S01]  /*163b0*/  HMMA.16816.F32.BF16 R24, R40.reuse, R46, R24 ;  /* 0x0000002e2818723c */ /* 0x040fe20000041818 */
[----:B------:R-:W5:Y:S02]  /*163c0*/  LDSM.16.MT88.4 R44, [R160+0x8800] ;  /* 0x00880000a02c783b */ /* 0x000f640000004200 */
[----:B------:R-:W-:Y:S05]  /*163d0*/  MUFU.EX2 R123, R123 ;  /* 0x0000007b007b7308 */ /* 0x000fea0000000800 */
[C---:B------:R-:W-:Y:S05]  /*163e0*/  HMMA.16816.F32.BF16 R28, R40.reuse, R56, R28 ;  /* 0x00000038281c723c */ /* 0x040fea000004181c */
[----:B------:R-:W2:Y:S03]  /*163f0*/  MUFU.EX2 R128, R128 ;  /* 0x0000008000807308 */ /* 0x000ea60000000800 */
[----:B------:R-:W-:Y:S01]  /*16400*/  HMMA.16816.F32.BF16 R32, R40, R58, R32 ;  /* 0x0000003a2820723c */ /* 0x000fe20000041820 */
[----:B------:R-:W5:Y:S06]  /*16410*/  LDSM.16.MT88.4 R56, [R158+0x8800] ;  /* 0x008800009e38783b */ /* 0x000f6c0000004200 */
[----:B------:R-:W-:Y:S01]  /*16420*/  F2FP.BF16.PACK_AB R40, R120, R115 ;  /* 0x000000737828723e */ /* 0x000fe200000010ff */
[----:B------:R-:W-:Y:S01]  /*16430*/  MUFU.EX2 R38, R209 ;  /* 0x000000d100267308 */ /* 0x000fe20000000800 */
[----:B-1----:R-:W-:Y:S03]  /*16440*/  F2FP.BF16.PACK_AB R41, R122, R117 ;  /* 0x000000757a29723e */ /* 0x002fe600000010ff */
[----:B----4-:R-:W-:Y:S02]  /*16450*/  F2FP.BF16.PACK_AB R42, R124, R119 ;  /* 0x000000777c2a723e */ /* 0x010fe400000010ff */
[----:B---3--:R-:W-:Y:S04]  /*16460*/  F2FP.BF16.PACK_AB R43, R126, R121 ;  /* 0x000000797e2b723e */ /* 0x008fe800000010ff */
[----:B------:R-:W1:Y:S03]  /*16470*/  MUFU.EX2 R125, R125 ;  /* 0x0000007d007d7308 */ /* 0x000e660000000800 */
[C---:B--2---:R-:W-:Y:S07]  /*16480*/  HMMA.16816.F32.BF16 R4, R40.reuse, R48, R4 ;  /* 0x000000302804723c */ /* 0x044fee0000041804 */
[----:B------:R-:W-:Y:S01]  /*16490*/  MUFU.EX2 R127, R127 ;  /* 0x0000007f007f7308 */ /* 0x000fe20000000800 */
[C---:B------:R-:W-:Y:S01]  /*164a0*/  HMMA.16816.F32.BF16 R8, R40.reuse, R50, R8 ;  /* 0x000000322808723c */ /* 0x040fe20000041808 */
[----:B------:R-:W-:Y:S07]  /*164b0*/  LDSM.16.MT88.4 R48, [R160+0x9000] ;  /* 0x00900000a030783b */ /* 0x000fee0000004200 */
[C---:B-----5:R-:W-:Y:S01]  /*164c0*/  HMMA.16816.F32.BF16 R12, R40.reuse, R44, R12 ;  /* 0x0000002c280c723c */ /* 0x060fe2000004180c */
[----:B------:R-:W2:Y:S07]  /*164d0*/  MUFU.EX2 R130, R130 ;  /* 0x0000008200827308 */ /* 0x000eae0000000800 */
[C---:B------:R-:W-:Y:S01]  /*164e0*/  HMMA.16816.F32.BF16 R16, R40.reuse, R46, R16 ;  /* 0x0000002e2810723c */ /* 0x040fe20000041810 */
[----:B------:R-:W3:Y:S02]  /*164f0*/  LDSM.16.MT88.4 R44, [R162+0x9000] ;  /* 0x00900000a22c783b */ /* 0x000ee40000004200 */
[----:B------:R-:W-:Y:S05]  /*16500*/  MUFU.EX2 R129, R129 ;  /* 0x0000008100817308 */ /* 0x000fea0000000800 */
[C---:B------:R-:W-:Y:S05]  /*16510*/  HMMA.16816.F32.BF16 R20, R40.reuse, R52, R20 ;  /* 0x000000342814723c */ /* 0x040fea0000041814 */
[----:B------:R-:W4:Y:S03]  /*16520*/  MUFU.EX2 R132, R132 ;  /* 0x0000008400847308 */ /* 0x000f260000000800 */
[C---:B------:R-:W-:Y:S01]  /*16530*/  HMMA.16816.F32.BF16 R24, R40.reuse, R54, R24 ;  /* 0x000000362818723c */ /* 0x040fe20000041818 */
[----:B------:R-:W5:Y:S06]  /*16540*/  LDSM.16.MT88.4 R52, [R159+0x9000] ;  /* 0x009000009f34783b */ /* 0x000f6c0000004200 */
[----:B------:R-:W-:Y:S01]  /*16550*/  MUFU.EX2 R131, R131 ;  /* 0x0000008300837308 */ /* 0x000fe20000000800 */
[C---:B------:R-:W-:Y:S07]  /*16560*/  HMMA.16816.F32.BF16 R28, R40.reuse, R56, R28 ;  /* 0x00000038281c723c */ /* 0x040fee000004181c */
[--C-:B------:R-:W-:Y:S01]  /*16570*/  FFMA.FTZ R57, R61, c[0x0][0x23c], -R104.reuse ;  /* 0x00008f003d397a23 */ /* 0x100fe20000010868 */
[----:B------:R-:W-:Y:S01]  /*16580*/  HMMA.16816.F32.BF16 R32, R40, R58, R32 ;  /* 0x0000003a2820723c */ /* 0x000fe20000041820 */
[----:B------:R-:W5:Y:S03]  /*16590*/  MUFU.EX2 R56, R193 ;  /* 0x000000c100387308 */ /* 0x000f660000000800 */
[----:B------:R-:W-:Y:S02]  /*165a0*/  FFMA.FTZ R104, R39, c[0x0][0x23c], -R104 ;  /* 0x00008f0027687a23 */ /* 0x000fe40000010868 */
[----:B------:R-:W-:Y:S01]  /*165b0*/  FADD.FTZ R39, R66, R101 ;  /* 0x0000006542277221 */ /* 0x000fe20000010000 */
[----:B------:R-:W-:Y:S01]  /*165c0*/  F2FP.BF16.PACK_AB R40, R128, R123 ;  /* 0x0000007b8028723e */ /* 0x000fe200000010ff */
[----:B------:R-:W-:Y:S01]  /*165d0*/  FFMA.FTZ R58, R63, c[0x0][0x23c], -R60 ;  /* 0x00008f003f3a7a23 */ /* 0x000fe2000001083c */
[----:B-1----:R-:W-:Y:S02]  /*165e0*/  F2FP.BF16.PACK_AB R41, R125, R38 ;  /* 0x000000267d29723e */ /* 0x002fe400000010ff */
[----:B------:R-:W-:Y:S01]  /*165f0*/  MUFU.EX2 R37, R37 ;  /* 0x0000002500257308 */ /* 0x000fe20000000800 */
[----:B--2---:R-:W-:Y:S01]  /*16600*/  F2FP.BF16.PACK_AB R42, R130, R127 ;  /* 0x0000007f822a723e */ /* 0x004fe200000010ff */
[----:B------:R-:W-:Y:S01]  /*16610*/  FADD.FTZ R64, R64, R39 ;  /* 0x0000002740407221 */ /* 0x000fe20000010000 */
[----:B----4-:R-:W-:Y:S01]  /*16620*/  F2FP.BF16.PACK_AB R43, R132, R129 ;  /* 0x00000081842b723e */ /* 0x010fe200000010ff */
[----:B------:R-:W-:Y:S01]  /*16630*/  FADD.FTZ R39, R93, R92 ;  /* 0x0000005c5d277221 */ /* 0x000fe20000010000 */
[----:B------:R-:W-:Y:S01]  /*16640*/  MOV R101, R0 ;  /* 0x0000000000657202 */ /* 0x000fe20000000f00 */
[----:B------:R-:W-:Y:S01]  /*16650*/  LDSM.16.MT88.4 R92, [R162+0x9800] ;  /* 0x00980000a25c783b */ /* 0x000fe20000004200 */
[----:B------:R-:W-:Y:S02]  /*16660*/  FADD.FTZ R67, R67, R64 ;  /* 0x0000004043437221 */ /* 0x000fe40000010000 */
[----:B------:R-:W-:Y:S01]  /*16670*/  FADD.FTZ R80, R80, R39 ;  /* 0x0000002750507221 */ /* 0x000fe20000010000 */
[C---:B---3--:R-:W-:Y:S01]  /*16680*/  HMMA.16816.F32.BF16 R4, R40.reuse, R44, R4 ;  /* 0x0000002c2804723c */ /* 0x048fe20000041804 */
[----:B------:R-:W1:Y:S02]  /*16690*/  MUFU.EX2 R58, R58 ;  /* 0x0000003a003a7308 */ /* 0x000e640000000800 */
[----:B------:R-:W-:Y:S02]  /*166a0*/  FADD.FTZ R88, R88, R67 ;  /* 0x0000004358587221 */ /* 0x000fe40000010000 */
[----:B------:R-:W-:Y:S02]  /*166b0*/  FFMA.FTZ R60, R3, c[0x0][0x23c], -R60 ;  /* 0x00008f00033c7a23 */ /* 0x000fe4000001083c */
[----:B------:R-:W-:Y:S01]  /*166c0*/  FADD.FTZ R85, R85, R88 ;  /* 0x0000005855557221 */ /* 0x000fe20000010000 */
[C---:B------:R-:W-:Y:S01]  /*166d0*/  HMMA.16816.F32.BF16 R8, R40.reuse, R46, R8 ;  /* 0x0000002e2808723c */ /* 0x040fe20000041808 */
[----:B------:R-:W2:Y:S02]  /*166e0*/  LDSM.16.MT88.4 R44, [R158+0x9000] ;  /* 0x009000009e2c783b */ /* 0x000ea40000004200 */
[----:B------:R-:W-:Y:S01]  /*166f0*/  MUFU.EX2 R57, R57 ;  /* 0x0000003900397308 */ /* 0x000fe20000000800 */
[----:B------:R-:W-:Y:S02]  /*16700*/  FADD.FTZ R76, R76, R85 ;  /* 0x000000554c4c7221 */ /* 0x000fe40000010000 */
[----:B------:R-:W-:Y:S02]  /*16710*/  FADD.FTZ R81, R81, R80 ;  /* 0x0000005051517221 */ /* 0x000fe40000010000 */
[C---:B------:R-:W-:Y:S01]  /*16720*/  HMMA.16816.F32.BF16 R12, R40.reuse, R48, R12 ;  /* 0x00000030280c723c */ /* 0x040fe2000004180c */
[----:B------:R-:W3:Y:S03]  /*16730*/  LDSM.16.MT88.4 R84, [R160+0x9800] ;  /* 0x00980000a054783b */ /* 0x000ee60000004200 */
[----:B------:R-:W-:Y:S01]  /*16740*/  FADD.FTZ R76, R73, R76 ;  /* 0x0000004c494c7221 */ /* 0x000fe20000010000 */
[----:B------:R-:W4:Y:S01]  /*16750*/  MUFU.EX2 R104, R104 ;  /* 0x0000006800687308 */ /* 0x000f220000000800 */
[----:B------:R-:W-:Y:S02]  /*16760*/  FADD.FTZ R68, R68, R81 ;  /* 0x0000005144447221 */ /* 0x000fe40000010000 */
[C---:B------:R-:W-:Y:S04]  /*16770*/  HMMA.16816.F32.BF16 R16, R40.reuse, R50, R16 ;  /* 0x000000322810723c */ /* 0x040fe80000041810 */
[----:B------:R-:W-:Y:S02]  /*16780*/  FADD.FTZ R69, R69, R76 ;  /* 0x0000004c45457221 */ /* 0x000fe40000010000 */
[----:B------:R-:W-:Y:S01]  /*16790*/  FADD.FTZ R71, R71, R68 ;  /* 0x0000004447477221 */ /* 0x000fe20000010000 */
[----:B-----5:R-:W-:Y:S01]  /*167a0*/  F2FP.BF16.PACK_AB R68, R56, R131 ;  /* 0x000000833844723e */ /* 0x020fe200000010ff */
[C---:B------:R-:W-:Y:S01]  /*167b0*/  HMMA.16816.F32.BF16 R20, R40.reuse, R52, R20 ;  /* 0x000000342814723c */ /* 0x040fe20000041814 */
[----:B------:R-:W-:Y:S03]  /*167c0*/  MUFU.EX2 R36, R36 ;  /* 0x0000002400247308 */ /* 0x000fe60000000800 */
[----:B------:R-:W-:Y:S01]  /*167d0*/  FADD.FTZ R70, R70, R69 ;  /* 0x0000004546467221 */ /* 0x000fe20000010000 */
[----:B-1----:R-:W-:Y:S01]  /*167e0*/  F2FP.BF16.PACK_AB R69, R58, R37 ;  /* 0x000000253a45723e */ /* 0x002fe200000010ff */
[----:B------:R-:W-:Y:S02]  /*167f0*/  FADD.FTZ R72, R72, R71 ;  /* 0x0000004748487221 */ /* 0x000fe40000010000 */
[C---:B------:R-:W-:Y:S03]  /*16800*/  HMMA.16816.F32.BF16 R24, R40.reuse, R54, R24 ;  /* 0x000000362818723c */ /* 0x040fe60000041818 */
[----:B------:R-:W1:Y:S01]  /*16810*/  MUFU.EX2 R3, R60 ;  /* 0x0000003c00037308 */ /* 0x000e620000000800 */
[----:B------:R-:W-:Y:S02]  /*16820*/  FADD.FTZ R72, R75, R72 ;  /* 0x000000484b487221 */ /* 0x000fe40000010000 */
[----:B------:R-:W-:Y:S01]  /*16830*/  FADD.FTZ R39, R77, R70 ;  /* 0x000000464d277221 */ /* 0x000fe20000010000 */
[----:B----4-:R-:W-:Y:S01]  /*16840*/  F2FP.BF16.PACK_AB R70, R104, R57 ;  /* 0x000000396846723e */ /* 0x010fe200000010ff */
[C---:B--2---:R-:W-:Y:S04]  /*16850*/  HMMA.16816.F32.BF16 R28, R40.reuse, R44, R28 ;  /* 0x0000002c281c723c */ /* 0x044fe8000004181c */
[----:B------:R-:W-:Y:S03]  /*16860*/  FADD.FTZ R74, R74, R39 ;  /* 0x000000274a4a7221 */ /* 0x000fe60000010000 */
[----:B------:R-:W-:Y:S01]  /*16870*/  FADD.FTZ R45, R79, R72 ;  /* 0x000000484f2d7221 */ /* 0x000fe20000010000 */
[----:B------:R-:W-:Y:S01]  /*16880*/  HMMA.16816.F32.BF16 R32, R40, R46, R32 ;  /* 0x0000002e2820723c */ /* 0x000fe20000041820 */
[----:B------:R-:W2:Y:S03]  /*16890*/  LDSM.16.MT88.4 R76, [R159+0x9800] ;  /* 0x009800009f4c783b */ /* 0x000ea60000004200 */
[----:B------:R-:W-:Y:S02]  /*168a0*/  FADD.FTZ R82, R82, R45 ;  /* 0x0000002d52527221 */ /* 0x000fe40000010000 */
[----:B------:R-:W-:Y:S02]  /*168b0*/  FADD.FTZ R83, R83, R74 ;  /* 0x0000004a53537221 */ /* 0x000fe40000010000 */
[----:B------:R-:W-:Y:S04]  /*168c0*/  FADD.FTZ R89, R89, R82 ;  /* 0x0000005259597221 */ /* 0x000fe80000010000 */
        /* <DEDUP_REMOVED lines=35> */
[----:B------:R-:W-:Y:S01]  /*16b00*/  IADD3 R4, R182, -0x1, RZ ;  /* 0xffffffffb6047810 */ /* 0x000fe20007ffe0ff */
[----:B------:R-:W-:Y:S02]  /*16b10*/  FADD.FTZ R132, R132, R129 ;  /* 0x0000008184847221 */ /* 0x000fe40000010000 */
[----:B------:R-:W-:Y:S01]  /*16b20*/  FADD.FTZ R131, R131, R130 ;  /* 0x0000008283837221 */ /* 0x000fe20000010000 */
[----:B------:R-:W-:Y:S03]  /*16b30*/  MOV R182, R4 ;  /* 0x0000000400b67202 */ /* 0x000fe60000000f00 */
        /* <DEDUP_REMOVED lines=8> */
.L_x_6742:
        /* <DEDUP_REMOVED lines=129> */
.L_x_6747:
[----:B------:R-:W2:Y:S04]  /*173d0*/  S2R R5, SR_CTAID.Z ;  /* 0x0000000000057919 */ /* 0x000ea80000002700 */
[----:B------:R-:W2:Y:S02]  /*173e0*/  S2R R0, SR_CTAID.Y ;  /* 0x0000000000007919 */ /* 0x000ea40000002600 */
[----:B--2---:R-:W-:-:S04]  /*173f0*/  IMAD R2, R0, c[0x0][0x1c0], R5 ;  /* 0x0000700000027a24 */ /* 0x004fc800078e0205 */
[----:B------:R-:W-:Y:S02]  /*17400*/  IMAD R2, R2, c[0x0][0x214], RZ ;  /* 0x0000850002027a24 */ /* 0x000fe400078e02ff */
.L_x_6748:
        /* <DEDUP_REMOVED lines=37> */
.L_x_6750:
[----:B------:R-:W-:Y:S05]  /*17660*/  BSYNC B0 ;  /* 0x0000000000007941 */ /* 0x000fea0003800000 */
.L_x_6749:
        /* <DEDUP_REMOVED lines=30> */
.L_x_6752:
[----:B------:R-:W-:Y:S05]  /*17850*/  BSYNC B0 ;  /* 0x0000000000007941 */ /* 0x000fea0003800000 */
.L_x_6751:
        /* <DEDUP_REMOVED lines=15> */
.L_x_6754:
[----:B------:R-:W-:Y:S05]  /*17950*/  BSYNC B0 ;  /* 0x0000000000007941 */ /* 0x000fea0003800000 */
.L_x_6753:
        /* <DEDUP_REMOVED lines=15> */
.L_x_6756:
[----:B------:R-:W-:Y:S05]  /*17a50*/  BSYNC B0 ;  /* 0x0000000000007941 */ /* 0x000fea0003800000 */
.L_x_6755:
        /* <DEDUP_REMOVED lines=15> */
.L_x_6757:
        /* <DEDUP_REMOVED lines=11> */
.L_x_7923:


//--------------------- .text._ZN5flash24flash_fwd_splitkv_kernelI23Flash_fwd_kernel_traitsILi64ELi64ELi128ELi4ELb0ELb0EN7cutlass10bfloat16_tE19Flash_kernel_traitsILi64ELi64ELi128ELi4ES3_EELb1ELb0ELb1ELb0ELb0ELb0ELb0ELb1EEEvNS_16Flash_fwd_paramsE --------------------------
	.section	.text._ZN5flash24flash_fwd_splitkv_kernelI23Flash_fwd_kernel_traitsILi64ELi64ELi128ELi4ELb0ELb0EN7cutlass10bfloat16_tE19Flash_kernel_traitsILi64ELi64ELi128ELi4ES3_EELb1ELb0ELb1ELb0ELb0ELb0ELb0ELb1EEEvNS_16Flash_fwd_paramsE,"ax",@progbits
	.sectioninfo	@"SHI_REGISTERS=199"
	.align	128
        .global         _ZN5flash24flash_fwd_splitkv_kernelI23Flash_fwd_kernel_traitsILi64ELi64ELi128ELi4ELb0ELb0EN7cutlass10bfloat16_tE19Flash_kernel_traitsILi64ELi64ELi128ELi4ES3_EELb1ELb0ELb1ELb0ELb0ELb0ELb0ELb1EEEvNS_16Flash_fwd_paramsE
        .type           _ZN5flash24flash_fwd_splitkv_kernelI23Flash_fwd_kernel_traitsILi64ELi64ELi128ELi4ELb0ELb0EN7cutlass10bfloat16_tE19Flash_kernel_traitsILi64ELi64ELi128ELi4ES3_EELb1ELb0ELb1ELb0ELb0ELb0ELb0ELb1EEEvNS_16Flash_fwd_paramsE,@function
        .size           _ZN5flash24flash_fwd_splitkv_kernelI23Flash_fwd_kernel_traitsILi64ELi64ELi128ELi4ELb0ELb0EN7cutlass10bfloat16_tE19Flash_kernel_traitsILi64ELi64ELi128ELi4ES3_EELb1ELb0ELb1ELb0ELb0ELb0ELb0ELb1EEEvNS_16Flash_fwd_paramsE,(.L_x_7924 - _ZN5flash24flash_fwd_splitkv_kernelI23Flash_fwd_kernel_traitsILi64ELi64ELi128ELi4ELb0ELb0EN7cutlass10bfloat16_tE19Flash_kernel_traitsILi64ELi64ELi128ELi4ES3_EELb1ELb0ELb1ELb0ELb0ELb0ELb0ELb1EEEvNS_16Flash_fwd_paramsE)
        .other          _ZN5flash24flash_fwd_splitkv_kernelI23Flash_fwd_kernel_traitsILi64ELi64ELi128ELi4ELb0ELb0EN7cutlass10bfloat16_tE19Flash_kernel_traitsILi64ELi64ELi128ELi4ES3_EELb1ELb0ELb1ELb0ELb0ELb0ELb0ELb1EEEvNS_16Flash_fwd_paramsE,@"STO_CUDA_ENTRY STV_DEFAULT"
_ZN5flash24flash_fwd_splitkv_kernelI23Flash_fwd_kernel_traitsILi64ELi64ELi128ELi4ELb0ELb0EN7cutlass10bfloat16_tE19Flash_kernel_traitsILi64ELi64ELi128ELi4ES3_EELb1ELb0ELb1ELb0ELb0ELb0ELb0ELb1EEEvNS_16Flash_fwd_paramsE:
.text._ZN5flash24flash_fwd_splitkv_kernelI23Flash_fwd_kernel_traitsILi64ELi64ELi128ELi4ELb0ELb0EN7cutlass10bfloat16_tE19Flash_kernel_traitsILi64ELi64ELi128ELi4ES3_EELb1ELb0ELb1ELb0ELb0ELb0ELb0ELb1EEEvNS_16Flash_fwd_paramsE:
        /* <DEDUP_REMOVED lines=35> */
.L_x_6758:
[----:B--2-4-:R-:W-:Y:S02]  /*0230*/  MOV R2, c[0x0][0x218] ;  /* 0x0000860000027a02 */ /* 0x014fe40000000f00 */
.L_x_6759:
        /* <DEDUP_REMOVED lines=74> */
.L_x_6762:
[----:B------:R-:W-:Y:S05]  /*06e0*/  BSYNC B0 ;  /* 0x0000000000007941 */ /* 0x000fea0003800000 */
.L_x_6761:
        /* <DEDUP_REMOVED lines=16> */
.L_x_6764:
[----:B------:R-:W-:Y:S05]  /*07f0*/  BSYNC B0 ;  /* 0x0000000000007941 */ /* 0x000fea0003800000 */
.L_x_6763:
        /* <DEDUP_REMOVED lines=16> */
.L_x_6766:
[----:B------:R-:W-:Y:S05]  /*0900*/  BSYNC B0 ;  /* 0x0000000000007941 */ /* 0x000fea0003800000 */
.L_x_6765:
        /* <DEDUP_REMOVED lines=16> */
.L_x_6768:
[----:B------:R-:W-:Y:S05]  /*0a10*/  BSYNC B0 ;  /* 0x0000000000007941 */ /* 0x000fea0003800000 */
.L_x_6767:
        /* <DEDUP_REMOVED lines=19> */
.L_x_6760:
        /* <DEDUP_REMOVED lines=92> */
.L_x_6769:
        /* <DEDUP_REMOVED lines=16> */
.L_x_6771:
        /* <DEDUP_REMOVED lines=52> */
.L_x_6770:
        /* <DEDUP_REMOVED lines=258> */
.L_x_6826:
        /* <DEDUP_REMOVED lines=135> */
.L_x_6776:
[----:B------:R-:W-:Y:S05]  /*2de0*/  BSYNC B0 ;  /* 0x0000000000007941 */ /* 0x000fea0003800000 */
.L_x_6775:
        /* <DEDUP_REMOVED lines=57> */
.L_x_6778:
[----:B------:R-:W-:Y:S05]  /*3180*/  BSYNC B0 ;  /* 0x0000000000007941 */ /* 0x000fea0003800000 */
.L_x_6777:
        /* <DEDUP_REMOVED lines=57> */
.L_x_6780:
[----:B------:R-:W-:Y:S05]  /*3520*/  BSYNC B0 ;  /* 0x0000000000007941 */ /* 0x000fea0003800000 */
.L_x_6779:
        /* <DEDUP_REMOVED lines=61> */
.L_x_6782:
[----:B------:R-:W-:Y:S05]  /*3900*/  BSYNC B0 ;  /* 0x0000000000007941 */ /* 0x000fea0003800000 */
.L_x_6781:
        /* <DEDUP_REMOVED lines=59> */
.L_x_6784:
[----:B------:R-:W-:Y:S05]  /*3cc0*/  BSYNC B0 ;  /* 0x0000000000007941 */ /* 0x000fea0003800000 */
.L_x_6783:
        /* <DEDUP_REMOVED lines=61> */
.L_x_6786:
[----:B------:R-:W-:Y:S05]  /*40a0*/  BSYNC B0 ;  /* 0x0000000000007941 */ /* 0x000fea0003800000 */
.L_x_6785:
        /* <DEDUP_REMOVED lines=61> */
.L_x_6788:
[----:B------:R-:W-:Y:S05]  /*4480*/  BSYNC B0 ;  /* 0x0000000000007941 */ /* 0x000fea0003800000 */
.L_x_6787:
        /* <DEDUP_REMOVED lines=63> */
.L_x_6790:
[----:B------:R-:W-:Y:S05]  /*4880*/  BSYNC B0 ;  /* 0x0000000000007941 */ /* 0x000fea0003800000 */
.L_x_6789:
        /* <DEDUP_REMOVED lines=10> */
.L_x_6774:
        /* <DEDUP_REMOVED lines=86> */
.L_x_6795:
[----:B------:R-:W-:Y:S05]  /*4e90*/  BSYNC B0 ;  /* 0x0000000000007941 */ /* 0x000fea0003800000 */
.L_x_6794:
[----:B------:R-:W-:Y:S05]  /*4ea0*/  MOV R89, R87 ;  /* 0x0000005700597202 */ /* 0x000fea0000000f00 */
[----:B-----5:R2:W-:Y:S02]  /*4eb0*/  STG.E.128 [R88.64], R40 ;  /* 0x0000002858007986 */ /* 0x0205e4000c101d06 */
.L_x_6793:
[----:B------:R-:W-:Y:S05]  /*4ec0*/  BSYNC B1 ;  /* 0x0000000000017941 */ /* 0x000fea0003800000 */
.L_x_6792:
        /* <DEDUP_REMOVED lines=88> */
.L_x_6799:
[----:B------:R-:W-:Y:S05]  /*5450*/  BSYNC B0 ;  /* 0x0000000000007941 */ /* 0x000fea0003800000 */
.L_x_6798:
[C---:B------:R-:W-:Y:S04]  /*5460*/  LEA R2, P0, R162.reuse, R88, 0x1 ;  /* 0x00000058a2027211 */ /* 0x040fe800078008ff */
[----:B------:R-:W-:Y:S05]  /*5470*/  LEA.HI.X R3, R162, R87, R161, 0x1, P0 ;  /* 0x00000057a2037211 */ /* 0x000fea00000f0ca1 */
[----:B-----5:R3:W-:Y:S04]  /*5480*/  STG.E.128 [R2.64], R40 ;  /* 0x0000002802007986 */ /* 0x0207e8000c101d06 */
.L_x_6797:
[----:B------:R-:W-:Y:S05]  /*5490*/  BSYNC B1 ;  /* 0x0000000000017941 */ /* 0x000fea0003800000 */
.L_x_6796:
        /* <DEDUP_REMOVED lines=88> */
.L_x_6803:
[----:B------:R-:W-:Y:S05]  /*5a20*/  BSYNC B0 ;  /* 0x0000000000007941 */ /* 0x000fea0003800000 */
.L_x_6802:
[C---:B------:R-:W-:Y:S04]  /*5a30*/  LEA R2, P0, R146.reuse, R88, 0x1 ;  /* 0x0000005892027211 */ /* 0x040fe800078008ff */
[----:B------:R-:W-:Y:S05]  /*5a40*/  LEA.HI.X R3, R146, R87, R69, 0x1, P0 ;  /* 0x0000005792037211 */ /* 0x000fea00000f0c45 */
[----:B-----5:R3:W-:Y:S04]  /*5a50*/  STG.E.128 [R2.64], R40 ;  /* 0x0000002802007986 */ /* 0x0207e8000c101d06 */
.L_x_6801:
[----:B------:R-:W-:Y:S05]  /*5a60*/  BSYNC B1 ;  /* 0x0000000000017941 */ /* 0x000fea0003800000 */
.L_x_6800:
        /* <DEDUP_REMOVED lines=89> */
.L_x_6807:
[----:B------:R-:W-:Y:S05]  /*6000*/  BSYNC B0 ;  /* 0x0000000000007941 */ /* 0x000fea0003800000 */
.L_x_6806:
[----:B------:R-:W-:Y:S02]  /*6010*/  MOV R3, 0x60 ;  /* 0x0000006000037802 */ /* 0x000fe40000000f00 */
[----:B------:R-:W-:Y:S03]  /*6020*/  MOV R89, R87 ;  /* 0x0000005700597202 */ /* 0x000fe60000000f00 */
[C---:B------:R-:W-:Y:S02]  /*6030*/  IMAD R0, R3.reuse, c[0x0][0x19c], RZ ;  /* 0x0000670003007a24 */ /* 0x040fe400078e02ff */
[----:B------:R-:W-:Y:S05]  /*6040*/  IMAD.WIDE.U32 R4, R3, c[0x0][0x198], R88 ;  /* 0x0000660003047a25 */ /* 0x000fea00078e0058 */
[----:B------:R-:W-:Y:S05]  /*6050*/  IADD3 R5, R5, R0, RZ ;  /* 0x0000000005057210 */ /* 0x000fea0007ffe0ff */
[----:B-----5:R3:W-:Y:S02]  /*6060*/  STG.E.128 [R4.64], R40 ;  /* 0x0000002804007986 */ /* 0x0207e4000c101d06 */
.L_x_6805:
[----:B------:R-:W-:Y:S05]  /*6070*/  BSYNC B1 ;  /* 0x0000000000017941 */ /* 0x000fea0003800000 */
.L_x_6804:
        /* <DEDUP_REMOVED lines=90> */
.L_x_6811:
[----:B------:R-:W-:Y:S05]  /*6620*/  BSYNC B0 ;  /* 0x0000000000007941 */ /* 0x000fea0003800000 */
.L_x_6810:
[C---:B------:R-:W-:Y:S04]  /*6630*/  LEA R2, P0, R148.reuse, R88, 0x1 ;  /* 0x0000005894027211 */ /* 0x040fe800078008ff */
[----:B------:R-:W-:Y:S05]  /*6640*/  LEA.HI.X R3, R148, R87, R72, 0x1, P0 ;  /* 0x0000005794037211 */ /* 0x000fea00000f0c48 */
[----:B-----5:R3:W-:Y:S04]  /*6650*/  STG.E.128 [R2.64], R40 ;  /* 0x0000002802007986 */ /* 0x0207e8000c101d06 */
.L_x_6809:
[----:B------:R-:W-:Y:S05]  /*6660*/  BSYNC B1 ;  /* 0x0000000000017941 */ /* 0x000fea0003800000 */
.L_x_6808:
        /* <DEDUP_REMOVED lines=89> */
.L_x_6815:
[----:B------:R-:W-:Y:S05]  /*6c00*/  BSYNC B0 ;  /* 0x0000000000007941 */ /* 0x000fea0003800000 */
.L_x_6814:
[----:B------:R-:W-:Y:S02]  /*6c10*/  MOV R3, 0xa0 ;  /* 0x000000a000037802 */ /* 0x000fe40000000f00 */
[----:B------:R-:W-:Y:S03]  /*6c20*/  MOV R89, R87 ;  /* 0x0000005700597202 */ /* 0x000fe60000000f00 */
[C---:B------:R-:W-:Y:S02]  /*6c30*/  IMAD R0, R3.reuse, c[0x0][0x19c], RZ ;  /* 0x0000670003007a24 */ /* 0x040fe400078e02ff */
[----:B------:R-:W-:Y:S05]  /*6c40*/  IMAD.WIDE.U32 R4, R3, c[0x0][0x198], R88 ;  /* 0x0000660003047a25 */ /* 0x000fea00078e0058 */
[----:B------:R-:W-:Y:S05]  /*6c50*/  IADD3 R5, R5, R0, RZ ;  /* 0x0000000005057210 */ /* 0x000fea0007ffe0ff */
[----:B-----5:R3:W-:Y:S02]  /*6c60*/  STG.E.128 [R4.64], R40 ;  /* 0x0000002804007986 */ /* 0x0207e4000c101d06 */
.L_x_6813:
[----:B------:R-:W-:Y:S05]  /*6c70*/  BSYNC B1 ;  /* 0x0000000000017941 */ /* 0x000fea0003800000 */
.L_x_6812:
        /* <DEDUP_REMOVED lines=89> */
.L_x_6819:
[----:B------:R-:W-:Y:S05]  /*7210*/  BSYNC B0 ;  /* 0x0000000000007941 */ /* 0x000fea0003800000 */
.L_x_6818:
[----:B------:R-:W-:Y:S02]  /*7220*/  MOV R3, 0xc0 ;  /* 0x000000c000037802 */ /* 0x000fe40000000f00 */
[----:B------:R-:W-:Y:S03]  /*7230*/  MOV R89, R87 ;  /* 0x0000005700597202 */ /* 0x000fe60000000f00 */
[C---:B------:R-:W-:Y:S02]  /*7240*/  IMAD R0, R3.reuse, c[0x0][0x19c], RZ ;  /* 0x0000670003007a24 */ /* 0x040fe400078e02ff */
[----:B------:R-:W-:Y:S05]  /*7250*/  IMAD.WIDE.U32 R4, R3, c[0x0][0x198], R88 ;  /* 0x0000660003047a25 */ /* 0x000fea00078e0058 */
[----:B------:R-:W-:Y:S05]  /*7260*/  IADD3 R5, R5, R0, RZ ;  /* 0x0000000005057210 */ /* 0x000fea0007ffe0ff */
[----:B-----5:R3:W-:Y:S02]  /*7270*/  STG.E.128 [R4.64], R40 ;  /* 0x0000002804007986 */ /* 0x0207e4000c101d06 */
.L_x_6817:
[----:B------:R-:W-:Y:S05]  /*7280*/  BSYNC B1 ;  /* 0x0000000000017941 */ /* 0x000fea0003800000 */
.L_x_6816:
        /* <DEDUP_REMOVED lines=90> */
.L_x_6823:
[----:B------:R-:W-:Y:S05]  /*7830*/  BSYNC B0 ;  /* 0x0000000000007941 */ /* 0x000fea0003800000 */
.L_x_6822:
[----:B------:R-:W-:Y:S02]  /*7840*/  MOV R3, 0xe0 ;  /* 0x000000e000037802 */ /* 0x000fe40000000f00 */
[----:B------:R-:W-:Y:S03]  /*7850*/  MOV R89, R87 ;  /* 0x0000005700597202 */ /* 0x000fe60000000f00 */
[C---:B------:R-:W-:Y:S02]  /*7860*/  IMAD R0, R3.reuse, c[0x0][0x19c], RZ ;  /* 0x0000670003007a24 */ /* 0x040fe400078e02ff */
[----:B------:R-:W-:Y:S05]  /*7870*/  IMAD.WIDE.U32 R4, R3, c[0x0][0x198], R88 ;  /* 0x0000660003047a25 */ /* 0x000fea00078e0058 */
[----:B------:R-:W-:Y:S05]  /*7880*/  IADD3 R5, R5, R0, RZ ;  /* 0x0000000005057210 */ /* 0x000fea0007ffe0ff */
[----:B-----5:R3:W-:Y:S02]  /*7890*/  STG.E.128 [R4.64], R40 ;  /* 0x0000002804007986 */ /* 0x0207e4000c101d06 */
.L_x_6821:
[----:B------:R-:W-:Y:S05]  /*78a0*/  BSYNC B1 ;  /* 0x0000000000017941 */ /* 0x000fea0003800000 */
.L_x_6820:
        /* <DEDUP_REMOVED lines=8> */
.L_x_6773:
        /* <DEDUP_REMOVED lines=72> */
.L_x_6791:
        /* <DEDUP_REMOVED lines=83> */
.L_x_6824:
        /* <DEDUP_REMOVED lines=9> */
.L_x_6825:
[----:B------:R-:W-:Y:S04]  /*8370*/  IADD3 R11, R11, -0x1, RZ ;  /* 0xffffffff0b0b7810 */ /* 0x000fe80007ffe0ff */
[----:B------:R-:W-:Y:S11]  /*8380*/  ISETP.GT.AND P0, PT, R11, R66, PT ;  /* 0x000000420b00720c */ /* 0x000ff60003f04270 */
[----:B------:R-:W-:Y:S02]  /*8390*/  @!UPT UIADD3 URZ, URZ, URZ, URZ ;  /* 0x0000003f3f3ff290 */ /* 0x000fe4000fffe03f */
[----:B------:R-:W-:-:S05]  /*83a0*/  @P0 BRA `(.L_x_6826) ;  /* 0xffffa1c000000947 */ /* 0x000fca000383ffff */
.L_x_6772:
        /* <DEDUP_REMOVED lines=69> */
[----:B------:R-:W-:-:S02]  /*8800*/  LOP3.LUT R20, R10, 0xffff0000, RZ, 0xc0, !PT ;  /* 0xffff00000a147812 */ /* 0x000fc400078ec0ff */
[C---:B------:R-:W-:Y:S02]  /*8810*/  SHF.L.U32 R14, R11.reuse, 0x10, RZ ;  /* 0x000000100b0e7819 */ /* 0x040fe400000006ff */
        /* <DEDUP_REMOVED lines=13> */
[-C--:B------:R-:W-:Y:S02]  /*88f0*/  FMUL.FTZ R5, R16, R2.reuse ;  /* 0x0000000210057220 */ /* 0x080fe40000410000 */
[----:B------:R-:W-:Y:S02]  /*8900*/  FMUL.FTZ R7, R9, R2 ;  /* 0x0000000209077220 */ /* 0x000fe40000410000 */
[----:B------:R-:W-:Y:S02]  /*8910*/  FMUL.FTZ R21, R11, R17 ;  /* 0x000000110b157220 */ /* 0x000fe40000410000 */
[----:B------:R-:W-:-:S02]  /*8920*/  FMUL.FTZ R2, R20, R3 ;  /* 0x0000000314027220 */ /* 0x000fc40000410000 */
[C---:B------:R-:W-:Y:S02]  /*8930*/  FMUL.FTZ R17, R14.reuse, R17 ;  /* 0x000000110e117220 */ /* 0x040fe40000410000 */
[----:B------:R-:W-:Y:S02]  /*8940*/  FMUL.FTZ R3, R15, R3 ;  /* 0x000000030f037220 */ /* 0x000fe40000410000 */
[----:B------:R-:W-:Y:S02]  /*8950*/  FFMA.FTZ R21, R14, R18, -R21 ;  /* 0x000000120e157223 */ /* 0x000fe40000010815 */
[----:B------:R-:W-:Y:S01]  /*8960*/  FFMA.FTZ R5, R9, R4, -R5 ;  /* 0x0000000409057223 */ /* 0x000fe20000010805 */
[----:B------:R-:W-:Y:S01]  /*8970*/  F2FP.BF16.PACK_AB R9, R19, R10 ;  /* 0x0000000a1309723e */ /* 0x000fe200000010ff */
[----:B------:R-:W-:Y:S02]  /*8980*/  FFMA.FTZ R18, R11, R18, R17 ;  /* 0x000000120b127223 */ /* 0x000fe40000010011 */
[----:B------:R-:W-:-:S02]  /*8990*/  FFMA.FTZ R4, R16, R4, R7 ;  /* 0x0000000410047223 */ /* 0x000fc40000010007 */
[-C--:B------:R-:W-:Y:S01]  /*89a0*/  FFMA.FTZ R2, R15, R6.reuse, -R2 ;  /* 0x000000060f027223 */ /* 0x080fe20000010802 */
[----:B------:R-:W-:Y:S01]  /*89b0*/  F2FP.BF16.PACK_AB R11, R18, R21 ;  /* 0x00000015120b723e */ /* 0x000fe200000010ff */
[----:B------:R-:W-:Y:S01]  /*89c0*/  FFMA.FTZ R3, R20, R6, R3 ;  /* 0x0000000614037223 */ /* 0x000fe20000010003 */
[----:B------:R-:W-:-:S04]  /*89d0*/  F2FP.BF16.PACK_AB R8, R4, R5 ;  /* 0x000000050408723e */ /* 0x000fc800000010ff */
[----:B------:R-:W-:Y:S02]  /*89e0*/  F2FP.BF16.PACK_AB R10, R3, R2 ;  /* 0x00000002030a723e */ /* 0x000fe400000010ff */
.L_x_6833:
[----:B------:R-:W-:Y:S05]  /*89f0*/  BSYNC B0 ;  /* 0x0000000000007941 */ /* 0x000fea0003800000 */
.L_x_6832:
[----:B-----5:R3:W-:Y:S02]  /*8a00*/  STS.128 [R173], R8 ;  /* 0x00000008ad007388 */ /* 0x0207e40000000c00 */
.L_x_6831:
[----:B------:R-:W-:Y:S05]  /*8a10*/  BSYNC B1 ;  /* 0x0000000000017941 */ /* 0x000fea0003800000 */
.L_x_6830:
        /* <DEDUP_REMOVED lines=39> */
[----:B------:R-:W-:Y:S02]  /*8c90*/  FMUL.FTZ R16, R14, R16 ;  /* 0x000000100e107220 */ /* 0x000fe40000410000 */
[----:B------:R-:W-:Y:S01]  /*8ca0*/  FFMA.FTZ R10, R7, R20, R10 ;  /* 0x00000014070a7223 */ /* 0x000fe2000001000a */
[----:B------:R-:W-:Y:S01]  /*8cb0*/  SHF.L.U32 R7, R5, 0x10, RZ ;  /* 0x0000001005077819 */ /* 0x000fe200000006ff */
[----:B------:R-:W-:Y:S02]  /*8cc0*/  FFMA.FTZ R16, R11, R18, R16 ;  /* 0x000000120b107223 */ /* 0x000fe40000010010 */
[-C--:B------:R-:W-:Y:S02]  /*8cd0*/  FMUL.FTZ R5, R32, R2.reuse ;  /* 0x0000000220057220 */ /* 0x080fe40000410000 */
[----:B------:R-:W-:Y:S02]  /*8ce0*/  FMUL.FTZ R11, R9, R2 ;  /* 0x00000002090b7220 */ /* 0x000fe40000410000 */
[----:B------:R-:W-:-:S02]  /*8cf0*/  IMAD.U32 R4, R4, 0x10000, RZ ;  /* 0x0001000004047824 */ /* 0x000fc400078e00ff */
[-C--:B------:R-:W-:Y:S02]  /*8d00*/  FMUL.FTZ R2, R34, R3.reuse ;  /* 0x0000000322027220 */ /* 0x080fe40000410000 */
        /* <DEDUP_REMOVED lines=11> */
.L_x_6837:
[----:B------:R-:W-:Y:S05]  /*8dc0*/  BSYNC B0 ;  /* 0x0000000000007941 */ /* 0x000fea0003800000 */
.L_x_6836:
[----:B-----5:R1:W-:Y:S02]  /*8dd0*/  STS.128 [R173+0x800], R32 ;  /* 0x00080020ad007388 */ /* 0x0203e40000000c00 */
.L_x_6835:
[----:B------:R-:W-:Y:S05]  /*8de0*/  BSYNC B1 ;  /* 0x0000000000017941 */ /* 0x000fea0003800000 */
.L_x_6834:
        /* <DEDUP_REMOVED lines=42> */
[----:B------:R-:W-:Y:S01]  /*9090*/  FFMA.FTZ R20, R15, R19, -R20 ;  /* 0x000000130f147223 */ /* 0x000fe20000010814 */
[----:B------:R-:W-:Y:S01]  /*90a0*/  SHF.L.U32 R15, R4, 0x10, RZ ;  /* 0x00000010040f7819 */ /* 0x000fe200000006ff */
[----:B------:R-:W-:Y:S02]  /*90b0*/  FMUL.FTZ R2, R28, R9 ;  /* 0x000000091c027220 */ /* 0x000fe40000410000 */
[----:B------:R-:W-:-:S02]  /*90c0*/  FMUL.FTZ R4, R30, R3 ;  /* 0x000000031e047220 */ /* 0x000fc40000410000 */
[----:B------:R-:W-:Y:S02]  /*90d0*/  IMAD.U32 R5, R5, 0x10000, RZ ;  /* 0x0001000005057824 */ /* 0x000fe400078e00ff */
[----:B------:R-:W-:Y:S02]  /*90e0*/  FMUL.FTZ R9, R10, R9 ;  /* 0x000000090a097220 */ /* 0x000fe40000410000 */
        /* <DEDUP_REMOVED lines=11> */
.L_x_6841:
[----:B------:R-:W-:Y:S05]  /*91a0*/  BSYNC B0 ;  /* 0x0000000000007941 */ /* 0x000fea0003800000 */
.L_x_6840:
[----:B-----5:R1:W-:Y:S02]  /*91b0*/  STS.128 [R173+0x1000], R28 ;  /* 0x0010001cad007388 */ /* 0x0203e40000000c00 */
.L_x_6839:
[----:B------:R-:W-:Y:S05]  /*91c0*/  BSYNC B1 ;  /* 0x0000000000017941 */ /* 0x000fea0003800000 */
.L_x_6838:
        /* <DEDUP_REMOVED lines=37> */
[----:B------:R-:W-:Y:S01]  /*9420*/  FFMA.FTZ R16, R9, R19, -R16 ;  /* 0x0000001309107223 */ /* 0x000fe20000010810 */
[----:B------:R-:W-:Y:S01]  /*9430*/  SHF.L.U32 R9, R2, 0x10, RZ ;  /* 0x0000001002097819 */ /* 0x000fe200000006ff */
[-C--:B------:R-:W-:Y:S02]  /*9440*/  FMUL.FTZ R18, R12, R15.reuse ;  /* 0x0000000f0c127220 */ /* 0x080fe40000410000 */
[C---:B------:R-:W-:Y:S02]  /*9450*/  FMUL.FTZ R15, R13.reuse, R15 ;  /* 0x0000000f0d0f7220 */ /* 0x040fe40000410000 */
[----:B------:R-:W-:Y:S02]  /*9460*/  FFMA.FTZ R11, R0, R19, R11 ;  /* 0x00000013000b7223 */ /* 0x000fe4000001000b */
[----:B------:R-:W-:Y:S01]  /*9470*/  FFMA.FTZ R18, R13, R17, -R18 ;  /* 0x000000110d127223 */ /* 0x000fe20000010812 */
[----:B------:R-:W-:Y:S01]  /*9480*/  SHF.L.U32 R13, R4, 0x10, RZ ;  /* 0x00000010040d7819 */ /* 0x000fe200000006ff */
[----:B------:R-:W-:Y:S01]  /*9490*/  FMUL.FTZ R0, R24, R9 ;  /* 0x0000000918007220 */ /* 0x000fe20000410000 */
[----:B------:R-:W-:Y:S01]  /*94a0*/  F2FP.BF16.PACK_AB R25, R11, R16 ;  /* 0x000000100b19723e */ /* 0x000fe200000010ff */
[----:B------:R-:W-:-:S02]  /*94b0*/  FMUL.FTZ R2, R26, R3 ;  /* 0x000000031a027220 */ /* 0x000fc40000410000 */
[----:B------:R-:W-:Y:S02]  /*94c0*/  IMAD.U32 R5, R5, 0x10000, RZ ;  /* 0x0001000005057824 */ /* 0x000fe400078e00ff */
        /* <DEDUP_REMOVED lines=10> */
.L_x_6844:
[----:B------:R-:W-:Y:S05]  /*9570*/  BSYNC B0 ;  /* 0x0000000000007941 */ /* 0x000fea0003800000 */
.L_x_6843:
[----:B-----5:R1:W-:Y:S01]  /*9580*/  STS.128 [R173+0x1800], R24 ;  /* 0x00180018ad007388 */ /* 0x0203e20000000c00 */
[----:B------:R-:W-:Y:S05]  /*9590*/  BRA `(.L_x_6842) ;  /* 0x00001cc000007947 */ /* 0x000fea0003800000 */
.L_x_6829:
        /* <DEDUP_REMOVED lines=35> */
[----:B------:R-:W-:Y:S01]  /*97d0*/  LOP3.LUT R16, R17, 0xffff0000, RZ, 0xc0, !PT ;  /* 0xffff000011107812 */ /* 0x000fe200078ec0ff */
[C---:B------:R-:W-:Y:S01]  /*97e0*/  IMAD.U32 R31, R19.reuse, 0x10000, RZ ;  /* 0x00010000131f7824 */ /* 0x040fe200078e00ff */
[----:B------:R-:W-:Y:S02]  /*97f0*/  LOP3.LUT R17, R19, 0xffff0000, RZ, 0xc0, !PT ;  /* 0xffff000013117812 */ /* 0x000fe400078ec0ff */
[C---:B------:R-:W-:Y:S02]  /*9800*/  SHF.L.U32 R22, R18.reuse, 0x10, RZ ;  /* 0x0000001012167819 */ /* 0x040fe400000006ff */
[----:B------:R-:W-:-:S02]  /*9810*/  LOP3.LUT R18, R18, 0xffff0000, RZ, 0xc0, !PT ;  /* 0xffff000012127812 */ /* 0x000fc400078ec0ff */
[C---:B---3--:R-:W-:Y:S02]  /*9820*/  SHF.L.U32 R30, R4.reuse, 0x10, RZ ;  /* 0x00000010041e7819 */ /* 0x048fe400000006ff */
[----:B------:R-:W-:Y:S01]  /*9830*/  LOP3.LUT R19, R4, 0xffff0000, RZ, 0xc0, !PT ;  /* 0xffff000004137812 */ /* 0x000fe200078ec0ff */
[C---:B------:R-:W-:Y:S01]  /*9840*/  IMAD.U32 R4, R5.reuse, 0x10000, RZ ;  /* 0x0001000005047824 */ /* 0x040fe200078e00ff */
[----:B------:R-:W-:Y:S01]  /*9850*/  LOP3.LUT R33, R5, 0xffff0000, RZ, 0xc0, !PT ;  /* 0xffff000005217812 */ /* 0x000fe200078ec0ff */
[C---:B------:R-:W-:Y:S01]  /*9860*/  IMAD.U32 R5, R7.reuse, 0x10000, RZ ;  /* 0x0001000007057824 */ /* 0x040fe200078e00ff */
[----:B------:R-:W-:Y:S01]  /*9870*/  LOP3.LUT R36, R7, 0xffff0000, RZ, 0xc0, !PT ;  /* 0xffff000007247812 */ /* 0x000fe200078ec0ff */
[C---:B----4-:R-:W-:Y:S01]  /*9880*/  IMAD.U32 R7, R9.reuse, 0x10000, RZ ;  /* 0x0001000009077824 */ /* 0x050fe200078e00ff */
        /* <DEDUP_REMOVED lines=46> */
.L_x_6848:
[----:B------:R-:W-:Y:S05]  /*9b70*/  BSYNC B0 ;  /* 0x0000000000007941 */ /* 0x000fea0003800000 */
.L_x_6847:
[----:B-----5:R4:W-:Y:S02]  /*9b80*/  STS.128 [R173], R16 ;  /* 0x00000010ad007388 */ /* 0x0209e40000000c00 */
.L_x_6846:
[----:B------:R-:W-:Y:S05]  /*9b90*/  BSYNC B1 ;  /* 0x0000000000017941 */ /* 0x000fea0003800000 */
.L_x_6845:
        /* <DEDUP_REMOVED lines=13> */
[----:B---3--:R-:W-:Y:S01]  /*9c70*/  IMAD.MOV.U32 R11, RZ, RZ, R61 ;  /* 0x000000ffff0b7224 */ /* 0x008fe200078e003d */
        /* <DEDUP_REMOVED lines=12> */
[----:B------:R-:W3:Y:S01]  /*9d40*/  LDG.E.128 R8, [R10.64] ;  /* 0x000000060a087981 */ /* 0x000ee2000c1e1d00 */
[----:B------:R-:W-:Y:S02]  /*9d50*/  LEA.HI.X R15, R7, c[0x0][0x2b4], R12, 0x1, P1 ;  /* 0x0000ad00070f7a11 */ /* 0x000fe400008f0c0c */
[----:B------:R-:W-:-:S04]  /*9d60*/  IADD3 R4, P1, R5, R4, RZ ;  /* 0x0000000405047210 */ /* 0x000fc80007f3e0ff */
[----:B--2---:R-:W2:Y:S01]  /*9d70*/  LDG.E.128 R12, [R14.64] ;  /* 0x000000060e0c7981 */ /* 0x004ea2000c1e1d00 */
[----:B------:R-:W-:Y:S02]  /*9d80*/  LEA.HI.X.SX32 R5, R5, R24, 0x1, P1 ;  /* 0x0000001805057211 */ /* 0x000fe400008f0eff */
[----:B----4-:R-:W-:-:S04]  /*9d90*/  LEA R16, P1, R4, c[0x0][0x2a8], 0x1 ;  /* 0x0000aa0004107a11 */ /* 0x010fc800078208ff */
[----:B------:R-:W-:-:S06]  /*9da0*/  LEA.HI.X R17, R4, c[0x0][0x2ac], R5, 0x1, P1 ;  /* 0x0000ab0004117a11 */ /* 0x000fcc00008f0c05 */
[----:B------:R-:W4:Y:S01]  /*9db0*/  LDG.E.128 R16, [R16.64] ;  /* 0x0000000610107981 */ /* 0x000f22000c1e1d00 */
        /* <DEDUP_REMOVED lines=14> */
[----:B-12---:R-:W-:Y:S01]  /*9ea0*/  IMAD.U32 R34, R12, 0x10000, RZ ;  /* 0x000100000c227824 */ /* 0x006fe200078e00ff */
[----:B------:R-:W-:Y:S01]  /*9eb0*/  LOP3.LUT R36, R11, 0xffff0000, RZ, 0xc0, !PT ;  /* 0xffff00000b247812 */ /* 0x000fe200078ec0ff */
[----:B------:R-:W-:Y:S01]  /*9ec0*/  IMAD.U32 R37, R14, 0x10000, RZ ;  /* 0x000100000e257824 */ /* 0x000fe200078e00ff */
        /* <DEDUP_REMOVED lines=14> */
[----:B----4-:R-:W-:Y:S01]  /*9fb0*/  SHF.L.U32 R14, R19, 0x10, RZ ;  /* 0x00000010130e7819 */ /* 0x010fe200000006ff */
[----:B------:R-:W-:Y:S01]  /*9fc0*/  FMUL.FTZ R34, R23, R34 ;  /* 0x0000002217227220 */ /* 0x000fe20000410000 */
[C---:B------:R-:W-:Y:S01]  /*9fd0*/  LOP3.LUT R23, R17.reuse, 0xffff0000, RZ, 0xc0, !PT ;  /* 0xffff000011177812 */ /* 0x040fe200078ec0ff */
[----:B------:R-:W-:Y:S01]  /*9fe0*/  FMUL.FTZ R11, R8, R11 ;  /* 0x0000000b080b7220 */ /* 0x000fe20000410000 */
[----:B------:R-:W-:Y:S01]  /*9ff0*/  SHF.L.U32 R8, R17, 0x10, RZ ;  /* 0x0000001011087819 */ /* 0x000fe200000006ff */
[----:B------:R-:W-:-:S02]  /*a000*/  @!P0 FADD.FTZ R15, -R15, -RZ ;  /* 0x800000ff0f0f8221 */ /* 0x000fc40000010100 */
[----:B------:R-:W-:Y:S02]  /*a010*/  FMUL.FTZ R10, R10, R13 ;  /* 0x0000000d0a0a7220 */ /* 0x000fe40000410000 */
[----:B------:R-:W-:Y:S01]  /*a020*/  FMUL.FTZ R12, R9, R12 ;  /* 0x0000000c090c7220 */ /* 0x000fe20000410000 */
[C---:B------:R-:W-:Y:S01]  /*a030*/  LOP3.LUT R9, R16.reuse, 0xffff0000, RZ, 0xc0, !PT ;  /* 0xffff000010097812 */ /* 0x040fe200078ec0ff */
[----:B------:R-:W-:Y:S01]  /*a040*/  IMAD.U32 R13, R16, 0x10000, RZ ;  /* 0x00010000100d7824 */ /* 0x000fe200078e00ff */
[C---:B------:R-:W-:Y:S01]  /*a050*/  LOP3.LUT R16, R18.reuse, 0xffff0000, RZ, 0xc0, !PT ;  /* 0xffff000012107812 */ /* 0x040fe200078ec0ff */
[----:B------:R-:W-:Y:S01]  /*a060*/  IMAD.U32 R17, R18, 0x10000, RZ ;  /* 0x0001000012117824 */ /* 0x000fe200078e00ff */
[----:B------:R-:W-:Y:S01]  /*a070*/  LOP3.LUT R18, R19, 0xffff0000, RZ, 0xc0, !PT ;  /* 0xffff000013127812 */ /* 0x000fe200078ec0ff */
[----:B------:R-:W-:Y:S02]  /*a080*/  FMUL.FTZ R22, R22, R35 ;  /* 0x0000002316167220 */ /* 0x000fe40000410000 */
        /* <DEDUP_REMOVED lines=12> */
[----:B------:R-:W-:Y:S02]  /*a150*/  F2FP.BF16.PACK_AB R21, R23, R8 ;  /* 0x000000081715723e */ /* 0x000fe400000010ff */
[----:B------:R-:W-:Y:S02]  /*a160*/  F2FP.BF16.PACK_AB R23, R15, R12 ;  /* 0x0000000c0f17723e */ /* 0x000fe400000010ff */
[----:B------:R-:W-:-:S02]  /*a170*/  F2FP.BF16.PACK_AB R22, R10, R17 ;  /* 0x000000110a16723e */ /* 0x000fc400000010ff */
.L_x_6852:
[----:B------:R-:W-:Y:S05]  /*a180*/  BSYNC B0 ;  /* 0x0000000000007941 */ /* 0x000fea0003800000 */
.L_x_6851:
[----:B-----5:R1:W-:Y:S02]  /*a190*/  STS.128 [R173+0x800], R20 ;  /* 0x00080014ad007388 */ /* 0x0203e40000000c00 */
.L_x_6850:
[----:B------:R-:W-:Y:S05]  /*a1a0*/  BSYNC B1 ;  /* 0x0000000000017941 */ /* 0x000fea0003800000 */
.L_x_6849:
        /* <DEDUP_REMOVED lines=8> */
[----:B-1----:R1:W5:Y:S01]  /*a230*/  LDG.E.128 R20, [R28.64] ;  /* 0x000000061c147981 */ /* 0x002362000c1e1d00 */
[----:B------:R-:W-:Y:S01]  /*a240*/  ISETP.GE.AND P0, PT, R100, c[0x0][0x230], PT ;  /* 0x00008c0064007a0c */ /* 0x000fe20003f06270 */
[----:B------:R-:W-:-:S12]  /*a250*/  BSSY B0, `(.L_x_6855) ;  /* 0x0000055000007945 */ /* 0x000fd80003800000 */
[----:B------:R-:W-:Y:S05]  /*a260*/  @P0 BRA `(.L_x_6856) ;  /* 0x0000053000000947 */ /* 0x000fea0003800000 */
[----:B------:R-:W-:Y:S01]  /*a270*/  ISETP.GE.AND P0, PT, R100, R61, PT ;  /* 0x0000003d6400720c */ /* 0x000fe20003f06270 */
[----:B------:R-:W-:Y:S01]  /*a280*/  IMAD.MOV.U32 R9, RZ, RZ, R61 ;  /* 0x000000ffff097224 */ /* 0x000fe200078e003d */
[----:B------:R-:W-:Y:S01]  /*a290*/  MOV R13, RZ ;  /* 0x000000ff000d7202 */ /* 0x000fe20000000f00 */
[----:B----4-:R-:W-:-:S10]  /*a2a0*/  IMAD.MOV.U32 R16, RZ, RZ, RZ ;  /* 0x000000ffff107224 */ /* 0x010fd400078e00ff */
        /* <DEDUP_REMOVED lines=21> */
[C---:B-1----:R-:W-:Y:S01]  /*a400*/  IMAD.U32 R28, R22.reuse, 0x10000, RZ ;  /* 0x00010000161c7824 */ /* 0x042fe200078e00ff */
[----:B------:R-:W-:Y:S01]  /*a410*/  LOP3.LUT R4, R21, 0xffff0000, RZ, 0xc0, !PT ;  /* 0xffff000015047812 */ /* 0x000fe200078ec0ff */
[----:B------:R-:W-:Y:S01]  /*a420*/  IMAD.U32 R30, R23, 0x10000, RZ ;  /* 0x00010000171e7824 */ /* 0x000fe200078e00ff */
[----:B------:R-:W-:Y:S02]  /*a430*/  SHF.L.U32 R29, R21, 0x10, RZ ;  /* 0x00000010151d7819 */ /* 0x000fe400000006ff */
[----:B------:R-:W-:Y:S02]  /*a440*/  LOP3.LUT R21, R22, 0xffff0000, RZ, 0xc0, !PT ;  /* 0xffff000016157812 */ /* 0x000fe400078ec0ff */
[----:B------:R-:W-:-:S02]  /*a450*/  LOP3.LUT R20, R23, 0xffff0000, RZ, 0xc0, !PT ;  /* 0xffff000017147812 */ /* 0x000fc400078ec0ff */
[C---:B---3--:R-:W-:Y:S02]  /*a460*/  SHF.L.U32 R23, R8.reuse, 0x10, RZ ;  /* 0x0000001008177819 */ /* 0x048fe400000006ff */
[----:B------:R-:W-:Y:S01]  /*a470*/  LOP3.LUT R22, R8, 0xffff0000, RZ, 0xc0, !PT ;  /* 0xffff000008167812 */ /* 0x000fe200078ec0ff */
[C---:B------:R-:W-:Y:S01]  /*a480*/  IMAD.U32 R8, R9.reuse, 0x10000, RZ ;  /* 0x0001000009087824 */ /* 0x040fe200078e00ff */
[----:B------:R-:W-:Y:S02]  /*a490*/  LOP3.LUT R32, R9, 0xffff0000, RZ, 0xc0, !PT ;  /* 0xffff000009207812 */ /* 0x000fe400078ec0ff */
[C---:B------:R-:W-:Y:S02]  /*a4a0*/  SHF.L.U32 R9, R11.reuse, 0x10, RZ ;  /* 0x000000100b097819 */ /* 0x040fe400000006ff */
[----:B------:R-:W-:Y:S01]  /*a4b0*/  LOP3.LUT R35, R11, 0xffff0000, RZ, 0xc0, !PT ;  /* 0xffff00000b237812 */ /* 0x000fe200078ec0ff */
[C---:B------:R-:W-:Y:S01]  /*a4c0*/  IMAD.U32 R31, R10.reuse, 0x10000, RZ ;  /* 0x000100000a1f7824 */ /* 0x040fe200078e00ff */
[----:B------:R-:W-:Y:S01]  /*a4d0*/  LOP3.LUT R10, R10, 0xffff0000, RZ, 0xc0, !PT ;  /* 0xffff00000a0a7812 */ /* 0x000fe200078ec0ff */
[C---:B----4-:R-:W-:Y:S01]  /*a4e0*/  IMAD.U32 R34, R12.reuse, 0x10000, RZ ;  /* 0x000100000c227824 */ /* 0x050fe200078e00ff */
[----:B------:R-:W-:-:S02]  /*a4f0*/  LOP3.LUT R33, R12, 0xffff0000, RZ, 0xc0, !PT ;  /* 0xffff00000c217812 */ /* 0x000fc400078ec0ff */
[C---:B------:R-:W-:Y:S02]  /*a500*/  SHF.L.U32 R11, R13.reuse, 0x10, RZ ;  /* 0x000000100d0b7819 */ /* 0x040fe400000006ff */
[----:B------:R-:W-:Y:S01]  /*a510*/  LOP3.LUT R37, R13, 0xffff0000, RZ, 0xc0, !PT ;  /* 0xffff00000d257812 */ /* 0x000fe200078ec0ff */
[C---:B------:R-:W-:Y:S01]  /*a520*/  IMAD.U32 R36, R14.reuse, 0x10000, RZ ;  /* 0x000100000e247824 */ /* 0x040fe200078e00ff */
[----:B------:R-:W-:Y:S02]  /*a530*/  LOP3.LUT R13, R14, 0xffff0000, RZ, 0xc0, !PT ;  /* 0xffff00000e0d7812 */ /* 0x000fe400078ec0ff */
[C---:B------:R-:W-:Y:S02]  /*a540*/  SHF.L.U32 R12, R15.reuse, 0x10, RZ ;  /* 0x000000100f0c7819 */ /* 0x040fe400000006ff */
[----:B------:R-:W-:Y:S01]  /*a550*/  LOP3.LUT R14, R15, 0xffff0000, RZ, 0xc0, !PT ;  /* 0xffff00000f0e7812 */ /* 0x000fe200078ec0ff */
[----:B------:R-:W-:Y:S02]  /*a560*/  @!P0 FADD.FTZ R13, -R13, -RZ ;  /* 0x800000ff0d0d8221 */ /* 0x000fe40000010100 */
[----:B------:R-:W-:-:S02]  /*a570*/  @!P0 FADD.FTZ R12, -R12, -RZ ;  /* 0x800000ff0c0c8221 */ /* 0x000fc40000010100 */
[----:B------:R-:W-:Y:S02]  /*a580*/  @!P0 FADD.FTZ R11, -R11, -RZ ;  /* 0x800000ff0b0b8221 */ /* 0x000fe40000010100 */
[----:B------:R-:W-:Y:S02]  /*a590*/  @!P0 FADD.FTZ R14, -R14, -RZ ;  /* 0x800000ff0e0e8221 */ /* 0x000fe40000010100 */
[----:B------:R-:W-:Y:S02]  /*a5a0*/  @!P0 FADD.FTZ R34, -R34, -RZ ;  /* 0x800000ff22228221 */ /* 0x000fe40000010100 */
[----:B------:R-:W-:Y:S02]  /*a5b0*/  @!P0 FADD.FTZ R33, -R33, -RZ ;  /* 0x800000ff21218221 */ /* 0x000fe40000010100 */
[----:B------:R-:W-:Y:S02]  /*a5c0*/  @!P0 FADD.FTZ R37, -R37, -RZ ;  /* 0x800000ff25258221 */ /* 0x000fe40000010100 */
[----:B------:R-:W-:-:S02]  /*a5d0*/  @!P0 FADD.FTZ R36, -R36, -RZ ;  /* 0x800000ff24248221 */ /* 0x000fc40000010100 */
[----:B------:R-:W-:Y:S02]  /*a5e0*/  FMUL.FTZ R10, R10, R13 ;  /* 0x0000000d0a0a7220 */ /* 0x000fe40000410000 */
[----:B------:R-:W-:Y:S01]  /*a5f0*/  FMUL.FTZ R9, R9, R12 ;  /* 0x0000000c09097220 */ /* 0x000fe20000410000 */
[----:B--2---:R-:W-:Y:S01]  /*a600*/  LOP3.LUT R12, R16, 0xffff0000, RZ, 0xc0, !PT ;  /* 0xffff0000100c7812 */ /* 0x004fe200078ec0ff */
[----:B------:R-:W-:Y:S01]  /*a610*/  FMUL.FTZ R8, R8, R11 ;  /* 0x0000000b08087220 */ /* 0x000fe20000410000 */
[----:B------:R-:W-:Y:S01]  /*a620*/  SHF.L.U32 R11, R17, 0x10, RZ ;  /* 0x00000010110b7819 */ /* 0x000fe200000006ff */
[----:B------:R-:W-:Y:S01]  /*a630*/  IMAD.U32 R13, R16, 0x10000, RZ ;  /* 0x00010000100d7824 */ /* 0x000fe200078e00ff */
[C---:B------:R-:W-:Y:S01]  /*a640*/  LOP3.LUT R15, R18.reuse, 0xffff0000, RZ, 0xc0, !PT ;  /* 0xffff0000120f7812 */ /* 0x040fe200078ec0ff */
[----:B------:R-:W-:Y:S01]  /*a650*/  FMUL.FTZ R35, R35, R14 ;  /* 0x0000000e23237220 */ /* 0x000fe20000410000 */
[----:B------:R-:W-:Y:S01]  /*a660*/  LOP3.LUT R17, R17, 0xffff0000, RZ, 0xc0, !PT ;  /* 0xffff000011117812 */ /* 0x000fe200078ec0ff */
[----:B------:R-:W-:Y:S01]  /*a670*/  IMAD.U32 R16, R18, 0x10000, RZ ;  /* 0x0001000012107824 */ /* 0x000fe200078e00ff */
[----:B------:R-:W-:Y:S01]  /*a680*/  SHF.L.U32 R14, R19, 0x10, RZ ;  /* 0x00000010130e7819 */ /* 0x000fe200000006ff */
[----:B------:R-:W-:Y:S01]  /*a690*/  FMUL.FTZ R23, R23, R34 ;  /* 0x0000002217177220 */ /* 0x000fe20000410000 */
        /* <DEDUP_REMOVED lines=16> */
.L_x_6856:
[----:B------:R-:W-:Y:S05]  /*a7a0*/  BSYNC B0 ;  /* 0x0000000000007941 */ /* 0x000fea0003800000 */
.L_x_6855:
[----:B-----5:R1:W-:Y:S02]  /*a7b0*/  STS.128 [R173+0x1000], R20 ;  /* 0x00100014ad007388 */ /* 0x0203e40000000c00 */
.L_x_6854:
[----:B------:R-:W-:Y:S05]  /*a7c0*/  BSYNC B1 ;  /* 0x0000000000017941 */ /* 0x000fea0003800000 */
.L_x_6853:
        /* <DEDUP_REMOVED lines=19> */
[----:B------:R-:W-:Y:S01]  /*a900*/  IADD3 R0, P1, R9, R0, RZ ;  /* 0x0000000009007210 */ /* 0x000fe20007f3e0ff */
[----:B----4-:R-:W-:-:S03]  /*a910*/  IMAD.WIDE R16, R5, 0x2, R26 ;  /* 0x0000000205107825 */ /* 0x010fc600078e021a */
[----:B------:R-:W-:Y:S02]  /*a920*/  LEA.HI.X.SX32 R3, R9, R3, 0x1, P1 ;  /* 0x0000000309037211 */ /* 0x000fe400008f0eff */
[C---:B------:R-:W-:Y:S01]  /*a930*/  IADD3 R2, P1, R4.reuse, R0, RZ ;  /* 0x0000000004027210 */ /* 0x040fe20007f3e0ff */
[----:B------:R-:W4:Y:S03]  /*a940*/  LDG.E.128 R16, [R16.64] ;  /* 0x0000000610107981 */ /* 0x000f26000c1e1d00 */
[----:B------:R-:W-:Y:S02]  /*a950*/  LEA.HI.X.SX32 R5, R4, R3, 0x1, P1 ;  /* 0x0000000304057211 */ /* 0x000fe400008f0eff */
[----:B-1----:R-:W-:Y:S02]  /*a960*/  LEA R20, P1, R2, c[0x0][0x2b0], 0x1 ;  /* 0x0000ac0002147a11 */ /* 0x002fe400078208ff */
[----:B------:R-:W-:-:S02]  /*a970*/  @P0 SHF.R.S32.HI R60, RZ, 0x1, R60 ;  /* 0x00000001ff3c0819 */ /* 0x000fc4000001143c */
[----:B------:R-:W-:Y:S01]  /*a980*/  LEA.HI.X R21, R2, c[0x0][0x2b4], R5, 0x1, P1 ;  /* 0x0000ad0002157a11 */ /* 0x000fe200008f0c05 */
[----:B------:R-:W-:Y:S01]  /*a990*/  IMAD.MOV.U32 R2, RZ, RZ, RZ ;  /* 0x000000ffff027224 */ /* 0x000fe200078e00ff */
[----:B------:R-:W-:-:S04]  /*a9a0*/  @P0 IADD3 R2, -R60, RZ, RZ ;  /* 0x000000ff3c020210 */ /* 0x000fc80007ffe1ff */
[C---:B------:R-:W-:Y:S01]  /*a9b0*/  IADD3 R0, P1, R2.reuse, R0, RZ ;  /* 0x0000000002007210 */ /* 0x040fe20007f3e0ff */
[----:B--2---:R-:W2:Y:S03]  /*a9c0*/  LDG.E.128 R20, [R20.64] ;  /* 0x0000000614147981 */ /* 0x004ea6000c1e1d00 */
[----:B------:R-:W-:Y:S02]  /*a9d0*/  LEA.HI.X.SX32 R3, R2, R3, 0x1, P1 ;  /* 0x0000000302037211 */ /* 0x000fe400008f0eff */
[----:B------:R-:W-:-:S04]  /*a9e0*/  LEA R24, P1, R0, c[0x0][0x2a8], 0x1 ;  /* 0x0000aa0000187a11 */ /* 0x000fc800078208ff */
[----:B------:R-:W-:-:S06]  /*a9f0*/  LEA.HI.X R25, R0, c[0x0][0x2ac], R3, 0x1, P1 ;  /* 0x0000ab0000197a11 */ /* 0x000fcc00008f0c03 */
[----:B---3--:R-:W3:Y:S01]  /*aa00*/  LDG.E.128 R24, [R24.64] ;  /* 0x0000000618187981 */ /* 0x008ee2000c1e1d00 */
[C---:B-----5:R-:W-:Y:S01]  /*aa10*/  IMAD.U32 R3, R12.reuse, 0x10000, RZ ;  /* 0x000100000c037824 */ /* 0x060fe200078e00ff */
        /* <DEDUP_REMOVED lines=8> */
[----:B------:R-:W-:Y:S01]  /*aaa0*/  LOP3.LUT R11, R16, 0xffff0000, RZ, 0xc0, !PT ;  /* 0xffff0000100b7812 */ /* 0x000fe200078ec0ff */
[----:B------:R-:W-:Y:S01]  /*aab0*/  IMAD.U32 R15, R19, 0x10000, RZ ;  /* 0x00010000130f7824 */ /* 0x000fe200078e00ff */
[----:B------:R-:W-:-:S02]  /*aac0*/  SHF.L.U32 R10, R17, 0x10, RZ ;  /* 0x00000010110a7819 */ /* 0x000fc400000006ff */
[----:B------:R-:W-:Y:S01]  /*aad0*/  LOP3.LUT R28, R17, 0xffff0000, RZ, 0xc0, !PT ;  /* 0xffff0000111c7812 */ /* 0x000fe200078ec0ff */
[C---:B------:R-:W-:Y:S01]  /*aae0*/  IMAD.U32 R17, R18.reuse, 0x10000, RZ ;  /* 0x0001000012117824 */ /* 0x040fe200078e00ff */
[----:B------:R-:W-:Y:S02]  /*aaf0*/  LOP3.LUT R16, R18, 0xffff0000, RZ, 0xc0, !PT ;  /* 0xffff000012107812 */ /* 0x000fe400078ec0ff */
[----:B------:R-:W-:Y:S02]  /*ab00*/  LOP3.LUT R29, R19, 0xffff0000, RZ, 0xc0, !PT ;  /* 0xffff0000131d7812 */ /* 0x000fe400078ec0ff */
[C---:B--2---:R-:W-:Y:S01]  /*ab10*/  SHF.L.U32 R30, R20.reuse, 0x10, RZ ;  /* 0x00000010141e7819 */ /* 0x044fe200000006ff */
[C---:B------:R-:W-:Y:S01]  /*ab20*/  IMAD.U32 R19, R21.reuse, 0x10000, RZ ;  /* 0x0001000015137824 */ /* 0x040fe200078e00ff */
[----:B------:R-:W-:Y:S02]  /*ab30*/  LOP3.LUT R18, R20, 0xffff0000, RZ, 0xc0, !PT ;  /* 0xffff000014127812 */ /* 0x000fe400078ec0ff */
[----:B------:R-:W-:-:S02]  /*ab40*/  LOP3.LUT R31, R21, 0xffff0000, RZ, 0xc0, !PT ;  /* 0xffff0000151f7812 */ /* 0x000fc400078ec0ff */
[C---:B------:R-:W-:Y:S02]  /*ab50*/  LOP3.LUT R21, R22.reuse, 0xffff0000, RZ, 0xc0, !PT ;  /* 0xffff000016157812 */ /* 0x040fe400078ec0ff */
[C---:B------:R-:W-:Y:S01]  /*ab60*/  SHF.L.U32 R20, R23.reuse, 0x10, RZ ;  /* 0x0000001017147819 */ /* 0x040fe200000006ff */
[----:B------:R-:W-:Y:S01]  /*ab70*/  IMAD.U32 R32, R22, 0x10000, RZ ;  /* 0x0001000016207824 */ /* 0x000fe200078e00ff */
[----:B------:R-:W-:Y:S01]  /*ab80*/  LOP3.LUT R22, R23, 0xffff0000, RZ, 0xc0, !PT ;  /* 0xffff000017167812 */ /* 0x000fe200078ec0ff */
[----:B------:R-:W-:Y:S02]  /*ab90*/  @!P0 FADD.FTZ R21, -R21, -RZ ;  /* 0x800000ff15158221 */ /* 0x000fe40000010100 */
[----:B------:R-:W-:Y:S02]  /*aba0*/  @!P0 FADD.FTZ R20, -R20, -RZ ;  /* 0x800000ff14148221 */ /* 0x000fe40000010100 */
[----:B------:R-:W-:Y:S02]  /*abb0*/  @!P0 FADD.FTZ R30, -R30, -RZ ;  /* 0x800000ff1e1e8221 */ /* 0x000fe40000010100 */
[----:B------:R-:W-:-:S02]  /*abc0*/  @!P0 FADD.FTZ R18, -R18, -RZ ;  /* 0x800000ff12128221 */ /* 0x000fc40000010100 */
[----:B------:R-:W-:Y:S02]  /*abd0*/  @!P0 FADD.FTZ R32, -R32, -RZ ;  /* 0x800000ff20208221 */ /* 0x000fe40000010100 */
        /* <DEDUP_REMOVED lines=25> */
[----:B------:R-:W-:-:S02]  /*ad70*/  FFMA.FTZ R9, R9, R21, R32 ;  /* 0x0000001509097223 */ /* 0x000fc40000010020 */
[----:B------:R-:W-:Y:S01]  /*ad80*/  FFMA.FTZ R16, R5, R20, R16 ;  /* 0x0000001405107223 */ /* 0x000fe20000010010 */
[----:B------:R-:W-:Y:S02]  /*ad90*/  F2FP.BF16.PACK_AB R15, R29, R14 ;  /* 0x0000000e1d0f723e */ /* 0x000fe400000010ff */
[----:B------:R-:W-:Y:S02]  /*ada0*/  F2FP.BF16.PACK_AB R13, R31, R10 ;  /* 0x0000000a1f0d723e */ /* 0x000fe400000010ff */
[----:B------:R-:W-:Y:S02]  /*adb0*/  F2FP.BF16.PACK_AB R12, R2, R3 ;  /* 0x00000003020c723e */ /* 0x000fe400000010ff */
[----:B------:R-:W-:Y:S02]  /*adc0*/  F2FP.BF16.PACK_AB R14, R16, R9 ;  /* 0x00000009100e723e */ /* 0x000fe400000010ff */
.L_x_6858:
[----:B------:R-:W-:Y:S05]  /*add0*/  BSYNC B0 ;  /* 0x0000000000007941 */ /* 0x000fea0003800000 */
.L_x_6857:
[----:B-----5:R1:W-:Y:S01]  /*ade0*/  STS.128 [R173+0x1800], R12 ;  /* 0x0018000cad007388 */ /* 0x0203e20000000c00 */
[----:B------:R-:W-:Y:S05]  /*adf0*/  BRA `(.L_x_6842) ;  /* 0x0000046000007947 */ /* 0x000fea0003800000 */
.L_x_6828:
        /* <DEDUP_REMOVED lines=14> */
.L_x_6860:
[----:B------:R-:W-:Y:S05]  /*aee0*/  BSYNC B0 ;  /* 0x0000000000007941 */ /* 0x000fea0003800000 */
.L_x_6859:
        /* <DEDUP_REMOVED lines=17> */
.L_x_6862:
[----:B------:R-:W-:Y:S05]  /*b000*/  BSYNC B0 ;  /* 0x0000000000007941 */ /* 0x000fea0003800000 */
.L_x_6861:
        /* <DEDUP_REMOVED lines=8> */
[----:B----4-:R-:W-:-:S03]  /*b090*/  IMAD.MOV.U32 R5, RZ, RZ, c[0x0][0x194] ;  /* 0x00006500ff057624 */ /* 0x010fc600078e00ff */
        /* <DEDUP_REMOVED lines=8> */
.L_x_6864:
[----:B------:R-:W-:Y:S05]  /*b120*/  BSYNC B0 ;  /* 0x0000000000007941 */ /* 0x000fea0003800000 */
.L_x_6863:
[----:B------:R-:W-:-:S04]  /*b130*/  IADD3 R8, R132, 0x30, RZ ;  /* 0x0000003084087810 */ /* 0x000fc80007ffe0ff */
[----:B------:R-:W-:-:S13]  /*b140*/  ISETP.GE.AND P0, PT, R8, R3, PT ;  /* 0x000000030800720c */ /* 0x000fda0003f06270 */
[----:B------:R-:W-:Y:S05]  /*b150*/  @P0 BRA `(.L_x_6842) ;  /* 0x0000010000000947 */ /* 0x000fea0003800000 */
[----:B------:R-:W-:-:S13]  /*b160*/  ISETP.GE.AND P0, PT, R100, c[0x0][0x220], PT ;  /* 0x0000880064007a0c */ /* 0x000fda0003f06270 */
[----:B------:R1:W-:Y:S01]  /*b170*/  @P0 STS.128 [R173+0x1800], RZ ;  /* 0x001800ffad000388 */ /* 0x0003e20000000c00 */
[----:B------:R-:W-:Y:S05]  /*b180*/  @P0 BRA `(.L_x_6842) ;  /* 0x000000d000000947 */ /* 0x000fea0003800000 */
[----:B----4-:R-:W-:Y:S01]  /*b190*/  MOV R4, R134 ;  /* 0x0000008600047202 */ /* 0x010fe20000000f00 */
[----:B------:R-:W-:Y:S01]  /*b1a0*/  IMAD.MOV.U32 R0, RZ, RZ, c[0x0][0x190] ;  /* 0x00006400ff007624 */ /* 0x000fe200078e00ff */
        /* <DEDUP_REMOVED lines=11> */
.L_x_6842:
[----:B------:R-:W-:Y:S05]  /*b260*/  BSYNC B2 ;  /* 0x0000000000027941 */ /* 0x000fea0003800000 */
.L_x_6827:
[----:B------:R-:W-:Y:S01]  /*b270*/  IADD3 R172, R47, -0x1, RZ ;  /* 0xffffffff2fac7810 */ /* 0x000fe20007ffe0ff */
[----:B------:R-:W-:Y:S01]  /*b280*/  BSSY B0, `(.L_x_6865) ;  /* 0x000000e000007945 */ /* 0x000fe20003800000 */
[----:B------:R-:W-:-:S03]  /*b290*/  LEA R168, P0, R128, c[0x0][0x168], 0x1 ;  /* 0x00005a0080a87a11 */ /* 0x000fc600078008ff */
[----:B----4-:R-:W-:Y:S01]  /*b2a0*/  IMAD.SHL.U32 R3, R172, 0x80, RZ ;  /* 0x00000080ac037824 */ /* 0x010fe200078e00ff */
[----:B------:R-:W-:-:S03]  /*b2b0*/  LEA.HI.X R169, R128, c[0x0][0x16c], R131, 0x1, P0 ;  /* 0x00005b0080a97a11 */ /* 0x000fc600000f0c83 */
[----:B-1----:R-:W-:-:S05]  /*b2c0*/  IMAD.IADD R13, R52, 0x1, -R3 ;  /* 0x00000001340d7824 */ /* 0x002fca00078e0a03 */
        /* <DEDUP_REMOVED lines=9> */
.L_x_6866:
[----:B------:R-:W-:Y:S05]  /*b360*/  BSYNC B0 ;  /* 0x0000000000007941 */ /* 0x000fea0003800000 */
.L_x_6865:
        /* <DEDUP_REMOVED lines=12> */
.L_x_6868:
[----:B------:R-:W-:Y:S05]  /*b430*/  BSYNC B0 ;  /* 0x0000000000007941 */ /* 0x000fea0003800000 */
.L_x_6867:
[----:B------:R-:W-:Y:S01]  /*b440*/  ISETP.GE.AND P0, PT, R7, R13, PT ;  /* 0x0000000d0700720c */ /* 0x000fe20003f06270 */
[----:B------:R-:W-:-:S12]  /*b450*/  BSSY B0, `(.L_x_6869) ;  /* 0x000000d000007945 */ /* 0x000fd80003800000 */
        /* <DEDUP_REMOVED lines=12> */
.L_x_6870:
[----:B------:R-:W-:Y:S05]  /*b520*/  BSYNC B0 ;  /* 0x0000000000007941 */ /* 0x000fea0003800000 */
.L_x_6869:
[----:B------:R-:W-:Y:S01]  /*b530*/  ISETP.GE.AND P0, PT, R8, R13, PT ;  /* 0x0000000d0800720c */ /* 0x000fe20003f06270 */
[----:B------:R-:W-:-:S12]  /*b540*/  BSSY B0, `(.L_x_6871) ;  /* 0x000000e000007945 */ /* 0x000fd80003800000 */
        /* <DEDUP_REMOVED lines=13> */
.L_x_6872:
[----:B------:R-:W-:Y:S05]  /*b620*/  BSYNC B0 ;  /* 0x0000000000007941 */ /* 0x000fea0003800000 */
.L_x_6871:
[----:B---3--:R-:W-:Y:S01]  /*b630*/  IADD3 R11, R132, 0x40, RZ ;  /* 0x00000040840b7810 */ /* 0x008fe20007ffe0ff */
        /* <DEDUP_REMOVED lines=14> */
.L_x_6874:
[----:B------:R-:W-:Y:S05]  /*b720*/  BSYNC B0 ;  /* 0x0000000000007941 */ /* 0x000fea0003800000 */
.L_x_6873:
        /* <DEDUP_REMOVED lines=16> */
.L_x_6876:
[----:B------:R-:W-:Y:S05]  /*b830*/  BSYNC B0 ;  /* 0x0000000000007941 */ /* 0x000fea0003800000 */
.L_x_6875:
        /* <DEDUP_REMOVED lines=16> */
.L_x_6878:
[----:B------:R-:W-:Y:S05]  /*b940*/  BSYNC B0 ;  /* 0x0000000000007941 */ /* 0x000fea0003800000 */
.L_x_6877:
        /* <DEDUP_REMOVED lines=16> */
.L_x_6880:
[----:B------:R-:W-:Y:S05]  /*ba50*/  BSYNC B0 ;  /* 0x0000000000007941 */ /* 0x000fea0003800000 */
.L_x_6879:
[----:B------:R-:W5:Y:S01]  /*ba60*/  S2UR UR8, SR_CTAID.Y ;  /* 0x00000000000879c3 */ /* 0x000f620000002600 */
[----:B------:R-:W-:Y:S01]  /*ba70*/  ULDC.64 UR4, c[0x0][0x320] ;  /* 0x0000c80000047ab9 */ /* 0x000fe20000000a00 */
[----:B------:R-:W0:Y:S06]  /*ba80*/  LDGDEPBAR ;  /* 0x00000000000079af */ /* 0x000e2c0000000000 */
[----:B------:R-:W1:Y:S01]  /*ba90*/  S2UR UR10, SR_CTAID.Z ;  /* 0x00000000000a79c3 */ /* 0x000e620000002700 */
[----:B-----5:R-:W-:Y:S01]  /*baa0*/  USHF.R.S32.HI UR9, URZ, 0x1f, UR8 ;  /* 0x0000001f3f097899 */ /* 0x020fe20008011408 */
[----:B------:R-:W5:Y:S01]  /*bab0*/  S2R R5, SR_TID.X ;  /* 0x0000000000057919 */ /* 0x000f620000002100 */
[----:B------:R-:W-:-:S04]  /*bac0*/  DEPBAR.LE SB0, 0x0 ;  /* 0x000080000000791a */ /* 0x000fc80000000000 */
[----:B------:R-:W-:Y:S02]  /*bad0*/  UIMAD UR9, UR9, UR4, URZ ;  /* 0x00000004090972a4 */ /* 0x000fe4000f8e023f */
[----:B-1----:R-:W-:Y:S02]  /*bae0*/  USHF.R.S32.HI UR11, URZ, 0x1f, UR10 ;  /* 0x0000001f3f0b7899 */ /* 0x002fe4000801140a */
[----:B------:R-:W-:Y:S02]  /*baf0*/  UIMAD UR9, UR8, UR5, UR9 ;  /* 0x00000005080972a4 */ /* 0x000fe4000f8e0209 */
[----:B------:R-:W-:-:S03]  /*bb00*/  UIMAD.WIDE.U32 UR10, UR8, UR4, UR10 ;  /* 0x00000004080a72a5 */ /* 0x000fc6000f8e000a */
[----:B------:R-:W-:Y:S02]  /*bb10*/  ULDC.64 UR4, c[0x0][0x318] ;  /* 0x0000c60000047ab9 */ /* 0x000fe40000000a00 */
[----:B------:R-:W-:Y:S02]  /*bb20*/  UIADD3 UR9, UR11, UR9, URZ ;  /* 0x000000090b097290 */ /* 0x000fe4000fffe03f */
[----:B------:R-:W-:-:S04]  /*bb30*/  ULEA UR4, UP0, UR10, UR4, 0x2 ;  /* 0x000000040a047291 */ /* 0x000fc8000f80103f */
[----:B------:R-:W-:Y:S02]  /*bb40*/  ULEA.HI.X UR5, UR10, UR5, UR9, 0x2, UP0 ;  /* 0x000000050a057291 */ /* 0x000fe400080f1409 */
[----:B------:R-:W-:-:S04]  /*bb50*/  IMAD.U32 R14, RZ, RZ, UR4 ;  /* 0x00000004ff0e7e24 */ /* 0x000fc8000f8e00ff */
[----:B------:R-:W-:-:S06]  /*bb60*/  IMAD.U32 R15, RZ, RZ, UR5 ;  /* 0x00000005ff0f7e24 */ /* 0x000fcc000f8e00ff */
[----:B--2---:R-:W2:Y:S04]  /*bb70*/  LDG.E R15, [R14.64] ;  /* 0x000000060e0f7981 */ /* 0x004ea8000c1e1900 */
[----:B------:R-:W-:Y:S01]  /*bb80*/  BAR.SYNC.DEFER_BLOCKING 0x0 ;  /* 0x0000000000007b1d */ /* 0x000fe20000010000 */
[----:B------:R-:W-:Y:S01]  /*bb90*/  ISETP.GE.AND P0, PT, R132, R13, PT ;  /* 0x0000000d8400720c */ /* 0x000fe20003f06270 */
[----:B-----5:R-:W-:Y:S01]  /*bba0*/  IMAD.SHL.U32 R171, R5, 0x2, RZ ;  /* 0x0000000205ab7824 */ /* 0x020fe200078e00ff */
[----:B------:R-:W-:Y:S02]  /*bbb0*/  SHF.R.S32.HI R2, RZ, 0x1f, R5 ;  /* 0x0000001fff027819 */ /* 0x000fe40000011405 */
[----:B------:R-:W-:Y:S01]  /*bbc0*/  LEA R180, P1, R124, c[0x0][0x170], 0x1 ;  /* 0x00005c007cb47a11 */ /* 0x000fe200078208ff */
[----:B------:R-:W2:Y:S01]  /*bbd0*/  MUFU.RCP R0, c[0x0][0x238] ;  /* 0x00008e0000007b08 */ /* 0x000ea20000001000 */
[----:B------:R-:W-:Y:S01]  /*bbe0*/  LEA.HI R45, R2, R5, RZ, 0x5 ;  /* 0x00000005022d7211 */ /* 0x000fe200078f28ff */
[----:B------:R-:W-:Y:S01]  /*bbf0*/  BSSY B0, `(.L_x_6881) ;  /* 0x0000013000007945 */ /* 0x000fe20003800000 */
[----:B------:R-:W-:-:S02]  /*bc00*/  LEA.HI.X R179, R124, c[0x0][0x174], R127, 0x1, P1 ;  /* 0x00005d007cb37a11 */ /* 0x000fc400008f0c7f */
[----:B------:R-:W-:Y:S02]  /*bc10*/  LOP3.LUT R12, R45, 0xffffffe0, RZ, 0xc0, !PT ;  /* 0xffffffe02d0c7812 */ /* 0x000fe400078ec0ff */
[----:B------:R-:W-:-:S03]  /*bc20*/  LOP3.LUT R171, R171, 0x6, RZ, 0xc0, !PT ;  /* 0x00000006abab7812 */ /* 0x000fc600078ec0ff */
[----:B------:R-:W-:-:S05]  /*bc30*/  IMAD.IADD R17, R5, 0x1, -R12 ;  /* 0x0000000105117824 */ /* 0x000fca00078e0a0c */
[----:B------:R-:W-:Y:S01]  /*bc40*/  SHF.R.S32.HI R170, RZ, 0x1f, R17 ;  /* 0x0000001fffaa7819 */ /* 0x000fe20000011411 */
[----:B------:R1:W-:Y:S03]  /*bc50*/  @P0 STS.128 [R173+0x6000], RZ ;  /* 0x006000ffad000388 */ /* 0x0003e60000000c00 */
[----:B------:R-:W-:-:S04]  /*bc60*/  LEA.HI R170, R170, R17, RZ, 0x2 ;  /* 0x00000011aaaa7211 */ /* 0x000fc800078f10ff */
[----:B------:R-:W-:Y:S01]  /*bc70*/  SHF.R.S32.HI R170, RZ, 0x2, R170 ;  /* 0x00000002ffaa7819 */ /* 0x000fe200000114aa */
[----:B--2---:R-:W-:Y:S01]  /*bc80*/  FMUL.FTZ R0, R15, R0 ;  /* 0x000000000f007220 */ /* 0x004fe20000410000 */
        /* <DEDUP_REMOVED lines=9> */
.L_x_6882:
[----:B-1----:R-:W-:Y:S05]  /*bd20*/  BSYNC B0 ;  /* 0x0000000000007941 */ /* 0x002fea0003800000 */
.L_x_6881:
        /* <DEDUP_REMOVED lines=13> */
.L_x_6884:
[----:B------:R-:W-:Y:S05]  /*be00*/  BSYNC B0 ;  /* 0x0000000000007941 */ /* 0x000fea0003800000 */
.L_x_6883:
        /* <DEDUP_REMOVED lines=15> */
.L_x_6886:
[----:B------:R-:W-:Y:S05]  /*bf00*/  BSYNC B0 ;  /* 0x0000000000007941 */ /* 0x000fea0003800000 */
.L_x_6885:
        /* <DEDUP_REMOVED lines=9> */
[----:B--2---:R-:W-:Y:S01]  /*bfa0*/  MOV R178, R180 ;  /* 0x000000b400b27202 */ /* 0x004fe20000000f00 */
[----:B------:R-:W-:-:S04]  /*bfb0*/  UIMAD UR4, UR4, 0x60, URZ ;  /* 0x00000060040478a4 */ /* 0x000fc8000f8e023f */
[----:B------:R-:W-:-:S05]  /*bfc0*/  IMAD.WIDE.U32 R6, R6, 0x60, R178 ;  /* 0x0000006006067825 */ /* 0x000fca00078e00b2 */
[----:B------:R-:W-:-:S05]  /*bfd0*/  IADD3 R7, R7, UR4, RZ ;  /* 0x0000000407077c10 */ /* 0x000fca000fffe0ff */
[----:B------:R-:W-:Y:S01]  /*bfe0*/  @!PT LDS RZ, [RZ] ;  /* 0x00000000fffff984 */ /* 0x000fe20000000800 */
[----:B------:R-:W-:Y:S01]  /*bff0*/  @!PT LDS RZ, [RZ] ;  /* 0x00000000fffff984 */ /* 0x000fe20000000800 */
[----:B------:R-:W-:Y:S01]  /*c000*/  @!PT LDS RZ, [RZ] ;  /* 0x00000000fffff984 */ /* 0x000fe20000000800 */
[----:B------:R2:W-:Y:S02]  /*c010*/  LDGSTS.E.BYPASS.LTC128B.128 [R173+0x7800], [R6.64] ;  /* 0x0780000006ad7fae */ /* 0x0005e4000b901d46 */
.L_x_6888:
[----:B------:R-:W-:Y:S05]  /*c020*/  BSYNC B0 ;  /* 0x0000000000007941 */ /* 0x000fea0003800000 */
.L_x_6887:
[----:B------:R-:W-:Y:S01]  /*c030*/  ISETP.GE.AND P0, PT, R11, R13, PT ;  /* 0x0000000d0b00720c */ /* 0x000fe20003f06270 */
[----:B------:R-:W-:-:S12]  /*c040*/  BSSY B0, `(.L_x_6889) ;  /* 0x000000e000007945 */ /* 0x000fd80003800000 */
[----:B------:R1:W-:Y:S01]  /*c050*/  @P0 STS.128 [R173+0x8000], RZ ;  /* 0x008000ffad000388 */ /* 0x0003e20000000c00 */
[----:B------:R-:W-:Y:S05]  /*c060*/  @P0 BRA `(.L_x_6890) ;  /* 0x000000b000000947 */ /* 0x000fea0003800000 */
[----:B------:R-:W-:-:S13]  /*c070*/  ISETP.GE.AND P0, PT, R100, c[0x0][0x220], PT ;  /* 0x0000880064007a0c */ /* 0x000fda0003f06270 */
[----:B------:R1:W-:Y:S01]  /*c080*/  @P0 STS.128 [R173+0x8000], RZ ;  /* 0x008000ffad000388 */ /* 0x0003e20000000c00 */
[----:B------:R-:W-:Y:S05]  /*c090*/  @P0 BRA `(.L_x_6890) ;  /* 0x0000008000000947 */ /* 0x000fea0003800000 */
[----:B--2---:R-:W-:Y:S02]  /*c0a0*/  IMAD.MOV.U32 R7, RZ, RZ, c[0x0][0x1a0] ;  /* 0x00006800ff077624 */ /* 0x004fe400078e00ff */
[----:B------:R-:W-:-:S03]  /*c0b0*/  IMAD.MOV.U32 R6, RZ, RZ, c[0x0][0x1a4] ;  /* 0x00006900ff067624 */ /* 0x000fc600078e00ff */
[----:B-1----:R-:W-:-:S04]  /*c0c0*/  LEA R14, P0, R7, R180, 0x7 ;  /* 0x000000b4070e7211 */ /* 0x002fc800078038ff */
[----:B------:R-:W-:-:S05]  /*c0d0*/  LEA.HI.X R15, R7, R179, R6, 0x7, P0 ;  /* 0x000000b3070f7211 */ /* 0x000fca00000f3c06 */
[----:B------:R-:W-:Y:S01]  /*c0e0*/  @!PT LDS RZ, [RZ] ;  /* 0x00000000fffff984 */ /* 0x000fe20000000800 */
[----:B------:R-:W-:Y:S01]  /*c0f0*/  @!PT LDS RZ, [RZ] ;  /* 0x00000000fffff984 */ /* 0x000fe20000000800 */
[----:B------:R-:W-:Y:S01]  /*c100*/  @!PT LDS RZ, [RZ] ;  /* 0x00000000fffff984 */ /* 0x000fe20000000800 */
[----:B------:R1:W-:Y:S04]  /*c110*/  LDGSTS.E.BYPASS.LTC128B.128 [R173+0x8000], [R14.64] ;  /* 0x080000000ead7fae */ /* 0x0003e8000b901d46 */
.L_x_6890:
[----:B------:R-:W-:Y:S05]  /*c120*/  BSYNC B0 ;  /* 0x0000000000007941 */ /* 0x000fea0003800000 */
.L_x_6889:
[----:B------:R-:W-:Y:S01]  /*c130*/  ISETP.GE.AND P0, PT, R10, R13, PT ;  /* 0x0000000d0a00720c */ /* 0x000fe20003f06270 */
[----:B------:R-:W-:-:S12]  /*c140*/  BSSY B0, `(.L_x_6891) ;  /* 0x0000010000007945 */ /* 0x000fd80003800000 */
[----:B------:R1:W-:Y:S01]  /*c150*/  @P0 STS.128 [R173+0x8800], RZ ;  /* 0x008800ffad000388 */ /* 0x0003e20000000c00 */
[----:B------:R-:W-:Y:S05]  /*c160*/  @P0 BRA `(.L_x_6892) ;  /* 0x000000d000000947 */ /* 0x000fea0003800000 */
[----:B------:R-:W-:-:S13]  /*c170*/  ISETP.GE.AND P0, PT, R100, c[0x0][0x220], PT ;  /* 0x0000880064007a0c */ /* 0x000fda0003f06270 */
[----:B------:R1:W-:Y:S01]  /*c180*/  @P0 STS.128 [R173+0x8800], RZ ;  /* 0x008800ffad000388 */ /* 0x0003e20000000c00 */
[----:B------:R-:W-:Y:S05]  /*c190*/  @P0 BRA `(.L_x_6892) ;  /* 0x000000a000000947 */ /* 0x000fea0003800000 */
[----:B--2---:R-:W-:Y:S01]  /*c1a0*/  MOV R6, c[0x0][0x1a0] ;  /* 0x0000680000067a02 */ /* 0x004fe20000000f00 */
        /* <DEDUP_REMOVED lines=9> */
.L_x_6892:
[----:B------:R-:W-:Y:S05]  /*c240*/  BSYNC B0 ;  /* 0x0000000000007941 */ /* 0x000fea0003800000 */
.L_x_6891:
        /* <DEDUP_REMOVED lines=17> */
.L_x_6894:
[----:B------:R-:W-:Y:S05]  /*c360*/  BSYNC B0 ;  /* 0x0000000000007941 */ /* 0x000fea0003800000 */
.L_x_6893:
        /* <DEDUP_REMOVED lines=17> */
.L_x_6896:
[----:B------:R-:W-:Y:S05]  /*c480*/  BSYNC B0 ;  /* 0x0000000000007941 */ /* 0x000fea0003800000 */
.L_x_6895:
[-C--:B------:R-:W-:Y:S01]  /*c490*/  LEA.HI R4, R2, R5.reuse, RZ, 0x4 ;  /* 0x0000000502047211 */ /* 0x080fe200078f20ff */
[----:B------:R-:W-:Y:S01]  /*c4a0*/  IMAD.SHL.U32 R132, R132, 0x8, RZ ;  /* 0x0000000884847824 */ /* 0x000fe200078e00ff */
[----:B------:R-:W-:Y:S01]  /*c4b0*/  LEA.HI R2, R2, R5, RZ, 0x3 ;  /* 0x0000000502027211 */ /* 0x000fe200078f18ff */
[----:B--2---:R-:W-:Y:S01]  /*c4c0*/  IMAD.SHL.U32 R7, R54, 0x40, RZ ;  /* 0x0000004036077824 */ /* 0x004fe200078e00ff */
[----:B------:R-:W-:Y:S01]  /*c4d0*/  SHF.R.S32.HI R157, RZ, 0x4, R4 ;  /* 0x00000004ff9d7819 */ /* 0x000fe20000011404 */
[----:B------:R-:W0:Y:S01]  /*c4e0*/  LDGDEPBAR ;  /* 0x00000000000079af */ /* 0x000e220000000000 */
[----:B------:R-:W-:Y:S02]  /*c4f0*/  LOP3.LUT R2, R2, 0xfffffff8, RZ, 0xc0, !PT ;  /* 0xfffffff802027812 */ /* 0x000fe400078ec0ff */
[----:B------:R-:W-:Y:S02]  /*c500*/  LEA.HI R6, R4, R157, RZ, 0x1 ;  /* 0x0000009d04067211 */ /* 0x000fe400078f08ff */
        /* <DEDUP_REMOVED lines=18> */
[----:B------:R-:W-:Y:S01]  /*c630*/  LOP3.LUT R6, R4, R11, RZ, 0x3c, !PT ;  /* 0x0000000b04067212 */ /* 0x000fe200078e3cff */
[----:B------:R-:W-:Y:S01]  /*c640*/  IMAD.MOV.U32 R4, RZ, RZ, 0x20 ;  /* 0x00000020ff047424 */ /* 0x000fe200078e00ff */
[----:B------:R-:W-:Y:S01]  /*c650*/  LOP3.LUT P0, RZ, R53, 0x2, RZ, 0xc0, !PT ;  /* 0x0000000235ff7812 */ /* 0x000fe2000780c0ff */
[----:B------:R-:W-:-:S02]  /*c660*/  IMAD R157, R157, 0x200, R132 ;  /* 0x000002009d9d7824 */ /* 0x000fc400078e0284 */
[----:B------:R-:W-:Y:S01]  /*c670*/  IMAD.IADD R158, R6, 0x1, R5 ;  /* 0x00000001069e7824 */ /* 0x000fe200078e0205 */
[C---:B------:R-:W-:Y:S01]  /*c680*/  SEL R2, R4.reuse, 0xffffffe0, !P1 ;  /* 0xffffffe004027807 */ /* 0x040fe20004800000 */
[----:B------:R-:W-:Y:S01]  /*c690*/  IMAD.SHL.U32 R157, R157, 0x2, RZ ;  /* 0x000000029d9d7824 */ /* 0x000fe200078e00ff */
[----:B------:R-:W-:Y:S01]  /*c6a0*/  SEL R4, R4, 0xffffffe0, !P0 ;  /* 0xffffffe004047807 */ /* 0x000fe20004000000 */
[----:B------:R-:W-:Y:S01]  /*c6b0*/  IMAD.SHL.U32 R158, R158, 0x2, RZ ;  /* 0x000000029e9e7824 */ /* 0x000fe200078e00ff */
[----:B------:R-:W-:Y:S01]  /*c6c0*/  LOP3.LUT P0, RZ, R53, 0x4, RZ, 0xc0, !PT ;  /* 0x0000000435ff7812 */ /* 0x000fe2000780c0ff */
[C---:B------:R-:W-:Y:S01]  /*c6d0*/  IMAD.IADD R151, R157.reuse, 0x1, R2 ;  /* 0x000000019d977824 */ /* 0x040fe200078e0202 */
[----:B-1----:R-:W-:Y:S01]  /*c6e0*/  LDSM.16.M88.4 R12, [R157+0x2000] ;  /* 0x002000009d0c783b */ /* 0x002fe20000000200 */
[----:B------:R-:W-:Y:S01]  /*c6f0*/  IMAD.IADD R156, R158, 0x1, R4 ;  /* 0x000000019e9c7824 */ /* 0x000fe200078e0204 */
[C---:B------:R-:W-:Y:S01]  /*c700*/  IADD3 R46, R157.reuse, 0x2000, RZ ;  /* 0x000020009d2e7810 */ /* 0x040fe20007ffe0ff */
[----:B------:R-:W-:Y:S01]  /*c710*/  IMAD.MOV.U32 R5, RZ, RZ, 0x40 ;  /* 0x00000040ff057424 */ /* 0x000fe200078e00ff */
[----:B------:R-:W1:Y:S01]  /*c720*/  LDSM.16.M88.4 R20, [R158] ;  /* 0x000000009e14783b */ /* 0x000e620000000200 */
[----:B------:R-:W-:Y:S01]  /*c730*/  IADD3 R154, R157, 0x2040, RZ ;  /* 0x000020409d9a7810 */ /* 0x000fe20007ffe0ff */
[----:B------:R-:W-:Y:S01]  /*c740*/  IMAD.U32 R44, R45, 0x10, R170 ;  /* 0x000000102d2c7824 */ /* 0x000fe200078e00aa */
[----:B------:R-:W-:Y:S01]  /*c750*/  @P2 IADD3 R154, R46, -0x40, RZ ;  /* 0xffffffc02e9a2810 */ /* 0x000fe20007ffe0ff */
[----:B------:R-:W2:Y:S01]  /*c760*/  LDSM.16.M88.4 R76, [R157+0x2800] ;  /* 0x002800009d4c783b */ /* 0x000ea20000000200 */
[----:B------:R-:W-:-:S02]  /*c770*/  SEL R5, R5, 0xffffffc0, !P0 ;  /* 0xffffffc005057807 */ /* 0x000fc40004000000 */
[----:B------:R-:W-:Y:S01]  /*c780*/  IADD3 R53, -R163, 0x1, R44 ;  /* 0x00000001a3357810 */ /* 0x000fe20007ffe12c */
[----:B------:R-:W-:Y:S01]  /*c790*/  LDSM.16.M88.4 R88, [R151+0x2000] ;  /* 0x002000009758783b */ /* 0x000fe20000000200 */
[----:B------:R-:W-:Y:S01]  /*c7a0*/  IMAD.IADD R140, R2, 0x1, R154 ;  /* 0x00000001028c7824 */ /* 0x000fe200078e029a */
[----:B------:R-:W-:Y:S01]  /*c7b0*/  LOP3.LUT R6, R6, R7, RZ, 0xfc, !PT ;  /* 0x0000000706067212 */ /* 0x000fe200078efcff */
[----:B------:R-:W-:Y:S01]  /*c7c0*/  IMAD.IADD R155, R158, 0x1, R5 ;  /* 0x000000019e9b7824 */ /* 0x000fe200078e0205 */
[----:B------:R-:W5:Y:S01]  /*c7d0*/  LDSM.16.M88.4 R56, [R156] ;  /* 0x000000009c38783b */ /* 0x000f620000000200 */
[----:B------:R-:W-:Y:S01]  /*c7e0*/  IADD3 R53, R53, c[0x0][0x2e8], R52 ;  /* 0x0000ba0035357a10 */ /* 0x000fe20007ffe034 */
[----:B------:R-:W-:Y:S01]  /*c7f0*/  IMAD.IADD R2, R3, 0x1, R171 ;  /* 0x0000000103027824 */ /* 0x000fe200078e02ab */
[----:B------:R-:W-:Y:S01]  /*c800*/  IADD3 R147, R154, 0x800, RZ ;  /* 0x000008009a937810 */ /* 0x000fe20007ffe0ff */
[----:B------:R-:W3:Y:S01]  /*c810*/  LDSM.16.M88.4 R84, [R151+0x2800] ;  /* 0x002800009754783b */ /* 0x000ee20000000200 */
[----:B------:R-:W-:Y:S01]  /*c820*/  IMAD.IADD R153, R4, 0x1, R155 ;  /* 0x0000000104997824 */ /* 0x000fe200078e029b */
[----:B------:R-:W-:-:S02]  /*c830*/  IADD3 R45, R53, 0x8, RZ ;  /* 0x00000008352d7810 */ /* 0x000fc40007ffe0ff */
[----:B------:R-:W4:Y:S01]  /*c840*/  LDSM.16.M88.4 R68, [R157+0x3000] ;  /* 0x003000009d44783b */ /* 0x000f220000000200 */
[-C--:B------:R-:W-:Y:S02]  /*c850*/  IMNMX R44, R53, R52.reuse, PT ;  /* 0x00000034352c7217 */ /* 0x080fe40003800200 */
[----:B------:R-:W-:Y:S01]  /*c860*/  IMNMX R45, R45, R52, PT ;  /* 0x000000342d2d7217 */ /* 0x000fe20003800200 */
        /* <DEDUP_REMOVED lines=10> */
[C---:B-1----:R-:W-:Y:S03]  /*c910*/  HMMA.16816.F32.BF16 R16, R20.reuse, R12, RZ ;  /* 0x0000000c1410723c */ /* 0x042fe600000418ff */
[----:B------:R-:W1:Y:S04]  /*c920*/  LDSM.16.M88.4 R92, [R157+0x5800] ;  /* 0x005800009d5c783b */ /* 0x000e680000000200 */
[----:B------:R-:W1:Y:S01]  /*c930*/  LDSM.16.M88.4 R80, [R151+0x3000] ;  /* 0x003000009750783b */ /* 0x000e620000000200 */
[C---:B--2---:R-:W-:Y:S03]  /*c940*/  HMMA.16816.F32.BF16 R8, R20.reuse, R76, RZ ;  /* 0x0000004c1408723c */ /* 0x044fe600000418ff */
[----:B------:R-:W2:Y:S04]  /*c950*/  LDSM.16.M88.4 R108, [R151+0x3800] ;  /* 0x00380000976c783b */ /* 0x000ea80000000200 */
[----:B------:R-:W-:Y:S01]  /*c960*/  LDSM.16.M88.4 R120, [R151+0x4000] ;  /* 0x004000009778783b */ /* 0x000fe20000000200 */
[C---:B------:R-:W-:Y:S03]  /*c970*/  HMMA.16816.F32.BF16 R12, R20.reuse, R14, RZ ;  /* 0x0000000e140c723c */ /* 0x040fe600000418ff */
[----:B------:R-:W-:Y:S04]  /*c980*/  LDSM.16.M88.4 R104, [R151+0x4800] ;  /* 0x004800009768783b */ /* 0x000fe80000000200 */
[----:B------:R-:W-:Y:S01]  /*c990*/  LDSM.16.M88.4 R96, [R151+0x5000] ;  /* 0x005000009760783b */ /* 0x000fe20000000200 */
[----:B------:R-:W-:Y:S03]  /*c9a0*/  HMMA.16816.F32.BF16 R76, R20, R78, RZ ;  /* 0x0000004e144c723c */ /* 0x000fe600000418ff */
[----:B------:R-:W-:Y:S04]  /*c9b0*/  LDSM.16.M88.4 R112, [R153] ;  /* 0x000000009970783b */ /* 0x000fe80000000200 */
[----:B------:R-:W-:Y:S01]  /*c9c0*/  LDSM.16.M88.4 R52, [R154+0x1800] ;  /* 0x001800009a34783b */ /* 0x000fe20000000200 */
[C---:B-----5:R-:W-:Y:S08]  /*c9d0*/  HMMA.16816.F32.BF16 R16, R56.reuse, R88, R16 ;  /* 0x000000583810723c */ /* 0x060ff00000041810 */
[C---:B------:R-:W-:Y:S01]  /*c9e0*/  HMMA.16816.F32.BF16 R12, R56.reuse, R90, R12 ;  /* 0x0000005a380c723c */ /* 0x040fe2000004180c */
[----:B------:R-:W-:Y:S07]  /*c9f0*/  LDSM.16.M88.4 R88, [R155] ;  /* 0x000000009b58783b */ /* 0x000fee0000000200 */
[C---:B---3--:R-:W-:Y:S08]  /*ca00*/  HMMA.16816.F32.BF16 R8, R56.reuse, R84, R8 ;  /* 0x000000543808723c */ /* 0x048ff00000041808 */
[----:B------:R-:W-:Y:S01]  /*ca10*/  HMMA.16816.F32.BF16 R76, R56, R86, R76 ;  /* 0x00000056384c723c */ /* 0x000fe2000004184c */
[----:B------:R-:W3:Y:S07]  /*ca20*/  LDSM.16.M88.4 R84, [R154] ;  /* 0x000000009a54783b */ /* 0x000eee0000000200 */
        /* <DEDUP_REMOVED lines=15> */
[----:B------:R-:W4:Y:S07]  /*cb20*/  LDSM.16.M88.4 R80, [R154+0x800] ;  /* 0x000800009a50783b */ /* 0x000f2e0000000200 */
[C---:B--2---:R-:W-:Y:S08]  /*cb30*/  HMMA.16816.F32.BF16 R64, R56.reuse, R108, R64 ;  /* 0x0000006c3840723c */ /* 0x044ff00000041840 */
[----:B------:R-:W-:Y:S01]  /*cb40*/  HMMA.16816.F32.BF16 R60, R56, R110, R60 ;  /* 0x0000006e383c723c */ /* 0x000fe2000004183c */
[----:B------:R-:W2:Y:S07]  /*cb50*/  LDSM.16.M88.4 R108, [R140] ;  /* 0x000000008c6c783b */ /* 0x000eae0000000200 */
[C---:B---3--:R-:W-:Y:S08]  /*cb60*/  HMMA.16816.F32.BF16 R16, R88.reuse, R84, R16 ;  /* 0x000000545810723c */ /* 0x048ff00000041810 */
[----:B------:R-:W-:Y:S01]  /*cb70*/  HMMA.16816.F32.BF16 R84, R88, R86, R12 ;  /* 0x000000565854723c */ /* 0x000fe2000004180c */
[----:B------:R-:W3:Y:S07]  /*cb80*/  LDSM.16.M88.4 R12, [R154+0x1000] ;  /* 0x001000009a0c783b */ /* 0x000eee0000000200 */
[C---:B------:R-:W-:Y:S08]  /*cb90*/  HMMA.16816.F32.BF16 R116, R56.reuse, R120, R116 ;  /* 0x000000783874723c */ /* 0x040ff00000041874 */
[C---:B------:R-:W-:Y:S08]  /*cba0*/  HMMA.16816.F32.BF16 R48, R56.reuse, R122, R48 ;  /* 0x0000007a3830723c */ /* 0x040ff00000041830 */
[C---:B------:R-:W-:Y:S08]  /*cbb0*/  HMMA.16816.F32.BF16 R40, R56.reuse, R104, R40 ;  /* 0x000000683828723c */ /* 0x040ff00000041828 */
[C---:B------:R-:W-:Y:S08]  /*cbc0*/  HMMA.16816.F32.BF16 R36, R56.reuse, R106, R36 ;  /* 0x0000006a3824723c */ /* 0x040ff00000041824 */
[C---:B------:R-:W-:Y:S08]  /*cbd0*/  HMMA.16816.F32.BF16 R32, R56.reuse, R96, R32 ;  /* 0x000000603820723c */ /* 0x040ff00000041820 */
[C---:B------:R-:W-:Y:S08]  /*cbe0*/  HMMA.16816.F32.BF16 R28, R56.reuse, R98, R28 ;  /* 0x00000062381c723c */ /* 0x040ff0000004181c */
[C---:B-1----:R-:W-:Y:S01]  /*cbf0*/  HMMA.16816.F32.BF16 R24, R56.reuse, R92, R24 ;  /* 0x0000005c3818723c */ /* 0x042fe20000041818 */
[----:B------:R-:W-:Y:S07]  /*cc00*/  I2F R93, R2 ;  /* 0x00000002005d7306 */ /* 0x000fee0000201400 */
[----:B------:R-:W-:Y:S01]  /*cc10*/  HMMA.16816.F32.BF16 R20, R56, R94, R20 ;  /* 0x0000005e3814723c */ /* 0x000fe20000041814 */
[----:B------:R-:W1:Y:S06]  /*cc20*/  LDSM.16.M88.4 R56, [R140+0x800] ;  /* 0x000800008c38783b */ /* 0x000e6c0000000200 */
[----:B------:R-:W-:Y:S01]  /*cc30*/  IADD3 R94, R2, 0x9, RZ ;  /* 0x00000009025e7810 */ /* 0x000fe20007ffe0ff */
[----:B----4-:R-:W-:Y:S03]  /*cc40*/  HMMA.16816.F32.BF16 R8, R88, R80, R8 ;  /* 0x000000505808723c */ /* 0x010fe60000041808 */
[----:B------:R-:W-:-:S02]  /*cc50*/  ISETP.GE.AND P5, PT, R94, R45, PT ;  /* 0x0000002d5e00720c */ /* 0x000fc40003fa6270 */
[-C--:B------:R-:W-:Y:S02]  /*cc60*/  ISETP.GE.AND P4, PT, R94, R44.reuse, PT ;  /* 0x0000002c5e00720c */ /* 0x080fe40003f86270 */
[C---:B------:R-:W-:Y:S01]  /*cc70*/  IADD3 R81, R2.reuse, 0x1, RZ ;  /* 0x0000000102517810 */ /* 0x040fe20007ffe0ff */
[C---:B--2---:R-:W-:Y:S01]  /*cc80*/  HMMA.16816.F32.BF16 R16, R112.reuse, R108, R16 ;  /* 0x0000006c7010723c */ /* 0x044fe20000041810 */
[----:B------:R-:W-:Y:S02]  /*cc90*/  IADD3 R80, R2, 0x8, RZ ;  /* 0x0000000802507810 */ /* 0x000fe40007ffe0ff */
[----:B------:R-:W2:Y:S01]  /*cca0*/  I2F R46, R81 ;  /* 0x00000051002e7306 */ /* 0x000ea20000201400 */
[CC--:B------:R-:W-:Y:S02]  /*ccb0*/  ISETP.GE.AND P1, PT, R81.reuse, R44.reuse, PT ;  /* 0x0000002c5100720c */ /* 0x0c0fe40003f26270 */
[----:B------:R-:W-:Y:S02]  /*ccc0*/  ISETP.GE.AND P0, PT, R81, R45, PT ;  /* 0x0000002d5100720c */ /* 0x000fe40003f06270 */
[----:B------:R-:W-:Y:S01]  /*ccd0*/  HMMA.16816.F32.BF16 R84, R112, R110, R84 ;  /* 0x0000006e7054723c */ /* 0x000fe20000041854 */
[----:B------:R-:W-:-:S02]  /*cce0*/  ISETP.GE.AND P2, PT, R80, R44, PT ;  /* 0x0000002c5000720c */ /* 0x000fc40003f46270 */
[----:B------:R4:W5:Y:S01]  /*ccf0*/  I2F R95, R80 ;  /* 0x00000050005f7306 */ /* 0x0009620000201400 */
[----:B------:R-:W-:-:S04]  /*cd00*/  ISETP.GE.AND P3, PT, R80, R45, PT ;  /* 0x0000002d5000720c */ /* 0x000fc80003f66270 */
[C---:B------:R-:W-:Y:S08]  /*cd10*/  HMMA.16816.F32.BF16 R76, R88.reuse, R82, R76 ;  /* 0x00000052584c723c */ /* 0x040ff0000004184c */
[----:B---3--:R-:W-:Y:S01]  /*cd20*/  HMMA.16816.F32.BF16 R72, R88, R12, R72 ;  /* 0x0000000c5848723c */ /* 0x008fe20000041848 */
[----:B------:R-:W3:Y:S01]  /*cd30*/  I2F R12, R94 ;  /* 0x0000005e000c7306 */ /* 0x000ee20000201400 */
[CC--:B--2---:R-:W-:Y:S01]  /*cd40*/  FFMA.FTZ R19, R0.reuse, R46.reuse, R19 ;  /* 0x0000002e00137223 */ /* 0x0c4fe20000010013 */
[----:B----4-:R-:W2:Y:S01]  /*cd50*/  LDSM.16.M88.4 R80, [R140+0x1000] ;  /* 0x001000008c50783b */ /* 0x010ea20000000200 */
[----:B------:R-:W-:-:S02]  /*cd60*/  FFMA.FTZ R92, R0, R46, R17 ;  /* 0x0000002e005c7223 */ /* 0x000fc40000010011 */
[----:B------:R-:W-:Y:S01]  /*cd70*/  FFMA.FTZ R7, R0, R93, R18 ;  /* 0x0000005d00077223 */ /* 0x000fe20000010012 */
[----:B------:R-:W-:Y:S01]  /*cd80*/  IADD3 R13, R2, 0x10, RZ ;  /* 0x00000010020d7810 */ /* 0x000fe20007ffe0ff */
[C---:B-1----:R-:W-:Y:S01]  /*cd90*/  HMMA.16816.F32.BF16 R8, R112.reuse, R56, R8 ;  /* 0x000000387008723c */ /* 0x042fe20000041808 */
[CC--:B-----5:R-:W-:Y:S01]  /*cda0*/  FFMA.FTZ R84, R0.reuse, R95.reuse, R84 ;  /* 0x0000005f00547223 */ /* 0x0e0fe20000010054 */
[----:B------:R-:W-:Y:S01]  /*cdb0*/  FSEL R19, R19, -INF , !P0 ;  /* 0xff80000013137808 */ /* 0x000fe20004000000 */
[----:B------:R-:W-:Y:S01]  /*cdc0*/  FFMA.FTZ R86, R0, R95, R86 ;  /* 0x0000005f00567223 */ /* 0x000fe20000010056 */
[----:B------:R-:W-:Y:S01]  /*cdd0*/  FSEL R46, R92, -INF , !P1 ;  /* 0xff8000005c2e7808 */ /* 0x000fe20004800000 */
[----:B------:R-:W1:Y:S01]  /*cde0*/  I2F R17, R13 ;  /* 0x0000000d00117306 */ /* 0x000e620000201400 */
[----:B------:R-:W-:Y:S02]  /*cdf0*/  FSEL R84, R84, -INF , !P2 ;  /* 0xff80000054547808 */ /* 0x000fe40005000000 */
[----:B------:R-:W-:Y:S01]  /*ce00*/  IADD3 R57, R2, 0x11, RZ ;  /* 0x0000001102397810 */ /* 0x000fe20007ffe0ff */
[-C--:B---3--:R-:W-:Y:S01]  /*ce10*/  FFMA.FTZ R87, R0, R12.reuse, R87 ;  /* 0x0000000c00577223 */ /* 0x088fe20000010057 */
[----:B------:R-:W-:Y:S01]  /*ce20*/  IADD3 R56, R2, 0x18, RZ ;  /* 0x0000001802387810 */ /* 0x000fe20007ffe0ff */
[----:B------:R-:W-:Y:S01]  /*ce30*/  HMMA.16816.F32.BF16 R76, R112, R58, R76 ;  /* 0x0000003a704c723c */ /* 0x000fe2000004184c */
[----:B------:R-:W-:Y:S01]  /*ce40*/  FSEL R97, R86, -INF , !P3 ;  /* 0xff80000056617808 */ /* 0x000fe20005800000 */
[----:B------:R-:W3:Y:S01]  /*ce50*/  I2F R94, R57 ;  /* 0x00000039005e7306 */ /* 0x000ee20000201400 */
[----:B------:R-:W-:Y:S01]  /*ce60*/  FSEL R87, R87, -INF , !P5 ;  /* 0xff80000057577808 */ /* 0x000fe20006800000 */
[----:B------:R-:W-:Y:S01]  /*ce70*/  FFMA.FTZ R86, R0, R12, R85 ;  /* 0x0000000c00567223 */ /* 0x000fe20000010055 */
[----:B------:R-:W-:-:S02]  /*ce80*/  ISETP.GE.AND P2, PT, R57, R44, PT ;  /* 0x0000002c3900720c */ /* 0x000fc40003f46270 */
[-C--:B------:R-:W-:Y:S01]  /*ce90*/  ISETP.GE.AND P0, PT, R57, R45.reuse, PT ;  /* 0x0000002d3900720c */ /* 0x080fe20003f06270 */
[C---:B------:R-:W-:Y:S01]  /*cea0*/  HMMA.16816.F32.BF16 R68, R88.reuse, R14, R68 ;  /* 0x0000000e5844723c */ /* 0x040fe20000041844 */
[CC--:B------:R-:W-:Y:S01]  /*ceb0*/  ISETP.GE.AND P3, PT, R56.reuse, R44.reuse, PT ;  /* 0x0000002c3800720c */ /* 0x0c0fe20003f66270 */
[----:B------:R4:W5:Y:S01]  /*cec0*/  I2F R95, R56 ;  /* 0x00000038005f7306 */ /* 0x0009620000201400 */
[----:B------:R-:W-:Y:S02]  /*ced0*/  ISETP.GE.AND P5, PT, R56, R45, PT ;  /* 0x0000002d3800720c */ /* 0x000fe40003fa6270 */
[C---:B------:R-:W-:Y:S01]  /*cee0*/  ISETP.GE.AND P6, PT, R13.reuse, R44, PT ;  /* 0x0000002c0d00720c */ /* 0x040fe20003fc6270 */
[----:B-1----:R-:W-:Y:S01]  /*cef0*/  FFMA.FTZ R92, R0, R17, R8 ;  /* 0x00000011005c7223 */ /* 0x002fe20000010008 */
[----:B------:R-:W-:Y:S01]  /*cf00*/  ISETP.GE.AND P1, PT, R13, R45, PT ;  /* 0x0000002d0d00720c */ /* 0x000fe20003f26270 */
[----:B------:R-:W-:Y:S01]  /*cf10*/  HMMA.16816.F32.BF16 R64, R88, R52, R64 ;  /* 0x000000345840723c */ /* 0x000fe20000041840 */
[----:B------:R-:W1:Y:S01]  /*cf20*/  LDSM.16.M88.4 R12, [R154+0x2000] ;  /* 0x002000009a0c783b */ /* 0x000e620000000200 */
[----:B------:R-:W-:Y:S01]  /*cf30*/  IADD3 R85, R2, 0x19, RZ ;  /* 0x0000001902557810 */ /* 0x000fe20007ffe0ff */
[----:B---3--:R-:W-:Y:S01]  /*cf40*/  FFMA.FTZ R9, R0, R94, R9 ;  /* 0x0000005e00097223 */ /* 0x008fe20000010009 */
[----:B------:R-:W-:Y:S01]  /*cf50*/  FSEL R92, R92, -INF , !P6 ;  /* 0xff8000005c5c7808 */ /* 0x000fe20007000000 */
[----:B------:R-:W-:Y:S01]  /*cf60*/  FFMA.FTZ R17, R0, R17, R10 ;  /* 0x0000001100117223 */ /* 0x000fe2000001000a */
[----:B------:R-:W3:Y:S01]  /*cf70*/  I2F R8, R85 ;  /* 0x0000005500087306 */ /* 0x000ee20000201400 */
[----:B------:R-:W-:Y:S01]  /*cf80*/  IADD3 R52, R2, 0x20, RZ ;  /* 0x0000002002347810 */ /* 0x000fe20007ffe0ff */
[C---:B--2---:R-:W-:Y:S01]  /*cf90*/  HMMA.16816.F32.BF16 R72, R112.reuse, R80, R72 ;  /* 0x000000507048723c */ /* 0x044fe20000041848 */
[----:B------:R-:W-:Y:S01]  /*cfa0*/  ISETP.GE.AND P6, PT, R85, R44, PT ;  /* 0x0000002c5500720c */ /* 0x000fe20003fc6270 */
[----:B----4-:R-:W2:Y:S01]  /*cfb0*/  LDSM.16.M88.4 R56, [R140+0x1800] ;  /* 0x001800008c38783b */ /* 0x010ea20000000200 */
[-C--:B-----5:R-:W-:Y:S01]  /*cfc0*/  FFMA.FTZ R76, R0, R95.reuse, R76 ;  /* 0x0000005f004c7223 */ /* 0x0a0fe2000001004c */
[----:B------:R-:W-:Y:S01]  /*cfd0*/  FSEL R86, R86, -INF , !P4 ;  /* 0xff80000056567808 */ /* 0x000fe20006000000 */
[----:B------:R-:W-:Y:S01]  /*cfe0*/  FFMA.FTZ R11, R0, R94, R11 ;  /* 0x0000005e000b7223 */ /* 0x000fe2000001000b */
[----:B------:R-:W4:Y:S01]  /*cff0*/  I2F R53, R52 ;  /* 0x0000003400357306 */ /* 0x000f220000201400 */
[----:B------:R-:W-:Y:S01]  /*d000*/  FSEL R80, R9, -INF , !P2 ;  /* 0xff80000009507808 */ /* 0x000fe20005000000 */
[----:B------:R-:W-:Y:S01]  /*d010*/  HMMA.16816.F32.BF16 R68, R112, R82, R68 ;  /* 0x000000527044723c */ /* 0x000fe20000041844 */
[----:B------:R-:W-:Y:S01]  /*d020*/  IADD3 R9, R2, 0x21, RZ ;  /* 0x0000002102097810 */ /* 0x000fe20007ffe0ff */
[----:B------:R-:W-:Y:S01]  /*d030*/  FFMA.FTZ R95, R0, R95, R78 ;  /* 0x0000005f005f7223 */ /* 0x000fe2000001004e */
[----:B------:R-:W-:-:S02]  /*d040*/  P2R R10, PR, RZ, 0x40 ;  /* 0x00000040ff0a7803 */ /* 0x000fc40000000000 */
[----:B------:R-:W-:Y:S01]  /*d050*/  FSEL R76, R76, -INF , !P3 ;  /* 0xff8000004c4c7808 */ /* 0x000fe20005800000 */
[----:B------:R-:W5:Y:S01]  /*d060*/  I2F R94, R9 ;  /* 0x00000009005e7306 */ /* 0x000f620000201400 */
[CC--:B---3--:R-:W-:Y:S01]  /*d070*/  FFMA.FTZ R78, R0.reuse, R8.reuse, R77 ;  /* 0x00000008004e7223 */ /* 0x0c8fe2000001004d */
[C---:B------:R-:W-:Y:S01]  /*d080*/  HMMA.16816.F32.BF16 R60, R88.reuse, R54, R60 ;  /* 0x00000036583c723c */ /* 0x040fe2000004183c */
[----:B------:R-:W-:Y:S01]  /*d090*/  FFMA.FTZ R79, R0, R8, R79 ;  /* 0x00000008004f7223 */ /* 0x000fe2000001004f */
[----:B------:R-:W-:Y:S02]  /*d0a0*/  ISETP.GE.AND P4, PT, R85, R45, PT ;  /* 0x0000002d5500720c */ /* 0x000fe40003f86270 */
[----:B------:R-:W-:Y:S02]  /*d0b0*/  ISETP.NE.AND P3, PT, R10, RZ, PT ;  /* 0x000000ff0a00720c */ /* 0x000fe40003f65270 */
[----:B------:R-:W-:Y:S02]  /*d0c0*/  FSEL R85, R11, -INF , !P0 ;  /* 0xff8000000b557808 */ /* 0x000fe40004000000 */
[----:B------:R-:W-:Y:S01]  /*d0d0*/  IADD3 R54, R2, 0x28, RZ ;  /* 0x0000002802367810 */ /* 0x000fe20007ffe0ff */
[-C--:B----4-:R-:W-:Y:S01]  /*d0e0*/  FFMA.FTZ R72, R0, R53.reuse, R72 ;  /* 0x0000003500487223 */ /* 0x090fe20000010048 */
[----:B------:R-:W-:Y:S01]  /*d0f0*/  IADD3 R82, R2, 0x29, RZ ;  /* 0x0000002902527810 */ /* 0x000fe20007ffe0ff */
[C---:B------:R-:W-:Y:S01]  /*d100*/  FFMA.FTZ R74, R0.reuse, R53, R74 ;  /* 0x00000035004a7223 */ /* 0x040fe2000001004a */
[----:B------:R-:W3:Y:S01]  /*d110*/  I2F R81, R54 ;  /* 0x0000003600517306 */ /* 0x000ee20000201400 */
[C---:B------:R-:W-:Y:S01]  /*d120*/  ISETP.GE.AND P2, PT, R9.reuse, R44, PT ;  /* 0x0000002c0900720c */ /* 0x040fe20003f46270 */
[CC--:B-----5:R-:W-:Y:S01]  /*d130*/  FFMA.FTZ R75, R0.reuse, R94.reuse, R75 ;  /* 0x0000005e004b7223 */ /* 0x0e0fe2000001004b */
[----:B------:R-:W-:Y:S01]  /*d140*/  ISETP.GE.AND P0, PT, R9, R45, PT ;  /* 0x0000002d0900720c */ /* 0x000fe20003f06270 */
[----:B------:R-:W-:Y:S01]  /*d150*/  FFMA.FTZ R73, R0, R94, R73 ;  /* 0x0000005e00497223 */ /* 0x000fe20000010049 */
[----:B------:R-:W4:Y:S01]  /*d160*/  LDSM.16.M88.4 R8, [R154+0x2800] ;  /* 0x002800009a08783b */ /* 0x000f220000000200 */
[----:B------:R-:W-:Y:S01]  /*d170*/  FSEL R17, R17, -INF , !P1 ;  /* 0xff80000011117808 */ /* 0x000fe20004800000 */
[----:B-1----:R-:W-:Y:S01]  /*d180*/  HMMA.16816.F32.BF16 R116, R88, R12, R116 ;  /* 0x0000000c5874723c */ /* 0x002fe20000041874 */
[----:B------:R-:W-:Y:S01]  /*d190*/  FSEL R78, R78, -INF , !P3 ;  /* 0xff8000004e4e7808 */ /* 0x000fe20005800000 */
[----:B------:R-:W1:Y:S01]  /*d1a0*/  I2F R12, R82 ;  /* 0x00000052000c7306 */ /* 0x000e620000201400 */
[----:B------:R-:W-:-:S02]  /*d1b0*/  FSEL R79, R79, -INF , !P4 ;  /* 0xff8000004f4f7808 */ /* 0x000fc40006000000 */
[CC--:B------:R-:W-:Y:S02]  /*d1c0*/  ISETP.GE.AND P6, PT, R52.reuse, R44.reuse, PT ;  /* 0x0000002c3400720c */ /* 0x0c0fe40003fc6270 */
[----:B------:R-:W-:Y:S01]  /*d1d0*/  ISETP.GE.AND P1, PT, R52, R45, PT ;  /* 0x0000002d3400720c */ /* 0x000fe20003f26270 */
[C---:B--2---:R-:W-:Y:S01]  /*d1e0*/  HMMA.16816.F32.BF16 R64, R112.reuse, R56, R64 ;  /* 0x000000387040723c */ /* 0x044fe20000041840 */
[----:B------:R-:W-:Y:S01]  /*d1f0*/  ISETP.GE.AND P3, PT, R54, R44, PT ;  /* 0x0000002c3600720c */ /* 0x000fe20003f66270 */
[----:B---3--:R-:W-:Y:S01]  /*d200*/  FFMA.FTZ R138, R0, R81, R68 ;  /* 0x00000051008a7223 */ /* 0x008fe20000010044 */
[----:B------:R-:W-:Y:S01]  /*d210*/  ISETP.GE.AND P4, PT, R54, R45, PT ;  /* 0x0000002d3600720c */ /* 0x000fe20003f86270 */
[----:B------:R-:W-:Y:S01]  /*d220*/  FFMA.FTZ R70, R0, R81, R70 ;  /* 0x0000005100467223 */ /* 0x000fe20000010046 */
[----:B------:R-:W-:Y:S01]  /*d230*/  IADD3 R13, R2, 0x30, RZ ;  /* 0x00000030020d7810 */ /* 0x000fe20007ffe0ff */
[----:B------:R-:W2:Y:S01]  /*d240*/  LDSM.16.M88.4 R52, [R140+0x2000] ;  /* 0x002000008c34783b */ /* 0x000ea20000000200 */
[----:B------:R-:W-:Y:S01]  /*d250*/  P2R R83, PR, RZ, 0x8 ;  /* 0x00000008ff537803 */ /* 0x000fe20000000000 */
[----:B------:R-:W-:Y:S01]  /*d260*/  HMMA.16816.F32.BF16 R60, R112, R58, R60 ;  /* 0x0000003a703c723c */ /* 0x000fe2000004183c */
[----:B------:R-:W3:Y:S01]  /*d270*/  I2F R57, R13 ;  /* 0x0000000d00397306 */ /* 0x000ee20000201400 */
[----:B------:R-:W-:Y:S01]  /*d280*/  FSEL R137, R74, -INF , !P1 ;  /* 0xff8000004a897808 */ /* 0x000fe20004800000 */
[CC--:B-1----:R-:W-:Y:S01]  /*d290*/  FFMA.FTZ R174, R0.reuse, R12.reuse, R69 ;  /* 0x0000000c00ae7223 */ /* 0x0c2fe20000010045 */
[----:B------:R-:W-:Y:S01]  /*d2a0*/  ISETP.NE.AND P1, PT, R83, RZ, PT ;  /* 0x000000ff5300720c */ /* 0x000fe20003f25270 */
[----:B------:R-:W-:Y:S01]  /*d2b0*/  FFMA.FTZ R71, R0, R12, R71 ;  /* 0x0000000c00477223 */ /* 0x000fe20000010047 */
[----:B------:R-:W-:-:S02]  /*d2c0*/  IADD3 R56, R2, 0x31, RZ ;  /* 0x0000003102387810 */ /* 0x000fc40007ffe0ff */
[----:B------:R-:W-:Y:S01]  /*d2d0*/  FSEL R138, R138, -INF , !P1 ;  /* 0xff8000008a8a7808 */ /* 0x000fe20004800000 */
[----:B------:R-:W-:Y:S01]  /*d2e0*/  HMMA.16816.F32.BF16 R48, R88, R14, R48 ;  /* 0x0000000e5830723c */ /* 0x000fe20000041830 */
[-C--:B------:R-:W-:Y:S01]  /*d2f0*/  ISETP.GE.AND P1, PT, R56, R44.reuse, PT ;  /* 0x0000002c3800720c */ /* 0x080fe20003f26270 */
[----:B------:R-:W1:Y:S01]  /*d300*/  I2F R68, R56 ;  /* 0x0000003800447306 */ /* 0x000e620000201400 */
[----:B------:R-:W-:Y:S02]  /*d310*/  FSEL R77, R95, -INF , !P5 ;  /* 0xff8000005f4d7808 */ /* 0x000fe40006800000 */
[----:B------:R-:W-:Y:S02]  /*d320*/  FSEL R139, R75, -INF , !P0 ;  /* 0xff8000004b8b7808 */ /* 0x000fe40004000000 */
[----:B------:R-:W-:Y:S01]  /*d330*/  FSEL R134, R72, -INF , !P6 ;  /* 0xff80000048867808 */ /* 0x000fe20007000000 */
[CC--:B---3--:R-:W-:Y:S01]  /*d340*/  FFMA.FTZ R64, R0.reuse, R57.reuse, R64 ;  /* 0x0000003900407223 */ /* 0x0c8fe20000010040 */
[C---:B------:R-:W-:Y:S01]  /*d350*/  ISETP.GE.AND P5, PT, R13.reuse, R44, PT ;  /* 0x0000002c0d00720c */ /* 0x040fe20003fa6270 */
[----:B------:R-:W-:Y:S01]  /*d360*/  FFMA.FTZ R66, R0, R57, R66 ;  /* 0x0000003900427223 */ /* 0x000fe20000010042 */
[----:B------:R-:W-:-:S02]  /*d370*/  ISETP.GE.AND P0, PT, R13, R45, PT ;  /* 0x0000002d0d00720c */ /* 0x000fc40003f06270 */
[----:B------:R-:W-:Y:S01]  /*d380*/  ISETP.GE.AND P6, PT, R82, R44, PT ;  /* 0x0000002c5200720c */ /* 0x000fe20003fc6270 */
[C---:B----4-:R-:W-:Y:S01]  /*d390*/  HMMA.16816.F32.BF16 R40, R88.reuse, R8, R40 ;  /* 0x000000085828723c */ /* 0x050fe20000041828 */
[----:B------:R-:W-:Y:S02]  /*d3a0*/  P2R R13, PR, RZ, 0x2 ;  /* 0x00000002ff0d7803 */ /* 0x000fe40000000000 */
[----:B------:R-:W-:Y:S01]  /*d3b0*/  ISETP.GE.AND P1, PT, R56, R45, PT ;  /* 0x0000002d3800720c */ /* 0x000fe20003f26270 */
[-C--:B-1----:R-:W-:Y:S01]  /*d3c0*/  FFMA.FTZ R67, R0, R68.reuse, R67 ;  /* 0x0000004400437223 */ /* 0x082fe20000010043 */
[----:B------:R-:W-:Y:S01]  /*d3d0*/  FSEL R174, R174, -INF , !P6 ;  /* 0xff800000aeae7808 */ /* 0x000fe20007000000 */
[----:B------:R-:W1:Y:S01]  /*d3e0*/  LDSM.16.M88.4 R56, [R140+0x2800] ;  /* 0x002800008c38783b */ /* 0x000e620000000200 */
[----:B------:R-:W-:Y:S01]  /*d3f0*/  ISETP.NE.AND P6, PT, R13, RZ, PT ;  /* 0x000000ff0d00720c */ /* 0x000fe20003fc5270 */
[----:B------:R-:W-:Y:S01]  /*d400*/  HMMA.16816.F32.BF16 R36, R88, R10, R36 ;  /* 0x0000000a5824723c */ /* 0x000fe20000041824 */
[----:B------:R-:W-:Y:S01]  /*d410*/  FSEL R175, R70, -INF , !P4 ;  /* 0xff80000046af7808 */ /* 0x000fe20006000000 */
[----:B------:R-:W3:Y:S01]  /*d420*/  LDSM.16.M88.4 R12, [R154+0x3000] ;  /* 0x003000009a0c783b */ /* 0x000ee20000000200 */
[----:B------:R-:W-:Y:S01]  /*d430*/  IADD3 R70, R2, 0x39, RZ ;  /* 0x0000003902467810 */ /* 0x000fe20007ffe0ff */
[----:B------:R-:W-:Y:S01]  /*d440*/  FFMA.FTZ R65, R0, R68, R65 ;  /* 0x0000004400417223 */ /* 0x000fe20000010041 */
[----:B------:R-:W-:-:S02]  /*d450*/  IADD3 R72, R2, 0x38, RZ ;  /* 0x0000003802487810 */ /* 0x000fc40007ffe0ff */
[----:B------:R-:W4:Y:S01]  /*d460*/  I2F R8, R70 ;  /* 0x0000004600087306 */ /* 0x000f220000201400 */
[C---:B--2---:R-:W-:Y:S01]  /*d470*/  HMMA.16816.F32.BF16 R116, R112.reuse, R52, R116 ;  /* 0x000000347074723c */ /* 0x044fe20000041874 */
[----:B------:R-:W-:Y:S02]  /*d480*/  IADD3 R9, R2, 0x40, RZ ;  /* 0x0000004002097810 */ /* 0x000fe40007ffe0ff */
[----:B------:R-:W-:Y:S02]  /*d490*/  ISETP.GE.AND P3, PT, R82, R45, PT ;  /* 0x0000002d5200720c */ /* 0x000fe40003f66270 */
[----:B------:R-:W-:Y:S02]  /*d4a0*/  FSEL R121, R66, -INF , !P0 ;  /* 0xff80000042797808 */ /* 0x000fe40004000000 */
[----:B------:R-:W2:Y:S01]  /*d4b0*/  I2F R69, R72 ;  /* 0x0000004800457306 */ /* 0x000ea20000201400 */
[----:B------:R-:W-:Y:S01]  /*d4c0*/  HMMA.16816.F32.BF16 R48, R112, R54, R48 ;  /* 0x000000367030723c */ /* 0x000fe20000041830 */
[----:B------:R-:W-:-:S02]  /*d4d0*/  FSEL R177, R71, -INF , !P3 ;  /* 0xff80000047b17808 */ /* 0x000fc40005800000 */
[----:B------:R-:W-:Y:S02]  /*d4e0*/  FSEL R136, R73, -INF , !P2 ;  /* 0xff80000049887808 */ /* 0x000fe40005000000 */
[----:B------:R-:W-:Y:S02]  /*d4f0*/  ISETP.GE.AND P3, PT, R70, R44, PT ;  /* 0x0000002c4600720c */ /* 0x000fe40003f66270 */
[----:B------:R-:W5:Y:S01]  /*d500*/  I2F R53, R9 ;  /* 0x0000000900357306 */ /* 0x000f620000201400 */
[-C--:B----4-:R-:W-:Y:S01]  /*d510*/  FFMA.FTZ R132, R0, R8.reuse, R61 ;  /* 0x0000000800847223 */ /* 0x090fe2000001003d */
[----:B------:R-:W-:Y:S01]  /*d520*/  ISETP.GE.AND P0, PT, R70, R45, PT ;  /* 0x0000002d4600720c */ /* 0x000fe20003f06270 */
[----:B------:R-:W-:Y:S01]  /*d530*/  FFMA.FTZ R135, R0, R8, R63 ;  /* 0x0000000800877223 */ /* 0x000fe2000001003f */
[C---:B------:R-:W-:Y:S02]  /*d540*/  IADD3 R52, R2.reuse, 0x48, RZ ;  /* 0x0000004802347810 */ /* 0x040fe40007ffe0ff */
[----:B------:R-:W-:Y:S01]  /*d550*/  IADD3 R63, R2, 0x49, RZ ;  /* 0x00000049023f7810 */ /* 0x000fe20007ffe0ff */
[----:B--2---:R-:W-:Y:S01]  /*d560*/  FFMA.FTZ R62, R0, R69, R62 ;  /* 0x00000045003e7223 */ /* 0x004fe2000001003e */
[----:B------:R-:W-:Y:S01]  /*d570*/  ISETP.GE.AND P2, PT, R72, R45, PT ;  /* 0x0000002d4800720c */ /* 0x000fe20003f46270 */
[----:B------:R-:W2:Y:S01]  /*d580*/  I2F R61, R52 ;  /* 0x00000034003d7306 */ /* 0x000ea20000201400 */
[----:B------:R-:W-:Y:S01]  /*d590*/  FSEL R108, R64, -INF , !P5 ;  /* 0xff800000406c7808 */ /* 0x000fe20006800000 */
[----:B------:R-:W-:Y:S01]  /*d5a0*/  FFMA.FTZ R122, R0, R69, R60 ;  /* 0x00000045007a7223 */ /* 0x000fe2000001003c */
[----:B------:R-:W-:-:S02]  /*d5b0*/  FSEL R123, R67, -INF , !P1 ;  /* 0xff800000437b7808 */ /* 0x000fc40004800000 */
[CC--:B------:R-:W-:Y:S01]  /*d5c0*/  ISETP.GE.AND P5, PT, R9.reuse, R44.reuse, PT ;  /* 0x0000002c0900720c */ /* 0x0c0fe20003fa6270 */
[----:B-1----:R-:W-:Y:S01]  /*d5d0*/  HMMA.16816.F32.BF16 R40, R112, R56, R40 ;  /* 0x000000387028723c */ /* 0x002fe20000041828 */
[----:B------:R-:W-:Y:S01]  /*d5e0*/  ISETP.GE.AND P1, PT, R9, R45, PT ;  /* 0x0000002d0900720c */ /* 0x000fe20003f26270 */
[-C--:B-----5:R-:W-:Y:S01]  /*d5f0*/  FFMA.FTZ R102, R0, R53.reuse, R116 ;  /* 0x0000003500667223 */ /* 0x0a0fe20000010074 */
[----:B------:R-:W-:Y:S01]  /*d600*/  IADD3 R64, R2, 0x41, RZ ;  /* 0x0000004102407810 */ /* 0x000fe20007ffe0ff */
[----:B------:R-:W1:Y:S01]  /*d610*/  LDSM.16.M88.4 R8, [R154+0x3800] ;  /* 0x003800009a08783b */ /* 0x000e620000000200 */
[----:B------:R-:W-:Y:S01]  /*d620*/  FSEL R132, R132, -INF , !P3 ;  /* 0xff80000084847808 */ /* 0x000fe20005800000 */
[----:B------:R-:W-:Y:S01]  /*d630*/  FFMA.FTZ R107, R0, R53, R118 ;  /* 0x00000035006b7223 */ /* 0x000fe20000010076 */
[----:B------:R-:W-:Y:S01]  /*d640*/  FSEL R135, R135, -INF , !P0 ;  /* 0xff80000087877808 */ /* 0x000fe20004000000 */
[----:B---3--:R-:W-:Y:S01]  /*d650*/  HMMA.16816.F32.BF16 R32, R88, R12, R32 ;  /* 0x0000000c5820723c */ /* 0x008fe20000041820 */
[----:B------:R-:W3:Y:S01]  /*d660*/  I2F R12, R63 ;  /* 0x0000003f000c7306 */ /* 0x000ee20000201400 */
[----:B------:R-:W-:Y:S01]  /*d670*/  FSEL R133, R62, -INF , !P2 ;  /* 0xff8000003e857808 */ /* 0x000fe20005000000 */
[-C--:B--2---:R-:W-:Y:S01]  /*d680*/  FFMA.FTZ R118, R0, R61.reuse, R48 ;  /* 0x0000003d00767223 */ /* 0x084fe20000010030 */
[----:B------:R-:W-:Y:S01]  /*d690*/  ISETP.GE.AND P3, PT, R52, R44, PT ;  /* 0x0000002c3400720c */ /* 0x000fe20003f66270 */
[----:B------:R-:W-:Y:S01]  /*d6a0*/  FFMA.FTZ R50, R0, R61, R50 ;  /* 0x0000003d00327223 */ /* 0x000fe20000010032 */
[----:B------:R-:W-:-:S02]  /*d6b0*/  ISETP.GE.AND P0, PT, R52, R45, PT ;  /* 0x0000002d3400720c */ /* 0x000fc40003f06270 */
[----:B------:R-:W2:Y:S01]  /*d6c0*/  LDSM.16.M88.4 R52, [R140+0x3000] ;  /* 0x003000008c34783b */ /* 0x000ea20000000200 */
[----:B------:R-:W-:Y:S01]  /*d6d0*/  IADD3 R62, R2, 0x50, RZ ;  /* 0x00000050023e7810 */ /* 0x000fe20007ffe0ff */
[----:B------:R-:W4:Y:S01]  /*d6e0*/  I2F R60, R64 ;  /* 0x00000040003c7306 */ /* 0x000f220000201400 */
[----:B------:R-:W-:Y:S01]  /*d6f0*/  FSEL R110, R65, -INF , !P6 ;  /* 0xff800000416e7808 */ /* 0x000fe20007000000 */
[----:B------:R-:W-:Y:S01]  /*d700*/  HMMA.16816.F32.BF16 R28, R88, R14, R28 ;  /* 0x0000000e581c723c */ /* 0x000fe2000004181c */
[----:B------:R-:W-:Y:S02]  /*d710*/  FSEL R107, R107, -INF , !P1 ;  /* 0xff8000006b6b7808 */ /* 0x000fe40004800000 */
[C---:B------:R-:W-:Y:S01]  /*d720*/  ISETP.GE.AND P6, PT, R63.reuse, R44, PT ;  /* 0x0000002c3f00720c */ /* 0x040fe20003fc6270 */
[CC--:B---3--:R-:W-:Y:S02]  /*d730*/  FFMA.FTZ R120, R0.reuse, R12.reuse, R49 ;  /* 0x0000000c00787223 */ /* 0x0c8fe40000010031 */
[----:B------:R-:W3:Y:S01]  /*d740*/  I2F R13, R62 ;  /* 0x0000003e000d7306 */ /* 0x000ee20000201400 */
[----:B------:R-:W-:Y:S01]  /*d750*/  FFMA.FTZ R51, R0, R12, R51 ;  /* 0x0000000c00337223 */ /* 0x000fe20000010033 */
[----:B------:R-:W-:Y:S01]  /*d760*/  ISETP.GE.AND P1, PT, R63, R45, PT ;  /* 0x0000002d3f00720c */ /* 0x000fe20003f26270 */
[----:B------:R-:W-:Y:S01]  /*d770*/  HMMA.16816.F32.BF16 R36, R112, R58, R36 ;  /* 0x0000003a7024723c */ /* 0x000fe20000041824 */
[----:B------:R-:W-:-:S02]  /*d780*/  IADD3 R14, R2, 0x58, RZ ;  /* 0x00000058020e7810 */ /* 0x000fc40007ffe0ff */
[----:B------:R-:W-:Y:S01]  /*d790*/  FSEL R120, R120, -INF , !P6 ;  /* 0xff80000078787808 */ /* 0x000fe20007000000 */
[CC--:B----4-:R-:W-:Y:S01]  /*d7a0*/  FFMA.FTZ R106, R0.reuse, R60.reuse, R117 ;  /* 0x0000003c006a7223 */ /* 0x0d0fe20000010075 */
[----:B------:R4:W5:Y:S01]  /*d7b0*/  I2F R49, R14 ;  /* 0x0000000e00317306 */ /* 0x0009620000201400 */
[----:B------:R-:W-:Y:S01]  /*d7c0*/  FFMA.FTZ R117, R0, R60, R119 ;  /* 0x0000003c00757223 */ /* 0x000fe20000010077 */
[----:B------:R-:W-:Y:S02]  /*d7d0*/  FSEL R119, R51, -INF , !P1 ;  /* 0xff80000033777808 */ /* 0x000fe40004800000 */
[C---:B------:R-:W-:Y:S02]  /*d7e0*/  ISETP.GE.AND P6, PT, R14.reuse, R44, PT ;  /* 0x0000002c0e00720c */ /* 0x040fe40003fc6270 */
[----:B------:R-:W-:Y:S01]  /*d7f0*/  ISETP.GE.AND P1, PT, R14, R45, PT ;  /* 0x0000002d0e00720c */ /* 0x000fe20003f26270 */
[-C--:B---3--:R-:W-:Y:S01]  /*d800*/  FFMA.FTZ R40, R0, R13.reuse, R40 ;  /* 0x0000000d00287223 */ /* 0x088fe20000010028 */
[----:B------:R-:W-:Y:S01]  /*d810*/  IADD3 R56, R2, 0x51, RZ ;  /* 0x0000005102387810 */ /* 0x000fe20007ffe0ff */
[----:B------:R-:W-:Y:S01]  /*d820*/  FFMA.FTZ R42, R0, R13, R42 ;  /* 0x0000000d002a7223 */ /* 0x000fe2000001002a */
[----:B-1----:R-:W-:Y:S01]  /*d830*/  HMMA.16816.F32.BF16 R24, R88, R8, R24 ;  /* 0x000000085818723c */ /* 0x002fe20000041818 */
[----:B------:R-:W-:Y:S01]  /*d840*/  FSEL R111, R50, -INF , !P0 ;  /* 0xff800000326f7808 */ /* 0x000fe20004000000 */
[----:B------:R-:W1:Y:S01]  /*d850*/  I2F R48, R56 ;  /* 0x0000003800307306 */ /* 0x000e620000201400 */
[----:B------:R-:W-:-:S02]  /*d860*/  IADD3 R50, R2, 0x59, RZ ;  /* 0x0000005902327810 */ /* 0x000fc40007ffe0ff */
[-C--:B------:R-:W-:Y:S01]  /*d870*/  ISETP.GE.AND P4, PT, R72, R44.reuse, PT ;  /* 0x0000002c4800720c */ /* 0x080fe20003f86270 */
[----:B----4-:R-:W3:Y:S01]  /*d880*/  LDSM.16.M88.4 R12, [R140+0x3800] ;  /* 0x003800008c0c783b */ /* 0x010ee20000000200 */
[----:B------:R-:W-:Y:S01]  /*d890*/  FSEL R102, R102, -INF , !P5 ;  /* 0xff80000066667808 */ /* 0x000fe20006800000 */
[----:B------:R-:W-:Y:S01]  /*d8a0*/  HMMA.16816.F32.BF16 R20, R88, R10, R20 ;  /* 0x0000000a5814723c */ /* 0x000fe20000041814 */
[-C--:B------:R-:W-:Y:S01]  /*d8b0*/  ISETP.GE.AND P5, PT, R62, R44.reuse, PT ;  /* 0x0000002c3e00720c */ /* 0x080fe20003fa6270 */
[----:B------:R-:W4:Y:S01]  /*d8c0*/  I2F R8, R50 ;  /* 0x0000003200087306 */ /* 0x000f220000201400 */
[----:B------:R-:W-:Y:S01]  /*d8d0*/  FSEL R122, R122, -INF , !P4 ;  /* 0xff8000007a7a7808 */ /* 0x000fe20006000000 */
[-C--:B-----5:R-:W-:Y:S01]  /*d8e0*/  FFMA.FTZ R38, R0, R49.reuse, R38 ;  /* 0x0000003100267223 */ /* 0x0a0fe20000010026 */
[----:B------:R-:W-:Y:S01]  /*d8f0*/  ISETP.GE.AND P4, PT, R64, R44, PT ;  /* 0x0000002c4000720c */ /* 0x000fe20003f86270 */
[----:B------:R-:W-:Y:S01]  /*d900*/  FFMA.FTZ R36, R0, R49, R36 ;  /* 0x0000003100247223 */ /* 0x000fe20000010024 */
[----:B------:R-:W-:Y:S01]  /*d910*/  ISETP.GE.AND P2, PT, R64, R45, PT ;  /* 0x0000002d4000720c */ /* 0x000fe20003f46270 */
[----:B--2---:R-:W-:Y:S01]  /*d920*/  HMMA.16816.F32.BF16 R32, R112, R52, R32 ;  /* 0x000000347020723c */ /* 0x004fe20000041820 */
[----:B------:R-:W-:Y:S01]  /*d930*/  FSEL R64, R40, -INF , !P5 ;  /* 0xff80000028407808 */ /* 0x000fe20006800000 */
[-C--:B-1----:R-:W-:Y:S01]  /*d940*/  FFMA.FTZ R66, R0, R48.reuse, R41 ;  /* 0x0000003000427223 */ /* 0x082fe20000010029 */
[----:B------:R-:W-:Y:S01]  /*d950*/  IADD3 R41, R2, 0x61, RZ ;  /* 0x0000006102297810 */ /* 0x000fe20007ffe0ff */
[----:B------:R-:W-:Y:S01]  /*d960*/  FFMA.FTZ R43, R0, R48, R43 ;  /* 0x00000030002b7223 */ /* 0x000fe2000001002b */
[----:B------:R-:W-:Y:S01]  /*d970*/  IADD3 R40, R2, 0x60, RZ ;  /* 0x0000006002287810 */ /* 0x000fe20007ffe0ff */
[----:B------:R-:W-:-:S04]  /*d980*/  DEPBAR.LE SB0, 0x0 ;  /* 0x000080000000791a */ /* 0x000fc80000000000 */
[----:B------:R-:W1:Y:S01]  /*d990*/  I2F R10, R41 ;  /* 0x00000029000a7306 */ /* 0x000e620000201400 */
[----:B------:R-:W-:Y:S01]  /*d9a0*/  HMMA.16816.F32.BF16 R28, R112, R54, R28 ;  /* 0x00000036701c723c */ /* 0x000fe2000004181c */
[----:B------:R-:W-:Y:S01]  /*d9b0*/  FSEL R105, R38, -INF , !P1 ;  /* 0xff80000026697808 */ /* 0x000fe20004800000 */
[-C--:B----4-:R-:W-:Y:S01]  /*d9c0*/  FFMA.FTZ R37, R0, R8.reuse, R37 ;  /* 0x0000000800257223 */ /* 0x090fe20000010025 */
[----:B------:R-:W-:Y:S01]  /*d9d0*/  IADD3 R38, R2, 0x69, RZ ;  /* 0x0000006902267810 */ /* 0x000fe20007ffe0ff */
[----:B------:R-:W-:Y:S01]  /*d9e0*/  FFMA.FTZ R39, R0, R8, R39 ;  /* 0x0000000800277223 */ /* 0x000fe20000010027 */
[----:B------:R-:W-:Y:S02]  /*d9f0*/  FSEL R104, R36, -INF , !P6 ;  /* 0xff80000024687808 */ /* 0x000fe40007000000 */
[----:B------:R-:W2:Y:S01]  /*da00*/  I2F R9, R40 ;  /* 0x0000002800097306 */ /* 0x000ea20000201400 */
[----:B------:R-:W-:Y:S02]  /*da10*/  IADD3 R36, R2, 0x68, RZ ;  /* 0x0000006802247810 */ /* 0x000fe40007ffe0ff */
[----:B------:R-:W-:-:S02]  /*da20*/  FSEL R106, R106, -INF , !P4 ;  /* 0xff8000006a6a7808 */ /* 0x000fc40006000000 */
[C---:B------:R-:W-:Y:S02]  /*da30*/  ISETP.GE.AND P0, PT, R56.reuse, R45, PT ;  /* 0x0000002d3800720c */ /* 0x040fe40003f06270 */
[----:B------:R-:W-:Y:S01]  /*da40*/  ISETP.GE.AND P4, PT, R56, R44, PT ;  /* 0x0000002c3800720c */ /* 0x000fe20003f86270 */
[----:B------:R-:W4:Y:S01]  /*da50*/  I2F R8, R38 ;  /* 0x0000002600087306 */ /* 0x000f220000201400 */
[C---:B-1----:R-:W-:Y:S01]  /*da60*/  FFMA.FTZ R33, R0.reuse, R10, R33 ;  /* 0x0000000a00217223 */ /* 0x042fe20000010021 */
[----:B------:R-:W-:Y:S01]  /*da70*/  ISETP.GE.AND P6, PT, R41, R44, PT ;  /* 0x0000002c2900720c */ /* 0x000fe20003fc6270 */
[----:B------:R-:W-:Y:S01]  /*da80*/  FFMA.FTZ R35, R0, R10, R35 ;  /* 0x0000000a00237223 */ /* 0x000fe20000010023 */
[C---:B---3--:R-:W-:Y:S01]  /*da90*/  HMMA.16816.F32.BF16 R24, R112.reuse, R12, R24 ;  /* 0x0000000c7018723c */ /* 0x048fe20000041818 */
[----:B------:R-:W-:Y:S02]  /*daa0*/  IADD3 R10, R2, 0x71, RZ ;  /* 0x00000071020a7810 */ /* 0x000fe40007ffe0ff */
[----:B------:R-:W-:Y:S01]  /*dab0*/  FSEL R103, R43, -INF , !P0 ;  /* 0xff8000002b677808 */ /* 0x000fe20004000000 */
[----:B------:R-:W1:Y:S01]  /*dac0*/  I2F R11, R36 ;  /* 0x00000024000b7306 */ /* 0x000e620000201400 */
[-C--:B--2---:R-:W-:Y:S01]  /*dad0*/  FFMA.FTZ R32, R0, R9.reuse, R32 ;  /* 0x0000000900207223 */ /* 0x084fe20000010020 */
[----:B------:R-:W-:Y:S01]  /*dae0*/  FSEL R66, R66, -INF , !P4 ;  /* 0xff80000042427808 */ /* 0x000fe20006000000 */
[----:B------:R-:W-:Y:S01]  /*daf0*/  FFMA.FTZ R34, R0, R9, R34 ;  /* 0x0000000900227223 */ /* 0x000fe20000010022 */
[----:B------:R-:W-:Y:S01]  /*db00*/  HMMA.16816.F32.BF16 R20, R112, R14, R20 ;  /* 0x0000000e7014723c */ /* 0x000fe20000041814 */
[----:B------:R-:W-:-:S02]  /*db10*/  IADD3 R9, R2, 0x70, RZ ;  /* 0x0000007002097810 */ /* 0x000fc40007ffe0ff */
[C---:B------:R-:W-:Y:S01]  /*db20*/  ISETP.GE.AND P0, PT, R40.reuse, R45, PT ;  /* 0x0000002d2800720c */ /* 0x040fe20003f06270 */
[----:B------:R-:W2:Y:S01]  /*db30*/  I2F R14, R10 ;  /* 0x0000000a000e7306 */ /* 0x000ea20000201400 */
[----:B------:R-:W-:Y:S01]  /*db40*/  ISETP.GE.AND P4, PT, R40, R44, PT ;  /* 0x0000002c2800720c */ /* 0x000fe20003f86270 */
[CC--:B----4-:R-:W-:Y:S01]  /*db50*/  FFMA.FTZ R29, R0.reuse, R8.reuse, R29 ;  /* 0x00000008001d7223 */ /* 0x0d0fe2000001001d */
[----:B------:R-:W-:Y:S01]  /*db60*/  FSEL R54, R33, -INF , !P6 ;  /* 0xff80000021367808 */ /* 0x000fe20007000000 */
[----:B------:R-:W-:Y:S01]  /*db70*/  FFMA.FTZ R31, R0, R8, R31 ;  /* 0x00000008001f7223 */ /* 0x000fe2000001001f */
[CC--:B------:R-:W-:Y:S02]  /*db80*/  ISETP.GE.AND P6, PT, R9.reuse, R44.reuse, PT ;  /* 0x0000002c0900720c */ /* 0x0c0fe40003fc6270 */
[----:B------:R-:W-:Y:S01]  /*db90*/  ISETP.GE.AND P5, PT, R50, R44, PT ;  /* 0x0000002c3200720c */ /* 0x000fe20003fa6270 */
[----:B------:R3:W4:Y:S01]  /*dba0*/  I2F R13, R9 ;  /* 0x00000009000d7306 */ /* 0x0007220000201400 */
[----:B------:R-:W-:Y:S01]  /*dbb0*/  FSEL R55, R34, -INF , !P0 ;  /* 0xff80000022377808 */ /* 0x000fe20004000000 */
[-C--:B-1----:R-:W-:Y:S01]  /*dbc0*/  FFMA.FTZ R28, R0, R11.reuse, R28 ;  /* 0x0000000b001c7223 */ /* 0x082fe2000001001c */
[----:B------:R-:W-:Y:S01]  /*dbd0*/  FSEL R56, R32, -INF , !P4 ;  /* 0xff80000020387808 */ /* 0x000fe20006000000 */
[----:B------:R-:W-:Y:S01]  /*dbe0*/  FFMA.FTZ R30, R0, R11, R30 ;  /* 0x0000000b001e7223 */ /* 0x000fe2000001001e */
[----:B------:R-:W-:-:S02]  /*dbf0*/  ISETP.GE.AND P0, PT, R9, R45, PT ;  /* 0x0000002d0900720c */ /* 0x000fc40003f06270 */
[----:B------:R-:W-:Y:S01]  /*dc00*/  ISETP.GE.AND P4, PT, R38, R44, PT ;  /* 0x0000002c2600720c */ /* 0x000fe20003f86270 */
[CC--:B--2---:R-:W-:Y:S01]  /*dc10*/  FFMA.FTZ R27, R0.reuse, R14.reuse, R27 ;  /* 0x0000000e001b7223 */ /* 0x0c4fe2000001001b */
[----:B------:R-:W-:Y:S01]  /*dc20*/  FSEL R116, R37, -INF , !P5 ;  /* 0xff80000025747808 */ /* 0x000fe20006800000 */
[----:B------:R-:W-:Y:S01]  /*dc30*/  FFMA.FTZ R25, R0, R14, R25 ;  /* 0x0000000e00197223 */ /* 0x000fe20000010019 */
[----:B------:R-:W-:Y:S02]  /*dc40*/  IADD3 R12, R2, 0x78, RZ ;  /* 0x00000078020c7810 */ /* 0x000fe40007ffe0ff */
[----:B------:R-:W-:Y:S02]  /*dc50*/  ISETP.GE.AND P5, PT, R36, R44, PT ;  /* 0x0000002c2400720c */ /* 0x000fe40003fa6270 */
[----:B------:R-:W-:Y:S01]  /*dc60*/  IADD3 R8, R2, 0x79, RZ ;  /* 0x0000007902087810 */ /* 0x000fe20007ffe0ff */
[----:B------:R-:W1:Y:S01]  /*dc70*/  I2F R11, R12 ;  /* 0x0000000c000b7306 */ /* 0x000e620000201400 */
[----:B---3--:R-:W-:Y:S01]  /*dc80*/  P2R R9, PR, RZ, 0x40 ;  /* 0x00000040ff097803 */ /* 0x008fe20000000000 */
[CC--:B----4-:R-:W-:Y:S01]  /*dc90*/  FFMA.FTZ R24, R0.reuse, R13.reuse, R24 ;  /* 0x0000000d00187223 */ /* 0x0d0fe20000010018 */
[----:B------:R-:W-:Y:S01]  /*dca0*/  FSEL R52, R29, -INF , !P4 ;  /* 0xff8000001d347808 */ /* 0x000fe20006000000 */
[----:B------:R-:W-:Y:S01]  /*dcb0*/  FFMA.FTZ R26, R0, R13, R26 ;  /* 0x0000000d001a7223 */ /* 0x000fe2000001001a */
[----:B------:R-:W-:Y:S01]  /*dcc0*/  BAR.SYNC.DEFER_BLOCKING 0x0 ;  /* 0x0000000000007b1d */ /* 0x000fe20000010000 */
[----:B------:R-:W-:-:S02]  /*dcd0*/  ISETP.NE.AND P4, PT, R9, RZ, PT ;  /* 0x000000ff0900720c */ /* 0x000fc40003f85270 */
[----:B------:R-:W-:Y:S02]  /*dce0*/  FSEL R60, R28, -INF , !P5 ;  /* 0xff8000001c3c7808 */ /* 0x000fe40006800000 */
[----:B------:R-:W-:Y:S01]  /*dcf0*/  FSEL R117, R117, -INF , !P2 ;  /* 0xff80000075757808 */ /* 0x000fe20005000000 */
[----:B------:R-:W2:Y:S01]  /*dd00*/  I2F R9, R8 ;  /* 0x0000000800097306 */ /* 0x000ea20000201400 */
[-C--:B------:R-:W-:Y:S02]  /*dd10*/  ISETP.GE.AND P5, PT, R10, R45.reuse, PT ;  /* 0x0000002d0a00720c */ /* 0x080fe40003fa6270 */
[----:B------:R-:W-:Y:S02]  /*dd20*/  ISETP.GE.AND P2, PT, R62, R45, PT ;  /* 0x0000002d3e00720c */ /* 0x000fe40003f46270 */
[----:B------:R-:W-:Y:S01]  /*dd30*/  FSEL R27, R27, -INF , !P5 ;  /* 0xff8000001b1b7808 */ /* 0x000fe20006800000 */
[----:B-1----:R-:W-:Y:S01]  /*dd40*/  FFMA.FTZ R22, R0, R11, R22 ;  /* 0x0000000b00167223 */ /* 0x002fe20000010016 */
[----:B------:R-:W-:-:S02]  /*dd50*/  FSEL R118, R118, -INF , !P3 ;  /* 0xff80000076767808 */ /* 0x000fc40005800000 */
[----:B------:R-:W-:Y:S02]  /*dd60*/  FSEL R67, R42, -INF , !P2 ;  /* 0xff8000002a437808 */ /* 0x000fe40005000000 */
[----:B------:R-:W-:Y:S02]  /*dd70*/  ISETP.GE.AND P5, PT, R47, 0x2, PT ;  /* 0x000000022f00780c */ /* 0x000fe40003fa6270 */
[-C--:B------:R-:W-:Y:S02]  /*dd80*/  ISETP.GE.AND P3, PT, R50, R45.reuse, PT ;  /* 0x0000002d3200720c */ /* 0x080fe40003f66270 */
[-C--:B------:R-:W-:Y:S02]  /*dd90*/  ISETP.GE.AND P2, PT, R41, R45.reuse, PT ;  /* 0x0000002d2900720c */ /* 0x080fe40003f46270 */
[----:B------:R-:W-:Y:S01]  /*dda0*/  ISETP.GE.AND P1, PT, R38, R45, PT ;  /* 0x0000002d2600720c */ /* 0x000fe20003f26270 */
[C---:B--2---:R-:W-:Y:S01]  /*ddb0*/  FFMA.FTZ R38, R0.reuse, R9, R21 ;  /* 0x0000000900267223 */ /* 0x044fe20000010015 */
[----:B------:R-:W-:Y:S01]  /*ddc0*/  FSEL R109, R39, -INF , !P3 ;  /* 0xff800000276d7808 */ /* 0x000fe20005800000 */
[C---:B------:R-:W-:Y:S01]  /*ddd0*/  FFMA.FTZ R39, R0.reuse, R11, R20 ;  /* 0x0000000b00277223 */ /* 0x040fe20000010014 */
[----:B------:R-:W-:Y:S01]  /*dde0*/  FSEL R35, R35, -INF , !P2 ;  /* 0xff80000023237808 */ /* 0x000fe20005000000 */
[----:B------:R-:W-:Y:S01]  /*ddf0*/  FFMA.FTZ R20, R0, R9, R23 ;  /* 0x0000000900147223 */ /* 0x000fe20000010017 */
[----:B------:R-:W-:-:S02]  /*de00*/  ISETP.GE.AND P3, PT, R36, R45, PT ;  /* 0x0000002d2400720c */ /* 0x000fc40003f66270 */
[-C--:B------:R-:W-:Y:S02]  /*de10*/  ISETP.GE.AND P2, PT, R10, R44.reuse, PT ;  /* 0x0000002c0a00720c */ /* 0x080fe40003f46270 */
[----:B------:R-:W-:Y:S02]  /*de20*/  FSEL R41, R31, -INF , !P1 ;  /* 0xff8000001f297808 */ /* 0x000fe40004800000 */
[----:B------:R-:W-:Y:S02]  /*de30*/  FSEL R34, R24, -INF , !P4 ;  /* 0xff80000018227808 */ /* 0x000fe40006000000 */
[C---:B------:R-:W-:Y:S02]  /*de40*/  ISETP.GE.AND P4, PT, R2.reuse, R44, PT ;  /* 0x0000002c0200720c */ /* 0x040fe40003f86270 */
[----:B------:R-:W-:Y:S01]  /*de50*/  ISETP.GE.AND P1, PT, R2, R45, PT ;  /* 0x0000002d0200720c */ /* 0x000fe20003f26270 */
[----:B------:R-:W-:Y:S01]  /*de60*/  FFMA.FTZ R2, R0, R93, R16 ;  /* 0x0000005d00027223 */ /* 0x000fe20000010010 */
[----:B------:R-:W-:-:S02]  /*de70*/  FSEL R43, R30, -INF , !P3 ;  /* 0xff8000001e2b7808 */ /* 0x000fc40005800000 */
[----:B------:R-:W-:Y:S02]  /*de80*/  FSEL R31, R26, -INF , !P0 ;  /* 0xff8000001a1f7808 */ /* 0x000fe40004000000 */
[----:B------:R-:W-:Y:S02]  /*de90*/  FSEL R32, R25, -INF , !P2 ;  /* 0xff80000019207808 */ /* 0x000fe40005000000 */
        /* <DEDUP_REMOVED lines=65> */
[----:B------:R-:W-:-:S03]  /*e2b0*/  SHF.R.S32.HI R8, RZ, 0x1f, R9 ;  /* 0x0000001fff087819 */ /* 0x000fc60000011409 */
[----:B------:R-:W-:Y:S02]  /*e2c0*/  IMAD.MOV.U32 R13, RZ, RZ, R10 ;  /* 0x000000ffff0d7224 */ /* 0x000fe400078e000a */
[----:B------:R-:W-:-:S04]  /*e2d0*/  IMAD R8, R8, c[0x0][0x180], RZ ;  /* 0x0000600008087a24 */ /* 0x000fc800078e02ff */
[----:B------:R-:W-:-:S05]  /*e2e0*/  IMAD R8, R9, c[0x0][0x184], R8 ;  /* 0x0000610009087a24 */ /* 0x000fca00078e0208 */
[----:B------:R-:W-:Y:S01]  /*e2f0*/  IADD3 R12, R11, R8, RZ ;  /* 0x000000080b0c7210 */ /* 0x000fe20007ffe0ff */
[----:B------:R-:W-:Y:S05]  /*e300*/  BRA `(.L_x_6899) ;  /* 0x0000003000007947 */ /* 0x000fea0003800000 */
.L_x_6898:
[----:B------:R-:W-:-:S05]  /*e310*/  IMAD.MOV.U32 R13, RZ, RZ, c[0x0][0x198] ;  /* 0x00006600ff0d7624 */ /* 0x000fca00078e00ff */
[----:B------:R-:W-:-:S04]  /*e320*/  LEA R13, -R13, RZ, 0x7 ;  /* 0x000000ff0d0d7211 */ /* 0x000fc800078e39ff */
[----:B------:R-:W-:Y:S02]  /*e330*/  SHF.R.S32.HI R12, RZ, 0x1f, R13 ;  /* 0x0000001fff0c7819 */ /* 0x000fe4000001140d */
.L_x_6899:
[----:B------:R-:W-:Y:S01]  /*e340*/  ISETP.GE.AND P0, PT, R100, c[0x0][0x220], PT ;  /* 0x0000880064007a0c */ /* 0x000fe20003f06270 */
[----:B------:R-:W-:-:S12]  /*e350*/  BSSY B0, `(.L_x_6900) ;  /* 0x0000064000007945 */ /* 0x000fd80003800000 */
[----:B------:R-:W-:Y:S01]  /*e360*/  @!P0 IADD3 R9, P2, P1, R13, R128, R162 ;  /* 0x000000800d098210 */ /* 0x000fe2000795e0a2 */
[----:B------:R-:W-:Y:S01]  /*e370*/  @!P0 IMAD.MOV.U32 R22, RZ, RZ, c[0x0][0x198] ;  /* 0x00006600ff168624 */ /* 0x000fe200078e00ff */
[----:B------:R1:W-:Y:S01]  /*e380*/  @P0 STS.128 [R173+0x2000], RZ ;  /* 0x002000ffad000388 */ /* 0x0003e20000000c00 */
[----:B------:R-:W-:Y:S01]  /*e390*/  @!P0 IMAD.MOV.U32 R10, RZ, RZ, R128 ;  /* 0x000000ffff0a8224 */ /* 0x000fe200078e0080 */
[----:B------:R-:W-:Y:S01]  /*e3a0*/  @!P0 IADD3.X R8, R12, R131, R161, P2, P1 ;  /* 0x000000830c088210 */ /* 0x000fe200017e24a1 */
[----:B------:R-:W-:Y:S01]  /*e3b0*/  @!P0 IMAD.MOV.U32 R11, RZ, RZ, R131 ;  /* 0x000000ffff0b8224 */ /* 0x000fe200078e0083 */
[C---:B------:R-:W-:Y:S01]  /*e3c0*/  @!P0 LEA R28, P2, R9.reuse, c[0x0][0x168], 0x1 ;  /* 0x00005a00091c8a11 */ /* 0x040fe200078408ff */
[----:B------:R-:W-:Y:S02]  /*e3d0*/  @!P0 IMAD.MOV.U32 R24, RZ, RZ, c[0x0][0x198] ;  /* 0x00006600ff188624 */ /* 0x000fe400078e00ff */
[----:B------:R-:W-:Y:S01]  /*e3e0*/  @!P0 IMAD.MOV.U32 R3, RZ, RZ, c[0x0][0x198] ;  /* 0x00006600ff038624 */ /* 0x000fe200078e00ff */
[----:B------:R-:W-:Y:S01]  /*e3f0*/  @!P0 LEA.HI.X R29, R9, c[0x0][0x16c], R8, 0x1, P2 ;  /* 0x00005b00091d8a11 */ /* 0x000fe200010f0c08 */
[----:B------:R-:W-:-:S03]  /*e400*/  @!P0 IMAD.WIDE.U32 R22, R22, 0x50, R10 ;  /* 0x0000005016168825 */ /* 0x000fc600078e000a */
[----:B------:R-:W-:Y:S01]  /*e410*/  @!P0 LEA R14, P1, R3, R128, 0x5 ;  /* 0x00000080030e8211 */ /* 0x000fe200078228ff */
[----:B------:R-:W-:-:S04]  /*e420*/  @!P0 IMAD.WIDE.U32 R24, R24, 0x60, R10 ;  /* 0x0000006018188825 */ /* 0x000fc800078e000a */
        /* <DEDUP_REMOVED lines=16> */
[----:B------:R-:W-:Y:S01]  /*e530*/  @!P0 IADD3 R8, P1, R13, R24, RZ ;  /* 0x000000180d088210 */ /* 0x000fe20007f3e0ff */
        /* <DEDUP_REMOVED lines=69> */
.L_x_6901:
[----:B------:R-:W-:Y:S05]  /*e990*/  BSYNC B0 ;  /* 0x0000000000007941 */ /* 0x000fea0003800000 */
.L_x_6900:
[----:B------:R-:W0:Y:S01]  /*e9a0*/  LDGDEPBAR ;  /* 0x00000000000079af */ /* 0x000e220000000000 */
[----:B------:R-:W-:-:S04]  /*e9b0*/  LEA R168, P0, R13, R168, 0x1 ;  /* 0x000000a80da87211 */ /* 0x000fc800078008ff */
[----:B------:R-:W-:Y:S02]  /*e9c0*/  LEA.HI.X R169, R13, R169, R12, 0x1, P0 ;  /* 0x000000a90da97211 */ /* 0x000fe400000f0c0c */
.L_x_6897:
        /* <DEDUP_REMOVED lines=58> */
[----:B------:R-:W-:Y:S02]  /*ed70*/  FMNMX.FTZ R11, R39, R10, !PT ;  /* 0x0000000a270b7209 */ /* 0x000fe40007810000 */
[----:B------:R-:W-:-:S02]  /*ed80*/  FMNMX.FTZ R3, R21, R8, !PT ;  /* 0x0000000815037209 */ /* 0x000fc40007810000 */
        /* <DEDUP_REMOVED lines=34> */
[--C-:B------:R-:W-:Y:S01]  /*efb0*/  FFMA.FTZ R48, R19, c[0x0][0x23c], -R22.reuse ;  /* 0x00008f0013307a23 */ /* 0x100fe20000010816 */
[----:B------:R-:W3:Y:S01]  /*efc0*/  LDSM.16.MT88.4 R4, [R148+0x6000] ;  /* 0x006000009404783b */ /* 0x000ee20000004200 */
[--C-:B------:R-:W-:Y:S02]  /*efd0*/  FFMA.FTZ R53, R97, c[0x0][0x23c], -R22.reuse ;  /* 0x00008f0061357a23 */ /* 0x100fe40000010816 */
        /* <DEDUP_REMOVED lines=8> */
[--C-:B------:R-:W-:Y:S01]  /*f060*/  FFMA.FTZ R26, R77, c[0x0][0x23c], -R22.reuse ;  /* 0x00008f004d1a7a23 */ /* 0x100fe20000010816 */
[----:B------:R-:W2:Y:S01]  /*f070*/  LDSM.16.MT88.4 R16, [R152+0x6800] ;  /* 0x006800009810783b */ /* 0x000ea20000004200 */
[----:B------:R-:W-:Y:S02]  /*f080*/  FFMA.FTZ R23, R79, c[0x0][0x23c], -R22 ;  /* 0x00008f004f177a23 */ /* 0x000fe40000010816 */
[--C-:B------:R-:W-:Y:S02]  /*f090*/  FFMA.FTZ R58, R134, c[0x0][0x23c], -R51.reuse ;  /* 0x00008f00863a7a23 */ /* 0x100fe40000010833 */
[----:B------:R-:W-:Y:S01]  /*f0a0*/  MUFU.EX2 R59, R59 ;  /* 0x0000003b003b7308 */ /* 0x000fe20000000800 */
[----:B------:R-:W-:-:S02]  /*f0b0*/  FFMA.FTZ R37, R136, c[0x0][0x23c], -R51 ;  /* 0x00008f0088257a23 */ /* 0x000fc40000010833 */
[--C-:B------:R-:W-:Y:S02]  /*f0c0*/  FFMA.FTZ R50, R138, c[0x0][0x23c], -R51.reuse ;  /* 0x00008f008a327a23 */ /* 0x100fe40000010833 */
[----:B------:R-:W-:Y:S02]  /*f0d0*/  FFMA.FTZ R63, R174, c[0x0][0x23c], -R51 ;  /* 0x00008f00ae3f7a23 */ /* 0x000fe40000010833 */
[--C-:B------:R-:W-:Y:S01]  /*f0e0*/  FFMA.FTZ R65, R137, c[0x0][0x23c], -R22.reuse ;  /* 0x00008f0089417a23 */ /* 0x100fe20000010816 */
[----:B------:R-:W5:Y:S01]  /*f0f0*/  MUFU.EX2 R48, R48 ;  /* 0x0000003000307308 */ /* 0x000f620000000800 */
[----:B----4-:R-:W-:Y:S01]  /*f100*/  F2FP.BF16.PACK_AB R82, R42, R49 ;  /* 0x000000312a52723e */ /* 0x010fe200000010ff */
[--C-:B------:R-:W-:Y:S02]  /*f110*/  FFMA.FTZ R62, R139, c[0x0][0x23c], -R22.reuse ;  /* 0x00008f008b3e7a23 */ /* 0x100fe40000010816 */
        /* <DEDUP_REMOVED lines=42> */
[----:B------:R-:W5:Y:S01]  /*f3c0*/  MUFU.EX2 R28, R28 ;  /* 0x0000001c001c7308 */ /* 0x000f620000000800 */
[----:B------:R-:W-:-:S02]  /*f3d0*/  FFMA.FTZ R56, R60, c[0x0][0x23c], -R51 ;  /* 0x00008f003c387a23 */ /* 0x000fc40000010833 */
[--C-:B------:R-:W-:Y:S02]  /*f3e0*/  FFMA.FTZ R52, R55, c[0x0][0x23c], -R22.reuse ;  /* 0x00008f0037347a23 */ /* 0x100fe40000010816 */
[--C-:B------:R-:W-:Y:S01]  /*f3f0*/  FFMA.FTZ R35, R35, c[0x0][0x23c], -R22.reuse ;  /* 0x00008f0023237a23 */ /* 0x100fe20000010816 */
[C---:B-1----:R-:W-:Y:S01]  /*f400*/  HMMA.16816.F32.BF16 R96, R80.reuse, R92, RZ ;  /* 0x0000005c5060723c */ /* 0x042fe200000418ff */
[----:B------:R-:W-:Y:S01]  /*f410*/  FFMA.FTZ R43, R43, c[0x0][0x23c], -R22 ;  /* 0x00008f002b2b7a23 */ /* 0x000fe20000010816 */
[----:B------:R-:W-:Y:S01]  /*f420*/  MUFU.EX2 R26, R26 ;  /* 0x0000001a001a7308 */ /* 0x000fe20000000800 */
[----:B------:R-:W-:Y:S02]  /*f430*/  FADD.FTZ R48, R59, R48 ;  /* 0x000000303b307221 */ /* 0x000fe40000010000 */
[----:B------:R-:W-:Y:S02]  /*f440*/  FFMA.FTZ R177, R38, c[0x0][0x23c], -R51 ;  /* 0x00008f0026b17a23 */ /* 0x000fe40000010833 */
[----:B------:R-:W-:Y:S01]  /*f450*/  FADD.FTZ R53, R53, R48 ;  /* 0x0000003035357221 */ /* 0x000fe20000010000 */
[----:B------:R-:W-:Y:S01]  /*f460*/  HMMA.16816.F32.BF16 R92, R80, R94, RZ ;  /* 0x0000005e505c723c */ /* 0x000fe200000418ff */
[----:B------:R-:W-:Y:S01]  /*f470*/  FFMA.FTZ R31, R31, c[0x0][0x23c], -R22 ;  /* 0x00008f001f1f7a23 */ /* 0x000fe20000010816 */
[----:B------:R-:W1:Y:S01]  /*f480*/  MUFU.EX2 R23, R23 ;  /* 0x0000001700177308 */ /* 0x000e620000000800 */
[----:B------:R-:W-:-:S02]  /*f490*/  FADD.FTZ R40, R40, R53 ;  /* 0x0000003528287221 */ /* 0x000fc40000010000 */
[--C-:B------:R-:W-:Y:S02]  /*f4a0*/  FFMA.FTZ R21, R21, c[0x0][0x23c], -R22.reuse ;  /* 0x00008f0015157a23 */ /* 0x100fe40000010816 */
[--C-:B------:R-:W-:Y:S01]  /*f4b0*/  FFMA.FTZ R178, R20, c[0x0][0x23c], -R22.reuse ;  /* 0x00008f0014b27a23 */ /* 0x100fe20000010816 */
[----:B---3--:R-:W-:Y:S01]  /*f4c0*/  HMMA.16816.F32.BF16 R84, R80, R4, RZ ;  /* 0x000000045054723c */ /* 0x008fe200000418ff */
[----:B------:R-:W-:Y:S01]  /*f4d0*/  FFMA.FTZ R48, R32, c[0x0][0x23c], -R51 ;  /* 0x00008f0020307a23 */ /* 0x000fe20000010833 */
[----:B------:R-:W-:Y:S01]  /*f4e0*/  MUFU.EX2 R58, R58 ;  /* 0x0000003a003a7308 */ /* 0x000fe20000000800 */
[----:B------:R-:W-:-:S04]  /*f4f0*/  FFMA.FTZ R27, R27, c[0x0][0x23c], -R22 ;  /* 0x00008f001b1b7a23 */ /* 0x000fc80000010816 */
[----:B----4-:R-:W-:Y:S01]  /*f500*/  F2FP.BF16.PACK_AB R4, R25, R30 ;  /* 0x0000001e1904723e */ /* 0x010fe200000010ff */
[----:B------:R-:W-:Y:S01]  /*f510*/  HMMA.16816.F32.BF16 R80, R80, R6, RZ ;  /* 0x000000065050723c */ /* 0x000fe200000418ff */
[----:B-----5:R-:W-:Y:S01]  /*f520*/  F2FP.BF16.PACK_AB R5, R28, R33 ;  /* 0x000000211c05723e */ /* 0x020fe200000010ff */
[----:B------:R-:W3:Y:S01]  /*f530*/  MUFU.EX2 R37, R37 ;  /* 0x0000002500257308 */ /* 0x000ee20000000800 */
[----:B------:R-:W-:-:S04]  /*f540*/  FADD.FTZ R33, R33, R40 ;  /* 0x0000002821217221 */ /* 0x000fc80000010000 */
[----:B------:R-:W-:Y:S01]  /*f550*/  F2FP.BF16.PACK_AB R6, R24, R29 ;  /* 0x0000001d1806723e */ /* 0x000fe200000010ff */
[----:B------:R-:W-:Y:S01]  /*f560*/  FADD.FTZ R33, R28, R33 ;  /* 0x000000211c217221 */ /* 0x000fe20000010000 */
[----:B-1----:R-:W-:Y:S01]  /*f570*/  F2FP.BF16.PACK_AB R7, R23, R26 ;  /* 0x0000001a1707723e */ /* 0x002fe200000010ff */
[----:B------:R-:W-:Y:S02]  /*f580*/  MUFU.EX2 R50, R50 ;  /* 0x0000003200327308 */ /* 0x000fe40000000800 */
[----:B------:R-:W-:-:S04]  /*f590*/  FADD.FTZ R26, R26, R33 ;  /* 0x000000211a1a7221 */ /* 0x000fc80000010000 */
[C---:B------:R-:W-:Y:S01]  /*f5a0*/  HMMA.16816.F32.BF16 R68, R4.reuse, R12, R68 ;  /* 0x0000000c0444723c */ /* 0x040fe20000041844 */
[----:B------:R-:W-:Y:S01]  /*f5b0*/  FADD.FTZ R26, R23, R26 ;  /* 0x0000001a171a7221 */ /* 0x000fe20000010000 */
[----:B------:R-:W-:Y:S06]  /*f5c0*/  MUFU.EX2 R63, R63 ;  /* 0x0000003f003f7308 */ /* 0x000fec0000000800 */
[C---:B------:R-:W-:Y:S01]  /*f5d0*/  HMMA.16816.F32.BF16 R72, R4.reuse, R14, R72 ;  /* 0x0000000e0448723c */ /* 0x040fe20000041848 */
[----:B------:R-:W1:Y:S01]  /*f5e0*/  LDSM.16.MT88.4 R12, [R148+0x6800] ;  /* 0x00680000940c783b */ /* 0x000e620000004200 */
[----:B------:R-:W-:Y:S06]  /*f5f0*/  MUFU.EX2 R65, R65 ;  /* 0x0000004100417308 */ /* 0x000fec0000000800 */
[C---:B------:R-:W-:Y:S02]  /*f600*/  HMMA.16816.F32.BF16 R76, R4.reuse, R8, R76 ;  /* 0x00000008044c723c */ /* 0x040fe4000004184c */
[----:B------:R-:W4:Y:S06]  /*f610*/  MUFU.EX2 R62, R62 ;  /* 0x0000003e003e7308 */ /* 0x000f2c0000000800 */
[C---:B------:R-:W-:Y:S01]  /*f620*/  HMMA.16816.F32.BF16 R88, R4.reuse, R10, R88 ;  /* 0x0000000a0458723c */ /* 0x040fe20000041858 */
[----:B------:R-:W5:Y:S01]  /*f630*/  LDSM.16.MT88.4 R8, [R152+0x7000] ;  /* 0x007000009808783b */ /* 0x000f620000004200 */
[----:B------:R-:W-:Y:S06]  /*f640*/  MUFU.EX2 R61, R61 ;  /* 0x0000003d003d7308 */ /* 0x000fec0000000800 */
[C---:B--2---:R-:W-:Y:S02]  /*f650*/  HMMA.16816.F32.BF16 R96, R4.reuse, R16, R96 ;  /* 0x000000100460723c */ /* 0x044fe40000041860 */
[----:B------:R-:W2:Y:S06]  /*f660*/  MUFU.EX2 R36, R36 ;  /* 0x0000002400247308 */ /* 0x000eac0000000800 */
[C---:B------:R-:W-:Y:S01]  /*f670*/  HMMA.16816.F32.BF16 R92, R4.reuse, R18, R92 ;  /* 0x00000012045c723c */ /* 0x040fe2000004185c */
[----:B------:R-:W5:Y:S01]  /*f680*/  LDSM.16.MT88.4 R16, [R150+0x7000] ;  /* 0x007000009610783b */ /* 0x000f620000004200 */
[----:B------:R-:W-:Y:S06]  /*f690*/  MUFU.EX2 R115, R115 ;  /* 0x0000007300737308 */ /* 0x000fec0000000800 */
[C---:B-1----:R-:W-:Y:S02]  /*f6a0*/  HMMA.16816.F32.BF16 R84, R4.reuse, R12, R84 ;  /* 0x0000000c0454723c */ /* 0x042fe40000041854 */
[----:B------:R-:W1:Y:S06]  /*f6b0*/  MUFU.EX2 R110, R110 ;  /* 0x0000006e006e7308 */ /* 0x000e6c0000000800 */
[----:B------:R-:W-:Y:S01]  /*f6c0*/  HMMA.16816.F32.BF16 R80, R4, R14, R80 ;  /* 0x0000000e0450723c */ /* 0x000fe20000041850 */
[----:B------:R-:W1:Y:S01]  /*f6d0*/  LDSM.16.MT88.4 R12, [R149+0x7000] ;  /* 0x00700000950c783b */ /* 0x000e620000004200 */
[----:B------:R-:W-:Y:S05]  /*f6e0*/  MUFU.EX2 R113, R113 ;  /* 0x0000007100717308 */ /* 0x000fea0000000800 */
[----:B---3--:R-:W-:-:S02]  /*f6f0*/  F2FP.BF16.PACK_AB R4, R37, R58 ;  /* 0x0000003a2504723e */ /* 0x008fc400000010ff */
[----:B----4-:R-:W-:Y:S01]  /*f700*/  F2FP.BF16.PACK_AB R5, R62, R65 ;  /* 0x000000413e05723e */ /* 0x010fe200000010ff */
[----:B------:R-:W-:Y:S01]  /*f710*/  MUFU.EX2 R108, R108 ;  /* 0x0000006c006c7308 */ /* 0x000fe20000000800 */
[----:B------:R-:W-:Y:S01]  /*f720*/  F2FP.BF16.PACK_AB R6, R63, R50 ;  /* 0x000000323f06723e */ /* 0x000fe200000010ff */
[----:B------:R-:W-:Y:S01]  /*f730*/  FADD.FTZ R65, R65, R26 ;  /* 0x0000001a41417221 */ /* 0x000fe20000010000 */
[----:B--2---:R-:W-:-:S03]  /*f740*/  F2FP.BF16.PACK_AB R7, R36, R61 ;  /* 0x0000003d2407723e */ /* 0x004fc600000010ff */
[----:B------:R-:W-:Y:S02]  /*f750*/  FADD.FTZ R62, R62, R65 ;  /* 0x000000413e3e7221 */ /* 0x000fe40000010000 */
[----:B------:R-:W-:Y:S02]  /*f760*/  MUFU.EX2 R129, R129 ;  /* 0x0000008100817308 */ /* 0x000fe40000000800 */
[----:B-----5:R-:W-:Y:S01]  /*f770*/  HMMA.16816.F32.BF16 R96, R4, R8, R96 ;  /* 0x000000080460723c */ /* 0x020fe20000041860 */
[----:B------:R-:W-:-:S04]  /*f780*/  FADD.FTZ R61, R61, R62 ;  /* 0x0000003e3d3d7221 */ /* 0x000fc80000010000 */
[----:B------:R-:W-:Y:S01]  /*f790*/  FADD.FTZ R36, R36, R61 ;  /* 0x0000003d24247221 */ /* 0x000fe20000010000 */
[----:B------:R-:W2:Y:S02]  /*f7a0*/  MUFU.EX2 R114, R114 ;  /* 0x0000007200727308 */ /* 0x000ea40000000800 */
[C---:B------:R-:W-:Y:S01]  /*f7b0*/  HMMA.16816.F32.BF16 R92, R4.reuse, R10, R92 ;  /* 0x0000000a045c723c */ /* 0x040fe2000004185c */
[----:B------:R-:W3:Y:S05]  /*f7c0*/  LDSM.16.MT88.4 R8, [R148+0x7000] ;  /* 0x007000009408783b */ /* 0x000eea0000004200 */
[----:B------:R-:W-:Y:S02]  /*f7d0*/  MUFU.EX2 R121, R121 ;  /* 0x0000007900797308 */ /* 0x000fe40000000800 */
[C---:B------:R-:W-:Y:S06]  /*f7e0*/  HMMA.16816.F32.BF16 R68, R4.reuse, R16, R68 ;  /* 0x000000100444723c */ /* 0x040fec0000041844 */
[----:B------:R-:W4:Y:S02]  /*f7f0*/  MUFU.EX2 R112, R112 ;  /* 0x0000007000707308 */ /* 0x000f240000000800 */
[C---:B-1----:R-:W-:Y:S06]  /*f800*/  HMMA.16816.F32.BF16 R76, R4.reuse, R12, R76 ;  /* 0x0000000c044c723c */ /* 0x042fec000004184c */
[----:B------:R-:W-:Y:S02]  /*f810*/  MUFU.EX2 R131, R131 ;  /* 0x0000008300837308 */ /* 0x000fe40000000800 */
[C---:B------:R-:W-:Y:S01]  /*f820*/  HMMA.16816.F32.BF16 R88, R4.reuse, R14, R88 ;  /* 0x0000000e0458723c */ /* 0x040fe20000041858 */
[----:B------:R-:W1:Y:S05]  /*f830*/  LDSM.16.MT88.4 R12, [R152+0x7800] ;  /* 0x00780000980c783b */ /* 0x000e6a0000004200 */
[----:B------:R-:W5:Y:S02]  /*f840*/  MUFU.EX2 R106, R106 ;  /* 0x0000006a006a7308 */ /* 0x000f640000000800 */
[C---:B------:R-:W-:Y:S01]  /*f850*/  HMMA.16816.F32.BF16 R72, R4.reuse, R18, R72 ;  /* 0x000000120448723c */ /* 0x040fe20000041848 */
[----:B------:R-:W-:Y:S05]  /*f860*/  LDSM.16.MT88.4 R16, [R152+0x8000] ;  /* 0x008000009810783b */ /* 0x000fea0000004200 */
[----:B------:R-:W-:Y:S02]  /*f870*/  MUFU.EX2 R123, R123 ;  /* 0x0000007b007b7308 */ /* 0x000fe40000000800 */
[C---:B---3--:R-:W-:Y:S06]  /*f880*/  HMMA.16816.F32.BF16 R84, R4.reuse, R8, R84 ;  /* 0x000000080454723c */ /* 0x048fec0000041854 */
[----:B------:R-:W-:Y:S02]  /*f890*/  MUFU.EX2 R102, R102 ;  /* 0x0000006600667308 */ /* 0x000fe40000000800 */
[----:B------:R-:W-:Y:S01]  /*f8a0*/  HMMA.16816.F32.BF16 R80, R4, R10, R80 ;  /* 0x0000000a0450723c */ /* 0x000fe20000041850 */
[----:B------:R-:W3:Y:S05]  /*f8b0*/  LDSM.16.MT88.4 R8, [R150+0x7800] ;  /* 0x007800009608783b */ /* 0x000eea0000004200 */
[----:B------:R-:W-:Y:S01]  /*f8c0*/  MUFU.EX2 R107, R107 ;  /* 0x0000006b006b7308 */ /* 0x000fe20000000800 */
[----:B------:R-:W-:-:S02]  /*f8d0*/  F2FP.BF16.PACK_AB R4, R110, R115 ;  /* 0x000000736e04723e */ /* 0x000fc400000010ff */
[----:B--2---:R-:W-:Y:S01]  /*f8e0*/  F2FP.BF16.PACK_AB R5, R114, R129 ;  /* 0x000000817205723e */ /* 0x004fe200000010ff */
[----:B------:R-:W-:Y:S01]  /*f8f0*/  FADD.FTZ R129, R129, R36 ;  /* 0x0000002481817221 */ /* 0x000fe20000010000 */
[----:B------:R-:W-:Y:S02]  /*f900*/  F2FP.BF16.PACK_AB R6, R108, R113 ;  /* 0x000000716c06723e */ /* 0x000fe400000010ff */
[----:B----4-:R-:W-:Y:S01]  /*f910*/  F2FP.BF16.PACK_AB R7, R112, R121 ;  /* 0x000000797007723e */ /* 0x010fe200000010ff */
[----:B------:R-:W2:Y:S01]  /*f920*/  MUFU.EX2 R118, R118 ;  /* 0x0000007600767308 */ /* 0x000ea20000000800 */
[----:B------:R-:W-:-:S04]  /*f930*/  FADD.FTZ R114, R114, R129 ;  /* 0x0000008172727221 */ /* 0x000fc80000010000 */
[----:B------:R-:W-:Y:S01]  /*f940*/  FADD.FTZ R121, R121, R114 ;  /* 0x0000007279797221 */ /* 0x000fe20000010000 */
[----:B-1----:R-:W-:Y:S02]  /*f950*/  HMMA.16816.F32.BF16 R96, R4, R12, R96 ;  /* 0x0000000c0460723c */ /* 0x002fe40000041860 */
[----:B------:R-:W-:Y:S01]  /*f960*/  MUFU.EX2 R120, R120 ;  /* 0x0000007800787308 */ /* 0x000fe20000000800 */
[----:B------:R-:W-:-:S05]  /*f970*/  FADD.FTZ R112, R112, R121 ;  /* 0x0000007970707221 */ /* 0x000fca0000010000 */
[C---:B------:R-:W-:Y:S01]  /*f980*/  HMMA.16816.F32.BF16 R92, R4.reuse, R14, R92 ;  /* 0x0000000e045c723c */ /* 0x040fe2000004185c */
[----:B------:R-:W1:Y:S01]  /*f990*/  LDSM.16.MT88.4 R12, [R149+0x7800] ;  /* 0x00780000950c783b */ /* 0x000e620000004200 */
[----:B------:R-:W4:Y:S08]  /*f9a0*/  MUFU.EX2 R111, R111 ;  /* 0x0000006f006f7308 */ /* 0x000f300000000800 */
[----:B------:R-:W-:Y:S01]  /*f9b0*/  MUFU.EX2 R117, R117 ;  /* 0x0000007500757308 */ /* 0x000fe20000000800 */
[C---:B---3--:R-:W-:Y:S07]  /*f9c0*/  HMMA.16816.F32.BF16 R68, R4.reuse, R8, R68 ;  /* 0x000000080444723c */ /* 0x048fee0000041844 */
[----:B------:R-:W3:Y:S01]  /*f9d0*/  MUFU.EX2 R64, R64 ;  /* 0x0000004000407308 */ /* 0x000ee20000000800 */
[C---:B------:R-:W-:Y:S01]  /*f9e0*/  HMMA.16816.F32.BF16 R72, R4.reuse, R10, R72 ;  /* 0x0000000a0448723c */ /* 0x040fe20000041848 */
[----:B------:R-:W2:Y:S06]  /*f9f0*/  LDSM.16.MT88.4 R8, [R148+0x7800] ;  /* 0x007800009408783b */ /* 0x000eac0000004200 */
[----:B------:R-:W-:Y:S08]  /*fa00*/  MUFU.EX2 R66, R66 ;  /* 0x0000004200427308 */ /* 0x000ff00000000800 */
[----:B------:R-:W-:Y:S01]  /*fa10*/  MUFU.EX2 R119, R119 ;  /* 0x0000007700777308 */ /* 0x000fe20000000800 */
[C---:B-1----:R-:W-:Y:S07]  /*fa20*/  HMMA.16816.F32.BF16 R76, R4.reuse, R12, R76 ;  /* 0x0000000c044c723c */ /* 0x042fee000004184c */
[----:B------:R-:W-:Y:S01]  /*fa30*/  MUFU.EX2 R116, R116 ;  /* 0x0000007400747308 */ /* 0x000fe20000000800 */
[C---:B------:R-:W-:Y:S01]  /*fa40*/  HMMA.16816.F32.BF16 R88, R4.reuse, R14, R88 ;  /* 0x0000000e0458723c */ /* 0x040fe20000041858 */
[----:B------:R-:W1:Y:S06]  /*fa50*/  LDSM.16.MT88.4 R12, [R150+0x8000] ;  /* 0x00800000960c783b */ /* 0x000e6c0000004200 */
[----:B------:R-:W1:Y:S08]  /*fa60*/  MUFU.EX2 R103, R103 ;  /* 0x0000006700677308 */ /* 0x000e700000000800 */
[----:B------:R-:W-:Y:S01]  /*fa70*/  MUFU.EX2 R104, R104 ;  /* 0x0000006800687308 */ /* 0x000fe20000000800 */
[C---:B--2---:R-:W-:Y:S07]  /*fa80*/  HMMA.16816.F32.BF16 R84, R4.reuse, R8, R84 ;  /* 0x000000080454723c */ /* 0x044fee0000041854 */
[----:B------:R-:W2:Y:S01]  /*fa90*/  MUFU.EX2 R67, R67 ;  /* 0x0000004300437308 */ /* 0x000ea20000000800 */
[----:B------:R-:W-:Y:S01]  /*faa0*/  HMMA.16816.F32.BF16 R80, R4, R10, R80 ;  /* 0x0000000a0450723c */ /* 0x000fe20000041850 */
[----:B------:R-:W2:Y:S06]  /*fab0*/  LDSM.16.MT88.4 R8, [R149+0x8000] ;  /* 0x008000009508783b */ /* 0x000eac0000004200 */
[----:B------:R-:W-:Y:S01]  /*fac0*/  MUFU.EX2 R105, R105 ;  /* 0x0000006900697308 */ /* 0x000fe20000000800 */
[----:B-----5:R-:W-:-:S02]  /*fad0*/  F2FP.BF16.PACK_AB R4, R106, R131 ;  /* 0x000000836a04723e */ /* 0x020fc400000010ff */
[----:B------:R-:W-:Y:S01]  /*fae0*/  F2FP.BF16.PACK_AB R5, R118, R107 ;  /* 0x0000006b7605723e */ /* 0x000fe200000010ff */
[----:B------:R-:W-:Y:S01]  /*faf0*/  FADD.FTZ R107, R107, R112 ;  /* 0x000000706b6b7221 */ /* 0x000fe20000010000 */
[----:B------:R-:W-:Y:S02]  /*fb00*/  F2FP.BF16.PACK_AB R6, R102, R123 ;  /* 0x0000007b6606723e */ /* 0x000fe400000010ff */
[----:B----4-:R-:W-:Y:S01]  /*fb10*/  F2FP.BF16.PACK_AB R7, R111, R120 ;  /* 0x000000786f07723e */ /* 0x010fe200000010ff */
[----:B------:R-:W-:Y:S01]  /*fb20*/  MUFU.EX2 R54, R54 ;  /* 0x0000003600367308 */ /* 0x000fe20000000800 */
[----:B------:R-:W-:-:S04]  /*fb30*/  FADD.FTZ R107, R118, R107 ;  /* 0x0000006b766b7221 */ /* 0x000fc80000010000 */
[----:B------:R-:W-:Y:S01]  /*fb40*/  FADD.FTZ R120, R120, R107 ;  /* 0x0000006b78787221 */ /* 0x000fe20000010000 */
[----:B-1----:R-:W-:Y:S02]  /*fb50*/  HMMA.16816.F32.BF16 R68, R4, R12, R68 ;  /* 0x0000000c0444723c */ /* 0x002fe40000041844 */
[----:B------:R-:W-:Y:S01]  /*fb60*/  MUFU.EX2 R56, R56 ;  /* 0x0000003800387308 */ /* 0x000fe20000000800 */
[----:B------:R-:W-:-:S05]  /*fb70*/  FADD.FTZ R111, R111, R120 ;  /* 0x000000786f6f7221 */ /* 0x000fca0000010000 */
[C---:B------:R-:W-:Y:S01]  /*fb80*/  HMMA.16816.F32.BF16 R72, R4.reuse, R14, R72 ;  /* 0x0000000e0448723c */ /* 0x040fe20000041848 */
[----:B------:R-:W1:Y:S01]  /*fb90*/  LDSM.16.MT88.4 R12, [R148+0x8000] ;  /* 0x00800000940c783b */ /* 0x000e620000004200 */
[----:B------:R-:W4:Y:S06]  /*fba0*/  MUFU.EX2 R109, R109 ;  /* 0x0000006d006d7308 */ /* 0x000f2c0000000800 */
[C---:B------:R-:W-:Y:S02]  /*fbb0*/  HMMA.16816.F32.BF16 R96, R4.reuse, R16, R96 ;  /* 0x000000100460723c */ /* 0x040fe40000041860 */
[----:B------:R-:W-:Y:S06]  /*fbc0*/  MUFU.EX2 R52, R52 ;  /* 0x0000003400347308 */ /* 0x000fec0000000800 */
[C---:B--2---:R-:W-:Y:S02]  /*fbd0*/  HMMA.16816.F32.BF16 R76, R4.reuse, R8, R76 ;  /* 0x00000008044c723c */ /* 0x044fe4000004184c */
[----:B------:R-:W2:Y:S06]  /*fbe0*/  MUFU.EX2 R35, R35 ;  /* 0x0000002300237308 */ /* 0x000eac0000000800 */
[C---:B------:R-:W-:Y:S01]  /*fbf0*/  HMMA.16816.F32.BF16 R88, R4.reuse, R10, R88 ;  /* 0x0000000a0458723c */ /* 0x040fe20000041858 */
[----:B------:R-:W5:Y:S01]  /*fc00*/  LDSM.16.MT88.4 R8, [R152+0x8800] ;  /* 0x008800009808783b */ /* 0x000f620000004200 */
        /* <DEDUP_REMOVED lines=9> */
[----:B---3--:R-:W-:-:S02]  /*fca0*/  F2FP.BF16.PACK_AB R4, R64, R117 ;  /* 0x000000754004723e */ /* 0x008fc400000010ff */
[----:B------:R-:W-:Y:S01]  /*fcb0*/  F2FP.BF16.PACK_AB R5, R103, R116 ;  /* 0x000000746705723e */ /* 0x000fe200000010ff */
[----:B------:R-:W-:Y:S01]  /*fcc0*/  MUFU.EX2 R178, R178 ;  /* 0x000000b200b27308 */ /* 0x000fe20000000800 */
[----:B------:R-:W-:Y:S01]  /*fcd0*/  F2FP.BF16.PACK_AB R6, R119, R66 ;  /* 0x000000427706723e */ /* 0x000fe200000010ff */
[----:B------:R-:W-:Y:S01]  /*fce0*/  FADD.FTZ R116, R116, R111 ;  /* 0x0000006f74747221 */ /* 0x000fe20000010000 */
[----:B------:R-:W-:-:S03]  /*fcf0*/  F2FP.BF16.PACK_AB R7, R67, R104 ;  /* 0x000000684307723e */ /* 0x000fc600000010ff */
[----:B------:R-:W-:-:S04]  /*fd00*/  FADD.FTZ R103, R103, R116 ;  /* 0x0000007467677221 */ /* 0x000fc80000010000 */
[----:B-----5:R-:W-:Y:S01]  /*fd10*/  HMMA.16816.F32.BF16 R96, R4, R8, R96 ;  /* 0x000000080460723c */ /* 0x020fe20000041860 */
[----:B------:R-:W-:-:S04]  /*fd20*/  FADD.FTZ R104, R104, R103 ;  /* 0x0000006768687221 */ /* 0x000fc80000010000 */
        /* <DEDUP_REMOVED lines=8> */
[----:B------:R-:W-:Y:S07]  /*fdb0*/  LDSM.16.MT88.4 R16, [R149+0x9000] ;  /* 0x009000009510783b */ /* 0x000fee0000004200 */
[C---:B---3--:R-:W-:Y:S08]  /*fdc0*/  HMMA.16816.F32.BF16 R84, R4.reuse, R8, R84 ;  /* 0x000000080454723c */ /* 0x048ff00000041854 */
[----:B------:R-:W-:Y:S01]  /*fdd0*/  HMMA.16816.F32.BF16 R80, R4, R10, R80 ;  /* 0x0000000a0450723c */ /* 0x000fe20000041850 */
[----:B------:R-:W2:Y:S06]  /*fde0*/  LDSM.16.MT88.4 R8, [R150+0x9000] ;  /* 0x009000009608783b */ /* 0x000eac0000004200 */
[----:B------:R-:W-:Y:S01]  /*fdf0*/  FFMA.FTZ R5, R41, c[0x0][0x23c], -R22 ;  /* 0x00008f0029057a23 */ /* 0x000fe20000010816 */
[----:B----4-:R-:W-:Y:S01]  /*fe00*/  F2FP.BF16.PACK_AB R6, R109, R56 ;  /* 0x000000386d06723e */ /* 0x010fe200000010ff */
[----:B------:R-:W-:-:S02]  /*fe10*/  FADD.FTZ R4, R57, R46 ;  /* 0x0000002e39047221 */ /* 0x000fc40000010000 */
[----:B------:R3:W4:Y:S02]  /*fe20*/  MUFU.EX2 R46, R5 ;  /* 0x00000005002e7308 */ /* 0x0007240000000800 */
[----:B------:R-:W-:Y:S01]  /*fe30*/  FADD.FTZ R41, R49, R4 ;  /* 0x0000000431297221 */ /* 0x000fe20000010000 */
[----:B------:R-:W-:Y:S01]  /*fe40*/  F2FP.BF16.PACK_AB R4, R54, R105 ;  /* 0x000000693604723e */ /* 0x000fe200000010ff */
[----:B------:R-:W-:Y:S02]  /*fe50*/  FFMA.FTZ R49, R34, c[0x0][0x23c], -R51 ;  /* 0x00008f0022317a23 */ /* 0x000fe40000010833 */
[----:B------:R-:W-:Y:S02]  /*fe60*/  FADD.FTZ R41, R42, R41 ;  /* 0x000000292a297221 */ /* 0x000fe40000010000 */
[----:B------:R-:W-:Y:S01]  /*fe70*/  FFMA.FTZ R34, R39, c[0x0][0x23c], -R51 ;  /* 0x00008f0027227a23 */ /* 0x000fe20000010833 */
[----:B------:R-:W-:Y:S01]  /*fe80*/  MUFU.EX2 R32, R49 ;  /* 0x0000003100207308 */ /* 0x000fe20000000800 */
[----:B------:R-:W-:-:S04]  /*fe90*/  FADD.FTZ R38, R30, R41 ;  /* 0x000000291e267221 */ /* 0x000fc80000010000 */
[----:B------:R-:W-:Y:S01]  /*fea0*/  FADD.FTZ R38, R25, R38 ;  /* 0x0000002619267221 */ /* 0x000fe20000010000 */
[----:B---3--:R-:W-:Y:S02]  /*feb0*/  F2FP.BF16.PACK_AB R5, R35, R52 ;  /* 0x000000342305723e */ /* 0x008fe400000010ff */
[----:B------:R-:W3:Y:S01]  /*fec0*/  MUFU.EX2 R39, R48 ;  /* 0x0000003000277308 */ /* 0x000ee20000000800 */
[----:B----4-:R-:W-:Y:S01]  /*fed0*/  F2FP.BF16.PACK_AB R7, R46, R43 ;  /* 0x0000002b2e07723e */ /* 0x010fe200000010ff */
[----:B------:R-:W-:Y:S02]  /*fee0*/  FADD.FTZ R29, R29, R38 ;  /* 0x000000261d1d7221 */ /* 0x000fe40000010000 */
[----:B------:R-:W-:Y:S02]  /*fef0*/  FADD.FTZ R52, R52, R67 ;  /* 0x0000004334347221 */ /* 0x000fe40000010000 */
[----:B------:R-:W-:Y:S02]  /*ff00*/  FADD.FTZ R29, R24, R29 ;  /* 0x0000001d181d7221 */ /* 0x000fe40000010000 */
[----:B-1----:R-:W-:Y:S01]  /*ff10*/  HMMA.16816.F32.BF16 R96, R4, R12, R96 ;  /* 0x0000000c0460723c */ /* 0x002fe20000041860 */
[----:B------:R-:W-:Y:S01]  /*ff20*/  MUFU.EX2 R34, R34 ;  /* 0x0000002200227308 */ /* 0x000fe20000000800 */
[----:B------:R-:W-:-:S02]  /*ff30*/  FADD.FTZ R58, R58, R29 ;  /* 0x0000001d3a3a7221 */ /* 0x000fc40000010000 */
[----:B------:R-:W-:Y:S02]  /*ff40*/  FADD.FTZ R52, R35, R52 ;  /* 0x0000003423347221 */ /* 0x000fe40000010000 */
[----:B------:R-:W-:Y:S02]  /*ff50*/  FADD.FTZ R37, R37, R58 ;  /* 0x0000003a25257221 */ /* 0x000fe40000010000 */
[----:B------:R-:W-:Y:S01]  /*ff60*/  HMMA.16816.F32.BF16 R92, R4, R14, R92 ;  /* 0x0000000e045c723c */ /* 0x000fe2000004185c */
[----:B------:R-:W1:Y:S01]  /*ff70*/  LDSM.16.MT88.4 R12, [R148+0x9000] ;  /* 0x00900000940c783b */ /* 0x000e620000004200 */
[----:B------:R-:W-:Y:S01]  /*ff80*/  FADD.FTZ R50, R50, R37 ;  /* 0x0000002532327221 */ /* 0x000fe20000010000 */
[----:B------:R-:W4:Y:S01]  /*ff90*/  MUFU.EX2 R30, R27 ;  /* 0x0000001b001e7308 */ /* 0x000f220000000800 */
[----:B------:R-:W-:Y:S02]  /*ffa0*/  FADD.FTZ R43, R43, R52 ;  /* 0x000000342b2b7221 */ /* 0x000fe40000010000 */
[----:B------:R-:W-:-:S02]  /*ffb0*/  FADD.FTZ R50, R63, R50 ;  /* 0x000000323f327221 */ /* 0x000fc40000010000 */
[----:B--2---:R-:W-:Y:S01]  /*ffc0*/  HMMA.16816.F32.BF16 R68, R4, R8, R68 ;  /* 0x000000080444723c */ /* 0x004fe20000041844 */
[----:B------:R-:W-:Y:S02]  /*ffd0*/  FADD.FTZ R46, R46, R43 ;  /* 0x0000002b2e2e7221 */ /* 0x000fe40000010000 */
[----:B------:R-:W-:-:S04]  /*ffe0*/  FADD.FTZ R115, R115, R50 ;  /* 0x0000003273737221 */ /* 0x000fc80000010000 */
        /* <DEDUP_REMOVED lines=12> */
[----:B-1----:R-:W-:Y:S03]  /*100b0*/  HMMA.16816.F32.BF16 R84, R4, R12, R84 ;  /* 0x0000000c0454723c */ /* 0x002fe60000041854 */
[----:B------:R-:W-:-:S04]  /*100c0*/  FADD.FTZ R117, R117, R102 ;  /* 0x0000006675757221 */ /* 0x000fc80000010000 */
[----:B------:R-:W-:Y:S01]  /*100d0*/  FADD.FTZ R117, R64, R117 ;  /* 0x0000007540757221 */ /* 0x000fe20000010000 */
[----:B------:R-:W-:Y:S01]  /*100e0*/  HMMA.16816.F32.BF16 R80, R4, R14, R80 ;  /* 0x0000000e0450723c */ /* 0x000fe20000041850 */
[----:B------:R-:W1:Y:S02]  /*100f0*/  LDSM.16.MT88.4 R12, [R149+0x9800] ;  /* 0x00980000950c783b */ /* 0x000e640000004200 */
[----:B------:R-:W-:-:S04]  /*10100*/  FADD.FTZ R66, R66, R117 ;  /* 0x0000007542427221 */ /* 0x000fc80000010000 */
[----:B------:R-:W-:Y:S01]  /*10110*/  FADD.FTZ R66, R119, R66 ;  /* 0x0000004277427221 */ /* 0x000fe20000010000 */
[----:B---3--:R-:W-:Y:S02]  /*10120*/  F2FP.BF16.PACK_AB R4, R39, R32 ;  /* 0x000000202704723e */ /* 0x008fe400000010ff */
[----:B----4-:R-:W-:Y:S01]  /*10130*/  F2FP.BF16.PACK_AB R5, R30, R31 ;  /* 0x0000001f1e05723e */ /* 0x010fe200000010ff */
        /* <DEDUP_REMOVED lines=16> */
[----:B-----5:R-:W-:Y:S03]  /*10240*/  HMMA.16816.F32.BF16 R68, R4, R16, R68 ;  /* 0x000000100444723c */ /* 0x020fe60000041844 */
[----:B------:R-:W-:-:S05]  /*10250*/  FADD.FTZ R177, R177, R34 ;  /* 0x00000022b1b17221 */ /* 0x000fca0000010000 */
        /* <DEDUP_REMOVED lines=70> */
.L_x_6903:
[----:B------:R-:W-:-:S05]  /*106c0*/  IMAD.MOV.U32 R5, RZ, RZ, c[0x0][0x1a0] ;  /* 0x00006800ff057624 */ /* 0x000fca00078e00ff */
[----:B------:R-:W-:-:S04]  /*106d0*/  LEA R5, -R5, RZ, 0x7 ;  /* 0x000000ff05057211 */ /* 0x000fc800078e39ff */
[----:B------:R-:W-:Y:S02]  /*106e0*/  SHF.R.S32.HI R4, RZ, 0x1f, R5 ;  /* 0x0000001fff047819 */ /* 0x000fe40000011405 */
.L_x_6904:
        /* <DEDUP_REMOVED lines=8> */
[----:B------:R-:W-:Y:S02]  /*10770*/  @!P0 IMAD.MOV.U32 R7, RZ, RZ, R127 ;  /* 0x000000ffff078224 */ /* 0x000fe400078e007f */
[----:B------:R-:W-:Y:S02]  /*10780*/  @!P0 IMAD.MOV.U32 R29, RZ, RZ, c[0x0][0x1a0] ;  /* 0x00006800ff1d8624 */ /* 0x000fe400078e00ff */
[----:B------:R-:W-:-:S02]  /*10790*/  @!P0 IMAD.MOV.U32 R126, RZ, RZ, R124 ;  /* 0x000000ffff7e8224 */ /* 0x000fc400078e007c */
        /* <DEDUP_REMOVED lines=16> */
[----:B------:R-:W-:Y:S01]  /*108a0*/  @!P0 IMAD R27, R27, 0x30, RZ ;  /* 0x000000301b1b8824 */ /* 0x000fe200078e02ff */
[----:B------:R-:W-:Y:S01]  /*108b0*/  @!P0 LEA R24, P2, R10, c[0x0][0x170], 0x1 ;  /* 0x00005c000a188a11 */ /* 0x000fe200078408ff */
[----:B------:R-:W-:Y:S01]  /*108c0*/  @!P0 IMAD.WIDE.U32 R22, R22, 0x70, R124 ;  /* 0x0000007016168825 */ /* 0x000fe200078e007c */
[C---:B------:R-:W-:Y:S02]  /*108d0*/  @!P0 IADD3 R17, P1, R5.reuse, R28, RZ ;  /* 0x0000001c05118210 */ /* 0x040fe40007f3e0ff */
[----:B------:R-:W-:Y:S01]  /*108e0*/  @!P0 LEA.HI.X R25, R10, c[0x0][0x174], R127, 0x1, P2 ;  /* 0x00005d000a198a11 */ /* 0x000fe200010f0c7f */
[----:B------:R-:W-:Y:S01]  /*108f0*/  @!P0 IMAD.MOV.U32 R15, RZ, RZ, c[0x0][0x1a4] ;  /* 0x00006900ff0f8624 */ /* 0x000fe200078e00ff */
[C---:B------:R-:W-:Y:S01]  /*10900*/  @!P0 IADD3.X R10, R4.reuse, R29, R27, P1, !PT ;  /* 0x0000001d040a8210 */ /* 0x040fe20000ffe41b */
[----:B------:R-:W-:Y:S01]  /*10910*/  @!P0 IMAD.MOV.U32 R13, RZ, RZ, c[0x0][0x1a4] ;  /* 0x00006900ff0d8624 */ /* 0x000fe200078e00ff */
[----:B------:R-:W-:Y:S01]  /*10920*/  @!P0 IADD3 R8, P4, R5, R8, RZ ;  /* 0x0000000805088210 */ /* 0x000fe20007f9e0ff */
[----:B------:R-:W-:Y:S01]  /*10930*/  @!P0 IMAD R15, R15, 0x50, RZ ;  /* 0x000000500f0f8824 */ /* 0x000fe200078e02ff */
[----:B------:R-:W-:Y:S01]  /*10940*/  @!P0 IADD3 R12, P3, R5, R20, RZ ;  /* 0x00000014050c8210 */ /* 0x000fe20007f7e0ff */
[----:B------:R-:W-:Y:S01]  /*10950*/  @!P0 IMAD R11, R11, 0x60, RZ ;  /* 0x000000600b0b8824 */ /* 0x000fe200078e02ff */
[----:B------:R-:W-:Y:S01]  /*10960*/  @!P0 IADD3 R14, P2, R5, R18, RZ ;  /* 0x00000012050e8210 */ /* 0x000fe20007f5e0ff */
[----:B------:R-:W-:Y:S01]  /*10970*/  @!P0 IMAD R13, R13, 0x70, RZ ;  /* 0x000000700d0d8824 */ /* 0x000fe200078e02ff */
[----:B------:R-:W-:Y:S01]  /*10980*/  @!P0 IADD3 R16, P1, R5, R22, RZ ;  /* 0x0000001605108210 */ /* 0x000fe20007f3e0ff */
[C---:B------:R-:W-:Y:S01]  /*10990*/  @!P0 IMAD.X R7, R4.reuse, 0x1, R7, P5 ;  /* 0x0000000104078824 */ /* 0x040fe200028e0607 */
[C---:B------:R-:W-:Y:S01]  /*109a0*/  @!P0 IADD3.X R15, R4.reuse, R21, R15, P3, !PT ;  /* 0x00000015040f8210 */ /* 0x040fe20001ffe40f */
[C---:B------:R-:W-:Y:S01]  /*109b0*/  @!P0 IMAD.X R9, R4.reuse, 0x1, R9, P4 ;  /* 0x0000000104098824 */ /* 0x040fe200020e0609 */
[C---:B------:R-:W-:Y:S01]  /*109c0*/  @!P0 IADD3.X R11, R4.reuse, R11, R19, P2, !PT ;  /* 0x0000000b040b8210 */ /* 0x040fe200017fe413 */
[----:B------:R-:W-:Y:S01]  /*109d0*/  @!P0 IMAD.MOV.U32 R181, RZ, RZ, R179 ;  /* 0x000000ffffb58224 */ /* 0x000fe200078e00b3 */
[----:B------:R-:W-:-:S02]  /*109e0*/  @!P0 IADD3.X R13, R4, R23, R13, P1, !PT ;  /* 0x00000017040d8210 */ /* 0x000fc40000ffe40d */
[C---:B------:R-:W-:Y:S02]  /*109f0*/  @!P0 LEA R4, P2, R6.reuse, c[0x0][0x170], 0x1 ;  /* 0x00005c0006048a11 */ /* 0x040fe400078408ff */
[C---:B------:R-:W-:Y:S01]  /*10a00*/  @!P0 LEA R18, P1, R17.reuse, c[0x0][0x170], 0x1 ;  /* 0x00005c0011128a11 */ /* 0x040fe200078208ff */
        /* <DEDUP_REMOVED lines=24> */
[----:B------:R-:W-:Y:S01]  /*10b90*/  @P0 STS.128 [R173+0x7800], RZ ;  /* 0x007800ffad000388 */ /* 0x000fe20000000c00 */
[----:B------:R-:W-:-:S03]  /*10ba0*/  ISETP.GE.AND P1, PT, R47, 0x3, PT ;  /* 0x000000032f00780c */ /* 0x000fc60003f26270 */
        /* <DEDUP_REMOVED lines=25> */
[----:B---3--:R-:W-:Y:S04]  /*10d40*/  LDSM.16.M88.4 R4, [R158] ;  /* 0x000000009e04783b */ /* 0x008fe80000000200 */
[----:B------:R-:W3:Y:S04]  /*10d50*/  LDSM.16.M88.4 R56, [R157+0x2800] ;  /* 0x002800009d38783b */ /* 0x000ee80000000200 */
[----:B------:R-:W1:Y:S04]  /*10d60*/  LDSM.16.M88.4 R48, [R157+0x3000] ;  /* 0x003000009d30783b */ /* 0x000e680000000200 */
[----:B------:R-:W1:Y:S04]  /*10d70*/  LDSM.16.M88.4 R36, [R157+0x3800] ;  /* 0x003800009d24783b */ /* 0x000e680000000200 */
[----:B------:R-:W2:Y:S04]  /*10d80*/  LDSM.16.M88.4 R64, [R157+0x2000] ;  /* 0x002000009d40783b */ /* 0x000ea80000000200 */
[----:B------:R-:W2:Y:S04]  /*10d90*/  LDSM.16.M88.4 R28, [R157+0x4000] ;  /* 0x004000009d1c783b */ /* 0x000ea80000000200 */
[----:B-----5:R-:W5:Y:S04]  /*10da0*/  LDSM.16.M88.4 R20, [R157+0x4800] ;  /* 0x004800009d14783b */ /* 0x020f680000000200 */
[----:B------:R-:W4:Y:S04]  /*10db0*/  LDSM.16.M88.4 R12, [R157+0x5000] ;  /* 0x005000009d0c783b */ /* 0x000f280000000200 */
[----:B------:R-:W2:Y:S04]  /*10dc0*/  LDSM.16.M88.4 R124, [R157+0x5800] ;  /* 0x005800009d7c783b */ /* 0x000ea80000000200 */
[----:B------:R-:W-:Y:S04]  /*10dd0*/  LDSM.16.M88.4 R108, [R156] ;  /* 0x000000009c6c783b */ /* 0x000fe80000000200 */
[----:B------:R-:W2:Y:S04]  /*10de0*/  LDSM.16.M88.4 R120, [R151+0x2800] ;  /* 0x002800009778783b */ /* 0x000ea80000000200 */
[----:B------:R-:W2:Y:S01]  /*10df0*/  LDSM.16.M88.4 R116, [R151+0x3000] ;  /* 0x003000009774783b */ /* 0x000ea20000000200 */
[C---:B---3--:R-:W-:Y:S03]  /*10e00*/  HMMA.16816.F32.BF16 R60, R4.reuse, R56, RZ ;  /* 0x00000038043c723c */ /* 0x048fe600000418ff */
[----:B------:R-:W3:Y:S04]  /*10e10*/  LDSM.16.M88.4 R112, [R151+0x3800] ;  /* 0x003800009770783b */ /* 0x000ee80000000200 */
[----:B------:R-:W2:Y:S01]  /*10e20*/  LDSM.16.M88.4 R128, [R151+0x2000] ;  /* 0x002000009780783b */ /* 0x000ea20000000200 */
[C---:B-1----:R-:W-:Y:S03]  /*10e30*/  HMMA.16816.F32.BF16 R52, R4.reuse, R48, RZ ;  /* 0x000000300434723c */ /* 0x042fe600000418ff */
[----:B------:R-:W0:Y:S05]  /*10e40*/  LDGDEPBAR ;  /* 0x00000000000079af */ /* 0x000e2a0000000000 */
[C---:B------:R-:W-:Y:S08]  /*10e50*/  HMMA.16816.F32.BF16 R40, R4.reuse, R36, RZ ;  /* 0x000000240428723c */ /* 0x040ff000000418ff */
[C---:B------:R-:W-:Y:S08]  /*10e60*/  HMMA.16816.F32.BF16 R56, R4.reuse, R58, RZ ;  /* 0x0000003a0438723c */ /* 0x040ff000000418ff */
[C---:B------:R-:W-:Y:S08]  /*10e70*/  HMMA.16816.F32.BF16 R48, R4.reuse, R50, RZ ;  /* 0x000000320430723c */ /* 0x040ff000000418ff */
[C---:B------:R-:W-:Y:S08]  /*10e80*/  HMMA.16816.F32.BF16 R36, R4.reuse, R38, RZ ;  /* 0x000000260424723c */ /* 0x040ff000000418ff */
[C---:B--2---:R-:W-:Y:S08]  /*10e90*/  HMMA.16816.F32.BF16 R104, R4.reuse, R64, RZ ;  /* 0x000000400468723c */ /* 0x044ff000000418ff */
        /* <DEDUP_REMOVED lines=27> */
[C---:B----4-:R-:W-:Y:S08]  /*11050*/  HMMA.16816.F32.BF16 R16, R108.reuse, R116, R16 ;  /* 0x000000746c10723c */ /* 0x050ff00000041810 */
        /* <DEDUP_REMOVED lines=9> */
[C---:B------:R-:W-:Y:S08]  /*110f0*/  HMMA.16816.F32.BF16 R52, R108.reuse, R116, R52 ;  /* 0x000000746c34723c */ /* 0x040ff00000041834 */
[C---:B------:R-:W-:Y:S01]  /*11100*/  HMMA.16816.F32.BF16 R48, R108.reuse, R118, R48 ;  /* 0x000000766c30723c */ /* 0x040fe20000041830 */
[----:B------:R-:W3:Y:S07]  /*11110*/  LDSM.16.M88.4 R116, [R142] ;  /* 0x000000008e74783b */ /* 0x000eee0000000200 */
[C---:B------:R-:W-:Y:S08]  /*11120*/  HMMA.16816.F32.BF16 R60, R108.reuse, R120, R60 ;  /* 0x000000786c3c723c */ /* 0x040ff0000004183c */
        /* <DEDUP_REMOVED lines=10> */
[----:B------:R-:W1:Y:S07]  /*111d0*/  LDSM.16.M88.4 R116, [R140+0x800] ;  /* 0x000800008c74783b */ /* 0x000e6e0000000200 */
[C---:B----4-:R-:W-:Y:S08]  /*111e0*/  HMMA.16816.F32.BF16 R24, R108.reuse, R120, R24 ;  /* 0x000000786c18723c */ /* 0x050ff00000041818 */
[C---:B------:R-:W-:Y:S01]  /*111f0*/  HMMA.16816.F32.BF16 R20, R108.reuse, R122, R20 ;  /* 0x0000007a6c14723c */ /* 0x040fe20000041814 */
[----:B------:R-:W3:Y:S07]  /*11200*/  LDSM.16.M88.4 R120, [R140] ;  /* 0x000000008c78783b */ /* 0x000eee0000000200 */
[C---:B--2---:R-:W-:Y:S08]  /*11210*/  HMMA.16816.F32.BF16 R8, R108.reuse, R112, R8 ;  /* 0x000000706c08723c */ /* 0x044ff00000041808 */
[----:B------:R-:W-:Y:S01]  /*11220*/  HMMA.16816.F32.BF16 R4, R108, R114, R4 ;  /* 0x000000726c04723c */ /* 0x000fe20000041804 */
[----:B------:R-:W2:Y:S04]  /*11230*/  LDSM.16.M88.4 R108, [R140+0x1800] ;  /* 0x001800008c6c783b */ /* 0x000ea80000000200 */
[----:B------:R-:W4:Y:S03]  /*11240*/  LDSM.16.M88.4 R112, [R140+0x1000] ;  /* 0x001000008c70783b */ /* 0x000f260000000200 */
[C---:B-1----:R-:W-:Y:S08]  /*11250*/  HMMA.16816.F32.BF16 R60, R124.reuse, R116, R60 ;  /* 0x000000747c3c723c */ /* 0x042ff0000004183c */
[C---:B------:R-:W-:Y:S01]  /*11260*/  HMMA.16816.F32.BF16 R56, R124.reuse, R118, R56 ;  /* 0x000000767c38723c */ /* 0x040fe20000041838 */
[----:B------:R-:W1:Y:S07]  /*11270*/  LDSM.16.M88.4 R116, [R140+0x2800] ;  /* 0x002800008c74783b */ /* 0x000e6e0000000200 */
[C---:B---3--:R-:W-:Y:S08]  /*11280*/  HMMA.16816.F32.BF16 R64, R124.reuse, R122, R64 ;  /* 0x0000007a7c40723c */ /* 0x048ff00000041840 */
[C---:B------:R-:W-:Y:S01]  /*11290*/  HMMA.16816.F32.BF16 R104, R124.reuse, R120, R104 ;  /* 0x000000787c68723c */ /* 0x040fe20000041868 */
[----:B------:R-:W3:Y:S07]  /*112a0*/  LDSM.16.M88.4 R120, [R140+0x2000] ;  /* 0x002000008c78783b */ /* 0x000eee0000000200 */
[C---:B--2---:R-:W-:Y:S08]  /*112b0*/  HMMA.16816.F32.BF16 R40, R124.reuse, R108, R40 ;  /* 0x0000006c7c28723c */ /* 0x044ff00000041828 */
[C---:B------:R-:W-:Y:S01]  /*112c0*/  HMMA.16816.F32.BF16 R36, R124.reuse, R110, R36 ;  /* 0x0000006e7c24723c */ /* 0x040fe20000041824 */
[----:B------:R-:W2:Y:S07]  /*112d0*/  LDSM.16.M88.4 R108, [R140+0x3800] ;  /* 0x003800008c6c783b */ /* 0x000eae0000000200 */
[C---:B----4-:R-:W-:Y:S08]  /*112e0*/  HMMA.16816.F32.BF16 R52, R124.reuse, R112, R52 ;  /* 0x000000707c34723c */ /* 0x050ff00000041834 */
[----:B------:R-:W-:Y:S01]  /*112f0*/  HMMA.16816.F32.BF16 R48, R124, R114, R48 ;  /* 0x000000727c30723c */ /* 0x000fe20000041830 */
[----:B------:R-:W4:Y:S01]  /*11300*/  LDSM.16.M88.4 R112, [R140+0x3000] ;  /* 0x003000008c70783b */ /* 0x000f220000000200 */
[----:B------:R-:W-:-:S06]  /*11310*/  DEPBAR.LE SB0, 0x0 ;  /* 0x000080000000791a */ /* 0x000fcc0000000000 */
[C---:B-1----:R-:W-:Y:S07]  /*11320*/  HMMA.16816.F32.BF16 R24, R124.reuse, R116, R24 ;  /* 0x000000747c18723c */ /* 0x042fee0000041818 */
[----:B------:R-:W-:Y:S01]  /*11330*/  IMAD.SHL.U32 R116, R172, 0x80, RZ ;  /* 0x00000080ac747824 */ /* 0x000fe200078e00ff */
[----:B---3--:R-:W-:Y:S04]  /*11340*/  HMMA.16816.F32.BF16 R32, R124, R120, R32 ;  /* 0x000000787c20723c */ /* 0x008fe80000041820 */
[----:B------:R-:W-:-:S02]  /*11350*/  LOP3.LUT R46, R116, 0x8, R171, 0xfe, !PT ;  /* 0x00000008742e7812 */ /* 0x000fc400078efeab */
[----:B------:R-:W-:Y:S02]  /*11360*/  LOP3.LUT R102, R116, R171, RZ, 0xfc, !PT ;  /* 0x000000ab74667212 */ /* 0x000fe400078efcff */
[C---:B------:R-:W-:Y:S01]  /*11370*/  ISETP.GE.AND P1, PT, R46.reuse, R45, PT ;  /* 0x0000002d2e00720c */ /* 0x040fe20003f26270 */
[----:B--2---:R-:W-:Y:S01]  /*11380*/  HMMA.16816.F32.BF16 R8, R124, R108, R8 ;  /* 0x0000006c7c08723c */ /* 0x004fe20000041808 */
[----:B------:R-:W1:Y:S01]  /*11390*/  I2F R109, R46 ;  /* 0x0000002e006d7306 */ /* 0x000e620000201400 */
[----:B------:R-:W-:-:S05]  /*113a0*/  ISETP.GE.AND P2, PT, R46, R44, PT ;  /* 0x0000002c2e00720c */ /* 0x000fca0003f46270 */
[----:B------:R-:W-:Y:S01]  /*113b0*/  IADD3 R108, R102, 0x11, RZ ;  /* 0x00000011666c7810 */ /* 0x000fe20007ffe0ff */
[C---:B------:R-:W-:Y:S07]  /*113c0*/  HMMA.16816.F32.BF16 R4, R124.reuse, R110, R4 ;  /* 0x0000006e7c04723c */ /* 0x040fee0000041804 */
[----:B------:R-:W-:Y:S01]  /*113d0*/  LOP3.LUT R110, R116, 0x18, R171, 0xfe, !PT ;  /* 0x00000018746e7812 */ /* 0x000fe200078efeab */
[----:B----4-:R-:W-:Y:S01]  /*113e0*/  HMMA.16816.F32.BF16 R16, R124, R112, R16 ;  /* 0x000000707c10723c */ /* 0x010fe20000041810 */
[----:B-1----:R-:W-:-:S02]  /*113f0*/  FFMA.FTZ R64, R0, R109, R64 ;  /* 0x0000006d00407223 */ /* 0x002fc40000010040 */
[----:B------:R-:W1:Y:S01]  /*11400*/  I2F R47, R110 ;  /* 0x0000006e002f7306 */ /* 0x000e620000201400 */
[-C--:B------:R-:W-:Y:S02]  /*11410*/  ISETP.GE.AND P6, PT, R110, R44.reuse, PT ;  /* 0x0000002c6e00720c */ /* 0x080fe40003fc6270 */
[----:B------:R-:W-:Y:S02]  /*11420*/  FSEL R188, R64, -INF , !P2 ;  /* 0xff80000040bc7808 */ /* 0x000fe40005000000 */
[C---:B------:R-:W-:Y:S01]  /*11430*/  IADD3 R113, R102.reuse, 0x9, RZ ;  /* 0x0000000966717810 */ /* 0x040fe20007ffe0ff */
[----:B------:R-:W-:Y:S01]  /*11440*/  HMMA.16816.F32.BF16 R12, R124, R114, R12 ;  /* 0x000000727c0c723c */ /* 0x000fe2000004180c */
[----:B------:R-:W-:Y:S02]  /*11450*/  IADD3 R64, R102, 0x19, RZ ;  /* 0x0000001966407810 */ /* 0x000fe40007ffe0ff */
[----:B------:R-:W2:Y:S01]  /*11460*/  I2F R112, R113 ;  /* 0x0000007100707306 */ /* 0x000ea20000201400 */
[----:B------:R-:W-:-:S02]  /*11470*/  ISETP.GE.AND P2, PT, R113, R44, PT ;  /* 0x0000002c7100720c */ /* 0x000fc40003f46270 */
[----:B------:R-:W-:Y:S01]  /*11480*/  ISETP.GE.AND P5, PT, R110, R45, PT ;  /* 0x0000002d6e00720c */ /* 0x000fe20003fa6270 */
[----:B------:R-:W-:Y:S01]  /*11490*/  FFMA.FTZ R115, R0, R109, R66 ;  /* 0x0000006d00737223 */ /* 0x000fe20000010042 */
[C-C-:B------:R-:W-:Y:S01]  /*114a0*/  LOP3.LUT R114, R116.reuse, 0x10, R171.reuse, 0xfe, !PT ;  /* 0x0000001074727812 */ /* 0x140fe200078efeab */
[C---:B------:R-:W-:Y:S01]  /*114b0*/  HMMA.16816.F32.BF16 R28, R124.reuse, R122, R28 ;  /* 0x0000007a7c1c723c */ /* 0x040fe2000004181c */
[----:B------:R-:W-:Y:S01]  /*114c0*/  LOP3.LUT R66, R116, 0x20, R171, 0xfe, !PT ;  /* 0x0000002074427812 */ /* 0x000fe200078efeab */
[----:B------:R-:W3:Y:S01]  /*114d0*/  I2F R109, R108 ;  /* 0x0000006c006d7306 */ /* 0x000ee20000201400 */
[----:B------:R-:W-:Y:S01]  /*114e0*/  FSEL R115, R115, -INF , !P1 ;  /* 0xff80000073737808 */ /* 0x000fe20004800000 */
[C---:B-1----:R-:W-:Y:S01]  /*114f0*/  FFMA.FTZ R56, R0.reuse, R47, R56 ;  /* 0x0000002f00387223 */ /* 0x042fe20000010038 */
[----:B------:R-:W-:Y:S01]  /*11500*/  ISETP.GE.AND P1, PT, R113, R45, PT ;  /* 0x0000002d7100720c */ /* 0x000fe20003f26270 */
[----:B------:R-:W-:Y:S01]  /*11510*/  FFMA.FTZ R47, R0, R47, R58 ;  /* 0x0000002f002f7223 */ /* 0x000fe2000001003a */
[----:B------:R-:W-:Y:S01]  /*11520*/  ISETP.GE.AND P4, PT, R114, R45, PT ;  /* 0x0000002d7200720c */ /* 0x000fe20003f86270 */
[----:B------:R-:W-:Y:S01]  /*11530*/  HMMA.16816.F32.BF16 R20, R124, R118, R20 ;  /* 0x000000767c14723c */ /* 0x000fe20000041814 */
[----:B------:R-:W-:Y:S01]  /*11540*/  FSEL R120, R56, -INF , !P6 ;  /* 0xff80000038787808 */ /* 0x000fe20007000000 */
[----:B------:R-:W1:Y:S01]  /*11550*/  I2F R111, R114 ;  /* 0x00000072006f7306 */ /* 0x000e620000201400 */
[-C--:B--2---:R-:W-:Y:S01]  /*11560*/  FFMA.FTZ R67, R0, R112.reuse, R67 ;  /* 0x0000007000437223 */ /* 0x084fe20000010043 */
[----:B------:R-:W-:Y:S01]  /*11570*/  IADD3 R56, R102, 0x29, RZ ;  /* 0x0000002966387810 */ /* 0x000fe20007ffe0ff */
[----:B------:R-:W-:Y:S01]  /*11580*/  FFMA.FTZ R130, R0, R112, R65 ;  /* 0x0000007000827223 */ /* 0x000fe20000010041 */
[----:B------:R-:W-:-:S02]  /*11590*/  LOP3.LUT R58, R116, 0x30, R171, 0xfe, !PT ;  /* 0x00000030743a7812 */ /* 0x000fc400078efeab */
[----:B------:R-:W-:Y:S02]  /*115a0*/  FSEL R181, R67, -INF , !P1 ;  /* 0xff80000043b57808 */ /* 0x000fe40004800000 */
[----:B------:R-:W2:Y:S01]  /*115b0*/  I2F R67, R64 ;  /* 0x0000004000437306 */ /* 0x000ea20000201400 */
[----:B---3--:R-:W-:Y:S01]  /*115c0*/  FFMA.FTZ R63, R0, R109, R63 ;  /* 0x0000006d003f7223 */ /* 0x008fe2000001003f */
[----:B------:R-:W-:Y:S01]  /*115d0*/  ISETP.GE.AND P1, PT, R108, R45, PT ;  /* 0x0000002d6c00720c */ /* 0x000fe20003f26270 */
[----:B------:R-:W-:Y:S01]  /*115e0*/  FFMA.FTZ R118, R0, R109, R61 ;  /* 0x0000006d00767223 */ /* 0x000fe2000001003d */
[----:B------:R-:W-:Y:S02]  /*115f0*/  FSEL R130, R130, -INF , !P2 ;  /* 0xff80000082827808 */ /* 0x000fe40005000000 */
[----:B------:R-:W-:Y:S01]  /*11600*/  FSEL R117, R63, -INF , !P1 ;  /* 0xff8000003f757808 */ /* 0x000fe20004800000 */
[-C--:B-1----:R-:W-:Y:S01]  /*11610*/  FFMA.FTZ R46, R0, R111.reuse, R60 ;  /* 0x0000006f002e7223 */ /* 0x082fe2000001003c */
[----:B------:R-:W1:Y:S01]  /*11620*/  I2F R65, R66 ;  /* 0x0000004200417306 */ /* 0x000e620000201400 */
[----:B------:R-:W-:Y:S01]  /*11630*/  IADD3 R60, R102, 0x21, RZ ;  /* 0x00000021663c7810 */ /* 0x000fe20007ffe0ff */
[----:B------:R-:W-:Y:S01]  /*11640*/  FFMA.FTZ R127, R0, R111, R62 ;  /* 0x0000006f007f7223 */ /* 0x000fe2000001003e */
[----:B------:R-:W-:-:S02]  /*11650*/  LOP3.LUT R62, R116, 0x28, R171, 0xfe, !PT ;  /* 0x00000028743e7812 */ /* 0x000fc400078efeab */
[----:B------:R-:W-:Y:S01]  /*11660*/  ISETP.GE.AND P1, PT, R64, R45, PT ;  /* 0x0000002d4000720c */ /* 0x000fe20003f26270 */
[CC--:B--2---:R-:W-:Y:S02]  /*11670*/  FFMA.FTZ R59, R0.reuse, R67.reuse, R59 ;  /* 0x00000043003b7223 */ /* 0x0c4fe4000001003b */
[----:B------:R-:W2:Y:S01]  /*11680*/  I2F R63, R60 ;  /* 0x0000003c003f7306 */ /* 0x000ea20000201400 */
[----:B------:R-:W-:Y:S01]  /*11690*/  FSEL R127, R127, -INF , !P4 ;  /* 0xff8000007f7f7808 */ /* 0x000fe20006000000 */
[----:B------:R-:W-:Y:S01]  /*116a0*/  FFMA.FTZ R138, R0, R67, R57 ;  /* 0x00000043008a7223 */ /* 0x000fe20000010039 */
[-C--:B------:R-:W-:Y:S02]  /*116b0*/  ISETP.GE.AND P4, PT, R66, R44.reuse, PT ;  /* 0x0000002c4200720c */ /* 0x080fe40003f86270 */
[----:B------:R-:W-:Y:S02]  /*116c0*/  FSEL R131, R59, -INF , !P1 ;  /* 0xff8000003b837808 */ /* 0x000fe40004800000 */
[----:B------:R-:W-:Y:S01]  /*116d0*/  ISETP.GE.AND P1, PT, R60, R45, PT ;  /* 0x0000002d3c00720c */ /* 0x000fe20003f26270 */
[----:B------:R-:W3:Y:S01]  /*116e0*/  I2F R61, R62 ;  /* 0x0000003e003d7306 */ /* 0x000ee20000201400 */
[-C--:B-1----:R-:W-:Y:S01]  /*116f0*/  FFMA.FTZ R52, R0, R65.reuse, R52 ;  /* 0x0000004100347223 */ /* 0x082fe20000010034 */
[----:B------:R-:W-:Y:S01]  /*11700*/  ISETP.GE.AND P6, PT, R62, R44, PT ;  /* 0x0000002c3e00720c */ /* 0x000fe20003fc6270 */
[----:B------:R-:W-:Y:S01]  /*11710*/  FFMA.FTZ R175, R0, R65, R54 ;  /* 0x0000004100af7223 */ /* 0x000fe20000010036 */
[----:B------:R-:W-:-:S02]  /*11720*/  LOP3.LUT R54, R116, 0x38, R171, 0xfe, !PT ;  /* 0x0000003874367812 */ /* 0x000fc400078efeab */
[----:B------:R-:W-:Y:S02]  /*11730*/  FSEL R134, R52, -INF , !P4 ;  /* 0xff80000034867808 */ /* 0x000fe40006000000 */
[----:B------:R-:W1:Y:S01]  /*11740*/  I2F R59, R56 ;  /* 0x00000038003b7306 */ /* 0x000e620000201400 */
[-C--:B--2---:R-:W-:Y:S01]  /*11750*/  FFMA.FTZ R55, R0, R63.reuse, R55 ;  /* 0x0000003f00377223 */ /* 0x084fe20000010037 */
[----:B------:R-:W-:Y:S01]  /*11760*/  IADD3 R52, R102, 0x31, RZ ;  /* 0x0000003166347810 */ /* 0x000fe20007ffe0ff */
[----:B------:R-:W-:Y:S01]  /*11770*/  FFMA.FTZ R136, R0, R63, R53 ;  /* 0x0000003f00887223 */ /* 0x000fe20000010035 */
[----:B------:R-:W-:Y:S02]  /*11780*/  ISETP.GE.AND P2, PT, R108, R44, PT ;  /* 0x0000002c6c00720c */ /* 0x000fe40003f46270 */
[----:B------:R-:W-:Y:S02]  /*11790*/  FSEL R191, R55, -INF , !P1 ;  /* 0xff80000037bf7808 */ /* 0x000fe40004800000 */
[----:B------:R-:W2:Y:S01]  /*117a0*/  I2F R57, R58 ;  /* 0x0000003a00397306 */ /* 0x000ea20000201400 */
[----:B---3--:R-:W-:Y:S01]  /*117b0*/  FFMA.FTZ R48, R0, R61, R48 ;  /* 0x0000003d00307223 */ /* 0x008fe20000010030 */
[----:B------:R-:W-:Y:S01]  /*117c0*/  ISETP.GE.AND P1, PT, R56, R45, PT ;  /* 0x0000002d3800720c */ /* 0x000fe20003f26270 */
[----:B------:R-:W-:Y:S01]  /*117d0*/  FFMA.FTZ R187, R0, R61, R50 ;  /* 0x0000003d00bb7223 */ /* 0x000fe20000010032 */
[----:B------:R-:W-:-:S02]  /*117e0*/  FSEL R118, R118, -INF , !P2 ;  /* 0xff80000076767808 */ /* 0x000fc40005000000 */
[----:B------:R-:W-:Y:S02]  /*117f0*/  FSEL R186, R48, -INF , !P6 ;  /* 0xff80000030ba7808 */ /* 0x000fe40007000000 */
[----:B------:R-:W3:Y:S01]  /*11800*/  I2F R55, R52 ;  /* 0x0000003400377306 */ /* 0x000ee20000201400 */
[-C--:B-1----:R-:W-:Y:S01]  /*11810*/  FFMA.FTZ R51, R0, R59.reuse, R51 ;  /* 0x0000003b00337223 */ /* 0x082fe20000010033 */
[----:B------:R-:W-:Y:S01]  /*11820*/  IADD3 R48, R102, 0x39, RZ ;  /* 0x0000003966307810 */ /* 0x000fe20007ffe0ff */
[----:B------:R-:W-:Y:S01]  /*11830*/  FFMA.FTZ R194, R0, R59, R49 ;  /* 0x0000003b00c27223 */ /* 0x000fe20000010031 */
[-C--:B------:R-:W-:Y:S02]  /*11840*/  ISETP.GE.AND P2, PT, R64, R44.reuse, PT ;  /* 0x0000002c4000720c */ /* 0x080fe40003f46270 */
[----:B------:R-:W-:Y:S02]  /*11850*/  FSEL R183, R51, -INF , !P1 ;  /* 0xff80000033b77808 */ /* 0x000fe40004800000 */
[----:B------:R-:W1:Y:S01]  /*11860*/  I2F R53, R54 ;  /* 0x0000003600357306 */ /* 0x000e620000201400 */
[----:B------:R-:W-:Y:S01]  /*11870*/  FSEL R138, R138, -INF , !P2 ;  /* 0xff8000008a8a7808 */ /* 0x000fe20005000000 */
[-C--:B--2---:R-:W-:Y:S01]  /*11880*/  FFMA.FTZ R40, R0, R57.reuse, R40 ;  /* 0x0000003900287223 */ /* 0x084fe20000010028 */
[-C--:B------:R-:W-:Y:S01]  /*11890*/  ISETP.GE.AND P2, PT, R60, R44.reuse, PT ;  /* 0x0000002c3c00720c */ /* 0x080fe20003f46270 */
[----:B------:R-:W-:Y:S01]  /*118a0*/  FFMA.FTZ R189, R0, R57, R42 ;  /* 0x0000003900bd7223 */ /* 0x000fe2000001002a */
[----:B------:R-:W-:-:S02]  /*118b0*/  ISETP.GE.AND P3, PT, R114, R44, PT ;  /* 0x0000002c7200720c */ /* 0x000fc40003f66270 */
[-C--:B------:R-:W-:Y:S01]  /*118c0*/  ISETP.GE.AND P4, PT, R58, R44.reuse, PT ;  /* 0x0000002c3a00720c */ /* 0x080fe20003f86270 */
[----:B------:R-:W2:Y:S01]  /*118d0*/  I2F R51, R48 ;  /* 0x0000003000337306 */ /* 0x000ea20000201400 */
[----:B------:R-:W-:Y:S01]  /*118e0*/  LOP3.LUT R50, R116, 0x40, R171, 0xfe, !PT ;  /* 0x0000004074327812 */ /* 0x000fe200078efeab */
[----:B---3--:R-:W-:Y:S01]  /*118f0*/  FFMA.FTZ R43, R0, R55, R43 ;  /* 0x00000037002b7223 */ /* 0x008fe2000001002b */
[----:B------:R-:W-:Y:S02]  /*11900*/  FSEL R136, R136, -INF , !P2 ;  /* 0xff80000088887808 */ /* 0x000fe40005000000 */
[----:B------:R-:W-:Y:S02]  /*11910*/  ISETP.GE.AND P2, PT, R56, R44, PT ;  /* 0x0000002c3800720c */ /* 0x000fe40003f46270 */
[----:B------:R-:W-:Y:S01]  /*11920*/  FSEL R46, R46, -INF , !P3 ;  /* 0xff8000002e2e7808 */ /* 0x000fe20005800000 */
[----:B------:R-:W3:Y:S01]  /*11930*/  I2F R49, R50 ;  /* 0x0000003200317306 */ /* 0x000ee20000201400 */
[----:B------:R-:W-:Y:S01]  /*11940*/  FSEL R56, R40, -INF , !P4 ;  /* 0xff80000028387808 */ /* 0x000fe20006000000 */
[----:B-1----:R-:W-:Y:S01]  /*11950*/  FFMA.FTZ R36, R0, R53, R36 ;  /* 0x0000003500247223 */ /* 0x002fe20000010024 */
[----:B------:R-:W-:Y:S01]  /*11960*/  ISETP.GE.AND P1, PT, R52, R45, PT ;  /* 0x0000002d3400720c */ /* 0x000fe20003f26270 */
[----:B------:R-:W-:Y:S01]  /*11970*/  FFMA.FTZ R57, R0, R53, R38 ;  /* 0x0000003500397223 */ /* 0x000fe20000010026 */
[----:B------:R-:W-:-:S02]  /*11980*/  ISETP.GE.AND P3, PT, R66, R45, PT ;  /* 0x0000002d4200720c */ /* 0x000fc40003f66270 */
[----:B------:R-:W-:Y:S01]  /*11990*/  IADD3 R40, R102, 0x41, RZ ;  /* 0x0000004166287810 */ /* 0x000fe20007ffe0ff */
[-C--:B--2---:R-:W-:Y:S01]  /*119a0*/  FFMA.FTZ R39, R0, R51.reuse, R39 ;  /* 0x0000003300277223 */ /* 0x084fe20000010027 */
[----:B------:R-:W-:Y:S01]  /*119b0*/  ISETP.GE.AND P6, PT, R54, R44, PT ;  /* 0x0000002c3600720c */ /* 0x000fe20003fc6270 */
[----:B------:R-:W-:Y:S01]  /*119c0*/  FFMA.FTZ R192, R0, R51, R37 ;  /* 0x0000003300c07223 */ /* 0x000fe20000010025 */
[----:B------:R-:W-:Y:S02]  /*119d0*/  LOP3.LUT R42, R116, 0x48, R171, 0xfe, !PT ;  /* 0x00000048742a7812 */ /* 0x000fe400078efeab */
[----:B------:R-:W-:Y:S02]  /*119e0*/  FSEL R59, R43, -INF , !P1 ;  /* 0xff8000002b3b7808 */ /* 0x000fe40004800000 */
[----:B------:R-:W-:Y:S01]  /*119f0*/  FSEL R175, R175, -INF , !P3 ;  /* 0xff800000afaf7808 */ /* 0x000fe20005800000 */
[----:B------:R-:W1:Y:S01]  /*11a00*/  I2F R43, R40 ;  /* 0x00000028002b7306 */ /* 0x000e620000201400 */
[----:B------:R-:W-:Y:S01]  /*11a10*/  ISETP.GE.AND P3, PT, R58, R45, PT ;  /* 0x0000002d3a00720c */ /* 0x000fe20003f66270 */
[----:B------:R-:W-:Y:S01]  /*11a20*/  FFMA.FTZ R58, R0, R55, R41 ;  /* 0x00000037003a7223 */ /* 0x000fe20000010029 */
[----:B------:R-:W-:Y:S01]  /*11a30*/  FSEL R190, R36, -INF , !P6 ;  /* 0xff80000024be7808 */ /* 0x000fe20007000000 */
[----:B---3--:R-:W-:Y:S01]  /*11a40*/  FFMA.FTZ R32, R0, R49, R32 ;  /* 0x0000003100207223 */ /* 0x008fe20000010020 */
[----:B------:R-:W-:Y:S01]  /*11a50*/  ISETP.GE.AND P1, PT, R48, R45, PT ;  /* 0x0000002d3000720c */ /* 0x000fe20003f26270 */
[----:B------:R-:W-:Y:S01]  /*11a60*/  FFMA.FTZ R139, R0, R49, R34 ;  /* 0x00000031008b7223 */ /* 0x000fe20000010022 */
[----:B------:R-:W-:Y:S01]  /*11a70*/  IADD3 R36, R102, 0x49, RZ ;  /* 0x0000004966247810 */ /* 0x000fe20007ffe0ff */
[----:B------:R-:W2:Y:S01]  /*11a80*/  I2F R41, R42 ;  /* 0x0000002a00297306 */ /* 0x000ea20000201400 */
[----:B------:R-:W-:-:S02]  /*11a90*/  FSEL R193, R39, -INF , !P1 ;  /* 0xff80000027c17808 */ /* 0x000fc40004800000 */
[-C--:B------:R-:W-:Y:S02]  /*11aa0*/  ISETP.GE.AND P4, PT, R50, R44.reuse, PT ;  /* 0x0000002c3200720c */ /* 0x080fe40003f86270 */
[----:B------:R-:W-:Y:S02]  /*11ab0*/  LOP3.LUT R38, R116, 0x50, R171, 0xfe, !PT ;  /* 0x0000005074267812 */ /* 0x000fe400078efeab */
[----:B------:R-:W-:Y:S01]  /*11ac0*/  FSEL R174, R32, -INF , !P4 ;  /* 0xff80000020ae7808 */ /* 0x000fe20006000000 */
[----:B------:R-:W3:Y:S01]  /*11ad0*/  I2F R39, R36 ;  /* 0x0000002400277306 */ /* 0x000ee20000201400 */
[----:B-1----:R-:W-:Y:S01]  /*11ae0*/  FFMA.FTZ R35, R0, R43, R35 ;  /* 0x0000002b00237223 */ /* 0x002fe20000010023 */
[----:B------:R-:W-:Y:S01]  /*11af0*/  ISETP.GE.AND P1, PT, R40, R45, PT ;  /* 0x0000002d2800720c */ /* 0x000fe20003f26270 */
[----:B------:R-:W-:Y:S01]  /*11b00*/  FFMA.FTZ R182, R0, R43, R33 ;  /* 0x0000002b00b67223 */ /* 0x000fe20000010021 */
[----:B------:R-:W-:Y:S02]  /*11b10*/  IADD3 R32, R102, 0x51, RZ ;  /* 0x0000005166207810 */ /* 0x000fe40007ffe0ff */
[----:B------:R-:W-:-:S02]  /*11b20*/  ISETP.GE.AND P6, PT, R42, R44, PT ;  /* 0x0000002c2a00720c */ /* 0x000fc40003fc6270 */
[----:B------:R-:W1:Y:S01]  /*11b30*/  I2F R37, R38 ;  /* 0x0000002600257306 */ /* 0x000e620000201400 */
[-C--:B--2---:R-:W-:Y:S01]  /*11b40*/  FFMA.FTZ R28, R0, R41.reuse, R28 ;  /* 0x00000029001c7223 */ /* 0x084fe2000001001c */
[----:B------:R-:W-:Y:S01]  /*11b50*/  LOP3.LUT R34, R116, 0x58, R171, 0xfe, !PT ;  /* 0x0000005874227812 */ /* 0x000fe200078efeab */
[----:B------:R-:W-:Y:S01]  /*11b60*/  FFMA.FTZ R135, R0, R41, R30 ;  /* 0x0000002900877223 */ /* 0x000fe2000001001e */
[----:B------:R-:W-:Y:S02]  /*11b70*/  FSEL R133, R35, -INF , !P1 ;  /* 0xff80000023857808 */ /* 0x000fe40004800000 */
[----:B------:R-:W-:Y:S02]  /*11b80*/  FSEL R184, R28, -INF , !P6 ;  /* 0xff8000001cb87808 */ /* 0x000fe40007000000 */
[----:B------:R-:W2:Y:S01]  /*11b90*/  I2F R35, R32 ;  /* 0x0000002000237306 */ /* 0x000ea20000201400 */
[----:B---3--:R-:W-:Y:S01]  /*11ba0*/  FFMA.FTZ R31, R0, R39, R31 ;  /* 0x00000027001f7223 */ /* 0x008fe2000001001f */
[----:B------:R-:W-:Y:S01]  /*11bb0*/  ISETP.GE.AND P1, PT, R36, R45, PT ;  /* 0x0000002d2400720c */ /* 0x000fe20003f26270 */
[----:B------:R-:W-:Y:S01]  /*11bc0*/  FFMA.FTZ R176, R0, R39, R29 ;  /* 0x0000002700b07223 */ /* 0x000fe2000001001d */
[----:B------:R-:W-:-:S02]  /*11bd0*/  IADD3 R28, R102, 0x59, RZ ;  /* 0x00000059661c7810 */ /* 0x000fc40007ffe0ff */
[--C-:B------:R-:W-:Y:S02]  /*11be0*/  LOP3.LUT R30, R116, 0x60, R171.reuse, 0xfe, !PT ;  /* 0x00000060741e7812 */ /* 0x100fe400078efeab */
[----:B------:R-:W3:Y:S01]  /*11bf0*/  I2F R33, R34 ;  /* 0x0000002200217306 */ /* 0x000ee20000201400 */
[----:B------:R-:W-:Y:S01]  /*11c00*/  FSEL R137, R31, -INF , !P1 ;  /* 0xff8000001f897808 */ /* 0x000fe20004800000 */
[-C--:B-1----:R-:W-:Y:S01]  /*11c10*/  FFMA.FTZ R123, R0, R37.reuse, R26 ;  /* 0x00000025007b7223 */ /* 0x082fe2000001001a */
[----:B------:R-:W-:Y:S01]  /*11c20*/  FSEL R194, R194, -INF , !P2 ;  /* 0xff800000c2c27808 */ /* 0x000fe20005000000 */
[----:B------:R-:W-:Y:S01]  /*11c30*/  FFMA.FTZ R24, R0, R37, R24 ;  /* 0x0000002500187223 */ /* 0x000fe20000010018 */
[-C--:B------:R-:W-:Y:S02]  /*11c40*/  ISETP.GE.AND P2, PT, R52, R44.reuse, PT ;  /* 0x0000002c3400720c */ /* 0x080fe40003f46270 */
[----:B------:R-:W-:Y:S01]  /*11c50*/  LOP3.LUT R26, R116, 0x68, R171, 0xfe, !PT ;  /* 0x00000068741a7812 */ /* 0x000fe200078efeab */
[----:B------:R-:W1:Y:S01]  /*11c60*/  I2F R31, R28 ;  /* 0x0000001c001f7306 */ /* 0x000e620000201400 */
[----:B------:R-:W-:Y:S01]  /*11c70*/  FSEL R189, R189, -INF , !P3 ;  /* 0xff800000bdbd7808 */ /* 0x000fe20005800000 */
[-C--:B--2---:R-:W-:Y:S01]  /*11c80*/  FFMA.FTZ R122, R0, R35.reuse, R25 ;  /* 0x00000023007a7223 */ /* 0x084fe20000010019 */
[----:B------:R-:W-:Y:S01]  /*11c90*/  ISETP.GE.AND P4, PT, R38, R44, PT ;  /* 0x0000002c2600720c */ /* 0x000fe20003f86270 */
[----:B------:R-:W-:Y:S01]  /*11ca0*/  FFMA.FTZ R27, R0, R35, R27 ;  /* 0x00000023001b7223 */ /* 0x000fe2000001001b */
[----:B------:R-:W-:-:S02]  /*11cb0*/  FSEL R58, R58, -INF , !P2 ;  /* 0xff8000003a3a7808 */ /* 0x000fc40005000000 */
[----:B------:R-:W-:Y:S01]  /*11cc0*/  ISETP.GE.AND P3, PT, R50, R45, PT ;  /* 0x0000002d3200720c */ /* 0x000fe20003f66270 */
[----:B------:R-:W2:Y:S01]  /*11cd0*/  I2F R29, R30 ;  /* 0x0000001e001d7306 */ /* 0x000ea20000201400 */
[----:B------:R-:W-:Y:S01]  /*11ce0*/  ISETP.GE.AND P2, PT, R48, R44, PT ;  /* 0x0000002c3000720c */ /* 0x000fe20003f46270 */
[-C--:B---3--:R-:W-:Y:S01]  /*11cf0*/  FFMA.FTZ R20, R0, R33.reuse, R20 ;  /* 0x0000002100147223 */ /* 0x088fe20000010014 */
[----:B------:R-:W-:Y:S01]  /*11d00*/  FSEL R132, R24, -INF , !P4 ;  /* 0xff80000018847808 */ /* 0x000fe20006000000 */
[----:B------:R-:W-:Y:S01]  /*11d10*/  FFMA.FTZ R119, R0, R33, R22 ;  /* 0x0000002100777223 */ /* 0x000fe20000010016 */
[----:B------:R-:W-:Y:S02]  /*11d20*/  ISETP.GE.AND P1, PT, R32, R45, PT ;  /* 0x0000002d2000720c */ /* 0x000fe40003f26270 */
[----:B------:R-:W-:Y:S01]  /*11d30*/  FSEL R139, R139, -INF , !P3 ;  /* 0xff8000008b8b7808 */ /* 0x000fe20005800000 */
[----:B------:R-:W3:Y:S01]  /*11d40*/  I2F R25, R26 ;  /* 0x0000001a00197306 */ /* 0x000ee20000201400 */
[----:B------:R-:W-:Y:S01]  /*11d50*/  IADD3 R24, R102, 0x61, RZ ;  /* 0x0000006166187810 */ /* 0x000fe20007ffe0ff */
[-C--:B-1----:R-:W-:Y:S01]  /*11d60*/  FFMA.FTZ R23, R0, R31.reuse, R23 ;  /* 0x0000001f00177223 */ /* 0x082fe20000010017 */
[----:B------:R-:W-:Y:S01]  /*11d70*/  FSEL R192, R192, -INF , !P2 ;  /* 0xff800000c0c07808 */ /* 0x000fe20005000000 */
[----:B------:R-:W-:Y:S01]  /*11d80*/  FFMA.FTZ R128, R0, R31, R21 ;  /* 0x0000001f00807223 */ /* 0x000fe20000010015 */
[----:B------:R-:W-:-:S02]  /*11d90*/  ISETP.GE.AND P3, PT, R38, R45, PT ;  /* 0x0000002d2600720c */ /* 0x000fc40003f66270 */
[-C--:B------:R-:W-:Y:S01]  /*11da0*/  ISETP.GE.AND P6, PT, R34, R44.reuse, PT ;  /* 0x0000002c2200720c */ /* 0x080fe20003fc6270 */
[-C--:B--2---:R-:W-:Y:S01]  /*11db0*/  FFMA.FTZ R18, R0, R29.reuse, R18 ;  /* 0x0000001d00127223 */ /* 0x084fe20000010012 */
[----:B------:R-:W-:Y:S01]  /*11dc0*/  ISETP.GE.AND P2, PT, R40, R44, PT ;  /* 0x0000002c2800720c */ /* 0x000fe20003f46270 */
[----:B------:R-:W-:Y:S01]  /*11dd0*/  FFMA.FTZ R108, R0, R29, R16 ;  /* 0x0000001d006c7223 */ /* 0x000fe20000010010 */
[----:B------:R-:W-:Y:S02]  /*11de0*/  FSEL R125, R27, -INF , !P1 ;  /* 0xff8000001b7d7808 */ /* 0x000fe40004800000 */
[----:B------:R-:W1:Y:S01]  /*11df0*/  I2F R27, R24 ;  /* 0x00000018001b7306 */ /* 0x000e620000201400 */
[----:B------:R-:W-:Y:S02]  /*11e00*/  FSEL R123, R123, -INF , !P3 ;  /* 0xff8000007b7b7808 */ /* 0x000fe40005800000 */
[----:B------:R-:W-:Y:S01]  /*11e10*/  FSEL R124, R20, -INF , !P6 ;  /* 0xff800000147c7808 */ /* 0x000fe20007000000 */
[----:B---3--:R-:W-:Y:S01]  /*11e20*/  FFMA.FTZ R109, R0, R25, R14 ;  /* 0x00000019006d7223 */ /* 0x008fe2000001000e */
[----:B------:R-:W-:Y:S01]  /*11e30*/  ISETP.GE.AND P1, PT, R28, R45, PT ;  /* 0x0000002d1c00720c */ /* 0x000fe20003f26270 */
[----:B------:R-:W-:Y:S01]  /*11e40*/  FFMA.FTZ R114, R0, R25, R12 ;  /* 0x0000001900727223 */ /* 0x000fe2000001000c */
[----:B------:R-:W-:-:S02]  /*11e50*/  FSEL R182, R182, -INF , !P2 ;  /* 0xff800000b6b67808 */ /* 0x000fc40005000000 */
[----:B------:R-:W-:Y:S02]  /*11e60*/  ISETP.GE.AND P3, PT, R30, R45, PT ;  /* 0x0000002d1e00720c */ /* 0x000fe40003f66270 */
[----:B------:R-:W-:Y:S02]  /*11e70*/  IADD3 R20, R102, 0x69, RZ ;  /* 0x0000006966147810 */ /* 0x000fe40007ffe0ff */
[----:B------:R-:W-:Y:S02]  /*11e80*/  ISETP.GE.AND P2, PT, R36, R44, PT ;  /* 0x0000002c2400720c */ /* 0x000fe40003f46270 */
[----:B------:R-:W-:Y:S01]  /*11e90*/  FSEL R121, R23, -INF , !P1 ;  /* 0xff80000017797808 */ /* 0x000fe20004800000 */
[-C--:B-1----:R-:W-:Y:S01]  /*11ea0*/  FFMA.FTZ R112, R0, R27.reuse, R17 ;  /* 0x0000001b00707223 */ /* 0x082fe20000010011 */
[----:B------:R-:W-:Y:S01]  /*11eb0*/  LOP3.LUT R22, R116, 0x70, R171, 0xfe, !PT ;  /* 0x0000007074167812 */ /* 0x000fe200078efeab */
[----:B------:R-:W1:Y:S01]  /*11ec0*/  I2F R23, R20 ;  /* 0x0000001400177306 */ /* 0x000e620000201400 */
[----:B------:R-:W-:Y:S01]  /*11ed0*/  FSEL R113, R18, -INF , !P3 ;  /* 0xff80000012717808 */ /* 0x000fe20005800000 */
[----:B------:R-:W-:Y:S01]  /*11ee0*/  FFMA.FTZ R19, R0, R27, R19 ;  /* 0x0000001b00137223 */ /* 0x000fe20000010013 */
[----:B------:R-:W-:-:S02]  /*11ef0*/  FSEL R176, R176, -INF , !P2 ;  /* 0xff800000b0b07808 */ /* 0x000fc40005000000 */
[----:B------:R-:W-:Y:S02]  /*11f00*/  IADD3 R18, R102, 0x71, RZ ;  /* 0x0000007166127810 */ /* 0x000fe40007ffe0ff */
[-C--:B------:R-:W-:Y:S01]  /*11f10*/  ISETP.GE.AND P2, PT, R32, R44.reuse, PT ;  /* 0x0000002c2000720c */ /* 0x080fe20003f46270 */
[----:B------:R-:W2:Y:S01]  /*11f20*/  I2F R21, R22 ;  /* 0x0000001600157306 */ /* 0x000ea20000201400 */
[----:B------:R-:W-:Y:S02]  /*11f30*/  LOP3.LUT R16, R116, 0x78, R171, 0xfe, !PT ;  /* 0x0000007874107812 */ /* 0x000fe400078efeab */
[----:B------:R-:W-:Y:S02]  /*11f40*/  FSEL R122, R122, -INF , !P2 ;  /* 0xff8000007a7a7808 */ /* 0x000fe40005000000 */
[-C--:B------:R-:W-:Y:S02]  /*11f50*/  ISETP.GE.AND P2, PT, R28, R44.reuse, PT ;  /* 0x0000002c1c00720c */ /* 0x080fe40003f46270 */
[----:B------:R-:W-:Y:S01]  /*11f60*/  FSEL R47, R47, -INF , !P5 ;  /* 0xff8000002f2f7808 */ /* 0x000fe20006800000 */
[----:B------:R-:W3:Y:S01]  /*11f70*/  I2F R14, R18 ;  /* 0x00000012000e7306 */ /* 0x000ee20000201400 */
[----:B------:R-:W-:Y:S01]  /*11f80*/  FSEL R128, R128, -INF , !P2 ;  /* 0xff80000080807808 */ /* 0x000fe20005000000 */
[-C--:B-1----:R-:W-:Y:S01]  /*11f90*/  FFMA.FTZ R110, R0, R23.reuse, R13 ;  /* 0x00000017006e7223 */ /* 0x082fe2000001000d */
[----:B------:R-:W-:Y:S01]  /*11fa0*/  ISETP.GE.AND P2, PT, R24, R44, PT ;  /* 0x0000002c1800720c */ /* 0x000fe20003f46270 */
[----:B------:R-:W-:Y:S01]  /*11fb0*/  FFMA.FTZ R15, R0, R23, R15 ;  /* 0x00000017000f7223 */ /* 0x000fe2000001000f */
[----:B------:R-:W-:-:S02]  /*11fc0*/  ISETP.GE.AND P1, PT, R24, R45, PT ;  /* 0x0000002d1800720c */ /* 0x000fc40003f26270 */
[----:B------:R-:W-:Y:S01]  /*11fd0*/  ISETP.GE.AND P5, PT, R62, R45, PT ;  /* 0x0000002d3e00720c */ /* 0x000fe20003fa6270 */
[----:B------:R-:W1:Y:S01]  /*11fe0*/  I2F R17, R16 ;  /* 0x0000001000117306 */ /* 0x000e620000201400 */
[----:B------:R-:W-:Y:S01]  /*11ff0*/  FSEL R112, R112, -INF , !P2 ;  /* 0xff80000070707808 */ /* 0x000fe20005000000 */
[CC--:B--2---:R-:W-:Y:S01]  /*12000*/  FFMA.FTZ R10, R0.reuse, R21.reuse, R10 ;  /* 0x00000015000a7223 */ /* 0x0c4fe2000001000a */
[----:B------:R-:W-:Y:S01]  /*12010*/  FSEL R111, R19, -INF , !P1 ;  /* 0xff800000136f7808 */ /* 0x000fe20004800000 */
[----:B------:R-:W-:Y:S01]  /*12020*/  FFMA.FTZ R65, R0, R21, R8 ;  /* 0x0000001500417223 */ /* 0x000fe20000010008 */
[----:B------:R-:W-:Y:S02]  /*12030*/  FSEL R187, R187, -INF , !P5 ;  /* 0xff800000bbbb7808 */ /* 0x000fe40006800000 */
[----:B------:R-:W-:Y:S01]  /*12040*/  ISETP.GE.AND P2, PT, R20, R44, PT ;  /* 0x0000002c1400720c */ /* 0x000fe20003f46270 */
[-C--:B---3--:R-:W-:Y:S01]  /*12050*/  FFMA.FTZ R9, R0, R14.reuse, R9 ;  /* 0x0000000e00097223 */ /* 0x088fe20000010009 */
[-C--:B------:R-:W-:Y:S01]  /*12060*/  ISETP.GE.AND P1, PT, R20, R45.reuse, PT ;  /* 0x0000002d1400720c */ /* 0x080fe20003f26270 */
[----:B------:R-:W-:Y:S01]  /*12070*/  FFMA.FTZ R11, R0, R14, R11 ;  /* 0x0000000e000b7223 */ /* 0x000fe2000001000b */
[----:B------:R-:W-:-:S02]  /*12080*/  ISETP.GE.AND P5, PT, R54, R45, PT ;  /* 0x0000002d3600720c */ /* 0x000fc40003fa6270 */
[----:B------:R-:W-:Y:S02]  /*12090*/  IADD3 R12, R102, 0x1, RZ ;  /* 0x00000001660c7810 */ /* 0x000fe40007ffe0ff */
[----:B------:R-:W-:Y:S01]  /*120a0*/  ISETP.GE.AND P3, PT, R22, R45, PT ;  /* 0x0000002d1600720c */ /* 0x000fe20003f66270 */
[-C--:B-1----:R-:W-:Y:S01]  /*120b0*/  FFMA.FTZ R4, R0, R17.reuse, R4 ;  /* 0x0000001100047223 */ /* 0x082fe20000010004 */
[----:B------:R-:W-:Y:S01]  /*120c0*/  FSEL R110, R110, -INF , !P2 ;  /* 0xff8000006e6e7808 */ /* 0x000fe20005000000 */
[----:B------:R-:W1:Y:S01]  /*120d0*/  I2F R13, R12 ;  /* 0x0000000c000d7306 */ /* 0x000e620000201400 */
[----:B------:R-:W-:Y:S01]  /*120e0*/  FSEL R67, R15, -INF , !P1 ;  /* 0xff8000000f437808 */ /* 0x000fe20004800000 */
[----:B------:R-:W-:Y:S01]  /*120f0*/  FFMA.FTZ R6, R0, R17, R6 ;  /* 0x0000001100067223 */ /* 0x000fe20000010006 */
[----:B------:R-:W-:Y:S02]  /*12100*/  FSEL R57, R57, -INF , !P5 ;  /* 0xff80000039397808 */ /* 0x000fe40006800000 */
[----:B------:R-:W-:-:S02]  /*12110*/  IADD3 R8, R102, 0x79, RZ ;  /* 0x0000007966087810 */ /* 0x000fc40007ffe0ff */
[-C--:B------:R-:W-:Y:S01]  /*12120*/  ISETP.GE.AND P2, PT, R18, R44.reuse, PT ;  /* 0x0000002c1200720c */ /* 0x080fe20003f46270 */
[----:B------:R-:W2:Y:S01]  /*12130*/  I2F R15, R102 ;  /* 0x00000066000f7306 */ /* 0x000ea20000201400 */
[----:B------:R-:W-:Y:S02]  /*12140*/  ISETP.GE.AND P5, PT, R42, R45, PT ;  /* 0x0000002d2a00720c */ /* 0x000fe40003fa6270 */
[----:B------:R-:W-:Y:S02]  /*12150*/  ISETP.GE.AND P6, PT, R26, R44, PT ;  /* 0x0000002c1a00720c */ /* 0x000fe40003fc6270 */
[----:B------:R-:W-:Y:S02]  /*12160*/  FSEL R63, R10, -INF , !P3 ;  /* 0xff8000000a3f7808 */ /* 0x000fe40005800000 */
[----:B------:R-:W-:Y:S01]  /*12170*/  FSEL R64, R9, -INF , !P2 ;  /* 0xff80000009407808 */ /* 0x000fe20005000000 */
[----:B------:R-:W3:Y:S01]  /*12180*/  I2F R10, R8 ;  /* 0x00000008000a7306 */ /* 0x000ee20000201400 */
[----:B------:R-:W-:Y:S01]  /*12190*/  FSEL R135, R135, -INF , !P5 ;  /* 0xff80000087877808 */ /* 0x000fe20006800000 */
[----:B-1----:R-:W-:Y:S01]  /*121a0*/  FFMA.FTZ R13, R0, R13, R105 ;  /* 0x0000000d000d7223 */ /* 0x002fe20000010069 */
[----:B------:R-:W-:-:S02]  /*121b0*/  FSEL R114, R114, -INF , !P6 ;  /* 0xff80000072727808 */ /* 0x000fc40007000000 */
[----:B------:R-:W-:Y:S02]  /*121c0*/  ISETP.GE.AND P5, PT, R34, R45, PT ;  /* 0x0000002d2200720c */ /* 0x000fe40003fa6270 */
[-C--:B------:R-:W-:Y:S01]  /*121d0*/  ISETP.GE.AND P6, PT, R16, R44.reuse, PT ;  /* 0x0000002c1000720c */ /* 0x080fe20003fc6270 */
[----:B------:R-:W1:Y:S01]  /*121e0*/  I2F R9, R12 ;  /* 0x0000000c00097306 */ /* 0x000e620000201400 */
[----:B------:R-:W-:Y:S01]  /*121f0*/  FSEL R119, R119, -INF , !P5 ;  /* 0xff80000077777808 */ /* 0x000fe20006800000 */
[-C--:B--2---:R-:W-:Y:S01]  /*12200*/  FFMA.FTZ R104, R0, R15.reuse, R104 ;  /* 0x0000000f00687223 */ /* 0x084fe20000010068 */
[----:B------:R-:W-:Y:S01]  /*12210*/  FSEL R66, R4, -INF , !P6 ;  /* 0xff80000004427808 */ /* 0x000fe20007000000 */
[----:B------:R-:W-:Y:S01]  /*12220*/  FFMA.FTZ R106, R0, R15, R106 ;  /* 0x0000000f006a7223 */ /* 0x000fe2000001006a */
[----:B------:R-:W-:Y:S02]  /*12230*/  ISETP.GE.AND P4, PT, R30, R44, PT ;  /* 0x0000002c1e00720c */ /* 0x000fe40003f86270 */
[-C--:B------:R-:W-:Y:S01]  /*12240*/  ISETP.GE.AND P5, PT, R26, R45.reuse, PT ;  /* 0x0000002d1a00720c */ /* 0x080fe20003fa6270 */
[CC--:B---3--:R-:W-:Y:S01]  /*12250*/  FFMA.FTZ R5, R0.reuse, R10.reuse, R5 ;  /* 0x0000000a00057223 */ /* 0x0c8fe20000010005 */
[----:B------:R-:W-:Y:S01]  /*12260*/  ISETP.NE.AND P6, PT, R103, RZ, PT ;  /* 0x000000ff6700720c */ /* 0x000fe20003fc5270 */
[----:B------:R-:W-:Y:S01]  /*12270*/  FFMA.FTZ R55, R0, R10, R7 ;  /* 0x0000000a00377223 */ /* 0x000fe20000010007 */
[----:B------:R-:W-:Y:S01]  /*12280*/  BAR.SYNC.DEFER_BLOCKING 0x0 ;  /* 0x0000000000007b1d */ /* 0x000fe20000010000 */
[----:B------:R-:W-:-:S02]  /*12290*/  ISETP.GE.AND P1, PT, R18, R45, PT ;  /* 0x0000002d1200720c */ /* 0x000fc40003f26270 */
[----:B------:R-:W-:Y:S02]  /*122a0*/  FSEL R108, R108, -INF , !P4 ;  /* 0xff8000006c6c7808 */ /* 0x000fe40006000000 */
[----:B------:R-:W-:Y:S01]  /*122b0*/  FSEL R109, R109, -INF , !P5 ;  /* 0xff8000006d6d7808 */ /* 0x000fe20006800000 */
[----:B-1----:R-:W-:Y:S01]  /*122c0*/  FFMA.FTZ R9, R0, R9, R107 ;  /* 0x0000000900097223 */ /* 0x002fe2000001006b */
[-C--:B------:R-:W-:Y:S02]  /*122d0*/  ISETP.GE.AND P4, PT, R22, R44.reuse, PT ;  /* 0x0000002c1600720c */ /* 0x080fe40003f86270 */
[----:B------:R-:W-:Y:S02]  /*122e0*/  ISETP.GE.AND P5, PT, R16, R45, PT ;  /* 0x0000002d1000720c */ /* 0x000fe40003fa6270 */
[----:B------:R-:W-:Y:S02]  /*122f0*/  FSEL R61, R11, -INF , !P1 ;  /* 0xff8000000b3d7808 */ /* 0x000fe40004800000 */
[----:B------:R-:W-:-:S02]  /*12300*/  ISETP.GE.AND P2, PT, R102, R44, PT ;  /* 0x0000002c6600720c */ /* 0x000fc40003f46270 */
[-C--:B------:R-:W-:Y:S02]  /*12310*/  ISETP.GE.AND P1, PT, R12, R44.reuse, PT ;  /* 0x0000002c0c00720c */ /* 0x080fe40003f26270 */
[----:B------:R-:W-:Y:S02]  /*12320*/  FSEL R65, R65, -INF , !P4 ;  /* 0xff80000041417808 */ /* 0x000fe40006000000 */
[----:B------:R-:W-:Y:S02]  /*12330*/  FSEL R54, R6, -INF , !P5 ;  /* 0xff80000006367808 */ /* 0x000fe40006800000 */
[----:B------:R-:W-:Y:S02]  /*12340*/  ISETP.GE.AND P4, PT, R8, R44, PT ;  /* 0x0000002c0800720c */ /* 0x000fe40003f86270 */
[----:B------:R-:W-:Y:S02]  /*12350*/  FSEL R6, R104, -INF , !P2 ;  /* 0xff80000068067808 */ /* 0x000fe40005000000 */
[----:B------:R-:W-:-:S02]  /*12360*/  FSEL R4, R13, -INF , !P1 ;  /* 0xff8000000d047808 */ /* 0x000fc40004800000 */
[-C--:B------:R-:W-:Y:S02]  /*12370*/  ISETP.GE.AND P3, PT, R102, R45.reuse, PT ;  /* 0x0000002d6600720c */ /* 0x080fe40003f66270 */
[-C--:B------:R-:W-:Y:S02]  /*12380*/  ISETP.GE.AND P2, PT, R12, R45.reuse, PT ;  /* 0x0000002d0c00720c */ /* 0x080fe40003f46270 */
[----:B------:R-:W-:Y:S02]  /*12390*/  ISETP.GE.AND P1, PT, R8, R45, PT ;  /* 0x0000002d0800720c */ /* 0x000fe40003f26270 */
[----:B------:R-:W-:Y:S02]  /*123a0*/  FSEL R102, R5, -INF , !P4 ;  /* 0xff80000005667808 */ /* 0x000fe40006000000 */
[----:B------:R-:W-:Y:S02]  /*123b0*/  FSEL R7, R106, -INF , !P3 ;  /* 0xff8000006a077808 */ /* 0x000fe40005800000 */
[----:B------:R-:W-:-:S02]  /*123c0*/  FSEL R5, R9, -INF , !P2 ;  /* 0xff80000009057808 */ /* 0x000fc40005000000 */
        /* <DEDUP_REMOVED lines=61> */
.L_x_6906:
[----:B------:R-:W-:-:S05]  /*127a0*/  IMAD.MOV.U32 R10, RZ, RZ, c[0x0][0x198] ;  /* 0x00006600ff0a7624 */ /* 0x000fca00078e00ff */
[----:B------:R-:W-:-:S04]  /*127b0*/  LEA R10, -R10, RZ, 0x7 ;  /* 0x000000ff0a0a7211 */ /* 0x000fc800078e39ff */
[----:B------:R-:W-:Y:S02]  /*127c0*/  SHF.R.S32.HI R11, RZ, 0x1f, R10 ;  /* 0x0000001fff0b7819 */ /* 0x000fe4000001140a */
.L_x_6907:
[----:B------:R-:W-:Y:S01]  /*127d0*/  @!P0 IMAD.MOV.U32 R14, RZ, RZ, c[0x0][0x198] ;  /* 0x00006600ff0e8624 */ /* 0x000fe200078e00ff */
[----:B------:R-:W-:Y:S01]  /*127e0*/  @!P0 LEA R22, P1, R10, R168, 0x1 ;  /* 0x000000a80a168211 */ /* 0x000fe200078208ff */
[----:B------:R-:W-:Y:S01]  /*127f0*/  @!P0 IMAD.MOV.U32 R12, RZ, RZ, c[0x0][0x19c] ;  /* 0x00006700ff0c8624 */ /* 0x000fe200078e00ff */
[----:B------:R-:W-:Y:S01]  /*12800*/  @!P0 IADD3 R9, P2, R162, R10, RZ ;  /* 0x0000000aa2098210 */ /* 0x000fe20007f5e0ff */
[----:B------:R-:W-:Y:S01]  /*12810*/  @!P0 IMAD.WIDE.U32 R14, R14, 0x30, R10 ;  /* 0x000000300e0e8825 */ /* 0x000fe200078e000a */
[----:B------:R-:W-:Y:S01]  /*12820*/  @!P0 LEA.HI.X R23, R10, R169, R11, 0x1, P1 ;  /* 0x000000a90a178211 */ /* 0x000fe200008f0c0b */
        /* <DEDUP_REMOVED lines=9> */
[----:B------:R-:W-:-:S02]  /*128c0*/  @!P0 IMAD.MOV.U32 R8, RZ, RZ, c[0x0][0x19c] ;  /* 0x00006700ff088624 */ /* 0x000fc400078e00ff */
[----:B------:R-:W-:Y:S01]  /*128d0*/  @!P0 IMAD.IADD R12, R12, 0x1, R15 ;  /* 0x000000010c0c8824 */ /* 0x000fe200078e020f */
[----:B------:R1:W-:Y:S01]  /*128e0*/  @P0 STS.128 [R173+0x2800], RZ ;  /* 0x002800ffad000388 */ /* 0x0003e20000000c00 */
[----:B------:R-:W-:-:S03]  /*128f0*/  @!P0 IMAD.WIDE.U32 R16, R16, 0x50, R10 ;  /* 0x0000005010108825 */ /* 0x000fc600078e000a */
[----:B------:R-:W-:Y:S01]  /*12900*/  @!P0 LEA.HI.X R21, R14, R169, R12, 0x1, P1 ;  /* 0x000000a90e158211 */ /* 0x000fe200008f0c0c */
[----:B------:R-:W-:Y:S01]  /*12910*/  @!P0 IMAD R8, R8, 0x50, RZ ;  /* 0x0000005008088824 */ /* 0x000fe200078e02ff */
[----:B------:R-:W-:Y:S01]  /*12920*/  @!P0 LEA R18, P1, R16, R168, 0x1 ;  /* 0x000000a810128211 */ /* 0x000fe200078208ff */
[----:B------:R-:W-:Y:S02]  /*12930*/  @!P0 IMAD.MOV.U32 R13, RZ, RZ, c[0x0][0x198] ;  /* 0x00006600ff0d8624 */ /* 0x000fe400078e00ff */
[----:B------:R-:W-:Y:S01]  /*12940*/  @!P0 IMAD.MOV.U32 R12, RZ, RZ, c[0x0][0x19c] ;  /* 0x00006700ff0c8624 */ /* 0x000fe200078e00ff */
[----:B------:R-:W-:Y:S01]  /*12950*/  @!P0 IADD3 R8, R8, R17, RZ ;  /* 0x0000001108088210 */ /* 0x000fe20007ffe0ff */
[----:B------:R-:W-:-:S03]  /*12960*/  @!P0 IMAD.WIDE.U32 R14, R13, 0x60, R10 ;  /* 0x000000600d0e8825 */ /* 0x000fc600078e000a */
[-C--:B------:R-:W-:Y:S01]  /*12970*/  @!P0 LEA.HI.X R19, R16, R169.reuse, R8, 0x1, P1 ;  /* 0x000000a910138211 */ /* 0x080fe200008f0c08 */
[----:B------:R-:W-:Y:S01]  /*12980*/  @!P0 IMAD R12, R12, 0x60, RZ ;  /* 0x000000600c0c8824 */ /* 0x000fe200078e02ff */
[-C--:B------:R-:W-:Y:S01]  /*12990*/  @!P0 LEA R16, P1, R14, R168.reuse, 0x1 ;  /* 0x000000a80e108211 */ /* 0x080fe200078208ff */
[----:B------:R-:W-:Y:S01]  /*129a0*/  @!P0 IMAD.X R8, R161, 0x1, R11, P2 ;  /* 0x00000001a1088824 */ /* 0x000fe200010e060b */
[C---:B------:R-:W-:Y:S01]  /*129b0*/  @!P0 LEA R24, P2, R9.reuse, R168, 0x1 ;  /* 0x000000a809188211 */ /* 0x040fe200078408ff */
[----:B------:R-:W-:Y:S02]  /*129c0*/  @!P0 IMAD.IADD R12, R12, 0x1, R15 ;  /* 0x000000010c0c8824 */ /* 0x000fe400078e020f */
[----:B------:R-:W-:Y:S01]  /*129d0*/  @!P0 IMAD.MOV.U32 R15, RZ, RZ, c[0x0][0x198] ;  /* 0x00006600ff0f8624 */ /* 0x000fe200078e00ff */
[-C--:B------:R-:W-:Y:S01]  /*129e0*/  @!P0 LEA.HI.X R25, R9, R169.reuse, R8, 0x1, P2 ;  /* 0x000000a909198211 */ /* 0x080fe200010f0c08 */
[----:B------:R-:W-:Y:S01]  /*129f0*/  @!P0 IMAD.MOV.U32 R9, RZ, RZ, c[0x0][0x198] ;  /* 0x00006600ff098624 */ /* 0x000fe200078e00ff */
[----:B------:R-:W-:Y:S01]  /*12a00*/  @!P0 LEA.HI.X R17, R14, R169, R12, 0x1, P1 ;  /* 0x000000a90e118211 */ /* 0x000fe200008f0c0c */
[----:B------:R-:W-:Y:S01]  /*12a10*/  @!P0 IMAD.MOV.U32 R8, RZ, RZ, c[0x0][0x19c] ;  /* 0x00006700ff088624 */ /* 0x000fe200078e00ff */
[----:B------:R-:W-:Y:S01]  /*12a20*/  @!P0 MOV R12, c[0x0][0x19c] ;  /* 0x00006700000c8a02 */ /* 0x000fe20000000f00 */
[----:B------:R-:W-:Y:S01]  /*12a30*/  @!PT LDS RZ, [RZ] ;  /* 0x00000000fffff984 */ /* 0x000fe20000000800 */
[----:B------:R-:W-:Y:S01]  /*12a40*/  @!PT LDS RZ, [RZ] ;  /* 0x00000000fffff984 */ /* 0x000fe20000000800 */
[----:B------:R-:W-:Y:S01]  /*12a50*/  @!PT LDS RZ, [RZ] ;  /* 0x00000000fffff984 */ /* 0x000fe20000000800 */
[----:B------:R1:W-:Y:S01]  /*12a60*/  @!P0 LDGSTS.E.BYPASS.LTC128B.128 [R173+0x2800], [R24.64] ;  /* 0x0280000018ad8fae */ /* 0x0003e2000b901d46 */
[----:B------:R-:W-:-:S03]  /*12a70*/  @!P0 LEA R13, P1, R15, R10, 0x5 ;  /* 0x0000000a0f0d8211 */ /* 0x000fc600078228ff */
[----:B------:R1:W-:Y:S01]  /*12a80*/  @P0 STS.128 [R173+0x3000], RZ ;  /* 0x003000ffad000388 */ /* 0x0003e20000000c00 */
[-C--:B------:R-:W-:Y:S02]  /*12a90*/  @!P0 LEA.HI.X R12, R15, R11.reuse, R12, 0x5, P1 ;  /* 0x0000000b0f0c8211 */ /* 0x080fe400008f2c0c */
[----:B------:R-:W-:Y:S02]  /*12aa0*/  @!P0 LEA R14, P1, R9, R10, 0x6 ;  /* 0x0000000a090e8211 */ /* 0x000fe400078230ff */
[-C--:B--2---:R-:W-:Y:S02]  /*12ab0*/  @!P0 LEA R22, P2, R13, R168.reuse, 0x1 ;  /* 0x000000a80d168211 */ /* 0x084fe400078408ff */
[----:B------:R-:W-:Y:S02]  /*12ac0*/  @!P0 LEA.HI.X R8, R9, R11, R8, 0x6, P1 ;  /* 0x0000000b09088211 */ /* 0x000fe400008f3408 */
[----:B------:R-:W-:Y:S02]  /*12ad0*/  @!P0 LEA.HI.X R23, R13, R169, R12, 0x1, P2 ;  /* 0x000000a90d178211 */ /* 0x000fe400010f0c0c */
[----:B------:R-:W-:-:S03]  /*12ae0*/  @!P0 LEA R12, P1, R14, R168, 0x1 ;  /* 0x000000a80e0c8211 */ /* 0x000fc600078208ff */
[----:B------:R-:W-:Y:S01]  /*12af0*/  @!PT LDS RZ, [RZ] ;  /* 0x00000000fffff984 */ /* 0x000fe20000000800 */
[----:B------:R-:W-:Y:S01]  /*12b00*/  @!PT LDS RZ, [RZ] ;  /* 0x00000000fffff984 */ /* 0x000fe20000000800 */
[----:B------:R-:W-:Y:S01]  /*12b10*/  @!PT LDS RZ, [RZ] ;  /* 0x00000000fffff984 */ /* 0x000fe20000000800 */
[----:B------:R1:W-:Y:S01]  /*12b20*/  @!P0 LDGSTS.E.BYPASS.LTC128B.128 [R173+0x3000], [R22.64] ;  /* 0x0300000016ad8fae */ /* 0x0003e2000b901d46 */
[----:B------:R-:W-:-:S03]  /*12b30*/  @!P0 LEA.HI.X R13, R14, R169, R8, 0x1, P1 ;  /* 0x000000a90e0d8211 */ /* 0x000fc600008f0c08 */
        /* <DEDUP_REMOVED lines=23> */
[----:B------:R-:W-:-:S02]  /*12cb0*/  ULDC UR4, c[0x0][0x19c] ;  /* 0x0000670000047ab9 */ /* 0x000fc40000000800 */
[----:B------:R-:W-:Y:S01]  /*12cc0*/  UIMAD UR4, UR4, 0x70, URZ ;  /* 0x00000070040478a4 */ /* 0x000fe2000f8e023f */
[----:B------:R-:W-:-:S05]  /*12cd0*/  IMAD.WIDE.U32 R14, R8, 0x70, R10 ;  /* 0x00000070080e7825 */ /* 0x000fca00078e000a */
[----:B------:R-:W-:Y:S02]  /*12ce0*/  IADD3 R8, R15, UR4, RZ ;  /* 0x000000040f087c10 */ /* 0x000fe4000fffe0ff */
[----:B-1----:R-:W-:-:S04]  /*12cf0*/  LEA R12, P0, R14, R168, 0x1 ;  /* 0x000000a80e0c7211 */ /* 0x002fc800078008ff */
[----:B------:R-:W-:-:S05]  /*12d00*/  LEA.HI.X R13, R14, R169, R8, 0x1, P0 ;  /* 0x000000a90e0d7211 */ /* 0x000fca00000f0c08 */
[----:B------:R-:W-:Y:S01]  /*12d10*/  @!PT LDS RZ, [RZ] ;  /* 0x00000000fffff984 */ /* 0x000fe20000000800 */
[----:B------:R-:W-:Y:S01]  /*12d20*/  @!PT LDS RZ, [RZ] ;  /* 0x00000000fffff984 */ /* 0x000fe20000000800 */
[----:B------:R-:W-:Y:S01]  /*12d30*/  @!PT LDS RZ, [RZ] ;  /* 0x00000000fffff984 */ /* 0x000fe20000000800 */
[----:B------:R1:W-:Y:S04]  /*12d40*/  LDGSTS.E.BYPASS.LTC128B.128 [R173+0x5800], [R12.64] ;  /* 0x058000000cad7fae */ /* 0x0003e8000b901d46 */
.L_x_6909:
[----:B------:R-:W-:Y:S05]  /*12d50*/  BSYNC B0 ;  /* 0x0000000000007941 */ /* 0x000fea0003800000 */
.L_x_6908:
[----:B------:R-:W0:Y:S01]  /*12d60*/  LDGDEPBAR ;  /* 0x00000000000079af */ /* 0x000e220000000000 */
[----:B------:R-:W-:-:S04]  /*12d70*/  LEA R168, P0, R10, R168, 0x1 ;  /* 0x000000a80aa87211 */ /* 0x000fc800078008ff */
[----:B------:R-:W-:Y:S02]  /*12d80*/  LEA.HI.X R169, R10, R169, R11, 0x1, P0 ;  /* 0x000000a90aa97211 */ /* 0x000fe400000f0c0b */
.L_x_6905:
        /* <DEDUP_REMOVED lines=81> */
[----:B------:R-:W-:Y:S01]  /*132a0*/  FMUL.FTZ R60, R52, c[0x0][0x23c] ;  /* 0x00008f00343c7a20 */ /* 0x000fe20000410000 */
[----:B------:R-:W-:-:S04]  /*132b0*/  FSEL R105, R105, RZ, P1 ;  /* 0x000000ff69697208 */ /* 0x000fc80000800000 */
[----:B------:R-:W-:Y:S01]  /*132c0*/  FSEL R60, R60, RZ, P0 ;  /* 0x000000ff3c3c7208 */ /* 0x000fe20000000000 */
[--C-:B------:R-:W-:Y:S01]  /*132d0*/  FFMA.FTZ R103, R188, c[0x0][0x23c], -R105.reuse ;  /* 0x00008f00bc677a23 */ /* 0x100fe20000010869 */
[----:B------:R-:W-:Y:S01]  /*132e0*/  FSEL R188, R53, RZ, P1 ;  /* 0x000000ff35bc7208 */ /* 0x000fe20000800000 */
[--C-:B------:R-:W-:Y:S02]  /*132f0*/  FFMA.FTZ R185, R6, c[0x0][0x23c], -R105.reuse ;  /* 0x00008f0006b97a23 */ /* 0x100fe40000010869 */
[----:B------:R-:W-:Y:S01]  /*13300*/  FFMA.FTZ R106, R5, c[0x0][0x23c], -R60 ;  /* 0x00008f00056a7a23 */ /* 0x000fe2000001083c */
[----:B------:R-:W-:Y:S01]  /*13310*/  FSEL R5, R52, RZ, P0 ;  /* 0x000000ff34057208 */ /* 0x000fe20000000000 */
[----:B------:R-:W-:Y:S01]  /*13320*/  FADD.FTZ R188, R3, -R188 ;  /* 0x800000bc03bc7221 */ /* 0x000fe20000010000 */
[----:B------:R-:W-:Y:S01]  /*13330*/  MUFU.EX2 R103, R103 ;  /* 0x0000006700677308 */ /* 0x000fe20000000800 */
[----:B------:R-:W-:Y:S02]  /*13340*/  FFMA.FTZ R126, R4, c[0x0][0x23c], -R105 ;  /* 0x00008f00047e7a23 */ /* 0x000fe40000010869 */
[----:B------:R-:W-:-:S02]  /*13350*/  FADD.FTZ R2, R2, -R5 ;  /* 0x8000000502027221 */ /* 0x000fc40000010000 */
[--C-:B------:R-:W-:Y:S02]  /*13360*/  FFMA.FTZ R62, R130, c[0x0][0x23c], -R105.reuse ;  /* 0x00008f00823e7a23 */ /* 0x100fe40000010869 */
[--C-:B------:R-:W-:Y:S01]  /*13370*/  FFMA.FTZ R129, R7, c[0x0][0x23c], -R60.reuse ;  /* 0x00008f0007817a23 */ /* 0x100fe2000001083c */
[----:B------:R-:W-:Y:S01]  /*13380*/  MUFU.EX2 R185, R185 ;  /* 0x000000b900b97308 */ /* 0x000fe20000000800 */
[--C-:B------:R-:W-:Y:S02]  /*13390*/  FFMA.FTZ R104, R115, c[0x0][0x23c], -R60.reuse ;  /* 0x00008f0073687a23 */ /* 0x100fe4000001083c */
[----:B------:R-:W-:Y:S02]  /*133a0*/  FMUL.FTZ R188, R188, c[0x0][0x23c] ;  /* 0x00008f00bcbc7a20 */ /* 0x000fe40000410000 */
[----:B------:R-:W-:Y:S02]  /*133b0*/  FFMA.FTZ R181, R181, c[0x0][0x23c], -R60 ;  /* 0x00008f00b5b57a23 */ /* 0x000fe4000001083c */
[----:B------:R-:W-:Y:S01]  /*133c0*/  FMUL.FTZ R2, R2, c[0x0][0x23c] ;  /* 0x00008f0002027a20 */ /* 0x000fe20000410000 */
[----:B------:R-:W1:Y:S01]  /*133d0*/  MUFU.EX2 R126, R126 ;  /* 0x0000007e007e7308 */ /* 0x000e620000000800 */
[----:B------:R-:W-:-:S02]  /*133e0*/  FFMA.FTZ R115, R118, c[0x0][0x23c], -R105 ;  /* 0x00008f0076737a23 */ /* 0x000fc40000010869 */
[--C-:B------:R-:W-:Y:S02]  /*133f0*/  FFMA.FTZ R118, R127, c[0x0][0x23c], -R60.reuse ;  /* 0x00008f007f767a23 */ /* 0x100fe4000001083c */
[--C-:B------:R-:W-:Y:S02]  /*13400*/  FFMA.FTZ R116, R46, c[0x0][0x23c], -R105.reuse ;  /* 0x00008f002e747a23 */ /* 0x100fe40000010869 */
[--C-:B------:R-:W-:Y:S01]  /*13410*/  FFMA.FTZ R127, R47, c[0x0][0x23c], -R60.reuse ;  /* 0x00008f002f7f7a23 */ /* 0x100fe2000001083c */
[----:B------:R-:W2:Y:S01]  /*13420*/  MUFU.EX2 R62, R62 ;  /* 0x0000003e003e7308 */ /* 0x000ea20000000800 */
[----:B------:R-:W3:Y:S01]  /*13430*/  LDSM.16.MT88.4 R44, [R150+0x6800] ;  /* 0x00680000962c783b */ /* 0x000ee20000004200 */
[----:B------:R-:W-:Y:S02]  /*13440*/  FFMA.FTZ R107, R120, c[0x0][0x23c], -R105 ;  /* 0x00008f00786b7a23 */ /* 0x000fe40000010869 */
[--C-:B------:R-:W-:Y:S02]  /*13450*/  FFMA.FTZ R117, R117, c[0x0][0x23c], -R60.reuse ;  /* 0x00008f0075757a23 */ /* 0x100fe4000001083c */
[----:B------:R-:W-:-:S02]  /*13460*/  FFMA.FTZ R120, R131, c[0x0][0x23c], -R60 ;  /* 0x00008f0083787a23 */ /* 0x000fc4000001083c */
[----:B------:R-:W-:Y:S01]  /*13470*/  MUFU.EX2 R129, R129 ;  /* 0x0000008100817308 */ /* 0x000fe20000000800 */
[----:B-1----:R-:W-:Y:S01]  /*13480*/  F2FP.BF16.PACK_AB R4, R126, R185 ;  /* 0x000000b97e04723e */ /* 0x002fe200000010ff */
[--C-:B------:R-:W-:Y:S02]  /*13490*/  FFMA.FTZ R131, R194, c[0x0][0x23c], -R105.reuse ;  /* 0x00008f00c2837a23 */ /* 0x100fe40000010869 */
[--C-:B------:R-:W-:Y:S02]  /*134a0*/  FFMA.FTZ R175, R175, c[0x0][0x23c], -R60.reuse ;  /* 0x00008f00afaf7a23 */ /* 0x100fe4000001083c */
[----:B------:R-:W-:Y:S02]  /*134b0*/  FFMA.FTZ R183, R183, c[0x0][0x23c], -R60 ;  /* 0x00008f00b7b77a23 */ /* 0x000fe4000001083c */
[----:B------:R-:W1:Y:S01]  /*134c0*/  MUFU.EX2 R106, R106 ;  /* 0x0000006a006a7308 */ /* 0x000e620000000800 */
[----:B--2---:R-:W-:Y:S01]  /*134d0*/  F2FP.BF16.PACK_AB R6, R62, R103 ;  /* 0x000000673e06723e */ /* 0x004fe200000010ff */
[----:B------:R-:W-:-:S02]  /*134e0*/  FFMA.FTZ R194, R56, c[0x0][0x23c], -R105 ;  /* 0x00008f0038c27a23 */ /* 0x000fc40000010869 */
[--C-:B------:R-:W-:Y:S02]  /*134f0*/  FFMA.FTZ R195, R57, c[0x0][0x23c], -R60.reuse ;  /* 0x00008f0039c37a23 */ /* 0x100fe4000001083c */
[----:B------:R-:W-:Y:S02]  /*13500*/  FFMA.FTZ R190, R190, c[0x0][0x23c], -R105 ;  /* 0x00008f00bebe7a23 */ /* 0x000fe40000010869 */
[----:B------:R-:W-:Y:S01]  /*13510*/  MUFU.EX2 R104, R104 ;  /* 0x0000006800687308 */ /* 0x000fe20000000800 */
[--C-:B------:R-:W-:Y:S02]  /*13520*/  FFMA.FTZ R189, R189, c[0x0][0x23c], -R60.reuse ;  /* 0x00008f00bdbd7a23 */ /* 0x100fe4000001083c */
[--C-:B------:R-:W-:Y:S02]  /*13530*/  FFMA.FTZ R196, R193, c[0x0][0x23c], -R60.reuse ;  /* 0x00008f00c1c47a23 */ /* 0x100fe4000001083c */
[--C-:B------:R-:W-:Y:S02]  /*13540*/  FFMA.FTZ R125, R125, c[0x0][0x23c], -R60.reuse ;  /* 0x00008f007d7d7a23 */ /* 0x100fe4000001083c */
[--C-:B------:R-:W-:Y:S01]  /*13550*/  FFMA.FTZ R121, R121, c[0x0][0x23c], -R60.reuse ;  /* 0x00008f0079797a23 */ /* 0x100fe2000001083c */
[----:B------:R-:W2:Y:S01]  /*13560*/  MUFU.EX2 R3, R181 ;  /* 0x000000b500037308 */ /* 0x000ea20000000800 */
[----:B-1----:R-:W-:Y:S01]  /*13570*/  F2FP.BF16.PACK_AB R5, R106, R129 ;  /* 0x000000816a05723e */ /* 0x002fe200000010ff */
[----:B------:R-:W-:-:S02]  /*13580*/  FFMA.FTZ R63, R63, c[0x0][0x23c], -R60 ;  /* 0x00008f003f3f7a23 */ /* 0x000fc4000001083c */
[----:B------:R-:W-:-:S04]  /*13590*/  FFMA.FTZ R54, R54, c[0x0][0x23c], -R60 ;  /* 0x00008f0036367a23 */ /* 0x000fc8000001083c */
[----:B------:R-:W1:Y:S08]  /*135a0*/  MUFU.EX2 R188, R188 ;  /* 0x000000bc00bc7308 */ /* 0x000e700000000800 */
[----:B------:R-:W4:Y:S01]  /*135b0*/  MUFU.EX2 R130, R2 ;  /* 0x0000000200827308 */ /* 0x000f220000000800 */
[----:B--2---:R-:W-:Y:S01]  /*135c0*/  F2FP.BF16.PACK_AB R7, R3, R104 ;  /* 0x000000680307723e */ /* 0x004fe200000010ff */
[----:B------:R-:W-:-:S02]  /*135d0*/  FFMA.FTZ R181, R134, c[0x0][0x23c], -R105 ;  /* 0x00008f0086b57a23 */ /* 0x000fc40000010869 */
[----:B------:R-:W-:Y:S02]  /*135e0*/  FFMA.FTZ R134, R186, c[0x0][0x23c], -R105 ;  /* 0x00008f00ba867a23 */ /* 0x000fe40000010869 */
[----:B------:R-:W-:Y:S02]  /*135f0*/  FFMA.FTZ R186, R187, c[0x0][0x23c], -R60 ;  /* 0x00008f00bbba7a23 */ /* 0x000fe4000001083c */
[-C--:B-1----:R-:W-:Y:S01]  /*13600*/  FMUL.FTZ R16, R68, R188.reuse ;  /* 0x000000bc44107220 */ /* 0x082fe20000410000 */
[----:B------:R-:W-:Y:S01]  /*13610*/  MUFU.EX2 R116, R116 ;  /* 0x0000007400747308 */ /* 0x000fe20000000800 */
[-C--:B------:R-:W-:Y:S02]  /*13620*/  FMUL.FTZ R17, R69, R188.reuse ;  /* 0x000000bc45117220 */ /* 0x080fe40000410000 */
[-C--:B------:R-:W-:Y:S02]  /*13630*/  FMUL.FTZ R72, R72, R188.reuse ;  /* 0x000000bc48487220 */ /* 0x080fe40000410000 */
[----:B------:R-:W-:-:S02]  /*13640*/  FMUL.FTZ R73, R73, R188 ;  /* 0x000000bc49497220 */ /* 0x000fc40000410000 */
[-C--:B----4-:R-:W-:Y:S01]  /*13650*/  FMUL.FTZ R18, R70, R130.reuse ;  /* 0x0000008246127220 */ /* 0x090fe20000410000 */
[----:B------:R-:W1:Y:S01]  /*13660*/  MUFU.EX2 R115, R115 ;  /* 0x0000007300737308 */ /* 0x000e620000000800 */
[-C--:B------:R-:W-:Y:S02]  /*13670*/  FMUL.FTZ R19, R71, R130.reuse ;  /* 0x0000008247137220 */ /* 0x080fe40000410000 */
[-C--:B------:R-:W-:Y:S02]  /*13680*/  FMUL.FTZ R74, R74, R130.reuse ;  /* 0x000000824a4a7220 */ /* 0x080fe40000410000 */
[----:B------:R-:W-:Y:S02]  /*13690*/  FMUL.FTZ R75, R75, R130 ;  /* 0x000000824b4b7220 */ /* 0x000fe40000410000 */
[----:B------:R-:W-:Y:S01]  /*136a0*/  FFMA.FTZ R2, R138, c[0x0][0x23c], -R105 ;  /* 0x00008f008a027a23 */ /* 0x000fe20000010869 */
[----:B------:R-:W-:Y:S01]  /*136b0*/  HMMA.16816.F32.BF16 R16, R4, R20, R16 ;  /* 0x000000140410723c */ /* 0x000fe20000041810 */
[----:B------:R-:W-:Y:S01]  /*136c0*/  MUFU.EX2 R107, R107 ;  /* 0x0000006b006b7308 */ /* 0x000fe20000000800 */
[----:B------:R-:W-:-:S02]  /*136d0*/  FMUL.FTZ R8, R96, R188 ;  /* 0x000000bc60087220 */ /* 0x000fc40000410000 */
[----:B------:R-:W-:Y:S02]  /*136e0*/  FMUL.FTZ R9, R97, R188 ;  /* 0x000000bc61097220 */ /* 0x000fe40000410000 */
[-C--:B------:R-:W-:Y:S02]  /*136f0*/  FMUL.FTZ R10, R98, R130.reuse ;  /* 0x00000082620a7220 */ /* 0x080fe40000410000 */
[----:B------:R-:W-:Y:S01]  /*13700*/  HMMA.16816.F32.BF16 R20, R4, R22, R72 ;  /* 0x000000160414723c */ /* 0x000fe20000041848 */
[----:B------:R-:W-:Y:S01]  /*13710*/  MUFU.EX2 R2, R2 ;  /* 0x0000000200027308 */ /* 0x000fe20000000800 */
[----:B------:R-:W-:Y:S01]  /*13720*/  FMUL.FTZ R11, R99, R130 ;  /* 0x00000082630b7220 */ /* 0x000fe20000410000 */
[----:B------:R-:W-:Y:S01]  /*13730*/  LDSM.16.MT88.4 R72, [R150+0x8800] ;  /* 0x008800009648783b */ /* 0x000fe20000004200 */
        /* <DEDUP_REMOVED lines=8> */
[-C--:B------:R-:W-:Y:S01]  /*137c0*/  FMUL.FTZ R94, R94, R130.reuse ;  /* 0x000000825e5e7220 */ /* 0x080fe20000410000 */
[----:B------:R-:W2:Y:S01]  /*137d0*/  MUFU.EX2 R117, R117 ;  /* 0x0000007500757308 */ /* 0x000ea20000000800 */
[----:B------:R-:W-:Y:S01]  /*137e0*/  FMUL.FTZ R95, R95, R130 ;  /* 0x000000825f5f7220 */ /* 0x000fe20000410000 */
[----:B------:R-:W-:Y:S01]  /*137f0*/  HMMA.16816.F32.BF16 R24, R4, R28, R24 ;  /* 0x0000001c0418723c */ /* 0x000fe20000041818 */
[----:B------:R-:W-:-:S02]  /*13800*/  FMUL.FTZ R88, R88, R188 ;  /* 0x000000bc58587220 */ /* 0x000fc40000410000 */
[----:B------:R-:W-:Y:S02]  /*13810*/  FMUL.FTZ R89, R89, R188 ;  /* 0x000000bc59597220 */ /* 0x000fe40000410000 */
[-C--:B------:R-:W-:Y:S01]  /*13820*/  FMUL.FTZ R90, R90, R130.reuse ;  /* 0x000000825a5a7220 */ /* 0x080fe20000410000 */
[----:B------:R-:W-:Y:S01]  /*13830*/  MUFU.EX2 R127, R127 ;  /* 0x0000007f007f7308 */ /* 0x000fe20000000800 */
[----:B------:R-:W-:Y:S01]  /*13840*/  FMUL.FTZ R91, R91, R130 ;  /* 0x000000825b5b7220 */ /* 0x000fe20000410000 */
[C---:B------:R-:W-:Y:S01]  /*13850*/  HMMA.16816.F32.BF16 R12, R4.reuse, R14, R92 ;  /* 0x0000000e040c723c */ /* 0x040fe2000004185c */
[-C--:B------:R-:W-:Y:S01]  /*13860*/  FMUL.FTZ R32, R84, R188.reuse ;  /* 0x000000bc54207220 */ /* 0x080fe20000410000 */
[----:B------:R-:W-:Y:S01]  /*13870*/  LDSM.16.MT88.4 R92, [R152+0x8800] ;  /* 0x00880000985c783b */ /* 0x000fe20000004200 */
[----:B------:R-:W-:Y:S02]  /*13880*/  FMUL.FTZ R33, R85, R188 ;  /* 0x000000bc55217220 */ /* 0x000fe40000410000 */
[-C--:B------:R-:W-:Y:S01]  /*13890*/  FMUL.FTZ R34, R86, R130.reuse ;  /* 0x0000008256227220 */ /* 0x080fe20000410000 */
[----:B------:R-:W4:Y:S01]  /*138a0*/  MUFU.EX2 R120, R120 ;  /* 0x0000007800787308 */ /* 0x000f220000000800 */
        /* <DEDUP_REMOVED lines=8> */
[C---:B------:R-:W-:Y:S01]  /*13930*/  HMMA.16816.F32.BF16 R32, R4.reuse, R36, R32 ;  /* 0x000000240420723c */ /* 0x040fe20000041820 */
[--C-:B------:R-:W-:Y:S02]  /*13940*/  FFMA.FTZ R138, R136, c[0x0][0x23c], -R105.reuse ;  /* 0x00008f00888a7a23 */ /* 0x100fe40000010869 */
[----:B------:R-:W-:Y:S02]  /*13950*/  FFMA.FTZ R136, R191, c[0x0][0x23c], -R60 ;  /* 0x00008f00bf887a23 */ /* 0x000fe4000001083c */
[--C-:B------:R-:W-:Y:S01]  /*13960*/  FFMA.FTZ R187, R192, c[0x0][0x23c], -R105.reuse ;  /* 0x00008f00c0bb7a23 */ /* 0x100fe20000010869 */
[----:B------:R-:W-:Y:S01]  /*13970*/  MUFU.EX2 R134, R134 ;  /* 0x0000008600867308 */ /* 0x000fe20000000800 */
[----:B-1----:R-:W-:Y:S01]  /*13980*/  F2FP.BF16.PACK_AB R36, R115, R116 ;  /* 0x000000747324723e */ /* 0x002fe200000010ff */
[----:B------:R-:W-:Y:S01]  /*13990*/  HMMA.16816.F32.BF16 R4, R4, R38, R80 ;  /* 0x000000260404723c */ /* 0x000fe20000041850 */
[----:B--2---:R-:W-:Y:S01]  /*139a0*/  F2FP.BF16.PACK_AB R37, R117, R118 ;  /* 0x000000767525723e */ /* 0x004fe200000010ff */
[----:B------:R-:W-:-:S02]  /*139b0*/  FFMA.FTZ R191, R58, c[0x0][0x23c], -R105 ;  /* 0x00008f003abf7a23 */ /* 0x000fc40000010869 */
[----:B------:R-:W-:Y:S02]  /*139c0*/  FFMA.FTZ R192, R59, c[0x0][0x23c], -R60 ;  /* 0x00008f003bc07a23 */ /* 0x000fe4000001083c */
[----:B------:R-:W1:Y:S01]  /*139d0*/  MUFU.EX2 R138, R138 ;  /* 0x0000008a008a7308 */ /* 0x000e620000000800 */
[----:B------:R-:W-:Y:S01]  /*139e0*/  F2FP.BF16.PACK_AB R38, R2, R107 ;  /* 0x0000006b0226723e */ /* 0x000fe200000010ff */
[----:B------:R-:W-:Y:S01]  /*139f0*/  LDSM.16.MT88.4 R56, [R152+0x7800] ;  /* 0x007800009838783b */ /* 0x000fe20000004200 */
[----:B----4-:R-:W-:Y:S01]  /*13a00*/  F2FP.BF16.PACK_AB R39, R120, R127 ;  /* 0x0000007f7827723e */ /* 0x010fe200000010ff */
[----:B------:R-:W-:Y:S02]  /*13a10*/  FFMA.FTZ R177, R177, R188, R185 ;  /* 0x000000bcb1b17223 */ /* 0x000fe400000100b9 */
[----:B------:R-:W-:Y:S02]  /*13a20*/  FFMA.FTZ R129, R178, R130, R129 ;  /* 0x00000082b2817223 */ /* 0x000fe40000010081 */
[----:B------:R-:W-:Y:S01]  /*13a30*/  MUFU.EX2 R131, R131 ;  /* 0x0000008300837308 */ /* 0x000fe20000000800 */
[----:B------:R-:W-:Y:S01]  /*13a40*/  FADD.FTZ R126, R126, R177 ;  /* 0x000000b17e7e7221 */ /* 0x000fe20000010000 */
[----:B---3--:R-:W-:Y:S01]  /*13a50*/  HMMA.16816.F32.BF16 R16, R36, R44, R16 ;  /* 0x0000002c2410723c */ /* 0x008fe20000041810 */
[----:B------:R-:W-:-:S02]  /*13a60*/  FADD.FTZ R129, R106, R129 ;  /* 0x000000816a817221 */ /* 0x000fc40000010000 */
[----:B------:R-:W-:Y:S02]  /*13a70*/  FADD.FTZ R103, R103, R126 ;  /* 0x0000007e67677221 */ /* 0x000fe40000010000 */
[----:B------:R-:W-:Y:S01]  /*13a80*/  FADD.FTZ R104, R104, R129 ;  /* 0x0000008168687221 */ /* 0x000fe20000010000 */
[----:B------:R-:W-:Y:S01]  /*13a90*/  MUFU.EX2 R175, R175 ;  /* 0x000000af00af7308 */ /* 0x000fe20000000800 */
[----:B------:R-:W-:Y:S01]  /*13aa0*/  FADD.FTZ R103, R62, R103 ;  /* 0x000000673e677221 */ /* 0x000fe20000010000 */
[C---:B------:R-:W-:Y:S01]  /*13ab0*/  HMMA.16816.F32.BF16 R20, R36.reuse, R46, R20 ;  /* 0x0000002e2414723c */ /* 0x040fe20000041814 */
[----:B------:R-:W2:Y:S05]  /*13ac0*/  LDSM.16.MT88.4 R44, [R148+0x6800] ;  /* 0x00680000942c783b */ /* 0x000eaa0000004200 */
[----:B------:R-:W3:Y:S02]  /*13ad0*/  MUFU.EX2 R136, R136 ;  /* 0x0000008800887308 */ /* 0x000ee40000000800 */
[C---:B------:R-:W-:Y:S06]  /*13ae0*/  HMMA.16816.F32.BF16 R8, R36.reuse, R48, R8 ;  /* 0x000000302408723c */ /* 0x040fec0000041808 */
[----:B------:R-:W-:Y:S02]  /*13af0*/  MUFU.EX2 R186, R186 ;  /* 0x000000ba00ba7308 */ /* 0x000fe40000000800 */
[C---:B------:R-:W-:Y:S01]  /*13b00*/  HMMA.16816.F32.BF16 R12, R36.reuse, R50, R12 ;  /* 0x00000032240c723c */ /* 0x040fe2000004180c */
[----:B------:R-:W4:Y:S05]  /*13b10*/  LDSM.16.MT88.4 R48, [R152+0x7000] ;  /* 0x007000009830783b */ /* 0x000f2a0000004200 */
[----:B------:R-:W5:Y:S02]  /*13b20*/  MUFU.EX2 R183, R183 ;  /* 0x000000b700b77308 */ /* 0x000f640000000800 */
[C---:B------:R-:W-:Y:S06]  /*13b30*/  HMMA.16816.F32.BF16 R24, R36.reuse, R40, R24 ;  /* 0x000000282418723c */ /* 0x040fec0000041818 */
        /* <DEDUP_REMOVED lines=8> */
[----:B------:R-:W-:Y:S01]  /*13bc0*/  MUFU.EX2 R187, R187 ;  /* 0x000000bb00bb7308 */ /* 0x000fe20000000800 */
[----:B-1----:R-:W-:-:S02]  /*13bd0*/  F2FP.BF16.PACK_AB R36, R138, R181 ;  /* 0x000000b58a24723e */ /* 0x002fc400000010ff */
[----:B---3--:R-:W-:Y:S02]  /*13be0*/  F2FP.BF16.PACK_AB R37, R136, R175 ;  /* 0x000000af8825723e */ /* 0x008fe400000010ff */
[----:B------:R-:W-:Y:S02]  /*13bf0*/  F2FP.BF16.PACK_AB R38, R131, R134 ;  /* 0x000000868326723e */ /* 0x000fe400000010ff */
[----:B-----5:R-:W-:Y:S01]  /*13c00*/  F2FP.BF16.PACK_AB R39, R183, R186 ;  /* 0x000000bab727723e */ /* 0x020fe200000010ff */
[----:B------:R-:W-:Y:S06]  /*13c10*/  MUFU.EX2 R189, R189 ;  /* 0x000000bd00bd7308 */ /* 0x000fec0000000800 */
[C---:B----4-:R-:W-:Y:S02]  /*13c20*/  HMMA.16816.F32.BF16 R8, R36.reuse, R48, R8 ;  /* 0x000000302408723c */ /* 0x050fe40000041808 */
[----:B------:R-:W1:Y:S06]  /*13c30*/  MUFU.EX2 R192, R192 ;  /* 0x000000c000c07308 */ /* 0x000e6c0000000800 */
[C---:B------:R-:W-:Y:S01]  /*13c40*/  HMMA.16816.F32.BF16 R12, R36.reuse, R50, R12 ;  /* 0x00000032240c723c */ /* 0x040fe2000004180c */
[----:B------:R-:W3:Y:S01]  /*13c50*/  LDSM.16.MT88.4 R48, [R150+0x7800] ;  /* 0x007800009630783b */ /* 0x000ee20000004200 */
[----:B------:R-:W-:Y:S06]  /*13c60*/  MUFU.EX2 R195, R195 ;  /* 0x000000c300c37308 */ /* 0x000fec0000000800 */
[C---:B------:R-:W-:Y:S02]  /*13c70*/  HMMA.16816.F32.BF16 R24, R36.reuse, R40, R24 ;  /* 0x000000282418723c */ /* 0x040fe40000041818 */
[----:B------:R-:W4:Y:S05]  /*13c80*/  MUFU.EX2 R196, R196 ;  /* 0x000000c400c47308 */ /* 0x000f2a0000000800 */
[----:B------:R-:W-:Y:S01]  /*13c90*/  F2FP.BF16.PACK_AB R40, R191, R194 ;  /* 0x000000c2bf28723e */ /* 0x000fe200000010ff */
[----:B--2---:R-:W-:Y:S01]  /*13ca0*/  HMMA.16816.F32.BF16 R16, R36, R44, R16 ;  /* 0x0000002c2410723c */ /* 0x004fe20000041810 */
[----:B-1----:R-:W-:-:S07]  /*13cb0*/  F2FP.BF16.PACK_AB R41, R192, R189 ;  /* 0x000000bdc029723e */ /* 0x002fce00000010ff */
        /* <DEDUP_REMOVED lines=68> */
[----:B------:R-:W-:-:S06]  /*14100*/  FADD.FTZ R107, R107, R36 ;  /* 0x000000246b6b7221 */ /* 0x000fcc0000010000 */
        /* <DEDUP_REMOVED lines=50> */
[----:B------:R-:W-:Y:S01]  /*14430*/  MUFU.EX2 R3, R63 ;  /* 0x0000003f00037308 */ /* 0x000fe20000000800 */
[----:B------:R-:W-:-:S04]  /*14440*/  FADD.FTZ R127, R127, R118 ;  /* 0x000000767f7f7221 */ /* 0x000fc80000010000 */
[----:B------:R-:W-:Y:S01]  /*14450*/  FADD.FTZ R120, R120, R127 ;  /* 0x0000007f78787221 */ /* 0x000fe20000010000 */
[----:B------:R-:W-:Y:S01]  /*14460*/  HMMA.16816.F32.BF16 R72, R4, R14, R72 ;  /* 0x0000000e0448723c */ /* 0x000fe20000041848 */
[----:B------:R-:W3:Y:S01]  /*14470*/  LDSM.16.MT88.4 R12, [R152+0x9800] ;  /* 0x00980000980c783b */ /* 0x000ee20000004200 */
[----:B------:R-:W4:Y:S01]  /*14480*/  MUFU.EX2 R30, R30 ;  /* 0x0000001e001e7308 */ /* 0x000f220000000800 */
[----:B------:R-:W-:-:S04]  /*14490*/  FADD.FTZ R175, R175, R120 ;  /* 0x00000078afaf7221 */ /* 0x000fc80000010000 */
[----:B------:R-:W-:Y:S01]  /*144a0*/  FADD.FTZ R175, R136, R175 ;  /* 0x000000af88af7221 */ /* 0x000fe20000010000 */
[----:B------:R-:W-:Y:S02]  /*144b0*/  HMMA.16816.F32.BF16 R76, R4, R8, R76 ;  /* 0x00000008044c723c */ /* 0x000fe4000004184c */
[----:B------:R-:W-:Y:S01]  /*144c0*/  MUFU.EX2 R29, R29 ;  /* 0x0000001d001d7308 */ /* 0x000fe20000000800 */
[----:B------:R-:W-:-:S04]  /*144d0*/  FADD.FTZ R186, R186, R175 ;  /* 0x000000afbaba7221 */ /* 0x000fc80000010000 */
[----:B------:R-:W-:Y:S01]  /*144e0*/  FADD.FTZ R8, R2, R107 ;  /* 0x0000006b02087221 */ /* 0x000fe20000010000 */
[----:B------:R-:W-:Y:S01]  /*144f0*/  HMMA.16816.F32.BF16 R88, R4, R10, R88 ;  /* 0x0000000a0458723c */ /* 0x000fe20000041858 */
[----:B------:R-:W-:Y:S01]  /*14500*/  FADD.FTZ R186, R183, R186 ;  /* 0x000000bab7ba7221 */ /* 0x000fe20000010000 */
[----:B------:R-:W5:Y:S01]  /*14510*/  MUFU.EX2 R2, R54 ;  /* 0x0000003600027308 */ /* 0x000f620000000800 */
[----:B------:R-:W-:Y:S02]  /*14520*/  FADD.FTZ R31, R181, R8 ;  /* 0x00000008b51f7221 */ /* 0x000fe40000010000 */
[----:B------:R-:W3:Y:S01]  /*14530*/  LDSM.16.MT88.4 R8, [R150+0x9800] ;  /* 0x009800009608783b */ /* 0x000ee20000004200 */
[----:B------:R-:W-:Y:S02]  /*14540*/  FADD.FTZ R189, R189, R186 ;  /* 0x000000babdbd7221 */ /* 0x000fe40000010000 */
[----:B------:R-:W-:Y:S02]  /*14550*/  FADD.FTZ R31, R138, R31 ;  /* 0x0000001f8a1f7221 */ /* 0x000fe40000010000 */
[----:B------:R-:W-:-:S02]  /*14560*/  FADD.FTZ R192, R192, R189 ;  /* 0x000000bdc0c07221 */ /* 0x000fc40000010000 */
[----:B------:R-:W-:Y:S02]  /*14570*/  FADD.FTZ R134, R134, R31 ;  /* 0x0000001f86867221 */ /* 0x000fe40000010000 */
[----:B------:R-:W-:Y:S02]  /*14580*/  FADD.FTZ R31, R195, R192 ;  /* 0x000000c0c31f7221 */ /* 0x000fe40000010000 */
[----:B------:R-:W-:Y:S01]  /*14590*/  FADD.FTZ R131, R131, R134 ;  /* 0x0000008683837221 */ /* 0x000fe20000010000 */
[----:B--2---:R-:W-:Y:S01]  /*145a0*/  HMMA.16816.F32.BF16 R84, R4, R16, R84 ;  /* 0x000000100454723c */ /* 0x004fe20000041854 */
[----:B------:R-:W-:Y:S02]  /*145b0*/  FADD.FTZ R31, R196, R31 ;  /* 0x0000001fc41f7221 */ /* 0x000fe40000010000 */
[----:B------:R-:W-:Y:S02]  /*145c0*/  FADD.FTZ R194, R194, R131 ;  /* 0x00000083c2c27221 */ /* 0x000fe40000010000 */
[----:B------:R-:W-:-:S02]  /*145d0*/  FADD.FTZ R58, R58, R31 ;  /* 0x0000001f3a3a7221 */ /* 0x000fc40000010000 */
        /* <DEDUP_REMOVED lines=8> */
[----:B----4-:R-:W-:Y:S01]  /*14660*/  F2FP.BF16.PACK_AB R5, R30, R3 ;  /* 0x000000031e05723e */ /* 0x010fe200000010ff */
[----:B------:R-:W-:Y:S01]  /*14670*/  FADD.FTZ R57, R57, R56 ;  /* 0x0000003839397221 */ /* 0x000fe20000010000 */
[----:B------:R-:W-:Y:S01]  /*14680*/  F2FP.BF16.PACK_AB R6, R28, R25 ;  /* 0x000000191c06723e */ /* 0x000fe200000010ff */
[----:B------:R-:W-:Y:S01]  /*14690*/  FADD.FTZ R49, R49, R36 ;  /* 0x0000002431317221 */ /* 0x000fe20000010000 */
[----:B-----5:R-:W-:-:S03]  /*146a0*/  F2FP.BF16.PACK_AB R7, R29, R2 ;  /* 0x000000021d07723e */ /* 0x020fc600000010ff */
[----:B------:R-:W-:-:S04]  /*146b0*/  FADD.FTZ R31, R50, R49 ;  /* 0x00000031321f7221 */ /* 0x000fc80000010000 */
[----:B---3--:R-:W-:Y:S01]  /*146c0*/  HMMA.16816.F32.BF16 R96, R4, R12, R96 ;  /* 0x0000000c0460723c */ /* 0x008fe20000041860 */
        /* <DEDUP_REMOVED lines=32> */
[----:B------:R-:W-:Y:S01]  /*148d0*/  FADD.FTZ R2, R2, R3 ;  /* 0x0000000302027221 */ /* 0x000fe20000010000 */
[----:B------:R-:W-:-:S03]  /*148e0*/  MOV R3, R53 ;  /* 0x0000003500037202 */ /* 0x000fc60000000f00 */
[----:B------:R-:W-:Y:S01]  /*148f0*/  FADD.FTZ R178, R29, R2 ;  /* 0x000000021db27221 */ /* 0x000fe20000010000 */
[----:B------:R-:W-:Y:S02]  /*14900*/  MOV R2, R52 ;  /* 0x0000003400027202 */ /* 0x000fe40000000f00 */
.L_x_6902:
[----:B------:R-:W-:-:S13]  /*14910*/  ISETP.GE.AND P0, PT, R172, 0x1, PT ;  /* 0x00000001ac00780c */ /* 0x000fda0003f06270 */
[----:B------:R-:W-:Y:S05]  /*14920*/  @!P0 BRA `(.L_x_6910) ;  /* 0x00003da000008947 */ /* 0x000fea0003800000 */
[----:B------:R-:W-:Y:S01]  /*14930*/  IMAD.MOV.U32 R176, RZ, RZ, c[0x0][0x1a0] ;  /* 0x00006800ffb07624 */ /* 0x000fe200078e00ff */
[----:B------:R-:W-:Y:S02]  /*14940*/  MOV R103, R2 ;  /* 0x0000000200677202 */ /* 0x000fe40000000f00 */
[----:B------:R-:W-:Y:S01]  /*14950*/  MOV R102, R3 ;  /* 0x0000000300667202 */ /* 0x000fe20000000f00 */
[----:B------:R-:W-:-:S05]  /*14960*/  IMAD.U32 R175, R176, -0x80, RZ ;  /* 0xffffff80b0af7824 */ /* 0x000fca00078e00ff */
[----:B------:R-:W-:Y:S02]  /*14970*/  SHF.R.S32.HI R174, RZ, 0x1f, R175 ;  /* 0x0000001fffae7819 */ /* 0x000fe400000114af */
.L_x_6914:
        /* <DEDUP_REMOVED lines=65> */
.L_x_6911:
[----:B------:R-:W-:Y:S02]  /*14d90*/  ISETP.GE.AND P0, PT, R100, c[0x0][0x220], PT ;  /* 0x0000880064007a0c */ /* 0x000fe40003f06270 */
[C---:B------:R-:W-:Y:S04]  /*14da0*/  LEA R2, P3, R54.reuse, R180, 0x1 ;  /* 0x000000b436027211 */ /* 0x040fe800078608ff */
[--C-:B------:R-:W-:Y:S07]  /*14db0*/  LEA.HI.X R3, R54, R179, R55.reuse, 0x1, P3 ;  /* 0x000000b336037211 */ /* 0x100fee00018f0c37 */
[-C--:B------:R-:W-:Y:S01]  /*14dc0*/  @!P0 IADD3 R49, P2, R160, R54.reuse, RZ ;  /* 0x00000036a0318210 */ /* 0x080fe20007f5e0ff */
[----:B------:R-:W-:Y:S01]  /*14dd0*/  @P0 STS.128 [R173+0x6000], RZ ;  /* 0x006000ffad000388 */ /* 0x000fe20000000c00 */
[----:B------:R-:W-:Y:S01]  /*14de0*/  @!P0 IMAD.MOV.U32 R50, RZ, RZ, c[0x0][0x1a4] ;  /* 0x00006900ff328624 */ /* 0x000fe200078e00ff */
[C---:B------:R-:W-:Y:S01]  /*14df0*/  @!P0 LEA R51, P1, R176.reuse, R54, 0x5 ;  /* 0x00000036b0338211 */ /* 0x040fe200078228ff */
        /* <DEDUP_REMOVED lines=13> */
[----:B------:R-:W-:Y:S01]  /*14ed0*/  @!P0 IMAD.MOV.U32 R56, RZ, RZ, R54 ;  /* 0x000000ffff388224 */ /* 0x000fe200078e0036 */
[----:B------:R-:W-:Y:S01]  /*14ee0*/  @!P0 LEA.HI.X R63, R51, R179, R50, 0x1, P1 ;  /* 0x000000b3333f8211 */ /* 0x000fe200008f0c32 */
[----:B------:R-:W-:Y:S01]  /*14ef0*/  @!P0 IMAD.MOV.U32 R51, RZ, RZ, c[0x0][0x1a4] ;  /* 0x00006900ff338624 */ /* 0x000fe200078e00ff */
[C---:B------:R-:W-:Y:S01]  /*14f00*/  @!P0 LEA R53, P1, R176.reuse, R54, 0x6 ;  /* 0x00000036b0358211 */ /* 0x040fe200078230ff */
[----:B------:R-:W-:Y:S01]  /*14f10*/  @!PT LDS RZ, [RZ] ;  /* 0x00000000fffff984 */ /* 0x000fe20000000800 */
[----:B------:R-:W-:Y:S01]  /*14f20*/  @!PT LDS RZ, [RZ] ;  /* 0x00000000fffff984 */ /* 0x000fe20000000800 */
[----:B------:R-:W-:Y:S01]  /*14f30*/  @!PT LDS RZ, [RZ] ;  /* 0x00000000fffff984 */ /* 0x000fe20000000800 */
[----:B------:R2:W-:Y:S01]  /*14f40*/  @!P0 LDGSTS.E.BYPASS.LTC128B.128 [R173+0x6800], [R64.64] ;  /* 0x0680000040ad8fae */ /* 0x0005e2000b901d46 */
[C---:B------:R-:W-:Y:S01]  /*14f50*/  @!P0 IMAD.WIDE.U32 R60, R176.reuse, 0x30, R60 ;  /* 0x00000030b03c8825 */ /* 0x040fe200078e003c */
[-C--:B------:R-:W-:Y:S02]  /*14f60*/  @!P0 MOV R57, R55.reuse ;  /* 0x0000003700398202 */ /* 0x080fe40000000f00 */
[----:B------:R-:W-:Y:S01]  /*14f70*/  @!P0 LEA.HI.X R52, R176, R55, R52, 0x6, P1 ;  /* 0x00000037b0348211 */ /* 0x000fe200008f3434 */
[----:B------:R-:W-:Y:S01]  /*14f80*/  @!P0 IMAD R51, R51, 0x30, RZ ;  /* 0x0000003033338824 */ /* 0x000fe200078e02ff */
[CC--:B------:R-:W-:Y:S01]  /*14f90*/  @!P0 LEA R58, P1, R53.reuse, R180.reuse, 0x1 ;  /* 0x000000b4353a8211 */ /* 0x0c0fe200078208ff */
[----:B------:R-:W-:Y:S01]  /*14fa0*/  @P0 STS.128 [R173+0x7000], RZ ;  /* 0x007000ffad000388 */ /* 0x000fe20000000c00 */
[-C--:B------:R-:W-:Y:S01]  /*14fb0*/  @!P0 LEA R186, P4, R60, R180.reuse, 0x1 ;  /* 0x000000b43cba8211 */ /* 0x080fe200078808ff */
[----:B------:R-:W-:Y:S01]  /*14fc0*/  @!P0 IMAD.MOV.U32 R50, RZ, RZ, c[0x0][0x1a4] ;  /* 0x00006900ff328624 */ /* 0x000fe200078e00ff */
[-C--:B------:R-:W-:Y:S01]  /*14fd0*/  @!P0 LEA.HI.X R59, R53, R179.reuse, R52, 0x1, P1 ;  /* 0x000000b3353b8211 */ /* 0x080fe200008f0c34 */
[----:B------:R-:W-:Y:S01]  /*14fe0*/  @!P0 IMAD.IADD R52, R51, 0x1, R61 ;  /* 0x0000000133348824 */ /* 0x000fe200078e023d */
[----:B------:R-:W-:Y:S01]  /*14ff0*/  @!PT LDS RZ, [RZ] ;  /* 0x00000000fffff984 */ /* 0x000fe20000000800 */
[----:B------:R-:W-:Y:S01]  /*15000*/  @!PT LDS RZ, [RZ] ;  /* 0x00000000fffff984 */ /* 0x000fe20000000800 */
[----:B------:R-:W-:Y:S01]  /*15010*/  @!PT LDS RZ, [RZ] ;  /* 0x00000000fffff984 */ /* 0x000fe20000000800 */
[----:B------:R3:W-:Y:S01]  /*15020*/  @!P0 LDGSTS.E.BYPASS.LTC128B.128 [R173+0x7000], [R62.64] ;  /* 0x070000003ead8fae */ /* 0x0007e2000b901d46 */
[----:B------:R-:W-:Y:S01]  /*15030*/  @!P0 IMAD.WIDE.U32 R56, R176, 0x50, R56 ;  /* 0x00000050b0388825 */ /* 0x000fe200078e0038 */
[----:B------:R-:W-:Y:S02]  /*15040*/  @!P0 MOV R49, c[0x0][0x1a4] ;  /* 0x0000690000318a02 */ /* 0x000fe40000000f00 */
[-C--:B------:R-:W-:Y:S01]  /*15050*/  @!P0 LEA.HI.X R187, R60, R179.reuse, R52, 0x1, P4 ;  /* 0x000000b33cbb8211 */ /* 0x080fe200020f0c34 */
[----:B------:R-:W-:Y:S01]  /*15060*/  @P0 STS.128 [R173+0x7800], RZ ;  /* 0x007800ffad000388 */ /* 0x000fe20000000c00 */
[----:B------:R-:W-:Y:S01]  /*15070*/  @!P0 IMAD R50, R50, 0x50, RZ ;  /* 0x0000005032328824 */ /* 0x000fe200078e02ff */
[-C--:B------:R-:W-:Y:S01]  /*15080*/  @!P0 LEA R184, P3, R56, R180.reuse, 0x1 ;  /* 0x000000b438b88211 */ /* 0x080fe200078608ff */
[--C-:B------:R-:W-:Y:S01]  /*15090*/  @!P0 IMAD.MOV.U32 R66, RZ, RZ, R54.reuse ;  /* 0x000000ffff428224 */ /* 0x100fe200078e0036 */
[----:B------:R-:W-:Y:S01]  /*150a0*/  @!PT LDS RZ, [RZ] ;  /* 0x00000000fffff984 */ /* 0x000fe20000000800 */
[----:B------:R-:W-:Y:S01]  /*150b0*/  @!PT LDS RZ, [RZ] ;  /* 0x00000000fffff984 */ /* 0x000fe20000000800 */
[----:B------:R-:W-:Y:S01]  /*150c0*/  @!PT LDS RZ, [RZ] ;  /* 0x00000000fffff984 */ /* 0x000fe20000000800 */
[----:B------:R1:W-:Y:S01]  /*150d0*/  @!P0 LDGSTS.E.BYPASS.LTC128B.128 [R173+0x7800], [R186.64] ;  /* 0x07800000baad8fae */ /* 0x0003e2000b901d46 */
[----:B------:R-:W-:Y:S02]  /*150e0*/  @!P0 IMAD.IADD R50, R50, 0x1, R57 ;  /* 0x0000000132328824 */ /* 0x000fe400078e0239 */
[--C-:B------:R-:W-:Y:S01]  /*150f0*/  @!P0 IMAD.MOV.U32 R67, RZ, RZ, R55.reuse ;  /* 0x000000ffff438224 */ /* 0x100fe200078e0037 */
[----:B------:R-:W-:Y:S01]  /*15100*/  @P0 STS.128 [R173+0x8000], RZ ;  /* 0x008000ffad000388 */ /* 0x000fe20000000c00 */
[----:B------:R-:W-:Y:S01]  /*15110*/  @!P0 IMAD.WIDE.U32 R54, R176, 0x60, R54 ;  /* 0x00000060b0368825 */ /* 0x000fe200078e0036 */
[-C--:B------:R-:W-:Y:S02]  /*15120*/  @!P0 LEA.HI.X R185, R56, R179.reuse, R50, 0x1, P3 ;  /* 0x000000b338b98211 */ /* 0x080fe400018f0c32 */
[----:B------:R-:W-:Y:S01]  /*15130*/  @!PT LDS RZ, [RZ] ;  /* 0x00000000fffff984 */ /* 0x000fe20000000800 */
[----:B------:R-:W-:Y:S01]  /*15140*/  @!PT LDS RZ, [RZ] ;  /* 0x00000000fffff984 */ /* 0x000fe20000000800 */
[----:B------:R-:W-:Y:S01]  /*15150*/  @!PT LDS RZ, [RZ] ;  /* 0x00000000fffff984 */ /* 0x000fe20000000800 */
[----:B------:R4:W-:Y:S01]  /*15160*/  @!P0 LDGSTS.E.BYPASS.LTC128B.128 [R173+0x8000], [R58.64] ;  /* 0x080000003aad8fae */ /* 0x0009e2000b901d46 */
[----:B------:R-:W-:Y:S01]  /*15170*/  @!P0 IMAD R49, R49, 0x60, RZ ;  /* 0x0000006031318824 */ /* 0x000fe200078e02ff */
[-C--:B------:R-:W-:Y:S01]  /*15180*/  @!P0 LEA R182, P2, R54, R180.reuse, 0x1 ;  /* 0x000000b436b68211 */ /* 0x080fe200078408ff */
[----:B------:R-:W-:Y:S01]  /*15190*/  @!P0 IMAD.MOV.U32 R48, RZ, RZ, c[0x0][0x1a4] ;  /* 0x00006900ff308624 */ /* 0x000fe200078e00ff */
[----:B------:R-:W-:Y:S01]  /*151a0*/  @P0 STS.128 [R173+0x8800], RZ ;  /* 0x008800ffad000388 */ /* 0x000fe20000000c00 */
[----:B------:R-:W-:Y:S02]  /*151b0*/  @!P0 IMAD.IADD R49, R49, 0x1, R55 ;  /* 0x0000000131318824 */ /* 0x000fe400078e0237 */
[----:B------:R-:W-:Y:S01]  /*151c0*/  @!P0 IMAD.WIDE.U32 R66, R176, 0x70, R66 ;  /* 0x00000070b0428825 */ /* 0x000fe200078e0042 */
[----:B------:R-:W-:Y:S01]  /*151d0*/  @!PT LDS RZ, [RZ] ;  /* 0x00000000fffff984 */ /* 0x000fe20000000800 */
[----:B------:R-:W-:Y:S01]  /*151e0*/  @!PT LDS RZ, [RZ] ;  /* 0x00000000fffff984 */ /* 0x000fe20000000800 */
[----:B------:R-:W-:Y:S01]  /*151f0*/  @!PT LDS RZ, [RZ] ;  /* 0x00000000fffff984 */ /* 0x000fe20000000800 */
[----:B------:R1:W-:Y:S02]  /*15200*/  @!P0 LDGSTS.E.BYPASS.LTC128B.128 [R173+0x8800], [R184.64] ;  /* 0x08800000b8ad8fae */ /* 0x0003e4000b901d46 */
[----:B------:R-:W-:Y:S01]  /*15210*/  @!P0 LEA.HI.X R183, R54, R179, R49, 0x1, P2 ;  /* 0x000000b336b78211 */ /* 0x000fe200010f0c31 */
[----:B------:R-:W-:Y:S01]  /*15220*/  @!P0 IMAD R48, R48, 0x70, RZ ;  /* 0x0000007030308824 */ /* 0x000fe200078e02ff */
[----:B------:R-:W-:Y:S01]  /*15230*/  @P0 STS.128 [R173+0x9000], RZ ;  /* 0x009000ffad000388 */ /* 0x000fe20000000c00 */
[----:B------:R-:W-:Y:S03]  /*15240*/  @!P0 LEA R180, P1, R66, R180, 0x1 ;  /* 0x000000b442b48211 */ /* 0x000fe600078208ff */
        /* <DEDUP_REMOVED lines=41> */
[C---:B----4-:R-:W-:Y:S08]  /*154e0*/  HMMA.16816.F32.BF16 R56, R104.reuse, R134, RZ ;  /* 0x000000866838723c */ /* 0x050ff000000418ff */
        /* <DEDUP_REMOVED lines=140> */
.L_x_6913:
[----:B------:R1:W-:Y:S01]  /*15db0*/  @P0 STS.128 [R173+0x2000], RZ ;  /* 0x002000ffad000388 */ /* 0x0003e20000000c00 */
[-C--:B------:R-:W-:Y:S01]  /*15dc0*/  @!P0 IADD3 R107, P2, R162, R108.reuse, RZ ;  /* 0x0000006ca26b8210 */ /* 0x080fe20007f5e0ff */
[----:B------:R-:W-:Y:S01]  /*15dd0*/  @!P0 IMAD.MOV.U32 R2, RZ, RZ, c[0x0][0x19c] ;  /* 0x00006700ff028624 */ /* 0x000fe200078e00ff */
[C---:B------:R-:W-:Y:S01]  /*15de0*/  @!P0 LEA R3, P1, R106.reuse, R108, 0x5 ;  /* 0x0000006c6a038211 */ /* 0x040fe200078228ff */
[----:B------:R-:W-:Y:S01]  /*15df0*/  @!P0 IMAD.MOV.U32 R110, RZ, RZ, c[0x0][0x19c] ;  /* 0x00006700ff6e8624 */ /* 0x000fe200078e00ff */
[-C--:B------:R-:W-:Y:S01]  /*15e00*/  @!P0 MOV R113, R105.reuse ;  /* 0x0000006900718202 */ /* 0x080fe20000000f00 */
[--C-:B------:R-:W-:Y:S01]  /*15e10*/  @!P0 IMAD.X R104, R161, 0x1, R105.reuse, P2 ;  /* 0x00000001a1688824 */ /* 0x100fe200010e0669 */
[CC--:B------:R-:W-:Y:S01]  /*15e20*/  @!P0 LEA R118, P2, R107.reuse, R168.reuse, 0x1 ;  /* 0x000000a86b768211 */ /* 0x0c0fe200078408ff */
[----:B------:R-:W-:Y:S01]  /*15e30*/  @!P0 IMAD.MOV.U32 R109, RZ, RZ, R105 ;  /* 0x000000ffff6d8224 */ /* 0x000fe200078e0069 */
[----:B------:R-:W-:Y:S01]  /*15e40*/  @!P0 LEA.HI.X R2, R106, R105, R2, 0x5, P1 ;  /* 0x000000696a028211 */ /* 0x000fe200008f2c02 */
[----:B------:R-:W-:Y:S01]  /*15e50*/  @!P0 IMAD.MOV.U32 R112, RZ, RZ, R108 ;  /* 0x000000ffff708224 */ /* 0x000fe200078e006c */
[-C--:B------:R-:W-:Y:S01]  /*15e60*/  @!P0 LEA.HI.X R119, R107, R169.reuse, R104, 0x1, P2 ;  /* 0x000000a96b778211 */ /* 0x080fe200010f0c68 */
[--C-:B------:R-:W-:Y:S01]  /*15e70*/  @!P0 IMAD.MOV.U32 R104, RZ, RZ, R108.reuse ;  /* 0x000000ffff688224 */ /* 0x100fe200078e006c */
[-C--:B------:R-:W-:Y:S01]  /*15e80*/  LEA R120, P2, R108, R168.reuse, 0x1 ;  /* 0x000000a86c787211 */ /* 0x080fe200078408ff */
[----:B------:R-:W-:Y:S01]  /*15e90*/  @!P0 IMAD.WIDE.U32 R122, R106, 0x50, R108 ;  /* 0x000000506a7a8825 */ /* 0x000fe200078e006c */
[C---:B------:R-:W-:Y:S02]  /*15ea0*/  @!P0 LEA R116, P1, R3.reuse, R168, 0x1 ;  /* 0x000000a803748211 */ /* 0x040fe400078208ff */
[-CC-:B------:R-:W-:Y:S01]  /*15eb0*/  LEA.HI.X R121, R108, R169.reuse, R105.reuse, 0x1, P2 ;  /* 0x000000a96c797211 */ /* 0x180fe200010f0c69 */
[C---:B------:R-:W-:Y:S01]  /*15ec0*/  @!P0 IMAD.WIDE.U32 R114, R106.reuse, 0x30, R104 ;  /* 0x000000306a728825 */ /* 0x040fe200078e0068 */
[----:B------:R-:W-:Y:S02]  /*15ed0*/  @!P0 LEA.HI.X R117, R3, R169, R2, 0x1, P1 ;  /* 0x000000a903758211 */ /* 0x000fe400008f0c02 */
[C---:B------:R-:W-:Y:S01]  /*15ee0*/  @!P0 LEA R107, P1, R106.reuse, R108, 0x6 ;  /* 0x0000006c6a6b8211 */ /* 0x040fe200078230ff */
[----:B------:R-:W-:Y:S01]  /*15ef0*/  @!PT LDS RZ, [RZ] ;  /* 0x00000000fffff984 */ /* 0x000fe20000000800 */
[----:B------:R-:W-:Y:S01]  /*15f00*/  @!PT LDS RZ, [RZ] ;  /* 0x00000000fffff984 */ /* 0x000fe20000000800 */
[----:B------:R-:W-:Y:S01]  /*15f10*/  @!PT LDS RZ, [RZ] ;  /* 0x00000000fffff984 */ /* 0x000fe20000000800 */
[----:B------:R1:W-:Y:S01]  /*15f20*/  @!P0 LDGSTS.E.BYPASS.LTC128B.128 [R173+0x2000], [R120.64] ;  /* 0x0200000078ad8fae */ /* 0x0003e2000b901d46 */
[----:B------:R-:W-:Y:S01]  /*15f30*/  @!P0 IMAD.WIDE.U32 R112, R106, 0x60, R112 ;  /* 0x000000606a708825 */ /* 0x000fe200078e0070 */
[----:B------:R-:W-:Y:S02]  /*15f40*/  @!P0 MOV R3, c[0x0][0x19c] ;  /* 0x0000670000038a02 */ /* 0x000fe40000000f00 */
[----:B------:R1:W-:Y:S01]  /*15f50*/  @P0 STS.128 [R173+0x2800], RZ ;  /* 0x002800ffad000388 */ /* 0x0003e20000000c00 */
[----:B------:R-:W-:Y:S01]  /*15f60*/  @!P0 IMAD R104, R110, 0x30, RZ ;  /* 0x000000306e688824 */ /* 0x000fe200078e02ff */
[----:B------:R-:W-:Y:S01]  /*15f70*/  @!P0 LEA.HI.X R110, R106, R105, R3, 0x6, P1 ;  /* 0x000000696a6e8211 */ /* 0x000fe200008f3403 */
[----:B------:R-:W-:Y:S01]  /*15f80*/  @!P0 IMAD.MOV.U32 R2, RZ, RZ, c[0x0][0x19c] ;  /* 0x00006700ff028624 */ /* 0x000fe200078e00ff */
[----:B------:R-:W-:Y:S01]  /*15f90*/  @!PT LDS RZ, [RZ] ;  /* 0x00000000fffff984 */ /* 0x000fe20000000800 */
[----:B------:R-:W-:Y:S01]  /*15fa0*/  @!PT LDS RZ, [RZ] ;  /* 0x00000000fffff984 */ /* 0x000fe20000000800 */
[----:B------:R-:W-:Y:S01]  /*15fb0*/  @!PT LDS RZ, [RZ] ;  /* 0x00000000fffff984 */ /* 0x000fe20000000800 */
[----:B------:R1:W-:Y:S01]  /*15fc0*/  @!P0 LDGSTS.E.BYPASS.LTC128B.128 [R173+0x2800], [R118.64] ;  /* 0x0280000076ad8fae */ /* 0x0003e2000b901d46 */
[-C--:B------:R-:W-:Y:S01]  /*15fd0*/  @!P0 LEA R124, P1, R114, R168.reuse, 0x1 ;  /* 0x000000a8727c8211 */ /* 0x080fe200078208ff */
[----:B------:R-:W-:Y:S02]  /*15fe0*/  @!P0 IMAD.IADD R3, R104, 0x1, R115 ;  /* 0x0000000168038824 */ /* 0x000fe400078e0273 */
[----:B------:R1:W-:Y:S01]  /*15ff0*/  @P0 STS.128 [R173+0x3000], RZ ;  /* 0x003000ffad000388 */ /* 0x0003e20000000c00 */
[----:B------:R-:W-:Y:S02]  /*16000*/  @!P0 IMAD.MOV.U32 R104, RZ, RZ, R108 ;  /* 0x000000ffff688224 */ /* 0x000fe400078e006c */
[----:B------:R-:W-:Y:S01]  /*16010*/  @!P0 IMAD R2, R2, 0x50, RZ ;  /* 0x0000005002028824 */ /* 0x000fe200078e02ff */
[----:B------:R-:W-:Y:S01]  /*16020*/  @!PT LDS RZ, [RZ] ;  /* 0x00000000fffff984 */ /* 0x000fe20000000800 */
[----:B------:R-:W-:Y:S01]  /*16030*/  @!PT LDS RZ, [RZ] ;  /* 0x00000000fffff984 */ /* 0x000fe20000000800 */
[----:B------:R-:W-:Y:S01]  /*16040*/  @!PT LDS RZ, [RZ] ;  /* 0x00000000fffff984 */ /* 0x000fe20000000800 */
[----:B------:R1:W-:Y:S01]  /*16050*/  @!P0 LDGSTS.E.BYPASS.LTC128B.128 [R173+0x3000], [R116.64] ;  /* 0x0300000074ad8fae */ /* 0x0003e2000b901d46 */
[----:B------:R-:W-:Y:S01]  /*16060*/  @!P0 IMAD.WIDE.U32 R104, R106, 0x70, R104 ;  /* 0x000000706a688825 */ /* 0x000fe200078e0068 */
[-C--:B------:R-:W-:Y:S02]  /*16070*/  @!P0 LEA.HI.X R125, R114, R169.reuse, R3, 0x1, P1 ;  /* 0x000000a9727d8211 */ /* 0x080fe400008f0c03 */
[----:B------:R1:W-:Y:S01]  /*16080*/  @P0 STS.128 [R173+0x3800], RZ ;  /* 0x003800ffad000388 */ /* 0x0003e20000000c00 */
[----:B------:R-:W-:Y:S01]  /*16090*/  @!P0 IMAD.IADD R106, R2, 0x1, R123 ;  /* 0x00000001026a8824 */ /* 0x000fe200078e027b */
[CC--:B------:R-:W-:Y:S01]  /*160a0*/  @!P0 LEA R114, P1, R122.reuse, R168.reuse, 0x1 ;  /* 0x000000a87a728211 */ /* 0x0c0fe200078208ff */
[----:B------:R-:W-:Y:S01]  /*160b0*/  @!P0 IMAD.MOV.U32 R2, RZ, RZ, c[0x0][0x19c] ;  /* 0x00006700ff028624 */ /* 0x000fe200078e00ff */
[----:B------:R-:W-:Y:S01]  /*160c0*/  @!PT LDS RZ, [RZ] ;  /* 0x00000000fffff984 */ /* 0x000fe20000000800 */
[----:B------:R-:W-:Y:S01]  /*160d0*/  @!PT LDS RZ, [RZ] ;  /* 0x00000000fffff984 */ /* 0x000fe20000000800 */
[----:B------:R-:W-:Y:S01]  /*160e0*/  @!PT LDS RZ, [RZ] ;  /* 0x00000000fffff984 */ /* 0x000fe20000000800 */
[----:B------:R1:W-:Y:S01]  /*160f0*/  @!P0 LDGSTS.E.BYPASS.LTC128B.128 [R173+0x3800], [R124.64] ;  /* 0x038000007cad8fae */ /* 0x0003e2000b901d46 */
[----:B------:R-:W-:Y:S02]  /*16100*/  @!P0 MOV R3, c[0x0][0x19c] ;  /* 0x0000670000038a02 */ /* 0x000fe40000000f00 */
[-C--:B------:R-:W-:Y:S01]  /*16110*/  @!P0 LEA.HI.X R115, R122, R169.reuse, R106, 0x1, P1 ;  /* 0x000000a97a738211 */ /* 0x080fe200008f0c6a */
[----:B------:R1:W-:Y:S01]  /*16120*/  @P0 STS.128 [R173+0x4000], RZ ;  /* 0x004000ffad000388 */ /* 0x0003e20000000c00 */
[-C--:B------:R-:W-:Y:S01]  /*16130*/  @!P0 LEA R106, P3, R107, R168.reuse, 0x1 ;  /* 0x000000a86b6a8211 */ /* 0x080fe200078608ff */
[----:B------:R-:W-:Y:S01]  /*16140*/  @!P0 IMAD R3, R3, 0x60, RZ ;  /* 0x0000006003038824 */ /* 0x000fe200078e02ff */
[-C--:B------:R-:W-:Y:S01]  /*16150*/  @!P0 LEA R108, P1, R104, R168.reuse, 0x1 ;  /* 0x000000a8686c8211 */ /* 0x080fe200078208ff */
[----:B------:R-:W-:Y:S01]  /*16160*/  @!P0 IMAD R109, R2, 0x70, RZ ;  /* 0x00000070026d8824 */ /* 0x000fe200078e02ff */
[-C--:B------:R-:W-:Y:S01]  /*16170*/  @!P0 LEA.HI.X R107, R107, R169.reuse, R110, 0x1, P3 ;  /* 0x000000a96b6b8211 */ /* 0x080fe200018f0c6e */
[----:B------:R-:W-:Y:S01]  /*16180*/  @!P0 IMAD.IADD R3, R3, 0x1, R113 ;  /* 0x0000000103038824 */ /* 0x000fe200078e0271 */
[C---:B------:R-:W-:Y:S01]  /*16190*/  @!P0 LEA R2, P2, R112.reuse, R168, 0x1 ;  /* 0x000000a870028211 */ /* 0x040fe200078408ff */
[----:B------:R-:W-:Y:S01]  /*161a0*/  @!P0 IMAD.IADD R109, R109, 0x1, R105 ;  /* 0x000000016d6d8824 */ /* 0x000fe200078e0269 */
[----:B------:R-:W-:Y:S01]  /*161b0*/  MOV R168, R120 ;  /* 0x0000007800a87202 */ /* 0x000fe20000000f00 */
        /* <DEDUP_REMOVED lines=23> */
.L_x_6912:
[----:B------:R-:W-:Y:S04]  /*16330*/  IADD3 R112, R172, -0x1, RZ ;  /* 0xffffffffac707810 */ /* 0x000fe80007ffe0ff */
[----:B-1----:R-:W-:Y:S04]  /*16340*/  LEA R2, R112, R171, 0x7 ;  /* 0x000000ab70027211 */ /* 0x002fe800078e38ff */
        /* <DEDUP_REMOVED lines=36> */
[CC--:B------:R-:W-:Y:S02]  /*16590*/  FFMA.FTZ R15, R0.reuse, R120.reuse, R15 ;  /* 0x00000078000f7223 */ /* 0x0c0fe4000001000f */
[----:B------:R-:W-:Y:S01]  /*165a0*/  FFMA.FTZ R13, R0, R120, R13 ;  /* 0x00000078000d7223 */ /* 0x000fe2000001000d */
[----:B------:R-:W-:Y:S01]  /*165b0*/  IADD3 R120, R2, 0x59, RZ ;  /* 0x0000005902787810 */ /* 0x000fe20007ffe0ff */
[CC--:B------:R-:W-:Y:S02]  /*165c0*/  FFMA.FTZ R19, R0.reuse, R110.reuse, R19 ;  /* 0x0000006e00137223 */ /* 0x0c0fe40000010013 */
[C---:B------:R-:W-:Y:S02]  /*165d0*/  FFMA.FTZ R17, R0.reuse, R110, R17 ;  /* 0x0000006e00117223 */ /* 0x040fe40000010011 */
[----:B------:R1:W2:Y:S01]  /*165e0*/  I2F R110, R120 ;  /* 0x00000078006e7306 */ /* 0x0002a20000201400 */
[C---:B------:R-:W-:Y:S02]  /*165f0*/  FFMA.FTZ R6, R0.reuse, R107, R6 ;  /* 0x0000006b00067223 */ /* 0x040fe40000010006 */
[C---:B------:R-:W-:Y:S02]  /*16600*/  FFMA.FTZ R7, R0.reuse, R106, R7 ;  /* 0x0000006a00077223 */ /* 0x040fe40000010007 */
[----:B------:R-:W-:Y:S01]  /*16610*/  FFMA.FTZ R22, R0, R119, R22 ;  /* 0x0000007700167223 */ /* 0x000fe20000010016 */
[----:B------:R-:W-:Y:S01]  /*16620*/  FMNMX.FTZ R122, R6, R103, !PT ;  /* 0x00000067067a7209 */ /* 0x000fe20007810000 */
[----:B------:R-:W-:Y:S01]  /*16630*/  FFMA.FTZ R20, R0, R119, R20 ;  /* 0x0000007700147223 */ /* 0x000fe20000010014 */
[----:B------:R-:W-:Y:S01]  /*16640*/  IADD3 R119, R2, 0x60, RZ ;  /* 0x0000006002777810 */ /* 0x000fe20007ffe0ff */
[CC--:B------:R-:W-:Y:S02]  /*16650*/  FFMA.FTZ R26, R0.reuse, R113.reuse, R26 ;  /* 0x00000071001a7223 */ /* 0x0c0fe4000001001a */
[C---:B------:R-:W-:Y:S02]  /*16660*/  FFMA.FTZ R24, R0.reuse, R113, R24 ;  /* 0x0000007100187223 */ /* 0x040fe40000010018 */
[----:B------:R3:W-:Y:S01]  /*16670*/  I2F R113, R119 ;  /* 0x0000007700717306 */ /* 0x0007e20000201400 */
[C---:B------:R-:W-:Y:S02]  /*16680*/  FFMA.FTZ R10, R0.reuse, R105, R10 ;  /* 0x00000069000a7223 */ /* 0x040fe4000001000a */
[----:B------:R-:W-:Y:S01]  /*16690*/  FFMA.FTZ R4, R0, R107, R4 ;  /* 0x0000006b00047223 */ /* 0x000fe20000010004 */
[----:B------:R-:W-:Y:S01]  /*166a0*/  IADD3 R107, R2, 0x48, RZ ;  /* 0x00000048026b7810 */ /* 0x000fe20007ffe0ff */
[CC--:B------:R-:W-:Y:S02]  /*166b0*/  FFMA.FTZ R16, R0.reuse, R121.reuse, R16 ;  /* 0x0000007900107223 */ /* 0x0c0fe40000010010 */
[C---:B------:R-:W-:Y:S01]  /*166c0*/  FFMA.FTZ R18, R0.reuse, R121, R18 ;  /* 0x0000007900127223 */ /* 0x040fe20000010012 */
[----:B------:R-:W-:Y:S01]  /*166d0*/  FMNMX.FTZ R121, R7, R122, !PT ;  /* 0x0000007a07797209 */ /* 0x000fe20007810000 */
[C---:B------:R-:W-:Y:S01]  /*166e0*/  FFMA.FTZ R11, R0.reuse, R104, R11 ;  /* 0x00000068000b7223 */ /* 0x040fe2000001000b */
[----:B------:R-:W-:Y:S01]  /*166f0*/  I2F R107, R107 ;  /* 0x0000006b006b7306 */ /* 0x000fe20000201400 */
[----:B------:R-:W-:Y:S01]  /*16700*/  FFMA.FTZ R5, R0, R106, R5 ;  /* 0x0000006a00057223 */ /* 0x000fe20000010005 */
[----:B------:R-:W-:Y:S01]  /*16710*/  FMNMX.FTZ R122, R4, R102, !PT ;  /* 0x00000066047a7209 */ /* 0x000fe20007810000 */
[-C--:B------:R-:W-:Y:S01]  /*16720*/  FFMA.FTZ R23, R0, R118.reuse, R23 ;  /* 0x0000007600177223 */ /* 0x080fe20000010017 */
[----:B------:R-:W-:Y:S01]  /*16730*/  IADD3 R106, R2, 0x49, RZ ;  /* 0x00000049026a7810 */ /* 0x000fe20007ffe0ff */
[----:B------:R-:W-:Y:S01]  /*16740*/  FFMA.FTZ R21, R0, R118, R21 ;  /* 0x0000007600157223 */ /* 0x000fe20000010015 */
[----:B------:R-:W-:Y:S01]  /*16750*/  FMNMX.FTZ R118, R10, R121, !PT ;  /* 0x000000790a767209 */ /* 0x000fe20007810000 */
[C---:B------:R-:W-:Y:S01]  /*16760*/  FFMA.FTZ R8, R0.reuse, R105, R8 ;  /* 0x0000006900087223 */ /* 0x040fe20000010008 */
[----:B------:R-:W-:Y:S01]  /*16770*/  FMNMX.FTZ R121, R5, R122, !PT ;  /* 0x0000007a05797209 */ /* 0x000fe20007810000 */
[C---:B------:R-:W-:Y:S01]  /*16780*/  FFMA.FTZ R14, R0.reuse, R3, R14 ;  /* 0x00000003000e7223 */ /* 0x040fe2000001000e */
[----:B------:R-:W4:Y:S01]  /*16790*/  I2F R106, R106 ;  /* 0x0000006a006a7306 */ /* 0x000f220000201400 */
[----:B------:R-:W-:Y:S01]  /*167a0*/  FMNMX.FTZ R123, R11, R118, !PT ;  /* 0x000000760b7b7209 */ /* 0x000fe20007810000 */
[----:B------:R-:W-:Y:S01]  /*167b0*/  FFMA.FTZ R9, R0, R104, R9 ;  /* 0x0000006800097223 */ /* 0x000fe20000010009 */
[----:B-1----:R-:W-:Y:S01]  /*167c0*/  FMNMX.FTZ R120, R8, R121, !PT ;  /* 0x0000007908787209 */ /* 0x002fe20007810000 */
[----:B------:R-:W-:Y:S01]  /*167d0*/  FFMA.FTZ R12, R0, R3, R12 ;  /* 0x00000003000c7223 */ /* 0x000fe2000001000c */
[----:B------:R-:W-:Y:S01]  /*167e0*/  FMNMX.FTZ R118, R14, R123, !PT ;  /* 0x0000007b0e767209 */ /* 0x000fe20007810000 */
[CC--:B------:R-:W-:Y:S01]  /*167f0*/  FFMA.FTZ R30, R0.reuse, R117.reuse, R30 ;  /* 0x00000075001e7223 */ /* 0x0c0fe2000001001e */
[----:B------:R-:W-:Y:S01]  /*16800*/  FMNMX.FTZ R123, R9, R120, !PT ;  /* 0x00000078097b7209 */ /* 0x000fe20007810000 */
[C---:B------:R-:W-:Y:S01]  /*16810*/  FFMA.FTZ R28, R0.reuse, R117, R28 ;  /* 0x00000075001c7223 */ /* 0x040fe2000001001c */
[----:B------:R-:W-:Y:S01]  /*16820*/  FMNMX.FTZ R121, R15, R118, !PT ;  /* 0x000000760f797209 */ /* 0x000fe20007810000 */
[----:B------:R-:W-:Y:S01]  /*16830*/  FFMA.FTZ R34, R0, R115, R34 ;  /* 0x0000007300227223 */ /* 0x000fe20000010022 */
[----:B------:R-:W-:Y:S01]  /*16840*/  FMNMX.FTZ R118, R12, R123, !PT ;  /* 0x0000007b0c767209 */ /* 0x000fe20007810000 */
[----:B------:R-:W-:Y:S01]  /*16850*/  FFMA.FTZ R32, R0, R115, R32 ;  /* 0x0000007300207223 */ /* 0x000fe20000010020 */
[----:B------:R-:W-:Y:S01]  /*16860*/  FMNMX.FTZ R120, R18, R121, !PT ;  /* 0x0000007912787209 */ /* 0x000fe20007810000 */
[C---:B------:R-:W-:Y:S01]  /*16870*/  FFMA.FTZ R31, R0.reuse, R116, R31 ;  /* 0x00000074001f7223 */ /* 0x040fe2000001001f */
[----:B------:R-:W-:Y:S01]  /*16880*/  FMNMX.FTZ R121, R13, R118, !PT ;  /* 0x000000760d797209 */ /* 0x000fe20007810000 */
[----:B------:R-:W-:Y:S01]  /*16890*/  FFMA.FTZ R29, R0, R116, R29 ;  /* 0x00000074001d7223 */ /* 0x000fe2000001001d */
[----:B------:R-:W-:Y:S01]  /*168a0*/  IADD3 R117, R2, 0x68, RZ ;  /* 0x0000006802757810 */ /* 0x000fe20007ffe0ff */
[CC--:B------:R-:W-:Y:S01]  /*168b0*/  FFMA.FTZ R38, R0.reuse, R109.reuse, R38 ;  /* 0x0000006d00267223 */ /* 0x0c0fe20000010026 */
[----:B---3--:R-:W-:Y:S01]  /*168c0*/  FMNMX.FTZ R119, R19, R120, !PT ;  /* 0x0000007813777209 */ /* 0x008fe20007810000 */
[----:B------:R-:W-:Y:S01]  /*168d0*/  FFMA.FTZ R36, R0, R109, R36 ;  /* 0x0000006d00247223 */ /* 0x000fe20000010024 */
[----:B------:R-:W1:Y:S01]  /*168e0*/  I2F R115, R117 ;  /* 0x0000007500737306 */ /* 0x000e620000201400 */
[----:B------:R-:W-:Y:S01]  /*168f0*/  FMNMX.FTZ R118, R16, R121, !PT ;  /* 0x0000007910767209 */ /* 0x000fe20007810000 */
[-C--:B------:R-:W-:Y:S01]  /*16900*/  FFMA.FTZ R27, R0, R114.reuse, R27 ;  /* 0x00000072001b7223 */ /* 0x080fe2000001001b */
[----:B------:R-:W-:Y:S01]  /*16910*/  FMNMX.FTZ R116, R22, R119, !PT ;  /* 0x0000007716747209 */ /* 0x000fe20007810000 */
[C---:B------:R-:W-:Y:S01]  /*16920*/  FFMA.FTZ R25, R0.reuse, R114, R25 ;  /* 0x0000007200197223 */ /* 0x040fe20000010019 */
[----:B------:R-:W-:Y:S01]  /*16930*/  FMNMX.FTZ R119, R17, R118, !PT ;  /* 0x0000007611777209 */ /* 0x000fe20007810000 */
[CC--:B------:R-:W-:Y:S01]  /*16940*/  FFMA.FTZ R35, R0.reuse, R111.reuse, R35 ;  /* 0x0000006f00237223 */ /* 0x0c0fe20000010023 */
[----:B------:R-:W-:Y:S01]  /*16950*/  FMNMX.FTZ R121, R23, R116, !PT ;  /* 0x0000007417797209 */ /* 0x000fe20007810000 */
[----:B------:R-:W-:Y:S01]  /*16960*/  FFMA.FTZ R33, R0, R111, R33 ;  /* 0x0000006f00217223 */ /* 0x000fe20000010021 */
[----:B------:R-:W-:Y:S01]  /*16970*/  IADD3 R116, R2, 0x69, RZ ;  /* 0x0000006902747810 */ /* 0x000fe20007ffe0ff */
[----:B------:R-:W-:Y:S01]  /*16980*/  FFMA.FTZ R37, R0, R108, R37 ;  /* 0x0000006c00257223 */ /* 0x000fe20000010025 */
[----:B------:R-:W-:Y:S01]  /*16990*/  IADD3 R105, R2, 0x50, RZ ;  /* 0x0000005002697810 */ /* 0x000fe20007ffe0ff */
[-C--:B--2---:R-:W-:Y:S01]  /*169a0*/  FFMA.FTZ R51, R0, R110.reuse, R51 ;  /* 0x0000006e00337223 */ /* 0x084fe20000010033 */
[----:B------:R-:W2:Y:S01]  /*169b0*/  I2F R109, R116 ;  /* 0x00000074006d7306 */ /* 0x000ea20000201400 */
[----:B------:R-:W-:Y:S01]  /*169c0*/  FMNMX.FTZ R120, R20, R119, !PT ;  /* 0x0000007714787209 */ /* 0x000fe20007810000 */
[----:B------:R-:W-:Y:S01]  /*169d0*/  FFMA.FTZ R49, R0, R110, R49 ;  /* 0x0000006e00317223 */ /* 0x000fe20000010031 */
[----:B------:R-:W-:Y:S01]  /*169e0*/  FMNMX.FTZ R118, R26, R121, !PT ;  /* 0x000000791a767209 */ /* 0x000fe20007810000 */
[C---:B----4-:R-:W-:Y:S01]  /*169f0*/  FFMA.FTZ R43, R0.reuse, R106, R43 ;  /* 0x0000006a002b7223 */ /* 0x050fe2000001002b */
[----:B------:R-:W-:Y:S01]  /*16a00*/  FMNMX.FTZ R119, R21, R120, !PT ;  /* 0x0000007815777209 */ /* 0x000fe20007810000 */
[CC--:B------:R-:W-:Y:S01]  /*16a10*/  FFMA.FTZ R42, R0.reuse, R107.reuse, R42 ;  /* 0x0000006b002a7223 */ /* 0x0c0fe2000001002a */
[----:B------:R-:W-:Y:S01]  /*16a20*/  FMNMX.FTZ R111, R27, R118, !PT ;  /* 0x000000761b6f7209 */ /* 0x000fe20007810000 */
[----:B------:R-:W-:Y:S01]  /*16a30*/  FFMA.FTZ R40, R0, R107, R40 ;  /* 0x0000006b00287223 */ /* 0x000fe20000010028 */
[----:B------:R-:W-:Y:S01]  /*16a40*/  FMNMX.FTZ R118, R24, R119, !PT ;  /* 0x0000007718767209 */ /* 0x000fe20007810000 */
[----:B------:R-:W3:Y:S01]  /*16a50*/  I2F R105, R105 ;  /* 0x0000006900697306 */ /* 0x000ee20000201400 */
[----:B------:R-:W-:Y:S01]  /*16a60*/  FMNMX.FTZ R120, R30, R111, !PT ;  /* 0x0000006f1e787209 */ /* 0x000fe20007810000 */
[C---:B------:R-:W-:Y:S01]  /*16a70*/  FFMA.FTZ R41, R0.reuse, R106, R41 ;  /* 0x0000006a00297223 */ /* 0x040fe20000010029 */
[----:B------:R-:W-:Y:S01]  /*16a80*/  FMNMX.FTZ R119, R25, R118, !PT ;  /* 0x0000007619777209 */ /* 0x000fe20007810000 */
[----:B------:R-:W-:Y:S01]  /*16a90*/  FFMA.FTZ R54, R0, R113, R54 ;  /* 0x0000007100367223 */ /* 0x000fe20000010036 */
[----:B------:R-:W-:Y:S01]  /*16aa0*/  IADD3 R104, R2, 0x51, RZ ;  /* 0x0000005102687810 */ /* 0x000fe20007ffe0ff */
[-C--:B-1----:R-:W-:Y:S01]  /*16ab0*/  FFMA.FTZ R58, R0, R115.reuse, R58 ;  /* 0x00000073003a7223 */ /* 0x082fe2000001003a */
[----:B------:R-:W-:Y:S01]  /*16ac0*/  IADD3 R3, R2, 0x58, RZ ;  /* 0x0000005802037810 */ /* 0x000fe20007ffe0ff */
[C---:B------:R-:W-:Y:S01]  /*16ad0*/  FFMA.FTZ R56, R0.reuse, R115, R56 ;  /* 0x0000007300387223 */ /* 0x040fe20000010038 */
[----:B------:R-:W-:Y:S01]  /*16ae0*/  FMNMX.FTZ R117, R31, R120, !PT ;  /* 0x000000781f757209 */ /* 0x000fe20007810000 */
[----:B------:R-:W-:Y:S01]  /*16af0*/  FFMA.FTZ R52, R0, R113, R52 ;  /* 0x0000007100347223 */ /* 0x000fe20000010034 */
[----:B------:R-:W1:Y:S01]  /*16b00*/  I2F R104, R104 ;  /* 0x0000006800687306 */ /* 0x000e620000201400 */
[----:B------:R-:W-:Y:S02]  /*16b10*/  FMNMX.FTZ R118, R28, R119, !PT ;  /* 0x000000771c767209 */ /* 0x000fe40007810000 */
[----:B------:R-:W-:Y:S01]  /*16b20*/  FMNMX.FTZ R108, R34, R117, !PT ;  /* 0x00000075226c7209 */ /* 0x000fe20007810000 */
[CC--:B--2---:R-:W-:Y:S01]  /*16b30*/  FFMA.FTZ R59, R0.reuse, R109.reuse, R59 ;  /* 0x0000006d003b7223 */ /* 0x0c4fe2000001003b */
[----:B------:R-:W-:Y:S01]  /*16b40*/  FMNMX.FTZ R117, R29, R118, !PT ;  /* 0x000000761d757209 */ /* 0x000fe20007810000 */
[----:B------:R-:W-:Y:S01]  /*16b50*/  FFMA.FTZ R57, R0, R109, R57 ;  /* 0x0000006d00397223 */ /* 0x000fe20000010039 */
[----:B------:R-:W-:Y:S02]  /*16b60*/  FMNMX.FTZ R119, R35, R108, !PT ;  /* 0x0000006c23777209 */ /* 0x000fe40007810000 */
[----:B------:R-:W-:Y:S01]  /*16b70*/  FMNMX.FTZ R116, R32, R117, !PT ;  /* 0x0000007520747209 */ /* 0x000fe20007810000 */
[----:B------:R-:W2:Y:S01]  /*16b80*/  I2F R3, R3 ;  /* 0x0000000300037306 */ /* 0x000ea20000201400 */
[C---:B------:R-:W-:Y:S02]  /*16b90*/  IADD3 R111, R2.reuse, 0x70, RZ ;  /* 0x00000070026f7810 */ /* 0x040fe40007ffe0ff */
[----:B------:R-:W-:Y:S01]  /*16ba0*/  IADD3 R106, R2, 0x71, RZ ;  /* 0x00000071026a7810 */ /* 0x000fe20007ffe0ff */
[----:B---3--:R-:W-:Y:S01]  /*16bb0*/  FFMA.FTZ R46, R0, R105, R46 ;  /* 0x00000069002e7223 */ /* 0x008fe2000001002e */
[----:B------:R-:W-:Y:S01]  /*16bc0*/  FMNMX.FTZ R108, R38, R119, !PT ;  /* 0x00000077266c7209 */ /* 0x000fe20007810000 */
[----:B------:R-:W-:Y:S01]  /*16bd0*/  FFMA.FTZ R44, R0, R105, R44 ;  /* 0x00000069002c7223 */ /* 0x000fe2000001002c */
[----:B------:R-:W-:Y:S02]  /*16be0*/  FMNMX.FTZ R119, R33, R116, !PT ;  /* 0x0000007421777209 */ /* 0x000fe40007810000 */
[----:B------:R-:W-:Y:S01]  /*16bf0*/  FMNMX.FTZ R117, R39, R108, !PT ;  /* 0x0000006c27757209 */ /* 0x000fe20007810000 */
[----:B------:R3:W4:Y:S01]  /*16c00*/  I2F R107, R111 ;  /* 0x0000006f006b7306 */ /* 0x0007220000201400 */
[----:B------:R-:W-:Y:S02]  /*16c10*/  FMNMX.FTZ R108, R36, R119, !PT ;  /* 0x00000077246c7209 */ /* 0x000fe40007810000 */
[----:B------:R-:W-:Y:S01]  /*16c20*/  FMNMX.FTZ R116, R42, R117, !PT ;  /* 0x000000752a747209 */ /* 0x000fe20007810000 */
[C---:B-1----:R-:W-:Y:S01]  /*16c30*/  FFMA.FTZ R47, R0.reuse, R104, R47 ;  /* 0x00000068002f7223 */ /* 0x042fe2000001002f */
[----:B------:R-:W-:Y:S01]  /*16c40*/  FMNMX.FTZ R119, R37, R108, !PT ;  /* 0x0000006c25777209 */ /* 0x000fe20007810000 */
[----:B------:R-:W-:Y:S01]  /*16c50*/  FFMA.FTZ R45, R0, R104, R45 ;  /* 0x00000068002d7223 */ /* 0x000fe2000001002d */
[----:B------:R-:W-:Y:S02]  /*16c60*/  FMNMX.FTZ R117, R43, R116, !PT ;  /* 0x000000742b757209 */ /* 0x000fe40007810000 */
[----:B------:R-:W-:Y:S01]  /*16c70*/  FMNMX.FTZ R108, R40, R119, !PT ;  /* 0x00000077286c7209 */ /* 0x000fe20007810000 */
[----:B------:R1:W5:Y:S01]  /*16c80*/  I2F R105, R106 ;  /* 0x0000006a00697306 */ /* 0x0003620000201400 */
[----:B------:R-:W-:Y:S02]  /*16c90*/  IADD3 R114, R2, 0x61, RZ ;  /* 0x0000006102727810 */ /* 0x000fe40007ffe0ff */
[----:B------:R-:W-:Y:S01]  /*16ca0*/  FMNMX.FTZ R104, R46, R117, !PT ;  /* 0x000000752e687209 */ /* 0x000fe20007810000 */
[CC--:B--2---:R-:W-:Y:S02]  /*16cb0*/  FFMA.FTZ R50, R0.reuse, R3.reuse, R50 ;  /* 0x0000000300327223 */ /* 0x0c4fe40000010032 */
[----:B------:R-:W-:Y:S01]  /*16cc0*/  FFMA.FTZ R48, R0, R3, R48 ;  /* 0x0000000300307223 */ /* 0x000fe20000010030 */
[----:B------:R-:W-:Y:S02]  /*16cd0*/  FMNMX.FTZ R3, R41, R108, !PT ;  /* 0x0000006c29037209 */ /* 0x000fe40007810000 */
[----:B------:R-:W-:Y:S01]  /*16ce0*/  FMNMX.FTZ R117, R47, R104, !PT ;  /* 0x000000682f757209 */ /* 0x000fe20007810000 */
        /* <DEDUP_REMOVED lines=27> */
[----:B------:R-:W-:Y:S01]  /*16ea0*/  FMNMX.FTZ R106, R62, R113, !PT ;  /* 0x000000713e6a7209 */ /* 0x000fe20007810000 */
[C---:B-1----:R-:W-:Y:S03]  /*16eb0*/  FFMA.FTZ R67, R0.reuse, R2, R67 ;  /* 0x0000000200437223 */ /* 0x042fe60000010043 */
        /* <DEDUP_REMOVED lines=13> */
[----:B------:R-:W-:Y:S08]  /*16f90*/  LDSM.16.MT88.4 R108, [R150+0x6000] ;  /* 0x00600000966c783b */ /* 0x000ff00000004200 */
[----:B------:R-:W2:Y:S01]  /*16fa0*/  SHFL.BFLY PT, R3, R106, 0x1, 0x1f ;  /* 0x0c201f006a037f89 */ /* 0x000ea200000e0000 */
[----:B-1----:R-:W-:Y:S04]  /*16fb0*/  FMNMX.FTZ R2, R105, R2, !PT ;  /* 0x0000000269027209 */ /* 0x002fe80007810000 */
[C---:B------:R-:W-:Y:S01]  /*16fc0*/  FSETP.NEU.FTZ.AND P0, PT, R2.reuse, -INF , PT ;  /* 0xff8000000200780b */ /* 0x040fe20003f1d000 */
[C---:B------:R-:W-:Y:S02]  /*16fd0*/  FADD.FTZ R104, -R2.reuse, R103 ;  /* 0x0000006702687221 */ /* 0x040fe40000010100 */
[----:B------:R-:W-:Y:S02]  /*16fe0*/  FMUL.FTZ R116, R2, c[0x0][0x23c] ;  /* 0x00008f0002747a20 */ /* 0x000fe40000410000 */
[----:B------:R-:W-:Y:S03]  /*16ff0*/  FMUL.FTZ R103, R104, c[0x0][0x23c] ;  /* 0x00008f0068677a20 */ /* 0x000fe60000410000 */
[----:B------:R-:W-:Y:S03]  /*17000*/  FSEL R116, R116, RZ, P0 ;  /* 0x000000ff74747208 */ /* 0x000fe60000000000 */
[----:B------:R-:W1:Y:S01]  /*17010*/  MUFU.EX2 R103, R103 ;  /* 0x0000006700677308 */ /* 0x000e620000000800 */
[----:B--2---:R-:W-:Y:S01]  /*17020*/  FMNMX.FTZ R3, R106, R3, !PT ;  /* 0x000000036a037209 */ /* 0x004fe20007810000 */
[--C-:B------:R-:W-:Y:S02]  /*17030*/  FFMA.FTZ R130, R34, c[0x0][0x23c], -R116.reuse ;  /* 0x00008f0022827a23 */ /* 0x100fe40000010874 */
[----:B------:R-:W-:Y:S01]  /*17040*/  FFMA.FTZ R129, R35, c[0x0][0x23c], -R116 ;  /* 0x00008f0023817a23 */ /* 0x000fe20000010874 */
[C---:B------:R-:W-:Y:S01]  /*17050*/  FSETP.NEU.FTZ.AND P0, PT, R3.reuse, -INF , PT ;  /* 0xff8000000300780b */ /* 0x040fe20003f1d000 */
[----:B------:R-:W-:Y:S02]  /*17060*/  FADD.FTZ R104, -R3, R102 ;  /* 0x0000006603687221 */ /* 0x000fe40000010100 */
[--C-:B------:R-:W-:Y:S02]  /*17070*/  FFMA.FTZ R118, R10, c[0x0][0x23c], -R116.reuse ;  /* 0x00008f000a767a23 */ /* 0x100fe40000010874 */
[----:B------:R-:W-:Y:S01]  /*17080*/  MUFU.EX2 R130, R130 ;  /* 0x0000008200827308 */ /* 0x000fe20000000800 */
[----:B------:R-:W-:Y:S02]  /*17090*/  FMUL.FTZ R102, R104, c[0x0][0x23c] ;  /* 0x00008f0068667a20 */ /* 0x000fe40000410000 */
[----:B------:R-:W2:Y:S01]  /*170a0*/  LDSM.16.MT88.4 R104, [R152+0x6000] ;  /* 0x006000009868783b */ /* 0x000ea20000004200 */
[--C-:B------:R-:W-:Y:S02]  /*170b0*/  FFMA.FTZ R115, R11, c[0x0][0x23c], -R116.reuse ;  /* 0x00008f000b737a23 */ /* 0x100fe40000010874 */
[--C-:B------:R-:W-:Y:S02]  /*170c0*/  FFMA.FTZ R121, R14, c[0x0][0x23c], -R116.reuse ;  /* 0x00008f000e797a23 */ /* 0x100fe40000010874 */
[--C-:B------:R-:W-:Y:S02]  /*170d0*/  FFMA.FTZ R114, R15, c[0x0][0x23c], -R116.reuse ;  /* 0x00008f000f727a23 */ /* 0x100fe40000010874 */
[----:B------:R-:W3:Y:S01]  /*170e0*/  MUFU.EX2 R102, R102 ;  /* 0x0000006600667308 */ /* 0x000ee20000000800 */
[----:B------:R-:W-:Y:S02]  /*170f0*/  FMUL.FTZ R113, R3, c[0x0][0x23c] ;  /* 0x00008f0003717a20 */ /* 0x000fe40000410000 */
[--C-:B------:R-:W-:Y:S02]  /*17100*/  FFMA.FTZ R125, R6, c[0x0][0x23c], -R116.reuse ;  /* 0x00008f00067d7a23 */ /* 0x100fe40000010874 */
[----:B-1----:R-:W-:Y:S01]  /*17110*/  FMUL.FTZ R10, R103, R94 ;  /* 0x0000005e670a7220 */ /* 0x002fe20000410000 */
[----:B------:R-:W-:Y:S01]  /*17120*/  FSEL R113, R113, RZ, P0 ;  /* 0x000000ff71717208 */ /* 0x000fe20000000000 */
[C---:B------:R-:W-:Y:S01]  /*17130*/  FMUL.FTZ R11, R103.reuse, R95 ;  /* 0x0000005f670b7220 */ /* 0x040fe20000410000 */
[----:B------:R-:W-:Y:S01]  /*17140*/  ISETP.GT.AND P0, PT, R172, 0x1, PT ;  /* 0x00000001ac00780c */ /* 0x000fe20003f04270 */
[----:B------:R-:W-:Y:S01]  /*17150*/  FMUL.FTZ R14, R103, R90 ;  /* 0x0000005a670e7220 */ /* 0x000fe20000410000 */
[----:B------:R-:W-:Y:S01]  /*17160*/  MUFU.EX2 R125, R125 ;  /* 0x0000007d007d7308 */ /* 0x000fe20000000800 */
[--C-:B------:R-:W-:Y:S01]  /*17170*/  FFMA.FTZ R120, R8, c[0x0][0x23c], -R113.reuse ;  /* 0x00008f0008787a23 */ /* 0x100fe20000010871 */
[----:B------:R-:W-:Y:S01]  /*17180*/  MOV R172, R112 ;  /* 0x0000007000ac7202 */ /* 0x000fe20000000f00 */
[--C-:B------:R-:W-:Y:S02]  /*17190*/  FFMA.FTZ R117, R9, c[0x0][0x23c], -R113.reuse ;  /* 0x00008f0009757a23 */ /* 0x100fe40000010871 */
[--C-:B------:R-:W-:Y:S02]  /*171a0*/  FFMA.FTZ R124, R7, c[0x0][0x23c], -R116.reuse ;  /* 0x00008f00077c7a23 */ /* 0x100fe40000010874 */
[--C-:B------:R-:W-:Y:S02]  /*171b0*/  FFMA.FTZ R126, R4, c[0x0][0x23c], -R113.reuse ;  /* 0x00008f00047e7a23 */ /* 0x100fe40000010871 */
[--C-:B------:R-:W-:Y:S01]  /*171c0*/  FFMA.FTZ R119, R5, c[0x0][0x23c], -R113.reuse ;  /* 0x00008f0005777a23 */ /* 0x100fe20000010871 */
[----:B------:R-:W-:Y:S01]  /*171d0*/  MUFU.EX2 R118, R118 ;  /* 0x0000007600767308 */ /* 0x000fe20000000800 */
[----:B------:R-:W-:Y:S02]  /*171e0*/  FMUL.FTZ R15, R103, R91 ;  /* 0x0000005b670f7220 */ /* 0x000fe40000410000 */
[--C-:B------:R-:W-:Y:S02]  /*171f0*/  FFMA.FTZ R132, R28, c[0x0][0x23c], -R113.reuse ;  /* 0x00008f001c847a23 */ /* 0x100fe40000010871 */
[C---:B---3--:R-:W-:Y:S02]  /*17200*/  FMUL.FTZ R8, R102.reuse, R92 ;  /* 0x0000005c66087220 */ /* 0x048fe40000410000 */
[----:B------:R-:W-:Y:S02]  /*17210*/  FMUL.FTZ R9, R102, R93 ;  /* 0x0000005d66097220 */ /* 0x000fe40000410000 */
[----:B------:R-:W1:Y:S01]  /*17220*/  LDSM.16.MT88.4 R92, [R149+0x6000] ;  /* 0x00600000955c783b */ /* 0x000e620000004200 */
[----:B------:R-:W3:Y:S01]  /*17230*/  MUFU.EX2 R124, R124 ;  /* 0x0000007c007c7308 */ /* 0x000ee20000000800 */
[--C-:B------:R-:W-:Y:S02]  /*17240*/  FFMA.FTZ R131, R29, c[0x0][0x23c], -R113.reuse ;  /* 0x00008f001d837a23 */ /* 0x100fe40000010871 */
[--C-:B------:R-:W-:Y:S02]  /*17250*/  FFMA.FTZ R32, R32, c[0x0][0x23c], -R113.reuse ;  /* 0x00008f0020207a23 */ /* 0x100fe40000010871 */
[--C-:B------:R-:W-:Y:S02]  /*17260*/  FFMA.FTZ R134, R37, c[0x0][0x23c], -R113.reuse ;  /* 0x00008f0025867a23 */ /* 0x100fe40000010871 */
        /* <DEDUP_REMOVED lines=9> */
[----:B------:R-:W-:Y:S02]  /*17300*/  FMUL.FTZ R69, R102, R69 ;  /* 0x0000004566457220 */ /* 0x000fe40000410000 */
[C---:B------:R-:W-:Y:S01]  /*17310*/  FMUL.FTZ R74, R103.reuse, R74 ;  /* 0x0000004a674a7220 */ /* 0x040fe20000410000 */
[----:B---3--:R-:W-:Y:S01]  /*17320*/  F2FP.BF16.PACK_AB R97, R124, R125 ;  /* 0x0000007d7c61723e */ /* 0x008fe200000010ff */
[----:B------:R-:W-:Y:S02]  /*17330*/  FMUL.FTZ R75, R103, R75 ;  /* 0x0000004b674b7220 */ /* 0x000fe40000410000 */
[C---:B------:R-:W-:Y:S02]  /*17340*/  FMUL.FTZ R72, R102.reuse, R72 ;  /* 0x0000004866487220 */ /* 0x040fe40000410000 */
[----:B------:R-:W-:Y:S01]  /*17350*/  FMUL.FTZ R73, R102, R73 ;  /* 0x0000004966497220 */ /* 0x000fe20000410000 */
[----:B------:R-:W3:Y:S01]  /*17360*/  MUFU.EX2 R119, R119 ;  /* 0x0000007700777308 */ /* 0x000ee20000000800 */
[--C-:B------:R-:W-:Y:S02]  /*17370*/  FFMA.FTZ R123, R12, c[0x0][0x23c], -R113.reuse ;  /* 0x00008f000c7b7a23 */ /* 0x100fe40000010871 */
[C---:B------:R-:W-:Y:S01]  /*17380*/  FMUL.FTZ R12, R102.reuse, R88 ;  /* 0x00000058660c7220 */ /* 0x040fe20000410000 */
[----:B----4-:R-:W-:Y:S01]  /*17390*/  F2FP.BF16.PACK_AB R99, R115, R118 ;  /* 0x000000767363723e */ /* 0x010fe200000010ff */
        /* <DEDUP_REMOVED lines=9> */
[----:B------:R-:W4:Y:S01]  /*17430*/  MUFU.EX2 R117, R117 ;  /* 0x0000007500757308 */ /* 0x000f220000000800 */
[--C-:B------:R-:W-:Y:S02]  /*17440*/  FFMA.FTZ R18, R18, c[0x0][0x23c], -R116.reuse ;  /* 0x00008f0012127a23 */ /* 0x100fe40000010874 */
[--C-:B------:R-:W-:Y:S01]  /*17450*/  FFMA.FTZ R122, R16, c[0x0][0x23c], -R113.reuse ;  /* 0x00008f00107a7a23 */ /* 0x100fe20000010871 */
[----:B---3--:R-:W-:Y:S01]  /*17460*/  F2FP.BF16.PACK_AB R96, R119, R126 ;  /* 0x0000007e7760723e */ /* 0x008fe200000010ff */
[----:B------:R-:W-:Y:S02]  /*17470*/  FMUL.FTZ R16, R102, R84 ;  /* 0x0000005466107220 */ /* 0x000fe40000410000 */
        /* <DEDUP_REMOVED lines=25> */
[----:B------:R4:W-:Y:S01]  /*17610*/  MUFU.EX2 R109, R18 ;  /* 0x00000012006d7308 */ /* 0x0009e20000000800 */
[--C-:B------:R-:W-:Y:S02]  /*17620*/  FFMA.FTZ R51, R55, c[0x0][0x23c], -R116.reuse ;  /* 0x00008f0037337a23 */ /* 0x100fe40000010874 */
[--C-:B------:R-:W-:Y:S02]  /*17630*/  FFMA.FTZ R58, R58, c[0x0][0x23c], -R116.reuse ;  /* 0x00008f003a3a7a23 */ /* 0x100fe40000010874 */
[C---:B------:R-:W-:Y:S04]  /*17640*/  HMMA.16816.F32.BF16 R72, R96.reuse, R110, R72 ;  /* 0x0000006e6048723c */ /* 0x040fe80000041848 */
[--C-:B------:R-:W-:Y:S01]  /*17650*/  FFMA.FTZ R108, R19, c[0x0][0x23c], -R116.reuse ;  /* 0x00008f00136c7a23 */ /* 0x100fe20000010874 */
[----:B------:R-:W-:Y:S01]  /*17660*/  MUFU.EX2 R128, R128 ;  /* 0x0000008000807308 */ /* 0x000fe20000000800 */
[----:B------:R-:W-:Y:S02]  /*17670*/  FMUL.FTZ R19, R103, R87 ;  /* 0x0000005767137220 */ /* 0x000fe40000410000 */
[--C-:B------:R-:W-:Y:S01]  /*17680*/  FFMA.FTZ R110, R13, c[0x0][0x23c], -R113.reuse ;  /* 0x00008f000d6e7a23 */ /* 0x100fe20000010871 */
[C---:B-1----:R-:W-:Y:S03]  /*17690*/  HMMA.16816.F32.BF16 R76, R96.reuse, R92, R76 ;  /* 0x0000005c604c723c */ /* 0x042fe6000004184c */
[C---:B------:R-:W-:Y:S02]  /*176a0*/  FMUL.FTZ R13, R102.reuse, R89 ;  /* 0x00000059660d7220 */ /* 0x040fe40000410000 */
[----:B------:R-:W1:Y:S01]  /*176b0*/  LDSM.16.MT88.4 R88, [R152+0x6800] ;  /* 0x006800009858783b */ /* 0x000e620000004200 */
[----:B------:R-:W5:Y:S01]  /*176c0*/  MUFU.EX2 R108, R108 ;  /* 0x0000006c006c7308 */ /* 0x000f620000000800 */
[--C-:B------:R-:W-:Y:S02]  /*176d0*/  FFMA.FTZ R111, R17, c[0x0][0x23c], -R113.reuse ;  /* 0x00008f00116f7a23 */ /* 0x100fe40000010871 */
[----:B------:R-:W-:Y:S01]  /*176e0*/  FMUL.FTZ R17, R102, R85 ;  /* 0x0000005566117220 */ /* 0x000fe20000410000 */
[C---:B------:R-:W-:Y:S03]  /*176f0*/  HMMA.16816.F32.BF16 R12, R96.reuse, R94, R12 ;  /* 0x0000005e600c723c */ /* 0x040fe6000004180c */
[----:B------:R-:W1:Y:S01]  /*17700*/  LDSM.16.MT88.4 R92, [R150+0x6800] ;  /* 0x00680000965c783b */ /* 0x000e620000004200 */
[----:B---3--:R-:W-:Y:S01]  /*17710*/  F2FP.BF16.PACK_AB R85, R114, R121 ;  /* 0x000000797255723e */ /* 0x008fe200000010ff */
[----:B----4-:R-:W-:Y:S01]  /*17720*/  FMUL.FTZ R18, R103, R86 ;  /* 0x0000005667127220 */ /* 0x010fe20000410000 */
[----:B------:R-:W3:Y:S01]  /*17730*/  MUFU.EX2 R110, R110 ;  /* 0x0000006e006e7308 */ /* 0x000ee20000000800 */
[--C-:B------:R-:W-:Y:S02]  /*17740*/  FFMA.FTZ R55, R59, c[0x0][0x23c], -R116.reuse ;  /* 0x00008f003b377a23 */ /* 0x100fe40000010874 */
[--C-:B------:R-:W-:Y:S03]  /*17750*/  FFMA.FTZ R52, R52, c[0x0][0x23c], -R113.reuse ;  /* 0x00008f0034347a23 */ /* 0x100fe60000010871 */
[C---:B--2---:R-:W-:Y:S03]  /*17760*/  HMMA.16816.F32.BF16 R16, R96.reuse, R104, R16 ;  /* 0x000000686010723c */ /* 0x044fe60000041810 */
[--C-:B------:R-:W-:Y:S01]  /*17770*/  FFMA.FTZ R53, R53, c[0x0][0x23c], -R113.reuse ;  /* 0x00008f0035357a23 */ /* 0x100fe20000010871 */
[----:B------:R-:W2:Y:S01]  /*17780*/  MUFU.EX2 R111, R111 ;  /* 0x0000006f006f7308 */ /* 0x000ea20000000800 */
[--C-:B------:R-:W-:Y:S02]  /*17790*/  FFMA.FTZ R56, R56, c[0x0][0x23c], -R113.reuse ;  /* 0x00008f0038387a23 */ /* 0x100fe40000010871 */
[--C-:B------:R-:W-:Y:S01]  /*177a0*/  FFMA.FTZ R104, R27, c[0x0][0x23c], -R116.reuse ;  /* 0x00008f001b687a23 */ /* 0x100fe20000010874 */
[----:B------:R-:W-:Y:S01]  /*177b0*/  HMMA.16816.F32.BF16 R80, R96, R106, R80 ;  /* 0x0000006a6050723c */ /* 0x000fe20000041850 */
[----:B------:R-:W4:Y:S03]  /*177c0*/  LDSM.16.MT88.4 R96, [R149+0x6800] ;  /* 0x006800009560783b */ /* 0x000f260000004200 */
[----:B-----5:R-:W-:Y:S01]  /*177d0*/  F2FP.BF16.PACK_AB R87, R108, R109 ;  /* 0x0000006d6c57723e */ /* 0x020fe200000010ff */
[--C-:B------:R-:W-:Y:S01]  /*177e0*/  FFMA.FTZ R105, R22, c[0x0][0x23c], -R116.reuse ;  /* 0x00008f0016697a23 */ /* 0x100fe20000010874 */
[----:B------:R-:W-:Y:S01]  /*177f0*/  MUFU.EX2 R104, R104 ;  /* 0x0000006800687308 */ /* 0x000fe20000000800 */
[--C-:B------:R-:W-:Y:S02]  /*17800*/  FFMA.FTZ R107, R26, c[0x0][0x23c], -R116.reuse ;  /* 0x00008f001a6b7a23 */ /* 0x100fe40000010874 */
[--C-:B------:R-:W-:Y:S03]  /*17810*/  FFMA.FTZ R106, R23, c[0x0][0x23c], -R116.reuse ;  /* 0x00008f00176a7a23 */ /* 0x100fe60000010874 */
[----:B---3--:R-:W-:Y:S01]  /*17820*/  F2FP.BF16.PACK_AB R84, R110, R123 ;  /* 0x0000007b6e54723e */ /* 0x008fe200000010ff */
[--C-:B------:R-:W-:Y:S02]  /*17830*/  FFMA.FTZ R22, R24, c[0x0][0x23c], -R113.reuse ;  /* 0x00008f0018167a23 */ /* 0x100fe40000010871 */
[--C-:B------:R-:W-:Y:S01]  /*17840*/  FFMA.FTZ R57, R57, c[0x0][0x23c], -R113.reuse ;  /* 0x00008f0039397a23 */ /* 0x100fe20000010871 */
[----:B------:R-:W-:Y:S01]  /*17850*/  MUFU.EX2 R105, R105 ;  /* 0x0000006900697308 */ /* 0x000fe20000000800 */
[--C-:B------:R-:W-:Y:S02]  /*17860*/  FFMA.FTZ R59, R62, c[0x0][0x23c], -R116.reuse ;  /* 0x00008f003e3b7a23 */ /* 0x100fe40000010874 */
[--C-:B------:R-:W-:Y:S01]  /*17870*/  FFMA.FTZ R62, R63, c[0x0][0x23c], -R116.reuse ;  /* 0x00008f003f3e7a23 */ /* 0x100fe20000010874 */
[----:B--2---:R-:W-:Y:S01]  /*17880*/  F2FP.BF16.PACK_AB R86, R111, R122 ;  /* 0x0000007a6f56723e */ /* 0x004fe200000010ff */
[----:B------:R-:W-:Y:S02]  /*17890*/  FFMA.FTZ R63, R66, c[0x0][0x23c], -R116 ;  /* 0x00008f00423f7a23 */ /* 0x000fe40000010874 */
[----:B------:R-:W-:Y:S02]  /*178a0*/  FFMA.FTZ R60, R60, c[0x0][0x23c], -R113 ;  /* 0x00008f003c3c7a23 */ /* 0x000fe40000010871 */
[----:B------:R-:W-:Y:S01]  /*178b0*/  FFMA.FTZ R126, R102, R177, R126 ;  /* 0x000000b1667e7223 */ /* 0x000fe2000001007e */
[----:B------:R-:W2:Y:S01]  /*178c0*/  MUFU.EX2 R106, R106 ;  /* 0x0000006a006a7308 */ /* 0x000ea20000000800 */
[C---:B-1----:R-:W-:Y:S05]  /*178d0*/  HMMA.16816.F32.BF16 R4, R84.reuse, R88, R4 ;  /* 0x000000585404723c */ /* 0x042fea0000041804 */
[----:B------:R-:W-:Y:S01]  /*178e0*/  FADD.FTZ R119, R119, R126 ;  /* 0x0000007e77777221 */ /* 0x000fe20000010000 */
[----:B------:R-:W-:Y:S01]  /*178f0*/  MOV R102, R3 ;  /* 0x0000000300667202 */ /* 0x000fe20000000f00 */
[----:B------:R-:W-:Y:S01]  /*17900*/  FFMA.FTZ R125, R103, R178, R125 ;  /* 0x000000b2677d7223 */ /* 0x000fe2000001007d */
[C---:B------:R-:W-:Y:S01]  /*17910*/  HMMA.16816.F32.BF16 R8, R84.reuse, R90, R8 ;  /* 0x0000005a5408723c */ /* 0x040fe20000041808 */
[----:B------:R-:W1:Y:S01]  /*17920*/  LDSM.16.MT88.4 R88, [R148+0x6800] ;  /* 0x006800009458783b */ /* 0x000e620000004200 */
[----:B------:R-:W3:Y:S02]  /*17930*/  MUFU.EX2 R107, R107 ;  /* 0x0000006b006b7308 */ /* 0x000ee40000000800 */
[----:B------:R-:W-:Y:S01]  /*17940*/  FADD.FTZ R120, R120, R119 ;  /* 0x0000007778787221 */ /* 0x000fe20000010000 */
[----:B------:R-:W-:Y:S01]  /*17950*/  MOV R103, R2 ;  /* 0x0000000200677202 */ /* 0x000fe20000000f00 */
[----:B------:R-:W-:Y:S02]  /*17960*/  FADD.FTZ R125, R124, R125 ;  /* 0x0000007d7c7d7221 */ /* 0x000fe40000010000 */
[C---:B------:R-:W-:Y:S04]  /*17970*/  HMMA.16816.F32.BF16 R68, R84.reuse, R92, R68 ;  /* 0x0000005c5444723c */ /* 0x040fe80000041844 */
[----:B------:R-:W5:Y:S01]  /*17980*/  MUFU.EX2 R127, R127 ;  /* 0x0000007f007f7308 */ /* 0x000f620000000800 */
[----:B------:R-:W-:Y:S01]  /*17990*/  FADD.FTZ R120, R117, R120 ;  /* 0x0000007875787221 */ /* 0x000fe20000010000 */
[----:B--2---:R-:W-:Y:S02]  /*179a0*/  F2FP.BF16.PACK_AB R21, R106, R105 ;  /* 0x000000696a15723e */ /* 0x004fe400000010ff */
[C---:B------:R-:W-:Y:S01]  /*179b0*/  HMMA.16816.F32.BF16 R72, R84.reuse, R94, R72 ;  /* 0x0000005e5448723c */ /* 0x040fe20000041848 */
[----:B------:R-:W2:Y:S03]  /*179c0*/  LDSM.16.MT88.4 R92, [R152+0x7000] ;  /* 0x00700000985c783b */ /* 0x000ea60000004200 */
[----:B------:R-:W-:Y:S02]  /*179d0*/  FADD.FTZ R123, R123, R120 ;  /* 0x000000787b7b7221 */ /* 0x000fe40000010000 */
[----:B------:R-:W-:Y:S01]  /*179e0*/  MUFU.EX2 R129, R129 ;  /* 0x0000008100817308 */ /* 0x000fe20000000800 */
[----:B------:R-:W-:Y:S01]  /*179f0*/  FADD.FTZ R118, R118, R125 ;  /* 0x0000007d76767221 */ /* 0x000fe20000010000 */
[C---:B----4-:R-:W-:Y:S04]  /*17a00*/  HMMA.16816.F32.BF16 R76, R84.reuse, R96, R76 ;  /* 0x00000060544c723c */ /* 0x050fe8000004184c */
[----:B---3--:R-:W-:Y:S01]  /*17a10*/  F2FP.BF16.PACK_AB R23, R104, R107 ;  /* 0x0000006b6817723e */ /* 0x008fe200000010ff */
[----:B------:R-:W-:Y:S02]  /*17a20*/  FADD.FTZ R123, R110, R123 ;  /* 0x0000007b6e7b7221 */ /* 0x000fe40000010000 */
[----:B------:R-:W-:Y:S01]  /*17a30*/  FFMA.FTZ R97, R25, c[0x0][0x23c], -R113 ;  /* 0x00008f0019617a23 */ /* 0x000fe20000010871 */
[C---:B------:R-:W-:Y:S01]  /*17a40*/  HMMA.16816.F32.BF16 R12, R84.reuse, R98, R12 ;  /* 0x00000062540c723c */ /* 0x040fe2000004180c */
[----:B------:R-:W-:Y:S01]  /*17a50*/  MUFU.EX2 R96, R22 ;  /* 0x0000001600607308 */ /* 0x000fe20000000800 */
[----:B------:R-:W3:Y:S02]  /*17a60*/  LDSM.16.MT88.4 R24, [R150+0x7000] ;  /* 0x007000009618783b */ /* 0x000ee40000004200 */
[----:B-----5:R-:W-:Y:S01]  /*17a70*/  F2FP.BF16.PACK_AB R20, R127, R128 ;  /* 0x000000807f14723e */ /* 0x020fe200000010ff */
[----:B------:R-:W-:Y:S02]  /*17a80*/  FADD.FTZ R122, R122, R123 ;  /* 0x0000007b7a7a7221 */ /* 0x000fe40000010000 */
[--C-:B------:R-:W-:Y:S01]  /*17a90*/  FFMA.FTZ R99, R30, c[0x0][0x23c], -R116.reuse ;  /* 0x00008f001e637a23 */ /* 0x100fe20000010874 */
[C---:B-1----:R-:W-:Y:S03]  /*17aa0*/  HMMA.16816.F32.BF16 R16, R84.reuse, R88, R16 ;  /* 0x000000585410723c */ /* 0x042fe60000041810 */
[----:B------:R-:W1:Y:S01]  /*17ab0*/  MUFU.EX2 R97, R97 ;  /* 0x0000006100617308 */ /* 0x000e620000000800 */
[----:B------:R-:W-:Y:S02]  /*17ac0*/  FFMA.FTZ R98, R31, c[0x0][0x23c], -R116 ;  /* 0x00008f001f627a23 */ /* 0x000fe40000010874 */
[----:B------:R-:W-:Y:S01]  /*17ad0*/  LDSM.16.MT88.4 R28, [R150+0x7800] ;  /* 0x00780000961c783b */ /* 0x000fe20000004200 */
[----:B------:R-:W-:Y:S01]  /*17ae0*/  FADD.FTZ R111, R111, R122 ;  /* 0x0000007a6f6f7221 */ /* 0x000fe20000010000 */
[----:B------:R-:W-:Y:S05]  /*17af0*/  HMMA.16816.F32.BF16 R80, R84, R90, R80 ;  /* 0x0000005a5450723c */ /* 0x000fea0000041850 */
[----:B------:R-:W-:Y:S01]  /*17b00*/  MUFU.EX2 R98, R98 ;  /* 0x0000006200627308 */ /* 0x000fe20000000800 */
[----:B------:R-:W4:Y:S01]  /*17b10*/  LDSM.16.MT88.4 R84, [R149+0x7000] ;  /* 0x007000009554783b */ /* 0x000f220000004200 */
[----:B------:R-:W-:Y:S02]  /*17b20*/  FADD.FTZ R128, R128, R111 ;  /* 0x0000006f80807221 */ /* 0x000fe40000010000 */
[----:B------:R-:W-:Y:S03]  /*17b30*/  FADD.FTZ R118, R115, R118 ;  /* 0x0000007673767221 */ /* 0x000fe60000010000 */
[----:B------:R-:W-:Y:S02]  /*17b40*/  FADD.FTZ R127, R127, R128 ;  /* 0x000000807f7f7221 */ /* 0x000fe40000010000 */
[----:B------:R-:W5:Y:S01]  /*17b50*/  LDSM.16.MT88.4 R88, [R148+0x7000] ;  /* 0x007000009458783b */ /* 0x000f620000004200 */
[----:B------:R-:W3:Y:S01]  /*17b60*/  MUFU.EX2 R99, R99 ;  /* 0x0000006300637308 */ /* 0x000ee20000000800 */
[----:B------:R-:W-:Y:S01]  /*17b70*/  FADD.FTZ R121, R121, R118 ;  /* 0x0000007679797221 */ /* 0x000fe20000010000 */
[C---:B-1----:R-:W-:Y:S01]  /*17b80*/  F2FP.BF16.PACK_AB R22, R97.reuse, R96 ;  /* 0x000000606116723e */ /* 0x042fe200000010ff */
[----:B------:R-:W-:Y:S02]  /*17b90*/  FADD.FTZ R96, R96, R127 ;  /* 0x0000007f60607221 */ /* 0x000fe40000010000 */
[----:B------:R-:W-:Y:S02]  /*17ba0*/  FADD.FTZ R114, R114, R121 ;  /* 0x0000007972727221 */ /* 0x000fe40000010000 */
[----:B------:R-:W-:Y:S03]  /*17bb0*/  FADD.FTZ R97, R97, R96 ;  /* 0x0000006061617221 */ /* 0x000fe60000010000 */
[----:B------:R-:W-:Y:S01]  /*17bc0*/  MUFU.EX2 R132, R132 ;  /* 0x0000008400847308 */ /* 0x000fe20000000800 */
[C---:B--2---:R-:W-:Y:S05]  /*17bd0*/  HMMA.16816.F32.BF16 R4, R20.reuse, R92, R4 ;  /* 0x0000005c1404723c */ /* 0x044fea0000041804 */
[----:B------:R-:W-:Y:S03]  /*17be0*/  FADD.FTZ R109, R109, R114 ;  /* 0x000000726d6d7221 */ /* 0x000fe60000010000 */
[C---:B------:R-:W-:Y:S01]  /*17bf0*/  HMMA.16816.F32.BF16 R8, R20.reuse, R94, R8 ;  /* 0x0000005e1408723c */ /* 0x040fe20000041808 */
[----:B------:R-:W-:Y:S01]  /*17c00*/  LDSM.16.MT88.4 R92, [R152+0x9800] ;  /* 0x00980000985c783b */ /* 0x000fe20000004200 */
[----:B------:R-:W1:Y:S02]  /*17c10*/  MUFU.EX2 R131, R131 ;  /* 0x0000008300837308 */ /* 0x000e640000000800 */
[----:B------:R-:W-:Y:S04]  /*17c20*/  FADD.FTZ R108, R108, R109 ;  /* 0x0000006d6c6c7221 */ /* 0x000fe80000010000 */
[C---:B---3--:R-:W-:Y:S04]  /*17c30*/  HMMA.16816.F32.BF16 R68, R20.reuse, R24, R68 ;  /* 0x000000181444723c */ /* 0x048fe80000041844 */
[----:B------:R-:W-:Y:S01]  /*17c40*/  MUFU.EX2 R133, R133 ;  /* 0x0000008500857308 */ /* 0x000fe20000000800 */
[----:B------:R-:W-:Y:S03]  /*17c50*/  FADD.FTZ R105, R105, R108 ;  /* 0x0000006c69697221 */ /* 0x000fe60000010000 */
[C---:B------:R-:W-:Y:S01]  /*17c60*/  HMMA.16816.F32.BF16 R72, R20.reuse, R26, R72 ;  /* 0x0000001a1448723c */ /* 0x040fe20000041848 */
[----:B------:R-:W2:Y:S03]  /*17c70*/  LDSM.16.MT88.4 R24, [R152+0x7800] ;  /* 0x007800009818783b */ /* 0x000ea60000004200 */
[----:B------:R-:W-:Y:S02]  /*17c80*/  FADD.FTZ R106, R106, R105 ;  /* 0x000000696a6a7221 */ /* 0x000fe40000010000 */
[----:B------:R-:W-:Y:S02]  /*17c90*/  MUFU.EX2 R42, R42 ;  /* 0x0000002a002a7308 */ /* 0x000fe40000000800 */
[C---:B----4-:R-:W-:Y:S04]  /*17ca0*/  HMMA.16816.F32.BF16 R76, R20.reuse, R84, R76 ;  /* 0x00000054144c723c */ /* 0x050fe8000004184c */
[----:B------:R-:W-:Y:S03]  /*17cb0*/  FADD.FTZ R107, R107, R106 ;  /* 0x0000006a6b6b7221 */ /* 0x000fe60000010000 */
[----:B------:R-:W-:Y:S01]  /*17cc0*/  FFMA.FTZ R85, R33, c[0x0][0x23c], -R113 ;  /* 0x00008f0021557a23 */ /* 0x000fe20000010871 */
[C---:B------:R-:W-:Y:S01]  /*17cd0*/  HMMA.16816.F32.BF16 R12, R20.reuse, R86, R12 ;  /* 0x00000056140c723c */ /* 0x040fe2000004180c */
[----:B------:R3:W-:Y:S03]  /*17ce0*/  MUFU.EX2 R84, R32 ;  /* 0x0000002000547308 */ /* 0x0007e60000000800 */
[----:B------:R-:W-:Y:S03]  /*17cf0*/  FADD.FTZ R104, R104, R107 ;  /* 0x0000006b68687221 */ /* 0x000fe60000010000 */
[--C-:B------:R-:W-:Y:S01]  /*17d00*/  FFMA.FTZ R87, R38, c[0x0][0x23c], -R116.reuse ;  /* 0x00008f0026577a23 */ /* 0x100fe20000010874 */
[C---:B-----5:R-:W-:Y:S03]  /*17d10*/  HMMA.16816.F32.BF16 R16, R20.reuse, R88, R16 ;  /* 0x000000581410723c */ /* 0x060fe60000041810 */
[----:B------:R-:W4:Y:S01]  /*17d20*/  MUFU.EX2 R85, R85 ;  /* 0x0000005500557308 */ /* 0x000f220000000800 */
[--C-:B------:R-:W-:Y:S02]  /*17d30*/  FFMA.FTZ R86, R39, c[0x0][0x23c], -R116.reuse ;  /* 0x00008f0027567a23 */ /* 0x100fe40000010874 */
[----:B------:R-:W-:Y:S01]  /*17d40*/  LDSM.16.MT88.4 R36, [R149+0x8800] ;  /* 0x008800009524783b */ /* 0x000fe20000004200 */
[----:B------:R-:W-:Y:S01]  /*17d50*/  FFMA.FTZ R116, R67, c[0x0][0x23c], -R116 ;  /* 0x00008f0043747a23 */ /* 0x000fe20000010874 */
[----:B------:R-:W-:Y:S05]  /*17d60*/  HMMA.16816.F32.BF16 R80, R20, R90, R80 ;  /* 0x0000005a1450723c */ /* 0x000fea0000041850 */
[----:B------:R-:W-:Y:S01]  /*17d70*/  MUFU.EX2 R87, R87 ;  /* 0x0000005700577308 */ /* 0x000fe20000000800 */
[----:B------:R-:W-:Y:S01]  /*17d80*/  LDSM.16.MT88.4 R88, [R149+0x9800] ;  /* 0x009800009558783b */ /* 0x000fe20000004200 */
[C---:B------:R-:W-:Y:S01]  /*17d90*/  F2FP.BF16.PACK_AB R21, R98.reuse, R99 ;  /* 0x000000636215723e */ /* 0x040fe200000010ff */
[----:B------:R-:W-:Y:S01]  /*17da0*/  FADD.FTZ R99, R99, R104 ;  /* 0x0000006863637221 */ /* 0x000fe20000010000 */
[----:B------:R-:W-:Y:S03]  /*17db0*/  F2FP.BF16.PACK_AB R23, R129, R130 ;  /* 0x000000828117723e */ /* 0x000fe600000010ff */
[----:B-1----:R-:W-:Y:S01]  /*17dc0*/  F2FP.BF16.PACK_AB R20, R131, R132 ;  /* 0x000000848314723e */ /* 0x002fe200000010ff */
[----:B------:R-:W-:Y:S01]  /*17dd0*/  FADD.FTZ R99, R98, R99 ;  /* 0x0000006362637221 */ /* 0x000fe20000010000 */
[----:B---3--:R-:W1:Y:S01]  /*17de0*/  LDSM.16.MT88.4 R32, [R149+0x7800] ;  /* 0x007800009520783b */ /* 0x008e620000004200 */
[----:B------:R-:W-:Y:S01]  /*17df0*/  FADD.FTZ R132, R132, R97 ;  /* 0x0000006184847221 */ /* 0x000fe20000010000 */
[----:B------:R-:W3:Y:S01]  /*17e00*/  MUFU.EX2 R86, R86 ;  /* 0x0000005600567308 */ /* 0x000ee20000000800 */
[----:B------:R-:W-:Y:S01]  /*17e10*/  FADD.FTZ R130, R130, R99 ;  /* 0x0000006382827221 */ /* 0x000fe20000010000 */
[----:B----4-:R-:W-:Y:S01]  /*17e20*/  F2FP.BF16.PACK_AB R22, R85, R84 ;  /* 0x000000545516723e */ /* 0x010fe200000010ff */
[----:B------:R-:W-:Y:S02]  /*17e30*/  FADD.FTZ R131, R131, R132 ;  /* 0x0000008483837221 */ /* 0x000fe40000010000 */
[----:B------:R-:W-:Y:S04]  /*17e40*/  FADD.FTZ R130, R129, R130 ;  /* 0x0000008281827221 */ /* 0x000fe80000010000 */
[C---:B--2---:R-:W-:Y:S01]  /*17e50*/  HMMA.16816.F32.BF16 R4, R20.reuse, R24, R4 ;  /* 0x000000181404723c */ /* 0x044fe20000041804 */
[----:B------:R-:W-:Y:S07]  /*17e60*/  MUFU.EX2 R43, R43 ;  /* 0x0000002b002b7308 */ /* 0x000fee0000000800 */
[C---:B------:R-:W-:Y:S01]  /*17e70*/  HMMA.16816.F32.BF16 R8, R20.reuse, R26, R8 ;  /* 0x0000001a1408723c */ /* 0x040fe20000041808 */
[----:B------:R-:W2:Y:S02]  /*17e80*/  LDSM.16.MT88.4 R24, [R148+0x7800] ;  /* 0x007800009418783b */ /* 0x000ea40000004200 */
[----:B------:R-:W4:Y:S05]  /*17e90*/  MUFU.EX2 R134, R134 ;  /* 0x0000008600867308 */ /* 0x000f2a0000000800 */
[C---:B------:R-:W-:Y:S05]  /*17ea0*/  HMMA.16816.F32.BF16 R68, R20.reuse, R28, R68 ;  /* 0x0000001c1444723c */ /* 0x040fea0000041844 */
[----:B------:R-:W-:Y:S03]  /*17eb0*/  MUFU.EX2 R40, R40 ;  /* 0x0000002800287308 */ /* 0x000fe60000000800 */
[C---:B------:R-:W-:Y:S01]  /*17ec0*/  HMMA.16816.F32.BF16 R72, R20.reuse, R30, R72 ;  /* 0x0000001e1448723c */ /* 0x040fe20000041848 */
[----:B------:R-:W5:Y:S06]  /*17ed0*/  LDSM.16.MT88.4 R28, [R152+0x8000] ;  /* 0x00800000981c783b */ /* 0x000f6c0000004200 */
[----:B------:R-:W3:Y:S01]  /*17ee0*/  MUFU.EX2 R41, R41 ;  /* 0x0000002900297308 */ /* 0x000ee20000000800 */
[C---:B-1----:R-:W-:Y:S08]  /*17ef0*/  HMMA.16816.F32.BF16 R76, R20.reuse, R32, R76 ;  /* 0x00000020144c723c */ /* 0x042ff0000004184c */
[C---:B------:R-:W-:Y:S01]  /*17f00*/  HMMA.16816.F32.BF16 R12, R20.reuse, R34, R12 ;  /* 0x00000022140c723c */ /* 0x040fe2000004180c */
[----:B------:R-:W1:Y:S01]  /*17f10*/  LDSM.16.MT88.4 R32, [R150+0x8000] ;  /* 0x008000009620783b */ /* 0x000e620000004200 */
[----:B------:R-:W-:Y:S06]  /*17f20*/  MUFU.EX2 R46, R46 ;  /* 0x0000002e002e7308 */ /* 0x000fec0000000800 */
[C---:B--2---:R-:W-:Y:S04]  /*17f30*/  HMMA.16816.F32.BF16 R16, R20.reuse, R24, R16 ;  /* 0x000000181410723c */ /* 0x044fe80000041810 */
[----:B------:R-:W2:Y:S04]  /*17f40*/  MUFU.EX2 R47, R47 ;  /* 0x0000002f002f7308 */ /* 0x000ea80000000800 */
[----:B------:R-:W-:Y:S01]  /*17f50*/  HMMA.16816.F32.BF16 R80, R20, R26, R80 ;  /* 0x0000001a1450723c */ /* 0x000fe20000041850 */
[----:B------:R-:W2:Y:S05]  /*17f60*/  LDSM.16.MT88.4 R24, [R149+0x8000] ;  /* 0x008000009518783b */ /* 0x000eaa0000004200 */
[----:B------:R-:W-:Y:S01]  /*17f70*/  MUFU.EX2 R135, R135 ;  /* 0x0000008700877308 */ /* 0x000fe20000000800 */
[----:B---3--:R-:W-:Y:S01]  /*17f80*/  F2FP.BF16.PACK_AB R21, R86, R87 ;  /* 0x000000575615723e */ /* 0x008fe200000010ff */
[----:B------:R-:W-:Y:S01]  /*17f90*/  FADD.FTZ R87, R87, R130 ;  /* 0x0000008257577221 */ /* 0x000fe20000010000 */
[----:B------:R-:W-:Y:S03]  /*17fa0*/  F2FP.BF16.PACK_AB R23, R42, R133 ;  /* 0x000000852a17723e */ /* 0x000fe600000010ff */
[----:B----4-:R-:W-:Y:S01]  /*17fb0*/  F2FP.BF16.PACK_AB R20, R134, R43 ;  /* 0x0000002b8614723e */ /* 0x010fe200000010ff */
[----:B------:R-:W-:Y:S01]  /*17fc0*/  FADD.FTZ R86, R86, R87 ;  /* 0x0000005756567221 */ /* 0x000fe20000010000 */
[----:B------:R-:W-:Y:S02]  /*17fd0*/  F2FP.BF16.PACK_AB R22, R41, R40 ;  /* 0x000000282916723e */ /* 0x000fe400000010ff */
[----:B------:R-:W3:Y:S01]  /*17fe0*/  MUFU.EX2 R50, R50 ;  /* 0x0000003200327308 */ /* 0x000ee20000000800 */
[----:B------:R-:W-:Y:S04]  /*17ff0*/  FADD.FTZ R133, R133, R86 ;  /* 0x0000005685857221 */ /* 0x000fe80000010000 */
[C---:B-----5:R-:W-:Y:S03]  /*18000*/  HMMA.16816.F32.BF16 R4, R20.reuse, R28, R4 ;  /* 0x0000001c1404723c */ /* 0x060fe60000041804 */
[----:B------:R-:W-:Y:S02]  /*18010*/  FADD.FTZ R133, R42, R133 ;  /* 0x000000852a857221 */ /* 0x000fe40000010000 */
[----:B------:R-:W-:Y:S03]  /*18020*/  MUFU.EX2 R44, R44 ;  /* 0x0000002c002c7308 */ /* 0x000fe60000000800 */
[C---:B------:R-:W-:Y:S01]  /*18030*/  HMMA.16816.F32.BF16 R8, R20.reuse, R30, R8 ;  /* 0x0000001e1408723c */ /* 0x040fe20000041808 */
[----:B------:R-:W4:Y:S06]  /*18040*/  LDSM.16.MT88.4 R28, [R148+0x8000] ;  /* 0x00800000941c783b */ /* 0x000f2c0000004200 */
[----:B------:R-:W5:Y:S01]  /*18050*/  MUFU.EX2 R45, R45 ;  /* 0x0000002d002d7308 */ /* 0x000f620000000800 */
[C---:B-1----:R-:W-:Y:S08]  /*18060*/  HMMA.16816.F32.BF16 R68, R20.reuse, R32, R68 ;  /* 0x000000201444723c */ /* 0x042ff00000041844 */
[C---:B------:R-:W-:Y:S01]  /*18070*/  HMMA.16816.F32.BF16 R72, R20.reuse, R34, R72 ;  /* 0x000000221448723c */ /* 0x040fe20000041848 */
[----:B------:R-:W1:Y:S01]  /*18080*/  LDSM.16.MT88.4 R32, [R152+0x8800] ;  /* 0x008800009820783b */ /* 0x000e620000004200 */
[----:B------:R-:W-:Y:S06]  /*18090*/  MUFU.EX2 R48, R48 ;  /* 0x0000003000307308 */ /* 0x000fec0000000800 */
[C---:B--2---:R-:W-:Y:S04]  /*180a0*/  HMMA.16816.F32.BF16 R76, R20.reuse, R24, R76 ;  /* 0x00000018144c723c */ /* 0x044fe8000004184c */
[----:B------:R-:W2:Y:S04]  /*180b0*/  MUFU.EX2 R49, R49 ;  /* 0x0000003100317308 */ /* 0x000ea80000000800 */
[C---:B------:R-:W-:Y:S01]  /*180c0*/  HMMA.16816.F32.BF16 R12, R20.reuse, R26, R12 ;  /* 0x0000001a140c723c */ /* 0x040fe2000004180c */
[----:B------:R-:W1:Y:S05]  /*180d0*/  LDSM.16.MT88.4 R24, [R150+0x8800] ;  /* 0x008800009618783b */ /* 0x000e6a0000004200 */
[----:B------:R-:W-:Y:S02]  /*180e0*/  MUFU.EX2 R54, R54 ;  /* 0x0000003600367308 */ /* 0x000fe40000000800 */
[C---:B----4-:R-:W-:Y:S08]  /*180f0*/  HMMA.16816.F32.BF16 R16, R20.reuse, R28, R16 ;  /* 0x0000001c1410723c */ /* 0x050ff00000041810 */
[----:B------:R-:W4:Y:S01]  /*18100*/  MUFU.EX2 R51, R51 ;  /* 0x0000003300337308 */ /* 0x000f220000000800 */
[----:B------:R-:W-:Y:S01]  /*18110*/  HMMA.16816.F32.BF16 R80, R20, R30, R80 ;  /* 0x0000001e1450723c */ /* 0x000fe20000041850 */
[----:B------:R-:W4:Y:S06]  /*18120*/  LDSM.16.MT88.4 R28, [R148+0x8800] ;  /* 0x00880000941c783b */ /* 0x000f2c0000004200 */
[----:B------:R-:W-:Y:S01]  /*18130*/  F2FP.BF16.PACK_AB R21, R47, R46 ;  /* 0x0000002e2f15723e */ /* 0x000fe200000010ff */
[----:B------:R-:W-:Y:S01]  /*18140*/  FADD.FTZ R46, R46, R133 ;  /* 0x000000852e2e7221 */ /* 0x000fe20000010000 */
[C---:B---3--:R-:W-:Y:S01]  /*18150*/  F2FP.BF16.PACK_AB R23, R50.reuse, R135 ;  /* 0x000000873217723e */ /* 0x048fe200000010ff */
[----:B------:R-:W-:Y:S02]  /*18160*/  MUFU.EX2 R58, R58 ;  /* 0x0000003a003a7308 */ /* 0x000fe40000000800 */
[----:B-----5:R-:W-:Y:S01]  /*18170*/  F2FP.BF16.PACK_AB R20, R45, R44 ;  /* 0x0000002c2d14723e */ /* 0x020fe200000010ff */
[----:B------:R-:W-:Y:S01]  /*18180*/  FADD.FTZ R46, R47, R46 ;  /* 0x0000002e2f2e7221 */ /* 0x000fe20000010000 */
[----:B--2---:R-:W-:Y:S03]  /*18190*/  F2FP.BF16.PACK_AB R22, R49, R48 ;  /* 0x000000303116723e */ /* 0x004fe600000010ff */
[----:B------:R-:W-:Y:S03]  /*181a0*/  FADD.FTZ R135, R135, R46 ;  /* 0x0000002e87877221 */ /* 0x000fe60000010000 */
[----:B------:R-:W2:Y:S01]  /*181b0*/  MUFU.EX2 R55, R55 ;  /* 0x0000003700377308 */ /* 0x000ea20000000800 */
[C---:B-1----:R-:W-:Y:S03]  /*181c0*/  HMMA.16816.F32.BF16 R4, R20.reuse, R32, R4 ;  /* 0x000000201404723c */ /* 0x042fe60000041804 */
[----:B------:R-:W-:Y:S05]  /*181d0*/  FADD.FTZ R135, R50, R135 ;  /* 0x0000008732877221 */ /* 0x000fea0000010000 */
[C---:B------:R-:W-:Y:S01]  /*181e0*/  HMMA.16816.F32.BF16 R8, R20.reuse, R34, R8 ;  /* 0x000000221408723c */ /* 0x040fe20000041808 */
[----:B------:R-:W-:Y:S01]  /*181f0*/  LDSM.16.MT88.4 R32, [R150+0x9000] ;  /* 0x009000009620783b */ /* 0x000fe20000004200 */
[----:B------:R-:W-:Y:S06]  /*18200*/  MUFU.EX2 R52, R52 ;  /* 0x0000003400347308 */ /* 0x000fec0000000800 */
[C---:B------:R-:W-:Y:S04]  /*18210*/  HMMA.16816.F32.BF16 R68, R20.reuse, R24, R68 ;  /* 0x000000181444723c */ /* 0x040fe80000041844 */
[----:B------:R-:W1:Y:S04]  /*18220*/  MUFU.EX2 R53, R53 ;  /* 0x0000003500357308 */ /* 0x000e680000000800 */
[C---:B------:R-:W-:Y:S01]  /*18230*/  HMMA.16816.F32.BF16 R72, R20.reuse, R26, R72 ;  /* 0x0000001a1448723c */ /* 0x040fe20000041848 */
[----:B------:R-:W3:Y:S05]  /*18240*/  LDSM.16.MT88.4 R24, [R152+0x9000] ;  /* 0x009000009818783b */ /* 0x000eea0000004200 */
[----:B------:R-:W-:Y:S02]  /*18250*/  MUFU.EX2 R56, R56 ;  /* 0x0000003800387308 */ /* 0x000fe40000000800 */
[C---:B------:R-:W-:Y:S08]  /*18260*/  HMMA.16816.F32.BF16 R76, R20.reuse, R36, R76 ;  /* 0x00000024144c723c */ /* 0x040ff0000004184c */
[C---:B------:R-:W-:Y:S01]  /*18270*/  HMMA.16816.F32.BF16 R12, R20.reuse, R38, R12 ;  /* 0x00000026140c723c */ /* 0x040fe2000004180c */
[----:B------:R-:W5:Y:S01]  /*18280*/  MUFU.EX2 R57, R57 ;  /* 0x0000003900397308 */ /* 0x000f620000000800 */
[----:B------:R-:W3:Y:S06]  /*18290*/  LDSM.16.MT88.4 R36, [R149+0x9000] ;  /* 0x009000009524783b */ /* 0x000eec0000004200 */
[C---:B----4-:R-:W-:Y:S03]  /*182a0*/  HMMA.16816.F32.BF16 R16, R20.reuse, R28, R16 ;  /* 0x0000001c1410723c */ /* 0x050fe60000041810 */
[----:B------:R-:W-:Y:S05]  /*182b0*/  MUFU.EX2 R59, R59 ;  /* 0x0000003b003b7308 */ /* 0x000fea0000000800 */
[----:B------:R-:W-:Y:S01]  /*182c0*/  HMMA.16816.F32.BF16 R80, R20, R30, R80 ;  /* 0x0000001e1450723c */ /* 0x000fe20000041850 */
[----:B------:R-:W-:Y:S04]  /*182d0*/  LDSM.16.MT88.4 R28, [R150+0x9800] ;  /* 0x00980000961c783b */ /* 0x000fe80000004200 */
[----:B------:R-:W4:Y:S02]  /*182e0*/  MUFU.EX2 R62, R62 ;  /* 0x0000003e003e7308 */ /* 0x000f240000000800 */
[----:B------:R-:W-:Y:S01]  /*182f0*/  F2FP.BF16.PACK_AB R21, R51, R54 ;  /* 0x000000363315723e */ /* 0x000fe200000010ff */
[----:B------:R-:W-:Y:S01]  /*18300*/  FADD.FTZ R54, R54, R135 ;  /* 0x0000008736367221 */ /* 0x000fe20000010000 */
[----:B--2---:R-:W-:Y:S03]  /*18310*/  F2FP.BF16.PACK_AB R23, R55, R58 ;  /* 0x0000003a3717723e */ /* 0x004fe600000010ff */
[----:B-1----:R-:W-:Y:S01]  /*18320*/  F2FP.BF16.PACK_AB R20, R53, R52 ;  /* 0x000000343514723e */ /* 0x002fe200000010ff */
[----:B------:R-:W-:Y:S01]  /*18330*/  FADD.FTZ R51, R51, R54 ;  /* 0x0000003633337221 */ /* 0x000fe20000010000 */
[----:B-----5:R-:W-:Y:S01]  /*18340*/  F2FP.BF16.PACK_AB R22, R57, R56 ;  /* 0x000000383916723e */ /* 0x020fe200000010ff */
[----:B------:R-:W-:Y:S02]  /*18350*/  MUFU.EX2 R63, R63 ;  /* 0x0000003f003f7308 */ /* 0x000fe40000000800 */
[----:B------:R-:W-:Y:S04]  /*18360*/  FADD.FTZ R58, R58, R51 ;  /* 0x000000333a3a7221 */ /* 0x000fe80000010000 */
[C---:B---3--:R-:W-:Y:S03]  /*18370*/  HMMA.16816.F32.BF16 R4, R20.reuse, R24, R4 ;  /* 0x000000181404723c */ /* 0x048fe60000041804 */
[----:B------:R-:W-:Y:S01]  /*18380*/  FADD.FTZ R58, R55, R58 ;  /* 0x0000003a373a7221 */ /* 0x000fe20000010000 */
[----:B------:R-:W1:Y:S04]  /*18390*/  MUFU.EX2 R116, R116 ;  /* 0x0000007400747308 */ /* 0x000e680000000800 */
[C---:B------:R-:W-:Y:S01]  /*183a0*/  HMMA.16816.F32.BF16 R8, R20.reuse, R26, R8 ;  /* 0x0000001a1408723c */ /* 0x040fe20000041808 */
[----:B------:R-:W2:Y:S05]  /*183b0*/  LDSM.16.MT88.4 R24, [R148+0x9000] ;  /* 0x009000009418783b */ /* 0x000eaa0000004200 */
[----:B------:R-:W-:Y:S02]  /*183c0*/  MUFU.EX2 R60, R60 ;  /* 0x0000003c003c7308 */ /* 0x000fe40000000800 */
[C---:B------:R-:W-:Y:S07]  /*183d0*/  HMMA.16816.F32.BF16 R68, R20.reuse, R32, R68 ;  /* 0x000000201444723c */ /* 0x040fee0000041844 */
[--C-:B------:R-:W-:Y:S01]  /*183e0*/  FFMA.FTZ R33, R61, c[0x0][0x23c], -R113.reuse ;  /* 0x00008f003d217a23 */ /* 0x100fe20000010871 */
[C---:B------:R-:W-:Y:S04]  /*183f0*/  HMMA.16816.F32.BF16 R72, R20.reuse, R34, R72 ;  /* 0x000000221448723c */ /* 0x040fe80000041848 */
[--C-:B------:R-:W-:Y:S01]  /*18400*/  FFMA.FTZ R32, R64, c[0x0][0x23c], -R113.reuse ;  /* 0x00008f0040207a23 */ /* 0x100fe20000010871 */
[----:B------:R-:W3:Y:S01]  /*18410*/  MUFU.EX2 R33, R33 ;  /* 0x0000002100217308 */ /* 0x000ee20000000800 */
[----:B------:R-:W-:Y:S02]  /*18420*/  FFMA.FTZ R113, R65, c[0x0][0x23c], -R113 ;  /* 0x00008f0041717a23 */ /* 0x000fe40000010871 */
[C---:B------:R-:W-:Y:S07]  /*18430*/  HMMA.16816.F32.BF16 R76, R20.reuse, R36, R76 ;  /* 0x00000024144c723c */ /* 0x040fee000004184c */
[----:B------:R-:W-:Y:S01]  /*18440*/  MUFU.EX2 R32, R32 ;  /* 0x0000002000207308 */ /* 0x000fe20000000800 */
[C---:B------:R-:W-:Y:S08]  /*18450*/  HMMA.16816.F32.BF16 R12, R20.reuse, R38, R12 ;  /* 0x00000026140c723c */ /* 0x040ff0000004180c */
[C---:B--2---:R-:W-:Y:S01]  /*18460*/  HMMA.16816.F32.BF16 R16, R20.reuse, R24, R16 ;  /* 0x000000181410723c */ /* 0x044fe20000041810 */
[----:B------:R-:W2:Y:S06]  /*18470*/  MUFU.EX2 R113, R113 ;  /* 0x0000007100717308 */ /* 0x000eac0000000800 */
[----:B------:R-:W-:Y:S01]  /*18480*/  FADD.FTZ R24, R84, R131 ;  /* 0x0000008354187221 */ /* 0x000fe20000010000 */
[----:B------:R-:W-:Y:S04]  /*18490*/  HMMA.16816.F32.BF16 R80, R20, R26, R80 ;  /* 0x0000001a1450723c */ /* 0x000fe80000041850 */
[----:B------:R-:W-:Y:S03]  /*184a0*/  FADD.FTZ R24, R85, R24 ;  /* 0x0000001855187221 */ /* 0x000fe60000010000 */
[----:B----4-:R-:W-:Y:S01]  /*184b0*/  F2FP.BF16.PACK_AB R21, R62, R59 ;  /* 0x0000003b3e15723e */ /* 0x010fe200000010ff */
[----:B------:R-:W-:Y:S01]  /*184c0*/  FADD.FTZ R59, R59, R58 ;  /* 0x0000003a3b3b7221 */ /* 0x000fe20000010000 */
[----:B-1----:R-:W-:Y:S03]  /*184d0*/  F2FP.BF16.PACK_AB R23, R116, R63 ;  /* 0x0000003f7417723e */ /* 0x002fe600000010ff */
[----:B---3--:R-:W-:Y:S01]  /*184e0*/  F2FP.BF16.PACK_AB R20, R33, R60 ;  /* 0x0000003c2114723e */ /* 0x008fe200000010ff */
[----:B------:R-:W-:Y:S01]  /*184f0*/  FADD.FTZ R62, R62, R59 ;  /* 0x0000003b3e3e7221 */ /* 0x000fe20000010000 */
[----:B--2---:R-:W-:Y:S03]  /*18500*/  F2FP.BF16.PACK_AB R22, R113, R32 ;  /* 0x000000207116723e */ /* 0x004fe600000010ff */
[----:B------:R-:W-:Y:S04]  /*18510*/  FADD.FTZ R63, R63, R62 ;  /* 0x0000003e3f3f7221 */ /* 0x000fe80000010000 */
[----:B------:R-:W-:Y:S01]  /*18520*/  FADD.FTZ R178, R116, R63 ;  /* 0x0000003f74b27221 */ /* 0x000fe20000010000 */
[C---:B------:R-:W-:Y:S01]  /*18530*/  HMMA.16816.F32.BF16 R96, R20.reuse, R92, R4 ;  /* 0x0000005c1460723c */ /* 0x040fe20000041804 */
[----:B------:R-:W1:Y:S07]  /*18540*/  LDSM.16.MT88.4 R4, [R148+0x9800] ;  /* 0x009800009404783b */ /* 0x000e6e0000004200 */
[C---:B------:R-:W-:Y:S07]  /*18550*/  HMMA.16816.F32.BF16 R92, R20.reuse, R94, R8 ;  /* 0x0000005e145c723c */ /* 0x040fee0000041808 */
[----:B------:R-:W-:Y:S01]  /*18560*/  FADD.FTZ R9, R43, R24 ;  /* 0x000000182b097221 */ /* 0x000fe20000010000 */
        /* <DEDUP_REMOVED lines=22> */
.L_x_6910:
        /* <DEDUP_REMOVED lines=12> */
[CC--:B------:R-:W-:Y:S02]  /*18790*/  LEA.HI R9, R0.reuse, R5.reuse, RZ, 0x2 ;  /* 0x0000000500097211 */ /* 0x0c0fe400078f10ff */
[----:B------:R-:W-:Y:S01]  /*187a0*/  LEA.HI R0, R0, R5, RZ, 0x5 ;  /* 0x0000000500007211 */ /* 0x000fe200078f28ff */
[----:B--2---:R-:W-:Y:S01]  /*187b0*/  FADD.FTZ R6, R11, R6 ;  /* 0x000000060b067221 */ /* 0x004fe20000010000 */
[--C-:B------:R-:W-:Y:S02]  /*187c0*/  SHF.R.S32.HI R11, RZ, 0x2, R9.reuse ;  /* 0x00000002ff0b7819 */ /* 0x100fe40000011409 */
[----:B------:R-:W-:Y:S02]  /*187d0*/  SHF.R.S32.HI R10, RZ, 0x1f, R9 ;  /* 0x0000001fff0a7819 */ /* 0x000fe40000011409 */
[----:B------:R-:W-:-:S02]  /*187e0*/  FSETP.NE.FTZ.AND P3, PT, R6, RZ, PT ;  /* 0x000000ff0600720b */ /* 0x000fc40003f75000 */
[----:B------:R-:W-:Y:S02]  /*187f0*/  LEA.HI R10, R10, R11, RZ, 0x3 ;  /* 0x0000000b0a0a7211 */ /* 0x000fe400078f18ff */
[----:B------:R-:W-:Y:S02]  /*18800*/  FSETP.NE.FTZ.AND P0, PT, R4, RZ, PT ;  /* 0x000000ff0400720b */ /* 0x000fe40003f15000 */
[----:B------:R-:W-:Y:S02]  /*18810*/  LOP3.LUT R10, R10, 0xfffffff8, RZ, 0xc0, !PT ;  /* 0xfffffff80a0a7812 */ /* 0x000fe400078ec0ff */
[----:B------:R-:W-:Y:S02]  /*18820*/  LOP3.LUT R12, R9, 0x3ffffffc, RZ, 0xc0, !PT ;  /* 0x3ffffffc090c7812 */ /* 0x000fe400078ec0ff */
[----:B------:R-:W-:Y:S02]  /*18830*/  IADD3 R10, R11, -R10, RZ ;  /* 0x8000000a0b0a7210 */ /* 0x000fe40007ffe0ff */
[----:B------:R-:W-:Y:S01]  /*18840*/  SHF.R.S32.HI R11, RZ, 0x5, R0 ;  /* 0x00000005ff0b7819 */ /* 0x000fe20000011400 */
[----:B------:R-:W1:Y:S01]  /*18850*/  @P3 MUFU.RCP R7, R6 ;  /* 0x0000000600073308 */ /* 0x000e620000001000 */
[C---:B------:R-:W-:Y:S01]  /*18860*/  LOP3.LUT R13, R10.reuse, 0x1, RZ, 0xc0, !PT ;  /* 0x000000010a0d7812 */ /* 0x040fe200078ec0ff */
[----:B------:R-:W-:Y:S01]  /*18870*/  IMAD.SHL.U32 R9, R10, 0x40, RZ ;  /* 0x000000400a097824 */ /* 0x000fe200078e00ff */
[----:B------:R-:W-:-:S02]  /*18880*/  IADD3 R12, -R12, R5, RZ ;  /* 0x000000050c0c7210 */ /* 0x000fc40007ffe1ff */
[----:B------:R-:W-:Y:S02]  /*18890*/  ISETP.NE.U32.AND P4, PT, R13, 0x1, PT ;  /* 0x000000010d00780c */ /* 0x000fe40003f85070 */
[----:B------:R-:W-:Y:S01]  /*188a0*/  LOP3.LUT R9, R9, 0x1c0, RZ, 0xc0, !PT ;  /* 0x000001c009097812 */ /* 0x000fe200078ec0ff */
[----:B------:R-:W2:Y:S01]  /*188b0*/  @P0 MUFU.RCP R8, R4 ;  /* 0x0000000400080308 */ /* 0x000ea20000001000 */
[----:B------:R-:W-:Y:S01]  /*188c0*/  IMAD R12, R11, 0x200, R12 ;  /* 0x000002000b0c7824 */ /* 0x000fe200078e020c */
[----:B------:R-:W-:Y:S02]  /*188d0*/  R2P PR, R10, 0x6 ;  /* 0x000000060a007804 */ /* 0x000fe40000000000 */
[----:B------:R-:W-:Y:S02]  /*188e0*/  LEA.HI R9, R9, R9, RZ, 0x1d ;  /* 0x0000000909097211 */ /* 0x000fe400078fe8ff */
[----:B------:R-:W-:Y:S02]  /*188f0*/  MOV R13, 0xfffffff0 ;  /* 0xfffffff0000d7802 */ /* 0x000fe40000000f00 */
[----:B------:R-:W-:Y:S01]  /*18900*/  MOV R10, 0x20 ;  /* 0x00000020000a7802 */ /* 0x000fe20000000f00 */
[----:B------:R-:W-:Y:S01]  /*18910*/  IMAD.U32 R9, R12, 0x2, R9 ;  /* 0x000000020c097824 */ /* 0x000fe200078e0009 */
[----:B------:R-:W-:Y:S01]  /*18920*/  SEL R13, R13, 0x10, !P4 ;  /* 0x000000100d0d7807 */ /* 0x000fe20006000000 */
[----:B-1----:R-:W-:Y:S01]  /*18930*/  FMUL.FTZ R96, R7, R96 ;  /* 0x0000006007607220 */ /* 0x002fe20000410000 */
[----:B------:R-:W-:Y:S01]  /*18940*/  SEL R10, R10, 0xffffffe0, !P1 ;  /* 0xffffffe00a0a7807 */ /* 0x000fe20004800000 */
[----:B------:R-:W-:Y:S01]  /*18950*/  IMAD.SHL.U32 R9, R9, 0x2, RZ ;  /* 0x0000000209097824 */ /* 0x000fe200078e00ff */
[----:B------:R1:W3:Y:S01]  /*18960*/  @P3 MUFU.LG2 R12, R6 ;  /* 0x00000006000c3308 */ /* 0x0002e20000000c00 */
        /* <DEDUP_REMOVED lines=38> */
[C---:B------:R-:W-:Y:S01]  /*18bd0*/  FMUL.FTZ R88, R7.reuse, R88 ;  /* 0x0000005807587220 */ /* 0x040fe20000410000 */
[----:B------:R-:W-:Y:S01]  /*18be0*/  IADD3 R23, R10, R17, RZ ;  /* 0x000000110a177210 */ /* 0x000fe20007ffe0ff */
[----:B------:R-:W-:Y:S01]  /*18bf0*/  FMUL.FTZ R89, R7, R89 ;  /* 0x0000005907597220 */ /* 0x000fe20000410000 */
        /* <DEDUP_REMOVED lines=9> */
[----:B------:R-:W-:Y:S01]  /*18c90*/  FMUL.FTZ R80, R7, R80 ;  /* 0x0000005007507220 */ /* 0x000fe20000410000 */
[----:B------:R-:W4:Y:S01]  /*18ca0*/  @P0 MUFU.LG2 R4, R4 ;  /* 0x0000000400040308 */ /* 0x000f220000000c00 */
[C---:B------:R-:W-:Y:S01]  /*18cb0*/  FMUL.FTZ R87, R8.reuse, R87 ;  /* 0x0000005708577220 */ /* 0x040fe20000410000 */
[----:B------:R-:W-:Y:S01]  /*18cc0*/  F2FP.BF16.PACK_AB R84, R85, R84 ;  /* 0x000000545554723e */ /* 0x000fe200000010ff */
[C---:B------:R-:W-:Y:S01]  /*18cd0*/  FMUL.FTZ R86, R8.reuse, R86 ;  /* 0x0000005608567220 */ /* 0x040fe20000410000 */
[----:B-1----:R-:W-:Y:S01]  /*18ce0*/  MOV R6, 0x7f800000 ;  /* 0x7f80000000067802 */ /* 0x002fe20000000f00 */
[C---:B------:R-:W-:Y:S01]  /*18cf0*/  FMUL.FTZ R83, R8.reuse, R83 ;  /* 0x0000005308537220 */ /* 0x040fe20000410000 */
[----:B--2---:R-:W-:Y:S01]  /*18d00*/  MOV R9, 0x7f800000 ;  /* 0x7f80000000097802 */ /* 0x004fe20000000f00 */
[----:B------:R-:W-:Y:S01]  /*18d10*/  FMUL.FTZ R7, R7, R81 ;  /* 0x0000005107077220 */ /* 0x000fe20000410000 */
[----:B------:R-:W-:Y:S01]  /*18d20*/  F2FP.BF16.PACK_AB R86, R87, R86 ;  /* 0x000000565756723e */ /* 0x000fe200000010ff */
[----:B------:R-:W-:-:S02]  /*18d30*/  FMUL.FTZ R8, R8, R82 ;  /* 0x0000005208087220 */ /* 0x000fc40000410000 */
[----:B------:R-:W-:Y:S01]  /*18d40*/  IMAD.IADD R21, R15, 0x1, R10 ;  /* 0x000000010f157824 */ /* 0x000fe200078e020a */
[----:B------:R-:W-:Y:S01]  /*18d50*/  F2FP.BF16.PACK_AB R7, R7, R80 ;  /* 0x000000500707723e */ /* 0x000fe200000010ff */
[----:B------:R-:W-:Y:S01]  /*18d60*/  IMAD.IADD R10, R10, 0x1, R13 ;  /* 0x000000010a0a7824 */ /* 0x000fe200078e020d */
[----:B------:R-:W-:Y:S01]  /*18d70*/  F2FP.BF16.PACK_AB R8, R83, R8 ;  /* 0x000000085308723e */ /* 0x000fe200000010ff */
[----:B---3--:R-:W-:Y:S01]  /*18d80*/  @P3 FMUL.FTZ R12, R12, 0.69314718246459960938 ;  /* 0x3f3172180c0c3820 */ /* 0x008fe20000410000 */
[----:B------:R-:W-:Y:S03]  /*18d90*/  STS [R21], R72 ;  /* 0x0000004815007388 */ /* 0x000fe60000000800 */
[----:B------:R-:W-:Y:S01]  /*18da0*/  @P3 FFMA.FTZ R6, R3, c[0x0][0x238], R12 ;  /* 0x00008e0003063a23 */ /* 0x000fe2000001000c */
[----:B------:R-:W-:Y:S04]  /*18db0*/  STS [R21+0x400], R74 ;  /* 0x0004004a15007388 */ /* 0x000fe80000000800 */
        /* <DEDUP_REMOVED lines=8> */
[----:B----4-:R-:W-:-:S04]  /*18e40*/  @P0 FMUL.FTZ R13, R4, 0.69314718246459960938 ;  /* 0x3f317218040d0820 */ /* 0x010fc80000410000 */
[----:B------:R-:W-:Y:S01]  /*18e50*/  @P0 FFMA.FTZ R9, R2, c[0x0][0x238], R13 ;  /* 0x00008e0002090a23 */ /* 0x000fe2000001000d */
[----:B------:R-:W-:Y:S05]  /*18e60*/  @!P1 BRA `(.L_x_6915) ;  /* 0x0000007000009947 */ /* 0x000fea0003800000 */
[----:B------:R-:W2:Y:S01]  /*18e70*/  S2R R2, SR_CTAID.Y ;  /* 0x0000000000027919 */ /* 0x000ea20000002600 */
[----:B------:R-:W-:-:S03]  /*18e80*/  ISETP.NE.AND P0, PT, R164, -0x1, PT ;  /* 0xffffffffa400780c */ /* 0x000fc60003f05270 */
[----:B------:R-:W3:Y:S01]  /*18e90*/  S2R R3, SR_CTAID.Z ;  /* 0x0000000000037919 */ /* 0x000ee20000002700 */
[----:B-12---:R-:W-:-:S05]  /*18ea0*/  IMAD R7, R2, c[0x0][0x214], RZ ;  /* 0x0000850002077a24 */ /* 0x006fca00078e02ff */
[----:B------:R-:W-:-:S05]  /*18eb0*/  SEL R4, R7, R164, !P0 ;  /* 0x000000a407047207 */ /* 0x000fca0004000000 */
[----:B---3--:R-:W-:Y:S01]  /*18ec0*/  IMAD R4, R3, c[0x0][0x234], R4 ;  /* 0x00008d0003047a24 */ /* 0x008fe200078e0204 */
[----:B------:R-:W-:Y:S05]  /*18ed0*/  BRA `(.L_x_6916) ;  /* 0x0000004000007947 */ /* 0x000fea0003800000 */
.L_x_6915:
[----:B------:R-:W2:Y:S04]  /*18ee0*/  S2R R3, SR_CTAID.Z ;  /* 0x0000000000037919 */ /* 0x000ea80000002700 */
[----:B------:R-:W2:Y:S02]  /*18ef0*/  S2R R2, SR_CTAID.Y ;  /* 0x0000000000027919 */ /* 0x000ea40000002600 */
[----:B--2---:R-:W-:-:S04]  /*18f00*/  IMAD R4, R2, c[0x0][0x1c0], R3 ;  /* 0x0000700002047a24 */ /* 0x004fc800078e0203 */
[----:B------:R-:W-:Y:S02]  /*18f10*/  IMAD R4, R4, c[0x0][0x214], RZ ;  /* 0x0000850004047a24 */ /* 0x000fe400078e02ff */
.L_x_6916:
        /* <DEDUP_REMOVED lines=13> */
[----:B------:R-:W-:Y:S01]  /*18ff0*/  IMAD R164, R164, c[0x0][0x1ec], R29 ;  /* 0x00007b00a4a47a24 */ /* 0x000fe200078e021d */
[----:B------:R-:W-:Y:S01]  /*19000*/  SEL R0, R30, R28, !P0 ;  /* 0x0000001c1e007207 */ /* 0x000fe20004000000 */
[----:B------:R-:W-:-:S02]  /*19010*/  IMAD R5, R2, c[0x0][0x1e4], R5 ;  /* 0x0000790002057a24 */ /* 0x000fc400078e0205 */
        /* <DEDUP_REMOVED lines=8> */
[----:B------:R-:W5:Y:S02]  /*190a0*/  S2R R5, SR_CTAID.X ;  /* 0x0000000000057919 */ /* 0x000f640000002500 */
[C---:B-----5:R-:W-:Y:S01]  /*190b0*/  IMAD R11, R5.reuse, 0x40, R4 ;  /* 0x00000040050b7824 */ /* 0x060fe200078e0204 */
[----:B------:R-:W-:Y:S01]  /*190c0*/  IADD3 R4, R170, 0x8, RZ ;  /* 0x00000008aa047810 */ /* 0x000fe20007ffe0ff */
        /* <DEDUP_REMOVED lines=10> */
.L_x_6918:
[----:B------:R-:W-:Y:S05]  /*19170*/  BSYNC B0 ;  /* 0x0000000000007941 */ /* 0x000fea0003800000 */
.L_x_6917:
[----:B----4-:R-:W4:Y:S01]  /*19180*/  S2R R4, SR_CTAID.X ;  /* 0x0000000000047919 */ /* 0x010f220000002500 */
[----:B------:R-:W-:Y:S01]  /*19190*/  SHF.R.S32.HI R101, RZ, 0x1f, R100 ;  /* 0x0000001fff657819 */ /* 0x000fe20000011464 */
[----:B------:R-:W-:Y:S01]  /*191a0*/  BSSY B0, `(.L_x_6919) ;  /* 0x000001e000007945 */ /* 0x000fe20003800000 */
[----:B------:R-:W-:Y:S01]  /*191b0*/  ISETP.GE.AND P1, PT, R100, c[0x0][0x220], PT ;  /* 0x0000880064007a0c */ /* 0x000fe20003f26270 */
[----:B------:R-:W5:Y:S01]  /*191c0*/  S2R R5, SR_TID.X ;  /* 0x0000000000057919 */ /* 0x000f620000002100 */
[----:B------:R-:W-:-:S05]  /*191d0*/  SHF.R.S32.HI R6, RZ, 0x1f, R3 ;  /* 0x0000001fff067819 */ /* 0x000fca0000011403 */
[----:B------:R-:W-:-:S04]  /*191e0*/  IMAD R6, R6, c[0x0][0x1f0], RZ ;  /* 0x00007c0006067a24 */ /* 0x000fc800078e02ff */
[----:B------:R-:W-:Y:S02]  /*191f0*/  IMAD R6, R3, c[0x0][0x1f4], R6 ;  /* 0x00007d0003067a24 */ /* 0x000fe400078e0206 */
[----:B----4-:R-:W-:Y:S01]  /*19200*/  IMAD.SHL.U32 R4, R4, 0x40, RZ ;  /* 0x0000004004047824 */ /* 0x010fe200078e00ff */
[----:B-----5:R-:W-:-:S03]  /*19210*/  SHF.R.S32.HI R2, RZ, 0x1f, R5 ;  /* 0x0000001fff027819 */ /* 0x020fc60000011405 */
        /* <DEDUP_REMOVED lines=22> */
.L_x_6920:
[----:B------:R-:W-:Y:S05]  /*19380*/  BSYNC B0 ;  /* 0x0000000000007941 */ /* 0x000fea0003800000 */
.L_x_6919:
        /* <DEDUP_REMOVED lines=15> */
.L_x_6922:
[----:B------:R-:W-:Y:S05]  /*19480*/  BSYNC B0 ;  /* 0x0000000000007941 */ /* 0x000fea0003800000 */
.L_x_6921:
        /* <DEDUP_REMOVED lines=15> */
.L_x_6924:
[----:B------:R-:W-:Y:S05]  /*19580*/  BSYNC B0 ;  /* 0x0000000000007941 */ /* 0x000fea0003800000 */
.L_x_6923:
        /* <DEDUP_REMOVED lines=15> */
.L_x_6925:
        /* <DEDUP_REMOVED lines=16> */
.L_x_7924:


//--------------------- .text._ZN5flash24flash_fwd_splitkv_kernelI23Flash_fwd_kernel_traitsILi64ELi64ELi128ELi4ELb0ELb0EN7cutlass10bfloat16_tE19Flash_kernel_traitsILi64ELi64ELi128ELi4ES3_EELb1ELb0ELb1ELb0ELb0ELb1ELb0ELb1EEEvNS_16Flash_fwd_paramsE --------------------------
	.section	.text._ZN5flash24flash_fwd_splitkv_kernelI23Flash_fwd_kernel_traitsILi64ELi64ELi128ELi4ELb0ELb0EN7cutlass10bfloat16_tE19Flash_kernel_traitsILi64ELi64ELi128ELi4ES3_EELb1ELb0ELb1ELb0ELb0ELb1ELb0ELb1EEEvNS_16Flash_fwd_paramsE,"ax",@progbits
	.sectioninfo	@"SHI_REGISTERS=231"
	.align	128
        .global         _ZN5flash24flash_fwd_splitkv_kernelI23Flash_fwd_kernel_traitsILi64ELi64ELi128ELi4ELb0ELb0EN7cutlass10bfloat16_tE19Flash_kernel_traitsILi64ELi64ELi128ELi4ES3_EELb1ELb0ELb1ELb0ELb0ELb1ELb0ELb1EEEvNS_16Flash_fwd_paramsE
        .type           _ZN5flash24flash_fwd_splitkv_kernelI23Flash_fwd_kernel_traitsILi64ELi64ELi128ELi4ELb0ELb0EN7cutlass10bfloat16_tE19Flash_kernel_traitsILi64ELi64ELi128ELi4ES3_EELb1ELb0ELb1ELb0ELb0ELb1ELb0ELb1EEEvNS_16Flash_fwd_paramsE,@function
        .size           _ZN5flash24flash_fwd_splitkv_kernelI23Flash_fwd_kernel_traitsILi64ELi64ELi128ELi4ELb0ELb0EN7cutlass10bfloat16_tE19Flash_kernel_traitsILi64ELi64ELi128ELi4ES3_EELb1ELb0ELb1ELb0ELb0ELb1ELb0ELb1EEEvNS_16Flash_fwd_paramsE,(.L_x_7925 - _ZN5flash24flash_fwd_splitkv_kernelI23Flash_fwd_kernel_traitsILi64ELi64ELi128ELi4ELb0ELb0EN7cutlass10bfloat16_tE19Flash_kernel_traitsILi64ELi64ELi128ELi4ES3_EELb1ELb0ELb1ELb0ELb0ELb1ELb0ELb1EEEvNS_16Flash_fwd_paramsE)
        .other          _ZN5flash24flash_fwd_splitkv_kernelI23Flash_fwd_kernel_traitsILi64ELi64ELi128ELi4ELb0ELb0EN7cutlass10bfloat16_tE19Flash_kernel_traitsILi64ELi64ELi128ELi4ES3_EELb1ELb0ELb1ELb0ELb0ELb1ELb0ELb1EEEvNS_16Flash_fwd_paramsE,@"STO_CUDA_ENTRY STV_DEFAULT"
_ZN5flash24flash_fwd_splitkv_kernelI23Flash_fwd_kernel_traitsILi64ELi64ELi128ELi4ELb0ELb0EN7cutlass10bfloat16_tE19Flash_kernel_traitsILi64ELi64ELi128ELi4ES3_EELb1ELb0ELb1ELb0ELb0ELb1ELb0ELb1EEEvNS_16Flash_fwd_paramsE:
.text._ZN5flash24flash_fwd_splitkv_kernelI23Flash_fwd_kernel_traitsILi64ELi64ELi128ELi4ELb0ELb0EN7cutlass10bfloat16_tE19Flash_kernel_traitsILi64ELi64ELi128ELi4ES3_EELb1ELb0ELb1ELb0ELb0ELb1ELb0ELb1EEEvNS_16Flash_fwd_paramsE:
        /* <DEDUP_REMOVED lines=35> */
.L_x_6926:
[----:B--2-4-:R-:W-:Y:S02]  /*0230*/  MOV R2, c[0x0][0x218] ;  /* 0x0000860000027a02 */ /* 0x014fe40000000f00 */
.L_x_6927:
        /* <DEDUP_REMOVED lines=74> */
.L_x_6930:
[----:B------:R-:W-:Y:S05]  /*06e0*/  BSYNC B0 ;  /* 0x0000000000007941 */ /* 0x000fea0003800000 */
.L_x_6929:
        /* <DEDUP_REMOVED lines=16> */
.L_x_6932:
[----:B------:R-:W-:Y:S05]  /*07f0*/  BSYNC B0 ;  /* 0x0000000000007941 */ /* 0x000fea0003800000 */
.L_x_6931:
        /* <DEDUP_REMOVED lines=16> */
.L_x_6934:
[----:B------:R-:W-:Y:S05]  /*0900*/  BSYNC B0 ;  /* 0x0000000000007941 */ /* 0x000fea0003800000 */
.L_x_6933:
        /* <DEDUP_REMOVED lines=16> */
.L_x_6936:
[----:B------:R-:W-:Y:S05]  /*0a10*/  BSYNC B0 ;  /* 0x0000000000007941 */ /* 0x000fea0003800000 */
.L_x_6935:
        /* <DEDUP_REMOVED lines=19> */
.L_x_6928:
        /* <DEDUP_REMOVED lines=92> */
.L_x_6937:
        /* <DEDUP_REMOVED lines=16> */
.L_x_6939:
        /* <DEDUP_REMOVED lines=52> */
.L_x_6938:
        /* <DEDUP_REMOVED lines=258> */
.L_x_6994:
        /* <DEDUP_REMOVED lines=135> */
.L_x_6944:
[----:B------:R-:W-:Y:S05]  /*2de0*/  BSYNC B0 ;  /* 0x0000000000007941 */ /* 0x000fea0003800000 */
.L_x_6943:
        /* <DEDUP_REMOVED lines=57> */
.L_x_6946:
[----:B------:R-:W-:Y:S05]  /*3180*/  BSYNC B0 ;  /* 0x0000000000007941 */ /* 0x000fea0003800000 */
.L_x_6945:
        /* <DEDUP_REMOVED lines=57> */
.L_x_6948:
[----:B------:R-:W-:Y:S05]  /*3520*/  BSYNC B0 ;  /* 0x0000000000007941 */ /* 0x000fea0003800000 */
.L_x_6947:
        /* <DEDUP_REMOVED lines=61> */
.L_x_6950:
[----:B------:R-:W-:Y:S05]  /*3900*/  BSYNC B0 ;  /* 0x0000000000007941 */ /* 0x000fea0003800000 */
.L_x_6949:
        /* <DEDUP_REMOVED lines=59> */
.L_x_6952:
[----:B------:R-:W-:Y:S05]  /*3cc0*/  BSYNC B0 ;  /* 0x0000000000007941 */ /* 0x000fea0003800000 */
.L_x_6951:
        /* <DEDUP_REMOVED lines=61> */
.L_x_6954:
[----:B------:R-:W-:Y:S05]  /*40a0*/  BSYNC B0 ;  /* 0x0000000000007941 */ /* 0x000fea0003800000 */
.L_x_6953:
        /* <DEDUP_REMOVED lines=61> */
.L_x_6956:
[----:B------:R-:W-:Y:S05]  /*4480*/  BSYNC B0 ;  /* 0x0000000000007941 */ /* 0x000fea0003800000 */
.L_x_6955:
        /* <DEDUP_REMOVED lines=63> */
.L_x_6958:
[----:B------:R-:W-:Y:S05]  /*4880*/  BSYNC B0 ;  /* 0x0000000000007941 */ /* 0x000fea0003800000 */
.L_x_6957:
        /* <DEDUP_REMOVED lines=10> */
.L_x_6942:
        /* <DEDUP_REMOVED lines=86> */
.L_x_6963:
[----:B------:R-:W-:Y:S05]  /*4e90*/  BSYNC B0 ;  /* 0x0000000000007941 */ /* 0x000fea0003800000 */
.L_x_6962:
[----:B------:R-:W-:Y:S05]  /*4ea0*/  MOV R89, R87 ;  /* 0x0000005700597202 */ /* 0x000fea0000000f00 */
[----:B-----5:R2:W-:Y:S02]  /*4eb0*/  STG.E.128 [R88.64], R40 ;  /* 0x0000002858007986 */ /* 0x0205e4000c101d06 */
.L_x_6961:
[----:B------:R-:W-:Y:S05]  /*4ec0*/  BSYNC B1 ;  /* 0x0000000000017941 */ /* 0x000fea0003800000 */
.L_x_6960:
        /* <DEDUP_REMOVED lines=88> */
.L_x_6967:
[----:B------:R-:W-:Y:S05]  /*5450*/  BSYNC B0 ;  /* 0x0000000000007941 */ /* 0x000fea0003800000 */
.L_x_6966:
[C---:B------:R-:W-:Y:S04]  /*5460*/  LEA R2, P0, R178.reuse, R88, 0x1 ;  /* 0x00000058b2027211 */ /* 0x040fe800078008ff */
[----:B------:R-:W-:Y:S05]  /*5470*/  LEA.HI.X R3, R178, R87, R177, 0x1, P0 ;  /* 0x00000057b2037211 */ /* 0x000fea00000f0cb1 */
[----:B-----5:R3:W-:Y:S04]  /*5480*/  STG.E.128 [R2.64], R40 ;  /* 0x0000002802007986 */ /* 0x0207e8000c101d06 */
.L_x_6965:
[----:B------:R-:W-:Y:S05]  /*5490*/  BSYNC B1 ;  /* 0x0000000000017941 */ /* 0x000fea0003800000 */
.L_x_6964:
        /* <DEDUP_REMOVED lines=88> */
.L_x_6971:
[----:B------:R-:W-:Y:S05]  /*5a20*/  BSYNC B0 ;  /* 0x0000000000007941 */ /* 0x000fea0003800000 */
.L_x_6970:
[C---:B------:R-:W-:Y:S04]  /*5a30*/  LEA R2, P0, R146.reuse, R88, 0x1 ;  /* 0x0000005892027211 */ /* 0x040fe800078008ff */
[----:B------:R-:W-:Y:S05]  /*5a40*/  LEA.HI.X R3, R146, R87, R69, 0x1, P0 ;  /* 0x0000005792037211 */ /* 0x000fea00000f0c45 */
[----:B-----5:R3:W-:Y:S04]  /*5a50*/  STG.E.128 [R2.64], R40 ;  /* 0x0000002802007986 */ /* 0x0207e8000c101d06 */
.L_x_6969:
[----:B------:R-:W-:Y:S05]  /*5a60*/  BSYNC B1 ;  /* 0x0000000000017941 */ /* 0x000fea0003800000 */
.L_x_6968:
        /* <DEDUP_REMOVED lines=89> */
.L_x_6975:
[----:B------:R-:W-:Y:S05]  /*6000*/  BSYNC B0 ;  /* 0x0000000000007941 */ /* 0x000fea0003800000 */
.L_x_6974:
[----:B------:R-:W-:Y:S02]  /*6010*/  MOV R3, 0x60 ;  /* 0x0000006000037802 */ /* 0x000fe40000000f00 */
[----:B------:R-:W-:Y:S03]  /*6020*/  MOV R89, R87 ;  /* 0x0000005700597202 */ /* 0x000fe60000000f00 */
[C---:B------:R-:W-:Y:S02]  /*6030*/  IMAD R0, R3.reuse, c[0x0][0x19c], RZ ;  /* 0x0000670003007a24 */ /* 0x040fe400078e02ff */
[----:B------:R-:W-:Y:S05]  /*6040*/  IMAD.WIDE.U32 R4, R3, c[0x0][0x198], R88 ;  /* 0x0000660003047a25 */ /* 0x000fea00078e0058 */
[----:B------:R-:W-:Y:S05]  /*6050*/  IADD3 R5, R5, R0, RZ ;  /* 0x0000000005057210 */ /* 0x000fea0007ffe0ff */
[----:B-----5:R3:W-:Y:S02]  /*6060*/  STG.E.128 [R4.64], R40 ;  /* 0x0000002804007986 */ /* 0x0207e4000c101d06 */
.L_x_6973:
[----:B------:R-:W-:Y:S05]  /*6070*/  BSYNC B1 ;  /* 0x0000000000017941 */ /* 0x000fea0003800000 */
.L_x_6972:
        /* <DEDUP_REMOVED lines=90> */
.L_x_6979:
[----:B------:R-:W-:Y:S05]  /*6620*/  BSYNC B0 ;  /* 0x0000000000007941 */ /* 0x000fea0003800000 */
.L_x_6978:
[C---:B------:R-:W-:Y:S04]  /*6630*/  LEA R2, P0, R148.reuse, R88, 0x1 ;  /* 0x0000005894027211 */ /* 0x040fe800078008ff */
[----:B------:R-:W-:Y:S05]  /*6640*/  LEA.HI.X R3, R148, R87, R72, 0x1, P0 ;  /* 0x0000005794037211 */ /* 0x000fea00000f0c48 */
[----:B-----5:R3:W-:Y:S04]  /*6650*/  STG.E.128 [R2.64], R40 ;  /* 0x0000002802007986 */ /* 0x0207e8000c101d06 */
.L_x_6977:
[----:B------:R-:W-:Y:S05]  /*6660*/  BSYNC B1 ;  /* 0x0000000000017941 */ /* 0x000fea0003800000 */
.L_x_6976:
        /* <DEDUP_REMOVED lines=89> */
.L_x_6983:
[----:B------:R-:W-:Y:S05]  /*6c00*/  BSYNC B0 ;  /* 0x0000000000007941 */ /* 0x000fea0003800000 */
.L_x_6982:
[----:B------:R-:W-:Y:S02]  /*6c10*/  MOV R3, 0xa0 ;  /* 0x000000a000037802 */ /* 0x000fe40000000f00 */
[----:B------:R-:W-:Y:S03]  /*6c20*/  MOV R89, R87 ;  /* 0x0000005700597202 */ /* 0x000fe60000000f00 */
[C---:B------:R-:W-:Y:S02]  /*6c30*/  IMAD R0, R3.reuse, c[0x0][0x19c], RZ ;  /* 0x0000670003007a24 */ /* 0x040fe400078e02ff */
[----:B------:R-:W-:Y:S05]  /*6c40*/  IMAD.WIDE.U32 R4, R3, c[0x0][0x198], R88 ;  /* 0x0000660003047a25 */ /* 0x000fea00078e0058 */
[----:B------:R-:W-:Y:S05]  /*6c50*/  IADD3 R5, R5, R0, RZ ;  /* 0x0000000005057210 */ /* 0x000fea0007ffe0ff */
[----:B-----5:R3:W-:Y:S02]  /*6c60*/  STG.E.128 [R4.64], R40 ;  /* 0x0000002804007986 */ /* 0x0207e4000c101d06 */
.L_x_6981:
[----:B------:R-:W-:Y:S05]  /*6c70*/  BSYNC B1 ;  /* 0x0000000000017941 */ /* 0x000fea0003800000 */
.L_x_6980:
        /* <DEDUP_REMOVED lines=89> */
.L_x_6987:
[----:B------:R-:W-:Y:S05]  /*7210*/  BSYNC B0 ;  /* 0x0000000000007941 */ /* 0x000fea0003800000 */
.L_x_6986:
[----:B------:R-:W-:Y:S02]  /*7220*/  MOV R3, 0xc0 ;  /* 0x000000c000037802 */ /* 0x000fe40000000f00 */
[----:B------:R-:W-:Y:S03]  /*7230*/  MOV R89, R87 ;  /* 0x0000005700597202 */ /* 0x000fe60000000f00 */
[C---:B------:R-:W-:Y:S02]  /*7240*/  IMAD R0, R3.reuse, c[0x0][0x19c], RZ ;  /* 0x0000670003007a24 */ /* 0x040fe400078e02ff */
[----:B------:R-:W-:Y:S05]  /*7250*/  IMAD.WIDE.U32 R4, R3, c[0x0][0x198], R88 ;  /* 0x0000660003047a25 */ /* 0x000fea00078e0058 */
[----:B------:R-:W-:Y:S05]  /*7260*/  IADD3 R5, R5, R0, RZ ;  /* 0x0000000005057210 */ /* 0x000fea0007ffe0ff */
[----:B-----5:R3:W-:Y:S02]  /*7270*/  STG.E.128 [R4.64], R40 ;  /* 0x0000002804007986 */ /* 0x0207e4000c101d06 */
.L_x_6985:
[----:B------:R-:W-:Y:S05]  /*7280*/  BSYNC B1 ;  /* 0x0000000000017941 */ /* 0x000fea0003800000 */
.L_x_6984:
        /* <DEDUP_REMOVED lines=90> */
.L_x_6991:
[----:B------:R-:W-:Y:S05]  /*7830*/  BSYNC B0 ;  /* 0x0000000000007941 */ /* 0x000fea0003800000 */
.L_x_6990:
[----:B------:R-:W-:Y:S02]  /*7840*/  MOV R3, 0xe0 ;  /* 0x000000e000037802 */ /* 0x000fe40000000f00 */
[----:B------:R-:W-:Y:S03]  /*7850*/  MOV R89, R87 ;  /* 0x0000005700597202 */ /* 0x000fe60000000f00 */
[C---:B------:R-:W-:Y:S02]  /*7860*/  IMAD R0, R3.reuse, c[0x0][0x19c], RZ ;  /* 0x0000670003007a24 */ /* 0x040fe400078e02ff */
[----:B------:R-:W-:Y:S05]  /*7870*/  IMAD.WIDE.U32 R4, R3, c[0x0][0x198], R88 ;  /* 0x0000660003047a25 */ /* 0x000fea00078e0058 */
[----:B------:R-:W-:Y:S05]  /*7880*/  IADD3 R5, R5, R0, RZ ;  /* 0x0000000005057210 */ /* 0x000fea0007ffe0ff */
[----:B-----5:R3:W-:Y:S02]  /*7890*/  STG.E.128 [R4.64], R40 ;  /* 0x0000002804007986 */ /* 0x0207e4000c101d06 */
.L_x_6989:
[----:B------:R-:W-:Y:S05]  /*78a0*/  BSYNC B1 ;  /* 0x0000000000017941 */ /* 0x000fea0003800000 */
.L_x_6988:
        /* <DEDUP_REMOVED lines=8> */
.L_x_6941:
        /* <DEDUP_REMOVED lines=72> */
.L_x_6959:
        /* <DEDUP_REMOVED lines=83> */
.L_x_6992:
        /* <DEDUP_REMOVED lines=9> */
.L_x_6993:
[----:B------:R-:W-:Y:S04]  /*8370*/  IADD3 R11, R11, -0x1, RZ ;  /* 0xffffffff0b0b7810 */ /* 0x000fe80007ffe0ff */
[----:B------:R-:W-:Y:S11]  /*8380*/  ISETP.GT.AND P0, PT, R11, R66, PT ;  /* 0x000000420b00720c */ /* 0x000ff60003f04270 */
[----:B------:R-:W-:Y:S02]  /*8390*/  @!UPT UIADD3 URZ, URZ, URZ, URZ ;  /* 0x0000003f3f3ff290 */ /* 0x000fe4000fffe03f */
[----:B------:R-:W-:-:S05]  /*83a0*/  @P0 BRA `(.L_x_6994) ;  /* 0xffffa1c000000947 */ /* 0x000fca000383ffff */
.L_x_6940:
        /* <DEDUP_REMOVED lines=11> */
[----:B------:R1:W4:Y:S01]  /*8460*/  @P0 LDG.E R2, [R10.64] ;  /* 0x000000060a020981 */ /* 0x000322000c1e1900 */
[----:B---3--:R-:W-:Y:S01]  /*8470*/  IMAD.MOV.U32 R5, RZ, RZ, c[0x0][0x190] ;  /* 0x00006400ff057624 */ /* 0x008fe200078e00ff */
[C---:B------:R-:W-:Y:S01]  /*8480*/  LEA R12, P0, R134.reuse, c[0x0][0x160], 0x1 ;  /* 0x00005800860c7a11 */ /* 0x040fe200078008ff */
[----:B------:R-:W-:Y:S01]  /*8490*/  IMAD.MOV.U32 R3, RZ, RZ, c[0x0][0x194] ;  /* 0x00006500ff037624 */ /* 0x000fe200078e00ff */
[----:B------:R-:W3:Y:S01]  /*84a0*/  S2R R6, SR_CTAID.X ;  /* 0x0000000000067919 */ /* 0x000ee20000002500 */
        /* <DEDUP_REMOVED lines=9> */
[----:B------:R-:W-:-:S02]  /*8540*/  LEA.HI.X R3, R5, R137, R3, 0x5, P2 ;  /* 0x0000008905037211 */ /* 0x000fc400010f2c03 */
[----:B------:R-:W-:-:S04]  /*8550*/  LEA R36, P1, R0, c[0x0][0x160], 0x1 ;  /* 0x0000580000247a11 */ /* 0x000fc800078208ff */
[----:B------:R-:W-:Y:S02]  /*8560*/  LEA.HI.X R37, R0, c[0x0][0x164], R7, 0x1, P1 ;  /* 0x0000590000257a11 */ /* 0x000fe400008f0c07 */
[----:B-1----:R-:W-:Y:S01]  /*8570*/  LEA R10, P0, R8, c[0x0][0x160], 0x1 ;  /* 0x00005800080a7a11 */ /* 0x002fe200078008ff */
[----:B---3--:R-:W-:-:S03]  /*8580*/  IMAD R55, R6, 0x40, R55 ;  /* 0x0000004006377824 */ /* 0x008fc600078e0237 */
[----:B------:R-:W-:Y:S01]  /*8590*/  LEA.HI.X R11, R8, c[0x0][0x164], R4, 0x1, P0 ;  /* 0x00005900080b7a11 */ /* 0x000fe200000f0c04 */
[----:B------:R-:W-:Y:S01]  /*85a0*/  IMAD.SHL.U32 R8, R61, 0x10, RZ ;  /* 0x000000103d087824 */ /* 0x000fe200078e00ff */
[----:B------:R-:W-:Y:S01]  /*85b0*/  LEA R28, P0, R134, c[0x0][0x160], 0x1 ;  /* 0x00005800861c7a11 */ /* 0x000fe200078008ff */
[----:B------:R-:W-:-:S03]  /*85c0*/  IMAD R9, R6, -0x40, R179 ;  /* 0xffffffc006097824 */ /* 0x000fc600078e02b3 */
[----:B------:R-:W-:Y:S02]  /*85d0*/  LEA.HI.X R29, R134, c[0x0][0x164], R3, 0x1, P0 ;  /* 0x00005900861d7a11 */ /* 0x000fe400000f0c03 */
[----:B------:R-:W-:Y:S01]  /*85e0*/  ISETP.NE.AND P0, PT, RZ, UR4, PT ;  /* 0x00000004ff007c0c */ /* 0x000fe2000bf05270 */
        /* <DEDUP_REMOVED lines=36> */
[----:B---3--:R-:W-:Y:S02]  /*8830*/  LOP3.LUT R12, R2, 0xffff0000, RZ, 0xc0, !PT ;  /* 0xffff0000020c7812 */ /* 0x008fe400078ec0ff */
[C---:B------:R-:W-:Y:S01]  /*8840*/  LOP3.LUT R14, R3.reuse, 0xffff0000, RZ, 0xc0, !PT ;  /* 0xffff0000030e7812 */ /* 0x040fe200078ec0ff */
[----:B------:R-:W-:Y:S01]  /*8850*/  IMAD.U32 R3, R3, 0x10000, RZ ;  /* 0x0001000003037824 */ /* 0x000fe200078e00ff */
[----:B----4-:R-:W-:Y:S01]  /*8860*/  LOP3.LUT R24, R4, 0xffff0000, RZ, 0xc0, !PT ;  /* 0xffff000004187812 */ /* 0x010fe200078ec0ff */
        /* <DEDUP_REMOVED lines=12> */
[----:B------:R-:W-:-:S02]  /*8930*/  FFMA.FTZ R23, R18, R24, -R23 ;  /* 0x0000001812177223 */ /* 0x000fc40000010817 */
        /* <DEDUP_REMOVED lines=11> */
.L_x_7001:
[----:B------:R-:W-:Y:S05]  /*89f0*/  BSYNC B0 ;  /* 0x0000000000007941 */ /* 0x000fea0003800000 */
.L_x_7000:
[----:B-----5:R3:W-:Y:S02]  /*8a00*/  STS.128 [R189], R12 ;  /* 0x0000000cbd007388 */ /* 0x0207e40000000c00 */
.L_x_6999:
[----:B------:R-:W-:Y:S05]  /*8a10*/  BSYNC B1 ;  /* 0x0000000000017941 */ /* 0x000fea0003800000 */
.L_x_6998:
        /* <DEDUP_REMOVED lines=48> */
[-C--:B------:R-:W-:Y:S02]  /*8d20*/  FFMA.FTZ R5, R13, R4.reuse, -R5 ;  /* 0x000000040d057223 */ /* 0x080fe40000010805 */
[----:B------:R-:W-:Y:S02]  /*8d30*/  FFMA.FTZ R21, R12, R27, -R21 ;  /* 0x0000001b0c157223 */ /* 0x000fe40000010815 */
[----:B------:R-:W-:Y:S02]  /*8d40*/  FFMA.FTZ R15, R18, R25, -R15 ;  /* 0x00000019120f7223 */ /* 0x000fe4000001080f */
[----:B------:R-:W-:Y:S01]  /*8d50*/  FFMA.FTZ R4, R36, R4, R23 ;  /* 0x0000000424047223 */ /* 0x000fe20000010017 */
[----:B------:R-:W-:Y:S01]  /*8d60*/  F2FP.BF16.PACK_AB R37, R20, R21 ;  /* 0x000000151425723e */ /* 0x000fe200000010ff */
[-C--:B------:R-:W-:Y:S01]  /*8d70*/  FFMA.FTZ R2, R19, R8.reuse, -R2 ;  /* 0x0000000813027223 */ /* 0x080fe20000010802 */
[----:B------:R-:W-:Y:S01]  /*8d80*/  F2FP.BF16.PACK_AB R39, R14, R15 ;  /* 0x0000000f0e27723e */ /* 0x000fe200000010ff */
[----:B------:R-:W-:Y:S01]  /*8d90*/  FFMA.FTZ R3, R38, R8, R3 ;  /* 0x0000000826037223 */ /* 0x000fe20000010003 */
[----:B------:R-:W-:-:S04]  /*8da0*/  F2FP.BF16.PACK_AB R36, R4, R5 ;  /* 0x000000050424723e */ /* 0x000fc800000010ff */
[----:B------:R-:W-:Y:S02]  /*8db0*/  F2FP.BF16.PACK_AB R38, R3, R2 ;  /* 0x000000020326723e */ /* 0x000fe400000010ff */
.L_x_7005:
[----:B------:R-:W-:Y:S05]  /*8dc0*/  BSYNC B0 ;  /* 0x0000000000007941 */ /* 0x000fea0003800000 */
.L_x_7004:
[----:B-----5:R1:W-:Y:S02]  /*8dd0*/  STS.128 [R189+0x800], R36 ;  /* 0x00080024bd007388 */ /* 0x0203e40000000c00 */
.L_x_7003:
[----:B------:R-:W-:Y:S05]  /*8de0*/  BSYNC B1 ;  /* 0x0000000000017941 */ /* 0x000fea0003800000 */
.L_x_7002:
        /* <DEDUP_REMOVED lines=59> */
.L_x_7009:
[----:B------:R-:W-:Y:S05]  /*91a0*/  BSYNC B0 ;  /* 0x0000000000007941 */ /* 0x000fea0003800000 */
.L_x_7008:
[----:B-----5:R1:W-:Y:S02]  /*91b0*/  STS.128 [R189+0x1000], R28 ;  /* 0x0010001cbd007388 */ /* 0x0203e40000000c00 */
.L_x_7007:
[----:B------:R-:W-:Y:S05]  /*91c0*/  BSYNC B1 ;  /* 0x0000000000017941 */ /* 0x000fea0003800000 */
.L_x_7006:
        /* <DEDUP_REMOVED lines=23> */
[C---:B------:R-:W-:Y:S01]  /*9340*/  IMAD.U32 R10, R12.reuse, 0x10000, RZ ;  /* 0x000100000c0a7824 */ /* 0x040fe200078e00ff */
[----:B------:R-:W-:Y:S02]  /*9350*/  SHF.L.U32 R9, R13, 0x10, RZ ;  /* 0x000000100d097819 */ /* 0x000fe400000006ff */
[----:B------:R-:W-:Y:S02]  /*9360*/  LOP3.LUT R16, R12, 0xffff0000, RZ, 0xc0, !PT ;  /* 0xffff00000c107812 */ /* 0x000fe400078ec0ff */
[----:B------:R-:W-:-:S02]  /*9370*/  SHF.L.U32 R13, R15, 0x10, RZ ;  /* 0x000000100f0d7819 */ /* 0x000fc400000006ff */
[----:B------:R-:W-:Y:S01]  /*9380*/  LOP3.LUT R12, R15, 0xffff0000, RZ, 0xc0, !PT ;  /* 0xffff00000f0c7812 */ /* 0x000fe200078ec0ff */
[C---:B------:R-:W-:Y:S01]  /*9390*/  IMAD.U32 R15, R14.reuse, 0x10000, RZ ;  /* 0x000100000e0f7824 */ /* 0x040fe200078e00ff */
        /* <DEDUP_REMOVED lines=15> */
[----:B------:R-:W-:-:S02]  /*9490*/  FMUL.FTZ R0, R16, R9 ;  /* 0x0000000910007220 */ /* 0x000fc40000410000 */
[----:B------:R-:W-:Y:S02]  /*94a0*/  FMUL.FTZ R2, R20, R3 ;  /* 0x0000000314027220 */ /* 0x000fe40000410000 */
[----:B------:R-:W-:Y:S02]  /*94b0*/  IMAD.U32 R5, R5, 0x10000, RZ ;  /* 0x0001000005057824 */ /* 0x000fe400078e00ff */
[----:B------:R-:W-:Y:S02]  /*94c0*/  FMUL.FTZ R9, R10, R9 ;  /* 0x000000090a097220 */ /* 0x000fe40000410000 */
[----:B------:R-:W-:Y:S02]  /*94d0*/  FMUL.FTZ R3, R15, R3 ;  /* 0x000000030f037220 */ /* 0x000fe40000410000 */
[----:B------:R-:W-:Y:S02]  /*94e0*/  FFMA.FTZ R17, R12, R19, R17 ;  /* 0x000000130c117223 */ /* 0x000fe40000010011 */
[----:B------:R-:W-:-:S02]  /*94f0*/  FFMA.FTZ R0, R10, R13, -R0 ;  /* 0x0000000d0a007223 */ /* 0x000fc40000010800 */
[----:B------:R-:W-:Y:S01]  /*9500*/  FFMA.FTZ R9, R16, R13, R9 ;  /* 0x0000000d10097223 */ /* 0x000fe20000010009 */
[----:B------:R-:W-:Y:S01]  /*9510*/  F2FP.BF16.PACK_AB R13, R11, R14 ;  /* 0x0000000e0b0d723e */ /* 0x000fe200000010ff */
[-C--:B------:R-:W-:Y:S01]  /*9520*/  FFMA.FTZ R2, R15, R5.reuse, -R2 ;  /* 0x000000050f027223 */ /* 0x080fe20000010802 */
[----:B------:R-:W-:Y:S01]  /*9530*/  F2FP.BF16.PACK_AB R15, R17, R22 ;  /* 0x00000016110f723e */ /* 0x000fe200000010ff */
[----:B------:R-:W-:Y:S01]  /*9540*/  FFMA.FTZ R3, R20, R5, R3 ;  /* 0x0000000514037223 */ /* 0x000fe20000010003 */
[----:B------:R-:W-:-:S04]  /*9550*/  F2FP.BF16.PACK_AB R12, R9, R0 ;  /* 0x00000000090c723e */ /* 0x000fc800000010ff */
[----:B------:R-:W-:Y:S02]  /*9560*/  F2FP.BF16.PACK_AB R14, R3, R2 ;  /* 0x00000002030e723e */ /* 0x000fe400000010ff */
.L_x_7012:
[----:B------:R-:W-:Y:S05]  /*9570*/  BSYNC B0 ;  /* 0x0000000000007941 */ /* 0x000fea0003800000 */
.L_x_7011:
[----:B-----5:R1:W-:Y:S01]  /*9580*/  STS.128 [R189+0x1800], R12 ;  /* 0x0018000cbd007388 */ /* 0x0203e20000000c00 */
[----:B------:R-:W-:Y:S05]  /*9590*/  BRA `(.L_x_7010) ;  /* 0x00001ca000007947 */ /* 0x000fea0003800000 */
.L_x_6997:
        /* <DEDUP_REMOVED lines=13> */
[----:B------:R-:W-:Y:S01]  /*9670*/  IMAD.MOV.U32 R7, RZ, RZ, R61 ;  /* 0x000000ffff077224 */ /* 0x000fe200078e003d */
[----:B------:R-:W-:-:S11]  /*9680*/  CS2R R4, SRZ ;  /* 0x0000000000047805 */ /* 0x000fd6000001ff00 */
[----:B------:R-:W-:-:S04]  /*9690*/  @P0 SHF.R.S32.HI R61, RZ, 0x1, R60 ;  /* 0x00000001ff3d0819 */ /* 0x000fc8000001143c */
[----:B------:R-:W-:Y:S01]  /*96a0*/  @P0 IADD3 R4, -R61, RZ, RZ ;  /* 0x000000ff3d040210 */ /* 0x000fe20007ffe1ff */
[--C-:B------:R-:W-:Y:S02]  /*96b0*/  @P0 IMAD.MOV R5, RZ, RZ, -R61.reuse ;  /* 0x000000ffff050224 */ /* 0x100fe400078e0a3d */
[----:B------:R-:W-:-:S03]  /*96c0*/  @P0 IMAD.MOV R7, RZ, RZ, -R61 ;  /* 0x000000ffff070224 */ /* 0x000fc600078e0a3d */
[----:B------:R-:W-:Y:S01]  /*96d0*/  IADD3 R16, P1, R5, R0, RZ ;  /* 0x0000000005107210 */ /* 0x000fe20007f3e0ff */
[----:B---3--:R-:W-:-:S03]  /*96e0*/  IMAD.WIDE R12, R7, 0x2, R12 ;  /* 0x00000002070c7825 */ /* 0x008fc600078e020c */
[----:B------:R-:W-:Y:S02]  /*96f0*/  LEA.HI.X.SX32 R5, R5, R3, 0x1, P1 ;  /* 0x0000000305057211 */ /* 0x000fe400008f0eff */
[C---:B------:R-:W-:Y:S01]  /*9700*/  LEA R18, P1, R16.reuse, c[0x0][0x2b0], 0x1 ;  /* 0x0000ac0010127a11 */ /* 0x040fe200078208ff */
[----:B------:R-:W3:Y:S03]  /*9710*/  LDG.E.128 R12, [R12.64] ;  /* 0x000000060c0c7981 */ /* 0x000ee6000c1e1d00 */
        /* <DEDUP_REMOVED lines=39> */
[----:B------:R-:W-:Y:S02]  /*9990*/  @!P0 FADD.FTZ R40, -R40, -RZ ;  /* 0x800000ff28288221 */ /* 0x000fe40000010100 */
        /* <DEDUP_REMOVED lines=27> */
.L_x_7016:
[----:B------:R-:W-:Y:S05]  /*9b50*/  BSYNC B0 ;  /* 0x0000000000007941 */ /* 0x000fea0003800000 */
.L_x_7015:
[----:B-----5:R4:W-:Y:S02]  /*9b60*/  STS.128 [R189], R24 ;  /* 0x00000018bd007388 */ /* 0x0209e40000000c00 */
.L_x_7014:
[----:B------:R-:W-:Y:S05]  /*9b70*/  BSYNC B1 ;  /* 0x0000000000017941 */ /* 0x000fea0003800000 */
.L_x_7013:
        /* <DEDUP_REMOVED lines=94> */
.L_x_7020:
[----:B------:R-:W-:Y:S05]  /*a160*/  BSYNC B0 ;  /* 0x0000000000007941 */ /* 0x000fea0003800000 */
.L_x_7019:
[----:B-----5:R1:W-:Y:S02]  /*a170*/  STS.128 [R189+0x800], R24 ;  /* 0x00080018bd007388 */ /* 0x0203e40000000c00 */
.L_x_7018:
[----:B------:R-:W-:Y:S05]  /*a180*/  BSYNC B1 ;  /* 0x0000000000017941 */ /* 0x000fea0003800000 */
.L_x_7017:
        /* <DEDUP_REMOVED lines=13> */
[----:B---3--:R-:W-:Y:S01]  /*a260*/  IMAD.MOV.U32 R13, RZ, RZ, R61 ;  /* 0x000000ffff0d7224 */ /* 0x008fe200078e003d */
        /* <DEDUP_REMOVED lines=21> */
[C---:B-1---5:R-:W-:Y:S01]  /*a3c0*/  IMAD.U32 R28, R24.reuse, 0x10000, RZ ;  /* 0x00010000181c7824 */ /* 0x062fe200078e00ff */
[----:B------:R-:W-:Y:S01]  /*a3d0*/  LOP3.LUT R5, R24, 0xffff0000, RZ, 0xc0, !PT ;  /* 0xffff000018057812 */ /* 0x000fe200078ec0ff */
[C---:B------:R-:W-:Y:S01]  /*a3e0*/  IMAD.U32 R29, R26.reuse, 0x10000, RZ ;  /* 0x000100001a1d7824 */ /* 0x040fe200078e00ff */
        /* <DEDUP_REMOVED lines=16> */
[----:B------:R-:W-:Y:S02]  /*a4f0*/  LOP3.LUT R38, R17, 0xffff0000, RZ, 0xc0, !PT ;  /* 0xffff000011267812 */ /* 0x000fe400078ec0ff */
[C---:B------:R-:W-:Y:S02]  /*a500*/  LOP3.LUT R17, R18.reuse, 0xffff0000, RZ, 0xc0, !PT ;  /* 0xffff000012117812 */ /* 0x040fe400078ec0ff */
[C---:B------:R-:W-:Y:S01]  /*a510*/  SHF.L.U32 R16, R19.reuse, 0x10, RZ ;  /* 0x0000001013107819 */ /* 0x040fe200000006ff */
[----:B------:R-:W-:Y:S01]  /*a520*/  IMAD.U32 R37, R18, 0x10000, RZ ;  /* 0x0001000012257824 */ /* 0x000fe200078e00ff */
[----:B------:R-:W-:Y:S01]  /*a530*/  LOP3.LUT R19, R19, 0xffff0000, RZ, 0xc0, !PT ;  /* 0xffff000013137812 */ /* 0x000fe200078ec0ff */
[----:B------:R-:W-:Y:S02]  /*a540*/  @!P0 FADD.FTZ R34, -R34, -RZ ;  /* 0x800000ff22228221 */ /* 0x000fe40000010100 */
[----:B------:R-:W-:-:S02]  /*a550*/  @!P0 FADD.FTZ R15, -R15, -RZ ;  /* 0x800000ff0f0f8221 */ /* 0x000fc40000010100 */
[----:B------:R-:W-:Y:S02]  /*a560*/  @!P0 FADD.FTZ R17, -R17, -RZ ;  /* 0x800000ff11118221 */ /* 0x000fe40000010100 */
[----:B------:R-:W-:Y:S02]  /*a570*/  @!P0 FADD.FTZ R16, -R16, -RZ ;  /* 0x800000ff10108221 */ /* 0x000fe40000010100 */
[----:B------:R-:W-:Y:S02]  /*a580*/  @!P0 FADD.FTZ R35, -R35, -RZ ;  /* 0x800000ff23238221 */ /* 0x000fe40000010100 */
[----:B------:R-:W-:Y:S02]  /*a590*/  @!P0 FADD.FTZ R38, -R38, -RZ ;  /* 0x800000ff26268221 */ /* 0x000fe40000010100 */
[----:B------:R-:W-:Y:S01]  /*a5a0*/  FMUL.FTZ R27, R27, R34 ;  /* 0x000000221b1b7220 */ /* 0x000fe20000410000 */
[C---:B--2---:R-:W-:Y:S01]  /*a5b0*/  LOP3.LUT R34, R21.reuse, 0xffff0000, RZ, 0xc0, !PT ;  /* 0xffff000015227812 */ /* 0x044fe200078ec0ff */
[----:B------:R-:W-:Y:S01]  /*a5c0*/  FMUL.FTZ R15, R12, R15 ;  /* 0x0000000f0c0f7220 */ /* 0x000fe20000410000 */
[----:B------:R-:W-:Y:S01]  /*a5d0*/  SHF.L.U32 R12, R21, 0x10, RZ ;  /* 0x00000010150c7819 */ /* 0x000fe200000006ff */
[----:B------:R-:W-:-:S02]  /*a5e0*/  @!P0 FADD.FTZ R37, -R37, -RZ ;  /* 0x800000ff25258221 */ /* 0x000fc40000010100 */
[----:B------:R-:W-:Y:S02]  /*a5f0*/  @!P0 FADD.FTZ R19, -R19, -RZ ;  /* 0x800000ff13138221 */ /* 0x000fe40000010100 */
[----:B------:R-:W-:Y:S02]  /*a600*/  FMUL.FTZ R14, R14, R17 ;  /* 0x000000110e0e7220 */ /* 0x000fe40000410000 */
[----:B------:R-:W-:Y:S01]  /*a610*/  FMUL.FTZ R16, R13, R16 ;  /* 0x000000100d107220 */ /* 0x000fe20000410000 */
[C---:B------:R-:W-:Y:S01]  /*a620*/  LOP3.LUT R13, R20.reuse, 0xffff0000, RZ, 0xc0, !PT ;  /* 0xffff0000140d7812 */ /* 0x040fe200078ec0ff */
[----:B------:R-:W-:Y:S01]  /*a630*/  IMAD.U32 R17, R20, 0x10000, RZ ;  /* 0x0001000014117824 */ /* 0x000fe200078e00ff */
[C---:B------:R-:W-:Y:S01]  /*a640*/  LOP3.LUT R20, R22.reuse, 0xffff0000, RZ, 0xc0, !PT ;  /* 0xffff000016147812 */ /* 0x040fe200078ec0ff */
[----:B------:R-:W-:Y:S01]  /*a650*/  IMAD.U32 R21, R22, 0x10000, RZ ;  /* 0x0001000016157824 */ /* 0x000fe200078e00ff */
[C---:B------:R-:W-:Y:S01]  /*a660*/  SHF.L.U32 R18, R23.reuse, 0x10, RZ ;  /* 0x0000001017127819 */ /* 0x040fe200000006ff */
        /* <DEDUP_REMOVED lines=17> */
.L_x_7024:
[----:B------:R-:W-:Y:S05]  /*a780*/  BSYNC B0 ;  /* 0x0000000000007941 */ /* 0x000fea0003800000 */
.L_x_7023:
[----:B-----5:R4:W-:Y:S02]  /*a790*/  STS.128 [R189+0x1000], R24 ;  /* 0x00100018bd007388 */ /* 0x0209e40000000c00 */
.L_x_7022:
[----:B------:R-:W-:Y:S05]  /*a7a0*/  BSYNC B1 ;  /* 0x0000000000017941 */ /* 0x000fea0003800000 */
.L_x_7021:
        /* <DEDUP_REMOVED lines=22> */
[C---:B------:R-:W-:Y:S01]  /*a910*/  IADD3 R2, P1, R4.reuse, R0, RZ ;  /* 0x0000000004027210 */ /* 0x040fe20007f3e0ff */
[----:B--2---:R-:W2:Y:S03]  /*a920*/  LDG.E.128 R20, [R20.64] ;  /* 0x0000000614147981 */ /* 0x004ea6000c1e1d00 */
        /* <DEDUP_REMOVED lines=20> */
[C---:B--2---:R-:W-:Y:S01]  /*aa70*/  IMAD.U32 R13, R20.reuse, 0x10000, RZ ;  /* 0x00010000140d7824 */ /* 0x044fe200078e00ff */
[----:B------:R-:W-:Y:S01]  /*aa80*/  LOP3.LUT R11, R20, 0xffff0000, RZ, 0xc0, !PT ;  /* 0xffff0000140b7812 */ /* 0x000fe200078ec0ff */
[----:B------:R-:W-:Y:S01]  /*aa90*/  IMAD.U32 R17, R22, 0x10000, RZ ;  /* 0x0001000016117824 */ /* 0x000fe200078e00ff */
[----:B------:R-:W-:-:S02]  /*aaa0*/  SHF.L.U32 R10, R21, 0x10, RZ ;  /* 0x00000010150a7819 */ /* 0x000fc400000006ff */
[----:B------:R-:W-:Y:S02]  /*aab0*/  LOP3.LUT R20, R21, 0xffff0000, RZ, 0xc0, !PT ;  /* 0xffff000015147812 */ /* 0x000fe400078ec0ff */
[----:B------:R-:W-:Y:S01]  /*aac0*/  LOP3.LUT R16, R22, 0xffff0000, RZ, 0xc0, !PT ;  /* 0xffff000016107812 */ /* 0x000fe200078ec0ff */
[C---:B------:R-:W-:Y:S01]  /*aad0*/  IMAD.U32 R15, R23.reuse, 0x10000, RZ ;  /* 0x00010000170f7824 */ /* 0x040fe200078e00ff */
[----:B------:R-:W-:Y:S02]  /*aae0*/  LOP3.LUT R23, R23, 0xffff0000, RZ, 0xc0, !PT ;  /* 0xffff000017177812 */ /* 0x000fe400078ec0ff */
[----:B----4-:R-:W-:Y:S01]  /*aaf0*/  LOP3.LUT R22, R24, 0xffff0000, RZ, 0xc0, !PT ;  /* 0xffff000018167812 */ /* 0x010fe200078ec0ff */
[----:B------:R-:W-:Y:S01]  /*ab00*/  IMAD.U32 R19, R25, 0x10000, RZ ;  /* 0x0001000019137824 */ /* 0x000fe200078e00ff */
[C---:B------:R-:W-:Y:S01]  /*ab10*/  LOP3.LUT R21, R26.reuse, 0xffff0000, RZ, 0xc0, !PT ;  /* 0xffff00001a157812 */ /* 0x040fe200078ec0ff */
[----:B------:R-:W-:Y:S01]  /*ab20*/  IMAD.U32 R34, R26, 0x10000, RZ ;  /* 0x000100001a227824 */ /* 0x000fe200078e00ff */
[----:B------:R-:W-:-:S02]  /*ab30*/  SHF.L.U32 R32, R24, 0x10, RZ ;  /* 0x0000001018207819 */ /* 0x000fc400000006ff */
[----:B------:R-:W-:Y:S02]  /*ab40*/  LOP3.LUT R25, R25, 0xffff0000, RZ, 0xc0, !PT ;  /* 0xffff000019197812 */ /* 0x000fe400078ec0ff */
[C---:B------:R-:W-:Y:S02]  /*ab50*/  SHF.L.U32 R24, R27.reuse, 0x10, RZ ;  /* 0x000000101b187819 */ /* 0x040fe400000006ff */
        /* <DEDUP_REMOVED lines=37> */
.L_x_7026:
[----:B------:R-:W-:Y:S05]  /*adb0*/  BSYNC B0 ;  /* 0x0000000000007941 */ /* 0x000fea0003800000 */
.L_x_7025:
[----:B-----5:R1:W-:Y:S01]  /*adc0*/  STS.128 [R189+0x1800], R12 ;  /* 0x0018000cbd007388 */ /* 0x0203e20000000c00 */
[----:B------:R-:W-:Y:S05]  /*add0*/  BRA `(.L_x_7010) ;  /* 0x0000046000007947 */ /* 0x000fea0003800000 */
.L_x_6996:
        /* <DEDUP_REMOVED lines=14> */
.L_x_7028:
[----:B------:R-:W-:Y:S05]  /*aec0*/  BSYNC B0 ;  /* 0x0000000000007941 */ /* 0x000fea0003800000 */
.L_x_7027:
        /* <DEDUP_REMOVED lines=17> */
.L_x_7030:
[----:B------:R-:W-:Y:S05]  /*afe0*/  BSYNC B0 ;  /* 0x0000000000007941 */ /* 0x000fea0003800000 */
.L_x_7029:
        /* <DEDUP_REMOVED lines=17> */
.L_x_7032:
[----:B------:R-:W-:Y:S05]  /*b100*/  BSYNC B0 ;  /* 0x0000000000007941 */ /* 0x000fea0003800000 */
.L_x_7031:
[----:B------:R-:W-:-:S04]  /*b110*/  IADD3 R18, R132, 0x30, RZ ;  /* 0x0000003084127810 */ /* 0x000fc80007ffe0ff */
[----:B------:R-:W-:-:S13]  /*b120*/  ISETP.GE.AND P0, PT, R18, R3, PT ;  /* 0x000000031200720c */ /* 0x000fda0003f06270 */
[----:B------:R-:W-:Y:S05]  /*b130*/  @P0 BRA `(.L_x_7010) ;  /* 0x0000010000000947 */ /* 0x000fea0003800000 */
[----:B------:R-:W-:-:S13]  /*b140*/  ISETP.GE.AND P0, PT, R100, c[0x0][0x220], PT ;  /* 0x0000880064007a0c */ /* 0x000fda0003f06270 */
[----:B------:R1:W-:Y:S01]  /*b150*/  @P0 STS.128 [R189+0x1800], RZ ;  /* 0x001800ffbd000388 */ /* 0x0003e20000000c00 */
[----:B------:R-:W-:Y:S05]  /*b160*/  @P0 BRA `(.L_x_7010) ;  /* 0x000000d000000947 */ /* 0x000fea0003800000 */
[----:B---3--:R-:W-:Y:S01]  /*b170*/  MOV R4, R134 ;  /* 0x0000008600047202 */ /* 0x008fe20000000f00 */
        /* <DEDUP_REMOVED lines=12> */
.L_x_7010:
[----:B------:R-:W-:Y:S05]  /*b240*/  BSYNC B2 ;  /* 0x0000000000027941 */ /* 0x000fea0003800000 */
.L_x_6995:
[----:B------:R-:W-:Y:S01]  /*b250*/  IADD3 R188, R47, -0x1, RZ ;  /* 0xffffffff2fbc7810 */ /* 0x000fe20007ffe0ff */
[----:B------:R-:W-:Y:S01]  /*b260*/  BSSY B0, `(.L_x_7033) ;  /* 0x000000e000007945 */ /* 0x000fe20003800000 */
[----:B------:R-:W-:-:S03]  /*b270*/  LEA R184, P0, R128, c[0x0][0x168], 0x1 ;  /* 0x00005a0080b87a11 */ /* 0x000fc600078008ff */
[----:B---3--:R-:W-:Y:S01]  /*b280*/  IMAD.SHL.U32 R3, R188, 0x80, RZ ;  /* 0x00000080bc037824 */ /* 0x008fe200078e00ff */
        /* <DEDUP_REMOVED lines=11> */
.L_x_7034:
[----:B------:R-:W-:Y:S05]  /*b340*/  BSYNC B0 ;  /* 0x0000000000007941 */ /* 0x000fea0003800000 */
.L_x_7033:
        /* <DEDUP_REMOVED lines=12> */
.L_x_7036:
[----:B------:R-:W-:Y:S05]  /*b410*/  BSYNC B0 ;  /* 0x0000000000007941 */ /* 0x000fea0003800000 */
.L_x_7035:
        /* <DEDUP_REMOVED lines=14> */
.L_x_7038:
[----:B------:R-:W-:Y:S05]  /*b500*/  BSYNC B0 ;  /* 0x0000000000007941 */ /* 0x000fea0003800000 */
.L_x_7037:
        /* <DEDUP_REMOVED lines=15> */
.L_x_7040:
[----:B------:R-:W-:Y:S05]  /*b600*/  BSYNC B0 ;  /* 0x0000000000007941 */ /* 0x000fea0003800000 */
.L_x_7039:
        /* <DEDUP_REMOVED lines=15> */
.L_x_7042:
[----:B------:R-:W-:Y:S05]  /*b700*/  BSYNC B0 ;  /* 0x0000000000007941 */ /* 0x000fea0003800000 */
.L_x_7041:
        /* <DEDUP_REMOVED lines=16> */
.L_x_7044:
[----:B------:R-:W-:Y:S05]  /*b810*/  BSYNC B0 ;  /* 0x0000000000007941 */ /* 0x000fea0003800000 */
.L_x_7043:
        /* <DEDUP_REMOVED lines=16> */
.L_x_7046:
[----:B------:R-:W-:Y:S05]  /*b920*/  BSYNC B0 ;  /* 0x0000000000007941 */ /* 0x000fea0003800000 */
.L_x_7045:
        /* <DEDUP_REMOVED lines=16> */
.L_x_7048:
[----:B------:R-:W-:Y:S05]  /*ba30*/  BSYNC B0 ;  /* 0x0000000000007941 */ /* 0x000fea0003800000 */
.L_x_7047:
        /* <DEDUP_REMOVED lines=39> */
[----:B------:R-:W-:Y:S01]  /*bcb0*/  @!PT LDS RZ, [RZ] ;  /* 0x00000000fffff984 */ /* 0x000fe20000000800 */
[----:B------:R-:W-:Y:S01]  /*bcc0*/  @!PT LDS RZ, [RZ] ;  /* 0x00000000fffff984 */ /* 0x000fe20000000800 */
[----:B------:R-:W-:Y:S01]  /*bcd0*/  @!PT LDS RZ, [RZ] ;  /* 0x00000000fffff984 */ /* 0x000fe20000000800 */
[----:B------:R2:W-:Y:S02]  /*bce0*/  LDGSTS.E.BYPASS.LTC128B.128 [R189+0x6000], [R152.64] ;  /* 0x0600000098bd7fae */ /* 0x0005e4000b901d46 */
.L_x_7050:
[----:B-1----:R-:W-:Y:S05]  /*bcf0*/  BSYNC B0 ;  /* 0x0000000000007941 */ /* 0x002fea0003800000 */
.L_x_7049:
        /* <DEDUP_REMOVED lines=13> */
.L_x_7052:
[----:B------:R-:W-:Y:S05]  /*bdd0*/  BSYNC B0 ;  /* 0x0000000000007941 */ /* 0x000fea0003800000 */
.L_x_7051:
        /* <DEDUP_REMOVED lines=15> */
.L_x_7054:
[----:B------:R-:W-:Y:S05]  /*bed0*/  BSYNC B0 ;  /* 0x0000000000007941 */ /* 0x000fea0003800000 */
.L_x_7053:
        /* <DEDUP_REMOVED lines=16> */
.L_x_7056:
[----:B------:R-:W-:Y:S05]  /*bfe0*/  BSYNC B0 ;  /* 0x0000000000007941 */ /* 0x000fea0003800000 */
.L_x_7055:
        /* <DEDUP_REMOVED lines=15> */
.L_x_7058:
[----:B------:R-:W-:Y:S05]  /*c0e0*/  BSYNC B0 ;  /* 0x0000000000007941 */ /* 0x000fea0003800000 */
.L_x_7057:
        /* <DEDUP_REMOVED lines=16> */
.L_x_7060:
[----:B------:R-:W-:Y:S05]  /*c1f0*/  BSYNC B0 ;  /* 0x0000000000007941 */ /* 0x000fea0003800000 */
.L_x_7059:
        /* <DEDUP_REMOVED lines=16> */
.L_x_7062:
[----:B------:R-:W-:Y:S05]  /*c300*/  BSYNC B0 ;  /* 0x0000000000007941 */ /* 0x000fea0003800000 */
.L_x_7061:
        /* <DEDUP_REMOVED lines=16> */
.L_x_7064:
[----:B------:R-:W-:Y:S05]  /*c410*/  BSYNC B0 ;  /* 0x0000000000007941 */ /* 0x000fea0003800000 */
.L_x_7063:
        /* <DEDUP_REMOVED lines=16> */
[----:B------:R-:W-:Y:S01]  /*c520*/  LOP3.LUT R5, R5, 0x1c0, RZ, 0xc0, !PT ;  /* 0x000001c005057812 */ /* 0x000fe200078ec0ff */
[----:B------:R-:W-:Y:S01]  /*c530*/  IMAD R174, R45, 0x400, R46 ;  /* 0x000004002dae7824 */ /* 0x000fe200078e022e */
[----:B------:R-:W-:Y:S01]  /*c540*/  LOP3.LUT R7, R4, 0x1c0, RZ, 0xc0, !PT ;  /* 0x000001c004077812 */ /* 0x000fe200078ec0ff */
[----:B------:R-:W-:Y:S01]  /*c550*/  IMAD.SHL.U32 R4, R173, 0x8, RZ ;  /* 0x00000008ad047824 */ /* 0x000fe200078e00ff */
[----:B------:R-:W-:Y:S01]  /*c560*/  LOP3.LUT P0, RZ, R53, 0x2, RZ, 0xc0, !PT ;  /* 0x0000000235ff7812 */ /* 0x000fe2000780c0ff */
[----:B------:R-:W-:Y:S01]  /*c570*/  IMAD R45, R6, 0x4, R45 ;  /* 0x00000004062d7824 */ /* 0x000fe200078e022d */
[----:B------:R-:W-:-:S02]  /*c580*/  LOP3.LUT R132, R7, 0x8, R132, 0xf8, !PT ;  /* 0x0000000807847812 */ /* 0x000fc400078ef884 */
[----:B------:R-:W-:Y:S01]  /*c590*/  SHF.R.U32.HI R7, RZ, 0x3, R7 ;  /* 0x00000003ff077819 */ /* 0x000fe20000011607 */
[----:B------:R-:W-:Y:S01]  /*c5a0*/  IMAD.U32 R6, R45, 0x10, R186 ;  /* 0x000000102d067824 */ /* 0x000fe200078e00ba */
[----:B------:R-:W-:Y:S02]  /*c5b0*/  LOP3.LUT R4, R5, 0x8, R4, 0xf8, !PT ;  /* 0x0000000805047812 */ /* 0x000fe400078ef804 */
[----:B------:R-:W-:Y:S02]  /*c5c0*/  SHF.R.U32.HI R5, RZ, 0x3, R5 ;  /* 0x00000003ff057819 */ /* 0x000fe40000011605 */
[----:B------:R-:W-:Y:S02]  /*c5d0*/  LOP3.LUT R132, R132, R7, RZ, 0x3c, !PT ;  /* 0x0000000784847212 */ /* 0x000fe400078e3cff */
[----:B------:R-:W-:Y:S01]  /*c5e0*/  LOP3.LUT R7, R4, R5, RZ, 0x3c, !PT ;  /* 0x0000000504077212 */ /* 0x000fe200078e3cff */
[----:B------:R-:W-:Y:S02]  /*c5f0*/  IMAD.MOV.U32 R4, RZ, RZ, 0x20 ;  /* 0x00000020ff047424 */ /* 0x000fe400078e00ff */
[----:B------:R-:W-:Y:S01]  /*c600*/  IMAD R173, R173, 0x200, R132 ;  /* 0x00000200adad7824 */ /* 0x000fe200078e0284 */
[C---:B------:R-:W-:Y:S01]  /*c610*/  LOP3.LUT R168, R7.reuse, R46, RZ, 0xfc, !PT ;  /* 0x0000002e07a87212 */ /* 0x040fe200078efcff */
[----:B------:R-:W-:Y:S01]  /*c620*/  IMAD.IADD R174, R7, 0x1, R174 ;  /* 0x0000000107ae7824 */ /* 0x000fe200078e02ae */
[C---:B------:R-:W-:Y:S01]  /*c630*/  SEL R2, R4.reuse, 0xffffffe0, !P1 ;  /* 0xffffffe004027807 */ /* 0x040fe20004800000 */
[----:B------:R-:W-:Y:S01]  /*c640*/  IMAD.SHL.U32 R173, R173, 0x2, RZ ;  /* 0x00000002adad7824 */ /* 0x000fe200078e00ff */
[----:B------:R-:W-:Y:S01]  /*c650*/  SEL R4, R4, 0xffffffe0, !P0 ;  /* 0xffffffe004047807 */ /* 0x000fe20004000000 */
[----:B------:R-:W-:Y:S01]  /*c660*/  IMAD.SHL.U32 R174, R174, 0x2, RZ ;  /* 0x00000002aeae7824 */ /* 0x000fe200078e00ff */
[----:B------:R-:W-:Y:S01]  /*c670*/  LOP3.LUT P0, RZ, R53, 0x4, RZ, 0xc0, !PT ;  /* 0x0000000435ff7812 */ /* 0x000fe2000780c0ff */
[C---:B------:R-:W-:Y:S01]  /*c680*/  IMAD.IADD R167, R173.reuse, 0x1, R2 ;  /* 0x00000001ada77824 */ /* 0x040fe200078e0202 */
[----:B------:R-:W-:Y:S01]  /*c690*/  LDSM.16.M88.4 R104, [R173+0x2000] ;  /* 0x00200000ad68783b */ /* 0x000fe20000000200 */
[----:B------:R-:W-:Y:S01]  /*c6a0*/  IMAD.IADD R172, R174, 0x1, R4 ;  /* 0x00000001aeac7824 */ /* 0x000fe200078e0204 */
[C---:B------:R-:W-:Y:S01]  /*c6b0*/  IADD3 R28, R173.reuse, 0x2000, RZ ;  /* 0x00002000ad1c7810 */ /* 0x040fe20007ffe0ff */
[----:B------:R-:W-:Y:S01]  /*c6c0*/  IMAD.MOV.U32 R5, RZ, RZ, 0x40 ;  /* 0x00000040ff057424 */ /* 0x000fe200078e00ff */
[----:B----4-:R-:W1:Y:S01]  /*c6d0*/  LDSM.16.M88.4 R36, [R174] ;  /* 0x00000000ae24783b */ /* 0x010e620000000200 */
[----:B------:R-:W-:-:S02]  /*c6e0*/  IADD3 R170, R173, 0x2040, RZ ;  /* 0x00002040adaa7810 */ /* 0x000fc40007ffe0ff */
[----:B------:R-:W-:Y:S01]  /*c6f0*/  @P2 IADD3 R170, R28, -0x40, RZ ;  /* 0xffffffc01caa2810 */ /* 0x000fe20007ffe0ff */
[----:B------:R-:W-:Y:S01]  /*c700*/  LDSM.16.M88.4 R92, [R167+0x2000] ;  /* 0x00200000a75c783b */ /* 0x000fe20000000200 */
[----:B------:R-:W-:Y:S02]  /*c710*/  SEL R5, R5, 0xffffffc0, !P0 ;  /* 0xffffffc005057807 */ /* 0x000fe40004000000 */
[----:B------:R-:W-:Y:S01]  /*c720*/  IADD3 R162, R170, 0x1000, RZ ;  /* 0x00001000aaa27810 */ /* 0x000fe20007ffe0ff */
[----:B------:R-:W-:Y:S01]  /*c730*/  LDSM.16.M88.4 R24, [R172] ;  /* 0x00000000ac18783b */ /* 0x000fe20000000200 */
[----:B------:R-:W-:Y:S01]  /*c740*/  IMAD.IADD R156, R2, 0x1, R170 ;  /* 0x00000001029c7824 */ /* 0x000fe200078e02aa */
[----:B------:R-:W-:Y:S01]  /*c750*/  IADD3 R160, R170, 0x2000, RZ ;  /* 0x00002000aaa07810 */ /* 0x000fe20007ffe0ff */
[----:B------:R-:W-:Y:S01]  /*c760*/  IMAD.IADD R171, R174, 0x1, R5 ;  /* 0x00000001aeab7824 */ /* 0x000fe200078e0205 */
[----:B------:R-:W4:Y:S01]  /*c770*/  LDSM.16.M88.4 R20, [R173+0x2800] ;  /* 0x00280000ad14783b */ /* 0x000f220000000200 */
[----:B------:R-:W-:Y:S01]  /*c780*/  IMAD.IADD R2, R3, 0x1, R187 ;  /* 0x0000000103027824 */ /* 0x000fe200078e02bb */
[----:B------:R-:W-:Y:S01]  /*c790*/  IADD3 R158, R170, 0x3000, RZ ;  /* 0x00003000aa9e7810 */ /* 0x000fe20007ffe0ff */
[----:B------:R-:W-:Y:S01]  /*c7a0*/  IMAD.IADD R169, R4, 0x1, R171 ;  /* 0x0000000104a97824 */ /* 0x000fe200078e02ab */
[----:B------:R-:W5:Y:S01]  /*c7b0*/  LDSM.16.M88.4 R12, [R173+0x3000] ;  /* 0x00300000ad0c783b */ /* 0x000f620000000200 */
[----:B------:R-:W-:Y:S01]  /*c7c0*/  I2F R53, R2 ;  /* 0x0000000200357306 */ /* 0x000fe20000201400 */
[----:B------:R-:W-:-:S02]  /*c7d0*/  IADD3 R102, R2, 0x8, RZ ;  /* 0x0000000802667810 */ /* 0x000fc40007ffe0ff */
[----:B------:R-:W2:Y:S01]  /*c7e0*/  LDSM.16.M88.4 R76, [R173+0x3800] ;  /* 0x00380000ad4c783b */ /* 0x000ea20000000200 */
[C---:B------:R-:W-:Y:S02]  /*c7f0*/  IADD3 R122, R2.reuse, 0x18, RZ ;  /* 0x00000018027a7810 */ /* 0x040fe40007ffe0ff */
[C---:B------:R-:W-:Y:S01]  /*c800*/  IADD3 R54, R2.reuse, 0x1, RZ ;  /* 0x0000000102367810 */ /* 0x040fe20007ffe0ff */
[----:B------:R-:W3:Y:S01]  /*c810*/  LDSM.16.M88.4 R68, [R173+0x4000] ;  /* 0x00400000ad44783b */ /* 0x000ee20000000200 */
[----:B------:R-:W-:Y:S01]  /*c820*/  I2F R103, R102 ;  /* 0x0000006600677306 */ /* 0x000fe20000201400 */
[C---:B------:R-:W-:Y:S02]  /*c830*/  IADD3 R132, R2.reuse, 0x19, RZ ;  /* 0x0000001902847810 */ /* 0x040fe40007ffe0ff */
[----:B------:R-:W2:Y:S01]  /*c840*/  LDSM.16.M88.4 R60, [R173+0x4800] ;  /* 0x00480000ad3c783b */ /* 0x000ea20000000200 */
[C---:B------:R-:W-:Y:S02]  /*c850*/  IADD3 R133, R2.reuse, 0x20, RZ ;  /* 0x0000002002857810 */ /* 0x040fe40007ffe0ff */
[C---:B------:R-:W-:Y:S01]  /*c860*/  IADD3 R120, R2.reuse, 0x11, RZ ;  /* 0x0000001102787810 */ /* 0x040fe20007ffe0ff */
[----:B------:R-:W2:Y:S01]  /*c870*/  LDSM.16.M88.4 R48, [R173+0x5000] ;  /* 0x00500000ad30783b */ /* 0x000ea20000000200 */
[----:B------:R-:W-:Y:S01]  /*c880*/  I2F R123, R122 ;  /* 0x0000007a007b7306 */ /* 0x000fe20000201400 */
[----:B------:R-:W-:-:S02]  /*c890*/  IADD3 R136, R2, 0x39, RZ ;  /* 0x0000003902887810 */ /* 0x000fc40007ffe0ff */
[----:B------:R-:W2:Y:S01]  /*c8a0*/  LDSM.16.M88.4 R88, [R173+0x5800] ;  /* 0x00580000ad58783b */ /* 0x000ea20000000200 */
[C---:B-1----:R-:W-:Y:S03]  /*c8b0*/  HMMA.16816.F32.BF16 R8, R36.reuse, R104, RZ ;  /* 0x000000682408723c */ /* 0x042fe600000418ff */
[----:B------:R-:W-:Y:S01]  /*c8c0*/  LDSM.16.M88.4 R32, [R171] ;  /* 0x00000000ab20783b */ /* 0x000fe20000000200 */
[----:B------:R-:W-:Y:S03]  /*c8d0*/  I2F R55, R54 ;  /* 0x0000003600377306 */ /* 0x000fe60000201400 */
[----:B------:R-:W1:Y:S01]  /*c8e0*/  LDSM.16.M88.4 R28, [R170] ;  /* 0x00000000aa1c783b */ /* 0x000e620000000200 */
[C---:B------:R-:W-:Y:S03]  /*c8f0*/  HMMA.16816.F32.BF16 R104, R36.reuse, R106, RZ ;  /* 0x0000006a2468723c */ /* 0x040fe600000418ff */
[----:B------:R-:W1:Y:S01]  /*c900*/  LDSM.16.M88.4 R112, [R167+0x2800] ;  /* 0x00280000a770783b */ /* 0x000e620000000200 */
[----:B------:R-:W-:Y:S03]  /*c910*/  I2F R121, R120 ;  /* 0x0000007800797306 */ /* 0x000fe60000201400 */
[----:B------:R-:W1:Y:S01]  /*c920*/  LDSM.16.M88.4 R84, [R167+0x3000] ;  /* 0x00300000a754783b */ /* 0x000e620000000200 */
[----:B----4-:R-:W-:Y:S03]  /*c930*/  HMMA.16816.F32.BF16 R96, R36, R20, RZ ;  /* 0x000000142460723c */ /* 0x010fe600000418ff */
[----:B------:R-:W-:Y:S04]  /*c940*/  LDSM.16.M88.4 R108, [R167+0x3800] ;  /* 0x00380000a76c783b */ /* 0x000fe80000000200 */
[----:B------:R-:W-:Y:S01]  /*c950*/  LDSM.16.M88.4 R116, [R170+0x800] ;  /* 0x00080000aa74783b */ /* 0x000fe20000000200 */
[----:B------:R-:W-:Y:S08]  /*c960*/  HMMA.16816.F32.BF16 R8, R24, R92, R8 ;  /* 0x0000005c1808723c */ /* 0x000ff00000041808 */
[C---:B-----5:R-:W-:Y:S08]  /*c970*/  HMMA.16816.F32.BF16 R16, R36.reuse, R12, RZ ;  /* 0x0000000c2410723c */ /* 0x060ff000000418ff */
[C---:B--2---:R-:W-:Y:S08]  /*c980*/  HMMA.16816.F32.BF16 R80, R36.reuse, R76, RZ ;  /* 0x0000004c2450723c */ /* 0x044ff000000418ff */
        /* <DEDUP_REMOVED lines=11> */
[----:B------:R-:W-:Y:S07]  /*ca40*/  LDSM.16.M88.4 R88, [R156] ;  /* 0x000000009c58783b */ /* 0x000fee0000000200 */
[----:B------:R-:W-:Y:S01]  /*ca50*/  HMMA.16816.F32.BF16 R104, R24, R94, R104 ;  /* 0x0000005e1868723c */ /* 0x000fe20000041868 */
[----:B------:R-:W2:Y:S07]  /*ca60*/  LDSM.16.M88.4 R92, [R169] ;  /* 0x00000000a95c783b */ /* 0x000eae0000000200 */
[----:B-1----:R-:W-:Y:S08]  /*ca70*/  HMMA.16816.F32.BF16 R8, R32, R28, R8 ;  /* 0x0000001c2008723c */ /* 0x002ff00000041808 */
[C---:B------:R-:W-:Y:S07]  /*ca80*/  HMMA.16816.F32.BF16 R96, R24.reuse, R112, R96 ;  /* 0x000000701860723c */ /* 0x040fee0000041860 */
[C---:B------:R-:W-:Y:S01]  /*ca90*/  IADD3 R112, R2.reuse, 0x9, RZ ;  /* 0x0000000902707810 */ /* 0x040fe20007ffe0ff */
[----:B------:R-:W-:Y:S03]  /*caa0*/  HMMA.16816.F32.BF16 R20, R24, R114, R20 ;  /* 0x000000721814723c */ /* 0x000fe60000041814 */
[----:B------:R-:W-:Y:S04]  /*cab0*/  I2F R113, R112 ;  /* 0x0000007000717306 */ /* 0x000fe80000201400 */
[----:B------:R-:W-:Y:S01]  /*cac0*/  IADD3 R114, R2, 0x10, RZ ;  /* 0x0000001002727810 */ /* 0x000fe20007ffe0ff */
[----:B------:R-:W-:Y:S01]  /*cad0*/  HMMA.16816.F32.BF16 R104, R32, R30, R104 ;  /* 0x0000001e2068723c */ /* 0x000fe20000041868 */
[----:B------:R-:W-:Y:S02]  /*cae0*/  LDSM.16.M88.4 R28, [R167+0x4000] ;  /* 0x00400000a71c783b */ /* 0x000fe40000000200 */
[----:B------:R-:W-:Y:S05]  /*caf0*/  I2F R115, R114 ;  /* 0x0000007200737306 */ /* 0x000fea0000201400 */
[----:B------:R-:W-:Y:S08]  /*cb00*/  HMMA.16816.F32.BF16 R16, R24, R84, R16 ;  /* 0x000000541810723c */ /* 0x000ff00000041810 */
[----:B--2---:R-:W-:Y:S08]  /*cb10*/  HMMA.16816.F32.BF16 R8, R92, R88, R8 ;  /* 0x000000585c08723c */ /* 0x004ff00000041808 */
[C---:B------:R-:W-:Y:S08]  /*cb20*/  HMMA.16816.F32.BF16 R12, R24.reuse, R86, R12 ;  /* 0x00000056180c723c */ /* 0x040ff0000004180c */
[----:B------:R-:W-:Y:S01]  /*cb30*/  HMMA.16816.F32.BF16 R84, R24, R108, R80 ;  /* 0x0000006c1854723c */ /* 0x000fe20000041850 */
[----:B------:R-:W1:Y:S01]  /*cb40*/  LDSM.16.M88.4 R80, [R156+0x800] ;  /* 0x000800009c50783b */ /* 0x000e620000000200 */
[----:B------:R-:W-:Y:S06]  /*cb50*/  I2F R109, R132 ;  /* 0x00000084006d7306 */ /* 0x000fec0000201400 */
[----:B------:R-:W-:Y:S01]  /*cb60*/  FMUL.FTZ R8, R8, c[0x0][0x2ec] ;  /* 0x0000bb0008087a20 */ /* 0x000fe20000410000 */
[C---:B------:R-:W-:Y:S01]  /*cb70*/  HMMA.16816.F32.BF16 R96, R32.reuse, R116, R96 ;  /* 0x000000742060723c */ /* 0x040fe20000041860 */
[----:B------:R-:W-:Y:S06]  /*cb80*/  I2F R117, R133 ;  /* 0x0000008500757306 */ /* 0x000fec0000201400 */
[----:B------:R-:W-:Y:S01]  /*cb90*/  FMUL.FTZ R116, R10, c[0x0][0x2ec] ;  /* 0x0000bb000a747a20 */ /* 0x000fe20000410000 */
[----:B------:R-:W-:Y:S01]  /*cba0*/  HMMA.16816.F32.BF16 R20, R32, R118, R20 ;  /* 0x000000762014723c */ /* 0x000fe20000041814 */
[----:B------:R2:W-:Y:S06]  /*cbb0*/  MUFU.TANH R108, R8 ;  /* 0x00000008006c7308 */ /* 0x0005ec0000002400 */
[----:B------:R-:W-:Y:S01]  /*cbc0*/  FMUL.FTZ R118, R9, c[0x0][0x2ec] ;  /* 0x0000bb0009767a20 */ /* 0x000fe20000410000 */
[----:B------:R-:W-:Y:S01]  /*cbd0*/  HMMA.16816.F32.BF16 R76, R24, R110, R76 ;  /* 0x0000006e184c723c */ /* 0x000fe2000004184c */
[----:B------:R-:W-:Y:S06]  /*cbe0*/  MUFU.TANH R116, R116 ;  /* 0x0000007400747308 */ /* 0x000fec0000002400 */
[----:B------:R-:W-:Y:S01]  /*cbf0*/  FMUL.FTZ R110, R11, c[0x0][0x2ec] ;  /* 0x0000bb000b6e7a20 */ /* 0x000fe20000410000 */
[C---:B------:R-:W-:Y:S01]  /*cc00*/  HMMA.16816.F32.BF16 R104, R92.reuse, R90, R104 ;  /* 0x0000005a5c68723c */ /* 0x040fe20000041868 */
[----:B--2---:R-:W2:Y:S01]  /*cc10*/  LDSM.16.M88.4 R8, [R167+0x4800] ;  /* 0x00480000a708783b */ /* 0x004ea20000000200 */
[----:B------:R-:W3:Y:S03]  /*cc20*/  MUFU.TANH R118, R118 ;  /* 0x0000007600767308 */ /* 0x000ee60000002400 */
[----:B------:R-:W4:Y:S03]  /*cc30*/  LDSM.16.M88.4 R88, [R170+0x1000] ;  /* 0x00100000aa58783b */ /* 0x000f260000000200 */
[C---:B-1----:R-:W-:Y:S02]  /*cc40*/  HMMA.16816.F32.BF16 R20, R92.reuse, R82, R20 ;  /* 0x000000525c14723c */ /* 0x042fe40000041814 */
[----:B------:R-:W-:Y:S06]  /*cc50*/  MUFU.TANH R110, R110 ;  /* 0x0000006e006e7308 */ /* 0x000fec0000002400 */
[----:B------:R-:W-:Y:S01]  /*cc60*/  HMMA.16816.F32.BF16 R96, R92, R80, R96 ;  /* 0x000000505c60723c */ /* 0x000fe20000041860 */
[----:B------:R-:W-:Y:S01]  /*cc70*/  LDSM.16.M88.4 R80, [R156+0x1000] ;  /* 0x001000009c50783b */ /* 0x000fe20000000200 */
[----:B---3--:R-:W-:-:S06]  /*cc80*/  FFMA.FTZ R118, R0, R55, R118 ;  /* 0x0000003700767223 */ /* 0x008fcc0000010076 */
[C---:B------:R-:W-:Y:S01]  /*cc90*/  HMMA.16816.F32.BF16 R72, R24.reuse, R28, R72 ;  /* 0x0000001c1848723c */ /* 0x040fe20000041848 */
[----:B------:R-:W-:Y:S02]  /*cca0*/  FMUL.FTZ R105, R105, c[0x0][0x2ec] ;  /* 0x0000bb0069697a20 */ /* 0x000fe40000410000 */
[----:B------:R-:W-:Y:S01]  /*ccb0*/  FMUL.FTZ R119, R106, c[0x0][0x2ec] ;  /* 0x0000bb006a777a20 */ /* 0x000fe20000410000 */
[----:B------:R-:W-:Y:S01]  /*ccc0*/  IADD3 R106, R2, 0x21, RZ ;  /* 0x00000021026a7810 */ /* 0x000fe20007ffe0ff */
[----:B------:R-:W-:Y:S02]  /*ccd0*/  FMUL.FTZ R104, R104, c[0x0][0x2ec] ;  /* 0x0000bb0068687a20 */ /* 0x000fe40000410000 */
[----:B------:R-:W1:Y:S01]  /*cce0*/  MUFU.TANH R105, R105 ;  /* 0x0000006900697308 */ /* 0x000e620000002400 */
[----:B------:R-:W-:Y:S01]  /*ccf0*/  HMMA.16816.F32.BF16 R68, R24, R30, R68 ;  /* 0x0000001e1844723c */ /* 0x000fe20000041844 */
[----:B------:R-:W3:Y:S01]  /*cd00*/  LDSM.16.M88.4 R28, [R170+0x1800] ;  /* 0x00180000aa1c783b */ /* 0x000ee20000000200 */
[----:B------:R-:W-:-:S02]  /*cd10*/  FMUL.FTZ R20, R20, c[0x0][0x2ec] ;  /* 0x0000bb0014147a20 */ /* 0x000fc40000410000 */
[----:B------:R-:W-:-:S03]  /*cd20*/  FMUL.FTZ R21, R21, c[0x0][0x2ec] ;  /* 0x0000bb0015157a20 */ /* 0x000fc60000410000 */
[----:B------:R-:W-:Y:S01]  /*cd30*/  MUFU.TANH R119, R119 ;  /* 0x0000007700777308 */ /* 0x000fe20000002400 */
[----:B--2---:R-:W-:Y:S01]  /*cd40*/  HMMA.16816.F32.BF16 R64, R24, R8, R64 ;  /* 0x000000081840723c */ /* 0x004fe20000041840 */
[----:B-1----:R-:W-:-:S06]  /*cd50*/  FFMA.FTZ R105, R0, R113, R105 ;  /* 0x0000007100697223 */ /* 0x002fcc0000010069 */
[----:B------:R-:W1:Y:S01]  /*cd60*/  MUFU.TANH R104, R104 ;  /* 0x0000006800687308 */ /* 0x000e620000002400 */
[----:B------:R-:W-:Y:S01]  /*cd70*/  HMMA.16816.F32.BF16 R60, R24, R10, R60 ;  /* 0x0000000a183c723c */ /* 0x000fe2000004183c */
[----:B------:R-:W2:Y:S06]  /*cd80*/  LDSM.16.M88.4 R8, [R167+0x5000] ;  /* 0x00500000a708783b */ /* 0x000eac0000000200 */
[----:B------:R-:W-:Y:S01]  /*cd90*/  I2F R111, R106 ;  /* 0x0000006a006f7306 */ /* 0x000fe20000201400 */
[C---:B----4-:R-:W-:Y:S07]  /*cda0*/  HMMA.16816.F32.BF16 R16, R32.reuse, R88, R16 ;  /* 0x000000582010723c */ /* 0x050fee0000041810 */
[----:B------:R-:W-:Y:S01]  /*cdb0*/  FMUL.FTZ R89, R96, c[0x0][0x2ec] ;  /* 0x0000bb0060597a20 */ /* 0x000fe20000410000 */
[----:B------:R-:W-:Y:S01]  /*cdc0*/  HMMA.16816.F32.BF16 R12, R32, R90, R12 ;  /* 0x0000005a200c723c */ /* 0x000fe2000004180c */
[----:B------:R-:W-:-:S02]  /*cdd0*/  FMUL.FTZ R88, R107, c[0x0][0x2ec] ;  /* 0x0000bb006b587a20 */ /* 0x000fc40000410000 */
[----:B------:R-:W-:Y:S02]  /*cde0*/  FMUL.FTZ R96, R97, c[0x0][0x2ec] ;  /* 0x0000bb0061607a20 */ /* 0x000fe40000410000 */
[----:B------:R-:W-:Y:S01]  /*cdf0*/  MUFU.TANH R97, R20 ;  /* 0x0000001400617308 */ /* 0x000fe20000002400 */
[----:B------:R-:W-:Y:S02]  /*ce00*/  FMUL.FTZ R107, R23, c[0x0][0x2ec] ;  /* 0x0000bb00176b7a20 */ /* 0x000fe40000410000 */
[----:B------:R-:W-:Y:S01]  /*ce10*/  FMUL.FTZ R90, R98, c[0x0][0x2ec] ;  /* 0x0000bb00625a7a20 */ /* 0x000fe20000410000 */
[----:B---3--:R-:W-:Y:S01]  /*ce20*/  HMMA.16816.F32.BF16 R84, R32, R28, R84 ;  /* 0x0000001c2054723c */ /* 0x008fe20000041854 */
[----:B------:R-:W-:Y:S02]  /*ce30*/  FMUL.FTZ R91, R99, c[0x0][0x2ec] ;  /* 0x0000bb00635b7a20 */ /* 0x000fe40000410000 */
[----:B------:R-:W-:Y:S01]  /*ce40*/  FMUL.FTZ R99, R22, c[0x0][0x2ec] ;  /* 0x0000bb0016637a20 */ /* 0x000fe20000410000 */
[----:B------:R3:W-:Y:S01]  /*ce50*/  MUFU.TANH R98, R21 ;  /* 0x0000001500627308 */ /* 0x0007e20000002400 */
[----:B-1----:R-:W-:-:S03]  /*ce60*/  FFMA.FTZ R104, R0, R103, R104 ;  /* 0x0000006700687223 */ /* 0x002fc60000010068 */
[C---:B------:R-:W-:Y:S04]  /*ce70*/  HMMA.16816.F32.BF16 R16, R92.reuse, R80, R16 ;  /* 0x000000505c10723c */ /* 0x040fe80000041810 */
[----:B------:R-:W1:Y:S04]  /*ce80*/  MUFU.TANH R89, R89 ;  /* 0x0000005900597308 */ /* 0x000e680000002400 */
[----:B------:R-:W-:Y:S01]  /*ce90*/  HMMA.16816.F32.BF16 R12, R92, R82, R12 ;  /* 0x000000525c0c723c */ /* 0x000fe2000004180c */
[----:B------:R-:W4:Y:S03]  /*cea0*/  LDSM.16.M88.4 R80, [R156+0x1800] ;  /* 0x001800009c50783b */ /* 0x000f260000000200 */
[----:B------:R-:W-:Y:S01]  /*ceb0*/  MUFU.TANH R90, R90 ;  /* 0x0000005a005a7308 */ /* 0x000fe20000002400 */
[----:B---3--:R-:W3:Y:S03]  /*cec0*/  LDSM.16.M88.4 R20, [R170+0x2000] ;  /* 0x00200000aa14783b */ /* 0x008ee60000000200 */
[----:B--2---:R-:W-:Y:S01]  /*ced0*/  HMMA.16816.F32.BF16 R56, R24, R8, R56 ;  /* 0x000000081838723c */ /* 0x004fe20000041838 */
[----:B-1----:R-:W-:-:S03]  /*cee0*/  FFMA.FTZ R89, R0, R115, R89 ;  /* 0x0000007300597223 */ /* 0x002fc60000010059 */
[----:B------:R-:W1:Y:S04]  /*cef0*/  MUFU.TANH R96, R96 ;  /* 0x0000006000607308 */ /* 0x000e680000002400 */
[----:B------:R-:W-:Y:S01]  /*cf00*/  HMMA.16816.F32.BF16 R48, R24, R10, R48 ;  /* 0x0000000a1830723c */ /* 0x000fe20000041830 */
[----:B------:R-:W2:Y:S01]  /*cf10*/  LDSM.16.M88.4 R8, [R156+0x2000] ;  /* 0x002000009c08783b */ /* 0x000ea20000000200 */
[----:B------:R-:W-:Y:S02]  /*cf20*/  FMUL.FTZ R16, R16, c[0x0][0x2ec] ;  /* 0x0000bb0010107a20 */ /* 0x000fe40000410000 */
[----:B------:R-:W-:Y:S01]  /*cf30*/  FMUL.FTZ R17, R17, c[0x0][0x2ec] ;  /* 0x0000bb0011117a20 */ /* 0x000fe20000410000 */
[----:B------:R-:W-:Y:S01]  /*cf40*/  MUFU.TANH R91, R91 ;  /* 0x0000005b005b7308 */ /* 0x000fe20000002400 */
[----:B------:R-:W-:-:S02]  /*cf50*/  FMUL.FTZ R29, R18, c[0x0][0x2ec] ;  /* 0x0000bb00121d7a20 */ /* 0x000fc40000410000 */
[----:B------:R-:W-:Y:S01]  /*cf60*/  HMMA.16816.F32.BF16 R76, R32, R30, R76 ;  /* 0x0000001e204c723c */ /* 0x000fe2000004184c */
[----:B------:R-:W-:Y:S02]  /*cf70*/  FMUL.FTZ R12, R12, c[0x0][0x2ec] ;  /* 0x0000bb000c0c7a20 */ /* 0x000fe40000410000 */
[----:B------:R-:W-:Y:S02]  /*cf80*/  FMUL.FTZ R13, R13, c[0x0][0x2ec] ;  /* 0x0000bb000d0d7a20 */ /* 0x000fe40000410000 */
[----:B------:R-:W5:Y:S01]  /*cf90*/  MUFU.TANH R134, R16 ;  /* 0x0000001000867308 */ /* 0x000f620000002400 */
[----:B------:R-:W-:Y:S02]  /*cfa0*/  FMUL.FTZ R14, R14, c[0x0][0x2ec] ;  /* 0x0000bb000e0e7a20 */ /* 0x000fe40000410000 */
[----:B------:R-:W-:Y:S02]  /*cfb0*/  FMUL.FTZ R30, R19, c[0x0][0x2ec] ;  /* 0x0000bb00131e7a20 */ /* 0x000fe40000410000 */
[----:B------:R-:W-:-:S02]  /*cfc0*/  FMUL.FTZ R15, R15, c[0x0][0x2ec] ;  /* 0x0000bb000f0f7a20 */ /* 0x000fc40000410000 */
[C---:B-1----:R-:W-:Y:S01]  /*cfd0*/  FFMA.FTZ R96, R0.reuse, R121, R96 ;  /* 0x0000007900607223 */ /* 0x042fe20000010060 */
[----:B------:R1:W1:Y:S01]  /*cfe0*/  MUFU.TANH R28, R17 ;  /* 0x00000011001c7308 */ /* 0x0002620000002400 */
[----:B----4-:R-:W-:Y:S07]  /*cff0*/  HMMA.16816.F32.BF16 R84, R92, R80, R84 ;  /* 0x000000505c54723c */ /* 0x010fee0000041854 */
[----:B------:R-:W-:Y:S01]  /*d000*/  MUFU.TANH R31, R12 ;  /* 0x0000000c001f7308 */ /* 0x000fe20000002400 */
[C---:B-----5:R-:W-:Y:S01]  /*d010*/  FFMA.FTZ R134, R0.reuse, R117, R134 ;  /* 0x0000007500867223 */ /* 0x060fe20000010086 */
[C---:B---3--:R-:W-:Y:S01]  /*d020*/  HMMA.16816.F32.BF16 R72, R32.reuse, R20, R72 ;  /* 0x000000142048723c */ /* 0x048fe20000041848 */
[----:B-1----:R-:W1:Y:S05]  /*d030*/  LDSM.16.M88.4 R16, [R167+0x5800] ;  /* 0x00580000a710783b */ /* 0x002e6a0000000200 */
[----:B------:R-:W-:Y:S01]  /*d040*/  MUFU.TANH R81, R13 ;  /* 0x0000000d00517308 */ /* 0x000fe20000002400 */
[----:B------:R-:W-:Y:S01]  /*d050*/  FFMA.FTZ R211, R0, R111, R28 ;  /* 0x0000006f00d37223 */ /* 0x000fe2000001001c */
[C---:B------:R-:W-:Y:S01]  /*d060*/  IADD3 R28, R2.reuse, 0x68, RZ ;  /* 0x00000068021c7810 */ /* 0x040fe20007ffe0ff */
[----:B------:R-:W-:Y:S05]  /*d070*/  HMMA.16816.F32.BF16 R68, R32, R22, R68 ;  /* 0x000000162044723c */ /* 0x000fea0000041844 */
[----:B------:R-:W-:Y:S02]  /*d080*/  MUFU.TANH R135, R14 ;  /* 0x0000000e00877308 */ /* 0x000fe40000002400 */
[----:B------:R-:W-:Y:S01]  /*d090*/  IADD3 R22, R2, 0x29, RZ ;  /* 0x0000002902167810 */ /* 0x000fe20007ffe0ff */
[----:B------:R-:W-:Y:S01]  /*d0a0*/  HMMA.16816.F32.BF16 R76, R92, R82, R76 ;  /* 0x000000525c4c723c */ /* 0x000fe2000004184c */
[----:B------:R-:W-:-:S02]  /*d0b0*/  FMUL.FTZ R139, R87, c[0x0][0x2ec] ;  /* 0x0000bb00578b7a20 */ /* 0x000fc40000410000 */
[----:B------:R-:W-:Y:S01]  /*d0c0*/  FMUL.FTZ R21, R84, c[0x0][0x2ec] ;  /* 0x0000bb0054157a20 */ /* 0x000fe20000410000 */
[----:B------:R-:W-:Y:S01]  /*d0d0*/  IADD3 R84, R2, 0x51, RZ ;  /* 0x0000005102547810 */ /* 0x000fe20007ffe0ff */
[----:B------:R3:W-:Y:S01]  /*d0e0*/  MUFU.TANH R83, R15 ;  /* 0x0000000f00537308 */ /* 0x0007e20000002400 */
[----:B------:R-:W-:Y:S01]  /*d0f0*/  FMUL.FTZ R86, R86, c[0x0][0x2ec] ;  /* 0x0000bb0056567a20 */ /* 0x000fe20000410000 */
[----:B------:R-:W-:Y:S01]  /*d100*/  IADD3 R82, R2, 0x28, RZ ;  /* 0x0000002802527810 */ /* 0x000fe20007ffe0ff */
[----:B--2---:R-:W-:Y:S01]  /*d110*/  HMMA.16816.F32.BF16 R72, R92, R8, R72 ;  /* 0x000000085c48723c */ /* 0x004fe20000041848 */
[----:B------:R-:W-:-:S04]  /*d120*/  FMUL.FTZ R85, R85, c[0x0][0x2ec] ;  /* 0x0000bb0055557a20 */ /* 0x000fc80000410000 */
[----:B------:R-:W-:Y:S03]  /*d130*/  MUFU.TANH R29, R29 ;  /* 0x0000001d001d7308 */ /* 0x000fe60000002400 */
[----:B------:R-:W-:Y:S01]  /*d140*/  HMMA.16816.F32.BF16 R68, R92, R10, R68 ;  /* 0x0000000a5c44723c */ /* 0x000fe20000041844 */
[----:B------:R-:W2:Y:S04]  /*d150*/  LDSM.16.M88.4 R8, [R170+0x3000] ;  /* 0x00300000aa08783b */ /* 0x000ea80000000200 */
[----:B---3--:R-:W3:Y:S01]  /*d160*/  LDSM.16.M88.4 R12, [R170+0x2800] ;  /* 0x00280000aa0c783b */ /* 0x008ee20000000200 */
[----:B------:R-:W4:Y:S02]  /*d170*/  I2F R80, R82 ;  /* 0x0000005200507306 */ /* 0x000f240000201400 */
[----:B------:R-:W-:-:S02]  /*d180*/  FMUL.FTZ R76, R76, c[0x0][0x2ec] ;  /* 0x0000bb004c4c7a20 */ /* 0x000fc40000410000 */
[----:B------:R-:W-:Y:S01]  /*d190*/  FMUL.FTZ R145, R79, c[0x0][0x2ec] ;  /* 0x0000bb004f917a20 */ /* 0x000fe20000410000 */
[C---:B-1----:R-:W-:Y:S01]  /*d1a0*/  HMMA.16816.F32.BF16 R40, R24.reuse, R16, R40 ;  /* 0x000000101828723c */ /* 0x042fe20000041828 */
[----:B------:R-:W-:Y:S02]  /*d1b0*/  FMUL.FTZ R77, R77, c[0x0][0x2ec] ;  /* 0x0000bb004d4d7a20 */ /* 0x000fe40000410000 */
[----:B------:R-:W1:Y:S02]  /*d1c0*/  I2F R20, R22 ;  /* 0x0000001600147306 */ /* 0x000e640000201400 */
[----:B------:R-:W-:Y:S02]  /*d1d0*/  FMUL.FTZ R74, R74, c[0x0][0x2ec] ;  /* 0x0000bb004a4a7a20 */ /* 0x000fe40000410000 */
[----:B------:R-:W-:Y:S01]  /*d1e0*/  FMUL.FTZ R72, R72, c[0x0][0x2ec] ;  /* 0x0000bb0048487a20 */ /* 0x000fe20000410000 */
[----:B------:R-:W-:Y:S01]  /*d1f0*/  HMMA.16816.F32.BF16 R36, R24, R18, R36 ;  /* 0x000000121824723c */ /* 0x000fe20000041824 */
[----:B------:R-:W5:Y:S02]  /*d200*/  LDSM.16.M88.4 R16, [R156+0x2800] ;  /* 0x002800009c10783b */ /* 0x000f640000000200 */
[----:B------:R-:W2:Y:S01]  /*d210*/  MUFU.TANH R30, R30 ;  /* 0x0000001e001e7308 */ /* 0x000ea20000002400 */
[----:B----4-:R-:W-:-:S02]  /*d220*/  FFMA.FTZ R209, R0, R80, R31 ;  /* 0x0000005000d17223 */ /* 0x010fc4000001001f */
[----:B------:R-:W-:Y:S02]  /*d230*/  FMUL.FTZ R69, R69, c[0x0][0x2ec] ;  /* 0x0000bb0045457a20 */ /* 0x000fe40000410000 */
[----:B------:R-:W-:Y:S01]  /*d240*/  FMUL.FTZ R71, R71, c[0x0][0x2ec] ;  /* 0x0000bb0047477a20 */ /* 0x000fe20000410000 */
[----:B------:R-:W-:Y:S01]  /*d250*/  IADD3 R26, R2, 0x30, RZ ;  /* 0x00000030021a7810 */ /* 0x000fe20007ffe0ff */
[----:B------:R-:W-:Y:S01]  /*d260*/  FMUL.FTZ R68, R68, c[0x0][0x2ec] ;  /* 0x0000bb0044447a20 */ /* 0x000fe20000410000 */
[----:B------:R4:W-:Y:S01]  /*d270*/  MUFU.TANH R155, R69 ;  /* 0x00000045009b7308 */ /* 0x0009e20000002400 */
[----:B-1----:R-:W-:Y:S02]  /*d280*/  FFMA.FTZ R81, R0, R20, R81 ;  /* 0x0000001400517223 */ /* 0x002fe40000010051 */
[----:B------:R-:W-:Y:S02]  /*d290*/  FMUL.FTZ R70, R70, c[0x0][0x2ec] ;  /* 0x0000bb0046467a20 */ /* 0x000fe40000410000 */
[----:B------:R-:W-:-:S02]  /*d2a0*/  FMUL.FTZ R73, R73, c[0x0][0x2ec] ;  /* 0x0000bb0049497a20 */ /* 0x000fc40000410000 */
[----:B------:R-:W-:Y:S01]  /*d2b0*/  FMUL.FTZ R25, R78, c[0x0][0x2ec] ;  /* 0x0000bb004e197a20 */ /* 0x000fe20000410000 */
[----:B------:R1:W-:Y:S01]  /*d2c0*/  MUFU.TANH R159, R71 ;  /* 0x00000047009f7308 */ /* 0x0003e20000002400 */
[----:B--2---:R-:W-:Y:S01]  /*d2d0*/  FFMA.FTZ R205, R0, R111, R30 ;  /* 0x0000006f00cd7223 */ /* 0x004fe2000001001e */
[----:B------:R-:W-:Y:S01]  /*d2e0*/  IADD3 R78, R2, 0x48, RZ ;  /* 0x00000048024e7810 */ /* 0x000fe20007ffe0ff */
[C---:B------:R-:W-:Y:S01]  /*d2f0*/  HMMA.16816.F32.BF16 R56, R32.reuse, R8, R56 ;  /* 0x000000082038723c */ /* 0x040fe20000041838 */
[C---:B------:R-:W-:Y:S02]  /*d300*/  FFMA.FTZ R135, R0.reuse, R80, R135 ;  /* 0x0000005000877223 */ /* 0x040fe40000010087 */
[----:B------:R-:W-:Y:S02]  /*d310*/  FMUL.FTZ R75, R75, c[0x0][0x2ec] ;  /* 0x0000bb004b4b7a20 */ /* 0x000fe40000410000 */
[C---:B----4-:R-:W-:Y:S01]  /*d320*/  FFMA.FTZ R69, R0.reuse, R103, R119 ;  /* 0x0000006700457223 */ /* 0x050fe20000010077 */
[----:B------:R-:W2:Y:S01]  /*d330*/  MUFU.TANH R107, R107 ;  /* 0x0000006b006b7308 */ /* 0x000ea20000002400 */
[----:B------:R-:W-:Y:S01]  /*d340*/  FFMA.FTZ R83, R0, R20, R83 ;  /* 0x0000001400537223 */ /* 0x000fe20000010053 */
[----:B---3--:R-:W-:Y:S01]  /*d350*/  HMMA.16816.F32.BF16 R64, R32, R12, R64 ;  /* 0x0000000c2040723c */ /* 0x008fe20000041840 */
[----:B------:R-:W-:Y:S01]  /*d360*/  IADD3 R20, R2, 0x71, RZ ;  /* 0x0000007102147810 */ /* 0x000fe20007ffe0ff */
[----:B-1----:R-:W-:-:S04]  /*d370*/  FFMA.FTZ R71, R0, R109, R98 ;  /* 0x0000006d00477223 */ /* 0x002fc80000010062 */
[----:B------:R-:W1:Y:S02]  /*d380*/  MUFU.TANH R88, R88 ;  /* 0x0000005800587308 */ /* 0x000e640000002400 */
[C---:B------:R-:W-:Y:S01]  /*d390*/  HMMA.16816.F32.BF16 R48, R32.reuse, R10, R48 ;  /* 0x0000000a2030723c */ /* 0x040fe20000041830 */
[----:B------:R-:W3:Y:S05]  /*d3a0*/  LDSM.16.M88.4 R8, [R156+0x3000] ;  /* 0x003000009c08783b */ /* 0x000eea0000000200 */
[----:B------:R4:W-:Y:S01]  /*d3b0*/  MUFU.TANH R143, R74 ;  /* 0x0000004a008f7308 */ /* 0x0009e20000002400 */
[C---:B--2---:R-:W-:Y:S01]  /*d3c0*/  FFMA.FTZ R23, R0.reuse, R109, R107 ;  /* 0x0000006d00177223 */ /* 0x044fe2000001006b */
[----:B------:R-:W-:Y:S01]  /*d3d0*/  HMMA.16816.F32.BF16 R60, R32, R14, R60 ;  /* 0x0000000e203c723c */ /* 0x000fe2000004183c */
[----:B------:R-:W2:Y:S05]  /*d3e0*/  LDSM.16.M88.4 R12, [R170+0x3800] ;  /* 0x00380000aa0c783b */ /* 0x000eaa0000000200 */
[----:B------:R-:W-:Y:S01]  /*d3f0*/  MUFU.TANH R99, R99 ;  /* 0x0000006300637308 */ /* 0x000fe20000002400 */
[----:B-1----:R-:W-:Y:S01]  /*d400*/  FFMA.FTZ R27, R0, R113, R88 ;  /* 0x00000071001b7223 */ /* 0x002fe20000010058 */
[----:B-----5:R-:W-:Y:S01]  /*d410*/  HMMA.16816.F32.BF16 R64, R92, R16, R64 ;  /* 0x000000105c40723c */ /* 0x020fe20000041840 */
[----:B------:R-:W-:-:S02]  /*d420*/  IADD3 R88, R2, 0x59, RZ ;  /* 0x0000005902587810 */ /* 0x000fc40007ffe0ff */
[----:B----4-:R-:W-:-:S03]  /*d430*/  IADD3 R74, R2, 0x38, RZ ;  /* 0x00000038024a7810 */ /* 0x010fc60007ffe0ff */
[----:B------:R-:W-:Y:S01]  /*d440*/  MUFU.TANH R137, R86 ;  /* 0x0000005600897308 */ /* 0x000fe20000002400 */
[----:B------:R-:W-:-:S04]  /*d450*/  IADD3 R17, -R179, 0x1, R6 ;  /* 0x00000001b3117810 */ /* 0x000fc80007ffe106 */
[----:B------:R-:W-:-:S03]  /*d460*/  IADD3 R17, R17, c[0x0][0x2e8], R52 ;  /* 0x0000ba0011117a10 */ /* 0x000fc60007ffe034 */
[----:B------:R-:W1:Y:S01]  /*d470*/  I2F R24, R26 ;  /* 0x0000001a00187306 */ /* 0x000e620000201400 */
[C---:B------:R-:W-:Y:S01]  /*d480*/  IADD3 R45, R17.reuse, 0x8, RZ ;  /* 0x00000008112d7810 */ /* 0x040fe20007ffe0ff */
[C---:B------:R-:W-:Y:S01]  /*d490*/  HMMA.16816.F32.BF16 R60, R92.reuse, R18, R60 ;  /* 0x000000125c3c723c */ /* 0x040fe2000004183c */
[-C--:B------:R-:W-:Y:S01]  /*d4a0*/  IMNMX R44, R17, R52.reuse, PT ;  /* 0x00000034112c7217 */ /* 0x080fe20003800200 */
[----:B------:R-:W-:Y:S01]  /*d4b0*/  FFMA.FTZ R17, R0, R115, R90 ;  /* 0x0000007300117223 */ /* 0x000fe2000001005a */
[----:B------:R-:W-:Y:S02]  /*d4c0*/  IMNMX R45, R45, R52, PT ;  /* 0x000000342d2d7217 */ /* 0x000fe40003800200 */
[-C--:B------:R-:W-:Y:S01]  /*d4d0*/  ISETP.GE.AND P4, PT, R112, R44.reuse, PT ;  /* 0x0000002c7000720c */ /* 0x080fe20003f86270 */
[----:B------:R-:W-:Y:S01]  /*d4e0*/  MUFU.TANH R139, R139 ;  /* 0x0000008b008b7308 */ /* 0x000fe20000002400 */
[-C--:B------:R-:W-:Y:S01]  /*d4f0*/  ISETP.GE.AND P6, PT, R114, R44.reuse, PT ;  /* 0x0000002c7200720c */ /* 0x080fe20003fc6270 */
[C---:B---3--:R-:W-:Y:S01]  /*d500*/  HMMA.16816.F32.BF16 R56, R92.reuse, R8, R56 ;  /* 0x000000085c38723c */ /* 0x048fe20000041838 */
[----:B------:R-:W-:Y:S01]  /*d510*/  ISETP.GE.AND P3, PT, R102, R45, PT ;  /* 0x0000002d6600720c */ /* 0x000fe20003f66270 */
[----:B------:R-:W-:Y:S01]  /*d520*/  FFMA.FTZ R19, R0, R55, R110 ;  /* 0x0000003700137223 */ /* 0x000fe2000001006e */
[----:B------:R-:W-:Y:S01]  /*d530*/  FSEL R165, R105, -INF , !P4 ;  /* 0xff80000069a57808 */ /* 0x000fe20006000000 */
[----:B------:R-:W-:Y:S01]  /*d540*/  FMUL.FTZ R66, R66, c[0x0][0x2ec] ;  /* 0x0000bb0042427a20 */ /* 0x000fe20000410000 */
[-C--:B------:R-:W-:Y:S01]  /*d550*/  ISETP.GE.AND P4, PT, R132, R44.reuse, PT ;  /* 0x0000002c8400720c */ /* 0x080fe20003f86270 */
[----:B------:R-:W-:Y:S01]  /*d560*/  FMUL.FTZ R157, R64, c[0x0][0x2ec] ;  /* 0x0000bb00409d7a20 */ /* 0x000fe20000410000 */
[----:B------:R-:W-:Y:S01]  /*d570*/  FSEL R215, R89, -INF , !P6 ;  /* 0xff80000059d77808 */ /* 0x000fe20007000000 */
[----:B------:R-:W-:Y:S01]  /*d580*/  FFMA.FTZ R89, R0, R123, R97 ;  /* 0x0000007b00597223 */ /* 0x000fe20000010061 */
[----:B------:R-:W-:Y:S01]  /*d590*/  FSEL R69, R69, -INF , !P3 ;  /* 0xff80000045457808 */ /* 0x000fe20005800000 */
[----:B------:R3:W-:Y:S01]  /*d5a0*/  MUFU.TANH R103, R66 ;  /* 0x0000004200677308 */ /* 0x0007e20000002400 */
[-C--:B------:R-:W-:Y:S01]  /*d5b0*/  ISETP.GE.AND P3, PT, R122, R44.reuse, PT ;  /* 0x0000002c7a00720c */ /* 0x080fe20003f66270 */
[----:B------:R-:W-:Y:S01]  /*d5c0*/  HMMA.16816.F32.BF16 R48, R92, R10, R48 ;  /* 0x0000000a5c30723c */ /* 0x000fe20000041830 */
[----:B------:R-:W-:Y:S01]  /*d5d0*/  P2R R8, PR, RZ, 0x10 ;  /* 0x00000010ff087803 */ /* 0x000fe20000000000 */
[----:B------:R-:W-:Y:S01]  /*d5e0*/  FMUL.FTZ R65, R65, c[0x0][0x2ec] ;  /* 0x0000bb0041417a20 */ /* 0x000fe20000410000 */
[-C--:B------:R-:W-:Y:S01]  /*d5f0*/  ISETP.GE.AND P1, PT, R54, R44.reuse, PT ;  /* 0x0000002c3600720c */ /* 0x080fe20003f26270 */
[----:B------:R-:W-:Y:S01]  /*d600*/  FMUL.FTZ R9, R61, c[0x0][0x2ec] ;  /* 0x0000bb003d097a20 */ /* 0x000fe20000410000 */
[----:B------:R-:W-:Y:S01]  /*d610*/  FSEL R89, R89, -INF , !P3 ;  /* 0xff80000059597808 */ /* 0x000fe20005800000 */
[----:B------:R-:W-:Y:S01]  /*d620*/  MUFU.TANH R87, R76 ;  /* 0x0000004c00577308 */ /* 0x000fe20000002400 */
[----:B------:R-:W-:Y:S01]  /*d630*/  ISETP.NE.AND P3, PT, R8, RZ, PT ;  /* 0x000000ff0800720c */ /* 0x000fe20003f65270 */
[C---:B--2---:R-:W-:Y:S01]  /*d640*/  HMMA.16816.F32.BF16 R40, R32.reuse, R12, R40 ;  /* 0x0000000c2028723c */ /* 0x044fe20000041828 */
[----:B------:R-:W-:Y:S01]  /*d650*/  FSEL R55, R118, -INF , !P1 ;  /* 0xff80000076377808 */ /* 0x000fe20004800000 */
[----:B------:R-:W-:Y:S01]  /*d660*/  FMUL.FTZ R62, R62, c[0x0][0x2ec] ;  /* 0x0000bb003e3e7a20 */ /* 0x000fe20000410000 */
[----:B------:R-:W-:Y:S01]  /*d670*/  ISETP.GE.AND P1, PT, R114, R45, PT ;  /* 0x0000002d7200720c */ /* 0x000fe20003f26270 */
[----:B------:R-:W-:Y:S01]  /*d680*/  FMUL.FTZ R56, R56, c[0x0][0x2ec] ;  /* 0x0000bb0038387a20 */ /* 0x000fe20000410000 */
[----:B------:R-:W-:Y:S01]  /*d690*/  FSEL R71, R71, -INF , !P3 ;  /* 0xff80000047477808 */ /* 0x000fe20005800000 */
[----:B---3--:R-:W-:Y:S01]  /*d6a0*/  FMUL.FTZ R66, R67, c[0x0][0x2ec] ;  /* 0x0000bb0043427a20 */ /* 0x008fe20000410000 */
[----:B------:R-:W-:Y:S01]  /*d6b0*/  ISETP.GE.AND P3, PT, R82, R44, PT ;  /* 0x0000002c5200720c */ /* 0x000fe20003f66270 */
[C---:B------:R-:W-:Y:S01]  /*d6c0*/  FFMA.FTZ R67, R0.reuse, R117, R29 ;  /* 0x0000007500437223 */ /* 0x040fe2000001001d */
[----:B------:R-:W-:Y:S01]  /*d6d0*/  FSEL R17, R17, -INF , !P1 ;  /* 0xff80000011117808 */ /* 0x000fe20004800000 */
[----:B------:R2:W-:Y:S01]  /*d6e0*/  MUFU.TANH R30, R9 ;  /* 0x00000009001e7308 */ /* 0x0005e20000002400 */
[----:B------:R-:W-:Y:S01]  /*d6f0*/  ISETP.GE.AND P1, PT, R133, R45, PT ;  /* 0x0000002d8500720c */ /* 0x000fe20003f26270 */
[----:B------:R-:W-:Y:S01]  /*d700*/  HMMA.16816.F32.BF16 R36, R32, R14, R36 ;  /* 0x0000000e2024723c */ /* 0x000fe20000041824 */
[----:B------:R-:W-:Y:S01]  /*d710*/  P2R R8, PR, RZ, 0x8 ;  /* 0x00000008ff087803 */ /* 0x000fe20000000000 */
[C---:B------:R-:W-:Y:S01]  /*d720*/  FFMA.FTZ R13, R0.reuse, R121, R91 ;  /* 0x00000079000d7223 */ /* 0x040fe2000001005b */
[----:B------:R-:W-:Y:S01]  /*d730*/  FSEL R67, R67, -INF , !P1 ;  /* 0xff80000043437808 */ /* 0x000fe20004800000 */
[----:B-1----:R-:W-:Y:S01]  /*d740*/  FFMA.FTZ R137, R0, R24, R137 ;  /* 0x0000001800897223 */ /* 0x002fe20000010089 */
[----:B------:R-:W-:Y:S01]  /*d750*/  ISETP.NE.AND P1, PT, R8, RZ, PT ;  /* 0x000000ff0800720c */ /* 0x000fe20003f25270 */
[----:B------:R-:W-:Y:S01]  /*d760*/  MUFU.TANH R141, R72 ;  /* 0x00000048008d7308 */ /* 0x000fe20000002400 */
[----:B------:R-:W-:Y:S01]  /*d770*/  IADD3 R64, R2, 0x31, RZ ;  /* 0x0000003102407810 */ /* 0x000fe20007ffe0ff */
[----:B------:R-:W-:Y:S01]  /*d780*/  FMUL.FTZ R58, R58, c[0x0][0x2ec] ;  /* 0x0000bb003a3a7a20 */ /* 0x000fe20000410000 */
[-C--:B------:R-:W-:Y:S01]  /*d790*/  ISETP.GE.AND P6, PT, R133, R44.reuse, PT ;  /* 0x0000002c8500720c */ /* 0x080fe20003fc6270 */
[----:B------:R-:W-:Y:S01]  /*d7a0*/  FMUL.FTZ R48, R48, c[0x0][0x2ec] ;  /* 0x0000bb0030307a20 */ /* 0x000fe20000410000 */
[----:B------:R-:W-:Y:S01]  /*d7b0*/  FSEL R209, R209, -INF , !P1 ;  /* 0xff800000d1d17808 */ /* 0x000fe20004800000 */
[----:B------:R-:W-:Y:S01]  /*d7c0*/  FMUL.FTZ R60, R60, c[0x0][0x2ec] ;  /* 0x0000bb003c3c7a20 */ /* 0x000fe20000410000 */
[-C--:B------:R-:W-:Y:S01]  /*d7d0*/  ISETP.GE.AND P1, PT, R64, R44.reuse, PT ;  /* 0x0000002c4000720c */ /* 0x080fe20003f26270 */
[----:B------:R-:W1:Y:S01]  /*d7e0*/  I2F R16, R64 ;  /* 0x0000004000107306 */ /* 0x000e620000201400 */
[----:B------:R-:W-:Y:S01]  /*d7f0*/  FSEL R61, R134, -INF , !P6 ;  /* 0xff800000863d7808 */ /* 0x000fe20007000000 */
[----:B------:R-:W-:Y:S01]  /*d800*/  FMUL.FTZ R59, R59, c[0x0][0x2ec] ;  /* 0x0000bb003b3b7a20 */ /* 0x000fe20000410000 */
[----:B------:R-:W-:Y:S01]  /*d810*/  ISETP.GE.AND P6, PT, R22, R44, PT ;  /* 0x0000002c1600720c */ /* 0x000fe20003fc6270 */
[----:B------:R-:W-:Y:S01]  /*d820*/  FMUL.FTZ R49, R49, c[0x0][0x2ec] ;  /* 0x0000bb0031317a20 */ /* 0x000fe20000410000 */
[----:B------:R-:W-:Y:S01]  /*d830*/  P2R R8, PR, RZ, 0x2 ;  /* 0x00000002ff087803 */ /* 0x000fe20000000000 */
[----:B------:R-:W-:Y:S01]  /*d840*/  FMUL.FTZ R15, R51, c[0x0][0x2ec] ;  /* 0x0000bb00330f7a20 */ /* 0x000fe20000410000 */
[----:B------:R-:W-:Y:S01]  /*d850*/  FSEL R207, R81, -INF , !P6 ;  /* 0xff80000051cf7808 */ /* 0x000fe20007000000 */
[----:B------:R-:W3:Y:S01]  /*d860*/  I2F R6, R74 ;  /* 0x0000004a00067306 */ /* 0x000ee20000201400 */
[----:B------:R-:W-:Y:S01]  /*d870*/  ISETP.NE.AND P6, PT, R8, RZ, PT ;  /* 0x000000ff0800720c */ /* 0x000fe20003fc5270 */
[----:B------:R-:W-:Y:S01]  /*d880*/  FMUL.FTZ R14, R50, c[0x0][0x2ec] ;  /* 0x0000bb00320e7a20 */ /* 0x000fe20000410000 */
[----:B--2---:R-:W2:Y:S01]  /*d890*/  LDSM.16.M88.4 R8, [R156+0x3800] ;  /* 0x003800009c08783b */ /* 0x004ea20000000200 */
[----:B------:R-:W-:Y:S01]  /*d8a0*/  IADD3 R86, R2, 0x40, RZ ;  /* 0x0000004002567810 */ /* 0x000fe20007ffe0ff */
[----:B------:R-:W-:-:S04]  /*d8b0*/  DEPBAR.LE SB0, 0x0 ;  /* 0x000080000000791a */ /* 0x000fc80000000000 */
[----:B------:R-:W4:Y:S01]  /*d8c0*/  MUFU.TANH R21, R21 ;  /* 0x0000001500157308 */ /* 0x000f220000002400 */
[----:B------:R-:W-:Y:S01]  /*d8d0*/  ISETP.GE.AND P0, PT, R54, R45, PT ;  /* 0x0000002d3600720c */ /* 0x000fe20003f06270 */
[----:B-1----:R-:W-:Y:S01]  /*d8e0*/  FFMA.FTZ R121, R0, R16, R139 ;  /* 0x0000001000797223 */ /* 0x002fe2000001008b */
[----:B------:R-:W-:Y:S02]  /*d8f0*/  IADD3 R72, R2, 0x41, RZ ;  /* 0x0000004102487810 */ /* 0x000fe40007ffe0ff */
[----:B------:R-:W-:Y:S02]  /*d900*/  ISETP.GE.AND P2, PT, R102, R44, PT ;  /* 0x0000002c6600720c */ /* 0x000fe40003f46270 */
[----:B------:R-:W-:Y:S01]  /*d910*/  FSEL R19, R19, -INF , !P0 ;  /* 0xff80000013137808 */ /* 0x000fe20004000000 */
[----:B------:R-:W-:Y:S01]  /*d920*/  MUFU.TANH R145, R145 ;  /* 0x0000009100917308 */ /* 0x000fe20000002400 */
[----:B------:R-:W-:Y:S01]  /*d930*/  FSEL R213, R104, -INF , !P2 ;  /* 0xff80000068d57808 */ /* 0x000fe20005000000 */
[----:B---3--:R-:W-:Y:S01]  /*d940*/  FFMA.FTZ R87, R0, R6, R87 ;  /* 0x0000000600577223 */ /* 0x008fe20000010057 */
[----:B------:R-:W-:-:S02]  /*d950*/  IADD3 R76, R2, 0x49, RZ ;  /* 0x00000049024c7810 */ /* 0x000fc40007ffe0ff */
[C---:B------:R-:W-:Y:S02]  /*d960*/  ISETP.GE.AND P2, PT, R120.reuse, R44, PT ;  /* 0x0000002c7800720c */ /* 0x040fe40003f46270 */
[-C--:B------:R-:W-:Y:S01]  /*d970*/  ISETP.GE.AND P0, PT, R120, R45.reuse, PT ;  /* 0x0000002d7800720c */ /* 0x080fe20003f06270 */
[----:B------:R-:W-:Y:S01]  /*d980*/  MUFU.TANH R151, R68 ;  /* 0x0000004400977308 */ /* 0x000fe20000002400 */
[----:B------:R-:W-:Y:S01]  /*d990*/  ISETP.GE.AND P4, PT, R132, R45, PT ;  /* 0x0000002d8400720c */ /* 0x000fe20003f86270 */
[----:B----4-:R-:W-:Y:S01]  /*d9a0*/  FFMA.FTZ R111, R0, R24, R21 ;  /* 0x00000018006f7223 */ /* 0x010fe20000010015 */
[----:B------:R-:W-:Y:S01]  /*d9b0*/  FSEL R91, R96, -INF , !P2 ;  /* 0xff800000605b7808 */ /* 0x000fe20005000000 */
[----:B------:R-:W-:Y:S01]  /*d9c0*/  FMUL.FTZ R24, R63, c[0x0][0x2ec] ;  /* 0x0000bb003f187a20 */ /* 0x000fe20000410000 */
[----:B------:R-:W-:Y:S01]  /*d9d0*/  FSEL R13, R13, -INF , !P0 ;  /* 0xff8000000d0d7808 */ /* 0x000fe20004000000 */
[----:B------:R-:W-:Y:S01]  /*d9e0*/  FMUL.FTZ R63, R57, c[0x0][0x2ec] ;  /* 0x0000bb00393f7a20 */ /* 0x000fe20000410000 */
[C---:B------:R-:W-:Y:S01]  /*d9f0*/  IADD3 R90, R2.reuse, 0x58, RZ ;  /* 0x00000058025a7810 */ /* 0x040fe20007ffe0ff */
[----:B------:R-:W-:Y:S01]  /*da00*/  MUFU.TANH R161, R70 ;  /* 0x0000004600a17308 */ /* 0x000fe20000002400 */
[----:B------:R-:W-:-:S02]  /*da10*/  IADD3 R96, R2, 0x60, RZ ;  /* 0x0000006002607810 */ /* 0x000fc40007ffe0ff */
[-C--:B------:R-:W-:Y:S02]  /*da20*/  ISETP.GE.AND P0, PT, R106, R45.reuse, PT ;  /* 0x0000002d6a00720c */ /* 0x080fe40003f06270 */
[----:B------:R-:W-:Y:S02]  /*da30*/  FSEL R23, R23, -INF , !P4 ;  /* 0xff80000017177808 */ /* 0x000fe40006000000 */
[-C--:B------:R-:W-:Y:S01]  /*da40*/  ISETP.GE.AND P4, PT, R82, R45.reuse, PT ;  /* 0x0000002d5200720c */ /* 0x080fe20003f86270 */
[----:B------:R-:W1:Y:S01]  /*da50*/  I2F R52, R136 ;  /* 0x0000008800347306 */ /* 0x000e620000201400 */
[----:B------:R-:W-:Y:S01]  /*da60*/  IADD3 R102, R2, 0x50, RZ ;  /* 0x0000005002667810 */ /* 0x000fe20007ffe0ff */
[----:B--2---:R-:W-:Y:S01]  /*da70*/  HMMA.16816.F32.BF16 R40, R92, R8, R40 ;  /* 0x000000085c28723c */ /* 0x004fe20000041828 */
[----:B------:R-:W-:Y:S02]  /*da80*/  FSEL R205, R205, -INF , !P0 ;  /* 0xff800000cdcd7808 */ /* 0x000fe40004000000 */
[----:B------:R-:W-:-:S02]  /*da90*/  ISETP.GE.AND P5, PT, R112, R45, PT ;  /* 0x0000002d7000720c */ /* 0x000fc40003fa6270 */
[-C--:B------:R-:W-:Y:S01]  /*daa0*/  ISETP.GE.AND P0, PT, R26, R45.reuse, PT ;  /* 0x0000002d1a00720c */ /* 0x080fe20003f06270 */
[----:B------:R2:W-:Y:S01]  /*dab0*/  MUFU.TANH R79, R73 ;  /* 0x00000049004f7308 */ /* 0x0005e20000002400 */
[----:B------:R-:W-:Y:S01]  /*dac0*/  FSEL R203, R135, -INF , !P4 ;  /* 0xff80000087cb7808 */ /* 0x000fe20006000000 */
[----:B------:R-:W-:Y:S01]  /*dad0*/  HMMA.16816.F32.BF16 R8, R92, R10, R36 ;  /* 0x0000000a5c08723c */ /* 0x000fe20000041824 */
[-C--:B------:R-:W-:Y:S02]  /*dae0*/  ISETP.GE.AND P1, PT, R64, R45.reuse, PT ;  /* 0x0000002d4000720c */ /* 0x080fe40003f26270 */
[----:B------:R-:W-:Y:S02]  /*daf0*/  ISETP.GE.AND P4, PT, R74, R44, PT ;  /* 0x0000002c4a00720c */ /* 0x000fe40003f86270 */
[----:B------:R-:W-:Y:S01]  /*db00*/  FSEL R27, R27, -INF , !P5 ;  /* 0xff8000001b1b7808 */ /* 0x000fe20006800000 */
[----:B------:R-:W3:Y:S01]  /*db10*/  I2F R70, R86 ;  /* 0x0000005600467306 */ /* 0x000ee20000201400 */
[----:B------:R-:W-:Y:S01]  /*db20*/  FSEL R195, R137, -INF , !P0 ;  /* 0xff80000089c37808 */ /* 0x000fe20004000000 */
[----:B-1----:R-:W-:Y:S01]  /*db30*/  FFMA.FTZ R145, R0, R52, R145 ;  /* 0x0000003400917223 */ /* 0x002fe20000010091 */
[----:B------:R-:W-:-:S02]  /*db40*/  ISETP.GE.AND P5, PT, R122, R45, PT ;  /* 0x0000002d7a00720c */ /* 0x000fc40003fa6270 */
[----:B------:R-:W-:Y:S02]  /*db50*/  ISETP.GE.AND P0, PT, R136, R45, PT ;  /* 0x0000002d8800720c */ /* 0x000fe40003f06270 */
[----:B------:R-:W-:Y:S01]  /*db60*/  FSEL R121, R121, -INF , !P1 ;  /* 0xff80000079797808 */ /* 0x000fe20004800000 */
[----:B------:R-:W1:Y:S01]  /*db70*/  I2F R68, R72 ;  /* 0x0000004800447306 */ /* 0x000e620000201400 */
[----:B--2---:R-:W-:Y:S01]  /*db80*/  FFMA.FTZ R73, R0, R123, R99 ;  /* 0x0000007b00497223 */ /* 0x004fe20000010063 */
[----:B------:R-:W-:Y:S01]  /*db90*/  FSEL R199, R87, -INF , !P4 ;  /* 0xff80000057c77808 */ /* 0x000fe20006000000 */
[----:B------:R-:W-:Y:S01]  /*dba0*/  FMUL.FTZ R43, R43, c[0x0][0x2ec] ;  /* 0x0000bb002b2b7a20 */ /* 0x000fe20000410000 */
[-C--:B------:R-:W-:Y:S01]  /*dbb0*/  ISETP.GE.AND P1, PT, R86, R45.reuse, PT ;  /* 0x0000002d5600720c */ /* 0x080fe20003f26270 */
[----:B------:R-:W-:Y:S01]  /*dbc0*/  FMUL.FTZ R40, R40, c[0x0][0x2ec] ;  /* 0x0000bb0028287a20 */ /* 0x000fe20000410000 */
[----:B------:R-:W-:Y:S01]  /*dbd0*/  ISETP.GE.AND P4, PT, R72, R44, PT ;  /* 0x0000002c4800720c */ /* 0x000fe20003f86270 */
[----:B------:R-:W-:Y:S01]  /*dbe0*/  FMUL.FTZ R41, R41, c[0x0][0x2ec] ;  /* 0x0000bb0029297a20 */ /* 0x000fe20000410000 */
[----:B------:R-:W-:Y:S01]  /*dbf0*/  MUFU.TANH R65, R65 ;  /* 0x0000004100417308 */ /* 0x000fe20000002400 */
[CC--:B---3--:R-:W-:Y:S01]  /*dc00*/  FFMA.FTZ R143, R0.reuse, R70.reuse, R143 ;  /* 0x00000046008f7223 */ /* 0x0c8fe2000001008f */
[----:B------:R-:W-:Y:S01]  /*dc10*/  FSEL R73, R73, -INF , !P5 ;  /* 0xff80000049497808 */ /* 0x000fe20006800000 */
[----:B------:R-:W-:Y:S01]  /*dc20*/  FFMA.FTZ R141, R0, R70, R141 ;  /* 0x00000046008d7223 */ /* 0x000fe2000001008d */
[----:B------:R-:W-:Y:S01]  /*dc30*/  FSEL R191, R145, -INF , !P0 ;  /* 0xff80000091bf7808 */ /* 0x000fe20004000000 */
[----:B------:R-:W-:Y:S01]  /*dc40*/  FMUL.FTZ R42, R42, c[0x0][0x2ec] ;  /* 0x0000bb002a2a7a20 */ /* 0x000fe20000410000 */
[-C--:B------:R-:W-:Y:S01]  /*dc50*/  ISETP.GE.AND P3, PT, R22, R45.reuse, PT ;  /* 0x0000002d1600720c */ /* 0x080fe20003f66270 */
[----:B------:R-:W-:Y:S01]  /*dc60*/  FMUL.FTZ R8, R8, c[0x0][0x2ec] ;  /* 0x0000bb0008087a20 */ /* 0x000fe20000410000 */
[----:B------:R-:W2:Y:S01]  /*dc70*/  I2F R12, R76 ;  /* 0x0000004c000c7306 */ /* 0x000ea20000201400 */
[----:B-1----:R-:W-:Y:S01]  /*dc80*/  FFMA.FTZ R79, R0, R68, R79 ;  /* 0x00000044004f7223 */ /* 0x002fe2000001004f */
[----:B------:R-:W-:Y:S01]  /*dc90*/  ISETP.GE.AND P5, PT, R26, R44, PT ;  /* 0x0000002c1a00720c */ /* 0x000fe20003fa6270 */
[----:B------:R-:W-:Y:S01]  /*dca0*/  FMUL.FTZ R10, R10, c[0x0][0x2ec] ;  /* 0x0000bb000a0a7a20 */ /* 0x000fe20000410000 */
[----:B------:R-:W-:Y:S01]  /*dcb0*/  FSEL R143, R143, -INF , !P1 ;  /* 0xff8000008f8f7808 */ /* 0x000fe20004800000 */
[----:B------:R-:W-:Y:S01]  /*dcc0*/  FMUL.FTZ R9, R9, c[0x0][0x2ec] ;  /* 0x0000bb0009097a20 */ /* 0x000fe20000410000 */
[----:B------:R-:W-:Y:S01]  /*dcd0*/  FSEL R149, R79, -INF , !P4 ;  /* 0xff8000004f957808 */ /* 0x000fe20006000000 */
[----:B------:R-:W-:Y:S01]  /*dce0*/  FMUL.FTZ R11, R11, c[0x0][0x2ec] ;  /* 0x0000bb000b0b7a20 */ /* 0x000fe20000410000 */
[----:B------:R-:W1:Y:S01]  /*dcf0*/  I2F R113, R84 ;  /* 0x0000005400717306 */ /* 0x000e620000201400 */
[----:B------:R-:W-:-:S02]  /*dd00*/  ISETP.GE.AND P1, PT, R76, R45, PT ;  /* 0x0000002d4c00720c */ /* 0x000fc40003f26270 */
[-C--:B------:R-:W-:Y:S02]  /*dd10*/  ISETP.GE.AND P4, PT, R84, R44.reuse, PT ;  /* 0x0000002c5400720c */ /* 0x080fe40003f86270 */
[----:B------:R-:W-:Y:S02]  /*dd20*/  ISETP.GE.AND P2, PT, R106, R44, PT ;  /* 0x0000002c6a00720c */ /* 0x000fe40003f46270 */
[----:B------:R-:W-:Y:S01]  /*dd30*/  FSEL R201, R83, -INF , !P3 ;  /* 0xff80000053c97808 */ /* 0x000fe20005800000 */
[----:B------:R-:W3:Y:S01]  /*dd40*/  MUFU.TANH R77, R77 ;  /* 0x0000004d004d7308 */ /* 0x000ee20000002400 */
[CC--:B--2---:R-:W-:Y:S01]  /*dd50*/  FFMA.FTZ R145, R0.reuse, R12.reuse, R159 ;  /* 0x0000000c00917223 */ /* 0x0c4fe2000001009f */
[----:B------:R-:W-:Y:S01]  /*dd60*/  FSEL R111, R111, -INF , !P5 ;  /* 0xff8000006f6f7808 */ /* 0x000fe20006800000 */
[----:B------:R-:W-:Y:S01]  /*dd70*/  FFMA.FTZ R155, R0, R12, R155 ;  /* 0x0000000c009b7223 */ /* 0x000fe2000001009b */
[-C--:B------:R-:W-:Y:S02]  /*dd80*/  ISETP.GE.AND P3, PT, R136, R44.reuse, PT ;  /* 0x0000002c8800720c */ /* 0x080fe40003f66270 */
[----:B------:R-:W-:-:S02]  /*dd90*/  ISETP.GE.AND P5, PT, R86, R44, PT ;  /* 0x0000002c5600720c */ /* 0x000fc40003fa6270 */
[----:B------:R-:W-:Y:S01]  /*dda0*/  I2F R105, R90 ;  /* 0x0000005a00697306 */ /* 0x000fe20000201400 */
[----:B-1----:R-:W-:Y:S01]  /*ddb0*/  FFMA.FTZ R65, R0, R113, R65 ;  /* 0x0000007100417223 */ /* 0x002fe20000010041 */
[----:B------:R-:W-:Y:S02]  /*ddc0*/  FSEL R145, R145, -INF , !P1 ;  /* 0xff80000091917808 */ /* 0x000fe40004800000 */
[----:B------:R-:W-:Y:S02]  /*ddd0*/  IADD3 R22, R2, 0x69, RZ ;  /* 0x0000006902167810 */ /* 0x000fe40007ffe0ff */
[----:B------:R-:W-:Y:S02]  /*dde0*/  FSEL R135, R65, -INF , !P4 ;  /* 0xff80000041877808 */ /* 0x000fe40006000000 */
[----:B------:R-:W-:Y:S01]  /*ddf0*/  I2F R99, R96 ;  /* 0x0000006000637306 */ /* 0x000fe20000201400 */
[----:B---3--:R-:W-:Y:S01]  /*de00*/  FFMA.FTZ R77, R0, R52, R77 ;  /* 0x00000034004d7223 */ /* 0x008fe2000001004d */
[----:B------:R-:W-:-:S02]  /*de10*/  ISETP.GE.AND P1, PT, R90, R45, PT ;  /* 0x0000002d5a00720c */ /* 0x000fc40003f26270 */
[-C--:B------:R-:W-:Y:S02]  /*de20*/  ISETP.GE.AND P4, PT, R96, R44.reuse, PT ;  /* 0x0000002c6000720c */ /* 0x080fe40003f86270 */
[----:B------:R-:W-:Y:S02]  /*de30*/  FSEL R211, R211, -INF , !P2 ;  /* 0xff800000d3d37808 */ /* 0x000fe40005000000 */
[----:B------:R-:W1:Y:S01]  /*de40*/  MUFU.TANH R62, R62 ;  /* 0x0000003e003e7308 */ /* 0x000e620000002400 */
[----:B------:R-:W-:Y:S02]  /*de50*/  ISETP.GE.AND P2, PT, R74, R45, PT ;  /* 0x0000002d4a00720c */ /* 0x000fe40003f46270 */
[----:B------:R-:W-:Y:S02]  /*de60*/  FSEL R197, R77, -INF , !P3 ;  /* 0xff8000004dc57808 */ /* 0x000fe40005800000 */
[----:B------:R-:W-:Y:S02]  /*de70*/  FSEL R147, R141, -INF , !P5 ;  /* 0xff8000008d937808 */ /* 0x000fe40006800000 */
[-C--:B------:R-:W-:Y:S01]  /*de80*/  ISETP.GE.AND P3, PT, R78, R44.reuse, PT ;  /* 0x0000002c4e00720c */ /* 0x080fe20003f66270 */
[----:B------:R-:W2:Y:S01]  /*de90*/  MUFU.TANH R56, R56 ;  /* 0x0000003800387308 */ /* 0x000ea20000002400 */
[----:B------:R-:W-:-:S02]  /*dea0*/  ISETP.GE.AND P5, PT, R102, R44, PT ;  /* 0x0000002c6600720c */ /* 0x000fc40003fa6270 */
[----:B------:R-:W-:Y:S02]  /*deb0*/  ISETP.GE.AND P0, PT, R78, R45, PT ;  /* 0x0000002d4e00720c */ /* 0x000fe40003f06270 */
[----:B------:R-:W-:Y:S02]  /*dec0*/  IADD3 R26, R2, 0x70, RZ ;  /* 0x00000070021a7810 */ /* 0x000fe40007ffe0ff */
[----:B------:R-:W-:Y:S01]  /*ded0*/  IADD3 R159, R170, 0x2800, RZ ;  /* 0x00002800aa9f7810 */ /* 0x000fe20007ffe0ff */
[----:B------:R-:W3:Y:S01]  /*dee0*/  I2F R18, R78 ;  /* 0x0000004e00127306 */ /* 0x000ee20000201400 */
[----:B-1----:R-:W-:-:S05]  /*def0*/  FFMA.FTZ R62, R0, R105, R62 ;  /* 0x00000069003e7223 */ /* 0x002fca000001003e */
[----:B------:R-:W-:Y:S02]  /*df00*/  FSEL R115, R62, -INF , !P1 ;  /* 0xff8000003e737808 */ /* 0x000fe40004800000 */
[----:B------:R-:W1:Y:S01]  /*df10*/  MUFU.TANH R25, R25 ;  /* 0x0000001900197308 */ /* 0x000e620000002400 */
[----:B--2---:R-:W-:Y:S01]  /*df20*/  FFMA.FTZ R56, R0, R99, R56 ;  /* 0x0000006300387223 */ /* 0x004fe20000010038 */
[----:B------:R-:W-:-:S04]  /*df30*/  ISETP.GE.AND P1, PT, R22, R45, PT ;  /* 0x0000002d1600720c */ /* 0x000fc80003f26270 */
[----:B------:R-:W-:Y:S02]  /*df40*/  FSEL R107, R56, -INF , !P4 ;  /* 0xff800000386b7808 */ /* 0x000fe40006000000 */
[----:B------:R-:W-:Y:S01]  /*df50*/  MUFU.TANH R157, R157 ;  /* 0x0000009d009d7308 */ /* 0x000fe20000002400 */
[----:B---3--:R-:W-:Y:S01]  /*df60*/  FFMA.FTZ R151, R0, R18, R151 ;  /* 0x0000001200977223 */ /* 0x008fe20000010097 */
[----:B------:R-:W-:Y:S01]  /*df70*/  ISETP.GE.AND P4, PT, R22, R44, PT ;  /* 0x0000002c1600720c */ /* 0x000fe20003f86270 */
[----:B------:R-:W-:Y:S01]  /*df80*/  FFMA.FTZ R139, R0, R18, R161 ;  /* 0x00000012008b7223 */ /* 0x000fe200000100a1 */
[----:B------:R-:W-:Y:S02]  /*df90*/  IADD3 R161, R170, 0x1800, RZ ;  /* 0x00001800aaa17810 */ /* 0x000fe40007ffe0ff */
[----:B------:R-:W-:Y:S02]  /*dfa0*/  FSEL R151, R151, -INF , !P3 ;  /* 0xff80000097977808 */ /* 0x000fe40005800000 */
[----:B------:R-:W2:Y:S01]  /*dfb0*/  I2F R54, R102 ;  /* 0x0000006600367306 */ /* 0x000ea20000201400 */
[----:B-1----:R-:W-:Y:S01]  /*dfc0*/  FFMA.FTZ R193, R0, R6, R25 ;  /* 0x0000000600c17223 */ /* 0x002fe20000010019 */
[----:B------:R-:W-:-:S02]  /*dfd0*/  ISETP.GE.AND P3, PT, R88, R45, PT ;  /* 0x0000002d5800720c */ /* 0x000fc40003f66270 */
[----:B------:R-:W-:Y:S02]  /*dfe0*/  FSEL R139, R139, -INF , !P0 ;  /* 0xff8000008b8b7808 */ /* 0x000fe40004000000 */
[----:B------:R-:W-:Y:S02]  /*dff0*/  FSEL R193, R193, -INF , !P2 ;  /* 0xff800000c1c17808 */ /* 0x000fe40005000000 */
[----:B------:R-:W1:Y:S01]  /*e000*/  MUFU.TANH R75, R75 ;  /* 0x0000004b004b7308 */ /* 0x000e620000002400 */
[-C--:B------:R-:W-:Y:S02]  /*e010*/  ISETP.GE.AND P2, PT, R72, R45.reuse, PT ;  /* 0x0000002d4800720c */ /* 0x080fe40003f46270 */
[----:B------:R-:W-:Y:S02]  /*e020*/  ISETP.GE.AND P0, PT, R84, R45, PT ;  /* 0x0000002d5400720c */ /* 0x000fe40003f06270 */
[----:B------:R-:W-:-:S03]  /*e030*/  IADD3 R6, R2, 0x79, RZ ;  /* 0x0000007902067810 */ /* 0x000fc60007ffe0ff */
[----:B------:R-:W3:Y:S01]  /*e040*/  MUFU.TANH R66, R66 ;  /* 0x0000004200427308 */ /* 0x000ee20000002400 */
[-C--:B--2---:R-:W-:Y:S01]  /*e050*/  FFMA.FTZ R137, R0, R54.reuse, R157 ;  /* 0x0000003600897223 */ /* 0x084fe2000001009d */
[----:B------:R-:W-:Y:S01]  /*e060*/  IADD3 R157, R170, 0x3800, RZ ;  /* 0x00003800aa9d7810 */ /* 0x000fe20007ffe0ff */
[----:B------:R-:W-:-:S03]  /*e070*/  FFMA.FTZ R103, R0, R54, R103 ;  /* 0x0000003600677223 */ /* 0x000fc60000010067 */
[----:B------:R-:W-:Y:S02]  /*e080*/  FSEL R137, R137, -INF , !P5 ;  /* 0xff80000089897808 */ /* 0x000fe40006800000 */
[----:B------:R-:W2:Y:S01]  /*e090*/  I2F R97, R88 ;  /* 0x0000005800617306 */ /* 0x000ea20000201400 */
[----:B-1----:R-:W-:Y:S01]  /*e0a0*/  FFMA.FTZ R75, R0, R68, R75 ;  /* 0x00000044004b7223 */ /* 0x002fe2000001004b */
[----:B------:R-:W-:-:S04]  /*e0b0*/  ISETP.GE.AND P5, PT, R88, R44, PT ;  /* 0x0000002c5800720c */ /* 0x000fc80003fa6270 */
[----:B------:R-:W-:Y:S02]  /*e0c0*/  FSEL R141, R75, -INF , !P2 ;  /* 0xff8000004b8d7808 */ /* 0x000fe40005000000 */
[----:B------:R-:W1:Y:S01]  /*e0d0*/  MUFU.TANH R24, R24 ;  /* 0x0000001800187308 */ /* 0x000e620000002400 */
[----:B---3--:R-:W-:Y:S01]  /*e0e0*/  FFMA.FTZ R66, R0, R113, R66 ;  /* 0x0000007100427223 */ /* 0x008fe20000010042 */
[----:B------:R-:W-:-:S04]  /*e0f0*/  ISETP.GE.AND P2, PT, R102, R45, PT ;  /* 0x0000002d6600720c */ /* 0x000fc80003f46270 */
[----:B------:R-:W-:Y:S02]  /*e100*/  FSEL R119, R103, -INF , !P2 ;  /* 0xff80000067777808 */ /* 0x000fe40005000000 */
[----:B------:R-:W3:Y:S01]  /*e110*/  MUFU.TANH R85, R85 ;  /* 0x0000005500557308 */ /* 0x000ee20000002400 */
[----:B--2---:R-:W-:Y:S01]  /*e120*/  FFMA.FTZ R30, R0, R97, R30 ;  /* 0x00000061001e7223 */ /* 0x004fe2000001001e */
[----:B------:R-:W-:Y:S02]  /*e130*/  FSEL R117, R66, -INF , !P0 ;  /* 0xff80000042757808 */ /* 0x000fe40004000000 */
[----:B------:R-:W-:Y:S02]  /*e140*/  ISETP.GE.AND P0, PT, R96, R45, PT ;  /* 0x0000002d6000720c */ /* 0x000fe40003f06270 */
[----:B------:R-:W-:Y:S02]  /*e150*/  FSEL R123, R30, -INF , !P5 ;  /* 0xff8000001e7b7808 */ /* 0x000fe40006800000 */
[----:B------:R-:W-:Y:S01]  /*e160*/  I2F R163, R28 ;  /* 0x0000001c00a37306 */ /* 0x000fe20000201400 */
[----:B-1----:R-:W-:Y:S01]  /*e170*/  FFMA.FTZ R113, R0, R97, R24 ;  /* 0x0000006100717223 */ /* 0x002fe20000010018 */
[----:B------:R-:W-:-:S04]  /*e180*/  ISETP.GE.AND P5, PT, R28, R44, PT ;  /* 0x0000002c1c00720c */ /* 0x000fc80003fa6270 */
[----:B------:R-:W-:Y:S02]  /*e190*/  FSEL R113, R113, -INF , !P3 ;  /* 0xff80000071717808 */ /* 0x000fe40005800000 */
[----:B------:R-:W1:Y:S01]  /*e1a0*/  MUFU.TANH R18, R48 ;  /* 0x0000003000127308 */ /* 0x000e620000002400 */
[----:B------:R-:W-:Y:S01]  /*e1b0*/  ISETP.GE.AND P3, PT, R28, R45, PT ;  /* 0x0000002d1c00720c */ /* 0x000fe20003f66270 */
[----:B---3--:R-:W-:Y:S01]  /*e1c0*/  FFMA.FTZ R85, R0, R16, R85 ;  /* 0x0000001000557223 */ /* 0x008fe20000010055 */
[----:B------:R-:W-:-:S04]  /*e1d0*/  IADD3 R16, R2, 0x78, RZ ;  /* 0x0000007802107810 */ /* 0x000fc80007ffe0ff */
[----:B------:R-:W-:Y:S01]  /*e1e0*/  FSEL R109, R85, -INF , !P6 ;  /* 0xff800000556d7808 */ /* 0x000fe20007000000 */
[----:B------:R-:W2:Y:S01]  /*e1f0*/  MUFU.TANH R58, R58 ;  /* 0x0000003a003a7308 */ /* 0x000ea20000002400 */
[----:B------:R-:W-:-:S04]  /*e200*/  ISETP.GE.AND P6, PT, R76, R44, PT ;  /* 0x0000002c4c00720c */ /* 0x000fc80003fc6270 */
[----:B------:R-:W-:Y:S02]  /*e210*/  FSEL R155, R155, -INF , !P6 ;  /* 0xff8000009b9b7808 */ /* 0x000fe40007000000 */
[----:B------:R-:W-:Y:S01]  /*e220*/  ISETP.GE.AND P6, PT, R90, R44, PT ;  /* 0x0000002c5a00720c */ /* 0x000fe20003fc6270 */
[----:B------:R3:W4:Y:S01]  /*e230*/  MUFU.TANH R98, R60 ;  /* 0x0000003c00627308 */ /* 0x0007220000002400 */
[----:B-1----:R-:W-:-:S05]  /*e240*/  FFMA.FTZ R103, R0, R163, R18 ;  /* 0x000000a300677223 */ /* 0x002fca0000010012 */
[----:B------:R-:W-:Y:S02]  /*e250*/  FSEL R103, R103, -INF , !P5 ;  /* 0xff80000067677808 */ /* 0x000fe40006800000 */
[----:B------:R-:W-:Y:S01]  /*e260*/  I2F R31, R22 ;  /* 0x00000016001f7306 */ /* 0x000fe20000201400 */
[----:B--2---:R-:W-:Y:S01]  /*e270*/  FFMA.FTZ R58, R0, R99, R58 ;  /* 0x00000063003a7223 */ /* 0x004fe2000001003a */
[----:B------:R-:W-:Y:S02]  /*e280*/  ISETP.GE.AND P5, PT, R20, R45, PT ;  /* 0x0000002d1400720c */ /* 0x000fe40003fa6270 */
[----:B---3--:R-:W-:-:S04]  /*e290*/  IADD3 R60, R2, 0x61, RZ ;  /* 0x00000061023c7810 */ /* 0x008fc80007ffe0ff */
[----:B------:R-:W-:Y:S01]  /*e2a0*/  I2F R21, R20 ;  /* 0x0000001400157306 */ /* 0x000fe20000201400 */
[----:B----4-:R-:W-:Y:S01]  /*e2b0*/  FFMA.FTZ R98, R0, R105, R98 ;  /* 0x0000006900627223 */ /* 0x010fe20000010062 */
[----:B------:R-:W-:-:S04]  /*e2c0*/  ISETP.GE.AND P2, PT, R60, R45, PT ;  /* 0x0000002d3c00720c */ /* 0x000fc80003f46270 */
[----:B------:R-:W-:Y:S02]  /*e2d0*/  FSEL R133, R98, -INF , !P6 ;  /* 0xff80000062857808 */ /* 0x000fe40007000000 */
[----:B------:R-:W1:Y:S01]  /*e2e0*/  MUFU.TANH R22, R43 ;  /* 0x0000002b00167308 */ /* 0x000e620000002400 */
[----:B------:R-:W-:-:S07]  /*e2f0*/  ISETP.GE.AND P6, PT, R60, R44, PT ;  /* 0x0000002c3c00720c */ /* 0x000fce0003fc6270 */
[----:B------:R-:W-:Y:S08]  /*e300*/  I2F R29, R60 ;  /* 0x0000003c001d7306 */ /* 0x000ff00000201400 */
[----:B------:R2:W3:Y:S01]  /*e310*/  MUFU.TANH R52, R63 ;  /* 0x0000003f00347308 */ /* 0x0004e20000002400 */
[----:B-1----:R-:W-:-:S07]  /*e320*/  FFMA.FTZ R22, R0, R21, R22 ;  /* 0x0000001500167223 */ /* 0x002fce0000010016 */
[----:B------:R-:W1:Y:S08]  /*e330*/  MUFU.TANH R59, R59 ;  /* 0x0000003b003b7308 */ /* 0x000e700000002400 */
[----:B------:R1:W4:Y:S01]  /*e340*/  MUFU.TANH R12, R49 ;  /* 0x00000031000c7308 */ /* 0x0003220000002400 */
[----:B--2---:R-:W-:Y:S01]  /*e350*/  FSEL R63, R58, -INF , !P0 ;  /* 0xff8000003a3f7808 */ /* 0x004fe20004000000 */
[----:B---3--:R-:W-:Y:S01]  /*e360*/  FFMA.FTZ R52, R0, R29, R52 ;  /* 0x0000001d00347223 */ /* 0x008fe20000010034 */
[----:B------:R-:W-:-:S04]  /*e370*/  ISETP.GE.AND P0, PT, R26, R44, PT ;  /* 0x0000002c1a00720c */ /* 0x000fc80003f06270 */
[----:B------:R-:W-:Y:S01]  /*e380*/  P2R R18, PR, RZ, 0x1 ;  /* 0x00000001ff127803 */ /* 0x000fe20000000000 */
[----:B------:R-:W-:Y:S01]  /*e390*/  I2F R81, R26 ;  /* 0x0000001a00517306 */ /* 0x000fe20000201400 */
[----:B------:R-:W-:Y:S02]  /*e3a0*/  ISETP.GE.AND P0, PT, R26, R45, PT ;  /* 0x0000002d1a00720c */ /* 0x000fe40003f06270 */
[----:B------:R-:W-:Y:S02]  /*e3b0*/  FSEL R105, R52, -INF , !P6 ;  /* 0xff80000034697808 */ /* 0x000fe40007000000 */
[----:B------:R-:W-:-:S03]  /*e3c0*/  ISETP.GE.AND P6, PT, R16, R44, PT ;  /* 0x0000002c1000720c */ /* 0x000fc60003fc6270 */
[----:B------:R-:W2:Y:S01]  /*e3d0*/  MUFU.TANH R15, R15 ;  /* 0x0000000f000f7308 */ /* 0x000ea20000002400 */
[----:B-1----:R-:W-:Y:S01]  /*e3e0*/  FFMA.FTZ R49, R0, R29, R59 ;  /* 0x0000001d00317223 */ /* 0x002fe2000001003b */
[----:B------:R-:W-:Y:S01]  /*e3f0*/  FSEL R29, R22, -INF , !P5 ;  /* 0xff800000161d7808 */ /* 0x000fe20006800000 */
[----:B----4-:R-:W-:Y:S01]  /*e400*/  FFMA.FTZ R12, R0, R31, R12 ;  /* 0x0000001f000c7223 */ /* 0x010fe2000001000c */
[----:B------:R-:W-:Y:S02]  /*e410*/  ISETP.GE.AND P5, PT, R47, 0x2, PT ;  /* 0x000000022f00780c */ /* 0x000fe40003fa6270 */
[----:B------:R-:W-:Y:S02]  /*e420*/  FSEL R49, R49, -INF , !P2 ;  /* 0xff80000031317808 */ /* 0x000fe40005000000 */
[----:B------:R-:W1:Y:S01]  /*e430*/  MUFU.TANH R40, R40 ;  /* 0x0000002800287308 */ /* 0x000e620000002400 */
[----:B------:R-:W-:Y:S02]  /*e440*/  FSEL R65, R12, -INF , !P4 ;  /* 0xff8000000c417808 */ /* 0x000fe40006000000 */
[----:B------:R-:W-:-:S02]  /*e450*/  ISETP.GE.AND P2, PT, R20, R44, PT ;  /* 0x0000002c1400720c */ /* 0x000fc40003f46270 */
[----:B------:R-:W-:-:S03]  /*e460*/  ISETP.NE.AND P4, PT, R18, RZ, PT ;  /* 0x000000ff1200720c */ /* 0x000fc60003f85270 */
[----:B------:R-:W3:Y:S01]  /*e470*/  MUFU.TANH R24, R41 ;  /* 0x0000002900187308 */ /* 0x000ee20000002400 */
[----:B--2---:R-:W-:-:S07]  /*e480*/  FFMA.FTZ R15, R0, R31, R15 ;  /* 0x0000001f000f7223 */ /* 0x004fce000001000f */
[----:B------:R-:W2:Y:S01]  /*e490*/  MUFU.TANH R28, R42 ;  /* 0x0000002a001c7308 */ /* 0x000ea20000002400 */
[----:B-1----:R-:W-:-:S05]  /*e4a0*/  FFMA.FTZ R38, R0, R81, R40 ;  /* 0x0000005100267223 */ /* 0x002fca0000010028 */
[----:B------:R-:W-:Y:S02]  /*e4b0*/  FSEL R38, R38, -INF , !P4 ;  /* 0xff80000026267808 */ /* 0x000fe40006000000 */
[----:B------:R-:W1:Y:S01]  /*e4c0*/  MUFU.TANH R14, R14 ;  /* 0x0000000e000e7308 */ /* 0x000e620000002400 */
[----:B---3--:R-:W-:Y:S01]  /*e4d0*/  FFMA.FTZ R24, R0, R21, R24 ;  /* 0x0000001500187223 */ /* 0x008fe20000010018 */
[----:B------:R-:W-:Y:S02]  /*e4e0*/  FSEL R41, R15, -INF , !P1 ;  /* 0xff8000000f297808 */ /* 0x000fe40004800000 */
[-C--:B------:R-:W-:Y:S02]  /*e4f0*/  ISETP.GE.AND P4, PT, R2, R44.reuse, PT ;  /* 0x0000002c0200720c */ /* 0x080fe40003f86270 */
[----:B------:R-:W-:Y:S02]  /*e500*/  FSEL R37, R24, -INF , !P2 ;  /* 0xff80000018257808 */ /* 0x000fe40005000000 */
[----:B------:R-:W-:Y:S01]  /*e510*/  I2F R25, R16 ;  /* 0x0000001000197306 */ /* 0x000fe20000201400 */
[----:B--2---:R-:W-:Y:S01]  /*e520*/  FFMA.FTZ R28, R0, R81, R28 ;  /* 0x00000051001c7223 */ /* 0x004fe2000001001c */
[----:B------:R-:W-:Y:S01]  /*e530*/  ISETP.GE.AND P1, PT, R2, R45, PT ;  /* 0x0000002d0200720c */ /* 0x000fe20003f26270 */
[----:B------:R-:W-:Y:S01]  /*e540*/  FFMA.FTZ R2, R0, R53, R108 ;  /* 0x0000003500027223 */ /* 0x000fe2000001006c */
[----:B------:R-:W-:-:S02]  /*e550*/  ISETP.GE.AND P2, PT, R6, R44, PT ;  /* 0x0000002c0600720c */ /* 0x000fc40003f46270 */
[----:B------:R-:W-:Y:S02]  /*e560*/  FSEL R31, R28, -INF , !P0 ;  /* 0xff8000001c1f7808 */ /* 0x000fe40004000000 */
[----:B------:R2:W-:Y:S01]  /*e570*/  I2F R57, R6 ;  /* 0x0000000600397306 */ /* 0x0005e20000201400 */
[----:B-1----:R-:W-:Y:S01]  /*e580*/  FFMA.FTZ R14, R0, R163, R14 ;  /* 0x000000a3000e7223 */ /* 0x002fe2000001000e */
[-C--:B------:R-:W-:Y:S02]  /*e590*/  ISETP.GE.AND P0, PT, R6, R45.reuse, PT ;  /* 0x0000002d0600720c */ /* 0x080fe40003f06270 */
[----:B------:R-:W-:Y:S02]  /*e5a0*/  IADD3 R163, R170, 0x800, RZ ;  /* 0x00000800aaa37810 */ /* 0x000fe40007ffe0ff */
[----:B------:R-:W-:Y:S02]  /*e5b0*/  FSEL R43, R14, -INF , !P3 ;  /* 0xff8000000e2b7808 */ /* 0x000fe40005800000 */
[----:B------:R-:W1:Y:S01]  /*e5c0*/  MUFU.TANH R8, R8 ;  /* 0x0000000800087308 */ /* 0x000e620000002400 */
[----:B------:R-:W-:Y:S01]  /*e5d0*/  BAR.SYNC.DEFER_BLOCKING 0x0 ;  /* 0x0000000000007b1d */ /* 0x000fe20000010000 */
[----:B------:R-:W-:-:S02]  /*e5e0*/  ISETP.GE.AND P3, PT, R16, R45, PT ;  /* 0x0000002d1000720c */ /* 0x000fc40003f66270 */
[----:B------:R-:W-:-:S04]  /*e5f0*/  FSEL R2, R2, -INF , !P4 ;  /* 0xff80000002027808 */ /* 0x000fc80006000000 */
[----:B------:R-:W3:Y:S01]  /*e600*/  MUFU.TANH R10, R10 ;  /* 0x0000000a000a7308 */ /* 0x000ee20000002400 */
[----:B--2---:R-:W-:-:S05]  /*e610*/  FFMA.FTZ R6, R0, R53, R116 ;  /* 0x0000003500067223 */ /* 0x004fca0000010074 */
[----:B------:R-:W-:Y:S02]  /*e620*/  FSEL R6, R6, -INF , !P1 ;  /* 0xff80000006067808 */ /* 0x000fe40004800000 */
[----:B------:R-:W2:Y:S01]  /*e630*/  MUFU.TANH R9, R9 ;  /* 0x0000000900097308 */ /* 0x000ea20000002400 */
[----:B-1----:R-:W-:-:S05]  /*e640*/  FFMA.FTZ R8, R0, R25, R8 ;  /* 0x0000001900087223 */ /* 0x002fca0000010008 */
[----:B------:R-:W-:Y:S02]  /*e650*/  FSEL R36, R8, -INF , !P6 ;  /* 0xff80000008247808 */ /* 0x000fe40007000000 */
[----:B------:R-:W1:Y:S01]  /*e660*/  MUFU.TANH R11, R11 ;  /* 0x0000000b000b7308 */ /* 0x000e620000002400 */
[----:B---3--:R-:W-:-:S05]  /*e670*/  FFMA.FTZ R10, R0, R25, R10 ;  /* 0x00000019000a7223 */ /* 0x008fca000001000a */
[----:B------:R-:W-:Y:S01]  /*e680*/  FSEL R21, R10, -INF , !P3 ;  /* 0xff8000000a157808 */ /* 0x000fe20005800000 */
[----:B--2---:R-:W-:-:S05]  /*e690*/  FFMA.FTZ R9, R0, R57, R9 ;  /* 0x0000003900097223 */ /* 0x004fca0000010009 */
[----:B------:R-:W-:Y:S01]  /*e6a0*/  FSEL R35, R9, -INF , !P2 ;  /* 0xff80000009237808 */ /* 0x000fe20005000000 */
[----:B-1----:R-:W-:-:S05]  /*e6b0*/  FFMA.FTZ R20, R0, R57, R11 ;  /* 0x0000003900147223 */ /* 0x002fca000001000b */
        /* <DEDUP_REMOVED lines=46> */
[----:B------:R-:W-:Y:S01]  /*e9a0*/  MOV R8, c[0x0][0x2d0] ;  /* 0x0000b40000087a02 */ /* 0x000fe20000000f00 */
[----:B------:R-:W-:-:S04]  /*e9b0*/  IMAD.IADD R3, R3, 0x1, -R7 ;  /* 0x0000000103037824 */ /* 0x000fc800078e0a07 */
        /* <DEDUP_REMOVED lines=14> */
.L_x_7066:
[----:B------:R-:W-:-:S05]  /*eaa0*/  IMAD.MOV.U32 R12, RZ, RZ, c[0x0][0x198] ;  /* 0x00006600ff0c7624 */ /* 0x000fca00078e00ff */
[----:B------:R-:W-:-:S04]  /*eab0*/  LEA R12, -R12, RZ, 0x7 ;  /* 0x000000ff0c0c7211 */ /* 0x000fc800078e39ff */
[----:B------:R-:W-:Y:S02]  /*eac0*/  SHF.R.S32.HI R11, RZ, 0x1f, R12 ;  /* 0x0000001fff0b7819 */ /* 0x000fe4000001140c */
.L_x_7067:
        /* <DEDUP_REMOVED lines=12> */
[----:B------:R-:W-:-:S04]  /*eb90*/  @!P0 IMAD.WIDE.U32 R52, R52, 0x50, R14 ;  /* 0x0000005034348825 */ /* 0x000fc800078e000e */
[----:B------:R-:W-:Y:S01]  /*eba0*/  @!P0 IMAD.WIDE.U32 R32, R32, 0x60, R14 ;  /* 0x0000006020208825 */ /* 0x000fe200078e000e */
[----:B------:R-:W-:-:S03]  /*ebb0*/  @!P0 LEA R15, P1, R7, R128, 0x5 ;  /* 0x00000080070f8211 */ /* 0x000fc600078228ff */
[----:B------:R-:W-:Y:S02]  /*ebc0*/  @!P0 IMAD.MOV.U32 R3, RZ, RZ, c[0x0][0x19c] ;  /* 0x00006700ff038624 */ /* 0x000fe400078e00ff */
[----:B------:R-:W-:Y:S02]  /*ebd0*/  @!P0 IMAD.MOV.U32 R9, RZ, RZ, c[0x0][0x198] ;  /* 0x00006600ff098624 */ /* 0x000fe400078e00ff */
[----:B------:R-:W-:Y:S01]  /*ebe0*/  @!P0 IMAD.MOV.U32 R8, RZ, RZ, c[0x0][0x19c] ;  /* 0x00006700ff088624 */ /* 0x000fe200078e00ff */
[----:B------:R-:W-:Y:S01]  /*ebf0*/  @!P0 LEA.HI.X R14, R7, R131, R3, 0x5, P1 ;  /* 0x00000083070e8211 */ /* 0x000fe200008f2c03 */
[----:B------:R-:W-:Y:S01]  /*ec00*/  @!P0 IMAD.MOV.U32 R57, RZ, RZ, c[0x0][0x198] ;  /* 0x00006600ff398624 */ /* 0x000fe200078e00ff */
[----:B------:R-:W-:Y:S01]  /*ec10*/  @!P0 LEA R25, P2, R9, R128, 0x6 ;  /* 0x0000008009198211 */ /* 0x000fe200078430ff */
[----:B------:R-:W-:Y:S01]  /*ec20*/  @!P0 IMAD.MOV.U32 R130, RZ, RZ, R128 ;  /* 0x000000ffff828224 */ /* 0x000fe200078e0080 */
[----:B------:R-:W-:Y:S01]  /*ec30*/  @!P0 IADD3 R18, P1, R12, R52, RZ ;  /* 0x000000340c128210 */ /* 0x000fe20007f3e0ff */
[----:B------:R-:W-:-:S02]  /*ec40*/  @!P0 IMAD.MOV.U32 R7, RZ, RZ, c[0x0][0x19c] ;  /* 0x00006700ff078624 */ /* 0x000fc400078e00ff */
[----:B------:R-:W-:Y:S02]  /*ec50*/  @!P0 IMAD R8, R8, 0x50, RZ ;  /* 0x0000005008088824 */ /* 0x000fe400078e02ff */
[----:B------:R-:W-:Y:S01]  /*ec60*/  @!P0 IMAD.WIDE.U32 R56, R57, 0x30, R130 ;  /* 0x0000003039388825 */ /* 0x000fe200078e0082 */
[----:B------:R-:W-:Y:S02]  /*ec70*/  @!P0 LEA.HI.X R22, R9, R131, R7, 0x6, P2 ;  /* 0x0000008309168211 */ /* 0x000fe400010f3407 */
[----:B------:R-:W-:Y:S01]  /*ec80*/  @!P0 IADD3.X R9, R11, R53, R8, P1, !PT ;  /* 0x000000350b098210 */ /* 0x000fe20000ffe408 */
[----:B------:R-:W-:Y:S01]  /*ec90*/  @!P0 IMAD.MOV.U32 R10, RZ, RZ, c[0x0][0x19c] ;  /* 0x00006700ff0a8624 */ /* 0x000fe200078e00ff */
[C---:B------:R-:W-:Y:S01]  /*eca0*/  @!P0 IADD3 R15, P2, R12.reuse, R15, RZ ;  /* 0x0000000f0c0f8210 */ /* 0x040fe20007f5e0ff */
[----:B------:R-:W-:Y:S01]  /*ecb0*/  @!P0 IMAD R8, R3, 0x60, RZ ;  /* 0x0000006003088824 */ /* 0x000fe200078e02ff */
[----:B------:R-:W-:Y:S01]  /*ecc0*/  @!P0 IADD3 R3, P1, R12, R32, RZ ;  /* 0x000000200c038210 */ /* 0x000fe20007f3e0ff */
[----:B------:R-:W-:Y:S01]  /*ecd0*/  @!P0 IMAD R10, R10, 0x30, RZ ;  /* 0x000000300a0a8824 */ /* 0x000fe200078e02ff */
[C---:B------:R-:W-:Y:S01]  /*ece0*/  @!P0 IADD3 R16, P3, R12.reuse, R56, RZ ;  /* 0x000000380c108210 */ /* 0x040fe20007f7e0ff */
[----:B------:R-:W-:Y:S01]  /*ecf0*/  @!P0 IMAD.X R14, R11, 0x1, R14, P2 ;  /* 0x000000010b0e8824 */ /* 0x000fe200010e060e */
[----:B------:R-:W-:-:S02]  /*ed00*/  @!P0 LEA R32, P4, R12, R184, 0x1 ;  /* 0x000000b80c208211 */ /* 0x000fc400078808ff */
[C---:B------:R-:W-:Y:S02]  /*ed10*/  @!P0 IADD3.X R8, R11.reuse, R8, R33, P1, !PT ;  /* 0x000000080b088210 */ /* 0x040fe40000ffe421 */
[----:B------:R-:W-:Y:S02]  /*ed20*/  @!P0 IADD3.X R7, R11, R57, R10, P3, !PT ;  /* 0x000000390b078210 */ /* 0x000fe40001ffe40a */
[C---:B------:R-:W-:Y:S02]  /*ed30*/  @!P0 IADD3 R25, P1, R12.reuse, R25, RZ ;  /* 0x000000190c198210 */ /* 0x040fe40007f3e0ff */
[----:B------:R-:W-:Y:S02]  /*ed40*/  @!P0 LEA R52, P3, R15, c[0x0][0x168], 0x1 ;  /* 0x00005a000f348a11 */ /* 0x000fe400078608ff */
[----:B------:R-:W-:Y:S01]  /*ed50*/  @!P0 LEA.HI.X R33, R12, R185, R11, 0x1, P4 ;  /* 0x000000b90c218211 */ /* 0x000fe200020f0c0b */
[----:B------:R-:W-:Y:S01]  /*ed60*/  @!P0 IMAD.X R22, R11, 0x1, R22, P1 ;  /* 0x000000010b168824 */ /* 0x000fe200008e0616 */
        /* <DEDUP_REMOVED lines=58> */
.L_x_7069:
[----:B------:R-:W-:Y:S05]  /*f110*/  BSYNC B0 ;  /* 0x0000000000007941 */ /* 0x000fea0003800000 */
.L_x_7068:
[----:B------:R-:W0:Y:S01]  /*f120*/  LDGDEPBAR ;  /* 0x00000000000079af */ /* 0x000e220000000000 */
[----:B------:R-:W-:-:S04]  /*f130*/  LEA R184, P0, R12, R184, 0x1 ;  /* 0x000000b80cb87211 */ /* 0x000fc800078008ff */
[----:B------:R-:W-:Y:S02]  /*f140*/  LEA.HI.X R185, R12, R185, R11, 0x1, P0 ;  /* 0x000000b90cb97211 */ /* 0x000fe400000f0c0b */
.L_x_7065:
        /* <DEDUP_REMOVED lines=63> */
[----:B------:R-:W2:Y:S03]  /*f540*/  SHFL.BFLY PT, R10, R7, 0x2, 0x1f ;  /* 0x0c401f00070a7f89 */ /* 0x000ea600000e0000 */
[----:B------:R-:W-:Y:S01]  /*f550*/  IADD3 R166, R4, R168, RZ ;  /* 0x000000a804a67210 */ /* 0x000fe20007ffe0ff */
[----:B------:R-:W3:Y:S04]  /*f560*/  SHFL.BFLY PT, R8, R9, 0x2, 0x1f ;  /* 0x0c401f0009087f89 */ /* 0x000ee800000e0000 */
[----:B------:R-:W-:Y:S04]  /*f570*/  LDSM.16.MT88.4 R84, [R166+0x6000] ;  /* 0x00600000a654783b */ /* 0x000fe80000004200 */
[----:B------:R-:W-:Y:S01]  /*f580*/  LDSM.16.MT88.4 R92, [R168+0x6000] ;  /* 0x00600000a85c783b */ /* 0x000fe20000004200 */
[----:B--2---:R-:W-:-:S02]  /*f590*/  FMNMX.FTZ R10, R7, R10, !PT ;  /* 0x0000000a070a7209 */ /* 0x004fc40007810000 */
[----:B---3--:R-:W-:-:S03]  /*f5a0*/  FMNMX.FTZ R8, R9, R8, !PT ;  /* 0x0000000809087209 */ /* 0x008fc60007810000 */
[----:B------:R-:W2:Y:S04]  /*f5b0*/  SHFL.BFLY PT, R3, R10, 0x1, 0x1f ;  /* 0x0c201f000a037f89 */ /* 0x000ea800000e0000 */
[----:B------:R-:W3:Y:S01]  /*f5c0*/  SHFL.BFLY PT, R7, R8, 0x1, 0x1f ;  /* 0x0c201f0008077f89 */ /* 0x000ee200000e0000 */
[----:B--2---:R-:W-:-:S04]  /*f5d0*/  FMNMX.FTZ R3, R10, R3, !PT ;  /* 0x000000030a037209 */ /* 0x004fc80007810000 */
[C---:B------:R-:W-:Y:S01]  /*f5e0*/  FSETP.NEU.FTZ.AND P0, PT, R3.reuse, -INF , PT ;  /* 0xff8000000300780b */ /* 0x040fe20003f1d000 */
[----:B------:R-:W-:-:S05]  /*f5f0*/  FMUL.FTZ R42, R3, c[0x0][0x23c] ;  /* 0x00008f00032a7a20 */ /* 0x000fca0000410000 */
[----:B------:R-:W-:-:S05]  /*f600*/  FSEL R42, R42, RZ, P0 ;  /* 0x000000ff2a2a7208 */ /* 0x000fca0000000000 */
[--C-:B-1----:R-:W-:Y:S01]  /*f610*/  FFMA.FTZ R53, R2, c[0x0][0x23c], -R42.reuse ;  /* 0x00008f0002357a23 */ /* 0x102fe2000001082a */
[----:B---3--:R-:W-:Y:S01]  /*f620*/  FMNMX.FTZ R2, R8, R7, !PT ;  /* 0x0000000708027209 */ /* 0x008fe20007810000 */
[--C-:B------:R-:W-:Y:S01]  /*f630*/  FFMA.FTZ R40, R165, c[0x0][0x23c], -R42.reuse ;  /* 0x00008f00a5287a23 */ /* 0x100fe2000001082a */
[----:B------:R-:W-:Y:S01]  /*f640*/  IADD3 R165, R5, R168, RZ ;  /* 0x000000a805a57210 */ /* 0x000fe20007ffe0ff */
[--C-:B------:R-:W-:Y:S01]  /*f650*/  FFMA.FTZ R48, R55, c[0x0][0x23c], -R42.reuse ;  /* 0x00008f0037307a23 */ /* 0x100fe2000001082a */
[C---:B------:R-:W-:Y:S01]  /*f660*/  FSETP.NEU.FTZ.AND P0, PT, R2.reuse, -INF , PT ;  /* 0xff8000000200780b */ /* 0x040fe20003f1d000 */
[----:B------:R-:W-:Y:S01]  /*f670*/  FMUL.FTZ R22, R2, c[0x0][0x23c] ;  /* 0x00008f0002167a20 */ /* 0x000fe20000410000 */
[----:B------:R-:W-:Y:S01]  /*f680*/  IADD3 R164, R4, R165, RZ ;  /* 0x000000a504a47210 */ /* 0x000fe20007ffe0ff */
[----:B------:R-:W1:Y:S01]  /*f690*/  LDSM.16.MT88.4 R76, [R165+0x6000] ;  /* 0x00600000a54c783b */ /* 0x000e620000004200 */
[--C-:B------:R-:W-:Y:S01]  /*f6a0*/  FFMA.FTZ R51, R213, c[0x0][0x23c], -R42.reuse ;  /* 0x00008f00d5337a23 */ /* 0x100fe2000001082a */
[----:B------:R-:W-:Y:S01]  /*f6b0*/  MUFU.EX2 R53, R53 ;  /* 0x0000003500357308 */ /* 0x000fe20000000800 */
[----:B------:R-:W-:Y:S01]  /*f6c0*/  FSEL R22, R22, RZ, P0 ;  /* 0x000000ff16167208 */ /* 0x000fe20000000000 */
[--C-:B------:R-:W-:Y:S01]  /*f6d0*/  FFMA.FTZ R24, R71, c[0x0][0x23c], -R42.reuse ;  /* 0x00008f0047187a23 */ /* 0x100fe2000001082a */
[----:B------:R-:W-:Y:S01]  /*f6e0*/  LDSM.16.MT88.4 R8, [R165+0x6800] ;  /* 0x00680000a508783b */ /* 0x000fe20000004200 */
[----:B------:R-:W-:-:S02]  /*f6f0*/  FFMA.FTZ R30, R215, c[0x0][0x23c], -R42 ;  /* 0x00008f00d71e7a23 */ /* 0x000fc4000001082a */
[--C-:B------:R-:W-:Y:S02]  /*f700*/  FFMA.FTZ R55, R6, c[0x0][0x23c], -R22.reuse ;  /* 0x00008f0006377a23 */ /* 0x100fe40000010816 */
[--C-:B------:R-:W-:Y:S01]  /*f710*/  FFMA.FTZ R50, R19, c[0x0][0x23c], -R22.reuse ;  /* 0x00008f0013327a23 */ /* 0x100fe20000010816 */
[----:B------:R-:W2:Y:S01]  /*f720*/  LDSM.16.MT88.4 R4, [R164+0x6000] ;  /* 0x00600000a404783b */ /* 0x000ea20000004200 */
[--C-:B------:R-:W-:Y:S01]  /*f730*/  FFMA.FTZ R46, R69, c[0x0][0x23c], -R22.reuse ;  /* 0x00008f00452e7a23 */ /* 0x100fe20000010816 */
[----:B------:R-:W3:Y:S01]  /*f740*/  MUFU.EX2 R48, R48 ;  /* 0x0000003000307308 */ /* 0x000ee20000000800 */
[--C-:B------:R-:W-:Y:S02]  /*f750*/  FFMA.FTZ R39, R27, c[0x0][0x23c], -R22.reuse ;  /* 0x00008f001b277a23 */ /* 0x100fe40000010816 */
[----:B------:R-:W-:Y:S02]  /*f760*/  FFMA.FTZ R28, R13, c[0x0][0x23c], -R22 ;  /* 0x00008f000d1c7a23 */ /* 0x000fe40000010816 */
[----:B------:R-:W4:Y:S01]  /*f770*/  LDSM.16.MT88.4 R12, [R166+0x6800] ;  /* 0x00680000a60c783b */ /* 0x000f220000004200 */
[----:B------:R-:W-:-:S02]  /*f780*/  FFMA.FTZ R25, R91, c[0x0][0x23c], -R42 ;  /* 0x00008f005b197a23 */ /* 0x000fc4000001082a */
[----:B------:R-:W-:Y:S01]  /*f790*/  MUFU.EX2 R51, R51 ;  /* 0x0000003300337308 */ /* 0x000fe20000000800 */
[----:B------:R-:W-:Y:S02]  /*f7a0*/  FFMA.FTZ R27, R89, c[0x0][0x23c], -R42 ;  /* 0x00008f00591b7a23 */ /* 0x000fe4000001082a */
[--C-:B------:R-:W-:Y:S02]  /*f7b0*/  FFMA.FTZ R33, R17, c[0x0][0x23c], -R22.reuse ;  /* 0x00008f0011217a23 */ /* 0x100fe40000010816 */
[--C-:B------:R-:W-:Y:S01]  /*f7c0*/  FFMA.FTZ R26, R73, c[0x0][0x23c], -R22.reuse ;  /* 0x00008f00491a7a23 */ /* 0x100fe20000010816 */
[----:B------:R-:W5:Y:S01]  /*f7d0*/  LDSM.16.MT88.4 R16, [R168+0x6800] ;  /* 0x00680000a810783b */ /* 0x000f620000004200 */
        /* <DEDUP_REMOVED lines=14> */
[----:B------:R-:W-:Y:S02]  /*f8c0*/  FFMA.FTZ R58, R109, c[0x0][0x23c], -R42 ;  /* 0x00008f006d3a7a23 */ /* 0x000fe4000001082a */
[----:B------:R-:W-:Y:S02]  /*f8d0*/  FFMA.FTZ R62, R121, c[0x0][0x23c], -R22 ;  /* 0x00008f00793e7a23 */ /* 0x000fe40000010816 */
        /* <DEDUP_REMOVED lines=19> */
[----:B------:R-:W-:Y:S01]  /*fa10*/  FFMA.FTZ R104, R145, c[0x0][0x23c], -R22 ;  /* 0x00008f0091687a23 */ /* 0x000fe20000010816 */
        /* <DEDUP_REMOVED lines=22> */
[----:B------:R-:W-:Y:S02]  /*fb80*/  FFMA.FTZ R43, R43, c[0x0][0x23c], -R22 ;  /* 0x00008f002b2b7a23 */ /* 0x000fe40000010816 */
        /* <DEDUP_REMOVED lines=12> */
[----:B-1----:R-:W-:Y:S01]  /*fc50*/  F2FP.BF16.PACK_AB R4, R25, R30 ;  /* 0x0000001e1904723e */ /* 0x002fe200000010ff */
[----:B------:R-:W-:Y:S01]  /*fc60*/  HMMA.16816.F32.BF16 R68, R68, R6, RZ ;  /* 0x000000064444723c */ /* 0x000fe200000418ff */
[----:B---3--:R-:W-:Y:S01]  /*fc70*/  F2FP.BF16.PACK_AB R5, R28, R33 ;  /* 0x000000211c05723e */ /* 0x008fe200000010ff */
[----:B------:R-:W1:Y:S05]  /*fc80*/  MUFU.EX2 R34, R34 ;  /* 0x0000002200227308 */ /* 0x000e6a0000000800 */
[----:B------:R-:W-:-:S02]  /*fc90*/  F2FP.BF16.PACK_AB R6, R24, R27 ;  /* 0x0000001b1806723e */ /* 0x000fc400000010ff */
[----:B----4-:R-:W-:Y:S01]  /*fca0*/  F2FP.BF16.PACK_AB R7, R23, R26 ;  /* 0x0000001a1707723e */ /* 0x010fe200000010ff */
        /* <DEDUP_REMOVED lines=11> */
[C---:B-----5:R-:W-:Y:S02]  /*fd60*/  HMMA.16816.F32.BF16 R96, R4.reuse, R16, R96 ;  /* 0x000000100460723c */ /* 0x060fe40000041860 */
        /* <DEDUP_REMOVED lines=40> */
[C---:B--2---:R-:W-:Y:S02]  /*fff0*/  HMMA.16816.F32.BF16 R96, R4.reuse, R12, R96 ;  /* 0x0000000c0460723c */ /* 0x044fe40000041860 */
[----:B------:R-:W-:Y:S06]  /*10000*/  MUFU.EX2 R139, R139 ;  /* 0x0000008b008b7308 */ /* 0x000fec0000000800 */
[C---:B------:R-:W-:Y:S01]  /*10010*/  HMMA.16816.F32.BF16 R92, R4.reuse, R14, R92 ;  /* 0x0000000e045c723c */ /* 0x040fe2000004185c */
[----:B------:R-:W2:Y:S01]  /*10020*/  LDSM.16.MT88.4 R12, [R165+0x7800] ;  /* 0x00780000a50c783b */ /* 0x000ea20000004200 */
[----:B------:R-:W4:Y:S08]  /*10030*/  MUFU.EX2 R104, R104 ;  /* 0x0000006800687308 */ /* 0x000f300000000800 */
[----:B------:R-:W-:Y:S01]  /*10040*/  MUFU.EX2 R137, R137 ;  /* 0x0000008900897308 */ /* 0x000fe20000000800 */
[C---:B---3--:R-:W-:Y:S07]  /*10050*/  HMMA.16816.F32.BF16 R88, R4.reuse, R8, R88 ;  /* 0x000000080458723c */ /* 0x048fee0000041858 */
[----:B------:R-:W3:Y:S01]  /*10060*/  MUFU.EX2 R106, R106 ;  /* 0x0000006a006a7308 */ /* 0x000ee20000000800 */
[C---:B------:R-:W-:Y:S01]  /*10070*/  HMMA.16816.F32.BF16 R84, R4.reuse, R10, R84 ;  /* 0x0000000a0454723c */ /* 0x040fe20000041854 */
[----:B------:R-:W1:Y:S06]  /*10080*/  LDSM.16.MT88.4 R8, [R164+0x7800] ;  /* 0x00780000a408783b */ /* 0x000e6c0000004200 */
[----:B------:R-:W-:Y:S08]  /*10090*/  MUFU.EX2 R108, R108 ;  /* 0x0000006c006c7308 */ /* 0x000ff00000000800 */
[----:B------:R-:W-:Y:S01]  /*100a0*/  MUFU.EX2 R123, R123 ;  /* 0x0000007b007b7308 */ /* 0x000fe20000000800 */
[C---:B--2---:R-:W-:Y:S07]  /*100b0*/  HMMA.16816.F32.BF16 R80, R4.reuse, R12, R80 ;  /* 0x0000000c0450723c */ /* 0x044fee0000041850 */
[----:B------:R-:W-:Y:S01]  /*100c0*/  MUFU.EX2 R119, R119 ;  /* 0x0000007700777308 */ /* 0x000fe20000000800 */
[C---:B------:R-:W-:Y:S01]  /*100d0*/  HMMA.16816.F32.BF16 R76, R4.reuse, R14, R76 ;  /* 0x0000000e044c723c */ /* 0x040fe2000004184c */
[----:B------:R-:W2:Y:S06]  /*100e0*/  LDSM.16.MT88.4 R12, [R166+0x8000] ;  /* 0x00800000a60c783b */ /* 0x000eac0000004200 */
[----:B------:R-:W2:Y:S08]  /*100f0*/  MUFU.EX2 R112, R112 ;  /* 0x0000007000707308 */ /* 0x000eb00000000800 */
[----:B------:R-:W-:Y:S01]  /*10100*/  MUFU.EX2 R115, R115 ;  /* 0x0000007300737308 */ /* 0x000fe20000000800 */
[C---:B-1----:R-:W-:Y:S07]  /*10110*/  HMMA.16816.F32.BF16 R72, R4.reuse, R8, R72 ;  /* 0x000000080448723c */ /* 0x042fee0000041848 */
[----:B------:R-:W1:Y:S01]  /*10120*/  MUFU.EX2 R110, R110 ;  /* 0x0000006e006e7308 */ /* 0x000e620000000800 */
[----:B------:R-:W-:Y:S01]  /*10130*/  HMMA.16816.F32.BF16 R68, R4, R10, R68 ;  /* 0x0000000a0444723c */ /* 0x000fe20000041844 */
[----:B------:R-:W1:Y:S06]  /*10140*/  LDSM.16.MT88.4 R8, [R165+0x8000] ;  /* 0x00800000a508783b */ /* 0x000e6c0000004200 */
[----:B------:R-:W-:Y:S01]  /*10150*/  MUFU.EX2 R114, R114 ;  /* 0x0000007200727308 */ /* 0x000fe20000000800 */
[----:B-----5:R-:W-:-:S02]  /*10160*/  F2FP.BF16.PACK_AB R4, R66, R147 ;  /* 0x000000934204723e */ /* 0x020fc400000010ff */
[----:B------:R-:W-:Y:S02]  /*10170*/  F2FP.BF16.PACK_AB R5, R141, R102 ;  /* 0x000000668d05723e */ /* 0x000fe400000010ff */
[----:B------:R-:W-:Y:S02]  /*10180*/  F2FP.BF16.PACK_AB R6, R64, R131 ;  /* 0x000000834006723e */ /* 0x000fe400000010ff */
[----:B----4-:R-:W-:Y:S01]  /*10190*/  F2FP.BF16.PACK_AB R7, R104, R139 ;  /* 0x0000008b6807723e */ /* 0x010fe200000010ff */
[----:B------:R-:W-:Y:S06]  /*101a0*/  MUFU.EX2 R105, R105 ;  /* 0x0000006900697308 */ /* 0x000fec0000000800 */
[C---:B--2---:R-:W-:Y:S02]  /*101b0*/  HMMA.16816.F32.BF16 R88, R4.reuse, R12, R88 ;  /* 0x0000000c0458723c */ /* 0x044fe40000041858 */
[----:B------:R-:W-:Y:S06]  /*101c0*/  MUFU.EX2 R103, R103 ;  /* 0x0000006700677308 */ /* 0x000fec0000000800 */
[C---:B------:R-:W-:Y:S01]  /*101d0*/  HMMA.16816.F32.BF16 R84, R4.reuse, R14, R84 ;  /* 0x0000000e0454723c */ /* 0x040fe20000041854 */
[----:B------:R-:W2:Y:S01]  /*101e0*/  LDSM.16.MT88.4 R12, [R164+0x8000] ;  /* 0x00800000a40c783b */ /* 0x000ea20000004200 */
[----:B------:R-:W4:Y:S06]  /*101f0*/  MUFU.EX2 R116, R116 ;  /* 0x0000007400747308 */ /* 0x000f2c0000000800 */
[C---:B------:R-:W-:Y:S02]  /*10200*/  HMMA.16816.F32.BF16 R96, R4.reuse, R16, R96 ;  /* 0x000000100460723c */ /* 0x040fe40000041860 */
[----:B------:R-:W-:Y:S06]  /*10210*/  MUFU.EX2 R118, R118 ;  /* 0x0000007600767308 */ /* 0x000fec0000000800 */
[C---:B-1----:R-:W-:Y:S02]  /*10220*/  HMMA.16816.F32.BF16 R80, R4.reuse, R8, R80 ;  /* 0x000000080450723c */ /* 0x042fe40000041850 */
[----:B------:R-:W1:Y:S06]  /*10230*/  MUFU.EX2 R49, R49 ;  /* 0x0000003100317308 */ /* 0x000e6c0000000800 */
[C---:B------:R-:W-:Y:S01]  /*10240*/  HMMA.16816.F32.BF16 R76, R4.reuse, R10, R76 ;  /* 0x0000000a044c723c */ /* 0x040fe2000004184c */
[----:B------:R-:W5:Y:S01]  /*10250*/  LDSM.16.MT88.4 R8, [R168+0x8800] ;  /* 0x00880000a808783b */ /* 0x000f620000004200 */
[----:B------:R-:W-:Y:S06]  /*10260*/  MUFU.EX2 R43, R43 ;  /* 0x0000002b002b7308 */ /* 0x000fec0000000800 */
[C---:B------:R-:W-:Y:S01]  /*10270*/  HMMA.16816.F32.BF16 R92, R4.reuse, R18, R92 ;  /* 0x00000012045c723c */ /* 0x040fe2000004185c */
[----:B------:R-:W1:Y:S01]  /*10280*/  LDSM.16.MT88.4 R16, [R166+0x8800] ;  /* 0x00880000a610783b */ /* 0x000e620000004200 */
[----:B------:R-:W-:Y:S06]  /*10290*/  MUFU.EX2 R36, R36 ;  /* 0x0000002400247308 */ /* 0x000fec0000000800 */
[C---:B--2---:R-:W-:Y:S02]  /*102a0*/  HMMA.16816.F32.BF16 R72, R4.reuse, R12, R72 ;  /* 0x0000000c0448723c */ /* 0x044fe40000041848 */
[----:B------:R-:W-:Y:S06]  /*102b0*/  MUFU.EX2 R31, R31 ;  /* 0x0000001f001f7308 */ /* 0x000fec0000000800 */
[----:B------:R-:W-:Y:S01]  /*102c0*/  HMMA.16816.F32.BF16 R68, R4, R14, R68 ;  /* 0x0000000e0444723c */ /* 0x000fe20000041844 */
[----:B------:R-:W2:Y:S01]  /*102d0*/  LDSM.16.MT88.4 R12, [R165+0x8800] ;  /* 0x00880000a50c783b */ /* 0x000ea20000004200 */
[----:B------:R-:W-:Y:S05]  /*102e0*/  MUFU.EX2 R21, R21 ;  /* 0x0000001500157308 */ /* 0x000fea0000000800 */
[----:B---3--:R-:W-:-:S02]  /*102f0*/  F2FP.BF16.PACK_AB R4, R106, R137 ;  /* 0x000000896a04723e */ /* 0x008fc400000010ff */
[----:B------:R-:W-:Y:S01]  /*10300*/  F2FP.BF16.PACK_AB R5, R112, R119 ;  /* 0x000000777005723e */ /* 0x000fe200000010ff */
[----:B------:R-:W-:Y:S01]  /*10310*/  MUFU.EX2 R20, R20 ;  /* 0x0000001400147308 */ /* 0x000fe20000000800 */
[----:B------:R-:W-:Y:S02]  /*10320*/  F2FP.BF16.PACK_AB R6, R123, R108 ;  /* 0x0000006c7b06723e */ /* 0x000fe400000010ff */
[----:B------:R-:W-:-:S07]  /*10330*/  F2FP.BF16.PACK_AB R7, R110, R115 ;  /* 0x000000736e07723e */ /* 0x000fce00000010ff */
[C---:B-----5:R-:W-:Y:S08]  /*10340*/  HMMA.16816.F32.BF16 R96, R4.reuse, R8, R96 ;  /* 0x000000080460723c */ /* 0x060ff00000041860 */
[C---:B------:R-:W-:Y:S01]  /*10350*/  HMMA.16816.F32.BF16 R92, R4.reuse, R10, R92 ;  /* 0x0000000a045c723c */ /* 0x040fe2000004185c */
[----:B------:R-:W3:Y:S07]  /*10360*/  LDSM.16.MT88.4 R8, [R164+0x8800] ;  /* 0x00880000a408783b */ /* 0x000eee0000004200 */
[C---:B-1----:R-:W-:Y:S08]  /*10370*/  HMMA.16816.F32.BF16 R88, R4.reuse, R16, R88 ;  /* 0x000000100458723c */ /* 0x042ff00000041858 */
[C---:B--2---:R-:W-:Y:S08]  /*10380*/  HMMA.16816.F32.BF16 R80, R4.reuse, R12, R80 ;  /* 0x0000000c0450723c */ /* 0x044ff00000041850 */
[C---:B------:R-:W-:Y:S01]  /*10390*/  HMMA.16816.F32.BF16 R76, R4.reuse, R14, R76 ;  /* 0x0000000e044c723c */ /* 0x040fe2000004184c */
[----:B------:R-:W1:Y:S07]  /*103a0*/  LDSM.16.MT88.4 R12, [R168+0x9000] ;  /* 0x00900000a80c783b */ /* 0x000e6e0000004200 */
[C---:B------:R-:W-:Y:S01]  /*103b0*/  HMMA.16816.F32.BF16 R84, R4.reuse, R18, R84 ;  /* 0x000000120454723c */ /* 0x040fe20000041854 */
[----:B------:R-:W-:Y:S07]  /*103c0*/  LDSM.16.MT88.4 R16, [R165+0x9000] ;  /* 0x00900000a510783b */ /* 0x000fee0000004200 */
[C---:B---3--:R-:W-:Y:S08]  /*103d0*/  HMMA.16816.F32.BF16 R72, R4.reuse, R8, R72 ;  /* 0x000000080448723c */ /* 0x048ff00000041848 */
[----:B------:R-:W-:Y:S01]  /*103e0*/  HMMA.16816.F32.BF16 R68, R4, R10, R68 ;  /* 0x0000000a0444723c */ /* 0x000fe20000041844 */
[----:B------:R-:W2:Y:S06]  /*103f0*/  LDSM.16.MT88.4 R8, [R166+0x9000] ;  /* 0x00900000a608783b */ /* 0x000eac0000004200 */
[----:B------:R-:W-:Y:S01]  /*10400*/  FADD.FTZ R4, R53, R48 ;  /* 0x0000003035047221 */ /* 0x000fe20000010000 */
[----:B----4-:R-:W-:Y:S01]  /*10410*/  F2FP.BF16.PACK_AB R6, R116, R103 ;  /* 0x000000677406723e */ /* 0x010fe200000010ff */
[----:B------:R-:W-:-:S02]  /*10420*/  FFMA.FTZ R5, R41, c[0x0][0x23c], -R22 ;  /* 0x00008f0029057a23 */ /* 0x000fc40000010816 */
[----:B------:R-:W-:Y:S02]  /*10430*/  FADD.FTZ R41, R51, R4 ;  /* 0x0000000433297221 */ /* 0x000fe40000010000 */
[----:B------:R3:W4:Y:S01]  /*10440*/  MUFU.EX2 R48, R5 ;  /* 0x0000000500307308 */ /* 0x0007220000000800 */
[----:B------:R-:W-:Y:S02]  /*10450*/  FADD.FTZ R4, R46, R55 ;  /* 0x000000372e047221 */ /* 0x000fe40000010000 */
[----:B------:R-:W-:Y:S02]  /*10460*/  FADD.FTZ R41, R40, R41 ;  /* 0x0000002928297221 */ /* 0x000fe40000010000 */
[----:B------:R-:W-:Y:S01]  /*10470*/  FADD.FTZ R40, R39, R4 ;  /* 0x0000000427287221 */ /* 0x000fe20000010000 */
[----:B------:R-:W-:Y:S01]  /*10480*/  F2FP.BF16.PACK_AB R4, R105, R114 ;  /* 0x000000726904723e */ /* 0x000fe200000010ff */
[--C-:B------:R-:W-:Y:S02]  /*10490*/  FFMA.FTZ R46, R38, c[0x0][0x23c], -R42.reuse ;  /* 0x00008f00262e7a23 */ /* 0x100fe4000001082a */
[----:B------:R-:W-:-:S02]  /*104a0*/  FFMA.FTZ R38, R37, c[0x0][0x23c], -R42 ;  /* 0x00008f0025267a23 */ /* 0x000fc4000001082a */
[----:B------:R-:W-:Y:S02]  /*104b0*/  FFMA.FTZ R37, R35, c[0x0][0x23c], -R42 ;  /* 0x00008f0023257a23 */ /* 0x000fe4000001082a */
[----:B------:R-:W-:Y:S01]  /*104c0*/  FADD.FTZ R42, R30, R41 ;  /* 0x000000291e2a7221 */ /* 0x000fe20000010000 */
[----:B------:R-:W-:Y:S01]  /*104d0*/  MUFU.EX2 R35, R46 ;  /* 0x0000002e00237308 */ /* 0x000fe20000000800 */
[----:B------:R-:W-:Y:S01]  /*104e0*/  FADD.FTZ R33, R33, R40 ;  /* 0x0000002821217221 */ /* 0x000fe20000010000 */
[----:B---3--:R-:W-:Y:S01]  /*104f0*/  F2FP.BF16.PACK_AB R5, R49, R118 ;  /* 0x000000763105723e */ /* 0x008fe200000010ff */
[----:B------:R-:W-:Y:S01]  /*10500*/  FADD.FTZ R42, R25, R42 ;  /* 0x0000002a192a7221 */ /* 0x000fe20000010000 */
[----:B----4-:R-:W-:Y:S01]  /*10510*/  F2FP.BF16.PACK_AB R7, R48, R43 ;  /* 0x0000002b3007723e */ /* 0x010fe200000010ff */
[----:B------:R-:W-:Y:S02]  /*10520*/  FADD.FTZ R33, R28, R33 ;  /* 0x000000211c217221 */ /* 0x000fe40000010000 */
[----:B------:R-:W-:Y:S01]  /*10530*/  FADD.FTZ R27, R27, R42 ;  /* 0x0000002a1b1b7221 */ /* 0x000fe20000010000 */
[----:B------:R-:W3:Y:S01]  /*10540*/  MUFU.EX2 R38, R38 ;  /* 0x0000002600267308 */ /* 0x000ee20000000800 */
[----:B------:R-:W-:-:S02]  /*10550*/  FADD.FTZ R26, R26, R33 ;  /* 0x000000211a1a7221 */ /* 0x000fc40000010000 */
[----:B------:R-:W-:Y:S01]  /*10560*/  FADD.FTZ R24, R24, R27 ;  /* 0x0000001b18187221 */ /* 0x000fe20000010000 */
[C---:B-1----:R-:W-:Y:S01]  /*10570*/  HMMA.16816.F32.BF16 R96, R4.reuse, R12, R96 ;  /* 0x0000000c0460723c */ /* 0x042fe20000041860 */
[----:B------:R-:W-:Y:S02]  /*10580*/  FADD.FTZ R26, R23, R26 ;  /* 0x0000001a171a7221 */ /* 0x000fe40000010000 */
[----:B------:R-:W-:Y:S01]  /*10590*/  FADD.FTZ R61, R61, R24 ;  /* 0x000000183d3d7221 */ /* 0x000fe20000010000 */
[----:B------:R-:W-:Y:S01]  /*105a0*/  MUFU.EX2 R37, R37 ;  /* 0x0000002500257308 */ /* 0x000fe20000000800 */
[----:B------:R-:W-:Y:S02]  /*105b0*/  FADD.FTZ R67, R67, R26 ;  /* 0x0000001a43437221 */ /* 0x000fe40000010000 */
[----:B------:R-:W-:Y:S01]  /*105c0*/  FADD.FTZ R61, R34, R61 ;  /* 0x0000003d223d7221 */ /* 0x000fe20000010000 */
[----:B------:R-:W-:Y:S01]  /*105d0*/  HMMA.16816.F32.BF16 R92, R4, R14, R92 ;  /* 0x0000000e045c723c */ /* 0x000fe2000004185c */
[----:B------:R-:W1:Y:S01]  /*105e0*/  LDSM.16.MT88.4 R12, [R164+0x9000] ;  /* 0x00900000a40c783b */ /* 0x000e620000004200 */
[----:B------:R-:W-:-:S02]  /*105f0*/  FADD.FTZ R54, R54, R67 ;  /* 0x0000004336367221 */ /* 0x000fc40000010000 */
[----:B------:R-:W-:Y:S01]  /*10600*/  FADD.FTZ R52, R52, R61 ;  /* 0x0000003d34347221 */ /* 0x000fe20000010000 */
[----:B------:R-:W4:Y:S01]  /*10610*/  MUFU.EX2 R30, R29 ;  /* 0x0000001d001e7308 */ /* 0x000f220000000800 */
        /* <DEDUP_REMOVED lines=19> */
[----:B------:R-:W5:Y:S01]  /*10750*/  LDSM.16.MT88.4 R16, [R166+0x9800] ;  /* 0x00980000a610783b */ /* 0x000f620000004200 */
        /* <DEDUP_REMOVED lines=12> */
[----:B------:R-:W-:Y:S01]  /*10820*/  FADD.FTZ R108, R108, R137 ;  /* 0x000000896c6c7221 */ /* 0x000fe20000010000 */
[----:B---3--:R-:W-:Y:S01]  /*10830*/  F2FP.BF16.PACK_AB R4, R38, R35 ;  /* 0x000000232604723e */ /* 0x008fe200000010ff */
[----:B------:R-:W-:Y:S01]  /*10840*/  FADD.FTZ R115, R115, R112 ;  /* 0x0000007073737221 */ /* 0x000fe20000010000 */
[----:B----4-:R-:W-:Y:S01]  /*10850*/  F2FP.BF16.PACK_AB R5, R30, R31 ;  /* 0x0000001f1e05723e */ /* 0x010fe200000010ff */
        /* <DEDUP_REMOVED lines=23> */
[----:B------:R-:W-:Y:S01]  /*109d0*/  HMMA.16816.F32.BF16 R84, R4, R18, R84 ;  /* 0x000000120454723c */ /* 0x000fe20000041854 */
[----:B------:R-:W-:-:S07]  /*109e0*/  FADD.FTZ R193, R20, R21 ;  /* 0x0000001514c17221 */ /* 0x000fce0000010000 */
        /* <DEDUP_REMOVED lines=69> */
.L_x_7071:
[----:B------:R-:W-:-:S05]  /*10e40*/  IMAD.MOV.U32 R5, RZ, RZ, c[0x0][0x1a0] ;  /* 0x00006800ff057624 */ /* 0x000fca00078e00ff */
[----:B------:R-:W-:-:S04]  /*10e50*/  LEA R5, -R5, RZ, 0x7 ;  /* 0x000000ff05057211 */ /* 0x000fc800078e39ff */
[----:B------:R-:W-:Y:S02]  /*10e60*/  SHF.R.S32.HI R4, RZ, 0x1f, R5 ;  /* 0x0000001fff047819 */ /* 0x000fe40000011405 */
.L_x_7072:
[----:B------:R-:W-:Y:S01]  /*10e70*/  ISETP.GE.AND P0, PT, R100, c[0x0][0x220], PT ;  /* 0x0000880064007a0c */ /* 0x000fe20003f06270 */
[----:B------:R-:W-:Y:S01]  /*10e80*/  IMAD.SHL.U32 R102, R188, 0x80, RZ ;  /* 0x00000080bc667824 */ /* 0x000fe200078e00ff */
[----:B------:R-:W-:-:S04]  /*10e90*/  LEA R152, P1, R5, R152, 0x1 ;  /* 0x0000009805987211 */ /* 0x000fc800078208ff */
[----:B------:R-:W-:Y:S02]  /*10ea0*/  LEA.HI.X R153, R5, R153, R4, 0x1, P1 ;  /* 0x0000009905997211 */ /* 0x000fe400008f0c04 */
[----:B------:R-:W-:-:S05]  /*10eb0*/  LOP3.LUT R46, R102, 0x10, R187, 0xfe, !PT ;  /* 0x00000010662e7812 */ /* 0x000fca00078efebb */
        /* <DEDUP_REMOVED lines=55> */
[C---:B------:R-:W-:Y:S02]  /*11230*/  @!P0 LEA R18, P1, R17.reuse, c[0x0][0x170], 0x1 ;  /* 0x00005c0011128a11 */ /* 0x040fe400078208ff */
[----:B------:R-:W-:Y:S02]  /*11240*/  @!P0 LEA.HI.X R5, R6, c[0x0][0x174], R7, 0x1, P2 ;  /* 0x00005d0006058a11 */ /* 0x000fe400010f0c07 */
        /* <DEDUP_REMOVED lines=19> */
[----:B------:R-:W-:Y:S01]  /*11380*/  ISETP.GE.AND P1, PT, R47, 0x3, PT ;  /* 0x000000032f00780c */ /* 0x000fe20003f26270 */
[----:B------:R-:W-:Y:S01]  /*11390*/  @!PT LDS RZ, [RZ] ;  /* 0x00000000fffff984 */ /* 0x000fe20000000800 */
[----:B------:R-:W-:Y:S01]  /*113a0*/  @!PT LDS RZ, [RZ] ;  /* 0x00000000fffff984 */ /* 0x000fe20000000800 */
[----:B------:R-:W-:Y:S01]  /*113b0*/  @!PT LDS RZ, [RZ] ;  /* 0x00000000fffff984 */ /* 0x000fe20000000800 */
[----:B------:R2:W-:Y:S01]  /*113c0*/  @!P0 LDGSTS.E.BYPASS.LTC128B.128 [R189+0x8000], [R26.64] ;  /* 0x080000001abd8fae */ /* 0x0005e2000b901d46 */
[C---:B------:R-:W-:Y:S02]  /*113d0*/  ISETP.GE.AND P3, PT, R46.reuse, R44, PT ;  /* 0x0000002c2e00720c */ /* 0x040fe40003f66270 */
[----:B------:R-:W-:Y:S01]  /*113e0*/  ISETP.GE.AND P4, PT, R46, R45, PT ;  /* 0x0000002d2e00720c */ /* 0x000fe20003f86270 */
        /* <DEDUP_REMOVED lines=100> */
[----:B------:R-:W-:Y:S01]  /*11a30*/  HMMA.16816.F32.BF16 R64, R124, R122, R64 ;  /* 0x0000007a7c40723c */ /* 0x000fe20000041840 */
[----:B------:R-:W3:Y:S01]  /*11a40*/  LDSM.16.M88.4 R120, [R156+0x2000] ;  /* 0x002000009c78783b */ /* 0x000ee20000000200 */
[----:B------:R-:W-:-:S02]  /*11a50*/  FMUL.FTZ R60, R60, c[0x0][0x2ec] ;  /* 0x0000bb003c3c7a20 */ /* 0x000fc40000410000 */
[----:B------:R-:W-:Y:S02]  /*11a60*/  FMUL.FTZ R62, R62, c[0x0][0x2ec] ;  /* 0x0000bb003e3e7a20 */ /* 0x000fe40000410000 */
[----:B------:R-:W-:Y:S02]  /*11a70*/  FMUL.FTZ R63, R63, c[0x0][0x2ec] ;  /* 0x0000bb003f3f7a20 */ /* 0x000fe40000410000 */
[----:B--2---:R-:W-:Y:S01]  /*11a80*/  HMMA.16816.F32.BF16 R52, R124, R112, R52 ;  /* 0x000000707c34723c */ /* 0x004fe20000041834 */
[----:B------:R-:W-:Y:S01]  /*11a90*/  MUFU.TANH R60, R60 ;  /* 0x0000003c003c7308 */ /* 0x000fe20000002400 */
[----:B------:R-:W-:Y:S02]  /*11aa0*/  FMUL.FTZ R59, R59, c[0x0][0x2ec] ;  /* 0x0000bb003b3b7a20 */ /* 0x000fe40000410000 */
[----:B------:R-:W-:Y:S02]  /*11ab0*/  FMUL.FTZ R56, R56, c[0x0][0x2ec] ;  /* 0x0000bb0038387a20 */ /* 0x000fe40000410000 */
[----:B------:R-:W-:-:S02]  /*11ac0*/  FMUL.FTZ R58, R58, c[0x0][0x2ec] ;  /* 0x0000bb003a3a7a20 */ /* 0x000fc40000410000 */
[C---:B------:R-:W-:Y:S01]  /*11ad0*/  HMMA.16816.F32.BF16 R48, R124.reuse, R114, R48 ;  /* 0x000000727c30723c */ /* 0x040fe20000041830 */
[----:B------:R-:W2:Y:S01]  /*11ae0*/  LDSM.16.M88.4 R112, [R156+0x3000] ;  /* 0x003000009c70783b */ /* 0x000ea20000000200 */
[----:B------:R-:W-:Y:S01]  /*11af0*/  MUFU.TANH R62, R62 ;  /* 0x0000003e003e7308 */ /* 0x000fe20000002400 */
[----:B------:R-:W-:Y:S02]  /*11b00*/  FMUL.FTZ R107, R107, c[0x0][0x2ec] ;  /* 0x0000bb006b6b7a20 */ /* 0x000fe40000410000 */
[----:B------:R-:W-:Y:S02]  /*11b10*/  FMUL.FTZ R104, R104, c[0x0][0x2ec] ;  /* 0x0000bb0068687a20 */ /* 0x000fe40000410000 */
[----:B------:R-:W-:Y:S01]  /*11b20*/  FMUL.FTZ R103, R106, c[0x0][0x2ec] ;  /* 0x0000bb006a677a20 */ /* 0x000fe20000410000 */
[----:B----4-:R-:W-:Y:S01]  /*11b30*/  HMMA.16816.F32.BF16 R40, R124, R108, R40 ;  /* 0x0000006c7c28723c */ /* 0x010fe20000041828 */
[----:B------:R-:W-:Y:S01]  /*11b40*/  FMUL.FTZ R64, R64, c[0x0][0x2ec] ;  /* 0x0000bb0040407a20 */ /* 0x000fe20000410000 */
[----:B------:R-:W-:Y:S01]  /*11b50*/  MUFU.TANH R56, R56 ;  /* 0x0000003800387308 */ /* 0x000fe20000002400 */
[----:B------:R-:W-:-:S02]  /*11b60*/  FMUL.FTZ R66, R66, c[0x0][0x2ec] ;  /* 0x0000bb0042427a20 */ /* 0x000fc40000410000 */
[----:B------:R-:W-:-:S03]  /*11b70*/  FMUL.FTZ R67, R67, c[0x0][0x2ec] ;  /* 0x0000bb0043437a20 */ /* 0x000fc60000410000 */
[----:B------:R-:W-:Y:S01]  /*11b80*/  HMMA.16816.F32.BF16 R36, R124, R110, R36 ;  /* 0x0000006e7c24723c */ /* 0x000fe20000041824 */
[----:B------:R-:W4:Y:S01]  /*11b90*/  LDSM.16.M88.4 R108, [R156+0x3800] ;  /* 0x003800009c6c783b */ /* 0x000f220000000200 */
[----:B------:R-:W-:Y:S01]  /*11ba0*/  FMUL.FTZ R55, R55, c[0x0][0x2ec] ;  /* 0x0000bb0037377a20 */ /* 0x000fe20000410000 */
[----:B------:R-:W-:Y:S01]  /*11bb0*/  MUFU.TANH R64, R64 ;  /* 0x0000004000407308 */ /* 0x000fe20000002400 */
[----:B------:R-:W-:Y:S01]  /*11bc0*/  FMUL.FTZ R52, R52, c[0x0][0x2ec] ;  /* 0x0000bb0034347a20 */ /* 0x000fe20000410000 */
[----:B------:R-:W-:-:S04]  /*11bd0*/  DEPBAR.LE SB0, 0x0 ;  /* 0x000080000000791a */ /* 0x000fc80000000000 */
[C---:B-1----:R-:W-:Y:S01]  /*11be0*/  HMMA.16816.F32.BF16 R20, R124.reuse, R118, R20 ;  /* 0x000000767c14723c */ /* 0x042fe20000041814 */
[----:B------:R-:W-:Y:S01]  /*11bf0*/  FMUL.FTZ R49, R49, c[0x0][0x2ec] ;  /* 0x0000bb0031317a20 */ /* 0x000fe20000410000 */
[----:B------:R-:W-:Y:S01]  /*11c00*/  MUFU.TANH R66, R66 ;  /* 0x0000004200427308 */ /* 0x000fe20000002400 */
[----:B------:R-:W-:Y:S02]  /*11c10*/  FMUL.FTZ R54, R54, c[0x0][0x2ec] ;  /* 0x0000bb0036367a20 */ /* 0x000fe40000410000 */
[----:B------:R-:W-:Y:S02]  /*11c20*/  FMUL.FTZ R50, R50, c[0x0][0x2ec] ;  /* 0x0000bb0032327a20 */ /* 0x000fe40000410000 */
[----:B------:R-:W-:Y:S01]  /*11c30*/  FMUL.FTZ R43, R43, c[0x0][0x2ec] ;  /* 0x0000bb002b2b7a20 */ /* 0x000fe20000410000 */
[----:B---3--:R-:W-:Y:S01]  /*11c40*/  HMMA.16816.F32.BF16 R28, R124, R122, R28 ;  /* 0x0000007a7c1c723c */ /* 0x008fe2000004181c */
[----:B------:R-:W-:Y:S01]  /*11c50*/  FMUL.FTZ R41, R41, c[0x0][0x2ec] ;  /* 0x0000bb0029297a20 */ /* 0x000fe20000410000 */
[----:B------:R-:W1:Y:S01]  /*11c60*/  I2F R119, R46 ;  /* 0x0000002e00777306 */ /* 0x000e620000201400 */
[----:B------:R-:W-:-:S02]  /*11c70*/  FMUL.FTZ R42, R42, c[0x0][0x2ec] ;  /* 0x0000bb002a2a7a20 */ /* 0x000fc40000410000 */
[----:B------:R-:W-:Y:S02]  /*11c80*/  FMUL.FTZ R48, R48, c[0x0][0x2ec] ;  /* 0x0000bb0030307a20 */ /* 0x000fe40000410000 */
[----:B------:R-:W-:Y:S01]  /*11c90*/  FMUL.FTZ R37, R37, c[0x0][0x2ec] ;  /* 0x0000bb0025257a20 */ /* 0x000fe20000410000 */
[C---:B------:R-:W-:Y:S01]  /*11ca0*/  HMMA.16816.F32.BF16 R24, R124.reuse, R116, R24 ;  /* 0x000000747c18723c */ /* 0x040fe20000041818 */
[----:B------:R-:W-:Y:S01]  /*11cb0*/  FMUL.FTZ R38, R38, c[0x0][0x2ec] ;  /* 0x0000bb0026267a20 */ /* 0x000fe20000410000 */
[----:B------:R-:W-:Y:S01]  /*11cc0*/  MUFU.TANH R123, R59 ;  /* 0x0000003b007b7308 */ /* 0x000fe20000002400 */
[----:B------:R-:W-:Y:S02]  /*11cd0*/  FMUL.FTZ R40, R40, c[0x0][0x2ec] ;  /* 0x0000bb0028287a20 */ /* 0x000fe40000410000 */
[----:B------:R-:W-:Y:S02]  /*11ce0*/  FMUL.FTZ R36, R36, c[0x0][0x2ec] ;  /* 0x0000bb0024247a20 */ /* 0x000fe40000410000 */
[----:B------:R-:W-:Y:S01]  /*11cf0*/  FMUL.FTZ R117, R105, c[0x0][0x2ec] ;  /* 0x0000bb0069757a20 */ /* 0x000fe20000410000 */
[----:B--2---:R-:W-:Y:S01]  /*11d00*/  HMMA.16816.F32.BF16 R16, R124, R112, R16 ;  /* 0x000000707c10723c */ /* 0x004fe20000041810 */
[----:B------:R-:W-:Y:S01]  /*11d10*/  FMUL.FTZ R20, R20, c[0x0][0x2ec] ;  /* 0x0000bb0014147a20 */ /* 0x000fe20000410000 */
[----:B------:R-:W-:Y:S01]  /*11d20*/  MUFU.TANH R155, R38 ;  /* 0x00000026009b7308 */ /* 0x000fe20000002400 */
[----:B------:R-:W-:-:S02]  /*11d30*/  FMUL.FTZ R105, R65, c[0x0][0x2ec] ;  /* 0x0000bb0041697a20 */ /* 0x000fc40000410000 */
[----:B------:R-:W-:Y:S02]  /*11d40*/  FMUL.FTZ R65, R61, c[0x0][0x2ec] ;  /* 0x0000bb003d417a20 */ /* 0x000fe40000410000 */
[----:B------:R-:W-:Y:S01]  /*11d50*/  FMUL.FTZ R61, R57, c[0x0][0x2ec] ;  /* 0x0000bb00393d7a20 */ /* 0x000fe20000410000 */
[C---:B------:R-:W-:Y:S01]  /*11d60*/  HMMA.16816.F32.BF16 R32, R124.reuse, R120, R32 ;  /* 0x000000787c20723c */ /* 0x040fe20000041820 */
[----:B------:R-:W-:Y:S01]  /*11d70*/  FMUL.FTZ R57, R53, c[0x0][0x2ec] ;  /* 0x0000bb0035397a20 */ /* 0x000fe20000410000 */
[----:B------:R2:W-:Y:S01]  /*11d80*/  MUFU.TANH R121, R55 ;  /* 0x0000003700797308 */ /* 0x0005e20000002400 */
[----:B------:R-:W-:Y:S02]  /*11d90*/  FMUL.FTZ R21, R21, c[0x0][0x2ec] ;  /* 0x0000bb0015157a20 */ /* 0x000fe40000410000 */
[----:B------:R-:W-:Y:S02]  /*11da0*/  FMUL.FTZ R22, R22, c[0x0][0x2ec] ;  /* 0x0000bb0016167a20 */ /* 0x000fe40000410000 */
[----:B------:R-:W-:Y:S01]  /*11db0*/  FMUL.FTZ R28, R28, c[0x0][0x2ec] ;  /* 0x0000bb001c1c7a20 */ /* 0x000fe20000410000 */
[----:B----4-:R-:W-:Y:S01]  /*11dc0*/  HMMA.16816.F32.BF16 R8, R124, R108, R8 ;  /* 0x0000006c7c08723c */ /* 0x010fe20000041808 */
[----:B-1----:R-:W-:Y:S01]  /*11dd0*/  FFMA.FTZ R46, R0, R119, R62 ;  /* 0x00000077002e7223 */ /* 0x002fe2000001003e */
[----:B------:R1:W-:Y:S01]  /*11de0*/  MUFU.TANH R129, R20 ;  /* 0x0000001400817308 */ /* 0x0003e20000002400 */
[----:B------:R-:W-:-:S02]  /*11df0*/  FMUL.FTZ R26, R26, c[0x0][0x2ec] ;  /* 0x0000bb001a1a7a20 */ /* 0x000fc40000410000 */
[----:B------:R-:W-:Y:S01]  /*11e00*/  FMUL.FTZ R24, R24, c[0x0][0x2ec] ;  /* 0x0000bb0018187a20 */ /* 0x000fe20000410000 */
[----:B------:R-:W-:Y:S01]  /*11e10*/  FSEL R46, R46, -INF , !P4 ;  /* 0xff8000002e2e7808 */ /* 0x000fe20006000000 */
[----:B------:R-:W-:Y:S01]  /*11e20*/  FMUL.FTZ R30, R30, c[0x0][0x2ec] ;  /* 0x0000bb001e1e7a20 */ /* 0x000fe20000410000 */
[----:B------:R-:W-:Y:S01]  /*11e30*/  LOP3.LUT R108, R102, 0x8, R187, 0xfe, !PT ;  /* 0x00000008666c7812 */ /* 0x000fe200078efebb */
[----:B------:R-:W-:Y:S01]  /*11e40*/  FMUL.FTZ R141, R16, c[0x0][0x2ec] ;  /* 0x0000bb00108d7a20 */ /* 0x000fe20000410000 */
[----:B------:R-:W-:Y:S01]  /*11e50*/  HMMA.16816.F32.BF16 R12, R124, R114, R12 ;  /* 0x000000727c0c723c */ /* 0x000fe2000004180c */
[----:B--2---:R-:W-:Y:S01]  /*11e60*/  FMUL.FTZ R55, R31, c[0x0][0x2ec] ;  /* 0x0000bb001f377a20 */ /* 0x004fe20000410000 */
[----:B------:R-:W2:Y:S01]  /*11e70*/  I2F R109, R108 ;  /* 0x0000006c006d7306 */ /* 0x000ea20000201400 */
[----:B------:R-:W-:Y:S01]  /*11e80*/  FMUL.FTZ R31, R27, c[0x0][0x2ec] ;  /* 0x0000bb001b1f7a20 */ /* 0x000fe20000410000 */
[----:B------:R-:W-:Y:S01]  /*11e90*/  ISETP.GE.AND P2, PT, R108, R44, PT ;  /* 0x0000002c6c00720c */ /* 0x000fe20003f46270 */
[----:B------:R-:W-:-:S02]  /*11ea0*/  FMUL.FTZ R27, R23, c[0x0][0x2ec] ;  /* 0x0000bb00171b7a20 */ /* 0x000fc40000410000 */
[----:B------:R-:W-:Y:S01]  /*11eb0*/  FMUL.FTZ R23, R17, c[0x0][0x2ec] ;  /* 0x0000bb0011177a20 */ /* 0x000fe20000410000 */
[----:B-1----:R-:W-:Y:S01]  /*11ec0*/  LOP3.LUT R20, R102, R187, RZ, 0xfc, !PT ;  /* 0x000000bb66147212 */ /* 0x002fe200078efcff */
[----:B------:R-:W-:Y:S01]  /*11ed0*/  HMMA.16816.F32.BF16 R4, R124, R110, R4 ;  /* 0x0000006e7c04723c */ /* 0x000fe20000041804 */
[----:B------:R-:W-:Y:S01]  /*11ee0*/  MUFU.TANH R105, R105 ;  /* 0x0000006900697308 */ /* 0x000fe20000002400 */
[----:B------:R-:W-:Y:S01]  /*11ef0*/  FMUL.FTZ R195, R18, c[0x0][0x2ec] ;  /* 0x0000bb0012c37a20 */ /* 0x000fe20000410000 */
[----:B------:R-:W-:Y:S01]  /*11f00*/  IADD3 R17, R20, 0x9, RZ ;  /* 0x0000000914117810 */ /* 0x000fe20007ffe0ff */
[----:B------:R-:W-:Y:S02]  /*11f10*/  FMUL.FTZ R33, R33, c[0x0][0x2ec] ;  /* 0x0000bb0021217a20 */ /* 0x000fe40000410000 */
[----:B------:R-:W-:Y:S01]  /*11f20*/  FMUL.FTZ R35, R35, c[0x0][0x2ec] ;  /* 0x0000bb0023237a20 */ /* 0x000fe20000410000 */
[----:B------:R-:W-:Y:S01]  /*11f30*/  LOP3.LUT R110, R102, 0x18, R187, 0xfe, !PT ;  /* 0x00000018666e7812 */ /* 0x000fe200078efebb */
[----:B------:R-:W-:Y:S01]  /*11f40*/  FMUL.FTZ R32, R32, c[0x0][0x2ec] ;  /* 0x0000bb0020207a20 */ /* 0x000fe20000410000 */
[----:B------:R-:W1:Y:S01]  /*11f50*/  I2F R16, R17 ;  /* 0x0000001100107306 */ /* 0x000e620000201400 */
[----:B--2---:R-:W-:Y:S01]  /*11f60*/  FFMA.FTZ R18, R0, R109, R66 ;  /* 0x0000006d00127223 */ /* 0x004fe20000010042 */
[----:B------:R-:W-:Y:S01]  /*11f70*/  ISETP.GE.AND P6, PT, R110, R44, PT ;  /* 0x0000002c6e00720c */ /* 0x000fe20003fc6270 */
[----:B------:R-:W-:Y:S01]  /*11f80*/  FMUL.FTZ R34, R34, c[0x0][0x2ec] ;  /* 0x0000bb0022227a20 */ /* 0x000fe20000410000 */
[----:B------:R-:W-:Y:S01]  /*11f90*/  ISETP.GE.AND P5, PT, R110, R45, PT ;  /* 0x0000002d6e00720c */ /* 0x000fe20003fa6270 */
[----:B------:R-:W-:-:S02]  /*11fa0*/  FMUL.FTZ R19, R19, c[0x0][0x2ec] ;  /* 0x0000bb0013137a20 */ /* 0x000fc40000410000 */
[----:B------:R-:W-:Y:S01]  /*11fb0*/  FMUL.FTZ R47, R12, c[0x0][0x2ec] ;  /* 0x0000bb000c2f7a20 */ /* 0x000fe20000410000 */
[----:B------:R2:W3:Y:S01]  /*11fc0*/  MUFU.TANH R127, R67 ;  /* 0x00000043007f7308 */ /* 0x0004e20000002400 */
[----:B------:R-:W-:Y:S02]  /*11fd0*/  FMUL.FTZ R13, R13, c[0x0][0x2ec] ;  /* 0x0000bb000d0d7a20 */ /* 0x000fe40000410000 */
[----:B------:R-:W-:Y:S02]  /*11fe0*/  FMUL.FTZ R15, R15, c[0x0][0x2ec] ;  /* 0x0000bb000f0f7a20 */ /* 0x000fe40000410000 */
[----:B------:R-:W-:Y:S02]  /*11ff0*/  FMUL.FTZ R9, R9, c[0x0][0x2ec] ;  /* 0x0000bb0009097a20 */ /* 0x000fe40000410000 */
[----:B------:R-:W-:Y:S01]  /*12000*/  FMUL.FTZ R11, R11, c[0x0][0x2ec] ;  /* 0x0000bb000b0b7a20 */ /* 0x000fe20000410000 */
[----:B------:R-:W-:Y:S01]  /*12010*/  MUFU.TANH R53, R49 ;  /* 0x0000003100357308 */ /* 0x000fe20000002400 */
[----:B------:R-:W-:-:S02]  /*12020*/  FMUL.FTZ R6, R6, c[0x0][0x2ec] ;  /* 0x0000bb0006067a20 */ /* 0x000fc40000410000 */
[----:B------:R-:W-:Y:S02]  /*12030*/  FMUL.FTZ R5, R5, c[0x0][0x2ec] ;  /* 0x0000bb0005057a20 */ /* 0x000fe40000410000 */
[----:B------:R-:W-:-:S03]  /*12040*/  FMUL.FTZ R7, R7, c[0x0][0x2ec] ;  /* 0x0000bb0007077a20 */ /* 0x000fc60000410000 */
[----:B------:R4:W-:Y:S01]  /*12050*/  MUFU.TANH R49, R37 ;  /* 0x0000002500317308 */ /* 0x0009e20000002400 */
[----:B--2---:R-:W-:-:S07]  /*12060*/  FMUL.FTZ R67, R39, c[0x0][0x2ec] ;  /* 0x0000bb0027437a20 */ /* 0x004fce0000410000 */
[----:B------:R2:W-:Y:S01]  /*12070*/  MUFU.TANH R197, R22 ;  /* 0x0000001600c57308 */ /* 0x0005e20000002400 */
[----:B----4-:R-:W-:-:S07]  /*12080*/  FMUL.FTZ R37, R29, c[0x0][0x2ec] ;  /* 0x0000bb001d257a20 */ /* 0x010fce0000410000 */
[----:B------:R4:W-:Y:S01]  /*12090*/  MUFU.TANH R39, R33 ;  /* 0x0000002100277308 */ /* 0x0009e20000002400 */
[----:B------:R-:W-:Y:S01]  /*120a0*/  FMUL.FTZ R29, R25, c[0x0][0x2ec] ;  /* 0x0000bb00191d7a20 */ /* 0x000fe20000410000 */
[----:B--2---:R-:W-:-:S06]  /*120b0*/  P2R R22, PR, RZ, 0x2 ;  /* 0x00000002ff167803 */ /* 0x004fcc0000000000 */
[----:B------:R2:W-:Y:S01]  /*120c0*/  MUFU.TANH R25, R21 ;  /* 0x0000001500197308 */ /* 0x0005e20000002400 */
[----:B------:R-:W-:-:S04]  /*120d0*/  ISETP.GE.AND P1, PT, R108, R45, PT ;  /* 0x0000002d6c00720c */ /* 0x000fc80003f26270 */
[----:B------:R-:W-:Y:S02]  /*120e0*/  FSEL R18, R18, -INF , !P1 ;  /* 0xff80000012127808 */ /* 0x000fe40004800000 */
[----:B------:R-:W-:Y:S01]  /*120f0*/  ISETP.GE.AND P1, PT, R17, R45, PT ;  /* 0x0000002d1100720c */ /* 0x000fe20003f26270 */
[----:B------:R-:W-:Y:S01]  /*12100*/  MUFU.TANH R125, R63 ;  /* 0x0000003f007d7308 */ /* 0x000fe20000002400 */
[----:B----4-:R-:W-:Y:S01]  /*12110*/  IADD3 R33, R20, 0x11, RZ ;  /* 0x0000001114217810 */ /* 0x010fe20007ffe0ff */
[----:B--2---:R-:W-:-:S06]  /*12120*/  FFMA.FTZ R21, R0, R109, R64 ;  /* 0x0000006d00157223 */ /* 0x004fcc0000010040 */
[----:B------:R-:W-:Y:S01]  /*12130*/  MUFU.TANH R63, R35 ;  /* 0x00000023003f7308 */ /* 0x000fe20000002400 */
[----:B------:R-:W-:Y:S02]  /*12140*/  FSEL R21, R21, -INF , !P2 ;  /* 0xff80000015157808 */ /* 0x000fe40005000000 */
[----:B------:R-:W-:Y:S01]  /*12150*/  ISETP.GE.AND P2, PT, R17, R44, PT ;  /* 0x0000002c1100720c */ /* 0x000fe20003f46270 */
[----:B-1----:R-:W-:-:S04]  /*12160*/  FFMA.FTZ R17, R0, R16, R105 ;  /* 0x0000001000117223 */ /* 0x002fc80000010069 */
[----:B------:R-:W-:Y:S01]  /*12170*/  MUFU.TANH R65, R65 ;  /* 0x0000004100417308 */ /* 0x000fe20000002400 */
[----:B---3--:R-:W-:Y:S01]  /*12180*/  FFMA.FTZ R16, R0, R16, R127 ;  /* 0x0000001000107223 */ /* 0x008fe2000001007f */
[----:B------:R-:W-:-:S04]  /*12190*/  FSEL R17, R17, -INF , !P2 ;  /* 0xff80000011117808 */ /* 0x000fc80005000000 */
[----:B------:R-:W-:Y:S02]  /*121a0*/  FSEL R16, R16, -INF , !P1 ;  /* 0xff80000010107808 */ /* 0x000fe40004800000 */
[----:B------:R1:W-:Y:S01]  /*121b0*/  I2F R35, R33 ;  /* 0x0000002100237306 */ /* 0x0003e20000201400 */
[C---:B------:R-:W-:Y:S02]  /*121c0*/  ISETP.GE.AND P2, PT, R33.reuse, R44, PT ;  /* 0x0000002c2100720c */ /* 0x040fe40003f46270 */
[----:B------:R-:W-:-:S05]  /*121d0*/  ISETP.GE.AND P1, PT, R33, R45, PT ;  /* 0x0000002d2100720c */ /* 0x000fca0003f26270 */
[----:B------:R-:W-:Y:S01]  /*121e0*/  MUFU.TANH R61, R61 ;  /* 0x0000003d003d7308 */ /* 0x000fe20000002400 */
[----:B-1----:R-:W-:-:S07]  /*121f0*/  IADD3 R33, R20, 0x19, RZ ;  /* 0x0000001914217810 */ /* 0x002fce0007ffe0ff */
[----:B------:R1:W-:Y:S08]  /*12200*/  MUFU.TANH R59, R43 ;  /* 0x0000002b003b7308 */ /* 0x0003f00000002400 */
[----:B------:R-:W2:Y:S08]  /*12210*/  I2F R38, R33 ;  /* 0x0000002100267306 */ /* 0x000eb00000201400 */
[----:B------:R3:W-:Y:S01]  /*12220*/  MUFU.TANH R115, R107 ;  /* 0x0000006b00737308 */ /* 0x0007e20000002400 */
[----:B-1----:R-:W-:-:S05]  /*12230*/  FFMA.FTZ R43, R0, R119, R60 ;  /* 0x00000077002b7223 */ /* 0x002fca000001003c */
[----:B------:R-:W-:Y:S02]  /*12240*/  FSEL R43, R43, -INF , !P3 ;  /* 0xff8000002b2b7808 */ /* 0x000fe40005800000 */
[----:B------:R1:W-:Y:S01]  /*12250*/  MUFU.TANH R145, R32 ;  /* 0x0000002000917308 */ /* 0x0003e20000002400 */
[----:B--2---:R-:W-:Y:S02]  /*12260*/  FFMA.FTZ R123, R0, R38, R123 ;  /* 0x00000026007b7223 */ /* 0x004fe4000001007b */
[----:B---3--:R-:W-:-:S05]  /*12270*/  FMUL.FTZ R107, R51, c[0x0][0x2ec] ;  /* 0x0000bb00336b7a20 */ /* 0x008fca0000410000 */
[----:B------:R2:W-:Y:S01]  /*12280*/  MUFU.TANH R191, R42 ;  /* 0x0000002a00bf7308 */ /* 0x0005e20000002400 */
[----:B-1----:R-:W-:-:S07]  /*12290*/  LOP3.LUT R32, R102, 0x20, R187, 0xfe, !PT ;  /* 0x0000002066207812 */ /* 0x002fce00078efebb */
[----:B------:R1:W-:Y:S01]  /*122a0*/  MUFU.TANH R51, R41 ;  /* 0x0000002900337308 */ /* 0x0003e20000002400 */
[C---:B------:R-:W-:Y:S02]  /*122b0*/  ISETP.GE.AND P4, PT, R32.reuse, R44, PT ;  /* 0x0000002c2000720c */ /* 0x040fe40003f86270 */
[----:B------:R-:W-:Y:S01]  /*122c0*/  ISETP.GE.AND P3, PT, R32, R45, PT ;  /* 0x0000002d2000720c */ /* 0x000fe20003f66270 */
[----:B--2---:R-:W-:-:S04]  /*122d0*/  FFMA.FTZ R42, R0, R35, R125 ;  /* 0x00000023002a7223 */ /* 0x004fc8000001007d */
[----:B------:R-:W-:Y:S01]  /*122e0*/  MUFU.TANH R143, R28 ;  /* 0x0000001c008f7308 */ /* 0x000fe20000002400 */
[----:B------:R-:W-:Y:S02]  /*122f0*/  FSEL R42, R42, -INF , !P1 ;  /* 0xff8000002a2a7808 */ /* 0x000fe40004800000 */
[----:B------:R-:W-:Y:S01]  /*12300*/  ISETP.GE.AND P1, PT, R33, R45, PT ;  /* 0x0000002d2100720c */ /* 0x000fe20003f26270 */
[----:B-1----:R-:W-:-:S04]  /*12310*/  FFMA.FTZ R41, R0, R35, R65 ;  /* 0x0000002300297223 */ /* 0x002fc80000010041 */
[----:B------:R1:W-:Y:S01]  /*12320*/  I2F R28, R32 ;  /* 0x00000020001c7306 */ /* 0x0003e20000201400 */
[----:B------:R-:W-:Y:S02]  /*12330*/  FSEL R132, R123, -INF , !P1 ;  /* 0xff8000007b847808 */ /* 0x000fe40004800000 */
[----:B------:R-:W-:Y:S02]  /*12340*/  FSEL R41, R41, -INF , !P2 ;  /* 0xff80000029297808 */ /* 0x000fe40005000000 */
[----:B------:R-:W-:Y:S01]  /*12350*/  ISETP.GE.AND P2, PT, R33, R44, PT ;  /* 0x0000002c2100720c */ /* 0x000fe20003f46270 */
[----:B------:R-:W-:Y:S02]  /*12360*/  FFMA.FTZ R33, R0, R38, R61 ;  /* 0x0000002600217223 */ /* 0x000fe4000001003d */
[----:B------:R-:W-:Y:S01]  /*12370*/  MUFU.TANH R57, R57 ;  /* 0x0000003900397308 */ /* 0x000fe20000002400 */
[----:B------:R-:W-:Y:S02]  /*12380*/  FMUL.FTZ R61, R14, c[0x0][0x2ec] ;  /* 0x0000bb000e3d7a20 */ /* 0x000fe40000410000 */
[----:B------:R-:W-:-:S02]  /*12390*/  FSEL R33, R33, -INF , !P2 ;  /* 0xff80000021217808 */ /* 0x000fc40005000000 */
[----:B-1----:R-:W-:-:S03]  /*123a0*/  IADD3 R32, R20, 0x21, RZ ;  /* 0x0000002114207810 */ /* 0x002fc60007ffe0ff */
[----:B------:R-:W1:Y:S01]  /*123b0*/  MUFU.TANH R137, R52 ;  /* 0x0000003400897308 */ /* 0x000e620000002400 */
[C---:B------:R-:W-:Y:S02]  /*123c0*/  ISETP.GE.AND P2, PT, R32.reuse, R44, PT ;  /* 0x0000002c2000720c */ /* 0x040fe40003f46270 */
[----:B------:R-:W-:-:S05]  /*123d0*/  ISETP.GE.AND P1, PT, R32, R45, PT ;  /* 0x0000002d2000720c */ /* 0x000fca0003f26270 */
[----:B------:R2:W3:Y:S08]  /*123e0*/  I2F R38, R32 ;  /* 0x0000002000267306 */ /* 0x0004f00000201400 */
[----:B------:R-:W4:Y:S01]  /*123f0*/  MUFU.TANH R201, R54 ;  /* 0x0000003600c97308 */ /* 0x000f220000002400 */
[----:B-1----:R-:W-:-:S05]  /*12400*/  FFMA.FTZ R137, R0, R28, R137 ;  /* 0x0000001c00897223 */ /* 0x002fca0000010089 */
[----:B------:R-:W-:Y:S02]  /*12410*/  FSEL R137, R137, -INF , !P4 ;  /* 0xff80000089897808 */ /* 0x000fe40006000000 */
[----:B--2---:R-:W-:Y:S01]  /*12420*/  IADD3 R32, R20, 0x29, RZ ;  /* 0x0000002914207810 */ /* 0x004fe20007ffe0ff */
[----:B------:R1:W-:Y:S01]  /*12430*/  MUFU.TANH R199, R26 ;  /* 0x0000001a00c77308 */ /* 0x0003e20000002400 */
[CC--:B---3--:R-:W-:Y:S02]  /*12440*/  FFMA.FTZ R57, R0.reuse, R38.reuse, R57 ;  /* 0x0000002600397223 */ /* 0x0c8fe40000010039 */
[C---:B------:R-:W-:Y:S02]  /*12450*/  FFMA.FTZ R121, R0.reuse, R38, R121 ;  /* 0x0000002600797223 */ /* 0x040fe40000010079 */
[----:B----4-:R-:W-:-:S03]  /*12460*/  FFMA.FTZ R154, R0, R28, R201 ;  /* 0x0000001c009a7223 */ /* 0x010fc600000100c9 */
[----:B------:R-:W-:Y:S01]  /*12470*/  MUFU.TANH R107, R107 ;  /* 0x0000006b006b7308 */ /* 0x000fe20000002400 */
[----:B------:R-:W-:Y:S02]  /*12480*/  FSEL R134, R121, -INF , !P1 ;  /* 0xff80000079867808 */ /* 0x000fe40004800000 */
[----:B------:R-:W-:Y:S02]  /*12490*/  ISETP.GE.AND P1, PT, R32, R45, PT ;  /* 0x0000002d2000720c */ /* 0x000fe40003f26270 */
[----:B------:R-:W-:Y:S02]  /*124a0*/  FSEL R154, R154, -INF , !P3 ;  /* 0xff8000009a9a7808 */ /* 0x000fe40005800000 */
[C-C-:B------:R-:W-:Y:S01]  /*124b0*/  LOP3.LUT R28, R102.reuse, 0x40, R187.reuse, 0xfe, !PT ;  /* 0x00000040661c7812 */ /* 0x140fe200078efebb */
[----:B------:R-:W2:Y:S01]  /*124c0*/  I2F R38, R32 ;  /* 0x0000002000267306 */ /* 0x000ea20000201400 */
[----:B-1----:R-:W-:-:S07]  /*124d0*/  LOP3.LUT R26, R102, 0x28, R187, 0xfe, !PT ;  /* 0x00000028661a7812 */ /* 0x002fce00078efebb */
[----:B------:R-:W-:Y:S08]  /*124e0*/  MUFU.TANH R133, R24 ;  /* 0x0000001800857308 */ /* 0x000ff00000002400 */
[----:B------:R-:W1:Y:S01]  /*124f0*/  I2F R111, R110 ;  /* 0x0000006e006f7306 */ /* 0x000e620000201400 */
[CC--:B--2---:R-:W-:Y:S02]  /*12500*/  FFMA.FTZ R53, R0.reuse, R38.reuse, R53 ;  /* 0x0000002600357223 */ /* 0x0c4fe40000010035 */
[----:B------:R-:W-:-:S05]  /*12510*/  FFMA.FTZ R107, R0, R38, R107 ;  /* 0x00000026006b7223 */ /* 0x000fca000001006b */
[----:B------:R-:W-:Y:S01]  /*12520*/  MUFU.TANH R58, R58 ;  /* 0x0000003a003a7308 */ /* 0x000fe20000002400 */
[----:B------:R-:W-:-:S07]  /*12530*/  FSEL R138, R107, -INF , !P1 ;  /* 0xff8000006b8a7808 */ /* 0x000fce0004800000 */
[----:B------:R-:W-:Y:S01]  /*12540*/  MUFU.TANH R139, R50 ;  /* 0x00000032008b7308 */ /* 0x000fe20000002400 */
[----:B-1----:R-:W-:-:S05]  /*12550*/  FFMA.FTZ R35, R0, R111, R56 ;  /* 0x0000006f00237223 */ /* 0x002fca0000010038 */
[----:B------:R-:W-:Y:S02]  /*12560*/  FSEL R35, R35, -INF , !P6 ;  /* 0xff80000023237808 */ /* 0x000fe40007000000 */
[----:B------:R1:W-:Y:S01]  /*12570*/  MUFU.TANH R149, R34 ;  /* 0x0000002200957308 */ /* 0x0003e20000002400 */
[----:B------:R-:W-:-:S07]  /*12580*/  ISETP.GE.AND P6, PT, R26, R44, PT ;  /* 0x0000002c1a00720c */ /* 0x000fce0003fc6270 */
[----:B------:R-:W2:Y:S01]  /*12590*/  I2F R24, R26 ;  /* 0x0000001a00187306 */ /* 0x000ea20000201400 */
[----:B-1----:R-:W-:-:S07]  /*125a0*/  LOP3.LUT R34, R102, 0x30, R187, 0xfe, !PT ;  /* 0x0000003066227812 */ /* 0x002fce00078efebb */
[----:B------:R-:W-:Y:S01]  /*125b0*/  MUFU.TANH R151, R30 ;  /* 0x0000001e00977308 */ /* 0x000fe20000002400 */
[C---:B------:R-:W-:Y:S02]  /*125c0*/  ISETP.GE.AND P4, PT, R34.reuse, R44, PT ;  /* 0x0000002c2200720c */ /* 0x040fe40003f86270 */
[----:B------:R-:W-:Y:S01]  /*125d0*/  ISETP.GE.AND P3, PT, R34, R45, PT ;  /* 0x0000002d2200720c */ /* 0x000fe20003f66270 */
[----:B--2---:R-:W-:-:S04]  /*125e0*/  FFMA.FTZ R148, R0, R24, R139 ;  /* 0x0000001800947223 */ /* 0x004fc8000001008b */
[----:B------:R-:W1:Y:S01]  /*125f0*/  MUFU.TANH R135, R48 ;  /* 0x0000003000877308 */ /* 0x000e620000002400 */
[----:B------:R-:W-:Y:S02]  /*12600*/  FSEL R139, R57, -INF , !P2 ;  /* 0xff800000398b7808 */ /* 0x000fe40005000000 */
[----:B------:R-:W-:Y:S02]  /*12610*/  ISETP.GE.AND P2, PT, R32, R44, PT ;  /* 0x0000002c2000720c */ /* 0x000fe40003f46270 */
[----:B------:R-:W-:-:S03]  /*12620*/  LOP3.LUT R32, R102, 0x50, R187, 0xfe, !PT ;  /* 0x0000005066207812 */ /* 0x000fc600078efebb */
[----:B------:R2:W-:Y:S08]  /*12630*/  MUFU.TANH R131, R40 ;  /* 0x0000002800837308 */ /* 0x0005f00000002400 */
[----:B------:R3:W4:Y:S01]  /*12640*/  I2F R30, R34 ;  /* 0x00000022001e7306 */ /* 0x0007220000201400 */
[----:B-1----:R-:W-:Y:S01]  /*12650*/  FFMA.FTZ R135, R0, R24, R135 ;  /* 0x0000001800877223 */ /* 0x002fe20000010087 */
[----:B------:R-:W-:-:S04]  /*12660*/  LOP3.LUT R24, R102, 0x48, R187, 0xfe, !PT ;  /* 0x0000004866187812 */ /* 0x000fc800078efebb */
[----:B------:R-:W-:Y:S02]  /*12670*/  FSEL R135, R135, -INF , !P6 ;  /* 0xff80000087877808 */ /* 0x000fe40007000000 */
[----:B------:R1:W-:Y:S01]  /*12680*/  MUFU.TANH R147, R36 ;  /* 0x0000002400937308 */ /* 0x0003e20000002400 */
[----:B--2---:R-:W-:-:S05]  /*12690*/  FFMA.FTZ R40, R0, R111, R58 ;  /* 0x0000006f00287223 */ /* 0x004fca000001003a */
[----:B------:R-:W-:Y:S02]  /*126a0*/  FSEL R40, R40, -INF , !P5 ;  /* 0xff80000028287808 */ /* 0x000fe40006800000 */
[----:B---3--:R-:W-:Y:S01]  /*126b0*/  IADD3 R34, R20, 0x31, RZ ;  /* 0x0000003114227810 */ /* 0x008fe20007ffe0ff */
[-C--:B----4-:R-:W-:Y:S01]  /*126c0*/  FFMA.FTZ R48, R0, R30.reuse, R131 ;  /* 0x0000001e00307223 */ /* 0x090fe20000010083 */
[----:B------:R-:W-:Y:S01]  /*126d0*/  ISETP.GE.AND P5, PT, R26, R45, PT ;  /* 0x0000002d1a00720c */ /* 0x000fe20003fa6270 */
[----:B------:R-:W-:Y:S01]  /*126e0*/  FFMA.FTZ R150, R0, R30, R191 ;  /* 0x0000001e00967223 */ /* 0x000fe200000100bf */
[----:B------:R2:W3:Y:S01]  /*126f0*/  I2F R38, R34 ;  /* 0x0000002200267306 */ /* 0x0004e20000201400 */
[----:B------:R-:W-:Y:S02]  /*12700*/  FSEL R131, R53, -INF , !P2 ;  /* 0xff80000035837808 */ /* 0x000fe40005000000 */
[----:B------:R-:W-:Y:S02]  /*12710*/  ISETP.GE.AND P2, PT, R34, R44, PT ;  /* 0x0000002c2200720c */ /* 0x000fe40003f46270 */
[----:B-1----:R-:W-:-:S02]  /*12720*/  LOP3.LUT R36, R102, 0x38, R187, 0xfe, !PT ;  /* 0x0000003866247812 */ /* 0x002fc400078efebb */
[-C--:B------:R-:W-:Y:S01]  /*12730*/  ISETP.GE.AND P1, PT, R34, R45.reuse, PT ;  /* 0x0000002d2200720c */ /* 0x080fe20003f26270 */
[----:B------:R-:W-:Y:S01]  /*12740*/  MUFU.TANH R67, R67 ;  /* 0x0000004300437308 */ /* 0x000fe20000002400 */
[----:B------:R-:W-:Y:S02]  /*12750*/  FSEL R148, R148, -INF , !P5 ;  /* 0xff80000094947808 */ /* 0x000fe40006800000 */
[C---:B------:R-:W-:Y:S02]  /*12760*/  ISETP.GE.AND P6, PT, R36.reuse, R44, PT ;  /* 0x0000002c2400720c */ /* 0x040fe40003fc6270 */
[-C--:B------:R-:W-:Y:S02]  /*12770*/  ISETP.GE.AND P5, PT, R36, R45.reuse, PT ;  /* 0x0000002d2400720c */ /* 0x080fe40003fa6270 */
[----:B------:R-:W-:Y:S01]  /*12780*/  FSEL R191, R48, -INF , !P4 ;  /* 0xff80000030bf7808 */ /* 0x000fe20006000000 */
[----:B------:R-:W1:Y:S01]  /*12790*/  I2F R12, R36 ;  /* 0x00000024000c7306 */ /* 0x000e620000201400 */
[----:B--2---:R-:W-:Y:S01]  /*127a0*/  IADD3 R34, R20, 0x39, RZ ;  /* 0x0000003914227810 */ /* 0x004fe20007ffe0ff */
[-C--:B---3--:R-:W-:Y:S01]  /*127b0*/  FFMA.FTZ R48, R0, R38.reuse, R51 ;  /* 0x0000002600307223 */ /* 0x088fe20000010033 */
[----:B------:R-:W-:Y:S01]  /*127c0*/  FSEL R150, R150, -INF , !P3 ;  /* 0xff80000096967808 */ /* 0x000fe20005800000 */
[----:B------:R-:W-:Y:S01]  /*127d0*/  FFMA.FTZ R58, R0, R38, R59 ;  /* 0x00000026003a7223 */ /* 0x000fe2000001003b */
[----:B------:R-:W-:Y:S01]  /*127e0*/  ISETP.GE.AND P4, PT, R28, R44, PT ;  /* 0x0000002c1c00720c */ /* 0x000fe20003f86270 */
[----:B------:R-:W-:Y:S01]  /*127f0*/  FMUL.FTZ R51, R8, c[0x0][0x2ec] ;  /* 0x0000bb0008337a20 */ /* 0x000fe20000410000 */
[----:B------:R-:W-:Y:S01]  /*12800*/  ISETP.GE.AND P3, PT, R28, R45, PT ;  /* 0x0000002d1c00720c */ /* 0x000fe20003f66270 */
[----:B------:R-:W2:Y:S01]  /*12810*/  I2F R36, R34 ;  /* 0x0000002200247306 */ /* 0x000ea20000201400 */
[----:B------:R-:W-:-:S02]  /*12820*/  FSEL R58, R58, -INF , !P1 ;  /* 0xff8000003a3a7808 */ /* 0x000fc40004800000 */
[----:B------:R-:W-:-:S05]  /*12830*/  ISETP.GE.AND P1, PT, R34, R45, PT ;  /* 0x0000002d2200720c */ /* 0x000fca0003f26270 */
[----:B------:R-:W3:Y:S01]  /*12840*/  I2F R26, R28 ;  /* 0x0000001c001a7306 */ /* 0x000ee20000201400 */
[-C--:B-1----:R-:W-:Y:S01]  /*12850*/  FFMA.FTZ R59, R0, R12.reuse, R147 ;  /* 0x0000000c003b7223 */ /* 0x082fe20000010093 */
[----:B------:R-:W-:Y:S01]  /*12860*/  FSEL R147, R48, -INF , !P2 ;  /* 0xff80000030937808 */ /* 0x000fe20005000000 */
[----:B------:R-:W-:Y:S01]  /*12870*/  FFMA.FTZ R56, R0, R12, R155 ;  /* 0x0000000c00387223 */ /* 0x000fe2000001009b */
[----:B------:R-:W-:Y:S02]  /*12880*/  ISETP.GE.AND P2, PT, R34, R44, PT ;  /* 0x0000002c2200720c */ /* 0x000fe40003f46270 */
[----:B------:R-:W-:Y:S01]  /*12890*/  LOP3.LUT R12, R102, 0x58, R187, 0xfe, !PT ;  /* 0x00000058660c7812 */ /* 0x000fe200078efebb */
[CC--:B--2---:R-:W-:Y:S01]  /*128a0*/  FFMA.FTZ R49, R0.reuse, R36.reuse, R49 ;  /* 0x0000002400317223 */ /* 0x0c4fe20000010031 */
[----:B------:R-:W-:Y:S01]  /*128b0*/  MUFU.TANH R37, R37 ;  /* 0x0000002500257308 */ /* 0x000fe20000002400 */
[----:B------:R-:W-:Y:S01]  /*128c0*/  FFMA.FTZ R67, R0, R36, R67 ;  /* 0x0000002400437223 */ /* 0x000fe20000010043 */
[----:B------:R-:W-:-:S02]  /*128d0*/  FSEL R59, R59, -INF , !P6 ;  /* 0xff8000003b3b7808 */ /* 0x000fc40007000000 */
[----:B------:R-:W-:Y:S02]  /*128e0*/  FSEL R57, R49, -INF , !P2 ;  /* 0xff80000031397808 */ /* 0x000fe40005000000 */
[----:B------:R-:W-:Y:S01]  /*128f0*/  FSEL R190, R67, -INF , !P1 ;  /* 0xff80000043be7808 */ /* 0x000fe20004800000 */
[-C--:B---3--:R-:W-:Y:S01]  /*12900*/  FFMA.FTZ R145, R0, R26.reuse, R145 ;  /* 0x0000001a00917223 */ /* 0x088fe20000010091 */
[----:B------:R-:W-:Y:S01]  /*12910*/  IADD3 R28, R20, 0x41, RZ ;  /* 0x00000041141c7810 */ /* 0x000fe20007ffe0ff */
[----:B------:R-:W-:Y:S01]  /*12920*/  MUFU.TANH R55, R55 ;  /* 0x0000003700377308 */ /* 0x000fe20000002400 */
[----:B------:R-:W-:Y:S01]  /*12930*/  FFMA.FTZ R146, R0, R26, R149 ;  /* 0x0000001a00927223 */ /* 0x000fe20000010095 */
[----:B------:R-:W-:Y:S02]  /*12940*/  LOP3.LUT R26, R102, 0x60, R187, 0xfe, !PT ;  /* 0x00000060661a7812 */ /* 0x000fe400078efebb */
[C---:B------:R-:W-:Y:S02]  /*12950*/  ISETP.GE.AND P2, PT, R28.reuse, R44, PT ;  /* 0x0000002c1c00720c */ /* 0x040fe40003f46270 */
[----:B------:R-:W-:-:S02]  /*12960*/  ISETP.GE.AND P1, PT, R28, R45, PT ;  /* 0x0000002d1c00720c */ /* 0x000fc40003f26270 */
[----:B------:R1:W2:Y:S01]  /*12970*/  I2F R34, R28 ;  /* 0x0000001c00227306 */ /* 0x0002a20000201400 */
[----:B------:R-:W-:Y:S02]  /*12980*/  FSEL R149, R145, -INF , !P4 ;  /* 0xff80000091957808 */ /* 0x000fe40006000000 */
[----:B------:R-:W-:Y:S02]  /*12990*/  FSEL R146, R146, -INF , !P3 ;  /* 0xff80000092927808 */ /* 0x000fe40005800000 */
[CC--:B------:R-:W-:Y:S02]  /*129a0*/  ISETP.GE.AND P4, PT, R32.reuse, R44.reuse, PT ;  /* 0x0000002c2000720c */ /* 0x0c0fe40003f86270 */
[----:B------:R-:W-:Y:S01]  /*129b0*/  ISETP.GE.AND P3, PT, R32, R45, PT ;  /* 0x0000002d2000720c */ /* 0x000fe20003f66270 */
[----:B------:R-:W3:Y:S01]  /*129c0*/  I2F R30, R32 ;  /* 0x00000020001e7306 */ /* 0x000ee20000201400 */
[----:B------:R-:W-:Y:S02]  /*129d0*/  FSEL R56, R56, -INF , !P5 ;  /* 0xff80000038387808 */ /* 0x000fe40006800000 */
[----:B------:R-:W-:-:S02]  /*129e0*/  ISETP.GE.AND P6, PT, R24, R44, PT ;  /* 0x0000002c1800720c */ /* 0x000fc40003fc6270 */
[-C--:B------:R-:W-:Y:S02]  /*129f0*/  ISETP.GE.AND P5, PT, R24, R45.reuse, PT ;  /* 0x0000002d1800720c */ /* 0x080fe40003fa6270 */
[----:B-1----:R-:W-:Y:S01]  /*12a00*/  IADD3 R28, R20, 0x49, RZ ;  /* 0x00000049141c7810 */ /* 0x002fe20007ffe0ff */
[CC--:B--2---:R-:W-:Y:S01]  /*12a10*/  FFMA.FTZ R155, R0.reuse, R34.reuse, R39 ;  /* 0x00000022009b7223 */ /* 0x0c4fe20000010027 */
[----:B------:R-:W1:Y:S01]  /*12a20*/  I2F R14, R24 ;  /* 0x00000018000e7306 */ /* 0x000e620000201400 */
[----:B------:R-:W-:Y:S02]  /*12a30*/  FFMA.FTZ R63, R0, R34, R63 ;  /* 0x00000022003f7223 */ /* 0x000fe4000001003f */
[----:B------:R-:W-:Y:S01]  /*12a40*/  FMUL.FTZ R39, R10, c[0x0][0x2ec] ;  /* 0x0000bb000a277a20 */ /* 0x000fe20000410000 */
[----:B------:R-:W-:Y:S02]  /*12a50*/  FSEL R155, R155, -INF , !P2 ;  /* 0xff8000009b9b7808 */ /* 0x000fe40005000000 */
[----:B------:R-:W-:Y:S01]  /*12a60*/  FSEL R142, R63, -INF , !P1 ;  /* 0xff8000003f8e7808 */ /* 0x000fe20004800000 */
[----:B---3--:R-:W-:Y:S01]  /*12a70*/  FFMA.FTZ R133, R0, R30, R133 ;  /* 0x0000001e00857223 */ /* 0x008fe20000010085 */
[----:B------:R-:W2:Y:S01]  /*12a80*/  I2F R34, R28 ;  /* 0x0000001c00227306 */ /* 0x000ea20000201400 */
[----:B------:R-:W-:Y:S01]  /*12a90*/  ISETP.GE.AND P2, PT, R28, R44, PT ;  /* 0x0000002c1c00720c */ /* 0x000fe20003f46270 */
[----:B------:R-:W-:Y:S01]  /*12aa0*/  FFMA.FTZ R128, R0, R30, R199 ;  /* 0x0000001e00807223 */ /* 0x000fe200000100c7 */
[----:B------:R-:W-:-:S02]  /*12ab0*/  ISETP.GE.AND P1, PT, R28, R45, PT ;  /* 0x0000002d1c00720c */ /* 0x000fc40003f26270 */
[C---:B------:R-:W-:Y:S02]  /*12ac0*/  IADD3 R32, R20.reuse, 0x51, RZ ;  /* 0x0000005114207810 */ /* 0x040fe40007ffe0ff */
[----:B------:R-:W-:Y:S01]  /*12ad0*/  IADD3 R30, R20, 0x59, RZ ;  /* 0x00000059141e7810 */ /* 0x000fe20007ffe0ff */
[----:B------:R-:W3:Y:S01]  /*12ae0*/  I2F R8, R12 ;  /* 0x0000000c00087306 */ /* 0x000ee20000201400 */
[----:B------:R-:W-:Y:S01]  /*12af0*/  FSEL R133, R133, -INF , !P4 ;  /* 0xff80000085857808 */ /* 0x000fe20006000000 */
[-C--:B-1----:R-:W-:Y:S01]  /*12b00*/  FFMA.FTZ R143, R0, R14.reuse, R143 ;  /* 0x0000000e008f7223 */ /* 0x082fe2000001008f */
[----:B------:R-:W-:Y:S01]  /*12b10*/  FSEL R128, R128, -INF , !P3 ;  /* 0xff80000080807808 */ /* 0x000fe20005800000 */
[----:B------:R-:W-:Y:S01]  /*12b20*/  FFMA.FTZ R140, R0, R14, R151 ;  /* 0x0000000e008c7223 */ /* 0x000fe20000010097 */
[C---:B------:R-:W-:Y:S02]  /*12b30*/  ISETP.GE.AND P4, PT, R26.reuse, R44, PT ;  /* 0x0000002c1a00720c */ /* 0x040fe40003f86270 */
[----:B------:R-:W-:Y:S01]  /*12b40*/  ISETP.GE.AND P3, PT, R26, R45, PT ;  /* 0x0000002d1a00720c */ /* 0x000fe20003f66270 */
[CC--:B--2---:R-:W-:Y:S01]  /*12b50*/  FFMA.FTZ R37, R0.reuse, R34.reuse, R37 ;  /* 0x0000002200257223 */ /* 0x0c4fe20000010025 */
[----:B------:R-:W-:Y:S01]  /*12b60*/  MUFU.TANH R141, R141 ;  /* 0x0000008d008d7308 */ /* 0x000fe20000002400 */
[----:B------:R-:W-:Y:S01]  /*12b70*/  FFMA.FTZ R55, R0, R34, R55 ;  /* 0x0000002200377223 */ /* 0x000fe20000010037 */
[----:B------:R-:W-:-:S02]  /*12b80*/  LOP3.LUT R14, R102, 0x68, R187, 0xfe, !PT ;  /* 0x00000068660e7812 */ /* 0x000fc400078efebb */
[----:B------:R-:W-:Y:S02]  /*12b90*/  FSEL R145, R37, -INF , !P2 ;  /* 0xff80000025917808 */ /* 0x000fe40005000000 */
[----:B------:R-:W-:Y:S01]  /*12ba0*/  FSEL R144, R55, -INF , !P1 ;  /* 0xff80000037907808 */ /* 0x000fe20004800000 */
[----:B---3--:R-:W-:Y:S01]  /*12bb0*/  FFMA.FTZ R127, R0, R8, R129 ;  /* 0x00000008007f7223 */ /* 0x008fe20000010081 */
[----:B------:R-:W-:Y:S01]  /*12bc0*/  I2F R34, R32 ;  /* 0x0000002000227306 */ /* 0x000fe20000201400 */
[----:B------:R-:W-:Y:S01]  /*12bd0*/  ISETP.GE.AND P2, PT, R32, R44, PT ;  /* 0x0000002c2000720c */ /* 0x000fe20003f46270 */
[----:B------:R-:W-:Y:S01]  /*12be0*/  FFMA.FTZ R126, R0, R8, R197 ;  /* 0x00000008007e7223 */ /* 0x000fe200000100c5 */
[----:B------:R-:W-:Y:S02]  /*12bf0*/  ISETP.GE.AND P1, PT, R32, R45, PT ;  /* 0x0000002d2000720c */ /* 0x000fe40003f26270 */
[----:B------:R-:W-:Y:S02]  /*12c00*/  FSEL R151, R143, -INF , !P6 ;  /* 0xff8000008f977808 */ /* 0x000fe40007000000 */
[----:B------:R-:W-:Y:S01]  /*12c10*/  FSEL R140, R140, -INF , !P5 ;  /* 0xff8000008c8c7808 */ /* 0x000fe20006800000 */
[----:B------:R-:W1:Y:S01]  /*12c20*/  I2F R32, R30 ;  /* 0x0000001e00207306 */ /* 0x000e620000201400 */
[----:B------:R-:W-:-:S02]  /*12c30*/  ISETP.GE.AND P6, PT, R12, R44, PT ;  /* 0x0000002c0c00720c */ /* 0x000fc40003fc6270 */
[-C--:B------:R-:W-:Y:S02]  /*12c40*/  ISETP.GE.AND P5, PT, R12, R45.reuse, PT ;  /* 0x0000002d0c00720c */ /* 0x080fe40003fa6270 */
[----:B------:R-:W-:Y:S02]  /*12c50*/  FSEL R127, R127, -INF , !P6 ;  /* 0xff8000007f7f7808 */ /* 0x000fe40007000000 */
[----:B------:R-:W-:Y:S01]  /*12c60*/  FSEL R126, R126, -INF , !P5 ;  /* 0xff8000007e7e7808 */ /* 0x000fe20006800000 */
[----:B------:R-:W-:Y:S01]  /*12c70*/  MUFU.TANH R195, R195 ;  /* 0x000000c300c37308 */ /* 0x000fe20000002400 */
[C---:B------:R-:W-:Y:S02]  /*12c80*/  ISETP.GE.AND P6, PT, R14.reuse, R44, PT ;  /* 0x0000002c0e00720c */ /* 0x040fe40003fc6270 */
[----:B------:R-:W-:Y:S02]  /*12c90*/  ISETP.GE.AND P5, PT, R14, R45, PT ;  /* 0x0000002d0e00720c */ /* 0x000fe40003fa6270 */
[----:B------:R-:W-:-:S03]  /*12ca0*/  LOP3.LUT R28, R102, 0x70, R187, 0xfe, !PT ;  /* 0x00000070661c7812 */ /* 0x000fc600078efebb */
[----:B------:R2:W3:Y:S01]  /*12cb0*/  I2F R24, R26 ;  /* 0x0000001a00187306 */ /* 0x0004e20000201400 */
[----:B-1----:R-:W-:-:S07]  /*12cc0*/  FFMA.FTZ R125, R0, R32, R25 ;  /* 0x00000020007d7223 */ /* 0x002fce0000010019 */
[----:B------:R-:W1:Y:S08]  /*12cd0*/  MUFU.TANH R29, R29 ;  /* 0x0000001d001d7308 */ /* 0x000e700000002400 */
[----:B------:R-:W4:Y:S01]  /*12ce0*/  MUFU.TANH R31, R31 ;  /* 0x0000001f001f7308 */ /* 0x000f220000002400 */
[----:B--2---:R-:W-:Y:S01]  /*12cf0*/  IADD3 R26, R20, 0x61, RZ ;  /* 0x00000061141a7810 */ /* 0x004fe20007ffe0ff */
[----:B---3--:R-:W-:-:S02]  /*12d00*/  FFMA.FTZ R107, R0, R24, R141 ;  /* 0x00000018006b7223 */ /* 0x008fc4000001008d */
[----:B------:R-:W-:Y:S01]  /*12d10*/  FFMA.FTZ R114, R0, R24, R195 ;  /* 0x0000001800727223 */ /* 0x000fe200000100c3 */
[----:B------:R-:W-:Y:S02]  /*12d20*/  IADD3 R24, R20, 0x69, RZ ;  /* 0x0000006914187810 */ /* 0x000fe40007ffe0ff */
[----:B------:R-:W-:Y:S01]  /*12d30*/  FSEL R107, R107, -INF , !P4 ;  /* 0xff8000006b6b7808 */ /* 0x000fe20006000000 */
[----:B------:R-:W2:Y:S01]  /*12d40*/  MUFU.TANH R27, R27 ;  /* 0x0000001b001b7308 */ /* 0x000ea20000002400 */
[----:B-1----:R-:W-:Y:S01]  /*12d50*/  FFMA.FTZ R36, R0, R34, R29 ;  /* 0x0000002200247223 */ /* 0x002fe2000001001d */
[----:B------:R-:W-:Y:S01]  /*12d60*/  FSEL R114, R114, -INF , !P3 ;  /* 0xff80000072727808 */ /* 0x000fe20005800000 */
[----:B------:R-:W-:Y:S01]  /*12d70*/  FMUL.FTZ R29, R4, c[0x0][0x2ec] ;  /* 0x0000bb00041d7a20 */ /* 0x000fe20000410000 */
[----:B------:R-:W-:Y:S02]  /*12d80*/  LOP3.LUT R4, R102, 0x78, R187, 0xfe, !PT ;  /* 0x0000007866047812 */ /* 0x000fe400078efebb */
[----:B------:R-:W-:-:S02]  /*12d90*/  FSEL R129, R36, -INF , !P2 ;  /* 0xff80000024817808 */ /* 0x000fc40005000000 */
[----:B------:R-:W-:Y:S01]  /*12da0*/  MUFU.TANH R23, R23 ;  /* 0x0000001700177308 */ /* 0x000fe20000002400 */
[----:B----4-:R-:W-:Y:S01]  /*12db0*/  FFMA.FTZ R31, R0, R34, R31 ;  /* 0x00000022001f7223 */ /* 0x010fe2000001001f */
[-C--:B------:R-:W-:Y:S02]  /*12dc0*/  ISETP.GE.AND P2, PT, R30, R44.reuse, PT ;  /* 0x0000002c1e00720c */ /* 0x080fe40003f46270 */
[----:B------:R-:W-:Y:S02]  /*12dd0*/  ISETP.GE.AND P4, PT, R28, R44, PT ;  /* 0x0000002c1c00720c */ /* 0x000fe40003f86270 */
[----:B------:R-:W-:Y:S02]  /*12de0*/  FSEL R130, R31, -INF , !P1 ;  /* 0xff8000001f827808 */ /* 0x000fe40004800000 */
[----:B------:R-:W1:Y:S01]  /*12df0*/  I2F R25, R26 ;  /* 0x0000001a00197306 */ /* 0x000e620000201400 */
[----:B--2---:R-:W-:Y:S01]  /*12e00*/  FFMA.FTZ R27, R0, R32, R27 ;  /* 0x00000020001b7223 */ /* 0x004fe2000001001b */
[----:B------:R-:W-:-:S02]  /*12e10*/  ISETP.GE.AND P1, PT, R30, R45, PT ;  /* 0x0000002d1e00720c */ /* 0x000fc40003f26270 */
[----:B------:R-:W-:Y:S02]  /*12e20*/  FSEL R125, R125, -INF , !P2 ;  /* 0xff8000007d7d7808 */ /* 0x000fe40005000000 */
[----:B------:R-:W-:Y:S02]  /*12e30*/  FSEL R124, R27, -INF , !P1 ;  /* 0xff8000001b7c7808 */ /* 0x000fe40004800000 */
[----:B------:R-:W2:Y:S01]  /*12e40*/  MUFU.TANH R19, R19 ;  /* 0x0000001300137308 */ /* 0x000ea20000002400 */
[C---:B------:R-:W-:Y:S02]  /*12e50*/  ISETP.GE.AND P2, PT, R26.reuse, R44, PT ;  /* 0x0000002c1a00720c */ /* 0x040fe40003f46270 */
[-C--:B------:R-:W-:Y:S02]  /*12e60*/  ISETP.GE.AND P1, PT, R26, R45.reuse, PT ;  /* 0x0000002d1a00720c */ /* 0x080fe40003f26270 */
[----:B------:R-:W-:-:S03]  /*12e70*/  ISETP.GE.AND P3, PT, R28, R45, PT ;  /* 0x0000002d1c00720c */ /* 0x000fc60003f66270 */
[----:B------:R-:W-:Y:S01]  /*12e80*/  MUFU.TANH R47, R47 ;  /* 0x0000002f002f7308 */ /* 0x000fe20000002400 */
[----:B-1----:R-:W-:Y:S01]  /*12e90*/  FFMA.FTZ R111, R0, R25, R23 ;  /* 0x00000019006f7223 */ /* 0x002fe20000010017 */
[----:B------:R-:W-:-:S04]  /*12ea0*/  IADD3 R23, R20, 0x71, RZ ;  /* 0x0000007114177810 */ /* 0x000fc80007ffe0ff */
[----:B------:R-:W-:Y:S02]  /*12eb0*/  FSEL R111, R111, -INF , !P2 ;  /* 0xff8000006f6f7808 */ /* 0x000fe40005000000 */
[----:B------:R-:W-:Y:S01]  /*12ec0*/  MUFU.TANH R61, R61 ;  /* 0x0000003d003d7308 */ /* 0x000fe20000002400 */
[----:B--2---:R-:W-:Y:S01]  /*12ed0*/  FFMA.FTZ R19, R0, R25, R19 ;  /* 0x0000001900137223 */ /* 0x004fe20000010013 */
[----:B------:R-:W-:-:S04]  /*12ee0*/  ISETP.GE.AND P2, PT, R24, R44, PT ;  /* 0x0000002c1800720c */ /* 0x000fc80003f46270 */
[----:B------:R-:W-:Y:S02]  /*12ef0*/  FSEL R112, R19, -INF , !P1 ;  /* 0xff80000013707808 */ /* 0x000fe40004800000 */
[----:B------:R-:W1:Y:S01]  /*12f00*/  I2F R10, R14 ;  /* 0x0000000e000a7306 */ /* 0x000e620000201400 */
[----:B------:R-:W-:-:S07]  /*12f10*/  ISETP.GE.AND P1, PT, R24, R45, PT ;  /* 0x0000002d1800720c */ /* 0x000fce0003f26270 */
[----:B------:R-:W-:Y:S08]  /*12f20*/  MUFU.TANH R13, R13 ;  /* 0x0000000d000d7308 */ /* 0x000ff00000002400 */
[----:B------:R-:W2:Y:S01]  /*12f30*/  I2F R14, R24 ;  /* 0x00000018000e7306 */ /* 0x000ea20000201400 */
        /* <DEDUP_REMOVED lines=9> */
[----:B--2---:R-:W-:-:S05]  /*12fd0*/  FFMA.FTZ R13, R0, R14, R13 ;  /* 0x0000000e000d7223 */ /* 0x004fca000001000d */
[----:B------:R-:W-:Y:S02]  /*12fe0*/  FSEL R105, R13, -INF , !P2 ;  /* 0xff8000000d697808 */ /* 0x000fe40005000000 */
[----:B------:R-:W2:Y:S01]  /*12ff0*/  I2F R31, R4 ;  /* 0x00000004001f7306 */ /* 0x000ea20000201400 */
[----:B-1----:R-:W-:Y:S01]  /*13000*/  FFMA.FTZ R15, R0, R14, R15 ;  /* 0x0000000e000f7223 */ /* 0x002fe2000001000f */
[----:B------:R-:W-:Y:S02]  /*13010*/  IADD3 R14, R20, 0x79, RZ ;  /* 0x00000079140e7810 */ /* 0x000fe40007ffe0ff */
[----:B------:R-:W-:Y:S02]  /*13020*/  ISETP.GE.AND P2, PT, R23, R44, PT ;  /* 0x0000002c1700720c */ /* 0x000fe40003f46270 */
[----:B------:R-:W-:Y:S02]  /*13030*/  FSEL R108, R15, -INF , !P1 ;  /* 0xff8000000f6c7808 */ /* 0x000fe40004800000 */
[----:B------:R-:W-:Y:S01]  /*13040*/  MUFU.TANH R9, R9 ;  /* 0x0000000900097308 */ /* 0x000fe20000002400 */
[----:B------:R-:W-:-:S07]  /*13050*/  ISETP.GE.AND P1, PT, R23, R45, PT ;  /* 0x0000002d1700720c */ /* 0x000fce0003f26270 */
[----:B------:R-:W-:Y:S01]  /*13060*/  MUFU.TANH R11, R11 ;  /* 0x0000000b000b7308 */ /* 0x000fe20000002400 */
[----:B--2---:R-:W-:-:S05]  /*13070*/  FFMA.FTZ R29, R0, R31, R29 ;  /* 0x0000001f001d7223 */ /* 0x004fca000001001d */
[----:B------:R-:W-:Y:S02]  /*13080*/  FSEL R66, R29, -INF , !P6 ;  /* 0xff8000001d427808 */ /* 0x000fe40007000000 */
[----:B------:R-:W1:Y:S01]  /*13090*/  I2F R25, R23 ;  /* 0x0000001700197306 */ /* 0x000e620000201400 */
[----:B------:R-:W-:-:S07]  /*130a0*/  ISETP.NE.AND P6, PT, R22, RZ, PT ;  /* 0x000000ff1600720c */ /* 0x000fce0003fc5270 */
[----:B------:R-:W2:Y:S08]  /*130b0*/  MUFU.TANH R6, R6 ;  /* 0x0000000600067308 */ /* 0x000eb00000002400 */
[----:B------:R-:W-:Y:S01]  /*130c0*/  MUFU.TANH R113, R104 ;  /* 0x0000006800717308 */ /* 0x000fe20000002400 */
[CC--:B-1----:R-:W-:Y:S02]  /*130d0*/  FFMA.FTZ R9, R0.reuse, R25.reuse, R9 ;  /* 0x0000001900097223 */ /* 0x0c2fe40000010009 */
[----:B------:R-:W-:-:S03]  /*130e0*/  FFMA.FTZ R11, R0, R25, R11 ;  /* 0x00000019000b7223 */ /* 0x000fc6000001000b */
[----:B------:R-:W-:Y:S02]  /*130f0*/  FSEL R63, R9, -INF , !P2 ;  /* 0xff800000093f7808 */ /* 0x000fe40005000000 */
[----:B------:R-:W-:Y:S01]  /*13100*/  MUFU.TANH R117, R117 ;  /* 0x0000007500757308 */ /* 0x000fe20000002400 */
[----:B--2---:R-:W-:Y:S01]  /*13110*/  FFMA.FTZ R6, R0, R31, R6 ;  /* 0x0000001f00067223 */ /* 0x004fe20000010006 */
[----:B------:R-:W-:Y:S02]  /*13120*/  FSEL R62, R11, -INF , !P1 ;  /* 0xff8000000b3e7808 */ /* 0x000fe40004800000 */
[-C--:B------:R-:W-:Y:S02]  /*13130*/  ISETP.GE.AND P2, PT, R20, R44.reuse, PT ;  /* 0x0000002c1400720c */ /* 0x080fe40003f46270 */
[----:B------:R-:W-:Y:S02]  /*13140*/  ISETP.GE.AND P1, PT, R10, R44, PT ;  /* 0x0000002c0a00720c */ /* 0x000fe40003f26270 */
[----:B------:R-:W-:Y:S01]  /*13150*/  MUFU.TANH R51, R51 ;  /* 0x0000003300337308 */ /* 0x000fe20000002400 */
[----:B------:R-:W-:-:S07]  /*13160*/  FSEL R60, R6, -INF , !P5 ;  /* 0xff800000063c7808 */ /* 0x000fce0006800000 */
[----:B------:R-:W-:Y:S08]  /*13170*/  MUFU.TANH R39, R39 ;  /* 0x0000002700277308 */ /* 0x000ff00000002400 */
[----:B------:R-:W1:Y:S08]  /*13180*/  I2F R12, R28 ;  /* 0x0000001c000c7306 */ /* 0x000e700000201400 */
[----:B------:R-:W2:Y:S08]  /*13190*/  I2F R8, R20 ;  /* 0x0000001400087306 */ /* 0x000eb00000201400 */
[----:B------:R-:W3:Y:S01]  /*131a0*/  I2F R19, R10 ;  /* 0x0000000a00137306 */ /* 0x000ee20000201400 */
[----:B-1----:R-:W-:-:S02]  /*131b0*/  FFMA.FTZ R51, R0, R12, R51 ;  /* 0x0000000c00337223 */ /* 0x002fc40000010033 */
[----:B------:R-:W-:-:S03]  /*131c0*/  FFMA.FTZ R39, R0, R12, R39 ;  /* 0x0000000c00277223 */ /* 0x000fc60000010027 */
[----:B------:R-:W-:Y:S02]  /*131d0*/  FSEL R65, R51, -INF , !P4 ;  /* 0xff80000033417808 */ /* 0x000fe40006000000 */
[----:B------:R-:W1:Y:S01]  /*131e0*/  MUFU.TANH R103, R103 ;  /* 0x0000006700677308 */ /* 0x000e620000002400 */
[----:B--2---:R-:W-:Y:S01]  /*131f0*/  FFMA.FTZ R113, R0, R8, R113 ;  /* 0x0000000800717223 */ /* 0x004fe20000010071 */
[----:B------:R-:W-:Y:S02]  /*13200*/  FSEL R64, R39, -INF , !P3 ;  /* 0xff80000027407808 */ /* 0x000fe40005800000 */
[----:B------:R-:W-:Y:S02]  /*13210*/  ISETP.GE.AND P3, PT, R20, R45, PT ;  /* 0x0000002d1400720c */ /* 0x000fe40003f66270 */
[----:B------:R-:W-:Y:S02]  /*13220*/  FSEL R6, R113, -INF , !P2 ;  /* 0xff80000071067808 */ /* 0x000fe40005000000 */
[----:B------:R-:W-:Y:S01]  /*13230*/  I2F R13, R14 ;  /* 0x0000000e000d7306 */ /* 0x000fe20000201400 */
[----:B---3--:R-:W-:Y:S01]  /*13240*/  FFMA.FTZ R19, R0, R19, R117 ;  /* 0x0000001300137223 */ /* 0x008fe20000010075 */
[----:B------:R-:W-:Y:S01]  /*13250*/  BAR.SYNC.DEFER_BLOCKING 0x0 ;  /* 0x0000000000007b1d */ /* 0x000fe20000010000 */
[----:B------:R-:W-:-:S02]  /*13260*/  ISETP.GE.AND P4, PT, R14, R44, PT ;  /* 0x0000002c0e00720c */ /* 0x000fc40003f86270 */
[-C--:B------:R-:W-:Y:S02]  /*13270*/  ISETP.GE.AND P2, PT, R10, R45.reuse, PT ;  /* 0x0000002d0a00720c */ /* 0x080fe40003f46270 */
[----:B------:R-:W-:Y:S01]  /*13280*/  FSEL R19, R19, -INF , !P1 ;  /* 0xff80000013137808 */ /* 0x000fe20004800000 */
[----:B------:R-:W2:Y:S01]  /*13290*/  I2F R4, R10 ;  /* 0x0000000a00047306 */ /* 0x000ea20000201400 */
[----:B-1----:R-:W-:Y:S01]  /*132a0*/  FFMA.FTZ R103, R0, R8, R103 ;  /* 0x0000000800677223 */ /* 0x002fe20000010067 */
[----:B------:R-:W-:-:S06]  /*132b0*/  ISETP.GE.AND P1, PT, R14, R45, PT ;  /* 0x0000002d0e00720c */ /* 0x000fcc0003f26270 */
[----:B------:R-:W1:Y:S08]  /*132c0*/  MUFU.TANH R5, R5 ;  /* 0x0000000500057308 */ /* 0x000e700000002400 */
[----:B------:R-:W3:Y:S01]  /*132d0*/  MUFU.TANH R7, R7 ;  /* 0x0000000700077308 */ /* 0x000ee20000002400 */
[----:B--2---:R-:W-:-:S05]  /*132e0*/  FFMA.FTZ R4, R0, R4, R115 ;  /* 0x0000000400047223 */ /* 0x004fca0000010073 */
[----:B------:R-:W-:Y:S01]  /*132f0*/  FSEL R4, R4, -INF , !P2 ;  /* 0xff80000004047808 */ /* 0x000fe20005000000 */
[----:B-1----:R-:W-:Y:S01]  /*13300*/  FFMA.FTZ R67, R0, R13, R5 ;  /* 0x0000000d00437223 */ /* 0x002fe20000010005 */
[----:B------:R-:W-:-:S04]  /*13310*/  FSEL R5, R103, -INF , !P3 ;  /* 0xff80000067057808 */ /* 0x000fc80005800000 */
[----:B------:R-:W-:Y:S01]  /*13320*/  FSEL R67, R67, -INF , !P4 ;  /* 0xff80000043437808 */ /* 0x000fe20006000000 */
[----:B---3--:R-:W-:-:S05]  /*13330*/  FFMA.FTZ R7, R0, R13, R7 ;  /* 0x0000000d00077223 */ /* 0x008fca0000010007 */
        /* <DEDUP_REMOVED lines=61> */
.L_x_7074:
[----:B------:R-:W-:-:S05]  /*13710*/  IMAD.MOV.U32 R10, RZ, RZ, c[0x0][0x198] ;  /* 0x00006600ff0a7624 */ /* 0x000fca00078e00ff */
[----:B------:R-:W-:-:S04]  /*13720*/  LEA R10, -R10, RZ, 0x7 ;  /* 0x000000ff0a0a7211 */ /* 0x000fc800078e39ff */
[----:B------:R-:W-:Y:S02]  /*13730*/  SHF.R.S32.HI R9, RZ, 0x1f, R10 ;  /* 0x0000001fff097819 */ /* 0x000fe4000001140a */
.L_x_7075:
[----:B------:R-:W-:Y:S01]  /*13740*/  @!P0 IMAD.MOV.U32 R22, RZ, RZ, c[0x0][0x198] ;  /* 0x00006600ff168624 */ /* 0x000fe200078e00ff */
[----:B------:R-:W-:Y:S01]  /*13750*/  @!P0 LEA R28, P1, R10, R184, 0x1 ;  /* 0x000000b80a1c8211 */ /* 0x000fe200078208ff */
[----:B------:R-:W-:Y:S01]  /*13760*/  @!P0 IMAD.MOV.U32 R12, RZ, RZ, c[0x0][0x19c] ;  /* 0x00006700ff0c8624 */ /* 0x000fe200078e00ff */
[----:B------:R-:W-:Y:S01]  /*13770*/  @!P0 IADD3 R7, P2, R178, R10, RZ ;  /* 0x0000000ab2078210 */ /* 0x000fe20007f5e0ff */
[----:B------:R-:W-:Y:S01]  /*13780*/  @!P0 IMAD.MOV.U32 R14, RZ, RZ, c[0x0][0x198] ;  /* 0x00006600ff0e8624 */ /* 0x000fe200078e00ff */
[--C-:B------:R-:W-:Y:S01]  /*13790*/  @!P0 LEA.HI.X R29, R10, R185, R9.reuse, 0x1, P1 ;  /* 0x000000b90a1d8211 */ /* 0x100fe200008f0c09 */
[----:B------:R-:W-:Y:S01]  /*137a0*/  @!P0 IMAD.MOV.U32 R8, RZ, RZ, R10 ;  /* 0x000000ffff088224 */ /* 0x000fe200078e000a */
[----:B------:R-:W-:Y:S01]  /*137b0*/  @!P0 MOV R27, R9 ;  /* 0x00000009001b8202 */ /* 0x000fe20000000f00 */
[----:B------:R-:W-:Y:S01]  /*137c0*/  @!P0 IMAD R12, R12, 0x30, RZ ;  /* 0x000000300c0c8824 */ /* 0x000fe200078e02ff */
[----:B------:R1:W-:Y:S01]  /*137d0*/  @P0 STS.128 [R189+0x2000], RZ ;  /* 0x002000ffbd000388 */ /* 0x0003e20000000c00 */
[--C-:B------:R-:W-:Y:S01]  /*137e0*/  @!P0 IMAD.WIDE.U32 R22, R22, 0x30, R8.reuse ;  /* 0x0000003016168825 */ /* 0x100fe200078e0008 */
[----:B------:R-:W-:Y:S02]  /*137f0*/  BSSY B0, `(.L_x_7076) ;  /* 0x0000051000007945 */ /* 0x000fe40003800000 */
[----:B------:R-:W-:Y:S01]  /*13800*/  @!PT LDS RZ, [RZ] ;  /* 0x00000000fffff984 */ /* 0x000fe20000000800 */
[----:B------:R-:W-:Y:S01]  /*13810*/  @!PT LDS RZ, [RZ] ;  /* 0x00000000fffff984 */ /* 0x000fe20000000800 */
[----:B------:R-:W-:Y:S01]  /*13820*/  @!PT LDS RZ, [RZ] ;  /* 0x00000000fffff984 */ /* 0x000fe20000000800 */
[----:B------:R2:W-:Y:S01]  /*13830*/  @!P0 LDGSTS.E.BYPASS.LTC128B.128 [R189+0x2000], [R28.64] ;  /* 0x020000001cbd8fae */ /* 0x0005e2000b901d46 */
[----:B------:R-:W-:Y:S01]  /*13840*/  @!P0 IMAD.WIDE.U32 R14, R14, 0x50, R8 ;  /* 0x000000500e0e8825 */ /* 0x000fe200078e0008 */
[----:B------:R-:W-:-:S02]  /*13850*/  @!P0 IADD3 R12, R12, R23, RZ ;  /* 0x000000170c0c8210 */ /* 0x000fc40007ffe0ff */
[CC--:B------:R-:W-:Y:S01]  /*13860*/  @!P0 LEA R24, P1, R22.reuse, R184.reuse, 0x1 ;  /* 0x000000b816188211 */ /* 0x0c0fe200078208ff */
[----:B------:R-:W-:Y:S01]  /*13870*/  @!P0 IMAD.MOV.U32 R8, RZ, RZ, c[0x0][0x19c] ;  /* 0x00006700ff088624 */ /* 0x000fe200078e00ff */
[----:B------:R1:W-:Y:S01]  /*13880*/  @P0 STS.128 [R189+0x2800], RZ ;  /* 0x002800ffbd000388 */ /* 0x0003e20000000c00 */
[----:B------:R-:W-:Y:S01]  /*13890*/  @!P0 IMAD.MOV.U32 R11, RZ, RZ, c[0x0][0x198] ;  /* 0x00006600ff0b8624 */ /* 0x000fe200078e00ff */
[----:B------:R-:W-:Y:S01]  /*138a0*/  @!P0 LEA.HI.X R25, R22, R185, R12, 0x1, P1 ;  /* 0x000000b916198211 */ /* 0x000fe200008f0c0c */
[----:B------:R-:W-:Y:S01]  /*138b0*/  @!P0 IMAD R8, R8, 0x50, RZ ;  /* 0x0000005008088824 */ /* 0x000fe200078e02ff */
[----:B------:R-:W-:Y:S01]  /*138c0*/  @!P0 LEA R22, P1, R14, R184, 0x1 ;  /* 0x000000b80e168211 */ /* 0x000fe200078208ff */
[----:B------:R-:W-:Y:S02]  /*138d0*/  @!P0 IMAD.MOV.U32 R12, RZ, RZ, c[0x0][0x19c] ;  /* 0x00006700ff0c8624 */ /* 0x000fe400078e00ff */
[----:B------:R-:W-:Y:S02]  /*138e0*/  @!P0 IMAD.IADD R8, R8, 0x1, R15 ;  /* 0x0000000108088824 */ /* 0x000fe400078e020f */
[----:B------:R-:W-:-:S02]  /*138f0*/  @!P0 IMAD.MOV.U32 R26, RZ, RZ, R10 ;  /* 0x000000ffff1a8224 */ /* 0x000fc400078e000a */
[----:B------:R-:W-:Y:S01]  /*13900*/  @!P0 IMAD R12, R12, 0x60, RZ ;  /* 0x000000600c0c8824 */ /* 0x000fe200078e02ff */
[----:B------:R-:W-:Y:S01]  /*13910*/  @!P0 LEA.HI.X R23, R14, R185, R8, 0x1, P1 ;  /* 0x000000b90e178211 */ /* 0x000fe200008f0c08 */
[----:B------:R-:W-:Y:S02]  /*13920*/  @!P0 IMAD.X R8, R177, 0x1, R9, P2 ;  /* 0x00000001b1088824 */ /* 0x000fe400010e0609 */
[----:B------:R-:W-:-:S04]  /*13930*/  @!P0 IMAD.WIDE.U32 R26, R11, 0x60, R26 ;  /* 0x000000600b1a8825 */ /* 0x000fc800078e001a */
[----:B------:R-:W-:Y:S01]  /*13940*/  @!P0 IMAD.IADD R12, R12, 0x1, R27 ;  /* 0x000000010c0c8824 */ /* 0x000fe200078e021b */
[CC--:B------:R-:W-:Y:S02]  /*13950*/  @!P0 LEA R14, P1, R26.reuse, R184.reuse, 0x1 ;  /* 0x000000b81a0e8211 */ /* 0x0c0fe400078208ff */
[C---:B--2---:R-:W-:Y:S02]  /*13960*/  @!P0 LEA R28, P2, R7.reuse, R184, 0x1 ;  /* 0x000000b8071c8211 */ /* 0x044fe400078408ff */
[-C--:B------:R-:W-:Y:S02]  /*13970*/  @!P0 LEA.HI.X R15, R26, R185.reuse, R12, 0x1, P1 ;  /* 0x000000b91a0f8211 */ /* 0x080fe400008f0c0c */
[----:B------:R-:W-:Y:S01]  /*13980*/  @!P0 LEA.HI.X R29, R7, R185, R8, 0x1, P2 ;  /* 0x000000b9071d8211 */ /* 0x000fe200010f0c08 */
[----:B------:R-:W-:Y:S01]  /*13990*/  @!P0 IMAD.MOV.U32 R7, RZ, RZ, c[0x0][0x198] ;  /* 0x00006600ff078624 */ /* 0x000fe200078e00ff */
[----:B------:R-:W-:Y:S01]  /*139a0*/  @!P0 MOV R12, c[0x0][0x19c] ;  /* 0x00006700000c8a02 */ /* 0x000fe20000000f00 */
[----:B------:R-:W-:-:S02]  /*139b0*/  @!P0 IMAD.MOV.U32 R8, RZ, RZ, c[0x0][0x198] ;  /* 0x00006600ff088624 */ /* 0x000fc400078e00ff */
[----:B------:R-:W-:Y:S01]  /*139c0*/  @!PT LDS RZ, [RZ] ;  /* 0x00000000fffff984 */ /* 0x000fe20000000800 */
[----:B------:R-:W-:Y:S01]  /*139d0*/  @!PT LDS RZ, [RZ] ;  /* 0x00000000fffff984 */ /* 0x000fe20000000800 */
[----:B------:R-:W-:Y:S01]  /*139e0*/  @!PT LDS RZ, [RZ] ;  /* 0x00000000fffff984 */ /* 0x000fe20000000800 */
[----:B------:R1:W-:Y:S01]  /*139f0*/  @!P0 LDGSTS.E.BYPASS.LTC128B.128 [R189+0x2800], [R28.64] ;  /* 0x028000001cbd8fae */ /* 0x0003e2000b901d46 */
[----:B------:R-:W-:-:S03]  /*13a00*/  @!P0 LEA R11, P1, R7, R10, 0x5 ;  /* 0x0000000a070b8211 */ /* 0x000fc600078228ff */
[----:B------:R1:W-:Y:S01]  /*13a10*/  @P0 STS.128 [R189+0x3000], RZ ;  /* 0x003000ffbd000388 */ /* 0x0003e20000000c00 */
[-C--:B------:R-:W-:Y:S01]  /*13a20*/  @!P0 LEA.HI.X R12, R7, R9.reuse, R12, 0x5, P1 ;  /* 0x00000009070c8211 */ /* 0x080fe200008f2c0c */
[----:B------:R-:W-:Y:S01]  /*13a30*/  @!P0 IMAD.MOV.U32 R7, RZ, RZ, c[0x0][0x19c] ;  /* 0x00006700ff078624 */ /* 0x000fe200078e00ff */
[C---:B------:R-:W-:Y:S02]  /*13a40*/  @!P0 LEA R13, P1, R8.reuse, R10, 0x6 ;  /* 0x0000000a080d8211 */ /* 0x040fe400078230ff */
[CC--:B------:R-:W-:Y:S02]  /*13a50*/  @!P0 LEA R26, P2, R11.reuse, R184.reuse, 0x1 ;  /* 0x000000b80b1a8211 */ /* 0x0c0fe400078408ff */
        /* <DEDUP_REMOVED lines=42> */
.L_x_7077:
[----:B------:R-:W-:Y:S05]  /*13d00*/  BSYNC B0 ;  /* 0x0000000000007941 */ /* 0x000fea0003800000 */
.L_x_7076:
[----:B------:R-:W0:Y:S01]  /*13d10*/  LDGDEPBAR ;  /* 0x00000000000079af */ /* 0x000e220000000000 */
[----:B------:R-:W-:-:S04]  /*13d20*/  LEA R184, P0, R10, R184, 0x1 ;  /* 0x000000b80ab87211 */ /* 0x000fc800078008ff */
[----:B------:R-:W-:Y:S02]  /*13d30*/  LEA.HI.X R185, R10, R185, R9, 0x1, P0 ;  /* 0x000000b90ab97211 */ /* 0x000fe400000f0c09 */
.L_x_7073:
        /* <DEDUP_REMOVED lines=82> */
[--C-:B------:R-:W-:Y:S02]  /*14260*/  FFMA.FTZ R104, R21, c[0x0][0x23c], -R106.reuse ;  /* 0x00008f0015687a23 */ /* 0x100fe4000001086a */
[----:B------:R-:W1:Y:S01]  /*14270*/  LDSM.16.MT88.4 R20, [R166+0x6000] ;  /* 0x00600000a614783b */ /* 0x000e620000004200 */
[--C-:B------:R-:W-:Y:S02]  /*14280*/  FFMA.FTZ R141, R6, c[0x0][0x23c], -R106.reuse ;  /* 0x00008f00068d7a23 */ /* 0x100fe4000001086a */
[--C-:B------:R-:W-:Y:S01]  /*14290*/  FFMA.FTZ R103, R4, c[0x0][0x23c], -R55.reuse ;  /* 0x00008f0004677a23 */ /* 0x100fe20000010837 */
[----:B------:R-:W-:Y:S01]  /*142a0*/  FSEL R4, R53, RZ, P1 ;  /* 0x000000ff35047208 */ /* 0x000fe20000800000 */
[----:B------:R-:W-:Y:S01]  /*142b0*/  FFMA.FTZ R122, R5, c[0x0][0x23c], -R55 ;  /* 0x00008f00057a7a23 */ /* 0x000fe20000010837 */
[----:B------:R-:W-:Y:S01]  /*142c0*/  FSEL R5, R52, RZ, P0 ;  /* 0x000000ff34057208 */ /* 0x000fe20000000000 */
[----:B------:R-:W-:Y:S01]  /*142d0*/  FFMA.FTZ R121, R19, c[0x0][0x23c], -R106 ;  /* 0x00008f0013797a23 */ /* 0x000fe2000001086a */
[----:B------:R-:W-:Y:S01]  /*142e0*/  MUFU.EX2 R141, R141 ;  /* 0x0000008d008d7308 */ /* 0x000fe20000000800 */
[----:B------:R-:W-:-:S02]  /*142f0*/  FADD.FTZ R143, R3, -R4 ;  /* 0x80000004038f7221 */ /* 0x000fc40000010000 */
[----:B------:R-:W-:Y:S02]  /*14300*/  FADD.FTZ R2, R2, -R5 ;  /* 0x8000000502027221 */ /* 0x000fe40000010000 */
[----:B------:R-:W-:Y:S02]  /*14310*/  FFMA.FTZ R61, R17, c[0x0][0x23c], -R106 ;  /* 0x00008f00113d7a23 */ /* 0x000fe4000001086a */
[--C-:B------:R-:W-:Y:S01]  /*14320*/  FFMA.FTZ R102, R18, c[0x0][0x23c], -R55.reuse ;  /* 0x00008f0012667a23 */ /* 0x100fe20000010837 */
[----:B------:R-:W2:Y:S01]  /*14330*/  MUFU.EX2 R121, R121 ;  /* 0x0000007900797308 */ /* 0x000ea20000000800 */
[----:B------:R-:W-:Y:S02]  /*14340*/  FMUL.FTZ R143, R143, c[0x0][0x23c] ;  /* 0x00008f008f8f7a20 */ /* 0x000fe40000410000 */
[----:B------:R-:W-:Y:S02]  /*14350*/  FFMA.FTZ R16, R16, c[0x0][0x23c], -R55 ;  /* 0x00008f0010107a23 */ /* 0x000fe40000010837 */
[----:B------:R-:W-:-:S02]  /*14360*/  FMUL.FTZ R2, R2, c[0x0][0x23c] ;  /* 0x00008f0002027a20 */ /* 0x000fc40000410000 */
[--C-:B------:R-:W-:Y:S01]  /*14370*/  FFMA.FTZ R118, R46, c[0x0][0x23c], -R55.reuse ;  /* 0x00008f002e767a23 */ /* 0x100fe20000010837 */
[----:B------:R-:W-:Y:S01]  /*14380*/  MUFU.EX2 R104, R104 ;  /* 0x0000006800687308 */ /* 0x000fe20000000800 */
[----:B------:R-:W3:Y:S01]  /*14390*/  LDSM.16.MT88.4 R44, [R166+0x6800] ;  /* 0x00680000a62c783b */ /* 0x000ee20000004200 */
[--C-:B------:R-:W-:Y:S02]  /*143a0*/  FFMA.FTZ R116, R43, c[0x0][0x23c], -R106.reuse ;  /* 0x00008f002b747a23 */ /* 0x100fe4000001086a */
[--C-:B------:R-:W-:Y:S02]  /*143b0*/  FFMA.FTZ R115, R41, c[0x0][0x23c], -R106.reuse ;  /* 0x00008f0029737a23 */ /* 0x100fe4000001086a */
[----:B------:R-:W-:Y:S02]  /*143c0*/  FFMA.FTZ R113, R35, c[0x0][0x23c], -R106 ;  /* 0x00008f0023717a23 */ /* 0x000fe4000001086a */
[----:B------:R-:W4:Y:S01]  /*143d0*/  MUFU.EX2 R61, R61 ;  /* 0x0000003d003d7308 */ /* 0x000f220000000800 */
[----:B--2---:R-:W-:Y:S01]  /*143e0*/  F2FP.BF16.PACK_AB R4, R121, R141 ;  /* 0x0000008d7904723e */ /* 0x004fe200000010ff */
[----:B------:R-:W-:-:S02]  /*143f0*/  FFMA.FTZ R117, R42, c[0x0][0x23c], -R55 ;  /* 0x00008f002a757a23 */ /* 0x000fc40000010837 */
[--C-:B------:R-:W-:Y:S02]  /*14400*/  FFMA.FTZ R120, R40, c[0x0][0x23c], -R55.reuse ;  /* 0x00008f0028787a23 */ /* 0x100fe40000010837 */
[--C-:B------:R-:W-:Y:S01]  /*14410*/  FFMA.FTZ R119, R132, c[0x0][0x23c], -R55.reuse ;  /* 0x00008f0084777a23 */ /* 0x100fe20000010837 */
[----:B------:R-:W2:Y:S01]  /*14420*/  LDSM.16.MT88.4 R40, [R165+0x6800] ;  /* 0x00680000a528783b */ /* 0x000ea20000004200 */
[----:B------:R-:W-:Y:S01]  /*14430*/  MUFU.EX2 R122, R122 ;  /* 0x0000007a007a7308 */ /* 0x000fe20000000800 */
[--C-:B------:R-:W-:Y:S02]  /*14440*/  FFMA.FTZ R136, R139, c[0x0][0x23c], -R106.reuse ;  /* 0x00008f008b887a23 */ /* 0x100fe4000001086a */
[--C-:B------:R-:W-:Y:S02]  /*14450*/  FFMA.FTZ R132, R135, c[0x0][0x23c], -R106.reuse ;  /* 0x00008f0087847a23 */ /* 0x100fe4000001086a */
[--C-:B------:R-:W-:Y:S02]  /*14460*/  FFMA.FTZ R137, R137, c[0x0][0x23c], -R106.reuse ;  /* 0x00008f0089897a23 */ /* 0x100fe4000001086a */
[----:B------:R-:W-:Y:S01]  /*14470*/  FFMA.FTZ R131, R131, c[0x0][0x23c], -R106 ;  /* 0x00008f0083837a23 */ /* 0x000fe2000001086a */
        /* <DEDUP_REMOVED lines=15> */
[----:B------:R-:W5:Y:S01]  /*14570*/  MUFU.EX2 R143, R143 ;  /* 0x0000008f008f7308 */ /* 0x000f620000000800 */
[--C-:B------:R-:W-:Y:S01]  /*14580*/  FFMA.FTZ R150, R150, c[0x0][0x23c], -R55.reuse ;  /* 0x00008f0096967a23 */ /* 0x100fe20000010837 */
[----:B------:R-:W-:Y:S01]  /*14590*/  LDSM.16.MT88.4 R56, [R168+0x7800] ;  /* 0x00780000a838783b */ /* 0x000fe20000004200 */
[--C-:B------:R-:W-:Y:S02]  /*145a0*/  FFMA.FTZ R190, R190, c[0x0][0x23c], -R55.reuse ;  /* 0x00008f00bebe7a23 */ /* 0x100fe40000010837 */
[--C-:B------:R-:W-:Y:S02]  /*145b0*/  FFMA.FTZ R130, R130, c[0x0][0x23c], -R55.reuse ;  /* 0x00008f0082827a23 */ /* 0x100fe40000010837 */
[--C-:B------:R-:W-:Y:S01]  /*145c0*/  FFMA.FTZ R124, R124, c[0x0][0x23c], -R55.reuse ;  /* 0x00008f007c7c7a23 */ /* 0x100fe20000010837 */
[----:B------:R-:W1:Y:S01]  /*145d0*/  MUFU.EX2 R123, R2 ;  /* 0x00000002007b7308 */ /* 0x000e620000000800 */
[----:B----4-:R-:W-:Y:S01]  /*145e0*/  F2FP.BF16.PACK_AB R7, R3, R102 ;  /* 0x000000660307723e */ /* 0x010fe200000010ff */
[----:B------:R-:W-:-:S02]  /*145f0*/  FFMA.FTZ R64, R64, c[0x0][0x23c], -R55 ;  /* 0x00008f0040407a23 */ /* 0x000fc40000010837 */
[----:B------:R-:W-:Y:S02]  /*14600*/  FFMA.FTZ R60, R60, c[0x0][0x23c], -R55 ;  /* 0x00008f003c3c7a23 */ /* 0x000fe40000010837 */
[-C--:B-----5:R-:W-:Y:S02]  /*14610*/  FMUL.FTZ R16, R88, R143.reuse ;  /* 0x0000008f58107220 */ /* 0x0a0fe40000410000 */
[----:B------:R-:W-:Y:S01]  /*14620*/  MUFU.EX2 R116, R116 ;  /* 0x0000007400747308 */ /* 0x000fe20000000800 */
[-C--:B------:R-:W-:Y:S02]  /*14630*/  FMUL.FTZ R17, R89, R143.reuse ;  /* 0x0000008f59117220 */ /* 0x080fe40000410000 */
[-C--:B------:R-:W-:Y:S02]  /*14640*/  FMUL.FTZ R84, R84, R143.reuse ;  /* 0x0000008f54547220 */ /* 0x080fe40000410000 */
[----:B------:R-:W-:Y:S02]  /*14650*/  FMUL.FTZ R85, R85, R143 ;  /* 0x0000008f55557220 */ /* 0x000fe40000410000 */
[-C--:B-1----:R-:W-:Y:S01]  /*14660*/  FMUL.FTZ R18, R90, R123.reuse ;  /* 0x0000007b5a127220 */ /* 0x082fe20000410000 */
[----:B------:R-:W1:Y:S01]  /*14670*/  MUFU.EX2 R115, R115 ;  /* 0x0000007300737308 */ /* 0x000e620000000800 */
[----:B------:R-:W-:-:S02]  /*14680*/  FMUL.FTZ R19, R91, R123 ;  /* 0x0000007b5b137220 */ /* 0x000fc40000410000 */
[-C--:B------:R-:W-:Y:S02]  /*14690*/  FMUL.FTZ R86, R86, R123.reuse ;  /* 0x0000007b56567220 */ /* 0x080fe40000410000 */
[----:B------:R-:W-:Y:S02]  /*146a0*/  FMUL.FTZ R87, R87, R123 ;  /* 0x0000007b57577220 */ /* 0x000fe40000410000 */
[----:B------:R-:W-:Y:S01]  /*146b0*/  FFMA.FTZ R2, R33, c[0x0][0x23c], -R106 ;  /* 0x00008f0021027a23 */ /* 0x000fe2000001086a */
[----:B------:R-:W-:Y:S01]  /*146c0*/  HMMA.16816.F32.BF16 R16, R4, R20, R16 ;  /* 0x000000140410723c */ /* 0x000fe20000041810 */
[----:B------:R-:W-:Y:S01]  /*146d0*/  MUFU.EX2 R113, R113 ;  /* 0x0000007100717308 */ /* 0x000fe20000000800 */
[-C--:B------:R-:W-:Y:S02]  /*146e0*/  FMUL.FTZ R8, R96, R143.reuse ;  /* 0x0000008f60087220 */ /* 0x080fe40000410000 */
[----:B------:R-:W-:Y:S02]  /*146f0*/  FMUL.FTZ R9, R97, R143 ;  /* 0x0000008f61097220 */ /* 0x000fe40000410000 */
[----:B------:R-:W-:-:S02]  /*14700*/  FMUL.FTZ R10, R98, R123 ;  /* 0x0000007b620a7220 */ /* 0x000fc40000410000 */
        /* <DEDUP_REMOVED lines=9> */
[----:B------:R-:W-:Y:S01]  /*147a0*/  HMMA.16816.F32.BF16 R8, R4, R12, R8 ;  /* 0x0000000c0408723c */ /* 0x000fe20000041808 */
[----:B------:R-:W-:-:S02]  /*147b0*/  FMUL.FTZ R92, R92, R143 ;  /* 0x0000008f5c5c7220 */ /* 0x000fc40000410000 */
[----:B------:R-:W-:Y:S02]  /*147c0*/  FMUL.FTZ R93, R93, R143 ;  /* 0x0000008f5d5d7220 */ /* 0x000fe40000410000 */
[-C--:B------:R-:W-:Y:S01]  /*147d0*/  FMUL.FTZ R94, R94, R123.reuse ;  /* 0x0000007b5e5e7220 */ /* 0x080fe20000410000 */
[----:B------:R-:W4:Y:S01]  /*147e0*/  MUFU.EX2 R117, R117 ;  /* 0x0000007500757308 */ /* 0x000f220000000800 */
        /* <DEDUP_REMOVED lines=20> */
[----:B------:R-:W-:Y:S01]  /*14930*/  FMUL.FTZ R71, R71, R123 ;  /* 0x0000007b47477220 */ /* 0x000fe20000410000 */
[----:B------:R-:W-:Y:S01]  /*14940*/  HMMA.16816.F32.BF16 R32, R4, R36, R32 ;  /* 0x000000240420723c */ /* 0x000fe20000041820 */
[----:B------:R-:W-:-:S02]  /*14950*/  FFMA.FTZ R194, R194, R143, R141 ;  /* 0x0000008fc2c27223 */ /* 0x000fc4000001008d */
[----:B------:R-:W-:Y:S02]  /*14960*/  FFMA.FTZ R122, R193, R123, R122 ;  /* 0x0000007bc17a7223 */ /* 0x000fe4000001007a */
[----:B------:R-:W-:Y:S01]  /*14970*/  FADD.FTZ R121, R121, R194 ;  /* 0x000000c279797221 */ /* 0x000fe20000010000 */
[----:B------:R-:W2:Y:S01]  /*14980*/  MUFU.EX2 R136, R136 ;  /* 0x0000008800887308 */ /* 0x000ea20000000800 */
[----:B-1----:R-:W-:Y:S01]  /*14990*/  F2FP.BF16.PACK_AB R36, R115, R116 ;  /* 0x000000747324723e */ /* 0x002fe200000010ff */
[----:B------:R-:W-:Y:S01]  /*149a0*/  HMMA.16816.F32.BF16 R4, R4, R38, R68 ;  /* 0x000000260404723c */ /* 0x000fe20000041844 */
[----:B----4-:R-:W-:Y:S01]  /*149b0*/  F2FP.BF16.PACK_AB R37, R117, R118 ;  /* 0x000000767525723e */ /* 0x010fe200000010ff */
[----:B------:R-:W-:Y:S02]  /*149c0*/  FADD.FTZ R103, R103, R122 ;  /* 0x0000007a67677221 */ /* 0x000fe40000010000 */
[----:B------:R-:W-:Y:S02]  /*149d0*/  FADD.FTZ R104, R104, R121 ;  /* 0x0000007968687221 */ /* 0x000fe40000010000 */
[----:B------:R-:W-:Y:S01]  /*149e0*/  MUFU.EX2 R132, R132 ;  /* 0x0000008400847308 */ /* 0x000fe20000000800 */
[----:B------:R-:W-:Y:S01]  /*149f0*/  F2FP.BF16.PACK_AB R38, R2, R113 ;  /* 0x000000710226723e */ /* 0x000fe200000010ff */
[----:B------:R-:W-:Y:S01]  /*14a00*/  FADD.FTZ R102, R102, R103 ;  /* 0x0000006766667221 */ /* 0x000fe20000010000 */
[----:B-----5:R-:W-:Y:S01]  /*14a10*/  F2FP.BF16.PACK_AB R39, R119, R120 ;  /* 0x000000787727723e */ /* 0x020fe200000010ff */
[----:B------:R-:W-:-:S02]  /*14a20*/  FADD.FTZ R61, R61, R104 ;  /* 0x000000683d3d7221 */ /* 0x000fc40000010000 */
[----:B------:R-:W-:Y:S02]  /*14a30*/  FFMA.FTZ R194, R67, c[0x0][0x23c], -R106 ;  /* 0x00008f0043c27a23 */ /* 0x000fe4000001086a */
[----:B------:R-:W-:Y:S01]  /*14a40*/  MUFU.EX2 R131, R131 ;  /* 0x0000008300837308 */ /* 0x000fe20000000800 */
[----:B------:R-:W-:Y:S01]  /*14a50*/  FFMA.FTZ R193, R54, c[0x0][0x23c], -R55 ;  /* 0x00008f0036c17a23 */ /* 0x000fe20000010837 */
[C---:B---3--:R-:W-:Y:S06]  /*14a60*/  HMMA.16816.F32.BF16 R16, R36.reuse, R44, R16 ;  /* 0x0000002c2410723c */ /* 0x048fec0000041810 */
[----:B------:R-:W-:Y:S02]  /*14a70*/  MUFU.EX2 R135, R135 ;  /* 0x0000008700877308 */ /* 0x000fe40000000800 */
[C---:B------:R-:W-:Y:S01]  /*14a80*/  HMMA.16816.F32.BF16 R20, R36.reuse, R46, R20 ;  /* 0x0000002e2414723c */ /* 0x040fe20000041814 */
[----:B------:R-:W1:Y:S05]  /*14a90*/  LDSM.16.MT88.4 R44, [R164+0x6800] ;  /* 0x00680000a42c783b */ /* 0x000e6a0000004200 */
[----:B------:R-:W3:Y:S02]  /*14aa0*/  MUFU.EX2 R134, R134 ;  /* 0x0000008600867308 */ /* 0x000ee40000000800 */
[C---:B------:R-:W-:Y:S06]  /*14ab0*/  HMMA.16816.F32.BF16 R8, R36.reuse, R48, R8 ;  /* 0x000000302408723c */ /* 0x040fec0000041808 */
        /* <DEDUP_REMOVED lines=107> */
[----:B------:R-:W-:Y:S07]  /*15170*/  LDSM.16.MT88.4 R8, [R166+0x9000] ;  /* 0x00900000a608783b */ /* 0x000fee0000004200 */
[C---:B------:R-:W-:Y:S01]  /*15180*/  HMMA.16816.F32.BF16 R92, R4.reuse, R94, R12 ;  /* 0x0000005e045c723c */ /* 0x040fe2000004180c */
[----:B------:R-:W3:Y:S07]  /*15190*/  LDSM.16.MT88.4 R12, [R168+0x9000] ;  /* 0x00900000a80c783b */ /* 0x000eee0000004200 */
[C---:B------:R-:W-:Y:S07]  /*151a0*/  HMMA.16816.F32.BF16 R84, R4.reuse, R86, R20 ;  /* 0x000000560454723c */ /* 0x040fee0000041814 */
[----:B------:R-:W-:Y:S01]  /*151b0*/  FFMA.FTZ R20, R105, c[0x0][0x23c], -R106 ;  /* 0x00008f0069147a23 */ /* 0x000fe2000001086a */
[----:B------:R-:W-:Y:S01]  /*151c0*/  HMMA.16816.F32.BF16 R80, R4, R76, R24 ;  /* 0x0000004c0450723c */ /* 0x000fe20000041818 */
[----:B------:R-:W-:-:S02]  /*151d0*/  FFMA.FTZ R21, R114, c[0x0][0x23c], -R55 ;  /* 0x00008f0072157a23 */ /* 0x000fc40000010837 */
[--C-:B------:R-:W-:Y:S02]  /*151e0*/  FFMA.FTZ R22, R110, c[0x0][0x23c], -R55.reuse ;  /* 0x00008f006e167a23 */ /* 0x100fe40000010837 */
[--C-:B------:R-:W-:Y:S01]  /*151f0*/  FFMA.FTZ R23, R108, c[0x0][0x23c], -R55.reuse ;  /* 0x00008f006c177a23 */ /* 0x100fe20000010837 */
[----:B------:R-:W4:Y:S01]  /*15200*/  MUFU.EX2 R20, R20 ;  /* 0x0000001400147308 */ /* 0x000f220000000800 */
[----:B------:R-:W-:Y:S01]  /*15210*/  FFMA.FTZ R24, R112, c[0x0][0x23c], -R55 ;  /* 0x00008f0070187a23 */ /* 0x000fe20000010837 */
[C---:B------:R-:W-:Y:S01]  /*15220*/  HMMA.16816.F32.BF16 R76, R4.reuse, R78, R28 ;  /* 0x0000004e044c723c */ /* 0x040fe2000004181c */
[--C-:B------:R-:W-:Y:S02]  /*15230*/  FFMA.FTZ R27, R65, c[0x0][0x23c], -R106.reuse ;  /* 0x00008f00411b7a23 */ /* 0x100fe4000001086a */
[--C-:B------:R-:W-:Y:S02]  /*15240*/  FFMA.FTZ R26, R63, c[0x0][0x23c], -R106.reuse ;  /* 0x00008f003f1a7a23 */ /* 0x100fe4000001086a */
[----:B------:R-:W-:Y:S01]  /*15250*/  FFMA.FTZ R25, R66, c[0x0][0x23c], -R106 ;  /* 0x00008f0042197a23 */ /* 0x000fe2000001086a */
[----:B------:R-:W-:Y:S01]  /*15260*/  MUFU.EX2 R21, R21 ;  /* 0x0000001500157308 */ /* 0x000fe20000000800 */
[----:B------:R-:W-:Y:S01]  /*15270*/  FADD.FTZ R30, R116, R61 ;  /* 0x0000003d741e7221 */ /* 0x000fe20000010000 */
[----:B--2---:R-:W-:Y:S01]  /*15280*/  HMMA.16816.F32.BF16 R72, R4, R16, R72 ;  /* 0x000000100448723c */ /* 0x004fe20000041848 */
[----:B------:R-:W-:-:S02]  /*15290*/  FFMA.FTZ R28, R62, c[0x0][0x23c], -R55 ;  /* 0x00008f003e1c7a23 */ /* 0x000fc40000010837 */
[----:B------:R-:W-:-:S03]  /*152a0*/  FADD.FTZ R30, R115, R30 ;  /* 0x0000001e731e7221 */ /* 0x000fc60000010000 */
[----:B------:R-:W2:Y:S01]  /*152b0*/  MUFU.EX2 R24, R24 ;  /* 0x0000001800187308 */ /* 0x000ea20000000800 */
[----:B------:R-:W-:Y:S01]  /*152c0*/  FADD.FTZ R113, R113, R30 ;  /* 0x0000001e71717221 */ /* 0x000fe20000010000 */
[----:B------:R-:W-:Y:S01]  /*152d0*/  HMMA.16816.F32.BF16 R68, R4, R18, R68 ;  /* 0x000000120444723c */ /* 0x000fe20000041844 */
[----:B------:R-:W5:Y:S05]  /*152e0*/  LDSM.16.MT88.4 R16, [R165+0x9000] ;  /* 0x00900000a510783b */ /* 0x000f6a0000004200 */
[----:B------:R-:W-:Y:S01]  /*152f0*/  MUFU.EX2 R22, R22 ;  /* 0x0000001600167308 */ /* 0x000fe20000000800 */
[----:B-1----:R-:W-:Y:S02]  /*15300*/  F2FP.BF16.PACK_AB R4, R35, R34 ;  /* 0x000000222304723e */ /* 0x002fe400000010ff */
[----:B----4-:R-:W-:-:S05]  /*15310*/  F2FP.BF16.PACK_AB R6, R20, R33 ;  /* 0x000000211406723e */ /* 0x010fca00000010ff */
[----:B------:R-:W1:Y:S01]  /*15320*/  MUFU.EX2 R23, R23 ;  /* 0x0000001700177308 */ /* 0x000e620000000800 */
[----:B--2---:R-:W-:-:S07]  /*15330*/  F2FP.BF16.PACK_AB R5, R24, R21 ;  /* 0x000000151805723e */ /* 0x004fce00000010ff */
[----:B------:R-:W-:Y:S01]  /*15340*/  MUFU.EX2 R27, R27 ;  /* 0x0000001b001b7308 */ /* 0x000fe20000000800 */
[----:B-1----:R-:W-:-:S07]  /*15350*/  F2FP.BF16.PACK_AB R7, R23, R22 ;  /* 0x000000161707723e */ /* 0x002fce00000010ff */
[----:B------:R-:W1:Y:S01]  /*15360*/  MUFU.EX2 R26, R26 ;  /* 0x0000001a001a7308 */ /* 0x000e620000000800 */
[C---:B---3--:R-:W-:Y:S07]  /*15370*/  HMMA.16816.F32.BF16 R96, R4.reuse, R12, R96 ;  /* 0x0000000c0460723c */ /* 0x048fee0000041860 */
[----:B------:R-:W-:Y:S01]  /*15380*/  MUFU.EX2 R25, R25 ;  /* 0x0000001900197308 */ /* 0x000fe20000000800 */
[C---:B------:R-:W-:Y:S01]  /*15390*/  HMMA.16816.F32.BF16 R92, R4.reuse, R14, R92 ;  /* 0x0000000e045c723c */ /* 0x040fe2000004185c */
[----:B------:R-:W2:Y:S06]  /*153a0*/  LDSM.16.MT88.4 R12, [R164+0x9000] ;  /* 0x00900000a40c783b */ /* 0x000eac0000004200 */
[----:B------:R-:W-:Y:S01]  /*153b0*/  MUFU.EX2 R28, R28 ;  /* 0x0000001c001c7308 */ /* 0x000fe20000000800 */
[C---:B------:R-:W-:Y:S07]  /*153c0*/  HMMA.16816.F32.BF16 R88, R4.reuse, R8, R88 ;  /* 0x000000080458723c */ /* 0x040fee0000041858 */
[----:B------:R-:W-:Y:S01]  /*153d0*/  FADD.FTZ R9, R3, R102 ;  /* 0x0000006603097221 */ /* 0x000fe20000010000 */
[----:B------:R-:W-:Y:S01]  /*153e0*/  HMMA.16816.F32.BF16 R84, R4, R10, R84 ;  /* 0x0000000a0454723c */ /* 0x000fe20000041854 */
[----:B------:R-:W3:Y:S02]  /*153f0*/  MUFU.EX2 R3, R64 ;  /* 0x0000004000037308 */ /* 0x000ee40000000800 */
[----:B------:R-:W-:-:S02]  /*15400*/  FADD.FTZ R118, R118, R9 ;  /* 0x0000000976767221 */ /* 0x000fc40000010000 */
[----:B------:R-:W4:Y:S02]  /*15410*/  LDSM.16.MT88.4 R8, [R168+0x9800] ;  /* 0x00980000a808783b */ /* 0x000f240000004200 */
[----:B------:R-:W-:Y:S01]  /*15420*/  FADD.FTZ R117, R117, R118 ;  /* 0x0000007675757221 */ /* 0x000fe20000010000 */
[----:B-----5:R-:W-:Y:S03]  /*15430*/  HMMA.16816.F32.BF16 R80, R4, R16, R80 ;  /* 0x000000100450723c */ /* 0x020fe60000041850 */
[----:B------:R-:W-:-:S04]  /*15440*/  FADD.FTZ R120, R120, R117 ;  /* 0x0000007578787221 */ /* 0x000fc80000010000 */
[----:B------:R-:W-:Y:S01]  /*15450*/  FADD.FTZ R16, R2, R113 ;  /* 0x0000007102107221 */ /* 0x000fe20000010000 */
[C---:B------:R-:W-:Y:S01]  /*15460*/  HMMA.16816.F32.BF16 R76, R4.reuse, R18, R76 ;  /* 0x00000012044c723c */ /* 0x040fe2000004184c */
[----:B------:R-:W-:Y:S01]  /*15470*/  FADD.FTZ R120, R119, R120 ;  /* 0x0000007877787221 */ /* 0x000fe20000010000 */
[----:B------:R-:W5:Y:S01]  /*15480*/  MUFU.EX2 R2, R60 ;  /* 0x0000003c00027308 */ /* 0x000f620000000800 */
[----:B------:R-:W-:Y:S02]  /*15490*/  FADD.FTZ R29, R137, R16 ;  /* 0x00000010891d7221 */ /* 0x000fe40000010000 */
[----:B------:R-:W-:Y:S01]  /*154a0*/  FADD.FTZ R135, R135, R120 ;  /* 0x0000007887877221 */ /* 0x000fe20000010000 */
[----:B------:R-:W4:Y:S01]  /*154b0*/  LDSM.16.MT88.4 R16, [R166+0x9800] ;  /* 0x00980000a610783b */ /* 0x000f220000004200 */
[----:B------:R-:W-:Y:S02]  /*154c0*/  FADD.FTZ R29, R136, R29 ;  /* 0x0000001d881d7221 */ /* 0x000fe40000010000 */
[----:B------:R-:W-:Y:S01]  /*154d0*/  FADD.FTZ R134, R134, R135 ;  /* 0x0000008786867221 */ /* 0x000fe20000010000 */
[----:B--2---:R-:W-:Y:S03]  /*154e0*/  HMMA.16816.F32.BF16 R72, R4, R12, R72 ;  /* 0x0000000c0448723c */ /* 0x004fe60000041848 */
[----:B------:R-:W-:-:S04]  /*154f0*/  FADD.FTZ R139, R139, R134 ;  /* 0x000000868b8b7221 */ /* 0x000fc80000010000 */
[----:B------:R-:W-:Y:S01]  /*15500*/  FADD.FTZ R12, R132, R29 ;  /* 0x0000001d840c7221 */ /* 0x000fe20000010000 */
[----:B------:R-:W-:Y:S01]  /*15510*/  HMMA.16816.F32.BF16 R68, R4, R14, R68 ;  /* 0x0000000e0444723c */ /* 0x000fe20000041844 */
[----:B------:R-:W-:Y:S02]  /*15520*/  FADD.FTZ R139, R138, R139 ;  /* 0x0000008b8a8b7221 */ /* 0x000fe40000010000 */
[----:B------:R-:W-:Y:S02]  /*15530*/  FADD.FTZ R12, R131, R12 ;  /* 0x0000000c830c7221 */ /* 0x000fe40000010000 */
[----:B------:R-:W-:Y:S02]  /*15540*/  FADD.FTZ R30, R150, R139 ;  /* 0x0000008b961e7221 */ /* 0x000fe40000010000 */
[----:B------:R-:W-:Y:S01]  /*15550*/  FADD.FTZ R29, R195, R12 ;  /* 0x0000000cc31d7221 */ /* 0x000fe20000010000 */
[----:B-1----:R-:W-:Y:S01]  /*15560*/  F2FP.BF16.PACK_AB R4, R26, R27 ;  /* 0x0000001b1a04723e */ /* 0x002fe200000010ff */
[----:B------:R-:W-:Y:S01]  /*15570*/  FADD.FTZ R30, R191, R30 ;  /* 0x0000001ebf1e7221 */ /* 0x000fe20000010000 */
[----:B------:R-:W1:Y:S01]  /*15580*/  LDSM.16.MT88.4 R12, [R165+0x9800] ;  /* 0x00980000a50c783b */ /* 0x000e620000004200 */
[----:B------:R-:W-:Y:S01]  /*15590*/  FADD.FTZ R29, R154, R29 ;  /* 0x0000001d9a1d7221 */ /* 0x000fe20000010000 */
[----:B---3--:R-:W-:-:S02]  /*155a0*/  F2FP.BF16.PACK_AB R5, R28, R3 ;  /* 0x000000031c05723e */ /* 0x008fc400000010ff */
[----:B------:R-:W-:Y:S01]  /*155b0*/  F2FP.BF16.PACK_AB R6, R194, R25 ;  /* 0x00000019c206723e */ /* 0x000fe200000010ff */
[----:B------:R-:W-:Y:S01]  /*155c0*/  FADD.FTZ R148, R148, R29 ;  /* 0x0000001d94947221 */ /* 0x000fe20000010000 */
[----:B-----5:R-:W-:Y:S01]  /*155d0*/  F2FP.BF16.PACK_AB R7, R193, R2 ;  /* 0x00000002c107723e */ /* 0x020fe200000010ff */
[----:B------:R-:W-:Y:S02]  /*155e0*/  FADD.FTZ R29, R197, R30 ;  /* 0x0000001ec51d7221 */ /* 0x000fe40000010000 */
[----:B------:R-:W-:Y:S02]  /*155f0*/  FADD.FTZ R30, R147, R148 ;  /* 0x00000094931e7221 */ /* 0x000fe40000010000 */
[----:B------:R-:W-:Y:S02]  /*15600*/  FADD.FTZ R29, R190, R29 ;  /* 0x0000001dbe1d7221 */ /* 0x000fe40000010000 */
[----:B----4-:R-:W-:Y:S01]  /*15610*/  HMMA.16816.F32.BF16 R96, R4, R8, R96 ;  /* 0x000000080460723c */ /* 0x010fe20000041860 */
[----:B------:R-:W-:-:S02]  /*15620*/  FADD.FTZ R49, R49, R30 ;  /* 0x0000001e31317221 */ /* 0x000fc40000010000 */
[----:B------:R-:W-:Y:S02]  /*15630*/  FADD.FTZ R58, R58, R29 ;  /* 0x0000001d3a3a7221 */ /* 0x000fe40000010000 */
[----:B------:R-:W-:Y:S02]  /*15640*/  FADD.FTZ R29, R50, R49 ;  /* 0x00000031321d7221 */ /* 0x000fe40000010000 */
[----:B------:R-:W-:Y:S01]  /*15650*/  FADD.FTZ R59, R59, R58 ;  /* 0x0000003a3b3b7221 */ /* 0x000fe20000010000 */
[----:B------:R-:W-:Y:S01]  /*15660*/  HMMA.16816.F32.BF16 R92, R4, R10, R92 ;  /* 0x0000000a045c723c */ /* 0x000fe2000004185c */
[----:B------:R-:W2:Y:S01]  /*15670*/  LDSM.16.MT88.4 R8, [R164+0x9800] ;  /* 0x00980000a408783b */ /* 0x000ea20000004200 */
[----:B------:R-:W-:Y:S02]  /*15680*/  FADD.FTZ R48, R48, R29 ;  /* 0x0000001d30307221 */ /* 0x000fe40000010000 */
[----:B------:R-:W-:Y:S02]  /*15690*/  FADD.FTZ R56, R56, R59 ;  /* 0x0000003b38387221 */ /* 0x000fe40000010000 */
[----:B------:R-:W-:-:S02]  /*156a0*/  FADD.FTZ R51, R51, R48 ;  /* 0x0000003033337221 */ /* 0x000fc40000010000 */
[----:B------:R-:W-:Y:S01]  /*156b0*/  FADD.FTZ R57, R57, R56 ;  /* 0x0000003839397221 */ /* 0x000fe20000010000 */
[----:B------:R-:W-:Y:S01]  /*156c0*/  HMMA.16816.F32.BF16 R88, R4, R16, R88 ;  /* 0x000000100458723c */ /* 0x000fe20000041858 */
        /* <DEDUP_REMOVED lines=8> */
[----:B-1----:R-:W-:Y:S03]  /*15750*/  HMMA.16816.F32.BF16 R80, R4, R12, R80 ;  /* 0x0000000c0450723c */ /* 0x002fe60000041850 */
[----:B------:R-:W-:-:S04]  /*15760*/  FADD.FTZ R32, R32, R41 ;  /* 0x0000002920207221 */ /* 0x000fc80000010000 */
[----:B------:R-:W-:Y:S01]  /*15770*/  FADD.FTZ R13, R21, R32 ;  /* 0x00000020150d7221 */ /* 0x000fe20000010000 */
[----:B------:R-:W-:Y:S01]  /*15780*/  HMMA.16816.F32.BF16 R76, R4, R14, R76 ;  /* 0x0000000e044c723c */ /* 0x000fe2000004184c */
[----:B------:R-:W-:Y:S02]  /*15790*/  FADD.FTZ R12, R34, R45 ;  /* 0x0000002d220c7221 */ /* 0x000fe40000010000 */
[----:B------:R-:W-:Y:S02]  /*157a0*/  FADD.FTZ R13, R24, R13 ;  /* 0x0000000d180d7221 */ /* 0x000fe40000010000 */
[----:B------:R-:W-:-:S03]  /*157b0*/  FADD.FTZ R12, R35, R12 ;  /* 0x0000000c230c7221 */ /* 0x000fc60000010000 */
[----:B--2---:R-:W-:Y:S01]  /*157c0*/  HMMA.16816.F32.BF16 R72, R4, R8, R72 ;  /* 0x000000080448723c */ /* 0x004fe20000041848 */
        /* <DEDUP_REMOVED lines=12> */
[----:B------:R-:W-:-:S03]  /*15890*/  MOV R3, R53 ;  /* 0x0000003500037202 */ /* 0x000fc60000000f00 */
[----:B------:R-:W-:Y:S01]  /*158a0*/  FADD.FTZ R193, R193, R2 ;  /* 0x00000002c1c17221 */ /* 0x000fe20000010000 */
[----:B------:R-:W-:Y:S02]  /*158b0*/  MOV R2, R52 ;  /* 0x0000003400027202 */ /* 0x000fe40000000f00 */
.L_x_7070:
[----:B------:R-:W-:-:S13]  /*158c0*/  ISETP.GE.AND P0, PT, R188, 0x1, PT ;  /* 0x00000001bc00780c */ /* 0x000fda0003f06270 */
[----:B------:R-:W-:Y:S05]  /*158d0*/  @!P0 BRA `(.L_x_7078) ;  /* 0x0000459000008947 */ /* 0x000fea0003800000 */
[----:B------:R-:W-:Y:S01]  /*158e0*/  IMAD.MOV.U32 R192, RZ, RZ, c[0x0][0x1a0] ;  /* 0x00006800ffc07624 */ /* 0x000fe200078e00ff */
[----:B------:R-:W-:Y:S02]  /*158f0*/  MOV R103, R2 ;  /* 0x0000000200677202 */ /* 0x000fe40000000f00 */
[----:B------:R-:W-:Y:S01]  /*15900*/  MOV R102, R3 ;  /* 0x0000000300667202 */ /* 0x000fe20000000f00 */
[----:B------:R-:W-:-:S05]  /*15910*/  IMAD.U32 R191, R192, -0x80, RZ ;  /* 0xffffff80c0bf7824 */ /* 0x000fca00078e00ff */
[----:B------:R-:W-:Y:S02]  /*15920*/  SHF.R.S32.HI R190, RZ, 0x1f, R191 ;  /* 0x0000001fffbe7819 */ /* 0x000fe400000114bf */
.L_x_7082:
        /* <DEDUP_REMOVED lines=65> */
.L_x_7079:
[----:B------:R-:W-:Y:S02]  /*15d40*/  ISETP.GE.AND P0, PT, R100, c[0x0][0x220], PT ;  /* 0x0000880064007a0c */ /* 0x000fe40003f06270 */
[C---:B------:R-:W-:Y:S04]  /*15d50*/  LEA R2, P3, R10.reuse, R152, 0x1 ;  /* 0x000000980a027211 */ /* 0x040fe800078608ff */
[----:B------:R-:W-:Y:S07]  /*15d60*/  LEA.HI.X R3, R10, R153, R11, 0x1, P3 ;  /* 0x000000990a037211 */ /* 0x000fee00018f0c0b */
[----:B------:R-:W-:Y:S01]  /*15d70*/  @P0 STS.128 [R189+0x6000], RZ ;  /* 0x006000ffbd000388 */ /* 0x000fe20000000c00 */
[-C--:B------:R-:W-:Y:S02]  /*15d80*/  @!P0 IADD3 R5, P2, R176, R10.reuse, RZ ;  /* 0x0000000ab0058210 */ /* 0x080fe40007f5e0ff */
[C---:B------:R-:W-:Y:S02]  /*15d90*/  @!P0 LEA R7, P1, R192.reuse, R10, 0x5 ;  /* 0x0000000ac0078211 */ /* 0x040fe400078228ff */
        /* <DEDUP_REMOVED lines=13> */
[----:B------:R-:W-:Y:S02]  /*15e70*/  @!P0 MOV R7, c[0x0][0x1a4] ;  /* 0x0000690000078a02 */ /* 0x000fe40000000f00 */
[-C--:B------:R-:W-:Y:S01]  /*15e80*/  @!P0 MOV R17, R11.reuse ;  /* 0x0000000b00118202 */ /* 0x080fe20000000f00 */
[----:B------:R-:W-:Y:S01]  /*15e90*/  @!PT LDS RZ, [RZ] ;  /* 0x00000000fffff984 */ /* 0x000fe20000000800 */
[----:B------:R-:W-:Y:S01]  /*15ea0*/  @!PT LDS RZ, [RZ] ;  /* 0x00000000fffff984 */ /* 0x000fe20000000800 */
[----:B------:R-:W-:Y:S01]  /*15eb0*/  @!PT LDS RZ, [RZ] ;  /* 0x00000000fffff984 */ /* 0x000fe20000000800 */
[----:B------:R2:W-:Y:S01]  /*15ec0*/  @!P0 LDGSTS.E.BYPASS.LTC128B.128 [R189+0x6800], [R20.64] ;  /* 0x0680000014bd8fae */ /* 0x0005e2000b901d46 */
[CC--:B------:R-:W-:Y:S01]  /*15ed0*/  @!P0 LEA R9, P1, R192.reuse, R10.reuse, 0x6 ;  /* 0x0000000ac0098211 */ /* 0x0c0fe200078230ff */
[----:B------:R-:W-:Y:S01]  /*15ee0*/  @!P0 IMAD R7, R7, 0x30, RZ ;  /* 0x0000003007078824 */ /* 0x000fe200078e02ff */
[----:B------:R-:W-:Y:S01]  /*15ef0*/  @!P0 MOV R8, c[0x0][0x1a4] ;  /* 0x0000690000088a02 */ /* 0x000fe20000000f00 */
[C---:B------:R-:W-:Y:S01]  /*15f00*/  @!P0 IMAD.WIDE.U32 R16, R192.reuse, 0x30, R16 ;  /* 0x00000030c0108825 */ /* 0x040fe200078e0010 */
[----:B------:R-:W-:Y:S02]  /*15f10*/  @!P0 MOV R12, R10 ;  /* 0x0000000a000c8202 */ /* 0x000fe40000000f00 */
[----:B------:R-:W-:Y:S01]  /*15f20*/  @!P0 LEA.HI.X R8, R192, R11, R8, 0x6, P1 ;  /* 0x0000000bc0088211 */ /* 0x000fe200008f3408 */
[----:B------:R-:W-:Y:S01]  /*15f30*/  @P0 STS.128 [R189+0x7000], RZ ;  /* 0x007000ffbd000388 */ /* 0x000fe20000000c00 */
[CC--:B------:R-:W-:Y:S02]  /*15f40*/  @!P0 LEA R14, P1, R9.reuse, R152.reuse, 0x1 ;  /* 0x00000098090e8211 */ /* 0x0c0fe400078208ff */
[C---:B------:R-:W-:Y:S02]  /*15f50*/  @!P0 LEA R28, P4, R16.reuse, R152, 0x1 ;  /* 0x00000098101c8211 */ /* 0x040fe400078808ff */
[----:B------:R-:W-:Y:S02]  /*15f60*/  @!P0 LEA.HI.X R15, R9, R153, R8, 0x1, P1 ;  /* 0x00000099090f8211 */ /* 0x000fe400008f0c08 */
[----:B------:R-:W-:Y:S01]  /*15f70*/  @!P0 IADD3 R8, R7, R17, RZ ;  /* 0x0000001107088210 */ /* 0x000fe20007ffe0ff */
[----:B------:R-:W-:Y:S01]  /*15f80*/  @!PT LDS RZ, [RZ] ;  /* 0x00000000fffff984 */ /* 0x000fe20000000800 */
[----:B------:R-:W-:Y:S01]  /*15f90*/  @!PT LDS RZ, [RZ] ;  /* 0x00000000fffff984 */ /* 0x000fe20000000800 */
[----:B------:R-:W-:Y:S01]  /*15fa0*/  @!PT LDS RZ, [RZ] ;  /* 0x00000000fffff984 */ /* 0x000fe20000000800 */
[----:B------:R3:W-:Y:S01]  /*15fb0*/  @!P0 LDGSTS.E.BYPASS.LTC128B.128 [R189+0x7000], [R18.64] ;  /* 0x0700000012bd8fae */ /* 0x0007e2000b901d46 */
[----:B------:R-:W-:Y:S02]  /*15fc0*/  @!P0 MOV R13, R11 ;  /* 0x0000000b000d8202 */ /* 0x000fe40000000f00 */
[----:B------:R-:W-:Y:S02]  /*15fd0*/  @!P0 LEA.HI.X R29, R16, R153, R8, 0x1, P4 ;  /* 0x00000099101d8211 */ /* 0x000fe400020f0c08 */
[----:B------:R-:W-:Y:S01]  /*15fe0*/  @!P0 MOV R6, c[0x0][0x1a4] ;  /* 0x0000690000068a02 */ /* 0x000fe20000000f00 */
[----:B------:R-:W-:Y:S01]  /*15ff0*/  @!P0 IMAD.WIDE.U32 R12, R192, 0x50, R12 ;  /* 0x00000050c00c8825 */ /* 0x000fe200078e000c */
[----:B------:R-:W-:Y:S01]  /*16000*/  @!P0 MOV R5, c[0x0][0x1a4] ;  /* 0x0000690000058a02 */ /* 0x000fe20000000f00 */
[----:B------:R-:W-:Y:S01]  /*16010*/  @P0 STS.128 [R189+0x7800], RZ ;  /* 0x007800ffbd000388 */ /* 0x000fe20000000c00 */
[----:B------:R-:W-:Y:S01]  /*16020*/  @!P0 MOV R22, R10 ;  /* 0x0000000a00168202 */ /* 0x000fe20000000f00 */
[----:B------:R-:W-:Y:S01]  /*16030*/  @!P0 IMAD R6, R6, 0x50, RZ ;  /* 0x0000005006068824 */ /* 0x000fe200078e02ff */
[-C--:B------:R-:W-:Y:S01]  /*16040*/  @!P0 LEA R26, P3, R12, R152.reuse, 0x1 ;  /* 0x000000980c1a8211 */ /* 0x080fe200078608ff */
[----:B------:R-:W-:Y:S01]  /*16050*/  @!P0 IMAD R5, R5, 0x60, RZ ;  /* 0x0000006005058824 */ /* 0x000fe200078e02ff */
[----:B------:R-:W-:Y:S01]  /*16060*/  @!P0 MOV R23, R11 ;  /* 0x0000000b00178202 */ /* 0x000fe20000000f00 */
[----:B------:R-:W-:Y:S01]  /*16070*/  @!P0 IMAD.WIDE.U32 R10, R192, 0x60, R10 ;  /* 0x00000060c00a8825 */ /* 0x000fe200078e000a */
[----:B------:R-:W-:Y:S01]  /*16080*/  @!P0 IADD3 R6, R6, R13, RZ ;  /* 0x0000000d06068210 */ /* 0x000fe20007ffe0ff */
[----:B------:R-:W-:Y:S01]  /*16090*/  @!PT LDS RZ, [RZ] ;  /* 0x00000000fffff984 */ /* 0x000fe20000000800 */
[----:B------:R-:W-:Y:S01]  /*160a0*/  @!PT LDS RZ, [RZ] ;  /* 0x00000000fffff984 */ /* 0x000fe20000000800 */
[----:B------:R-:W-:Y:S01]  /*160b0*/  @!PT LDS RZ, [RZ] ;  /* 0x00000000fffff984 */ /* 0x000fe20000000800 */
[----:B------:R4:W-:Y:S01]  /*160c0*/  @!P0 LDGSTS.E.BYPASS.LTC128B.128 [R189+0x7800], [R28.64] ;  /* 0x078000001cbd8fae */ /* 0x0009e2000b901d46 */
[----:B------:R-:W-:Y:S01]  /*160d0*/  @!P0 MOV R4, c[0x0][0x1a4] ;  /* 0x0000690000048a02 */ /* 0x000fe20000000f00 */
[----:B------:R-:W-:Y:S01]  /*160e0*/  @!P0 IMAD.WIDE.U32 R22, R192, 0x70, R22 ;  /* 0x00000070c0168825 */ /* 0x000fe200078e0016 */
[----:B------:R-:W-:Y:S02]  /*160f0*/  @!P0 LEA.HI.X R27, R12, R153, R6, 0x1, P3 ;  /* 0x000000990c1b8211 */ /* 0x000fe400018f0c06 */
[-C--:B------:R-:W-:Y:S01]  /*16100*/  @!P0 LEA R24, P2, R10, R152.reuse, 0x1 ;  /* 0x000000980a188211 */ /* 0x080fe200078408ff */
[----:B------:R-:W-:Y:S01]  /*16110*/  @!P0 IMAD R4, R4, 0x70, RZ ;  /* 0x0000007004048824 */ /* 0x000fe200078e02ff */
[----:B------:R-:W-:Y:S01]  /*16120*/  @!P0 IADD3 R5, R5, R11, RZ ;  /* 0x0000000b05058210 */ /* 0x000fe20007ffe0ff */
[----:B------:R-:W-:Y:S01]  /*16130*/  @P0 STS.128 [R189+0x8000], RZ ;  /* 0x008000ffbd000388 */ /* 0x000fe20000000c00 */
[----:B------:R-:W-:Y:S02]  /*16140*/  @!P0 LEA R30, P1, R22, R152, 0x1 ;  /* 0x00000098161e8211 */ /* 0x000fe400078208ff */
[----:B------:R-:W-:Y:S02]  /*16150*/  @!P0 LEA.HI.X R25, R10, R153, R5, 0x1, P2 ;  /* 0x000000990a198211 */ /* 0x000fe400010f0c05 */
[----:B------:R-:W-:Y:S03]  /*16160*/  @!P0 IADD3 R4, R4, R23, RZ ;  /* 0x0000001704048210 */ /* 0x000fe60007ffe0ff */
[----:B------:R-:W-:Y:S01]  /*16170*/  @!PT LDS RZ, [RZ] ;  /* 0x00000000fffff984 */ /* 0x000fe20000000800 */
[----:B------:R-:W-:Y:S01]  /*16180*/  @!PT LDS RZ, [RZ] ;  /* 0x00000000fffff984 */ /* 0x000fe20000000800 */
[----:B------:R-:W-:Y:S01]  /*16190*/  @!PT LDS RZ, [RZ] ;  /* 0x00000000fffff984 */ /* 0x000fe20000000800 */
[----:B------:R5:W-:Y:S01]  /*161a0*/  @!P0 LDGSTS.E.BYPASS.LTC128B.128 [R189+0x8000], [R14.64] ;  /* 0x080000000ebd8fae */ /* 0x000be2000b901d46 */
[----:B------:R-:W-:Y:S02]  /*161b0*/  @!P0 LEA.HI.X R31, R22, R153, R4, 0x1, P1 ;  /* 0x00000099161f8211 */ /* 0x000fe400008f0c04 */
[----:B------:R-:W-:Y:S05]  /*161c0*/  ISETP.GE.AND P1, PT, R188, 0x2, PT ;  /* 0x00000002bc00780c */ /* 0x000fea0003f26270 */
        /* <DEDUP_REMOVED lines=17> */
[----:B------:R-:W5:Y:S08]  /*162e0*/  LDSM.16.M88.4 R112, [R173+0x2800] ;  /* 0x00280000ad70783b */ /* 0x000f700000000200 */
[----:B------:R-:W2:Y:S08]  /*162f0*/  LDSM.16.M88.4 R116, [R173+0x3000] ;  /* 0x00300000ad74783b */ /* 0x000eb00000000200 */
[----:B------:R-:W4:Y:S08]  /*16300*/  LDSM.16.M88.4 R120, [R173+0x3800] ;  /* 0x00380000ad78783b */ /* 0x000f300000000200 */
[----:B------:R-:W1:Y:S08]  /*16310*/  LDSM.16.M88.4 R124, [R173+0x4000] ;  /* 0x00400000ad7c783b */ /* 0x000e700000000200 */
[----:B------:R-:W1:Y:S08]  /*16320*/  LDSM.16.M88.4 R128, [R173+0x4800] ;  /* 0x00480000ad80783b */ /* 0x000e700000000200 */
[----:B------:R-:W0:Y:S08]  /*16330*/  LDGDEPBAR ;  /* 0x00000000000079af */ /* 0x000e300000000000 */
[----:B------:R-:W1:Y:S08]  /*16340*/  LDSM.16.M88.4 R132, [R173+0x5000] ;  /* 0x00500000ad84783b */ /* 0x000e700000000200 */
[----:B------:R-:W2:Y:S08]  /*16350*/  LDSM.16.M88.4 R136, [R173+0x5800] ;  /* 0x00580000ad88783b */ /* 0x000eb00000000200 */
[----:B------:R-:W-:Y:S08]  /*16360*/  LDSM.16.M88.4 R140, [R172] ;  /* 0x00000000ac8c783b */ /* 0x000ff00000000200 */
[----:B------:R-:W2:Y:S08]  /*16370*/  LDSM.16.M88.4 R144, [R167+0x2000] ;  /* 0x00200000a790783b */ /* 0x000eb00000000200 */
[----:B------:R-:W2:Y:S08]  /*16380*/  LDSM.16.M88.4 R148, [R167+0x2800] ;  /* 0x00280000a794783b */ /* 0x000eb00000000200 */
[----:B------:R-:W4:Y:S01]  /*16390*/  LDSM.16.M88.4 R152, [R167+0x3000] ;  /* 0x00300000a798783b */ /* 0x000f220000000200 */
[C---:B-1----:R-:W-:Y:S08]  /*163a0*/  HMMA.16816.F32.BF16 R4, R104.reuse, R108, RZ ;  /* 0x0000006c6804723c */ /* 0x042ff000000418ff */
[C---:B------:R-:W-:Y:S01]  /*163b0*/  HMMA.16816.F32.BF16 R8, R104.reuse, R110, RZ ;  /* 0x0000006e6808723c */ /* 0x040fe200000418ff */
[----:B------:R-:W-:Y:S07]  /*163c0*/  LDSM.16.M88.4 R108, [R167+0x4000] ;  /* 0x00400000a76c783b */ /* 0x000fee0000000200 */
[C---:B-----5:R-:W-:Y:S08]  /*163d0*/  HMMA.16816.F32.BF16 R12, R104.reuse, R112, RZ ;  /* 0x00000070680c723c */ /* 0x060ff000000418ff */
[C---:B---3--:R-:W-:Y:S01]  /*163e0*/  HMMA.16816.F32.BF16 R16, R104.reuse, R114, RZ ;  /* 0x000000726810723c */ /* 0x048fe200000418ff */
[----:B------:R-:W-:Y:S07]  /*163f0*/  LDSM.16.M88.4 R112, [R167+0x4800] ;  /* 0x00480000a770783b */ /* 0x000fee0000000200 */
[C---:B--2---:R-:W-:Y:S08]  /*16400*/  HMMA.16816.F32.BF16 R20, R104.reuse, R116, RZ ;  /* 0x000000746814723c */ /* 0x044ff000000418ff */
[C---:B------:R-:W-:Y:S01]  /*16410*/  HMMA.16816.F32.BF16 R24, R104.reuse, R118, RZ ;  /* 0x000000766818723c */ /* 0x040fe200000418ff */
[----:B------:R-:W-:Y:S07]  /*16420*/  LDSM.16.M88.4 R116, [R167+0x5000] ;  /* 0x00500000a774783b */ /* 0x000fee0000000200 */
[C---:B----4-:R-:W-:Y:S08]  /*16430*/  HMMA.16816.F32.BF16 R28, R104.reuse, R120, RZ ;  /* 0x00000078681c723c */ /* 0x050ff000000418ff */
        /* <DEDUP_REMOVED lines=100> */
[C---:B---3--:R-:W-:Y:S08]  /*16a80*/  HMMA.16816.F32.BF16 R28, R116.reuse, R8, R28 ;  /* 0x00000008741c723c */ /* 0x048ff0000004181c */
[----:B------:R-:W3:Y:S01]  /*16a90*/  MUFU.TANH R226, R23 ;  /* 0x0000001700e27308 */ /* 0x000ee20000002400 */
[C---:B------:R-:W-:Y:S01]  /*16aa0*/  HMMA.16816.F32.BF16 R32, R116.reuse, R10, R32 ;  /* 0x0000000a7420723c */ /* 0x040fe20000041820 */
[----:B------:R-:W1:Y:S08]  /*16ab0*/  LDSM.16.M88.4 R8, [R156+0x2800] ;  /* 0x002800009c08783b */ /* 0x000e700000000200 */
[----:B------:R-:W1:Y:S01]  /*16ac0*/  MUFU.TANH R13, R13 ;  /* 0x0000000d000d7308 */ /* 0x000e620000002400 */
        /* <DEDUP_REMOVED lines=18> */
[----:B------:R-:W-:Y:S03]  /*16bf0*/  FMUL.FTZ R38, R38, c[0x0][0x2ec] ;  /* 0x0000bb0026267a20 */ /* 0x000fe60000410000 */
[----:B------:R1:W1:Y:S01]  /*16c00*/  MUFU.TANH R144, R12 ;  /* 0x0000000c00907308 */ /* 0x0002620000002400 */
[C---:B------:R-:W-:Y:S03]  /*16c10*/  HMMA.16816.F32.BF16 R48, R116.reuse, R10, R48 ;  /* 0x0000000a7430723c */ /* 0x040fe60000041830 */
[----:B------:R-:W-:Y:S02]  /*16c20*/  FMUL.FTZ R39, R39, c[0x0][0x2ec] ;  /* 0x0000bb0027277a20 */ /* 0x000fe40000410000 */
[----:B------:R-:W-:Y:S02]  /*16c30*/  FMUL.FTZ R41, R41, c[0x0][0x2ec] ;  /* 0x0000bb0029297a20 */ /* 0x000fe40000410000 */
[----:B------:R-:W-:Y:S02]  /*16c40*/  FMUL.FTZ R42, R42, c[0x0][0x2ec] ;  /* 0x0000bb002a2a7a20 */ /* 0x000fe40000410000 */
[----:B------:R-:W2:Y:S01]  /*16c50*/  MUFU.TANH R213, R213 ;  /* 0x000000d500d57308 */ /* 0x000ea20000002400 */
[C---:B-----5:R-:W-:Y:S03]  /*16c60*/  HMMA.16816.F32.BF16 R52, R116.reuse, R4, R52 ;  /* 0x000000047434723c */ /* 0x060fe60000041834 */
[----:B------:R-:W-:Y:S02]  /*16c70*/  FMUL.FTZ R43, R43, c[0x0][0x2ec] ;  /* 0x0000bb002b2b7a20 */ /* 0x000fe40000410000 */
[----:B------:R-:W-:Y:S02]  /*16c80*/  FMUL.FTZ R8, R44, c[0x0][0x2ec] ;  /* 0x0000bb002c087a20 */ /* 0x000fe40000410000 */
[----:B------:R-:W-:Y:S02]  /*16c90*/  FMUL.FTZ R45, R45, c[0x0][0x2ec] ;  /* 0x0000bb002d2d7a20 */ /* 0x000fe40000410000 */
[----:B------:R-:W2:Y:S01]  /*16ca0*/  MUFU.TANH R17, R17 ;  /* 0x0000001100117308 */ /* 0x000ea20000002400 */
[C---:B------:R-:W-:Y:S03]  /*16cb0*/  HMMA.16816.F32.BF16 R56, R116.reuse, R6, R56 ;  /* 0x000000067438723c */ /* 0x040fe60000041838 */
[----:B------:R-:W-:Y:S02]  /*16cc0*/  FMUL.FTZ R46, R46, c[0x0][0x2ec] ;  /* 0x0000bb002e2e7a20 */ /* 0x000fe40000410000 */
[----:B------:R-:W-:Y:S02]  /*16cd0*/  FMUL.FTZ R47, R47, c[0x0][0x2ec] ;  /* 0x0000bb002f2f7a20 */ /* 0x000fe40000410000 */
[----:B-1----:R-:W-:Y:S02]  /*16ce0*/  FMUL.FTZ R12, R48, c[0x0][0x2ec] ;  /* 0x0000bb00300c7a20 */ /* 0x002fe40000410000 */
[----:B------:R1:W1:Y:S03]  /*16cf0*/  MUFU.TANH R134, R8 ;  /* 0x0000000800867308 */ /* 0x0002660000002400 */
[----:B------:R-:W-:Y:S02]  /*16d00*/  FMUL.FTZ R49, R49, c[0x0][0x2ec] ;  /* 0x0000bb0031317a20 */ /* 0x000fe40000410000 */
[----:B------:R-:W-:Y:S02]  /*16d10*/  FMUL.FTZ R7, R54, c[0x0][0x2ec] ;  /* 0x0000bb0036077a20 */ /* 0x000fe40000410000 */
[----:B------:R-:W-:Y:S02]  /*16d20*/  FMUL.FTZ R5, R55, c[0x0][0x2ec] ;  /* 0x0000bb0037057a20 */ /* 0x000fe40000410000 */
[----:B------:R-:W-:Y:S01]  /*16d30*/  FMUL.FTZ R50, R50, c[0x0][0x2ec] ;  /* 0x0000bb0032327a20 */ /* 0x000fe20000410000 */
        /* <DEDUP_REMOVED lines=9> */
[----:B-1----:R-:W1:Y:S01]  /*16dd0*/  LDSM.16.M88.4 R8, [R156+0x3800] ;  /* 0x003800009c08783b */ /* 0x002e620000000200 */
[----:B------:R-:W-:Y:S05]  /*16de0*/  DEPBAR.LE SB0, 0x0 ;  /* 0x000080000000791a */ /* 0x000fea0000000000 */
[----:B------:R-:W1:Y:S02]  /*16df0*/  MUFU.TANH R220, R220 ;  /* 0x000000dc00dc7308 */ /* 0x000e640000002400 */
[----:B------:R-:W-:Y:S08]  /*16e00*/  BAR.SYNC.DEFER_BLOCKING 0x0 ;  /* 0x0000000000007b1d */ /* 0x000ff00000010000 */
[----:B------:R1:W1:Y:S10]  /*16e10*/  MUFU.TANH R228, R22 ;  /* 0x0000001600e47308 */ /* 0x0002740000002400 */
[----:B------:R-:W2:Y:S10]  /*16e20*/  MUFU.TANH R216, R216 ;  /* 0x000000d800d87308 */ /* 0x000eb40000002400 */
[----:B------:R2:W2:Y:S01]  /*16e30*/  MUFU.TANH R214, R25 ;  /* 0x0000001900d67308 */ /* 0x0004a20000002400 */
[C---:B-1----:R-:W-:Y:S09]  /*16e40*/  HMMA.16816.F32.BF16 R60, R116.reuse, R8, R60 ;  /* 0x00000008743c723c */ /* 0x042ff2000004183c */
[----:B------:R1:W1:Y:S01]  /*16e50*/  MUFU.TANH R224, R26 ;  /* 0x0000001a00e07308 */ /* 0x0002620000002400 */
[----:B------:R-:W-:Y:S09]  /*16e60*/  HMMA.16816.F32.BF16 R64, R116, R10, R64 ;  /* 0x0000000a7440723c */ /* 0x000ff20000041840 */
[----:B------:R1:W1:Y:S05]  /*16e70*/  MUFU.TANH R222, R27 ;  /* 0x0000001b00de7308 */ /* 0x00026a0000002400 */
[----:B------:R-:W-:Y:S05]  /*16e80*/  FMUL.FTZ R9, R60, c[0x0][0x2ec] ;  /* 0x0000bb003c097a20 */ /* 0x000fea0000410000 */
[----:B------:R-:W1:Y:S01]  /*16e90*/  MUFU.TANH R204, R204 ;  /* 0x000000cc00cc7308 */ /* 0x000e620000002400 */
[----:B------:R-:W-:Y:S02]  /*16ea0*/  FMUL.FTZ R11, R61, c[0x0][0x2ec] ;  /* 0x0000bb003d0b7a20 */ /* 0x000fe40000410000 */
[----:B------:R-:W-:Y:S02]  /*16eb0*/  FMUL.FTZ R23, R63, c[0x0][0x2ec] ;  /* 0x0000bb003f177a20 */ /* 0x000fe40000410000 */
[----:B------:R-:W-:Y:S02]  /*16ec0*/  FMUL.FTZ R62, R62, c[0x0][0x2ec] ;  /* 0x0000bb003e3e7a20 */ /* 0x000fe40000410000 */
[----:B------:R-:W-:Y:S02]  /*16ed0*/  FMUL.FTZ R63, R64, c[0x0][0x2ec] ;  /* 0x0000bb00403f7a20 */ /* 0x000fe40000410000 */
[----:B------:R-:W-:Y:S01]  /*16ee0*/  FMUL.FTZ R61, R65, c[0x0][0x2ec] ;  /* 0x0000bb00413d7a20 */ /* 0x000fe20000410000 */
[----:B------:R1:W1:Y:S01]  /*16ef0*/  MUFU.TANH R202, R29 ;  /* 0x0000001d00ca7308 */ /* 0x0002620000002400 */
[----:B------:R-:W-:Y:S02]  /*16f00*/  FMUL.FTZ R37, R66, c[0x0][0x2ec] ;  /* 0x0000bb0042257a20 */ /* 0x000fe40000410000 */
[----:B------:R-:W-:Y:S07]  /*16f10*/  FMUL.FTZ R36, R67, c[0x0][0x2ec] ;  /* 0x0000bb0043247a20 */ /* 0x000fee0000410000 */
        /* <DEDUP_REMOVED lines=36> */
[----:B-1234-:R-:W-:Y:S05]  /*17160*/  IMAD.MOV.U32 R6, RZ, RZ, c[0x0][0x198] ;  /* 0x00006600ff067624 */ /* 0x01efea00078e00ff */
[----:B------:R-:W-:Y:S04]  /*17170*/  LEA R24, -R6, RZ, 0x7 ;  /* 0x000000ff06187211 */ /* 0x000fe800078e39ff */
[----:B------:R-:W-:Y:S01]  /*17180*/  SHF.R.S32.HI R25, RZ, 0x1f, R24 ;  /* 0x0000001fff197819 */ /* 0x000fe20000011418 */
        /* <DEDUP_REMOVED lines=61> */
.L_x_7081:
[----:B------:R1:W-:Y:S01]  /*17560*/  @P0 STS.128 [R189+0x2000], RZ ;  /* 0x002000ffbd000388 */ /* 0x0003e20000000c00 */
[-C--:B------:R-:W-:Y:S01]  /*17570*/  @!P0 IADD3 R27, P2, R178, R24.reuse, RZ ;  /* 0x00000018b21b8210 */ /* 0x080fe20007f5e0ff */
[----:B------:R-:W-:Y:S01]  /*17580*/  @!P0 IMAD.MOV.U32 R2, RZ, RZ, c[0x0][0x19c] ;  /* 0x00006700ff028624 */ /* 0x000fe200078e00ff */
[CC--:B------:R-:W-:Y:S01]  /*17590*/  @!P0 LEA R3, P1, R6.reuse, R24.reuse, 0x5 ;  /* 0x0000001806038211 */ /* 0x0c0fe200078228ff */
[C---:B------:R-:W-:Y:S01]  /*175a0*/  @!P0 IMAD.WIDE.U32 R28, R6.reuse, 0x30, R24 ;  /* 0x00000030061c8825 */ /* 0x040fe200078e0018 */
[----:B------:R-:W-:Y:S02]  /*175b0*/  @!P0 MOV R38, R24 ;  /* 0x0000001800268202 */ /* 0x000fe40000000f00 */
[----:B------:R-:W-:Y:S01]  /*175c0*/  @!P0 LEA.HI.X R2, R6, R25, R2, 0x5, P1 ;  /* 0x0000001906028211 */ /* 0x000fe200008f2c02 */
[--C-:B------:R-:W-:Y:S01]  /*175d0*/  @!P0 IMAD.X R4, R177, 0x1, R25.reuse, P2 ;  /* 0x00000001b1048824 */ /* 0x100fe200010e0619 */
[-C--:B------:R-:W-:Y:S01]  /*175e0*/  @!P0 LEA R32, P2, R27, R184.reuse, 0x1 ;  /* 0x000000b81b208211 */ /* 0x080fe200078408ff */
[----:B------:R-:W-:Y:S01]  /*175f0*/  @!P0 IMAD.MOV.U32 R39, RZ, RZ, R25 ;  /* 0x000000ffff278224 */ /* 0x000fe200078e0019 */
[-C--:B------:R-:W-:Y:S01]  /*17600*/  @!P0 LEA R30, P1, R3, R184.reuse, 0x1 ;  /* 0x000000b8031e8211 */ /* 0x080fe200078208ff */
[----:B------:R-:W-:Y:S01]  /*17610*/  @!P0 IMAD.MOV.U32 R26, RZ, RZ, R24 ;  /* 0x000000ffff1a8224 */ /* 0x000fe200078e0018 */
[-C--:B------:R-:W-:Y:S01]  /*17620*/  @!P0 LEA.HI.X R33, R27, R185.reuse, R4, 0x1, P2 ;  /* 0x000000b91b218211 */ /* 0x080fe200010f0c04 */
[----:B------:R-:W-:Y:S01]  /*17630*/  @!P0 IMAD.MOV.U32 R4, RZ, RZ, c[0x0][0x19c] ;  /* 0x00006700ff048624 */ /* 0x000fe200078e00ff */
[----:B------:R-:W-:Y:S01]  /*17640*/  LEA R34, P2, R24, R184, 0x1 ;  /* 0x000000b818227211 */ /* 0x000fe200078408ff */
[----:B------:R-:W-:Y:S01]  /*17650*/  @!P0 IMAD.WIDE.U32 R38, R6, 0x50, R38 ;  /* 0x0000005006268825 */ /* 0x000fe200078e0026 */
[-C--:B------:R-:W-:Y:S02]  /*17660*/  @!P0 LEA.HI.X R31, R3, R185.reuse, R2, 0x1, P1 ;  /* 0x000000b9031f8211 */ /* 0x080fe400008f0c02 */
[----:B------:R-:W-:Y:S01]  /*17670*/  LEA.HI.X R35, R24, R185, R25, 0x1, P2 ;  /* 0x000000b918237211 */ /* 0x000fe200010f0c19 */
[----:B------:R-:W-:Y:S01]  /*17680*/  @!P0 IMAD.MOV.U32 R3, RZ, RZ, c[0x0][0x19c] ;  /* 0x00006700ff038624 */ /* 0x000fe200078e00ff */
[----:B------:R-:W-:Y:S01]  /*17690*/  @!P0 LEA R8, P1, R6, R24, 0x6 ;  /* 0x0000001806088211 */ /* 0x000fe200078230ff */
[----:B------:R-:W-:Y:S02]  /*176a0*/  @!P0 IMAD R4, R4, 0x30, RZ ;  /* 0x0000003004048824 */ /* 0x000fe400078e02ff */
[----:B------:R-:W-:Y:S01]  /*176b0*/  @!PT LDS RZ, [RZ] ;  /* 0x00000000fffff984 */ /* 0x000fe20000000800 */
[----:B------:R-:W-:Y:S01]  /*176c0*/  @!PT LDS RZ, [RZ] ;  /* 0x00000000fffff984 */ /* 0x000fe20000000800 */
[----:B------:R-:W-:Y:S01]  /*176d0*/  @!PT LDS RZ, [RZ] ;  /* 0x00000000fffff984 */ /* 0x000fe20000000800 */
[----:B------:R1:W-:Y:S01]  /*176e0*/  @!P0 LDGSTS.E.BYPASS.LTC128B.128 [R189+0x2000], [R34.64] ;  /* 0x0200000022bd8fae */ /* 0x0003e2000b901d46 */
[----:B------:R-:W-:Y:S01]  /*176f0*/  @!P0 LEA.HI.X R3, R6, R25, R3, 0x6, P1 ;  /* 0x0000001906038211 */ /* 0x000fe200008f3403 */
[----:B------:R-:W-:Y:S01]  /*17700*/  @!P0 IMAD.IADD R4, R4, 0x1, R29 ;  /* 0x0000000104048824 */ /* 0x000fe200078e021d */
[CC--:B------:R-:W-:Y:S01]  /*17710*/  @!P0 LEA R40, P1, R28.reuse, R184.reuse, 0x1 ;  /* 0x000000b81c288211 */ /* 0x0c0fe200078208ff */
[----:B------:R1:W-:Y:S01]  /*17720*/  @P0 STS.128 [R189+0x2800], RZ ;  /* 0x002800ffbd000388 */ /* 0x0003e20000000c00 */
[----:B------:R-:W-:Y:S02]  /*17730*/  @!P0 IMAD.MOV.U32 R27, RZ, RZ, R25 ;  /* 0x000000ffff1b8224 */ /* 0x000fe400078e0019 */
[----:B------:R-:W-:Y:S01]  /*17740*/  @!P0 LEA.HI.X R41, R28, R185, R4, 0x1, P1 ;  /* 0x000000b91c298211 */ /* 0x000fe200008f0c04 */
[----:B------:R-:W-:Y:S01]  /*17750*/  @!PT LDS RZ, [RZ] ;  /* 0x00000000fffff984 */ /* 0x000fe20000000800 */
[----:B------:R-:W-:Y:S01]  /*17760*/  @!PT LDS RZ, [RZ] ;  /* 0x00000000fffff984 */ /* 0x000fe20000000800 */
[----:B------:R-:W-:Y:S01]  /*17770*/  @!PT LDS RZ, [RZ] ;  /* 0x00000000fffff984 */ /* 0x000fe20000000800 */
[----:B------:R1:W-:Y:S01]  /*17780*/  @!P0 LDGSTS.E.BYPASS.LTC128B.128 [R189+0x2800], [R32.64] ;  /* 0x0280000020bd8fae */ /* 0x0003e2000b901d46 */
[----:B------:R-:W-:Y:S01]  /*17790*/  @!P0 IMAD.MOV.U32 R2, RZ, RZ, c[0x0][0x19c] ;  /* 0x00006700ff028624 */ /* 0x000fe200078e00ff */
[-C--:B------:R-:W-:Y:S01]  /*177a0*/  @!P0 LEA R42, P1, R38, R184.reuse, 0x1 ;  /* 0x000000b8262a8211 */ /* 0x080fe200078208ff */
[----:B------:R-:W-:Y:S01]  /*177b0*/  @!P0 IMAD.WIDE.U32 R26, R6, 0x60, R26 ;  /* 0x00000060061a8825 */ /* 0x000fe200078e001a */
[----:B------:R1:W-:Y:S03]  /*177c0*/  @P0 STS.128 [R189+0x3000], RZ ;  /* 0x003000ffbd000388 */ /* 0x0003e60000000c00 */
[----:B------:R-:W-:Y:S01]  /*177d0*/  @!P0 IMAD R2, R2, 0x50, RZ ;  /* 0x0000005002028824 */ /* 0x000fe200078e02ff */
[----:B------:R-:W-:Y:S01]  /*177e0*/  @!PT LDS RZ, [RZ] ;  /* 0x00000000fffff984 */ /* 0x000fe20000000800 */
[----:B------:R-:W-:Y:S01]  /*177f0*/  @!PT LDS RZ, [RZ] ;  /* 0x00000000fffff984 */ /* 0x000fe20000000800 */
[----:B------:R-:W-:Y:S01]  /*17800*/  @!PT LDS RZ, [RZ] ;  /* 0x00000000fffff984 */ /* 0x000fe20000000800 */
[----:B------:R1:W-:Y:S01]  /*17810*/  @!P0 LDGSTS.E.BYPASS.LTC128B.128 [R189+0x3000], [R30.64] ;  /* 0x030000001ebd8fae */ /* 0x0003e2000b901d46 */
[----:B------:R-:W-:Y:S01]  /*17820*/  @!P0 IMAD.WIDE.U32 R24, R6, 0x70, R24 ;  /* 0x0000007006188825 */ /* 0x000fe200078e0018 */
[-C--:B------:R-:W-:Y:S02]  /*17830*/  @!P0 LEA R28, P2, R26, R184.reuse, 0x1 ;  /* 0x000000b81a1c8211 */ /* 0x080fe400078408ff */
[----:B------:R1:W-:Y:S01]  /*17840*/  @P0 STS.128 [R189+0x3800], RZ ;  /* 0x003800ffbd000388 */ /* 0x0003e20000000c00 */
[----:B------:R-:W-:Y:S01]  /*17850*/  @!P0 IADD3 R6, R2, R39, RZ ;  /* 0x0000002702068210 */ /* 0x000fe20007ffe0ff */
[----:B------:R-:W-:Y:S02]  /*17860*/  @!P0 IMAD.MOV.U32 R2, RZ, RZ, c[0x0][0x19c] ;  /* 0x00006700ff028624 */ /* 0x000fe400078e00ff */
        /* <DEDUP_REMOVED lines=8> */
[----:B------:R-:W-:Y:S01]  /*178f0*/  @!P0 IMAD.MOV.U32 R4, RZ, RZ, c[0x0][0x19c] ;  /* 0x00006700ff048624 */ /* 0x000fe200078e00ff */
[----:B------:R-:W-:Y:S01]  /*17900*/  @!P0 LEA R38, P1, R24, R184, 0x1 ;  /* 0x000000b818268211 */ /* 0x000fe200078208ff */
[----:B------:R-:W-:Y:S01]  /*17910*/  IMAD.MOV.U32 R184, RZ, RZ, R34 ;  /* 0x000000ffffb87224 */ /* 0x000fe200078e0022 */
[----:B------:R-:W-:Y:S01]  /*17920*/  @!P0 LEA.HI.X R3, R8, R185, R3, 0x1, P3 ;  /* 0x000000b908038211 */ /* 0x000fe200018f0c03 */
[----:B------:R-:W-:Y:S01]  /*17930*/  @!P0 IMAD R29, R4, 0x60, RZ ;  /* 0x00000060041d8824 */ /* 0x000fe200078e02ff */
[----:B------:R-:W-:Y:S03]  /*17940*/  @!P0 IADD3 R39, R39, R25, RZ ;  /* 0x0000001927278210 */ /* 0x000fe60007ffe0ff */
[----:B------:R-:W-:Y:S01]  /*17950*/  @!PT LDS RZ, [RZ] ;  /* 0x00000000fffff984 */ /* 0x000fe20000000800 */
[----:B------:R-:W-:Y:S01]  /*17960*/  @!PT LDS RZ, [RZ] ;  /* 0x00000000fffff984 */ /* 0x000fe20000000800 */
[----:B------:R-:W-:Y:S01]  /*17970*/  @!PT LDS RZ, [RZ] ;  /* 0x00000000fffff984 */ /* 0x000fe20000000800 */
[----:B------:R1:W-:Y:S01]  /*17980*/  @!P0 LDGSTS.E.BYPASS.LTC128B.128 [R189+0x4000], [R2.64] ;  /* 0x0400000002bd8fae */ /* 0x0003e2000b901d46 */
[-C--:B------:R-:W-:Y:S01]  /*17990*/  @!P0 LEA.HI.X R39, R24, R185.reuse, R39, 0x1, P1 ;  /* 0x000000b918278211 */ /* 0x080fe200008f0c27 */
[----:B------:R-:W-:Y:S02]  /*179a0*/  @!P0 IMAD.IADD R29, R29, 0x1, R27 ;  /* 0x000000011d1d8824 */ /* 0x000fe400078e021b */
        /* <DEDUP_REMOVED lines=18> */
.L_x_7080:
[----:B--234-:R-:W-:Y:S04]  /*17ad0*/  IADD3 R60, R188, -0x1, RZ ;  /* 0xffffffffbc3c7810 */ /* 0x01cfe80007ffe0ff */
        /* <DEDUP_REMOVED lines=48> */
[C---:B------:R-:W-:Y:S02]  /*17de0*/  FFMA.FTZ R155, R0.reuse, R10, R155 ;  /* 0x0000000a009b7223 */ /* 0x040fe4000001009b */
[C---:B------:R-:W-:Y:S02]  /*17df0*/  FFMA.FTZ R199, R0.reuse, R8, R199 ;  /* 0x0000000800c77223 */ /* 0x040fe400000100c7 */
[CC--:B------:R-:W-:Y:S02]  /*17e00*/  FFMA.FTZ R207, R0.reuse, R4.reuse, R207 ;  /* 0x0000000400cf7223 */ /* 0x0c0fe400000100cf */
[C---:B------:R-:W-:Y:S01]  /*17e10*/  FFMA.FTZ R203, R0.reuse, R4, R203 ;  /* 0x0000000400cb7223 */ /* 0x040fe200000100cb */
[----:B------:R-:W-:Y:S01]  /*17e20*/  FMNMX.FTZ R4, R197, R103, !PT ;  /* 0x00000067c5047209 */ /* 0x000fe20007810000 */
[C---:B------:R-:W-:Y:S02]  /*17e30*/  FFMA.FTZ R195, R0.reuse, R8, R195 ;  /* 0x0000000800c37223 */ /* 0x040fe400000100c3 */
[C---:B------:R-:W-:Y:S01]  /*17e40*/  FFMA.FTZ R205, R0.reuse, R6, R205 ;  /* 0x0000000600cd7223 */ /* 0x040fe200000100cd */
[----:B------:R-:W-:Y:S01]  /*17e50*/  FMNMX.FTZ R4, R199, R4, !PT ;  /* 0x00000004c7047209 */ /* 0x000fe20007810000 */
[C---:B------:R-:W-:Y:S01]  /*17e60*/  FFMA.FTZ R201, R0.reuse, R6, R201 ;  /* 0x0000000600c97223 */ /* 0x040fe200000100c9 */
[----:B------:R-:W-:Y:S01]  /*17e70*/  FMNMX.FTZ R6, R155, R102, !PT ;  /* 0x000000669b067209 */ /* 0x000fe20007810000 */
[CC--:B------:R-:W-:Y:S01]  /*17e80*/  FFMA.FTZ R211, R0.reuse, R3.reuse, R211 ;  /* 0x0000000300d37223 */ /* 0x0c0fe200000100d3 */
        /* <DEDUP_REMOVED lines=12> */
[----:B------:R-:W-:Y:S01]  /*17f50*/  FMNMX.FTZ R4, R16, R19, !PT ;  /* 0x0000001310047209 */ /* 0x000fe20007810000 */
[CC--:B------:R-:W-:Y:S01]  /*17f60*/  FFMA.FTZ R222, R0.reuse, R47.reuse, R222 ;  /* 0x0000002f00de7223 */ /* 0x0c0fe200000100de */
[----:B------:R-:W-:Y:S01]  /*17f70*/  FMNMX.FTZ R19, R209, R6, !PT ;  /* 0x00000006d1137209 */ /* 0x000fe20007810000 */
[----:B------:R-:W-:Y:S01]  /*17f80*/  FFMA.FTZ R214, R0, R47, R214 ;  /* 0x0000002f00d67223 */ /* 0x000fe200000100d6 */
[----:B------:R-:W-:Y:S01]  /*17f90*/  IADD3 R3, R2, 0x58, RZ ;  /* 0x0000005802037810 */ /* 0x000fe20007ffe0ff */
[----:B------:R-:W-:Y:S01]  /*17fa0*/  FFMA.FTZ R212, R0, R45, R212 ;  /* 0x0000002d00d47223 */ /* 0x000fe200000100d4 */
[----:B------:R-:W-:Y:S01]  /*17fb0*/  FMNMX.FTZ R47, R24, R19, !PT ;  /* 0x00000013182f7209 */ /* 0x000fe20007810000 */
[C---:B------:R-:W-:Y:S01]  /*17fc0*/  FFMA.FTZ R204, R0.reuse, R45, R204 ;  /* 0x0000002d00cc7223 */ /* 0x040fe200000100cc */
[----:B------:R-:W-:Y:S01]  /*17fd0*/  FMNMX.FTZ R45, R215, R4, !PT ;  /* 0x00000004d72d7209 */ /* 0x000fe20007810000 */
[C---:B------:R-:W-:Y:S01]  /*17fe0*/  FFMA.FTZ R228, R0.reuse, R53, R228 ;  /* 0x0000003500e47223 */ /* 0x040fe200000100e4 */
[----:B------:R-:W-:Y:S01]  /*17ff0*/  I2F R3, R3 ;  /* 0x0000000300037306 */ /* 0x000fe20000201400 */
[----:B------:R-:W-:Y:S01]  /*18000*/  FFMA.FTZ R32, R0, R32, R17 ;  /* 0x0000002000207223 */ /* 0x000fe20000010011 */
[----:B------:R-:W-:Y:S01]  /*18010*/  IADD3 R13, R2, 0x59, RZ ;  /* 0x00000059020d7810 */ /* 0x000fe20007ffe0ff */
[-C--:B------:R-:W-:Y:S01]  /*18020*/  FFMA.FTZ R210, R0, R43.reuse, R210 ;  /* 0x0000002b00d27223 */ /* 0x080fe200000100d2 */
[----:B------:R-:W-:Y:S01]  /*18030*/  IADD3 R4, R2, 0x69, RZ ;  /* 0x0000006902047810 */ /* 0x000fe20007ffe0ff */
[----:B------:R-:W-:Y:S01]  /*18040*/  FFMA.FTZ R202, R0, R43, R202 ;  /* 0x0000002b00ca7223 */ /* 0x000fe200000100ca */
[----:B------:R-:W-:Y:S01]  /*18050*/  FMNMX.FTZ R43, R26, R45, !PT ;  /* 0x0000002d1a2b7209 */ /* 0x000fe20007810000 */
[----:B------:R-:W-:Y:S01]  /*18060*/  FFMA.FTZ R220, R0, R53, R220 ;  /* 0x0000003500dc7223 */ /* 0x000fe200000100dc */
[----:B------:R-:W-:Y:S01]  /*18070*/  FMNMX.FTZ R45, R34, R47, !PT ;  /* 0x0000002f222d7209 */ /* 0x000fe20007810000 */
[----:B------:R-:W-:Y:S01]  /*18080*/  FFMA.FTZ R226, R0, R51, R226 ;  /* 0x0000003300e27223 */ /* 0x000fe200000100e2 */
[----:B------:R-:W1:Y:S01]  /*18090*/  I2F R13, R13 ;  /* 0x0000000d000d7306 */ /* 0x000e620000201400 */
[----:B------:R-:W-:Y:S01]  /*180a0*/  FMNMX.FTZ R43, R228, R43, !PT ;  /* 0x0000002be42b7209 */ /* 0x000fe20007810000 */
[----:B------:R-:W-:Y:S01]  /*180b0*/  FFMA.FTZ R218, R0, R51, R218 ;  /* 0x0000003300da7223 */ /* 0x000fe200000100da */
[----:B------:R-:W-:Y:S01]  /*180c0*/  FMNMX.FTZ R45, R32, R45, !PT ;  /* 0x0000002d202d7209 */ /* 0x000fe20007810000 */
[----:B------:R-:W-:Y:S01]  /*180d0*/  FFMA.FTZ R224, R0, R49, R224 ;  /* 0x0000003100e07223 */ /* 0x000fe200000100e0 */
[----:B------:R-:W-:Y:S01]  /*180e0*/  FMNMX.FTZ R43, R226, R43, !PT ;  /* 0x0000002be22b7209 */ /* 0x000fe20007810000 */
[-C--:B------:R-:W-:Y:S01]  /*180f0*/  FFMA.FTZ R208, R0, R41.reuse, R208 ;  /* 0x0000002900d07223 */ /* 0x080fe200000100d0 */
[----:B------:R-:W-:Y:S01]  /*18100*/  IADD3 R15, R2, 0x60, RZ ;  /* 0x00000060020f7810 */ /* 0x000fe20007ffe0ff */
[----:B------:R-:W-:Y:S01]  /*18110*/  FFMA.FTZ R200, R0, R41, R200 ;  /* 0x0000002900c87223 */ /* 0x000fe200000100c8 */
[----:B------:R-:W-:Y:S01]  /*18120*/  FMNMX.FTZ R41, R220, R45, !PT ;  /* 0x0000002ddc297209 */ /* 0x000fe20007810000 */
[----:B------:R-:W-:Y:S01]  /*18130*/  FFMA.FTZ R216, R0, R49, R216 ;  /* 0x0000003100d87223 */ /* 0x000fe200000100d8 */
[----:B------:R-:W-:Y:S01]  /*18140*/  IADD3 R17, R2, 0x61, RZ ;  /* 0x0000006102117810 */ /* 0x000fe20007ffe0ff */
[CC--:B------:R-:W-:Y:S01]  /*18150*/  FFMA.FTZ R206, R0.reuse, R39.reuse, R206 ;  /* 0x0000002700ce7223 */ /* 0x0c0fe200000100ce */
[----:B------:R-:W2:Y:S01]  /*18160*/  I2F R15, R15 ;  /* 0x0000000f000f7306 */ /* 0x000ea20000201400 */
[----:B------:R-:W-:Y:S01]  /*18170*/  FFMA.FTZ R142, R0, R39, R142 ;  /* 0x00000027008e7223 */ /* 0x000fe2000001008e */
[----:B------:R-:W-:Y:S01]  /*18180*/  FMNMX.FTZ R39, R224, R43, !PT ;  /* 0x0000002be0277209 */ /* 0x000fe20007810000 */
[----:B------:R-:W-:Y:S01]  /*18190*/  FFMA.FTZ R196, R0, R33, R196 ;  /* 0x0000002100c47223 */ /* 0x000fe200000100c4 */
[----:B------:R-:W-:Y:S01]  /*181a0*/  FMNMX.FTZ R41, R218, R41, !PT ;  /* 0x00000029da297209 */ /* 0x000fe20007810000 */
[----:B------:R-:W-:Y:S01]  /*181b0*/  FFMA.FTZ R150, R0, R33, R150 ;  /* 0x0000002100967223 */ /* 0x000fe20000010096 */
[----:B------:R-:W-:Y:S01]  /*181c0*/  FMNMX.FTZ R39, R222, R39, !PT ;  /* 0x00000027de277209 */ /* 0x000fe20007810000 */
[----:B------:R-:W-:Y:S01]  /*181d0*/  FFMA.FTZ R198, R0, R35, R198 ;  /* 0x0000002300c67223 */ /* 0x000fe200000100c6 */
[----:B------:R-:W-:Y:S01]  /*181e0*/  FMNMX.FTZ R41, R216, R41, !PT ;  /* 0x00000029d8297209 */ /* 0x000fe20007810000 */
[----:B------:R-:W-:Y:S01]  /*181f0*/  FFMA.FTZ R154, R0, R35, R154 ;  /* 0x00000023009a7223 */ /* 0x000fe2000001009a */
[----:B------:R-:W3:Y:S01]  /*18200*/  I2F R17, R17 ;  /* 0x0000001100117306 */ /* 0x000ee20000201400 */
[----:B------:R-:W-:Y:S01]  /*18210*/  FMNMX.FTZ R39, R212, R39, !PT ;  /* 0x00000027d4277209 */ /* 0x000fe20007810000 */
[----:B------:R-:W-:Y:S01]  /*18220*/  LDSM.16.MT88.4 R44, [R164+0x6000] ;  /* 0x00600000a42c783b */ /* 0x000fe20000004200 */
[----:B------:R-:W-:Y:S01]  /*18230*/  FMNMX.FTZ R41, R214, R41, !PT ;  /* 0x00000029d6297209 */ /* 0x000fe20007810000 */
[----:B-1----:R-:W-:Y:S01]  /*18240*/  FFMA.FTZ R128, R0, R13, R128 ;  /* 0x0000000d00807223 */ /* 0x002fe20000010080 */
[----:B------:R-:W-:Y:S01]  /*18250*/  FMNMX.FTZ R33, R210, R39, !PT ;  /* 0x00000027d2217209 */ /* 0x000fe20007810000 */
[----:B------:R-:W-:Y:S01]  /*18260*/  FFMA.FTZ R120, R0, R13, R120 ;  /* 0x0000000d00787223 */ /* 0x000fe20000010078 */
[----:B------:R-:W-:Y:S01]  /*18270*/  FMNMX.FTZ R39, R204, R41, !PT ;  /* 0x00000029cc277209 */ /* 0x000fe20007810000 */
[----:B------:R-:W-:Y:S01]  /*18280*/  FFMA.FTZ R146, R0, R29, R146 ;  /* 0x0000001d00927223 */ /* 0x000fe20000010092 */
[----:B------:R-:W-:Y:S01]  /*18290*/  FMNMX.FTZ R33, R208, R33, !PT ;  /* 0x00000021d0217209 */ /* 0x000fe20007810000 */
[----:B------:R-:W1:Y:S01]  /*182a0*/  I2F R35, R4 ;  /* 0x0000000400237306 */ /* 0x000e620000201400 */
        /* <DEDUP_REMOVED lines=14> */
[----:B------:R-:W-:Y:S01]  /*18390*/  IADD3 R19, R2, 0x68, RZ ;  /* 0x0000006802137810 */ /* 0x000fe20007ffe0ff */
[----:B------:R-:W-:Y:S01]  /*183a0*/  LDSM.16.MT88.4 R48, [R168+0x6800] ;  /* 0x00680000a830783b */ /* 0x000fe20000004200 */
[----:B------:R-:W-:Y:S01]  /*183b0*/  FMNMX.FTZ R29, R148, R29, !PT ;  /* 0x0000001d941d7209 */ /* 0x000fe20007810000 */
[----:B--2---:R-:W-:Y:S01]  /*183c0*/  FFMA.FTZ R118, R0, R15, R7 ;  /* 0x0000000f00767223 */ /* 0x004fe20000010007 */
[----:B------:R-:W-:Y:S01]  /*183d0*/  FMNMX.FTZ R27, R150, R33, !PT ;  /* 0x00000021961b7209 */ /* 0x000fe20007810000 */
[----:B---3--:R-:W-:Y:S01]  /*183e0*/  FFMA.FTZ R58, R0, R17, R5 ;  /* 0x00000011003a7223 */ /* 0x008fe20000010005 */
[----:B------:R-:W2:Y:S01]  /*183f0*/  I2F R19, R19 ;  /* 0x0000001300137306 */ /* 0x000ea20000201400 */
[----:B------:R-:W-:Y:S01]  /*18400*/  FMNMX.FTZ R25, R146, R29, !PT ;  /* 0x0000001d92197209 */ /* 0x000fe20007810000 */
[----:B------:R-:W-:Y:S01]  /*18410*/  FFMA.FTZ R130, R0, R3, R130 ;  /* 0x0000000300827223 */ /* 0x000fe20000010082 */
[----:B------:R-:W-:Y:S01]  /*18420*/  FMNMX.FTZ R27, R144, R27, !PT ;  /* 0x0000001b901b7209 */ /* 0x000fe20007810000 */
[----:B------:R-:W-:Y:S01]  /*18430*/  FFMA.FTZ R126, R0, R3, R126 ;  /* 0x00000003007e7223 */ /* 0x000fe2000001007e */
[----:B------:R-:W-:Y:S01]  /*18440*/  IADD3 R6, R2, 0x70, RZ ;  /* 0x0000007002067810 */ /* 0x000fe20007ffe0ff */
[----:B------:R-:W-:Y:S01]  /*18450*/  LDSM.16.MT88.4 R52, [R166+0x6800] ;  /* 0x00680000a634783b */ /* 0x000fe20000004200 */
[----:B------:R-:W-:Y:S01]  /*18460*/  FMNMX.FTZ R25, R138, R25, !PT ;  /* 0x000000198a197209 */ /* 0x000fe20007810000 */
[----:B------:R-:W-:Y:S01]  /*18470*/  FFMA.FTZ R114, R0, R15, R114 ;  /* 0x0000000f00727223 */ /* 0x000fe20000010072 */
[----:B------:R-:W-:Y:S01]  /*18480*/  FMNMX.FTZ R27, R140, R27, !PT ;  /* 0x0000001b8c1b7209 */ /* 0x000fe20007810000 */
[----:B------:R-:W3:Y:S01]  /*18490*/  I2F R31, R6 ;  /* 0x00000006001f7306 */ /* 0x000ee20000201400 */
[----:B------:R-:W-:Y:S01]  /*184a0*/  FMNMX.FTZ R25, R136, R25, !PT ;  /* 0x0000001988197209 */ /* 0x000fe20007810000 */
[----:B------:R-:W-:Y:S01]  /*184b0*/  FFMA.FTZ R112, R0, R17, R112 ;  /* 0x0000001100707223 */ /* 0x000fe20000010070 */
[----:B------:R-:W-:Y:S01]  /*184c0*/  FMNMX.FTZ R27, R134, R27, !PT ;  /* 0x0000001b861b7209 */ /* 0x000fe20007810000 */
[----:B-1----:R-:W-:Y:S01]  /*184d0*/  FFMA.FTZ R116, R0, R35, R21 ;  /* 0x0000002300747223 */ /* 0x002fe20000010015 */
[----:B------:R-:W-:Y:S01]  /*184e0*/  IADD3 R4, R2, 0x78, RZ ;  /* 0x0000007802047810 */ /* 0x000fe20007ffe0ff */
[----:B------:R-:W-:Y:S01]  /*184f0*/  LDSM.16.MT88.4 R12, [R168+0x6000] ;  /* 0x00600000a80c783b */ /* 0x000fe20000004200 */
[----:B------:R-:W-:Y:S01]  /*18500*/  FMNMX.FTZ R25, R130, R25, !PT ;  /* 0x0000001982197209 */ /* 0x000fe20007810000 */
[----:B------:R-:W-:Y:S01]  /*18510*/  FFMA.FTZ R62, R0, R62, R11 ;  /* 0x0000003e003e7223 */ /* 0x000fe2000001000b */
[----:B------:R-:W-:Y:S01]  /*18520*/  FMNMX.FTZ R27, R132, R27, !PT ;  /* 0x0000001b841b7209 */ /* 0x000fe20007810000 */
[----:B------:R-:W-:Y:S01]  /*18530*/  FFMA.FTZ R106, R0, R35, R106 ;  /* 0x00000023006a7223 */ /* 0x000fe2000001006a */
[----:B------:R-:W1:Y:S01]  /*18540*/  I2F R4, R4 ;  /* 0x0000000400047306 */ /* 0x000e620000201400 */
[----:B------:R-:W-:Y:S02]  /*18550*/  IADD3 R3, R2, 0x79, RZ ;  /* 0x0000007902037810 */ /* 0x000fe40007ffe0ff */
[----:B------:R-:W-:Y:S01]  /*18560*/  FMNMX.FTZ R25, R128, R25, !PT ;  /* 0x0000001980197209 */ /* 0x000fe20007810000 */
[----:B------:R-:W-:Y:S01]  /*18570*/  LDSM.16.MT88.4 R20, [R166+0x6000] ;  /* 0x00600000a614783b */ /* 0x000fe20000004200 */
[----:B------:R-:W-:Y:S01]  /*18580*/  FMNMX.FTZ R27, R126, R27, !PT ;  /* 0x0000001b7e1b7209 */ /* 0x000fe20007810000 */
[----:B--2---:R-:W-:Y:S01]  /*18590*/  FFMA.FTZ R56, R0, R19, R56 ;  /* 0x0000001300387223 */ /* 0x004fe20000010038 */
[----:B------:R-:W-:Y:S01]  /*185a0*/  FMNMX.FTZ R25, R118, R25, !PT ;  /* 0x0000001976197209 */ /* 0x000fe20007810000 */
[----:B------:R-:W-:Y:S01]  /*185b0*/  FFMA.FTZ R110, R0, R19, R110 ;  /* 0x00000013006e7223 */ /* 0x000fe2000001006e */
[----:B------:R-:W-:Y:S01]  /*185c0*/  FMNMX.FTZ R27, R120, R27, !PT ;  /* 0x0000001b781b7209 */ /* 0x000fe20007810000 */
[----:B------:R-:W2:Y:S01]  /*185d0*/  I2F R3, R3 ;  /* 0x0000000300037306 */ /* 0x000ea20000201400 */
[----:B------:R-:W-:Y:S02]  /*185e0*/  FMNMX.FTZ R25, R58, R25, !PT ;  /* 0x000000193a197209 */ /* 0x000fe40007810000 */
[----:B------:R-:W-:Y:S01]  /*185f0*/  FMNMX.FTZ R27, R114, R27, !PT ;  /* 0x0000001b721b7209 */ /* 0x000fe20007810000 */
[----:B---3--:R-:W-:Y:S01]  /*18600*/  FFMA.FTZ R104, R0, R31, R104 ;  /* 0x0000001f00687223 */ /* 0x008fe20000010068 */
[----:B------:R-:W-:Y:S01]  /*18610*/  FMNMX.FTZ R25, R56, R25, !PT ;  /* 0x0000001938197209 */ /* 0x000fe20007810000 */
[----:B------:R-:W-:Y:S01]  /*18620*/  FFMA.FTZ R64, R0, R31, R9 ;  /* 0x0000001f00407223 */ /* 0x000fe20000010009 */
[----:B------:R-:W-:Y:S01]  /*18630*/  FMNMX.FTZ R27, R112, R27, !PT ;  /* 0x0000001b701b7209 */ /* 0x000fe20007810000 */
[----:B------:R-:W-:Y:S01]  /*18640*/  LDSM.16.MT88.4 R28, [R165+0x6000] ;  /* 0x00600000a51c783b */ /* 0x000fe20000004200 */
[----:B------:R-:W-:Y:S02]  /*18650*/  FMNMX.FTZ R25, R116, R25, !PT ;  /* 0x0000001974197209 */ /* 0x000fe40007810000 */
[----:B------:R-:W-:Y:S02]  /*18660*/  FMNMX.FTZ R27, R110, R27, !PT ;  /* 0x0000001b6e1b7209 */ /* 0x000fe40007810000 */
[----:B------:R-:W-:Y:S01]  /*18670*/  FMNMX.FTZ R25, R104, R25, !PT ;  /* 0x0000001968197209 */ /* 0x000fe20007810000 */
[-C--:B-1----:R-:W-:Y:S01]  /*18680*/  FFMA.FTZ R37, R0, R4.reuse, R37 ;  /* 0x0000000400257223 */ /* 0x082fe20000010025 */
[----:B------:R-:W-:Y:S01]  /*18690*/  FMNMX.FTZ R27, R106, R27, !PT ;  /* 0x0000001b6a1b7209 */ /* 0x000fe20007810000 */
[----:B------:R-:W-:Y:S01]  /*186a0*/  FFMA.FTZ R63, R0, R4, R63 ;  /* 0x00000004003f7223 */ /* 0x000fe2000001003f */
[----:B------:R-:W-:Y:S02]  /*186b0*/  FMNMX.FTZ R2, R66, R25, !PT ;  /* 0x0000001942027209 */ /* 0x000fe40007810000 */
[----:B------:R-:W-:Y:S02]  /*186c0*/  FMNMX.FTZ R27, R64, R27, !PT ;  /* 0x0000001b401b7209 */ /* 0x000fe40007810000 */
[----:B------:R-:W-:Y:S02]  /*186d0*/  FMNMX.FTZ R7, R37, R2, !PT ;  /* 0x0000000225077209 */ /* 0x000fe40007810000 */
[----:B------:R-:W-:Y:S01]  /*186e0*/  FMNMX.FTZ R2, R62, R27, !PT ;  /* 0x0000001b3e027209 */ /* 0x000fe20007810000 */
[CC--:B--2---:R-:W-:Y:S02]  /*186f0*/  FFMA.FTZ R36, R0.reuse, R3.reuse, R36 ;  /* 0x0000000300247223 */ /* 0x0c4fe40000010024 */
        /* <DEDUP_REMOVED lines=17> */
[C---:B------:R-:W-:Y:S01]  /*18810*/  FMUL.FTZ R65, R3.reuse, c[0x0][0x23c] ;  /* 0x00008f0003417a20 */ /* 0x040fe20000410000 */
[C---:B------:R-:W-:Y:S01]  /*18820*/  FSETP.NEU.FTZ.AND P0, PT, R3.reuse, -INF , PT ;  /* 0xff8000000300780b */ /* 0x040fe20003f1d000 */
[----:B------:R-:W1:Y:S01]  /*18830*/  MUFU.EX2 R38, R38 ;  /* 0x0000002600267308 */ /* 0x000e620000000800 */
[----:B------:R-:W-:Y:S02]  /*18840*/  FADD.FTZ R4, -R3, R102 ;  /* 0x0000006603047221 */ /* 0x000fe40000010100 */
[----:B------:R-:W-:Y:S01]  /*18850*/  FSEL R65, R65, RZ, P0 ;  /* 0x000000ff41417208 */ /* 0x000fe20000000000 */
[--C-:B------:R-:W-:Y:S01]  /*18860*/  FFMA.FTZ R25, R16, c[0x0][0x23c], -R103.reuse ;  /* 0x00008f0010197a23 */ /* 0x100fe20000010867 */
[----:B------:R-:W-:Y:S01]  /*18870*/  ISETP.GT.AND P0, PT, R188, 0x1, PT ;  /* 0x00000001bc00780c */ /* 0x000fe20003f04270 */
[----:B------:R-:W-:Y:S01]  /*18880*/  FFMA.FTZ R129, R118, c[0x0][0x23c], -R103 ;  /* 0x00008f0076817a23 */ /* 0x000fe20000010867 */
[----:B------:R-:W-:Y:S01]  /*18890*/  MOV R188, R60 ;  /* 0x0000003c00bc7202 */ /* 0x000fe20000000f00 */
[----:B------:R-:W-:Y:S02]  /*188a0*/  FFMA.FTZ R57, R32, c[0x0][0x23c], -R65 ;  /* 0x00008f0020397a23 */ /* 0x000fe40000010841 */
[----:B------:R-:W-:Y:S02]  /*188b0*/  FFMA.FTZ R118, R58, c[0x0][0x23c], -R103 ;  /* 0x00008f003a767a23 */ /* 0x000fe40000010867 */
[----:B------:R-:W-:Y:S01]  /*188c0*/  MUFU.EX2 R129, R129 ;  /* 0x0000008100817308 */ /* 0x000fe20000000800 */
[----:B------:R-:W-:Y:S02]  /*188d0*/  FFMA.FTZ R127, R120, c[0x0][0x23c], -R65 ;  /* 0x00008f00787f7a23 */ /* 0x000fe40000010841 */
[----:B------:R-:W-:Y:S02]  /*188e0*/  FFMA.FTZ R120, R56, c[0x0][0x23c], -R103 ;  /* 0x00008f0038787a23 */ /* 0x000fe40000010867 */
[----:B------:R-:W-:Y:S02]  /*188f0*/  FMUL.FTZ R39, R4, c[0x0][0x23c] ;  /* 0x00008f0004277a20 */ /* 0x000fe40000410000 */
[----:B------:R-:W-:Y:S02]  /*18900*/  FFMA.FTZ R33, R24, c[0x0][0x23c], -R65 ;  /* 0x00008f0018217a23 */ /* 0x000fe40000010841 */
[--C-:B------:R-:W-:Y:S01]  /*18910*/  FFMA.FTZ R211, R211, c[0x0][0x23c], -R103.reuse ;  /* 0x00008f00d3d37a23 */ /* 0x100fe20000010867 */
[----:B------:R-:W-:Y:S01]  /*18920*/  MUFU.EX2 R127, R127 ;  /* 0x0000007f007f7308 */ /* 0x000fe20000000800 */
[--C-:B------:R-:W-:Y:S02]  /*18930*/  FFMA.FTZ R121, R138, c[0x0][0x23c], -R103.reuse ;  /* 0x00008f008a797a23 */ /* 0x100fe40000010867 */
[C---:B-1----:R-:W-:Y:S02]  /*18940*/  FMUL.FTZ R10, R38.reuse, R94 ;  /* 0x0000005e260a7220 */ /* 0x042fe40000410000 */
[C---:B------:R-:W-:Y:S02]  /*18950*/  FMUL.FTZ R11, R38.reuse, R95 ;  /* 0x0000005f260b7220 */ /* 0x040fe40000410000 */
[C---:B------:R-:W-:Y:S02]  /*18960*/  FMUL.FTZ R18, R38.reuse, R86 ;  /* 0x0000005626127220 */ /* 0x040fe40000410000 */
[C---:B------:R-:W-:Y:S01]  /*18970*/  FMUL.FTZ R19, R38.reuse, R87 ;  /* 0x0000005726137220 */ /* 0x040fe20000410000 */
[----:B------:R-:W1:Y:S01]  /*18980*/  MUFU.EX2 R39, R39 ;  /* 0x0000002700277308 */ /* 0x000e620000000800 */
        /* <DEDUP_REMOVED lines=13> */
[--C-:B------:R-:W-:Y:S02]  /*18a60*/  FFMA.FTZ R108, R201, c[0x0][0x23c], -R65.reuse ;  /* 0x00008f00c96c7a23 */ /* 0x100fe40000010841 */
[--C-:B------:R-:W-:Y:S02]  /*18a70*/  FFMA.FTZ R105, R203, c[0x0][0x23c], -R65.reuse ;  /* 0x00008f00cb697a23 */ /* 0x100fe40000010841 */
[C---:B-1----:R-:W-:Y:S02]  /*18a80*/  FMUL.FTZ R8, R39.reuse, R92 ;  /* 0x0000005c27087220 */ /* 0x042fe40000410000 */
[C---:B------:R-:W-:Y:S01]  /*18a90*/  FMUL.FTZ R16, R39.reuse, R84 ;  /* 0x0000005427107220 */ /* 0x040fe20000410000 */
[----:B------:R-:W1:Y:S01]  /*18aa0*/  MUFU.EX2 R111, R111 ;  /* 0x0000006f006f7308 */ /* 0x000e620000000800 */
[C---:B------:R-:W-:Y:S02]  /*18ab0*/  FMUL.FTZ R17, R39.reuse, R85 ;  /* 0x0000005527117220 */ /* 0x040fe40000410000 */
[----:B------:R-:W-:Y:S01]  /*18ac0*/  LDSM.16.MT88.4 R84, [R166+0x9800] ;  /* 0x00980000a654783b */ /* 0x000fe20000004200 */
[C---:B------:R-:W-:Y:S02]  /*18ad0*/  FMUL.FTZ R5, R39.reuse, R97 ;  /* 0x0000006127057220 */ /* 0x040fe40000410000 */
[C---:B------:R-:W-:Y:S02]  /*18ae0*/  FMUL.FTZ R32, R39.reuse, R68 ;  /* 0x0000004427207220 */ /* 0x040fe40000410000 */
[C---:B------:R-:W-:Y:S02]  /*18af0*/  FMUL.FTZ R4, R39.reuse, R96 ;  /* 0x0000006027047220 */ /* 0x040fe40000410000 */
[----:B------:R-:W-:Y:S01]  /*18b00*/  MUFU.EX2 R107, R107 ;  /* 0x0000006b006b7308 */ /* 0x000fe20000000800 */
[C---:B------:R-:W-:Y:S02]  /*18b10*/  FMUL.FTZ R9, R39.reuse, R93 ;  /* 0x0000005d27097220 */ /* 0x040fe40000410000 */
[----:B------:R-:W-:Y:S02]  /*18b20*/  FMUL.FTZ R24, R39, R76 ;  /* 0x0000004c27187220 */ /* 0x000fe40000410000 */
[----:B------:R-:W-:Y:S02]  /*18b30*/  FFMA.FTZ R76, R214, c[0x0][0x23c], -R65 ;  /* 0x00008f00d64c7a23 */ /* 0x000fe40000010841 */
[--C-:B------:R-:W-:Y:S02]  /*18b40*/  FFMA.FTZ R136, R136, c[0x0][0x23c], -R103.reuse ;  /* 0x00008f0088887a23 */ /* 0x100fe40000010867 */
[--C-:B------:R-:W-:Y:S01]  /*18b50*/  FFMA.FTZ R130, R130, c[0x0][0x23c], -R103.reuse ;  /* 0x00008f0082827a23 */ /* 0x100fe20000010867 */
[----:B------:R-:W2:Y:S01]  /*18b60*/  MUFU.EX2 R102, R102 ;  /* 0x0000006600667308 */ /* 0x000ea20000000800 */
[----:B------:R-:W-:Y:S02]  /*18b70*/  FFMA.FTZ R123, R128, c[0x0][0x23c], -R103 ;  /* 0x00008f00807b7a23 */ /* 0x000fe40000010867 */
[--C-:B------:R-:W-:Y:S01]  /*18b80*/  FFMA.FTZ R125, R134, c[0x0][0x23c], -R65.reuse ;  /* 0x00008f00867d7a23 */ /* 0x100fe20000010841 */
[C---:B-1----:R-:W-:Y:S01]  /*18b90*/  F2FP.BF16.PACK_AB R41, R111.reuse, R122 ;  /* 0x0000007a6f29723e */ /* 0x042fe200000010ff */
[--C-:B------:R-:W-:Y:S02]  /*18ba0*/  FFMA.FTZ R128, R132, c[0x0][0x23c], -R65.reuse ;  /* 0x00008f0084807a23 */ /* 0x100fe40000010841 */
[----:B------:R-:W-:Y:S02]  /*18bb0*/  FFMA.FTZ R126, R126, c[0x0][0x23c], -R65 ;  /* 0x00008f007e7e7a23 */ /* 0x000fe40000010841 */
[----:B------:R-:W-:Y:S01]  /*18bc0*/  FFMA.FTZ R122, R38, R193, R122 ;  /* 0x000000c1267a7223 */ /* 0x000fe2000001007a */
[----:B------:R-:W-:Y:S01]  /*18bd0*/  MUFU.EX2 R124, R124 ;  /* 0x0000007c007c7308 */ /* 0x000fe20000000800 */
[--C-:B------:R-:W-:Y:S02]  /*18be0*/  FFMA.FTZ R67, R26, c[0x0][0x23c], -R103.reuse ;  /* 0x00008f001a437a23 */ /* 0x100fe40000010867 */
[----:B------:R-:W-:Y:S02]  /*18bf0*/  FMUL.FTZ R26, R38, R78 ;  /* 0x0000004e261a7220 */ /* 0x000fe40000410000 */
[--C-:B------:R-:W-:Y:S02]  /*18c00*/  FFMA.FTZ R71, R224, c[0x0][0x23c], -R103.reuse ;  /* 0x00008f00e0477a23 */ /* 0x100fe40000010867 */
[----:B------:R-:W-:Y:S02]  /*18c10*/  FFMA.FTZ R68, R222, c[0x0][0x23c], -R103 ;  /* 0x00008f00de447a23 */ /* 0x000fe40000010867 */
[--C-:B------:R-:W-:Y:S01]  /*18c20*/  FFMA.FTZ R96, R204, c[0x0][0x23c], -R65.reuse ;  /* 0x00008f00cc607a23 */ /* 0x100fe20000010841 */
[----:B------:R-:W1:Y:S01]  /*18c30*/  MUFU.EX2 R109, R109 ;  /* 0x0000006d006d7308 */ /* 0x000e620000000800 */
[----:B------:R-:W-:Y:S02]  /*18c40*/  FFMA.FTZ R142, R142, c[0x0][0x23c], -R65 ;  /* 0x00008f008e8e7a23 */ /* 0x000fe40000010841 */
[--C-:B------:R-:W-:Y:S01]  /*18c50*/  FFMA.FTZ R198, R198, c[0x0][0x23c], -R103.reuse ;  /* 0x00008f00c6c67a23 */ /* 0x100fe20000010867 */
[----:B--2---:R-:W-:Y:S01]  /*18c60*/  F2FP.BF16.PACK_AB R43, R102, R107 ;  /* 0x0000006b662b723e */ /* 0x004fe200000010ff */
[--C-:B------:R-:W-:Y:S02]  /*18c70*/  FFMA.FTZ R113, R196, c[0x0][0x23c], -R103.reuse ;  /* 0x00008f00c4717a23 */ /* 0x100fe40000010867 */
[--C-:B------:R-:W-:Y:S02]  /*18c80*/  FFMA.FTZ R148, R148, c[0x0][0x23c], -R103.reuse ;  /* 0x00008f0094947a23 */ /* 0x100fe40000010867 */
[----:B------:R-:W-:Y:S01]  /*18c90*/  FFMA.FTZ R115, R146, c[0x0][0x23c], -R103 ;  /* 0x00008f0092737a23 */ /* 0x000fe20000010867 */
[----:B------:R-:W-:Y:S01]  /*18ca0*/  MUFU.EX2 R108, R108 ;  /* 0x0000006c006c7308 */ /* 0x000fe20000000800 */
[--C-:B------:R-:W-:Y:S02]  /*18cb0*/  FFMA.FTZ R117, R154, c[0x0][0x23c], -R65.reuse ;  /* 0x00008f009a757a23 */ /* 0x100fe40000010841 */
[--C-:B------:R-:W-:Y:S02]  /*18cc0*/  FFMA.FTZ R146, R150, c[0x0][0x23c], -R65.reuse ;  /* 0x00008f0096927a23 */ /* 0x100fe40000010841 */
[--C-:B------:R-:W-:Y:S02]  /*18cd0*/  FFMA.FTZ R119, R144, c[0x0][0x23c], -R65.reuse ;  /* 0x00008f0090777a23 */ /* 0x100fe40000010841 */
[----:B------:R-:W-:Y:S02]  /*18ce0*/  FFMA.FTZ R140, R140, c[0x0][0x23c], -R65 ;  /* 0x00008f008c8c7a23 */ /* 0x000fe40000010841 */
[----:B------:R-:W-:Y:S01]  /*18cf0*/  FADD.FTZ R122, R111, R122 ;  /* 0x0000007a6f7a7221 */ /* 0x000fe20000010000 */
[----:B------:R-:W2:Y:S01]  /*18d00*/  MUFU.EX2 R105, R105 ;  /* 0x0000006900697308 */ /* 0x000ea20000000800 */
[----:B------:R-:W-:Y:S02]  /*18d10*/  FFMA.FTZ R111, R116, c[0x0][0x23c], -R103 ;  /* 0x00008f00746f7a23 */ /* 0x000fe40000010867 */
[--C-:B------:R-:W-:Y:S01]  /*18d20*/  FFMA.FTZ R114, R114, c[0x0][0x23c], -R65.reuse ;  /* 0x00008f0072727a23 */ /* 0x100fe20000010841 */
[----:B-1----:R-:W-:Y:S01]  /*18d30*/  F2FP.BF16.PACK_AB R40, R109, R124 ;  /* 0x0000007c6d28723e */ /* 0x002fe200000010ff */
[--C-:B------:R-:W-:Y:S02]  /*18d40*/  FFMA.FTZ R131, R112, c[0x0][0x23c], -R65.reuse ;  /* 0x00008f0070837a23 */ /* 0x100fe40000010841 */
[--C-:B------:R-:W-:Y:S02]  /*18d50*/  FFMA.FTZ R110, R110, c[0x0][0x23c], -R65.reuse ;  /* 0x00008f006e6e7a23 */ /* 0x100fe40000010841 */
[----:B------:R-:W-:Y:S01]  /*18d60*/  FFMA.FTZ R133, R106, c[0x0][0x23c], -R65 ;  /* 0x00008f006a857a23 */ /* 0x000fe20000010841 */
[----:B------:R1:W-:Y:S01]  /*18d70*/  MUFU.EX2 R78, R33 ;  /* 0x00000021004e7308 */ /* 0x0003e20000000800 */
[----:B------:R-:W-:Y:S02]  /*18d80*/  FFMA.FTZ R124, R39, R194, R124 ;  /* 0x000000c2277c7223 */ /* 0x000fe4000001007c */
[--C-:B------:R-:W-:Y:S02]  /*18d90*/  FFMA.FTZ R104, R104, c[0x0][0x23c], -R103.reuse ;  /* 0x00008f0068687a23 */ /* 0x100fe40000010867 */
[----:B------:R-:W-:Y:S02]  /*18da0*/  FFMA.FTZ R66, R66, c[0x0][0x23c], -R103 ;  /* 0x00008f0042427a23 */ /* 0x000fe40000010867 */
[----:B------:R-:W-:Y:S03]  /*18db0*/  FADD.FTZ R109, R109, R124 ;  /* 0x0000007c6d6d7221 */ /* 0x000fe60000010000 */
[----:B------:R-:W-:Y:S01]  /*18dc0*/  MUFU.EX2 R93, R211 ;  /* 0x000000d3005d7308 */ /* 0x000fe20000000800 */
[C---:B--2---:R-:W-:Y:S01]  /*18dd0*/  F2FP.BF16.PACK_AB R42, R105.reuse, R108 ;  /* 0x0000006c692a723e */ /* 0x044fe200000010ff */
[----:B------:R-:W-:Y:S04]  /*18de0*/  FADD.FTZ R108, R108, R109 ;  /* 0x0000006d6c6c7221 */ /* 0x000fe80000010000 */
[----:B------:R-:W-:Y:S04]  /*18df0*/  FADD.FTZ R108, R105, R108 ;  /* 0x0000006c696c7221 */ /* 0x000fe80000010000 */
        /* <DEDUP_REMOVED lines=9> */
[----:B------:R1:W2:Y:S01]  /*18e90*/  MUFU.EX2 R90, R25 ;  /* 0x00000019005a7308 */ /* 0x0002a20000000800 */
[----:B------:R-:W-:Y:S02]  /*18ea0*/  FMUL.FTZ R15, R38, R91 ;  /* 0x0000005b260f7220 */ /* 0x000fe40000410000 */
[----:B------:R-:W-:Y:S02]  /*18eb0*/  FFMA.FTZ R69, R228, c[0x0][0x23c], -R103 ;  /* 0x00008f00e4457a23 */ /* 0x000fe40000010867 */
[--C-:B------:R-:W-:Y:S02]  /*18ec0*/  FFMA.FTZ R89, R202, c[0x0][0x23c], -R65.reuse ;  /* 0x00008f00ca597a23 */ /* 0x100fe40000010841 */
[--C-:B------:R-:W-:Y:S01]  /*18ed0*/  FFMA.FTZ R91, R200, c[0x0][0x23c], -R65.reuse ;  /* 0x00008f00c85b7a23 */ /* 0x100fe20000010841 */
[C---:B------:R-:W-:Y:S02]  /*18ee0*/  HMMA.16816.F32.BF16 R12, R40.reuse, R20, R12 ;  /* 0x00000014280c723c */ /* 0x040fe4000004180c */
[----:B------:R-:W-:Y:S05]  /*18ef0*/  MUFU.EX2 R79, R79 ;  /* 0x0000004f004f7308 */ /* 0x000fea0000000800 */
[C---:B------:R-:W-:Y:S01]  /*18f00*/  FMUL.FTZ R20, R39.reuse, R80 ;  /* 0x0000005027147220 */ /* 0x040fe20000410000 */
[C---:B------:R-:W-:Y:S04]  /*18f10*/  HMMA.16816.F32.BF16 R16, R40.reuse, R22, R16 ;  /* 0x000000162810723c */ /* 0x040fe80000041810 */
[----:B------:R-:W-:Y:S01]  /*18f20*/  FMUL.FTZ R21, R39, R81 ;  /* 0x0000005127157220 */ /* 0x000fe20000410000 */
[----:B------:R-:W3:Y:S01]  /*18f30*/  MUFU.EX2 R88, R88 ;  /* 0x0000005800587308 */ /* 0x000ee20000000800 */
[--C-:B------:R-:W-:Y:S02]  /*18f40*/  FFMA.FTZ R81, R209, c[0x0][0x23c], -R65.reuse ;  /* 0x00008f00d1517a23 */ /* 0x100fe40000010841 */
[C---:B------:R-:W-:Y:S04]  /*18f50*/  FMUL.FTZ R22, R38.reuse, R82 ;  /* 0x0000005226167220 */ /* 0x040fe80000410000 */
[----:B------:R-:W-:Y:S02]  /*18f60*/  FMUL.FTZ R23, R38, R83 ;  /* 0x0000005326177220 */ /* 0x000fe40000410000 */
[C---:B-1----:R-:W-:Y:S01]  /*18f70*/  FMUL.FTZ R25, R39.reuse, R77 ;  /* 0x0000004d27197220 */ /* 0x042fe20000410000 */
[----:B------:R-:W-:Y:S01]  /*18f80*/  MUFU.EX2 R136, R136 ;  /* 0x0000008800887308 */ /* 0x000fe20000000800 */
[----:B------:R-:W-:Y:S02]  /*18f90*/  FFMA.FTZ R77, R34, c[0x0][0x23c], -R65 ;  /* 0x00008f00224d7a23 */ /* 0x000fe40000010841 */
[----:B------:R-:W-:Y:S01]  /*18fa0*/  FMUL.FTZ R34, R38, R70 ;  /* 0x0000004626227220 */ /* 0x000fe20000410000 */
[C---:B------:R-:W-:Y:S03]  /*18fb0*/  HMMA.16816.F32.BF16 R20, R40.reuse, R28, R20 ;  /* 0x0000001c2814723c */ /* 0x040fe60000041814 */
[--C-:B------:R-:W-:Y:S02]  /*18fc0*/  FFMA.FTZ R80, R210, c[0x0][0x23c], -R103.reuse ;  /* 0x00008f00d2507a23 */ /* 0x100fe40000010867 */
[----:B------:R-:W-:Y:S01]  /*18fd0*/  FFMA.FTZ R70, R226, c[0x0][0x23c], -R103 ;  /* 0x00008f00e2467a23 */ /* 0x000fe20000010867 */
[----:B------:R-:W-:Y:S01]  /*18fe0*/  MUFU.EX2 R77, R77 ;  /* 0x0000004d004d7308 */ /* 0x000fe20000000800 */
[C---:B------:R-:W-:Y:S01]  /*18ff0*/  FMUL.FTZ R28, R39.reuse, R72 ;  /* 0x00000048271c7220 */ /* 0x040fe20000410000 */
[C---:B------:R-:W-:Y:S04]  /*19000*/  HMMA.16816.F32.BF16 R24, R40.reuse, R30, R24 ;  /* 0x0000001e2818723c */ /* 0x040fe80000041818 */
[----:B------:R-:W-:Y:S02]  /*19010*/  FMUL.FTZ R29, R39, R73 ;  /* 0x00000049271d7220 */ /* 0x000fe40000410000 */
[----:B------:R-:W-:Y:S02]  /*19020*/  FADD.FTZ R39, R107, R122 ;  /* 0x0000007a6b277221 */ /* 0x000fe40000010000 */
[----:B------:R1:W4:Y:S01]  /*19030*/  MUFU.EX2 R72, R57 ;  /* 0x0000003900487308 */ /* 0x0003220000000800 */
[C---:B------:R-:W-:Y:S03]  /*19040*/  FMUL.FTZ R30, R38.reuse, R74 ;  /* 0x0000004a261e7220 */ /* 0x040fe60000410000 */
[----:B------:R-:W-:Y:S02]  /*19050*/  FMUL.FTZ R31, R38, R75 ;  /* 0x0000004b261f7220 */ /* 0x000fe40000410000 */
[----:B------:R-:W-:Y:S02]  /*19060*/  FADD.FTZ R102, R102, R39 ;  /* 0x0000002766667221 */ /* 0x000fe40000010000 */
[--C-:B------:R-:W-:Y:S02]  /*19070*/  FFMA.FTZ R74, R220, c[0x0][0x23c], -R65.reuse ;  /* 0x00008f00dc4a7a23 */ /* 0x100fe40000010841 */
[----:B------:R-:W5:Y:S01]  /*19080*/  MUFU.EX2 R81, R81 ;  /* 0x0000005100517308 */ /* 0x000f620000000800 */
[C---:B------:R-:W-:Y:S03]  /*19090*/  HMMA.16816.F32.BF16 R28, R40.reuse, R44, R28 ;  /* 0x0000002c281c723c */ /* 0x040fe6000004181c */
[--C-:B------:R-:W-:Y:S02]  /*190a0*/  FFMA.FTZ R75, R216, c[0x0][0x23c], -R65.reuse ;  /* 0x00008f00d84b7a23 */ /* 0x100fe40000010841 */
[----:B------:R-:W-:Y:S02]  /*190b0*/  FFMA.FTZ R73, R218, c[0x0][0x23c], -R65 ;  /* 0x00008f00da497a23 */ /* 0x000fe40000010841 */
[--C-:B------:R-:W-:Y:S01]  /*190c0*/  FFMA.FTZ R83, R208, c[0x0][0x23c], -R103.reuse ;  /* 0x00008f00d0537a23 */ /* 0x100fe20000010867 */
[----:B------:R-:W-:Y:S01]  /*190d0*/  HMMA.16816.F32.BF16 R32, R40, R46, R32 ;  /* 0x0000002e2820723c */ /* 0x000fe20000041820 */
[----:B------:R-:W5:Y:S01]  /*190e0*/  LDSM.16.MT88.4 R44, [R165+0x6800] ;  /* 0x00680000a52c783b */ /* 0x000f620000004200 */
[----:B------:R-:W-:Y:S02]  /*190f0*/  MUFU.EX2 R74, R74 ;  /* 0x0000004a004a7308 */ /* 0x000fe40000000800 */
[----:B------:R-:W-:Y:S03]  /*19100*/  FFMA.FTZ R82, R206, c[0x0][0x23c], -R103 ;  /* 0x00008f00ce527a23 */ /* 0x000fe60000010867 */
[----:B--2---:R-:W-:Y:S01]  /*19110*/  F2FP.BF16.PACK_AB R41, R90, R93 ;  /* 0x0000005d5a29723e */ /* 0x004fe200000010ff */
[----:B------:R-:W-:Y:S01]  /*19120*/  FADD.FTZ R93, R93, R102 ;  /* 0x000000665d5d7221 */ /* 0x000fe20000010000 */
[----:B---3--:R-:W-:Y:S01]  /*19130*/  F2FP.BF16.PACK_AB R43, R67, R88 ;  /* 0x00000058432b723e */ /* 0x008fe200000010ff */
[----:B-1----:R-:W-:Y:S02]  /*19140*/  LDSM.16.MT88.4 R56, [R165+0x8800] ;  /* 0x00880000a538783b */ /* 0x002fe40000004200 */
[----:B----4-:R-:W-:Y:S01]  /*19150*/  F2FP.BF16.PACK_AB R42, R72, R77 ;  /* 0x0000004d482a723e */ /* 0x010fe200000010ff */
[----:B------:R-:W1:Y:S01]  /*19160*/  MUFU.EX2 R75, R75 ;  /* 0x0000004b004b7308 */ /* 0x000e620000000800 */
[----:B------:R-:W-:Y:S02]  /*19170*/  MOV R102, R3 ;  /* 0x0000000300667202 */ /* 0x000fe40000000f00 */
[C---:B-----5:R-:W-:Y:S01]  /*19180*/  F2FP.BF16.PACK_AB R40, R78.reuse, R81 ;  /* 0x000000514e28723e */ /* 0x060fe200000010ff */
[----:B------:R-:W-:Y:S04]  /*19190*/  FADD.FTZ R81, R81, R108 ;  /* 0x0000006c51517221 */ /* 0x000fe80000010000 */
[----:B------:R-:W-:Y:S02]  /*191a0*/  FADD.FTZ R78, R78, R81 ;  /* 0x000000514e4e7221 */ /* 0x000fe40000010000 */
[C---:B------:R-:W-:Y:S01]  /*191b0*/  HMMA.16816.F32.BF16 R4, R40.reuse, R48, R4 ;  /* 0x000000302804723c */ /* 0x040fe20000041804 */
[----:B------:R-:W-:Y:S02]  /*191c0*/  MUFU.EX2 R80, R80 ;  /* 0x0000005000507308 */ /* 0x000fe40000000800 */
[----:B------:R-:W-:Y:S04]  /*191d0*/  FADD.FTZ R77, R77, R78 ;  /* 0x0000004e4d4d7221 */ /* 0x000fe80000010000 */
[----:B------:R-:W-:Y:S01]  /*191e0*/  FADD.FTZ R77, R72, R77 ;  /* 0x0000004d484d7221 */ /* 0x000fe20000010000 */
[C---:B------:R-:W-:Y:S01]  /*191f0*/  HMMA.16816.F32.BF16 R8, R40.reuse, R50, R8 ;  /* 0x000000322808723c */ /* 0x040fe20000041808 */
[----:B------:R-:W2:Y:S02]  /*19200*/  LDSM.16.MT88.4 R48, [R164+0x6800] ;  /* 0x00680000a430783b */ /* 0x000ea40000004200 */
[----:B------:R-:W-:Y:S05]  /*19210*/  MUFU.EX2 R130, R130 ;  /* 0x0000008200827308 */ /* 0x000fea0000000800 */
[C---:B------:R-:W-:Y:S05]  /*19220*/  HMMA.16816.F32.BF16 R12, R40.reuse, R52, R12 ;  /* 0x00000034280c723c */ /* 0x040fea000004180c */
[----:B------:R-:W-:Y:S03]  /*19230*/  MUFU.EX2 R123, R123 ;  /* 0x0000007b007b7308 */ /* 0x000fe60000000800 */
[C---:B------:R-:W-:Y:S01]  /*19240*/  HMMA.16816.F32.BF16 R16, R40.reuse, R54, R16 ;  /* 0x000000362810723c */ /* 0x040fe20000041810 */
[----:B------:R-:W3:Y:S06]  /*19250*/  LDSM.16.MT88.4 R52, [R168+0x7000] ;  /* 0x00700000a834783b */ /* 0x000eec0000004200 */
[----:B------:R-:W-:Y:S01]  /*19260*/  MUFU.EX2 R125, R125 ;  /* 0x0000007d007d7308 */ /* 0x000fe20000000800 */
[C---:B------:R-:W-:Y:S08]  /*19270*/  HMMA.16816.F32.BF16 R20, R40.reuse, R44, R20 ;  /* 0x0000002c2814723c */ /* 0x040ff00000041814 */
[C---:B------:R-:W-:Y:S01]  /*19280*/  HMMA.16816.F32.BF16 R24, R40.reuse, R46, R24 ;  /* 0x0000002e2818723c */ /* 0x040fe20000041818 */
[----:B------:R-:W-:Y:S01]  /*19290*/  MUFU.EX2 R69, R69 ;  /* 0x0000004500457308 */ /* 0x000fe20000000800 */
[----:B------:R-:W4:Y:S06]  /*192a0*/  LDSM.16.MT88.4 R44, [R166+0x7000] ;  /* 0x00700000a62c783b */ /* 0x000f2c0000004200 */
[C---:B--2---:R-:W-:Y:S03]  /*192b0*/  HMMA.16816.F32.BF16 R28, R40.reuse, R48, R28 ;  /* 0x00000030281c723c */ /* 0x044fe6000004181c */
[----:B------:R-:W2:Y:S05]  /*192c0*/  MUFU.EX2 R70, R70 ;  /* 0x0000004600467308 */ /* 0x000eaa0000000800 */
[----:B------:R-:W-:Y:S01]  /*192d0*/  HMMA.16816.F32.BF16 R32, R40, R50, R32 ;  /* 0x000000322820723c */ /* 0x000fe20000041820 */
[----:B------:R-:W5:Y:S04]  /*192e0*/  LDSM.16.MT88.4 R48, [R165+0x7000] ;  /* 0x00700000a530783b */ /* 0x000f680000004200 */
[----:B------:R-:W-:Y:S02]  /*192f0*/  MUFU.EX2 R71, R71 ;  /* 0x0000004700477308 */ /* 0x000fe40000000800 */
[----:B-1----:R-:W-:Y:S08]  /*19300*/  F2FP.BF16.PACK_AB R42, R76, R75 ;  /* 0x0000004b4c2a723e */ /* 0x002ff000000010ff */
[----:B------:R-:W1:Y:S01]  /*19310*/  MUFU.EX2 R68, R68 ;  /* 0x0000004400447308 */ /* 0x000e620000000800 */
[----:B--2---:R-:W-:Y:S09]  /*19320*/  F2FP.BF16.PACK_AB R41, R70, R69 ;  /* 0x000000454629723e */ /* 0x004ff200000010ff */
[----:B------:R-:W2:Y:S10]  /*19330*/  MUFU.EX2 R73, R73 ;  /* 0x0000004900497308 */ /* 0x000eb40000000800 */
[----:B------:R-:W-:Y:S01]  /*19340*/  MUFU.EX2 R128, R128 ;  /* 0x0000008000807308 */ /* 0x000fe20000000800 */
[----:B-1----:R-:W-:Y:S09]  /*19350*/  F2FP.BF16.PACK_AB R43, R68, R71 ;  /* 0x00000047442b723e */ /* 0x002ff200000010ff */
[----:B------:R-:W-:Y:S01]  /*19360*/  MUFU.EX2 R126, R126 ;  /* 0x0000007e007e7308 */ /* 0x000fe20000000800 */
[C---:B--2---:R-:W-:Y:S01]  /*19370*/  F2FP.BF16.PACK_AB R40, R73.reuse, R74 ;  /* 0x0000004a4928723e */ /* 0x044fe200000010ff */
[----:B------:R-:W-:Y:S04]  /*19380*/  FADD.FTZ R74, R74, R77 ;  /* 0x0000004d4a4a7221 */ /* 0x000fe80000010000 */
[----:B------:R-:W-:Y:S04]  /*19390*/  FADD.FTZ R74, R73, R74 ;  /* 0x0000004a494a7221 */ /* 0x000fe80000010000 */
[----:B------:R-:W-:Y:S01]  /*193a0*/  MUFU.EX2 R83, R83 ;  /* 0x0000005300537308 */ /* 0x000fe20000000800 */
[C---:B---3--:R-:W-:Y:S03]  /*193b0*/  HMMA.16816.F32.BF16 R4, R40.reuse, R52, R4 ;  /* 0x000000342804723c */ /* 0x048fe60000041804 */
[----:B------:R-:W-:Y:S04]  /*193c0*/  FADD.FTZ R75, R75, R74 ;  /* 0x0000004a4b4b7221 */ /* 0x000fe80000010000 */
[----:B------:R-:W-:Y:S01]  /*193d0*/  FADD.FTZ R75, R76, R75 ;  /* 0x0000004b4c4b7221 */ /* 0x000fe20000010000 */
[C---:B------:R-:W-:Y:S01]  /*193e0*/  HMMA.16816.F32.BF16 R8, R40.reuse, R54, R8 ;  /* 0x000000362808723c */ /* 0x040fe20000041808 */
[----:B------:R-:W1:Y:S01]  /*193f0*/  LDSM.16.MT88.4 R52, [R164+0x7000] ;  /* 0x00700000a434783b */ /* 0x000e620000004200 */
[----:B------:R-:W2:Y:S06]  /*19400*/  MUFU.EX2 R82, R82 ;  /* 0x0000005200527308 */ /* 0x000eac0000000800 */
[C---:B----4-:R-:W-:Y:S04]  /*19410*/  HMMA.16816.F32.BF16 R12, R40.reuse, R44, R12 ;  /* 0x0000002c280c723c */ /* 0x050fe8000004180c */
[----:B------:R-:W-:Y:S04]  /*19420*/  MUFU.EX2 R96, R96 ;  /* 0x0000006000607308 */ /* 0x000fe80000000800 */
[C---:B------:R-:W-:Y:S01]  /*19430*/  HMMA.16816.F32.BF16 R16, R40.reuse, R46, R16 ;  /* 0x0000002e2810723c */ /* 0x040fe20000041810 */
[----:B------:R-:W3:Y:S05]  /*19440*/  LDSM.16.MT88.4 R44, [R168+0x7800] ;  /* 0x00780000a82c783b */ /* 0x000eea0000004200 */
[----:B------:R-:W4:Y:S02]  /*19450*/  MUFU.EX2 R89, R89 ;  /* 0x0000005900597308 */ /* 0x000f240000000800 */
[C---:B-----5:R-:W-:Y:S08]  /*19460*/  HMMA.16816.F32.BF16 R20, R40.reuse, R48, R20 ;  /* 0x000000302814723c */ /* 0x060ff00000041814 */
[C---:B------:R-:W-:Y:S01]  /*19470*/  HMMA.16816.F32.BF16 R24, R40.reuse, R50, R24 ;  /* 0x000000322818723c */ /* 0x040fe20000041818 */
[----:B------:R-:W-:Y:S01]  /*19480*/  MUFU.EX2 R91, R91 ;  /* 0x0000005b005b7308 */ /* 0x000fe20000000800 */
[----:B------:R-:W5:Y:S06]  /*19490*/  LDSM.16.MT88.4 R48, [R166+0x7800] ;  /* 0x00780000a630783b */ /* 0x000f6c0000004200 */
[C---:B-1----:R-:W-:Y:S03]  /*194a0*/  HMMA.16816.F32.BF16 R28, R40.reuse, R52, R28 ;  /* 0x00000034281c723c */ /* 0x042fe6000004181c */
[----:B------:R-:W1:Y:S05]  /*194b0*/  MUFU.EX2 R142, R142 ;  /* 0x0000008e008e7308 */ /* 0x000e6a0000000800 */
[----:B------:R-:W-:Y:S01]  /*194c0*/  HMMA.16816.F32.BF16 R32, R40, R54, R32 ;  /* 0x000000362820723c */ /* 0x000fe20000041820 */
[----:B------:R-:W5:Y:S04]  /*194d0*/  LDSM.16.MT88.4 R52, [R165+0x7800] ;  /* 0x00780000a534783b */ /* 0x000f680000004200 */
[----:B------:R-:W-:Y:S02]  /*194e0*/  MUFU.EX2 R198, R198 ;  /* 0x000000c600c67308 */ /* 0x000fe40000000800 */
[----:B------:R-:W-:Y:S02]  /*194f0*/  F2FP.BF16.PACK_AB R41, R80, R79 ;  /* 0x0000004f5029723e */ /* 0x000fe400000010ff */
[----:B--2---:R-:W-:Y:S03]  /*19500*/  F2FP.BF16.PACK_AB R43, R82, R83 ;  /* 0x00000053522b723e */ /* 0x004fe600000010ff */
[----:B----4-:R-:W-:Y:S01]  /*19510*/  F2FP.BF16.PACK_AB R40, R89, R96 ;  /* 0x000000605928723e */ /* 0x010fe200000010ff */
[----:B------:R-:W-:Y:S02]  /*19520*/  FADD.FTZ R96, R96, R75 ;  /* 0x0000004b60607221 */ /* 0x000fe40000010000 */
[----:B------:R-:W2:Y:S01]  /*19530*/  MUFU.EX2 R113, R113 ;  /* 0x0000007100717308 */ /* 0x000ea20000000800 */
[----:B-1----:R-:W-:Y:S09]  /*19540*/  F2FP.BF16.PACK_AB R42, R142, R91 ;  /* 0x0000005b8e2a723e */ /* 0x002ff200000010ff */
[----:B------:R-:W-:Y:S01]  /*19550*/  MUFU.EX2 R148, R148 ;  /* 0x0000009400947308 */ /* 0x000fe20000000800 */
[C---:B---3--:R-:W-:Y:S08]  /*19560*/  HMMA.16816.F32.BF16 R4, R40.reuse, R44, R4 ;  /* 0x0000002c2804723c */ /* 0x048ff00000041804 */
[C---:B------:R-:W-:Y:S01]  /*19570*/  HMMA.16816.F32.BF16 R8, R40.reuse, R46, R8 ;  /* 0x0000002e2808723c */ /* 0x040fe20000041808 */
[----:B------:R-:W1:Y:S01]  /*19580*/  LDSM.16.MT88.4 R44, [R164+0x7800] ;  /* 0x00780000a42c783b */ /* 0x000e620000004200 */
        /* <DEDUP_REMOVED lines=9> */
[----:B------:R-:W4:Y:S06]  /*19620*/  LDSM.16.MT88.4 R52, [R166+0x8000] ;  /* 0x00800000a634783b */ /* 0x000f2c0000004200 */
[C---:B-1----:R-:W-:Y:S03]  /*19630*/  HMMA.16816.F32.BF16 R28, R40.reuse, R44, R28 ;  /* 0x0000002c281c723c */ /* 0x042fe6000004181c */
[----:B------:R-:W1:Y:S05]  /*19640*/  MUFU.EX2 R140, R140 ;  /* 0x0000008c008c7308 */ /* 0x000e6a0000000800 */
[----:B------:R-:W-:Y:S01]  /*19650*/  HMMA.16816.F32.BF16 R32, R40, R46, R32 ;  /* 0x0000002e2820723c */ /* 0x000fe20000041820 */
[----:B------:R-:W4:Y:S04]  /*19660*/  LDSM.16.MT88.4 R44, [R165+0x8000] ;  /* 0x00800000a52c783b */ /* 0x000f280000004200 */
[----:B------:R-:W-:Y:S02]  /*19670*/  MUFU.EX2 R118, R118 ;  /* 0x0000007600767308 */ /* 0x000fe40000000800 */
[----:B--2---:R-:W-:Y:S02]  /*19680*/  F2FP.BF16.PACK_AB R41, R113, R198 ;  /* 0x000000c67129723e */ /* 0x004fe400000010ff */
[----:B---3--:R-:W-:Y:S03]  /*19690*/  F2FP.BF16.PACK_AB R43, R115, R148 ;  /* 0x00000094732b723e */ /* 0x008fe600000010ff */
[----:B-----5:R-:W-:Y:S03]  /*196a0*/  F2FP.BF16.PACK_AB R40, R146, R117 ;  /* 0x000000759228723e */ /* 0x020fe600000010ff */
[----:B------:R-:W-:Y:S01]  /*196b0*/  MUFU.EX2 R120, R120 ;  /* 0x0000007800787308 */ /* 0x000fe20000000800 */
[----:B-1----:R-:W-:Y:S09]  /*196c0*/  F2FP.BF16.PACK_AB R42, R140, R119 ;  /* 0x000000778c2a723e */ /* 0x002ff200000010ff */
[----:B------:R-:W1:Y:S01]  /*196d0*/  MUFU.EX2 R111, R111 ;  /* 0x0000006f006f7308 */ /* 0x000e620000000800 */
[C---:B----4-:R-:W-:Y:S08]  /*196e0*/  HMMA.16816.F32.BF16 R4, R40.reuse, R48, R4 ;  /* 0x000000302804723c */ /* 0x050ff00000041804 */
[C---:B------:R-:W-:Y:S01]  /*196f0*/  HMMA.16816.F32.BF16 R8, R40.reuse, R50, R8 ;  /* 0x000000322808723c */ /* 0x040fe20000041808 */
[----:B------:R-:W2:Y:S01]  /*19700*/  LDSM.16.MT88.4 R48, [R164+0x8000] ;  /* 0x00800000a430783b */ /* 0x000ea20000004200 */
[----:B------:R-:W-:Y:S06]  /*19710*/  MUFU.EX2 R114, R114 ;  /* 0x0000007200727308 */ /* 0x000fec0000000800 */
[C---:B------:R-:W-:Y:S04]  /*19720*/  HMMA.16816.F32.BF16 R12, R40.reuse, R52, R12 ;  /* 0x00000034280c723c */ /* 0x040fe8000004180c */
[----:B------:R-:W-:Y:S01]  /*19730*/  MUFU.EX2 R131, R131 ;  /* 0x0000008300837308 */ /* 0x000fe20000000800 */
[----:B-1----:R-:W-:Y:S03]  /*19740*/  F2FP.BF16.PACK_AB R39, R111, R120 ;  /* 0x000000786f27723e */ /* 0x002fe600000010ff */
[C---:B------:R-:W-:Y:S01]  /*19750*/  HMMA.16816.F32.BF16 R16, R40.reuse, R54, R16 ;  /* 0x000000362810723c */ /* 0x040fe20000041810 */
[----:B------:R-:W1:Y:S05]  /*19760*/  LDSM.16.MT88.4 R52, [R168+0x8800] ;  /* 0x00880000a834783b */ /* 0x000e6a0000004200 */
[----:B------:R-:W-:Y:S02]  /*19770*/  MUFU.EX2 R110, R110 ;  /* 0x0000006e006e7308 */ /* 0x000fe40000000800 */
[C---:B------:R-:W-:Y:S08]  /*19780*/  HMMA.16816.F32.BF16 R20, R40.reuse, R44, R20 ;  /* 0x0000002c2814723c */ /* 0x040ff00000041814 */
[C---:B------:R-:W-:Y:S01]  /*19790*/  HMMA.16816.F32.BF16 R24, R40.reuse, R46, R24 ;  /* 0x0000002e2818723c */ /* 0x040fe20000041818 */
[----:B------:R-:W3:Y:S01]  /*197a0*/  LDSM.16.MT88.4 R44, [R166+0x8800] ;  /* 0x00880000a62c783b */ /* 0x000ee20000004200 */
[----:B------:R-:W4:Y:S06]  /*197b0*/  MUFU.EX2 R133, R133 ;  /* 0x0000008500857308 */ /* 0x000f2c0000000800 */
[C---:B--2---:R-:W-:Y:S04]  /*197c0*/  HMMA.16816.F32.BF16 R28, R40.reuse, R48, R28 ;  /* 0x00000030281c723c */ /* 0x044fe8000004181c */
[----:B------:R-:W-:Y:S04]  /*197d0*/  MUFU.EX2 R104, R104 ;  /* 0x0000006800687308 */ /* 0x000fe80000000800 */
[----:B------:R-:W-:Y:S01]  /*197e0*/  HMMA.16816.F32.BF16 R32, R40, R50, R32 ;  /* 0x000000322820723c */ /* 0x000fe20000041820 */
[----:B------:R-:W2:Y:S05]  /*197f0*/  LDSM.16.MT88.4 R48, [R164+0x8800] ;  /* 0x00880000a430783b */ /* 0x000eaa0000004200 */
[----:B------:R-:W5:Y:S01]  /*19800*/  MUFU.EX2 R107, R66 ;  /* 0x00000042006b7308 */ /* 0x000f620000000800 */
[----:B------:R-:W-:Y:S02]  /*19810*/  F2FP.BF16.PACK_AB R41, R136, R121 ;  /* 0x000000798829723e */ /* 0x000fe400000010ff */
[----:B------:R-:W-:Y:S03]  /*19820*/  F2FP.BF16.PACK_AB R43, R123, R130 ;  /* 0x000000827b2b723e */ /* 0x000fe600000010ff */
[----:B------:R-:W-:Y:S02]  /*19830*/  F2FP.BF16.PACK_AB R40, R128, R125 ;  /* 0x0000007d8028723e */ /* 0x000fe400000010ff */
[----:B------:R-:W-:Y:S02]  /*19840*/  F2FP.BF16.PACK_AB R42, R127, R126 ;  /* 0x0000007e7f2a723e */ /* 0x000fe400000010ff */
[----:B----4-:R-:W-:Y:S05]  /*19850*/  F2FP.BF16.PACK_AB R38, R133, R110 ;  /* 0x0000006e8526723e */ /* 0x010fea00000010ff */
[C---:B-1----:R-:W-:Y:S08]  /*19860*/  HMMA.16816.F32.BF16 R4, R40.reuse, R52, R4 ;  /* 0x000000342804723c */ /* 0x042ff00000041804 */
[C---:B------:R-:W-:Y:S01]  /*19870*/  HMMA.16816.F32.BF16 R8, R40.reuse, R54, R8 ;  /* 0x000000362808723c */ /* 0x040fe20000041808 */
[----:B------:R-:W-:Y:S07]  /*19880*/  LDSM.16.MT88.4 R52, [R166+0x9000] ;  /* 0x00900000a634783b */ /* 0x000fee0000004200 */
[C---:B---3--:R-:W-:Y:S08]  /*19890*/  HMMA.16816.F32.BF16 R12, R40.reuse, R44, R12 ;  /* 0x0000002c280c723c */ /* 0x048ff0000004180c */
[C---:B------:R-:W-:Y:S01]  /*198a0*/  HMMA.16816.F32.BF16 R16, R40.reuse, R46, R16 ;  /* 0x0000002e2810723c */ /* 0x040fe20000041810 */
[----:B------:R-:W1:Y:S07]  /*198b0*/  LDSM.16.MT88.4 R44, [R168+0x9000] ;  /* 0x00900000a82c783b */ /* 0x000e6e0000004200 */
[C---:B------:R-:W-:Y:S08]  /*198c0*/  HMMA.16816.F32.BF16 R20, R40.reuse, R56, R20 ;  /* 0x000000382814723c */ /* 0x040ff00000041814 */
[C---:B------:R-:W-:Y:S01]  /*198d0*/  HMMA.16816.F32.BF16 R24, R40.reuse, R58, R24 ;  /* 0x0000003a2818723c */ /* 0x040fe20000041818 */
[----:B------:R-:W3:Y:S07]  /*198e0*/  LDSM.16.MT88.4 R56, [R165+0x9000] ;  /* 0x00900000a538783b */ /* 0x000eee0000004200 */
[C---:B--2---:R-:W-:Y:S07]  /*198f0*/  HMMA.16816.F32.BF16 R28, R40.reuse, R48, R28 ;  /* 0x00000030281c723c */ /* 0x044fee000004181c */
[--C-:B------:R-:W-:Y:S01]  /*19900*/  FFMA.FTZ R48, R37, c[0x0][0x23c], -R103.reuse ;  /* 0x00008f0025307a23 */ /* 0x100fe20000010867 */
[----:B------:R-:W-:Y:S01]  /*19910*/  HMMA.16816.F32.BF16 R32, R40, R50, R32 ;  /* 0x000000322820723c */ /* 0x000fe20000041820 */
[----:B------:R-:W2:Y:S03]  /*19920*/  LDSM.16.MT88.4 R40, [R164+0x9000] ;  /* 0x00900000a428783b */ /* 0x000ea60000004200 */
[----:B------:R-:W-:Y:S01]  /*19930*/  F2FP.BF16.PACK_AB R37, R118, R129 ;  /* 0x000000817625723e */ /* 0x000fe200000010ff */
[----:B------:R-:W-:Y:S01]  /*19940*/  FFMA.FTZ R103, R36, c[0x0][0x23c], -R103 ;  /* 0x00008f0024677a23 */ /* 0x000fe20000010867 */
[----:B------:R-:W-:Y:S01]  /*19950*/  F2FP.BF16.PACK_AB R36, R131, R114 ;  /* 0x000000728324723e */ /* 0x000fe200000010ff */
[----:B------:R-:W-:Y:S06]  /*19960*/  MUFU.EX2 R48, R48 ;  /* 0x0000003000307308 */ /* 0x000fec0000000800 */
[C---:B-1----:R-:W-:Y:S04]  /*19970*/  HMMA.16816.F32.BF16 R4, R36.reuse, R44, R4 ;  /* 0x0000002c2404723c */ /* 0x042fe80000041804 */
[----:B------:R-:W1:Y:S03]  /*19980*/  MUFU.EX2 R103, R103 ;  /* 0x0000006700677308 */ /* 0x000e660000000800 */
[--C-:B------:R-:W-:Y:S01]  /*19990*/  FFMA.FTZ R44, R64, c[0x0][0x23c], -R65.reuse ;  /* 0x00008f00402c7a23 */ /* 0x100fe20000010841 */
[C---:B------:R-:W-:Y:S04]  /*199a0*/  HMMA.16816.F32.BF16 R8, R36.reuse, R46, R8 ;  /* 0x0000002e2408723c */ /* 0x040fe80000041808 */
[----:B------:R-:W-:Y:S02]  /*199b0*/  FFMA.FTZ R45, R62, c[0x0][0x23c], -R65 ;  /* 0x00008f003e2d7a23 */ /* 0x000fe40000010841 */
[----:B------:R-:W-:Y:S01]  /*199c0*/  MUFU.EX2 R44, R44 ;  /* 0x0000002c002c7308 */ /* 0x000fe20000000800 */
[----:B------:R-:W-:Y:S01]  /*199d0*/  FADD.FTZ R47, R90, R93 ;  /* 0x0000005d5a2f7221 */ /* 0x000fe20000010000 */
[C---:B------:R-:W-:Y:S01]  /*199e0*/  HMMA.16816.F32.BF16 R12, R36.reuse, R52, R12 ;  /* 0x00000034240c723c */ /* 0x040fe2000004180c */
[----:B------:R-:W4:Y:S03]  /*199f0*/  LDSM.16.MT88.4 R92, [R168+0x9800] ;  /* 0x00980000a85c783b */ /* 0x000f260000004200 */
[--C-:B------:R-:W-:Y:S02]  /*19a00*/  FFMA.FTZ R46, R63, c[0x0][0x23c], -R65.reuse ;  /* 0x00008f003f2e7a23 */ /* 0x100fe40000010841 */
[----:B------:R-:W-:Y:S02]  /*19a10*/  FFMA.FTZ R65, R61, c[0x0][0x23c], -R65 ;  /* 0x00008f003d417a23 */ /* 0x000fe40000010841 */
[C---:B------:R-:W-:Y:S01]  /*19a20*/  HMMA.16816.F32.BF16 R16, R36.reuse, R54, R16 ;  /* 0x000000362410723c */ /* 0x040fe20000041810 */
[----:B------:R-:W1:Y:S03]  /*19a30*/  MUFU.EX2 R45, R45 ;  /* 0x0000002d002d7308 */ /* 0x000e660000000800 */
[----:B------:R-:W-:Y:S04]  /*19a40*/  FADD.FTZ R88, R88, R47 ;  /* 0x0000002f58587221 */ /* 0x000fe80000010000 */
[C---:B---3--:R-:W-:Y:S03]  /*19a50*/  HMMA.16816.F32.BF16 R20, R36.reuse, R56, R20 ;  /* 0x000000382414723c */ /* 0x048fe60000041814 */
[----:B------:R-:W-:Y:S01]  /*19a60*/  MUFU.EX2 R46, R46 ;  /* 0x0000002e002e7308 */ /* 0x000fe20000000800 */
[----:B------:R-:W-:Y:S04]  /*19a70*/  FADD.FTZ R88, R67, R88 ;  /* 0x0000005843587221 */ /* 0x000fe80000010000 */
[C---:B------:R-:W-:Y:S04]  /*19a80*/  HMMA.16816.F32.BF16 R24, R36.reuse, R58, R24 ;  /* 0x0000003a2418723c */ /* 0x040fe80000041818 */
[----:B------:R-:W-:Y:S01]  /*19a90*/  FADD.FTZ R69, R69, R88 ;  /* 0x0000005845457221 */ /* 0x000fe20000010000 */
[----:B------:R-:W3:Y:S03]  /*19aa0*/  MUFU.EX2 R65, R65 ;  /* 0x0000004100417308 */ /* 0x000ee60000000800 */
[----:B------:R-:W-:Y:S01]  /*19ab0*/  FADD.FTZ R70, R70, R69 ;  /* 0x0000004546467221 */ /* 0x000fe20000010000 */
[C---:B--2---:R-:W-:Y:S03]  /*19ac0*/  HMMA.16816.F32.BF16 R28, R36.reuse, R40, R28 ;  /* 0x00000028241c723c */ /* 0x044fe6000004181c */
[----:B------:R-:W-:Y:S01]  /*19ad0*/  FADD.FTZ R71, R71, R70 ;  /* 0x0000004647477221 */ /* 0x000fe20000010000 */
[----:B-----5:R-:W-:Y:S03]  /*19ae0*/  F2FP.BF16.PACK_AB R69, R107, R104 ;  /* 0x000000686b45723e */ /* 0x020fe600000010ff */
[----:B------:R-:W-:Y:S01]  /*19af0*/  FADD.FTZ R68, R68, R71 ;  /* 0x0000004744447221 */ /* 0x000fe20000010000 */
[----:B------:R-:W-:Y:S04]  /*19b00*/  HMMA.16816.F32.BF16 R32, R36, R42, R32 ;  /* 0x0000002a2420723c */ /* 0x000fe80000041820 */
[----:B------:R-:W-:Y:S01]  /*19b10*/  FADD.FTZ R41, R79, R68 ;  /* 0x000000444f297221 */ /* 0x000fe20000010000 */
[----:B-1----:R-:W-:Y:S01]  /*19b20*/  F2FP.BF16.PACK_AB R71, R103, R48 ;  /* 0x000000306747723e */ /* 0x002fe200000010ff */
[----:B------:R-:W1:Y:S01]  /*19b30*/  LDSM.16.MT88.4 R76, [R165+0x9800] ;  /* 0x00980000a54c783b */ /* 0x000e620000004200 */
[----:B------:R-:W-:Y:S01]  /*19b40*/  FADD.FTZ R36, R89, R96 ;  /* 0x0000006059247221 */ /* 0x000fe20000010000 */
[----:B------:R-:W-:Y:S01]  /*19b50*/  F2FP.BF16.PACK_AB R68, R45, R44 ;  /* 0x0000002c2d44723e */ /* 0x000fe200000010ff */
[----:B------:R-:W-:Y:S03]  /*19b60*/  FADD.FTZ R80, R80, R41 ;  /* 0x0000002950507221 */ /* 0x000fe60000010000 */
[----:B------:R-:W-:Y:S01]  /*19b70*/  FADD.FTZ R91, R91, R36 ;  /* 0x000000245b5b7221 */ /* 0x000fe20000010000 */
[----:B---3--:R-:W-:Y:S01]  /*19b80*/  F2FP.BF16.PACK_AB R70, R65, R46 ;  /* 0x0000002e4146723e */ /* 0x008fe200000010ff */
[----:B------:R-:W-:Y:S02]  /*19b90*/  FADD.FTZ R83, R83, R80 ;  /* 0x0000005053537221 */ /* 0x000fe40000010000 */
[----:B------:R-:W-:Y:S02]  /*19ba0*/  FADD.FTZ R142, R142, R91 ;  /* 0x0000005b8e8e7221 */ /* 0x000fe40000010000 */
[----:B------:R-:W-:Y:S02]  /*19bb0*/  FADD.FTZ R83, R82, R83 ;  /* 0x0000005352537221 */ /* 0x000fe40000010000 */
[C---:B----4-:R-:W-:Y:S01]  /*19bc0*/  HMMA.16816.F32.BF16 R96, R68.reuse, R92, R4 ;  /* 0x0000005c4460723c */ /* 0x050fe20000041804 */
[----:B------:R-:W2:Y:S04]  /*19bd0*/  LDSM.16.MT88.4 R4, [R164+0x9800] ;  /* 0x00980000a404783b */ /* 0x000ea80000004200 */
        /* <DEDUP_REMOVED lines=39> */
[----:B------:R-:W-:Y:S01]  /*19e50*/  FADD.FTZ R194, R65, R46 ;  /* 0x0000002e41c27221 */ /* 0x000fe20000010000 */
[----:B------:R-:W-:-:S05]  /*19e60*/  @P0 BRA `(.L_x_7082) ;  /* 0xffffbac000000947 */ /* 0x000fca000383ffff */
.L_x_7078:
        /* <DEDUP_REMOVED lines=129> */
.L_x_7083:
[----:B------:R-:W2:Y:S04]  /*1a680*/  S2R R3, SR_CTAID.Z ;  /* 0x0000000000037919 */ /* 0x000ea80000002700 */
[----:B------:R-:W2:Y:S02]  /*1a690*/  S2R R2, SR_CTAID.Y ;  /* 0x0000000000027919 */ /* 0x000ea40000002600 */
[----:B--2---:R-:W-:-:S04]  /*1a6a0*/  IMAD R4, R2, c[0x0][0x1c0], R3 ;  /* 0x0000700002047a24 */ /* 0x004fc800078e0203 */
[----:B------:R-:W-:Y:S02]  /*1a6b0*/  IMAD R4, R4, c[0x0][0x214], RZ ;  /* 0x0000850004047a24 */ /* 0x000fe400078e02ff */
.L_x_7084:
        /* <DEDUP_REMOVED lines=37> */
.L_x_7086:
[----:B------:R-:W-:Y:S05]  /*1a910*/  BSYNC B0 ;  /* 0x0000000000007941 */ /* 0x000fea0003800000 */
.L_x_7085:
        /* <DEDUP_REMOVED lines=32> */
.L_x_7088:
[----:B------:R-:W-:Y:S05]  /*1ab20*/  BSYNC B0 ;  /* 0x0000000000007941 */ /* 0x000fea0003800000 */
.L_x_7087:
        /* <DEDUP_REMOVED lines=15> */
.L_x_7090:
[----:B------:R-:W-:Y:S05]  /*1ac20*/  BSYNC B0 ;  /* 0x0000000000007941 */ /* 0x000fea0003800000 */
.L_x_7089:
        /* <DEDUP_REMOVED lines=15> */
.L_x_7092:
[----:B------:R-:W-:Y:S05]  /*1ad20*/  BSYNC B0 ;  /* 0x0000000000007941 */ /* 0x000fea0003800000 */
.L_x_7091:
        /* <DEDUP_REMOVED lines=15> */
.L_x_7093:
        /* <DEDUP_REMOVED lines=14> */
.L_x_7925:


//--------------------- .text._ZN5flash24flash_fwd_splitkv_kernelI23Flash_fwd_kernel_traitsILi64ELi64ELi128ELi4ELb0ELb0EN7cutlass10bfloat16_tE19Flash_kernel_traitsILi64ELi64ELi128ELi4ES3_EELb1ELb0ELb0ELb0ELb1ELb0ELb1ELb0EEEvNS_16Flash_fwd_paramsE --------------------------
	.section	.text._ZN5flash24flash_fwd_splitkv_kernelI23Flash_fwd_kernel_traitsILi64ELi64ELi128ELi4ELb0ELb0EN7cutlass10bfloat16_tE19Flash_kernel_traitsILi64ELi64ELi128ELi4ES3_EELb1ELb0ELb0ELb0ELb1ELb0ELb1ELb0EEEvNS_16Flash_fwd_paramsE,"ax",@progbits
	.sectioninfo	@"SHI_REGISTERS=222"
	.align	128
        .global         _ZN5flash24flash_fwd_splitkv_kernelI23Flash_fwd_kernel_traitsILi64ELi64ELi128ELi4ELb0ELb0EN7cutlass10bfloat16_tE19Flash_kernel_traitsILi64ELi64ELi128ELi4ES3_EELb1ELb0ELb0ELb0ELb1ELb0ELb1ELb0EEEvNS_16Flash_fwd_paramsE
        .type           _ZN5flash24flash_fwd_splitkv_kernelI23Flash_fwd_kernel_traitsILi64ELi64ELi128ELi4ELb0ELb0EN7cutlass10bfloat16_tE19Flash_kernel_traitsILi64ELi64ELi128ELi4ES3_EELb1ELb0ELb0ELb0ELb1ELb0ELb1ELb0EEEvNS_16Flash_fwd_paramsE,@function
        .size           _ZN5flash24flash_fwd_splitkv_kernelI23Flash_fwd_kernel_traitsILi64ELi64ELi128ELi4ELb0ELb0EN7cutlass10bfloat16_tE19Flash_kernel_traitsILi64ELi64ELi128ELi4ES3_EELb1ELb0ELb0ELb0ELb1ELb0ELb1ELb0EEEvNS_16Flash_fwd_paramsE,(.L_x_7926 - _ZN5flash24flash_fwd_splitkv_kernelI23Flash_fwd_kernel_traitsILi64ELi64ELi128ELi4ELb0ELb0EN7cutlass10bfloat16_tE19Flash_kernel_traitsILi64ELi64ELi128ELi4ES3_EELb1ELb0ELb0ELb0ELb1ELb0ELb1ELb0EEEvNS_16Flash_fwd_paramsE)
        .other          _ZN5flash24flash_fwd_splitkv_kernelI23Flash_fwd_kernel_traitsILi64ELi64ELi128ELi4ELb0ELb0EN7cutlass10bfloat16_tE19Flash_kernel_traitsILi64ELi64ELi128ELi4ES3_EELb1ELb0ELb0ELb0ELb1ELb0ELb1ELb0EEEvNS_16Flash_fwd_paramsE,@"STO_CUDA_ENTRY STV_DEFAULT"
_ZN5flash24flash_fwd_splitkv_kernelI23Flash_fwd_kernel_traitsILi64ELi64ELi128ELi4ELb0ELb0EN7cutlass10bfloat16_tE19Flash_kernel_traitsILi64ELi64ELi128ELi4ES3_EELb1ELb0ELb0ELb0ELb1ELb0ELb1ELb0EEEvNS_16Flash_fwd_paramsE:
.text._ZN5flash24flash_fwd_splitkv_kernelI23Flash_fwd_kernel_traitsILi64ELi64ELi128ELi4ELb0ELb0EN7cutlass10bfloat16_tE19Flash_kernel_traitsILi64ELi64ELi128ELi4ES3_EELb1ELb0ELb0ELb0ELb1ELb0ELb1ELb0EEEvNS_16Flash_fwd_paramsE:
[----:B------:R-:W-:Y:S02]  /*0000*/  MOV R1, c[0x0][0x28] ;  /* 0x00000a0000017a02 */ /* 0x000fe40000000f00 */
[----:B------:R-:W1:Y:S01]  /*0010*/  I2F.U32.RP R2, c[0x0][0x1c0] ;  /* 0x0000700000027b06 */ /* 0x000e620000209000 */
[----:B------:R-:W2:Y:S01]  /*0020*/  S2R R3, SR_CTAID.Z ;  /* 0x0000000000037919 */ /* 0x000ea20000002700 */
[----:B------:R-:W-:Y:S01]  /*0030*/  IMAD.MOV.U32 R4, RZ, RZ, RZ ;  /* 0x000000ffff047224 */ /* 0x000fe200078e00ff */
[----:B------:R-:W-:Y:S01]  /*0040*/  ISETP.NE.U32.AND P1, PT, RZ, c[0x0][0x1c0], PT ;  /* 0x00007000ff007a0c */ /* 0x000fe20003f25070 */
[----:B------:R-:W-:-:S04]  /*0050*/  ULDC.64 UR12, c[0x0][0x118] ;  /* 0x00004600000c7ab9 */ /* 0x000fc80000000a00 */
[----:B-1----:R-:W1:Y:S02]  /*0060*/  MUFU.RCP R5, R2 ;  /* 0x0000000200057308 */ /* 0x002e640000001000 */
[----:B-1----:R-:W-:Y:S01]  /*0070*/  IADD3 R5, R5, 0xffffffe, RZ ;  /* 0x0ffffffe05057810 */ /* 0x002fe20007ffe0ff */
[----:B------:R-:W1:Y:S05]  /*0080*/  LDC.U8 R2, c[0x0][0x312] ;  /* 0x0000c480ff027b82 */ /* 0x000e6a0000000000 */
[----:B------:R-:W3:Y:S02]  /*0090*/  F2I.FTZ.U32.TRUNC.NTZ R5, R5 ;  /* 0x0000000500057305 */ /* 0x000ee4000021f000 */
[----:B---3--:R-:W-:Y:S01]  /*00a0*/  IMAD.MOV R0, RZ, RZ, -R5 ;  /* 0x000000ffff007224 */ /* 0x008fe200078e0a05 */
[----:B-1----:R-:W-:-:S03]  /*00b0*/  ISETP.NE.AND P3, PT, R2, RZ, PT ;  /* 0x000000ff0200720c */ /* 0x002fc60003f65270 */
[----:B------:R-:W-:-:S04]  /*00c0*/  IMAD R7, R0, c[0x0][0x1c0], RZ ;  /* 0x0000700000077a24 */ /* 0x000fc800078e02ff */
[----:B------:R-:W-:-:S04]  /*00d0*/  IMAD.HI.U32 R4, R5, R7, R4 ;  /* 0x0000000705047227 */ /* 0x000fc800078e0004 */
[----:B------:R-:W-:Y:S02]  /*00e0*/  IMAD.MOV.U32 R5, RZ, RZ, -0x1 ;  /* 0xffffffffff057424 */ /* 0x000fe400078e00ff */
[----:B--2---:R-:W-:-:S04]  /*00f0*/  IMAD.HI.U32 R175, R4, R3, RZ ;  /* 0x0000000304af7227 */ /* 0x004fc800078e00ff */
[----:B------:R-:W-:-:S04]  /*0100*/  IMAD.MOV R0, RZ, RZ, -R175 ;  /* 0x000000ffff007224 */ /* 0x000fc800078e0aaf */
[----:B------:R-:W-:-:S05]  /*0110*/  IMAD R0, R0, c[0x0][0x1c0], R3 ;  /* 0x0000700000007a24 */ /* 0x000fca00078e0203 */
[----:B------:R-:W-:-:S13]  /*0120*/  ISETP.GE.U32.AND P2, PT, R0, c[0x0][0x1c0], PT ;  /* 0x0000700000007a0c */ /* 0x000fda0003f46070 */
[----:B------:R-:W-:Y:S02]  /*0130*/  @P2 IADD3 R0, R0, -c[0x0][0x1c0], RZ ;  /* 0x8000700000002a10 */ /* 0x000fe40007ffe0ff */
[----:B------:R-:W-:Y:S02]  /*0140*/  @P2 IADD3 R175, R175, 0x1, RZ ;  /* 0x00000001afaf2810 */ /* 0x000fe40007ffe0ff */
[----:B------:R-:W-:Y:S01]  /*0150*/  ISETP.GE.U32.AND P0, PT, R0, c[0x0][0x1c0], PT ;  /* 0x0000700000007a0c */ /* 0x000fe20003f06070 */
[----:B------:R-:W-:Y:S01]  /*0160*/  IMAD.MOV.U32 R0, RZ, RZ, 0x4 ;  /* 0x00000004ff007424 */ /* 0x000fe200078e00ff */
        /* <DEDUP_REMOVED lines=11> */
[----:B------:R-:W2:Y:S04]  /*0220*/  @P2 LDG.E R5, [R12.64] ;  /* 0x0000000c0c052981 */ /* 0x000ea8000c1e1900 */
[----:B------:R-:W2:Y:S01]  /*0230*/  @P2 LDG.E R4, [R12.64+0x4] ;  /* 0x0000040c0c042981 */ /* 0x000ea2000c1e1900 */
[----:B------:R-:W-:-:S04]  /*0240*/  MOV R9, RZ ;  /* 0x000000ff00097202 */ /* 0x000fc80000000f00 */
[----:B------:R1:W5:Y:S02]  /*0250*/  @!P1 LDG.E R2, [R6.64] ;  /* 0x0000000c06029981 */ /* 0x000364000c1e1900 */
[----:B------:R-:W-:Y:S02]  /*0260*/  @P0 IMAD.WIDE R10, R175, R0, c[0x0][0x250] ;  /* 0x00009400af0a0625 */ /* 0x000fe400078e0200 */
[----:B------:R-:W3:Y:S04]  /*0270*/  S2R R31, SR_CTAID.X ;  /* 0x00000000001f7919 */ /* 0x000ee80000002500 */
[----:B------:R1:W5:Y:S01]  /*0280*/  @P0 LDG.E R9, [R10.64] ;  /* 0x0000000c0a090981 */ /* 0x000362000c1e1900 */
[----:B------:R-:W-:-:S03]  /*0290*/  ISETP.NE.U32.AND P0, PT, RZ, c[0x0][0x248], PT ;  /* 0x00009200ff007a0c */ /* 0x000fc60003f05070 */
[----:B------:R-:W4:Y:S01]  /*02a0*/  S2R R8, SR_CTAID.Y ;  /* 0x0000000000087919 */ /* 0x000f220000002600 */
[----:B------:R-:W-:Y:S01]  /*02b0*/  ISETP.NE.AND.EX P0, PT, RZ, c[0x0][0x24c], PT, P0 ;  /* 0x00009300ff007a0c */ /* 0x000fe20003f05300 */
[----:B------:R-:W-:-:S04]  /*02c0*/  IMAD.MOV R24, RZ, RZ, -R175 ;  /* 0x000000ffff187224 */ /* 0x000fc800078e0aaf */
[----:B------:R-:W-:Y:S01]  /*02d0*/  IMAD R24, R24, c[0x0][0x1c0], R3 ;  /* 0x0000700018187a24 */ /* 0x000fe200078e0203 */
[----:B--2---:R-:W-:Y:S01]  /*02e0*/  @P2 IADD3 R131, R4, -R5, RZ ;  /* 0x8000000504832210 */ /* 0x004fe20007ffe0ff */
[----:B------:R-:W-:-:S06]  /*02f0*/  @!P2 IMAD.MOV.U32 R131, RZ, RZ, c[0x0][0x214] ;  /* 0x00008500ff83a624 */ /* 0x000fcc00078e00ff */
[----:B------:R-:W-:Y:S05]  /*0300*/  @!P0 BRA `(.L_x_7094) ;  /* 0x0000004000008947 */ /* 0x000fea0003800000 */
[----:B-1-34-:R-:W2:Y:S02]  /*0310*/  @P3 LDG.E R3, [R6.64+0x4] ;  /* 0x0000040c06033981 */ /* 0x01aea4000c1e1900 */
[----:B--2--5:R-:W-:-:S06]  /*0320*/  @P3 IADD3 R3, R3, -R2, RZ ;  /* 0x8000000203033210 */ /* 0x024fcc0007ffe0ff */
[----:B------:R1:W5:Y:S01]  /*0330*/  @!P3 LDG.E R3, [R6.64] ;  /* 0x0000000c0603b981 */ /* 0x000362000c1e1900 */
[----:B------:R-:W-:Y:S05]  /*0340*/  BRA `(.L_x_7095) ;  /* 0x0000001000007947 */ /* 0x000fea0003800000 */
.L_x_7094:
[----:B-1-34-:R-:W-:Y:S02]  /*0350*/  MOV R3, c[0x0][0x218] ;  /* 0x0000860000037a02 */ /* 0x01afe40000000f00 */
.L_x_7095:
        /* <DEDUP_REMOVED lines=63> */
[----:B------:R-:W-:Y:S02]  /*0750*/  LOP3.LUT R3, R0, 0x3ffffff0, RZ, 0xc0, !PT ;  /* 0x3ffffff000037812 */ /* 0x000fe400078ec0ff */
[----:B------:R-:W-:-:S03]  /*0760*/  SHF.R.S32.HI R0, RZ, 0x4, R0 ;  /* 0x00000004ff007819 */ /* 0x000fc60000011400 */
[----:B------:R-:W-:Y:S01]  /*0770*/  IMAD.IADD R6, R128, 0x1, -R3 ;  /* 0x0000000180067824 */ /* 0x000fe200078e0a03 */
[C---:B------:R-:W-:Y:S01]  /*0780*/  IADD3 R16, R0.reuse, 0x8, RZ ;  /* 0x0000000800107810 */ /* 0x040fe20007ffe0ff */
[----:B------:R-:W-:Y:S01]  /*0790*/  IMAD R3, R175, c[0x0][0x1c0], R24 ;  /* 0x00007000af037a24 */ /* 0x000fe200078e0218 */
[----:B------:R-:W-:Y:S01]  /*07a0*/  IADD3 R12, R0, 0x18, RZ ;  /* 0x00000018000c7810 */ /* 0x000fe20007ffe0ff */
[----:B------:R-:W-:Y:S01]  /*07b0*/  IMAD.SHL.U32 R6, R6, 0x4, RZ ;  /* 0x0000000406067824 */ /* 0x000fe200078e00ff */
[----:B------:R-:W-:Y:S01]  /*07c0*/  IADD3 R14, R0, 0x10, RZ ;  /* 0x00000010000e7810 */ /* 0x000fe20007ffe0ff */
[----:B------:R-:W-:Y:S01]  /*07d0*/  IMAD R3, R3, c[0x0][0x214], R132 ;  /* 0x0000850003037a24 */ /* 0x000fe200078e0284 */
[----:B------:R-:W-:Y:S02]  /*07e0*/  ISETP.GE.AND P5, PT, R16, R131, PT ;  /* 0x000000831000720c */ /* 0x000fe40003fa6270 */
[----:B------:R-:W-:Y:S01]  /*07f0*/  SHF.R.S32.HI R7, RZ, 0x1f, R6 ;  /* 0x0000001fff077819 */ /* 0x000fe20000011406 */
[----:B------:R-:W-:Y:S01]  /*0800*/  IMAD R2, R3, c[0x0][0x22c], RZ ;  /* 0x00008b0003027a24 */ /* 0x000fe200078e02ff */
[----:B------:R-:W-:-:S02]  /*0810*/  IADD3 R10, R0, 0x20, RZ ;  /* 0x00000020000a7810 */ /* 0x000fc40007ffe0ff */
[CC--:B------:R-:W-:Y:S01]  /*0820*/  ISETP.GE.AND P2, PT, R0.reuse, R131.reuse, PT ;  /* 0x000000830000720c */ /* 0x0c0fe20003f46270 */
[----:B------:R-:W-:Y:S01]  /*0830*/  IMAD.WIDE R6, R0, 0x40, R6 ;  /* 0x0000004000067825 */ /* 0x000fe200078e0206 */
[-C--:B------:R-:W-:Y:S02]  /*0840*/  ISETP.GE.AND P1, PT, R14, R131.reuse, PT ;  /* 0x000000830e00720c */ /* 0x080fe40003f26270 */
[----:B------:R-:W-:Y:S02]  /*0850*/  ISETP.GE.AND P4, PT, R10, R131, PT ;  /* 0x000000830a00720c */ /* 0x000fe40003f86270 */
[----:B------:R-:W-:Y:S02]  /*0860*/  IADD3 R5, P0, R2, R6, RZ ;  /* 0x0000000602057210 */ /* 0x000fe40007f1e0ff */
[----:B------:R-:W-:Y:S02]  /*0870*/  IADD3 R8, R0, 0x28, RZ ;  /* 0x0000002800087810 */ /* 0x000fe40007ffe0ff */
[----:B------:R-:W-:-:S02]  /*0880*/  LEA.HI.X.SX32 R2, R2, R7, 0x1, P0 ;  /* 0x0000000702027211 */ /* 0x000fc400000f0eff */
[C---:B------:R-:W-:Y:S02]  /*0890*/  LEA R4, P0, R5.reuse, c[0x0][0x1d8], 0x2 ;  /* 0x0000760005047a11 */ /* 0x040fe400078010ff */
        /* <DEDUP_REMOVED lines=15> */
[----:B------:R-:W-:Y:S02]  /*0990*/  ISETP.GE.OR P4, PT, R14, R131, P6 ;  /* 0x000000830e00720c */ /* 0x000fe40003786670 */
[----:B------:R-:W-:Y:S01]  /*09a0*/  LEA.HI.X.SX32 R14, R0, R7, 0x1, P0 ;  /* 0x00000007000e7211 */ /* 0x000fe200000f0eff */
[----:B------:R-:W-:Y:S01]  /*09b0*/  @!P3 STG.E.128 [R4.64+0x2800], RZ ;  /* 0x002800ff0400b986 */ /* 0x000fe2000c101d0c */
[C---:B------:R-:W-:Y:S02]  /*09c0*/  LEA R16, P0, R3.reuse, c[0x0][0x208], 0x2 ;  /* 0x0000820003107a11 */ /* 0x040fe400078010ff */
[-C--:B------:R-:W-:Y:S01]  /*09d0*/  ISETP.GE.OR P3, PT, R12, R131.reuse, P6 ;  /* 0x000000830c00720c */ /* 0x080fe20003766670 */
[----:B------:R-:W-:Y:S01]  /*09e0*/  @!P2 STG.E.128 [R4.64+0x3000], RZ ;  /* 0x003000ff0400a986 */ /* 0x000fe2000c101d0c */
[----:B------:R-:W-:Y:S01]  /*09f0*/  LEA.HI.X R17, R3, c[0x0][0x20c], R14, 0x2, P0 ;  /* 0x0000830003117a11 */ /* 0x000fe200000f140e */
[----:B------:R-:W-:Y:S01]  /*0a00*/  @!P5 IMAD.MOV.U32 R3, RZ, RZ, -0x800000 ;  /* 0xff800000ff03d424 */ /* 0x000fe200078e00ff */
[-C--:B------:R-:W-:Y:S01]  /*0a10*/  ISETP.GE.OR P2, PT, R10, R131.reuse, P6 ;  /* 0x000000830a00720c */ /* 0x080fe20003746670 */
[----:B------:R1:W-:Y:S01]  /*0a20*/  @!P1 STG.E.128 [R4.64+0x3800], RZ ;  /* 0x003800ff04009986 */ /* 0x0003e2000c101d0c */
[-C--:B------:R-:W-:Y:S01]  /*0a30*/  ISETP.GE.OR P1, PT, R8, R131.reuse, P6 ;  /* 0x000000830800720c */ /* 0x080fe20003726670 */
[----:B------:R-:W-:Y:S01]  /*0a40*/  @!P4 IMAD.MOV.U32 R15, RZ, RZ, -0x800000 ;  /* 0xff800000ff0fc424 */ /* 0x000fe200078e00ff */
[-C--:B------:R-:W-:Y:S01]  /*0a50*/  ISETP.GE.OR P0, PT, R6, R131.reuse, P6 ;  /* 0x000000830600720c */ /* 0x080fe20003706670 */
[----:B------:R2:W-:Y:S01]  /*0a60*/  @!P5 STG.E [R16.64+0x20], R3 ;  /* 0x000020031000d986 */ /* 0x0005e2000c10190c */
[----:B------:R-:W-:-:S02]  /*0a70*/  ISETP.GE.OR P5, PT, R0, R131, P6 ;  /* 0x000000830000720c */ /* 0x000fc400037a6670 */
[----:B------:R-:W-:Y:S01]  /*0a80*/  ISETP.GE.OR P6, PT, R2, R131, P6 ;  /* 0x000000830200720c */ /* 0x000fe200037c6670 */
[----:B------:R-:W-:Y:S01]  /*0a90*/  @!P3 IMAD.MOV.U32 R13, RZ, RZ, -0x800000 ;  /* 0xff800000ff0db424 */ /* 0x000fe200078e00ff */
[----:B------:R2:W-:Y:S03]  /*0aa0*/  @!P4 STG.E [R16.64+0x40], R15 ;  /* 0x0000400f1000c986 */ /* 0x0005e6000c10190c */
[----:B------:R-:W-:Y:S01]  /*0ab0*/  @!P2 IMAD.MOV.U32 R11, RZ, RZ, -0x800000 ;  /* 0xff800000ff0ba424 */ /* 0x000fe200078e00ff */
[----:B------:R2:W-:Y:S01]  /*0ac0*/  @!P3 STG.E [R16.64+0x60], R13 ;  /* 0x0000600d1000b986 */ /* 0x0005e2000c10190c */
[----:B------:R-:W-:Y:S02]  /*0ad0*/  @!P1 IMAD.MOV.U32 R9, RZ, RZ, -0x800000 ;  /* 0xff800000ff099424 */ /* 0x000fe400078e00ff */
[----:B------:R-:W-:Y:S01]  /*0ae0*/  @!P0 IMAD.MOV.U32 R7, RZ, RZ, -0x800000 ;  /* 0xff800000ff078424 */ /* 0x000fe200078e00ff */
[----:B------:R2:W-:Y:S04]  /*0af0*/  @!P2 STG.E [R16.64+0x80], R11 ;  /* 0x0000800b1000a986 */ /* 0x0005e8000c10190c */
[----:B------:R2:W-:Y:S01]  /*0b00*/  @!P1 STG.E [R16.64+0xa0], R9 ;  /* 0x0000a00910009986 */ /* 0x0005e2000c10190c */
[----:B-1----:R-:W-:-:S03]  /*0b10*/  @!P5 IMAD.MOV.U32 R5, RZ, RZ, -0x800000 ;  /* 0xff800000ff05d424 */ /* 0x002fc600078e00ff */
[----:B------:R2:W-:Y:S04]  /*0b20*/  @!P0 STG.E [R16.64+0xc0], R7 ;  /* 0x0000c00710008986 */ /* 0x0005e8000c10190c */
[----:B------:R2:W-:Y:S01]  /*0b30*/  @!P5 STG.E [R16.64], R5 ;  /* 0x000000051000d986 */ /* 0x0005e2000c10190c */
[----:B------:R-:W-:Y:S05]  /*0b40*/  @P6 EXIT ;  /* 0x000000000000694d */ /* 0x000fea0003800000 */
[----:B--2---:R-:W-:-:S05]  /*0b50*/  MOV R3, 0xff800000 ;  /* 0xff80000000037802 */ /* 0x004fca0000000f00 */
[----:B------:R-:W-:Y:S01]  /*0b60*/  STG.E [R16.64+0xe0], R3 ;  /* 0x0000e00310007986 */ /* 0x000fe2000c10190c */
[----:B------:R-:W-:Y:S05]  /*0b70*/  EXIT ;  /* 0x000000000000794d */ /* 0x000fea0003800000 */
.L_x_7096:
        /* <DEDUP_REMOVED lines=77> */
[----:B------:R-:W-:Y:S01]  /*1050*/  IMAD.MOV.U32 R32, RZ, RZ, R10 ;  /* 0x000000ffff207224 */ /* 0x000fe200078e000a */
[----:B------:R-:W-:Y:S01]  /*1060*/  SHF.R.S32.HI R10, RZ, 0x1f, R19 ;  /* 0x0000001fff0a7819 */ /* 0x000fe20000011413 */
[----:B------:R-:W-:Y:S02]  /*1070*/  IMAD R2, R28, c[0x0][0x184], R13 ;  /* 0x000061001c027a24 */ /* 0x000fe400078e020d */
[----:B------:R-:W-:-:S03]  /*1080*/  IMAD R9, R9, c[0x0][0x188], RZ ;  /* 0x0000620009097a24 */ /* 0x000fc600078e02ff */
[----:B------:R-:W-:Y:S01]  /*1090*/  IADD3 R33, R11, R2, RZ ;  /* 0x000000020b217210 */ /* 0x000fe20007ffe0ff */
[C---:B------:R-:W-:Y:S02]  /*10a0*/  IMAD R11, R7.reuse, c[0x0][0x19c], R0 ;  /* 0x00006700070b7a24 */ /* 0x040fe400078e0200 */
[----:B------:R-:W-:Y:S02]  /*10b0*/  IMAD R0, R10, c[0x0][0x1b0], RZ ;  /* 0x00006c000a007a24 */ /* 0x000fe400078e02ff */
[----:B------:R-:W-:-:S04]  /*10c0*/  IMAD.WIDE.U32 R32, R7, c[0x0][0x198], R32 ;  /* 0x0000660007207a25 */ /* 0x000fc800078e0020 */
[C---:B------:R-:W-:Y:S01]  /*10d0*/  IMAD R2, R28.reuse, c[0x0][0x18c], R9 ;  /* 0x000063001c027a24 */ /* 0x040fe200078e0209 */
[----:B------:R-:W-:Y:S01]  /*10e0*/  IADD3 R33, R33, R11, RZ ;  /* 0x0000000b21217210 */ /* 0x000fe20007ffe0ff */
[----:B------:R-:W-:Y:S02]  /*10f0*/  IMAD R0, R19, c[0x0][0x1b4], R0 ;  /* 0x00006d0013007a24 */ /* 0x000fe400078e0200 */
[----:B------:R-:W-:-:S04]  /*1100*/  IMAD.WIDE.U32 R28, R28, c[0x0][0x188], RZ ;  /* 0x000062001c1c7a25 */ /* 0x000fc800078e00ff */
[----:B------:R-:W-:-:S04]  /*1110*/  IMAD.WIDE.U32 R32, R19, c[0x0][0x1b0], R32 ;  /* 0x00006c0013207a25 */ /* 0x000fc800078e0020 */
[----:B------:R-:W-:Y:S01]  /*1120*/  IMAD.IADD R2, R29, 0x1, R2 ;  /* 0x000000011d027824 */ /* 0x000fe200078e0202 */
[----:B------:R-:W-:Y:S01]  /*1130*/  IADD3 R0, R33, R0, RZ ;  /* 0x0000000021007210 */ /* 0x000fe20007ffe0ff */
[----:B------:R-:W-:Y:S05]  /*1140*/  BRA `(.L_x_7098) ;  /* 0x0000041000007947 */ /* 0x000fea0003800000 */
.L_x_7097:
        /* <DEDUP_REMOVED lines=16> */
.L_x_7099:
        /* <DEDUP_REMOVED lines=21> */
[----:B------:R-:W-:Y:S02]  /*13a0*/  ISETP.GE.U32.AND P3, PT, R0, R7, PT ;  /* 0x000000070000720c */ /* 0x000fe40003f66070 */
[----:B------:R-:W-:Y:S02]  /*13b0*/  LOP3.LUT R0, R24, c[0x0][0x1c8], RZ, 0x3c, !PT ;  /* 0x0000720018007a12 */ /* 0x000fe400078e3cff */
[----:B------:R-:W-:Y:S02]  /*13c0*/  LEA R7, R6, 0xffffff80, 0x7 ;  /* 0xffffff8006077811 */ /* 0x000fe400078e38ff */
[----:B------:R-:W-:-:S02]  /*13d0*/  ISETP.GE.AND P2, PT, R0, RZ, PT ;  /* 0x000000ff0000720c */ /* 0x000fc40003f46270 */
[----:B------:R-:W-:Y:S01]  /*13e0*/  SHF.R.S32.HI R3, RZ, 0x1f, R7 ;  /* 0x0000001fff037819 */ /* 0x000fe20000011407 */
[----:B------:R-:W-:-:S04]  /*13f0*/  IMAD.WIDE.U32 R12, R7, c[0x0][0x198], R10 ;  /* 0x00006600070c7a25 */ /* 0x000fc800078e000a */
[----:B------:R-:W-:Y:S01]  /*1400*/  @P3 IADD3 R19, R19, 0x1, RZ ;  /* 0x0000000113133810 */ /* 0x000fe20007ffe0ff */
[----:B------:R-:W-:-:S04]  /*1410*/  IMAD R0, R3, c[0x0][0x198], RZ ;  /* 0x0000660003007a24 */ /* 0x000fc800078e02ff */
[----:B------:R-:W-:Y:S01]  /*1420*/  IMAD R11, R7, c[0x0][0x19c], R0 ;  /* 0x00006700070b7a24 */ /* 0x000fe200078e0200 */
[----:B------:R-:W-:Y:S02]  /*1430*/  @!P2 IADD3 R19, -R19, RZ, RZ ;  /* 0x000000ff1313a210 */ /* 0x000fe40007ffe1ff */
        /* <DEDUP_REMOVED lines=18> */
.L_x_7098:
[----:B------:R-:W-:Y:S01]  /*1560*/  ISETP.NE.AND P1, PT, R5, -0x1, PT ;  /* 0xffffffff0500780c */ /* 0x000fe20003f25270 */
[----:B------:R-:W-:Y:S01]  /*1570*/  IMAD.IADD R167, R131, 0x1, -R132 ;  /* 0x0000000183a77824 */ /* 0x000fe200078e0a84 */
[----:B------:R-:W-:Y:S01]  /*1580*/  SHF.R.S32.HI R133, RZ, 0x1f, R128 ;  /* 0x0000001fff857819 */ /* 0x000fe20000011480 */
[----:B------:R-:W-:Y:S01]  /*1590*/  IMAD.MOV.U32 R120, RZ, RZ, c[0x0][0x198] ;  /* 0x00006600ff787624 */ /* 0x000fe200078e00ff */
[----:B------:R-:W-:Y:S01]  /*15a0*/  IADD3 R172, R6, -0x1, RZ ;  /* 0xffffffff06ac7810 */ /* 0x000fe20007ffe0ff */
[----:B------:R-:W-:Y:S01]  /*15b0*/  IMAD R10, R10, c[0x0][0x1b8], RZ ;  /* 0x00006e000a0a7a24 */ /* 0x000fe200078e02ff */
[CC--:B------:R-:W-:Y:S02]  /*15c0*/  LEA.HI R11, R133.reuse, R128.reuse, RZ, 0x3 ;  /* 0x00000080850b7211 */ /* 0x0c0fe400078f18ff */
[----:B------:R-:W-:Y:S01]  /*15d0*/  LEA.HI R168, R133, R128, RZ, 0x4 ;  /* 0x0000008085a87211 */ /* 0x000fe200078f20ff */
[----:B------:R-:W-:Y:S01]  /*15e0*/  IMAD R10, R19, c[0x0][0x1bc], R10 ;  /* 0x00006f00130a7a24 */ /* 0x000fe200078e020a */
[----:B-----5:R-:W-:-:S02]  /*15f0*/  SHF.R.S32.HI R8, RZ, 0x3, R11 ;  /* 0x00000003ff087819 */ /* 0x020fc4000001140b */
[----:B------:R-:W-:Y:S01]  /*1600*/  LOP3.LUT R11, R11, 0xfffffff8, RZ, 0xc0, !PT ;  /* 0xfffffff80b0b7812 */ /* 0x000fe200078ec0ff */
[----:B------:R-:W-:Y:S01]  /*1610*/  @P1 IMAD.WIDE.U32 R20, R5, c[0x0][0x190], RZ ;  /* 0x0000640005141a25 */ /* 0x000fe200078e00ff */
[----:B------:R-:W-:Y:S02]  /*1620*/  @!P1 SHF.R.S32.HI R12, RZ, 0x1f, R175 ;  /* 0x0000001fff0c9819 */ /* 0x000fe400000114af */
[----:B------:R-:W-:Y:S01]  /*1630*/  IADD3 R23, R8, 0x10, RZ ;  /* 0x0000001008177810 */ /* 0x000fe20007ffe0ff */
[----:B------:R-:W-:Y:S01]  /*1640*/  IMAD.IADD R76, R128, 0x1, -R11 ;  /* 0x00000001804c7824 */ /* 0x000fe200078e0a0b */
[----:B------:R-:W-:Y:S01]  /*1650*/  IADD3 R17, R8, 0x20, RZ ;  /* 0x0000002008117810 */ /* 0x000fe20007ffe0ff */
[----:B------:R-:W-:Y:S01]  /*1660*/  @!P1 IMAD R12, R12, c[0x0][0x178], RZ ;  /* 0x00005e000c0c9a24 */ /* 0x000fe200078e02ff */
[-C--:B------:R-:W-:Y:S01]  /*1670*/  ISETP.GE.AND P3, PT, R23, R167.reuse, PT ;  /* 0x000000a71700720c */ /* 0x080fe20003f66270 */
[----:B------:R-:W-:Y:S01]  /*1680*/  IMAD.SHL.U32 R16, R76, 0x8, RZ ;  /* 0x000000084c107824 */ /* 0x000fe200078e00ff */
[----:B------:R-:W-:Y:S01]  /*1690*/  SHF.R.S32.HI R9, RZ, 0x1f, R8 ;  /* 0x0000001fff097819 */ /* 0x000fe20000011408 */
[----:B------:R-:W-:Y:S01]  /*16a0*/  @!P1 IMAD.WIDE.U32 R14, R175, c[0x0][0x178], RZ ;  /* 0x00005e00af0e9a25 */ /* 0x000fe200078e00ff */
[----:B------:R-:W-:-:S02]  /*16b0*/  ISETP.GE.AND P2, PT, R17, R167, PT ;  /* 0x000000a71100720c */ /* 0x000fc40003f46270 */
[----:B------:R-:W-:Y:S01]  /*16c0*/  IADD3 R28, P5, R16, R28, RZ ;  /* 0x0000001c101c7210 */ /* 0x000fe20007fbe0ff */
[----:B------:R-:W-:Y:S01]  /*16d0*/  @!P1 IMAD R12, R175, c[0x0][0x17c], R12 ;  /* 0x00005f00af0c9a24 */ /* 0x000fe200078e020c */
[----:B------:R-:W-:Y:S01]  /*16e0*/  SHF.R.S32.HI R11, RZ, 0x1f, R16 ;  /* 0x0000001fff0b7819 */ /* 0x000fe20000011410 */
[----:B------:R-:W-:Y:S01]  /*16f0*/  IMAD.SHL.U32 R13, R8, 0x40, RZ ;  /* 0x00000040080d7824 */ /* 0x000fe200078e00ff */
[----:B------:R-:W-:Y:S01]  /*1700*/  IADD3 R32, P4, R16, R32, RZ ;  /* 0x0000002010207210 */ /* 0x000fe20007f9e0ff */
[----:B------:R-:W-:Y:S01]  /*1710*/  @P1 IMAD R5, R5, c[0x0][0x194], R21 ;  /* 0x0000650005051a24 */ /* 0x000fe200078e0215 */
[C---:B------:R-:W-:Y:S01]  /*1720*/  ISETP.GE.AND P6, PT, R8.reuse, R167, PT ;  /* 0x000000a70800720c */ /* 0x040fe20003fc6270 */
[----:B------:R-:W-:Y:S01]  /*1730*/  @!P1 IMAD.MOV.U32 R20, RZ, RZ, R14 ;  /* 0x000000ffff149224 */ /* 0x000fe200078e000e */
[----:B------:R-:W-:Y:S01]  /*1740*/  LOP3.LUT R13, R13, 0x1c0, RZ, 0xc0, !PT ;  /* 0x000001c00d0d7812 */ /* 0x000fe200078ec0ff */
[----:B------:R-:W-:Y:S01]  /*1750*/  @!P1 IMAD.IADD R5, R15, 0x1, R12 ;  /* 0x000000010f059824 */ /* 0x000fe200078e020c */
[----:B------:R-:W-:Y:S01]  /*1760*/  IADD3 R15, R8, 0x30, RZ ;  /* 0x00000030080f7810 */ /* 0x000fe20007ffe0ff */
[----:B------:R-:W-:Y:S01]  /*1770*/  IMAD.X R29, R11, 0x1, R2, P5 ;  /* 0x000000010b1d7824 */ /* 0x000fe200028e0602 */
[----:B------:R-:W-:Y:S01]  /*1780*/  LEA.HI R14, R133, R128, RZ, 0x6 ;  /* 0x00000080850e7211 */ /* 0x000fe200078f30ff */
[----:B------:R-:W-:Y:S01]  /*1790*/  IMAD.WIDE R30, R31, 0x40, R8 ;  /* 0x000000401f1e7825 */ /* 0x000fe200078e0208 */
[----:B------:R-:W-:-:S02]  /*17a0*/  IADD3 R20, P1, R16, R20, RZ ;  /* 0x0000001410147210 */ /* 0x000fc40007f3e0ff */
[----:B------:R-:W-:Y:S01]  /*17b0*/  LOP3.LUT R16, R13, 0x38, R16, 0xf8, !PT ;  /* 0x000000380d107812 */ /* 0x000fe200078ef810 */
[----:B------:R-:W-:Y:S01]  /*17c0*/  IMAD.SHL.U32 R14, R14, 0x8, RZ ;  /* 0x000000080e0e7824 */ /* 0x000fe200078e00ff */
[----:B------:R-:W-:Y:S01]  /*17d0*/  ISETP.GE.AND P5, PT, R15, R167, PT ;  /* 0x000000a70f00720c */ /* 0x000fe20003fa6270 */
[C---:B------:R-:W-:Y:S01]  /*17e0*/  IMAD.X R21, R11.reuse, 0x1, R5, P1 ;  /* 0x000000010b157824 */ /* 0x040fe200008e0605 */
[----:B------:R-:W-:Y:S01]  /*17f0*/  SHF.R.S32.HI R12, RZ, 0x1f, R24 ;  /* 0x0000001fff0c7819 */ /* 0x000fe20000011418 */
[----:B------:R-:W-:Y:S01]  /*1800*/  IMAD.X R33, R11, 0x1, R0, P4 ;  /* 0x000000010b217824 */ /* 0x000fe200020e0600 */
[----:B------:R-:W-:Y:S01]  /*1810*/  SHF.R.U32.HI R13, RZ, 0x3, R13 ;  /* 0x00000003ff0d7819 */ /* 0x000fe2000001160d */
[----:B------:R-:W-:Y:S01]  /*1820*/  @!P6 IMAD R2, R31, c[0x0][0x190], RZ ;  /* 0x000064001f02ea24 */ /* 0x000fe200078e02ff */
[----:B------:R-:W-:Y:S01]  /*1830*/  @!P3 IADD3 R26, P1, R30, 0x10, RZ ;  /* 0x000000101e1ab810 */ /* 0x000fe20007f3e0ff */
[----:B------:R-:W-:Y:S01]  /*1840*/  IMAD R25, R12, c[0x0][0x1a8], RZ ;  /* 0x00006a000c197a24 */ /* 0x000fe200078e02ff */
[----:B------:R-:W-:Y:S01]  /*1850*/  LOP3.LUT R13, R16, R13, RZ, 0x3c, !PT ;  /* 0x0000000d100d7212 */ /* 0x000fe200078e3cff */
[C---:B------:R-:W-:Y:S01]  /*1860*/  @!P6 IMAD R2, R30.reuse, c[0x0][0x194], R2 ;  /* 0x000065001e02ea24 */ /* 0x040fe200078e0202 */
[----:B------:R-:W-:Y:S01]  /*1870*/  @!P2 IADD3 R11, P4, R30, 0x20, RZ ;  /* 0x000000201e0ba810 */ /* 0x000fe20007f9e0ff */
[----:B------:R-:W-:Y:S01]  /*1880*/  @!P3 IMAD.X R5, RZ, RZ, R31, P1 ;  /* 0x000000ffff05b224 */ /* 0x000fe200008e061f */
[----:B------:R-:W-:Y:S01]  /*1890*/  LOP3.LUT R173, R13, 0xfffffe00, R14, 0xf8, !PT ;  /* 0xfffffe000dad7812 */ /* 0x000fe200078ef80e */
[----:B------:R-:W-:Y:S01]  /*18a0*/  IMAD R13, R24, c[0x0][0x1ac], R25 ;  /* 0x00006b00180d7a24 */ /* 0x000fe200078e0219 */
[----:B------:R-:W-:Y:S01]  /*18b0*/  @!P5 IADD3 R0, P1, R30, 0x30, RZ ;  /* 0x000000301e00d810 */ /* 0x000fe20007f3e0ff */
[----:B------:R-:W-:Y:S01]  /*18c0*/  IMAD.WIDE.U32 R24, R24, c[0x0][0x1a8], R20 ;  /* 0x00006a0018187a25 */ /* 0x000fe200078e0014 */
[----:B------:R-:W-:-:S03]  /*18d0*/  LEA.HI R133, R133, R128, RZ, 0x5 ;  /* 0x0000008085857211 */ /* 0x000fc600078f28ff */
[----:B------:R-:W-:Y:S01]  /*18e0*/  IMAD.IADD R25, R25, 0x1, R13 ;  /* 0x0000000119197824 */ /* 0x000fe200078e020d */
[----:B------:R-:W-:Y:S01]  /*18f0*/  SHF.R.S32.HI R130, RZ, 0x5, R133 ;  /* 0x00000005ff827819 */ /* 0x000fe20000011485 */
[--C-:B------:R-:W-:Y:S01]  /*1900*/  @!P2 IMAD.X R16, RZ, RZ, R31.reuse, P4 ;  /* 0x000000ffff10a224 */ /* 0x100fe200020e061f */
[----:B------:R-:W-:Y:S01]  /*1910*/  IADD3 R14, P4, R8, R7, RZ ;  /* 0x00000007080e7210 */ /* 0x000fe20007f9e0ff */
[----:B------:R-:W-:Y:S01]  /*1920*/  @!P5 IMAD.X R13, RZ, RZ, R31, P1 ;  /* 0x000000ffff0dd224 */ /* 0x000fe200008e061f */
[----:B------:R-:W-:Y:S01]  /*1930*/  LOP3.LUT R133, R133, 0xffffffe0, RZ, 0xc0, !PT ;  /* 0xffffffe085857812 */ /* 0x000fe200078ec0ff */
[----:B------:R-:W-:Y:S02]  /*1940*/  @!P3 IMAD R5, R5, c[0x0][0x190], RZ ;  /* 0x000064000505ba24 */ /* 0x000fe400078e02ff */
[----:B------:R-:W-:-:S04]  /*1950*/  @!P6 IMAD.WIDE.U32 R30, R30, c[0x0][0x190], R24 ;  /* 0x000064001e1eea25 */ /* 0x000fc800078e0018 */
[----:B------:R-:W-:Y:S02]  /*1960*/  @!P3 IMAD.MOV.U32 R20, RZ, RZ, R24 ;  /* 0x000000ffff14b224 */ /* 0x000fe400078e0018 */
[----:B------:R-:W-:Y:S02]  /*1970*/  @!P3 IMAD.MOV.U32 R21, RZ, RZ, R25 ;  /* 0x000000ffff15b224 */ /* 0x000fe400078e0019 */
[C---:B------:R-:W-:Y:S02]  /*1980*/  @!P3 IMAD R5, R26.reuse, c[0x0][0x194], R5 ;  /* 0x000065001a05ba24 */ /* 0x040fe400078e0205 */
[----:B------:R-:W-:Y:S01]  /*1990*/  @!P3 IMAD.WIDE.U32 R26, R26, c[0x0][0x190], R20 ;  /* 0x000064001a1aba25 */ /* 0x000fe200078e0014 */
[----:B------:R-:W-:-:S03]  /*19a0*/  @!P6 LEA R20, P1, R30, c[0x0][0x160], 0x1 ;  /* 0x000058001e14ea11 */ /* 0x000fc600078208ff */
[----:B------:R-:W-:Y:S02]  /*19b0*/  @!P6 IMAD.IADD R2, R31, 0x1, R2 ;  /* 0x000000011f02e824 */ /* 0x000fe400078e0202 */
[----:B------:R-:W-:Y:S02]  /*19c0*/  IMAD R123, R9, c[0x0][0x198], RZ ;  /* 0x00006600097b7a24 */ /* 0x000fe400078e02ff */
[----:B------:R-:W-:Y:S01]  /*19d0*/  IMAD.WIDE.U32 R32, R8, c[0x0][0x198], R32 ;  /* 0x0000660008207a25 */ /* 0x000fe200078e0020 */
[----:B------:R-:W-:-:S03]  /*19e0*/  @!P6 LEA.HI.X R21, R30, c[0x0][0x164], R2, 0x1, P1 ;  /* 0x000059001e15ea11 */ /* 0x000fc600008f0c02 */
[----:B------:R-:W-:Y:S02]  /*19f0*/  @!P2 IMAD R16, R16, c[0x0][0x190], RZ ;  /* 0x000064001010aa24 */ /* 0x000fe400078e02ff */
[----:B------:R-:W-:Y:S02]  /*1a00*/  @!P2 IMAD.MOV.U32 R30, RZ, RZ, R24 ;  /* 0x000000ffff1ea224 */ /* 0x000fe400078e0018 */
[----:B------:R-:W-:Y:S02]  /*1a10*/  @!P2 IMAD.MOV.U32 R31, RZ, RZ, R25 ;  /* 0x000000ffff1fa224 */ /* 0x000fe400078e0019 */
[----:B------:R-:W-:Y:S02]  /*1a20*/  IMAD R123, R8, c[0x0][0x19c], R123 ;  /* 0x00006700087b7a24 */ /* 0x000fe400078e027b */
[----:B------:R-:W-:Y:S01]  /*1a30*/  IMAD.MOV.U32 R122, RZ, RZ, R32 ;  /* 0x000000ffff7a7224 */ /* 0x000fe200078e0020 */
[----:B------:R-:W-:Y:S01]  /*1a40*/  @!P3 LEA R32, P1, R26, c[0x0][0x160], 0x1 ;  /* 0x000058001a20ba11 */ /* 0x000fe200078208ff */
[----:B------:R-:W-:-:S02]  /*1a50*/  @!P3 IMAD.IADD R5, R27, 0x1, R5 ;  /* 0x000000011b05b824 */ /* 0x000fc400078e0205 */
[----:B------:R-:W-:Y:S01]  /*1a60*/  IMAD.X R12, R9, 0x1, R3, P4 ;  /* 0x00000001090c7824 */ /* 0x000fe200020e0603 */
[----:B------:R-:W-:Y:S01]  /*1a70*/  IADD3 R9, R8, 0x60, RZ ;  /* 0x0000006008097810 */ /* 0x000fe20007ffe0ff */
[----:B------:R-:W-:Y:S02]  /*1a80*/  IMAD.SHL.U32 R7, R172, 0x80, RZ ;  /* 0x00000080ac077824 */ /* 0x000fe400078e00ff */
[C---:B------:R-:W-:Y:S02]  /*1a90*/  @!P2 IMAD R3, R11.reuse, c[0x0][0x194], R16 ;  /* 0x000065000b03aa24 */ /* 0x040fe400078e0210 */
[----:B------:R-:W-:Y:S01]  /*1aa0*/  @!P2 IMAD.WIDE.U32 R30, R11, c[0x0][0x190], R30 ;  /* 0x000064000b1eaa25 */ /* 0x000fe200078e001e */
[----:B------:R-:W-:-:S03]  /*1ab0*/  IADD3 R11, R8, 0x50, RZ ;  /* 0x00000050080b7810 */ /* 0x000fc60007ffe0ff */
[----:B------:R-:W-:Y:S01]  /*1ac0*/  IMAD.IADD R123, R33, 0x1, R123 ;  /* 0x00000001217b7824 */ /* 0x000fe200078e027b */
[----:B------:R-:W-:Y:S01]  /*1ad0*/  @!P3 LEA.HI.X R33, R26, c[0x0][0x164], R5, 0x1, P1 ;  /* 0x000059001a21ba11 */ /* 0x000fe200008f0c05 */
[----:B------:R-:W-:Y:S01]  /*1ae0*/  @!P5 IMAD R13, R13, c[0x0][0x190], RZ ;  /* 0x000064000d0dda24 */ /* 0x000fe200078e02ff */
[----:B------:R-:W-:Y:S01]  /*1af0*/  @!P2 LEA R26, P1, R30, c[0x0][0x160], 0x1 ;  /* 0x000058001e1aaa11 */ /* 0x000fe200078208ff */
[----:B------:R-:W-:Y:S02]  /*1b00*/  IMAD.IADD R2, R4, 0x1, -R7 ;  /* 0x0000000104027824 */ /* 0x000fe400078e0a07 */
[----:B------:R-:W-:Y:S02]  /*1b10*/  @!P2 IMAD.IADD R5, R31, 0x1, R3 ;  /* 0x000000011f05a824 */ /* 0x000fe400078e0203 */
[----:B------:R-:W-:Y:S01]  /*1b20*/  IMAD.SHL.U32 R173, R173, 0x2, RZ ;  /* 0x00000002adad7824 */ /* 0x000fe200078e00ff */
[----:B------:R-:W-:Y:S01]  /*1b30*/  ISETP.GE.AND P4, PT, R23, R2, PT ;  /* 0x000000021700720c */ /* 0x000fe20003f86270 */
[----:B------:R-:W-:Y:S01]  /*1b40*/  @!P5 IMAD R3, R0, c[0x0][0x194], R13 ;  /* 0x000065000003da24 */ /* 0x000fe200078e020d */
[----:B------:R-:W-:Y:S01]  /*1b50*/  @!P2 LEA.HI.X R27, R30, c[0x0][0x164], R5, 0x1, P1 ;  /* 0x000059001e1baa11 */ /* 0x000fe200008f0c05 */
[----:B------:R-:W-:Y:S01]  /*1b60*/  @!P5 IMAD.WIDE.U32 R24, R0, c[0x0][0x190], R24 ;  /* 0x000064000018da25 */ /* 0x000fe200078e0018 */
[----:B------:R-:W-:Y:S01]  /*1b70*/  @!PT LDS RZ, [RZ] ;  /* 0x00000000fffff984 */ /* 0x000fe20000000800 */
[----:B------:R-:W-:Y:S01]  /*1b80*/  @!PT LDS RZ, [RZ] ;  /* 0x00000000fffff984 */ /* 0x000fe20000000800 */
[----:B------:R-:W-:Y:S01]  /*1b90*/  @!PT LDS RZ, [RZ] ;  /* 0x00000000fffff984 */ /* 0x000fe20000000800 */
[----:B------:R1:W-:Y:S01]  /*1ba0*/  @!P6 LDGSTS.E.BYPASS.LTC128B.128 [R173], [R20.64] ;  /* 0x0000000014adefae */ /* 0x0003e2000b901d4c */
[----:B------:R-:W-:-:S02]  /*1bb0*/  IADD3 R13, R8, 0x40, RZ ;  /* 0x00000040080d7810 */ /* 0x000fc40007ffe0ff */
[----:B------:R-:W-:Y:S01]  /*1bc0*/  @!P5 IMAD.IADD R5, R25, 0x1, R3 ;  /* 0x000000011905d824 */ /* 0x000fe200078e0203 */
[C---:B------:R-:W-:Y:S01]  /*1bd0*/  @!P5 LEA R36, P6, R24.reuse, c[0x0][0x160], 0x1 ;  /* 0x000058001824da11 */ /* 0x040fe200078c08ff */
[----:B------:R2:W-:Y:S01]  /*1be0*/  @!P3 LDGSTS.E.BYPASS.LTC128B.128 [R173+0x800], [R32.64] ;  /* 0x0080000020adbfae */ /* 0x0005e2000b901d4c */
[-C--:B------:R-:W-:Y:S01]  /*1bf0*/  ISETP.GE.AND P3, PT, R17, R2.reuse, PT ;  /* 0x000000021100720c */ /* 0x080fe20003f66270 */
[----:B------:R-:W-:Y:S01]  /*1c00*/  IMAD.MOV.U32 R0, RZ, RZ, c[0x0][0x19c] ;  /* 0x00006700ff007624 */ /* 0x000fe200078e00ff */
[----:B------:R-:W-:Y:S01]  /*1c10*/  @!P5 LEA.HI.X R37, R24, c[0x0][0x164], R5, 0x1, P6 ;  /* 0x000059001825da11 */ /* 0x000fe200030f0c05 */
[----:B------:R3:W-:Y:S01]  /*1c20*/  @!P2 LDGSTS.E.BYPASS.LTC128B.128 [R173+0x1000], [R26.64] ;  /* 0x010000001aadafae */ /* 0x0007e2000b901d4c */
[----:B------:R-:W-:Y:S01]  /*1c30*/  ISETP.GE.AND P6, PT, R8, R2, PT ;  /* 0x000000020800720c */ /* 0x000fe20003fc6270 */
[----:B------:R-:W-:Y:S01]  /*1c40*/  IMAD.SHL.U32 R18, R0, 0x20, RZ ;  /* 0x0000002000127824 */ /* 0x000fe200078e00ff */
[C---:B------:R-:W-:Y:S01]  /*1c50*/  @!P4 LEA R3, P1, R120.reuse, R122, 0x4 ;  /* 0x0000007a7803c211 */ /* 0x040fe200078220ff */
[----:B------:R4:W-:Y:S01]  /*1c60*/  @!P5 LDGSTS.E.BYPASS.LTC128B.128 [R173+0x1800], [R36.64] ;  /* 0x0180000024addfae */ /* 0x0009e2000b901d4c */
[----:B------:R-:W-:Y:S01]  /*1c70*/  ISETP.GE.AND P2, PT, R15, R2, PT ;  /* 0x000000020f00720c */ /* 0x000fe20003f46270 */
[----:B------:R-:W-:Y:S01]  /*1c80*/  IMAD.WIDE.U32 R28, R19, c[0x0][0x1b8], R28 ;  /* 0x00006e00131c7a25 */ /* 0x000fe200078e001c */
[----:B------:R-:W-:-:S02]  /*1c90*/  @!P4 LEA.HI.X R16, R120, R123, R0, 0x4, P1 ;  /* 0x0000007b7810c211 */ /* 0x000fc400008f2400 */
[----:B------:R-:W-:Y:S01]  /*1ca0*/  @!P4 LEA R34, P1, R3, c[0x0][0x168], 0x1 ;  /* 0x00005a000322ca11 */ /* 0x000fe200078208ff */
[----:B------:R-:W-:Y:S02]  /*1cb0*/  IMAD.IADD R29, R29, 0x1, R10 ;  /* 0x000000011d1d7824 */ /* 0x000fe400078e020a */
[----:B------:R-:W-:Y:S01]  /*1cc0*/  IMAD.SHL.U32 R10, R76, 0x40, RZ ;  /* 0x000000404c0a7824 */ /* 0x000fe200078e00ff */
[----:B------:R-:W-:Y:S01]  /*1cd0*/  @!P4 LEA.HI.X R35, R3, c[0x0][0x16c], R16, 0x1, P1 ;  /* 0x00005b000323ca11 */ /* 0x000fe200008f0c10 */
[----:B------:R-:W-:Y:S01]  /*1ce0*/  IMAD.WIDE.U32 R28, R14, c[0x0][0x1a0], R28 ;  /* 0x000068000e1c7a25 */ /* 0x000fe200078e001c */
[----:B------:R-:W-:Y:S02]  /*1cf0*/  @!P6 LEA R24, P5, R122, c[0x0][0x168], 0x1 ;  /* 0x00005a007a18ea11 */ /* 0x000fe400078a08ff */
[----:B------:R-:W-:Y:S01]  /*1d00*/  LOP3.LUT R10, R10, 0x1c0, RZ, 0xc0, !PT ;  /* 0x000001c00a0a7812 */ /* 0x000fe200078ec0ff */
[----:B-1----:R-:W-:Y:S01]  /*1d10*/  IMAD.WIDE.U32 R20, R120, 0x20, RZ ;  /* 0x0000002078147825 */ /* 0x002fe200078e00ff */
[----:B------:R-:W-:-:S02]  /*1d20*/  @!P6 LEA.HI.X R25, R122, c[0x0][0x16c], R123, 0x1, P5 ;  /* 0x00005b007a19ea11 */ /* 0x000fc400028f0c7b */
[----:B------:R-:W-:Y:S01]  /*1d30*/  ISETP.GE.AND P5, PT, R11, R2, PT ;  /* 0x000000020b00720c */ /* 0x000fe20003fa6270 */
[----:B------:R-:W-:Y:S01]  /*1d40*/  IMAD.IADD R133, R128, 0x1, -R133 ;  /* 0x0000000180857824 */ /* 0x000fe200078e0a85 */
[----:B------:R-:W-:Y:S01]  /*1d50*/  @!P3 IADD3 R16, P1, R122, R20, RZ ;  /* 0x000000147a10b210 */ /* 0x000fe20007f3e0ff */
[----:B------:R1:W-:Y:S01]  /*1d60*/  @!P6 LDGSTS.E.BYPASS.LTC128B.128 [R173+0x2000], [R24.64] ;  /* 0x0200000018adefae */ /* 0x0003e2000b901d4c */
[-C--:B------:R-:W-:Y:S02]  /*1d70*/  ISETP.GE.AND P6, PT, R13, R2.reuse, PT ;  /* 0x000000020d00720c */ /* 0x080fe40003fc6270 */
[----:B------:R-:W-:Y:S01]  /*1d80*/  @!P3 IADD3.X R3, R123, R21, R18, P1, !PT ;  /* 0x000000157b03b210 */ /* 0x000fe20000ffe412 */
[----:B------:R-:W-:Y:S01]  /*1d90*/  @!P2 IMAD.WIDE.U32 R20, R120, 0x30, R122 ;  /* 0x000000307814a825 */ /* 0x000fe200078e007a */
[----:B------:R-:W-:Y:S01]  /*1da0*/  @!P3 LEA R30, P1, R16, c[0x0][0x168], 0x1 ;  /* 0x00005a00101eba11 */ /* 0x000fe200078208ff */
[----:B------:R2:W-:Y:S01]  /*1db0*/  @!P4 LDGSTS.E.BYPASS.LTC128B.128 [R173+0x2800], [R34.64] ;  /* 0x0280000022adcfae */ /* 0x0005e2000b901d4c */
[----:B------:R-:W-:-:S02]  /*1dc0*/  ISETP.GE.AND P4, PT, R9, R2, PT ;  /* 0x000000020900720c */ /* 0x000fc40003f86270 */
[----:B------:R-:W-:Y:S01]  /*1dd0*/  @!P3 LEA.HI.X R31, R16, c[0x0][0x16c], R3, 0x1, P1 ;  /* 0x00005b00101fba11 */ /* 0x000fe200008f0c03 */
[----:B------:R-:W-:Y:S01]  /*1de0*/  @!P2 IMAD R3, R0, 0x30, RZ ;  /* 0x000000300003a824 */ /* 0x000fe200078e02ff */
[----:B---3--:R-:W-:Y:S01]  /*1df0*/  @!P2 LEA R26, P1, R20, c[0x0][0x168], 0x1 ;  /* 0x00005a00141aaa11 */ /* 0x008fe200078208ff */
[----:B------:R-:W-:Y:S02]  /*1e00*/  @!P5 IMAD R5, R0, 0x50, RZ ;  /* 0x000000500005d824 */ /* 0x000fe400078e02ff */
[----:B------:R-:W-:Y:S01]  /*1e10*/  @!P2 IMAD.IADD R3, R21, 0x1, R3 ;  /* 0x000000011503a824 */ /* 0x000fe200078e0203 */
[----:B------:R3:W-:Y:S04]  /*1e20*/  @!P3 LDGSTS.E.BYPASS.LTC128B.128 [R173+0x3000], [R30.64] ;  /* 0x030000001eadbfae */ /* 0x0007e8000b901d4c */
[----:B------:R-:W-:-:S02]  /*1e30*/  @!P2 LEA.HI.X R27, R20, c[0x0][0x16c], R3, 0x1, P1 ;  /* 0x00005b00141baa11 */ /* 0x000fc400008f0c03 */
[----:B------:R-:W-:Y:S02]  /*1e40*/  IADD3 R3, R8, 0x70, RZ ;  /* 0x0000007008037810 */ /* 0x000fe40007ffe0ff */
[C---:B------:R-:W-:Y:S01]  /*1e50*/  @!P6 LEA R21, P1, R120.reuse, R122, 0x6 ;  /* 0x0000007a7815e211 */ /* 0x040fe200078230ff */
[----:B------:R4:W-:Y:S01]  /*1e60*/  @!P2 LDGSTS.E.BYPASS.LTC128B.128 [R173+0x3800], [R26.64] ;  /* 0x038000001aadafae */ /* 0x0009e2000b901d4c */
[----:B------:R-:W-:Y:S02]  /*1e70*/  ISETP.GE.AND P3, PT, R3, R2, PT ;  /* 0x000000020300720c */ /* 0x000fe40003f66270 */
[C---:B------:R-:W-:Y:S01]  /*1e80*/  @!P6 LEA.HI.X R16, R120.reuse, R123, R0, 0x6, P1 ;  /* 0x0000007b7810e211 */ /* 0x040fe200008f3400 */
[----:B-1----:R-:W-:Y:S01]  /*1e90*/  @!P5 IMAD.WIDE.U32 R24, R120, 0x50, R122 ;  /* 0x000000507818d825 */ /* 0x002fe200078e007a */
[----:B------:R-:W-:-:S03]  /*1ea0*/  @!P6 LEA R20, P1, R21, c[0x0][0x168], 0x1 ;  /* 0x00005a001514ea11 */ /* 0x000fc600078208ff */
[----:B------:R-:W-:Y:S01]  /*1eb0*/  @!P5 IMAD.IADD R5, R25, 0x1, R5 ;  /* 0x000000011905d824 */ /* 0x000fe200078e0205 */
[----:B------:R-:W-:Y:S02]  /*1ec0*/  @!P6 LEA.HI.X R21, R21, c[0x0][0x16c], R16, 0x1, P1 ;  /* 0x00005b001515ea11 */ /* 0x000fe400008f0c10 */
[----:B------:R-:W-:-:S03]  /*1ed0*/  @!P5 LEA R18, P1, R24, c[0x0][0x168], 0x1 ;  /* 0x00005a001812da11 */ /* 0x000fc600078208ff */
[----:B------:R1:W-:Y:S01]  /*1ee0*/  @!P6 LDGSTS.E.BYPASS.LTC128B.128 [R173+0x4000], [R20.64] ;  /* 0x0400000014adefae */ /* 0x0003e2000b901d4c */
[----:B------:R-:W-:Y:S01]  /*1ef0*/  @!P5 LEA.HI.X R19, R24, c[0x0][0x16c], R5, 0x1, P1 ;  /* 0x00005b001813da11 */ /* 0x000fe200008f0c05 */
[----:B------:R-:W-:Y:S01]  /*1f00*/  @!P4 IMAD R5, R0, 0x60, RZ ;  /* 0x000000600005c824 */ /* 0x000fe200078e02ff */
[-C--:B------:R-:W-:Y:S01]  /*1f10*/  ISETP.GE.AND P6, PT, R15, R2.reuse, PT ;  /* 0x000000020f00720c */ /* 0x080fe20003fc6270 */
[--C-:B---3--:R-:W-:Y:S02]  /*1f20*/  @!P4 IMAD.WIDE.U32 R30, R120, 0x60, R122.reuse ;  /* 0x00000060781ec825 */ /* 0x108fe400078e007a */
[----:B------:R3:W-:Y:S01]  /*1f30*/  @!P5 LDGSTS.E.BYPASS.LTC128B.128 [R173+0x4800], [R18.64] ;  /* 0x0480000012addfae */ /* 0x0007e2000b901d4c */
[----:B------:R-:W-:Y:S01]  /*1f40*/  ISETP.GE.AND P5, PT, R13, R2, PT ;  /* 0x000000020d00720c */ /* 0x000fe20003fa6270 */
[----:B------:R-:W-:Y:S01]  /*1f50*/  @!P3 IMAD R0, R0, 0x70, RZ ;  /* 0x000000700000b824 */ /* 0x000fe200078e02ff */
[----:B--2---:R-:W-:Y:S01]  /*1f60*/  @!P4 LEA R32, P2, R30, c[0x0][0x168], 0x1 ;  /* 0x00005a001e20ca11 */ /* 0x004fe200078408ff */
[----:B------:R-:W-:Y:S01]  /*1f70*/  @!P3 IMAD.WIDE.U32 R24, R120, 0x70, R122 ;  /* 0x000000707818b825 */ /* 0x000fe200078e007a */
[----:B------:R-:W-:-:S02]  /*1f80*/  LOP3.LUT R13, R168, 0xfffffff0, RZ, 0xc0, !PT ;  /* 0xfffffff0a80d7812 */ /* 0x000fc400078ec0ff */
[----:B------:R-:W-:Y:S01]  /*1f90*/  SHF.R.S32.HI R168, RZ, 0x4, R168 ;  /* 0x00000004ffa87819 */ /* 0x000fe200000114a8 */
[----:B------:R-:W-:Y:S01]  /*1fa0*/  @!P4 IMAD.IADD R5, R31, 0x1, R5 ;  /* 0x000000011f05c824 */ /* 0x000fe200078e0205 */
[----:B------:R-:W-:Y:S01]  /*1fb0*/  @!P3 LEA R22, P1, R24, c[0x0][0x168], 0x1 ;  /* 0x00005a001816ba11 */ /* 0x000fe200078208ff */
[----:B------:R-:W-:Y:S02]  /*1fc0*/  @!P3 IMAD.IADD R0, R25, 0x1, R0 ;  /* 0x000000011900b824 */ /* 0x000fe400078e0200 */
[----:B------:R-:W-:Y:S01]  /*1fd0*/  IMAD.IADD R174, R128, 0x1, -R13 ;  /* 0x0000000180ae7824 */ /* 0x000fe200078e0a0d */
[----:B------:R-:W-:Y:S01]  /*1fe0*/  @!P4 LEA.HI.X R33, R30, c[0x0][0x16c], R5, 0x1, P2 ;  /* 0x00005b001e21ca11 */ /* 0x000fe200010f0c05 */
[----:B------:R-:W-:Y:S01]  /*1ff0*/  IMAD R5, R12, c[0x0][0x1a0], RZ ;  /* 0x000068000c057a24 */ /* 0x000fe200078e02ff */
[-C--:B------:R-:W-:Y:S02]  /*2000*/  ISETP.GE.AND P2, PT, R23, R2.reuse, PT ;  /* 0x000000021700720c */ /* 0x080fe40003f46270 */
[----:B------:R-:W-:Y:S01]  /*2010*/  @!P3 LEA.HI.X R23, R24, c[0x0][0x16c], R0, 0x1, P1 ;  /* 0x00005b001817ba11 */ /* 0x000fe200008f0c00 */
[----:B------:R2:W-:Y:S01]  /*2020*/  @!P4 LDGSTS.E.BYPASS.LTC128B.128 [R173+0x5000], [R32.64] ;  /* 0x0500000020adcfae */ /* 0x0005e2000b901d4c */
[----:B------:R-:W-:Y:S01]  /*2030*/  IMAD R171, R14, c[0x0][0x1a4], R5 ;  /* 0x000069000eab7a24 */ /* 0x000fe200078e0205 */
[-C--:B------:R-:W-:Y:S01]  /*2040*/  ISETP.GE.AND P4, PT, R8, R2.reuse, PT ;  /* 0x000000020800720c */ /* 0x080fe20003f86270 */
[----:B------:R-:W-:Y:S01]  /*2050*/  IMAD.MOV.U32 R5, RZ, RZ, 0x20 ;  /* 0x00000020ff057424 */ /* 0x000fe200078e00ff */
[----:B------:R1:W-:Y:S01]  /*2060*/  @!P3 LDGSTS.E.BYPASS.LTC128B.128 [R173+0x5800], [R22.64] ;  /* 0x0580000016adbfae */ /* 0x0003e2000b901d4c */
[----:B------:R-:W-:Y:S01]  /*2070*/  ISETP.GE.AND P1, PT, R17, R2, PT ;  /* 0x000000021100720c */ /* 0x000fe20003f26270 */
[----:B------:R-:W-:Y:S01]  /*2080*/  IMAD.IADD R171, R29, 0x1, R171 ;  /* 0x000000011dab7824 */ /* 0x000fe200078e02ab */
[----:B------:R-:W-:Y:S01]  /*2090*/  LEA R170, P3, R28, c[0x0][0x170], 0x1 ;  /* 0x00005c001caa7a11 */ /* 0x000fe200078608ff */
[----:B------:R-:W0:Y:S01]  /*20a0*/  LDGDEPBAR ;  /* 0x00000000000079af */ /* 0x000e220000000000 */
[----:B---3--:R-:W-:Y:S01]  /*20b0*/  IMAD.WIDE.U32 R18, R5, c[0x0][0x1a0], RZ ;  /* 0x0000680005127a25 */ /* 0x008fe200078e00ff */
[----:B------:R-:W-:-:S02]  /*20c0*/  SHF.R.S32.HI R13, RZ, 0x1f, R174 ;  /* 0x0000001fff0d7819 */ /* 0x000fc400000114ae */
[----:B------:R-:W-:Y:S01]  /*20d0*/  LEA.HI.X R171, R28, c[0x0][0x174], R171, 0x1, P3 ;  /* 0x00005d001cab7a11 */ /* 0x000fe200018f0cab */
[----:B------:R-:W-:Y:S01]  /*20e0*/  IMAD R0, R5, c[0x0][0x1a4], RZ ;  /* 0x0000690005007a24 */ /* 0x000fe200078e02ff */
[----:B------:R-:W-:Y:S02]  /*20f0*/  @!P2 IADD3 R14, P3, R170, R18, RZ ;  /* 0x00000012aa0ea210 */ /* 0x000fe40007f7e0ff */
[----:B------:R-:W-:Y:S02]  /*2100*/  LEA.HI R12, R168, R168, RZ, 0x1 ;  /* 0x000000a8a80c7211 */ /* 0x000fe400078f08ff */
[----:B------:R-:W-:Y:S01]  /*2110*/  @!P2 IADD3.X R15, R171, R19, R0, P3, !PT ;  /* 0x00000013ab0fa210 */ /* 0x000fe20001ffe400 */
[----:B------:R-:W-:Y:S01]  /*2120*/  @!P1 IMAD.MOV.U32 R0, RZ, RZ, c[0x0][0x1a4] ;  /* 0x00006900ff009624 */ /* 0x000fe200078e00ff */
[----:B------:R-:W-:Y:S01]  /*2130*/  ISETP.GE.AND P3, PT, R9, R2, PT ;  /* 0x000000020900720c */ /* 0x000fe20003f66270 */
[----:B------:R-:W-:Y:S01]  /*2140*/  IMAD.SHL.U32 R9, R8, 0x8, RZ ;  /* 0x0000000808097824 */ /* 0x000fe200078e00ff */
[----:B------:R-:W-:-:S02]  /*2150*/  LEA.HI R8, R13, R174, RZ, 0x3 ;  /* 0x000000ae0d087211 */ /* 0x000fc400078f18ff */
[----:B------:R-:W-:Y:S01]  /*2160*/  LOP3.LUT R165, R12, 0xfffffffe, RZ, 0xc0, !PT ;  /* 0xfffffffe0ca57812 */ /* 0x000fe200078ec0ff */
[----:B------:R-:W-:Y:S01]  /*2170*/  @!P5 IMAD.MOV.U32 R12, RZ, RZ, c[0x0][0x1a4] ;  /* 0x00006900ff0cd624 */ /* 0x000fe200078e00ff */
[C---:B------:R-:W-:Y:S01]  /*2180*/  LOP3.LUT R13, R8.reuse, 0xfffffff8, RZ, 0xc0, !PT ;  /* 0xfffffff8080d7812 */ /* 0x040fe200078ec0ff */
[----:B------:R-:W-:Y:S01]  /*2190*/  IMAD.SHL.U32 R129, R8, 0x40, RZ ;  /* 0x0000004008817824 */ /* 0x000fe200078e00ff */
[----:B------:R-:W-:Y:S01]  /*21a0*/  LOP3.LUT R9, R10, 0x8, R9, 0xf8, !PT ;  /* 0x000000080a097812 */ /* 0x000fe200078ef809 */
[----:B------:R-:W-:Y:S02]  /*21b0*/  IMAD.IADD R165, R168, 0x1, -R165 ;  /* 0x00000001a8a57824 */ /* 0x000fe400078e0aa5 */
[----:B-1----:R-:W-:Y:S01]  /*21c0*/  @!P6 IMAD.MOV.U32 R22, RZ, RZ, c[0x0][0x1a0] ;  /* 0x00006800ff16e624 */ /* 0x002fe200078e00ff */
[----:B------:R-:W-:-:S04]  /*21d0*/  DEPBAR.LE SB0, 0x0 ;  /* 0x000080000000791a */ /* 0x000fc80000000000 */
[----:B------:R-:W-:Y:S01]  /*21e0*/  BAR.SYNC.DEFER_BLOCKING 0x0 ;  /* 0x0000000000007b1d */ /* 0x000fe20000010000 */
[----:B------:R-:W-:Y:S01]  /*21f0*/  @!P6 IMAD.WIDE.U32 R22, R22, 0x60, R170 ;  /* 0x000000601616e825 */ /* 0x000fe200078e00aa */
[----:B------:R-:W-:-:S04]  /*2200*/  LOP3.LUT R129, R129, 0xfffffe00, RZ, 0xc0, !PT ;  /* 0xfffffe0081817812 */ /* 0x000fc800078ec0ff */
        /* <DEDUP_REMOVED lines=17> */
[----:B------:R-:W-:Y:S02]  /*2320*/  @!P5 IMAD.MOV.U32 R3, RZ, RZ, c[0x0][0x1a0] ;  /* 0x00006800ff03d624 */ /* 0x000fe400078e00ff */
[----:B------:R-:W-:Y:S01]  /*2330*/  @!PT LDS RZ, [RZ] ;  /* 0x00000000fffff984 */ /* 0x000fe20000000800 */
[----:B------:R-:W-:Y:S01]  /*2340*/  @!PT LDS RZ, [RZ] ;  /* 0x00000000fffff984 */ /* 0x000fe20000000800 */
[----:B------:R-:W-:Y:S01]  /*2350*/  @!PT LDS RZ, [RZ] ;  /* 0x00000000fffff984 */ /* 0x000fe20000000800 */
[----:B------:R1:W-:Y:S01]  /*2360*/  @!P1 LDGSTS.E.BYPASS.LTC128B.128 [R173+0x7000], [R16.64] ;  /* 0x0700000010ad9fae */ /* 0x0003e2000b901d4c */
[----:B------:R-:W-:Y:S02]  /*2370*/  @!P4 IMAD.MOV.U32 R18, RZ, RZ, c[0x0][0x1a0] ;  /* 0x00006800ff12c624 */ /* 0x000fe400078e00ff */
[----:B------:R-:W-:Y:S01]  /*2380*/  @!P4 IMAD.MOV.U32 R13, RZ, RZ, c[0x0][0x1a4] ;  /* 0x00006900ff0dc624 */ /* 0x000fe200078e00ff */
[----:B------:R-:W-:Y:S01]  /*2390*/  @P6 STS.128 [R173+0x7800], RZ ;  /* 0x007800ffad006388 */ /* 0x000fe20000000c00 */
[----:B------:R-:W-:-:S04]  /*23a0*/  @!P4 IMAD.WIDE.U32 R18, R18, 0xa0, R170 ;  /* 0x000000a01212c825 */ /* 0x000fc800078e00aa */
[----:B------:R-:W-:Y:S01]  /*23b0*/  @!P4 IMAD R13, R13, 0xa0, RZ ;  /* 0x000000a00d0dc824 */ /* 0x000fe200078e02ff */
[----:B---3--:R-:W-:Y:S01]  /*23c0*/  SHF.R.U32.HI R14, RZ, 0x3, R10 ;  /* 0x00000003ff0e7819 */ /* 0x008fe2000001160a */
[----:B------:R-:W-:-:S03]  /*23d0*/  IMAD.SHL.U32 R10, R0, 0x40, RZ ;  /* 0x00000040000a7824 */ /* 0x000fc600078e00ff */
[----:B------:R-:W-:Y:S01]  /*23e0*/  LOP3.LUT R14, R9, R14, RZ, 0x3c, !PT ;  /* 0x0000000e090e7212 */ /* 0x000fe200078e3cff */
[----:B------:R-:W-:Y:S01]  /*23f0*/  IMAD.SHL.U32 R9, R165, 0x8, RZ ;  /* 0x00000008a5097824 */ /* 0x000fe200078e00ff */
[----:B------:R-:W-:-:S03]  /*2400*/  LOP3.LUT R10, R10, 0x1c0, RZ, 0xc0, !PT ;  /* 0x000001c00a0a7812 */ /* 0x000fc600078ec0ff */
[----:B------:R-:W-:Y:S01]  /*2410*/  IMAD R165, R165, 0x200, R14 ;  /* 0x00000200a5a57824 */ /* 0x000fe200078e020e */
[----:B------:R-:W-:Y:S01]  /*2420*/  LOP3.LUT R9, R10, 0x8, R9, 0xf8, !PT ;  /* 0x000000080a097812 */ /* 0x000fe200078ef809 */
[----:B------:R-:W-:Y:S01]  /*2430*/  @!P6 IMAD.MOV.U32 R14, RZ, RZ, c[0x0][0x1a4] ;  /* 0x00006900ff0ee624 */ /* 0x000fe200078e00ff */
[----:B------:R-:W-:Y:S01]  /*2440*/  SHF.R.U32.HI R2, RZ, 0x3, R10 ;  /* 0x00000003ff027819 */ /* 0x000fe2000001160a */
[----:B-1----:R-:W-:Y:S01]  /*2450*/  @!P3 IMAD.MOV.U32 R16, RZ, RZ, c[0x0][0x1a0] ;  /* 0x00006800ff10b624 */ /* 0x002fe200078e00ff */
[----:B------:R-:W-:Y:S01]  /*2460*/  @!P5 LEA R10, P1, R3, R170, 0x7 ;  /* 0x000000aa030ad211 */ /* 0x000fe200078238ff */
[----:B------:R-:W-:Y:S01]  /*2470*/  @!P6 IMAD R14, R14, 0x60, RZ ;  /* 0x000000600e0ee824 */ /* 0x000fe200078e02ff */
[----:B------:R-:W-:Y:S01]  /*2480*/  LOP3.LUT R2, R9, R2, RZ, 0x3c, !PT ;  /* 0x0000000209027212 */ /* 0x000fe200078e3cff */
[----:B------:R-:W-:Y:S01]  /*2490*/  @!P2 IMAD.MOV.U32 R9, RZ, RZ, c[0x0][0x1a0] ;  /* 0x00006800ff09a624 */ /* 0x000fe200078e00ff */
[----:B------:R-:W-:Y:S01]  /*24a0*/  @!P5 LEA.HI.X R11, R3, R171, R12, 0x7, P1 ;  /* 0x000000ab030bd211 */ /* 0x000fe200008f3c0c */
[----:B------:R-:W-:-:S02]  /*24b0*/  @!P2 IMAD.MOV.U32 R3, RZ, RZ, c[0x0][0x1a4] ;  /* 0x00006900ff03a624 */ /* 0x000fc400078e00ff */
[----:B------:R-:W-:-:S04]  /*24c0*/  @!P2 IMAD.WIDE.U32 R20, R9, 0xe0, R170 ;  /* 0x000000e00914a825 */ /* 0x000fc800078e00aa */
[----:B------:R-:W-:Y:S02]  /*24d0*/  @!P2 IMAD R3, R3, 0xe0, RZ ;  /* 0x000000e00303a824 */ /* 0x000fe400078e02ff */
[----:B------:R-:W-:Y:S02]  /*24e0*/  @!P3 IMAD.MOV.U32 R12, RZ, RZ, c[0x0][0x1a4] ;  /* 0x00006900ff0cb624 */ /* 0x000fe400078e00ff */
[----:B------:R-:W-:Y:S02]  /*24f0*/  @!P6 IMAD.IADD R15, R23, 0x1, R14 ;  /* 0x00000001170fe824 */ /* 0x000fe400078e020e */
[----:B------:R-:W-:Y:S02]  /*2500*/  @!P6 IMAD.MOV.U32 R14, RZ, RZ, R22 ;  /* 0x000000ffff0ee224 */ /* 0x000fe400078e0016 */
[----:B--2---:R-:W-:Y:S02]  /*2510*/  @!P2 IMAD.IADD R33, R21, 0x1, R3 ;  /* 0x000000011521a824 */ /* 0x004fe400078e0203 */
[----:B------:R-:W-:Y:S01]  /*2520*/  @!P3 IMAD.WIDE.U32 R16, R16, 0xc0, R170 ;  /* 0x000000c01010b825 */ /* 0x000fe200078e00aa */
[----:B------:R-:W-:Y:S01]  /*2530*/  @!PT LDS RZ, [RZ] ;  /* 0x00000000fffff984 */ /* 0x000fe20000000800 */
[----:B------:R-:W-:Y:S01]  /*2540*/  @!PT LDS RZ, [RZ] ;  /* 0x00000000fffff984 */ /* 0x000fe20000000800 */
[----:B------:R-:W-:Y:S01]  /*2550*/  @!PT LDS RZ, [RZ] ;  /* 0x00000000fffff984 */ /* 0x000fe20000000800 */
[----:B------:R1:W-:Y:S03]  /*2560*/  @!P6 LDGSTS.E.BYPASS.LTC128B.128 [R173+0x7800], [R14.64] ;  /* 0x078000000eadefae */ /* 0x0003e6000b901d4c */
[----:B------:R-:W-:Y:S01]  /*2570*/  @!P3 IMAD R12, R12, 0xc0, RZ ;  /* 0x000000c00c0cb824 */ /* 0x000fe200078e02ff */
[----:B------:R-:W-:Y:S01]  /*2580*/  @P5 STS.128 [R173+0x8000], RZ ;  /* 0x008000ffad005388 */ /* 0x000fe20000000c00 */
[----:B------:R-:W-:-:S02]  /*2590*/  IMAD R3, R130, 0x400, R129 ;  /* 0x0000040082037824 */ /* 0x000fc400078e0281 */
        /* <DEDUP_REMOVED lines=14> */
[----:B------:R-:W-:-:S02]  /*2680*/  @!P2 IMAD.MOV.U32 R32, RZ, RZ, R20 ;  /* 0x000000ffff20a224 */ /* 0x000fc400078e0014 */
[----:B------:R-:W-:Y:S01]  /*2690*/  IMAD.SHL.U32 R165, R165, 0x2, RZ ;  /* 0x00000002a5a57824 */ /* 0x000fe200078e00ff */
[----:B------:R-:W-:Y:S01]  /*26a0*/  @P3 STS.128 [R173+0x9000], RZ ;  /* 0x009000ffad003388 */ /* 0x000fe20000000c00 */
[----:B------:R-:W-:-:S03]  /*26b0*/  IMAD.SHL.U32 R166, R166, 0x2, RZ ;  /* 0x00000002a6a67824 */ /* 0x000fc600078e00ff */
        /* <DEDUP_REMOVED lines=13> */
[----:B----4-:R-:W-:Y:S02]  /*2790*/  LDSM.16.M88.4 R36, [R166] ;  /* 0x00000000a624783b */ /* 0x010fe40000000200 */
[----:B------:R-:W-:-:S02]  /*27a0*/  SEL R5, R5, 0xffffffe0, !P2 ;  /* 0xffffffe005057807 */ /* 0x000fc40005000000 */
[----:B------:R-:W4:Y:S01]  /*27b0*/  LDSM.16.M88.4 R24, [R165+0x2000] ;  /* 0x00200000a518783b */ /* 0x000f220000000200 */
[C---:B------:R-:W-:Y:S02]  /*27c0*/  SEL R3, R0.reuse, 0xfffffff0, !P1 ;  /* 0xfffffff000037807 */ /* 0x040fe40004800000 */
[----:B------:R-:W-:Y:S01]  /*27d0*/  SEL R0, R0, 0xfffffff0, !P3 ;  /* 0xfffffff000007807 */ /* 0x000fe20005800000 */
[----:B------:R-:W3:Y:S01]  /*27e0*/  LDSM.16.M88.4 R68, [R165+0x5800] ;  /* 0x00580000a544783b */ /* 0x000ee20000000200 */
[----:B------:R-:W-:Y:S01]  /*27f0*/  LOP3.LUT P1, RZ, R76, 0x4, RZ, 0xc0, !PT ;  /* 0x000000044cff7812 */ /* 0x000fe2000782c0ff */
[--C-:B------:R-:W-:Y:S01]  /*2800*/  IMAD R164, R3, 0x2, R166.reuse ;  /* 0x0000000203a47824 */ /* 0x100fe200078e02a6 */
[----:B------:R-:W-:Y:S01]  /*2810*/  ISETP.GT.AND P2, PT, R172, R169, PT ;  /* 0x000000a9ac00720c */ /* 0x000fe20003f44270 */
[----:B------:R-:W3:Y:S01]  /*2820*/  LDSM.16.M88.4 R16, [R165+0x2800] ;  /* 0x00280000a510783b */ /* 0x000ee20000000200 */
[----:B------:R-:W-:Y:S02]  /*2830*/  IMAD R159, R0, 0x2, R165 ;  /* 0x00000002009f7824 */ /* 0x000fe400078e02a5 */
[----:B------:R-:W-:Y:S01]  /*2840*/  IMAD R163, R5, 0x2, R166 ;  /* 0x0000000205a37824 */ /* 0x000fe200078e02a6 */
[----:B------:R-:W-:Y:S03]  /*2850*/  LDSM.16.M88.4 R72, [R164] ;  /* 0x00000000a448783b */ /* 0x000fe60000000200 */
[----:B------:R-:W-:Y:S01]  /*2860*/  IMAD R161, R3, 0x2, R163 ;  /* 0x0000000203a17824 */ /* 0x000fe200078e02a3 */
[----:B------:R-:W3:Y:S04]  /*2870*/  LDSM.16.M88.4 R64, [R159+0x2000] ;  /* 0x002000009f40783b */ /* 0x000ee80000000200 */
[----:B--2---:R-:W2:Y:S04]  /*2880*/  LDSM.16.M88.4 R8, [R165+0x3000] ;  /* 0x00300000a508783b */ /* 0x004ea80000000200 */
[----:B------:R-:W2:Y:S04]  /*2890*/  LDSM.16.M88.4 R84, [R165+0x3800] ;  /* 0x00380000a554783b */ /* 0x000ea80000000200 */
[----:B------:R-:W2:Y:S04]  /*28a0*/  LDSM.16.M88.4 R60, [R165+0x4000] ;  /* 0x00400000a53c783b */ /* 0x000ea80000000200 */
[----:B------:R-:W2:Y:S04]  /*28b0*/  LDSM.16.M88.4 R52, [R165+0x4800] ;  /* 0x00480000a534783b */ /* 0x000ea80000000200 */
[----:B------:R-:W2:Y:S01]  /*28c0*/  LDSM.16.M88.4 R44, [R165+0x5000] ;  /* 0x00500000a52c783b */ /* 0x000ea20000000200 */
[C---:B----4-:R-:W-:Y:S03]  /*28d0*/  HMMA.16816.F32.BF16 R28, R36.reuse, R24, RZ ;  /* 0x00000018241c723c */ /* 0x050fe600000418ff */
[----:B-1----:R-:W1:Y:S04]  /*28e0*/  LDSM.16.M88.4 R32, [R159+0x2800] ;  /* 0x002800009f20783b */ /* 0x002e680000000200 */
[----:B------:R-:W4:Y:S01]  /*28f0*/  LDSM.16.M88.4 R92, [R159+0x3800] ;  /* 0x003800009f5c783b */ /* 0x000f220000000200 */
[C---:B------:R-:W-:Y:S03]  /*2900*/  HMMA.16816.F32.BF16 R24, R36.reuse, R26, RZ ;  /* 0x0000001a2418723c */ /* 0x040fe600000418ff */
[----:B------:R-:W-:Y:S04]  /*2910*/  LDSM.16.M88.4 R76, [R163] ;  /* 0x00000000a34c783b */ /* 0x000fe80000000200 */
[----:B------:R-:W-:Y:S01]  /*2920*/  LDSM.16.M88.4 R112, [R159+0x3000] ;  /* 0x003000009f70783b */ /* 0x000fe20000000200 */
[C---:B---3--:R-:W-:Y:S03]  /*2930*/  HMMA.16816.F32.BF16 R40, R36.reuse, R68, RZ ;  /* 0x000000442428723c */ /* 0x048fe600000418ff */
[----:B------:R-:W-:Y:S04]  /*2940*/  LDSM.16.M88.4 R108, [R159+0x4000] ;  /* 0x004000009f6c783b */ /* 0x000fe80000000200 */
[----:B------:R-:W-:Y:S01]  /*2950*/  LDSM.16.M88.4 R104, [R159+0x4800] ;  /* 0x004800009f68783b */ /* 0x000fe20000000200 */
[----:B------:R-:W-:Y:S01]  /*2960*/  IADD3 R68, R165, 0x2000, RZ ;  /* 0x00002000a5447810 */ /* 0x000fe20007ffe0ff */
[----:B------:R-:W-:Y:S02]  /*2970*/  HMMA.16816.F32.BF16 R20, R36, R16, RZ ;  /* 0x000000102414723c */ /* 0x000fe400000418ff */
[----:B------:R-:W-:Y:S01]  /*2980*/  LDSM.16.M88.4 R100, [R159+0x5000] ;  /* 0x005000009f64783b */ /* 0x000fe20000000200 */
[----:B------:R-:W-:-:S03]  /*2990*/  @P1 IADD3 R162, R68, -0x40, RZ ;  /* 0xffffffc044a21810 */ /* 0x000fc60007ffe0ff */
[----:B------:R-:W-:Y:S01]  /*29a0*/  LDSM.16.M88.4 R96, [R159+0x5800] ;  /* 0x005800009f60783b */ /* 0x000fe20000000200 */
[----:B------:R-:W-:Y:S01]  /*29b0*/  @!P2 LEA R178, P1, R122, c[0x0][0x168], 0x1 ;  /* 0x00005a007ab2aa11 */ /* 0x000fe200078208ff */
[----:B------:R-:W-:Y:S02]  /*29c0*/  HMMA.16816.F32.BF16 R16, R36, R18, RZ ;  /* 0x000000122410723c */ /* 0x000fe400000418ff */
[----:B------:R-:W-:Y:S01]  /*29d0*/  LDSM.16.M88.4 R124, [R162+0x2000] ;  /* 0x00200000a27c783b */ /* 0x000fe20000000200 */
[----:B------:R-:W-:Y:S01]  /*29e0*/  IMAD R148, R0, 0x2, R162 ;  /* 0x0000000200947824 */ /* 0x000fe200078e02a2 */
[----:B------:R-:W-:Y:S02]  /*29f0*/  SHF.R.S32.HI R0, RZ, 0x1f, R133 ;  /* 0x0000001fff007819 */ /* 0x000fe40000011485 */
[----:B------:R-:W0:Y:S01]  /*2a00*/  LDGDEPBAR ;  /* 0x00000000000079af */ /* 0x000e220000000000 */
[----:B------:R-:W-:Y:S01]  /*2a10*/  @!P2 LEA.HI.X R179, R122, c[0x0][0x16c], R123, 0x1, P1 ;  /* 0x00005b007ab3aa11 */ /* 0x000fe200008f0c7b */
[----:B------:R-:W-:Y:S02]  /*2a20*/  HMMA.16816.F32.BF16 R28, R72, R64, R28 ;  /* 0x00000040481c723c */ /* 0x000fe4000004181c */
[----:B------:R-:W-:Y:S01]  /*2a30*/  LDSM.16.M88.4 R116, [R148] ;  /* 0x000000009474783b */ /* 0x000fe20000000200 */
[----:B------:R-:W-:-:S02]  /*2a40*/  LEA.HI R0, R0, R133, RZ, 0x2 ;  /* 0x0000008500007211 */ /* 0x000fc400078f10ff */
[C---:B------:R-:W-:Y:S02]  /*2a50*/  IADD3 R155, R162.reuse, 0x800, RZ ;  /* 0x00000800a29b7810 */ /* 0x040fe40007ffe0ff */
[----:B------:R-:W-:Y:S01]  /*2a60*/  SHF.R.S32.HI R180, RZ, 0x2, R0 ;  /* 0x00000002ffb47819 */ /* 0x000fe20000011400 */
[----:B------:R-:W-:Y:S01]  /*2a70*/  HMMA.16816.F32.BF16 R24, R72, R66, R24 ;  /* 0x000000424818723c */ /* 0x000fe20000041818 */
[----:B------:R-:W3:Y:S01]  /*2a80*/  LDSM.16.M88.4 R64, [R162+0x800] ;  /* 0x00080000a240783b */ /* 0x000ee20000000200 */
[C---:B------:R-:W-:Y:S02]  /*2a90*/  IADD3 R154, R162.reuse, 0x1000, RZ ;  /* 0x00001000a29a7810 */ /* 0x040fe40007ffe0ff */
[C---:B------:R-:W-:Y:S02]  /*2aa0*/  IADD3 R153, R162.reuse, 0x1800, RZ ;  /* 0x00001800a2997810 */ /* 0x040fe40007ffe0ff */
[C---:B------:R-:W-:Y:S02]  /*2ab0*/  IADD3 R152, R162.reuse, 0x2000, RZ ;  /* 0x00002000a2987810 */ /* 0x040fe40007ffe0ff */
[----:B--2---:R-:W-:Y:S01]  /*2ac0*/  HMMA.16816.F32.BF16 R12, R36, R8, RZ ;  /* 0x00000008240c723c */ /* 0x004fe200000418ff */
[----:B------:R-:W-:-:S02]  /*2ad0*/  IADD3 R151, R162, 0x2800, RZ ;  /* 0x00002800a2977810 */ /* 0x000fc40007ffe0ff */
[C---:B------:R-:W-:Y:S02]  /*2ae0*/  IADD3 R150, R162.reuse, 0x3000, RZ ;  /* 0x00003000a2967810 */ /* 0x040fe40007ffe0ff */
[----:B------:R-:W-:-:S03]  /*2af0*/  IADD3 R149, R162, 0x3800, RZ ;  /* 0x00003800a2957810 */ /* 0x000fc60007ffe0ff */
        /* <DEDUP_REMOVED lines=10> */
[----:B------:R-:W2:Y:S07]  /*2ba0*/  LDSM.16.M88.4 R68, [R162] ;  /* 0x00000000a244783b */ /* 0x000eae0000000200 */
[C---:B-1----:R-:W-:Y:S08]  /*2bb0*/  HMMA.16816.F32.BF16 R20, R72.reuse, R32, R20 ;  /* 0x000000204814723c */ /* 0x042ff00000041814 */
[C---:B------:R-:W-:Y:S01]  /*2bc0*/  HMMA.16816.F32.BF16 R16, R72.reuse, R34, R16 ;  /* 0x000000224810723c */ /* 0x040fe20000041810 */
[----:B------:R-:W1:Y:S07]  /*2bd0*/  LDSM.16.M88.4 R32, [R162+0x1000] ;  /* 0x00100000a220783b */ /* 0x000e6e0000000200 */
[C---:B----4-:R-:W-:Y:S08]  /*2be0*/  HMMA.16816.F32.BF16 R88, R72.reuse, R92, R88 ;  /* 0x0000005c4858723c */ /* 0x050ff00000041858 */
[----:B------:R-:W-:Y:S01]  /*2bf0*/  HMMA.16816.F32.BF16 R84, R72, R94, R84 ;  /* 0x0000005e4854723c */ /* 0x000fe20000041854 */
[----:B------:R-:W4:Y:S07]  /*2c00*/  LDSM.16.M88.4 R92, [R162+0x1800] ;  /* 0x00180000a25c783b */ /* 0x000f2e0000000200 */
[C---:B---3--:R-:W-:Y:S08]  /*2c10*/  HMMA.16816.F32.BF16 R20, R76.reuse, R64, R20 ;  /* 0x000000404c14723c */ /* 0x048ff00000041814 */
[----:B------:R-:W-:Y:S01]  /*2c20*/  HMMA.16816.F32.BF16 R16, R76, R66, R16 ;  /* 0x000000424c10723c */ /* 0x000fe20000041810 */
[----:B------:R-:W3:Y:S07]  /*2c30*/  LDSM.16.M88.4 R64, [R162+0x3800] ;  /* 0x00380000a240783b */ /* 0x000eee0000000200 */
        /* <DEDUP_REMOVED lines=14> */
[----:B------:R-:W3:Y:S04]  /*2d20*/  LDSM.16.M88.4 R72, [R162+0x2800] ;  /* 0x00280000a248783b */ /* 0x000ee80000000200 */
[----:B------:R-:W-:Y:S03]  /*2d30*/  LDSM.16.M88.4 R96, [R148+0x2800] ;  /* 0x002800009460783b */ /* 0x000fe60000000200 */
[C---:B--2---:R-:W-:Y:S08]  /*2d40*/  HMMA.16816.F32.BF16 R28, R76.reuse, R68, R28 ;  /* 0x000000444c1c723c */ /* 0x044ff0000004181c */
[C---:B------:R-:W-:Y:S01]  /*2d50*/  HMMA.16816.F32.BF16 R24, R76.reuse, R70, R24 ;  /* 0x000000464c18723c */ /* 0x040fe20000041818 */
[----:B------:R-:W2:Y:S07]  /*2d60*/  LDSM.16.M88.4 R68, [R162+0x3000] ;  /* 0x00300000a244783b */ /* 0x000eae0000000200 */
[C---:B-1----:R-:W-:Y:S08]  /*2d70*/  HMMA.16816.F32.BF16 R12, R76.reuse, R32, R12 ;  /* 0x000000204c0c723c */ /* 0x042ff0000004180c */
[C---:B------:R-:W-:Y:S01]  /*2d80*/  HMMA.16816.F32.BF16 R8, R76.reuse, R34, R8 ;  /* 0x000000224c08723c */ /* 0x040fe20000041808 */
[----:B------:R-:W1:Y:S07]  /*2d90*/  LDSM.16.M88.4 R32, [R161] ;  /* 0x00000000a120783b */ /* 0x000e6e0000000200 */
        /* <DEDUP_REMOVED lines=8> */
[C---:B------:R-:W-:Y:S07]  /*2e20*/  HMMA.16816.F32.BF16 R60, R76.reuse, R126, R60 ;  /* 0x0000007e4c3c723c */ /* 0x040fee000004183c */
[----:B------:R-:W-:Y:S01]  /*2e30*/  IMAD.SHL.U32 R126, R128, 0x2, RZ ;  /* 0x00000002807e7824 */ /* 0x000fe200078e00ff */
[----:B------:R-:W-:Y:S04]  /*2e40*/  HMMA.16816.F32.BF16 R56, R76, R72, R56 ;  /* 0x000000484c38723c */ /* 0x000fe80000041838 */
[----:B------:R-:W-:-:S04]  /*2e50*/  LOP3.LUT R126, R126, 0x6, RZ, 0xc0, !PT ;  /* 0x000000067e7e7812 */ /* 0x000fc800078ec0ff */
[C---:B------:R-:W-:Y:S08]  /*2e60*/  HMMA.16816.F32.BF16 R52, R76.reuse, R74, R52 ;  /* 0x0000004a4c34723c */ /* 0x040ff00000041834 */
[C---:B--2---:R-:W-:Y:S07]  /*2e70*/  HMMA.16816.F32.BF16 R48, R76.reuse, R68, R48 ;  /* 0x000000444c30723c */ /* 0x044fee0000041830 */
[----:B------:R-:W-:Y:S01]  /*2e80*/  IMAD R69, R130, 0x10, R132 ;  /* 0x0000001082457824 */ /* 0x000fe200078e0284 */
[----:B------:R-:W-:Y:S04]  /*2e90*/  HMMA.16816.F32.BF16 R44, R76, R70, R44 ;  /* 0x000000464c2c723c */ /* 0x000fe8000004182c */
[----:B------:R-:W-:-:S04]  /*2ea0*/  IADD3 R69, R69, 0x1, R180 ;  /* 0x0000000145457810 */ /* 0x000fc80007ffe0b4 */
[----:B------:R-:W-:Y:S01]  /*2eb0*/  IADD3 R131, R4, R69, -R131 ;  /* 0x0000004504837210 */ /* 0x000fe20007ffe883 */
[----:B-1----:R-:W-:Y:S03]  /*2ec0*/  HMMA.16816.F32.BF16 R28, R32, R116, R28 ;  /* 0x00000074201c723c */ /* 0x002fe6000004181c */
[----:B------:R-:W-:-:S04]  /*2ed0*/  IADD3 R131, R131, c[0x0][0x2e8], RZ ;  /* 0x0000ba0083837a10 */ /* 0x000fc80007ffe0ff */
[C---:B------:R-:W-:Y:S01]  /*2ee0*/  IMNMX R125, R131.reuse, R4, PT ;  /* 0x00000004837d7217 */ /* 0x040fe20003800200 */
        /* <DEDUP_REMOVED lines=13> */
[C---:B---3--:R-:W-:Y:S08]  /*2fc0*/  HMMA.16816.F32.BF16 R40, R32.reuse, R64, R40 ;  /* 0x000000402028723c */ /* 0x048ff00000041828 */
[----:B------:R-:W-:Y:S07]  /*2fd0*/  HMMA.16816.F32.BF16 R36, R32, R66, R36 ;  /* 0x000000422024723c */ /* 0x000fee0000041824 */
[----:B------:R-:W-:-:S04]  /*2fe0*/  IADD3 R33, R131, 0x8, RZ ;  /* 0x0000000883217810 */ /* 0x000fc80007ffe0ff */
[----:B------:R-:W-:Y:S02]  /*2ff0*/  IMNMX R124, R33, R4, PT ;  /* 0x00000004217c7217 */ /* 0x000fe40003800200 */
[----:B------:R-:W-:Y:S01]  /*3000*/  LOP3.LUT R4, R2, R129, RZ, 0xfc, !PT ;  /* 0x0000008102047212 */ /* 0x000fe200078efcff */
[----:B------:R-:W-:Y:S06]  /*3010*/  BAR.SYNC.DEFER_BLOCKING 0x0 ;  /* 0x0000000000007b1d */ /* 0x000fec0000010000 */
[----:B------:R-:W-:Y:S05]  /*3020*/  @!P2 BRA `(.L_x_7100) ;  /* 0x000005c00000a947 */ /* 0x000fea0003800000 */
        /* <DEDUP_REMOVED lines=57> */
.L_x_7101:
[----:B------:R-:W-:-:S04]  /*33c0*/  LEA R34, -R120, RZ, 0x7 ;  /* 0x000000ff78227211 */ /* 0x000fc800078e39ff */
[----:B------:R-:W-:Y:S02]  /*33d0*/  SHF.R.S32.HI R0, RZ, 0x1f, R34 ;  /* 0x0000001fff007819 */ /* 0x000fe40000011422 */
.L_x_7102:
[----:B------:R-:W-:Y:S01]  /*33e0*/  IADD3 R122, P1, R34, R122, RZ ;  /* 0x0000007a227a7210 */ /* 0x000fe20007f3e0ff */
[----:B------:R-:W-:Y:S02]  /*33f0*/  IMAD.MOV.U32 R35, RZ, RZ, 0x5 ;  /* 0x00000005ff237424 */ /* 0x000fe400078e00ff */
[----:B------:R-:W-:Y:S01]  /*3400*/  IMAD.SHL.U32 R33, R120, 0x20, RZ ;  /* 0x0000002078217824 */ /* 0x000fe200078e00ff */
        /* <DEDUP_REMOVED lines=30> */
.L_x_7100:
[----:B------:R-:W-:Y:S02]  /*35f0*/  IMAD.IADD R7, R7, 0x1, R126 ;  /* 0x0000000107077824 */ /* 0x000fe400078e027e */
[----:B------:R-:W-:-:S03]  /*3600*/  IMAD.SHL.U32 R160, R4, 0x2, RZ ;  /* 0x0000000204a07824 */ /* 0x000fc600078e00ff */
[----:B------:R-:W-:Y:S01]  /*3610*/  IADD3 R0, R7, 0x1, RZ ;  /* 0x0000000107007810 */ /* 0x000fe20007ffe0ff */
[--C-:B------:R-:W-:Y:S01]  /*3620*/  IMAD R158, R3, 0x2, R160.reuse ;  /* 0x00000002039e7824 */ /* 0x100fe200078e02a0 */
[----:B------:R-:W-:Y:S01]  /*3630*/  IADD3 R2, R7, 0x8, RZ ;  /* 0x0000000807027810 */ /* 0x000fe20007ffe0ff */
[----:B------:R-:W-:Y:S01]  /*3640*/  IMAD R157, R5, 0x2, R160 ;  /* 0x00000002059d7824 */ /* 0x000fe200078e02a0 */
[CC--:B------:R-:W-:Y:S02]  /*3650*/  ISETP.GE.AND P2, PT, R0.reuse, R125.reuse, PT ;  /* 0x0000007d0000720c */ /* 0x0c0fe40003f46270 */
[----:B------:R-:W-:Y:S01]  /*3660*/  ISETP.GE.AND P6, PT, R0, R124, PT ;  /* 0x0000007c0000720c */ /* 0x000fe20003fc6270 */
[----:B------:R-:W-:Y:S01]  /*3670*/  IMAD R156, R3, 0x2, R157 ;  /* 0x00000002039c7824 */ /* 0x000fe200078e029d */
[----:B------:R-:W-:Y:S02]  /*3680*/  IADD3 R0, R7, 0x9, RZ ;  /* 0x0000000907007810 */ /* 0x000fe40007ffe0ff */
[----:B------:R-:W-:-:S02]  /*3690*/  ISETP.GE.AND P4, PT, R2, R125, PT ;  /* 0x0000007d0200720c */ /* 0x000fc40003f86270 */
[-C--:B------:R-:W-:Y:S02]  /*36a0*/  ISETP.GE.AND P1, PT, R2, R124.reuse, PT ;  /* 0x0000007c0200720c */ /* 0x080fe40003f26270 */
[----:B------:R-:W-:Y:S02]  /*36b0*/  IADD3 R2, R7, 0x10, RZ ;  /* 0x0000001007027810 */ /* 0x000fe40007ffe0ff */
[C---:B------:R-:W-:Y:S02]  /*36c0*/  ISETP.GE.AND P3, PT, R0.reuse, R125, PT ;  /* 0x0000007d0000720c */ /* 0x040fe40003f66270 */
[----:B------:R-:W-:Y:S02]  /*36d0*/  ISETP.GE.AND P5, PT, R0, R124, PT ;  /* 0x0000007c0000720c */ /* 0x000fe40003fa6270 */
[----:B-1----:R-:W-:Y:S02]  /*36e0*/  FSEL R70, R29, -INF , !P2 ;  /* 0xff8000001d467808 */ /* 0x002fe40005000000 */
[----:B------:R-:W-:-:S02]  /*36f0*/  FSEL R0, R24, -INF , !P4 ;  /* 0xff80000018007808 */ /* 0x000fc40006000000 */
[C---:B------:R-:W-:Y:S02]  /*3700*/  ISETP.GE.AND P2, PT, R2.reuse, R125, PT ;  /* 0x0000007d0200720c */ /* 0x040fe40003f46270 */
[----:B------:R-:W-:Y:S02]  /*3710*/  ISETP.GE.AND P4, PT, R2, R124, PT ;  /* 0x0000007c0200720c */ /* 0x000fe40003f86270 */
[C---:B------:R-:W-:Y:S02]  /*3720*/  IADD3 R2, R7.reuse, 0x18, RZ ;  /* 0x0000001807027810 */ /* 0x040fe40007ffe0ff */
[C---:B------:R-:W-:Y:S02]  /*3730*/  IADD3 R32, R7.reuse, 0x11, RZ ;  /* 0x0000001107207810 */ /* 0x040fe40007ffe0ff */
[----:B------:R-:W-:Y:S02]  /*3740*/  IADD3 R24, R7, 0x19, RZ ;  /* 0x0000001907187810 */ /* 0x000fe40007ffe0ff */
[----:B------:R-:W-:-:S02]  /*3750*/  FSEL R72, R27, -INF , !P5 ;  /* 0xff8000001b487808 */ /* 0x000fc40006800000 */
[----:B------:R-:W-:Y:S02]  /*3760*/  FSEL R94, R20, -INF , !P2 ;  /* 0xff800000145e7808 */ /* 0x000fe40005000000 */
[----:B------:R-:W-:Y:S02]  /*3770*/  FSEL R68, R25, -INF , !P3 ;  /* 0xff80000019447808 */ /* 0x000fe40005800000 */
[C---:B------:R-:W-:Y:S02]  /*3780*/  ISETP.GE.AND P5, PT, R2.reuse, R125, PT ;  /* 0x0000007d0200720c */ /* 0x040fe40003fa6270 */
[-C--:B------:R-:W-:Y:S02]  /*3790*/  ISETP.GE.AND P2, PT, R2, R124.reuse, PT ;  /* 0x0000007c0200720c */ /* 0x080fe40003f46270 */
[----:B------:R-:W-:Y:S02]  /*37a0*/  FSEL R22, R22, -INF , !P4 ;  /* 0xff80000016167808 */ /* 0x000fe40006000000 */
[----:B------:R-:W-:-:S02]  /*37b0*/  ISETP.GE.AND P3, PT, R32, R124, PT ;  /* 0x0000007c2000720c */ /* 0x000fc40003f66270 */
[----:B------:R-:W-:Y:S02]  /*37c0*/  IADD3 R2, R7, 0x20, RZ ;  /* 0x0000002007027810 */ /* 0x000fe40007ffe0ff */
[----:B------:R-:W-:Y:S02]  /*37d0*/  ISETP.GE.AND P4, PT, R24, R125, PT ;  /* 0x0000007d1800720c */ /* 0x000fe40003f86270 */
[----:B------:R-:W-:Y:S02]  /*37e0*/  FSEL R78, R16, -INF , !P5 ;  /* 0xff800000104e7808 */ /* 0x000fe40006800000 */
[----:B------:R-:W-:Y:S02]  /*37f0*/  FSEL R20, R23, -INF , !P3 ;  /* 0xff80000017147808 */ /* 0x000fe40005800000 */
[----:B------:R-:W-:Y:S02]  /*3800*/  ISETP.GE.AND P5, PT, R2, R124, PT ;  /* 0x0000007c0200720c */ /* 0x000fe40003fa6270 */
[----:B------:R-:W-:-:S02]  /*3810*/  FSEL R16, R17, -INF , !P4 ;  /* 0xff80000011107808 */ /* 0x000fc40006000000 */
[-C--:B------:R-:W-:Y:S02]  /*3820*/  ISETP.GE.AND P3, PT, R2, R125.reuse, PT ;  /* 0x0000007d0200720c */ /* 0x080fe40003f66270 */
[----:B------:R-:W-:Y:S02]  /*3830*/  IADD3 R17, R7, 0x29, RZ ;  /* 0x0000002907117810 */ /* 0x000fe40007ffe0ff */
[----:B------:R-:W-:Y:S02]  /*3840*/  FSEL R74, R26, -INF , !P1 ;  /* 0xff8000001a4a7808 */ /* 0x000fe40004800000 */
[----:B------:R-:W-:Y:S02]  /*3850*/  ISETP.GE.AND P1, PT, R32, R125, PT ;  /* 0x0000007d2000720c */ /* 0x000fe40003f26270 */
[----:B------:R-:W-:Y:S02]  /*3860*/  FSEL R198, R14, -INF , !P5 ;  /* 0xff8000000ec67808 */ /* 0x000fe40006800000 */
[----:B------:R-:W-:-:S02]  /*3870*/  FSEL R102, R12, -INF , !P3 ;  /* 0xff8000000c667808 */ /* 0x000fc40005800000 */
[----:B------:R-:W-:Y:S02]  /*3880*/  ISETP.GE.AND P5, PT, R17, R125, PT ;  /* 0x0000007d1100720c */ /* 0x000fe40003fa6270 */
[----:B------:R-:W-:Y:S02]  /*3890*/  IADD3 R12, R7, 0x31, RZ ;  /* 0x00000031070c7810 */ /* 0x000fe40007ffe0ff */
[----:B------:R-:W-:Y:S02]  /*38a0*/  FSEL R92, R21, -INF , !P1 ;  /* 0xff800000155c7808 */ /* 0x000fe40004800000 */
[----:B------:R-:W-:Y:S02]  /*38b0*/  IADD3 R21, R7, 0x21, RZ ;  /* 0x0000002107157810 */ /* 0x000fe40007ffe0ff */
[----:B------:R-:W-:Y:S02]  /*38c0*/  FSEL R204, R9, -INF , !P5 ;  /* 0xff80000009cc7808 */ /* 0x000fe40006800000 */
        /* <DEDUP_REMOVED lines=8> */
[-C--:B------:R-:W-:Y:S02]  /*3950*/  ISETP.GE.AND P4, PT, R21, R124.reuse, PT ;  /* 0x0000007c1500720c */ /* 0x080fe40003f86270 */
[C---:B------:R-:W-:Y:S02]  /*3960*/  ISETP.GE.AND P1, PT, R2.reuse, R125, PT ;  /* 0x0000007d0200720c */ /* 0x040fe40003f26270 */
[----:B------:R-:W-:Y:S02]  /*3970*/  ISETP.GE.AND P3, PT, R2, R124, PT ;  /* 0x0000007c0200720c */ /* 0x000fe40003f66270 */
        /* <DEDUP_REMOVED lines=8> */
[----:B------:R-:W-:Y:S02]  /*3a00*/  IADD3 R2, R7, 0x38, RZ ;  /* 0x0000003807027810 */ /* 0x000fe40007ffe0ff */
[----:B------:R-:W-:Y:S02]  /*3a10*/  FSEL R130, R11, -INF , !P2 ;  /* 0xff8000000b827808 */ /* 0x000fe40005000000 */
[----:B------:R-:W-:Y:S02]  /*3a20*/  FSEL R108, R10, -INF , !P3 ;  /* 0xff8000000a6c7808 */ /* 0x000fe40005800000 */
[----:B------:R-:W-:Y:S02]  /*3a30*/  FMNMX.FTZ R11, R9, R70, !PT ;  /* 0x00000046090b7209 */ /* 0x000fe40007810000 */
[----:B------:R-:W-:Y:S02]  /*3a40*/  ISETP.GE.AND P3, PT, R12, R125, PT ;  /* 0x0000007d0c00720c */ /* 0x000fe40003f66270 */
[----:B------:R-:W-:-:S02]  /*3a50*/  IADD3 R8, R7, 0x39, RZ ;  /* 0x0000003907087810 */ /* 0x000fc40007ffe0ff */
[----:B------:R-:W-:Y:S02]  /*3a60*/  FSEL R116, R88, -INF , !P4 ;  /* 0xff80000058747808 */ /* 0x000fe40006000000 */
[C---:B------:R-:W-:Y:S02]  /*3a70*/  ISETP.GE.AND P2, PT, R2.reuse, R125, PT ;  /* 0x0000007d0200720c */ /* 0x040fe40003f46270 */
[----:B------:R-:W-:Y:S02]  /*3a80*/  ISETP.GE.AND P4, PT, R2, R124, PT ;  /* 0x0000007c0200720c */ /* 0x000fe40003f86270 */
[----:B------:R-:W-:Y:S02]  /*3a90*/  IADD3 R2, R7, 0x41, RZ ;  /* 0x0000004107027810 */ /* 0x000fe40007ffe0ff */
[----:B------:R-:W-:Y:S02]  /*3aa0*/  FMNMX.FTZ R11, R0, R11, !PT ;  /* 0x0000000b000b7209 */ /* 0x000fe40007810000 */
[----:B------:R-:W-:-:S02]  /*3ab0*/  FSEL R190, R90, -INF , !P1 ;  /* 0xff8000005abe7808 */ /* 0x000fc40004800000 */
[----:B------:R-:W-:Y:S02]  /*3ac0*/  FSEL R192, R89, -INF , !P3 ;  /* 0xff80000059c07808 */ /* 0x000fe40005800000 */
[C---:B------:R-:W-:Y:S01]  /*3ad0*/  ISETP.GE.AND P1, PT, R8.reuse, R125, PT ;  /* 0x0000007d0800720c */ /* 0x040fe20003f26270 */
[----:B------:R-:W-:Y:S01]  /*3ae0*/  LDSM.16.MT88.4 R88, [R157+0x6000] ;  /* 0x006000009d58783b */ /* 0x000fe20000004200 */
[-C--:B------:R-:W-:Y:S02]  /*3af0*/  ISETP.GE.AND P3, PT, R8, R124.reuse, PT ;  /* 0x0000007c0800720c */ /* 0x080fe40003f66270 */
[----:B------:R-:W-:Y:S02]  /*3b00*/  IADD3 R8, R7, 0x40, RZ ;  /* 0x0000004007087810 */ /* 0x000fe40007ffe0ff */
[----:B------:R-:W-:Y:S02]  /*3b10*/  ISETP.GE.AND P5, PT, R2, R124, PT ;  /* 0x0000007c0200720c */ /* 0x000fe40003fa6270 */
[----:B------:R-:W-:-:S02]  /*3b20*/  FMNMX.FTZ R11, R68, R11, !PT ;  /* 0x0000000b440b7209 */ /* 0x000fc40007810000 */
[----:B------:R-:W-:Y:S02]  /*3b30*/  FSEL R194, R84, -INF , !P2 ;  /* 0xff80000054c27808 */ /* 0x000fe40005000000 */
[----:B------:R-:W-:Y:S02]  /*3b40*/  FSEL R136, R86, -INF , !P4 ;  /* 0xff80000056887808 */ /* 0x000fe40006000000 */
[C---:B------:R-:W-:Y:S02]  /*3b50*/  ISETP.GE.AND P2, PT, R8.reuse, R125, PT ;  /* 0x0000007d0800720c */ /* 0x040fe40003f46270 */
[----:B------:R-:W-:Y:S02]  /*3b60*/  ISETP.GE.AND P4, PT, R8, R124, PT ;  /* 0x0000007c0800720c */ /* 0x000fe40003f86270 */
[----:B------:R-:W-:Y:S02]  /*3b70*/  IADD3 R8, R7, 0x48, RZ ;  /* 0x0000004807087810 */ /* 0x000fe40007ffe0ff */
[----:B------:R-:W-:-:S02]  /*3b80*/  FMNMX.FTZ R11, R94, R11, !PT ;  /* 0x0000000b5e0b7209 */ /* 0x000fc40007810000 */
[----:B------:R-:W-:Y:S02]  /*3b90*/  FSEL R142, R83, -INF , !P5 ;  /* 0xff800000538e7808 */ /* 0x000fe40006800000 */
[-C--:B------:R-:W-:Y:S02]  /*3ba0*/  ISETP.GE.AND P5, PT, R7, R124.reuse, PT ;  /* 0x0000007c0700720c */ /* 0x080fe40003fa6270 */
[----:B------:R-:W-:Y:S02]  /*3bb0*/  FSEL R182, R87, -INF , !P3 ;  /* 0xff80000057b67808 */ /* 0x000fe40005800000 */
[----:B------:R-:W-:Y:S02]  /*3bc0*/  FSEL R144, R80, -INF , !P2 ;  /* 0xff80000050907808 */ /* 0x000fe40005000000 */
[C---:B------:R-:W-:Y:S02]  /*3bd0*/  ISETP.GE.AND P3, PT, R8.reuse, R125, PT ;  /* 0x0000007d0800720c */ /* 0x040fe40003f66270 */
[----:B------:R-:W-:-:S02]  /*3be0*/  ISETP.GE.AND P2, PT, R8, R124, PT ;  /* 0x0000007c0800720c */ /* 0x000fc40003f46270 */
[----:B------:R-:W-:Y:S02]  /*3bf0*/  FMNMX.FTZ R11, R92, R11, !PT ;  /* 0x0000000b5c0b7209 */ /* 0x000fe40007810000 */
[----:B------:R-:W-:Y:S02]  /*3c00*/  FSEL R8, R31, -INF , !P6 ;  /* 0xff8000001f087808 */ /* 0x000fe40007000000 */
        /* <DEDUP_REMOVED lines=20> */
[----:B------:R-:W-:Y:S02]  /*3d50*/  FMNMX.FTZ R15, R108, R15, !PT ;  /* 0x0000000f6c0f7209 */ /* 0x000fe40007810000 */
        /* <DEDUP_REMOVED lines=20> */
[----:B------:R-:W-:Y:S02]  /*3ea0*/  FSEL R188, R61, -INF , !P4 ;  /* 0xff8000003dbc7808 */ /* 0x000fe40006000000 */
        /* <DEDUP_REMOVED lines=87> */
[----:B------:R-:W-:Y:S02]  /*4420*/  ISETP.GT.AND P4, PT, R172, R169, PT ;  /* 0x000000a9ac00720c */ /* 0x000fe40003f84270 */
        /* <DEDUP_REMOVED lines=15> */
[----:B------:R-:W-:Y:S01]  /*4520*/  LDSM.16.MT88.4 R68, [R160+0x6000] ;  /* 0x00600000a044783b */ /* 0x000fe20000004200 */
        /* <DEDUP_REMOVED lines=8> */
[--C-:B------:R-:W-:Y:S01]  /*45b0*/  FFMA.FTZ R31, R78, c[0x0][0x23c], -R43.reuse ;  /* 0x00008f004e1f7a23 */ /* 0x100fe2000001082b */
[----:B------:R-:W-:Y:S01]  /*45c0*/  LDSM.16.MT88.4 R12, [R157+0x6800] ;  /* 0x006800009d0c783b */ /* 0x000fe20000004200 */
[--C-:B------:R-:W-:Y:S01]  /*45d0*/  FFMA.FTZ R106, R102, c[0x0][0x23c], -R43.reuse ;  /* 0x00008f00666a7a23 */ /* 0x100fe2000001082b */
[----:B------:R-:W-:Y:S01]  /*45e0*/  FSEL R7, R7, RZ, P1 ;  /* 0x000000ff07077208 */ /* 0x000fe20000800000 */
[----:B------:R-:W-:-:S02]  /*45f0*/  FFMA.FTZ R51, R200, c[0x0][0x23c], -R43 ;  /* 0x00008f00c8337a23 */ /* 0x000fc4000001082b */
[----:B------:R-:W-:Y:S01]  /*4600*/  FFMA.FTZ R102, R202, c[0x0][0x23c], -R43 ;  /* 0x00008f00ca667a23 */ /* 0x000fe2000001082b */
[----:B------:R-:W1:Y:S01]  /*4610*/  MUFU.EX2 R39, R39 ;  /* 0x0000002700277308 */ /* 0x000e620000000800 */
[--C-:B------:R-:W-:Y:S02]  /*4620*/  FFMA.FTZ R58, R74, c[0x0][0x23c], -R7.reuse ;  /* 0x00008f004a3a7a23 */ /* 0x100fe40000010807 */
[--C-:B------:R-:W-:Y:S02]  /*4630*/  FFMA.FTZ R33, R72, c[0x0][0x23c], -R7.reuse ;  /* 0x00008f0048217a23 */ /* 0x100fe40000010807 */
[----:B------:R-:W2:Y:S01]  /*4640*/  LDSM.16.MT88.4 R72, [R158+0x6000] ;  /* 0x006000009e48783b */ /* 0x000ea20000004200 */
[--C-:B------:R-:W-:Y:S02]  /*4650*/  FFMA.FTZ R60, R10, c[0x0][0x23c], -R7.reuse ;  /* 0x00008f000a3c7a23 */ /* 0x100fe40000010807 */
[--C-:B------:R-:W-:Y:S01]  /*4660*/  FFMA.FTZ R45, R8, c[0x0][0x23c], -R7.reuse ;  /* 0x00008f00082d7a23 */ /* 0x100fe20000010807 */
[----:B------:R-:W3:Y:S01]  /*4670*/  MUFU.EX2 R35, R35 ;  /* 0x0000002300237308 */ /* 0x000ee20000000800 */
[----:B------:R-:W4:Y:S01]  /*4680*/  LDSM.16.MT88.4 R8, [R156+0x6000] ;  /* 0x006000009c08783b */ /* 0x000f220000004200 */
[----:B------:R-:W-:-:S02]  /*4690*/  FFMA.FTZ R38, R22, c[0x0][0x23c], -R7 ;  /* 0x00008f0016267a23 */ /* 0x000fc40000010807 */
[--C-:B------:R-:W-:Y:S02]  /*46a0*/  FFMA.FTZ R5, R20, c[0x0][0x23c], -R7.reuse ;  /* 0x00008f0014057a23 */ /* 0x100fe40000010807 */
[--C-:B------:R-:W-:Y:S01]  /*46b0*/  FFMA.FTZ R32, R32, c[0x0][0x23c], -R7.reuse ;  /* 0x00008f0020207a23 */ /* 0x100fe20000010807 */
[----:B-1----:R-:W-:Y:S01]  /*46c0*/  F2FP.BF16.PACK_AB R84, R39, R52 ;  /* 0x000000342754723e */ /* 0x002fe200000010ff */
[----:B------:R-:W-:Y:S01]  /*46d0*/  MUFU.EX2 R60, R60 ;  /* 0x0000003c003c7308 */ /* 0x000fe20000000800 */
[----:B------:R-:W-:Y:S01]  /*46e0*/  FFMA.FTZ R3, R76, c[0x0][0x23c], -R7 ;  /* 0x00008f004c037a23 */ /* 0x000fe20000010807 */
[----:B------:R-:W1:Y:S01]  /*46f0*/  LDSM.16.MT88.4 R20, [R160+0x6800] ;  /* 0x00680000a014783b */ /* 0x000e620000004200 */
[----:B------:R-:W-:Y:S02]  /*4700*/  FFMA.FTZ R47, R204, c[0x0][0x23c], -R43 ;  /* 0x00008f00cc2f7a23 */ /* 0x000fe4000001082b */
[--C-:B------:R-:W-:Y:S02]  /*4710*/  FFMA.FTZ R49, R198, c[0x0][0x23c], -R7.reuse ;  /* 0x00008f00c6317a23 */ /* 0x100fe40000010807 */
[--C-:B------:R-:W-:Y:S01]  /*4720*/  FFMA.FTZ R104, R104, c[0x0][0x23c], -R7.reuse ;  /* 0x00008f0068687a23 */ /* 0x100fe20000010807 */
[----:B------:R-:W5:Y:S01]  /*4730*/  MUFU.EX2 R45, R45 ;  /* 0x0000002d002d7308 */ /* 0x000f620000000800 */
        /* <DEDUP_REMOVED lines=9> */
[----:B------:R-:W3:Y:S01]  /*47d0*/  MUFU.EX2 R33, R33 ;  /* 0x0000002100217308 */ /* 0x000ee20000000800 */
[----:B-----5:R-:W-:Y:S01]  /*47e0*/  F2FP.BF16.PACK_AB R85, R45, R60 ;  /* 0x0000003c2d55723e */ /* 0x020fe200000010ff */
        /* <DEDUP_REMOVED lines=8> */
[----:B---3--:R-:W-:Y:S01]  /*4870*/  F2FP.BF16.PACK_AB R87, R33, R58 ;  /* 0x0000003a2157723e */ /* 0x008fe200000010ff */
[----:B------:R-:W3:Y:S01]  /*4880*/  MUFU.EX2 R29, R29 ;  /* 0x0000001d001d7308 */ /* 0x000ee20000000800 */
[----:B------:R-:W-:-:S02]  /*4890*/  FFMA.FTZ R67, R146, c[0x0][0x23c], -R7 ;  /* 0x00008f0092437a23 */ /* 0x000fc40000010807 */
[--C-:B------:R-:W-:Y:S02]  /*48a0*/  FFMA.FTZ R142, R142, c[0x0][0x23c], -R7.reuse ;  /* 0x00008f008e8e7a23 */ /* 0x100fe40000010807 */
[--C-:B------:R-:W-:Y:S01]  /*48b0*/  FFMA.FTZ R140, R140, c[0x0][0x23c], -R7.reuse ;  /* 0x00008f008c8c7a23 */ /* 0x100fe20000010807 */
[C---:B--2---:R-:W-:Y:S01]  /*48c0*/  HMMA.16816.F32.BF16 R92, R84.reuse, R72, RZ ;  /* 0x00000048545c723c */ /* 0x044fe200000418ff */
[----:B------:R-:W-:Y:S01]  /*48d0*/  FFMA.FTZ R101, R138, c[0x0][0x23c], -R7 ;  /* 0x00008f008a657a23 */ /* 0x000fe20000010807 */
[----:B------:R-:W-:Y:S01]  /*48e0*/  MUFU.EX2 R31, R31 ;  /* 0x0000001f001f7308 */ /* 0x000fe20000000800 */
[----:B------:R-:W-:Y:S02]  /*48f0*/  FFMA.FTZ R105, R118, c[0x0][0x23c], -R43 ;  /* 0x00008f0076697a23 */ /* 0x000fe4000001082b */
        /* <DEDUP_REMOVED lines=8> */
[----:B------:R-:W-:Y:S01]  /*4980*/  FFMA.FTZ R103, R132, c[0x0][0x23c], -R43 ;  /* 0x00008f0084677a23 */ /* 0x000fe2000001082b */
        /* <DEDUP_REMOVED lines=19> */
[--C-:B------:R-:W-:Y:S01]  /*4ac0*/  FFMA.FTZ R42, R42, c[0x0][0x23c], -R7.reuse ;  /* 0x00008f002a2a7a23 */ /* 0x100fe20000010807 */
[----:B------:R-:W5:Y:S01]  /*4ad0*/  MUFU.EX2 R3, R3 ;  /* 0x0000000300037308 */ /* 0x000f620000000800 */
[----:B------:R-:W-:-:S05]  /*4ae0*/  FFMA.FTZ R30, R30, c[0x0][0x23c], -R7 ;  /* 0x00008f001e1e7a23 */ /* 0x000fca0000010807 */
[C---:B----4-:R-:W-:Y:S02]  /*4af0*/  HMMA.16816.F32.BF16 R80, R84.reuse, R8, RZ ;  /* 0x000000085450723c */ /* 0x050fe400000418ff */
[----:B------:R-:W-:Y:S05]  /*4b00*/  MUFU.EX2 R106, R106 ;  /* 0x0000006a006a7308 */ /* 0x000fea0000000800 */
[----:B---3--:R-:W-:Y:S01]  /*4b10*/  F2FP.BF16.PACK_AB R8, R29, R36 ;  /* 0x000000241d08723e */ /* 0x008fe200000010ff */
[----:B------:R-:W-:Y:S01]  /*4b20*/  HMMA.16816.F32.BF16 R84, R84, R10, RZ ;  /* 0x0000000a5454723c */ /* 0x000fe200000418ff */
[----:B--2---:R-:W-:Y:S01]  /*4b30*/  F2FP.BF16.PACK_AB R9, R5, R38 ;  /* 0x000000260509723e */ /* 0x004fe200000010ff */
[----:B------:R-:W-:Y:S01]  /*4b40*/  MUFU.EX2 R51, R51 ;  /* 0x0000003300337308 */ /* 0x000fe20000000800 */
[----:B------:R-:W-:-:S04]  /*4b50*/  FADD.FTZ R38, R38, R33 ;  /* 0x0000002126267221 */ /* 0x000fc80000010000 */
[----:B------:R-:W-:Y:S01]  /*4b60*/  F2FP.BF16.PACK_AB R10, R4, R31 ;  /* 0x0000001f040a723e */ /* 0x000fe200000010ff */
[----:B------:R-:W-:Y:S01]  /*4b70*/  FADD.FTZ R5, R5, R38 ;  /* 0x0000002605057221 */ /* 0x000fe20000010000 */
[----:B-----5:R-:W-:Y:S01]  /*4b80*/  F2FP.BF16.PACK_AB R11, R3, R32 ;  /* 0x00000020030b723e */ /* 0x020fe200000010ff */
[----:B------:R-:W-:Y:S02]  /*4b90*/  MUFU.EX2 R102, R102 ;  /* 0x0000006600667308 */ /* 0x000fe40000000800 */
[----:B------:R-:W-:-:S04]  /*4ba0*/  FADD.FTZ R32, R32, R5 ;  /* 0x0000000520207221 */ /* 0x000fc80000010000 */
[C---:B------:R-:W-:Y:S01]  /*4bb0*/  HMMA.16816.F32.BF16 R92, R8.reuse, R16, R92 ;  /* 0x00000010085c723c */ /* 0x040fe2000004185c */
[----:B------:R-:W-:Y:S01]  /*4bc0*/  FADD.FTZ R32, R3, R32 ;  /* 0x0000002003207221 */ /* 0x000fe20000010000 */
[----:B------:R-:W-:Y:S06]  /*4bd0*/  MUFU.EX2 R47, R47 ;  /* 0x0000002f002f7308 */ /* 0x000fec0000000800 */
[C---:B------:R-:W-:Y:S01]  /*4be0*/  HMMA.16816.F32.BF16 R72, R8.reuse, R18, R72 ;  /* 0x000000120848723c */ /* 0x040fe20000041848 */
[----:B------:R-:W2:Y:S01]  /*4bf0*/  LDSM.16.MT88.4 R16, [R156+0x6800] ;  /* 0x006800009c10783b */ /* 0x000ea20000004200 */
[----:B------:R-:W3:Y:S06]  /*4c00*/  MUFU.EX2 R49, R49 ;  /* 0x0000003100317308 */ /* 0x000eec0000000800 */
[C---:B-1----:R-:W-:Y:S02]  /*4c10*/  HMMA.16816.F32.BF16 R96, R8.reuse, R20, R96 ;  /* 0x000000140860723c */ /* 0x042fe40000041860 */
[----:B------:R-:W1:Y:S06]  /*4c20*/  MUFU.EX2 R104, R104 ;  /* 0x0000006800687308 */ /* 0x000e6c0000000800 */
[----:B------:R-:W-:Y:S01]  /*4c30*/  HMMA.16816.F32.BF16 R68, R8, R22, R68 ;  /* 0x000000160844723c */ /* 0x000fe20000041844 */
[----:B------:R-:W4:Y:S01]  /*4c40*/  LDSM.16.MT88.4 R20, [R160+0x7000] ;  /* 0x00700000a014783b */ /* 0x000f220000004200 */
[----:B------:R-:W-:Y:S01]  /*4c50*/  MUFU.EX2 R108, R108 ;  /* 0x0000006c006c7308 */ /* 0x000fe20000000800 */
[----:B---3--:R-:W-:-:S05]  /*4c60*/  FADD.FTZ R3, R49, R32 ;  /* 0x0000002031037221 */ /* 0x008fca0000010000 */
[----:B------:R-:W-:Y:S02]  /*4c70*/  HMMA.16816.F32.BF16 R76, R8, R12, R76 ;  /* 0x0000000c084c723c */ /* 0x000fe4000004184c */
[----:B------:R-:W3:Y:S01]  /*4c80*/  MUFU.EX2 R53, R53 ;  /* 0x0000003500357308 */ /* 0x000ee20000000800 */
[----:B-1----:R-:W-:-:S05]  /*4c90*/  FADD.FTZ R3, R104, R3 ;  /* 0x0000000368037221 */ /* 0x002fca0000010000 */
[C---:B------:R-:W-:Y:S01]  /*4ca0*/  HMMA.16816.F32.BF16 R88, R8.reuse, R14, R88 ;  /* 0x0000000e0858723c */ /* 0x040fe20000041858 */
[----:B------:R-:W1:Y:S01]  /*4cb0*/  LDSM.16.MT88.4 R12, [R157+0x7000] ;  /* 0x007000009d0c783b */ /* 0x000e620000004200 */
[----:B------:R-:W-:Y:S06]  /*4cc0*/  MUFU.EX2 R130, R130 ;  /* 0x0000008200827308 */ /* 0x000fec0000000800 */
[C---:B--2---:R-:W-:Y:S02]  /*4cd0*/  HMMA.16816.F32.BF16 R80, R8.reuse, R16, R80 ;  /* 0x000000100850723c */ /* 0x044fe40000041850 */
[----:B------:R-:W2:Y:S06]  /*4ce0*/  MUFU.EX2 R57, R57 ;  /* 0x0000003900397308 */ /* 0x000eac0000000800 */
[----:B------:R-:W-:Y:S01]  /*4cf0*/  HMMA.16816.F32.BF16 R84, R8, R18, R84 ;  /* 0x000000120854723c */ /* 0x000fe20000041854 */
[----:B------:R-:W5:Y:S01]  /*4d00*/  LDSM.16.MT88.4 R16, [R158+0x7000] ;  /* 0x007000009e10783b */ /* 0x000f620000004200 */
[----:B------:R-:W-:Y:S05]  /*4d10*/  MUFU.EX2 R116, R116 ;  /* 0x0000007400747308 */ /* 0x000fea0000000800 */
[----:B------:R-:W-:-:S02]  /*4d20*/  F2FP.BF16.PACK_AB R8, R51, R106 ;  /* 0x0000006a3308723e */ /* 0x000fc400000010ff */
[----:B------:R-:W-:Y:S01]  /*4d30*/  F2FP.BF16.PACK_AB R10, R47, R102 ;  /* 0x000000662f0a723e */ /* 0x000fe200000010ff */
[----:B------:R-:W1:Y:S01]  /*4d40*/  MUFU.EX2 R55, R55 ;  /* 0x0000003700377308 */ /* 0x000e620000000800 */
[----:B------:R-:W-:Y:S02]  /*4d50*/  F2FP.BF16.PACK_AB R9, R104, R49 ;  /* 0x000000316809723e */ /* 0x000fe400000010ff */
[----:B---3--:R-:W-:Y:S01]  /*4d60*/  F2FP.BF16.PACK_AB R11, R53, R108 ;  /* 0x0000006c350b723e */ /* 0x008fe200000010ff */
[----:B------:R-:W-:-:S04]  /*4d70*/  FADD.FTZ R108, R108, R3 ;  /* 0x000000036c6c7221 */ /* 0x000fc80000010000 */
[----:B------:R-:W-:Y:S01]  /*4d80*/  MUFU.EX2 R59, R59 ;  /* 0x0000003b003b7308 */ /* 0x000fe20000000800 */
[----:B------:R-:W-:Y:S01]  /*4d90*/  FADD.FTZ R108, R53, R108 ;  /* 0x0000006c356c7221 */ /* 0x000fe20000010000 */
[C---:B----4-:R-:W-:Y:S06]  /*4da0*/  HMMA.16816.F32.BF16 R96, R8.reuse, R20, R96 ;  /* 0x000000140860723c */ /* 0x050fec0000041860 */
[----:B------:R-:W3:Y:S02]  /*4db0*/  MUFU.EX2 R134, R134 ;  /* 0x0000008600867308 */ /* 0x000ee40000000800 */
[C---:B------:R-:W-:Y:S01]  /*4dc0*/  HMMA.16816.F32.BF16 R68, R8.reuse, R22, R68 ;  /* 0x000000160844723c */ /* 0x040fe20000041844 */
[----:B------:R-:W-:Y:S05]  /*4dd0*/  LDSM.16.MT88.4 R20, [R160+0x7800] ;  /* 0x00780000a014783b */ /* 0x000fea0000004200 */
[----:B------:R-:W-:Y:S02]  /*4de0*/  MUFU.EX2 R136, R136 ;  /* 0x0000008800887308 */ /* 0x000fe40000000800 */
[C---:B-1----:R-:W-:Y:S06]  /*4df0*/  HMMA.16816.F32.BF16 R76, R8.reuse, R12, R76 ;  /* 0x0000000c084c723c */ /* 0x042fec000004184c */
[----:B------:R-:W1:Y:S02]  /*4e00*/  MUFU.EX2 R61, R61 ;  /* 0x0000003d003d7308 */ /* 0x000e640000000800 */
[C---:B-----5:R-:W-:Y:S06]  /*4e10*/  HMMA.16816.F32.BF16 R92, R8.reuse, R16, R92 ;  /* 0x00000010085c723c */ /* 0x060fec000004185c */
[----:B------:R-:W-:Y:S02]  /*4e20*/  MUFU.EX2 R182, R182 ;  /* 0x000000b600b67308 */ /* 0x000fe40000000800 */
[C---:B------:R-:W-:Y:S01]  /*4e30*/  HMMA.16816.F32.BF16 R72, R8.reuse, R18, R72 ;  /* 0x000000120848723c */ /* 0x040fe20000041848 */
[----:B------:R-:W4:Y:S05]  /*4e40*/  LDSM.16.MT88.4 R16, [R156+0x7000] ;  /* 0x007000009c10783b */ /* 0x000f2a0000004200 */
[----:B------:R-:W5:Y:S02]  /*4e50*/  MUFU.EX2 R65, R65 ;  /* 0x0000004100417308 */ /* 0x000f640000000800 */
[C---:B------:R-:W-:Y:S01]  /*4e60*/  HMMA.16816.F32.BF16 R88, R8.reuse, R14, R88 ;  /* 0x0000000e0858723c */ /* 0x040fe20000041858 */
[----:B------:R-:W1:Y:S05]  /*4e70*/  LDSM.16.MT88.4 R12, [R157+0x7800] ;  /* 0x007800009d0c783b */ /* 0x000e6a0000004200 */
[----:B------:R-:W-:Y:S08]  /*4e80*/  MUFU.EX2 R144, R144 ;  /* 0x0000009000907308 */ /* 0x000ff00000000800 */
[----:B------:R-:W1:Y:S08]  /*4e90*/  MUFU.EX2 R63, R63 ;  /* 0x0000003f003f7308 */ /* 0x000e700000000800 */
[----:B------:R-:W-:Y:S08]  /*4ea0*/  MUFU.EX2 R67, R67 ;  /* 0x0000004300437308 */ /* 0x000ff00000000800 */
[----:B------:R-:W1:Y:S01]  /*4eb0*/  MUFU.EX2 R142, R142 ;  /* 0x0000008e008e7308 */ /* 0x000e620000000800 */
[C---:B----4-:R-:W-:Y:S07]  /*4ec0*/  HMMA.16816.F32.BF16 R80, R8.reuse, R16, R80 ;  /* 0x000000100850723c */ /* 0x050fee0000041850 */
[----:B------:R-:W-:Y:S01]  /*4ed0*/  MUFU.EX2 R140, R140 ;  /* 0x0000008c008c7308 */ /* 0x000fe20000000800 */
[----:B------:R-:W-:Y:S01]  /*4ee0*/  HMMA.16816.F32.BF16 R84, R8, R18, R84 ;  /* 0x000000120854723c */ /* 0x000fe20000041854 */
[----:B------:R-:W4:Y:S06]  /*4ef0*/  LDSM.16.MT88.4 R16, [R158+0x7800] ;  /* 0x007800009e10783b */ /* 0x000f2c0000004200 */
[----:B------:R-:W4:Y:S01]  /*4f00*/  MUFU.EX2 R101, R101 ;  /* 0x0000006500657308 */ /* 0x000f220000000800 */
[----:B--2---:R-:W-:-:S02]  /*4f10*/  F2FP.BF16.PACK_AB R8, R57, R130 ;  /* 0x000000823908723e */ /* 0x004fc400000010ff */
[----:B------:R-:W-:Y:S02]  /*4f20*/  F2FP.BF16.PACK_AB R10, R55, R116 ;  /* 0x00000074370a723e */ /* 0x000fe400000010ff */
[C---:B---3--:R-:W-:Y:S01]  /*4f30*/  F2FP.BF16.PACK_AB R9, R134.reuse, R59 ;  /* 0x0000003b8609723e */ /* 0x048fe200000010ff */
[----:B------:R-:W-:Y:S01]  /*4f40*/  FADD.FTZ R59, R59, R108 ;  /* 0x0000006c3b3b7221 */ /* 0x000fe20000010000 */
[----:B-1----:R-:W-:Y:S01]  /*4f50*/  F2FP.BF16.PACK_AB R11, R61, R136 ;  /* 0x000000883d0b723e */ /* 0x002fe200000010ff */
[----:B------:R-:W-:Y:S02]  /*4f60*/  MUFU.EX2 R138, R138 ;  /* 0x0000008a008a7308 */ /* 0x000fe40000000800 */
[----:B------:R-:W-:-:S04]  /*4f70*/  FADD.FTZ R59, R134, R59 ;  /* 0x0000003b863b7221 */ /* 0x000fc80000010000 */
[----:B------:R-:W-:Y:S01]  /*4f80*/  HMMA.16816.F32.BF16 R76, R8, R12, R76 ;  /* 0x0000000c084c723c */ /* 0x000fe2000004184c */
[----:B------:R-:W-:Y:S01]  /*4f90*/  FADD.FTZ R136, R136, R59 ;  /* 0x0000003b88887221 */ /* 0x000fe20000010000 */
[----:B------:R-:W1:Y:S03]  /*4fa0*/  MUFU.EX2 R105, R105 ;  /* 0x0000006900697308 */ /* 0x000e660000000800 */
[----:B------:R-:W-:-:S03]  /*4fb0*/  FADD.FTZ R136, R61, R136 ;  /* 0x000000883d887221 */ /* 0x000fc60000010000 */
[C---:B------:R-:W-:Y:S01]  /*4fc0*/  HMMA.16816.F32.BF16 R88, R8.reuse, R14, R88 ;  /* 0x0000000e0858723c */ /* 0x040fe20000041858 */
[----:B------:R-:W-:Y:S01]  /*4fd0*/  LDSM.16.MT88.4 R12, [R157+0x8000] ;  /* 0x008000009d0c783b */ /* 0x000fe20000004200 */
[----:B------:R-:W-:Y:S06]  /*4fe0*/  MUFU.EX2 R112, R112 ;  /* 0x0000007000707308 */ /* 0x000fec0000000800 */
[C---:B------:R-:W-:Y:S02]  /*4ff0*/  HMMA.16816.F32.BF16 R96, R8.reuse, R20, R96 ;  /* 0x000000140860723c */ /* 0x040fe40000041860 */
[----:B------:R-:W2:Y:S06]  /*5000*/  MUFU.EX2 R103, R103 ;  /* 0x0000006700677308 */ /* 0x000eac0000000800 */
[C---:B----4-:R-:W-:Y:S02]  /*5010*/  HMMA.16816.F32.BF16 R92, R8.reuse, R16, R92 ;  /* 0x00000010085c723c */ /* 0x050fe4000004185c */
        /* <DEDUP_REMOVED lines=18> */
[----:B------:R-:W-:Y:S01]  /*5140*/  F2FP.BF16.PACK_AB R9, R142, R67 ;  /* 0x000000438e09723e */ /* 0x000fe200000010ff */
[----:B------:R-:W-:Y:S01]  /*5150*/  FADD.FTZ R67, R67, R136 ;  /* 0x0000008843437221 */ /* 0x000fe20000010000 */
[----:B------:R-:W-:-:S03]  /*5160*/  F2FP.BF16.PACK_AB R11, R101, R140 ;  /* 0x0000008c650b723e */ /* 0x000fc600000010ff */
[----:B------:R-:W-:Y:S02]  /*5170*/  FADD.FTZ R67, R142, R67 ;  /* 0x000000438e437221 */ /* 0x000fe40000010000 */
[----:B------:R-:W-:Y:S02]  /*5180*/  MUFU.EX2 R34, R34 ;  /* 0x0000002200227308 */ /* 0x000fe40000000800 */
[----:B------:R-:W-:Y:S01]  /*5190*/  HMMA.16816.F32.BF16 R76, R8, R12, R76 ;  /* 0x0000000c084c723c */ /* 0x000fe2000004184c */
[----:B------:R-:W-:-:S04]  /*51a0*/  FADD.FTZ R140, R140, R67 ;  /* 0x000000438c8c7221 */ /* 0x000fc80000010000 */
[----:B------:R-:W-:Y:S01]  /*51b0*/  FADD.FTZ R140, R101, R140 ;  /* 0x0000008c658c7221 */ /* 0x000fe20000010000 */
        /* <DEDUP_REMOVED lines=9> */
[----:B------:R-:W3:Y:S07]  /*5250*/  LDSM.16.MT88.4 R20, [R158+0x8800] ;  /* 0x008800009e14783b */ /* 0x000eee0000004200 */
[C---:B-1----:R-:W-:Y:S08]  /*5260*/  HMMA.16816.F32.BF16 R80, R8.reuse, R16, R80 ;  /* 0x000000100850723c */ /* 0x042ff00000041850 */
[----:B------:R-:W-:Y:S01]  /*5270*/  HMMA.16816.F32.BF16 R84, R8, R18, R84 ;  /* 0x000000120854723c */ /* 0x000fe20000041854 */
[----:B------:R-:W1:Y:S06]  /*5280*/  LDSM.16.MT88.4 R16, [R157+0x8800] ;  /* 0x008800009d10783b */ /* 0x000e6c0000004200 */
[----:B------:R-:W-:-:S02]  /*5290*/  F2FP.BF16.PACK_AB R8, R105, R138 ;  /* 0x0000008a6908723e */ /* 0x000fc400000010ff */
[----:B--2---:R-:W-:Y:S02]  /*52a0*/  F2FP.BF16.PACK_AB R10, R103, R112 ;  /* 0x00000070670a723e */ /* 0x004fe400000010ff */
[----:B----4-:R-:W-:Y:S01]  /*52b0*/  F2FP.BF16.PACK_AB R9, R114, R107 ;  /* 0x0000006b7209723e */ /* 0x010fe200000010ff */
[----:B------:R-:W-:Y:S01]  /*52c0*/  FADD.FTZ R107, R107, R140 ;  /* 0x0000008c6b6b7221 */ /* 0x000fe20000010000 */
[----:B------:R-:W-:-:S03]  /*52d0*/  F2FP.BF16.PACK_AB R11, R109, R118 ;  /* 0x000000766d0b723e */ /* 0x000fc600000010ff */
[----:B------:R-:W-:-:S04]  /*52e0*/  FADD.FTZ R107, R114, R107 ;  /* 0x0000006b726b7221 */ /* 0x000fc80000010000 */
[----:B------:R-:W-:Y:S01]  /*52f0*/  HMMA.16816.F32.BF16 R80, R8, R12, R80 ;  /* 0x0000000c0850723c */ /* 0x000fe20000041850 */
[----:B------:R-:W-:-:S04]  /*5300*/  FADD.FTZ R118, R118, R107 ;  /* 0x0000006b76767221 */ /* 0x000fc80000010000 */
[----:B------:R-:W-:-:S03]  /*5310*/  FADD.FTZ R118, R109, R118 ;  /* 0x000000766d767221 */ /* 0x000fc60000010000 */
[C---:B------:R-:W-:Y:S01]  /*5320*/  HMMA.16816.F32.BF16 R84, R8.reuse, R14, R84 ;  /* 0x0000000e0854723c */ /* 0x040fe20000041854 */
[----:B------:R-:W2:Y:S07]  /*5330*/  LDSM.16.MT88.4 R12, [R158+0x9000] ;  /* 0x009000009e0c783b */ /* 0x000eae0000004200 */
        /* <DEDUP_REMOVED lines=8> */
[----:B------:R-:W3:Y:S03]  /*53c0*/  MUFU.EX2 R27, R27 ;  /* 0x0000001b001b7308 */ /* 0x000ee60000000800 */
[C---:B-1----:R-:W-:Y:S05]  /*53d0*/  HMMA.16816.F32.BF16 R76, R8.reuse, R16, R76 ;  /* 0x00000010084c723c */ /* 0x042fea000004184c */
[----:B------:R-:W-:Y:S03]  /*53e0*/  MUFU.EX2 R25, R25 ;  /* 0x0000001900197308 */ /* 0x000fe60000000800 */
[C---:B------:R-:W-:Y:S01]  /*53f0*/  HMMA.16816.F32.BF16 R88, R8.reuse, R18, R88 ;  /* 0x000000120858723c */ /* 0x040fe20000041858 */
[----:B------:R-:W1:Y:S04]  /*5400*/  LDSM.16.MT88.4 R16, [R160+0x9000] ;  /* 0x00900000a010783b */ /* 0x000e680000004200 */
[----:B------:R-:W4:Y:S03]  /*5410*/  MUFU.EX2 R26, R26 ;  /* 0x0000001a001a7308 */ /* 0x000f260000000800 */
[----:B------:R-:W-:Y:S01]  /*5420*/  HMMA.16816.F32.BF16 R72, R8, R22, R72 ;  /* 0x000000160848723c */ /* 0x000fe20000041848 */
[----:B------:R-:W5:Y:S06]  /*5430*/  LDSM.16.MT88.4 R20, [R157+0x9000] ;  /* 0x009000009d14783b */ /* 0x000f6c0000004200 */
[----:B------:R-:W-:Y:S01]  /*5440*/  FADD.FTZ R9, R52, R39 ;  /* 0x0000002734097221 */ /* 0x000fe20000010000 */
[----:B---3--:R-:W-:Y:S01]  /*5450*/  F2FP.BF16.PACK_AB R8, R24, R27 ;  /* 0x0000001b1808723e */ /* 0x008fe200000010ff */
[----:B------:R-:W-:Y:S01]  /*5460*/  FFMA.FTZ R39, R44, c[0x0][0x23c], -R43 ;  /* 0x00008f002c277a23 */ /* 0x000fe2000001082b */
[----:B------:R-:W-:Y:S01]  /*5470*/  F2FP.BF16.PACK_AB R11, R46, R111 ;  /* 0x0000006f2e0b723e */ /* 0x000fe200000010ff */
[----:B------:R-:W-:Y:S01]  /*5480*/  FADD.FTZ R50, R50, R9 ;  /* 0x0000000932327221 */ /* 0x000fe20000010000 */
[----:B------:R-:W-:Y:S01]  /*5490*/  F2FP.BF16.PACK_AB R9, R48, R113 ;  /* 0x000000713009723e */ /* 0x000fe200000010ff */
[----:B------:R-:W-:Y:S01]  /*54a0*/  FFMA.FTZ R44, R37, c[0x0][0x23c], -R43 ;  /* 0x00008f00252c7a23 */ /* 0x000fe2000001082b */
[----:B----4-:R-:W-:Y:S01]  /*54b0*/  F2FP.BF16.PACK_AB R10, R26, R25 ;  /* 0x000000191a0a723e */ /* 0x010fe200000010ff */
[----:B------:R-:W3:Y:S01]  /*54c0*/  MUFU.EX2 R37, R41 ;  /* 0x0000002900257308 */ /* 0x000ee20000000800 */
[----:B------:R-:W-:-:S04]  /*54d0*/  FADD.FTZ R113, R113, R118 ;  /* 0x0000007671717221 */ /* 0x000fc80000010000 */
[----:B------:R-:W-:Y:S01]  /*54e0*/  FADD.FTZ R48, R48, R113 ;  /* 0x0000007130307221 */ /* 0x000fe20000010000 */
[----:B--2---:R-:W-:Y:S02]  /*54f0*/  HMMA.16816.F32.BF16 R92, R8, R12, R92 ;  /* 0x0000000c085c723c */ /* 0x004fe4000004185c */
[----:B------:R-:W-:Y:S01]  /*5500*/  MUFU.EX2 R39, R39 ;  /* 0x0000002700277308 */ /* 0x000fe20000000800 */
[----:B------:R-:W-:-:S04]  /*5510*/  FADD.FTZ R111, R111, R48 ;  /* 0x000000306f6f7221 */ /* 0x000fc80000010000 */
[----:B------:R-:W-:Y:S01]  /*5520*/  FADD.FTZ R13, R35, R50 ;  /* 0x00000032230d7221 */ /* 0x000fe20000010000 */
[C---:B------:R-:W-:Y:S01]  /*5530*/  HMMA.16816.F32.BF16 R72, R8.reuse, R14, R72 ;  /* 0x0000000e0848723c */ /* 0x040fe20000041848 */
[----:B------:R-:W-:Y:S01]  /*5540*/  FADD.FTZ R46, R46, R111 ;  /* 0x0000006f2e2e7221 */ /* 0x000fe20000010000 */
[----:B------:R-:W2:Y:S01]  /*5550*/  MUFU.EX2 R44, R44 ;  /* 0x0000002c002c7308 */ /* 0x000ea20000000800 */
[----:B------:R-:W-:Y:S02]  /*5560*/  FADD.FTZ R36, R36, R13 ;  /* 0x0000000d24247221 */ /* 0x000fe40000010000 */
[----:B------:R-:W-:Y:S02]  /*5570*/  LDSM.16.MT88.4 R12, [R160+0x9800] ;  /* 0x00980000a00c783b */ /* 0x000fe40000004200 */
[----:B------:R-:W-:Y:S01]  /*5580*/  FADD.FTZ R36, R29, R36 ;  /* 0x000000241d247221 */ /* 0x000fe20000010000 */
[----:B-1----:R-:W-:Y:S02]  /*5590*/  HMMA.16816.F32.BF16 R96, R8, R16, R96 ;  /* 0x000000100860723c */ /* 0x002fe40000041860 */
[----:B------:R-:W1:Y:S01]  /*55a0*/  MUFU.EX2 R35, R42 ;  /* 0x0000002a00237308 */ /* 0x000e620000000800 */
[----:B------:R-:W-:-:S04]  /*55b0*/  FADD.FTZ R31, R31, R36 ;  /* 0x000000241f1f7221 */ /* 0x000fc80000010000 */
[----:B------:R-:W-:Y:S01]  /*55c0*/  FADD.FTZ R31, R4, R31 ;  /* 0x0000001f041f7221 */ /* 0x000fe20000010000 */
[----:B------:R-:W-:Y:S01]  /*55d0*/  HMMA.16816.F32.BF16 R68, R8, R18, R68 ;  /* 0x000000120844723c */ /* 0x000fe20000041844 */
[----:B------:R-:W4:Y:S02]  /*55e0*/  LDSM.16.MT88.4 R16, [R156+0x9000] ;  /* 0x009000009c10783b */ /* 0x000f240000004200 */
[----:B------:R-:W-:-:S04]  /*55f0*/  FADD.FTZ R106, R106, R31 ;  /* 0x0000001f6a6a7221 */ /* 0x000fc80000010000 */
[----:B------:R-:W-:Y:S01]  /*5600*/  FADD.FTZ R51, R51, R106 ;  /* 0x0000006a33337221 */ /* 0x000fe20000010000 */
[----:B-----5:R-:W-:Y:S03]  /*5610*/  HMMA.16816.F32.BF16 R76, R8, R20, R76 ;  /* 0x00000014084c723c */ /* 0x020fe6000004184c */
[----:B------:R-:W-:-:S04]  /*5620*/  FADD.FTZ R102, R102, R51 ;  /* 0x0000003366667221 */ /* 0x000fc80000010000 */
[----:B------:R-:W-:Y:S01]  /*5630*/  FADD.FTZ R47, R47, R102 ;  /* 0x000000662f2f7221 */ /* 0x000fe20000010000 */
[----:B------:R-:W-:Y:S01]  /*5640*/  HMMA.16816.F32.BF16 R88, R8, R22, R88 ;  /* 0x000000160858723c */ /* 0x000fe20000041858 */
[----:B------:R-:W5:Y:S02]  /*5650*/  LDSM.16.MT88.4 R20, [R158+0x9800] ;  /* 0x009800009e14783b */ /* 0x000f640000004200 */
[----:B------:R-:W-:-:S04]  /*5660*/  FADD.FTZ R130, R130, R47 ;  /* 0x0000002f82827221 */ /* 0x000fc80000010000 */
[----:B------:R-:W-:-:S04]  /*5670*/  FADD.FTZ R57, R57, R130 ;  /* 0x0000008239397221 */ /* 0x000fc80000010000 */
[----:B------:R-:W-:-:S04]  /*5680*/  FADD.FTZ R116, R116, R57 ;  /* 0x0000003974747221 */ /* 0x000fc80000010000 */
[----:B------:R-:W-:-:S04]  /*5690*/  FADD.FTZ R55, R55, R116 ;  /* 0x0000007437377221 */ /* 0x000fc80000010000 */
        /* <DEDUP_REMOVED lines=8> */
[----:B------:R-:W-:Y:S01]  /*5720*/  FADD.FTZ R105, R105, R138 ;  /* 0x0000008a69697221 */ /* 0x000fe20000010000 */
[----:B---3--:R-:W-:Y:S02]  /*5730*/  F2FP.BF16.PACK_AB R8, R37, R40 ;  /* 0x000000282508723e */ /* 0x008fe400000010ff */
[----:B--2---:R-:W-:Y:S01]  /*5740*/  F2FP.BF16.PACK_AB R10, R44, R39 ;  /* 0x000000272c0a723e */ /* 0x004fe200000010ff */
[----:B------:R-:W-:Y:S01]  /*5750*/  FADD.FTZ R112, R112, R105 ;  /* 0x0000006970707221 */ /* 0x000fe20000010000 */
[----:B-1----:R-:W-:Y:S01]  /*5760*/  F2FP.BF16.PACK_AB R9, R34, R35 ;  /* 0x000000232209723e */ /* 0x002fe200000010ff */
[----:B------:R-:W-:Y:S01]  /*5770*/  FADD.FTZ R35, R35, R46 ;  /* 0x0000002e23237221 */ /* 0x000fe20000010000 */
[----:B------:R-:W-:Y:S01]  /*5780*/  F2FP.BF16.PACK_AB R11, R184, R5 ;  /* 0x00000005b80b723e */ /* 0x000fe200000010ff */
[----:B------:R-:W-:Y:S02]  /*5790*/  FADD.FTZ R112, R103, R112 ;  /* 0x0000007067707221 */ /* 0x000fe40000010000 */
[----:B------:R-:W-:-:S02]  /*57a0*/  FADD.FTZ R34, R34, R35 ;  /* 0x0000002322227221 */ /* 0x000fc40000010000 */
[----:B------:R-:W-:Y:S02]  /*57b0*/  FADD.FTZ R27, R27, R112 ;  /* 0x000000701b1b7221 */ /* 0x000fe40000010000 */
[C---:B------:R-:W-:Y:S01]  /*57c0*/  HMMA.16816.F32.BF16 R96, R8.reuse, R12, R96 ;  /* 0x0000000c0860723c */ /* 0x040fe20000041860 */
[----:B------:R-:W-:Y:S02]  /*57d0*/  FADD.FTZ R5, R5, R34 ;  /* 0x0000002205057221 */ /* 0x000fe40000010000 */
[----:B------:R-:W-:Y:S02]  /*57e0*/  FADD.FTZ R24, R24, R27 ;  /* 0x0000001b18187221 */ /* 0x000fe40000010000 */
[----:B------:R-:W-:Y:S02]  /*57f0*/  FADD.FTZ R184, R184, R5 ;  /* 0x00000005b8b87221 */ /* 0x000fe40000010000 */
[----:B------:R-:W-:Y:S01]  /*5800*/  FADD.FTZ R25, R25, R24 ;  /* 0x0000001819197221 */ /* 0x000fe20000010000 */
[----:B------:R-:W-:Y:S01]  /*5810*/  HMMA.16816.F32.BF16 R68, R8, R14, R68 ;  /* 0x0000000e0844723c */ /* 0x000fe20000041844 */
[----:B------:R-:W1:Y:S02]  /*5820*/  LDSM.16.MT88.4 R12, [R156+0x9800] ;  /* 0x009800009c0c783b */ /* 0x000e640000004200 */
[----:B------:R-:W-:-:S04]  /*5830*/  FADD.FTZ R25, R26, R25 ;  /* 0x000000191a197221 */ /* 0x000fc80000010000 */
[----:B------:R-:W-:Y:S01]  /*5840*/  FADD.FTZ R40, R40, R25 ;  /* 0x0000001928287221 */ /* 0x000fe20000010000 */
[----:B-----5:R-:W-:Y:S03]  /*5850*/  HMMA.16816.F32.BF16 R92, R8, R20, R92 ;  /* 0x00000014085c723c */ /* 0x020fe6000004185c */
[----:B------:R-:W-:-:S04]  /*5860*/  FADD.FTZ R40, R37, R40 ;  /* 0x0000002825287221 */ /* 0x000fc80000010000 */
[----:B------:R-:W-:Y:S01]  /*5870*/  FADD.FTZ R39, R39, R40 ;  /* 0x0000002827277221 */ /* 0x000fe20000010000 */
[----:B------:R-:W-:Y:S03]  /*5880*/  HMMA.16816.F32.BF16 R72, R8, R22, R72 ;  /* 0x000000160848723c */ /* 0x000fe60000041848 */
[----:B------:R-:W-:-:S05]  /*5890*/  FADD.FTZ R183, R44, R39 ;  /* 0x000000272cb77221 */ /* 0x000fca0000010000 */
[C---:B----4-:R-:W-:Y:S08]  /*58a0*/  HMMA.16816.F32.BF16 R76, R8.reuse, R16, R76 ;  /* 0x00000010084c723c */ /* 0x050ff0000004184c */
        /* <DEDUP_REMOVED lines=67> */
.L_x_7104:
[----:B------:R-:W-:-:S05]  /*5ce0*/  IMAD.MOV.U32 R7, RZ, RZ, c[0x0][0x1a0] ;  /* 0x00006800ff077624 */ /* 0x000fca00078e00ff */
[----:B------:R-:W-:-:S04]  /*5cf0*/  LEA R7, -R7, RZ, 0x7 ;  /* 0x000000ff07077211 */ /* 0x000fc800078e39ff */
[----:B------:R-:W-:Y:S02]  /*5d00*/  SHF.R.S32.HI R6, RZ, 0x1f, R7 ;  /* 0x0000001fff067819 */ /* 0x000fe40000011407 */
.L_x_7105:
        /* <DEDUP_REMOVED lines=31> */
[----:B------:R-:W-:Y:S04]  /*5f00*/  LDSM.16.M88.4 R40, [R166] ;  /* 0x00000000a628783b */ /* 0x000fe80000000200 */
[----:B--2---:R-:W1:Y:S04]  /*5f10*/  LDSM.16.M88.4 R16, [R165+0x3000] ;  /* 0x00300000a510783b */ /* 0x004e680000000200 */
[----:B------:R-:W-:Y:S04]  /*5f20*/  LDSM.16.M88.4 R108, [R164] ;  /* 0x00000000a46c783b */ /* 0x000fe80000000200 */
[----:B------:R-:W-:Y:S04]  /*5f30*/  LDSM.16.M88.4 R104, [R159+0x3000] ;  /* 0x003000009f68783b */ /* 0x000fe80000000200 */
[----:B-----5:R-:W4:Y:S04]  /*5f40*/  LDSM.16.M88.4 R8, [R165+0x3800] ;  /* 0x00380000a508783b */ /* 0x020f280000000200 */
[----:B------:R-:W2:Y:S04]  /*5f50*/  LDSM.16.M88.4 R100, [R159+0x3800] ;  /* 0x003800009f64783b */ /* 0x000ea80000000200 */
[----:B------:R-:W5:Y:S04]  /*5f60*/  LDSM.16.M88.4 R56, [R165+0x4800] ;  /* 0x00480000a538783b */ /* 0x000f680000000200 */
[----:B------:R-:W2:Y:S04]  /*5f70*/  LDSM.16.M88.4 R48, [R165+0x5000] ;  /* 0x00500000a530783b */ /* 0x000ea80000000200 */
[----:B------:R-:W2:Y:S04]  /*5f80*/  LDSM.16.M88.4 R32, [R165+0x2000] ;  /* 0x00200000a520783b */ /* 0x000ea80000000200 */
[----:B------:R-:W-:Y:S04]  /*5f90*/  LDSM.16.M88.4 R24, [R165+0x2800] ;  /* 0x00280000a518783b */ /* 0x000fe80000000200 */
[----:B---3--:R-:W-:Y:S01]  /*5fa0*/  LDSM.16.M88.4 R4, [R159+0x2000] ;  /* 0x002000009f04783b */ /* 0x008fe20000000200 */
[C---:B-1----:R-:W-:Y:S03]  /*5fb0*/  HMMA.16816.F32.BF16 R20, R40.reuse, R16, RZ ;  /* 0x000000102814723c */ /* 0x042fe600000418ff */
[----:B------:R-:W-:Y:S04]  /*5fc0*/  LDSM.16.M88.4 R64, [R165+0x4000] ;  /* 0x00400000a540783b */ /* 0x000fe80000000200 */
[----:B------:R-:W-:Y:S01]  /*5fd0*/  LDSM.16.M88.4 R44, [R159+0x2800] ;  /* 0x002800009f2c783b */ /* 0x000fe20000000200 */
[C---:B------:R-:W-:Y:S03]  /*5fe0*/  HMMA.16816.F32.BF16 R16, R40.reuse, R18, RZ ;  /* 0x000000122810723c */ /* 0x040fe600000418ff */
[----:B------:R-:W-:Y:S04]  /*5ff0*/  LDSM.16.M88.4 R112, [R165+0x5800] ;  /* 0x00580000a570783b */ /* 0x000fe80000000200 */
[----:B------:R-:W-:Y:S01]  /*6000*/  LDSM.16.M88.4 R116, [R159+0x4000] ;  /* 0x004000009f74783b */ /* 0x000fe20000000200 */
[C---:B----4-:R-:W-:Y:S03]  /*6010*/  HMMA.16816.F32.BF16 R12, R40.reuse, R8, RZ ;  /* 0x00000008280c723c */ /* 0x050fe600000418ff */
[----:B------:R-:W0:Y:S05]  /*6020*/  LDGDEPBAR ;  /* 0x00000000000079af */ /* 0x000e2a0000000000 */
[----:B------:R-:W-:Y:S08]  /*6030*/  HMMA.16816.F32.BF16 R8, R40, R10, RZ ;  /* 0x0000000a2808723c */ /* 0x000ff000000418ff */
[C---:B------:R-:W-:Y:S08]  /*6040*/  HMMA.16816.F32.BF16 R20, R108.reuse, R104, R20 ;  /* 0x000000686c14723c */ /* 0x040ff00000041814 */
[C---:B------:R-:W-:Y:S01]  /*6050*/  HMMA.16816.F32.BF16 R16, R108.reuse, R106, R16 ;  /* 0x0000006a6c10723c */ /* 0x040fe20000041810 */
[----:B------:R-:W1:Y:S07]  /*6060*/  LDSM.16.M88.4 R104, [R159+0x4800] ;  /* 0x004800009f68783b */ /* 0x000e6e0000000200 */
[C---:B--2---:R-:W-:Y:S08]  /*6070*/  HMMA.16816.F32.BF16 R12, R108.reuse, R100, R12 ;  /* 0x000000646c0c723c */ /* 0x044ff0000004180c */
[----:B------:R-:W-:Y:S01]  /*6080*/  HMMA.16816.F32.BF16 R8, R108, R102, R8 ;  /* 0x000000666c08723c */ /* 0x000fe20000041808 */
[----:B------:R-:W2:Y:S07]  /*6090*/  LDSM.16.M88.4 R100, [R159+0x5000] ;  /* 0x005000009f64783b */ /* 0x000eae0000000200 */
[C---:B-----5:R-:W-:Y:S08]  /*60a0*/  HMMA.16816.F32.BF16 R60, R40.reuse, R56, RZ ;  /* 0x00000038283c723c */ /* 0x060ff000000418ff */
        /* <DEDUP_REMOVED lines=9> */
[----:B------:R-:W-:Y:S01]  /*6140*/  HMMA.16816.F32.BF16 R48, R108, R102, R48 ;  /* 0x000000666c30723c */ /* 0x000fe20000041830 */
[----:B------:R-:W1:Y:S07]  /*6150*/  LDSM.16.M88.4 R100, [R162] ;  /* 0x00000000a264783b */ /* 0x000e6e0000000200 */
[C---:B------:R-:W-:Y:S08]  /*6160*/  HMMA.16816.F32.BF16 R28, R40.reuse, R24, RZ ;  /* 0x00000018281c723c */ /* 0x040ff000000418ff */
[----:B------:R-:W-:Y:S08]  /*6170*/  HMMA.16816.F32.BF16 R24, R40, R26, RZ ;  /* 0x0000001a2818723c */ /* 0x000ff000000418ff */
[C---:B------:R-:W-:Y:S08]  /*6180*/  HMMA.16816.F32.BF16 R36, R108.reuse, R4, R36 ;  /* 0x000000046c24723c */ /* 0x040ff00000041824 */
[----:B------:R-:W-:Y:S08]  /*6190*/  HMMA.16816.F32.BF16 R32, R108, R6, R32 ;  /* 0x000000066c20723c */ /* 0x000ff00000041820 */
[----:B------:R-:W-:Y:S08]  /*61a0*/  HMMA.16816.F32.BF16 R4, R40, R64, RZ ;  /* 0x000000402804723c */ /* 0x000ff000000418ff */
[C---:B------:R-:W-:Y:S08]  /*61b0*/  HMMA.16816.F32.BF16 R28, R108.reuse, R44, R28 ;  /* 0x0000002c6c1c723c */ /* 0x040ff0000004181c */
[----:B------:R-:W-:Y:S08]  /*61c0*/  HMMA.16816.F32.BF16 R24, R108, R46, R24 ;  /* 0x0000002e6c18723c */ /* 0x000ff00000041818 */
[C---:B------:R-:W-:Y:S08]  /*61d0*/  HMMA.16816.F32.BF16 R64, R40.reuse, R66, RZ ;  /* 0x000000422840723c */ /* 0x040ff000000418ff */
[C---:B------:R-:W-:Y:S08]  /*61e0*/  HMMA.16816.F32.BF16 R44, R40.reuse, R112, RZ ;  /* 0x00000070282c723c */ /* 0x040ff000000418ff */
[----:B------:R-:W-:Y:S01]  /*61f0*/  HMMA.16816.F32.BF16 R40, R40, R114, RZ ;  /* 0x000000722828723c */ /* 0x000fe200000418ff */
[----:B------:R-:W2:Y:S07]  /*6200*/  LDSM.16.M88.4 R112, [R159+0x5800] ;  /* 0x005800009f70783b */ /* 0x000eae0000000200 */
[C---:B-1----:R-:W-:Y:S08]  /*6210*/  HMMA.16816.F32.BF16 R36, R104.reuse, R100, R36 ;  /* 0x000000646824723c */ /* 0x042ff00000041824 */
[----:B------:R-:W-:Y:S01]  /*6220*/  HMMA.16816.F32.BF16 R32, R104, R102, R32 ;  /* 0x000000666820723c */ /* 0x000fe20000041820 */
[----:B------:R-:W1:Y:S07]  /*6230*/  LDSM.16.M88.4 R100, [R153] ;  /* 0x000000009964783b */ /* 0x000e6e0000000200 */
[C---:B------:R-:W-:Y:S08]  /*6240*/  HMMA.16816.F32.BF16 R4, R108.reuse, R116, R4 ;  /* 0x000000746c04723c */ /* 0x040ff00000041804 */
[C---:B------:R-:W-:Y:S01]  /*6250*/  HMMA.16816.F32.BF16 R64, R108.reuse, R118, R64 ;  /* 0x000000766c40723c */ /* 0x040fe20000041840 */
[----:B------:R-:W3:Y:S07]  /*6260*/  LDSM.16.M88.4 R116, [R155] ;  /* 0x000000009b74783b */ /* 0x000eee0000000200 */
[C---:B--2---:R-:W-:Y:S08]  /*6270*/  HMMA.16816.F32.BF16 R44, R108.reuse, R112, R44 ;  /* 0x000000706c2c723c */ /* 0x044ff0000004182c */
[----:B------:R-:W-:Y:S01]  /*6280*/  HMMA.16816.F32.BF16 R40, R108, R114, R40 ;  /* 0x000000726c28723c */ /* 0x000fe20000041828 */
[----:B------:R-:W2:Y:S04]  /*6290*/  LDSM.16.M88.4 R108, [R154] ;  /* 0x000000009a6c783b */ /* 0x000ea80000000200 */
[----:B------:R-:W4:Y:S03]  /*62a0*/  LDSM.16.M88.4 R112, [R152] ;  /* 0x000000009870783b */ /* 0x000f260000000200 */
[C---:B-1----:R-:W-:Y:S08]  /*62b0*/  HMMA.16816.F32.BF16 R12, R104.reuse, R100, R12 ;  /* 0x00000064680c723c */ /* 0x042ff0000004180c */
[C---:B------:R-:W-:Y:S01]  /*62c0*/  HMMA.16816.F32.BF16 R8, R104.reuse, R102, R8 ;  /* 0x000000666808723c */ /* 0x040fe20000041808 */
[----:B------:R-:W1:Y:S07]  /*62d0*/  LDSM.16.M88.4 R100, [R150] ;  /* 0x000000009664783b */ /* 0x000e6e0000000200 */
[C---:B---3--:R-:W-:Y:S08]  /*62e0*/  HMMA.16816.F32.BF16 R28, R104.reuse, R116, R28 ;  /* 0x00000074681c723c */ /* 0x048ff0000004181c */
[C---:B------:R-:W-:Y:S01]  /*62f0*/  HMMA.16816.F32.BF16 R24, R104.reuse, R118, R24 ;  /* 0x000000766818723c */ /* 0x040fe20000041818 */
[----:B------:R-:W3:Y:S07]  /*6300*/  LDSM.16.M88.4 R116, [R149] ;  /* 0x000000009574783b */ /* 0x000eee0000000200 */
[C---:B--2---:R-:W-:Y:S08]  /*6310*/  HMMA.16816.F32.BF16 R20, R104.reuse, R108, R20 ;  /* 0x0000006c6814723c */ /* 0x044ff00000041814 */
[C---:B------:R-:W-:Y:S01]  /*6320*/  HMMA.16816.F32.BF16 R16, R104.reuse, R110, R16 ;  /* 0x0000006e6810723c */ /* 0x040fe20000041810 */
[----:B------:R-:W2:Y:S07]  /*6330*/  LDSM.16.M88.4 R108, [R151] ;  /* 0x00000000976c783b */ /* 0x000eae0000000200 */
[C---:B----4-:R-:W-:Y:S08]  /*6340*/  HMMA.16816.F32.BF16 R4, R104.reuse, R112, R4 ;  /* 0x000000706804723c */ /* 0x050ff00000041804 */
[C---:B------:R-:W-:Y:S01]  /*6350*/  HMMA.16816.F32.BF16 R64, R104.reuse, R114, R64 ;  /* 0x000000726840723c */ /* 0x040fe20000041840 */
[----:B------:R-:W-:Y:S07]  /*6360*/  LDSM.16.M88.4 R112, [R161] ;  /* 0x00000000a170783b */ /* 0x000fee0000000200 */
[C---:B-1----:R-:W-:Y:S08]  /*6370*/  HMMA.16816.F32.BF16 R52, R104.reuse, R100, R52 ;  /* 0x000000646834723c */ /* 0x042ff00000041834 */
[C---:B------:R-:W-:Y:S01]  /*6380*/  HMMA.16816.F32.BF16 R48, R104.reuse, R102, R48 ;  /* 0x000000666830723c */ /* 0x040fe20000041830 */
[----:B------:R-:W1:Y:S07]  /*6390*/  LDSM.16.M88.4 R100, [R148] ;  /* 0x000000009464783b */ /* 0x000e6e0000000200 */
[C---:B---3--:R-:W-:Y:S08]  /*63a0*/  HMMA.16816.F32.BF16 R44, R104.reuse, R116, R44 ;  /* 0x00000074682c723c */ /* 0x048ff0000004182c */
[C---:B--2---:R-:W-:Y:S08]  /*63b0*/  HMMA.16816.F32.BF16 R60, R104.reuse, R108, R60 ;  /* 0x0000006c683c723c */ /* 0x044ff0000004183c */
[C---:B------:R-:W-:Y:S01]  /*63c0*/  HMMA.16816.F32.BF16 R56, R104.reuse, R110, R56 ;  /* 0x0000006e6838723c */ /* 0x040fe20000041838 */
[----:B------:R-:W2:Y:S07]  /*63d0*/  LDSM.16.M88.4 R108, [R148+0x800] ;  /* 0x00080000946c783b */ /* 0x000eae0000000200 */
[----:B------:R-:W-:Y:S01]  /*63e0*/  HMMA.16816.F32.BF16 R40, R104, R118, R40 ;  /* 0x000000766828723c */ /* 0x000fe20000041828 */
[----:B------:R-:W3:Y:S04]  /*63f0*/  LDSM.16.M88.4 R104, [R148+0x1000] ;  /* 0x001000009468783b */ /* 0x000ee80000000200 */
[----:B------:R-:W-:Y:S03]  /*6400*/  LDSM.16.M88.4 R116, [R148+0x2000] ;  /* 0x002000009474783b */ /* 0x000fe60000000200 */
[C---:B-1----:R-:W-:Y:S08]  /*6410*/  HMMA.16816.F32.BF16 R36, R112.reuse, R100, R36 ;  /* 0x000000647024723c */ /* 0x042ff00000041824 */
[C---:B------:R-:W-:Y:S01]  /*6420*/  HMMA.16816.F32.BF16 R32, R112.reuse, R102, R32 ;  /* 0x000000667020723c */ /* 0x040fe20000041820 */
[----:B------:R-:W1:Y:S07]  /*6430*/  LDSM.16.M88.4 R100, [R148+0x1800] ;  /* 0x001800009464783b */ /* 0x000e6e0000000200 */
[C---:B--2---:R-:W-:Y:S08]  /*6440*/  HMMA.16816.F32.BF16 R28, R112.reuse, R108, R28 ;  /* 0x0000006c701c723c */ /* 0x044ff0000004181c */
[C---:B---3--:R-:W-:Y:S08]  /*6450*/  HMMA.16816.F32.BF16 R20, R112.reuse, R104, R20 ;  /* 0x000000687014723c */ /* 0x048ff00000041814 */
[C---:B------:R-:W-:Y:S01]  /*6460*/  HMMA.16816.F32.BF16 R16, R112.reuse, R106, R16 ;  /* 0x0000006a7010723c */ /* 0x040fe20000041810 */
[----:B------:R-:W2:Y:S07]  /*6470*/  LDSM.16.M88.4 R104, [R148+0x3000] ;  /* 0x003000009468783b */ /* 0x000eae0000000200 */
[C---:B------:R-:W-:Y:S01]  /*6480*/  HMMA.16816.F32.BF16 R24, R112.reuse, R110, R24 ;  /* 0x0000006e7018723c */ /* 0x040fe20000041818 */
[----:B------:R-:W3:Y:S07]  /*6490*/  LDSM.16.M88.4 R108, [R148+0x2800] ;  /* 0x00280000946c783b */ /* 0x000eee0000000200 */
[C---:B-1----:R-:W-:Y:S08]  /*64a0*/  HMMA.16816.F32.BF16 R12, R112.reuse, R100, R12 ;  /* 0x00000064700c723c */ /* 0x042ff0000004180c */
[----:B------:R-:W-:Y:S01]  /*64b0*/  HMMA.16816.F32.BF16 R8, R112, R102, R8 ;  /* 0x000000667008723c */ /* 0x000fe20000041808 */
[----:B------:R-:W1:Y:S01]  /*64c0*/  LDSM.16.M88.4 R100, [R148+0x3800] ;  /* 0x003800009464783b */ /* 0x000e620000000200 */
[----:B------:R-:W-:-:S06]  /*64d0*/  DEPBAR.LE SB0, 0x0 ;  /* 0x000080000000791a */ /* 0x000fcc0000000000 */
[C---:B------:R-:W-:Y:S08]  /*64e0*/  HMMA.16816.F32.BF16 R4, R112.reuse, R116, R4 ;  /* 0x000000747004723c */ /* 0x040ff00000041804 */
[C---:B------:R-:W-:Y:S08]  /*64f0*/  HMMA.16816.F32.BF16 R64, R112.reuse, R118, R64 ;  /* 0x000000767040723c */ /* 0x040ff00000041840 */
[C---:B--2---:R-:W-:Y:S07]  /*6500*/  HMMA.16816.F32.BF16 R52, R112.reuse, R104, R52 ;  /* 0x000000687034723c */ /* 0x044fee0000041834 */
[----:B------:R-:W-:Y:S01]  /*6510*/  IMAD.SHL.U32 R105, R172, 0x80, RZ ;  /* 0x00000080ac697824 */ /* 0x000fe200078e00ff */
[----:B---3--:R-:W-:Y:S04]  /*6520*/  HMMA.16816.F32.BF16 R56, R112, R110, R56 ;  /* 0x0000006e7038723c */ /* 0x008fe80000041838 */
[----:B------:R-:W-:-:S04]  /*6530*/  LOP3.LUT R104, R105, 0x8, R126, 0xfe, !PT ;  /* 0x0000000869687812 */ /* 0x000fc800078efe7e */
[----:B------:R-:W-:Y:S01]  /*6540*/  HMMA.16816.F32.BF16 R60, R112, R108, R60 ;  /* 0x0000006c703c723c */ /* 0x000fe2000004183c */
[----:B------:R-:W-:Y:S01]  /*6550*/  BAR.SYNC.DEFER_BLOCKING 0x0 ;  /* 0x0000000000007b1d */ /* 0x000fe20000010000 */
[C---:B------:R-:W-:Y:S02]  /*6560*/  ISETP.GE.AND P3, PT, R104.reuse, R125, PT ;  /* 0x0000007d6800720c */ /* 0x040fe40003f66270 */
[----:B------:R-:W-:-:S04]  /*6570*/  ISETP.GE.AND P1, PT, R104, R124, PT ;  /* 0x0000007c6800720c */ /* 0x000fc80003f26270 */
[C---:B-1----:R-:W-:Y:S07]  /*6580*/  HMMA.16816.F32.BF16 R44, R112.reuse, R100, R44 ;  /* 0x00000064702c723c */ /* 0x042fee000004182c */
[C---:B------:R-:W-:Y:S01]  /*6590*/  LOP3.LUT R101, R105.reuse, 0x10, R126, 0xfe, !PT ;  /* 0x0000001069657812 */ /* 0x040fe200078efe7e */
[----:B------:R-:W-:Y:S01]  /*65a0*/  HMMA.16816.F32.BF16 R48, R112, R106, R48 ;  /* 0x0000006a7030723c */ /* 0x000fe20000041830 */
[----:B------:R-:W-:Y:S02]  /*65b0*/  LOP3.LUT R100, R105, R126, RZ, 0xfc, !PT ;  /* 0x0000007e69647212 */ /* 0x000fe400078efcff */
[----:B------:R-:W-:-:S02]  /*65c0*/  ISETP.GE.AND P4, PT, R101, R125, PT ;  /* 0x0000007d6500720c */ /* 0x000fc40003f86270 */
[-C--:B------:R-:W-:Y:S02]  /*65d0*/  ISETP.GE.AND P5, PT, R101, R124.reuse, PT ;  /* 0x0000007c6500720c */ /* 0x080fe40003fa6270 */
[C---:B------:R-:W-:Y:S01]  /*65e0*/  ISETP.GE.AND P6, PT, R100.reuse, R125, PT ;  /* 0x0000007d6400720c */ /* 0x040fe20003fc6270 */
[----:B------:R-:W-:Y:S01]  /*65f0*/  HMMA.16816.F32.BF16 R40, R112, R102, R40 ;  /* 0x000000667028723c */ /* 0x000fe20000041828 */
[C---:B------:R-:W-:Y:S02]  /*6600*/  ISETP.GE.AND P2, PT, R100.reuse, R124, PT ;  /* 0x0000007c6400720c */ /* 0x040fe40003f46270 */
        /* <DEDUP_REMOVED lines=51> */
[C-C-:B------:R-:W-:Y:S02]  /*6940*/  LOP3.LUT R15, R105.reuse, 0x20, R126.reuse, 0xfe, !PT ;  /* 0x00000020690f7812 */ /* 0x140fe400078efe7e */
[----:B------:R-:W-:Y:S02]  /*6950*/  LOP3.LUT R5, R105, 0x28, R126, 0xfe, !PT ;  /* 0x0000002869057812 */ /* 0x000fe400078efe7e */
[----:B------:R-:W-:Y:S02]  /*6960*/  FSEL R9, R34, -INF , !P1 ;  /* 0xff80000022097808 */ /* 0x000fe40004800000 */
[----:B------:R-:W-:Y:S02]  /*6970*/  FSEL R213, R30, -INF , !P5 ;  /* 0xff8000001ed57808 */ /* 0x000fe40006800000 */
[----:B------:R-:W-:Y:S02]  /*6980*/  FSEL R127, R7, -INF , !P4 ;  /* 0xff800000077f7808 */ /* 0x000fe40006000000 */
[----:B------:R-:W-:-:S02]  /*6990*/  ISETP.GE.AND P1, PT, R15, R125, PT ;  /* 0x0000007d0f00720c */ /* 0x000fc40003f26270 */
[C---:B------:R-:W-:Y:S02]  /*69a0*/  ISETP.GE.AND P5, PT, R5.reuse, R125, PT ;  /* 0x0000007d0500720c */ /* 0x040fe40003fa6270 */
[-C--:B------:R-:W-:Y:S02]  /*69b0*/  ISETP.GE.AND P4, PT, R5, R124.reuse, PT ;  /* 0x0000007c0500720c */ /* 0x080fe40003f86270 */
[----:B------:R-:W-:Y:S02]  /*69c0*/  IADD3 R5, R100, 0x49, RZ ;  /* 0x0000004964057810 */ /* 0x000fe40007ffe0ff */
[----:B------:R-:W-:Y:S02]  /*69d0*/  FSEL R215, R24, -INF , !P6 ;  /* 0xff80000018d77808 */ /* 0x000fe40007000000 */
[----:B------:R-:W-:Y:S02]  /*69e0*/  FSEL R203, R20, -INF , !P1 ;  /* 0xff80000014cb7808 */ /* 0x000fe40004800000 */
        /* <DEDUP_REMOVED lines=29> */
[-C--:B------:R-:W-:Y:S02]  /*6bc0*/  ISETP.GE.AND P5, PT, R7, R124.reuse, PT ;  /* 0x0000007c0700720c */ /* 0x080fe40003fa6270 */
        /* <DEDUP_REMOVED lines=33> */
[----:B------:R-:W-:Y:S02]  /*6de0*/  LOP3.LUT R5, R105, 0x70, R126, 0xfe, !PT ;  /* 0x0000007069057812 */ /* 0x000fe400078efe7e */
        /* <DEDUP_REMOVED lines=10> */
[C---:B------:R-:W-:Y:S02]  /*6e90*/  ISETP.GE.AND P5, PT, R100.reuse, R125, PT ;  /* 0x0000007d6400720c */ /* 0x040fe40003fa6270 */
[----:B------:R-:W-:Y:S02]  /*6ea0*/  ISETP.GE.AND P1, PT, R100, R124, PT ;  /* 0x0000007c6400720c */ /* 0x000fe40003f26270 */
[----:B------:R-:W-:Y:S02]  /*6eb0*/  FSEL R100, R46, -INF , !P4 ;  /* 0xff8000002e647808 */ /* 0x000fe40006000000 */
[----:B------:R-:W-:Y:S02]  /*6ec0*/  ISETP.GT.AND P4, PT, R172, R169, PT ;  /* 0x000000a9ac00720c */ /* 0x000fe40003f84270 */
[----:B------:R-:W-:-:S02]  /*6ed0*/  LOP3.LUT R126, R105, 0x78, R126, 0xfe, !PT ;  /* 0x00000078697e7812 */ /* 0x000fc400078efe7e */
[----:B------:R-:W-:Y:S02]  /*6ee0*/  FSEL R54, R54, -INF , !P6 ;  /* 0xff80000036367808 */ /* 0x000fe40007000000 */
[----:B------:R-:W-:Y:S02]  /*6ef0*/  FSEL R60, R51, -INF , !P2 ;  /* 0xff800000333c7808 */ /* 0x000fe40005000000 */
[----:B------:R-:W-:Y:S02]  /*6f00*/  FSEL R64, R48, -INF , !P3 ;  /* 0xff80000030407808 */ /* 0x000fe40005800000 */
        /* <DEDUP_REMOVED lines=66> */
.L_x_7107:
[----:B------:R-:W-:-:S04]  /*7330*/  LEA R6, -R120, RZ, 0x7 ;  /* 0x000000ff78067211 */ /* 0x000fc800078e39ff */
[----:B------:R-:W-:Y:S02]  /*7340*/  SHF.R.S32.HI R4, RZ, 0x1f, R6 ;  /* 0x0000001fff047819 */ /* 0x000fe40000011406 */
.L_x_7108:
        /* <DEDUP_REMOVED lines=32> */
.L_x_7106:
        /* <DEDUP_REMOVED lines=79> */
[----:B------:R-:W-:-:S05]  /*7a40*/  FSEL R118, R118, RZ, P2 ;  /* 0x000000ff76767208 */ /* 0x000fca0001000000 */
[--C-:B------:R-:W-:Y:S02]  /*7a50*/  FFMA.FTZ R110, R111, c[0x0][0x23c], -R118.reuse ;  /* 0x00008f006f6e7a23 */ /* 0x100fe40000010876 */
[--C-:B------:R-:W-:Y:S01]  /*7a60*/  FFMA.FTZ R109, R109, c[0x0][0x23c], -R118.reuse ;  /* 0x00008f006d6d7a23 */ /* 0x100fe20000010876 */
[----:B--2---:R-:W-:Y:S01]  /*7a70*/  FMNMX.FTZ R111, R4, R3, !PT ;  /* 0x00000003046f7209 */ /* 0x004fe20007810000 */
[----:B------:R-:W-:Y:S02]  /*7a80*/  FADD.FTZ R4, R2, -R5 ;  /* 0x8000000502047221 */ /* 0x000fe40000010000 */
        /* <DEDUP_REMOVED lines=11> */
[--C-:B------:R-:W-:Y:S02]  /*7b40*/  FFMA.FTZ R105, R217, c[0x0][0x23c], -R106.reuse ;  /* 0x00008f00d9697a23 */ /* 0x100fe4000001086a */
[----:B------:R-:W-:Y:S02]  /*7b50*/  FMUL.FTZ R0, R5, c[0x0][0x23c] ;  /* 0x00008f0005007a20 */ /* 0x000fe40000410000 */
[----:B------:R-:W2:Y:S01]  /*7b60*/  LDSM.16.MT88.4 R4, [R158+0x6000] ;  /* 0x006000009e04783b */ /* 0x000ea20000004200 */
[--C-:B------:R-:W-:Y:S02]  /*7b70*/  FFMA.FTZ R104, R219, c[0x0][0x23c], -R106.reuse ;  /* 0x00008f00db687a23 */ /* 0x100fe4000001086a */
[--C-:B------:R-:W-:Y:S01]  /*7b80*/  FFMA.FTZ R3, R9, c[0x0][0x23c], -R106.reuse ;  /* 0x00008f0009037a23 */ /* 0x100fe2000001086a */
[----:B------:R-:W-:Y:S01]  /*7b90*/  MUFU.EX2 R108, R108 ;  /* 0x0000006c006c7308 */ /* 0x000fe20000000800 */
[----:B------:R-:W-:-:S02]  /*7ba0*/  FFMA.FTZ R2, R35, c[0x0][0x23c], -R106 ;  /* 0x00008f0023027a23 */ /* 0x000fc4000001086a */
[--C-:B------:R-:W-:Y:S02]  /*7bb0*/  FFMA.FTZ R120, R147, c[0x0][0x23c], -R106.reuse ;  /* 0x00008f0093787a23 */ /* 0x100fe4000001086a */
[--C-:B------:R-:W-:Y:S01]  /*7bc0*/  FFMA.FTZ R121, R141, c[0x0][0x23c], -R106.reuse ;  /* 0x00008f008d797a23 */ /* 0x100fe2000001086a */
[----:B-1----:R-:W-:Y:S02]  /*7bd0*/  F2FP.BF16.PACK_AB R8, R109, R110 ;  /* 0x0000006e6d08723e */ /* 0x002fe400000010ff */
[----:B------:R-:W1:Y:S01]  /*7be0*/  MUFU.EX2 R107, R107 ;  /* 0x0000006b006b7308 */ /* 0x000e620000000800 */
[----:B------:R-:W-:Y:S02]  /*7bf0*/  FFMA.FTZ R129, R127, c[0x0][0x23c], -R106 ;  /* 0x00008f007f817a23 */ /* 0x000fe4000001086a */
[--C-:B------:R-:W-:Y:S02]  /*7c00*/  FFMA.FTZ R123, R137, c[0x0][0x23c], -R118.reuse ;  /* 0x00008f00897b7a23 */ /* 0x100fe40000010876 */
[----:B------:R-:W-:-:S02]  /*7c10*/  FFMA.FTZ R122, R139, c[0x0][0x23c], -R118 ;  /* 0x00008f008b7a7a23 */ /* 0x000fc40000010876 */
[----:B------:R-:W-:Y:S01]  /*7c20*/  FFMA.FTZ R125, R131, c[0x0][0x23c], -R118 ;  /* 0x00008f00837d7a23 */ /* 0x000fe20000010876 */
        /* <DEDUP_REMOVED lines=8> */
[----:B------:R-:W-:Y:S02]  /*7cb0*/  FFMA.FTZ R119, R116, c[0x0][0x23c], -R118 ;  /* 0x00008f0074777a23 */ /* 0x000fe40000010876 */
[----:B------:R-:W-:Y:S02]  /*7cc0*/  FFMA.FTZ R117, R63, c[0x0][0x23c], -R106 ;  /* 0x00008f003f757a23 */ /* 0x000fe4000001086a */
        /* <DEDUP_REMOVED lines=9> */
[----:B------:R-:W-:Y:S02]  /*7d60*/  FFMA.FTZ R65, R65, c[0x0][0x23c], -R106 ;  /* 0x00008f0041417a23 */ /* 0x000fe4000001086a */
[----:B------:R-:W3:Y:S01]  /*7d70*/  MUFU.EX2 R113, R113 ;  /* 0x0000007100717308 */ /* 0x000ee20000000800 */
[--C-:B------:R-:W-:Y:S02]  /*7d80*/  FFMA.FTZ R115, R115, c[0x0][0x23c], -R118.reuse ;  /* 0x00008f0073737a23 */ /* 0x100fe40000010876 */
[----:B------:R-:W-:Y:S02]  /*7d90*/  FFMA.FTZ R114, R114, c[0x0][0x23c], -R118 ;  /* 0x00008f0072727a23 */ /* 0x000fe40000010876 */
[----:B------:R-:W-:-:S03]  /*7da0*/  FFMA.FTZ R100, R100, c[0x0][0x23c], -R106 ;  /* 0x00008f0064647a23 */ /* 0x000fc6000001086a */
[----:B------:R-:W4:Y:S01]  /*7db0*/  MUFU.EX2 R0, R0 ;  /* 0x0000000000007308 */ /* 0x000f220000000800 */
[----:B-1----:R-:W-:Y:S01]  /*7dc0*/  F2FP.BF16.PACK_AB R11, R2, R3 ;  /* 0x00000003020b723e */ /* 0x002fe200000010ff */
[----:B---3--:R-:W-:-:S06]  /*7dd0*/  FMUL.FTZ R12, R96, R113 ;  /* 0x00000071600c7220 */ /* 0x008fcc0000410000 */
[----:B------:R-:W-:Y:S01]  /*7de0*/  MUFU.EX2 R120, R120 ;  /* 0x0000007800787308 */ /* 0x000fe20000000800 */
[-C--:B------:R-:W-:Y:S02]  /*7df0*/  FMUL.FTZ R13, R97, R113.reuse ;  /* 0x00000071610d7220 */ /* 0x080fe40000410000 */
[-C--:B------:R-:W-:Y:S02]  /*7e00*/  FMUL.FTZ R68, R68, R113.reuse ;  /* 0x0000007144447220 */ /* 0x080fe40000410000 */
[----:B------:R-:W-:Y:S02]  /*7e10*/  FMUL.FTZ R69, R69, R113 ;  /* 0x0000007145457220 */ /* 0x000fe40000410000 */
[-C--:B----4-:R-:W-:Y:S01]  /*7e20*/  FMUL.FTZ R14, R98, R0.reuse ;  /* 0x00000000620e7220 */ /* 0x090fe20000410000 */
[----:B------:R-:W-:Y:S01]  /*7e30*/  MUFU.EX2 R121, R121 ;  /* 0x0000007900797308 */ /* 0x000fe20000000800 */
[-C--:B------:R-:W-:Y:S02]  /*7e40*/  FMUL.FTZ R15, R99, R0.reuse ;  /* 0x00000000630f7220 */ /* 0x080fe40000410000 */
[----:B------:R-:W-:-:S02]  /*7e50*/  FMUL.FTZ R70, R70, R0 ;  /* 0x0000000046467220 */ /* 0x000fc40000410000 */
[-C--:B------:R-:W-:Y:S02]  /*7e60*/  FMUL.FTZ R71, R71, R0.reuse ;  /* 0x0000000047477220 */ /* 0x080fe40000410000 */
        /* <DEDUP_REMOVED lines=10> */
[----:B------:R-:W-:-:S02]  /*7f10*/  FMUL.FTZ R74, R74, R0 ;  /* 0x000000004a4a7220 */ /* 0x000fc40000410000 */
[-C--:B------:R-:W-:Y:S02]  /*7f20*/  FMUL.FTZ R75, R75, R0.reuse ;  /* 0x000000004b4b7220 */ /* 0x080fe40000410000 */
[--C-:B------:R-:W-:Y:S01]  /*7f30*/  FFMA.FTZ R68, R33, c[0x0][0x23c], -R118.reuse ;  /* 0x00008f0021447a23 */ /* 0x100fe20000010876 */
[C---:B--2---:R-:W-:Y:S01]  /*7f40*/  HMMA.16816.F32.BF16 R24, R8.reuse, R4, R24 ;  /* 0x000000040818723c */ /* 0x044fe20000041818 */
[-C--:B------:R-:W-:Y:S01]  /*7f50*/  FMUL.FTZ R32, R76, R113.reuse ;  /* 0x000000714c207220 */ /* 0x080fe20000410000 */
[----:B------:R-:W-:Y:S01]  /*7f60*/  MUFU.EX2 R122, R122 ;  /* 0x0000007a007a7308 */ /* 0x000fe20000000800 */
[----:B------:R-:W-:Y:S02]  /*7f70*/  FMUL.FTZ R33, R77, R113 ;  /* 0x000000714d217220 */ /* 0x000fe40000410000 */
[-C--:B------:R-:W-:Y:S02]  /*7f80*/  FMUL.FTZ R34, R78, R0.reuse ;  /* 0x000000004e227220 */ /* 0x080fe40000410000 */
[----:B------:R-:W-:Y:S01]  /*7f90*/  FMUL.FTZ R35, R79, R0 ;  /* 0x000000004f237220 */ /* 0x000fe20000410000 */
[----:B------:R-:W-:Y:S01]  /*7fa0*/  HMMA.16816.F32.BF16 R4, R8, R6, R72 ;  /* 0x000000060804723c */ /* 0x000fe20000041848 */
[--C-:B------:R-:W-:Y:S01]  /*7fb0*/  FFMA.FTZ R69, R39, c[0x0][0x23c], -R118.reuse ;  /* 0x00008f0027457a23 */ /* 0x100fe20000010876 */
[----:B------:R-:W-:Y:S01]  /*7fc0*/  MUFU.EX2 R68, R68 ;  /* 0x0000004400447308 */ /* 0x000fe20000000800 */
[----:B------:R-:W-:-:S02]  /*7fd0*/  FFMA.FTZ R71, R37, c[0x0][0x23c], -R118 ;  /* 0x00008f0025477a23 */ /* 0x000fc40000010876 */
[-C--:B------:R-:W-:Y:S02]  /*7fe0*/  FMUL.FTZ R88, R88, R113.reuse ;  /* 0x0000007158587220 */ /* 0x080fe40000410000 */
[-C--:B------:R-:W-:Y:S01]  /*7ff0*/  FMUL.FTZ R89, R89, R113.reuse ;  /* 0x0000007159597220 */ /* 0x080fe20000410000 */
[----:B------:R-:W-:Y:S01]  /*8000*/  HMMA.16816.F32.BF16 R32, R8, R20, R32 ;  /* 0x000000140820723c */ /* 0x000fe20000041820 */
[-C--:B------:R-:W-:Y:S01]  /*8010*/  FMUL.FTZ R90, R90, R0.reuse ;  /* 0x000000005a5a7220 */ /* 0x080fe20000410000 */
[----:B------:R-:W1:Y:S01]  /*8020*/  MUFU.EX2 R69, R69 ;  /* 0x0000004500457308 */ /* 0x000e620000000800 */
[----:B------:R-:W-:Y:S02]  /*8030*/  FMUL.FTZ R91, R91, R0 ;  /* 0x000000005b5b7220 */ /* 0x000fe40000410000 */
[-C--:B------:R-:W-:Y:S02]  /*8040*/  FMUL.FTZ R36, R80, R113.reuse ;  /* 0x0000007150247220 */ /* 0x080fe40000410000 */
[----:B------:R-:W-:-:S02]  /*8050*/  FMUL.FTZ R37, R81, R113 ;  /* 0x0000007151257220 */ /* 0x000fc40000410000 */
[-C--:B------:R-:W-:Y:S01]  /*8060*/  FMUL.FTZ R38, R82, R0.reuse ;  /* 0x0000000052267220 */ /* 0x080fe20000410000 */
[C---:B------:R-:W-:Y:S01]  /*8070*/  HMMA.16816.F32.BF16 R20, R8.reuse, R22, R88 ;  /* 0x000000160814723c */ /* 0x040fe20000041858 */
[-C--:B------:R-:W-:Y:S01]  /*8080*/  FMUL.FTZ R39, R83, R0.reuse ;  /* 0x0000000053277220 */ /* 0x080fe20000410000 */
[----:B------:R-:W-:Y:S01]  /*8090*/  MUFU.EX2 R71, R71 ;  /* 0x0000004700477308 */ /* 0x000fe20000000800 */
[-C--:B------:R-:W-:Y:S01]  /*80a0*/  FMUL.FTZ R84, R84, R113.reuse ;  /* 0x0000007154547220 */ /* 0x080fe20000410000 */
[----:B------:R-:W-:Y:S01]  /*80b0*/  LDSM.16.MT88.4 R88, [R157+0x9800] ;  /* 0x009800009d58783b */ /* 0x000fe20000004200 */
[----:B------:R-:W-:Y:S02]  /*80c0*/  FMUL.FTZ R85, R85, R113 ;  /* 0x0000007155557220 */ /* 0x000fe40000410000 */
[-C--:B------:R-:W-:Y:S01]  /*80d0*/  FMUL.FTZ R86, R86, R0.reuse ;  /* 0x0000000056567220 */ /* 0x080fe20000410000 */
[----:B------:R-:W-:Y:S01]  /*80e0*/  HMMA.16816.F32.BF16 R36, R8, R28, R36 ;  /* 0x0000001c0824723c */ /* 0x000fe20000041824 */
[----:B------:R-:W-:Y:S01]  /*80f0*/  FMUL.FTZ R87, R87, R0 ;  /* 0x0000000057577220 */ /* 0x000fe20000410000 */
[----:B-1----:R-:W-:Y:S01]  /*8100*/  F2FP.BF16.PACK_AB R48, R69, R68 ;  /* 0x000000444530723e */ /* 0x002fe200000010ff */
[----:B------:R-:W-:Y:S01]  /*8110*/  FFMA.FTZ R70, R215, c[0x0][0x23c], -R118 ;  /* 0x00008f00d7467a23 */ /* 0x000fe20000010876 */
[----:B------:R-:W-:Y:S01]  /*8120*/  MUFU.EX2 R125, R125 ;  /* 0x0000007d007d7308 */ /* 0x000fe20000000800 */
[----:B------:R-:W-:-:S02]  /*8130*/  FFMA.FTZ R72, R213, c[0x0][0x23c], -R106 ;  /* 0x00008f00d5487a23 */ /* 0x000fc4000001086a */
[--C-:B------:R-:W-:Y:S01]  /*8140*/  FFMA.FTZ R75, R209, c[0x0][0x23c], -R106.reuse ;  /* 0x00008f00d14b7a23 */ /* 0x100fe2000001086a */
[----:B------:R-:W-:Y:S01]  /*8150*/  HMMA.16816.F32.BF16 R8, R8, R30, R84 ;  /* 0x0000001e0808723c */ /* 0x000fe20000041854 */
[--C-:B------:R-:W-:Y:S01]  /*8160*/  FFMA.FTZ R74, R211, c[0x0][0x23c], -R106.reuse ;  /* 0x00008f00d34a7a23 */ /* 0x100fe2000001086a */
[----:B------:R-:W1:Y:S01]  /*8170*/  LDSM.16.MT88.4 R28, [R157+0x6800] ;  /* 0x006800009d1c783b */ /* 0x000e620000004200 */
[----:B------:R-:W-:Y:S01]  /*8180*/  FFMA.FTZ R73, R207, c[0x0][0x23c], -R106 ;  /* 0x00008f00cf497a23 */ /* 0x000fe2000001086a */
[----:B------:R-:W2:Y:S01]  /*8190*/  MUFU.EX2 R70, R70 ;  /* 0x0000004600467308 */ /* 0x000ea20000000800 */
[--C-:B------:R-:W-:Y:S02]  /*81a0*/  FFMA.FTZ R79, R203, c[0x0][0x23c], -R118.reuse ;  /* 0x00008f00cb4f7a23 */ /* 0x100fe40000010876 */
[--C-:B------:R-:W-:Y:S02]  /*81b0*/  FFMA.FTZ R78, R197, c[0x0][0x23c], -R118.reuse ;  /* 0x00008f00c54e7a23 */ /* 0x100fe40000010876 */
[----:B------:R-:W-:-:S02]  /*81c0*/  FFMA.FTZ R77, R205, c[0x0][0x23c], -R118 ;  /* 0x00008f00cd4d7a23 */ /* 0x000fc40000010876 */
[----:B------:R-:W-:Y:S01]  /*81d0*/  FFMA.FTZ R76, R195, c[0x0][0x23c], -R118 ;  /* 0x00008f00c34c7a23 */ /* 0x000fe20000010876 */
        /* <DEDUP_REMOVED lines=13> */
[----:B------:R-:W-:Y:S02]  /*82b0*/  FFMA.FTZ R96, R143, c[0x0][0x23c], -R106 ;  /* 0x00008f008f607a23 */ /* 0x000fe4000001086a */
[--C-:B------:R-:W-:Y:S01]  /*82c0*/  FFMA.FTZ R86, R64, c[0x0][0x23c], -R118.reuse ;  /* 0x00008f0040567a23 */ /* 0x100fe20000010876 */
[----:B------:R-:W2:Y:S01]  /*82d0*/  MUFU.EX2 R73, R73 ;  /* 0x0000004900497308 */ /* 0x000ea20000000800 */
[----:B---3--:R-:W-:Y:S01]  /*82e0*/  F2FP.BF16.PACK_AB R49, R75, R72 ;  /* 0x000000484b31723e */ /* 0x008fe200000010ff */
[----:B------:R-:W-:-:S02]  /*82f0*/  FFMA.FTZ R64, R56, c[0x0][0x23c], -R118 ;  /* 0x00008f0038407a23 */ /* 0x000fc40000010876 */
[----:B------:R-:W-:Y:S01]  /*8300*/  LDSM.16.MT88.4 R56, [R156+0x8800] ;  /* 0x008800009c38783b */ /* 0x000fe20000004200 */
[--C-:B------:R-:W-:Y:S02]  /*8310*/  FFMA.FTZ R87, R52, c[0x0][0x23c], -R118.reuse ;  /* 0x00008f0034577a23 */ /* 0x100fe40000010876 */
[--C-:B------:R-:W-:Y:S01]  /*8320*/  FFMA.FTZ R52, R53, c[0x0][0x23c], -R118.reuse ;  /* 0x00008f0035347a23 */ /* 0x100fe20000010876 */
[----:B------:R-:W-:Y:S01]  /*8330*/  MUFU.EX2 R79, R79 ;  /* 0x0000004f004f7308 */ /* 0x000fe20000000800 */
[--C-:B------:R-:W-:Y:S02]  /*8340*/  FFMA.FTZ R84, R66, c[0x0][0x23c], -R118.reuse ;  /* 0x00008f0042547a23 */ /* 0x100fe40000010876 */
[----:B------:R-:W-:Y:S02]  /*8350*/  FFMA.FTZ R66, R67, c[0x0][0x23c], -R118 ;  /* 0x00008f0043427a23 */ /* 0x000fe40000010876 */
[----:B------:R-:W-:Y:S02]  /*8360*/  FFMA.FTZ R110, R183, R113, R110 ;  /* 0x00000071b76e7223 */ /* 0x000fe4000001006e */
[----:B------:R-:W-:Y:S01]  /*8370*/  FFMA.FTZ R105, R184, R0, R105 ;  /* 0x00000000b8697223 */ /* 0x000fe20000010069 */
[----:B--2---:R-:W-:Y:S01]  /*8380*/  F2FP.BF16.PACK_AB R51, R73, R74 ;  /* 0x0000004a4933723e */ /* 0x004fe200000010ff */
[----:B------:R-:W2:Y:S01]  /*8390*/  MUFU.EX2 R78, R78 ;  /* 0x0000004e004e7308 */ /* 0x000ea20000000800 */
        /* <DEDUP_REMOVED lines=15> */
[----:B-1----:R-:W-:Y:S01]  /*8490*/  HMMA.16816.F32.BF16 R32, R48, R28, R32 ;  /* 0x0000001c3020723c */ /* 0x002fe20000041820 */
[----:B------:R-:W-:Y:S01]  /*84a0*/  FFMA.FTZ R3, R101, c[0x0][0x23c], -R106 ;  /* 0x00008f0065037a23 */ /* 0x000fe2000001086a */
[----:B------:R-:W-:Y:S01]  /*84b0*/  MUFU.EX2 R82, R82 ;  /* 0x0000005200527308 */ /* 0x000fe20000000800 */
[----:B------:R-:W-:-:S04]  /*84c0*/  FADD.FTZ R74, R74, R75 ;  /* 0x0000004b4a4a7221 */ /* 0x000fc80000010000 */
[----:B------:R-:W-:Y:S01]  /*84d0*/  FADD.FTZ R73, R73, R74 ;  /* 0x0000004a49497221 */ /* 0x000fe20000010000 */
        /* <DEDUP_REMOVED lines=18> */
[----:B-1----:R-:W-:Y:S01]  /*8600*/  F2FP.BF16.PACK_AB R51, R83, R80 ;  /* 0x000000505333723e */ /* 0x002fe200000010ff */
[----:B------:R-:W-:Y:S02]  /*8610*/  LDSM.16.MT88.4 R72, [R158+0x9800] ;  /* 0x009800009e48783b */ /* 0x000fe40000004200 */
        /* <DEDUP_REMOVED lines=10> */
[----:B------:R-:W-:Y:S02]  /*86c0*/  MUFU.EX2 R126, R126 ;  /* 0x0000007e007e7308 */ /* 0x000fe40000000800 */
[C---:B------:R-:W-:Y:S01]  /*86d0*/  HMMA.16816.F32.BF16 R4, R48.reuse, R46, R4 ;  /* 0x0000002e3004723c */ /* 0x040fe20000041804 */
[----:B------:R-:W4:Y:S05]  /*86e0*/  LDSM.16.MT88.4 R44, [R160+0x7800] ;  /* 0x00780000a02c783b */ /* 0x000f2a0000004200 */
[----:B------:R-:W5:Y:S02]  /*86f0*/  MUFU.EX2 R129, R129 ;  /* 0x0000008100817308 */ /* 0x000f640000000800 */
[C---:B---3--:R-:W-:Y:S06]  /*8700*/  HMMA.16816.F32.BF16 R32, R48.reuse, R40, R32 ;  /* 0x000000283020723c */ /* 0x048fec0000041820 */
[----:B------:R-:W-:Y:S02]  /*8710*/  MUFU.EX2 R127, R127 ;  /* 0x0000007f007f7308 */ /* 0x000fe40000000800 */
[C---:B------:R-:W-:Y:S01]  /*8720*/  HMMA.16816.F32.BF16 R20, R48.reuse, R42, R20 ;  /* 0x0000002a3014723c */ /* 0x040fe20000041814 */
[----:B------:R-:W3:Y:S05]  /*8730*/  LDSM.16.MT88.4 R40, [R158+0x7800] ;  /* 0x007800009e28783b */ /* 0x000eea0000004200 */
[----:B------:R-:W3:Y:S02]  /*8740*/  MUFU.EX2 R128, R128 ;  /* 0x0000008000807308 */ /* 0x000ee40000000800 */
[C---:B-1----:R-:W-:Y:S06]  /*8750*/  HMMA.16816.F32.BF16 R36, R48.reuse, R28, R36 ;  /* 0x0000001c3024723c */ /* 0x042fec0000041824 */
[----:B------:R-:W-:Y:S01]  /*8760*/  MUFU.EX2 R119, R119 ;  /* 0x0000007700777308 */ /* 0x000fe20000000800 */
[----:B------:R-:W-:Y:S01]  /*8770*/  F2FP.BF16.PACK_AB R28, R92, R85 ;  /* 0x000000555c1c723e */ /* 0x000fe200000010ff */
[----:B------:R-:W-:Y:S01]  /*8780*/  HMMA.16816.F32.BF16 R8, R48, R30, R8 ;  /* 0x0000001e3008723c */ /* 0x000fe20000041808 */
[----:B--2---:R-:W-:Y:S01]  /*8790*/  F2FP.BF16.PACK_AB R29, R96, R95 ;  /* 0x0000005f601d723e */ /* 0x004fe200000010ff */
[----:B------:R-:W1:Y:S01]  /*87a0*/  LDSM.16.MT88.4 R48, [R157+0x7800] ;  /* 0x007800009d30783b */ /* 0x000e620000004200 */
[----:B------:R-:W-:-:S03]  /*87b0*/  FADD.FTZ R95, R95, R80 ;  /* 0x000000505f5f7221 */ /* 0x000fc60000010000 */
[----:B------:R-:W2:Y:S01]  /*87c0*/  MUFU.EX2 R130, R130 ;  /* 0x0000008200827308 */ /* 0x000ea20000000800 */
[----:B------:R-:W-:Y:S02]  /*87d0*/  F2FP.BF16.PACK_AB R30, R94, R93 ;  /* 0x0000005d5e1e723e */ /* 0x000fe400000010ff */
[----:B------:R-:W-:-:S05]  /*87e0*/  F2FP.BF16.PACK_AB R31, R121, R120 ;  /* 0x00000078791f723e */ /* 0x000fca00000010ff */
[----:B------:R-:W-:Y:S02]  /*87f0*/  MUFU.EX2 R61, R61 ;  /* 0x0000003d003d7308 */ /* 0x000fe40000000800 */
[C---:B----4-:R-:W-:Y:S06]  /*8800*/  HMMA.16816.F32.BF16 R12, R28.reuse, R44, R12 ;  /* 0x0000002c1c0c723c */ /* 0x050fec000004180c */
[----:B------:R-:W-:Y:S02]  /*8810*/  MUFU.EX2 R116, R116 ;  /* 0x0000007400747308 */ /* 0x000fe40000000800 */
[C---:B------:R-:W-:Y:S01]  /*8820*/  HMMA.16816.F32.BF16 R16, R28.reuse, R46, R16 ;  /* 0x0000002e1c10723c */ /* 0x040fe20000041810 */
[----:B------:R-:W4:Y:S05]  /*8830*/  LDSM.16.MT88.4 R44, [R156+0x7800] ;  /* 0x007800009c2c783b */ /* 0x000f2a0000004200 */
[----:B------:R-:W-:Y:S02]  /*8840*/  MUFU.EX2 R62, R62 ;  /* 0x0000003e003e7308 */ /* 0x000fe40000000800 */
[C---:B---3--:R-:W-:Y:S06]  /*8850*/  HMMA.16816.F32.BF16 R24, R28.reuse, R40, R24 ;  /* 0x000000281c18723c */ /* 0x048fec0000041818 */
[----:B------:R-:W3:Y:S02]  /*8860*/  MUFU.EX2 R117, R117 ;  /* 0x0000007500757308 */ /* 0x000ee40000000800 */
        /* <DEDUP_REMOVED lines=8> */
[C---:B----4-:R-:W-:Y:S06]  /*88f0*/  HMMA.16816.F32.BF16 R36, R28.reuse, R44, R36 ;  /* 0x0000002c1c24723c */ /* 0x050fec0000041824 */
[----:B------:R-:W-:Y:S01]  /*8900*/  MUFU.EX2 R52, R52 ;  /* 0x0000003400347308 */ /* 0x000fe20000000800 */
[----:B------:R-:W-:Y:S01]  /*8910*/  F2FP.BF16.PACK_AB R44, R124, R123 ;  /* 0x0000007b7c2c723e */ /* 0x000fe200000010ff */
[----:B------:R-:W-:Y:S01]  /*8920*/  HMMA.16816.F32.BF16 R8, R28, R46, R8 ;  /* 0x0000002e1c08723c */ /* 0x000fe20000041808 */
[----:B------:R-:W4:Y:S01]  /*8930*/  LDSM.16.MT88.4 R28, [R157+0x8000] ;  /* 0x008000009d1c783b */ /* 0x000f220000004200 */
[----:B-----5:R-:W-:-:S04]  /*8940*/  F2FP.BF16.PACK_AB R45, R129, R126 ;  /* 0x0000007e812d723e */ /* 0x020fc800000010ff */
[----:B------:R-:W-:Y:S01]  /*8950*/  MUFU.EX2 R67, R86 ;  /* 0x0000005600437308 */ /* 0x000fe20000000800 */
        /* <DEDUP_REMOVED lines=8> */
[C---:B-1----:R-:W-:Y:S06]  /*89e0*/  HMMA.16816.F32.BF16 R12, R44.reuse, R48, R12 ;  /* 0x000000302c0c723c */ /* 0x042fec000004180c */
[----:B------:R-:W-:Y:S01]  /*89f0*/  MUFU.EX2 R0, R84 ;  /* 0x0000005400007308 */ /* 0x000fe20000000800 */
[----:B------:R-:W-:Y:S01]  /*8a00*/  F2FP.BF16.PACK_AB R48, R130, R119 ;  /* 0x000000778230723e */ /* 0x000fe200000010ff */
[----:B------:R-:W-:Y:S01]  /*8a10*/  HMMA.16816.F32.BF16 R16, R44, R50, R16 ;  /* 0x000000322c10723c */ /* 0x000fe20000041810 */
[----:B---3--:R-:W-:-:S05]  /*8a20*/  F2FP.BF16.PACK_AB R49, R117, R62 ;  /* 0x0000003e7531723e */ /* 0x008fca00000010ff */
[----:B------:R-:W-:Y:S01]  /*8a30*/  MUFU.EX2 R115, R115 ;  /* 0x0000007300737308 */ /* 0x000fe20000000800 */
[----:B------:R-:W-:Y:S01]  /*8a40*/  F2FP.BF16.PACK_AB R50, R116, R61 ;  /* 0x0000003d7432723e */ /* 0x000fe200000010ff */
[----:B----4-:R-:W-:Y:S01]  /*8a50*/  HMMA.16816.F32.BF16 R32, R44, R28, R32 ;  /* 0x0000001c2c20723c */ /* 0x010fe20000041820 */
[----:B------:R-:W-:-:S05]  /*8a60*/  F2FP.BF16.PACK_AB R51, R132, R63 ;  /* 0x0000003f8433723e */ /* 0x000fca00000010ff */
[----:B------:R-:W-:Y:S02]  /*8a70*/  MUFU.EX2 R2, R100 ;  /* 0x0000006400027308 */ /* 0x000fe40000000800 */
[C---:B------:R-:W-:Y:S01]  /*8a80*/  HMMA.16816.F32.BF16 R20, R44.reuse, R30, R20 ;  /* 0x0000001e2c14723c */ /* 0x040fe20000041814 */
[----:B------:R-:W1:Y:S05]  /*8a90*/  LDSM.16.MT88.4 R28, [R160+0x8800] ;  /* 0x00880000a01c783b */ /* 0x000e6a0000004200 */
[----:B------:R-:W-:Y:S02]  /*8aa0*/  MUFU.EX2 R3, R3 ;  /* 0x0000000300037308 */ /* 0x000fe40000000800 */
[C---:B--2---:R-:W-:Y:S08]  /*8ab0*/  HMMA.16816.F32.BF16 R36, R44.reuse, R40, R36 ;  /* 0x000000282c24723c */ /* 0x044ff00000041824 */
[----:B------:R-:W-:Y:S01]  /*8ac0*/  HMMA.16816.F32.BF16 R8, R44, R42, R8 ;  /* 0x0000002a2c08723c */ /* 0x000fe20000041808 */
[----:B------:R-:W2:Y:S04]  /*8ad0*/  LDSM.16.MT88.4 R40, [R157+0x8800] ;  /* 0x008800009d28783b */ /* 0x000ea80000004200 */
[----:B------:R-:W3:Y:S11]  /*8ae0*/  LDSM.16.MT88.4 R44, [R158+0x8800] ;  /* 0x008800009e2c783b */ /* 0x000ef60000004200 */
[C---:B------:R-:W-:Y:S01]  /*8af0*/  HMMA.16816.F32.BF16 R36, R48.reuse, R56, R36 ;  /* 0x000000383024723c */ /* 0x040fe20000041824 */
[----:B------:R-:W-:Y:S06]  /*8b00*/  MUFU.EX2 R56, R65 ;  /* 0x0000004100387308 */ /* 0x000fec0000000800 */
[----:B------:R-:W-:Y:S01]  /*8b10*/  FFMA.FTZ R57, R60, c[0x0][0x23c], -R106 ;  /* 0x00008f003c397a23 */ /* 0x000fe2000001086a */
[----:B-1----:R-:W-:Y:S01]  /*8b20*/  HMMA.16816.F32.BF16 R12, R48, R28, R12 ;  /* 0x0000001c300c723c */ /* 0x002fe2000004180c */
[----:B------:R-:W-:-:S04]  /*8b30*/  FADD.FTZ R60, R70, R69 ;  /* 0x00000045463c7221 */ /* 0x000fc80000010000 */
[----:B------:R-:W-:Y:S01]  /*8b40*/  MUFU.EX2 R57, R57 ;  /* 0x0000003900397308 */ /* 0x000fe20000000800 */
[----:B------:R-:W-:Y:S02]  /*8b50*/  FADD.FTZ R60, R71, R60 ;  /* 0x0000003c473c7221 */ /* 0x000fe40000010000 */
[----:B------:R-:W-:Y:S01]  /*8b60*/  HMMA.16816.F32.BF16 R16, R48, R30, R16 ;  /* 0x0000001e3010723c */ /* 0x000fe20000041810 */
[----:B------:R-:W1:Y:S01]  /*8b70*/  LDSM.16.MT88.4 R28, [R160+0x9000] ;  /* 0x00900000a01c783b */ /* 0x000e620000004200 */
[----:B------:R-:W-:-:S04]  /*8b80*/  FADD.FTZ R79, R79, R60 ;  /* 0x0000003c4f4f7221 */ /* 0x000fc80000010000 */
[----:B------:R-:W-:Y:S02]  /*8b90*/  FADD.FTZ R78, R78, R79 ;  /* 0x0000004f4e4e7221 */ /* 0x000fe40000010000 */
[----:B------:R-:W-:Y:S01]  /*8ba0*/  HMMA.16816.F32.BF16 R8, R48, R58, R8 ;  /* 0x0000003a3008723c */ /* 0x000fe20000041808 */
[----:B------:R-:W4:Y:S01]  /*8bb0*/  MUFU.EX2 R59, R66 ;  /* 0x00000042003b7308 */ /* 0x000f220000000800 */
[----:B------:R-:W-:-:S04]  /*8bc0*/  FADD.FTZ R77, R77, R78 ;  /* 0x0000004e4d4d7221 */ /* 0x000fc80000010000 */
[----:B------:R-:W-:Y:S02]  /*8bd0*/  FADD.FTZ R76, R76, R77 ;  /* 0x0000004d4c4c7221 */ /* 0x000fe40000010000 */
[C---:B--2---:R-:W-:Y:S01]  /*8be0*/  HMMA.16816.F32.BF16 R32, R48.reuse, R40, R32 ;  /* 0x000000283020723c */ /* 0x044fe20000041820 */
[----:B------:R-:W2:Y:S07]  /*8bf0*/  MUFU.EX2 R58, R114 ;  /* 0x00000072003a7308 */ /* 0x000eae0000000800 */
[----:B------:R-:W-:Y:S01]  /*8c00*/  HMMA.16816.F32.BF16 R20, R48, R42, R20 ;  /* 0x0000002a3014723c */ /* 0x000fe20000041814 */
[----:B------:R-:W5:Y:S01]  /*8c10*/  LDSM.16.MT88.4 R40, [R158+0x9000] ;  /* 0x009000009e28783b */ /* 0x000f620000004200 */
[----:B----4-:R-:W-:-:S06]  /*8c20*/  F2FP.BF16.PACK_AB R84, R59, R0 ;  /* 0x000000003b54723e */ /* 0x010fcc00000010ff */
[----:B---3--:R-:W-:Y:S01]  /*8c30*/  HMMA.16816.F32.BF16 R24, R48, R44, R24 ;  /* 0x0000002c3018723c */ /* 0x008fe20000041818 */
[----:B--2---:R-:W-:-:S07]  /*8c40*/  F2FP.BF16.PACK_AB R86, R115, R58 ;  /* 0x0000003a7356723e */ /* 0x004fce00000010ff */
[----:B------:R-:W-:Y:S01]  /*8c50*/  HMMA.16816.F32.BF16 R4, R48, R46, R4 ;  /* 0x0000002e3004723c */ /* 0x000fe20000041804 */
[----:B------:R-:W2:Y:S06]  /*8c60*/  LDSM.16.MT88.4 R44, [R157+0x9000] ;  /* 0x009000009d2c783b */ /* 0x000eac0000004200 */
[----:B------:R-:W-:Y:S02]  /*8c70*/  F2FP.BF16.PACK_AB R48, R52, R53 ;  /* 0x000000353430723e */ /* 0x000fe400000010ff */
[----:B------:R-:W-:Y:S02]  /*8c80*/  F2FP.BF16.PACK_AB R49, R55, R54 ;  /* 0x000000363731723e */ /* 0x000fe400000010ff */
[----:B------:R-:W-:-:S02]  /*8c90*/  F2FP.BF16.PACK_AB R50, R64, R67 ;  /* 0x000000434032723e */ /* 0x000fc400000010ff */
[----:B------:R-:W-:-:S07]  /*8ca0*/  F2FP.BF16.PACK_AB R51, R57, R56 ;  /* 0x000000383933723e */ /* 0x000fce00000010ff */
[C---:B-1----:R-:W-:Y:S08]  /*8cb0*/  HMMA.16816.F32.BF16 R12, R48.reuse, R28, R12 ;  /* 0x0000001c300c723c */ /* 0x042ff0000004180c */
[C---:B------:R-:W-:Y:S01]  /*8cc0*/  HMMA.16816.F32.BF16 R16, R48.reuse, R30, R16 ;  /* 0x0000001e3010723c */ /* 0x040fe20000041810 */
[----:B------:R-:W1:Y:S07]  /*8cd0*/  LDSM.16.MT88.4 R28, [R156+0x9000] ;  /* 0x009000009c1c783b */ /* 0x000e6e0000004200 */
[C---:B-----5:R-:W-:Y:S08]  /*8ce0*/  HMMA.16816.F32.BF16 R24, R48.reuse, R40, R24 ;  /* 0x000000283018723c */ /* 0x060ff00000041818 */
[C---:B------:R-:W-:Y:S01]  /*8cf0*/  HMMA.16816.F32.BF16 R4, R48.reuse, R42, R4 ;  /* 0x0000002a3004723c */ /* 0x040fe20000041804 */
[----:B------:R-:W3:Y:S07]  /*8d00*/  LDSM.16.MT88.4 R40, [R160+0x9800] ;  /* 0x00980000a028783b */ /* 0x000eee0000004200 */
[C---:B--2---:R-:W-:Y:S07]  /*8d10*/  HMMA.16816.F32.BF16 R32, R48.reuse, R44, R32 ;  /* 0x0000002c3020723c */ /* 0x044fee0000041820 */
[--C-:B------:R-:W-:Y:S01]  /*8d20*/  FFMA.FTZ R44, R102, c[0x0][0x23c], -R106.reuse ;  /* 0x00008f00662c7a23 */ /* 0x100fe2000001086a */
[----:B------:R-:W-:Y:S01]  /*8d30*/  HMMA.16816.F32.BF16 R20, R48, R46, R20 ;  /* 0x0000002e3014723c */ /* 0x000fe20000041814 */
[----:B------:R-:W-:-:S04]  /*8d40*/  FFMA.FTZ R45, R103, c[0x0][0x23c], -R106 ;  /* 0x00008f00672d7a23 */ /* 0x000fc8000001086a */
[----:B------:R-:W-:Y:S03]  /*8d50*/  MUFU.EX2 R44, R44 ;  /* 0x0000002c002c7308 */ /* 0x000fe60000000800 */
[C---:B-1----:R-:W-:Y:S05]  /*8d60*/  HMMA.16816.F32.BF16 R36, R48.reuse, R28, R36 ;  /* 0x0000001c3024723c */ /* 0x042fea0000041824 */
[----:B------:R-:W1:Y:S02]  /*8d70*/  MUFU.EX2 R45, R45 ;  /* 0x0000002d002d7308 */ /* 0x000e640000000800 */
[----:B------:R-:W-:Y:S01]  /*8d80*/  FADD.FTZ R29, R85, R76 ;  /* 0x0000004c551d7221 */ /* 0x000fe20000010000 */
[----:B------:R-:W-:Y:S01]  /*8d90*/  F2FP.BF16.PACK_AB R85, R3, R2 ;  /* 0x000000020355723e */ /* 0x000fe200000010ff */
[----:B------:R-:W-:Y:S02]  /*8da0*/  HMMA.16816.F32.BF16 R8, R48, R30, R8 ;  /* 0x0000001e3008723c */ /* 0x000fe40000041808 */
[----:B------:R-:W-:-:S02]  /*8db0*/  FADD.FTZ R92, R92, R29 ;  /* 0x0000001d5c5c7221 */ /* 0x000fc40000010000 */
[----:B------:R-:W-:Y:S02]  /*8dc0*/  FADD.FTZ R29, R96, R95 ;  /* 0x0000005f601d7221 */ /* 0x000fe40000010000 */
[----:B------:R-:W-:Y:S02]  /*8dd0*/  FADD.FTZ R93, R93, R92 ;  /* 0x0000005c5d5d7221 */ /* 0x000fe40000010000 */
[----:B------:R-:W-:Y:S02]  /*8de0*/  FADD.FTZ R120, R120, R29 ;  /* 0x0000001d78787221 */ /* 0x000fe40000010000 */
[----:B------:R-:W-:Y:S01]  /*8df0*/  FADD.FTZ R94, R94, R93 ;  /* 0x0000005d5e5e7221 */ /* 0x000fe20000010000 */
[----:B-1----:R-:W-:Y:S01]  /*8e00*/  F2FP.BF16.PACK_AB R87, R45, R44 ;  /* 0x0000002c2d57723e */ /* 0x002fe200000010ff */
[----:B------:R-:W-:-:S06]  /*8e10*/  FADD.FTZ R121, R121, R120 ;  /* 0x0000007879797221 */ /* 0x000fcc0000010000 */
[C---:B---3--:R-:W-:Y:S07]  /*8e20*/  HMMA.16816.F32.BF16 R68, R84.reuse, R42, R16 ;  /* 0x0000002a5444723c */ /* 0x048fee0000041810 */
        /* <DEDUP_REMOVED lines=12> */
[----:B------:R-:W-:Y:S03]  /*8ef0*/  HMMA.16816.F32.BF16 R72, R84, R74, R4 ;  /* 0x0000004a5448723c */ /* 0x000fe60000041804 */
        /* <DEDUP_REMOVED lines=20> */
[----:B------:R-:W-:Y:S01]  /*9040*/  FADD.FTZ R59, R59, R0 ;  /* 0x000000003b3b7221 */ /* 0x000fe20000010000 */
[----:B------:R-:W-:Y:S01]  /*9050*/  MOV R0, R111 ;  /* 0x0000006f00007202 */ /* 0x000fe20000000f00 */
[----:B------:R-:W-:Y:S02]  /*9060*/  FADD.FTZ R2, R2, R57 ;  /* 0x0000003902027221 */ /* 0x000fe40000010000 */
[----:B------:R-:W-:-:S02]  /*9070*/  FADD.FTZ R58, R58, R59 ;  /* 0x0000003b3a3a7221 */ /* 0x000fc40000010000 */
[----:B------:R-:W-:Y:S01]  /*9080*/  FADD.FTZ R3, R3, R2 ;  /* 0x0000000203037221 */ /* 0x000fe20000010000 */
[----:B------:R-:W-:Y:S01]  /*9090*/  MOV R2, R112 ;  /* 0x0000007000027202 */ /* 0x000fe20000000f00 */
[----:B------:R-:W-:Y:S02]  /*90a0*/  FADD.FTZ R183, R115, R58 ;  /* 0x0000003a73b77221 */ /* 0x000fe40000010000 */
[----:B------:R-:W-:-:S04]  /*90b0*/  FADD.FTZ R44, R44, R3 ;  /* 0x000000032c2c7221 */ /* 0x000fc80000010000 */
[----:B------:R-:W-:Y:S02]  /*90c0*/  FADD.FTZ R184, R45, R44 ;  /* 0x0000002c2db87221 */ /* 0x000fe40000010000 */
.L_x_7103:
        /* <DEDUP_REMOVED lines=13> */
.L_x_7113:
        /* <DEDUP_REMOVED lines=65> */
.L_x_7110:
        /* <DEDUP_REMOVED lines=197> */
.L_x_7112:
        /* <DEDUP_REMOVED lines=30> */
.L_x_7111:
        /* <DEDUP_REMOVED lines=92> */
[----:B------:R-:W-:Y:S01]  /*a9a0*/  ISETP.GT.AND P1, PT, R172, R169, PT ;  /* 0x000000a9ac00720c */ /* 0x000fe20003f24270 */
[----:B------:R-:W-:Y:S02]  /*a9b0*/  FADD.FTZ R101, -R0, R3 ;  /* 0x0000000300657221 */ /* 0x000fe40000010100 */
        /* <DEDUP_REMOVED lines=8> */
[----:B------:R2:W-:Y:S01]  /*aa40*/  MUFU.EX2 R103, R8 ;  /* 0x0000000800677308 */ /* 0x0005e20000000800 */
[C---:B------:R-:W-:Y:S02]  /*aa50*/  FMUL.FTZ R68, R100.reuse, R68 ;  /* 0x0000004464447220 */ /* 0x040fe40000410000 */
[----:B------:R-:W-:Y:S02]  /*aa60*/  FMUL.FTZ R69, R100, R69 ;  /* 0x0000004564457220 */ /* 0x000fe40000410000 */
[--C-:B------:R-:W-:Y:S02]  /*aa70*/  FFMA.FTZ R102, R12, c[0x0][0x23c], -R120.reuse ;  /* 0x00008f000c667a23 */ /* 0x100fe40000010878 */
[C---:B------:R-:W-:Y:S02]  /*aa80*/  FMUL.FTZ R12, R100.reuse, R92 ;  /* 0x0000005c640c7220 */ /* 0x040fe40000410000 */
[C---:B------:R-:W-:Y:S01]  /*aa90*/  FMUL.FTZ R72, R100.reuse, R72 ;  /* 0x0000004864487220 */ /* 0x040fe20000410000 */
[----:B------:R-:W-:Y:S01]  /*aaa0*/  MUFU.EX2 R117, R117 ;  /* 0x0000007500757308 */ /* 0x000fe20000000800 */
[----:B------:R-:W-:Y:S02]  /*aab0*/  FMUL.FTZ R73, R100, R73 ;  /* 0x0000004964497220 */ /* 0x000fe40000410000 */
[--C-:B------:R-:W-:Y:S02]  /*aac0*/  FFMA.FTZ R125, R18, c[0x0][0x23c], -R5.reuse ;  /* 0x00008f00127d7a23 */ /* 0x100fe40000010805 */
[--C-:B------:R-:W-:Y:S02]  /*aad0*/  FFMA.FTZ R126, R19, c[0x0][0x23c], -R5.reuse ;  /* 0x00008f00137e7a23 */ /* 0x100fe40000010805 */
[C---:B------:R-:W-:Y:S02]  /*aae0*/  FMUL.FTZ R76, R100.reuse, R76 ;  /* 0x0000004c644c7220 */ /* 0x040fe40000410000 */
[C---:B------:R-:W-:Y:S01]  /*aaf0*/  FMUL.FTZ R77, R100.reuse, R77 ;  /* 0x0000004d644d7220 */ /* 0x040fe20000410000 */
[----:B------:R-:W-:Y:S01]  /*ab00*/  MUFU.EX2 R102, R102 ;  /* 0x0000006600667308 */ /* 0x000fe20000000800 */
[C---:B------:R-:W-:Y:S02]  /*ab10*/  FMUL.FTZ R80, R100.reuse, R80 ;  /* 0x0000005064507220 */ /* 0x040fe40000410000 */
[C---:B------:R-:W-:Y:S02]  /*ab20*/  FMUL.FTZ R81, R100.reuse, R81 ;  /* 0x0000005164517220 */ /* 0x040fe40000410000 */
[C---:B--2---:R-:W-:Y:S02]  /*ab30*/  FMUL.FTZ R8, R100.reuse, R96 ;  /* 0x0000006064087220 */ /* 0x044fe40000410000 */
[C---:B------:R-:W-:Y:S02]  /*ab40*/  FMUL.FTZ R84, R100.reuse, R84 ;  /* 0x0000005464547220 */ /* 0x040fe40000410000 */
[----:B------:R-:W-:Y:S01]  /*ab50*/  FMUL.FTZ R85, R100, R85 ;  /* 0x0000005564557220 */ /* 0x000fe20000410000 */
[----:B------:R-:W-:Y:S01]  /*ab60*/  MUFU.EX2 R119, R119 ;  /* 0x0000007700777308 */ /* 0x000fe20000000800 */
[----:B------:R-:W-:Y:S01]  /*ab70*/  FMUL.FTZ R3, R101, c[0x0][0x23c] ;  /* 0x00008f0065037a20 */ /* 0x000fe20000410000 */
[----:B------:R-:W-:Y:S01]  /*ab80*/  MOV R101, R2 ;  /* 0x0000000200657202 */ /* 0x000fe20000000f00 */
[--C-:B------:R-:W-:Y:S02]  /*ab90*/  FFMA.FTZ R128, R6, c[0x0][0x23c], -R5.reuse ;  /* 0x00008f0006807a23 */ /* 0x100fe40000010805 */
[--C-:B------:R-:W-:Y:S02]  /*aba0*/  FFMA.FTZ R123, R7, c[0x0][0x23c], -R5.reuse ;  /* 0x00008f00077b7a23 */ /* 0x100fe40000010805 */
[--C-:B------:R-:W-:Y:S02]  /*abb0*/  FFMA.FTZ R6, R9, c[0x0][0x23c], -R120.reuse ;  /* 0x00008f0009067a23 */ /* 0x100fe40000010878 */
[--C-:B------:R-:W-:Y:S01]  /*abc0*/  FFMA.FTZ R116, R10, c[0x0][0x23c], -R5.reuse ;  /* 0x00008f000a747a23 */ /* 0x100fe20000010805 */
[----:B------:R-:W2:Y:S01]  /*abd0*/  MUFU.EX2 R3, R3 ;  /* 0x0000000300037308 */ /* 0x000ea20000000800 */
[--C-:B------:R-:W-:Y:S02]  /*abe0*/  FFMA.FTZ R7, R11, c[0x0][0x23c], -R5.reuse ;  /* 0x00008f000b077a23 */ /* 0x100fe40000010805 */
[--C-:B------:R-:W-:Y:S02]  /*abf0*/  FFMA.FTZ R127, R4, c[0x0][0x23c], -R120.reuse ;  /* 0x00008f00047f7a23 */ /* 0x100fe40000010878 */
[----:B------:R-:W-:Y:S02]  /*ac00*/  FMUL.FTZ R9, R100, R97 ;  /* 0x0000006164097220 */ /* 0x000fe40000410000 */
        /* <DEDUP_REMOVED lines=14> */
[----:B------:R-:W4:Y:S01]  /*acf0*/  MUFU.EX2 R123, R123 ;  /* 0x0000007b007b7308 */ /* 0x000f220000000800 */
[C---:B------:R-:W-:Y:S02]  /*ad00*/  FMUL.FTZ R18, R3.reuse, R90 ;  /* 0x0000005a03127220 */ /* 0x040fe40000410000 */
[C---:B------:R-:W-:Y:S01]  /*ad10*/  FMUL.FTZ R19, R3.reuse, R91 ;  /* 0x0000005b03137220 */ /* 0x040fe20000410000 */
[----:B---3--:R-:W-:Y:S01]  /*ad20*/  F2FP.BF16.PACK_AB R96, R122, R127 ;  /* 0x0000007f7a60723e */ /* 0x008fe200000010ff */
[C---:B------:R-:W-:Y:S02]  /*ad30*/  FMUL.FTZ R10, R3.reuse, R98 ;  /* 0x00000062030a7220 */ /* 0x040fe40000410000 */
[----:B------:R-:W3:Y:S01]  /*ad40*/  LDSM.16.MT88.4 R88, [R160+0x6800] ;  /* 0x00680000a058783b */ /* 0x000ee20000004200 */
[C---:B------:R-:W-:Y:S02]  /*ad50*/  FMUL.FTZ R11, R3.reuse, R99 ;  /* 0x00000063030b7220 */ /* 0x040fe40000410000 */
[----:B------:R-:W5:Y:S01]  /*ad60*/  MUFU.EX2 R6, R6 ;  /* 0x0000000600067308 */ /* 0x000f620000000800 */
        /* <DEDUP_REMOVED lines=8> */
[----:B----4-:R-:W-:Y:S01]  /*adf0*/  F2FP.BF16.PACK_AB R97, R123, R128 ;  /* 0x000000807b61723e */ /* 0x010fe200000010ff */
[C---:B------:R-:W-:Y:S02]  /*ae00*/  FMUL.FTZ R83, R3.reuse, R83 ;  /* 0x0000005303537220 */ /* 0x040fe40000410000 */
[C---:B------:R-:W-:Y:S02]  /*ae10*/  FMUL.FTZ R86, R3.reuse, R86 ;  /* 0x0000005603567220 */ /* 0x040fe40000410000 */
[----:B------:R-:W-:Y:S01]  /*ae20*/  FMUL.FTZ R87, R3, R87 ;  /* 0x0000005703577220 */ /* 0x000fe20000410000 */
[----:B------:R-:W4:Y:S01]  /*ae30*/  MUFU.EX2 R7, R7 ;  /* 0x0000000700077308 */ /* 0x000f220000000800 */
[--C-:B------:R-:W-:Y:S02]  /*ae40*/  FFMA.FTZ R49, R49, c[0x0][0x23c], -R120.reuse ;  /* 0x00008f0031317a23 */ /* 0x100fe40000010878 */
[--C-:B------:R-:W-:Y:S01]  /*ae50*/  FFMA.FTZ R50, R50, c[0x0][0x23c], -R5.reuse ;  /* 0x00008f0032327a23 */ /* 0x100fe20000010805 */
[----:B-----5:R-:W-:Y:S01]  /*ae60*/  F2FP.BF16.PACK_AB R98, R6, R103 ;  /* 0x000000670662723e */ /* 0x020fe200000010ff */
[--C-:B------:R-:W-:Y:S02]  /*ae70*/  FFMA.FTZ R51, R51, c[0x0][0x23c], -R5.reuse ;  /* 0x00008f0033337a23 */ /* 0x100fe40000010805 */
[--C-:B------:R-:W-:Y:S02]  /*ae80*/  FFMA.FTZ R52, R52, c[0x0][0x23c], -R120.reuse ;  /* 0x00008f0034347a23 */ /* 0x100fe40000010878 */
[----:B------:R-:W-:Y:S01]  /*ae90*/  FFMA.FTZ R53, R53, c[0x0][0x23c], -R120 ;  /* 0x00008f0035357a23 */ /* 0x000fe20000010878 */
[----:B------:R-:W5:Y:S01]  /*aea0*/  MUFU.EX2 R118, R118 ;  /* 0x0000007600767308 */ /* 0x000f620000000800 */
[--C-:B------:R-:W-:Y:S02]  /*aeb0*/  FFMA.FTZ R54, R54, c[0x0][0x23c], -R5.reuse ;  /* 0x00008f0036367a23 */ /* 0x100fe40000010805 */
[--C-:B------:R-:W-:Y:S02]  /*aec0*/  FFMA.FTZ R55, R55, c[0x0][0x23c], -R5.reuse ;  /* 0x00008f0037377a23 */ /* 0x100fe40000010805 */
[----:B------:R-:W-:Y:S02]  /*aed0*/  FFMA.FTZ R128, R3, R184, R128 ;  /* 0x000000b803807223 */ /* 0x000fe40000010080 */
[--C-:B------:R-:W-:Y:S02]  /*aee0*/  FFMA.FTZ R3, R56, c[0x0][0x23c], -R120.reuse ;  /* 0x00008f0038037a23 */ /* 0x100fe40000010878 */
[--C-:B------:R-:W-:Y:S01]  /*aef0*/  FFMA.FTZ R56, R57, c[0x0][0x23c], -R120.reuse ;  /* 0x00008f0039387a23 */ /* 0x100fe20000010878 */
[----:B------:R-:W-:Y:S01]  /*af00*/  MUFU.EX2 R121, R121 ;  /* 0x0000007900797308 */ /* 0x000fe20000000800 */
[--C-:B------:R-:W-:Y:S02]  /*af10*/  FFMA.FTZ R57, R58, c[0x0][0x23c], -R5.reuse ;  /* 0x00008f003a397a23 */ /* 0x100fe40000010805 */
[--C-:B------:R-:W-:Y:S01]  /*af20*/  FFMA.FTZ R58, R59, c[0x0][0x23c], -R5.reuse ;  /* 0x00008f003b3a7a23 */ /* 0x100fe20000010805 */
[----:B----4-:R-:W-:Y:S01]  /*af30*/  F2FP.BF16.PACK_AB R99, R7, R116 ;  /* 0x000000740763723e */ /* 0x010fe200000010ff */
[--C-:B------:R-:W-:Y:S02]  /*af40*/  FFMA.FTZ R59, R60, c[0x0][0x23c], -R120.reuse ;  /* 0x00008f003c3b7a23 */ /* 0x100fe40000010878 */
[----:B------:R-:W-:Y:S02]  /*af50*/  FFMA.FTZ R60, R61, c[0x0][0x23c], -R120 ;  /* 0x00008f003d3c7a23 */ /* 0x000fe40000010878 */
[----:B------:R-:W-:Y:S01]  /*af60*/  FFMA.FTZ R61, R62, c[0x0][0x23c], -R5 ;  /* 0x00008f003e3d7a23 */ /* 0x000fe20000010805 */
[----:B------:R-:W4:Y:S01]  /*af70*/  MUFU.EX2 R124, R124 ;  /* 0x0000007c007c7308 */ /* 0x000f220000000800 */
[C---:B------:R-:W-:Y:S05]  /*af80*/  HMMA.16816.F32.BF16 R8, R96.reuse, R104, R8 ;  /* 0x000000686008723c */ /* 0x040fea0000041808 */
[----:B------:R-:W-:Y:S02]  /*af90*/  FFMA.FTZ R127, R100, R183, R127 ;  /* 0x000000b7647f7223 */ /* 0x000fe4000001007f */
[----:B------:R-:W-:Y:S01]  /*afa0*/  FADD.FTZ R123, R123, R128 ;  /* 0x000000807b7b7221 */ /* 0x000fe20000010000 */
[C---:B------:R-:W-:Y:S01]  /*afb0*/  HMMA.16816.F32.BF16 R68, R96.reuse, R106, R68 ;  /* 0x0000006a6044723c */ /* 0x040fe20000041844 */
[----:B------:R-:W3:Y:S01]  /*afc0*/  LDSM.16.MT88.4 R104, [R158+0x6800] ;  /* 0x006800009e68783b */ /* 0x000ee20000004200 */
[----:B------:R-:W-:Y:S02]  /*afd0*/  MUFU.EX2 R125, R125 ;  /* 0x0000007d007d7308 */ /* 0x000fe40000000800 */
[----:B------:R-:W-:Y:S02]  /*afe0*/  FADD.FTZ R122, R122, R127 ;  /* 0x0000007f7a7a7221 */ /* 0x000fe40000010000 */
[----:B------:R-:W-:Y:S02]  /*aff0*/  FADD.FTZ R116, R116, R123 ;  /* 0x0000007b74747221 */ /* 0x000fe40000010000 */
[C---:B-1----:R-:W-:Y:S04]  /*b000*/  HMMA.16816.F32.BF16 R12, R96.reuse, R108, R12 ;  /* 0x0000006c600c723c */ /* 0x042fe8000004180c */
[----:B------:R-:W1:Y:S01]  /*b010*/  MUFU.EX2 R126, R126 ;  /* 0x0000007e007e7308 */ /* 0x000e620000000800 */
[----:B------:R-:W-:Y:S02]  /*b020*/  FADD.FTZ R103, R103, R122 ;  /* 0x0000007a67677221 */ /* 0x000fe40000010000 */
[----:B------:R-:W-:Y:S01]  /*b030*/  FADD.FTZ R116, R7, R116 ;  /* 0x0000007407747221 */ /* 0x000fe20000010000 */
[C---:B------:R-:W-:Y:S01]  /*b040*/  HMMA.16816.F32.BF16 R72, R96.reuse, R110, R72 ;  /* 0x0000006e6048723c */ /* 0x040fe20000041848 */
[----:B------:R-:W3:Y:S03]  /*b050*/  LDSM.16.MT88.4 R108, [R157+0x6800] ;  /* 0x006800009d6c783b */ /* 0x000ee60000004200 */
[----:B------:R-:W-:Y:S02]  /*b060*/  FADD.FTZ R103, R6, R103 ;  /* 0x0000006706677221 */ /* 0x000fe40000010000 */
[----:B------:R-:W-:Y:S01]  /*b070*/  MUFU.EX2 R130, R130 ;  /* 0x0000008200827308 */ /* 0x000fe20000000800 */
[--C-:B------:R-:W-:Y:S01]  /*b080*/  FFMA.FTZ R6, R66, c[0x0][0x23c], -R5.reuse ;  /* 0x00008f0042067a23 */ /* 0x100fe20000010805 */
[C---:B------:R-:W-:Y:S07]  /*b090*/  HMMA.16816.F32.BF16 R76, R96.reuse, R112, R76 ;  /* 0x00000070604c723c */ /* 0x040fee000004184c */
[--C-:B------:R-:W-:Y:S01]  /*b0a0*/  FFMA.FTZ R112, R20, c[0x0][0x23c], -R120.reuse ;  /* 0x00008f0014707a23 */ /* 0x100fe20000010878 */
[C---:B------:R-:W-:Y:S01]  /*b0b0*/  HMMA.16816.F32.BF16 R16, R96.reuse, R114, R16 ;  /* 0x000000726010723c */ /* 0x040fe20000041810 */
[----:B------:R-:W-:Y:S03]  /*b0c0*/  MUFU.EX2 R131, R131 ;  /* 0x0000008300837308 */ /* 0x000fe60000000800 */
[----:B------:R-:W-:Y:S01]  /*b0d0*/  F2FP.BF16.PACK_AB R20, R117, R102 ;  /* 0x000000667514723e */ /* 0x000fe200000010ff */
[----:B------:R-:W-:Y:S01]  /*b0e0*/  FFMA.FTZ R113, R21, c[0x0][0x23c], -R120 ;  /* 0x00008f0015717a23 */ /* 0x000fe20000010878 */
[----:B-----5:R-:W-:Y:S01]  /*b0f0*/  F2FP.BF16.PACK_AB R21, R118, R119 ;  /* 0x000000777615723e */ /* 0x020fe200000010ff */
[--C-:B------:R-:W-:Y:S01]  /*b100*/  FFMA.FTZ R114, R22, c[0x0][0x23c], -R5.reuse ;  /* 0x00008f0016727a23 */ /* 0x100fe20000010805 */
[C---:B--2---:R-:W-:Y:S03]  /*b110*/  HMMA.16816.F32.BF16 R80, R96.reuse, R92, R80 ;  /* 0x0000005c6050723c */ /* 0x044fe60000041850 */
[----:B------:R-:W-:Y:S01]  /*b120*/  MUFU.EX2 R112, R112 ;  /* 0x0000007000707308 */ /* 0x000fe20000000800 */
[----:B----4-:R-:W-:Y:S01]  /*b130*/  F2FP.BF16.PACK_AB R22, R124, R121 ;  /* 0x000000797c16723e */ /* 0x010fe200000010ff */
[----:B------:R-:W-:Y:S01]  /*b140*/  FFMA.FTZ R115, R23, c[0x0][0x23c], -R5 ;  /* 0x00008f0017737a23 */ /* 0x000fe20000010805 */
[----:B-1----:R-:W-:Y:S01]  /*b150*/  F2FP.BF16.PACK_AB R23, R126, R125 ;  /* 0x0000007d7e17723e */ /* 0x002fe200000010ff */
[----:B------:R-:W-:Y:S01]  /*b160*/  FADD.FTZ R102, R102, R103 ;  /* 0x0000006766667221 */ /* 0x000fe20000010000 */
[----:B------:R-:W-:Y:S01]  /*b170*/  HMMA.16816.F32.BF16 R84, R96, R94, R84 ;  /* 0x0000005e6054723c */ /* 0x000fe20000041854 */
[----:B------:R-:W1:Y:S03]  /*b180*/  LDSM.16.MT88.4 R92, [R156+0x6800] ;  /* 0x006800009c5c783b */ /* 0x000e660000004200 */
[----:B------:R-:W-:Y:S01]  /*b190*/  FADD.FTZ R119, R119, R116 ;  /* 0x0000007477777221 */ /* 0x000fe20000010000 */
[----:B------:R-:W2:Y:S01]  /*b1a0*/  MUFU.EX2 R113, R113 ;  /* 0x0000007100717308 */ /* 0x000ea20000000800 */
[----:B------:R-:W-:Y:S02]  /*b1b0*/  FADD.FTZ R102, R117, R102 ;  /* 0x0000006675667221 */ /* 0x000fe40000010000 */
[C---:B---3--:R-:W-:Y:S05]  /*b1c0*/  HMMA.16816.F32.BF16 R8, R20.reuse, R88, R8 ;  /* 0x000000581408723c */ /* 0x048fea0000041808 */
[----:B------:R-:W-:Y:S02]  /*b1d0*/  FFMA.FTZ R96, R26, c[0x0][0x23c], -R5 ;  /* 0x00008f001a607a23 */ /* 0x000fe40000010805 */
[----:B------:R-:W-:Y:S01]  /*b1e0*/  MUFU.EX2 R114, R114 ;  /* 0x0000007200727308 */ /* 0x000fe20000000800 */
[C---:B------:R-:W-:Y:S01]  /*b1f0*/  HMMA.16816.F32.BF16 R68, R20.reuse, R90, R68 ;  /* 0x0000005a1444723c */ /* 0x040fe20000041844 */
[----:B------:R-:W3:Y:S03]  /*b200*/  LDSM.16.MT88.4 R88, [R160+0x7000] ;  /* 0x00700000a058783b */ /* 0x000ee60000004200 */
[----:B------:R-:W-:Y:S02]  /*b210*/  FADD.FTZ R118, R118, R119 ;  /* 0x0000007776767221 */ /* 0x000fe40000010000 */
[----:B------:R-:W-:Y:S02]  /*b220*/  FADD.FTZ R121, R121, R102 ;  /* 0x0000006679797221 */ /* 0x000fe40000010000 */
[C---:B------:R-:W-:Y:S01]  /*b230*/  HMMA.16816.F32.BF16 R12, R20.reuse, R104, R12 ;  /* 0x00000068140c723c */ /* 0x040fe2000004180c */
[----:B------:R4:W-:Y:S03]  /*b240*/  MUFU.EX2 R104, R96 ;  /* 0x0000006000687308 */ /* 0x0009e60000000800 */
[----:B------:R-:W-:Y:S02]  /*b250*/  FADD.FTZ R7, R125, R118 ;  /* 0x000000767d077221 */ /* 0x000fe40000010000 */
[----:B------:R-:W-:Y:S02]  /*b260*/  FADD.FTZ R121, R124, R121 ;  /* 0x000000797c797221 */ /* 0x000fe40000010000 */
[C---:B------:R-:W-:Y:S03]  /*b270*/  HMMA.16816.F32.BF16 R72, R20.reuse, R106, R72 ;  /* 0x0000006a1448723c */ /* 0x040fe60000041848 */
[----:B------:R-:W5:Y:S01]  /*b280*/  MUFU.EX2 R115, R115 ;  /* 0x0000007300737308 */ /* 0x000f620000000800 */
[----:B------:R-:W-:Y:S02]  /*b290*/  FFMA.FTZ R105, R27, c[0x0][0x23c], -R5 ;  /* 0x00008f001b697a23 */ /* 0x000fe40000010805 */
[----:B------:R-:W3:Y:S01]  /*b2a0*/  LDSM.16.MT88.4 R24, [R158+0x7000] ;  /* 0x007000009e18783b */ /* 0x000ee20000004200 */
[--C-:B------:R-:W-:Y:S01]  /*b2b0*/  FFMA.FTZ R107, R28, c[0x0][0x23c], -R120.reuse ;  /* 0x00008f001c6b7a23 */ /* 0x100fe20000010878 */
[C---:B------:R-:W-:Y:S04]  /*b2c0*/  HMMA.16816.F32.BF16 R76, R20.reuse, R108, R76 ;  /* 0x0000006c144c723c */ /* 0x040fe8000004184c */
[--C-:B------:R-:W-:Y:S01]  /*b2d0*/  FFMA.FTZ R106, R29, c[0x0][0x23c], -R120.reuse ;  /* 0x00008f001d6a7a23 */ /* 0x100fe20000010878 */
[----:B------:R-:W2:Y:S01]  /*b2e0*/  MUFU.EX2 R105, R105 ;  /* 0x0000006900697308 */ /* 0x000ea20000000800 */
[----:B------:R-:W-:Y:S02]  /*b2f0*/  FADD.FTZ R7, R126, R7 ;  /* 0x000000077e077221 */ /* 0x000fe40000010000 */
[C---:B------:R-:W-:Y:S01]  /*b300*/  HMMA.16816.F32.BF16 R16, R20.reuse, R110, R16 ;  /* 0x0000006e1410723c */ /* 0x040fe20000041810 */
[----:B----4-:R-:W4:Y:S03]  /*b310*/  LDSM.16.MT88.4 R96, [R157+0x7000] ;  /* 0x007000009d60783b */ /* 0x010f260000004200 */
[--C-:B------:R-:W-:Y:S02]  /*b320*/  FFMA.FTZ R108, R34, c[0x0][0x23c], -R5.reuse ;  /* 0x00008f00226c7a23 */ /* 0x100fe40000010805 */
[--C-:B------:R-:W-:Y:S01]  /*b330*/  FFMA.FTZ R109, R36, c[0x0][0x23c], -R120.reuse ;  /* 0x00008f00246d7a23 */ /* 0x100fe20000010878 */
[----:B------:R-:W-:Y:S01]  /*b340*/  MUFU.EX2 R107, R107 ;  /* 0x0000006b006b7308 */ /* 0x000fe20000000800 */
[C---:B-1----:R-:W-:Y:S04]  /*b350*/  HMMA.16816.F32.BF16 R80, R20.reuse, R92, R80 ;  /* 0x0000005c1450723c */ /* 0x042fe80000041850 */
[--C-:B------:R-:W-:Y:S02]  /*b360*/  FFMA.FTZ R111, R35, c[0x0][0x23c], -R5.reuse ;  /* 0x00008f00236f7a23 */ /* 0x100fe40000010805 */
[--C-:B------:R-:W-:Y:S02]  /*b370*/  FFMA.FTZ R110, R37, c[0x0][0x23c], -R120.reuse ;  /* 0x00008f00256e7a23 */ /* 0x100fe40000010878 */
[----:B------:R-:W-:Y:S01]  /*b380*/  HMMA.16816.F32.BF16 R84, R20, R94, R84 ;  /* 0x0000005e1454723c */ /* 0x000fe20000041854 */
[----:B------:R-:W1:Y:S01]  /*b390*/  MUFU.EX2 R106, R106 ;  /* 0x0000006a006a7308 */ /* 0x000e620000000800 */
[----:B------:R-:W-:Y:S02]  /*b3a0*/  LDSM.16.MT88.4 R36, [R156+0x8000] ;  /* 0x008000009c24783b */ /* 0x000fe40000004200 */
[--C-:B------:R-:W-:Y:S02]  /*b3b0*/  FFMA.FTZ R92, R30, c[0x0][0x23c], -R5.reuse ;  /* 0x00008f001e5c7a23 */ /* 0x100fe40000010805 */
[----:B------:R-:W-:Y:S01]  /*b3c0*/  FFMA.FTZ R93, R31, c[0x0][0x23c], -R5 ;  /* 0x00008f001f5d7a23 */ /* 0x000fe20000010805 */
[----:B--2---:R-:W-:Y:S01]  /*b3d0*/  F2FP.BF16.PACK_AB R20, R113, R112 ;  /* 0x000000707114723e */ /* 0x004fe200000010ff */
[--C-:B------:R-:W-:Y:S01]  /*b3e0*/  FFMA.FTZ R94, R32, c[0x0][0x23c], -R120.reuse ;  /* 0x00008f00205e7a23 */ /* 0x100fe20000010878 */
[----:B-----5:R-:W-:Y:S01]  /*b3f0*/  F2FP.BF16.PACK_AB R21, R115, R114 ;  /* 0x000000727315723e */ /* 0x020fe200000010ff */
[----:B------:R-:W2:Y:S01]  /*b400*/  LDSM.16.MT88.4 R28, [R156+0x7000] ;  /* 0x007000009c1c783b */ /* 0x000ea20000004200 */
[----:B------:R-:W-:Y:S01]  /*b410*/  MUFU.EX2 R92, R92 ;  /* 0x0000005c005c7308 */ /* 0x000fe20000000800 */
[----:B------:R-:W-:Y:S01]  /*b420*/  F2FP.BF16.PACK_AB R22, R130, R129 ;  /* 0x000000818216723e */ /* 0x000fe200000010ff */
[----:B------:R-:W-:Y:S01]  /*b430*/  FFMA.FTZ R95, R33, c[0x0][0x23c], -R120 ;  /* 0x00008f00215f7a23 */ /* 0x000fe20000010878 */
[----:B------:R-:W-:Y:S01]  /*b440*/  F2FP.BF16.PACK_AB R23, R105, R104 ;  /* 0x000000686917723e */ /* 0x000fe200000010ff */
[----:B------:R-:W-:Y:S02]  /*b450*/  FADD.FTZ R112, R112, R121 ;  /* 0x0000007970707221 */ /* 0x000fe40000010000 */
[----:B------:R-:W-:Y:S01]  /*b460*/  FADD.FTZ R114, R114, R7 ;  /* 0x0000000772727221 */ /* 0x000fe20000010000 */
[----:B------:R-:W-:Y:S01]  /*b470*/  LDSM.16.MT88.4 R32, [R158+0x7800] ;  /* 0x007800009e20783b */ /* 0x000fe20000004200 */
[----:B------:R-:W-:Y:S02]  /*b480*/  FADD.FTZ R112, R113, R112 ;  /* 0x0000007071707221 */ /* 0x000fe40000010000 */
[C---:B---3--:R-:W-:Y:S01]  /*b490*/  HMMA.16816.F32.BF16 R8, R20.reuse, R88, R8 ;  /* 0x000000581408723c */ /* 0x048fe20000041808 */
[----:B------:R-:W3:Y:S02]  /*b4a0*/  MUFU.EX2 R93, R93 ;  /* 0x0000005d005d7308 */ /* 0x000ee40000000800 */
[----:B------:R-:W-:Y:S02]  /*b4b0*/  FADD.FTZ R115, R115, R114 ;  /* 0x0000007273737221 */ /* 0x000fe40000010000 */
[----:B------:R-:W-:Y:S02]  /*b4c0*/  FADD.FTZ R129, R129, R112 ;  /* 0x0000007081817221 */ /* 0x000fe40000010000 */
[----:B------:R-:W-:Y:S01]  /*b4d0*/  FADD.FTZ R104, R104, R115 ;  /* 0x0000007368687221 */ /* 0x000fe20000010000 */
[C---:B------:R-:W-:Y:S01]  /*b4e0*/  HMMA.16816.F32.BF16 R68, R20.reuse, R90, R68 ;  /* 0x0000005a1444723c */ /* 0x040fe20000041844 */
[----:B------:R-:W-:Y:S02]  /*b4f0*/  LDSM.16.MT88.4 R88, [R157+0x7800] ;  /* 0x007800009d58783b */ /* 0x000fe40000004200 */
[----:B------:R-:W-:Y:S01]  /*b500*/  MUFU.EX2 R94, R94 ;  /* 0x0000005e005e7308 */ /* 0x000fe20000000800 */
[----:B------:R-:W-:Y:S02]  /*b510*/  FADD.FTZ R130, R130, R129 ;  /* 0x0000008182827221 */ /* 0x000fe40000010000 */
[----:B------:R-:W-:Y:S02]  /*b520*/  FADD.FTZ R105, R105, R104 ;  /* 0x0000006869697221 */ /* 0x000fe40000010000 */
[C---:B------:R-:W-:Y:S05]  /*b530*/  HMMA.16816.F32.BF16 R12, R20.reuse, R24, R12 ;  /* 0x00000018140c723c */ /* 0x040fea000004180c */
[----:B------:R-:W5:Y:S03]  /*b540*/  MUFU.EX2 R95, R95 ;  /* 0x0000005f005f7308 */ /* 0x000f660000000800 */
[C---:B------:R-:W-:Y:S01]  /*b550*/  HMMA.16816.F32.BF16 R72, R20.reuse, R26, R72 ;  /* 0x0000001a1448723c */ /* 0x040fe20000041848 */
[----:B------:R-:W3:Y:S06]  /*b560*/  LDSM.16.MT88.4 R24, [R160+0x7800] ;  /* 0x00780000a018783b */ /* 0x000eec0000004200 */
[----:B------:R-:W-:Y:S01]  /*b570*/  MUFU.EX2 R108, R108 ;  /* 0x0000006c006c7308 */ /* 0x000fe20000000800 */
[C---:B----4-:R-:W-:Y:S08]  /*b580*/  HMMA.16816.F32.BF16 R76, R20.reuse, R96, R76 ;  /* 0x00000060144c723c */ /* 0x050ff0000004184c */
[C---:B------:R-:W-:Y:S01]  /*b590*/  HMMA.16816.F32.BF16 R16, R20.reuse, R98, R16 ;  /* 0x000000621410723c */ /* 0x040fe20000041810 */
[----:B------:R-:W4:Y:S07]  /*b5a0*/  MUFU.EX2 R111, R111 ;  /* 0x0000006f006f7308 */ /* 0x000f2e0000000800 */
        /* <DEDUP_REMOVED lines=8> */
[----:B-----5:R-:W-:Y:S01]  /*b630*/  F2FP.BF16.PACK_AB R22, R95, R94 ;  /* 0x0000005e5f16723e */ /* 0x020fe200000010ff */
[----:B------:R-:W-:Y:S01]  /*b640*/  FADD.FTZ R92, R92, R105 ;  /* 0x000000695c5c7221 */ /* 0x000fe20000010000 */
[----:B----4-:R-:W-:Y:S01]  /*b650*/  F2FP.BF16.PACK_AB R23, R111, R108 ;  /* 0x0000006c6f17723e */ /* 0x010fe200000010ff */
[----:B------:R-:W1:Y:S01]  /*b660*/  MUFU.EX2 R132, R132 ;  /* 0x0000008400847308 */ /* 0x000e620000000800 */
[----:B------:R-:W-:Y:S02]  /*b670*/  FADD.FTZ R107, R106, R107 ;  /* 0x0000006b6a6b7221 */ /* 0x000fe40000010000 */
[----:B------:R-:W-:Y:S03]  /*b680*/  FADD.FTZ R93, R93, R92 ;  /* 0x0000005c5d5d7221 */ /* 0x000fe60000010000 */
[C---:B------:R-:W-:Y:S04]  /*b690*/  HMMA.16816.F32.BF16 R8, R20.reuse, R24, R8 ;  /* 0x000000181408723c */ /* 0x040fe80000041808 */
[----:B------:R-:W-:Y:S04]  /*b6a0*/  MUFU.EX2 R40, R40 ;  /* 0x0000002800287308 */ /* 0x000fe80000000800 */
[C---:B------:R-:W-:Y:S01]  /*b6b0*/  HMMA.16816.F32.BF16 R68, R20.reuse, R26, R68 ;  /* 0x0000001a1444723c */ /* 0x040fe20000041844 */
[----:B------:R-:W3:Y:S05]  /*b6c0*/  LDSM.16.MT88.4 R24, [R160+0x8000] ;  /* 0x00800000a018783b */ /* 0x000eea0000004200 */
[----:B------:R-:W4:Y:S02]  /*b6d0*/  MUFU.EX2 R41, R41 ;  /* 0x0000002900297308 */ /* 0x000f240000000800 */
[C---:B------:R-:W-:Y:S08]  /*b6e0*/  HMMA.16816.F32.BF16 R12, R20.reuse, R32, R12 ;  /* 0x00000020140c723c */ /* 0x040ff0000004180c */
[C---:B------:R-:W-:Y:S01]  /*b6f0*/  HMMA.16816.F32.BF16 R72, R20.reuse, R34, R72 ;  /* 0x000000221448723c */ /* 0x040fe20000041848 */
[----:B------:R-:W5:Y:S01]  /*b700*/  LDSM.16.MT88.4 R32, [R158+0x8000] ;  /* 0x008000009e20783b */ /* 0x000f620000004200 */
        /* <DEDUP_REMOVED lines=11> */
[----:B-1----:R-:W-:Y:S03]  /*b7c0*/  F2FP.BF16.PACK_AB R21, R132, R131 ;  /* 0x000000838415723e */ /* 0x002fe600000010ff */
[----:B----4-:R-:W-:Y:S01]  /*b7d0*/  F2FP.BF16.PACK_AB R22, R41, R40 ;  /* 0x000000282916723e */ /* 0x010fe200000010ff */
[----:B------:R-:W-:Y:S01]  /*b7e0*/  MUFU.EX2 R46, R46 ;  /* 0x0000002e002e7308 */ /* 0x000fe20000000800 */
[----:B------:R-:W-:Y:S07]  /*b7f0*/  F2FP.BF16.PACK_AB R23, R43, R42 ;  /* 0x0000002a2b17723e */ /* 0x000fee00000010ff */
[C---:B---3--:R-:W-:Y:S02]  /*b800*/  HMMA.16816.F32.BF16 R8, R20.reuse, R24, R8 ;  /* 0x000000181408723c */ /* 0x048fe40000041808 */
[----:B------:R-:W1:Y:S06]  /*b810*/  MUFU.EX2 R47, R47 ;  /* 0x0000002f002f7308 */ /* 0x000e6c0000000800 */
[C---:B------:R-:W-:Y:S01]  /*b820*/  HMMA.16816.F32.BF16 R68, R20.reuse, R26, R68 ;  /* 0x0000001a1444723c */ /* 0x040fe20000041844 */
[----:B------:R-:W3:Y:S03]  /*b830*/  LDSM.16.MT88.4 R24, [R160+0x8800] ;  /* 0x00880000a018783b */ /* 0x000ee60000004200 */
[----:B------:R-:W-:Y:S04]  /*b840*/  MUFU.EX2 R48, R48 ;  /* 0x0000003000307308 */ /* 0x000fe80000000800 */
[C---:B-----5:R-:W-:Y:S06]  /*b850*/  HMMA.16816.F32.BF16 R12, R20.reuse, R32, R12 ;  /* 0x00000020140c723c */ /* 0x060fec000004180c */
[----:B------:R-:W4:Y:S02]  /*b860*/  MUFU.EX2 R49, R49 ;  /* 0x0000003100317308 */ /* 0x000f240000000800 */
[C---:B------:R-:W-:Y:S01]  /*b870*/  HMMA.16816.F32.BF16 R72, R20.reuse, R34, R72 ;  /* 0x000000221448723c */ /* 0x040fe20000041848 */
[----:B------:R-:W-:Y:S07]  /*b880*/  LDSM.16.MT88.4 R32, [R157+0x8800] ;  /* 0x008800009d20783b */ /* 0x000fee0000004200 */
[C---:B--2---:R-:W-:Y:S01]  /*b890*/  HMMA.16816.F32.BF16 R76, R20.reuse, R28, R76 ;  /* 0x0000001c144c723c */ /* 0x044fe2000004184c */
[----:B------:R-:W-:Y:S07]  /*b8a0*/  MUFU.EX2 R50, R50 ;  /* 0x0000003200327308 */ /* 0x000fee0000000800 */
[C---:B------:R-:W-:Y:S01]  /*b8b0*/  HMMA.16816.F32.BF16 R16, R20.reuse, R30, R16 ;  /* 0x0000001e1410723c */ /* 0x040fe20000041810 */
[----:B------:R-:W2:Y:S02]  /*b8c0*/  LDSM.16.MT88.4 R28, [R158+0x8800] ;  /* 0x008800009e1c783b */ /* 0x000ea40000004200 */
[----:B------:R-:W5:Y:S05]  /*b8d0*/  MUFU.EX2 R51, R51 ;  /* 0x0000003300337308 */ /* 0x000f6a0000000800 */
[C---:B------:R-:W-:Y:S05]  /*b8e0*/  HMMA.16816.F32.BF16 R80, R20.reuse, R36, R80 ;  /* 0x000000241450723c */ /* 0x040fea0000041850 */
[----:B------:R-:W-:Y:S03]  /*b8f0*/  MUFU.EX2 R52, R52 ;  /* 0x0000003400347308 */ /* 0x000fe60000000800 */
[----:B------:R-:W-:Y:S01]  /*b900*/  HMMA.16816.F32.BF16 R84, R20, R38, R84 ;  /* 0x000000261454723c */ /* 0x000fe20000041854 */
[----:B------:R-:W2:Y:S06]  /*b910*/  LDSM.16.MT88.4 R36, [R156+0x8800] ;  /* 0x008800009c24783b */ /* 0x000eac0000004200 */
[----:B------:R-:W-:Y:S01]  /*b920*/  F2FP.BF16.PACK_AB R20, R45, R44 ;  /* 0x0000002c2d14723e */ /* 0x000fe200000010ff */
[----:B------:R-:W2:Y:S01]  /*b930*/  MUFU.EX2 R53, R53 ;  /* 0x0000003500357308 */ /* 0x000ea20000000800 */
[----:B-1----:R-:W-:Y:S03]  /*b940*/  F2FP.BF16.PACK_AB R21, R47, R46 ;  /* 0x0000002e2f15723e */ /* 0x002fe600000010ff */
[----:B----4-:R-:W-:Y:S02]  /*b950*/  F2FP.BF16.PACK_AB R22, R49, R48 ;  /* 0x000000303116723e */ /* 0x010fe400000010ff */
[----:B-----5:R-:W-:Y:S04]  /*b960*/  F2FP.BF16.PACK_AB R23, R51, R50 ;  /* 0x000000323317723e */ /* 0x020fe800000010ff */
[----:B------:R-:W-:Y:S03]  /*b970*/  MUFU.EX2 R54, R54 ;  /* 0x0000003600367308 */ /* 0x000fe60000000800 */
[C---:B---3--:R-:W-:Y:S07]  /*b980*/  HMMA.16816.F32.BF16 R8, R20.reuse, R24, R8 ;  /* 0x000000181408723c */ /* 0x048fee0000041808 */
[----:B------:R-:W1:Y:S01]  /*b990*/  MUFU.EX2 R55, R55 ;  /* 0x0000003700377308 */ /* 0x000e620000000800 */
[C---:B------:R-:W-:Y:S01]  /*b9a0*/  HMMA.16816.F32.BF16 R68, R20.reuse, R26, R68 ;  /* 0x0000001a1444723c */ /* 0x040fe20000041844 */
[----:B------:R-:W3:Y:S07]  /*b9b0*/  LDSM.16.MT88.4 R24, [R160+0x9000] ;  /* 0x00900000a018783b */ /* 0x000eee0000004200 */
        /* <DEDUP_REMOVED lines=9> */
[----:B------:R-:W2:Y:S01]  /*ba50*/  MUFU.EX2 R58, R58 ;  /* 0x0000003a003a7308 */ /* 0x000ea20000000800 */
[C---:B------:R-:W-:Y:S07]  /*ba60*/  HMMA.16816.F32.BF16 R80, R20.reuse, R36, R80 ;  /* 0x000000241450723c */ /* 0x040fee0000041850 */
[--C-:B------:R-:W-:Y:S01]  /*ba70*/  FFMA.FTZ R37, R64, c[0x0][0x23c], -R120.reuse ;  /* 0x00008f0040257a23 */ /* 0x100fe20000010878 */
[----:B------:R-:W-:Y:S01]  /*ba80*/  HMMA.16816.F32.BF16 R84, R20, R38, R84 ;  /* 0x000000261454723c */ /* 0x000fe20000041854 */
[----:B------:R-:W-:Y:S03]  /*ba90*/  MUFU.EX2 R59, R59 ;  /* 0x0000003b003b7308 */ /* 0x000fe60000000800 */
[----:B------:R-:W-:Y:S02]  /*baa0*/  FFMA.FTZ R120, R65, c[0x0][0x23c], -R120 ;  /* 0x00008f0041787a23 */ /* 0x000fe40000010878 */
[--C-:B------:R-:W-:Y:S01]  /*bab0*/  FFMA.FTZ R36, R63, c[0x0][0x23c], -R5.reuse ;  /* 0x00008f003f247a23 */ /* 0x100fe20000010805 */
[----:B------:R-:W-:Y:S01]  /*bac0*/  F2FP.BF16.PACK_AB R20, R53, R52 ;  /* 0x000000343514723e */ /* 0x000fe200000010ff */
[----:B------:R-:W-:Y:S01]  /*bad0*/  FFMA.FTZ R5, R67, c[0x0][0x23c], -R5 ;  /* 0x00008f0043057a23 */ /* 0x000fe20000010805 */
[----:B-1----:R-:W-:Y:S02]  /*bae0*/  F2FP.BF16.PACK_AB R21, R55, R54 ;  /* 0x000000363715723e */ /* 0x002fe400000010ff */
[----:B------:R-:W1:Y:S01]  /*baf0*/  MUFU.EX2 R60, R60 ;  /* 0x0000003c003c7308 */ /* 0x000e620000000800 */
[----:B----4-:R-:W-:Y:S02]  /*bb00*/  F2FP.BF16.PACK_AB R22, R56, R3 ;  /* 0x000000033816723e */ /* 0x010fe400000010ff */
[----:B--2---:R-:W-:Y:S07]  /*bb10*/  F2FP.BF16.PACK_AB R23, R58, R57 ;  /* 0x000000393a17723e */ /* 0x004fee00000010ff */
        /* <DEDUP_REMOVED lines=14> */
[C---:B--2---:R-:W-:Y:S03]  /*bc00*/  HMMA.16816.F32.BF16 R80, R20.reuse, R24, R80 ;  /* 0x000000181450723c */ /* 0x044fe60000041850 */
[----:B------:R-:W2:Y:S04]  /*bc10*/  MUFU.EX2 R5, R5 ;  /* 0x0000000500057308 */ /* 0x000ea80000000800 */
[----:B------:R-:W-:Y:S01]  /*bc20*/  FADD.FTZ R24, R94, R107 ;  /* 0x0000006b5e187221 */ /* 0x000fe20000010000 */
[----:B------:R-:W-:Y:S04]  /*bc30*/  HMMA.16816.F32.BF16 R84, R20, R26, R84 ;  /* 0x0000001a1454723c */ /* 0x000fe80000041854 */
[----:B------:R-:W-:Y:S03]  /*bc40*/  FADD.FTZ R24, R95, R24 ;  /* 0x000000185f187221 */ /* 0x000fe60000010000 */
[----:B------:R-:W-:Y:S01]  /*bc50*/  FADD.FTZ R26, R108, R93 ;  /* 0x0000005d6c1a7221 */ /* 0x000fe20000010000 */
[----:B-1----:R-:W-:Y:S01]  /*bc60*/  F2FP.BF16.PACK_AB R20, R60, R59 ;  /* 0x0000003b3c14723e */ /* 0x002fe200000010ff */
[----:B------:R-:W-:Y:S03]  /*bc70*/  FADD.FTZ R7, R109, R24 ;  /* 0x000000186d077221 */ /* 0x000fe60000010000 */
[----:B---3--:R-:W-:Y:S01]  /*bc80*/  F2FP.BF16.PACK_AB R21, R36, R61 ;  /* 0x0000003d2415723e */ /* 0x008fe200000010ff */
[----:B------:R-:W-:Y:S01]  /*bc90*/  FADD.FTZ R26, R111, R26 ;  /* 0x0000001a6f1a7221 */ /* 0x000fe20000010000 */
[----:B------:R-:W-:Y:S01]  /*bca0*/  F2FP.BF16.PACK_AB R22, R120, R37 ;  /* 0x000000257816723e */ /* 0x000fe200000010ff */
[----:B------:R-:W-:Y:S02]  /*bcb0*/  FADD.FTZ R7, R110, R7 ;  /* 0x000000076e077221 */ /* 0x000fe40000010000 */
[----:B------:R-:W-:Y:S01]  /*bcc0*/  FADD.FTZ R25, R131, R26 ;  /* 0x0000001a83197221 */ /* 0x000fe20000010000 */
[----:B--2---:R-:W-:Y:S01]  /*bcd0*/  F2FP.BF16.PACK_AB R23, R5, R6 ;  /* 0x000000060517723e */ /* 0x004fe200000010ff */
[----:B------:R-:W-:Y:S02]  /*bce0*/  FADD.FTZ R40, R40, R7 ;  /* 0x0000000728287221 */ /* 0x000fe40000010000 */
[----:B------:R-:W-:Y:S02]  /*bcf0*/  FADD.FTZ R25, R132, R25 ;  /* 0x0000001984197221 */ /* 0x000fe40000010000 */
[----:B------:R-:W-:Y:S02]  /*bd00*/  FADD.FTZ R41, R41, R40 ;  /* 0x0000002829297221 */ /* 0x000fe40000010000 */
[C---:B----4-:R-:W-:Y:S01]  /*bd10*/  HMMA.16816.F32.BF16 R96, R20.reuse, R28, R8 ;  /* 0x0000001c1460723c */ /* 0x050fe20000041808 */
[----:B------:R-:W1:Y:S02]  /*bd20*/  LDSM.16.MT88.4 R8, [R156+0x9800] ;  /* 0x009800009c08783b */ /* 0x000e640000004200 */
[----:B------:R-:W-:Y:S02]  /*bd30*/  FADD.FTZ R42, R42, R25 ;  /* 0x000000192a2a7221 */ /* 0x000fe40000010000 */
[----:B------:R-:W-:Y:S02]  /*bd40*/  FADD.FTZ R44, R44, R41 ;  /* 0x000000292c2c7221 */ /* 0x000fe40000010000 */
[----:B------:R-:W-:Y:S01]  /*bd50*/  FADD.FTZ R43, R43, R42 ;  /* 0x0000002a2b2b7221 */ /* 0x000fe20000010000 */
[C---:B------:R-:W-:Y:S04]  /*bd60*/  HMMA.16816.F32.BF16 R68, R20.reuse, R30, R68 ;  /* 0x0000001e1444723c */ /* 0x040fe80000041844 */
[----:B------:R-:W-:Y:S02]  /*bd70*/  FADD.FTZ R46, R46, R43 ;  /* 0x0000002b2e2e7221 */ /* 0x000fe40000010000 */
[----:B------:R-:W-:Y:S02]  /*bd80*/  FADD.FTZ R45, R45, R44 ;  /* 0x0000002c2d2d7221 */ /* 0x000fe40000010000 */
[C---:B-----5:R-:W-:Y:S04]  /*bd90*/  HMMA.16816.F32.BF16 R92, R20.reuse, R32, R12 ;  /* 0x00000020145c723c */ /* 0x060fe8000004180c */
        /* <DEDUP_REMOVED lines=15> */
[----:B------:R-:W-:Y:S01]  /*be90*/  FADD.FTZ R56, R56, R3 ;  /* 0x0000000338387221 */ /* 0x000fe20000010000 */
[----:B------:R-:W-:Y:S01]  /*bea0*/  MOV R3, R0 ;  /* 0x0000000000037202 */ /* 0x000fe20000000f00 */
        /* <DEDUP_REMOVED lines=9> */
[----:B------:R-:W-:Y:S01]  /*bf40*/  FADD.FTZ R184, R5, R6 ;  /* 0x0000000605b87221 */ /* 0x000fe20000010000 */
[----:B------:R-:W-:-:S05]  /*bf50*/  @P1 BRA `(.L_x_7113) ;  /* 0xffffd24000001947 */ /* 0x000fca000383ffff */
.L_x_7109:
[----:B------:R-:W1:Y:S01]  /*bf60*/  SHFL.BFLY PT, R6, R183, 0x2, 0x1f ;  /* 0x0c401f00b7067f89 */ /* 0x000e6200000e0000 */
[----:B------:R-:W-:Y:S01]  /*bf70*/  LEA.HI R13, R174, R174, RZ, 0x1 ;  /* 0x000000aeae0d7211 */ /* 0x000fe200078f08ff */
[----:B------:R-:W-:Y:S01]  /*bf80*/  BSSY B0, `(.L_x_7114) ;  /* 0x0000096000007945 */ /* 0x000fe20003800000 */
[----:B------:R-:W-:Y:S01]  /*bf90*/  MOV R8, 0x3f800000 ;  /* 0x3f80000000087802 */ /* 0x000fe20000000f00 */
[----:B------:R-:W2:Y:S01]  /*bfa0*/  SHFL.BFLY PT, R7, R184, 0x2, 0x1f ;  /* 0x0c401f00b8077f89 */ /* 0x000ea200000e0000 */
[----:B------:R-:W-:-:S02]  /*bfb0*/  SHF.L.U32 R15, R13, 0x2, RZ ;  /* 0x000000020d0f7819 */ /* 0x000fc400000006ff */
[----:B------:R-:W-:Y:S01]  /*bfc0*/  LOP3.LUT R13, R13, 0xffffffe, RZ, 0xc0, !PT ;  /* 0x0ffffffe0d0d7812 */ /* 0x000fe200078ec0ff */
[----:B------:R-:W3:Y:S01]  /*bfd0*/  S2R R3, SR_TID.X ;  /* 0x0000000000037919 */ /* 0x000ee20000002100 */
[----:B------:R-:W-:Y:S02]  /*bfe0*/  IADD3 R44, -R175, RZ, RZ ;  /* 0x000000ffaf2c7210 */ /* 0x000fe40007ffe1ff */
[----:B------:R-:W-:Y:S01]  /*bff0*/  IADD3 R13, R174, -R13, RZ ;  /* 0x8000000dae0d7210 */ /* 0x000fe20007ffe0ff */
[----:B------:R-:W-:Y:S01]  /*c000*/  BAR.SYNC.DEFER_BLOCKING 0x0 ;  /* 0x0000000000007b1d */ /* 0x000fe20000010000 */
[----:B-1----:R-:W-:Y:S02]  /*c010*/  FADD.FTZ R6, R6, R183 ;  /* 0x000000b706067221 */ /* 0x002fe40000010000 */
[----:B--2---:R-:W-:-:S03]  /*c020*/  FADD.FTZ R7, R7, R184 ;  /* 0x000000b807077221 */ /* 0x004fc60000010000 */
[----:B------:R-:W1:Y:S01]  /*c030*/  SHFL.BFLY PT, R5, R6, 0x1, 0x1f ;  /* 0x0c201f0006057f89 */ /* 0x000e6200000e0000 */
[----:B---3--:R-:W-:-:S03]  /*c040*/  SHF.R.S32.HI R10, RZ, 0x1f, R3 ;  /* 0x0000001fff0a7819 */ /* 0x008fc60000011403 */
[----:B------:R-:W2:Y:S01]  /*c050*/  SHFL.BFLY PT, R4, R7, 0x1, 0x1f ;  /* 0x0c201f0007047f89 */ /* 0x000ea200000e0000 */
[CC--:B------:R-:W-:Y:S02]  /*c060*/  LEA.HI R11, R10.reuse, R3.reuse, RZ, 0x2 ;  /* 0x000000030a0b7211 */ /* 0x0c0fe400078f10ff */
[----:B------:R-:W-:Y:S02]  /*c070*/  LEA.HI R10, R10, R3, RZ, 0x5 ;  /* 0x000000030a0a7211 */ /* 0x000fe400078f28ff */
[--C-:B------:R-:W-:Y:S02]  /*c080*/  SHF.R.S32.HI R9, RZ, 0x2, R11.reuse ;  /* 0x00000002ff097819 */ /* 0x100fe4000001140b */
[----:B------:R-:W-:-:S04]  /*c090*/  SHF.R.S32.HI R12, RZ, 0x1f, R11 ;  /* 0x0000001fff0c7819 */ /* 0x000fc8000001140b */
[----:B------:R-:W-:-:S04]  /*c0a0*/  LEA.HI R12, R12, R9, RZ, 0x3 ;  /* 0x000000090c0c7211 */ /* 0x000fc800078f18ff */
[----:B------:R-:W-:Y:S01]  /*c0b0*/  LOP3.LUT R12, R12, 0xfffffff8, RZ, 0xc0, !PT ;  /* 0xfffffff80c0c7812 */ /* 0x000fe200078ec0ff */
[----:B-1----:R-:W-:Y:S01]  /*c0c0*/  FADD.FTZ R5, R6, R5 ;  /* 0x0000000506057221 */ /* 0x002fe20000010000 */
[----:B------:R-:W-:Y:S02]  /*c0d0*/  SHF.L.U32 R6, R168, 0x6, RZ ;  /* 0x00000006a8067819 */ /* 0x000fe400000006ff */
[----:B------:R-:W-:Y:S01]  /*c0e0*/  IADD3 R9, R9, -R12, RZ ;  /* 0x8000000c09097210 */ /* 0x000fe20007ffe0ff */
[----:B--2---:R-:W-:Y:S01]  /*c0f0*/  FADD.FTZ R4, R7, R4 ;  /* 0x0000000407047221 */ /* 0x004fe20000010000 */
[----:B------:R-:W-:Y:S01]  /*c100*/  LOP3.LUT R6, R6, 0x1c0, RZ, 0xc0, !PT ;  /* 0x000001c006067812 */ /* 0x000fe200078ec0ff */
[----:B------:R-:W-:Y:S01]  /*c110*/  IMAD.MOV.U32 R7, RZ, RZ, 0x3f800000 ;  /* 0x3f800000ff077424 */ /* 0x000fe200078e00ff */
[----:B------:R-:W-:Y:S02]  /*c120*/  FSETP.NE.FTZ.AND P4, PT, R5, RZ, PT ;  /* 0x000000ff0500720b */ /* 0x000fe40003f95000 */
[----:B------:R-:W-:-:S02]  /*c130*/  LOP3.LUT R15, R6, 0x38, R15, 0xf8, !PT ;  /* 0x00000038060f7812 */ /* 0x000fc400078ef80f */
[----:B------:R-:W-:Y:S02]  /*c140*/  SHF.R.U32.HI R6, RZ, 0x3, R6 ;  /* 0x00000003ff067819 */ /* 0x000fe40000011606 */
[----:B------:R-:W-:Y:S02]  /*c150*/  FSETP.NE.FTZ.AND P3, PT, R4, RZ, PT ;  /* 0x000000ff0400720b */ /* 0x000fe40003f75000 */
[----:B------:R-:W-:Y:S02]  /*c160*/  LOP3.LUT R6, R15, R6, RZ, 0x3c, !PT ;  /* 0x000000060f067212 */ /* 0x000fe400078e3cff */
[----:B------:R-:W-:Y:S02]  /*c170*/  LOP3.LUT R12, R11, 0x1ffffffc, RZ, 0xc0, !PT ;  /* 0x1ffffffc0b0c7812 */ /* 0x000fe400078ec0ff */
[----:B------:R-:W-:Y:S01]  /*c180*/  SHF.R.S32.HI R11, RZ, 0x5, R10 ;  /* 0x00000005ff0b7819 */ /* 0x000fe2000001140a */
[----:B------:R-:W-:Y:S01]  /*c190*/  IMAD R6, R13, 0x4, R6 ;  /* 0x000000040d067824 */ /* 0x000fe200078e0206 */
[----:B------:R-:W1:Y:S01]  /*c1a0*/  @P4 MUFU.RCP R8, R5 ;  /* 0x0000000500084308 */ /* 0x000e620000001000 */
[----:B------:R-:W-:Y:S01]  /*c1b0*/  IMAD.SHL.U32 R13, R9, 0x40, RZ ;  /* 0x00000040090d7824 */ /* 0x000fe200078e00ff */
[----:B------:R-:W-:-:S02]  /*c1c0*/  IADD3 R12, -R12, R3, RZ ;  /* 0x000000030c0c7210 */ /* 0x000fc40007ffe1ff */
[----:B------:R-:W-:Y:S02]  /*c1d0*/  R2P PR, R9, 0x6 ;  /* 0x0000000609007804 */ /* 0x000fe40000000000 */
[----:B------:R-:W-:Y:S02]  /*c1e0*/  LOP3.LUT R13, R13, 0x1c0, RZ, 0xc0, !PT ;  /* 0x000001c00d0d7812 */ /* 0x000fe400078ec0ff */
[----:B------:R-:W2:Y:S01]  /*c1f0*/  @P3 MUFU.RCP R7, R4 ;  /* 0x0000000400073308 */ /* 0x000ea20000001000 */
[----:B------:R-:W-:Y:S02]  /*c200*/  LEA R12, R11, R12, 0x9 ;  /* 0x0000000c0b0c7211 */ /* 0x000fe400078e48ff */
[----:B------:R-:W-:Y:S02]  /*c210*/  LEA.HI R13, R13, R13, RZ, 0x1d ;  /* 0x0000000d0d0d7211 */ /* 0x000fe400078fe8ff */
[----:B------:R-:W-:Y:S01]  /*c220*/  LOP3.LUT R14, R9, 0x1, RZ, 0xc0, !PT ;  /* 0x00000001090e7812 */ /* 0x000fe200078ec0ff */
[----:B------:R-:W-:Y:S01]  /*c230*/  IMAD.MOV.U32 R9, RZ, RZ, -0x20 ;  /* 0xffffffe0ff097424 */ /* 0x000fe200078e00ff */
[----:B------:R-:W-:Y:S01]  /*c240*/  LEA R12, R12, R13, 0x1 ;  /* 0x0000000d0c0c7211 */ /* 0x000fe200078e08ff */
[----:B-1----:R-:W-:Y:S01]  /*c250*/  FMUL.FTZ R96, R8, R96 ;  /* 0x0000006008607220 */ /* 0x002fe20000410000 */
[----:B------:R-:W-:Y:S01]  /*c260*/  ISETP.NE.U32.AND P0, PT, R14, 0x1, PT ;  /* 0x000000010e00780c */ /* 0x000fe20003f05070 */
[----:B------:R-:W-:Y:S01]  /*c270*/  FMUL.FTZ R97, R8, R97 ;  /* 0x0000006108617220 */ /* 0x000fe20000410000 */
[----:B------:R-:W-:Y:S01]  /*c280*/  SHF.L.U32 R14, R12, 0x2, RZ ;  /* 0x000000020c0e7819 */ /* 0x000fe200000006ff */
[C---:B------:R-:W-:Y:S01]  /*c290*/  FMUL.FTZ R68, R8.reuse, R68 ;  /* 0x0000004408447220 */ /* 0x040fe20000410000 */
[----:B------:R-:W-:Y:S01]  /*c2a0*/  SEL R9, R9, 0x20, !P0 ;  /* 0x0000002009097807 */ /* 0x000fe20004000000 */
[----:B------:R-:W-:Y:S01]  /*c2b0*/  FMUL.FTZ R69, R8, R69 ;  /* 0x0000004508457220 */ /* 0x000fe20000410000 */
[C---:B------:R-:W-:Y:S01]  /*c2c0*/  IADD3 R16, R14.reuse, 0x80, RZ ;  /* 0x000000800e107810 */ /* 0x040fe20007ffe0ff */
[C---:B--2---:R-:W-:Y:S01]  /*c2d0*/  FMUL.FTZ R99, R7.reuse, R99 ;  /* 0x0000006307637220 */ /* 0x044fe20000410000 */
[----:B------:R-:W-:Y:S01]  /*c2e0*/  @P2 IADD3 R16, R14, -0x80, RZ ;  /* 0xffffff800e102810 */ /* 0x000fe20007ffe0ff */
[----:B------:R-:W-:Y:S01]  /*c2f0*/  FMUL.FTZ R98, R7, R98 ;  /* 0x0000006207627220 */ /* 0x000fe20000410000 */
[----:B------:R-:W-:Y:S01]  /*c300*/  STS.64 [R12.X4], R96 ;  /* 0x000000600c007388 */ /* 0x000fe20000004a00 */
[----:B------:R-:W-:Y:S01]  /*c310*/  FMUL.FTZ R92, R8, R92 ;  /* 0x0000005c085c7220 */ /* 0x000fe20000410000 */
[----:B------:R-:W-:Y:S01]  /*c320*/  LOP3.LUT R10, R10, 0xffffffe0, RZ, 0xc0, !PT ;  /* 0xffffffe00a0a7812 */ /* 0x000fe200078ec0ff */
[C---:B------:R-:W-:Y:S01]  /*c330*/  FMUL.FTZ R93, R8.reuse, R93 ;  /* 0x0000005d085d7220 */ /* 0x040fe20000410000 */
[----:B------:R1:W-:Y:S01]  /*c340*/  STS.64 [R12.X4+0x800], R98 ;  /* 0x000800620c007388 */ /* 0x0003e20000004a00 */
[C---:B------:R-:W-:Y:S01]  /*c350*/  FMUL.FTZ R72, R8.reuse, R72 ;  /* 0x0000004808487220 */ /* 0x040fe20000410000 */
[----:B------:R-:W2:Y:S01]  /*c360*/  @P4 MUFU.LG2 R5, R5 ;  /* 0x0000000500054308 */ /* 0x000ea20000000c00 */
[----:B------:R-:W-:Y:S01]  /*c370*/  FMUL.FTZ R73, R8, R73 ;  /* 0x0000004908497220 */ /* 0x000fe20000410000 */
[----:B------:R-:W-:Y:S01]  /*c380*/  IADD3 R10, -R10, R3, RZ ;  /* 0x000000030a0a7210 */ /* 0x000fe20007ffe1ff */
[C---:B------:R-:W-:Y:S01]  /*c390*/  FMUL.FTZ R76, R8.reuse, R76 ;  /* 0x0000004c084c7220 */ /* 0x040fe20000410000 */
[----:B------:R-:W-:Y:S01]  /*c3a0*/  MOV R3, 0xff800000 ;  /* 0xff80000000037802 */ /* 0x000fe20000000f00 */
[----:B------:R-:W-:Y:S01]  /*c3b0*/  FMUL.FTZ R77, R8, R77 ;  /* 0x0000004d084d7220 */ /* 0x000fe20000410000 */
[----:B------:R-:W-:Y:S01]  /*c3c0*/  LOP3.LUT P0, RZ, R10, 0x3, RZ, 0xc0, !PT ;  /* 0x000000030aff7812 */ /* 0x000fe2000780c0ff */
[C---:B------:R-:W-:Y:S01]  /*c3d0*/  FMUL.FTZ R88, R8.reuse, R88 ;  /* 0x0000005808587220 */ /* 0x040fe20000410000 */
[----:B------:R-:W3:Y:S01]  /*c3e0*/  @P3 MUFU.LG2 R4, R4 ;  /* 0x0000000400043308 */ /* 0x000ee20000000c00 */
[----:B------:R-:W-:-:S02]  /*c3f0*/  FMUL.FTZ R89, R8, R89 ;  /* 0x0000005908597220 */ /* 0x000fc40000410000 */
[C---:B------:R-:W-:Y:S02]  /*c400*/  FMUL.FTZ R80, R8.reuse, R80 ;  /* 0x0000005008507220 */ /* 0x040fe40000410000 */
[C---:B------:R-:W-:Y:S02]  /*c410*/  FMUL.FTZ R81, R8.reuse, R81 ;  /* 0x0000005108517220 */ /* 0x040fe40000410000 */
[C---:B------:R-:W-:Y:S02]  /*c420*/  FMUL.FTZ R84, R8.reuse, R84 ;  /* 0x0000005408547220 */ /* 0x040fe40000410000 */
[----:B------:R-:W-:Y:S01]  /*c430*/  FMUL.FTZ R85, R8, R85 ;  /* 0x0000005508557220 */ /* 0x000fe20000410000 */
[----:B------:R-:W-:Y:S01]  /*c440*/  MOV R8, 0x40 ;  /* 0x0000004000087802 */ /* 0x000fe20000000f00 */
[C---:B------:R-:W-:Y:S02]  /*c450*/  FMUL.FTZ R71, R7.reuse, R71 ;  /* 0x0000004707477220 */ /* 0x040fe40000410000 */
[----:B------:R-:W-:-:S02]  /*c460*/  FMUL.FTZ R70, R7, R70 ;  /* 0x0000004607467220 */ /* 0x000fc40000410000 */
[C---:B------:R-:W-:Y:S02]  /*c470*/  FMUL.FTZ R95, R7.reuse, R95 ;  /* 0x0000005f075f7220 */ /* 0x040fe40000410000 */
[----:B------:R-:W-:Y:S01]  /*c480*/  FMUL.FTZ R94, R7, R94 ;  /* 0x0000005e075e7220 */ /* 0x000fe20000410000 */
[----:B-1----:R-:W-:Y:S01]  /*c490*/  IADD3 R12, R9, R16, RZ ;  /* 0x00000010090c7210 */ /* 0x002fe20007ffe0ff */
        /* <DEDUP_REMOVED lines=10> */
[----:B------:R-:W-:Y:S01]  /*c540*/  SEL R7, R8, 0xffffffc0, !P1 ;  /* 0xffffffc008077807 */ /* 0x000fe20004800000 */
[----:B--2---:R-:W-:Y:S01]  /*c550*/  @P4 FMUL.FTZ R5, R5, 0.69314718246459960938 ;  /* 0x3f31721805054820 */ /* 0x004fe20000410000 */
[----:B------:R-:W-:-:S02]  /*c560*/  IADD3 R8, R14, R9, RZ ;  /* 0x000000090e087210 */ /* 0x000fc40007ffe0ff */
[----:B------:R-:W1:Y:S01]  /*c570*/  S2R R9, SR_CTAID.Z ;  /* 0x0000000000097919 */ /* 0x000e620000002700 */
[----:B------:R-:W-:Y:S01]  /*c580*/  IMAD.IADD R13, R14, 0x1, R7 ;  /* 0x000000010e0d7824 */ /* 0x000fe200078e0207 */
[----:B------:R-:W-:Y:S01]  /*c590*/  IADD3 R15, R8, R7, RZ ;  /* 0x00000007080f7210 */ /* 0x000fe20007ffe0ff */
[C---:B------:R-:W-:Y:S01]  /*c5a0*/  IMAD.IADD R40, R7.reuse, 0x1, R12 ;  /* 0x0000000107287824 */ /* 0x040fe200078e020c */
[----:B------:R-:W-:Y:S01]  /*c5b0*/  STS.64 [R8], R68 ;  /* 0x0000004408007388 */ /* 0x000fe20000000a00 */
[----:B------:R-:W-:Y:S01]  /*c5c0*/  IADD3 R14, R7, R16, RZ ;  /* 0x00000010070e7210 */ /* 0x000fe20007ffe0ff */
[----:B------:R-:W-:Y:S02]  /*c5d0*/  @P4 FFMA.FTZ R3, R2, c[0x0][0x238], R5 ;  /* 0x00008e0002034a23 */ /* 0x000fe40000010005 */
[----:B------:R2:W-:Y:S04]  /*c5e0*/  STS.64 [R8+0x800], R70 ;  /* 0x0008004608007388 */ /* 0x0005e80000000a00 */
[----:B------:R-:W-:Y:S04]  /*c5f0*/  STS.64 [R13], R92 ;  /* 0x0000005c0d007388 */ /* 0x000fe80000000a00 */
[----:B------:R-:W-:Y:S04]  /*c600*/  STS.64 [R13+0x800], R94 ;  /* 0x0008005e0d007388 */ /* 0x000fe80000000a00 */
[----:B------:R-:W-:Y:S04]  /*c610*/  STS.64 [R15], R72 ;  /* 0x000000480f007388 */ /* 0x000fe80000000a00 */
[----:B------:R-:W-:Y:S01]  /*c620*/  STS.64 [R15+0x800], R74 ;  /* 0x0008004a0f007388 */ /* 0x000fe20000000a00 */
[----:B-1----:R-:W-:Y:S01]  /*c630*/  IMAD R9, R44, c[0x0][0x1c0], R9 ;  /* 0x000070002c097a24 */ /* 0x002fe200078e0209 */
[----:B------:R-:W-:-:S02]  /*c640*/  SHF.R.S32.HI R44, RZ, 0x1f, R11 ;  /* 0x0000001fff2c7819 */ /* 0x000fc4000001140b */
[----:B------:R-:W-:Y:S02]  /*c650*/  STS.64 [R16], R76 ;  /* 0x0000004c10007388 */ /* 0x000fe40000000a00 */
[----:B------:R-:W-:Y:S02]  /*c660*/  LEA.HI R44, R44, R11, RZ, 0x2 ;  /* 0x0000000b2c2c7211 */ /* 0x000fe400078f10ff */
[----:B------:R-:W-:Y:S02]  /*c670*/  STS.64 [R16+0x800], R78 ;  /* 0x0008004e10007388 */ /* 0x000fe40000000a00 */
[----:B------:R-:W-:Y:S02]  /*c680*/  LOP3.LUT R44, R44, 0xffffffc, RZ, 0xc0, !PT ;  /* 0x0ffffffc2c2c7812 */ /* 0x000fe400078ec0ff */
[----:B--2---:R-:W1:Y:S02]  /*c690*/  S2R R8, SR_CTAID.Y ;  /* 0x0000000000087919 */ /* 0x004e640000002600 */
[----:B------:R-:W-:-:S02]  /*c6a0*/  IADD3 R11, R11, -R44, RZ ;  /* 0x8000002c0b0b7210 */ /* 0x000fc40007ffe0ff */
[----:B------:R-:W-:Y:S02]  /*c6b0*/  STS.64 [R12], R88 ;  /* 0x000000580c007388 */ /* 0x000fe40000000a00 */
[----:B------:R-:W-:Y:S02]  /*c6c0*/  LEA R180, R11, R180, 0x4 ;  /* 0x000000b40bb47211 */ /* 0x000fe400078e20ff */
[----:B------:R-:W-:Y:S04]  /*c6d0*/  STS.64 [R12+0x800], R90 ;  /* 0x0008005a0c007388 */ /* 0x000fe80000000a00 */
[----:B------:R-:W-:Y:S04]  /*c6e0*/  STS.64 [R14], R80 ;  /* 0x000000500e007388 */ /* 0x000fe80000000a00 */
[----:B------:R-:W-:Y:S04]  /*c6f0*/  STS.64 [R14+0x800], R82 ;  /* 0x000800520e007388 */ /* 0x000fe80000000a00 */
[----:B------:R-:W2:Y:S04]  /*c700*/  S2R R7, SR_CTAID.X ;  /* 0x0000000000077919 */ /* 0x000ea80000002500 */
[----:B------:R-:W-:Y:S01]  /*c710*/  STS.64 [R40], R84 ;  /* 0x0000005428007388 */ /* 0x000fe20000000a00 */
[----:B-1----:R-:W-:-:S03]  /*c720*/  IMAD R8, R8, c[0x0][0x210], R175 ;  /* 0x0000840008087a24 */ /* 0x002fc600078e02af */
[----:B------:R-:W-:Y:S01]  /*c730*/  STS.64 [R40+0x800], R86 ;  /* 0x0008005628007388 */ /* 0x000fe20000000a00 */
[----:B------:R-:W-:Y:S02]  /*c740*/  IMAD R8, R8, c[0x0][0x1c0], R9 ;  /* 0x0000700008087a24 */ /* 0x000fe400078e0209 */
[----:B---3--:R-:W-:Y:S01]  /*c750*/  @P3 FMUL.FTZ R9, R4, 0.69314718246459960938 ;  /* 0x3f31721804093820 */ /* 0x008fe20000410000 */
[----:B------:R-:W-:Y:S01]  /*c760*/  BAR.SYNC.DEFER_BLOCKING 0x0 ;  /* 0x0000000000007b1d */ /* 0x000fe20000010000 */
[----:B--2---:R-:W-:-:S04]  /*c770*/  IMAD.SHL.U32 R7, R7, 0x40, RZ ;  /* 0x0000004007077824 */ /* 0x004fc800078e00ff */
[----:B------:R-:W-:Y:S01]  /*c780*/  IMAD R7, R8, c[0x0][0x214], R7 ;  /* 0x0000850008077a24 */ /* 0x000fe200078e0207 */
        /* <DEDUP_REMOVED lines=11> */
[----:B--234-:R-:W-:Y:S02]  /*c840*/  IADD3 R4, R180, 0x8, RZ ;  /* 0x00000008b4047810 */ /* 0x01cfe40007ffe0ff */
[----:B------:R-:W-:-:S02]  /*c850*/  SHF.R.S32.HI R2, RZ, 0x1f, R180 ;  /* 0x0000001fff027819 */ /* 0x000fc400000114b4 */
        /* <DEDUP_REMOVED lines=8> */
.L_x_7115:
[----:B--234-:R-:W-:Y:S05]  /*c8e0*/  BSYNC B0 ;  /* 0x0000000000007941 */ /* 0x01cfea0003800000 */
.L_x_7114:
        /* <DEDUP_REMOVED lines=13> */
[C---:B------:R-:W-:Y:S02]  /*c9c0*/  LEA R8, P0, R3.reuse, c[0x0][0x1d8], 0x2 ;  /* 0x0000760003087a11 */ /* 0x040fe400078010ff */
[C---:B------:R-:W-:Y:S02]  /*c9d0*/  IADD3 R2, R168.reuse, 0x28, RZ ;  /* 0x00000028a8027810 */ /* 0x040fe40007ffe0ff */
        /* <DEDUP_REMOVED lines=10> */
[----:B-1----:R2:W-:Y:S04]  /*ca80*/  @!P0 STG.E.64 [R8.64], R36 ;  /* 0x0000002408008986 */ /* 0x0025e8000c101b0c */
        /* <DEDUP_REMOVED lines=8> */
.L_x_7116:
        /* <DEDUP_REMOVED lines=15> */
.L_x_7926:


//--------------------- .text._ZN5flash24flash_fwd_splitkv_kernelI23Flash_fwd_kernel_traitsILi64ELi64ELi128ELi4ELb0ELb0EN7cutlass10bfloat16_tE19Flash_kernel_traitsILi64ELi64ELi128ELi4ES3_EELb1ELb0ELb0ELb0ELb1ELb1ELb1ELb0EEEvNS_16Flash_fwd_paramsE --------------------------
	.section	.text._ZN5flash24flash_fwd_splitkv_kernelI23Flash_fwd_kernel_traitsILi64ELi64ELi128ELi4ELb0ELb0EN7cutlass10bfloat16_tE19Flash_kernel_traitsILi64ELi64ELi128ELi4ES3_EELb1ELb0ELb0ELb0ELb1ELb1ELb1ELb0EEEvNS_16Flash_fwd_paramsE,"ax",@progbits
	.sectioninfo	@"SHI_REGISTERS=255"
	.align	128
        .global         _ZN5flash24flash_fwd_splitkv_kernelI23Flash_fwd_kernel_traitsILi64ELi64ELi128ELi4ELb0ELb0EN7cutlass10bfloat16_tE19Flash_kernel_traitsILi64ELi64ELi128ELi4ES3_EELb1ELb0ELb0ELb0ELb1ELb1ELb1ELb0EEEvNS_16Flash_fwd_paramsE
        .type           _ZN5flash24flash_fwd_splitkv_kernelI23Flash_fwd_kernel_traitsILi64ELi64ELi128ELi4ELb0ELb0EN7cutlass10bfloat16_tE19Flash_kernel_traitsILi64ELi64ELi128ELi4ES3_EELb1ELb0ELb0ELb0ELb1ELb1ELb1ELb0EEEvNS_16Flash_fwd_paramsE,@function
        .size           _ZN5flash24flash_fwd_splitkv_kernelI23Flash_fwd_kernel_traitsILi64ELi64ELi128ELi4ELb0ELb0EN7cutlass10bfloat16_tE19Flash_kernel_traitsILi64ELi64ELi128ELi4ES3_EELb1ELb0ELb0ELb0ELb1ELb1ELb1ELb0EEEvNS_16Flash_fwd_paramsE,(.L_x_7927 - _ZN5flash24flash_fwd_splitkv_kernelI23Flash_fwd_kernel_traitsILi64ELi64ELi128ELi4ELb0ELb0EN7cutlass10bfloat16_tE19Flash_kernel_traitsILi64ELi64ELi128ELi4ES3_EELb1ELb0ELb0ELb0ELb1ELb1ELb1ELb0EEEvNS_16Flash_fwd_paramsE)
        .other          _ZN5flash24flash_fwd_splitkv_kernelI23Flash_fwd_kernel_traitsILi64ELi64ELi128ELi4ELb0ELb0EN7cutlass10bfloat16_tE19Flash_kernel_traitsILi64ELi64ELi128ELi4ES3_EELb1ELb0ELb0ELb0ELb1ELb1ELb1ELb0EEEvNS_16Flash_fwd_paramsE,@"STO_CUDA_ENTRY STV_DEFAULT"
_ZN5flash24flash_fwd_splitkv_kernelI23Flash_fwd_kernel_traitsILi64ELi64ELi128ELi4ELb0ELb0EN7cutlass10bfloat16_tE19Flash_kernel_traitsILi64ELi64ELi128ELi4ES3_EELb1ELb0ELb0ELb0ELb1ELb1ELb1ELb0EEEvNS_16Flash_fwd_paramsE:
.text._ZN5flash24flash_fwd_splitkv_kernelI23Flash_fwd_kernel_traitsILi64ELi64ELi128ELi4ELb0ELb0EN7cutlass10bfloat16_tE19Flash_kernel_traitsILi64ELi64ELi128ELi4ES3_EELb1ELb0ELb0ELb0ELb1ELb1ELb1ELb0EEEvNS_16Flash_fwd_paramsE:
[----:B------:R-:W-:Y:S02]  /*0000*/  MOV R1, c[0x0][0x28] ;  /* 0x00000a0000017a02 */ /* 0x000fe40000000f00 */
[----:B------:R-:W1:Y:S01]  /*0010*/  I2F.U32.RP R2, c[0x0][0x1c0] ;  /* 0x0000700000027b06 */ /* 0x000e620000209000 */
[----:B------:R-:W2:Y:S01]  /*0020*/  S2R R3, SR_CTAID.Z ;  /* 0x0000000000037919 */ /* 0x000ea20000002700 */
[----:B------:R-:W-:Y:S01]  /*0030*/  IMAD.MOV.U32 R4, RZ, RZ, RZ ;  /* 0x000000ffff047224 */ /* 0x000fe200078e00ff */
[----:B------:R-:W-:Y:S01]  /*0040*/  ISETP.NE.U32.AND P1, PT, RZ, c[0x0][0x1c0], PT ;  /* 0x00007000ff007a0c */ /* 0x000fe20003f25070 */
[----:B------:R-:W-:Y:S01]  /*0050*/  IMAD.MOV.U32 R9, RZ, RZ, -0x1 ;  /* 0xffffffffff097424 */ /* 0x000fe200078e00ff */
[----:B------:R-:W-:-:S03]  /*0060*/  ULDC.64 UR12, c[0x0][0x118] ;  /* 0x00004600000c7ab9 */ /* 0x000fc60000000a00 */
[----:B-1----:R-:W1:Y:S02]  /*0070*/  MUFU.RCP R5, R2 ;  /* 0x0000000200057308 */ /* 0x002e640000001000 */
[----:B-1----:R-:W-:Y:S01]  /*0080*/  IADD3 R5, R5, 0xffffffe, RZ ;  /* 0x0ffffffe05057810 */ /* 0x002fe20007ffe0ff */
[----:B------:R-:W1:Y:S05]  /*0090*/  LDC.U8 R2, c[0x0][0x312] ;  /* 0x0000c480ff027b82 */ /* 0x000e6a0000000000 */
[----:B------:R-:W3:Y:S02]  /*00a0*/  F2I.FTZ.U32.TRUNC.NTZ R5, R5 ;  /* 0x0000000500057305 */ /* 0x000ee4000021f000 */
[----:B---3--:R-:W-:Y:S01]  /*00b0*/  IMAD.MOV R0, RZ, RZ, -R5 ;  /* 0x000000ffff007224 */ /* 0x008fe200078e0a05 */
[----:B-1----:R-:W-:-:S03]  /*00c0*/  ISETP.NE.AND P3, PT, R2, RZ, PT ;  /* 0x000000ff0200720c */ /* 0x002fc60003f65270 */
        /* <DEDUP_REMOVED lines=40> */
.L_x_7117:
[----:B-1-34-:R-:W-:Y:S02]  /*0350*/  MOV R4, c[0x0][0x218] ;  /* 0x0000860000047a02 */ /* 0x01afe40000000f00 */
.L_x_7118:
        /* <DEDUP_REMOVED lines=9> */
[----:B-12--5:R-:W-:-:S03]  /*03f0*/  @P2 IMAD.IADD R6, R5, 0x1, -R8 ;  /* 0x0000000105062824 */ /* 0x026fc600078e0a08 */
        /* <DEDUP_REMOVED lines=16> */
[----:B------:R-:W-:Y:S01]  /*0500*/  IADD3 R7, R6, 0x7f, RZ ;  /* 0x0000007f06077810 */ /* 0x000fe20007ffe0ff */
        /* <DEDUP_REMOVED lines=12> */
[----:B------:R-:W-:Y:S01]  /*05d0*/  IADD3 R5, -R27, 0xbf, R78 ;  /* 0x000000bf1b057810 */ /* 0x000fe20007ffe14e */
[----:B------:R-:W1:Y:S03]  /*05e0*/  S2R R4, SR_TID.X ;  /* 0x0000000000047919 */ /* 0x000e660000002100 */
[----:B------:R-:W-:-:S04]  /*05f0*/  IADD3 R5, R5, c[0x0][0x2e8], R6 ;  /* 0x0000ba0005057a10 */ /* 0x000fc80007ffe006 */
[----:B------:R-:W-:-:S03]  /*0600*/  SHF.R.S32.HI R24, RZ, 0x1f, R5 ;  /* 0x0000001fff187819 */ /* 0x000fc60000011405 */
[----:B------:R-:W-:Y:S02]  /*0610*/  @P2 IADD3 R10, R10, 0x1, RZ ;  /* 0x000000010a0a2810 */ /* 0x000fe40007ffe0ff */
[----:B------:R-:W-:-:S03]  /*0620*/  LEA.HI R24, R24, R5, RZ, 0x7 ;  /* 0x0000000518187211 */ /* 0x000fc600078f38ff */
[----:B------:R-:W-:Y:S01]  /*0630*/  IMAD.MOV.U32 R3, RZ, RZ, R10 ;  /* 0x000000ffff037224 */ /* 0x000fe200078e000a */
[----:B------:R-:W-:Y:S02]  /*0640*/  SHF.R.S32.HI R10, RZ, 0x1f, R7 ;  /* 0x0000001fff0a7819 */ /* 0x000fe40000011407 */
[----:B------:R-:W-:Y:S01]  /*0650*/  SHF.R.S32.HI R24, RZ, 0x7, R24 ;  /* 0x00000007ff187819 */ /* 0x000fe20000011418 */
[----:B------:R-:W-:Y:S01]  /*0660*/  @!P0 IMAD.MOV R3, RZ, RZ, -R3 ;  /* 0x000000ffff038224 */ /* 0x000fe200078e0a03 */
[----:B------:R-:W-:Y:S02]  /*0670*/  @!P1 LOP3.LUT R3, RZ, c[0x0][0x10], RZ, 0x33, !PT ;  /* 0x00000400ff039a12 */ /* 0x000fe400078e33ff */
[----:B------:R-:W-:-:S03]  /*0680*/  LEA.HI R10, R10, R7, RZ, 0x7 ;  /* 0x000000070a0a7211 */ /* 0x000fc600078f38ff */
[----:B------:R-:W-:Y:S01]  /*0690*/  IMAD R175, R3, R2, RZ ;  /* 0x0000000203af7224 */ /* 0x000fe200078e02ff */
[----:B------:R-:W-:-:S03]  /*06a0*/  SHF.R.S32.HI R10, RZ, 0x7, R10 ;  /* 0x00000007ff0a7819 */ /* 0x000fc6000001140a */
        /* <DEDUP_REMOVED lines=77> */
.L_x_7119:
        /* <DEDUP_REMOVED lines=30> */
[----:B-----5:R-:W-:Y:S01]  /*0d60*/  IMAD.HI.U32 R3, R11, R2, R10 ;  /* 0x000000020b037227 */ /* 0x020fe200078e000a */
        /* <DEDUP_REMOVED lines=47> */
[----:B------:R-:W-:Y:S02]  /*1060*/  IMAD.MOV.U32 R36, RZ, RZ, R10 ;  /* 0x000000ffff247224 */ /* 0x000fe400078e000a */
        /* <DEDUP_REMOVED lines=14> */
.L_x_7120:
        /* <DEDUP_REMOVED lines=16> */
.L_x_7122:
[----:B------:R-:W-:-:S04]  /*1250*/  IABS R5, c[0x0][0x1c8] ;  /* 0x0000720000057a13 */ /* 0x000fc80000000000 */
[----:B------:R-:W1:Y:S08]  /*1260*/  I2F.RP R7, R5 ;  /* 0x0000000500077306 */ /* 0x000e700000209400 */
[----:B-1----:R-:W1:Y:S02]  /*1270*/  MUFU.RCP R12, R7 ;  /* 0x00000007000c7308 */ /* 0x002e640000001000 */
[----:B-1----:R-:W-:-:S02]  /*1280*/  IADD3 R12, R12, 0xffffffe, RZ ;  /* 0x0ffffffe0c0c7810 */ /* 0x002fc40007ffe0ff */
[----:B------:R-:W-:-:S04]  /*1290*/  LEA R7, R24, 0xffffff80, 0x7 ;  /* 0xffffff8018077811 */ /* 0x000fc800078e38ff */
[----:B------:R-:W1:Y:S01]  /*12a0*/  F2I.FTZ.U32.TRUNC.NTZ R13, R12 ;  /* 0x0000000c000d7305 */ /* 0x000e62000021f000 */
[----:B------:R-:W-:-:S04]  /*12b0*/  IMAD.WIDE.U32 R10, R7, c[0x0][0x198], R10 ;  /* 0x00006600070a7a25 */ /* 0x000fc800078e000a */
        /* <DEDUP_REMOVED lines=9> */
[----:B------:R-:W-:-:S03]  /*1350*/  @P4 IMAD.IADD R2, R8, 0x1, R15 ;  /* 0x0000000108024824 */ /* 0x000fc600078e020f */
[----:B------:R-:W-:Y:S01]  /*1360*/  ISETP.GT.U32.AND P1, PT, R5, R0, PT ;  /* 0x000000000500720c */ /* 0x000fe20003f24070 */
[----:B------:R-:W-:-:S04]  /*1370*/  @P4 IMAD.WIDE.U32 R32, R2, c[0x0][0x1a0], RZ ;  /* 0x0000680002204a25 */ /* 0x000fc800078e00ff */
[----:B------:R-:W-:-:S08]  /*1380*/  @P4 IMAD R2, R2, c[0x0][0x1a4], R33 ;  /* 0x0000690002024a24 */ /* 0x000fd000078e0221 */
        /* <DEDUP_REMOVED lines=29> */
.L_x_7121:
[----:B------:R-:W-:Y:S01]  /*1560*/  ISETP.NE.AND P1, PT, R9, -0x1, PT ;  /* 0xffffffff0900780c */ /* 0x000fe20003f25270 */
[----:B------:R-:W-:Y:S01]  /*1570*/  IMAD.MOV.U32 R101, RZ, RZ, c[0x0][0x198] ;  /* 0x00006600ff657624 */ /* 0x000fe200078e00ff */
[----:B-----5:R-:W-:Y:S01]  /*1580*/  SHF.R.S32.HI R3, RZ, 0x1f, R4 ;  /* 0x0000001fff037819 */ /* 0x020fe20000011404 */
[----:B------:R-:W-:Y:S01]  /*1590*/  IMAD R12, R12, c[0x0][0x1b8], RZ ;  /* 0x00006e000c0c7a24 */ /* 0x000fe200078e02ff */
[----:B------:R-:W-:Y:S02]  /*15a0*/  IADD3 R173, -R78, R27, RZ ;  /* 0x0000001b4ead7210 */ /* 0x000fe40007ffe1ff */
[-C--:B------:R-:W-:Y:S01]  /*15b0*/  LEA.HI R13, R3, R4.reuse, RZ, 0x3 ;  /* 0x00000004030d7211 */ /* 0x080fe200078f18ff */
[----:B------:R-:W-:Y:S01]  /*15c0*/  IMAD R12, R21, c[0x0][0x1bc], R12 ;  /* 0x00006f00150c7a24 */ /* 0x000fe200078e020c */
[----:B------:R-:W-:Y:S02]  /*15d0*/  LEA.HI R16, R3, R4, RZ, 0x6 ;  /* 0x0000000403107211 */ /* 0x000fe400078f30ff */
[----:B------:R-:W-:-:S02]  /*15e0*/  SHF.R.S32.HI R10, RZ, 0x3, R13 ;  /* 0x00000003ff0a7819 */ /* 0x000fc4000001140d */
[----:B------:R-:W-:Y:S01]  /*15f0*/  LOP3.LUT R13, R13, 0xfffffff8, RZ, 0xc0, !PT ;  /* 0xfffffff80d0d7812 */ /* 0x000fe200078ec0ff */
[----:B------:R-:W-:Y:S01]  /*1600*/  @P1 IMAD.WIDE.U32 R22, R9, c[0x0][0x190], RZ ;  /* 0x0000640009161a25 */ /* 0x000fe200078e00ff */
[----:B------:R-:W-:Y:S02]  /*1610*/  @!P1 SHF.R.S32.HI R8, RZ, 0x1f, R181 ;  /* 0x0000001fff089819 */ /* 0x000fe400000114b5 */
[C---:B------:R-:W-:Y:S01]  /*1620*/  IADD3 R25, R10.reuse, 0x10, RZ ;  /* 0x000000100a197810 */ /* 0x040fe20007ffe0ff */
[----:B------:R-:W-:Y:S01]  /*1630*/  @!P1 IMAD.WIDE.U32 R14, R181, c[0x0][0x178], RZ ;  /* 0x00005e00b50e9a25 */ /* 0x000fe200078e00ff */
[----:B------:R-:W-:Y:S02]  /*1640*/  IADD3 R17, R10, 0x30, RZ ;  /* 0x000000300a117810 */ /* 0x000fe40007ffe0ff */
[-C--:B------:R-:W-:Y:S01]  /*1650*/  ISETP.GE.AND P3, PT, R25, R173.reuse, PT ;  /* 0x000000ad1900720c */ /* 0x080fe20003f66270 */
[----:B------:R-:W-:Y:S01]  /*1660*/  @!P1 IMAD R8, R8, c[0x0][0x178], RZ ;  /* 0x00005e0008089a24 */ /* 0x000fe200078e02ff */
[----:B------:R-:W-:Y:S01]  /*1670*/  SHF.R.S32.HI R11, RZ, 0x1f, R10 ;  /* 0x0000001fff0b7819 */ /* 0x000fe2000001140a */
[----:B------:R-:W-:Y:S01]  /*1680*/  @P1 IMAD R9, R9, c[0x0][0x194], R23 ;  /* 0x0000650009091a24 */ /* 0x000fe200078e0217 */
[C---:B------:R-:W-:Y:S01]  /*1690*/  IADD3 R19, R10.reuse, 0x20, RZ ;  /* 0x000000200a137810 */ /* 0x040fe20007ffe0ff */
[----:B------:R-:W-:Y:S01]  /*16a0*/  @!P1 IMAD R8, R181, c[0x0][0x17c], R8 ;  /* 0x00005f00b5089a24 */ /* 0x000fe200078e0208 */
[-C--:B------:R-:W-:Y:S01]  /*16b0*/  ISETP.GE.AND P6, PT, R10, R173.reuse, PT ;  /* 0x000000ad0a00720c */ /* 0x080fe20003fc6270 */
[----:B------:R-:W-:Y:S01]  /*16c0*/  @!P1 IMAD.MOV.U32 R22, RZ, RZ, R14 ;  /* 0x000000ffff169224 */ /* 0x000fe200078e000e */
[----:B------:R-:W-:Y:S01]  /*16d0*/  SHF.R.S32.HI R14, RZ, 0x1f, R28 ;  /* 0x0000001fff0e7819 */ /* 0x000fe2000001141c */
[----:B------:R-:W-:Y:S01]  /*16e0*/  @!P1 IMAD.IADD R9, R15, 0x1, R8 ;  /* 0x000000010f099824 */ /* 0x000fe200078e0208 */
[----:B------:R-:W-:Y:S01]  /*16f0*/  ISETP.GE.AND P2, PT, R19, R173, PT ;  /* 0x000000ad1300720c */ /* 0x000fe20003f46270 */
[----:B------:R-:W-:Y:S01]  /*1700*/  IMAD.IADD R8, R4, 0x1, -R13 ;  /* 0x0000000104087824 */ /* 0x000fe200078e0a0d */
[----:B------:R-:W-:Y:S01]  /*1710*/  IADD3 R178, R24, -0x1, RZ ;  /* 0xffffffff18b27810 */ /* 0x000fe20007ffe0ff */
[----:B------:R-:W-:Y:S01]  /*1720*/  IMAD.SHL.U32 R15, R10, 0x40, RZ ;  /* 0x000000400a0f7824 */ /* 0x000fe200078e00ff */
[----:B------:R-:W-:Y:S01]  /*1730*/  LEA.HI R174, R3, R4, RZ, 0x4 ;  /* 0x0000000403ae7211 */ /* 0x000fe200078f20ff */
[----:B------:R-:W-:Y:S01]  /*1740*/  IMAD.WIDE R34, R35, 0x40, R10 ;  /* 0x0000004023227825 */ /* 0x000fe200078e020a */
[----:B------:R-:W-:-:S02]  /*1750*/  SHF.L.U32 R18, R8, 0x3, RZ ;  /* 0x0000000308127819 */ /* 0x000fc400000006ff */
[----:B------:R-:W-:Y:S01]  /*1760*/  LOP3.LUT R15, R15, 0x1c0, RZ, 0xc0, !PT ;  /* 0x000001c00f0f7812 */ /* 0x000fe200078ec0ff */
[----:B------:R-:W-:Y:S01]  /*1770*/  IMAD.SHL.U32 R16, R16, 0x8, RZ ;  /* 0x0000000810107824 */ /* 0x000fe200078e00ff */
[----:B------:R-:W-:Y:S01]  /*1780*/  IADD3 R32, P5, R18, R32, RZ ;  /* 0x0000002012207210 */ /* 0x000fe20007fbe0ff */
[----:B------:R-:W-:Y:S01]  /*1790*/  IMAD R29, R14, c[0x0][0x1a8], RZ ;  /* 0x00006a000e1d7a24 */ /* 0x000fe200078e02ff */
[----:B------:R-:W-:Y:S01]  /*17a0*/  SHF.R.S32.HI R13, RZ, 0x1f, R18 ;  /* 0x0000001fff0d7819 */ /* 0x000fe20000011412 */
[----:B------:R-:W-:Y:S01]  /*17b0*/  IMAD R125, R11, c[0x0][0x198], RZ ;  /* 0x000066000b7d7a24 */ /* 0x000fe200078e02ff */
[C---:B------:R-:W-:Y:S02]  /*17c0*/  IADD3 R36, P4, R18.reuse, R36, RZ ;  /* 0x0000002412247210 */ /* 0x040fe40007f9e0ff */
[----:B------:R-:W-:Y:S01]  /*17d0*/  IADD3 R22, P1, R18, R22, RZ ;  /* 0x0000001612167210 */ /* 0x000fe20007f3e0ff */
[----:B------:R-:W-:Y:S01]  /*17e0*/  IMAD.X R33, R13, 0x1, R2, P5 ;  /* 0x000000010d217824 */ /* 0x000fe200028e0602 */
[----:B------:R-:W-:Y:S01]  /*17f0*/  LOP3.LUT R18, R15, 0x38, R18, 0xf8, !PT ;  /* 0x000000380f127812 */ /* 0x000fe200078ef812 */
[----:B------:R-:W-:Y:S01]  /*1800*/  IMAD.X R37, R13, 0x1, R0, P4 ;  /* 0x000000010d257824 */ /* 0x000fe200020e0600 */
[----:B------:R-:W-:Y:S01]  /*1810*/  ISETP.GE.AND P5, PT, R17, R173, PT ;  /* 0x000000ad1100720c */ /* 0x000fe20003fa6270 */
[----:B------:R-:W-:Y:S01]  /*1820*/  @!P6 IMAD R2, R35, c[0x0][0x190], RZ ;  /* 0x000064002302ea24 */ /* 0x000fe200078e02ff */
[----:B------:R-:W-:Y:S01]  /*1830*/  SHF.R.U32.HI R15, RZ, 0x3, R15 ;  /* 0x00000003ff0f7819 */ /* 0x000fe2000001160f */
[----:B------:R-:W-:Y:S01]  /*1840*/  IMAD.WIDE.U32 R36, R10, c[0x0][0x198], R36 ;  /* 0x000066000a247a25 */ /* 0x000fe200078e0024 */
[----:B------:R-:W-:-:S02]  /*1850*/  IADD3.X R23, R13, R9, RZ, P1, !PT ;  /* 0x000000090d177210 */ /* 0x000fc40000ffe4ff */
[----:B------:R-:W-:Y:S01]  /*1860*/  LOP3.LUT R15, R18, R15, RZ, 0x3c, !PT ;  /* 0x0000000f120f7212 */ /* 0x000fe200078e3cff */
[C---:B------:R-:W-:Y:S01]  /*1870*/  @!P6 IMAD R2, R34.reuse, c[0x0][0x194], R2 ;  /* 0x000065002202ea24 */ /* 0x040fe200078e0202 */
[----:B------:R-:W-:Y:S01]  /*1880*/  @!P3 IADD3 R30, P1, R34, 0x10, RZ ;  /* 0x00000010221eb810 */ /* 0x000fe20007f3e0ff */
[----:B------:R-:W-:Y:S01]  /*1890*/  IMAD R125, R10, c[0x0][0x19c], R125 ;  /* 0x000067000a7d7a24 */ /* 0x000fe200078e027d */
[----:B------:R-:W-:Y:S01]  /*18a0*/  LOP3.LUT R179, R15, 0xfffffe00, R16, 0xf8, !PT ;  /* 0xfffffe000fb37812 */ /* 0x000fe200078ef810 */
[----:B------:R-:W-:Y:S01]  /*18b0*/  IMAD R15, R28, c[0x0][0x1ac], R29 ;  /* 0x00006b001c0f7a24 */ /* 0x000fe200078e021d */
[----:B------:R-:W-:Y:S01]  /*18c0*/  @!P2 IADD3 R13, P4, R34, 0x20, RZ ;  /* 0x00000020220da810 */ /* 0x000fe20007f9e0ff */
[----:B------:R-:W-:Y:S01]  /*18d0*/  IMAD.WIDE.U32 R28, R28, c[0x0][0x1a8], R22 ;  /* 0x00006a001c1c7a25 */ /* 0x000fe200078e0016 */
[----:B------:R-:W-:Y:S02]  /*18e0*/  MOV R124, R36 ;  /* 0x00000024007c7202 */ /* 0x000fe40000000f00 */
[----:B------:R-:W-:Y:S01]  /*18f0*/  @!P2 IADD3.X R18, RZ, R35, RZ, P4, !PT ;  /* 0x00000023ff12a210 */ /* 0x000fe200027fe4ff */
[----:B------:R-:W-:Y:S01]  /*1900*/  @!P3 IMAD.X R9, RZ, RZ, R35, P1 ;  /* 0x000000ffff09b224 */ /* 0x000fe200008e0623 */
[----:B------:R-:W-:Y:S01]  /*1910*/  @!P5 IADD3 R0, P1, R34, 0x30, RZ ;  /* 0x000000302200d810 */ /* 0x000fe20007f3e0ff */
[----:B------:R-:W-:Y:S01]  /*1920*/  IMAD.IADD R29, R29, 0x1, R15 ;  /* 0x000000011d1d7824 */ /* 0x000fe200078e020f */
[----:B------:R-:W-:Y:S01]  /*1930*/  IADD3 R16, P4, R10, R7, RZ ;  /* 0x000000070a107210 */ /* 0x000fe20007f9e0ff */
[----:B------:R-:W-:Y:S01]  /*1940*/  @!P3 IMAD R9, R9, c[0x0][0x190], RZ ;  /* 0x000064000909ba24 */ /* 0x000fe200078e02ff */
[----:B------:R-:W-:Y:S01]  /*1950*/  SHF.L.U32 R7, R178, 0x7, RZ ;  /* 0x00000007b2077819 */ /* 0x000fe200000006ff */
[----:B------:R-:W-:Y:S01]  /*1960*/  @!P5 IMAD.X R15, RZ, RZ, R35, P1 ;  /* 0x000000ffff0fd224 */ /* 0x000fe200008e0623 */
[----:B------:R-:W-:Y:S01]  /*1970*/  IADD3.X R14, R11, R5, RZ, P4, !PT ;  /* 0x000000050b0e7210 */ /* 0x000fe200027fe4ff */
[----:B------:R-:W-:Y:S01]  /*1980*/  @!P6 IMAD.WIDE.U32 R34, R34, c[0x0][0x190], R28 ;  /* 0x000064002222ea25 */ /* 0x000fe200078e001c */
[----:B------:R-:W-:-:S02]  /*1990*/  SHF.L.U32 R179, R179, 0x1, RZ ;  /* 0x00000001b3b37819 */ /* 0x000fc400000006ff */
[----:B------:R-:W-:Y:S01]  /*19a0*/  IADD3 R11, R10, 0x60, RZ ;  /* 0x000000600a0b7810 */ /* 0x000fe20007ffe0ff */
[----:B------:R-:W-:Y:S01]  /*19b0*/  @!P3 IMAD.MOV.U32 R22, RZ, RZ, R28 ;  /* 0x000000ffff16b224 */ /* 0x000fe200078e001c */
[----:B------:R-:W-:Y:S01]  /*19c0*/  LEA.HI R76, R3, R4, RZ, 0x5 ;  /* 0x00000004034c7211 */ /* 0x000fe200078f28ff */
[----:B------:R-:W-:Y:S01]  /*19d0*/  @!P3 IMAD.MOV.U32 R23, RZ, RZ, R29 ;  /* 0x000000ffff17b224 */ /* 0x000fe200078e001d */
[----:B------:R-:W-:Y:S01]  /*19e0*/  SHF.L.U32 R128, R4, 0x1, RZ ;  /* 0x0000000104807819 */ /* 0x000fe200000006ff */
[C---:B------:R-:W-:Y:S01]  /*19f0*/  @!P3 IMAD R9, R30.reuse, c[0x0][0x194], R9 ;  /* 0x000065001e09ba24 */ /* 0x040fe200078e0209 */
[----:B------:R-:W-:Y:S01]  /*1a00*/  SHF.R.S32.HI R26, RZ, 0x5, R76 ;  /* 0x00000005ff1a7819 */ /* 0x000fe2000001144c */
[----:B------:R-:W-:Y:S01]  /*1a10*/  @!P3 IMAD.WIDE.U32 R30, R30, c[0x0][0x190], R22 ;  /* 0x000064001e1eba25 */ /* 0x000fe200078e0016 */
[----:B------:R-:W-:Y:S02]  /*1a20*/  @!P6 LEA R22, P1, R34, c[0x0][0x160], 0x1 ;  /* 0x000058002216ea11 */ /* 0x000fe400078208ff */
[----:B------:R-:W-:Y:S01]  /*1a30*/  LOP3.LUT R128, R128, 0x6, RZ, 0xc0, !PT ;  /* 0x0000000680807812 */ /* 0x000fe200078ec0ff */
[----:B------:R-:W-:-:S02]  /*1a40*/  @!P6 IMAD.IADD R2, R35, 0x1, R2 ;  /* 0x000000012302e824 */ /* 0x000fc400078e0202 */
[----:B------:R-:W-:Y:S02]  /*1a50*/  @!P2 IMAD R18, R18, c[0x0][0x190], RZ ;  /* 0x000064001212aa24 */ /* 0x000fe400078e02ff */
[----:B------:R-:W-:Y:S01]  /*1a60*/  @!P2 IMAD.MOV.U32 R35, RZ, RZ, R29 ;  /* 0x000000ffff23a224 */ /* 0x000fe200078e001d */
[----:B------:R-:W-:Y:S01]  /*1a70*/  @!P6 LEA.HI.X R23, R34, c[0x0][0x164], R2, 0x1, P1 ;  /* 0x000059002217ea11 */ /* 0x000fe200008f0c02 */
[----:B------:R-:W-:Y:S01]  /*1a80*/  @!P3 IMAD.IADD R9, R31, 0x1, R9 ;  /* 0x000000011f09b824 */ /* 0x000fe200078e0209 */
[----:B------:R-:W-:Y:S01]  /*1a90*/  @!P2 MOV R34, R28 ;  /* 0x0000001c0022a202 */ /* 0x000fe20000000f00 */
[----:B------:R-:W-:Y:S01]  /*1aa0*/  @!P2 IMAD R5, R13, c[0x0][0x194], R18 ;  /* 0x000065000d05aa24 */ /* 0x000fe200078e0212 */
[----:B------:R-:W-:Y:S01]  /*1ab0*/  @!P3 LEA R36, P1, R30, c[0x0][0x160], 0x1 ;  /* 0x000058001e24ba11 */ /* 0x000fe200078208ff */
[----:B------:R-:W-:Y:S01]  /*1ac0*/  @!P5 IMAD R15, R15, c[0x0][0x190], RZ ;  /* 0x000064000f0fda24 */ /* 0x000fe200078e02ff */
[----:B------:R-:W-:Y:S01]  /*1ad0*/  @!PT LDS RZ, [RZ] ;  /* 0x00000000fffff984 */ /* 0x000fe20000000800 */
[----:B------:R-:W-:Y:S01]  /*1ae0*/  @!PT LDS RZ, [RZ] ;  /* 0x00000000fffff984 */ /* 0x000fe20000000800 */
[----:B------:R-:W-:Y:S01]  /*1af0*/  @!PT LDS RZ, [RZ] ;  /* 0x00000000fffff984 */ /* 0x000fe20000000800 */
[----:B------:R1:W-:Y:S01]  /*1b00*/  @!P6 LDGSTS.E.BYPASS.LTC128B.128 [R179], [R22.64] ;  /* 0x0000000016b3efae */ /* 0x0003e2000b901d4c */
[----:B------:R-:W-:Y:S01]  /*1b10*/  @!P2 IMAD.WIDE.U32 R34, R13, c[0x0][0x190], R34 ;  /* 0x000064000d22aa25 */ /* 0x000fe200078e0022 */
[----:B------:R-:W-:-:S03]  /*1b20*/  IADD3 R13, R10, 0x50, RZ ;  /* 0x000000500a0d7810 */ /* 0x000fc60007ffe0ff */
[----:B------:R-:W-:Y:S01]  /*1b30*/  IMAD.IADD R125, R37, 0x1, R125 ;  /* 0x00000001257d7824 */ /* 0x000fe200078e027d */
[----:B------:R-:W-:Y:S01]  /*1b40*/  @!P3 LEA.HI.X R37, R30, c[0x0][0x164], R9, 0x1, P1 ;  /* 0x000059001e25ba11 */ /* 0x000fe200008f0c09 */
[----:B------:R-:W-:Y:S01]  /*1b50*/  IMAD.IADD R2, R6, 0x1, -R7 ;  /* 0x0000000106027824 */ /* 0x000fe200078e0a07 */
[----:B------:R-:W-:Y:S01]  /*1b60*/  @!P2 LEA R30, P1, R34, c[0x0][0x160], 0x1 ;  /* 0x00005800221eaa11 */ /* 0x000fe200078208ff */
[----:B------:R-:W-:Y:S02]  /*1b70*/  @!P2 IMAD.IADD R9, R35, 0x1, R5 ;  /* 0x000000012309a824 */ /* 0x000fe400078e0205 */
[C---:B------:R-:W-:Y:S01]  /*1b80*/  @!P5 IMAD R5, R0.reuse, c[0x0][0x194], R15 ;  /* 0x000065000005da24 */ /* 0x040fe200078e020f */
[-C--:B------:R-:W-:Y:S01]  /*1b90*/  ISETP.GE.AND P4, PT, R25, R2.reuse, PT ;  /* 0x000000021900720c */ /* 0x080fe20003f86270 */
[----:B------:R-:W-:Y:S01]  /*1ba0*/  @!P5 IMAD.WIDE.U32 R28, R0, c[0x0][0x190], R28 ;  /* 0x00006400001cda25 */ /* 0x000fe200078e001c */
[----:B------:R-:W-:Y:S01]  /*1bb0*/  @!P2 LEA.HI.X R31, R34, c[0x0][0x164], R9, 0x1, P1 ;  /* 0x00005900221faa11 */ /* 0x000fe200008f0c09 */
[----:B------:R2:W-:Y:S01]  /*1bc0*/  @!P3 LDGSTS.E.BYPASS.LTC128B.128 [R179+0x800], [R36.64] ;  /* 0x0080000024b3bfae */ /* 0x0005e2000b901d4c */
[-C--:B------:R-:W-:Y:S01]  /*1bd0*/  ISETP.GE.AND P3, PT, R19, R2.reuse, PT ;  /* 0x000000021300720c */ /* 0x080fe20003f66270 */
[----:B------:R-:W-:Y:S01]  /*1be0*/  IMAD.MOV.U32 R0, RZ, RZ, c[0x0][0x19c] ;  /* 0x00006700ff007624 */ /* 0x000fe200078e00ff */
[----:B------:R-:W-:Y:S01]  /*1bf0*/  @!P5 IADD3 R9, R29, R5, RZ ;  /* 0x000000051d09d210 */ /* 0x000fe20007ffe0ff */
[----:B------:R3:W-:Y:S01]  /*1c00*/  @!P2 LDGSTS.E.BYPASS.LTC128B.128 [R179+0x1000], [R30.64] ;  /* 0x010000001eb3afae */ /* 0x0007e2000b901d4c */
[----:B------:R-:W-:Y:S01]  /*1c10*/  @!P5 LEA R40, P6, R28, c[0x0][0x160], 0x1 ;  /* 0x000058001c28da11 */ /* 0x000fe200078c08ff */
[----:B------:R-:W-:Y:S01]  /*1c20*/  IMAD.SHL.U32 R20, R0, 0x20, RZ ;  /* 0x0000002000147824 */ /* 0x000fe200078e00ff */
[----:B------:R-:W-:Y:S01]  /*1c30*/  ISETP.GE.AND P2, PT, R17, R2, PT ;  /* 0x000000021100720c */ /* 0x000fe20003f46270 */
[----:B------:R-:W-:Y:S01]  /*1c40*/  IMAD.WIDE.U32 R32, R21, c[0x0][0x1b8], R32 ;  /* 0x00006e0015207a25 */ /* 0x000fe200078e0020 */
[----:B------:R-:W-:-:S02]  /*1c50*/  @!P5 LEA.HI.X R41, R28, c[0x0][0x164], R9, 0x1, P6 ;  /* 0x000059001c29da11 */ /* 0x000fc400030f0c09 */
[C---:B------:R-:W-:Y:S01]  /*1c60*/  ISETP.GE.AND P6, PT, R10.reuse, R2, PT ;  /* 0x000000020a00720c */ /* 0x040fe20003fc6270 */
[C---:B-1----:R-:W-:Y:S01]  /*1c70*/  IMAD.WIDE.U32 R22, R101.reuse, 0x20, RZ ;  /* 0x0000002065167825 */ /* 0x042fe200078e00ff */
[----:B------:R-:W-:Y:S01]  /*1c80*/  @!P4 LEA R5, P1, R101, R124, 0x4 ;  /* 0x0000007c6505c211 */ /* 0x000fe200078220ff */
[----:B------:R1:W-:Y:S01]  /*1c90*/  @!P5 LDGSTS.E.BYPASS.LTC128B.128 [R179+0x1800], [R40.64] ;  /* 0x0180000028b3dfae */ /* 0x0003e2000b901d4c */
[----:B------:R-:W-:Y:S01]  /*1ca0*/  IADD3 R15, R10, 0x40, RZ ;  /* 0x000000400a0f7810 */ /* 0x000fe20007ffe0ff */
[----:B------:R-:W-:Y:S01]  /*1cb0*/  IMAD.IADD R33, R33, 0x1, R12 ;  /* 0x0000000121217824 */ /* 0x000fe200078e020c */
[----:B------:R-:W-:Y:S02]  /*1cc0*/  @!P4 LEA.HI.X R18, R101, R125, R0, 0x4, P1 ;  /* 0x0000007d6512c211 */ /* 0x000fe400008f2400 */
[----:B------:R-:W-:Y:S01]  /*1cd0*/  @!P4 LEA R38, P1, R5, c[0x0][0x168], 0x1 ;  /* 0x00005a000526ca11 */ /* 0x000fe200078208ff */
[----:B------:R-:W-:Y:S01]  /*1ce0*/  IMAD.WIDE.U32 R32, R16, c[0x0][0x1a0], R32 ;  /* 0x0000680010207a25 */ /* 0x000fe200078e0020 */
[----:B------:R-:W-:-:S02]  /*1cf0*/  IADD3 R9, R10, 0x70, RZ ;  /* 0x000000700a097810 */ /* 0x000fc40007ffe0ff */
[----:B------:R-:W-:Y:S02]  /*1d00*/  @!P4 LEA.HI.X R39, R5, c[0x0][0x16c], R18, 0x1, P1 ;  /* 0x00005b000527ca11 */ /* 0x000fe400008f0c12 */
[C---:B------:R-:W-:Y:S02]  /*1d10*/  @!P6 LEA R28, P5, R124.reuse, c[0x0][0x168], 0x1 ;  /* 0x00005a007c1cea11 */ /* 0x040fe400078a08ff */
[C---:B------:R-:W-:Y:S02]  /*1d20*/  @!P3 IADD3 R18, P1, R124.reuse, R22, RZ ;  /* 0x000000167c12b210 */ /* 0x040fe40007f3e0ff */
[--C-:B------:R-:W-:Y:S02]  /*1d30*/  @!P6 LEA.HI.X R29, R124, c[0x0][0x16c], R125.reuse, 0x1, P5 ;  /* 0x00005b007c1dea11 */ /* 0x100fe400028f0c7d */
[----:B------:R-:W-:Y:S01]  /*1d40*/  @!P3 IADD3.X R5, R125, R23, R20, P1, !PT ;  /* 0x000000177d05b210 */ /* 0x000fe20000ffe414 */
[----:B------:R-:W-:Y:S01]  /*1d50*/  @!P2 IMAD.WIDE.U32 R22, R101, 0x30, R124 ;  /* 0x000000306516a825 */ /* 0x000fe200078e007c */
[----:B------:R-:W-:Y:S01]  /*1d60*/  @!P3 LEA R34, P1, R18, c[0x0][0x168], 0x1 ;  /* 0x00005a001222ba11 */ /* 0x000fe200078208ff */
[----:B------:R4:W-:Y:S01]  /*1d70*/  @!P6 LDGSTS.E.BYPASS.LTC128B.128 [R179+0x2000], [R28.64] ;  /* 0x020000001cb3efae */ /* 0x0009e2000b901d4c */
[----:B------:R-:W-:-:S02]  /*1d80*/  ISETP.GE.AND P6, PT, R15, R2, PT ;  /* 0x000000020f00720c */ /* 0x000fc40003fc6270 */
[----:B------:R-:W-:Y:S01]  /*1d90*/  @!P3 LEA.HI.X R35, R18, c[0x0][0x16c], R5, 0x1, P1 ;  /* 0x00005b001223ba11 */ /* 0x000fe200008f0c05 */
[----:B------:R-:W-:Y:S01]  /*1da0*/  @!P2 IMAD R5, R0, 0x30, RZ ;  /* 0x000000300005a824 */ /* 0x000fe200078e02ff */
[-C--:B------:R-:W-:Y:S01]  /*1db0*/  ISETP.GE.AND P5, PT, R13, R2.reuse, PT ;  /* 0x000000020d00720c */ /* 0x080fe20003fa6270 */
[----:B------:R1:W-:Y:S01]  /*1dc0*/  @!P4 LDGSTS.E.BYPASS.LTC128B.128 [R179+0x2800], [R38.64] ;  /* 0x0280000026b3cfae */ /* 0x0003e2000b901d4c */
[C---:B---3--:R-:W-:Y:S01]  /*1dd0*/  @!P2 LEA R30, P1, R22.reuse, c[0x0][0x168], 0x1 ;  /* 0x00005a00161eaa11 */ /* 0x048fe200078208ff */
[----:B------:R-:W-:Y:S01]  /*1de0*/  @!P2 IMAD.IADD R5, R23, 0x1, R5 ;  /* 0x000000011705a824 */ /* 0x000fe200078e0205 */
[-C--:B------:R-:W-:Y:S01]  /*1df0*/  ISETP.GE.AND P4, PT, R11, R2.reuse, PT ;  /* 0x000000020b00720c */ /* 0x080fe20003f86270 */
[----:B------:R3:W-:Y:S01]  /*1e00*/  @!P3 LDGSTS.E.BYPASS.LTC128B.128 [R179+0x3000], [R34.64] ;  /* 0x0300000022b3bfae */ /* 0x0007e2000b901d4c */
[----:B------:R-:W-:Y:S02]  /*1e10*/  ISETP.GE.AND P3, PT, R9, R2, PT ;  /* 0x000000020900720c */ /* 0x000fe40003f66270 */
[----:B------:R-:W-:-:S02]  /*1e20*/  @!P2 LEA.HI.X R31, R22, c[0x0][0x16c], R5, 0x1, P1 ;  /* 0x00005b00161faa11 */ /* 0x000fc400008f0c05 */
[C---:B------:R-:W-:Y:S02]  /*1e30*/  @!P6 LEA R23, P1, R101.reuse, R124, 0x6 ;  /* 0x0000007c6517e211 */ /* 0x040fe400078230ff */
[----:B------:R-:W-:Y:S01]  /*1e40*/  SHF.L.U32 R12, R8, 0x6, RZ ;  /* 0x00000006080c7819 */ /* 0x000fe200000006ff */
[----:B------:R-:W-:Y:S01]  /*1e50*/  @!P5 IMAD R5, R0, 0x50, RZ ;  /* 0x000000500005d824 */ /* 0x000fe200078e02ff */
[----:B------:R-:W-:Y:S01]  /*1e60*/  @!P6 LEA.HI.X R18, R101, R125, R0, 0x6, P1 ;  /* 0x0000007d6512e211 */ /* 0x000fe200008f3400 */
[----:B------:R1:W-:Y:S01]  /*1e70*/  @!P2 LDGSTS.E.BYPASS.LTC128B.128 [R179+0x3800], [R30.64] ;  /* 0x038000001eb3afae */ /* 0x0003e2000b901d4c */
[C---:B------:R-:W-:Y:S02]  /*1e80*/  @!P6 LEA R22, P1, R23.reuse, c[0x0][0x168], 0x1 ;  /* 0x00005a001716ea11 */ /* 0x040fe400078208ff */
[----:B------:R-:W-:Y:S02]  /*1e90*/  LOP3.LUT R12, R12, 0x1c0, RZ, 0xc0, !PT ;  /* 0x000001c00c0c7812 */ /* 0x000fe400078ec0ff */
[----:B------:R-:W-:Y:S01]  /*1ea0*/  @!P6 LEA.HI.X R23, R23, c[0x0][0x16c], R18, 0x1, P1 ;  /* 0x00005b001717ea11 */ /* 0x000fe200008f0c12 */
[----:B----4-:R-:W-:-:S04]  /*1eb0*/  @!P5 IMAD.WIDE.U32 R28, R101, 0x50, R124 ;  /* 0x00000050651cd825 */ /* 0x010fc800078e007c */
[----:B------:R4:W-:Y:S01]  /*1ec0*/  @!P6 LDGSTS.E.BYPASS.LTC128B.128 [R179+0x4000], [R22.64] ;  /* 0x0400000016b3efae */ /* 0x0009e2000b901d4c */
[----:B------:R-:W-:Y:S02]  /*1ed0*/  ISETP.GE.AND P6, PT, R17, R2, PT ;  /* 0x000000021100720c */ /* 0x000fe40003fc6270 */
[----:B------:R-:W-:Y:S02]  /*1ee0*/  @!P5 IADD3 R5, R29, R5, RZ ;  /* 0x000000051d05d210 */ /* 0x000fe40007ffe0ff */
[----:B------:R-:W-:Y:S01]  /*1ef0*/  @!P5 LEA R20, P1, R28, c[0x0][0x168], 0x1 ;  /* 0x00005a001c14da11 */ /* 0x000fe200078208ff */
[----:B---3--:R-:W-:-:S03]  /*1f00*/  @!P4 IMAD.WIDE.U32 R34, R101, 0x60, R124 ;  /* 0x000000606522c825 */ /* 0x008fc600078e007c */
[----:B------:R-:W-:Y:S01]  /*1f10*/  @!P5 LEA.HI.X R21, R28, c[0x0][0x16c], R5, 0x1, P1 ;  /* 0x00005b001c15da11 */ /* 0x000fe200008f0c05 */
[----:B------:R-:W-:Y:S01]  /*1f20*/  @!P4 IMAD R5, R0, 0x60, RZ ;  /* 0x000000600005c824 */ /* 0x000fe200078e02ff */
[----:B--2---:R-:W-:Y:S01]  /*1f30*/  @!P4 LEA R36, P2, R34, c[0x0][0x168], 0x1 ;  /* 0x00005a002224ca11 */ /* 0x004fe200078408ff */
[----:B------:R-:W-:Y:S02]  /*1f40*/  @!P3 IMAD R0, R0, 0x70, RZ ;  /* 0x000000700000b824 */ /* 0x000fe400078e02ff */
[----:B------:R2:W-:Y:S01]  /*1f50*/  @!P5 LDGSTS.E.BYPASS.LTC128B.128 [R179+0x4800], [R20.64] ;  /* 0x0480000014b3dfae */ /* 0x0005e2000b901d4c */
[----:B------:R-:W-:Y:S01]  /*1f60*/  @!P3 IMAD.WIDE.U32 R28, R101, 0x70, R124 ;  /* 0x00000070651cb825 */ /* 0x000fe200078e007c */
[----:B------:R-:W-:Y:S02]  /*1f70*/  ISETP.GE.AND P5, PT, R15, R2, PT ;  /* 0x000000020f00720c */ /* 0x000fe40003fa6270 */
[----:B------:R-:W-:Y:S01]  /*1f80*/  LOP3.LUT R15, R174, 0xfffffff0, RZ, 0xc0, !PT ;  /* 0xfffffff0ae0f7812 */ /* 0x000fe200078ec0ff */
[----:B------:R-:W-:Y:S01]  /*1f90*/  @!P4 IMAD.IADD R5, R35, 0x1, R5 ;  /* 0x000000012305c824 */ /* 0x000fe200078e0205 */
[----:B------:R-:W-:-:S02]  /*1fa0*/  @!P3 IADD3 R0, R29, R0, RZ ;  /* 0x000000001d00b210 */ /* 0x000fc40007ffe0ff */
[----:B-1----:R-:W-:Y:S02]  /*1fb0*/  @!P3 LEA R38, P1, R28, c[0x0][0x168], 0x1 ;  /* 0x00005a001c26ba11 */ /* 0x002fe400078208ff */
[----:B------:R-:W-:Y:S01]  /*1fc0*/  @!P4 LEA.HI.X R37, R34, c[0x0][0x16c], R5, 0x1, P2 ;  /* 0x00005b002225ca11 */ /* 0x000fe200010f0c05 */
[----:B------:R-:W-:Y:S01]  /*1fd0*/  IMAD R5, R14, c[0x0][0x1a0], RZ ;  /* 0x000068000e057a24 */ /* 0x000fe200078e02ff */
[----:B------:R-:W-:Y:S02]  /*1fe0*/  @!P3 LEA.HI.X R39, R28, c[0x0][0x16c], R0, 0x1, P1 ;  /* 0x00005b001c27ba11 */ /* 0x000fe400008f0c00 */
[-C--:B------:R-:W-:Y:S01]  /*1ff0*/  ISETP.GE.AND P2, PT, R25, R2.reuse, PT ;  /* 0x000000021900720c */ /* 0x080fe20003f46270 */
[----:B------:R1:W-:Y:S01]  /*2000*/  @!P4 LDGSTS.E.BYPASS.LTC128B.128 [R179+0x5000], [R36.64] ;  /* 0x0500000024b3cfae */ /* 0x0003e2000b901d4c */
[----:B------:R-:W-:Y:S01]  /*2010*/  IMAD R177, R16, c[0x0][0x1a4], R5 ;  /* 0x0000690010b17a24 */ /* 0x000fe200078e0205 */
[-C--:B------:R-:W-:Y:S01]  /*2020*/  ISETP.GE.AND P4, PT, R10, R2.reuse, PT ;  /* 0x000000020a00720c */ /* 0x080fe20003f86270 */
[----:B------:R-:W-:Y:S01]  /*2030*/  IMAD.MOV.U32 R5, RZ, RZ, 0x20 ;  /* 0x00000020ff057424 */ /* 0x000fe200078e00ff */
[----:B------:R1:W-:Y:S01]  /*2040*/  @!P3 LDGSTS.E.BYPASS.LTC128B.128 [R179+0x5800], [R38.64] ;  /* 0x0580000026b3bfae */ /* 0x0003e2000b901d4c */
[----:B------:R-:W-:Y:S01]  /*2050*/  ISETP.GE.AND P1, PT, R19, R2, PT ;  /* 0x000000021300720c */ /* 0x000fe20003f26270 */
[----:B------:R-:W-:Y:S01]  /*2060*/  IMAD.IADD R177, R33, 0x1, R177 ;  /* 0x0000000121b17824 */ /* 0x000fe200078e02b1 */
[C---:B------:R-:W-:Y:S01]  /*2070*/  LEA R176, P3, R32.reuse, c[0x0][0x170], 0x1 ;  /* 0x00005c0020b07a11 */ /* 0x040fe200078608ff */
[----:B------:R-:W0:Y:S01]  /*2080*/  LDGDEPBAR ;  /* 0x00000000000079af */ /* 0x000e220000000000 */
[----:B------:R-:W-:Y:S01]  /*2090*/  IMAD R0, R5, c[0x0][0x1a4], RZ ;  /* 0x0000690005007a24 */ /* 0x000fe200078e02ff */
[----:B------:R-:W-:Y:S01]  /*20a0*/  IADD3 R180, -R15, R4, RZ ;  /* 0x000000040fb47210 */ /* 0x000fe20007ffe1ff */
[----:B--2---:R-:W-:Y:S01]  /*20b0*/  IMAD.WIDE.U32 R20, R5, c[0x0][0x1a0], RZ ;  /* 0x0000680005147a25 */ /* 0x004fe200078e00ff */
[----:B------:R-:W-:-:S02]  /*20c0*/  LEA.HI.X R177, R32, c[0x0][0x174], R177, 0x1, P3 ;  /* 0x00005d0020b17a11 */ /* 0x000fc400018f0cb1 */
[----:B------:R-:W-:Y:S02]  /*20d0*/  SHF.R.S32.HI R15, RZ, 0x1f, R180 ;  /* 0x0000001fff0f7819 */ /* 0x000fe400000114b4 */
[----:B------:R-:W-:Y:S02]  /*20e0*/  @!P2 IADD3 R16, P3, R176, R20, RZ ;  /* 0x00000014b010a210 */ /* 0x000fe40007f7e0ff */
[----:B------:R-:W-:Y:S02]  /*20f0*/  SHF.R.S32.HI R174, RZ, 0x4, R174 ;  /* 0x00000004ffae7819 */ /* 0x000fe400000114ae */
[----:B------:R-:W-:Y:S01]  /*2100*/  @!P2 IADD3.X R17, R177, R21, R0, P3, !PT ;  /* 0x00000015b111a210 */ /* 0x000fe20001ffe400 */
[----:B------:R-:W-:Y:S01]  /*2110*/  @!P1 IMAD.MOV.U32 R0, RZ, RZ, c[0x0][0x1a4] ;  /* 0x00006900ff009624 */ /* 0x000fe200078e00ff */
[----:B------:R-:W-:Y:S01]  /*2120*/  ISETP.GE.AND P3, PT, R11, R2, PT ;  /* 0x000000020b00720c */ /* 0x000fe20003f66270 */
[----:B------:R-:W-:Y:S01]  /*2130*/  IMAD.SHL.U32 R11, R10, 0x8, RZ ;  /* 0x000000080a0b7824 */ /* 0x000fe200078e00ff */
[----:B------:R-:W-:-:S02]  /*2140*/  LEA.HI R10, R15, R180, RZ, 0x3 ;  /* 0x000000b40f0a7211 */ /* 0x000fc400078f18ff */
[----:B------:R-:W-:Y:S02]  /*2150*/  LEA.HI R14, R174, R174, RZ, 0x1 ;  /* 0x000000aeae0e7211 */ /* 0x000fe400078f08ff */
[----:B------:R-:W-:Y:S02]  /*2160*/  LOP3.LUT R15, R10, 0xfffffff8, RZ, 0xc0, !PT ;  /* 0xfffffff80a0f7812 */ /* 0x000fe400078ec0ff */
[----:B------:R-:W-:Y:S01]  /*2170*/  LOP3.LUT R171, R14, 0xfffffffe, RZ, 0xc0, !PT ;  /* 0xfffffffe0eab7812 */ /* 0x000fe200078ec0ff */
[----:B------:R-:W-:-:S04]  /*2180*/  DEPBAR.LE SB0, 0x0 ;  /* 0x000080000000791a */ /* 0x000fc80000000000 */
[----:B------:R-:W-:Y:S01]  /*2190*/  BAR.SYNC.DEFER_BLOCKING 0x0 ;  /* 0x0000000000007b1d */ /* 0x000fe20000010000 */
[----:B------:R-:W-:Y:S01]  /*21a0*/  LOP3.LUT R11, R12, 0x8, R11, 0xf8, !PT ;  /* 0x000000080c0b7812 */ /* 0x000fe200078ef80b */
[----:B------:R-:W-:Y:S01]  /*21b0*/  @!P5 IMAD.MOV.U32 R14, RZ, RZ, c[0x0][0x1a4] ;  /* 0x00006900ff0ed624 */ /* 0x000fe200078e00ff */
[----:B------:R-:W-:Y:S02]  /*21c0*/  IADD3 R171, R174, -R171, RZ ;  /* 0x800000abaeab7210 */ /* 0x000fe40007ffe0ff */
[----:B------:R-:W-:Y:S02]  /*21d0*/  @!P6 MOV R28, c[0x0][0x1a0] ;  /* 0x00006800001cea02 */ /* 0x000fe40000000f00 */
[----:B------:R-:W-:-:S03]  /*21e0*/  SHF.L.U32 R25, R10, 0x6, RZ ;  /* 0x000000060a197819 */ /* 0x000fc600000006ff */
[----:B------:R-:W-:Y:S01]  /*21f0*/  @!P6 IMAD.WIDE.U32 R28, R28, 0x60, R176 ;  /* 0x000000601c1ce825 */ /* 0x000fe200078e00b0 */
[----:B------:R-:W-:-:S04]  /*2200*/  LOP3.LUT R25, R25, 0xfffffe00, RZ, 0xc0, !PT ;  /* 0xfffffe0019197812 */ /* 0x000fc800078ec0ff */
[----:B------:R-:W-:Y:S01]  /*2210*/  LEA R3, R26, R25, 0xa ;  /* 0x000000191a037211 */ /* 0x000fe200078e50ff */
        /* <DEDUP_REMOVED lines=18> */
[----:B------:R-:W-:Y:S01]  /*2340*/  @!P5 MOV R9, c[0x0][0x1a0] ;  /* 0x000068000009da02 */ /* 0x000fe20000000f00 */
[----:B------:R-:W-:Y:S01]  /*2350*/  @!PT LDS RZ, [RZ] ;  /* 0x00000000fffff984 */ /* 0x000fe20000000800 */
[----:B------:R-:W-:Y:S01]  /*2360*/  @!PT LDS RZ, [RZ] ;  /* 0x00000000fffff984 */ /* 0x000fe20000000800 */
[----:B------:R-:W-:Y:S01]  /*2370*/  @!PT LDS RZ, [RZ] ;  /* 0x00000000fffff984 */ /* 0x000fe20000000800 */
[----:B------:R1:W-:Y:S01]  /*2380*/  @!P1 LDGSTS.E.BYPASS.LTC128B.128 [R179+0x7000], [R18.64] ;  /* 0x0700000012b39fae */ /* 0x0003e2000b901d4c */
[----:B------:R-:W-:Y:S02]  /*2390*/  @!P4 IMAD.MOV.U32 R15, RZ, RZ, c[0x0][0x1a4] ;  /* 0x00006900ff0fc624 */ /* 0x000fe400078e00ff */
[----:B------:R-:W-:Y:S01]  /*23a0*/  @!P4 IMAD.WIDE.U32 R20, R20, 0xa0, R176 ;  /* 0x000000a01414c825 */ /* 0x000fe200078e00b0 */
[----:B------:R-:W-:Y:S03]  /*23b0*/  @P6 STS.128 [R179+0x7800], RZ ;  /* 0x007800ffb3006388 */ /* 0x000fe60000000c00 */
[----:B------:R-:W-:-:S02]  /*23c0*/  @!P4 IMAD R15, R15, 0xa0, RZ ;  /* 0x000000a00f0fc824 */ /* 0x000fc400078e02ff */
[----:B------:R-:W-:Y:S01]  /*23d0*/  @!P4 IMAD.MOV.U32 R10, RZ, RZ, R20 ;  /* 0x000000ffff0ac224 */ /* 0x000fe200078e0014 */
[----:B---3--:R-:W-:Y:S01]  /*23e0*/  SHF.R.U32.HI R16, RZ, 0x3, R12 ;  /* 0x00000003ff107819 */ /* 0x008fe2000001160c */
[----:B------:R-:W-:-:S03]  /*23f0*/  IMAD.SHL.U32 R12, R0, 0x40, RZ ;  /* 0x00000040000c7824 */ /* 0x000fc600078e00ff */
[----:B------:R-:W-:Y:S01]  /*2400*/  LOP3.LUT R16, R11, R16, RZ, 0x3c, !PT ;  /* 0x000000100b107212 */ /* 0x000fe200078e3cff */
[----:B------:R-:W-:Y:S01]  /*2410*/  IMAD.SHL.U32 R11, R171, 0x8, RZ ;  /* 0x00000008ab0b7824 */ /* 0x000fe200078e00ff */
[----:B------:R-:W-:-:S03]  /*2420*/  LOP3.LUT R12, R12, 0x1c0, RZ, 0xc0, !PT ;  /* 0x000001c00c0c7812 */ /* 0x000fc600078ec0ff */
[----:B------:R-:W-:Y:S01]  /*2430*/  IMAD R171, R171, 0x200, R16 ;  /* 0x00000200abab7824 */ /* 0x000fe200078e0210 */
[----:B------:R-:W-:Y:S01]  /*2440*/  @!P6 MOV R16, c[0x0][0x1a4] ;  /* 0x000069000010ea02 */ /* 0x000fe20000000f00 */
[----:B-1----:R-:W-:Y:S01]  /*2450*/  @!P3 IMAD.MOV.U32 R18, RZ, RZ, c[0x0][0x1a0] ;  /* 0x00006800ff12b624 */ /* 0x002fe200078e00ff */
[----:B------:R-:W-:Y:S02]  /*2460*/  LOP3.LUT R11, R12, 0x8, R11, 0xf8, !PT ;  /* 0x000000080c0b7812 */ /* 0x000fe400078ef80b */
[----:B------:R-:W-:Y:S01]  /*2470*/  SHF.R.U32.HI R2, RZ, 0x3, R12 ;  /* 0x00000003ff027819 */ /* 0x000fe2000001160c */
[----:B------:R-:W-:Y:S01]  /*2480*/  @!P6 IMAD R16, R16, 0x60, RZ ;  /* 0x000000601010e824 */ /* 0x000fe200078e02ff */
[----:B------:R-:W-:Y:S01]  /*2490*/  @!P5 LEA R12, P1, R9, R176, 0x7 ;  /* 0x000000b0090cd211 */ /* 0x000fe200078238ff */
[----:B------:R-:W-:Y:S01]  /*24a0*/  @!P3 IMAD.WIDE.U32 R18, R18, 0xc0, R176 ;  /* 0x000000c01212b825 */ /* 0x000fe200078e00b0 */
[----:B------:R-:W-:Y:S02]  /*24b0*/  LOP3.LUT R2, R11, R2, RZ, 0x3c, !PT ;  /* 0x000000020b027212 */ /* 0x000fe400078e3cff */
[----:B------:R-:W-:Y:S01]  /*24c0*/  @!P5 LEA.HI.X R13, R9, R177, R14, 0x7, P1 ;  /* 0x000000b1090dd211 */ /* 0x000fe200008f3c0e */
[----:B------:R-:W-:Y:S01]  /*24d0*/  @!P3 IMAD.MOV.U32 R14, RZ, RZ, c[0x0][0x1a4] ;  /* 0x00006900ff0eb624 */ /* 0x000fe200078e00ff */
[----:B------:R-:W-:Y:S01]  /*24e0*/  @!P2 MOV R11, c[0x0][0x1a0] ;  /* 0x00006800000baa02 */ /* 0x000fe20000000f00 */
[----:B------:R-:W-:Y:S01]  /*24f0*/  @!P6 IMAD.IADD R17, R29, 0x1, R16 ;  /* 0x000000011d11e824 */ /* 0x000fe200078e0210 */
[----:B------:R-:W-:Y:S01]  /*2500*/  @!P6 MOV R16, R28 ;  /* 0x0000001c0010e202 */ /* 0x000fe20000000f00 */
[----:B------:R-:W-:Y:S01]  /*2510*/  @!P2 IMAD.MOV.U32 R9, RZ, RZ, c[0x0][0x1a4] ;  /* 0x00006900ff09a624 */ /* 0x000fe200078e00ff */
[----:B------:R-:W-:Y:S01]  /*2520*/  SHF.L.U32 R171, R171, 0x1, RZ ;  /* 0x00000001abab7819 */ /* 0x000fe200000006ff */
[----:B------:R-:W-:Y:S01]  /*2530*/  @!P3 IMAD R14, R14, 0xc0, RZ ;  /* 0x000000c00e0eb824 */ /* 0x000fe200078e02ff */
[----:B------:R-:W-:Y:S01]  /*2540*/  LOP3.LUT R166, R2, R25, RZ, 0xfc, !PT ;  /* 0x0000001902a67212 */ /* 0x000fe200078efcff */
[----:B----4-:R-:W-:Y:S01]  /*2550*/  @!P2 IMAD.WIDE.U32 R22, R11, 0xe0, R176 ;  /* 0x000000e00b16a825 */ /* 0x010fe200078e00b0 */
[----:B------:R-:W-:Y:S01]  /*2560*/  @!PT LDS RZ, [RZ] ;  /* 0x00000000fffff984 */ /* 0x000fe20000000800 */
[----:B------:R-:W-:Y:S01]  /*2570*/  @!PT LDS RZ, [RZ] ;  /* 0x00000000fffff984 */ /* 0x000fe20000000800 */
[----:B------:R-:W-:Y:S01]  /*2580*/  @!PT LDS RZ, [RZ] ;  /* 0x00000000fffff984 */ /* 0x000fe20000000800 */
[----:B------:R1:W-:Y:S01]  /*2590*/  @!P6 LDGSTS.E.BYPASS.LTC128B.128 [R179+0x7800], [R16.64] ;  /* 0x0780000010b3efae */ /* 0x0003e2000b901d4c */
[----:B------:R-:W-:-:S02]  /*25a0*/  IADD3 R168, R171, 0x2040, RZ ;  /* 0x00002040aba87810 */ /* 0x000fc40007ffe0ff */
[----:B------:R-:W-:Y:S01]  /*25b0*/  @!P2 IMAD R9, R9, 0xe0, RZ ;  /* 0x000000e00909a824 */ /* 0x000fe200078e02ff */
[----:B------:R-:W-:Y:S01]  /*25c0*/  @P5 STS.128 [R179+0x8000], RZ ;  /* 0x008000ffb3005388 */ /* 0x000fe20000000c00 */
[----:B------:R-:W-:Y:S02]  /*25d0*/  @!P4 IMAD.IADD R11, R21, 0x1, R15 ;  /* 0x00000001150bc824 */ /* 0x000fe400078e020f */
[----:B------:R-:W-:Y:S01]  /*25e0*/  @!P3 IMAD.IADD R15, R19, 0x1, R14 ;  /* 0x00000001130fb824 */ /* 0x000fe200078e020e */
[----:B------:R-:W-:Y:S01]  /*25f0*/  @!P3 MOV R14, R18 ;  /* 0x00000012000eb202 */ /* 0x000fe20000000f00 */
[----:B------:R-:W-:Y:S01]  /*2600*/  IMAD.IADD R172, R2, 0x1, R3 ;  /* 0x0000000102ac7824 */ /* 0x000fe200078e0203 */
[----:B------:R-:W-:Y:S01]  /*2610*/  @!PT LDS RZ, [RZ] ;  /* 0x00000000fffff984 */ /* 0x000fe20000000800 */
[----:B------:R-:W-:Y:S01]  /*2620*/  @!PT LDS RZ, [RZ] ;  /* 0x00000000fffff984 */ /* 0x000fe20000000800 */
[----:B------:R-:W-:Y:S01]  /*2630*/  @!PT LDS RZ, [RZ] ;  /* 0x00000000fffff984 */ /* 0x000fe20000000800 */
[----:B------:R3:W-:Y:S01]  /*2640*/  @!P5 LDGSTS.E.BYPASS.LTC128B.128 [R179+0x8000], [R12.64] ;  /* 0x080000000cb3dfae */ /* 0x0007e2000b901d4c */
[----:B------:R-:W-:Y:S02]  /*2650*/  @!P2 IMAD.IADD R29, R23, 0x1, R9 ;  /* 0x00000001171da824 */ /* 0x000fe400078e0209 */
[----:B------:R-:W-:Y:S01]  /*2660*/  @!P2 IMAD.MOV.U32 R28, RZ, RZ, R22 ;  /* 0x000000ffff1ca224 */ /* 0x000fe200078e0016 */
        /* <DEDUP_REMOVED lines=17> */
[----:B------:R-:W-:Y:S01]  /*2780*/  MOV R0, 0x10 ;  /* 0x0000001000007802 */ /* 0x000fe20000000f00 */
[----:B-1----:R-:W-:Y:S01]  /*2790*/  LDSM.16.M88.4 R16, [R172] ;  /* 0x00000000ac10783b */ /* 0x002fe20000000200 */
[----:B------:R-:W-:Y:S02]  /*27a0*/  LOP3.LUT P3, RZ, R8, 0x2, RZ, 0xc0, !PT ;  /* 0x0000000208ff7812 */ /* 0x000fe4000786c0ff */
[C---:B------:R-:W-:Y:S01]  /*27b0*/  SEL R3, R0.reuse, 0xfffffff0, !P1 ;  /* 0xfffffff000037807 */ /* 0x040fe20004800000 */
[----:B------:R-:W1:Y:S01]  /*27c0*/  LDSM.16.M88.4 R20, [R171+0x2000] ;  /* 0x00200000ab14783b */ /* 0x000e620000000200 */
[----:B------:R-:W-:Y:S02]  /*27d0*/  SEL R0, R0, 0xfffffff0, !P3 ;  /* 0xfffffff000007807 */ /* 0x000fe40005800000 */
[----:B------:R-:W-:Y:S01]  /*27e0*/  LOP3.LUT P1, RZ, R8, 0x4, RZ, 0xc0, !PT ;  /* 0x0000000408ff7812 */ /* 0x000fe2000782c0ff */
[----:B------:R-:W-:Y:S01]  /*27f0*/  IMAD R170, R3, 0x2, R172 ;  /* 0x0000000203aa7824 */ /* 0x000fe200078e02ac */
[----:B------:R-:W-:Y:S01]  /*2800*/  LEA R165, R0, R171, 0x1 ;  /* 0x000000ab00a57211 */ /* 0x000fe200078e08ff */
[----:B------:R-:W-:Y:S01]  /*2810*/  LDSM.16.M88.4 R40, [R171+0x2800] ;  /* 0x00280000ab28783b */ /* 0x000fe20000000200 */
[----:B------:R-:W-:-:S02]  /*2820*/  SEL R5, R5, 0xffffffe0, !P2 ;  /* 0xffffffe005057807 */ /* 0x000fc40005000000 */
[----:B------:R-:W-:Y:S01]  /*2830*/  IADD3 R8, R171, 0x2000, RZ ;  /* 0x00002000ab087810 */ /* 0x000fe20007ffe0ff */
[----:B------:R-:W-:Y:S01]  /*2840*/  LDSM.16.M88.4 R32, [R165+0x2800] ;  /* 0x00280000a520783b */ /* 0x000fe20000000200 */
[----:B------:R-:W-:Y:S01]  /*2850*/  ISETP.GT.AND P2, PT, R178, R175, PT ;  /* 0x000000afb200720c */ /* 0x000fe20003f44270 */
[----:B------:R-:W-:Y:S02]  /*2860*/  IMAD R169, R5, 0x2, R172 ;  /* 0x0000000205a97824 */ /* 0x000fe400078e02ac */
[----:B---3--:R-:W-:Y:S02]  /*2870*/  LDSM.16.M88.4 R12, [R170] ;  /* 0x00000000aa0c783b */ /* 0x008fe40000000200 */
[----:B------:R-:W-:Y:S02]  /*2880*/  @P1 IADD3 R168, R8, -0x40, RZ ;  /* 0xffffffc008a81810 */ /* 0x000fe40007ffe0ff */
[----:B----4-:R-:W-:Y:S01]  /*2890*/  LDSM.16.M88.4 R8, [R169] ;  /* 0x00000000a908783b */ /* 0x010fe20000000200 */
[----:B------:R-:W-:-:S02]  /*28a0*/  LEA R167, R3, R169, 0x1 ;  /* 0x000000a903a77211 */ /* 0x000fc400078e08ff */
[----:B------:R-:W-:Y:S01]  /*28b0*/  IMAD R100, R0, 0x2, R168 ;  /* 0x0000000200647824 */ /* 0x000fe200078e02a8 */
[----:B--2---:R-:W2:Y:S01]  /*28c0*/  LDSM.16.M88.4 R28, [R165+0x2000] ;  /* 0x00200000a51c783b */ /* 0x004ea20000000200 */
[----:B------:R-:W-:Y:S02]  /*28d0*/  IADD3 R161, R168, 0x800, RZ ;  /* 0x00000800a8a17810 */ /* 0x000fe40007ffe0ff */
[----:B------:R-:W-:Y:S01]  /*28e0*/  @!P2 LEA R184, P1, R124, c[0x0][0x168], 0x1 ;  /* 0x00005a007cb8aa11 */ /* 0x000fe200078208ff */
[----:B------:R-:W3:Y:S01]  /*28f0*/  LDSM.16.M88.4 R44, [R168] ;  /* 0x00000000a82c783b */ /* 0x000ee20000000200 */
[----:B------:R-:W-:Y:S02]  /*2900*/  IADD3 R160, R168, 0x1000, RZ ;  /* 0x00001000a8a07810 */ /* 0x000fe40007ffe0ff */
[----:B------:R-:W-:Y:S01]  /*2910*/  @!P2 LEA.HI.X R185, R124, c[0x0][0x16c], R125, 0x1, P1 ;  /* 0x00005b007cb9aa11 */ /* 0x000fe200008f0c7d */
[----:B------:R-:W4:Y:S01]  /*2920*/  LDSM.16.M88.4 R48, [R171+0x3000] ;  /* 0x00300000ab30783b */ /* 0x000f220000000200 */
[----:B------:R-:W-:-:S02]  /*2930*/  IADD3 R159, R168, 0x1800, RZ ;  /* 0x00001800a89f7810 */ /* 0x000fc40007ffe0ff */
[C---:B------:R-:W-:Y:S01]  /*2940*/  IADD3 R158, R168.reuse, 0x2000, RZ ;  /* 0x00002000a89e7810 */ /* 0x040fe20007ffe0ff */
[----:B------:R-:W-:Y:S01]  /*2950*/  LDSM.16.M88.4 R36, [R167] ;  /* 0x00000000a724783b */ /* 0x000fe20000000200 */
[C---:B------:R-:W-:Y:S02]  /*2960*/  IADD3 R157, R168.reuse, 0x2800, RZ ;  /* 0x00002800a89d7810 */ /* 0x040fe40007ffe0ff */
[C---:B------:R-:W-:Y:S01]  /*2970*/  IADD3 R156, R168.reuse, 0x3000, RZ ;  /* 0x00003000a89c7810 */ /* 0x040fe20007ffe0ff */
[----:B------:R-:W3:Y:S01]  /*2980*/  LDSM.16.M88.4 R64, [R100] ;  /* 0x000000006440783b */ /* 0x000ee20000000200 */
[----:B------:R-:W-:Y:S01]  /*2990*/  IADD3 R102, R168, 0x3800, RZ ;  /* 0x00003800a8667810 */ /* 0x000fe20007ffe0ff */
[C---:B-1----:R-:W-:Y:S02]  /*29a0*/  HMMA.16816.F32.BF16 R56, R16.reuse, R20, RZ ;  /* 0x000000141038723c */ /* 0x042fe400000418ff */
[----:B------:R-:W1:Y:S04]  /*29b0*/  LDSM.16.M88.4 R60, [R168+0x800] ;  /* 0x00080000a83c783b */ /* 0x000e680000000200 */
[----:B------:R-:W1:Y:S02]  /*29c0*/  LDSM.16.M88.4 R52, [R165+0x3000] ;  /* 0x00300000a534783b */ /* 0x000e640000000200 */
[----:B------:R-:W-:Y:S02]  /*29d0*/  HMMA.16816.F32.BF16 R20, R16, R22, RZ ;  /* 0x000000161014723c */ /* 0x000fe400000418ff */
[----:B------:R-:W1:Y:S04]  /*29e0*/  LDSM.16.M88.4 R68, [R100+0x800] ;  /* 0x000800006444783b */ /* 0x000e680000000200 */
[----:B------:R-:W-:Y:S04]  /*29f0*/  LDSM.16.M88.4 R72, [R100+0x2000] ;  /* 0x002000006448783b */ /* 0x000fe80000000200 */
[----:B------:R-:W0:Y:S06]  /*2a00*/  LDGDEPBAR ;  /* 0x00000000000079af */ /* 0x000e2c0000000000 */
[C---:B--2---:R-:W-:Y:S08]  /*2a10*/  HMMA.16816.F32.BF16 R56, R12.reuse, R28, R56 ;  /* 0x0000001c0c38723c */ /* 0x044ff00000041838 */
[----:B------:R-:W-:Y:S08]  /*2a20*/  HMMA.16816.F32.BF16 R20, R12, R30, R20 ;  /* 0x0000001e0c14723c */ /* 0x000ff00000041814 */
[C---:B------:R-:W-:Y:S08]  /*2a30*/  HMMA.16816.F32.BF16 R28, R16.reuse, R40, RZ ;  /* 0x00000028101c723c */ /* 0x040ff000000418ff */
[----:B------:R-:W-:Y:S08]  /*2a40*/  HMMA.16816.F32.BF16 R40, R16, R42, RZ ;  /* 0x0000002a1028723c */ /* 0x000ff000000418ff */
[----:B---3--:R-:W-:Y:S08]  /*2a50*/  HMMA.16816.F32.BF16 R56, R8, R44, R56 ;  /* 0x0000002c0838723c */ /* 0x008ff00000041838 */
[----:B------:R-:W-:Y:S08]  /*2a60*/  HMMA.16816.F32.BF16 R28, R12, R32, R28 ;  /* 0x000000200c1c723c */ /* 0x000ff0000004181c */
[----:B------:R-:W-:Y:S01]  /*2a70*/  HMMA.16816.F32.BF16 R20, R8, R46, R20 ;  /* 0x0000002e0814723c */ /* 0x000fe20000041814 */
[----:B------:R-:W-:Y:S07]  /*2a80*/  LDSM.16.M88.4 R44, [R171+0x3800] ;  /* 0x00380000ab2c783b */ /* 0x000fee0000000200 */
[----:B------:R-:W-:Y:S08]  /*2a90*/  HMMA.16816.F32.BF16 R40, R12, R34, R40 ;  /* 0x000000220c28723c */ /* 0x000ff00000041828 */
[----:B----4-:R-:W-:Y:S08]  /*2aa0*/  HMMA.16816.F32.BF16 R32, R16, R48, RZ ;  /* 0x000000301020723c */ /* 0x010ff000000418ff */
[----:B------:R-:W-:Y:S08]  /*2ab0*/  HMMA.16816.F32.BF16 R56, R36, R64, R56 ;  /* 0x000000402438723c */ /* 0x000ff00000041838 */
[----:B-1----:R-:W-:Y:S08]  /*2ac0*/  HMMA.16816.F32.BF16 R28, R8, R60, R28 ;  /* 0x0000003c081c723c */ /* 0x002ff0000004181c */
        /* <DEDUP_REMOVED lines=141> */
[----:B------:R-:W2:Y:S04]  /*33a0*/  MUFU.TANH R148, R148 ;  /* 0x0000009400947308 */ /* 0x000ea80000002400 */
        /* <DEDUP_REMOVED lines=10> */
[----:B------:R-:W-:Y:S01]  /*3450*/  LOP3.LUT R11, R76, 0xffffffe0, RZ, 0xc0, !PT ;  /* 0xffffffe04c0b7812 */ /* 0x000fe200078ec0ff */
[C---:B------:R-:W-:Y:S03]  /*3460*/  HMMA.16816.F32.BF16 R40, R36.reuse, R34, R40 ;  /* 0x000000222428723c */ /* 0x040fe60000041828 */
[----:B------:R-:W-:Y:S01]  /*3470*/  IADD3 R11, -R11, R4, RZ ;  /* 0x000000040b0b7210 */ /* 0x000fe20007ffe1ff */
[----:B------:R-:W1:Y:S03]  /*3480*/  MUFU.TANH R140, R140 ;  /* 0x0000008c008c7308 */ /* 0x000e660000002400 */
[----:B------:R-:W-:Y:S01]  /*3490*/  SHF.R.S32.HI R8, RZ, 0x1f, R11 ;  /* 0x0000001fff087819 */ /* 0x000fe2000001140b */
[C---:B------:R-:W-:Y:S03]  /*34a0*/  HMMA.16816.F32.BF16 R52, R36.reuse, R56, R52 ;  /* 0x000000382434723c */ /* 0x040fe60000041834 */
[----:B------:R-:W-:Y:S01]  /*34b0*/  LEA.HI R8, R8, R11, RZ, 0x2 ;  /* 0x0000000b08087211 */ /* 0x000fe200078f10ff */
[----:B------:R-:W-:Y:S01]  /*34c0*/  IMAD R11, R26, 0x10, R78 ;  /* 0x000000101a0b7824 */ /* 0x000fe200078e024e */
[----:B------:R-:W2:Y:S02]  /*34d0*/  MUFU.TANH R134, R134 ;  /* 0x0000008600867308 */ /* 0x000ea40000002400 */
[----:B------:R-:W-:Y:S01]  /*34e0*/  SHF.R.S32.HI R186, RZ, 0x2, R8 ;  /* 0x00000002ffba7819 */ /* 0x000fe20000011408 */
[----:B------:R-:W-:Y:S03]  /*34f0*/  HMMA.16816.F32.BF16 R48, R36, R58, R48 ;  /* 0x0000003a2430723c */ /* 0x000fe60000041830 */
[----:B------:R-:W-:-:S02]  /*3500*/  IADD3 R11, R11, 0x1, R186 ;  /* 0x000000010b0b7810 */ /* 0x000fc40007ffe0ba */
[----:B------:R-:W2:Y:S02]  /*3510*/  MUFU.TANH R32, R32 ;  /* 0x0000002000207308 */ /* 0x000ea40000002400 */
[----:B------:R-:W-:Y:S01]  /*3520*/  IADD3 R11, R6, R11, -R27 ;  /* 0x0000000b060b7210 */ /* 0x000fe20007ffe81b */
[C---:B-1----:R-:W-:Y:S01]  /*3530*/  HMMA.16816.F32.BF16 R68, R36.reuse, R28, R68 ;  /* 0x0000001c2444723c */ /* 0x042fe20000041844 */
[----:B------:R-:W-:Y:S02]  /*3540*/  FMUL.FTZ R40, R40, c[0x0][0x2ec] ;  /* 0x0000bb0028287a20 */ /* 0x000fe40000410000 */
[----:B------:R-:W-:Y:S01]  /*3550*/  FMUL.FTZ R20, R42, c[0x0][0x2ec] ;  /* 0x0000bb002a147a20 */ /* 0x000fe20000410000 */
[----:B------:R-:W-:Y:S01]  /*3560*/  IADD3 R127, R11, c[0x0][0x2e8], RZ ;  /* 0x0000ba000b7f7a10 */ /* 0x000fe20007ffe0ff */
[----:B------:R1:W1:Y:S01]  /*3570*/  MUFU.TANH R138, R40 ;  /* 0x00000028008a7308 */ /* 0x0002620000002400 */
[----:B------:R-:W-:Y:S02]  /*3580*/  FMUL.FTZ R41, R41, c[0x0][0x2ec] ;  /* 0x0000bb0029297a20 */ /* 0x000fe40000410000 */
[----:B------:R-:W-:Y:S01]  /*3590*/  HMMA.16816.F32.BF16 R16, R36, R30, R16 ;  /* 0x0000001e2410723c */ /* 0x000fe20000041810 */
[----:B------:R-:W-:Y:S01]  /*35a0*/  FMUL.FTZ R52, R52, c[0x0][0x2ec] ;  /* 0x0000bb0034347a20 */ /* 0x000fe20000410000 */
[----:B------:R-:W-:Y:S01]  /*35b0*/  IADD3 R11, R127, 0x8, RZ ;  /* 0x000000087f0b7810 */ /* 0x000fe20007ffe0ff */
[----:B------:R-:W-:Y:S01]  /*35c0*/  FMUL.FTZ R43, R43, c[0x0][0x2ec] ;  /* 0x0000bb002b2b7a20 */ /* 0x000fe20000410000 */
[-C--:B------:R-:W-:Y:S01]  /*35d0*/  IMNMX R127, R127, R6.reuse, PT ;  /* 0x000000067f7f7217 */ /* 0x080fe20003800200 */
[----:B------:R2:W2:Y:S01]  /*35e0*/  MUFU.TANH R110, R52 ;  /* 0x00000034006e7308 */ /* 0x0004a20000002400 */
[----:B------:R-:W-:Y:S01]  /*35f0*/  FMUL.FTZ R53, R53, c[0x0][0x2ec] ;  /* 0x0000bb0035357a20 */ /* 0x000fe20000410000 */
[----:B------:R-:W-:Y:S01]  /*3600*/  IMNMX R126, R11, R6, PT ;  /* 0x000000060b7e7217 */ /* 0x000fe20003800200 */
[----:B------:R-:W-:-:S02]  /*3610*/  FMUL.FTZ R60, R50, c[0x0][0x2ec] ;  /* 0x0000bb00323c7a20 */ /* 0x000fc40000410000 */
[----:B------:R-:W-:Y:S02]  /*3620*/  FMUL.FTZ R48, R48, c[0x0][0x2ec] ;  /* 0x0000bb0030307a20 */ /* 0x000fe40000410000 */
[----:B------:R-:W-:Y:S01]  /*3630*/  FMUL.FTZ R9, R49, c[0x0][0x2ec] ;  /* 0x0000bb0031097a20 */ /* 0x000fe20000410000 */
[----:B------:R3:W3:Y:S01]  /*3640*/  MUFU.TANH R136, R41 ;  /* 0x0000002900887308 */ /* 0x0006e20000002400 */
[----:B------:R-:W-:Y:S02]  /*3650*/  FMUL.FTZ R54, R54, c[0x0][0x2ec] ;  /* 0x0000bb0036367a20 */ /* 0x000fe40000410000 */
[----:B------:R-:W-:Y:S02]  /*3660*/  FMUL.FTZ R50, R69, c[0x0][0x2ec] ;  /* 0x0000bb0045327a20 */ /* 0x000fe40000410000 */
[----:B-1----:R-:W-:Y:S02]  /*3670*/  FMUL.FTZ R40, R70, c[0x0][0x2ec] ;  /* 0x0000bb0046287a20 */ /* 0x002fe40000410000 */
[----:B------:R-:W-:Y:S01]  /*3680*/  FMUL.FTZ R36, R71, c[0x0][0x2ec] ;  /* 0x0000bb0047247a20 */ /* 0x000fe20000410000 */
[----:B------:R1:W1:Y:S01]  /*3690*/  MUFU.TANH R10, R48 ;  /* 0x00000030000a7308 */ /* 0x0002620000002400 */
[----:B--2---:R-:W-:-:S02]  /*36a0*/  FMUL.FTZ R52, R68, c[0x0][0x2ec] ;  /* 0x0000bb0044347a20 */ /* 0x004fc40000410000 */
[----:B------:R-:W-:Y:S02]  /*36b0*/  FMUL.FTZ R55, R55, c[0x0][0x2ec] ;  /* 0x0000bb0037377a20 */ /* 0x000fe40000410000 */
[----:B------:R-:W-:Y:S02]  /*36c0*/  FMUL.FTZ R51, R51, c[0x0][0x2ec] ;  /* 0x0000bb0033337a20 */ /* 0x000fe40000410000 */
[----:B------:R-:W-:Y:S01]  /*36d0*/  FMUL.FTZ R16, R16, c[0x0][0x2ec] ;  /* 0x0000bb0010107a20 */ /* 0x000fe20000410000 */
[----:B------:R-:W2:Y:S01]  /*36e0*/  MUFU.TANH R20, R20 ;  /* 0x0000001400147308 */ /* 0x000ea20000002400 */
[----:B------:R-:W-:Y:S02]  /*36f0*/  FMUL.FTZ R17, R17, c[0x0][0x2ec] ;  /* 0x0000bb0011117a20 */ /* 0x000fe40000410000 */
[----:B------:R-:W-:Y:S02]  /*3700*/  FMUL.FTZ R18, R18, c[0x0][0x2ec] ;  /* 0x0000bb0012127a20 */ /* 0x000fe40000410000 */
[----:B------:R-:W-:-:S03]  /*3710*/  FMUL.FTZ R19, R19, c[0x0][0x2ec] ;  /* 0x0000bb0013137a20 */ /* 0x000fc60000410000 */
[----:B------:R1:W1:Y:S08]  /*3720*/  MUFU.TANH R120, R43 ;  /* 0x0000002b00787308 */ /* 0x0002700000002400 */
[----:B------:R1:W1:Y:S08]  /*3730*/  MUFU.TANH R108, R53 ;  /* 0x00000035006c7308 */ /* 0x0002700000002400 */
[----:B------:R1:W1:Y:S08]  /*3740*/  MUFU.TANH R66, R54 ;  /* 0x0000003600427308 */ /* 0x0002700000002400 */
[----:B------:R1:W1:Y:S08]  /*3750*/  MUFU.TANH R62, R55 ;  /* 0x00000037003e7308 */ /* 0x0002700000002400 */
[----:B------:R-:W1:Y:S08]  /*3760*/  MUFU.TANH R9, R9 ;  /* 0x0000000900097308 */ /* 0x000e700000002400 */
[----:B------:R-:W1:Y:S08]  /*3770*/  MUFU.TANH R60, R60 ;  /* 0x0000003c003c7308 */ /* 0x000e700000002400 */
[----:B------:R1:W1:Y:S08]  /*3780*/  MUFU.TANH R58, R51 ;  /* 0x00000033003a7308 */ /* 0x0002700000002400 */
        /* <DEDUP_REMOVED lines=44> */
[----:B------:R-:W-:-:S03]  /*3a50*/  MOV R15, R13 ;  /* 0x0000000d000f7202 */ /* 0x000fc60000000f00 */
[----:B------:R-:W-:Y:S02]  /*3a60*/  IMAD.MOV.U32 R13, RZ, RZ, R11 ;  /* 0x000000ffff0d7224 */ /* 0x000fe400078e000b */
[----:B------:R-:W-:-:S03]  /*3a70*/  @!P3 IMAD.MOV R15, RZ, RZ, -R15 ;  /* 0x000000ffff0fb224 */ /* 0x000fc600078e0a0f */
[----:B------:R-:W-:Y:S02]  /*3a80*/  @!P1 IADD3 R13, -R13, RZ, RZ ;  /* 0x000000ff0d0d9210 */ /* 0x000fe40007ffe1ff */
[C---:B------:R-:W-:Y:S02]  /*3a90*/  SEL R11, R2.reuse, R15, !P2 ;  /* 0x0000000f020b7207 */ /* 0x040fe40005000000 */
[----:B------:R-:W-:-:S03]  /*3aa0*/  SEL R2, R2, R13, !P2 ;  /* 0x0000000d02027207 */ /* 0x000fc60005000000 */
[----:B-1----:R-:W-:-:S04]  /*3ab0*/  IMAD.WIDE R16, R11, 0x4, R182 ;  /* 0x000000040b107825 */ /* 0x002fc800078e02b6 */
[----:B------:R-:W-:Y:S01]  /*3ac0*/  IMAD.WIDE R14, R2, 0x4, R182 ;  /* 0x00000004020e7825 */ /* 0x000fe200078e02b6 */
[----:B------:R-:W2:Y:S04]  /*3ad0*/  LDG.E R13, [R16.64] ;  /* 0x0000000c100d7981 */ /* 0x000ea8000c1e1900 */
[----:B------:R-:W2:Y:S01]  /*3ae0*/  LDG.E R6, [R14.64] ;  /* 0x0000000c0e067981 */ /* 0x000ea2000c1e1900 */
[----:B------:R-:W-:Y:S02]  /*3af0*/  IMAD.IADD R2, R11, 0x1, -R2 ;  /* 0x000000010b027824 */ /* 0x000fe400078e0a02 */
[----:B------:R-:W-:-:S04]  /*3b00*/  IMAD.MOV.U32 R11, RZ, RZ, c[0x0][0x2d0] ;  /* 0x0000b400ff0b7624 */ /* 0x000fc800078e00ff */
[----:B------:R-:W-:-:S05]  /*3b10*/  IMAD R11, R2, R11, -0x80 ;  /* 0xffffff80020b7424 */ /* 0x000fca00078e020b */
[----:B------:R-:W-:-:S05]  /*3b20*/  SHF.R.S32.HI R2, RZ, 0x1f, R11 ;  /* 0x0000001fff027819 */ /* 0x000fca000001140b */
[----:B------:R-:W-:-:S04]  /*3b30*/  IMAD R2, R2, c[0x0][0x198], RZ ;  /* 0x0000660002027a24 */ /* 0x000fc800078e02ff */
[----:B------:R-:W-:Y:S01]  /*3b40*/  IMAD R2, R11, c[0x0][0x19c], R2 ;  /* 0x000067000b027a24 */ /* 0x000fe200078e0202 */
[----:B--2---:R-:W-:Y:S01]  /*3b50*/  IADD3 R6, -R13, R6, RZ ;  /* 0x000000060d067210 */ /* 0x004fe20007ffe1ff */
        /* <DEDUP_REMOVED lines=8> */
.L_x_7124:
[----:B------:R-:W-:-:S04]  /*3be0*/  LEA R12, -R101, RZ, 0x7 ;  /* 0x000000ff650c7211 */ /* 0x000fc800078e39ff */
[----:B------:R-:W-:Y:S02]  /*3bf0*/  SHF.R.S32.HI R4, RZ, 0x1f, R12 ;  /* 0x0000001fff047819 */ /* 0x000fe4000001140c */
.L_x_7125:
        /* <DEDUP_REMOVED lines=33> */
.L_x_7123:
[----:B--234-:R-:W-:Y:S02]  /*3e10*/  IMAD.IADD R7, R7, 0x1, R128 ;  /* 0x0000000107077824 */ /* 0x01cfe400078e0280 */
        /* <DEDUP_REMOVED lines=11> */
[C---:B------:R-:W-:Y:S02]  /*3ed0*/  IADD3 R4, R7.reuse, 0x10, RZ ;  /* 0x0000001007047810 */ /* 0x040fe40007ffe0ff */
[C---:B------:R-:W-:Y:S02]  /*3ee0*/  ISETP.GE.AND P3, PT, R2.reuse, R127, PT ;  /* 0x0000007f0200720c */ /* 0x040fe40003f66270 */
[----:B------:R-:W-:Y:S02]  /*3ef0*/  ISETP.GE.AND P2, PT, R2, R126, PT ;  /* 0x0000007e0200720c */ /* 0x000fe40003f46270 */
[----:B------:R-:W-:Y:S02]  /*3f00*/  IADD3 R2, R7, 0x11, RZ ;  /* 0x0000001107027810 */ /* 0x000fe40007ffe0ff */
[----:B-1----:R-:W-:-:S02]  /*3f10*/  FSEL R14, R77, -INF , !P6 ;  /* 0xff8000004d0e7808 */ /* 0x002fc40007000000 */
        /* <DEDUP_REMOVED lines=23> */
[----:B------:R-:W-:-:S02]  /*4090*/  FSEL R4, R89, -INF , !P3 ;  /* 0xff80000059047808 */ /* 0x000fc40005800000 */
[----:B------:R-:W-:Y:S02]  /*40a0*/  FSEL R30, R91, -INF , !P2 ;  /* 0xff8000005b1e7808 */ /* 0x000fe40005000000 */
        /* <DEDUP_REMOVED lines=17> */
[----:B------:R-:W-:Y:S01]  /*41c0*/  FSEL R112, R96, -INF , !P2 ;  /* 0xff80000060707808 */ /* 0x000fe20005000000 */
[----:B------:R-:W-:Y:S01]  /*41d0*/  LDSM.16.MT88.4 R92, [R166+0x6000] ;  /* 0x00600000a65c783b */ /* 0x000fe20000004200 */
[CC--:B------:R-:W-:Y:S02]  /*41e0*/  ISETP.GE.AND P3, PT, R11.reuse, R127.reuse, PT ;  /* 0x0000007f0b00720c */ /* 0x0c0fe40003f66270 */
        /* <DEDUP_REMOVED lines=49> */
[----:B------:R-:W-:Y:S02]  /*4500*/  ISETP.GE.AND P6, PT, R2, R126, PT ;  /* 0x0000007e0200720c */ /* 0x000fe40003fc6270 */
[----:B------:R-:W-:Y:S02]  /*4510*/  FMNMX.FTZ R19, R202, R19, !PT ;  /* 0x00000013ca137209 */ /* 0x000fe40007810000 */
[----:B------:R-:W-:-:S02]  /*4520*/  IADD3 R13, R7, 0x48, RZ ;  /* 0x00000048070d7810 */ /* 0x000fc40007ffe0ff */
        /* <DEDUP_REMOVED lines=9> */
[----:B------:R-:W-:Y:S02]  /*45c0*/  FMNMX.FTZ R21, R146, R21, !PT ;  /* 0x0000001592157209 */ /* 0x000fe40007810000 */
[----:B------:R-:W-:Y:S02]  /*45d0*/  FMNMX.FTZ R19, R116, R19, !PT ;  /* 0x0000001374137209 */ /* 0x000fe40007810000 */
[----:B------:R-:W-:-:S02]  /*45e0*/  FSEL R192, R192, -INF , !P2 ;  /* 0xff800000c0c07808 */ /* 0x000fc40005000000 */
[----:B------:R-:W-:Y:S02]  /*45f0*/  FSEL R148, R148, -INF , !P6 ;  /* 0xff80000094947808 */ /* 0x000fe40007000000 */
[----:B------:R-:W-:Y:S02]  /*4600*/  FSEL R144, R144, -INF , !P3 ;  /* 0xff80000090907808 */ /* 0x000fe40005800000 */
[-C--:B------:R-:W-:Y:S02]  /*4610*/  ISETP.GE.AND P2, PT, R13, R126.reuse, PT ;  /* 0x0000007e0d00720c */ /* 0x080fe40003f46270 */
[C---:B------:R-:W-:Y:S02]  /*4620*/  ISETP.GE.AND P6, PT, R2.reuse, R127, PT ;  /* 0x0000007f0200720c */ /* 0x040fe40003fc6270 */
[----:B------:R-:W-:Y:S02]  /*4630*/  ISETP.GE.AND P3, PT, R2, R126, PT ;  /* 0x0000007e0200720c */ /* 0x000fe40003f66270 */
[----:B------:R-:W-:-:S02]  /*4640*/  IADD3 R2, R7, 0x51, RZ ;  /* 0x0000005107027810 */ /* 0x000fc40007ffe0ff */
[----:B------:R-:W-:Y:S02]  /*4650*/  FMNMX.FTZ R21, R190, R21, !PT ;  /* 0x00000015be157209 */ /* 0x000fe40007810000 */
[----:B------:R-:W-:Y:S02]  /*4660*/  FMNMX.FTZ R19, R200, R19, !PT ;  /* 0x00000013c8137209 */ /* 0x000fe40007810000 */
[----:B------:R-:W-:Y:S02]  /*4670*/  FSEL R152, R152, -INF , !P2 ;  /* 0xff80000098987808 */ /* 0x000fe40005000000 */
[C---:B------:R-:W-:Y:S02]  /*4680*/  ISETP.GE.AND P5, PT, R2.reuse, R127, PT ;  /* 0x0000007f0200720c */ /* 0x040fe40003fa6270 */
[----:B------:R-:W-:Y:S02]  /*4690*/  ISETP.GE.AND P2, PT, R2, R126, PT ;  /* 0x0000007e0200720c */ /* 0x000fe40003f46270 */
[----:B------:R-:W-:-:S02]  /*46a0*/  FSEL R188, R188, -INF , !P4 ;  /* 0xff800000bcbc7808 */ /* 0x000fc40006000000 */
[----:B------:R-:W-:Y:S02]  /*46b0*/  FMNMX.FTZ R21, R144, R21, !PT ;  /* 0x0000001590157209 */ /* 0x000fe40007810000 */
[----:B------:R-:W-:Y:S02]  /*46c0*/  IADD3 R2, R7, 0x58, RZ ;  /* 0x0000005807027810 */ /* 0x000fe40007ffe0ff */
[----:B------:R-:W-:Y:S02]  /*46d0*/  FMNMX.FTZ R19, R194, R19, !PT ;  /* 0x00000013c2137209 */ /* 0x000fe40007810000 */
[----:B------:R-:W-:Y:S02]  /*46e0*/  FSEL R150, R150, -INF , !P1 ;  /* 0xff80000096967808 */ /* 0x000fe40004800000 */
[----:B------:R-:W-:Y:S02]  /*46f0*/  FSEL R142, R142, -INF , !P6 ;  /* 0xff8000008e8e7808 */ /* 0x000fe40007000000 */
[----:B------:R-:W-:-:S02]  /*4700*/  FMNMX.FTZ R21, R188, R21, !PT ;  /* 0x00000015bc157209 */ /* 0x000fc40007810000 */
[C---:B------:R-:W-:Y:S02]  /*4710*/  ISETP.GE.AND P4, PT, R2.reuse, R127, PT ;  /* 0x0000007f0200720c */ /* 0x040fe40003f86270 */
[----:B------:R-:W-:Y:S02]  /*4720*/  ISETP.GE.AND P1, PT, R2, R126, PT ;  /* 0x0000007e0200720c */ /* 0x000fe40003f26270 */
[----:B------:R-:W-:Y:S02]  /*4730*/  FMNMX.FTZ R19, R130, R19, !PT ;  /* 0x0000001382137209 */ /* 0x000fe40007810000 */
[----:B------:R-:W-:Y:S02]  /*4740*/  IADD3 R2, R7, 0x59, RZ ;  /* 0x0000005907027810 */ /* 0x000fe40007ffe0ff */
[----:B------:R-:W-:Y:S02]  /*4750*/  FSEL R140, R140, -INF , !P5 ;  /* 0xff8000008c8c7808 */ /* 0x000fe40006800000 */
[----:B------:R-:W-:-:S02]  /*4760*/  FMNMX.FTZ R21, R142, R21, !PT ;  /* 0x000000158e157209 */ /* 0x000fc40007810000 */
[----:B------:R-:W-:Y:S02]  /*4770*/  FSEL R134, R134, -INF , !P3 ;  /* 0xff80000086867808 */ /* 0x000fe40005800000 */
        /* <DEDUP_REMOVED lines=11> */
[----:B------:R-:W-:Y:S02]  /*4830*/  FSEL R136, R136, -INF , !P6 ;  /* 0xff80000088887808 */ /* 0x000fe40007000000 */
[----:B------:R-:W-:Y:S02]  /*4840*/  FMNMX.FTZ R23, R138, R21, !PT ;  /* 0x000000158a177209 */ /* 0x000fe40007810000 */
[----:B------:R-:W-:Y:S02]  /*4850*/  FMNMX.FTZ R21, R154, R19, !PT ;  /* 0x000000139a157209 */ /* 0x000fe40007810000 */
[----:B------:R-:W-:Y:S02]  /*4860*/  ISETP.GE.AND P4, PT, R2, R127, PT ;  /* 0x0000007f0200720c */ /* 0x000fe40003f86270 */
[C---:B------:R-:W-:Y:S02]  /*4870*/  IADD3 R17, R7.reuse, 0x68, RZ ;  /* 0x0000006807117810 */ /* 0x040fe40007ffe0ff */
[----:B------:R-:W-:-:S02]  /*4880*/  IADD3 R15, R7, 0x69, RZ ;  /* 0x00000069070f7810 */ /* 0x000fc40007ffe0ff */
[----:B------:R-:W-:Y:S02]  /*4890*/  FSEL R110, R110, -INF , !P5 ;  /* 0xff8000006e6e7808 */ /* 0x000fe40006800000 */
[----:B------:R-:W-:Y:S02]  /*48a0*/  FMNMX.FTZ R19, R136, R23, !PT ;  /* 0x0000001788137209 */ /* 0x000fe40007810000 */
[----:B------:R-:W-:Y:S02]  /*48b0*/  FMNMX.FTZ R21, R148, R21, !PT ;  /* 0x0000001594157209 */ /* 0x000fe40007810000 */
[-C--:B------:R-:W-:Y:S02]  /*48c0*/  ISETP.GE.AND P6, PT, R17, R127.reuse, PT ;  /* 0x0000007f1100720c */ /* 0x080fe40003fc6270 */
[----:B------:R-:W-:Y:S02]  /*48d0*/  ISETP.GE.AND P5, PT, R15, R127, PT ;  /* 0x0000007f0f00720c */ /* 0x000fe40003fa6270 */
[----:B------:R-:W-:-:S02]  /*48e0*/  FSEL R108, R108, -INF , !P4 ;  /* 0xff8000006c6c7808 */ /* 0x000fc40006000000 */
[----:B------:R-:W-:Y:S02]  /*48f0*/  FMNMX.FTZ R19, R110, R19, !PT ;  /* 0x000000136e137209 */ /* 0x000fe40007810000 */
[----:B------:R-:W-:Y:S02]  /*4900*/  FMNMX.FTZ R21, R152, R21, !PT ;  /* 0x0000001598157209 */ /* 0x000fe40007810000 */
[----:B------:R-:W-:Y:S02]  /*4910*/  IADD3 R13, R7, 0x70, RZ ;  /* 0x00000070070d7810 */ /* 0x000fe40007ffe0ff */
[----:B------:R-:W-:Y:S02]  /*4920*/  FSEL R106, R10, -INF , !P6 ;  /* 0xff8000000a6a7808 */ /* 0x000fe40007000000 */
        /* <DEDUP_REMOVED lines=50> */
[----:B------:R-:W-:-:S02]  /*4c50*/  FMNMX.FTZ R11, R26, R11, !PT ;  /* 0x0000000b1a0b7209 */ /* 0x000fc40007810000 */
[----:B------:R-:W-:Y:S01]  /*4c60*/  ISETP.GT.AND P4, PT, R178, R175, PT ;  /* 0x000000afb200720c */ /* 0x000fe20003f84270 */
        /* <DEDUP_REMOVED lines=13> */
[--C-:B------:R-:W-:Y:S02]  /*4d40*/  FFMA.FTZ R29, R6, c[0x0][0x23c], -R39.reuse ;  /* 0x00008f00061d7a23 */ /* 0x100fe40000010827 */
[----:B------:R-:W-:-:S02]  /*4d50*/  FFMA.FTZ R32, R4, c[0x0][0x23c], -R39 ;  /* 0x00008f0004207a23 */ /* 0x000fc40000010827 */
[--C-:B------:R-:W-:Y:S02]  /*4d60*/  FFMA.FTZ R34, R18, c[0x0][0x23c], -R39.reuse ;  /* 0x00008f0012227a23 */ /* 0x100fe40000010827 */
[--C-:B------:R-:W-:Y:S01]  /*4d70*/  FFMA.FTZ R27, R90, c[0x0][0x23c], -R39.reuse ;  /* 0x00008f005a1b7a23 */ /* 0x100fe20000010827 */
[----:B------:R-:W2:Y:S01]  /*4d80*/  MUFU.EX2 R37, R37 ;  /* 0x0000002500257308 */ /* 0x000ea20000000800 */
        /* <DEDUP_REMOVED lines=12> */
[----:B------:R-:W-:Y:S01]  /*4e50*/  FFMA.FTZ R53, R198, c[0x0][0x23c], -R39 ;  /* 0x00008f00c6357a23 */ /* 0x000fe20000010827 */
[----:B--2---:R-:W-:Y:S02]  /*4e60*/  F2FP.BF16.PACK_AB R68, R37, R44 ;  /* 0x0000002c2544723e */ /* 0x004fe400000010ff */
[----:B------:R-:W1:Y:S01]  /*4e70*/  MUFU.EX2 R35, R35 ;  /* 0x0000002300237308 */ /* 0x000e620000000800 */
[--C-:B------:R-:W-:Y:S02]  /*4e80*/  FFMA.FTZ R33, R84, c[0x0][0x23c], -R25.reuse ;  /* 0x00008f0054217a23 */ /* 0x100fe40000010819 */
[----:B------:R-:W2:Y:S01]  /*4e90*/  LDSM.16.MT88.4 R84, [R164+0x6000] ;  /* 0x00600000a454783b */ /* 0x000ea20000004200 */
[--C-:B------:R-:W-:Y:S02]  /*4ea0*/  FFMA.FTZ R56, R79, c[0x0][0x23c], -R25.reuse ;  /* 0x00008f004f387a23 */ /* 0x100fe40000010819 */
[--C-:B------:R-:W-:Y:S01]  /*4eb0*/  FFMA.FTZ R41, R80, c[0x0][0x23c], -R25.reuse ;  /* 0x00008f0050297a23 */ /* 0x100fe20000010819 */
[----:B------:R-:W3:Y:S01]  /*4ec0*/  LDSM.16.MT88.4 R76, [R163+0x6000] ;  /* 0x00600000a34c783b */ /* 0x000ee20000004200 */
[--C-:B------:R-:W-:Y:S01]  /*4ed0*/  FFMA.FTZ R54, R12, c[0x0][0x23c], -R25.reuse ;  /* 0x00008f000c367a23 */ /* 0x100fe20000010819 */
[----:B------:R-:W-:Y:S01]  /*4ee0*/  MUFU.EX2 R33, R33 ;  /* 0x0000002100217308 */ /* 0x000fe20000000800 */
[--C-:B------:R-:W-:Y:S01]  /*4ef0*/  FFMA.FTZ R38, R8, c[0x0][0x23c], -R25.reuse ;  /* 0x00008f0008267a23 */ /* 0x100fe20000010819 */
[----:B------:R-:W4:Y:S01]  /*4f00*/  LDSM.16.MT88.4 R12, [R164+0x6800] ;  /* 0x00680000a40c783b */ /* 0x000f220000004200 */
[----:B------:R-:W-:-:S02]  /*4f10*/  FFMA.FTZ R31, R88, c[0x0][0x23c], -R25 ;  /* 0x00008f00581f7a23 */ /* 0x000fc40000010819 */
[--C-:B------:R-:W-:Y:S01]  /*4f20*/  FFMA.FTZ R30, R30, c[0x0][0x23c], -R25.reuse ;  /* 0x00008f001e1e7a23 */ /* 0x100fe20000010819 */
[----:B------:R-:W5:Y:S01]  /*4f30*/  LDSM.16.MT88.4 R8, [R163+0x6800] ;  /* 0x00680000a308783b */ /* 0x000f620000004200 */
[----:B-1----:R-:W-:Y:S01]  /*4f40*/  F2FP.BF16.PACK_AB R70, R35, R42 ;  /* 0x0000002a2346723e */ /* 0x002fe200000010ff */
[----:B------:R-:W-:Y:S01]  /*4f50*/  MUFU.EX2 R56, R56 ;  /* 0x0000003800387308 */ /* 0x000fe20000000800 */
[--C-:B------:R-:W-:Y:S02]  /*4f60*/  FFMA.FTZ R3, R72, c[0x0][0x23c], -R25.reuse ;  /* 0x00008f0048037a23 */ /* 0x100fe40000010819 */
[--C-:B------:R-:W-:Y:S02]  /*4f70*/  FFMA.FTZ R45, R202, c[0x0][0x23c], -R25.reuse ;  /* 0x00008f00ca2d7a23 */ /* 0x100fe40000010819 */
[--C-:B------:R-:W-:Y:S02]  /*4f80*/  FFMA.FTZ R112, R112, c[0x0][0x23c], -R25.reuse ;  /* 0x00008f0070707a23 */ /* 0x100fe40000010819 */
[--C-:B------:R-:W-:Y:S01]  /*4f90*/  FFMA.FTZ R116, R116, c[0x0][0x23c], -R25.reuse ;  /* 0x00008f0074747a23 */ /* 0x100fe20000010819 */
[----:B------:R-:W1:Y:S01]  /*4fa0*/  MUFU.EX2 R41, R41 ;  /* 0x0000002900297308 */ /* 0x000e620000000800 */
[----:B------:R-:W-:-:S02]  /*4fb0*/  FFMA.FTZ R49, R200, c[0x0][0x23c], -R25 ;  /* 0x00008f00c8317a23 */ /* 0x000fc40000010819 */
[--C-:B------:R-:W-:Y:S02]  /*4fc0*/  FFMA.FTZ R118, R118, c[0x0][0x23c], -R39.reuse ;  /* 0x00008f0076767a23 */ /* 0x100fe40000010827 */
[----:B------:R-:W-:Y:S02]  /*4fd0*/  FFMA.FTZ R51, R196, c[0x0][0x23c], -R39 ;  /* 0x00008f00c4337a23 */ /* 0x000fe40000010827 */
[--C-:B------:R-:W-:Y:S01]  /*4fe0*/  FFMA.FTZ R55, R194, c[0x0][0x23c], -R25.reuse ;  /* 0x00008f00c2377a23 */ /* 0x100fe20000010819 */
[----:B------:R-:W2:Y:S01]  /*4ff0*/  MUFU.EX2 R54, R54 ;  /* 0x0000003600367308 */ /* 0x000ea20000000800 */
[--C-:B------:R-:W-:Y:S02]  /*5000*/  FFMA.FTZ R130, R130, c[0x0][0x23c], -R25.reuse ;  /* 0x00008f0082827a23 */ /* 0x100fe40000010819 */
[--C-:B------:R-:W-:Y:S02]  /*5010*/  FFMA.FTZ R132, R132, c[0x0][0x23c], -R25.reuse ;  /* 0x00008f0084847a23 */ /* 0x100fe40000010819 */
[----:B------:R-:W-:-:S02]  /*5020*/  FFMA.FTZ R57, R192, c[0x0][0x23c], -R25 ;  /* 0x00008f00c0397a23 */ /* 0x000fc40000010819 */
[--C-:B------:R-:W-:Y:S01]  /*5030*/  FFMA.FTZ R146, R146, c[0x0][0x23c], -R39.reuse ;  /* 0x00008f0092927a23 */ /* 0x100fe20000010827 */
[----:B-1----:R-:W-:Y:S01]  /*5040*/  F2FP.BF16.PACK_AB R69, R41, R56 ;  /* 0x000000382945723e */ /* 0x002fe200000010ff */
[----:B------:R-:W-:Y:S01]  /*5050*/  MUFU.EX2 R34, R34 ;  /* 0x0000002200227308 */ /* 0x000fe20000000800 */
[--C-:B------:R-:W-:Y:S02]  /*5060*/  FFMA.FTZ R61, R190, c[0x0][0x23c], -R39.reuse ;  /* 0x00008f00be3d7a23 */ /* 0x100fe40000010827 */
[--C-:B------:R-:W-:Y:S02]  /*5070*/  FFMA.FTZ R144, R144, c[0x0][0x23c], -R39.reuse ;  /* 0x00008f0090907a23 */ /* 0x100fe40000010827 */
[----:B------:R-:W-:Y:S01]  /*5080*/  FFMA.FTZ R59, R188, c[0x0][0x23c], -R39 ;  /* 0x00008f00bc3b7a23 */ /* 0x000fe20000010827 */
[----:B--2---:R-:W-:Y:S02]  /*5090*/  F2FP.BF16.PACK_AB R71, R33, R54 ;  /* 0x000000362147723e */ /* 0x004fe400000010ff */
        /* <DEDUP_REMOVED lines=23> */
[----:B---3--:R-:W-:Y:S01]  /*5210*/  HMMA.16816.F32.BF16 R80, R68, R76, RZ ;  /* 0x0000004c4450723c */ /* 0x008fe200000418ff */
        /* <DEDUP_REMOVED lines=8> */
[----:B------:R-:W-:Y:S02]  /*52a0*/  FFMA.FTZ R189, R26, c[0x0][0x23c], -R25 ;  /* 0x00008f001abd7a23 */ /* 0x000fe40000010819 */
[--C-:B------:R-:W-:Y:S02]  /*52b0*/  FFMA.FTZ R52, R52, c[0x0][0x23c], -R39.reuse ;  /* 0x00008f0034347a23 */ /* 0x100fe40000010827 */
[----:B------:R-:W-:Y:S01]  /*52c0*/  FFMA.FTZ R48, R48, c[0x0][0x23c], -R39 ;  /* 0x00008f0030307a23 */ /* 0x000fe20000010827 */
[C---:B------:R-:W-:Y:S01]  /*52d0*/  HMMA.16816.F32.BF16 R76, R68.reuse, R78, RZ ;  /* 0x0000004e444c723c */ /* 0x040fe200000418ff */
[----:B------:R-:W-:Y:S01]  /*52e0*/  FFMA.FTZ R40, R40, c[0x0][0x23c], -R25 ;  /* 0x00008f0028287a23 */ /* 0x000fe20000010819 */
[----:B------:R-:W3:Y:S06]  /*52f0*/  MUFU.EX2 R3, R3 ;  /* 0x0000000300037308 */ /* 0x000eec0000000800 */
        /* <DEDUP_REMOVED lines=9> */
[C---:B----4-:R-:W-:Y:S02]  /*5390*/  HMMA.16816.F32.BF16 R88, R4.reuse, R12, R88 ;  /* 0x0000000c0458723c */ /* 0x050fe40000041858 */
[----:B------:R-:W2:Y:S06]  /*53a0*/  MUFU.EX2 R43, R43 ;  /* 0x0000002b002b7308 */ /* 0x000eac0000000800 */
[C---:B------:R-:W-:Y:S01]  /*53b0*/  HMMA.16816.F32.BF16 R84, R4.reuse, R14, R84 ;  /* 0x0000000e0454723c */ /* 0x040fe20000041854 */
[----:B------:R-:W3:Y:S01]  /*53c0*/  LDSM.16.MT88.4 R12, [R162+0x6800] ;  /* 0x00680000a20c783b */ /* 0x000ee20000004200 */
[----:B------:R-:W-:Y:S06]  /*53d0*/  MUFU.EX2 R45, R45 ;  /* 0x0000002d002d7308 */ /* 0x000fec0000000800 */
[C---:B------:R-:W-:Y:S02]  /*53e0*/  HMMA.16816.F32.BF16 R96, R4.reuse, R16, R96 ;  /* 0x000000100460723c */ /* 0x040fe40000041860 */
[----:B------:R-:W4:Y:S06]  /*53f0*/  MUFU.EX2 R112, R112 ;  /* 0x0000007000707308 */ /* 0x000f2c0000000800 */
[C---:B------:R-:W-:Y:S01]  /*5400*/  HMMA.16816.F32.BF16 R92, R4.reuse, R18, R92 ;  /* 0x00000012045c723c */ /* 0x040fe2000004185c */
[----:B------:R-:W2:Y:S01]  /*5410*/  LDSM.16.MT88.4 R16, [R166+0x7000] ;  /* 0x00700000a610783b */ /* 0x000ea20000004200 */
[----:B------:R-:W-:Y:S06]  /*5420*/  MUFU.EX2 R116, R116 ;  /* 0x0000007400747308 */ /* 0x000fec0000000800 */
[C---:B-----5:R-:W-:Y:S02]  /*5430*/  HMMA.16816.F32.BF16 R80, R4.reuse, R8, R80 ;  /* 0x000000080450723c */ /* 0x060fe40000041850 */
[----:B------:R-:W5:Y:S06]  /*5440*/  MUFU.EX2 R49, R49 ;  /* 0x0000003100317308 */ /* 0x000f6c0000000800 */
        /* <DEDUP_REMOVED lines=12> */
[----:B-----5:R-:W-:-:S05]  /*5510*/  F2FP.BF16.PACK_AB R7, R49, R116 ;  /* 0x000000743107723e */ /* 0x020fca00000010ff */
        /* <DEDUP_REMOVED lines=61> */
[----:B------:R-:W-:Y:S07]  /*58f0*/  LDSM.16.MT88.4 R8, [R162+0x8800] ;  /* 0x00880000a208783b */ /* 0x000fee0000004200 */
        /* <DEDUP_REMOVED lines=25> */
[C---:B------:R-:W-:Y:S01]  /*5a90*/  HMMA.16816.F32.BF16 R84, R4.reuse, R18, R84 ;  /* 0x000000120454723c */ /* 0x040fe20000041854 */
[----:B------:R-:W4:Y:S04]  /*5aa0*/  LDSM.16.MT88.4 R16, [R163+0x9000] ;  /* 0x00900000a310783b */ /* 0x000f280000004200 */
[----:B------:R-:W-:Y:S03]  /*5ab0*/  MUFU.EX2 R21, R21 ;  /* 0x0000001500157308 */ /* 0x000fe60000000800 */
[C---:B-1----:R-:W-:Y:S05]  /*5ac0*/  HMMA.16816.F32.BF16 R80, R4.reuse, R12, R80 ;  /* 0x0000000c0450723c */ /* 0x042fea0000041850 */
[----:B------:R-:W1:Y:S03]  /*5ad0*/  MUFU.EX2 R22, R22 ;  /* 0x0000001600167308 */ /* 0x000e660000000800 */
        /* <DEDUP_REMOVED lines=8> */
[----:B------:R-:W-:Y:S01]  /*5b60*/  MUFU.EX2 R42, R52 ;  /* 0x00000034002a7308 */ /* 0x000fe20000000800 */
[----:B-1----:R-:W-:-:S07]  /*5b70*/  F2FP.BF16.PACK_AB R6, R22, R21 ;  /* 0x000000151606723e */ /* 0x002fce00000010ff */
[C---:B--2---:R-:W-:Y:S01]  /*5b80*/  HMMA.16816.F32.BF16 R88, R4.reuse, R8, R88 ;  /* 0x000000080458723c */ /* 0x044fe20000041858 */
[----:B------:R-:W1:Y:S06]  /*5b90*/  MUFU.EX2 R37, R37 ;  /* 0x0000002500257308 */ /* 0x000e6c0000000800 */
[----:B------:R-:W-:Y:S01]  /*5ba0*/  FADD.FTZ R9, R35, R44 ;  /* 0x0000002c23097221 */ /* 0x000fe20000010000 */
[C---:B------:R-:W-:Y:S01]  /*5bb0*/  HMMA.16816.F32.BF16 R84, R4.reuse, R10, R84 ;  /* 0x0000000a0454723c */ /* 0x040fe20000041854 */
[----:B------:R-:W2:Y:S06]  /*5bc0*/  MUFU.EX2 R39, R48 ;  /* 0x0000003000277308 */ /* 0x000eac0000000800 */
[----:B------:R-:W-:Y:S01]  /*5bd0*/  FADD.FTZ R11, R33, R54 ;  /* 0x00000036210b7221 */ /* 0x000fe20000010000 */
[----:B----4-:R-:W-:Y:S01]  /*5be0*/  HMMA.16816.F32.BF16 R80, R4, R16, R80 ;  /* 0x000000100450723c */ /* 0x010fe20000041850 */
[----:B------:R-:W-:Y:S01]  /*5bf0*/  FFMA.FTZ R33, R36, c[0x0][0x23c], -R25 ;  /* 0x00008f0024217a23 */ /* 0x000fe20000010819 */
[----:B------:R-:W-:Y:S01]  /*5c00*/  MUFU.EX2 R35, R40 ;  /* 0x0000002800237308 */ /* 0x000fe20000000800 */
[----:B------:R-:W-:-:S02]  /*5c10*/  FADD.FTZ R36, R34, R9 ;  /* 0x0000000922247221 */ /* 0x000fc40000010000 */
[----:B------:R-:W-:Y:S02]  /*5c20*/  FADD.FTZ R38, R38, R11 ;  /* 0x0000000b26267221 */ /* 0x000fe40000010000 */
[----:B------:R-:W-:Y:S01]  /*5c30*/  FADD.FTZ R29, R29, R36 ;  /* 0x000000241d1d7221 */ /* 0x000fe20000010000 */
[C---:B-----5:R-:W-:Y:S01]  /*5c40*/  HMMA.16816.F32.BF16 R96, R4.reuse, R12, R96 ;  /* 0x0000000c0460723c */ /* 0x060fe20000041860 */
[----:B------:R-:W-:Y:S01]  /*5c50*/  FADD.FTZ R31, R31, R38 ;  /* 0x000000261f1f7221 */ /* 0x000fe20000010000 */
[----:B------:R-:W-:Y:S01]  /*5c60*/  LDSM.16.MT88.4 R8, [R166+0x9800] ;  /* 0x00980000a608783b */ /* 0x000fe20000004200 */
[----:B------:R-:W-:Y:S01]  /*5c70*/  FADD.FTZ R32, R32, R29 ;  /* 0x0000001d20207221 */ /* 0x000fe20000010000 */
[----:B------:R-:W3:Y:S01]  /*5c80*/  MUFU.EX2 R34, R33 ;  /* 0x0000002100227308 */ /* 0x000ee20000000800 */
        /* <DEDUP_REMOVED lines=8> */
[----:B------:R-:W-:Y:S01]  /*5d10*/  HMMA.16816.F32.BF16 R76, R4, R18, R76 ;  /* 0x00000012044c723c */ /* 0x000fe2000004184c */
[----:B------:R-:W-:Y:S01]  /*5d20*/  FADD.FTZ R3, R112, R3 ;  /* 0x0000000370037221 */ /* 0x000fe20000010000 */
[----:B------:R-:W5:Y:S01]  /*5d30*/  LDSM.16.MT88.4 R16, [R164+0x9800] ;  /* 0x00980000a410783b */ /* 0x000f620000004200 */
        /* <DEDUP_REMOVED lines=30> */
[----:B---3--:R-:W-:Y:S01]  /*5f20*/  F2FP.BF16.PACK_AB R5, R34, R35 ;  /* 0x000000232205723e */ /* 0x008fe200000010ff */
        /* <DEDUP_REMOVED lines=92> */
.L_x_7127:
[----:B------:R-:W-:-:S05]  /*64f0*/  IMAD.MOV.U32 R6, RZ, RZ, c[0x0][0x1a0] ;  /* 0x00006800ff067624 */ /* 0x000fca00078e00ff */
[----:B------:R-:W-:-:S04]  /*6500*/  LEA R6, -R6, RZ, 0x7 ;  /* 0x000000ff06067211 */ /* 0x000fc800078e39ff */
[----:B------:R-:W-:Y:S02]  /*6510*/  SHF.R.S32.HI R4, RZ, 0x1f, R6 ;  /* 0x0000001fff047819 */ /* 0x000fe40000011406 */
.L_x_7128:
        /* <DEDUP_REMOVED lines=31> */
[----:B--2---:R-:W-:Y:S04]  /*6710*/  LDSM.16.M88.4 R4, [R172] ;  /* 0x00000000ac04783b */ /* 0x004fe80000000200 */
[----:B------:R-:W2:Y:S04]  /*6720*/  LDSM.16.M88.4 R60, [R171+0x2000] ;  /* 0x00200000ab3c783b */ /* 0x000ea80000000200 */
[----:B------:R-:W-:Y:S04]  /*6730*/  LDSM.16.M88.4 R112, [R170] ;  /* 0x00000000aa70783b */ /* 0x000fe80000000200 */
[----:B---3--:R-:W-:Y:S04]  /*6740*/  LDSM.16.M88.4 R12, [R165+0x2000] ;  /* 0x00200000a50c783b */ /* 0x008fe80000000200 */
[----:B------:R-:W3:Y:S04]  /*6750*/  LDSM.16.M88.4 R44, [R171+0x3000] ;  /* 0x00300000ab2c783b */ /* 0x000ee80000000200 */
[----:B------:R-:W3:Y:S04]  /*6760*/  LDSM.16.M88.4 R36, [R171+0x3800] ;  /* 0x00380000ab24783b */ /* 0x000ee80000000200 */
[----:B------:R-:W4:Y:S04]  /*6770*/  LDSM.16.M88.4 R108, [R165+0x3000] ;  /* 0x00300000a56c783b */ /* 0x000f280000000200 */
[----:B------:R-:W4:Y:S04]  /*6780*/  LDSM.16.M88.4 R104, [R165+0x3800] ;  /* 0x00380000a568783b */ /* 0x000f280000000200 */
[----:B------:R-:W4:Y:S04]  /*6790*/  LDSM.16.M88.4 R52, [R171+0x2800] ;  /* 0x00280000ab34783b */ /* 0x000f280000000200 */
[----:B-1----:R-:W1:Y:S04]  /*67a0*/  LDSM.16.M88.4 R20, [R171+0x4800] ;  /* 0x00480000ab14783b */ /* 0x002e680000000200 */
[----:B------:R-:W-:Y:S01]  /*67b0*/  LDSM.16.M88.4 R28, [R171+0x4000] ;  /* 0x00400000ab1c783b */ /* 0x000fe20000000200 */
[C---:B--2---:R-:W-:Y:S03]  /*67c0*/  HMMA.16816.F32.BF16 R64, R4.reuse, R60, RZ ;  /* 0x0000003c0440723c */ /* 0x044fe600000418ff */
[----:B-----5:R-:W-:Y:S04]  /*67d0*/  LDSM.16.M88.4 R8, [R165+0x2800] ;  /* 0x00280000a508783b */ /* 0x020fe80000000200 */
[----:B------:R-:W-:Y:S01]  /*67e0*/  LDSM.16.M88.4 R120, [R171+0x5800] ;  /* 0x00580000ab78783b */ /* 0x000fe20000000200 */
[C---:B------:R-:W-:Y:S03]  /*67f0*/  HMMA.16816.F32.BF16 R60, R4.reuse, R62, RZ ;  /* 0x0000003e043c723c */ /* 0x040fe600000418ff */
[----:B------:R-:W-:Y:S04]  /*6800*/  LDSM.16.M88.4 R116, [R165+0x4000] ;  /* 0x00400000a574783b */ /* 0x000fe80000000200 */
[----:B------:R-:W0:Y:S01]  /*6810*/  LDGDEPBAR ;  /* 0x00000000000079af */ /* 0x000e220000000000 */
[----:B---3--:R-:W-:Y:S08]  /*6820*/  HMMA.16816.F32.BF16 R48, R4, R44, RZ ;  /* 0x0000002c0430723c */ /* 0x008ff000000418ff */
[C---:B------:R-:W-:Y:S08]  /*6830*/  HMMA.16816.F32.BF16 R64, R112.reuse, R12, R64 ;  /* 0x0000000c7040723c */ /* 0x040ff00000041840 */
[----:B------:R-:W-:Y:S01]  /*6840*/  HMMA.16816.F32.BF16 R60, R112, R14, R60 ;  /* 0x0000000e703c723c */ /* 0x000fe2000004183c */
[----:B------:R-:W2:Y:S07]  /*6850*/  LDSM.16.M88.4 R12, [R171+0x5000] ;  /* 0x00500000ab0c783b */ /* 0x000eae0000000200 */
[C---:B------:R-:W-:Y:S08]  /*6860*/  HMMA.16816.F32.BF16 R40, R4.reuse, R36, RZ ;  /* 0x000000240428723c */ /* 0x040ff000000418ff */
[C---:B------:R-:W-:Y:S08]  /*6870*/  HMMA.16816.F32.BF16 R44, R4.reuse, R46, RZ ;  /* 0x0000002e042c723c */ /* 0x040ff000000418ff */
[----:B------:R-:W-:Y:S08]  /*6880*/  HMMA.16816.F32.BF16 R36, R4, R38, RZ ;  /* 0x000000260424723c */ /* 0x000ff000000418ff */
[C---:B----4-:R-:W-:Y:S08]  /*6890*/  HMMA.16816.F32.BF16 R48, R112.reuse, R108, R48 ;  /* 0x0000006c7030723c */ /* 0x050ff00000041830 */
[C---:B------:R-:W-:Y:S01]  /*68a0*/  HMMA.16816.F32.BF16 R44, R112.reuse, R110, R44 ;  /* 0x0000006e702c723c */ /* 0x040fe2000004182c */
[----:B------:R-:W3:Y:S07]  /*68b0*/  LDSM.16.M88.4 R108, [R165+0x4800] ;  /* 0x00480000a56c783b */ /* 0x000eee0000000200 */
[C---:B------:R-:W-:Y:S08]  /*68c0*/  HMMA.16816.F32.BF16 R40, R112.reuse, R104, R40 ;  /* 0x000000687028723c */ /* 0x040ff00000041828 */
[----:B------:R-:W-:Y:S01]  /*68d0*/  HMMA.16816.F32.BF16 R36, R112, R106, R36 ;  /* 0x0000006a7024723c */ /* 0x000fe20000041824 */
[----:B------:R-:W4:Y:S07]  /*68e0*/  LDSM.16.M88.4 R104, [R165+0x5000] ;  /* 0x00500000a568783b */ /* 0x000f2e0000000200 */
[C---:B------:R-:W-:Y:S08]  /*68f0*/  HMMA.16816.F32.BF16 R56, R4.reuse, R52, RZ ;  /* 0x000000340438723c */ /* 0x040ff000000418ff */
[C---:B------:R-:W-:Y:S08]  /*6900*/  HMMA.16816.F32.BF16 R52, R4.reuse, R54, RZ ;  /* 0x000000360434723c */ /* 0x040ff000000418ff */
[C---:B-1----:R-:W-:Y:S08]  /*6910*/  HMMA.16816.F32.BF16 R24, R4.reuse, R20, RZ ;  /* 0x000000140418723c */ /* 0x042ff000000418ff */
[C---:B--2---:R-:W-:Y:S08]  /*6920*/  HMMA.16816.F32.BF16 R16, R4.reuse, R12, RZ ;  /* 0x0000000c0410723c */ /* 0x044ff000000418ff */
[C---:B------:R-:W-:Y:S08]  /*6930*/  HMMA.16816.F32.BF16 R20, R4.reuse, R22, RZ ;  /* 0x000000160414723c */ /* 0x040ff000000418ff */
[C---:B------:R-:W-:Y:S08]  /*6940*/  HMMA.16816.F32.BF16 R12, R4.reuse, R14, RZ ;  /* 0x0000000e040c723c */ /* 0x040ff000000418ff */
[C---:B------:R-:W-:Y:S08]  /*6950*/  HMMA.16816.F32.BF16 R32, R4.reuse, R28, RZ ;  /* 0x0000001c0420723c */ /* 0x040ff000000418ff */
[----:B------:R-:W-:Y:S08]  /*6960*/  HMMA.16816.F32.BF16 R28, R4, R30, RZ ;  /* 0x0000001e041c723c */ /* 0x000ff000000418ff */
[C---:B------:R-:W-:Y:S08]  /*6970*/  HMMA.16816.F32.BF16 R56, R112.reuse, R8, R56 ;  /* 0x000000087038723c */ /* 0x040ff00000041838 */
[----:B------:R-:W-:Y:S08]  /*6980*/  HMMA.16816.F32.BF16 R52, R112, R10, R52 ;  /* 0x0000000a7034723c */ /* 0x000ff00000041834 */
[C---:B------:R-:W-:Y:S08]  /*6990*/  HMMA.16816.F32.BF16 R8, R4.reuse, R120, RZ ;  /* 0x000000780408723c */ /* 0x040ff000000418ff */
[----:B------:R-:W-:Y:S01]  /*69a0*/  HMMA.16816.F32.BF16 R4, R4, R122, RZ ;  /* 0x0000007a0404723c */ /* 0x000fe200000418ff */
[----:B------:R-:W1:Y:S07]  /*69b0*/  LDSM.16.M88.4 R120, [R165+0x5800] ;  /* 0x00580000a578783b */ /* 0x000e6e0000000200 */
[C---:B---3--:R-:W-:Y:S08]  /*69c0*/  HMMA.16816.F32.BF16 R24, R112.reuse, R108, R24 ;  /* 0x0000006c7018723c */ /* 0x048ff00000041818 */
[C---:B------:R-:W-:Y:S01]  /*69d0*/  HMMA.16816.F32.BF16 R20, R112.reuse, R110, R20 ;  /* 0x0000006e7014723c */ /* 0x040fe20000041814 */
[----:B------:R-:W-:Y:S07]  /*69e0*/  LDSM.16.M88.4 R108, [R168] ;  /* 0x00000000a86c783b */ /* 0x000fee0000000200 */
[C---:B----4-:R-:W-:Y:S08]  /*69f0*/  HMMA.16816.F32.BF16 R16, R112.reuse, R104, R16 ;  /* 0x000000687010723c */ /* 0x050ff00000041810 */
[C---:B------:R-:W-:Y:S01]  /*6a00*/  HMMA.16816.F32.BF16 R12, R112.reuse, R106, R12 ;  /* 0x0000006a700c723c */ /* 0x040fe2000004180c */
[----:B------:R-:W2:Y:S07]  /*6a10*/  LDSM.16.M88.4 R104, [R169] ;  /* 0x00000000a968783b */ /* 0x000eae0000000200 */
[C---:B------:R-:W-:Y:S08]  /*6a20*/  HMMA.16816.F32.BF16 R32, R112.reuse, R116, R32 ;  /* 0x000000747020723c */ /* 0x040ff00000041820 */
[C---:B------:R-:W-:Y:S01]  /*6a30*/  HMMA.16816.F32.BF16 R28, R112.reuse, R118, R28 ;  /* 0x00000076701c723c */ /* 0x040fe2000004181c */
[----:B------:R-:W3:Y:S07]  /*6a40*/  LDSM.16.M88.4 R116, [R161] ;  /* 0x00000000a174783b */ /* 0x000eee0000000200 */
[C---:B-1----:R-:W-:Y:S08]  /*6a50*/  HMMA.16816.F32.BF16 R8, R112.reuse, R120, R8 ;  /* 0x000000787008723c */ /* 0x042ff00000041808 */
[----:B------:R-:W-:Y:S01]  /*6a60*/  HMMA.16816.F32.BF16 R4, R112, R122, R4 ;  /* 0x0000007a7004723c */ /* 0x000fe20000041804 */
[----:B------:R-:W1:Y:S04]  /*6a70*/  LDSM.16.M88.4 R112, [R160] ;  /* 0x00000000a070783b */ /* 0x000e680000000200 */
[----:B------:R-:W4:Y:S03]  /*6a80*/  LDSM.16.M88.4 R120, [R158] ;  /* 0x000000009e78783b */ /* 0x000f260000000200 */
        /* <DEDUP_REMOVED lines=9> */
[C---:B----4-:R-:W-:Y:S08]  /*6b20*/  HMMA.16816.F32.BF16 R32, R104.reuse, R120, R32 ;  /* 0x000000786820723c */ /* 0x050ff00000041820 */
[C---:B--2---:R-:W-:Y:S08]  /*6b30*/  HMMA.16816.F32.BF16 R40, R104.reuse, R108, R40 ;  /* 0x0000006c6828723c */ /* 0x044ff00000041828 */
[C---:B------:R-:W-:Y:S01]  /*6b40*/  HMMA.16816.F32.BF16 R36, R104.reuse, R110, R36 ;  /* 0x0000006e6824723c */ /* 0x040fe20000041824 */
[----:B------:R-:W2:Y:S07]  /*6b50*/  LDSM.16.M88.4 R108, [R102] ;  /* 0x00000000666c783b */ /* 0x000eae0000000200 */
        /* <DEDUP_REMOVED lines=10> */
[----:B------:R-:W2:Y:S04]  /*6c00*/  LDSM.16.M88.4 R104, [R100+0x1800] ;  /* 0x001800006468783b */ /* 0x000ea80000000200 */
[----:B------:R-:W4:Y:S03]  /*6c10*/  LDSM.16.M88.4 R108, [R100+0x1000] ;  /* 0x00100000646c783b */ /* 0x000f260000000200 */
[C---:B---3--:R-:W-:Y:S08]  /*6c20*/  HMMA.16816.F32.BF16 R64, R120.reuse, R116, R64 ;  /* 0x000000747840723c */ /* 0x048ff00000041840 */
[C---:B------:R-:W-:Y:S08]  /*6c30*/  HMMA.16816.F32.BF16 R60, R120.reuse, R118, R60 ;  /* 0x00000076783c723c */ /* 0x040ff0000004183c */
[C---:B-1----:R-:W-:Y:S08]  /*6c40*/  HMMA.16816.F32.BF16 R56, R120.reuse, R112, R56 ;  /* 0x000000707838723c */ /* 0x042ff00000041838 */
[----:B------:R-:W-:Y:S01]  /*6c50*/  FMUL.FTZ R64, R64, c[0x0][0x2ec] ;  /* 0x0000bb0040407a20 */ /* 0x000fe20000410000 */
[----:B------:R-:W-:Y:S01]  /*6c60*/  HMMA.16816.F32.BF16 R52, R120, R114, R52 ;  /* 0x000000727834723c */ /* 0x000fe20000041834 */
[----:B------:R-:W-:-:S02]  /*6c70*/  FMUL.FTZ R65, R65, c[0x0][0x2ec] ;  /* 0x0000bb0041417a20 */ /* 0x000fc40000410000 */
[----:B------:R-:W-:Y:S02]  /*6c80*/  FMUL.FTZ R67, R67, c[0x0][0x2ec] ;  /* 0x0000bb0043437a20 */ /* 0x000fe40000410000 */
[----:B------:R-:W-:Y:S02]  /*6c90*/  FMUL.FTZ R66, R66, c[0x0][0x2ec] ;  /* 0x0000bb0042427a20 */ /* 0x000fe40000410000 */
[----:B------:R-:W-:Y:S01]  /*6ca0*/  FMUL.FTZ R3, R60, c[0x0][0x2ec] ;  /* 0x0000bb003c037a20 */ /* 0x000fe20000410000 */
[C---:B--2---:R-:W-:Y:S01]  /*6cb0*/  HMMA.16816.F32.BF16 R40, R120.reuse, R104, R40 ;  /* 0x000000687828723c */ /* 0x044fe20000041828 */
[----:B------:R-:W-:Y:S02]  /*6cc0*/  FMUL.FTZ R112, R63, c[0x0][0x2ec] ;  /* 0x0000bb003f707a20 */ /* 0x000fe40000410000 */
[----:B------:R-:W1:Y:S04]  /*6cd0*/  MUFU.TANH R66, R66 ;  /* 0x0000004200427308 */ /* 0x000e680000002400 */
[----:B------:R-:W-:Y:S01]  /*6ce0*/  FMUL.FTZ R59, R59, c[0x0][0x2ec] ;  /* 0x0000bb003b3b7a20 */ /* 0x000fe20000410000 */
[C---:B------:R-:W-:Y:S01]  /*6cf0*/  HMMA.16816.F32.BF16 R36, R120.reuse, R106, R36 ;  /* 0x0000006a7824723c */ /* 0x040fe20000041824 */
[----:B------:R-:W2:Y:S02]  /*6d00*/  LDSM.16.M88.4 R104, [R100+0x2000] ;  /* 0x002000006468783b */ /* 0x000ea40000000200 */
[----:B------:R-:W-:Y:S05]  /*6d10*/  MUFU.TANH R112, R112 ;  /* 0x0000007000707308 */ /* 0x000fea0000002400 */
[----:B----4-:R-:W-:Y:S01]  /*6d20*/  HMMA.16816.F32.BF16 R48, R120, R108, R48 ;  /* 0x0000006c7830723c */ /* 0x010fe20000041830 */
[----:B------:R-:W-:-:S02]  /*6d30*/  FMUL.FTZ R52, R52, c[0x0][0x2ec] ;  /* 0x0000bb0034347a20 */ /* 0x000fc40000410000 */
[----:B------:R3:W4:Y:S01]  /*6d40*/  MUFU.TANH R108, R64 ;  /* 0x00000040006c7308 */ /* 0x0007220000002400 */
[----:B------:R-:W-:-:S04]  /*6d50*/  FMUL.FTZ R53, R53, c[0x0][0x2ec] ;  /* 0x0000bb0035357a20 */ /* 0x000fc80000410000 */
[----:B------:R-:W-:Y:S01]  /*6d60*/  HMMA.16816.F32.BF16 R44, R120, R110, R44 ;  /* 0x0000006e782c723c */ /* 0x000fe2000004182c */
[----:B------:R-:W-:Y:S02]  /*6d70*/  FMUL.FTZ R117, R40, c[0x0][0x2ec] ;  /* 0x0000bb0028757a20 */ /* 0x000fe40000410000 */
[----:B------:R5:W-:Y:S01]  /*6d80*/  MUFU.TANH R109, R65 ;  /* 0x00000041006d7308 */ /* 0x000be20000002400 */
[----:B------:R-:W-:Y:S02]  /*6d90*/  FMUL.FTZ R138, R42, c[0x0][0x2ec] ;  /* 0x0000bb002a8a7a20 */ /* 0x000fe40000410000 */
[----:B------:R-:W-:Y:S02]  /*6da0*/  FMUL.FTZ R134, R43, c[0x0][0x2ec] ;  /* 0x0000bb002b867a20 */ /* 0x000fe40000410000 */
[----:B------:R-:W-:Y:S02]  /*6db0*/  FMUL.FTZ R111, R61, c[0x0][0x2ec] ;  /* 0x0000bb003d6f7a20 */ /* 0x000fe40000410000 */
[----:B------:R-:W-:Y:S01]  /*6dc0*/  FMUL.FTZ R37, R37, c[0x0][0x2ec] ;  /* 0x0000bb0025257a20 */ /* 0x000fe20000410000 */
[----:B------:R1:W1:Y:S01]  /*6dd0*/  MUFU.TANH R110, R67 ;  /* 0x00000043006e7308 */ /* 0x0002620000002400 */
[----:B---3--:R-:W-:-:S02]  /*6de0*/  FMUL.FTZ R64, R62, c[0x0][0x2ec] ;  /* 0x0000bb003e407a20 */ /* 0x008fc40000410000 */
[----:B------:R-:W3:Y:S01]  /*6df0*/  LDSM.16.M88.4 R60, [R100+0x2800] ;  /* 0x00280000643c783b */ /* 0x000ee20000000200 */
[----:B------:R-:W-:Y:S02]  /*6e00*/  FMUL.FTZ R39, R39, c[0x0][0x2ec] ;  /* 0x0000bb0027277a20 */ /* 0x000fe40000410000 */
[----:B------:R-:W-:Y:S02]  /*6e10*/  FMUL.FTZ R49, R49, c[0x0][0x2ec] ;  /* 0x0000bb0031317a20 */ /* 0x000fe40000410000 */
[----:B-----5:R-:W-:Y:S01]  /*6e20*/  FMUL.FTZ R65, R56, c[0x0][0x2ec] ;  /* 0x0000bb0038417a20 */ /* 0x020fe20000410000 */
[----:B------:R-:W-:Y:S01]  /*6e30*/  MUFU.TANH R115, R37 ;  /* 0x0000002500737308 */ /* 0x000fe20000002400 */
[----:B------:R-:W-:Y:S02]  /*6e40*/  FMUL.FTZ R56, R57, c[0x0][0x2ec] ;  /* 0x0000bb0039387a20 */ /* 0x000fe40000410000 */
[----:B------:R-:W-:Y:S01]  /*6e50*/  FMUL.FTZ R118, R51, c[0x0][0x2ec] ;  /* 0x0000bb0033767a20 */ /* 0x000fe20000410000 */
[----:B--2---:R-:W-:Y:S01]  /*6e60*/  HMMA.16816.F32.BF16 R32, R120, R104, R32 ;  /* 0x000000687820723c */ /* 0x004fe20000041820 */
[----:B------:R-:W-:-:S02]  /*6e70*/  FMUL.FTZ R45, R45, c[0x0][0x2ec] ;  /* 0x0000bb002d2d7a20 */ /* 0x000fc40000410000 */
[----:B-1----:R-:W-:Y:S01]  /*6e80*/  FMUL.FTZ R67, R58, c[0x0][0x2ec] ;  /* 0x0000bb003a437a20 */ /* 0x002fe20000410000 */
[----:B------:R-:W-:Y:S01]  /*6e90*/  MUFU.TANH R57, R52 ;  /* 0x0000003400397308 */ /* 0x000fe20000002400 */
[----:B------:R-:W-:Y:S02]  /*6ea0*/  FMUL.FTZ R58, R54, c[0x0][0x2ec] ;  /* 0x0000bb00363a7a20 */ /* 0x000fe40000410000 */
[----:B------:R-:W-:Y:S01]  /*6eb0*/  FMUL.FTZ R105, R55, c[0x0][0x2ec] ;  /* 0x0000bb0037697a20 */ /* 0x000fe20000410000 */
[----:B------:R-:W-:Y:S01]  /*6ec0*/  HMMA.16816.F32.BF16 R28, R120, R106, R28 ;  /* 0x0000006a781c723c */ /* 0x000fe2000004181c */
[----:B------:R-:W-:Y:S02]  /*6ed0*/  FMUL.FTZ R46, R46, c[0x0][0x2ec] ;  /* 0x0000bb002e2e7a20 */ /* 0x000fe40000410000 */
[----:B------:R-:W-:Y:S01]  /*6ee0*/  FMUL.FTZ R47, R47, c[0x0][0x2ec] ;  /* 0x0000bb002f2f7a20 */ /* 0x000fe20000410000 */
[----:B------:R1:W-:Y:S01]  /*6ef0*/  MUFU.TANH R104, R53 ;  /* 0x0000003500687308 */ /* 0x0003e20000002400 */
[----:B------:R-:W-:-:S02]  /*6f00*/  FMUL.FTZ R129, R48, c[0x0][0x2ec] ;  /* 0x0000bb0030817a20 */ /* 0x000fc40000410000 */
[----:B------:R-:W-:Y:S02]  /*6f10*/  FMUL.FTZ R48, R50, c[0x0][0x2ec] ;  /* 0x0000bb0032307a20 */ /* 0x000fe40000410000 */
[----:B------:R-:W-:Y:S02]  /*6f20*/  FMUL.FTZ R36, R36, c[0x0][0x2ec] ;  /* 0x0000bb0024247a20 */ /* 0x000fe40000410000 */
[----:B------:R-:W-:Y:S01]  /*6f30*/  FMUL.FTZ R38, R38, c[0x0][0x2ec] ;  /* 0x0000bb0026267a20 */ /* 0x000fe20000410000 */
[----:B------:R-:W2:Y:S01]  /*6f40*/  MUFU.TANH R111, R111 ;  /* 0x0000006f006f7308 */ /* 0x000ea20000002400 */
[----:B------:R-:W-:-:S03]  /*6f50*/  FMUL.FTZ R44, R44, c[0x0][0x2ec] ;  /* 0x0000bb002c2c7a20 */ /* 0x000fc60000410000 */
[----:B------:R-:W-:Y:S02]  /*6f60*/  FMUL.FTZ R113, R33, c[0x0][0x2ec] ;  /* 0x0000bb0021717a20 */ /* 0x000fe40000410000 */
[----:B------:R-:W-:Y:S01]  /*6f70*/  IMAD.SHL.U32 R33, R178, 0x80, RZ ;  /* 0x00000080b2217824 */ /* 0x000fe200078e00ff */
[----:B-1----:R-:W1:Y:S01]  /*6f80*/  LDSM.16.M88.4 R52, [R100+0x3000] ;  /* 0x003000006434783b */ /* 0x002e620000000200 */
[C---:B---3--:R-:W-:Y:S01]  /*6f90*/  HMMA.16816.F32.BF16 R24, R120.reuse, R60, R24 ;  /* 0x0000003c7818723c */ /* 0x048fe20000041818 */
[----:B------:R-:W-:Y:S01]  /*6fa0*/  FMUL.FTZ R119, R32, c[0x0][0x2ec] ;  /* 0x0000bb0020777a20 */ /* 0x000fe20000410000 */
[----:B------:R-:W3:Y:S01]  /*6fb0*/  MUFU.TANH R56, R56 ;  /* 0x0000003800387308 */ /* 0x000ee20000002400 */
[----:B------:R-:W-:Y:S01]  /*6fc0*/  FMUL.FTZ R32, R34, c[0x0][0x2ec] ;  /* 0x0000bb0022207a20 */ /* 0x000fe20000410000 */
[C-C-:B------:R-:W-:Y:S01]  /*6fd0*/  LOP3.LUT R34, R33.reuse, 0x8, R128.reuse, 0xfe, !PT ;  /* 0x0000000821227812 */ /* 0x140fe200078efe80 */
[----:B------:R-:W-:Y:S01]  /*6fe0*/  FMUL.FTZ R37, R28, c[0x0][0x2ec] ;  /* 0x0000bb001c257a20 */ /* 0x000fe20000410000 */
[----:B------:R-:W-:Y:S01]  /*6ff0*/  LOP3.LUT R28, R33, R128, RZ, 0xfc, !PT ;  /* 0x00000080211c7212 */ /* 0x000fe200078efcff */
[----:B------:R-:W-:Y:S01]  /*7000*/  FMUL.FTZ R60, R41, c[0x0][0x2ec] ;  /* 0x0000bb00293c7a20 */ /* 0x000fe20000410000 */
[CC--:B------:R-:W-:Y:S01]  /*7010*/  ISETP.GE.AND P1, PT, R34.reuse, R127.reuse, PT ;  /* 0x0000007f2200720c */ /* 0x0c0fe20003f26270 */
[----:B------:R-:W5:Y:S01]  /*7020*/  LDSM.16.M88.4 R40, [R100+0x3800] ;  /* 0x003800006428783b */ /* 0x000f620000000200 */
[-C--:B------:R-:W-:Y:S01]  /*7030*/  ISETP.GE.AND P3, PT, R34, R126.reuse, PT ;  /* 0x0000007e2200720c */ /* 0x080fe20003f66270 */
[----:B------:R-:W-:Y:S01]  /*7040*/  FMUL.FTZ R35, R35, c[0x0][0x2ec] ;  /* 0x0000bb0023237a20 */ /* 0x000fe20000410000 */
[----:B------:R-:W-:Y:S01]  /*7050*/  LOP3.LUT R34, R33, 0x10, R128, 0xfe, !PT ;  /* 0x0000001021227812 */ /* 0x000fe200078efe80 */
[----:B------:R-:W1:Y:S01]  /*7060*/  MUFU.TANH R59, R59 ;  /* 0x0000003b003b7308 */ /* 0x000e620000002400 */
[-C--:B------:R-:W-:Y:S01]  /*7070*/  ISETP.GE.AND P4, PT, R28, R127.reuse, PT ;  /* 0x0000007f1c00720c */ /* 0x080fe20003f86270 */
[----:B------:R-:W-:Y:S01]  /*7080*/  FMUL.FTZ R107, R29, c[0x0][0x2ec] ;  /* 0x0000bb001d6b7a20 */ /* 0x000fe20000410000 */
[----:B------:R-:W-:Y:S01]  /*7090*/  ISETP.GE.AND P6, PT, R34, R127, PT ;  /* 0x0000007f2200720c */ /* 0x000fe20003fc6270 */
[----:B------:R-:W-:Y:S01]  /*70a0*/  FMUL.FTZ R116, R30, c[0x0][0x2ec] ;  /* 0x0000bb001e747a20 */ /* 0x000fe20000410000 */
[-C--:B------:R-:W-:Y:S01]  /*70b0*/  ISETP.GE.AND P5, PT, R34, R126.reuse, PT ;  /* 0x0000007e2200720c */ /* 0x080fe20003fa6270 */
[----:B------:R-:W-:Y:S01]  /*70c0*/  HMMA.16816.F32.BF16 R20, R120, R62, R20 ;  /* 0x0000003e7814723c */ /* 0x000fe20000041814 */
[C---:B------:R-:W-:Y:S01]  /*70d0*/  ISETP.GE.AND P2, PT, R28.reuse, R126, PT ;  /* 0x0000007e1c00720c */ /* 0x040fe20003f46270 */
[----:B------:R4:W-:Y:S01]  /*70e0*/  MUFU.TANH R114, R35 ;  /* 0x0000002300727308 */ /* 0x0009e20000002400 */
[----:B------:R-:W-:Y:S01]  /*70f0*/  IADD3 R34, R28, 0x1, RZ ;  /* 0x000000011c227810 */ /* 0x000fe20007ffe0ff */
[----:B------:R-:W-:-:S04]  /*7100*/  DEPBAR.LE SB0, 0x0 ;  /* 0x000080000000791a */ /* 0x000fc80000000000 */
[----:B------:R-:W-:Y:S01]  /*7110*/  FSEL R29, R66, -INF , !P2 ;  /* 0xff800000421d7808 */ /* 0x000fe20005000000 */
[----:B------:R-:W-:Y:S01]  /*7120*/  FMUL.FTZ R25, R25, c[0x0][0x2ec] ;  /* 0x0000bb0019197a20 */ /* 0x000fe20000410000 */
[----:B------:R-:W-:Y:S01]  /*7130*/  ISETP.GE.AND P2, PT, R34, R126, PT ;  /* 0x0000007e2200720c */ /* 0x000fe20003f46270 */
[----:B------:R-:W2:Y:S01]  /*7140*/  MUFU.TANH R105, R105 ;  /* 0x0000006900697308 */ /* 0x000ea20000002400 */
[----:B------:R-:W-:Y:S01]  /*7150*/  IADD3 R30, R28, 0x9, RZ ;  /* 0x000000091c1e7810 */ /* 0x000fe20007ffe0ff */
[----:B------:R-:W-:Y:S02]  /*7160*/  FMUL.FTZ R27, R27, c[0x0][0x2ec] ;  /* 0x0000bb001b1b7a20 */ /* 0x000fe40000410000 */
[----:B------:R-:W-:Y:S01]  /*7170*/  FMUL.FTZ R24, R24, c[0x0][0x2ec] ;  /* 0x0000bb0018187a20 */ /* 0x000fe20000410000 */
[----:B----4-:R-:W-:-:S03]  /*7180*/  FSEL R35, R108, -INF , !P4 ;  /* 0xff8000006c237808 */ /* 0x010fc60006000000 */
[----:B------:R-:W-:Y:S01]  /*7190*/  MUFU.TANH R49, R49 ;  /* 0x0000003100317308 */ /* 0x000fe20000002400 */
[----:B------:R-:W-:Y:S01]  /*71a0*/  ISETP.GE.AND P4, PT, R34, R127, PT ;  /* 0x0000007f2200720c */ /* 0x000fe20003f86270 */
[C---:B-1----:R-:W-:Y:S01]  /*71b0*/  HMMA.16816.F32.BF16 R12, R120.reuse, R54, R12 ;  /* 0x00000036780c723c */ /* 0x042fe2000004180c */
[C---:B------:R-:W-:Y:S02]  /*71c0*/  IADD3 R34, R28.reuse, 0x11, RZ ;  /* 0x000000111c227810 */ /* 0x040fe40007ffe0ff */
[----:B------:R-:W-:Y:S01]  /*71d0*/  FMUL.FTZ R61, R21, c[0x0][0x2ec] ;  /* 0x0000bb00153d7a20 */ /* 0x000fe20000410000 */
[----:B------:R-:W-:Y:S01]  /*71e0*/  IADD3 R21, R28, 0x39, RZ ;  /* 0x000000391c157810 */ /* 0x000fe20007ffe0ff */
[----:B------:R-:W-:Y:S01]  /*71f0*/  FMUL.FTZ R23, R23, c[0x0][0x2ec] ;  /* 0x0000bb0017177a20 */ /* 0x000fe20000410000 */
[----:B------:R-:W1:Y:S01]  /*7200*/  MUFU.TANH R118, R118 ;  /* 0x0000007600767308 */ /* 0x000e620000002400 */
[----:B------:R-:W-:Y:S01]  /*7210*/  FSEL R54, R110, -INF , !P2 ;  /* 0xff8000006e367808 */ /* 0x000fe20005000000 */
[----:B------:R-:W-:Y:S01]  /*7220*/  HMMA.16816.F32.BF16 R16, R120, R52, R16 ;  /* 0x000000347810723c */ /* 0x000fe20000041810 */
[----:B------:R-:W-:Y:S01]  /*7230*/  ISETP.GE.AND P2, PT, R30, R126, PT ;  /* 0x0000007e1e00720c */ /* 0x000fe20003f46270 */
[----:B------:R-:W-:-:S04]  /*7240*/  FMUL.FTZ R20, R20, c[0x0][0x2ec] ;  /* 0x0000bb0014147a20 */ /* 0x000fc80000410000 */
[----:B------:R3:W4:Y:S02]  /*7250*/  MUFU.TANH R63, R45 ;  /* 0x0000002d003f7308 */ /* 0x0007240000002400 */
[C---:B-----5:R-:W-:Y:S06]  /*7260*/  HMMA.16816.F32.BF16 R8, R120.reuse, R40, R8 ;  /* 0x000000287808723c */ /* 0x060fec0000041808 */
[----:B------:R5:W-:Y:S01]  /*7270*/  MUFU.TANH R51, R46 ;  /* 0x0000002e00337308 */ /* 0x000be20000002400 */
[----:B------:R-:W-:Y:S01]  /*7280*/  FSEL R41, R109, -INF , !P4 ;  /* 0xff8000006d297808 */ /* 0x000fe20006000000 */
[----:B------:R-:W-:Y:S01]  /*7290*/  FMUL.FTZ R15, R15, c[0x0][0x2ec] ;  /* 0x0000bb000f0f7a20 */ /* 0x000fe20000410000 */
[-C--:B------:R-:W-:Y:S01]  /*72a0*/  ISETP.GE.AND P4, PT, R30, R127.reuse, PT ;  /* 0x0000007f1e00720c */ /* 0x080fe20003f86270 */
[----:B------:R-:W-:Y:S01]  /*72b0*/  FMUL.FTZ R30, R31, c[0x0][0x2ec] ;  /* 0x0000bb001f1e7a20 */ /* 0x000fe20000410000 */
[----:B------:R-:W-:Y:S01]  /*72c0*/  FSEL R40, R112, -INF , !P2 ;  /* 0xff80000070287808 */ /* 0x000fe20005000000 */
[----:B------:R-:W-:Y:S01]  /*72d0*/  HMMA.16816.F32.BF16 R4, R120, R42, R4 ;  /* 0x0000002a7804723c */ /* 0x000fe20000041804 */
[----:B--2---:R-:W-:Y:S01]  /*72e0*/  FSEL R31, R111, -INF , !P4 ;  /* 0xff8000006f1f7808 */ /* 0x004fe20006000000 */
[----:B------:R-:W2:Y:S01]  /*72f0*/  MUFU.TANH R50, R47 ;  /* 0x0000002f00327308 */ /* 0x000ea20000002400 */
[CC--:B------:R-:W-:Y:S01]  /*7300*/  ISETP.GE.AND P4, PT, R34.reuse, R127.reuse, PT ;  /* 0x0000007f2200720c */ /* 0x0c0fe20003f86270 */
[----:B------:R-:W-:Y:S01]  /*7310*/  FMUL.FTZ R19, R19, c[0x0][0x2ec] ;  /* 0x0000bb0013137a20 */ /* 0x000fe20000410000 */
[-C--:B------:R-:W-:Y:S01]  /*7320*/  ISETP.GE.AND P2, PT, R34, R126.reuse, PT ;  /* 0x0000007e2200720c */ /* 0x080fe20003f46270 */
[----:B------:R-:W-:Y:S01]  /*7330*/  FMUL.FTZ R55, R16, c[0x0][0x2ec] ;  /* 0x0000bb0010377a20 */ /* 0x000fe20000410000 */
[----:B------:R-:W-:Y:S01]  /*7340*/  IADD3 R34, R28, 0x19, RZ ;  /* 0x000000191c227810 */ /* 0x000fe20007ffe0ff */
[----:B------:R-:W-:Y:S01]  /*7350*/  FMUL.FTZ R53, R12, c[0x0][0x2ec] ;  /* 0x0000bb000c357a20 */ /* 0x000fe20000410000 */
[----:B---3--:R-:W-:Y:S01]  /*7360*/  FSEL R45, R56, -INF , !P4 ;  /* 0xff800000382d7808 */ /* 0x008fe20006000000 */
[----:B------:R-:W3:Y:S01]  /*7370*/  MUFU.TANH R60, R60 ;  /* 0x0000003c003c7308 */ /* 0x000ee20000002400 */
[----:B-----5:R-:W-:Y:S01]  /*7380*/  FSEL R46, R59, -INF , !P2 ;  /* 0xff8000003b2e7808 */ /* 0x020fe20005000000 */
[----:B------:R-:W-:Y:S01]  /*7390*/  FMUL.FTZ R12, R14, c[0x0][0x2ec] ;  /* 0x0000bb000e0c7a20 */ /* 0x000fe20000410000 */
[----:B------:R-:W-:Y:S01]  /*73a0*/  ISETP.GE.AND P4, PT, R34, R127, PT ;  /* 0x0000007f2200720c */ /* 0x000fe20003f86270 */
[----:B------:R-:W-:Y:S01]  /*73b0*/  FMUL.FTZ R8, R8, c[0x0][0x2ec] ;  /* 0x0000bb0008087a20 */ /* 0x000fe20000410000 */
[----:B------:R-:W-:Y:S01]  /*73c0*/  ISETP.GE.AND P2, PT, R34, R126, PT ;  /* 0x0000007e2200720c */ /* 0x000fe20003f46270 */
[----:B------:R-:W-:Y:S01]  /*73d0*/  FMUL.FTZ R10, R10, c[0x0][0x2ec] ;  /* 0x0000bb000a0a7a20 */ /* 0x000fe20000410000 */
[----:B------:R-:W-:Y:S01]  /*73e0*/  IADD3 R34, R28, 0x21, RZ ;  /* 0x000000211c227810 */ /* 0x000fe20007ffe0ff */
[----:B------:R-:W5:Y:S01]  /*73f0*/  MUFU.TANH R134, R134 ;  /* 0x0000008600867308 */ /* 0x000f620000002400 */
[----:B------:R-:W-:-:S02]  /*7400*/  FSEL R66, R105, -INF , !P2 ;  /* 0xff80000069427808 */ /* 0x000fc40005000000 */
[----:B------:R-:W-:Y:S02]  /*7410*/  ISETP.GE.AND P2, PT, R34, R126, PT ;  /* 0x0000007e2200720c */ /* 0x000fe40003f46270 */
[C-C-:B------:R-:W-:Y:S01]  /*7420*/  LOP3.LUT R16, R33.reuse, 0x20, R128.reuse, 0xfe, !PT ;  /* 0x0000002021107812 */ /* 0x140fe200078efe80 */
[----:B------:R-:W-:Y:S01]  /*7430*/  FMUL.FTZ R59, R4, c[0x0][0x2ec] ;  /* 0x0000bb00043b7a20 */ /* 0x000fe20000410000 */
[----:B-1----:R-:W-:Y:S01]  /*7440*/  FSEL R118, R118, -INF , !P2 ;  /* 0xff80000076767808 */ /* 0x002fe20005000000 */
[----:B------:R1:W1:Y:S01]  /*7450*/  MUFU.TANH R132, R39 ;  /* 0x0000002700847308 */ /* 0x0002620000002400 */
[C-C-:B------:R-:W-:Y:S01]  /*7460*/  LOP3.LUT R14, R33.reuse, 0x38, R128.reuse, 0xfe, !PT ;  /* 0x00000038210e7812 */ /* 0x140fe200078efe80 */
[----:B------:R-:W-:Y:S01]  /*7470*/  FMUL.FTZ R6, R6, c[0x0][0x2ec] ;  /* 0x0000bb0006067a20 */ /* 0x000fe20000410000 */
[----:B------:R-:W-:Y:S01]  /*7480*/  LOP3.LUT R4, R33, 0x68, R128, 0xfe, !PT ;  /* 0x0000006821047812 */ /* 0x000fe200078efe80 */
[----:B------:R-:W-:-:S04]  /*7490*/  FMUL.FTZ R7, R7, c[0x0][0x2ec] ;  /* 0x0000bb0007077a20 */ /* 0x000fc80000410000 */
[----:B------:R-:W2:Y:S01]  /*74a0*/  MUFU.TANH R113, R113 ;  /* 0x0000007100717308 */ /* 0x000ea20000002400 */
[----:B-1----:R-:W-:Y:S01]  /*74b0*/  FSEL R39, R104, -INF , !P4 ;  /* 0xff80000068277808 */ /* 0x002fe20006000000 */
[----:B------:R-:W-:Y:S01]  /*74c0*/  FMUL.FTZ R104, R26, c[0x0][0x2ec] ;  /* 0x0000bb001a687a20 */ /* 0x000fe20000410000 */
[----:B------:R-:W-:-:S05]  /*74d0*/  ISETP.GE.AND P4, PT, R34, R127, PT ;  /* 0x0000007f2200720c */ /* 0x000fca0003f86270 */
[----:B------:R-:W1:Y:S01]  /*74e0*/  MUFU.TANH R107, R107 ;  /* 0x0000006b006b7308 */ /* 0x000e620000002400 */
[----:B------:R-:W-:Y:S02]  /*74f0*/  IADD3 R26, R28, 0x29, RZ ;  /* 0x000000291c1a7810 */ /* 0x000fe40007ffe0ff */
[----:B------:R-:W-:Y:S01]  /*7500*/  FSEL R105, R49, -INF , !P4 ;  /* 0xff80000031697808 */ /* 0x000fe20006000000 */
[----:B------:R-:W-:Y:S01]  /*7510*/  FMUL.FTZ R49, R17, c[0x0][0x2ec] ;  /* 0x0000bb0011317a20 */ /* 0x000fe20000410000 */
[C---:B------:R-:W-:Y:S02]  /*7520*/  ISETP.GE.AND P4, PT, R26.reuse, R127, PT ;  /* 0x0000007f1a00720c */ /* 0x040fe40003f86270 */
[----:B------:R-:W-:Y:S01]  /*7530*/  ISETP.GE.AND P2, PT, R26, R126, PT ;  /* 0x0000007e1a00720c */ /* 0x000fe20003f46270 */
[----:B------:R-:W1:Y:S01]  /*7540*/  MUFU.TANH R30, R30 ;  /* 0x0000001e001e7308 */ /* 0x000e620000002400 */
[----:B------:R-:W-:Y:S02]  /*7550*/  IADD3 R26, R28, 0x31, RZ ;  /* 0x000000311c1a7810 */ /* 0x000fe40007ffe0ff */
[----:B----4-:R-:W-:-:S02]  /*7560*/  FSEL R63, R63, -INF , !P4 ;  /* 0xff8000003f3f7808 */ /* 0x010fc40006000000 */
[----:B--2---:R-:W-:Y:S01]  /*7570*/  FSEL R108, R50, -INF , !P2 ;  /* 0xff800000326c7808 */ /* 0x004fe20005000000 */
[----:B------:R-:W-:Y:S01]  /*7580*/  FMUL.FTZ R50, R13, c[0x0][0x2ec] ;  /* 0x0000bb000d327a20 */ /* 0x000fe20000410000 */
[CC--:B------:R-:W-:Y:S01]  /*7590*/  ISETP.GE.AND P4, PT, R26.reuse, R127.reuse, PT ;  /* 0x0000007f1a00720c */ /* 0x0c0fe20003f86270 */
[----:B------:R-:W2:Y:S01]  /*75a0*/  MUFU.TANH R25, R25 ;  /* 0x0000001900197308 */ /* 0x000ea20000002400 */
[-C--:B------:R-:W-:Y:S02]  /*75b0*/  ISETP.GE.AND P2, PT, R26, R126.reuse, PT ;  /* 0x0000007e1a00720c */ /* 0x080fe40003f46270 */
[----:B---3--:R-:W-:Y:S02]  /*75c0*/  FSEL R109, R60, -INF , !P4 ;  /* 0xff8000003c6d7808 */ /* 0x008fe40006000000 */
[----:B-----5:R-:W-:Y:S02]  /*75d0*/  FSEL R134, R134, -INF , !P2 ;  /* 0xff80000086867808 */ /* 0x020fe40005000000 */
[C---:B------:R-:W-:Y:S01]  /*75e0*/  ISETP.GE.AND P4, PT, R21.reuse, R127, PT ;  /* 0x0000007f1500720c */ /* 0x040fe20003f86270 */
[----:B------:R-:W3:Y:S01]  /*75f0*/  MUFU.TANH R56, R27 ;  /* 0x0000001b00387308 */ /* 0x000ee20000002400 */
[----:B------:R-:W-:-:S02]  /*7600*/  ISETP.GE.AND P2, PT, R21, R126, PT ;  /* 0x0000007e1500720c */ /* 0x000fc40003f46270 */
[----:B------:R-:W-:Y:S02]  /*7610*/  IADD3 R21, R28, 0x41, RZ ;  /* 0x000000411c157810 */ /* 0x000fe40007ffe0ff */
[----:B------:R-:W-:Y:S02]  /*7620*/  FSEL R115, R115, -INF , !P4 ;  /* 0xff80000073737808 */ /* 0x000fe40006000000 */
[----:B------:R-:W-:Y:S01]  /*7630*/  FSEL R132, R132, -INF , !P2 ;  /* 0xff80000084847808 */ /* 0x000fe20005000000 */
[----:B------:R-:W4:Y:S01]  /*7640*/  MUFU.TANH R61, R61 ;  /* 0x0000003d003d7308 */ /* 0x000f220000002400 */
[C---:B------:R-:W-:Y:S02]  /*7650*/  ISETP.GE.AND P4, PT, R21.reuse, R127, PT ;  /* 0x0000007f1500720c */ /* 0x040fe40003f86270 */
[----:B------:R-:W-:Y:S02]  /*7660*/  ISETP.GE.AND P2, PT, R21, R126, PT ;  /* 0x0000007e1500720c */ /* 0x000fe40003f46270 */
[----:B------:R-:W-:-:S02]  /*7670*/  IADD3 R17, R28, 0x49, RZ ;  /* 0x000000491c117810 */ /* 0x000fc40007ffe0ff */
[----:B------:R-:W-:Y:S01]  /*7680*/  FSEL R113, R113, -INF , !P4 ;  /* 0xff80000071717808 */ /* 0x000fe20006000000 */
[----:B------:R-:W5:Y:S01]  /*7690*/  MUFU.TANH R52, R23 ;  /* 0x0000001700347308 */ /* 0x000f620000002400 */
[----:B------:R-:W-:Y:S02]  /*76a0*/  FSEL R114, R114, -INF , !P2 ;  /* 0xff80000072727808 */ /* 0x000fe40005000000 */
[C---:B------:R-:W-:Y:S02]  /*76b0*/  ISETP.GE.AND P4, PT, R17.reuse, R127, PT ;  /* 0x0000007f1100720c */ /* 0x040fe40003f86270 */
[----:B------:R-:W-:Y:S02]  /*76c0*/  ISETP.GE.AND P2, PT, R17, R126, PT ;  /* 0x0000007e1100720c */ /* 0x000fe40003f46270 */
[----:B------:R-:W-:Y:S01]  /*76d0*/  IADD3 R17, R28, 0x51, RZ ;  /* 0x000000511c117810 */ /* 0x000fe20007ffe0ff */
[----:B------:R-:W-:Y:S01]  /*76e0*/  MUFU.TANH R47, R36 ;  /* 0x00000024002f7308 */ /* 0x000fe20000002400 */
[----:B-1----:R-:W-:-:S02]  /*76f0*/  FSEL R107, R107, -INF , !P4 ;  /* 0xff8000006b6b7808 */ /* 0x002fc40006000000 */
[----:B------:R-:W-:Y:S02]  /*7700*/  FSEL R112, R30, -INF , !P2 ;  /* 0xff8000001e707808 */ /* 0x000fe40005000000 */
[C---:B------:R-:W-:Y:S02]  /*7710*/  ISETP.GE.AND P4, PT, R17.reuse, R127, PT ;  /* 0x0000007f1100720c */ /* 0x040fe40003f86270 */
[----:B------:R-:W-:Y:S01]  /*7720*/  ISETP.GE.AND P2, PT, R17, R126, PT ;  /* 0x0000007e1100720c */ /* 0x000fe20003f46270 */
[----:B------:R-:W1:Y:S01]  /*7730*/  MUFU.TANH R49, R49 ;  /* 0x0000003100317308 */ /* 0x000e620000002400 */
[----:B------:R-:W-:Y:S02]  /*7740*/  IADD3 R13, R28, 0x59, RZ ;  /* 0x000000591c0d7810 */ /* 0x000fe40007ffe0ff */
[----:B--2---:R-:W-:Y:S02]  /*7750*/  FSEL R60, R25, -INF , !P4 ;  /* 0xff800000193c7808 */ /* 0x004fe40006000000 */
[----:B---3--:R-:W-:-:S02]  /*7760*/  FSEL R56, R56, -INF , !P2 ;  /* 0xff80000038387808 */ /* 0x008fc40005000000 */
[CC--:B------:R-:W-:Y:S01]  /*7770*/  ISETP.GE.AND P4, PT, R13.reuse, R127.reuse, PT ;  /* 0x0000007f0d00720c */ /* 0x0c0fe20003f86270 */
[----:B------:R-:W2:Y:S01]  /*7780*/  MUFU.TANH R36, R19 ;  /* 0x0000001300247308 */ /* 0x000ea20000002400 */
[----:B------:R-:W-:Y:S02]  /*7790*/  ISETP.GE.AND P2, PT, R13, R126, PT ;  /* 0x0000007e0d00720c */ /* 0x000fe40003f46270 */
[----:B------:R-:W-:Y:S02]  /*77a0*/  IADD3 R13, R28, 0x61, RZ ;  /* 0x000000611c0d7810 */ /* 0x000fe40007ffe0ff */
[----:B----4-:R-:W-:Y:S02]  /*77b0*/  FSEL R61, R61, -INF , !P4 ;  /* 0xff8000003d3d7808 */ /* 0x010fe40006000000 */
[----:B-----5:R-:W-:Y:S01]  /*77c0*/  FSEL R52, R52, -INF , !P2 ;  /* 0xff80000034347808 */ /* 0x020fe20005000000 */
[----:B------:R-:W3:Y:S01]  /*77d0*/  MUFU.TANH R50, R50 ;  /* 0x0000003200327308 */ /* 0x000ee20000002400 */
[----:B------:R-:W-:-:S02]  /*77e0*/  ISETP.GE.AND P4, PT, R13, R127, PT ;  /* 0x0000007f0d00720c */ /* 0x000fc40003f86270 */
[-C--:B------:R-:W-:Y:S02]  /*77f0*/  ISETP.GE.AND P2, PT, R13, R126.reuse, PT ;  /* 0x0000007e0d00720c */ /* 0x080fe40003f46270 */
[----:B------:R-:W-:Y:S02]  /*7800*/  IADD3 R13, R28, 0x69, RZ ;  /* 0x000000691c0d7810 */ /* 0x000fe40007ffe0ff */
[----:B-1----:R-:W-:Y:S01]  /*7810*/  FSEL R49, R49, -INF , !P4 ;  /* 0xff80000031317808 */ /* 0x002fe20006000000 */
[----:B------:R-:W1:Y:S01]  /*7820*/  MUFU.TANH R34, R15 ;  /* 0x0000000f00227308 */ /* 0x000e620000002400 */
[----:B--2---:R-:W-:Y:S02]  /*7830*/  FSEL R36, R36, -INF , !P2 ;  /* 0xff80000024247808 */ /* 0x004fe40005000000 */
[C---:B------:R-:W-:Y:S02]  /*7840*/  ISETP.GE.AND P4, PT, R13.reuse, R127, PT ;  /* 0x0000007f0d00720c */ /* 0x040fe40003f86270 */
[----:B------:R-:W-:-:S02]  /*7850*/  ISETP.GE.AND P2, PT, R13, R126, PT ;  /* 0x0000007e0d00720c */ /* 0x000fc40003f46270 */
[----:B------:R-:W-:Y:S01]  /*7860*/  LOP3.LUT R13, R33, 0x18, R128, 0xfe, !PT ;  /* 0x00000018210d7812 */ /* 0x000fe200078efe80 */
[----:B------:R-:W2:Y:S01]  /*7870*/  MUFU.TANH R3, R3 ;  /* 0x0000000300037308 */ /* 0x000ea20000002400 */
[----:B---3--:R-:W-:Y:S02]  /*7880*/  FSEL R50, R50, -INF , !P4 ;  /* 0xff80000032327808 */ /* 0x008fe40006000000 */
[----:B------:R-:W-:-:S04]  /*7890*/  ISETP.GE.AND P4, PT, R13, R127, PT ;  /* 0x0000007f0d00720c */ /* 0x000fc80003f86270 */
[----:B------:R-:W-:Y:S01]  /*78a0*/  FSEL R19, R57, -INF , !P4 ;  /* 0xff80000039137808 */ /* 0x000fe20006000000 */
[----:B------:R-:W3:Y:S01]  /*78b0*/  MUFU.TANH R64, R64 ;  /* 0x0000004000407308 */ /* 0x000ee20000002400 */
[----:B-1----:R-:W-:Y:S01]  /*78c0*/  FSEL R34, R34, -INF , !P2 ;  /* 0xff80000022227808 */ /* 0x002fe20005000000 */
[----:B------:R-:W-:Y:S01]  /*78d0*/  FMUL.FTZ R15, R22, c[0x0][0x2ec] ;  /* 0x0000bb00160f7a20 */ /* 0x000fe20000410000 */
[----:B------:R-:W-:Y:S01]  /*78e0*/  ISETP.GE.AND P2, PT, R13, R126, PT ;  /* 0x0000007e0d00720c */ /* 0x000fe20003f46270 */
[----:B------:R-:W-:Y:S01]  /*78f0*/  FMUL.FTZ R57, R9, c[0x0][0x2ec] ;  /* 0x0000bb0009397a20 */ /* 0x000fe20000410000 */
[----:B------:R-:W-:-:S03]  /*7900*/  LOP3.LUT R9, R33, 0x58, R128, 0xfe, !PT ;  /* 0x0000005821097812 */ /* 0x000fc600078efe80 */
[----:B------:R-:W1:Y:S01]  /*7910*/  MUFU.TANH R65, R65 ;  /* 0x0000004100417308 */ /* 0x000e620000002400 */
[----:B--2---:R-:W-:Y:S01]  /*7920*/  FSEL R13, R3, -INF , !P1 ;  /* 0xff800000030d7808 */ /* 0x004fe20004800000 */
[----:B------:R-:W-:Y:S01]  /*7930*/  FMUL.FTZ R3, R18, c[0x0][0x2ec] ;  /* 0x0000bb0012037a20 */ /* 0x000fe20000410000 */
[----:B------:R-:W-:Y:S02]  /*7940*/  LOP3.LUT R18, R33, 0x28, R128, 0xfe, !PT ;  /* 0x0000002821127812 */ /* 0x000fe400078efe80 */
[----:B------:R-:W-:-:S03]  /*7950*/  ISETP.GE.AND P1, PT, R16, R127, PT ;  /* 0x0000007f1000720c */ /* 0x000fc60003f26270 */
[----:B------:R-:W2:Y:S01]  /*7960*/  MUFU.TANH R67, R67 ;  /* 0x0000004300437308 */ /* 0x000ea20000002400 */
[----:B---3--:R-:W-:Y:S02]  /*7970*/  FSEL R22, R64, -INF , !P3 ;  /* 0xff80000040167808 */ /* 0x008fe40005800000 */
[----:B------:R-:W-:-:S05]  /*7980*/  ISETP.GE.AND P3, PT, R16, R126, PT ;  /* 0x0000007e1000720c */ /* 0x000fca0003f66270 */
[----:B------:R-:W-:Y:S01]  /*7990*/  MUFU.TANH R58, R58 ;  /* 0x0000003a003a7308 */ /* 0x000fe20000002400 */
[----:B-1----:R-:W-:Y:S02]  /*79a0*/  FSEL R17, R65, -INF , !P6 ;  /* 0xff80000041117808 */ /* 0x002fe40007000000 */
[----:B------:R-:W-:-:S05]  /*79b0*/  ISETP.GE.AND P6, PT, R18, R127, PT ;  /* 0x0000007f1200720c */ /* 0x000fca0003fc6270 */
[----:B------:R-:W1:Y:S01]  /*79c0*/  MUFU.TANH R129, R129 ;  /* 0x0000008100817308 */ /* 0x000e620000002400 */
[----:B--2---:R-:W-:Y:S02]  /*79d0*/  FSEL R16, R67, -INF , !P5 ;  /* 0xff80000043107808 */ /* 0x004fe40006800000 */
[----:B------:R-:W-:Y:S02]  /*79e0*/  ISETP.GE.AND P5, PT, R18, R126, PT ;  /* 0x0000007e1200720c */ /* 0x000fe40003fa6270 */
[----:B------:R-:W-:Y:S02]  /*79f0*/  LOP3.LUT R18, R33, 0x30, R128, 0xfe, !PT ;  /* 0x0000003021127812 */ /* 0x000fe400078efe80 */
[----:B------:R-:W-:Y:S01]  /*7a00*/  FSEL R120, R51, -INF , !P5 ;  /* 0xff80000033787808 */ /* 0x000fe20006800000 */
[----:B------:R-:W2:Y:S01]  /*7a10*/  MUFU.TANH R48, R48 ;  /* 0x0000003000307308 */ /* 0x000ea20000002400 */
[----:B------:R-:W-:-:S07]  /*7a20*/  ISETP.GE.AND P4, PT, R18, R127, PT ;  /* 0x0000007f1200720c */ /* 0x000fce0003f86270 */
[----:B------:R-:W3:Y:S01]  /*7a30*/  MUFU.TANH R117, R117 ;  /* 0x0000007500757308 */ /* 0x000ee20000002400 */
[----:B-1----:R-:W-:Y:S02]  /*7a40*/  FSEL R129, R129, -INF , !P1 ;  /* 0xff80000081817808 */ /* 0x002fe40004800000 */
[----:B------:R-:W-:-:S04]  /*7a50*/  ISETP.GE.AND P1, PT, R14, R127, PT ;  /* 0x0000007f0e00720c */ /* 0x000fc80003f26270 */
[----:B------:R-:W-:Y:S01]  /*7a60*/  FSEL R111, R47, -INF , !P1 ;  /* 0xff8000002f6f7808 */ /* 0x000fe20004800000 */
[----:B------:R-:W-:Y:S01]  /*7a70*/  MUFU.TANH R138, R138 ;  /* 0x0000008a008a7308 */ /* 0x000fe20000002400 */
[----:B--2---:R-:W-:Y:S02]  /*7a80*/  FSEL R110, R48, -INF , !P3 ;  /* 0xff800000306e7808 */ /* 0x004fe40005800000 */
[----:B------:R-:W-:Y:S02]  /*7a90*/  ISETP.GE.AND P3, PT, R14, R126, PT ;  /* 0x0000007e0e00720c */ /* 0x000fe40003f66270 */
[----:B------:R-:W-:-:S03]  /*7aa0*/  LOP3.LUT R14, R33, 0x48, R128, 0xfe, !PT ;  /* 0x00000048210e7812 */ /* 0x000fc600078efe80 */
[----:B------:R-:W1:Y:S01]  /*7ab0*/  MUFU.TANH R136, R38 ;  /* 0x0000002600887308 */ /* 0x000e620000002400 */
[----:B---3--:R-:W-:Y:S02]  /*7ac0*/  FSEL R117, R117, -INF , !P4 ;  /* 0xff80000075757808 */ /* 0x008fe40006000000 */
[----:B------:R-:W-:-:S05]  /*7ad0*/  ISETP.GE.AND P4, PT, R14, R127, PT ;  /* 0x0000007f0e00720c */ /* 0x000fca0003f86270 */
[----:B------:R-:W2:Y:S08]  /*7ae0*/  MUFU.TANH R37, R37 ;  /* 0x0000002500257308 */ /* 0x000eb00000002400 */
[----:B------:R-:W3:Y:S01]  /*7af0*/  MUFU.TANH R116, R116 ;  /* 0x0000007400747308 */ /* 0x000ee20000002400 */
[----:B-1----:R-:W-:-:S07]  /*7b00*/  FSEL R136, R136, -INF , !P3 ;  /* 0xff80000088887808 */ /* 0x002fce0005800000 */
[----:B------:R-:W1:Y:S01]  /*7b10*/  MUFU.TANH R24, R24 ;  /* 0x0000001800187308 */ /* 0x000e620000002400 */
[----:B--2---:R-:W-:-:S07]  /*7b20*/  FSEL R121, R37, -INF , !P4 ;  /* 0xff80000025797808 */ /* 0x004fce0006000000 */
[----:B------:R-:W2:Y:S08]  /*7b30*/  MUFU.TANH R104, R104 ;  /* 0x0000006800687308 */ /* 0x000eb00000002400 */
[----:B------:R4:W-:Y:S08]  /*7b40*/  MUFU.TANH R21, R20 ;  /* 0x0000001400157308 */ /* 0x0009f00000002400 */
[----:B------:R-:W5:Y:S01]  /*7b50*/  MUFU.TANH R55, R55 ;  /* 0x0000003700377308 */ /* 0x000f620000002400 */
[----:B----4-:R-:W-:-:S07]  /*7b60*/  FSEL R20, R58, -INF , !P2 ;  /* 0xff8000003a147808 */ /* 0x010fce0005000000 */
[----:B------:R-:W4:Y:S01]  /*7b70*/  MUFU.TANH R44, R44 ;  /* 0x0000002c002c7308 */ /* 0x000f220000002400 */
[-C--:B------:R-:W-:Y:S01]  /*7b80*/  ISETP.GE.AND P2, PT, R18, R126.reuse, PT ;  /* 0x0000007e1200720c */ /* 0x080fe20003f46270 */
[----:B------:R-:W-:Y:S01]  /*7b90*/  FMUL.FTZ R58, R5, c[0x0][0x2ec] ;  /* 0x0000bb00053a7a20 */ /* 0x000fe20000410000 */
[C-C-:B------:R-:W-:Y:S02]  /*7ba0*/  LOP3.LUT R5, R33.reuse, 0x60, R128.reuse, 0xfe, !PT ;  /* 0x0000006021057812 */ /* 0x140fe400078efe80 */
[----:B------:R-:W-:Y:S02]  /*7bb0*/  FSEL R138, R138, -INF , !P2 ;  /* 0xff8000008a8a7808 */ /* 0x000fe40005000000 */
[----:B------:R-:W-:Y:S01]  /*7bc0*/  ISETP.GE.AND P2, PT, R14, R126, PT ;  /* 0x0000007e0e00720c */ /* 0x000fe20003f46270 */
[----:B------:R-:W1:Y:S01]  /*7bd0*/  MUFU.TANH R59, R59 ;  /* 0x0000003b003b7308 */ /* 0x000e620000002400 */
[----:B------:R-:W-:Y:S02]  /*7be0*/  LOP3.LUT R14, R33, 0x50, R128, 0xfe, !PT ;  /* 0x00000050210e7812 */ /* 0x000fe400078efe80 */
[----:B---3--:R-:W-:-:S02]  /*7bf0*/  FSEL R116, R116, -INF , !P2 ;  /* 0xff80000074747808 */ /* 0x008fc40005000000 */
[CC--:B------:R-:W-:Y:S02]  /*7c00*/  ISETP.GE.AND P1, PT, R14.reuse, R127.reuse, PT ;  /* 0x0000007f0e00720c */ /* 0x0c0fe40003f26270 */
[-C--:B------:R-:W-:Y:S01]  /*7c10*/  ISETP.GE.AND P3, PT, R14, R126.reuse, PT ;  /* 0x0000007e0e00720c */ /* 0x080fe20003f66270 */
[----:B------:R-:W3:Y:S01]  /*7c20*/  MUFU.TANH R119, R119 ;  /* 0x0000007700777308 */ /* 0x000ee20000002400 */
[C---:B------:R-:W-:Y:S02]  /*7c30*/  ISETP.GE.AND P4, PT, R5.reuse, R127, PT ;  /* 0x0000007f0500720c */ /* 0x040fe40003f86270 */
[----:B------:R-:W-:Y:S02]  /*7c40*/  ISETP.GE.AND P2, PT, R5, R126, PT ;  /* 0x0000007e0500720c */ /* 0x000fe40003f46270 */
[C-C-:B------:R-:W-:Y:S02]  /*7c50*/  LOP3.LUT R18, R33.reuse, 0x40, R128.reuse, 0xfe, !PT ;  /* 0x0000004021127812 */ /* 0x140fe400078efe80 */
[----:B------:R-:W-:Y:S01]  /*7c60*/  LOP3.LUT R5, R33, 0x70, R128, 0xfe, !PT ;  /* 0x0000007021057812 */ /* 0x000fe200078efe80 */
[----:B------:R-:W3:Y:S01]  /*7c70*/  MUFU.TANH R3, R3 ;  /* 0x0000000300037308 */ /* 0x000ee20000002400 */
[----:B-1----:R-:W-:-:S02]  /*7c80*/  FSEL R65, R24, -INF , !P1 ;  /* 0xff80000018417808 */ /* 0x002fc40004800000 */
[----:B--2---:R-:W-:Y:S02]  /*7c90*/  FSEL R104, R104, -INF , !P3 ;  /* 0xff80000068687808 */ /* 0x004fe40005800000 */
[----:B------:R-:W-:Y:S02]  /*7ca0*/  LOP3.LUT R128, R33, 0x78, R128, 0xfe, !PT ;  /* 0x0000007821807812 */ /* 0x000fe400078efe80 */
[C---:B------:R-:W-:Y:S01]  /*7cb0*/  ISETP.GE.AND P1, PT, R4.reuse, R127, PT ;  /* 0x0000007f0400720c */ /* 0x040fe20003f26270 */
[----:B------:R-:W1:Y:S01]  /*7cc0*/  MUFU.TANH R32, R32 ;  /* 0x0000002000207308 */ /* 0x000e620000002400 */
[----:B------:R-:W-:Y:S01]  /*7cd0*/  ISETP.GE.AND P3, PT, R4, R126, PT ;  /* 0x0000007e0400720c */ /* 0x000fe20003f66270 */
[----:B------:R-:W-:Y:S01]  /*7ce0*/  FMUL.FTZ R4, R11, c[0x0][0x2ec] ;  /* 0x0000bb000b047a20 */ /* 0x000fe20000410000 */
[----:B-----5:R-:W-:Y:S02]  /*7cf0*/  FSEL R55, R55, -INF , !P4 ;  /* 0xff80000037377808 */ /* 0x020fe40006000000 */
[----:B----4-:R-:W-:-:S02]  /*7d00*/  FSEL R123, R44, -INF , !P6 ;  /* 0xff8000002c7b7808 */ /* 0x010fc40007000000 */
[-C--:B------:R-:W-:Y:S01]  /*7d10*/  ISETP.GE.AND P4, PT, R128, R127.reuse, PT ;  /* 0x0000007f8000720c */ /* 0x080fe20003f86270 */
[----:B------:R-:W2:Y:S01]  /*7d20*/  MUFU.TANH R53, R53 ;  /* 0x0000003500357308 */ /* 0x000ea20000002400 */
[----:B------:R-:W-:Y:S02]  /*7d30*/  ISETP.GE.AND P6, PT, R18, R127, PT ;  /* 0x0000007f1200720c */ /* 0x000fe40003fc6270 */
[----:B------:R-:W-:Y:S02]  /*7d40*/  FSEL R59, R59, -INF , !P4 ;  /* 0xff8000003b3b7808 */ /* 0x000fe40006000000 */
[----:B---3--:R-:W-:Y:S02]  /*7d50*/  FSEL R119, R119, -INF , !P6 ;  /* 0xff80000077777808 */ /* 0x008fe40007000000 */
[----:B------:R-:W-:Y:S01]  /*7d60*/  ISETP.GT.AND P4, PT, R178, R175, PT ;  /* 0x000000afb200720c */ /* 0x000fe20003f84270 */
[----:B------:R-:W3:Y:S01]  /*7d70*/  MUFU.TANH R15, R15 ;  /* 0x0000000f000f7308 */ /* 0x000ee20000002400 */
[----:B------:R-:W-:-:S02]  /*7d80*/  ISETP.GE.AND P5, PT, R18, R126, PT ;  /* 0x0000007e1200720c */ /* 0x000fc40003fa6270 */
[----:B------:R-:W-:Y:S02]  /*7d90*/  ISETP.GE.AND P6, PT, R9, R127, PT ;  /* 0x0000007f0900720c */ /* 0x000fe40003fc6270 */
[----:B------:R-:W-:Y:S02]  /*7da0*/  FSEL R48, R3, -INF , !P2 ;  /* 0xff80000003307808 */ /* 0x000fe40005000000 */
[----:B------:R-:W-:Y:S01]  /*7db0*/  IADD3 R3, R28, 0x71, RZ ;  /* 0x000000711c037810 */ /* 0x000fe20007ffe0ff */
[----:B------:R-:W4:Y:S01]  /*7dc0*/  MUFU.TANH R12, R12 ;  /* 0x0000000c000c7308 */ /* 0x000f220000002400 */
[----:B-1----:R-:W-:Y:S02]  /*7dd0*/  FSEL R122, R32, -INF , !P5 ;  /* 0xff800000207a7808 */ /* 0x002fe40006800000 */
[----:B------:R-:W-:Y:S02]  /*7de0*/  FSEL R67, R21, -INF , !P6 ;  /* 0xff80000015437808 */ /* 0x000fe40007000000 */
[----:B--2---:R-:W-:-:S02]  /*7df0*/  FSEL R53, R53, -INF , !P1 ;  /* 0xff80000035357808 */ /* 0x004fc40004800000 */
[----:B------:R-:W-:Y:S01]  /*7e00*/  ISETP.GE.AND P5, PT, R9, R126, PT ;  /* 0x0000007e0900720c */ /* 0x000fe20003fa6270 */
[----:B------:R-:W1:Y:S01]  /*7e10*/  MUFU.TANH R8, R8 ;  /* 0x0000000800087308 */ /* 0x000e620000002400 */
[-C--:B------:R-:W-:Y:S02]  /*7e20*/  ISETP.GE.AND P6, PT, R5, R127.reuse, PT ;  /* 0x0000007f0500720c */ /* 0x080fe40003fc6270 */
[----:B------:R-:W-:Y:S02]  /*7e30*/  ISETP.GE.AND P1, PT, R3, R127, PT ;  /* 0x0000007f0300720c */ /* 0x000fe40003f26270 */
[----:B------:R-:W-:Y:S02]  /*7e40*/  IADD3 R28, R28, 0x79, RZ ;  /* 0x000000791c1c7810 */ /* 0x000fe40007ffe0ff */
[----:B---3--:R-:W-:Y:S01]  /*7e50*/  FSEL R64, R15, -INF , !P5 ;  /* 0xff8000000f407808 */ /* 0x008fe20006800000 */
[----:B------:R-:W2:Y:S01]  /*7e60*/  MUFU.TANH R57, R57 ;  /* 0x0000003900397308 */ /* 0x000ea20000002400 */
[----:B----4-:R-:W-:-:S02]  /*7e70*/  FSEL R44, R12, -INF , !P3 ;  /* 0xff8000000c2c7808 */ /* 0x010fc40005800000 */
[-C--:B------:R-:W-:Y:S02]  /*7e80*/  ISETP.GE.AND P5, PT, R5, R126.reuse, PT ;  /* 0x0000007e0500720c */ /* 0x080fe40003fa6270 */
[-C--:B------:R-:W-:Y:S02]  /*7e90*/  ISETP.GE.AND P2, PT, R128, R126.reuse, PT ;  /* 0x0000007e8000720c */ /* 0x080fe40003f46270 */
[----:B------:R-:W-:Y:S01]  /*7ea0*/  ISETP.GE.AND P3, PT, R3, R126, PT ;  /* 0x0000007e0300720c */ /* 0x000fe20003f66270 */
[----:B------:R-:W3:Y:S01]  /*7eb0*/  MUFU.TANH R58, R58 ;  /* 0x0000003a003a7308 */ /* 0x000ee20000002400 */
[----:B-1----:R-:W-:Y:S01]  /*7ec0*/  FSEL R51, R8, -INF , !P6 ;  /* 0xff80000008337808 */ /* 0x002fe20007000000 */
[----:B------:R-:W-:Y:S01]  /*7ed0*/  BAR.SYNC.DEFER_BLOCKING 0x0 ;  /* 0x0000000000007b1d */ /* 0x000fe20000010000 */
[----:B------:R-:W-:-:S05]  /*7ee0*/  ISETP.GE.AND P6, PT, R28, R127, PT ;  /* 0x0000007f1c00720c */ /* 0x000fca0003fc6270 */
[----:B------:R-:W1:Y:S01]  /*7ef0*/  MUFU.TANH R30, R10 ;  /* 0x0000000a001e7308 */ /* 0x000e620000002400 */
[----:B--2---:R-:W-:Y:S02]  /*7f00*/  FSEL R57, R57, -INF , !P1 ;  /* 0xff80000039397808 */ /* 0x004fe40004800000 */
[----:B------:R-:W-:-:S05]  /*7f10*/  ISETP.GE.AND P1, PT, R28, R126, PT ;  /* 0x0000007e1c00720c */ /* 0x000fca0003f26270 */
[----:B------:R-:W2:Y:S01]  /*7f20*/  MUFU.TANH R4, R4 ;  /* 0x0000000400047308 */ /* 0x000ea20000002400 */
[----:B---3--:R-:W-:-:S07]  /*7f30*/  FSEL R58, R58, -INF , !P6 ;  /* 0xff8000003a3a7808 */ /* 0x008fce0007000000 */
[----:B------:R-:W3:Y:S01]  /*7f40*/  MUFU.TANH R26, R6 ;  /* 0x00000006001a7308 */ /* 0x000ee20000002400 */
[----:B-1----:R-:W-:-:S07]  /*7f50*/  FSEL R30, R30, -INF , !P5 ;  /* 0xff8000001e1e7808 */ /* 0x002fce0006800000 */
[----:B------:R-:W1:Y:S01]  /*7f60*/  MUFU.TANH R25, R7 ;  /* 0x0000000700197308 */ /* 0x000e620000002400 */
[----:B--2---:R-:W-:Y:S02]  /*7f70*/  FSEL R28, R4, -INF , !P3 ;  /* 0xff800000041c7808 */ /* 0x004fe40005800000 */
[----:B---3--:R-:W-:Y:S02]  /*7f80*/  FSEL R26, R26, -INF , !P2 ;  /* 0xff8000001a1a7808 */ /* 0x008fe40005000000 */
        /* <DEDUP_REMOVED lines=59> */
.L_x_7130:
[----:B------:R-:W-:-:S04]  /*8340*/  LEA R8, -R101, RZ, 0x7 ;  /* 0x000000ff65087211 */ /* 0x000fc800078e39ff */
[----:B------:R-:W-:Y:S02]  /*8350*/  SHF.R.S32.HI R4, RZ, 0x1f, R8 ;  /* 0x0000001fff047819 */ /* 0x000fe40000011408 */
.L_x_7131:
        /* <DEDUP_REMOVED lines=32> */
.L_x_7129:
[----:B-1----:R-:W-:Y:S01]  /*8560*/  FMNMX.FTZ R4, R2, R35, !PT ;  /* 0x0000002302047209 */ /* 0x002fe20007810000 */
        /* <DEDUP_REMOVED lines=79> */
[--C-:B------:R-:W-:Y:S01]  /*8a60*/  FFMA.FTZ R33, R13, c[0x0][0x23c], -R62.reuse ;  /* 0x00008f000d217a23 */ /* 0x100fe2000001083e */
[----:B------:R-:W-:Y:S01]  /*8a70*/  FSEL R5, R3, RZ, P1 ;  /* 0x000000ff03057208 */ /* 0x000fe20000800000 */
[----:B------:R-:W1:Y:S01]  /*8a80*/  LDSM.16.MT88.4 R12, [R166+0x6000] ;  /* 0x00600000a60c783b */ /* 0x000e620000004200 */
[----:B------:R-:W-:Y:S01]  /*8a90*/  FSEL R27, R27, RZ, P1 ;  /* 0x000000ff1b1b7208 */ /* 0x000fe20000800000 */
[----:B------:R-:W-:-:S02]  /*8aa0*/  FFMA.FTZ R37, R35, c[0x0][0x23c], -R62 ;  /* 0x00008f0023257a23 */ /* 0x000fc4000001083e */
[----:B------:R-:W-:Y:S01]  /*8ab0*/  FADD.FTZ R5, R0, -R5 ;  /* 0x8000000500057221 */ /* 0x000fe20000010000 */
[----:B------:R-:W-:Y:S01]  /*8ac0*/  MUFU.EX2 R33, R33 ;  /* 0x0000002100217308 */ /* 0x000fe20000000800 */
[--C-:B------:R-:W-:Y:S02]  /*8ad0*/  FFMA.FTZ R35, R41, c[0x0][0x23c], -R62.reuse ;  /* 0x00008f0029237a23 */ /* 0x100fe4000001083e */
[----:B------:R-:W-:Y:S02]  /*8ae0*/  FFMA.FTZ R32, R31, c[0x0][0x23c], -R62 ;  /* 0x00008f001f207a23 */ /* 0x000fe4000001083e */
[--C-:B------:R-:W-:Y:S02]  /*8af0*/  FFMA.FTZ R38, R29, c[0x0][0x23c], -R27.reuse ;  /* 0x00008f001d267a23 */ /* 0x100fe4000001081b */
[--C-:B------:R-:W-:Y:S01]  /*8b00*/  FFMA.FTZ R31, R54, c[0x0][0x23c], -R27.reuse ;  /* 0x00008f00361f7a23 */ /* 0x100fe2000001081b */
[----:B------:R-:W-:Y:S01]  /*8b10*/  MUFU.EX2 R37, R37 ;  /* 0x0000002500257308 */ /* 0x000fe20000000800 */
[----:B------:R-:W-:-:S02]  /*8b20*/  FFMA.FTZ R29, R22, c[0x0][0x23c], -R27 ;  /* 0x00008f00161d7a23 */ /* 0x000fc4000001081b */
[--C-:B------:R-:W-:Y:S02]  /*8b30*/  FFMA.FTZ R2, R40, c[0x0][0x23c], -R27.reuse ;  /* 0x00008f0028027a23 */ /* 0x100fe4000001081b */
[----:B------:R-:W-:Y:S02]  /*8b40*/  FMUL.FTZ R42, R4, c[0x0][0x23c] ;  /* 0x00008f00042a7a20 */ /* 0x000fe40000410000 */
[----:B------:R-:W-:Y:S01]  /*8b50*/  FMUL.FTZ R41, R5, c[0x0][0x23c] ;  /* 0x00008f0005297a20 */ /* 0x000fe20000410000 */
[----:B------:R-:W2:Y:S01]  /*8b60*/  MUFU.EX2 R35, R35 ;  /* 0x0000002300237308 */ /* 0x000ea20000000800 */
[----:B------:R-:W-:Y:S02]  /*8b70*/  FFMA.FTZ R47, R46, c[0x0][0x23c], -R27 ;  /* 0x00008f002e2f7a23 */ /* 0x000fe4000001081b */
[--C-:B------:R-:W-:Y:S02]  /*8b80*/  FFMA.FTZ R40, R17, c[0x0][0x23c], -R62.reuse ;  /* 0x00008f0011287a23 */ /* 0x100fe4000001083e */
[----:B------:R-:W-:-:S02]  /*8b90*/  FFMA.FTZ R45, R45, c[0x0][0x23c], -R62 ;  /* 0x00008f002d2d7a23 */ /* 0x000fc4000001083e */
[--C-:B------:R-:W-:Y:S01]  /*8ba0*/  FFMA.FTZ R0, R19, c[0x0][0x23c], -R62.reuse ;  /* 0x00008f0013007a23 */ /* 0x100fe2000001083e */
[----:B------:R-:W3:Y:S01]  /*8bb0*/  MUFU.EX2 R32, R32 ;  /* 0x0000002000207308 */ /* 0x000ee20000000800 */
[--C-:B------:R-:W-:Y:S02]  /*8bc0*/  FFMA.FTZ R39, R39, c[0x0][0x23c], -R62.reuse ;  /* 0x00008f0027277a23 */ /* 0x100fe4000001083e */
[--C-:B------:R-:W-:Y:S02]  /*8bd0*/  FFMA.FTZ R54, R16, c[0x0][0x23c], -R27.reuse ;  /* 0x00008f0010367a23 */ /* 0x100fe4000001081b */
[--C-:B------:R-:W-:Y:S01]  /*8be0*/  FFMA.FTZ R46, R20, c[0x0][0x23c], -R27.reuse ;  /* 0x00008f00142e7a23 */ /* 0x100fe2000001081b */
[----:B------:R-:W-:Y:S01]  /*8bf0*/  LDSM.16.MT88.4 R16, [R166+0x6800] ;  /* 0x00680000a610783b */ /* 0x000fe20000004200 */
[----:B------:R-:W-:Y:S01]  /*8c00*/  FFMA.FTZ R43, R66, c[0x0][0x23c], -R27 ;  /* 0x00008f00422b7a23 */ /* 0x000fe2000001081b */
[----:B------:R-:W-:Y:S01]  /*8c10*/  MUFU.EX2 R38, R38 ;  /* 0x0000002600267308 */ /* 0x000fe20000000800 */
[----:B--2---:R-:W-:Y:S01]  /*8c20*/  F2FP.BF16.PACK_AB R4, R35, R37 ;  /* 0x000000252304723e */ /* 0x004fe200000010ff */
[----:B------:R-:W-:Y:S01]  /*8c30*/  LDSM.16.MT88.4 R20, [R162+0x6800] ;  /* 0x00680000a214783b */ /* 0x000fe20000004200 */
[----:B------:R-:W-:-:S02]  /*8c40*/  FFMA.FTZ R101, R105, c[0x0][0x23c], -R62 ;  /* 0x00008f0069657a23 */ /* 0x000fc4000001083e */
[--C-:B------:R-:W-:Y:S02]  /*8c50*/  FFMA.FTZ R106, R129, c[0x0][0x23c], -R62.reuse ;  /* 0x00008f00816a7a23 */ /* 0x100fe4000001083e */
[--C-:B------:R-:W-:Y:S01]  /*8c60*/  FFMA.FTZ R66, R123, c[0x0][0x23c], -R62.reuse ;  /* 0x00008f007b427a23 */ /* 0x100fe2000001083e */
[----:B------:R-:W2:Y:S01]  /*8c70*/  MUFU.EX2 R31, R31 ;  /* 0x0000001f001f7308 */ /* 0x000ea20000000800 */
[----:B---3--:R-:W-:Y:S01]  /*8c80*/  F2FP.BF16.PACK_AB R6, R32, R33 ;  /* 0x000000212006723e */ /* 0x008fe200000010ff */
        /* <DEDUP_REMOVED lines=13> */
[----:B------:R-:W2:Y:S01]  /*8d60*/  MUFU.EX2 R42, R42 ;  /* 0x0000002a002a7308 */ /* 0x000ea20000000800 */
[--C-:B------:R-:W-:Y:S02]  /*8d70*/  FFMA.FTZ R126, R134, c[0x0][0x23c], -R27.reuse ;  /* 0x00008f00867e7a23 */ /* 0x100fe4000001081b */
[--C-:B------:R-:W-:Y:S02]  /*8d80*/  FFMA.FTZ R124, R136, c[0x0][0x23c], -R27.reuse ;  /* 0x00008f00887c7a23 */ /* 0x100fe4000001081b */
[----:B------:R-:W-:Y:S02]  /*8d90*/  FFMA.FTZ R117, R132, c[0x0][0x23c], -R27 ;  /* 0x00008f0084757a23 */ /* 0x000fe4000001081b */
[--C-:B------:R-:W-:Y:S01]  /*8da0*/  FFMA.FTZ R130, R107, c[0x0][0x23c], -R62.reuse ;  /* 0x00008f006b827a23 */ /* 0x100fe2000001083e */
[----:B------:R-:W4:Y:S01]  /*8db0*/  MUFU.EX2 R41, R41 ;  /* 0x0000002900297308 */ /* 0x000f220000000800 */
[----:B---3--:R-:W-:Y:S01]  /*8dc0*/  F2FP.BF16.PACK_AB R7, R2, R29 ;  /* 0x0000001d0207723e */ /* 0x008fe200000010ff */
        /* <DEDUP_REMOVED lines=8> */
[-C--:B----4-:R-:W-:Y:S01]  /*8e50*/  FMUL.FTZ R98, R98, R41.reuse ;  /* 0x0000002962627220 */ /* 0x090fe20000410000 */
[----:B------:R-:W2:Y:S01]  /*8e60*/  MUFU.EX2 R45, R45 ;  /* 0x0000002d002d7308 */ /* 0x000ea20000000800 */
[-C--:B------:R-:W-:Y:S02]  /*8e70*/  FMUL.FTZ R99, R99, R41.reuse ;  /* 0x0000002963637220 */ /* 0x080fe40000410000 */
[-C--:B------:R-:W-:Y:S02]  /*8e80*/  FMUL.FTZ R94, R94, R41.reuse ;  /* 0x000000295e5e7220 */ /* 0x080fe40000410000 */
[-C--:B------:R-:W-:Y:S02]  /*8e90*/  FMUL.FTZ R95, R95, R41.reuse ;  /* 0x000000295f5f7220 */ /* 0x080fe40000410000 */
[-C--:B------:R-:W-:Y:S01]  /*8ea0*/  FMUL.FTZ R88, R88, R42.reuse ;  /* 0x0000002a58587220 */ /* 0x080fe20000410000 */
[----:B-1----:R-:W-:Y:S01]  /*8eb0*/  HMMA.16816.F32.BF16 R96, R4, R12, R96 ;  /* 0x0000000c0460723c */ /* 0x002fe20000041860 */
[----:B------:R-:W-:Y:S01]  /*8ec0*/  FMUL.FTZ R89, R89, R42 ;  /* 0x0000002a59597220 */ /* 0x000fe20000410000 */
[----:B------:R-:W-:Y:S01]  /*8ed0*/  MUFU.EX2 R0, R0 ;  /* 0x0000000000007308 */ /* 0x000fe20000000800 */
[----:B------:R-:W-:-:S02]  /*8ee0*/  FMUL.FTZ R90, R90, R41 ;  /* 0x000000295a5a7220 */ /* 0x000fc40000410000 */
[-C--:B------:R-:W-:Y:S02]  /*8ef0*/  FMUL.FTZ R91, R91, R41.reuse ;  /* 0x000000295b5b7220 */ /* 0x080fe40000410000 */
[-C--:B------:R-:W-:Y:S01]  /*8f00*/  FMUL.FTZ R84, R84, R42.reuse ;  /* 0x0000002a54547220 */ /* 0x080fe20000410000 */
[C---:B------:R-:W-:Y:S01]  /*8f10*/  HMMA.16816.F32.BF16 R92, R4.reuse, R14, R92 ;  /* 0x0000000e045c723c */ /* 0x040fe2000004185c */
[----:B------:R-:W1:Y:S01]  /*8f20*/  LDSM.16.MT88.4 R12, [R163+0x6000] ;  /* 0x00600000a30c783b */ /* 0x000e620000004200 */
[-C--:B------:R-:W-:Y:S01]  /*8f30*/  FMUL.FTZ R85, R85, R42.reuse ;  /* 0x0000002a55557220 */ /* 0x080fe20000410000 */
[----:B------:R-:W-:Y:S01]  /*8f40*/  MUFU.EX2 R39, R39 ;  /* 0x0000002700277308 */ /* 0x000fe20000000800 */
[-C--:B------:R-:W-:Y:S02]  /*8f50*/  FMUL.FTZ R86, R86, R41.reuse ;  /* 0x0000002956567220 */ /* 0x080fe40000410000 */
[----:B------:R-:W-:Y:S02]  /*8f60*/  FMUL.FTZ R87, R87, R41 ;  /* 0x0000002957577220 */ /* 0x000fe40000410000 */
[----:B------:R-:W-:Y:S01]  /*8f70*/  HMMA.16816.F32.BF16 R88, R4, R8, R88 ;  /* 0x000000080458723c */ /* 0x000fe20000041858 */
[----:B------:R-:W-:-:S02]  /*8f80*/  FMUL.FTZ R80, R80, R42 ;  /* 0x0000002a50507220 */ /* 0x000fc40000410000 */
[-C--:B------:R-:W-:Y:S01]  /*8f90*/  FMUL.FTZ R81, R81, R42.reuse ;  /* 0x0000002a51517220 */ /* 0x080fe20000410000 */
[----:B------:R-:W-:Y:S01]  /*8fa0*/  MUFU.EX2 R54, R54 ;  /* 0x0000003600367308 */ /* 0x000fe20000000800 */
[-C--:B------:R-:W-:Y:S02]  /*8fb0*/  FMUL.FTZ R82, R82, R41.reuse ;  /* 0x0000002952527220 */ /* 0x080fe40000410000 */
[-C--:B------:R-:W-:Y:S01]  /*8fc0*/  FMUL.FTZ R83, R83, R41.reuse ;  /* 0x0000002953537220 */ /* 0x080fe20000410000 */
[----:B------:R-:W-:Y:S01]  /*8fd0*/  HMMA.16816.F32.BF16 R84, R4, R10, R84 ;  /* 0x0000000a0454723c */ /* 0x000fe20000041854 */
[----:B------:R-:W3:Y:S01]  /*8fe0*/  LDSM.16.MT88.4 R8, [R162+0x6000] ;  /* 0x00600000a208783b */ /* 0x000ee20000004200 */
[-C--:B------:R-:W-:Y:S02]  /*8ff0*/  FMUL.FTZ R76, R76, R42.reuse ;  /* 0x0000002a4c4c7220 */ /* 0x080fe40000410000 */
[----:B------:R-:W-:Y:S01]  /*9000*/  FMUL.FTZ R77, R77, R42 ;  /* 0x0000002a4d4d7220 */ /* 0x000fe20000410000 */
[----:B------:R-:W4:Y:S01]  /*9010*/  MUFU.EX2 R47, R47 ;  /* 0x0000002f002f7308 */ /* 0x000f220000000800 */
[----:B------:R-:W-:-:S02]  /*9020*/  FMUL.FTZ R78, R78, R41 ;  /* 0x000000294e4e7220 */ /* 0x000fc40000410000 */
[-C--:B------:R-:W-:Y:S02]  /*9030*/  FMUL.FTZ R79, R79, R41.reuse ;  /* 0x000000294f4f7220 */ /* 0x080fe40000410000 */
[-C--:B------:R-:W-:Y:S02]  /*9040*/  FMUL.FTZ R72, R72, R42.reuse ;  /* 0x0000002a48487220 */ /* 0x080fe40000410000 */
[-C--:B------:R-:W-:Y:S01]  /*9050*/  FMUL.FTZ R73, R73, R42.reuse ;  /* 0x0000002a49497220 */ /* 0x080fe20000410000 */
[----:B------:R-:W-:Y:S01]  /*9060*/  MUFU.EX2 R46, R46 ;  /* 0x0000002e002e7308 */ /* 0x000fe20000000800 */
[-C--:B------:R-:W-:Y:S02]  /*9070*/  FMUL.FTZ R74, R74, R41.reuse ;  /* 0x000000294a4a7220 */ /* 0x080fe40000410000 */
[----:B------:R-:W-:Y:S02]  /*9080*/  FMUL.FTZ R75, R75, R41 ;  /* 0x000000294b4b7220 */ /* 0x000fe40000410000 */
[----:B------:R-:W-:-:S02]  /*9090*/  FMUL.FTZ R68, R68, R42 ;  /* 0x0000002a44447220 */ /* 0x000fc40000410000 */
[----:B------:R-:W-:Y:S01]  /*90a0*/  FMUL.FTZ R69, R69, R42 ;  /* 0x0000002a45457220 */ /* 0x000fe20000410000 */
[----:B------:R-:W5:Y:S01]  /*90b0*/  MUFU.EX2 R43, R43 ;  /* 0x0000002b002b7308 */ /* 0x000f620000000800 */
[-C--:B------:R-:W-:Y:S02]  /*90c0*/  FMUL.FTZ R70, R70, R41.reuse ;  /* 0x0000002946467220 */ /* 0x080fe40000410000 */
[----:B------:R-:W-:Y:S01]  /*90d0*/  FMUL.FTZ R71, R71, R41 ;  /* 0x0000002947477220 */ /* 0x000fe20000410000 */
[----:B-1----:R-:W-:Y:S01]  /*90e0*/  HMMA.16816.F32.BF16 R80, R4, R12, R80 ;  /* 0x0000000c0450723c */ /* 0x002fe20000041850 */
[--C-:B------:R-:W-:Y:S02]  /*90f0*/  FFMA.FTZ R122, R114, c[0x0][0x23c], -R27.reuse ;  /* 0x00008f00727a7a23 */ /* 0x100fe4000001081b */
[----:B------:R-:W-:Y:S01]  /*9100*/  FFMA.FTZ R119, R119, c[0x0][0x23c], -R62 ;  /* 0x00008f0077777a23 */ /* 0x000fe2000001083e */
[----:B------:R-:W-:Y:S01]  /*9110*/  MUFU.EX2 R106, R106 ;  /* 0x0000006a006a7308 */ /* 0x000fe20000000800 */
[----:B------:R-:W-:-:S02]  /*9120*/  FFMA.FTZ R114, R116, c[0x0][0x23c], -R27 ;  /* 0x00008f0074727a23 */ /* 0x000fc4000001081b */
[--C-:B------:R-:W-:Y:S01]  /*9130*/  FFMA.FTZ R121, R112, c[0x0][0x23c], -R27.reuse ;  /* 0x00008f0070797a23 */ /* 0x100fe2000001081b */
[C---:B------:R-:W-:Y:S01]  /*9140*/  HMMA.16816.F32.BF16 R76, R4.reuse, R14, R76 ;  /* 0x0000000e044c723c */ /* 0x040fe2000004184c */
[----:B------:R-:W1:Y:S01]  /*9150*/  LDSM.16.MT88.4 R12, [R164+0x6800] ;  /* 0x00680000a40c783b */ /* 0x000e620000004200 */
[--C-:B------:R-:W-:Y:S02]  /*9160*/  FFMA.FTZ R112, R60, c[0x0][0x23c], -R62.reuse ;  /* 0x00008f003c707a23 */ /* 0x100fe4000001083e */
[----:B------:R-:W1:Y:S01]  /*9170*/  MUFU.EX2 R101, R101 ;  /* 0x0000006500657308 */ /* 0x000e620000000800 */
[----:B------:R-:W-:Y:S02]  /*9180*/  FFMA.FTZ R60, R67, c[0x0][0x23c], -R62 ;  /* 0x00008f00433c7a23 */ /* 0x000fe4000001083e */
[--C-:B------:R-:W-:Y:S01]  /*9190*/  FFMA.FTZ R67, R104, c[0x0][0x23c], -R27.reuse ;  /* 0x00008f0068437a23 */ /* 0x100fe2000001081b */
[----:B---3--:R-:W-:Y:S01]  /*91a0*/  HMMA.16816.F32.BF16 R72, R4, R8, R72 ;  /* 0x000000080448723c */ /* 0x008fe20000041848 */
[----:B------:R-:W-:-:S02]  /*91b0*/  FFMA.FTZ R104, R56, c[0x0][0x23c], -R27 ;  /* 0x00008f0038687a23 */ /* 0x000fc4000001081b */
[--C-:B------:R-:W-:Y:S01]  /*91c0*/  FFMA.FTZ R65, R65, c[0x0][0x23c], -R62.reuse ;  /* 0x00008f0041417a23 */ /* 0x100fe2000001083e */
[----:B------:R-:W-:Y:S01]  /*91d0*/  MUFU.EX2 R66, R66 ;  /* 0x0000004200427308 */ /* 0x000fe20000000800 */
[--C-:B------:R-:W-:Y:S02]  /*91e0*/  FFMA.FTZ R61, R61, c[0x0][0x23c], -R62.reuse ;  /* 0x00008f003d3d7a23 */ /* 0x100fe4000001083e */
[--C-:B------:R-:W-:Y:S01]  /*91f0*/  FFMA.FTZ R56, R64, c[0x0][0x23c], -R27.reuse ;  /* 0x00008f0040387a23 */ /* 0x100fe2000001081b */
[----:B------:R-:W-:Y:S01]  /*9200*/  HMMA.16816.F32.BF16 R68, R4, R10, R68 ;  /* 0x0000000a0444723c */ /* 0x000fe20000041844 */
[----:B------:R-:W3:Y:S01]  /*9210*/  LDSM.16.MT88.4 R8, [R163+0x6800] ;  /* 0x00680000a308783b */ /* 0x000ee20000004200 */
[----:B------:R-:W-:Y:S02]  /*9220*/  FFMA.FTZ R123, R52, c[0x0][0x23c], -R27 ;  /* 0x00008f00347b7a23 */ /* 0x000fe4000001081b */
[----:B------:R-:W-:Y:S01]  /*9230*/  MUFU.EX2 R63, R63 ;  /* 0x0000003f003f7308 */ /* 0x000fe20000000800 */
[----:B------:R-:W-:-:S02]  /*9240*/  FFMA.FTZ R64, R55, c[0x0][0x23c], -R62 ;  /* 0x00008f0037407a23 */ /* 0x000fc4000001083e */
[----:B--2---:R-:W-:Y:S01]  /*9250*/  F2FP.BF16.PACK_AB R4, R45, R40 ;  /* 0x000000282d04723e */ /* 0x004fe200000010ff */
[--C-:B------:R-:W-:Y:S01]  /*9260*/  FFMA.FTZ R55, R49, c[0x0][0x23c], -R62.reuse ;  /* 0x00008f0031377a23 */ /* 0x100fe2000001083e */
[----:B----4-:R-:W-:Y:S01]  /*9270*/  F2FP.BF16.PACK_AB R5, R47, R54 ;  /* 0x000000362f05723e */ /* 0x010fe200000010ff */
[--C-:B------:R-:W-:Y:S01]  /*9280*/  FFMA.FTZ R52, R50, c[0x0][0x23c], -R62.reuse ;  /* 0x00008f0032347a23 */ /* 0x100fe2000001083e */
[----:B------:R-:W-:Y:S01]  /*9290*/  F2FP.BF16.PACK_AB R6, R39, R0 ;  /* 0x000000002706723e */ /* 0x000fe200000010ff */
[----:B------:R-:W-:Y:S01]  /*92a0*/  MUFU.EX2 R110, R110 ;  /* 0x0000006e006e7308 */ /* 0x000fe20000000800 */
[----:B-----5:R-:W-:Y:S01]  /*92b0*/  F2FP.BF16.PACK_AB R7, R43, R46 ;  /* 0x0000002e2b07723e */ /* 0x020fe200000010ff */
[----:B------:R-:W-:Y:S02]  /*92c0*/  FFMA.FTZ R50, R51, c[0x0][0x23c], -R62 ;  /* 0x00008f0033327a23 */ /* 0x000fe4000001083e */
[--C-:B------:R-:W-:Y:S02]  /*92d0*/  FFMA.FTZ R49, R36, c[0x0][0x23c], -R27.reuse ;  /* 0x00008f0024317a23 */ /* 0x100fe4000001081b */
[----:B------:R-:W-:-:S02]  /*92e0*/  FFMA.FTZ R48, R48, c[0x0][0x23c], -R27 ;  /* 0x00008f0030307a23 */ /* 0x000fc4000001081b */
[----:B------:R-:W2:Y:S01]  /*92f0*/  MUFU.EX2 R105, R105 ;  /* 0x0000006900697308 */ /* 0x000ea20000000800 */
[C---:B------:R-:W-:Y:S01]  /*9300*/  HMMA.16816.F32.BF16 R96, R4.reuse, R16, R96 ;  /* 0x000000100460723c */ /* 0x040fe20000041860 */
[--C-:B------:R-:W-:Y:S02]  /*9310*/  FFMA.FTZ R36, R44, c[0x0][0x23c], -R27.reuse ;  /* 0x00008f002c247a23 */ /* 0x100fe4000001081b */
[----:B------:R-:W-:Y:S02]  /*9320*/  FFMA.FTZ R51, R34, c[0x0][0x23c], -R27 ;  /* 0x00008f0022337a23 */ /* 0x000fe4000001081b */
[----:B------:R-:W-:Y:S02]  /*9330*/  FFMA.FTZ R53, R53, c[0x0][0x23c], -R62 ;  /* 0x00008f0035357a23 */ /* 0x000fe4000001083e */
[----:B------:R-:W-:Y:S01]  /*9340*/  MUFU.EX2 R103, R103 ;  /* 0x0000006700677308 */ /* 0x000fe20000000800 */
[----:B-1----:R-:W-:Y:S01]  /*9350*/  HMMA.16816.F32.BF16 R88, R4, R12, R88 ;  /* 0x0000000c0458723c */ /* 0x002fe20000041858 */
[----:B------:R-:W-:-:S02]  /*9360*/  FFMA.FTZ R190, R190, R42, R37 ;  /* 0x0000002abebe7223 */ /* 0x000fc40000010025 */
[----:B------:R-:W-:Y:S02]  /*9370*/  FFMA.FTZ R42, R189, R41, R38 ;  /* 0x00000029bd2a7223 */ /* 0x000fe40000010026 */
[----:B------:R-:W-:Y:S02]  /*9380*/  FADD.FTZ R190, R35, R190 ;  /* 0x000000be23be7221 */ /* 0x000fe40000010000 */
[----:B------:R-:W1:Y:S01]  /*9390*/  MUFU.EX2 R108, R108 ;  /* 0x0000006c006c7308 */ /* 0x000e620000000800 */
[C---:B------:R-:W-:Y:S01]  /*93a0*/  HMMA.16816.F32.BF16 R84, R4.reuse, R14, R84 ;  /* 0x0000000e0454723c */ /* 0x040fe20000041854 */
[----:B------:R-:W4:Y:S01]  /*93b0*/  LDSM.16.MT88.4 R12, [R164+0x7000] ;  /* 0x00700000a40c783b */ /* 0x000f220000004200 */
[----:B------:R-:W-:Y:S02]  /*93c0*/  FADD.FTZ R42, R31, R42 ;  /* 0x0000002a1f2a7221 */ /* 0x000fe40000010000 */
[----:B------:R-:W-:Y:S02]  /*93d0*/  FFMA.FTZ R189, R25, c[0x0][0x23c], -R27 ;  /* 0x00008f0019bd7a23 */ /* 0x000fe4000001081b */
[----:B------:R-:W-:Y:S01]  /*93e0*/  FADD.FTZ R29, R29, R42 ;  /* 0x0000002a1d1d7221 */ /* 0x000fe20000010000 */
[----:B------:R-:W-:Y:S01]  /*93f0*/  MUFU.EX2 R120, R120 ;  /* 0x0000007800787308 */ /* 0x000fe20000000800 */
[----:B------:R-:W-:Y:S01]  /*9400*/  HMMA.16816.F32.BF16 R92, R4, R18, R92 ;  /* 0x00000012045c723c */ /* 0x000fe2000004185c */
[----:B------:R-:W5:Y:S01]  /*9410*/  LDSM.16.MT88.4 R16, [R166+0x7000] ;  /* 0x00700000a610783b */ /* 0x000f620000004200 */
[----:B------:R-:W-:-:S02]  /*9420*/  FADD.FTZ R29, R2, R29 ;  /* 0x0000001d021d7221 */ /* 0x000fc40000010000 */
[----:B------:R-:W-:Y:S02]  /*9430*/  FFMA.FTZ R57, R57, c[0x0][0x23c], -R62 ;  /* 0x00008f0039397a23 */ /* 0x000fe4000001083e */
[----:B------:R-:W-:Y:S01]  /*9440*/  FADD.FTZ R54, R54, R29 ;  /* 0x0000001d36367221 */ /* 0x000fe20000010000 */
[----:B------:R-:W-:Y:S01]  /*9450*/  MUFU.EX2 R109, R109 ;  /* 0x0000006d006d7308 */ /* 0x000fe20000000800 */
[C---:B---3--:R-:W-:Y:S01]  /*9460*/  HMMA.16816.F32.BF16 R80, R4.reuse, R8, R80 ;  /* 0x000000080450723c */ /* 0x048fe20000041850 */
[----:B------:R-:W-:Y:S02]  /*9470*/  FFMA.FTZ R29, R28, c[0x0][0x23c], -R27 ;  /* 0x00008f001c1d7a23 */ /* 0x000fe4000001081b */
[----:B------:R-:W-:Y:S02]  /*9480*/  FADD.FTZ R47, R47, R54 ;  /* 0x000000362f2f7221 */ /* 0x000fe40000010000 */
[----:B------:R-:W-:Y:S02]  /*9490*/  FFMA.FTZ R59, R59, c[0x0][0x23c], -R62 ;  /* 0x00008f003b3b7a23 */ /* 0x000fe4000001083e */
[----:B------:R-:W-:Y:S01]  /*94a0*/  MUFU.EX2 R111, R111 ;  /* 0x0000006f006f7308 */ /* 0x000fe20000000800 */
[----:B------:R-:W-:Y:S01]  /*94b0*/  HMMA.16816.F32.BF16 R76, R4, R10, R76 ;  /* 0x0000000a044c723c */ /* 0x000fe2000004184c */
[----:B------:R-:W3:Y:S01]  /*94c0*/  LDSM.16.MT88.4 R8, [R163+0x7000] ;  /* 0x00700000a308783b */ /* 0x000ee20000004200 */
[----:B------:R-:W-:-:S02]  /*94d0*/  FADD.FTZ R46, R46, R47 ;  /* 0x0000002f2e2e7221 */ /* 0x000fc40000010000 */
[----:B------:R-:W-:Y:S02]  /*94e0*/  FFMA.FTZ R58, R58, c[0x0][0x23c], -R62 ;  /* 0x00008f003a3a7a23 */ /* 0x000fe4000001083e */
[----:B------:R-:W-:Y:S01]  /*94f0*/  FADD.FTZ R43, R43, R46 ;  /* 0x0000002e2b2b7221 */ /* 0x000fe20000010000 */
[----:B------:R-:W-:Y:S01]  /*9500*/  MUFU.EX2 R118, R118 ;  /* 0x0000007600767308 */ /* 0x000fe20000000800 */
[----:B------:R-:W-:Y:S01]  /*9510*/  HMMA.16816.F32.BF16 R72, R4, R20, R72 ;  /* 0x000000140448723c */ /* 0x000fe20000041848 */
[----:B------:R-:W-:-:S06]  /*9520*/  FFMA.FTZ R30, R30, c[0x0][0x23c], -R27 ;  /* 0x00008f001e1e7a23 */ /* 0x000fcc000001081b */
[----:B------:R-:W3:Y:S01]  /*9530*/  MUFU.EX2 R115, R115 ;  /* 0x0000007300737308 */ /* 0x000ee20000000800 */
[----:B------:R-:W-:Y:S01]  /*9540*/  HMMA.16816.F32.BF16 R68, R4, R22, R68 ;  /* 0x000000160444723c */ /* 0x000fe20000041844 */
[----:B------:R-:W-:Y:S06]  /*9550*/  LDSM.16.MT88.4 R20, [R166+0x8000] ;  /* 0x00800000a614783b */ /* 0x000fec0000004200 */
[----:B------:R-:W-:Y:S01]  /*9560*/  F2FP.BF16.PACK_AB R4, R101, R106 ;  /* 0x0000006a6504723e */ /* 0x000fe200000010ff */
[----:B------:R-:W3:Y:S01]  /*9570*/  MUFU.EX2 R126, R126 ;  /* 0x0000007e007e7308 */ /* 0x000ee20000000800 */
[----:B--2---:R-:W-:Y:S01]  /*9580*/  F2FP.BF16.PACK_AB R5, R105, R110 ;  /* 0x0000006e6905723e */ /* 0x004fe200000010ff */
[----:B------:R-:W-:Y:S01]  /*9590*/  FADD.FTZ R110, R110, R43 ;  /* 0x0000002b6e6e7221 */ /* 0x000fe20000010000 */
[----:B------:R-:W-:-:S02]  /*95a0*/  F2FP.BF16.PACK_AB R6, R63, R66 ;  /* 0x000000423f06723e */ /* 0x000fc400000010ff */
[C---:B-1----:R-:W-:Y:S01]  /*95b0*/  F2FP.BF16.PACK_AB R7, R108.reuse, R103 ;  /* 0x000000676c07723e */ /* 0x042fe200000010ff */
[----:B------:R-:W-:Y:S02]  /*95c0*/  FADD.FTZ R110, R105, R110 ;  /* 0x0000006e696e7221 */ /* 0x000fe40000010000 */
[----:B------:R-:W-:Y:S02]  /*95d0*/  MUFU.EX2 R124, R124 ;  /* 0x0000007c007c7308 */ /* 0x000fe40000000800 */
[----:B------:R-:W-:Y:S02]  /*95e0*/  FADD.FTZ R103, R103, R110 ;  /* 0x0000006e67677221 */ /* 0x000fe40000010000 */
[----:B----4-:R-:W-:Y:S02]  /*95f0*/  HMMA.16816.F32.BF16 R88, R4, R12, R88 ;  /* 0x0000000c0458723c */ /* 0x010fe40000041858 */
[----:B------:R-:W-:Y:S02]  /*9600*/  FADD.FTZ R108, R108, R103 ;  /* 0x000000676c6c7221 */ /* 0x000fe40000010000 */
[----:B------:R-:W1:Y:S02]  /*9610*/  MUFU.EX2 R117, R117 ;  /* 0x0000007500757308 */ /* 0x000e640000000800 */
[----:B---3--:R-:W-:-:S02]  /*9620*/  FADD.FTZ R25, R115, R108 ;  /* 0x0000006c73197221 */ /* 0x008fc40000010000 */
[C---:B------:R-:W-:Y:S01]  /*9630*/  HMMA.16816.F32.BF16 R84, R4.reuse, R14, R84 ;  /* 0x0000000e0454723c */ /* 0x040fe20000041854 */
[----:B------:R-:W2:Y:S01]  /*9640*/  LDSM.16.MT88.4 R12, [R162+0x7000] ;  /* 0x00700000a20c783b */ /* 0x000ea20000004200 */
[----:B------:R-:W-:Y:S02]  /*9650*/  FADD.FTZ R25, R126, R25 ;  /* 0x000000197e197221 */ /* 0x000fe40000010000 */
[----:B------:R-:W-:Y:S04]  /*9660*/  MUFU.EX2 R119, R119 ;  /* 0x0000007700777308 */ /* 0x000fe80000000800 */
[C---:B-----5:R-:W-:Y:S04]  /*9670*/  HMMA.16816.F32.BF16 R96, R4.reuse, R16, R96 ;  /* 0x000000100460723c */ /* 0x060fe80000041860 */
[----:B------:R-:W3:Y:S04]  /*9680*/  MUFU.EX2 R128, R128 ;  /* 0x0000008000807308 */ /* 0x000ee80000000800 */
[C---:B------:R-:W-:Y:S01]  /*9690*/  HMMA.16816.F32.BF16 R92, R4.reuse, R18, R92 ;  /* 0x00000012045c723c */ /* 0x040fe2000004185c */
[----:B------:R-:W4:Y:S03]  /*96a0*/  LDSM.16.MT88.4 R16, [R166+0x7800] ;  /* 0x00780000a610783b */ /* 0x000f260000004200 */
[----:B------:R-:W-:Y:S04]  /*96b0*/  MUFU.EX2 R113, R113 ;  /* 0x0000007100717308 */ /* 0x000fe80000000800 */
[C---:B------:R-:W-:Y:S04]  /*96c0*/  HMMA.16816.F32.BF16 R80, R4.reuse, R8, R80 ;  /* 0x000000080450723c */ /* 0x040fe80000041850 */
[----:B------:R-:W-:Y:S04]  /*96d0*/  MUFU.EX2 R130, R130 ;  /* 0x0000008200827308 */ /* 0x000fe80000000800 */
[C---:B------:R-:W-:Y:S01]  /*96e0*/  HMMA.16816.F32.BF16 R76, R4.reuse, R10, R76 ;  /* 0x0000000a044c723c */ /* 0x040fe2000004184c */
[----:B------:R-:W5:Y:S03]  /*96f0*/  LDSM.16.MT88.4 R8, [R164+0x7800] ;  /* 0x00780000a408783b */ /* 0x000f660000004200 */
[----:B------:R-:W-:Y:S04]  /*9700*/  MUFU.EX2 R107, R107 ;  /* 0x0000006b006b7308 */ /* 0x000fe80000000800 */
[C---:B--2---:R-:W-:Y:S04]  /*9710*/  HMMA.16816.F32.BF16 R72, R4.reuse, R12, R72 ;  /* 0x0000000c0448723c */ /* 0x044fe80000041848 */
[----:B------:R-:W2:Y:S04]  /*9720*/  MUFU.EX2 R122, R122 ;  /* 0x0000007a007a7308 */ /* 0x000ea80000000800 */
[----:B------:R-:W-:Y:S01]  /*9730*/  HMMA.16816.F32.BF16 R68, R4, R14, R68 ;  /* 0x0000000e0444723c */ /* 0x000fe20000041844 */
[----:B------:R-:W2:Y:S03]  /*9740*/  LDSM.16.MT88.4 R12, [R163+0x7800] ;  /* 0x00780000a30c783b */ /* 0x000ea60000004200 */
[----:B------:R-:W-:Y:S03]  /*9750*/  MUFU.EX2 R114, R114 ;  /* 0x0000007200727308 */ /* 0x000fe60000000800 */
[----:B------:R-:W-:-:S02]  /*9760*/  F2FP.BF16.PACK_AB R4, R109, R120 ;  /* 0x000000786d04723e */ /* 0x000fc400000010ff */
[----:B------:R-:W-:Y:S02]  /*9770*/  F2FP.BF16.PACK_AB R5, R126, R115 ;  /* 0x000000737e05723e */ /* 0x000fe400000010ff */
[----:B------:R-:W-:Y:S01]  /*9780*/  F2FP.BF16.PACK_AB R6, R118, R111 ;  /* 0x0000006f7606723e */ /* 0x000fe200000010ff */
[----:B------:R-:W2:Y:S01]  /*9790*/  MUFU.EX2 R121, R121 ;  /* 0x0000007900797308 */ /* 0x000ea20000000800 */
[----:B-1----:R-:W-:-:S07]  /*97a0*/  F2FP.BF16.PACK_AB R7, R117, R124 ;  /* 0x0000007c7507723e */ /* 0x002fce00000010ff */
[C---:B----4-:R-:W-:Y:S01]  /*97b0*/  HMMA.16816.F32.BF16 R96, R4.reuse, R16, R96 ;  /* 0x000000100460723c */ /* 0x050fe20000041860 */
[----:B------:R-:W-:Y:S07]  /*97c0*/  MUFU.EX2 R65, R65 ;  /* 0x0000004100417308 */ /* 0x000fee0000000800 */
[C---:B------:R-:W-:Y:S01]  /*97d0*/  HMMA.16816.F32.BF16 R92, R4.reuse, R18, R92 ;  /* 0x00000012045c723c */ /* 0x040fe2000004185c */
[----:B------:R-:W1:Y:S01]  /*97e0*/  LDSM.16.MT88.4 R16, [R162+0x7800] ;  /* 0x00780000a210783b */ /* 0x000e620000004200 */
[----:B------:R-:W4:Y:S06]  /*97f0*/  MUFU.EX2 R112, R112 ;  /* 0x0000007000707308 */ /* 0x000f2c0000000800 */
[C---:B-----5:R-:W-:Y:S02]  /*9800*/  HMMA.16816.F32.BF16 R88, R4.reuse, R8, R88 ;  /* 0x000000080458723c */ /* 0x060fe40000041858 */
[----:B------:R-:W-:Y:S06]  /*9810*/  MUFU.EX2 R60, R60 ;  /* 0x0000003c003c7308 */ /* 0x000fec0000000800 */
[C---:B--2---:R-:W-:Y:S02]  /*9820*/  HMMA.16816.F32.BF16 R80, R4.reuse, R12, R80 ;  /* 0x0000000c0450723c */ /* 0x044fe40000041850 */
[----:B------:R-:W-:Y:S06]  /*9830*/  MUFU.EX2 R61, R61 ;  /* 0x0000003d003d7308 */ /* 0x000fec0000000800 */
[C---:B------:R-:W-:Y:S01]  /*9840*/  HMMA.16816.F32.BF16 R76, R4.reuse, R14, R76 ;  /* 0x0000000e044c723c */ /* 0x040fe2000004184c */
[----:B------:R-:W2:Y:S01]  /*9850*/  LDSM.16.MT88.4 R12, [R164+0x8000] ;  /* 0x00800000a40c783b */ /* 0x000ea20000004200 */
[----:B------:R-:W-:Y:S06]  /*9860*/  MUFU.EX2 R67, R67 ;  /* 0x0000004300437308 */ /* 0x000fec0000000800 */
[C---:B------:R-:W-:Y:S01]  /*9870*/  HMMA.16816.F32.BF16 R84, R4.reuse, R10, R84 ;  /* 0x0000000a0454723c */ /* 0x040fe20000041854 */
[----:B------:R-:W5:Y:S01]  /*9880*/  LDSM.16.MT88.4 R8, [R163+0x8000] ;  /* 0x00800000a308783b */ /* 0x000f620000004200 */
[----:B------:R-:W2:Y:S06]  /*9890*/  MUFU.EX2 R104, R104 ;  /* 0x0000006800687308 */ /* 0x000eac0000000800 */
[C---:B-1----:R-:W-:Y:S02]  /*98a0*/  HMMA.16816.F32.BF16 R72, R4.reuse, R16, R72 ;  /* 0x000000100448723c */ /* 0x042fe40000041848 */
[----:B------:R-:W-:Y:S06]  /*98b0*/  MUFU.EX2 R56, R56 ;  /* 0x0000003800387308 */ /* 0x000fec0000000800 */
[----:B------:R-:W-:Y:S01]  /*98c0*/  HMMA.16816.F32.BF16 R68, R4, R18, R68 ;  /* 0x000000120444723c */ /* 0x000fe20000041844 */
[----:B------:R-:W-:Y:S01]  /*98d0*/  LDSM.16.MT88.4 R16, [R166+0x8800] ;  /* 0x00880000a610783b */ /* 0x000fe20000004200 */
[----:B------:R-:W1:Y:S05]  /*98e0*/  MUFU.EX2 R123, R123 ;  /* 0x0000007b007b7308 */ /* 0x000e6a0000000800 */
[----:B---3--:R-:W-:-:S02]  /*98f0*/  F2FP.BF16.PACK_AB R4, R128, R119 ;  /* 0x000000778004723e */ /* 0x008fc400000010ff */
[----:B------:R-:W-:Y:S01]  /*9900*/  F2FP.BF16.PACK_AB R5, R122, R107 ;  /* 0x0000006b7a05723e */ /* 0x000fe200000010ff */
[----:B------:R-:W-:Y:S01]  /*9910*/  MUFU.EX2 R48, R48 ;  /* 0x0000003000307308 */ /* 0x000fe20000000800 */
[----:B------:R-:W-:Y:S02]  /*9920*/  F2FP.BF16.PACK_AB R6, R130, R113 ;  /* 0x000000718206723e */ /* 0x000fe400000010ff */
[----:B------:R-:W-:-:S05]  /*9930*/  F2FP.BF16.PACK_AB R7, R121, R114 ;  /* 0x000000727907723e */ /* 0x000fca00000010ff */
[----:B------:R-:W3:Y:S02]  /*9940*/  MUFU.EX2 R49, R49 ;  /* 0x0000003100317308 */ /* 0x000ee40000000800 */
        /* <DEDUP_REMOVED lines=9> */
[----:B------:R-:W-:Y:S02]  /*99e0*/  MUFU.EX2 R37, R57 ;  /* 0x0000003900257308 */ /* 0x000fe40000000800 */
[C---:B------:R-:W-:Y:S06]  /*99f0*/  HMMA.16816.F32.BF16 R96, R4.reuse, R20, R96 ;  /* 0x000000140460723c */ /* 0x040fec0000041860 */
[----:B------:R-:W-:Y:S02]  /*9a00*/  MUFU.EX2 R38, R59 ;  /* 0x0000003b00267308 */ /* 0x000fe40000000800 */
[C---:B------:R-:W-:Y:S01]  /*9a10*/  HMMA.16816.F32.BF16 R92, R4.reuse, R22, R92 ;  /* 0x00000016045c723c */ /* 0x040fe2000004185c */
[----:B------:R-:W-:Y:S05]  /*9a20*/  LDSM.16.MT88.4 R20, [R164+0x8800] ;  /* 0x00880000a414783b */ /* 0x000fea0000004200 */
[----:B------:R-:W-:Y:S02]  /*9a30*/  MUFU.EX2 R31, R58 ;  /* 0x0000003a001f7308 */ /* 0x000fe40000000800 */
[C---:B--2---:R-:W-:Y:S06]  /*9a40*/  HMMA.16816.F32.BF16 R72, R4.reuse, R12, R72 ;  /* 0x0000000c0448723c */ /* 0x044fec0000041848 */
[----:B------:R-:W-:Y:S02]  /*9a50*/  MUFU.EX2 R2, R30 ;  /* 0x0000001e00027308 */ /* 0x000fe40000000800 */
[----:B------:R-:W-:Y:S01]  /*9a60*/  HMMA.16816.F32.BF16 R68, R4, R14, R68 ;  /* 0x0000000e0444723c */ /* 0x000fe20000041844 */
[----:B------:R-:W2:Y:S05]  /*9a70*/  LDSM.16.MT88.4 R12, [R163+0x8800] ;  /* 0x00880000a30c783b */ /* 0x000eaa0000004200 */
[----:B------:R-:W-:Y:S01]  /*9a80*/  MUFU.EX2 R29, R29 ;  /* 0x0000001d001d7308 */ /* 0x000fe20000000800 */
[----:B----4-:R-:W-:-:S02]  /*9a90*/  F2FP.BF16.PACK_AB R4, R112, R65 ;  /* 0x000000417004723e */ /* 0x010fc400000010ff */
[----:B------:R-:W-:Y:S02]  /*9aa0*/  F2FP.BF16.PACK_AB R5, R104, R67 ;  /* 0x000000436805723e */ /* 0x000fe400000010ff */
[----:B------:R-:W-:Y:S02]  /*9ab0*/  F2FP.BF16.PACK_AB R6, R61, R60 ;  /* 0x0000003c3d06723e */ /* 0x000fe400000010ff */
[----:B-1----:R-:W-:Y:S01]  /*9ac0*/  F2FP.BF16.PACK_AB R7, R123, R56 ;  /* 0x000000387b07723e */ /* 0x002fe200000010ff */
[----:B------:R-:W-:Y:S06]  /*9ad0*/  MUFU.EX2 R189, R189 ;  /* 0x000000bd00bd7308 */ /* 0x000fec0000000800 */
[C---:B------:R-:W-:Y:S08]  /*9ae0*/  HMMA.16816.F32.BF16 R96, R4.reuse, R16, R96 ;  /* 0x000000100460723c */ /* 0x040ff00000041860 */
[C---:B------:R-:W-:Y:S01]  /*9af0*/  HMMA.16816.F32.BF16 R92, R4.reuse, R18, R92 ;  /* 0x00000012045c723c */ /* 0x040fe2000004185c */
[----:B------:R-:W-:Y:S07]  /*9b00*/  LDSM.16.MT88.4 R16, [R166+0x9000] ;  /* 0x00900000a610783b */ /* 0x000fee0000004200 */
[C---:B-----5:R-:W-:Y:S08]  /*9b10*/  HMMA.16816.F32.BF16 R72, R4.reuse, R8, R72 ;  /* 0x000000080448723c */ /* 0x060ff00000041848 */
[C---:B--2---:R-:W-:Y:S08]  /*9b20*/  HMMA.16816.F32.BF16 R80, R4.reuse, R12, R80 ;  /* 0x0000000c0450723c */ /* 0x044ff00000041850 */
[C---:B------:R-:W-:Y:S01]  /*9b30*/  HMMA.16816.F32.BF16 R76, R4.reuse, R14, R76 ;  /* 0x0000000e044c723c */ /* 0x040fe2000004184c */
[----:B------:R-:W1:Y:S07]  /*9b40*/  LDSM.16.MT88.4 R12, [R164+0x9000] ;  /* 0x00900000a40c783b */ /* 0x000e6e0000004200 */
[C---:B------:R-:W-:Y:S01]  /*9b50*/  HMMA.16816.F32.BF16 R68, R4.reuse, R10, R68 ;  /* 0x0000000a0444723c */ /* 0x040fe20000041844 */
[----:B------:R-:W2:Y:S07]  /*9b60*/  LDSM.16.MT88.4 R8, [R163+0x9000] ;  /* 0x00900000a308783b */ /* 0x000eae0000004200 */
[C---:B------:R-:W-:Y:S01]  /*9b70*/  HMMA.16816.F32.BF16 R88, R4.reuse, R20, R88 ;  /* 0x000000140458723c */ /* 0x040fe20000041858 */
[----:B------:R-:W-:Y:S07]  /*9b80*/  MUFU.EX2 R21, R64 ;  /* 0x0000004000157308 */ /* 0x000fee0000000800 */
[----:B------:R-:W-:Y:S01]  /*9b90*/  HMMA.16816.F32.BF16 R84, R4, R22, R84 ;  /* 0x000000160454723c */ /* 0x000fe20000041854 */
[----:B------:R-:W4:Y:S06]  /*9ba0*/  MUFU.EX2 R20, R55 ;  /* 0x0000003700147308 */ /* 0x000f2c0000000800 */
[----:B---3--:R-:W-:-:S02]  /*9bb0*/  F2FP.BF16.PACK_AB R5, R49, R48 ;  /* 0x000000303105723e */ /* 0x008fc400000010ff */
[----:B------:R-:W-:Y:S01]  /*9bc0*/  MUFU.EX2 R23, R53 ;  /* 0x0000003500177308 */ /* 0x000fe20000000800 */
[----:B------:R-:W-:-:S07]  /*9bd0*/  F2FP.BF16.PACK_AB R7, R51, R36 ;  /* 0x000000243307723e */ /* 0x000fce00000010ff */
[----:B------:R-:W3:Y:S01]  /*9be0*/  MUFU.EX2 R22, R52 ;  /* 0x0000003400167308 */ /* 0x000ee20000000800 */
[----:B----4-:R-:W-:Y:S02]  /*9bf0*/  F2FP.BF16.PACK_AB R4, R20, R21 ;  /* 0x000000151404723e */ /* 0x010fe400000010ff */
[----:B---3--:R-:W-:-:S07]  /*9c00*/  F2FP.BF16.PACK_AB R6, R22, R23 ;  /* 0x000000171606723e */ /* 0x008fce00000010ff */
[C---:B-1----:R-:W-:Y:S07]  /*9c10*/  HMMA.16816.F32.BF16 R88, R4.reuse, R12, R88 ;  /* 0x0000000c0458723c */ /* 0x042fee0000041858 */
[----:B------:R-:W-:Y:S01]  /*9c20*/  FADD.FTZ R13, R33, R190 ;  /* 0x000000be210d7221 */ /* 0x000fe20000010000 */
[----:B------:R-:W-:Y:S03]  /*9c30*/  HMMA.16816.F32.BF16 R96, R4, R16, R96 ;  /* 0x000000100460723c */ /* 0x000fe60000041860 */
[----:B------:R-:W-:-:S04]  /*9c40*/  FADD.FTZ R13, R32, R13 ;  /* 0x0000000d200d7221 */ /* 0x000fc80000010000 */
[----:B------:R-:W-:Y:S01]  /*9c50*/  FADD.FTZ R40, R40, R13 ;  /* 0x0000000d28287221 */ /* 0x000fe20000010000 */
[----:B------:R-:W-:Y:S01]  /*9c60*/  HMMA.16816.F32.BF16 R92, R4, R18, R92 ;  /* 0x00000012045c723c */ /* 0x000fe2000004185c */
[----:B------:R-:W1:Y:S02]  /*9c70*/  LDSM.16.MT88.4 R16, [R162+0x9000] ;  /* 0x00900000a210783b */ /* 0x000e640000004200 */
[----:B------:R-:W-:-:S05]  /*9c80*/  FADD.FTZ R45, R45, R40 ;  /* 0x000000282d2d7221 */ /* 0x000fca0000010000 */
[C---:B--2---:R-:W-:Y:S07]  /*9c90*/  HMMA.16816.F32.BF16 R80, R4.reuse, R8, R80 ;  /* 0x000000080450723c */ /* 0x044fee0000041850 */
[----:B------:R-:W-:Y:S01]  /*9ca0*/  FADD.FTZ R8, R0, R45 ;  /* 0x0000002d00087221 */ /* 0x000fe20000010000 */
[----:B------:R-:W-:Y:S01]  /*9cb0*/  HMMA.16816.F32.BF16 R84, R4, R14, R84 ;  /* 0x0000000e0454723c */ /* 0x000fe20000041854 */
[----:B------:R-:W2:Y:S01]  /*9cc0*/  LDSM.16.MT88.4 R12, [R166+0x9800] ;  /* 0x00980000a60c783b */ /* 0x000ea20000004200 */
[----:B------:R-:W-:-:S02]  /*9cd0*/  FFMA.FTZ R0, R26, c[0x0][0x23c], -R27 ;  /* 0x00008f001a007a23 */ /* 0x000fc4000001081b */
[----:B------:R-:W-:-:S04]  /*9ce0*/  FADD.FTZ R39, R39, R8 ;  /* 0x0000000827277221 */ /* 0x000fc80000010000 */
[----:B------:R-:W-:Y:S01]  /*9cf0*/  HMMA.16816.F32.BF16 R76, R4, R10, R76 ;  /* 0x0000000a044c723c */ /* 0x000fe2000004184c */
[----:B------:R-:W-:Y:S01]  /*9d00*/  FADD.FTZ R106, R106, R39 ;  /* 0x000000276a6a7221 */ /* 0x000fe20000010000 */
[----:B------:R-:W3:Y:S01]  /*9d10*/  LDSM.16.MT88.4 R8, [R164+0x9800] ;  /* 0x00980000a408783b */ /* 0x000ee20000004200 */
[----:B------:R-:W4:Y:S02]  /*9d20*/  MUFU.EX2 R0, R0 ;  /* 0x0000000000007308 */ /* 0x000f240000000800 */
[----:B------:R-:W-:-:S04]  /*9d30*/  FADD.FTZ R101, R101, R106 ;  /* 0x0000006a65657221 */ /* 0x000fc80000010000 */
[----:B------:R-:W-:-:S04]  /*9d40*/  FADD.FTZ R66, R66, R101 ;  /* 0x0000006542427221 */ /* 0x000fc80000010000 */
[----:B------:R-:W-:-:S04]  /*9d50*/  FADD.FTZ R63, R63, R66 ;  /* 0x000000423f3f7221 */ /* 0x000fc80000010000 */
[----:B------:R-:W-:Y:S01]  /*9d60*/  FADD.FTZ R26, R120, R63 ;  /* 0x0000003f781a7221 */ /* 0x000fe20000010000 */
[----:B-1----:R-:W-:Y:S03]  /*9d70*/  HMMA.16816.F32.BF16 R72, R4, R16, R72 ;  /* 0x000000100448723c */ /* 0x002fe60000041848 */
[----:B------:R-:W-:-:S04]  /*9d80*/  FADD.FTZ R26, R109, R26 ;  /* 0x0000001a6d1a7221 */ /* 0x000fc80000010000 */
[----:B------:R-:W-:Y:S01]  /*9d90*/  FADD.FTZ R111, R111, R26 ;  /* 0x0000001a6f6f7221 */ /* 0x000fe20000010000 */
[----:B------:R-:W-:Y:S01]  /*9da0*/  HMMA.16816.F32.BF16 R68, R4, R18, R68 ;  /* 0x000000120444723c */ /* 0x000fe20000041844 */
[----:B------:R-:W-:Y:S01]  /*9db0*/  FADD.FTZ R26, R124, R25 ;  /* 0x000000197c1a7221 */ /* 0x000fe20000010000 */
[----:B------:R-:W1:Y:S01]  /*9dc0*/  LDSM.16.MT88.4 R16, [R163+0x9800] ;  /* 0x00980000a310783b */ /* 0x000e620000004200 */
        /* <DEDUP_REMOVED lines=8> */
[----:B----4-:R-:W-:Y:S01]  /*9e50*/  F2FP.BF16.PACK_AB R7, R189, R0 ;  /* 0x00000000bd07723e */ /* 0x010fe200000010ff */
[----:B------:R-:W-:-:S02]  /*9e60*/  FADD.FTZ R25, R122, R25 ;  /* 0x000000197a197221 */ /* 0x000fc40000010000 */
[----:B------:R-:W-:-:S04]  /*9e70*/  FADD.FTZ R113, R113, R128 ;  /* 0x0000008071717221 */ /* 0x000fc80000010000 */
[----:B--2---:R-:W-:Y:S01]  /*9e80*/  HMMA.16816.F32.BF16 R96, R4, R12, R96 ;  /* 0x0000000c0460723c */ /* 0x004fe20000041860 */
[----:B------:R-:W-:-:S07]  /*9e90*/  FADD.FTZ R130, R130, R113 ;  /* 0x0000007182827221 */ /* 0x000fce0000010000 */
[C---:B------:R-:W-:Y:S01]  /*9ea0*/  HMMA.16816.F32.BF16 R92, R4.reuse, R14, R92 ;  /* 0x0000000e045c723c */ /* 0x040fe2000004185c */
[----:B------:R-:W2:Y:S07]  /*9eb0*/  LDSM.16.MT88.4 R12, [R162+0x9800] ;  /* 0x00980000a20c783b */ /* 0x000eae0000004200 */
[C---:B---3--:R-:W-:Y:S07]  /*9ec0*/  HMMA.16816.F32.BF16 R88, R4.reuse, R8, R88 ;  /* 0x000000080458723c */ /* 0x048fee0000041858 */
        /* <DEDUP_REMOVED lines=30> */
[----:B------:R-:W-:-:S04]  /*a0b0*/  FADD.FTZ R0, R0, R29 ;  /* 0x0000001d00007221 */ /* 0x000fc80000010000 */
[----:B------:R-:W-:Y:S01]  /*a0c0*/  FADD.FTZ R189, R189, R0 ;  /* 0x00000000bdbd7221 */ /* 0x000fe20000010000 */
[----:B------:R-:W-:Y:S02]  /*a0d0*/  MOV R0, R3 ;  /* 0x0000000300007202 */ /* 0x000fe40000000f00 */
.L_x_7126:
        /* <DEDUP_REMOVED lines=13> */
.L_x_7136:
        /* <DEDUP_REMOVED lines=65> */
.L_x_7133:
        /* <DEDUP_REMOVED lines=326> */
.L_x_7135:
        /* <DEDUP_REMOVED lines=30> */
.L_x_7134:
        /* <DEDUP_REMOVED lines=118> */
[--C-:B------:R-:W-:Y:S02]  /*c360*/  FFMA.FTZ R64, R241, c[0x0][0x23c], -R106.reuse ;  /* 0x00008f00f1407a23 */ /* 0x100fe4000001086a */
[--C-:B------:R-:W-:Y:S02]  /*c370*/  FFMA.FTZ R63, R249, c[0x0][0x23c], -R106.reuse ;  /* 0x00008f00f93f7a23 */ /* 0x100fe4000001086a */
[C---:B------:R-:W-:Y:S01]  /*c380*/  FMUL.FTZ R18, R38.reuse, R86 ;  /* 0x0000005626127220 */ /* 0x040fe20000410000 */
[----:B------:R-:W-:Y:S01]  /*c390*/  MUFU.EX2 R105, R105 ;  /* 0x0000006900697308 */ /* 0x000fe20000000800 */
[C---:B------:R-:W-:Y:S02]  /*c3a0*/  FMUL.FTZ R19, R38.reuse, R87 ;  /* 0x0000005726137220 */ /* 0x040fe40000410000 */
[C---:B------:R-:W-:Y:S01]  /*c3b0*/  FMUL.FTZ R26, R38.reuse, R78 ;  /* 0x0000004e261a7220 */ /* 0x040fe20000410000 */
[----:B-1----:R-:W-:Y:S01]  /*c3c0*/  F2FP.BF16.PACK_AB R41, R101, R108 ;  /* 0x0000006c6529723e */ /* 0x002fe200000010ff */
[C---:B------:R-:W-:Y:S02]  /*c3d0*/  FMUL.FTZ R27, R38.reuse, R79 ;  /* 0x0000004f261b7220 */ /* 0x040fe40000410000 */
[C---:B------:R-:W-:Y:S02]  /*c3e0*/  FMUL.FTZ R6, R38.reuse, R98 ;  /* 0x0000006226067220 */ /* 0x040fe40000410000 */
[C---:B------:R-:W-:Y:S01]  /*c3f0*/  FMUL.FTZ R7, R38.reuse, R99 ;  /* 0x0000006326077220 */ /* 0x040fe20000410000 */
[----:B------:R-:W1:Y:S01]  /*c400*/  MUFU.EX2 R104, R104 ;  /* 0x0000006800687308 */ /* 0x000e620000000800 */
[C---:B------:R-:W-:Y:S02]  /*c410*/  FMUL.FTZ R33, R37.reuse, R69 ;  /* 0x0000004525217220 */ /* 0x040fe40000410000 */
[C---:B------:R-:W-:Y:S02]  /*c420*/  FMUL.FTZ R34, R38.reuse, R70 ;  /* 0x0000004626227220 */ /* 0x040fe40000410000 */
[----:B------:R-:W-:Y:S02]  /*c430*/  FMUL.FTZ R35, R38, R71 ;  /* 0x0000004726237220 */ /* 0x000fe40000410000 */
[C---:B------:R-:W-:Y:S02]  /*c440*/  FMUL.FTZ R16, R37.reuse, R84 ;  /* 0x0000005425107220 */ /* 0x040fe40000410000 */
[--C-:B------:R-:W-:Y:S01]  /*c450*/  FFMA.FTZ R84, R240, c[0x0][0x23c], -R39.reuse ;  /* 0x00008f00f0547a23 */ /* 0x100fe20000010827 */
[----:B------:R-:W-:Y:S01]  /*c460*/  MUFU.EX2 R64, R64 ;  /* 0x0000004000407308 */ /* 0x000fe20000000800 */
[C---:B------:R-:W-:Y:S02]  /*c470*/  FMUL.FTZ R17, R37.reuse, R85 ;  /* 0x0000005525117220 */ /* 0x040fe40000410000 */
[C---:B------:R-:W-:Y:S02]  /*c480*/  FMUL.FTZ R24, R37.reuse, R76 ;  /* 0x0000004c25187220 */ /* 0x040fe40000410000 */
[----:B------:R-:W-:Y:S02]  /*c490*/  FMUL.FTZ R25, R37, R77 ;  /* 0x0000004d25197220 */ /* 0x000fe40000410000 */
        /* <DEDUP_REMOVED lines=9> */
[----:B------:R-:W1:Y:S01]  /*c530*/  MUFU.EX2 R60, R60 ;  /* 0x0000003c003c7308 */ /* 0x000e620000000800 */
        /* <DEDUP_REMOVED lines=14> */
[--C-:B------:R-:W-:Y:S01]  /*c620*/  FFMA.FTZ R70, R229, c[0x0][0x23c], -R106.reuse ;  /* 0x00008f00e5467a23 */ /* 0x100fe2000001086a */
[----:B-1----:R-:W-:Y:S01]  /*c630*/  F2FP.BF16.PACK_AB R43, R60, R65 ;  /* 0x000000413c2b723e */ /* 0x002fe200000010ff */
        /* <DEDUP_REMOVED lines=39> */
[----:B------:R-:W2:Y:S03]  /*c8b0*/  MUFU.EX2 R73, R233 ;  /* 0x000000e900497308 */ /* 0x000ea60000000800 */
        /* <DEDUP_REMOVED lines=8> */
[----:B------:R-:W-:Y:S01]  /*c940*/  FFMA.FTZ R128, R197, c[0x0][0x23c], -R106 ;  /* 0x00008f00c5807a23 */ /* 0x000fe2000001086a */
[----:B------:R-:W-:Y:S01]  /*c950*/  HMMA.16816.F32.BF16 R32, R40, R46, R32 ;  /* 0x0000002e2820723c */ /* 0x000fe20000041820 */
[----:B------:R-:W3:Y:S02]  /*c960*/  LDSM.16.MT88.4 R44, [R162+0x6800] ;  /* 0x00680000a22c783b */ /* 0x000ee40000004200 */
[----:B------:R-:W4:Y:S01]  /*c970*/  MUFU.EX2 R68, R68 ;  /* 0x0000004400447308 */ /* 0x000f220000000800 */
[----:B------:R-:W-:Y:S02]  /*c980*/  FFMA.FTZ R108, R38, R189, R108 ;  /* 0x000000bd266c7223 */ /* 0x000fe4000001006c */
[--C-:B------:R-:W-:Y:S01]  /*c990*/  FFMA.FTZ R129, R195, c[0x0][0x23c], -R106.reuse ;  /* 0x00008f00c3817a23 */ /* 0x100fe2000001086a */
[----:B-1----:R-:W-:Y:S01]  /*c9a0*/  F2FP.BF16.PACK_AB R43, R81, R84 ;  /* 0x00000054512b723e */ /* 0x002fe200000010ff */
[--C-:B------:R-:W-:Y:S01]  /*c9b0*/  FFMA.FTZ R132, R196, c[0x0][0x23c], -R106.reuse ;  /* 0x00008f00c4847a23 */ /* 0x100fe2000001086a */
[----:B------:R-:W-:Y:S03]  /*c9c0*/  F2FP.BF16.PACK_AB R40, R61, R62 ;  /* 0x0000003e3d28723e */ /* 0x000fe600000010ff */
[----:B------:R-:W-:Y:S01]  /*c9d0*/  F2FP.BF16.PACK_AB R41, R66, R67 ;  /* 0x000000434229723e */ /* 0x000fe200000010ff */
[----:B------:R-:W-:Y:S01]  /*c9e0*/  MUFU.EX2 R69, R69 ;  /* 0x0000004500457308 */ /* 0x000fe20000000800 */
[----:B------:R-:W-:Y:S01]  /*c9f0*/  F2FP.BF16.PACK_AB R42, R85, R88 ;  /* 0x00000058552a723e */ /* 0x000fe200000010ff */
[----:B------:R-:W-:Y:S02]  /*ca00*/  FFMA.FTZ R105, R37, R190, R105 ;  /* 0x000000be25697223 */ /* 0x000fe40000010069 */
[----:B------:R-:W-:Y:S02]  /*ca10*/  FFMA.FTZ R37, R199, c[0x0][0x23c], -R106 ;  /* 0x00008f00c7257a23 */ /* 0x000fe4000001086a */
[----:B------:R-:W-:Y:S01]  /*ca20*/  FADD.FTZ R108, R101, R108 ;  /* 0x0000006c656c7221 */ /* 0x000fe20000010000 */
[----:B------:R-:W-:Y:S01]  /*ca30*/  MOV R101, R0 ;  /* 0x0000000000657202 */ /* 0x000fe20000000f00 */
[C---:B------:R-:W-:Y:S02]  /*ca40*/  HMMA.16816.F32.BF16 R4, R40.reuse, R48, R4 ;  /* 0x000000302804723c */ /* 0x040fe40000041804 */
[----:B------:R-:W-:Y:S01]  /*ca50*/  MUFU.EX2 R77, R77 ;  /* 0x0000004d004d7308 */ /* 0x000fe20000000800 */
[----:B------:R-:W-:Y:S02]  /*ca60*/  FADD.FTZ R65, R65, R108 ;  /* 0x0000006c41417221 */ /* 0x000fe40000010000 */
[----:B------:R-:W-:Y:S02]  /*ca70*/  FADD.FTZ R105, R104, R105 ;  /* 0x0000006968697221 */ /* 0x000fe40000010000 */
        /* <DEDUP_REMOVED lines=8> */
[----:B------:R-:W5:Y:S01]  /*cb00*/  MUFU.EX2 R70, R70 ;  /* 0x0000004600467308 */ /* 0x000f620000000800 */
[----:B------:R-:W-:Y:S01]  /*cb10*/  FADD.FTZ R63, R63, R64 ;  /* 0x000000403f3f7221 */ /* 0x000fe20000010000 */
[C---:B------:R-:W-:Y:S01]  /*cb20*/  HMMA.16816.F32.BF16 R16, R40.reuse, R54, R16 ;  /* 0x000000362810723c */ /* 0x040fe20000041810 */
[----:B------:R-:W1:Y:S03]  /*cb30*/  LDSM.16.MT88.4 R52, [R164+0x7000] ;  /* 0x00700000a434783b */ /* 0x000e660000004200 */
[----:B------:R-:W-:Y:S04]  /*cb40*/  FADD.FTZ R62, R62, R63 ;  /* 0x0000003f3e3e7221 */ /* 0x000fe80000010000 */
[C---:B------:R-:W-:Y:S01]  /*cb50*/  HMMA.16816.F32.BF16 R20, R40.reuse, R56, R20 ;  /* 0x000000382814723c */ /* 0x040fe20000041814 */
[----:B------:R-:W-:Y:S03]  /*cb60*/  MUFU.EX2 R71, R71 ;  /* 0x0000004700477308 */ /* 0x000fe60000000800 */
[----:B------:R-:W-:Y:S04]  /*cb70*/  FADD.FTZ R61, R61, R62 ;  /* 0x0000003e3d3d7221 */ /* 0x000fe80000010000 */
[C---:B------:R-:W-:Y:S01]  /*cb80*/  HMMA.16816.F32.BF16 R24, R40.reuse, R58, R24 ;  /* 0x0000003a2818723c */ /* 0x040fe20000041818 */
[----:B------:R-:W1:Y:S02]  /*cb90*/  LDSM.16.MT88.4 R56, [R163+0x7000] ;  /* 0x00700000a338783b */ /* 0x000e640000004200 */
[----:B------:R-:W5:Y:S01]  /*cba0*/  MUFU.EX2 R72, R72 ;  /* 0x0000004800487308 */ /* 0x000f620000000800 */
[----:B------:R-:W-:Y:S04]  /*cbb0*/  FADD.FTZ R88, R88, R61 ;  /* 0x0000003d58587221 */ /* 0x000fe80000010000 */
[C---:B---3--:R-:W-:Y:S04]  /*cbc0*/  HMMA.16816.F32.BF16 R28, R40.reuse, R44, R28 ;  /* 0x0000002c281c723c */ /* 0x048fe8000004181c */
[----:B------:R-:W-:Y:S01]  /*cbd0*/  FADD.FTZ R85, R85, R88 ;  /* 0x0000005855557221 */ /* 0x000fe20000010000 */
[----:B------:R-:W-:Y:S03]  /*cbe0*/  MUFU.EX2 R83, R83 ;  /* 0x0000005300537308 */ /* 0x000fe60000000800 */
[----:B------:R-:W-:Y:S01]  /*cbf0*/  HMMA.16816.F32.BF16 R32, R40, R46, R32 ;  /* 0x0000002e2820723c */ /* 0x000fe20000041820 */
[----:B------:R-:W3:Y:S06]  /*cc00*/  LDSM.16.MT88.4 R44, [R162+0x7000] ;  /* 0x00700000a22c783b */ /* 0x000eec0000004200 */
[C---:B--2---:R-:W-:Y:S01]  /*cc10*/  F2FP.BF16.PACK_AB R40, R73.reuse, R76 ;  /* 0x0000004c4928723e */ /* 0x044fe200000010ff */
[----:B------:R-:W-:Y:S01]  /*cc20*/  FADD.FTZ R76, R76, R85 ;  /* 0x000000554c4c7221 */ /* 0x000fe20000010000 */
[----:B----4-:R-:W-:Y:S01]  /*cc30*/  F2FP.BF16.PACK_AB R41, R68, R75 ;  /* 0x0000004b4429723e */ /* 0x010fe200000010ff */
[----:B------:R-:W2:Y:S02]  /*cc40*/  MUFU.EX2 R80, R80 ;  /* 0x0000005000507308 */ /* 0x000ea40000000800 */
[----:B-----5:R-:W-:Y:S01]  /*cc50*/  F2FP.BF16.PACK_AB R42, R70, R69 ;  /* 0x00000045462a723e */ /* 0x020fe200000010ff */
[----:B------:R-:W-:Y:S01]  /*cc60*/  FADD.FTZ R76, R73, R76 ;  /* 0x0000004c494c7221 */ /* 0x000fe20000010000 */
[----:B------:R-:W-:Y:S03]  /*cc70*/  F2FP.BF16.PACK_AB R43, R72, R71 ;  /* 0x00000047482b723e */ /* 0x000fe600000010ff */
[----:B------:R-:W-:Y:S03]  /*cc80*/  FADD.FTZ R69, R69, R76 ;  /* 0x0000004c45457221 */ /* 0x000fe60000010000 */
[----:B------:R-:W-:Y:S01]  /*cc90*/  MUFU.EX2 R82, R82 ;  /* 0x0000005200527308 */ /* 0x000fe20000000800 */
[C---:B-1----:R-:W-:Y:S03]  /*cca0*/  HMMA.16816.F32.BF16 R4, R40.reuse, R48, R4 ;  /* 0x000000302804723c */ /* 0x042fe60000041804 */
[----:B------:R-:W-:Y:S05]  /*ccb0*/  FADD.FTZ R70, R70, R69 ;  /* 0x0000004546467221 */ /* 0x000fea0000010000 */
        /* <DEDUP_REMOVED lines=9> */
[C---:B------:R-:W-:Y:S01]  /*cd50*/  HMMA.16816.F32.BF16 R24, R40.reuse, R58, R24 ;  /* 0x0000003a2818723c */ /* 0x040fe20000041818 */
[----:B------:R-:W5:Y:S01]  /*cd60*/  LDSM.16.MT88.4 R56, [R163+0x7800] ;  /* 0x00780000a338783b */ /* 0x000f620000004200 */
[----:B------:R-:W-:Y:S06]  /*cd70*/  MUFU.EX2 R91, R91 ;  /* 0x0000005b005b7308 */ /* 0x000fec0000000800 */
[C---:B---3--:R-:W-:Y:S04]  /*cd80*/  HMMA.16816.F32.BF16 R28, R40.reuse, R44, R28 ;  /* 0x0000002c281c723c */ /* 0x048fe8000004181c */
[----:B------:R-:W3:Y:S04]  /*cd90*/  MUFU.EX2 R110, R110 ;  /* 0x0000006e006e7308 */ /* 0x000ee80000000800 */
[----:B------:R-:W-:Y:S01]  /*cda0*/  HMMA.16816.F32.BF16 R32, R40, R46, R32 ;  /* 0x0000002e2820723c */ /* 0x000fe20000041820 */
[----:B------:R-:W3:Y:S05]  /*cdb0*/  LDSM.16.MT88.4 R44, [R162+0x7800] ;  /* 0x00780000a22c783b */ /* 0x000eea0000004200 */
[----:B------:R-:W-:Y:S01]  /*cdc0*/  MUFU.EX2 R109, R109 ;  /* 0x0000006d006d7308 */ /* 0x000fe20000000800 */
[----:B------:R-:W-:Y:S02]  /*cdd0*/  F2FP.BF16.PACK_AB R40, R74, R77 ;  /* 0x0000004d4a28723e */ /* 0x000fe400000010ff */
[----:B--2---:R-:W-:Y:S03]  /*cde0*/  F2FP.BF16.PACK_AB R41, R80, R83 ;  /* 0x000000535029723e */ /* 0x004fe600000010ff */
[----:B----4-:R-:W-:Y:S02]  /*cdf0*/  F2FP.BF16.PACK_AB R42, R89, R82 ;  /* 0x00000052592a723e */ /* 0x010fe400000010ff */
[----:B-1----:R-:W-:Y:S02]  /*ce00*/  F2FP.BF16.PACK_AB R43, R107, R90 ;  /* 0x0000005a6b2b723e */ /* 0x002fe400000010ff */
[----:B------:R-:W1:Y:S05]  /*ce10*/  MUFU.EX2 R112, R112 ;  /* 0x0000007000707308 */ /* 0x000e6a0000000800 */
[C---:B------:R-:W-:Y:S05]  /*ce20*/  HMMA.16816.F32.BF16 R4, R40.reuse, R48, R4 ;  /* 0x000000302804723c */ /* 0x040fea0000041804 */
[----:B------:R-:W-:Y:S03]  /*ce30*/  MUFU.EX2 R111, R111 ;  /* 0x0000006f006f7308 */ /* 0x000fe60000000800 */
[C---:B------:R-:W-:Y:S01]  /*ce40*/  HMMA.16816.F32.BF16 R8, R40.reuse, R50, R8 ;  /* 0x000000322808723c */ /* 0x040fe20000041808 */
[----:B------:R-:W2:Y:S06]  /*ce50*/  LDSM.16.MT88.4 R48, [R166+0x8000] ;  /* 0x00800000a630783b */ /* 0x000eac0000004200 */
[----:B------:R-:W4:Y:S01]  /*ce60*/  MUFU.EX2 R114, R114 ;  /* 0x0000007200727308 */ /* 0x000f220000000800 */
[C---:B-----5:R-:W-:Y:S08]  /*ce70*/  HMMA.16816.F32.BF16 R12, R40.reuse, R52, R12 ;  /* 0x00000034280c723c */ /* 0x060ff0000004180c */
        /* <DEDUP_REMOVED lines=8> */
[C---:B---3--:R-:W-:Y:S08]  /*cf00*/  HMMA.16816.F32.BF16 R28, R40.reuse, R44, R28 ;  /* 0x0000002c281c723c */ /* 0x048ff0000004181c */
[----:B------:R-:W-:Y:S01]  /*cf10*/  HMMA.16816.F32.BF16 R32, R40, R46, R32 ;  /* 0x0000002e2820723c */ /* 0x000fe20000041820 */
[----:B------:R-:W3:Y:S01]  /*cf20*/  LDSM.16.MT88.4 R44, [R163+0x8000] ;  /* 0x00800000a32c783b */ /* 0x000ee20000004200 */
[----:B------:R-:W3:Y:S05]  /*cf30*/  MUFU.EX2 R118, R118 ;  /* 0x0000007600767308 */ /* 0x000eea0000000800 */
[----:B------:R-:W-:Y:S02]  /*cf40*/  F2FP.BF16.PACK_AB R40, R110, R91 ;  /* 0x0000005b6e28723e */ /* 0x000fe400000010ff */
[----:B-1----:R-:W-:Y:S03]  /*cf50*/  F2FP.BF16.PACK_AB R41, R112, R109 ;  /* 0x0000006d7029723e */ /* 0x002fe600000010ff */
[----:B----4-:R-:W-:Y:S01]  /*cf60*/  F2FP.BF16.PACK_AB R42, R114, R111 ;  /* 0x0000006f722a723e */ /* 0x010fe200000010ff */
[----:B------:R-:W-:Y:S01]  /*cf70*/  MUFU.EX2 R117, R117 ;  /* 0x0000007500757308 */ /* 0x000fe20000000800 */
[----:B------:R-:W-:Y:S07]  /*cf80*/  F2FP.BF16.PACK_AB R43, R116, R113 ;  /* 0x00000071742b723e */ /* 0x000fee00000010ff */
[C---:B--2---:R-:W-:Y:S02]  /*cf90*/  HMMA.16816.F32.BF16 R4, R40.reuse, R48, R4 ;  /* 0x000000302804723c */ /* 0x044fe40000041804 */
[----:B------:R-:W1:Y:S06]  /*cfa0*/  MUFU.EX2 R120, R120 ;  /* 0x0000007800787308 */ /* 0x000e6c0000000800 */
[C---:B------:R-:W-:Y:S01]  /*cfb0*/  HMMA.16816.F32.BF16 R8, R40.reuse, R50, R8 ;  /* 0x000000322808723c */ /* 0x040fe20000041808 */
[----:B------:R-:W2:Y:S03]  /*cfc0*/  LDSM.16.MT88.4 R48, [R166+0x8800] ;  /* 0x00880000a630783b */ /* 0x000ea60000004200 */
[----:B------:R-:W-:Y:S04]  /*cfd0*/  MUFU.EX2 R119, R119 ;  /* 0x0000007700777308 */ /* 0x000fe80000000800 */
[C---:B-----5:R-:W-:Y:S06]  /*cfe0*/  HMMA.16816.F32.BF16 R12, R40.reuse, R52, R12 ;  /* 0x00000034280c723c */ /* 0x060fec000004180c */
[----:B------:R-:W4:Y:S02]  /*cff0*/  MUFU.EX2 R122, R122 ;  /* 0x0000007a007a7308 */ /* 0x000f240000000800 */
[C---:B------:R-:W-:Y:S01]  /*d000*/  HMMA.16816.F32.BF16 R16, R40.reuse, R54, R16 ;  /* 0x000000362810723c */ /* 0x040fe20000041810 */
[----:B------:R-:W-:Y:S07]  /*d010*/  LDSM.16.MT88.4 R52, [R163+0x8800] ;  /* 0x00880000a334783b */ /* 0x000fee0000004200 */
[C---:B---3--:R-:W-:Y:S01]  /*d020*/  HMMA.16816.F32.BF16 R20, R40.reuse, R44, R20 ;  /* 0x0000002c2814723c */ /* 0x048fe20000041814 */
[----:B------:R-:W-:Y:S07]  /*d030*/  MUFU.EX2 R121, R121 ;  /* 0x0000007900797308 */ /* 0x000fee0000000800 */
[C---:B------:R-:W-:Y:S01]  /*d040*/  HMMA.16816.F32.BF16 R24, R40.reuse, R46, R24 ;  /* 0x0000002e2818723c */ /* 0x040fe20000041818 */
[----:B------:R-:W3:Y:S02]  /*d050*/  LDSM.16.MT88.4 R44, [R164+0x8800] ;  /* 0x00880000a42c783b */ /* 0x000ee40000004200 */
[----:B------:R-:W5:Y:S05]  /*d060*/  MUFU.EX2 R124, R124 ;  /* 0x0000007c007c7308 */ /* 0x000f6a0000000800 */
[C---:B------:R-:W-:Y:S05]  /*d070*/  HMMA.16816.F32.BF16 R28, R40.reuse, R56, R28 ;  /* 0x00000038281c723c */ /* 0x040fea000004181c */
[----:B------:R-:W-:Y:S03]  /*d080*/  MUFU.EX2 R123, R123 ;  /* 0x0000007b007b7308 */ /* 0x000fe60000000800 */
[----:B------:R-:W-:Y:S01]  /*d090*/  HMMA.16816.F32.BF16 R32, R40, R58, R32 ;  /* 0x0000003a2820723c */ /* 0x000fe20000041820 */
[----:B------:R-:W3:Y:S06]  /*d0a0*/  LDSM.16.MT88.4 R56, [R162+0x8800] ;  /* 0x00880000a238783b */ /* 0x000eec0000004200 */
[----:B------:R-:W-:Y:S01]  /*d0b0*/  F2FP.BF16.PACK_AB R40, R118, R115 ;  /* 0x000000737628723e */ /* 0x000fe200000010ff */
[----:B------:R-:W3:Y:S01]  /*d0c0*/  MUFU.EX2 R126, R126 ;  /* 0x0000007e007e7308 */ /* 0x000ee20000000800 */
[----:B-1----:R-:W-:Y:S03]  /*d0d0*/  F2FP.BF16.PACK_AB R41, R120, R117 ;  /* 0x000000757829723e */ /* 0x002fe600000010ff */
[----:B----4-:R-:W-:Y:S02]  /*d0e0*/  F2FP.BF16.PACK_AB R42, R122, R119 ;  /* 0x000000777a2a723e */ /* 0x010fe400000010ff */
[----:B-----5:R-:W-:Y:S04]  /*d0f0*/  F2FP.BF16.PACK_AB R43, R124, R121 ;  /* 0x000000797c2b723e */ /* 0x020fe800000010ff */
[----:B------:R-:W-:Y:S03]  /*d100*/  MUFU.EX2 R125, R125 ;  /* 0x0000007d007d7308 */ /* 0x000fe60000000800 */
[C---:B--2---:R-:W-:Y:S07]  /*d110*/  HMMA.16816.F32.BF16 R4, R40.reuse, R48, R4 ;  /* 0x000000302804723c */ /* 0x044fee0000041804 */
[----:B------:R-:W1:Y:S01]  /*d120*/  MUFU.EX2 R38, R204 ;  /* 0x000000cc00267308 */ /* 0x000e620000000800 */
[C---:B------:R-:W-:Y:S01]  /*d130*/  HMMA.16816.F32.BF16 R8, R40.reuse, R50, R8 ;  /* 0x000000322808723c */ /* 0x040fe20000041808 */
[----:B------:R-:W-:Y:S07]  /*d140*/  LDSM.16.MT88.4 R48, [R164+0x9000] ;  /* 0x00900000a430783b */ /* 0x000fee0000004200 */
        /* <DEDUP_REMOVED lines=19> */
[----:B------:R-:W-:Y:S01]  /*d280*/  MUFU.EX2 R132, R132 ;  /* 0x0000008400847308 */ /* 0x000fe20000000800 */
[----:B---3--:R-:W-:Y:S01]  /*d290*/  F2FP.BF16.PACK_AB R42, R128, R37 ;  /* 0x00000025802a723e */ /* 0x008fe200000010ff */
[--C-:B------:R-:W-:Y:S01]  /*d2a0*/  FFMA.FTZ R57, R191, c[0x0][0x23c], -R106.reuse ;  /* 0x00008f00bf397a23 */ /* 0x100fe2000001086a */
[----:B-----5:R-:W-:Y:S01]  /*d2b0*/  F2FP.BF16.PACK_AB R43, R130, R127 ;  /* 0x0000007f822b723e */ /* 0x020fe200000010ff */
[----:B------:R-:W-:Y:S02]  /*d2c0*/  FFMA.FTZ R106, R193, c[0x0][0x23c], -R106 ;  /* 0x00008f00c16a7a23 */ /* 0x000fe4000001086a */
[----:B------:R-:W-:Y:S04]  /*d2d0*/  FADD.FTZ R3, R74, R3 ;  /* 0x000000034a037221 */ /* 0x000fe80000010000 */
[----:B------:R-:W-:Y:S01]  /*d2e0*/  MUFU.EX2 R131, R131 ;  /* 0x0000008300837308 */ /* 0x000fe20000000800 */
[C---:B--2---:R-:W-:Y:S08]  /*d2f0*/  HMMA.16816.F32.BF16 R4, R40.reuse, R44, R4 ;  /* 0x0000002c2804723c */ /* 0x044ff00000041804 */
[C---:B------:R-:W-:Y:S01]  /*d300*/  HMMA.16816.F32.BF16 R8, R40.reuse, R46, R8 ;  /* 0x0000002e2808723c */ /* 0x040fe20000041808 */
[----:B------:R-:W1:Y:S01]  /*d310*/  LDSM.16.MT88.4 R44, [R162+0x9000] ;  /* 0x00900000a22c783b */ /* 0x000e620000004200 */
[----:B------:R-:W2:Y:S06]  /*d320*/  MUFU.EX2 R56, R56 ;  /* 0x0000003800387308 */ /* 0x000eac0000000800 */
[C---:B------:R-:W-:Y:S04]  /*d330*/  HMMA.16816.F32.BF16 R12, R40.reuse, R48, R12 ;  /* 0x00000030280c723c */ /* 0x040fe8000004180c */
[----:B------:R-:W-:Y:S03]  /*d340*/  MUFU.EX2 R57, R57 ;  /* 0x0000003900397308 */ /* 0x000fe60000000800 */
[----:B------:R-:W-:Y:S01]  /*d350*/  FADD.FTZ R48, R84, R67 ;  /* 0x0000004354307221 */ /* 0x000fe20000010000 */
[C---:B------:R-:W-:Y:S01]  /*d360*/  HMMA.16816.F32.BF16 R16, R40.reuse, R50, R16 ;  /* 0x000000322810723c */ /* 0x040fe20000041810 */
[----:B------:R-:W3:Y:S03]  /*d370*/  LDSM.16.MT88.4 R84, [R164+0x9800] ;  /* 0x00980000a454783b */ /* 0x000ee60000004200 */
[----:B------:R-:W-:Y:S02]  /*d380*/  FADD.FTZ R48, R81, R48 ;  /* 0x0000003051307221 */ /* 0x000fe40000010000 */
[----:B------:R-:W5:Y:S02]  /*d390*/  MUFU.EX2 R106, R106 ;  /* 0x0000006a006a7308 */ /* 0x000f640000000800 */
[C---:B----4-:R-:W-:Y:S04]  /*d3a0*/  HMMA.16816.F32.BF16 R20, R40.reuse, R52, R20 ;  /* 0x000000342814723c */ /* 0x050fe80000041814 */
[----:B--2---:R-:W-:Y:S01]  /*d3b0*/  F2FP.BF16.PACK_AB R69, R56, R131 ;  /* 0x000000833845723e */ /* 0x004fe200000010ff */
[----:B------:R-:W-:Y:S03]  /*d3c0*/  FADD.FTZ R75, R75, R48 ;  /* 0x000000304b4b7221 */ /* 0x000fe60000010000 */
[C---:B------:R-:W-:Y:S01]  /*d3d0*/  HMMA.16816.F32.BF16 R24, R40.reuse, R54, R24 ;  /* 0x000000362818723c */ /* 0x040fe20000041818 */
[----:B------:R-:W-:Y:S03]  /*d3e0*/  MUFU.EX2 R36, R36 ;  /* 0x0000002400247308 */ /* 0x000fe60000000800 */
[----:B------:R-:W-:Y:S04]  /*d3f0*/  FADD.FTZ R68, R68, R75 ;  /* 0x0000004b44447221 */ /* 0x000fe80000010000 */
[----:B------:R-:W-:Y:S01]  /*d400*/  FADD.FTZ R71, R71, R68 ;  /* 0x0000004447477221 */ /* 0x000fe20000010000 */
[C---:B-1----:R-:W-:Y:S02]  /*d410*/  HMMA.16816.F32.BF16 R28, R40.reuse, R44, R28 ;  /* 0x0000002c281c723c */ /* 0x042fe4000004181c */
[----:B------:R-:W1:Y:S01]  /*d420*/  MUFU.EX2 R39, R39 ;  /* 0x0000002700277308 */ /* 0x000e620000000800 */
[----:B------:R-:W-:Y:S01]  /*d430*/  FADD.FTZ R72, R72, R71 ;  /* 0x0000004748487221 */ /* 0x000fe20000010000 */
[----:B------:R-:W-:Y:S02]  /*d440*/  F2FP.BF16.PACK_AB R68, R132, R129 ;  /* 0x000000818444723e */ /* 0x000fe400000010ff */
[----:B-----5:R-:W-:Y:S02]  /*d450*/  F2FP.BF16.PACK_AB R70, R106, R57 ;  /* 0x000000396a46723e */ /* 0x020fe400000010ff */
[----:B------:R-:W-:Y:S07]  /*d460*/  HMMA.16816.F32.BF16 R32, R40, R46, R32 ;  /* 0x0000002e2820723c */ /* 0x000fee0000041820 */
[----:B------:R-:W-:Y:S02]  /*d470*/  FADD.FTZ R41, R83, R72 ;  /* 0x0000004853297221 */ /* 0x000fe40000010000 */
[----:B------:R-:W-:Y:S03]  /*d480*/  FADD.FTZ R40, R82, R3 ;  /* 0x0000000352287221 */ /* 0x000fe60000010000 */
        /* <DEDUP_REMOVED lines=47> */
.L_x_7132:
[----:B------:R-:W1:Y:S01]  /*d780*/  SHFL.BFLY PT, R3, R190, 0x2, 0x1f ;  /* 0x0c401f00be037f89 */ /* 0x000e6200000e0000 */
[----:B------:R-:W-:Y:S01]  /*d790*/  LEA.HI R13, R180, R180, RZ, 0x1 ;  /* 0x000000b4b40d7211 */ /* 0x000fe200078f08ff */
[----:B------:R-:W-:Y:S01]  /*d7a0*/  BSSY B0, `(.L_x_7137) ;  /* 0x0000096000007945 */ /* 0x000fe20003800000 */
[----:B------:R-:W-:Y:S01]  /*d7b0*/  MOV R8, 0x3f800000 ;  /* 0x3f80000000087802 */ /* 0x000fe20000000f00 */
[----:B------:R-:W2:Y:S01]  /*d7c0*/  SHFL.BFLY PT, R4, R189, 0x2, 0x1f ;  /* 0x0c401f00bd047f89 */ /* 0x000ea200000e0000 */
[----:B------:R-:W-:-:S02]  /*d7d0*/  SHF.L.U32 R15, R13, 0x2, RZ ;  /* 0x000000020d0f7819 */ /* 0x000fc400000006ff */
[----:B------:R-:W-:Y:S01]  /*d7e0*/  LOP3.LUT R13, R13, 0xffffffe, RZ, 0xc0, !PT ;  /* 0x0ffffffe0d0d7812 */ /* 0x000fe200078ec0ff */
[----:B------:R-:W-:Y:S01]  /*d7f0*/  BAR.SYNC.DEFER_BLOCKING 0x0 ;  /* 0x0000000000007b1d */ /* 0x000fe20000010000 */
[----:B------:R-:W-:Y:S02]  /*d800*/  IADD3 R44, -R181, RZ, RZ ;  /* 0x000000ffb52c7210 */ /* 0x000fe40007ffe1ff */
[----:B------:R-:W-:Y:S01]  /*d810*/  IADD3 R13, R180, -R13, RZ ;  /* 0x8000000db40d7210 */ /* 0x000fe20007ffe0ff */
[----:B-1----:R-:W-:Y:S02]  /*d820*/  FADD.FTZ R6, R3, R190 ;  /* 0x000000be03067221 */ /* 0x002fe40000010000 */
[----:B------:R-:W1:Y:S01]  /*d830*/  S2R R3, SR_TID.X ;  /* 0x0000000000037919 */ /* 0x000e620000002100 */
[----:B--2---:R-:W-:-:S03]  /*d840*/  FADD.FTZ R7, R4, R189 ;  /* 0x000000bd04077221 */ /* 0x004fc60000010000 */
[----:B------:R-:W2:Y:S04]  /*d850*/  SHFL.BFLY PT, R5, R6, 0x1, 0x1f ;  /* 0x0c201f0006057f89 */ /* 0x000ea800000e0000 */
[----:B------:R-:W3:Y:S01]  /*d860*/  SHFL.BFLY PT, R4, R7, 0x1, 0x1f ;  /* 0x0c201f0007047f89 */ /* 0x000ee200000e0000 */
[----:B-1----:R-:W-:-:S04]  /*d870*/  SHF.R.S32.HI R10, RZ, 0x1f, R3 ;  /* 0x0000001fff0a7819 */ /* 0x002fc80000011403 */
[----:B------:R-:W-:Y:S01]  /*d880*/  LEA.HI R11, R10, R3, RZ, 0x2 ;  /* 0x000000030a0b7211 */ /* 0x000fe200078f10ff */
[----:B--2---:R-:W-:Y:S01]  /*d890*/  FADD.FTZ R5, R6, R5 ;  /* 0x0000000506057221 */ /* 0x004fe20000010000 */
[----:B------:R-:W-:Y:S02]  /*d8a0*/  SHF.L.U32 R6, R174, 0x6, RZ ;  /* 0x00000006ae067819 */ /* 0x000fe400000006ff */
[--C-:B------:R-:W-:Y:S01]  /*d8b0*/  SHF.R.S32.HI R9, RZ, 0x2, R11.reuse ;  /* 0x00000002ff097819 */ /* 0x100fe2000001140b */
[----:B---3--:R-:W-:Y:S01]  /*d8c0*/  FADD.FTZ R4, R7, R4 ;  /* 0x0000000407047221 */ /* 0x008fe20000010000 */
[----:B------:R-:W-:Y:S01]  /*d8d0*/  SHF.R.S32.HI R12, RZ, 0x1f, R11 ;  /* 0x0000001fff0c7819 */ /* 0x000fe2000001140b */
[----:B------:R-:W-:Y:S01]  /*d8e0*/  IMAD.MOV.U32 R7, RZ, RZ, 0x3f800000 ;  /* 0x3f800000ff077424 */ /* 0x000fe200078e00ff */
[----:B------:R-:W-:Y:S02]  /*d8f0*/  LOP3.LUT R6, R6, 0x1c0, RZ, 0xc0, !PT ;  /* 0x000001c006067812 */ /* 0x000fe400078ec0ff */
[----:B------:R-:W-:-:S02]  /*d900*/  LEA.HI R12, R12, R9, RZ, 0x3 ;  /* 0x000000090c0c7211 */ /* 0x000fc400078f18ff */
[----:B------:R-:W-:Y:S02]  /*d910*/  LOP3.LUT R15, R6, 0x38, R15, 0xf8, !PT ;  /* 0x00000038060f7812 */ /* 0x000fe400078ef80f */
[----:B------:R-:W-:Y:S02]  /*d920*/  SHF.R.U32.HI R6, RZ, 0x3, R6 ;  /* 0x00000003ff067819 */ /* 0x000fe40000011606 */
[----:B------:R-:W-:Y:S02]  /*d930*/  FSETP.NE.FTZ.AND P4, PT, R5, RZ, PT ;  /* 0x000000ff0500720b */ /* 0x000fe40003f95000 */
[----:B------:R-:W-:Y:S02]  /*d940*/  FSETP.NE.FTZ.AND P3, PT, R4, RZ, PT ;  /* 0x000000ff0400720b */ /* 0x000fe40003f75000 */
[----:B------:R-:W-:Y:S02]  /*d950*/  LOP3.LUT R12, R12, 0xfffffff8, RZ, 0xc0, !PT ;  /* 0xfffffff80c0c7812 */ /* 0x000fe400078ec0ff */
[----:B------:R-:W-:-:S02]  /*d960*/  LOP3.LUT R6, R15, R6, RZ, 0x3c, !PT ;  /* 0x000000060f067212 */ /* 0x000fc400078e3cff */
[----:B------:R-:W-:Y:S02]  /*d970*/  IADD3 R9, R9, -R12, RZ ;  /* 0x8000000c09097210 */ /* 0x000fe40007ffe0ff */
[-C--:B------:R-:W-:Y:S01]  /*d980*/  LEA.HI R10, R10, R3.reuse, RZ, 0x5 ;  /* 0x000000030a0a7211 */ /* 0x080fe200078f28ff */
[----:B------:R-:W-:Y:S01]  /*d990*/  IMAD R6, R13, 0x4, R6 ;  /* 0x000000040d067824 */ /* 0x000fe200078e0206 */
[----:B------:R-:W-:Y:S01]  /*d9a0*/  LOP3.LUT R12, R11, 0x1ffffffc, RZ, 0xc0, !PT ;  /* 0x1ffffffc0b0c7812 */ /* 0x000fe200078ec0ff */
[----:B------:R-:W-:Y:S01]  /*d9b0*/  IMAD.SHL.U32 R13, R9, 0x40, RZ ;  /* 0x00000040090d7824 */ /* 0x000fe200078e00ff */
[----:B------:R-:W1:Y:S01]  /*d9c0*/  @P4 MUFU.RCP R8, R5 ;  /* 0x0000000500084308 */ /* 0x000e620000001000 */
[----:B------:R-:W-:Y:S02]  /*d9d0*/  SHF.R.S32.HI R11, RZ, 0x5, R10 ;  /* 0x00000005ff0b7819 */ /* 0x000fe4000001140a */
[----:B------:R-:W-:Y:S02]  /*d9e0*/  IADD3 R12, -R12, R3, RZ ;  /* 0x000000030c0c7210 */ /* 0x000fe40007ffe1ff */
[----:B------:R-:W-:-:S02]  /*d9f0*/  LOP3.LUT R13, R13, 0x1c0, RZ, 0xc0, !PT ;  /* 0x000001c00d0d7812 */ /* 0x000fc400078ec0ff */
[----:B------:R-:W-:Y:S01]  /*da00*/  LEA R12, R11, R12, 0x9 ;  /* 0x0000000c0b0c7211 */ /* 0x000fe200078e48ff */
[----:B------:R-:W2:Y:S01]  /*da10*/  @P3 MUFU.RCP R7, R4 ;  /* 0x0000000400073308 */ /* 0x000ea20000001000 */
[----:B------:R-:W-:Y:S02]  /*da20*/  LEA.HI R13, R13, R13, RZ, 0x1d ;  /* 0x0000000d0d0d7211 */ /* 0x000fe400078fe8ff */
[C---:B------:R-:W-:Y:S02]  /*da30*/  R2P PR, R9.reuse, 0x6 ;  /* 0x0000000609007804 */ /* 0x040fe40000000000 */
        /* <DEDUP_REMOVED lines=108> */
.L_x_7138:
[----:B--234-:R-:W-:Y:S05]  /*e100*/  BSYNC B0 ;  /* 0x0000000000007941 */ /* 0x01cfea0003800000 */
.L_x_7137:
        /* <DEDUP_REMOVED lines=34> */
.L_x_7139:
        /* <DEDUP_REMOVED lines=13> */
.L_x_7927:


//--------------------- .text._ZN5flash24flash_fwd_splitkv_kernelI23Flash_fwd_kernel_traitsILi64ELi64ELi128ELi4ELb0ELb0EN7cutlass10bfloat16_tE19Flash_kernel_traitsILi64ELi64ELi128ELi4ES3_EELb1ELb0ELb1ELb0ELb0ELb0ELb1ELb0EEEvNS_16Flash_fwd_paramsE --------------------------
	.section	.text._ZN5flash24flash_fwd_splitkv_kernelI23Flash_fwd_kernel_traitsILi64ELi64ELi128ELi4ELb0ELb0EN7cutlass10bfloat16_tE19Flash_kernel_traitsILi64ELi64ELi128ELi4ES3_EELb1ELb0ELb1ELb0ELb0ELb0ELb1ELb0EEEvNS_16Flash_fwd_paramsE,"ax",@progbits
	.sectioninfo	@"SHI_REGISTERS=220"
	.align	128
        .global         _ZN5flash24flash_fwd_splitkv_kernelI23Flash_fwd_kernel_traitsILi64ELi64ELi128ELi4ELb0ELb0EN7cutlass10bfloat16_tE19Flash_kernel_traitsILi64ELi64ELi128ELi4ES3_EELb1ELb0ELb1ELb0ELb0ELb0ELb1ELb0EEEvNS_16Flash_fwd_paramsE
        .type           _ZN5flash24flash_fwd_splitkv_kernelI23Flash_fwd_kernel_traitsILi64ELi64ELi128ELi4ELb0ELb0EN7cutlass10bfloat16_tE19Flash_kernel_traitsILi64ELi64ELi128ELi4ES3_EELb1ELb0ELb1ELb0ELb0ELb0ELb1ELb0EEEvNS_16Flash_fwd_paramsE,@function
        .size           _ZN5flash24flash_fwd_splitkv_kernelI23Flash_fwd_kernel_traitsILi64ELi64ELi128ELi4ELb0ELb0EN7cutlass10bfloat16_tE19Flash_kernel_traitsILi64ELi64ELi128ELi4ES3_EELb1ELb0ELb1ELb0ELb0ELb0ELb1ELb0EEEvNS_16Flash_fwd_paramsE,(.L_x_7928 - _ZN5flash24flash_fwd_splitkv_kernelI23Flash_fwd_kernel_traitsILi64ELi64ELi128ELi4ELb0ELb0EN7cutlass10bfloat16_tE19Flash_kernel_traitsILi64ELi64ELi128ELi4ES3_EELb1ELb0ELb1ELb0ELb0ELb0ELb1ELb0EEEvNS_16Flash_fwd_paramsE)
        .other          _ZN5flash24flash_fwd_splitkv_kernelI23Flash_fwd_kernel_traitsILi64ELi64ELi128ELi4ELb0ELb0EN7cutlass10bfloat16_tE19Flash_kernel_traitsILi64ELi64ELi128ELi4ES3_EELb1ELb0ELb1ELb0ELb0ELb0ELb1ELb0EEEvNS_16Flash_fwd_paramsE,@"STO_CUDA_ENTRY STV_DEFAULT"
_ZN5flash24flash_fwd_splitkv_kernelI23Flash_fwd_kernel_traitsILi64ELi64ELi128ELi4ELb0ELb0EN7cutlass10bfloat16_tE19Flash_kernel_traitsILi64ELi64ELi128ELi4ES3_EELb1ELb0ELb1ELb0ELb0ELb0ELb1ELb0EEEvNS_16Flash_fwd_paramsE:
.text._ZN5flash24flash_fwd_splitkv_kernelI23Flash_fwd_kernel_traitsILi64ELi64ELi128ELi4ELb0ELb0EN7cutlass10bfloat16_tE19Flash_kernel_traitsILi64ELi64ELi128ELi4ES3_EELb1ELb0ELb1ELb0ELb0ELb0ELb1ELb0EEEvNS_16Flash_fwd_paramsE:
        /* <DEDUP_REMOVED lines=42> */
[----:B------:R-:W4:Y:S04]  /*02a0*/  S2R R0, SR_CTAID.Y ;  /* 0x0000000000007919 */ /* 0x000f280000002600 */
[----:B------:R-:W1:Y:S01]  /*02b0*/  S2R R2, SR_TID.X ;  /* 0x0000000000027919 */ /* 0x000e620000002100 */
        /* <DEDUP_REMOVED lines=10> */
.L_x_7140:
[----:B-1-34-:R-:W-:Y:S02]  /*0360*/  MOV R6, c[0x0][0x218] ;  /* 0x0000860000067a02 */ /* 0x01afe40000000f00 */
.L_x_7141:
[----:B------:R-:W-:-:S04]  /*0370*/  ISETP.NE.U32.AND P2, PT, RZ, c[0x0][0x258], PT ;  /* 0x00009600ff007a0c */ /* 0x000fc80003f45070 */
[----:B------:R-:W-:-:S13]  /*0380*/  ISETP.NE.AND.EX P2, PT, RZ, c[0x0][0x25c], PT, P2 ;  /* 0x00009700ff007a0c */ /* 0x000fda0003f45320 */
[----:B------:R-:W-:-:S05]  /*0390*/  @P2 IMAD.WIDE R12, R181, R184, c[0x0][0x258] ;  /* 0x00009600b50c2625 */ /* 0x000fca00078e02b8 */
[----:B------:R-:W2:Y:S01]  /*03a0*/  @P2 LDG.E R10, [R12.64] ;  /* 0x000000060c0a2981 */ /* 0x000ea2000c1e1900 */
[----:B-1----:R-:W-:Y:S01]  /*03b0*/  IMAD.SHL.U32 R5, R25, 0x40, RZ ;  /* 0x0000004019057824 */ /* 0x002fe200078e00ff */
        /* <DEDUP_REMOVED lines=24> */
[----:B------:R-:W-:-:S04]  /*0540*/  IMAD.HI.U32 R13, R13, R6, R12 ;  /* 0x000000060d0d7227 */ /* 0x000fc800078e000c */
[----:B------:R-:W-:-:S04]  /*0550*/  IMAD.MOV.U32 R6, RZ, RZ, R4 ;  /* 0x000000ffff067224 */ /* 0x000fc800078e0004 */
[----:B------:R-:W-:Y:S01]  /*0560*/  IMAD.HI.U32 R12, R13, R6, RZ ;  /* 0x000000060d0c7227 */ /* 0x000fe200078e00ff */
[----:B------:R-:W-:-:S03]  /*0570*/  IADD3 R13, R3, 0x7f, RZ ;  /* 0x0000007f030d7810 */ /* 0x000fc60007ffe0ff */
        /* <DEDUP_REMOVED lines=36> */
[----:B------:R-:W-:Y:S01]  /*07c0*/  IADD3 R12, R0, 0x18, RZ ;  /* 0x00000018000c7810 */ /* 0x000fe20007ffe0ff */
[----:B------:R-:W-:Y:S02]  /*07d0*/  IMAD R8, R3, c[0x0][0x22c], RZ ;  /* 0x00008b0003087a24 */ /* 0x000fe400078e02ff */
[----:B------:R-:W-:Y:S01]  /*07e0*/  IMAD.IADD R5, R130, 0x1, -R5 ;  /* 0x0000000182057824 */ /* 0x000fe200078e0a05 */
[----:B------:R-:W-:Y:S02]  /*07f0*/  SHF.R.S32.HI R7, RZ, 0x1f, R6 ;  /* 0x0000001fff077819 */ /* 0x000fe40000011406 */
[----:B------:R-:W-:-:S03]  /*0800*/  ISETP.GE.AND P0, PT, R6, c[0x0][0x220], PT ;  /* 0x0000880006007a0c */ /* 0x000fc60003f06270 */
[C---:B------:R-:W-:Y:S01]  /*0810*/  IMAD.WIDE R10, R0.reuse, 0x40, R6 ;  /* 0x00000040000a7825 */ /* 0x040fe200078e0206 */
[C---:B------:R-:W-:Y:S02]  /*0820*/  ISETP.GE.OR P4, PT, R0.reuse, R5, P0 ;  /* 0x000000050000720c */ /* 0x040fe40000786670 */
[----:B------:R-:W-:Y:S02]  /*0830*/  IADD3 R6, R0, 0x30, RZ ;  /* 0x0000003000067810 */ /* 0x000fe40007ffe0ff */
[----:B------:R-:W-:Y:S02]  /*0840*/  IADD3 R4, P1, R8, R10, RZ ;  /* 0x0000000a08047210 */ /* 0x000fe40007f3e0ff */
[----:B------:R-:W-:Y:S02]  /*0850*/  IADD3 R10, R0, 0x20, RZ ;  /* 0x00000020000a7810 */ /* 0x000fe40007ffe0ff */
[----:B------:R-:W-:Y:S02]  /*0860*/  LEA.HI.X.SX32 R7, R8, R11, 0x1, P1 ;  /* 0x0000000b08077211 */ /* 0x000fe400008f0eff */
[----:B------:R-:W-:-:S02]  /*0870*/  LEA R18, P1, R4, c[0x0][0x1d8], 0x2 ;  /* 0x0000760004127a11 */ /* 0x000fc400078210ff */
[----:B------:R-:W-:Y:S02]  /*0880*/  IADD3 R8, R0, 0x28, RZ ;  /* 0x0000002800087810 */ /* 0x000fe40007ffe0ff */
[----:B------:R-:W-:Y:S02]  /*0890*/  LEA.HI.X R19, R4, c[0x0][0x1dc], R7, 0x2, P1 ;  /* 0x0000770004137a11 */ /* 0x000fe400008f1407 */
[----:B------:R-:W-:Y:S02]  /*08a0*/  IADD3 R4, R0, 0x38, RZ ;  /* 0x0000003800047810 */ /* 0x000fe40007ffe0ff */
[-C--:B------:R-:W-:Y:S01]  /*08b0*/  ISETP.GE.OR P6, PT, R16, R5.reuse, P0 ;  /* 0x000000051000720c */ /* 0x080fe200007c6670 */
[----:B------:R1:W-:Y:S01]  /*08c0*/  @!P4 STG.E.128 [R18.64], RZ ;  /* 0x000000ff1200c986 */ /* 0x0003e2000c101d06 */
[-C--:B------:R-:W-:Y:S02]  /*08d0*/  ISETP.GE.OR P5, PT, R14, R5.reuse, P0 ;  /* 0x000000050e00720c */ /* 0x080fe400007a6670 */
[----:B------:R-:W-:-:S02]  /*08e0*/  ISETP.GE.OR P1, PT, R12, R5, P0 ;  /* 0x000000050c00720c */ /* 0x000fc40000726670 */
[-C--:B------:R-:W-:Y:S02]  /*08f0*/  ISETP.GE.OR P3, PT, R10, R5.reuse, P0 ;  /* 0x000000050a00720c */ /* 0x080fe40000766670 */
[-C--:B------:R-:W-:Y:S02]  /*0900*/  ISETP.GE.OR P2, PT, R8, R5.reuse, P0 ;  /* 0x000000050800720c */ /* 0x080fe40000746670 */
[-C--:B------:R-:W-:Y:S02]  /*0910*/  ISETP.GE.OR P4, PT, R6, R5.reuse, P0 ;  /* 0x000000050600720c */ /* 0x080fe40000786670 */
[-C--:B------:R-:W-:Y:S01]  /*0920*/  ISETP.GE.OR P0, PT, R4, R5.reuse, P0 ;  /* 0x000000050400720c */ /* 0x080fe20000706670 */
[----:B------:R1:W-:Y:S01]  /*0930*/  @!P6 STG.E.128 [R18.64+0x800], RZ ;  /* 0x000800ff1200e986 */ /* 0x0003e2000c101d06 */
[----:B------:R-:W-:Y:S02]  /*0940*/  SHF.R.S32.HI R7, RZ, 0x1f, R3 ;  /* 0x0000001fff077819 */ /* 0x000fe40000011403 */
[----:B------:R-:W-:Y:S01]  /*0950*/  ISETP.GE.AND P6, PT, R16, R5, PT ;  /* 0x000000051000720c */ /* 0x000fe20003fc6270 */
[----:B------:R1:W-:Y:S01]  /*0960*/  @!P1 STG.E.128 [R18.64+0x1800], RZ ;  /* 0x001800ff12009986 */ /* 0x0003e2000c101d06 */
[----:B------:R-:W-:-:S02]  /*0970*/  IADD3 R3, P1, R3, R0, RZ ;  /* 0x0000000003037210 */ /* 0x000fc40007f3e0ff */
[----:B------:R-:W-:Y:S01]  /*0980*/  ISETP.NE.OR P6, PT, R2, RZ, P6 ;  /* 0x000000ff0200720c */ /* 0x000fe200037c5670 */
[----:B------:R1:W-:Y:S01]  /*0990*/  @!P3 STG.E.128 [R18.64+0x2000], RZ ;  /* 0x002000ff1200b986 */ /* 0x0003e2000c101d06 */
[----:B------:R-:W-:-:S03]  /*09a0*/  ISETP.GE.AND P3, PT, R12, R5, PT ;  /* 0x000000050c00720c */ /* 0x000fc60003f66270 */
[----:B------:R1:W-:Y:S01]  /*09b0*/  @!P0 STG.E.128 [R18.64+0x3800], RZ ;  /* 0x003800ff12008986 */ /* 0x0003e2000c101d06 */
[-C--:B------:R-:W-:Y:S02]  /*09c0*/  ISETP.GE.AND P0, PT, R6, R5.reuse, PT ;  /* 0x000000050600720c */ /* 0x080fe40003f06270 */
[C---:B------:R-:W-:Y:S01]  /*09d0*/  ISETP.NE.OR P3, PT, R2.reuse, RZ, P3 ;  /* 0x000000ff0200720c */ /* 0x040fe20001f65670 */
[----:B------:R1:W-:Y:S01]  /*09e0*/  @!P2 STG.E.128 [R18.64+0x2800], RZ ;  /* 0x002800ff1200a986 */ /* 0x0003e2000c101d06 */
[----:B------:R-:W-:Y:S02]  /*09f0*/  ISETP.NE.OR P0, PT, R2, RZ, P0 ;  /* 0x000000ff0200720c */ /* 0x000fe40000705670 */
[----:B------:R-:W-:Y:S01]  /*0a00*/  ISETP.GE.AND P2, PT, R10, R5, PT ;  /* 0x000000050a00720c */ /* 0x000fe20003f46270 */
[----:B------:R1:W-:Y:S01]  /*0a10*/  @!P4 STG.E.128 [R18.64+0x3000], RZ ;  /* 0x003000ff1200c986 */ /* 0x0003e2000c101d06 */
[----:B------:R-:W-:Y:S01]  /*0a20*/  LEA.HI.X.SX32 R10, R0, R7, 0x1, P1 ;  /* 0x00000007000a7211 */ /* 0x000fe200008f0eff */
[----:B------:R-:W-:Y:S01]  /*0a30*/  @!P6 IMAD.MOV.U32 R21, RZ, RZ, -0x800000 ;  /* 0xff800000ff15e424 */ /* 0x000fe200078e00ff */
[----:B------:R-:W-:Y:S01]  /*0a40*/  LEA R12, P4, R3, c[0x0][0x208], 0x2 ;  /* 0x00008200030c7a11 */ /* 0x000fe200078810ff */
[----:B------:R1:W-:Y:S01]  /*0a50*/  @!P5 STG.E.128 [R18.64+0x1000], RZ ;  /* 0x001000ff1200d986 */ /* 0x0003e2000c101d06 */
[----:B------:R-:W-:-:S02]  /*0a60*/  ISETP.GE.AND P5, PT, R14, R5, PT ;  /* 0x000000050e00720c */ /* 0x000fc40003fa6270 */
[----:B------:R-:W-:Y:S01]  /*0a70*/  LEA.HI.X R13, R3, c[0x0][0x20c], R10, 0x2, P4 ;  /* 0x00008300030d7a11 */ /* 0x000fe200020f140a */
[----:B------:R-:W-:Y:S01]  /*0a80*/  @!P3 IMAD.MOV.U32 R11, RZ, RZ, -0x800000 ;  /* 0xff800000ff0bb424 */ /* 0x000fe200078e00ff */
[----:B------:R-:W-:Y:S01]  /*0a90*/  ISETP.GE.AND P1, PT, R8, R5, PT ;  /* 0x000000050800720c */ /* 0x000fe20003f26270 */
[----:B------:R-:W-:Y:S01]  /*0aa0*/  @!P0 IMAD.MOV.U32 R3, RZ, RZ, -0x800000 ;  /* 0xff800000ff038424 */ /* 0x000fe200078e00ff */
[C---:B------:R-:W-:Y:S01]  /*0ab0*/  ISETP.NE.AND P4, PT, R2.reuse, RZ, PT ;  /* 0x000000ff0200720c */ /* 0x040fe20003f85270 */
[----:B------:R1:W-:Y:S01]  /*0ac0*/  @!P6 STG.E [R12.64+0x20], R21 ;  /* 0x000020150c00e986 */ /* 0x0003e2000c101906 */
[C---:B------:R-:W-:Y:S02]  /*0ad0*/  ISETP.NE.OR P5, PT, R2.reuse, RZ, P5 ;  /* 0x000000ff0200720c */ /* 0x040fe40002fa5670 */
[C---:B------:R-:W-:Y:S01]  /*0ae0*/  ISETP.NE.OR P2, PT, R2.reuse, RZ, P2 ;  /* 0x000000ff0200720c */ /* 0x040fe20001745670 */
[----:B------:R1:W-:Y:S01]  /*0af0*/  @!P0 STG.E [R12.64+0xc0], R3 ;  /* 0x0000c0030c008986 */ /* 0x0003e2000c101906 */
[----:B------:R-:W-:-:S02]  /*0b00*/  ISETP.NE.OR P1, PT, R2, RZ, P1 ;  /* 0x000000ff0200720c */ /* 0x000fc40000f25670 */
[-C--:B------:R-:W-:Y:S01]  /*0b10*/  ISETP.GE.OR P4, PT, R0, R5.reuse, P4 ;  /* 0x000000050000720c */ /* 0x080fe20002786670 */
[----:B------:R1:W-:Y:S01]  /*0b20*/  @!P3 STG.E [R12.64+0x60], R11 ;  /* 0x0000600b0c00b986 */ /* 0x0003e2000c101906 */
[----:B------:R-:W-:-:S04]  /*0b30*/  ISETP.GE.AND P0, PT, R4, R5, PT ;  /* 0x000000050400720c */ /* 0x000fc80003f06270 */
[----:B------:R-:W-:Y:S01]  /*0b40*/  ISETP.NE.OR P0, PT, R2, RZ, P0 ;  /* 0x000000ff0200720c */ /* 0x000fe20000705670 */
[----:B------:R-:W-:Y:S02]  /*0b50*/  @!P5 IMAD.MOV.U32 R17, RZ, RZ, -0x800000 ;  /* 0xff800000ff11d424 */ /* 0x000fe400078e00ff */
[----:B------:R-:W-:Y:S02]  /*0b60*/  @!P2 IMAD.MOV.U32 R9, RZ, RZ, -0x800000 ;  /* 0xff800000ff09a424 */ /* 0x000fe400078e00ff */
[----:B------:R-:W-:Y:S01]  /*0b70*/  @!P1 IMAD.MOV.U32 R7, RZ, RZ, -0x800000 ;  /* 0xff800000ff079424 */ /* 0x000fe200078e00ff */
[----:B------:R1:W-:Y:S01]  /*0b80*/  @!P5 STG.E [R12.64+0x40], R17 ;  /* 0x000040110c00d986 */ /* 0x0003e2000c101906 */
[----:B------:R-:W-:-:S03]  /*0b90*/  @!P4 IMAD.MOV.U32 R15, RZ, RZ, -0x800000 ;  /* 0xff800000ff0fc424 */ /* 0x000fc600078e00ff */
[----:B------:R1:W-:Y:S04]  /*0ba0*/  @!P2 STG.E [R12.64+0x80], R9 ;  /* 0x000080090c00a986 */ /* 0x0003e8000c101906 */
[----:B------:R1:W-:Y:S04]  /*0bb0*/  @!P1 STG.E [R12.64+0xa0], R7 ;  /* 0x0000a0070c009986 */ /* 0x0003e8000c101906 */
[----:B------:R1:W-:Y:S01]  /*0bc0*/  @!P4 STG.E [R12.64], R15 ;  /* 0x0000000f0c00c986 */ /* 0x0003e2000c101906 */
[----:B------:R-:W-:Y:S05]  /*0bd0*/  @P0 EXIT ;  /* 0x000000000000094d */ /* 0x000fea0003800000 */
[----:B-1----:R-:W-:-:S05]  /*0be0*/  MOV R3, 0xff800000 ;  /* 0xff80000000037802 */ /* 0x002fca0000000f00 */
[----:B------:R-:W-:Y:S01]  /*0bf0*/  STG.E [R12.64+0xe0], R3 ;  /* 0x0000e0030c007986 */ /* 0x000fe2000c101906 */
[----:B------:R-:W-:Y:S05]  /*0c00*/  EXIT ;  /* 0x000000000000794d */ /* 0x000fea0003800000 */
.L_x_7142:
        /* <DEDUP_REMOVED lines=40> */
[----:B------:R-:W-:-:S07]  /*0e90*/  ISETP.GE.AND P1, PT, R0, RZ, PT ;  /* 0x000000ff0000720c */ /* 0x000fce0003f26270 */
[----:B------:R-:W-:-:S06]  /*0ea0*/  @P3 IADD3 R7, R7, 0x1, RZ ;  /* 0x0000000107073810 */ /* 0x000fcc0007ffe0ff */
[----:B------:R-:W-:Y:S02]  /*0eb0*/  @!P1 IADD3 R7, -R7, RZ, RZ ;  /* 0x000000ff07079210 */ /* 0x000fe40007ffe1ff */
        /* <DEDUP_REMOVED lines=26> */
[----:B------:R-:W-:Y:S01]  /*1060*/  ISETP.NE.AND P2, PT, RZ, c[0x0][0x1c8], PT ;  /* 0x00007200ff007a0c */ /* 0x000fe20003f45270 */
[----:B------:R-:W-:Y:S01]  /*1070*/  IMAD R6, R9, c[0x0][0x198], RZ ;  /* 0x0000660009067a24 */ /* 0x000fe200078e02ff */
[----:B------:R-:W-:-:S03]  /*1080*/  @!P1 IADD3 R13, -R13, RZ, RZ ;  /* 0x000000ff0d0d9210 */ /* 0x000fc60007ffe1ff */
[----:B------:R-:W-:-:S08]  /*1090*/  IMAD R6, R17, c[0x0][0x19c], R6 ;  /* 0x0000670011067a24 */ /* 0x000fd000078e0206 */
[----:B------:R-:W-:Y:S02]  /*10a0*/  @!P2 LOP3.LUT R13, RZ, c[0x0][0x1c8], RZ, 0x33, !PT ;  /* 0x00007200ff0daa12 */ /* 0x000fe400078e33ff */
[----:B--2---:R-:W-:Y:S01]  /*10b0*/  SHF.R.S32.HI R7, RZ, 0x1f, R4 ;  /* 0x0000001fff077819 */ /* 0x004fe20000011404 */
[----:B------:R-:W-:-:S04]  /*10c0*/  IMAD.WIDE.U32 R18, R4, c[0x0][0x180], RZ ;  /* 0x0000600004127a25 */ /* 0x000fc800078e00ff */
[C---:B------:R-:W-:Y:S02]  /*10d0*/  IMAD R15, R7.reuse, c[0x0][0x180], RZ ;  /* 0x00006000070f7a24 */ /* 0x040fe400078e02ff */
[----:B------:R-:W-:Y:S02]  /*10e0*/  IMAD R7, R7, c[0x0][0x188], RZ ;  /* 0x0000620007077a24 */ /* 0x000fe400078e02ff */
[C---:B------:R-:W-:Y:S02]  /*10f0*/  IMAD R0, R4.reuse, c[0x0][0x184], R15 ;  /* 0x0000610004007a24 */ /* 0x040fe400078e020f */
[C---:B------:R-:W-:Y:S02]  /*1100*/  IMAD R8, R4.reuse, c[0x0][0x18c], R7 ;  /* 0x0000630004087a24 */ /* 0x040fe400078e0207 */
[----:B------:R-:W-:Y:S01]  /*1110*/  IMAD.IADD R19, R19, 0x1, R0 ;  /* 0x0000000113137824 */ /* 0x000fe200078e0200 */
[----:B------:R-:W-:Y:S01]  /*1120*/  SHF.R.S32.HI R0, RZ, 0x1f, R13 ;  /* 0x0000001fff007819 */ /* 0x000fe2000001140d */
[----:B------:R-:W-:-:S04]  /*1130*/  IMAD.WIDE.U32 R26, R4, c[0x0][0x188], RZ ;  /* 0x00006200041a7a25 */ /* 0x000fc800078e00ff */
[----:B------:R-:W-:-:S04]  /*1140*/  IMAD.WIDE.U32 R14, R17, c[0x0][0x198], R18 ;  /* 0x00006600110e7a25 */ /* 0x000fc800078e0012 */
[----:B------:R-:W-:Y:S01]  /*1150*/  IMAD.IADD R8, R27, 0x1, R8 ;  /* 0x000000011b087824 */ /* 0x000fe200078e0208 */
[----:B------:R-:W-:Y:S01]  /*1160*/  IADD3 R15, R15, R6, RZ ;  /* 0x000000060f0f7210 */ /* 0x000fe20007ffe0ff */
[----:B------:R-:W-:-:S04]  /*1170*/  IMAD R6, R0, c[0x0][0x1b0], RZ ;  /* 0x00006c0000067a24 */ /* 0x000fc800078e02ff */
[C---:B------:R-:W-:Y:S02]  /*1180*/  IMAD R6, R13.reuse, c[0x0][0x1b4], R6 ;  /* 0x00006d000d067a24 */ /* 0x040fe400078e0206 */
[----:B------:R-:W-:-:S05]  /*1190*/  IMAD.WIDE.U32 R28, R13, c[0x0][0x1b0], R14 ;  /* 0x00006c000d1c7a25 */ /* 0x000fca00078e000e */
[----:B------:R-:W-:Y:S01]  /*11a0*/  IADD3 R6, R29, R6, RZ ;  /* 0x000000061d067210 */ /* 0x000fe20007ffe0ff */
[----:B------:R-:W-:Y:S05]  /*11b0*/  BRA `(.L_x_7144) ;  /* 0x0000041000007947 */ /* 0x000fea0003800000 */
.L_x_7143:
        /* <DEDUP_REMOVED lines=16> */
.L_x_7145:
[----:B------:R-:W-:Y:S01]  /*12c0*/  IABS R9, c[0x0][0x1c8] ;  /* 0x0000720000097a13 */ /* 0x000fe20000000000 */
[----:B------:R-:W-:Y:S01]  /*12d0*/  @P4 IMAD.IADD R8, R7, 0x1, R8 ;  /* 0x0000000107084824 */ /* 0x000fe200078e0208 */
[----:B------:R-:W-:Y:S02]  /*12e0*/  LEA R17, R124, 0xffffff80, 0x7 ;  /* 0xffffff807c117811 */ /* 0x000fe400078e38ff */
[----:B------:R-:W1:Y:S01]  /*12f0*/  I2F.RP R10, R9 ;  /* 0x00000009000a7306 */ /* 0x000e620000209400 */
[----:B------:R-:W-:-:S04]  /*1300*/  @P4 IMAD.WIDE.U32 R26, R8, c[0x0][0x1a0], RZ ;  /* 0x00006800081a4a25 */ /* 0x000fc800078e00ff */
[----:B------:R-:W-:-:S04]  /*1310*/  IMAD.WIDE.U32 R14, R17, c[0x0][0x198], R14 ;  /* 0x00006600110e7a25 */ /* 0x000fc800078e000e */
        /* <DEDUP_REMOVED lines=43> */
.L_x_7144:
[----:B------:R-:W-:Y:S01]  /*15d0*/  ISETP.NE.AND P1, PT, R11, -0x1, PT ;  /* 0xffffffff0b00780c */ /* 0x000fe20003f25270 */
[----:B------:R-:W-:Y:S01]  /*15e0*/  IMAD R0, R0, c[0x0][0x1b8], RZ ;  /* 0x00006e0000007a24 */ /* 0x000fe200078e02ff */
[----:B------:R-:W-:Y:S01]  /*15f0*/  SHF.R.S32.HI R7, RZ, 0x1f, R2 ;  /* 0x0000001fff077819 */ /* 0x000fe20000011402 */
[----:B------:R-:W-:Y:S01]  /*1600*/  BSSY B0, `(.L_x_7146) ;  /* 0x000004a000007945 */ /* 0x000fe20003800000 */
[----:B------:R-:W-:Y:S01]  /*1610*/  IADD3 R171, -R5, R130, RZ ;  /* 0x0000008205ab7210 */ /* 0x000fe20007ffe1ff */
[----:B------:R-:W-:Y:S01]  /*1620*/  IMAD R0, R13, c[0x0][0x1bc], R0 ;  /* 0x00006f000d007a24 */ /* 0x000fe200078e0200 */
[CC--:B------:R-:W-:Y:S02]  /*1630*/  LEA.HI R20, R7.reuse, R2.reuse, RZ, 0x3 ;  /* 0x0000000207147211 */ /* 0x0c0fe400078f18ff */
[----:B------:R-:W-:-:S05]  /*1640*/  LEA.HI R172, R7, R2, RZ, 0x4 ;  /* 0x0000000207ac7211 */ /* 0x000fca00078f20ff */
[----:B------:R-:W-:Y:S01]  /*1650*/  @P1 IMAD.WIDE.U32 R14, R11, c[0x0][0x190], RZ ;  /* 0x000064000b0e1a25 */ /* 0x000fe200078e00ff */
[----:B-----5:R-:W-:-:S03]  /*1660*/  @!P1 SHF.R.S32.HI R4, RZ, 0x1f, R181 ;  /* 0x0000001fff049819 */ /* 0x020fc600000114b5 */
[----:B------:R-:W-:Y:S01]  /*1670*/  @P1 IMAD R11, R11, c[0x0][0x194], R15 ;  /* 0x000065000b0b1a24 */ /* 0x000fe200078e020f */
[----:B------:R-:W-:Y:S01]  /*1680*/  LOP3.LUT R15, R20, 0xfffffff8, RZ, 0xc0, !PT ;  /* 0xfffffff8140f7812 */ /* 0x000fe200078ec0ff */
[----:B------:R-:W-:Y:S01]  /*1690*/  @!P1 IMAD R4, R4, c[0x0][0x178], RZ ;  /* 0x00005e0004049a24 */ /* 0x000fe200078e02ff */
[----:B------:R-:W-:Y:S01]  /*16a0*/  SHF.R.S32.HI R20, RZ, 0x3, R20 ;  /* 0x00000003ff147819 */ /* 0x000fe20000011414 */
[----:B------:R-:W-:-:S03]  /*16b0*/  @!P1 IMAD.WIDE.U32 R18, R181, c[0x0][0x178], RZ ;  /* 0x00005e00b5129a25 */ /* 0x000fc600078e00ff */
[----:B------:R-:W-:Y:S01]  /*16c0*/  SHF.R.S32.HI R21, RZ, 0x1f, R20 ;  /* 0x0000001fff157819 */ /* 0x000fe20000011414 */
[----:B------:R-:W-:Y:S02]  /*16d0*/  IMAD.IADD R52, R2, 0x1, -R15 ;  /* 0x0000000102347824 */ /* 0x000fe400078e0a0f */
[----:B------:R-:W-:Y:S01]  /*16e0*/  @P1 IMAD.MOV.U32 R10, RZ, RZ, R14 ;  /* 0x000000ffff0a1224 */ /* 0x000fe200078e000e */
[----:B------:R-:W-:Y:S01]  /*16f0*/  @!P1 MOV R10, R18 ;  /* 0x00000012000a9202 */ /* 0x000fe20000000f00 */
[----:B------:R-:W-:Y:S01]  /*1700*/  @!P1 IMAD R4, R181, c[0x0][0x17c], R4 ;  /* 0x00005f00b5049a24 */ /* 0x000fe200078e0204 */
[----:B------:R-:W-:Y:S01]  /*1710*/  SHF.L.U32 R180, R52, 0x3, RZ ;  /* 0x0000000334b47819 */ /* 0x000fe200000006ff */
[----:B------:R-:W-:Y:S02]  /*1720*/  IMAD.SHL.U32 R23, R20, 0x40, RZ ;  /* 0x0000004014177824 */ /* 0x000fe400078e00ff */
[----:B------:R-:W-:Y:S01]  /*1730*/  @!P1 IMAD.IADD R11, R19, 0x1, R4 ;  /* 0x00000001130b9824 */ /* 0x000fe200078e0204 */
[----:B------:R-:W-:Y:S01]  /*1740*/  SHF.R.S32.HI R19, RZ, 0x1f, R180 ;  /* 0x0000001fff137819 */ /* 0x000fe200000114b4 */
[----:B------:R-:W-:Y:S01]  /*1750*/  IMAD.WIDE R24, R25, 0x40, R20 ;  /* 0x0000004019187825 */ /* 0x000fe200078e0214 */
[----:B------:R-:W-:-:S02]  /*1760*/  LOP3.LUT R23, R23, 0x1c0, RZ, 0xc0, !PT ;  /* 0x000001c017177812 */ /* 0x000fc400078ec0ff */
[C---:B------:R-:W-:Y:S02]  /*1770*/  IADD3 R10, P1, R180.reuse, R10, RZ ;  /* 0x0000000ab40a7210 */ /* 0x040fe40007f3e0ff */
[C---:B------:R-:W-:Y:S02]  /*1780*/  IADD3 R26, P2, R180.reuse, R26, RZ ;  /* 0x0000001ab41a7210 */ /* 0x040fe40007f5e0ff */
[----:B------:R-:W-:Y:S02]  /*1790*/  IADD3 R28, P3, R180, R28, RZ ;  /* 0x0000001cb41c7210 */ /* 0x000fe40007f7e0ff */
[----:B------:R-:W-:Y:S01]  /*17a0*/  LOP3.LUT R15, R23, 0x38, R180, 0xf8, !PT ;  /* 0x00000038170f7812 */ /* 0x000fe200078ef8b4 */
[C---:B------:R-:W-:Y:S01]  /*17b0*/  IMAD.X R27, R19.reuse, 0x1, R8, P2 ;  /* 0x00000001131b7824 */ /* 0x040fe200010e0608 */
[----:B------:R-:W-:Y:S01]  /*17c0*/  SHF.R.U32.HI R4, RZ, 0x3, R23 ;  /* 0x00000003ff047819 */ /* 0x000fe20000011617 */
[C---:B------:R-:W-:Y:S01]  /*17d0*/  IMAD.X R29, R19.reuse, 0x1, R6, P3 ;  /* 0x00000001131d7824 */ /* 0x040fe200018e0606 */
[----:B------:R-:W-:Y:S01]  /*17e0*/  IADD3.X R11, R19, R11, RZ, P1, !PT ;  /* 0x0000000b130b7210 */ /* 0x000fe20000ffe4ff */
[----:B------:R-:W-:Y:S01]  /*17f0*/  IMAD.WIDE.U32 R26, R13, c[0x0][0x1b8], R26 ;  /* 0x00006e000d1a7a25 */ /* 0x000fe200078e001a */
[----:B------:R-:W-:-:S02]  /*1800*/  IADD3 R126, P1, R20, R17, RZ ;  /* 0x00000011147e7210 */ /* 0x000fc40007f3e0ff */
[----:B------:R-:W-:Y:S01]  /*1810*/  LOP3.LUT R4, R15, R4, RZ, 0x3c, !PT ;  /* 0x000000040f047212 */ /* 0x000fe200078e3cff */
[----:B------:R-:W-:Y:S01]  /*1820*/  IMAD R15, R21, c[0x0][0x198], RZ ;  /* 0x00006600150f7a24 */ /* 0x000fe200078e02ff */
[----:B------:R-:W-:Y:S01]  /*1830*/  LEA.HI R6, R7, R2, RZ, 0x6 ;  /* 0x0000000207067211 */ /* 0x000fe200078f30ff */
[----:B------:R-:W-:Y:S01]  /*1840*/  IMAD.X R9, R21, 0x1, R9, P1 ;  /* 0x0000000115097824 */ /* 0x000fe200008e0609 */
[C---:B------:R-:W-:Y:S01]  /*1850*/  ISETP.GE.AND P1, PT, R20.reuse, R171, PT ;  /* 0x000000ab1400720c */ /* 0x040fe20003f26270 */
[C---:B------:R-:W-:Y:S01]  /*1860*/  IMAD R15, R20.reuse, c[0x0][0x19c], R15 ;  /* 0x00006700140f7a24 */ /* 0x040fe200078e020f */
[----:B------:R-:W-:Y:S01]  /*1870*/  SHF.R.S32.HI R23, RZ, 0x1f, R22 ;  /* 0x0000001fff177819 */ /* 0x000fe20000011416 */
[----:B------:R-:W-:Y:S01]  /*1880*/  IMAD.WIDE.U32 R122, R20, c[0x0][0x198], R28 ;  /* 0x00006600147a7a25 */ /* 0x000fe200078e001c */
[----:B------:R-:W-:-:S03]  /*1890*/  IADD3 R27, R27, R0, RZ ;  /* 0x000000001b1b7210 */ /* 0x000fc60007ffe0ff */
[----:B------:R-:W-:Y:S02]  /*18a0*/  IMAD R9, R9, c[0x0][0x1a0], RZ ;  /* 0x0000680009097a24 */ /* 0x000fe400078e02ff */
[----:B------:R-:W-:Y:S01]  /*18b0*/  IMAD.SHL.U32 R179, R6, 0x8, RZ ;  /* 0x0000000806b37824 */ /* 0x000fe200078e00ff */
[----:B------:R-:W-:Y:S01]  /*18c0*/  LEA.HI R6, R7, R2, RZ, 0x5 ;  /* 0x0000000207067211 */ /* 0x000fe200078f28ff */
[----:B------:R-:W-:Y:S01]  /*18d0*/  IMAD.IADD R123, R123, 0x1, R15 ;  /* 0x000000017b7b7824 */ /* 0x000fe200078e020f */
[----:B------:R-:W-:Y:S01]  /*18e0*/  LOP3.LUT R7, R172, 0xfffffff0, RZ, 0xc0, !PT ;  /* 0xfffffff0ac077812 */ /* 0x000fe200078ec0ff */
[----:B------:R-:W-:Y:S01]  /*18f0*/  IMAD R15, R23, c[0x0][0x1a8], RZ ;  /* 0x00006a00170f7a24 */ /* 0x000fe200078e02ff */
[----:B------:R-:W-:Y:S01]  /*1900*/  LOP3.LUT R179, R4, 0xfffffe00, R179, 0xf8, !PT ;  /* 0xfffffe0004b37812 */ /* 0x000fe200078ef8b3 */
[C---:B------:R-:W-:Y:S01]  /*1910*/  IMAD R125, R126.reuse, c[0x0][0x1a4], R9 ;  /* 0x000069007e7d7a24 */ /* 0x040fe200078e0209 */
[----:B------:R-:W-:Y:S01]  /*1920*/  SHF.R.S32.HI R172, RZ, 0x4, R172 ;  /* 0x00000004ffac7819 */ /* 0x000fe200000114ac */
[----:B------:R-:W-:Y:S01]  /*1930*/  IMAD.WIDE.U32 R126, R126, c[0x0][0x1a0], R26 ;  /* 0x000068007e7e7a25 */ /* 0x000fe200078e001a */
[----:B------:R-:W-:-:S02]  /*1940*/  SHF.R.S32.HI R12, RZ, 0x5, R6 ;  /* 0x00000005ff0c7819 */ /* 0x000fc40000011406 */
[----:B------:R-:W-:Y:S01]  /*1950*/  SHF.L.U32 R179, R179, 0x1, RZ ;  /* 0x00000001b3b37819 */ /* 0x000fe200000006ff */
[C---:B------:R-:W-:Y:S01]  /*1960*/  IMAD R15, R22.reuse, c[0x0][0x1ac], R15 ;  /* 0x00006b00160f7a24 */ /* 0x040fe200078e020f */
[----:B------:R-:W-:Y:S01]  /*1970*/  IADD3 R125, R127, R125, RZ ;  /* 0x0000007d7f7d7210 */ /* 0x000fe20007ffe0ff */
[----:B------:R-:W-:-:S04]  /*1980*/  IMAD.WIDE.U32 R10, R22, c[0x0][0x1a8], R10 ;  /* 0x00006a00160a7a25 */ /* 0x000fc800078e000a */
        /* <DEDUP_REMOVED lines=17> */
.L_x_7147:
[----:B------:R-:W-:Y:S05]  /*1aa0*/  BSYNC B0 ;  /* 0x0000000000007941 */ /* 0x000fea0003800000 */
.L_x_7146:
        /* <DEDUP_REMOVED lines=21> */
.L_x_7149:
[----:B------:R-:W-:Y:S05]  /*1c00*/  BSYNC B0 ;  /* 0x0000000000007941 */ /* 0x000fea0003800000 */
.L_x_7148:
        /* <DEDUP_REMOVED lines=21> */
.L_x_7151:
[----:B------:R-:W-:Y:S05]  /*1d60*/  BSYNC B0 ;  /* 0x0000000000007941 */ /* 0x000fea0003800000 */
.L_x_7150:
        /* <DEDUP_REMOVED lines=20> */
.L_x_7153:
[----:B------:R-:W-:Y:S05]  /*1eb0*/  BSYNC B0 ;  /* 0x0000000000007941 */ /* 0x000fea0003800000 */
.L_x_7152:
        /* <DEDUP_REMOVED lines=21> */
.L_x_7155:
[----:B------:R-:W-:Y:S05]  /*2010*/  BSYNC B0 ;  /* 0x0000000000007941 */ /* 0x000fea0003800000 */
.L_x_7154:
        /* <DEDUP_REMOVED lines=17> */
.L_x_7157:
[----:B------:R-:W-:Y:S05]  /*2130*/  BSYNC B0 ;  /* 0x0000000000007941 */ /* 0x000fea0003800000 */
.L_x_7156:
        /* <DEDUP_REMOVED lines=15> */
.L_x_7159:
[----:B------:R-:W-:Y:S05]  /*2230*/  BSYNC B0 ;  /* 0x0000000000007941 */ /* 0x000fea0003800000 */
.L_x_7158:
[----:B------:R-:W-:Y:S01]  /*2240*/  ISETP.GE.AND P1, PT, R17, R4, PT ;  /* 0x000000041100720c */ /* 0x000fe20003f26270 */
[----:B------:R-:W-:-:S12]  /*2250*/  BSSY B0, `(.L_x_7160) ;  /* 0x000000f000007945 */ /* 0x000fd80003800000 */
[----:B------:R-:W-:Y:S05]  /*2260*/  @P1 BRA `(.L_x_7161) ;  /* 0x000000d000001947 */ /* 0x000fea0003800000 */
[----:B------:R-:W-:-:S13]  /*2270*/  ISETP.GE.AND P1, PT, R180, c[0x0][0x220], PT ;  /* 0x00008800b4007a0c */ /* 0x000fda0003f26270 */
[----:B------:R1:W-:Y:S01]  /*2280*/  @P1 STS.128 [R179+0x3800], RZ ;  /* 0x003800ffb3001388 */ /* 0x0003e20000000c00 */
[----:B------:R-:W-:Y:S05]  /*2290*/  @P1 BRA `(.L_x_7161) ;  /* 0x000000a000001947 */ /* 0x000fea0003800000 */
[----:B------:R-:W-:Y:S01]  /*22a0*/  ULDC UR4, c[0x0][0x19c] ;  /* 0x0000670000047ab9 */ /* 0x000fe20000000800 */
[----:B-1----:R-:W-:Y:S01]  /*22b0*/  IMAD.WIDE.U32 R14, R120, 0x30, R122 ;  /* 0x00000030780e7825 */ /* 0x002fe200078e007a */
[----:B------:R-:W-:-:S04]  /*22c0*/  UIMAD UR4, UR4, 0x30, URZ ;  /* 0x00000030040478a4 */ /* 0x000fc8000f8e023f */
[----:B------:R-:W-:Y:S02]  /*22d0*/  LEA R10, P1, R14, c[0x0][0x168], 0x1 ;  /* 0x00005a000e0a7a11 */ /* 0x000fe400078208ff */
[----:B------:R-:W-:-:S04]  /*22e0*/  IADD3 R6, R15, UR4, RZ ;  /* 0x000000040f067c10 */ /* 0x000fc8000fffe0ff */
[----:B------:R-:W-:-:S05]  /*22f0*/  LEA.HI.X R11, R14, c[0x0][0x16c], R6, 0x1, P1 ;  /* 0x00005b000e0b7a11 */ /* 0x000fca00008f0c06 */
[----:B------:R-:W-:Y:S01]  /*2300*/  @!PT LDS RZ, [RZ] ;  /* 0x00000000fffff984 */ /* 0x000fe20000000800 */
[----:B------:R-:W-:Y:S01]  /*2310*/  @!PT LDS RZ, [RZ] ;  /* 0x00000000fffff984 */ /* 0x000fe20000000800 */
[----:B------:R-:W-:Y:S01]  /*2320*/  @!PT LDS RZ, [RZ] ;  /* 0x00000000fffff984 */ /* 0x000fe20000000800 */
[----:B------:R1:W-:Y:S02]  /*2330*/  LDGSTS.E.BYPASS.LTC128B.128 [R179+0x3800], [R10.64] ;  /* 0x038000000ab37fae */ /* 0x0003e4000b901d46 */
.L_x_7161:
[----:B------:R-:W-:Y:S05]  /*2340*/  BSYNC B0 ;  /* 0x0000000000007941 */ /* 0x000fea0003800000 */
.L_x_7160:
        /* <DEDUP_REMOVED lines=16> */
.L_x_7163:
[----:B------:R-:W-:Y:S05]  /*2450*/  BSYNC B0 ;  /* 0x0000000000007941 */ /* 0x000fea0003800000 */
.L_x_7162:
        /* <DEDUP_REMOVED lines=17> */
.L_x_7165:
[----:B------:R-:W-:Y:S05]  /*2570*/  BSYNC B0 ;  /* 0x0000000000007941 */ /* 0x000fea0003800000 */
.L_x_7164:
[----:B-1----:R-:W-:Y:S01]  /*2580*/  IADD3 R11, R20, 0x60, RZ ;  /* 0x00000060140b7810 */ /* 0x002fe20007ffe0ff */
        /* <DEDUP_REMOVED lines=9> */
[----:B----4-:R-:W-:Y:S02]  /*2620*/  LEA R26, P1, R28, c[0x0][0x168], 0x1 ;  /* 0x00005a001c1a7a11 */ /* 0x010fe400078208ff */
[----:B------:R-:W-:-:S04]  /*2630*/  IADD3 R6, R29, UR4, RZ ;  /* 0x000000041d067c10 */ /* 0x000fc8000fffe0ff */
[----:B------:R-:W-:-:S05]  /*2640*/  LEA.HI.X R27, R28, c[0x0][0x16c], R6, 0x1, P1 ;  /* 0x00005b001c1b7a11 */ /* 0x000fca00008f0c06 */
[----:B------:R-:W-:Y:S01]  /*2650*/  @!PT LDS RZ, [RZ] ;  /* 0x00000000fffff984 */ /* 0x000fe20000000800 */
[----:B------:R-:W-:Y:S01]  /*2660*/  @!PT LDS RZ, [RZ] ;  /* 0x00000000fffff984 */ /* 0x000fe20000000800 */
[----:B------:R-:W-:Y:S01]  /*2670*/  @!PT LDS RZ, [RZ] ;  /* 0x00000000fffff984 */ /* 0x000fe20000000800 */
[----:B------:R4:W-:Y:S02]  /*2680*/  LDGSTS.E.BYPASS.LTC128B.128 [R179+0x5000], [R26.64] ;  /* 0x050000001ab37fae */ /* 0x0009e4000b901d46 */
.L_x_7167:
[----:B------:R-:W-:Y:S05]  /*2690*/  BSYNC B0 ;  /* 0x0000000000007941 */ /* 0x000fea0003800000 */
.L_x_7166:
        /* <DEDUP_REMOVED lines=17> */
.L_x_7169:
[----:B------:R-:W-:Y:S05]  /*27b0*/  BSYNC B0 ;  /* 0x0000000000007941 */ /* 0x000fea0003800000 */
.L_x_7168:
[----:B------:R-:W-:Y:S01]  /*27c0*/  SHF.R.S32.HI R6, RZ, 0x1f, R181 ;  /* 0x0000001fff067819 */ /* 0x000fe200000114b5 */
[----:B------:R-:W-:Y:S01]  /*27d0*/  IMAD.WIDE.U32 R22, R181, c[0x0][0x320], R22 ;  /* 0x0000c800b5167a25 */ /* 0x000fe200078e0016 */
[----:B------:R-:W0:Y:S03]  /*27e0*/  LDGDEPBAR ;  /* 0x00000000000079af */ /* 0x000e260000000000 */
[----:B------:R-:W-:Y:S01]  /*27f0*/  IMAD R6, R6, c[0x0][0x320], RZ ;  /* 0x0000c80006067a24 */ /* 0x000fe200078e02ff */
[----:B----4-:R-:W-:-:S03]  /*2800*/  LEA R26, P1, R22, c[0x0][0x318], 0x2 ;  /* 0x0000c600161a7a11 */ /* 0x010fc600078210ff */
[----:B------:R-:W-:-:S04]  /*2810*/  IMAD R6, R181, c[0x0][0x324], R6 ;  /* 0x0000c900b5067a24 */ /* 0x000fc800078e0206 */
[----:B------:R-:W-:-:S05]  /*2820*/  IMAD.IADD R6, R23, 0x1, R6 ;  /* 0x0000000117067824 */ /* 0x000fca00078e0206 */
[----:B------:R-:W-:-:S05]  /*2830*/  LEA.HI.X R27, R22, c[0x0][0x31c], R6, 0x2, P1 ;  /* 0x0000c700161b7a11 */ /* 0x000fca00008f1406 */
[----:B------:R-:W4:Y:S01]  /*2840*/  LDG.E R21, [R26.64] ;  /* 0x000000061a157981 */ /* 0x000f22000c1e1900 */
[----:B------:R-:W-:Y:S01]  /*2850*/  LEA.HI R23, R172, R172, RZ, 0x1 ;  /* 0x000000acac177211 */ /* 0x000fe200078f08ff */
[----:B------:R-:W-:Y:S01]  /*2860*/  IMAD.SHL.U32 R169, R52, 0x40, RZ ;  /* 0x0000004034a97824 */ /* 0x000fe200078e00ff */
[----:B------:R-:W-:-:S04]  /*2870*/  DEPBAR.LE SB0, 0x0 ;  /* 0x000080000000791a */ /* 0x000fc80000000000 */
[----:B------:R-:W-:Y:S01]  /*2880*/  LOP3.LUT R23, R23, 0xfffffffe, RZ, 0xc0, !PT ;  /* 0xfffffffe17177812 */ /* 0x000fe200078ec0ff */
[----:B------:R-:W-:Y:S01]  /*2890*/  IMAD.SHL.U32 R6, R8, 0x40, RZ ;  /* 0x0000004008067824 */ /* 0x000fe200078e00ff */
[C---:B------:R-:W-:Y:S01]  /*28a0*/  ISETP.GE.AND P2, PT, R20.reuse, R4, PT ;  /* 0x000000041400720c */ /* 0x040fe20003f46270 */
[----:B------:R-:W-:Y:S01]  /*28b0*/  BAR.SYNC.DEFER_BLOCKING 0x0 ;  /* 0x0000000000007b1d */ /* 0x000fe20000010000 */
[----:B------:R-:W-:Y:S01]  /*28c0*/  IMAD.SHL.U32 R14, R20, 0x8, RZ ;  /* 0x00000008140e7824 */ /* 0x000fe200078e00ff */
[----:B------:R-:W-:Y:S01]  /*28d0*/  LOP3.LUT R169, R169, 0x1c0, RZ, 0xc0, !PT ;  /* 0x000001c0a9a97812 */ /* 0x000fe200078ec0ff */
[----:B------:R-:W-:Y:S01]  /*28e0*/  IMAD.IADD R10, R172, 0x1, -R23 ;  /* 0x00000001ac0a7824 */ /* 0x000fe200078e0a17 */
[----:B------:R-:W-:Y:S01]  /*28f0*/  LOP3.LUT R6, R6, 0x1c0, RZ, 0xc0, !PT ;  /* 0x000001c006067812 */ /* 0x000fe200078ec0ff */
[----:B------:R-:W-:Y:S01]  /*2900*/  IMAD.SHL.U32 R177, R2, 0x2, RZ ;  /* 0x0000000202b17824 */ /* 0x000fe200078e00ff */
[----:B------:R-:W-:Y:S01]  /*2910*/  LOP3.LUT R14, R169, 0x8, R14, 0xf8, !PT ;  /* 0x00000008a90e7812 */ /* 0x000fe200078ef80e */
[----:B------:R-:W-:Y:S01]  /*2920*/  IMAD.SHL.U32 R23, R10, 0x8, RZ ;  /* 0x000000080a177824 */ /* 0x000fe200078e00ff */
[----:B------:R-:W-:Y:S01]  /*2930*/  SHF.R.U32.HI R169, RZ, 0x3, R169 ;  /* 0x00000003ffa97819 */ /* 0x000fe200000116a9 */
[----:B------:R-:W-:Y:S01]  /*2940*/  BSSY B0, `(.L_x_7170) ;  /* 0x0000025000007945 */ /* 0x000fe20003800000 */
[----:B------:R-:W-:-:S02]  /*2950*/  SHF.R.S32.HI R176, RZ, 0x1f, R25 ;  /* 0x0000001fffb07819 */ /* 0x000fc40000011419 */
[----:B------:R-:W-:Y:S02]  /*2960*/  LOP3.LUT R23, R6, 0x8, R23, 0xf8, !PT ;  /* 0x0000000806177812 */ /* 0x000fe400078ef817 */
[----:B------:R-:W-:Y:S02]  /*2970*/  SHF.R.U32.HI R6, RZ, 0x3, R6 ;  /* 0x00000003ff067819 */ /* 0x000fe40000011606 */
[----:B------:R-:W-:Y:S01]  /*2980*/  LOP3.LUT R169, R14, R169, RZ, 0x3c, !PT ;  /* 0x000000a90ea97212 */ /* 0x000fe200078e3cff */
[----:B------:R-:W-:Y:S01]  /*2990*/  IMAD.SHL.U32 R14, R0, 0x40, RZ ;  /* 0x00000040000e7824 */ /* 0x000fe200078e00ff */
[----:B------:R-:W-:Y:S01]  /*29a0*/  LOP3.LUT R6, R23, R6, RZ, 0x3c, !PT ;  /* 0x0000000617067212 */ /* 0x000fe200078e3cff */
[----:B------:R-:W-:Y:S01]  /*29b0*/  IMAD R23, R12, 0x10, R5 ;  /* 0x000000100c177824 */ /* 0x000fe200078e0205 */
[----:B------:R-:W-:Y:S01]  /*29c0*/  LEA.HI R176, R176, R25, RZ, 0x2 ;  /* 0x00000019b0b07211 */ /* 0x000fe200078f10ff */
[----:B------:R-:W4:Y:S01]  /*29d0*/  MUFU.RCP R0, c[0x0][0x238] ;  /* 0x00008e0000007b08 */ /* 0x000f220000001000 */
[----:B------:R-:W-:Y:S01]  /*29e0*/  LOP3.LUT R5, R14, 0xfffffe00, RZ, 0xc0, !PT ;  /* 0xfffffe000e057812 */ /* 0x000fe200078ec0ff */
[----:B------:R-:W-:Y:S01]  /*29f0*/  IMAD R169, R10, 0x200, R169 ;  /* 0x000002000aa97824 */ /* 0x000fe200078e02a9 */
[----:B------:R1:W-:Y:S01]  /*2a00*/  @P2 STS.128 [R179+0x6000], RZ ;  /* 0x006000ffb3002388 */ /* 0x0003e20000000c00 */
[----:B------:R-:W-:-:S02]  /*2a10*/  SHF.R.S32.HI R176, RZ, 0x2, R176 ;  /* 0x00000002ffb07819 */ /* 0x000fc400000114b0 */
[----:B------:R-:W-:Y:S01]  /*2a20*/  IMAD R25, R12, 0x400, R5 ;  /* 0x000004000c197824 */ /* 0x000fe200078e0205 */
[----:B------:R-:W-:Y:S02]  /*2a30*/  LOP3.LUT P3, RZ, R52, 0x2, RZ, 0xc0, !PT ;  /* 0x0000000234ff7812 */ /* 0x000fe4000786c0ff */
[----:B------:R-:W-:Y:S01]  /*2a40*/  IADD3 R23, R23, 0x1, R176 ;  /* 0x0000000117177810 */ /* 0x000fe20007ffe0b0 */
[C---:B------:R-:W-:Y:S01]  /*2a50*/  IMAD.IADD R170, R6.reuse, 0x1, R25 ;  /* 0x0000000106aa7824 */ /* 0x040fe200078e0219 */
[----:B------:R-:W-:Y:S01]  /*2a60*/  LOP3.LUT R6, R6, R5, RZ, 0xfc, !PT ;  /* 0x0000000506067212 */ /* 0x000fe200078efcff */
[----:B------:R-:W-:Y:S01]  /*2a70*/  IMAD.MOV.U32 R5, RZ, RZ, 0x10 ;  /* 0x00000010ff057424 */ /* 0x000fe200078e00ff */
[----:B------:R-:W-:Y:S01]  /*2a80*/  IADD3 R130, R3, R23, -R130 ;  /* 0x0000001703827210 */ /* 0x000fe20007ffe882 */
[----:B------:R-:W-:Y:S01]  /*2a90*/  IMAD.SHL.U32 R170, R170, 0x2, RZ ;  /* 0x00000002aaaa7824 */ /* 0x000fe200078e00ff */
[----:B------:R-:W-:Y:S02]  /*2aa0*/  LEA R194, P1, R126, c[0x0][0x170], 0x1 ;  /* 0x00005c007ec27a11 */ /* 0x000fe400078208ff */
[----:B------:R-:W-:-:S02]  /*2ab0*/  LOP3.LUT R177, R177, 0x6, RZ, 0xc0, !PT ;  /* 0x00000006b1b17812 */ /* 0x000fc400078ec0ff */
[----:B------:R-:W-:Y:S02]  /*2ac0*/  LEA.HI.X R193, R126, c[0x0][0x174], R125, 0x1, P1 ;  /* 0x00005d007ec17a11 */ /* 0x000fe400008f0c7d */
[----:B------:R-:W-:Y:S02]  /*2ad0*/  SEL R2, R5, 0xfffffff0, !P3 ;  /* 0xfffffff005027807 */ /* 0x000fe40005800000 */
[----:B------:R-:W-:Y:S01]  /*2ae0*/  IADD3 R130, R130, c[0x0][0x2e8], RZ ;  /* 0x0000ba0082827a10 */ /* 0x000fe20007ffe0ff */
[----:B----4-:R-:W-:Y:S01]  /*2af0*/  FMUL.FTZ R0, R21, R0 ;  /* 0x0000000015007220 */ /* 0x010fe20000410000 */
        /* <DEDUP_REMOVED lines=9> */
.L_x_7171:
[----:B-1----:R-:W-:Y:S05]  /*2b90*/  BSYNC B0 ;  /* 0x0000000000007941 */ /* 0x002fea0003800000 */
.L_x_7170:
        /* <DEDUP_REMOVED lines=16> */
.L_x_7173:
[----:B------:R-:W-:Y:S05]  /*2ca0*/  BSYNC B0 ;  /* 0x0000000000007941 */ /* 0x000fea0003800000 */
.L_x_7172:
        /* <DEDUP_REMOVED lines=14> */
.L_x_7175:
[----:B------:R-:W-:Y:S05]  /*2d90*/  BSYNC B0 ;  /* 0x0000000000007941 */ /* 0x000fea0003800000 */
.L_x_7174:
[----:B------:R-:W-:Y:S01]  /*2da0*/  ISETP.GE.AND P1, PT, R17, R4, PT ;  /* 0x000000041100720c */ /* 0x000fe20003f26270 */
[----:B------:R-:W-:-:S12]  /*2db0*/  BSSY B0, `(.L_x_7176) ;  /* 0x000000f000007945 */ /* 0x000fd80003800000 */
[----:B------:R1:W-:Y:S01]  /*2dc0*/  @P1 STS.128 [R179+0x7800], RZ ;  /* 0x007800ffb3001388 */ /* 0x0003e20000000c00 */
[----:B------:R-:W-:Y:S05]  /*2dd0*/  @P1 BRA `(.L_x_7177) ;  /* 0x000000c000001947 */ /* 0x000fea0003800000 */
[----:B------:R-:W-:-:S13]  /*2de0*/  ISETP.GE.AND P1, PT, R180, c[0x0][0x220], PT ;  /* 0x00008800b4007a0c */ /* 0x000fda0003f26270 */
[----:B------:R1:W-:Y:S01]  /*2df0*/  @P1 STS.128 [R179+0x7800], RZ ;  /* 0x007800ffb3001388 */ /* 0x0003e20000000c00 */
[----:B------:R-:W-:Y:S05]  /*2e00*/  @P1 BRA `(.L_x_7177) ;  /* 0x0000009000001947 */ /* 0x000fea0003800000 */
[----:B----4-:R-:W-:Y:S01]  /*2e10*/  MOV R192, R194 ;  /* 0x000000c200c07202 */ /* 0x010fe20000000f00 */
        /* <DEDUP_REMOVED lines=8> */
.L_x_7177:
[----:B------:R-:W-:Y:S05]  /*2ea0*/  BSYNC B0 ;  /* 0x0000000000007941 */ /* 0x000fea0003800000 */
.L_x_7176:
        /* <DEDUP_REMOVED lines=14> */
.L_x_7179:
[----:B------:R-:W-:Y:S05]  /*2f90*/  BSYNC B0 ;  /* 0x0000000000007941 */ /* 0x000fea0003800000 */
.L_x_7178:
        /* <DEDUP_REMOVED lines=16> */
.L_x_7181:
[----:B------:R-:W-:Y:S05]  /*30a0*/  BSYNC B0 ;  /* 0x0000000000007941 */ /* 0x000fea0003800000 */
.L_x_7180:
        /* <DEDUP_REMOVED lines=16> */
.L_x_7183:
[----:B------:R-:W-:Y:S05]  /*31b0*/  BSYNC B0 ;  /* 0x0000000000007941 */ /* 0x000fea0003800000 */
.L_x_7182:
[----:B------:R-:W-:Y:S01]  /*31c0*/  ISETP.GE.AND P3, PT, R9, R4, PT ;  /* 0x000000040900720c */ /* 0x000fe20003f66270 */
[----:B------:R-:W-:Y:S03]  /*31d0*/  BSSY B0, `(.L_x_7184) ;  /* 0x0000013000007945 */ /* 0x000fe60003800000 */
[----:B------:R-:W-:Y:S01]  /*31e0*/  R2P PR, R8, 0x6 ;  /* 0x0000000608007804 */ /* 0x000fe20000000000 */
[----:B------:R-:W-:-:S04]  /*31f0*/  IMAD.MOV.U32 R8, RZ, RZ, 0x20 ;  /* 0x00000020ff087424 */ /* 0x000fc800078e00ff */
[----:B------:R-:W-:Y:S02]  /*3200*/  SEL R4, R5, 0xfffffff0, !P1 ;  /* 0xfffffff005047807 */ /* 0x000fe40004800000 */
[----:B------:R-:W-:Y:S02]  /*3210*/  SEL R5, R8, 0xffffffe0, !P2 ;  /* 0xffffffe008057807 */ /* 0x000fe40005000000 */
        /* <DEDUP_REMOVED lines=14> */
.L_x_7185:
[----:B------:R-:W-:Y:S05]  /*3300*/  BSYNC B0 ;  /* 0x0000000000007941 */ /* 0x000fea0003800000 */
.L_x_7184:
        /* <DEDUP_REMOVED lines=9> */
[----:B-1----:R-:W1:Y:S02]  /*33a0*/  LDSM.16.M88.4 R20, [R169+0x3800] ;  /* 0x00380000a914783b */ /* 0x002e640000000200 */
[----:B------:R-:W-:-:S02]  /*33b0*/  IMAD R165, R4, 0x2, R167 ;  /* 0x0000000204a57824 */ /* 0x000fc400078e02a7 */
[----:B------:R-:W2:Y:S03]  /*33c0*/  LDSM.16.M88.4 R36, [R169+0x2800] ;  /* 0x00280000a924783b */ /* 0x000ea60000000200 */
[----:B------:R-:W-:Y:S01]  /*33d0*/  @P1 IADD3 R166, R52, -0x40, RZ ;  /* 0xffffffc034a61810 */ /* 0x000fe20007ffe0ff */
[----:B------:R-:W3:Y:S03]  /*33e0*/  LDSM.16.M88.4 R100, [R169+0x4800] ;  /* 0x00480000a964783b */ /* 0x000ee60000000200 */
[----:B------:R-:W-:Y:S01]  /*33f0*/  IADD3 R159, R166, 0x800, RZ ;  /* 0x00000800a69f7810 */ /* 0x000fe20007ffe0ff */
[----:B----4-:R-:W4:Y:S01]  /*3400*/  LDSM.16.M88.4 R12, [R169+0x4000] ;  /* 0x00400000a90c783b */ /* 0x010f220000000200 */
        /* <DEDUP_REMOVED lines=12> */
[----:B------:R-:W3:Y:S04]  /*34d0*/  LDSM.16.M88.4 R92, [R163+0x2800] ;  /* 0x00280000a35c783b */ /* 0x000ee80000000200 */
[----:B------:R-:W3:Y:S01]  /*34e0*/  LDSM.16.M88.4 R88, [R163+0x4800] ;  /* 0x00480000a358783b */ /* 0x000ee20000000200 */
[C---:B-----5:R-:W-:Y:S03]  /*34f0*/  HMMA.16816.F32.BF16 R80, R56.reuse, R76, RZ ;  /* 0x0000004c3850723c */ /* 0x060fe600000418ff */
[----:B------:R-:W5:Y:S04]  /*3500*/  LDSM.16.M88.4 R44, [R163+0x4000] ;  /* 0x00400000a32c783b */ /* 0x000f680000000200 */
[----:B------:R-:W-:Y:S01]  /*3510*/  LDSM.16.M88.4 R52, [R167] ;  /* 0x00000000a734783b */ /* 0x000fe20000000200 */
[C---:B-1----:R-:W-:Y:S03]  /*3520*/  HMMA.16816.F32.BF16 R24, R56.reuse, R20, RZ ;  /* 0x000000143818723c */ /* 0x042fe600000418ff */
[----:B------:R-:W1:Y:S04]  /*3530*/  LDSM.16.M88.4 R84, [R166] ;  /* 0x00000000a654783b */ /* 0x000e680000000200 */
[----:B------:R-:W1:Y:S01]  /*3540*/  LDSM.16.M88.4 R68, [R163+0x3000] ;  /* 0x00300000a344783b */ /* 0x000e620000000200 */
[C---:B------:R-:W-:Y:S03]  /*3550*/  HMMA.16816.F32.BF16 R76, R56.reuse, R78, RZ ;  /* 0x0000004e384c723c */ /* 0x040fe600000418ff */
[----:B------:R-:W1:Y:S04]  /*3560*/  LDSM.16.M88.4 R64, [R169+0x5000] ;  /* 0x00500000a940783b */ /* 0x000e680000000200 */
[----:B------:R-:W-:Y:S01]  /*3570*/  LDSM.16.M88.4 R108, [R169+0x5800] ;  /* 0x00580000a96c783b */ /* 0x000fe20000000200 */
[C---:B------:R-:W-:Y:S03]  /*3580*/  HMMA.16816.F32.BF16 R20, R56.reuse, R22, RZ ;  /* 0x000000163814723c */ /* 0x040fe600000418ff */
[----:B------:R-:W-:Y:S04]  /*3590*/  LDSM.16.M88.4 R116, [R163+0x5000] ;  /* 0x00500000a374783b */ /* 0x000fe80000000200 */
[----:B------:R-:W-:Y:S01]  /*35a0*/  LDSM.16.M88.4 R112, [R166+0x1800] ;  /* 0x00180000a670783b */ /* 0x000fe20000000200 */
[C---:B--2---:R-:W-:Y:S03]  /*35b0*/  HMMA.16816.F32.BF16 R40, R56.reuse, R36, RZ ;  /* 0x000000243828723c */ /* 0x044fe600000418ff */
[----:B------:R-:W0:Y:S05]  /*35c0*/  LDGDEPBAR ;  /* 0x00000000000079af */ /* 0x000e2a0000000000 */
[C---:B---3--:R-:W-:Y:S08]  /*35d0*/  HMMA.16816.F32.BF16 R8, R56.reuse, R100, RZ ;  /* 0x000000643808723c */ /* 0x048ff000000418ff */
[C---:B------:R-:W-:Y:S08]  /*35e0*/  HMMA.16816.F32.BF16 R36, R56.reuse, R38, RZ ;  /* 0x000000263824723c */ /* 0x040ff000000418ff */
[C---:B------:R-:W-:Y:S08]  /*35f0*/  HMMA.16816.F32.BF16 R100, R56.reuse, R102, RZ ;  /* 0x000000663864723c */ /* 0x040ff000000418ff */
[C---:B----4-:R-:W-:Y:S08]  /*3600*/  HMMA.16816.F32.BF16 R16, R56.reuse, R12, RZ ;  /* 0x0000000c3810723c */ /* 0x050ff000000418ff */
        /* <DEDUP_REMOVED lines=11> */
[----:B------:R-:W-:Y:S07]  /*36c0*/  LDSM.16.M88.4 R92, [R165] ;  /* 0x00000000a55c783b */ /* 0x000fee0000000200 */
[C---:B------:R-:W-:Y:S08]  /*36d0*/  HMMA.16816.F32.BF16 R8, R72.reuse, R88, R8 ;  /* 0x000000584808723c */ /* 0x040ff00000041808 */
[C---:B------:R-:W-:Y:S01]  /*36e0*/  HMMA.16816.F32.BF16 R100, R72.reuse, R90, R100 ;  /* 0x0000005a4864723c */ /* 0x040fe20000041864 */
[----:B------:R-:W3:Y:S07]  /*36f0*/  LDSM.16.M88.4 R88, [R152] ;  /* 0x000000009858783b */ /* 0x000eee0000000200 */
[C---:B-----5:R-:W-:Y:S08]  /*3700*/  HMMA.16816.F32.BF16 R16, R72.reuse, R44, R16 ;  /* 0x0000002c4810723c */ /* 0x060ff00000041810 */
[----:B------:R-:W-:Y:S01]  /*3710*/  HMMA.16816.F32.BF16 R12, R72, R46, R12 ;  /* 0x0000002e480c723c */ /* 0x000fe2000004180c */
[----:B------:R-:W4:Y:S07]  /*3720*/  LDSM.16.M88.4 R44, [R166+0x1000] ;  /* 0x00100000a62c783b */ /* 0x000f2e0000000200 */
[C---:B-1----:R-:W-:Y:S08]  /*3730*/  HMMA.16816.F32.BF16 R80, R52.reuse, R84, R80 ;  /* 0x000000543450723c */ /* 0x042ff00000041850 */
[----:B------:R-:W-:Y:S01]  /*3740*/  HMMA.16816.F32.BF16 R76, R52, R86, R76 ;  /* 0x00000056344c723c */ /* 0x000fe2000004184c */
[----:B------:R-:W1:Y:S07]  /*3750*/  LDSM.16.M88.4 R84, [R152+0x800] ;  /* 0x000800009854783b */ /* 0x000e6e0000000200 */
[C---:B------:R-:W-:Y:S08]  /*3760*/  HMMA.16816.F32.BF16 R32, R72.reuse, R68, R32 ;  /* 0x000000444820723c */ /* 0x040ff00000041820 */
[----:B------:R-:W-:Y:S01]  /*3770*/  HMMA.16816.F32.BF16 R28, R72, R70, R28 ;  /* 0x00000046481c723c */ /* 0x000fe2000004181c */
[----:B------:R-:W5:Y:S07]  /*3780*/  LDSM.16.M88.4 R68, [R163+0x5800] ;  /* 0x00580000a344783b */ /* 0x000f6e0000000200 */
[----:B------:R-:W-:Y:S08]  /*3790*/  HMMA.16816.F32.BF16 R96, R56, R64, RZ ;  /* 0x000000403860723c */ /* 0x000ff000000418ff */
[----:B--2---:R-:W-:Y:S07]  /*37a0*/  HMMA.16816.F32.BF16 R40, R52, R48, R40 ;  /* 0x000000303428723c */ /* 0x004fee0000041828 */
[C---:B------:R-:W-:Y:S01]  /*37b0*/  IADD3 R49, R2.reuse, 0x1, RZ ;  /* 0x0000000102317810 */ /* 0x040fe20007ffe0ff */
[C---:B------:R-:W-:Y:S03]  /*37c0*/  HMMA.16816.F32.BF16 R60, R56.reuse, R108, RZ ;  /* 0x0000006c383c723c */ /* 0x040fe600000418ff */
[----:B------:R-:W-:Y:S05]  /*37d0*/  I2F R48, R49 ;  /* 0x0000003100307306 */ /* 0x000fea0000201400 */
[C---:B------:R-:W-:Y:S08]  /*37e0*/  HMMA.16816.F32.BF16 R64, R56.reuse, R66, RZ ;  /* 0x000000423840723c */ /* 0x040ff000000418ff */
[----:B------:R-:W-:Y:S01]  /*37f0*/  HMMA.16816.F32.BF16 R56, R56, R110, RZ ;  /* 0x0000006e3838723c */ /* 0x000fe200000418ff */
[----:B------:R-:W-:Y:S07]  /*3800*/  LDSM.16.M88.4 R108, [R166+0x2000] ;  /* 0x00200000a66c783b */ /* 0x000fee0000000200 */
[C---:B---3--:R-:W-:Y:S08]  /*3810*/  HMMA.16816.F32.BF16 R80, R92.reuse, R88, R80 ;  /* 0x000000585c50723c */ /* 0x048ff00000041850 */
[----:B------:R-:W-:Y:S08]  /*3820*/  HMMA.16816.F32.BF16 R76, R92, R90, R76 ;  /* 0x0000005a5c4c723c */ /* 0x000ff0000004184c */
[C---:B----4-:R-:W-:Y:S08]  /*3830*/  HMMA.16816.F32.BF16 R32, R52.reuse, R44, R32 ;  /* 0x0000002c3420723c */ /* 0x050ff00000041820 */
[C---:B------:R-:W-:Y:S01]  /*3840*/  HMMA.16816.F32.BF16 R28, R52.reuse, R46, R28 ;  /* 0x0000002e341c723c */ /* 0x040fe2000004181c */
[----:B------:R-:W2:Y:S07]  /*3850*/  LDSM.16.M88.4 R44, [R152+0x1000] ;  /* 0x00100000982c783b */ /* 0x000eae0000000200 */
[----:B------:R-:W-:Y:S07]  /*3860*/  HMMA.16816.F32.BF16 R36, R52, R50, R36 ;  /* 0x000000323424723c */ /* 0x000fee0000041824 */
[----:B------:R-:W-:Y:S01]  /*3870*/  IADD3 R50, R2, 0x8, RZ ;  /* 0x0000000802327810 */ /* 0x000fe20007ffe0ff */
[----:B------:R-:W-:Y:S03]  /*3880*/  HMMA.16816.F32.BF16 R96, R72, R116, R96 ;  /* 0x000000744860723c */ /* 0x000fe60000041860 */
[----:B------:R-:W-:Y:S04]  /*3890*/  I2F R51, R50 ;  /* 0x0000003200337306 */ /* 0x000fe80000201400 */
[C---:B------:R-:W-:Y:S01]  /*38a0*/  IADD3 R116, R130.reuse, 0x8, RZ ;  /* 0x0000000882747810 */ /* 0x040fe20007ffe0ff */
[----:B-1----:R-:W-:Y:S01]  /*38b0*/  HMMA.16816.F32.BF16 R40, R92, R84, R40 ;  /* 0x000000545c28723c */ /* 0x002fe20000041828 */
[----:B------:R-:W-:-:S02]  /*38c0*/  IMNMX R117, R130, R3, PT ;  /* 0x0000000382757217 */ /* 0x000fc40003800200 */
[----:B------:R-:W-:Y:S02]  /*38d0*/  IMNMX R116, R116, R3, PT ;  /* 0x0000000374747217 */ /* 0x000fe40003800200 */
[----:B------:R-:W-:Y:S02]  /*38e0*/  IADD3 R3, R2, 0x9, RZ ;  /* 0x0000000902037810 */ /* 0x000fe40007ffe0ff */
[CC--:B------:R-:W-:Y:S01]  /*38f0*/  ISETP.GE.AND P6, PT, R49.reuse, R117.reuse, PT ;  /* 0x000000753100720c */ /* 0x0c0fe20003fc6270 */
[----:B-----5:R-:W-:Y:S01]  /*3900*/  HMMA.16816.F32.BF16 R60, R72, R68, R60 ;  /* 0x00000044483c723c */ /* 0x020fe2000004183c */
[----:B------:R-:W1:Y:S01]  /*3910*/  I2F R68, R3 ;  /* 0x0000000300447306 */ /* 0x000e620000201400 */
[-C--:B------:R-:W-:Y:S02]  /*3920*/  ISETP.GE.AND P4, PT, R49, R116.reuse, PT ;  /* 0x000000743100720c */ /* 0x080fe40003f86270 */
[C---:B------:R-:W-:Y:S02]  /*3930*/  ISETP.GE.AND P5, PT, R50.reuse, R117, PT ;  /* 0x000000753200720c */ /* 0x040fe40003fa6270 */
[----:B------:R-:W-:-:S02]  /*3940*/  ISETP.GE.AND P1, PT, R50, R116, PT ;  /* 0x000000743200720c */ /* 0x000fc40003f26270 */
[----:B------:R-:W-:Y:S01]  /*3950*/  HMMA.16816.F32.BF16 R56, R72, R70, R56 ;  /* 0x000000464838723c */ /* 0x000fe20000041838 */
[C---:B------:R-:W-:Y:S02]  /*3960*/  ISETP.GE.AND P2, PT, R3.reuse, R117, PT ;  /* 0x000000750300720c */ /* 0x040fe40003f46270 */
[----:B------:R-:W-:-:S04]  /*3970*/  ISETP.GE.AND P3, PT, R3, R116, PT ;  /* 0x000000740300720c */ /* 0x000fc80003f66270 */
[----:B------:R-:W-:Y:S01]  /*3980*/  IADD3 R70, R2, 0x10, RZ ;  /* 0x0000001002467810 */ /* 0x000fe20007ffe0ff */
[----:B------:R-:W-:Y:S01]  /*3990*/  HMMA.16816.F32.BF16 R64, R72, R118, R64 ;  /* 0x000000764840723c */ /* 0x000fe20000041840 */
[----:B-1----:R-:W-:Y:S01]  /*39a0*/  FFMA.FTZ R84, R0, R68, R79 ;  /* 0x0000004400547223 */ /* 0x002fe2000001004f */
[----:B------:R-:W-:Y:S01]  /*39b0*/  IADD3 R71, R2, 0x11, RZ ;  /* 0x0000001102477810 */ /* 0x000fe20007ffe0ff */
[----:B------:R1:W3:Y:S03]  /*39c0*/  I2F R69, R70 ;  /* 0x0000004600457306 */ /* 0x0002e60000201400 */
[----:B------:R-:W-:Y:S01]  /*39d0*/  FSEL R84, R84, -INF , !P3 ;  /* 0xff80000054547808 */ /* 0x000fe20005800000 */
[CC--:B------:R-:W-:Y:S01]  /*39e0*/  FFMA.FTZ R75, R0.reuse, R48.reuse, R81 ;  /* 0x00000030004b7223 */ /* 0x0c0fe20000010051 */
[C---:B------:R-:W-:Y:S01]  /*39f0*/  HMMA.16816.F32.BF16 R36, R92.reuse, R86, R36 ;  /* 0x000000565c24723c */ /* 0x040fe20000041824 */
[----:B------:R-:W-:Y:S01]  /*3a00*/  FFMA.FTZ R74, R0, R48, R83 ;  /* 0x00000030004a7223 */ /* 0x000fe20000010053 */
[----:B------:R-:W-:Y:S01]  /*3a10*/  IADD3 R81, R2, 0x20, RZ ;  /* 0x0000002002517810 */ /* 0x000fe20007ffe0ff */
        /* <DEDUP_REMOVED lines=8> */
[----:B------:R-:W5:Y:S01]  /*3aa0*/  I2F R3, R71 ;  /* 0x0000004700037306 */ /* 0x000f620000201400 */
[----:B-1----:R-:W-:Y:S01]  /*3ab0*/  IADD3 R70, R2, 0x18, RZ ;  /* 0x0000001802467810 */ /* 0x002fe20007ffe0ff */
[CC--:B---3--:R-:W-:Y:S01]  /*3ac0*/  FFMA.FTZ R83, R0.reuse, R69.reuse, R40 ;  /* 0x0000004500537223 */ /* 0x0c8fe20000010028 */
[----:B------:R-:W-:Y:S01]  /*3ad0*/  FSEL R73, R73, -INF , !P5 ;  /* 0xff80000049497808 */ /* 0x000fe20006800000 */
[----:B------:R-:W-:Y:S01]  /*3ae0*/  FFMA.FTZ R42, R0, R69, R42 ;  /* 0x00000045002a7223 */ /* 0x000fe2000001002a */
[----:B------:R-:W-:Y:S01]  /*3af0*/  FSEL R72, R72, -INF , !P1 ;  /* 0xff80000048487808 */ /* 0x000fe20004800000 */
[----:B--2---:R-:W-:Y:S01]  /*3b00*/  HMMA.16816.F32.BF16 R32, R92, R44, R32 ;  /* 0x0000002c5c20723c */ /* 0x004fe20000041820 */
[----:B------:R-:W-:Y:S01]  /*3b10*/  FSEL R79, R76, -INF , !P2 ;  /* 0xff8000004c4f7808 */ /* 0x000fe20005000000 */
[----:B------:R1:W2:Y:S01]  /*3b20*/  I2F R77, R70 ;  /* 0x00000046004d7306 */ /* 0x0002a20000201400 */
[----:B------:R-:W-:-:S02]  /*3b30*/  ISETP.GE.AND P5, PT, R71, R117, PT ;  /* 0x000000754700720c */ /* 0x000fc40003fa6270 */
[-C--:B------:R-:W-:Y:S02]  /*3b40*/  ISETP.GE.AND P1, PT, R71, R116.reuse, PT ;  /* 0x000000744700720c */ /* 0x080fe40003f26270 */
[C---:B------:R-:W-:Y:S01]  /*3b50*/  ISETP.GE.AND P2, PT, R70.reuse, R117, PT ;  /* 0x000000754600720c */ /* 0x040fe20003f46270 */
[C---:B------:R-:W-:Y:S01]  /*3b60*/  HMMA.16816.F32.BF16 R24, R52.reuse, R112, R24 ;  /* 0x000000703418723c */ /* 0x040fe20000041818 */
[----:B------:R-:W-:Y:S01]  /*3b70*/  ISETP.GE.AND P3, PT, R70, R116, PT ;  /* 0x000000744600720c */ /* 0x000fe20003f66270 */
[-C--:B-----5:R-:W-:Y:S01]  /*3b80*/  FFMA.FTZ R41, R0, R3.reuse, R41 ;  /* 0x0000000300297223 */ /* 0x0a0fe20000010029 */
[----:B------:R-:W-:Y:S01]  /*3b90*/  IADD3 R40, R2, 0x19, RZ ;  /* 0x0000001902287810 */ /* 0x000fe20007ffe0ff */
[----:B------:R-:W-:Y:S01]  /*3ba0*/  FFMA.FTZ R43, R0, R3, R43 ;  /* 0x00000003002b7223 */ /* 0x000fe2000001002b */
[----:B------:R-:W-:Y:S01]  /*3bb0*/  FSEL R83, R83, -INF , !P6 ;  /* 0xff80000053537808 */ /* 0x000fe20007000000 */
[----:B------:R-:W3:Y:S01]  /*3bc0*/  I2F R3, R81 ;  /* 0x0000005100037306 */ /* 0x000ee20000201400 */
[----:B------:R-:W-:Y:S01]  /*3bd0*/  ISETP.GE.AND P6, PT, R40, R117, PT ;  /* 0x000000752800720c */ /* 0x000fe20003fc6270 */
[----:B------:R-:W-:Y:S01]  /*3be0*/  HMMA.16816.F32.BF16 R20, R52, R114, R20 ;  /* 0x000000723414723c */ /* 0x000fe20000041814 */
[----:B------:R-:W-:Y:S01]  /*3bf0*/  IADD3 R86, R2, 0x21, RZ ;  /* 0x0000002102567810 */ /* 0x000fe20007ffe0ff */
[----:B-1----:R-:W1:Y:S01]  /*3c00*/  LDSM.16.M88.4 R68, [R152+0x1800] ;  /* 0x001800009844783b */ /* 0x002e620000000200 */
[CC--:B--2---:R-:W-:Y:S01]  /*3c10*/  FFMA.FTZ R36, R0.reuse, R77.reuse, R36 ;  /* 0x0000004d00247223 */ /* 0x0c4fe20000010024 */
[----:B------:R-:W-:Y:S01]  /*3c20*/  FSEL R85, R41, -INF , !P5 ;  /* 0xff80000029557808 */ /* 0x000fe20006800000 */
[----:B------:R-:W-:Y:S01]  /*3c30*/  FFMA.FTZ R38, R0, R77, R38 ;  /* 0x0000004d00267223 */ /* 0x000fe20000010026 */
[----:B------:R-:W2:Y:S01]  /*3c40*/  I2F R45, R40 ;  /* 0x00000028002d7306 */ /* 0x000ea20000201400 */
[----:B------:R-:W-:Y:S01]  /*3c50*/  FSEL R78, R43, -INF , !P1 ;  /* 0xff8000002b4e7808 */ /* 0x000fe20004800000 */
[----:B------:R-:W-:Y:S01]  /*3c60*/  HMMA.16816.F32.BF16 R28, R92, R46, R28 ;  /* 0x0000002e5c1c723c */ /* 0x000fe2000004181c */
[----:B------:R-:W-:-:S02]  /*3c70*/  ISETP.GE.AND P5, PT, R81, R117, PT ;  /* 0x000000755100720c */ /* 0x000fc40003fa6270 */
[----:B------:R-:W-:Y:S02]  /*3c80*/  ISETP.GE.AND P1, PT, R81, R116, PT ;  /* 0x000000745100720c */ /* 0x000fe40003f26270 */
[----:B------:R-:W-:Y:S01]  /*3c90*/  FSEL R77, R36, -INF , !P2 ;  /* 0xff800000244d7808 */ /* 0x000fe20005000000 */
[-C--:B---3--:R-:W-:Y:S01]  /*3ca0*/  FFMA.FTZ R32, R0, R3.reuse, R32 ;  /* 0x0000000300207223 */ /* 0x088fe20000010020 */
[----:B------:R-:W-:Y:S01]  /*3cb0*/  FSEL R76, R38, -INF , !P3 ;  /* 0xff800000264c7808 */ /* 0x000fe20005800000 */
[----:B----4-:R-:W-:Y:S01]  /*3cc0*/  HMMA.16816.F32.BF16 R96, R52, R48, R96 ;  /* 0x000000303460723c */ /* 0x010fe20000041860 */
[----:B------:R-:W3:Y:S01]  /*3cd0*/  I2F R49, R86 ;  /* 0x0000005600317306 */ /* 0x000ee20000201400 */
[----:B------:R-:W-:Y:S01]  /*3ce0*/  IADD3 R46, R2, 0x29, RZ ;  /* 0x00000029022e7810 */ /* 0x000fe20007ffe0ff */
[----:B------:R-:W-:Y:S01]  /*3cf0*/  FFMA.FTZ R34, R0, R3, R34 ;  /* 0x0000000300227223 */ /* 0x000fe20000010022 */
[----:B------:R-:W-:Y:S01]  /*3d00*/  FSEL R44, R42, -INF , !P4 ;  /* 0xff8000002a2c7808 */ /* 0x000fe20006000000 */
[----:B--2---:R-:W-:-:S02]  /*3d10*/  FFMA.FTZ R37, R0, R45, R37 ;  /* 0x0000002d00257223 */ /* 0x004fc40000010025 */
[----:B------:R-:W-:Y:S01]  /*3d20*/  IADD3 R48, R2, 0x28, RZ ;  /* 0x0000002802307810 */ /* 0x000fe20007ffe0ff */
[----:B------:R-:W-:Y:S01]  /*3d30*/  FFMA.FTZ R138, R0, R45, R39 ;  /* 0x0000002d008a7223 */ /* 0x000fe20000010027 */
[-C--:B------:R-:W-:Y:S01]  /*3d40*/  ISETP.GE.AND P4, PT, R40, R116.reuse, PT ;  /* 0x000000742800720c */ /* 0x080fe20003f86270 */
[C---:B------:R-:W-:Y:S01]  /*3d50*/  HMMA.16816.F32.BF16 R64, R52.reuse, R50, R64 ;  /* 0x000000323440723c */ /* 0x040fe20000041840 */
[----:B------:R-:W-:Y:S01]  /*3d60*/  FSEL R81, R37, -INF , !P6 ;  /* 0xff80000025517808 */ /* 0x000fe20007000000 */
[----:B------:R2:W4:Y:S01]  /*3d70*/  I2F R45, R48 ;  /* 0x00000030002d7306 */ /* 0x0005220000201400 */
[----:B------:R-:W5:Y:S01]  /*3d80*/  LDSM.16.M88.4 R36, [R152+0x2000] ;  /* 0x002000009824783b */ /* 0x000f620000000200 */
[----:B------:R-:W-:Y:S02]  /*3d90*/  FSEL R138, R138, -INF , !P4 ;  /* 0xff8000008a8a7808 */ /* 0x000fe40006000000 */
[----:B------:R-:W-:Y:S01]  /*3da0*/  ISETP.GE.AND P6, PT, R48, R117, PT ;  /* 0x000000753000720c */ /* 0x000fe20003fc6270 */
[-C--:B---3--:R-:W-:Y:S01]  /*3db0*/  FFMA.FTZ R33, R0, R49.reuse, R33 ;  /* 0x0000003100217223 */ /* 0x088fe20000010021 */
[----:B------:R-:W-:Y:S01]  /*3dc0*/  FSEL R51, R32, -INF , !P5 ;  /* 0xff80000020337808 */ /* 0x000fe20006800000 */
[----:B------:R-:W-:Y:S01]  /*3dd0*/  HMMA.16816.F32.BF16 R16, R52, R108, R16 ;  /* 0x0000006c3410723c */ /* 0x000fe20000041810 */
[----:B------:R-:W3:Y:S01]  /*3de0*/  I2F R32, R46 ;  /* 0x0000002e00207306 */ /* 0x000ee20000201400 */
[-C--:B------:R-:W-:Y:S01]  /*3df0*/  ISETP.GE.AND P4, PT, R48, R116.reuse, PT ;  /* 0x000000743000720c */ /* 0x080fe20003f86270 */
[----:B------:R-:W-:Y:S01]  /*3e00*/  FFMA.FTZ R35, R0, R49, R35 ;  /* 0x0000003100237223 */ /* 0x000fe20000010023 */
[C---:B------:R-:W-:Y:S01]  /*3e10*/  ISETP.GE.AND P2, PT, R86.reuse, R117, PT ;  /* 0x000000755600720c */ /* 0x040fe20003f46270 */
[----:B------:R-:W5:Y:S01]  /*3e20*/  LDSM.16.M88.4 R40, [R166+0x3800] ;  /* 0x00380000a628783b */ /* 0x000f620000000200 */
[----:B------:R-:W-:-:S02]  /*3e30*/  ISETP.GE.AND P3, PT, R86, R116, PT ;  /* 0x000000745600720c */ /* 0x000fc40003f66270 */
[C---:B-1----:R-:W-:Y:S01]  /*3e40*/  HMMA.16816.F32.BF16 R24, R92.reuse, R68, R24 ;  /* 0x000000445c18723c */ /* 0x042fe20000041818 */
[----:B--2---:R-:W-:Y:S01]  /*3e50*/  FSEL R48, R34, -INF , !P1 ;  /* 0xff80000022307808 */ /* 0x004fe20004800000 */
[-C--:B----4-:R-:W-:Y:S01]  /*3e60*/  FFMA.FTZ R28, R0, R45.reuse, R28 ;  /* 0x0000002d001c7223 */ /* 0x090fe2000001001c */
[----:B------:R-:W-:Y:S01]  /*3e70*/  IADD3 R34, R2, 0x30, RZ ;  /* 0x0000003002227810 */ /* 0x000fe20007ffe0ff */
[C---:B------:R-:W-:Y:S01]  /*3e80*/  FFMA.FTZ R30, R0.reuse, R45, R30 ;  /* 0x0000002d001e7223 */ /* 0x040fe2000001001e */
[----:B------:R-:W-:Y:S02]  /*3e90*/  FSEL R131, R33, -INF , !P2 ;  /* 0xff80000021837808 */ /* 0x000fe40005000000 */
[----:B------:R-:W1:Y:S01]  /*3ea0*/  I2F R33, R34 ;  /* 0x0000002200217306 */ /* 0x000e620000201400 */
[----:B------:R-:W-:Y:S01]  /*3eb0*/  HMMA.16816.F32.BF16 R20, R92, R70, R20 ;  /* 0x000000465c14723c */ /* 0x000fe20000041814 */
[-C--:B---3--:R-:W-:Y:S01]  /*3ec0*/  FFMA.FTZ R29, R0, R32.reuse, R29 ;  /* 0x00000020001d7223 */ /* 0x088fe2000001001d */
[----:B------:R-:W-:Y:S01]  /*3ed0*/  ISETP.GE.AND P5, PT, R46, R117, PT ;  /* 0x000000752e00720c */ /* 0x000fe20003fa6270 */
[----:B------:R-:W-:Y:S01]  /*3ee0*/  FFMA.FTZ R31, R0, R32, R31 ;  /* 0x00000020001f7223 */ /* 0x000fe2000001001f */
[----:B------:R-:W-:-:S02]  /*3ef0*/  ISETP.GE.AND P1, PT, R46, R116, PT ;  /* 0x000000742e00720c */ /* 0x000fc40003f26270 */
[C---:B------:R-:W-:Y:S02]  /*3f00*/  IADD3 R45, R2.reuse, 0x38, RZ ;  /* 0x00000038022d7810 */ /* 0x040fe40007ffe0ff */
[C---:B------:R-:W-:Y:S01]  /*3f10*/  HMMA.16816.F32.BF16 R12, R52.reuse, R110, R12 ;  /* 0x0000006e340c723c */ /* 0x040fe2000004180c */
[----:B------:R-:W-:Y:S02]  /*3f20*/  IADD3 R46, R2, 0x31, RZ ;  /* 0x00000031022e7810 */ /* 0x000fe40007ffe0ff */
[----:B------:R-:W-:Y:S02]  /*3f30*/  FSEL R133, R28, -INF , !P6 ;  /* 0xff8000001c857808 */ /* 0x000fe40007000000 */
[----:B------:R-:W-:Y:S01]  /*3f40*/  FSEL R136, R30, -INF , !P4 ;  /* 0xff8000001e887808 */ /* 0x000fe20006000000 */
[----:B------:R-:W2:Y:S01]  /*3f50*/  I2F R3, R46 ;  /* 0x0000002e00037306 */ /* 0x000ea20000201400 */
[----:B------:R-:W-:Y:S01]  /*3f60*/  FSEL R135, R29, -INF , !P5 ;  /* 0xff8000001d877808 */ /* 0x000fe20006800000 */
[----:B------:R-:W-:Y:S01]  /*3f70*/  HMMA.16816.F32.BF16 R8, R52, R104, R8 ;  /* 0x000000683408723c */ /* 0x000fe20000041808 */
[----:B------:R-:W-:Y:S01]  /*3f80*/  FSEL R108, R31, -INF , !P1 ;  /* 0xff8000001f6c7808 */ /* 0x000fe20004800000 */
[----:B-1----:R-:W-:Y:S01]  /*3f90*/  FFMA.FTZ R26, R0, R33, R26 ;  /* 0x00000021001a7223 */ /* 0x002fe2000001001a */
[----:B------:R-:W1:Y:S01]  /*3fa0*/  LDSM.16.M88.4 R28, [R152+0x2800] ;  /* 0x00280000981c783b */ /* 0x000e620000000200 */
[----:B------:R-:W-:-:S02]  /*3fb0*/  IADD3 R32, R2, 0x39, RZ ;  /* 0x0000003902207810 */ /* 0x000fc40007ffe0ff */
[-C--:B------:R-:W-:Y:S02]  /*3fc0*/  ISETP.GE.AND P5, PT, R45, R117.reuse, PT ;  /* 0x000000752d00720c */ /* 0x080fe40003fa6270 */
[----:B------:R-:W-:Y:S01]  /*3fd0*/  FSEL R104, R35, -INF , !P3 ;  /* 0xff80000023687808 */ /* 0x000fe20005800000 */
[----:B-----5:R-:W-:Y:S01]  /*3fe0*/  HMMA.16816.F32.BF16 R16, R92, R36, R16 ;  /* 0x000000245c10723c */ /* 0x020fe20000041810 */
[----:B------:R-:W3:Y:S01]  /*3ff0*/  I2F R35, R45 ;  /* 0x0000002d00237306 */ /* 0x000ee20000201400 */
[----:B------:R-:W-:Y:S02]  /*4000*/  ISETP.GE.AND P3, PT, R34, R116, PT ;  /* 0x000000742200720c */ /* 0x000fe40003f66270 */
[----:B------:R-:W-:Y:S01]  /*4010*/  ISETP.GE.AND P6, PT, R46, R117, PT ;  /* 0x000000752e00720c */ /* 0x000fe20003fc6270 */
[-C--:B--2---:R-:W-:Y:S01]  /*4020*/  FFMA.FTZ R25, R0, R3.reuse, R25 ;  /* 0x0000000300197223 */ /* 0x084fe20000010019 */
[----:B------:R-:W-:Y:S01]  /*4030*/  FSEL R118, R26, -INF , !P3 ;  /* 0xff8000001a767808 */ /* 0x000fe20005800000 */
[----:B------:R-:W-:Y:S01]  /*4040*/  FFMA.FTZ R27, R0, R3, R27 ;  /* 0x00000003001b7223 */ /* 0x000fe2000001001b */
[----:B------:R-:W-:Y:S01]  /*4050*/  HMMA.16816.F32.BF16 R100, R52, R106, R100 ;  /* 0x0000006a3464723c */ /* 0x000fe20000041864 */
[----:B------:R-:W-:-:S02]  /*4060*/  IADD3 R26, R2, 0x40, RZ ;  /* 0x00000040021a7810 */ /* 0x000fc40007ffe0ff */
[-C--:B------:R-:W-:Y:S02]  /*4070*/  ISETP.GE.AND P4, PT, R46, R116.reuse, PT ;  /* 0x000000742e00720c */ /* 0x080fe40003f86270 */
[----:B------:R-:W-:Y:S02]  /*4080*/  ISETP.GE.AND P1, PT, R45, R116, PT ;  /* 0x000000742d00720c */ /* 0x000fe40003f26270 */
[C---:B------:R-:W-:Y:S01]  /*4090*/  FFMA.FTZ R107, R0.reuse, R33, R24 ;  /* 0x00000021006b7223 */ /* 0x040fe20000010018 */
[----:B------:R-:W-:Y:S01]  /*40a0*/  HMMA.16816.F32.BF16 R12, R92, R38, R12 ;  /* 0x000000265c0c723c */ /* 0x000fe2000004180c */
[----:B------:R-:W2:Y:S01]  /*40b0*/  I2F R24, R32 ;  /* 0x0000002000187306 */ /* 0x000ea20000201400 */
[CC--:B---3--:R-:W-:Y:S01]  /*40c0*/  FFMA.FTZ R20, R0.reuse, R35.reuse, R20 ;  /* 0x0000002300147223 */ /* 0x0c8fe20000010014 */
[----:B------:R-:W-:Y:S01]  /*40d0*/  FSEL R119, R25, -INF , !P6 ;  /* 0xff80000019777808 */ /* 0x000fe20007000000 */
[----:B------:R-:W-:Y:S01]  /*40e0*/  FFMA.FTZ R130, R0, R35, R22 ;  /* 0x0000002300827223 */ /* 0x000fe20000010016 */
[----:B------:R-:W-:-:S02]  /*40f0*/  IADD3 R22, R2, 0x41, RZ ;  /* 0x0000004102167810 */ /* 0x000fc40007ffe0ff */
[----:B------:R-:W-:Y:S01]  /*4100*/  FSEL R115, R20, -INF , !P5 ;  /* 0xff80000014737808 */ /* 0x000fe20006800000 */
[----:B------:R-:W-:Y:S01]  /*4110*/  HMMA.16816.F32.BF16 R60, R52, R40, R60 ;  /* 0x00000028343c723c */ /* 0x000fe2000004183c */
[----:B------:R3:W4:Y:S01]  /*4120*/  I2F R33, R26 ;  /* 0x0000001a00217306 */ /* 0x0007220000201400 */
[----:B------:R-:W-:Y:S02]  /*4130*/  IADD3 R20, R2, 0x48, RZ ;  /* 0x0000004802147810 */ /* 0x000fe40007ffe0ff */
[----:B------:R-:W-:Y:S02]  /*4140*/  FSEL R132, R27, -INF , !P4 ;  /* 0xff8000001b847808 */ /* 0x000fe40006000000 */
[----:B------:R-:W-:Y:S02]  /*4150*/  FSEL R130, R130, -INF , !P1 ;  /* 0xff80000082827808 */ /* 0x000fe40004800000 */
[-C--:B------:R-:W-:Y:S01]  /*4160*/  ISETP.GE.AND P6, PT, R26, R117.reuse, PT ;  /* 0x000000751a00720c */ /* 0x080fe20003fc6270 */
[----:B--2---:R-:W-:Y:S01]  /*4170*/  FFMA.FTZ R129, R0, R24, R21 ;  /* 0x0000001800817223 */ /* 0x004fe20000010015 */
[----:B------:R-:W-:Y:S01]  /*4180*/  ISETP.GE.AND P4, PT, R26, R116, PT ;  /* 0x000000741a00720c */ /* 0x000fe20003f86270 */
[----:B------:R-:W2:Y:S01]  /*4190*/  I2F R3, R22 ;  /* 0x0000001600037306 */ /* 0x000ea20000201400 */
[-C--:B------:R-:W-:Y:S01]  /*41a0*/  ISETP.GE.AND P5, PT, R22, R117.reuse, PT ;  /* 0x000000751600720c */ /* 0x080fe20003fa6270 */
[----:B------:R-:W-:Y:S01]  /*41b0*/  FFMA.FTZ R23, R0, R24, R23 ;  /* 0x0000001800177223 */ /* 0x000fe20000010017 */
[-C--:B------:R-:W-:Y:S01]  /*41c0*/  ISETP.GE.AND P1, PT, R22, R116.reuse, PT ;  /* 0x000000741600720c */ /* 0x080fe20003f26270 */
[C---:B-1----:R-:W-:Y:S01]  /*41d0*/  HMMA.16816.F32.BF16 R8, R92.reuse, R28, R8 ;  /* 0x0000001c5c08723c */ /* 0x042fe20000041808 */
[----:B------:R-:W-:Y:S01]  /*41e0*/  ISETP.GE.AND P2, PT, R34, R117, PT ;  /* 0x000000752200720c */ /* 0x000fe20003f46270 */
[----:B---3--:R-:W1:Y:S01]  /*41f0*/  LDSM.16.M88.4 R24, [R152+0x3000] ;  /* 0x003000009818783b */ /* 0x008e620000000200 */
[CC--:B----4-:R-:W-:Y:S01]  /*4200*/  FFMA.FTZ R105, R0.reuse, R33.reuse, R16 ;  /* 0x0000002100697223 */ /* 0x0d0fe20000010010 */
[----:B------:R-:W3:Y:S01]  /*4210*/  I2F R21, R20 ;  /* 0x0000001400157306 */ /* 0x000ee20000201400 */
[----:B------:R-:W-:Y:S01]  /*4220*/  FSEL R107, R107, -INF , !P2 ;  /* 0xff8000006b6b7808 */ /* 0x000fe20005000000 */
[----:B------:R-:W-:Y:S01]  /*4230*/  FFMA.FTZ R18, R0, R33, R18 ;  /* 0x0000002100127223 */ /* 0x000fe20000010012 */
[C---:B------:R-:W-:Y:S01]  /*4240*/  ISETP.GE.AND P2, PT, R32.reuse, R117, PT ;  /* 0x000000752000720c */ /* 0x040fe20003f46270 */
[----:B------:R-:W-:Y:S01]  /*4250*/  HMMA.16816.F32.BF16 R100, R92, R30, R100 ;  /* 0x0000001e5c64723c */ /* 0x000fe20000041864 */
[----:B------:R-:W-:-:S02]  /*4260*/  ISETP.GE.AND P3, PT, R32, R116, PT ;  /* 0x000000742000720c */ /* 0x000fc40003f66270 */
[----:B------:R-:W-:Y:S01]  /*4270*/  FSEL R129, R129, -INF , !P2 ;  /* 0xff80000081817808 */ /* 0x000fe20005000000 */
[-C--:B--2---:R-:W-:Y:S01]  /*4280*/  FFMA.FTZ R17, R0, R3.reuse, R17 ;  /* 0x0000000300117223 */ /* 0x084fe20000010011 */
[----:B------:R-:W-:Y:S01]  /*4290*/  IADD3 R22, R2, 0x49, RZ ;  /* 0x0000004902167810 */ /* 0x000fe20007ffe0ff */
[----:B------:R-:W-:Y:S01]  /*42a0*/  FFMA.FTZ R19, R0, R3, R19 ;  /* 0x0000000300137223 */ /* 0x000fe20000010013 */
[----:B------:R-:W-:Y:S01]  /*42b0*/  FSEL R134, R23, -INF , !P3 ;  /* 0xff80000017867808 */ /* 0x000fe20005800000 */
[----:B------:R-:W-:Y:S01]  /*42c0*/  HMMA.16816.F32.BF16 R52, R52, R42, R56 ;  /* 0x0000002a3434723c */ /* 0x000fe20000041838 */
[----:B------:R-:W2:Y:S01]  /*42d0*/  I2F R16, R22 ;  /* 0x0000001600107306 */ /* 0x000ea20000201400 */
[----:B------:R-:W-:Y:S01]  /*42e0*/  ISETP.GE.AND P2, PT, R20, R117, PT ;  /* 0x000000751400720c */ /* 0x000fe20003f46270 */
[-C--:B---3--:R-:W-:Y:S01]  /*42f0*/  FFMA.FTZ R12, R0, R21.reuse, R12 ;  /* 0x00000015000c7223 */ /* 0x088fe2000001000c */
[----:B------:R-:W-:Y:S01]  /*4300*/  ISETP.GE.AND P3, PT, R20, R116, PT ;  /* 0x000000741400720c */ /* 0x000fe20003f66270 */
[----:B------:R-:W-:Y:S01]  /*4310*/  FFMA.FTZ R14, R0, R21, R14 ;  /* 0x00000015000e7223 */ /* 0x000fe2000001000e */
[----:B------:R-:W-:-:S02]  /*4320*/  FSEL R106, R18, -INF , !P4 ;  /* 0xff800000126a7808 */ /* 0x000fc40006000000 */
[----:B------:R-:W-:Y:S02]  /*4330*/  IADD3 R18, R2, 0x50, RZ ;  /* 0x0000005002127810 */ /* 0x000fe40007ffe0ff */
[----:B------:R-:W-:Y:S02]  /*4340*/  FSEL R109, R12, -INF , !P2 ;  /* 0xff8000000c6d7808 */ /* 0x000fe40005000000 */
[----:B------:R-:W-:Y:S01]  /*4350*/  FSEL R112, R14, -INF , !P3 ;  /* 0xff8000000e707808 */ /* 0x000fe20005800000 */
[----:B------:R-:W3:Y:S01]  /*4360*/  I2F R3, R18 ;  /* 0x0000001200037306 */ /* 0x000ee20000201400 */
[----:B------:R-:W-:Y:S01]  /*4370*/  FSEL R111, R17, -INF , !P5 ;  /* 0xff800000116f7808 */ /* 0x000fe20006800000 */
[CC--:B--2---:R-:W-:Y:S01]  /*4380*/  FFMA.FTZ R113, R0.reuse, R16.reuse, R13 ;  /* 0x0000001000717223 */ /* 0x0c4fe2000001000d */
[----:B------:R-:W-:Y:S01]  /*4390*/  FSEL R114, R19, -INF , !P1 ;  /* 0xff80000013727808 */ /* 0x000fe20004800000 */
[----:B------:R-:W-:Y:S01]  /*43a0*/  FFMA.FTZ R110, R0, R16, R15 ;  /* 0x00000010006e7223 */ /* 0x000fe2000001000f */
[C---:B------:R-:W-:Y:S01]  /*43b0*/  ISETP.GE.AND P5, PT, R18.reuse, R117, PT ;  /* 0x000000751200720c */ /* 0x040fe20003fa6270 */
[----:B------:R-:W2:Y:S01]  /*43c0*/  LDSM.16.M88.4 R12, [R152+0x3800] ;  /* 0x00380000980c783b */ /* 0x000ea20000000200 */
[----:B------:R-:W-:Y:S01]  /*43d0*/  ISETP.GE.AND P1, PT, R18, R116, PT ;  /* 0x000000741200720c */ /* 0x000fe20003f26270 */
[----:B------:R-:W-:-:S04]  /*43e0*/  DEPBAR.LE SB0, 0x0 ;  /* 0x000080000000791a */ /* 0x000fc80000000000 */
[----:B------:R-:W-:Y:S01]  /*43f0*/  IADD3 R20, R2, 0x51, RZ ;  /* 0x0000005102147810 */ /* 0x000fe20007ffe0ff */
[C---:B-1----:R-:W-:Y:S01]  /*4400*/  HMMA.16816.F32.BF16 R96, R92.reuse, R24, R96 ;  /* 0x000000185c60723c */ /* 0x042fe20000041860 */
[----:B------:R-:W-:Y:S01]  /*4410*/  FSEL R105, R105, -INF , !P6 ;  /* 0xff80000069697808 */ /* 0x000fe20007000000 */
[-C--:B---3--:R-:W-:Y:S01]  /*4420*/  FFMA.FTZ R10, R0, R3.reuse, R10 ;  /* 0x00000003000a7223 */ /* 0x088fe2000001000a */
[----:B------:R-:W-:Y:S01]  /*4430*/  IADD3 R18, R2, 0x58, RZ ;  /* 0x0000005802127810 */ /* 0x000fe20007ffe0ff */
[----:B------:R-:W-:Y:S01]  /*4440*/  FFMA.FTZ R8, R0, R3, R8 ;  /* 0x0000000300087223 */ /* 0x000fe20000010008 */
[C---:B------:R-:W-:Y:S01]  /*4450*/  ISETP.GE.AND P6, PT, R22.reuse, R117, PT ;  /* 0x000000751600720c */ /* 0x040fe20003fc6270 */
[----:B------:R-:W1:Y:S01]  /*4460*/  I2F R17, R20 ;  /* 0x0000001400117306 */ /* 0x000e620000201400 */
[----:B------:R-:W-:Y:S01]  /*4470*/  ISETP.GE.AND P4, PT, R22, R116, PT ;  /* 0x000000741600720c */ /* 0x000fe20003f86270 */
[----:B------:R-:W-:Y:S01]  /*4480*/  HMMA.16816.F32.BF16 R24, R92, R26, R64 ;  /* 0x0000001a5c18723c */ /* 0x000fe20000041840 */
[----:B------:R-:W-:-:S02]  /*4490*/  FSEL R58, R10, -INF , !P1 ;  /* 0xff8000000a3a7808 */ /* 0x000fc40004800000 */
[----:B------:R-:W-:Y:S02]  /*44a0*/  IADD3 R10, R2, 0x61, RZ ;  /* 0x00000061020a7810 */ /* 0x000fe40007ffe0ff */
[----:B------:R-:W-:Y:S01]  /*44b0*/  FSEL R113, R113, -INF , !P6 ;  /* 0xff80000071717808 */ /* 0x000fe20007000000 */
[----:B------:R3:W4:Y:S01]  /*44c0*/  I2F R19, R18 ;  /* 0x0000001200137306 */ /* 0x0007220000201400 */
[----:B------:R-:W-:Y:S02]  /*44d0*/  FSEL R110, R110, -INF , !P4 ;  /* 0xff8000006e6e7808 */ /* 0x000fe40006000000 */
[C---:B------:R-:W-:Y:S02]  /*44e0*/  ISETP.GE.AND P6, PT, R18.reuse, R117, PT ;  /* 0x000000751200720c */ /* 0x040fe40003fc6270 */
[-C--:B------:R-:W-:Y:S02]  /*44f0*/  ISETP.GE.AND P4, PT, R18, R116.reuse, PT ;  /* 0x000000741200720c */ /* 0x080fe40003f86270 */
[----:B------:R-:W-:Y:S01]  /*4500*/  FSEL R23, R8, -INF , !P5 ;  /* 0xff80000008177808 */ /* 0x000fe20006800000 */
[-C--:B-1----:R-:W-:Y:S01]  /*4510*/  FFMA.FTZ R11, R0, R17.reuse, R11 ;  /* 0x00000011000b7223 */ /* 0x082fe2000001000b */
[----:B------:R-:W1:Y:S01]  /*4520*/  I2F R8, R10 ;  /* 0x0000000a00087306 */ /* 0x000e620000201400 */
[----:B------:R-:W-:Y:S01]  /*4530*/  IADD3 R16, R2, 0x59, RZ ;  /* 0x0000005902107810 */ /* 0x000fe20007ffe0ff */
[----:B------:R-:W-:Y:S01]  /*4540*/  FFMA.FTZ R9, R0, R17, R9 ;  /* 0x0000001100097223 */ /* 0x000fe20000010009 */
[----:B------:R-:W-:-:S02]  /*4550*/  ISETP.GE.AND P3, PT, R20, R116, PT ;  /* 0x000000741400720c */ /* 0x000fc40003f66270 */
[----:B------:R-:W-:Y:S02]  /*4560*/  ISETP.GE.AND P2, PT, R20, R117, PT ;  /* 0x000000751400720c */ /* 0x000fe40003f46270 */
[----:B---3--:R-:W-:Y:S01]  /*4570*/  IADD3 R18, R2, 0x60, RZ ;  /* 0x0000006002127810 */ /* 0x008fe20007ffe0ff */
[CC--:B----4-:R-:W-:Y:S01]  /*4580*/  FFMA.FTZ R65, R0.reuse, R19.reuse, R100 ;  /* 0x0000001300417223 */ /* 0x0d0fe20000010064 */
[----:B------:R-:W3:Y:S01]  /*4590*/  I2F R20, R16 ;  /* 0x0000001000147306 */ /* 0x000ee20000201400 */
[----:B------:R-:W-:Y:S01]  /*45a0*/  FFMA.FTZ R22, R0, R19, R102 ;  /* 0x0000001300167223 */ /* 0x000fe20000010066 */
[C---:B--2---:R-:W-:Y:S01]  /*45b0*/  HMMA.16816.F32.BF16 R60, R92.reuse, R12, R60 ;  /* 0x0000000c5c3c723c */ /* 0x044fe2000004183c */
[CC--:B------:R-:W-:Y:S02]  /*45c0*/  ISETP.GE.AND P5, PT, R16.reuse, R117.reuse, PT ;  /* 0x000000751000720c */ /* 0x0c0fe40003fa6270 */
[----:B------:R-:W-:Y:S02]  /*45d0*/  ISETP.GE.AND P1, PT, R16, R116, PT ;  /* 0x000000741000720c */ /* 0x000fe40003f26270 */
[----:B------:R-:W-:Y:S01]  /*45e0*/  FSEL R65, R65, -INF , !P6 ;  /* 0xff80000041417808 */ /* 0x000fe20007000000 */
[----:B------:R-:W2:Y:S01]  /*45f0*/  I2F R3, R18 ;  /* 0x0000001200037306 */ /* 0x000ea20000201400 */
[----:B------:R-:W-:Y:S01]  /*4600*/  FSEL R22, R22, -INF , !P4 ;  /* 0xff80000016167808 */ /* 0x000fe20006000000 */
[CC--:B-1----:R-:W-:Y:S01]  /*4610*/  FFMA.FTZ R43, R0.reuse, R8.reuse, R97 ;  /* 0x00000008002b7223 */ /* 0x0c2fe20000010061 */
[----:B------:R-:W-:Y:S01]  /*4620*/  FSEL R56, R11, -INF , !P3 ;  /* 0xff8000000b387808 */ /* 0x000fe20005800000 */
[----:B------:R-:W-:Y:S01]  /*4630*/  FFMA.FTZ R38, R0, R8, R99 ;  /* 0x0000000800267223 */ /* 0x000fe20000010063 */
[C---:B------:R-:W-:Y:S01]  /*4640*/  ISETP.GE.AND P6, PT, R10.reuse, R117, PT ;  /* 0x000000750a00720c */ /* 0x040fe20003fc6270 */
[----:B------:R-:W-:Y:S01]  /*4650*/  HMMA.16816.F32.BF16 R52, R92, R14, R52 ;  /* 0x0000000e5c34723c */ /* 0x000fe20000041834 */
[----:B------:R-:W-:Y:S01]  /*4660*/  ISETP.GE.AND P4, PT, R10, R116, PT ;  /* 0x000000740a00720c */ /* 0x000fe20003f86270 */
[-C--:B---3--:R-:W-:Y:S01]  /*4670*/  FFMA.FTZ R59, R0, R20.reuse, R101 ;  /* 0x00000014003b7223 */ /* 0x088fe20000010065 */
[----:B------:R-:W-:Y:S01]  /*4680*/  IADD3 R16, R2, 0x68, RZ ;  /* 0x0000006802107810 */ /* 0x000fe20007ffe0ff */
[----:B------:R-:W-:Y:S01]  /*4690*/  FFMA.FTZ R20, R0, R20, R103 ;  /* 0x0000001400147223 */ /* 0x000fe20000010067 */
[----:B------:R-:W-:-:S02]  /*46a0*/  IADD3 R12, R2, 0x70, RZ ;  /* 0x00000070020c7810 */ /* 0x000fc40007ffe0ff */
[----:B------:R-:W-:Y:S02]  /*46b0*/  IADD3 R11, R2, 0x69, RZ ;  /* 0x00000069020b7810 */ /* 0x000fe40007ffe0ff */
[----:B------:R-:W-:Y:S01]  /*46c0*/  FSEL R21, R9, -INF , !P2 ;  /* 0xff80000009157808 */ /* 0x000fe20005000000 */
[CC--:B--2---:R-:W-:Y:S01]  /*46d0*/  FFMA.FTZ R45, R0.reuse, R3.reuse, R96 ;  /* 0x00000003002d7223 */ /* 0x0c4fe20000010060 */
[----:B------:R-:W1:Y:S01]  /*46e0*/  I2F R9, R16 ;  /* 0x0000001000097306 */ /* 0x000e620000201400 */
[----:B------:R-:W-:Y:S01]  /*46f0*/  FFMA.FTZ R46, R0, R3, R98 ;  /* 0x00000003002e7223 */ /* 0x000fe20000010062 */
[----:B------:R-:W-:Y:S02]  /*4700*/  FSEL R43, R43, -INF , !P6 ;  /* 0xff8000002b2b7808 */ /* 0x000fe40007000000 */
[----:B------:R-:W-:Y:S02]  /*4710*/  FSEL R38, R38, -INF , !P4 ;  /* 0xff80000026267808 */ /* 0x000fe40006000000 */
[----:B------:R-:W-:-:S02]  /*4720*/  ISETP.GE.AND P6, PT, R12, R117, PT ;  /* 0x000000750c00720c */ /* 0x000fc40003fc6270 */
[----:B------:R-:W2:Y:S01]  /*4730*/  I2F R3, R12 ;  /* 0x0000000c00037306 */ /* 0x000ea20000201400 */
[-C--:B------:R-:W-:Y:S02]  /*4740*/  ISETP.GE.AND P4, PT, R12, R116.reuse, PT ;  /* 0x000000740c00720c */ /* 0x080fe40003f86270 */
[C---:B------:R-:W-:Y:S02]  /*4750*/  ISETP.GE.AND P2, PT, R18.reuse, R117, PT ;  /* 0x000000751200720c */ /* 0x040fe40003f46270 */
[----:B------:R-:W-:Y:S02]  /*4760*/  ISETP.GE.AND P3, PT, R18, R116, PT ;  /* 0x000000741200720c */ /* 0x000fe40003f66270 */
[----:B------:R-:W-:Y:S01]  /*4770*/  IADD3 R8, R2, 0x71, RZ ;  /* 0x0000007102087810 */ /* 0x000fe20007ffe0ff */
[----:B------:R-:W3:Y:S01]  /*4780*/  I2F R10, R11 ;  /* 0x0000000b000a7306 */ /* 0x000ee20000201400 */
[----:B------:R-:W-:Y:S01]  /*4790*/  FSEL R59, R59, -INF , !P5 ;  /* 0xff8000003b3b7808 */ /* 0x000fe20006800000 */
[CC--:B-1----:R-:W-:Y:S01]  /*47a0*/  FFMA.FTZ R24, R0.reuse, R9.reuse, R24 ;  /* 0x0000000900187223 */ /* 0x0c2fe20000010018 */
[----:B------:R-:W-:Y:S01]  /*47b0*/  FSEL R45, R45, -INF , !P2 ;  /* 0xff8000002d2d7808 */ /* 0x000fe20005000000 */
[----:B------:R-:W-:Y:S01]  /*47c0*/  FFMA.FTZ R26, R0, R9, R26 ;  /* 0x00000009001a7223 */ /* 0x000fe2000001001a */
[----:B------:R-:W-:-:S02]  /*47d0*/  FSEL R46, R46, -INF , !P3 ;  /* 0xff8000002e2e7808 */ /* 0x000fc40005800000 */
[----:B------:R-:W-:Y:S01]  /*47e0*/  ISETP.GE.AND P5, PT, R16, R117, PT ;  /* 0x000000751000720c */ /* 0x000fe20003fa6270 */
[-C--:B--2---:R-:W-:Y:S01]  /*47f0*/  FFMA.FTZ R33, R0, R3.reuse, R60 ;  /* 0x0000000300217223 */ /* 0x084fe2000001003c */
[----:B------:R-:W-:Y:S01]  /*4800*/  IADD3 R12, R2, 0x78, RZ ;  /* 0x00000078020c7810 */ /* 0x000fe20007ffe0ff */
[----:B------:R-:W-:Y:S01]  /*4810*/  FFMA.FTZ R30, R0, R3, R62 ;  /* 0x00000003001e7223 */ /* 0x000fe2000001003e */
[C---:B------:R-:W-:Y:S01]  /*4820*/  ISETP.GE.AND P2, PT, R11.reuse, R117, PT ;  /* 0x000000750b00720c */ /* 0x040fe20003f46270 */
[----:B------:R-:W-:Y:S01]  /*4830*/  I2F R9, R2 ;  /* 0x0000000200097306 */ /* 0x000fe20000201400 */
[----:B------:R-:W-:Y:S02]  /*4840*/  ISETP.GE.AND P3, PT, R11, R116, PT ;  /* 0x000000740b00720c */ /* 0x000fe40003f66270 */
[----:B------:R-:W-:Y:S01]  /*4850*/  IADD3 R3, R2, 0x79, RZ ;  /* 0x0000007902037810 */ /* 0x000fe20007ffe0ff */
[-C--:B---3--:R-:W-:Y:S01]  /*4860*/  FFMA.FTZ R25, R0, R10.reuse, R25 ;  /* 0x0000000a00197223 */ /* 0x088fe20000010019 */
[----:B------:R-:W-:Y:S01]  /*4870*/  FSEL R49, R24, -INF , !P5 ;  /* 0xff80000018317808 */ /* 0x000fe20006800000 */
[----:B------:R-:W-:Y:S01]  /*4880*/  FFMA.FTZ R27, R0, R10, R27 ;  /* 0x0000000a001b7223 */ /* 0x000fe2000001001b */
[----:B------:R-:W-:Y:S01]  /*4890*/  FSEL R20, R20, -INF , !P1 ;  /* 0xff80000014147808 */ /* 0x000fe20004800000 */
[----:B------:R-:W1:Y:S01]  /*48a0*/  I2F R13, R12 ;  /* 0x0000000c000d7306 */ /* 0x000e620000201400 */
[----:B------:R-:W-:-:S02]  /*48b0*/  FSEL R47, R25, -INF , !P2 ;  /* 0xff800000192f7808 */ /* 0x000fc40005000000 */
[-C--:B------:R-:W-:Y:S02]  /*48c0*/  ISETP.GE.AND P2, PT, R12, R117.reuse, PT ;  /* 0x000000750c00720c */ /* 0x080fe40003f46270 */
[-C--:B------:R-:W-:Y:S02]  /*48d0*/  ISETP.GE.AND P1, PT, R16, R116.reuse, PT ;  /* 0x000000741000720c */ /* 0x080fe40003f26270 */
[----:B------:R-:W-:Y:S01]  /*48e0*/  ISETP.GE.AND P5, PT, R8, R117, PT ;  /* 0x000000750800720c */ /* 0x000fe20003fa6270 */
[----:B------:R-:W2:Y:S01]  /*48f0*/  I2F R11, R8 ;  /* 0x00000008000b7306 */ /* 0x000ea20000201400 */
[----:B------:R-:W-:Y:S02]  /*4900*/  FSEL R42, R26, -INF , !P1 ;  /* 0xff8000001a2a7808 */ /* 0x000fe40004800000 */
[----:B------:R-:W-:Y:S02]  /*4910*/  ISETP.GE.AND P1, PT, R8, R116, PT ;  /* 0x000000740800720c */ /* 0x000fe40003f26270 */
[----:B------:R-:W-:-:S02]  /*4920*/  FSEL R33, R33, -INF , !P6 ;  /* 0xff80000021217808 */ /* 0x000fc40007000000 */
[----:B------:R-:W-:Y:S01]  /*4930*/  FSEL R30, R30, -INF , !P4 ;  /* 0xff8000001e1e7808 */ /* 0x000fe20006000000 */
[----:B------:R-:W3:Y:S01]  /*4940*/  I2F R24, R3 ;  /* 0x0000000300187306 */ /* 0x000ee20000201400 */
[----:B-1----:R-:W-:Y:S01]  /*4950*/  FFMA.FTZ R32, R0, R13, R52 ;  /* 0x0000000d00207223 */ /* 0x002fe20000010034 */
[----:B------:R-:W-:Y:S01]  /*4960*/  ISETP.GE.AND P6, PT, R2, R117, PT ;  /* 0x000000750200720c */ /* 0x000fe20003fc6270 */
[----:B------:R-:W-:Y:S01]  /*4970*/  FFMA.FTZ R28, R0, R13, R54 ;  /* 0x0000000d001c7223 */ /* 0x000fe20000010036 */
[----:B------:R-:W-:Y:S01]  /*4980*/  BAR.SYNC.DEFER_BLOCKING 0x0 ;  /* 0x0000000000007b1d */ /* 0x000fe20000010000 */
[----:B------:R-:W-:Y:S01]  /*4990*/  ISETP.GE.AND P4, PT, R2, R116, PT ;  /* 0x000000740200720c */ /* 0x000fe20003f86270 */
[----:B------:R-:W-:Y:S01]  /*49a0*/  FFMA.FTZ R2, R0, R9, R80 ;  /* 0x0000000900027223 */ /* 0x000fe20000010050 */
[----:B------:R-:W-:Y:S01]  /*49b0*/  FSEL R32, R32, -INF , !P2 ;  /* 0xff80000020207808 */ /* 0x000fe20005000000 */
[----:B--2---:R-:W-:Y:S01]  /*49c0*/  FFMA.FTZ R29, R0, R11, R61 ;  /* 0x0000000b001d7223 */ /* 0x004fe2000001003d */
[----:B------:R-:W-:Y:S01]  /*49d0*/  ISETP.GT.AND P2, PT, R178, R173, PT ;  /* 0x000000adb200720c */ /* 0x000fe20003f44270 */
[C---:B------:R-:W-:Y:S01]  /*49e0*/  FFMA.FTZ R26, R0.reuse, R11, R63 ;  /* 0x0000000b001a7223 */ /* 0x040fe2000001003f */
[----:B------:R-:W-:Y:S01]  /*49f0*/  FSEL R36, R27, -INF , !P3 ;  /* 0xff8000001b247808 */ /* 0x000fe20005800000 */
[----:B------:R-:W-:Y:S01]  /*4a00*/  FFMA.FTZ R8, R0, R9, R82 ;  /* 0x0000000900087223 */ /* 0x000fe20000010052 */
[----:B------:R-:W-:-:S02]  /*4a10*/  FSEL R29, R29, -INF , !P5 ;  /* 0xff8000001d1d7808 */ /* 0x000fc40006800000 */
[----:B------:R-:W-:Y:S01]  /*4a20*/  FSEL R26, R26, -INF , !P1 ;  /* 0xff8000001a1a7808 */ /* 0x000fe20004800000 */
[----:B---3--:R-:W-:Y:S01]  /*4a30*/  FFMA.FTZ R31, R0, R24, R53 ;  /* 0x00000018001f7223 */ /* 0x008fe20000010035 */
[----:B------:R-:W-:Y:S01]  /*4a40*/  ISETP.GE.AND P3, PT, R12, R116, PT ;  /* 0x000000740c00720c */ /* 0x000fe20003f66270 */
[----:B------:R-:W-:Y:S01]  /*4a50*/  FFMA.FTZ R24, R0, R24, R55 ;  /* 0x0000001800187223 */ /* 0x000fe20000010037 */
        /* <DEDUP_REMOVED lines=66> */
.L_x_7187:
[----:B------:R-:W-:-:S04]  /*4e80*/  LEA R11, -R120, RZ, 0x7 ;  /* 0x000000ff780b7211 */ /* 0x000fc800078e39ff */
[----:B------:R-:W-:Y:S02]  /*4e90*/  SHF.R.S32.HI R10, RZ, 0x1f, R11 ;  /* 0x0000001fff0a7819 */ /* 0x000fe4000001140b */
.L_x_7188:
[----:B------:R-:W-:Y:S01]  /*4ea0*/  ISETP.GE.AND P1, PT, R180, c[0x0][0x220], PT ;  /* 0x00008800b4007a0c */ /* 0x000fe20003f26270 */
[----:B------:R-:W-:-:S12]  /*4eb0*/  BSSY B0, `(.L_x_7189) ;  /* 0x000005e000007945 */ /* 0x000fd80003800000 */
[CC--:B------:R-:W-:Y:S01]  /*4ec0*/  @!P1 IADD3 R12, P5, R11.reuse, R122.reuse, RZ ;  /* 0x0000007a0b0c9210 */ /* 0x0c0fe20007fbe0ff */
[----:B------:R-:W-:Y:S01]  /*4ed0*/  @!P1 IMAD.MOV.U32 R3, RZ, RZ, c[0x0][0x19c] ;  /* 0x00006700ff039624 */ /* 0x000fe200078e00ff */
[----:B------:R-:W-:Y:S01]  /*4ee0*/  @!P1 IADD3 R14, P4, P3, R11, R122, R175 ;  /* 0x0000007a0b0e9210 */ /* 0x000fe20007b9e0af */
[----:B------:R-:W-:Y:S01]  /*4ef0*/  @!P1 IMAD.WIDE.U32 R16, R120, 0x30, R122 ;  /* 0x0000003078109825 */ /* 0x000fe200078e007a */
[----:B------:R1:W-:Y:S02]  /*4f00*/  @P1 STS.128 [R179+0x2000], RZ ;  /* 0x002000ffb3001388 */ /* 0x0003e40000000c00 */
[----:B------:R-:W-:Y:S01]  /*4f10*/  @!P1 IADD3.X R13, R10, R123, R174, P4, P3 ;  /* 0x0000007b0a0d9210 */ /* 0x000fe200027e64ae */
[----:B------:R-:W-:Y:S01]  /*4f20*/  @!P1 IMAD R3, R3, 0x30, RZ ;  /* 0x0000003003039824 */ /* 0x000fe200078e02ff */
[----:B------:R-:W-:Y:S01]  /*4f30*/  @!P1 LEA R40, P4, R14, c[0x0][0x168], 0x1 ;  /* 0x00005a000e289a11 */ /* 0x000fe200078808ff */
[----:B------:R-:W-:Y:S01]  /*4f40*/  @!P1 IMAD.X R9, R10, 0x1, R123, P5 ;  /* 0x000000010a099824 */ /* 0x000fe200028e067b */
[----:B------:R-:W-:Y:S01]  /*4f50*/  @!P1 LEA R52, P5, R12, c[0x0][0x168], 0x1 ;  /* 0x00005a000c349a11 */ /* 0x000fe200078a08ff */
[----:B------:R-:W-:Y:S01]  /*4f60*/  @!P1 IMAD.MOV.U32 R25, RZ, RZ, c[0x0][0x19c] ;  /* 0x00006700ff199624 */ /* 0x000fe200078e00ff */
[----:B------:R-:W-:Y:S01]  /*4f70*/  @!P1 IADD3 R15, P3, R11, R16, RZ ;  /* 0x000000100b0f9210 */ /* 0x000fe20007f7e0ff */
[----:B------:R-:W-:Y:S01]  /*4f80*/  @!P1 IMAD.MOV.U32 R19, RZ, RZ, c[0x0][0x19c] ;  /* 0x00006700ff139624 */ /* 0x000fe200078e00ff */
[----:B------:R-:W-:Y:S01]  /*4f90*/  @!P1 LEA.HI.X R41, R14, c[0x0][0x16c], R13, 0x1, P4 ;  /* 0x00005b000e299a11 */ /* 0x000fe200020f0c0d */
[----:B------:R-:W-:Y:S01]  /*4fa0*/  @!P1 IMAD.MOV.U32 R34, RZ, RZ, R122 ;  /* 0x000000ffff229224 */ /* 0x000fe200078e007a */
[----:B------:R-:W-:Y:S01]  /*4fb0*/  @!P1 LEA.HI.X R53, R12, c[0x0][0x16c], R9, 0x1, P5 ;  /* 0x00005b000c359a11 */ /* 0x000fe200028f0c09 */
[----:B------:R-:W-:Y:S01]  /*4fc0*/  @!P1 IMAD.MOV.U32 R35, RZ, RZ, R123 ;  /* 0x000000ffff239224 */ /* 0x000fe200078e007b */
[----:B------:R-:W-:Y:S01]  /*4fd0*/  @!P1 IADD3.X R14, R10, R17, R3, P3, !PT ;  /* 0x000000110a0e9210 */ /* 0x000fe20001ffe403 */
[----:B------:R-:W-:Y:S01]  /*4fe0*/  @!P1 IMAD.MOV.U32 R9, RZ, RZ, c[0x0][0x19c] ;  /* 0x00006700ff099624 */ /* 0x000fe200078e00ff */
[CC--:B------:R-:W-:Y:S01]  /*4ff0*/  @!P1 LEA R16, P4, R120.reuse, R122.reuse, 0x5 ;  /* 0x0000007a78109211 */ /* 0x0c0fe200078828ff */
[C---:B------:R-:W-:Y:S01]  /*5000*/  @!P1 IMAD.WIDE.U32 R54, R120.reuse, 0x50, R34 ;  /* 0x0000005078369825 */ /* 0x040fe200078e0022 */
[C---:B------:R-:W-:Y:S01]  /*5010*/  @!P1 LEA R12, P3, R120.reuse, R122, 0x6 ;  /* 0x0000007a780c9211 */ /* 0x040fe200078630ff */
[----:B------:R-:W-:Y:S01]  /*5020*/  @!PT LDS RZ, [RZ] ;  /* 0x00000000fffff984 */ /* 0x000fe20000000800 */
[----:B------:R-:W-:Y:S01]  /*5030*/  @!PT LDS RZ, [RZ] ;  /* 0x00000000fffff984 */ /* 0x000fe20000000800 */
[----:B------:R-:W-:Y:S01]  /*5040*/  @!PT LDS RZ, [RZ] ;  /* 0x00000000fffff984 */ /* 0x000fe20000000800 */
[----:B------:R1:W-:Y:S01]  /*5050*/  @!P1 LDGSTS.E.BYPASS.LTC128B.128 [R179+0x2000], [R52.64] ;  /* 0x0200000034b39fae */ /* 0x0003e2000b901d46 */
[CC--:B------:R-:W-:Y:S01]  /*5060*/  @!P1 LEA.HI.X R25, R120.reuse, R123.reuse, R25, 0x5, P4 ;  /* 0x0000007b78199211 */ /* 0x0c0fe200020f2c19 */
[----:B------:R-:W-:Y:S01]  /*5070*/  @!P1 IMAD R9, R9, 0x50, RZ ;  /* 0x0000005009099824 */ /* 0x000fe200078e02ff */
[C---:B------:R-:W-:Y:S01]  /*5080*/  @!P1 IADD3 R13, P4, R11.reuse, R16, RZ ;  /* 0x000000100b0d9210 */ /* 0x040fe20007f9e0ff */
[----:B------:R-:W-:Y:S01]  /*5090*/  @!P1 IMAD.MOV.U32 R3, RZ, RZ, c[0x0][0x19c] ;  /* 0x00006700ff039624 */ /* 0x000fe200078e00ff */
[C---:B------:R-:W-:Y:S01]  /*50a0*/  @!P1 LEA.HI.X R19, R120.reuse, R123, R19, 0x6, P3 ;  /* 0x0000007b78139211 */ /* 0x040fe200018f3413 */
[----:B------:R-:W-:Y:S01]  /*50b0*/  @!P1 IMAD.WIDE.U32 R34, R120, 0x60, R122 ;  /* 0x0000006078229825 */ /* 0x000fe200078e007a */
[----:B------:R-:W-:Y:S01]  /*50c0*/  @!P1 IADD3 R17, P3, R11, R12, RZ ;  /* 0x0000000c0b119210 */ /* 0x000fe20007f7e0ff */
[----:B------:R1:W-:Y:S01]  /*50d0*/  @P1 STS.128 [R179+0x2800], RZ ;  /* 0x002800ffb3001388 */ /* 0x0003e20000000c00 */
[----:B------:R-:W-:Y:S01]  /*50e0*/  @!P1 LEA R60, P6, R13, c[0x0][0x168], 0x1 ;  /* 0x00005a000d3c9a11 */ /* 0x000fe200078c08ff */
[C---:B------:R-:W-:Y:S01]  /*50f0*/  @!P1 IMAD.X R12, R10.reuse, 0x1, R25, P4 ;  /* 0x000000010a0c9824 */ /* 0x040fe200020e0619 */
[----:B------:R-:W-:Y:S01]  /*5100*/  @!P1 IADD3 R18, P4, R11, R54, RZ ;  /* 0x000000360b129210 */ /* 0x000fe20007f9e0ff */
[C---:B------:R-:W-:Y:S01]  /*5110*/  @!P1 IMAD.X R16, R10.reuse, 0x1, R19, P3 ;  /* 0x000000010a109824 */ /* 0x040fe200018e0613 */
[----:B------:R-:W-:Y:S01]  /*5120*/  @!P1 LEA R54, P5, R17, c[0x0][0x168], 0x1 ;  /* 0x00005a0011369a11 */ /* 0x000fe200078a08ff */
[----:B------:R-:W-:Y:S01]  /*5130*/  @!P1 IMAD R3, R3, 0x60, RZ ;  /* 0x0000006003039824 */ /* 0x000fe200078e02ff */
[----:B------:R-:W-:Y:S01]  /*5140*/  @!P1 IADD3.X R9, R10, R55, R9, P4, !PT ;  /* 0x000000370a099210 */ /* 0x000fe200027fe409 */
[----:B------:R-:W-:Y:S01]  /*5150*/  @!PT LDS RZ, [RZ] ;  /* 0x00000000fffff984 */ /* 0x000fe20000000800 */
[----:B------:R-:W-:Y:S01]  /*5160*/  @!PT LDS RZ, [RZ] ;  /* 0x00000000fffff984 */ /* 0x000fe20000000800 */
[----:B------:R-:W-:Y:S01]  /*5170*/  @!PT LDS RZ, [RZ] ;  /* 0x00000000fffff984 */ /* 0x000fe20000000800 */
[----:B------:R1:W-:Y:S01]  /*5180*/  @!P1 LDGSTS.E.BYPASS.LTC128B.128 [R179+0x2800], [R40.64] ;  /* 0x0280000028b39fae */ /* 0x0003e2000b901d46 */
[----:B------:R-:W-:-:S02]  /*5190*/  @!P1 LEA.HI.X R55, R17, c[0x0][0x16c], R16, 0x1, P5 ;  /* 0x00005b0011379a11 */ /* 0x000fc400028f0c10 */
[----:B------:R-:W-:Y:S01]  /*51a0*/  @!P1 LEA R62, P5, R15, c[0x0][0x168], 0x1 ;  /* 0x00005a000f3e9a11 */ /* 0x000fe200078a08ff */
[----:B------:R1:W-:Y:S01]  /*51b0*/  @P1 STS.128 [R179+0x3000], RZ ;  /* 0x003000ffb3001388 */ /* 0x0003e20000000c00 */
[----:B------:R-:W-:Y:S02]  /*51c0*/  @!P1 IADD3 R19, P3, R11, R34, RZ ;  /* 0x000000220b139210 */ /* 0x000fe40007f7e0ff */
[----:B------:R-:W-:Y:S02]  /*51d0*/  @!P1 LEA.HI.X R61, R13, c[0x0][0x16c], R12, 0x1, P6 ;  /* 0x00005b000d3d9a11 */ /* 0x000fe400030f0c0c */
[----:B------:R-:W-:Y:S02]  /*51e0*/  @!P1 LEA R16, P4, R18, c[0x0][0x168], 0x1 ;  /* 0x00005a0012109a11 */ /* 0x000fe400078808ff */
[----:B------:R-:W-:Y:S01]  /*51f0*/  @!P1 LEA.HI.X R63, R15, c[0x0][0x16c], R14, 0x1, P5 ;  /* 0x00005b000f3f9a11 */ /* 0x000fe200028f0c0e */
[----:B------:R-:W-:Y:S01]  /*5200*/  @!PT LDS RZ, [RZ] ;  /* 0x00000000fffff984 */ /* 0x000fe20000000800 */
[----:B------:R-:W-:Y:S01]  /*5210*/  @!PT LDS RZ, [RZ] ;  /* 0x00000000fffff984 */ /* 0x000fe20000000800 */
[----:B------:R-:W-:Y:S01]  /*5220*/  @!PT LDS RZ, [RZ] ;  /* 0x00000000fffff984 */ /* 0x000fe20000000800 */
[----:B------:R1:W-:Y:S01]  /*5230*/  @!P1 LDGSTS.E.BYPASS.LTC128B.128 [R179+0x3000], [R60.64] ;  /* 0x030000003cb39fae */ /* 0x0003e2000b901d46 */
[----:B------:R-:W-:-:S02]  /*5240*/  @!P1 IADD3.X R34, R10, R35, R3, P3, !PT ;  /* 0x000000230a229210 */ /* 0x000fc40001ffe403 */
[C---:B------:R-:W-:Y:S01]  /*5250*/  @!P1 LEA R12, P3, R19.reuse, c[0x0][0x168], 0x1 ;  /* 0x00005a00130c9a11 */ /* 0x040fe200078608ff */
[----:B------:R1:W-:Y:S01]  /*5260*/  @P1 STS.128 [R179+0x3800], RZ ;  /* 0x003800ffb3001388 */ /* 0x0003e20000000c00 */
[----:B------:R-:W-:Y:S02]  /*5270*/  @!P1 LEA.HI.X R17, R18, c[0x0][0x16c], R9, 0x1, P4 ;  /* 0x00005b0012119a11 */ /* 0x000fe400020f0c09 */
        /* <DEDUP_REMOVED lines=33> */
.L_x_7190:
[----:B------:R-:W-:Y:S05]  /*5490*/  BSYNC B0 ;  /* 0x0000000000007941 */ /* 0x000fea0003800000 */
.L_x_7189:
[----:B------:R-:W0:Y:S01]  /*54a0*/  LDGDEPBAR ;  /* 0x00000000000079af */ /* 0x000e220000000000 */
[----:B------:R-:W-:-:S04]  /*54b0*/  IADD3 R122, P1, R11, R122, RZ ;  /* 0x0000007a0b7a7210 */ /* 0x000fc80007f3e0ff */
[----:B------:R-:W-:Y:S02]  /*54c0*/  IADD3.X R123, R10, R123, RZ, P1, !PT ;  /* 0x0000007b0a7b7210 */ /* 0x000fe40000ffe4ff */
.L_x_7186:
        /* <DEDUP_REMOVED lines=94> */
[----:B------:R-:W-:Y:S01]  /*5ab0*/  FFMA.FTZ R63, R74, c[0x0][0x23c], -R25 ;  /* 0x00008f004a3f7a23 */ /* 0x000fe20000010819 */
[----:B------:R-:W-:Y:S01]  /*5ac0*/  LEA.HI.X R189, R122, c[0x0][0x16c], R123, 0x1, P1 ;  /* 0x00005b007abd7a11 */ /* 0x000fe200008f0c7b */
[----:B------:R-:W-:-:S02]  /*5ad0*/  FFMA.FTZ R66, R72, c[0x0][0x23c], -R25 ;  /* 0x00008f0048427a23 */ /* 0x000fc40000010819 */
[----:B------:R-:W2:Y:S01]  /*5ae0*/  LDSM.16.MT88.4 R72, [R162+0x6000] ;  /* 0x00600000a248783b */ /* 0x000ea20000004200 */
[--C-:B------:R-:W-:Y:S02]  /*5af0*/  FFMA.FTZ R100, R8, c[0x0][0x23c], -R25.reuse ;  /* 0x00008f0008647a23 */ /* 0x100fe40000010819 */
[--C-:B------:R-:W-:Y:S01]  /*5b00*/  FFMA.FTZ R41, R84, c[0x0][0x23c], -R25.reuse ;  /* 0x00008f0054297a23 */ /* 0x100fe20000010819 */
[----:B------:R-:W3:Y:S01]  /*5b10*/  LDSM.16.MT88.4 R8, [R160+0x6000] ;  /* 0x00600000a008783b */ /* 0x000ee20000004200 */
[----:B------:R-:W-:Y:S01]  /*5b20*/  MUFU.EX2 R62, R62 ;  /* 0x0000003e003e7308 */ /* 0x000fe20000000800 */
[----:B------:R-:W-:Y:S02]  /*5b30*/  FFMA.FTZ R5, R81, c[0x0][0x23c], -R34 ;  /* 0x00008f0051057a23 */ /* 0x000fe40000010822 */
[--C-:B------:R-:W-:Y:S02]  /*5b40*/  FFMA.FTZ R44, R44, c[0x0][0x23c], -R25.reuse ;  /* 0x00008f002c2c7a23 */ /* 0x100fe40000010819 */
[--C-:B------:R-:W-:Y:S01]  /*5b50*/  FFMA.FTZ R35, R78, c[0x0][0x23c], -R25.reuse ;  /* 0x00008f004e237a23 */ /* 0x100fe20000010819 */
[----:B-1----:R-:W-:Y:S01]  /*5b60*/  F2FP.BF16.PACK_AB R84, R61, R64 ;  /* 0x000000403d54723e */ /* 0x002fe200000010ff */
[--C-:B------:R-:W-:Y:S01]  /*5b70*/  FFMA.FTZ R27, R76, c[0x0][0x23c], -R25.reuse ;  /* 0x00008f004c1b7a23 */ /* 0x100fe20000010819 */
[----:B------:R-:W1:Y:S01]  /*5b80*/  MUFU.EX2 R39, R39 ;  /* 0x0000002700277308 */ /* 0x000e620000000800 */
[----:B------:R-:W-:-:S02]  /*5b90*/  FFMA.FTZ R4, R138, c[0x0][0x23c], -R25 ;  /* 0x00008f008a047a23 */ /* 0x000fc40000010819 */
[--C-:B------:R-:W-:Y:S02]  /*5ba0*/  FFMA.FTZ R57, R51, c[0x0][0x23c], -R34.reuse ;  /* 0x00008f0033397a23 */ /* 0x100fe40000010822 */
[--C-:B------:R-:W-:Y:S02]  /*5bb0*/  FFMA.FTZ R53, R48, c[0x0][0x23c], -R25.reuse ;  /* 0x00008f0030357a23 */ /* 0x100fe40000010819 */
[--C-:B------:R-:W-:Y:S01]  /*5bc0*/  FFMA.FTZ R54, R131, c[0x0][0x23c], -R34.reuse ;  /* 0x00008f0083367a23 */ /* 0x100fe20000010822 */
[----:B------:R-:W-:Y:S01]  /*5bd0*/  MUFU.EX2 R100, R100 ;  /* 0x0000006400647308 */ /* 0x000fe20000000800 */
[--C-:B------:R-:W-:Y:S02]  /*5be0*/  FFMA.FTZ R55, R133, c[0x0][0x23c], -R34.reuse ;  /* 0x00008f0085377a23 */ /* 0x100fe40000010822 */
[----:B------:R-:W-:Y:S02]  /*5bf0*/  FFMA.FTZ R50, R135, c[0x0][0x23c], -R34 ;  /* 0x00008f0087327a23 */ /* 0x000fe40000010822 */
[----:B------:R-:W-:-:S02]  /*5c00*/  FFMA.FTZ R52, R104, c[0x0][0x23c], -R25 ;  /* 0x00008f0068347a23 */ /* 0x000fc40000010819 */
[--C-:B------:R-:W-:Y:S01]  /*5c10*/  FFMA.FTZ R51, R136, c[0x0][0x23c], -R25.reuse ;  /* 0x00008f0088337a23 */ /* 0x100fe20000010819 */
[----:B------:R-:W4:Y:S01]  /*5c20*/  MUFU.EX2 R63, R63 ;  /* 0x0000003f003f7308 */ /* 0x000f220000000800 */
[----:B-1----:R-:W-:Y:S01]  /*5c30*/  F2FP.BF16.PACK_AB R86, R39, R62 ;  /* 0x0000003e2756723e */ /* 0x002fe200000010ff */
        /* <DEDUP_REMOVED lines=8> */
[----:B------:R-:W1:Y:S01]  /*5cc0*/  MUFU.EX2 R41, R41 ;  /* 0x0000002900297308 */ /* 0x000e620000000800 */
[----:B----4-:R-:W-:Y:S01]  /*5cd0*/  F2FP.BF16.PACK_AB R85, R63, R100 ;  /* 0x000000643f55723e */ /* 0x010fe200000010ff */
        /* <DEDUP_REMOVED lines=8> */
[----:B-1----:R-:W-:Y:S01]  /*5d60*/  F2FP.BF16.PACK_AB R87, R41, R66 ;  /* 0x000000422957723e */ /* 0x002fe200000010ff */
        /* <DEDUP_REMOVED lines=15> */
[----:B------:R-:W-:Y:S01]  /*5e60*/  FFMA.FTZ R56, R20, c[0x0][0x23c], -R25 ;  /* 0x00008f0014387a23 */ /* 0x000fe20000010819 */
[C---:B------:R-:W-:Y:S01]  /*5e70*/  HMMA.16816.F32.BF16 R96, R84.reuse, R92, RZ ;  /* 0x0000005c5460723c */ /* 0x040fe200000418ff */
[----:B------:R-:W-:Y:S01]  /*5e80*/  LDSM.16.MT88.4 R20, [R162+0x8800] ;  /* 0x00880000a214783b */ /* 0x000fe20000004200 */
[----:B------:R-:W1:Y:S01]  /*5e90*/  MUFU.EX2 R44, R44 ;  /* 0x0000002c002c7308 */ /* 0x000e620000000800 */
        /* <DEDUP_REMOVED lines=19> */
[----:B------:R-:W-:Y:S02]  /*5fd0*/  FADD.FTZ R66, R66, R63 ;  /* 0x0000003f42427221 */ /* 0x000fe40000010000 */
[--C-:B------:R-:W-:Y:S01]  /*5fe0*/  FFMA.FTZ R31, R26, c[0x0][0x23c], -R25.reuse ;  /* 0x00008f001a1f7a23 */ /* 0x100fe20000010819 */
[C---:B---3--:R-:W-:Y:S01]  /*5ff0*/  HMMA.16816.F32.BF16 R80, R84.reuse, R8, RZ ;  /* 0x000000085450723c */ /* 0x048fe200000418ff */
[----:B------:R-:W-:Y:S01]  /*6000*/  FADD.FTZ R41, R41, R66 ;  /* 0x0000004229297221 */ /* 0x000fe20000010000 */
[----:B------:R-:W-:Y:S01]  /*6010*/  MUFU.EX2 R57, R57 ;  /* 0x0000003900397308 */ /* 0x000fe20000000800 */
[----:B------:R-:W-:Y:S02]  /*6020*/  FFMA.FTZ R30, R30, c[0x0][0x23c], -R25 ;  /* 0x00008f001e1e7a23 */ /* 0x000fe40000010819 */
[----:B-1----:R-:W-:Y:S02]  /*6030*/  FADD.FTZ R38, R44, R41 ;  /* 0x000000292c267221 */ /* 0x002fe40000010000 */
[----:B------:R-:W-:Y:S01]  /*6040*/  F2FP.BF16.PACK_AB R8, R37, R40 ;  /* 0x000000282508723e */ /* 0x000fe200000010ff */
[----:B------:R-:W-:Y:S01]  /*6050*/  HMMA.16816.F32.BF16 R84, R84, R10, RZ ;  /* 0x0000000a5454723c */ /* 0x000fe200000418ff */
[C---:B--2---:R-:W-:Y:S01]  /*6060*/  F2FP.BF16.PACK_AB R9, R35.reuse, R44 ;  /* 0x0000002c2309723e */ /* 0x044fe200000010ff */
[----:B------:R-:W1:Y:S01]  /*6070*/  MUFU.EX2 R54, R54 ;  /* 0x0000003600367308 */ /* 0x000e620000000800 */
[----:B------:R-:W-:-:S02]  /*6080*/  FADD.FTZ R38, R35, R38 ;  /* 0x0000002623267221 */ /* 0x000fc40000010000 */
[----:B------:R-:W-:Y:S02]  /*6090*/  FFMA.FTZ R26, R28, c[0x0][0x23c], -R25 ;  /* 0x00008f001c1a7a23 */ /* 0x000fe40000010819 */
[----:B------:R-:W-:Y:S02]  /*60a0*/  F2FP.BF16.PACK_AB R10, R5, R6 ;  /* 0x00000006050a723e */ /* 0x000fe400000010ff */
[----:B----4-:R-:W-:Y:S01]  /*60b0*/  F2FP.BF16.PACK_AB R11, R4, R27 ;  /* 0x0000001b040b723e */ /* 0x010fe200000010ff */
[----:B------:R-:W-:Y:S01]  /*60c0*/  MUFU.EX2 R55, R55 ;  /* 0x0000003700377308 */ /* 0x000fe20000000800 */
[----:B------:R-:W-:-:S04]  /*60d0*/  FADD.FTZ R27, R27, R38 ;  /* 0x000000261b1b7221 */ /* 0x000fc80000010000 */
[----:B------:R-:W-:Y:S01]  /*60e0*/  FADD.FTZ R4, R4, R27 ;  /* 0x0000001b04047221 */ /* 0x000fe20000010000 */
        /* <DEDUP_REMOVED lines=9> */
[----:B------:R-:W-:Y:S08]  /*6180*/  MUFU.EX2 R51, R51 ;  /* 0x0000003300337308 */ /* 0x000ff00000000800 */
[----:B------:R-:W5:Y:S08]  /*6190*/  MUFU.EX2 R48, R48 ;  /* 0x0000003000307308 */ /* 0x000f700000000800 */
[----:B------:R-:W-:Y:S01]  /*61a0*/  MUFU.EX2 R108, R108 ;  /* 0x0000006c006c7308 */ /* 0x000fe20000000800 */
[C---:B--2---:R-:W-:Y:S07]  /*61b0*/  HMMA.16816.F32.BF16 R80, R8.reuse, R12, R80 ;  /* 0x0000000c0850723c */ /* 0x044fee0000041850 */
[----:B------:R-:W2:Y:S01]  /*61c0*/  MUFU.EX2 R103, R103 ;  /* 0x0000006700677308 */ /* 0x000ea20000000800 */
        /* <DEDUP_REMOVED lines=8> */
[----:B-1----:R-:W-:-:S02]  /*6250*/  F2FP.BF16.PACK_AB R8, R54, R57 ;  /* 0x000000393608723e */ /* 0x002fc400000010ff */
[----:B---3--:R-:W-:-:S05]  /*6260*/  F2FP.BF16.PACK_AB R9, R52, R53 ;  /* 0x000000353409723e */ /* 0x008fca00000010ff */
[----:B------:R-:W1:Y:S01]  /*6270*/  MUFU.EX2 R102, R102 ;  /* 0x0000006600667308 */ /* 0x000e620000000800 */
[----:B------:R-:W-:Y:S01]  /*6280*/  F2FP.BF16.PACK_AB R10, R50, R55 ;  /* 0x00000037320a723e */ /* 0x000fe200000010ff */
[----:B------:R-:W-:Y:S01]  /*6290*/  FADD.FTZ R53, R53, R4 ;  /* 0x0000000435357221 */ /* 0x000fe20000010000 */
[----:B-----5:R-:W-:-:S03]  /*62a0*/  F2FP.BF16.PACK_AB R11, R48, R51 ;  /* 0x00000033300b723e */ /* 0x020fc600000010ff */
[----:B------:R-:W-:Y:S02]  /*62b0*/  FADD.FTZ R52, R52, R53 ;  /* 0x0000003534347221 */ /* 0x000fe40000010000 */
[----:B------:R-:W-:Y:S02]  /*62c0*/  MUFU.EX2 R101, R101 ;  /* 0x0000006500657308 */ /* 0x000fe40000000800 */
[----:B------:R-:W-:-:S04]  /*62d0*/  FADD.FTZ R51, R51, R52 ;  /* 0x0000003433337221 */ /* 0x000fc80000010000 */
[----:B------:R-:W-:Y:S01]  /*62e0*/  FADD.FTZ R48, R48, R51 ;  /* 0x0000003330307221 */ /* 0x000fe20000010000 */
[C---:B--2---:R-:W-:Y:S01]  /*62f0*/  HMMA.16816.F32.BF16 R68, R8.reuse, R12, R68 ;  /* 0x0000000c0844723c */ /* 0x044fe20000041844 */
        /* <DEDUP_REMOVED lines=8> */
[----:B------:R-:W-:Y:S08]  /*6380*/  MUFU.EX2 R105, R105 ;  /* 0x0000006900697308 */ /* 0x000ff00000000800 */
[----:B------:R-:W-:Y:S08]  /*6390*/  MUFU.EX2 R118, R118 ;  /* 0x0000007600767308 */ /* 0x000ff00000000800 */
        /* <DEDUP_REMOVED lines=12> */
[----:B-1----:R-:W-:-:S05]  /*6460*/  F2FP.BF16.PACK_AB R9, R102, R107 ;  /* 0x0000006b6609723e */ /* 0x002fca00000010ff */
[----:B------:R-:W1:Y:S01]  /*6470*/  MUFU.EX2 R113, R113 ;  /* 0x0000007100717308 */ /* 0x000e620000000800 */
[----:B------:R-:W-:Y:S01]  /*6480*/  F2FP.BF16.PACK_AB R10, R67, R104 ;  /* 0x00000068430a723e */ /* 0x000fe200000010ff */
[----:B------:R-:W-:Y:S01]  /*6490*/  FADD.FTZ R107, R107, R48 ;  /* 0x000000306b6b7221 */ /* 0x000fe20000010000 */
[----:B--2---:R-:W-:-:S03]  /*64a0*/  F2FP.BF16.PACK_AB R11, R60, R101 ;  /* 0x000000653c0b723e */ /* 0x004fc600000010ff */
[----:B------:R-:W-:Y:S02]  /*64b0*/  FADD.FTZ R102, R102, R107 ;  /* 0x0000006b66667221 */ /* 0x000fe40000010000 */
[----:B------:R-:W-:Y:S02]  /*64c0*/  MUFU.EX2 R65, R65 ;  /* 0x0000004100417308 */ /* 0x000fe40000000800 */
[----:B------:R-:W-:-:S04]  /*64d0*/  FADD.FTZ R101, R101, R102 ;  /* 0x0000006665657221 */ /* 0x000fc80000010000 */
[----:B------:R-:W-:Y:S01]  /*64e0*/  FADD.FTZ R101, R60, R101 ;  /* 0x000000653c657221 */ /* 0x000fe20000010000 */
[C---:B---3--:R-:W-:Y:S01]  /*64f0*/  HMMA.16816.F32.BF16 R68, R8.reuse, R12, R68 ;  /* 0x0000000c0844723c */ /* 0x048fe20000041844 */
[----:B------:R-:W-:Y:S07]  /*6500*/  MUFU.EX2 R110, R110 ;  /* 0x0000006e006e7308 */ /* 0x000fee0000000800 */
        /* <DEDUP_REMOVED lines=20> */
[----:B------:R-:W-:-:S02]  /*6650*/  F2FP.BF16.PACK_AB R8, R128, R115 ;  /* 0x000000738008723e */ /* 0x000fc400000010ff */
[----:B------:R-:W-:-:S05]  /*6660*/  F2FP.BF16.PACK_AB R9, R109, R130 ;  /* 0x000000826d09723e */ /* 0x000fca00000010ff */
[----:B------:R-:W2:Y:S01]  /*6670*/  MUFU.EX2 R47, R47 ;  /* 0x0000002f002f7308 */ /* 0x000ea20000000800 */
[----:B------:R-:W-:Y:S01]  /*6680*/  F2FP.BF16.PACK_AB R10, R118, R105 ;  /* 0x00000069760a723e */ /* 0x000fe200000010ff */
[----:B------:R-:W-:Y:S01]  /*6690*/  FADD.FTZ R130, R130, R101 ;  /* 0x0000006582827221 */ /* 0x000fe20000010000 */
[----:B-----5:R-:W-:-:S03]  /*66a0*/  F2FP.BF16.PACK_AB R11, R106, R111 ;  /* 0x0000006f6a0b723e */ /* 0x020fc600000010ff */
[----:B------:R-:W-:Y:S02]  /*66b0*/  FADD.FTZ R130, R109, R130 ;  /* 0x000000826d827221 */ /* 0x000fe40000010000 */
[----:B------:R-:W-:Y:S02]  /*66c0*/  MUFU.EX2 R36, R36 ;  /* 0x0000002400247308 */ /* 0x000fe40000000800 */
[----:B------:R-:W-:-:S04]  /*66d0*/  FADD.FTZ R111, R111, R130 ;  /* 0x000000826f6f7221 */ /* 0x000fc80000010000 */
[----:B------:R-:W-:Y:S01]  /*66e0*/  FADD.FTZ R106, R106, R111 ;  /* 0x0000006f6a6a7221 */ /* 0x000fe20000010000 */
[C---:B-1----:R-:W-:Y:S01]  /*66f0*/  HMMA.16816.F32.BF16 R68, R8.reuse, R12, R68 ;  /* 0x0000000c0844723c */ /* 0x042fe20000041844 */
[----:B------:R-:W-:Y:S07]  /*6700*/  MUFU.EX2 R29, R29 ;  /* 0x0000001d001d7308 */ /* 0x000fee0000000800 */
[C---:B------:R-:W-:Y:S01]  /*6710*/  HMMA.16816.F32.BF16 R72, R8.reuse, R14, R72 ;  /* 0x0000000e0848723c */ /* 0x040fe20000041848 */
[----:B------:R-:W1:Y:S01]  /*6720*/  LDSM.16.MT88.4 R12, [R160+0x8000] ;  /* 0x00800000a00c783b */ /* 0x000e620000004200 */
[----:B------:R-:W-:Y:S06]  /*6730*/  MUFU.EX2 R191, R191 ;  /* 0x000000bf00bf7308 */ /* 0x000fec0000000800 */
[C---:B--2---:R-:W-:Y:S02]  /*6740*/  HMMA.16816.F32.BF16 R96, R8.reuse, R16, R96 ;  /* 0x000000100860723c */ /* 0x044fe40000041860 */
[----:B------:R-:W-:Y:S06]  /*6750*/  MUFU.EX2 R30, R30 ;  /* 0x0000001e001e7308 */ /* 0x000fec0000000800 */
[C---:B------:R-:W-:Y:S01]  /*6760*/  HMMA.16816.F32.BF16 R92, R8.reuse, R18, R92 ;  /* 0x00000012085c723c */ /* 0x040fe2000004185c */
[----:B------:R-:W2:Y:S01]  /*6770*/  LDSM.16.MT88.4 R16, [R161+0x8000] ;  /* 0x00800000a110783b */ /* 0x000ea20000004200 */
[----:B------:R-:W-:Y:S08]  /*6780*/  MUFU.EX2 R31, R31 ;  /* 0x0000001f001f7308 */ /* 0x000ff00000000800 */
[----:B------:R-:W-:Y:S01]  /*6790*/  MUFU.EX2 R26, R26 ;  /* 0x0000001a001a7308 */ /* 0x000fe20000000800 */
[C---:B-1----:R-:W-:Y:S08]  /*67a0*/  HMMA.16816.F32.BF16 R80, R8.reuse, R12, R80 ;  /* 0x0000000c0850723c */ /* 0x042ff00000041850 */
[C---:B------:R-:W-:Y:S01]  /*67b0*/  HMMA.16816.F32.BF16 R84, R8.reuse, R14, R84 ;  /* 0x0000000e0854723c */ /* 0x040fe20000041854 */
[----:B------:R-:W1:Y:S07]  /*67c0*/  LDSM.16.MT88.4 R12, [R164+0x8800] ;  /* 0x00880000a40c783b */ /* 0x000e6e0000004200 */
[C---:B--2---:R-:W-:Y:S08]  /*67d0*/  HMMA.16816.F32.BF16 R76, R8.reuse, R16, R76 ;  /* 0x00000010084c723c */ /* 0x044ff0000004184c */
[----:B------:R-:W-:Y:S01]  /*67e0*/  HMMA.16816.F32.BF16 R88, R8, R18, R88 ;  /* 0x000000120858723c */ /* 0x000fe20000041858 */
[----:B------:R-:W2:Y:S06]  /*67f0*/  LDSM.16.MT88.4 R16, [R161+0x8800] ;  /* 0x00880000a110783b */ /* 0x000eac0000004200 */
[----:B------:R-:W-:-:S02]  /*6800*/  F2FP.BF16.PACK_AB R8, R113, R112 ;  /* 0x000000707108723e */ /* 0x000fc400000010ff */
[----:B---3--:R-:W-:Y:S01]  /*6810*/  F2FP.BF16.PACK_AB R9, R58, R119 ;  /* 0x000000773a09723e */ /* 0x008fe200000010ff */
[----:B------:R-:W-:Y:S01]  /*6820*/  FADD.FTZ R119, R119, R106 ;  /* 0x0000006a77777221 */ /* 0x000fe20000010000 */
[----:B------:R-:W-:Y:S02]  /*6830*/  F2FP.BF16.PACK_AB R10, R110, R65 ;  /* 0x000000416e0a723e */ /* 0x000fe400000010ff */
[----:B------:R-:W-:Y:S01]  /*6840*/  F2FP.BF16.PACK_AB R11, R56, R59 ;  /* 0x0000003b380b723e */ /* 0x000fe200000010ff */
[----:B------:R-:W-:-:S04]  /*6850*/  FADD.FTZ R58, R58, R119 ;  /* 0x000000773a3a7221 */ /* 0x000fc80000010000 */
[----:B------:R-:W-:Y:S02]  /*6860*/  FADD.FTZ R59, R59, R58 ;  /* 0x0000003a3b3b7221 */ /* 0x000fe40000010000 */
[----:B------:R-:W-:Y:S02]  /*6870*/  HMMA.16816.F32.BF16 R68, R8, R20, R68 ;  /* 0x000000140844723c */ /* 0x000fe40000041844 */
[----:B------:R-:W-:-:S06]  /*6880*/  FADD.FTZ R59, R56, R59 ;  /* 0x0000003b383b7221 */ /* 0x000fcc0000010000 */
[C---:B-1----:R-:W-:Y:S08]  /*6890*/  HMMA.16816.F32.BF16 R96, R8.reuse, R12, R96 ;  /* 0x0000000c0860723c */ /* 0x042ff00000041860 */
[C---:B------:R-:W-:Y:S01]  /*68a0*/  HMMA.16816.F32.BF16 R92, R8.reuse, R14, R92 ;  /* 0x0000000e085c723c */ /* 0x040fe2000004185c */
[----:B------:R-:W1:Y:S07]  /*68b0*/  LDSM.16.MT88.4 R12, [R160+0x8800] ;  /* 0x00880000a00c783b */ /* 0x000e6e0000004200 */
[C---:B--2---:R-:W-:Y:S08]  /*68c0*/  HMMA.16816.F32.BF16 R76, R8.reuse, R16, R76 ;  /* 0x00000010084c723c */ /* 0x044ff0000004184c */
        /* <DEDUP_REMOVED lines=9> */
[----:B------:R-:W3:Y:S01]  /*6960*/  MUFU.EX2 R39, R42 ;  /* 0x0000002a00277308 */ /* 0x000ee20000000800 */
[----:B----4-:R-:W-:Y:S01]  /*6970*/  F2FP.BF16.PACK_AB R10, R62, R43 ;  /* 0x0000002b3e0a723e */ /* 0x010fe200000010ff */
[----:B------:R-:W-:-:S04]  /*6980*/  FADD.FTZ R40, R40, R9 ;  /* 0x0000000928287221 */ /* 0x000fc80000010000 */
[----:B------:R-:W-:Y:S02]  /*6990*/  FADD.FTZ R9, R37, R40 ;  /* 0x0000002825097221 */ /* 0x000fe40000010000 */
[--C-:B------:R-:W-:Y:S02]  /*69a0*/  FFMA.FTZ R37, R33, c[0x0][0x23c], -R34.reuse ;  /* 0x00008f0021257a23 */ /* 0x100fe40000010822 */
[----:B------:R-:W-:Y:S02]  /*69b0*/  FFMA.FTZ R33, R32, c[0x0][0x23c], -R34 ;  /* 0x00008f0020217a23 */ /* 0x000fe40000010822 */
[----:B------:R-:W-:Y:S01]  /*69c0*/  FADD.FTZ R34, R6, R9 ;  /* 0x0000000906227221 */ /* 0x000fe20000010000 */
[----:B------:R-:W-:Y:S01]  /*69d0*/  F2FP.BF16.PACK_AB R9, R47, R46 ;  /* 0x0000002e2f09723e */ /* 0x000fe200000010ff */
[----:B------:R-:W4:Y:S01]  /*69e0*/  MUFU.EX2 R32, R37 ;  /* 0x0000002500207308 */ /* 0x000f220000000800 */
[----:B------:R-:W-:Y:S01]  /*69f0*/  FADD.FTZ R46, R46, R59 ;  /* 0x0000003b2e2e7221 */ /* 0x000fe20000010000 */
[----:B---3--:R-:W-:Y:S01]  /*6a00*/  F2FP.BF16.PACK_AB R11, R36, R39 ;  /* 0x00000027240b723e */ /* 0x008fe200000010ff */
[----:B------:R-:W-:-:S02]  /*6a10*/  FADD.FTZ R34, R5, R34 ;  /* 0x0000002205227221 */ /* 0x000fc40000010000 */
[----:B------:R-:W-:Y:S02]  /*6a20*/  FFMA.FTZ R5, R24, c[0x0][0x23c], -R25 ;  /* 0x00008f0018057a23 */ /* 0x000fe40000010819 */
[----:B------:R-:W-:Y:S01]  /*6a30*/  FADD.FTZ R57, R57, R34 ;  /* 0x0000002239397221 */ /* 0x000fe20000010000 */
[----:B------:R-:W3:Y:S01]  /*6a40*/  MUFU.EX2 R6, R33 ;  /* 0x0000002100067308 */ /* 0x000ee20000000800 */
[C---:B--2---:R-:W-:Y:S01]  /*6a50*/  HMMA.16816.F32.BF16 R96, R8.reuse, R16, R96 ;  /* 0x000000100860723c */ /* 0x044fe20000041860 */
[----:B------:R-:W-:Y:S02]  /*6a60*/  FADD.FTZ R46, R47, R46 ;  /* 0x0000002e2f2e7221 */ /* 0x000fe40000010000 */
[----:B------:R-:W-:Y:S02]  /*6a70*/  FADD.FTZ R54, R54, R57 ;  /* 0x0000003936367221 */ /* 0x000fe40000010000 */
[----:B------:R-:W-:Y:S02]  /*6a80*/  FADD.FTZ R39, R39, R46 ;  /* 0x0000002e27277221 */ /* 0x000fe40000010000 */
[----:B------:R-:W2:Y:S01]  /*6a90*/  MUFU.EX2 R5, R5 ;  /* 0x0000000500057308 */ /* 0x000ea20000000800 */
[----:B------:R-:W-:Y:S01]  /*6aa0*/  HMMA.16816.F32.BF16 R92, R8, R18, R92 ;  /* 0x00000012085c723c */ /* 0x000fe2000004185c */
[----:B------:R-:W5:Y:S01]  /*6ab0*/  LDSM.16.MT88.4 R16, [R160+0x9000] ;  /* 0x00900000a010783b */ /* 0x000f620000004200 */
        /* <DEDUP_REMOVED lines=13> */
[C---:B------:R-:W-:Y:S01]  /*6b90*/  HMMA.16816.F32.BF16 R88, R8.reuse, R22, R88 ;  /* 0x000000160858723c */ /* 0x040fe20000041858 */
[----:B------:R-:W1:Y:S07]  /*6ba0*/  LDSM.16.MT88.4 R20, [R162+0x9800] ;  /* 0x00980000a214783b */ /* 0x000e6e0000004200 */
[C---:B-----5:R-:W-:Y:S08]  /*6bb0*/  HMMA.16816.F32.BF16 R80, R8.reuse, R16, R80 ;  /* 0x000000100850723c */ /* 0x060ff00000041850 */
[----:B------:R-:W-:Y:S01]  /*6bc0*/  HMMA.16816.F32.BF16 R84, R8, R18, R84 ;  /* 0x000000120854723c */ /* 0x000fe20000041854 */
[----:B------:R-:W5:Y:S06]  /*6bd0*/  LDSM.16.MT88.4 R16, [R161+0x9800] ;  /* 0x00980000a110783b */ /* 0x000f6c0000004200 */
[----:B----4-:R-:W-:-:S02]  /*6be0*/  F2FP.BF16.PACK_AB R8, R29, R32 ;  /* 0x000000201d08723e */ /* 0x010fc400000010ff */
[----:B------:R-:W-:Y:S01]  /*6bf0*/  F2FP.BF16.PACK_AB R9, R31, R30 ;  /* 0x0000001e1f09723e */ /* 0x000fe200000010ff */
[----:B------:R-:W-:Y:S01]  /*6c00*/  FADD.FTZ R30, R30, R39 ;  /* 0x000000271e1e7221 */ /* 0x000fe20000010000 */
[----:B---3--:R-:W-:Y:S02]  /*6c10*/  F2FP.BF16.PACK_AB R10, R191, R6 ;  /* 0x00000006bf0a723e */ /* 0x008fe400000010ff */
[----:B--2---:R-:W-:Y:S01]  /*6c20*/  F2FP.BF16.PACK_AB R11, R5, R26 ;  /* 0x0000001a050b723e */ /* 0x004fe200000010ff */
[----:B------:R-:W-:-:S04]  /*6c30*/  FADD.FTZ R31, R31, R30 ;  /* 0x0000001e1f1f7221 */ /* 0x000fc80000010000 */
[----:B------:R-:W-:Y:S02]  /*6c40*/  FADD.FTZ R26, R26, R31 ;  /* 0x0000001f1a1a7221 */ /* 0x000fe40000010000 */
[----:B-1----:R-:W-:Y:S02]  /*6c50*/  HMMA.16816.F32.BF16 R96, R8, R12, R96 ;  /* 0x0000000c0860723c */ /* 0x002fe40000041860 */
[----:B------:R-:W-:-:S06]  /*6c60*/  FADD.FTZ R192, R5, R26 ;  /* 0x0000001a05c07221 */ /* 0x000fcc0000010000 */
[C---:B------:R-:W-:Y:S01]  /*6c70*/  HMMA.16816.F32.BF16 R92, R8.reuse, R14, R92 ;  /* 0x0000000e085c723c */ /* 0x040fe2000004185c */
[----:B------:R-:W1:Y:S07]  /*6c80*/  LDSM.16.MT88.4 R12, [R160+0x9800] ;  /* 0x00980000a00c783b */ /* 0x000e6e0000004200 */
[C---:B------:R-:W-:Y:S07]  /*6c90*/  HMMA.16816.F32.BF16 R68, R8.reuse, R20, R68 ;  /* 0x000000140844723c */ /* 0x040fee0000041844 */
[----:B------:R-:W-:Y:S01]  /*6ca0*/  FADD.FTZ R21, R105, R128 ;  /* 0x0000008069157221 */ /* 0x000fe20000010000 */
[----:B------:R-:W-:Y:S03]  /*6cb0*/  HMMA.16816.F32.BF16 R72, R8, R22, R72 ;  /* 0x000000160848723c */ /* 0x000fe60000041848 */
[----:B------:R-:W-:-:S04]  /*6cc0*/  FADD.FTZ R21, R118, R21 ;  /* 0x0000001576157221 */ /* 0x000fc80000010000 */
[----:B------:R-:W-:Y:S01]  /*6cd0*/  FADD.FTZ R4, R112, R21 ;  /* 0x0000001570047221 */ /* 0x000fe20000010000 */
[----:B-----5:R-:W-:Y:S03]  /*6ce0*/  HMMA.16816.F32.BF16 R76, R8, R16, R76 ;  /* 0x00000010084c723c */ /* 0x020fe6000004184c */
        /* <DEDUP_REMOVED lines=77> */
.L_x_7192:
[----:B------:R-:W-:-:S04]  /*71c0*/  LEA R4, -R7, RZ, 0x7 ;  /* 0x000000ff07047211 */ /* 0x000fc800078e39ff */
[----:B------:R-:W-:Y:S02]  /*71d0*/  SHF.R.S32.HI R5, RZ, 0x1f, R4 ;  /* 0x0000001fff057819 */ /* 0x000fe40000011404 */
.L_x_7193:
[----:B------:R-:W-:Y:S01]  /*71e0*/  ISETP.GE.AND P1, PT, R180, c[0x0][0x220], PT ;  /* 0x00008800b4007a0c */ /* 0x000fe20003f26270 */
[----:B------:R-:W-:Y:S01]  /*71f0*/  IMAD.SHL.U32 R118, R178, 0x80, RZ ;  /* 0x00000080b2767824 */ /* 0x000fe200078e00ff */
[----:B------:R-:W-:-:S04]  /*7200*/  LEA R194, P6, R4, R194, 0x1 ;  /* 0x000000c204c27211 */ /* 0x000fc800078c08ff */
[----:B------:R-:W-:Y:S02]  /*7210*/  LEA.HI.X R193, R4, R193, R5, 0x1, P6 ;  /* 0x000000c104c17211 */ /* 0x000fe400030f0c05 */
[----:B------:R-:W-:-:S05]  /*7220*/  LOP3.LUT R141, R118, R177, RZ, 0xfc, !PT ;  /* 0x000000b1768d7212 */ /* 0x000fca00078efcff */
[--C-:B------:R-:W-:Y:S01]  /*7230*/  @!P1 IMAD.MOV.U32 R124, RZ, RZ, R126.reuse ;  /* 0x000000ffff7c9224 */ /* 0x100fe200078e007e */
[CC--:B------:R-:W-:Y:S01]  /*7240*/  @!P1 LEA R9, P3, R7.reuse, R126.reuse, 0x5 ;  /* 0x0000007e07099211 */ /* 0x0c0fe200078628ff */
[----:B------:R-:W-:Y:S01]  /*7250*/  @!P1 IMAD.MOV.U32 R8, RZ, RZ, c[0x0][0x1a4] ;  /* 0x00006900ff089624 */ /* 0x000fe200078e00ff */
[CC--:B------:R-:W-:Y:S01]  /*7260*/  @!P1 LEA R11, P2, R7.reuse, R126.reuse, 0x6 ;  /* 0x0000007e070b9211 */ /* 0x0c0fe200078430ff */
[----:B------:R-:W-:Y:S01]  /*7270*/  @!P1 IMAD.MOV.U32 R10, RZ, RZ, c[0x0][0x1a4] ;  /* 0x00006900ff0a9624 */ /* 0x000fe200078e00ff */
        /* <DEDUP_REMOVED lines=13> */
[----:B------:R-:W-:Y:S01]  /*7350*/  @!P1 IMAD.MOV.U32 R12, RZ, RZ, c[0x0][0x1a4] ;  /* 0x00006900ff0c9624 */ /* 0x000fe200078e00ff */
[----:B------:R-:W-:Y:S01]  /*7360*/  @!P1 IADD3 R13, P3, R4, R18, RZ ;  /* 0x00000012040d9210 */ /* 0x000fe20007f7e0ff */
[----:B------:R-:W-:Y:S01]  /*7370*/  @!P1 IMAD.WIDE.U32 R16, R7, 0x50, R16 ;  /* 0x0000005007109825 */ /* 0x000fe200078e0010 */
[----:B------:R-:W-:-:S03]  /*7380*/  @!P1 LEA.HI.X R23, R6, c[0x0][0x174], R125, 0x1, P2 ;  /* 0x00005d0006179a11 */ /* 0x000fc600010f0c7d */
[----:B------:R-:W-:Y:S01]  /*7390*/  @!P1 IMAD.WIDE.U32 R14, R7, 0x60, R14 ;  /* 0x00000060070e9825 */ /* 0x000fe200078e000e */
[----:B------:R-:W-:-:S03]  /*73a0*/  @!P1 IADD3 R6, P2, R4, R16, RZ ;  /* 0x0000001004069210 */ /* 0x000fc60007f5e0ff */
[----:B------:R-:W-:-:S04]  /*73b0*/  @!P1 IMAD.WIDE.U32 R20, R7, 0x70, R20 ;  /* 0x0000007007149825 */ /* 0x000fc800078e0014 */
[----:B------:R-:W-:Y:S02]  /*73c0*/  @!P1 IMAD.MOV.U32 R7, RZ, RZ, c[0x0][0x1a4] ;  /* 0x00006900ff079624 */ /* 0x000fe400078e00ff */
[----:B------:R-:W-:Y:S02]  /*73d0*/  @!P1 IMAD R12, R12, 0x30, RZ ;  /* 0x000000300c0c9824 */ /* 0x000fe400078e02ff */
[----:B------:R-:W-:Y:S02]  /*73e0*/  @!P1 IMAD R7, R7, 0x50, RZ ;  /* 0x0000005007079824 */ /* 0x000fe400078e02ff */
[----:B------:R-:W-:Y:S01]  /*73f0*/  @!P1 IMAD.MOV.U32 R16, RZ, RZ, c[0x0][0x1a4] ;  /* 0x00006900ff109624 */ /* 0x000fe200078e00ff */
[C---:B------:R-:W-:Y:S01]  /*7400*/  @!P1 IADD3.X R18, R5.reuse, R19, R12, P3, !PT ;  /* 0x0000001305129210 */ /* 0x040fe20001ffe40c */
[----:B------:R-:W-:Y:S01]  /*7410*/  @!P1 IMAD.MOV.U32 R12, RZ, RZ, c[0x0][0x1a4] ;  /* 0x00006900ff0c9624 */ /* 0x000fe200078e00ff */
[----:B------:R-:W-:Y:S01]  /*7420*/  @!P1 IADD3 R9, P3, R4, R9, RZ ;  /* 0x0000000904099210 */ /* 0x000fe20007f7e0ff */
[----:B------:R-:W-:Y:S01]  /*7430*/  @!P1 IMAD R16, R16, 0x60, RZ ;  /* 0x0000006010109824 */ /* 0x000fe200078e02ff */
[C---:B------:R-:W-:Y:S01]  /*7440*/  @!P1 IADD3.X R7, R5.reuse, R17, R7, P2, !PT ;  /* 0x0000001105079210 */ /* 0x040fe200017fe407 */
[----:B------:R-:W-:Y:S01]  /*7450*/  @!P1 IMAD R12, R12, 0x70, RZ ;  /* 0x000000700c0c9824 */ /* 0x000fe200078e02ff */
[C---:B------:R-:W-:Y:S01]  /*7460*/  @!P1 IADD3 R11, P2, R4.reuse, R11, RZ ;  /* 0x0000000b040b9210 */ /* 0x040fe20007f5e0ff */
[----:B------:R-:W-:Y:S01]  /*7470*/  @!P1 IMAD.X R8, R5, 0x1, R8, P3 ;  /* 0x0000000105089824 */ /* 0x000fe200018e0608 */
[C---:B------:R-:W-:Y:S01]  /*7480*/  @!P1 IADD3 R14, P3, R4.reuse, R14, RZ ;  /* 0x0000000e040e9210 */ /* 0x040fe20007f7e0ff */
[----:B------:R-:W-:Y:S01]  /*7490*/  @!P1 IMAD.MOV.U32 R195, RZ, RZ, R193 ;  /* 0x000000ffffc39224 */ /* 0x000fe200078e00c1 */
[----:B------:R-:W-:Y:S01]  /*74a0*/  @!P1 LEA R24, P5, R9, c[0x0][0x170], 0x1 ;  /* 0x00005c0009189a11 */ /* 0x000fe200078a08ff */
[----:B------:R-:W-:Y:S01]  /*74b0*/  @!P1 IMAD.X R10, R5, 0x1, R10, P2 ;  /* 0x00000001050a9824 */ /* 0x000fe200010e060a */
[----:B------:R-:W-:-:S02]  /*74c0*/  @!P1 IADD3 R4, P2, R4, R20, RZ ;  /* 0x0000001404049210 */ /* 0x000fc40007f5e0ff */
[----:B------:R-:W-:Y:S01]  /*74d0*/  @!P1 LEA R20, P4, R11, c[0x0][0x170], 0x1 ;  /* 0x00005c000b149a11 */ /* 0x000fe200078808ff */
[----:B------:R-:W-:Y:S01]  /*74e0*/  @!PT LDS RZ, [RZ] ;  /* 0x00000000fffff984 */ /* 0x000fe20000000800 */
[----:B------:R-:W-:Y:S01]  /*74f0*/  @!PT LDS RZ, [RZ] ;  /* 0x00000000fffff984 */ /* 0x000fe20000000800 */
[----:B------:R-:W-:Y:S01]  /*7500*/  @!PT LDS RZ, [RZ] ;  /* 0x00000000fffff984 */ /* 0x000fe20000000800 */
[----:B------:R1:W-:Y:S01]  /*7510*/  @!P1 LDGSTS.E.BYPASS.LTC128B.128 [R179+0x6000], [R194.64] ;  /* 0x06000000c2b39fae */ /* 0x0003e2000b901d46 */
[----:B------:R-:W-:Y:S02]  /*7520*/  @!P1 IADD3.X R15, R5, R16, R15, P3, !PT ;  /* 0x00000010050f9210 */ /* 0x000fe40001ffe40f */
        /* <DEDUP_REMOVED lines=48> */
[----:B------:R-:W1:Y:S04]  /*7830*/  LDSM.16.M88.4 R32, [R169+0x2800] ;  /* 0x00280000a920783b */ /* 0x000e680000000200 */
[----:B---3--:R-:W3:Y:S04]  /*7840*/  LDSM.16.M88.4 R24, [R169+0x3000] ;  /* 0x00300000a918783b */ /* 0x008ee80000000200 */
[----:B------:R-:W-:Y:S04]  /*7850*/  LDSM.16.M88.4 R100, [R168] ;  /* 0x00000000a864783b */ /* 0x000fe80000000200 */
[----:B--2---:R-:W2:Y:S04]  /*7860*/  LDSM.16.M88.4 R20, [R163+0x2000] ;  /* 0x00200000a314783b */ /* 0x004ea80000000200 */
[----:B----4-:R-:W4:Y:S04]  /*7870*/  LDSM.16.M88.4 R16, [R169+0x3800] ;  /* 0x00380000a910783b */ /* 0x010f280000000200 */
[----:B-----5:R-:W5:Y:S04]  /*7880*/  LDSM.16.M88.4 R12, [R163+0x2800] ;  /* 0x00280000a30c783b */ /* 0x020f680000000200 */
[----:B-1----:R-:W1:Y:S04]  /*7890*/  LDSM.16.M88.4 R8, [R169+0x4000] ;  /* 0x00400000a908783b */ /* 0x002e680000000200 */
[----:B------:R-:W1:Y:S04]  /*78a0*/  LDSM.16.M88.4 R4, [R163+0x3000] ;  /* 0x00300000a304783b */ /* 0x000e680000000200 */
        /* <DEDUP_REMOVED lines=16> */
[C---:B-----5:R-:W-:Y:S08]  /*79b0*/  HMMA.16816.F32.BF16 R36, R100.reuse, R12, R36 ;  /* 0x0000000c6424723c */ /* 0x060ff00000041824 */
[----:B------:R-:W-:Y:S08]  /*79c0*/  HMMA.16816.F32.BF16 R32, R100, R14, R32 ;  /* 0x0000000e6420723c */ /* 0x000ff00000041820 */
[C---:B------:R-:W-:Y:S08]  /*79d0*/  HMMA.16816.F32.BF16 R16, R48.reuse, R18, RZ ;  /* 0x000000123010723c */ /* 0x040ff000000418ff */
[C---:B-1----:R-:W-:Y:S08]  /*79e0*/  HMMA.16816.F32.BF16 R12, R48.reuse, R8, RZ ;  /* 0x00000008300c723c */ /* 0x042ff000000418ff */
        /* <DEDUP_REMOVED lines=53> */
[C---:B--2---:R-:W-:Y:S08]  /*7d40*/  HMMA.16816.F32.BF16 R4, R108.reuse, R112, R4 ;  /* 0x000000706c04723c */ /* 0x044ff00000041804 */
[C---:B------:R-:W-:Y:S08]  /*7d50*/  HMMA.16816.F32.BF16 R64, R108.reuse, R114, R64 ;  /* 0x000000726c40723c */ /* 0x040ff00000041840 */
[C---:B-1----:R-:W-:Y:S08]  /*7d60*/  HMMA.16816.F32.BF16 R44, R108.reuse, R100, R44 ;  /* 0x000000646c2c723c */ /* 0x042ff0000004182c */
        /* <DEDUP_REMOVED lines=8> */
[C---:B--2---:R-:W-:Y:S08]  /*7df0*/  HMMA.16816.F32.BF16 R60, R108.reuse, R104, R60 ;  /* 0x000000686c3c723c */ /* 0x044ff0000004183c */
[C---:B------:R-:W-:Y:S08]  /*7e00*/  HMMA.16816.F32.BF16 R56, R108.reuse, R106, R56 ;  /* 0x0000006a6c38723c */ /* 0x040ff00000041838 */
[C---:B-1----:R-:W-:Y:S08]  /*7e10*/  HMMA.16816.F32.BF16 R12, R108.reuse, R100, R12 ;  /* 0x000000646c0c723c */ /* 0x042ff0000004180c */
[----:B------:R-:W-:Y:S01]  /*7e20*/  HMMA.16816.F32.BF16 R8, R108, R102, R8 ;  /* 0x000000666c08723c */ /* 0x000fe20000041808 */
[----:B------:R-:W1:Y:S01]  /*7e30*/  LDSM.16.M88.4 R100, [R152+0x3800] ;  /* 0x003800009864783b */ /* 0x000e620000000200 */
[----:B------:R-:W-:-:S06]  /*7e40*/  DEPBAR.LE SB0, 0x0 ;  /* 0x000080000000791a */ /* 0x000fcc0000000000 */
[C---:B-1----:R-:W-:Y:S07]  /*7e50*/  HMMA.16816.F32.BF16 R48, R108.reuse, R102, R48 ;  /* 0x000000666c30723c */ /* 0x042fee0000041830 */
[----:B------:R-:W-:Y:S01]  /*7e60*/  IADD3 R102, R141, 0x1, RZ ;  /* 0x000000018d667810 */ /* 0x000fe20007ffe0ff */
[----:B------:R-:W-:Y:S03]  /*7e70*/  HMMA.16816.F32.BF16 R52, R108, R100, R52 ;  /* 0x000000646c34723c */ /* 0x000fe60000041834 */
[----:B------:R-:W1:Y:S01]  /*7e80*/  I2F R104, R102 ;  /* 0x0000006600687306 */ /* 0x000e620000201400 */
[----:B------:R-:W-:Y:S01]  /*7e90*/  BAR.SYNC.DEFER_BLOCKING 0x0 ;  /* 0x0000000000007b1d */ /* 0x000fe20000010000 */
[----:B------:R-:W-:-:S02]  /*7ea0*/  ISETP.GE.AND P4, PT, R102, R117, PT ;  /* 0x000000756600720c */ /* 0x000fc40003f86270 */
[----:B------:R-:W-:Y:S02]  /*7eb0*/  LOP3.LUT R101, R118, 0x8, R177, 0xfe, !PT ;  /* 0x0000000876657812 */ /* 0x000fe400078efeb1 */
[----:B------:R-:W-:Y:S02]  /*7ec0*/  IADD3 R100, R141, 0x9, RZ ;  /* 0x000000098d647810 */ /* 0x000fe40007ffe0ff */
[C---:B------:R-:W-:Y:S02]  /*7ed0*/  ISETP.GE.AND P6, PT, R101.reuse, R117, PT ;  /* 0x000000756500720c */ /* 0x040fe40003fc6270 */
[-C--:B------:R-:W-:Y:S02]  /*7ee0*/  ISETP.GE.AND P5, PT, R101, R116.reuse, PT ;  /* 0x000000746500720c */ /* 0x080fe40003fa6270 */
[----:B------:R-:W2:Y:S01]  /*7ef0*/  I2F R101, R101 ;  /* 0x0000006500657306 */ /* 0x000ea20000201400 */
[----:B------:R-:W-:Y:S01]  /*7f00*/  ISETP.GE.AND P2, PT, R102, R116, PT ;  /* 0x000000746600720c */ /* 0x000fe20003f46270 */
[-C--:B-1----:R-:W-:Y:S01]  /*7f10*/  FFMA.FTZ R109, R0, R104.reuse, R45 ;  /* 0x00000068006d7223 */ /* 0x082fe2000001002d */
[----:B------:R-:W-:Y:S01]  /*7f20*/  LOP3.LUT R45, R118, 0x10, R177, 0xfe, !PT ;  /* 0x00000010762d7812 */ /* 0x000fe200078efeb1 */
[----:B------:R-:W-:-:S04]  /*7f30*/  FFMA.FTZ R104, R0, R104, R47 ;  /* 0x0000006800687223 */ /* 0x000fc8000001002f */
[----:B------:R-:W1:Y:S01]  /*7f40*/  I2F R47, R100 ;  /* 0x00000064002f7306 */ /* 0x000e620000201400 */
[----:B------:R-:W-:Y:S02]  /*7f50*/  FSEL R109, R109, -INF , !P4 ;  /* 0xff8000006d6d7808 */ /* 0x000fe40006000000 */
[C---:B------:R-:W-:Y:S02]  /*7f60*/  ISETP.GE.AND P3, PT, R45.reuse, R117, PT ;  /* 0x000000752d00720c */ /* 0x040fe40003f66270 */
[----:B------:R-:W-:Y:S02]  /*7f70*/  ISETP.GE.AND P4, PT, R45, R116, PT ;  /* 0x000000742d00720c */ /* 0x000fe40003f86270 */
[----:B------:R-:W-:Y:S01]  /*7f80*/  FSEL R104, R104, -INF , !P2 ;  /* 0xff80000068687808 */ /* 0x000fe20005000000 */
[CC--:B--2---:R-:W-:Y:S01]  /*7f90*/  FFMA.FTZ R40, R0.reuse, R101.reuse, R40 ;  /* 0x0000006500287223 */ /* 0x0c4fe20000010028 */
[----:B------:R-:W2:Y:S01]  /*7fa0*/  I2F R45, R45 ;  /* 0x0000002d002d7306 */ /* 0x000ea20000201400 */
[----:B------:R-:W-:Y:S01]  /*7fb0*/  FFMA.FTZ R110, R0, R101, R42 ;  /* 0x00000065006e7223 */ /* 0x000fe2000001002a */
[----:B------:R-:W-:-:S02]  /*7fc0*/  IADD3 R42, R141, 0x11, RZ ;  /* 0x000000118d2a7810 */ /* 0x000fc40007ffe0ff */
[----:B------:R-:W-:Y:S02]  /*7fd0*/  FSEL R107, R40, -INF , !P6 ;  /* 0xff800000286b7808 */ /* 0x000fe40007000000 */
[----:B------:R-:W-:Y:S01]  /*7fe0*/  ISETP.GE.AND P2, PT, R100, R117, PT ;  /* 0x000000756400720c */ /* 0x000fe20003f46270 */
[-C--:B-1----:R-:W-:Y:S01]  /*7ff0*/  FFMA.FTZ R113, R0, R47.reuse, R41 ;  /* 0x0000002f00717223 */ /* 0x082fe20000010029 */
[----:B------:R-:W1:Y:S01]  /*8000*/  I2F R40, R42 ;  /* 0x0000002a00287306 */ /* 0x000e620000201400 */
[----:B------:R-:W-:Y:S01]  /*8010*/  LOP3.LUT R41, R118, 0x18, R177, 0xfe, !PT ;  /* 0x0000001876297812 */ /* 0x000fe200078efeb1 */
[----:B------:R-:W-:Y:S01]  /*8020*/  FFMA.FTZ R43, R0, R47, R43 ;  /* 0x0000002f002b7223 */ /* 0x000fe2000001002b */
[-C--:B------:R-:W-:Y:S02]  /*8030*/  ISETP.GE.AND P6, PT, R100, R116.reuse, PT ;  /* 0x000000746400720c */ /* 0x080fe40003fc6270 */
[----:B------:R-:W-:Y:S02]  /*8040*/  FSEL R110, R110, -INF , !P5 ;  /* 0xff8000006e6e7808 */ /* 0x000fe40006800000 */
[----:B------:R-:W-:Y:S01]  /*8050*/  FSEL R113, R113, -INF , !P2 ;  /* 0xff80000071717808 */ /* 0x000fe20005000000 */
[C---:B--2---:R-:W-:Y:S01]  /*8060*/  FFMA.FTZ R47, R0.reuse, R45, R36 ;  /* 0x0000002d002f7223 */ /* 0x044fe20000010024 */
[C---:B------:R-:W-:Y:S01]  /*8070*/  ISETP.GE.AND P5, PT, R41.reuse, R117, PT ;  /* 0x000000752900720c */ /* 0x040fe20003fa6270 */
[----:B------:R-:W-:Y:S01]  /*8080*/  FFMA.FTZ R134, R0, R45, R38 ;  /* 0x0000002d00867223 */ /* 0x000fe20000010026 */
[----:B------:R-:W-:-:S02]  /*8090*/  ISETP.GE.AND P2, PT, R41, R116, PT ;  /* 0x000000742900720c */ /* 0x000fc40003f46270 */
[----:B------:R-:W2:Y:S01]  /*80a0*/  I2F R41, R41 ;  /* 0x0000002900297306 */ /* 0x000ea20000201400 */
[----:B------:R-:W-:Y:S02]  /*80b0*/  FSEL R36, R43, -INF , !P6 ;  /* 0xff8000002b247808 */ /* 0x000fe40007000000 */
[----:B------:R-:W-:Y:S02]  /*80c0*/  IADD3 R38, R141, 0x19, RZ ;  /* 0x000000198d267810 */ /* 0x000fe40007ffe0ff */
[----:B------:R-:W-:Y:S01]  /*80d0*/  FSEL R43, R47, -INF , !P3 ;  /* 0xff8000002f2b7808 */ /* 0x000fe20005800000 */
[----:B-1----:R-:W-:Y:S01]  /*80e0*/  FFMA.FTZ R47, R0, R40, R37 ;  /* 0x00000028002f7223 */ /* 0x002fe20000010025 */
[----:B------:R-:W-:Y:S01]  /*80f0*/  ISETP.GE.AND P3, PT, R42, R116, PT ;  /* 0x000000742a00720c */ /* 0x000fe20003f66270 */
[----:B------:R-:W-:Y:S01]  /*8100*/  FFMA.FTZ R40, R0, R40, R39 ;  /* 0x0000002800287223 */ /* 0x000fe20000010027 */
[----:B------:R-:W-:Y:S01]  /*8110*/  ISETP.GE.AND P6, PT, R42, R117, PT ;  /* 0x000000752a00720c */ /* 0x000fe20003fc6270 */
[----:B------:R-:W1:Y:S01]  /*8120*/  I2F R39, R38 ;  /* 0x0000002600277306 */ /* 0x000e620000201400 */
[----:B------:R-:W-:-:S02]  /*8130*/  LOP3.LUT R37, R118, 0x20, R177, 0xfe, !PT ;  /* 0x0000002076257812 */ /* 0x000fc400078efeb1 */
[----:B------:R-:W-:Y:S02]  /*8140*/  FSEL R40, R40, -INF , !P3 ;  /* 0xff80000028287808 */ /* 0x000fe40005800000 */
[----:B------:R-:W-:Y:S01]  /*8150*/  ISETP.GE.AND P3, PT, R38, R117, PT ;  /* 0x000000752600720c */ /* 0x000fe20003f66270 */
[-C--:B--2---:R-:W-:Y:S01]  /*8160*/  FFMA.FTZ R32, R0, R41.reuse, R32 ;  /* 0x0000002900207223 */ /* 0x084fe20000010020 */
[----:B------:R-:W-:Y:S01]  /*8170*/  FSEL R134, R134, -INF , !P4 ;  /* 0xff80000086867808 */ /* 0x000fe20006000000 */
[----:B------:R-:W-:Y:S01]  /*8180*/  FFMA.FTZ R126, R0, R41, R34 ;  /* 0x00000029007e7223 */ /* 0x000fe20000010022 */
[----:B------:R-:W-:Y:S02]  /*8190*/  IADD3 R34, R141, 0x21, RZ ;  /* 0x000000218d227810 */ /* 0x000fe40007ffe0ff */
[----:B------:R-:W-:Y:S02]  /*81a0*/  FSEL R45, R32, -INF , !P5 ;  /* 0xff800000202d7808 */ /* 0x000fe40006800000 */
[----:B------:R-:W-:Y:S01]  /*81b0*/  ISETP.GE.AND P5, PT, R38, R116, PT ;  /* 0x000000742600720c */ /* 0x000fe20003fa6270 */
[----:B------:R-:W2:Y:S01]  /*81c0*/  I2F R32, R34 ;  /* 0x0000002200207306 */ /* 0x000ea20000201400 */
[----:B------:R-:W-:Y:S01]  /*81d0*/  FSEL R47, R47, -INF , !P6 ;  /* 0xff8000002f2f7808 */ /* 0x000fe20007000000 */
[-C--:B-1----:R-:W-:Y:S01]  /*81e0*/  FFMA.FTZ R33, R0, R39.reuse, R33 ;  /* 0x0000002700217223 */ /* 0x082fe20000010021 */
[----:B------:R-:W-:Y:S01]  /*81f0*/  LOP3.LUT R38, R118, 0x28, R177, 0xfe, !PT ;  /* 0x0000002876267812 */ /* 0x000fe200078efeb1 */
[----:B------:R-:W-:Y:S01]  /*8200*/  FFMA.FTZ R35, R0, R39, R35 ;  /* 0x0000002700237223 */ /* 0x000fe20000010023 */
[----:B------:R-:W-:-:S02]  /*8210*/  ISETP.GE.AND P4, PT, R37, R117, PT ;  /* 0x000000752500720c */ /* 0x000fc40003f86270 */
[----:B------:R-:W-:Y:S02]  /*8220*/  ISETP.GE.AND P6, PT, R37, R116, PT ;  /* 0x000000742500720c */ /* 0x000fe40003fc6270 */
[----:B------:R-:W1:Y:S01]  /*8230*/  I2F R37, R37 ;  /* 0x0000002500257306 */ /* 0x000e620000201400 */
[----:B------:R-:W-:Y:S02]  /*8240*/  FSEL R41, R33, -INF , !P3 ;  /* 0xff80000021297808 */ /* 0x000fe40005800000 */
[----:B------:R-:W-:Y:S02]  /*8250*/  FSEL R42, R35, -INF , !P5 ;  /* 0xff800000232a7808 */ /* 0x000fe40006800000 */
[----:B------:R-:W-:Y:S01]  /*8260*/  ISETP.GE.AND P5, PT, R34, R117, PT ;  /* 0x000000752200720c */ /* 0x000fe20003fa6270 */
[-C--:B--2---:R-:W-:Y:S02]  /*8270*/  FFMA.FTZ R139, R0, R32.reuse, R29 ;  /* 0x00000020008b7223 */ /* 0x084fe4000001001d */
[----:B------:R-:W2:Y:S01]  /*8280*/  I2F R33, R38 ;  /* 0x0000002600217306 */ /* 0x000ea20000201400 */
[----:B------:R-:W-:Y:S01]  /*8290*/  LOP3.LUT R29, R118, 0x30, R177, 0xfe, !PT ;  /* 0x00000030761d7812 */ /* 0x000fe200078efeb1 */
[----:B------:R-:W-:Y:S01]  /*82a0*/  FFMA.FTZ R31, R0, R32, R31 ;  /* 0x00000020001f7223 */ /* 0x000fe2000001001f */
[----:B------:R-:W-:-:S02]  /*82b0*/  FSEL R126, R126, -INF , !P2 ;  /* 0xff8000007e7e7808 */ /* 0x000fc40005000000 */
[----:B------:R-:W-:Y:S02]  /*82c0*/  ISETP.GE.AND P2, PT, R38, R117, PT ;  /* 0x000000752600720c */ /* 0x000fe40003f46270 */
[----:B------:R-:W-:Y:S01]  /*82d0*/  FSEL R139, R139, -INF , !P5 ;  /* 0xff8000008b8b7808 */ /* 0x000fe20006800000 */
[CC--:B-1----:R-:W-:Y:S01]  /*82e0*/  FFMA.FTZ R142, R0.reuse, R37.reuse, R30 ;  /* 0x00000025008e7223 */ /* 0x0c2fe2000001001e */
[----:B------:R-:W-:Y:S01]  /*82f0*/  IADD3 R30, R141, 0x29, RZ ;  /* 0x000000298d1e7810 */ /* 0x000fe20007ffe0ff */
[----:B------:R-:W-:Y:S01]  /*8300*/  FFMA.FTZ R28, R0, R37, R28 ;  /* 0x00000025001c7223 */ /* 0x000fe2000001001c */
[CC--:B------:R-:W-:Y:S02]  /*8310*/  ISETP.GE.AND P5, PT, R29.reuse, R116.reuse, PT ;  /* 0x000000741d00720c */ /* 0x0c0fe40003fa6270 */
[----:B------:R-:W-:Y:S02]  /*8320*/  FSEL R142, R142, -INF , !P6 ;  /* 0xff8000008e8e7808 */ /* 0x000fe40007000000 */
[----:B------:R-:W-:Y:S01]  /*8330*/  FSEL R129, R28, -INF , !P4 ;  /* 0xff8000001c817808 */ /* 0x000fe20006000000 */
[C---:B--2---:R-:W-:Y:S01]  /*8340*/  FFMA.FTZ R24, R0.reuse, R33, R24 ;  /* 0x0000002100187223 */ /* 0x044fe20000010018 */
[----:B------:R-:W-:Y:S01]  /*8350*/  ISETP.GE.AND P6, PT, R29, R117, PT ;  /* 0x000000751d00720c */ /* 0x000fe20003fc6270 */
[----:B------:R-:W1:Y:S01]  /*8360*/  I2F R28, R30 ;  /* 0x0000001e001c7306 */ /* 0x000e620000201400 */
[----:B------:R-:W-:Y:S01]  /*8370*/  FFMA.FTZ R140, R0, R33, R26 ;  /* 0x00000021008c7223 */ /* 0x000fe2000001001a */
[----:B------:R-:W-:-:S02]  /*8380*/  ISETP.GE.AND P4, PT, R34, R116, PT ;  /* 0x000000742200720c */ /* 0x000fc40003f86270 */
[----:B------:R-:W-:Y:S02]  /*8390*/  FSEL R137, R24, -INF , !P2 ;  /* 0xff80000018897808 */ /* 0x000fe40005000000 */
[----:B------:R-:W-:Y:S02]  /*83a0*/  IADD3 R24, R141, 0x31, RZ ;  /* 0x000000318d187810 */ /* 0x000fe40007ffe0ff */
[----:B------:R-:W2:Y:S01]  /*83b0*/  I2F R29, R29 ;  /* 0x0000001d001d7306 */ /* 0x000ea20000201400 */
[-C--:B------:R-:W-:Y:S02]  /*83c0*/  ISETP.GE.AND P2, PT, R30, R116.reuse, PT ;  /* 0x000000741e00720c */ /* 0x080fe40003f46270 */
[----:B------:R-:W-:Y:S02]  /*83d0*/  FSEL R138, R31, -INF , !P4 ;  /* 0xff8000001f8a7808 */ /* 0x000fe40006000000 */
[----:B------:R-:W-:Y:S02]  /*83e0*/  ISETP.GE.AND P3, PT, R38, R116, PT ;  /* 0x000000742600720c */ /* 0x000fe40003f66270 */
[----:B------:R-:W-:Y:S01]  /*83f0*/  ISETP.GE.AND P4, PT, R30, R117, PT ;  /* 0x000000751e00720c */ /* 0x000fe20003f86270 */
[----:B------:R-:W3:Y:S01]  /*8400*/  I2F R26, R24 ;  /* 0x00000018001a7306 */ /* 0x000ee20000201400 */
[-C--:B-1----:R-:W-:Y:S01]  /*8410*/  FFMA.FTZ R27, R0, R28.reuse, R27 ;  /* 0x0000001c001b7223 */ /* 0x082fe2000001001b */
[----:B------:R-:W-:Y:S01]  /*8420*/  FSEL R140, R140, -INF , !P3 ;  /* 0xff8000008c8c7808 */ /* 0x000fe20005800000 */
[----:B------:R-:W-:Y:S01]  /*8430*/  FFMA.FTZ R195, R0, R28, R25 ;  /* 0x0000001c00c37223 */ /* 0x000fe20000010019 */
[----:B------:R-:W-:-:S02]  /*8440*/  LOP3.LUT R25, R118, 0x38, R177, 0xfe, !PT ;  /* 0x0000003876197812 */ /* 0x000fc400078efeb1 */
[----:B------:R-:W-:Y:S01]  /*8450*/  FSEL R136, R27, -INF , !P2 ;  /* 0xff8000001b887808 */ /* 0x000fe20005000000 */
[----:B--2---:R-:W-:Y:S01]  /*8460*/  FFMA.FTZ R20, R0, R29, R20 ;  /* 0x0000001d00147223 */ /* 0x004fe20000010014 */
[----:B------:R-:W-:Y:S01]  /*8470*/  ISETP.GE.AND P2, PT, R24, R117, PT ;  /* 0x000000751800720c */ /* 0x000fe20003f46270 */
[----:B------:R-:W-:Y:S01]  /*8480*/  FFMA.FTZ R22, R0, R29, R22 ;  /* 0x0000001d00167223 */ /* 0x000fe20000010016 */
[----:B------:R-:W-:Y:S02]  /*8490*/  FSEL R195, R195, -INF , !P4 ;  /* 0xff800000c3c37808 */ /* 0x000fe40006000000 */
[----:B------:R-:W-:Y:S02]  /*84a0*/  FSEL R151, R20, -INF , !P6 ;  /* 0xff80000014977808 */ /* 0x000fe40007000000 */
[----:B------:R-:W-:Y:S01]  /*84b0*/  IADD3 R20, R141, 0x39, RZ ;  /* 0x000000398d147810 */ /* 0x000fe20007ffe0ff */
[-C--:B---3--:R-:W-:Y:S01]  /*84c0*/  FFMA.FTZ R21, R0, R26.reuse, R21 ;  /* 0x0000001a00157223 */ /* 0x088fe20000010015 */
[----:B------:R-:W-:Y:S01]  /*84d0*/  FSEL R186, R22, -INF , !P5 ;  /* 0xff80000016ba7808 */ /* 0x000fe20006800000 */
[----:B------:R-:W-:Y:S01]  /*84e0*/  FFMA.FTZ R23, R0, R26, R23 ;  /* 0x0000001a00177223 */ /* 0x000fe20000010017 */
[----:B------:R-:W-:-:S02]  /*84f0*/  ISETP.GE.AND P5, PT, R20, R117, PT ;  /* 0x000000751400720c */ /* 0x000fc40003fa6270 */
[----:B------:R-:W-:Y:S02]  /*8500*/  FSEL R187, R21, -INF , !P2 ;  /* 0xff80000015bb7808 */ /* 0x000fe40005000000 */
[-C--:B------:R-:W-:Y:S02]  /*8510*/  ISETP.GE.AND P2, PT, R20, R116.reuse, PT ;  /* 0x000000741400720c */ /* 0x080fe40003f46270 */
[----:B------:R-:W1:Y:S01]  /*8520*/  I2F R20, R20 ;  /* 0x0000001400147306 */ /* 0x000e620000201400 */
[C---:B------:R-:W-:Y:S02]  /*8530*/  ISETP.GE.AND P3, PT, R25.reuse, R117, PT ;  /* 0x000000751900720c */ /* 0x040fe40003f66270 */
[-C--:B------:R-:W-:Y:S02]  /*8540*/  ISETP.GE.AND P4, PT, R25, R116.reuse, PT ;  /* 0x000000741900720c */ /* 0x080fe40003f86270 */
[----:B------:R-:W-:Y:S02]  /*8550*/  ISETP.GE.AND P6, PT, R24, R116, PT ;  /* 0x000000741800720c */ /* 0x000fe40003fc6270 */
[----:B------:R-:W-:Y:S01]  /*8560*/  LOP3.LUT R21, R118, 0x40, R177, 0xfe, !PT ;  /* 0x0000004076157812 */ /* 0x000fe200078efeb1 */
[----:B------:R-:W2:Y:S01]  /*8570*/  I2F R25, R25 ;  /* 0x0000001900197306 */ /* 0x000ea20000201400 */
[----:B------:R-:W-:-:S02]  /*8580*/  FSEL R148, R23, -INF , !P6 ;  /* 0xff80000017947808 */ /* 0x000fc40007000000 */
[----:B------:R-:W-:Y:S01]  /*8590*/  ISETP.GE.AND P6, PT, R21, R117, PT ;  /* 0x000000751500720c */ /* 0x000fe20003fc6270 */
[CC--:B-1----:R-:W-:Y:S02]  /*85a0*/  FFMA.FTZ R17, R0.reuse, R20.reuse, R17 ;  /* 0x0000001400117223 */ /* 0x0c2fe40000010011 */
[----:B------:R-:W-:Y:S01]  /*85b0*/  FFMA.FTZ R19, R0, R20, R19 ;  /* 0x0000001400137223 */ /* 0x000fe20000010013 */
[----:B------:R-:W-:Y:S02]  /*85c0*/  LOP3.LUT R20, R118, 0x48, R177, 0xfe, !PT ;  /* 0x0000004876147812 */ /* 0x000fe400078efeb1 */
[----:B------:R-:W-:Y:S02]  /*85d0*/  FSEL R149, R17, -INF , !P5 ;  /* 0xff80000011957808 */ /* 0x000fe40006800000 */
[----:B------:R-:W1:Y:S01]  /*85e0*/  I2F R17, R20 ;  /* 0x0000001400117306 */ /* 0x000e620000201400 */
[CC--:B--2---:R-:W-:Y:S01]  /*85f0*/  FFMA.FTZ R16, R0.reuse, R25.reuse, R16 ;  /* 0x0000001900107223 */ /* 0x0c4fe20000010010 */
[----:B------:R-:W-:Y:S01]  /*8600*/  FSEL R146, R19, -INF , !P2 ;  /* 0xff80000013927808 */ /* 0x000fe20005000000 */
[----:B------:R-:W-:Y:S01]  /*8610*/  FFMA.FTZ R150, R0, R25, R18 ;  /* 0x0000001900967223 */ /* 0x000fe20000010012 */
[----:B------:R-:W-:-:S02]  /*8620*/  IADD3 R18, R141, 0x41, RZ ;  /* 0x000000418d127810 */ /* 0x000fc40007ffe0ff */
[----:B------:R-:W-:Y:S02]  /*8630*/  FSEL R147, R16, -INF , !P3 ;  /* 0xff80000010937808 */ /* 0x000fe40005800000 */
[-C--:B------:R-:W-:Y:S01]  /*8640*/  ISETP.GE.AND P3, PT, R21, R116.reuse, PT ;  /* 0x000000741500720c */ /* 0x080fe20003f66270 */
[----:B------:R-:W2:Y:S01]  /*8650*/  I2F R16, R18 ;  /* 0x0000001200107306 */ /* 0x000ea20000201400 */
[----:B------:R-:W-:Y:S02]  /*8660*/  FSEL R150, R150, -INF , !P4 ;  /* 0xff80000096967808 */ /* 0x000fe40006000000 */
[-C--:B------:R-:W-:Y:S02]  /*8670*/  ISETP.GE.AND P4, PT, R20, R117.reuse, PT ;  /* 0x000000751400720c */ /* 0x080fe40003f86270 */
[----:B------:R-:W-:Y:S01]  /*8680*/  ISETP.GE.AND P2, PT, R18, R117, PT ;  /* 0x000000751200720c */ /* 0x000fe20003f46270 */
[CC--:B-1----:R-:W-:Y:S02]  /*8690*/  FFMA.FTZ R8, R0.reuse, R17.reuse, R8 ;  /* 0x0000001100087223 */ /* 0x0c2fe40000010008 */
[----:B------:R-:W1:Y:S01]  /*86a0*/  I2F R21, R21 ;  /* 0x0000001500157306 */ /* 0x000e620000201400 */
[----:B------:R-:W-:Y:S01]  /*86b0*/  FFMA.FTZ R128, R0, R17, R10 ;  /* 0x0000001100807223 */ /* 0x000fe2000001000a */
[----:B------:R-:W-:-:S02]  /*86c0*/  ISETP.GE.AND P5, PT, R20, R116, PT ;  /* 0x000000741400720c */ /* 0x000fc40003fa6270 */
[----:B------:R-:W-:Y:S02]  /*86d0*/  FSEL R131, R8, -INF , !P4 ;  /* 0xff80000008837808 */ /* 0x000fe40006000000 */
[----:B------:R-:W-:Y:S01]  /*86e0*/  IADD3 R8, R141, 0x51, RZ ;  /* 0x000000518d087810 */ /* 0x000fe20007ffe0ff */
[-C--:B--2---:R-:W-:Y:S01]  /*86f0*/  FFMA.FTZ R133, R0, R16.reuse, R13 ;  /* 0x0000001000857223 */ /* 0x084fe2000001000d */
[----:B------:R-:W-:Y:S02]  /*8700*/  LOP3.LUT R13, R118, 0x50, R177, 0xfe, !PT ;  /* 0x00000050760d7812 */ /* 0x000fe400078efeb1 */
[----:B------:R-:W2:Y:S01]  /*8710*/  I2F R10, R8 ;  /* 0x00000008000a7306 */ /* 0x000ea20000201400 */
[----:B------:R-:W-:Y:S01]  /*8720*/  FFMA.FTZ R15, R0, R16, R15 ;  /* 0x00000010000f7223 */ /* 0x000fe2000001000f */
[----:B------:R-:W-:Y:S02]  /*8730*/  FSEL R128, R128, -INF , !P5 ;  /* 0xff80000080807808 */ /* 0x000fe40006800000 */
[----:B------:R-:W-:Y:S01]  /*8740*/  FSEL R133, R133, -INF , !P2 ;  /* 0xff80000085857808 */ /* 0x000fe20005000000 */
[CC--:B-1----:R-:W-:Y:S01]  /*8750*/  FFMA.FTZ R132, R0.reuse, R21.reuse, R14 ;  /* 0x0000001500847223 */ /* 0x0c2fe2000001000e */
[----:B------:R-:W-:Y:S01]  /*8760*/  IADD3 R14, R141, 0x49, RZ ;  /* 0x000000498d0e7810 */ /* 0x000fe20007ffe0ff */
[----:B------:R-:W-:Y:S01]  /*8770*/  FFMA.FTZ R12, R0, R21, R12 ;  /* 0x00000015000c7223 */ /* 0x000fe2000001000c */
[----:B------:R-:W-:-:S02]  /*8780*/  ISETP.GE.AND P2, PT, R13, R116, PT ;  /* 0x000000740d00720c */ /* 0x000fc40003f46270 */
[----:B------:R-:W-:Y:S02]  /*8790*/  FSEL R132, R132, -INF , !P3 ;  /* 0xff80000084847808 */ /* 0x000fe40005800000 */
[----:B------:R-:W-:Y:S02]  /*87a0*/  FSEL R127, R12, -INF , !P6 ;  /* 0xff8000000c7f7808 */ /* 0x000fe40007000000 */
[----:B------:R-:W-:Y:S01]  /*87b0*/  ISETP.GE.AND P3, PT, R13, R117, PT ;  /* 0x000000750d00720c */ /* 0x000fe20003f66270 */
[----:B------:R-:W1:Y:S01]  /*87c0*/  I2F R12, R14 ;  /* 0x0000000e000c7306 */ /* 0x000e620000201400 */
[----:B------:R-:W-:Y:S01]  /*87d0*/  ISETP.GE.AND P6, PT, R18, R116, PT ;  /* 0x000000741200720c */ /* 0x000fe20003fc6270 */
[----:B--2---:R-:W-:Y:S01]  /*87e0*/  FFMA.FTZ R115, R0, R10, R5 ;  /* 0x0000000a00737223 */ /* 0x004fe20000010005 */
[----:B------:R-:W-:Y:S01]  /*87f0*/  ISETP.GE.AND P4, PT, R14, R116, PT ;  /* 0x000000740e00720c */ /* 0x000fe20003f86270 */
[----:B------:R-:W-:Y:S01]  /*8800*/  FFMA.FTZ R7, R0, R10, R7 ;  /* 0x0000000a00077223 */ /* 0x000fe20000010007 */
[----:B------:R-:W-:-:S02]  /*8810*/  FSEL R124, R15, -INF , !P6 ;  /* 0xff8000000f7c7808 */ /* 0x000fc40007000000 */
[----:B------:R-:W-:Y:S01]  /*8820*/  LOP3.LUT R5, R118, 0x60, R177, 0xfe, !PT ;  /* 0x0000006076057812 */ /* 0x000fe200078efeb1 */
[----:B------:R-:W2:Y:S01]  /*8830*/  I2F R13, R13 ;  /* 0x0000000d000d7306 */ /* 0x000ea20000201400 */
[----:B------:R-:W-:Y:S01]  /*8840*/  ISETP.GE.AND P6, PT, R14, R117, PT ;  /* 0x000000750e00720c */ /* 0x000fe20003fc6270 */
[CC--:B-1----:R-:W-:Y:S02]  /*8850*/  FFMA.FTZ R11, R0.reuse, R12.reuse, R11 ;  /* 0x0000000c000b7223 */ /* 0x0c2fe4000001000b */
[----:B------:R-:W-:Y:S01]  /*8860*/  FFMA.FTZ R9, R0, R12, R9 ;  /* 0x0000000c00097223 */ /* 0x000fe20000010009 */
[----:B------:R-:W-:Y:S02]  /*8870*/  LOP3.LUT R12, R118, 0x58, R177, 0xfe, !PT ;  /* 0x00000058760c7812 */ /* 0x000fe400078efeb1 */
[----:B------:R-:W-:Y:S02]  /*8880*/  FSEL R130, R11, -INF , !P4 ;  /* 0xff8000000b827808 */ /* 0x000fe40006000000 */
[----:B------:R-:W-:Y:S01]  /*8890*/  FSEL R135, R9, -INF , !P6 ;  /* 0xff80000009877808 */ /* 0x000fe20007000000 */
[CC--:B--2---:R-:W-:Y:S01]  /*88a0*/  FFMA.FTZ R114, R0.reuse, R13.reuse, R6 ;  /* 0x0000000d00727223 */ /* 0x0c4fe20000010006 */
[----:B------:R-:W-:Y:S01]  /*88b0*/  IADD3 R6, R141, 0x59, RZ ;  /* 0x000000598d067810 */ /* 0x000fe20007ffe0ff */
[----:B------:R-:W-:Y:S01]  /*88c0*/  FFMA.FTZ R119, R0, R13, R4 ;  /* 0x0000000d00777223 */ /* 0x000fe20000010004 */
[----:B------:R-:W-:Y:S01]  /*88d0*/  ISETP.GE.AND P4, PT, R5, R117, PT ;  /* 0x000000750500720c */ /* 0x000fe20003f86270 */
[----:B------:R-:W1:Y:S01]  /*88e0*/  I2F R9, R12 ;  /* 0x0000000c00097306 */ /* 0x000e620000201400 */
[----:B------:R-:W-:-:S02]  /*88f0*/  FSEL R114, R114, -INF , !P2 ;  /* 0xff80000072727808 */ /* 0x000fc40005000000 */
[-C--:B------:R-:W-:Y:S02]  /*8900*/  ISETP.GE.AND P2, PT, R5, R116.reuse, PT ;  /* 0x000000740500720c */ /* 0x080fe40003f46270 */
[----:B------:R-:W-:Y:S02]  /*8910*/  FSEL R119, R119, -INF , !P3 ;  /* 0xff80000077777808 */ /* 0x000fe40005800000 */
[-C--:B------:R-:W-:Y:S01]  /*8920*/  ISETP.GE.AND P3, PT, R8, R117.reuse, PT ;  /* 0x000000750800720c */ /* 0x080fe20003f66270 */
[----:B------:R-:W2:Y:S01]  /*8930*/  I2F R4, R6 ;  /* 0x0000000600047306 */ /* 0x000ea20000201400 */
[----:B------:R-:W-:Y:S02]  /*8940*/  ISETP.GE.AND P5, PT, R12, R117, PT ;  /* 0x000000750c00720c */ /* 0x000fe40003fa6270 */
[----:B------:R-:W-:Y:S02]  /*8950*/  FSEL R115, R115, -INF , !P3 ;  /* 0xff80000073737808 */ /* 0x000fe40005800000 */
[----:B------:R-:W-:-:S02]  /*8960*/  ISETP.GE.AND P3, PT, R8, R116, PT ;  /* 0x000000740800720c */ /* 0x000fc40003f66270 */
[----:B------:R-:W-:Y:S01]  /*8970*/  ISETP.GE.AND P6, PT, R12, R116, PT ;  /* 0x000000740c00720c */ /* 0x000fe20003fc6270 */
[----:B------:R-:W3:Y:S01]  /*8980*/  I2F R5, R5 ;  /* 0x0000000500057306 */ /* 0x000ee20000201400 */
[CC--:B-1----:R-:W-:Y:S01]  /*8990*/  FFMA.FTZ R64, R0.reuse, R9.reuse, R64 ;  /* 0x0000000900407223 */ /* 0x0c2fe20000010040 */
[----:B------:R-:W-:Y:S01]  /*89a0*/  FSEL R108, R7, -INF , !P3 ;  /* 0xff800000076c7808 */ /* 0x000fe20005800000 */
[----:B------:R-:W-:Y:S01]  /*89b0*/  FFMA.FTZ R66, R0, R9, R66 ;  /* 0x0000000900427223 */ /* 0x000fe20000010042 */
[----:B------:R-:W-:Y:S02]  /*89c0*/  ISETP.GE.AND P3, PT, R6, R117, PT ;  /* 0x000000750600720c */ /* 0x000fe40003f66270 */
[----:B------:R-:W-:Y:S01]  /*89d0*/  FSEL R111, R64, -INF , !P5 ;  /* 0xff800000406f7808 */ /* 0x000fe20006800000 */
[-C--:B--2---:R-:W-:Y:S01]  /*89e0*/  FFMA.FTZ R65, R0, R4.reuse, R65 ;  /* 0x0000000400417223 */ /* 0x084fe20000010041 */
[----:B------:R-:W-:Y:S01]  /*89f0*/  FSEL R112, R66, -INF , !P6 ;  /* 0xff80000042707808 */ /* 0x000fe20007000000 */
[----:B------:R-:W-:Y:S01]  /*8a00*/  FFMA.FTZ R67, R0, R4, R67 ;  /* 0x0000000400437223 */ /* 0x000fe20000010043 */
[----:B------:R-:W-:-:S02]  /*8a10*/  IADD3 R4, R141, 0x61, RZ ;  /* 0x000000618d047810 */ /* 0x000fc40007ffe0ff */
[----:B------:R-:W-:Y:S02]  /*8a20*/  FSEL R125, R65, -INF , !P3 ;  /* 0xff800000417d7808 */ /* 0x000fe40005800000 */
[----:B------:R-:W-:Y:S01]  /*8a30*/  ISETP.GE.AND P5, PT, R6, R116, PT ;  /* 0x000000740600720c */ /* 0x000fe20003fa6270 */
[CC--:B---3--:R-:W-:Y:S01]  /*8a40*/  FFMA.FTZ R60, R0.reuse, R5.reuse, R60 ;  /* 0x00000005003c7223 */ /* 0x0c8fe2000001003c */
[----:B------:R-:W1:Y:S01]  /*8a50*/  I2F R6, R4 ;  /* 0x0000000400067306 */ /* 0x000e620000201400 */
[----:B------:R-:W-:Y:S01]  /*8a60*/  FFMA.FTZ R62, R0, R5, R62 ;  /* 0x00000005003e7223 */ /* 0x000fe2000001003e */
[----:B------:R-:W-:Y:S02]  /*8a70*/  LOP3.LUT R5, R118, 0x68, R177, 0xfe, !PT ;  /* 0x0000006876057812 */ /* 0x000fe400078efeb1 */
[----:B------:R-:W-:Y:S02]  /*8a80*/  IADD3 R8, R141, 0x69, RZ ;  /* 0x000000698d087810 */ /* 0x000fe40007ffe0ff */
[----:B------:R-:W-:-:S02]  /*8a90*/  ISETP.GE.AND P6, PT, R5, R117, PT ;  /* 0x000000750500720c */ /* 0x000fc40003fc6270 */
[----:B------:R-:W-:Y:S02]  /*8aa0*/  ISETP.GE.AND P3, PT, R5, R116, PT ;  /* 0x000000740500720c */ /* 0x000fe40003f66270 */
[----:B------:R-:W2:Y:S01]  /*8ab0*/  I2F R5, R5 ;  /* 0x0000000500057306 */ /* 0x000ea20000201400 */
[----:B------:R-:W-:Y:S02]  /*8ac0*/  FSEL R106, R67, -INF , !P5 ;  /* 0xff800000436a7808 */ /* 0x000fe40006800000 */
[----:B------:R-:W-:Y:S02]  /*8ad0*/  FSEL R67, R60, -INF , !P4 ;  /* 0xff8000003c437808 */ /* 0x000fe40006000000 */
[----:B------:R-:W-:Y:S01]  /*8ae0*/  ISETP.GE.AND P5, PT, R4, R117, PT ;  /* 0x000000750400720c */ /* 0x000fe20003fa6270 */
[----:B-1----:R-:W-:Y:S01]  /*8af0*/  FFMA.FTZ R63, R0, R6, R63 ;  /* 0x00000006003f7223 */ /* 0x002fe2000001003f */
[----:B------:R-:W-:Y:S01]  /*8b00*/  ISETP.GE.AND P4, PT, R4, R116, PT ;  /* 0x000000740400720c */ /* 0x000fe20003f86270 */
[----:B------:R-:W-:Y:S01]  /*8b10*/  FFMA.FTZ R61, R0, R6, R61 ;  /* 0x00000006003d7223 */ /* 0x000fe2000001003d */
[----:B------:R-:W1:Y:S01]  /*8b20*/  I2F R4, R8 ;  /* 0x0000000800047306 */ /* 0x000e620000201400 */
[----:B------:R-:W-:-:S02]  /*8b30*/  LOP3.LUT R7, R118, 0x70, R177, 0xfe, !PT ;  /* 0x0000007076077812 */ /* 0x000fc400078efeb1 */
[----:B------:R-:W-:Y:S02]  /*8b40*/  FSEL R100, R63, -INF , !P4 ;  /* 0xff8000003f647808 */ /* 0x000fe40006000000 */
[C---:B------:R-:W-:Y:S01]  /*8b50*/  ISETP.GE.AND P4, PT, R7.reuse, R117, PT ;  /* 0x000000750700720c */ /* 0x040fe20003f86270 */
[-C--:B--2---:R-:W-:Y:S01]  /*8b60*/  FFMA.FTZ R56, R0, R5.reuse, R56 ;  /* 0x0000000500387223 */ /* 0x084fe20000010038 */
[----:B------:R-:W-:Y:S01]  /*8b70*/  FSEL R102, R62, -INF , !P2 ;  /* 0xff8000003e667808 */ /* 0x000fe20005000000 */
[----:B------:R-:W-:Y:S01]  /*8b80*/  FFMA.FTZ R58, R0, R5, R58 ;  /* 0x00000005003a7223 */ /* 0x000fe2000001003a */
[----:B------:R-:W-:Y:S02]  /*8b90*/  ISETP.GE.AND P2, PT, R8, R117, PT ;  /* 0x000000750800720c */ /* 0x000fe40003f46270 */
[----:B------:R-:W-:Y:S02]  /*8ba0*/  FSEL R105, R56, -INF , !P6 ;  /* 0xff80000038697808 */ /* 0x000fe40007000000 */
[----:B------:R-:W-:-:S02]  /*8bb0*/  ISETP.GE.AND P6, PT, R7, R116, PT ;  /* 0x000000740700720c */ /* 0x000fc40003fc6270 */
[----:B------:R-:W2:Y:S01]  /*8bc0*/  I2F R7, R7 ;  /* 0x0000000700077306 */ /* 0x000ea20000201400 */
[-C--:B-1----:R-:W-:Y:S01]  /*8bd0*/  FFMA.FTZ R57, R0, R4.reuse, R57 ;  /* 0x0000000400397223 */ /* 0x082fe20000010039 */
[----:B------:R-:W-:Y:S01]  /*8be0*/  LOP3.LUT R5, R118, 0x78, R177, 0xfe, !PT ;  /* 0x0000007876057812 */ /* 0x000fe200078efeb1 */
[----:B------:R-:W-:Y:S01]  /*8bf0*/  FFMA.FTZ R59, R0, R4, R59 ;  /* 0x00000004003b7223 */ /* 0x000fe2000001003b */
[----:B------:R-:W-:Y:S02]  /*8c00*/  IADD3 R6, R141, 0x71, RZ ;  /* 0x000000718d067810 */ /* 0x000fe40007ffe0ff */
[----:B------:R-:W-:Y:S02]  /*8c10*/  FSEL R64, R58, -INF , !P3 ;  /* 0xff8000003a407808 */ /* 0x000fe40005800000 */
[----:B------:R-:W-:Y:S01]  /*8c20*/  FSEL R103, R57, -INF , !P2 ;  /* 0xff80000039677808 */ /* 0x000fe20005000000 */
[----:B------:R-:W1:Y:S01]  /*8c30*/  I2F R4, R6 ;  /* 0x0000000600047306 */ /* 0x000e620000201400 */
[----:B------:R-:W-:-:S02]  /*8c40*/  ISETP.GE.AND P3, PT, R5, R117, PT ;  /* 0x000000750500720c */ /* 0x000fc40003f66270 */
[-C--:B------:R-:W-:Y:S02]  /*8c50*/  ISETP.GE.AND P2, PT, R5, R116.reuse, PT ;  /* 0x000000740500720c */ /* 0x080fe40003f46270 */
[----:B------:R-:W-:Y:S01]  /*8c60*/  FSEL R101, R61, -INF , !P5 ;  /* 0xff8000003d657808 */ /* 0x000fe20006800000 */
[-C--:B--2---:R-:W-:Y:S02]  /*8c70*/  FFMA.FTZ R52, R0, R7.reuse, R52 ;  /* 0x0000000700347223 */ /* 0x084fe40000010034 */
[----:B------:R-:W2:Y:S01]  /*8c80*/  I2F R5, R5 ;  /* 0x0000000500057306 */ /* 0x000ea20000201400 */
[----:B------:R-:W-:Y:S01]  /*8c90*/  ISETP.GE.AND P5, PT, R8, R116, PT ;  /* 0x000000740800720c */ /* 0x000fe20003fa6270 */
[----:B------:R-:W-:Y:S01]  /*8ca0*/  FFMA.FTZ R54, R0, R7, R54 ;  /* 0x0000000700367223 */ /* 0x000fe20000010036 */
[----:B------:R-:W-:Y:S02]  /*8cb0*/  FSEL R57, R52, -INF , !P4 ;  /* 0xff80000034397808 */ /* 0x000fe40006000000 */
[----:B------:R-:W-:-:S02]  /*8cc0*/  FSEL R62, R59, -INF , !P5 ;  /* 0xff8000003b3e7808 */ /* 0x000fc40006800000 */
[----:B------:R-:W-:Y:S01]  /*8cd0*/  ISETP.GE.AND P5, PT, R6, R117, PT ;  /* 0x000000750600720c */ /* 0x000fe20003fa6270 */
[----:B-1----:R-:W-:Y:S01]  /*8ce0*/  FFMA.FTZ R53, R0, R4, R53 ;  /* 0x0000000400357223 */ /* 0x002fe20000010035 */
[----:B------:R-:W-:Y:S01]  /*8cf0*/  ISETP.GE.AND P4, PT, R6, R116, PT ;  /* 0x000000740600720c */ /* 0x000fe20003f86270 */
[----:B------:R-:W-:Y:S01]  /*8d00*/  FFMA.FTZ R55, R0, R4, R55 ;  /* 0x0000000400377223 */ /* 0x000fe20000010037 */
[----:B------:R-:W-:Y:S01]  /*8d10*/  IADD3 R6, R141, 0x79, RZ ;  /* 0x000000798d067810 */ /* 0x000fe20007ffe0ff */
[----:B------:R-:W1:Y:S01]  /*8d20*/  I2F R7, R141 ;  /* 0x0000008d00077306 */ /* 0x000e620000201400 */
[----:B------:R-:W-:Y:S01]  /*8d30*/  FSEL R60, R54, -INF , !P6 ;  /* 0xff800000363c7808 */ /* 0x000fe20007000000 */
[CC--:B--2---:R-:W-:Y:S01]  /*8d40*/  FFMA.FTZ R50, R0.reuse, R5.reuse, R50 ;  /* 0x0000000500327223 */ /* 0x0c4fe20000010032 */
[----:B------:R-:W-:Y:S01]  /*8d50*/  FSEL R59, R53, -INF , !P5 ;  /* 0xff800000353b7808 */ /* 0x000fe20006800000 */
[----:B------:R-:W-:Y:S01]  /*8d60*/  FFMA.FTZ R48, R0, R5, R48 ;  /* 0x0000000500307223 */ /* 0x000fe20000010030 */
[----:B------:R-:W-:-:S03]  /*8d70*/  FSEL R58, R55, -INF , !P4 ;  /* 0xff800000373a7808 */ /* 0x000fc60006000000 */
[----:B------:R-:W2:Y:S01]  /*8d80*/  I2F R4, R6 ;  /* 0x0000000600047306 */ /* 0x000ea20000201400 */
[----:B------:R-:W-:Y:S02]  /*8d90*/  FSEL R56, R50, -INF , !P2 ;  /* 0xff80000032387808 */ /* 0x000fe40005000000 */
[----:B------:R-:W-:Y:S02]  /*8da0*/  ISETP.GT.AND P2, PT, R178, R173, PT ;  /* 0x000000adb200720c */ /* 0x000fe40003f44270 */
[----:B------:R-:W-:Y:S02]  /*8db0*/  FSEL R61, R48, -INF , !P3 ;  /* 0xff800000303d7808 */ /* 0x000fe40005800000 */
[C---:B------:R-:W-:Y:S01]  /*8dc0*/  ISETP.GE.AND P6, PT, R141.reuse, R117, PT ;  /* 0x000000758d00720c */ /* 0x040fe20003fc6270 */
[----:B-1----:R-:W-:Y:S01]  /*8dd0*/  FFMA.FTZ R5, R0, R7, R44 ;  /* 0x0000000700057223 */ /* 0x002fe2000001002c */
[----:B------:R-:W-:Y:S01]  /*8de0*/  ISETP.GE.AND P5, PT, R6, R117, PT ;  /* 0x000000750600720c */ /* 0x000fe20003fa6270 */
[----:B------:R-:W-:Y:S01]  /*8df0*/  FFMA.FTZ R46, R0, R7, R46 ;  /* 0x00000007002e7223 */ /* 0x000fe2000001002e */
[----:B------:R-:W-:-:S02]  /*8e00*/  ISETP.GE.AND P4, PT, R141, R116, PT ;  /* 0x000000748d00720c */ /* 0x000fc40003f86270 */
[----:B------:R-:W-:Y:S02]  /*8e10*/  ISETP.GE.AND P3, PT, R6, R116, PT ;  /* 0x000000740600720c */ /* 0x000fe40003f66270 */
[----:B------:R-:W-:Y:S01]  /*8e20*/  FSEL R5, R5, -INF , !P6 ;  /* 0xff80000005057808 */ /* 0x000fe20007000000 */
[CC--:B--2---:R-:W-:Y:S02]  /*8e30*/  FFMA.FTZ R49, R0.reuse, R4.reuse, R49 ;  /* 0x0000000400317223 */ /* 0x0c4fe40000010031 */
        /* <DEDUP_REMOVED lines=8> */
[----:B------:R-:W-:-:S06]  /*8ec0*/  IABS R9, R118 ;  /* 0x0000007600097213 */ /* 0x000fcc0000000000 */
[----:B-1----:R-:W1:Y:S02]  /*8ed0*/  MUFU.RCP R8, R7 ;  /* 0x0000000700087308 */ /* 0x002e640000001000 */
[----:B-1----:R-:W-:-:S06]  /*8ee0*/  IADD3 R8, R8, 0xffffffe, RZ ;  /* 0x0ffffffe08087810 */ /* 0x002fcc0007ffe0ff */
[----:B------:R-:W1:Y:S02]  /*8ef0*/  F2I.FTZ.U32.TRUNC.NTZ R11, R8 ;  /* 0x00000008000b7305 */ /* 0x000e64000021f000 */
[----:B-1----:R-:W-:-:S04]  /*8f00*/  IMAD.MOV R6, RZ, RZ, -R11 ;  /* 0x000000ffff067224 */ /* 0x002fc800078e0a0b */
[----:B------:R-:W-:-:S04]  /*8f10*/  IMAD R6, R6, R121, RZ ;  /* 0x0000007906067224 */ /* 0x000fc800078e02ff */
[----:B------:R-:W-:Y:S01]  /*8f20*/  IMAD.HI.U32 R6, R11, R6, R10 ;  /* 0x000000060b067227 */ /* 0x000fe200078e000a */
[C---:B------:R-:W-:Y:S02]  /*8f30*/  IADD3 R10, R118.reuse, -0x80, RZ ;  /* 0xffffff80760a7810 */ /* 0x040fe40007ffe0ff */
[----:B------:R-:W-:Y:S02]  /*8f40*/  LOP3.LUT R118, R118, c[0x0][0x2d0], RZ, 0x3c, !PT ;  /* 0x0000b40076767a12 */ /* 0x000fe400078e3cff */
[----:B------:R-:W-:Y:S01]  /*8f50*/  IABS R7, R10 ;  /* 0x0000000a00077213 */ /* 0x000fe20000000000 */
[----:B------:R-:W-:Y:S01]  /*8f60*/  IMAD.HI.U32 R11, R6, R9, RZ ;  /* 0x00000009060b7227 */ /* 0x000fe200078e00ff */
[----:B------:R-:W-:-:S03]  /*8f70*/  LOP3.LUT R10, R10, c[0x0][0x2d0], RZ, 0x3c, !PT ;  /* 0x0000b4000a0a7a12 */ /* 0x000fc600078e3cff */
        /* <DEDUP_REMOVED lines=44> */
.L_x_7195:
[----:B------:R-:W-:-:S04]  /*9240*/  LEA R7, -R120, RZ, 0x7 ;  /* 0x000000ff78077211 */ /* 0x000fc800078e39ff */
[----:B------:R-:W-:Y:S02]  /*9250*/  SHF.R.S32.HI R8, RZ, 0x1f, R7 ;  /* 0x0000001fff087819 */ /* 0x000fe40000011407 */
.L_x_7196:
[C---:B------:R-:W-:Y:S01]  /*9260*/  @!P1 LEA R18, P3, R7.reuse, R190, 0x1 ;  /* 0x000000be07129211 */ /* 0x040fe200078608ff */
[----:B------:R-:W-:Y:S01]  /*9270*/  @!P1 IMAD.MOV.U32 R11, RZ, RZ, c[0x0][0x19c] ;  /* 0x00006700ff0b9624 */ /* 0x000fe200078e00ff */
[----:B------:R1:W-:Y:S01]  /*9280*/  @P1 STS.128 [R179+0x2000], RZ ;  /* 0x002000ffb3001388 */ /* 0x0003e20000000c00 */
[C---:B------:R-:W-:Y:S01]  /*9290*/  @!P1 IMAD.WIDE.U32 R14, R120.reuse, 0x30, R122 ;  /* 0x00000030780e9825 */ /* 0x040fe200078e007a */
        /* <DEDUP_REMOVED lines=12> */
[----:B------:R-:W-:-:S04]  /*9360*/  @!P1 IMAD.WIDE.U32 R14, R120, 0x50, R122 ;  /* 0x00000050780e9825 */ /* 0x000fc800078e007a */
[----:B------:R-:W-:Y:S01]  /*9370*/  @!P1 IMAD R13, R13, 0x50, RZ ;  /* 0x000000500d0d9824 */ /* 0x000fe200078e02ff */
[----:B------:R-:W-:Y:S01]  /*9380*/  @!P1 IADD3 R14, P3, R7, R14, RZ ;  /* 0x0000000e070e9210 */ /* 0x000fe20007f7e0ff */
[----:B------:R-:W-:-:S03]  /*9390*/  @!P1 IMAD.MOV.U32 R6, RZ, RZ, c[0x0][0x19c] ;  /* 0x00006700ff069624 */ /* 0x000fc600078e00ff */
[----:B------:R-:W-:Y:S02]  /*93a0*/  @!P1 IADD3.X R13, R8, R13, R15, P3, !PT ;  /* 0x0000000d080d9210 */ /* 0x000fe40001ffe40f */
[----:B------:R-:W-:-:S04]  /*93b0*/  @!P1 IADD3 R10, P4, P3, R7, R122, R175 ;  /* 0x0000007a070a9210 */ /* 0x000fc80007b9e0af */
[----:B------:R-:W-:Y:S02]  /*93c0*/  @!P1 IADD3.X R9, R8, R123, R174, P4, P3 ;  /* 0x0000007b08099210 */ /* 0x000fe400027e64ae */
[----:B--2---:R-:W-:-:S04]  /*93d0*/  @!P1 LEA R18, P3, R10, c[0x0][0x168], 0x1 ;  /* 0x00005a000a129a11 */ /* 0x004fc800078608ff */
[----:B------:R-:W-:Y:S01]  /*93e0*/  @!P1 LEA.HI.X R19, R10, c[0x0][0x16c], R9, 0x1, P3 ;  /* 0x00005b000a139a11 */ /* 0x000fe200018f0c09 */
[----:B------:R-:W-:Y:S01]  /*93f0*/  @!P1 IMAD R9, R6, 0x60, RZ ;  /* 0x0000006006099824 */ /* 0x000fe200078e02ff */
[----:B------:R-:W-:Y:S01]  /*9400*/  @!P1 IADD3 R6, P3, R7, R16, RZ ;  /* 0x0000001007069210 */ /* 0x000fe20007f7e0ff */
[----:B------:R-:W-:Y:S02]  /*9410*/  @!P1 IMAD.MOV.U32 R10, RZ, RZ, c[0x0][0x19c] ;  /* 0x00006700ff0a9624 */ /* 0x000fe400078e00ff */
[----:B------:R-:W-:Y:S01]  /*9420*/  @!PT LDS RZ, [RZ] ;  /* 0x00000000fffff984 */ /* 0x000fe20000000800 */
[----:B------:R-:W-:Y:S01]  /*9430*/  @!PT LDS RZ, [RZ] ;  /* 0x00000000fffff984 */ /* 0x000fe20000000800 */
[----:B------:R-:W-:Y:S01]  /*9440*/  @!PT LDS RZ, [RZ] ;  /* 0x00000000fffff984 */ /* 0x000fe20000000800 */
[----:B------:R2:W-:Y:S01]  /*9450*/  @!P1 LDGSTS.E.BYPASS.LTC128B.128 [R179+0x2800], [R18.64] ;  /* 0x0280000012b39fae */ /* 0x0005e2000b901d46 */
[----:B------:R-:W-:Y:S02]  /*9460*/  @!P1 IADD3.X R9, R8, R9, R17, P3, !PT ;  /* 0x0000000908099210 */ /* 0x000fe40001ffe411 */
[C---:B------:R-:W-:Y:S01]  /*9470*/  @!P1 LEA R16, P3, R120.reuse, R122, 0x5 ;  /* 0x0000007a78109211 */ /* 0x040fe200078628ff */
[----:B------:R1:W-:Y:S03]  /*9480*/  @P1 STS.128 [R179+0x3000], RZ ;  /* 0x003000ffb3001388 */ /* 0x0003e60000000c00 */
[----:B------:R-:W-:-:S02]  /*9490*/  @!P1 LEA.HI.X R15, R120, R123, R10, 0x5, P3 ;  /* 0x0000007b780f9211 */ /* 0x000fc400018f2c0a */
        /* <DEDUP_REMOVED lines=54> */
.L_x_7198:
[----:B------:R-:W-:Y:S05]  /*9800*/  BSYNC B0 ;  /* 0x0000000000007941 */ /* 0x000fea0003800000 */
.L_x_7197:
[----:B------:R-:W0:Y:S01]  /*9810*/  LDGDEPBAR ;  /* 0x00000000000079af */ /* 0x000e220000000000 */
[----:B------:R-:W-:-:S04]  /*9820*/  LEA R190, P1, R7, R190, 0x1 ;  /* 0x000000be07be7211 */ /* 0x000fc800078208ff */
[----:B------:R-:W-:Y:S02]  /*9830*/  LEA.HI.X R189, R7, R189, R8, 0x1, P1 ;  /* 0x000000bd07bd7211 */ /* 0x000fe400008f0c08 */
.L_x_7194:
        /* <DEDUP_REMOVED lines=91> */
[----:B------:R-:W-:Y:S02]  /*9df0*/  FMUL.FTZ R143, R2, c[0x0][0x23c] ;  /* 0x00008f00028f7a20 */ /* 0x000fe40000410000 */
[--C-:B------:R-:W-:Y:S01]  /*9e00*/  FFMA.FTZ R65, R113, c[0x0][0x23c], -R66.reuse ;  /* 0x00008f0071417a23 */ /* 0x100fe20000010842 */
[----:B------:R-:W1:Y:S01]  /*9e10*/  MUFU.EX2 R121, R121 ;  /* 0x0000007900797308 */ /* 0x000e620000000800 */
[--C-:B------:R-:W-:Y:S02]  /*9e20*/  FFMA.FTZ R118, R104, c[0x0][0x23c], -R51.reuse ;  /* 0x00008f0068767a23 */ /* 0x100fe40000010833 */
[----:B------:R-:W-:Y:S02]  /*9e30*/  FMUL.FTZ R145, R145, c[0x0][0x23c] ;  /* 0x00008f0091917a20 */ /* 0x000fe40000410000 */
[--C-:B------:R-:W-:Y:S02]  /*9e40*/  FFMA.FTZ R2, R36, c[0x0][0x23c], -R51.reuse ;  /* 0x00008f0024027a23 */ /* 0x100fe40000010833 */
[----:B------:R-:W-:Y:S01]  /*9e50*/  FFMA.FTZ R110, R110, c[0x0][0x23c], -R51 ;  /* 0x00008f006e6e7a23 */ /* 0x000fe20000010833 */
[----:B------:R-:W2:Y:S01]  /*9e60*/  LDSM.16.MT88.4 R36, [R160+0x6000] ;  /* 0x00600000a024783b */ /* 0x000ea20000004200 */
[----:B------:R-:W-:Y:S01]  /*9e70*/  MUFU.EX2 R120, R120 ;  /* 0x0000007800787308 */ /* 0x000fe20000000800 */
[----:B------:R-:W-:-:S02]  /*9e80*/  FFMA.FTZ R107, R47, c[0x0][0x23c], -R66 ;  /* 0x00008f002f6b7a23 */ /* 0x000fc40000010842 */
[--C-:B------:R-:W-:Y:S02]  /*9e90*/  FFMA.FTZ R104, R45, c[0x0][0x23c], -R66.reuse ;  /* 0x00008f002d687a23 */ /* 0x100fe40000010842 */
[----:B------:R-:W4:Y:S01]  /*9ea0*/  LDSM.16.MT88.4 R44, [R164+0x6800] ;  /* 0x00680000a42c783b */ /* 0x000f220000004200 */
[----:B------:R-:W-:Y:S01]  /*9eb0*/  FFMA.FTZ R109, R41, c[0x0][0x23c], -R66 ;  /* 0x00008f00296d7a23 */ /* 0x000fe20000010842 */
[----:B-1----:R-:W-:Y:S01]  /*9ec0*/  F2FP.BF16.PACK_AB R32, R121, R144 ;  /* 0x000000907920723e */ /* 0x002fe200000010ff */
[----:B------:R-:W1:Y:S01]  /*9ed0*/  MUFU.EX2 R65, R65 ;  /* 0x0000004100417308 */ /* 0x000e620000000800 */
[--C-:B------:R-:W-:Y:S02]  /*9ee0*/  FFMA.FTZ R117, R40, c[0x0][0x23c], -R51.reuse ;  /* 0x00008f0028757a23 */ /* 0x100fe40000010833 */
[--C-:B------:R-:W-:Y:S02]  /*9ef0*/  FFMA.FTZ R113, R42, c[0x0][0x23c], -R51.reuse ;  /* 0x00008f002a717a23 */ /* 0x100fe40000010833 */
[----:B------:R-:W-:-:S02]  /*9f00*/  FFMA.FTZ R122, R134, c[0x0][0x23c], -R51 ;  /* 0x00008f00867a7a23 */ /* 0x000fc40000010833 */
[--C-:B------:R-:W-:Y:S01]  /*9f10*/  FFMA.FTZ R116, R126, c[0x0][0x23c], -R51.reuse ;  /* 0x00008f007e747a23 */ /* 0x100fe20000010833 */
[----:B------:R-:W-:Y:S01]  /*9f20*/  MUFU.EX2 R141, R141 ;  /* 0x0000008d008d7308 */ /* 0x000fe20000000800 */
[--C-:B------:R-:W-:Y:S02]  /*9f30*/  FFMA.FTZ R134, R129, c[0x0][0x23c], -R66.reuse ;  /* 0x00008f0081867a23 */ /* 0x100fe40000010842 */
[--C-:B------:R-:W-:Y:S02]  /*9f40*/  FFMA.FTZ R129, R139, c[0x0][0x23c], -R66.reuse ;  /* 0x00008f008b817a23 */ /* 0x100fe40000010842 */
[--C-:B------:R-:W-:Y:S02]  /*9f50*/  FFMA.FTZ R126, R137, c[0x0][0x23c], -R66.reuse ;  /* 0x00008f00897e7a23 */ /* 0x100fe40000010842 */
[----:B------:R-:W-:Y:S01]  /*9f60*/  FFMA.FTZ R123, R195, c[0x0][0x23c], -R66 ;  /* 0x00008f00c37b7a23 */ /* 0x000fe20000010842 */
[----:B------:R-:W5:Y:S01]  /*9f70*/  MUFU.EX2 R118, R118 ;  /* 0x0000007600767308 */ /* 0x000f620000000800 */
[----:B-1----:R-:W-:Y:S01]  /*9f80*/  F2FP.BF16.PACK_AB R34, R65, R120 ;  /* 0x000000784122723e */ /* 0x002fe200000010ff */
[----:B------:R-:W-:-:S02]  /*9f90*/  FFMA.FTZ R137, R142, c[0x0][0x23c], -R51 ;  /* 0x00008f008e897a23 */ /* 0x000fc40000010833 */
[--C-:B------:R-:W-:Y:S02]  /*9fa0*/  FFMA.FTZ R138, R138, c[0x0][0x23c], -R51.reuse ;  /* 0x00008f008a8a7a23 */ /* 0x100fe40000010833 */
[--C-:B------:R-:W-:Y:S02]  /*9fb0*/  FFMA.FTZ R139, R140, c[0x0][0x23c], -R51.reuse ;  /* 0x00008f008c8b7a23 */ /* 0x100fe40000010833 */
[----:B------:R1:W-:Y:S01]  /*9fc0*/  MUFU.EX2 R3, R110 ;  /* 0x0000006e00037308 */ /* 0x0003e20000000800 */
[----:B------:R-:W-:Y:S02]  /*9fd0*/  FFMA.FTZ R136, R136, c[0x0][0x23c], -R51 ;  /* 0x00008f0088887a23 */ /* 0x000fe40000010833 */
[--C-:B------:R-:W-:Y:S02]  /*9fe0*/  FFMA.FTZ R140, R187, c[0x0][0x23c], -R66.reuse ;  /* 0x00008f00bb8c7a23 */ /* 0x100fe40000010842 */
[--C-:B------:R-:W-:Y:S02]  /*9ff0*/  FFMA.FTZ R142, R147, c[0x0][0x23c], -R66.reuse ;  /* 0x00008f00938e7a23 */ /* 0x100fe40000010842 */
[--C-:B------:R-:W-:Y:S01]  /*a000*/  FFMA.FTZ R151, R151, c[0x0][0x23c], -R66.reuse ;  /* 0x00008f0097977a23 */ /* 0x100fe20000010842 */
[----:B------:R-:W2:Y:S01]  /*a010*/  MUFU.EX2 R145, R145 ;  /* 0x0000009100917308 */ /* 0x000ea20000000800 */
[----:B-----5:R-:W-:Y:S01]  /*a020*/  F2FP.BF16.PACK_AB R33, R118, R141 ;  /* 0x0000008d7621723e */ /* 0x020fe200000010ff */
[----:B------:R-:W-:-:S02]  /*a030*/  FFMA.FTZ R149, R149, c[0x0][0x23c], -R66 ;  /* 0x00008f0095957a23 */ /* 0x000fc40000010842 */
[--C-:B------:R-:W-:Y:S02]  /*a040*/  FFMA.FTZ R187, R186, c[0x0][0x23c], -R51.reuse ;  /* 0x00008f00babb7a23 */ /* 0x100fe40000010833 */
[--C-:B------:R-:W-:Y:S02]  /*a050*/  FFMA.FTZ R148, R148, c[0x0][0x23c], -R51.reuse ;  /* 0x00008f0094947a23 */ /* 0x100fe40000010833 */
[----:B------:R-:W5:Y:S01]  /*a060*/  MUFU.EX2 R143, R143 ;  /* 0x0000008f008f7308 */ /* 0x000f620000000800 */
[----:B-1----:R-:W-:Y:S02]  /*a070*/  FFMA.FTZ R110, R43, c[0x0][0x23c], -R66 ;  /* 0x00008f002b6e7a23 */ /* 0x002fe40000010842 */
[----:B------:R-:W1:Y:S01]  /*a080*/  LDSM.16.MT88.4 R40, [R162+0x6800] ;  /* 0x00680000a228783b */ /* 0x000e620000004200 */
[--C-:B------:R-:W-:Y:S02]  /*a090*/  FFMA.FTZ R147, R150, c[0x0][0x23c], -R51.reuse ;  /* 0x00008f0096937a23 */ /* 0x100fe40000010833 */
[----:B------:R-:W-:-:S02]  /*a0a0*/  FFMA.FTZ R146, R146, c[0x0][0x23c], -R51 ;  /* 0x00008f0092927a23 */ /* 0x000fc40000010833 */
[----:B------:R-:W3:Y:S01]  /*a0b0*/  MUFU.EX2 R2, R2 ;  /* 0x0000000200027308 */ /* 0x000ee20000000800 */
[-C--:B--2---:R-:W-:Y:S02]  /*a0c0*/  FMUL.FTZ R4, R96, R145.reuse ;  /* 0x0000009160047220 */ /* 0x084fe40000410000 */
[-C--:B------:R-:W-:Y:S02]  /*a0d0*/  FMUL.FTZ R5, R97, R145.reuse ;  /* 0x0000009161057220 */ /* 0x080fe40000410000 */
[-C--:B------:R-:W-:Y:S02]  /*a0e0*/  FMUL.FTZ R92, R92, R145.reuse ;  /* 0x000000915c5c7220 */ /* 0x080fe40000410000 */
[----:B------:R-:W-:Y:S01]  /*a0f0*/  FMUL.FTZ R93, R93, R145 ;  /* 0x000000915d5d7220 */ /* 0x000fe20000410000 */
[----:B------:R-:W-:Y:S01]  /*a100*/  MUFU.EX2 R110, R110 ;  /* 0x0000006e006e7308 */ /* 0x000fe20000000800 */
[-C--:B-----5:R-:W-:Y:S02]  /*a110*/  FMUL.FTZ R6, R98, R143.reuse ;  /* 0x0000008f62067220 */ /* 0x0a0fe40000410000 */
[----:B------:R-:W-:-:S02]  /*a120*/  FMUL.FTZ R7, R99, R143 ;  /* 0x0000008f63077220 */ /* 0x000fc40000410000 */
[-C--:B------:R-:W-:Y:S02]  /*a130*/  FMUL.FTZ R94, R94, R143.reuse ;  /* 0x0000008f5e5e7220 */ /* 0x080fe40000410000 */
[----:B------:R-:W-:Y:S01]  /*a140*/  FMUL.FTZ R95, R95, R143 ;  /* 0x0000008f5f5f7220 */ /* 0x000fe20000410000 */
[----:B---3--:R-:W-:Y:S01]  /*a150*/  F2FP.BF16.PACK_AB R35, R2, R3 ;  /* 0x000000030223723e */ /* 0x008fe200000010ff */
[-C--:B------:R-:W-:Y:S01]  /*a160*/  FMUL.FTZ R12, R68, R145.reuse ;  /* 0x00000091440c7220 */ /* 0x080fe20000410000 */
[----:B------:R-:W2:Y:S01]  /*a170*/  MUFU.EX2 R107, R107 ;  /* 0x0000006b006b7308 */ /* 0x000ea20000000800 */
[----:B------:R-:W-:Y:S02]  /*a180*/  FMUL.FTZ R13, R69, R145 ;  /* 0x00000091450d7220 */ /* 0x000fe40000410000 */
[-C--:B------:R-:W-:Y:S02]  /*a190*/  FMUL.FTZ R14, R70, R143.reuse ;  /* 0x0000008f460e7220 */ /* 0x080fe40000410000 */
[----:B------:R-:W-:Y:S01]  /*a1a0*/  HMMA.16816.F32.BF16 R4, R32, R8, R4 ;  /* 0x000000082004723c */ /* 0x000fe20000041804 */
[----:B------:R-:W-:-:S02]  /*a1b0*/  FMUL.FTZ R15, R71, R143 ;  /* 0x0000008f470f7220 */ /* 0x000fc40000410000 */
[-C--:B------:R-:W-:Y:S01]  /*a1c0*/  FMUL.FTZ R72, R72, R145.reuse ;  /* 0x0000009148487220 */ /* 0x080fe20000410000 */
[----:B------:R-:W-:Y:S01]  /*a1d0*/  MUFU.EX2 R104, R104 ;  /* 0x0000006800687308 */ /* 0x000fe20000000800 */
[----:B------:R-:W-:Y:S02]  /*a1e0*/  FMUL.FTZ R73, R73, R145 ;  /* 0x0000009149497220 */ /* 0x000fe40000410000 */
[-C--:B------:R-:W-:Y:S01]  /*a1f0*/  FMUL.FTZ R74, R74, R143.reuse ;  /* 0x0000008f4a4a7220 */ /* 0x080fe20000410000 */
[----:B------:R-:W-:Y:S01]  /*a200*/  HMMA.16816.F32.BF16 R8, R32, R10, R92 ;  /* 0x0000000a2008723c */ /* 0x000fe2000004185c */
[----:B------:R-:W-:Y:S01]  /*a210*/  FMUL.FTZ R75, R75, R143 ;  /* 0x0000008f4b4b7220 */ /* 0x000fe20000410000 */
[----:B------:R-:W-:Y:S01]  /*a220*/  LDSM.16.MT88.4 R92, [R164+0x8800] ;  /* 0x00880000a45c783b */ /* 0x000fe20000004200 */
[-C--:B------:R-:W-:Y:S01]  /*a230*/  FMUL.FTZ R20, R76, R145.reuse ;  /* 0x000000914c147220 */ /* 0x080fe20000410000 */
[----:B------:R-:W-:Y:S01]  /*a240*/  MUFU.EX2 R109, R109 ;  /* 0x0000006d006d7308 */ /* 0x000fe20000000800 */
[----:B------:R-:W-:-:S02]  /*a250*/  FMUL.FTZ R21, R77, R145 ;  /* 0x000000914d157220 */ /* 0x000fc40000410000 */
[-C--:B------:R-:W-:Y:S01]  /*a260*/  FMUL.FTZ R22, R78, R143.reuse ;  /* 0x0000008f4e167220 */ /* 0x080fe20000410000 */
[C---:B------:R-:W-:Y:S01]  /*a270*/  HMMA.16816.F32.BF16 R12, R32.reuse, R16, R12 ;  /* 0x00000010200c723c */ /* 0x040fe2000004180c */
[----:B------:R-:W-:Y:S02]  /*a280*/  FMUL.FTZ R23, R79, R143 ;  /* 0x0000008f4f177220 */ /* 0x000fe40000410000 */
        /* <DEDUP_REMOVED lines=8> */
[----:B------:R-:W3:Y:S01]  /*a310*/  MUFU.EX2 R117, R117 ;  /* 0x0000007500757308 */ /* 0x000ee20000000800 */
        /* <DEDUP_REMOVED lines=11> */
[----:B------:R-:W-:Y:S01]  /*a3d0*/  FFMA.FTZ R102, R102, c[0x0][0x23c], -R51 ;  /* 0x00008f0066667a23 */ /* 0x000fe20000010833 */
[----:B------:R-:W5:Y:S01]  /*a3e0*/  MUFU.EX2 R113, R113 ;  /* 0x0000007100717308 */ /* 0x000f620000000800 */
[----:B------:R-:W-:-:S02]  /*a3f0*/  FFMA.FTZ R144, R191, R145, R144 ;  /* 0x00000091bf907223 */ /* 0x000fc40000010090 */
[----:B------:R-:W-:Y:S01]  /*a400*/  FFMA.FTZ R141, R192, R143, R141 ;  /* 0x0000008fc08d7223 */ /* 0x000fe2000001008d */
[C---:B------:R-:W-:Y:S01]  /*a410*/  HMMA.16816.F32.BF16 R28, R32.reuse, R36, R28 ;  /* 0x00000024201c723c */ /* 0x040fe2000004181c */
[----:B------:R-:W-:Y:S02]  /*a420*/  FADD.FTZ R121, R121, R144 ;  /* 0x0000009079797221 */ /* 0x000fe40000010000 */
[----:B------:R-:W-:Y:S01]  /*a430*/  FADD.FTZ R118, R118, R141 ;  /* 0x0000008d76767221 */ /* 0x000fe20000010000 */
[----:B------:R-:W-:Y:S01]  /*a440*/  MUFU.EX2 R134, R134 ;  /* 0x0000008600867308 */ /* 0x000fe20000000800 */
[----:B------:R-:W-:Y:S02]  /*a450*/  FADD.FTZ R120, R120, R121 ;  /* 0x0000007978787221 */ /* 0x000fe40000010000 */
[----:B--2---:R-:W-:Y:S01]  /*a460*/  F2FP.BF16.PACK_AB R36, R107, R110 ;  /* 0x0000006e6b24723e */ /* 0x004fe200000010ff */
[----:B------:R-:W-:Y:S01]  /*a470*/  HMMA.16816.F32.BF16 R32, R32, R38, R84 ;  /* 0x000000262020723c */ /* 0x000fe20000041854 */
[----:B---3--:R-:W-:Y:S01]  /*a480*/  F2FP.BF16.PACK_AB R37, R117, R122 ;  /* 0x0000007a7525723e */ /* 0x008fe200000010ff */
[----:B------:R-:W-:-:S02]  /*a490*/  FADD.FTZ R65, R65, R120 ;  /* 0x0000007841417221 */ /* 0x000fc40000010000 */
[----:B------:R-:W2:Y:S01]  /*a4a0*/  MUFU.EX2 R129, R129 ;  /* 0x0000008100817308 */ /* 0x000ea20000000800 */
[----:B------:R-:W-:Y:S02]  /*a4b0*/  FFMA.FTZ R191, R63, c[0x0][0x23c], -R66 ;  /* 0x00008f003fbf7a23 */ /* 0x000fe40000010842 */
[----:B------:R-:W-:Y:S01]  /*a4c0*/  F2FP.BF16.PACK_AB R38, R109, R104 ;  /* 0x000000686d26723e */ /* 0x000fe200000010ff */
[----:B------:R-:W-:Y:S01]  /*a4d0*/  FADD.FTZ R110, R110, R65 ;  /* 0x000000416e6e7221 */ /* 0x000fe20000010000 */
[----:B-----5:R-:W-:Y:S01]  /*a4e0*/  F2FP.BF16.PACK_AB R39, R113, R116 ;  /* 0x000000747127723e */ /* 0x020fe200000010ff */
[----:B------:R-:W-:Y:S02]  /*a4f0*/  FFMA.FTZ R192, R50, c[0x0][0x23c], -R51 ;  /* 0x00008f0032c07a23 */ /* 0x000fe40000010833 */
[----:B------:R-:W-:Y:S01]  /*a500*/  MUFU.EX2 R126, R126 ;  /* 0x0000007e007e7308 */ /* 0x000fe20000000800 */
[----:B------:R-:W-:Y:S02]  /*a510*/  FADD.FTZ R107, R107, R110 ;  /* 0x0000006e6b6b7221 */ /* 0x000fe40000010000 */
[----:B------:R-:W-:Y:S01]  /*a520*/  FFMA.FTZ R61, R61, c[0x0][0x23c], -R66 ;  /* 0x00008f003d3d7a23 */ /* 0x000fe20000010842 */
[----:B----4-:R-:W-:Y:S01]  /*a530*/  HMMA.16816.F32.BF16 R4, R36, R44, R4 ;  /* 0x0000002c2404723c */ /* 0x010fe20000041804 */
[----:B------:R-:W-:-:S03]  /*a540*/  FADD.FTZ R104, R104, R107 ;  /* 0x0000006b68687221 */ /* 0x000fc60000010000 */
[----:B------:R-:W-:Y:S01]  /*a550*/  MUFU.EX2 R123, R123 ;  /* 0x0000007b007b7308 */ /* 0x000fe20000000800 */
[----:B------:R-:W-:-:S03]  /*a560*/  FADD.FTZ R109, R109, R104 ;  /* 0x000000686d6d7221 */ /* 0x000fc60000010000 */
[C---:B------:R-:W-:Y:S01]  /*a570*/  HMMA.16816.F32.BF16 R8, R36.reuse, R46, R8 ;  /* 0x0000002e2408723c */ /* 0x040fe20000041808 */
[----:B------:R-:W3:Y:S03]  /*a580*/  LDSM.16.MT88.4 R44, [R161+0x6800] ;  /* 0x00680000a12c783b */ /* 0x000ee60000004200 */
[----:B------:R-:W-:Y:S04]  /*a590*/  MUFU.EX2 R137, R137 ;  /* 0x0000008900897308 */ /* 0x000fe80000000800 */
[C---:B-1----:R-:W-:Y:S04]  /*a5a0*/  HMMA.16816.F32.BF16 R12, R36.reuse, R40, R12 ;  /* 0x00000028240c723c */ /* 0x042fe8000004180c */
[----:B------:R-:W1:Y:S04]  /*a5b0*/  MUFU.EX2 R138, R138 ;  /* 0x0000008a008a7308 */ /* 0x000e680000000800 */
[C---:B------:R-:W-:Y:S01]  /*a5c0*/  HMMA.16816.F32.BF16 R16, R36.reuse, R42, R16 ;  /* 0x0000002a2410723c */ /* 0x040fe20000041810 */
[----:B------:R-:W4:Y:S03]  /*a5d0*/  LDSM.16.MT88.4 R40, [R160+0x6800] ;  /* 0x00680000a028783b */ /* 0x000f260000004200 */
[----:B------:R-:W-:Y:S08]  /*a5e0*/  MUFU.EX2 R139, R139 ;  /* 0x0000008b008b7308 */ /* 0x000ff00000000800 */
[----:B------:R-:W5:Y:S08]  /*a5f0*/  MUFU.EX2 R136, R136 ;  /* 0x0000008800887308 */ /* 0x000f700000000800 */
[----:B------:R-:W-:Y:S01]  /*a600*/  MUFU.EX2 R151, R151 ;  /* 0x0000009700977308 */ /* 0x000fe20000000800 */
[C---:B---3--:R-:W-:Y:S07]  /*a610*/  HMMA.16816.F32.BF16 R20, R36.reuse, R44, R20 ;  /* 0x0000002c2414723c */ /* 0x048fee0000041814 */
[----:B------:R-:W3:Y:S01]  /*a620*/  MUFU.EX2 R140, R140 ;  /* 0x0000008c008c7308 */ /* 0x000ee20000000800 */
[C---:B------:R-:W-:Y:S01]  /*a630*/  HMMA.16816.F32.BF16 R24, R36.reuse, R46, R24 ;  /* 0x0000002e2418723c */ /* 0x040fe20000041818 */
[----:B------:R-:W3:Y:S06]  /*a640*/  LDSM.16.MT88.4 R44, [R162+0x7000] ;  /* 0x00700000a22c783b */ /* 0x000eec0000004200 */
[----:B------:R-:W-:Y:S01]  /*a650*/  MUFU.EX2 R142, R142 ;  /* 0x0000008e008e7308 */ /* 0x000fe20000000800 */
[C---:B----4-:R-:W-:Y:S07]  /*a660*/  HMMA.16816.F32.BF16 R28, R36.reuse, R40, R28 ;  /* 0x00000028241c723c */ /* 0x050fee000004181c */
[----:B------:R-:W-:Y:S01]  /*a670*/  MUFU.EX2 R149, R149 ;  /* 0x0000009500957308 */ /* 0x000fe20000000800 */
[----:B------:R-:W-:Y:S01]  /*a680*/  HMMA.16816.F32.BF16 R32, R36, R42, R32 ;  /* 0x0000002a2420723c */ /* 0x000fe20000041820 */
[----:B------:R-:W4:Y:S06]  /*a690*/  LDSM.16.MT88.4 R40, [R161+0x7000] ;  /* 0x00700000a128783b */ /* 0x000f2c0000004200 */
[----:B------:R-:W-:Y:S01]  /*a6a0*/  MUFU.EX2 R187, R187 ;  /* 0x000000bb00bb7308 */ /* 0x000fe20000000800 */
[----:B--2---:R-:W-:Y:S01]  /*a6b0*/  F2FP.BF16.PACK_AB R36, R129, R134 ;  /* 0x000000868124723e */ /* 0x004fe200000010ff */
[----:B------:R-:W-:Y:S01]  /*a6c0*/  FADD.FTZ R134, R134, R109 ;  /* 0x0000006d86867221 */ /* 0x000fe20000010000 */
[----:B-1----:R-:W-:-:S02]  /*a6d0*/  F2FP.BF16.PACK_AB R37, R138, R137 ;  /* 0x000000898a25723e */ /* 0x002fc400000010ff */
[----:B------:R-:W-:-:S03]  /*a6e0*/  F2FP.BF16.PACK_AB R38, R123, R126 ;  /* 0x0000007e7b26723e */ /* 0x000fc600000010ff */
[----:B------:R-:W1:Y:S01]  /*a6f0*/  MUFU.EX2 R148, R148 ;  /* 0x0000009400947308 */ /* 0x000e620000000800 */
[----:B-----5:R-:W-:Y:S01]  /*a700*/  F2FP.BF16.PACK_AB R39, R136, R139 ;  /* 0x0000008b8827723e */ /* 0x020fe200000010ff */
[----:B------:R-:W-:-:S06]  /*a710*/  FADD.FTZ R129, R129, R134 ;  /* 0x0000008681817221 */ /* 0x000fcc0000010000 */
[C---:B------:R-:W-:Y:S01]  /*a720*/  HMMA.16816.F32.BF16 R4, R36.reuse, R52, R4 ;  /* 0x000000342404723c */ /* 0x040fe20000041804 */
[----:B------:R-:W-:Y:S07]  /*a730*/  MUFU.EX2 R147, R147 ;  /* 0x0000009300937308 */ /* 0x000fee0000000800 */
[C---:B---3--:R-:W-:Y:S01]  /*a740*/  HMMA.16816.F32.BF16 R12, R36.reuse, R44, R12 ;  /* 0x0000002c240c723c */ /* 0x048fe2000004180c */
[----:B------:R-:W2:Y:S07]  /*a750*/  MUFU.EX2 R146, R146 ;  /* 0x0000009200927308 */ /* 0x000eae0000000800 */
[C---:B------:R-:W-:Y:S01]  /*a760*/  HMMA.16816.F32.BF16 R16, R36.reuse, R46, R16 ;  /* 0x0000002e2410723c */ /* 0x040fe20000041810 */
[----:B------:R-:W3:Y:S01]  /*a770*/  LDSM.16.MT88.4 R44, [R160+0x7000] ;  /* 0x00700000a02c783b */ /* 0x000ee20000004200 */
[----:B------:R-:W-:Y:S06]  /*a780*/  MUFU.EX2 R191, R191 ;  /* 0x000000bf00bf7308 */ /* 0x000fec0000000800 */
[C---:B----4-:R-:W-:Y:S02]  /*a790*/  HMMA.16816.F32.BF16 R20, R36.reuse, R40, R20 ;  /* 0x000000282414723c */ /* 0x050fe40000041814 */
[----:B------:R-:W-:Y:S06]  /*a7a0*/  MUFU.EX2 R192, R192 ;  /* 0x000000c000c07308 */ /* 0x000fec0000000800 */
[C---:B------:R-:W-:Y:S01]  /*a7b0*/  HMMA.16816.F32.BF16 R24, R36.reuse, R42, R24 ;  /* 0x0000002a2418723c */ /* 0x040fe20000041818 */
[----:B------:R-:W4:Y:S07]  /*a7c0*/  LDSM.16.MT88.4 R40, [R164+0x7800] ;  /* 0x00780000a428783b */ /* 0x000f2e0000004200 */
[C---:B------:R-:W-:Y:S01]  /*a7d0*/  HMMA.16816.F32.BF16 R8, R36.reuse, R54, R8 ;  /* 0x000000362408723c */ /* 0x040fe20000041808 */
[----:B------:R-:W5:Y:S07]  /*a7e0*/  LDSM.16.MT88.4 R52, [R162+0x7800] ;  /* 0x00780000a234783b */ /* 0x000f6e0000004200 */
[C---:B---3--:R-:W-:Y:S08]  /*a7f0*/  HMMA.16816.F32.BF16 R28, R36.reuse, R44, R28 ;  /* 0x0000002c241c723c */ /* 0x048ff0000004181c */
[----:B------:R-:W-:Y:S01]  /*a800*/  HMMA.16816.F32.BF16 R32, R36, R46, R32 ;  /* 0x0000002e2420723c */ /* 0x000fe20000041820 */
[----:B------:R-:W3:Y:S06]  /*a810*/  LDSM.16.MT88.4 R44, [R161+0x7800] ;  /* 0x00780000a12c783b */ /* 0x000eec0000004200 */
[----:B------:R-:W-:-:S02]  /*a820*/  F2FP.BF16.PACK_AB R36, R140, R151 ;  /* 0x000000978c24723e */ /* 0x000fc400000010ff */
[----:B-1----:R-:W-:Y:S02]  /*a830*/  F2FP.BF16.PACK_AB R37, R148, R187 ;  /* 0x000000bb9425723e */ /* 0x002fe400000010ff */
[----:B------:R-:W-:Y:S02]  /*a840*/  F2FP.BF16.PACK_AB R38, R149, R142 ;  /* 0x0000008e9526723e */ /* 0x000fe400000010ff */
[----:B--2---:R-:W-:-:S07]  /*a850*/  F2FP.BF16.PACK_AB R39, R146, R147 ;  /* 0x000000939227723e */ /* 0x004fce00000010ff */
[C---:B----4-:R-:W-:Y:S08]  /*a860*/  HMMA.16816.F32.BF16 R4, R36.reuse, R40, R4 ;  /* 0x000000282404723c */ /* 0x050ff00000041804 */
        /* <DEDUP_REMOVED lines=18> */
[----:B------:R-:W1:Y:S01]  /*a990*/  MUFU.EX2 R46, R46 ;  /* 0x0000002e002e7308 */ /* 0x000e620000000800 */
[----:B--2---:R-:W-:Y:S02]  /*a9a0*/  F2FP.BF16.PACK_AB R85, R55, R52 ;  /* 0x000000343755723e */ /* 0x004fe400000010ff */
[----:B------:R-:W-:Y:S01]  /*a9b0*/  HMMA.16816.F32.BF16 R32, R36, R42, R32 ;  /* 0x0000002a2420723c */ /* 0x000fe20000041820 */
[----:B------:R-:W2:Y:S04]  /*a9c0*/  LDSM.16.MT88.4 R40, [R164+0x8000] ;  /* 0x00800000a428783b */ /* 0x000ea80000004200 */
[----:B------:R-:W-:Y:S01]  /*a9d0*/  MUFU.EX2 R44, R44 ;  /* 0x0000002c002c7308 */ /* 0x000fe20000000800 */
[----:B------:R-:W3:Y:S07]  /*a9e0*/  LDSM.16.MT88.4 R36, [R162+0x8000] ;  /* 0x00800000a224783b */ /* 0x000eee0000004200 */
[----:B------:R-:W4:Y:S01]  /*a9f0*/  MUFU.EX2 R47, R47 ;  /* 0x0000002f002f7308 */ /* 0x000f220000000800 */
[----:B-1----:R-:W-:-:S07]  /*aa00*/  F2FP.BF16.PACK_AB R84, R46, R45 ;  /* 0x0000002d2e54723e */ /* 0x002fce00000010ff */
[----:B------:R-:W-:Y:S08]  /*aa10*/  MUFU.EX2 R53, R53 ;  /* 0x0000003500357308 */ /* 0x000ff00000000800 */
[----:B------:R-:W1:Y:S01]  /*aa20*/  MUFU.EX2 R54, R54 ;  /* 0x0000003600367308 */ /* 0x000e620000000800 */
[----:B----4-:R-:W-:Y:S02]  /*aa30*/  F2FP.BF16.PACK_AB R86, R47, R44 ;  /* 0x0000002c2f56723e */ /* 0x010fe400000010ff */
[----:B-1----:R-:W-:-:S07]  /*aa40*/  F2FP.BF16.PACK_AB R87, R54, R53 ;  /* 0x000000353657723e */ /* 0x002fce00000010ff */
[C---:B--2---:R-:W-:Y:S01]  /*aa50*/  HMMA.16816.F32.BF16 R96, R84.reuse, R40, R4 ;  /* 0x000000285460723c */ /* 0x044fe20000041804 */
[----:B------:R-:W1:Y:S06]  /*aa60*/  LDSM.16.MT88.4 R4, [R160+0x8000] ;  /* 0x00800000a004783b */ /* 0x000e6c0000004200 */
[--C-:B------:R-:W-:Y:S01]  /*aa70*/  FFMA.FTZ R40, R114, c[0x0][0x23c], -R51.reuse ;  /* 0x00008f0072287a23 */ /* 0x100fe20000010833 */
[----:B------:R-:W-:Y:S01]  /*aa80*/  HMMA.16816.F32.BF16 R20, R84, R88, R20 ;  /* 0x000000585414723c */ /* 0x000fe20000041814 */
[----:B------:R-:W-:-:S04]  /*aa90*/  FFMA.FTZ R41, R112, c[0x0][0x23c], -R51 ;  /* 0x00008f0070297a23 */ /* 0x000fc80000010833 */
[----:B------:R-:W-:Y:S03]  /*aaa0*/  MUFU.EX2 R40, R40 ;  /* 0x0000002800287308 */ /* 0x000fe60000000800 */
[C---:B------:R-:W-:Y:S05]  /*aab0*/  HMMA.16816.F32.BF16 R8, R84.reuse, R42, R8 ;  /* 0x0000002a5408723c */ /* 0x040fea0000041808 */
[----:B------:R-:W-:Y:S02]  /*aac0*/  MUFU.EX2 R41, R41 ;  /* 0x0000002900297308 */ /* 0x000fe40000000800 */
[----:B------:R-:W-:Y:S01]  /*aad0*/  FFMA.FTZ R43, R108, c[0x0][0x23c], -R51 ;  /* 0x00008f006c2b7a23 */ /* 0x000fe20000010833 */
        /* <DEDUP_REMOVED lines=8> */
[C---:B------:R-:W-:Y:S01]  /*ab60*/  HMMA.16816.F32.BF16 R88, R84.reuse, R90, R24 ;  /* 0x0000005a5458723c */ /* 0x040fe20000041818 */
[----:B------:R-:W-:Y:S01]  /*ab70*/  FFMA.FTZ R39, R125, c[0x0][0x23c], -R66 ;  /* 0x00008f007d277a23 */ /* 0x000fe20000010842 */
[----:B------:R-:W-:Y:S03]  /*ab80*/  LDSM.16.MT88.4 R24, [R160+0x8800] ;  /* 0x00880000a018783b */ /* 0x000fe60000004200 */
[----:B------:R-:W3:Y:S03]  /*ab90*/  MUFU.EX2 R37, R37 ;  /* 0x0000002500257308 */ /* 0x000ee60000000800 */
[C---:B-1----:R-:W-:Y:S01]  /*aba0*/  HMMA.16816.F32.BF16 R80, R84.reuse, R4, R28 ;  /* 0x000000045450723c */ /* 0x042fe2000004181c */
[----:B------:R-:W1:Y:S04]  /*abb0*/  LDSM.16.MT88.4 R28, [R161+0x8800] ;  /* 0x00880000a11c783b */ /* 0x000e680000004200 */
[----:B------:R-:W-:Y:S02]  /*abc0*/  MUFU.EX2 R38, R38 ;  /* 0x0000002600267308 */ /* 0x000fe40000000800 */
[----:B--2---:R-:W-:Y:S01]  /*abd0*/  F2FP.BF16.PACK_AB R5, R43, R40 ;  /* 0x000000282b05723e */ /* 0x004fe200000010ff */
[----:B------:R-:W-:Y:S05]  /*abe0*/  HMMA.16816.F32.BF16 R84, R84, R6, R32 ;  /* 0x000000065454723c */ /* 0x000fea0000041820 */
[----:B------:R-:W2:Y:S01]  /*abf0*/  MUFU.EX2 R39, R39 ;  /* 0x0000002700277308 */ /* 0x000ea20000000800 */
[----:B---3--:R-:W-:Y:S01]  /*ac00*/  F2FP.BF16.PACK_AB R4, R37, R36 ;  /* 0x000000242504723e */ /* 0x008fe200000010ff */
[----:B------:R-:W-:-:S02]  /*ac10*/  FFMA.FTZ R32, R106, c[0x0][0x23c], -R51 ;  /* 0x00008f006a207a23 */ /* 0x000fc40000010833 */
[--C-:B------:R-:W-:Y:S02]  /*ac20*/  FFMA.FTZ R34, R67, c[0x0][0x23c], -R66.reuse ;  /* 0x00008f0043227a23 */ /* 0x100fe40000010842 */
[--C-:B------:R-:W-:Y:S02]  /*ac30*/  FFMA.FTZ R35, R101, c[0x0][0x23c], -R66.reuse ;  /* 0x00008f0065237a23 */ /* 0x100fe40000010842 */
[----:B------:R-:W3:Y:S01]  /*ac40*/  MUFU.EX2 R32, R32 ;  /* 0x0000002000207308 */ /* 0x000ee20000000800 */
[----:B------:R-:W-:Y:S01]  /*ac50*/  FFMA.FTZ R33, R105, c[0x0][0x23c], -R66 ;  /* 0x00008f0069217a23 */ /* 0x000fe20000010842 */
[----:B--2---:R-:W-:-:S06]  /*ac60*/  F2FP.BF16.PACK_AB R6, R39, R38 ;  /* 0x000000262706723e */ /* 0x004fcc00000010ff */
[----:B------:R-:W-:Y:S01]  /*ac70*/  MUFU.EX2 R34, R34 ;  /* 0x0000002200227308 */ /* 0x000fe20000000800 */
[----:B---3--:R-:W-:-:S07]  /*ac80*/  F2FP.BF16.PACK_AB R7, R32, R41 ;  /* 0x000000292007723e */ /* 0x008fce00000010ff */
[----:B------:R-:W2:Y:S01]  /*ac90*/  MUFU.EX2 R35, R35 ;  /* 0x0000002300237308 */ /* 0x000ea20000000800 */
[C---:B------:R-:W-:Y:S01]  /*aca0*/  HMMA.16816.F32.BF16 R68, R4.reuse, R72, R12 ;  /* 0x000000480444723c */ /* 0x040fe2000004180c */
[----:B------:R-:W3:Y:S06]  /*acb0*/  LDSM.16.MT88.4 R12, [R164+0x9000] ;  /* 0x00900000a40c783b */ /* 0x000eec0000004200 */
[----:B------:R-:W-:Y:S01]  /*acc0*/  MUFU.EX2 R33, R33 ;  /* 0x0000002100217308 */ /* 0x000fe20000000800 */
[C---:B-1----:R-:W-:Y:S07]  /*acd0*/  HMMA.16816.F32.BF16 R76, R4.reuse, R28, R20 ;  /* 0x0000001c044c723c */ /* 0x042fee0000041814 */
[----:B------:R-:W-:Y:S01]  /*ace0*/  MUFU.EX2 R42, R42 ;  /* 0x0000002a002a7308 */ /* 0x000fe20000000800 */
[--C-:B------:R-:W-:Y:S01]  /*acf0*/  FFMA.FTZ R23, R100, c[0x0][0x23c], -R51.reuse ;  /* 0x00008f0064177a23 */ /* 0x100fe20000010833 */
[----:B------:R-:W-:Y:S01]  /*ad00*/  HMMA.16816.F32.BF16 R96, R4, R92, R96 ;  /* 0x0000005c0460723c */ /* 0x000fe20000041860 */
[----:B------:R-:W-:-:S05]  /*ad10*/  FFMA.FTZ R21, R64, c[0x0][0x23c], -R51 ;  /* 0x00008f0040157a23 */ /* 0x000fca0000010833 */
[----:B------:R-:W-:Y:S01]  /*ad20*/  MUFU.EX2 R20, R102 ;  /* 0x0000006600147308 */ /* 0x000fe20000000800 */
[----:B------:R-:W-:Y:S01]  /*ad30*/  FFMA.FTZ R22, R62, c[0x0][0x23c], -R51 ;  /* 0x00008f003e167a23 */ /* 0x000fe20000010833 */
[C---:B------:R-:W-:Y:S01]  /*ad40*/  HMMA.16816.F32.BF16 R92, R4.reuse, R94, R8 ;  /* 0x0000005e045c723c */ /* 0x040fe20000041808 */
[----:B------:R-:W1:Y:S05]  /*ad50*/  LDSM.16.MT88.4 R8, [R162+0x9000] ;  /* 0x00900000a208783b */ /* 0x000e6a0000004200 */
[----:B------:R-:W4:Y:S02]  /*ad60*/  MUFU.EX2 R23, R23 ;  /* 0x0000001700177308 */ /* 0x000f240000000800 */
[C---:B------:R-:W-:Y:S01]  /*ad70*/  HMMA.16816.F32.BF16 R72, R4.reuse, R74, R16 ;  /* 0x0000004a0448723c */ /* 0x040fe20000041810 */
[----:B------:R-:W5:Y:S05]  /*ad80*/  LDSM.16.MT88.4 R16, [R161+0x9000] ;  /* 0x00900000a110783b */ /* 0x000f6a0000004200 */
[----:B------:R-:W-:Y:S02]  /*ad90*/  MUFU.EX2 R21, R21 ;  /* 0x0000001500157308 */ /* 0x000fe40000000800 */
[C---:B------:R-:W-:Y:S06]  /*ada0*/  HMMA.16816.F32.BF16 R88, R4.reuse, R30, R88 ;  /* 0x0000001e0458723c */ /* 0x040fec0000041858 */
[----:B------:R-:W1:Y:S02]  /*adb0*/  MUFU.EX2 R22, R22 ;  /* 0x0000001600167308 */ /* 0x000e640000000800 */
[C---:B------:R-:W-:Y:S07]  /*adc0*/  HMMA.16816.F32.BF16 R80, R4.reuse, R24, R80 ;  /* 0x000000180450723c */ /* 0x040fee0000041850 */
[----:B------:R-:W-:Y:S01]  /*add0*/  FADD.FTZ R25, R3, R118 ;  /* 0x0000007603197221 */ /* 0x000fe20000010000 */
[----:B------:R-:W-:Y:S01]  /*ade0*/  HMMA.16816.F32.BF16 R84, R4, R26, R84 ;  /* 0x0000001a0454723c */ /* 0x000fe20000041854 */
[----:B------:R-:W-:-:S02]  /*adf0*/  FFMA.FTZ R24, R57, c[0x0][0x23c], -R66 ;  /* 0x00008f0039187a23 */ /* 0x000fc40000010842 */
[----:B------:R-:W-:-:S04]  /*ae00*/  FFMA.FTZ R3, R59, c[0x0][0x23c], -R66 ;  /* 0x00008f003b037a23 */ /* 0x000fc80000010842 */
[----:B--2---:R-:W-:Y:S01]  /*ae10*/  F2FP.BF16.PACK_AB R4, R35, R34 ;  /* 0x000000222304723e */ /* 0x004fe200000010ff */
[----:B------:R-:W-:Y:S01]  /*ae20*/  FADD.FTZ R27, R2, R25 ;  /* 0x00000019021b7221 */ /* 0x000fe20000010000 */
[----:B----4-:R-:W-:Y:S01]  /*ae30*/  F2FP.BF16.PACK_AB R5, R23, R20 ;  /* 0x000000141705723e */ /* 0x010fe200000010ff */
[----:B------:R-:W-:Y:S01]  /*ae40*/  FFMA.FTZ R25, R60, c[0x0][0x23c], -R51 ;  /* 0x00008f003c197a23 */ /* 0x000fe20000010833 */
[----:B------:R-:W-:Y:S01]  /*ae50*/  F2FP.BF16.PACK_AB R6, R42, R33 ;  /* 0x000000212a06723e */ /* 0x000fe200000010ff */
[----:B------:R-:W-:Y:S01]  /*ae60*/  FADD.FTZ R122, R122, R27 ;  /* 0x0000001b7a7a7221 */ /* 0x000fe20000010000 */
[----:B-1----:R-:W-:Y:S01]  /*ae70*/  F2FP.BF16.PACK_AB R7, R22, R21 ;  /* 0x000000151607723e */ /* 0x002fe200000010ff */
[--C-:B------:R-:W-:Y:S01]  /*ae80*/  FFMA.FTZ R26, R58, c[0x0][0x23c], -R51.reuse ;  /* 0x00008f003a1a7a23 */ /* 0x100fe20000010833 */
[----:B------:R-:W-:Y:S01]  /*ae90*/  MUFU.EX2 R24, R24 ;  /* 0x0000001800187308 */ /* 0x000fe20000000800 */
[----:B------:R-:W-:Y:S02]  /*aea0*/  FADD.FTZ R117, R117, R122 ;  /* 0x0000007a75757221 */ /* 0x000fe40000010000 */
[----:B------:R-:W-:-:S02]  /*aeb0*/  FFMA.FTZ R27, R56, c[0x0][0x23c], -R51 ;  /* 0x00008f00381b7a23 */ /* 0x000fc40000010833 */
[----:B---3--:R-:W-:Y:S01]  /*aec0*/  HMMA.16816.F32.BF16 R96, R4, R12, R96 ;  /* 0x0000000c0460723c */ /* 0x008fe20000041860 */
[----:B------:R-:W-:Y:S02]  /*aed0*/  FADD.FTZ R116, R116, R117 ;  /* 0x0000007574747221 */ /* 0x000fe40000010000 */
[----:B------:R-:W1:Y:S02]  /*aee0*/  MUFU.EX2 R3, R3 ;  /* 0x0000000300037308 */ /* 0x000e640000000800 */
[----:B------:R-:W-:-:S03]  /*aef0*/  FADD.FTZ R116, R113, R116 ;  /* 0x0000007471747221 */ /* 0x000fc60000010000 */
[C---:B------:R-:W-:Y:S01]  /*af00*/  HMMA.16816.F32.BF16 R92, R4.reuse, R14, R92 ;  /* 0x0000000e045c723c */ /* 0x040fe2000004185c */
[----:B------:R-:W2:Y:S01]  /*af10*/  LDSM.16.MT88.4 R12, [R160+0x9000] ;  /* 0x00900000a00c783b */ /* 0x000ea20000004200 */
[----:B------:R-:W-:Y:S01]  /*af20*/  FADD.FTZ R137, R137, R116 ;  /* 0x0000007489897221 */ /* 0x000fe20000010000 */
[----:B------:R-:W-:Y:S03]  /*af30*/  MUFU.EX2 R2, R61 ;  /* 0x0000003d00027308 */ /* 0x000fe60000000800 */
[----:B------:R-:W-:Y:S02]  /*af40*/  FADD.FTZ R138, R138, R137 ;  /* 0x000000898a8a7221 */ /* 0x000fe40000010000 */
[----:B------:R-:W-:Y:S02]  /*af50*/  HMMA.16816.F32.BF16 R68, R4, R8, R68 ;  /* 0x000000080444723c */ /* 0x000fe40000041844 */
[----:B------:R-:W-:Y:S01]  /*af60*/  FADD.FTZ R139, R139, R138 ;  /* 0x0000008a8b8b7221 */ /* 0x000fe20000010000 */
[----:B------:R-:W-:Y:S03]  /*af70*/  MUFU.EX2 R25, R25 ;  /* 0x0000001900197308 */ /* 0x000fe60000000800 */
[----:B------:R-:W-:-:S02]  /*af80*/  FADD.FTZ R136, R136, R139 ;  /* 0x0000008b88887221 */ /* 0x000fc40000010000 */
[C---:B------:R-:W-:Y:S01]  /*af90*/  HMMA.16816.F32.BF16 R72, R4.reuse, R10, R72 ;  /* 0x0000000a0448723c */ /* 0x040fe20000041848 */
[----:B------:R-:W3:Y:S01]  /*afa0*/  LDSM.16.MT88.4 R8, [R164+0x9800] ;  /* 0x00980000a408783b */ /* 0x000ee20000004200 */
[----:B------:R-:W-:Y:S01]  /*afb0*/  FADD.FTZ R187, R187, R136 ;  /* 0x00000088bbbb7221 */ /* 0x000fe20000010000 */
[----:B------:R-:W4:Y:S03]  /*afc0*/  MUFU.EX2 R26, R26 ;  /* 0x0000001a001a7308 */ /* 0x000f260000000800 */
[----:B------:R-:W-:Y:S02]  /*afd0*/  FADD.FTZ R148, R148, R187 ;  /* 0x000000bb94947221 */ /* 0x000fe40000010000 */
[C---:B-----5:R-:W-:Y:S03]  /*afe0*/  HMMA.16816.F32.BF16 R76, R4.reuse, R16, R76 ;  /* 0x00000010044c723c */ /* 0x060fe6000004184c */
[----:B------:R-:W5:Y:S05]  /*aff0*/  MUFU.EX2 R27, R27 ;  /* 0x0000001b001b7308 */ /* 0x000f6a0000000800 */
[C---:B------:R-:W-:Y:S01]  /*b000*/  HMMA.16816.F32.BF16 R88, R4.reuse, R18, R88 ;  /* 0x000000120458723c */ /* 0x040fe20000041858 */
[----:B------:R-:W3:Y:S07]  /*b010*/  LDSM.16.MT88.4 R16, [R162+0x9800] ;  /* 0x00980000a210783b */ /* 0x000eee0000004200 */
[C---:B--2---:R-:W-:Y:S07]  /*b020*/  HMMA.16816.F32.BF16 R80, R4.reuse, R12, R80 ;  /* 0x0000000c0450723c */ /* 0x044fee0000041850 */
[----:B------:R-:W-:Y:S01]  /*b030*/  FADD.FTZ R12, R126, R129 ;  /* 0x000000817e0c7221 */ /* 0x000fe20000010000 */
[----:B------:R-:W-:Y:S03]  /*b040*/  HMMA.16816.F32.BF16 R84, R4, R14, R84 ;  /* 0x0000000e0454723c */ /* 0x000fe60000041854 */
[----:B------:R-:W-:-:S04]  /*b050*/  FADD.FTZ R12, R123, R12 ;  /* 0x0000000c7b0c7221 */ /* 0x000fc80000010000 */
[----:B------:R-:W-:Y:S01]  /*b060*/  FADD.FTZ R29, R151, R12 ;  /* 0x0000000c971d7221 */ /* 0x000fe20000010000 */
[----:B-1----:R-:W-:Y:S01]  /*b070*/  F2FP.BF16.PACK_AB R4, R3, R24 ;  /* 0x000000180304723e */ /* 0x002fe200000010ff */
[----:B------:R-:W1:Y:S01]  /*b080*/  LDSM.16.MT88.4 R12, [R161+0x9800] ;  /* 0x00980000a10c783b */ /* 0x000e620000004200 */
[----:B----4-:R-:W-:Y:S01]  /*b090*/  F2FP.BF16.PACK_AB R5, R26, R25 ;  /* 0x000000191a05723e */ /* 0x010fe200000010ff */
[----:B------:R-:W-:Y:S01]  /*b0a0*/  FADD.FTZ R29, R140, R29 ;  /* 0x0000001d8c1d7221 */ /* 0x000fe20000010000 */
[----:B------:R-:W-:Y:S02]  /*b0b0*/  F2FP.BF16.PACK_AB R6, R191, R2 ;  /* 0x00000002bf06723e */ /* 0x000fe400000010ff */
[----:B-----5:R-:W-:Y:S01]  /*b0c0*/  F2FP.BF16.PACK_AB R7, R192, R27 ;  /* 0x0000001bc007723e */ /* 0x020fe200000010ff */
[----:B------:R-:W-:Y:S02]  /*b0d0*/  FADD.FTZ R28, R142, R29 ;  /* 0x0000001d8e1c7221 */ /* 0x000fe40000010000 */
        /* <DEDUP_REMOVED lines=9> */
[----:B------:R-:W2:Y:S01]  /*b170*/  LDSM.16.MT88.4 R8, [R160+0x9800] ;  /* 0x00980000a008783b */ /* 0x000ea20000004200 */
[----:B------:R-:W-:-:S04]  /*b180*/  FADD.FTZ R44, R44, R29 ;  /* 0x0000001d2c2c7221 */ /* 0x000fc80000010000 */
[----:B------:R-:W-:Y:S02]  /*b190*/  FADD.FTZ R47, R47, R44 ;  /* 0x0000002c2f2f7221 */ /* 0x000fe40000010000 */
[----:B------:R-:W-:Y:S02]  /*b1a0*/  HMMA.16816.F32.BF16 R68, R4, R16, R68 ;  /* 0x000000100444723c */ /* 0x000fe40000041844 */
        /* <DEDUP_REMOVED lines=11> */
[C---:B------:R-:W-:Y:S01]  /*b260*/  HMMA.16816.F32.BF16 R88, R4.reuse, R14, R88 ;  /* 0x0000000e0458723c */ /* 0x040fe20000041858 */
[----:B------:R-:W-:Y:S02]  /*b270*/  FADD.FTZ R12, R34, R39 ;  /* 0x00000027220c7221 */ /* 0x000fe40000010000 */
[----:B------:R-:W-:Y:S02]  /*b280*/  FADD.FTZ R13, R32, R13 ;  /* 0x0000000d200d7221 */ /* 0x000fe40000010000 */
        /* <DEDUP_REMOVED lines=16> */
[----:B------:R-:W-:Y:S01]  /*b390*/  FADD.FTZ R191, R191, R2 ;  /* 0x00000002bfbf7221 */ /* 0x000fe20000010000 */
[----:B------:R-:W-:Y:S01]  /*b3a0*/  MOV R2, R48 ;  /* 0x0000003000027202 */ /* 0x000fe20000000f00 */
[----:B------:R-:W-:-:S02]  /*b3b0*/  FADD.FTZ R192, R192, R27 ;  /* 0x0000001bc0c07221 */ /* 0x000fc40000010000 */
.L_x_7191:
[----:B------:R-:W-:Y:S05]  /*b3c0*/  @!P2 BRA `(.L_x_7199) ;  /* 0x00003d600000a947 */ /* 0x000fea0003800000 */
[----:B------:R-:W-:Y:S01]  /*b3d0*/  IMAD.MOV.U32 R188, RZ, RZ, c[0x0][0x1a0] ;  /* 0x00006800ffbc7624 */ /* 0x000fe200078e00ff */
[----:B------:R-:W-:-:S02]  /*b3e0*/  MOV R101, R2 ;  /* 0x0000000200657202 */ /* 0x000fc40000000f00 */
[----:B------:R-:W-:Y:S01]  /*b3f0*/  MOV R100, R3 ;  /* 0x0000000300647202 */ /* 0x000fe20000000f00 */
[----:B------:R-:W-:-:S05]  /*b400*/  IMAD.U32 R187, R188, -0x80, RZ ;  /* 0xffffff80bcbb7824 */ /* 0x000fca00078e00ff */
[----:B------:R-:W-:Y:S02]  /*b410*/  SHF.R.S32.HI R186, RZ, 0x1f, R187 ;  /* 0x0000001fffba7819 */ /* 0x000fe400000114bb */
.L_x_7203:
        /* <DEDUP_REMOVED lines=12> */
[----:B------:R-:W-:Y:S02]  /*b4e0*/  IABS R4, R3 ;  /* 0x0000000300047213 */ /* 0x000fe40000000000 */
[C---:B------:R-:W-:Y:S02]  /*b4f0*/  IADD3 R10, R3.reuse, 0x80, RZ ;  /* 0x00000080030a7810 */ /* 0x040fe40007ffe0ff */
        /* <DEDUP_REMOVED lines=51> */
.L_x_7200:
        /* <DEDUP_REMOVED lines=31> */
[-C--:B------:R-:W-:Y:S01]  /*ba20*/  @!P1 MOV R203, R201.reuse ;  /* 0x000000c900cb9202 */ /* 0x080fe20000000f00 */
[----:B------:R-:W-:Y:S01]  /*ba30*/  @!P1 IMAD.MOV.U32 R202, RZ, RZ, R200 ;  /* 0x000000ffffca9224 */ /* 0x000fe200078e00c8 */
[----:B------:R-:W-:Y:S01]  /*ba40*/  @!P1 LEA.HI.X R198, R188, R201, R198, 0x6, P2 ;  /* 0x000000c9bcc69211 */ /* 0x000fe200010f34c6 */
[----:B------:R-:W-:Y:S01]  /*ba50*/  @!P1 IMAD.IADD R196, R196, 0x1, R207 ;  /* 0x00000001c4c49824 */ /* 0x000fe200078e02cf */
[----:B------:R-:W-:Y:S01]  /*ba60*/  @!PT LDS RZ, [RZ] ;  /* 0x00000000fffff984 */ /* 0x000fe20000000800 */
[----:B------:R-:W-:Y:S01]  /*ba70*/  @!PT LDS RZ, [RZ] ;  /* 0x00000000fffff984 */ /* 0x000fe20000000800 */
[----:B------:R-:W-:Y:S01]  /*ba80*/  @!PT LDS RZ, [RZ] ;  /* 0x00000000fffff984 */ /* 0x000fe20000000800 */
[----:B------:R1:W-:Y:S01]  /*ba90*/  @!P1 LDGSTS.E.BYPASS.LTC128B.128 [R179+0x7000], [R208.64] ;  /* 0x07000000d0b39fae */ /* 0x0003e2000b901d46 */
[----:B------:R-:W-:Y:S01]  /*baa0*/  @!P1 IMAD.MOV.U32 R195, RZ, RZ, c[0x0][0x1a4] ;  /* 0x00006900ffc39624 */ /* 0x000fe200078e00ff */
[CC--:B------:R-:W-:Y:S01]  /*bab0*/  @!P1 LEA R204, P2, R197.reuse, R194.reuse, 0x1 ;  /* 0x000000c2c5cc9211 */ /* 0x0c0fe200078408ff */
[----:B------:R-:W-:Y:S01]  /*bac0*/  @!P1 IMAD.WIDE.U32 R202, R188, 0x50, R202 ;  /* 0x00000050bcca9825 */ /* 0x000fe200078e00ca */
[-C--:B------:R-:W-:Y:S01]  /*bad0*/  @!P1 LEA.HI.X R217, R206, R193.reuse, R196, 0x1, P5 ;  /* 0x000000c1ced99211 */ /* 0x080fe200028f0cc4 */
[----:B------:R-:W-:Y:S01]  /*bae0*/  @P1 STS.128 [R179+0x7800], RZ ;  /* 0x007800ffb3001388 */ /* 0x000fe20000000c00 */
[-C--:B------:R-:W-:Y:S01]  /*baf0*/  @!P1 LEA.HI.X R205, R197, R193.reuse, R198, 0x1, P2 ;  /* 0x000000c1c5cd9211 */ /* 0x080fe200010f0cc6 */
[----:B------:R-:W-:Y:S01]  /*bb00*/  @!P1 IMAD R195, R195, 0x50, RZ ;  /* 0x00000050c3c39824 */ /* 0x000fe200078e02ff */
[----:B------:R-:W-:Y:S01]  /*bb10*/  @!P1 MOV R103, c[0x0][0x1a4] ;  /* 0x0000690000679a02 */ /* 0x000fe20000000f00 */
[----:B------:R-:W-:Y:S01]  /*bb20*/  @!PT LDS RZ, [RZ] ;  /* 0x00000000fffff984 */ /* 0x000fe20000000800 */
[----:B------:R-:W-:Y:S01]  /*bb30*/  @!PT LDS RZ, [RZ] ;  /* 0x00000000fffff984 */ /* 0x000fe20000000800 */
[----:B------:R-:W-:Y:S01]  /*bb40*/  @!PT LDS RZ, [RZ] ;  /* 0x00000000fffff984 */ /* 0x000fe20000000800 */
[----:B------:R1:W-:Y:S01]  /*bb50*/  @!P1 LDGSTS.E.BYPASS.LTC128B.128 [R179+0x7800], [R216.64] ;  /* 0x07800000d8b39fae */ /* 0x0003e2000b901d46 */
[-C--:B------:R-:W-:Y:S01]  /*bb60*/  @!P1 LEA R214, P4, R202, R194.reuse, 0x1 ;  /* 0x000000c2cad69211 */ /* 0x080fe200078808ff */
[----:B------:R-:W-:Y:S02]  /*bb70*/  @!P1 IMAD.IADD R195, R195, 0x1, R203 ;  /* 0x00000001c3c39824 */ /* 0x000fe400078e02cb */
[----:B------:R-:W-:Y:S01]  /*bb80*/  @P1 STS.128 [R179+0x8000], RZ ;  /* 0x008000ffb3001388 */ /* 0x000fe20000000c00 */
[--C-:B------:R-:W-:Y:S02]  /*bb90*/  @!P1 IMAD.MOV.U32 R212, RZ, RZ, R200.reuse ;  /* 0x000000ffffd49224 */ /* 0x100fe400078e00c8 */
        /* <DEDUP_REMOVED lines=151> */
[----:B------:R-:W-:Y:S02]  /*c510*/  IABS R104, R108 ;  /* 0x0000006c00687213 */ /* 0x000fe40000000000 */
[----:B------:R-:W-:Y:S02]  /*c520*/  LOP3.LUT R108, R108, c[0x0][0x2d0], RZ, 0x3c, !PT ;  /* 0x0000b4006c6c7a12 */ /* 0x000fe400078e3cff */
[----:B------:R-:W-:Y:S02]  /*c530*/  LOP3.LUT R3, R3, c[0x0][0x2d0], RZ, 0x3c, !PT ;  /* 0x0000b40003037a12 */ /* 0x000fe400078e3cff */
        /* <DEDUP_REMOVED lines=16> */
[----:B------:R-:W-:Y:S01]  /*c640*/  ISETP.GE.AND P3, PT, R3, RZ, PT ;  /* 0x000000ff0300720c */ /* 0x000fe20003f66270 */
[----:B------:R-:W-:Y:S01]  /*c650*/  IMAD.MOV.U32 R3, RZ, RZ, c[0x0][0x2d0] ;  /* 0x0000b400ff037624 */ /* 0x000fe200078e00ff */
[-C--:B------:R-:W-:Y:S02]  /*c660*/  ISETP.GE.U32.AND P5, PT, R104, R2.reuse, PT ;  /* 0x000000026800720c */ /* 0x080fe40003fa6070 */
[----:B------:R-:W-:Y:S02]  /*c670*/  ISETP.GE.U32.AND P6, PT, R106, R2, PT ;  /* 0x000000026a00720c */ /* 0x000fe40003fc6070 */
[----:B------:R-:W-:Y:S02]  /*c680*/  @!P4 IADD3 R109, R109, 0x1, RZ ;  /* 0x000000016d6dc810 */ /* 0x000fe40007ffe0ff */
[----:B------:R-:W-:Y:S02]  /*c690*/  ISETP.NE.AND P4, PT, RZ, c[0x0][0x2d0], PT ;  /* 0x0000b400ff007a0c */ /* 0x000fe40003f85270 */
[----:B------:R-:W-:Y:S05]  /*c6a0*/  LOP3.LUT R2, RZ, c[0x0][0x2d0], RZ, 0x33, !PT ;  /* 0x0000b400ff027a12 */ /* 0x000fea00078e33ff */
        /* <DEDUP_REMOVED lines=11> */
[----:B------:R-:W-:Y:S02]  /*c760*/  IMAD R3, R2, R3, -0x80 ;  /* 0xffffff8002037424 */ /* 0x000fe400078e0203 */
[----:B------:R-:W2:Y:S02]  /*c770*/  LDG.E R103, [R112.64] ;  /* 0x0000000670677981 */ /* 0x000ea4000c1e1900 */
[C---:B------:R-:W-:Y:S01]  /*c780*/  IMAD.WIDE.U32 R104, R3.reuse, c[0x0][0x198], RZ ;  /* 0x0000660003687a25 */ /* 0x040fe200078e00ff */
[----:B------:R-:W-:Y:S01]  /*c790*/  SHF.R.S32.HI R2, RZ, 0x1f, R3 ;  /* 0x0000001fff027819 */ /* 0x000fe20000011403 */
[----:B------:R-:W2:Y:S04]  /*c7a0*/  LDG.E R106, [R110.64] ;  /* 0x000000066e6a7981 */ /* 0x000ea8000c1e1900 */
        /* <DEDUP_REMOVED lines=9> */
.L_x_7202:
[----:B------:R1:W-:Y:S01]  /*c840*/  @P1 STS.128 [R179+0x2000], RZ ;  /* 0x002000ffb3001388 */ /* 0x0003e20000000c00 */
[----:B------:R-:W-:Y:S01]  /*c850*/  @!P1 IMAD.MOV.U32 R2, RZ, RZ, c[0x0][0x19c] ;  /* 0x00006700ff029624 */ /* 0x000fe200078e00ff */
[C---:B------:R-:W-:Y:S01]  /*c860*/  LEA R116, P4, R104.reuse, R190, 0x1 ;  /* 0x000000be68747211 */ /* 0x040fe200078808ff */
[--C-:B------:R-:W-:Y:S01]  /*c870*/  @!P1 IMAD.MOV.U32 R105, RZ, RZ, R103.reuse ;  /* 0x000000ffff699224 */ /* 0x100fe200078e0067 */
[----:B------:R-:W-:Y:S01]  /*c880*/  @!P1 IADD3 R3, P2, R175, R104, RZ ;  /* 0x00000068af039210 */ /* 0x000fe20007f5e0ff */
[----:B------:R-:W-:Y:S01]  /*c890*/  @!P1 IMAD.MOV.U32 R108, RZ, RZ, c[0x0][0x19c] ;  /* 0x00006700ff6c9624 */ /* 0x000fe200078e00ff */
[----:B------:R-:W-:Y:S01]  /*c8a0*/  LEA.HI.X R117, R104, R189, R103, 0x1, P4 ;  /* 0x000000bd68757211 */ /* 0x000fe200020f0c67 */
[----:B------:R-:W-:Y:S01]  /*c8b0*/  @!P1 IMAD.WIDE.U32 R110, R102, 0x30, R104 ;  /* 0x00000030666e9825 */ /* 0x000fe200078e0068 */
[-C--:B------:R-:W-:Y:S03]  /*c8c0*/  @!P1 LEA R114, P3, R3, R190.reuse, 0x1 ;  /* 0x000000be03729211 */ /* 0x080fe600078608ff */
[----:B------:R-:W-:Y:S01]  /*c8d0*/  @!PT LDS RZ, [RZ] ;  /* 0x00000000fffff984 */ /* 0x000fe20000000800 */
[----:B------:R-:W-:Y:S01]  /*c8e0*/  @!PT LDS RZ, [RZ] ;  /* 0x00000000fffff984 */ /* 0x000fe20000000800 */
[----:B------:R-:W-:Y:S01]  /*c8f0*/  @!PT LDS RZ, [RZ] ;  /* 0x00000000fffff984 */ /* 0x000fe20000000800 */
[----:B------:R1:W-:Y:S01]  /*c900*/  @!P1 LDGSTS.E.BYPASS.LTC128B.128 [R179+0x2000], [R116.64] ;  /* 0x0200000074b39fae */ /* 0x0003e2000b901d46 */
[----:B------:R-:W-:Y:S02]  /*c910*/  @!P1 IMAD R105, R2, 0x30, RZ ;  /* 0x0000003002699824 */ /* 0x000fe400078e02ff */
[----:B------:R-:W-:Y:S01]  /*c920*/  @!P1 IMAD.X R106, R174, 0x1, R103, P2 ;  /* 0x00000001ae6a9824 */ /* 0x000fe200010e0667 */
[----:B------:R1:W-:Y:S01]  /*c930*/  @P1 STS.128 [R179+0x2800], RZ ;  /* 0x002800ffb3001388 */ /* 0x0003e20000000c00 */
[----:B------:R-:W-:Y:S01]  /*c940*/  @!P1 IMAD.IADD R2, R105, 0x1, R111 ;  /* 0x0000000169029824 */ /* 0x000fe200078e026f */
[----:B------:R-:W-:Y:S01]  /*c950*/  @!P1 MOV R105, R103 ;  /* 0x0000006700699202 */ /* 0x000fe20000000f00 */
[----:B------:R-:W-:Y:S01]  /*c960*/  @!P1 IMAD R108, R108, 0x50, RZ ;  /* 0x000000506c6c9824 */ /* 0x000fe200078e02ff */
[----:B------:R-:W-:Y:S02]  /*c970*/  @!P1 LEA R112, P2, R110, R190, 0x1 ;  /* 0x000000be6e709211 */ /* 0x000fe400078408ff */
[-C--:B------:R-:W-:Y:S01]  /*c980*/  @!P1 LEA.HI.X R115, R3, R189.reuse, R106, 0x1, P3 ;  /* 0x000000bd03739211 */ /* 0x080fe200018f0c6a */
[----:B------:R-:W-:Y:S01]  /*c990*/  @!P1 IMAD.WIDE.U32 R118, R102, 0x50, R104 ;  /* 0x0000005066769825 */ /* 0x000fe200078e0068 */
[-C--:B------:R-:W-:Y:S02]  /*c9a0*/  @!P1 LEA.HI.X R113, R110, R189.reuse, R2, 0x1, P2 ;  /* 0x000000bd6e719211 */ /* 0x080fe400010f0c02 */
[----:B------:R-:W-:Y:S01]  /*c9b0*/  @!P1 LEA R106, P4, R102, R104, 0x5 ;  /* 0x00000068666a9211 */ /* 0x000fe200078828ff */
[----:B------:R-:W-:Y:S01]  /*c9c0*/  @!PT LDS RZ, [RZ] ;  /* 0x00000000fffff984 */ /* 0x000fe20000000800 */
[----:B------:R-:W-:Y:S01]  /*c9d0*/  @!PT LDS RZ, [RZ] ;  /* 0x00000000fffff984 */ /* 0x000fe20000000800 */
[----:B------:R-:W-:Y:S01]  /*c9e0*/  @!PT LDS RZ, [RZ] ;  /* 0x00000000fffff984 */ /* 0x000fe20000000800 */
[----:B------:R1:W-:Y:S01]  /*c9f0*/  @!P1 LDGSTS.E.BYPASS.LTC128B.128 [R179+0x2800], [R114.64] ;  /* 0x0280000072b39fae */ /* 0x0003e2000b901d46 */
[----:B------:R-:W-:Y:S01]  /*ca00*/  @!P1 IMAD.IADD R108, R108, 0x1, R119 ;  /* 0x000000016c6c9824 */ /* 0x000fe200078e0277 */
[CC--:B------:R-:W-:Y:S01]  /*ca10*/  @!P1 LEA R110, P2, R118.reuse, R190.reuse, 0x1 ;  /* 0x000000be766e9211 */ /* 0x0c0fe200078408ff */
[----:B------:R-:W-:Y:S01]  /*ca20*/  @!P1 IMAD.MOV.U32 R3, RZ, RZ, c[0x0][0x19c] ;  /* 0x00006700ff039624 */ /* 0x000fe200078e00ff */
[----:B------:R1:W-:Y:S01]  /*ca30*/  @P1 STS.128 [R179+0x3000], RZ ;  /* 0x003000ffb3001388 */ /* 0x0003e20000000c00 */
[----:B------:R-:W-:Y:S01]  /*ca40*/  @!P1 IMAD.MOV.U32 R2, RZ, RZ, c[0x0][0x19c] ;  /* 0x00006700ff029624 */ /* 0x000fe200078e00ff */
[----:B------:R-:W-:Y:S01]  /*ca50*/  @!P1 LEA.HI.X R111, R118, R189, R108, 0x1, P2 ;  /* 0x000000bd766f9211 */ /* 0x000fe200010f0c6c */
[--C-:B------:R-:W-:Y:S01]  /*ca60*/  @!P1 IMAD.MOV.U32 R118, RZ, RZ, R104.reuse ;  /* 0x000000ffff769224 */ /* 0x100fe200078e0068 */
[----:B------:R-:W-:Y:S02]  /*ca70*/  @!P1 LEA R108, P2, R106, R190, 0x1 ;  /* 0x000000be6a6c9211 */ /* 0x000fe400078408ff */
[C---:B------:R-:W-:Y:S02]  /*ca80*/  @!P1 LEA.HI.X R3, R102.reuse, R103, R3, 0x5, P4 ;  /* 0x0000006766039211 */ /* 0x040fe400020f2c03 */
[C---:B------:R-:W-:Y:S01]  /*ca90*/  @!P1 LEA R107, P3, R102.reuse, R104, 0x6 ;  /* 0x00000068666b9211 */ /* 0x040fe200078630ff */
[----:B------:R-:W-:Y:S01]  /*caa0*/  @!P1 IMAD.WIDE.U32 R104, R102, 0x60, R104 ;  /* 0x0000006066689825 */ /* 0x000fe200078e0068 */
[----:B------:R-:W-:Y:S02]  /*cab0*/  @!P1 LEA.HI.X R109, R106, R189, R3, 0x1, P2 ;  /* 0x000000bd6a6d9211 */ /* 0x000fe400010f0c03 */
[-C--:B------:R-:W-:Y:S01]  /*cac0*/  @!P1 LEA R106, P4, R107, R190.reuse, 0x1 ;  /* 0x000000be6b6a9211 */ /* 0x080fe200078808ff */
[----:B------:R-:W-:Y:S01]  /*cad0*/  @!P1 IMAD.MOV.U32 R3, RZ, RZ, c[0x0][0x19c] ;  /* 0x00006700ff039624 */ /* 0x000fe200078e00ff */
[CC--:B------:R-:W-:Y:S01]  /*cae0*/  @!P1 LEA.HI.X R2, R102.reuse, R103.reuse, R2, 0x6, P3 ;  /* 0x0000006766029211 */ /* 0x0c0fe200018f3402 */
[----:B------:R-:W-:Y:S01]  /*caf0*/  @!PT LDS RZ, [RZ] ;  /* 0x00000000fffff984 */ /* 0x000fe20000000800 */
[----:B------:R-:W-:Y:S01]  /*cb00*/  @!PT LDS RZ, [RZ] ;  /* 0x00000000fffff984 */ /* 0x000fe20000000800 */
[----:B------:R-:W-:Y:S01]  /*cb10*/  @!PT LDS RZ, [RZ] ;  /* 0x00000000fffff984 */ /* 0x000fe20000000800 */
[----:B------:R1:W-:Y:S01]  /*cb20*/  @!P1 LDGSTS.E.BYPASS.LTC128B.128 [R179+0x3000], [R108.64] ;  /* 0x030000006cb39fae */ /* 0x0003e2000b901d46 */
[----:B------:R-:W-:Y:S01]  /*cb30*/  @!P1 MOV R119, R103 ;  /* 0x0000006700779202 */ /* 0x000fe20000000f00 */
[----:B------:R-:W-:Y:S01]  /*cb40*/  @!P1 IMAD R3, R3, 0x70, RZ ;  /* 0x0000007003039824 */ /* 0x000fe200078e02ff */
[----:B------:R-:W-:Y:S01]  /*cb50*/  @!P1 LEA.HI.X R107, R107, R189, R2, 0x1, P4 ;  /* 0x000000bd6b6b9211 */ /* 0x000fe200020f0c02 */
[----:B------:R1:W-:Y:S01]  /*cb60*/  @P1 STS.128 [R179+0x3800], RZ ;  /* 0x003800ffb3001388 */ /* 0x0003e20000000c00 */
[----:B------:R-:W-:Y:S02]  /*cb70*/  @!P1 IMAD.MOV.U32 R103, RZ, RZ, c[0x0][0x19c] ;  /* 0x00006700ff679624 */ /* 0x000fe400078e00ff */
[----:B------:R-:W-:Y:S01]  /*cb80*/  @!P1 IMAD.WIDE.U32 R118, R102, 0x70, R118 ;  /* 0x0000007066769825 */ /* 0x000fe200078e0076 */
[----:B------:R-:W-:Y:S01]  /*cb90*/  @!PT LDS RZ, [RZ] ;  /* 0x00000000fffff984 */ /* 0x000fe20000000800 */
[----:B------:R-:W-:Y:S01]  /*cba0*/  @!PT LDS RZ, [RZ] ;  /* 0x00000000fffff984 */ /* 0x000fe20000000800 */
[----:B------:R-:W-:Y:S01]  /*cbb0*/  @!PT LDS RZ, [RZ] ;  /* 0x00000000fffff984 */ /* 0x000fe20000000800 */
[----:B------:R1:W-:Y:S01]  /*cbc0*/  @!P1 LDGSTS.E.BYPASS.LTC128B.128 [R179+0x3800], [R112.64] ;  /* 0x0380000070b39fae */ /* 0x0003e2000b901d46 */
[-C--:B------:R-:W-:Y:S02]  /*cbd0*/  @!P1 LEA R102, P3, R104, R190.reuse, 0x1 ;  /* 0x000000be68669211 */ /* 0x080fe400078608ff */
[----:B------:R-:W-:Y:S01]  /*cbe0*/  @!P1 IMAD R103, R103, 0x60, RZ ;  /* 0x0000006067679824 */ /* 0x000fe200078e02ff */
[----:B------:R1:W-:Y:S01]  /*cbf0*/  @P1 STS.128 [R179+0x4000], RZ ;  /* 0x004000ffb3001388 */ /* 0x0003e20000000c00 */
[C---:B------:R-:W-:Y:S01]  /*cc00*/  @!P1 LEA R120, P2, R118.reuse, R190, 0x1 ;  /* 0x000000be76789211 */ /* 0x040fe200078408ff */
[----:B------:R-:W-:Y:S01]  /*cc10*/  IMAD.MOV.U32 R190, RZ, RZ, R116 ;  /* 0x000000ffffbe7224 */ /* 0x000fe200078e0074 */
[----:B------:R-:W-:Y:S01]  /*cc20*/  @!P1 IADD3 R3, R3, R119, RZ ;  /* 0x0000007703039210 */ /* 0x000fe20007ffe0ff */
        /* <DEDUP_REMOVED lines=24> */
.L_x_7201:
[----:B------:R-:W-:Y:S04]  /*cdb0*/  LEA R2, R178, R177, 0x7 ;  /* 0x000000b1b2027211 */ /* 0x000fe800078e38ff */
[----:B------:R-:W-:Y:S01]  /*cdc0*/  I2F R105, R2 ;  /* 0x0000000200697306 */ /* 0x000fe20000201400 */
[C---:B------:R-:W-:Y:S02]  /*cdd0*/  IADD3 R118, R2.reuse, 0x59, RZ ;  /* 0x0000005902767810 */ /* 0x040fe40007ffe0ff */
[C---:B-1----:R-:W-:Y:S02]  /*cde0*/  IADD3 R111, R2.reuse, 0x28, RZ ;  /* 0x00000028026f7810 */ /* 0x042fe40007ffe0ff */
        /* <DEDUP_REMOVED lines=50> */
[----:B------:R-:W2:Y:S01]  /*d110*/  I2F R105, R105 ;  /* 0x0000006900697306 */ /* 0x000ea20000201400 */
        /* <DEDUP_REMOVED lines=8> */
[CC--:B------:R-:W-:Y:S01]  /*d1a0*/  FFMA.FTZ R14, R0.reuse, R121.reuse, R14 ;  /* 0x00000079000e7223 */ /* 0x0c0fe2000001000e */
[----:B------:R-:W-:Y:S01]  /*d1b0*/  I2F R104, R104 ;  /* 0x0000006800687306 */ /* 0x000fe20000201400 */
        /* <DEDUP_REMOVED lines=8> */
[C---:B------:R-:W-:Y:S01]  /*d240*/  FFMA.FTZ R19, R0.reuse, R108, R19 ;  /* 0x0000006c00137223 */ /* 0x040fe20000010013 */
[----:B------:R-:W-:Y:S01]  /*d250*/  FMNMX.FTZ R119, R15, R114, !PT ;  /* 0x000000720f777209 */ /* 0x000fe20007810000 */
[----:B------:R-:W-:Y:S01]  /*d260*/  FFMA.FTZ R30, R0, R115, R30 ;  /* 0x00000073001e7223 */ /* 0x000fe2000001001e */
[----:B------:R-:W-:Y:S01]  /*d270*/  FMNMX.FTZ R114, R12, R121, !PT ;  /* 0x000000790c727209 */ /* 0x000fe20007810000 */
[----:B------:R-:W-:Y:S01]  /*d280*/  FFMA.FTZ R28, R0, R115, R28 ;  /* 0x00000073001c7223 */ /* 0x000fe2000001001c */
[----:B------:R-:W-:Y:S01]  /*d290*/  FMNMX.FTZ R116, R18, R119, !PT ;  /* 0x0000007712747209 */ /* 0x000fe20007810000 */
[CC--:B------:R-:W-:Y:S01]  /*d2a0*/  FFMA.FTZ R34, R0.reuse, R113.reuse, R34 ;  /* 0x0000007100227223 */ /* 0x0c0fe20000010022 */
[----:B------:R-:W-:Y:S01]  /*d2b0*/  FMNMX.FTZ R119, R13, R114, !PT ;  /* 0x000000720d777209 */ /* 0x000fe20007810000 */
[----:B------:R-:W-:Y:S01]  /*d2c0*/  FFMA.FTZ R32, R0, R113, R32 ;  /* 0x0000007100207223 */ /* 0x000fe20000010020 */
[----:B------:R-:W-:Y:S01]  /*d2d0*/  IADD3 R115, R2, 0x68, RZ ;  /* 0x0000006802737810 */ /* 0x000fe20007ffe0ff */
[C---:B------:R-:W-:Y:S01]  /*d2e0*/  FFMA.FTZ R17, R0.reuse, R108, R17 ;  /* 0x0000006c00117223 */ /* 0x040fe20000010011 */
[----:B-1----:R-:W-:Y:S01]  /*d2f0*/  FMNMX.FTZ R117, R19, R116, !PT ;  /* 0x0000007413757209 */ /* 0x002fe20007810000 */
[----:B------:R-:W1:Y:S01]  /*d300*/  I2F R108, R118 ;  /* 0x00000076006c7306 */ /* 0x000e620000201400 */
[-C--:B------:R-:W-:Y:S01]  /*d310*/  FFMA.FTZ R31, R0, R112.reuse, R31 ;  /* 0x00000070001f7223 */ /* 0x080fe2000001001f */
[----:B------:R-:W-:Y:S01]  /*d320*/  FMNMX.FTZ R114, R16, R119, !PT ;  /* 0x0000007710727209 */ /* 0x000fe20007810000 */
[----:B------:R-:W-:Y:S01]  /*d330*/  FFMA.FTZ R29, R0, R112, R29 ;  /* 0x00000070001d7223 */ /* 0x000fe2000001001d */
[----:B------:R-:W-:Y:S01]  /*d340*/  FMNMX.FTZ R112, R22, R117, !PT ;  /* 0x0000007516707209 */ /* 0x000fe20007810000 */
[CC--:B------:R-:W-:Y:S01]  /*d350*/  FFMA.FTZ R38, R0.reuse, R107.reuse, R38 ;  /* 0x0000006b00267223 */ /* 0x0c0fe20000010026 */
[----:B------:R-:W-:Y:S01]  /*d360*/  FMNMX.FTZ R117, R17, R114, !PT ;  /* 0x0000007211757209 */ /* 0x000fe20007810000 */
[C---:B------:R-:W-:Y:S01]  /*d370*/  FFMA.FTZ R36, R0.reuse, R107, R36 ;  /* 0x0000006b00247223 */ /* 0x040fe20000010024 */
[----:B------:R-:W-:Y:S01]  /*d380*/  FMNMX.FTZ R119, R23, R112, !PT ;  /* 0x0000007017777209 */ /* 0x000fe20007810000 */
[-C--:B------:R-:W-:Y:S01]  /*d390*/  FFMA.FTZ R27, R0, R110.reuse, R27 ;  /* 0x0000006e001b7223 */ /* 0x080fe2000001001b */
[----:B------:R3:W4:Y:S01]  /*d3a0*/  I2F R113, R115 ;  /* 0x0000007300717306 */ /* 0x0007220000201400 */
[----:B------:R-:W-:Y:S01]  /*d3b0*/  IADD3 R112, R2, 0x69, RZ ;  /* 0x0000006902707810 */ /* 0x000fe20007ffe0ff */
[----:B------:R-:W-:Y:S01]  /*d3c0*/  FFMA.FTZ R25, R0, R110, R25 ;  /* 0x0000006e00197223 */ /* 0x000fe20000010019 */
[----:B------:R-:W-:Y:S01]  /*d3d0*/  IADD3 R103, R2, 0x50, RZ ;  /* 0x0000005002677810 */ /* 0x000fe20007ffe0ff */
[----:B------:R-:W-:Y:S01]  /*d3e0*/  FFMA.FTZ R35, R0, R109, R35 ;  /* 0x0000006d00237223 */ /* 0x000fe20000010023 */
[----:B------:R-:W-:Y:S01]  /*d3f0*/  FMNMX.FTZ R114, R26, R119, !PT ;  /* 0x000000771a727209 */ /* 0x000fe20007810000 */
[----:B------:R-:W-:Y:S01]  /*d400*/  FFMA.FTZ R33, R0, R109, R33 ;  /* 0x0000006d00217223 */ /* 0x000fe20000010021 */
[----:B------:R-:W-:Y:S01]  /*d410*/  FMNMX.FTZ R116, R20, R117, !PT ;  /* 0x0000007514747209 */ /* 0x000fe20007810000 */
[C---:B------:R-:W-:Y:S01]  /*d420*/  FFMA.FTZ R37, R0.reuse, R106, R37 ;  /* 0x0000006a00257223 */ /* 0x040fe20000010025 */
[----:B------:R-:W-:Y:S01]  /*d430*/  FMNMX.FTZ R109, R27, R114, !PT ;  /* 0x000000721b6d7209 */ /* 0x000fe20007810000 */
[----:B------:R-:W5:Y:S01]  /*d440*/  I2F R107, R112 ;  /* 0x00000070006b7306 */ /* 0x000f620000201400 */
[----:B------:R-:W-:Y:S01]  /*d450*/  FMNMX.FTZ R117, R21, R116, !PT ;  /* 0x0000007415757209 */ /* 0x000fe20007810000 */
[----:B--2---:R-:W-:Y:S01]  /*d460*/  FFMA.FTZ R40, R0, R105, R40 ;  /* 0x0000006900287223 */ /* 0x004fe20000010028 */
[----:B------:R-:W-:Y:S01]  /*d470*/  FMNMX.FTZ R116, R30, R109, !PT ;  /* 0x0000006d1e747209 */ /* 0x000fe20007810000 */
[-C--:B-1----:R-:W-:Y:S01]  /*d480*/  FFMA.FTZ R51, R0, R108.reuse, R51 ;  /* 0x0000006c00337223 */ /* 0x082fe20000010033 */
[----:B------:R-:W-:Y:S01]  /*d490*/  FMNMX.FTZ R114, R24, R117, !PT ;  /* 0x0000007518727209 */ /* 0x000fe20007810000 */
[----:B------:R-:W-:Y:S01]  /*d4a0*/  FFMA.FTZ R49, R0, R108, R49 ;  /* 0x0000006c00317223 */ /* 0x000fe20000010031 */
[----:B------:R-:W-:Y:S01]  /*d4b0*/  IADD3 R110, R2, 0x61, RZ ;  /* 0x00000061026e7810 */ /* 0x000fe20007ffe0ff */
[----:B------:R-:W-:Y:S01]  /*d4c0*/  FFMA.FTZ R41, R0, R104, R41 ;  /* 0x0000006800297223 */ /* 0x000fe20000010029 */
[----:B------:R-:W-:Y:S01]  /*d4d0*/  FMNMX.FTZ R117, R25, R114, !PT ;  /* 0x0000007219757209 */ /* 0x000fe20007810000 */
[----:B------:R-:W1:Y:S01]  /*d4e0*/  I2F R103, R103 ;  /* 0x0000006700677306 */ /* 0x000e620000201400 */
[----:B------:R-:W-:Y:S01]  /*d4f0*/  IADD3 R102, R2, 0x51, RZ ;  /* 0x0000005102667810 */ /* 0x000fe20007ffe0ff */
[-C--:B------:R-:W-:Y:S01]  /*d500*/  FFMA.FTZ R54, R0, R111.reuse, R54 ;  /* 0x0000006f00367223 */ /* 0x080fe20000010036 */
[----:B------:R-:W-:Y:S01]  /*d510*/  IADD3 R3, R2, 0x58, RZ ;  /* 0x0000005802037810 */ /* 0x000fe20007ffe0ff */
[C---:B------:R-:W-:Y:S01]  /*d520*/  FFMA.FTZ R52, R0.reuse, R111, R52 ;  /* 0x0000006f00347223 */ /* 0x040fe20000010034 */
[----:B---3--:R-:W-:Y:S01]  /*d530*/  FMNMX.FTZ R115, R31, R116, !PT ;  /* 0x000000741f737209 */ /* 0x008fe20007810000 */
[----:B----4-:R-:W-:Y:S01]  /*d540*/  FFMA.FTZ R58, R0, R113, R58 ;  /* 0x00000071003a7223 */ /* 0x010fe2000001003a */
[----:B------:R-:W-:Y:S01]  /*d550*/  FMNMX.FTZ R114, R28, R117, !PT ;  /* 0x000000751c727209 */ /* 0x000fe20007810000 */
[----:B------:R-:W-:Y:S01]  /*d560*/  FFMA.FTZ R56, R0, R113, R56 ;  /* 0x0000007100387223 */ /* 0x000fe20000010038 */
[----:B------:R-:W-:Y:S01]  /*d570*/  FMNMX.FTZ R106, R34, R115, !PT ;  /* 0x00000073226a7209 */ /* 0x000fe20007810000 */
[----:B------:R-:W2:Y:S01]  /*d580*/  I2F R102, R102 ;  /* 0x0000006600667306 */ /* 0x000ea20000201400 */
[----:B------:R-:W-:Y:S01]  /*d590*/  FMNMX.FTZ R115, R29, R114, !PT ;  /* 0x000000721d737209 */ /* 0x000fe20007810000 */
[C---:B------:R-:W-:Y:S01]  /*d5a0*/  FFMA.FTZ R42, R0.reuse, R105, R42 ;  /* 0x00000069002a7223 */ /* 0x040fe2000001002a */
[----:B------:R-:W-:Y:S01]  /*d5b0*/  FMNMX.FTZ R117, R35, R106, !PT ;  /* 0x0000006a23757209 */ /* 0x000fe20007810000 */
[----:B-----5:R-:W-:Y:S01]  /*d5c0*/  FFMA.FTZ R59, R0, R107, R59 ;  /* 0x0000006b003b7223 */ /* 0x020fe2000001003b */
        /* <DEDUP_REMOVED lines=12> */
[----:B------:R-:W-:Y:S01]  /*d690*/  FMNMX.FTZ R112, R42, R115, !PT ;  /* 0x000000732a707209 */ /* 0x000fe20007810000 */
[----:B------:R1:W4:Y:S01]  /*d6a0*/  I2F R105, R109 ;  /* 0x0000006d00697306 */ /* 0x0003220000201400 */
[----:B------:R-:W-:Y:S02]  /*d6b0*/  FMNMX.FTZ R117, R37, R106, !PT ;  /* 0x0000006a25757209 */ /* 0x000fe40007810000 */
[----:B------:R-:W-:Y:S01]  /*d6c0*/  FMNMX.FTZ R115, R43, R112, !PT ;  /* 0x000000702b737209 */ /* 0x000fe20007810000 */
[-C--:B--2---:R-:W-:Y:S01]  /*d6d0*/  FFMA.FTZ R47, R0, R102.reuse, R47 ;  /* 0x00000066002f7223 */ /* 0x084fe2000001002f */
[----:B------:R-:W-:Y:S01]  /*d6e0*/  FMNMX.FTZ R106, R40, R117, !PT ;  /* 0x00000075286a7209 */ /* 0x000fe20007810000 */
[----:B------:R-:W-:Y:S01]  /*d6f0*/  FFMA.FTZ R45, R0, R102, R45 ;  /* 0x00000066002d7223 */ /* 0x000fe2000001002d */
[----:B------:R-:W-:Y:S03]  /*d700*/  FMNMX.FTZ R102, R46, R115, !PT ;  /* 0x000000732e667209 */ /* 0x000fe60007810000 */
[----:B------:R2:W5:Y:S01]  /*d710*/  I2F R103, R104 ;  /* 0x0000006800677306 */ /* 0x0005620000201400 */
[----:B------:R-:W-:Y:S01]  /*d720*/  FMNMX.FTZ R115, R47, R102, !PT ;  /* 0x000000662f737209 */ /* 0x000fe20007810000 */
[CC--:B---3--:R-:W-:Y:S02]  /*d730*/  FFMA.FTZ R50, R0.reuse, R3.reuse, R50 ;  /* 0x0000000300327223 */ /* 0x0c8fe40000010032 */
[----:B------:R-:W-:Y:S01]  /*d740*/  FFMA.FTZ R48, R0, R3, R48 ;  /* 0x0000000300307223 */ /* 0x000fe20000010030 */
[----:B------:R-:W-:Y:S05]  /*d750*/  FMNMX.FTZ R3, R41, R106, !PT ;  /* 0x0000006a29037209 */ /* 0x000fea0007810000 */
[----:B------:R-:W3:Y:S01]  /*d760*/  I2F R110, R110 ;  /* 0x0000006e006e7306 */ /* 0x000ee20000201400 */
[----:B------:R-:W-:Y:S02]  /*d770*/  FMNMX.FTZ R102, R44, R3, !PT ;  /* 0x000000032c667209 */ /* 0x000fe40007810000 */
[----:B-1----:R-:W-:Y:S01]  /*d780*/  IADD3 R109, R2, 0x78, RZ ;  /* 0x00000078026d7810 */ /* 0x002fe20007ffe0ff */
[CC--:B----4-:R-:W-:Y:S01]  /*d790*/  FFMA.FTZ R62, R0.reuse, R105.reuse, R62 ;  /* 0x00000069003e7223 */ /* 0x0d0fe2000001003e */
[----:B------:R-:W-:Y:S01]  /*d7a0*/  FMNMX.FTZ R3, R45, R102, !PT ;  /* 0x000000662d037209 */ /* 0x000fe20007810000 */
[----:B------:R-:W-:Y:S01]  /*d7b0*/  FFMA.FTZ R60, R0, R105, R60 ;  /* 0x00000069003c7223 */ /* 0x000fe2000001003c */
[----:B------:R-:W-:Y:S03]  /*d7c0*/  IADD3 R2, R2, 0x79, RZ ;  /* 0x0000007902027810 */ /* 0x000fe60007ffe0ff */
[----:B------:R-:W1:Y:S01]  /*d7d0*/  I2F R109, R109 ;  /* 0x0000006d006d7306 */ /* 0x000e620000201400 */
[----:B------:R-:W-:Y:S02]  /*d7e0*/  FMNMX.FTZ R102, R48, R3, !PT ;  /* 0x0000000330667209 */ /* 0x000fe40007810000 */
[----:B--2---:R-:W-:Y:S01]  /*d7f0*/  FMNMX.FTZ R104, R50, R115, !PT ;  /* 0x0000007332687209 */ /* 0x004fe20007810000 */
[CC--:B-----5:R-:W-:Y:S01]  /*d800*/  FFMA.FTZ R63, R0.reuse, R103.reuse, R63 ;  /* 0x00000067003f7223 */ /* 0x0e0fe2000001003f */
[----:B------:R-:W-:Y:S01]  /*d810*/  FMNMX.FTZ R3, R49, R102, !PT ;  /* 0x0000006631037209 */ /* 0x000fe20007810000 */
[----:B------:R-:W-:Y:S01]  /*d820*/  FFMA.FTZ R61, R0, R103, R61 ;  /* 0x00000067003d7223 */ /* 0x000fe2000001003d */
[----:B------:R-:W-:Y:S03]  /*d830*/  FMNMX.FTZ R115, R51, R104, !PT ;  /* 0x0000006833737209 */ /* 0x000fe60007810000 */
[----:B------:R-:W2:Y:S01]  /*d840*/  I2F R2, R2 ;  /* 0x0000000200027306 */ /* 0x000ea20000201400 */
[----:B------:R-:W-:Y:S02]  /*d850*/  FMNMX.FTZ R102, R52, R3, !PT ;  /* 0x0000000334667209 */ /* 0x000fe40007810000 */
[----:B------:R-:W-:Y:S01]  /*d860*/  FMNMX.FTZ R104, R54, R115, !PT ;  /* 0x0000007336687209 */ /* 0x000fe20007810000 */
[CC--:B---3--:R-:W-:Y:S02]  /*d870*/  FFMA.FTZ R55, R0.reuse, R110.reuse, R55 ;  /* 0x0000006e00377223 */ /* 0x0c8fe40000010037 */
[----:B------:R-:W-:Y:S03]  /*d880*/  FFMA.FTZ R53, R0, R110, R53 ;  /* 0x0000006e00357223 */ /* 0x000fe60000010035 */
[----:B------:R-:W-:Y:S02]  /*d890*/  FMNMX.FTZ R111, R55, R104, !PT ;  /* 0x00000068376f7209 */ /* 0x000fe40007810000 */
[----:B------:R-:W-:Y:S02]  /*d8a0*/  FMNMX.FTZ R3, R53, R102, !PT ;  /* 0x0000006635037209 */ /* 0x000fe40007810000 */
[----:B------:R-:W-:Y:S01]  /*d8b0*/  FMNMX.FTZ R104, R58, R111, !PT ;  /* 0x0000006f3a687209 */ /* 0x000fe20007810000 */
[----:B-1----:R-:W-:Y:S01]  /*d8c0*/  FFMA.FTZ R66, R0, R109, R66 ;  /* 0x0000006d00427223 */ /* 0x002fe20000010042 */
[----:B------:R-:W-:Y:S01]  /*d8d0*/  FMNMX.FTZ R102, R56, R3, !PT ;  /* 0x0000000338667209 */ /* 0x000fe20007810000 */
[----:B------:R-:W-:Y:S01]  /*d8e0*/  FFMA.FTZ R64, R0, R109, R64 ;  /* 0x0000006d00407223 */ /* 0x000fe20000010040 */
[----:B------:R-:W-:Y:S02]  /*d8f0*/  FMNMX.FTZ R111, R59, R104, !PT ;  /* 0x000000683b6f7209 */ /* 0x000fe40007810000 */
[----:B------:R-:W-:Y:S02]  /*d900*/  FMNMX.FTZ R105, R57, R102, !PT ;  /* 0x0000006639697209 */ /* 0x000fe40007810000 */
[----:B------:R-:W-:Y:S02]  /*d910*/  FMNMX.FTZ R104, R62, R111, !PT ;  /* 0x0000006f3e687209 */ /* 0x000fe40007810000 */
[----:B------:R-:W-:Y:S01]  /*d920*/  LDSM.16.MT88.4 R108, [R162+0x6000] ;  /* 0x00600000a26c783b */ /* 0x000fe20000004200 */
[C---:B--2---:R-:W-:Y:S01]  /*d930*/  FFMA.FTZ R67, R0.reuse, R2, R67 ;  /* 0x0000000200437223 */ /* 0x044fe20000010043 */
        /* <DEDUP_REMOVED lines=23> */
[----:B------:R-:W-:Y:S02]  /*dab0*/  FADD.FTZ R102, -R3, R100 ;  /* 0x0000006403667221 */ /* 0x000fe40000010100 */
        /* <DEDUP_REMOVED lines=11> */
[----:B------:R-:W-:Y:S02]  /*db70*/  FMUL.FTZ R102, R3, c[0x0][0x23c] ;  /* 0x00008f0003667a20 */ /* 0x000fe40000410000 */
[--C-:B------:R-:W-:Y:S01]  /*db80*/  FFMA.FTZ R126, R6, c[0x0][0x23c], -R112.reuse ;  /* 0x00008f00067e7a23 */ /* 0x100fe20000010870 */
[----:B------:R-:W-:Y:S01]  /*db90*/  MUFU.EX2 R115, R115 ;  /* 0x0000007300737308 */ /* 0x000fe20000000800 */
[--C-:B------:R-:W-:Y:S01]  /*dba0*/  FFMA.FTZ R119, R7, c[0x0][0x23c], -R112.reuse ;  /* 0x00008f0007777a23 */ /* 0x100fe20000010870 */
[----:B------:R-:W-:Y:S01]  /*dbb0*/  FSEL R102, R102, RZ, P1 ;  /* 0x000000ff66667208 */ /* 0x000fe20000800000 */
[----:B------:R-:W-:Y:S01]  /*dbc0*/  FFMA.FTZ R18, R18, c[0x0][0x23c], -R112 ;  /* 0x00008f0012127a23 */ /* 0x000fe20000010870 */
[----:B------:R-:W-:Y:S01]  /*dbd0*/  ISETP.GT.AND P1, PT, R178, R173, PT ;  /* 0x000000adb200720c */ /* 0x000fe20003f24270 */
[C---:B--2---:R-:W-:Y:S02]  /*dbe0*/  FMUL.FTZ R10, R101.reuse, R94 ;  /* 0x0000005e650a7220 */ /* 0x044fe40000410000 */
[C---:B------:R-:W-:Y:S02]  /*dbf0*/  FMUL.FTZ R11, R101.reuse, R95 ;  /* 0x0000005f650b7220 */ /* 0x040fe40000410000 */
[C---:B------:R-:W-:Y:S01]  /*dc00*/  FMUL.FTZ R14, R101.reuse, R90 ;  /* 0x0000005a650e7220 */ /* 0x040fe20000410000 */
[----:B------:R-:W2:Y:S01]  /*dc10*/  MUFU.EX2 R100, R100 ;  /* 0x0000006400647308 */ /* 0x000ea20000000800 */
[----:B------:R-:W-:Y:S02]  /*dc20*/  FMUL.FTZ R15, R101, R91 ;  /* 0x0000005b650f7220 */ /* 0x000fe40000410000 */
[--C-:B------:R-:W-:Y:S02]  /*dc30*/  FFMA.FTZ R130, R28, c[0x0][0x23c], -R102.reuse ;  /* 0x00008f001c827a23 */ /* 0x100fe40000010866 */
[--C-:B------:R-:W-:Y:S02]  /*dc40*/  FFMA.FTZ R127, R29, c[0x0][0x23c], -R102.reuse ;  /* 0x00008f001d7f7a23 */ /* 0x100fe40000010866 */
[--C-:B------:R-:W-:Y:S02]  /*dc50*/  FFMA.FTZ R129, R32, c[0x0][0x23c], -R102.reuse ;  /* 0x00008f0020817a23 */ /* 0x100fe40000010866 */
[--C-:B------:R-:W-:Y:S01]  /*dc60*/  FFMA.FTZ R132, R33, c[0x0][0x23c], -R102.reuse ;  /* 0x00008f0021847a23 */ /* 0x100fe20000010866 */
[----:B------:R-:W-:Y:S01]  /*dc70*/  MUFU.EX2 R126, R126 ;  /* 0x0000007e007e7308 */ /* 0x000fe20000000800 */
[----:B------:R-:W-:Y:S01]  /*dc80*/  LDSM.16.MT88.4 R32, [R161+0x7800] ;  /* 0x00780000a120783b */ /* 0x000fe20000004200 */
[--C-:B------:R-:W-:Y:S02]  /*dc90*/  FFMA.FTZ R133, R36, c[0x0][0x23c], -R102.reuse ;  /* 0x00008f0024857a23 */ /* 0x100fe40000010866 */
[--C-:B------:R-:W-:Y:S02]  /*dca0*/  FFMA.FTZ R136, R37, c[0x0][0x23c], -R102.reuse ;  /* 0x00008f0025887a23 */ /* 0x100fe40000010866 */
[--C-:B------:R-:W-:Y:S02]  /*dcb0*/  FFMA.FTZ R116, R8, c[0x0][0x23c], -R102.reuse ;  /* 0x00008f0008747a23 */ /* 0x100fe40000010866 */
[--C-:B------:R-:W-:Y:S01]  /*dcc0*/  FFMA.FTZ R113, R9, c[0x0][0x23c], -R102.reuse ;  /* 0x00008f0009717a23 */ /* 0x100fe20000010866 */
[----:B------:R-:W-:Y:S01]  /*dcd0*/  LDSM.16.MT88.4 R36, [R161+0x8800] ;  /* 0x00880000a124783b */ /* 0x000fe20000004200 */
[----:B------:R-:W3:Y:S01]  /*dce0*/  MUFU.EX2 R119, R119 ;  /* 0x0000007700777308 */ /* 0x000ee20000000800 */
[--C-:B------:R-:W-:Y:S02]  /*dcf0*/  FFMA.FTZ R122, R4, c[0x0][0x23c], -R102.reuse ;  /* 0x00008f00047a7a23 */ /* 0x100fe40000010866 */
[--C-:B------:R-:W-:Y:S02]  /*dd00*/  FFMA.FTZ R121, R5, c[0x0][0x23c], -R102.reuse ;  /* 0x00008f0005797a23 */ /* 0x100fe40000010866 */
[C---:B--2---:R-:W-:Y:S02]  /*dd10*/  FMUL.FTZ R8, R100.reuse, R92 ;  /* 0x0000005c64087220 */ /* 0x044fe40000410000 */
[C---:B------:R-:W-:Y:S02]  /*dd20*/  FMUL.FTZ R9, R100.reuse, R93 ;  /* 0x0000005d64097220 */ /* 0x040fe40000410000 */
[----:B------:R-:W2:Y:S01]  /*dd30*/  LDSM.16.MT88.4 R92, [R161+0x6000] ;  /* 0x00600000a15c783b */ /* 0x000ea20000004200 */
        /* <DEDUP_REMOVED lines=10> */
[C---:B------:R-:W-:Y:S02]  /*dde0*/  FMUL.FTZ R69, R100.reuse, R69 ;  /* 0x0000004564457220 */ /* 0x040fe40000410000 */
[C---:B------:R-:W-:Y:S02]  /*ddf0*/  FMUL.FTZ R74, R101.reuse, R74 ;  /* 0x0000004a654a7220 */ /* 0x040fe40000410000 */
[C---:B------:R-:W-:Y:S01]  /*de00*/  FMUL.FTZ R75, R101.reuse, R75 ;  /* 0x0000004b654b7220 */ /* 0x040fe20000410000 */
[----:B------:R-:W3:Y:S01]  /*de10*/  MUFU.EX2 R121, R121 ;  /* 0x0000007900797308 */ /* 0x000ee20000000800 */
[C---:B------:R-:W-:Y:S02]  /*de20*/  FMUL.FTZ R72, R100.reuse, R72 ;  /* 0x0000004864487220 */ /* 0x040fe40000410000 */
[----:B------:R-:W-:Y:S01]  /*de30*/  FMUL.FTZ R73, R100, R73 ;  /* 0x0000004964497220 */ /* 0x000fe20000410000 */
[----:B----4-:R-:W-:Y:S01]  /*de40*/  F2FP.BF16.PACK_AB R99, R114, R115 ;  /* 0x000000737263723e */ /* 0x010fe200000010ff */
[----:B------:R-:W-:Y:S02]  /*de50*/  FFMA.FTZ R120, R12, c[0x0][0x23c], -R102 ;  /* 0x00008f000c787a23 */ /* 0x000fe40000010866 */
        /* <DEDUP_REMOVED lines=8> */
[----:B------:R-:W4:Y:S01]  /*dee0*/  MUFU.EX2 R113, R113 ;  /* 0x0000007100717308 */ /* 0x000f220000000800 */
[C---:B------:R-:W-:Y:S02]  /*def0*/  FMUL.FTZ R80, R100.reuse, R80 ;  /* 0x0000005064507220 */ /* 0x040fe40000410000 */
[----:B------:R-:W-:Y:S01]  /*df00*/  FMUL.FTZ R81, R100, R81 ;  /* 0x0000005164517220 */ /* 0x000fe20000410000 */
[----:B---3--:R-:W-:Y:S01]  /*df10*/  F2FP.BF16.PACK_AB R96, R121, R122 ;  /* 0x0000007a7960723e */ /* 0x008fe200000010ff */
[----:B------:R-:W-:Y:S02]  /*df20*/  FFMA.FTZ R103, R19, c[0x0][0x23c], -R112 ;  /* 0x00008f0013677a23 */ /* 0x000fe40000010870 */
[----:B------:R-:W-:Y:S02]  /*df30*/  FMUL.FTZ R19, R101, R87 ;  /* 0x0000005765137220 */ /* 0x000fe40000410000 */
[--C-:B------:R-:W-:Y:S01]  /*df40*/  FFMA.FTZ R124, R20, c[0x0][0x23c], -R102.reuse ;  /* 0x00008f00147c7a23 */ /* 0x100fe20000010866 */
[----:B------:R-:W-:Y:S01]  /*df50*/  MUFU.EX2 R117, R117 ;  /* 0x0000007500757308 */ /* 0x000fe20000000800 */
[----:B------:R-:W-:Y:S02]  /*df60*/  FFMA.FTZ R123, R21, c[0x0][0x23c], -R102 ;  /* 0x00008f00157b7a23 */ /* 0x000fe40000010866 */
[--C-:B------:R-:W-:Y:S02]  /*df70*/  FFMA.FTZ R42, R42, c[0x0][0x23c], -R112.reuse ;  /* 0x00008f002a2a7a23 */ /* 0x100fe40000010870 */
[----:B------:R-:W-:Y:S02]  /*df80*/  FFMA.FTZ R43, R43, c[0x0][0x23c], -R112 ;  /* 0x00008f002b2b7a23 */ /* 0x000fe40000010870 */
[--C-:B------:R-:W-:Y:S02]  /*df90*/  FFMA.FTZ R40, R40, c[0x0][0x23c], -R102.reuse ;  /* 0x00008f0028287a23 */ /* 0x100fe40000010866 */
[----:B------:R-:W-:Y:S01]  /*dfa0*/  FFMA.FTZ R41, R41, c[0x0][0x23c], -R102 ;  /* 0x00008f0029297a23 */ /* 0x000fe20000010866 */
[----:B------:R-:W-:Y:S01]  /*dfb0*/  MUFU.EX2 R118, R118 ;  /* 0x0000007600767308 */ /* 0x000fe20000000800 */
[--C-:B------:R-:W-:Y:S02]  /*dfc0*/  FFMA.FTZ R46, R46, c[0x0][0x23c], -R112.reuse ;  /* 0x00008f002e2e7a23 */ /* 0x100fe40000010870 */
[--C-:B------:R-:W-:Y:S01]  /*dfd0*/  FFMA.FTZ R47, R47, c[0x0][0x23c], -R112.reuse ;  /* 0x00008f002f2f7a23 */ /* 0x100fe20000010870 */
[----:B----4-:R-:W-:Y:S01]  /*dfe0*/  F2FP.BF16.PACK_AB R98, R113, R116 ;  /* 0x000000747162723e */ /* 0x010fe200000010ff */
[--C-:B------:R-:W-:Y:S02]  /*dff0*/  FFMA.FTZ R50, R50, c[0x0][0x23c], -R112.reuse ;  /* 0x00008f0032327a23 */ /* 0x100fe40000010870 */
[----:B------:R-:W-:Y:S02]  /*e000*/  FFMA.FTZ R51, R51, c[0x0][0x23c], -R112 ;  /* 0x00008f0033337a23 */ /* 0x000fe40000010870 */
[--C-:B------:R-:W-:Y:S01]  /*e010*/  FFMA.FTZ R44, R44, c[0x0][0x23c], -R102.reuse ;  /* 0x00008f002c2c7a23 */ /* 0x100fe20000010866 */
[----:B------:R-:W-:Y:S01]  /*e020*/  MUFU.EX2 R103, R103 ;  /* 0x0000006700677308 */ /* 0x000fe20000000800 */
[C---:B-1----:R-:W-:Y:S05]  /*e030*/  HMMA.16816.F32.BF16 R4, R96.reuse, R104, R4 ;  /* 0x000000686004723c */ /* 0x042fea0000041804 */
[--C-:B------:R-:W-:Y:S02]  /*e040*/  FFMA.FTZ R45, R45, c[0x0][0x23c], -R102.reuse ;  /* 0x00008f002d2d7a23 */ /* 0x100fe40000010866 */
[--C-:B------:R-:W-:Y:S01]  /*e050*/  FFMA.FTZ R48, R48, c[0x0][0x23c], -R102.reuse ;  /* 0x00008f0030307a23 */ /* 0x100fe20000010866 */
[C---:B------:R-:W-:Y:S01]  /*e060*/  HMMA.16816.F32.BF16 R8, R96.reuse, R106, R8 ;  /* 0x0000006a6008723c */ /* 0x040fe20000041808 */
[----:B------:R-:W-:Y:S01]  /*e070*/  MUFU.EX2 R120, R120 ;  /* 0x0000007800787308 */ /* 0x000fe20000000800 */
[----:B------:R-:W1:Y:S02]  /*e080*/  LDSM.16.MT88.4 R104, [R160+0x6000] ;  /* 0x00600000a068783b */ /* 0x000e640000004200 */
[----:B------:R-:W-:Y:S02]  /*e090*/  FFMA.FTZ R135, R49, c[0x0][0x23c], -R102 ;  /* 0x00008f0031877a23 */ /* 0x000fe40000010866 */
[--C-:B------:R-:W-:Y:S02]  /*e0a0*/  FFMA.FTZ R49, R54, c[0x0][0x23c], -R112.reuse ;  /* 0x00008f0036317a23 */ /* 0x100fe40000010870 */
[C---:B------:R-:W-:Y:S03]  /*e0b0*/  HMMA.16816.F32.BF16 R68, R96.reuse, R108, R68 ;  /* 0x0000006c6044723c */ /* 0x040fe60000041844 */
[----:B------:R-:W3:Y:S01]  /*e0c0*/  MUFU.EX2 R108, R18 ;  /* 0x00000012006c7308 */ /* 0x000ee20000000800 */
[--C-:B------:R-:W-:Y:S02]  /*e0d0*/  FFMA.FTZ R54, R55, c[0x0][0x23c], -R112.reuse ;  /* 0x00008f0037367a23 */ /* 0x100fe40000010870 */
[----:B------:R-:W-:Y:S02]  /*e0e0*/  FFMA.FTZ R55, R58, c[0x0][0x23c], -R112 ;  /* 0x00008f003a377a23 */ /* 0x000fe40000010870 */
[C---:B------:R-:W-:Y:S04]  /*e0f0*/  HMMA.16816.F32.BF16 R72, R96.reuse, R110, R72 ;  /* 0x0000006e6048723c */ /* 0x040fe80000041848 */
[--C-:B------:R-:W-:Y:S01]  /*e100*/  FFMA.FTZ R109, R13, c[0x0][0x23c], -R102.reuse ;  /* 0x00008f000d6d7a23 */ /* 0x100fe20000010866 */
[----:B------:R-:W-:Y:S01]  /*e110*/  MUFU.EX2 R124, R124 ;  /* 0x0000007c007c7308 */ /* 0x000fe20000000800 */
[----:B------:R-:W-:Y:S02]  /*e120*/  FMUL.FTZ R13, R100, R89 ;  /* 0x00000059640d7220 */ /* 0x000fe40000410000 */
[----:B------:R-:W4:Y:S01]  /*e130*/  LDSM.16.MT88.4 R88, [R164+0x6800] ;  /* 0x00680000a458783b */ /* 0x000f220000004200 */
[--C-:B------:R-:W-:Y:S01]  /*e140*/  FFMA.FTZ R110, R16, c[0x0][0x23c], -R102.reuse ;  /* 0x00008f00106e7a23 */ /* 0x100fe20000010866 */
[C---:B--2---:R-:W-:Y:S03]  /*e150*/  HMMA.16816.F32.BF16 R76, R96.reuse, R92, R76 ;  /* 0x0000005c604c723c */ /* 0x044fe6000004184c */
[----:B------:R-:W-:Y:S02]  /*e160*/  FFMA.FTZ R111, R17, c[0x0][0x23c], -R102 ;  /* 0x00008f00116f7a23 */ /* 0x000fe40000010866 */
[----:B------:R-:W2:Y:S01]  /*e170*/  MUFU.EX2 R109, R109 ;  /* 0x0000006d006d7308 */ /* 0x000ea20000000800 */
[C---:B------:R-:W-:Y:S02]  /*e180*/  FMUL.FTZ R16, R100.reuse, R84 ;  /* 0x0000005464107220 */ /* 0x040fe40000410000 */
[C---:B------:R-:W-:Y:S01]  /*e190*/  HMMA.16816.F32.BF16 R12, R96.reuse, R94, R12 ;  /* 0x0000005e600c723c */ /* 0x040fe2000004180c */
[----:B------:R-:W5:Y:S03]  /*e1a0*/  LDSM.16.MT88.4 R92, [R162+0x6800] ;  /* 0x00680000a25c783b */ /* 0x000f660000004200 */
[----:B---3--:R-:W-:Y:S01]  /*e1b0*/  F2FP.BF16.PACK_AB R87, R103, R108 ;  /* 0x0000006c6757723e */ /* 0x008fe200000010ff */
[----:B------:R-:W-:Y:S02]  /*e1c0*/  FMUL.FTZ R18, R101, R86 ;  /* 0x0000005665127220 */ /* 0x000fe40000410000 */
[----:B------:R-:W-:Y:S01]  /*e1d0*/  MUFU.EX2 R110, R110 ;  /* 0x0000006e006e7308 */ /* 0x000fe20000000800 */
[C---:B-1----:R-:W-:Y:S04]  /*e1e0*/  HMMA.16816.F32.BF16 R80, R96.reuse, R104, R80 ;  /* 0x000000686050723c */ /* 0x042fe80000041850 */
[----:B------:R-:W-:Y:S01]  /*e1f0*/  FMUL.FTZ R17, R100, R85 ;  /* 0x0000005564117220 */ /* 0x000fe20000410000 */
[----:B------:R-:W-:Y:S01]  /*e200*/  F2FP.BF16.PACK_AB R85, R118, R117 ;  /* 0x000000757655723e */ /* 0x000fe200000010ff */
[--C-:B------:R-:W-:Y:S02]  /*e210*/  FFMA.FTZ R58, R59, c[0x0][0x23c], -R112.reuse ;  /* 0x00008f003b3a7a23 */ /* 0x100fe40000010870 */
[--C-:B------:R-:W-:Y:S01]  /*e220*/  FFMA.FTZ R104, R27, c[0x0][0x23c], -R112.reuse ;  /* 0x00008f001b687a23 */ /* 0x100fe20000010870 */
[----:B------:R-:W1:Y:S02]  /*e230*/  MUFU.EX2 R111, R111 ;  /* 0x0000006f006f7308 */ /* 0x000e640000000800 */
[----:B------:R-:W-:Y:S01]  /*e240*/  HMMA.16816.F32.BF16 R16, R96, R106, R16 ;  /* 0x0000006a6010723c */ /* 0x000fe20000041810 */
[----:B------:R-:W3:Y:S02]  /*e250*/  LDSM.16.MT88.4 R96, [R161+0x6800] ;  /* 0x00680000a160783b */ /* 0x000ee40000004200 */
[----:B--2---:R-:W-:Y:S01]  /*e260*/  F2FP.BF16.PACK_AB R84, R109, R120 ;  /* 0x000000786d54723e */ /* 0x004fe200000010ff */
[----:B------:R-:W-:Y:S02]  /*e270*/  FFMA.FTZ R105, R22, c[0x0][0x23c], -R112 ;  /* 0x00008f0016697a23 */ /* 0x000fe40000010870 */
[----:B------:R-:W-:Y:S02]  /*e280*/  FFMA.FTZ R22, R24, c[0x0][0x23c], -R102 ;  /* 0x00008f0018167a23 */ /* 0x000fe40000010866 */
[----:B------:R-:W-:Y:S01]  /*e290*/  MUFU.EX2 R104, R104 ;  /* 0x0000006800687308 */ /* 0x000fe20000000800 */
[--C-:B------:R-:W-:Y:S03]  /*e2a0*/  FFMA.FTZ R107, R26, c[0x0][0x23c], -R112.reuse ;  /* 0x00008f001a6b7a23 */ /* 0x100fe60000010870 */
[----:B------:R-:W-:Y:S02]  /*e2b0*/  FFMA.FTZ R106, R23, c[0x0][0x23c], -R112 ;  /* 0x00008f00176a7a23 */ /* 0x000fe40000010870 */
[--C-:B------:R-:W-:Y:S02]  /*e2c0*/  FFMA.FTZ R52, R52, c[0x0][0x23c], -R102.reuse ;  /* 0x00008f0034347a23 */ /* 0x100fe40000010866 */
[--C-:B------:R-:W-:Y:S02]  /*e2d0*/  FFMA.FTZ R53, R53, c[0x0][0x23c], -R102.reuse ;  /* 0x00008f0035357a23 */ /* 0x100fe40000010866 */
[----:B------:R-:W-:Y:S01]  /*e2e0*/  MUFU.EX2 R105, R105 ;  /* 0x0000006900697308 */ /* 0x000fe20000000800 */
[--C-:B------:R-:W-:Y:S02]  /*e2f0*/  FFMA.FTZ R56, R56, c[0x0][0x23c], -R102.reuse ;  /* 0x00008f0038387a23 */ /* 0x100fe40000010866 */
[----:B------:R-:W-:Y:S01]  /*e300*/  FFMA.FTZ R57, R57, c[0x0][0x23c], -R102 ;  /* 0x00008f0039397a23 */ /* 0x000fe20000010866 */
[----:B-1----:R-:W-:Y:S01]  /*e310*/  F2FP.BF16.PACK_AB R86, R111, R110 ;  /* 0x0000006e6f56723e */ /* 0x002fe200000010ff */
[----:B------:R-:W-:Y:S01]  /*e320*/  FFMA.FTZ R122, R100, R191, R122 ;  /* 0x000000bf647a7223 */ /* 0x000fe2000001007a */
[----:B------:R-:W-:Y:S01]  /*e330*/  MOV R100, R3 ;  /* 0x0000000300647202 */ /* 0x000fe20000000f00 */
[--C-:B------:R-:W-:Y:S02]  /*e340*/  FFMA.FTZ R59, R62, c[0x0][0x23c], -R112.reuse ;  /* 0x00008f003e3b7a23 */ /* 0x100fe40000010870 */
[--C-:B------:R-:W-:Y:S01]  /*e350*/  FFMA.FTZ R62, R63, c[0x0][0x23c], -R112.reuse ;  /* 0x00008f003f3e7a23 */ /* 0x100fe20000010870 */
[----:B------:R-:W1:Y:S01]  /*e360*/  MUFU.EX2 R106, R106 ;  /* 0x0000006a006a7308 */ /* 0x000e620000000800 */
[C---:B----4-:R-:W-:Y:S05]  /*e370*/  HMMA.16816.F32.BF16 R4, R84.reuse, R88, R4 ;  /* 0x000000585404723c */ /* 0x050fea0000041804 */
[----:B------:R-:W-:Y:S02]  /*e380*/  FFMA.FTZ R63, R66, c[0x0][0x23c], -R112 ;  /* 0x00008f00423f7a23 */ /* 0x000fe40000010870 */
[--C-:B------:R-:W-:Y:S01]  /*e390*/  FFMA.FTZ R60, R60, c[0x0][0x23c], -R102.reuse ;  /* 0x00008f003c3c7a23 */ /* 0x100fe20000010866 */
[C---:B------:R-:W-:Y:S01]  /*e3a0*/  HMMA.16816.F32.BF16 R8, R84.reuse, R90, R8 ;  /* 0x0000005a5408723c */ /* 0x040fe20000041808 */
[----:B------:R-:W2:Y:S01]  /*e3b0*/  LDSM.16.MT88.4 R88, [R160+0x6800] ;  /* 0x00680000a058783b */ /* 0x000ea20000004200 */
[----:B------:R-:W4:Y:S02]  /*e3c0*/  MUFU.EX2 R107, R107 ;  /* 0x0000006b006b7308 */ /* 0x000f240000000800 */
[----:B------:R-:W-:Y:S02]  /*e3d0*/  FFMA.FTZ R61, R61, c[0x0][0x23c], -R102 ;  /* 0x00008f003d3d7a23 */ /* 0x000fe40000010866 */
[----:B------:R-:W-:Y:S02]  /*e3e0*/  FADD.FTZ R121, R121, R122 ;  /* 0x0000007a79797221 */ /* 0x000fe40000010000 */
[C---:B-----5:R-:W-:Y:S04]  /*e3f0*/  HMMA.16816.F32.BF16 R68, R84.reuse, R92, R68 ;  /* 0x0000005c5444723c */ /* 0x060fe80000041844 */
[----:B------:R-:W5:Y:S01]  /*e400*/  MUFU.EX2 R123, R123 ;  /* 0x0000007b007b7308 */ /* 0x000f620000000800 */
[----:B------:R-:W-:Y:S01]  /*e410*/  FADD.FTZ R116, R116, R121 ;  /* 0x0000007974747221 */ /* 0x000fe20000010000 */
[----:B-1----:R-:W-:Y:S02]  /*e420*/  F2FP.BF16.PACK_AB R21, R106, R105 ;  /* 0x000000696a15723e */ /* 0x002fe400000010ff */
[C---:B------:R-:W-:Y:S01]  /*e430*/  HMMA.16816.F32.BF16 R72, R84.reuse, R94, R72 ;  /* 0x0000005e5448723c */ /* 0x040fe20000041848 */
[----:B------:R-:W1:Y:S03]  /*e440*/  LDSM.16.MT88.4 R92, [R164+0x7000] ;  /* 0x00700000a45c783b */ /* 0x000e660000004200 */
[----:B------:R-:W-:Y:S02]  /*e450*/  FADD.FTZ R113, R113, R116 ;  /* 0x0000007471717221 */ /* 0x000fe40000010000 */
[----:B------:R-:W-:Y:S01]  /*e460*/  MUFU.EX2 R125, R125 ;  /* 0x0000007d007d7308 */ /* 0x000fe20000000800 */
[----:B------:R-:W-:Y:S01]  /*e470*/  FFMA.FTZ R126, R101, R192, R126 ;  /* 0x000000c0657e7223 */ /* 0x000fe2000001007e */
[C---:B---3--:R-:W-:Y:S04]  /*e480*/  HMMA.16816.F32.BF16 R76, R84.reuse, R96, R76 ;  /* 0x00000060544c723c */ /* 0x048fe8000004184c */
[----:B----4-:R-:W-:Y:S01]  /*e490*/  F2FP.BF16.PACK_AB R23, R104, R107 ;  /* 0x0000006b6817723e */ /* 0x010fe200000010ff */
[----:B------:R-:W-:Y:S01]  /*e4a0*/  FADD.FTZ R120, R120, R113 ;  /* 0x0000007178787221 */ /* 0x000fe20000010000 */
[----:B------:R-:W-:Y:S01]  /*e4b0*/  MOV R101, R2 ;  /* 0x0000000200657202 */ /* 0x000fe20000000f00 */
[----:B------:R-:W-:Y:S01]  /*e4c0*/  FFMA.FTZ R97, R25, c[0x0][0x23c], -R102 ;  /* 0x00008f0019617a23 */ /* 0x000fe20000010866 */
[C---:B------:R-:W-:Y:S01]  /*e4d0*/  HMMA.16816.F32.BF16 R12, R84.reuse, R98, R12 ;  /* 0x00000062540c723c */ /* 0x040fe2000004180c */
[----:B------:R-:W-:Y:S01]  /*e4e0*/  MUFU.EX2 R96, R22 ;  /* 0x0000001600607308 */ /* 0x000fe20000000800 */
[----:B------:R-:W3:Y:S02]  /*e4f0*/  LDSM.16.MT88.4 R24, [R162+0x7000] ;  /* 0x00700000a218783b */ /* 0x000ee40000004200 */
[----:B-----5:R-:W-:Y:S01]  /*e500*/  F2FP.BF16.PACK_AB R20, R123, R124 ;  /* 0x0000007c7b14723e */ /* 0x020fe200000010ff */
[----:B------:R-:W-:Y:S02]  /*e510*/  FADD.FTZ R109, R109, R120 ;  /* 0x000000786d6d7221 */ /* 0x000fe40000010000 */
        /* <DEDUP_REMOVED lines=14> */
[----:B------:R-:W-:Y:S02]  /*e600*/  FADD.FTZ R115, R115, R126 ;  /* 0x0000007e73737221 */ /* 0x000fe40000010000 */
[----:B------:R-:W-:Y:S01]  /*e610*/  FADD.FTZ R124, R124, R111 ;  /* 0x0000006f7c7c7221 */ /* 0x000fe20000010000 */
[----:B--2---:R-:W-:Y:S01]  /*e620*/  F2FP.BF16.PACK_AB R22, R97, R96 ;  /* 0x000000606116723e */ /* 0x004fe200000010ff */
[----:B------:R-:W-:Y:S02]  /*e630*/  FADD.FTZ R114, R114, R115 ;  /* 0x0000007372727221 */ /* 0x000fe40000010000 */
[----:B------:R-:W-:Y:S02]  /*e640*/  FADD.FTZ R123, R123, R124 ;  /* 0x0000007c7b7b7221 */ /* 0x000fe40000010000 */
[----:B------:R-:W-:Y:S01]  /*e650*/  FADD.FTZ R117, R117, R114 ;  /* 0x0000007275757221 */ /* 0x000fe20000010000 */
[----:B------:R-:W-:Y:S01]  /*e660*/  MUFU.EX2 R130, R130 ;  /* 0x0000008200827308 */ /* 0x000fe20000000800 */
[C---:B-1----:R-:W-:Y:S05]  /*e670*/  HMMA.16816.F32.BF16 R4, R20.reuse, R92, R4 ;  /* 0x0000005c1404723c */ /* 0x042fea0000041804 */
[----:B------:R-:W-:Y:S02]  /*e680*/  FADD.FTZ R96, R96, R123 ;  /* 0x0000007b60607221 */ /* 0x000fe40000010000 */
[----:B------:R-:W-:Y:S01]  /*e690*/  FADD.FTZ R67, R118, R117 ;  /* 0x0000007576437221 */ /* 0x000fe20000010000 */
[C---:B------:R-:W-:Y:S01]  /*e6a0*/  HMMA.16816.F32.BF16 R8, R20.reuse, R94, R8 ;  /* 0x0000005e1408723c */ /* 0x040fe20000041808 */
[----:B------:R-:W-:Y:S01]  /*e6b0*/  LDSM.16.MT88.4 R92, [R164+0x9800] ;  /* 0x00980000a45c783b */ /* 0x000fe20000004200 */
[----:B------:R-:W1:Y:S02]  /*e6c0*/  MUFU.EX2 R127, R127 ;  /* 0x0000007f007f7308 */ /* 0x000e640000000800 */
[----:B------:R-:W-:Y:S02]  /*e6d0*/  FADD.FTZ R97, R97, R96 ;  /* 0x0000006061617221 */ /* 0x000fe40000010000 */
[----:B------:R-:W-:Y:S02]  /*e6e0*/  FADD.FTZ R108, R108, R67 ;  /* 0x000000436c6c7221 */ /* 0x000fe40000010000 */
[C---:B---3--:R-:W-:Y:S04]  /*e6f0*/  HMMA.16816.F32.BF16 R68, R20.reuse, R24, R68 ;  /* 0x000000181444723c */ /* 0x048fe80000041844 */
[----:B------:R-:W-:Y:S01]  /*e700*/  MUFU.EX2 R129, R129 ;  /* 0x0000008100817308 */ /* 0x000fe20000000800 */
[----:B------:R-:W-:Y:S03]  /*e710*/  FADD.FTZ R108, R103, R108 ;  /* 0x0000006c676c7221 */ /* 0x000fe60000010000 */
[C---:B------:R-:W-:Y:S01]  /*e720*/  HMMA.16816.F32.BF16 R72, R20.reuse, R26, R72 ;  /* 0x0000001a1448723c */ /* 0x040fe20000041848 */
[----:B------:R-:W2:Y:S03]  /*e730*/  LDSM.16.MT88.4 R24, [R164+0x7800] ;  /* 0x00780000a418783b */ /* 0x000ea60000004200 */
[----:B------:R-:W-:Y:S02]  /*e740*/  FADD.FTZ R105, R105, R108 ;  /* 0x0000006c69697221 */ /* 0x000fe40000010000 */
[----:B------:R-:W3:Y:S02]  /*e750*/  MUFU.EX2 R132, R132 ;  /* 0x0000008400847308 */ /* 0x000ee40000000800 */
[C---:B----4-:R-:W-:Y:S04]  /*e760*/  HMMA.16816.F32.BF16 R76, R20.reuse, R84, R76 ;  /* 0x00000054144c723c */ /* 0x050fe8000004184c */
[----:B------:R-:W-:Y:S04]  /*e770*/  FADD.FTZ R106, R106, R105 ;  /* 0x000000696a6a7221 */ /* 0x000fe80000010000 */
[C---:B------:R-:W-:Y:S01]  /*e780*/  HMMA.16816.F32.BF16 R12, R20.reuse, R86, R12 ;  /* 0x00000056140c723c */ /* 0x040fe2000004180c */
[----:B------:R-:W-:Y:S03]  /*e790*/  MUFU.EX2 R131, R131 ;  /* 0x0000008300837308 */ /* 0x000fe60000000800 */
[----:B------:R-:W-:Y:S04]  /*e7a0*/  FADD.FTZ R107, R107, R106 ;  /* 0x0000006a6b6b7221 */ /* 0x000fe80000010000 */
[C---:B-----5:R-:W-:Y:S03]  /*e7b0*/  HMMA.16816.F32.BF16 R80, R20.reuse, R88, R80 ;  /* 0x000000581450723c */ /* 0x060fe60000041850 */
[----:B------:R-:W4:Y:S01]  /*e7c0*/  MUFU.EX2 R134, R134 ;  /* 0x0000008600867308 */ /* 0x000f220000000800 */
[----:B------:R-:W-:Y:S04]  /*e7d0*/  FADD.FTZ R104, R104, R107 ;  /* 0x0000006b68687221 */ /* 0x000fe80000010000 */
[----:B------:R-:W-:Y:S01]  /*e7e0*/  HMMA.16816.F32.BF16 R16, R20, R90, R16 ;  /* 0x0000005a1410723c */ /* 0x000fe20000041810 */
[----:B------:R-:W-:Y:S04]  /*e7f0*/  LDSM.16.MT88.4 R88, [R161+0x9800] ;  /* 0x00980000a158783b */ /* 0x000fe80000004200 */
[----:B------:R-:W-:Y:S02]  /*e800*/  MUFU.EX2 R42, R42 ;  /* 0x0000002a002a7308 */ /* 0x000fe40000000800 */
[----:B------:R-:W-:Y:S01]  /*e810*/  F2FP.BF16.PACK_AB R21, R98, R99 ;  /* 0x000000636215723e */ /* 0x000fe200000010ff */
[----:B------:R-:W-:Y:S01]  /*e820*/  FADD.FTZ R99, R99, R104 ;  /* 0x0000006863637221 */ /* 0x000fe20000010000 */
[----:B------:R-:W-:Y:S03]  /*e830*/  F2FP.BF16.PACK_AB R23, R125, R128 ;  /* 0x000000807d17723e */ /* 0x000fe600000010ff */
[----:B-1----:R-:W-:Y:S02]  /*e840*/  F2FP.BF16.PACK_AB R20, R127, R130 ;  /* 0x000000827f14723e */ /* 0x002fe400000010ff */
[----:B---3--:R-:W-:Y:S01]  /*e850*/  F2FP.BF16.PACK_AB R22, R132, R129 ;  /* 0x000000818416723e */ /* 0x008fe200000010ff */
[----:B------:R-:W1:Y:S06]  /*e860*/  MUFU.EX2 R43, R43 ;  /* 0x0000002b002b7308 */ /* 0x000e6c0000000800 */
[C---:B--2---:R-:W-:Y:S04]  /*e870*/  HMMA.16816.F32.BF16 R4, R20.reuse, R24, R4 ;  /* 0x000000181404723c */ /* 0x044fe80000041804 */
[----:B------:R-:W-:Y:S04]  /*e880*/  MUFU.EX2 R133, R133 ;  /* 0x0000008500857308 */ /* 0x000fe80000000800 */
[C---:B------:R-:W-:Y:S01]  /*e890*/  HMMA.16816.F32.BF16 R8, R20.reuse, R26, R8 ;  /* 0x0000001a1408723c */ /* 0x040fe20000041808 */
[----:B------:R-:W2:Y:S05]  /*e8a0*/  LDSM.16.MT88.4 R24, [R160+0x7800] ;  /* 0x00780000a018783b */ /* 0x000eaa0000004200 */
[----:B------:R-:W3:Y:S02]  /*e8b0*/  MUFU.EX2 R136, R136 ;  /* 0x0000008800887308 */ /* 0x000ee40000000800 */
[C---:B------:R-:W-:Y:S08]  /*e8c0*/  HMMA.16816.F32.BF16 R68, R20.reuse, R28, R68 ;  /* 0x0000001c1444723c */ /* 0x040ff00000041844 */
[C---:B------:R-:W-:Y:S01]  /*e8d0*/  HMMA.16816.F32.BF16 R72, R20.reuse, R30, R72 ;  /* 0x0000001e1448723c */ /* 0x040fe20000041848 */
[----:B------:R-:W5:Y:S01]  /*e8e0*/  LDSM.16.MT88.4 R28, [R164+0x8000] ;  /* 0x00800000a41c783b */ /* 0x000f620000004200 */
[----:B------:R-:W-:Y:S06]  /*e8f0*/  MUFU.EX2 R40, R40 ;  /* 0x0000002800287308 */ /* 0x000fec0000000800 */
[C---:B------:R-:W-:Y:S04]  /*e900*/  HMMA.16816.F32.BF16 R76, R20.reuse, R32, R76 ;  /* 0x00000020144c723c */ /* 0x040fe8000004184c */
[----:B------:R-:W1:Y:S04]  /*e910*/  MUFU.EX2 R41, R41 ;  /* 0x0000002900297308 */ /* 0x000e680000000800 */
[C---:B------:R-:W-:Y:S01]  /*e920*/  HMMA.16816.F32.BF16 R12, R20.reuse, R34, R12 ;  /* 0x00000022140c723c */ /* 0x040fe2000004180c */
[----:B------:R-:W5:Y:S05]  /*e930*/  LDSM.16.MT88.4 R32, [R162+0x8000] ;  /* 0x00800000a220783b */ /* 0x000f6a0000004200 */
[----:B------:R-:W-:Y:S02]  /*e940*/  MUFU.EX2 R46, R46 ;  /* 0x0000002e002e7308 */ /* 0x000fe40000000800 */
[C---:B--2---:R-:W-:Y:S08]  /*e950*/  HMMA.16816.F32.BF16 R80, R20.reuse, R24, R80 ;  /* 0x000000181450723c */ /* 0x044ff00000041850 */
[----:B------:R-:W2:Y:S01]  /*e960*/  MUFU.EX2 R47, R47 ;  /* 0x0000002f002f7308 */ /* 0x000ea20000000800 */
[----:B------:R-:W-:Y:S01]  /*e970*/  HMMA.16816.F32.BF16 R16, R20, R26, R16 ;  /* 0x0000001a1410723c */ /* 0x000fe20000041810 */
[----:B------:R-:W2:Y:S06]  /*e980*/  LDSM.16.MT88.4 R24, [R161+0x8000] ;  /* 0x00800000a118783b */ /* 0x000eac0000004200 */
[----:B----4-:R-:W-:Y:S02]  /*e990*/  F2FP.BF16.PACK_AB R21, R134, R131 ;  /* 0x000000838615723e */ /* 0x010fe400000010ff */
[----:B-1----:R-:W-:Y:S01]  /*e9a0*/  F2FP.BF16.PACK_AB R23, R43, R42 ;  /* 0x0000002a2b17723e */ /* 0x002fe200000010ff */
[----:B------:R-:W-:Y:S02]  /*e9b0*/  MUFU.EX2 R50, R50 ;  /* 0x0000003200327308 */ /* 0x000fe40000000800 */
[----:B---3--:R-:W-:Y:S02]  /*e9c0*/  F2FP.BF16.PACK_AB R20, R136, R133 ;  /* 0x000000858814723e */ /* 0x008fe400000010ff */
[----:B------:R-:W-:Y:S06]  /*e9d0*/  F2FP.BF16.PACK_AB R22, R41, R40 ;  /* 0x000000282916723e */ /* 0x000fec00000010ff */
[----:B------:R-:W1:Y:S01]  /*e9e0*/  MUFU.EX2 R51, R51 ;  /* 0x0000003300337308 */ /* 0x000e620000000800 */
[C---:B-----5:R-:W-:Y:S08]  /*e9f0*/  HMMA.16816.F32.BF16 R4, R20.reuse, R28, R4 ;  /* 0x0000001c1404723c */ /* 0x060ff00000041804 */
[C---:B------:R-:W-:Y:S01]  /*ea00*/  HMMA.16816.F32.BF16 R8, R20.reuse, R30, R8 ;  /* 0x0000001e1408723c */ /* 0x040fe20000041808 */
[----:B------:R-:W3:Y:S01]  /*ea10*/  LDSM.16.MT88.4 R28, [R160+0x8000] ;  /* 0x00800000a01c783b */ /* 0x000ee20000004200 */
[----:B------:R-:W-:Y:S06]  /*ea20*/  MUFU.EX2 R44, R44 ;  /* 0x0000002c002c7308 */ /* 0x000fec0000000800 */
[C---:B------:R-:W-:Y:S04]  /*ea30*/  HMMA.16816.F32.BF16 R68, R20.reuse, R32, R68 ;  /* 0x000000201444723c */ /* 0x040fe80000041844 */
[----:B------:R-:W4:Y:S04]  /*ea40*/  MUFU.EX2 R45, R45 ;  /* 0x0000002d002d7308 */ /* 0x000f280000000800 */
[C---:B------:R-:W-:Y:S01]  /*ea50*/  HMMA.16816.F32.BF16 R72, R20.reuse, R34, R72 ;  /* 0x000000221448723c */ /* 0x040fe20000041848 */
[----:B------:R-:W5:Y:S05]  /*ea60*/  LDSM.16.MT88.4 R32, [R164+0x8800] ;  /* 0x00880000a420783b */ /* 0x000f6a0000004200 */
[----:B------:R-:W-:Y:S02]  /*ea70*/  MUFU.EX2 R48, R48 ;  /* 0x0000003000307308 */ /* 0x000fe40000000800 */
[C---:B--2---:R-:W-:Y:S08]  /*ea80*/  HMMA.16816.F32.BF16 R76, R20.reuse, R24, R76 ;  /* 0x00000018144c723c */ /* 0x044ff0000004184c */
[C---:B------:R-:W-:Y:S01]  /*ea90*/  HMMA.16816.F32.BF16 R12, R20.reuse, R26, R12 ;  /* 0x0000001a140c723c */ /* 0x040fe2000004180c */
[----:B------:R-:W2:Y:S01]  /*eaa0*/  MUFU.EX2 R135, R135 ;  /* 0x0000008700877308 */ /* 0x000ea20000000800 */
[----:B------:R-:W5:Y:S06]  /*eab0*/  LDSM.16.MT88.4 R24, [R162+0x8800] ;  /* 0x00880000a218783b */ /* 0x000f6c0000004200 */
[C---:B---3--:R-:W-:Y:S03]  /*eac0*/  HMMA.16816.F32.BF16 R80, R20.reuse, R28, R80 ;  /* 0x0000001c1450723c */ /* 0x048fe60000041850 */
[----:B------:R-:W-:Y:S05]  /*ead0*/  MUFU.EX2 R49, R49 ;  /* 0x0000003100317308 */ /* 0x000fea0000000800 */
[----:B------:R-:W-:Y:S01]  /*eae0*/  HMMA.16816.F32.BF16 R16, R20, R30, R16 ;  /* 0x0000001e1410723c */ /* 0x000fe20000041810 */
[----:B------:R-:W3:Y:S04]  /*eaf0*/  LDSM.16.MT88.4 R28, [R160+0x8800] ;  /* 0x00880000a01c783b */ /* 0x000ee80000004200 */
[----:B------:R-:W3:Y:S02]  /*eb00*/  MUFU.EX2 R54, R54 ;  /* 0x0000003600367308 */ /* 0x000ee40000000800 */
[----:B------:R-:W-:Y:S02]  /*eb10*/  F2FP.BF16.PACK_AB R21, R47, R46 ;  /* 0x0000002e2f15723e */ /* 0x000fe400000010ff */
[----:B-1----:R-:W-:Y:S03]  /*eb20*/  F2FP.BF16.PACK_AB R23, R51, R50 ;  /* 0x000000323317723e */ /* 0x002fe600000010ff */
[----:B----4-:R-:W-:Y:S02]  /*eb30*/  F2FP.BF16.PACK_AB R20, R45, R44 ;  /* 0x0000002c2d14723e */ /* 0x010fe400000010ff */
[----:B--2---:R-:W-:Y:S01]  /*eb40*/  F2FP.BF16.PACK_AB R22, R135, R48 ;  /* 0x000000308716723e */ /* 0x004fe200000010ff */
[----:B------:R-:W-:Y:S06]  /*eb50*/  MUFU.EX2 R55, R55 ;  /* 0x0000003700377308 */ /* 0x000fec0000000800 */
[C---:B-----5:R-:W-:Y:S04]  /*eb60*/  HMMA.16816.F32.BF16 R4, R20.reuse, R32, R4 ;  /* 0x000000201404723c */ /* 0x060fe80000041804 */
[----:B------:R-:W1:Y:S04]  /*eb70*/  MUFU.EX2 R58, R58 ;  /* 0x0000003a003a7308 */ /* 0x000e680000000800 */
[C---:B------:R-:W-:Y:S01]  /*eb80*/  HMMA.16816.F32.BF16 R8, R20.reuse, R34, R8 ;  /* 0x000000221408723c */ /* 0x040fe20000041808 */
[----:B------:R-:W-:Y:S05]  /*eb90*/  LDSM.16.MT88.4 R32, [R162+0x9000] ;  /* 0x00900000a220783b */ /* 0x000fea0000004200 */
[----:B------:R-:W-:Y:S02]  /*eba0*/  MUFU.EX2 R52, R52 ;  /* 0x0000003400347308 */ /* 0x000fe40000000800 */
[C---:B------:R-:W-:Y:S08]  /*ebb0*/  HMMA.16816.F32.BF16 R68, R20.reuse, R24, R68 ;  /* 0x000000181444723c */ /* 0x040ff00000041844 */
[C---:B------:R-:W-:Y:S01]  /*ebc0*/  HMMA.16816.F32.BF16 R72, R20.reuse, R26, R72 ;  /* 0x0000001a1448723c */ /* 0x040fe20000041848 */
[----:B------:R-:W2:Y:S01]  /*ebd0*/  LDSM.16.MT88.4 R24, [R164+0x9000] ;  /* 0x00900000a418783b */ /* 0x000ea20000004200 */
[----:B------:R-:W4:Y:S06]  /*ebe0*/  MUFU.EX2 R53, R53 ;  /* 0x0000003500357308 */ /* 0x000f2c0000000800 */
[C---:B------:R-:W-:Y:S04]  /*ebf0*/  HMMA.16816.F32.BF16 R76, R20.reuse, R36, R76 ;  /* 0x00000024144c723c */ /* 0x040fe8000004184c */
[----:B------:R-:W-:Y:S04]  /*ec00*/  MUFU.EX2 R56, R56 ;  /* 0x0000003800387308 */ /* 0x000fe80000000800 */
[C---:B------:R-:W-:Y:S01]  /*ec10*/  HMMA.16816.F32.BF16 R12, R20.reuse, R38, R12 ;  /* 0x00000026140c723c */ /* 0x040fe2000004180c */
[----:B------:R-:W5:Y:S05]  /*ec20*/  LDSM.16.MT88.4 R36, [R161+0x9000] ;  /* 0x00900000a124783b */ /* 0x000f6a0000004200 */
[----:B------:R-:W2:Y:S02]  /*ec30*/  MUFU.EX2 R57, R57 ;  /* 0x0000003900397308 */ /* 0x000ea40000000800 */
[C---:B---3--:R-:W-:Y:S08]  /*ec40*/  HMMA.16816.F32.BF16 R80, R20.reuse, R28, R80 ;  /* 0x0000001c1450723c */ /* 0x048ff00000041850 */
[----:B------:R-:W-:Y:S01]  /*ec50*/  HMMA.16816.F32.BF16 R16, R20, R30, R16 ;  /* 0x0000001e1410723c */ /* 0x000fe20000041810 */
[----:B------:R-:W3:Y:S01]  /*ec60*/  LDSM.16.MT88.4 R28, [R160+0x9000] ;  /* 0x00900000a01c783b */ /* 0x000ee20000004200 */
        /* <DEDUP_REMOVED lines=11> */
[C---:B------:R-:W-:Y:S04]  /*ed20*/  HMMA.16816.F32.BF16 R68, R20.reuse, R32, R68 ;  /* 0x000000201444723c */ /* 0x040fe80000041844 */
[----:B-1----:R-:W-:Y:S02]  /*ed30*/  F2FP.BF16.PACK_AB R85, R62, R59 ;  /* 0x0000003b3e55723e */ /* 0x002fe400000010ff */
[----:B------:R-:W-:Y:S01]  /*ed40*/  MUFU.EX2 R60, R60 ;  /* 0x0000003c003c7308 */ /* 0x000fe20000000800 */
[--C-:B------:R-:W-:Y:S01]  /*ed50*/  FFMA.FTZ R32, R64, c[0x0][0x23c], -R102.reuse ;  /* 0x00008f0040207a23 */ /* 0x100fe20000010866 */
[C---:B------:R-:W-:Y:S04]  /*ed60*/  HMMA.16816.F32.BF16 R72, R20.reuse, R34, R72 ;  /* 0x000000221448723c */ /* 0x040fe80000041848 */
[----:B------:R-:W-:Y:S04]  /*ed70*/  FFMA.FTZ R102, R65, c[0x0][0x23c], -R102 ;  /* 0x00008f0041667a23 */ /* 0x000fe80000010866 */
[C---:B-----5:R-:W-:Y:S01]  /*ed80*/  HMMA.16816.F32.BF16 R76, R20.reuse, R36, R76 ;  /* 0x00000024144c723c */ /* 0x060fe2000004184c */
[----:B------:R-:W1:Y:S03]  /*ed90*/  MUFU.EX2 R61, R61 ;  /* 0x0000003d003d7308 */ /* 0x000e660000000800 */
[----:B----4-:R-:W-:Y:S04]  /*eda0*/  F2FP.BF16.PACK_AB R87, R112, R63 ;  /* 0x0000003f7057723e */ /* 0x010fe800000010ff */
[C---:B------:R-:W-:Y:S03]  /*edb0*/  HMMA.16816.F32.BF16 R12, R20.reuse, R38, R12 ;  /* 0x00000026140c723c */ /* 0x040fe6000004180c */
[----:B------:R-:W-:Y:S05]  /*edc0*/  MUFU.EX2 R32, R32 ;  /* 0x0000002000207308 */ /* 0x000fea0000000800 */
[C---:B---3--:R-:W-:Y:S05]  /*edd0*/  HMMA.16816.F32.BF16 R80, R20.reuse, R28, R80 ;  /* 0x0000001c1450723c */ /* 0x048fea0000041850 */
[----:B------:R-:W3:Y:S03]  /*ede0*/  MUFU.EX2 R191, R102 ;  /* 0x0000006600bf7308 */ /* 0x000ee60000000800 */
[----:B------:R-:W-:Y:S04]  /*edf0*/  HMMA.16816.F32.BF16 R16, R20, R30, R16 ;  /* 0x0000001e1410723c */ /* 0x000fe80000041810 */
[----:B-1----:R-:W-:Y:S03]  /*ee00*/  F2FP.BF16.PACK_AB R84, R61, R60 ;  /* 0x0000003c3d54723e */ /* 0x002fe600000010ff */
[----:B------:R-:W-:Y:S02]  /*ee10*/  FADD.FTZ R20, R130, R97 ;  /* 0x0000006182147221 */ /* 0x000fe40000010000 */
[----:B------:R-:W-:Y:S03]  /*ee20*/  FADD.FTZ R21, R98, R99 ;  /* 0x0000006362157221 */ /* 0x000fe60000010000 */
[----:B------:R-:W-:Y:S02]  /*ee30*/  FADD.FTZ R20, R127, R20 ;  /* 0x000000147f147221 */ /* 0x000fe40000010000 */
[----:B------:R-:W-:Y:S02]  /*ee40*/  FADD.FTZ R128, R128, R21 ;  /* 0x0000001580807221 */ /* 0x000fe40000010000 */
[----:B------:R-:W-:Y:S02]  /*ee50*/  FADD.FTZ R129, R129, R20 ;  /* 0x0000001481817221 */ /* 0x000fe40000010000 */
[----:B------:R-:W-:Y:S02]  /*ee60*/  FADD.FTZ R20, R125, R128 ;  /* 0x000000807d147221 */ /* 0x000fe40000010000 */
[----:B------:R-:W-:Y:S01]  /*ee70*/  FADD.FTZ R132, R132, R129 ;  /* 0x0000008184847221 */ /* 0x000fe20000010000 */
[----:B---3--:R-:W-:Y:S07]  /*ee80*/  F2FP.BF16.PACK_AB R86, R191, R32 ;  /* 0x00000020bf56723e */ /* 0x008fee00000010ff */
[C---:B------:R-:W-:Y:S01]  /*ee90*/  HMMA.16816.F32.BF16 R96, R84.reuse, R92, R4 ;  /* 0x0000005c5460723c */ /* 0x040fe20000041804 */
[----:B------:R-:W1:Y:S07]  /*eea0*/  LDSM.16.MT88.4 R4, [R160+0x9800] ;  /* 0x00980000a004783b */ /* 0x000e6e0000004200 */
[C---:B------:R-:W-:Y:S07]  /*eeb0*/  HMMA.16816.F32.BF16 R92, R84.reuse, R94, R8 ;  /* 0x0000005e545c723c */ /* 0x040fee0000041808 */
[----:B------:R-:W-:Y:S01]  /*eec0*/  FADD.FTZ R9, R131, R20 ;  /* 0x0000001483097221 */ /* 0x000fe20000010000 */
[C---:B--2---:R-:W-:Y:S04]  /*eed0*/  HMMA.16816.F32.BF16 R68, R84.reuse, R24, R68 ;  /* 0x000000185444723c */ /* 0x044fe80000041844 */
        /* <DEDUP_REMOVED lines=37> */
.L_x_7199:
[----:B------:R-:W1:Y:S01]  /*f130*/  SHFL.BFLY PT, R0, R191, 0x2, 0x1f ;  /* 0x0c401f00bf007f89 */ /* 0x000e6200000e0000 */
[----:B------:R-:W-:Y:S01]  /*f140*/  MOV R10, 0x3f800000 ;  /* 0x3f800000000a7802 */ /* 0x000fe20000000f00 */
[----:B------:R-:W-:Y:S01]  /*f150*/  BSSY B0, `(.L_x_7204) ;  /* 0x000009a000007945 */ /* 0x000fe20003800000 */
[----:B------:R-:W-:Y:S01]  /*f160*/  IADD3 R45, -R181, RZ, RZ ;  /* 0x000000ffb52d7210 */ /* 0x000fe20007ffe1ff */
[----:B------:R-:W2:Y:S04]  /*f170*/  SHFL.BFLY PT, R9, R192, 0x2, 0x1f ;  /* 0x0c401f00c0097f89 */ /* 0x000ea800000e0000 */
        /* <DEDUP_REMOVED lines=9> */
[----:B------:R-:W-:Y:S02]  /*f210*/  SHF.R.S32.HI R12, RZ, 0x2, R8 ;  /* 0x00000002ff0c7819 */ /* 0x000fe40000011408 */
[----:B------:R-:W-:Y:S01]  /*f220*/  LOP3.LUT R16, R8, 0x1ffffffc, RZ, 0xc0, !PT ;  /* 0x1ffffffc08107812 */ /* 0x000fe200078ec0ff */
[----:B----4-:R-:W-:-:S03]  /*f230*/  IMAD R44, R45, c[0x0][0x1c0], R44 ;  /* 0x000070002d2c7a24 */ /* 0x010fc600078e022c */
[----:B------:R-:W-:Y:S01]  /*f240*/  IADD3 R16, -R16, R5, RZ ;  /* 0x0000000510107210 */ /* 0x000fe20007ffe1ff */
[----:B-1----:R-:W-:Y:S01]  /*f250*/  FADD.FTZ R6, R7, R6 ;  /* 0x0000000607067221 */ /* 0x002fe20000010000 */
[----:B------:R-:W-:Y:S01]  /*f260*/  SHF.R.S32.HI R7, RZ, 0x1f, R8 ;  /* 0x0000001fff077819 */ /* 0x000fe20000011408 */
[----:B--2---:R-:W-:-:S03]  /*f270*/  FADD.FTZ R4, R9, R4 ;  /* 0x0000000409047221 */ /* 0x004fc60000010000 */
[----:B------:R-:W-:Y:S02]  /*f280*/  FSETP.NE.FTZ.AND P4, PT, R6, RZ, PT ;  /* 0x000000ff0600720b */ /* 0x000fe40003f95000 */
[----:B------:R-:W-:Y:S02]  /*f290*/  MOV R9, 0x3f800000 ;  /* 0x3f80000000097802 */ /* 0x000fe40000000f00 */
[----:B------:R-:W-:Y:S02]  /*f2a0*/  FSETP.NE.FTZ.AND P3, PT, R4, RZ, PT ;  /* 0x000000ff0400720b */ /* 0x000fe40003f75000 */
[----:B------:R-:W-:-:S04]  /*f2b0*/  LEA.HI R7, R7, R12, RZ, 0x3 ;  /* 0x0000000c07077211 */ /* 0x000fc800078f18ff */
[----:B------:R-:W-:-:S03]  /*f2c0*/  LOP3.LUT R7, R7, 0xfffffff8, RZ, 0xc0, !PT ;  /* 0xfffffff807077812 */ /* 0x000fc600078ec0ff */
[----:B------:R-:W1:Y:S02]  /*f2d0*/  @P4 MUFU.RCP R10, R6 ;  /* 0x00000006000a4308 */ /* 0x000e640000001000 */
[----:B------:R-:W-:Y:S01]  /*f2e0*/  IMAD.IADD R7, R12, 0x1, -R7 ;  /* 0x000000010c077824 */ /* 0x000fe200078e0a07 */
[CC--:B------:R-:W-:Y:S02]  /*f2f0*/  LEA.HI R12, R0.reuse, R5.reuse, RZ, 0x4 ;  /* 0x00000005000c7211 */ /* 0x0c0fe400078f20ff */
[----:B------:R-:W-:Y:S01]  /*f300*/  LEA.HI R0, R0, R5, RZ, 0x5 ;  /* 0x0000000500007211 */ /* 0x000fe200078f28ff */
[C---:B------:R-:W-:Y:S01]  /*f310*/  IMAD.SHL.U32 R14, R7.reuse, 0x40, RZ ;  /* 0x00000040070e7824 */ /* 0x040fe200078e00ff */
[----:B------:R-:W-:Y:S01]  /*f320*/  LOP3.LUT R12, R12, 0xfffffff0, RZ, 0xc0, !PT ;  /* 0xfffffff00c0c7812 */ /* 0x000fe200078ec0ff */
[----:B------:R-:W2:Y:S01]  /*f330*/  @P3 MUFU.RCP R9, R4 ;  /* 0x0000000400093308 */ /* 0x000ea20000001000 */
[----:B------:R-:W-:Y:S02]  /*f340*/  LOP3.LUT R11, R7, 0x1, RZ, 0xc0, !PT ;  /* 0x00000001070b7812 */ /* 0x000fe400078ec0ff */
[----:B------:R-:W-:-:S02]  /*f350*/  LOP3.LUT R14, R14, 0x1c0, RZ, 0xc0, !PT ;  /* 0x000001c00e0e7812 */ /* 0x000fc400078ec0ff */
[----:B------:R-:W-:Y:S01]  /*f360*/  ISETP.NE.U32.AND P0, PT, R11, 0x1, PT ;  /* 0x000000010b00780c */ /* 0x000fe20003f05070 */
[----:B-1----:R-:W-:-:S03]  /*f370*/  FMUL.FTZ R96, R10, R96 ;  /* 0x000000600a607220 */ /* 0x002fc60000410000 */
[----:B------:R-:W-:Y:S01]  /*f380*/  R2P PR, R7, 0x6 ;  /* 0x0000000607007804 */ /* 0x000fe20000000000 */
[C---:B------:R-:W-:Y:S01]  /*f390*/  FMUL.FTZ R97, R10.reuse, R97 ;  /* 0x000000610a617220 */ /* 0x040fe20000410000 */
[----:B------:R-:W-:Y:S01]  /*f3a0*/  SHF.R.S32.HI R7, RZ, 0x5, R0 ;  /* 0x00000005ff077819 */ /* 0x000fe20000011400 */
[----:B------:R-:W-:Y:S01]  /*f3b0*/  FMUL.FTZ R92, R10, R92 ;  /* 0x0000005c0a5c7220 */ /* 0x000fe20000410000 */
[----:B------:R-:W-:Y:S01]  /*f3c0*/  LOP3.LUT R0, R0, 0xffffffe0, RZ, 0xc0, !PT ;  /* 0xffffffe000007812 */ /* 0x000fe200078ec0ff */
[C---:B------:R-:W-:Y:S01]  /*f3d0*/  FMUL.FTZ R93, R10.reuse, R93 ;  /* 0x0000005d0a5d7220 */ /* 0x040fe20000410000 */
[----:B------:R-:W1:Y:S01]  /*f3e0*/  @P4 MUFU.LG2 R6, R6 ;  /* 0x0000000600064308 */ /* 0x000e620000000c00 */
[----:B------:R-:W-:Y:S01]  /*f3f0*/  FMUL.FTZ R68, R10, R68 ;  /* 0x000000440a447220 */ /* 0x000fe20000410000 */
[----:B------:R-:W-:Y:S01]  /*f400*/  IADD3 R0, -R0, R5, RZ ;  /* 0x0000000500007210 */ /* 0x000fe20007ffe1ff */
[C---:B------:R-:W-:Y:S02]  /*f410*/  FMUL.FTZ R69, R10.reuse, R69 ;  /* 0x000000450a457220 */ /* 0x040fe40000410000 */
[----:B------:R-:W-:-:S02]  /*f420*/  FMUL.FTZ R72, R10, R72 ;  /* 0x000000480a487220 */ /* 0x000fc40000410000 */
[C---:B------:R-:W-:Y:S01]  /*f430*/  FMUL.FTZ R73, R10.reuse, R73 ;  /* 0x000000490a497220 */ /* 0x040fe20000410000 */
[----:B------:R-:W3:Y:S01]  /*f440*/  @P3 MUFU.LG2 R4, R4 ;  /* 0x0000000400043308 */ /* 0x000ee20000000c00 */
        /* <DEDUP_REMOVED lines=9> */
[C---:B--2---:R-:W-:Y:S02]  /*f4e0*/  FMUL.FTZ R99, R9.reuse, R99 ;  /* 0x0000006309637220 */ /* 0x044fe40000410000 */
        /* <DEDUP_REMOVED lines=15> */
[----:B------:R-:W-:Y:S01]  /*f5e0*/  IADD3 R9, -R12, R5, RZ ;  /* 0x000000050c097210 */ /* 0x000fe20007ffe1ff */
[----:B------:R-:W-:Y:S01]  /*f5f0*/  IMAD R13, R7, 0x200, R16 ;  /* 0x00000200070d7824 */ /* 0x000fe200078e0210 */
[----:B------:R-:W-:Y:S01]  /*f600*/  LOP3.LUT R12, R10, 0x1c0, RZ, 0xc0, !PT ;  /* 0x000001c00a0c7812 */ /* 0x000fe200078ec0ff */
[----:B-1----:R-:W-:Y:S01]  /*f610*/  @P4 FMUL.FTZ R6, R6, 0.69314718246459960938 ;  /* 0x3f31721806064820 */ /* 0x002fe20000410000 */
[----:B------:R-:W-:Y:S01]  /*f620*/  LEA.HI R10, R9, R9, RZ, 0x1 ;  /* 0x00000009090a7211 */ /* 0x000fe200078f08ff */
[----:B---3--:R-:W-:Y:S01]  /*f630*/  @P3 FMUL.FTZ R45, R4, 0.69314718246459960938 ;  /* 0x3f317218042d3820 */ /* 0x008fe20000410000 */
[----:B------:R-:W-:Y:S02]  /*f640*/  SHF.R.U32.HI R8, RZ, 0x3, R12 ;  /* 0x00000003ff087819 */ /* 0x000fe4000001160c */
[C---:B------:R-:W-:Y:S02]  /*f650*/  SHF.L.U32 R11, R10.reuse, 0x2, RZ ;  /* 0x000000020a0b7819 */ /* 0x040fe400000006ff */
[----:B------:R-:W-:-:S02]  /*f660*/  LOP3.LUT R10, R10, 0xffffffe, RZ, 0xc0, !PT ;  /* 0x0ffffffe0a0a7812 */ /* 0x000fc400078ec0ff */
[----:B------:R-:W-:Y:S02]  /*f670*/  LOP3.LUT R11, R12, 0x38, R11, 0xf8, !PT ;  /* 0x000000380c0b7812 */ /* 0x000fe400078ef80b */
[----:B------:R-:W-:Y:S01]  /*f680*/  LEA.HI R12, R14, R14, RZ, 0x1d ;  /* 0x0000000e0e0c7211 */ /* 0x000fe200078fe8ff */
[----:B------:R-:W-:Y:S01]  /*f690*/  IMAD.IADD R15, R9, 0x1, -R10 ;  /* 0x00000001090f7824 */ /* 0x000fe200078e0a0a */
[----:B------:R-:W-:Y:S02]  /*f6a0*/  LOP3.LUT R8, R11, R8, RZ, 0x3c, !PT ;  /* 0x000000080b087212 */ /* 0x000fe400078e3cff */
[----:B------:R-:W-:Y:S02]  /*f6b0*/  MOV R11, 0xffffffe0 ;  /* 0xffffffe0000b7802 */ /* 0x000fe40000000f00 */
[----:B------:R-:W-:Y:S01]  /*f6c0*/  LEA R13, R13, R12, 0x1 ;  /* 0x0000000c0d0d7211 */ /* 0x000fe200078e08ff */
[----:B------:R-:W-:Y:S01]  /*f6d0*/  IMAD R8, R15, 0x4, R8 ;  /* 0x000000040f087824 */ /* 0x000fe200078e0208 */
[----:B------:R-:W-:-:S02]  /*f6e0*/  MOV R10, 0x40 ;  /* 0x00000040000a7802 */ /* 0x000fc40000000f00 */
[----:B------:R-:W-:Y:S01]  /*f6f0*/  SEL R11, R11, 0x20, !P0 ;  /* 0x000000200b0b7807 */ /* 0x000fe20004000000 */
[----:B------:R-:W-:Y:S01]  /*f700*/  STS.64 [R13.X4], R96 ;  /* 0x000000600d007388 */ /* 0x000fe20000004a00 */
[----:B------:R-:W-:Y:S02]  /*f710*/  SHF.L.U32 R12, R13, 0x2, RZ ;  /* 0x000000020d0c7819 */ /* 0x000fe400000006ff */
[----:B------:R-:W-:Y:S01]  /*f720*/  SEL R15, R10, 0xffffffc0, !P1 ;  /* 0xffffffc00a0f7807 */ /* 0x000fe20004800000 */
[----:B------:R1:W-:Y:S01]  /*f730*/  STS.64 [R13.X4+0x800], R98 ;  /* 0x000800620d007388 */ /* 0x0003e20000004a00 */
[C---:B------:R-:W-:Y:S02]  /*f740*/  IADD3 R10, R12.reuse, R11, RZ ;  /* 0x0000000b0c0a7210 */ /* 0x040fe40007ffe0ff */
[C---:B------:R-:W-:Y:S02]  /*f750*/  IADD3 R14, R12.reuse, 0x80, RZ ;  /* 0x000000800c0e7810 */ /* 0x040fe40007ffe0ff */
[----:B------:R-:W-:Y:S01]  /*f760*/  @P2 IADD3 R14, R12, -0x80, RZ ;  /* 0xffffff800c0e2810 */ /* 0x000fe20007ffe0ff */
[----:B------:R-:W-:Y:S01]  /*f770*/  STS.64 [R10], R92 ;  /* 0x0000005c0a007388 */ /* 0x000fe20000000a00 */
[----:B------:R-:W-:Y:S01]  /*f780*/  IMAD.IADD R17, R10, 0x1, R15 ;  /* 0x000000010a117824 */ /* 0x000fe200078e020f */
[----:B------:R-:W-:-:S02]  /*f790*/  IADD3 R16, R12, R15, RZ ;  /* 0x0000000f0c107210 */ /* 0x000fc40007ffe0ff */
[----:B------:R2:W-:Y:S01]  /*f7a0*/  STS.64 [R10+0x800], R94 ;  /* 0x0008005e0a007388 */ /* 0x0005e20000000a00 */
[----:B------:R-:W-:Y:S02]  /*f7b0*/  IADD3 R12, R11, R14, RZ ;  /* 0x0000000e0b0c7210 */ /* 0x000fe40007ffe0ff */
[----:B------:R-:W-:Y:S01]  /*f7c0*/  LOP3.LUT P0, RZ, R0, 0x3, RZ, 0xc0, !PT ;  /* 0x0000000300ff7812 */ /* 0x000fe2000780c0ff */
[----:B------:R-:W-:Y:S01]  /*f7d0*/  STS.64 [R16], R68 ;  /* 0x0000004410007388 */ /* 0x000fe20000000a00 */
[----:B------:R-:W-:Y:S01]  /*f7e0*/  IMAD.MOV.U32 R0, RZ, RZ, -0x800000 ;  /* 0xff800000ff007424 */ /* 0x000fe200078e00ff */
[----:B------:R-:W-:Y:S01]  /*f7f0*/  MOV R5, 0xff800000 ;  /* 0xff80000000057802 */ /* 0x000fe20000000f00 */
[----:B------:R-:W-:Y:S01]  /*f800*/  @P4 FFMA.FTZ R0, R3, c[0x0][0x238], R6 ;  /* 0x00008e0003004a23 */ /* 0x000fe20000010006 */
[----:B------:R-:W-:Y:S01]  /*f810*/  STS.64 [R16+0x800], R70 ;  /* 0x0008004610007388 */ /* 0x000fe20000000a00 */
[----:B------:R-:W-:-:S03]  /*f820*/  @P3 FFMA.FTZ R5, R2, c[0x0][0x238], R45 ;  /* 0x00008e0002053a23 */ /* 0x000fc6000001002d */
[----:B------:R-:W-:Y:S04]  /*f830*/  STS.64 [R17], R72 ;  /* 0x0000004811007388 */ /* 0x000fe80000000a00 */
[----:B------:R-:W-:Y:S01]  /*f840*/  STS.64 [R17+0x800], R74 ;  /* 0x0008004a11007388 */ /* 0x000fe20000000a00 */
[C---:B-1----:R-:W-:Y:S01]  /*f850*/  IADD3 R13, R15.reuse, R14, RZ ;  /* 0x0000000e0f0d7210 */ /* 0x042fe20007ffe0ff */
[----:B------:R-:W-:Y:S02]  /*f860*/  IMAD.IADD R15, R15, 0x1, R12 ;  /* 0x000000010f0f7824 */ /* 0x000fe400078e020c */
[----:B------:R-:W-:Y:S04]  /*f870*/  STS.64 [R14], R76 ;  /* 0x0000004c0e007388 */ /* 0x000fe80000000a00 */
[----:B------:R-:W-:Y:S04]  /*f880*/  STS.64 [R14+0x800], R78 ;  /* 0x0008004e0e007388 */ /* 0x000fe80000000a00 */
[----:B--2---:R-:W1:Y:S04]  /*f890*/  S2R R10, SR_CTAID.Y ;  /* 0x00000000000a7919 */ /* 0x004e680000002600 */
[----:B------:R-:W2:Y:S04]  /*f8a0*/  S2R R11, SR_CTAID.X ;  /* 0x00000000000b7919 */ /* 0x000ea80000002500 */
[----:B------:R-:W-:Y:S04]  /*f8b0*/  STS.64 [R12], R88 ;  /* 0x000000580c007388 */ /* 0x000fe80000000a00 */
[----:B------:R-:W-:Y:S04]  /*f8c0*/  STS.64 [R12+0x800], R90 ;  /* 0x0008005a0c007388 */ /* 0x000fe80000000a00 */
[----:B------:R-:W-:Y:S04]  /*f8d0*/  STS.64 [R13], R80 ;  /* 0x000000500d007388 */ /* 0x000fe80000000a00 */
[----:B------:R-:W-:Y:S04]  /*f8e0*/  STS.64 [R13+0x800], R82 ;  /* 0x000800520d007388 */ /* 0x000fe80000000a00 */
[----:B------:R-:W-:Y:S01]  /*f8f0*/  STS.64 [R15], R84 ;  /* 0x000000540f007388 */ /* 0x000fe20000000a00 */
[----:B-1----:R-:W-:Y:S01]  /*f900*/  IMAD R181, R10, c[0x0][0x210], R181 ;  /* 0x000084000ab57a24 */ /* 0x002fe200078e02b5 */
[----:B------:R-:W-:-:S02]  /*f910*/  SHF.R.S32.HI R10, RZ, 0x1f, R7 ;  /* 0x0000001fff0a7819 */ /* 0x000fc40000011407 */
[----:B------:R-:W-:Y:S01]  /*f920*/  STS.64 [R15+0x800], R86 ;  /* 0x000800560f007388 */ /* 0x000fe20000000a00 */
[----:B--2---:R-:W-:Y:S01]  /*f930*/  SHF.L.U32 R11, R11, 0x6, RZ ;  /* 0x000000060b0b7819 */ /* 0x004fe200000006ff */
[----:B------:R-:W-:Y:S01]  /*f940*/  IMAD R44, R181, c[0x0][0x1c0], R44 ;  /* 0x00007000b52c7a24 */ /* 0x000fe200078e022c */
[----:B------:R-:W-:Y:S01]  /*f950*/  LEA.HI R10, R10, R7, RZ, 0x2 ;  /* 0x000000070a0a7211 */ /* 0x000fe200078f10ff */
[----:B------:R-:W-:Y:S02]  /*f960*/  BAR.SYNC.DEFER_BLOCKING 0x0 ;  /* 0x0000000000007b1d */ /* 0x000fe40000010000 */
[----:B------:R-:W-:Y:S01]  /*f970*/  IMAD R11, R44, c[0x0][0x214], R11 ;  /* 0x000085002c0b7a24 */ /* 0x000fe200078e020b */
[----:B------:R-:W-:-:S05]  /*f980*/  LOP3.LUT R10, R10, 0xffffffc, RZ, 0xc0, !PT ;  /* 0x0ffffffc0a0a7812 */ /* 0x000fca00078ec0ff */
[----:B------:R-:W-:-:S05]  /*f990*/  IMAD.IADD R7, R7, 0x1, -R10 ;  /* 0x0000000107077824 */ /* 0x000fca00078e0a0a */
[----:B------:R-:W-:Y:S01]  /*f9a0*/  LEA R176, R7, R176, 0x4 ;  /* 0x000000b007b07211 */ /* 0x000fe200078e20ff */
        /* <DEDUP_REMOVED lines=8> */
[----:B-----5:R-:W-:Y:S01]  /*fa30*/  SHF.L.U32 R8, R9, 0x2, RZ ;  /* 0x0000000209087819 */ /* 0x020fe200000006ff */
        /* <DEDUP_REMOVED lines=11> */
.L_x_7205:
[----:B--234-:R-:W-:Y:S05]  /*faf0*/  BSYNC B0 ;  /* 0x0000000000007941 */ /* 0x01cfea0003800000 */
.L_x_7204:
[--C-:B------:R-:W-:Y:S01]  /*fb00*/  SHF.R.S32.HI R9, RZ, 0x1f, R8.reuse ;  /* 0x0000001fff097819 */ /* 0x100fe20000011408 */
[----:B------:R-:W-:Y:S01]  /*fb10*/  IMAD R3, R11, c[0x0][0x22c], RZ ;  /* 0x00008b000b037a24 */ /* 0x000fe200078e02ff */
        /* <DEDUP_REMOVED lines=32> */
.L_x_7206:
        /* <DEDUP_REMOVED lines=14> */
.L_x_7928:


//--------------------- .text._ZN5flash24flash_fwd_splitkv_kernelI23Flash_fwd_kernel_traitsILi64ELi64ELi128ELi4ELb0ELb0EN7cutlass10bfloat16_tE19Flash_kernel_traitsILi64ELi64ELi128ELi4ES3_EELb1ELb0ELb1ELb0ELb0ELb1ELb1ELb0EEEvNS_16Flash_fwd_paramsE --------------------------
	.section	.text._ZN5flash24flash_fwd_splitkv_kernelI23Flash_fwd_kernel_traitsILi64ELi64ELi128ELi4ELb0ELb0EN7cutlass10bfloat16_tE19Flash_kernel_traitsILi64ELi64ELi128ELi4ES3_EELb1ELb0ELb1ELb0ELb0ELb1ELb1ELb0EEEvNS_16Flash_fwd_paramsE,"ax",@progbits
	.sectioninfo	@"SHI_REGISTERS=246"
	.align	128
        .global         _ZN5flash24flash_fwd_splitkv_kernelI23Flash_fwd_kernel_traitsILi64ELi64ELi128ELi4ELb0ELb0EN7cutlass10bfloat16_tE19Flash_kernel_traitsILi64ELi64ELi128ELi4ES3_EELb1ELb0ELb1ELb0ELb0ELb1ELb1ELb0EEEvNS_16Flash_fwd_paramsE
        .type           _ZN5flash24flash_fwd_splitkv_kernelI23Flash_fwd_kernel_traitsILi64ELi64ELi128ELi4ELb0ELb0EN7cutlass10bfloat16_tE19Flash_kernel_traitsILi64ELi64ELi128ELi4ES3_EELb1ELb0ELb1ELb0ELb0ELb1ELb1ELb0EEEvNS_16Flash_fwd_paramsE,@function
        .size           _ZN5flash24flash_fwd_splitkv_kernelI23Flash_fwd_kernel_traitsILi64ELi64ELi128ELi4ELb0ELb0EN7cutlass10bfloat16_tE19Flash_kernel_traitsILi64ELi64ELi128ELi4ES3_EELb1ELb0ELb1ELb0ELb0ELb1ELb1ELb0EEEvNS_16Flash_fwd_paramsE,(.L_x_7929 - _ZN5flash24flash_fwd_splitkv_kernelI23Flash_fwd_kernel_traitsILi64ELi64ELi128ELi4ELb0ELb0EN7cutlass10bfloat16_tE19Flash_kernel_traitsILi64ELi64ELi128ELi4ES3_EELb1ELb0ELb1ELb0ELb0ELb1ELb1ELb0EEEvNS_16Flash_fwd_paramsE)
        .other          _ZN5flash24flash_fwd_splitkv_kernelI23Flash_fwd_kernel_traitsILi64ELi64ELi128ELi4ELb0ELb0EN7cutlass10bfloat16_tE19Flash_kernel_traitsILi64ELi64ELi128ELi4ES3_EELb1ELb0ELb1ELb0ELb0ELb1ELb1ELb0EEEvNS_16Flash_fwd_paramsE,@"STO_CUDA_ENTRY STV_DEFAULT"
_ZN5flash24flash_fwd_splitkv_kernelI23Flash_fwd_kernel_traitsILi64ELi64ELi128ELi4ELb0ELb0EN7cutlass10bfloat16_tE19Flash_kernel_traitsILi64ELi64ELi128ELi4ES3_EELb1ELb0ELb1ELb0ELb0ELb1ELb1ELb0EEEvNS_16Flash_fwd_paramsE:
.text._ZN5flash24flash_fwd_splitkv_kernelI23Flash_fwd_kernel_traitsILi64ELi64ELi128ELi4ELb0ELb0EN7cutlass10bfloat16_tE19Flash_kernel_traitsILi64ELi64ELi128ELi4ES3_EELb1ELb0ELb1ELb0ELb0ELb1ELb1ELb0EEEvNS_16Flash_fwd_paramsE:
        /* <DEDUP_REMOVED lines=54> */
.L_x_7207:
[----:B-1-34-:R-:W-:Y:S02]  /*0360*/  MOV R6, c[0x0][0x218] ;  /* 0x0000860000067a02 */ /* 0x01afe40000000f00 */
.L_x_7208:
        /* <DEDUP_REMOVED lines=138> */
.L_x_7209:
        /* <DEDUP_REMOVED lines=91> */
.L_x_7210:
        /* <DEDUP_REMOVED lines=16> */
.L_x_7212:
        /* <DEDUP_REMOVED lines=49> */
.L_x_7211:
        /* <DEDUP_REMOVED lines=77> */
.L_x_7214:
[----:B------:R-:W-:Y:S05]  /*1aa0*/  BSYNC B0 ;  /* 0x0000000000007941 */ /* 0x000fea0003800000 */
.L_x_7213:
        /* <DEDUP_REMOVED lines=21> */
.L_x_7216:
[----:B------:R-:W-:Y:S05]  /*1c00*/  BSYNC B0 ;  /* 0x0000000000007941 */ /* 0x000fea0003800000 */
.L_x_7215:
        /* <DEDUP_REMOVED lines=21> */
.L_x_7218:
[----:B------:R-:W-:Y:S05]  /*1d60*/  BSYNC B0 ;  /* 0x0000000000007941 */ /* 0x000fea0003800000 */
.L_x_7217:
        /* <DEDUP_REMOVED lines=20> */
.L_x_7220:
[----:B------:R-:W-:Y:S05]  /*1eb0*/  BSYNC B0 ;  /* 0x0000000000007941 */ /* 0x000fea0003800000 */
.L_x_7219:
        /* <DEDUP_REMOVED lines=21> */
.L_x_7222:
[----:B------:R-:W-:Y:S05]  /*2010*/  BSYNC B0 ;  /* 0x0000000000007941 */ /* 0x000fea0003800000 */
.L_x_7221:
        /* <DEDUP_REMOVED lines=17> */
.L_x_7224:
[----:B------:R-:W-:Y:S05]  /*2130*/  BSYNC B0 ;  /* 0x0000000000007941 */ /* 0x000fea0003800000 */
.L_x_7223:
        /* <DEDUP_REMOVED lines=15> */
.L_x_7226:
[----:B------:R-:W-:Y:S05]  /*2230*/  BSYNC B0 ;  /* 0x0000000000007941 */ /* 0x000fea0003800000 */
.L_x_7225:
        /* <DEDUP_REMOVED lines=16> */
.L_x_7228:
[----:B------:R-:W-:Y:S05]  /*2340*/  BSYNC B0 ;  /* 0x0000000000007941 */ /* 0x000fea0003800000 */
.L_x_7227:
        /* <DEDUP_REMOVED lines=16> */
.L_x_7230:
[----:B------:R-:W-:Y:S05]  /*2450*/  BSYNC B0 ;  /* 0x0000000000007941 */ /* 0x000fea0003800000 */
.L_x_7229:
        /* <DEDUP_REMOVED lines=17> */
.L_x_7232:
[----:B------:R-:W-:Y:S05]  /*2570*/  BSYNC B0 ;  /* 0x0000000000007941 */ /* 0x000fea0003800000 */
.L_x_7231:
        /* <DEDUP_REMOVED lines=17> */
.L_x_7234:
[----:B------:R-:W-:Y:S05]  /*2690*/  BSYNC B0 ;  /* 0x0000000000007941 */ /* 0x000fea0003800000 */
.L_x_7233:
        /* <DEDUP_REMOVED lines=17> */
.L_x_7236:
[----:B------:R-:W-:Y:S05]  /*27b0*/  BSYNC B0 ;  /* 0x0000000000007941 */ /* 0x000fea0003800000 */
.L_x_7235:
        /* <DEDUP_REMOVED lines=61> */
.L_x_7238:
[----:B-1----:R-:W-:Y:S05]  /*2b90*/  BSYNC B0 ;  /* 0x0000000000007941 */ /* 0x002fea0003800000 */
.L_x_7237:
        /* <DEDUP_REMOVED lines=16> */
.L_x_7240:
[----:B------:R-:W-:Y:S05]  /*2ca0*/  BSYNC B0 ;  /* 0x0000000000007941 */ /* 0x000fea0003800000 */
.L_x_7239:
        /* <DEDUP_REMOVED lines=14> */
.L_x_7242:
[----:B------:R-:W-:Y:S05]  /*2d90*/  BSYNC B0 ;  /* 0x0000000000007941 */ /* 0x000fea0003800000 */
.L_x_7241:
        /* <DEDUP_REMOVED lines=16> */
.L_x_7244:
[----:B------:R-:W-:Y:S05]  /*2ea0*/  BSYNC B0 ;  /* 0x0000000000007941 */ /* 0x000fea0003800000 */
.L_x_7243:
        /* <DEDUP_REMOVED lines=14> */
.L_x_7246:
[----:B------:R-:W-:Y:S05]  /*2f90*/  BSYNC B0 ;  /* 0x0000000000007941 */ /* 0x000fea0003800000 */
.L_x_7245:
        /* <DEDUP_REMOVED lines=16> */
.L_x_7248:
[----:B------:R-:W-:Y:S05]  /*30a0*/  BSYNC B0 ;  /* 0x0000000000007941 */ /* 0x000fea0003800000 */
.L_x_7247:
        /* <DEDUP_REMOVED lines=16> */
.L_x_7250:
[----:B------:R-:W-:Y:S05]  /*31b0*/  BSYNC B0 ;  /* 0x0000000000007941 */ /* 0x000fea0003800000 */
.L_x_7249:
        /* <DEDUP_REMOVED lines=20> */
.L_x_7252:
[----:B------:R-:W-:Y:S05]  /*3300*/  BSYNC B0 ;  /* 0x0000000000007941 */ /* 0x000fea0003800000 */
.L_x_7251:
[----:B------:R-:W-:Y:S01]  /*3310*/  IMAD.SHL.U32 R167, R167, 0x2, RZ ;  /* 0x00000002a7a77824 */ /* 0x000fe200078e00ff */
[----:B------:R-:W-:Y:S01]  /*3320*/  LDSM.16.M88.4 R36, [R168] ;  /* 0x00000000a824783b */ /* 0x000fe20000000200 */
[--C-:B------:R-:W-:Y:S01]  /*3330*/  IMAD R166, R4, 0x2, R168.reuse ;  /* 0x0000000204a67824 */ /* 0x100fe200078e02a8 */
[----:B------:R-:W-:Y:S01]  /*3340*/  LOP3.LUT P1, RZ, R28, 0x4, RZ, 0xc0, !PT ;  /* 0x000000041cff7812 */ /* 0x000fe2000782c0ff */
[----:B------:R-:W-:Y:S01]  /*3350*/  IMAD R161, R2, 0x2, R167 ;  /* 0x0000000202a17824 */ /* 0x000fe200078e02a7 */
[----:B-1----:R-:W1:Y:S01]  /*3360*/  LDSM.16.M88.4 R20, [R167+0x2000] ;  /* 0x00200000a714783b */ /* 0x002e620000000200 */
[----:B------:R-:W-:Y:S01]  /*3370*/  IADD3 R28, R167, 0x2000, RZ ;  /* 0x00002000a71c7810 */ /* 0x000fe20007ffe0ff */
[----:B------:R-:W-:Y:S01]  /*3380*/  IMAD R165, R5, 0x2, R168 ;  /* 0x0000000205a57824 */ /* 0x000fe200078e02a8 */
[----:B------:R-:W-:Y:S01]  /*3390*/  IADD3 R164, R167, 0x2040, RZ ;  /* 0x00002040a7a47810 */ /* 0x000fe20007ffe0ff */
[----:B------:R-:W5:Y:S01]  /*33a0*/  LDSM.16.M88.4 R92, [R167+0x3000] ;  /* 0x00300000a75c783b */ /* 0x000f620000000200 */
[----:B------:R-:W-:Y:S01]  /*33b0*/  IADD3 R122, R118, 0x8, RZ ;  /* 0x00000008767a7810 */ /* 0x000fe20007ffe0ff */
[----:B------:R-:W-:Y:S01]  /*33c0*/  IMAD R163, R4, 0x2, R165 ;  /* 0x0000000204a37824 */ /* 0x000fe200078e02a5 */
[-C--:B------:R-:W-:Y:S01]  /*33d0*/  IMNMX R123, R118, R3.reuse, PT ;  /* 0x00000003767b7217 */ /* 0x080fe20003800200 */
[----:B----4-:R-:W4:Y:S01]  /*33e0*/  LDSM.16.M88.4 R12, [R167+0x2800] ;  /* 0x00280000a70c783b */ /* 0x010f220000000200 */
[----:B------:R-:W-:-:S02]  /*33f0*/  IMNMX R122, R122, R3, PT ;  /* 0x000000037a7a7217 */ /* 0x000fc40003800200 */
[----:B------:R-:W-:Y:S01]  /*3400*/  @P1 IADD3 R164, R28, -0x40, RZ ;  /* 0xffffffc01ca41810 */ /* 0x000fe20007ffe0ff */
[----:B------:R-:W-:Y:S03]  /*3410*/  LDSM.16.M88.4 R76, [R166] ;  /* 0x00000000a64c783b */ /* 0x000fe60000000200 */
[----:B------:R-:W-:Y:S01]  /*3420*/  IADD3 R157, R164, 0x800, RZ ;  /* 0x00000800a49d7810 */ /* 0x000fe20007ffe0ff */
[----:B------:R-:W2:Y:S01]  /*3430*/  LDSM.16.M88.4 R84, [R161+0x2000] ;  /* 0x00200000a154783b */ /* 0x000ea20000000200 */
[----:B------:R-:W-:Y:S01]  /*3440*/  IMAD R102, R2, 0x2, R164 ;  /* 0x0000000202667824 */ /* 0x000fe200078e02a4 */
[----:B------:R-:W-:Y:S01]  /*3450*/  IADD3 R156, R164, 0x1000, RZ ;  /* 0x00001000a49c7810 */ /* 0x000fe20007ffe0ff */
[----:B------:R-:W-:Y:S01]  /*3460*/  IMAD.IADD R2, R116, 0x1, R175 ;  /* 0x0000000174027824 */ /* 0x000fe200078e02af */
[----:B------:R-:W3:Y:S01]  /*3470*/  LDSM.16.M88.4 R80, [R161+0x3000] ;  /* 0x00300000a150783b */ /* 0x000ee20000000200 */
[----:B------:R-:W-:-:S02]  /*3480*/  IADD3 R155, R164, 0x1800, RZ ;  /* 0x00001800a49b7810 */ /* 0x000fc40007ffe0ff */
[----:B------:R-:W-:Y:S01]  /*3490*/  I2F R103, R2 ;  /* 0x0000000200677306 */ /* 0x000fe20000201400 */
[----:B------:R-:W2:Y:S01]  /*34a0*/  LDSM.16.M88.4 R68, [R167+0x3800] ;  /* 0x00380000a744783b */ /* 0x000ea20000000200 */
[C---:B------:R-:W-:Y:S02]  /*34b0*/  IADD3 R119, R2.reuse, 0x9, RZ ;  /* 0x0000000902777810 */ /* 0x040fe40007ffe0ff */
[C---:B------:R-:W-:Y:S01]  /*34c0*/  IADD3 R128, R2.reuse, 0x18, RZ ;  /* 0x0000001802807810 */ /* 0x040fe20007ffe0ff */
[----:B------:R-:W2:Y:S01]  /*34d0*/  LDSM.16.M88.4 R60, [R167+0x4000] ;  /* 0x00400000a73c783b */ /* 0x000ea20000000200 */
[C---:B------:R-:W-:Y:S02]  /*34e0*/  IADD3 R124, R2.reuse, 0x10, RZ ;  /* 0x00000010027c7810 */ /* 0x040fe40007ffe0ff */
[----:B------:R-:W-:Y:S01]  /*34f0*/  I2F R117, R119 ;  /* 0x0000007700757306 */ /* 0x000fe20000201400 */
[----:B------:R-:W2:Y:S01]  /*3500*/  LDSM.16.M88.4 R52, [R167+0x4800] ;  /* 0x00480000a734783b */ /* 0x000ea20000000200 */
[----:B------:R-:W-:-:S02]  /*3510*/  IADD3 R126, R2, 0x11, RZ ;  /* 0x00000011027e7810 */ /* 0x000fc40007ffe0ff */
[C---:B------:R-:W-:Y:S01]  /*3520*/  IADD3 R130, R2.reuse, 0x19, RZ ;  /* 0x0000001902827810 */ /* 0x040fe20007ffe0ff */
[----:B------:R-:W2:Y:S01]  /*3530*/  LDSM.16.M88.4 R44, [R167+0x5000] ;  /* 0x00500000a72c783b */ /* 0x000ea20000000200 */
[C---:B------:R-:W-:Y:S02]  /*3540*/  ISETP.GE.AND P3, PT, R119.reuse, R122, PT ;  /* 0x0000007a7700720c */ /* 0x040fe40003f66270 */
[----:B------:R-:W-:Y:S01]  /*3550*/  I2F R129, R128 ;  /* 0x0000008000817306 */ /* 0x000fe20000201400 */
[C---:B-1----:R-:W-:Y:S01]  /*3560*/  HMMA.16816.F32.BF16 R24, R36.reuse, R20, RZ ;  /* 0x000000142418723c */ /* 0x042fe200000418ff */
[----:B------:R-:W1:Y:S01]  /*3570*/  LDSM.16.M88.4 R96, [R167+0x5800] ;  /* 0x00580000a760783b */ /* 0x000e620000000200 */
[----:B------:R-:W-:Y:S02]  /*3580*/  ISETP.GE.AND P2, PT, R119, R123, PT ;  /* 0x0000007b7700720c */ /* 0x000fe40003f46270 */
[C---:B------:R-:W-:Y:S01]  /*3590*/  IADD3 R118, R2.reuse, 0x41, RZ ;  /* 0x0000004102767810 */ /* 0x040fe20007ffe0ff */
[----:B------:R-:W1:Y:S01]  /*35a0*/  LDSM.16.M88.4 R72, [R161+0x2800] ;  /* 0x00280000a148783b */ /* 0x000e620000000200 */
[C---:B------:R-:W-:Y:S01]  /*35b0*/  IADD3 R138, R2.reuse, 0x39, RZ ;  /* 0x00000039028a7810 */ /* 0x040fe20007ffe0ff */
[----:B------:R-:W-:Y:S01]  /*35c0*/  I2F R125, R124 ;  /* 0x0000007c007d7306 */ /* 0x000fe20000201400 */
[----:B------:R-:W-:Y:S01]  /*35d0*/  HMMA.16816.F32.BF16 R20, R36, R22, RZ ;  /* 0x000000162414723c */ /* 0x000fe200000418ff */
[----:B------:R-:W-:Y:S01]  /*35e0*/  LDSM.16.M88.4 R32, [R165] ;  /* 0x00000000a520783b */ /* 0x000fe20000000200 */
[----:B------:R-:W-:-:S02]  /*35f0*/  IADD3 R142, R2, 0x48, RZ ;  /* 0x00000048028e7810 */ /* 0x000fc40007ffe0ff */
[----:B------:R-:W-:Y:S01]  /*3600*/  IADD3 R140, R2, 0x49, RZ ;  /* 0x00000049028c7810 */ /* 0x000fe20007ffe0ff */
[----:B------:R-:W1:Y:S01]  /*3610*/  LDSM.16.M88.4 R28, [R164] ;  /* 0x00000000a41c783b */ /* 0x000e620000000200 */
[C---:B------:R-:W-:Y:S01]  /*3620*/  IADD3 R154, R164.reuse, 0x2000, RZ ;  /* 0x00002000a49a7810 */ /* 0x040fe20007ffe0ff */
[----:B------:R-:W-:Y:S01]  /*3630*/  I2F R127, R126 ;  /* 0x0000007e007f7306 */ /* 0x000fe20000201400 */
[C---:B-----5:R-:W-:Y:S01]  /*3640*/  HMMA.16816.F32.BF16 R8, R36.reuse, R92, RZ ;  /* 0x0000005c2408723c */ /* 0x060fe200000418ff */
[----:B------:R-:W5:Y:S01]  /*3650*/  LDSM.16.M88.4 R108, [R164+0x800] ;  /* 0x00080000a46c783b */ /* 0x000f620000000200 */
[C---:B------:R-:W-:Y:S02]  /*3660*/  IADD3 R153, R164.reuse, 0x2800, RZ ;  /* 0x00002800a4997810 */ /* 0x040fe40007ffe0ff */
[----:B------:R-:W-:Y:S01]  /*3670*/  IADD3 R152, R164, 0x3000, RZ ;  /* 0x00003000a4987810 */ /* 0x000fe20007ffe0ff */
[----:B------:R-:W-:Y:S02]  /*3680*/  LDSM.16.M88.4 R104, [R161+0x3800] ;  /* 0x00380000a168783b */ /* 0x000fe40000000200 */
[----:B------:R-:W-:Y:S01]  /*3690*/  I2F R131, R130 ;  /* 0x0000008200837306 */ /* 0x000fe20000201400 */
[C---:B------:R-:W-:Y:S01]  /*36a0*/  HMMA.16816.F32.BF16 R92, R36.reuse, R94, RZ ;  /* 0x0000005e245c723c */ /* 0x040fe200000418ff */
[----:B------:R-:W0:Y:S06]  /*36b0*/  LDGDEPBAR ;  /* 0x00000000000079af */ /* 0x000e2c0000000000 */
[----:B------:R-:W-:Y:S01]  /*36c0*/  I2F R136, R138 ;  /* 0x0000008a00887306 */ /* 0x000fe20000201400 */
[C---:B----4-:R-:W-:Y:S07]  /*36d0*/  HMMA.16816.F32.BF16 R16, R36.reuse, R12, RZ ;  /* 0x0000000c2410723c */ /* 0x050fee00000418ff */
[----:B------:R-:W-:Y:S01]  /*36e0*/  I2F R119, R142 ;  /* 0x0000008e00777306 */ /* 0x000fe20000201400 */
[----:B------:R-:W-:Y:S08]  /*36f0*/  HMMA.16816.F32.BF16 R12, R36, R14, RZ ;  /* 0x0000000e240c723c */ /* 0x000ff000000418ff */
[C---:B--2---:R-:W-:Y:S08]  /*3700*/  HMMA.16816.F32.BF16 R24, R76.reuse, R84, R24 ;  /* 0x000000544c18723c */ /* 0x044ff00000041818 */
[C---:B------:R-:W-:Y:S01]  /*3710*/  HMMA.16816.F32.BF16 R20, R76.reuse, R86, R20 ;  /* 0x000000564c14723c */ /* 0x040fe20000041814 */
[----:B------:R-:W-:Y:S07]  /*3720*/  LDSM.16.M88.4 R84, [R163] ;  /* 0x00000000a354783b */ /* 0x000fee0000000200 */
[C---:B---3--:R-:W-:Y:S08]  /*3730*/  HMMA.16816.F32.BF16 R8, R76.reuse, R80, R8 ;  /* 0x000000504c08723c */ /* 0x048ff00000041808 */
[----:B------:R-:W-:Y:S01]  /*3740*/  HMMA.16816.F32.BF16 R92, R76, R82, R92 ;  /* 0x000000524c5c723c */ /* 0x000fe2000004185c */
[----:B------:R-:W2:Y:S07]  /*3750*/  LDSM.16.M88.4 R80, [R102] ;  /* 0x000000006650783b */ /* 0x000eae0000000200 */
        /* <DEDUP_REMOVED lines=8> */
[----:B-1----:R-:W-:Y:S08]  /*37e0*/  HMMA.16816.F32.BF16 R40, R36, R96, RZ ;  /* 0x000000602428723c */ /* 0x002ff000000418ff */
[C---:B------:R-:W-:Y:S08]  /*37f0*/  HMMA.16816.F32.BF16 R16, R76.reuse, R72, R16 ;  /* 0x000000484c10723c */ /* 0x040ff00000041810 */
[----:B------:R-:W-:Y:S01]  /*3800*/  HMMA.16816.F32.BF16 R12, R76, R74, R12 ;  /* 0x0000004a4c0c723c */ /* 0x000fe2000004180c */
[----:B------:R-:W1:Y:S07]  /*3810*/  LDSM.16.M88.4 R72, [R161+0x4000] ;  /* 0x00400000a148783b */ /* 0x000e6e0000000200 */
[----:B------:R-:W-:Y:S01]  /*3820*/  HMMA.16816.F32.BF16 R36, R36, R98, RZ ;  /* 0x000000622424723c */ /* 0x000fe200000418ff */
[----:B------:R-:W3:Y:S07]  /*3830*/  LDSM.16.M88.4 R96, [R161+0x4800] ;  /* 0x00480000a160783b */ /* 0x000eee0000000200 */
[C---:B------:R-:W-:Y:S08]  /*3840*/  HMMA.16816.F32.BF16 R24, R32.reuse, R28, R24 ;  /* 0x0000001c2018723c */ /* 0x040ff00000041818 */
[C---:B------:R-:W-:Y:S01]  /*3850*/  HMMA.16816.F32.BF16 R20, R32.reuse, R30, R20 ;  /* 0x0000001e2014723c */ /* 0x040fe20000041814 */
[----:B------:R-:W4:Y:S07]  /*3860*/  LDSM.16.M88.4 R28, [R161+0x5000] ;  /* 0x00500000a11c783b */ /* 0x000f2e0000000200 */
[----:B-----5:R-:W-:Y:S07]  /*3870*/  HMMA.16816.F32.BF16 R12, R32, R110, R12 ;  /* 0x0000006e200c723c */ /* 0x020fee000004180c */
[----:B------:R-:W-:Y:S01]  /*3880*/  IADD3 R110, R2, 0x21, RZ ;  /* 0x00000021026e7810 */ /* 0x000fe20007ffe0ff */
[C---:B--2---:R-:W-:Y:S03]  /*3890*/  HMMA.16816.F32.BF16 R24, R84.reuse, R80, R24 ;  /* 0x000000505418723c */ /* 0x044fe60000041818 */
[----:B------:R-:W-:Y:S05]  /*38a0*/  I2F R111, R110 ;  /* 0x0000006e006f7306 */ /* 0x000fea0000201400 */
[----:B------:R-:W-:Y:S01]  /*38b0*/  HMMA.16816.F32.BF16 R20, R84, R82, R20 ;  /* 0x000000525414723c */ /* 0x000fe20000041814 */
[----:B------:R-:W2:Y:S07]  /*38c0*/  LDSM.16.M88.4 R80, [R164+0x1000] ;  /* 0x00100000a450783b */ /* 0x000eae0000000200 */
[C---:B-1----:R-:W-:Y:S08]  /*38d0*/  HMMA.16816.F32.BF16 R64, R76.reuse, R72, R64 ;  /* 0x000000484c40723c */ /* 0x042ff00000041840 */
[----:B------:R-:W-:Y:S01]  /*38e0*/  HMMA.16816.F32.BF16 R60, R76, R74, R60 ;  /* 0x0000004a4c3c723c */ /* 0x000fe2000004183c */
[----:B------:R-:W-:-:S07]  /*38f0*/  FMUL.FTZ R24, R24, c[0x0][0x2ec] ;  /* 0x0000bb0018187a20 */ /* 0x000fce0000410000 */
[C---:B---3--:R-:W-:Y:S01]  /*3900*/  HMMA.16816.F32.BF16 R72, R76.reuse, R96, R56 ;  /* 0x000000604c48723c */ /* 0x048fe20000041838 */
[----:B------:R-:W1:Y:S01]  /*3910*/  LDSM.16.M88.4 R56, [R102+0x800] ;  /* 0x000800006638783b */ /* 0x000e620000000200 */
[----:B------:R3:W-:Y:S01]  /*3920*/  MUFU.TANH R96, R24 ;  /* 0x0000001800607308 */ /* 0x0007e20000002400 */
[----:B------:R-:W-:Y:S02]  /*3930*/  FMUL.FTZ R20, R20, c[0x0][0x2ec] ;  /* 0x0000bb0014147a20 */ /* 0x000fe40000410000 */
[----:B------:R-:W-:Y:S02]  /*3940*/  FMUL.FTZ R21, R21, c[0x0][0x2ec] ;  /* 0x0000bb0015157a20 */ /* 0x000fe40000410000 */
[----:B------:R-:W-:Y:S01]  /*3950*/  FMUL.FTZ R97, R26, c[0x0][0x2ec] ;  /* 0x0000bb001a617a20 */ /* 0x000fe20000410000 */
[C---:B----4-:R-:W-:Y:S01]  /*3960*/  HMMA.16816.F32.BF16 R48, R76.reuse, R28, R48 ;  /* 0x0000001c4c30723c */ /* 0x050fe20000041830 */
[----:B------:R-:W-:Y:S01]  /*3970*/  FMUL.FTZ R22, R22, c[0x0][0x2ec] ;  /* 0x0000bb0016167a20 */ /* 0x000fe20000410000 */
[----:B------:R-:W-:Y:S06]  /*3980*/  MUFU.TANH R132, R20 ;  /* 0x0000001400847308 */ /* 0x000fec0000002400 */
[C---:B------:R-:W-:Y:S01]  /*3990*/  HMMA.16816.F32.BF16 R44, R76.reuse, R30, R44 ;  /* 0x0000001e4c2c723c */ /* 0x040fe2000004182c */
[----:B------:R-:W4:Y:S01]  /*39a0*/  LDSM.16.M88.4 R28, [R102+0x1000] ;  /* 0x00100000661c783b */ /* 0x000f220000000200 */
[----:B------:R-:W-:Y:S06]  /*39b0*/  MUFU.TANH R97, R97 ;  /* 0x0000006100617308 */ /* 0x000fec0000002400 */
[----:B------:R-:W-:Y:S07]  /*39c0*/  HMMA.16816.F32.BF16 R52, R76, R98, R52 ;  /* 0x000000624c34723c */ /* 0x000fee0000041834 */
[----:B------:R-:W-:Y:S01]  /*39d0*/  FMUL.FTZ R98, R25, c[0x0][0x2ec] ;  /* 0x0000bb0019627a20 */ /* 0x000fe20000410000 */
[----:B--2---:R-:W-:Y:S01]  /*39e0*/  HMMA.16816.F32.BF16 R8, R32, R80, R8 ;  /* 0x000000502008723c */ /* 0x004fe20000041808 */
[----:B------:R-:W-:-:S02]  /*39f0*/  FMUL.FTZ R99, R27, c[0x0][0x2ec] ;  /* 0x0000bb001b637a20 */ /* 0x000fc40000410000 */
[----:B---3--:R-:W2:Y:S02]  /*3a00*/  LDSM.16.M88.4 R24, [R161+0x5800] ;  /* 0x00580000a118783b */ /* 0x008ea40000000200 */
[----:B------:R-:W-:Y:S02]  /*3a10*/  MUFU.TANH R98, R98 ;  /* 0x0000006200627308 */ /* 0x000fe40000002400 */
[----:B------:R-:W-:Y:S01]  /*3a20*/  FMUL.FTZ R80, R23, c[0x0][0x2ec] ;  /* 0x0000bb0017507a20 */ /* 0x000fe20000410000 */
[----:B------:R-:W-:Y:S05]  /*3a30*/  HMMA.16816.F32.BF16 R16, R32, R108, R16 ;  /* 0x0000006c2010723c */ /* 0x000fea0000041810 */
[----:B------:R-:W-:Y:S02]  /*3a40*/  MUFU.TANH R80, R80 ;  /* 0x0000005000507308 */ /* 0x000fe40000002400 */
[C---:B------:R-:W-:Y:S01]  /*3a50*/  IADD3 R108, R2.reuse, 0x20, RZ ;  /* 0x00000020026c7810 */ /* 0x040fe20007ffe0ff */
[----:B-1----:R-:W-:Y:S05]  /*3a60*/  HMMA.16816.F32.BF16 R12, R84, R58, R12 ;  /* 0x0000003a540c723c */ /* 0x002fea000004180c */
[----:B------:R-:W-:Y:S02]  /*3a70*/  MUFU.TANH R99, R99 ;  /* 0x0000006300637308 */ /* 0x000fe40000002400 */
[----:B------:R-:W-:Y:S01]  /*3a80*/  IADD3 R58, R2, 0x28, RZ ;  /* 0x00000028023a7810 */ /* 0x000fe20007ffe0ff */
[----:B------:R-:W-:Y:S05]  /*3a90*/  HMMA.16816.F32.BF16 R92, R32, R82, R92 ;  /* 0x00000052205c723c */ /* 0x000fea000004185c */
[----:B------:R-:W-:Y:S03]  /*3aa0*/  I2F R59, R58 ;  /* 0x0000003a003b7306 */ /* 0x000fe60000201400 */
[----:B----4-:R-:W-:Y:S05]  /*3ab0*/  HMMA.16816.F32.BF16 R8, R84, R28, R8 ;  /* 0x0000001c5408723c */ /* 0x010fea0000041808 */
[----:B------:R-:W-:Y:S03]  /*3ac0*/  I2F R109, R108 ;  /* 0x0000006c006d7306 */ /* 0x000fe60000201400 */
[----:B------:R-:W-:Y:S01]  /*3ad0*/  HMMA.16816.F32.BF16 R88, R76, R104, R88 ;  /* 0x000000684c58723c */ /* 0x000fe20000041858 */
[----:B------:R-:W-:-:S06]  /*3ae0*/  FMUL.FTZ R29, R12, c[0x0][0x2ec] ;  /* 0x0000bb000c1d7a20 */ /* 0x000fcc0000410000 */
[----:B------:R-:W-:Y:S01]  /*3af0*/  IADD3 R104, R2, 0x1, RZ ;  /* 0x0000000102687810 */ /* 0x000fe20007ffe0ff */
[C---:B------:R-:W-:Y:S01]  /*3b00*/  HMMA.16816.F32.BF16 R68, R76.reuse, R106, R68 ;  /* 0x0000006a4c44723c */ /* 0x040fe20000041844 */
[----:B------:R-:W-:Y:S02]  /*3b10*/  MUFU.TANH R29, R29 ;  /* 0x0000001d001d7308 */ /* 0x000fe40000002400 */
[CC--:B------:R-:W-:Y:S02]  /*3b20*/  ISETP.GE.AND P6, PT, R104.reuse, R123.reuse, PT ;  /* 0x0000007b6800720c */ /* 0x0c0fe40003fc6270 */
[----:B------:R-:W-:Y:S02]  /*3b30*/  ISETP.GE.AND P4, PT, R104, R122, PT ;  /* 0x0000007a6800720c */ /* 0x000fe40003f86270 */
[----:B------:R-:W-:Y:S01]  /*3b40*/  IADD3 R106, R2, 0x8, RZ ;  /* 0x00000008026a7810 */ /* 0x000fe20007ffe0ff */
[----:B--2---:R-:W-:Y:S01]  /*3b50*/  HMMA.16816.F32.BF16 R40, R76, R24, R40 ;  /* 0x000000184c28723c */ /* 0x004fe20000041828 */
[----:B------:R-:W-:Y:S02]  /*3b60*/  I2F R105, R104 ;  /* 0x0000006800697306 */ /* 0x000fe40000201400 */
[----:B------:R-:W-:-:S02]  /*3b70*/  ISETP.GE.AND P5, PT, R106, R123, PT ;  /* 0x0000007b6a00720c */ /* 0x000fc40003fa6270 */
[----:B------:R-:W-:Y:S02]  /*3b80*/  ISETP.GE.AND P1, PT, R106, R122, PT ;  /* 0x0000007a6a00720c */ /* 0x000fe40003f26270 */
[----:B------:R-:W-:Y:S01]  /*3b90*/  IADD3 R24, R2, 0x29, RZ ;  /* 0x0000002902187810 */ /* 0x000fe20007ffe0ff */
[----:B------:R-:W-:Y:S01]  /*3ba0*/  HMMA.16816.F32.BF16 R36, R76, R26, R36 ;  /* 0x0000001a4c24723c */ /* 0x000fe20000041824 */
[----:B------:R-:W-:Y:S06]  /*3bb0*/  I2F R107, R106 ;  /* 0x0000006a006b7306 */ /* 0x000fec0000201400 */
[----:B------:R-:W-:Y:S01]  /*3bc0*/  FMUL.FTZ R26, R13, c[0x0][0x2ec] ;  /* 0x0000bb000d1a7a20 */ /* 0x000fe20000410000 */
[----:B------:R-:W-:Y:S01]  /*3bd0*/  HMMA.16816.F32.BF16 R16, R84, R56, R16 ;  /* 0x000000385410723c */ /* 0x000fe20000041810 */
[----:B------:R-:W-:Y:S01]  /*3be0*/  FMUL.FTZ R27, R14, c[0x0][0x2ec] ;  /* 0x0000bb000e1b7a20 */ /* 0x000fe20000410000 */
[----:B------:R-:W1:Y:S01]  /*3bf0*/  MUFU.TANH R56, R21 ;  /* 0x0000001500387308 */ /* 0x000e620000002400 */
[----:B------:R-:W-:-:S02]  /*3c00*/  FMUL.FTZ R76, R15, c[0x0][0x2ec] ;  /* 0x0000bb000f4c7a20 */ /* 0x000fc40000410000 */
[----:B------:R-:W2:Y:S01]  /*3c10*/  LDSM.16.M88.4 R12, [R164+0x2000] ;  /* 0x00200000a40c783b */ /* 0x000ea20000000200 */
[----:B------:R-:W-:Y:S02]  /*3c20*/  FMUL.FTZ R77, R10, c[0x0][0x2ec] ;  /* 0x0000bb000a4d7a20 */ /* 0x000fe40000410000 */
[----:B------:R-:W-:Y:S01]  /*3c30*/  HMMA.16816.F32.BF16 R92, R84, R30, R92 ;  /* 0x0000001e545c723c */ /* 0x000fe2000004185c */
[----:B------:R-:W-:Y:S01]  /*3c40*/  FMUL.FTZ R78, R11, c[0x0][0x2ec] ;  /* 0x0000bb000b4e7a20 */ /* 0x000fe20000410000 */
[----:B------:R3:W4:Y:S05]  /*3c50*/  MUFU.TANH R57, R22 ;  /* 0x0000001600397308 */ /* 0x00072a0000002400 */
[----:B------:R-:W-:-:S02]  /*3c60*/  FMUL.FTZ R31, R8, c[0x0][0x2ec] ;  /* 0x0000bb00081f7a20 */ /* 0x000fc40000410000 */
[----:B------:R-:W-:Y:S01]  /*3c70*/  FMUL.FTZ R30, R9, c[0x0][0x2ec] ;  /* 0x0000bb00091e7a20 */ /* 0x000fe20000410000 */
[----:B------:R-:W5:Y:S01]  /*3c80*/  MUFU.TANH R27, R27 ;  /* 0x0000001b001b7308 */ /* 0x000f620000002400 */
[----:B------:R-:W2:Y:S01]  /*3c90*/  LDSM.16.M88.4 R8, [R164+0x2800] ;  /* 0x00280000a408783b */ /* 0x000ea20000000200 */
[----:B-1----:R-:W-:-:S04]  /*3ca0*/  FFMA.FTZ R56, R0, R117, R56 ;  /* 0x0000007500387223 */ /* 0x002fc80000010038 */
[----:B------:R-:W-:Y:S01]  /*3cb0*/  FMUL.FTZ R16, R16, c[0x0][0x2ec] ;  /* 0x0000bb0010107a20 */ /* 0x000fe20000410000 */
[----:B---3--:R-:W1:Y:S01]  /*3cc0*/  LDSM.16.M88.4 R20, [R164+0x1800] ;  /* 0x00180000a414783b */ /* 0x008e620000000200 */
[----:B------:R-:W-:Y:S02]  /*3cd0*/  FMUL.FTZ R17, R17, c[0x0][0x2ec] ;  /* 0x0000bb0011117a20 */ /* 0x000fe40000410000 */
[----:B------:R-:W-:Y:S01]  /*3ce0*/  MUFU.TANH R81, R16 ;  /* 0x0000001000517308 */ /* 0x000fe20000002400 */
[----:B------:R-:W-:Y:S02]  /*3cf0*/  FMUL.FTZ R83, R18, c[0x0][0x2ec] ;  /* 0x0000bb0012537a20 */ /* 0x000fe40000410000 */
[----:B------:R-:W-:Y:S02]  /*3d00*/  FMUL.FTZ R28, R19, c[0x0][0x2ec] ;  /* 0x0000bb00131c7a20 */ /* 0x000fe40000410000 */
[----:B------:R-:W-:Y:S01]  /*3d10*/  FMUL.FTZ R79, R94, c[0x0][0x2ec] ;  /* 0x0000bb005e4f7a20 */ /* 0x000fe20000410000 */
[----:B------:R-:W-:Y:S01]  /*3d20*/  IADD3 R94, R2, 0x31, RZ ;  /* 0x00000031025e7810 */ /* 0x000fe20007ffe0ff */
[C---:B----4-:R-:W-:Y:S01]  /*3d30*/  FFMA.FTZ R57, R0.reuse, R107, R57 ;  /* 0x0000006b00397223 */ /* 0x050fe20000010039 */
[----:B------:R3:W-:Y:S01]  /*3d40*/  MUFU.TANH R82, R17 ;  /* 0x0000001100527308 */ /* 0x0007e20000002400 */
[----:B-----5:R-:W-:-:S07]  /*3d50*/  FFMA.FTZ R27, R0, R129, R27 ;  /* 0x00000081001b7223 */ /* 0x020fce000001001b */
[----:B------:R-:W-:Y:S01]  /*3d60*/  MUFU.TANH R83, R83 ;  /* 0x0000005300537308 */ /* 0x000fe20000002400 */
[C---:B--2---:R-:W-:Y:S01]  /*3d70*/  HMMA.16816.F32.BF16 R64, R32.reuse, R12, R64 ;  /* 0x0000000c2040723c */ /* 0x044fe20000041840 */
[----:B---3--:R-:W2:Y:S07]  /*3d80*/  LDSM.16.M88.4 R16, [R102+0x1800] ;  /* 0x001800006610783b */ /* 0x008eae0000000200 */
[C---:B------:R-:W-:Y:S01]  /*3d90*/  HMMA.16816.F32.BF16 R60, R32.reuse, R14, R60 ;  /* 0x0000000e203c723c */ /* 0x040fe2000004183c */
[----:B------:R-:W-:Y:S01]  /*3da0*/  MUFU.TANH R28, R28 ;  /* 0x0000001c001c7308 */ /* 0x000fe20000002400 */
[----:B------:R-:W3:Y:S06]  /*3db0*/  LDSM.16.M88.4 R12, [R164+0x3000] ;  /* 0x00300000a40c783b */ /* 0x000eec0000000200 */
[C---:B------:R-:W-:Y:S01]  /*3dc0*/  HMMA.16816.F32.BF16 R72, R32.reuse, R8, R72 ;  /* 0x000000082048723c */ /* 0x040fe20000041848 */
[----:B------:R-:W-:Y:S07]  /*3dd0*/  MUFU.TANH R26, R26 ;  /* 0x0000001a001a7308 */ /* 0x000fee0000002400 */
[C---:B-1----:R-:W-:Y:S01]  /*3de0*/  HMMA.16816.F32.BF16 R88, R32.reuse, R20, R88 ;  /* 0x000000142058723c */ /* 0x042fe20000041858 */
[----:B------:R-:W-:Y:S07]  /*3df0*/  MUFU.TANH R76, R76 ;  /* 0x0000004c004c7308 */ /* 0x000fee0000002400 */
[C---:B------:R-:W-:Y:S01]  /*3e00*/  HMMA.16816.F32.BF16 R68, R32.reuse, R22, R68 ;  /* 0x000000162044723c */ /* 0x040fe20000041844 */
[----:B------:R-:W1:Y:S01]  /*3e10*/  LDSM.16.M88.4 R20, [R102+0x2000] ;  /* 0x002000006614783b */ /* 0x000e620000000200 */
[----:B------:R-:W-:Y:S06]  /*3e20*/  MUFU.TANH R79, R79 ;  /* 0x0000004f004f7308 */ /* 0x000fec0000002400 */
[----:B------:R-:W-:Y:S01]  /*3e30*/  HMMA.16816.F32.BF16 R52, R32, R10, R52 ;  /* 0x0000000a2034723c */ /* 0x000fe20000041834 */
[----:B------:R-:W4:Y:S01]  /*3e40*/  LDSM.16.M88.4 R8, [R102+0x2800] ;  /* 0x002800006608783b */ /* 0x000f220000000200 */
[----:B------:R-:W5:Y:S06]  /*3e50*/  MUFU.TANH R31, R31 ;  /* 0x0000001f001f7308 */ /* 0x000f6c0000002400 */
[----:B--2---:R-:W-:Y:S02]  /*3e60*/  HMMA.16816.F32.BF16 R88, R84, R16, R88 ;  /* 0x000000105458723c */ /* 0x004fe40000041858 */
[----:B------:R-:W-:Y:S05]  /*3e70*/  MUFU.TANH R77, R77 ;  /* 0x0000004d004d7308 */ /* 0x000fea0000002400 */
[----:B------:R-:W-:Y:S01]  /*3e80*/  FMUL.FTZ R17, R92, c[0x0][0x2ec] ;  /* 0x0000bb005c117a20 */ /* 0x000fe20000410000 */
[----:B---3--:R-:W-:Y:S01]  /*3e90*/  HMMA.16816.F32.BF16 R48, R32, R12, R48 ;  /* 0x0000000c2030723c */ /* 0x008fe20000041830 */
[----:B------:R-:W-:Y:S01]  /*3ea0*/  FMUL.FTZ R92, R95, c[0x0][0x2ec] ;  /* 0x0000bb005f5c7a20 */ /* 0x000fe20000410000 */
[----:B------:R-:W-:Y:S01]  /*3eb0*/  MUFU.TANH R30, R30 ;  /* 0x0000001e001e7308 */ /* 0x000fe20000002400 */
[----:B-----5:R-:W-:-:S02]  /*3ec0*/  FFMA.FTZ R31, R0, R109, R31 ;  /* 0x0000006d001f7223 */ /* 0x020fc4000001001f */
[----:B------:R-:W-:-:S03]  /*3ed0*/  FMUL.FTZ R16, R93, c[0x0][0x2ec] ;  /* 0x0000bb005d107a20 */ /* 0x000fc60000410000 */
[----:B------:R-:W-:Y:S01]  /*3ee0*/  HMMA.16816.F32.BF16 R44, R32, R14, R44 ;  /* 0x0000000e202c723c */ /* 0x000fe2000004182c */
[----:B------:R-:W2:Y:S01]  /*3ef0*/  LDSM.16.M88.4 R12, [R164+0x3800] ;  /* 0x00380000a40c783b */ /* 0x000ea20000000200 */
[----:B------:R-:W3:Y:S06]  /*3f00*/  MUFU.TANH R17, R17 ;  /* 0x0000001100117308 */ /* 0x000eec0000002400 */
[----:B------:R-:W-:Y:S01]  /*3f10*/  HMMA.16816.F32.BF16 R68, R84, R18, R68 ;  /* 0x000000125444723c */ /* 0x000fe20000041844 */
[----:B------:R-:W-:Y:S01]  /*3f20*/  FMUL.FTZ R89, R89, c[0x0][0x2ec] ;  /* 0x0000bb0059597a20 */ /* 0x000fe20000410000 */
[----:B------:R-:W5:Y:S01]  /*3f30*/  MUFU.TANH R78, R78 ;  /* 0x0000004e004e7308 */ /* 0x000f620000002400 */
[----:B------:R-:W-:-:S02]  /*3f40*/  FMUL.FTZ R91, R91, c[0x0][0x2ec] ;  /* 0x0000bb005b5b7a20 */ /* 0x000fc40000410000 */
[----:B------:R-:W-:Y:S02]  /*3f50*/  FMUL.FTZ R90, R90, c[0x0][0x2ec] ;  /* 0x0000bb005a5a7a20 */ /* 0x000fe40000410000 */
[----:B------:R-:W-:Y:S01]  /*3f60*/  FFMA.FTZ R18, R0, R125, R83 ;  /* 0x0000007d00127223 */ /* 0x000fe20000010053 */
[----:B-1----:R-:W-:Y:S01]  /*3f70*/  HMMA.16816.F32.BF16 R60, R84, R22, R60 ;  /* 0x00000016543c723c */ /* 0x002fe2000004183c */
[----:B------:R-:W-:Y:S01]  /*3f80*/  FMUL.FTZ R19, R88, c[0x0][0x2ec] ;  /* 0x0000bb0058137a20 */ /* 0x000fe20000410000 */
[----:B------:R-:W-:Y:S01]  /*3f90*/  MUFU.TANH R89, R89 ;  /* 0x0000005900597308 */ /* 0x000fe20000002400 */
[----:B---3--:R-:W-:Y:S01]  /*3fa0*/  FFMA.FTZ R17, R0, R59, R17 ;  /* 0x0000003b00117223 */ /* 0x008fe20000010011 */
[----:B------:R-:W-:-:S04]  /*3fb0*/  IADD3 R88, R2, 0x30, RZ ;  /* 0x0000003002587810 */ /* 0x000fc80007ffe0ff */
[----:B------:R-:W-:Y:S02]  /*3fc0*/  HMMA.16816.F32.BF16 R64, R84, R20, R64 ;  /* 0x000000145440723c */ /* 0x000fe40000041840 */
[----:B------:R-:W-:Y:S01]  /*3fd0*/  MUFU.TANH R91, R91 ;  /* 0x0000005b005b7308 */ /* 0x000fe20000002400 */
[----:B-----5:R-:W-:-:S05]  /*3fe0*/  FFMA.FTZ R134, R0, R111, R78 ;  /* 0x0000006f00867223 */ /* 0x020fca000001004e */
[C---:B----4-:R-:W-:Y:S01]  /*3ff0*/  HMMA.16816.F32.BF16 R72, R84.reuse, R8, R72 ;  /* 0x000000085448723c */ /* 0x050fe20000041848 */
[----:B------:R-:W-:Y:S01]  /*4000*/  FMUL.FTZ R70, R70, c[0x0][0x2ec] ;  /* 0x0000bb0046467a20 */ /* 0x000fe20000410000 */
[----:B------:R-:W1:Y:S01]  /*4010*/  I2F R20, R94 ;  /* 0x0000005e00147306 */ /* 0x000e620000201400 */
[----:B------:R-:W-:Y:S02]  /*4020*/  FMUL.FTZ R68, R68, c[0x0][0x2ec] ;  /* 0x0000bb0044447a20 */ /* 0x000fe40000410000 */
[----:B------:R-:W-:Y:S02]  /*4030*/  FMUL.FTZ R69, R69, c[0x0][0x2ec] ;  /* 0x0000bb0045457a20 */ /* 0x000fe40000410000 */
[----:B------:R-:W-:Y:S01]  /*4040*/  FMUL.FTZ R71, R71, c[0x0][0x2ec] ;  /* 0x0000bb0047477a20 */ /* 0x000fe20000410000 */
[----:B------:R-:W-:Y:S01]  /*4050*/  HMMA.16816.F32.BF16 R52, R84, R10, R52 ;  /* 0x0000000a5434723c */ /* 0x000fe20000041834 */
[----:B------:R-:W3:Y:S01]  /*4060*/  LDSM.16.M88.4 R8, [R102+0x3000] ;  /* 0x003000006608783b */ /* 0x000ee20000000200 */
[----:B------:R-:W-:Y:S01]  /*4070*/  FMUL.FTZ R61, R61, c[0x0][0x2ec] ;  /* 0x0000bb003d3d7a20 */ /* 0x000fe20000410000 */
[----:B------:R4:W-:Y:S01]  /*4080*/  MUFU.TANH R95, R70 ;  /* 0x00000046005f7308 */ /* 0x0009e20000002400 */
[----:B------:R-:W-:-:S02]  /*4090*/  FMUL.FTZ R63, R63, c[0x0][0x2ec] ;  /* 0x0000bb003f3f7a20 */ /* 0x000fc40000410000 */
[----:B------:R-:W-:Y:S01]  /*40a0*/  FMUL.FTZ R141, R60, c[0x0][0x2ec] ;  /* 0x0000bb003c8d7a20 */ /* 0x000fe20000410000 */
[----:B------:R-:W-:Y:S01]  /*40b0*/  IADD3 R60, R2, 0x38, RZ ;  /* 0x00000038023c7810 */ /* 0x000fe20007ffe0ff */
[----:B------:R-:W-:Y:S01]  /*40c0*/  FMUL.FTZ R143, R67, c[0x0][0x2ec] ;  /* 0x0000bb00438f7a20 */ /* 0x000fe20000410000 */
[C---:B--2---:R-:W-:Y:S01]  /*40d0*/  HMMA.16816.F32.BF16 R40, R32.reuse, R12, R40 ;  /* 0x0000000c2028723c */ /* 0x044fe20000041828 */
[----:B------:R-:W-:Y:S01]  /*40e0*/  FMUL.FTZ R23, R64, c[0x0][0x2ec] ;  /* 0x0000bb0040177a20 */ /* 0x000fe20000410000 */
[----:B------:R2:W-:Y:S01]  /*40f0*/  MUFU.TANH R21, R68 ;  /* 0x0000004400157308 */ /* 0x0005e20000002400 */
[----:B------:R-:W-:Y:S01]  /*4100*/  FSEL R64, R57, -INF , !P1 ;  /* 0xff80000039407808 */ /* 0x000fe20004800000 */
[----:B------:R-:W-:Y:S01]  /*4110*/  FMUL.FTZ R66, R66, c[0x0][0x2ec] ;  /* 0x0000bb0042427a20 */ /* 0x000fe20000410000 */
[----:B------:R-:W-:Y:S01]  /*4120*/  ISETP.GE.AND P1, PT, R126, R122, PT ;  /* 0x0000007a7e00720c */ /* 0x000fe20003f26270 */
[C---:B-1----:R-:W-:Y:S02]  /*4130*/  FFMA.FTZ R91, R0.reuse, R20, R91 ;  /* 0x00000014005b7223 */ /* 0x042fe4000001005b */
[----:B------:R-:W-:Y:S01]  /*4140*/  FMUL.FTZ R73, R73, c[0x0][0x2ec] ;  /* 0x0000bb0049497a20 */ /* 0x000fe20000410000 */
[----:B------:R-:W-:Y:S01]  /*4150*/  HMMA.16816.F32.BF16 R36, R32, R14, R36 ;  /* 0x0000000e2024723c */ /* 0x000fe20000041824 */
[----:B------:R1:W-:Y:S01]  /*4160*/  MUFU.TANH R67, R61 ;  /* 0x0000003d00437308 */ /* 0x0003e20000002400 */
[----:B----4-:R-:W-:-:S02]  /*4170*/  FFMA.FTZ R70, R0, R117, R80 ;  /* 0x0000007500467223 */ /* 0x010fc40000010050 */
[----:B------:R-:W-:Y:S02]  /*4180*/  FMUL.FTZ R72, R72, c[0x0][0x2ec] ;  /* 0x0000bb0048487a20 */ /* 0x000fe40000410000 */
[----:B------:R-:W-:Y:S01]  /*4190*/  FFMA.FTZ R12, R0, R127, R28 ;  /* 0x0000007f000c7223 */ /* 0x000fe2000001001c */
[----:B------:R-:W-:Y:S01]  /*41a0*/  FSEL R70, R70, -INF , !P3 ;  /* 0xff80000046467808 */ /* 0x000fe20005800000 */
[----:B------:R-:W-:Y:S01]  /*41b0*/  FMUL.FTZ R3, R74, c[0x0][0x2ec] ;  /* 0x0000bb004a037a20 */ /* 0x000fe20000410000 */
[----:B------:R4:W-:Y:S01]  /*41c0*/  MUFU.TANH R135, R63 ;  /* 0x0000003f00877308 */ /* 0x0009e20000002400 */
[----:B--2---:R-:W-:Y:S01]  /*41d0*/  FFMA.FTZ R68, R0, R105, R99 ;  /* 0x0000006900447223 */ /* 0x004fe20000010063 */
[-C--:B------:R-:W-:Y:S01]  /*41e0*/  ISETP.GE.AND P3, PT, R128, R122.reuse, PT ;  /* 0x0000007a8000720c */ /* 0x080fe20003f66270 */
[----:B------:R-:W-:Y:S01]  /*41f0*/  FFMA.FTZ R74, R0, R131, R76 ;  /* 0x00000083004a7223 */ /* 0x000fe2000001004c */
[----:B------:R-:W-:Y:S01]  /*4200*/  FSEL R12, R12, -INF , !P1 ;  /* 0xff8000000c0c7808 */ /* 0x000fe20004800000 */
[----:B------:R-:W-:Y:S01]  /*4210*/  FMUL.FTZ R52, R52, c[0x0][0x2ec] ;  /* 0x0000bb0034347a20 */ /* 0x000fe20000410000 */
[----:B------:R-:W-:Y:S01]  /*4220*/  FSEL R68, R68, -INF , !P4 ;  /* 0xff80000044447808 */ /* 0x000fe20006000000 */
[----:B------:R-:W-:Y:S01]  /*4230*/  FMUL.FTZ R65, R65, c[0x0][0x2ec] ;  /* 0x0000bb0041417a20 */ /* 0x000fe20000410000 */
[----:B------:R2:W-:Y:S01]  /*4240*/  MUFU.TANH R139, R73 ;  /* 0x00000049008b7308 */ /* 0x0005e20000002400 */
[----:B-1----:R-:W-:Y:S01]  /*4250*/  FFMA.FTZ R61, R0, R105, R98 ;  /* 0x00000069003d7223 */ /* 0x002fe20000010062 */
[-C--:B------:R-:W-:Y:S01]  /*4260*/  ISETP.GE.AND P4, PT, R124, R122.reuse, PT ;  /* 0x0000007a7c00720c */ /* 0x080fe20003f86270 */
[----:B------:R-:W-:Y:S01]  /*4270*/  FMUL.FTZ R62, R62, c[0x0][0x2ec] ;  /* 0x0000bb003e3e7a20 */ /* 0x000fe20000410000 */
[-C--:B------:R-:W-:Y:S01]  /*4280*/  ISETP.GE.AND P1, PT, R108, R122.reuse, PT ;  /* 0x0000007a6c00720c */ /* 0x080fe20003f26270 */
[----:B------:R-:W-:Y:S01]  /*4290*/  FMUL.FTZ R99, R75, c[0x0][0x2ec] ;  /* 0x0000bb004b637a20 */ /* 0x000fe20000410000 */
[----:B------:R-:W-:Y:S01]  /*42a0*/  FSEL R61, R61, -INF , !P6 ;  /* 0xff8000003d3d7808 */ /* 0x000fe20007000000 */
[C---:B---3--:R-:W-:Y:S01]  /*42b0*/  HMMA.16816.F32.BF16 R48, R84.reuse, R8, R48 ;  /* 0x000000085430723c */ /* 0x048fe20000041830 */
[----:B----4-:R-:W-:Y:S01]  /*42c0*/  FFMA.FTZ R63, R0, R107, R132 ;  /* 0x0000006b003f7223 */ /* 0x010fe20000010084 */
[----:B------:R-:W-:Y:S01]  /*42d0*/  ISETP.GE.AND P6, PT, R124, R123, PT ;  /* 0x0000007b7c00720c */ /* 0x000fe20003fc6270 */
[----:B------:R1:W-:Y:S01]  /*42e0*/  MUFU.TANH R137, R72 ;  /* 0x0000004800897308 */ /* 0x0003e20000002400 */
[----:B------:R-:W-:Y:S01]  /*42f0*/  FSEL R18, R18, -INF , !P4 ;  /* 0xff80000012127808 */ /* 0x000fe20006000000 */
[C---:B------:R-:W-:Y:S01]  /*4300*/  FFMA.FTZ R13, R0.reuse, R129, R29 ;  /* 0x00000081000d7223 */ /* 0x040fe2000001001d */
[----:B------:R-:W-:Y:S01]  /*4310*/  FSEL R63, R63, -INF , !P5 ;  /* 0xff8000003f3f7808 */ /* 0x000fe20006800000 */
[----:B------:R-:W-:Y:S01]  /*4320*/  FFMA.FTZ R129, R0, R111, R30 ;  /* 0x0000006f00817223 */ /* 0x000fe2000001001e */
[----:B------:R-:W-:Y:S01]  /*4330*/  ISETP.GE.AND P5, PT, R126, R123, PT ;  /* 0x0000007b7e00720c */ /* 0x000fe20003fa6270 */
[----:B--2---:R-:W-:Y:S01]  /*4340*/  FFMA.FTZ R73, R0, R125, R81 ;  /* 0x0000007d00497223 */ /* 0x004fe20000010051 */
[----:B------:R-:W-:Y:S01]  /*4350*/  ISETP.GE.AND P4, PT, R130, R122, PT ;  /* 0x0000007a8200720c */ /* 0x000fe20003f86270 */
[----:B------:R-:W-:Y:S01]  /*4360*/  FFMA.FTZ R81, R0, R127, R82 ;  /* 0x0000007f00517223 */ /* 0x000fe20000010052 */
[----:B------:R2:W-:Y:S01]  /*4370*/  MUFU.TANH R83, R52 ;  /* 0x0000003400537308 */ /* 0x0005e20000002400 */
[----:B------:R-:W-:Y:S01]  /*4380*/  IADD3 R8, R2, 0x40, RZ ;  /* 0x0000004002087810 */ /* 0x000fe20007ffe0ff */
[----:B------:R-:W-:Y:S01]  /*4390*/  HMMA.16816.F32.BF16 R44, R84, R10, R44 ;  /* 0x0000000a542c723c */ /* 0x000fe2000004182c */
[----:B------:R-:W-:Y:S01]  /*43a0*/  FSEL R73, R73, -INF , !P6 ;  /* 0xff80000049497808 */ /* 0x000fe20007000000 */
[----:B------:R-:W-:Y:S01]  /*43b0*/  FMUL.FTZ R53, R53, c[0x0][0x2ec] ;  /* 0x0000bb0035357a20 */ /* 0x000fe20000410000 */
[----:B------:R-:W-:Y:S01]  /*43c0*/  ISETP.GE.AND P6, PT, R130, R123, PT ;  /* 0x0000007b8200720c */ /* 0x000fe20003fc6270 */
[----:B------:R-:W-:Y:S01]  /*43d0*/  FMUL.FTZ R55, R55, c[0x0][0x2ec] ;  /* 0x0000bb0037377a20 */ /* 0x000fe20000410000 */
[----:B-1----:R-:W-:Y:S01]  /*43e0*/  FSEL R72, R27, -INF , !P3 ;  /* 0xff8000001b487808 */ /* 0x002fe20005800000 */
[----:B------:R-:W-:Y:S01]  /*43f0*/  FFMA.FTZ R27, R0, R131, R26 ;  /* 0x00000083001b7223 */ /* 0x000fe2000001001a */
[----:B------:R-:W-:Y:S01]  /*4400*/  FSEL R81, R81, -INF , !P5 ;  /* 0xff80000051517808 */ /* 0x000fe20006800000 */
[----:B------:R-:W-:Y:S01]  /*4410*/  MUFU.TANH R133, R66 ;  /* 0x0000004200857308 */ /* 0x000fe20000002400 */
[----:B------:R-:W-:Y:S01]  /*4420*/  ISETP.GE.AND P5, PT, R108, R123, PT ;  /* 0x0000007b6c00720c */ /* 0x000fe20003fa6270 */
[C---:B------:R-:W-:Y:S01]  /*4430*/  FFMA.FTZ R108, R0.reuse, R59, R79 ;  /* 0x0000003b006c7223 */ /* 0x040fe2000001004f */
[----:B------:R-:W-:Y:S01]  /*4440*/  FSEL R27, R27, -INF , !P6 ;  /* 0xff8000001b1b7808 */ /* 0x000fe20007000000 */
[----:B------:R-:W-:Y:S01]  /*4450*/  FFMA.FTZ R59, R0, R20, R89 ;  /* 0x00000014003b7223 */ /* 0x000fe20000010059 */
[----:B------:R-:W-:Y:S01]  /*4460*/  FSEL R74, R74, -INF , !P4 ;  /* 0xff8000004a4a7808 */ /* 0x000fe20006000000 */
[----:B--2---:R-:W-:Y:S01]  /*4470*/  FFMA.FTZ R52, R0, R109, R77 ;  /* 0x0000006d00347223 */ /* 0x004fe2000001004d */
[CC--:B------:R-:W-:Y:S01]  /*4480*/  ISETP.GE.AND P6, PT, R58.reuse, R123.reuse, PT ;  /* 0x0000007b3a00720c */ /* 0x0c0fe20003fc6270 */
[----:B------:R1:W2:Y:S01]  /*4490*/  I2F R66, R8 ;  /* 0x0000000800427306 */ /* 0x0002a20000201400 */
[-C--:B------:R-:W-:Y:S01]  /*44a0*/  ISETP.GE.AND P4, PT, R58, R122.reuse, PT ;  /* 0x0000007a3a00720c */ /* 0x080fe20003f86270 */
[----:B------:R-:W-:Y:S01]  /*44b0*/  FMUL.FTZ R49, R49, c[0x0][0x2ec] ;  /* 0x0000bb0031317a20 */ /* 0x000fe20000410000 */
[----:B------:R-:W-:Y:S01]  /*44c0*/  FSEL R109, R17, -INF , !P6 ;  /* 0xff800000116d7808 */ /* 0x000fe20007000000 */
[----:B------:R-:W-:Y:S01]  /*44d0*/  FMUL.FTZ R20, R48, c[0x0][0x2ec] ;  /* 0x0000bb0030147a20 */ /* 0x000fe20000410000 */
[----:B------:R-:W-:Y:S01]  /*44e0*/  FSEL R108, R108, -INF , !P4 ;  /* 0xff8000006c6c7808 */ /* 0x000fe20006000000 */
[----:B------:R-:W-:Y:S01]  /*44f0*/  FMUL.FTZ R54, R54, c[0x0][0x2ec] ;  /* 0x0000bb0036367a20 */ /* 0x000fe20000410000 */
[CC--:B------:R-:W-:Y:S01]  /*4500*/  ISETP.GE.AND P6, PT, R94.reuse, R123.reuse, PT ;  /* 0x0000007b5e00720c */ /* 0x0c0fe20003fc6270 */
[----:B------:R-:W-:Y:S01]  /*4510*/  I2F R25, R24 ;  /* 0x0000001800197306 */ /* 0x000fe20000201400 */
[-C--:B------:R-:W-:Y:S01]  /*4520*/  ISETP.GE.AND P4, PT, R94, R122.reuse, PT ;  /* 0x0000007a5e00720c */ /* 0x080fe20003f86270 */
[----:B------:R-:W-:Y:S01]  /*4530*/  FMUL.FTZ R47, R47, c[0x0][0x2ec] ;  /* 0x0000bb002f2f7a20 */ /* 0x000fe20000410000 */
[----:B------:R-:W-:Y:S01]  /*4540*/  FSEL R59, R59, -INF , !P6 ;  /* 0xff8000003b3b7808 */ /* 0x000fe20007000000 */
[----:B------:R-:W-:Y:S01]  /*4550*/  FMUL.FTZ R45, R45, c[0x0][0x2ec] ;  /* 0x0000bb002d2d7a20 */ /* 0x000fe20000410000 */
[----:B------:R-:W-:Y:S01]  /*4560*/  FSEL R106, R91, -INF , !P4 ;  /* 0xff8000005b6a7808 */ /* 0x000fe20006000000 */
[----:B------:R-:W-:Y:S01]  /*4570*/  FMUL.FTZ R14, R46, c[0x0][0x2ec] ;  /* 0x0000bb002e0e7a20 */ /* 0x000fe20000410000 */
[CC--:B------:R-:W-:Y:S01]  /*4580*/  ISETP.GE.AND P6, PT, R8.reuse, R123.reuse, PT ;  /* 0x0000007b0800720c */ /* 0x0c0fe20003fc6270 */
[----:B------:R-:W3:Y:S01]  /*4590*/  MUFU.TANH R16, R16 ;  /* 0x0000001000107308 */ /* 0x000ee20000002400 */
[----:B------:R-:W-:Y:S01]  /*45a0*/  ISETP.GE.AND P4, PT, R8, R122, PT ;  /* 0x0000007a0800720c */ /* 0x000fe20003f86270 */
[----:B------:R-:W-:Y:S01]  /*45b0*/  FMUL.FTZ R44, R44, c[0x0][0x2ec] ;  /* 0x0000bb002c2c7a20 */ /* 0x000fe20000410000 */
[----:B-1----:R-:W1:Y:S01]  /*45c0*/  LDSM.16.M88.4 R8, [R102+0x3800] ;  /* 0x003800006608783b */ /* 0x002e620000000200 */
[----:B------:R-:W-:Y:S01]  /*45d0*/  FSEL R75, R56, -INF , !P2 ;  /* 0xff800000384b7808 */ /* 0x000fe20005000000 */
[----:B--2---:R-:W-:Y:S01]  /*45e0*/  FFMA.FTZ R124, R0, R66, R133 ;  /* 0x00000042007c7223 */ /* 0x004fe20000010085 */
[----:B------:R-:W-:Y:S01]  /*45f0*/  ISETP.GE.AND P2, PT, R128, R123, PT ;  /* 0x0000007b8000720c */ /* 0x000fe20003f46270 */
[----:B------:R-:W-:-:S04]  /*4600*/  DEPBAR.LE SB0, 0x0 ;  /* 0x000080000000791a */ /* 0x000fc80000000000 */
[----:B------:R-:W2:Y:S01]  /*4610*/  MUFU.TANH R92, R92 ;  /* 0x0000005c005c7308 */ /* 0x000ea20000002400 */
[----:B------:R-:W-:Y:S02]  /*4620*/  FSEL R13, R13, -INF , !P2 ;  /* 0xff8000000d0d7808 */ /* 0x000fe40005000000 */
[C---:B------:R-:W-:Y:S02]  /*4630*/  ISETP.GE.AND P2, PT, R110.reuse, R123, PT ;  /* 0x0000007b6e00720c */ /* 0x040fe40003f46270 */
[----:B------:R-:W-:Y:S01]  /*4640*/  ISETP.GE.AND P3, PT, R110, R122, PT ;  /* 0x0000007a6e00720c */ /* 0x000fe20003f66270 */
[----:B---3--:R-:W-:Y:S01]  /*4650*/  FFMA.FTZ R16, R0, R25, R16 ;  /* 0x0000001900107223 */ /* 0x008fe20000010010 */
[----:B------:R-:W-:Y:S01]  /*4660*/  FSEL R57, R31, -INF , !P5 ;  /* 0xff8000001f397808 */ /* 0x000fe20006800000 */
[----:B------:R-:W3:Y:S01]  /*4670*/  I2F R22, R60 ;  /* 0x0000003c00167306 */ /* 0x000ee20000201400 */
[----:B------:R-:W-:Y:S02]  /*4680*/  FSEL R52, R52, -INF , !P1 ;  /* 0xff80000034347808 */ /* 0x000fe40004800000 */
[----:B------:R-:W-:-:S02]  /*4690*/  ISETP.GE.AND P5, PT, R24, R123, PT ;  /* 0x0000007b1800720c */ /* 0x000fc40003fa6270 */
[----:B------:R-:W-:Y:S02]  /*46a0*/  ISETP.GE.AND P1, PT, R24, R122, PT ;  /* 0x0000007a1800720c */ /* 0x000fe40003f26270 */
[----:B------:R-:W-:Y:S01]  /*46b0*/  IADD3 R126, R2, 0x50, RZ ;  /* 0x00000050027e7810 */ /* 0x000fe20007ffe0ff */
[----:B------:R-:W-:Y:S01]  /*46c0*/  MUFU.TANH R19, R19 ;  /* 0x0000001300137308 */ /* 0x000fe20000002400 */
[----:B--2---:R-:W-:Y:S01]  /*46d0*/  FFMA.FTZ R92, R0, R25, R92 ;  /* 0x00000019005c7223 */ /* 0x004fe2000001005c */
[----:B------:R-:W-:Y:S02]  /*46e0*/  IADD3 R125, R2, 0x51, RZ ;  /* 0x00000051027d7810 */ /* 0x000fe40007ffe0ff */
[----:B------:R-:W-:Y:S02]  /*46f0*/  FSEL R129, R129, -INF , !P2 ;  /* 0xff80000081817808 */ /* 0x000fe40005000000 */
[----:B------:R-:W-:Y:S02]  /*4700*/  FSEL R134, R134, -INF , !P3 ;  /* 0xff80000086867808 */ /* 0x000fe40005800000 */
[----:B------:R-:W2:Y:S01]  /*4710*/  I2F R93, R88 ;  /* 0x00000058005d7306 */ /* 0x000ea20000201400 */
[----:B------:R-:W-:Y:S01]  /*4720*/  ISETP.GE.AND P2, PT, R88, R123, PT ;  /* 0x0000007b5800720c */ /* 0x000fe20003f46270 */
[----:B---3--:R-:W-:Y:S01]  /*4730*/  FFMA.FTZ R21, R0, R22, R21 ;  /* 0x0000001600157223 */ /* 0x008fe20000010015 */
[----:B------:R-:W-:Y:S01]  /*4740*/  ISETP.GE.AND P3, PT, R88, R122, PT ;  /* 0x0000007a5800720c */ /* 0x000fe20003f66270 */
[----:B------:R-:W-:Y:S01]  /*4750*/  FFMA.FTZ R95, R0, R22, R95 ;  /* 0x00000016005f7223 */ /* 0x000fe2000001005f */
[----:B------:R-:W-:-:S02]  /*4760*/  FSEL R104, R92, -INF , !P1 ;  /* 0xff8000005c687808 */ /* 0x000fc40004800000 */
[-C--:B------:R-:W-:Y:S01]  /*4770*/  ISETP.GE.AND P1, PT, R60, R122.reuse, PT ;  /* 0x0000007a3c00720c */ /* 0x080fe20003f26270 */
[----:B------:R-:W3:Y:S01]  /*4780*/  MUFU.TANH R90, R90 ;  /* 0x0000005a005a7308 */ /* 0x000ee20000002400 */
[C---:B-1----:R-:W-:Y:S01]  /*4790*/  HMMA.16816.F32.BF16 R40, R84.reuse, R8, R40 ;  /* 0x000000085428723c */ /* 0x042fe20000041828 */
[C---:B------:R-:W-:Y:S02]  /*47a0*/  IADD3 R28, R2.reuse, 0x59, RZ ;  /* 0x00000059021c7810 */ /* 0x040fe40007ffe0ff */
[----:B------:R-:W-:Y:S02]  /*47b0*/  IADD3 R131, R2, 0x60, RZ ;  /* 0x0000006002837810 */ /* 0x000fe40007ffe0ff */
[----:B------:R-:W-:Y:S02]  /*47c0*/  FSEL R132, R95, -INF , !P1 ;  /* 0xff8000005f847808 */ /* 0x000fe40004800000 */
[----:B------:R-:W-:Y:S01]  /*47d0*/  MUFU.TANH R145, R62 ;  /* 0x0000003e00917308 */ /* 0x000fe20000002400 */
[----:B------:R-:W-:Y:S01]  /*47e0*/  HMMA.16816.F32.BF16 R8, R84, R10, R36 ;  /* 0x0000000a5408723c */ /* 0x000fe20000041824 */
[----:B--2---:R-:W-:Y:S01]  /*47f0*/  FFMA.FTZ R105, R0, R93, R19 ;  /* 0x0000005d00697223 */ /* 0x004fe20000010013 */
[----:B------:R-:W-:-:S02]  /*4800*/  ISETP.GE.AND P1, PT, R118, R122, PT ;  /* 0x0000007a7600720c */ /* 0x000fc40003f26270 */
[----:B------:R-:W-:Y:S02]  /*4810*/  IADD3 R24, R2, 0x69, RZ ;  /* 0x0000006902187810 */ /* 0x000fe40007ffe0ff */
[----:B------:R-:W-:Y:S01]  /*4820*/  FSEL R105, R105, -INF , !P2 ;  /* 0xff80000069697808 */ /* 0x000fe20005000000 */
[----:B------:R-:W-:Y:S01]  /*4830*/  MUFU.TANH R65, R65 ;  /* 0x0000004100417308 */ /* 0x000fe20000002400 */
[----:B---3--:R-:W-:Y:S01]  /*4840*/  FFMA.FTZ R90, R0, R93, R90 ;  /* 0x0000005d005a7223 */ /* 0x008fe2000001005a */
[----:B------:R-:W-:Y:S02]  /*4850*/  ISETP.GE.AND P2, PT, R138, R123, PT ;  /* 0x0000007b8a00720c */ /* 0x000fe40003f46270 */
[----:B------:R-:W-:Y:S02]  /*4860*/  IADD3 R82, R2, 0x58, RZ ;  /* 0x0000005802527810 */ /* 0x000fe40007ffe0ff */
[----:B------:R-:W-:Y:S02]  /*4870*/  FSEL R110, R90, -INF , !P3 ;  /* 0xff8000005a6e7808 */ /* 0x000fe40005800000 */
[----:B------:R-:W-:Y:S01]  /*4880*/  MUFU.TANH R143, R143 ;  /* 0x0000008f008f7308 */ /* 0x000fe20000002400 */
[-C--:B------:R-:W-:Y:S01]  /*4890*/  ISETP.GE.AND P3, PT, R138, R122.reuse, PT ;  /* 0x0000007a8a00720c */ /* 0x080fe20003f66270 */
[----:B------:R-:W-:Y:S01]  /*48a0*/  FMUL.FTZ R43, R43, c[0x0][0x2ec] ;  /* 0x0000bb002b2b7a20 */ /* 0x000fe20000410000 */
[----:B------:R-:W-:Y:S01]  /*48b0*/  IADD3 R76, R2, 0x61, RZ ;  /* 0x00000061024c7810 */ /* 0x000fe20007ffe0ff */
[----:B------:R-:W-:Y:S01]  /*48c0*/  FMUL.FTZ R15, R40, c[0x0][0x2ec] ;  /* 0x0000bb00280f7a20 */ /* 0x000fe20000410000 */
[----:B------:R-:W-:Y:S01]  /*48d0*/  IADD3 R30, R2, 0x68, RZ ;  /* 0x00000068021e7810 */ /* 0x000fe20007ffe0ff */
[----:B------:R-:W-:Y:S01]  /*48e0*/  FMUL.FTZ R42, R42, c[0x0][0x2ec] ;  /* 0x0000bb002a2a7a20 */ /* 0x000fe20000410000 */
[----:B------:R-:W-:Y:S01]  /*48f0*/  FSEL R124, R124, -INF , !P4 ;  /* 0xff8000007c7c7808 */ /* 0x000fe20006000000 */
[----:B------:R-:W1:Y:S01]  /*4900*/  I2F R62, R118 ;  /* 0x00000076003e7306 */ /* 0x000e620000201400 */
[----:B------:R-:W-:Y:S01]  /*4910*/  FMUL.FTZ R8, R8, c[0x0][0x2ec] ;  /* 0x0000bb0008087a20 */ /* 0x000fe20000410000 */
[----:B------:R-:W-:Y:S01]  /*4920*/  ISETP.GE.AND P4, PT, R140, R122, PT ;  /* 0x0000007a8c00720c */ /* 0x000fe20003f86270 */
[----:B------:R-:W-:Y:S01]  /*4930*/  FMUL.FTZ R9, R9, c[0x0][0x2ec] ;  /* 0x0000bb0009097a20 */ /* 0x000fe20000410000 */
[----:B------:R-:W-:Y:S01]  /*4940*/  IADD3 R48, R2, 0x79, RZ ;  /* 0x0000007902307810 */ /* 0x000fe20007ffe0ff */
[----:B------:R-:W-:-:S02]  /*4950*/  FMUL.FTZ R10, R10, c[0x0][0x2ec] ;  /* 0x0000bb000a0a7a20 */ /* 0x000fc40000410000 */
[----:B------:R-:W-:Y:S01]  /*4960*/  FMUL.FTZ R11, R11, c[0x0][0x2ec] ;  /* 0x0000bb000b0b7a20 */ /* 0x000fe20000410000 */
[----:B------:R-:W2:Y:S08]  /*4970*/  MUFU.TANH R69, R69 ;  /* 0x0000004500457308 */ /* 0x000eb00000002400 */
[----:B------:R-:W3:Y:S01]  /*4980*/  MUFU.TANH R71, R71 ;  /* 0x0000004700477308 */ /* 0x000ee20000002400 */
[----:B-1----:R-:W-:-:S07]  /*4990*/  FFMA.FTZ R65, R0, R62, R65 ;  /* 0x0000003e00417223 */ /* 0x002fce0000010041 */
[----:B------:R-:W1:Y:S01]  /*49a0*/  MUFU.TANH R23, R23 ;  /* 0x0000001700177308 */ /* 0x000e620000002400 */
[----:B--2---:R-:W-:-:S05]  /*49b0*/  FFMA.FTZ R127, R0, R136, R69 ;  /* 0x00000088007f7223 */ /* 0x004fca0000010045 */
[----:B------:R-:W-:Y:S02]  /*49c0*/  FSEL R127, R127, -INF , !P2 ;  /* 0xff8000007f7f7808 */ /* 0x000fe40005000000 */
[----:B------:R-:W2:Y:S01]  /*49d0*/  MUFU.TANH R141, R141 ;  /* 0x0000008d008d7308 */ /* 0x000ea20000002400 */
[----:B---3--:R-:W-:Y:S01]  /*49e0*/  FFMA.FTZ R71, R0, R136, R71 ;  /* 0x0000008800477223 */ /* 0x008fe20000010047 */
[----:B------:R-:W-:-:S04]  /*49f0*/  ISETP.GE.AND P2, PT, R142, R123, PT ;  /* 0x0000007b8e00720c */ /* 0x000fc80003f46270 */
[----:B------:R-:W-:Y:S02]  /*4a00*/  FSEL R130, R71, -INF , !P3 ;  /* 0xff80000047827808 */ /* 0x000fe40005800000 */
[----:B------:R3:W-:Y:S01]  /*4a10*/  MUFU.TANH R26, R53 ;  /* 0x00000035001a7308 */ /* 0x0007e20000002400 */
[----:B-1----:R-:W-:Y:S01]  /*4a20*/  FFMA.FTZ R23, R0, R66, R23 ;  /* 0x0000004200177223 */ /* 0x002fe20000010017 */
[----:B------:R-:W-:-:S04]  /*4a30*/  ISETP.GE.AND P3, PT, R142, R122, PT ;  /* 0x0000007a8e00720c */ /* 0x000fc80003f66270 */
[----:B------:R-:W-:Y:S02]  /*4a40*/  FSEL R117, R23, -INF , !P6 ;  /* 0xff80000017757808 */ /* 0x000fe40007000000 */
[----:B------:R-:W-:Y:S01]  /*4a50*/  MUFU.TANH R3, R3 ;  /* 0x0000000300037308 */ /* 0x000fe20000002400 */
[----:B--2---:R-:W-:Y:S01]  /*4a60*/  FFMA.FTZ R141, R0, R119, R141 ;  /* 0x00000077008d7223 */ /* 0x004fe2000001008d */
[----:B------:R-:W-:Y:S02]  /*4a70*/  ISETP.GE.AND P6, PT, R140, R123, PT ;  /* 0x0000007b8c00720c */ /* 0x000fe40003fc6270 */
[----:B---3--:R-:W-:-:S04]  /*4a80*/  FSEL R53, R16, -INF , !P5 ;  /* 0xff80000010357808 */ /* 0x008fc80006800000 */
[----:B------:R-:W1:Y:S01]  /*4a90*/  I2F R56, R126 ;  /* 0x0000007e00387306 */ /* 0x000e620000201400 */
[-C--:B------:R-:W-:Y:S02]  /*4aa0*/  ISETP.GE.AND P5, PT, R60, R123.reuse, PT ;  /* 0x0000007b3c00720c */ /* 0x080fe40003fa6270 */
[----:B------:R-:W-:Y:S02]  /*4ab0*/  IADD3 R16, R2, 0x71, RZ ;  /* 0x0000007102107810 */ /* 0x000fe40007ffe0ff */
[----:B------:R-:W-:Y:S02]  /*4ac0*/  FSEL R107, R21, -INF , !P5 ;  /* 0xff800000156b7808 */ /* 0x000fe40006800000 */
[----:B------:R-:W-:Y:S01]  /*4ad0*/  ISETP.GE.AND P5, PT, R118, R123, PT ;  /* 0x0000007b7600720c */ /* 0x000fe20003fa6270 */
[----:B------:R2:W-:Y:S01]  /*4ae0*/  MUFU.TANH R88, R49 ;  /* 0x0000003100587308 */ /* 0x0005e20000002400 */
[----:B------:R-:W-:Y:S01]  /*4af0*/  FFMA.FTZ R118, R0, R62, R143 ;  /* 0x0000003e00767223 */ /* 0x000fe2000001008f */
[----:B------:R-:W-:-:S02]  /*4b00*/  IADD3 R60, R2, 0x78, RZ ;  /* 0x00000078023c7810 */ /* 0x000fc40007ffe0ff */
[----:B------:R-:W-:Y:S02]  /*4b10*/  FSEL R111, R65, -INF , !P5 ;  /* 0xff800000416f7808 */ /* 0x000fe40006800000 */
[----:B------:R-:W-:Y:S02]  /*4b20*/  FSEL R118, R118, -INF , !P1 ;  /* 0xff80000076767808 */ /* 0x000fe40004800000 */
[----:B------:R-:W-:Y:S01]  /*4b30*/  MUFU.TANH R99, R99 ;  /* 0x0000006300637308 */ /* 0x000fe20000002400 */
[----:B------:R-:W-:Y:S01]  /*4b40*/  ISETP.GE.AND P5, PT, R126, R123, PT ;  /* 0x0000007b7e00720c */ /* 0x000fe20003fa6270 */
[----:B-1----:R-:W-:Y:S01]  /*4b50*/  FFMA.FTZ R23, R0, R56, R137 ;  /* 0x0000003800177223 */ /* 0x002fe20000010089 */
[----:B------:R-:W-:Y:S01]  /*4b60*/  ISETP.GE.AND P1, PT, R126, R122, PT ;  /* 0x0000007a7e00720c */ /* 0x000fe20003f26270 */
[C---:B------:R-:W-:Y:S01]  /*4b70*/  FFMA.FTZ R126, R0.reuse, R119, R145 ;  /* 0x00000077007e7223 */ /* 0x040fe20000010091 */
[----:B------:R-:W-:Y:S01]  /*4b80*/  FSEL R119, R141, -INF , !P2 ;  /* 0xff8000008d777808 */ /* 0x000fe20005000000 */
[----:B------:R-:W-:Y:S01]  /*4b90*/  FFMA.FTZ R58, R0, R56, R3 ;  /* 0x00000038003a7223 */ /* 0x000fe20000010003 */
[----:B------:R-:W-:Y:S01]  /*4ba0*/  ISETP.GE.AND P2, PT, R125, R123, PT ;  /* 0x0000007b7d00720c */ /* 0x000fe20003f46270 */
[----:B--2---:R-:W-:Y:S01]  /*4bb0*/  FMUL.FTZ R49, R50, c[0x0][0x2ec] ;  /* 0x0000bb0032317a20 */ /* 0x004fe20000410000 */
[----:B------:R-:W1:Y:S01]  /*4bc0*/  I2F R80, R125 ;  /* 0x0000007d00507306 */ /* 0x000e620000201400 */
[----:B------:R-:W-:Y:S01]  /*4bd0*/  FSEL R126, R126, -INF , !P3 ;  /* 0xff8000007e7e7808 */ /* 0x000fe20005800000 */
[----:B------:R-:W-:Y:S01]  /*4be0*/  FMUL.FTZ R50, R51, c[0x0][0x2ec] ;  /* 0x0000bb0033327a20 */ /* 0x000fe20000410000 */
[----:B------:R-:W-:-:S02]  /*4bf0*/  ISETP.GE.AND P3, PT, R125, R122, PT ;  /* 0x0000007a7d00720c */ /* 0x000fc40003f66270 */
[----:B------:R-:W-:Y:S02]  /*4c00*/  FSEL R23, R23, -INF , !P5 ;  /* 0xff80000017177808 */ /* 0x000fe40006800000 */
[----:B------:R-:W-:Y:S01]  /*4c10*/  FSEL R58, R58, -INF , !P1 ;  /* 0xff8000003a3a7808 */ /* 0x000fe20004800000 */
[----:B------:R-:W2:Y:S01]  /*4c20*/  I2F R29, R28 ;  /* 0x0000001c001d7306 */ /* 0x000ea20000201400 */
[C---:B------:R-:W-:Y:S02]  /*4c30*/  ISETP.GE.AND P5, PT, R28.reuse, R123, PT ;  /* 0x0000007b1c00720c */ /* 0x040fe40003fa6270 */
[----:B------:R-:W-:-:S05]  /*4c40*/  ISETP.GE.AND P1, PT, R28, R122, PT ;  /* 0x0000007a1c00720c */ /* 0x000fca0003f26270 */
[----:B------:R-:W3:Y:S01]  /*4c50*/  MUFU.TANH R55, R55 ;  /* 0x0000003700377308 */ /* 0x000ee20000002400 */
[CC--:B-1----:R-:W-:Y:S02]  /*4c60*/  FFMA.FTZ R21, R0.reuse, R80.reuse, R139 ;  /* 0x0000005000157223 */ /* 0x0c2fe4000001008b */
[----:B------:R-:W-:-:S03]  /*4c70*/  FFMA.FTZ R56, R0, R80, R99 ;  /* 0x0000005000387223 */ /* 0x000fc60000010063 */
[----:B------:R-:W-:Y:S02]  /*4c80*/  FSEL R21, R21, -INF , !P2 ;  /* 0xff80000015157808 */ /* 0x000fe40005000000 */
[----:B------:R-:W-:Y:S01]  /*4c90*/  I2F R77, R131 ;  /* 0x00000083004d7306 */ /* 0x000fe20000201400 */
[----:B--2---:R-:W-:Y:S01]  /*4ca0*/  FFMA.FTZ R26, R0, R29, R26 ;  /* 0x0000001d001a7223 */ /* 0x004fe2000001001a */
[----:B------:R-:W-:Y:S01]  /*4cb0*/  FSEL R56, R56, -INF , !P3 ;  /* 0xff80000038387808 */ /* 0x000fe20005800000 */
[----:B------:R-:W-:Y:S01]  /*4cc0*/  FMUL.FTZ R28, R41, c[0x0][0x2ec] ;  /* 0x0000bb00291c7a20 */ /* 0x000fe20000410000 */
[C---:B------:R-:W-:Y:S02]  /*4cd0*/  ISETP.GE.AND P2, PT, R131.reuse, R123, PT ;  /* 0x0000007b8300720c */ /* 0x040fe40003f46270 */
[----:B------:R-:W-:Y:S02]  /*4ce0*/  ISETP.GE.AND P3, PT, R131, R122, PT ;  /* 0x0000007a8300720c */ /* 0x000fe40003f66270 */
[----:B------:R-:W1:Y:S01]  /*4cf0*/  MUFU.TANH R20, R20 ;  /* 0x0000001400147308 */ /* 0x000e620000002400 */
[----:B---3--:R-:W-:Y:S01]  /*4d00*/  FFMA.FTZ R55, R0, R29, R55 ;  /* 0x0000001d00377223 */ /* 0x008fe20000010037 */
[----:B------:R-:W-:-:S02]  /*4d10*/  FSEL R65, R26, -INF , !P5 ;  /* 0xff8000001a417808 */ /* 0x000fc40006800000 */
[----:B------:R-:W-:-:S04]  /*4d20*/  ISETP.GE.AND P5, PT, R30, R123, PT ;  /* 0x0000007b1e00720c */ /* 0x000fc80003fa6270 */
[----:B------:R-:W2:Y:S01]  /*4d30*/  MUFU.TANH R49, R49 ;  /* 0x0000003100317308 */ /* 0x000ea20000002400 */
[----:B-1----:R-:W-:-:S07]  /*4d40*/  FFMA.FTZ R29, R0, R77, R20 ;  /* 0x0000004d001d7223 */ /* 0x002fce0000010014 */
[----:B------:R-:W1:Y:S01]  /*4d50*/  I2F R98, R140 ;  /* 0x0000008c00627306 */ /* 0x000e620000201400 */
[----:B------:R-:W-:Y:S02]  /*4d60*/  FSEL R20, R55, -INF , !P1 ;  /* 0xff80000037147808 */ /* 0x000fe40004800000 */
[----:B------:R-:W-:Y:S01]  /*4d70*/  ISETP.GE.AND P1, PT, R30, R122, PT ;  /* 0x0000007a1e00720c */ /* 0x000fe20003f26270 */
[----:B--2---:R-:W-:-:S04]  /*4d80*/  FFMA.FTZ R46, R0, R77, R49 ;  /* 0x0000004d002e7223 */ /* 0x004fc80000010031 */
[----:B------:R-:W-:Y:S01]  /*4d90*/  I2F R17, R24 ;  /* 0x0000001800117306 */ /* 0x000fe20000201400 */
[----:B------:R-:W-:Y:S02]  /*4da0*/  FSEL R49, R29, -INF , !P2 ;  /* 0xff8000001d317808 */ /* 0x000fe40005000000 */
[----:B------:R-:W-:Y:S02]  /*4db0*/  ISETP.GE.AND P2, PT, R24, R123, PT ;  /* 0x0000007b1800720c */ /* 0x000fe40003f46270 */
[----:B------:R-:W-:Y:S02]  /*4dc0*/  FSEL R46, R46, -INF , !P3 ;  /* 0xff8000002e2e7808 */ /* 0x000fe40005800000 */
[----:B------:R-:W-:Y:S01]  /*4dd0*/  ISETP.GE.AND P3, PT, R24, R122, PT ;  /* 0x0000007a1800720c */ /* 0x000fe20003f66270 */
[----:B------:R-:W2:Y:S01]  /*4de0*/  MUFU.TANH R3, R47 ;  /* 0x0000002f00037308 */ /* 0x000ea20000002400 */
[CC--:B-1----:R-:W-:Y:S02]  /*4df0*/  FFMA.FTZ R67, R0.reuse, R98.reuse, R67 ;  /* 0x0000006200437223 */ /* 0x0c2fe40000010043 */
[----:B------:R-:W-:-:S03]  /*4e00*/  FFMA.FTZ R128, R0, R98, R135 ;  /* 0x0000006200807223 */ /* 0x000fc60000010087 */
[----:B------:R-:W-:Y:S02]  /*4e10*/  FSEL R125, R67, -INF , !P6 ;  /* 0xff800000437d7808 */ /* 0x000fe40007000000 */
[----:B------:R-:W-:Y:S01]  /*4e20*/  MUFU.TANH R51, R45 ;  /* 0x0000002d00337308 */ /* 0x000fe20000002400 */
[----:B------:R-:W-:Y:S02]  /*4e30*/  FSEL R128, R128, -INF , !P4 ;  /* 0xff80000080807808 */ /* 0x000fe40006000000 */
[C---:B------:R-:W-:Y:S02]  /*4e40*/  ISETP.GE.AND P6, PT, R82.reuse, R123, PT ;  /* 0x0000007b5200720c */ /* 0x040fe40003fc6270 */
[----:B------:R-:W-:-:S03]  /*4e50*/  ISETP.GE.AND P4, PT, R82, R122, PT ;  /* 0x0000007a5200720c */ /* 0x000fc60003f86270 */
[----:B------:R-:W-:Y:S01]  /*4e60*/  I2F R25, R16 ;  /* 0x0000001000197306 */ /* 0x000fe20000201400 */
[----:B--2---:R-:W-:-:S05]  /*4e70*/  FFMA.FTZ R3, R0, R17, R3 ;  /* 0x0000001100037223 */ /* 0x004fca0000010003 */
[----:B------:R-:W-:Y:S02]  /*4e80*/  FSEL R36, R3, -INF , !P3 ;  /* 0xff80000003247808 */ /* 0x000fe40005800000 */
[----:B------:R-:W1:Y:S01]  /*4e90*/  MUFU.TANH R28, R28 ;  /* 0x0000001c001c7308 */ /* 0x000e620000002400 */
[----:B------:R-:W-:-:S07]  /*4ea0*/  ISETP.GE.AND P3, PT, R60, R122, PT ;  /* 0x0000007a3c00720c */ /* 0x000fce0003f66270 */
[----:B------:R-:W2:Y:S08]  /*4eb0*/  I2F R147, R82 ;  /* 0x0000005200937306 */ /* 0x000eb00000201400 */
[----:B------:R-:W3:Y:S01]  /*4ec0*/  I2F R31, R76 ;  /* 0x0000004c001f7306 */ /* 0x000ee20000201400 */
[----:B-1----:R-:W-:-:S07]  /*4ed0*/  FFMA.FTZ R28, R0, R25, R28 ;  /* 0x00000019001c7223 */ /* 0x002fce000001001c */
[----:B------:R1:W4:Y:S01]  /*4ee0*/  MUFU.TANH R78, R54 ;  /* 0x00000036004e7308 */ /* 0x0003220000002400 */
[----:B--2---:R-:W-:-:S05]  /*4ef0*/  FFMA.FTZ R67, R0, R147, R83 ;  /* 0x0000009300437223 */ /* 0x004fca0000010053 */
[----:B------:R-:W-:Y:S02]  /*4f00*/  FSEL R67, R67, -INF , !P6 ;  /* 0xff80000043437808 */ /* 0x000fe40007000000 */
[----:B------:R-:W2:Y:S01]  /*4f10*/  MUFU.TANH R50, R50 ;  /* 0x0000003200327308 */ /* 0x000ea20000002400 */
[----:B---3--:R-:W-:Y:S01]  /*4f20*/  FFMA.FTZ R47, R0, R31, R88 ;  /* 0x0000001f002f7223 */ /* 0x008fe20000010058 */
[----:B------:R-:W-:-:S04]  /*4f30*/  ISETP.GE.AND P6, PT, R76, R123, PT ;  /* 0x0000007b4c00720c */ /* 0x000fc80003fc6270 */
[----:B------:R-:W-:Y:S02]  /*4f40*/  FSEL R47, R47, -INF , !P6 ;  /* 0xff8000002f2f7808 */ /* 0x000fe40007000000 */
[----:B------:R3:W5:Y:S01]  /*4f50*/  MUFU.TANH R24, R43 ;  /* 0x0000002b00187308 */ /* 0x0007620000002400 */
[----:B-1----:R-:W-:Y:S01]  /*4f60*/  IADD3 R54, R2, 0x70, RZ ;  /* 0x0000007002367810 */ /* 0x002fe20007ffe0ff */
[----:B----4-:R-:W-:-:S03]  /*4f70*/  FFMA.FTZ R22, R0, R147, R78 ;  /* 0x0000009300167223 */ /* 0x010fc6000001004e */
[----:B------:R-:W-:Y:S02]  /*4f80*/  ISETP.GE.AND P6, PT, R54, R123, PT ;  /* 0x0000007b3600720c */ /* 0x000fe40003fc6270 */
[----:B------:R-:W-:Y:S01]  /*4f90*/  FSEL R22, R22, -INF , !P4 ;  /* 0xff80000016167808 */ /* 0x000fe20006000000 */
[----:B------:R-:W-:Y:S01]  /*4fa0*/  I2F R69, R60 ;  /* 0x0000003c00457306 */ /* 0x000fe20000201400 */
[----:B--2---:R-:W-:Y:S01]  /*4fb0*/  FFMA.FTZ R50, R0, R31, R50 ;  /* 0x0000001f00327223 */ /* 0x004fe20000010032 */
[----:B------:R-:W-:-:S06]  /*4fc0*/  ISETP.GE.AND P4, PT, R76, R122, PT ;  /* 0x0000007a4c00720c */ /* 0x000fcc0003f86270 */
[----:B------:R-:W1:Y:S01]  /*4fd0*/  MUFU.TANH R8, R8 ;  /* 0x0000000800087308 */ /* 0x000e620000002400 */
[C---:B---3--:R-:W-:Y:S02]  /*4fe0*/  FFMA.FTZ R43, R0.reuse, R17, R51 ;  /* 0x00000011002b7223 */ /* 0x048fe40000010033 */
[----:B-----5:R-:W-:-:S03]  /*4ff0*/  FFMA.FTZ R25, R0, R25, R24 ;  /* 0x0000001900197223 */ /* 0x020fc60000010018 */
[----:B------:R-:W-:Y:S02]  /*5000*/  FSEL R43, R43, -INF , !P2 ;  /* 0xff8000002b2b7808 */ /* 0x000fe40005000000 */
[----:B------:R-:W-:Y:S01]  /*5010*/  I2F R79, R30 ;  /* 0x0000001e004f7306 */ /* 0x000fe20000201400 */
[----:B------:R-:W-:-:S07]  /*5020*/  ISETP.GE.AND P2, PT, R60, R123, PT ;  /* 0x0000007b3c00720c */ /* 0x000fce0003f46270 */
[----:B------:R-:W2:Y:S01]  /*5030*/  MUFU.TANH R44, R44 ;  /* 0x0000002c002c7308 */ /* 0x000ea20000002400 */
[C---:B-1----:R-:W-:Y:S02]  /*5040*/  FFMA.FTZ R31, R0.reuse, R69, R8 ;  /* 0x00000045001f7223 */ /* 0x042fe40000010008 */
[----:B------:R-:W-:-:S03]  /*5050*/  FFMA.FTZ R8, R0, R103, R97 ;  /* 0x0000006700087223 */ /* 0x000fc60000010061 */
[----:B------:R-:W-:Y:S02]  /*5060*/  FSEL R31, R31, -INF , !P2 ;  /* 0xff8000001f1f7808 */ /* 0x000fe40005000000 */
[----:B------:R-:W1:Y:S01]  /*5070*/  MUFU.TANH R14, R14 ;  /* 0x0000000e000e7308 */ /* 0x000e620000002400 */
[----:B------:R-:W-:-:S07]  /*5080*/  ISETP.GT.AND P2, PT, R176, R171, PT ;  /* 0x000000abb000720c */ /* 0x000fce0003f44270 */
[----:B------:R-:W-:Y:S01]  /*5090*/  I2F R19, R54 ;  /* 0x0000003600137306 */ /* 0x000fe20000201400 */
[-C--:B--2---:R-:W-:Y:S01]  /*50a0*/  FFMA.FTZ R45, R0, R79.reuse, R44 ;  /* 0x0000004f002d7223 */ /* 0x084fe2000001002c */
[----:B------:R-:W-:Y:S02]  /*50b0*/  FSEL R44, R50, -INF , !P4 ;  /* 0xff800000322c7808 */ /* 0x000fe40006000000 */
[----:B------:R-:W-:Y:S02]  /*50c0*/  ISETP.GE.AND P4, PT, R54, R122, PT ;  /* 0x0000007a3600720c */ /* 0x000fe40003f86270 */
[----:B------:R-:W-:Y:S02]  /*50d0*/  FSEL R45, R45, -INF , !P5 ;  /* 0xff8000002d2d7808 */ /* 0x000fe40006800000 */
[----:B------:R-:W2:Y:S01]  /*50e0*/  MUFU.TANH R15, R15 ;  /* 0x0000000f000f7308 */ /* 0x000ea20000002400 */
[----:B-1----:R-:W-:Y:S01]  /*50f0*/  FFMA.FTZ R14, R0, R79, R14 ;  /* 0x0000004f000e7223 */ /* 0x002fe2000001000e */
[----:B------:R-:W-:Y:S01]  /*5100*/  BAR.SYNC.DEFER_BLOCKING 0x0 ;  /* 0x0000000000007b1d */ /* 0x000fe20000010000 */
[----:B------:R-:W-:-:S04]  /*5110*/  ISETP.GE.AND P5, PT, R16, R123, PT ;  /* 0x0000007b1000720c */ /* 0x000fc80003fa6270 */
[----:B------:R-:W-:Y:S01]  /*5120*/  FSEL R32, R28, -INF , !P5 ;  /* 0xff8000001c207808 */ /* 0x000fe20006800000 */
[----:B------:R-:W1:Y:S01]  /*5130*/  MUFU.TANH R26, R42 ;  /* 0x0000002a001a7308 */ /* 0x000e620000002400 */
[----:B------:R-:W-:-:S07]  /*5140*/  ISETP.GE.AND P5, PT, R48, R123, PT ;  /* 0x0000007b3000720c */ /* 0x000fce0003fa6270 */
[----:B------:R-:W-:Y:S01]  /*5150*/  I2F R71, R48 ;  /* 0x0000003000477306 */ /* 0x000fe20000201400 */
[----:B--2---:R-:W-:-:S05]  /*5160*/  FFMA.FTZ R15, R0, R19, R15 ;  /* 0x00000013000f7223 */ /* 0x004fca000001000f */
[----:B------:R-:W-:Y:S02]  /*5170*/  FSEL R35, R15, -INF , !P6 ;  /* 0xff8000000f237808 */ /* 0x000fe40007000000 */
[----:B------:R-:W2:Y:S01]  /*5180*/  MUFU.TANH R9, R9 ;  /* 0x0000000900097308 */ /* 0x000ea20000002400 */
[----:B-1----:R-:W-:Y:S01]  /*5190*/  FFMA.FTZ R26, R0, R19, R26 ;  /* 0x00000013001a7223 */ /* 0x002fe2000001001a */
[----:B------:R-:W-:Y:S02]  /*51a0*/  FSEL R42, R14, -INF , !P1 ;  /* 0xff8000000e2a7808 */ /* 0x000fe40004800000 */
[----:B------:R-:W-:Y:S02]  /*51b0*/  ISETP.GE.AND P1, PT, R16, R122, PT ;  /* 0x0000007a1000720c */ /* 0x000fe40003f26270 */
[----:B------:R-:W-:Y:S02]  /*51c0*/  FSEL R30, R26, -INF , !P4 ;  /* 0xff8000001a1e7808 */ /* 0x000fe40006000000 */
[----:B------:R-:W1:Y:S01]  /*51d0*/  MUFU.TANH R3, R10 ;  /* 0x0000000a00037308 */ /* 0x000e620000002400 */
[----:B------:R-:W-:-:S02]  /*51e0*/  ISETP.GE.AND P6, PT, R2, R123, PT ;  /* 0x0000007b0200720c */ /* 0x000fc40003fc6270 */
[-C--:B------:R-:W-:Y:S01]  /*51f0*/  ISETP.GE.AND P4, PT, R2, R122.reuse, PT ;  /* 0x0000007a0200720c */ /* 0x080fe20003f86270 */
[----:B------:R-:W-:Y:S01]  /*5200*/  FFMA.FTZ R2, R0, R103, R96 ;  /* 0x0000006700027223 */ /* 0x000fe20000010060 */
[----:B------:R-:W-:Y:S02]  /*5210*/  FSEL R28, R25, -INF , !P1 ;  /* 0xff800000191c7808 */ /* 0x000fe40004800000 */
[----:B------:R-:W-:Y:S01]  /*5220*/  ISETP.GE.AND P1, PT, R48, R122, PT ;  /* 0x0000007a3000720c */ /* 0x000fe20003f26270 */
[----:B------:R-:W3:Y:S01]  /*5230*/  MUFU.TANH R24, R11 ;  /* 0x0000000b00187308 */ /* 0x000ee20000002400 */
[----:B--2---:R-:W-:Y:S01]  /*5240*/  FFMA.FTZ R9, R0, R71, R9 ;  /* 0x0000004700097223 */ /* 0x004fe20000010009 */
[----:B------:R-:W-:Y:S02]  /*5250*/  IADD3 R103, R164, 0x3800, RZ ;  /* 0x00003800a4677810 */ /* 0x000fe40007ffe0ff */
[----:B------:R-:W-:Y:S02]  /*5260*/  FSEL R2, R2, -INF , !P6 ;  /* 0xff80000002027808 */ /* 0x000fe40007000000 */
[----:B------:R-:W-:Y:S01]  /*5270*/  FSEL R8, R8, -INF , !P4 ;  /* 0xff80000008087808 */ /* 0x000fe20006000000 */
[----:B-1----:R-:W-:Y:S01]  /*5280*/  FFMA.FTZ R26, R0, R69, R3 ;  /* 0x00000045001a7223 */ /* 0x002fe20000010003 */
[----:B------:R-:W-:-:S04]  /*5290*/  FSEL R29, R9, -INF , !P5 ;  /* 0xff800000091d7808 */ /* 0x000fc80006800000 */
        /* <DEDUP_REMOVED lines=62> */
.L_x_7254:
[----:B------:R-:W-:-:S04]  /*5680*/  LEA R11, -R100, RZ, 0x7 ;  /* 0x000000ff640b7211 */ /* 0x000fc800078e39ff */
[----:B------:R-:W-:Y:S02]  /*5690*/  SHF.R.S32.HI R10, RZ, 0x1f, R11 ;  /* 0x0000001fff0a7819 */ /* 0x000fe4000001140b */
.L_x_7255:
[----:B------:R-:W-:Y:S01]  /*56a0*/  ISETP.GE.AND P1, PT, R178, c[0x0][0x220], PT ;  /* 0x00008800b2007a0c */ /* 0x000fe20003f26270 */
[----:B------:R-:W-:-:S12]  /*56b0*/  BSSY B0, `(.L_x_7256) ;  /* 0x000005e000007945 */ /* 0x000fd80003800000 */
[CC--:B------:R-:W-:Y:S01]  /*56c0*/  @!P1 IADD3 R14, P5, R11.reuse, R120.reuse, RZ ;  /* 0x000000780b0e9210 */ /* 0x0c0fe20007fbe0ff */
[----:B------:R-:W-:Y:S01]  /*56d0*/  @!P1 IMAD.MOV.U32 R3, RZ, RZ, c[0x0][0x19c] ;  /* 0x00006700ff039624 */ /* 0x000fe200078e00ff */
[----:B------:R-:W-:Y:S01]  /*56e0*/  @!P1 IADD3 R16, P4, P3, R11, R120, R173 ;  /* 0x000000780b109210 */ /* 0x000fe20007b9e0ad */
[----:B------:R-:W-:Y:S01]  /*56f0*/  @!P1 IMAD.WIDE.U32 R38, R100, 0x30, R120 ;  /* 0x0000003064269825 */ /* 0x000fe200078e0078 */
[----:B------:R1:W-:Y:S02]  /*5700*/  @P1 STS.128 [R177+0x2000], RZ ;  /* 0x002000ffb1001388 */ /* 0x0003e40000000c00 */
[C---:B------:R-:W-:Y:S01]  /*5710*/  @!P1 IADD3.X R15, R10.reuse, R121, R172, P4, P3 ;  /* 0x000000790a0f9210 */ /* 0x040fe200027e64ac */
[----:B------:R-:W-:Y:S01]  /*5720*/  @!P1 IMAD.X R9, R10, 0x1, R121, P5 ;  /* 0x000000010a099824 */ /* 0x000fe200028e0679 */
[----:B------:R-:W-:Y:S01]  /*5730*/  @!P1 LEA R50, P5, R14, c[0x0][0x168], 0x1 ;  /* 0x00005a000e329a11 */ /* 0x000fe200078a08ff */
[----:B------:R-:W-:Y:S01]  /*5740*/  @!P1 IMAD R3, R3, 0x30, RZ ;  /* 0x0000003003039824 */ /* 0x000fe200078e02ff */
[----:B------:R-:W-:Y:S01]  /*5750*/  @!P1 LEA R40, P4, R16, c[0x0][0x168], 0x1 ;  /* 0x00005a0010289a11 */ /* 0x000fe200078808ff */
[----:B------:R-:W-:Y:S01]  /*5760*/  @!P1 IMAD.MOV.U32 R25, RZ, RZ, c[0x0][0x19c] ;  /* 0x00006700ff199624 */ /* 0x000fe200078e00ff */
[----:B------:R-:W-:Y:S01]  /*5770*/  @!P1 IADD3 R17, P3, R11, R38, RZ ;  /* 0x000000260b119210 */ /* 0x000fe20007f7e0ff */
[----:B------:R-:W-:Y:S01]  /*5780*/  @!P1 IMAD.MOV.U32 R19, RZ, RZ, c[0x0][0x19c] ;  /* 0x00006700ff139624 */ /* 0x000fe200078e00ff */
[----:B------:R-:W-:Y:S01]  /*5790*/  @!P1 LEA.HI.X R51, R14, c[0x0][0x16c], R9, 0x1, P5 ;  /* 0x00005b000e339a11 */ /* 0x000fe200028f0c09 */
[----:B------:R-:W-:Y:S01]  /*57a0*/  @!P1 IMAD.MOV.U32 R38, RZ, RZ, R120 ;  /* 0x000000ffff269224 */ /* 0x000fe200078e0078 */
[----:B------:R-:W-:Y:S01]  /*57b0*/  @!P1 LEA.HI.X R41, R16, c[0x0][0x16c], R15, 0x1, P4 ;  /* 0x00005b0010299a11 */ /* 0x000fe200020f0c0f */
[----:B------:R-:W-:Y:S01]  /*57c0*/  @!P1 IMAD.MOV.U32 R9, RZ, RZ, c[0x0][0x19c] ;  /* 0x00006700ff099624 */ /* 0x000fe200078e00ff */
[----:B------:R-:W-:Y:S01]  /*57d0*/  @!P1 IADD3.X R16, R10, R39, R3, P3, !PT ;  /* 0x000000270a109210 */ /* 0x000fe20001ffe403 */
[----:B------:R-:W-:Y:S01]  /*57e0*/  @!P1 IMAD.MOV.U32 R39, RZ, RZ, R121 ;  /* 0x000000ffff279224 */ /* 0x000fe200078e0079 */
[CC--:B------:R-:W-:Y:S01]  /*57f0*/  @!P1 LEA R14, P4, R100.reuse, R120.reuse, 0x5 ;  /* 0x00000078640e9211 */ /* 0x0c0fe200078828ff */
[----:B------:R-:W-:Y:S01]  /*5800*/  @!P1 IMAD R9, R9, 0x50, RZ ;  /* 0x0000005009099824 */ /* 0x000fe200078e02ff */
[C---:B------:R-:W-:Y:S01]  /*5810*/  @!P1 LEA R34, P3, R100.reuse, R120, 0x6 ;  /* 0x0000007864229211 */ /* 0x040fe200078630ff */
[C---:B------:R-:W-:Y:S01]  /*5820*/  @!P1 IMAD.WIDE.U32 R54, R100.reuse, 0x50, R38 ;  /* 0x0000005064369825 */ /* 0x040fe200078e0026 */
[CC--:B------:R-:W-:Y:S01]  /*5830*/  @!P1 LEA.HI.X R25, R100.reuse, R121.reuse, R25, 0x5, P4 ;  /* 0x0000007964199211 */ /* 0x0c0fe200020f2c19 */
[----:B------:R-:W-:Y:S01]  /*5840*/  @!PT LDS RZ, [RZ] ;  /* 0x00000000fffff984 */ /* 0x000fe20000000800 */
[----:B------:R-:W-:Y:S01]  /*5850*/  @!PT LDS RZ, [RZ] ;  /* 0x00000000fffff984 */ /* 0x000fe20000000800 */
[----:B------:R-:W-:Y:S01]  /*5860*/  @!PT LDS RZ, [RZ] ;  /* 0x00000000fffff984 */ /* 0x000fe20000000800 */
[----:B------:R1:W-:Y:S01]  /*5870*/  @!P1 LDGSTS.E.BYPASS.LTC128B.128 [R177+0x2000], [R50.64] ;  /* 0x0200000032b19fae */ /* 0x0003e2000b901d46 */
[C---:B------:R-:W-:Y:S01]  /*5880*/  @!P1 IADD3 R15, P4, R11.reuse, R14, RZ ;  /* 0x0000000e0b0f9210 */ /* 0x040fe20007f9e0ff */
[C---:B------:R-:W-:Y:S01]  /*5890*/  @!P1 IMAD.WIDE.U32 R38, R100.reuse, 0x60, R120 ;  /* 0x0000006064269825 */ /* 0x040fe200078e0078 */
[----:B------:R-:W-:Y:S01]  /*58a0*/  @!P1 LEA.HI.X R19, R100, R121, R19, 0x6, P3 ;  /* 0x0000007964139211 */ /* 0x000fe200018f3413 */
[----:B------:R1:W-:Y:S01]  /*58b0*/  @P1 STS.128 [R177+0x2800], RZ ;  /* 0x002800ffb1001388 */ /* 0x0003e20000000c00 */
[C---:B------:R-:W-:Y:S01]  /*58c0*/  @!P1 IADD3 R34, P3, R11.reuse, R34, RZ ;  /* 0x000000220b229210 */ /* 0x040fe20007f7e0ff */
[----:B------:R-:W-:Y:S01]  /*58d0*/  @!P1 IMAD.X R14, R10, 0x1, R25, P4 ;  /* 0x000000010a0e9824 */ /* 0x000fe200020e0619 */
[C---:B------:R-:W-:Y:S01]  /*58e0*/  @!P1 IADD3 R25, P4, R11.reuse, R54, RZ ;  /* 0x000000360b199210 */ /* 0x040fe20007f9e0ff */
[----:B------:R-:W-:Y:S01]  /*58f0*/  @!P1 IMAD.MOV.U32 R3, RZ, RZ, c[0x0][0x19c] ;  /* 0x00006700ff039624 */ /* 0x000fe200078e00ff */
[----:B------:R-:W-:Y:S01]  /*5900*/  @!P1 LEA R54, P5, R34, c[0x0][0x168], 0x1 ;  /* 0x00005a0022369a11 */ /* 0x000fe200078a08ff */
[C---:B------:R-:W-:Y:S01]  /*5910*/  @!P1 IMAD.X R19, R10.reuse, 0x1, R19, P3 ;  /* 0x000000010a139824 */ /* 0x040fe200018e0613 */
[----:B------:R-:W-:Y:S01]  /*5920*/  @!P1 IADD3 R33, P3, R11, R38, RZ ;  /* 0x000000260b219210 */ /* 0x000fe20007f7e0ff */
[----:B------:R-:W-:Y:S01]  /*5930*/  @!P1 IMAD R3, R3, 0x60, RZ ;  /* 0x0000006003039824 */ /* 0x000fe200078e02ff */
[----:B------:R-:W-:Y:S01]  /*5940*/  @!P1 LEA R76, P6, R15, c[0x0][0x168], 0x1 ;  /* 0x00005a000f4c9a11 */ /* 0x000fe200078c08ff */
[----:B------:R-:W-:Y:S01]  /*5950*/  @!PT LDS RZ, [RZ] ;  /* 0x00000000fffff984 */ /* 0x000fe20000000800 */
[----:B------:R-:W-:Y:S01]  /*5960*/  @!PT LDS RZ, [RZ] ;  /* 0x00000000fffff984 */ /* 0x000fe20000000800 */
[----:B------:R-:W-:Y:S01]  /*5970*/  @!PT LDS RZ, [RZ] ;  /* 0x00000000fffff984 */ /* 0x000fe20000000800 */
[----:B------:R1:W-:Y:S01]  /*5980*/  @!P1 LDGSTS.E.BYPASS.LTC128B.128 [R177+0x2800], [R40.64] ;  /* 0x0280000028b19fae */ /* 0x0003e2000b901d46 */
[----:B------:R-:W-:-:S02]  /*5990*/  @!P1 IADD3.X R38, R10, R55, R9, P4, !PT ;  /* 0x000000370a269210 */ /* 0x000fc400027fe409 */
[----:B------:R-:W-:Y:S01]  /*59a0*/  @!P1 LEA.HI.X R55, R34, c[0x0][0x16c], R19, 0x1, P5 ;  /* 0x00005b0022379a11 */ /* 0x000fe200028f0c13 */
[----:B------:R1:W-:Y:S01]  /*59b0*/  @P1 STS.128 [R177+0x3000], RZ ;  /* 0x003000ffb1001388 */ /* 0x0003e20000000c00 */
        /* <DEDUP_REMOVED lines=9> */
[----:B------:R-:W-:Y:S01]  /*5a50*/  @!P1 LEA R14, P3, R33, c[0x0][0x168], 0x1 ;  /* 0x00005a00210e9a11 */ /* 0x000fe200078608ff */
        /* <DEDUP_REMOVED lines=35> */
.L_x_7257:
[----:B------:R-:W-:Y:S05]  /*5c90*/  BSYNC B0 ;  /* 0x0000000000007941 */ /* 0x000fea0003800000 */
.L_x_7256:
[----:B------:R-:W0:Y:S01]  /*5ca0*/  LDGDEPBAR ;  /* 0x00000000000079af */ /* 0x000e220000000000 */
[----:B------:R-:W-:-:S04]  /*5cb0*/  IADD3 R120, P1, R11, R120, RZ ;  /* 0x000000780b787210 */ /* 0x000fc80007f3e0ff */
[----:B------:R-:W-:Y:S02]  /*5cc0*/  IADD3.X R121, R10, R121, RZ, P1, !PT ;  /* 0x000000790a797210 */ /* 0x000fe40000ffe4ff */
.L_x_7253:
        /* <DEDUP_REMOVED lines=95> */
[--C-:B------:R-:W-:Y:S01]  /*62c0*/  FFMA.FTZ R63, R68, c[0x0][0x23c], -R25.reuse ;  /* 0x00008f00443f7a23 */ /* 0x100fe20000010819 */
[----:B------:R-:W2:Y:S01]  /*62d0*/  LDSM.16.MT88.4 R8, [R158+0x6000] ;  /* 0x006000009e08783b */ /* 0x000ea20000004200 */
[----:B------:R-:W-:-:S02]  /*62e0*/  FFMA.FTZ R64, R64, c[0x0][0x23c], -R25 ;  /* 0x00008f0040407a23 */ /* 0x000fc40000010819 */
[--C-:B------:R-:W-:Y:S01]  /*62f0*/  FFMA.FTZ R41, R70, c[0x0][0x23c], -R25.reuse ;  /* 0x00008f0046297a23 */ /* 0x100fe20000010819 */
[----:B------:R-:W-:Y:S01]  /*6300*/  MUFU.EX2 R60, R60 ;  /* 0x0000003c003c7308 */ /* 0x000fe20000000800 */
[--C-:B------:R-:W-:Y:S02]  /*6310*/  FFMA.FTZ R33, R12, c[0x0][0x23c], -R25.reuse ;  /* 0x00008f000c217a23 */ /* 0x100fe40000010819 */
[----:B------:R-:W3:Y:S01]  /*6320*/  LDSM.16.MT88.4 R12, [R160+0x6800] ;  /* 0x00680000a00c783b */ /* 0x000ee20000004200 */
[----:B------:R-:W-:Y:S02]  /*6330*/  FFMA.FTZ R37, R81, c[0x0][0x23c], -R34 ;  /* 0x00008f0051257a23 */ /* 0x000fe40000010822 */
[--C-:B------:R-:W-:Y:S02]  /*6340*/  FFMA.FTZ R40, R18, c[0x0][0x23c], -R25.reuse ;  /* 0x00008f0012287a23 */ /* 0x100fe40000010819 */
[----:B------:R-:W4:Y:S01]  /*6350*/  MUFU.EX2 R39, R39 ;  /* 0x0000002700277308 */ /* 0x000f220000000800 */
[----:B-1----:R-:W-:Y:S01]  /*6360*/  F2FP.BF16.PACK_AB R68, R61, R62 ;  /* 0x0000003e3d44723e */ /* 0x002fe200000010ff */
[--C-:B------:R-:W-:Y:S01]  /*6370*/  FFMA.FTZ R27, R72, c[0x0][0x23c], -R25.reuse ;  /* 0x00008f00481b7a23 */ /* 0x100fe20000010819 */
[----:B------:R-:W1:Y:S01]  /*6380*/  LDSM.16.MT88.4 R16, [R162+0x6800] ;  /* 0x00680000a210783b */ /* 0x000e620000004200 */
[----:B------:R-:W-:-:S02]  /*6390*/  FFMA.FTZ R4, R74, c[0x0][0x23c], -R25 ;  /* 0x00008f004a047a23 */ /* 0x000fc40000010819 */
[--C-:B------:R-:W-:Y:S02]  /*63a0*/  FFMA.FTZ R50, R53, c[0x0][0x23c], -R34.reuse ;  /* 0x00008f0035327a23 */ /* 0x100fe40000010822 */
        /* <DEDUP_REMOVED lines=43> */
[--C-:B------:R-:W-:Y:S01]  /*6660*/  FFMA.FTZ R65, R22, c[0x0][0x23c], -R25.reuse ;  /* 0x00008f0016417a23 */ /* 0x100fe20000010819 */
[----:B------:R-:W-:Y:S01]  /*6670*/  MUFU.EX2 R40, R40 ;  /* 0x0000002800287308 */ /* 0x000fe20000000800 */
[----:B------:R-:W-:Y:S02]  /*6680*/  FFMA.FTZ R56, R20, c[0x0][0x23c], -R25 ;  /* 0x00008f0014387a23 */ /* 0x000fe40000010819 */
[----:B------:R-:W-:Y:S01]  /*6690*/  LDSM.16.MT88.4 R20, [R160+0x8800] ;  /* 0x00880000a014783b */ /* 0x000fe20000004200 */
[----:B------:R-:W-:Y:S02]  /*66a0*/  FADD.FTZ R61, R62, R61 ;  /* 0x0000003d3e3d7221 */ /* 0x000fe40000010000 */
[----:B------:R-:W-:Y:S01]  /*66b0*/  HMMA.16816.F32.BF16 R80, R68, R76, RZ ;  /* 0x0000004c4450723c */ /* 0x000fe200000418ff */
[----:B------:R-:W-:Y:S01]  /*66c0*/  FADD.FTZ R63, R66, R63 ;  /* 0x0000003f423f7221 */ /* 0x000fe20000010000 */
[----:B------:R-:W5:Y:S01]  /*66d0*/  MUFU.EX2 R33, R33 ;  /* 0x0000002100217308 */ /* 0x000f620000000800 */
[----:B------:R-:W-:-:S02]  /*66e0*/  FADD.FTZ R66, R60, R61 ;  /* 0x0000003d3c427221 */ /* 0x000fc40000010000 */
        /* <DEDUP_REMOVED lines=12> */
[----:B------:R-:W-:Y:S02]  /*67b0*/  FADD.FTZ R64, R64, R63 ;  /* 0x0000003f40407221 */ /* 0x000fe40000010000 */
[----:B------:R-:W-:Y:S01]  /*67c0*/  FFMA.FTZ R189, R29, c[0x0][0x23c], -R34 ;  /* 0x00008f001dbd7a23 */ /* 0x000fe20000010822 */
[C---:B--2---:R-:W-:Y:S01]  /*67d0*/  HMMA.16816.F32.BF16 R72, R68.reuse, R8, RZ ;  /* 0x000000084448723c */ /* 0x044fe200000418ff */
[----:B------:R-:W-:Y:S01]  /*67e0*/  FADD.FTZ R41, R41, R64 ;  /* 0x0000004029297221 */ /* 0x000fe20000010000 */
[----:B------:R-:W-:Y:S01]  /*67f0*/  MUFU.EX2 R57, R57 ;  /* 0x0000003900397308 */ /* 0x000fe20000000800 */
[--C-:B------:R-:W-:Y:S02]  /*6800*/  FFMA.FTZ R30, R30, c[0x0][0x23c], -R25.reuse ;  /* 0x00008f001e1e7a23 */ /* 0x100fe40000010819 */
[----:B------:R-:W-:Y:S02]  /*6810*/  FFMA.FTZ R26, R26, c[0x0][0x23c], -R25 ;  /* 0x00008f001a1a7a23 */ /* 0x000fe40000010819 */
[----:B----4-:R-:W-:Y:S01]  /*6820*/  F2FP.BF16.PACK_AB R8, R37, R38 ;  /* 0x000000262508723e */ /* 0x010fe200000010ff */
[----:B------:R-:W-:Y:S01]  /*6830*/  HMMA.16816.F32.BF16 R68, R68, R10, RZ ;  /* 0x0000000a4444723c */ /* 0x000fe200000418ff */
[----:B-----5:R-:W-:Y:S01]  /*6840*/  F2FP.BF16.PACK_AB R9, R33, R40 ;  /* 0x000000282109723e */ /* 0x020fe200000010ff */
[----:B------:R-:W2:Y:S05]  /*6850*/  MUFU.EX2 R54, R54 ;  /* 0x0000003600367308 */ /* 0x000eaa0000000800 */
[----:B------:R-:W-:-:S02]  /*6860*/  F2FP.BF16.PACK_AB R10, R5, R6 ;  /* 0x00000006050a723e */ /* 0x000fc400000010ff */
[----:B-1----:R-:W-:Y:S01]  /*6870*/  F2FP.BF16.PACK_AB R11, R4, R27 ;  /* 0x0000001b040b723e */ /* 0x002fe200000010ff */
[----:B------:R-:W-:Y:S06]  /*6880*/  MUFU.EX2 R55, R55 ;  /* 0x0000003700377308 */ /* 0x000fec0000000800 */
[C---:B---3--:R-:W-:Y:S02]  /*6890*/  HMMA.16816.F32.BF16 R88, R8.reuse, R12, R88 ;  /* 0x0000000c0858723c */ /* 0x048fe40000041858 */
[----:B------:R-:W-:Y:S06]  /*68a0*/  MUFU.EX2 R50, R50 ;  /* 0x0000003200327308 */ /* 0x000fec0000000800 */
[C---:B------:R-:W-:Y:S01]  /*68b0*/  HMMA.16816.F32.BF16 R84, R8.reuse, R14, R84 ;  /* 0x0000000e0854723c */ /* 0x040fe20000041854 */
[----:B------:R-:W1:Y:S01]  /*68c0*/  LDSM.16.MT88.4 R12, [R158+0x6800] ;  /* 0x006800009e0c783b */ /* 0x000e620000004200 */
        /* <DEDUP_REMOVED lines=8> */
[C---:B-1----:R-:W-:Y:S07]  /*6950*/  HMMA.16816.F32.BF16 R72, R8.reuse, R12, R72 ;  /* 0x0000000c0848723c */ /* 0x042fee0000041848 */
[----:B------:R-:W1:Y:S01]  /*6960*/  MUFU.EX2 R108, R108 ;  /* 0x0000006c006c7308 */ /* 0x000e620000000800 */
[C---:B------:R-:W-:Y:S01]  /*6970*/  HMMA.16816.F32.BF16 R68, R8.reuse, R14, R68 ;  /* 0x0000000e0844723c */ /* 0x040fe20000041844 */
[----:B------:R-:W1:Y:S06]  /*6980*/  LDSM.16.MT88.4 R12, [R160+0x7000] ;  /* 0x00700000a00c783b */ /* 0x000e6c0000004200 */
[----:B------:R-:W-:Y:S01]  /*6990*/  MUFU.EX2 R107, R107 ;  /* 0x0000006b006b7308 */ /* 0x000fe20000000800 */
[C---:B----4-:R-:W-:Y:S07]  /*69a0*/  HMMA.16816.F32.BF16 R80, R8.reuse, R16, R80 ;  /* 0x000000100850723c */ /* 0x050fee0000041850 */
[----:B------:R-:W-:Y:S01]  /*69b0*/  MUFU.EX2 R104, R104 ;  /* 0x0000006800687308 */ /* 0x000fe20000000800 */
[----:B------:R-:W-:Y:S01]  /*69c0*/  HMMA.16816.F32.BF16 R76, R8, R18, R76 ;  /* 0x00000012084c723c */ /* 0x000fe2000004184c */
[----:B------:R-:W4:Y:S06]  /*69d0*/  LDSM.16.MT88.4 R16, [R162+0x7000] ;  /* 0x00700000a210783b */ /* 0x000f2c0000004200 */
[----:B------:R-:W-:Y:S01]  /*69e0*/  MUFU.EX2 R110, R110 ;  /* 0x0000006e006e7308 */ /* 0x000fe20000000800 */
[----:B--2---:R-:W-:-:S02]  /*69f0*/  F2FP.BF16.PACK_AB R8, R54, R57 ;  /* 0x000000393608723e */ /* 0x004fc400000010ff */
[----:B---3--:R-:W-:-:S05]  /*6a00*/  F2FP.BF16.PACK_AB R9, R52, R53 ;  /* 0x000000353409723e */ /* 0x008fca00000010ff */
[----:B------:R-:W2:Y:S01]  /*6a10*/  MUFU.EX2 R105, R105 ;  /* 0x0000006900697308 */ /* 0x000ea20000000800 */
[----:B------:R-:W-:Y:S02]  /*6a20*/  F2FP.BF16.PACK_AB R10, R50, R55 ;  /* 0x00000037320a723e */ /* 0x000fe400000010ff */
[----:B-----5:R-:W-:-:S05]  /*6a30*/  F2FP.BF16.PACK_AB R11, R48, R51 ;  /* 0x00000033300b723e */ /* 0x020fca00000010ff */
[----:B------:R-:W-:Y:S02]  /*6a40*/  MUFU.EX2 R106, R106 ;  /* 0x0000006a006a7308 */ /* 0x000fe40000000800 */
[C---:B-1----:R-:W-:Y:S06]  /*6a50*/  HMMA.16816.F32.BF16 R88, R8.reuse, R12, R88 ;  /* 0x0000000c0858723c */ /* 0x042fec0000041858 */
[----:B------:R-:W1:Y:S02]  /*6a60*/  MUFU.EX2 R59, R59 ;  /* 0x0000003b003b7308 */ /* 0x000e640000000800 */
[C---:B------:R-:W-:Y:S01]  /*6a70*/  HMMA.16816.F32.BF16 R84, R8.reuse, R14, R84 ;  /* 0x0000000e0854723c */ /* 0x040fe20000041854 */
[----:B------:R-:W3:Y:S05]  /*6a80*/  LDSM.16.MT88.4 R12, [R158+0x7000] ;  /* 0x007000009e0c783b */ /* 0x000eea0000004200 */
[----:B------:R-:W-:Y:S02]  /*6a90*/  MUFU.EX2 R117, R117 ;  /* 0x0000007500757308 */ /* 0x000fe40000000800 */
[C---:B----4-:R-:W-:Y:S06]  /*6aa0*/  HMMA.16816.F32.BF16 R96, R8.reuse, R16, R96 ;  /* 0x000000100860723c */ /* 0x050fec0000041860 */
[----:B------:R-:W4:Y:S02]  /*6ab0*/  MUFU.EX2 R132, R132 ;  /* 0x0000008400847308 */ /* 0x000f240000000800 */
[C---:B------:R-:W-:Y:S01]  /*6ac0*/  HMMA.16816.F32.BF16 R92, R8.reuse, R18, R92 ;  /* 0x00000012085c723c */ /* 0x040fe2000004185c */
[----:B------:R-:W5:Y:S05]  /*6ad0*/  LDSM.16.MT88.4 R16, [R159+0x7000] ;  /* 0x007000009f10783b */ /* 0x000f6a0000004200 */
        /* <DEDUP_REMOVED lines=14> */
[----:B--2---:R-:W-:-:S05]  /*6bc0*/  F2FP.BF16.PACK_AB R9, R105, R110 ;  /* 0x0000006e6909723e */ /* 0x004fca00000010ff */
[----:B------:R-:W2:Y:S01]  /*6bd0*/  MUFU.EX2 R127, R127 ;  /* 0x0000007f007f7308 */ /* 0x000ea20000000800 */
[----:B------:R-:W-:Y:S02]  /*6be0*/  F2FP.BF16.PACK_AB R10, R104, R107 ;  /* 0x0000006b680a723e */ /* 0x000fe400000010ff */
[----:B-1----:R-:W-:-:S05]  /*6bf0*/  F2FP.BF16.PACK_AB R11, R59, R106 ;  /* 0x0000006a3b0b723e */ /* 0x002fca00000010ff */
[----:B------:R-:W-:Y:S02]  /*6c00*/  MUFU.EX2 R67, R67 ;  /* 0x0000004300437308 */ /* 0x000fe40000000800 */
[C---:B---3--:R-:W-:Y:S06]  /*6c10*/  HMMA.16816.F32.BF16 R88, R8.reuse, R12, R88 ;  /* 0x0000000c0858723c */ /* 0x048fec0000041858 */
[----:B------:R-:W-:Y:S02]  /*6c20*/  MUFU.EX2 R124, R124 ;  /* 0x0000007c007c7308 */ /* 0x000fe40000000800 */
[C---:B------:R-:W-:Y:S01]  /*6c30*/  HMMA.16816.F32.BF16 R84, R8.reuse, R14, R84 ;  /* 0x0000000e0854723c */ /* 0x040fe20000041854 */
[----:B------:R-:W1:Y:S05]  /*6c40*/  LDSM.16.MT88.4 R12, [R158+0x7800] ;  /* 0x007800009e0c783b */ /* 0x000e6a0000004200 */
[----:B------:R-:W-:Y:S02]  /*6c50*/  MUFU.EX2 R129, R129 ;  /* 0x0000008100817308 */ /* 0x000fe40000000800 */
[C---:B----4-:R-:W-:Y:S06]  /*6c60*/  HMMA.16816.F32.BF16 R96, R8.reuse, R16, R96 ;  /* 0x000000100860723c */ /* 0x050fec0000041860 */
[----:B------:R-:W3:Y:S02]  /*6c70*/  MUFU.EX2 R58, R58 ;  /* 0x0000003a003a7308 */ /* 0x000ee40000000800 */
[C---:B------:R-:W-:Y:S01]  /*6c80*/  HMMA.16816.F32.BF16 R92, R8.reuse, R18, R92 ;  /* 0x00000012085c723c */ /* 0x040fe2000004185c */
[----:B------:R-:W4:Y:S05]  /*6c90*/  LDSM.16.MT88.4 R16, [R159+0x7800] ;  /* 0x007800009f10783b */ /* 0x000f2a0000004200 */
[----:B------:R-:W-:Y:S08]  /*6ca0*/  MUFU.EX2 R65, R65 ;  /* 0x0000004100417308 */ /* 0x000ff00000000800 */
[----:B------:R-:W2:Y:S08]  /*6cb0*/  MUFU.EX2 R56, R56 ;  /* 0x0000003800387308 */ /* 0x000eb00000000800 */
[----:B------:R-:W-:Y:S01]  /*6cc0*/  MUFU.EX2 R49, R49 ;  /* 0x0000003100317308 */ /* 0x000fe20000000800 */
[C---:B-1----:R-:W-:Y:S07]  /*6cd0*/  HMMA.16816.F32.BF16 R72, R8.reuse, R12, R72 ;  /* 0x0000000c0848723c */ /* 0x042fee0000041848 */
[----:B------:R-:W-:Y:S01]  /*6ce0*/  MUFU.EX2 R62, R62 ;  /* 0x0000003e003e7308 */ /* 0x000fe20000000800 */
        /* <DEDUP_REMOVED lines=11> */
[----:B------:R-:W-:Y:S02]  /*6da0*/  F2FP.BF16.PACK_AB R10, R130, R111 ;  /* 0x0000006f820a723e */ /* 0x000fe400000010ff */
[----:B-----5:R-:W-:-:S05]  /*6db0*/  F2FP.BF16.PACK_AB R11, R116, R119 ;  /* 0x00000077740b723e */ /* 0x020fca00000010ff */
        /* <DEDUP_REMOVED lines=17> */
[----:B---3--:R-:W-:Y:S02]  /*6ed0*/  F2FP.BF16.PACK_AB R9, R58, R129 ;  /* 0x000000813a09723e */ /* 0x008fe400000010ff */
[----:B------:R-:W-:Y:S02]  /*6ee0*/  F2FP.BF16.PACK_AB R10, R124, R67 ;  /* 0x000000437c0a723e */ /* 0x000fe400000010ff */
[----:B------:R-:W-:-:S07]  /*6ef0*/  F2FP.BF16.PACK_AB R11, R56, R65 ;  /* 0x00000041380b723e */ /* 0x000fce00000010ff */
[C---:B------:R-:W-:Y:S08]  /*6f00*/  HMMA.16816.F32.BF16 R88, R8.reuse, R20, R88 ;  /* 0x000000140858723c */ /* 0x040ff00000041858 */
        /* <DEDUP_REMOVED lines=12> */
[----:B----4-:R-:W-:Y:S01]  /*6fd0*/  F2FP.BF16.PACK_AB R10, R60, R45 ;  /* 0x0000002d3c0a723e */ /* 0x010fe200000010ff */
[----:B------:R-:W3:Y:S02]  /*6fe0*/  MUFU.EX2 R39, R42 ;  /* 0x0000002a00277308 */ /* 0x000ee40000000800 */
[----:B------:R-:W-:-:S02]  /*6ff0*/  FADD.FTZ R8, R38, R9 ;  /* 0x0000000926087221 */ /* 0x000fc40000010000 */
[----:B------:R-:W-:Y:S02]  /*7000*/  FADD.FTZ R38, R40, R41 ;  /* 0x0000002928267221 */ /* 0x000fe40000010000 */
[----:B------:R-:W-:Y:S01]  /*7010*/  FADD.FTZ R9, R37, R8 ;  /* 0x0000000825097221 */ /* 0x000fe20000010000 */
[----:B------:R-:W-:Y:S01]  /*7020*/  F2FP.BF16.PACK_AB R8, R62, R49 ;  /* 0x000000313e08723e */ /* 0x000fe200000010ff */
[--C-:B------:R-:W-:Y:S02]  /*7030*/  FFMA.FTZ R40, R35, c[0x0][0x23c], -R34.reuse ;  /* 0x00008f0023287a23 */ /* 0x100fe40000010822 */
[--C-:B------:R-:W-:Y:S02]  /*7040*/  FFMA.FTZ R37, R32, c[0x0][0x23c], -R34.reuse ;  /* 0x00008f0020257a23 */ /* 0x100fe40000010822 */
[----:B------:R-:W-:Y:S01]  /*7050*/  FFMA.FTZ R35, R31, c[0x0][0x23c], -R34 ;  /* 0x00008f001f237a23 */ /* 0x000fe20000010822 */
[----:B------:R-:W-:Y:S01]  /*7060*/  MUFU.EX2 R32, R40 ;  /* 0x0000002800207308 */ /* 0x000fe20000000800 */
[----:B------:R-:W-:Y:S01]  /*7070*/  FADD.FTZ R34, R6, R9 ;  /* 0x0000000906227221 */ /* 0x000fe20000010000 */
[----:B------:R-:W-:Y:S01]  /*7080*/  F2FP.BF16.PACK_AB R9, R44, R43 ;  /* 0x0000002b2c09723e */ /* 0x000fe200000010ff */
[----:B------:R-:W-:Y:S01]  /*7090*/  FADD.FTZ R38, R33, R38 ;  /* 0x0000002621267221 */ /* 0x000fe20000010000 */
[----:B---3--:R-:W-:Y:S01]  /*70a0*/  F2FP.BF16.PACK_AB R11, R36, R39 ;  /* 0x00000027240b723e */ /* 0x008fe200000010ff */
[----:B------:R-:W-:-:S02]  /*70b0*/  FADD.FTZ R34, R5, R34 ;  /* 0x0000002205227221 */ /* 0x000fc40000010000 */
[----:B------:R-:W-:Y:S01]  /*70c0*/  FADD.FTZ R27, R27, R38 ;  /* 0x000000261b1b7221 */ /* 0x000fe20000010000 */
[----:B------:R-:W3:Y:S01]  /*70d0*/  MUFU.EX2 R29, R37 ;  /* 0x00000025001d7308 */ /* 0x000ee20000000800 */
[----:B------:R-:W-:Y:S02]  /*70e0*/  FADD.FTZ R57, R57, R34 ;  /* 0x0000002239397221 */ /* 0x000fe40000010000 */
[C---:B--2---:R-:W-:Y:S01]  /*70f0*/  HMMA.16816.F32.BF16 R96, R8.reuse, R16, R96 ;  /* 0x000000100860723c */ /* 0x044fe20000041860 */
[----:B------:R-:W-:Y:S02]  /*7100*/  FADD.FTZ R4, R4, R27 ;  /* 0x0000001b04047221 */ /* 0x000fe40000010000 */
[--C-:B------:R-:W-:Y:S02]  /*7110*/  FFMA.FTZ R31, R28, c[0x0][0x23c], -R25.reuse ;  /* 0x00008f001c1f7a23 */ /* 0x100fe40000010819 */
[----:B------:R-:W-:Y:S01]  /*7120*/  FADD.FTZ R53, R53, R4 ;  /* 0x0000000435357221 */ /* 0x000fe20000010000 */
[----:B------:R-:W-:Y:S01]  /*7130*/  MUFU.EX2 R6, R35 ;  /* 0x0000002300067308 */ /* 0x000fe20000000800 */
[----:B------:R-:W-:Y:S01]  /*7140*/  FFMA.FTZ R5, R24, c[0x0][0x23c], -R25 ;  /* 0x00008f0018057a23 */ /* 0x000fe20000010819 */
[----:B------:R-:W-:Y:S01]  /*7150*/  HMMA.16816.F32.BF16 R92, R8, R18, R92 ;  /* 0x00000012085c723c */ /* 0x000fe2000004185c */
[----:B------:R-:W2:Y:S01]  /*7160*/  LDSM.16.MT88.4 R16, [R158+0x9000] ;  /* 0x009000009e10783b */ /* 0x000ea20000004200 */
[----:B------:R-:W-:-:S02]  /*7170*/  FADD.FTZ R54, R54, R57 ;  /* 0x0000003936367221 */ /* 0x000fc40000010000 */
[----:B------:R-:W-:Y:S02]  /*7180*/  FADD.FTZ R52, R52, R53 ;  /* 0x0000003534347221 */ /* 0x000fe40000010000 */
[----:B------:R-:W4:Y:S01]  /*7190*/  MUFU.EX2 R31, R31 ;  /* 0x0000001f001f7308 */ /* 0x000f220000000800 */
        /* <DEDUP_REMOVED lines=11> */
[----:B------:R-:W-:Y:S02]  /*7250*/  FADD.FTZ R105, R105, R110 ;  /* 0x0000006e69697221 */ /* 0x000fe40000010000 */
[C---:B------:R-:W-:Y:S01]  /*7260*/  HMMA.16816.F32.BF16 R80, R8.reuse, R20, R80 ;  /* 0x000000140850723c */ /* 0x040fe20000041850 */
[----:B------:R-:W-:Y:S02]  /*7270*/  FADD.FTZ R107, R107, R108 ;  /* 0x0000006c6b6b7221 */ /* 0x000fe40000010000 */
[----:B------:R-:W-:Y:S02]  /*7280*/  FADD.FTZ R106, R106, R105 ;  /* 0x000000696a6a7221 */ /* 0x000fe40000010000 */
[----:B------:R-:W-:Y:S02]  /*7290*/  FADD.FTZ R104, R104, R107 ;  /* 0x0000006b68687221 */ /* 0x000fe40000010000 */
[----:B------:R-:W-:Y:S01]  /*72a0*/  FADD.FTZ R106, R59, R106 ;  /* 0x0000006a3b6a7221 */ /* 0x000fe20000010000 */
[----:B------:R-:W-:Y:S01]  /*72b0*/  HMMA.16816.F32.BF16 R76, R8, R22, R76 ;  /* 0x00000016084c723c */ /* 0x000fe2000004184c */
[----:B------:R-:W5:Y:S01]  /*72c0*/  LDSM.16.MT88.4 R20, [R160+0x9800] ;  /* 0x00980000a014783b */ /* 0x000f620000004200 */
[----:B------:R-:W-:-:S02]  /*72d0*/  FADD.FTZ R117, R117, R104 ;  /* 0x0000006875757221 */ /* 0x000fc40000010000 */
[----:B------:R-:W-:Y:S02]  /*72e0*/  FADD.FTZ R125, R125, R106 ;  /* 0x0000006a7d7d7221 */ /* 0x000fe40000010000 */
[----:B------:R-:W-:Y:S02]  /*72f0*/  FADD.FTZ R132, R132, R117 ;  /* 0x0000007584847221 */ /* 0x000fe40000010000 */
[----:B------:R-:W-:Y:S01]  /*7300*/  FADD.FTZ R118, R118, R125 ;  /* 0x0000007d76767221 */ /* 0x000fe20000010000 */
[----:B--2---:R-:W-:Y:S03]  /*7310*/  HMMA.16816.F32.BF16 R72, R8, R16, R72 ;  /* 0x000000100848723c */ /* 0x004fe60000041848 */
[----:B------:R-:W-:-:S04]  /*7320*/  FADD.FTZ R119, R119, R118 ;  /* 0x0000007677777221 */ /* 0x000fc80000010000 */
[----:B------:R-:W-:Y:S01]  /*7330*/  FADD.FTZ R116, R116, R119 ;  /* 0x0000007774747221 */ /* 0x000fe20000010000 */
[----:B------:R-:W-:Y:S01]  /*7340*/  HMMA.16816.F32.BF16 R68, R8, R18, R68 ;  /* 0x000000120844723c */ /* 0x000fe20000041844 */
[----:B------:R-:W2:Y:S02]  /*7350*/  LDSM.16.MT88.4 R16, [R159+0x9800] ;  /* 0x009800009f10783b */ /* 0x000ea40000004200 */
[----:B------:R-:W-:-:S04]  /*7360*/  FADD.FTZ R129, R129, R116 ;  /* 0x0000007481817221 */ /* 0x000fc80000010000 */
[----:B---3--:R-:W-:Y:S01]  /*7370*/  F2FP.BF16.PACK_AB R8, R29, R32 ;  /* 0x000000201d08723e */ /* 0x008fe200000010ff */
[----:B------:R-:W-:Y:S01]  /*7380*/  FADD.FTZ R58, R58, R129 ;  /* 0x000000813a3a7221 */ /* 0x000fe20000010000 */
[----:B----4-:R-:W-:Y:S02]  /*7390*/  F2FP.BF16.PACK_AB R9, R31, R30 ;  /* 0x0000001e1f09723e */ /* 0x010fe400000010ff */
[----:B------:R-:W-:Y:S01]  /*73a0*/  F2FP.BF16.PACK_AB R10, R189, R6 ;  /* 0x00000006bd0a723e */ /* 0x000fe200000010ff */
[----:B------:R-:W-:Y:S01]  /*73b0*/  FADD.FTZ R65, R65, R58 ;  /* 0x0000003a41417221 */ /* 0x000fe20000010000 */
[----:B-1----:R-:W-:-:S03]  /*73c0*/  F2FP.BF16.PACK_AB R11, R5, R26 ;  /* 0x0000001a050b723e */ /* 0x002fc600000010ff */
[----:B------:R-:W-:-:S04]  /*73d0*/  FADD.FTZ R56, R56, R65 ;  /* 0x0000004138387221 */ /* 0x000fc80000010000 */
[----:B-----5:R-:W-:Y:S01]  /*73e0*/  HMMA.16816.F32.BF16 R96, R8, R12, R96 ;  /* 0x0000000c0860723c */ /* 0x020fe20000041860 */
        /* <DEDUP_REMOVED lines=93> */
.L_x_7259:
[----:B------:R-:W-:-:S04]  /*79c0*/  LEA R4, -R7, RZ, 0x7 ;  /* 0x000000ff07047211 */ /* 0x000fc800078e39ff */
[----:B------:R-:W-:Y:S02]  /*79d0*/  SHF.R.S32.HI R5, RZ, 0x1f, R4 ;  /* 0x0000001fff057819 */ /* 0x000fe40000011404 */
.L_x_7260:
[----:B------:R-:W-:Y:S02]  /*79e0*/  ISETP.GE.AND P1, PT, R178, c[0x0][0x220], PT ;  /* 0x00008800b2007a0c */ /* 0x000fe40003f26270 */
[----:B------:R-:W-:-:S04]  /*79f0*/  LEA R192, P6, R4, R192, 0x1 ;  /* 0x000000c004c07211 */ /* 0x000fc800078c08ff */
[----:B------:R-:W-:-:S07]  /*7a00*/  LEA.HI.X R191, R4, R191, R5, 0x1, P6 ;  /* 0x000000bf04bf7211 */ /* 0x000fce00030f0c05 */
        /* <DEDUP_REMOVED lines=176> */
[----:B------:R-:W1:Y:S01]  /*8510*/  LDSM.16.M88.4 R104, [R102] ;  /* 0x000000006668783b */ /* 0x000e620000000200 */
[----:B------:R-:W-:-:S02]  /*8520*/  FMUL.FTZ R38, R38, c[0x0][0x2ec] ;  /* 0x0000bb0026267a20 */ /* 0x000fc40000410000 */
[----:B------:R-:W-:Y:S01]  /*8530*/  FMUL.FTZ R36, R36, c[0x0][0x2ec] ;  /* 0x0000bb0024247a20 */ /* 0x000fe20000410000 */
[----:B------:R-:W3:Y:S01]  /*8540*/  LDSM.16.M88.4 R108, [R102+0x1800] ;  /* 0x00180000666c783b */ /* 0x000ee20000000200 */
[----:B------:R-:W-:Y:S01]  /*8550*/  MUFU.TANH R145, R38 ;  /* 0x0000002600917308 */ /* 0x000fe20000002400 */
[----:B------:R-:W-:Y:S02]  /*8560*/  FMUL.FTZ R33, R33, c[0x0][0x2ec] ;  /* 0x0000bb0021217a20 */ /* 0x000fe40000410000 */
[----:B------:R-:W-:Y:S02]  /*8570*/  FMUL.FTZ R32, R32, c[0x0][0x2ec] ;  /* 0x0000bb0020207a20 */ /* 0x000fe40000410000 */
[----:B------:R-:W-:-:S03]  /*8580*/  FMUL.FTZ R34, R34, c[0x0][0x2ec] ;  /* 0x0000bb0022227a20 */ /* 0x000fc60000410000 */
[----:B------:R-:W-:Y:S08]  /*8590*/  MUFU.TANH R125, R36 ;  /* 0x00000024007d7308 */ /* 0x000ff00000002400 */
[----:B------:R-:W-:Y:S01]  /*85a0*/  MUFU.TANH R143, R34 ;  /* 0x00000022008f7308 */ /* 0x000fe20000002400 */
[C---:B--2---:R-:W-:Y:S08]  /*85b0*/  HMMA.16816.F32.BF16 R4, R112.reuse, R116, R4 ;  /* 0x000000747004723c */ /* 0x044ff00000041804 */
[C---:B------:R-:W-:Y:S01]  /*85c0*/  HMMA.16816.F32.BF16 R64, R112.reuse, R118, R64 ;  /* 0x000000767040723c */ /* 0x040fe20000041840 */
[----:B------:R-:W-:Y:S07]  /*85d0*/  MUFU.TANH R119, R32 ;  /* 0x0000002000777308 */ /* 0x000fee0000002400 */
[C---:B-1----:R-:W-:Y:S08]  /*85e0*/  HMMA.16816.F32.BF16 R44, R112.reuse, R104, R44 ;  /* 0x00000068702c723c */ /* 0x042ff0000004182c */
[----:B------:R-:W-:Y:S01]  /*85f0*/  FMUL.FTZ R5, R5, c[0x0][0x2ec] ;  /* 0x0000bb0005057a20 */ /* 0x000fe20000410000 */
[----:B------:R-:W-:Y:S01]  /*8600*/  HMMA.16816.F32.BF16 R40, R112, R106, R40 ;  /* 0x0000006a7028723c */ /* 0x000fe20000041828 */
[----:B------:R-:W1:Y:S01]  /*8610*/  LDSM.16.M88.4 R104, [R102+0x1000] ;  /* 0x001000006668783b */ /* 0x000e620000000200 */
[----:B------:R-:W-:-:S03]  /*8620*/  FMUL.FTZ R7, R7, c[0x0][0x2ec] ;  /* 0x0000bb0007077a20 */ /* 0x000fc60000410000 */
[----:B------:R-:W-:Y:S02]  /*8630*/  MUFU.TANH R5, R5 ;  /* 0x0000000500057308 */ /* 0x000fe40000002400 */
[----:B------:R-:W-:Y:S01]  /*8640*/  FMUL.FTZ R66, R66, c[0x0][0x2ec] ;  /* 0x0000bb0042427a20 */ /* 0x000fe20000410000 */
[C---:B---3--:R-:W-:Y:S01]  /*8650*/  HMMA.16816.F32.BF16 R20, R112.reuse, R108, R20 ;  /* 0x0000006c7014723c */ /* 0x048fe20000041814 */
[----:B------:R-:W-:Y:S02]  /*8660*/  FMUL.FTZ R65, R65, c[0x0][0x2ec] ;  /* 0x0000bb0041417a20 */ /* 0x000fe40000410000 */
[----:B------:R-:W-:Y:S02]  /*8670*/  FMUL.FTZ R67, R67, c[0x0][0x2ec] ;  /* 0x0000bb0043437a20 */ /* 0x000fe40000410000 */
[----:B------:R-:W-:Y:S01]  /*8680*/  MUFU.TANH R7, R7 ;  /* 0x0000000700077308 */ /* 0x000fe20000002400 */
[----:B------:R-:W-:Y:S02]  /*8690*/  FMUL.FTZ R64, R64, c[0x0][0x2ec] ;  /* 0x0000bb0040407a20 */ /* 0x000fe40000410000 */
[----:B------:R-:W-:Y:S01]  /*86a0*/  HMMA.16816.F32.BF16 R16, R112, R110, R16 ;  /* 0x0000006e7010723c */ /* 0x000fe20000041810 */
[----:B------:R-:W2:Y:S01]  /*86b0*/  LDSM.16.M88.4 R108, [R102+0x3000] ;  /* 0x00300000666c783b */ /* 0x000ea20000000200 */
[----:B------:R-:W-:-:S02]  /*86c0*/  FMUL.FTZ R127, R46, c[0x0][0x2ec] ;  /* 0x0000bb002e7f7a20 */ /* 0x000fc40000410000 */
[----:B------:R-:W-:-:S04]  /*86d0*/  FMUL.FTZ R46, R47, c[0x0][0x2ec] ;  /* 0x0000bb002f2e7a20 */ /* 0x000fc80000410000 */
[----:B------:R-:W-:Y:S01]  /*86e0*/  FMUL.FTZ R42, R42, c[0x0][0x2ec] ;  /* 0x0000bb002a2a7a20 */ /* 0x000fe20000410000 */
[----:B------:R-:W-:Y:S01]  /*86f0*/  MUFU.TANH R127, R127 ;  /* 0x0000007f007f7308 */ /* 0x000fe20000002400 */
[----:B------:R-:W-:Y:S02]  /*8700*/  FMUL.FTZ R40, R40, c[0x0][0x2ec] ;  /* 0x0000bb0028287a20 */ /* 0x000fe40000410000 */
[----:B------:R-:W-:-:S04]  /*8710*/  FMUL.FTZ R41, R41, c[0x0][0x2ec] ;  /* 0x0000bb0029297a20 */ /* 0x000fc80000410000 */
[----:B------:R-:W-:Y:S01]  /*8720*/  FMUL.FTZ R20, R20, c[0x0][0x2ec] ;  /* 0x0000bb0014147a20 */ /* 0x000fe20000410000 */
[----:B------:R-:W-:Y:S01]  /*8730*/  MUFU.TANH R147, R42 ;  /* 0x0000002a00937308 */ /* 0x000fe20000002400 */
[----:B------:R-:W-:Y:S02]  /*8740*/  FMUL.FTZ R21, R21, c[0x0][0x2ec] ;  /* 0x0000bb0015157a20 */ /* 0x000fe40000410000 */
[----:B------:R-:W-:-:S04]  /*8750*/  FMUL.FTZ R22, R22, c[0x0][0x2ec] ;  /* 0x0000bb0016167a20 */ /* 0x000fc80000410000 */
[----:B------:R-:W-:Y:S01]  /*8760*/  FMUL.FTZ R137, R18, c[0x0][0x2ec] ;  /* 0x0000bb0012897a20 */ /* 0x000fe20000410000 */
[----:B-1----:R-:W-:Y:S01]  /*8770*/  HMMA.16816.F32.BF16 R28, R112, R104, R28 ;  /* 0x00000068701c723c */ /* 0x002fe2000004181c */
[----:B------:R-:W-:Y:S01]  /*8780*/  MUFU.TANH R46, R46 ;  /* 0x0000002e002e7308 */ /* 0x000fe20000002400 */
[----:B------:R-:W-:Y:S02]  /*8790*/  FMUL.FTZ R17, R17, c[0x0][0x2ec] ;  /* 0x0000bb0011117a20 */ /* 0x000fe40000410000 */
[----:B------:R-:W-:-:S04]  /*87a0*/  FMUL.FTZ R16, R16, c[0x0][0x2ec] ;  /* 0x0000bb0010107a20 */ /* 0x000fc80000410000 */
[C---:B------:R-:W-:Y:S01]  /*87b0*/  HMMA.16816.F32.BF16 R24, R112.reuse, R106, R24 ;  /* 0x0000006a7018723c */ /* 0x040fe20000041818 */
[----:B------:R-:W1:Y:S01]  /*87c0*/  LDSM.16.M88.4 R104, [R102+0x2000] ;  /* 0x002000006668783b */ /* 0x000e620000000200 */
[----:B------:R-:W-:Y:S06]  /*87d0*/  MUFU.TANH R129, R40 ;  /* 0x0000002800817308 */ /* 0x000fec0000002400 */
[C---:B--2---:R-:W-:Y:S02]  /*87e0*/  HMMA.16816.F32.BF16 R60, R112.reuse, R108, R60 ;  /* 0x0000006c703c723c */ /* 0x044fe4000004183c */
[----:B------:R2:W-:Y:S05]  /*87f0*/  MUFU.TANH R47, R41 ;  /* 0x00000029002f7308 */ /* 0x0005ea0000002400 */
[----:B------:R-:W-:Y:S01]  /*8800*/  IMAD.SHL.U32 R108, R176, 0x80, RZ ;  /* 0x00000080b06c7824 */ /* 0x000fe200078e00ff */
[----:B------:R-:W-:Y:S01]  /*8810*/  HMMA.16816.F32.BF16 R56, R112, R110, R56 ;  /* 0x0000006e7038723c */ /* 0x000fe20000041838 */
[----:B------:R-:W-:Y:S01]  /*8820*/  FMUL.FTZ R29, R29, c[0x0][0x2ec] ;  /* 0x0000bb001d1d7a20 */ /* 0x000fe20000410000 */
[----:B------:R3:W-:Y:S01]  /*8830*/  MUFU.TANH R109, R16 ;  /* 0x00000010006d7308 */ /* 0x0007e20000002400 */
[----:B------:R-:W-:Y:S01]  /*8840*/  FMUL.FTZ R30, R30, c[0x0][0x2ec] ;  /* 0x0000bb001e1e7a20 */ /* 0x000fe20000410000 */
[----:B------:R-:W-:Y:S01]  /*8850*/  LOP3.LUT R18, R108, 0x8, R175, 0xfe, !PT ;  /* 0x000000086c127812 */ /* 0x000fe200078efeaf */
[----:B------:R-:W-:-:S02]  /*8860*/  FMUL.FTZ R28, R28, c[0x0][0x2ec] ;  /* 0x0000bb001c1c7a20 */ /* 0x000fc40000410000 */
[----:B------:R-:W-:Y:S01]  /*8870*/  LOP3.LUT R110, R108, R175, RZ, 0xfc, !PT ;  /* 0x000000af6c6e7212 */ /* 0x000fe200078efcff */
[----:B------:R-:W-:Y:S01]  /*8880*/  FMUL.FTZ R111, R44, c[0x0][0x2ec] ;  /* 0x0000bb002c6f7a20 */ /* 0x000fe20000410000 */
[C---:B------:R-:W-:Y:S01]  /*8890*/  ISETP.GE.AND P5, PT, R18.reuse, R123, PT ;  /* 0x0000007b1200720c */ /* 0x040fe20003fa6270 */
[----:B------:R-:W-:Y:S01]  /*88a0*/  FMUL.FTZ R44, R45, c[0x0][0x2ec] ;  /* 0x0000bb002d2c7a20 */ /* 0x000fe20000410000 */
[----:B------:R-:W-:Y:S01]  /*88b0*/  ISETP.GE.AND P4, PT, R18, R122, PT ;  /* 0x0000007a1200720c */ /* 0x000fe20003f86270 */
[----:B------:R-:W-:Y:S01]  /*88c0*/  FMUL.FTZ R45, R43, c[0x0][0x2ec] ;  /* 0x0000bb002b2d7a20 */ /* 0x000fe20000410000 */
[----:B------:R-:W-:Y:S01]  /*88d0*/  MUFU.TANH R139, R22 ;  /* 0x00000016008b7308 */ /* 0x000fe20000002400 */
[----:B------:R-:W-:Y:S02]  /*88e0*/  FMUL.FTZ R25, R25, c[0x0][0x2ec] ;  /* 0x0000bb0019197a20 */ /* 0x000fe40000410000 */
[----:B--2---:R-:W-:Y:S01]  /*88f0*/  FMUL.FTZ R41, R39, c[0x0][0x2ec] ;  /* 0x0000bb0027297a20 */ /* 0x004fe20000410000 */
[----:B---3--:R-:W-:Y:S01]  /*8900*/  LOP3.LUT R16, R108, 0x10, R175, 0xfe, !PT ;  /* 0x000000106c107812 */ /* 0x008fe200078efeaf */
[----:B------:R-:W-:-:S03]  /*8910*/  FMUL.FTZ R24, R24, c[0x0][0x2ec] ;  /* 0x0000bb0018187a20 */ /* 0x000fc60000410000 */
[----:B------:R-:W-:Y:S01]  /*8920*/  MUFU.TANH R44, R44 ;  /* 0x0000002c002c7308 */ /* 0x000fe20000002400 */
[----:B------:R-:W-:Y:S01]  /*8930*/  ISETP.GE.AND P6, PT, R16, R123, PT ;  /* 0x0000007b1000720c */ /* 0x000fe20003fc6270 */
[----:B------:R-:W-:Y:S01]  /*8940*/  FMUL.FTZ R26, R26, c[0x0][0x2ec] ;  /* 0x0000bb001a1a7a20 */ /* 0x000fe20000410000 */
[----:B------:R-:W-:Y:S01]  /*8950*/  ISETP.GE.AND P3, PT, R16, R122, PT ;  /* 0x0000007a1000720c */ /* 0x000fe20003f66270 */
[C---:B-1----:R-:W-:Y:S01]  /*8960*/  HMMA.16816.F32.BF16 R12, R112.reuse, R104, R12 ;  /* 0x00000068700c723c */ /* 0x042fe2000004180c */
[----:B------:R-:W-:Y:S02]  /*8970*/  FMUL.FTZ R62, R62, c[0x0][0x2ec] ;  /* 0x0000bb003e3e7a20 */ /* 0x000fe40000410000 */
[----:B------:R-:W-:Y:S01]  /*8980*/  FMUL.FTZ R61, R61, c[0x0][0x2ec] ;  /* 0x0000bb003d3d7a20 */ /* 0x000fe20000410000 */
[----:B------:R1:W-:Y:S01]  /*8990*/  MUFU.TANH R39, R33 ;  /* 0x0000002100277308 */ /* 0x0003e20000002400 */
[----:B------:R-:W-:Y:S02]  /*89a0*/  FMUL.FTZ R63, R63, c[0x0][0x2ec] ;  /* 0x0000bb003f3f7a20 */ /* 0x000fe40000410000 */
[----:B------:R-:W-:Y:S01]  /*89b0*/  FMUL.FTZ R57, R57, c[0x0][0x2ec] ;  /* 0x0000bb0039397a20 */ /* 0x000fe20000410000 */
[----:B------:R-:W-:Y:S01]  /*89c0*/  HMMA.16816.F32.BF16 R8, R112, R106, R8 ;  /* 0x0000006a7008723c */ /* 0x000fe20000041808 */
[----:B------:R-:W2:Y:S01]  /*89d0*/  LDSM.16.M88.4 R104, [R102+0x3800] ;  /* 0x003800006668783b */ /* 0x000ea20000000200 */
[----:B------:R-:W-:Y:S01]  /*89e0*/  FMUL.FTZ R60, R60, c[0x0][0x2ec] ;  /* 0x0000bb003c3c7a20 */ /* 0x000fe20000410000 */
[----:B------:R-:W-:-:S04]  /*89f0*/  DEPBAR.LE SB0, 0x0 ;  /* 0x000080000000791a */ /* 0x000fc80000000000 */
[----:B------:R-:W-:Y:S01]  /*8a00*/  MUFU.TANH R45, R45 ;  /* 0x0000002d002d7308 */ /* 0x000fe20000002400 */
[----:B------:R-:W-:Y:S02]  /*8a10*/  FMUL.FTZ R56, R56, c[0x0][0x2ec] ;  /* 0x0000bb0038387a20 */ /* 0x000fe40000410000 */
[----:B------:R-:W-:Y:S02]  /*8a20*/  FMUL.FTZ R59, R59, c[0x0][0x2ec] ;  /* 0x0000bb003b3b7a20 */ /* 0x000fe40000410000 */
[----:B-1----:R-:W-:-:S03]  /*8a30*/  FMUL.FTZ R33, R31, c[0x0][0x2ec] ;  /* 0x0000bb001f217a20 */ /* 0x002fc60000410000 */
[----:B------:R1:W-:Y:S01]  /*8a40*/  MUFU.TANH R31, R25 ;  /* 0x00000019001f7308 */ /* 0x0003e20000002400 */
[----:B------:R-:W-:-:S07]  /*8a50*/  FMUL.FTZ R14, R14, c[0x0][0x2ec] ;  /* 0x0000bb000e0e7a20 */ /* 0x000fce0000410000 */
[----:B------:R-:W-:Y:S01]  /*8a60*/  MUFU.TANH R135, R14 ;  /* 0x0000000e00877308 */ /* 0x000fe20000002400 */
[----:B------:R-:W-:Y:S01]  /*8a70*/  FMUL.FTZ R133, R8, c[0x0][0x2ec] ;  /* 0x0000bb0008857a20 */ /* 0x000fe20000410000 */
[----:B------:R-:W-:Y:S01]  /*8a80*/  LOP3.LUT R8, R108, 0x18, R175, 0xfe, !PT ;  /* 0x000000186c087812 */ /* 0x000fe200078efeaf */
[----:B------:R-:W-:Y:S02]  /*8a90*/  FMUL.FTZ R11, R11, c[0x0][0x2ec] ;  /* 0x0000bb000b0b7a20 */ /* 0x000fe40000410000 */
[----:B-1----:R-:W-:-:S03]  /*8aa0*/  FMUL.FTZ R25, R23, c[0x0][0x2ec] ;  /* 0x0000bb0017197a20 */ /* 0x002fc60000410000 */
[----:B------:R1:W-:Y:S08]  /*8ab0*/  MUFU.TANH R43, R37 ;  /* 0x00000025002b7308 */ /* 0x0003f00000002400 */
[----:B------:R3:W-:Y:S01]  /*8ac0*/  MUFU.TANH R23, R17 ;  /* 0x0000001100177308 */ /* 0x0007e20000002400 */
[C---:B--2---:R-:W-:Y:S07]  /*8ad0*/  HMMA.16816.F32.BF16 R52, R112.reuse, R104, R52 ;  /* 0x000000687034723c */ /* 0x044fee0000041834 */
[----:B------:R-:W-:Y:S01]  /*8ae0*/  IADD3 R104, R110, 0x1, RZ ;  /* 0x000000016e687810 */ /* 0x000fe20007ffe0ff */
[----:B------:R-:W-:Y:S01]  /*8af0*/  HMMA.16816.F32.BF16 R48, R112, R106, R48 ;  /* 0x0000006a7030723c */ /* 0x000fe20000041830 */
[----:B------:R2:W-:Y:S01]  /*8b00*/  MUFU.TANH R113, R20 ;  /* 0x0000001400717308 */ /* 0x0005e20000002400 */
[----:B-1----:R-:W-:Y:S01]  /*8b10*/  FMUL.FTZ R37, R35, c[0x0][0x2ec] ;  /* 0x0000bb0023257a20 */ /* 0x002fe20000410000 */
[----:B------:R-:W-:-:S04]  /*8b20*/  ISETP.GE.AND P2, PT, R104, R123, PT ;  /* 0x0000007b6800720c */ /* 0x000fc80003f46270 */
[----:B------:R-:W-:Y:S02]  /*8b30*/  FMUL.FTZ R107, R12, c[0x0][0x2ec] ;  /* 0x0000bb000c6b7a20 */ /* 0x000fe40000410000 */
[----:B------:R-:W1:Y:S01]  /*8b40*/  I2F R105, R104 ;  /* 0x0000006800697306 */ /* 0x000e620000201400 */
[----:B---3--:R-:W-:-:S06]  /*8b50*/  FMUL.FTZ R17, R15, c[0x0][0x2ec] ;  /* 0x0000bb000f117a20 */ /* 0x008fcc0000410000 */
[----:B------:R-:W-:Y:S01]  /*8b60*/  FMUL.FTZ R52, R52, c[0x0][0x2ec] ;  /* 0x0000bb0034347a20 */ /* 0x000fe20000410000 */
[----:B------:R-:W3:Y:S01]  /*8b70*/  I2F R12, R18 ;  /* 0x00000012000c7306 */ /* 0x000ee20000201400 */
[----:B--2---:R-:W-:Y:S01]  /*8b80*/  IADD3 R20, R110, 0x9, RZ ;  /* 0x000000096e147810 */ /* 0x004fe20007ffe0ff */
[----:B------:R-:W-:Y:S02]  /*8b90*/  FMUL.FTZ R53, R53, c[0x0][0x2ec] ;  /* 0x0000bb0035357a20 */ /* 0x000fe40000410000 */
[----:B------:R-:W-:-:S03]  /*8ba0*/  FMUL.FTZ R55, R55, c[0x0][0x2ec] ;  /* 0x0000bb0037377a20 */ /* 0x000fc60000410000 */
[----:B------:R-:W-:Y:S01]  /*8bb0*/  FMUL.FTZ R50, R50, c[0x0][0x2ec] ;  /* 0x0000bb0032327a20 */ /* 0x000fe20000410000 */
[----:B------:R-:W2:Y:S01]  /*8bc0*/  I2F R18, R20 ;  /* 0x0000001400127306 */ /* 0x000ea20000201400 */
[CC--:B-1----:R-:W-:Y:S02]  /*8bd0*/  FFMA.FTZ R14, R0.reuse, R105.reuse, R44 ;  /* 0x00000069000e7223 */ /* 0x0c2fe4000001002c */
[----:B------:R-:W-:Y:S02]  /*8be0*/  FFMA.FTZ R15, R0, R105, R46 ;  /* 0x00000069000f7223 */ /* 0x000fe4000001002e */
[----:B------:R-:W-:Y:S01]  /*8bf0*/  FMUL.FTZ R105, R9, c[0x0][0x2ec] ;  /* 0x0000bb0009697a20 */ /* 0x000fe20000410000 */
[----:B------:R-:W-:Y:S01]  /*8c00*/  FSEL R14, R14, -INF , !P2 ;  /* 0xff8000000e0e7808 */ /* 0x000fe20005000000 */
[----:B------:R-:W-:Y:S01]  /*8c10*/  FMUL.FTZ R49, R49, c[0x0][0x2ec] ;  /* 0x0000bb0031317a20 */ /* 0x000fe20000410000 */
[----:B------:R1:W-:Y:S01]  /*8c20*/  MUFU.TANH R35, R29 ;  /* 0x0000001d00237308 */ /* 0x0003e20000002400 */
[----:B---3--:R-:W-:Y:S01]  /*8c30*/  FFMA.FTZ R147, R0, R12, R147 ;  /* 0x0000000c00937223 */ /* 0x008fe20000010093 */
[----:B------:R-:W-:Y:S01]  /*8c40*/  ISETP.GE.AND P2, PT, R104, R122, PT ;  /* 0x0000007a6800720c */ /* 0x000fe20003f46270 */
[----:B------:R-:W-:-:S03]  /*8c50*/  FFMA.FTZ R129, R0, R12, R129 ;  /* 0x0000000c00817223 */ /* 0x000fc60000010081 */
[----:B------:R-:W-:Y:S01]  /*8c60*/  FSEL R9, R147, -INF , !P4 ;  /* 0xff80000093097808 */ /* 0x000fe20006000000 */
[-C--:B--2---:R-:W-:Y:S01]  /*8c70*/  FFMA.FTZ R47, R0, R18.reuse, R47 ;  /* 0x00000012002f7223 */ /* 0x084fe2000001002f */
[-C--:B------:R-:W-:Y:S01]  /*8c80*/  ISETP.GE.AND P4, PT, R20, R123.reuse, PT ;  /* 0x0000007b1400720c */ /* 0x080fe20003f86270 */
[----:B------:R-:W-:Y:S01]  /*8c90*/  FFMA.FTZ R22, R0, R18, R45 ;  /* 0x0000001200167223 */ /* 0x000fe2000001002d */
[----:B------:R-:W-:Y:S01]  /*8ca0*/  FSEL R15, R15, -INF , !P2 ;  /* 0xff8000000f0f7808 */ /* 0x000fe20005000000 */
[----:B------:R-:W-:Y:S01]  /*8cb0*/  MUFU.TANH R41, R41 ;  /* 0x0000002900297308 */ /* 0x000fe20000002400 */
[----:B------:R-:W-:Y:S02]  /*8cc0*/  FSEL R12, R129, -INF , !P5 ;  /* 0xff800000810c7808 */ /* 0x000fe40006800000 */
[C---:B------:R-:W-:Y:S01]  /*8cd0*/  ISETP.GE.AND P2, PT, R8.reuse, R123, PT ;  /* 0x0000007b0800720c */ /* 0x040fe20003f46270 */
[----:B-1----:R-:W-:Y:S01]  /*8ce0*/  FMUL.FTZ R29, R27, c[0x0][0x2ec] ;  /* 0x0000bb001b1d7a20 */ /* 0x002fe20000410000 */
[----:B------:R-:W-:-:S03]  /*8cf0*/  ISETP.GE.AND P5, PT, R8, R122, PT ;  /* 0x0000007a0800720c */ /* 0x000fc60003fa6270 */
[----:B------:R1:W-:Y:S08]  /*8d00*/  MUFU.TANH R27, R21 ;  /* 0x00000015001b7308 */ /* 0x0003f00000002400 */
[----:B------:R-:W-:Y:S01]  /*8d10*/  MUFU.TANH R131, R30 ;  /* 0x0000001e00837308 */ /* 0x000fe20000002400 */
[----:B-1----:R-:W-:-:S07]  /*8d20*/  FMUL.FTZ R21, R19, c[0x0][0x2ec] ;  /* 0x0000bb0013157a20 */ /* 0x002fce0000410000 */
[----:B------:R-:W-:Y:S01]  /*8d30*/  MUFU.TANH R37, R37 ;  /* 0x0000002500257308 */ /* 0x000fe20000002400 */
[----:B------:R-:W-:-:S07]  /*8d40*/  FMUL.FTZ R19, R13, c[0x0][0x2ec] ;  /* 0x0000bb000d137a20 */ /* 0x000fce0000410000 */
[----:B------:R-:W1:Y:S08]  /*8d50*/  I2F R13, R16 ;  /* 0x00000010000d7306 */ /* 0x000e700000201400 */
[----:B------:R2:W3:Y:S01]  /*8d60*/  I2F R16, R8 ;  /* 0x0000000800107306 */ /* 0x0004e20000201400 */
[----:B-1----:R-:W-:-:S07]  /*8d70*/  FFMA.FTZ R45, R0, R13, R145 ;  /* 0x0000000d002d7223 */ /* 0x002fce0000010091 */
[----:B------:R3:W-:Y:S01]  /*8d80*/  MUFU.TANH R117, R28 ;  /* 0x0000001c00757308 */ /* 0x0007e20000002400 */
[----:B------:R-:W-:Y:S02]  /*8d90*/  FFMA.FTZ R42, R0, R13, R125 ;  /* 0x0000000d002a7223 */ /* 0x000fe4000001007d */
[----:B------:R-:W-:Y:S01]  /*8da0*/  FMUL.FTZ R125, R4, c[0x0][0x2ec] ;  /* 0x0000bb00047d7a20 */ /* 0x000fe20000410000 */
[----:B------:R-:W-:Y:S02]  /*8db0*/  FSEL R45, R45, -INF , !P3 ;  /* 0xff8000002d2d7808 */ /* 0x000fe40005800000 */
[----:B------:R-:W-:Y:S02]  /*8dc0*/  FSEL R42, R42, -INF , !P6 ;  /* 0xff8000002a2a7808 */ /* 0x000fe40007000000 */
[----:B--2---:R-:W-:Y:S01]  /*8dd0*/  FSEL R8, R47, -INF , !P4 ;  /* 0xff8000002f087808 */ /* 0x004fe20006000000 */
[----:B------:R1:W-:Y:S01]  /*8de0*/  MUFU.TANH R115, R24 ;  /* 0x0000001800737308 */ /* 0x0003e20000002400 */
[----:B------:R-:W-:-:S02]  /*8df0*/  ISETP.GE.AND P4, PT, R20, R122, PT ;  /* 0x0000007a1400720c */ /* 0x000fc40003f86270 */
[----:B------:R-:W-:Y:S02]  /*8e00*/  IADD3 R20, R110, 0x11, RZ ;  /* 0x000000116e147810 */ /* 0x000fe40007ffe0ff */
[----:B------:R-:W-:Y:S02]  /*8e10*/  FSEL R13, R22, -INF , !P4 ;  /* 0xff800000160d7808 */ /* 0x000fe40006000000 */
[----:B------:R-:W-:Y:S01]  /*8e20*/  ISETP.GE.AND P3, PT, R20, R123, PT ;  /* 0x0000007b1400720c */ /* 0x000fe20003f66270 */
[----:B------:R-:W2:Y:S01]  /*8e30*/  I2F R18, R20 ;  /* 0x0000001400127306 */ /* 0x000ea20000201400 */
[----:B---3--:R-:W-:-:S05]  /*8e40*/  FFMA.FTZ R28, R0, R16, R119 ;  /* 0x00000010001c7223 */ /* 0x008fca0000010077 */
[----:B------:R-:W-:Y:S02]  /*8e50*/  FSEL R28, R28, -INF , !P2 ;  /* 0xff8000001c1c7808 */ /* 0x000fe40005000000 */
[----:B-1----:R-:W-:Y:S01]  /*8e60*/  LOP3.LUT R24, R108, 0x20, R175, 0xfe, !PT ;  /* 0x000000206c187812 */ /* 0x002fe200078efeaf */
[----:B------:R1:W-:Y:S03]  /*8e70*/  MUFU.TANH R141, R26 ;  /* 0x0000001a008d7308 */ /* 0x0003e60000002400 */
[C---:B------:R-:W-:Y:S02]  /*8e80*/  ISETP.GE.AND P4, PT, R24.reuse, R123, PT ;  /* 0x0000007b1800720c */ /* 0x040fe40003f86270 */
[----:B------:R-:W-:Y:S01]  /*8e90*/  ISETP.GE.AND P6, PT, R24, R122, PT ;  /* 0x0000007a1800720c */ /* 0x000fe20003fc6270 */
[CC--:B--2---:R-:W-:Y:S02]  /*8ea0*/  FFMA.FTZ R30, R0.reuse, R18.reuse, R43 ;  /* 0x00000012001e7223 */ /* 0x0c4fe4000001002b */
[----:B------:R-:W-:Y:S01]  /*8eb0*/  MUFU.TANH R33, R33 ;  /* 0x0000002100217308 */ /* 0x000fe20000002400 */
[----:B------:R-:W-:-:S02]  /*8ec0*/  FFMA.FTZ R22, R0, R18, R41 ;  /* 0x0000001200167223 */ /* 0x000fc40000010029 */
[----:B------:R-:W-:Y:S01]  /*8ed0*/  FFMA.FTZ R41, R0, R16, R143 ;  /* 0x0000001000297223 */ /* 0x000fe2000001008f */
[----:B------:R-:W-:Y:S02]  /*8ee0*/  FSEL R30, R30, -INF , !P3 ;  /* 0xff8000001e1e7808 */ /* 0x000fe40005800000 */
[----:B------:R-:W-:Y:S02]  /*8ef0*/  ISETP.GE.AND P3, PT, R20, R122, PT ;  /* 0x0000007a1400720c */ /* 0x000fe40003f66270 */
[----:B------:R-:W-:Y:S01]  /*8f00*/  IADD3 R20, R110, 0x19, RZ ;  /* 0x000000196e147810 */ /* 0x000fe20007ffe0ff */
[----:B-1----:R-:W-:Y:S01]  /*8f10*/  FMUL.FTZ R26, R10, c[0x0][0x2ec] ;  /* 0x0000bb000a1a7a20 */ /* 0x002fe20000410000 */
[----:B------:R-:W-:Y:S01]  /*8f20*/  LOP3.LUT R16, R108, 0x28, R175, 0xfe, !PT ;  /* 0x000000286c107812 */ /* 0x000fe200078efeaf */
[----:B------:R-:W1:Y:S01]  /*8f30*/  I2F R10, R24 ;  /* 0x00000018000a7306 */ /* 0x000e620000201400 */
[----:B------:R-:W-:Y:S01]  /*8f40*/  FSEL R119, R22, -INF , !P3 ;  /* 0xff80000016777808 */ /* 0x000fe20005800000 */
[----:B------:R-:W-:Y:S01]  /*8f50*/  FMUL.FTZ R22, R6, c[0x0][0x2ec] ;  /* 0x0000bb0006167a20 */ /* 0x000fe20000410000 */
[----:B------:R-:W-:-:S02]  /*8f60*/  ISETP.GE.AND P3, PT, R16, R123, PT ;  /* 0x0000007b1000720c */ /* 0x000fc40003f66270 */
[----:B------:R-:W-:Y:S02]  /*8f70*/  ISETP.GE.AND P2, PT, R16, R122, PT ;  /* 0x0000007a1000720c */ /* 0x000fe40003f46270 */
[----:B------:R-:W-:Y:S01]  /*8f80*/  FSEL R41, R41, -INF , !P5 ;  /* 0xff80000029297808 */ /* 0x000fe20006800000 */
[----:B------:R-:W2:Y:S01]  /*8f90*/  I2F R18, R20 ;  /* 0x0000001400127306 */ /* 0x000ea20000201400 */
[----:B------:R-:W-:-:S07]  /*8fa0*/  ISETP.GE.AND P5, PT, R20, R123, PT ;  /* 0x0000007b1400720c */ /* 0x000fce0003fa6270 */
[----:B------:R-:W3:Y:S01]  /*8fb0*/  I2F R4, R16 ;  /* 0x0000001000047306 */ /* 0x000ee20000201400 */
[CC--:B-1----:R-:W-:Y:S02]  /*8fc0*/  FFMA.FTZ R117, R0.reuse, R10.reuse, R117 ;  /* 0x0000000a00757223 */ /* 0x0c2fe40000010075 */
[----:B------:R-:W-:Y:S01]  /*8fd0*/  FFMA.FTZ R131, R0, R10, R131 ;  /* 0x0000000a00837223 */ /* 0x000fe20000010083 */
[----:B------:R-:W-:Y:S02]  /*8fe0*/  LOP3.LUT R10, R108, 0x30, R175, 0xfe, !PT ;  /* 0x000000306c0a7812 */ /* 0x000fe400078efeaf */
[----:B------:R-:W-:Y:S01]  /*8ff0*/  FSEL R196, R117, -INF , !P4 ;  /* 0xff80000075c47808 */ /* 0x000fe20006000000 */
[CC--:B--2---:R-:W-:Y:S01]  /*9000*/  FFMA.FTZ R39, R0.reuse, R18.reuse, R39 ;  /* 0x0000001200277223 */ /* 0x0c4fe20000010027 */
[----:B------:R-:W1:Y:S01]  /*9010*/  I2F R6, R10 ;  /* 0x0000000a00067306 */ /* 0x000e620000201400 */
[----:B------:R-:W-:Y:S01]  /*9020*/  FFMA.FTZ R37, R0, R18, R37 ;  /* 0x0000001200257223 */ /* 0x000fe20000010025 */
[----:B------:R-:W-:-:S02]  /*9030*/  IADD3 R18, R110, 0x21, RZ ;  /* 0x000000216e127810 */ /* 0x000fc40007ffe0ff */
[----:B------:R-:W-:Y:S02]  /*9040*/  FSEL R40, R39, -INF , !P5 ;  /* 0xff80000027287808 */ /* 0x000fe40006800000 */
[----:B------:R-:W-:Y:S01]  /*9050*/  ISETP.GE.AND P5, PT, R20, R122, PT ;  /* 0x0000007a1400720c */ /* 0x000fe20003fa6270 */
[----:B---3--:R-:W-:Y:S01]  /*9060*/  FFMA.FTZ R141, R0, R4, R141 ;  /* 0x00000004008d7223 */ /* 0x008fe2000001008d */
[----:B------:R-:W2:Y:S01]  /*9070*/  I2F R16, R18 ;  /* 0x0000001200107306 */ /* 0x000ea20000201400 */
[----:B------:R-:W-:Y:S01]  /*9080*/  ISETP.GE.AND P4, PT, R10, R122, PT ;  /* 0x0000007a0a00720c */ /* 0x000fe20003f86270 */
[----:B------:R-:W-:Y:S01]  /*9090*/  FFMA.FTZ R115, R0, R4, R115 ;  /* 0x0000000400737223 */ /* 0x000fe20000010073 */
[----:B------:R-:W-:Y:S01]  /*90a0*/  FSEL R43, R37, -INF , !P5 ;  /* 0xff800000252b7808 */ /* 0x000fe20006800000 */
[----:B------:R-:W-:Y:S01]  /*90b0*/  FMUL.FTZ R37, R58, c[0x0][0x2ec] ;  /* 0x0000bb003a257a20 */ /* 0x000fe20000410000 */
[-C--:B------:R-:W-:Y:S02]  /*90c0*/  ISETP.GE.AND P5, PT, R10, R123.reuse, PT ;  /* 0x0000007b0a00720c */ /* 0x080fe40003fa6270 */
[----:B------:R-:W-:Y:S01]  /*90d0*/  FSEL R143, R141, -INF , !P2 ;  /* 0xff8000008d8f7808 */ /* 0x000fe20005000000 */
[----:B------:R-:W-:Y:S01]  /*90e0*/  MUFU.TANH R29, R29 ;  /* 0x0000001d001d7308 */ /* 0x000fe20000002400 */
[----:B------:R-:W-:Y:S01]  /*90f0*/  FSEL R131, R131, -INF , !P6 ;  /* 0xff80000083837808 */ /* 0x000fe20007000000 */
[-C--:B-1----:R-:W-:Y:S01]  /*9100*/  FFMA.FTZ R139, R0, R6.reuse, R139 ;  /* 0x00000006008b7223 */ /* 0x082fe2000001008b */
[----:B------:R-:W-:Y:S01]  /*9110*/  ISETP.GE.AND P6, PT, R18, R123, PT ;  /* 0x0000007b1200720c */ /* 0x000fe20003fc6270 */
[----:B------:R-:W-:Y:S01]  /*9120*/  FFMA.FTZ R113, R0, R6, R113 ;  /* 0x0000000600717223 */ /* 0x000fe20000010071 */
[----:B------:R-:W-:-:S02]  /*9130*/  FSEL R134, R115, -INF , !P3 ;  /* 0xff80000073867808 */ /* 0x000fc40005800000 */
[----:B------:R-:W-:Y:S01]  /*9140*/  FSEL R193, R139, -INF , !P4 ;  /* 0xff8000008bc17808 */ /* 0x000fe20006000000 */
[CC--:B--2---:R-:W-:Y:S01]  /*9150*/  FFMA.FTZ R35, R0.reuse, R16.reuse, R35 ;  /* 0x0000001000237223 */ /* 0x0c4fe20000010023 */
[----:B------:R-:W-:Y:S01]  /*9160*/  MUFU.TANH R25, R25 ;  /* 0x0000001900197308 */ /* 0x000fe20000002400 */
[----:B------:R-:W-:Y:S01]  /*9170*/  FFMA.FTZ R33, R0, R16, R33 ;  /* 0x0000001000217223 */ /* 0x000fe20000010021 */
[----:B------:R-:W-:Y:S02]  /*9180*/  IADD3 R16, R110, 0x29, RZ ;  /* 0x000000296e107810 */ /* 0x000fe40007ffe0ff */
[----:B------:R-:W-:Y:S02]  /*9190*/  FSEL R194, R35, -INF , !P6 ;  /* 0xff80000023c27808 */ /* 0x000fe40007000000 */
[----:B------:R-:W-:Y:S02]  /*91a0*/  ISETP.GE.AND P2, PT, R16, R123, PT ;  /* 0x0000007b1000720c */ /* 0x000fe40003f46270 */
[----:B------:R-:W1:Y:S01]  /*91b0*/  I2F R10, R16 ;  /* 0x00000010000a7306 */ /* 0x000e620000201400 */
[----:B------:R-:W-:-:S02]  /*91c0*/  ISETP.GE.AND P6, PT, R18, R122, PT ;  /* 0x0000007a1200720c */ /* 0x000fc40003fc6270 */
[----:B------:R-:W-:Y:S02]  /*91d0*/  LOP3.LUT R18, R108, 0x38, R175, 0xfe, !PT ;  /* 0x000000386c127812 */ /* 0x000fe400078efeaf */
[----:B------:R-:W-:Y:S02]  /*91e0*/  FSEL R149, R33, -INF , !P6 ;  /* 0xff80000021957808 */ /* 0x000fe40007000000 */
[C---:B------:R-:W-:Y:S01]  /*91f0*/  ISETP.GE.AND P3, PT, R18.reuse, R122, PT ;  /* 0x0000007a1200720c */ /* 0x040fe20003f66270 */
[----:B------:R-:W-:Y:S01]  /*9200*/  MUFU.TANH R137, R137 ;  /* 0x0000008900897308 */ /* 0x000fe20000002400 */
[----:B------:R-:W-:Y:S02]  /*9210*/  ISETP.GE.AND P6, PT, R18, R123, PT ;  /* 0x0000007b1200720c */ /* 0x000fe40003fc6270 */
[----:B------:R-:W-:Y:S01]  /*9220*/  FSEL R186, R113, -INF , !P5 ;  /* 0xff80000071ba7808 */ /* 0x000fe20006800000 */
[----:B-1----:R-:W-:-:S04]  /*9230*/  FFMA.FTZ R31, R0, R10, R31 ;  /* 0x0000000a001f7223 */ /* 0x002fc8000001001f */
[----:B------:R-:W1:Y:S01]  /*9240*/  I2F R4, R18 ;  /* 0x0000001200047306 */ /* 0x000e620000201400 */
[----:B------:R-:W-:Y:S01]  /*9250*/  FFMA.FTZ R29, R0, R10, R29 ;  /* 0x0000000a001d7223 */ /* 0x000fe2000001001d */
[----:B------:R-:W-:Y:S02]  /*9260*/  FSEL R132, R31, -INF , !P2 ;  /* 0xff8000001f847808 */ /* 0x000fe40005000000 */
[----:B------:R-:W-:Y:S02]  /*9270*/  ISETP.GE.AND P2, PT, R16, R122, PT ;  /* 0x0000007a1000720c */ /* 0x000fe40003f46270 */
[----:B------:R-:W-:Y:S02]  /*9280*/  IADD3 R16, R110, 0x31, RZ ;  /* 0x000000316e107810 */ /* 0x000fe40007ffe0ff */
[----:B------:R-:W-:Y:S01]  /*9290*/  MUFU.TANH R21, R21 ;  /* 0x0000001500157308 */ /* 0x000fe20000002400 */
[----:B------:R-:W-:Y:S02]  /*92a0*/  FSEL R129, R29, -INF , !P2 ;  /* 0xff8000001d817808 */ /* 0x000fe40005000000 */
[----:B------:R-:W-:Y:S01]  /*92b0*/  ISETP.GE.AND P4, PT, R16, R123, PT ;  /* 0x0000007b1000720c */ /* 0x000fe20003f86270 */
[----:B-1----:R-:W-:-:S04]  /*92c0*/  FFMA.FTZ R137, R0, R4, R137 ;  /* 0x0000000400897223 */ /* 0x002fc80000010089 */
[----:B------:R-:W1:Y:S01]  /*92d0*/  I2F R10, R16 ;  /* 0x00000010000a7306 */ /* 0x000e620000201400 */
[----:B------:R-:W-:Y:S01]  /*92e0*/  LOP3.LUT R18, R108, 0x40, R175, 0xfe, !PT ;  /* 0x000000406c127812 */ /* 0x000fe200078efeaf */
[----:B------:R-:W-:Y:S01]  /*92f0*/  FFMA.FTZ R109, R0, R4, R109 ;  /* 0x00000004006d7223 */ /* 0x000fe2000001006d */
[----:B------:R-:W-:Y:S02]  /*9300*/  FSEL R147, R137, -INF , !P3 ;  /* 0xff80000089937808 */ /* 0x000fe40005800000 */
[----:B------:R-:W-:-:S03]  /*9310*/  ISETP.GE.AND P5, PT, R18, R122, PT ;  /* 0x0000007a1200720c */ /* 0x000fc60003fa6270 */
[----:B------:R-:W2:Y:S01]  /*9320*/  I2F R6, R18 ;  /* 0x0000001200067306 */ /* 0x000ea20000201400 */
[----:B------:R-:W-:Y:S02]  /*9330*/  ISETP.GE.AND P2, PT, R18, R123, PT ;  /* 0x0000007b1200720c */ /* 0x000fe40003f46270 */
[----:B------:R-:W-:Y:S01]  /*9340*/  FSEL R184, R109, -INF , !P6 ;  /* 0xff8000006db87808 */ /* 0x000fe20007000000 */
[----:B-1----:R-:W-:-:S04]  /*9350*/  FFMA.FTZ R27, R0, R10, R27 ;  /* 0x0000000a001b7223 */ /* 0x002fc8000001001b */
[----:B------:R-:W-:Y:S01]  /*9360*/  MUFU.TANH R19, R19 ;  /* 0x0000001300137308 */ /* 0x000fe20000002400 */
[----:B------:R-:W-:Y:S01]  /*9370*/  FFMA.FTZ R25, R0, R10, R25 ;  /* 0x0000000a00197223 */ /* 0x000fe20000010019 */
[----:B------:R-:W-:Y:S02]  /*9380*/  FSEL R140, R27, -INF , !P4 ;  /* 0xff8000001b8c7808 */ /* 0x000fe40006000000 */
[----:B------:R-:W-:Y:S01]  /*9390*/  ISETP.GE.AND P4, PT, R16, R122, PT ;  /* 0x0000007a1000720c */ /* 0x000fe20003f86270 */
[----:B--2---:R-:W-:Y:S01]  /*93a0*/  FFMA.FTZ R135, R0, R6, R135 ;  /* 0x0000000600877223 */ /* 0x004fe20000010087 */
[----:B------:R-:W-:Y:S02]  /*93b0*/  IADD3 R16, R110, 0x39, RZ ;  /* 0x000000396e107810 */ /* 0x000fe40007ffe0ff */
[----:B------:R-:W-:Y:S01]  /*93c0*/  MUFU.TANH R17, R17 ;  /* 0x0000001100117308 */ /* 0x000fe20000002400 */
[----:B------:R-:W-:Y:S02]  /*93d0*/  LOP3.LUT R18, R108, 0x48, R175, 0xfe, !PT ;  /* 0x000000486c127812 */ /* 0x000fe400078efeaf */
[----:B------:R-:W-:-:S02]  /*93e0*/  ISETP.GE.AND P3, PT, R16, R123, PT ;  /* 0x0000007b1000720c */ /* 0x000fc40003f66270 */
[----:B------:R-:W-:Y:S02]  /*93f0*/  FSEL R139, R135, -INF , !P5 ;  /* 0xff800000878b7808 */ /* 0x000fe40006800000 */
[----:B------:R-:W-:Y:S01]  /*9400*/  FSEL R151, R25, -INF , !P4 ;  /* 0xff80000019977808 */ /* 0x000fe20006000000 */
[----:B------:R-:W1:Y:S01]  /*9410*/  I2F R10, R16 ;  /* 0x00000010000a7306 */ /* 0x000e620000201400 */
[C---:B------:R-:W-:Y:S02]  /*9420*/  ISETP.GE.AND P4, PT, R18.reuse, R123, PT ;  /* 0x0000007b1200720c */ /* 0x040fe40003f86270 */
[----:B------:R-:W-:-:S05]  /*9430*/  ISETP.GE.AND P6, PT, R18, R122, PT ;  /* 0x0000007a1200720c */ /* 0x000fca0003fc6270 */
[----:B------:R-:W-:Y:S01]  /*9440*/  MUFU.TANH R133, R133 ;  /* 0x0000008500857308 */ /* 0x000fe20000002400 */
[----:B-1----:R-:W-:-:S07]  /*9450*/  FFMA.FTZ R23, R0, R10, R23 ;  /* 0x0000000a00177223 */ /* 0x002fce0000010017 */
[----:B------:R-:W1:Y:S01]  /*9460*/  I2F R4, R18 ;  /* 0x0000001200047306 */ /* 0x000e620000201400 */
[----:B------:R-:W-:Y:S01]  /*9470*/  FFMA.FTZ R21, R0, R10, R21 ;  /* 0x0000000a00157223 */ /* 0x000fe20000010015 */
[----:B------:R-:W-:Y:S02]  /*9480*/  FSEL R150, R23, -INF , !P3 ;  /* 0xff80000017967808 */ /* 0x000fe40005800000 */
[----:B------:R-:W-:Y:S02]  /*9490*/  ISETP.GE.AND P3, PT, R16, R122, PT ;  /* 0x0000007a1000720c */ /* 0x000fe40003f66270 */
[----:B------:R-:W-:Y:S02]  /*94a0*/  IADD3 R16, R110, 0x41, RZ ;  /* 0x000000416e107810 */ /* 0x000fe40007ffe0ff */
[----:B------:R-:W2:Y:S01]  /*94b0*/  MUFU.TANH R47, R26 ;  /* 0x0000001a002f7308 */ /* 0x000ea20000002400 */
[----:B------:R-:W-:Y:S02]  /*94c0*/  FSEL R185, R21, -INF , !P3 ;  /* 0xff80000015b97808 */ /* 0x000fe40005800000 */
[----:B------:R-:W-:Y:S01]  /*94d0*/  ISETP.GE.AND P5, PT, R16, R123, PT ;  /* 0x0000007b1000720c */ /* 0x000fe20003fa6270 */
[----:B-1----:R-:W-:-:S04]  /*94e0*/  FFMA.FTZ R133, R0, R4, R133 ;  /* 0x0000000400857223 */ /* 0x002fc80000010085 */
[----:B------:R-:W1:Y:S01]  /*94f0*/  I2F R10, R16 ;  /* 0x00000010000a7306 */ /* 0x000e620000201400 */
[----:B------:R-:W-:Y:S02]  /*9500*/  LOP3.LUT R18, R108, 0x50, R175, 0xfe, !PT ;  /* 0x000000506c127812 */ /* 0x000fe400078efeaf */
[----:B------:R-:W-:Y:S02]  /*9510*/  FSEL R144, R133, -INF , !P4 ;  /* 0xff80000085907808 */ /* 0x000fe40006000000 */
[----:B------:R-:W-:-:S03]  /*9520*/  ISETP.GE.AND P3, PT, R18, R123, PT ;  /* 0x0000007b1200720c */ /* 0x000fc60003f66270 */
[----:B------:R-:W-:Y:S01]  /*9530*/  MUFU.TANH R105, R105 ;  /* 0x0000006900697308 */ /* 0x000fe20000002400 */
[----:B--2---:R-:W-:-:S05]  /*9540*/  FFMA.FTZ R47, R0, R4, R47 ;  /* 0x00000004002f7223 */ /* 0x004fca000001002f */
[----:B------:R-:W-:Y:S01]  /*9550*/  FSEL R133, R47, -INF , !P6 ;  /* 0xff8000002f857808 */ /* 0x000fe20007000000 */
[CC--:B-1----:R-:W-:Y:S01]  /*9560*/  FFMA.FTZ R19, R0.reuse, R10.reuse, R19 ;  /* 0x0000000a00137223 */ /* 0x0c2fe20000010013 */
[----:B------:R-:W1:Y:S01]  /*9570*/  MUFU.TANH R107, R107 ;  /* 0x0000006b006b7308 */ /* 0x000e620000002400 */
[----:B------:R-:W-:-:S03]  /*9580*/  FFMA.FTZ R17, R0, R10, R17 ;  /* 0x0000000a00117223 */ /* 0x000fc60000010011 */
[----:B------:R-:W-:Y:S02]  /*9590*/  FSEL R142, R19, -INF , !P5 ;  /* 0xff800000138e7808 */ /* 0x000fe40006800000 */
[----:B------:R-:W-:Y:S02]  /*95a0*/  ISETP.GE.AND P5, PT, R16, R122, PT ;  /* 0x0000007a1000720c */ /* 0x000fe40003fa6270 */
[----:B------:R-:W-:Y:S01]  /*95b0*/  IADD3 R16, R110, 0x49, RZ ;  /* 0x000000496e107810 */ /* 0x000fe20007ffe0ff */
[----:B------:R-:W-:Y:S01]  /*95c0*/  MUFU.TANH R11, R11 ;  /* 0x0000000b000b7308 */ /* 0x000fe20000002400 */
[----:B------:R-:W-:Y:S02]  /*95d0*/  FSEL R135, R17, -INF , !P5 ;  /* 0xff80000011877808 */ /* 0x000fe40006800000 */
[----:B------:R-:W-:Y:S01]  /*95e0*/  ISETP.GE.AND P6, PT, R16, R123, PT ;  /* 0x0000007b1000720c */ /* 0x000fe20003fc6270 */
[----:B-1----:R-:W-:-:S04]  /*95f0*/  FFMA.FTZ R107, R0, R6, R107 ;  /* 0x00000006006b7223 */ /* 0x002fc8000001006b */
[----:B------:R-:W1:Y:S01]  /*9600*/  I2F R10, R16 ;  /* 0x00000010000a7306 */ /* 0x000e620000201400 */
[----:B------:R-:W-:Y:S02]  /*9610*/  FSEL R138, R107, -INF , !P2 ;  /* 0xff8000006b8a7808 */ /* 0x000fe40005000000 */
[----:B------:R-:W-:-:S05]  /*9620*/  ISETP.GE.AND P2, PT, R18, R122, PT ;  /* 0x0000007a1200720c */ /* 0x000fca0003f46270 */
[----:B------:R-:W-:Y:S01]  /*9630*/  MUFU.TANH R125, R125 ;  /* 0x0000007d007d7308 */ /* 0x000fe20000002400 */
[----:B-1----:R-:W-:-:S07]  /*9640*/  FFMA.FTZ R105, R0, R10, R105 ;  /* 0x0000000a00697223 */ /* 0x002fce0000010069 */
[----:B------:R-:W1:Y:S01]  /*9650*/  I2F R6, R18 ;  /* 0x0000001200067306 */ /* 0x000e620000201400 */
[----:B------:R-:W-:Y:S01]  /*9660*/  FFMA.FTZ R11, R0, R10, R11 ;  /* 0x0000000a000b7223 */ /* 0x000fe2000001000b */
[----:B------:R-:W-:Y:S02]  /*9670*/  FSEL R136, R105, -INF , !P6 ;  /* 0xff80000069887808 */ /* 0x000fe40007000000 */
[----:B------:R-:W-:-:S04]  /*9680*/  ISETP.GE.AND P6, PT, R16, R122, PT ;  /* 0x0000007a1000720c */ /* 0x000fc80003fc6270 */
[----:B------:R-:W2:Y:S01]  /*9690*/  MUFU.TANH R39, R22 ;  /* 0x0000001600277308 */ /* 0x000ea20000002400 */
[----:B------:R-:W-:Y:S02]  /*96a0*/  IADD3 R16, R110, 0x51, RZ ;  /* 0x000000516e107810 */ /* 0x000fe40007ffe0ff */
[----:B------:R-:W-:-:S05]  /*96b0*/  FSEL R137, R11, -INF , !P6 ;  /* 0xff8000000b897808 */ /* 0x000fca0007000000 */
[----:B------:R-:W3:Y:S01]  /*96c0*/  I2F R10, R16 ;  /* 0x00000010000a7306 */ /* 0x000ee20000201400 */
[----:B-1----:R-:W-:Y:S01]  /*96d0*/  FFMA.FTZ R125, R0, R6, R125 ;  /* 0x00000006007d7223 */ /* 0x002fe2000001007d */
[----:B------:R-:W-:-:S04]  /*96e0*/  LOP3.LUT R18, R108, 0x58, R175, 0xfe, !PT ;  /* 0x000000586c127812 */ /* 0x000fc800078efeaf */
[----:B------:R-:W-:Y:S01]  /*96f0*/  FSEL R128, R125, -INF , !P3 ;  /* 0xff8000007d807808 */ /* 0x000fe20005800000 */
[----:B--2---:R-:W-:Y:S01]  /*9700*/  FFMA.FTZ R39, R0, R6, R39 ;  /* 0x0000000600277223 */ /* 0x004fe20000010027 */
[----:B------:R-:W-:Y:S01]  /*9710*/  MUFU.TANH R31, R66 ;  /* 0x00000042001f7308 */ /* 0x000fe20000002400 */
[C---:B------:R-:W-:Y:S02]  /*9720*/  ISETP.GE.AND P4, PT, R18.reuse, R122, PT ;  /* 0x0000007a1200720c */ /* 0x040fe40003f86270 */
[-C--:B------:R-:W-:Y:S02]  /*9730*/  ISETP.GE.AND P5, PT, R18, R123.reuse, PT ;  /* 0x0000007b1200720c */ /* 0x080fe40003fa6270 */
[----:B------:R-:W-:Y:S01]  /*9740*/  FSEL R125, R39, -INF , !P2 ;  /* 0xff800000277d7808 */ /* 0x000fe20005000000 */
[-C--:B---3--:R-:W-:Y:S01]  /*9750*/  FFMA.FTZ R5, R0, R10.reuse, R5 ;  /* 0x0000000a00057223 */ /* 0x088fe20000010005 */
[----:B------:R-:W-:Y:S01]  /*9760*/  ISETP.GE.AND P2, PT, R16, R123, PT ;  /* 0x0000007b1000720c */ /* 0x000fe20003f46270 */
[----:B------:R-:W1:Y:S01]  /*9770*/  I2F R4, R18 ;  /* 0x0000001200047306 */ /* 0x000e620000201400 */
[----:B------:R-:W-:-:S02]  /*9780*/  FFMA.FTZ R7, R0, R10, R7 ;  /* 0x0000000a00077223 */ /* 0x000fc40000010007 */
[----:B------:R-:W-:Y:S02]  /*9790*/  FSEL R130, R5, -INF , !P2 ;  /* 0xff80000005827808 */ /* 0x000fe40005000000 */
[----:B------:R-:W-:Y:S02]  /*97a0*/  ISETP.GE.AND P2, PT, R16, R122, PT ;  /* 0x0000007a1000720c */ /* 0x000fe40003f46270 */
[----:B------:R-:W-:Y:S01]  /*97b0*/  IADD3 R16, R110, 0x59, RZ ;  /* 0x000000596e107810 */ /* 0x000fe20007ffe0ff */
[----:B------:R-:W-:Y:S01]  /*97c0*/  MUFU.TANH R33, R65 ;  /* 0x0000004100217308 */ /* 0x000fe20000002400 */
[----:B------:R-:W-:-:S07]  /*97d0*/  FSEL R117, R7, -INF , !P2 ;  /* 0xff80000007757808 */ /* 0x000fce0005000000 */
[----:B------:R-:W2:Y:S01]  /*97e0*/  I2F R10, R16 ;  /* 0x00000010000a7306 */ /* 0x000ea20000201400 */
[----:B-1----:R-:W-:Y:S01]  /*97f0*/  FFMA.FTZ R31, R0, R4, R31 ;  /* 0x00000004001f7223 */ /* 0x002fe2000001001f */
[----:B------:R-:W-:-:S04]  /*9800*/  LOP3.LUT R18, R108, 0x60, R175, 0xfe, !PT ;  /* 0x000000606c127812 */ /* 0x000fc800078efeaf */
[----:B------:R-:W-:Y:S01]  /*9810*/  FSEL R115, R31, -INF , !P4 ;  /* 0xff8000001f737808 */ /* 0x000fe20006000000 */
[----:B------:R-:W-:Y:S01]  /*9820*/  FMUL.FTZ R31, R54, c[0x0][0x2ec] ;  /* 0x0000bb00361f7a20 */ /* 0x000fe20000410000 */
[----:B------:R-:W1:Y:S01]  /*9830*/  MUFU.TANH R29, R67 ;  /* 0x00000043001d7308 */ /* 0x000e620000002400 */
[-C--:B------:R-:W-:Y:S02]  /*9840*/  ISETP.GE.AND P4, PT, R16, R123.reuse, PT ;  /* 0x0000007b1000720c */ /* 0x080fe40003f86270 */
[C---:B------:R-:W-:Y:S02]  /*9850*/  ISETP.GE.AND P3, PT, R18.reuse, R122, PT ;  /* 0x0000007a1200720c */ /* 0x040fe40003f66270 */
[----:B------:R-:W-:Y:S01]  /*9860*/  ISETP.GE.AND P6, PT, R18, R123, PT ;  /* 0x0000007b1200720c */ /* 0x000fe20003fc6270 */
[----:B--2---:R-:W-:Y:S02]  /*9870*/  FFMA.FTZ R33, R0, R10, R33 ;  /* 0x0000000a00217223 */ /* 0x004fe40000010021 */
[----:B------:R-:W-:Y:S03]  /*9880*/  MUFU.TANH R23, R62 ;  /* 0x0000003e00177308 */ /* 0x000fe60000002400 */
[----:B------:R-:W-:-:S02]  /*9890*/  FSEL R126, R33, -INF , !P4 ;  /* 0xff800000217e7808 */ /* 0x000fc40006000000 */
[----:B------:R-:W-:Y:S01]  /*98a0*/  ISETP.GE.AND P4, PT, R16, R122, PT ;  /* 0x0000007a1000720c */ /* 0x000fe20003f86270 */
[----:B-1----:R-:W-:Y:S02]  /*98b0*/  FFMA.FTZ R29, R0, R10, R29 ;  /* 0x0000000a001d7223 */ /* 0x002fe4000001001d */
[----:B------:R-:W1:Y:S01]  /*98c0*/  I2F R6, R18 ;  /* 0x0000001200067306 */ /* 0x000e620000201400 */
[----:B------:R-:W-:Y:S02]  /*98d0*/  IADD3 R16, R110, 0x61, RZ ;  /* 0x000000616e107810 */ /* 0x000fe40007ffe0ff */
[----:B------:R-:W-:-:S05]  /*98e0*/  FSEL R113, R29, -INF , !P4 ;  /* 0xff8000001d717808 */ /* 0x000fca0006000000 */
[----:B------:R-:W-:Y:S08]  /*98f0*/  MUFU.TANH R25, R61 ;  /* 0x0000003d00197308 */ /* 0x000ff00000002400 */
[----:B------:R-:W2:Y:S01]  /*9900*/  I2F R10, R16 ;  /* 0x00000010000a7306 */ /* 0x000ea20000201400 */
[----:B-1----:R-:W-:Y:S01]  /*9910*/  FFMA.FTZ R23, R0, R6, R23 ;  /* 0x0000000600177223 */ /* 0x002fe20000010017 */
[----:B------:R-:W-:-:S04]  /*9920*/  LOP3.LUT R18, R108, 0x68, R175, 0xfe, !PT ;  /* 0x000000686c127812 */ /* 0x000fc800078efeaf */
[----:B------:R-:W-:Y:S01]  /*9930*/  FSEL R109, R23, -INF , !P3 ;  /* 0xff800000176d7808 */ /* 0x000fe20005800000 */
[----:B------:R-:W-:Y:S01]  /*9940*/  FMUL.FTZ R23, R48, c[0x0][0x2ec] ;  /* 0x0000bb0030177a20 */ /* 0x000fe20000410000 */
[----:B------:R-:W1:Y:S01]  /*9950*/  MUFU.TANH R35, R64 ;  /* 0x0000004000237308 */ /* 0x000e620000002400 */
[-C--:B------:R-:W-:Y:S02]  /*9960*/  ISETP.GE.AND P3, PT, R16, R123.reuse, PT ;  /* 0x0000007b1000720c */ /* 0x080fe40003f66270 */
[----:B------:R-:W-:-:S05]  /*9970*/  ISETP.GE.AND P2, PT, R18, R123, PT ;  /* 0x0000007b1200720c */ /* 0x000fca0003f46270 */
[----:B------:R-:W3:Y:S01]  /*9980*/  MUFU.TANH R21, R63 ;  /* 0x0000003f00157308 */ /* 0x000ee20000002400 */
[----:B--2---:R-:W-:-:S05]  /*9990*/  FFMA.FTZ R25, R0, R10, R25 ;  /* 0x0000000a00197223 */ /* 0x004fca0000010019 */
[----:B------:R-:W-:Y:S01]  /*99a0*/  FSEL R104, R25, -INF , !P3 ;  /* 0xff80000019687808 */ /* 0x000fe20005800000 */
[----:B-1----:R-:W-:Y:S01]  /*99b0*/  FFMA.FTZ R35, R0, R4, R35 ;  /* 0x0000000400237223 */ /* 0x002fe20000010023 */
[----:B------:R-:W-:Y:S01]  /*99c0*/  MUFU.TANH R37, R37 ;  /* 0x0000002500257308 */ /* 0x000fe20000002400 */
[----:B------:R-:W-:Y:S02]  /*99d0*/  ISETP.GE.AND P3, PT, R16, R122, PT ;  /* 0x0000007a1000720c */ /* 0x000fe40003f66270 */
[----:B------:R-:W-:Y:S02]  /*99e0*/  IADD3 R16, R110, 0x69, RZ ;  /* 0x000000696e107810 */ /* 0x000fe40007ffe0ff */
[----:B------:R-:W-:Y:S01]  /*99f0*/  FSEL R124, R35, -INF , !P5 ;  /* 0xff800000237c7808 */ /* 0x000fe20006800000 */
[----:B---3--:R-:W-:Y:S02]  /*9a00*/  FFMA.FTZ R107, R0, R10, R21 ;  /* 0x0000000a006b7223 */ /* 0x008fe40000010015 */
[----:B------:R-:W1:Y:S01]  /*9a10*/  I2F R4, R18 ;  /* 0x0000001200047306 */ /* 0x000e620000201400 */
[----:B------:R-:W-:-:S02]  /*9a20*/  ISETP.GE.AND P5, PT, R18, R122, PT ;  /* 0x0000007a1200720c */ /* 0x000fc40003fa6270 */
[----:B------:R-:W-:-:S05]  /*9a30*/  FSEL R107, R107, -INF , !P3 ;  /* 0xff8000006b6b7808 */ /* 0x000fca0005800000 */
[----:B------:R-:W-:Y:S08]  /*9a40*/  MUFU.TANH R17, R57 ;  /* 0x0000003900117308 */ /* 0x000ff00000002400 */
[----:B------:R-:W2:Y:S01]  /*9a50*/  I2F R10, R16 ;  /* 0x00000010000a7306 */ /* 0x000ea20000201400 */
[----:B-1----:R-:W-:Y:S01]  /*9a60*/  FFMA.FTZ R37, R0, R4, R37 ;  /* 0x0000000400257223 */ /* 0x002fe20000010025 */
[----:B------:R-:W-:-:S04]  /*9a70*/  LOP3.LUT R18, R108, 0x70, R175, 0xfe, !PT ;  /* 0x000000706c127812 */ /* 0x000fc800078efeaf */
[----:B------:R-:W-:Y:S02]  /*9a80*/  FSEL R105, R37, -INF , !P5 ;  /* 0xff80000025697808 */ /* 0x000fe40006800000 */
[----:B------:R-:W1:Y:S01]  /*9a90*/  MUFU.TANH R27, R60 ;  /* 0x0000003c001b7308 */ /* 0x000e620000002400 */
[-C--:B------:R-:W-:Y:S02]  /*9aa0*/  ISETP.GE.AND P5, PT, R16, R123.reuse, PT ;  /* 0x0000007b1000720c */ /* 0x080fe40003fa6270 */
[----:B------:R-:W-:-:S05]  /*9ab0*/  ISETP.GE.AND P4, PT, R18, R123, PT ;  /* 0x0000007b1200720c */ /* 0x000fca0003f86270 */
[----:B------:R-:W3:Y:S01]  /*9ac0*/  MUFU.TANH R19, R56 ;  /* 0x0000003800137308 */ /* 0x000ee20000002400 */
[----:B--2---:R-:W-:-:S05]  /*9ad0*/  FFMA.FTZ R17, R0, R10, R17 ;  /* 0x0000000a00117223 */ /* 0x004fca0000010011 */
[----:B------:R-:W-:Y:S02]  /*9ae0*/  FSEL R64, R17, -INF , !P5 ;  /* 0xff80000011407808 */ /* 0x000fe40006800000 */
[----:B------:R-:W2:Y:S01]  /*9af0*/  MUFU.TANH R11, R59 ;  /* 0x0000003b000b7308 */ /* 0x000ea20000002400 */
[----:B------:R-:W-:Y:S01]  /*9b00*/  ISETP.GE.AND P5, PT, R16, R122, PT ;  /* 0x0000007a1000720c */ /* 0x000fe20003fa6270 */
[----:B-1----:R-:W-:Y:S01]  /*9b10*/  FFMA.FTZ R27, R0, R6, R27 ;  /* 0x00000006001b7223 */ /* 0x002fe2000001001b */
[----:B------:R-:W-:-:S04]  /*9b20*/  IADD3 R16, R110, 0x71, RZ ;  /* 0x000000716e107810 */ /* 0x000fc80007ffe0ff */
[----:B------:R-:W-:Y:S01]  /*9b30*/  FSEL R66, R27, -INF , !P6 ;  /* 0xff8000001b427808 */ /* 0x000fe20007000000 */
[----:B------:R-:W-:Y:S01]  /*9b40*/  MUFU.TANH R5, R52 ;  /* 0x0000003400057308 */ /* 0x000fe20000002400 */
[----:B---3--:R-:W-:Y:S01]  /*9b50*/  FFMA.FTZ R19, R0, R4, R19 ;  /* 0x0000000400137223 */ /* 0x008fe20000010013 */
[----:B------:R-:W-:Y:S02]  /*9b60*/  LOP3.LUT R4, R108, 0x78, R175, 0xfe, !PT ;  /* 0x000000786c047812 */ /* 0x000fe400078efeaf */
[----:B------:R-:W-:Y:S02]  /*9b70*/  ISETP.GE.AND P6, PT, R18, R122, PT ;  /* 0x0000007a1200720c */ /* 0x000fe40003fc6270 */
[----:B------:R-:W-:Y:S02]  /*9b80*/  FSEL R106, R19, -INF , !P2 ;  /* 0xff800000136a7808 */ /* 0x000fe40005000000 */
[----:B------:R-:W1:Y:S01]  /*9b90*/  I2F R6, R18 ;  /* 0x0000001200067306 */ /* 0x000e620000201400 */
[----:B--2---:R-:W-:Y:S01]  /*9ba0*/  FFMA.FTZ R67, R0, R10, R11 ;  /* 0x0000000a00437223 */ /* 0x004fe2000001000b */
[C---:B------:R-:W-:Y:S01]  /*9bb0*/  ISETP.GE.AND P3, PT, R4.reuse, R123, PT ;  /* 0x0000007b0400720c */ /* 0x040fe20003f66270 */
[----:B------:R-:W-:Y:S01]  /*9bc0*/  FMUL.FTZ R11, R51, c[0x0][0x2ec] ;  /* 0x0000bb00330b7a20 */ /* 0x000fe20000410000 */
[----:B------:R-:W-:-:S02]  /*9bd0*/  ISETP.GE.AND P2, PT, R4, R122, PT ;  /* 0x0000007a0400720c */ /* 0x000fc40003f46270 */
[----:B------:R-:W-:Y:S02]  /*9be0*/  FSEL R67, R67, -INF , !P5 ;  /* 0xff80000043437808 */ /* 0x000fe40006800000 */
[----:B------:R-:W-:Y:S01]  /*9bf0*/  MUFU.TANH R7, R53 ;  /* 0x0000003500077308 */ /* 0x000fe20000002400 */
[----:B------:R-:W-:-:S07]  /*9c00*/  ISETP.GE.AND P5, PT, R16, R123, PT ;  /* 0x0000007b1000720c */ /* 0x000fce0003fa6270 */
[----:B------:R-:W2:Y:S01]  /*9c10*/  I2F R10, R16 ;  /* 0x00000010000a7306 */ /* 0x000ea20000201400 */
[----:B-1----:R-:W-:-:S05]  /*9c20*/  FFMA.FTZ R5, R0, R6, R5 ;  /* 0x0000000600057223 */ /* 0x002fca0000010005 */
[----:B------:R-:W-:Y:S02]  /*9c30*/  FSEL R60, R5, -INF , !P4 ;  /* 0xff800000053c7808 */ /* 0x000fe40006000000 */
[----:B------:R-:W1:Y:S01]  /*9c40*/  MUFU.TANH R31, R31 ;  /* 0x0000001f001f7308 */ /* 0x000e620000002400 */
[----:B------:R-:W-:-:S07]  /*9c50*/  ISETP.GE.AND P4, PT, R16, R122, PT ;  /* 0x0000007a1000720c */ /* 0x000fce0003f86270 */
[----:B------:R-:W-:Y:S01]  /*9c60*/  I2F R21, R4 ;  /* 0x0000000400157306 */ /* 0x000fe20000201400 */
[----:B--2---:R-:W-:Y:S01]  /*9c70*/  FFMA.FTZ R58, R0, R10, R7 ;  /* 0x0000000a003a7223 */ /* 0x004fe20000010007 */
[----:B------:R-:W-:-:S04]  /*9c80*/  IADD3 R7, R110, 0x79, RZ ;  /* 0x000000796e077810 */ /* 0x000fc80007ffe0ff */
[----:B------:R-:W-:Y:S02]  /*9c90*/  FSEL R58, R58, -INF , !P5 ;  /* 0xff8000003a3a7808 */ /* 0x000fe40006800000 */
[----:B------:R-:W2:Y:S01]  /*9ca0*/  MUFU.TANH R4, R50 ;  /* 0x0000003200047308 */ /* 0x000ea20000002400 */
[----:B-1----:R-:W-:Y:S01]  /*9cb0*/  FFMA.FTZ R31, R0, R6, R31 ;  /* 0x00000006001f7223 */ /* 0x002fe2000001001f */
[----:B------:R-:W-:-:S04]  /*9cc0*/  ISETP.GE.AND P5, PT, R7, R123, PT ;  /* 0x0000007b0700720c */ /* 0x000fc80003fa6270 */
[----:B------:R-:W-:Y:S02]  /*9cd0*/  FSEL R59, R31, -INF , !P6 ;  /* 0xff8000001f3b7808 */ /* 0x000fe40007000000 */
[----:B------:R-:W1:Y:S01]  /*9ce0*/  MUFU.TANH R27, R55 ;  /* 0x00000037001b7308 */ /* 0x000e620000002400 */
[----:B------:R-:W-:-:S07]  /*9cf0*/  ISETP.GE.AND P6, PT, R110, R123, PT ;  /* 0x0000007b6e00720c */ /* 0x000fce0003fc6270 */
[----:B------:R-:W3:Y:S01]  /*9d00*/  MUFU.TANH R23, R23 ;  /* 0x0000001700177308 */ /* 0x000ee20000002400 */
[----:B--2---:R-:W-:-:S05]  /*9d10*/  FFMA.FTZ R4, R0, R21, R4 ;  /* 0x0000001500047223 */ /* 0x004fca0000010004 */
[----:B------:R-:W-:Y:S02]  /*9d20*/  FSEL R51, R4, -INF , !P2 ;  /* 0xff80000004337808 */ /* 0x000fe40005000000 */
[----:B------:R-:W-:Y:S01]  /*9d30*/  MUFU.TANH R111, R111 ;  /* 0x0000006f006f7308 */ /* 0x000fe20000002400 */
[----:B------:R-:W-:Y:S01]  /*9d40*/  BAR.SYNC.DEFER_BLOCKING 0x0 ;  /* 0x0000000000007b1d */ /* 0x000fe20000010000 */
[----:B------:R-:W-:Y:S01]  /*9d50*/  ISETP.GT.AND P2, PT, R176, R171, PT ;  /* 0x000000abb000720c */ /* 0x000fe20003f44270 */
[----:B-1----:R-:W-:-:S05]  /*9d60*/  FFMA.FTZ R27, R0, R10, R27 ;  /* 0x0000000a001b7223 */ /* 0x002fca000001001b */
[----:B------:R-:W1:Y:S01]  /*9d70*/  I2F R5, R110 ;  /* 0x0000006e00057306 */ /* 0x000e620000201400 */
[----:B---3--:R-:W-:Y:S01]  /*9d80*/  FFMA.FTZ R23, R0, R21, R23 ;  /* 0x0000001500177223 */ /* 0x008fe20000010017 */
[----:B------:R-:W-:Y:S02]  /*9d90*/  FSEL R57, R27, -INF , !P4 ;  /* 0xff8000001b397808 */ /* 0x000fe40006000000 */
[-C--:B------:R-:W-:Y:S02]  /*9da0*/  ISETP.GE.AND P4, PT, R110, R122.reuse, PT ;  /* 0x0000007a6e00720c */ /* 0x080fe40003f86270 */
[----:B------:R-:W-:Y:S02]  /*9db0*/  FSEL R61, R23, -INF , !P3 ;  /* 0xff800000173d7808 */ /* 0x000fe40005800000 */
[----:B------:R-:W-:Y:S01]  /*9dc0*/  MUFU.TANH R19, R49 ;  /* 0x0000003100137308 */ /* 0x000fe20000002400 */
[----:B------:R-:W-:-:S07]  /*9dd0*/  ISETP.GE.AND P3, PT, R7, R122, PT ;  /* 0x0000007a0700720c */ /* 0x000fce0003f66270 */
[----:B------:R-:W-:Y:S01]  /*9de0*/  MUFU.TANH R11, R11 ;  /* 0x0000000b000b7308 */ /* 0x000fe20000002400 */
[CC--:B-1----:R-:W-:Y:S02]  /*9df0*/  FFMA.FTZ R111, R0.reuse, R5.reuse, R111 ;  /* 0x00000005006f7223 */ /* 0x0c2fe4000001006f */
[----:B------:R-:W-:-:S03]  /*9e00*/  FFMA.FTZ R5, R0, R5, R127 ;  /* 0x0000000500057223 */ /* 0x000fc6000001007f */
[----:B------:R-:W-:Y:S02]  /*9e10*/  FSEL R4, R111, -INF , !P6 ;  /* 0xff8000006f047808 */ /* 0x000fe40007000000 */
[----:B------:R-:W1:Y:S01]  /*9e20*/  I2F R6, R7 ;  /* 0x0000000700067306 */ /* 0x000e620000201400 */
[----:B------:R-:W-:Y:S01]  /*9e30*/  FSEL R5, R5, -INF , !P4 ;  /* 0xff80000005057808 */ /* 0x000fe20006000000 */
[CC--:B-1----:R-:W-:Y:S02]  /*9e40*/  FFMA.FTZ R19, R0.reuse, R6.reuse, R19 ;  /* 0x0000000600137223 */ /* 0x0c2fe40000010013 */
[----:B------:R-:W-:-:S03]  /*9e50*/  FFMA.FTZ R11, R0, R6, R11 ;  /* 0x00000006000b7223 */ /* 0x000fc6000001000b */
        /* <DEDUP_REMOVED lines=62> */
.L_x_7262:
[----:B------:R-:W-:-:S04]  /*a240*/  LEA R7, -R100, RZ, 0x7 ;  /* 0x000000ff64077211 */ /* 0x000fc800078e39ff */
[----:B------:R-:W-:Y:S02]  /*a250*/  SHF.R.S32.HI R10, RZ, 0x1f, R7 ;  /* 0x0000001fff0a7819 */ /* 0x000fe40000011407 */
.L_x_7263:
        /* <DEDUP_REMOVED lines=90> */
.L_x_7265:
[----:B------:R-:W-:Y:S05]  /*a800*/  BSYNC B0 ;  /* 0x0000000000007941 */ /* 0x000fea0003800000 */
.L_x_7264:
[----:B------:R-:W0:Y:S01]  /*a810*/  LDGDEPBAR ;  /* 0x00000000000079af */ /* 0x000e220000000000 */
[----:B------:R-:W-:-:S04]  /*a820*/  LEA R188, P1, R7, R188, 0x1 ;  /* 0x000000bc07bc7211 */ /* 0x000fc800078208ff */
[----:B------:R-:W-:Y:S02]  /*a830*/  LEA.HI.X R187, R7, R187, R10, 0x1, P1 ;  /* 0x000000bb07bb7211 */ /* 0x000fe400008f0c0a */
.L_x_7261:
        /* <DEDUP_REMOVED lines=80> */
[----:B------:R-:W-:Y:S02]  /*ad40*/  FSEL R65, R65, RZ, P3 ;  /* 0x000000ff41417208 */ /* 0x000fe40001800000 */
[----:B------:R-:W-:Y:S02]  /*ad50*/  FSEL R148, R49, RZ, P3 ;  /* 0x000000ff31947208 */ /* 0x000fe40001800000 */
[----:B------:R-:W-:Y:S01]  /*ad60*/  FSEL R56, R56, RZ, P1 ;  /* 0x000000ff38387208 */ /* 0x000fe20000800000 */
[----:B------:R-:W-:-:S02]  /*ad70*/  FFMA.FTZ R145, R4, c[0x0][0x23c], -R65 ;  /* 0x00008f0004917a23 */ /* 0x000fc40000010841 */
[--C-:B------:R-:W-:Y:S02]  /*ad80*/  FFMA.FTZ R63, R8, c[0x0][0x23c], -R65.reuse ;  /* 0x00008f00083f7a23 */ /* 0x100fe40000010841 */
[--C-:B------:R-:W-:Y:S02]  /*ad90*/  FFMA.FTZ R4, R9, c[0x0][0x23c], -R56.reuse ;  /* 0x00008f0009047a23 */ /* 0x100fe40000010838 */
[----:B------:R-:W-:Y:S01]  /*ada0*/  FFMA.FTZ R141, R5, c[0x0][0x23c], -R56 ;  /* 0x00008f00058d7a23 */ /* 0x000fe20000010838 */
[----:B------:R-:W1:Y:S01]  /*adb0*/  LDSM.16.MT88.4 R8, [R162+0x6000] ;  /* 0x00600000a208783b */ /* 0x000e620000004200 */
[----:B------:R-:W-:Y:S01]  /*adc0*/  FSEL R5, R48, RZ, P1 ;  /* 0x000000ff30057208 */ /* 0x000fe20000800000 */
[----:B------:R-:W-:Y:S01]  /*add0*/  FADD.FTZ R148, R3, -R148 ;  /* 0x8000009403947221 */ /* 0x000fe20000010000 */
[----:B------:R-:W-:Y:S01]  /*ade0*/  MUFU.EX2 R145, R145 ;  /* 0x0000009100917308 */ /* 0x000fe20000000800 */
[----:B------:R-:W-:Y:S02]  /*adf0*/  FFMA.FTZ R118, R14, c[0x0][0x23c], -R65 ;  /* 0x00008f000e767a23 */ /* 0x000fe40000010841 */
[----:B------:R-:W-:-:S02]  /*ae00*/  FADD.FTZ R2, R2, -R5 ;  /* 0x8000000502027221 */ /* 0x000fc40000010000 */
[----:B------:R-:W-:Y:S02]  /*ae10*/  FFMA.FTZ R116, R12, c[0x0][0x23c], -R65 ;  /* 0x00008f000c747a23 */ /* 0x000fe40000010841 */
[----:B------:R-:W-:Y:S01]  /*ae20*/  FMUL.FTZ R146, R2, c[0x0][0x23c] ;  /* 0x00008f0002927a20 */ /* 0x000fe20000410000 */
[----:B------:R-:W2:Y:S01]  /*ae30*/  MUFU.EX2 R118, R118 ;  /* 0x0000007600767308 */ /* 0x000ea20000000800 */
[--C-:B------:R-:W-:Y:S02]  /*ae40*/  FFMA.FTZ R114, R15, c[0x0][0x23c], -R56.reuse ;  /* 0x00008f000f727a23 */ /* 0x100fe40000010838 */
[----:B------:R-:W-:Y:S02]  /*ae50*/  FMUL.FTZ R148, R148, c[0x0][0x23c] ;  /* 0x00008f0094947a20 */ /* 0x000fe40000410000 */
[--C-:B------:R-:W-:Y:S02]  /*ae60*/  FFMA.FTZ R2, R13, c[0x0][0x23c], -R56.reuse ;  /* 0x00008f000d027a23 */ /* 0x100fe40000010838 */
[--C-:B------:R-:W-:Y:S01]  /*ae70*/  FFMA.FTZ R121, R45, c[0x0][0x23c], -R56.reuse ;  /* 0x00008f002d797a23 */ /* 0x100fe20000010838 */
[----:B------:R-:W-:Y:S01]  /*ae80*/  MUFU.EX2 R116, R116 ;  /* 0x0000007400747308 */ /* 0x000fe20000000800 */
[----:B------:R-:W3:Y:S01]  /*ae90*/  LDSM.16.MT88.4 R44, [R162+0x6800] ;  /* 0x00680000a22c783b */ /* 0x000ee20000004200 */
[----:B------:R-:W-:-:S02]  /*aea0*/  FFMA.FTZ R112, R119, c[0x0][0x23c], -R56 ;  /* 0x00008f0077707a23 */ /* 0x000fc40000010838 */
[--C-:B------:R-:W-:Y:S02]  /*aeb0*/  FFMA.FTZ R108, R42, c[0x0][0x23c], -R65.reuse ;  /* 0x00008f002a6c7a23 */ /* 0x100fe40000010841 */
[--C-:B------:R-:W-:Y:S02]  /*aec0*/  FFMA.FTZ R111, R40, c[0x0][0x23c], -R65.reuse ;  /* 0x00008f00286f7a23 */ /* 0x100fe40000010841 */
[----:B------:R-:W4:Y:S01]  /*aed0*/  MUFU.EX2 R63, R63 ;  /* 0x0000003f003f7308 */ /* 0x000f220000000800 */
[--C-:B------:R-:W-:Y:S01]  /*aee0*/  FFMA.FTZ R119, R41, c[0x0][0x23c], -R56.reuse ;  /* 0x00008f0029777a23 */ /* 0x100fe20000010838 */
[----:B--2---:R-:W-:Y:S01]  /*aef0*/  F2FP.BF16.PACK_AB R32, R118, R145 ;  /* 0x000000917620723e */ /* 0x004fe200000010ff */
[----:B------:R-:W-:Y:S02]  /*af00*/  FFMA.FTZ R110, R43, c[0x0][0x23c], -R56 ;  /* 0x00008f002b6e7a23 */ /* 0x000fe40000010838 */
[----:B------:R-:W2:Y:S01]  /*af10*/  LDSM.16.MT88.4 R40, [R160+0x6800] ;  /* 0x00680000a028783b */ /* 0x000ea20000004200 */
[----:B------:R-:W-:-:S02]  /*af20*/  FFMA.FTZ R101, R30, c[0x0][0x23c], -R65 ;  /* 0x00008f001e657a23 */ /* 0x000fc40000010841 */
[----:B------:R-:W-:Y:S01]  /*af30*/  MUFU.EX2 R141, R141 ;  /* 0x0000008d008d7308 */ /* 0x000fe20000000800 */
[--C-:B------:R-:W-:Y:S02]  /*af40*/  FFMA.FTZ R100, R28, c[0x0][0x23c], -R65.reuse ;  /* 0x00008f001c647a23 */ /* 0x100fe40000010841 */
[--C-:B------:R-:W-:Y:S02]  /*af50*/  FFMA.FTZ R123, R134, c[0x0][0x23c], -R65.reuse ;  /* 0x00008f00867b7a23 */ /* 0x100fe40000010841 */
[--C-:B------:R-:W-:Y:S02]  /*af60*/  FFMA.FTZ R120, R132, c[0x0][0x23c], -R65.reuse ;  /* 0x00008f0084787a23 */ /* 0x100fe40000010841 */
[--C-:B------:R-:W-:Y:S01]  /*af70*/  FFMA.FTZ R127, R196, c[0x0][0x23c], -R65.reuse ;  /* 0x00008f00c47f7a23 */ /* 0x100fe20000010841 */
[----:B------:R-:W5:Y:S01]  /*af80*/  MUFU.EX2 R114, R114 ;  /* 0x0000007200727308 */ /* 0x000f620000000800 */
        /* <DEDUP_REMOVED lines=30> */
[-C--:B------:R-:W-:Y:S01]  /*b170*/  FMUL.FTZ R12, R88, R148.reuse ;  /* 0x00000094580c7220 */ /* 0x080fe20000410000 */
[----:B------:R-:W1:Y:S01]  /*b180*/  MUFU.EX2 R101, R101 ;  /* 0x0000006500657308 */ /* 0x000e620000000800 */
[----:B------:R-:W-:Y:S02]  /*b190*/  FMUL.FTZ R13, R89, R148 ;  /* 0x00000094590d7220 */ /* 0x000fe40000410000 */
[-C--:B------:R-:W-:Y:S02]  /*b1a0*/  FMUL.FTZ R14, R90, R146.reuse ;  /* 0x000000925a0e7220 */ /* 0x080fe40000410000 */
[----:B------:R-:W-:Y:S01]  /*b1b0*/  HMMA.16816.F32.BF16 R4, R32, R8, R4 ;  /* 0x000000082004723c */ /* 0x000fe20000041804 */
[----:B------:R-:W-:Y:S02]  /*b1c0*/  FMUL.FTZ R15, R91, R146 ;  /* 0x000000925b0f7220 */ /* 0x000fe40000410000 */
[-C--:B------:R-:W-:Y:S01]  /*b1d0*/  FMUL.FTZ R84, R84, R148.reuse ;  /* 0x0000009454547220 */ /* 0x080fe20000410000 */
[----:B------:R-:W-:Y:S01]  /*b1e0*/  MUFU.EX2 R100, R100 ;  /* 0x0000006400647308 */ /* 0x000fe20000000800 */
[----:B------:R-:W-:-:S02]  /*b1f0*/  FMUL.FTZ R85, R85, R148 ;  /* 0x0000009455557220 */ /* 0x000fc40000410000 */
[-C--:B------:R-:W-:Y:S01]  /*b200*/  FMUL.FTZ R86, R86, R146.reuse ;  /* 0x0000009256567220 */ /* 0x080fe20000410000 */
[C---:B------:R-:W-:Y:S01]  /*b210*/  HMMA.16816.F32.BF16 R8, R32.reuse, R10, R92 ;  /* 0x0000000a2008723c */ /* 0x040fe2000004185c */
[----:B------:R-:W-:Y:S01]  /*b220*/  FMUL.FTZ R87, R87, R146 ;  /* 0x0000009257577220 */ /* 0x000fe20000410000 */
[----:B------:R-:W-:Y:S01]  /*b230*/  LDSM.16.MT88.4 R92, [R162+0x8800] ;  /* 0x00880000a25c783b */ /* 0x000fe20000004200 */
[-C--:B------:R-:W-:Y:S01]  /*b240*/  FMUL.FTZ R20, R80, R148.reuse ;  /* 0x0000009450147220 */ /* 0x080fe20000410000 */
[----:B------:R-:W-:Y:S01]  /*b250*/  MUFU.EX2 R111, R111 ;  /* 0x0000006f006f7308 */ /* 0x000fe20000000800 */
[----:B------:R-:W-:Y:S02]  /*b260*/  FMUL.FTZ R21, R81, R148 ;  /* 0x0000009451157220 */ /* 0x000fe40000410000 */
[-C--:B------:R-:W-:Y:S01]  /*b270*/  FMUL.FTZ R22, R82, R146.reuse ;  /* 0x0000009252167220 */ /* 0x080fe20000410000 */
        /* <DEDUP_REMOVED lines=10> */
[----:B------:R-:W4:Y:S01]  /*b320*/  MUFU.EX2 R112, R112 ;  /* 0x0000007000707308 */ /* 0x000f220000000800 */
        /* <DEDUP_REMOVED lines=11> */
[----:B------:R-:W-:Y:S01]  /*b3e0*/  FFMA.FTZ R145, R189, R148, R145 ;  /* 0x00000094bd917223 */ /* 0x000fe20000010091 */
[----:B------:R-:W5:Y:S01]  /*b3f0*/  MUFU.EX2 R110, R110 ;  /* 0x0000006e006e7308 */ /* 0x000f620000000800 */
[----:B------:R-:W-:-:S02]  /*b400*/  FFMA.FTZ R141, R190, R146, R141 ;  /* 0x00000092be8d7223 */ /* 0x000fc4000001008d */
[----:B------:R-:W-:Y:S01]  /*b410*/  FADD.FTZ R145, R118, R145 ;  /* 0x0000009176917221 */ /* 0x000fe20000010000 */
[C---:B------:R-:W-:Y:S01]  /*b420*/  HMMA.16816.F32.BF16 R28, R32.reuse, R36, R28 ;  /* 0x00000024201c723c */ /* 0x040fe2000004181c */
[----:B------:R-:W-:Y:S02]  /*b430*/  FADD.FTZ R114, R114, R141 ;  /* 0x0000008d72727221 */ /* 0x000fe40000010000 */
[----:B------:R-:W-:Y:S01]  /*b440*/  FADD.FTZ R116, R116, R145 ;  /* 0x0000009174747221 */ /* 0x000fe20000010000 */
[----:B------:R-:W-:Y:S01]  /*b450*/  MUFU.EX2 R127, R127 ;  /* 0x0000007f007f7308 */ /* 0x000fe20000000800 */
[----:B------:R-:W-:Y:S02]  /*b460*/  FFMA.FTZ R189, R62, c[0x0][0x23c], -R65 ;  /* 0x00008f003ebd7a23 */ /* 0x000fe40000010841 */
[----:B-1----:R-:W-:Y:S01]  /*b470*/  F2FP.BF16.PACK_AB R36, R101, R108 ;  /* 0x0000006c6524723e */ /* 0x002fe200000010ff */
[----:B------:R-:W-:Y:S01]  /*b480*/  HMMA.16816.F32.BF16 R32, R32, R38, R68 ;  /* 0x000000262020723c */ /* 0x000fe20000041844 */
[----:B----4-:R-:W-:Y:S01]  /*b490*/  F2FP.BF16.PACK_AB R37, R112, R121 ;  /* 0x000000797025723e */ /* 0x010fe200000010ff */
[----:B------:R-:W-:-:S02]  /*b4a0*/  FADD.FTZ R63, R63, R116 ;  /* 0x000000743f3f7221 */ /* 0x000fc40000010000 */
[----:B------:R-:W1:Y:S01]  /*b4b0*/  MUFU.EX2 R122, R122 ;  /* 0x0000007a007a7308 */ /* 0x000e620000000800 */
[----:B------:R-:W-:Y:S02]  /*b4c0*/  FFMA.FTZ R190, R50, c[0x0][0x23c], -R56 ;  /* 0x00008f0032be7a23 */ /* 0x000fe40000010838 */
[----:B------:R-:W-:Y:S01]  /*b4d0*/  F2FP.BF16.PACK_AB R38, R111, R100 ;  /* 0x000000646f26723e */ /* 0x000fe200000010ff */
[----:B------:R-:W-:Y:S01]  /*b4e0*/  FADD.FTZ R108, R108, R63 ;  /* 0x0000003f6c6c7221 */ /* 0x000fe20000010000 */
[----:B-----5:R-:W-:Y:S01]  /*b4f0*/  F2FP.BF16.PACK_AB R39, R110, R119 ;  /* 0x000000776e27723e */ /* 0x020fe200000010ff */
[----:B------:R-:W-:Y:S02]  /*b500*/  FFMA.FTZ R61, R61, c[0x0][0x23c], -R65 ;  /* 0x00008f003d3d7a23 */ /* 0x000fe40000010841 */
[----:B------:R-:W-:Y:S01]  /*b510*/  MUFU.EX2 R123, R123 ;  /* 0x0000007b007b7308 */ /* 0x000fe20000000800 */
[----:B------:R-:W-:-:S03]  /*b520*/  FADD.FTZ R101, R101, R108 ;  /* 0x0000006c65657221 */ /* 0x000fc60000010000 */
[C---:B---3--:R-:W-:Y:S04]  /*b530*/  HMMA.16816.F32.BF16 R4, R36.reuse, R44, R4 ;  /* 0x0000002c2404723c */ /* 0x048fe80000041804 */
[----:B------:R-:W-:Y:S04]  /*b540*/  MUFU.EX2 R120, R120 ;  /* 0x0000007800787308 */ /* 0x000fe80000000800 */
[C---:B------:R-:W-:Y:S01]  /*b550*/  HMMA.16816.F32.BF16 R8, R36.reuse, R46, R8 ;  /* 0x0000002e2408723c */ /* 0x040fe20000041808 */
[----:B------:R-:W3:Y:S03]  /*b560*/  LDSM.16.MT88.4 R44, [R159+0x6800] ;  /* 0x006800009f2c783b */ /* 0x000ee60000004200 */
[----:B------:R-:W-:Y:S04]  /*b570*/  MUFU.EX2 R131, R131 ;  /* 0x0000008300837308 */ /* 0x000fe80000000800 */
[C---:B--2---:R-:W-:Y:S04]  /*b580*/  HMMA.16816.F32.BF16 R12, R36.reuse, R40, R12 ;  /* 0x00000028240c723c */ /* 0x044fe8000004180c */
[----:B------:R-:W2:Y:S04]  /*b590*/  MUFU.EX2 R134, R134 ;  /* 0x0000008600867308 */ /* 0x000ea80000000800 */
        /* <DEDUP_REMOVED lines=15> */
[----:B-1----:R-:W-:-:S02]  /*b690*/  F2FP.BF16.PACK_AB R36, R122, R127 ;  /* 0x0000007f7a24723e */ /* 0x002fc400000010ff */
[----:B--2---:R-:W-:Y:S02]  /*b6a0*/  F2FP.BF16.PACK_AB R37, R134, R131 ;  /* 0x000000838625723e */ /* 0x004fe400000010ff */
[----:B------:R-:W-:-:S03]  /*b6b0*/  F2FP.BF16.PACK_AB R38, R120, R123 ;  /* 0x0000007b7826723e */ /* 0x000fc600000010ff */
[----:B------:R-:W1:Y:S01]  /*b6c0*/  MUFU.EX2 R151, R151 ;  /* 0x0000009700977308 */ /* 0x000e620000000800 */
[----:B-----5:R-:W-:-:S07]  /*b6d0*/  F2FP.BF16.PACK_AB R39, R129, R132 ;  /* 0x000000848127723e */ /* 0x020fce00000010ff */
        /* <DEDUP_REMOVED lines=140> */
[----:B-----5:R-:W-:Y:S02]  /*bfa0*/  HMMA.16816.F32.BF16 R80, R4, R16, R80 ;  /* 0x000000100450723c */ /* 0x020fe40000041850 */
[----:B------:R-:W-:Y:S01]  /*bfb0*/  FADD.FTZ R150, R150, R151 ;  /* 0x0000009796967221 */ /* 0x000fe20000010000 */
[----:B------:R-:W5:Y:S03]  /*bfc0*/  MUFU.EX2 R27, R27 ;  /* 0x0000001b001b7308 */ /* 0x000f660000000800 */
        /* <DEDUP_REMOVED lines=8> */
[----:B------:R-:W2:Y:S02]  /*c050*/  LDSM.16.MT88.4 R16, [R160+0x9800] ;  /* 0x00980000a010783b */ /* 0x000ea40000004200 */
[----:B------:R-:W-:-:S04]  /*c060*/  FADD.FTZ R122, R122, R127 ;  /* 0x0000007f7a7a7221 */ /* 0x000fc80000010000 */
[----:B------:R-:W-:Y:S01]  /*c070*/  FADD.FTZ R123, R123, R122 ;  /* 0x0000007a7b7b7221 */ /* 0x000fe20000010000 */
[----:B------:R-:W-:Y:S01]  /*c080*/  HMMA.16816.F32.BF16 R68, R4, R14, R68 ;  /* 0x0000000e0444723c */ /* 0x000fe20000041844 */
[----:B------:R-:W2:Y:S02]  /*c090*/  LDSM.16.MT88.4 R12, [R159+0x9800] ;  /* 0x009800009f0c783b */ /* 0x000ea40000004200 */
[----:B------:R-:W-:-:S04]  /*c0a0*/  FADD.FTZ R120, R120, R123 ;  /* 0x0000007b78787221 */ /* 0x000fc80000010000 */
[----:B------:R-:W-:Y:S01]  /*c0b0*/  FADD.FTZ R149, R149, R120 ;  /* 0x0000007895957221 */ /* 0x000fe20000010000 */
[----:B-1----:R-:W-:Y:S02]  /*c0c0*/  F2FP.BF16.PACK_AB R4, R3, R24 ;  /* 0x000000180304723e */ /* 0x002fe400000010ff */
[----:B----4-:R-:W-:Y:S01]  /*c0d0*/  F2FP.BF16.PACK_AB R5, R26, R25 ;  /* 0x000000191a05723e */ /* 0x010fe200000010ff */
[----:B------:R-:W-:Y:S01]  /*c0e0*/  FADD.FTZ R140, R140, R149 ;  /* 0x000000958c8c7221 */ /* 0x000fe20000010000 */
[----:B------:R-:W-:Y:S02]  /*c0f0*/  F2FP.BF16.PACK_AB R6, R189, R2 ;  /* 0x00000002bd06723e */ /* 0x000fe400000010ff */
[----:B-----5:R-:W-:Y:S01]  /*c100*/  F2FP.BF16.PACK_AB R7, R190, R27 ;  /* 0x0000001bbe07723e */ /* 0x020fe200000010ff */
[----:B------:R-:W-:-:S04]  /*c110*/  FADD.FTZ R143, R143, R140 ;  /* 0x0000008c8f8f7221 */ /* 0x000fc80000010000 */
[----:B------:R-:W-:Y:S02]  /*c120*/  FADD.FTZ R184, R184, R143 ;  /* 0x0000008fb8b87221 */ /* 0x000fe40000010000 */
[----:B---3--:R-:W-:Y:S02]  /*c130*/  HMMA.16816.F32.BF16 R96, R4, R8, R96 ;  /* 0x000000080460723c */ /* 0x008fe40000041860 */
[----:B------:R-:W-:-:S04]  /*c140*/  FADD.FTZ R29, R45, R184 ;  /* 0x000000b82d1d7221 */ /* 0x000fc80000010000 */
[----:B------:R-:W-:Y:S02]  /*c150*/  FADD.FTZ R29, R46, R29 ;  /* 0x0000001d2e1d7221 */ /* 0x000fe40000010000 */
        /* <DEDUP_REMOVED lines=18> */
[----:B------:R-:W-:Y:S03]  /*c280*/  HMMA.16816.F32.BF16 R84, R4, R18, R84 ;  /* 0x000000120454723c */ /* 0x000fe60000041854 */
[----:B------:R-:W-:-:S04]  /*c290*/  FADD.FTZ R13, R32, R13 ;  /* 0x0000000d200d7221 */ /* 0x000fc80000010000 */
[----:B------:R-:W-:Y:S01]  /*c2a0*/  FADD.FTZ R14, R20, R13 ;  /* 0x0000000d140e7221 */ /* 0x000fe20000010000 */
[----:B-1----:R-:W-:Y:S03]  /*c2b0*/  HMMA.16816.F32.BF16 R72, R4, R8, R72 ;  /* 0x000000080448723c */ /* 0x002fe60000041848 */
        /* <DEDUP_REMOVED lines=16> */
.L_x_7258:
[----:B------:R-:W-:Y:S05]  /*c3c0*/  @!P2 BRA `(.L_x_7266) ;  /* 0x000045700000a947 */ /* 0x000fea0003800000 */
[----:B------:R-:W-:Y:S01]  /*c3d0*/  IMAD.MOV.U32 R186, RZ, RZ, c[0x0][0x1a0] ;  /* 0x00006800ffba7624 */ /* 0x000fe200078e00ff */
[----:B------:R-:W-:-:S02]  /*c3e0*/  MOV R101, R2 ;  /* 0x0000000200657202 */ /* 0x000fc40000000f00 */
[----:B------:R-:W-:Y:S01]  /*c3f0*/  MOV R100, R3 ;  /* 0x0000000300647202 */ /* 0x000fe20000000f00 */
[----:B------:R-:W-:-:S05]  /*c400*/  IMAD.U32 R185, R186, -0x80, RZ ;  /* 0xffffff80bab97824 */ /* 0x000fca00078e00ff */
[----:B------:R-:W-:Y:S02]  /*c410*/  SHF.R.S32.HI R184, RZ, 0x1f, R185 ;  /* 0x0000001fffb87819 */ /* 0x000fe400000114b9 */
.L_x_7270:
        /* <DEDUP_REMOVED lines=65> */
.L_x_7267:
        /* <DEDUP_REMOVED lines=95> */
[----:B------:R-:W1:Y:S08]  /*ce20*/  LDSM.16.M88.4 R128, [R167+0x4800] ;  /* 0x00480000a780783b */ /* 0x000e700000000200 */
[----:B------:R-:W2:Y:S08]  /*ce30*/  LDSM.16.M88.4 R132, [R167+0x5000] ;  /* 0x00500000a784783b */ /* 0x000eb00000000200 */
[----:B------:R-:W2:Y:S08]  /*ce40*/  LDSM.16.M88.4 R136, [R167+0x5800] ;  /* 0x00580000a788783b */ /* 0x000eb00000000200 */
[----:B------:R-:W-:Y:S08]  /*ce50*/  LDSM.16.M88.4 R140, [R166] ;  /* 0x00000000a68c783b */ /* 0x000ff00000000200 */
        /* <DEDUP_REMOVED lines=74> */
[----:B------:R-:W-:Y:S02]  /*d300*/  FMUL.FTZ R197, R6, c[0x0][0x2ec] ;  /* 0x0000bb0006c57a20 */ /* 0x000fe40000410000 */
[----:B------:R-:W3:Y:S01]  /*d310*/  MUFU.TANH R193, R193 ;  /* 0x000000c100c17308 */ /* 0x000ee20000002400 */
[----:B------:R-:W-:Y:S01]  /*d320*/  FMUL.FTZ R199, R7, c[0x0][0x2ec] ;  /* 0x0000bb0007c77a20 */ /* 0x000fe20000410000 */
[C---:B-1----:R-:W-:Y:S03]  /*d330*/  HMMA.16816.F32.BF16 R12, R112.reuse, R104, R12 ;  /* 0x00000068700c723c */ /* 0x042fe6000004180c */
[----:B------:R-:W-:Y:S02]  /*d340*/  FMUL.FTZ R201, R8, c[0x0][0x2ec] ;  /* 0x0000bb0008c97a20 */ /* 0x000fe40000410000 */
[----:B------:R-:W-:Y:S03]  /*d350*/  FMUL.FTZ R203, R9, c[0x0][0x2ec] ;  /* 0x0000bb0009cb7a20 */ /* 0x000fe60000410000 */
[----:B------:R-:W1:Y:S01]  /*d360*/  MUFU.TANH R195, R195 ;  /* 0x000000c300c37308 */ /* 0x000e620000002400 */
[C---:B------:R-:W-:Y:S01]  /*d370*/  HMMA.16816.F32.BF16 R16, R112.reuse, R106, R16 ;  /* 0x0000006a7010723c */ /* 0x040fe20000041810 */
[----:B------:R-:W1:Y:S02]  /*d380*/  LDSM.16.M88.4 R104, [R102+0x1800] ;  /* 0x001800006668783b */ /* 0x000e640000000200 */
[----:B-----5:R-:W-:Y:S02]  /*d390*/  FMUL.FTZ R205, R10, c[0x0][0x2ec] ;  /* 0x0000bb000acd7a20 */ /* 0x020fe40000410000 */
[----:B------:R-:W-:Y:S03]  /*d3a0*/  FMUL.FTZ R207, R11, c[0x0][0x2ec] ;  /* 0x0000bb000bcf7a20 */ /* 0x000fe60000410000 */
[C---:B--2---:R-:W-:Y:S01]  /*d3b0*/  HMMA.16816.F32.BF16 R20, R112.reuse, R108, R20 ;  /* 0x0000006c7014723c */ /* 0x044fe20000041814 */
[----:B------:R-:W2:Y:S07]  /*d3c0*/  MUFU.TANH R197, R197 ;  /* 0x000000c500c57308 */ /* 0x000eae0000002400 */
[C---:B------:R-:W-:Y:S01]  /*d3d0*/  HMMA.16816.F32.BF16 R24, R112.reuse, R110, R24 ;  /* 0x0000006e7018723c */ /* 0x040fe20000041818 */
[----:B------:R-:W5:Y:S02]  /*d3e0*/  LDSM.16.M88.4 R108, [R102+0x2000] ;  /* 0x00200000666c783b */ /* 0x000f640000000200 */
[----:B------:R-:W2:Y:S01]  /*d3f0*/  MUFU.TANH R199, R199 ;  /* 0x000000c700c77308 */ /* 0x000ea20000002400 */
        /* <DEDUP_REMOVED lines=14> */
[----:B----4-:R-:W-:Y:S02]  /*d4e0*/  FMUL.FTZ R219, R17, c[0x0][0x2ec] ;  /* 0x0000bb0011db7a20 */ /* 0x010fe40000410000 */
[----:B------:R-:W-:Y:S01]  /*d4f0*/  FMUL.FTZ R223, R18, c[0x0][0x2ec] ;  /* 0x0000bb0012df7a20 */ /* 0x000fe20000410000 */
[----:B------:R1:W4:Y:S01]  /*d500*/  MUFU.TANH R146, R192 ;  /* 0x000000c000927308 */ /* 0x0003220000002400 */
[C---:B------:R-:W-:Y:S01]  /*d510*/  HMMA.16816.F32.BF16 R32, R112.reuse, R106, R32 ;  /* 0x0000006a7020723c */ /* 0x040fe20000041820 */
[----:B------:R-:W3:Y:S02]  /*d520*/  LDSM.16.M88.4 R104, [R102+0x2800] ;  /* 0x002800006668783b */ /* 0x000ee40000000200 */
[----:B------:R-:W-:Y:S05]  /*d530*/  FMUL.FTZ R221, R19, c[0x0][0x2ec] ;  /* 0x0000bb0013dd7a20 */ /* 0x000fea0000410000 */
[C---:B-----5:R-:W-:Y:S01]  /*d540*/  HMMA.16816.F32.BF16 R36, R112.reuse, R108, R36 ;  /* 0x0000006c7024723c */ /* 0x060fe20000041824 */
[----:B------:R5:W3:Y:S03]  /*d550*/  MUFU.TANH R144, R194 ;  /* 0x000000c200907308 */ /* 0x000ae60000002400 */
[----:B--2---:R-:W-:Y:S03]  /*d560*/  FMUL.FTZ R191, R27, c[0x0][0x2ec] ;  /* 0x0000bb001bbf7a20 */ /* 0x004fe60000410000 */
[----:B------:R-:W-:Y:S01]  /*d570*/  FMUL.FTZ R202, R28, c[0x0][0x2ec] ;  /* 0x0000bb001cca7a20 */ /* 0x000fe20000410000 */
[C---:B------:R-:W-:Y:S01]  /*d580*/  HMMA.16816.F32.BF16 R40, R112.reuse, R110, R40 ;  /* 0x0000006e7028723c */ /* 0x040fe20000041828 */
[----:B------:R-:W2:Y:S02]  /*d590*/  LDSM.16.M88.4 R108, [R102+0x3000] ;  /* 0x00300000666c783b */ /* 0x000ea40000000200 */
[----:B------:R4:W2:Y:S01]  /*d5a0*/  MUFU.TANH R139, R191 ;  /* 0x000000bf008b7308 */ /* 0x0008a20000002400 */
[----:B------:R-:W-:Y:S02]  /*d5b0*/  FMUL.FTZ R200, R29, c[0x0][0x2ec] ;  /* 0x0000bb001dc87a20 */ /* 0x000fe40000410000 */
[----:B-1----:R-:W-:Y:S07]  /*d5c0*/  FMUL.FTZ R192, R26, c[0x0][0x2ec] ;  /* 0x0000bb001ac07a20 */ /* 0x002fee0000410000 */
[----:B------:R1:W1:Y:S01]  /*d5d0*/  MUFU.TANH R141, R192 ;  /* 0x000000c0008d7308 */ /* 0x0002620000002400 */
[----:B-----5:R-:W-:Y:S09]  /*d5e0*/  FMUL.FTZ R194, R32, c[0x0][0x2ec] ;  /* 0x0000bb0020c27a20 */ /* 0x020ff20000410000 */
[----:B------:R5:W5:Y:S01]  /*d5f0*/  MUFU.TANH R148, R198 ;  /* 0x000000c600947308 */ /* 0x000b620000002400 */
[C---:B---3--:R-:W-:Y:S03]  /*d600*/  HMMA.16816.F32.BF16 R44, R112.reuse, R104, R44 ;  /* 0x00000068702c723c */ /* 0x048fe6000004182c */
[----:B----4-:R-:W-:Y:S06]  /*d610*/  FMUL.FTZ R191, R35, c[0x0][0x2ec] ;  /* 0x0000bb0023bf7a20 */ /* 0x010fec0000410000 */
[----:B------:R3:W4:Y:S01]  /*d620*/  MUFU.TANH R123, R191 ;  /* 0x000000bf007b7308 */ /* 0x0007220000002400 */
[C---:B------:R-:W-:Y:S01]  /*d630*/  HMMA.16816.F32.BF16 R48, R112.reuse, R106, R48 ;  /* 0x0000006a7030723c */ /* 0x040fe20000041830 */
[----:B------:R-:W4:Y:S01]  /*d640*/  LDSM.16.M88.4 R104, [R102+0x3800] ;  /* 0x003800006668783b */ /* 0x000f220000000200 */
[----:B------:R-:W-:Y:S04]  /*d650*/  DEPBAR.LE SB0, 0x0 ;  /* 0x000080000000791a */ /* 0x000fe80000000000 */
[----:B-1----:R-:W-:Y:S02]  /*d660*/  FMUL.FTZ R192, R34, c[0x0][0x2ec] ;  /* 0x0000bb0022c07a20 */ /* 0x002fe40000410000 */
[C---:B--2---:R-:W-:Y:S01]  /*d670*/  HMMA.16816.F32.BF16 R52, R112.reuse, R108, R52 ;  /* 0x0000006c7034723c */ /* 0x044fe20000041834 */
[----:B------:R1:W2:Y:S01]  /*d680*/  MUFU.TANH R143, R196 ;  /* 0x000000c4008f7308 */ /* 0x0002a20000002400 */
[----:B------:R-:W-:Y:S03]  /*d690*/  BAR.SYNC.DEFER_BLOCKING 0x0 ;  /* 0x0000000000007b1d */ /* 0x000fe60000010000 */
[----:B-----5:R-:W-:Y:S03]  /*d6a0*/  FMUL.FTZ R198, R30, c[0x0][0x2ec] ;  /* 0x0000bb001ec67a20 */ /* 0x020fe60000410000 */
[C---:B------:R-:W-:Y:S03]  /*d6b0*/  HMMA.16816.F32.BF16 R56, R112.reuse, R110, R56 ;  /* 0x0000006e7038723c */ /* 0x040fe60000041838 */
[----:B------:R5:W2:Y:S01]  /*d6c0*/  MUFU.TANH R136, R194 ;  /* 0x000000c200887308 */ /* 0x000aa20000002400 */
[----:B---3--:R-:W-:Y:S04]  /*d6d0*/  FMUL.FTZ R191, R43, c[0x0][0x2ec] ;  /* 0x0000bb002bbf7a20 */ /* 0x008fe80000410000 */
[----:B------:R-:W-:Y:S04]  /*d6e0*/  FMUL.FTZ R225, R49, c[0x0][0x2ec] ;  /* 0x0000bb0031e17a20 */ /* 0x000fe80000410000 */
[----:B------:R-:W-:Y:S01]  /*d6f0*/  FMUL.FTZ R227, R51, c[0x0][0x2ec] ;  /* 0x0000bb0033e37a20 */ /* 0x000fe20000410000 */
[----:B------:R3:W2:Y:S03]  /*d700*/  MUFU.TANH R133, R192 ;  /* 0x000000c000857308 */ /* 0x0006a60000002400 */
[----:B------:R-:W-:Y:S02]  /*d710*/  FMUL.FTZ R229, R53, c[0x0][0x2ec] ;  /* 0x0000bb0035e57a20 */ /* 0x000fe40000410000 */
[----:B-1----:R-:W-:Y:S02]  /*d720*/  FMUL.FTZ R196, R31, c[0x0][0x2ec] ;  /* 0x0000bb001fc47a20 */ /* 0x002fe40000410000 */
[----:B------:R-:W-:Y:S03]  /*d730*/  FMUL.FTZ R231, R55, c[0x0][0x2ec] ;  /* 0x0000bb0037e77a20 */ /* 0x000fe60000410000 */
[----:B------:R1:W1:Y:S01]  /*d740*/  MUFU.TANH R125, R191 ;  /* 0x000000bf007d7308 */ /* 0x0002620000002400 */
[----:B------:R-:W-:Y:S01]  /*d750*/  FMUL.FTZ R233, R57, c[0x0][0x2ec] ;  /* 0x0000bb0039e97a20 */ /* 0x000fe20000410000 */
[C---:B----4-:R-:W-:Y:S03]  /*d760*/  HMMA.16816.F32.BF16 R60, R112.reuse, R104, R60 ;  /* 0x00000068703c723c */ /* 0x050fe6000004183c */
[----:B-----5:R-:W-:Y:S02]  /*d770*/  FMUL.FTZ R194, R40, c[0x0][0x2ec] ;  /* 0x0000bb0028c27a20 */ /* 0x020fe40000410000 */
[----:B------:R-:W-:Y:S02]  /*d780*/  FMUL.FTZ R237, R56, c[0x0][0x2ec] ;  /* 0x0000bb0038ed7a20 */ /* 0x000fe40000410000 */
[----:B------:R-:W-:Y:S01]  /*d790*/  FMUL.FTZ R239, R59, c[0x0][0x2ec] ;  /* 0x0000bb003bef7a20 */ /* 0x000fe20000410000 */
[----:B------:R4:W2:Y:S01]  /*d7a0*/  MUFU.TANH R137, R198 ;  /* 0x000000c600897308 */ /* 0x0008a20000002400 */
[----:B------:R-:W-:Y:S03]  /*d7b0*/  HMMA.16816.F32.BF16 R64, R112, R106, R64 ;  /* 0x0000006a7040723c */ /* 0x000fe60000041840 */
[----:B---3--:R-:W-:Y:S06]  /*d7c0*/  FMUL.FTZ R192, R42, c[0x0][0x2ec] ;  /* 0x0000bb002ac07a20 */ /* 0x008fec0000410000 */
[----:B------:R3:W2:Y:S03]  /*d7d0*/  MUFU.TANH R135, R196 ;  /* 0x000000c400877308 */ /* 0x0006a60000002400 */
[----:B-1----:R-:W-:Y:S03]  /*d7e0*/  FMUL.FTZ R191, R52, c[0x0][0x2ec] ;  /* 0x0000bb0034bf7a20 */ /* 0x002fe60000410000 */
[----:B------:R-:W-:Y:S02]  /*d7f0*/  FMUL.FTZ R235, R60, c[0x0][0x2ec] ;  /* 0x0000bb003ceb7a20 */ /* 0x000fe40000410000 */
[----:B------:R-:W-:Y:S02]  /*d800*/  FMUL.FTZ R241, R61, c[0x0][0x2ec] ;  /* 0x0000bb003df17a20 */ /* 0x000fe40000410000 */
[----:B------:R1:W1:Y:S01]  /*d810*/  MUFU.TANH R128, R194 ;  /* 0x000000c200807308 */ /* 0x0002620000002400 */
[----:B------:R-:W-:Y:S02]  /*d820*/  FMUL.FTZ R243, R63, c[0x0][0x2ec] ;  /* 0x0000bb003ff37a20 */ /* 0x000fe40000410000 */
[----:B----4-:R-:W-:Y:S07]  /*d830*/  FMUL.FTZ R198, R38, c[0x0][0x2ec] ;  /* 0x0000bb0026c67a20 */ /* 0x010fee0000410000 */
[----:B------:R4:W2:Y:S01]  /*d840*/  MUFU.TANH R127, R192 ;  /* 0x000000c0007f7308 */ /* 0x0008a20000002400 */
[----:B---3--:R-:W-:Y:S09]  /*d850*/  FMUL.FTZ R196, R39, c[0x0][0x2ec] ;  /* 0x0000bb0027c47a20 */ /* 0x008ff20000410000 */
[----:B------:R3:W2:Y:S01]  /*d860*/  MUFU.TANH R116, R191 ;  /* 0x000000bf00747308 */ /* 0x0006a20000002400 */
[----:B-1----:R-:W-:Y:S09]  /*d870*/  FMUL.FTZ R194, R48, c[0x0][0x2ec] ;  /* 0x0000bb0030c27a20 */ /* 0x002ff20000410000 */
[----:B------:R1:W1:Y:S01]  /*d880*/  MUFU.TANH R142, R204 ;  /* 0x000000cc008e7308 */ /* 0x0002620000002400 */
[----:B----4-:R-:W-:Y:S09]  /*d890*/  FMUL.FTZ R192, R50, c[0x0][0x2ec] ;  /* 0x0000bb0032c07a20 */ /* 0x010ff20000410000 */
        /* <DEDUP_REMOVED lines=30> */
[----:B------:R-:W4:Y:S01]  /*da80*/  MUFU.TANH R203, R203 ;  /* 0x000000cb00cb7308 */ /* 0x000f220000002400 */
[----:B---3--:R-:W-:Y:S09]  /*da90*/  MOV R192, R2 ;  /* 0x0000000200c07202 */ /* 0x008ff20000000f00 */
[----:B------:R-:W3:Y:S01]  /*daa0*/  MUFU.TANH R205, R205 ;  /* 0x000000cd00cd7308 */ /* 0x000ee20000002400 */
        /* <DEDUP_REMOVED lines=39> */
[----:B------:R-:W-:Y:S02]  /*dd20*/  IABS R6, R10 ;  /* 0x0000000a00067213 */ /* 0x000fe40000000000 */
[----:B------:R-:W-:Y:S02]  /*dd30*/  LOP3.LUT R10, R10, c[0x0][0x2d0], RZ, 0x3c, !PT ;  /* 0x0000b4000a0a7a12 */ /* 0x000fe400078e3cff */
[----:B------:R-:W-:Y:S02]  /*dd40*/  LOP3.LUT R3, R3, c[0x0][0x2d0], RZ, 0x3c, !PT ;  /* 0x0000b40003037a12 */ /* 0x000fe400078e3cff */
        /* <DEDUP_REMOVED lines=48> */
.L_x_7269:
        /* <DEDUP_REMOVED lines=87> */
.L_x_7268:
[----:B--234-:R-:W-:Y:S01]  /*e5c0*/  LDSM.16.MT88.4 R44, [R158+0x6000] ;  /* 0x006000009e2c783b */ /* 0x01cfe20000004200 */
[----:B------:R-:W-:Y:S04]  /*e5d0*/  LEA R2, R176, R175, 0x7 ;  /* 0x000000afb0027211 */ /* 0x000fe800078e38ff */
[----:B------:R-:W-:Y:S01]  /*e5e0*/  I2F R8, R2 ;  /* 0x0000000200087306 */ /* 0x000fe20000201400 */
[C---:B------:R-:W-:Y:S02]  /*e5f0*/  IADD3 R31, R2.reuse, 0x20, RZ ;  /* 0x00000020021f7810 */ /* 0x040fe40007ffe0ff */
[----:B------:R-:W-:Y:S01]  /*e600*/  LDSM.16.MT88.4 R48, [R162+0x6800] ;  /* 0x00680000a230783b */ /* 0x000fe20000004200 */
[C---:B------:R-:W-:Y:S02]  /*e610*/  IADD3 R29, R2.reuse, 0x21, RZ ;  /* 0x00000021021d7810 */ /* 0x040fe40007ffe0ff */
[C---:B------:R-:W-:Y:S02]  /*e620*/  IADD3 R21, R2.reuse, 0x38, RZ ;  /* 0x0000003802157810 */ /* 0x040fe40007ffe0ff */
[C---:B------:R-:W-:Y:S02]  /*e630*/  IADD3 R15, R2.reuse, 0x40, RZ ;  /* 0x00000040020f7810 */ /* 0x040fe40007ffe0ff */
[----:B------:R-:W-:Y:S01]  /*e640*/  I2F R31, R31 ;  /* 0x0000001f001f7306 */ /* 0x000fe20000201400 */
[----:B------:R-:W-:Y:S01]  /*e650*/  LDSM.16.MT88.4 R52, [R160+0x6800] ;  /* 0x00680000a034783b */ /* 0x000fe20000004200 */
[C---:B------:R-:W-:Y:S02]  /*e660*/  IADD3 R17, R2.reuse, 0x39, RZ ;  /* 0x0000003902117810 */ /* 0x040fe40007ffe0ff */
        /* <DEDUP_REMOVED lines=22> */
[----:B------:R-:W-:Y:S09]  /*e7d0*/  IADD3 R62, R2, 0x71, RZ ;  /* 0x00000071023e7810 */ /* 0x000ff20007ffe0ff */
        /* <DEDUP_REMOVED lines=21> */
[C---:B------:R-:W-:Y:S02]  /*e930*/  FFMA.FTZ R199, R0.reuse, R7, R199 ;  /* 0x0000000700c77223 */ /* 0x040fe400000100c7 */
[----:B------:R-:W-:Y:S01]  /*e940*/  FFMA.FTZ R193, R0, R8, R193 ;  /* 0x0000000800c17223 */ /* 0x000fe200000100c1 */
[----:B------:R-:W-:Y:S01]  /*e950*/  IADD3 R8, R2, 0x60, RZ ;  /* 0x0000006002087810 */ /* 0x000fe20007ffe0ff */
        /* <DEDUP_REMOVED lines=35> */
[----:B------:R-:W-:Y:S01]  /*eb90*/  FMNMX.FTZ R23, R32, R23, !PT ;  /* 0x0000001720177209 */ /* 0x000fe20007810000 */
[C---:B------:R-:W-:Y:S01]  /*eba0*/  FFMA.FTZ R141, R0.reuse, R19, R141 ;  /* 0x00000013008d7223 */ /* 0x040fe2000001008d */
[----:B------:R-:W-:Y:S01]  /*ebb0*/  FMNMX.FTZ R4, R143, R4, !PT ;  /* 0x000000048f047209 */ /* 0x000fe20007810000 */
[-C--:B------:R-:W-:Y:S01]  /*ebc0*/  FFMA.FTZ R123, R0, R17.reuse, R123 ;  /* 0x00000011007b7223 */ /* 0x080fe2000001007b */
[----:B------:R-:W-:Y:S01]  /*ebd0*/  IADD3 R5, R2, 0x51, RZ ;  /* 0x0000005102057810 */ /* 0x000fe20007ffe0ff */
[----:B------:R-:W-:Y:S01]  /*ebe0*/  FFMA.FTZ R134, R0, R17, R134 ;  /* 0x0000001100867223 */ /* 0x000fe20000010086 */
[----:B------:R-:W-:Y:S01]  /*ebf0*/  FMNMX.FTZ R17, R148, R23, !PT ;  /* 0x0000001794117209 */ /* 0x000fe20007810000 */
[C---:B------:R-:W-:Y:S01]  /*ec00*/  FFMA.FTZ R144, R0.reuse, R19, R144 ;  /* 0x0000001300907223 */ /* 0x040fe20000010090 */
[----:B------:R-:W-:Y:S01]  /*ec10*/  FMNMX.FTZ R4, R141, R4, !PT ;  /* 0x000000048d047209 */ /* 0x000fe20007810000 */
[----:B------:R-:W-:Y:S01]  /*ec20*/  I2F R19, R8 ;  /* 0x0000000800137306 */ /* 0x000fe20000201400 */
[----:B------:R-:W-:Y:S01]  /*ec30*/  FFMA.FTZ R139, R0, R27, R139 ;  /* 0x0000001b008b7223 */ /* 0x000fe2000001008b */
[----:B------:R-:W-:Y:S01]  /*ec40*/  FMNMX.FTZ R17, R146, R17, !PT ;  /* 0x0000001192117209 */ /* 0x000fe20007810000 */
[----:B------:R-:W-:Y:S01]  /*ec50*/  FFMA.FTZ R142, R0, R27, R142 ;  /* 0x0000001b008e7223 */ /* 0x000fe2000001008e */
[----:B------:R-:W-:Y:S01]  /*ec60*/  IADD3 R7, R2, 0x50, RZ ;  /* 0x0000005002077810 */ /* 0x000fe20007ffe0ff */
[----:B------:R-:W-:Y:S01]  /*ec70*/  FFMA.FTZ R137, R0, R25, R137 ;  /* 0x0000001900897223 */ /* 0x000fe20000010089 */
[----:B------:R-:W-:Y:S01]  /*ec80*/  FMNMX.FTZ R17, R144, R17, !PT ;  /* 0x0000001190117209 */ /* 0x000fe20007810000 */
[C---:B------:R-:W-:Y:S01]  /*ec90*/  FFMA.FTZ R140, R0.reuse, R25, R140 ;  /* 0x00000019008c7223 */ /* 0x040fe2000001008c */
[----:B------:R-:W-:Y:S01]  /*eca0*/  FMNMX.FTZ R4, R139, R4, !PT ;  /* 0x000000048b047209 */ /* 0x000fe20007810000 */
[----:B------:R-:W-:Y:S01]  /*ecb0*/  LDSM.16.MT88.4 R28, [R159+0x6000] ;  /* 0x006000009f1c783b */ /* 0x000fe20000004200 */
[----:B------:R-:W1:Y:S01]  /*ecc0*/  I2F R5, R5 ;  /* 0x0000000500057306 */ /* 0x000e620000201400 */
        /* <DEDUP_REMOVED lines=8> */
[----:B------:R-:W-:Y:S01]  /*ed50*/  LDSM.16.MT88.4 R20, [R160+0x6000] ;  /* 0x00600000a014783b */ /* 0x000fe20000004200 */
[----:B------:R-:W2:Y:S01]  /*ed60*/  I2F R7, R7 ;  /* 0x0000000700077306 */ /* 0x000ea20000201400 */
[----:B------:R-:W-:Y:S01]  /*ed70*/  FMNMX.FTZ R4, R135, R4, !PT ;  /* 0x0000000487047209 */ /* 0x000fe20007810000 */
[-C--:B------:R-:W-:Y:S01]  /*ed80*/  FFMA.FTZ R127, R0, R11.reuse, R127 ;  /* 0x0000000b007f7223 */ /* 0x080fe2000001007f */
[----:B------:R-:W-:Y:S01]  /*ed90*/  IADD3 R3, R2, 0x58, RZ ;  /* 0x0000005802037810 */ /* 0x000fe20007ffe0ff */
[----:B------:R-:W-:Y:S01]  /*eda0*/  FFMA.FTZ R128, R0, R11, R128 ;  /* 0x0000000b00807223 */ /* 0x000fe20000010080 */
[----:B------:R-:W-:Y:S01]  /*edb0*/  FMNMX.FTZ R13, R138, R13, !PT ;  /* 0x0000000d8a0d7209 */ /* 0x000fe20007810000 */
[CC--:B------:R-:W-:Y:S01]  /*edc0*/  FFMA.FTZ R129, R0.reuse, R15.reuse, R129 ;  /* 0x0000000f00817223 */ /* 0x0c0fe20000010081 */
[----:B------:R-:W-:Y:S01]  /*edd0*/  FMNMX.FTZ R4, R133, R4, !PT ;  /* 0x0000000485047209 */ /* 0x000fe20007810000 */
[C---:B------:R-:W-:Y:S02]  /*ede0*/  FFMA.FTZ R132, R0.reuse, R15, R132 ;  /* 0x0000000f00847223 */ /* 0x040fe40000010084 */
[----:B------:R3:W-:Y:S01]  /*edf0*/  I2F R11, R6 ;  /* 0x00000006000b7306 */ /* 0x0007e20000201400 */
[C---:B------:R-:W-:Y:S01]  /*ee00*/  FFMA.FTZ R59, R0.reuse, R114, R231 ;  /* 0x00000072003b7223 */ /* 0x040fe200000100e7 */
[----:B------:R-:W-:Y:S01]  /*ee10*/  FMNMX.FTZ R4, R123, R4, !PT ;  /* 0x000000047b047209 */ /* 0x000fe20007810000 */
[C---:B------:R-:W-:Y:S02]  /*ee20*/  FFMA.FTZ R57, R0.reuse, R112, R57 ;  /* 0x0000007000397223 */ /* 0x040fe40000010039 */
[CC--:B------:R-:W-:Y:S01]  /*ee30*/  FFMA.FTZ R125, R0.reuse, R9.reuse, R125 ;  /* 0x00000009007d7223 */ /* 0x0c0fe2000001007d */
[----:B------:R-:W-:Y:S01]  /*ee40*/  FMNMX.FTZ R4, R129, R4, !PT ;  /* 0x0000000481047209 */ /* 0x000fe20007810000 */
[----:B------:R-:W-:Y:S01]  /*ee50*/  FFMA.FTZ R126, R0, R9, R126 ;  /* 0x00000009007e7223 */ /* 0x000fe2000001007e */
[----:B------:R-:W-:Y:S01]  /*ee60*/  FMNMX.FTZ R9, R136, R13, !PT ;  /* 0x0000000d88097209 */ /* 0x000fe20007810000 */
[C---:B------:R-:W-:Y:S01]  /*ee70*/  FFMA.FTZ R115, R0.reuse, R56, R227 ;  /* 0x0000003800737223 */ /* 0x040fe200000100e3 */
[----:B------:R-:W4:Y:S01]  /*ee80*/  I2F R3, R3 ;  /* 0x0000000300037306 */ /* 0x000f220000201400 */
[----:B------:R-:W-:Y:S01]  /*ee90*/  FMNMX.FTZ R4, R131, R4, !PT ;  /* 0x0000000483047209 */ /* 0x000fe20007810000 */
[----:B-1----:R-:W-:Y:S01]  /*eea0*/  FFMA.FTZ R119, R0, R5, R119 ;  /* 0x0000000500777223 */ /* 0x002fe20000010077 */
[----:B------:R-:W-:Y:S01]  /*eeb0*/  FMNMX.FTZ R9, R134, R9, !PT ;  /* 0x0000000986097209 */ /* 0x000fe20007810000 */
[C---:B------:R-:W-:Y:S01]  /*eec0*/  FFMA.FTZ R122, R0.reuse, R5, R122 ;  /* 0x00000005007a7223 */ /* 0x040fe2000001007a */
[----:B------:R-:W-:Y:S01]  /*eed0*/  FMNMX.FTZ R4, R127, R4, !PT ;  /* 0x000000047f047209 */ /* 0x000fe20007810000 */
[----:B--2---:R-:W-:Y:S01]  /*eee0*/  FFMA.FTZ R121, R0, R7, R121 ;  /* 0x0000000700797223 */ /* 0x004fe20000010079 */
[----:B------:R-:W-:Y:S01]  /*eef0*/  FMNMX.FTZ R9, R132, R9, !PT ;  /* 0x0000000984097209 */ /* 0x000fe20007810000 */
[C---:B------:R-:W-:Y:S01]  /*ef00*/  FFMA.FTZ R124, R0.reuse, R7, R124 ;  /* 0x00000007007c7223 */ /* 0x040fe2000001007c */
        /* <DEDUP_REMOVED lines=8> */
[----:B---3--:R-:W-:Y:S01]  /*ef90*/  FMNMX.FTZ R6, R121, R4, !PT ;  /* 0x0000000479067209 */ /* 0x008fe20007810000 */
[----:B------:R-:W-:Y:S01]  /*efa0*/  LDSM.16.MT88.4 R12, [R162+0x6000] ;  /* 0x00600000a20c783b */ /* 0x000fe20000004200 */
[----:B------:R-:W1:Y:S01]  /*efb0*/  I2F R4, R7 ;  /* 0x0000000700047306 */ /* 0x000e620000201400 */
[----:B------:R-:W-:Y:S01]  /*efc0*/  FMNMX.FTZ R5, R126, R5, !PT ;  /* 0x000000057e057209 */ /* 0x000fe20007810000 */
[C---:B------:R-:W-:Y:S01]  /*efd0*/  FFMA.FTZ R107, R0.reuse, R106, R239 ;  /* 0x0000006a006b7223 */ /* 0x040fe200000100ef */
[----:B------:R-:W-:Y:S01]  /*efe0*/  FMNMX.FTZ R6, R119, R6, !PT ;  /* 0x0000000677067209 */ /* 0x000fe20007810000 */
[----:B------:R-:W-:Y:S01]  /*eff0*/  FFMA.FTZ R112, R0, R112, R237 ;  /* 0x0000007000707223 */ /* 0x000fe200000100ed */
[----:B------:R-:W-:Y:S01]  /*f000*/  FMNMX.FTZ R5, R124, R5, !PT ;  /* 0x000000057c057209 */ /* 0x000fe20007810000 */
[CC--:B----4-:R-:W-:Y:S02]  /*f010*/  FFMA.FTZ R117, R0.reuse, R3.reuse, R117 ;  /* 0x0000000300757223 */ /* 0x0d0fe40000010075 */
        /* <DEDUP_REMOVED lines=8> */
[----:B------:R-:W-:Y:S01]  /*f0a0*/  FFMA.FTZ R62, R0, R62, R241 ;  /* 0x0000003e003e7223 */ /* 0x000fe200000100f1 */
[----:B------:R-:W-:Y:S02]  /*f0b0*/  FMNMX.FTZ R6, R115, R6, !PT ;  /* 0x0000000673067209 */ /* 0x000fe40007810000 */
[----:B------:R-:W2:Y:S01]  /*f0c0*/  I2F R3, R3 ;  /* 0x0000000300037306 */ /* 0x000ea20000201400 */
[----:B------:R-:W-:Y:S02]  /*f0d0*/  FMNMX.FTZ R5, R56, R5, !PT ;  /* 0x0000000538057209 */ /* 0x000fe40007810000 */
[----:B------:R-:W-:Y:S02]  /*f0e0*/  FMNMX.FTZ R6, R109, R6, !PT ;  /* 0x000000066d067209 */ /* 0x000fe40007810000 */
[----:B------:R-:W-:Y:S01]  /*f0f0*/  FMNMX.FTZ R5, R116, R5, !PT ;  /* 0x0000000574057209 */ /* 0x000fe20007810000 */
[C---:B-1----:R-:W-:Y:S01]  /*f100*/  FFMA.FTZ R37, R0.reuse, R4, R37 ;  /* 0x0000000400257223 */ /* 0x042fe20000010025 */
[----:B------:R-:W-:Y:S01]  /*f110*/  FMNMX.FTZ R6, R59, R6, !PT ;  /* 0x000000063b067209 */ /* 0x000fe20007810000 */
[----:B------:R-:W-:Y:S01]  /*f120*/  FFMA.FTZ R61, R0, R4, R61 ;  /* 0x00000004003d7223 */ /* 0x000fe2000001003d */
        /* <DEDUP_REMOVED lines=36> */
[----:B------:R-:W-:Y:S01]  /*f370*/  ISETP.GT.AND P1, PT, R176, R171, PT ;  /* 0x000000abb000720c */ /* 0x000fe20003f24270 */
[--C-:B------:R-:W-:Y:S02]  /*f380*/  FFMA.FTZ R213, R213, c[0x0][0x23c], -R100.reuse ;  /* 0x00008f00d5d57a23 */ /* 0x100fe40000010864 */
[--C-:B------:R-:W-:Y:S02]  /*f390*/  FFMA.FTZ R211, R211, c[0x0][0x23c], -R63.reuse ;  /* 0x00008f00d3d37a23 */ /* 0x100fe4000001083f */
[--C-:B------:R-:W-:Y:S02]  /*f3a0*/  FFMA.FTZ R113, R197, c[0x0][0x23c], -R100.reuse ;  /* 0x00008f00c5717a23 */ /* 0x100fe40000010864 */
        /* <DEDUP_REMOVED lines=8> */
[----:B------:R-:W-:Y:S02]  /*f430*/  FMUL.FTZ R7, R39, R99 ;  /* 0x0000006327077220 */ /* 0x000fe40000410000 */
[C---:B--2---:R-:W-:Y:S02]  /*f440*/  FMUL.FTZ R9, R38.reuse, R93 ;  /* 0x0000005d26097220 */ /* 0x044fe40000410000 */
[C---:B------:R-:W-:Y:S02]  /*f450*/  FMUL.FTZ R16, R38.reuse, R84 ;  /* 0x0000005426107220 */ /* 0x040fe40000410000 */
[C---:B------:R-:W-:Y:S01]  /*f460*/  FMUL.FTZ R4, R38.reuse, R96 ;  /* 0x0000006026047220 */ /* 0x040fe20000410000 */
[----:B------:R-:W-:Y:S01]  /*f470*/  MUFU.EX2 R110, R110 ;  /* 0x0000006e006e7308 */ /* 0x000fe20000000800 */
[--C-:B------:R-:W-:Y:S02]  /*f480*/  FFMA.FTZ R105, R207, c[0x0][0x23c], -R100.reuse ;  /* 0x00008f00cf697a23 */ /* 0x100fe40000010864 */
[--C-:B------:R-:W-:Y:S02]  /*f490*/  FFMA.FTZ R118, R193, c[0x0][0x23c], -R63.reuse ;  /* 0x00008f00c1767a23 */ /* 0x100fe4000001083f */
[--C-:B------:R-:W-:Y:S02]  /*f4a0*/  FFMA.FTZ R111, R195, c[0x0][0x23c], -R63.reuse ;  /* 0x00008f00c36f7a23 */ /* 0x100fe4000001083f */
[--C-:B------:R-:W-:Y:S02]  /*f4b0*/  FFMA.FTZ R108, R201, c[0x0][0x23c], -R63.reuse ;  /* 0x00008f00c96c7a23 */ /* 0x100fe4000001083f */
[--C-:B------:R-:W-:Y:S01]  /*f4c0*/  FFMA.FTZ R101, R203, c[0x0][0x23c], -R63.reuse ;  /* 0x00008f00cb657a23 */ /* 0x100fe2000001083f */
        /* <DEDUP_REMOVED lines=9> */
[--C-:B------:R-:W-:Y:S02]  /*f560*/  FFMA.FTZ R76, R34, c[0x0][0x23c], -R63.reuse ;  /* 0x00008f00224c7a23 */ /* 0x100fe4000001083f */
[C---:B------:R-:W-:Y:S02]  /*f570*/  FMUL.FTZ R34, R39.reuse, R70 ;  /* 0x0000004627227220 */ /* 0x040fe40000410000 */
[C---:B------:R-:W-:Y:S02]  /*f580*/  FMUL.FTZ R35, R39.reuse, R71 ;  /* 0x0000004727237220 */ /* 0x040fe40000410000 */
[----:B------:R-:W-:Y:S01]  /*f590*/  FMUL.FTZ R33, R38, R69 ;  /* 0x0000004526217220 */ /* 0x000fe20000410000 */
[----:B------:R-:W1:Y:S01]  /*f5a0*/  MUFU.EX2 R111, R111 ;  /* 0x0000006f006f7308 */ /* 0x000e620000000800 */
[----:B------:R-:W-:Y:S02]  /*f5b0*/  FFMA.FTZ R77, R142, c[0x0][0x23c], -R63 ;  /* 0x00008f008e4d7a23 */ /* 0x000fe4000001083f */
[----:B------:R-:W-:Y:S01]  /*f5c0*/  FFMA.FTZ R113, R39, R190, R113 ;  /* 0x000000be27717223 */ /* 0x000fe20000010071 */
[----:B--2---:R-:W-:Y:S01]  /*f5d0*/  F2FP.BF16.PACK_AB R43, R105, R110 ;  /* 0x0000006e692b723e */ /* 0x004fe200000010ff */
[----:B------:R-:W-:Y:S02]  /*f5e0*/  FMUL.FTZ R27, R39, R79 ;  /* 0x0000004f271b7220 */ /* 0x000fe40000410000 */
[----:B------:R-:W-:Y:S02]  /*f5f0*/  FADD.FTZ R85, R58, R113 ;  /* 0x000000713a557221 */ /* 0x000fe40000010000 */
[--C-:B------:R-:W-:Y:S01]  /*f600*/  FFMA.FTZ R79, R137, c[0x0][0x23c], -R100.reuse ;  /* 0x00008f00894f7a23 */ /* 0x100fe20000010864 */
[----:B------:R-:W-:Y:S01]  /*f610*/  MUFU.EX2 R108, R108 ;  /* 0x0000006c006c7308 */ /* 0x000fe20000000800 */
[----:B------:R-:W-:Y:S02]  /*f620*/  FADD.FTZ R110, R110, R85 ;  /* 0x000000556e6e7221 */ /* 0x000fe40000010000 */
[----:B------:R-:W-:Y:S01]  /*f630*/  LDSM.16.MT88.4 R84, [R160+0x9800] ;  /* 0x00980000a054783b */ /* 0x000fe20000004200 */
[----:B------:R-:W-:Y:S02]  /*f640*/  FFMA.FTZ R215, R215, c[0x0][0x23c], -R100 ;  /* 0x00008f00d7d77a23 */ /* 0x000fe40000010864 */
[----:B------:R-:W-:Y:S02]  /*f650*/  FADD.FTZ R105, R105, R110 ;  /* 0x0000006e69697221 */ /* 0x000fe40000010000 */
[--C-:B------:R-:W-:Y:S02]  /*f660*/  FFMA.FTZ R121, R121, c[0x0][0x23c], -R100.reuse ;  /* 0x00008f0079797a23 */ /* 0x100fe40000010864 */
[----:B------:R-:W2:Y:S01]  /*f670*/  MUFU.EX2 R101, R101 ;  /* 0x0000006500657308 */ /* 0x000ea20000000800 */
[----:B------:R-:W-:Y:S02]  /*f680*/  FFMA.FTZ R117, R117, c[0x0][0x23c], -R100 ;  /* 0x00008f0075757a23 */ /* 0x000fe40000010864 */
[--C-:B------:R-:W-:Y:S01]  /*f690*/  FFMA.FTZ R122, R122, c[0x0][0x23c], -R63.reuse ;  /* 0x00008f007a7a7a23 */ /* 0x100fe2000001083f */
[----:B-1----:R-:W-:Y:S01]  /*f6a0*/  F2FP.BF16.PACK_AB R40, R111, R118 ;  /* 0x000000766f28723e */ /* 0x002fe200000010ff */
[----:B------:R-:W-:Y:S02]  /*f6b0*/  FFMA.FTZ R118, R38, R189, R118 ;  /* 0x000000bd26767223 */ /* 0x000fe40000010076 */
        /* <DEDUP_REMOVED lines=30> */
[----:B------:R-:W1:Y:S01]  /*f8a0*/  MUFU.EX2 R91, R215 ;  /* 0x000000d7005b7308 */ /* 0x000e620000000800 */
        /* <DEDUP_REMOVED lines=14> */
[----:B------:R-:W-:Y:S01]  /*f990*/  FMUL.FTZ R29, R38, R73 ;  /* 0x00000049261d7220 */ /* 0x000fe20000410000 */
[----:B------:R-:W2:Y:S01]  /*f9a0*/  MUFU.EX2 R81, R81 ;  /* 0x0000005100517308 */ /* 0x000ea20000000800 */
[C---:B------:R-:W-:Y:S03]  /*f9b0*/  HMMA.16816.F32.BF16 R24, R40.reuse, R30, R24 ;  /* 0x0000001e2818723c */ /* 0x040fe60000041818 */
[--C-:B------:R-:W-:Y:S02]  /*f9c0*/  FFMA.FTZ R73, R32, c[0x0][0x23c], -R63.reuse ;  /* 0x00008f0020497a23 */ /* 0x100fe4000001083f */
[C---:B------:R-:W-:Y:S02]  /*f9d0*/  FMUL.FTZ R28, R38.reuse, R72 ;  /* 0x00000048261c7220 */ /* 0x040fe40000410000 */
[C---:B------:R-:W-:Y:S02]  /*f9e0*/  FMUL.FTZ R30, R39.reuse, R74 ;  /* 0x0000004a271e7220 */ /* 0x040fe40000410000 */
[----:B------:R-:W3:Y:S03]  /*f9f0*/  MUFU.EX2 R73, R73 ;  /* 0x0000004900497308 */ /* 0x000ee60000000800 */
[----:B------:R-:W-:Y:S02]  /*fa00*/  FMUL.FTZ R31, R39, R75 ;  /* 0x0000004b271f7220 */ /* 0x000fe40000410000 */
[----:B------:R-:W-:Y:S02]  /*fa10*/  FMUL.FTZ R32, R38, R68 ;  /* 0x0000004426207220 */ /* 0x000fe40000410000 */
[----:B------:R-:W-:Y:S02]  /*fa20*/  FFMA.FTZ R38, R57, c[0x0][0x23c], -R100 ;  /* 0x00008f0039267a23 */ /* 0x000fe40000010864 */
[----:B------:R-:W-:Y:S01]  /*fa30*/  FFMA.FTZ R74, R144, c[0x0][0x23c], -R63 ;  /* 0x00008f00904a7a23 */ /* 0x000fe2000001083f */
[C---:B------:R-:W-:Y:S01]  /*fa40*/  HMMA.16816.F32.BF16 R28, R40.reuse, R44, R28 ;  /* 0x0000002c281c723c */ /* 0x040fe2000004181c */
[----:B------:R-:W-:Y:S02]  /*fa50*/  MUFU.EX2 R71, R71 ;  /* 0x0000004700477308 */ /* 0x000fe40000000800 */
[----:B------:R-:W-:Y:S02]  /*fa60*/  FADD.FTZ R39, R111, R118 ;  /* 0x000000766f277221 */ /* 0x000fe40000010000 */
[----:B------:R-:W-:Y:S02]  /*fa70*/  FFMA.FTZ R68, R139, c[0x0][0x23c], -R100 ;  /* 0x00008f008b447a23 */ /* 0x000fe40000010864 */
[----:B------:R-:W-:Y:S01]  /*fa80*/  FADD.FTZ R108, R108, R39 ;  /* 0x000000276c6c7221 */ /* 0x000fe20000010000 */
[----:B------:R-:W-:Y:S01]  /*fa90*/  HMMA.16816.F32.BF16 R32, R40, R46, R32 ;  /* 0x0000002e2820723c */ /* 0x000fe20000041820 */
[----:B------:R-:W4:Y:S02]  /*faa0*/  LDSM.16.MT88.4 R44, [R159+0x6800] ;  /* 0x006800009f2c783b */ /* 0x000f240000004200 */
[----:B------:R-:W-:Y:S01]  /*fab0*/  MUFU.EX2 R68, R68 ;  /* 0x0000004400447308 */ /* 0x000fe20000000800 */
[--C-:B------:R-:W-:Y:S02]  /*fac0*/  FFMA.FTZ R75, R148, c[0x0][0x23c], -R63.reuse ;  /* 0x00008f00944b7a23 */ /* 0x100fe4000001083f */
[----:B------:R-:W-:Y:S01]  /*fad0*/  FFMA.FTZ R72, R146, c[0x0][0x23c], -R63 ;  /* 0x00008f0092487a23 */ /* 0x000fe2000001083f */
[----:B-1----:R-:W-:Y:S01]  /*fae0*/  F2FP.BF16.PACK_AB R41, R91, R92 ;  /* 0x0000005c5b29723e */ /* 0x002fe200000010ff */
[----:B------:R-:W-:Y:S01]  /*faf0*/  FADD.FTZ R108, R101, R108 ;  /* 0x0000006c656c7221 */ /* 0x000fe20000010000 */
[----:B--2---:R-:W-:Y:S03]  /*fb00*/  F2FP.BF16.PACK_AB R40, R78, R81 ;  /* 0x000000514e28723e */ /* 0x004fe600000010ff */
[----:B---3--:R-:W-:Y:S01]  /*fb10*/  F2FP.BF16.PACK_AB R42, R73, R76 ;  /* 0x0000004c492a723e */ /* 0x008fe200000010ff */
[----:B------:R-:W-:Y:S01]  /*fb20*/  MUFU.EX2 R77, R77 ;  /* 0x0000004d004d7308 */ /* 0x000fe20000000800 */
[----:B------:R-:W-:Y:S01]  /*fb30*/  F2FP.BF16.PACK_AB R43, R66, R67 ;  /* 0x00000043422b723e */ /* 0x000fe200000010ff */
        /* <DEDUP_REMOVED lines=8> */
[--C-:B------:R-:W-:Y:S01]  /*fbc0*/  FFMA.FTZ R134, R131, c[0x0][0x23c], -R100.reuse ;  /* 0x00008f0083867a23 */ /* 0x100fe20000010864 */
[C---:B------:R-:W-:Y:S01]  /*fbd0*/  HMMA.16816.F32.BF16 R8, R40.reuse, R50, R8 ;  /* 0x000000322808723c */ /* 0x040fe20000041808 */
[----:B------:R-:W1:Y:S03]  /*fbe0*/  LDSM.16.MT88.4 R48, [R158+0x6800] ;  /* 0x006800009e30783b */ /* 0x000e660000004200 */
[----:B------:R-:W2:Y:S01]  /*fbf0*/  MUFU.EX2 R74, R74 ;  /* 0x0000004a004a7308 */ /* 0x000ea20000000800 */
[--C-:B------:R-:W-:Y:S02]  /*fc00*/  FFMA.FTZ R131, R126, c[0x0][0x23c], -R63.reuse ;  /* 0x00008f007e837a23 */ /* 0x100fe4000001083f */
[--C-:B------:R-:W-:Y:S01]  /*fc10*/  FFMA.FTZ R126, R119, c[0x0][0x23c], -R100.reuse ;  /* 0x00008f00777e7a23 */ /* 0x100fe20000010864 */
[C---:B------:R-:W-:Y:S04]  /*fc20*/  HMMA.16816.F32.BF16 R12, R40.reuse, R52, R12 ;  /* 0x00000034280c723c */ /* 0x040fe8000004180c */
[--C-:B------:R-:W-:Y:S02]  /*fc30*/  FFMA.FTZ R119, R120, c[0x0][0x23c], -R63.reuse ;  /* 0x00008f0078777a23 */ /* 0x100fe4000001083f */
[--C-:B------:R-:W-:Y:S01]  /*fc40*/  FFMA.FTZ R120, R56, c[0x0][0x23c], -R63.reuse ;  /* 0x00008f0038787a23 */ /* 0x100fe2000001083f */
[----:B------:R-:W-:Y:S01]  /*fc50*/  MUFU.EX2 R80, R80 ;  /* 0x0000005000507308 */ /* 0x000fe20000000800 */
[C---:B------:R-:W-:Y:S01]  /*fc60*/  HMMA.16816.F32.BF16 R16, R40.reuse, R54, R16 ;  /* 0x000000362810723c */ /* 0x040fe20000041810 */
[----:B------:R-:W3:Y:S03]  /*fc70*/  LDSM.16.MT88.4 R52, [R162+0x7000] ;  /* 0x00700000a234783b */ /* 0x000ee60000004200 */
[--C-:B------:R-:W-:Y:S02]  /*fc80*/  FFMA.FTZ R118, R107, c[0x0][0x23c], -R100.reuse ;  /* 0x00008f006b767a23 */ /* 0x100fe40000010864 */
[----:B------:R-:W-:Y:S02]  /*fc90*/  FFMA.FTZ R107, R116, c[0x0][0x23c], -R63 ;  /* 0x00008f00746b7a23 */ /* 0x000fe4000001083f */
[C---:B----4-:R-:W-:Y:S01]  /*fca0*/  HMMA.16816.F32.BF16 R20, R40.reuse, R44, R20 ;  /* 0x0000002c2814723c */ /* 0x050fe20000041814 */
[----:B------:R-:W-:Y:S01]  /*fcb0*/  MUFU.EX2 R75, R75 ;  /* 0x0000004b004b7308 */ /* 0x000fe20000000800 */
[----:B------:R-:W-:Y:S02]  /*fcc0*/  LDSM.16.MT88.4 R56, [R159+0x8800] ;  /* 0x008800009f38783b */ /* 0x000fe40000004200 */
[--C-:B------:R-:W-:Y:S02]  /*fcd0*/  FFMA.FTZ R104, R104, c[0x0][0x23c], -R100.reuse ;  /* 0x00008f0068687a23 */ /* 0x100fe40000010864 */
[--C-:B------:R-:W-:Y:S02]  /*fce0*/  FFMA.FTZ R65, R65, c[0x0][0x23c], -R100.reuse ;  /* 0x00008f0041417a23 */ /* 0x100fe40000010864 */
[C---:B------:R-:W-:Y:S02]  /*fcf0*/  HMMA.16816.F32.BF16 R24, R40.reuse, R46, R24 ;  /* 0x0000002e2818723c */ /* 0x040fe40000041818 */
[----:B------:R-:W4:Y:S01]  /*fd00*/  LDSM.16.MT88.4 R44, [R160+0x7000] ;  /* 0x00700000a02c783b */ /* 0x000f220000004200 */
[----:B------:R-:W5:Y:S05]  /*fd10*/  MUFU.EX2 R72, R72 ;  /* 0x0000004800487308 */ /* 0x000f6a0000000800 */
[C---:B-1----:R-:W-:Y:S05]  /*fd20*/  HMMA.16816.F32.BF16 R28, R40.reuse, R48, R28 ;  /* 0x00000030281c723c */ /* 0x042fea000004181c */
[----:B------:R-:W-:Y:S03]  /*fd30*/  MUFU.EX2 R121, R121 ;  /* 0x0000007900797308 */ /* 0x000fe60000000800 */
[----:B------:R-:W-:Y:S01]  /*fd40*/  HMMA.16816.F32.BF16 R32, R40, R50, R32 ;  /* 0x000000322820723c */ /* 0x000fe20000041820 */
[----:B------:R-:W1:Y:S06]  /*fd50*/  LDSM.16.MT88.4 R48, [R159+0x7000] ;  /* 0x007000009f30783b */ /* 0x000e6c0000004200 */
[----:B------:R-:W-:Y:S01]  /*fd60*/  MUFU.EX2 R126, R126 ;  /* 0x0000007e007e7308 */ /* 0x000fe20000000800 */
[----:B--2---:R-:W-:Y:S04]  /*fd70*/  F2FP.BF16.PACK_AB R42, R77, R74 ;  /* 0x0000004a4d2a723e */ /* 0x004fe800000010ff */
[----:B------:R-:W-:Y:S02]  /*fd80*/  F2FP.BF16.PACK_AB R41, R70, R69 ;  /* 0x000000454629723e */ /* 0x000fe400000010ff */
[----:B------:R-:W-:Y:S02]  /*fd90*/  F2FP.BF16.PACK_AB R43, R68, R71 ;  /* 0x00000047442b723e */ /* 0x000fe400000010ff */
[----:B-----5:R-:W-:Y:S01]  /*fda0*/  F2FP.BF16.PACK_AB R40, R72, R75 ;  /* 0x0000004b4828723e */ /* 0x020fe200000010ff */
[----:B------:R-:W-:Y:S06]  /*fdb0*/  MUFU.EX2 R117, R117 ;  /* 0x0000007500757308 */ /* 0x000fec0000000800 */
[C---:B---3--:R-:W-:Y:S04]  /*fdc0*/  HMMA.16816.F32.BF16 R4, R40.reuse, R52, R4 ;  /* 0x000000342804723c */ /* 0x048fe80000041804 */
[----:B------:R-:W-:Y:S04]  /*fdd0*/  MUFU.EX2 R132, R132 ;  /* 0x0000008400847308 */ /* 0x000fe80000000800 */
[C---:B------:R-:W-:Y:S01]  /*fde0*/  HMMA.16816.F32.BF16 R8, R40.reuse, R54, R8 ;  /* 0x000000362808723c */ /* 0x040fe20000041808 */
[----:B------:R-:W2:Y:S05]  /*fdf0*/  LDSM.16.MT88.4 R52, [R158+0x7000] ;  /* 0x007000009e34783b */ /* 0x000eaa0000004200 */
[----:B------:R-:W-:Y:S02]  /*fe00*/  MUFU.EX2 R115, R115 ;  /* 0x0000007300737308 */ /* 0x000fe40000000800 */
[C---:B----4-:R-:W-:Y:S08]  /*fe10*/  HMMA.16816.F32.BF16 R12, R40.reuse, R44, R12 ;  /* 0x0000002c280c723c */ /* 0x050ff0000004180c */
[C---:B------:R-:W-:Y:S01]  /*fe20*/  HMMA.16816.F32.BF16 R16, R40.reuse, R46, R16 ;  /* 0x0000002e2810723c */ /* 0x040fe20000041810 */
[----:B------:R-:W3:Y:S01]  /*fe30*/  LDSM.16.MT88.4 R44, [R162+0x7800] ;  /* 0x00780000a22c783b */ /* 0x000ee20000004200 */
[----:B------:R-:W-:Y:S06]  /*fe40*/  MUFU.EX2 R122, R122 ;  /* 0x0000007a007a7308 */ /* 0x000fec0000000800 */
[C---:B-1----:R-:W-:Y:S04]  /*fe50*/  HMMA.16816.F32.BF16 R20, R40.reuse, R48, R20 ;  /* 0x000000302814723c */ /* 0x042fe80000041814 */
[----:B------:R-:W-:Y:S04]  /*fe60*/  MUFU.EX2 R83, R83 ;  /* 0x0000005300537308 */ /* 0x000fe80000000800 */
[C---:B------:R-:W-:Y:S01]  /*fe70*/  HMMA.16816.F32.BF16 R24, R40.reuse, R50, R24 ;  /* 0x000000322818723c */ /* 0x040fe20000041818 */
[----:B------:R-:W1:Y:S05]  /*fe80*/  LDSM.16.MT88.4 R48, [R160+0x7800] ;  /* 0x00780000a030783b */ /* 0x000e6a0000004200 */
[----:B------:R-:W4:Y:S02]  /*fe90*/  MUFU.EX2 R82, R82 ;  /* 0x0000005200527308 */ /* 0x000f240000000800 */
[C---:B--2---:R-:W-:Y:S08]  /*fea0*/  HMMA.16816.F32.BF16 R28, R40.reuse, R52, R28 ;  /* 0x00000034281c723c */ /* 0x044ff0000004181c */
[----:B------:R-:W-:Y:S01]  /*feb0*/  MUFU.EX2 R89, R89 ;  /* 0x0000005900597308 */ /* 0x000fe20000000800 */
[----:B------:R-:W-:Y:S01]  /*fec0*/  HMMA.16816.F32.BF16 R32, R40, R54, R32 ;  /* 0x000000362820723c */ /* 0x000fe20000041820 */
[----:B------:R-:W2:Y:S06]  /*fed0*/  LDSM.16.MT88.4 R52, [R159+0x7800] ;  /* 0x007800009f34783b */ /* 0x000eac0000004200 */
[----:B------:R-:W-:Y:S02]  /*fee0*/  F2FP.BF16.PACK_AB R41, R80, R79 ;  /* 0x0000004f5029723e */ /* 0x000fe400000010ff */
[----:B------:R-:W5:Y:S03]  /*fef0*/  MUFU.EX2 R88, R88 ;  /* 0x0000005800587308 */ /* 0x000f660000000800 */
[----:B----4-:R-:W-:Y:S07]  /*ff00*/  F2FP.BF16.PACK_AB R43, R82, R83 ;  /* 0x00000053522b723e */ /* 0x010fee00000010ff */
[----:B------:R-:W-:Y:S10]  /*ff10*/  MUFU.EX2 R90, R90 ;  /* 0x0000005a005a7308 */ /* 0x000ff40000000800 */
[----:B------:R-:W4:Y:S01]  /*ff20*/  MUFU.EX2 R123, R123 ;  /* 0x0000007b007b7308 */ /* 0x000f220000000800 */
[----:B-----5:R-:W-:Y:S09]  /*ff30*/  F2FP.BF16.PACK_AB R40, R88, R89 ;  /* 0x000000595828723e */ /* 0x020ff200000010ff */
[----:B------:R-:W-:Y:S10]  /*ff40*/  MUFU.EX2 R119, R119 ;  /* 0x0000007700777308 */ /* 0x000ff40000000800 */
[----:B------:R-:W-:Y:S01]  /*ff50*/  MUFU.EX2 R120, R120 ;  /* 0x0000007800787308 */ /* 0x000fe20000000800 */
[----:B----4-:R-:W-:Y:S09]  /*ff60*/  F2FP.BF16.PACK_AB R42, R123, R90 ;  /* 0x0000005a7b2a723e */ /* 0x010ff200000010ff */
[----:B------:R-:W-:Y:S01]  /*ff70*/  MUFU.EX2 R129, R129 ;  /* 0x0000008100817308 */ /* 0x000fe20000000800 */
[C---:B---3--:R-:W-:Y:S08]  /*ff80*/  HMMA.16816.F32.BF16 R4, R40.reuse, R44, R4 ;  /* 0x0000002c2804723c */ /* 0x048ff00000041804 */
[C---:B------:R-:W-:Y:S01]  /*ff90*/  HMMA.16816.F32.BF16 R8, R40.reuse, R46, R8 ;  /* 0x0000002e2808723c */ /* 0x040fe20000041808 */
[----:B------:R-:W3:Y:S01]  /*ffa0*/  LDSM.16.MT88.4 R44, [R158+0x7800] ;  /* 0x007800009e2c783b */ /* 0x000ee20000004200 */
[----:B------:R-:W4:Y:S06]  /*ffb0*/  MUFU.EX2 R134, R134 ;  /* 0x0000008600867308 */ /* 0x000f2c0000000800 */
[C---:B-1----:R-:W-:Y:S04]  /*ffc0*/  HMMA.16816.F32.BF16 R12, R40.reuse, R48, R12 ;  /* 0x00000030280c723c */ /* 0x042fe8000004180c */
[----:B------:R-:W-:Y:S04]  /*ffd0*/  MUFU.EX2 R127, R127 ;  /* 0x0000007f007f7308 */ /* 0x000fe80000000800 */
[C---:B------:R-:W-:Y:S01]  /*ffe0*/  HMMA.16816.F32.BF16 R16, R40.reuse, R50, R16 ;  /* 0x000000322810723c */ /* 0x040fe20000041810 */
[----:B------:R-:W1:Y:S05]  /*fff0*/  LDSM.16.MT88.4 R48, [R162+0x8000] ;  /* 0x00800000a230783b */ /* 0x000e6a0000004200 */
[----:B------:R-:W5:Y:S02]  /*10000*/  MUFU.EX2 R136, R136 ;  /* 0x0000008800887308 */ /* 0x000f640000000800 */
[C---:B--2---:R-:W-:Y:S08]  /*10010*/  HMMA.16816.F32.BF16 R20, R40.reuse, R52, R20 ;  /* 0x000000342814723c */ /* 0x044ff00000041814 */
[C---:B------:R-:W-:Y:S01]  /*10020*/  HMMA.16816.F32.BF16 R24, R40.reuse, R54, R24 ;  /* 0x000000362818723c */ /* 0x040fe20000041818 */
[----:B------:R-:W-:Y:S01]  /*10030*/  MUFU.EX2 R125, R125 ;  /* 0x0000007d007d7308 */ /* 0x000fe20000000800 */
[----:B------:R-:W2:Y:S06]  /*10040*/  LDSM.16.MT88.4 R52, [R160+0x8000] ;  /* 0x00800000a034783b */ /* 0x000eac0000004200 */
[C---:B---3--:R-:W-:Y:S03]  /*10050*/  HMMA.16816.F32.BF16 R28, R40.reuse, R44, R28 ;  /* 0x0000002c281c723c */ /* 0x048fe6000004181c */
[----:B------:R-:W3:Y:S05]  /*10060*/  MUFU.EX2 R130, R130 ;  /* 0x0000008200827308 */ /* 0x000eea0000000800 */
[----:B------:R-:W-:Y:S01]  /*10070*/  HMMA.16816.F32.BF16 R32, R40, R46, R32 ;  /* 0x0000002e2820723c */ /* 0x000fe20000041820 */
[----:B------:R-:W1:Y:S04]  /*10080*/  LDSM.16.MT88.4 R44, [R159+0x8000] ;  /* 0x008000009f2c783b */ /* 0x000e680000004200 */
[----:B------:R-:W-:Y:S02]  /*10090*/  MUFU.EX2 R128, R128 ;  /* 0x0000008000807308 */ /* 0x000fe40000000800 */
[----:B----4-:R-:W-:Y:S02]  /*100a0*/  F2FP.BF16.PACK_AB R41, R134, R129 ;  /* 0x000000818629723e */ /* 0x010fe400000010ff */
[----:B-----5:R-:W-:Y:S06]  /*100b0*/  F2FP.BF16.PACK_AB R43, R136, R127 ;  /* 0x0000007f882b723e */ /* 0x020fec00000010ff */
[----:B------:R-:W4:Y:S01]  /*100c0*/  MUFU.EX2 R131, R131 ;  /* 0x0000008300837308 */ /* 0x000f220000000800 */
[----:B---3--:R-:W-:Y:S09]  /*100d0*/  F2FP.BF16.PACK_AB R40, R130, R125 ;  /* 0x0000007d8228723e */ /* 0x008ff200000010ff */
[----:B------:R-:W-:Y:S10]  /*100e0*/  MUFU.EX2 R109, R109 ;  /* 0x0000006d006d7308 */ /* 0x000ff40000000800 */
[----:B------:R-:W-:Y:S01]  /*100f0*/  MUFU.EX2 R124, R124 ;  /* 0x0000007c007c7308 */ /* 0x000fe20000000800 */
[----:B----4-:R-:W-:Y:S09]  /*10100*/  F2FP.BF16.PACK_AB R42, R131, R128 ;  /* 0x00000080832a723e */ /* 0x010ff200000010ff */
[----:B------:R-:W-:Y:S01]  /*10110*/  MUFU.EX2 R111, R38 ;  /* 0x00000026006f7308 */ /* 0x000fe20000000800 */
[C---:B-1----:R-:W-:Y:S08]  /*10120*/  HMMA.16816.F32.BF16 R4, R40.reuse, R48, R4 ;  /* 0x000000302804723c */ /* 0x042ff00000041804 */
[C---:B------:R-:W-:Y:S01]  /*10130*/  HMMA.16816.F32.BF16 R8, R40.reuse, R50, R8 ;  /* 0x000000322808723c */ /* 0x040fe20000041808 */
[----:B------:R-:W1:Y:S01]  /*10140*/  LDSM.16.MT88.4 R48, [R158+0x8000] ;  /* 0x008000009e30783b */ /* 0x000e620000004200 */
[----:B------:R-:W3:Y:S06]  /*10150*/  MUFU.EX2 R118, R118 ;  /* 0x0000007600767308 */ /* 0x000eec0000000800 */
[C---:B--2---:R-:W-:Y:S04]  /*10160*/  HMMA.16816.F32.BF16 R12, R40.reuse, R52, R12 ;  /* 0x00000034280c723c */ /* 0x044fe8000004180c */
[----:B------:R-:W-:Y:S04]  /*10170*/  MUFU.EX2 R107, R107 ;  /* 0x0000006b006b7308 */ /* 0x000fe80000000800 */
[C---:B------:R-:W-:Y:S01]  /*10180*/  HMMA.16816.F32.BF16 R16, R40.reuse, R54, R16 ;  /* 0x000000362810723c */ /* 0x040fe20000041810 */
[----:B------:R-:W2:Y:S05]  /*10190*/  LDSM.16.MT88.4 R52, [R162+0x8800] ;  /* 0x00880000a234783b */ /* 0x000eaa0000004200 */
[----:B------:R-:W-:Y:S02]  /*101a0*/  MUFU.EX2 R114, R114 ;  /* 0x0000007200727308 */ /* 0x000fe40000000800 */
[C---:B------:R-:W-:Y:S04]  /*101b0*/  HMMA.16816.F32.BF16 R20, R40.reuse, R44, R20 ;  /* 0x0000002c2814723c */ /* 0x040fe80000041814 */
[----:B---3--:R-:W-:Y:S04]  /*101c0*/  F2FP.BF16.PACK_AB R39, R118, R111 ;  /* 0x0000006f7627723e */ /* 0x008fe800000010ff */
[C---:B------:R-:W-:Y:S01]  /*101d0*/  HMMA.16816.F32.BF16 R24, R40.reuse, R46, R24 ;  /* 0x0000002e2818723c */ /* 0x040fe20000041818 */
[----:B------:R-:W3:Y:S01]  /*101e0*/  LDSM.16.MT88.4 R44, [R160+0x8800] ;  /* 0x00880000a02c783b */ /* 0x000ee20000004200 */
[----:B------:R-:W-:Y:S06]  /*101f0*/  MUFU.EX2 R112, R112 ;  /* 0x0000007000707308 */ /* 0x000fec0000000800 */
[C---:B-1----:R-:W-:Y:S04]  /*10200*/  HMMA.16816.F32.BF16 R28, R40.reuse, R48, R28 ;  /* 0x00000030281c723c */ /* 0x042fe8000004181c */
[----:B------:R-:W1:Y:S04]  /*10210*/  MUFU.EX2 R113, R113 ;  /* 0x0000007100717308 */ /* 0x000e680000000800 */
[----:B------:R-:W-:Y:S01]  /*10220*/  HMMA.16816.F32.BF16 R32, R40, R50, R32 ;  /* 0x000000322820723c */ /* 0x000fe20000041820 */
[----:B------:R-:W4:Y:S05]  /*10230*/  LDSM.16.MT88.4 R48, [R158+0x8800] ;  /* 0x008800009e30783b */ /* 0x000f2a0000004200 */
[----:B------:R-:W-:Y:S01]  /*10240*/  MUFU.EX2 R104, R104 ;  /* 0x0000006800687308 */ /* 0x000fe20000000800 */
[----:B------:R-:W-:Y:S02]  /*10250*/  F2FP.BF16.PACK_AB R41, R126, R121 ;  /* 0x000000797e29723e */ /* 0x000fe400000010ff */
[----:B------:R-:W-:Y:S03]  /*10260*/  F2FP.BF16.PACK_AB R43, R132, R117 ;  /* 0x00000075842b723e */ /* 0x000fe600000010ff */
[----:B------:R-:W-:Y:S02]  /*10270*/  F2FP.BF16.PACK_AB R40, R122, R115 ;  /* 0x000000737a28723e */ /* 0x000fe400000010ff */
[----:B------:R-:W-:Y:S02]  /*10280*/  F2FP.BF16.PACK_AB R42, R120, R119 ;  /* 0x00000077782a723e */ /* 0x000fe400000010ff */
[----:B------:R-:W5:Y:S01]  /*10290*/  MUFU.EX2 R65, R65 ;  /* 0x0000004100417308 */ /* 0x000f620000000800 */
[----:B-1----:R-:W-:Y:S04]  /*102a0*/  F2FP.BF16.PACK_AB R38, R113, R112 ;  /* 0x000000707126723e */ /* 0x002fe800000010ff */
[C---:B--2---:R-:W-:Y:S08]  /*102b0*/  HMMA.16816.F32.BF16 R4, R40.reuse, R52, R4 ;  /* 0x000000342804723c */ /* 0x044ff00000041804 */
[C---:B------:R-:W-:Y:S01]  /*102c0*/  HMMA.16816.F32.BF16 R8, R40.reuse, R54, R8 ;  /* 0x000000362808723c */ /* 0x040fe20000041808 */
[----:B------:R-:W-:Y:S07]  /*102d0*/  LDSM.16.MT88.4 R52, [R160+0x9000] ;  /* 0x00900000a034783b */ /* 0x000fee0000004200 */
[C---:B---3--:R-:W-:Y:S08]  /*102e0*/  HMMA.16816.F32.BF16 R12, R40.reuse, R44, R12 ;  /* 0x0000002c280c723c */ /* 0x048ff0000004180c */
[C---:B------:R-:W-:Y:S01]  /*102f0*/  HMMA.16816.F32.BF16 R16, R40.reuse, R46, R16 ;  /* 0x0000002e2810723c */ /* 0x040fe20000041810 */
[----:B------:R-:W1:Y:S07]  /*10300*/  LDSM.16.MT88.4 R44, [R162+0x9000] ;  /* 0x00900000a22c783b */ /* 0x000e6e0000004200 */
[C---:B------:R-:W-:Y:S08]  /*10310*/  HMMA.16816.F32.BF16 R20, R40.reuse, R56, R20 ;  /* 0x000000382814723c */ /* 0x040ff00000041814 */
[C---:B------:R-:W-:Y:S01]  /*10320*/  HMMA.16816.F32.BF16 R24, R40.reuse, R58, R24 ;  /* 0x0000003a2818723c */ /* 0x040fe20000041818 */
[----:B------:R-:W2:Y:S07]  /*10330*/  LDSM.16.MT88.4 R56, [R159+0x9000] ;  /* 0x009000009f38783b */ /* 0x000eae0000004200 */
[C---:B----4-:R-:W-:Y:S07]  /*10340*/  HMMA.16816.F32.BF16 R28, R40.reuse, R48, R28 ;  /* 0x00000030281c723c */ /* 0x050fee000004181c */
        /* <DEDUP_REMOVED lines=8> */
[----:B------:R-:W4:Y:S01]  /*103d0*/  LDSM.16.MT88.4 R92, [R162+0x9800] ;  /* 0x00980000a25c783b */ /* 0x000f220000004200 */
[----:B------:R-:W-:Y:S02]  /*103e0*/  MUFU.EX2 R49, R49 ;  /* 0x0000003100317308 */ /* 0x000fe40000000800 */
[----:B------:R-:W-:Y:S02]  /*103f0*/  FADD.FTZ R67, R67, R48 ;  /* 0x0000003043437221 */ /* 0x000fe40000010000 */
[C---:B-1----:R-:W-:Y:S05]  /*10400*/  HMMA.16816.F32.BF16 R4, R36.reuse, R44, R4 ;  /* 0x0000002c2404723c */ /* 0x042fea0000041804 */
[----:B------:R-:W-:Y:S01]  /*10410*/  FADD.FTZ R48, R76, R81 ;  /* 0x000000514c307221 */ /* 0x000fe20000010000 */
[----:B------:R-:W1:Y:S01]  /*10420*/  MUFU.EX2 R100, R100 ;  /* 0x0000006400647308 */ /* 0x000e620000000800 */
[--C-:B------:R-:W-:Y:S01]  /*10430*/  FFMA.FTZ R44, R64, c[0x0][0x23c], -R63.reuse ;  /* 0x00008f00402c7a23 */ /* 0x100fe2000001083f */
[C---:B------:R-:W-:Y:S04]  /*10440*/  HMMA.16816.F32.BF16 R8, R36.reuse, R46, R8 ;  /* 0x0000002e2408723c */ /* 0x040fe80000041808 */
[----:B------:R-:W-:Y:S02]  /*10450*/  FFMA.FTZ R45, R62, c[0x0][0x23c], -R63 ;  /* 0x00008f003e2d7a23 */ /* 0x000fe4000001083f */
[----:B------:R-:W-:Y:S02]  /*10460*/  FADD.FTZ R66, R66, R67 ;  /* 0x0000004342427221 */ /* 0x000fe40000010000 */
        /* <DEDUP_REMOVED lines=8> */
[----:B-----5:R-:W-:Y:S01]  /*104f0*/  F2FP.BF16.PACK_AB R69, R65, R104 ;  /* 0x000000684145723e */ /* 0x020fe200000010ff */
        /* <DEDUP_REMOVED lines=9> */
[----:B-1----:R-:W-:Y:S01]  /*10590*/  F2FP.BF16.PACK_AB R71, R100, R49 ;  /* 0x000000316447723e */ /* 0x002fe200000010ff */
[C---:B---3--:R-:W-:Y:S07]  /*105a0*/  HMMA.16816.F32.BF16 R28, R36.reuse, R40, R28 ;  /* 0x00000028241c723c */ /* 0x048fee000004181c */
[----:B------:R-:W-:Y:S01]  /*105b0*/  FADD.FTZ R40, R74, R47 ;  /* 0x0000002f4a287221 */ /* 0x000fe20000010000 */
[----:B------:R-:W-:Y:S04]  /*105c0*/  HMMA.16816.F32.BF16 R32, R36, R42, R32 ;  /* 0x0000002a2420723c */ /* 0x000fe80000041820 */
[----:B------:R-:W-:Y:S02]  /*105d0*/  FADD.FTZ R40, R77, R40 ;  /* 0x000000284d287221 */ /* 0x000fe40000010000 */
[----:B------:R-:W-:Y:S01]  /*105e0*/  FADD.FTZ R41, R79, R68 ;  /* 0x000000444f297221 */ /* 0x000fe20000010000 */
[----:B----4-:R-:W-:Y:S01]  /*105f0*/  F2FP.BF16.PACK_AB R68, R45, R44 ;  /* 0x0000002c2d44723e */ /* 0x010fe200000010ff */
[----:B------:R-:W-:Y:S01]  /*10600*/  FADD.FTZ R37, R89, R40 ;  /* 0x0000002859257221 */ /* 0x000fe20000010000 */
[----:B------:R-:W1:Y:S03]  /*10610*/  LDSM.16.MT88.4 R76, [R159+0x9800] ;  /* 0x009800009f4c783b */ /* 0x000e660000004200 */
        /* <DEDUP_REMOVED lines=25> */
[C---:B------:R-:W-:Y:S03]  /*107b0*/  HMMA.16816.F32.BF16 R76, R68.reuse, R78, R24 ;  /* 0x0000004e444c723c */ /* 0x040fe60000041818 */
[----:B------:R-:W-:Y:S02]  /*107c0*/  FADD.FTZ R117, R117, R126 ;  /* 0x0000007e75757221 */ /* 0x000fe40000010000 */
[----:B------:R-:W-:Y:S02]  /*107d0*/  FADD.FTZ R119, R119, R122 ;  /* 0x0000007a77777221 */ /* 0x000fe40000010000 */
[----:B------:R-:W-:Y:S01]  /*107e0*/  FADD.FTZ R132, R132, R117 ;  /* 0x0000007584847221 */ /* 0x000fe20000010000 */
[C---:B--2---:R-:W-:Y:S04]  /*107f0*/  HMMA.16816.F32.BF16 R72, R68.reuse, R4, R28 ;  /* 0x000000044448723c */ /* 0x044fe8000004181c */
        /* <DEDUP_REMOVED lines=20> */
.L_x_7266:
        /* <DEDUP_REMOVED lines=156> */
.L_x_7272:
[----:B--234-:R-:W-:Y:S05]  /*11300*/  BSYNC B0 ;  /* 0x0000000000007941 */ /* 0x01cfea0003800000 */
.L_x_7271:
        /* <DEDUP_REMOVED lines=34> */
.L_x_7273:
        /* <DEDUP_REMOVED lines=13> */
.L_x_7929:


//--------------------- .text._ZN5flash24flash_fwd_splitkv_kernelI23Flash_fwd_kernel_traitsILi64ELi64ELi128ELi4ELb0ELb0EN7cutlass10bfloat16_tE19Flash_kernel_traitsILi64ELi64ELi128ELi4ES3_EELb1ELb0ELb0ELb0ELb1ELb0ELb1ELb1EEEvNS_16Flash_fwd_paramsE --------------------------
	.section	.text._ZN5flash24flash_fwd_splitkv_kernelI23Flash_fwd_kernel_traitsILi64ELi64ELi128ELi4ELb0ELb0EN7cutlass10bfloat16_tE19Flash_kernel_traitsILi64ELi64ELi128ELi4ES3_EELb1ELb0ELb0ELb0ELb1ELb0ELb1ELb1EEEvNS_16Flash_fwd_paramsE,"ax",@progbits
	.sectioninfo	@"SHI_REGISTERS=193"
	.align	128
        .global         _ZN5flash24flash_fwd_splitkv_kernelI23Flash_fwd_kernel_traitsILi64ELi64ELi128ELi4ELb0ELb0EN7cutlass10bfloat16_tE19Flash_kernel_traitsILi64ELi64ELi128ELi4ES3_EELb1ELb0ELb0ELb0ELb1ELb0ELb1ELb1EEEvNS_16Flash_fwd_paramsE
        .type           _ZN5flash24flash_fwd_splitkv_kernelI23Flash_fwd_kernel_traitsILi64ELi64ELi128ELi4ELb0ELb0EN7cutlass10bfloat16_tE19Flash_kernel_traitsILi64ELi64ELi128ELi4ES3_EELb1ELb0ELb0ELb0ELb1ELb0ELb1ELb1EEEvNS_16Flash_fwd_paramsE,@function
        .size           _ZN5flash24flash_fwd_splitkv_kernelI23Flash_fwd_kernel_traitsILi64ELi64ELi128ELi4ELb0ELb0EN7cutlass10bfloat16_tE19Flash_kernel_traitsILi64ELi64ELi128ELi4ES3_EELb1ELb0ELb0ELb0ELb1ELb0ELb1ELb1EEEvNS_16Flash_fwd_paramsE,(.L_x_7930 - _ZN5flash24flash_fwd_splitkv_kernelI23Flash_fwd_kernel_traitsILi64ELi64ELi128ELi4ELb0ELb0EN7cutlass10bfloat16_tE19Flash_kernel_traitsILi64ELi64ELi128ELi4ES3_EELb1ELb0ELb0ELb0ELb1ELb0ELb1ELb1EEEvNS_16Flash_fwd_paramsE)
        .other          _ZN5flash24flash_fwd_splitkv_kernelI23Flash_fwd_kernel_traitsILi64ELi64ELi128ELi4ELb0ELb0EN7cutlass10bfloat16_tE19Flash_kernel_traitsILi64ELi64ELi128ELi4ES3_EELb1ELb0ELb0ELb0ELb1ELb0ELb1ELb1EEEvNS_16Flash_fwd_paramsE,@"STO_CUDA_ENTRY STV_DEFAULT"
_ZN5flash24flash_fwd_splitkv_kernelI23Flash_fwd_kernel_traitsILi64ELi64ELi128ELi4ELb0ELb0EN7cutlass10bfloat16_tE19Flash_kernel_traitsILi64ELi64ELi128ELi4ES3_EELb1ELb0ELb0ELb0ELb1ELb0ELb1ELb1EEEvNS_16Flash_fwd_paramsE:
.text._ZN5flash24flash_fwd_splitkv_kernelI23Flash_fwd_kernel_traitsILi64ELi64ELi128ELi4ELb0ELb0EN7cutlass10bfloat16_tE19Flash_kernel_traitsILi64ELi64ELi128ELi4ES3_EELb1ELb0ELb0ELb0ELb1ELb0ELb1ELb1EEEvNS_16Flash_fwd_paramsE:
        /* <DEDUP_REMOVED lines=53> */
.L_x_7274:
[----:B-1-34-:R-:W-:Y:S02]  /*0350*/  MOV R73, c[0x0][0x218] ;  /* 0x0000860000497a02 */ /* 0x01afe40000000f00 */
.L_x_7275:
        /* <DEDUP_REMOVED lines=34> */
[----:B------:R-:W-:Y:S01]  /*0580*/  IMAD R3, R4, R3, R2 ;  /* 0x0000000304037224 */ /* 0x000fe200078e0202 */
[----:B------:R-:W-:-:S04]  /*0590*/  IADD3 R2, -R175, 0xbf, R64 ;  /* 0x000000bfaf027810 */ /* 0x000fc80007ffe140 */
[----:B------:R-:W-:Y:S02]  /*05a0*/  ISETP.GT.U32.AND P0, PT, R4, R3, PT ;  /* 0x000000030400720c */ /* 0x000fe40003f04070 */
[----:B------:R-:W-:-:S04]  /*05b0*/  IADD3 R2, R2, c[0x0][0x2e8], R63 ;  /* 0x0000ba0002027a10 */ /* 0x000fc80007ffe03f */
[----:B------:R-:W-:-:S04]  /*05c0*/  SHF.R.S32.HI R61, RZ, 0x1f, R2 ;  /* 0x0000001fff3d7819 */ /* 0x000fc80000011402 */
[----:B------:R-:W-:-:S03]  /*05d0*/  LEA.HI R61, R61, R2, RZ, 0x7 ;  /* 0x000000023d3d7211 */ /* 0x000fc600078f38ff */
[----:B------:R-:W-:Y:S01]  /*05e0*/  @!P0 IMAD.IADD R3, R3, 0x1, -R4 ;  /* 0x0000000103038824 */ /* 0x000fe200078e0a04 */
[----:B------:R-:W-:Y:S02]  /*05f0*/  @!P0 IADD3 R6, R6, 0x1, RZ ;  /* 0x0000000106068810 */ /* 0x000fe40007ffe0ff */
[----:B------:R-:W-:Y:S02]  /*0600*/  ISETP.NE.AND P0, PT, RZ, c[0x0][0x10], PT ;  /* 0x00000400ff007a0c */ /* 0x000fe40003f05270 */
[----:B------:R-:W-:Y:S02]  /*0610*/  ISETP.GE.U32.AND P2, PT, R3, R4, PT ;  /* 0x000000040300720c */ /* 0x000fe40003f46070 */
[----:B------:R-:W-:Y:S02]  /*0620*/  IADD3 R4, R63, 0x7f, RZ ;  /* 0x0000007f3f047810 */ /* 0x000fe40007ffe0ff */
[----:B------:R-:W-:Y:S02]  /*0630*/  SHF.R.S32.HI R61, RZ, 0x7, R61 ;  /* 0x00000007ff3d7819 */ /* 0x000fe4000001143d */
[----:B------:R-:W-:-:S04]  /*0640*/  SHF.R.S32.HI R3, RZ, 0x1f, R4 ;  /* 0x0000001fff037819 */ /* 0x000fc80000011404 */
[----:B------:R-:W-:-:S03]  /*0650*/  LEA.HI R3, R3, R4, RZ, 0x7 ;  /* 0x0000000403037211 */ /* 0x000fc600078f38ff */
[----:B------:R-:W-:Y:S02]  /*0660*/  @P2 IADD3 R6, R6, 0x1, RZ ;  /* 0x0000000106062810 */ /* 0x000fe40007ffe0ff */
[----:B------:R-:W-:-:S03]  /*0670*/  SHF.R.S32.HI R3, RZ, 0x7, R3 ;  /* 0x00000007ff037819 */ /* 0x000fc60000011403 */
[----:B------:R-:W-:-:S04]  /*0680*/  IMAD.MOV.U32 R5, RZ, RZ, R6 ;  /* 0x000000ffff057224 */ /* 0x000fc800078e0006 */
        /* <DEDUP_REMOVED lines=26> */
[-C--:B------:R-:W-:Y:S01]  /*0830*/  ISETP.GE.AND P6, PT, R8, R175.reuse, PT ;  /* 0x000000af0800720c */ /* 0x080fe20003fc6270 */
[C---:B------:R-:W-:Y:S01]  /*0840*/  IMAD.WIDE R6, R0.reuse, 0x40, R6 ;  /* 0x0000004000067825 */ /* 0x040fe200078e0206 */
[-C--:B------:R-:W-:Y:S02]  /*0850*/  ISETP.GE.AND P3, PT, R0, R175.reuse, PT ;  /* 0x000000af0000720c */ /* 0x080fe40003f66270 */
[----:B------:R-:W-:Y:S02]  /*0860*/  ISETP.GE.AND P1, PT, R14, R175, PT ;  /* 0x000000af0e00720c */ /* 0x000fe40003f26270 */
[----:B------:R-:W-:Y:S02]  /*0870*/  IADD3 R5, P0, R2, R6, RZ ;  /* 0x0000000602057210 */ /* 0x000fe40007f1e0ff */
[----:B------:R-:W-:Y:S02]  /*0880*/  IADD3 R10, R0, 0x20, RZ ;  /* 0x00000020000a7810 */ /* 0x000fe40007ffe0ff */
[----:B------:R-:W-:-:S02]  /*0890*/  LEA.HI.X.SX32 R2, R2, R7, 0x1, P0 ;  /* 0x0000000702027211 */ /* 0x000fc400000f0eff */
[C---:B------:R-:W-:Y:S02]  /*08a0*/  LEA R4, P0, R5.reuse, c[0x0][0x1d8], 0x2 ;  /* 0x0000760005047a11 */ /* 0x040fe400078010ff */
[----:B------:R-:W-:Y:S02]  /*08b0*/  SHF.R.S32.HI R7, RZ, 0x1f, R3 ;  /* 0x0000001fff077819 */ /* 0x000fe40000011403 */
[----:B------:R-:W-:Y:S02]  /*08c0*/  LEA.HI.X R5, R5, c[0x0][0x1dc], R2, 0x2, P0 ;  /* 0x0000770005057a11 */ /* 0x000fe400000f1402 */
[-C--:B------:R-:W-:Y:S02]  /*08d0*/  ISETP.GE.AND P0, PT, R12, R175.reuse, PT ;  /* 0x000000af0c00720c */ /* 0x080fe40003f06270 */
[----:B------:R-:W-:Y:S01]  /*08e0*/  IADD3 R6, R0, 0x30, RZ ;  /* 0x0000003000067810 */ /* 0x000fe20007ffe0ff */
[----:B------:R-:W-:Y:S01]  /*08f0*/  @!P2 STG.E.128 [R4.64+0x800], RZ ;  /* 0x000800ff0400a986 */ /* 0x000fe2000c101d06 */
[----:B------:R-:W-:-:S02]  /*0900*/  ISETP.GE.OR P2, PT, R16, R175, P5 ;  /* 0x000000af1000720c */ /* 0x000fc40002f46670 */
[-C--:B------:R-:W-:Y:S01]  /*0910*/  ISETP.GE.OR P5, PT, R14, R175.reuse, P5 ;  /* 0x000000af0e00720c */ /* 0x080fe20002fa6670 */
[----:B------:R-:W-:Y:S01]  /*0920*/  @!P6 STG.E.128 [R4.64+0x2800], RZ ;  /* 0x002800ff0400e986 */ /* 0x000fe2000c101d06 */
[----:B------:R-:W-:Y:S02]  /*0930*/  IADD3 R2, R0, 0x38, RZ ;  /* 0x0000003800027810 */ /* 0x000fe40007ffe0ff */
[----:B------:R-:W-:Y:S01]  /*0940*/  LOP3.LUT P6, RZ, R50, 0xf, RZ, 0xc0, !PT ;  /* 0x0000000f32ff7812 */ /* 0x000fe200078cc0ff */
[----:B------:R-:W-:Y:S01]  /*0950*/  @!P3 STG.E.128 [R4.64], RZ ;  /* 0x000000ff0400b986 */ /* 0x000fe2000c101d06 */
[-C--:B------:R-:W-:Y:S02]  /*0960*/  ISETP.GE.AND P4, PT, R10, R175.reuse, PT ;  /* 0x000000af0a00720c */ /* 0x080fe40003f86270 */
[----:B------:R-:W-:Y:S01]  /*0970*/  ISETP.GE.AND P3, PT, R6, R175, PT ;  /* 0x000000af0600720c */ /* 0x000fe20003f66270 */
[----:B------:R-:W-:Y:S01]  /*0980*/  @!P0 STG.E.128 [R4.64+0x1800], RZ ;  /* 0x001800ff04008986 */ /* 0x000fe2000c101d06 */
[----:B------:R-:W-:-:S03]  /*0990*/  IADD3 R3, P0, R3, R0, RZ ;  /* 0x0000000003037210 */ /* 0x000fc60007f1e0ff */
[----:B------:R-:W-:Y:S01]  /*09a0*/  @!P1 STG.E.128 [R4.64+0x1000], RZ ;  /* 0x001000ff04009986 */ /* 0x000fe2000c101d06 */
[----:B------:R-:W-:Y:S01]  /*09b0*/  LEA.HI.X.SX32 R14, R0, R7, 0x1, P0 ;  /* 0x00000007000e7211 */ /* 0x000fe200000f0eff */
[----:B------:R-:W-:Y:S01]  /*09c0*/  @!P5 IMAD.MOV.U32 R15, RZ, RZ, -0x800000 ;  /* 0xff800000ff0fd424 */ /* 0x000fe200078e00ff */
[C---:B------:R-:W-:Y:S02]  /*09d0*/  LEA R16, P0, R3.reuse, c[0x0][0x208], 0x2 ;  /* 0x0000820003107a11 */ /* 0x040fe400078010ff */
[-C--:B------:R-:W-:Y:S01]  /*09e0*/  ISETP.GE.AND P1, PT, R2, R175.reuse, PT ;  /* 0x000000af0200720c */ /* 0x080fe20003f26270 */
[----:B------:R-:W-:Y:S01]  /*09f0*/  @!P4 STG.E.128 [R4.64+0x2000], RZ ;  /* 0x002000ff0400c986 */ /* 0x000fe2000c101d06 */
[----:B------:R-:W-:Y:S01]  /*0a00*/  LEA.HI.X R17, R3, c[0x0][0x20c], R14, 0x2, P0 ;  /* 0x0000830003117a11 */ /* 0x000fe200000f140e */
[----:B------:R-:W-:Y:S01]  /*0a10*/  @!P2 IMAD.MOV.U32 R3, RZ, RZ, -0x800000 ;  /* 0xff800000ff03a424 */ /* 0x000fe200078e00ff */
[-C--:B------:R-:W-:Y:S01]  /*0a20*/  ISETP.GE.OR P0, PT, R6, R175.reuse, P6 ;  /* 0x000000af0600720c */ /* 0x080fe20003706670 */
[----:B------:R-:W-:Y:S01]  /*0a30*/  @!P3 STG.E.128 [R4.64+0x3000], RZ ;  /* 0x003000ff0400b986 */ /* 0x000fe2000c101d06 */
[----:B------:R-:W-:-:S02]  /*0a40*/  ISETP.GE.OR P4, PT, R12, R175, P6 ;  /* 0x000000af0c00720c */ /* 0x000fc40003786670 */
[----:B------:R-:W-:-:S05]  /*0a50*/  ISETP.GE.OR P3, PT, R10, R175, P6 ;  /* 0x000000af0a00720c */ /* 0x000fca0003766670 */
[----:B------:R1:W-:Y:S01]  /*0a60*/  @!P1 STG.E.128 [R4.64+0x3800], RZ ;  /* 0x003800ff04009986 */ /* 0x0003e2000c101d06 */
[----:B------:R-:W-:-:S03]  /*0a70*/  ISETP.GE.OR P1, PT, R8, R175, P6 ;  /* 0x000000af0800720c */ /* 0x000fc60003726670 */
[----:B------:R2:W-:Y:S01]  /*0a80*/  @!P2 STG.E [R16.64+0x20], R3 ;  /* 0x000020031000a986 */ /* 0x0005e2000c101906 */
[----:B------:R-:W-:Y:S01]  /*0a90*/  ISETP.GE.OR P2, PT, R0, R175, P6 ;  /* 0x000000af0000720c */ /* 0x000fe20003746670 */
[----:B------:R-:W-:Y:S02]  /*0aa0*/  @!P0 IMAD.MOV.U32 R7, RZ, RZ, -0x800000 ;  /* 0xff800000ff078424 */ /* 0x000fe400078e00ff */
[----:B------:R-:W-:Y:S01]  /*0ab0*/  @!P4 IMAD.MOV.U32 R13, RZ, RZ, -0x800000 ;  /* 0xff800000ff0dc424 */ /* 0x000fe200078e00ff */
[----:B------:R2:W-:Y:S01]  /*0ac0*/  @!P5 STG.E [R16.64+0x40], R15 ;  /* 0x0000400f1000d986 */ /* 0x0005e2000c101906 */
[----:B------:R-:W-:-:S03]  /*0ad0*/  @!P3 IMAD.MOV.U32 R11, RZ, RZ, -0x800000 ;  /* 0xff800000ff0bb424 */ /* 0x000fc600078e00ff */
[----:B------:R2:W-:Y:S01]  /*0ae0*/  @!P0 STG.E [R16.64+0xc0], R7 ;  /* 0x0000c00710008986 */ /* 0x0005e2000c101906 */
[----:B------:R-:W-:Y:S01]  /*0af0*/  ISETP.GE.OR P0, PT, R2, R175, P6 ;  /* 0x000000af0200720c */ /* 0x000fe20003706670 */
[----:B------:R-:W-:Y:S02]  /*0b00*/  @!P1 IMAD.MOV.U32 R9, RZ, RZ, -0x800000 ;  /* 0xff800000ff099424 */ /* 0x000fe400078e00ff */
        /* <DEDUP_REMOVED lines=9> */
.L_x_7276:
        /* <DEDUP_REMOVED lines=26> */
[----:B-----5:R-:W1:Y:S02]  /*0d40*/  F2I.FTZ.U32.TRUNC.NTZ R7, R6 ;  /* 0x0000000600077305 */ /* 0x020e64000021f000 */
        /* <DEDUP_REMOVED lines=16> */
[----:B------:R-:W-:-:S05]  /*0e50*/  IMAD.MOV.U32 R3, RZ, RZ, R4 ;  /* 0x000000ffff037224 */ /* 0x000fca00078e0004 */
[----:B------:R-:W-:Y:S02]  /*0e60*/  @!P1 IADD3 R3, -R3, RZ, RZ ;  /* 0x000000ff03039210 */ /* 0x000fe40007ffe1ff */
[----:B------:R-:W-:-:S05]  /*0e70*/  @!P0 LOP3.LUT R3, RZ, c[0x0][0x2d0], RZ, 0x33, !PT ;  /* 0x0000b400ff038a12 */ /* 0x000fca00078e33ff */
[----:B------:R-:W-:-:S05]  /*0e80*/  IMAD.WIDE R10, R3, 0x4, R178 ;  /* 0x00000004030a7825 */ /* 0x000fca00078e02b2 */
[----:B------:R-:W2:Y:S01]  /*0e90*/  LDG.E R0, [R10.64] ;  /* 0x000000060a007981 */ /* 0x000ea2000c1e1900 */
[----:B------:R-:W-:Y:S01]  /*0ea0*/  IABS R2, c[0x0][0x1c8] ;  /* 0x0000720000027a13 */ /* 0x000fe20000000000 */
[----:B------:R-:W-:-:S03]  /*0eb0*/  IMAD.MOV R3, RZ, RZ, -R3 ;  /* 0x000000ffff037224 */ /* 0x000fc600078e0a03 */
        /* <DEDUP_REMOVED lines=22> */
[----:B------:R-:W-:-:S03]  /*1020*/  ISETP.NE.AND P1, PT, RZ, c[0x0][0x1c8], PT ;  /* 0x00007200ff007a0c */ /* 0x000fc60003f25270 */
[----:B------:R-:W-:Y:S01]  /*1030*/  IMAD R6, R5, c[0x0][0x19c], R6 ;  /* 0x0000670005067a24 */ /* 0x000fe200078e0206 */
        /* <DEDUP_REMOVED lines=11> */
[----:B------:R-:W-:Y:S01]  /*10f0*/  IMAD.WIDE.U32 R10, R5, c[0x0][0x198], R10 ;  /* 0x00006600050a7a25 */ /* 0x000fe200078e000a */
[----:B------:R-:W-:-:S03]  /*1100*/  IADD3 R13, R15, R13, RZ ;  /* 0x0000000d0f0d7210 */ /* 0x000fc60007ffe0ff */
        /* <DEDUP_REMOVED lines=8> */
.L_x_7277:
        /* <DEDUP_REMOVED lines=17> */
.L_x_7279:
[----:B------:R-:W-:Y:S02]  /*12a0*/  IABS R4, c[0x0][0x1c8] ;  /* 0x0000720000047a13 */ /* 0x000fe40000000000 */
[----:B------:R-:W-:Y:S02]  /*12b0*/  MOV R14, RZ ;  /* 0x000000ff000e7202 */ /* 0x000fe40000000f00 */
[----:B------:R-:W1:Y:S01]  /*12c0*/  I2F.RP R6, R4 ;  /* 0x0000000400067306 */ /* 0x000e620000209400 */
[----:B------:R-:W-:Y:S02]  /*12d0*/  LEA R8, R61, 0xffffff80, 0x7 ;  /* 0xffffff803d087811 */ /* 0x000fe400078e38ff */
[----:B------:R-:W-:-:S05]  /*12e0*/  @P0 IADD3 R13, R10, R13, RZ ;  /* 0x0000000d0a0d0210 */ /* 0x000fca0007ffe0ff */
[----:B------:R-:W-:-:S04]  /*12f0*/  @P0 IMAD.WIDE.U32 R20, R13, c[0x0][0x1a0], RZ ;  /* 0x000068000d140a25 */ /* 0x000fc800078e00ff */
[----:B------:R-:W-:Y:S01]  /*1300*/  @P0 IMAD R13, R13, c[0x0][0x1a4], R21 ;  /* 0x000069000d0d0a24 */ /* 0x000fe200078e0215 */
[----:B-1----:R-:W1:Y:S02]  /*1310*/  MUFU.RCP R15, R6 ;  /* 0x00000006000f7308 */ /* 0x002e640000001000 */
[----:B-1----:R-:W-:Y:S02]  /*1320*/  IADD3 R15, R15, 0xffffffe, RZ ;  /* 0x0ffffffe0f0f7810 */ /* 0x002fe40007ffe0ff */
[----:B------:R-:W-:-:S04]  /*1330*/  @P0 MOV R6, R20 ;  /* 0x0000001400060202 */ /* 0x000fc80000000f00 */
[----:B------:R-:W1:Y:S02]  /*1340*/  F2I.FTZ.U32.TRUNC.NTZ R15, R15 ;  /* 0x0000000f000f7305 */ /* 0x000e64000021f000 */
[----:B-1----:R-:W-:-:S04]  /*1350*/  IMAD.MOV R2, RZ, RZ, -R15 ;  /* 0x000000ffff027224 */ /* 0x002fc800078e0a0f */
[----:B------:R-:W-:Y:S01]  /*1360*/  IMAD R3, R2, R4, RZ ;  /* 0x0000000402037224 */ /* 0x000fe200078e02ff */
[----:B------:R-:W-:-:S03]  /*1370*/  IABS R2, R142 ;  /* 0x0000008e00027213 */ /* 0x000fc60000000000 */
[----:B------:R-:W-:-:S04]  /*1380*/  IMAD.HI.U32 R14, R15, R3, R14 ;  /* 0x000000030f0e7227 */ /* 0x000fc800078e000e */
[----:B------:R-:W-:Y:S02]  /*1390*/  IMAD.MOV.U32 R5, RZ, RZ, R2 ;  /* 0x000000ffff057224 */ /* 0x000fe400078e0002 */
[----:B------:R-:W-:Y:S02]  /*13a0*/  IMAD.MOV.U32 R15, RZ, RZ, R9 ;  /* 0x000000ffff0f7224 */ /* 0x000fe400078e0009 */
[----:B------:R-:W-:Y:S01]  /*13b0*/  IMAD.HI.U32 R2, R14, R5, RZ ;  /* 0x000000050e027227 */ /* 0x000fe200078e00ff */
[----:B------:R-:W-:-:S04]  /*13c0*/  MOV R14, R0 ;  /* 0x00000000000e7202 */ /* 0x000fc80000000f00 */
[----:B------:R-:W-:Y:S01]  /*13d0*/  IADD3 R3, -R2, RZ, RZ ;  /* 0x000000ff02037210 */ /* 0x000fe20007ffe1ff */
[----:B------:R-:W-:-:S04]  /*13e0*/  IMAD.WIDE.U32 R14, R8, c[0x0][0x198], R14 ;  /* 0x00006600080e7a25 */ /* 0x000fc800078e000e */
[----:B------:R-:W-:-:S05]  /*13f0*/  IMAD R3, R4, R3, R5 ;  /* 0x0000000304037224 */ /* 0x000fca00078e0205 */
[----:B------:R-:W-:-:S13]  /*1400*/  ISETP.GT.U32.AND P1, PT, R4, R3, PT ;  /* 0x000000030400720c */ /* 0x000fda0003f24070 */
[----:B------:R-:W-:Y:S01]  /*1410*/  @!P1 IMAD.IADD R3, R3, 0x1, -R4 ;  /* 0x0000000103039824 */ /* 0x000fe200078e0a04 */
[----:B------:R-:W-:Y:S02]  /*1420*/  @!P1 IADD3 R2, R2, 0x1, RZ ;  /* 0x0000000102029810 */ /* 0x000fe40007ffe0ff */
[----:B------:R-:W-:Y:S02]  /*1430*/  ISETP.NE.AND P1, PT, RZ, c[0x0][0x1c8], PT ;  /* 0x00007200ff007a0c */ /* 0x000fe40003f25270 */
[----:B------:R-:W-:Y:S02]  /*1440*/  ISETP.GE.U32.AND P3, PT, R3, R4, PT ;  /* 0x000000040300720c */ /* 0x000fe40003f66070 */
[----:B------:R-:W-:-:S04]  /*1450*/  LOP3.LUT R3, R142, c[0x0][0x1c8], RZ, 0x3c, !PT ;  /* 0x000072008e037a12 */ /* 0x000fc800078e3cff */
[----:B------:R-:W-:Y:S02]  /*1460*/  ISETP.GE.AND P2, PT, R3, RZ, PT ;  /* 0x000000ff0300720c */ /* 0x000fe40003f46270 */
[----:B------:R-:W-:-:S05]  /*1470*/  SHF.R.S32.HI R3, RZ, 0x1f, R8 ;  /* 0x0000001fff037819 */ /* 0x000fca0000011408 */
[----:B------:R-:W-:Y:S01]  /*1480*/  @P3 IADD3 R2, R2, 0x1, RZ ;  /* 0x0000000102023810 */ /* 0x000fe20007ffe0ff */
[----:B------:R-:W-:-:S03]  /*1490*/  IMAD R5, R3, c[0x0][0x198], RZ ;  /* 0x0000660003057a24 */ /* 0x000fc600078e02ff */
[----:B------:R-:W-:Y:S01]  /*14a0*/  MOV R4, R2 ;  /* 0x0000000200047202 */ /* 0x000fe20000000f00 */
[----:B------:R-:W-:Y:S02]  /*14b0*/  IMAD R0, R8, c[0x0][0x19c], R5 ;  /* 0x0000670008007a24 */ /* 0x000fe400078e0205 */
[----:B------:R-:W-:Y:S02]  /*14c0*/  IMAD.MOV.U32 R5, RZ, RZ, R8 ;  /* 0x000000ffff057224 */ /* 0x000fe400078e0008 */
[----:B------:R-:W-:Y:S01]  /*14d0*/  @!P2 IMAD.MOV R4, RZ, RZ, -R4 ;  /* 0x000000ffff04a224 */ /* 0x000fe200078e0a04 */
[----:B------:R-:W-:Y:S01]  /*14e0*/  @!P1 LOP3.LUT R4, RZ, c[0x0][0x1c8], RZ, 0x33, !PT ;  /* 0x00007200ff049a12 */ /* 0x000fe200078e33ff */
[----:B------:R-:W-:-:S03]  /*14f0*/  IMAD.IADD R15, R15, 0x1, R0 ;  /* 0x000000010f0f7824 */ /* 0x000fc600078e0200 */
        /* <DEDUP_REMOVED lines=18> */
.L_x_7278:
[----:B-----5:R1:W5:Y:S01]  /*1620*/  @P4 LDG.E R7, [R146.64] ;  /* 0x0000000692074981 */ /* 0x020362000c1e1900 */
[----:B------:R-:W-:Y:S01]  /*1630*/  SHF.R.S32.HI R11, RZ, 0x1f, R50 ;  /* 0x0000001fff0b7819 */ /* 0x000fe20000011432 */
[----:B------:R-:W-:Y:S01]  /*1640*/  IMAD.MOV.U32 R15, RZ, RZ, 0x2 ;  /* 0x00000002ff0f7424 */ /* 0x000fe200078e00ff */
[----:B------:R-:W-:Y:S01]  /*1650*/  ISETP.NE.AND P0, PT, R17, -0x1, PT ;  /* 0xffffffff1100780c */ /* 0x000fe20003f05270 */
[----:B------:R-:W-:Y:S01]  /*1660*/  IMAD.MOV.U32 R78, RZ, RZ, c[0x0][0x230] ;  /* 0x00008c00ff4e7624 */ /* 0x000fe200078e00ff */
[CC--:B------:R-:W-:Y:S01]  /*1670*/  LEA.HI R65, R11.reuse, R50.reuse, RZ, 0x3 ;  /* 0x000000320b417211 */ /* 0x0c0fe200078f18ff */
[----:B------:R-:W-:Y:S01]  /*1680*/  IMAD.MOV.U32 R20, RZ, RZ, RZ ;  /* 0x000000ffff147224 */ /* 0x000fe200078e00ff */
[----:B------:R-:W-:Y:S01]  /*1690*/  LEA.HI R167, R11, R50, RZ, 0x4 ;  /* 0x000000320ba77211 */ /* 0x000fe200078f20ff */
[----:B------:R-:W-:Y:S01]  /*16a0*/  IMAD.MOV.U32 R21, RZ, RZ, c[0x0][0x230] ;  /* 0x00008c00ff157624 */ /* 0x000fe200078e00ff */
[----:B------:R-:W-:Y:S01]  /*16b0*/  SHF.R.S32.HI R140, RZ, 0x3, R65 ;  /* 0x00000003ff8c7819 */ /* 0x000fe20000011441 */
[----:B------:R-:W-:Y:S01]  /*16c0*/  IMAD.MOV.U32 R49, RZ, RZ, 0x10 ;  /* 0x00000010ff317424 */ /* 0x000fe200078e00ff */
[----:B------:R-:W-:Y:S01]  /*16d0*/  LOP3.LUT R65, R65, 0xfffffff8, RZ, 0xc0, !PT ;  /* 0xfffffff841417812 */ /* 0x000fe200078ec0ff */
[----:B------:R-:W-:Y:S01]  /*16e0*/  IMAD.HI.U32 R78, R15, R78, R20 ;  /* 0x0000004e0f4e7227 */ /* 0x000fe200078e0014 */
[----:B------:R-:W-:-:S02]  /*16f0*/  SHF.L.U32 R23, R140, 0x6, RZ ;  /* 0x000000068c177819 */ /* 0x000fc400000006ff */
[----:B------:R-:W-:Y:S01]  /*1700*/  SHF.R.S32.HI R141, RZ, 0x1f, R140 ;  /* 0x0000001fff8d7819 */ /* 0x000fe2000001148c */
[----:B------:R-:W-:Y:S01]  /*1710*/  IMAD.IADD R65, R50, 0x1, -R65 ;  /* 0x0000000132417824 */ /* 0x000fe200078e0a41 */
[----:B------:R-:W-:Y:S01]  /*1720*/  LOP3.LUT R23, R23, 0x1c0, RZ, 0xc0, !PT ;  /* 0x000001c017177812 */ /* 0x000fe200078ec0ff */
[----:B------:R-:W-:Y:S01]  /*1730*/  @!P0 IMAD R16, R12, c[0x0][0x178], RZ ;  /* 0x00005e000c108a24 */ /* 0x000fe200078e02ff */
[----:B------:R-:W-:Y:S01]  /*1740*/  IADD3 R5, P1, R140, R5, RZ ;  /* 0x000000058c057210 */ /* 0x000fe20007f3e0ff */
[----:B------:R-:W-:Y:S01]  /*1750*/  @P0 IMAD.WIDE.U32 R20, R17, c[0x0][0x190], RZ ;  /* 0x0000640011140a25 */ /* 0x000fe200078e00ff */
[CC--:B------:R-:W-:Y:S02]  /*1760*/  LEA.HI R18, R11.reuse, R50.reuse, RZ, 0x6 ;  /* 0x000000320b127211 */ /* 0x0c0fe400078f30ff */
[----:B------:R-:W-:Y:S01]  /*1770*/  LEA.HI R60, R11, R50, RZ, 0x5 ;  /* 0x000000320b3c7211 */ /* 0x000fe200078f28ff */
[----:B------:R-:W-:Y:S01]  /*1780*/  IMAD.SHL.U32 R14, R65, 0x8, RZ ;  /* 0x00000008410e7824 */ /* 0x000fe200078e00ff */
[----:B------:R-:W-:Y:S01]  /*1790*/  SHF.R.S32.HI R77, RZ, 0x1, R78 ;  /* 0x00000001ff4d7819 */ /* 0x000fe2000001144e */
[----:B------:R-:W-:Y:S01]  /*17a0*/  @!P0 IMAD.WIDE.U32 R24, R177, c[0x0][0x178], RZ ;  /* 0x00005e00b1188a25 */ /* 0x000fe200078e00ff */
[----:B------:R-:W-:-:S02]  /*17b0*/  MOV R159, c[0x0][0x198] ;  /* 0x00006600009f7a02 */ /* 0x000fc40000000f00 */
[----:B------:R-:W-:Y:S01]  /*17c0*/  SHF.L.U32 R139, R18, 0x3, RZ ;  /* 0x00000003128b7819 */ /* 0x000fe200000006ff */
[----:B------:R-:W-:Y:S01]  /*17d0*/  @!P0 IMAD R15, R177, c[0x0][0x17c], R16 ;  /* 0x00005f00b10f8a24 */ /* 0x000fe200078e0210 */
[----:B------:R-:W-:Y:S01]  /*17e0*/  SHF.R.U32.HI R16, RZ, 0x3, R23 ;  /* 0x00000003ff107819 */ /* 0x000fe20000011617 */
[----:B------:R-:W-:Y:S01]  /*17f0*/  @P0 IMAD R17, R17, c[0x0][0x194], R21 ;  /* 0x0000650011110a24 */ /* 0x000fe200078e0215 */
[----:B------:R-:W-:Y:S01]  /*1800*/  LOP3.LUT R21, R23, 0x38, R14, 0xf8, !PT ;  /* 0x0000003817157812 */ /* 0x000fe200078ef80e */
[----:B------:R-:W-:Y:S01]  /*1810*/  @P0 IMAD.MOV.U32 R10, RZ, RZ, R20 ;  /* 0x000000ffff0a0224 */ /* 0x000fe200078e0014 */
[----:B------:R-:W-:Y:S01]  /*1820*/  SHF.L.U64.HI R68, R159, R116, c[0x0][0x19c] ;  /* 0x000067009f447619 */ /* 0x000fe20000010274 */
[----:B------:R-:W-:Y:S01]  /*1830*/  @!P0 IMAD.IADD R17, R25, 0x1, R15 ;  /* 0x0000000119118824 */ /* 0x000fe200078e020f */
[----:B------:R-:W-:Y:S01]  /*1840*/  SHF.R.S32.HI R15, RZ, 0x1f, R14 ;  /* 0x0000001fff0f7819 */ /* 0x000fe2000001140e */
[----:B------:R-:W-:Y:S01]  /*1850*/  @!P0 IMAD.MOV.U32 R10, RZ, RZ, R24 ;  /* 0x000000ffff0a8224 */ /* 0x000fe200078e0018 */
[C---:B------:R-:W-:Y:S01]  /*1860*/  IADD3 R22, P0, R14.reuse, R6, RZ ;  /* 0x000000060e167210 */ /* 0x040fe20007f1e0ff */
[----:B------:R-:W-:Y:S01]  /*1870*/  IMAD.X R3, R141, 0x1, R3, P1 ;  /* 0x000000018d037824 */ /* 0x000fe200008e0603 */
[----:B------:R-:W-:Y:S01]  /*1880*/  LOP3.LUT R16, R21, R16, RZ, 0x3c, !PT ;  /* 0x0000001015107212 */ /* 0x000fe200078e3cff */
[----:B------:R-:W-:Y:S01]  /*1890*/  IMAD.WIDE R20, R19, 0x40, R140 ;  /* 0x0000004013147825 */ /* 0x000fe200078e028c */
[----:B------:R-:W-:-:S02]  /*18a0*/  IADD3 R24, P1, R14, R10, RZ ;  /* 0x0000000a0e187210 */ /* 0x000fc40007f3e0ff */
[----:B------:R-:W-:Y:S01]  /*18b0*/  LOP3.LUT R139, R16, 0xfffffe00, R139, 0xf8, !PT ;  /* 0xfffffe00108b7812 */ /* 0x000fe200078ef88b */
[----:B------:R-:W-:Y:S01]  /*18c0*/  IMAD R19, R2, c[0x0][0x1b8], RZ ;  /* 0x00006e0002137a24 */ /* 0x000fe200078e02ff */
[C---:B------:R-:W-:Y:S01]  /*18d0*/  IADD3.X R25, R15.reuse, R17, RZ, P1, !PT ;  /* 0x000000110f197210 */ /* 0x040fe20000ffe4ff */
[----:B------:R-:W-:Y:S01]  /*18e0*/  IMAD.X R23, R15, 0x1, R13, P0 ;  /* 0x000000010f177824 */ /* 0x000fe200000e060d */
[----:B------:R-:W-:Y:S01]  /*18f0*/  IADD3 R26, P0, R14, R0, RZ ;  /* 0x000000000e1a7210 */ /* 0x000fe20007f1e0ff */
[C---:B------:R-:W-:Y:S02]  /*1900*/  IMAD R19, R4.reuse, c[0x0][0x1bc], R19 ;  /* 0x00006f0004137a24 */ /* 0x040fe400078e0213 */
[----:B------:R-:W-:-:S04]  /*1910*/  IMAD.WIDE.U32 R22, R4, c[0x0][0x1b8], R22 ;  /* 0x00006e0004167a25 */ /* 0x000fc800078e0016 */
[----:B------:R-:W-:Y:S01]  /*1920*/  IMAD.X R27, R15, 0x1, R9, P0 ;  /* 0x000000010f1b7824 */ /* 0x000fe200000e0609 */
[----:B------:R-:W-:Y:S01]  /*1930*/  LOP3.LUT R9, R167, 0xfffffff0, RZ, 0xc0, !PT ;  /* 0xfffffff0a7097812 */ /* 0x000fe200078ec0ff */
[----:B------:R-:W-:Y:S01]  /*1940*/  IMAD.IADD R23, R23, 0x1, R19 ;  /* 0x0000000117177824 */ /* 0x000fe200078e0213 */
[----:B------:R-:W-:Y:S01]  /*1950*/  SHF.R.S32.HI R167, RZ, 0x4, R167 ;  /* 0x00000004ffa77819 */ /* 0x000fe200000114a7 */
[----:B------:R-:W-:Y:S01]  /*1960*/  IMAD R0, R3, c[0x0][0x1a0], RZ ;  /* 0x0000680003007a24 */ /* 0x000fe200078e02ff */
[----:B------:R-:W-:Y:S01]  /*1970*/  SHF.R.S32.HI R3, RZ, 0x1f, R142 ;  /* 0x0000001fff037819 */ /* 0x000fe2000001148e */
[----:B------:R-:W-:-:S04]  /*1980*/  IMAD.WIDE.U32 R22, R5, c[0x0][0x1a0], R22 ;  /* 0x0000680005167a25 */ /* 0x000fc800078e0016 */
[----:B------:R-:W-:Y:S01]  /*1990*/  IMAD R0, R5, c[0x0][0x1a4], R0 ;  /* 0x0000690005007a24 */ /* 0x000fe200078e0200 */
[----:B------:R-:W-:Y:S01]  /*19a0*/  LEA R84, P0, R22, c[0x0][0x170], 0x1 ;  /* 0x00005c0016547a11 */ /* 0x000fe200078008ff */
[----:B------:R-:W-:Y:S02]  /*19b0*/  IMAD.IADD R174, R50, 0x1, -R9 ;  /* 0x0000000132ae7824 */ /* 0x000fe400078e0a09 */
[----:B------:R-:W-:Y:S02]  /*19c0*/  IMAD.IADD R0, R23, 0x1, R0 ;  /* 0x0000000117007824 */ /* 0x000fe400078e0200 */
[----:B------:R-:W-:Y:S01]  /*19d0*/  IMAD.WIDE.U32 R26, R140, c[0x0][0x198], R26 ;  /* 0x000066008c1a7a25 */ /* 0x000fe200078e001a */
[----:B------:R-:W-:Y:S02]  /*19e0*/  SHF.R.S32.HI R9, RZ, 0x1f, R174 ;  /* 0x0000001fff097819 */ /* 0x000fe400000114ae */
[----:B------:R-:W-:Y:S01]  /*19f0*/  SHF.L.U64.HI R85, R22, 0x1, R0 ;  /* 0x0000000116557819 */ /* 0x000fe20000010200 */
[----:B------:R-:W-:Y:S01]  /*1a00*/  IMAD R13, R141, c[0x0][0x198], RZ ;  /* 0x000066008d0d7a24 */ /* 0x000fe200078e02ff */
[----:B------:R-:W-:Y:S01]  /*1a10*/  SHF.R.S32.HI R0, RZ, 0x1f, R73 ;  /* 0x0000001fff007819 */ /* 0x000fe20000011449 */
[----:B------:R-:W-:Y:S01]  /*1a20*/  IMAD R17, R21, c[0x0][0x190], RZ ;  /* 0x0000640015117a24 */ /* 0x000fe200078e02ff */
[----:B------:R-:W-:Y:S01]  /*1a30*/  LEA.HI R66, R9, R174, RZ, 0x3 ;  /* 0x000000ae09427211 */ /* 0x000fe200078f18ff */
[----:B------:R-:W-:Y:S01]  /*1a40*/  IMAD R13, R140, c[0x0][0x19c], R13 ;  /* 0x000067008c0d7a24 */ /* 0x000fe200078e020d */
[----:B------:R-:W-:Y:S01]  /*1a50*/  LEA.HI R11, R0, R73, RZ, 0x7 ;  /* 0x00000049000b7211 */ /* 0x000fe200078f38ff */
[----:B------:R-:W-:Y:S01]  /*1a60*/  IMAD.SHL.U32 R75, R65, 0x4, RZ ;  /* 0x00000004414b7824 */ /* 0x000fe200078e00ff */
[----:B------:R-:W-:Y:S01]  /*1a70*/  LOP3.LUT R71, R66, 0xfffffff8, RZ, 0xc0, !PT ;  /* 0xfffffff842477812 */ /* 0x000fe200078ec0ff */
[C---:B------:R-:W-:Y:S01]  /*1a80*/  IMAD R17, R20.reuse, c[0x0][0x194], R17 ;  /* 0x0000650014117a24 */ /* 0x040fe200078e0211 */
[----:B------:R-:W-:Y:S01]  /*1a90*/  SHF.R.S32.HI R11, RZ, 0x7, R11 ;  /* 0x00000007ff0b7819 */ /* 0x000fe2000001140b */
[----:B------:R-:W-:Y:S01]  /*1aa0*/  IMAD.WIDE.U32 R24, R20, c[0x0][0x190], R24 ;  /* 0x0000640014187a25 */ /* 0x000fe200078e0018 */
[----:B------:R-:W-:-:S02]  /*1ab0*/  LEA R82, P3, R26, c[0x0][0x168], 0x1 ;  /* 0x00005a001a527a11 */ /* 0x000fc400078608ff */
[----:B------:R-:W-:Y:S01]  /*1ac0*/  IMNMX R80, R168, R11, !PT ;  /* 0x0000000ba8507217 */ /* 0x000fe20007800200 */
[----:B------:R-:W-:Y:S01]  /*1ad0*/  IMAD.IADD R71, R174, 0x1, -R71 ;  /* 0x00000001ae477824 */ /* 0x000fe200078e0a47 */
[----:B------:R-:W-:Y:S01]  /*1ae0*/  IADD3 R13, R27, R13, RZ ;  /* 0x0000000d1b0d7210 */ /* 0x000fe20007ffe0ff */
[----:B------:R-:W-:Y:S01]  /*1af0*/  IMAD R3, R3, c[0x0][0x1a8], RZ ;  /* 0x00006a0003037a24 */ /* 0x000fe200078e02ff */
[----:B------:R-:W-:Y:S01]  /*1b00*/  LOP3.LUT R9, R60, 0xffffffe0, RZ, 0xc0, !PT ;  /* 0xffffffe03c097812 */ /* 0x000fe200078ec0ff */
[----:B------:R-:W-:Y:S01]  /*1b10*/  IMAD R76, R140, R77, R75 ;  /* 0x0000004d8c4c7224 */ /* 0x000fe200078e024b */
[----:B------:R-:W-:Y:S01]  /*1b20*/  R2P PR, R71, 0x6 ;  /* 0x0000000647007804 */ /* 0x000fe20000000000 */
[----:B------:R-:W-:Y:S01]  /*1b30*/  IMAD.IADD R25, R25, 0x1, R17 ;  /* 0x0000000119197824 */ /* 0x000fe200078e0211 */
[----:B------:R-:W-:Y:S01]  /*1b40*/  SHF.L.U64.HI R81, R26, 0x1, R13 ;  /* 0x000000011a517819 */ /* 0x000fe2000001020d */
[C---:B------:R-:W-:Y:S01]  /*1b50*/  IMAD R145, R142.reuse, c[0x0][0x1ac], R3 ;  /* 0x00006b008e917a24 */ /* 0x040fe200078e0203 */
[----:B------:R-:W-:Y:S01]  /*1b60*/  IADD3.X R85, R85, c[0x0][0x174], RZ, P0, !PT ;  /* 0x00005d0055557a10 */ /* 0x000fe200007fe4ff */
[----:B------:R-:W-:Y:S01]  /*1b70*/  IMAD.MOV.U32 R3, RZ, RZ, 0x20 ;  /* 0x00000020ff037424 */ /* 0x000fe200078e00ff */
[----:B------:R-:W-:Y:S01]  /*1b80*/  IADD3 R75, R75, R76, RZ ;  /* 0x0000004c4b4b7210 */ /* 0x000fe20007ffe0ff */
[----:B------:R-:W-:Y:S01]  /*1b90*/  IMAD.MOV.U32 R5, RZ, RZ, c[0x0][0x1a0] ;  /* 0x00006800ff057624 */ /* 0x000fe200078e00ff */
[----:B------:R-:W-:Y:S01]  /*1ba0*/  IADD3.X R81, R81, c[0x0][0x16c], RZ, P3, !PT ;  /* 0x00005b0051517a10 */ /* 0x000fe20001ffe4ff */
[----:B------:R-:W-:Y:S01]  /*1bb0*/  IMAD.WIDE.U32 R142, R142, c[0x0][0x1a8], R24 ;  /* 0x00006a008e8e7a25 */ /* 0x000fe200078e0018 */
[----:B------:R-:W-:-:S02]  /*1bc0*/  SHF.R.S32.HI R60, RZ, 0x5, R60 ;  /* 0x00000005ff3c7819 */ /* 0x000fc4000001143c */
[----:B------:R-:W-:Y:S01]  /*1bd0*/  SHF.L.U64.HI R70, R5, R116, c[0x0][0x1a4] ;  /* 0x0000690005467619 */ /* 0x000fe20000010274 */
[----:B------:R-:W-:Y:S01]  /*1be0*/  IMAD.SHL.U32 R67, R159, 0x10, RZ ;  /* 0x000000109f437824 */ /* 0x000fe200078e00ff */
[----:B------:R-:W-:Y:S01]  /*1bf0*/  SHF.L.U32 R69, R5, 0x4, RZ ;  /* 0x0000000405457819 */ /* 0x000fe200000006ff */
[----:B------:R-:W-:Y:S01]  /*1c00*/  IMAD.IADD R62, R50, 0x1, -R9 ;  /* 0x00000001323e7824 */ /* 0x000fe200078e0a09 */
[----:B------:R-:W-:Y:S01]  /*1c10*/  SHF.R.S32.HI R74, RZ, 0x1f, R76 ;  /* 0x0000001fff4a7819 */ /* 0x000fe2000001144c */
[----:B------:R-:W-:Y:S01]  /*1c20*/  IMAD.MOV.U32 R170, RZ, RZ, R82 ;  /* 0x000000ffffaa7224 */ /* 0x000fe200078e0052 */
[----:B------:R-:W-:Y:S01]  /*1c30*/  SHF.R.S32.HI R72, RZ, 0x1f, R75 ;  /* 0x0000001fff487819 */ /* 0x000fe2000001144b */
[----:B------:R-:W-:Y:S01]  /*1c40*/  IMAD.IADD R145, R143, 0x1, R145 ;  /* 0x000000018f917824 */ /* 0x000fe200078e0291 */
[----:B------:R-:W-:Y:S01]  /*1c50*/  SEL R49, R49, 0xfffffff0, !P1 ;  /* 0xfffffff031317807 */ /* 0x000fe20004800000 */
[----:B------:R-:W-:Y:S01]  /*1c60*/  IMAD.MOV.U32 R172, RZ, RZ, R84 ;  /* 0x000000ffffac7224 */ /* 0x000fe200078e0054 */
[----:B------:R-:W-:Y:S01]  /*1c70*/  SEL R51, R3, 0xffffffe0, !P2 ;  /* 0xffffffe003337807 */ /* 0x000fe20005000000 */
[----:B------:R-:W-:Y:S01]  /*1c80*/  IMAD.MOV.U32 R173, RZ, RZ, R85 ;  /* 0x000000ffffad7224 */ /* 0x000fe200078e0055 */
[----:B------:R-:W-:Y:S01]  /*1c90*/  MOV R169, R81 ;  /* 0x0000005100a97202 */ /* 0x000fe20000000f00 */
[----:B------:R-:W-:Y:S01]  /*1ca0*/  @!P4 IMAD.MOV.U32 R7, RZ, RZ, RZ ;  /* 0x000000ffff07c224 */ /* 0x000fe200078e00ff */
[----:B------:R-:W-:-:S13]  /*1cb0*/  ISETP.GT.AND P4, PT, R61, R80, PT ;  /* 0x000000503d00720c */ /* 0x000fda0003f84270 */
[----:B------:R-:W-:Y:S05]  /*1cc0*/  @!P4 BRA `(.L_x_7280) ;  /* 0x000069300000c947 */ /* 0x000fea0003800000 */
[----:B-1----:R-:W-:Y:S01]  /*1cd0*/  IMAD R16, R12, c[0x0][0x280], RZ ;  /* 0x0000a0000c107a24 */ /* 0x002fe200078e02ff */
[--C-:B------:R-:W-:Y:S01]  /*1ce0*/  SHF.R.S32.HI R9, RZ, 0x1f, R8.reuse ;  /* 0x0000001fff097819 */ /* 0x100fe20000011408 */
[----:B-----5:R-:W-:Y:S01]  /*1cf0*/  IMAD.IADD R114, R7, 0x1, R8 ;  /* 0x0000000107727824 */ /* 0x020fe200078e0208 */
[--C-:B------:R-:W-:Y:S01]  /*1d00*/  IADD3 R8, P1, P0, R8, R140, -R73.reuse ;  /* 0x0000008c08087210 */ /* 0x100fe2000783e849 */
[----:B------:R-:W-:Y:S01]  /*1d10*/  IMAD R12, R12, c[0x0][0x278], RZ ;  /* 0x00009e000c0c7a24 */ /* 0x000fe200078e02ff */
[----:B------:R-:W-:Y:S01]  /*1d20*/  SHF.R.S32.HI R0, RZ, 0x1f, R73 ;  /* 0x0000001fff007819 */ /* 0x000fe20000011449 */
[C---:B------:R-:W-:Y:S01]  /*1d30*/  IMAD.WIDE.U32 R6, R177.reuse, c[0x0][0x278], R14 ;  /* 0x00009e00b1067a25 */ /* 0x040fe200078e000e */
[----:B------:R-:W-:Y:S01]  /*1d40*/  UMOV UR12, 0x40 ;  /* 0x00000040000c7882 */ /* 0x000fe20000000000 */
[----:B------:R-:W-:Y:S01]  /*1d50*/  MOV R117, c[0x0][0x288] ;  /* 0x0000a20000757a02 */ /* 0x000fe20000000f00 */
[----:B------:R-:W-:Y:S01]  /*1d60*/  ULDC.64 UR4, c[0x0][0x1a0] ;  /* 0x0000680000047ab9 */ /* 0x000fe20000000a00 */
[----:B------:R-:W-:Y:S01]  /*1d70*/  IMAD R12, R177, c[0x0][0x27c], R12 ;  /* 0x00009f00b10c7a24 */ /* 0x000fe200078e020c */
[----:B------:R-:W-:Y:S01]  /*1d80*/  IADD3.X R9, R9, R141, ~R0, P1, P0 ;  /* 0x0000008d09097210 */ /* 0x000fe20000fe0c00 */
[C---:B------:R-:W-:Y:S01]  /*1d90*/  IMAD R16, R177.reuse, c[0x0][0x284], R16 ;  /* 0x0000a100b1107a24 */ /* 0x040fe200078e0210 */
[----:B------:R-:W-:Y:S01]  /*1da0*/  UIMAD UR17, UR12, UR5, URZ ;  /* 0x000000050c1172a4 */ /* 0x000fe2000f8e023f */
[----:B------:R-:W-:Y:S01]  /*1db0*/  IMAD.WIDE.U32 R10, R177, c[0x0][0x280], R14 ;  /* 0x0000a000b10a7a25 */ /* 0x000fe200078e000e */
[----:B------:R-:W-:Y:S01]  /*1dc0*/  UMOV UR11, 0x60 ;  /* 0x00000060000b7882 */ /* 0x000fe20000000000 */
[----:B------:R-:W-:Y:S01]  /*1dd0*/  MOV R79, c[0x0][0x290] ;  /* 0x0000a400004f7a02 */ /* 0x000fe20000000f00 */
[----:B------:R-:W-:Y:S01]  /*1de0*/  UMOV UR10, 0xa0 ;  /* 0x000000a0000a7882 */ /* 0x000fe20000000000 */
[----:B------:R-:W-:Y:S01]  /*1df0*/  IMAD.IADD R13, R7, 0x1, R12 ;  /* 0x00000001070d7824 */ /* 0x000fe200078e020c */
[----:B------:R-:W-:Y:S01]  /*1e00*/  UMOV UR9, 0xc0 ;  /* 0x000000c000097882 */ /* 0x000fe20000000000 */
[----:B------:R-:W-:Y:S01]  /*1e10*/  IMAD.IADD R17, R11, 0x1, R16 ;  /* 0x000000010b117824 */ /* 0x000fe200078e0210 */
[----:B------:R-:W-:Y:S01]  /*1e20*/  MOV R16, R10 ;  /* 0x0000000a00107202 */ /* 0x000fe20000000f00 */
[----:B------:R-:W-:Y:S01]  /*1e30*/  IMAD R7, R3, c[0x0][0x1a4], RZ ;  /* 0x0000690003077a24 */ /* 0x000fe200078e02ff */
[----:B------:R-:W-:Y:S01]  /*1e40*/  UMOV UR8, 0xe0 ;  /* 0x000000e000087882 */ /* 0x000fe20000000000 */
[----:B------:R-:W-:Y:S01]  /*1e50*/  IMAD.WIDE.U32 R96, R5, 0x20, RZ ;  /* 0x0000002005607825 */ /* 0x000fe200078e00ff */
[----:B------:R-:W-:Y:S01]  /*1e60*/  UIMAD UR15, UR11, UR5, URZ ;  /* 0x000000050b0f72a4 */ /* 0x000fe2000f8e023f */
[----:B------:R-:W-:Y:S01]  /*1e70*/  IADD3 R138, R140, 0x10, RZ ;  /* 0x000000108c8a7810 */ /* 0x000fe20007ffe0ff */
[----:B------:R-:W-:Y:S01]  /*1e80*/  UIMAD UR14, UR10, UR5, URZ ;  /* 0x000000050a0e72a4 */ /* 0x000fe2000f8e023f */
[C---:B------:R-:W-:Y:S01]  /*1e90*/  IMAD R11, R9.reuse, c[0x0][0x290], RZ ;  /* 0x0000a400090b7a24 */ /* 0x040fe200078e02ff */
[----:B------:R-:W-:Y:S01]  /*1ea0*/  UIMAD UR13, UR9, UR5, URZ ;  /* 0x00000005090d72a4 */ /* 0x000fe2000f8e023f */
[----:B------:R-:W-:Y:S01]  /*1eb0*/  IMAD R9, R9, c[0x0][0x288], RZ ;  /* 0x0000a20009097a24 */ /* 0x000fe200078e02ff */
[----:B------:R-:W-:Y:S01]  /*1ec0*/  UIMAD UR25, UR8, UR5, URZ ;  /* 0x00000005081972a4 */ /* 0x000fe2000f8e023f */
[----:B------:R-:W-:Y:S01]  /*1ed0*/  IMAD.MOV.U32 R12, RZ, RZ, R6 ;  /* 0x000000ffff0c7224 */ /* 0x000fe200078e0006 */
[----:B------:R-:W-:Y:S01]  /*1ee0*/  UIMAD.WIDE.U32 UR30, UR11, UR4, URZ ;  /* 0x000000040b1e72a5 */ /* 0x000fe2000f8e003f */
[----:B------:R-:W-:Y:S01]  /*1ef0*/  IMAD.IADD R7, R97, 0x1, R7 ;  /* 0x0000000161077824 */ /* 0x000fe200078e0207 */
[----:B------:R-:W-:Y:S01]  /*1f00*/  SHF.L.U32 R97, R96, 0x1, RZ ;  /* 0x0000000160617819 */ /* 0x000fe200000006ff */
[C---:B------:R-:W-:Y:S01]  /*1f10*/  IMAD R6, R8.reuse, c[0x0][0x294], R11 ;  /* 0x0000a50008067a24 */ /* 0x040fe200078e020b */
[----:B------:R-:W-:Y:S01]  /*1f20*/  ULDC UR5, c[0x0][0x294] ;  /* 0x0000a50000057ab9 */ /* 0x000fe20000000800 */
[----:B------:R-:W-:Y:S01]  /*1f30*/  IMAD.WIDE.U32 R16, R8, c[0x0][0x290], R16 ;  /* 0x0000a40008107a25 */ /* 0x000fe200078e0010 */
[----:B------:R-:W-:Y:S01]  /*1f40*/  SHF.L.U64.HI R96, R96, 0x1, R7 ;  /* 0x0000000160607819 */ /* 0x000fe20000010207 */
[----:B------:R-:W-:Y:S01]  /*1f50*/  UIMAD.WIDE.U32 UR28, UR10, UR4, URZ ;  /* 0x000000040a1c72a5 */ /* 0x000fe2000f8e003f */
[----:B------:R-:W-:Y:S01]  /*1f60*/  IADD3 R137, R140, 0x20, RZ ;  /* 0x000000208c897810 */ /* 0x000fe20007ffe0ff */
[C---:B------:R-:W-:Y:S01]  /*1f70*/  IMAD R0, R8.reuse, c[0x0][0x28c], R9 ;  /* 0x0000a30008007a24 */ /* 0x040fe200078e0209 */
[----:B------:R-:W-:Y:S01]  /*1f80*/  UIMAD.WIDE.U32 UR26, UR9, UR4, URZ ;  /* 0x00000004091a72a5 */ /* 0x000fe2000f8e003f */
[----:B------:R-:W-:Y:S01]  /*1f90*/  IMAD.WIDE.U32 R8, R8, c[0x0][0x288], R12 ;  /* 0x0000a20008087a25 */ /* 0x000fe200078e000c */
[----:B------:R-:W-:Y:S01]  /*1fa0*/  ULDC UR16, c[0x0][0x19c] ;  /* 0x0000670000107ab9 */ /* 0x000fe20000000800 */
[----:B------:R-:W-:Y:S01]  /*1fb0*/  IADD3 R136, R140, 0x30, RZ ;  /* 0x000000308c887810 */ /* 0x000fe20007ffe0ff */
[----:B------:R-:W-:Y:S01]  /*1fc0*/  UIMAD UR11, UR11, UR5, URZ ;  /* 0x000000050b0b72a4 */ /* 0x000fe2000f8e023f */
[----:B------:R-:W-:Y:S01]  /*1fd0*/  IMAD.IADD R17, R17, 0x1, R6 ;  /* 0x0000000111117824 */ /* 0x000fe200078e0206 */
[----:B------:R-:W-:Y:S01]  /*1fe0*/  UIMAD UR10, UR10, UR5, URZ ;  /* 0x000000050a0a72a4 */ /* 0x000fe2000f8e023f */
[C---:B------:R-:W-:Y:S01]  /*1ff0*/  IMAD R7, R2.reuse, c[0x0][0x2a0], RZ ;  /* 0x0000a80002077a24 */ /* 0x040fe200078e02ff */
[----:B------:R-:W-:Y:S01]  /*2000*/  UIMAD UR9, UR9, UR5, URZ ;  /* 0x00000005090972a4 */ /* 0x000fe2000f8e023f */
[----:B------:R-:W-:Y:S01]  /*2010*/  IMAD R107, R2, c[0x0][0x298], RZ ;  /* 0x0000a600026b7a24 */ /* 0x000fe200078e02ff */
[----:B------:R-:W-:Y:S01]  /*2020*/  UIMAD UR16, UR12, UR16, URZ ;  /* 0x000000100c1072a4 */ /* 0x000fe2000f8e023f */
[----:B------:R-:W-:Y:S01]  /*2030*/  IMAD.IADD R9, R9, 0x1, R0 ;  /* 0x0000000109097824 */ /* 0x000fe200078e0200 */
[----:B------:R-:W-:Y:S01]  /*2040*/  UIMAD UR5, UR8, UR5, URZ ;  /* 0x00000005080572a4 */ /* 0x000fe2000f8e023f */
[----:B------:R-:W-:Y:S01]  /*2050*/  IMAD.WIDE.U32 R10, R5, 0x40, RZ ;  /* 0x00000040050a7825 */ /* 0x000fe200078e00ff */
[----:B------:R-:W-:Y:S01]  /*2060*/  UIMAD.WIDE.U32 UR32, UR8, UR4, URZ ;  /* 0x00000004082072a5 */ /* 0x000fe2000f8e003f */
[----:B------:R-:W-:Y:S01]  /*2070*/  IADD3 R135, R140, 0x40, RZ ;  /* 0x000000408c877810 */ /* 0x000fe20007ffe0ff */
[----:B------:R-:W-:Y:S01]  /*2080*/  ULDC UR24, c[0x0][0x28c] ;  /* 0x0000a30000187ab9 */ /* 0x000fe20000000800 */
[C---:B------:R-:W-:Y:S01]  /*2090*/  IMAD R7, R4.reuse, c[0x0][0x2a4], R7 ;  /* 0x0000a90004077a24 */ /* 0x040fe200078e0207 */
[----:B------:R-:W-:Y:S01]  /*20a0*/  IADD3 R102, R11, UR17, RZ ;  /* 0x000000110b667c10 */ /* 0x000fe2000fffe0ff */
[----:B------:R-:W-:Y:S01]  /*20b0*/  IMAD R107, R4, c[0x0][0x29c], R107 ;  /* 0x0000a700046b7a24 */ /* 0x000fe200078e026b */
[----:B------:R-:W-:Y:S01]  /*20c0*/  IADD3 R134, R140, 0x50, RZ ;  /* 0x000000508c867810 */ /* 0x000fe20007ffe0ff */
[----:B------:R-:W-:Y:S01]  /*20d0*/  IMAD.WIDE.U32 R16, R4, c[0x0][0x2a0], R16 ;  /* 0x0000a80004107a25 */ /* 0x000fe200078e0010 */
[----:B------:R-:W-:Y:S01]  /*20e0*/  SHF.L.U64.HI R102, R10, 0x1, R102 ;  /* 0x000000010a667819 */ /* 0x000fe20000010266 */
[----:B------:R-:W-:Y:S01]  /*20f0*/  ULDC UR23, c[0x0][0x28c] ;  /* 0x0000a30000177ab9 */ /* 0x000fe20000000800 */
[----:B------:R-:W-:Y:S01]  /*2100*/  IADD3 R133, R140, 0x60, RZ ;  /* 0x000000608c857810 */ /* 0x000fe20007ffe0ff */
[----:B------:R-:W-:Y:S01]  /*2110*/  IMAD.WIDE.U32 R4, R4, c[0x0][0x298], R8 ;  /* 0x0000a60004047a25 */ /* 0x000fe200078e0008 */
[----:B------:R-:W-:Y:S01]  /*2120*/  LEA R108, P1, R16, c[0x0][0x270], 0x1 ;  /* 0x00009c00106c7a11 */ /* 0x000fe200078208ff */
[----:B------:R-:W-:Y:S01]  /*2130*/  ULDC UR22, c[0x0][0x28c] ;  /* 0x0000a30000167ab9 */ /* 0x000fe20000000800 */
[----:B------:R-:W-:Y:S01]  /*2140*/  IADD3 R132, R140, 0x70, RZ ;  /* 0x000000708c847810 */ /* 0x000fe20007ffe0ff */
[----:B------:R-:W-:Y:S01]  /*2150*/  IMAD.IADD R106, R17, 0x1, R7 ;  /* 0x00000001116a7824 */ /* 0x000fe200078e0207 */
[----:B------:R-:W-:Y:S01]  /*2160*/  IADD3 R107, R5, R107, RZ ;  /* 0x0000006b056b7210 */ /* 0x000fe20007ffe0ff */
[----:B------:R-:W-:Y:S01]  /*2170*/  IMAD R114, R77, R114, RZ ;  /* 0x000000724d727224 */ /* 0x000fe200078e02ff */
[----:B------:R-:W-:Y:S01]  /*2180*/  LEA R110, P0, R4, c[0x0][0x268], 0x1 ;  /* 0x00009a00046e7a11 */ /* 0x000fe200078008ff */
[----:B------:R-:W-:Y:S01]  /*2190*/  IMAD.MOV.U32 R148, RZ, RZ, c[0x0][0x290] ;  /* 0x0000a400ff947624 */ /* 0x000fe200078e00ff */
[----:B------:R-:W-:Y:S01]  /*21a0*/  LEA.HI.X R106, R16, c[0x0][0x274], R106, 0x1, P1 ;  /* 0x00009d00106a7a11 */ /* 0x000fe200008f0c6a */
[----:B------:R-:W-:Y:S01]  /*21b0*/  IMAD.MOV.U32 R86, RZ, RZ, 0x5 ;  /* 0x00000005ff567424 */ /* 0x000fe200078e00ff */
[----:B------:R-:W-:Y:S01]  /*21c0*/  LEA.HI.X R107, R4, c[0x0][0x26c], R107, 0x1, P0 ;  /* 0x00009b00046b7a11 */ /* 0x000fe200000f0c6b */
[----:B------:R-:W-:Y:S01]  /*21d0*/  IMAD.MOV.U32 R89, RZ, RZ, 0x6 ;  /* 0x00000006ff597424 */ /* 0x000fe200078e00ff */
[----:B------:R-:W-:Y:S01]  /*21e0*/  SHF.R.S32.HI R53, RZ, 0x1f, R114 ;  /* 0x0000001fff357819 */ /* 0x000fe20000011472 */
[----:B------:R-:W-:Y:S01]  /*21f0*/  IMAD.SHL.U32 R101, R10, 0x2, RZ ;  /* 0x000000020a657824 */ /* 0x000fe200078e00ff */
[-C--:B------:R-:W-:Y:S01]  /*2200*/  IADD3 R52, P1, R76, R114.reuse, RZ ;  /* 0x000000724c347210 */ /* 0x080fe20007f3e0ff */
[----:B------:R-:W-:Y:S01]  /*2210*/  IMAD.WIDE.U32 R156, R159, 0x20, RZ ;  /* 0x000000209f9c7825 */ /* 0x000fe200078e00ff */
[----:B------:R-:W-:Y:S01]  /*2220*/  IADD3 R114, P0, R75, R114, RZ ;  /* 0x000000724b727210 */ /* 0x000fe20007f1e0ff */
[----:B------:R-:W-:Y:S01]  /*2230*/  ULDC UR21, c[0x0][0x28c] ;  /* 0x0000a30000157ab9 */ /* 0x000fe20000000800 */
[C---:B------:R-:W-:Y:S01]  /*2240*/  SHF.L.U64.HI R94, R148.reuse, R86, c[0x0][0x294] ;  /* 0x0000a500945e7619 */ /* 0x040fe20000010256 */
        /* <DEDUP_REMOVED lines=11> */
[----:B------:R-:W-:Y:S01]  /*2300*/  SHF.L.U32 R100, R148, 0x6, RZ ;  /* 0x0000000694647819 */ /* 0x000fe200000006ff */
        /* <DEDUP_REMOVED lines=11> */
[C---:B------:R-:W-:Y:S01]  /*23c0*/  SHF.L.U64.HI R89, R117.reuse, R89, c[0x0][0x28c] ;  /* 0x0000a30075597619 */ /* 0x040fe20000010259 */
[----:B------:R-:W-:Y:S01]  /*23d0*/  ULDC UR17, c[0x0][0x28c] ;  /* 0x0000a30000117ab9 */ /* 0x000fe20000000800 */
[----:B------:R-:W-:Y:S01]  /*23e0*/  SHF.L.U64.HI R116, R117, R116, c[0x0][0x28c] ;  /* 0x0000a30075747619 */ /* 0x000fe20000010274 */
[----:B------:R-:W-:Y:S01]  /*23f0*/  IMAD.SHL.U32 R131, R77, 0x10, RZ ;  /* 0x000000104d837824 */ /* 0x000fe200078e00ff */
        /* <DEDUP_REMOVED lines=10> */
[----:B------:R-:W-:Y:S01]  /*24a0*/  MOV R11, R61 ;  /* 0x0000003d000b7202 */ /* 0x000fe20000000f00 */
[----:B------:R-:W-:Y:S01]  /*24b0*/  IMAD R125, R77, 0x70, RZ ;  /* 0x000000704d7d7824 */ /* 0x000fe200078e02ff */
[----:B------:R-:W-:Y:S01]  /*24c0*/  SHF.R.S32.HI R124, RZ, 0x1f, R131 ;  /* 0x0000001fff7c7819 */ /* 0x000fe20000011483 */
        /* <DEDUP_REMOVED lines=8> */
[C---:B------:R-:W-:Y:S01]  /*2550*/  IMAD.SHL.U32 R90, R117.reuse, 0x40, RZ ;  /* 0x00000040755a7824 */ /* 0x040fe200078e00ff */
[----:B------:R-:W-:Y:S01]  /*2560*/  SHF.L.U32 R117, R117, 0x4, RZ ;  /* 0x0000000475757819 */ /* 0x000fe200000006ff */
[----:B------:R-:W-:Y:S01]  /*2570*/  IMAD.IADD R88, R157, 0x1, R3 ;  /* 0x000000019d587824 */ /* 0x000fe200078e0203 */
[----:B------:R-:W-:Y:S01]  /*2580*/  SHF.R.S32.HI R119, RZ, 0x1f, R126 ;  /* 0x0000001fff777819 */ /* 0x000fe2000001147e */
[----:B------:R-:W-:Y:S01]  /*2590*/  IMAD.SHL.U32 R95, R95, 0x2, RZ ;  /* 0x000000025f5f7824 */ /* 0x000fe200078e00ff */
[----:B------:R-:W-:Y:S01]  /*25a0*/  SHF.R.S32.HI R118, RZ, 0x1f, R125 ;  /* 0x0000001fff767819 */ /* 0x000fe2000001147d */
[----:B------:R-:W-:Y:S01]  /*25b0*/  IMAD.SHL.U32 R93, R93, 0x2, RZ ;  /* 0x000000025d5d7824 */ /* 0x000fe200078e00ff */
[----:B------:R-:W-:Y:S01]  /*25c0*/  SHF.L.U32 R100, R100, 0x1, RZ ;  /* 0x0000000164647819 */ /* 0x000fe200000006ff */
[----:B------:R-:W-:Y:S01]  /*25d0*/  IMAD.U32 R79, R79, -0x80, RZ ;  /* 0xffffff804f4f7824 */ /* 0x000fe200078e00ff */
        /* <DEDUP_REMOVED lines=20> */
.L_x_7334:
        /* <DEDUP_REMOVED lines=132> */
.L_x_7284:
[----:B------:R-:W-:Y:S05]  /*2f60*/  BSYNC B0 ;  /* 0x0000000000007941 */ /* 0x000fea0003800000 */
.L_x_7283:
        /* <DEDUP_REMOVED lines=57> */
.L_x_7286:
[----:B------:R-:W-:Y:S05]  /*3300*/  BSYNC B0 ;  /* 0x0000000000007941 */ /* 0x000fea0003800000 */
.L_x_7285:
        /* <DEDUP_REMOVED lines=59> */
.L_x_7288:
[----:B------:R-:W-:Y:S05]  /*36c0*/  BSYNC B0 ;  /* 0x0000000000007941 */ /* 0x000fea0003800000 */
.L_x_7287:
        /* <DEDUP_REMOVED lines=62> */
.L_x_7290:
[----:B------:R-:W-:Y:S05]  /*3ab0*/  BSYNC B0 ;  /* 0x0000000000007941 */ /* 0x000fea0003800000 */
.L_x_7289:
        /* <DEDUP_REMOVED lines=57> */
.L_x_7292:
[----:B------:R-:W-:Y:S05]  /*3e50*/  BSYNC B0 ;  /* 0x0000000000007941 */ /* 0x000fea0003800000 */
.L_x_7291:
        /* <DEDUP_REMOVED lines=62> */
.L_x_7294:
[----:B------:R-:W-:Y:S05]  /*4240*/  BSYNC B0 ;  /* 0x0000000000007941 */ /* 0x000fea0003800000 */
.L_x_7293:
        /* <DEDUP_REMOVED lines=62> */
.L_x_7296:
[----:B------:R-:W-:Y:S05]  /*4630*/  BSYNC B0 ;  /* 0x0000000000007941 */ /* 0x000fea0003800000 */
.L_x_7295:
        /* <DEDUP_REMOVED lines=64> */
.L_x_7298:
[----:B------:R-:W-:Y:S05]  /*4a40*/  BSYNC B0 ;  /* 0x0000000000007941 */ /* 0x000fea0003800000 */
.L_x_7297:
        /* <DEDUP_REMOVED lines=9> */
.L_x_7282:
        /* <DEDUP_REMOVED lines=87> */
.L_x_7303:
[----:B------:R-:W-:Y:S05]  /*5050*/  BSYNC B0 ;  /* 0x0000000000007941 */ /* 0x000fea0003800000 */
.L_x_7302:
[----:B------:R-:W-:Y:S05]  /*5060*/  MOV R83, R81 ;  /* 0x0000005100537202 */ /* 0x000fea0000000f00 */
[----:B-----5:R2:W-:Y:S02]  /*5070*/  STG.E.128 [R82.64], R44 ;  /* 0x0000002c52007986 */ /* 0x0205e4000c101d06 */
.L_x_7301:
[----:B------:R-:W-:Y:S05]  /*5080*/  BSYNC B1 ;  /* 0x0000000000017941 */ /* 0x000fea0003800000 */
.L_x_7300:
        /* <DEDUP_REMOVED lines=88> */
.L_x_7307:
[----:B------:R-:W-:Y:S05]  /*5610*/  BSYNC B0 ;  /* 0x0000000000007941 */ /* 0x000fea0003800000 */
.L_x_7306:
[C---:B------:R-:W-:Y:S04]  /*5620*/  LEA R2, P0, R67.reuse, R82, 0x1 ;  /* 0x0000005243027211 */ /* 0x040fe800078008ff */
[----:B------:R-:W-:Y:S05]  /*5630*/  LEA.HI.X R3, R67, R81, R68, 0x1, P0 ;  /* 0x0000005143037211 */ /* 0x000fea00000f0c44 */
[----:B-----5:R3:W-:Y:S04]  /*5640*/  STG.E.128 [R2.64], R44 ;  /* 0x0000002c02007986 */ /* 0x0207e8000c101d06 */
.L_x_7305:
[----:B------:R-:W-:Y:S05]  /*5650*/  BSYNC B1 ;  /* 0x0000000000017941 */ /* 0x000fea0003800000 */
.L_x_7304:
        /* <DEDUP_REMOVED lines=90> */
.L_x_7311:
[----:B------:R-:W-:Y:S05]  /*5c00*/  BSYNC B0 ;  /* 0x0000000000007941 */ /* 0x000fea0003800000 */
.L_x_7310:
[C---:B------:R-:W-:Y:S04]  /*5c10*/  LEA R2, P0, R156.reuse, R82, 0x1 ;  /* 0x000000529c027211 */ /* 0x040fe800078008ff */
[----:B------:R-:W-:Y:S05]  /*5c20*/  LEA.HI.X R3, R156, R81, R88, 0x1, P0 ;  /* 0x000000519c037211 */ /* 0x000fea00000f0c58 */
[----:B-----5:R3:W-:Y:S04]  /*5c30*/  STG.E.128 [R2.64], R44 ;  /* 0x0000002c02007986 */ /* 0x0207e8000c101d06 */
.L_x_7309:
[----:B------:R-:W-:Y:S05]  /*5c40*/  BSYNC B1 ;  /* 0x0000000000017941 */ /* 0x000fea0003800000 */
.L_x_7308:
        /* <DEDUP_REMOVED lines=28> */
[C---:B------:R-:W-:Y:S04]  /*5e10*/  LEA R180, P1, R83.reuse, R112, 0x1 ;  /* 0x0000007053b47211 */ /* 0x040fe800078208ff */
        /* <DEDUP_REMOVED lines=61> */
.L_x_7315:
[----:B------:R-:W-:Y:S05]  /*61f0*/  BSYNC B0 ;  /* 0x0000000000007941 */ /* 0x000fea0003800000 */
.L_x_7314:
[----:B------:R-:W-:Y:S02]  /*6200*/  MOV R3, 0x60 ;  /* 0x0000006000037802 */ /* 0x000fe40000000f00 */
[----:B------:R-:W-:Y:S03]  /*6210*/  MOV R83, R81 ;  /* 0x0000005100537202 */ /* 0x000fe60000000f00 */
[C---:B------:R-:W-:Y:S02]  /*6220*/  IMAD R0, R3.reuse, c[0x0][0x19c], RZ ;  /* 0x0000670003007a24 */ /* 0x040fe400078e02ff */
[----:B------:R-:W-:Y:S05]  /*6230*/  IMAD.WIDE.U32 R4, R3, c[0x0][0x198], R82 ;  /* 0x0000660003047a25 */ /* 0x000fea00078e0052 */
[----:B------:R-:W-:Y:S05]  /*6240*/  IADD3 R5, R5, R0, RZ ;  /* 0x0000000005057210 */ /* 0x000fea0007ffe0ff */
[----:B-----5:R2:W-:Y:S02]  /*6250*/  STG.E.128 [R4.64], R44 ;  /* 0x0000002c04007986 */ /* 0x0205e4000c101d06 */
.L_x_7313:
[----:B------:R-:W-:Y:S05]  /*6260*/  BSYNC B1 ;  /* 0x0000000000017941 */ /* 0x000fea0003800000 */
.L_x_7312:
        /* <DEDUP_REMOVED lines=88> */
.L_x_7319:
[----:B------:R-:W-:Y:S05]  /*67f0*/  BSYNC B0 ;  /* 0x0000000000007941 */ /* 0x000fea0003800000 */
.L_x_7318:
[C---:B------:R-:W-:Y:S04]  /*6800*/  LEA R2, P0, R158.reuse, R82, 0x1 ;  /* 0x000000529e027211 */ /* 0x040fe800078008ff */
[----:B------:R-:W-:Y:S05]  /*6810*/  LEA.HI.X R3, R158, R81, R92, 0x1, P0 ;  /* 0x000000519e037211 */ /* 0x000fea00000f0c5c */
[----:B-----5:R2:W-:Y:S04]  /*6820*/  STG.E.128 [R2.64], R44 ;  /* 0x0000002c02007986 */ /* 0x0205e8000c101d06 */
.L_x_7317:
[----:B------:R-:W-:Y:S05]  /*6830*/  BSYNC B1 ;  /* 0x0000000000017941 */ /* 0x000fea0003800000 */
.L_x_7316:
        /* <DEDUP_REMOVED lines=90> */
.L_x_7323:
[----:B------:R-:W-:Y:S05]  /*6de0*/  BSYNC B0 ;  /* 0x0000000000007941 */ /* 0x000fea0003800000 */
.L_x_7322:
[----:B------:R-:W-:Y:S02]  /*6df0*/  MOV R3, 0xa0 ;  /* 0x000000a000037802 */ /* 0x000fe40000000f00 */
[----:B------:R-:W-:Y:S03]  /*6e00*/  MOV R83, R81 ;  /* 0x0000005100537202 */ /* 0x000fe60000000f00 */
[C---:B------:R-:W-:Y:S02]  /*6e10*/  IMAD R0, R3.reuse, c[0x0][0x19c], RZ ;  /* 0x0000670003007a24 */ /* 0x040fe400078e02ff */
[----:B------:R-:W-:Y:S05]  /*6e20*/  IMAD.WIDE.U32 R4, R3, c[0x0][0x198], R82 ;  /* 0x0000660003047a25 */ /* 0x000fea00078e0052 */
[----:B------:R-:W-:Y:S05]  /*6e30*/  IADD3 R5, R5, R0, RZ ;  /* 0x0000000005057210 */ /* 0x000fea0007ffe0ff */
[----:B-----5:R2:W-:Y:S02]  /*6e40*/  STG.E.128 [R4.64], R44 ;  /* 0x0000002c04007986 */ /* 0x0205e4000c101d06 */
.L_x_7321:
[----:B------:R-:W-:Y:S05]  /*6e50*/  BSYNC B1 ;  /* 0x0000000000017941 */ /* 0x000fea0003800000 */
.L_x_7320:
        /* <DEDUP_REMOVED lines=90> */
.L_x_7327:
[----:B------:R-:W-:Y:S05]  /*7400*/  BSYNC B0 ;  /* 0x0000000000007941 */ /* 0x000fea0003800000 */
.L_x_7326:
[----:B------:R-:W-:Y:S02]  /*7410*/  MOV R3, 0xc0 ;  /* 0x000000c000037802 */ /* 0x000fe40000000f00 */
[----:B------:R-:W-:Y:S03]  /*7420*/  MOV R83, R81 ;  /* 0x0000005100537202 */ /* 0x000fe60000000f00 */
[C---:B------:R-:W-:Y:S02]  /*7430*/  IMAD R0, R3.reuse, c[0x0][0x19c], RZ ;  /* 0x0000670003007a24 */ /* 0x040fe400078e02ff */
[----:B------:R-:W-:Y:S05]  /*7440*/  IMAD.WIDE.U32 R4, R3, c[0x0][0x198], R82 ;  /* 0x0000660003047a25 */ /* 0x000fea00078e0052 */
[----:B------:R-:W-:Y:S05]  /*7450*/  IADD3 R5, R5, R0, RZ ;  /* 0x0000000005057210 */ /* 0x000fea0007ffe0ff */
[----:B-----5:R2:W-:Y:S02]  /*7460*/  STG.E.128 [R4.64], R44 ;  /* 0x0000002c04007986 */ /* 0x0205e4000c101d06 */
.L_x_7325:
[----:B------:R-:W-:Y:S05]  /*7470*/  BSYNC B1 ;  /* 0x0000000000017941 */ /* 0x000fea0003800000 */
.L_x_7324:
        /* <DEDUP_REMOVED lines=91> */
.L_x_7331:
[----:B------:R-:W-:Y:S05]  /*7a30*/  BSYNC B0 ;  /* 0x0000000000007941 */ /* 0x000fea0003800000 */
.L_x_7330:
[----:B------:R-:W-:Y:S02]  /*7a40*/  MOV R3, 0xe0 ;  /* 0x000000e000037802 */ /* 0x000fe40000000f00 */
[----:B------:R-:W-:Y:S03]  /*7a50*/  MOV R83, R81 ;  /* 0x0000005100537202 */ /* 0x000fe60000000f00 */
[C---:B------:R-:W-:Y:S02]  /*7a60*/  IMAD R0, R3.reuse, c[0x0][0x19c], RZ ;  /* 0x0000670003007a24 */ /* 0x040fe400078e02ff */
[----:B------:R-:W-:Y:S05]  /*7a70*/  IMAD.WIDE.U32 R4, R3, c[0x0][0x198], R82 ;  /* 0x0000660003047a25 */ /* 0x000fea00078e0052 */
[----:B------:R-:W-:Y:S05]  /*7a80*/  IADD3 R5, R5, R0, RZ ;  /* 0x0000000005057210 */ /* 0x000fea0007ffe0ff */
[----:B-----5:R2:W-:Y:S02]  /*7a90*/  STG.E.128 [R4.64], R44 ;  /* 0x0000002c04007986 */ /* 0x0205e4000c101d06 */
.L_x_7329:
[----:B------:R-:W-:Y:S05]  /*7aa0*/  BSYNC B1 ;  /* 0x0000000000017941 */ /* 0x000fea0003800000 */
.L_x_7328:
        /* <DEDUP_REMOVED lines=9> */
.L_x_7281:
        /* <DEDUP_REMOVED lines=77> */
.L_x_7299:
        /* <DEDUP_REMOVED lines=82> */
.L_x_7332:
        /* <DEDUP_REMOVED lines=9> */
.L_x_7333:
[----:B------:R-:W-:Y:S04]  /*85c0*/  IADD3 R11, R11, -0x1, RZ ;  /* 0xffffffff0b0b7810 */ /* 0x000fe80007ffe0ff */
[----:B------:R-:W-:Y:S11]  /*85d0*/  ISETP.GT.AND P0, PT, R11, R80, PT ;  /* 0x000000500b00720c */ /* 0x000ff60003f04270 */
[----:B------:R-:W-:Y:S02]  /*85e0*/  @!UPT UIADD3 URZ, URZ, URZ, URZ ;  /* 0x0000003f3f3ff290 */ /* 0x000fe4000fffe03f */
[----:B------:R-:W-:-:S05]  /*85f0*/  @P0 BRA `(.L_x_7334) ;  /* 0xffffa12000000947 */ /* 0x000fca000383ffff */
.L_x_7280:
[----:B-1----:R-:W-:Y:S01]  /*8600*/  BAR.SYNC.DEFER_BLOCKING 0x0 ;  /* 0x0000000000007b1d */ /* 0x002fe20000010000 */
[----:B------:R-:W-:Y:S01]  /*8610*/  ISETP.NE.AND P0, PT, RZ, c[0x0][0x230], PT ;  /* 0x00008c00ff007a0c */ /* 0x000fe20003f05270 */
[----:B------:R-:W-:Y:S01]  /*8620*/  IMAD.MOV.U32 R3, RZ, RZ, c[0x0][0x190] ;  /* 0x00006400ff037624 */ /* 0x000fe200078e00ff */
[----:B------:R-:W-:Y:S01]  /*8630*/  SHF.L.U32 R181, R139, 0x1, RZ ;  /* 0x000000018bb57819 */ /* 0x000fe200000006ff */
[----:B------:R-:W-:Y:S02]  /*8640*/  IMAD.MOV.U32 R0, RZ, RZ, 0x4 ;  /* 0x00000004ff007424 */ /* 0x000fe400078e00ff */
[----:B------:R-:W-:Y:S01]  /*8650*/  BSSY B2, `(.L_x_7335) ;  /* 0x00002a7000027945 */ /* 0x000fe20003800000 */
[C---:B-----5:R-:W-:Y:S02]  /*8660*/  IMAD.SHL.U32 R7, R3.reuse, 0x10, RZ ;  /* 0x0000001003077824 */ /* 0x060fe400078e00ff */
        /* <DEDUP_REMOVED lines=24> */
[--C-:B------:R-:W-:Y:S01]  /*87f0*/  IMAD.IADD R3, R175, 0x1, -R64.reuse ;  /* 0x00000001af037824 */ /* 0x100fe200078e0a40 */
[----:B------:R-:W-:Y:S02]  /*8800*/  ISETP.NE.AND P0, PT, RZ, UR4, PT ;  /* 0x00000004ff007c0c */ /* 0x000fe4000bf05270 */
[----:B------:R-:W-:Y:S02]  /*8810*/  LEA.HI.X R27, R0, c[0x0][0x164], R5, 0x1, P1 ;  /* 0x00005900001b7a11 */ /* 0x000fe400008f0c05 */
[----:B--2---:R-:W-:-:S05]  /*8820*/  IADD3 R4, R4, R73, R64 ;  /* 0x0000004904047210 */ /* 0x004fca0007ffe040 */
[----:B------:R-:W-:-:S05]  /*8830*/  IMAD R4, R77, R4, RZ ;  /* 0x000000044d047224 */ /* 0x000fca00078e02ff */
[-C--:B------:R-:W-:Y:S02]  /*8840*/  IADD3 R76, P2, R76, R4.reuse, RZ ;  /* 0x000000044c4c7210 */ /* 0x080fe40007f5e0ff */
[----:B------:R-:W-:Y:S02]  /*8850*/  IADD3 R0, P1, R75, R4, RZ ;  /* 0x000000044b007210 */ /* 0x000fe40007f3e0ff */
[----:B------:R-:W-:-:S05]  /*8860*/  SHF.R.S32.HI R5, RZ, 0x1f, R4 ;  /* 0x0000001fff057819 */ /* 0x000fca0000011404 */
        /* <DEDUP_REMOVED lines=32> */
[----:B------:R-:W-:Y:S01]  /*8a70*/  SHF.L.U32 R4, R4, 0x10, RZ ;  /* 0x0000001004047819 */ /* 0x000fe200000006ff */
[----:B------:R-:W-:Y:S01]  /*8a80*/  FMUL.FTZ R18, R2, R11 ;  /* 0x0000000b02127220 */ /* 0x000fe20000410000 */
[----:B------:R-:W-:Y:S01]  /*8a90*/  LOP3.LUT R23, R7, 0xffff0000, RZ, 0xc0, !PT ;  /* 0xffff000007177812 */ /* 0x000fe200078ec0ff */
[----:B------:R-:W-:Y:S01]  /*8aa0*/  FMUL.FTZ R11, R8, R21 ;  /* 0x00000015080b7220 */ /* 0x000fe20000410000 */
[----:B------:R-:W-:Y:S01]  /*8ab0*/  SHF.L.U32 R6, R6, 0x10, RZ ;  /* 0x0000001006067819 */ /* 0x000fe200000006ff */
[----:B------:R-:W-:-:S02]  /*8ac0*/  FFMA.FTZ R19, R2, R31, -R19 ;  /* 0x0000001f02137223 */ /* 0x000fc40000010813 */
[----:B------:R-:W-:Y:S02]  /*8ad0*/  FFMA.FTZ R18, R0, R31, R18 ;  /* 0x0000001f00127223 */ /* 0x000fe40000010012 */
[----:B------:R-:W-:Y:S02]  /*8ae0*/  FMUL.FTZ R21, R12, R21 ;  /* 0x000000150c157220 */ /* 0x000fe40000410000 */
[-C--:B------:R-:W-:Y:S02]  /*8af0*/  FMUL.FTZ R0, R17, R4.reuse ;  /* 0x0000000411007220 */ /* 0x080fe40000410000 */
[----:B------:R-:W-:Y:S02]  /*8b00*/  FMUL.FTZ R2, R10, R5 ;  /* 0x000000050a027220 */ /* 0x000fe40000410000 */
[----:B------:R-:W-:Y:S02]  /*8b10*/  IMAD.U32 R7, R7, 0x10000, RZ ;  /* 0x0001000007077824 */ /* 0x000fe400078e00ff */
[----:B------:R-:W-:-:S02]  /*8b20*/  FMUL.FTZ R4, R9, R4 ;  /* 0x0000000409047220 */ /* 0x000fc40000410000 */
        /* <DEDUP_REMOVED lines=11> */
.L_x_7341:
[----:B------:R-:W-:Y:S05]  /*8be0*/  BSYNC B0 ;  /* 0x0000000000007941 */ /* 0x000fea0003800000 */
.L_x_7340:
[----:B-----5:R1:W-:Y:S02]  /*8bf0*/  STS.128 [R181], R8 ;  /* 0x00000008b5007388 */ /* 0x0203e40000000c00 */
.L_x_7339:
[----:B------:R-:W-:Y:S05]  /*8c00*/  BSYNC B1 ;  /* 0x0000000000017941 */ /* 0x000fea0003800000 */
.L_x_7338:
        /* <DEDUP_REMOVED lines=29> */
[C---:B------:R-:W-:Y:S02]  /*8de0*/  LOP3.LUT R10, R5.reuse, 0xffff0000, RZ, 0xc0, !PT ;  /* 0xffff0000050a7812 */ /* 0x040fe400078ec0ff */
[----:B---3--:R-:W-:Y:S01]  /*8df0*/  LOP3.LUT R21, R6, 0xffff0000, RZ, 0xc0, !PT ;  /* 0xffff000006157812 */ /* 0x008fe200078ec0ff */
[-C--:B------:R-:W-:Y:S01]  /*8e00*/  FMUL.FTZ R19, R0, R11.reuse ;  /* 0x0000000b00137220 */ /* 0x080fe20000410000 */
[----:B------:R-:W-:Y:S01]  /*8e10*/  SHF.L.U32 R5, R5, 0x10, RZ ;  /* 0x0000001005057819 */ /* 0x000fe200000006ff */
[C---:B------:R-:W-:Y:S01]  /*8e20*/  FMUL.FTZ R22, R2.reuse, R11 ;  /* 0x0000000b02167220 */ /* 0x040fe20000410000 */
[C---:B------:R-:W-:Y:S01]  /*8e30*/  LOP3.LUT R18, R7.reuse, 0xffff0000, RZ, 0xc0, !PT ;  /* 0xffff000007127812 */ /* 0x040fe200078ec0ff */
[-C--:B------:R-:W-:Y:S01]  /*8e40*/  FFMA.FTZ R19, R2, R21.reuse, -R19 ;  /* 0x0000001502137223 */ /* 0x080fe20000010813 */
[----:B------:R-:W-:Y:S01]  /*8e50*/  SHF.L.U32 R7, R7, 0x10, RZ ;  /* 0x0000001007077819 */ /* 0x000fe200000006ff */
[----:B------:R-:W-:-:S02]  /*8e60*/  FFMA.FTZ R22, R0, R21, R22 ;  /* 0x0000001500167223 */ /* 0x000fc40000010016 */
[-C--:B------:R-:W-:Y:S02]  /*8e70*/  FMUL.FTZ R11, R8, R10.reuse ;  /* 0x0000000a080b7220 */ /* 0x080fe40000410000 */
        /* <DEDUP_REMOVED lines=16> */
.L_x_7345:
[----:B------:R-:W-:Y:S05]  /*8f80*/  BSYNC B0 ;  /* 0x0000000000007941 */ /* 0x000fea0003800000 */
.L_x_7344:
[----:B-----5:R2:W-:Y:S02]  /*8f90*/  STS.128 [R181+0x800], R8 ;  /* 0x00080008b5007388 */ /* 0x0205e40000000c00 */
.L_x_7343:
[----:B------:R-:W-:Y:S05]  /*8fa0*/  BSYNC B1 ;  /* 0x0000000000017941 */ /* 0x000fea0003800000 */
.L_x_7342:
        /* <DEDUP_REMOVED lines=34> */
[C---:B------:R-:W-:Y:S01]  /*91d0*/  FMUL.FTZ R22, R2.reuse, R11 ;  /* 0x0000000b02167220 */ /* 0x040fe20000410000 */
[----:B------:R-:W-:Y:S01]  /*91e0*/  LOP3.LUT R18, R7, 0xffff0000, RZ, 0xc0, !PT ;  /* 0xffff000007127812 */ /* 0x000fe200078ec0ff */
        /* <DEDUP_REMOVED lines=20> */
.L_x_7349:
[----:B------:R-:W-:Y:S05]  /*9330*/  BSYNC B0 ;  /* 0x0000000000007941 */ /* 0x000fea0003800000 */
.L_x_7348:
[----:B-----5:R2:W-:Y:S02]  /*9340*/  STS.128 [R181+0x1000], R8 ;  /* 0x00100008b5007388 */ /* 0x0205e40000000c00 */
.L_x_7347:
[----:B------:R-:W-:Y:S05]  /*9350*/  BSYNC B1 ;  /* 0x0000000000017941 */ /* 0x000fea0003800000 */
.L_x_7346:
        /* <DEDUP_REMOVED lines=56> */
.L_x_7352:
[----:B------:R-:W-:Y:S05]  /*96e0*/  BSYNC B0 ;  /* 0x0000000000007941 */ /* 0x000fea0003800000 */
.L_x_7351:
[----:B-----5:R2:W-:Y:S01]  /*96f0*/  STS.128 [R181+0x1800], R8 ;  /* 0x00180008b5007388 */ /* 0x0205e20000000c00 */
[----:B------:R-:W-:Y:S05]  /*9700*/  BRA `(.L_x_7350) ;  /* 0x000019b000007947 */ /* 0x000fea0003800000 */
.L_x_7337:
        /* <DEDUP_REMOVED lines=88> */
.L_x_7356:
[----:B------:R-:W-:Y:S05]  /*9c90*/  BSYNC B0 ;  /* 0x0000000000007941 */ /* 0x000fea0003800000 */
.L_x_7355:
[----:B-----5:R2:W-:Y:S02]  /*9ca0*/  STS.128 [R181], R20 ;  /* 0x00000014b5007388 */ /* 0x0205e40000000c00 */
.L_x_7354:
[----:B------:R-:W-:Y:S05]  /*9cb0*/  BSYNC B1 ;  /* 0x0000000000017941 */ /* 0x000fea0003800000 */
.L_x_7353:
        /* <DEDUP_REMOVED lines=91> */
.L_x_7360:
[----:B------:R-:W-:Y:S05]  /*a270*/  BSYNC B0 ;  /* 0x0000000000007941 */ /* 0x000fea0003800000 */
.L_x_7359:
[----:B-----5:R3:W-:Y:S02]  /*a280*/  STS.128 [R181+0x800], R20 ;  /* 0x00080014b5007388 */ /* 0x0207e40000000c00 */
.L_x_7358:
[----:B------:R-:W-:Y:S05]  /*a290*/  BSYNC B1 ;  /* 0x0000000000017941 */ /* 0x000fea0003800000 */
.L_x_7357:
        /* <DEDUP_REMOVED lines=93> */
.L_x_7364:
[----:B------:R-:W-:Y:S05]  /*a870*/  BSYNC B0 ;  /* 0x0000000000007941 */ /* 0x000fea0003800000 */
.L_x_7363:
[----:B-----5:R3:W-:Y:S02]  /*a880*/  STS.128 [R181+0x1000], R20 ;  /* 0x00100014b5007388 */ /* 0x0207e40000000c00 */
.L_x_7362:
[----:B------:R-:W-:Y:S05]  /*a890*/  BSYNC B1 ;  /* 0x0000000000017941 */ /* 0x000fea0003800000 */
.L_x_7361:
        /* <DEDUP_REMOVED lines=93> */
.L_x_7366:
[----:B------:R-:W-:Y:S05]  /*ae70*/  BSYNC B0 ;  /* 0x0000000000007941 */ /* 0x000fea0003800000 */
.L_x_7365:
[----:B-----5:R4:W-:Y:S01]  /*ae80*/  STS.128 [R181+0x1800], R4 ;  /* 0x00180004b5007388 */ /* 0x0209e20000000c00 */
[----:B------:R-:W-:Y:S05]  /*ae90*/  BRA `(.L_x_7350) ;  /* 0x0000022000007947 */ /* 0x000fea0003800000 */
.L_x_7336:
        /* <DEDUP_REMOVED lines=34> */
.L_x_7350:
[----:B------:R-:W-:Y:S05]  /*b0c0*/  BSYNC B2 ;  /* 0x0000000000027941 */ /* 0x000fea0003800000 */
.L_x_7335:
[----:B------:R-:W-:Y:S01]  /*b0d0*/  IADD3 R183, R61, -0x1, RZ ;  /* 0xffffffff3db77810 */ /* 0x000fe20007ffe0ff */
[----:B------:R-:W-:Y:S01]  /*b0e0*/  IMAD.SHL.U32 R48, R66, 0x40, RZ ;  /* 0x0000004042307824 */ /* 0x000fe200078e00ff */
[C---:B----4-:R-:W-:Y:S02]  /*b0f0*/  IADD3 R4, R140.reuse, 0x50, RZ ;  /* 0x000000508c047810 */ /* 0x050fe40007ffe0ff */
[C---:B-1----:R-:W-:Y:S01]  /*b100*/  IADD3 R3, R140.reuse, 0x60, RZ ;  /* 0x000000608c037810 */ /* 0x042fe20007ffe0ff */
[----:B------:R-:W-:Y:S01]  /*b110*/  IMAD.SHL.U32 R2, R183, 0x80, RZ ;  /* 0x00000080b7027824 */ /* 0x000fe200078e00ff */
[C---:B------:R-:W-:Y:S02]  /*b120*/  IADD3 R0, R140.reuse, 0x70, RZ ;  /* 0x000000708c007810 */ /* 0x040fe40007ffe0ff */
[----:B------:R-:W-:Y:S01]  /*b130*/  IADD3 R14, R140, 0x40, RZ ;  /* 0x000000408c0e7810 */ /* 0x000fe20007ffe0ff */
[----:B------:R-:W-:Y:S01]  /*b140*/  IMAD.IADD R5, R63, 0x1, -R2 ;  /* 0x000000013f057824 */ /* 0x000fe200078e0a02 */
[----:B------:R-:W-:-:S04]  /*b150*/  LOP3.LUT R48, R48, 0xfffffe00, RZ, 0xc0, !PT ;  /* 0xfffffe0030307812 */ /* 0x000fc800078ec0ff */
[-C--:B------:R-:W-:Y:S01]  /*b160*/  ISETP.GE.AND P0, PT, R140, R5.reuse, PT ;  /* 0x000000058c00720c */ /* 0x080fe20003f06270 */
[----:B------:R-:W-:Y:S01]  /*b170*/  IMAD R166, R60, 0x400, R48 ;  /* 0x000004003ca67824 */ /* 0x000fe200078e0230 */
[-C--:B------:R-:W-:Y:S02]  /*b180*/  ISETP.GE.AND P4, PT, R12, R5.reuse, PT ;  /* 0x000000050c00720c */ /* 0x080fe40003f86270 */
[-C--:B------:R-:W-:Y:S02]  /*b190*/  ISETP.GE.AND P5, PT, R26, R5.reuse, PT ;  /* 0x000000051a00720c */ /* 0x080fe40003fa6270 */
[-C--:B------:R-:W-:Y:S02]  /*b1a0*/  ISETP.GE.AND P3, PT, R28, R5.reuse, PT ;  /* 0x000000051c00720c */ /* 0x080fe40003f66270 */
[-C--:B------:R-:W-:Y:S02]  /*b1b0*/  ISETP.GE.AND P2, PT, R4, R5.reuse, PT ;  /* 0x000000050400720c */ /* 0x080fe40003f46270 */
        /* <DEDUP_REMOVED lines=45> */
[-C--:B------:R-:W-:Y:S02]  /*b490*/  ISETP.GE.AND P5, PT, R26, R5.reuse, PT ;  /* 0x000000051a00720c */ /* 0x080fe40003fa6270 */
[----:B------:R2:W-:Y:S01]  /*b4a0*/  @!P4 LDGSTS.E.BYPASS.LTC128B.128 [R181+0x4000], [R6.64] ;  /* 0x0400000006b5cfae */ /* 0x0005e2000b901d46 */
[----:B------:R-:W-:-:S02]  /*b4b0*/  ISETP.GE.AND P3, PT, R28, R5, PT ;  /* 0x000000051c00720c */ /* 0x000fc40003f66270 */
[-C--:B------:R-:W-:Y:S01]  /*b4c0*/  ISETP.GE.AND P4, PT, R14, R5.reuse, PT ;  /* 0x000000050e00720c */ /* 0x080fe20003f86270 */
[----:B------:R4:W-:Y:S04]  /*b4d0*/  @!P2 LDGSTS.E.BYPASS.LTC128B.128 [R181+0x4800], [R20.64] ;  /* 0x0480000014b5afae */ /* 0x0009e8000b901d46 */
[----:B------:R5:W-:Y:S01]  /*b4e0*/  @!P1 LDGSTS.E.BYPASS.LTC128B.128 [R181+0x5000], [R18.64] ;  /* 0x0500000012b59fae */ /* 0x000be2000b901d46 */
[CC--:B------:R-:W-:Y:S01]  /*b4f0*/  ISETP.GE.AND P1, PT, R140.reuse, R5.reuse, PT ;  /* 0x000000058c00720c */ /* 0x0c0fe20003f26270 */
[----:B------:R-:W-:Y:S02]  /*b500*/  IMAD.SHL.U32 R140, R140, 0x8, RZ ;  /* 0x000000088c8c7824 */ /* 0x000fe400078e00ff */
[----:B------:R1:W-:Y:S01]  /*b510*/  @!P0 LDGSTS.E.BYPASS.LTC128B.128 [R181+0x5800], [R16.64] ;  /* 0x0580000010b58fae */ /* 0x0003e2000b901d46 */
[----:B------:R-:W-:-:S03]  /*b520*/  ISETP.GE.AND P0, PT, R12, R5, PT ;  /* 0x000000050c00720c */ /* 0x000fc60003f06270 */
[----:B------:R-:W0:Y:S10]  /*b530*/  LDGDEPBAR ;  /* 0x00000000000079af */ /* 0x000e340000000000 */
[----:B------:R-:W-:Y:S01]  /*b540*/  @!P0 LEA R8, P2, R69, R172, 0x1 ;  /* 0x000000ac45088211 */ /* 0x000fe200078408ff */
[----:B--2---:R-:W-:-:S02]  /*b550*/  @!P5 IMAD.MOV.U32 R6, RZ, RZ, c[0x0][0x1a4] ;  /* 0x00006900ff06d624 */ /* 0x004fc400078e00ff */
[----:B------:R-:W-:Y:S01]  /*b560*/  IMAD.SHL.U32 R7, R65, 0x40, RZ ;  /* 0x0000004041077824 */ /* 0x000fe200078e00ff */
[----:B------:R-:W-:Y:S02]  /*b570*/  @!P0 LEA.HI.X R9, R69, R173, R70, 0x1, P2 ;  /* 0x000000ad45098211 */ /* 0x000fe400010f0c46 */
[----:B------:R-:W-:Y:S01]  /*b580*/  ISETP.GE.AND P2, PT, R4, R5, PT ;  /* 0x000000050400720c */ /* 0x000fe20003f46270 */
[----:B------:R-:W-:Y:S01]  /*b590*/  @!P5 IMAD.MOV.U32 R4, RZ, RZ, c[0x0][0x1a0] ;  /* 0x00006800ff04d624 */ /* 0x000fe200078e00ff */
[----:B------:R-:W-:Y:S01]  /*b5a0*/  LOP3.LUT R7, R7, 0x1c0, RZ, 0xc0, !PT ;  /* 0x000001c007077812 */ /* 0x000fe200078ec0ff */
[----:B-----5:R-:W-:-:S03]  /*b5b0*/  @!P3 IMAD.MOV.U32 R18, RZ, RZ, c[0x0][0x1a0] ;  /* 0x00006800ff12b624 */ /* 0x020fc600078e00ff */
[----:B------:R-:W-:Y:S01]  /*b5c0*/  LOP3.LUT R140, R7, 0x8, R140, 0xf8, !PT ;  /* 0x00000008078c7812 */ /* 0x000fe200078ef88c */
[----:B------:R-:W-:Y:S01]  /*b5d0*/  @!P3 IMAD.WIDE.U32 R18, R18, 0x60, R172 ;  /* 0x000000601212b825 */ /* 0x000fe200078e00ac */
[----:B------:R-:W-:-:S04]  /*b5e0*/  DEPBAR.LE SB0, 0x0 ;  /* 0x000080000000791a */ /* 0x000fc80000000000 */
[----:B------:R-:W-:Y:S01]  /*b5f0*/  BAR.SYNC.DEFER_BLOCKING 0x0 ;  /* 0x0000000000007b1d */ /* 0x000fe20000010000 */
[----:B------:R-:W-:Y:S01]  /*b600*/  SHF.R.U32.HI R165, RZ, 0x3, R7 ;  /* 0x00000003ffa57819 */ /* 0x000fe20000011607 */
[----:B------:R-:W-:Y:S02]  /*b610*/  @!P4 IMAD.MOV.U32 R7, RZ, RZ, c[0x0][0x1a0] ;  /* 0x00006800ff07c624 */ /* 0x000fe400078e00ff */
[----:B-1----:R-:W-:Y:S01]  /*b620*/  @!P2 IMAD.MOV.U32 R16, RZ, RZ, c[0x0][0x1a0] ;  /* 0x00006800ff10a624 */ /* 0x002fe200078e00ff */
[----:B------:R-:W-:-:S03]  /*b630*/  LOP3.LUT R165, R140, R165, RZ, 0x3c, !PT ;  /* 0x000000a58ca57212 */ /* 0x000fc600078e3cff */
[----:B------:R-:W-:Y:S01]  /*b640*/  @!P2 IMAD.WIDE.U32 R16, R16, 0xa0, R172 ;  /* 0x000000a01010a825 */ /* 0x000fe200078e00ac */
[----:B------:R-:W-:Y:S04]  /*b650*/  @P1 STS.128 [R181+0x6000], RZ ;  /* 0x006000ffb5001388 */ /* 0x000fe80000000c00 */
[----:B------:R-:W-:Y:S01]  /*b660*/  @!PT LDS RZ, [RZ] ;  /* 0x00000000fffff984 */ /* 0x000fe20000000800 */
[----:B------:R-:W-:Y:S01]  /*b670*/  @!PT LDS RZ, [RZ] ;  /* 0x00000000fffff984 */ /* 0x000fe20000000800 */
[----:B------:R-:W-:Y:S01]  /*b680*/  @!PT LDS RZ, [RZ] ;  /* 0x00000000fffff984 */ /* 0x000fe20000000800 */
[----:B------:R1:W-:Y:S01]  /*b690*/  @!P1 LDGSTS.E.BYPASS.LTC128B.128 [R181+0x6000], [R172.64] ;  /* 0x06000000acb59fae */ /* 0x0003e2000b901d46 */
[----:B------:R-:W-:Y:S02]  /*b6a0*/  ISETP.GE.AND P1, PT, R3, R5, PT ;  /* 0x000000050300720c */ /* 0x000fe40003f26270 */
[----:B------:R-:W-:Y:S01]  /*b6b0*/  LEA.HI R3, R167, R167, RZ, 0x1 ;  /* 0x000000a7a7037211 */ /* 0x000fe200078f08ff */
[----:B------:R-:W-:Y:S04]  /*b6c0*/  @P0 STS.128 [R181+0x6800], RZ ;  /* 0x006800ffb5000388 */ /* 0x000fe80000000c00 */
[----:B------:R-:W-:Y:S01]  /*b6d0*/  @!PT LDS RZ, [RZ] ;  /* 0x00000000fffff984 */ /* 0x000fe20000000800 */
[----:B------:R-:W-:Y:S01]  /*b6e0*/  @!PT LDS RZ, [RZ] ;  /* 0x00000000fffff984 */ /* 0x000fe20000000800 */
[----:B------:R-:W-:Y:S01]  /*b6f0*/  @!PT LDS RZ, [RZ] ;  /* 0x00000000fffff984 */ /* 0x000fe20000000800 */
[----:B------:R2:W-:Y:S01]  /*b700*/  @!P0 LDGSTS.E.BYPASS.LTC128B.128 [R181+0x6800], [R8.64] ;  /* 0x0680000008b58fae */ /* 0x0005e2000b901d46 */
[----:B----4-:R-:W-:-:S03]  /*b710*/  @!P5 LEA R20, P0, R4, R172, 0x6 ;  /* 0x000000ac0414d211 */ /* 0x010fc600078030ff */
[----:B------:R-:W-:Y:S01]  /*b720*/  @P5 STS.128 [R181+0x7000], RZ ;  /* 0x007000ffb5005388 */ /* 0x000fe20000000c00 */
[----:B------:R-:W-:Y:S01]  /*b730*/  @!P5 LEA.HI.X R21, R4, R173, R6, 0x6, P0 ;  /* 0x000000ad0415d211 */ /* 0x000fe200000f3406 */
[----:B------:R-:W-:Y:S01]  /*b740*/  @!P4 IMAD.MOV.U32 R6, RZ, RZ, c[0x0][0x1a4] ;  /* 0x00006900ff06c624 */ /* 0x000fe200078e00ff */
[----:B------:R-:W-:Y:S01]  /*b750*/  LOP3.LUT R4, R3, 0xfffffffe, RZ, 0xc0, !PT ;  /* 0xfffffffe03047812 */ /* 0x000fe200078ec0ff */
[----:B------:R-:W-:Y:S01]  /*b760*/  @!P1 IMAD.MOV.U32 R14, RZ, RZ, c[0x0][0x1a0] ;  /* 0x00006800ff0e9624 */ /* 0x000fe200078e00ff */
[----:B------:R-:W-:Y:S01]  /*b770*/  ISETP.GE.AND P0, PT, R0, R5, PT ;  /* 0x000000050000720c */ /* 0x000fe20003f06270 */
[----:B------:R-:W-:Y:S01]  /*b780*/  IMAD.SHL.U32 R0, R71, 0x40, RZ ;  /* 0x0000004047007824 */ /* 0x000fe200078e00ff */
[----:B------:R-:W-:Y:S01]  /*b790*/  @!PT LDS RZ, [RZ] ;  /* 0x00000000fffff984 */ /* 0x000fe20000000800 */
[----:B------:R-:W-:Y:S01]  /*b7a0*/  @!PT LDS RZ, [RZ] ;  /* 0x00000000fffff984 */ /* 0x000fe20000000800 */
[----:B------:R-:W-:Y:S01]  /*b7b0*/  @!PT LDS RZ, [RZ] ;  /* 0x00000000fffff984 */ /* 0x000fe20000000800 */
[----:B------:R4:W-:Y:S01]  /*b7c0*/  @!P5 LDGSTS.E.BYPASS.LTC128B.128 [R181+0x7000], [R20.64] ;  /* 0x0700000014b5dfae */ /* 0x0009e2000b901d46 */
[----:B------:R-:W-:Y:S01]  /*b7d0*/  IMAD.IADD R4, R167, 0x1, -R4 ;  /* 0x00000001a7047824 */ /* 0x000fe200078e0a04 */
[C---:B------:R-:W-:Y:S01]  /*b7e0*/  @!P4 LEA R12, P5, R7.reuse, R172, 0x7 ;  /* 0x000000ac070cc211 */ /* 0x040fe200078a38ff */
[----:B------:R-:W-:Y:S01]  /*b7f0*/  @!P2 IMAD.MOV.U32 R5, RZ, RZ, c[0x0][0x1a4] ;  /* 0x00006900ff05a624 */ /* 0x000fe200078e00ff */
[----:B------:R-:W-:Y:S01]  /*b800*/  LOP3.LUT R0, R0, 0x1c0, RZ, 0xc0, !PT ;  /* 0x000001c000007812 */ /* 0x000fe200078ec0ff */
[C---:B------:R-:W-:Y:S01]  /*b810*/  IMAD.SHL.U32 R3, R4.reuse, 0x8, RZ ;  /* 0x0000000804037824 */ /* 0x040fe200078e00ff */
[----:B------:R-:W-:Y:S01]  /*b820*/  @!P4 LEA.HI.X R13, R7, R173, R6, 0x7, P5 ;  /* 0x000000ad070dc211 */ /* 0x000fe200028f3c06 */
[----:B------:R-:W-:Y:S01]  /*b830*/  IMAD R165, R4, 0x200, R165 ;  /* 0x0000020004a57824 */ /* 0x000fe200078e02a5 */
[----:B------:R-:W-:Y:S01]  /*b840*/  @P3 STS.128 [R181+0x7800], RZ ;  /* 0x007800ffb5003388 */ /* 0x000fe20000000c00 */
[----:B------:R-:W-:Y:S01]  /*b850*/  @!P1 IMAD.MOV.U32 R4, RZ, RZ, c[0x0][0x1a4] ;  /* 0x00006900ff049624 */ /* 0x000fe200078e00ff */
[----:B------:R-:W-:Y:S01]  /*b860*/  LOP3.LUT R3, R0, 0x8, R3, 0xf8, !PT ;  /* 0x0000000800037812 */ /* 0x000fe200078ef803 */
[----:B------:R-:W-:Y:S01]  /*b870*/  @!P0 IMAD.MOV.U32 R10, RZ, RZ, c[0x0][0x1a0] ;  /* 0x00006800ff0a8624 */ /* 0x000fe200078e00ff */
[----:B------:R-:W-:Y:S01]  /*b880*/  SHF.R.U32.HI R0, RZ, 0x3, R0 ;  /* 0x00000003ff007819 */ /* 0x000fe20000011600 */
[----:B------:R-:W-:-:S02]  /*b890*/  @!P2 IMAD R5, R5, 0xa0, RZ ;  /* 0x000000a00505a824 */ /* 0x000fc400078e02ff */
[----:B------:R-:W-:Y:S01]  /*b8a0*/  @!P1 IMAD.WIDE.U32 R14, R14, 0xc0, R172 ;  /* 0x000000c00e0e9825 */ /* 0x000fe200078e00ac */
[----:B------:R-:W-:-:S03]  /*b8b0*/  LOP3.LUT R3, R3, R0, RZ, 0x3c, !PT ;  /* 0x0000000003037212 */ /* 0x000fc600078e3cff */
[----:B--2---:R-:W-:Y:S02]  /*b8c0*/  @!P3 IMAD.MOV.U32 R8, RZ, RZ, c[0x0][0x1a4] ;  /* 0x00006900ff08b624 */ /* 0x004fe400078e00ff */
[----:B------:R-:W-:Y:S02]  /*b8d0*/  @!P0 IMAD.MOV.U32 R0, RZ, RZ, c[0x0][0x1a4] ;  /* 0x00006900ff008624 */ /* 0x000fe400078e00ff */
[----:B------:R-:W-:Y:S02]  /*b8e0*/  @!P3 IMAD R8, R8, 0x60, RZ ;  /* 0x000000600808b824 */ /* 0x000fe400078e02ff */
[----:B------:R-:W-:Y:S02]  /*b8f0*/  @!P1 IMAD R4, R4, 0xc0, RZ ;  /* 0x000000c004049824 */ /* 0x000fe400078e02ff */
[----:B------:R-:W-:Y:S02]  /*b900*/  @!P3 IMAD.IADD R19, R19, 0x1, R8 ;  /* 0x000000011313b824 */ /* 0x000fe400078e0208 */
[----:B------:R-:W-:-:S03]  /*b910*/  @!P0 IMAD.WIDE.U32 R10, R10, 0xe0, R172 ;  /* 0x000000e00a0a8825 */ /* 0x000fc600078e00ac */
[----:B------:R-:W-:Y:S01]  /*b920*/  @!PT LDS RZ, [RZ] ;  /* 0x00000000fffff984 */ /* 0x000fe20000000800 */
[----:B------:R-:W-:Y:S01]  /*b930*/  @!PT LDS RZ, [RZ] ;  /* 0x00000000fffff984 */ /* 0x000fe20000000800 */
[----:B------:R-:W-:Y:S01]  /*b940*/  @!PT LDS RZ, [RZ] ;  /* 0x00000000fffff984 */ /* 0x000fe20000000800 */
[----:B------:R2:W-:Y:S01]  /*b950*/  @!P3 LDGSTS.E.BYPASS.LTC128B.128 [R181+0x7800], [R18.64] ;  /* 0x0780000012b5bfae */ /* 0x0005e2000b901d46 */
[----:B------:R-:W-:Y:S02]  /*b960*/  @!P0 IMAD R7, R0, 0xe0, RZ ;  /* 0x000000e000078824 */ /* 0x000fe400078e02ff */
[----:B------:R-:W-:Y:S01]  /*b970*/  @!P2 IMAD.IADD R17, R17, 0x1, R5 ;  /* 0x000000011111a824 */ /* 0x000fe200078e0205 */
[----:B------:R-:W-:Y:S01]  /*b980*/  @P4 STS.128 [R181+0x8000], RZ ;  /* 0x008000ffb5004388 */ /* 0x000fe20000000c00 */
[C---:B------:R-:W-:Y:S01]  /*b990*/  IMAD.IADD R166, R3.reuse, 0x1, R166 ;  /* 0x0000000103a67824 */ /* 0x040fe200078e02a6 */
[----:B------:R-:W-:Y:S01]  /*b9a0*/  LOP3.LUT R3, R3, R48, RZ, 0xfc, !PT ;  /* 0x0000003003037212 */ /* 0x000fe200078efcff */
[----:B------:R-:W-:Y:S01]  /*b9b0*/  @!P1 IMAD.IADD R15, R15, 0x1, R4 ;  /* 0x000000010f0f9824 */ /* 0x000fe200078e0204 */
[----:B------:R-:W-:Y:S01]  /*b9c0*/  @!PT LDS RZ, [RZ] ;  /* 0x00000000fffff984 */ /* 0x000fe20000000800 */
[----:B------:R-:W-:Y:S01]  /*b9d0*/  @!PT LDS RZ, [RZ] ;  /* 0x00000000fffff984 */ /* 0x000fe20000000800 */
[----:B------:R-:W-:Y:S01]  /*b9e0*/  @!PT LDS RZ, [RZ] ;  /* 0x00000000fffff984 */ /* 0x000fe20000000800 */
[----:B------:R5:W-:Y:S01]  /*b9f0*/  @!P4 LDGSTS.E.BYPASS.LTC128B.128 [R181+0x8000], [R12.64] ;  /* 0x080000000cb5cfae */ /* 0x000be2000b901d46 */
[----:B------:R-:W-:Y:S02]  /*ba00*/  @!P0 IMAD.IADD R11, R11, 0x1, R7 ;  /* 0x000000010b0b8824 */ /* 0x000fe400078e0207 */
[----:B------:R-:W-:Y:S01]  /*ba10*/  IMAD.SHL.U32 R165, R165, 0x2, RZ ;  /* 0x00000002a5a57824 */ /* 0x000fe200078e00ff */
[----:B------:R-:W-:Y:S01]  /*ba20*/  @P2 STS.128 [R181+0x8800], RZ ;  /* 0x008800ffb5002388 */ /* 0x000fe20000000c00 */
[----:B------:R-:W-:-:S02]  /*ba30*/  IMAD.SHL.U32 R166, R166, 0x2, RZ ;  /* 0x00000002a6a67824 */ /* 0x000fc400078e00ff */
        /* <DEDUP_REMOVED lines=13> */
[----:B------:R5:W-:Y:S01]  /*bb10*/  @!P1 LDGSTS.E.BYPASS.LTC128B.128 [R181+0x9000], [R14.64] ;  /* 0x090000000eb59fae */ /* 0x000be2000b901d46 */
[----:B------:R-:W-:-:S02]  /*bb20*/  R2P PR, R65, 0x6 ;  /* 0x0000000641007804 */ /* 0x000fc40000000000 */
[----:B------:R-:W-:Y:S01]  /*bb30*/  SHF.R.S32.HI R65, RZ, 0x1f, R62 ;  /* 0x0000001fff417819 */ /* 0x000fe2000001143e */
[----:B------:R-:W-:Y:S02]  /*bb40*/  @P0 STS.128 [R181+0x9800], RZ ;  /* 0x009800ffb5000388 */ /* 0x000fe40000000c00 */
[----:B------:R-:W-:Y:S02]  /*bb50*/  SEL R0, R0, 0xffffffe0, !P1 ;  /* 0xffffffe000007807 */ /* 0x000fe40004800000 */
[----:B------:R-:W-:Y:S01]  /*bb60*/  @!PT LDS RZ, [RZ] ;  /* 0x00000000fffff984 */ /* 0x000fe20000000800 */
[----:B------:R-:W-:Y:S01]  /*bb70*/  @!PT LDS RZ, [RZ] ;  /* 0x00000000fffff984 */ /* 0x000fe20000000800 */
[----:B------:R-:W-:Y:S01]  /*bb80*/  @!PT LDS RZ, [RZ] ;  /* 0x00000000fffff984 */ /* 0x000fe20000000800 */
[----:B------:R1:W-:Y:S01]  /*bb90*/  @!P0 LDGSTS.E.BYPASS.LTC128B.128 [R181+0x9800], [R10.64] ;  /* 0x098000000ab58fae */ /* 0x0003e2000b901d46 */
[----:B------:R-:W-:Y:S02]  /*bba0*/  LEA.HI R65, R65, R62, RZ, 0x2 ;  /* 0x0000003e41417211 */ /* 0x000fe400078f10ff */
[----:B------:R-:W-:Y:S01]  /*bbb0*/  IMAD.IADD R159, R165, 0x1, R0 ;  /* 0x00000001a59f7824 */ /* 0x000fe200078e0200 */
[----:B------:R-:W-:Y:S01]  /*bbc0*/  LDSM.16.M88.4 R4, [R166] ;  /* 0x00000000a604783b */ /* 0x000fe20000000200 */
[----:B------:R-:W-:-:S03]  /*bbd0*/  SHF.R.S32.HI R180, RZ, 0x2, R65 ;  /* 0x00000002ffb47819 */ /* 0x000fc60000011441 */
[----:B------:R-:W1:Y:S04]  /*bbe0*/  LDSM.16.M88.4 R80, [R165+0x3000] ;  /* 0x00300000a550783b */ /* 0x000e680000000200 */
[----:B----4-:R-:W3:Y:S04]  /*bbf0*/  LDSM.16.M88.4 R20, [R165+0x2000] ;  /* 0x00200000a514783b */ /* 0x010ee80000000200 */
[----:B------:R-:W4:Y:S04]  /*bc00*/  LDSM.16.M88.4 R88, [R165+0x2800] ;  /* 0x00280000a558783b */ /* 0x000f280000000200 */
[----:B------:R-:W3:Y:S04]  /*bc10*/  LDSM.16.M88.4 R72, [R165+0x3800] ;  /* 0x00380000a548783b */ /* 0x000ee80000000200 */
[----:B-----5:R-:W-:Y:S04]  /*bc20*/  LDSM.16.M88.4 R12, [R164] ;  /* 0x00000000a40c783b */ /* 0x020fe80000000200 */
[----:B--2---:R-:W2:Y:S04]  /*bc30*/  LDSM.16.M88.4 R16, [R159+0x3000] ;  /* 0x003000009f10783b */ /* 0x004ea80000000200 */
[----:B------:R-:W5:Y:S04]  /*bc40*/  LDSM.16.M88.4 R56, [R165+0x4000] ;  /* 0x00400000a538783b */ /* 0x000f680000000200 */
[----:B------:R-:W2:Y:S04]  /*bc50*/  LDSM.16.M88.4 R44, [R165+0x4800] ;  /* 0x00480000a52c783b */ /* 0x000ea80000000200 */
[----:B------:R-:W2:Y:S04]  /*bc60*/  LDSM.16.M88.4 R36, [R165+0x5000] ;  /* 0x00500000a524783b */ /* 0x000ea80000000200 */
[----:B------:R-:W2:Y:S04]  /*bc70*/  LDSM.16.M88.4 R100, [R165+0x5800] ;  /* 0x00580000a564783b */ /* 0x000ea80000000200 */
[----:B------:R-:W2:Y:S01]  /*bc80*/  LDSM.16.M88.4 R96, [R159+0x2000] ;  /* 0x002000009f60783b */ /* 0x000ea20000000200 */
[C---:B-1----:R-:W-:Y:S03]  /*bc90*/  HMMA.16816.F32.BF16 R84, R4.reuse, R80, RZ ;  /* 0x000000500454723c */ /* 0x042fe600000418ff */
[----:B------:R-:W1:Y:S04]  /*bca0*/  LDSM.16.M88.4 R28, [R159+0x2800] ;  /* 0x002800009f1c783b */ /* 0x000e680000000200 */
[----:B------:R-:W1:Y:S01]  /*bcb0*/  LDSM.16.M88.4 R8, [R159+0x3800] ;  /* 0x003800009f08783b */ /* 0x000e620000000200 */
[C---:B------:R-:W-:Y:S03]  /*bcc0*/  HMMA.16816.F32.BF16 R80, R4.reuse, R82, RZ ;  /* 0x000000520450723c */ /* 0x040fe600000418ff */
[----:B------:R-:W0:Y:S05]  /*bcd0*/  LDGDEPBAR ;  /* 0x00000000000079af */ /* 0x000e2a0000000000 */
[C---:B---3--:R-:W-:Y:S08]  /*bce0*/  HMMA.16816.F32.BF16 R24, R4.reuse, R20, RZ ;  /* 0x000000140418723c */ /* 0x048ff000000418ff */
[C---:B----4-:R-:W-:Y:S08]  /*bcf0*/  HMMA.16816.F32.BF16 R92, R4.reuse, R88, RZ ;  /* 0x00000058045c723c */ /* 0x050ff000000418ff */
[C---:B------:R-:W-:Y:S08]  /*bd00*/  HMMA.16816.F32.BF16 R20, R4.reuse, R22, RZ ;  /* 0x000000160414723c */ /* 0x040ff000000418ff */
[C---:B------:R-:W-:Y:S08]  /*bd10*/  HMMA.16816.F32.BF16 R88, R4.reuse, R90, RZ ;  /* 0x0000005a0458723c */ /* 0x040ff000000418ff */
[----:B------:R-:W-:Y:S08]  /*bd20*/  HMMA.16816.F32.BF16 R76, R4, R72, RZ ;  /* 0x00000048044c723c */ /* 0x000ff000000418ff */
[C---:B--2---:R-:W-:Y:S08]  /*bd30*/  HMMA.16816.F32.BF16 R84, R12.reuse, R16, R84 ;  /* 0x000000100c54723c */ /* 0x044ff00000041854 */
[----:B------:R-:W-:Y:S01]  /*bd40*/  HMMA.16816.F32.BF16 R80, R12, R18, R80 ;  /* 0x000000120c50723c */ /* 0x000fe20000041850 */
[----:B------:R-:W2:Y:S07]  /*bd50*/  LDSM.16.M88.4 R16, [R159+0x5800] ;  /* 0x005800009f10783b */ /* 0x000eae0000000200 */
        /* <DEDUP_REMOVED lines=12> */
[----:B------:R-:W4:Y:S07]  /*be20*/  LDSM.16.M88.4 R96, [R159+0x4800] ;  /* 0x004800009f60783b */ /* 0x000f2e0000000200 */
[C---:B-1----:R-:W-:Y:S08]  /*be30*/  HMMA.16816.F32.BF16 R92, R12.reuse, R28, R92 ;  /* 0x0000001c0c5c723c */ /* 0x042ff0000004185c */
[C---:B------:R-:W-:Y:S01]  /*be40*/  HMMA.16816.F32.BF16 R88, R12.reuse, R30, R88 ;  /* 0x0000001e0c58723c */ /* 0x040fe20000041858 */
[----:B------:R-:W1:Y:S07]  /*be50*/  LDSM.16.M88.4 R28, [R159+0x5000] ;  /* 0x005000009f1c783b */ /* 0x000e6e0000000200 */
[C---:B------:R-:W-:Y:S07]  /*be60*/  HMMA.16816.F32.BF16 R76, R12.reuse, R8, R76 ;  /* 0x000000080c4c723c */ /* 0x040fee000004184c */
[----:B------:R-:W-:Y:S01]  /*be70*/  IADD3 R8, R165, 0x2000, RZ ;  /* 0x00002000a5087810 */ /* 0x000fe20007ffe0ff */
[----:B------:R-:W-:Y:S03]  /*be80*/  HMMA.16816.F32.BF16 R72, R12, R10, R72 ;  /* 0x0000000a0c48723c */ /* 0x000fe60000041848 */
[----:B------:R-:W-:-:S02]  /*be90*/  @P2 IADD3 R162, R8, -0x40, RZ ;  /* 0xffffffc008a22810 */ /* 0x000fc40007ffe0ff */
[----:B------:R-:W-:Y:S02]  /*bea0*/  LDSM.16.M88.4 R8, [R163] ;  /* 0x00000000a308783b */ /* 0x000fe40000000200 */
[----:B------:R-:W-:Y:S01]  /*beb0*/  IADD3 R155, R162, 0x800, RZ ;  /* 0x00000800a29b7810 */ /* 0x000fe20007ffe0ff */
[C---:B--2---:R-:W-:Y:S01]  /*bec0*/  HMMA.16816.F32.BF16 R32, R12.reuse, R16, R32 ;  /* 0x000000100c20723c */ /* 0x044fe20000041820 */
[----:B------:R-:W2:Y:S01]  /*bed0*/  LDSM.16.M88.4 R120, [R162] ;  /* 0x00000000a278783b */ /* 0x000ea20000000200 */
[----:B------:R-:W-:Y:S01]  /*bee0*/  IMAD.IADD R148, R0, 0x1, R162 ;  /* 0x0000000100947824 */ /* 0x000fe200078e02a2 */
[C---:B------:R-:W-:Y:S02]  /*bef0*/  IADD3 R154, R162.reuse, 0x1000, RZ ;  /* 0x00001000a29a7810 */ /* 0x040fe40007ffe0ff */
[----:B------:R-:W5:Y:S01]  /*bf00*/  LDSM.16.M88.4 R112, [R162+0x1000] ;  /* 0x00100000a270783b */ /* 0x000f620000000200 */
[C---:B------:R-:W-:Y:S02]  /*bf10*/  IADD3 R153, R162.reuse, 0x1800, RZ ;  /* 0x00001800a2997810 */ /* 0x040fe40007ffe0ff */
[----:B------:R-:W-:Y:S01]  /*bf20*/  HMMA.16816.F32.BF16 R4, R12, R18, R4 ;  /* 0x000000120c04723c */ /* 0x000fe20000041804 */
[----:B------:R-:W2:Y:S01]  /*bf30*/  LDSM.16.M88.4 R16, [R162+0x3800] ;  /* 0x00380000a210783b */ /* 0x000ea20000000200 */
[----:B------:R-:W-:-:S02]  /*bf40*/  IADD3 R152, R162, 0x2000, RZ ;  /* 0x00002000a2987810 */ /* 0x000fc40007ffe0ff */
[C---:B------:R-:W-:Y:S01]  /*bf50*/  IADD3 R151, R162.reuse, 0x2800, RZ ;  /* 0x00002800a2977810 */ /* 0x040fe20007ffe0ff */
[----:B------:R-:W2:Y:S01]  /*bf60*/  LDSM.16.M88.4 R116, [R162+0x800] ;  /* 0x00080000a274783b */ /* 0x000ea20000000200 */
[C---:B------:R-:W-:Y:S02]  /*bf70*/  IADD3 R150, R162.reuse, 0x3000, RZ ;  /* 0x00003000a2967810 */ /* 0x040fe40007ffe0ff */
[----:B---3--:R-:W-:Y:S01]  /*bf80*/  HMMA.16816.F32.BF16 R68, R12, R100, R68 ;  /* 0x000000640c44723c */ /* 0x008fe20000041844 */
[----:B------:R-:W-:Y:S01]  /*bf90*/  LDSM.16.M88.4 R108, [R162+0x1800] ;  /* 0x00180000a26c783b */ /* 0x000fe20000000200 */
[----:B------:R-:W-:-:S03]  /*bfa0*/  IADD3 R149, R162, 0x3800, RZ ;  /* 0x00003800a2957810 */ /* 0x000fc60007ffe0ff */
[----:B------:R-:W-:Y:S03]  /*bfb0*/  LDSM.16.M88.4 R104, [R162+0x2000] ;  /* 0x00200000a268783b */ /* 0x000fe60000000200 */
[C---:B------:R-:W-:Y:S01]  /*bfc0*/  HMMA.16816.F32.BF16 R56, R12.reuse, R102, R56 ;  /* 0x000000660c38723c */ /* 0x040fe20000041838 */
[----:B------:R-:W-:Y:S07]  /*bfd0*/  LDSM.16.M88.4 R100, [R162+0x2800] ;  /* 0x00280000a264783b */ /* 0x000fee0000000200 */
[C---:B----4-:R-:W-:Y:S08]  /*bfe0*/  HMMA.16816.F32.BF16 R52, R12.reuse, R96, R52 ;  /* 0x000000600c34723c */ /* 0x050ff00000041834 */
[C---:B------:R-:W-:Y:S01]  /*bff0*/  HMMA.16816.F32.BF16 R44, R12.reuse, R98, R44 ;  /* 0x000000620c2c723c */ /* 0x040fe2000004182c */
[----:B------:R-:W-:Y:S07]  /*c000*/  LDSM.16.M88.4 R96, [R162+0x3000] ;  /* 0x00300000a260783b */ /* 0x000fee0000000200 */
[C---:B-1----:R-:W-:Y:S08]  /*c010*/  HMMA.16816.F32.BF16 R40, R12.reuse, R28, R40 ;  /* 0x0000001c0c28723c */ /* 0x042ff00000041828 */
[----:B------:R-:W-:Y:S01]  /*c020*/  HMMA.16816.F32.BF16 R36, R12, R30, R36 ;  /* 0x0000001e0c24723c */ /* 0x000fe20000041824 */
[----:B------:R-:W-:Y:S04]  /*c030*/  LDSM.16.M88.4 R12, [R161] ;  /* 0x00000000a10c783b */ /* 0x000fe80000000200 */
[----:B------:R-:W1:Y:S03]  /*c040*/  LDSM.16.M88.4 R28, [R148] ;  /* 0x00000000941c783b */ /* 0x000e660000000200 */
[C---:B--2---:R-:W-:Y:S07]  /*c050*/  HMMA.16816.F32.BF16 R24, R8.reuse, R120, R24 ;  /* 0x000000780818723c */ /* 0x044fee0000041818 */
[----:B------:R-:W-:Y:S01]  /*c060*/  IMAD.SHL.U32 R120, R50, 0x2, RZ ;  /* 0x0000000232787824 */ /* 0x000fe200078e00ff */
[----:B------:R-:W-:Y:S04]  /*c070*/  HMMA.16816.F32.BF16 R20, R8, R122, R20 ;  /* 0x0000007a0814723c */ /* 0x000fe80000041814 */
[----:B------:R-:W-:-:S04]  /*c080*/  LOP3.LUT R120, R120, 0x6, RZ, 0xc0, !PT ;  /* 0x0000000678787812 */ /* 0x000fc800078ec0ff */
[----:B-----5:R-:W-:Y:S01]  /*c090*/  HMMA.16816.F32.BF16 R84, R8, R112, R84 ;  /* 0x000000700854723c */ /* 0x020fe20000041854 */
[----:B------:R-:W-:-:S07]  /*c0a0*/  IMAD.IADD R0, R2, 0x1, R120 ;  /* 0x0000000102007824 */ /* 0x000fce00078e0278 */
[C---:B------:R-:W-:Y:S01]  /*c0b0*/  HMMA.16816.F32.BF16 R80, R8.reuse, R114, R80 ;  /* 0x000000720850723c */ /* 0x040fe20000041850 */
[----:B------:R-:W2:Y:S07]  /*c0c0*/  LDSM.16.M88.4 R112, [R148+0x800] ;  /* 0x000800009470783b */ /* 0x000eae0000000200 */
[C---:B------:R-:W-:Y:S07]  /*c0d0*/  HMMA.16816.F32.BF16 R32, R8.reuse, R16, R32 ;  /* 0x000000100820723c */ /* 0x040fee0000041820 */
[----:B------:R-:W-:Y:S01]  /*c0e0*/  IMAD R17, R60, 0x10, R64 ;  /* 0x000000103c117824 */ /* 0x000fe200078e0240 */
[----:B------:R-:W-:Y:S01]  /*c0f0*/  HMMA.16816.F32.BF16 R92, R8, R116, R92 ;  /* 0x00000074085c723c */ /* 0x000fe2000004185c */
[----:B------:R-:W3:Y:S03]  /*c100*/  LDSM.16.M88.4 R64, [R148+0x1000] ;  /* 0x001000009440783b */ /* 0x000ee60000000200 */
[----:B------:R-:W-:-:S02]  /*c110*/  IADD3 R16, R17, 0x1, R180 ;  /* 0x0000000111107810 */ /* 0x000fc40007ffe0b4 */
[----:B------:R-:W-:Y:S02]  /*c120*/  IADD3 R17, R0, 0x1, RZ ;  /* 0x0000000100117810 */ /* 0x000fe40007ffe0ff */
[----:B-1----:R-:W-:Y:S01]  /*c130*/  HMMA.16816.F32.BF16 R24, R12, R28, R24 ;  /* 0x0000001c0c18723c */ /* 0x002fe20000041818 */
[----:B------:R-:W-:-:S04]  /*c140*/  IADD3 R16, R63, R16, -R175 ;  /* 0x000000103f107210 */ /* 0x000fc80007ffe8af */
[----:B------:R-:W-:-:S03]  /*c150*/  IADD3 R16, R16, c[0x0][0x2e8], RZ ;  /* 0x0000ba0010107a10 */ /* 0x000fc60007ffe0ff */
[----:B------:R-:W-:Y:S01]  /*c160*/  HMMA.16816.F32.BF16 R20, R12, R30, R20 ;  /* 0x0000001e0c14723c */ /* 0x000fe20000041814 */
[C---:B------:R-:W-:Y:S02]  /*c170*/  IADD3 R122, R16.reuse, 0x8, RZ ;  /* 0x00000008107a7810 */ /* 0x040fe40007ffe0ff */
[-C--:B------:R-:W-:Y:S02]  /*c180*/  IMNMX R121, R16, R63.reuse, PT ;  /* 0x0000003f10797217 */ /* 0x080fe40003800200 */
[----:B------:R-:W-:Y:S02]  /*c190*/  IMNMX R122, R122, R63, PT ;  /* 0x0000003f7a7a7217 */ /* 0x000fe40003800200 */
[----:B------:R-:W-:Y:S01]  /*c1a0*/  IADD3 R16, R0, 0x8, RZ ;  /* 0x0000000800107810 */ /* 0x000fe20007ffe0ff */
[----:B------:R-:W-:Y:S01]  /*c1b0*/  HMMA.16816.F32.BF16 R88, R8, R118, R88 ;  /* 0x000000760858723c */ /* 0x000fe20000041858 */
[C---:B------:R-:W-:Y:S02]  /*c1c0*/  ISETP.GE.AND P0, PT, R17.reuse, R122, PT ;  /* 0x0000007a1100720c */ /* 0x040fe40003f06270 */
[----:B------:R-:W-:-:S02]  /*c1d0*/  ISETP.GE.AND P1, PT, R17, R121, PT ;  /* 0x000000791100720c */ /* 0x000fc40003f26270 */
[----:B------:R-:W-:Y:S02]  /*c1e0*/  P2R R28, PR, RZ, 0x1 ;  /* 0x00000001ff1c7803 */ /* 0x000fe40000000000 */
        /* <DEDUP_REMOVED lines=18> */
[-C--:B------:R-:W-:Y:S02]  /*c310*/  ISETP.GE.AND P1, PT, R17, R121.reuse, PT ;  /* 0x000000791100720c */ /* 0x080fe40003f26270 */
[C---:B------:R-:W-:Y:S02]  /*c320*/  ISETP.GE.AND P3, PT, R16.reuse, R121, PT ;  /* 0x000000791000720c */ /* 0x040fe40003f66270 */
[----:B------:R-:W-:Y:S01]  /*c330*/  ISETP.GE.AND P4, PT, R16, R122, PT ;  /* 0x0000007a1000720c */ /* 0x000fe20003f86270 */
[----:B------:R-:W-:Y:S01]  /*c340*/  HMMA.16816.F32.BF16 R52, R8, R100, R52 ;  /* 0x000000640834723c */ /* 0x000fe20000041834 */
[----:B------:R-:W-:-:S02]  /*c350*/  IADD3 R20, R0, 0x19, RZ ;  /* 0x0000001900147810 */ /* 0x000fc40007ffe0ff */
[C---:B------:R-:W-:Y:S02]  /*c360*/  IADD3 R21, R0.reuse, 0x21, RZ ;  /* 0x0000002100157810 */ /* 0x040fe40007ffe0ff */
[----:B------:R-:W-:-:S03]  /*c370*/  IADD3 R30, R0, 0x48, RZ ;  /* 0x00000048001e7810 */ /* 0x000fc60007ffe0ff */
[C---:B------:R-:W-:Y:S08]  /*c380*/  HMMA.16816.F32.BF16 R44, R8.reuse, R102, R44 ;  /* 0x00000066082c723c */ /* 0x040ff0000004182c */
[C---:B------:R-:W-:Y:S08]  /*c390*/  HMMA.16816.F32.BF16 R40, R8.reuse, R96, R40 ;  /* 0x000000600828723c */ /* 0x040ff00000041828 */
[C---:B------:R-:W-:Y:S07]  /*c3a0*/  HMMA.16816.F32.BF16 R36, R8.reuse, R98, R36 ;  /* 0x000000620824723c */ /* 0x040fee0000041824 */
[----:B------:R-:W-:Y:S01]  /*c3b0*/  FSEL R98, R22, -INF , !P2 ;  /* 0xff80000016627808 */ /* 0x000fe20005000000 */
[----:B------:R-:W-:Y:S01]  /*c3c0*/  HMMA.16816.F32.BF16 R4, R8, R18, R4 ;  /* 0x000000120804723c */ /* 0x000fe20000041804 */
[----:B------:R-:W1:Y:S01]  /*c3d0*/  LDSM.16.M88.4 R8, [R148+0x1800] ;  /* 0x001800009408783b */ /* 0x000e620000000200 */
[----:B------:R-:W-:-:S03]  /*c3e0*/  ISETP.GE.AND P2, PT, R17, R122, PT ;  /* 0x0000007a1100720c */ /* 0x000fc60003f46270 */
[----:B------:R-:W4:Y:S03]  /*c3f0*/  LDSM.16.M88.4 R16, [R148+0x2000] ;  /* 0x002000009410783b */ /* 0x000f260000000200 */
[C---:B--2---:R-:W-:Y:S08]  /*c400*/  HMMA.16816.F32.BF16 R92, R12.reuse, R112, R92 ;  /* 0x000000700c5c723c */ /* 0x044ff0000004185c */
[C---:B------:R-:W-:Y:S08]  /*c410*/  HMMA.16816.F32.BF16 R88, R12.reuse, R114, R88 ;  /* 0x000000720c58723c */ /* 0x040ff00000041858 */
[C---:B---3--:R-:W-:Y:S08]  /*c420*/  HMMA.16816.F32.BF16 R84, R12.reuse, R64, R84 ;  /* 0x000000400c54723c */ /* 0x048ff00000041854 */
[----:B------:R-:W-:Y:S01]  /*c430*/  FSEL R97, R92, -INF , !P5 ;  /* 0xff8000005c617808 */ /* 0x000fe20006800000 */
        /* <DEDUP_REMOVED lines=10> */
[C---:B------:R-:W-:Y:S01]  /*c4e0*/  HMMA.16816.F32.BF16 R72, R12.reuse, R10, R72 ;  /* 0x0000000a0c48723c */ /* 0x040fe20000041848 */
[----:B------:R-:W-:Y:S02]  /*c4f0*/  IADD3 R20, R0, 0x28, RZ ;  /* 0x0000002800147810 */ /* 0x000fe40007ffe0ff */
[----:B------:R-:W-:Y:S02]  /*c500*/  FSEL R95, R88, -INF , !P3 ;  /* 0xff800000585f7808 */ /* 0x000fe40005800000 */
[----:B------:R-:W-:Y:S02]  /*c510*/  FSEL R92, R90, -INF , !P4 ;  /* 0xff8000005a5c7808 */ /* 0x000fe40006000000 */
[----:B------:R-:W-:Y:S01]  /*c520*/  FSEL R89, R89, -INF , !P5 ;  /* 0xff80000059597808 */ /* 0x000fe20006800000 */
[----:B----4-:R-:W-:Y:S01]  /*c530*/  HMMA.16816.F32.BF16 R68, R12, R16, R68 ;  /* 0x000000100c44723c */ /* 0x010fe20000041844 */
[----:B------:R-:W-:-:S02]  /*c540*/  FSEL R128, R91, -INF , !P0 ;  /* 0xff8000005b807808 */ /* 0x000fc40004000000 */
[CC--:B------:R-:W-:Y:S02]  /*c550*/  ISETP.GE.AND P3, PT, R21.reuse, R121.reuse, PT ;  /* 0x000000791500720c */ /* 0x0c0fe40003f66270 */
[-C--:B------:R-:W-:Y:S02]  /*c560*/  ISETP.GE.AND P4, PT, R21, R122.reuse, PT ;  /* 0x0000007a1500720c */ /* 0x080fe40003f86270 */
[----:B------:R-:W-:Y:S01]  /*c570*/  IADD3 R8, R0, 0x29, RZ ;  /* 0x0000002900087810 */ /* 0x000fe20007ffe0ff */
[----:B------:R-:W-:Y:S01]  /*c580*/  HMMA.16816.F32.BF16 R56, R12, R18, R56 ;  /* 0x000000120c38723c */ /* 0x000fe20000041838 */
[C---:B------:R-:W-:Y:S02]  /*c590*/  ISETP.GE.AND P5, PT, R20.reuse, R121, PT ;  /* 0x000000791400720c */ /* 0x040fe40003fa6270 */
[----:B------:R-:W-:Y:S02]  /*c5a0*/  ISETP.GE.AND P0, PT, R20, R122, PT ;  /* 0x0000007a1400720c */ /* 0x000fe40003f06270 */
[----:B------:R-:W1:Y:S01]  /*c5b0*/  LDSM.16.M88.4 R20, [R148+0x2800] ;  /* 0x002800009414783b */ /* 0x000e620000000200 */
[----:B------:R-:W-:-:S02]  /*c5c0*/  FSEL R119, R84, -INF , !P1 ;  /* 0xff80000054777808 */ /* 0x000fc40004800000 */
[----:B------:R-:W-:Y:S02]  /*c5d0*/  FSEL R62, R86, -INF , !P2 ;  /* 0xff800000563e7808 */ /* 0x000fe40005000000 */
        /* <DEDUP_REMOVED lines=19> */
[C---:B-1----:R-:W-:Y:S01]  /*c710*/  HMMA.16816.F32.BF16 R52, R12.reuse, R20, R52 ;  /* 0x000000140c34723c */ /* 0x042fe20000041834 */
[----:B------:R-:W-:Y:S02]  /*c720*/  FSEL R63, R76, -INF , !P3 ;  /* 0xff8000004c3f7808 */ /* 0x000fe40005800000 */
[----:B------:R-:W-:Y:S02]  /*c730*/  FSEL R106, R78, -INF , !P4 ;  /* 0xff8000004e6a7808 */ /* 0x000fe40006000000 */
[C---:B------:R-:W-:Y:S02]  /*c740*/  ISETP.GE.AND P3, PT, R16.reuse, R121, PT ;  /* 0x000000791000720c */ /* 0x040fe40003f66270 */
[----:B------:R-:W-:Y:S01]  /*c750*/  ISETP.GE.AND P4, PT, R16, R122, PT ;  /* 0x0000007a1000720c */ /* 0x000fe20003f86270 */
[----:B------:R-:W-:Y:S01]  /*c760*/  HMMA.16816.F32.BF16 R44, R12, R22, R44 ;  /* 0x000000160c2c723c */ /* 0x000fe2000004182c */
        /* <DEDUP_REMOVED lines=11> */
[----:B------:R-:W-:Y:S01]  /*c820*/  IADD3 R20, R0, 0x49, RZ ;  /* 0x0000004900147810 */ /* 0x000fe20007ffe0ff */
[----:B------:R-:W-:-:S04]  /*c830*/  DEPBAR.LE SB0, 0x0 ;  /* 0x000080000000791a */ /* 0x000fc80000000000 */
[----:B------:R-:W-:Y:S02]  /*c840*/  FSEL R109, R68, -INF , !P5 ;  /* 0xff800000446d7808 */ /* 0x000fe40006800000 */
[----:B------:R-:W-:Y:S01]  /*c850*/  FSEL R116, R70, -INF , !P0 ;  /* 0xff80000046747808 */ /* 0x000fe20004000000 */
[C---:B--2---:R-:W-:Y:S01]  /*c860*/  HMMA.16816.F32.BF16 R40, R12.reuse, R8, R40 ;  /* 0x000000080c28723c */ /* 0x044fe20000041828 */
[C---:B------:R-:W-:Y:S02]  /*c870*/  ISETP.GE.AND P5, PT, R20.reuse, R121, PT ;  /* 0x000000791400720c */ /* 0x040fe40003fa6270 */
[----:B------:R-:W-:Y:S02]  /*c880*/  ISETP.GE.AND P0, PT, R20, R122, PT ;  /* 0x0000007a1400720c */ /* 0x000fe40003f06270 */
[----:B------:R-:W-:Y:S02]  /*c890*/  IADD3 R20, R0, 0x50, RZ ;  /* 0x0000005000147810 */ /* 0x000fe40007ffe0ff */
[----:B------:R-:W-:Y:S01]  /*c8a0*/  FSEL R114, R75, -INF , !P4 ;  /* 0xff8000004b727808 */ /* 0x000fe20006000000 */
[----:B------:R-:W-:Y:S01]  /*c8b0*/  HMMA.16816.F32.BF16 R36, R12, R10, R36 ;  /* 0x0000000a0c24723c */ /* 0x000fe20000041824 */
[----:B------:R-:W-:-:S02]  /*c8c0*/  FSEL R111, R69, -INF , !P1 ;  /* 0xff800000456f7808 */ /* 0x000fc40004800000 */
[----:B------:R-:W-:Y:S02]  /*c8d0*/  FSEL R124, R71, -INF , !P2 ;  /* 0xff800000477c7808 */ /* 0x000fe40005000000 */
        /* <DEDUP_REMOVED lines=9> */
[----:B------:R-:W-:Y:S01]  /*c970*/  FSEL R105, R52, -INF , !P1 ;  /* 0xff80000034697808 */ /* 0x000fe20004800000 */
[----:B-1----:R-:W-:Y:S01]  /*c980*/  HMMA.16816.F32.BF16 R32, R12, R16, R32 ;  /* 0x000000100c20723c */ /* 0x002fe20000041820 */
        /* <DEDUP_REMOVED lines=33> */
[----:B------:R-:W-:Y:S02]  /*cba0*/  ISETP.GE.AND P1, PT, R8, R122, PT ;  /* 0x0000007a0800720c */ /* 0x000fe40003f26270 */
[----:B------:R-:W-:Y:S02]  /*cbb0*/  FSEL R48, R43, -INF , !P5 ;  /* 0xff8000002b307808 */ /* 0x000fe40006800000 */
[----:B------:R-:W-:Y:S02]  /*cbc0*/  P2R R10, PR, RZ, 0x2 ;  /* 0x00000002ff0a7803 */ /* 0x000fe40000000000 */
[----:B------:R-:W-:Y:S02]  /*cbd0*/  FSEL R43, R32, -INF , !P6 ;  /* 0xff800000202b7808 */ /* 0x000fe40007000000 */
[----:B------:R-:W-:Y:S02]  /*cbe0*/  FSEL R102, R47, -INF , !P0 ;  /* 0xff8000002f667808 */ /* 0x000fe40004000000 */
[----:B------:R-:W-:-:S02]  /*cbf0*/  ISETP.NE.AND P6, PT, R10, RZ, PT ;  /* 0x000000ff0a00720c */ /* 0x000fc40003fc5270 */
[----:B------:R-:W-:Y:S02]  /*cc00*/  ISETP.NE.AND P0, PT, R9, RZ, PT ;  /* 0x000000ff0900720c */ /* 0x000fe40003f05270 */
[----:B------:R-:W-:Y:S02]  /*cc10*/  IADD3 R9, R0, 0x69, RZ ;  /* 0x0000006900097810 */ /* 0x000fe40007ffe0ff */
[----:B------:R-:W-:Y:S02]  /*cc20*/  FSEL R57, R40, -INF , !P4 ;  /* 0xff80000028397808 */ /* 0x000fe40006000000 */
[----:B------:R-:W-:Y:S02]  /*cc30*/  ISETP.NE.AND P4, PT, R28, RZ, PT ;  /* 0x000000ff1c00720c */ /* 0x000fe40003f85270 */
[----:B------:R-:W-:Y:S02]  /*cc40*/  FSEL R28, R35, -INF , !P6 ;  /* 0xff800000231c7808 */ /* 0x000fe40007000000 */
[----:B------:R-:W-:-:S02]  /*cc50*/  FSEL R101, R45, -INF , !P2 ;  /* 0xff8000002d657808 */ /* 0x000fc40005000000 */
[----:B------:R-:W-:Y:S02]  /*cc60*/  FSEL R55, R41, -INF , !P0 ;  /* 0xff80000029377808 */ /* 0x000fe40004000000 */
[----:B------:R-:W-:Y:S02]  /*cc70*/  ISETP.GT.AND P6, PT, R183, R168, PT ;  /* 0x000000a8b700720c */ /* 0x000fe40003fc4270 */
[CC--:B------:R-:W-:Y:S02]  /*cc80*/  ISETP.GE.AND P2, PT, R9.reuse, R121.reuse, PT ;  /* 0x000000790900720c */ /* 0x0c0fe40003f46270 */
[----:B------:R-:W-:Y:S02]  /*cc90*/  ISETP.GE.AND P0, PT, R9, R122, PT ;  /* 0x0000007a0900720c */ /* 0x000fe40003f06270 */
[----:B------:R-:W-:Y:S02]  /*cca0*/  IADD3 R9, R0, 0x78, RZ ;  /* 0x0000007800097810 */ /* 0x000fe40007ffe0ff */
[----:B------:R-:W-:-:S02]  /*ccb0*/  ISETP.GE.AND P5, PT, R8, R121, PT ;  /* 0x000000790800720c */ /* 0x000fc40003fa6270 */
[----:B------:R-:W-:Y:S02]  /*ccc0*/  FSEL R54, R39, -INF , !P0 ;  /* 0xff80000027367808 */ /* 0x000fe40004000000 */
[----:B------:R-:W-:Y:S02]  /*ccd0*/  FSEL R8, R27, -INF , !P4 ;  /* 0xff8000001b087808 */ /* 0x000fe40006000000 */
[CC--:B------:R-:W-:Y:S02]  /*cce0*/  ISETP.GE.AND P4, PT, R9.reuse, R121.reuse, PT ;  /* 0x000000790900720c */ /* 0x0c0fe40003f86270 */
[----:B------:R-:W-:Y:S02]  /*ccf0*/  ISETP.GE.AND P1, PT, R9, R122, PT ;  /* 0x0000007a0900720c */ /* 0x000fe40003f26270 */
[C---:B------:R-:W-:Y:S02]  /*cd00*/  ISETP.GE.AND P0, PT, R0.reuse, R121, PT ;  /* 0x000000790000720c */ /* 0x040fe40003f06270 */
[----:B------:R-:W-:-:S02]  /*cd10*/  IADD3 R9, R0, 0x79, RZ ;  /* 0x0000007900097810 */ /* 0x000fc40007ffe0ff */
[----:B------:R-:W-:Y:S02]  /*cd20*/  FSEL R59, R37, -INF , !P2 ;  /* 0xff800000253b7808 */ /* 0x000fe40005000000 */
[-C--:B------:R-:W-:Y:S02]  /*cd30*/  ISETP.GE.AND P2, PT, R0, R122.reuse, PT ;  /* 0x0000007a0000720c */ /* 0x080fe40003f46270 */
[----:B------:R-:W-:Y:S02]  /*cd40*/  FSEL R32, R34, -INF , !P3 ;  /* 0xff80000022207808 */ /* 0x000fe40005800000 */
[----:B------:R-:W-:Y:S02]  /*cd50*/  FSEL R0, R24, -INF , !P0 ;  /* 0xff80000018007808 */ /* 0x000fe40004000000 */
        /* <DEDUP_REMOVED lines=68> */
.L_x_7368:
[----:B------:R-:W-:-:S05]  /*d1a0*/  IMAD.MOV.U32 R6, RZ, RZ, c[0x0][0x198] ;  /* 0x00006600ff067624 */ /* 0x000fca00078e00ff */
[----:B------:R-:W-:-:S04]  /*d1b0*/  LEA R6, -R6, RZ, 0x7 ;  /* 0x000000ff06067211 */ /* 0x000fc800078e39ff */
[----:B------:R-:W-:Y:S02]  /*d1c0*/  SHF.R.S32.HI R2, RZ, 0x1f, R6 ;  /* 0x0000001fff027819 */ /* 0x000fe40000011406 */
.L_x_7369:
        /* <DEDUP_REMOVED lines=33> */
.L_x_7367:
        /* <DEDUP_REMOVED lines=65> */
[----:B------:R-:W-:Y:S01]  /*d7f0*/  LDSM.16.MT88.4 R68, [R160+0x6000] ;  /* 0x00600000a044783b */ /* 0x000fe20000004200 */
[----:B------:R-:W-:-:S02]  /*d800*/  LEA R158, R49, R160, 0x1 ;  /* 0x000000a0319e7211 */ /* 0x000fc400078e08ff */
[----:B------:R-:W-:Y:S01]  /*d810*/  LEA R156, R49, R157, 0x1 ;  /* 0x0000009d319c7211 */ /* 0x000fe200078e08ff */
[----:B------:R-:W-:Y:S04]  /*d820*/  LDSM.16.MT88.4 R12, [R160+0x6800] ;  /* 0x00680000a00c783b */ /* 0x000fe80000004200 */
[----:B------:R-:W-:Y:S04]  /*d830*/  LDSM.16.MT88.4 R72, [R158+0x6000] ;  /* 0x006000009e48783b */ /* 0x000fe80000004200 */
        /* <DEDUP_REMOVED lines=18> */
[----:B------:R-:W-:Y:S01]  /*d960*/  FFMA.FTZ R30, R97, c[0x0][0x23c], -R50 ;  /* 0x00008f00611e7a23 */ /* 0x000fe20000010832 */
[----:B------:R-:W1:Y:S02]  /*d970*/  LDSM.16.MT88.4 R4, [R156+0x6000] ;  /* 0x006000009c04783b */ /* 0x000e640000004200 */
[----:B------:R-:W3:Y:S01]  /*d980*/  MUFU.EX2 R35, R35 ;  /* 0x0000002300237308 */ /* 0x000ee20000000800 */
[C---:B------:R-:W-:Y:S01]  /*d990*/  FSETP.NEU.FTZ.AND P0, PT, R0.reuse, -INF , PT ;  /* 0xff8000000000780b */ /* 0x040fe20003f1d000 */
[----:B------:R-:W-:-:S02]  /*d9a0*/  FMUL.FTZ R21, R0, c[0x0][0x23c] ;  /* 0x00008f0000157a20 */ /* 0x000fc40000410000 */
[--C-:B------:R-:W-:Y:S02]  /*d9b0*/  FFMA.FTZ R25, R93, c[0x0][0x23c], -R50.reuse ;  /* 0x00008f005d197a23 */ /* 0x100fe40000010832 */
[--C-:B------:R-:W-:Y:S01]  /*d9c0*/  FFMA.FTZ R23, R95, c[0x0][0x23c], -R50.reuse ;  /* 0x00008f005f177a23 */ /* 0x100fe20000010832 */
[----:B------:R-:W-:Y:S01]  /*d9d0*/  FSEL R21, R21, RZ, P0 ;  /* 0x000000ff15157208 */ /* 0x000fe20000000000 */
[----:B------:R-:W-:Y:S01]  /*d9e0*/  MUFU.EX2 R36, R36 ;  /* 0x0000002400247308 */ /* 0x000fe20000000800 */
[--C-:B------:R-:W-:Y:S02]  /*d9f0*/  FFMA.FTZ R52, R119, c[0x0][0x23c], -R50.reuse ;  /* 0x00008f0077347a23 */ /* 0x100fe40000010832 */
[----:B------:R-:W-:Y:S02]  /*da00*/  FFMA.FTZ R39, R123, c[0x0][0x23c], -R50 ;  /* 0x00008f007b277a23 */ /* 0x000fe40000010832 */
[--C-:B------:R-:W-:Y:S02]  /*da10*/  FFMA.FTZ R38, R26, c[0x0][0x23c], -R21.reuse ;  /* 0x00008f001a267a23 */ /* 0x100fe40000010815 */
[--C-:B------:R-:W-:Y:S01]  /*da20*/  FFMA.FTZ R33, R8, c[0x0][0x23c], -R21.reuse ;  /* 0x00008f0008217a23 */ /* 0x100fe20000010815 */
[----:B------:R-:W4:Y:S01]  /*da30*/  MUFU.EX2 R31, R31 ;  /* 0x0000001f001f7308 */ /* 0x000f220000000800 */
[--C-:B------:R-:W-:Y:S01]  /*da40*/  FFMA.FTZ R40, R98, c[0x0][0x23c], -R21.reuse ;  /* 0x00008f0062287a23 */ /* 0x100fe20000010815 */
[----:B---3--:R-:W-:Y:S01]  /*da50*/  F2FP.BF16.PACK_AB R84, R35, R42 ;  /* 0x0000002a2354723e */ /* 0x008fe200000010ff */
[--C-:B------:R-:W-:Y:S01]  /*da60*/  FFMA.FTZ R29, R130, c[0x0][0x23c], -R21.reuse ;  /* 0x00008f00821d7a23 */ /* 0x100fe20000010815 */
[----:B------:R-:W3:Y:S01]  /*da70*/  LDSM.16.MT88.4 R8, [R157+0x6800] ;  /* 0x006800009d08783b */ /* 0x000ee20000004200 */
[----:B------:R-:W-:-:S02]  /*da80*/  FFMA.FTZ R34, R94, c[0x0][0x23c], -R21 ;  /* 0x00008f005e227a23 */ /* 0x000fc40000010815 */
[--C-:B------:R-:W-:Y:S01]  /*da90*/  FFMA.FTZ R27, R96, c[0x0][0x23c], -R21.reuse ;  /* 0x00008f00601b7a23 */ /* 0x100fe20000010815 */
[----:B------:R-:W-:Y:S01]  /*daa0*/  MUFU.EX2 R38, R38 ;  /* 0x0000002600267308 */ /* 0x000fe20000000800 */
[--C-:B------:R-:W-:Y:S02]  /*dab0*/  FFMA.FTZ R26, R92, c[0x0][0x23c], -R21.reuse ;  /* 0x00008f005c1a7a23 */ /* 0x100fe40000010815 */
[--C-:B------:R-:W-:Y:S02]  /*dac0*/  FFMA.FTZ R3, R128, c[0x0][0x23c], -R21.reuse ;  /* 0x00008f0080037a23 */ /* 0x100fe40000010815 */
[----:B------:R-:W-:Y:S02]  /*dad0*/  FFMA.FTZ R49, R62, c[0x0][0x23c], -R21 ;  /* 0x00008f003e317a23 */ /* 0x000fe40000010815 */
        /* <DEDUP_REMOVED lines=46> */
[----:B------:R-:W2:Y:S01]  /*ddc0*/  MUFU.EX2 R27, R27 ;  /* 0x0000001b001b7308 */ /* 0x000ea20000000800 */
        /* <DEDUP_REMOVED lines=8> */
[----:B------:R-:W-:Y:S01]  /*de50*/  FADD.FTZ R35, R42, R35 ;  /* 0x000000232a237221 */ /* 0x000fe20000010000 */
[----:B------:R-:W-:Y:S01]  /*de60*/  HMMA.16816.F32.BF16 R72, R84, R74, RZ ;  /* 0x0000004a5448723c */ /* 0x000fe200000418ff */
[----:B------:R-:W-:Y:S01]  /*de70*/  FADD.FTZ R33, R38, R33 ;  /* 0x0000002126217221 */ /* 0x000fe20000010000 */
[----:B------:R-:W5:Y:S01]  /*de80*/  MUFU.EX2 R3, R3 ;  /* 0x0000000300037308 */ /* 0x000f620000000800 */
[----:B------:R-:W-:-:S02]  /*de90*/  FADD.FTZ R36, R36, R35 ;  /* 0x0000002324247221 */ /* 0x000fc40000010000 */
[----:B------:R-:W-:Y:S02]  /*dea0*/  FADD.FTZ R40, R40, R33 ;  /* 0x0000002128287221 */ /* 0x000fe40000010000 */
[----:B------:R-:W-:Y:S01]  /*deb0*/  FFMA.FTZ R54, R43, c[0x0][0x23c], -R50 ;  /* 0x00008f002b367a23 */ /* 0x000fe20000010832 */
[C---:B-1----:R-:W-:Y:S01]  /*dec0*/  HMMA.16816.F32.BF16 R80, R84.reuse, R4, RZ ;  /* 0x000000045450723c */ /* 0x042fe200000418ff */
[----:B------:R-:W-:Y:S01]  /*ded0*/  FADD.FTZ R29, R29, R40 ;  /* 0x000000281d1d7221 */ /* 0x000fe20000010000 */
[----:B------:R-:W-:Y:S01]  /*dee0*/  MUFU.EX2 R52, R52 ;  /* 0x0000003400347308 */ /* 0x000fe20000000800 */
[--C-:B------:R-:W-:Y:S02]  /*def0*/  FFMA.FTZ R41, R41, c[0x0][0x23c], -R50.reuse ;  /* 0x00008f0029297a23 */ /* 0x100fe40000010832 */
[----:B------:R-:W-:Y:S02]  /*df00*/  FFMA.FTZ R43, R46, c[0x0][0x23c], -R50 ;  /* 0x00008f002e2b7a23 */ /* 0x000fe40000010832 */
[----:B----4-:R-:W-:Y:S01]  /*df10*/  F2FP.BF16.PACK_AB R4, R25, R30 ;  /* 0x0000001e1904723e */ /* 0x010fe200000010ff */
[----:B------:R-:W-:Y:S01]  /*df20*/  HMMA.16816.F32.BF16 R84, R84, R6, RZ ;  /* 0x000000065454723c */ /* 0x000fe200000418ff */
[----:B--2---:R-:W-:Y:S01]  /*df30*/  F2FP.BF16.PACK_AB R5, R27, R34 ;  /* 0x000000221b05723e */ /* 0x004fe200000010ff */
[----:B------:R-:W-:Y:S01]  /*df40*/  MUFU.EX2 R39, R39 ;  /* 0x0000002700277308 */ /* 0x000fe20000000800 */
[----:B------:R-:W-:-:S02]  /*df50*/  FADD.FTZ R34, R34, R29 ;  /* 0x0000001d22227221 */ /* 0x000fc40000010000 */
[--C-:B------:R-:W-:Y:S02]  /*df60*/  FFMA.FTZ R28, R28, c[0x0][0x23c], -R21.reuse ;  /* 0x00008f001c1c7a23 */ /* 0x100fe40000010815 */
[----:B------:R-:W-:Y:S01]  /*df70*/  F2FP.BF16.PACK_AB R6, R22, R23 ;  /* 0x000000171606723e */ /* 0x000fe200000010ff */
[----:B------:R-:W-:Y:S01]  /*df80*/  FADD.FTZ R27, R27, R34 ;  /* 0x000000221b1b7221 */ /* 0x000fe20000010000 */
[----:B-----5:R-:W-:Y:S01]  /*df90*/  F2FP.BF16.PACK_AB R7, R3, R26 ;  /* 0x0000001a0307723e */ /* 0x020fe200000010ff */
[----:B------:R-:W-:Y:S01]  /*dfa0*/  MUFU.EX2 R37, R37 ;  /* 0x0000002500257308 */ /* 0x000fe20000000800 */
[----:B------:R-:W-:Y:S02]  /*dfb0*/  FFMA.FTZ R186, R20, c[0x0][0x23c], -R21 ;  /* 0x00008f0014ba7a23 */ /* 0x000fe40000010815 */
[----:B------:R-:W-:Y:S02]  /*dfc0*/  FADD.FTZ R26, R26, R27 ;  /* 0x0000001b1a1a7221 */ /* 0x000fe40000010000 */
[----:B------:R-:W-:Y:S01]  /*dfd0*/  FFMA.FTZ R45, R45, c[0x0][0x23c], -R50 ;  /* 0x00008f002d2d7a23 */ /* 0x000fe20000010832 */
[----:B------:R-:W-:Y:S01]  /*dfe0*/  HMMA.16816.F32.BF16 R96, R4, R12, R96 ;  /* 0x0000000c0460723c */ /* 0x000fe20000041860 */
[----:B------:R-:W-:Y:S01]  /*dff0*/  FADD.FTZ R26, R3, R26 ;  /* 0x0000001a031a7221 */ /* 0x000fe20000010000 */
[----:B------:R-:W-:Y:S01]  /*e000*/  MUFU.EX2 R44, R44 ;  /* 0x0000002c002c7308 */ /* 0x000fe20000000800 */
[----:B------:R-:W-:-:S02]  /*e010*/  FFMA.FTZ R32, R32, c[0x0][0x23c], -R21 ;  /* 0x00008f0020207a23 */ /* 0x000fc40000010815 */
[----:B------:R-:W-:-:S03]  /*e020*/  FFMA.FTZ R24, R24, c[0x0][0x23c], -R21 ;  /* 0x00008f0018187a23 */ /* 0x000fc60000010815 */
[C---:B------:R-:W-:Y:S01]  /*e030*/  HMMA.16816.F32.BF16 R68, R4.reuse, R14, R68 ;  /* 0x0000000e0444723c */ /* 0x040fe20000041844 */
[----:B------:R-:W1:Y:S01]  /*e040*/  LDSM.16.MT88.4 R12, [R156+0x6800] ;  /* 0x006800009c0c783b */ /* 0x000e620000004200 */
[----:B------:R-:W2:Y:S06]  /*e050*/  MUFU.EX2 R49, R49 ;  /* 0x0000003100317308 */ /* 0x000eac0000000800 */
[C---:B---3--:R-:W-:Y:S02]  /*e060*/  HMMA.16816.F32.BF16 R76, R4.reuse, R8, R76 ;  /* 0x00000008044c723c */ /* 0x048fe4000004184c */
[----:B------:R-:W3:Y:S06]  /*e070*/  MUFU.EX2 R62, R62 ;  /* 0x0000003e003e7308 */ /* 0x000eec0000000800 */
[----:B------:R-:W-:Y:S01]  /*e080*/  HMMA.16816.F32.BF16 R88, R4, R10, R88 ;  /* 0x0000000a0458723c */ /* 0x000fe20000041858 */
[----:B------:R-:W4:Y:S01]  /*e090*/  LDSM.16.MT88.4 R8, [R158+0x7000] ;  /* 0x007000009e08783b */ /* 0x000f220000004200 */
[----:B------:R-:W-:Y:S01]  /*e0a0*/  MUFU.EX2 R60, R60 ;  /* 0x0000003c003c7308 */ /* 0x000fe20000000800 */
[----:B--2---:R-:W-:-:S05]  /*e0b0*/  FADD.FTZ R3, R49, R26 ;  /* 0x0000001a31037221 */ /* 0x004fca0000010000 */
[----:B------:R-:W-:Y:S02]  /*e0c0*/  HMMA.16816.F32.BF16 R92, R4, R16, R92 ;  /* 0x00000010045c723c */ /* 0x000fe4000004185c */
[----:B------:R-:W2:Y:S01]  /*e0d0*/  MUFU.EX2 R47, R47 ;  /* 0x0000002f002f7308 */ /* 0x000ea20000000800 */
[----:B---3--:R-:W-:-:S05]  /*e0e0*/  FADD.FTZ R3, R62, R3 ;  /* 0x000000033e037221 */ /* 0x008fca0000010000 */
[C---:B------:R-:W-:Y:S01]  /*e0f0*/  HMMA.16816.F32.BF16 R72, R4.reuse, R18, R72 ;  /* 0x000000120448723c */ /* 0x040fe20000041848 */
[----:B------:R-:W3:Y:S01]  /*e100*/  LDSM.16.MT88.4 R16, [R160+0x7000] ;  /* 0x00700000a010783b */ /* 0x000ee20000004200 */
[----:B------:R-:W-:Y:S06]  /*e110*/  MUFU.EX2 R66, R66 ;  /* 0x0000004200427308 */ /* 0x000fec0000000800 */
[C---:B-1----:R-:W-:Y:S02]  /*e120*/  HMMA.16816.F32.BF16 R80, R4.reuse, R12, R80 ;  /* 0x0000000c0450723c */ /* 0x042fe40000041850 */
[----:B------:R-:W1:Y:S06]  /*e130*/  MUFU.EX2 R63, R63 ;  /* 0x0000003f003f7308 */ /* 0x000e6c0000000800 */
[----:B------:R-:W-:Y:S01]  /*e140*/  HMMA.16816.F32.BF16 R84, R4, R14, R84 ;  /* 0x0000000e0454723c */ /* 0x000fe20000041854 */
[----:B------:R-:W5:Y:S01]  /*e150*/  LDSM.16.MT88.4 R12, [R157+0x7000] ;  /* 0x007000009d0c783b */ /* 0x000f620000004200 */
[----:B------:R-:W-:Y:S05]  /*e160*/  MUFU.EX2 R64, R64 ;  /* 0x0000004000407308 */ /* 0x000fea0000000800 */
[----:B------:R-:W-:-:S02]  /*e170*/  F2FP.BF16.PACK_AB R4, R39, R52 ;  /* 0x000000342704723e */ /* 0x000fc400000010ff */
[----:B------:R-:W-:Y:S01]  /*e180*/  F2FP.BF16.PACK_AB R5, R62, R49 ;  /* 0x000000313e05723e */ /* 0x000fe200000010ff */
[----:B------:R-:W-:Y:S01]  /*e190*/  MUFU.EX2 R51, R51 ;  /* 0x0000003300337308 */ /* 0x000fe20000000800 */
[----:B------:R-:W-:Y:S02]  /*e1a0*/  F2FP.BF16.PACK_AB R6, R44, R37 ;  /* 0x000000252c06723e */ /* 0x000fe400000010ff */
[----:B--2---:R-:W-:Y:S01]  /*e1b0*/  F2FP.BF16.PACK_AB R7, R47, R60 ;  /* 0x0000003c2f07723e */ /* 0x004fe200000010ff */
[----:B------:R-:W-:-:S04]  /*e1c0*/  FADD.FTZ R60, R60, R3 ;  /* 0x000000033c3c7221 */ /* 0x000fc80000010000 */
[----:B------:R-:W-:Y:S01]  /*e1d0*/  MUFU.EX2 R67, R67 ;  /* 0x0000004300437308 */ /* 0x000fe20000000800 */
[----:B------:R-:W-:Y:S01]  /*e1e0*/  FADD.FTZ R60, R47, R60 ;  /* 0x0000003c2f3c7221 */ /* 0x000fe20000010000 */
[C---:B----4-:R-:W-:Y:S06]  /*e1f0*/  HMMA.16816.F32.BF16 R92, R4.reuse, R8, R92 ;  /* 0x00000008045c723c */ /* 0x050fec000004185c */
[----:B------:R-:W2:Y:S02]  /*e200*/  MUFU.EX2 R106, R106 ;  /* 0x0000006a006a7308 */ /* 0x000ea40000000800 */
[C---:B------:R-:W-:Y:S01]  /*e210*/  HMMA.16816.F32.BF16 R72, R4.reuse, R10, R72 ;  /* 0x0000000a0448723c */ /* 0x040fe20000041848 */
[----:B------:R-:W4:Y:S05]  /*e220*/  LDSM.16.MT88.4 R8, [R156+0x7000] ;  /* 0x007000009c08783b */ /* 0x000f2a0000004200 */
[----:B------:R-:W-:Y:S02]  /*e230*/  MUFU.EX2 R104, R104 ;  /* 0x0000006800687308 */ /* 0x000fe40000000800 */
[C---:B---3--:R-:W-:Y:S06]  /*e240*/  HMMA.16816.F32.BF16 R96, R4.reuse, R16, R96 ;  /* 0x000000100460723c */ /* 0x048fec0000041860 */
[----:B------:R-:W3:Y:S02]  /*e250*/  MUFU.EX2 R65, R65 ;  /* 0x0000004100417308 */ /* 0x000ee40000000800 */
[C---:B-----5:R-:W-:Y:S06]  /*e260*/  HMMA.16816.F32.BF16 R76, R4.reuse, R12, R76 ;  /* 0x0000000c044c723c */ /* 0x060fec000004184c */
[----:B------:R-:W-:Y:S02]  /*e270*/  MUFU.EX2 R112, R112 ;  /* 0x0000007000707308 */ /* 0x000fe40000000800 */
[C---:B------:R-:W-:Y:S01]  /*e280*/  HMMA.16816.F32.BF16 R88, R4.reuse, R14, R88 ;  /* 0x0000000e0458723c */ /* 0x040fe20000041858 */
[----:B------:R-:W5:Y:S05]  /*e290*/  LDSM.16.MT88.4 R12, [R158+0x7800] ;  /* 0x007800009e0c783b */ /* 0x000f6a0000004200 */
[----:B------:R-:W1:Y:S02]  /*e2a0*/  MUFU.EX2 R109, R109 ;  /* 0x0000006d006d7308 */ /* 0x000e640000000800 */
[C---:B------:R-:W-:Y:S01]  /*e2b0*/  HMMA.16816.F32.BF16 R68, R4.reuse, R18, R68 ;  /* 0x000000120444723c */ /* 0x040fe20000041844 */
[----:B------:R-:W5:Y:S05]  /*e2c0*/  LDSM.16.MT88.4 R16, [R160+0x7800] ;  /* 0x00780000a010783b */ /* 0x000f6a0000004200 */
[----:B------:R-:W-:Y:S02]  /*e2d0*/  MUFU.EX2 R111, R111 ;  /* 0x0000006f006f7308 */ /* 0x000fe40000000800 */
[C---:B----4-:R-:W-:Y:S06]  /*e2e0*/  HMMA.16816.F32.BF16 R80, R4.reuse, R8, R80 ;  /* 0x000000080450723c */ /* 0x050fec0000041850 */
[----:B------:R-:W-:Y:S02]  /*e2f0*/  MUFU.EX2 R114, R114 ;  /* 0x0000007200727308 */ /* 0x000fe40000000800 */
[----:B------:R-:W-:Y:S01]  /*e300*/  HMMA.16816.F32.BF16 R84, R4, R10, R84 ;  /* 0x0000000a0454723c */ /* 0x000fe20000041854 */
[----:B------:R-:W4:Y:S05]  /*e310*/  LDSM.16.MT88.4 R8, [R157+0x7800] ;  /* 0x007800009d08783b */ /* 0x000f2a0000004200 */
[----:B------:R-:W-:Y:S01]  /*e320*/  MUFU.EX2 R113, R113 ;  /* 0x0000007100717308 */ /* 0x000fe20000000800 */
[----:B-1----:R-:W-:-:S02]  /*e330*/  F2FP.BF16.PACK_AB R4, R63, R66 ;  /* 0x000000423f04723e */ /* 0x002fc400000010ff */
[C---:B--2---:R-:W-:Y:S01]  /*e340*/  F2FP.BF16.PACK_AB R5, R106.reuse, R67 ;  /* 0x000000436a05723e */ /* 0x044fe200000010ff */
[----:B------:R-:W-:Y:S01]  /*e350*/  FADD.FTZ R67, R67, R60 ;  /* 0x0000003c43437221 */ /* 0x000fe20000010000 */
[----:B------:R-:W-:Y:S02]  /*e360*/  F2FP.BF16.PACK_AB R6, R51, R64 ;  /* 0x000000403306723e */ /* 0x000fe400000010ff */
[----:B---3--:R-:W-:Y:S01]  /*e370*/  F2FP.BF16.PACK_AB R7, R65, R104 ;  /* 0x000000684107723e */ /* 0x008fe200000010ff */
[----:B------:R-:W1:Y:S01]  /*e380*/  MUFU.EX2 R116, R116 ;  /* 0x0000007400747308 */ /* 0x000e620000000800 */
[----:B------:R-:W-:-:S04]  /*e390*/  FADD.FTZ R67, R106, R67 ;  /* 0x000000436a437221 */ /* 0x000fc80000010000 */
[----:B------:R-:W-:Y:S01]  /*e3a0*/  FADD.FTZ R104, R104, R67 ;  /* 0x0000004368687221 */ /* 0x000fe20000010000 */
[----:B-----5:R-:W-:Y:S02]  /*e3b0*/  HMMA.16816.F32.BF16 R92, R4, R12, R92 ;  /* 0x0000000c045c723c */ /* 0x020fe4000004185c */
[----:B------:R-:W-:Y:S01]  /*e3c0*/  MUFU.EX2 R118, R118 ;  /* 0x0000007600767308 */ /* 0x000fe20000000800 */
[----:B------:R-:W-:-:S05]  /*e3d0*/  FADD.FTZ R104, R65, R104 ;  /* 0x0000006841687221 */ /* 0x000fca0000010000 */
[C---:B------:R-:W-:Y:S01]  /*e3e0*/  HMMA.16816.F32.BF16 R72, R4.reuse, R14, R72 ;  /* 0x0000000e0448723c */ /* 0x040fe20000041848 */
[----:B------:R-:W2:Y:S01]  /*e3f0*/  LDSM.16.MT88.4 R12, [R156+0x7800] ;  /* 0x007800009c0c783b */ /* 0x000ea20000004200 */
[----:B------:R-:W3:Y:S06]  /*e400*/  MUFU.EX2 R115, R115 ;  /* 0x0000007300737308 */ /* 0x000eec0000000800 */
[C---:B------:R-:W-:Y:S02]  /*e410*/  HMMA.16816.F32.BF16 R96, R4.reuse, R16, R96 ;  /* 0x000000100460723c */ /* 0x040fe40000041860 */
[----:B------:R-:W-:Y:S06]  /*e420*/  MUFU.EX2 R124, R124 ;  /* 0x0000007c007c7308 */ /* 0x000fec0000000800 */
[C---:B----4-:R-:W-:Y:S02]  /*e430*/  HMMA.16816.F32.BF16 R76, R4.reuse, R8, R76 ;  /* 0x00000008044c723c */ /* 0x050fe4000004184c */
[----:B------:R-:W4:Y:S06]  /*e440*/  MUFU.EX2 R103, R103 ;  /* 0x0000006700677308 */ /* 0x000f2c0000000800 */
[C---:B------:R-:W-:Y:S01]  /*e450*/  HMMA.16816.F32.BF16 R88, R4.reuse, R10, R88 ;  /* 0x0000000a0458723c */ /* 0x040fe20000041858 */
[----:B------:R-:W5:Y:S01]  /*e460*/  LDSM.16.MT88.4 R8, [R160+0x8000] ;  /* 0x00800000a008783b */ /* 0x000f620000004200 */
[----:B------:R-:W-:Y:S06]  /*e470*/  MUFU.EX2 R105, R105 ;  /* 0x0000006900697308 */ /* 0x000fec0000000800 */
[C---:B------:R-:W-:Y:S01]  /*e480*/  HMMA.16816.F32.BF16 R68, R4.reuse, R18, R68 ;  /* 0x000000120444723c */ /* 0x040fe20000041844 */
[----:B------:R-:W4:Y:S01]  /*e490*/  LDSM.16.MT88.4 R16, [R158+0x8000] ;  /* 0x008000009e10783b */ /* 0x000f220000004200 */
[----:B------:R-:W-:Y:S06]  /*e4a0*/  MUFU.EX2 R126, R126 ;  /* 0x0000007e007e7308 */ /* 0x000fec0000000800 */
[C---:B--2---:R-:W-:Y:S02]  /*e4b0*/  HMMA.16816.F32.BF16 R80, R4.reuse, R12, R80 ;  /* 0x0000000c0450723c */ /* 0x044fe40000041850 */
[----:B------:R-:W-:Y:S06]  /*e4c0*/  MUFU.EX2 R101, R101 ;  /* 0x0000006500657308 */ /* 0x000fec0000000800 */
[----:B------:R-:W-:Y:S01]  /*e4d0*/  HMMA.16816.F32.BF16 R84, R4, R14, R84 ;  /* 0x0000000e0454723c */ /* 0x000fe20000041854 */
[----:B------:R-:W2:Y:S01]  /*e4e0*/  LDSM.16.MT88.4 R12, [R157+0x8000] ;  /* 0x008000009d0c783b */ /* 0x000ea20000004200 */
        /* <DEDUP_REMOVED lines=9> */
[----:B-----5:R-:W-:Y:S01]  /*e580*/  HMMA.16816.F32.BF16 R96, R4, R8, R96 ;  /* 0x000000080460723c */ /* 0x020fe20000041860 */
[----:B------:R-:W-:-:S04]  /*e590*/  FADD.FTZ R118, R118, R113 ;  /* 0x0000007176767221 */ /* 0x000fc80000010000 */
[----:B------:R-:W-:Y:S01]  /*e5a0*/  FADD.FTZ R118, R115, R118 ;  /* 0x0000007673767221 */ /* 0x000fe20000010000 */
[----:B------:R-:W-:Y:S02]  /*e5b0*/  MUFU.EX2 R110, R110 ;  /* 0x0000006e006e7308 */ /* 0x000fe40000000800 */
[C---:B------:R-:W-:Y:S01]  /*e5c0*/  HMMA.16816.F32.BF16 R68, R4.reuse, R10, R68 ;  /* 0x0000000a0444723c */ /* 0x040fe20000041844 */
[----:B------:R-:W3:Y:S05]  /*e5d0*/  LDSM.16.MT88.4 R8, [R156+0x8000] ;  /* 0x008000009c08783b */ /* 0x000eea0000004200 */
[----:B------:R-:W5:Y:S02]  /*e5e0*/  MUFU.EX2 R55, R55 ;  /* 0x0000003700377308 */ /* 0x000f640000000800 */
[C---:B----4-:R-:W-:Y:S06]  /*e5f0*/  HMMA.16816.F32.BF16 R92, R4.reuse, R16, R92 ;  /* 0x00000010045c723c */ /* 0x050fec000004185c */
[----:B------:R-:W-:Y:S02]  /*e600*/  MUFU.EX2 R102, R102 ;  /* 0x0000006600667308 */ /* 0x000fe40000000800 */
[C---:B------:R-:W-:Y:S01]  /*e610*/  HMMA.16816.F32.BF16 R72, R4.reuse, R18, R72 ;  /* 0x000000120448723c */ /* 0x040fe20000041848 */
[----:B------:R-:W4:Y:S05]  /*e620*/  LDSM.16.MT88.4 R16, [R160+0x8800] ;  /* 0x00880000a010783b */ /* 0x000f2a0000004200 */
[----:B------:R-:W-:Y:S02]  /*e630*/  MUFU.EX2 R53, R53 ;  /* 0x0000003500357308 */ /* 0x000fe40000000800 */
[C---:B--2---:R-:W-:Y:S06]  /*e640*/  HMMA.16816.F32.BF16 R76, R4.reuse, R12, R76 ;  /* 0x0000000c044c723c */ /* 0x044fec000004184c */
[----:B------:R-:W-:Y:S02]  /*e650*/  MUFU.EX2 R57, R57 ;  /* 0x0000003900397308 */ /* 0x000fe40000000800 */
[C---:B------:R-:W-:Y:S01]  /*e660*/  HMMA.16816.F32.BF16 R88, R4.reuse, R14, R88 ;  /* 0x0000000e0458723c */ /* 0x040fe20000041858 */
[----:B------:R-:W2:Y:S05]  /*e670*/  LDSM.16.MT88.4 R12, [R158+0x8800] ;  /* 0x008800009e0c783b */ /* 0x000eaa0000004200 */
[----:B------:R-:W1:Y:S02]  /*e680*/  MUFU.EX2 R48, R48 ;  /* 0x0000003000307308 */ /* 0x000e640000000800 */
[C---:B---3--:R-:W-:Y:S06]  /*e690*/  HMMA.16816.F32.BF16 R80, R4.reuse, R8, R80 ;  /* 0x000000080450723c */ /* 0x048fec0000041850 */
[----:B------:R-:W-:Y:S02]  /*e6a0*/  MUFU.EX2 R56, R56 ;  /* 0x0000003800387308 */ /* 0x000fe40000000800 */
[----:B------:R-:W-:Y:S01]  /*e6b0*/  HMMA.16816.F32.BF16 R84, R4, R10, R84 ;  /* 0x0000000a0454723c */ /* 0x000fe20000041854 */
[----:B------:R-:W3:Y:S05]  /*e6c0*/  LDSM.16.MT88.4 R8, [R157+0x8800] ;  /* 0x008800009d08783b */ /* 0x000eea0000004200 */
[----:B------:R-:W2:Y:S01]  /*e6d0*/  MUFU.EX2 R59, R59 ;  /* 0x0000003b003b7308 */ /* 0x000ea20000000800 */
        /* <DEDUP_REMOVED lines=8> */
[----:B----4-:R-:W-:Y:S02]  /*e760*/  HMMA.16816.F32.BF16 R96, R4, R16, R96 ;  /* 0x000000100460723c */ /* 0x010fe40000041860 */
[----:B------:R-:W1:Y:S01]  /*e770*/  MUFU.EX2 R41, R41 ;  /* 0x0000002900297308 */ /* 0x000e620000000800 */
[----:B------:R-:W-:-:S05]  /*e780*/  FADD.FTZ R100, R100, R107 ;  /* 0x0000006b64647221 */ /* 0x000fca0000010000 */
[C---:B------:R-:W-:Y:S01]  /*e790*/  HMMA.16816.F32.BF16 R68, R4.reuse, R18, R68 ;  /* 0x000000120444723c */ /* 0x040fe20000041844 */
[----:B------:R-:W4:Y:S01]  /*e7a0*/  LDSM.16.MT88.4 R16, [R156+0x8800] ;  /* 0x008800009c10783b */ /* 0x000f220000004200 */
[----:B------:R-:W-:Y:S06]  /*e7b0*/  MUFU.EX2 R43, R43 ;  /* 0x0000002b002b7308 */ /* 0x000fec0000000800 */
[C---:B--2---:R-:W-:Y:S02]  /*e7c0*/  HMMA.16816.F32.BF16 R92, R4.reuse, R12, R92 ;  /* 0x0000000c045c723c */ /* 0x044fe4000004185c */
[----:B------:R-:W-:Y:S06]  /*e7d0*/  MUFU.EX2 R42, R45 ;  /* 0x0000002d002a7308 */ /* 0x000fec0000000800 */
[C---:B---3--:R-:W-:Y:S02]  /*e7e0*/  HMMA.16816.F32.BF16 R76, R4.reuse, R8, R76 ;  /* 0x00000008044c723c */ /* 0x048fe4000004184c */
[----:B------:R-:W-:Y:S06]  /*e7f0*/  MUFU.EX2 R28, R28 ;  /* 0x0000001c001c7308 */ /* 0x000fec0000000800 */
[C---:B------:R-:W-:Y:S01]  /*e800*/  HMMA.16816.F32.BF16 R88, R4.reuse, R10, R88 ;  /* 0x0000000a0458723c */ /* 0x040fe20000041858 */
[----:B------:R-:W2:Y:S01]  /*e810*/  LDSM.16.MT88.4 R8, [R158+0x9000] ;  /* 0x009000009e08783b */ /* 0x000ea20000004200 */
[----:B------:R-:W-:Y:S06]  /*e820*/  MUFU.EX2 R186, R186 ;  /* 0x000000ba00ba7308 */ /* 0x000fec0000000800 */
[C---:B------:R-:W-:Y:S01]  /*e830*/  HMMA.16816.F32.BF16 R72, R4.reuse, R14, R72 ;  /* 0x0000000e0448723c */ /* 0x040fe20000041848 */
[----:B------:R-:W3:Y:S07]  /*e840*/  LDSM.16.MT88.4 R12, [R160+0x9000] ;  /* 0x00900000a00c783b */ /* 0x000eee0000004200 */
[C---:B----4-:R-:W-:Y:S08]  /*e850*/  HMMA.16816.F32.BF16 R80, R4.reuse, R16, R80 ;  /* 0x000000100450723c */ /* 0x050ff00000041850 */
[----:B------:R-:W-:Y:S01]  /*e860*/  HMMA.16816.F32.BF16 R84, R4, R18, R84 ;  /* 0x000000120454723c */ /* 0x000fe20000041854 */
[----:B------:R-:W4:Y:S06]  /*e870*/  LDSM.16.MT88.4 R16, [R157+0x9000] ;  /* 0x009000009d10783b */ /* 0x000f2c0000004200 */
[----:B-----5:R-:W-:-:S02]  /*e880*/  F2FP.BF16.PACK_AB R4, R55, R110 ;  /* 0x0000006e3704723e */ /* 0x020fc400000010ff */
[C---:B------:R-:W-:Y:S01]  /*e890*/  F2FP.BF16.PACK_AB R5, R48.reuse, R57 ;  /* 0x000000393005723e */ /* 0x040fe200000010ff */
[----:B------:R-:W-:Y:S01]  /*e8a0*/  FADD.FTZ R57, R57, R100 ;  /* 0x0000006439397221 */ /* 0x000fe20000010000 */
[----:B------:R-:W-:Y:S02]  /*e8b0*/  F2FP.BF16.PACK_AB R6, R53, R102 ;  /* 0x000000663506723e */ /* 0x000fe400000010ff */
[----:B------:R-:W-:Y:S01]  /*e8c0*/  F2FP.BF16.PACK_AB R7, R59, R56 ;  /* 0x000000383b07723e */ /* 0x000fe200000010ff */
[----:B------:R-:W-:-:S04]  /*e8d0*/  FADD.FTZ R57, R48, R57 ;  /* 0x0000003930397221 */ /* 0x000fc80000010000 */
[----:B------:R-:W-:Y:S02]  /*e8e0*/  FADD.FTZ R56, R56, R57 ;  /* 0x0000003938387221 */ /* 0x000fe40000010000 */
[----:B--2---:R-:W-:Y:S02]  /*e8f0*/  HMMA.16816.F32.BF16 R92, R4, R8, R92 ;  /* 0x00000008045c723c */ /* 0x004fe4000004185c */
[----:B------:R-:W-:-:S05]  /*e900*/  FADD.FTZ R56, R59, R56 ;  /* 0x000000383b387221 */ /* 0x000fca0000010000 */
[----:B------:R-:W-:Y:S01]  /*e910*/  FADD.FTZ R9, R31, R36 ;  /* 0x000000241f097221 */ /* 0x000fe20000010000 */
[----:B---3--:R-:W-:Y:S01]  /*e920*/  HMMA.16816.F32.BF16 R96, R4, R12, R96 ;  /* 0x0000000c0460723c */ /* 0x008fe20000041860 */
[----:B------:R-:W2:Y:S02]  /*e930*/  MUFU.EX2 R31, R32 ;  /* 0x00000020001f7308 */ /* 0x000ea40000000800 */
[----:B------:R-:W-:-:S04]  /*e940*/  FADD.FTZ R30, R30, R9 ;  /* 0x000000091e1e7221 */ /* 0x000fc80000010000 */
[----:B------:R-:W-:Y:S01]  /*e950*/  FADD.FTZ R30, R25, R30 ;  /* 0x0000001e191e7221 */ /* 0x000fe20000010000 */
[C---:B------:R-:W-:Y:S01]  /*e960*/  HMMA.16816.F32.BF16 R68, R4.reuse, R14, R68 ;  /* 0x0000000e0444723c */ /* 0x040fe20000041844 */
[----:B------:R-:W3:Y:S07]  /*e970*/  LDSM.16.MT88.4 R12, [R156+0x9000] ;  /* 0x009000009c0c783b */ /* 0x000eee0000004200 */
[C---:B----4-:R-:W-:Y:S07]  /*e980*/  HMMA.16816.F32.BF16 R76, R4.reuse, R16, R76 ;  /* 0x00000010044c723c */ /* 0x050fee000004184c */
[----:B------:R-:W-:Y:S01]  /*e990*/  FADD.FTZ R17, R23, R30 ;  /* 0x0000001e17117221 */ /* 0x000fe20000010000 */
[----:B------:R-:W-:Y:S01]  /*e9a0*/  HMMA.16816.F32.BF16 R72, R4, R10, R72 ;  /* 0x0000000a0448723c */ /* 0x000fe20000041848 */
[----:B------:R-:W4:Y:S01]  /*e9b0*/  LDSM.16.MT88.4 R8, [R160+0x9800] ;  /* 0x00980000a008783b */ /* 0x000f220000004200 */
[----:B------:R-:W5:Y:S01]  /*e9c0*/  MUFU.EX2 R23, R24 ;  /* 0x0000001800177308 */ /* 0x000f620000000800 */
        /* <DEDUP_REMOVED lines=18> */
[----:B------:R-:W-:Y:S01]  /*eaf0*/  F2FP.BF16.PACK_AB R6, R42, R43 ;  /* 0x0000002b2a06723e */ /* 0x000fe200000010ff */
[----:B------:R-:W-:Y:S01]  /*eb00*/  FADD.FTZ R31, R31, R56 ;  /* 0x000000381f1f7221 */ /* 0x000fe20000010000 */
[----:B-----5:R-:W-:Y:S01]  /*eb10*/  F2FP.BF16.PACK_AB R7, R186, R23 ;  /* 0x00000017ba07723e */ /* 0x020fe200000010ff */
[----:B------:R-:W-:Y:S02]  /*eb20*/  FADD.FTZ R111, R111, R112 ;  /* 0x000000706f6f7221 */ /* 0x000fe40000010000 */
[----:B------:R-:W-:-:S02]  /*eb30*/  FADD.FTZ R28, R28, R31 ;  /* 0x0000001f1c1c7221 */ /* 0x000fc40000010000 */
[----:B------:R-:W-:Y:S02]  /*eb40*/  FADD.FTZ R111, R114, R111 ;  /* 0x0000006f726f7221 */ /* 0x000fe40000010000 */
[C---:B----4-:R-:W-:Y:S01]  /*eb50*/  HMMA.16816.F32.BF16 R96, R4.reuse, R8, R96 ;  /* 0x000000080460723c */ /* 0x050fe20000041860 */
        /* <DEDUP_REMOVED lines=20> */
[C---:B-1----:R-:W-:Y:S08]  /*eca0*/  HMMA.16816.F32.BF16 R80, R4.reuse, R8, R80 ;  /* 0x000000080450723c */ /* 0x042ff00000041850 */
[----:B------:R-:W-:Y:S01]  /*ecb0*/  HMMA.16816.F32.BF16 R84, R4, R10, R84 ;  /* 0x0000000a0454723c */ /* 0x000fe20000041854 */
[----:B------:R-:W-:Y:S06]  /*ecc0*/  @!UPT UIADD3 URZ, URZ, URZ, URZ ;  /* 0x0000003f3f3ff290 */ /* 0x000fec000fffe03f */
        /* <DEDUP_REMOVED lines=64> */
.L_x_7371:
[----:B------:R-:W-:-:S05]  /*f0d0*/  IMAD.MOV.U32 R8, RZ, RZ, c[0x0][0x1a0] ;  /* 0x00006800ff087624 */ /* 0x000fca00078e00ff */
[----:B------:R-:W-:-:S04]  /*f0e0*/  LEA R8, -R8, RZ, 0x7 ;  /* 0x000000ff08087211 */ /* 0x000fc800078e39ff */
[----:B------:R-:W-:Y:S02]  /*f0f0*/  SHF.R.S32.HI R4, RZ, 0x1f, R8 ;  /* 0x0000001fff047819 */ /* 0x000fe40000011408 */
.L_x_7372:
        /* <DEDUP_REMOVED lines=35> */
[----:B------:R-:W-:Y:S04]  /*f330*/  LDSM.16.M88.4 R60, [R166] ;  /* 0x00000000a63c783b */ /* 0x000fe80000000200 */
[----:B------:R-:W1:Y:S04]  /*f340*/  LDSM.16.M88.4 R44, [R165+0x2000] ;  /* 0x00200000a52c783b */ /* 0x000e680000000200 */
[----:B------:R-:W3:Y:S04]  /*f350*/  LDSM.16.M88.4 R36, [R165+0x2800] ;  /* 0x00280000a524783b */ /* 0x000ee80000000200 */
[----:B------:R-:W3:Y:S04]  /*f360*/  LDSM.16.M88.4 R28, [R165+0x3000] ;  /* 0x00300000a51c783b */ /* 0x000ee80000000200 */
[----:B------:R-:W5:Y:S04]  /*f370*/  LDSM.16.M88.4 R20, [R165+0x3800] ;  /* 0x00380000a514783b */ /* 0x000f680000000200 */
[----:B--2---:R-:W2:Y:S04]  /*f380*/  LDSM.16.M88.4 R12, [R165+0x4000] ;  /* 0x00400000a50c783b */ /* 0x004ea80000000200 */
[----:B----4-:R-:W4:Y:S04]  /*f390*/  LDSM.16.M88.4 R4, [R165+0x4800] ;  /* 0x00480000a504783b */ /* 0x010f280000000200 */
[----:B------:R-:W2:Y:S04]  /*f3a0*/  LDSM.16.M88.4 R100, [R165+0x5000] ;  /* 0x00500000a564783b */ /* 0x000ea80000000200 */
[----:B------:R-:W2:Y:S04]  /*f3b0*/  LDSM.16.M88.4 R108, [R165+0x5800] ;  /* 0x00580000a56c783b */ /* 0x000ea80000000200 */
[----:B------:R-:W-:Y:S04]  /*f3c0*/  LDSM.16.M88.4 R116, [R164] ;  /* 0x00000000a474783b */ /* 0x000fe80000000200 */
[----:B------:R-:W4:Y:S01]  /*f3d0*/  LDSM.16.M88.4 R56, [R159+0x2000] ;  /* 0x002000009f38783b */ /* 0x000f220000000200 */
[C---:B-1----:R-:W-:Y:S03]  /*f3e0*/  HMMA.16816.F32.BF16 R48, R60.reuse, R44, RZ ;  /* 0x0000002c3c30723c */ /* 0x042fe600000418ff */
[----:B------:R-:W1:Y:S04]  /*f3f0*/  LDSM.16.M88.4 R52, [R159+0x2800] ;  /* 0x002800009f34783b */ /* 0x000e680000000200 */
[----:B------:R-:W1:Y:S01]  /*f400*/  LDSM.16.M88.4 R112, [R159+0x3000] ;  /* 0x003000009f70783b */ /* 0x000e620000000200 */
[C---:B---3--:R-:W-:Y:S03]  /*f410*/  HMMA.16816.F32.BF16 R40, R60.reuse, R36, RZ ;  /* 0x000000243c28723c */ /* 0x048fe600000418ff */
[----:B------:R-:W0:Y:S05]  /*f420*/  LDGDEPBAR ;  /* 0x00000000000079af */ /* 0x000e2a0000000000 */
[C---:B------:R-:W-:Y:S08]  /*f430*/  HMMA.16816.F32.BF16 R32, R60.reuse, R28, RZ ;  /* 0x0000001c3c20723c */ /* 0x040ff000000418ff */
[C---:B-----5:R-:W-:Y:S08]  /*f440*/  HMMA.16816.F32.BF16 R24, R60.reuse, R20, RZ ;  /* 0x000000143c18723c */ /* 0x060ff000000418ff */
        /* <DEDUP_REMOVED lines=22> */
[C---:B--2---:R-:W-:Y:S08]  /*f5b0*/  HMMA.16816.F32.BF16 R24, R116.reuse, R108, R24 ;  /* 0x0000006c7418723c */ /* 0x044ff00000041818 */
[C---:B------:R-:W-:Y:S01]  /*f5c0*/  HMMA.16816.F32.BF16 R20, R116.reuse, R110, R20 ;  /* 0x0000006e7414723c */ /* 0x040fe20000041814 */
[----:B------:R-:W2:Y:S07]  /*f5d0*/  LDSM.16.M88.4 R108, [R159+0x5800] ;  /* 0x005800009f6c783b */ /* 0x000eae0000000200 */
        /* <DEDUP_REMOVED lines=24> */
[----:B------:R-:W4:Y:S07]  /*f760*/  LDSM.16.M88.4 R108, [R150] ;  /* 0x00000000966c783b */ /* 0x000f2e0000000200 */
[C---:B-1----:R-:W-:Y:S08]  /*f770*/  HMMA.16816.F32.BF16 R16, R56.reuse, R52, R16 ;  /* 0x000000343810723c */ /* 0x042ff00000041810 */
[C---:B------:R-:W-:Y:S01]  /*f780*/  HMMA.16816.F32.BF16 R12, R56.reuse, R54, R12 ;  /* 0x00000036380c723c */ /* 0x040fe2000004180c */
[----:B------:R-:W-:Y:S07]  /*f790*/  LDSM.16.M88.4 R52, [R148] ;  /* 0x000000009434783b */ /* 0x000fee0000000200 */
[C---:B---3--:R-:W-:Y:S08]  /*f7a0*/  HMMA.16816.F32.BF16 R64, R56.reuse, R112, R64 ;  /* 0x000000703840723c */ /* 0x048ff00000041840 */
[C---:B--2---:R-:W-:Y:S08]  /*f7b0*/  HMMA.16816.F32.BF16 R8, R56.reuse, R116, R8 ;  /* 0x000000743808723c */ /* 0x044ff00000041808 */
[C---:B------:R-:W-:Y:S01]  /*f7c0*/  HMMA.16816.F32.BF16 R4, R56.reuse, R118, R4 ;  /* 0x000000763804723c */ /* 0x040fe20000041804 */
[----:B------:R-:W1:Y:S07]  /*f7d0*/  LDSM.16.M88.4 R116, [R161] ;  /* 0x00000000a174783b */ /* 0x000e6e0000000200 */
[C---:B----4-:R-:W-:Y:S08]  /*f7e0*/  HMMA.16816.F32.BF16 R104, R56.reuse, R108, R104 ;  /* 0x0000006c3868723c */ /* 0x050ff00000041868 */
[C---:B------:R-:W-:Y:S01]  /*f7f0*/  HMMA.16816.F32.BF16 R100, R56.reuse, R110, R100 ;  /* 0x0000006e3864723c */ /* 0x040fe20000041864 */
[----:B------:R-:W2:Y:S07]  /*f800*/  LDSM.16.M88.4 R108, [R148+0x800] ;  /* 0x00080000946c783b */ /* 0x000eae0000000200 */
[----:B------:R-:W-:Y:S01]  /*f810*/  HMMA.16816.F32.BF16 R60, R56, R114, R60 ;  /* 0x00000072383c723c */ /* 0x000fe2000004183c */
[----:B------:R-:W3:Y:S04]  /*f820*/  LDSM.16.M88.4 R56, [R148+0x1000] ;  /* 0x001000009438783b */ /* 0x000ee80000000200 */
[----:B------:R-:W4:Y:S03]  /*f830*/  LDSM.16.M88.4 R112, [R148+0x1800] ;  /* 0x001800009470783b */ /* 0x000f260000000200 */
[C---:B-1----:R-:W-:Y:S08]  /*f840*/  HMMA.16816.F32.BF16 R48, R116.reuse, R52, R48 ;  /* 0x000000347430723c */ /* 0x042ff00000041830 */
[C---:B------:R-:W-:Y:S01]  /*f850*/  HMMA.16816.F32.BF16 R44, R116.reuse, R54, R44 ;  /* 0x00000036742c723c */ /* 0x040fe2000004182c */
[----:B------:R-:W1:Y:S07]  /*f860*/  LDSM.16.M88.4 R52, [R148+0x2000] ;  /* 0x002000009434783b */ /* 0x000e6e0000000200 */
[C---:B--2---:R-:W-:Y:S08]  /*f870*/  HMMA.16816.F32.BF16 R40, R116.reuse, R108, R40 ;  /* 0x0000006c7428723c */ /* 0x044ff00000041828 */
[C---:B------:R-:W-:Y:S07]  /*f880*/  HMMA.16816.F32.BF16 R36, R116.reuse, R110, R36 ;  /* 0x0000006e7424723c */ /* 0x040fee0000041824 */
[----:B------:R-:W-:Y:S01]  /*f890*/  LOP3.LUT R111, R147, R120, RZ, 0xfc, !PT ;  /* 0x00000078936f7212 */ /* 0x000fe200078efcff */
[----:B---3--:R-:W-:Y:S01]  /*f8a0*/  HMMA.16816.F32.BF16 R32, R116, R56, R32 ;  /* 0x000000387420723c */ /* 0x008fe20000041820 */
[----:B------:R-:W-:-:S02]  /*f8b0*/  FSEL R46, R46, -INF , !P6 ;  /* 0xff8000002e2e7808 */ /* 0x000fc40007000000 */
[CC--:B------:R-:W-:Y:S02]  /*f8c0*/  ISETP.GE.AND P1, PT, R111.reuse, R121.reuse, PT ;  /* 0x000000796f00720c */ /* 0x0c0fe40003f26270 */
[CC--:B------:R-:W-:Y:S02]  /*f8d0*/  ISETP.GE.AND P0, PT, R111.reuse, R122.reuse, PT ;  /* 0x0000007a6f00720c */ /* 0x0c0fe40003f06270 */
[C---:B------:R-:W-:Y:S01]  /*f8e0*/  IADD3 R56, R111.reuse, 0x1, RZ ;  /* 0x000000016f387810 */ /* 0x040fe20007ffe0ff */
[----:B------:R-:W-:Y:S01]  /*f8f0*/  HMMA.16816.F32.BF16 R28, R116, R58, R28 ;  /* 0x0000003a741c723c */ /* 0x000fe2000004181c */
[----:B------:R-:W-:Y:S02]  /*f900*/  IADD3 R3, R111, 0x11, RZ ;  /* 0x000000116f037810 */ /* 0x000fe40007ffe0ff */
[C---:B------:R-:W-:Y:S02]  /*f910*/  ISETP.GE.AND P3, PT, R56.reuse, R121, PT ;  /* 0x000000793800720c */ /* 0x040fe40003f66270 */
[----:B------:R-:W-:-:S02]  /*f920*/  ISETP.GE.AND P2, PT, R56, R122, PT ;  /* 0x0000007a3800720c */ /* 0x000fc40003f46270 */
[----:B------:R-:W-:Y:S01]  /*f930*/  IADD3 R56, R111, 0x9, RZ ;  /* 0x000000096f387810 */ /* 0x000fe20007ffe0ff */
[C---:B----4-:R-:W-:Y:S01]  /*f940*/  HMMA.16816.F32.BF16 R24, R116.reuse, R112, R24 ;  /* 0x000000707418723c */ /* 0x050fe20000041818 */
[----:B------:R-:W-:Y:S02]  /*f950*/  FSEL R187, R48, -INF , !P1 ;  /* 0xff80000030bb7808 */ /* 0x000fe40004800000 */
[----:B------:R-:W-:Y:S02]  /*f960*/  FSEL R108, R50, -INF , !P0 ;  /* 0xff800000326c7808 */ /* 0x000fe40004000000 */
[----:B------:R-:W-:Y:S02]  /*f970*/  FSEL R188, R51, -INF , !P2 ;  /* 0xff80000033bc7808 */ /* 0x000fe40005000000 */
[----:B------:R-:W-:Y:S01]  /*f980*/  ISETP.GE.AND P0, PT, R56, R122, PT ;  /* 0x0000007a3800720c */ /* 0x000fe20003f06270 */
[----:B------:R-:W-:Y:S01]  /*f990*/  HMMA.16816.F32.BF16 R20, R116, R114, R20 ;  /* 0x000000727414723c */ /* 0x000fe20000041814 */
[----:B------:R-:W-:-:S02]  /*f9a0*/  ISETP.GE.AND P2, PT, R3, R121, PT ;  /* 0x000000790300720c */ /* 0x000fc40003f46270 */
[----:B------:R-:W-:Y:S02]  /*f9b0*/  ISETP.GE.AND P1, PT, R3, R122, PT ;  /* 0x0000007a0300720c */ /* 0x000fe40003f26270 */
[----:B------:R-:W-:Y:S02]  /*f9c0*/  IADD3 R3, R111, 0x19, RZ ;  /* 0x000000196f037810 */ /* 0x000fe40007ffe0ff */
[----:B------:R-:W-:Y:S01]  /*f9d0*/  FSEL R171, R49, -INF , !P3 ;  /* 0xff80000031ab7808 */ /* 0x000fe20005800000 */
[----:B-1----:R-:W-:Y:S01]  /*f9e0*/  HMMA.16816.F32.BF16 R16, R116, R52, R16 ;  /* 0x000000347410723c */ /* 0x002fe20000041810 */
[----:B------:R-:W-:Y:S01]  /*f9f0*/  FSEL R190, R47, -INF , !P0 ;  /* 0xff8000002fbe7808 */ /* 0x000fe20004000000 */
[----:B------:R-:W1:Y:S01]  /*fa00*/  LDSM.16.M88.4 R48, [R148+0x2800] ;  /* 0x002800009430783b */ /* 0x000e620000000200 */
[-C--:B------:R-:W-:Y:S02]  /*fa10*/  ISETP.GE.AND P4, PT, R56, R121.reuse, PT ;  /* 0x000000793800720c */ /* 0x080fe40003f86270 */
[----:B------:R-:W-:-:S02]  /*fa20*/  ISETP.GE.AND P3, PT, R3, R121, PT ;  /* 0x000000790300720c */ /* 0x000fc40003f66270 */
[----:B------:R-:W-:Y:S01]  /*fa30*/  ISETP.GE.AND P0, PT, R3, R122, PT ;  /* 0x0000007a0300720c */ /* 0x000fe20003f06270 */
[----:B------:R-:W-:Y:S01]  /*fa40*/  HMMA.16816.F32.BF16 R12, R116, R54, R12 ;  /* 0x00000036740c723c */ /* 0x000fe2000004180c */
        /* <DEDUP_REMOVED lines=8> */
[C---:B------:R-:W-:Y:S01]  /*fad0*/  ISETP.GE.AND P4, PT, R3.reuse, R121, PT ;  /* 0x000000790300720c */ /* 0x040fe20003f86270 */
[----:B------:R-:W2:Y:S01]  /*fae0*/  LDSM.16.M88.4 R52, [R148+0x3000] ;  /* 0x003000009434783b */ /* 0x000ea20000000200 */
[----:B------:R-:W-:Y:S02]  /*faf0*/  ISETP.GE.AND P0, PT, R3, R122, PT ;  /* 0x0000007a0300720c */ /* 0x000fe40003f06270 */
[----:B------:R-:W-:-:S02]  /*fb00*/  IADD3 R43, R111, 0x31, RZ ;  /* 0x000000316f2b7810 */ /* 0x000fc40007ffe0ff */
[----:B------:R-:W-:Y:S02]  /*fb10*/  IADD3 R3, R111, 0x39, RZ ;  /* 0x000000396f037810 */ /* 0x000fe40007ffe0ff */
[----:B------:R-:W-:Y:S02]  /*fb20*/  FSEL R141, R33, -INF , !P2 ;  /* 0xff800000218d7808 */ /* 0x000fe40005000000 */
[----:B------:R-:W-:Y:S02]  /*fb30*/  FSEL R142, R35, -INF , !P1 ;  /* 0xff800000238e7808 */ /* 0x000fe40004800000 */
[----:B------:R-:W-:Y:S02]  /*fb40*/  FSEL R140, R31, -INF , !P0 ;  /* 0xff8000001f8c7808 */ /* 0x000fe40004000000 */
        /* <DEDUP_REMOVED lines=8> */
[-C--:B------:R-:W-:Y:S02]  /*fbd0*/  ISETP.GE.AND P1, PT, R3, R121.reuse, PT ;  /* 0x000000790300720c */ /* 0x080fe40003f26270 */
[----:B------:R-:W-:Y:S02]  /*fbe0*/  ISETP.GE.AND P3, PT, R43, R121, PT ;  /* 0x000000792b00720c */ /* 0x000fe40003f66270 */
[----:B------:R-:W-:-:S02]  /*fbf0*/  FSEL R131, R21, -INF , !P2 ;  /* 0xff80000015837808 */ /* 0x000fc40005000000 */
[C-C-:B------:R-:W-:Y:S02]  /*fc00*/  LOP3.LUT R31, R147.reuse, 0x10, R120.reuse, 0xfe, !PT ;  /* 0x00000010931f7812 */ /* 0x140fe400078efe78 */
[----:B------:R-:W-:Y:S02]  /*fc10*/  LOP3.LUT R21, R147, 0x20, R120, 0xfe, !PT ;  /* 0x0000002093157812 */ /* 0x000fe400078efe78 */
[----:B------:R-:W-:Y:S02]  /*fc20*/  FSEL R114, R17, -INF , !P1 ;  /* 0xff80000011727808 */ /* 0x000fe40004800000 */
[----:B------:R-:W-:Y:S02]  /*fc30*/  FSEL R139, R29, -INF , !P4 ;  /* 0xff8000001d8b7808 */ /* 0x000fe40006000000 */
[----:B------:R-:W-:Y:S01]  /*fc40*/  FSEL R133, R25, -INF , !P3 ;  /* 0xff80000019857808 */ /* 0x000fe20005800000 */
[----:B--2---:R-:W-:Y:S01]  /*fc50*/  HMMA.16816.F32.BF16 R104, R116, R52, R104 ;  /* 0x000000347468723c */ /* 0x004fe20000041868 */
[----:B------:R-:W-:-:S02]  /*fc60*/  FSEL R17, R44, -INF , !P5 ;  /* 0xff8000002c117808 */ /* 0x000fc40006800000 */
[CC--:B------:R-:W-:Y:S02]  /*fc70*/  ISETP.GE.AND P4, PT, R31.reuse, R121.reuse, PT ;  /* 0x000000791f00720c */ /* 0x0c0fe40003f86270 */
[-C--:B------:R-:W-:Y:S02]  /*fc80*/  ISETP.GE.AND P3, PT, R31, R122.reuse, PT ;  /* 0x0000007a1f00720c */ /* 0x080fe40003f66270 */
[C---:B------:R-:W-:Y:S01]  /*fc90*/  ISETP.GE.AND P6, PT, R21.reuse, R121, PT ;  /* 0x000000791500720c */ /* 0x040fe20003fc6270 */
[----:B------:R-:W-:Y:S01]  /*fca0*/  HMMA.16816.F32.BF16 R100, R116, R54, R100 ;  /* 0x000000367464723c */ /* 0x000fe20000041864 */
[----:B------:R-:W-:Y:S02]  /*fcb0*/  ISETP.GE.AND P5, PT, R21, R122, PT ;  /* 0x0000007a1500720c */ /* 0x000fe40003fa6270 */
[C-C-:B------:R-:W-:Y:S02]  /*fcc0*/  LOP3.LUT R29, R147.reuse, 0x18, R120.reuse, 0xfe, !PT ;  /* 0x00000018931d7812 */ /* 0x140fe400078efe78 */
[----:B------:R-:W-:-:S02]  /*fcd0*/  LOP3.LUT R21, R147, 0x28, R120, 0xfe, !PT ;  /* 0x0000002893157812 */ /* 0x000fc400078efe78 */
[----:B------:R-:W-:Y:S02]  /*fce0*/  FSEL R132, R23, -INF , !P0 ;  /* 0xff80000017847808 */ /* 0x000fe40004000000 */
[----:B------:R-:W-:Y:S02]  /*fcf0*/  ISETP.GE.AND P0, PT, R3, R122, PT ;  /* 0x0000007a0300720c */ /* 0x000fe40003f06270 */
[----:B------:R-:W-:Y:S02]  /*fd00*/  FSEL R33, R40, -INF , !P4 ;  /* 0xff80000028217808 */ /* 0x000fe40006000000 */
[----:B------:R-:W-:Y:S02]  /*fd10*/  FSEL R42, R42, -INF , !P3 ;  /* 0xff8000002a2a7808 */ /* 0x000fe40005800000 */
[-C--:B------:R-:W-:Y:S02]  /*fd20*/  ISETP.GE.AND P2, PT, R29, R121.reuse, PT ;  /* 0x000000791d00720c */ /* 0x080fe40003f46270 */
[----:B------:R-:W-:-:S02]  /*fd30*/  ISETP.GE.AND P3, PT, R21, R121, PT ;  /* 0x000000791500720c */ /* 0x000fc40003f66270 */
[----:B------:R-:W-:Y:S02]  /*fd40*/  ISETP.GE.AND P4, PT, R21, R122, PT ;  /* 0x0000007a1500720c */ /* 0x000fe40003f86270 */
[----:B------:R-:W-:Y:S02]  /*fd50*/  LOP3.LUT R21, R147, 0x30, R120, 0xfe, !PT ;  /* 0x0000003093157812 */ /* 0x000fe400078efe78 */
[----:B------:R-:W-:Y:S02]  /*fd60*/  FSEL R126, R19, -INF , !P0 ;  /* 0xff800000137e7808 */ /* 0x000fe40004000000 */
[----:B------:R-:W-:Y:S02]  /*fd70*/  FSEL R39, R36, -INF , !P2 ;  /* 0xff80000024277808 */ /* 0x000fe40005000000 */
[----:B------:R-:W-:Y:S02]  /*fd80*/  P2R R19, PR, RZ, 0x10 ;  /* 0x00000010ff137803 */ /* 0x000fe40000000000 */
[----:B------:R-:W-:-:S02]  /*fd90*/  ISETP.GE.AND P2, PT, R21, R121, PT ;  /* 0x000000791500720c */ /* 0x000fc40003f46270 */
[----:B------:R-:W-:Y:S02]  /*fda0*/  ISETP.GE.AND P4, PT, R21, R122, PT ;  /* 0x0000007a1500720c */ /* 0x000fe40003f86270 */
[----:B------:R-:W-:Y:S02]  /*fdb0*/  FSEL R135, R24, -INF , !P2 ;  /* 0xff80000018877808 */ /* 0x000fe40005000000 */
[----:B------:R-:W-:Y:S02]  /*fdc0*/  FSEL R138, R26, -INF , !P4 ;  /* 0xff8000001a8a7808 */ /* 0x000fe40006000000 */
[----:B------:R-:W1:Y:S01]  /*fdd0*/  LDSM.16.M88.4 R24, [R148+0x3800] ;  /* 0x003800009418783b */ /* 0x000e620000000200 */
[----:B------:R-:W-:Y:S01]  /*fde0*/  IADD3 R3, R111, 0x49, RZ ;  /* 0x000000496f037810 */ /* 0x000fe20007ffe0ff */
[----:B------:R-:W-:-:S04]  /*fdf0*/  DEPBAR.LE SB0, 0x0 ;  /* 0x000080000000791a */ /* 0x000fc80000000000 */
[----:B------:R-:W-:Y:S01]  /*fe00*/  BAR.SYNC.DEFER_BLOCKING 0x0 ;  /* 0x0000000000007b1d */ /* 0x000fe20000010000 */
[----:B------:R-:W-:Y:S02]  /*fe10*/  ISETP.GE.AND P0, PT, R3, R121, PT ;  /* 0x000000790300720c */ /* 0x000fe40003f06270 */
[-C--:B------:R-:W-:Y:S02]  /*fe20*/  ISETP.GE.AND P1, PT, R29, R122.reuse, PT ;  /* 0x0000007a1d00720c */ /* 0x080fe40003f26270 */
[----:B------:R-:W-:Y:S02]  /*fe30*/  FSEL R125, R13, -INF , !P0 ;  /* 0xff8000000d7d7808 */ /* 0x000fe40004000000 */
[----:B------:R-:W-:Y:S02]  /*fe40*/  ISETP.GE.AND P0, PT, R3, R122, PT ;  /* 0x0000007a0300720c */ /* 0x000fe40003f06270 */
[----:B------:R-:W-:Y:S02]  /*fe50*/  IADD3 R13, R111, 0x51, RZ ;  /* 0x000000516f0d7810 */ /* 0x000fe40007ffe0ff */
[----:B------:R-:W-:-:S02]  /*fe60*/  LOP3.LUT R3, R147, 0x38, R120, 0xfe, !PT ;  /* 0x0000003893037812 */ /* 0x000fc400078efe78 */
[----:B------:R-:W-:Y:S02]  /*fe70*/  FSEL R124, R15, -INF , !P0 ;  /* 0xff8000000f7c7808 */ /* 0x000fe40004000000 */
[-C--:B------:R-:W-:Y:S02]  /*fe80*/  ISETP.GE.AND P0, PT, R13, R121.reuse, PT ;  /* 0x000000790d00720c */ /* 0x080fe40003f06270 */
[----:B------:R-:W-:Y:S02]  /*fe90*/  FSEL R48, R38, -INF , !P1 ;  /* 0xff80000026307808 */ /* 0x000fe40004800000 */
[----:B------:R-:W-:Y:S02]  /*fea0*/  FSEL R145, R28, -INF , !P3 ;  /* 0xff8000001c917808 */ /* 0x000fe40005800000 */
[C---:B------:R-:W-:Y:S02]  /*feb0*/  ISETP.GE.AND P1, PT, R3.reuse, R121, PT ;  /* 0x000000790300720c */ /* 0x040fe40003f26270 */
[----:B------:R-:W-:-:S02]  /*fec0*/  ISETP.GE.AND P3, PT, R3, R122, PT ;  /* 0x0000007a0300720c */ /* 0x000fc40003f66270 */
[----:B------:R-:W-:Y:S02]  /*fed0*/  FSEL R3, R9, -INF , !P0 ;  /* 0xff80000009037808 */ /* 0x000fe40004000000 */
[----:B------:R-:W-:Y:S02]  /*fee0*/  ISETP.GE.AND P0, PT, R13, R122, PT ;  /* 0x0000007a0d00720c */ /* 0x000fe40003f06270 */
[----:B------:R-:W-:Y:S02]  /*fef0*/  FSEL R143, R32, -INF , !P6 ;  /* 0xff800000208f7808 */ /* 0x000fe40007000000 */
[----:B------:R-:W-:Y:S02]  /*ff00*/  FSEL R52, R11, -INF , !P0 ;  /* 0xff8000000b347808 */ /* 0x000fe40004000000 */
[----:B------:R-:W-:Y:S01]  /*ff10*/  ISETP.NE.AND P6, PT, R19, RZ, PT ;  /* 0x000000ff1300720c */ /* 0x000fe20003fc5270 */
[----:B-1----:R-:W-:Y:S01]  /*ff20*/  HMMA.16816.F32.BF16 R64, R116, R24, R64 ;  /* 0x000000187440723c */ /* 0x002fe20000041840 */
[----:B------:R-:W-:-:S02]  /*ff30*/  IADD3 R11, R111, 0x59, RZ ;  /* 0x000000596f0b7810 */ /* 0x000fc40007ffe0ff */
[----:B------:R-:W-:Y:S02]  /*ff40*/  LOP3.LUT R19, R147, 0x40, R120, 0xfe, !PT ;  /* 0x0000004093137812 */ /* 0x000fe400078efe78 */
[----:B------:R-:W-:Y:S02]  /*ff50*/  FSEL R144, R30, -INF , !P6 ;  /* 0xff8000001e907808 */ /* 0x000fe40007000000 */
[----:B------:R-:W-:Y:S01]  /*ff60*/  ISETP.GE.AND P0, PT, R11, R121, PT ;  /* 0x000000790b00720c */ /* 0x000fe20003f06270 */
[----:B------:R-:W-:Y:S01]  /*ff70*/  HMMA.16816.F32.BF16 R24, R116, R26, R60 ;  /* 0x0000001a7418723c */ /* 0x000fe2000004183c */
[----:B------:R-:W-:Y:S02]  /*ff80*/  ISETP.GE.AND P6, PT, R19, R122, PT ;  /* 0x0000007a1300720c */ /* 0x000fe40003fc6270 */
[----:B------:R-:W-:Y:S02]  /*ff90*/  FSEL R146, R34, -INF , !P5 ;  /* 0xff80000022927808 */ /* 0x000fe40006800000 */
[----:B------:R-:W-:-:S02]  /*ffa0*/  FSEL R53, R5, -INF , !P0 ;  /* 0xff80000005357808 */ /* 0x000fc40004000000 */
[----:B------:R-:W-:Y:S02]  /*ffb0*/  ISETP.GE.AND P5, PT, R19, R121, PT ;  /* 0x000000791300720c */ /* 0x000fe40003fa6270 */
[----:B------:R-:W-:Y:S02]  /*ffc0*/  P2R R9, PR, RZ, 0x40 ;  /* 0x00000040ff097803 */ /* 0x000fe40000000000 */
[--C-:B------:R-:W-:Y:S02]  /*ffd0*/  LOP3.LUT R13, R147, 0x48, R120.reuse, 0xfe, !PT ;  /* 0x00000048930d7812 */ /* 0x100fe400078efe78 */
[----:B------:R-:W-:Y:S02]  /*ffe0*/  ISETP.GE.AND P0, PT, R11, R122, PT ;  /* 0x0000007a0b00720c */ /* 0x000fe40003f06270 */
[----:B------:R-:W-:Y:S02]  /*fff0*/  LOP3.LUT R11, R147, 0x58, R120, 0xfe, !PT ;  /* 0x00000058930b7812 */ /* 0x000fe400078efe78 */
[----:B------:R-:W-:-:S02]  /*10000*/  IADD3 R5, R111, 0x61, RZ ;  /* 0x000000616f057810 */ /* 0x000fc40007ffe0ff */
[----:B------:R-:W-:Y:S02]  /*10010*/  FSEL R136, R22, -INF , !P3 ;  /* 0xff80000016887808 */ /* 0x000fe40005800000 */
[----:B------:R-:W-:Y:S02]  /*10020*/  ISETP.GE.AND P6, PT, R13, R122, PT ;  /* 0x0000007a0d00720c */ /* 0x000fe40003fc6270 */
[----:B------:R-:W-:Y:S02]  /*10030*/  ISETP.NE.AND P3, PT, R9, RZ, PT ;  /* 0x000000ff0900720c */ /* 0x000fe40003f65270 */
[----:B------:R-:W-:Y:S02]  /*10040*/  FSEL R127, R16, -INF , !P5 ;  /* 0xff800000107f7808 */ /* 0x000fe40006800000 */
[----:B------:R-:W-:Y:S02]  /*10050*/  FSEL R54, R7, -INF , !P0 ;  /* 0xff80000007367808 */ /* 0x000fe40004000000 */
[----:B------:R-:W-:-:S02]  /*10060*/  LOP3.LUT R9, R147, 0x60, R120, 0xfe, !PT ;  /* 0x0000006093097812 */ /* 0x000fc400078efe78 */
[-C--:B------:R-:W-:Y:S02]  /*10070*/  ISETP.GE.AND P5, PT, R11, R121.reuse, PT ;  /* 0x000000790b00720c */ /* 0x080fe40003fa6270 */
[----:B------:R-:W-:Y:S02]  /*10080*/  ISETP.GE.AND P0, PT, R5, R121, PT ;  /* 0x000000790500720c */ /* 0x000fe40003f06270 */
[----:B------:R-:W-:Y:S02]  /*10090*/  FSEL R128, R14, -INF , !P6 ;  /* 0xff8000000e807808 */ /* 0x000fe40007000000 */
[----:B------:R-:W-:Y:S02]  /*100a0*/  FSEL R55, R105, -INF , !P0 ;  /* 0xff80000069377808 */ /* 0x000fe40004000000 */
[----:B------:R-:W-:Y:S02]  /*100b0*/  ISETP.GE.AND P6, PT, R9, R122, PT ;  /* 0x0000007a0900720c */ /* 0x000fe40003fc6270 */
[----:B------:R-:W-:-:S02]  /*100c0*/  FSEL R123, R4, -INF , !P5 ;  /* 0xff800000047b7808 */ /* 0x000fc40006800000 */
[----:B------:R-:W-:Y:S02]  /*100d0*/  ISETP.GE.AND P0, PT, R5, R122, PT ;  /* 0x0000007a0500720c */ /* 0x000fe40003f06270 */
[--C-:B------:R-:W-:Y:S02]  /*100e0*/  LOP3.LUT R4, R147, 0x70, R120.reuse, 0xfe, !PT ;  /* 0x0000007093047812 */ /* 0x100fe400078efe78 */
[----:B------:R-:W-:Y:S02]  /*100f0*/  ISETP.GE.AND P4, PT, R13, R121, PT ;  /* 0x000000790d00720c */ /* 0x000fe40003f86270 */
[----:B------:R-:W-:Y:S02]  /*10100*/  IADD3 R5, R111, 0x69, RZ ;  /* 0x000000696f057810 */ /* 0x000fe40007ffe0ff */
[----:B------:R-:W-:Y:S02]  /*10110*/  LOP3.LUT R13, R147, 0x50, R120, 0xfe, !PT ;  /* 0x00000050930d7812 */ /* 0x000fe400078efe78 */
[----:B------:R-:W-:-:S02]  /*10120*/  P2R R7, PR, RZ, 0x40 ;  /* 0x00000040ff077803 */ /* 0x000fc40000000000 */
[----:B------:R-:W-:Y:S02]  /*10130*/  FSEL R130, R18, -INF , !P3 ;  /* 0xff80000012827808 */ /* 0x000fe40005800000 */
[----:B------:R-:W-:Y:S02]  /*10140*/  FSEL R56, R107, -INF , !P0 ;  /* 0xff8000006b387808 */ /* 0x000fe40004000000 */
[-C--:B------:R-:W-:Y:S02]  /*10150*/  ISETP.GE.AND P6, PT, R4, R122.reuse, PT ;  /* 0x0000007a0400720c */ /* 0x080fe40003fc6270 */
[----:B------:R-:W-:Y:S02]  /*10160*/  FSEL R137, R20, -INF , !P1 ;  /* 0xff80000014897808 */ /* 0x000fe40004800000 */
[----:B------:R-:W-:Y:S02]  /*10170*/  ISETP.GE.AND P3, PT, R11, R122, PT ;  /* 0x0000007a0b00720c */ /* 0x000fe40003f66270 */
[----:B------:R-:W-:-:S02]  /*10180*/  ISETP.GE.AND P0, PT, R5, R121, PT ;  /* 0x000000790500720c */ /* 0x000fc40003f06270 */
[----:B------:R-:W-:Y:S02]  /*10190*/  ISETP.GE.AND P1, PT, R13, R121, PT ;  /* 0x000000790d00720c */ /* 0x000fe40003f26270 */
[----:B------:R-:W-:Y:S02]  /*101a0*/  FSEL R62, R66, -INF , !P6 ;  /* 0xff800000423e7808 */ /* 0x000fe40007000000 */
[----:B------:R-:W-:Y:S02]  /*101b0*/  FSEL R112, R6, -INF , !P3 ;  /* 0xff80000006707808 */ /* 0x000fe40005800000 */
[----:B------:R-:W-:Y:S02]  /*101c0*/  FSEL R57, R101, -INF , !P0 ;  /* 0xff80000065397808 */ /* 0x000fe40004000000 */
[----:B------:R-:W-:Y:S02]  /*101d0*/  ISETP.GT.AND P6, PT, R183, R168, PT ;  /* 0x000000a8b700720c */ /* 0x000fe40003fc4270 */
[----:B------:R-:W-:-:S02]  /*101e0*/  ISETP.GE.AND P2, PT, R13, R122, PT ;  /* 0x0000007a0d00720c */ /* 0x000fc40003f46270 */
[----:B------:R-:W-:Y:S02]  /*101f0*/  FSEL R113, R8, -INF , !P1 ;  /* 0xff80000008717808 */ /* 0x000fe40004800000 */
[----:B------:R-:W-:Y:S02]  /*10200*/  ISETP.GE.AND P3, PT, R4, R121, PT ;  /* 0x000000790400720c */ /* 0x000fe40003f66270 */
[----:B------:R-:W-:Y:S02]  /*10210*/  ISETP.GE.AND P0, PT, R5, R122, PT ;  /* 0x0000007a0500720c */ /* 0x000fe40003f06270 */
[----:B------:R-:W-:Y:S02]  /*10220*/  LOP3.LUT R8, R147, 0x68, R120, 0xfe, !PT ;  /* 0x0000006893087812 */ /* 0x000fe400078efe78 */
[----:B------:R-:W-:Y:S02]  /*10230*/  IADD3 R4, R111, 0x71, RZ ;  /* 0x000000716f047810 */ /* 0x000fe40007ffe0ff */
[----:B------:R-:W-:-:S02]  /*10240*/  FSEL R129, R12, -INF , !P4 ;  /* 0xff8000000c817808 */ /* 0x000fc40006000000 */
[----:B------:R-:W-:Y:S02]  /*10250*/  FSEL R110, R10, -INF , !P2 ;  /* 0xff8000000a6e7808 */ /* 0x000fe40005000000 */
[----:B------:R-:W-:Y:S02]  /*10260*/  FSEL R60, R103, -INF , !P0 ;  /* 0xff800000673c7808 */ /* 0x000fe40004000000 */
[-C--:B------:R-:W-:Y:S02]  /*10270*/  ISETP.GE.AND P4, PT, R9, R121.reuse, PT ;  /* 0x000000790900720c */ /* 0x080fe40003f86270 */
[C---:B------:R-:W-:Y:S02]  /*10280*/  ISETP.GE.AND P2, PT, R8.reuse, R121, PT ;  /* 0x000000790800720c */ /* 0x040fe40003f46270 */
[----:B------:R-:W-:Y:S02]  /*10290*/  ISETP.GE.AND P1, PT, R8, R122, PT ;  /* 0x0000007a0800720c */ /* 0x000fe40003f26270 */
[----:B------:R-:W-:-:S02]  /*102a0*/  ISETP.NE.AND P5, PT, R7, RZ, PT ;  /* 0x000000ff0700720c */ /* 0x000fc40003fa5270 */
[----:B------:R-:W-:Y:S02]  /*102b0*/  ISETP.GE.AND P0, PT, R4, R121, PT ;  /* 0x000000790400720c */ /* 0x000fe40003f06270 */
[----:B------:R-:W-:Y:S02]  /*102c0*/  LOP3.LUT R120, R147, 0x78, R120, 0xfe, !PT ;  /* 0x0000007893787812 */ /* 0x000fe400078efe78 */
[----:B------:R-:W-:Y:S02]  /*102d0*/  IADD3 R5, R111, 0x79, RZ ;  /* 0x000000796f057810 */ /* 0x000fe40007ffe0ff */
[----:B------:R-:W-:Y:S02]  /*102e0*/  FSEL R58, R104, -INF , !P4 ;  /* 0xff800000683a7808 */ /* 0x000fe40006000000 */
[----:B------:R-:W-:Y:S02]  /*102f0*/  FSEL R59, R106, -INF , !P5 ;  /* 0xff8000006a3b7808 */ /* 0x000fe40006800000 */
[----:B------:R-:W-:-:S02]  /*10300*/  FSEL R109, R100, -INF , !P2 ;  /* 0xff800000646d7808 */ /* 0x000fc40005000000 */
[----:B------:R-:W-:Y:S02]  /*10310*/  FSEL R61, R102, -INF , !P1 ;  /* 0xff800000663d7808 */ /* 0x000fe40004800000 */
[----:B------:R-:W-:Y:S02]  /*10320*/  FSEL R115, R65, -INF , !P0 ;  /* 0xff80000041737808 */ /* 0x000fe40004000000 */
[CC--:B------:R-:W-:Y:S02]  /*10330*/  ISETP.GE.AND P5, PT, R120.reuse, R121.reuse, PT ;  /* 0x000000797800720c */ /* 0x0c0fe40003fa6270 */
[-C--:B------:R-:W-:Y:S02]  /*10340*/  ISETP.GE.AND P4, PT, R120, R122.reuse, PT ;  /* 0x0000007a7800720c */ /* 0x080fe40003f86270 */
[----:B------:R-:W-:Y:S02]  /*10350*/  ISETP.GE.AND P1, PT, R4, R122, PT ;  /* 0x0000007a0400720c */ /* 0x000fe40003f26270 */
[----:B------:R-:W-:-:S02]  /*10360*/  ISETP.GE.AND P2, PT, R5, R121, PT ;  /* 0x000000790500720c */ /* 0x000fc40003f46270 */
[----:B------:R-:W-:Y:S02]  /*10370*/  ISETP.GE.AND P0, PT, R5, R122, PT ;  /* 0x0000007a0500720c */ /* 0x000fe40003f06270 */
[----:B------:R-:W-:Y:S02]  /*10380*/  FSEL R111, R64, -INF , !P3 ;  /* 0xff800000406f7808 */ /* 0x000fe40005800000 */
[----:B------:R-:W-:Y:S02]  /*10390*/  FSEL R67, R67, -INF , !P1 ;  /* 0xff80000043437808 */ /* 0x000fe40004800000 */
[----:B------:R-:W-:Y:S02]  /*103a0*/  FSEL R116, R24, -INF , !P5 ;  /* 0xff80000018747808 */ /* 0x000fe40006800000 */
[----:B------:R-:W-:Y:S02]  /*103b0*/  FSEL R117, R25, -INF , !P2 ;  /* 0xff80000019757808 */ /* 0x000fe40005000000 */
[----:B------:R-:W-:-:S02]  /*103c0*/  FSEL R64, R26, -INF , !P4 ;  /* 0xff8000001a407808 */ /* 0x000fc40006000000 */
        /* <DEDUP_REMOVED lines=62> */
.L_x_7374:
[----:B------:R-:W-:-:S05]  /*107b0*/  IMAD.MOV.U32 R6, RZ, RZ, c[0x0][0x198] ;  /* 0x00006600ff067624 */ /* 0x000fca00078e00ff */
[----:B------:R-:W-:-:S04]  /*107c0*/  LEA R6, -R6, RZ, 0x7 ;  /* 0x000000ff06067211 */ /* 0x000fc800078e39ff */
[----:B------:R-:W-:Y:S02]  /*107d0*/  SHF.R.S32.HI R4, RZ, 0x1f, R6 ;  /* 0x0000001fff047819 */ /* 0x000fe40000011406 */
.L_x_7375:
        /* <DEDUP_REMOVED lines=34> */
.L_x_7373:
[----:B-1----:R-:W-:Y:S01]  /*10a00*/  FMNMX.FTZ R4, R2, R187, !PT ;  /* 0x000000bb02047209 */ /* 0x002fe20007810000 */
        /* <DEDUP_REMOVED lines=76> */
[----:B------:R-:W1:Y:S01]  /*10ed0*/  LDSM.16.MT88.4 R16, [R160+0x6000] ;  /* 0x00600000a010783b */ /* 0x000e620000004200 */
        /* <DEDUP_REMOVED lines=9> */
[--C-:B------:R-:W-:Y:S01]  /*10f70*/  FFMA.FTZ R100, R45, c[0x0][0x23c], -R118.reuse ;  /* 0x00008f002d647a23 */ /* 0x100fe20000010876 */
[----:B------:R-:W-:Y:S01]  /*10f80*/  FSEL R103, R103, RZ, P0 ;  /* 0x000000ff67677208 */ /* 0x000fe20000000000 */
[----:B------:R-:W-:-:S02]  /*10f90*/  FFMA.FTZ R121, R127, c[0x0][0x23c], -R118 ;  /* 0x00008f007f797a23 */ /* 0x000fc40000010876 */
[----:B------:R-:W-:Y:S01]  /*10fa0*/  FADD.FTZ R5, R0, -R5 ;  /* 0x8000000500057221 */ /* 0x000fe20000010000 */
[----:B------:R-:W-:Y:S01]  /*10fb0*/  MUFU.EX2 R104, R104 ;  /* 0x0000006800687308 */ /* 0x000fe20000000800 */
[--C-:B------:R-:W-:Y:S02]  /*10fc0*/  FFMA.FTZ R101, R108, c[0x0][0x23c], -R103.reuse ;  /* 0x00008f006c657a23 */ /* 0x100fe40000010867 */
[----:B------:R-:W-:Y:S02]  /*10fd0*/  FMUL.FTZ R108, R4, c[0x0][0x23c] ;  /* 0x00008f00046c7a20 */ /* 0x000fe40000410000 */
[----:B------:R-:W-:Y:S02]  /*10fe0*/  FMUL.FTZ R0, R5, c[0x0][0x23c] ;  /* 0x00008f0005007a20 */ /* 0x000fe40000410000 */
[----:B------:R-:W2:Y:S01]  /*10ff0*/  LDSM.16.MT88.4 R4, [R158+0x6000] ;  /* 0x006000009e04783b */ /* 0x000ea20000004200 */
[--C-:B------:R-:W-:Y:S01]  /*11000*/  FFMA.FTZ R66, R188, c[0x0][0x23c], -R103.reuse ;  /* 0x00008f00bc427a23 */ /* 0x100fe20000010867 */
[----:B------:R-:W3:Y:S01]  /*11010*/  MUFU.EX2 R102, R102 ;  /* 0x0000006600667308 */ /* 0x000ee20000000800 */
[----:B------:R-:W-:-:S02]  /*11020*/  FFMA.FTZ R65, R46, c[0x0][0x23c], -R103 ;  /* 0x00008f002e417a23 */ /* 0x000fc40000010867 */
[--C-:B------:R-:W-:Y:S01]  /*11030*/  FFMA.FTZ R2, R190, c[0x0][0x23c], -R103.reuse ;  /* 0x00008f00be027a23 */ /* 0x100fe20000010867 */
[----:B------:R-:W-:Y:S01]  /*11040*/  LDSM.16.MT88.4 R44, [R160+0x6800] ;  /* 0x00680000a02c783b */ /* 0x000fe20000004200 */
[--C-:B------:R-:W-:Y:S02]  /*11050*/  FFMA.FTZ R119, R136, c[0x0][0x23c], -R103.reuse ;  /* 0x00008f0088777a23 */ /* 0x100fe40000010867 */
[--C-:B------:R-:W-:Y:S01]  /*11060*/  FFMA.FTZ R120, R132, c[0x0][0x23c], -R103.reuse ;  /* 0x00008f0084787a23 */ /* 0x100fe20000010867 */
[----:B------:R-:W4:Y:S01]  /*11070*/  MUFU.EX2 R100, R100 ;  /* 0x0000006400647308 */ /* 0x000f220000000800 */
[--C-:B------:R-:W-:Y:S02]  /*11080*/  FFMA.FTZ R122, R114, c[0x0][0x23c], -R118.reuse ;  /* 0x00008f00727a7a23 */ /* 0x100fe40000010876 */
[----:B------:R-:W-:Y:S02]  /*11090*/  FFMA.FTZ R127, R130, c[0x0][0x23c], -R103 ;  /* 0x00008f00827f7a23 */ /* 0x000fe40000010867 */
[----:B------:R-:W-:-:S02]  /*110a0*/  FFMA.FTZ R114, R129, c[0x0][0x23c], -R118 ;  /* 0x00008f0081727a23 */ /* 0x000fc40000010876 */
[--C-:B------:R-:W-:Y:S01]  /*110b0*/  FFMA.FTZ R130, R126, c[0x0][0x23c], -R103.reuse ;  /* 0x00008f007e827a23 */ /* 0x100fe20000010867 */
[----:B------:R-:W-:Y:S01]  /*110c0*/  MUFU.EX2 R101, R101 ;  /* 0x0000006500657308 */ /* 0x000fe20000000800 */
[----:B---3--:R-:W-:Y:S01]  /*110d0*/  F2FP.BF16.PACK_AB R8, R102, R104 ;  /* 0x000000686608723e */ /* 0x008fe200000010ff */
[--C-:B------:R-:W-:Y:S02]  /*110e0*/  FFMA.FTZ R125, R125, c[0x0][0x23c], -R118.reuse ;  /* 0x00008f007d7d7a23 */ /* 0x100fe40000010876 */
[--C-:B------:R-:W-:Y:S02]  /*110f0*/  FFMA.FTZ R126, R128, c[0x0][0x23c], -R103.reuse ;  /* 0x00008f00807e7a23 */ /* 0x100fe40000010867 */
[----:B------:R-:W-:Y:S02]  /*11100*/  FFMA.FTZ R129, R124, c[0x0][0x23c], -R103 ;  /* 0x00008f007c817a23 */ /* 0x000fe40000010867 */
[----:B------:R-:W3:Y:S01]  /*11110*/  MUFU.EX2 R66, R66 ;  /* 0x0000004200427308 */ /* 0x000ee20000000800 */
        /* <DEDUP_REMOVED lines=10> */
[----:B---3--:R-:W-:Y:S01]  /*111c0*/  F2FP.BF16.PACK_AB R9, R66, R101 ;  /* 0x000000654209723e */ /* 0x008fe200000010ff */
[----:B------:R-:W-:-:S02]  /*111d0*/  FFMA.FTZ R58, R58, c[0x0][0x23c], -R118 ;  /* 0x00008f003a3a7a23 */ /* 0x000fc40000010876 */
[--C-:B------:R-:W-:Y:S02]  /*111e0*/  FFMA.FTZ R59, R59, c[0x0][0x23c], -R103.reuse ;  /* 0x00008f003b3b7a23 */ /* 0x100fe40000010867 */
[--C-:B------:R-:W-:Y:S02]  /*111f0*/  FFMA.FTZ R56, R56, c[0x0][0x23c], -R103.reuse ;  /* 0x00008f0038387a23 */ /* 0x100fe40000010867 */
[----:B------:R-:W3:Y:S01]  /*11200*/  MUFU.EX2 R108, R108 ;  /* 0x0000006c006c7308 */ /* 0x000ee20000000800 */
[--C-:B------:R-:W-:Y:S02]  /*11210*/  FFMA.FTZ R61, R61, c[0x0][0x23c], -R103.reuse ;  /* 0x00008f003d3d7a23 */ /* 0x100fe40000010867 */
[--C-:B------:R-:W-:Y:S02]  /*11220*/  FFMA.FTZ R117, R117, c[0x0][0x23c], -R118.reuse ;  /* 0x00008f0075757a23 */ /* 0x100fe40000010876 */
[--C-:B------:R-:W-:Y:S02]  /*11230*/  FFMA.FTZ R111, R111, c[0x0][0x23c], -R118.reuse ;  /* 0x00008f006f6f7a23 */ /* 0x100fe40000010876 */
[----:B------:R-:W-:Y:S01]  /*11240*/  FFMA.FTZ R115, R115, c[0x0][0x23c], -R118 ;  /* 0x00008f0073737a23 */ /* 0x000fe20000010876 */
[----:B------:R-:W5:Y:S01]  /*11250*/  MUFU.EX2 R0, R0 ;  /* 0x0000000000007308 */ /* 0x000f620000000800 */
[----:B----4-:R-:W-:Y:S01]  /*11260*/  F2FP.BF16.PACK_AB R11, R2, R65 ;  /* 0x00000041020b723e */ /* 0x010fe200000010ff */
[----:B------:R-:W-:-:S02]  /*11270*/  FFMA.FTZ R62, R62, c[0x0][0x23c], -R103 ;  /* 0x00008f003e3e7a23 */ /* 0x000fc40000010867 */
[----:B------:R-:W-:Y:S02]  /*11280*/  FFMA.FTZ R67, R67, c[0x0][0x23c], -R103 ;  /* 0x00008f0043437a23 */ /* 0x000fe40000010867 */
[-C--:B---3--:R-:W-:Y:S02]  /*11290*/  FMUL.FTZ R12, R96, R108.reuse ;  /* 0x0000006c600c7220 */ /* 0x088fe40000410000 */
[----:B------:R-:W-:Y:S01]  /*112a0*/  MUFU.EX2 R119, R119 ;  /* 0x0000007700777308 */ /* 0x000fe20000000800 */
[-C--:B------:R-:W-:Y:S02]  /*112b0*/  FMUL.FTZ R13, R97, R108.reuse ;  /* 0x0000006c610d7220 */ /* 0x080fe40000410000 */
[-C--:B------:R-:W-:Y:S02]  /*112c0*/  FMUL.FTZ R24, R92, R108.reuse ;  /* 0x0000006c5c187220 */ /* 0x080fe40000410000 */
[----:B------:R-:W-:Y:S02]  /*112d0*/  FMUL.FTZ R25, R93, R108 ;  /* 0x0000006c5d197220 */ /* 0x000fe40000410000 */
[-C--:B-----5:R-:W-:Y:S01]  /*112e0*/  FMUL.FTZ R14, R98, R0.reuse ;  /* 0x00000000620e7220 */ /* 0x0a0fe20000410000 */
[----:B------:R-:W-:Y:S01]  /*112f0*/  MUFU.EX2 R120, R120 ;  /* 0x0000007800787308 */ /* 0x000fe20000000800 */
[----:B------:R-:W-:-:S02]  /*11300*/  FMUL.FTZ R15, R99, R0 ;  /* 0x00000000630f7220 */ /* 0x000fc40000410000 */
[-C--:B------:R-:W-:Y:S02]  /*11310*/  FMUL.FTZ R26, R94, R0.reuse ;  /* 0x000000005e1a7220 */ /* 0x080fe40000410000 */
[----:B------:R-:W-:Y:S02]  /*11320*/  FMUL.FTZ R27, R95, R0 ;  /* 0x000000005f1b7220 */ /* 0x000fe40000410000 */
[-C--:B------:R-:W-:Y:S01]  /*11330*/  FMUL.FTZ R68, R68, R108.reuse ;  /* 0x0000006c44447220 */ /* 0x080fe20000410000 */
[----:B-1----:R-:W-:Y:S01]  /*11340*/  HMMA.16816.F32.BF16 R12, R8, R16, R12 ;  /* 0x00000010080c723c */ /* 0x002fe2000004180c */
[----:B------:R-:W-:Y:S01]  /*11350*/  FMUL.FTZ R69, R69, R108 ;  /* 0x0000006c45457220 */ /* 0x000fe20000410000 */
[----:B------:R-:W-:Y:S01]  /*11360*/  MUFU.EX2 R121, R121 ;  /* 0x0000007900797308 */ /* 0x000fe20000000800 */
[-C--:B------:R-:W-:Y:S02]  /*11370*/  FMUL.FTZ R70, R70, R0.reuse ;  /* 0x0000000046467220 */ /* 0x080fe40000410000 */
[----:B------:R-:W-:-:S02]  /*11380*/  FMUL.FTZ R71, R71, R0 ;  /* 0x0000000047477220 */ /* 0x000fc40000410000 */
[-C--:B------:R-:W-:Y:S01]  /*11390*/  FMUL.FTZ R72, R72, R108.reuse ;  /* 0x0000006c48487220 */ /* 0x080fe20000410000 */
[C---:B--2---:R-:W-:Y:S01]  /*113a0*/  HMMA.16816.F32.BF16 R24, R8.reuse, R4, R24 ;  /* 0x000000040818723c */ /* 0x044fe20000041818 */
[----:B------:R-:W-:Y:S01]  /*113b0*/  FMUL.FTZ R73, R73, R108 ;  /* 0x0000006c49497220 */ /* 0x000fe20000410000 */
[----:B------:R-:W-:Y:S01]  /*113c0*/  MUFU.EX2 R122, R122 ;  /* 0x0000007a007a7308 */ /* 0x000fe20000000800 */
[-C--:B------:R-:W-:Y:S02]  /*113d0*/  FMUL.FTZ R74, R74, R0.reuse ;  /* 0x000000004a4a7220 */ /* 0x080fe40000410000 */
[----:B------:R-:W-:Y:S02]  /*113e0*/  FMUL.FTZ R75, R75, R0 ;  /* 0x000000004b4b7220 */ /* 0x000fe40000410000 */
[----:B------:R-:W-:Y:S01]  /*113f0*/  FMUL.FTZ R32, R76, R108 ;  /* 0x0000006c4c207220 */ /* 0x000fe20000410000 */
[----:B------:R-:W-:Y:S01]  /*11400*/  HMMA.16816.F32.BF16 R16, R8, R18, R68 ;  /* 0x000000120810723c */ /* 0x000fe20000041844 */
[-C--:B------:R-:W-:Y:S01]  /*11410*/  FMUL.FTZ R34, R78, R0.reuse ;  /* 0x000000004e227220 */ /* 0x080fe20000410000 */
[----:B------:R-:W-:Y:S01]  /*11420*/  MUFU.EX2 R114, R114 ;  /* 0x0000007200727308 */ /* 0x000fe20000000800 */
[----:B------:R-:W-:-:S02]  /*11430*/  FMUL.FTZ R35, R79, R0 ;  /* 0x000000004f237220 */ /* 0x000fc40000410000 */
[----:B------:R-:W-:Y:S02]  /*11440*/  FMUL.FTZ R88, R88, R108 ;  /* 0x0000006c58587220 */ /* 0x000fe40000410000 */
[--C-:B------:R-:W-:Y:S01]  /*11450*/  FFMA.FTZ R69, R41, c[0x0][0x23c], -R118.reuse ;  /* 0x00008f0029457a23 */ /* 0x100fe20000010876 */
[----:B------:R-:W-:Y:S01]  /*11460*/  HMMA.16816.F32.BF16 R4, R8, R6, R72 ;  /* 0x000000060804723c */ /* 0x000fe20000041848 */
[--C-:B------:R-:W-:Y:S01]  /*11470*/  FFMA.FTZ R68, R33, c[0x0][0x23c], -R118.reuse ;  /* 0x00008f0021447a23 */ /* 0x100fe20000010876 */
[----:B------:R-:W-:Y:S01]  /*11480*/  MUFU.EX2 R125, R125 ;  /* 0x0000007d007d7308 */ /* 0x000fe20000000800 */
[--C-:B------:R-:W-:Y:S02]  /*11490*/  FFMA.FTZ R70, R39, c[0x0][0x23c], -R118.reuse ;  /* 0x00008f0027467a23 */ /* 0x100fe40000010876 */
[----:B------:R-:W-:Y:S02]  /*114a0*/  FFMA.FTZ R71, R37, c[0x0][0x23c], -R118 ;  /* 0x00008f0025477a23 */ /* 0x000fe40000010876 */
[----:B------:R-:W-:-:S02]  /*114b0*/  FFMA.FTZ R72, R42, c[0x0][0x23c], -R103 ;  /* 0x00008f002a487a23 */ /* 0x000fc40000010867 */
[----:B------:R-:W1:Y:S01]  /*114c0*/  LDSM.16.MT88.4 R40, [R158+0x6800] ;  /* 0x006800009e28783b */ /* 0x000e620000004200 */
[--C-:B------:R-:W-:Y:S01]  /*114d0*/  FFMA.FTZ R75, R184, c[0x0][0x23c], -R103.reuse ;  /* 0x00008f00b84b7a23 */ /* 0x100fe20000010867 */
[----:B------:R-:W-:Y:S01]  /*114e0*/  MUFU.EX2 R68, R68 ;  /* 0x0000004400447308 */ /* 0x000fe20000000800 */
[--C-:B------:R-:W-:Y:S02]  /*114f0*/  FFMA.FTZ R74, R48, c[0x0][0x23c], -R103.reuse ;  /* 0x00008f00304a7a23 */ /* 0x100fe40000010867 */
[----:B------:R-:W-:Y:S02]  /*11500*/  FFMA.FTZ R73, R182, c[0x0][0x23c], -R103 ;  /* 0x00008f00b6497a23 */ /* 0x000fe40000010867 */
[-C--:B------:R-:W-:Y:S02]  /*11510*/  FMUL.FTZ R33, R77, R108.reuse ;  /* 0x0000006c4d217220 */ /* 0x080fe40000410000 */
[----:B------:R-:W-:Y:S01]  /*11520*/  FMUL.FTZ R89, R89, R108 ;  /* 0x0000006c59597220 */ /* 0x000fe20000410000 */
[----:B------:R-:W2:Y:S01]  /*11530*/  MUFU.EX2 R69, R69 ;  /* 0x0000004500457308 */ /* 0x000ea20000000800 */
[----:B------:R-:W-:-:S02]  /*11540*/  FMUL.FTZ R90, R90, R0 ;  /* 0x000000005a5a7220 */ /* 0x000fc40000410000 */
[----:B------:R-:W-:Y:S01]  /*11550*/  FMUL.FTZ R91, R91, R0 ;  /* 0x000000005b5b7220 */ /* 0x000fe20000410000 */
[C---:B------:R-:W-:Y:S01]  /*11560*/  HMMA.16816.F32.BF16 R32, R8.reuse, R20, R32 ;  /* 0x000000140820723c */ /* 0x040fe20000041820 */
[-C--:B------:R-:W-:Y:S02]  /*11570*/  FMUL.FTZ R36, R80, R108.reuse ;  /* 0x0000006c50247220 */ /* 0x080fe40000410000 */
[----:B------:R-:W-:Y:S01]  /*11580*/  FMUL.FTZ R37, R81, R108 ;  /* 0x0000006c51257220 */ /* 0x000fe20000410000 */
[----:B------:R-:W-:Y:S01]  /*11590*/  MUFU.EX2 R70, R70 ;  /* 0x0000004600467308 */ /* 0x000fe20000000800 */
[-C--:B------:R-:W-:Y:S02]  /*115a0*/  FMUL.FTZ R38, R82, R0.reuse ;  /* 0x0000000052267220 */ /* 0x080fe40000410000 */
[----:B------:R-:W-:Y:S01]  /*115b0*/  FMUL.FTZ R39, R83, R0 ;  /* 0x0000000053277220 */ /* 0x000fe20000410000 */
[C---:B------:R-:W-:Y:S01]  /*115c0*/  HMMA.16816.F32.BF16 R20, R8.reuse, R22, R88 ;  /* 0x000000160814723c */ /* 0x040fe20000041858 */
[-C--:B------:R-:W-:Y:S01]  /*115d0*/  FMUL.FTZ R84, R84, R108.reuse ;  /* 0x0000006c54547220 */ /* 0x080fe20000410000 */
[----:B------:R-:W-:Y:S01]  /*115e0*/  LDSM.16.MT88.4 R88, [R157+0x9800] ;  /* 0x009800009d58783b */ /* 0x000fe20000004200 */
[----:B------:R-:W-:Y:S01]  /*115f0*/  FMUL.FTZ R85, R85, R108 ;  /* 0x0000006c55557220 */ /* 0x000fe20000410000 */
[----:B------:R-:W3:Y:S01]  /*11600*/  MUFU.EX2 R71, R71 ;  /* 0x0000004700477308 */ /* 0x000ee20000000800 */
[----:B------:R-:W-:Y:S01]  /*11610*/  FMUL.FTZ R86, R86, R0 ;  /* 0x0000000056567220 */ /* 0x000fe20000410000 */
[----:B--2---:R-:W-:Y:S01]  /*11620*/  F2FP.BF16.PACK_AB R48, R69, R68 ;  /* 0x000000444530723e */ /* 0x004fe200000010ff */
[----:B------:R-:W-:Y:S01]  /*11630*/  FMUL.FTZ R87, R87, R0 ;  /* 0x0000000057577220 */ /* 0x000fe20000410000 */
[----:B------:R-:W-:Y:S01]  /*11640*/  HMMA.16816.F32.BF16 R36, R8, R28, R36 ;  /* 0x0000001c0824723c */ /* 0x000fe20000041824 */
[----:B------:R-:W-:-:S02]  /*11650*/  FFMA.FTZ R79, R143, c[0x0][0x23c], -R118 ;  /* 0x00008f008f4f7a23 */ /* 0x000fc40000010876 */
[--C-:B------:R-:W-:Y:S01]  /*11660*/  FFMA.FTZ R78, R141, c[0x0][0x23c], -R118.reuse ;  /* 0x00008f008d4e7a23 */ /* 0x100fe20000010876 */
[----:B------:R-:W-:Y:S01]  /*11670*/  MUFU.EX2 R72, R72 ;  /* 0x0000004800487308 */ /* 0x000fe20000000800 */
[--C-:B------:R-:W-:Y:S02]  /*11680*/  FFMA.FTZ R77, R145, c[0x0][0x23c], -R118.reuse ;  /* 0x00008f00914d7a23 */ /* 0x100fe40000010876 */
[----:B------:R-:W-:Y:S01]  /*11690*/  FFMA.FTZ R76, R139, c[0x0][0x23c], -R118 ;  /* 0x00008f008b4c7a23 */ /* 0x000fe20000010876 */
[----:B------:R-:W-:Y:S01]  /*116a0*/  HMMA.16816.F32.BF16 R8, R8, R30, R84 ;  /* 0x0000001e0808723c */ /* 0x000fe20000041854 */
[----:B------:R-:W2:Y:S01]  /*116b0*/  LDSM.16.MT88.4 R28, [R157+0x6800] ;  /* 0x006800009d1c783b */ /* 0x000ea20000004200 */
[--C-:B------:R-:W-:Y:S02]  /*116c0*/  FFMA.FTZ R82, R146, c[0x0][0x23c], -R103.reuse ;  /* 0x00008f0092527a23 */ /* 0x100fe40000010867 */
        /* <DEDUP_REMOVED lines=11> */
[----:B----4-:R-:W-:Y:S01]  /*11780*/  F2FP.BF16.PACK_AB R49, R75, R72 ;  /* 0x000000484b31723e */ /* 0x010fe200000010ff */
[----:B------:R-:W-:-:S02]  /*11790*/  FFMA.FTZ R95, R138, c[0x0][0x23c], -R103 ;  /* 0x00008f008a5f7a23 */ /* 0x000fc40000010867 */
[--C-:B------:R-:W-:Y:S02]  /*117a0*/  FFMA.FTZ R96, R134, c[0x0][0x23c], -R103.reuse ;  /* 0x00008f0086607a23 */ /* 0x100fe40000010867 */
[----:B------:R-:W-:Y:S02]  /*117b0*/  FFMA.FTZ R131, R54, c[0x0][0x23c], -R103 ;  /* 0x00008f0036837a23 */ /* 0x000fe40000010867 */
[----:B------:R-:W-:Y:S01]  /*117c0*/  MUFU.EX2 R79, R79 ;  /* 0x0000004f004f7308 */ /* 0x000fe20000000800 */
[--C-:B------:R-:W-:Y:S02]  /*117d0*/  FFMA.FTZ R87, R55, c[0x0][0x23c], -R118.reuse ;  /* 0x00008f0037577a23 */ /* 0x100fe40000010876 */
[----:B------:R-:W-:Y:S01]  /*117e0*/  LDSM.16.MT88.4 R52, [R156+0x8800] ;  /* 0x008800009c34783b */ /* 0x000fe20000004200 */
[--C-:B------:R-:W-:Y:S02]  /*117f0*/  FFMA.FTZ R86, R109, c[0x0][0x23c], -R118.reuse ;  /* 0x00008f006d567a23 */ /* 0x100fe40000010876 */
[--C-:B------:R-:W-:Y:S01]  /*11800*/  FFMA.FTZ R109, R57, c[0x0][0x23c], -R118.reuse ;  /* 0x00008f00396d7a23 */ /* 0x100fe20000010876 */
[----:B---3--:R-:W-:Y:S01]  /*11810*/  F2FP.BF16.PACK_AB R51, R73, R74 ;  /* 0x0000004a4933723e */ /* 0x008fe200000010ff */
[----:B------:R-:W3:Y:S01]  /*11820*/  MUFU.EX2 R78, R78 ;  /* 0x0000004e004e7308 */ /* 0x000ee20000000800 */
[----:B------:R-:W-:-:S02]  /*11830*/  FFMA.FTZ R84, R116, c[0x0][0x23c], -R118 ;  /* 0x00008f0074547a23 */ /* 0x000fc40000010876 */
[----:B------:R-:W-:Y:S02]  /*11840*/  FFMA.FTZ R185, R185, R108, R104 ;  /* 0x0000006cb9b97223 */ /* 0x000fe40000010068 */
[----:B------:R-:W-:Y:S01]  /*11850*/  FFMA.FTZ R101, R186, R0, R101 ;  /* 0x00000000ba657223 */ /* 0x000fe20000010065 */
[----:B-1----:R-:W-:Y:S01]  /*11860*/  HMMA.16816.F32.BF16 R24, R48, R40, R24 ;  /* 0x000000283018723c */ /* 0x002fe20000041818 */
[----:B------:R-:W-:Y:S01]  /*11870*/  FADD.FTZ R102, R102, R185 ;  /* 0x000000b966667221 */ /* 0x000fe20000010000 */
[----:B------:R-:W-:Y:S01]  /*11880*/  MUFU.EX2 R77, R77 ;  /* 0x0000004d004d7308 */ /* 0x000fe20000000800 */
[----:B------:R-:W-:-:S04]  /*11890*/  FADD.FTZ R66, R66, R101 ;  /* 0x0000006542427221 */ /* 0x000fc80000010000 */
[----:B------:R-:W-:Y:S01]  /*118a0*/  FADD.FTZ R65, R65, R66 ;  /* 0x0000004241417221 */ /* 0x000fe20000010000 */
[----:B------:R-:W-:Y:S01]  /*118b0*/  HMMA.16816.F32.BF16 R4, R48, R42, R4 ;  /* 0x0000002a3004723c */ /* 0x000fe20000041804 */
[----:B------:R-:W1:Y:S01]  /*118c0*/  LDSM.16.MT88.4 R40, [R156+0x6800] ;  /* 0x006800009c28783b */ /* 0x000e620000004200 */
[----:B------:R-:W-:Y:S01]  /*118d0*/  MUFU.EX2 R76, R76 ;  /* 0x0000004c004c7308 */ /* 0x000fe20000000800 */
[----:B------:R-:W-:-:S04]  /*118e0*/  FADD.FTZ R65, R2, R65 ;  /* 0x0000004102417221 */ /* 0x000fc80000010000 */
[----:B------:R-:W-:Y:S01]  /*118f0*/  FADD.FTZ R72, R72, R65 ;  /* 0x0000004148487221 */ /* 0x000fe20000010000 */
[----:B--2---:R-:W-:Y:S02]  /*11900*/  HMMA.16816.F32.BF16 R32, R48, R28, R32 ;  /* 0x0000001c3020723c */ /* 0x004fe40000041820 */
[----:B------:R-:W-:Y:S01]  /*11910*/  MUFU.EX2 R82, R82 ;  /* 0x0000005200527308 */ /* 0x000fe20000000800 */
[----:B------:R-:W-:-:S04]  /*11920*/  FADD.FTZ R75, R75, R72 ;  /* 0x000000484b4b7221 */ /* 0x000fc80000010000 */
[----:B------:R-:W-:Y:S01]  /*11930*/  FADD.FTZ R74, R74, R75 ;  /* 0x0000004b4a4a7221 */ /* 0x000fe20000010000 */
[----:B------:R-:W-:Y:S01]  /*11940*/  HMMA.16816.F32.BF16 R20, R48, R30, R20 ;  /* 0x0000001e3014723c */ /* 0x000fe20000041814 */
[----:B------:R-:W2:Y:S01]  /*11950*/  LDSM.16.MT88.4 R28, [R160+0x7000] ;  /* 0x00700000a01c783b */ /* 0x000ea20000004200 */
[----:B------:R-:W4:Y:S01]  /*11960*/  MUFU.EX2 R81, R81 ;  /* 0x0000005100517308 */ /* 0x000f220000000800 */
[----:B------:R-:W-:-:S05]  /*11970*/  FADD.FTZ R73, R73, R74 ;  /* 0x0000004a49497221 */ /* 0x000fca0000010000 */
[C---:B------:R-:W-:Y:S02]  /*11980*/  HMMA.16816.F32.BF16 R12, R48.reuse, R44, R12 ;  /* 0x0000002c300c723c */ /* 0x040fe4000004180c */
[----:B------:R-:W-:Y:S06]  /*11990*/  MUFU.EX2 R80, R80 ;  /* 0x0000005000507308 */ /* 0x000fec0000000800 */
[C---:B------:R-:W-:Y:S01]  /*119a0*/  HMMA.16816.F32.BF16 R16, R48.reuse, R46, R16 ;  /* 0x0000002e3010723c */ /* 0x040fe20000041810 */
[----:B------:R-:W5:Y:S01]  /*119b0*/  LDSM.16.MT88.4 R44, [R158+0x7000] ;  /* 0x007000009e2c783b */ /* 0x000f620000004200 */
[----:B------:R-:W2:Y:S06]  /*119c0*/  MUFU.EX2 R83, R83 ;  /* 0x0000005300537308 */ /* 0x000eac0000000800 */
[C---:B-1----:R-:W-:Y:S02]  /*119d0*/  HMMA.16816.F32.BF16 R36, R48.reuse, R40, R36 ;  /* 0x000000283024723c */ /* 0x042fe40000041824 */
[----:B------:R-:W-:Y:S06]  /*119e0*/  MUFU.EX2 R85, R85 ;  /* 0x0000005500557308 */ /* 0x000fec0000000800 */
[----:B------:R-:W-:Y:S01]  /*119f0*/  HMMA.16816.F32.BF16 R8, R48, R42, R8 ;  /* 0x0000002a3008723c */ /* 0x000fe20000041808 */
[----:B------:R-:W1:Y:S01]  /*11a00*/  LDSM.16.MT88.4 R40, [R157+0x7000] ;  /* 0x007000009d28783b */ /* 0x000e620000004200 */
[----:B------:R-:W1:Y:S05]  /*11a10*/  MUFU.EX2 R92, R92 ;  /* 0x0000005c005c7308 */ /* 0x000e6a0000000800 */
[----:B---3--:R-:W-:-:S02]  /*11a20*/  F2FP.BF16.PACK_AB R48, R78, R79 ;  /* 0x0000004f4e30723e */ /* 0x008fc400000010ff */
[----:B----4-:R-:W-:Y:S01]  /*11a30*/  F2FP.BF16.PACK_AB R49, R81, R82 ;  /* 0x000000525131723e */ /* 0x010fe200000010ff */
[----:B------:R-:W-:Y:S01]  /*11a40*/  MUFU.EX2 R93, R93 ;  /* 0x0000005d005d7308 */ /* 0x000fe20000000800 */
[----:B------:R-:W-:Y:S01]  /*11a50*/  F2FP.BF16.PACK_AB R50, R76, R77 ;  /* 0x0000004d4c32723e */ /* 0x000fe200000010ff */
[----:B------:R-:W-:Y:S01]  /*11a60*/  FADD.FTZ R82, R82, R73 ;  /* 0x0000004952527221 */ /* 0x000fe20000010000 */
[----:B--2---:R-:W-:Y:S01]  /*11a70*/  F2FP.BF16.PACK_AB R51, R83, R80 ;  /* 0x000000505333723e */ /* 0x004fe200000010ff */
        /* <DEDUP_REMOVED lines=14> */
[----:B------:R-:W5:Y:S02]  /*11b60*/  MUFU.EX2 R130, R130 ;  /* 0x0000008200827308 */ /* 0x000f640000000800 */
[C---:B-1----:R-:W-:Y:S06]  /*11b70*/  HMMA.16816.F32.BF16 R32, R48.reuse, R40, R32 ;  /* 0x000000283020723c */ /* 0x042fec0000041820 */
[----:B------:R-:W-:Y:S02]  /*11b80*/  MUFU.EX2 R126, R126 ;  /* 0x0000007e007e7308 */ /* 0x000fe40000000800 */
[C---:B------:R-:W-:Y:S01]  /*11b90*/  HMMA.16816.F32.BF16 R20, R48.reuse, R42, R20 ;  /* 0x0000002a3014723c */ /* 0x040fe20000041814 */
[----:B------:R-:W1:Y:S05]  /*11ba0*/  LDSM.16.MT88.4 R40, [R158+0x7800] ;  /* 0x007800009e28783b */ /* 0x000e6a0000004200 */
[----:B------:R-:W1:Y:S02]  /*11bb0*/  MUFU.EX2 R129, R129 ;  /* 0x0000008100817308 */ /* 0x000e640000000800 */
[C---:B--2---:R-:W-:Y:S06]  /*11bc0*/  HMMA.16816.F32.BF16 R36, R48.reuse, R28, R36 ;  /* 0x0000001c3024723c */ /* 0x044fec0000041824 */
[----:B------:R-:W-:Y:S01]  /*11bd0*/  MUFU.EX2 R113, R113 ;  /* 0x0000007100717308 */ /* 0x000fe20000000800 */
[----:B------:R-:W-:Y:S01]  /*11be0*/  F2FP.BF16.PACK_AB R28, R92, R85 ;  /* 0x000000555c1c723e */ /* 0x000fe200000010ff */
[----:B------:R-:W-:Y:S01]  /*11bf0*/  HMMA.16816.F32.BF16 R8, R48, R30, R8 ;  /* 0x0000001e3008723c */ /* 0x000fe20000041808 */
[----:B---3--:R-:W-:Y:S01]  /*11c00*/  F2FP.BF16.PACK_AB R29, R96, R95 ;  /* 0x0000005f601d723e */ /* 0x008fe200000010ff */
[----:B------:R-:W2:Y:S01]  /*11c10*/  LDSM.16.MT88.4 R48, [R157+0x7800] ;  /* 0x007800009d30783b */ /* 0x000ea20000004200 */
[----:B------:R-:W-:-:S03]  /*11c20*/  FADD.FTZ R95, R95, R80 ;  /* 0x000000505f5f7221 */ /* 0x000fc60000010000 */
[----:B------:R-:W3:Y:S01]  /*11c30*/  MUFU.EX2 R128, R128 ;  /* 0x0000008000807308 */ /* 0x000ee20000000800 */
        /* <DEDUP_REMOVED lines=8> */
[C---:B-1----:R-:W-:Y:S06]  /*11cc0*/  HMMA.16816.F32.BF16 R24, R28.reuse, R40, R24 ;  /* 0x000000281c18723c */ /* 0x042fec0000041818 */
[----:B------:R-:W1:Y:S02]  /*11cd0*/  MUFU.EX2 R123, R123 ;  /* 0x0000007b007b7308 */ /* 0x000e640000000800 */
[C---:B------:R-:W-:Y:S01]  /*11ce0*/  HMMA.16816.F32.BF16 R4, R28.reuse, R42, R4 ;  /* 0x0000002a1c04723c */ /* 0x040fe20000041804 */
[----:B------:R-:W1:Y:S05]  /*11cf0*/  LDSM.16.MT88.4 R40, [R158+0x8000] ;  /* 0x008000009e28783b */ /* 0x000e6a0000004200 */
[----:B------:R-:W-:Y:S02]  /*11d00*/  MUFU.EX2 R112, R112 ;  /* 0x0000007000707308 */ /* 0x000fe40000000800 */
[C---:B--2---:R-:W-:Y:S06]  /*11d10*/  HMMA.16816.F32.BF16 R32, R28.reuse, R48, R32 ;  /* 0x000000301c20723c */ /* 0x044fec0000041820 */
[----:B------:R-:W2:Y:S02]  /*11d20*/  MUFU.EX2 R131, R131 ;  /* 0x0000008300837308 */ /* 0x000ea40000000800 */
[C---:B------:R-:W-:Y:S01]  /*11d30*/  HMMA.16816.F32.BF16 R20, R28.reuse, R50, R20 ;  /* 0x000000321c14723c */ /* 0x040fe20000041814 */
[----:B------:R-:W2:Y:S05]  /*11d40*/  LDSM.16.MT88.4 R48, [R160+0x8000] ;  /* 0x00800000a030783b */ /* 0x000eaa0000004200 */
[----:B------:R-:W-:Y:S02]  /*11d50*/  MUFU.EX2 R58, R58 ;  /* 0x0000003a003a7308 */ /* 0x000fe40000000800 */
[C---:B----4-:R-:W-:Y:S06]  /*11d60*/  HMMA.16816.F32.BF16 R36, R28.reuse, R44, R36 ;  /* 0x0000002c1c24723c */ /* 0x050fec0000041824 */
[----:B------:R-:W-:Y:S01]  /*11d70*/  MUFU.EX2 R57, R87 ;  /* 0x0000005700397308 */ /* 0x000fe20000000800 */
[----:B------:R-:W-:Y:S01]  /*11d80*/  F2FP.BF16.PACK_AB R44, R122, R121 ;  /* 0x000000797a2c723e */ /* 0x000fe200000010ff */
[----:B------:R-:W-:Y:S01]  /*11d90*/  HMMA.16816.F32.BF16 R8, R28, R46, R8 ;  /* 0x0000002e1c08723c */ /* 0x000fe20000041808 */
[----:B-----5:R-:W-:Y:S01]  /*11da0*/  F2FP.BF16.PACK_AB R45, R130, R127 ;  /* 0x0000007f822d723e */ /* 0x020fe200000010ff */
[----:B------:R-:W4:Y:S04]  /*11db0*/  LDSM.16.MT88.4 R28, [R157+0x8000] ;  /* 0x008000009d1c783b */ /* 0x000f280000004200 */
[----:B------:R-:W-:Y:S01]  /*11dc0*/  MUFU.EX2 R116, R86 ;  /* 0x0000005600747308 */ /* 0x000fe20000000800 */
[----:B------:R-:W-:-:S02]  /*11dd0*/  F2FP.BF16.PACK_AB R46, R125, R114 ;  /* 0x000000727d2e723e */ /* 0x000fc400000010ff */
[----:B------:R-:W-:-:S05]  /*11de0*/  F2FP.BF16.PACK_AB R47, R129, R126 ;  /* 0x0000007e812f723e */ /* 0x000fca00000010ff */
[----:B------:R-:W-:Y:S02]  /*11df0*/  MUFU.EX2 R109, R109 ;  /* 0x0000006d006d7308 */ /* 0x000fe40000000800 */
[C---:B-1----:R-:W-:Y:S06]  /*11e00*/  HMMA.16816.F32.BF16 R24, R44.reuse, R40, R24 ;  /* 0x000000282c18723c */ /* 0x042fec0000041818 */
[----:B------:R-:W-:Y:S02]  /*11e10*/  MUFU.EX2 R59, R59 ;  /* 0x0000003b003b7308 */ /* 0x000fe40000000800 */
[C---:B------:R-:W-:Y:S01]  /*11e20*/  HMMA.16816.F32.BF16 R4, R44.reuse, R42, R4 ;  /* 0x0000002a2c04723c */ /* 0x040fe20000041804 */
[----:B------:R-:W1:Y:S05]  /*11e30*/  LDSM.16.MT88.4 R40, [R156+0x8000] ;  /* 0x008000009c28783b */ /* 0x000e6a0000004200 */
[----:B------:R-:W-:Y:S02]  /*11e40*/  MUFU.EX2 R56, R56 ;  /* 0x0000003800387308 */ /* 0x000fe40000000800 */
[C---:B--2---:R-:W-:Y:S06]  /*11e50*/  HMMA.16816.F32.BF16 R12, R44.reuse, R48, R12 ;  /* 0x000000302c0c723c */ /* 0x044fec000004180c */
[----:B------:R-:W-:Y:S01]  /*11e60*/  MUFU.EX2 R0, R111 ;  /* 0x0000006f00007308 */ /* 0x000fe20000000800 */
[----:B---3--:R-:W-:Y:S01]  /*11e70*/  F2FP.BF16.PACK_AB R48, R128, R113 ;  /* 0x000000718030723e */ /* 0x008fe200000010ff */
[----:B------:R-:W-:Y:S01]  /*11e80*/  HMMA.16816.F32.BF16 R16, R44, R50, R16 ;  /* 0x000000322c10723c */ /* 0x000fe20000041810 */
[----:B------:R-:W-:-:S05]  /*11e90*/  F2FP.BF16.PACK_AB R49, R123, R110 ;  /* 0x0000006e7b31723e */ /* 0x000fca00000010ff */
[----:B------:R-:W-:Y:S01]  /*11ea0*/  MUFU.EX2 R117, R117 ;  /* 0x0000007500757308 */ /* 0x000fe20000000800 */
[----:B------:R-:W-:Y:S01]  /*11eb0*/  F2FP.BF16.PACK_AB R50, R124, R3 ;  /* 0x000000037c32723e */ /* 0x000fe200000010ff */
[----:B----4-:R-:W-:Y:S01]  /*11ec0*/  HMMA.16816.F32.BF16 R32, R44, R28, R32 ;  /* 0x0000001c2c20723c */ /* 0x010fe20000041820 */
[----:B------:R-:W-:-:S05]  /*11ed0*/  F2FP.BF16.PACK_AB R51, R131, R112 ;  /* 0x000000708333723e */ /* 0x000fca00000010ff */
[----:B------:R-:W-:Y:S02]  /*11ee0*/  MUFU.EX2 R2, R62 ;  /* 0x0000003e00027308 */ /* 0x000fe40000000800 */
[C---:B------:R-:W-:Y:S01]  /*11ef0*/  HMMA.16816.F32.BF16 R20, R44.reuse, R30, R20 ;  /* 0x0000001e2c14723c */ /* 0x040fe20000041814 */
[----:B------:R-:W2:Y:S07]  /*11f00*/  LDSM.16.MT88.4 R28, [R160+0x8800] ;  /* 0x00880000a01c783b */ /* 0x000eae0000004200 */
[C---:B-1----:R-:W-:Y:S08]  /*11f10*/  HMMA.16816.F32.BF16 R36, R44.reuse, R40, R36 ;  /* 0x000000282c24723c */ /* 0x042ff00000041824 */
[----:B------:R-:W-:Y:S01]  /*11f20*/  HMMA.16816.F32.BF16 R8, R44, R42, R8 ;  /* 0x0000002a2c08723c */ /* 0x000fe20000041808 */
[----:B------:R-:W1:Y:S04]  /*11f30*/  LDSM.16.MT88.4 R40, [R157+0x8800] ;  /* 0x008800009d28783b */ /* 0x000e680000004200 */
[----:B------:R-:W3:Y:S11]  /*11f40*/  LDSM.16.MT88.4 R44, [R158+0x8800] ;  /* 0x008800009e2c783b */ /* 0x000ef60000004200 */
[C---:B------:R-:W-:Y:S01]  /*11f50*/  HMMA.16816.F32.BF16 R36, R48.reuse, R52, R36 ;  /* 0x000000343024723c */ /* 0x040fe20000041824 */
[----:B------:R-:W-:Y:S06]  /*11f60*/  MUFU.EX2 R52, R61 ;  /* 0x0000003d00347308 */ /* 0x000fec0000000800 */
[----:B------:R-:W-:Y:S01]  /*11f70*/  FFMA.FTZ R53, R60, c[0x0][0x23c], -R103 ;  /* 0x00008f003c357a23 */ /* 0x000fe20000010867 */
[C---:B--2---:R-:W-:Y:S05]  /*11f80*/  HMMA.16816.F32.BF16 R12, R48.reuse, R28, R12 ;  /* 0x0000001c300c723c */ /* 0x044fea000004180c */
[----:B------:R-:W-:Y:S03]  /*11f90*/  MUFU.EX2 R53, R53 ;  /* 0x0000003500357308 */ /* 0x000fe60000000800 */
[C---:B------:R-:W-:Y:S01]  /*11fa0*/  HMMA.16816.F32.BF16 R16, R48.reuse, R30, R16 ;  /* 0x0000001e3010723c */ /* 0x040fe20000041810 */
[----:B------:R-:W2:Y:S07]  /*11fb0*/  LDSM.16.MT88.4 R28, [R160+0x9000] ;  /* 0x00900000a01c783b */ /* 0x000eae0000004200 */
[C---:B------:R-:W-:Y:S01]  /*11fc0*/  HMMA.16816.F32.BF16 R8, R48.reuse, R54, R8 ;  /* 0x000000363008723c */ /* 0x040fe20000041808 */
[----:B------:R-:W4:Y:S07]  /*11fd0*/  MUFU.EX2 R55, R115 ;  /* 0x0000007300377308 */ /* 0x000f2e0000000800 */
[C---:B-1----:R-:W-:Y:S01]  /*11fe0*/  HMMA.16816.F32.BF16 R32, R48.reuse, R40, R32 ;  /* 0x000000283020723c */ /* 0x042fe20000041820 */
[----:B------:R4:W1:Y:S07]  /*11ff0*/  MUFU.EX2 R54, R84 ;  /* 0x0000005400367308 */ /* 0x00086e0000000800 */
[C---:B------:R-:W-:Y:S01]  /*12000*/  HMMA.16816.F32.BF16 R20, R48.reuse, R42, R20 ;  /* 0x0000002a3014723c */ /* 0x040fe20000041814 */
[----:B------:R-:W5:Y:S07]  /*12010*/  LDSM.16.MT88.4 R40, [R158+0x9000] ;  /* 0x009000009e28783b */ /* 0x000f6e0000004200 */
[----:B---3--:R-:W-:Y:S01]  /*12020*/  HMMA.16816.F32.BF16 R24, R48, R44, R24 ;  /* 0x0000002c3018723c */ /* 0x008fe20000041818 */
[----:B----4-:R-:W-:-:S02]  /*12030*/  F2FP.BF16.PACK_AB R84, R55, R0 ;  /* 0x000000003754723e */ /* 0x010fc400000010ff */
[----:B-1----:R-:W-:-:S05]  /*12040*/  F2FP.BF16.PACK_AB R86, R117, R54 ;  /* 0x000000367556723e */ /* 0x002fca00000010ff */
[----:B------:R-:W-:Y:S01]  /*12050*/  HMMA.16816.F32.BF16 R4, R48, R46, R4 ;  /* 0x0000002e3004723c */ /* 0x000fe20000041804 */
[----:B------:R-:W1:Y:S06]  /*12060*/  LDSM.16.MT88.4 R44, [R157+0x9000] ;  /* 0x009000009d2c783b */ /* 0x000e6c0000004200 */
[----:B------:R-:W-:Y:S02]  /*12070*/  F2FP.BF16.PACK_AB R48, R57, R58 ;  /* 0x0000003a3930723e */ /* 0x000fe400000010ff */
[----:B------:R-:W-:Y:S02]  /*12080*/  F2FP.BF16.PACK_AB R49, R56, R59 ;  /* 0x0000003b3831723e */ /* 0x000fe400000010ff */
[----:B------:R-:W-:-:S02]  /*12090*/  F2FP.BF16.PACK_AB R50, R109, R116 ;  /* 0x000000746d32723e */ /* 0x000fc400000010ff */
[----:B------:R-:W-:-:S07]  /*120a0*/  F2FP.BF16.PACK_AB R51, R53, R52 ;  /* 0x000000343533723e */ /* 0x000fce00000010ff */
[C---:B--2---:R-:W-:Y:S08]  /*120b0*/  HMMA.16816.F32.BF16 R12, R48.reuse, R28, R12 ;  /* 0x0000001c300c723c */ /* 0x044ff0000004180c */
[C---:B------:R-:W-:Y:S01]  /*120c0*/  HMMA.16816.F32.BF16 R16, R48.reuse, R30, R16 ;  /* 0x0000001e3010723c */ /* 0x040fe20000041810 */
[----:B------:R-:W2:Y:S07]  /*120d0*/  LDSM.16.MT88.4 R28, [R156+0x9000] ;  /* 0x009000009c1c783b */ /* 0x000eae0000004200 */
[C---:B-----5:R-:W-:Y:S07]  /*120e0*/  HMMA.16816.F32.BF16 R24, R48.reuse, R40, R24 ;  /* 0x000000283018723c */ /* 0x060fee0000041818 */
[----:B------:R-:W-:Y:S01]  /*120f0*/  FADD.FTZ R41, R105, R102 ;  /* 0x0000006669297221 */ /* 0x000fe20000010000 */
[----:B------:R-:W-:Y:S03]  /*12100*/  HMMA.16816.F32.BF16 R4, R48, R42, R4 ;  /* 0x0000002a3004723c */ /* 0x000fe60000041804 */
[----:B------:R-:W-:-:S04]  /*12110*/  FADD.FTZ R41, R100, R41 ;  /* 0x0000002964297221 */ /* 0x000fc80000010000 */
[----:B------:R-:W-:Y:S01]  /*12120*/  FADD.FTZ R68, R68, R41 ;  /* 0x0000002944447221 */ /* 0x000fe20000010000 */
[----:B-1----:R-:W-:Y:S01]  /*12130*/  HMMA.16816.F32.BF16 R32, R48, R44, R32 ;  /* 0x0000002c3020723c */ /* 0x002fe20000041820 */
[----:B------:R-:W1:Y:S01]  /*12140*/  LDSM.16.MT88.4 R40, [R160+0x9800] ;  /* 0x00980000a028783b */ /* 0x000e620000004200 */
[----:B------:R-:W3:Y:S01]  /*12150*/  MUFU.EX2 R45, R67 ;  /* 0x00000043002d7308 */ /* 0x000ee20000000800 */
[----:B------:R-:W-:-:S04]  /*12160*/  FADD.FTZ R69, R69, R68 ;  /* 0x0000004445457221 */ /* 0x000fc80000010000 */
[----:B------:R-:W-:Y:S01]  /*12170*/  FADD.FTZ R60, R70, R69 ;  /* 0x00000045463c7221 */ /* 0x000fe20000010000 */
[----:B------:R-:W-:Y:S01]  /*12180*/  HMMA.16816.F32.BF16 R20, R48, R46, R20 ;  /* 0x0000002e3014723c */ /* 0x000fe20000041814 */
[----:B------:R-:W-:Y:S02]  /*12190*/  FFMA.FTZ R44, R64, c[0x0][0x23c], -R103 ;  /* 0x00008f00402c7a23 */ /* 0x000fe40000010867 */
[----:B------:R-:W-:-:S04]  /*121a0*/  FADD.FTZ R60, R71, R60 ;  /* 0x0000003c473c7221 */ /* 0x000fc80000010000 */
[----:B------:R-:W-:Y:S01]  /*121b0*/  FADD.FTZ R79, R79, R60 ;  /* 0x0000003c4f4f7221 */ /* 0x000fe20000010000 */
[----:B------:R-:W-:Y:S01]  /*121c0*/  MUFU.EX2 R44, R44 ;  /* 0x0000002c002c7308 */ /* 0x000fe20000000800 */
[----:B------:R-:W-:Y:S01]  /*121d0*/  FFMA.FTZ R47, R63, c[0x0][0x23c], -R103 ;  /* 0x00008f003f2f7a23 */ /* 0x000fe20000010867 */
[----:B--2---:R-:W-:Y:S01]  /*121e0*/  HMMA.16816.F32.BF16 R36, R48, R28, R36 ;  /* 0x0000001c3024723c */ /* 0x004fe20000041824 */
[----:B------:R-:W-:-:S04]  /*121f0*/  FADD.FTZ R78, R78, R79 ;  /* 0x0000004f4e4e7221 */ /* 0x000fc80000010000 */
[----:B------:R-:W-:Y:S01]  /*12200*/  FADD.FTZ R77, R77, R78 ;  /* 0x0000004e4d4d7221 */ /* 0x000fe20000010000 */
[----:B------:R-:W2:Y:S01]  /*12210*/  MUFU.EX2 R47, R47 ;  /* 0x0000002f002f7308 */ /* 0x000ea20000000800 */
[----:B------:R-:W-:Y:S01]  /*12220*/  FADD.FTZ R28, R96, R95 ;  /* 0x0000005f601c7221 */ /* 0x000fe20000010000 */
[----:B------:R-:W-:Y:S01]  /*12230*/  HMMA.16816.F32.BF16 R8, R48, R30, R8 ;  /* 0x0000001e3008723c */ /* 0x000fe20000041808 */
[----:B------:R-:W-:Y:S02]  /*12240*/  FADD.FTZ R76, R76, R77 ;  /* 0x0000004d4c4c7221 */ /* 0x000fe40000010000 */
[----:B------:R-:W-:Y:S02]  /*12250*/  FADD.FTZ R119, R119, R28 ;  /* 0x0000001c77777221 */ /* 0x000fe40000010000 */
[----:B------:R-:W-:Y:S01]  /*12260*/  FADD.FTZ R29, R85, R76 ;  /* 0x0000004c551d7221 */ /* 0x000fe20000010000 */
[----:B---3--:R-:W-:Y:S01]  /*12270*/  F2FP.BF16.PACK_AB R85, R45, R2 ;  /* 0x000000022d55723e */ /* 0x008fe200000010ff */
[----:B------:R-:W-:-:S02]  /*12280*/  FADD.FTZ R120, R120, R119 ;  /* 0x0000007778787221 */ /* 0x000fc40000010000 */
[----:B------:R-:W-:-:S04]  /*12290*/  FADD.FTZ R92, R92, R29 ;  /* 0x0000001d5c5c7221 */ /* 0x000fc80000010000 */
[----:B------:R-:W-:Y:S01]  /*122a0*/  FADD.FTZ R93, R93, R92 ;  /* 0x0000005c5d5d7221 */ /* 0x000fe20000010000 */
[----:B--2---:R-:W-:-:S03]  /*122b0*/  F2FP.BF16.PACK_AB R87, R47, R44 ;  /* 0x0000002c2f57723e */ /* 0x004fc600000010ff */
[----:B------:R-:W-:-:S04]  /*122c0*/  FADD.FTZ R94, R94, R93 ;  /* 0x0000005d5e5e7221 */ /* 0x000fc80000010000 */
[C---:B-1----:R-:W-:Y:S07]  /*122d0*/  HMMA.16816.F32.BF16 R68, R84.reuse, R42, R16 ;  /* 0x0000002a5444723c */ /* 0x042fee0000041810 */
        /* <DEDUP_REMOVED lines=39> */
[----:B------:R-:W-:Y:S02]  /*12550*/  FADD.FTZ R44, R44, R45 ;  /* 0x0000002d2c2c7221 */ /* 0x000fe40000010000 */
[----:B------:R-:W-:Y:S02]  /*12560*/  FADD.FTZ R185, R117, R54 ;  /* 0x0000003675b97221 */ /* 0x000fe40000010000 */
[----:B------:R-:W-:-:S07]  /*12570*/  FADD.FTZ R186, R47, R44 ;  /* 0x0000002c2fba7221 */ /* 0x000fce0000010000 */
.L_x_7370:
[----:B------:R-:W-:Y:S01]  /*12580*/  ULDC.64 UR12, c[0x0][0x118] ;  /* 0x00004600000c7ab9 */ /* 0x000fe20000000a00 */
[----:B------:R-:W-:Y:S05]  /*12590*/  @!P6 BRA `(.L_x_7376) ;  /* 0x00002ea00000e947 */ /* 0x000fea0003800000 */
[----:B------:R-:W-:Y:S01]  /*125a0*/  ULDC UR8, c[0x0][0x1a0] ;  /* 0x0000680000087ab9 */ /* 0x000fe20000000800 */
[----:B------:R-:W-:Y:S01]  /*125b0*/  IMAD.MOV.U32 R3, RZ, RZ, R0 ;  /* 0x000000ffff037224 */ /* 0x000fe200078e0000 */
[----:B------:R-:W-:Y:S01]  /*125c0*/  ULEA UR5, -UR8, URZ, 0x7 ;  /* 0x0000003f08057291 */ /* 0x000fe2000f8e393f */
[----:B------:R-:W-:Y:S01]  /*125d0*/  IMAD.MOV.U32 R101, RZ, RZ, R2 ;  /* 0x000000ffff657224 */ /* 0x000fe200078e0002 */
[----:B------:R-:W-:Y:S02]  /*125e0*/  UMOV UR10, 0x5 ;  /* 0x00000005000a7882 */ /* 0x000fe40000000000 */
[----:B------:R-:W-:-:S02]  /*125f0*/  USHF.R.S32.HI UR4, URZ, 0x1f, UR5 ;  /* 0x0000001f3f047899 */ /* 0x000fc40008011405 */
[----:B------:R-:W-:Y:S01]  /*12600*/  ULDC UR9, c[0x0][0x1a4] ;  /* 0x0000690000097ab9 */ /* 0x000fe20000000800 */
[----:B------:R-:W-:Y:S01]  /*12610*/  MOV R184, UR5 ;  /* 0x0000000500b87c02 */ /* 0x000fe20008000f00 */
[----:B------:R-:W-:Y:S02]  /*12620*/  USHF.L.U64.HI UR9, UR8, UR10, UR9 ;  /* 0x0000000a08097299 */ /* 0x000fe40008010209 */
[----:B------:R-:W-:Y:S01]  /*12630*/  MOV R182, UR4 ;  /* 0x0000000400b67c02 */ /* 0x000fe20008000f00 */
[----:B------:R-:W-:Y:S02]  /*12640*/  USHF.L.U32 UR8, UR8, 0x5, URZ ;  /* 0x0000000508087899 */ /* 0x000fe4000800063f */
[----:B------:R-:W-:Y:S02]  /*12650*/  ULDC UR4, c[0x0][0x19c] ;  /* 0x0000670000047ab9 */ /* 0x000fe40000000800 */
.L_x_7380:
        /* <DEDUP_REMOVED lines=66> */
.L_x_7377:
        /* <DEDUP_REMOVED lines=36> */
[----:B------:R-:W4:Y:S01]  /*12cc0*/  LDSM.16.M88.4 R132, [R165+0x5000] ;  /* 0x00500000a584783b */ /* 0x000f220000000200 */
[C---:B-1----:R-:W-:Y:S04]  /*12cd0*/  HMMA.16816.F32.BF16 R4, R104.reuse, R108, RZ ;  /* 0x0000006c6804723c */ /* 0x042fe800000418ff */
[----:B------:R-:W1:Y:S05]  /*12ce0*/  LDSM.16.M88.4 R136, [R165+0x5800] ;  /* 0x00580000a588783b */ /* 0x000e6a0000000200 */
[----:B------:R-:W-:Y:S01]  /*12cf0*/  LDSM.16.M88.4 R140, [R164] ;  /* 0x00000000a48c783b */ /* 0x000fe20000000200 */
[C---:B------:R-:W-:Y:S04]  /*12d00*/  HMMA.16816.F32.BF16 R8, R104.reuse, R110, RZ ;  /* 0x0000006e6808723c */ /* 0x040fe800000418ff */
[----:B------:R-:W1:Y:S04]  /*12d10*/  LDSM.16.M88.4 R144, [R159+0x2000] ;  /* 0x002000009f90783b */ /* 0x000e680000000200 */
[C---:B--2---:R-:W-:Y:S01]  /*12d20*/  HMMA.16816.F32.BF16 R12, R104.reuse, R112, RZ ;  /* 0x00000070680c723c */ /* 0x044fe200000418ff */
[----:B------:R-:W-:Y:S07]  /*12d30*/  LDSM.16.M88.4 R108, [R159+0x3000] ;  /* 0x003000009f6c783b */ /* 0x000fee0000000200 */
[C---:B------:R-:W-:Y:S01]  /*12d40*/  HMMA.16816.F32.BF16 R16, R104.reuse, R114, RZ ;  /* 0x000000726810723c */ /* 0x040fe200000418ff */
[----:B------:R-:W-:Y:S07]  /*12d50*/  LDSM.16.M88.4 R112, [R159+0x3800] ;  /* 0x003800009f70783b */ /* 0x000fee0000000200 */
[C---:B------:R-:W-:Y:S08]  /*12d60*/  HMMA.16816.F32.BF16 R20, R104.reuse, R116, RZ ;  /* 0x000000746814723c */ /* 0x040ff000000418ff */
[C---:B------:R-:W-:Y:S01]  /*12d70*/  HMMA.16816.F32.BF16 R24, R104.reuse, R118, RZ ;  /* 0x000000766818723c */ /* 0x040fe200000418ff */
[----:B------:R-:W-:Y:S07]  /*12d80*/  LDSM.16.M88.4 R116, [R159+0x4000] ;  /* 0x004000009f74783b */ /* 0x000fee0000000200 */
[C---:B---3--:R-:W-:Y:S08]  /*12d90*/  HMMA.16816.F32.BF16 R28, R104.reuse, R120, RZ ;  /* 0x00000078681c723c */ /* 0x048ff000000418ff */
[C---:B------:R-:W-:Y:S01]  /*12da0*/  HMMA.16816.F32.BF16 R32, R104.reuse, R122, RZ ;  /* 0x0000007a6820723c */ /* 0x040fe200000418ff */
[----:B------:R-:W-:Y:S07]  /*12db0*/  LDSM.16.M88.4 R120, [R159+0x4800] ;  /* 0x004800009f78783b */ /* 0x000fee0000000200 */
[C---:B------:R-:W-:Y:S08]  /*12dc0*/  HMMA.16816.F32.BF16 R36, R104.reuse, R124, RZ ;  /* 0x0000007c6824723c */ /* 0x040ff000000418ff */
[C---:B------:R-:W-:Y:S01]  /*12dd0*/  HMMA.16816.F32.BF16 R40, R104.reuse, R126, RZ ;  /* 0x0000007e6828723c */ /* 0x040fe200000418ff */
[----:B------:R-:W-:Y:S07]  /*12de0*/  LDSM.16.M88.4 R124, [R151] ;  /* 0x00000000977c783b */ /* 0x000fee0000000200 */
[C---:B------:R-:W-:Y:S08]  /*12df0*/  HMMA.16816.F32.BF16 R44, R104.reuse, R128, RZ ;  /* 0x00000080682c723c */ /* 0x040ff000000418ff */
[C---:B------:R-:W-:Y:S08]  /*12e00*/  HMMA.16816.F32.BF16 R48, R104.reuse, R130, RZ ;  /* 0x000000826830723c */ /* 0x040ff000000418ff */
[C---:B----4-:R-:W-:Y:S08]  /*12e10*/  HMMA.16816.F32.BF16 R52, R104.reuse, R132, RZ ;  /* 0x000000846834723c */ /* 0x050ff000000418ff */
[C---:B------:R-:W-:Y:S08]  /*12e20*/  HMMA.16816.F32.BF16 R56, R104.reuse, R134, RZ ;  /* 0x000000866838723c */ /* 0x040ff000000418ff */
[C---:B-1----:R-:W-:Y:S08]  /*12e30*/  HMMA.16816.F32.BF16 R60, R104.reuse, R136, RZ ;  /* 0x00000088683c723c */ /* 0x042ff000000418ff */
[----:B-----5:R-:W-:Y:S01]  /*12e40*/  HMMA.16816.F32.BF16 R64, R104, R138, RZ ;  /* 0x0000008a6840723c */ /* 0x020fe200000418ff */
        /* <DEDUP_REMOVED lines=136> */
.L_x_7379:
        /* <DEDUP_REMOVED lines=31> */
.L_x_7378:
        /* <DEDUP_REMOVED lines=440> */
.L_x_7376:
        /* <DEDUP_REMOVED lines=10> */
[----:B------:R-:W-:Y:S06]  /*154e0*/  BAR.SYNC.DEFER_BLOCKING 0x0 ;  /* 0x0000000000007b1d */ /* 0x000fec0000010000 */
[----:B------:R-:W4:Y:S01]  /*154f0*/  S2R R44, SR_CTAID.X ;  /* 0x00000000002c7919 */ /* 0x000f220000002500 */
[----:B-1----:R-:W-:-:S02]  /*15500*/  FADD.FTZ R6, R6, R185 ;  /* 0x000000b906067221 */ /* 0x002fc40000010000 */
        /* <DEDUP_REMOVED lines=57> */
[----:B------:R-:W-:-:S02]  /*158a0*/  FMUL.FTZ R77, R8, R77 ;  /* 0x0000004d084d7220 */ /* 0x000fc40000410000 */
[C---:B------:R-:W-:Y:S01]  /*158b0*/  FMUL.FTZ R88, R8.reuse, R88 ;  /* 0x0000005808587220 */ /* 0x040fe20000410000 */
[----:B------:R-:W3:Y:S01]  /*158c0*/  @P0 MUFU.LG2 R4, R4 ;  /* 0x0000000400040308 */ /* 0x000ee20000000c00 */
[C---:B------:R-:W-:Y:S02]  /*158d0*/  FMUL.FTZ R89, R8.reuse, R89 ;  /* 0x0000005908597220 */ /* 0x040fe40000410000 */
[C---:B------:R-:W-:Y:S02]  /*158e0*/  FMUL.FTZ R80, R8.reuse, R80 ;  /* 0x0000005008507220 */ /* 0x040fe40000410000 */
[C---:B------:R-:W-:Y:S02]  /*158f0*/  FMUL.FTZ R81, R8.reuse, R81 ;  /* 0x0000005108517220 */ /* 0x040fe40000410000 */
[C---:B------:R-:W-:Y:S02]  /*15900*/  FMUL.FTZ R84, R8.reuse, R84 ;  /* 0x0000005408547220 */ /* 0x040fe40000410000 */
[----:B------:R-:W-:Y:S01]  /*15910*/  FMUL.FTZ R85, R8, R85 ;  /* 0x0000005508557220 */ /* 0x000fe20000410000 */
[----:B------:R-:W-:Y:S01]  /*15920*/  MOV R8, 0x40 ;  /* 0x0000004000087802 */ /* 0x000fe20000000f00 */
[----:B------:R-:W-:-:S02]  /*15930*/  FMUL.FTZ R71, R7, R71 ;  /* 0x0000004707477220 */ /* 0x000fc40000410000 */
[C---:B------:R-:W-:Y:S02]  /*15940*/  FMUL.FTZ R70, R7.reuse, R70 ;  /* 0x0000004607467220 */ /* 0x040fe40000410000 */
[C---:B------:R-:W-:Y:S02]  /*15950*/  FMUL.FTZ R95, R7.reuse, R95 ;  /* 0x0000005f075f7220 */ /* 0x040fe40000410000 */
[----:B------:R-:W-:Y:S01]  /*15960*/  FMUL.FTZ R94, R7, R94 ;  /* 0x0000005e075e7220 */ /* 0x000fe20000410000 */
[----:B-1----:R-:W-:Y:S01]  /*15970*/  IADD3 R12, R9, R16, RZ ;  /* 0x00000010090c7210 */ /* 0x002fe20007ffe0ff */
        /* <DEDUP_REMOVED lines=10> */
[----:B------:R-:W-:Y:S01]  /*15a20*/  SEL R7, R8, 0xffffffc0, !P1 ;  /* 0xffffffc008077807 */ /* 0x000fe20004800000 */
[----:B--2---:R-:W-:Y:S01]  /*15a30*/  @P3 FMUL.FTZ R5, R5, 0.69314718246459960938 ;  /* 0x3f31721805053820 */ /* 0x004fe20000410000 */
[C---:B------:R-:W-:Y:S02]  /*15a40*/  IADD3 R8, R14.reuse, R9, RZ ;  /* 0x000000090e087210 */ /* 0x040fe40007ffe0ff */
[C---:B------:R-:W-:Y:S01]  /*15a50*/  IADD3 R9, R7.reuse, R16, RZ ;  /* 0x0000001007097210 */ /* 0x040fe20007ffe0ff */
[----:B------:R-:W-:Y:S01]  /*15a60*/  IMAD.IADD R13, R14, 0x1, R7 ;  /* 0x000000010e0d7824 */ /* 0x000fe200078e0207 */
[----:B------:R-:W-:Y:S01]  /*15a70*/  IADD3 R15, R8, R7, RZ ;  /* 0x00000007080f7210 */ /* 0x000fe20007ffe0ff */
[----:B------:R-:W-:Y:S01]  /*15a80*/  IMAD.IADD R14, R7, 0x1, R12 ;  /* 0x00000001070e7824 */ /* 0x000fe200078e020c */
[----:B------:R-:W-:Y:S01]  /*15a90*/  STS.64 [R8], R68 ;  /* 0x0000004408007388 */ /* 0x000fe20000000a00 */
[----:B------:R-:W-:Y:S01]  /*15aa0*/  LOP3.LUT P1, RZ, R10, 0x3, RZ, 0xc0, !PT ;  /* 0x000000030aff7812 */ /* 0x000fe2000782c0ff */
[----:B------:R-:W-:-:S02]  /*15ab0*/  @P3 FFMA.FTZ R3, R2, c[0x0][0x238], R5 ;  /* 0x00008e0002033a23 */ /* 0x000fc40000010005 */
[----:B------:R-:W1:Y:S04]  /*15ac0*/  S2R R7, SR_CTAID.Z ;  /* 0x0000000000077919 */ /* 0x000e680000002700 */
[----:B------:R2:W-:Y:S04]  /*15ad0*/  STS.64 [R8+0x800], R70 ;  /* 0x0008004608007388 */ /* 0x0005e80000000a00 */
[----:B------:R-:W-:Y:S04]  /*15ae0*/  STS.64 [R13], R92 ;  /* 0x0000005c0d007388 */ /* 0x000fe80000000a00 */
[----:B------:R-:W-:Y:S04]  /*15af0*/  STS.64 [R13+0x800], R94 ;  /* 0x0008005e0d007388 */ /* 0x000fe80000000a00 */
[----:B------:R-:W-:Y:S04]  /*15b00*/  STS.64 [R15], R72 ;  /* 0x000000480f007388 */ /* 0x000fe80000000a00 */
[----:B------:R-:W-:Y:S04]  /*15b10*/  STS.64 [R15+0x800], R74 ;  /* 0x0008004a0f007388 */ /* 0x000fe80000000a00 */
[----:B------:R-:W-:Y:S01]  /*15b20*/  STS.64 [R16], R76 ;  /* 0x0000004c10007388 */ /* 0x000fe20000000a00 */
[----:B-1----:R-:W-:Y:S01]  /*15b30*/  IMAD R7, R46, c[0x0][0x1c0], R7 ;  /* 0x000070002e077a24 */ /* 0x002fe200078e0207 */
[----:B------:R-:W-:-:S02]  /*15b40*/  SHF.R.S32.HI R46, RZ, 0x1f, R11 ;  /* 0x0000001fff2e7819 */ /* 0x000fc4000001140b */
[----:B------:R-:W-:Y:S02]  /*15b50*/  STS.64 [R16+0x800], R78 ;  /* 0x0008004e10007388 */ /* 0x000fe40000000a00 */
[----:B------:R-:W-:Y:S02]  /*15b60*/  LEA.HI R46, R46, R11, RZ, 0x2 ;  /* 0x0000000b2e2e7211 */ /* 0x000fe400078f10ff */
[----:B------:R-:W-:Y:S02]  /*15b70*/  STS.64 [R12], R88 ;  /* 0x000000580c007388 */ /* 0x000fe40000000a00 */
[----:B------:R-:W-:Y:S02]  /*15b80*/  LOP3.LUT R46, R46, 0xffffffc, RZ, 0xc0, !PT ;  /* 0x0ffffffc2e2e7812 */ /* 0x000fe400078ec0ff */
[----:B------:R-:W-:Y:S02]  /*15b90*/  STS.64 [R12+0x800], R90 ;  /* 0x0008005a0c007388 */ /* 0x000fe40000000a00 */
[----:B------:R-:W-:-:S02]  /*15ba0*/  IADD3 R11, R11, -R46, RZ ;  /* 0x8000002e0b0b7210 */ /* 0x000fc40007ffe0ff */
[----:B--2---:R-:W1:Y:S02]  /*15bb0*/  S2R R8, SR_CTAID.Y ;  /* 0x0000000000087919 */ /* 0x004e640000002600 */
[----:B------:R-:W-:Y:S02]  /*15bc0*/  LEA R11, R11, R180, 0x4 ;  /* 0x000000b40b0b7211 */ /* 0x000fe400078e20ff */
[----:B------:R-:W-:Y:S04]  /*15bd0*/  STS.64 [R9], R80 ;  /* 0x0000005009007388 */ /* 0x000fe80000000a00 */
[----:B------:R3:W-:Y:S04]  /*15be0*/  STS.64 [R9+0x800], R82 ;  /* 0x0008005209007388 */ /* 0x0007e80000000a00 */
[----:B------:R-:W-:Y:S04]  /*15bf0*/  STS.64 [R14], R84 ;  /* 0x000000540e007388 */ /* 0x000fe80000000a00 */
[----:B------:R-:W-:Y:S04]  /*15c00*/  STS.64 [R14+0x800], R86 ;  /* 0x000800560e007388 */ /* 0x000fe80000000a00 */
[----:B------:R-:W-:Y:S01]  /*15c10*/  BAR.SYNC.DEFER_BLOCKING 0x0 ;  /* 0x0000000000007b1d */ /* 0x000fe20000010000 */
[----:B-1----:R-:W-:-:S04]  /*15c20*/  IMAD R8, R8, c[0x0][0x210], R177 ;  /* 0x0000840008087a24 */ /* 0x002fc800078e02b1 */
[----:B------:R-:W-:Y:S01]  /*15c30*/  IMAD R7, R8, c[0x0][0x1c0], R7 ;  /* 0x0000700008077a24 */ /* 0x000fe200078e0207 */
[----:B------:R-:W-:Y:S01]  /*15c40*/  MOV R8, 0xff800000 ;  /* 0xff80000000087802 */ /* 0x000fe20000000f00 */
[----:B---3--:R-:W-:-:S04]  /*15c50*/  @P0 FMUL.FTZ R9, R4, 0.69314718246459960938 ;  /* 0x3f31721804090820 */ /* 0x008fc80000410000 */
[----:B------:R-:W-:Y:S01]  /*15c60*/  @P0 FFMA.FTZ R8, R0, c[0x0][0x238], R9 ;  /* 0x00008e0000080a23 */ /* 0x000fe20000010009 */
[----:B------:R-:W1:Y:S04]  /*15c70*/  LDS.128 R36, [R6.X4] ;  /* 0x0000000006247984 */ /* 0x000e680000004c00 */
[----:B------:R-:W2:Y:S04]  /*15c80*/  LDS.128 R32, [R6.X4+0x800] ;  /* 0x0008000006207984 */ /* 0x000ea80000004c00 */
[----:B------:R-:W3:Y:S04]  /*15c90*/  LDS.128 R28, [R6.X4+0x1000] ;  /* 0x00100000061c7984 */ /* 0x000ee80000004c00 */
[----:B------:R-:W1:Y:S04]  /*15ca0*/  LDS.128 R24, [R6.X4+0x1800] ;  /* 0x0018000006187984 */ /* 0x000e680000004c00 */
[----:B------:R-:W1:Y:S04]  /*15cb0*/  LDS.128 R20, [R6.X4+0x2000] ;  /* 0x0020000006147984 */ /* 0x000e680000004c00 */
[----:B------:R-:W1:Y:S04]  /*15cc0*/  LDS.128 R16, [R6.X4+0x2800] ;  /* 0x0028000006107984 */ /* 0x000e680000004c00 */
[----:B------:R-:W1:Y:S04]  /*15cd0*/  LDS.128 R12, [R6.X4+0x3000] ;  /* 0x00300000060c7984 */ /* 0x000e680000004c00 */
[----:B------:R4:W1:Y:S02]  /*15ce0*/  LDS.128 R40, [R6.X4+0x3800] ;  /* 0x0038000006287984 */ /* 0x0008640000004c00 */
[----:B----4-:R-:W-:-:S04]  /*15cf0*/  IMAD.SHL.U32 R6, R44, 0x40, RZ ;  /* 0x000000402c067824 */ /* 0x010fc800078e00ff */
[----:B------:R-:W-:Y:S01]  /*15d00*/  IMAD R6, R7, c[0x0][0x214], R6 ;  /* 0x0000850007067a24 */ /* 0x000fe200078e0206 */
[----:B------:R-:W-:Y:S05]  /*15d10*/  @P1 BRA `(.L_x_7382) ;  /* 0x000000b000001947 */ /* 0x000fea0003800000 */
[----:B--23--:R-:W-:Y:S01]  /*15d20*/  IMAD R0, R44, -0x40, R175 ;  /* 0xffffffc02c007824 */ /* 0x00cfe200078e02af */
[C---:B------:R-:W-:Y:S02]  /*15d30*/  IADD3 R7, R11.reuse, 0x8, RZ ;  /* 0x000000080b077810 */ /* 0x040fe40007ffe0ff */
[----:B------:R-:W-:Y:S02]  /*15d40*/  SHF.R.S32.HI R5, RZ, 0x1f, R11 ;  /* 0x0000001fff057819 */ /* 0x000fe4000001140b */
[----:B------:R-:W-:Y:S02]  /*15d50*/  IADD3 R2, P0, R6, R11, RZ ;  /* 0x0000000b06027210 */ /* 0x000fe40007f1e0ff */
[-C--:B------:R-:W-:Y:S02]  /*15d60*/  ISETP.GE.AND P2, PT, R11, R0.reuse, PT ;  /* 0x000000000b00720c */ /* 0x080fe40003f46270 */
[----:B------:R-:W-:-:S02]  /*15d70*/  ISETP.GE.AND P1, PT, R7, R0, PT ;  /* 0x000000000700720c */ /* 0x000fc40003f26270 */
[----:B------:R-:W-:Y:S02]  /*15d80*/  LEA.HI.X.SX32 R5, R6, R5, 0x1, P0 ;  /* 0x0000000506057211 */ /* 0x000fe400000f0eff */
[----:B------:R-:W-:-:S04]  /*15d90*/  LEA R4, P0, R2, c[0x0][0x208], 0x2 ;  /* 0x0000820002047a11 */ /* 0x000fc800078010ff */
[----:B------:R-:W-:-:S05]  /*15da0*/  LEA.HI.X R5, R2, c[0x0][0x20c], R5, 0x2, P0 ;  /* 0x0000830002057a11 */ /* 0x000fca00000f1405 */
[----:B------:R2:W-:Y:S04]  /*15db0*/  @!P2 STG.E [R4.64], R3 ;  /* 0x000000030400a986 */ /* 0x0005e8000c10190c */
[----:B------:R2:W-:Y:S02]  /*15dc0*/  @!P1 STG.E [R4.64+0x20], R8 ;  /* 0x0000200804009986 */ /* 0x0005e4000c10190c */
.L_x_7382:
[----:B--23--:R-:W-:Y:S05]  /*15dd0*/  BSYNC B0 ;  /* 0x0000000000007941 */ /* 0x00cfea0003800000 */
.L_x_7381:
[----:B------:R-:W-:Y:S01]  /*15de0*/  IMAD.SHL.U32 R4, R174, 0x4, RZ ;  /* 0x00000004ae047824 */ /* 0x000fe200078e00ff */
[C---:B------:R-:W-:Y:S01]  /*15df0*/  IADD3 R3, R167.reuse, 0x8, RZ ;  /* 0x00000008a7037810 */ /* 0x040fe20007ffe0ff */
[----:B------:R-:W-:Y:S01]  /*15e00*/  IMAD R6, R6, c[0x0][0x22c], RZ ;  /* 0x00008b0006067a24 */ /* 0x000fe200078e02ff */
[C---:B------:R-:W-:Y:S01]  /*15e10*/  IADD3 R2, R167.reuse, 0x10, RZ ;  /* 0x00000010a7027810 */ /* 0x040fe20007ffe0ff */
[----:B------:R-:W-:Y:S01]  /*15e20*/  IMAD R44, R44, -0x40, R175 ;  /* 0xffffffc02c2c7824 */ /* 0x000fe200078e02af */
[----:B------:R-:W-:Y:S02]  /*15e30*/  SHF.R.S32.HI R5, RZ, 0x1f, R4 ;  /* 0x0000001fff057819 */ /* 0x000fe40000011404 */
[----:B------:R-:W-:-:S02]  /*15e40*/  IADD3 R0, R167, 0x18, RZ ;  /* 0x00000018a7007810 */ /* 0x000fc40007ffe0ff */
[-C--:B------:R-:W-:Y:S01]  /*15e50*/  ISETP.GE.AND P6, PT, R3, R44.reuse, PT ;  /* 0x0000002c0300720c */ /* 0x080fe20003fc6270 */
[C---:B------:R-:W-:Y:S01]  /*15e60*/  IMAD.WIDE R4, R167.reuse, 0x40, R4 ;  /* 0x00000040a7047825 */ /* 0x040fe200078e0204 */
[----:B------:R-:W-:Y:S02]  /*15e70*/  ISETP.GE.AND P5, PT, R2, R44, PT ;  /* 0x0000002c0200720c */ /* 0x000fe40003fa6270 */
[----:B------:R-:W-:Y:S02]  /*15e80*/  IADD3 R3, R167, 0x30, RZ ;  /* 0x00000030a7037810 */ /* 0x000fe40007ffe0ff */
[C---:B------:R-:W-:Y:S02]  /*15e90*/  IADD3 R4, P0, R6.reuse, R4, RZ ;  /* 0x0000000406047210 */ /* 0x040fe40007f1e0ff */
[----:B------:R-:W-:Y:S02]  /*15ea0*/  ISETP.GE.AND P1, PT, R3, R44, PT ;  /* 0x0000002c0300720c */ /* 0x000fe40003f26270 */
        /* <DEDUP_REMOVED lines=12> */
[----:B-1----:R2:W-:Y:S04]  /*15f70*/  @!P1 STG.E.128 [R2.64+0x3000], R12 ;  /* 0x0030000c02009986 */ /* 0x0025e8000c101d0c */
        /* <DEDUP_REMOVED lines=9> */
.L_x_7383:
        /* <DEDUP_REMOVED lines=15> */
.L_x_7930:


//--------------------- .text._ZN5flash24flash_fwd_splitkv_kernelI23Flash_fwd_kernel_traitsILi64ELi64ELi128ELi4ELb0ELb0EN7cutlass10bfloat16_tE19Flash_kernel_traitsILi64ELi64ELi128ELi4ES3_EELb1ELb0ELb0ELb0ELb1ELb1ELb1ELb1EEEvNS_16Flash_fwd_paramsE --------------------------
	.section	.text._ZN5flash24flash_fwd_splitkv_kernelI23Flash_fwd_kernel_traitsILi64ELi64ELi128ELi4ELb0ELb0EN7cutlass10bfloat16_tE19Flash_kernel_traitsILi64ELi64ELi128ELi4ES3_EELb1ELb0ELb0ELb0ELb1ELb1ELb1ELb1EEEvNS_16Flash_fwd_paramsE,"ax",@progbits
	.sectioninfo	@"SHI_REGISTERS=255"
	.align	128
        .global         _ZN5flash24flash_fwd_splitkv_kernelI23Flash_fwd_kernel_traitsILi64ELi64ELi128ELi4ELb0ELb0EN7cutlass10bfloat16_tE19Flash_kernel_traitsILi64ELi64ELi128ELi4ES3_EELb1ELb0ELb0ELb0ELb1ELb1ELb1ELb1EEEvNS_16Flash_fwd_paramsE
        .type           _ZN5flash24flash_fwd_splitkv_kernelI23Flash_fwd_kernel_traitsILi64ELi64ELi128ELi4ELb0ELb0EN7cutlass10bfloat16_tE19Flash_kernel_traitsILi64ELi64ELi128ELi4ES3_EELb1ELb0ELb0ELb0ELb1ELb1ELb1ELb1EEEvNS_16Flash_fwd_paramsE,@function
        .size           _ZN5flash24flash_fwd_splitkv_kernelI23Flash_fwd_kernel_traitsILi64ELi64ELi128ELi4ELb0ELb0EN7cutlass10bfloat16_tE19Flash_kernel_traitsILi64ELi64ELi128ELi4ES3_EELb1ELb0ELb0ELb0ELb1ELb1ELb1ELb1EEEvNS_16Flash_fwd_paramsE,(.L_x_7931 - _ZN5flash24flash_fwd_splitkv_kernelI23Flash_fwd_kernel_traitsILi64ELi64ELi128ELi4ELb0ELb0EN7cutlass10bfloat16_tE19Flash_kernel_traitsILi64ELi64ELi128ELi4ES3_EELb1ELb0ELb0ELb0ELb1ELb1ELb1ELb1EEEvNS_16Flash_fwd_paramsE)
        .other          _ZN5flash24flash_fwd_splitkv_kernelI23Flash_fwd_kernel_traitsILi64ELi64ELi128ELi4ELb0ELb0EN7cutlass10bfloat16_tE19Flash_kernel_traitsILi64ELi64ELi128ELi4ES3_EELb1ELb0ELb0ELb0ELb1ELb1ELb1ELb1EEEvNS_16Flash_fwd_paramsE,@"STO_CUDA_ENTRY STV_DEFAULT"
_ZN5flash24flash_fwd_splitkv_kernelI23Flash_fwd_kernel_traitsILi64ELi64ELi128ELi4ELb0ELb0EN7cutlass10bfloat16_tE19Flash_kernel_traitsILi64ELi64ELi128ELi4ES3_EELb1ELb0ELb0ELb0ELb1ELb1ELb1ELb1EEEvNS_16Flash_fwd_paramsE:
.text._ZN5flash24flash_fwd_splitkv_kernelI23Flash_fwd_kernel_traitsILi64ELi64ELi128ELi4ELb0ELb0EN7cutlass10bfloat16_tE19Flash_kernel_traitsILi64ELi64ELi128ELi4ES3_EELb1ELb0ELb0ELb0ELb1ELb1ELb1ELb1EEEvNS_16Flash_fwd_paramsE:
        /* <DEDUP_REMOVED lines=53> */
.L_x_7384:
[----:B-1-34-:R-:W-:Y:S02]  /*0350*/  MOV R73, c[0x0][0x218] ;  /* 0x0000860000497a02 */ /* 0x01afe40000000f00 */
.L_x_7385:
        /* <DEDUP_REMOVED lines=40> */
[----:B------:R-:W-:Y:S02]  /*05e0*/  IADD3 R3, -R181, 0xbf, R64 ;  /* 0x000000bfb5037810 */ /* 0x000fe40007ffe140 */
[----:B------:R-:W-:Y:S02]  /*05f0*/  IADD3 R4, R50, 0x7f, RZ ;  /* 0x0000007f32047810 */ /* 0x000fe40007ffe0ff */
[----:B------:R-:W-:-:S02]  /*0600*/  IADD3 R2, R3, c[0x0][0x2e8], R50 ;  /* 0x0000ba0003027a10 */ /* 0x000fc40007ffe032 */
[----:B------:R-:W-:Y:S02]  /*0610*/  SHF.R.S32.HI R3, RZ, 0x1f, R4 ;  /* 0x0000001fff037819 */ /* 0x000fe40000011404 */
[----:B------:R-:W-:Y:S02]  /*0620*/  SHF.R.S32.HI R61, RZ, 0x1f, R2 ;  /* 0x0000001fff3d7819 */ /* 0x000fe40000011402 */
[----:B------:R-:W-:Y:S02]  /*0630*/  LEA.HI R3, R3, R4, RZ, 0x7 ;  /* 0x0000000403037211 */ /* 0x000fe400078f38ff */
        /* <DEDUP_REMOVED lines=86> */
.L_x_7386:
        /* <DEDUP_REMOVED lines=95> */
.L_x_7387:
        /* <DEDUP_REMOVED lines=17> */
.L_x_7389:
        /* <DEDUP_REMOVED lines=56> */
.L_x_7388:
        /* <DEDUP_REMOVED lines=26> */
[----:B------:R-:W-:Y:S01]  /*17c0*/  LOP3.LUT R63, R62, 0xffffffe0, RZ, 0xc0, !PT ;  /* 0xffffffe03e3f7812 */ /* 0x000fe200078ec0ff */
[----:B------:R-:W-:Y:S01]  /*17d0*/  @!P0 IMAD R15, R183, c[0x0][0x17c], R16 ;  /* 0x00005f00b70f8a24 */ /* 0x000fe200078e0210 */
[----:B------:R-:W-:Y:S01]  /*17e0*/  SHF.R.U32.HI R16, RZ, 0x3, R23 ;  /* 0x00000003ff107819 */ /* 0x000fe20000011617 */
[----:B------:R-:W-:Y:S01]  /*17f0*/  @P0 IMAD R17, R17, c[0x0][0x194], R21 ;  /* 0x0000650011110a24 */ /* 0x000fe200078e0215 */
[----:B------:R-:W-:Y:S01]  /*1800*/  LOP3.LUT R21, R23, 0x38, R14, 0xf8, !PT ;  /* 0x0000003817157812 */ /* 0x000fe200078ef80e */
[----:B------:R-:W-:Y:S01]  /*1810*/  @P0 IMAD.MOV.U32 R10, RZ, RZ, R20 ;  /* 0x000000ffff0a0224 */ /* 0x000fe200078e0014 */
[----:B------:R-:W-:Y:S01]  /*1820*/  SHF.L.U32 R139, R18, 0x3, RZ ;  /* 0x00000003128b7819 */ /* 0x000fe200000006ff */
        /* <DEDUP_REMOVED lines=13> */
[C---:B------:R-:W-:Y:S01]  /*1900*/  IMAD R19, R4.reuse, c[0x0][0x1bc], R19 ;  /* 0x00006f0004137a24 */ /* 0x040fe200078e0213 */
[----:B------:R-:W-:Y:S01]  /*1910*/  SHF.L.U64.HI R68, R159, R116, c[0x0][0x19c] ;  /* 0x000067009f447619 */ /* 0x000fe20000010274 */
[----:B------:R-:W-:Y:S01]  /*1920*/  IMAD.WIDE.U32 R22, R4, c[0x0][0x1b8], R22 ;  /* 0x00006e0004167a25 */ /* 0x000fe200078e0016 */
[----:B------:R-:W-:-:S03]  /*1930*/  SHF.R.S32.HI R62, RZ, 0x5, R62 ;  /* 0x00000005ff3e7819 */ /* 0x000fc6000001143e */
        /* <DEDUP_REMOVED lines=30> */
[----:B------:R-:W-:Y:S01]  /*1b20*/  IADD3.X R85, R85, c[0x0][0x174], RZ, P0, !PT ;  /* 0x00005d0055557a10 */ /* 0x000fe200007fe4ff */
[----:B------:R-:W-:Y:S01]  /*1b30*/  IMAD R76, R140, R77, R75 ;  /* 0x0000004d8c4c7224 */ /* 0x000fe200078e024b */
[----:B------:R-:W-:Y:S01]  /*1b40*/  R2P PR, R71, 0x6 ;  /* 0x0000000647007804 */ /* 0x000fe20000000000 */
[----:B------:R-:W-:Y:S01]  /*1b50*/  IMAD.IADD R25, R25, 0x1, R17 ;  /* 0x0000000119197824 */ /* 0x000fe200078e0211 */
[----:B------:R-:W-:Y:S01]  /*1b60*/  SHF.L.U64.HI R81, R26, 0x1, R13 ;  /* 0x000000011a517819 */ /* 0x000fe2000001020d */
[C---:B------:R-:W-:Y:S01]  /*1b70*/  IMAD R145, R142.reuse, c[0x0][0x1ac], R3 ;  /* 0x00006b008e917a24 */ /* 0x040fe200078e0203 */
[----:B------:R-:W-:Y:S01]  /*1b80*/  IADD3 R75, R75, R76, RZ ;  /* 0x0000004c4b4b7210 */ /* 0x000fe20007ffe0ff */
[----:B------:R-:W-:Y:S01]  /*1b90*/  IMAD.MOV.U32 R3, RZ, RZ, 0x20 ;  /* 0x00000020ff037424 */ /* 0x000fe200078e00ff */
[----:B------:R-:W-:Y:S01]  /*1ba0*/  IADD3.X R81, R81, c[0x0][0x16c], RZ, P3, !PT ;  /* 0x00005b0051517a10 */ /* 0x000fe20001ffe4ff */
[----:B------:R-:W-:Y:S01]  /*1bb0*/  IMAD.MOV.U32 R5, RZ, RZ, c[0x0][0x1a0] ;  /* 0x00006800ff057624 */ /* 0x000fe200078e00ff */
[----:B------:R-:W-:Y:S01]  /*1bc0*/  SHF.R.S32.HI R74, RZ, 0x1f, R76 ;  /* 0x0000001fff4a7819 */ /* 0x000fe2000001144c */
[----:B------:R-:W-:Y:S01]  /*1bd0*/  IMAD.WIDE.U32 R142, R142, c[0x0][0x1a8], R24 ;  /* 0x00006a008e8e7a25 */ /* 0x000fe200078e0018 */
[----:B------:R-:W-:-:S02]  /*1be0*/  SHF.R.S32.HI R72, RZ, 0x1f, R75 ;  /* 0x0000001fff487819 */ /* 0x000fc4000001144b */
[----:B------:R-:W-:Y:S01]  /*1bf0*/  SHF.L.U64.HI R70, R5, R116, c[0x0][0x1a4] ;  /* 0x0000690005467619 */ /* 0x000fe20000010274 */
[----:B------:R-:W-:Y:S01]  /*1c00*/  IMAD.SHL.U32 R67, R159, 0x10, RZ ;  /* 0x000000109f437824 */ /* 0x000fe200078e00ff */
[----:B------:R-:W-:Y:S01]  /*1c10*/  SHF.L.U32 R69, R5, 0x4, RZ ;  /* 0x0000000405457819 */ /* 0x000fe200000006ff */
[----:B------:R-:W-:Y:S01]  /*1c20*/  IMAD.IADD R63, R60, 0x1, -R63 ;  /* 0x000000013c3f7824 */ /* 0x000fe200078e0a3f */
[----:B------:R-:W-:Y:S01]  /*1c30*/  SEL R49, R49, 0xfffffff0, !P1 ;  /* 0xfffffff031317807 */ /* 0x000fe20004800000 */
[----:B------:R-:W-:Y:S01]  /*1c40*/  IMAD.MOV.U32 R176, RZ, RZ, R82 ;  /* 0x000000ffffb07224 */ /* 0x000fe200078e0052 */
[----:B------:R-:W-:Y:S01]  /*1c50*/  SEL R51, R3, 0xffffffe0, !P2 ;  /* 0xffffffe003337807 */ /* 0x000fe20005000000 */
[----:B------:R-:W-:Y:S01]  /*1c60*/  IMAD.IADD R145, R143, 0x1, R145 ;  /* 0x000000018f917824 */ /* 0x000fe200078e0291 */
[----:B------:R-:W-:Y:S01]  /*1c70*/  MOV R175, R81 ;  /* 0x0000005100af7202 */ /* 0x000fe20000000f00 */
[----:B------:R-:W-:Y:S02]  /*1c80*/  IMAD.MOV.U32 R178, RZ, RZ, R84 ;  /* 0x000000ffffb27224 */ /* 0x000fe400078e0054 */
[----:B------:R-:W-:-:S02]  /*1c90*/  IMAD.MOV.U32 R179, RZ, RZ, R85 ;  /* 0x000000ffffb37224 */ /* 0x000fc400078e0055 */
        /* <DEDUP_REMOVED lines=168> */
.L_x_7444:
        /* <DEDUP_REMOVED lines=132> */
.L_x_7394:
[----:B------:R-:W-:Y:S05]  /*2f60*/  BSYNC B0 ;  /* 0x0000000000007941 */ /* 0x000fea0003800000 */
.L_x_7393:
        /* <DEDUP_REMOVED lines=57> */
.L_x_7396:
[----:B------:R-:W-:Y:S05]  /*3300*/  BSYNC B0 ;  /* 0x0000000000007941 */ /* 0x000fea0003800000 */
.L_x_7395:
        /* <DEDUP_REMOVED lines=59> */
.L_x_7398:
[----:B------:R-:W-:Y:S05]  /*36c0*/  BSYNC B0 ;  /* 0x0000000000007941 */ /* 0x000fea0003800000 */
.L_x_7397:
        /* <DEDUP_REMOVED lines=62> */
.L_x_7400:
[----:B------:R-:W-:Y:S05]  /*3ab0*/  BSYNC B0 ;  /* 0x0000000000007941 */ /* 0x000fea0003800000 */
.L_x_7399:
        /* <DEDUP_REMOVED lines=57> */
.L_x_7402:
[----:B------:R-:W-:Y:S05]  /*3e50*/  BSYNC B0 ;  /* 0x0000000000007941 */ /* 0x000fea0003800000 */
.L_x_7401:
        /* <DEDUP_REMOVED lines=62> */
.L_x_7404:
[----:B------:R-:W-:Y:S05]  /*4240*/  BSYNC B0 ;  /* 0x0000000000007941 */ /* 0x000fea0003800000 */
.L_x_7403:
        /* <DEDUP_REMOVED lines=62> */
.L_x_7406:
[----:B------:R-:W-:Y:S05]  /*4630*/  BSYNC B0 ;  /* 0x0000000000007941 */ /* 0x000fea0003800000 */
.L_x_7405:
        /* <DEDUP_REMOVED lines=64> */
.L_x_7408:
[----:B------:R-:W-:Y:S05]  /*4a40*/  BSYNC B0 ;  /* 0x0000000000007941 */ /* 0x000fea0003800000 */
.L_x_7407:
        /* <DEDUP_REMOVED lines=9> */
.L_x_7392:
        /* <DEDUP_REMOVED lines=87> */
.L_x_7413:
[----:B------:R-:W-:Y:S05]  /*5050*/  BSYNC B0 ;  /* 0x0000000000007941 */ /* 0x000fea0003800000 */
.L_x_7412:
[----:B------:R-:W-:Y:S05]  /*5060*/  MOV R83, R81 ;  /* 0x0000005100537202 */ /* 0x000fea0000000f00 */
[----:B-----5:R2:W-:Y:S02]  /*5070*/  STG.E.128 [R82.64], R44 ;  /* 0x0000002c52007986 */ /* 0x0205e4000c101d06 */
.L_x_7411:
[----:B------:R-:W-:Y:S05]  /*5080*/  BSYNC B1 ;  /* 0x0000000000017941 */ /* 0x000fea0003800000 */
.L_x_7410:
        /* <DEDUP_REMOVED lines=88> */
.L_x_7417:
[----:B------:R-:W-:Y:S05]  /*5610*/  BSYNC B0 ;  /* 0x0000000000007941 */ /* 0x000fea0003800000 */
.L_x_7416:
[C---:B------:R-:W-:Y:S04]  /*5620*/  LEA R2, P0, R67.reuse, R82, 0x1 ;  /* 0x0000005243027211 */ /* 0x040fe800078008ff */
[----:B------:R-:W-:Y:S05]  /*5630*/  LEA.HI.X R3, R67, R81, R68, 0x1, P0 ;  /* 0x0000005143037211 */ /* 0x000fea00000f0c44 */
[----:B-----5:R3:W-:Y:S04]  /*5640*/  STG.E.128 [R2.64], R44 ;  /* 0x0000002c02007986 */ /* 0x0207e8000c101d06 */
.L_x_7415:
[----:B------:R-:W-:Y:S05]  /*5650*/  BSYNC B1 ;  /* 0x0000000000017941 */ /* 0x000fea0003800000 */
.L_x_7414:
        /* <DEDUP_REMOVED lines=90> */
.L_x_7421:
[----:B------:R-:W-:Y:S05]  /*5c00*/  BSYNC B0 ;  /* 0x0000000000007941 */ /* 0x000fea0003800000 */
.L_x_7420:
[C---:B------:R-:W-:Y:S04]  /*5c10*/  LEA R2, P0, R156.reuse, R82, 0x1 ;  /* 0x000000529c027211 */ /* 0x040fe800078008ff */
[----:B------:R-:W-:Y:S05]  /*5c20*/  LEA.HI.X R3, R156, R81, R88, 0x1, P0 ;  /* 0x000000519c037211 */ /* 0x000fea00000f0c58 */
[----:B-----5:R3:W-:Y:S04]  /*5c30*/  STG.E.128 [R2.64], R44 ;  /* 0x0000002c02007986 */ /* 0x0207e8000c101d06 */
.L_x_7419:
[----:B------:R-:W-:Y:S05]  /*5c40*/  BSYNC B1 ;  /* 0x0000000000017941 */ /* 0x000fea0003800000 */
.L_x_7418:
        /* <DEDUP_REMOVED lines=90> */
.L_x_7425:
[----:B------:R-:W-:Y:S05]  /*61f0*/  BSYNC B0 ;  /* 0x0000000000007941 */ /* 0x000fea0003800000 */
.L_x_7424:
[----:B------:R-:W-:Y:S02]  /*6200*/  MOV R3, 0x60 ;  /* 0x0000006000037802 */ /* 0x000fe40000000f00 */
[----:B------:R-:W-:Y:S03]  /*6210*/  MOV R83, R81 ;  /* 0x0000005100537202 */ /* 0x000fe60000000f00 */
[C---:B------:R-:W-:Y:S02]  /*6220*/  IMAD R0, R3.reuse, c[0x0][0x19c], RZ ;  /* 0x0000670003007a24 */ /* 0x040fe400078e02ff */
[----:B------:R-:W-:Y:S05]  /*6230*/  IMAD.WIDE.U32 R4, R3, c[0x0][0x198], R82 ;  /* 0x0000660003047a25 */ /* 0x000fea00078e0052 */
[----:B------:R-:W-:Y:S05]  /*6240*/  IADD3 R5, R5, R0, RZ ;  /* 0x0000000005057210 */ /* 0x000fea0007ffe0ff */
[----:B-----5:R2:W-:Y:S02]  /*6250*/  STG.E.128 [R4.64], R44 ;  /* 0x0000002c04007986 */ /* 0x0205e4000c101d06 */
.L_x_7423:
[----:B------:R-:W-:Y:S05]  /*6260*/  BSYNC B1 ;  /* 0x0000000000017941 */ /* 0x000fea0003800000 */
.L_x_7422:
        /* <DEDUP_REMOVED lines=88> */
.L_x_7429:
[----:B------:R-:W-:Y:S05]  /*67f0*/  BSYNC B0 ;  /* 0x0000000000007941 */ /* 0x000fea0003800000 */
.L_x_7428:
[C---:B------:R-:W-:Y:S04]  /*6800*/  LEA R2, P0, R158.reuse, R82, 0x1 ;  /* 0x000000529e027211 */ /* 0x040fe800078008ff */
[----:B------:R-:W-:Y:S05]  /*6810*/  LEA.HI.X R3, R158, R81, R92, 0x1, P0 ;  /* 0x000000519e037211 */ /* 0x000fea00000f0c5c */
[----:B-----5:R2:W-:Y:S04]  /*6820*/  STG.E.128 [R2.64], R44 ;  /* 0x0000002c02007986 */ /* 0x0205e8000c101d06 */
.L_x_7427:
[----:B------:R-:W-:Y:S05]  /*6830*/  BSYNC B1 ;  /* 0x0000000000017941 */ /* 0x000fea0003800000 */
.L_x_7426:
        /* <DEDUP_REMOVED lines=90> */
.L_x_7433:
[----:B------:R-:W-:Y:S05]  /*6de0*/  BSYNC B0 ;  /* 0x0000000000007941 */ /* 0x000fea0003800000 */
.L_x_7432:
[----:B------:R-:W-:Y:S02]  /*6df0*/  MOV R3, 0xa0 ;  /* 0x000000a000037802 */ /* 0x000fe40000000f00 */
[----:B------:R-:W-:Y:S03]  /*6e00*/  MOV R83, R81 ;  /* 0x0000005100537202 */ /* 0x000fe60000000f00 */
[C---:B------:R-:W-:Y:S02]  /*6e10*/  IMAD R0, R3.reuse, c[0x0][0x19c], RZ ;  /* 0x0000670003007a24 */ /* 0x040fe400078e02ff */
[----:B------:R-:W-:Y:S05]  /*6e20*/  IMAD.WIDE.U32 R4, R3, c[0x0][0x198], R82 ;  /* 0x0000660003047a25 */ /* 0x000fea00078e0052 */
[----:B------:R-:W-:Y:S05]  /*6e30*/  IADD3 R5, R5, R0, RZ ;  /* 0x0000000005057210 */ /* 0x000fea0007ffe0ff */
[----:B-----5:R2:W-:Y:S02]  /*6e40*/  STG.E.128 [R4.64], R44 ;  /* 0x0000002c04007986 */ /* 0x0205e4000c101d06 */
.L_x_7431:
[----:B------:R-:W-:Y:S05]  /*6e50*/  BSYNC B1 ;  /* 0x0000000000017941 */ /* 0x000fea0003800000 */
.L_x_7430:
        /* <DEDUP_REMOVED lines=90> */
.L_x_7437:
[----:B------:R-:W-:Y:S05]  /*7400*/  BSYNC B0 ;  /* 0x0000000000007941 */ /* 0x000fea0003800000 */
.L_x_7436:
[----:B------:R-:W-:Y:S02]  /*7410*/  MOV R3, 0xc0 ;  /* 0x000000c000037802 */ /* 0x000fe40000000f00 */
[----:B------:R-:W-:Y:S03]  /*7420*/  MOV R83, R81 ;  /* 0x0000005100537202 */ /* 0x000fe60000000f00 */
[C---:B------:R-:W-:Y:S02]  /*7430*/  IMAD R0, R3.reuse, c[0x0][0x19c], RZ ;  /* 0x0000670003007a24 */ /* 0x040fe400078e02ff */
[----:B------:R-:W-:Y:S05]  /*7440*/  IMAD.WIDE.U32 R4, R3, c[0x0][0x198], R82 ;  /* 0x0000660003047a25 */ /* 0x000fea00078e0052 */
[----:B------:R-:W-:Y:S05]  /*7450*/  IADD3 R5, R5, R0, RZ ;  /* 0x0000000005057210 */ /* 0x000fea0007ffe0ff */
[----:B-----5:R2:W-:Y:S02]  /*7460*/  STG.E.128 [R4.64], R44 ;  /* 0x0000002c04007986 */ /* 0x0205e4000c101d06 */
.L_x_7435:
[----:B------:R-:W-:Y:S05]  /*7470*/  BSYNC B1 ;  /* 0x0000000000017941 */ /* 0x000fea0003800000 */
.L_x_7434:
        /* <DEDUP_REMOVED lines=91> */
.L_x_7441:
[----:B------:R-:W-:Y:S05]  /*7a30*/  BSYNC B0 ;  /* 0x0000000000007941 */ /* 0x000fea0003800000 */
.L_x_7440:
[----:B------:R-:W-:Y:S02]  /*7a40*/  MOV R3, 0xe0 ;  /* 0x000000e000037802 */ /* 0x000fe40000000f00 */
[----:B------:R-:W-:Y:S03]  /*7a50*/  MOV R83, R81 ;  /* 0x0000005100537202 */ /* 0x000fe60000000f00 */
[C---:B------:R-:W-:Y:S02]  /*7a60*/  IMAD R0, R3.reuse, c[0x0][0x19c], RZ ;  /* 0x0000670003007a24 */ /* 0x040fe400078e02ff */
[----:B------:R-:W-:Y:S05]  /*7a70*/  IMAD.WIDE.U32 R4, R3, c[0x0][0x198], R82 ;  /* 0x0000660003047a25 */ /* 0x000fea00078e0052 */
[----:B------:R-:W-:Y:S05]  /*7a80*/  IADD3 R5, R5, R0, RZ ;  /* 0x0000000005057210 */ /* 0x000fea0007ffe0ff */
[----:B-----5:R2:W-:Y:S02]  /*7a90*/  STG.E.128 [R4.64], R44 ;  /* 0x0000002c04007986 */ /* 0x0205e4000c101d06 */
.L_x_7439:
[----:B------:R-:W-:Y:S05]  /*7aa0*/  BSYNC B1 ;  /* 0x0000000000017941 */ /* 0x000fea0003800000 */
.L_x_7438:
        /* <DEDUP_REMOVED lines=9> */
.L_x_7391:
        /* <DEDUP_REMOVED lines=77> */
.L_x_7409:
        /* <DEDUP_REMOVED lines=82> */
.L_x_7442:
        /* <DEDUP_REMOVED lines=9> */
.L_x_7443:
[----:B------:R-:W-:Y:S04]  /*85c0*/  IADD3 R11, R11, -0x1, RZ ;  /* 0xffffffff0b0b7810 */ /* 0x000fe80007ffe0ff */
[----:B------:R-:W-:Y:S11]  /*85d0*/  ISETP.GT.AND P0, PT, R11, R80, PT ;  /* 0x000000500b00720c */ /* 0x000ff60003f04270 */
[----:B------:R-:W-:Y:S02]  /*85e0*/  @!UPT UIADD3 URZ, URZ, URZ, URZ ;  /* 0x0000003f3f3ff290 */ /* 0x000fe4000fffe03f */
[----:B------:R-:W-:-:S05]  /*85f0*/  @P0 BRA `(.L_x_7444) ;  /* 0xffffa12000000947 */ /* 0x000fca000383ffff */
.L_x_7390:
        /* <DEDUP_REMOVED lines=94> */
.L_x_7451:
[----:B------:R-:W-:Y:S05]  /*8be0*/  BSYNC B0 ;  /* 0x0000000000007941 */ /* 0x000fea0003800000 */
.L_x_7450:
[----:B-----5:R1:W-:Y:S02]  /*8bf0*/  STS.128 [R187], R8 ;  /* 0x00000008bb007388 */ /* 0x0203e40000000c00 */
.L_x_7449:
[----:B------:R-:W-:Y:S05]  /*8c00*/  BSYNC B1 ;  /* 0x0000000000017941 */ /* 0x000fea0003800000 */
.L_x_7448:
        /* <DEDUP_REMOVED lines=55> */
.L_x_7455:
[----:B------:R-:W-:Y:S05]  /*8f80*/  BSYNC B0 ;  /* 0x0000000000007941 */ /* 0x000fea0003800000 */
.L_x_7454:
[----:B-----5:R2:W-:Y:S02]  /*8f90*/  STS.128 [R187+0x800], R8 ;  /* 0x00080008bb007388 */ /* 0x0205e40000000c00 */
.L_x_7453:
[----:B------:R-:W-:Y:S05]  /*8fa0*/  BSYNC B1 ;  /* 0x0000000000017941 */ /* 0x000fea0003800000 */
.L_x_7452:
        /* <DEDUP_REMOVED lines=56> */
.L_x_7459:
[----:B------:R-:W-:Y:S05]  /*9330*/  BSYNC B0 ;  /* 0x0000000000007941 */ /* 0x000fea0003800000 */
.L_x_7458:
[----:B-----5:R2:W-:Y:S02]  /*9340*/  STS.128 [R187+0x1000], R8 ;  /* 0x00100008bb007388 */ /* 0x0205e40000000c00 */
.L_x_7457:
[----:B------:R-:W-:Y:S05]  /*9350*/  BSYNC B1 ;  /* 0x0000000000017941 */ /* 0x000fea0003800000 */
.L_x_7456:
        /* <DEDUP_REMOVED lines=56> */
.L_x_7462:
[----:B------:R-:W-:Y:S05]  /*96e0*/  BSYNC B0 ;  /* 0x0000000000007941 */ /* 0x000fea0003800000 */
.L_x_7461:
[----:B-----5:R2:W-:Y:S01]  /*96f0*/  STS.128 [R187+0x1800], R8 ;  /* 0x00180008bb007388 */ /* 0x0205e20000000c00 */
[----:B------:R-:W-:Y:S05]  /*9700*/  BRA `(.L_x_7460) ;  /* 0x000019b000007947 */ /* 0x000fea0003800000 */
.L_x_7447:
        /* <DEDUP_REMOVED lines=88> */
.L_x_7466:
[----:B------:R-:W-:Y:S05]  /*9c90*/  BSYNC B0 ;  /* 0x0000000000007941 */ /* 0x000fea0003800000 */
.L_x_7465:
[----:B-----5:R2:W-:Y:S02]  /*9ca0*/  STS.128 [R187], R20 ;  /* 0x00000014bb007388 */ /* 0x0205e40000000c00 */
.L_x_7464:
[----:B------:R-:W-:Y:S05]  /*9cb0*/  BSYNC B1 ;  /* 0x0000000000017941 */ /* 0x000fea0003800000 */
.L_x_7463:
        /* <DEDUP_REMOVED lines=91> */
.L_x_7470:
[----:B------:R-:W-:Y:S05]  /*a270*/  BSYNC B0 ;  /* 0x0000000000007941 */ /* 0x000fea0003800000 */
.L_x_7469:
[----:B-----5:R3:W-:Y:S02]  /*a280*/  STS.128 [R187+0x800], R20 ;  /* 0x00080014bb007388 */ /* 0x0207e40000000c00 */
.L_x_7468:
[----:B------:R-:W-:Y:S05]  /*a290*/  BSYNC B1 ;  /* 0x0000000000017941 */ /* 0x000fea0003800000 */
.L_x_7467:
        /* <DEDUP_REMOVED lines=93> */
.L_x_7474:
[----:B------:R-:W-:Y:S05]  /*a870*/  BSYNC B0 ;  /* 0x0000000000007941 */ /* 0x000fea0003800000 */
.L_x_7473:
[----:B-----5:R3:W-:Y:S02]  /*a880*/  STS.128 [R187+0x1000], R20 ;  /* 0x00100014bb007388 */ /* 0x0207e40000000c00 */
.L_x_7472:
[----:B------:R-:W-:Y:S05]  /*a890*/  BSYNC B1 ;  /* 0x0000000000017941 */ /* 0x000fea0003800000 */
.L_x_7471:
        /* <DEDUP_REMOVED lines=93> */
.L_x_7476:
[----:B------:R-:W-:Y:S05]  /*ae70*/  BSYNC B0 ;  /* 0x0000000000007941 */ /* 0x000fea0003800000 */
.L_x_7475:
[----:B-----5:R4:W-:Y:S01]  /*ae80*/  STS.128 [R187+0x1800], R4 ;  /* 0x00180004bb007388 */ /* 0x0209e20000000c00 */
[----:B------:R-:W-:Y:S05]  /*ae90*/  BRA `(.L_x_7460) ;  /* 0x0000022000007947 */ /* 0x000fea0003800000 */
.L_x_7446:
        /* <DEDUP_REMOVED lines=34> */
.L_x_7460:
[----:B------:R-:W-:Y:S05]  /*b0c0*/  BSYNC B2 ;  /* 0x0000000000027941 */ /* 0x000fea0003800000 */
.L_x_7445:
[----:B------:R-:W-:Y:S01]  /*b0d0*/  IADD3 R189, R61, -0x1, RZ ;  /* 0xffffffff3dbd7810 */ /* 0x000fe20007ffe0ff */
[----:B------:R-:W-:Y:S01]  /*b0e0*/  IMAD.SHL.U32 R48, R66, 0x40, RZ ;  /* 0x0000004042307824 */ /* 0x000fe200078e00ff */
[----:B----4-:R-:W-:Y:S01]  /*b0f0*/  IADD3 R4, R140, 0x50, RZ ;  /* 0x000000508c047810 */ /* 0x010fe20007ffe0ff */
[----:B------:R-:W-:Y:S01]  /*b100*/  IMAD.SHL.U32 R103, R60, 0x2, RZ ;  /* 0x000000023c677824 */ /* 0x000fe200078e00ff */
[C---:B-1----:R-:W-:Y:S01]  /*b110*/  IADD3 R3, R140.reuse, 0x60, RZ ;  /* 0x000000608c037810 */ /* 0x042fe20007ffe0ff */
[----:B------:R-:W-:Y:S01]  /*b120*/  IMAD.SHL.U32 R2, R189, 0x80, RZ ;  /* 0x00000080bd027824 */ /* 0x000fe200078e00ff */
[C---:B------:R-:W-:Y:S02]  /*b130*/  IADD3 R0, R140.reuse, 0x70, RZ ;  /* 0x000000708c007810 */ /* 0x040fe40007ffe0ff */
[----:B------:R-:W-:Y:S01]  /*b140*/  IADD3 R14, R140, 0x40, RZ ;  /* 0x000000408c0e7810 */ /* 0x000fe20007ffe0ff */
[----:B------:R-:W-:Y:S01]  /*b150*/  IMAD.IADD R5, R50, 0x1, -R2 ;  /* 0x0000000132057824 */ /* 0x000fe200078e0a02 */
[----:B------:R-:W-:-:S02]  /*b160*/  LOP3.LUT R48, R48, 0xfffffe00, RZ, 0xc0, !PT ;  /* 0xfffffe0030307812 */ /* 0x000fc400078ec0ff */
[----:B------:R-:W-:Y:S02]  /*b170*/  SHF.R.S32.HI R186, RZ, 0x1f, R63 ;  /* 0x0000001fffba7819 */ /* 0x000fe4000001143f */
[-C--:B------:R-:W-:Y:S01]  /*b180*/  ISETP.GE.AND P0, PT, R140, R5.reuse, PT ;  /* 0x000000058c00720c */ /* 0x080fe20003f06270 */
[----:B------:R-:W-:Y:S01]  /*b190*/  IMAD R172, R62, 0x400, R48 ;  /* 0x000004003eac7824 */ /* 0x000fe200078e0230 */
[-C--:B------:R-:W-:Y:S02]  /*b1a0*/  ISETP.GE.AND P4, PT, R12, R5.reuse, PT ;  /* 0x000000050c00720c */ /* 0x080fe40003f86270 */
[-C--:B------:R-:W-:Y:S02]  /*b1b0*/  ISETP.GE.AND P5, PT, R26, R5.reuse, PT ;  /* 0x000000051a00720c */ /* 0x080fe40003fa6270 */
[-C--:B------:R-:W-:Y:S02]  /*b1c0*/  ISETP.GE.AND P3, PT, R28, R5.reuse, PT ;  /* 0x000000051c00720c */ /* 0x080fe40003f66270 */
[----:B------:R-:W-:-:S02]  /*b1d0*/  ISETP.GE.AND P2, PT, R4, R5, PT ;  /* 0x000000050400720c */ /* 0x000fc40003f46270 */
[----:B------:R-:W-:Y:S02]  /*b1e0*/  ISETP.GE.AND P1, PT, R3, R5, PT ;  /* 0x000000050300720c */ /* 0x000fe40003f26270 */
[----:B------:R-:W-:Y:S01]  /*b1f0*/  LEA.HI R186, R186, R63, RZ, 0x2 ;  /* 0x0000003fbaba7211 */ /* 0x000fe200078f10ff */
[----:B------:R-:W-:Y:S01]  /*b200*/  @!P0 IMAD.MOV.U32 R177, RZ, RZ, R175 ;  /* 0x000000ffffb18224 */ /* 0x000fe200078e00af */
[----:B------:R-:W-:Y:S01]  /*b210*/  LOP3.LUT R103, R103, 0x6, RZ, 0xc0, !PT ;  /* 0x0000000667677812 */ /* 0x000fe200078ec0ff */
[----:B------:R-:W-:Y:S01]  /*b220*/  IMAD R63, R62, 0x10, R64 ;  /* 0x000000103e3f7824 */ /* 0x000fe200078e0240 */
[----:B------:R-:W-:Y:S01]  /*b230*/  SHF.R.S32.HI R186, RZ, 0x2, R186 ;  /* 0x00000002ffba7819 */ /* 0x000fe200000114ba */
[----:B------:R-:W-:Y:S01]  /*b240*/  @!P5 IMAD.MOV.U32 R6, RZ, RZ, c[0x0][0x198] ;  /* 0x00006600ff06d624 */ /* 0x000fe200078e00ff */
[----:B------:R-:W-:Y:S01]  /*b250*/  @!PT LDS RZ, [RZ] ;  /* 0x00000000fffff984 */ /* 0x000fe20000000800 */
[----:B------:R-:W-:Y:S01]  /*b260*/  @!PT LDS RZ, [RZ] ;  /* 0x00000000fffff984 */ /* 0x000fe20000000800 */
[----:B------:R-:W-:Y:S01]  /*b270*/  @!PT LDS RZ, [RZ] ;  /* 0x00000000fffff984 */ /* 0x000fe20000000800 */
[----:B------:R1:W-:Y:S01]  /*b280*/  @!P0 LDGSTS.E.BYPASS.LTC128B.128 [R187+0x2000], [R176.64] ;  /* 0x02000000b0bb8fae */ /* 0x0003e2000b901d46 */
[-C--:B--2---:R-:W-:Y:S01]  /*b290*/  @!P4 LEA R8, P0, R67, R176.reuse, 0x1 ;  /* 0x000000b04308c211 */ /* 0x084fe200078008ff */
[----:B------:R-:W-:Y:S01]  /*b2a0*/  @!P5 IMAD.MOV.U32 R7, RZ, RZ, c[0x0][0x19c] ;  /* 0x00006700ff07d624 */ /* 0x000fe200078e00ff */
[----:B------:R-:W-:Y:S01]  /*b2b0*/  IADD3 R63, R63, 0x1, R186 ;  /* 0x000000013f3f7810 */ /* 0x000fe20007ffe0ba */
[----:B---3--:R-:W-:Y:S01]  /*b2c0*/  @!P3 IMAD.MOV.U32 R22, RZ, RZ, c[0x0][0x198] ;  /* 0x00006600ff16b624 */ /* 0x008fe200078e00ff */
[----:B------:R-:W-:Y:S01]  /*b2d0*/  @!P4 LEA.HI.X R9, R67, R175, R68, 0x1, P0 ;  /* 0x000000af4309c211 */ /* 0x000fe200000f0c44 */
[----:B------:R-:W-:Y:S01]  /*b2e0*/  @!P2 IMAD.MOV.U32 R20, RZ, RZ, c[0x0][0x198] ;  /* 0x00006600ff14a624 */ /* 0x000fe200078e00ff */
[----:B------:R-:W-:Y:S01]  /*b2f0*/  ISETP.GE.AND P0, PT, R0, R5, PT ;  /* 0x000000050000720c */ /* 0x000fe20003f06270 */
[----:B------:R-:W-:Y:S01]  /*b300*/  @!P1 IMAD.MOV.U32 R18, RZ, RZ, c[0x0][0x198] ;  /* 0x00006600ff129624 */ /* 0x000fe200078e00ff */
[----:B------:R-:W-:Y:S01]  /*b310*/  IADD3 R63, R50, R63, -R181 ;  /* 0x0000003f323f7210 */ /* 0x000fe20007ffe8b5 */
[----:B------:R2:W-:Y:S01]  /*b320*/  @!P4 LDGSTS.E.BYPASS.LTC128B.128 [R187+0x2800], [R8.64] ;  /* 0x0280000008bbcfae */ /* 0x0005e2000b901d46 */
[----:B------:R-:W-:Y:S01]  /*b330*/  @!P5 LEA R24, P4, R6, R176, 0x6 ;  /* 0x000000b00618d211 */ /* 0x000fe200078830ff */
[----:B------:R-:W-:Y:S01]  /*b340*/  @!P3 IMAD.MOV.U32 R11, RZ, RZ, c[0x0][0x19c] ;  /* 0x00006700ff0bb624 */ /* 0x000fe200078e00ff */
[----:B------:R-:W-:-:S02]  /*b350*/  IADD3 R101, R63, c[0x0][0x2e8], RZ ;  /* 0x0000ba003f657a10 */ /* 0x000fc40007ffe0ff */
        /* <DEDUP_REMOVED lines=90> */
[----:B------:R-:W-:Y:S01]  /*b900*/  @!P1 IMAD.WIDE.U32 R14, R14, 0xc0, R178 ;  /* 0x000000c00e0e9825 */ /* 0x000fe200078e00b2 */
[----:B------:R-:W-:-:S03]  /*b910*/  SHF.R.U32.HI R0, RZ, 0x3, R0 ;  /* 0x00000003ff007819 */ /* 0x000fc60000011600 */
[----:B------:R-:W-:Y:S01]  /*b920*/  @!P1 IMAD R4, R4, 0xc0, RZ ;  /* 0x000000c004049824 */ /* 0x000fe200078e02ff */
[----:B------:R-:W-:Y:S01]  /*b930*/  LOP3.LUT R3, R3, R0, RZ, 0x3c, !PT ;  /* 0x0000000003037212 */ /* 0x000fe200078e3cff */
[----:B--2---:R-:W-:Y:S02]  /*b940*/  @!P3 IMAD.MOV.U32 R8, RZ, RZ, c[0x0][0x1a4] ;  /* 0x00006900ff08b624 */ /* 0x004fe400078e00ff */
[----:B------:R-:W-:Y:S02]  /*b950*/  @!P0 IMAD.MOV.U32 R10, RZ, RZ, c[0x0][0x1a0] ;  /* 0x00006800ff0a8624 */ /* 0x000fe400078e00ff */
[----:B------:R-:W-:Y:S02]  /*b960*/  @!P3 IMAD R8, R8, 0x60, RZ ;  /* 0x000000600808b824 */ /* 0x000fe400078e02ff */
[----:B------:R-:W-:Y:S02]  /*b970*/  @!P0 IMAD.MOV.U32 R0, RZ, RZ, c[0x0][0x1a4] ;  /* 0x00006900ff008624 */ /* 0x000fe400078e00ff */
[----:B------:R-:W-:-:S02]  /*b980*/  @!P2 IMAD R5, R5, 0xa0, RZ ;  /* 0x000000a00505a824 */ /* 0x000fc400078e02ff */
[----:B------:R-:W-:Y:S02]  /*b990*/  @!P3 IMAD.IADD R19, R19, 0x1, R8 ;  /* 0x000000011313b824 */ /* 0x000fe400078e0208 */
[----:B------:R-:W-:Y:S02]  /*b9a0*/  @!P1 IMAD.IADD R15, R15, 0x1, R4 ;  /* 0x000000010f0f9824 */ /* 0x000fe400078e0204 */
[----:B------:R-:W-:Y:S01]  /*b9b0*/  @!P0 IMAD.WIDE.U32 R10, R10, 0xe0, R178 ;  /* 0x000000e00a0a8825 */ /* 0x000fe200078e00b2 */
[----:B------:R-:W-:Y:S01]  /*b9c0*/  @!PT LDS RZ, [RZ] ;  /* 0x00000000fffff984 */ /* 0x000fe20000000800 */
[----:B------:R-:W-:Y:S01]  /*b9d0*/  @!PT LDS RZ, [RZ] ;  /* 0x00000000fffff984 */ /* 0x000fe20000000800 */
[----:B------:R-:W-:Y:S01]  /*b9e0*/  @!PT LDS RZ, [RZ] ;  /* 0x00000000fffff984 */ /* 0x000fe20000000800 */
[----:B------:R2:W-:Y:S03]  /*b9f0*/  @!P3 LDGSTS.E.BYPASS.LTC128B.128 [R187+0x7800], [R18.64] ;  /* 0x0780000012bbbfae */ /* 0x0005e6000b901d46 */
[----:B------:R-:W-:Y:S01]  /*ba00*/  @!P0 IMAD R7, R0, 0xe0, RZ ;  /* 0x000000e000078824 */ /* 0x000fe200078e02ff */
[----:B------:R-:W-:Y:S01]  /*ba10*/  @P4 STS.128 [R187+0x8000], RZ ;  /* 0x008000ffbb004388 */ /* 0x000fe20000000c00 */
[----:B------:R-:W-:-:S02]  /*ba20*/  @!P2 IMAD.IADD R5, R17, 0x1, R5 ;  /* 0x000000011105a824 */ /* 0x000fc400078e0205 */
        /* <DEDUP_REMOVED lines=15> */
[----:B------:R-:W-:-:S02]  /*bb20*/  IMAD.SHL.U32 R172, R172, 0x2, RZ ;  /* 0x00000002acac7824 */ /* 0x000fc400078e00ff */
        /* <DEDUP_REMOVED lines=8> */
[----:B------:R5:W-:Y:S01]  /*bbb0*/  @!P1 LDGSTS.E.BYPASS.LTC128B.128 [R187+0x9000], [R14.64] ;  /* 0x090000000ebb9fae */ /* 0x000be2000b901d46 */
[----:B------:R-:W-:Y:S02]  /*bbc0*/  R2P PR, R65, 0x6 ;  /* 0x0000000641007804 */ /* 0x000fe40000000000 */
[----:B------:R-:W-:Y:S01]  /*bbd0*/  IMAD R167, R49, 0x2, R169 ;  /* 0x0000000231a77824 */ /* 0x000fe200078e02a9 */
[----:B------:R-:W-:Y:S02]  /*bbe0*/  @P0 STS.128 [R187+0x9800], RZ ;  /* 0x009800ffbb000388 */ /* 0x000fe40000000c00 */
[----:B------:R-:W-:-:S02]  /*bbf0*/  SEL R0, R0, 0xffffffe0, !P1 ;  /* 0xffffffe000007807 */ /* 0x000fc40004800000 */
[----:B------:R-:W-:Y:S01]  /*bc00*/  @!PT LDS RZ, [RZ] ;  /* 0x00000000fffff984 */ /* 0x000fe20000000800 */
[----:B------:R-:W-:Y:S01]  /*bc10*/  @!PT LDS RZ, [RZ] ;  /* 0x00000000fffff984 */ /* 0x000fe20000000800 */
[----:B------:R-:W-:Y:S01]  /*bc20*/  @!PT LDS RZ, [RZ] ;  /* 0x00000000fffff984 */ /* 0x000fe20000000800 */
[----:B------:R3:W-:Y:S03]  /*bc30*/  @!P0 LDGSTS.E.BYPASS.LTC128B.128 [R187+0x9800], [R6.64] ;  /* 0x0980000006bb8fae */ /* 0x0007e6000b901d46 */
[C---:B------:R-:W-:Y:S01]  /*bc40*/  IMAD.IADD R165, R171.reuse, 0x1, R0 ;  /* 0x00000001aba57824 */ /* 0x040fe200078e0200 */
[----:B--2---:R-:W-:Y:S04]  /*bc50*/  LDSM.16.M88.4 R16, [R172] ;  /* 0x00000000ac10783b */ /* 0x004fe80000000200 */
[----:B------:R-:W2:Y:S01]  /*bc60*/  LDSM.16.M88.4 R68, [R171+0x2000] ;  /* 0x00200000ab44783b */ /* 0x000ea20000000200 */
[----:B-1----:R-:W-:-:S03]  /*bc70*/  IADD3 R4, R171, 0x2000, RZ ;  /* 0x00002000ab047810 */ /* 0x002fc60007ffe0ff */
[----:B------:R-:W-:Y:S01]  /*bc80*/  LDSM.16.M88.4 R8, [R170] ;  /* 0x00000000aa08783b */ /* 0x000fe20000000200 */
[----:B------:R-:W-:-:S03]  /*bc90*/  @P2 IADD3 R168, R4, -0x40, RZ ;  /* 0xffffffc004a82810 */ /* 0x000fc60007ffe0ff */
[----:B------:R-:W1:Y:S01]  /*bca0*/  LDSM.16.M88.4 R36, [R171+0x2800] ;  /* 0x00280000ab24783b */ /* 0x000e620000000200 */
[----:B------:R-:W-:-:S03]  /*bcb0*/  IADD3 R161, R168, 0x800, RZ ;  /* 0x00000800a8a17810 */ /* 0x000fc60007ffe0ff */
[----:B-----5:R-:W5:Y:S01]  /*bcc0*/  LDSM.16.M88.4 R12, [R165+0x2000] ;  /* 0x00200000a50c783b */ /* 0x020f620000000200 */
[----:B------:R-:W-:Y:S01]  /*bcd0*/  IMAD.IADD R100, R0, 0x1, R168 ;  /* 0x0000000100647824 */ /* 0x000fe200078e02a8 */
[C---:B------:R-:W-:Y:S02]  /*bce0*/  IADD3 R160, R168.reuse, 0x1000, RZ ;  /* 0x00001000a8a07810 */ /* 0x040fe40007ffe0ff */
[----:B------:R-:W-:Y:S01]  /*bcf0*/  LDSM.16.M88.4 R28, [R168] ;  /* 0x00000000a81c783b */ /* 0x000fe20000000200 */
[C---:B------:R-:W-:Y:S02]  /*bd00*/  IADD3 R159, R168.reuse, 0x1800, RZ ;  /* 0x00001800a89f7810 */ /* 0x040fe40007ffe0ff */
[C---:B------:R-:W-:Y:S01]  /*bd10*/  IADD3 R158, R168.reuse, 0x2000, RZ ;  /* 0x00002000a89e7810 */ /* 0x040fe20007ffe0ff */
[----:B---3--:R-:W3:Y:S01]  /*bd20*/  LDSM.16.M88.4 R4, [R169] ;  /* 0x00000000a904783b */ /* 0x008ee20000000200 */
[C---:B------:R-:W-:Y:S02]  /*bd30*/  IADD3 R157, R168.reuse, 0x2800, RZ ;  /* 0x00002800a89d7810 */ /* 0x040fe40007ffe0ff */
[----:B------:R-:W-:Y:S01]  /*bd40*/  IADD3 R156, R168, 0x3000, RZ ;  /* 0x00003000a89c7810 */ /* 0x000fe20007ffe0ff */
[----:B------:R-:W-:Y:S04]  /*bd50*/  LDSM.16.M88.4 R56, [R100] ;  /* 0x000000006438783b */ /* 0x000fe80000000200 */
[----:B------:R-:W4:Y:S04]  /*bd60*/  LDSM.16.M88.4 R80, [R171+0x3000] ;  /* 0x00300000ab50783b */ /* 0x000f280000000200 */
[----:B------:R-:W-:Y:S04]  /*bd70*/  LDSM.16.M88.4 R32, [R171+0x3800] ;  /* 0x00380000ab20783b */ /* 0x000fe80000000200 */
[----:B------:R-:W-:Y:S01]  /*bd80*/  LDSM.16.M88.4 R76, [R165+0x2800] ;  /* 0x00280000a54c783b */ /* 0x000fe20000000200 */
[C---:B--2---:R-:W-:Y:S03]  /*bd90*/  HMMA.16816.F32.BF16 R24, R16.reuse, R68, RZ ;  /* 0x000000441018723c */ /* 0x044fe600000418ff */
        /* <DEDUP_REMOVED lines=8> */
[C---:B-----5:R-:W-:Y:S03]  /*be20*/  HMMA.16816.F32.BF16 R24, R8.reuse, R12, R24 ;  /* 0x0000000c0818723c */ /* 0x060fe60000041818 */
[----:B------:R-:W0:Y:S05]  /*be30*/  LDGDEPBAR ;  /* 0x00000000000079af */ /* 0x000e2a0000000000 */
[----:B------:R-:W-:Y:S01]  /*be40*/  HMMA.16816.F32.BF16 R68, R8, R14, R68 ;  /* 0x0000000e0844723c */ /* 0x000fe20000041844 */
[----:B------:R-:W1:Y:S07]  /*be50*/  LDSM.16.M88.4 R12, [R167] ;  /* 0x00000000a70c783b */ /* 0x000e6e0000000200 */
[----:B------:R-:W-:Y:S08]  /*be60*/  HMMA.16816.F32.BF16 R36, R16, R38, RZ ;  /* 0x000000261024723c */ /* 0x000ff000000418ff */
[C---:B---3--:R-:W-:Y:S08]  /*be70*/  HMMA.16816.F32.BF16 R24, R4.reuse, R28, R24 ;  /* 0x0000001c0418723c */ /* 0x048ff00000041818 */
[----:B------:R-:W-:Y:S08]  /*be80*/  HMMA.16816.F32.BF16 R68, R4, R30, R68 ;  /* 0x0000001e0444723c */ /* 0x000ff00000041844 */
[C---:B----4-:R-:W-:Y:S08]  /*be90*/  HMMA.16816.F32.BF16 R20, R16.reuse, R80, RZ ;  /* 0x000000501014723c */ /* 0x050ff000000418ff */
        /* <DEDUP_REMOVED lines=38> */
[----:B-----5:R-:W-:Y:S08]  /*c100*/  HMMA.16816.F32.BF16 R40, R16, R72, RZ ;  /* 0x000000481028723c */ /* 0x020ff000000418ff */
[C---:B------:R-:W-:Y:S08]  /*c110*/  HMMA.16816.F32.BF16 R36, R12.reuse, R78, R36 ;  /* 0x0000004e0c24723c */ /* 0x040ff00000041824 */
[C---:B------:R-:W-:Y:S01]  /*c120*/  HMMA.16816.F32.BF16 R52, R12.reuse, R76, R52 ;  /* 0x0000004c0c34723c */ /* 0x040fe20000041834 */
[----:B------:R-:W2:Y:S07]  /*c130*/  LDSM.16.M88.4 R76, [R165+0x4800] ;  /* 0x00480000a54c783b */ /* 0x000eae0000000200 */
[C---:B---3--:R-:W-:Y:S08]  /*c140*/  HMMA.16816.F32.BF16 R20, R12.reuse, R44, R20 ;  /* 0x0000002c0c14723c */ /* 0x048ff00000041814 */
[----:B------:R-:W-:Y:S01]  /*c150*/  HMMA.16816.F32.BF16 R80, R12, R46, R80 ;  /* 0x0000002e0c50723c */ /* 0x000fe20000041850 */
[----:B------:R-:W3:Y:S01]  /*c160*/  LDSM.16.M88.4 R44, [R168+0x2000] ;  /* 0x00200000a82c783b */ /* 0x000ee20000000200 */
[----:B------:R-:W-:-:S02]  /*c170*/  FMUL.FTZ R36, R36, c[0x0][0x2ec] ;  /* 0x0000bb0024247a20 */ /* 0x000fc40000410000 */
[----:B------:R-:W-:Y:S02]  /*c180*/  FMUL.FTZ R37, R37, c[0x0][0x2ec] ;  /* 0x0000bb0025257a20 */ /* 0x000fe40000410000 */
[----:B------:R-:W-:Y:S01]  /*c190*/  FMUL.FTZ R38, R38, c[0x0][0x2ec] ;  /* 0x0000bb0026267a20 */ /* 0x000fe20000410000 */
[----:B------:R-:W-:Y:S01]  /*c1a0*/  MUFU.TANH R107, R36 ;  /* 0x00000024006b7308 */ /* 0x000fe20000002400 */
[----:B------:R-:W-:Y:S01]  /*c1b0*/  HMMA.16816.F32.BF16 R28, R12, R88, R28 ;  /* 0x000000580c1c723c */ /* 0x000fe2000004181c */
[----:B------:R-:W-:Y:S02]  /*c1c0*/  FMUL.FTZ R39, R39, c[0x0][0x2ec] ;  /* 0x0000bb0027277a20 */ /* 0x000fe40000410000 */
[----:B------:R-:W-:Y:S02]  /*c1d0*/  FMUL.FTZ R52, R52, c[0x0][0x2ec] ;  /* 0x0000bb0034347a20 */ /* 0x000fe40000410000 */
[----:B------:R-:W-:Y:S02]  /*c1e0*/  FMUL.FTZ R53, R53, c[0x0][0x2ec] ;  /* 0x0000bb0035357a20 */ /* 0x000fe40000410000 */
[----:B------:R-:W-:Y:S01]  /*c1f0*/  MUFU.TANH R108, R37 ;  /* 0x00000025006c7308 */ /* 0x000fe20000002400 */
[----:B------:R-:W-:Y:S01]  /*c200*/  HMMA.16816.F32.BF16 R72, R16, R74, RZ ;  /* 0x0000004a1048723c */ /* 0x000fe200000418ff */
[----:B------:R-:W-:-:S02]  /*c210*/  FMUL.FTZ R20, R20, c[0x0][0x2ec] ;  /* 0x0000bb0014147a20 */ /* 0x000fc40000410000 */
[----:B------:R-:W-:Y:S02]  /*c220*/  FMUL.FTZ R21, R21, c[0x0][0x2ec] ;  /* 0x0000bb0015157a20 */ /* 0x000fe40000410000 */
[----:B------:R-:W-:Y:S02]  /*c230*/  FMUL.FTZ R110, R22, c[0x0][0x2ec] ;  /* 0x0000bb00166e7a20 */ /* 0x000fe40000410000 */
[----:B------:R-:W-:Y:S01]  /*c240*/  MUFU.TANH R109, R38 ;  /* 0x00000026006d7308 */ /* 0x000fe20000002400 */
[----:B-1----:R-:W-:Y:S01]  /*c250*/  HMMA.16816.F32.BF16 R68, R16, R56, RZ ;  /* 0x000000381044723c */ /* 0x002fe200000418ff */
[----:B------:R-:W-:Y:S02]  /*c260*/  FMUL.FTZ R125, R80, c[0x0][0x2ec] ;  /* 0x0000bb00507d7a20 */ /* 0x000fe40000410000 */
[----:B------:R-:W-:Y:S02]  /*c270*/  FMUL.FTZ R112, R23, c[0x0][0x2ec] ;  /* 0x0000bb0017707a20 */ /* 0x000fe40000410000 */
[----:B------:R-:W-:-:S02]  /*c280*/  FMUL.FTZ R80, R81, c[0x0][0x2ec] ;  /* 0x0000bb0051507a20 */ /* 0x000fc40000410000 */
[----:B------:R1:W-:Y:S01]  /*c290*/  MUFU.TANH R111, R39 ;  /* 0x00000027006f7308 */ /* 0x0003e20000002400 */
[----:B------:R-:W-:Y:S01]  /*c2a0*/  HMMA.16816.F32.BF16 R32, R4, R26, R32 ;  /* 0x0000001a0420723c */ /* 0x000fe20000041820 */
[----:B------:R-:W-:Y:S01]  /*c2b0*/  FMUL.FTZ R28, R28, c[0x0][0x2ec] ;  /* 0x0000bb001c1c7a20 */ /* 0x000fe20000410000 */
[----:B------:R-:W-:Y:S01]  /*c2c0*/  LDSM.16.M88.4 R24, [R171+0x5000] ;  /* 0x00500000ab18783b */ /* 0x000fe20000000200 */
[----:B------:R-:W-:Y:S02]  /*c2d0*/  FMUL.FTZ R81, R82, c[0x0][0x2ec] ;  /* 0x0000bb0052517a20 */ /* 0x000fe40000410000 */
[----:B------:R-:W-:Y:S02]  /*c2e0*/  FMUL.FTZ R54, R54, c[0x0][0x2ec] ;  /* 0x0000bb0036367a20 */ /* 0x000fe40000410000 */
[----:B------:R-:W-:Y:S01]  /*c2f0*/  MUFU.TANH R88, R20 ;  /* 0x0000001400587308 */ /* 0x000fe20000002400 */
[----:B------:R-:W-:Y:S01]  /*c300*/  HMMA.16816.F32.BF16 R40, R8, R92, R40 ;  /* 0x0000005c0828723c */ /* 0x000fe20000041828 */
[----:B------:R-:W-:-:S02]  /*c310*/  FMUL.FTZ R55, R55, c[0x0][0x2ec] ;  /* 0x0000bb0037377a20 */ /* 0x000fc40000410000 */
[----:B------:R-:W-:Y:S01]  /*c320*/  FMUL.FTZ R83, R83, c[0x0][0x2ec] ;  /* 0x0000bb0053537a20 */ /* 0x000fe20000410000 */
[----:B-1----:R-:W1:Y:S03]  /*c330*/  LDSM.16.M88.4 R36, [R100+0x2000] ;  /* 0x002000006424783b */ /* 0x002e660000000200 */
[----:B------:R5:W-:Y:S01]  /*c340*/  MUFU.TANH R89, R21 ;  /* 0x0000001500597308 */ /* 0x000be20000002400 */
[C---:B------:R-:W-:Y:S01]  /*c350*/  HMMA.16816.F32.BF16 R92, R8.reuse, R94, R72 ;  /* 0x0000005e085c723c */ /* 0x040fe20000041848 */
[----:B------:R-:W-:Y:S06]  /*c360*/  LDSM.16.M88.4 R72, [R165+0x5000] ;  /* 0x00500000a548783b */ /* 0x000fec0000000200 */
[----:B------:R3:W-:Y:S01]  /*c370*/  MUFU.TANH R82, R28 ;  /* 0x0000001c00527308 */ /* 0x0007e20000002400 */
[----:B--2---:R-:W-:Y:S07]  /*c380*/  HMMA.16816.F32.BF16 R68, R8, R76, R68 ;  /* 0x0000004c0844723c */ /* 0x004fee0000041844 */
[----:B------:R-:W-:Y:S01]  /*c390*/  FMUL.FTZ R76, R30, c[0x0][0x2ec] ;  /* 0x0000bb001e4c7a20 */ /* 0x000fe20000410000 */
[----:B-----5:R-:W-:Y:S01]  /*c3a0*/  HMMA.16816.F32.BF16 R20, R16, R84, RZ ;  /* 0x000000541014723c */ /* 0x020fe200000418ff */
[----:B------:R-:W-:Y:S01]  /*c3b0*/  FMUL.FTZ R77, R31, c[0x0][0x2ec] ;  /* 0x0000bb001f4d7a20 */ /* 0x000fe20000410000 */
[----:B------:R-:W2:Y:S05]  /*c3c0*/  MUFU.TANH R102, R52 ;  /* 0x0000003400667308 */ /* 0x000eaa0000002400 */
[----:B------:R-:W-:Y:S01]  /*c3d0*/  FMUL.FTZ R84, R29, c[0x0][0x2ec] ;  /* 0x0000bb001d547a20 */ /* 0x000fe20000410000 */
[----:B------:R-:W-:Y:S01]  /*c3e0*/  HMMA.16816.F32.BF16 R32, R12, R90, R32 ;  /* 0x0000005a0c20723c */ /* 0x000fe20000041820 */
[----:B---3--:R-:W3:Y:S01]  /*c3f0*/  LDSM.16.M88.4 R28, [R168+0x2800] ;  /* 0x00280000a81c783b */ /* 0x008ee20000000200 */
[----:B------:R-:W-:Y:S06]  /*c400*/  MUFU.TANH R104, R53 ;  /* 0x0000003500687308 */ /* 0x000fec0000002400 */
[----:B------:R-:W-:Y:S02]  /*c410*/  HMMA.16816.F32.BF16 R40, R4, R44, R40 ;  /* 0x0000002c0428723c */ /* 0x000fe40000041828 */
[----:B------:R-:W5:Y:S06]  /*c420*/  MUFU.TANH R105, R54 ;  /* 0x0000003600697308 */ /* 0x000f6c0000002400 */
[----:B------:R-:W-:Y:S02]  /*c430*/  HMMA.16816.F32.BF16 R56, R16, R58, RZ ;  /* 0x0000003a1038723c */ /* 0x000fe400000418ff */
[----:B------:R2:W2:Y:S06]  /*c440*/  MUFU.TANH R106, R55 ;  /* 0x00000037006a7308 */ /* 0x0004ac0000002400 */
[----:B------:R-:W-:Y:S01]  /*c450*/  HMMA.16816.F32.BF16 R92, R4, R46, R92 ;  /* 0x0000002e045c723c */ /* 0x000fe2000004185c */
[----:B------:R-:W-:Y:S01]  /*c460*/  FMUL.FTZ R123, R32, c[0x0][0x2ec] ;  /* 0x0000bb00207b7a20 */ /* 0x000fe20000410000 */
[----:B------:R-:W-:Y:S01]  /*c470*/  LDSM.16.M88.4 R44, [R165+0x5800] ;  /* 0x00580000a52c783b */ /* 0x000fe20000000200 */
[----:B------:R-:W-:Y:S01]  /*c480*/  FMUL.FTZ R121, R33, c[0x0][0x2ec] ;  /* 0x0000bb0021797a20 */ /* 0x000fe20000410000 */
[----:B------:R-:W2:Y:S01]  /*c490*/  MUFU.TANH R110, R110 ;  /* 0x0000006e006e7308 */ /* 0x000ea20000002400 */
[----:B------:R-:W-:-:S02]  /*c4a0*/  FMUL.FTZ R118, R34, c[0x0][0x2ec] ;  /* 0x0000bb0022767a20 */ /* 0x000fc40000410000 */
[----:B------:R-:W-:Y:S01]  /*c4b0*/  FMUL.FTZ R116, R35, c[0x0][0x2ec] ;  /* 0x0000bb0023747a20 */ /* 0x000fe20000410000 */
[----:B-1----:R-:W-:Y:S01]  /*c4c0*/  HMMA.16816.F32.BF16 R40, R12, R36, R40 ;  /* 0x000000240c28723c */ /* 0x002fe20000041828 */
[----:B------:R-:W1:Y:S03]  /*c4d0*/  LDSM.16.M88.4 R32, [R100+0x2800] ;  /* 0x002800006420783b */ /* 0x000e660000000200 */
[----:B------:R-:W1:Y:S04]  /*c4e0*/  MUFU.TANH R125, R125 ;  /* 0x0000007d007d7308 */ /* 0x000e680000002400 */
[----:B------:R-:W-:Y:S04]  /*c4f0*/  HMMA.16816.F32.BF16 R56, R8, R78, R56 ;  /* 0x0000004e0838723c */ /* 0x000fe80000041838 */
[----:B------:R-:W-:Y:S04]  /*c500*/  MUFU.TANH R80, R80 ;  /* 0x0000005000507308 */ /* 0x000fe80000002400 */
[C---:B--2---:R-:W-:Y:S04]  /*c510*/  HMMA.16816.F32.BF16 R52, R16.reuse, R24, RZ ;  /* 0x000000181034723c */ /* 0x044fe800000418ff */
[----:B------:R-:W2:Y:S04]  /*c520*/  MUFU.TANH R81, R81 ;  /* 0x0000005100517308 */ /* 0x000ea80000002400 */
[----:B------:R-:W-:Y:S01]  /*c530*/  HMMA.16816.F32.BF16 R24, R16, R26, RZ ;  /* 0x0000001a1018723c */ /* 0x000fe200000418ff */
[----:B------:R-:W-:-:S02]  /*c540*/  FMUL.FTZ R40, R40, c[0x0][0x2ec] ;  /* 0x0000bb0028287a20 */ /* 0x000fc40000410000 */
[----:B------:R-:W-:Y:S01]  /*c550*/  FMUL.FTZ R42, R42, c[0x0][0x2ec] ;  /* 0x0000bb002a2a7a20 */ /* 0x000fe20000410000 */
[----:B------:R-:W1:Y:S01]  /*c560*/  MUFU.TANH R112, R112 ;  /* 0x0000007000707308 */ /* 0x000e620000002400 */
[----:B------:R-:W-:Y:S02]  /*c570*/  FMUL.FTZ R43, R43, c[0x0][0x2ec] ;  /* 0x0000bb002b2b7a20 */ /* 0x000fe40000410000 */
[----:B------:R-:W-:Y:S01]  /*c580*/  FMUL.FTZ R41, R41, c[0x0][0x2ec] ;  /* 0x0000bb0029297a20 */ /* 0x000fe20000410000 */
[----:B---3--:R-:W-:Y:S04]  /*c590*/  HMMA.16816.F32.BF16 R68, R4, R28, R68 ;  /* 0x0000001c0444723c */ /* 0x008fe80000041844 */
[----:B------:R3:W-:Y:S03]  /*c5a0*/  MUFU.TANH R119, R40 ;  /* 0x0000002800777308 */ /* 0x0007e60000002400 */
[C---:B------:R-:W-:Y:S01]  /*c5b0*/  IADD3 R29, R101.reuse, 0x8, RZ ;  /* 0x00000008651d7810 */ /* 0x040fe20007ffe0ff */
[----:B------:R-:W-:Y:S01]  /*c5c0*/  HMMA.16816.F32.BF16 R92, R12, R38, R92 ;  /* 0x000000260c5c723c */ /* 0x000fe2000004185c */
[----:B------:R-:W2:Y:S01]  /*c5d0*/  LDSM.16.M88.4 R36, [R168+0x3000] ;  /* 0x00300000a824783b */ /* 0x000ea20000000200 */
[----:B------:R-:W-:-:S02]  /*c5e0*/  IMNMX R101, R101, R50, PT ;  /* 0x0000003265657217 */ /* 0x000fc40003800200 */
[----:B------:R-:W-:Y:S01]  /*c5f0*/  IMNMX R132, R29, R50, PT ;  /* 0x000000321d847217 */ /* 0x000fe20003800200 */
[----:B------:R-:W1:Y:S03]  /*c600*/  MUFU.TANH R83, R83 ;  /* 0x0000005300537308 */ /* 0x000e660000002400 */
[----:B------:R-:W-:Y:S01]  /*c610*/  HMMA.16816.F32.BF16 R56, R4, R30, R56 ;  /* 0x0000001e0438723c */ /* 0x000fe20000041838 */
[----:B---3--:R-:W-:-:S04]  /*c620*/  IMAD.IADD R40, R2, 0x1, R103 ;  /* 0x0000000102287824 */ /* 0x008fc800078e0267 */
[----:B------:R-:W3:Y:S03]  /*c630*/  MUFU.TANH R76, R76 ;  /* 0x0000004c004c7308 */ /* 0x000ee60000002400 */
[C---:B------:R-:W-:Y:S01]  /*c640*/  HMMA.16816.F32.BF16 R52, R8.reuse, R72, R52 ;  /* 0x000000480834723c */ /* 0x040fe20000041834 */
[C---:B------:R-:W-:Y:S02]  /*c650*/  IADD3 R28, R40.reuse, 0x1, RZ ;  /* 0x00000001281c7810 */ /* 0x040fe40007ffe0ff */
[----:B------:R-:W-:Y:S02]  /*c660*/  IADD3 R29, R40, 0x8, RZ ;  /* 0x00000008281d7810 */ /* 0x000fe40007ffe0ff */
[CC--:B------:R-:W-:Y:S01]  /*c670*/  ISETP.GE.AND P1, PT, R28.reuse, R101.reuse, PT ;  /* 0x000000651c00720c */ /* 0x0c0fe20003f26270 */
[----:B------:R-:W2:Y:S01]  /*c680*/  MUFU.TANH R77, R77 ;  /* 0x0000004d004d7308 */ /* 0x000ea20000002400 */
[-C--:B------:R-:W-:Y:S01]  /*c690*/  ISETP.GE.AND P0, PT, R28, R132.reuse, PT ;  /* 0x000000841c00720c */ /* 0x080fe20003f06270 */
[----:B------:R-:W-:Y:S01]  /*c6a0*/  HMMA.16816.F32.BF16 R24, R8, R74, R24 ;  /* 0x0000004a0818723c */ /* 0x000fe20000041818 */
[-C--:B------:R-:W-:Y:S01]  /*c6b0*/  ISETP.GE.AND P2, PT, R29, R101.reuse, PT ;  /* 0x000000651d00720c */ /* 0x080fe20003f46270 */
[----:B------:R-:W-:Y:S01]  /*c6c0*/  FMUL.FTZ R93, R93, c[0x0][0x2ec] ;  /* 0x0000bb005d5d7a20 */ /* 0x000fe20000410000 */
[----:B------:R-:W-:Y:S01]  /*c6d0*/  ISETP.GE.AND P3, PT, R29, R132, PT ;  /* 0x000000841d00720c */ /* 0x000fe20003f66270 */
[----:B------:R-:W-:Y:S01]  /*c6e0*/  FMUL.FTZ R94, R94, c[0x0][0x2ec] ;  /* 0x0000bb005e5e7a20 */ /* 0x000fe20000410000 */
[C---:B------:R-:W-:Y:S01]  /*c6f0*/  IADD3 R28, R40.reuse, 0x9, RZ ;  /* 0x00000009281c7810 */ /* 0x040fe20007ffe0ff */
[----:B------:R-:W2:Y:S01]  /*c700*/  MUFU.TANH R118, R118 ;  /* 0x0000007600767308 */ /* 0x000ea20000002400 */
[----:B------:R-:W-:Y:S01]  /*c710*/  IADD3 R29, R40, 0x10, RZ ;  /* 0x00000010281d7810 */ /* 0x000fe20007ffe0ff */
[----:B-1----:R-:W-:Y:S01]  /*c720*/  HMMA.16816.F32.BF16 R68, R12, R32, R68 ;  /* 0x000000200c44723c */ /* 0x002fe20000041844 */
[----:B------:R-:W-:Y:S01]  /*c730*/  FSEL R73, R66, -INF , !P1 ;  /* 0xff80000042497808 */ /* 0x000fe20004800000 */
[----:B------:R-:W-:Y:S01]  /*c740*/  FMUL.FTZ R95, R95, c[0x0][0x2ec] ;  /* 0x0000bb005f5f7a20 */ /* 0x000fe20000410000 */
[----:B------:R-:W-:-:S02]  /*c750*/  ISETP.GE.AND P4, PT, R28, R101, PT ;  /* 0x000000651c00720c */ /* 0x000fc40003f86270 */
[-C--:B------:R-:W-:Y:S01]  /*c760*/  ISETP.GE.AND P5, PT, R28, R132.reuse, PT ;  /* 0x000000841c00720c */ /* 0x080fe20003fa6270 */
[----:B------:R-:W1:Y:S01]  /*c770*/  MUFU.TANH R84, R84 ;  /* 0x0000005400547308 */ /* 0x000e620000002400 */
[C---:B------:R-:W-:Y:S01]  /*c780*/  ISETP.GE.AND P6, PT, R29.reuse, R101, PT ;  /* 0x000000651d00720c */ /* 0x040fe20003fc6270 */
[----:B------:R-:W-:Y:S01]  /*c790*/  HMMA.16816.F32.BF16 R56, R12, R34, R56 ;  /* 0x000000220c38723c */ /* 0x000fe20000041838 */
[----:B------:R-:W-:Y:S02]  /*c7a0*/  ISETP.GE.AND P1, PT, R29, R132, PT ;  /* 0x000000841d00720c */ /* 0x000fe40003f26270 */
[----:B------:R-:W1:Y:S01]  /*c7b0*/  LDSM.16.M88.4 R28, [R100+0x3000] ;  /* 0x00300000641c783b */ /* 0x000e620000000200 */
[C---:B------:R-:W-:Y:S02]  /*c7c0*/  IADD3 R33, R40.reuse, 0x11, RZ ;  /* 0x0000001128217810 */ /* 0x040fe40007ffe0ff */
[C---:B------:R-:W-:Y:S01]  /*c7d0*/  IADD3 R32, R40.reuse, 0x18, RZ ;  /* 0x0000001828207810 */ /* 0x040fe20007ffe0ff */
[----:B------:R-:W1:Y:S01]  /*c7e0*/  MUFU.TANH R123, R123 ;  /* 0x0000007b007b7308 */ /* 0x000e620000002400 */
[----:B------:R-:W-:Y:S01]  /*c7f0*/  IADD3 R34, R40, 0x19, RZ ;  /* 0x0000001928227810 */ /* 0x000fe20007ffe0ff */
[----:B------:R-:W-:Y:S01]  /*c800*/  HMMA.16816.F32.BF16 R16, R16, R86, RZ ;  /* 0x000000561010723c */ /* 0x000fe200000418ff */
[----:B----4-:R-:W-:-:S02]  /*c810*/  FSEL R97, R97, -INF , !P4 ;  /* 0xff80000061617808 */ /* 0x010fc40006000000 */
[-C--:B------:R-:W-:Y:S02]  /*c820*/  ISETP.GE.AND P4, PT, R34, R101.reuse, PT ;  /* 0x000000652200720c */ /* 0x080fe40003f86270 */
[----:B------:R-:W-:Y:S01]  /*c830*/  FSEL R96, R96, -INF , !P0 ;  /* 0xff80000060607808 */ /* 0x000fe20004000000 */
[----:B------:R-:W4:Y:S01]  /*c840*/  MUFU.TANH R116, R116 ;  /* 0x0000007400747308 */ /* 0x000f220000002400 */
[----:B------:R-:W-:Y:S01]  /*c850*/  FSEL R75, R67, -INF , !P2 ;  /* 0xff800000434b7808 */ /* 0x000fe20005000000 */
[C---:B--2---:R-:W-:Y:S01]  /*c860*/  HMMA.16816.F32.BF16 R52, R4.reuse, R36, R52 ;  /* 0x000000240434723c */ /* 0x044fe20000041834 */
[CC--:B------:R-:W-:Y:S01]  /*c870*/  ISETP.GE.AND P2, PT, R33.reuse, R101.reuse, PT ;  /* 0x000000652100720c */ /* 0x0c0fe20003f46270 */
[----:B------:R-:W-:Y:S01]  /*c880*/  FMUL.FTZ R68, R68, c[0x0][0x2ec] ;  /* 0x0000bb0044447a20 */ /* 0x000fe20000410000 */
[----:B------:R-:W-:Y:S01]  /*c890*/  FSEL R98, R98, -INF , !P3 ;  /* 0xff80000062627808 */ /* 0x000fe20005800000 */
[----:B------:R-:W-:Y:S01]  /*c8a0*/  FMUL.FTZ R70, R70, c[0x0][0x2ec] ;  /* 0x0000bb0046467a20 */ /* 0x000fe20000410000 */
[-C--:B------:R-:W-:Y:S01]  /*c8b0*/  ISETP.GE.AND P0, PT, R33, R132.reuse, PT ;  /* 0x000000842100720c */ /* 0x080fe20003f06270 */
[----:B------:R-:W-:Y:S01]  /*c8c0*/  MUFU.TANH R113, R68 ;  /* 0x0000004400717308 */ /* 0x000fe20000002400 */
[----:B------:R-:W-:Y:S01]  /*c8d0*/  FSEL R74, R99, -INF , !P5 ;  /* 0xff800000634a7808 */ /* 0x000fe20006800000 */
[----:B------:R-:W-:Y:S01]  /*c8e0*/  FMUL.FTZ R36, R69, c[0x0][0x2ec] ;  /* 0x0000bb0045247a20 */ /* 0x000fe20000410000 */
[CC--:B------:R-:W-:Y:S01]  /*c8f0*/  ISETP.GE.AND P3, PT, R32.reuse, R101.reuse, PT ;  /* 0x000000652000720c */ /* 0x0c0fe20003f66270 */
[----:B------:R-:W-:Y:S01]  /*c900*/  HMMA.16816.F32.BF16 R24, R4, R38, R24 ;  /* 0x000000260418723c */ /* 0x000fe20000041818 */
[-C--:B------:R-:W-:Y:S01]  /*c910*/  ISETP.GE.AND P5, PT, R32, R132.reuse, PT ;  /* 0x000000842000720c */ /* 0x080fe20003fa6270 */
[----:B------:R-:W-:Y:S01]  /*c920*/  FMUL.FTZ R57, R57, c[0x0][0x2ec] ;  /* 0x0000bb0039397a20 */ /* 0x000fe20000410000 */
[----:B------:R-:W-:Y:S01]  /*c930*/  IADD3 R33, R40, 0x20, RZ ;  /* 0x0000002028217810 */ /* 0x000fe20007ffe0ff */
[----:B------:R2:W1:Y:S01]  /*c940*/  MUFU.TANH R126, R42 ;  /* 0x0000002a007e7308 */ /* 0x0004620000002400 */
[----:B------:R-:W-:Y:S01]  /*c950*/  P2R R32, PR, RZ, 0x10 ;  /* 0x00000010ff207803 */ /* 0x000fe20000000000 */
[----:B------:R-:W-:Y:S01]  /*c960*/  FMUL.FTZ R56, R56, c[0x0][0x2ec] ;  /* 0x0000bb0038387a20 */ /* 0x000fe20000410000 */
[----:B------:R-:W-:Y:S01]  /*c970*/  FSEL R69, R102, -INF , !P6 ;  /* 0xff80000066457808 */ /* 0x000fe20007000000 */
[----:B------:R-:W-:Y:S01]  /*c980*/  FMUL.FTZ R38, R71, c[0x0][0x2ec] ;  /* 0x0000bb0047267a20 */ /* 0x000fe20000410000 */
[----:B-----5:R-:W-:Y:S01]  /*c990*/  FSEL R50, R105, -INF , !P1 ;  /* 0xff80000069327808 */ /* 0x020fe20004800000 */
[----:B------:R-:W-:Y:S01]  /*c9a0*/  HMMA.16816.F32.BF16 R20, R8, R44, R20 ;  /* 0x0000002c0814723c */ /* 0x000fe20000041814 */
[----:B------:R-:W-:Y:S01]  /*c9b0*/  ISETP.GE.AND P4, PT, R34, R132, PT ;  /* 0x000000842200720c */ /* 0x000fe20003f86270 */
[----:B------:R-:W5:Y:S01]  /*c9c0*/  MUFU.TANH R122, R43 ;  /* 0x0000002b007a7308 */ /* 0x000f620000002400 */
[----:B------:R-:W-:-:S02]  /*c9d0*/  ISETP.GE.AND P6, PT, R33, R101, PT ;  /* 0x000000652100720c */ /* 0x000fc40003fc6270 */
[----:B------:R-:W-:Y:S02]  /*c9e0*/  ISETP.GE.AND P1, PT, R33, R132, PT ;  /* 0x000000842100720c */ /* 0x000fe40003f26270 */
[----:B------:R-:W-:Y:S01]  /*c9f0*/  FSEL R71, R107, -INF , !P3 ;  /* 0xff8000006b477808 */ /* 0x000fe20005800000 */
[----:B------:R-:W-:Y:S01]  /*ca00*/  HMMA.16816.F32.BF16 R16, R8, R46, R16 ;  /* 0x0000002e0810723c */ /* 0x000fe20000041810 */
[----:B------:R-:W-:Y:S01]  /*ca10*/  IADD3 R34, R40, 0x21, RZ ;  /* 0x0000002128227810 */ /* 0x000fe20007ffe0ff */
[----:B--2---:R-:W-:Y:S01]  /*ca20*/  FMUL.FTZ R42, R92, c[0x0][0x2ec] ;  /* 0x0000bb005c2a7a20 */ /* 0x004fe20000410000 */
[----:B------:R-:W-:Y:S01]  /*ca30*/  IADD3 R33, R40, 0x28, RZ ;  /* 0x0000002828217810 */ /* 0x000fe20007ffe0ff */
[----:B------:R-:W2:Y:S01]  /*ca40*/  MUFU.TANH R121, R121 ;  /* 0x0000007900797308 */ /* 0x000ea20000002400 */
[----:B------:R-:W-:Y:S02]  /*ca50*/  ISETP.NE.AND P3, PT, R32, RZ, PT ;  /* 0x000000ff2000720c */ /* 0x000fe40003f65270 */
[----:B------:R-:W-:Y:S01]  /*ca60*/  FSEL R79, R104, -INF , !P2 ;  /* 0xff800000684f7808 */ /* 0x000fe20005000000 */
[----:B-1----:R-:W-:Y:S01]  /*ca70*/  HMMA.16816.F32.BF16 R52, R12, R28, R52 ;  /* 0x0000001c0c34723c */ /* 0x002fe20000041834 */
[----:B------:R-:W-:-:S02]  /*ca80*/  FSEL R68, R106, -INF , !P0 ;  /* 0xff8000006a447808 */ /* 0x000fc40004000000 */
[----:B------:R-:W-:Y:S01]  /*ca90*/  FSEL R85, R108, -INF , !P3 ;  /* 0xff8000006c557808 */ /* 0x000fe20005800000 */
[----:B------:R-:W1:Y:S01]  /*caa0*/  MUFU.TANH R41, R41 ;  /* 0x0000002900297308 */ /* 0x000e620000002400 */
[----:B------:R-:W-:Y:S01]  /*cab0*/  FSEL R44, R111, -INF , !P4 ;  /* 0xff8000006f2c7808 */ /* 0x000fe20006000000 */
[----:B------:R-:W-:Y:S01]  /*cac0*/  FMUL.FTZ R108, R59, c[0x0][0x2ec] ;  /* 0x0000bb003b6c7a20 */ /* 0x000fe20000410000 */
[CC--:B------:R-:W-:Y:S01]  /*cad0*/  ISETP.GE.AND P2, PT, R34.reuse, R101.reuse, PT ;  /* 0x000000652200720c */ /* 0x0c0fe20003f46270 */
[----:B------:R-:W-:Y:S01]  /*cae0*/  HMMA.16816.F32.BF16 R24, R12, R30, R24 ;  /* 0x0000001e0c18723c */ /* 0x000fe20000041818 */
[-C--:B------:R-:W-:Y:S02]  /*caf0*/  ISETP.GE.AND P0, PT, R34, R132.reuse, PT ;  /* 0x000000842200720c */ /* 0x080fe40003f06270 */
[C---:B------:R-:W-:Y:S01]  /*cb00*/  ISETP.GE.AND P3, PT, R33.reuse, R101, PT ;  /* 0x000000652100720c */ /* 0x040fe20003f66270 */
[----:B------:R-:W-:Y:S01]  /*cb10*/  MUFU.TANH R117, R93 ;  /* 0x0000005d00757308 */ /* 0x000fe20000002400 */
[----:B------:R-:W-:-:S02]  /*cb20*/  ISETP.GE.AND P4, PT, R33, R132, PT ;  /* 0x000000842100720c */ /* 0x000fc40003f86270 */
[----:B------:R-:W1:Y:S01]  /*cb30*/  LDSM.16.M88.4 R32, [R168+0x3800] ;  /* 0x00380000a820783b */ /* 0x000e620000000200 */
[----:B------:R-:W-:Y:S02]  /*cb40*/  P2R R37, PR, RZ, 0x8 ;  /* 0x00000008ff257803 */ /* 0x000fe40000000000 */
[----:B------:R-:W-:Y:S02]  /*cb50*/  IADD3 R9, R40, 0x31, RZ ;  /* 0x0000003128097810 */ /* 0x000fe40007ffe0ff */
[----:B------:R-:W-:Y:S01]  /*cb60*/  FSEL R66, R110, -INF , !P1 ;  /* 0xff8000006e427808 */ /* 0x000fe20004800000 */
[----:B------:R-:W-:Y:S01]  /*cb70*/  FMUL.FTZ R110, R58, c[0x0][0x2ec] ;  /* 0x0000bb003a6e7a20 */ /* 0x000fe20000410000 */
[----:B------:R-:W-:Y:S01]  /*cb80*/  ISETP.NE.AND P1, PT, R37, RZ, PT ;  /* 0x000000ff2500720c */ /* 0x000fe20003f25270 */
[----:B------:R-:W1:Y:S01]  /*cb90*/  MUFU.TANH R120, R94 ;  /* 0x0000005e00787308 */ /* 0x000e620000002400 */
[----:B------:R-:W-:Y:S01]  /*cba0*/  FSEL R37, R89, -INF , !P2 ;  /* 0xff80000059257808 */ /* 0x000fe20005000000 */
[----:B------:R-:W-:Y:S01]  /*cbb0*/  FMUL.FTZ R54, R54, c[0x0][0x2ec] ;  /* 0x0000bb0036367a20 */ /* 0x000fe20000410000 */
[----:B------:R-:W-:Y:S01]  /*cbc0*/  IADD3 R29, R40, 0x29, RZ ;  /* 0x00000029281d7810 */ /* 0x000fe20007ffe0ff */
[----:B------:R-:W-:Y:S01]  /*cbd0*/  FMUL.FTZ R52, R52, c[0x0][0x2ec] ;  /* 0x0000bb0034347a20 */ /* 0x000fe20000410000 */
[-C--:B------:R-:W-:Y:S01]  /*cbe0*/  ISETP.GE.AND P2, PT, R9, R101.reuse, PT ;  /* 0x000000650900720c */ /* 0x080fe20003f46270 */
[----:B------:R-:W-:Y:S01]  /*cbf0*/  FMUL.FTZ R53, R53, c[0x0][0x2ec] ;  /* 0x0000bb0035357a20 */ /* 0x000fe20000410000 */
[----:B------:R-:W-:Y:S01]  /*cc00*/  FSEL R125, R125, -INF , !P1 ;  /* 0xff8000007d7d7808 */ /* 0x000fe20004800000 */
[----:B------:R-:W1:Y:S01]  /*cc10*/  MUFU.TANH R124, R95 ;  /* 0x0000005f007c7308 */ /* 0x000e620000002400 */
[----:B------:R-:W-:Y:S01]  /*cc20*/  FSEL R39, R88, -INF , !P6 ;  /* 0xff80000058277808 */ /* 0x000fe20007000000 */
[----:B------:R-:W-:Y:S01]  /*cc30*/  FMUL.FTZ R24, R24, c[0x0][0x2ec] ;  /* 0x0000bb0018187a20 */ /* 0x000fe20000410000 */
[----:B------:R-:W-:Y:S01]  /*cc40*/  ISETP.GE.AND P1, PT, R9, R132, PT ;  /* 0x000000840900720c */ /* 0x000fe20003f26270 */
[----:B------:R-:W-:Y:S01]  /*cc50*/  FMUL.FTZ R25, R25, c[0x0][0x2ec] ;  /* 0x0000bb0019197a20 */ /* 0x000fe20000410000 */
[----:B------:R-:W-:Y:S01]  /*cc60*/  ISETP.GE.AND P6, PT, R29, R101, PT ;  /* 0x000000651d00720c */ /* 0x000fe20003fc6270 */
[----:B------:R-:W-:Y:S01]  /*cc70*/  FMUL.FTZ R27, R27, c[0x0][0x2ec] ;  /* 0x0000bb001b1b7a20 */ /* 0x000fe20000410000 */
[----:B------:R-:W-:Y:S01]  /*cc80*/  IADD3 R8, R40, 0x38, RZ ;  /* 0x0000003828087810 */ /* 0x000fe20007ffe0ff */
[----:B------:R-:W1:Y:S01]  /*cc90*/  MUFU.TANH R42, R42 ;  /* 0x0000002a002a7308 */ /* 0x000e620000002400 */
[----:B------:R-:W-:Y:S01]  /*cca0*/  P2R R9, PR, RZ, 0x4 ;  /* 0x00000004ff097803 */ /* 0x000fe20000000000 */
[----:B------:R-:W-:Y:S01]  /*ccb0*/  FMUL.FTZ R26, R26, c[0x0][0x2ec] ;  /* 0x0000bb001a1a7a20 */ /* 0x000fe20000410000 */
[----:B------:R-:W-:-:S02]  /*ccc0*/  FSEL R58, R81, -INF , !P4 ;  /* 0xff800000513a7808 */ /* 0x000fc40006000000 */
[----:B------:R-:W-:Y:S02]  /*ccd0*/  FSEL R47, R80, -INF , !P6 ;  /* 0xff800000502f7808 */ /* 0x000fe40007000000 */
[----:B------:R-:W-:Y:S01]  /*cce0*/  ISETP.NE.AND P6, PT, R9, RZ, PT ;  /* 0x000000ff0900720c */ /* 0x000fe20003fc5270 */
[----:B------:R-:W2:Y:S01]  /*ccf0*/  MUFU.TANH R36, R36 ;  /* 0x0000002400247308 */ /* 0x000ea20000002400 */
[C---:B------:R-:W-:Y:S02]  /*cd00*/  ISETP.GE.AND P4, PT, R8.reuse, R101, PT ;  /* 0x000000650800720c */ /* 0x040fe40003f86270 */
[----:B------:R-:W-:Y:S02]  /*cd10*/  ISETP.GE.AND P2, PT, R8, R132, PT ;  /* 0x000000840800720c */ /* 0x000fe40003f46270 */
[----:B------:R-:W2:Y:S01]  /*cd20*/  LDSM.16.M88.4 R8, [R100+0x3800] ;  /* 0x003800006408783b */ /* 0x000ea20000000200 */
[----:B------:R-:W-:Y:S01]  /*cd30*/  IADD3 R28, R40, 0x30, RZ ;  /* 0x00000030281c7810 */ /* 0x000fe20007ffe0ff */
[----:B------:R-:W-:-:S04]  /*cd40*/  DEPBAR.LE SB0, 0x0 ;  /* 0x000080000000791a */ /* 0x000fc80000000000 */
[C---:B-1----:R-:W-:Y:S01]  /*cd50*/  HMMA.16816.F32.BF16 R20, R4.reuse, R32, R20 ;  /* 0x000000200414723c */ /* 0x042fe20000041814 */
[----:B------:R-:W-:Y:S01]  /*cd60*/  FSEL R60, R112, -INF , !P0 ;  /* 0xff800000703c7808 */ /* 0x000fe20004000000 */
[----:B------:R-:W1:Y:S01]  /*cd70*/  MUFU.TANH R38, R38 ;  /* 0x0000002600267308 */ /* 0x000e620000002400 */
[-C--:B------:R-:W-:Y:S02]  /*cd80*/  ISETP.GE.AND P3, PT, R29, R132.reuse, PT ;  /* 0x000000841d00720c */ /* 0x080fe40003f66270 */
[----:B------:R-:W-:Y:S02]  /*cd90*/  ISETP.GE.AND P0, PT, R28, R132, PT ;  /* 0x000000841c00720c */ /* 0x000fe40003f06270 */
[----:B------:R-:W-:Y:S01]  /*cda0*/  IADD3 R29, R40, 0x39, RZ ;  /* 0x00000039281d7810 */ /* 0x000fe20007ffe0ff */
[----:B------:R-:W-:Y:S01]  /*cdb0*/  HMMA.16816.F32.BF16 R16, R4, R34, R16 ;  /* 0x000000220410723c */ /* 0x000fe20000041810 */
[----:B------:R-:W-:Y:S01]  /*cdc0*/  FSEL R72, R109, -INF , !P5 ;  /* 0xff8000006d487808 */ /* 0x000fe20006800000 */
[----:B------:R-:W-:Y:S01]  /*cdd0*/  MUFU.TANH R108, R108 ;  /* 0x0000006c006c7308 */ /* 0x000fe20000002400 */
[----:B------:R-:W-:-:S02]  /*cde0*/  FSEL R64, R83, -INF , !P3 ;  /* 0xff80000053407808 */ /* 0x000fc40005800000 */
[----:B---3--:R-:W-:Y:S02]  /*cdf0*/  FSEL R106, R76, -INF , !P0 ;  /* 0xff8000004c6a7808 */ /* 0x008fe40004000000 */
[-C--:B------:R-:W-:Y:S02]  /*ce00*/  ISETP.GE.AND P5, PT, R28, R101.reuse, PT ;  /* 0x000000651c00720c */ /* 0x080fe40003fa6270 */
[C---:B------:R-:W-:Y:S01]  /*ce10*/  ISETP.GE.AND P3, PT, R29.reuse, R101, PT ;  /* 0x000000651d00720c */ /* 0x040fe20003f66270 */
[----:B------:R-:W3:Y:S01]  /*ce20*/  MUFU.TANH R109, R57 ;  /* 0x00000039006d7308 */ /* 0x000ee20000002400 */
[----:B------:R-:W-:Y:S02]  /*ce30*/  ISETP.GE.AND P0, PT, R29, R132, PT ;  /* 0x000000841d00720c */ /* 0x000fe40003f06270 */
[C---:B------:R-:W-:Y:S02]  /*ce40*/  IADD3 R28, R40.reuse, 0x40, RZ ;  /* 0x00000040281c7810 */ /* 0x040fe40007ffe0ff */
[----:B------:R-:W-:-:S02]  /*ce50*/  IADD3 R29, R40, 0x41, RZ ;  /* 0x00000041281d7810 */ /* 0x000fc40007ffe0ff */
[----:B------:R-:W-:Y:S01]  /*ce60*/  FSEL R67, R82, -INF , !P5 ;  /* 0xff80000052437808 */ /* 0x000fe20006800000 */
[----:B------:R-:W1:Y:S01]  /*ce70*/  MUFU.TANH R114, R70 ;  /* 0x0000004600727308 */ /* 0x000e620000002400 */
[----:B------:R-:W-:Y:S02]  /*ce80*/  FSEL R104, R77, -INF , !P1 ;  /* 0xff8000004d687808 */ /* 0x000fe40004800000 */
[----:B------:R-:W-:Y:S02]  /*ce90*/  FSEL R118, R118, -INF , !P2 ;  /* 0xff80000076767808 */ /* 0x000fe40005000000 */
[C---:B------:R-:W-:Y:S02]  /*cea0*/  ISETP.GE.AND P5, PT, R28.reuse, R101, PT ;  /* 0x000000651c00720c */ /* 0x040fe40003fa6270 */
[-C--:B------:R-:W-:Y:S01]  /*ceb0*/  ISETP.GE.AND P1, PT, R28, R132.reuse, PT ;  /* 0x000000841c00720c */ /* 0x080fe20003f26270 */
[----:B--2---:R-:W-:Y:S01]  /*cec0*/  HMMA.16816.F32.BF16 R20, R12, R8, R20 ;  /* 0x000000080c14723c */ /* 0x004fe20000041814 */
[----:B------:R-:W-:Y:S01]  /*ced0*/  ISETP.GE.AND P2, PT, R29, R132, PT ;  /* 0x000000841d00720c */ /* 0x000fe20003f46270 */
[----:B------:R2:W1:Y:S01]  /*cee0*/  MUFU.TANH R115, R56 ;  /* 0x0000003800737308 */ /* 0x0004620000002400 */
[----:B------:R-:W-:-:S02]  /*cef0*/  IADD3 R28, R40, 0x48, RZ ;  /* 0x00000048281c7810 */ /* 0x000fc40007ffe0ff */
[C---:B------:R-:W-:Y:S02]  /*cf00*/  IADD3 R5, R40.reuse, 0x49, RZ ;  /* 0x0000004928057810 */ /* 0x040fe40007ffe0ff */
[----:B------:R-:W-:Y:S01]  /*cf10*/  IADD3 R4, R40, 0x50, RZ ;  /* 0x0000005028047810 */ /* 0x000fe20007ffe0ff */
[----:B------:R-:W-:Y:S01]  /*cf20*/  HMMA.16816.F32.BF16 R16, R12, R10, R16 ;  /* 0x0000000a0c10723c */ /* 0x000fe20000041810 */
[----:B------:R-:W-:Y:S01]  /*cf30*/  FSEL R63, R84, -INF , !P6 ;  /* 0xff800000543f7808 */ /* 0x000fe20007000000 */
[----:B------:R-:W1:Y:S01]  /*cf40*/  MUFU.TANH R62, R54 ;  /* 0x00000036003e7308 */ /* 0x000e620000002400 */
[----:B------:R-:W-:Y:S02]  /*cf50*/  FSEL R123, R123, -INF , !P4 ;  /* 0xff8000007b7b7808 */ /* 0x000fe40006000000 */
[----:B----4-:R-:W-:Y:S02]  /*cf60*/  FSEL R116, R116, -INF , !P0 ;  /* 0xff80000074747808 */ /* 0x010fe40004000000 */
[----:B------:R-:W-:-:S02]  /*cf70*/  FSEL R119, R119, -INF , !P5 ;  /* 0xff80000077777808 */ /* 0x000fc40006800000 */
[----:B------:R-:W-:Y:S01]  /*cf80*/  FSEL R126, R126, -INF , !P1 ;  /* 0xff8000007e7e7808 */ /* 0x000fe20004800000 */
[----:B--2---:R-:W-:Y:S01]  /*cf90*/  FMUL.FTZ R56, R55, c[0x0][0x2ec] ;  /* 0x0000bb0037387a20 */ /* 0x004fe20000410000 */
[----:B-----5:R-:W-:Y:S01]  /*cfa0*/  FSEL R122, R122, -INF , !P2 ;  /* 0xff8000007a7a7808 */ /* 0x020fe20005000000 */
[----:B------:R-:W2:Y:S01]  /*cfb0*/  MUFU.TANH R55, R24 ;  /* 0x0000001800377308 */ /* 0x000ea20000002400 */
[-C--:B------:R-:W-:Y:S02]  /*cfc0*/  ISETP.GE.AND P4, PT, R29, R101.reuse, PT ;  /* 0x000000651d00720c */ /* 0x080fe40003f86270 */
[-C--:B------:R-:W-:Y:S01]  /*cfd0*/  ISETP.GE.AND P0, PT, R28, R132.reuse, PT ;  /* 0x000000841c00720c */ /* 0x080fe20003f06270 */
[----:B------:R-:W-:Y:S01]  /*cfe0*/  FMUL.FTZ R23, R23, c[0x0][0x2ec] ;  /* 0x0000bb0017177a20 */ /* 0x000fe20000410000 */
[CC--:B------:R-:W-:Y:S01]  /*cff0*/  ISETP.GE.AND P6, PT, R5.reuse, R101.reuse, PT ;  /* 0x000000650500720c */ /* 0x0c0fe20003fc6270 */
[----:B------:R-:W-:Y:S01]  /*d000*/  FMUL.FTZ R20, R20, c[0x0][0x2ec] ;  /* 0x0000bb0014147a20 */ /* 0x000fe20000410000 */
[-C--:B------:R-:W-:Y:S01]  /*d010*/  ISETP.GE.AND P1, PT, R5, R132.reuse, PT ;  /* 0x000000840500720c */ /* 0x080fe20003f26270 */
[----:B------:R-:W4:Y:S01]  /*d020*/  MUFU.TANH R110, R110 ;  /* 0x0000006e006e7308 */ /* 0x000f220000002400 */
[C---:B------:R-:W-:Y:S01]  /*d030*/  ISETP.GE.AND P5, PT, R4.reuse, R101, PT ;  /* 0x000000650400720c */ /* 0x040fe20003fa6270 */
[----:B------:R-:W-:Y:S01]  /*d040*/  FMUL.FTZ R21, R21, c[0x0][0x2ec] ;  /* 0x0000bb0015157a20 */ /* 0x000fe20000410000 */
[----:B------:R-:W-:Y:S01]  /*d050*/  ISETP.GE.AND P2, PT, R4, R132, PT ;  /* 0x000000840400720c */ /* 0x000fe20003f46270 */
[----:B------:R-:W-:Y:S01]  /*d060*/  FMUL.FTZ R22, R22, c[0x0][0x2ec] ;  /* 0x0000bb0016167a20 */ /* 0x000fe20000410000 */
[----:B------:R-:W-:Y:S01]  /*d070*/  IADD3 R5, R40, 0x51, RZ ;  /* 0x0000005128057810 */ /* 0x000fe20007ffe0ff */
[----:B------:R-:W-:Y:S01]  /*d080*/  FMUL.FTZ R16, R16, c[0x0][0x2ec] ;  /* 0x0000bb0010107a20 */ /* 0x000fe20000410000 */
[----:B------:R-:W-:Y:S01]  /*d090*/  IADD3 R4, R40, 0x58, RZ ;  /* 0x0000005828047810 */ /* 0x000fe20007ffe0ff */
[----:B------:R-:W5:Y:S01]  /*d0a0*/  MUFU.TANH R59, R52 ;  /* 0x00000034003b7308 */ /* 0x000f620000002400 */
[----:B------:R-:W-:Y:S01]  /*d0b0*/  FSEL R121, R121, -INF , !P3 ;  /* 0xff80000079797808 */ /* 0x000fe20005800000 */
[----:B------:R-:W-:Y:S01]  /*d0c0*/  FMUL.FTZ R17, R17, c[0x0][0x2ec] ;  /* 0x0000bb0011117a20 */ /* 0x000fe20000410000 */
[----:B------:R-:W-:Y:S01]  /*d0d0*/  FSEL R105, R41, -INF , !P4 ;  /* 0xff80000029697808 */ /* 0x000fe20006000000 */
[----:B------:R-:W-:Y:S01]  /*d0e0*/  FMUL.FTZ R18, R18, c[0x0][0x2ec] ;  /* 0x0000bb0012127a20 */ /* 0x000fe20000410000 */
[----:B------:R-:W-:Y:S01]  /*d0f0*/  FSEL R120, R120, -INF , !P0 ;  /* 0xff80000078787808 */ /* 0x000fe20004000000 */
[----:B------:R-:W-:Y:S01]  /*d100*/  FMUL.FTZ R19, R19, c[0x0][0x2ec] ;  /* 0x0000bb0013137a20 */ /* 0x000fe20000410000 */
[----:B------:R-:W-:Y:S01]  /*d110*/  FSEL R117, R117, -INF , !P6 ;  /* 0xff80000075757808 */ /* 0x000fe20007000000 */
[----:B------:R-:W-:Y:S01]  /*d120*/  MUFU.TANH R57, R53 ;  /* 0x0000003500397308 */ /* 0x000fe20000002400 */
[----:B------:R-:W-:-:S02]  /*d130*/  FSEL R124, R124, -INF , !P1 ;  /* 0xff8000007c7c7808 */ /* 0x000fc40004800000 */
[-C--:B------:R-:W-:Y:S02]  /*d140*/  ISETP.GE.AND P3, PT, R28, R101.reuse, PT ;  /* 0x000000651c00720c */ /* 0x080fe40003f66270 */
[CC--:B------:R-:W-:Y:S02]  /*d150*/  ISETP.GE.AND P4, PT, R5.reuse, R101.reuse, PT ;  /* 0x000000650500720c */ /* 0x0c0fe40003f86270 */
[-C--:B------:R-:W-:Y:S01]  /*d160*/  ISETP.GE.AND P0, PT, R5, R132.reuse, PT ;  /* 0x000000840500720c */ /* 0x080fe20003f06270 */
[----:B------:R-:W2:Y:S01]  /*d170*/  MUFU.TANH R28, R23 ;  /* 0x00000017001c7308 */ /* 0x000ea20000002400 */
[C---:B------:R-:W-:Y:S02]  /*d180*/  ISETP.GE.AND P6, PT, R4.reuse, R101, PT ;  /* 0x000000650400720c */ /* 0x040fe40003fc6270 */
[----:B------:R-:W-:Y:S02]  /*d190*/  ISETP.GE.AND P1, PT, R4, R132, PT ;  /* 0x000000840400720c */ /* 0x000fe40003f26270 */
[----:B------:R-:W-:-:S02]  /*d1a0*/  IADD3 R5, R40, 0x59, RZ ;  /* 0x0000005928057810 */ /* 0x000fc40007ffe0ff */
[----:B------:R-:W-:Y:S01]  /*d1b0*/  IADD3 R4, R40, 0x60, RZ ;  /* 0x0000006028047810 */ /* 0x000fe20007ffe0ff */
[----:B------:R-:W2:Y:S01]  /*d1c0*/  MUFU.TANH R53, R25 ;  /* 0x0000001900357308 */ /* 0x000ea20000002400 */
[----:B------:R-:W-:Y:S02]  /*d1d0*/  FSEL R107, R42, -INF , !P3 ;  /* 0xff8000002a6b7808 */ /* 0x000fe40005800000 */
[----:B------:R-:W-:Y:S02]  /*d1e0*/  FSEL R113, R113, -INF , !P5 ;  /* 0xff80000071717808 */ /* 0x000fe40006800000 */
[----:B------:R-:W-:Y:S02]  /*d1f0*/  FSEL R111, R36, -INF , !P4 ;  /* 0xff800000246f7808 */ /* 0x000fe40006000000 */
[----:B-1----:R-:W-:Y:S01]  /*d200*/  FSEL R112, R38, -INF , !P0 ;  /* 0xff80000026707808 */ /* 0x002fe20004000000 */
[----:B------:R-:W1:Y:S01]  /*d210*/  MUFU.TANH R56, R56 ;  /* 0x0000003800387308 */ /* 0x000e620000002400 */
[----:B------:R-:W-:-:S02]  /*d220*/  ISETP.GE.AND P5, PT, R5, R101, PT ;  /* 0x000000650500720c */ /* 0x000fc40003fa6270 */
[-C--:B------:R-:W-:Y:S02]  /*d230*/  ISETP.GE.AND P3, PT, R5, R132.reuse, PT ;  /* 0x000000840500720c */ /* 0x080fe40003f66270 */
[C---:B------:R-:W-:Y:S02]  /*d240*/  ISETP.GE.AND P4, PT, R4.reuse, R101, PT ;  /* 0x000000650400720c */ /* 0x040fe40003f86270 */
[----:B------:R-:W-:Y:S01]  /*d250*/  ISETP.GE.AND P0, PT, R4, R132, PT ;  /* 0x000000840400720c */ /* 0x000fe20003f06270 */
[----:B------:R-:W1:Y:S01]  /*d260*/  MUFU.TANH R52, R27 ;  /* 0x0000001b00347308 */ /* 0x000e620000002400 */
[C---:B------:R-:W-:Y:S02]  /*d270*/  IADD3 R4, R40.reuse, 0x68, RZ ;  /* 0x0000006828047810 */ /* 0x040fe40007ffe0ff */
[----:B------:R-:W-:Y:S02]  /*d280*/  IADD3 R5, R40, 0x61, RZ ;  /* 0x0000006128057810 */ /* 0x000fe40007ffe0ff */
[----:B---3--:R-:W-:-:S02]  /*d290*/  FSEL R109, R109, -INF , !P5 ;  /* 0xff8000006d6d7808 */ /* 0x008fc40006800000 */
[----:B------:R-:W-:Y:S01]  /*d2a0*/  FSEL R108, R108, -INF , !P3 ;  /* 0xff8000006c6c7808 */ /* 0x000fe20005800000 */
[----:B------:R-:W3:Y:S01]  /*d2b0*/  MUFU.TANH R46, R20 ;  /* 0x00000014002e7308 */ /* 0x000ee20000002400 */
[C---:B------:R-:W-:Y:S02]  /*d2c0*/  ISETP.GE.AND P5, PT, R4.reuse, R101, PT ;  /* 0x000000650400720c */ /* 0x040fe40003fa6270 */
[----:B------:R-:W-:Y:S02]  /*d2d0*/  ISETP.GE.AND P3, PT, R4, R132, PT ;  /* 0x000000840400720c */ /* 0x000fe40003f66270 */
[----:B------:R-:W-:Y:S02]  /*d2e0*/  IADD3 R4, R40, 0x70, RZ ;  /* 0x0000007028047810 */ /* 0x000fe40007ffe0ff */
[----:B------:R-:W-:Y:S01]  /*d2f0*/  FSEL R114, R114, -INF , !P2 ;  /* 0xff80000072727808 */ /* 0x000fe20005000000 */
[----:B------:R-:W1:Y:S01]  /*d300*/  MUFU.TANH R54, R26 ;  /* 0x0000001a00367308 */ /* 0x000e620000002400 */
[----:B------:R-:W-:-:S02]  /*d310*/  FSEL R115, R115, -INF , !P6 ;  /* 0xff80000073737808 */ /* 0x000fc40007000000 */
[CC--:B------:R-:W-:Y:S02]  /*d320*/  ISETP.GE.AND P6, PT, R5.reuse, R101.reuse, PT ;  /* 0x000000650500720c */ /* 0x0c0fe40003fc6270 */
[----:B------:R-:W-:Y:S02]  /*d330*/  ISETP.GE.AND P2, PT, R5, R132, PT ;  /* 0x000000840500720c */ /* 0x000fe40003f46270 */
[C---:B------:R-:W-:Y:S01]  /*d340*/  IADD3 R6, R40.reuse, 0x71, RZ ;  /* 0x0000007128067810 */ /* 0x040fe20007ffe0ff */
[----:B------:R-:W-:Y:S01]  /*d350*/  MUFU.TANH R45, R21 ;  /* 0x00000015002d7308 */ /* 0x000fe20000002400 */
[----:B------:R-:W-:Y:S02]  /*d360*/  IADD3 R5, R40, 0x69, RZ ;  /* 0x0000006928057810 */ /* 0x000fe40007ffe0ff */
[----:B------:R-:W-:Y:S02]  /*d370*/  FSEL R62, R62, -INF , !P0 ;  /* 0xff8000003e3e7808 */ /* 0x000fe40004000000 */
[----:B------:R-:W-:-:S02]  /*d380*/  ISETP.GE.AND P0, PT, R4, R101, PT ;  /* 0x000000650400720c */ /* 0x000fc40003f06270 */
[----:B--2---:R-:W-:Y:S01]  /*d390*/  FSEL R55, R55, -INF , !P5 ;  /* 0xff80000037377808 */ /* 0x004fe20006800000 */
[----:B------:R-:W2:Y:S01]  /*d3a0*/  MUFU.TANH R34, R22 ;  /* 0x0000001600227308 */ /* 0x000ea20000002400 */
[----:B----4-:R-:W-:Y:S02]  /*d3b0*/  FSEL R110, R110, -INF , !P1 ;  /* 0xff8000006e6e7808 */ /* 0x010fe40004800000 */
[----:B-----5:R-:W-:Y:S02]  /*d3c0*/  FSEL R59, R59, -INF , !P4 ;  /* 0xff8000003b3b7808 */ /* 0x020fe40006000000 */
[-C--:B------:R-:W-:Y:S02]  /*d3d0*/  ISETP.GE.AND P5, PT, R6, R132.reuse, PT ;  /* 0x000000840600720c */ /* 0x080fe40003fa6270 */
[C---:B------:R-:W-:Y:S01]  /*d3e0*/  ISETP.GE.AND P4, PT, R5.reuse, R101, PT ;  /* 0x000000650500720c */ /* 0x040fe20003f86270 */
[----:B------:R-:W4:Y:S01]  /*d3f0*/  MUFU.TANH R43, R16 ;  /* 0x00000010002b7308 */ /* 0x000f220000002400 */
[----:B------:R-:W-:-:S02]  /*d400*/  ISETP.GE.AND P1, PT, R5, R132, PT ;  /* 0x000000840500720c */ /* 0x000fc40003f26270 */
[----:B------:R-:W-:Y:S02]  /*d410*/  P2R R5, PR, RZ, 0x1 ;  /* 0x00000001ff057803 */ /* 0x000fe40000000000 */
[----:B------:R-:W-:Y:S02]  /*d420*/  FSEL R28, R28, -INF , !P5 ;  /* 0xff8000001c1c7808 */ /* 0x000fe40006800000 */
[----:B------:R-:W-:Y:S01]  /*d430*/  FSEL R53, R53, -INF , !P4 ;  /* 0xff80000035357808 */ /* 0x000fe20006000000 */
[----:B------:R-:W-:Y:S01]  /*d440*/  MUFU.TANH R41, R17 ;  /* 0x0000001100297308 */ /* 0x000fe20000002400 */
[----:B------:R-:W-:Y:S02]  /*d450*/  ISETP.GT.AND P5, PT, R189, R174, PT ;  /* 0x000000aebd00720c */ /* 0x000fe40003fa4270 */
[----:B------:R-:W-:Y:S02]  /*d460*/  ISETP.NE.AND P4, PT, R5, RZ, PT ;  /* 0x000000ff0500720c */ /* 0x000fe40003f85270 */
[----:B-1----:R-:W-:-:S02]  /*d470*/  FSEL R56, R56, -INF , !P2 ;  /* 0xff80000038387808 */ /* 0x002fc40005000000 */
[----:B------:R-:W-:Y:S01]  /*d480*/  ISETP.GE.AND P0, PT, R4, R132, PT ;  /* 0x000000840400720c */ /* 0x000fe20003f06270 */
[----:B------:R-:W1:Y:S01]  /*d490*/  MUFU.TANH R24, R18 ;  /* 0x0000001200187308 */ /* 0x000e620000002400 */
[----:B------:R-:W-:Y:S02]  /*d4a0*/  FSEL R52, R52, -INF , !P1 ;  /* 0xff80000034347808 */ /* 0x000fe40004800000 */
[----:B---3--:R-:W-:Y:S02]  /*d4b0*/  FSEL R46, R46, -INF , !P4 ;  /* 0xff8000002e2e7808 */ /* 0x008fe40006000000 */
[----:B------:R-:W-:Y:S02]  /*d4c0*/  IADD3 R4, R40, 0x78, RZ ;  /* 0x0000007828047810 */ /* 0x000fe40007ffe0ff */
[-C--:B------:R-:W-:Y:S01]  /*d4d0*/  ISETP.GE.AND P2, PT, R6, R101.reuse, PT ;  /* 0x000000650600720c */ /* 0x080fe20003f46270 */
[----:B------:R-:W3:Y:S01]  /*d4e0*/  MUFU.TANH R20, R19 ;  /* 0x0000001300147308 */ /* 0x000ee20000002400 */
[----:B------:R-:W-:Y:S01]  /*d4f0*/  BAR.SYNC.DEFER_BLOCKING 0x0 ;  /* 0x0000000000007b1d */ /* 0x000fe20000010000 */
[----:B------:R-:W-:-:S02]  /*d500*/  ISETP.GE.AND P4, PT, R40, R101, PT ;  /* 0x000000652800720c */ /* 0x000fc40003f86270 */
[C---:B------:R-:W-:Y:S02]  /*d510*/  ISETP.GE.AND P1, PT, R40.reuse, R132, PT ;  /* 0x000000842800720c */ /* 0x040fe40003f26270 */
[----:B------:R-:W-:Y:S02]  /*d520*/  IADD3 R40, R40, 0x79, RZ ;  /* 0x0000007928287810 */ /* 0x000fe40007ffe0ff */
[----:B------:R-:W-:Y:S02]  /*d530*/  FSEL R57, R57, -INF , !P6 ;  /* 0xff80000039397808 */ /* 0x000fe40007000000 */
[----:B------:R-:W-:Y:S02]  /*d540*/  FSEL R54, R54, -INF , !P3 ;  /* 0xff80000036367808 */ /* 0x000fe40005800000 */
[----:B--2---:R-:W-:Y:S02]  /*d550*/  FSEL R34, R34, -INF , !P0 ;  /* 0xff80000022227808 */ /* 0x004fe40004000000 */
[----:B------:R-:W-:-:S02]  /*d560*/  FSEL R45, R45, -INF , !P2 ;  /* 0xff8000002d2d7808 */ /* 0x000fc40005000000 */
[CC--:B------:R-:W-:Y:S02]  /*d570*/  ISETP.GE.AND P6, PT, R4.reuse, R101.reuse, PT ;  /* 0x000000650400720c */ /* 0x0c0fe40003fc6270 */
[-C--:B------:R-:W-:Y:S02]  /*d580*/  ISETP.GE.AND P3, PT, R4, R132.reuse, PT ;  /* 0x000000840400720c */ /* 0x080fe40003f66270 */
[C---:B------:R-:W-:Y:S02]  /*d590*/  ISETP.GE.AND P2, PT, R40.reuse, R101, PT ;  /* 0x000000652800720c */ /* 0x040fe40003f46270 */
[----:B------:R-:W-:Y:S02]  /*d5a0*/  ISETP.GE.AND P0, PT, R40, R132, PT ;  /* 0x000000842800720c */ /* 0x000fe40003f06270 */
[----:B----4-:R-:W-:Y:S02]  /*d5b0*/  FSEL R43, R43, -INF , !P6 ;  /* 0xff8000002b2b7808 */ /* 0x010fe40007000000 */
[----:B------:R-:W-:-:S02]  /*d5c0*/  IADD3 R102, R168, 0x3800, RZ ;  /* 0x00003800a8667810 */ /* 0x000fc40007ffe0ff */
[----:B-1----:R-:W-:Y:S02]  /*d5d0*/  FSEL R24, R24, -INF , !P3 ;  /* 0xff80000018187808 */ /* 0x002fe40005800000 */
[----:B------:R-:W-:Y:S02]  /*d5e0*/  FSEL R0, R0, -INF , !P4 ;  /* 0xff80000000007808 */ /* 0x000fe40006000000 */
[----:B------:R-:W-:Y:S02]  /*d5f0*/  FSEL R65, R65, -INF , !P1 ;  /* 0xff80000041417808 */ /* 0x000fe40004800000 */
[----:B------:R-:W-:Y:S02]  /*d600*/  FSEL R41, R41, -INF , !P2 ;  /* 0xff80000029297808 */ /* 0x000fe40005000000 */
[----:B---3--:R-:W-:Y:S01]  /*d610*/  FSEL R20, R20, -INF , !P0 ;  /* 0xff80000014147808 */ /* 0x008fe20004000000 */
        /* <DEDUP_REMOVED lines=60> */
.L_x_7478:
[----:B------:R-:W-:-:S05]  /*d9e0*/  IMAD.MOV.U32 R6, RZ, RZ, c[0x0][0x198] ;  /* 0x00006600ff067624 */ /* 0x000fca00078e00ff */
[----:B------:R-:W-:-:S04]  /*d9f0*/  LEA R6, -R6, RZ, 0x7 ;  /* 0x000000ff06067211 */ /* 0x000fc800078e39ff */
[----:B------:R-:W-:Y:S02]  /*da00*/  SHF.R.S32.HI R2, RZ, 0x1f, R6 ;  /* 0x0000001fff027819 */ /* 0x000fe40000011406 */
.L_x_7479:
        /* <DEDUP_REMOVED lines=33> */
.L_x_7477:
        /* <DEDUP_REMOVED lines=88> */
[--C-:B------:R-:W-:Y:S01]  /*e1a0*/  FFMA.FTZ R22, R85, c[0x0][0x23c], -R48.reuse ;  /* 0x00008f0055167a23 */ /* 0x100fe20000010830 */
[----:B------:R-:W-:Y:S02]  /*e1b0*/  LDSM.16.MT88.4 R4, [R162+0x6000] ;  /* 0x00600000a204783b */ /* 0x000fe40000004200 */
[----:B------:R-:W1:Y:S01]  /*e1c0*/  MUFU.EX2 R35, R35 ;  /* 0x0000002300237308 */ /* 0x000e620000000800 */
[C---:B------:R-:W-:Y:S01]  /*e1d0*/  FSETP.NEU.FTZ.AND P0, PT, R0.reuse, -INF , PT ;  /* 0xff8000000000780b */ /* 0x040fe20003f1d000 */
[----:B------:R-:W-:Y:S01]  /*e1e0*/  FMUL.FTZ R21, R0, c[0x0][0x23c] ;  /* 0x00008f0000157a20 */ /* 0x000fe20000410000 */
[----:B------:R-:W3:Y:S01]  /*e1f0*/  LDSM.16.MT88.4 R84, [R164+0x6000] ;  /* 0x00600000a454783b */ /* 0x000ee20000004200 */
[----:B------:R-:W-:-:S02]  /*e200*/  FFMA.FTZ R30, R69, c[0x0][0x23c], -R48 ;  /* 0x00008f00451e7a23 */ /* 0x000fc40000010830 */
        /* <DEDUP_REMOVED lines=8> */
[----:B------:R-:W-:-:S02]  /*e290*/  FFMA.FTZ R40, R98, c[0x0][0x23c], -R21 ;  /* 0x00008f0062287a23 */ /* 0x000fc40000010815 */
[--C-:B------:R-:W-:Y:S02]  /*e2a0*/  FFMA.FTZ R29, R74, c[0x0][0x23c], -R21.reuse ;  /* 0x00008f004a1d7a23 */ /* 0x100fe40000010815 */
[--C-:B------:R-:W-:Y:S01]  /*e2b0*/  FFMA.FTZ R27, R68, c[0x0][0x23c], -R21.reuse ;  /* 0x00008f00441b7a23 */ /* 0x100fe20000010815 */
[----:B-1----:R-:W-:Y:S01]  /*e2c0*/  F2FP.BF16.PACK_AB R68, R35, R42 ;  /* 0x0000002a2344723e */ /* 0x002fe200000010ff */
[--C-:B------:R-:W-:Y:S01]  /*e2d0*/  FFMA.FTZ R32, R50, c[0x0][0x23c], -R21.reuse ;  /* 0x00008f0032207a23 */ /* 0x100fe20000010815 */
[----:B------:R-:W-:Y:S01]  /*e2e0*/  MUFU.EX2 R38, R38 ;  /* 0x0000002600267308 */ /* 0x000fe20000000800 */
[--C-:B------:R-:W-:Y:S02]  /*e2f0*/  FFMA.FTZ R26, R72, c[0x0][0x23c], -R21.reuse ;  /* 0x00008f00481a7a23 */ /* 0x100fe40000010815 */
[----:B------:R-:W-:Y:S02]  /*e300*/  FFMA.FTZ R3, R44, c[0x0][0x23c], -R21 ;  /* 0x00008f002c037a23 */ /* 0x000fe40000010815 */
[----:B------:R-:W-:-:S02]  /*e310*/  FFMA.FTZ R50, R39, c[0x0][0x23c], -R48 ;  /* 0x00008f0027327a23 */ /* 0x000fc40000010830 */
[--C-:B------:R-:W-:Y:S01]  /*e320*/  FFMA.FTZ R39, R37, c[0x0][0x23c], -R48.reuse ;  /* 0x00008f0025277a23 */ /* 0x100fe20000010830 */
[----:B------:R-:W1:Y:S01]  /*e330*/  MUFU.EX2 R33, R33 ;  /* 0x0000002100217308 */ /* 0x000e620000000800 */
[----:B----4-:R-:W-:Y:S01]  /*e340*/  F2FP.BF16.PACK_AB R70, R31, R36 ;  /* 0x000000241f46723e */ /* 0x010fe200000010ff */
[--C-:B------:R-:W-:Y:S02]  /*e350*/  FFMA.FTZ R44, R47, c[0x0][0x23c], -R48.reuse ;  /* 0x00008f002f2c7a23 */ /* 0x100fe40000010830 */
[----:B------:R-:W-:Y:S02]  /*e360*/  FFMA.FTZ R37, R125, c[0x0][0x23c], -R48 ;  /* 0x00008f007d257a23 */ /* 0x000fe40000010830 */
[--C-:B------:R-:W-:Y:S02]  /*e370*/  FFMA.FTZ R49, R66, c[0x0][0x23c], -R21.reuse ;  /* 0x00008f0042317a23 */ /* 0x100fe40000010815 */
[----:B------:R-:W-:Y:S01]  /*e380*/  MUFU.EX2 R40, R40 ;  /* 0x0000002800287308 */ /* 0x000fe20000000800 */
[----:B------:R-:W-:-:S02]  /*e390*/  FFMA.FTZ R60, R60, c[0x0][0x23c], -R21 ;  /* 0x00008f003c3c7a23 */ /* 0x000fc40000010815 */
[--C-:B------:R-:W-:Y:S02]  /*e3a0*/  FFMA.FTZ R58, R58, c[0x0][0x23c], -R21.reuse ;  /* 0x00008f003a3a7a23 */ /* 0x100fe40000010815 */
[--C-:B------:R-:W-:Y:S02]  /*e3b0*/  FFMA.FTZ R47, R64, c[0x0][0x23c], -R21.reuse ;  /* 0x00008f00402f7a23 */ /* 0x100fe40000010815 */
[--C-:B------:R-:W-:Y:S01]  /*e3c0*/  FFMA.FTZ R66, R67, c[0x0][0x23c], -R48.reuse ;  /* 0x00008f0043427a23 */ /* 0x100fe20000010830 */
        /* <DEDUP_REMOVED lines=10> */
[----:B----4-:R-:W-:Y:S01]  /*e470*/  F2FP.BF16.PACK_AB R71, R29, R40 ;  /* 0x000000281d47723e */ /* 0x010fe200000010ff */
        /* <DEDUP_REMOVED lines=33> */
[----:B------:R-:W-:Y:S01]  /*e690*/  FADD.FTZ R35, R42, R35 ;  /* 0x000000232a237221 */ /* 0x000fe20000010000 */
[----:B------:R-:W-:Y:S01]  /*e6a0*/  HMMA.16816.F32.BF16 R84, R68, R86, RZ ;  /* 0x000000564454723c */ /* 0x000fe200000418ff */
[----:B------:R-:W-:Y:S01]  /*e6b0*/  FADD.FTZ R33, R38, R33 ;  /* 0x0000002126217221 */ /* 0x000fe20000010000 */
[----:B------:R-:W3:Y:S01]  /*e6c0*/  MUFU.EX2 R3, R3 ;  /* 0x0000000300037308 */ /* 0x000ee20000000800 */
[----:B------:R-:W-:-:S02]  /*e6d0*/  FADD.FTZ R36, R36, R35 ;  /* 0x0000002324247221 */ /* 0x000fc40000010000 */
[----:B------:R-:W-:Y:S02]  /*e6e0*/  FADD.FTZ R40, R40, R33 ;  /* 0x0000002128287221 */ /* 0x000fe40000010000 */
[----:B------:R-:W-:Y:S01]  /*e6f0*/  FFMA.FTZ R46, R46, c[0x0][0x23c], -R48 ;  /* 0x00008f002e2e7a23 */ /* 0x000fe20000010830 */
[C---:B------:R-:W-:Y:S01]  /*e700*/  HMMA.16816.F32.BF16 R72, R68.reuse, R4, RZ ;  /* 0x000000044448723c */ /* 0x040fe200000418ff */
[----:B------:R-:W-:Y:S01]  /*e710*/  FADD.FTZ R29, R29, R40 ;  /* 0x000000281d1d7221 */ /* 0x000fe20000010000 */
[----:B------:R-:W-:Y:S01]  /*e720*/  MUFU.EX2 R50, R50 ;  /* 0x0000003200327308 */ /* 0x000fe20000000800 */
[--C-:B------:R-:W-:Y:S02]  /*e730*/  FFMA.FTZ R43, R43, c[0x0][0x23c], -R48.reuse ;  /* 0x00008f002b2b7a23 */ /* 0x100fe40000010830 */
[----:B------:R-:W-:Y:S02]  /*e740*/  FFMA.FTZ R192, R41, c[0x0][0x23c], -R48 ;  /* 0x00008f0029c07a23 */ /* 0x000fe40000010830 */
[----:B-1----:R-:W-:Y:S01]  /*e750*/  F2FP.BF16.PACK_AB R4, R25, R30 ;  /* 0x0000001e1904723e */ /* 0x002fe200000010ff */
[----:B------:R-:W-:Y:S01]  /*e760*/  HMMA.16816.F32.BF16 R68, R68, R6, RZ ;  /* 0x000000064444723c */ /* 0x000fe200000418ff */
[----:B--2---:R-:W-:Y:S01]  /*e770*/  F2FP.BF16.PACK_AB R5, R27, R32 ;  /* 0x000000201b05723e */ /* 0x004fe200000010ff */
[----:B------:R-:W-:Y:S01]  /*e780*/  MUFU.EX2 R39, R39 ;  /* 0x0000002700277308 */ /* 0x000fe20000000800 */
[----:B------:R-:W-:-:S02]  /*e790*/  FADD.FTZ R32, R32, R29 ;  /* 0x0000001d20207221 */ /* 0x000fc40000010000 */
[--C-:B------:R-:W-:Y:S02]  /*e7a0*/  FFMA.FTZ R28, R28, c[0x0][0x23c], -R21.reuse ;  /* 0x00008f001c1c7a23 */ /* 0x100fe40000010815 */
[----:B------:R-:W-:Y:S01]  /*e7b0*/  F2FP.BF16.PACK_AB R6, R22, R23 ;  /* 0x000000171606723e */ /* 0x000fe200000010ff */
[----:B------:R-:W-:Y:S01]  /*e7c0*/  FADD.FTZ R27, R27, R32 ;  /* 0x000000201b1b7221 */ /* 0x000fe20000010000 */
[----:B---3--:R-:W-:Y:S01]  /*e7d0*/  F2FP.BF16.PACK_AB R7, R3, R26 ;  /* 0x0000001a0307723e */ /* 0x008fe200000010ff */
        /* <DEDUP_REMOVED lines=12> */
[C---:B------:R-:W-:Y:S02]  /*e8a0*/  HMMA.16816.F32.BF16 R80, R4.reuse, R8, R80 ;  /* 0x000000080450723c */ /* 0x040fe40000041850 */
        /* <DEDUP_REMOVED lines=262> */
.L_x_7481:
[----:B------:R-:W-:-:S05]  /*f910*/  IMAD.MOV.U32 R8, RZ, RZ, c[0x0][0x1a0] ;  /* 0x00006800ff087624 */ /* 0x000fca00078e00ff */
[----:B------:R-:W-:-:S04]  /*f920*/  LEA R8, -R8, RZ, 0x7 ;  /* 0x000000ff08087211 */ /* 0x000fc800078e39ff */
[----:B------:R-:W-:Y:S02]  /*f930*/  SHF.R.S32.HI R4, RZ, 0x1f, R8 ;  /* 0x0000001fff047819 */ /* 0x000fe40000011408 */
.L_x_7482:
        /* <DEDUP_REMOVED lines=33> */
[----:B------:R-:W5:Y:S04]  /*fb50*/  LDSM.16.M88.4 R16, [R171+0x3800] ;  /* 0x00380000ab10783b */ /* 0x000f680000000200 */
[----:B------:R-:W2:Y:S04]  /*fb60*/  LDSM.16.M88.4 R32, [R171+0x2800] ;  /* 0x00280000ab20783b */ /* 0x000ea80000000200 */
[----:B------:R-:W-:Y:S04]  /*fb70*/  LDSM.16.M88.4 R52, [R170] ;  /* 0x00000000aa34783b */ /* 0x000fe80000000200 */
[----:B------:R-:W2:Y:S04]  /*fb80*/  LDSM.16.M88.4 R60, [R165+0x3000] ;  /* 0x00300000a53c783b */ /* 0x000ea80000000200 */
[----:B------:R-:W4:Y:S04]  /*fb90*/  LDSM.16.M88.4 R56, [R165+0x3800] ;  /* 0x00380000a538783b */ /* 0x000f280000000200 */
[----:B------:R-:W4:Y:S04]  /*fba0*/  LDSM.16.M88.4 R120, [R165+0x2800] ;  /* 0x00280000a578783b */ /* 0x000f280000000200 */
[----:B---3--:R-:W3:Y:S04]  /*fbb0*/  LDSM.16.M88.4 R8, [R171+0x4000] ;  /* 0x00400000ab08783b */ /* 0x008ee80000000200 */
[----:B------:R-:W3:Y:S04]  /*fbc0*/  LDSM.16.M88.4 R40, [R171+0x2000] ;  /* 0x00200000ab28783b */ /* 0x000ee80000000200 */
[----:B------:R-:W3:Y:S04]  /*fbd0*/  LDSM.16.M88.4 R116, [R171+0x4800] ;  /* 0x00480000ab74783b */ /* 0x000ee80000000200 */
[----:B------:R-:W3:Y:S01]  /*fbe0*/  LDSM.16.M88.4 R108, [R171+0x5000] ;  /* 0x00500000ab6c783b */ /* 0x000ee20000000200 */
[C---:B-1----:R-:W-:Y:S03]  /*fbf0*/  HMMA.16816.F32.BF16 R28, R64.reuse, R24, RZ ;  /* 0x00000018401c723c */ /* 0x042fe600000418ff */
[----:B------:R-:W1:Y:S04]  /*fc00*/  LDSM.16.M88.4 R124, [R171+0x5800] ;  /* 0x00580000ab7c783b */ /* 0x000e680000000200 */
[----:B------:R-:W1:Y:S01]  /*fc10*/  LDSM.16.M88.4 R48, [R165+0x4000] ;  /* 0x00400000a530783b */ /* 0x000e620000000200 */
[C---:B-----5:R-:W-:Y:S03]  /*fc20*/  HMMA.16816.F32.BF16 R20, R64.reuse, R16, RZ ;  /* 0x000000104014723c */ /* 0x060fe600000418ff */
[----:B------:R-:W-:Y:S04]  /*fc30*/  LDSM.16.M88.4 R128, [R165+0x2000] ;  /* 0x00200000a580783b */ /* 0x000fe80000000200 */
[----:B------:R-:W0:Y:S01]  /*fc40*/  LDGDEPBAR ;  /* 0x00000000000079af */ /* 0x000e220000000000 */
[C---:B--2---:R-:W-:Y:S08]  /*fc50*/  HMMA.16816.F32.BF16 R36, R64.reuse, R32, RZ ;  /* 0x000000204024723c */ /* 0x044ff000000418ff */
[C---:B------:R-:W-:Y:S08]  /*fc60*/  HMMA.16816.F32.BF16 R24, R64.reuse, R26, RZ ;  /* 0x0000001a4018723c */ /* 0x040ff000000418ff */
[C---:B------:R-:W-:Y:S08]  /*fc70*/  HMMA.16816.F32.BF16 R16, R64.reuse, R18, RZ ;  /* 0x000000124010723c */ /* 0x040ff000000418ff */
[----:B------:R-:W-:Y:S08]  /*fc80*/  HMMA.16816.F32.BF16 R32, R64, R34, RZ ;  /* 0x000000224020723c */ /* 0x000ff000000418ff */
[C---:B------:R-:W-:Y:S08]  /*fc90*/  HMMA.16816.F32.BF16 R28, R52.reuse, R60, R28 ;  /* 0x0000003c341c723c */ /* 0x040ff0000004181c */
[C---:B------:R-:W-:Y:S01]  /*fca0*/  HMMA.16816.F32.BF16 R24, R52.reuse, R62, R24 ;  /* 0x0000003e3418723c */ /* 0x040fe20000041818 */
[----:B------:R-:W2:Y:S07]  /*fcb0*/  LDSM.16.M88.4 R60, [R165+0x5000] ;  /* 0x00500000a53c783b */ /* 0x000eae0000000200 */
[C---:B----4-:R-:W-:Y:S08]  /*fcc0*/  HMMA.16816.F32.BF16 R20, R52.reuse, R56, R20 ;  /* 0x000000383414723c */ /* 0x050ff00000041814 */
[C---:B------:R-:W-:Y:S01]  /*fcd0*/  HMMA.16816.F32.BF16 R16, R52.reuse, R58, R16 ;  /* 0x0000003a3410723c */ /* 0x040fe20000041810 */
[----:B------:R-:W4:Y:S07]  /*fce0*/  LDSM.16.M88.4 R56, [R165+0x5800] ;  /* 0x00580000a538783b */ /* 0x000f2e0000000200 */
[C---:B------:R-:W-:Y:S08]  /*fcf0*/  HMMA.16816.F32.BF16 R36, R52.reuse, R120, R36 ;  /* 0x000000783424723c */ /* 0x040ff00000041824 */
[----:B------:R-:W-:Y:S01]  /*fd00*/  HMMA.16816.F32.BF16 R32, R52, R122, R32 ;  /* 0x0000007a3420723c */ /* 0x000fe20000041820 */
[----:B------:R-:W5:Y:S07]  /*fd10*/  LDSM.16.M88.4 R120, [R165+0x4800] ;  /* 0x00480000a578783b */ /* 0x000f6e0000000200 */
        /* <DEDUP_REMOVED lines=10> */
[----:B------:R-:W-:Y:S07]  /*fdc0*/  LDSM.16.M88.4 R124, [R169] ;  /* 0x00000000a97c783b */ /* 0x000fee0000000200 */
[C---:B------:R-:W-:Y:S08]  /*fdd0*/  HMMA.16816.F32.BF16 R12, R52.reuse, R48, R12 ;  /* 0x00000030340c723c */ /* 0x040ff0000004180c */
[C---:B------:R-:W-:Y:S01]  /*fde0*/  HMMA.16816.F32.BF16 R8, R52.reuse, R50, R8 ;  /* 0x000000323408723c */ /* 0x040fe20000041808 */
[----:B------:R-:W1:Y:S07]  /*fdf0*/  LDSM.16.M88.4 R48, [R168] ;  /* 0x00000000a830783b */ /* 0x000e6e0000000200 */
[C---:B--2---:R-:W-:Y:S08]  /*fe00*/  HMMA.16816.F32.BF16 R112, R52.reuse, R60, R112 ;  /* 0x0000003c3470723c */ /* 0x044ff00000041870 */
[C---:B------:R-:W-:Y:S01]  /*fe10*/  HMMA.16816.F32.BF16 R108, R52.reuse, R62, R108 ;  /* 0x0000003e346c723c */ /* 0x040fe2000004186c */
[----:B------:R-:W2:Y:S07]  /*fe20*/  LDSM.16.M88.4 R60, [R161] ;  /* 0x00000000a13c783b */ /* 0x000eae0000000200 */
[C---:B----4-:R-:W-:Y:S08]  /*fe30*/  HMMA.16816.F32.BF16 R104, R52.reuse, R56, R104 ;  /* 0x000000383468723c */ /* 0x050ff00000041868 */
[C---:B------:R-:W-:Y:S01]  /*fe40*/  HMMA.16816.F32.BF16 R64, R52.reuse, R58, R64 ;  /* 0x0000003a3440723c */ /* 0x040fe20000041840 */
[----:B------:R-:W3:Y:S07]  /*fe50*/  LDSM.16.M88.4 R56, [R160] ;  /* 0x00000000a038783b */ /* 0x000eee0000000200 */
[C---:B------:R-:W-:Y:S08]  /*fe60*/  HMMA.16816.F32.BF16 R44, R52.reuse, R128, R44 ;  /* 0x00000080342c723c */ /* 0x040ff0000004182c */
[C---:B------:R-:W-:Y:S01]  /*fe70*/  HMMA.16816.F32.BF16 R40, R52.reuse, R130, R40 ;  /* 0x000000823428723c */ /* 0x040fe20000041828 */
[----:B------:R-:W-:Y:S07]  /*fe80*/  LDSM.16.M88.4 R128, [R157] ;  /* 0x000000009d80783b */ /* 0x000fee0000000200 */
[C---:B-----5:R-:W-:Y:S08]  /*fe90*/  HMMA.16816.F32.BF16 R4, R52.reuse, R120, R4 ;  /* 0x000000783404723c */ /* 0x060ff00000041804 */
[----:B------:R-:W-:Y:S01]  /*fea0*/  HMMA.16816.F32.BF16 R116, R52, R122, R116 ;  /* 0x0000007a3474723c */ /* 0x000fe20000041874 */
[----:B------:R-:W4:Y:S04]  /*feb0*/  LDSM.16.M88.4 R52, [R159] ;  /* 0x000000009f34783b */ /* 0x000f280000000200 */
[----:B------:R-:W-:Y:S03]  /*fec0*/  LDSM.16.M88.4 R120, [R156] ;  /* 0x000000009c78783b */ /* 0x000fe60000000200 */
        /* <DEDUP_REMOVED lines=10> */
[C---:B------:R-:W-:Y:S01]  /*ff70*/  HMMA.16816.F32.BF16 R16, R124.reuse, R54, R16 ;  /* 0x000000367c10723c */ /* 0x040fe20000041810 */
[----:B------:R-:W3:Y:S07]  /*ff80*/  LDSM.16.M88.4 R52, [R100+0x800] ;  /* 0x000800006434783b */ /* 0x000eee0000000200 */
[C---:B-1----:R-:W-:Y:S08]  /*ff90*/  HMMA.16816.F32.BF16 R12, R124.reuse, R48, R12 ;  /* 0x000000307c0c723c */ /* 0x042ff0000004180c */
[C---:B------:R-:W-:Y:S01]  /*ffa0*/  HMMA.16816.F32.BF16 R8, R124.reuse, R50, R8 ;  /* 0x000000327c08723c */ /* 0x040fe20000041808 */
[----:B------:R-:W1:Y:S07]  /*ffb0*/  LDSM.16.M88.4 R48, [R100+0x1000] ;  /* 0x001000006430783b */ /* 0x000e6e0000000200 */
[----:B------:R-:W-:Y:S08]  /*ffc0*/  HMMA.16816.F32.BF16 R4, R124, R128, R4 ;  /* 0x000000807c04723c */ /* 0x000ff00000041804 */
[C---:B--2---:R-:W-:Y:S08]  /*ffd0*/  HMMA.16816.F32.BF16 R44, R60.reuse, R56, R44 ;  /* 0x000000383c2c723c */ /* 0x044ff0000004182c */
[C---:B------:R-:W-:Y:S08]  /*ffe0*/  HMMA.16816.F32.BF16 R40, R60.reuse, R58, R40 ;  /* 0x0000003a3c28723c */ /* 0x040ff00000041828 */
[C---:B---3--:R-:W-:Y:S08]  /*fff0*/  HMMA.16816.F32.BF16 R36, R60.reuse, R52, R36 ;  /* 0x000000343c24723c */ /* 0x048ff00000041824 */
[----:B------:R-:W-:Y:S01]  /*10000*/  HMMA.16816.F32.BF16 R32, R60, R54, R32 ;  /* 0x000000363c20723c */ /* 0x000fe20000041820 */
[----:B------:R-:W2:Y:S01]  /*10010*/  LDSM.16.M88.4 R52, [R100+0x1800] ;  /* 0x001800006434783b */ /* 0x000ea20000000200 */
[----:B------:R-:W-:-:S02]  /*10020*/  FMUL.FTZ R44, R44, c[0x0][0x2ec] ;  /* 0x0000bb002c2c7a20 */ /* 0x000fc40000410000 */
[----:B------:R-:W-:Y:S02]  /*10030*/  FMUL.FTZ R45, R45, c[0x0][0x2ec] ;  /* 0x0000bb002d2d7a20 */ /* 0x000fe40000410000 */
[----:B------:R-:W-:Y:S02]  /*10040*/  FMUL.FTZ R56, R46, c[0x0][0x2ec] ;  /* 0x0000bb002e387a20 */ /* 0x000fe40000410000 */
[----:B-1----:R-:W-:Y:S01]  /*10050*/  HMMA.16816.F32.BF16 R28, R60, R48, R28 ;  /* 0x000000303c1c723c */ /* 0x002fe2000004181c */
[----:B------:R-:W1:Y:S01]  /*10060*/  MUFU.TANH R48, R44 ;  /* 0x0000002c00307308 */ /* 0x000e620000002400 */
[----:B------:R-:W-:Y:S02]  /*10070*/  FMUL.FTZ R57, R47, c[0x0][0x2ec] ;  /* 0x0000bb002f397a20 */ /* 0x000fe40000410000 */
[----:B------:R-:W-:Y:S02]  /*10080*/  FMUL.FTZ R3, R40, c[0x0][0x2ec] ;  /* 0x0000bb0028037a20 */ /* 0x000fe40000410000 */
[----:B------:R-:W-:-:S02]  /*10090*/  FMUL.FTZ R40, R42, c[0x0][0x2ec] ;  /* 0x0000bb002a287a20 */ /* 0x000fc40000410000 */
[----:B------:R-:W-:Y:S01]  /*100a0*/  FMUL.FTZ R36, R36, c[0x0][0x2ec] ;  /* 0x0000bb0024247a20 */ /* 0x000fe20000410000 */
[----:B------:R3:W-:Y:S01]  /*100b0*/  MUFU.TANH R49, R45 ;  /* 0x0000002d00317308 */ /* 0x0007e20000002400 */
[----:B------:R-:W-:Y:S01]  /*100c0*/  FMUL.FTZ R37, R37, c[0x0][0x2ec] ;  /* 0x0000bb0025257a20 */ /* 0x000fe20000410000 */
[----:B------:R-:W-:Y:S01]  /*100d0*/  HMMA.16816.F32.BF16 R24, R60, R50, R24 ;  /* 0x000000323c18723c */ /* 0x000fe20000041818 */
[----:B------:R-:W-:Y:S02]  /*100e0*/  FMUL.FTZ R42, R38, c[0x0][0x2ec] ;  /* 0x0000bb00262a7a20 */ /* 0x000fe40000410000 */
[----:B------:R-:W-:Y:S02]  /*100f0*/  FMUL.FTZ R43, R43, c[0x0][0x2ec] ;  /* 0x0000bb002b2b7a20 */ /* 0x000fe40000410000 */
[----:B------:R-:W-:Y:S01]  /*10100*/  FMUL.FTZ R32, R32, c[0x0][0x2ec] ;  /* 0x0000bb0020207a20 */ /* 0x000fe20000410000 */
[----:B------:R-:W-:Y:S01]  /*10110*/  MUFU.TANH R51, R37 ;  /* 0x0000002500337308 */ /* 0x000fe20000002400 */
[----:B------:R-:W-:Y:S01]  /*10120*/  FMUL.FTZ R50, R41, c[0x0][0x2ec] ;  /* 0x0000bb0029327a20 */ /* 0x000fe20000410000 */
[C---:B------:R-:W-:Y:S05]  /*10130*/  HMMA.16816.F32.BF16 R116, R124.reuse, R130, R116 ;  /* 0x000000827c74723c */ /* 0x040fea0000041874 */
[----:B------:R-:W-:Y:S01]  /*10140*/  FMUL.FTZ R28, R28, c[0x0][0x2ec] ;  /* 0x0000bb001c1c7a20 */ /* 0x000fe20000410000 */
[----:B---3--:R-:W3:Y:S01]  /*10150*/  LDSM.16.M88.4 R44, [R100+0x2000] ;  /* 0x00200000642c783b */ /* 0x008ee20000000200 */
[----:B------:R4:W-:Y:S01]  /*10160*/  MUFU.TANH R41, R36 ;  /* 0x0000002400297308 */ /* 0x0009e20000002400 */
[----:B------:R-:W-:Y:S01]  /*10170*/  FMUL.FTZ R29, R29, c[0x0][0x2ec] ;  /* 0x0000bb001d1d7a20 */ /* 0x000fe20000410000 */
[----:B------:R-:W-:Y:S01]  /*10180*/  HMMA.16816.F32.BF16 R112, R124, R120, R112 ;  /* 0x000000787c70723c */ /* 0x000fe20000041870 */
[----:B------:R-:W-:-:S05]  /*10190*/  FMUL.FTZ R131, R31, c[0x0][0x2ec] ;  /* 0x0000bb001f837a20 */ /* 0x000fca0000410000 */
[----:B------:R-:W-:Y:S01]  /*101a0*/  MUFU.TANH R136, R29 ;  /* 0x0000001d00887308 */ /* 0x000fe20000002400 */
[----:B------:R-:W-:Y:S01]  /*101b0*/  FMUL.FTZ R134, R25, c[0x0][0x2ec] ;  /* 0x0000bb0019867a20 */ /* 0x000fe20000410000 */
[----:B--2---:R-:W-:Y:S01]  /*101c0*/  HMMA.16816.F32.BF16 R20, R60, R52, R20 ;  /* 0x000000343c14723c */ /* 0x004fe20000041814 */
[----:B------:R-:W-:Y:S02]  /*101d0*/  FMUL.FTZ R25, R26, c[0x0][0x2ec] ;  /* 0x0000bb001a197a20 */ /* 0x000fe40000410000 */
[----:B------:R-:W-:Y:S02]  /*101e0*/  FMUL.FTZ R27, R27, c[0x0][0x2ec] ;  /* 0x0000bb001b1b7a20 */ /* 0x000fe40000410000 */
[----:B------:R-:W-:Y:S01]  /*101f0*/  FMUL.FTZ R24, R24, c[0x0][0x2ec] ;  /* 0x0000bb0018187a20 */ /* 0x000fe20000410000 */
[----:B------:R-:W2:Y:S01]  /*10200*/  MUFU.TANH R56, R56 ;  /* 0x0000003800387308 */ /* 0x000ea20000002400 */
[----:B------:R-:W-:Y:S01]  /*10210*/  FMUL.FTZ R52, R39, c[0x0][0x2ec] ;  /* 0x0000bb0027347a20 */ /* 0x000fe20000410000 */
[----:B------:R-:W-:Y:S01]  /*10220*/  HMMA.16816.F32.BF16 R108, R124, R122, R108 ;  /* 0x0000007a7c6c723c */ /* 0x000fe2000004186c */
[----:B----4-:R-:W4:Y:S01]  /*10230*/  LDSM.16.M88.4 R36, [R100+0x2800] ;  /* 0x002800006424783b */ /* 0x010f220000000200 */
[----:B------:R-:W-:-:S02]  /*10240*/  FMUL.FTZ R53, R33, c[0x0][0x2ec] ;  /* 0x0000bb0021357a20 */ /* 0x000fc40000410000 */
[----:B------:R-:W-:Y:S02]  /*10250*/  FMUL.FTZ R33, R34, c[0x0][0x2ec] ;  /* 0x0000bb0022217a20 */ /* 0x000fe40000410000 */
[----:B------:R5:W-:Y:S02]  /*10260*/  MUFU.TANH R34, R28 ;  /* 0x0000001c00227308 */ /* 0x000be40000002400 */
[----:B------:R-:W-:Y:S06]  /*10270*/  HMMA.16816.F32.BF16 R16, R60, R54, R16 ;  /* 0x000000363c10723c */ /* 0x000fec0000041810 */
[----:B------:R-:W1:Y:S02]  /*10280*/  MUFU.TANH R57, R57 ;  /* 0x0000003900397308 */ /* 0x000e640000002400 */
[----:B------:R-:W-:-:S02]  /*10290*/  FMUL.FTZ R20, R20, c[0x0][0x2ec] ;  /* 0x0000bb0014147a20 */ /* 0x000fc40000410000 */
[----:B------:R-:W-:Y:S02]  /*102a0*/  FMUL.FTZ R21, R21, c[0x0][0x2ec] ;  /* 0x0000bb0015157a20 */ /* 0x000fe40000410000 */
[----:B------:R-:W-:Y:S01]  /*102b0*/  FMUL.FTZ R121, R22, c[0x0][0x2ec] ;  /* 0x0000bb0016797a20 */ /* 0x000fe20000410000 */
[C---:B---3--:R-:W-:Y:S01]  /*102c0*/  HMMA.16816.F32.BF16 R12, R60.reuse, R44, R12 ;  /* 0x0000002c3c0c723c */ /* 0x048fe2000004180c */
[----:B------:R-:W-:Y:S06]  /*102d0*/  MUFU.TANH R26, R20 ;  /* 0x00000014001a7308 */ /* 0x000fec0000002400 */
[----:B------:R-:W-:Y:S01]  /*102e0*/  FMUL.FTZ R44, R35, c[0x0][0x2ec] ;  /* 0x0000bb00232c7a20 */ /* 0x000fe20000410000 */
[----:B------:R-:W-:Y:S01]  /*102f0*/  HMMA.16816.F32.BF16 R8, R60, R46, R8 ;  /* 0x0000002e3c08723c */ /* 0x000fe20000041808 */
[----:B------:R-:W-:Y:S01]  /*10300*/  FMUL.FTZ R35, R30, c[0x0][0x2ec] ;  /* 0x0000bb001e237a20 */ /* 0x000fe20000410000 */
[----:B------:R3:W-:Y:S01]  /*10310*/  MUFU.TANH R130, R21 ;  /* 0x0000001500827308 */ /* 0x0007e20000002400 */
[----:B-----5:R-:W5:Y:S01]  /*10320*/  LDSM.16.M88.4 R28, [R100+0x3000] ;  /* 0x00300000641c783b */ /* 0x020f620000000200 */
[----:B------:R-:W-:-:S02]  /*10330*/  FMUL.FTZ R123, R19, c[0x0][0x2ec] ;  /* 0x0000bb00137b7a20 */ /* 0x000fc40000410000 */
[----:B------:R-:W-:Y:S02]  /*10340*/  FMUL.FTZ R17, R17, c[0x0][0x2ec] ;  /* 0x0000bb0011117a20 */ /* 0x000fe40000410000 */
[----:B------:R-:W-:Y:S02]  /*10350*/  FMUL.FTZ R18, R18, c[0x0][0x2ec] ;  /* 0x0000bb0012127a20 */ /* 0x000fe40000410000 */
[----:B------:R-:W-:Y:S01]  /*10360*/  MUFU.TANH R50, R50 ;  /* 0x0000003200327308 */ /* 0x000fe20000002400 */
[----:B------:R-:W-:Y:S01]  /*10370*/  FMUL.FTZ R16, R16, c[0x0][0x2ec] ;  /* 0x0000bb0010107a20 */ /* 0x000fe20000410000 */
[----:B----4-:R-:W-:Y:S04]  /*10380*/  HMMA.16816.F32.BF16 R4, R60, R36, R4 ;  /* 0x000000243c04723c */ /* 0x010fe80000041804 */
[----:B------:R-:W-:-:S02]  /*10390*/  FMUL.FTZ R15, R15, c[0x0][0x2ec] ;  /* 0x0000bb000f0f7a20 */ /* 0x000fc40000410000 */
[----:B------:R-:W4:Y:S01]  /*103a0*/  MUFU.TANH R43, R43 ;  /* 0x0000002b002b7308 */ /* 0x000f220000002400 */
[----:B------:R-:W-:Y:S01]  /*103b0*/  FMUL.FTZ R37, R23, c[0x0][0x2ec] ;  /* 0x0000bb0017257a20 */ /* 0x000fe20000410000 */
[----:B------:R-:W-:Y:S01]  /*103c0*/  HMMA.16816.F32.BF16 R116, R60, R38, R116 ;  /* 0x000000263c74723c */ /* 0x000fe20000041874 */
[----:B---3--:R-:W3:Y:S01]  /*103d0*/  LDSM.16.M88.4 R20, [R102] ;  /* 0x000000006614783b */ /* 0x008ee20000000200 */
[----:B------:R-:W-:Y:S02]  /*103e0*/  FMUL.FTZ R12, R12, c[0x0][0x2ec] ;  /* 0x0000bb000c0c7a20 */ /* 0x000fe40000410000 */
[----:B------:R-:W-:Y:S02]  /*103f0*/  FMUL.FTZ R122, R9, c[0x0][0x2ec] ;  /* 0x0000bb00097a7a20 */ /* 0x000fe40000410000 */
[----:B------:R1:W-:Y:S01]  /*10400*/  MUFU.TANH R45, R15 ;  /* 0x0000000f002d7308 */ /* 0x0003e20000002400 */
[----:B------:R-:W-:Y:S02]  /*10410*/  FMUL.FTZ R14, R14, c[0x0][0x2ec] ;  /* 0x0000bb000e0e7a20 */ /* 0x000fe40000410000 */
[----:B------:R-:W-:-:S02]  /*10420*/  FMUL.FTZ R13, R13, c[0x0][0x2ec] ;  /* 0x0000bb000d0d7a20 */ /* 0x000fc40000410000 */
[----:B------:R-:W-:-:S03]  /*10430*/  FMUL.FTZ R10, R10, c[0x0][0x2ec] ;  /* 0x0000bb000a0a7a20 */ /* 0x000fc60000410000 */
[----:B------:R-:W1:Y:S02]  /*10440*/  MUFU.TANH R52, R52 ;  /* 0x0000003400347308 */ /* 0x000e640000002400 */
[----:B------:R-:W-:Y:S02]  /*10450*/  FMUL.FTZ R38, R4, c[0x0][0x2ec] ;  /* 0x0000bb0004267a20 */ /* 0x000fe40000410000 */
[----:B------:R-:W-:Y:S02]  /*10460*/  FMUL.FTZ R5, R5, c[0x0][0x2ec] ;  /* 0x0000bb0005057a20 */ /* 0x000fe40000410000 */
[----:B------:R-:W-:Y:S02]  /*10470*/  FMUL.FTZ R6, R6, c[0x0][0x2ec] ;  /* 0x0000bb0006067a20 */ /* 0x000fe40000410000 */
[----:B------:R-:W-:Y:S01]  /*10480*/  MUFU.TANH R36, R14 ;  /* 0x0000000e00247308 */ /* 0x000fe20000002400 */
[----:B-----5:R-:W-:Y:S01]  /*10490*/  HMMA.16816.F32.BF16 R108, R60, R30, R108 ;  /* 0x0000001e3c6c723c */ /* 0x020fe2000004186c */
[----:B------:R-:W-:-:S02]  /*104a0*/  FMUL.FTZ R7, R7, c[0x0][0x2ec] ;  /* 0x0000bb0007077a20 */ /* 0x000fc40000410000 */
[----:B------:R-:W-:Y:S02]  /*104b0*/  FMUL.FTZ R55, R119, c[0x0][0x2ec] ;  /* 0x0000bb0077377a20 */ /* 0x000fe40000410000 */
[----:B------:R-:W-:Y:S02]  /*104c0*/  FMUL.FTZ R47, R118, c[0x0][0x2ec] ;  /* 0x0000bb00762f7a20 */ /* 0x000fe40000410000 */
[----:B------:R-:W-:Y:S01]  /*104d0*/  FMUL.FTZ R30, R8, c[0x0][0x2ec] ;  /* 0x0000bb00081e7a20 */ /* 0x000fe20000410000 */
[----:B------:R-:W-:Y:S01]  /*104e0*/  HMMA.16816.F32.BF16 R112, R60, R28, R112 ;  /* 0x0000001c3c70723c */ /* 0x000fe20000041870 */
[----:B------:R-:W-:Y:S01]  /*104f0*/  IMAD.SHL.U32 R8, R189, 0x80, RZ ;  /* 0x00000080bd087824 */ /* 0x000fe200078e00ff */
[----:B------:R5:W-:Y:S04]  /*10500*/  MUFU.TANH R29, R12 ;  /* 0x0000000c001d7308 */ /* 0x000be80000002400 */
[----:B------:R-:W-:-:S02]  /*10510*/  LOP3.LUT R9, R8, 0x10, R103, 0xfe, !PT ;  /* 0x0000001008097812 */ /* 0x000fc400078efe67 */
[C---:B-1----:R-:W-:Y:S02]  /*10520*/  LOP3.LUT R15, R8.reuse, R103, RZ, 0xfc, !PT ;  /* 0x00000067080f7212 */ /* 0x042fe400078efcff */
[CC--:B------:R-:W-:Y:S01]  /*10530*/  ISETP.GE.AND P5, PT, R9.reuse, R101.reuse, PT ;  /* 0x000000650900720c */ /* 0x0c0fe20003fa6270 */
[C---:B---3--:R-:W-:Y:S01]  /*10540*/  HMMA.16816.F32.BF16 R104, R124.reuse, R20, R104 ;  /* 0x000000147c68723c */ /* 0x048fe20000041868 */
[-C--:B------:R-:W-:Y:S01]  /*10550*/  ISETP.GE.AND P6, PT, R9, R132.reuse, PT ;  /* 0x000000840900720c */ /* 0x080fe20003fc6270 */
[----:B------:R-:W-:Y:S01]  /*10560*/  MUFU.TANH R53, R53 ;  /* 0x0000003500357308 */ /* 0x000fe20000002400 */
[CC--:B------:R-:W-:Y:S02]  /*10570*/  ISETP.GE.AND P1, PT, R15.reuse, R101.reuse, PT ;  /* 0x000000650f00720c */ /* 0x0c0fe40003f26270 */
[-C--:B------:R-:W-:Y:S01]  /*10580*/  ISETP.GE.AND P0, PT, R15, R132.reuse, PT ;  /* 0x000000840f00720c */ /* 0x080fe20003f06270 */
[----:B------:R-:W-:Y:S01]  /*10590*/  FMUL.FTZ R46, R109, c[0x0][0x2ec] ;  /* 0x0000bb006d2e7a20 */ /* 0x000fe20000410000 */
[----:B------:R-:W-:Y:S01]  /*105a0*/  IADD3 R9, R15, 0x1, RZ ;  /* 0x000000010f097810 */ /* 0x000fe20007ffe0ff */
[----:B------:R-:W-:Y:S01]  /*105b0*/  FMUL.FTZ R20, R11, c[0x0][0x2ec] ;  /* 0x0000bb000b147a20 */ /* 0x000fe20000410000 */
[----:B-----5:R-:W-:Y:S01]  /*105c0*/  LOP3.LUT R12, R8, 0x8, R103, 0xfe, !PT ;  /* 0x00000008080c7812 */ /* 0x020fe200078efe67 */
[----:B------:R-:W1:Y:S01]  /*105d0*/  MUFU.TANH R44, R44 ;  /* 0x0000002c002c7308 */ /* 0x000e620000002400 */
[----:B------:R-:W-:Y:S01]  /*105e0*/  FSEL R14, R48, -INF , !P1 ;  /* 0xff800000300e7808 */ /* 0x000fe20004800000 */
[----:B------:R-:W-:Y:S01]  /*105f0*/  HMMA.16816.F32.BF16 R64, R124, R22, R64 ;  /* 0x000000167c40723c */ /* 0x000fe20000041840 */
[----:B--2---:R-:W-:Y:S01]  /*10600*/  FSEL R11, R56, -INF , !P0 ;  /* 0xff800000380b7808 */ /* 0x004fe20004000000 */
[----:B------:R-:W-:Y:S01]  /*10610*/  FMUL.FTZ R48, R113, c[0x0][0x2ec] ;  /* 0x0000bb0071307a20 */ /* 0x000fe20000410000 */
[-C--:B------:R-:W-:Y:S01]  /*10620*/  ISETP.GE.AND P1, PT, R9, R101.reuse, PT ;  /* 0x000000650900720c */ /* 0x080fe20003f26270 */
[----:B------:R-:W-:Y:S01]  /*10630*/  FMUL.FTZ R115, R115, c[0x0][0x2ec] ;  /* 0x0000bb0073737a20 */ /* 0x000fe20000410000 */
[----:B------:R-:W-:Y:S01]  /*10640*/  ISETP.GE.AND P0, PT, R9, R132, PT ;  /* 0x000000840900720c */ /* 0x000fe20003f06270 */
[----:B------:R2:W-:Y:S01]  /*10650*/  MUFU.TANH R19, R13 ;  /* 0x0000000d00137308 */ /* 0x0005e20000002400 */
[----:B------:R-:W-:Y:S01]  /*10660*/  IADD3 R9, R15, 0x9, RZ ;  /* 0x000000090f097810 */ /* 0x000fe20007ffe0ff */
[----:B------:R-:W-:Y:S01]  /*10670*/  FMUL.FTZ R54, R112, c[0x0][0x2ec] ;  /* 0x0000bb0070367a20 */ /* 0x000fe20000410000 */
[----:B------:R-:W-:-:S02]  /*10680*/  ISETP.GE.AND P2, PT, R12, R101, PT ;  /* 0x000000650c00720c */ /* 0x000fc40003f46270 */
[-C--:B------:R-:W-:Y:S02]  /*10690*/  ISETP.GE.AND P4, PT, R12, R132.reuse, PT ;  /* 0x000000840c00720c */ /* 0x080fe40003f86270 */
[----:B------:R-:W-:Y:S01]  /*106a0*/  FSEL R12, R49, -INF , !P1 ;  /* 0xff800000310c7808 */ /* 0x000fe20004800000 */
[----:B------:R-:W3:Y:S01]  /*106b0*/  MUFU.TANH R131, R131 ;  /* 0x0000008300837308 */ /* 0x000ee20000002400 */
[----:B------:R-:W-:Y:S01]  /*106c0*/  ISETP.GE.AND P1, PT, R9, R101, PT ;  /* 0x000000650900720c */ /* 0x000fe20003f26270 */
[----:B------:R-:W-:Y:S01]  /*106d0*/  FMUL.FTZ R49, R116, c[0x0][0x2ec] ;  /* 0x0000bb0074317a20 */ /* 0x000fe20000410000 */
[C---:B------:R-:W-:Y:S02]  /*106e0*/  IADD3 R4, R15.reuse, 0x11, RZ ;  /* 0x000000110f047810 */ /* 0x040fe40007ffe0ff */
[----:B------:R-:W-:Y:S02]  /*106f0*/  IADD3 R23, R15, 0x51, RZ ;  /* 0x000000510f177810 */ /* 0x000fe40007ffe0ff */
[----:B--2---:R-:W-:Y:S01]  /*10700*/  FSEL R13, R57, -INF , !P0 ;  /* 0xff800000390d7808 */ /* 0x004fe20004000000 */
[----:B------:R2:W-:Y:S01]  /*10710*/  MUFU.TANH R31, R10 ;  /* 0x0000000a001f7308 */ /* 0x0005e20000002400 */
[----:B------:R-:W-:-:S04]  /*10720*/  ISETP.GE.AND P0, PT, R9, R132, PT ;  /* 0x000000840900720c */ /* 0x000fc80003f06270 */
[----:B----4-:R-:W-:Y:S01]  /*10730*/  FSEL R9, R43, -INF , !P0 ;  /* 0xff8000002b097808 */ /* 0x010fe20004000000 */
[----:B------:R-:W-:Y:S01]  /*10740*/  FMUL.FTZ R43, R117, c[0x0][0x2ec] ;  /* 0x0000bb00752b7a20 */ /* 0x000fe20000410000 */
[----:B------:R-:W-:Y:S01]  /*10750*/  ISETP.GE.AND P0, PT, R4, R132, PT ;  /* 0x000000840400720c */ /* 0x000fe20003f06270 */
[----:B------:R-:W4:Y:S01]  /*10760*/  MUFU.TANH R134, R134 ;  /* 0x0000008600867308 */ /* 0x000f220000002400 */
[----:B--2---:R-:W-:-:S07]  /*10770*/  FSEL R10, R50, -INF , !P1 ;  /* 0xff800000320a7808 */ /* 0x004fce0004800000 */
[----:B------:R-:W2:Y:S01]  /*10780*/  MUFU.TANH R129, R27 ;  /* 0x0000001b00817308 */ /* 0x000ea20000002400 */
[----:B------:R-:W-:Y:S02]  /*10790*/  ISETP.GE.AND P1, PT, R4, R101, PT ;  /* 0x000000650400720c */ /* 0x000fe40003f26270 */
[----:B------:R-:W-:-:S05]  /*107a0*/  IADD3 R4, R15, 0x19, RZ ;  /* 0x000000190f047810 */ /* 0x000fca0007ffe0ff */
[----:B------:R5:W-:Y:S08]  /*107b0*/  MUFU.TANH R128, R17 ;  /* 0x0000001100807308 */ /* 0x000bf00000002400 */
[----:B------:R2:W-:Y:S01]  /*107c0*/  MUFU.TANH R28, R18 ;  /* 0x00000012001c7308 */ /* 0x0005e20000002400 */
[----:B-----5:R-:W-:-:S07]  /*107d0*/  FSEL R17, R52, -INF , !P0 ;  /* 0xff80000034117808 */ /* 0x020fce0004000000 */
[----:B------:R-:W5:Y:S01]  /*107e0*/  MUFU.TANH R37, R37 ;  /* 0x0000002500257308 */ /* 0x000f620000002400 */
[----:B------:R-:W-:Y:S01]  /*107f0*/  ISETP.GE.AND P0, PT, R4, R132, PT ;  /* 0x000000840400720c */ /* 0x000fe20003f06270 */
[----:B------:R-:W-:-:S03]  /*10800*/  FMUL.FTZ R52, R108, c[0x0][0x2ec] ;  /* 0x0000bb006c347a20 */ /* 0x000fc60000410000 */
[----:B-1----:R-:W-:Y:S02]  /*10810*/  FSEL R21, R44, -INF , !P0 ;  /* 0xff8000002c157808 */ /* 0x002fe40004000000 */
[----:B--2---:R-:W-:Y:S01]  /*10820*/  FSEL R18, R51, -INF , !P1 ;  /* 0xff80000033127808 */ /* 0x004fe20004800000 */
[----:B------:R1:W-:Y:S01]  /*10830*/  MUFU.TANH R27, R16 ;  /* 0x00000010001b7308 */ /* 0x0003e20000002400 */
[----:B------:R-:W-:Y:S01]  /*10840*/  ISETP.GE.AND P1, PT, R4, R101, PT ;  /* 0x000000650400720c */ /* 0x000fe20003f26270 */
[----:B------:R-:W-:Y:S01]  /*10850*/  FMUL.FTZ R51, R114, c[0x0][0x2ec] ;  /* 0x0000bb0072337a20 */ /* 0x000fe20000410000 */
[----:B------:R-:W-:-:S04]  /*10860*/  IADD3 R4, R15, 0x21, RZ ;  /* 0x000000210f047810 */ /* 0x000fc80007ffe0ff */
[----:B------:R-:W-:Y:S01]  /*10870*/  ISETP.GE.AND P0, PT, R4, R132, PT ;  /* 0x000000840400720c */ /* 0x000fe20003f06270 */
[----:B------:R-:W2:Y:S03]  /*10880*/  MUFU.TANH R123, R123 ;  /* 0x0000007b007b7308 */ /* 0x000ea60000002400 */
[----:B---3--:R-:W-:Y:S02]  /*10890*/  FSEL R131, R131, -INF , !P0 ;  /* 0xff80000083837808 */ /* 0x008fe40004000000 */
[----:B-1----:R-:W-:-:S03]  /*108a0*/  FSEL R16, R53, -INF , !P1 ;  /* 0xff80000035107808 */ /* 0x002fc60004800000 */
[----:B------:R-:W-:Y:S01]  /*108b0*/  MUFU.TANH R120, R5 ;  /* 0x0000000500787308 */ /* 0x000fe20000002400 */
[-C--:B------:R-:W-:Y:S02]  /*108c0*/  ISETP.GE.AND P1, PT, R4, R101.reuse, PT ;  /* 0x000000650400720c */ /* 0x080fe40003f26270 */
[C---:B------:R-:W-:Y:S02]  /*108d0*/  IADD3 R4, R15.reuse, 0x29, RZ ;  /* 0x000000290f047810 */ /* 0x040fe40007ffe0ff */
[----:B------:R-:W-:Y:S02]  /*108e0*/  FSEL R136, R136, -INF , !P1 ;  /* 0xff80000088887808 */ /* 0x000fe40004800000 */
[C---:B------:R-:W-:Y:S01]  /*108f0*/  ISETP.GE.AND P1, PT, R4.reuse, R101, PT ;  /* 0x000000650400720c */ /* 0x040fe20003f26270 */
[----:B------:R-:W-:Y:S01]  /*10900*/  MUFU.TANH R39, R6 ;  /* 0x0000000600277308 */ /* 0x000fe20000002400 */
[----:B------:R-:W-:Y:S02]  /*10910*/  ISETP.GE.AND P0, PT, R4, R132, PT ;  /* 0x000000840400720c */ /* 0x000fe40003f06270 */
[----:B------:R-:W-:-:S02]  /*10920*/  IADD3 R4, R15, 0x31, RZ ;  /* 0x000000310f047810 */ /* 0x000fc40007ffe0ff */
[----:B----4-:R-:W-:Y:S02]  /*10930*/  FSEL R134, R134, -INF , !P1 ;  /* 0xff80000086867808 */ /* 0x010fe40004800000 */
[----:B------:R-:W-:Y:S01]  /*10940*/  FSEL R129, R129, -INF , !P0 ;  /* 0xff80000081817808 */ /* 0x000fe20004000000 */
[----:B------:R1:W-:Y:S01]  /*10950*/  MUFU.TANH R57, R7 ;  /* 0x0000000700397308 */ /* 0x0003e20000002400 */
[C---:B------:R-:W-:Y:S02]  /*10960*/  ISETP.GE.AND P1, PT, R4.reuse, R101, PT ;  /* 0x000000650400720c */ /* 0x040fe40003f26270 */
[----:B------:R-:W-:Y:S02]  /*10970*/  ISETP.GE.AND P0, PT, R4, R132, PT ;  /* 0x000000840400720c */ /* 0x000fe40003f06270 */
[----:B------:R-:W-:Y:S02]  /*10980*/  IADD3 R4, R15, 0x39, RZ ;  /* 0x000000390f047810 */ /* 0x000fe40007ffe0ff */
[----:B------:R-:W-:Y:S01]  /*10990*/  FSEL R130, R130, -INF , !P1 ;  /* 0xff80000082827808 */ /* 0x000fe20004800000 */
[----:B------:R-:W3:Y:S01]  /*109a0*/  MUFU.TANH R122, R122 ;  /* 0x0000007a007a7308 */ /* 0x000ee20000002400 */
[----:B-----5:R-:W-:-:S02]  /*109b0*/  FSEL R117, R37, -INF , !P0 ;  /* 0xff80000025757808 */ /* 0x020fc40004000000 */
[CC--:B------:R-:W-:Y:S02]  /*109c0*/  ISETP.GE.AND P1, PT, R4.reuse, R101.reuse, PT ;  /* 0x000000650400720c */ /* 0x0c0fe40003f26270 */
[----:B------:R-:W-:Y:S02]  /*109d0*/  ISETP.GE.AND P0, PT, R4, R132, PT ;  /* 0x000000840400720c */ /* 0x000fe40003f06270 */
[----:B------:R-:W-:Y:S01]  /*109e0*/  IADD3 R4, R15, 0x41, RZ ;  /* 0x000000410f047810 */ /* 0x000fe20007ffe0ff */
[----:B------:R-:W4:Y:S01]  /*109f0*/  MUFU.TANH R20, R20 ;  /* 0x0000001400147308 */ /* 0x000f220000002400 */
[----:B------:R-:W-:Y:S02]  /*10a00*/  FSEL R128, R128, -INF , !P1 ;  /* 0xff80000080807808 */ /* 0x000fe40004800000 */
[----:B--2---:R-:W-:Y:S02]  /*10a10*/  FSEL R123, R123, -INF , !P0 ;  /* 0xff8000007b7b7808 */ /* 0x004fe40004000000 */
[----:B------:R-:W-:-:S02]  /*10a20*/  ISETP.GE.AND P1, PT, R4, R101, PT ;  /* 0x000000650400720c */ /* 0x000fc40003f26270 */
[----:B------:R-:W-:Y:S01]  /*10a30*/  ISETP.GE.AND P0, PT, R4, R132, PT ;  /* 0x000000840400720c */ /* 0x000fe20003f06270 */
[----:B------:R-:W2:Y:S01]  /*10a40*/  MUFU.TANH R43, R43 ;  /* 0x0000002b002b7308 */ /* 0x000ea20000002400 */
[----:B-1----:R-:W1:Y:S01]  /*10a50*/  LDSM.16.M88.4 R4, [R100+0x3800] ;  /* 0x003800006404783b */ /* 0x002e620000000200 */
[----:B------:R-:W-:Y:S01]  /*10a60*/  IADD3 R37, R15, 0x49, RZ ;  /* 0x000000490f257810 */ /* 0x000fe20007ffe0ff */
[----:B------:R-:W-:-:S04]  /*10a70*/  DEPBAR.LE SB0, 0x0 ;  /* 0x000080000000791a */ /* 0x000fc80000000000 */
[----:B------:R-:W-:Y:S01]  /*10a80*/  FSEL R124, R19, -INF , !P1 ;  /* 0xff800000137c7808 */ /* 0x000fe20004800000 */
[----:B------:R-:W5:Y:S01]  /*10a90*/  MUFU.TANH R55, R55 ;  /* 0x0000003700377308 */ /* 0x000f620000002400 */
[-C--:B------:R-:W-:Y:S02]  /*10aa0*/  ISETP.GE.AND P1, PT, R37, R101.reuse, PT ;  /* 0x000000652500720c */ /* 0x080fe40003f26270 */
[----:B------:R-:W-:Y:S02]  /*10ab0*/  FSEL R113, R45, -INF , !P0 ;  /* 0xff8000002d717808 */ /* 0x000fe40004000000 */
[----:B------:R-:W-:Y:S01]  /*10ac0*/  ISETP.GE.AND P0, PT, R37, R132, PT ;  /* 0x000000842500720c */ /* 0x000fe20003f06270 */
[----:B------:R-:W-:Y:S01]  /*10ad0*/  FMUL.FTZ R37, R111, c[0x0][0x2ec] ;  /* 0x0000bb006f257a20 */ /* 0x000fe20000410000 */
[----:B---3--:R-:W-:Y:S01]  /*10ae0*/  FSEL R122, R122, -INF , !P1 ;  /* 0xff8000007a7a7808 */ /* 0x008fe20004800000 */
[----:B------:R-:W3:Y:S01]  /*10af0*/  MUFU.TANH R48, R48 ;  /* 0x0000003000307308 */ /* 0x000ee20000002400 */
[----:B------:R-:W-:-:S02]  /*10b00*/  ISETP.GE.AND P1, PT, R23, R101, PT ;  /* 0x000000651700720c */ /* 0x000fc40003f26270 */
[----:B----4-:R-:W-:Y:S02]  /*10b10*/  FSEL R109, R20, -INF , !P0 ;  /* 0xff800000146d7808 */ /* 0x010fe40004000000 */
[----:B------:R-:W-:Y:S02]  /*10b20*/  IADD3 R20, R15, 0x59, RZ ;  /* 0x000000590f147810 */ /* 0x000fe40007ffe0ff */
[----:B------:R-:W-:Y:S01]  /*10b30*/  ISETP.GE.AND P0, PT, R23, R132, PT ;  /* 0x000000841700720c */ /* 0x000fe20003f06270 */
[----:B------:R-:W4:Y:S01]  /*10b40*/  MUFU.TANH R22, R115 ;  /* 0x0000007300167308 */ /* 0x000f220000002400 */
[----:B------:R-:W-:Y:S02]  /*10b50*/  FSEL R120, R120, -INF , !P1 ;  /* 0xff80000078787808 */ /* 0x000fe40004800000 */
[----:B------:R-:W-:Y:S02]  /*10b60*/  ISETP.GE.AND P1, PT, R20, R101, PT ;  /* 0x000000651400720c */ /* 0x000fe40003f26270 */
[----:B------:R-:W-:-:S02]  /*10b70*/  IADD3 R19, R15, 0x61, RZ ;  /* 0x000000610f137810 */ /* 0x000fc40007ffe0ff */
[----:B------:R-:W-:Y:S01]  /*10b80*/  FSEL R57, R57, -INF , !P0 ;  /* 0xff80000039397808 */ /* 0x000fe20004000000 */
[----:B------:R-:W4:Y:S01]  /*10b90*/  MUFU.TANH R46, R46 ;  /* 0x0000002e002e7308 */ /* 0x000f220000002400 */
[-C--:B------:R-:W-:Y:S02]  /*10ba0*/  ISETP.GE.AND P0, PT, R20, R132.reuse, PT ;  /* 0x000000841400720c */ /* 0x080fe40003f06270 */
[----:B--2---:R-:W-:Y:S02]  /*10bb0*/  FSEL R116, R43, -INF , !P1 ;  /* 0xff8000002b747808 */ /* 0x004fe40004800000 */
[----:B------:R-:W-:Y:S02]  /*10bc0*/  ISETP.GE.AND P1, PT, R19, R101, PT ;  /* 0x000000651300720c */ /* 0x000fe40003f26270 */
[----:B-----5:R-:W-:Y:S01]  /*10bd0*/  FSEL R55, R55, -INF , !P0 ;  /* 0xff80000037377808 */ /* 0x020fe20004000000 */
[----:B------:R-:W2:Y:S01]  /*10be0*/  MUFU.TANH R3, R3 ;  /* 0x0000000300037308 */ /* 0x000ea20000002400 */
[----:B------:R-:W-:Y:S01]  /*10bf0*/  IADD3 R20, R15, 0x69, RZ ;  /* 0x000000690f147810 */ /* 0x000fe20007ffe0ff */
[----:B-1----:R-:W-:Y:S01]  /*10c00*/  HMMA.16816.F32.BF16 R104, R60, R4, R104 ;  /* 0x000000043c68723c */ /* 0x002fe20000041868 */
[----:B------:R-:W-:-:S02]  /*10c10*/  ISETP.GE.AND P0, PT, R19, R132, PT ;  /* 0x000000841300720c */ /* 0x000fc40003f06270 */
[----:B---3--:R-:W-:Y:S02]  /*10c20*/  FSEL R48, R48, -INF , !P1 ;  /* 0xff80000030307808 */ /* 0x008fe40004800000 */
[----:B------:R-:W-:Y:S01]  /*10c30*/  ISETP.GE.AND P1, PT, R20, R101, PT ;  /* 0x000000651400720c */ /* 0x000fe20003f26270 */
[----:B------:R-:W1:Y:S01]  /*10c40*/  MUFU.TANH R42, R42 ;  /* 0x0000002a002a7308 */ /* 0x000e620000002400 */
[--C-:B------:R-:W-:Y:S02]  /*10c50*/  LOP3.LUT R19, R8, 0x18, R103.reuse, 0xfe, !PT ;  /* 0x0000001808137812 */ /* 0x100fe400078efe67 */
[----:B----4-:R-:W-:Y:S02]  /*10c60*/  FSEL R45, R22, -INF , !P0 ;  /* 0xff800000162d7808 */ /* 0x010fe40004000000 */
[----:B------:R-:W-:Y:S02]  /*10c70*/  ISETP.GE.AND P0, PT, R20, R132, PT ;  /* 0x000000841400720c */ /* 0x000fe40003f06270 */
[C-C-:B------:R-:W-:Y:S01]  /*10c80*/  LOP3.LUT R5, R8.reuse, 0x20, R103.reuse, 0xfe, !PT ;  /* 0x0000002008057812 */ /* 0x140fe200078efe67 */
[----:B------:R-:W3:Y:S01]  /*10c90*/  MUFU.TANH R37, R37 ;  /* 0x0000002500257308 */ /* 0x000ee20000002400 */
[----:B------:R-:W-:-:S02]  /*10ca0*/  LOP3.LUT R4, R8, 0x28, R103, 0xfe, !PT ;  /* 0x0000002808047812 */ /* 0x000fc400078efe67 */
[----:B------:R-:W-:Y:S02]  /*10cb0*/  FSEL R46, R46, -INF , !P1 ;  /* 0xff8000002e2e7808 */ /* 0x000fe40004800000 */
[CC--:B------:R-:W-:Y:S02]  /*10cc0*/  ISETP.GE.AND P3, PT, R19.reuse, R101.reuse, PT ;  /* 0x000000651300720c */ /* 0x0c0fe40003f66270 */
[----:B------:R-:W-:Y:S01]  /*10cd0*/  ISETP.GE.AND P1, PT, R19, R132, PT ;  /* 0x000000841300720c */ /* 0x000fe20003f26270 */
[----:B------:R-:W4:Y:S01]  /*10ce0*/  MUFU.TANH R40, R40 ;  /* 0x0000002800287308 */ /* 0x000f220000002400 */
[----:B--2---:R-:W-:Y:S01]  /*10cf0*/  FSEL R44, R3, -INF , !P2 ;  /* 0xff800000032c7808 */ /* 0x004fe20005000000 */
[----:B------:R-:W-:Y:S01]  /*10d00*/  FMUL.FTZ R50, R104, c[0x0][0x2ec] ;  /* 0x0000bb0068327a20 */ /* 0x000fe20000410000 */
[----:B------:R-:W-:Y:S01]  /*10d10*/  FSEL R20, R41, -INF , !P5 ;  /* 0xff80000029147808 */ /* 0x000fe20006800000 */
[----:B------:R-:W-:Y:S01]  /*10d20*/  FMUL.FTZ R3, R110, c[0x0][0x2ec] ;  /* 0x0000bb006e037a20 */ /* 0x000fe20000410000 */
[----:B-1----:R-:W-:Y:S01]  /*10d30*/  FSEL R19, R42, -INF , !P6 ;  /* 0xff8000002a137808 */ /* 0x002fe20007000000 */
[----:B------:R-:W-:Y:S01]  /*10d40*/  FMUL.FTZ R56, R105, c[0x0][0x2ec] ;  /* 0x0000bb0069387a20 */ /* 0x000fe20000410000 */
[----:B------:R-:W-:Y:S01]  /*10d50*/  ISETP.GE.AND P2, PT, R5, R101, PT ;  /* 0x000000650500720c */ /* 0x000fe20003f46270 */
[----:B------:R-:W1:Y:S01]  /*10d60*/  MUFU.TANH R32, R32 ;  /* 0x0000002000207308 */ /* 0x000e620000002400 */
[----:B---3--:R-:W-:-:S02]  /*10d70*/  FSEL R37, R37, -INF , !P0 ;  /* 0xff80000025257808 */ /* 0x008fc40004000000 */
[-C--:B------:R-:W-:Y:S02]  /*10d80*/  ISETP.GE.AND P0, PT, R5, R132.reuse, PT ;  /* 0x000000840500720c */ /* 0x080fe40003f06270 */
[C---:B------:R-:W-:Y:S02]  /*10d90*/  ISETP.GE.AND P5, PT, R4.reuse, R101, PT ;  /* 0x000000650400720c */ /* 0x040fe40003fa6270 */
[----:B------:R-:W-:Y:S01]  /*10da0*/  ISETP.GE.AND P6, PT, R4, R132, PT ;  /* 0x000000840400720c */ /* 0x000fe20003fc6270 */
[----:B------:R-:W2:Y:S01]  /*10db0*/  MUFU.TANH R24, R24 ;  /* 0x0000001800187308 */ /* 0x000ea20000002400 */
[----:B------:R-:W-:Y:S01]  /*10dc0*/  HMMA.16816.F32.BF16 R4, R60, R6, R64 ;  /* 0x000000063c04723c */ /* 0x000fe20000041840 */
[----:B----4-:R-:W-:Y:S02]  /*10dd0*/  FSEL R43, R40, -INF , !P4 ;  /* 0xff800000282b7808 */ /* 0x010fe40006000000 */
[C-C-:B------:R-:W-:Y:S02]  /*10de0*/  LOP3.LUT R40, R8.reuse, 0x30, R103.reuse, 0xfe, !PT ;  /* 0x0000003008287812 */ /* 0x140fe400078efe67 */
[----:B------:R-:W-:-:S02]  /*10df0*/  LOP3.LUT R41, R8, 0x38, R103, 0xfe, !PT ;  /* 0x0000003808297812 */ /* 0x000fc400078efe67 */
[----:B------:R-:W3:Y:S01]  /*10e00*/  MUFU.TANH R25, R25 ;  /* 0x0000001900197308 */ /* 0x000ee20000002400 */
[----:B-1----:R-:W-:Y:S02]  /*10e10*/  FSEL R22, R32, -INF , !P3 ;  /* 0xff80000020167808 */ /* 0x002fe40005800000 */
[C---:B------:R-:W-:Y:S02]  /*10e20*/  ISETP.GE.AND P3, PT, R40.reuse, R101, PT ;  /* 0x000000652800720c */ /* 0x040fe40003f66270 */
[----:B------:R-:W-:Y:S02]  /*10e30*/  ISETP.GE.AND P4, PT, R40, R132, PT ;  /* 0x000000842800720c */ /* 0x000fe40003f86270 */
[----:B------:R-:W-:Y:S01]  /*10e40*/  P2R R40, PR, RZ, 0x8 ;  /* 0x00000008ff287803 */ /* 0x000fe20000000000 */
[----:B------:R-:W1:Y:S01]  /*10e50*/  MUFU.TANH R33, R33 ;  /* 0x0000002100217308 */ /* 0x000e620000002400 */
[----:B--2---:R-:W-:Y:S02]  /*10e60*/  FSEL R60, R24, -INF , !P5 ;  /* 0xff800000183c7808 */ /* 0x004fe40006800000 */
[----:B------:R-:W-:-:S02]  /*10e70*/  LOP3.LUT R32, R8, 0x48, R103, 0xfe, !PT ;  /* 0x0000004808207812 */ /* 0x000fc400078efe67 */
[----:B------:R-:W-:Y:S02]  /*10e80*/  ISETP.NE.AND P5, PT, R40, RZ, PT ;  /* 0x000000ff2800720c */ /* 0x000fe40003fa5270 */
[-C--:B------:R-:W-:Y:S01]  /*10e90*/  ISETP.GE.AND P3, PT, R41, R101.reuse, PT ;  /* 0x000000652900720c */ /* 0x080fe20003f66270 */
[----:B------:R-:W2:Y:S01]  /*10ea0*/  MUFU.TANH R38, R38 ;  /* 0x0000002600267308 */ /* 0x000ea20000002400 */
[----:B---3--:R-:W-:Y:S01]  /*10eb0*/  FSEL R111, R25, -INF , !P6 ;  /* 0xff800000196f7808 */ /* 0x008fe20007000000 */
[----:B------:R-:W-:Y:S01]  /*10ec0*/  FMUL.FTZ R59, R4, c[0x0][0x2ec] ;  /* 0x0000bb00043b7a20 */ /* 0x000fe20000410000 */
[----:B------:R-:W-:Y:S01]  /*10ed0*/  FSEL R110, R26, -INF , !P5 ;  /* 0xff8000001a6e7808 */ /* 0x000fe20006800000 */
[----:B------:R-:W-:Y:S01]  /*10ee0*/  FMUL.FTZ R58, R5, c[0x0][0x2ec] ;  /* 0x0000bb00053a7a20 */ /* 0x000fe20000410000 */
[----:B------:R-:W-:Y:S01]  /*10ef0*/  ISETP.GE.AND P6, PT, R32, R101, PT ;  /* 0x000000652000720c */ /* 0x000fe20003fc6270 */
[----:B------:R-:W-:Y:S01]  /*10f00*/  FMUL.FTZ R6, R6, c[0x0][0x2ec] ;  /* 0x0000bb0006067a20 */ /* 0x000fe20000410000 */
[C-C-:B------:R-:W-:Y:S01]  /*10f10*/  LOP3.LUT R26, R8.reuse, 0x50, R103.reuse, 0xfe, !PT ;  /* 0x00000050081a7812 */ /* 0x140fe200078efe67 */
[----:B------:R-:W3:Y:S01]  /*10f20*/  MUFU.TANH R35, R35 ;  /* 0x0000002300237308 */ /* 0x000ee20000002400 */
[----:B-1----:R-:W-:Y:S01]  /*10f30*/  FSEL R23, R33, -INF , !P1 ;  /* 0xff80000021177808 */ /* 0x002fe20004800000 */
[----:B------:R-:W-:Y:S01]  /*10f40*/  FMUL.FTZ R7, R7, c[0x0][0x2ec] ;  /* 0x0000bb0007077a20 */ /* 0x000fe20000410000 */
[----:B------:R-:W-:-:S02]  /*10f50*/  LOP3.LUT R33, R8, 0x40, R103, 0xfe, !PT ;  /* 0x0000004008217812 */ /* 0x000fc400078efe67 */
[----:B------:R-:W-:Y:S02]  /*10f60*/  P2R R25, PR, RZ, 0x40 ;  /* 0x00000040ff197803 */ /* 0x000fe40000000000 */
[----:B------:R-:W-:Y:S01]  /*10f70*/  FSEL R108, R27, -INF , !P3 ;  /* 0xff8000001b6c7808 */ /* 0x000fe20005800000 */
[----:B------:R-:W1:Y:S01]  /*10f80*/  MUFU.TANH R50, R50 ;  /* 0x0000003200327308 */ /* 0x000e620000002400 */
[CC--:B------:R-:W-:Y:S02]  /*10f90*/  ISETP.GE.AND P6, PT, R26.reuse, R101.reuse, PT ;  /* 0x000000651a00720c */ /* 0x0c0fe40003fc6270 */
[----:B------:R-:W-:Y:S02]  /*10fa0*/  ISETP.GE.AND P3, PT, R26, R132, PT ;  /* 0x000000841a00720c */ /* 0x000fe40003f66270 */
[----:B------:R-:W-:Y:S02]  /*10fb0*/  LOP3.LUT R4, R8, 0x68, R103, 0xfe, !PT ;  /* 0x0000006808047812 */ /* 0x000fe400078efe67 */
[----:B------:R-:W-:Y:S01]  /*10fc0*/  FSEL R62, R34, -INF , !P2 ;  /* 0xff800000223e7808 */ /* 0x000fe20005000000 */
[----:B------:R-:W4:Y:S01]  /*10fd0*/  MUFU.TANH R30, R30 ;  /* 0x0000001e001e7308 */ /* 0x000f220000002400 */
[----:B------:R-:W-:-:S02]  /*10fe0*/  ISETP.GE.AND P2, PT, R33, R101, PT ;  /* 0x000000652100720c */ /* 0x000fc40003f46270 */
[-C--:B------:R-:W-:Y:S02]  /*10ff0*/  ISETP.GE.AND P5, PT, R32, R132.reuse, PT ;  /* 0x000000842000720c */ /* 0x080fe40003fa6270 */
[----:B--2---:R-:W-:Y:S02]  /*11000*/  FSEL R64, R38, -INF , !P6 ;  /* 0xff80000026407808 */ /* 0x004fe40007000000 */
[----:B------:R-:W-:Y:S01]  /*11010*/  FSEL R67, R39, -INF , !P3 ;  /* 0xff80000027437808 */ /* 0x000fe20005800000 */
[----:B------:R-:W2:Y:S01]  /*11020*/  MUFU.TANH R47, R47 ;  /* 0x0000002f002f7308 */ /* 0x000ea20000002400 */
[C---:B------:R-:W-:Y:S02]  /*11030*/  ISETP.GE.AND P6, PT, R4.reuse, R101, PT ;  /* 0x000000650400720c */ /* 0x040fe40003fc6270 */
[----:B------:R-:W-:Y:S02]  /*11040*/  ISETP.GE.AND P3, PT, R4, R132, PT ;  /* 0x000000840400720c */ /* 0x000fe40003f66270 */
[----:B------:R-:W-:-:S02]  /*11050*/  LOP3.LUT R4, R8, 0x70, R103, 0xfe, !PT ;  /* 0x0000007008047812 */ /* 0x000fc400078efe67 */
[----:B------:R-:W-:Y:S01]  /*11060*/  FSEL R118, R29, -INF , !P2 ;  /* 0xff8000001d767808 */ /* 0x000fe20005000000 */
[----:B------:R-:W5:Y:S01]  /*11070*/  MUFU.TANH R121, R121 ;  /* 0x0000007900797308 */ /* 0x000f620000002400 */
[----:B------:R-:W-:Y:S01]  /*11080*/  FSEL R115, R31, -INF , !P5 ;  /* 0xff8000001f737808 */ /* 0x000fe20006800000 */
[----:B------:R-:W-:Y:S01]  /*11090*/  FMUL.FTZ R31, R106, c[0x0][0x2ec] ;  /* 0x0000bb006a1f7a20 */ /* 0x000fe20000410000 */
[----:B------:R-:W-:Y:S01]  /*110a0*/  ISETP.GE.AND P1, PT, R41, R132, PT ;  /* 0x000000842900720c */ /* 0x000fe20003f26270 */
[----:B------:R-:W-:Y:S01]  /*110b0*/  FMUL.FTZ R29, R107, c[0x0][0x2ec] ;  /* 0x0000bb006b1d7a20 */ /* 0x000fe20000410000 */
[----:B------:R-:W-:Y:S02]  /*110c0*/  LOP3.LUT R24, R8, 0x58, R103, 0xfe, !PT ;  /* 0x0000005808187812 */ /* 0x000fe400078efe67 */
[----:B---3--:R-:W-:Y:S01]  /*110d0*/  FSEL R127, R35, -INF , !P0 ;  /* 0xff800000237f7808 */ /* 0x008fe20004000000 */
[----:B------:R-:W3:Y:S01]  /*110e0*/  MUFU.TANH R51, R51 ;  /* 0x0000003300337308 */ /* 0x000ee20000002400 */
[----:B------:R-:W-:-:S02]  /*110f0*/  ISETP.GE.AND P5, PT, R4, R101, PT ;  /* 0x000000650400720c */ /* 0x000fc40003fa6270 */
[-C--:B------:R-:W-:Y:S02]  /*11100*/  ISETP.GE.AND P0, PT, R33, R132.reuse, PT ;  /* 0x000000842100720c */ /* 0x080fe40003f06270 */
[----:B------:R-:W-:Y:S02]  /*11110*/  ISETP.NE.AND P2, PT, R25, RZ, PT ;  /* 0x000000ff1900720c */ /* 0x000fe40003f45270 */
[----:B------:R-:W-:Y:S01]  /*11120*/  FSEL R125, R28, -INF , !P1 ;  /* 0xff8000001c7d7808 */ /* 0x000fe20004800000 */
[----:B------:R-:W2:Y:S01]  /*11130*/  MUFU.TANH R49, R49 ;  /* 0x0000003100317308 */ /* 0x000ea20000002400 */
[----:B------:R-:W-:Y:S02]  /*11140*/  LOP3.LUT R5, R8, 0x60, R103, 0xfe, !PT ;  /* 0x0000006008057812 */ /* 0x000fe400078efe67 */
[----:B------:R-:W-:Y:S02]  /*11150*/  ISETP.GE.AND P1, PT, R24, R132, PT ;  /* 0x000000841800720c */ /* 0x000fe40003f26270 */
[----:B-1----:R-:W-:-:S02]  /*11160*/  FSEL R50, R50, -INF , !P5 ;  /* 0xff80000032327808 */ /* 0x002fc40006800000 */
[----:B------:R-:W-:Y:S01]  /*11170*/  FSEL R119, R36, -INF , !P0 ;  /* 0xff80000024777808 */ /* 0x000fe20004000000 */
[----:B------:R-:W1:Y:S01]  /*11180*/  MUFU.TANH R54, R54 ;  /* 0x0000003600367308 */ /* 0x000e620000002400 */
[----:B----4-:R-:W-:Y:S02]  /*11190*/  FSEL R126, R30, -INF , !P2 ;  /* 0xff8000001e7e7808 */ /* 0x010fe40005000000 */
[----:B------:R-:W-:Y:S02]  /*111a0*/  ISETP.GT.AND P5, PT, R189, R174, PT ;  /* 0x000000aebd00720c */ /* 0x000fe40003fa4270 */
[C---:B------:R-:W-:Y:S02]  /*111b0*/  ISETP.GE.AND P2, PT, R5.reuse, R101, PT ;  /* 0x000000650500720c */ /* 0x040fe40003f46270 */
[----:B------:R-:W-:Y:S01]  /*111c0*/  ISETP.GE.AND P0, PT, R5, R132, PT ;  /* 0x000000840500720c */ /* 0x000fe20003f06270 */
[----:B------:R-:W4:Y:S01]  /*111d0*/  MUFU.TANH R52, R52 ;  /* 0x0000003400347308 */ /* 0x000f220000002400 */
[----:B--2---:R-:W-:-:S02]  /*111e0*/  FSEL R63, R47, -INF , !P1 ;  /* 0xff8000002f3f7808 */ /* 0x004fc40004800000 */
[----:B------:R-:W-:Y:S02]  /*111f0*/  IADD3 R5, R15, 0x71, RZ ;  /* 0x000000710f057810 */ /* 0x000fe40007ffe0ff */
[----:B------:R-:W-:Y:S02]  /*11200*/  ISETP.GE.AND P1, PT, R4, R132, PT ;  /* 0x000000840400720c */ /* 0x000fe40003f26270 */
[----:B-----5:R-:W-:Y:S01]  /*11210*/  FSEL R121, R121, -INF , !P4 ;  /* 0xff80000079797808 */ /* 0x020fe20006000000 */
[----:B------:R-:W2:Y:S01]  /*11220*/  MUFU.TANH R3, R3 ;  /* 0x0000000300037308 */ /* 0x000ea20000002400 */
[-C--:B------:R-:W-:Y:S02]  /*11230*/  ISETP.GE.AND P4, PT, R24, R101.reuse, PT ;  /* 0x000000651800720c */ /* 0x080fe40003f86270 */
[----:B---3--:R-:W-:Y:S02]  /*11240*/  FSEL R51, R51, -INF , !P0 ;  /* 0xff80000033337808 */ /* 0x008fe40004000000 */
[----:B------:R-:W-:-:S02]  /*11250*/  ISETP.GE.AND P0, PT, R5, R101, PT ;  /* 0x000000650500720c */ /* 0x000fc40003f06270 */
[----:B------:R-:W-:Y:S01]  /*11260*/  LOP3.LUT R103, R8, 0x78, R103, 0xfe, !PT ;  /* 0x0000007808677812 */ /* 0x000fe200078efe67 */
[----:B------:R-:W3:Y:S01]  /*11270*/  MUFU.TANH R56, R56 ;  /* 0x0000003800387308 */ /* 0x000ee20000002400 */
[----:B------:R-:W-:Y:S02]  /*11280*/  P2R R4, PR, RZ, 0x2 ;  /* 0x00000002ff047803 */ /* 0x000fe40000000000 */
[----:B------:R-:W-:Y:S02]  /*11290*/  IADD3 R15, R15, 0x79, RZ ;  /* 0x000000790f0f7810 */ /* 0x000fe40007ffe0ff */
[----:B------:R-:W-:Y:S02]  /*112a0*/  FSEL R66, R49, -INF , !P4 ;  /* 0xff80000031427808 */ /* 0x000fe40006000000 */
[----:B-1----:R-:W-:Y:S01]  /*112b0*/  FSEL R54, R54, -INF , !P2 ;  /* 0xff80000036367808 */ /* 0x002fe20005000000 */
[----:B------:R-:W1:Y:S01]  /*112c0*/  MUFU.TANH R59, R59 ;  /* 0x0000003b003b7308 */ /* 0x000e620000002400 */
[----:B----4-:R-:W-:-:S02]  /*112d0*/  FSEL R52, R52, -INF , !P6 ;  /* 0xff80000034347808 */ /* 0x010fc40007000000 */
[----:B--2---:R-:W-:Y:S02]  /*112e0*/  FSEL R49, R3, -INF , !P3 ;  /* 0xff80000003317808 */ /* 0x004fe40005800000 */
[CC--:B------:R-:W-:Y:S02]  /*112f0*/  ISETP.GE.AND P4, PT, R103.reuse, R101.reuse, PT ;  /* 0x000000656700720c */ /* 0x0c0fe40003f86270 */
[-C--:B------:R-:W-:Y:S01]  /*11300*/  ISETP.GE.AND P1, PT, R103, R132.reuse, PT ;  /* 0x000000846700720c */ /* 0x080fe20003f26270 */
[----:B------:R-:W2:Y:S01]  /*11310*/  MUFU.TANH R58, R58 ;  /* 0x0000003a003a7308 */ /* 0x000ea20000002400 */
[----:B---3--:R-:W-:Y:S02]  /*11320*/  FSEL R56, R56, -INF , !P0 ;  /* 0xff80000038387808 */ /* 0x008fe40004000000 */
[----:B------:R-:W-:Y:S02]  /*11330*/  ISETP.NE.AND P6, PT, R4, RZ, PT ;  /* 0x000000ff0400720c */ /* 0x000fe40003fc5270 */
[----:B------:R-:W-:Y:S01]  /*11340*/  ISETP.GE.AND P2, PT, R5, R132, PT ;  /* 0x000000840500720c */ /* 0x000fe20003f46270 */
[----:B------:R-:W-:Y:S01]  /*11350*/  BAR.SYNC.DEFER_BLOCKING 0x0 ;  /* 0x0000000000007b1d */ /* 0x000fe20000010000 */
[----:B------:R-:W-:-:S02]  /*11360*/  ISETP.GE.AND P3, PT, R15, R101, PT ;  /* 0x000000650f00720c */ /* 0x000fc40003f66270 */
[----:B------:R-:W-:Y:S02]  /*11370*/  ISETP.GE.AND P0, PT, R15, R132, PT ;  /* 0x000000840f00720c */ /* 0x000fe40003f06270 */
[----:B-1----:R-:W-:Y:S01]  /*11380*/  FSEL R59, R59, -INF , !P4 ;  /* 0xff8000003b3b7808 */ /* 0x002fe20006000000 */
[----:B------:R-:W1:Y:S01]  /*11390*/  MUFU.TANH R31, R31 ;  /* 0x0000001f001f7308 */ /* 0x000e620000002400 */
[----:B--2---:R-:W-:-:S07]  /*113a0*/  FSEL R58, R58, -INF , !P3 ;  /* 0xff8000003a3a7808 */ /* 0x004fce0005800000 */
[----:B------:R-:W2:Y:S08]  /*113b0*/  MUFU.TANH R29, R29 ;  /* 0x0000001d001d7308 */ /* 0x000eb00000002400 */
[----:B------:R-:W3:Y:S01]  /*113c0*/  MUFU.TANH R27, R6 ;  /* 0x00000006001b7308 */ /* 0x000ee20000002400 */
[----:B-1----:R-:W-:-:S07]  /*113d0*/  FSEL R31, R31, -INF , !P6 ;  /* 0xff8000001f1f7808 */ /* 0x002fce0007000000 */
[----:B------:R-:W1:Y:S01]  /*113e0*/  MUFU.TANH R25, R7 ;  /* 0x0000000700197308 */ /* 0x000e620000002400 */
[----:B--2---:R-:W-:Y:S02]  /*113f0*/  FSEL R29, R29, -INF , !P2 ;  /* 0xff8000001d1d7808 */ /* 0x004fe40005000000 */
[----:B---3--:R-:W-:Y:S02]  /*11400*/  FSEL R27, R27, -INF , !P1 ;  /* 0xff8000001b1b7808 */ /* 0x008fe40004800000 */
[----:B-1----:R-:W-:Y:S01]  /*11410*/  FSEL R25, R25, -INF , !P0 ;  /* 0xff80000019197808 */ /* 0x002fe20004000000 */
        /* <DEDUP_REMOVED lines=61> */
.L_x_7484:
[----:B------:R-:W-:-:S05]  /*117f0*/  IMAD.MOV.U32 R32, RZ, RZ, c[0x0][0x198] ;  /* 0x00006600ff207624 */ /* 0x000fca00078e00ff */
[----:B------:R-:W-:-:S04]  /*11800*/  LEA R32, -R32, RZ, 0x7 ;  /* 0x000000ff20207211 */ /* 0x000fc800078e39ff */
[----:B------:R-:W-:Y:S02]  /*11810*/  SHF.R.S32.HI R4, RZ, 0x1f, R32 ;  /* 0x0000001fff047819 */ /* 0x000fe40000011420 */
.L_x_7485:
        /* <DEDUP_REMOVED lines=33> */
.L_x_7483:
        /* <DEDUP_REMOVED lines=73> */
[C---:B------:R-:W-:Y:S02]  /*11ec0*/  FSETP.NEU.FTZ.AND P1, PT, R24.reuse, -INF , PT ;  /* 0xff8000001800780b */ /* 0x040fe40003f3d000 */
[C---:B------:R-:W-:Y:S01]  /*11ed0*/  FSETP.NEU.FTZ.AND P0, PT, R3.reuse, -INF , PT ;  /* 0xff8000000300780b */ /* 0x040fe20003f1d000 */
[----:B------:R-:W-:Y:S01]  /*11ee0*/  FMUL.FTZ R26, R3, c[0x0][0x23c] ;  /* 0x00008f00031a7a20 */ /* 0x000fe20000410000 */
[----:B------:R-:W-:Y:S02]  /*11ef0*/  FSEL R61, R61, RZ, P1 ;  /* 0x000000ff3d3d7208 */ /* 0x000fe40000800000 */
[----:B------:R-:W-:Y:S02]  /*11f00*/  FSEL R5, R24, RZ, P1 ;  /* 0x000000ff18057208 */ /* 0x000fe40000800000 */
[----:B------:R-:W-:Y:S01]  /*11f10*/  FSEL R26, R26, RZ, P0 ;  /* 0x000000ff1a1a7208 */ /* 0x000fe20000000000 */
[----:B------:R-:W-:-:S02]  /*11f20*/  FFMA.FTZ R39, R14, c[0x0][0x23c], -R61 ;  /* 0x00008f000e277a23 */ /* 0x000fc4000001083d */
[----:B------:R-:W-:Y:S02]  /*11f30*/  FFMA.FTZ R32, R12, c[0x0][0x23c], -R61 ;  /* 0x00008f000c207a23 */ /* 0x000fe4000001083d */
[----:B------:R-:W-:Y:S02]  /*11f40*/  FFMA.FTZ R28, R13, c[0x0][0x23c], -R26 ;  /* 0x00008f000d1c7a23 */ /* 0x000fe4000001081a */
[----:B------:R-:W1:Y:S01]  /*11f50*/  LDSM.16.MT88.4 R12, [R166+0x6000] ;  /* 0x00600000a60c783b */ /* 0x000e620000004200 */
[----:B------:R-:W-:Y:S01]  /*11f60*/  FADD.FTZ R4, R2, -R5 ;  /* 0x8000000502047221 */ /* 0x000fe20000010000 */
[----:B------:R-:W-:Y:S01]  /*11f70*/  FSEL R5, R3, RZ, P0 ;  /* 0x000000ff03057208 */ /* 0x000fe20000000000 */
[--C-:B------:R-:W-:Y:S01]  /*11f80*/  FFMA.FTZ R35, R44, c[0x0][0x23c], -R61.reuse ;  /* 0x00008f002c237a23 */ /* 0x100fe2000001083d */
[----:B------:R-:W-:Y:S01]  /*11f90*/  MUFU.EX2 R39, R39 ;  /* 0x0000002700277308 */ /* 0x000fe20000000800 */
[----:B------:R-:W-:Y:S02]  /*11fa0*/  FFMA.FTZ R30, R10, c[0x0][0x23c], -R61 ;  /* 0x00008f000a1e7a23 */ /* 0x000fe4000001083d */
[----:B------:R-:W-:-:S02]  /*11fb0*/  FADD.FTZ R5, R0, -R5 ;  /* 0x8000000500057221 */ /* 0x000fc40000010000 */
[--C-:B------:R-:W-:Y:S02]  /*11fc0*/  FFMA.FTZ R34, R11, c[0x0][0x23c], -R26.reuse ;  /* 0x00008f000b227a23 */ /* 0x100fe4000001081a */
[--C-:B------:R-:W-:Y:S01]  /*11fd0*/  FFMA.FTZ R33, R43, c[0x0][0x23c], -R26.reuse ;  /* 0x00008f002b217a23 */ /* 0x100fe2000001081a */
[----:B------:R-:W2:Y:S01]  /*11fe0*/  MUFU.EX2 R32, R32 ;  /* 0x0000002000207308 */ /* 0x000ea20000000800 */
[----:B------:R-:W-:Y:S02]  /*11ff0*/  FFMA.FTZ R2, R9, c[0x0][0x23c], -R26 ;  /* 0x00008f0009027a23 */ /* 0x000fe4000001081a */
[----:B------:R-:W-:Y:S01]  /*12000*/  FMUL.FTZ R40, R4, c[0x0][0x23c] ;  /* 0x00008f0004287a20 */ /* 0x000fe20000410000 */
[----:B------:R-:W3:Y:S01]  /*12010*/  LDSM.16.MT88.4 R8, [R164+0x6000] ;  /* 0x00600000a408783b */ /* 0x000ee20000004200 */
[----:B------:R-:W-:Y:S02]  /*12020*/  FMUL.FTZ R38, R5, c[0x0][0x23c] ;  /* 0x00008f0005267a20 */ /* 0x000fe40000410000 */
[--C-:B------:R-:W-:Y:S01]  /*12030*/  FFMA.FTZ R36, R20, c[0x0][0x23c], -R61.reuse ;  /* 0x00008f0014247a23 */ /* 0x100fe2000001083d */
[----:B------:R-:W-:Y:S01]  /*12040*/  MUFU.EX2 R35, R35 ;  /* 0x0000002300237308 */ /* 0x000fe20000000800 */
[----:B------:R-:W-:-:S02]  /*12050*/  FFMA.FTZ R43, R18, c[0x0][0x23c], -R61 ;  /* 0x00008f00122b7a23 */ /* 0x000fc4000001083d */
[--C-:B------:R-:W-:Y:S02]  /*12060*/  FFMA.FTZ R0, R22, c[0x0][0x23c], -R61.reuse ;  /* 0x00008f0016007a23 */ /* 0x100fe4000001083d */
[----:B------:R-:W-:Y:S02]  /*12070*/  FFMA.FTZ R41, R16, c[0x0][0x23c], -R61 ;  /* 0x00008f0010297a23 */ /* 0x000fe4000001083d */
[--C-:B------:R-:W-:Y:S01]  /*12080*/  FFMA.FTZ R53, R19, c[0x0][0x23c], -R26.reuse ;  /* 0x00008f0013357a23 */ /* 0x100fe2000001081a */
[----:B------:R-:W4:Y:S01]  /*12090*/  MUFU.EX2 R30, R30 ;  /* 0x0000001e001e7308 */ /* 0x000f220000000800 */
[----:B--2---:R-:W-:Y:S01]  /*120a0*/  F2FP.BF16.PACK_AB R4, R32, R39 ;  /* 0x000000272004723e */ /* 0x004fe200000010ff */
[--C-:B------:R-:W-:Y:S02]  /*120b0*/  FFMA.FTZ R44, R17, c[0x0][0x23c], -R26.reuse ;  /* 0x00008f00112c7a23 */ /* 0x100fe4000001081a */
[--C-:B------:R-:W-:Y:S01]  /*120c0*/  FFMA.FTZ R47, R23, c[0x0][0x23c], -R26.reuse ;  /* 0x00008f00172f7a23 */ /* 0x100fe2000001081a */
[----:B------:R-:W-:Y:S01]  /*120d0*/  LDSM.16.MT88.4 R16, [R166+0x6800] ;  /* 0x00680000a610783b */ /* 0x000fe20000004200 */
[----:B------:R-:W-:-:S02]  /*120e0*/  FFMA.FTZ R42, R21, c[0x0][0x23c], -R26 ;  /* 0x00008f00152a7a23 */ /* 0x000fc4000001081a */
[----:B------:R-:W-:Y:S01]  /*120f0*/  MUFU.EX2 R34, R34 ;  /* 0x0000002200227308 */ /* 0x000fe20000000800 */
[----:B------:R-:W-:Y:S01]  /*12100*/  LDSM.16.MT88.4 R20, [R162+0x6800] ;  /* 0x00680000a214783b */ /* 0x000fe20000004200 */
[--C-:B------:R-:W-:Y:S02]  /*12110*/  FFMA.FTZ R101, R62, c[0x0][0x23c], -R61.reuse ;  /* 0x00008f003e657a23 */ /* 0x100fe4000001083d */
[--C-:B------:R-:W-:Y:S02]  /*12120*/  FFMA.FTZ R65, R60, c[0x0][0x23c], -R61.reuse ;  /* 0x00008f003c417a23 */ /* 0x100fe4000001083d */
[--C-:B------:R-:W-:Y:S02]  /*12130*/  FFMA.FTZ R62, R136, c[0x0][0x23c], -R61.reuse ;  /* 0x00008f00883e7a23 */ /* 0x100fe4000001083d */
        /* <DEDUP_REMOVED lines=15> */
[----:B------:R-:W2:Y:S01]  /*12230*/  MUFU.EX2 R40, R40 ;  /* 0x0000002800287308 */ /* 0x000ea20000000800 */
[--C-:B------:R-:W-:Y:S02]  /*12240*/  FFMA.FTZ R111, R128, c[0x0][0x23c], -R61.reuse ;  /* 0x00008f00806f7a23 */ /* 0x100fe4000001083d */
[--C-:B------:R-:W-:Y:S02]  /*12250*/  FFMA.FTZ R117, R125, c[0x0][0x23c], -R26.reuse ;  /* 0x00008f007d757a23 */ /* 0x100fe4000001081a */
[----:B------:R-:W-:Y:S02]  /*12260*/  FFMA.FTZ R114, R123, c[0x0][0x23c], -R26 ;  /* 0x00008f007b727a23 */ /* 0x000fe4000001081a */
        /* <DEDUP_REMOVED lines=12> */
[----:B------:R-:W2:Y:S01]  /*12330*/  MUFU.EX2 R43, R43 ;  /* 0x0000002b002b7308 */ /* 0x000ea20000000800 */
[-C--:B------:R-:W-:Y:S02]  /*12340*/  FMUL.FTZ R99, R99, R38.reuse ;  /* 0x0000002663637220 */ /* 0x080fe40000410000 */
[-C--:B------:R-:W-:Y:S02]  /*12350*/  FMUL.FTZ R94, R94, R38.reuse ;  /* 0x000000265e5e7220 */ /* 0x080fe40000410000 */
[----:B------:R-:W-:Y:S02]  /*12360*/  FMUL.FTZ R95, R95, R38 ;  /* 0x000000265f5f7220 */ /* 0x000fe40000410000 */
[-C--:B------:R-:W-:Y:S01]  /*12370*/  FMUL.FTZ R88, R88, R40.reuse ;  /* 0x0000002858587220 */ /* 0x080fe20000410000 */
[----:B-1----:R-:W-:Y:S01]  /*12380*/  HMMA.16816.F32.BF16 R96, R4, R12, R96 ;  /* 0x0000000c0460723c */ /* 0x002fe20000041860 */
[----:B------:R-:W-:Y:S01]  /*12390*/  FMUL.FTZ R89, R89, R40 ;  /* 0x0000002859597220 */ /* 0x000fe20000410000 */
[----:B------:R-:W-:Y:S01]  /*123a0*/  MUFU.EX2 R0, R0 ;  /* 0x0000000000007308 */ /* 0x000fe20000000800 */
[----:B------:R-:W-:-:S02]  /*123b0*/  FMUL.FTZ R90, R90, R38 ;  /* 0x000000265a5a7220 */ /* 0x000fc40000410000 */
[----:B------:R-:W-:Y:S02]  /*123c0*/  FMUL.FTZ R91, R91, R38 ;  /* 0x000000265b5b7220 */ /* 0x000fe40000410000 */
[-C--:B------:R-:W-:Y:S01]  /*123d0*/  FMUL.FTZ R84, R84, R40.reuse ;  /* 0x0000002854547220 */ /* 0x080fe20000410000 */
[C---:B------:R-:W-:Y:S01]  /*123e0*/  HMMA.16816.F32.BF16 R92, R4.reuse, R14, R92 ;  /* 0x0000000e045c723c */ /* 0x040fe2000004185c */
[----:B------:R-:W1:Y:S01]  /*123f0*/  LDSM.16.MT88.4 R12, [R163+0x6000] ;  /* 0x00600000a30c783b */ /* 0x000e620000004200 */
[----:B------:R-:W-:Y:S01]  /*12400*/  FMUL.FTZ R85, R85, R40 ;  /* 0x0000002855557220 */ /* 0x000fe20000410000 */
[----:B------:R-:W-:Y:S01]  /*12410*/  MUFU.EX2 R41, R41 ;  /* 0x0000002900297308 */ /* 0x000fe20000000800 */
[-C--:B------:R-:W-:Y:S02]  /*12420*/  FMUL.FTZ R86, R86, R38.reuse ;  /* 0x0000002656567220 */ /* 0x080fe40000410000 */
[----:B------:R-:W-:Y:S02]  /*12430*/  FMUL.FTZ R87, R87, R38 ;  /* 0x0000002657577220 */ /* 0x000fe40000410000 */
        /* <DEDUP_REMOVED lines=9> */
[----:B------:R-:W-:Y:S01]  /*124d0*/  FMUL.FTZ R77, R77, R40 ;  /* 0x000000284d4d7220 */ /* 0x000fe20000410000 */
[----:B------:R-:W4:Y:S01]  /*124e0*/  MUFU.EX2 R44, R44 ;  /* 0x0000002c002c7308 */ /* 0x000f220000000800 */
[----:B------:R-:W-:-:S02]  /*124f0*/  FMUL.FTZ R78, R78, R38 ;  /* 0x000000264e4e7220 */ /* 0x000fc40000410000 */
[----:B------:R-:W-:Y:S02]  /*12500*/  FMUL.FTZ R79, R79, R38 ;  /* 0x000000264f4f7220 */ /* 0x000fe40000410000 */
[-C--:B------:R-:W-:Y:S02]  /*12510*/  FMUL.FTZ R72, R72, R40.reuse ;  /* 0x0000002848487220 */ /* 0x080fe40000410000 */
[----:B------:R-:W-:Y:S01]  /*12520*/  FMUL.FTZ R73, R73, R40 ;  /* 0x0000002849497220 */ /* 0x000fe20000410000 */
        /* <DEDUP_REMOVED lines=9> */
[----:B------:R-:W-:Y:S02]  /*125c0*/  FFMA.FTZ R124, R124, c[0x0][0x23c], -R61 ;  /* 0x00008f007c7c7a23 */ /* 0x000fe4000001083d */
[--C-:B------:R-:W-:Y:S01]  /*125d0*/  FFMA.FTZ R119, R119, c[0x0][0x23c], -R26.reuse ;  /* 0x00008f0077777a23 */ /* 0x100fe2000001081a */
[----:B------:R-:W-:Y:S01]  /*125e0*/  MUFU.EX2 R101, R101 ;  /* 0x0000006500657308 */ /* 0x000fe20000000800 */
[----:B------:R-:W-:-:S02]  /*125f0*/  FFMA.FTZ R113, R115, c[0x0][0x23c], -R26 ;  /* 0x00008f0073717a23 */ /* 0x000fc4000001081a */
[--C-:B------:R-:W-:Y:S01]  /*12600*/  FFMA.FTZ R122, R109, c[0x0][0x23c], -R26.reuse ;  /* 0x00008f006d7a7a23 */ /* 0x100fe2000001081a */
[C---:B------:R-:W-:Y:S01]  /*12610*/  HMMA.16816.F32.BF16 R76, R4.reuse, R14, R76 ;  /* 0x0000000e044c723c */ /* 0x040fe2000004184c */
[----:B------:R-:W1:Y:S01]  /*12620*/  LDSM.16.MT88.4 R12, [R164+0x6800] ;  /* 0x00680000a40c783b */ /* 0x000e620000004200 */
[--C-:B------:R-:W-:Y:S02]  /*12630*/  FFMA.FTZ R115, R64, c[0x0][0x23c], -R61.reuse ;  /* 0x00008f0040737a23 */ /* 0x100fe4000001083d */
[----:B------:R-:W1:Y:S01]  /*12640*/  MUFU.EX2 R62, R62 ;  /* 0x0000003e003e7308 */ /* 0x000e620000000800 */
[--C-:B------:R-:W-:Y:S02]  /*12650*/  FFMA.FTZ R64, R66, c[0x0][0x23c], -R61.reuse ;  /* 0x00008f0042407a23 */ /* 0x100fe4000001083d */
[----:B------:R-:W-:Y:S01]  /*12660*/  FFMA.FTZ R66, R67, c[0x0][0x23c], -R26 ;  /* 0x00008f0043427a23 */ /* 0x000fe2000001081a */
        /* <DEDUP_REMOVED lines=25> */
[----:B------:R-:W-:Y:S02]  /*12800*/  FFMA.FTZ R49, R192, R40, R39 ;  /* 0x00000028c0317223 */ /* 0x000fe40000010027 */
[----:B------:R-:W-:Y:S01]  /*12810*/  MUFU.EX2 R103, R103 ;  /* 0x0000006700677308 */ /* 0x000fe20000000800 */
[----:B-1----:R-:W-:Y:S01]  /*12820*/  HMMA.16816.F32.BF16 R88, R4, R12, R88 ;  /* 0x0000000c0458723c */ /* 0x002fe20000041858 */
[----:B------:R-:W-:-:S02]  /*12830*/  FFMA.FTZ R191, R191, R38, R34 ;  /* 0x00000026bfbf7223 */ /* 0x000fc40000010022 */
[----:B------:R-:W-:Y:S02]  /*12840*/  FADD.FTZ R32, R32, R49 ;  /* 0x0000003120207221 */ /* 0x000fe40000010000 */
[----:B------:R-:W-:Y:S02]  /*12850*/  FADD.FTZ R28, R28, R191 ;  /* 0x000000bf1c1c7221 */ /* 0x000fe40000010000 */
[----:B------:R-:W1:Y:S01]  /*12860*/  MUFU.EX2 R106, R106 ;  /* 0x0000006a006a7308 */ /* 0x000e620000000800 */
[C---:B------:R-:W-:Y:S01]  /*12870*/  HMMA.16816.F32.BF16 R84, R4.reuse, R14, R84 ;  /* 0x0000000e0454723c */ /* 0x040fe20000041854 */
[----:B------:R-:W4:Y:S01]  /*12880*/  LDSM.16.MT88.4 R12, [R164+0x7000] ;  /* 0x00700000a40c783b */ /* 0x000f220000004200 */
[----:B------:R-:W-:Y:S02]  /*12890*/  FADD.FTZ R33, R33, R28 ;  /* 0x0000001c21217221 */ /* 0x000fe40000010000 */
[--C-:B------:R-:W-:Y:S02]  /*128a0*/  FFMA.FTZ R29, R29, c[0x0][0x23c], -R26.reuse ;  /* 0x00008f001d1d7a23 */ /* 0x100fe4000001081a */
[----:B------:R-:W-:Y:S01]  /*128b0*/  FFMA.FTZ R191, R25, c[0x0][0x23c], -R26 ;  /* 0x00008f0019bf7a23 */ /* 0x000fe2000001081a */
[----:B------:R-:W-:Y:S01]  /*128c0*/  MUFU.EX2 R110, R110 ;  /* 0x0000006e006e7308 */ /* 0x000fe20000000800 */
[----:B------:R-:W-:Y:S01]  /*128d0*/  HMMA.16816.F32.BF16 R92, R4, R18, R92 ;  /* 0x00000012045c723c */ /* 0x000fe2000004185c */
[----:B------:R-:W5:Y:S01]  /*128e0*/  LDSM.16.MT88.4 R16, [R166+0x7000] ;  /* 0x00700000a610783b */ /* 0x000f620000004200 */
[----:B------:R-:W-:-:S02]  /*128f0*/  FFMA.FTZ R50, R50, c[0x0][0x23c], -R61 ;  /* 0x00008f0032327a23 */ /* 0x000fc4000001083d */
[--C-:B------:R-:W-:Y:S02]  /*12900*/  FFMA.FTZ R56, R56, c[0x0][0x23c], -R61.reuse ;  /* 0x00008f0038387a23 */ /* 0x100fe4000001083d */
[--C-:B------:R-:W-:Y:S01]  /*12910*/  FFMA.FTZ R59, R59, c[0x0][0x23c], -R61.reuse ;  /* 0x00008f003b3b7a23 */ /* 0x100fe2000001083d */
[----:B------:R-:W1:Y:S01]  /*12920*/  MUFU.EX2 R107, R107 ;  /* 0x0000006b006b7308 */ /* 0x000e620000000800 */
[----:B---3--:R-:W-:Y:S01]  /*12930*/  HMMA.16816.F32.BF16 R80, R4, R8, R80 ;  /* 0x000000080450723c */ /* 0x008fe20000041850 */
[----:B------:R-:W-:Y:S02]  /*12940*/  FFMA.FTZ R58, R58, c[0x0][0x23c], -R61 ;  /* 0x00008f003a3a7a23 */ /* 0x000fe4000001083d */
[----:B------:R-:W-:-:S04]  /*12950*/  FFMA.FTZ R31, R31, c[0x0][0x23c], -R26 ;  /* 0x00008f001f1f7a23 */ /* 0x000fc8000001081a */
[----:B------:R-:W-:Y:S01]  /*12960*/  MUFU.EX2 R108, R108 ;  /* 0x0000006c006c7308 */ /* 0x000fe20000000800 */
[C---:B------:R-:W-:Y:S01]  /*12970*/  HMMA.16816.F32.BF16 R76, R4.reuse, R10, R76 ;  /* 0x0000000a044c723c */ /* 0x040fe2000004184c */
[----:B------:R-:W3:Y:S06]  /*12980*/  LDSM.16.MT88.4 R8, [R163+0x7000] ;  /* 0x00700000a308783b */ /* 0x000eec0000004200 */
[----:B------:R-:W-:Y:S01]  /*12990*/  MUFU.EX2 R111, R111 ;  /* 0x0000006f006f7308 */ /* 0x000fe20000000800 */
[C---:B------:R-:W-:Y:S07]  /*129a0*/  HMMA.16816.F32.BF16 R72, R4.reuse, R20, R72 ;  /* 0x000000140448723c */ /* 0x040fee0000041848 */
[----:B------:R-:W-:Y:S01]  /*129b0*/  MUFU.EX2 R112, R112 ;  /* 0x0000007000707308 */ /* 0x000fe20000000800 */
[----:B------:R-:W-:Y:S01]  /*129c0*/  HMMA.16816.F32.BF16 R68, R4, R22, R68 ;  /* 0x000000160444723c */ /* 0x000fe20000041844 */
[----:B------:R-:W-:Y:S06]  /*129d0*/  LDSM.16.MT88.4 R20, [R166+0x8000] ;  /* 0x00800000a614783b */ /* 0x000fec0000004200 */
[----:B------:R-:W-:Y:S01]  /*129e0*/  F2FP.BF16.PACK_AB R4, R62, R101 ;  /* 0x000000653e04723e */ /* 0x000fe200000010ff */
[----:B------:R-:W3:Y:S01]  /*129f0*/  MUFU.EX2 R121, R121 ;  /* 0x0000007900797308 */ /* 0x000ee20000000800 */
[----:B--2---:R-:W-:-:S02]  /*12a00*/  F2FP.BF16.PACK_AB R5, R104, R105 ;  /* 0x000000696805723e */ /* 0x004fc400000010ff */
[----:B------:R-:W-:Y:S02]  /*12a10*/  F2FP.BF16.PACK_AB R6, R60, R65 ;  /* 0x000000413c06723e */ /* 0x000fe400000010ff */
[----:B-1----:R-:W-:-:S03]  /*12a20*/  F2FP.BF16.PACK_AB R7, R106, R103 ;  /* 0x000000676a07723e */ /* 0x002fc600000010ff */
[----:B------:R-:W-:Y:S04]  /*12a30*/  MUFU.EX2 R117, R117 ;  /* 0x0000007500757308 */ /* 0x000fe80000000800 */
[C---:B----4-:R-:W-:Y:S04]  /*12a40*/  HMMA.16816.F32.BF16 R88, R4.reuse, R12, R88 ;  /* 0x0000000c0458723c */ /* 0x050fe80000041858 */
[----:B------:R-:W1:Y:S04]  /*12a50*/  MUFU.EX2 R114, R114 ;  /* 0x0000007200727308 */ /* 0x000e680000000800 */
[C---:B------:R-:W-:Y:S01]  /*12a60*/  HMMA.16816.F32.BF16 R84, R4.reuse, R14, R84 ;  /* 0x0000000e0454723c */ /* 0x040fe20000041854 */
[----:B------:R-:W2:Y:S03]  /*12a70*/  LDSM.16.MT88.4 R12, [R162+0x7000] ;  /* 0x00700000a20c783b */ /* 0x000ea60000004200 */
[----:B------:R-:W-:Y:S04]  /*12a80*/  MUFU.EX2 R123, R123 ;  /* 0x0000007b007b7308 */ /* 0x000fe80000000800 */
[C---:B-----5:R-:W-:Y:S04]  /*12a90*/  HMMA.16816.F32.BF16 R96, R4.reuse, R16, R96 ;  /* 0x000000100460723c */ /* 0x060fe80000041860 */
[----:B------:R-:W4:Y:S04]  /*12aa0*/  MUFU.EX2 R124, R124 ;  /* 0x0000007c007c7308 */ /* 0x000f280000000800 */
[C---:B------:R-:W-:Y:S01]  /*12ab0*/  HMMA.16816.F32.BF16 R92, R4.reuse, R18, R92 ;  /* 0x00000012045c723c */ /* 0x040fe2000004185c */
[----:B------:R-:W5:Y:S03]  /*12ac0*/  LDSM.16.MT88.4 R16, [R166+0x7800] ;  /* 0x00780000a610783b */ /* 0x000f660000004200 */
[----:B------:R-:W-:Y:S04]  /*12ad0*/  MUFU.EX2 R118, R118 ;  /* 0x0000007600767308 */ /* 0x000fe80000000800 */
[C---:B---3--:R-:W-:Y:S04]  /*12ae0*/  HMMA.16816.F32.BF16 R80, R4.reuse, R8, R80 ;  /* 0x000000080450723c */ /* 0x048fe80000041850 */
[----:B------:R-:W-:Y:S04]  /*12af0*/  MUFU.EX2 R125, R125 ;  /* 0x0000007d007d7308 */ /* 0x000fe80000000800 */
[C---:B------:R-:W-:Y:S01]  /*12b00*/  HMMA.16816.F32.BF16 R76, R4.reuse, R10, R76 ;  /* 0x0000000a044c723c */ /* 0x040fe2000004184c */
[----:B------:R-:W3:Y:S03]  /*12b10*/  LDSM.16.MT88.4 R8, [R164+0x7800] ;  /* 0x00780000a408783b */ /* 0x000ee60000004200 */
        /* <DEDUP_REMOVED lines=11> */
[C---:B-----5:R-:W-:Y:S01]  /*12bd0*/  HMMA.16816.F32.BF16 R96, R4.reuse, R16, R96 ;  /* 0x000000100460723c */ /* 0x060fe20000041860 */
[----:B------:R-:W-:Y:S07]  /*12be0*/  MUFU.EX2 R115, R115 ;  /* 0x0000007300737308 */ /* 0x000fee0000000800 */
[C---:B------:R-:W-:Y:S01]  /*12bf0*/  HMMA.16816.F32.BF16 R92, R4.reuse, R18, R92 ;  /* 0x00000012045c723c */ /* 0x040fe2000004185c */
[----:B------:R-:W1:Y:S01]  /*12c00*/  LDSM.16.MT88.4 R16, [R162+0x7800] ;  /* 0x00780000a210783b */ /* 0x000e620000004200 */
[----:B------:R-:W5:Y:S06]  /*12c10*/  MUFU.EX2 R120, R120 ;  /* 0x0000007800787308 */ /* 0x000f6c0000000800 */
[C---:B---3--:R-:W-:Y:S02]  /*12c20*/  HMMA.16816.F32.BF16 R88, R4.reuse, R8, R88 ;  /* 0x000000080458723c */ /* 0x048fe40000041858 */
[----:B------:R-:W-:Y:S06]  /*12c30*/  MUFU.EX2 R64, R64 ;  /* 0x0000004000407308 */ /* 0x000fec0000000800 */
[C---:B--2---:R-:W-:Y:S02]  /*12c40*/  HMMA.16816.F32.BF16 R80, R4.reuse, R12, R80 ;  /* 0x0000000c0450723c */ /* 0x044fe40000041850 */
[----:B------:R-:W-:Y:S06]  /*12c50*/  MUFU.EX2 R109, R109 ;  /* 0x0000006d006d7308 */ /* 0x000fec0000000800 */
[C---:B------:R-:W-:Y:S01]  /*12c60*/  HMMA.16816.F32.BF16 R76, R4.reuse, R14, R76 ;  /* 0x0000000e044c723c */ /* 0x040fe2000004184c */
[----:B------:R-:W2:Y:S01]  /*12c70*/  LDSM.16.MT88.4 R12, [R164+0x8000] ;  /* 0x00800000a40c783b */ /* 0x000ea20000004200 */
[----:B------:R-:W-:Y:S06]  /*12c80*/  MUFU.EX2 R66, R66 ;  /* 0x0000004200427308 */ /* 0x000fec0000000800 */
[C---:B------:R-:W-:Y:S01]  /*12c90*/  HMMA.16816.F32.BF16 R84, R4.reuse, R10, R84 ;  /* 0x0000000a0454723c */ /* 0x040fe20000041854 */
[----:B------:R-:W3:Y:S01]  /*12ca0*/  LDSM.16.MT88.4 R8, [R163+0x8000] ;  /* 0x00800000a308783b */ /* 0x000ee20000004200 */
[----:B------:R-:W2:Y:S06]  /*12cb0*/  MUFU.EX2 R67, R67 ;  /* 0x0000004300437308 */ /* 0x000eac0000000800 */
[C---:B-1----:R-:W-:Y:S02]  /*12cc0*/  HMMA.16816.F32.BF16 R72, R4.reuse, R16, R72 ;  /* 0x000000100448723c */ /* 0x042fe40000041848 */
[----:B------:R-:W-:Y:S06]  /*12cd0*/  MUFU.EX2 R57, R57 ;  /* 0x0000003900397308 */ /* 0x000fec0000000800 */
[----:B------:R-:W-:Y:S01]  /*12ce0*/  HMMA.16816.F32.BF16 R68, R4, R18, R68 ;  /* 0x000000120444723c */ /* 0x000fe20000041844 */
[----:B------:R-:W-:Y:S01]  /*12cf0*/  LDSM.16.MT88.4 R16, [R166+0x8800] ;  /* 0x00880000a610783b */ /* 0x000fe20000004200 */
        /* <DEDUP_REMOVED lines=19> */
[C---:B------:R-:W-:Y:S01]  /*12e30*/  HMMA.16816.F32.BF16 R76, R4.reuse, R10, R76 ;  /* 0x0000000a044c723c */ /* 0x040fe2000004184c */
[----:B------:R-:W-:Y:S05]  /*12e40*/  LDSM.16.MT88.4 R8, [R162+0x8800] ;  /* 0x00880000a208783b */ /* 0x000fea0000004200 */
[----:B------:R-:W-:Y:S02]  /*12e50*/  MUFU.EX2 R29, R29 ;  /* 0x0000001d001d7308 */ /* 0x000fe40000000800 */
[C---:B--2---:R-:W-:Y:S06]  /*12e60*/  HMMA.16816.F32.BF16 R72, R4.reuse, R12, R72 ;  /* 0x0000000c0448723c */ /* 0x044fec0000041848 */
[----:B------:R-:W-:Y:S02]  /*12e70*/  MUFU.EX2 R191, R191 ;  /* 0x000000bf00bf7308 */ /* 0x000fe40000000800 */
[----:B------:R-:W-:Y:S01]  /*12e80*/  HMMA.16816.F32.BF16 R68, R4, R14, R68 ;  /* 0x0000000e0444723c */ /* 0x000fe20000041844 */
[----:B------:R-:W2:Y:S06]  /*12e90*/  LDSM.16.MT88.4 R12, [R163+0x8800] ;  /* 0x00880000a30c783b */ /* 0x000eac0000004200 */
[----:B-----5:R-:W-:-:S02]  /*12ea0*/  F2FP.BF16.PACK_AB R4, R120, R115 ;  /* 0x000000737804723e */ /* 0x020fc400000010ff */
[----:B------:R-:W-:Y:S02]  /*12eb0*/  F2FP.BF16.PACK_AB R5, R67, R66 ;  /* 0x000000424305723e */ /* 0x000fe400000010ff */
[----:B------:R-:W-:Y:S02]  /*12ec0*/  F2FP.BF16.PACK_AB R6, R109, R64 ;  /* 0x000000406d06723e */ /* 0x000fe400000010ff */
[----:B-1----:R-:W-:-:S07]  /*12ed0*/  F2FP.BF16.PACK_AB R7, R116, R57 ;  /* 0x000000397407723e */ /* 0x002fce00000010ff */
[C---:B------:R-:W-:Y:S08]  /*12ee0*/  HMMA.16816.F32.BF16 R96, R4.reuse, R16, R96 ;  /* 0x000000100460723c */ /* 0x040ff00000041860 */
[C---:B------:R-:W-:Y:S01]  /*12ef0*/  HMMA.16816.F32.BF16 R92, R4.reuse, R18, R92 ;  /* 0x00000012045c723c */ /* 0x040fe2000004185c */
[----:B------:R-:W1:Y:S07]  /*12f00*/  LDSM.16.MT88.4 R16, [R166+0x9000] ;  /* 0x00900000a610783b */ /* 0x000e6e0000004200 */
[C---:B------:R-:W-:Y:S01]  /*12f10*/  HMMA.16816.F32.BF16 R84, R4.reuse, R22, R84 ;  /* 0x000000160454723c */ /* 0x040fe20000041854 */
[----:B------:R-:W-:Y:S07]  /*12f20*/  MUFU.EX2 R23, R48 ;  /* 0x0000003000177308 */ /* 0x000fee0000000800 */
[C---:B--2---:R-:W-:Y:S01]  /*12f30*/  HMMA.16816.F32.BF16 R80, R4.reuse, R12, R80 ;  /* 0x0000000c0450723c */ /* 0x044fe20000041850 */
[----:B------:R-:W2:Y:S07]  /*12f40*/  MUFU.EX2 R22, R52 ;  /* 0x0000003400167308 */ /* 0x000eae0000000800 */
[C---:B------:R-:W-:Y:S01]  /*12f50*/  HMMA.16816.F32.BF16 R76, R4.reuse, R14, R76 ;  /* 0x0000000e044c723c */ /* 0x040fe2000004184c */
[----:B------:R-:W3:Y:S01]  /*12f60*/  LDSM.16.MT88.4 R12, [R164+0x9000] ;  /* 0x00900000a40c783b */ /* 0x000ee20000004200 */
[----:B------:R-:W-:Y:S06]  /*12f70*/  MUFU.EX2 R48, R51 ;  /* 0x0000003300307308 */ /* 0x000fec0000000800 */
[C---:B------:R-:W-:Y:S02]  /*12f80*/  HMMA.16816.F32.BF16 R88, R4.reuse, R20, R88 ;  /* 0x000000140458723c */ /* 0x040fe40000041858 */
[----:B------:R-:W-:Y:S06]  /*12f90*/  MUFU.EX2 R21, R55 ;  /* 0x0000003700157308 */ /* 0x000fec0000000800 */
[C---:B------:R-:W-:Y:S02]  /*12fa0*/  HMMA.16816.F32.BF16 R72, R4.reuse, R8, R72 ;  /* 0x000000080448723c */ /* 0x040fe40000041848 */
[----:B------:R-:W5:Y:S06]  /*12fb0*/  MUFU.EX2 R20, R54 ;  /* 0x0000003600147308 */ /* 0x000f6c0000000800 */
[----:B------:R-:W-:Y:S01]  /*12fc0*/  HMMA.16816.F32.BF16 R68, R4, R10, R68 ;  /* 0x0000000a0444723c */ /* 0x000fe20000041844 */
[----:B------:R-:W3:Y:S06]  /*12fd0*/  LDSM.16.MT88.4 R8, [R163+0x9000] ;  /* 0x00900000a308783b */ /* 0x000eec0000004200 */
[----:B----4-:R-:W-:-:S02]  /*12fe0*/  F2FP.BF16.PACK_AB R5, R45, R46 ;  /* 0x0000002e2d05723e */ /* 0x010fc400000010ff */
[----:B--2---:R-:W-:Y:S02]  /*12ff0*/  F2FP.BF16.PACK_AB R6, R22, R23 ;  /* 0x000000171606723e */ /* 0x004fe400000010ff */
[----:B-----5:R-:W-:Y:S02]  /*13000*/  F2FP.BF16.PACK_AB R4, R20, R21 ;  /* 0x000000151404723e */ /* 0x020fe400000010ff */
[----:B------:R-:W-:-:S07]  /*13010*/  F2FP.BF16.PACK_AB R7, R37, R48 ;  /* 0x000000302507723e */ /* 0x000fce00000010ff */
[C---:B-1----:R-:W-:Y:S08]  /*13020*/  HMMA.16816.F32.BF16 R96, R4.reuse, R16, R96 ;  /* 0x000000100460723c */ /* 0x042ff00000041860 */
[C---:B------:R-:W-:Y:S01]  /*13030*/  HMMA.16816.F32.BF16 R92, R4.reuse, R18, R92 ;  /* 0x00000012045c723c */ /* 0x040fe2000004185c */
[----:B------:R-:W1:Y:S07]  /*13040*/  LDSM.16.MT88.4 R16, [R162+0x9000] ;  /* 0x00900000a210783b */ /* 0x000e6e0000004200 */
[C---:B---3--:R-:W-:Y:S07]  /*13050*/  HMMA.16816.F32.BF16 R88, R4.reuse, R12, R88 ;  /* 0x0000000c0458723c */ /* 0x048fee0000041858 */
[----:B------:R-:W-:Y:S01]  /*13060*/  FADD.FTZ R13, R35, R32 ;  /* 0x00000020230d7221 */ /* 0x000fe20000010000 */
[----:B------:R-:W-:Y:S01]  /*13070*/  HMMA.16816.F32.BF16 R80, R4, R8, R80 ;  /* 0x000000080450723c */ /* 0x000fe20000041850 */
[----:B------:R-:W-:-:S02]  /*13080*/  FADD.FTZ R12, R2, R33 ;  /* 0x00000021020c7221 */ /* 0x000fc40000010000 */
[----:B------:R-:W-:Y:S01]  /*13090*/  FADD.FTZ R13, R30, R13 ;  /* 0x0000000d1e0d7221 */ /* 0x000fe20000010000 */
[----:B------:R-:W2:Y:S01]  /*130a0*/  MUFU.EX2 R2, R31 ;  /* 0x0000001f00027308 */ /* 0x000ea20000000800 */
[----:B------:R-:W-:Y:S02]  /*130b0*/  FADD.FTZ R53, R53, R12 ;  /* 0x0000000c35357221 */ /* 0x000fe40000010000 */
[----:B------:R-:W-:Y:S01]  /*130c0*/  FADD.FTZ R36, R36, R13 ;  /* 0x0000000d24247221 */ /* 0x000fe20000010000 */
[----:B------:R-:W-:Y:S01]  /*130d0*/  HMMA.16816.F32.BF16 R84, R4, R14, R84 ;  /* 0x0000000e0454723c */ /* 0x000fe20000041854 */
[----:B------:R-:W-:Y:S01]  /*130e0*/  FADD.FTZ R44, R44, R53 ;  /* 0x000000352c2c7221 */ /* 0x000fe20000010000 */
[----:B------:R-:W3:Y:S01]  /*130f0*/  LDSM.16.MT88.4 R12, [R166+0x9800] ;  /* 0x00980000a60c783b */ /* 0x000ee20000004200 */
        /* <DEDUP_REMOVED lines=8> */
[----:B------:R-:W4:Y:S01]  /*13180*/  LDSM.16.MT88.4 R8, [R164+0x9800] ;  /* 0x00980000a408783b */ /* 0x000f220000004200 */
[----:B------:R-:W-:Y:S01]  /*13190*/  FADD.FTZ R104, R104, R105 ;  /* 0x0000006968687221 */ /* 0x000fe20000010000 */
[----:B-1----:R-:W-:Y:S01]  /*131a0*/  HMMA.16816.F32.BF16 R72, R4, R16, R72 ;  /* 0x000000100448723c */ /* 0x002fe20000041848 */
[----:B------:R-:W-:-:S02]  /*131b0*/  FADD.FTZ R62, R62, R101 ;  /* 0x000000653e3e7221 */ /* 0x000fc40000010000 */
[----:B------:R-:W-:Y:S02]  /*131c0*/  FFMA.FTZ R0, R27, c[0x0][0x23c], -R26 ;  /* 0x00008f001b007a23 */ /* 0x000fe4000001081a */
[----:B------:R-:W-:Y:S02]  /*131d0*/  FADD.FTZ R103, R103, R104 ;  /* 0x0000006867677221 */ /* 0x000fe40000010000 */
[----:B------:R-:W-:Y:S01]  /*131e0*/  FADD.FTZ R17, R65, R62 ;  /* 0x0000003e41117221 */ /* 0x000fe20000010000 */
[----:B------:R-:W-:Y:S01]  /*131f0*/  HMMA.16816.F32.BF16 R68, R4, R18, R68 ;  /* 0x000000120444723c */ /* 0x000fe20000041844 */
[----:B------:R-:W1:Y:S01]  /*13200*/  MUFU.EX2 R0, R0 ;  /* 0x0000000000007308 */ /* 0x000e620000000800 */
[----:B------:R-:W-:Y:S02]  /*13210*/  FADD.FTZ R103, R106, R103 ;  /* 0x000000676a677221 */ /* 0x000fe40000010000 */
[----:B------:R-:W-:Y:S02]  /*13220*/  FADD.FTZ R17, R60, R17 ;  /* 0x000000113c117221 */ /* 0x000fe40000010000 */
[----:B------:R-:W-:Y:S01]  /*13230*/  FADD.FTZ R26, R112, R103 ;  /* 0x00000067701a7221 */ /* 0x000fe20000010000 */
[----:B------:R-:W-:Y:S01]  /*13240*/  F2FP.BF16.PACK_AB R4, R39, R34 ;  /* 0x000000222704723e */ /* 0x000fe200000010ff */
[----:B------:R-:W-:Y:S01]  /*13250*/  FADD.FTZ R110, R110, R17 ;  /* 0x000000116e6e7221 */ /* 0x000fe20000010000 */
[----:B--2---:R-:W-:Y:S01]  /*13260*/  F2FP.BF16.PACK_AB R5, R29, R2 ;  /* 0x000000021d05723e */ /* 0x004fe200000010ff */
[----:B------:R-:W-:Y:S01]  /*13270*/  FADD.FTZ R26, R121, R26 ;  /* 0x0000001a791a7221 */ /* 0x000fe20000010000 */
[----:B------:R-:W-:Y:S01]  /*13280*/  F2FP.BF16.PACK_AB R6, R49, R38 ;  /* 0x000000263106723e */ /* 0x000fe200000010ff */
[----:B------:R-:W-:Y:S01]  /*13290*/  FADD.FTZ R107, R107, R110 ;  /* 0x0000006e6b6b7221 */ /* 0x000fe20000010000 */
[----:B------:R-:W2:Y:S01]  /*132a0*/  LDSM.16.MT88.4 R16, [R163+0x9800] ;  /* 0x00980000a310783b */ /* 0x000ea20000004200 */
[----:B------:R-:W-:-:S02]  /*132b0*/  FADD.FTZ R117, R117, R26 ;  /* 0x0000001a75757221 */ /* 0x000fc40000010000 */
[----:B------:R-:W-:Y:S01]  /*132c0*/  FADD.FTZ R108, R108, R107 ;  /* 0x0000006b6c6c7221 */ /* 0x000fe20000010000 */
[----:B-1----:R-:W-:Y:S01]  /*132d0*/  F2FP.BF16.PACK_AB R7, R191, R0 ;  /* 0x00000000bf07723e */ /* 0x002fe200000010ff */
[----:B------:R-:W-:Y:S02]  /*132e0*/  FADD.FTZ R114, R114, R117 ;  /* 0x0000007572727221 */ /* 0x000fe40000010000 */
[----:B------:R-:W-:Y:S02]  /*132f0*/  FADD.FTZ R26, R111, R108 ;  /* 0x0000006c6f1a7221 */ /* 0x000fe40000010000 */
[----:B------:R-:W-:Y:S02]  /*13300*/  FADD.FTZ R119, R119, R114 ;  /* 0x0000007277777221 */ /* 0x000fe40000010000 */
[----:B------:R-:W-:Y:S01]  /*13310*/  FADD.FTZ R25, R123, R26 ;  /* 0x0000001a7b197221 */ /* 0x000fe20000010000 */
[----:B---3--:R-:W-:Y:S01]  /*13320*/  HMMA.16816.F32.BF16 R96, R4, R12, R96 ;  /* 0x0000000c0460723c */ /* 0x008fe20000041860 */
[----:B------:R-:W-:-:S02]  /*13330*/  FADD.FTZ R126, R126, R119 ;  /* 0x000000777e7e7221 */ /* 0x000fc40000010000 */
[----:B------:R-:W-:-:S05]  /*13340*/  FADD.FTZ R25, R124, R25 ;  /* 0x000000197c197221 */ /* 0x000fca0000010000 */
[C---:B------:R-:W-:Y:S01]  /*13350*/  HMMA.16816.F32.BF16 R92, R4.reuse, R14, R92 ;  /* 0x0000000e045c723c */ /* 0x040fe2000004185c */
[----:B------:R-:W1:Y:S07]  /*13360*/  LDSM.16.MT88.4 R12, [R162+0x9800] ;  /* 0x00980000a20c783b */ /* 0x000e6e0000004200 */
[C---:B----4-:R-:W-:Y:S07]  /*13370*/  HMMA.16816.F32.BF16 R88, R4.reuse, R8, R88 ;  /* 0x000000080458723c */ /* 0x050fee0000041858 */
[----:B------:R-:W-:Y:S01]  /*13380*/  FADD.FTZ R8, R118, R25 ;  /* 0x0000001976087221 */ /* 0x000fe20000010000 */
[----:B------:R-:W-:Y:S01]  /*13390*/  HMMA.16816.F32.BF16 R84, R4, R10, R84 ;  /* 0x0000000a0454723c */ /* 0x000fe20000041854 */
        /* <DEDUP_REMOVED lines=32> */
[----:B------:R-:W-:Y:S02]  /*135a0*/  MOV R0, R3 ;  /* 0x0000000300007202 */ /* 0x000fe40000000f00 */
.L_x_7480:
[----:B------:R-:W-:Y:S01]  /*135b0*/  ULDC.64 UR12, c[0x0][0x118] ;  /* 0x00004600000c7ab9 */ /* 0x000fe20000000a00 */
        /* <DEDUP_REMOVED lines=13> */
.L_x_7490:
        /* <DEDUP_REMOVED lines=66> */
.L_x_7487:
        /* <DEDUP_REMOVED lines=29> */
[----:B------:R-:W3:Y:S08]  /*13c80*/  LDSM.16.M88.4 R108, [R171+0x2000] ;  /* 0x00200000ab6c783b */ /* 0x000ef00000000200 */
[----:B------:R-:W5:Y:S08]  /*13c90*/  LDSM.16.M88.4 R112, [R171+0x2800] ;  /* 0x00280000ab70783b */ /* 0x000f700000000200 */
        /* <DEDUP_REMOVED lines=10> */
[----:B------:R-:W4:Y:S01]  /*13d40*/  LDSM.16.M88.4 R152, [R165+0x3000] ;  /* 0x00300000a598783b */ /* 0x000f220000000200 */
[C---:B---3--:R-:W-:Y:S08]  /*13d50*/  HMMA.16816.F32.BF16 R4, R104.reuse, R108, RZ ;  /* 0x0000006c6804723c */ /* 0x048ff000000418ff */
[C---:B--2---:R-:W-:Y:S01]  /*13d60*/  HMMA.16816.F32.BF16 R8, R104.reuse, R110, RZ ;  /* 0x0000006e6808723c */ /* 0x044fe200000418ff */
[----:B------:R-:W-:Y:S07]  /*13d70*/  LDSM.16.M88.4 R108, [R165+0x4000] ;  /* 0x00400000a56c783b */ /* 0x000fee0000000200 */
        /* <DEDUP_REMOVED lines=23> */
[C---:B----4-:R-:W-:Y:S08]  /*13ef0*/  HMMA.16816.F32.BF16 R20, R140.reuse, R152, R20 ;  /* 0x000000988c14723c */ /* 0x050ff00000041814 */
        /* <DEDUP_REMOVED lines=32> */
[C---:B------:R-:W-:Y:S08]  /*14100*/  HMMA.16816.F32.BF16 R48, R104.reuse, R110, R48 ;  /* 0x0000006e6830723c */ /* 0x040ff00000041830 */
        /* <DEDUP_REMOVED lines=13> */
[----:B------:R-:W3:Y:S01]  /*141e0*/  LDSM.16.M88.4 R4, [R100+0x1000] ;  /* 0x001000006404783b */ /* 0x000ee20000000200 */
[----:B------:R-:W-:Y:S01]  /*141f0*/  FMUL.FTZ R9, R9, c[0x0][0x2ec] ;  /* 0x0000bb0009097a20 */ /* 0x000fe20000410000 */
[C---:B-1----:R-:W-:Y:S03]  /*14200*/  HMMA.16816.F32.BF16 R12, R120.reuse, R104, R12 ;  /* 0x00000068780c723c */ /* 0x042fe6000004180c */
[----:B------:R-:W-:Y:S02]  /*14210*/  FMUL.FTZ R10, R10, c[0x0][0x2ec] ;  /* 0x0000bb000a0a7a20 */ /* 0x000fe40000410000 */
[----:B------:R-:W1:Y:S01]  /*14220*/  MUFU.TANH R251, R9 ;  /* 0x0000000900fb7308 */ /* 0x000e620000002400 */
[----:B------:R-:W-:Y:S02]  /*14230*/  FMUL.FTZ R11, R11, c[0x0][0x2ec] ;  /* 0x0000bb000b0b7a20 */ /* 0x000fe40000410000 */
[----:B------:R-:W-:Y:S01]  /*14240*/  FMUL.FTZ R241, R8, c[0x0][0x2ec] ;  /* 0x0000bb0008f17a20 */ /* 0x000fe20000410000 */
[C---:B------:R-:W-:Y:S06]  /*14250*/  HMMA.16816.F32.BF16 R16, R120.reuse, R106, R16 ;  /* 0x0000006a7810723c */ /* 0x040fec0000041810 */
[----:B------:R-:W4:Y:S09]  /*14260*/  MUFU.TANH R249, R10 ;  /* 0x0000000a00f97308 */ /* 0x000f320000002400 */
[----:B------:R-:W-:Y:S01]  /*14270*/  FMUL.FTZ R0, R12, c[0x0][0x2ec] ;  /* 0x0000bb000c007a20 */ /* 0x000fe20000410000 */
[----:B------:R5:W1:Y:S01]  /*14280*/  MUFU.TANH R252, R11 ;  /* 0x0000000b00fc7308 */ /* 0x000a620000002400 */
[----:B------:R-:W-:Y:S02]  /*14290*/  FMUL.FTZ R13, R13, c[0x0][0x2ec] ;  /* 0x0000bb000d0d7a20 */ /* 0x000fe40000410000 */
[----:B------:R-:W-:Y:S02]  /*142a0*/  FMUL.FTZ R14, R14, c[0x0][0x2ec] ;  /* 0x0000bb000e0e7a20 */ /* 0x000fe40000410000 */
[----:B------:R-:W-:Y:S03]  /*142b0*/  FMUL.FTZ R15, R15, c[0x0][0x2ec] ;  /* 0x0000bb000f0f7a20 */ /* 0x000fe60000410000 */
[----:B------:R-:W-:Y:S02]  /*142c0*/  FMUL.FTZ R239, R16, c[0x0][0x2ec] ;  /* 0x0000bb0010ef7a20 */ /* 0x000fe40000410000 */
[----:B------:R-:W1:Y:S01]  /*142d0*/  MUFU.TANH R243, R243 ;  /* 0x000000f300f37308 */ /* 0x000e620000002400 */
[----:B------:R-:W-:Y:S01]  /*142e0*/  FMUL.FTZ R17, R17, c[0x0][0x2ec] ;  /* 0x0000bb0011117a20 */ /* 0x000fe20000410000 */
[C---:B---3--:R-:W-:Y:S03]  /*142f0*/  HMMA.16816.F32.BF16 R20, R120.reuse, R4, R20 ;  /* 0x000000047814723c */ /* 0x048fe60000041814 */
[----:B------:R-:W-:Y:S02]  /*14300*/  FMUL.FTZ R18, R18, c[0x0][0x2ec] ;  /* 0x0000bb0012127a20 */ /* 0x000fe40000410000 */
[----:B------:R-:W-:Y:S03]  /*14310*/  FMUL.FTZ R19, R19, c[0x0][0x2ec] ;  /* 0x0000bb0013137a20 */ /* 0x000fe60000410000 */
[----:B------:R-:W3:Y:S01]  /*14320*/  MUFU.TANH R250, R250 ;  /* 0x000000fa00fa7308 */ /* 0x000ee20000002400 */
[C---:B------:R-:W-:Y:S01]  /*14330*/  HMMA.16816.F32.BF16 R24, R120.reuse, R6, R24 ;  /* 0x000000067818723c */ /* 0x040fe20000041818 */
[----:B------:R-:W-:Y:S08]  /*14340*/  LDSM.16.M88.4 R4, [R100+0x2000] ;  /* 0x002000006404783b */ /* 0x000ff00000000200 */
[----:B------:R-:W1:Y:S01]  /*14350*/  MUFU.TANH R248, R248 ;  /* 0x000000f800f87308 */ /* 0x000e620000002400 */
[----:B-----5:R-:W5:Y:S05]  /*14360*/  LDSM.16.M88.4 R8, [R100+0x1800] ;  /* 0x001800006408783b */ /* 0x020f6a0000000200 */
[----:B------:R-:W-:Y:S02]  /*14370*/  FMUL.FTZ R237, R20, c[0x0][0x2ec] ;  /* 0x0000bb0014ed7a20 */ /* 0x000fe40000410000 */
[----:B------:R-:W-:Y:S02]  /*14380*/  FMUL.FTZ R21, R21, c[0x0][0x2ec] ;  /* 0x0000bb0015157a20 */ /* 0x000fe40000410000 */
[----:B------:R-:W1:Y:S01]  /*14390*/  MUFU.TANH R241, R241 ;  /* 0x000000f100f17308 */ /* 0x000e620000002400 */
        /* <DEDUP_REMOVED lines=8> */
[----:B------:R1:W1:Y:S01]  /*14420*/  MUFU.TANH R246, R14 ;  /* 0x0000000e00f67308 */ /* 0x0002620000002400 */
[C---:B-----5:R-:W-:Y:S08]  /*14430*/  HMMA.16816.F32.BF16 R28, R120.reuse, R8, R28 ;  /* 0x00000008781c723c */ /* 0x060ff0000004181c */
[C---:B------:R-:W-:Y:S01]  /*14440*/  HMMA.16816.F32.BF16 R32, R120.reuse, R10, R32 ;  /* 0x0000000a7820723c */ /* 0x040fe20000041820 */
[----:B------:R1:W1:Y:S01]  /*14450*/  MUFU.TANH R244, R15 ;  /* 0x0000000f00f47308 */ /* 0x0002620000002400 */
[----:B------:R-:W5:Y:S06]  /*14460*/  LDSM.16.M88.4 R8, [R100+0x2800] ;  /* 0x002800006408783b */ /* 0x000f6c0000000200 */
[C---:B------:R-:W-:Y:S03]  /*14470*/  HMMA.16816.F32.BF16 R36, R120.reuse, R4, R36 ;  /* 0x000000047824723c */ /* 0x040fe60000041824 */
[----:B------:R-:W1:Y:S05]  /*14480*/  MUFU.TANH R239, R239 ;  /* 0x000000ef00ef7308 */ /* 0x000e6a0000002400 */
[C---:B------:R-:W-:Y:S01]  /*14490*/  HMMA.16816.F32.BF16 R40, R120.reuse, R6, R40 ;  /* 0x000000067828723c */ /* 0x040fe20000041828 */
[----:B------:R-:W1:Y:S03]  /*144a0*/  LDSM.16.M88.4 R4, [R100+0x3000] ;  /* 0x003000006404783b */ /* 0x000e660000000200 */
[----:B------:R-:W-:Y:S01]  /*144b0*/  FMUL.FTZ R229, R28, c[0x0][0x2ec] ;  /* 0x0000bb001ce57a20 */ /* 0x000fe20000410000 */
[----:B------:R-:W1:Y:S01]  /*144c0*/  MUFU.TANH R17, R17 ;  /* 0x0000001100117308 */ /* 0x000e620000002400 */
[----:B------:R-:W-:Y:S02]  /*144d0*/  FMUL.FTZ R29, R29, c[0x0][0x2ec] ;  /* 0x0000bb001d1d7a20 */ /* 0x000fe40000410000 */
[----:B------:R-:W-:Y:S04]  /*144e0*/  FMUL.FTZ R223, R32, c[0x0][0x2ec] ;  /* 0x0000bb0020df7a20 */ /* 0x000fe80000410000 */
        /* <DEDUP_REMOVED lines=8> */
[----:B------:R2:W2:Y:S01]  /*14570*/  MUFU.TANH R240, R19 ;  /* 0x0000001300f07308 */ /* 0x0004a20000002400 */
[C---:B-----5:R-:W-:Y:S03]  /*14580*/  HMMA.16816.F32.BF16 R44, R120.reuse, R8, R44 ;  /* 0x00000008782c723c */ /* 0x060fe6000004182c */
[----:B------:R-:W-:Y:S02]  /*14590*/  FMUL.FTZ R37, R37, c[0x0][0x2ec] ;  /* 0x0000bb0025257a20 */ /* 0x000fe40000410000 */
[----:B------:R-:W-:Y:S02]  /*145a0*/  FMUL.FTZ R38, R38, c[0x0][0x2ec] ;  /* 0x0000bb0026267a20 */ /* 0x000fe40000410000 */
[----:B------:R-:W-:Y:S01]  /*145b0*/  FMUL.FTZ R39, R39, c[0x0][0x2ec] ;  /* 0x0000bb0027277a20 */ /* 0x000fe20000410000 */
[C---:B------:R-:W-:Y:S01]  /*145c0*/  HMMA.16816.F32.BF16 R48, R120.reuse, R10, R48 ;  /* 0x0000000a7830723c */ /* 0x040fe20000041830 */
[----:B------:R-:W2:Y:S01]  /*145d0*/  MUFU.TANH R237, R237 ;  /* 0x000000ed00ed7308 */ /* 0x000ea20000002400 */
[----:B------:R-:W5:Y:S01]  /*145e0*/  LDSM.16.M88.4 R8, [R100+0x3800] ;  /* 0x003800006408783b */ /* 0x000f620000000200 */
[----:B------:R-:W-:Y:S04]  /*145f0*/  DEPBAR.LE SB0, 0x0 ;  /* 0x000080000000791a */ /* 0x000fe80000000000 */
[----:B------:R-:W-:Y:S01]  /*14600*/  FMUL.FTZ R41, R41, c[0x0][0x2ec] ;  /* 0x0000bb0029297a20 */ /* 0x000fe20000410000 */
[C---:B-1----:R-:W-:Y:S03]  /*14610*/  HMMA.16816.F32.BF16 R52, R120.reuse, R4, R52 ;  /* 0x000000047834723c */ /* 0x042fe60000041834 */
[----:B------:R1:W1:Y:S01]  /*14620*/  MUFU.TANH R235, R21 ;  /* 0x0000001500eb7308 */ /* 0x0002620000002400 */
[----:B------:R-:W-:Y:S01]  /*14630*/  BAR.SYNC.DEFER_BLOCKING 0x0 ;  /* 0x0000000000007b1d */ /* 0x000fe20000010000 */
[----:B------:R-:W-:Y:S02]  /*14640*/  FMUL.FTZ R42, R42, c[0x0][0x2ec] ;  /* 0x0000bb002a2a7a20 */ /* 0x000fe40000410000 */
[----:B------:R-:W-:Y:S01]  /*14650*/  FMUL.FTZ R43, R43, c[0x0][0x2ec] ;  /* 0x0000bb002b2b7a20 */ /* 0x000fe20000410000 */
[C---:B------:R-:W-:Y:S04]  /*14660*/  HMMA.16816.F32.BF16 R56, R120.reuse, R6, R56 ;  /* 0x000000067838723c */ /* 0x040fe80000041838 */
[----:B------:R-:W-:Y:S01]  /*14670*/  FMUL.FTZ R213, R44, c[0x0][0x2ec] ;  /* 0x0000bb002cd57a20 */ /* 0x000fe20000410000 */
[----:B------:R1:W1:Y:S01]  /*14680*/  MUFU.TANH R238, R22 ;  /* 0x0000001600ee7308 */ /* 0x0002620000002400 */
        /* <DEDUP_REMOVED lines=10> */
[----:B------:R-:W1:Y:S01]  /*14730*/  MUFU.TANH R233, R233 ;  /* 0x000000e900e97308 */ /* 0x000e620000002400 */
[C---:B-----5:R-:W-:Y:S03]  /*14740*/  HMMA.16816.F32.BF16 R60, R120.reuse, R8, R60 ;  /* 0x00000008783c723c */ /* 0x060fe6000004183c */
[----:B------:R-:W-:Y:S02]  /*14750*/  FMUL.FTZ R53, R53, c[0x0][0x2ec] ;  /* 0x0000bb0035357a20 */ /* 0x000fe40000410000 */
[----:B------:R-:W-:Y:S02]  /*14760*/  FMUL.FTZ R54, R54, c[0x0][0x2ec] ;  /* 0x0000bb0036367a20 */ /* 0x000fe40000410000 */
[----:B------:R-:W-:Y:S01]  /*14770*/  FMUL.FTZ R55, R55, c[0x0][0x2ec] ;  /* 0x0000bb0037377a20 */ /* 0x000fe20000410000 */
[----:B------:R-:W-:Y:S01]  /*14780*/  HMMA.16816.F32.BF16 R64, R120, R10, R64 ;  /* 0x0000000a7840723c */ /* 0x000fe20000041840 */
[----:B------:R1:W1:Y:S03]  /*14790*/  MUFU.TANH R231, R25 ;  /* 0x0000001900e77308 */ /* 0x0002660000002400 */
[----:B------:R-:W-:Y:S02]  /*147a0*/  FMUL.FTZ R57, R57, c[0x0][0x2ec] ;  /* 0x0000bb0039397a20 */ /* 0x000fe40000410000 */
[----:B------:R-:W-:Y:S02]  /*147b0*/  FMUL.FTZ R58, R58, c[0x0][0x2ec] ;  /* 0x0000bb003a3a7a20 */ /* 0x000fe40000410000 */
[----:B------:R-:W-:Y:S03]  /*147c0*/  FMUL.FTZ R59, R59, c[0x0][0x2ec] ;  /* 0x0000bb003b3b7a20 */ /* 0x000fe60000410000 */
[----:B------:R1:W1:Y:S05]  /*147d0*/  MUFU.TANH R234, R26 ;  /* 0x0000001a00ea7308 */ /* 0x00026a0000002400 */
        /* <DEDUP_REMOVED lines=66> */
[----:B------:R-:W-:Y:S02]  /*14c00*/  ISETP.GE.AND P3, PT, R2, RZ, PT ;  /* 0x000000ff0200720c */ /* 0x000fe40003f66270 */
        /* <DEDUP_REMOVED lines=48> */
.L_x_7489:
        /* <DEDUP_REMOVED lines=31> */
.L_x_7488:
        /* <DEDUP_REMOVED lines=133> */
[C---:B------:R-:W-:Y:S01]  /*15950*/  FMUL.FTZ R16, R37.reuse, R84 ;  /* 0x0000005425107220 */ /* 0x040fe20000410000 */
[----:B------:R-:W-:Y:S01]  /*15960*/  MUFU.EX2 R64, R64 ;  /* 0x0000004000407308 */ /* 0x000fe20000000800 */
[--C-:B------:R-:W-:Y:S02]  /*15970*/  FFMA.FTZ R84, R242, c[0x0][0x23c], -R39.reuse ;  /* 0x00008f00f2547a23 */ /* 0x100fe40000010827 */
[----:B------:R-:W-:Y:S02]  /*15980*/  FMUL.FTZ R25, R37, R77 ;  /* 0x0000004d25197220 */ /* 0x000fe40000410000 */
        /* <DEDUP_REMOVED lines=16> */
[----:B------:R3:W-:Y:S01]  /*15a90*/  MUFU.EX2 R85, R24 ;  /* 0x0000001800557308 */ /* 0x0007e20000000800 */
        /* <DEDUP_REMOVED lines=15> */
[C---:B---3--:R-:W-:Y:S02]  /*15b90*/  FMUL.FTZ R24, R37.reuse, R76 ;  /* 0x0000004c25187220 */ /* 0x048fe40000410000 */
        /* <DEDUP_REMOVED lines=270> */
.L_x_7486:
        /* <DEDUP_REMOVED lines=9> */
[----:B------:R-:W-:-:S03]  /*16d10*/  IADD3 R13, R180, -R13, RZ ;  /* 0x8000000db40d7210 */ /* 0x000fc60007ffe0ff */
[----:B------:R-:W3:Y:S01]  /*16d20*/  S2R R44, SR_CTAID.X ;  /* 0x00000000002c7919 */ /* 0x000ee20000002500 */
[----:B-1----:R-:W-:-:S03]  /*16d30*/  FADD.FTZ R6, R3, R192 ;  /* 0x000000c003067221 */ /* 0x002fc60000010000 */
[----:B------:R-:W1:Y:S01]  /*16d40*/  S2R R3, SR_TID.X ;  /* 0x0000000000037919 */ /* 0x000e620000002100 */
[----:B--2---:R-:W-:-:S03]  /*16d50*/  FADD.FTZ R7, R4, R191 ;  /* 0x000000bf04077221 */ /* 0x004fc60000010000 */
[----:B------:R-:W2:Y:S04]  /*16d60*/  SHFL.BFLY PT, R5, R6, 0x1, 0x1f ;  /* 0x0c201f0006057f89 */ /* 0x000ea800000e0000 */
[----:B------:R-:W4:Y:S01]  /*16d70*/  SHFL.BFLY PT, R4, R7, 0x1, 0x1f ;  /* 0x0c201f0007047f89 */ /* 0x000f2200000e0000 */
[----:B-1----:R-:W-:-:S04]  /*16d80*/  SHF.R.S32.HI R10, RZ, 0x1f, R3 ;  /* 0x0000001fff0a7819 */ /* 0x002fc80000011403 */
[----:B------:R-:W-:Y:S01]  /*16d90*/  LEA.HI R11, R10, R3, RZ, 0x2 ;  /* 0x000000030a0b7211 */ /* 0x000fe200078f10ff */
[----:B--2---:R-:W-:Y:S01]  /*16da0*/  FADD.FTZ R5, R6, R5 ;  /* 0x0000000506057221 */ /* 0x004fe20000010000 */
[----:B------:R-:W-:Y:S02]  /*16db0*/  SHF.L.U32 R6, R173, 0x6, RZ ;  /* 0x00000006ad067819 */ /* 0x000fe400000006ff */
[--C-:B------:R-:W-:Y:S01]  /*16dc0*/  SHF.R.S32.HI R9, RZ, 0x2, R11.reuse ;  /* 0x00000002ff097819 */ /* 0x100fe2000001140b */
[----:B----4-:R-:W-:Y:S01]  /*16dd0*/  FADD.FTZ R4, R7, R4 ;  /* 0x0000000407047221 */ /* 0x010fe20000010000 */
        /* <DEDUP_REMOVED lines=50> */
[----:B------:R-:W4:Y:S01]  /*17100*/  @P0 MUFU.LG2 R4, R4 ;  /* 0x0000000400040308 */ /* 0x000f220000000c00 */
        /* <DEDUP_REMOVED lines=56> */
[----:B----4-:R-:W-:-:S04]  /*17490*/  @P0 FMUL.FTZ R9, R4, 0.69314718246459960938 ;  /* 0x3f31721804090820 */ /* 0x010fc80000410000 */
[----:B------:R-:W-:Y:S01]  /*174a0*/  @P0 FFMA.FTZ R8, R0, c[0x0][0x238], R9 ;  /* 0x00008e0000080a23 */ /* 0x000fe20000010009 */
[----:B------:R-:W1:Y:S04]  /*174b0*/  LDS.128 R36, [R6.X4] ;  /* 0x0000000006247984 */ /* 0x000e680000004c00 */
[----:B------:R-:W2:Y:S04]  /*174c0*/  LDS.128 R32, [R6.X4+0x800] ;  /* 0x0008000006207984 */ /* 0x000ea80000004c00 */
[----:B------:R-:W4:Y:S04]  /*174d0*/  LDS.128 R28, [R6.X4+0x1000] ;  /* 0x00100000061c7984 */ /* 0x000f280000004c00 */
[----:B------:R-:W1:Y:S04]  /*174e0*/  LDS.128 R24, [R6.X4+0x1800] ;  /* 0x0018000006187984 */ /* 0x000e680000004c00 */
[----:B------:R-:W1:Y:S04]  /*174f0*/  LDS.128 R20, [R6.X4+0x2000] ;  /* 0x0020000006147984 */ /* 0x000e680000004c00 */
[----:B------:R-:W1:Y:S04]  /*17500*/  LDS.128 R16, [R6.X4+0x2800] ;  /* 0x0028000006107984 */ /* 0x000e680000004c00 */
[----:B------:R-:W1:Y:S04]  /*17510*/  LDS.128 R12, [R6.X4+0x3000] ;  /* 0x00300000060c7984 */ /* 0x000e680000004c00 */
[----:B------:R3:W1:Y:S02]  /*17520*/  LDS.128 R40, [R6.X4+0x3800] ;  /* 0x0038000006287984 */ /* 0x0006640000004c00 */
[----:B---3--:R-:W-:-:S04]  /*17530*/  IMAD.SHL.U32 R6, R44, 0x40, RZ ;  /* 0x000000402c067824 */ /* 0x008fc800078e00ff */
[----:B------:R-:W-:Y:S01]  /*17540*/  IMAD R6, R7, c[0x0][0x214], R6 ;  /* 0x0000850007067a24 */ /* 0x000fe200078e0206 */
[----:B------:R-:W-:Y:S05]  /*17550*/  @P1 BRA `(.L_x_7492) ;  /* 0x000000b000001947 */ /* 0x000fea0003800000 */
[----:B--2-4-:R-:W-:Y:S01]  /*17560*/  IMAD R0, R44, -0x40, R181 ;  /* 0xffffffc02c007824 */ /* 0x014fe200078e02b5 */
        /* <DEDUP_REMOVED lines=10> */
.L_x_7492:
[----:B--2-4-:R-:W-:Y:S05]  /*17610*/  BSYNC B0 ;  /* 0x0000000000007941 */ /* 0x014fea0003800000 */
.L_x_7491:
        /* <DEDUP_REMOVED lines=35> */
.L_x_7493:
        /* <DEDUP_REMOVED lines=11> */
.L_x_7931:


//--------------------- .text._ZN5flash24flash_fwd_splitkv_kernelI23Flash_fwd_kernel_traitsILi64ELi64ELi128ELi4ELb0ELb0EN7cutlass10bfloat16_tE19Flash_kernel_traitsILi64ELi64ELi128ELi4ES3_EELb1ELb0ELb1ELb0ELb0ELb0ELb1ELb1EEEvNS_16Flash_fwd_paramsE --------------------------
	.section	.text._ZN5flash24flash_fwd_splitkv_kernelI23Flash_fwd_kernel_traitsILi64ELi64ELi128ELi4ELb0ELb0EN7cutlass10bfloat16_tE19Flash_kernel_traitsILi64ELi64ELi128ELi4ES3_EELb1ELb0ELb1ELb0ELb0ELb0ELb1ELb1EEEvNS_16Flash_fwd_paramsE,"ax",@progbits
	.sectioninfo	@"SHI_REGISTERS=203"
	.align	128
        .global         _ZN5flash24flash_fwd_splitkv_kernelI23Flash_fwd_kernel_traitsILi64ELi64ELi128ELi4ELb0ELb0EN7cutlass10bfloat16_tE19Flash_kernel_traitsILi64ELi64ELi128ELi4ES3_EELb1ELb0ELb1ELb0ELb0ELb0ELb1ELb1EEEvNS_16Flash_fwd_paramsE
        .type           _ZN5flash24flash_fwd_splitkv_kernelI23Flash_fwd_kernel_traitsILi64ELi64ELi128ELi4ELb0ELb0EN7cutlass10bfloat16_tE19Flash_kernel_traitsILi64ELi64ELi128ELi4ES3_EELb1ELb0ELb1ELb0ELb0ELb0ELb1ELb1EEEvNS_16Flash_fwd_paramsE,@function
        .size           _ZN5flash24flash_fwd_splitkv_kernelI23Flash_fwd_kernel_traitsILi64ELi64ELi128ELi4ELb0ELb0EN7cutlass10bfloat16_tE19Flash_kernel_traitsILi64ELi64ELi128ELi4ES3_EELb1ELb0ELb1ELb0ELb0ELb0ELb1ELb1EEEvNS_16Flash_fwd_paramsE,(.L_x_7932 - _ZN5flash24flash_fwd_splitkv_kernelI23Flash_fwd_kernel_traitsILi64ELi64ELi128ELi4ELb0ELb0EN7cutlass10bfloat16_tE19Flash_kernel_traitsILi64ELi64ELi128ELi4ES3_EELb1ELb0ELb1ELb0ELb0ELb0ELb1ELb1EEEvNS_16Flash_fwd_paramsE)
        .other          _ZN5flash24flash_fwd_splitkv_kernelI23Flash_fwd_kernel_traitsILi64ELi64ELi128ELi4ELb0ELb0EN7cutlass10bfloat16_tE19Flash_kernel_traitsILi64ELi64ELi128ELi4ES3_EELb1ELb0ELb1ELb0ELb0ELb0ELb1ELb1EEEvNS_16Flash_fwd_paramsE,@"STO_CUDA_ENTRY STV_DEFAULT"
_ZN5flash24flash_fwd_splitkv_kernelI23Flash_fwd_kernel_traitsILi64ELi64ELi128ELi4ELb0ELb0EN7cutlass10bfloat16_tE19Flash_kernel_traitsILi64ELi64ELi128ELi4ES3_EELb1ELb0ELb1ELb0ELb0ELb0ELb1ELb1EEEvNS_16Flash_fwd_paramsE:
.text._ZN5flash24flash_fwd_splitkv_kernelI23Flash_fwd_kernel_traitsILi64ELi64ELi128ELi4ELb0ELb0EN7cutlass10bfloat16_tE19Flash_kernel_traitsILi64ELi64ELi128ELi4ES3_EELb1ELb0ELb1ELb0ELb0ELb0ELb1ELb1EEEvNS_16Flash_fwd_paramsE:
        /* <DEDUP_REMOVED lines=53> */
.L_x_7494:
[----:B-1-34-:R-:W-:Y:S02]  /*0350*/  MOV R5, c[0x0][0x218] ;  /* 0x0000860000057a02 */ /* 0x01afe40000000f00 */
.L_x_7495:
        /* <DEDUP_REMOVED lines=31> */
[----:B------:R-:W-:Y:S02]  /*0550*/  IMAD.HI.U32 R7, R11, R4, R10 ;  /* 0x000000040b077227 */ /* 0x000fe400078e000a */
[----:B------:R-:W1:Y:S02]  /*0560*/  S2R R10, SR_TID.X ;  /* 0x00000000000a7919 */ /* 0x000e640000002100 */
        /* <DEDUP_REMOVED lines=15> */
[----:B------:R-:W-:-:S03]  /*0660*/  IADD3 R7, R6, c[0x0][0x2e8], R47 ;  /* 0x0000ba0006077a10 */ /* 0x000fc60007ffe02f */
        /* <DEDUP_REMOVED lines=28> */
[----:B------:R-:W-:Y:S02]  /*0830*/  IADD3 R6, R0, 0x28, RZ ;  /* 0x0000002800067810 */ /* 0x000fe40007ffe0ff */
[-C--:B------:R-:W-:Y:S02]  /*0840*/  ISETP.GE.OR P2, PT, R16, R3.reuse, P0 ;  /* 0x000000031000720c */ /* 0x080fe40000746670 */
[----:B------:R-:W-:Y:S02]  /*0850*/  IADD3 R2, P1, R4, R8, RZ ;  /* 0x0000000804027210 */ /* 0x000fe40007f3e0ff */
        /* <DEDUP_REMOVED lines=12> */
[----:B------:R-:W-:Y:S01]  /*0920*/  IADD3 R4, R0, 0x30, RZ ;  /* 0x0000003000047810 */ /* 0x000fe20007ffe0ff */
[----:B------:R1:W-:Y:S01]  /*0930*/  @!P1 STG.E.128 [R18.64+0x1000], RZ ;  /* 0x001000ff12009986 */ /* 0x0003e2000c101d06 */
[----:B------:R-:W-:Y:S02]  /*0940*/  ISETP.NE.AND P1, PT, R7, RZ, PT ;  /* 0x000000ff0700720c */ /* 0x000fe40003f25270 */
[-C--:B------:R-:W-:Y:S02]  /*0950*/  ISETP.GE.OR P6, PT, R12, R3.reuse, P0 ;  /* 0x000000030c00720c */ /* 0x080fe400007c6670 */
[----:B------:R-:W-:Y:S01]  /*0960*/  P2R R9, PR, RZ, 0x20 ;  /* 0x00000020ff097803 */ /* 0x000fe20000000000 */
[----:B------:R1:W-:Y:S01]  /*0970*/  @!P3 STG.E.128 [R18.64], RZ ;  /* 0x000000ff1200b986 */ /* 0x0003e2000c101d06 */
[----:B------:R-:W-:-:S02]  /*0980*/  ISETP.GE.OR P5, PT, R4, R3, P0 ;  /* 0x000000030400720c */ /* 0x000fc400007a6670 */
[----:B------:R-:W-:Y:S01]  /*0990*/  SHF.R.S32.HI R7, RZ, 0x1f, R5 ;  /* 0x0000001fff077819 */ /* 0x000fe20000011405 */
[----:B------:R1:W-:Y:S01]  /*09a0*/  @!P2 STG.E.128 [R18.64+0x3800], RZ ;  /* 0x003800ff1200a986 */ /* 0x0003e2000c101d06 */
[----:B------:R-:W-:Y:S02]  /*09b0*/  IADD3 R5, P0, R5, R0, RZ ;  /* 0x0000000005057210 */ /* 0x000fe40007f1e0ff */
        /* <DEDUP_REMOVED lines=8> */
[-C--:B------:R-:W-:Y:S02]  /*0a40*/  ISETP.GE.AND P0, PT, R6, R3.reuse, PT ;  /* 0x000000030600720c */ /* 0x080fe40003f06270 */
[----:B------:R-:W-:Y:S02]  /*0a50*/  ISETP.GE.AND P2, PT, R4, R3, PT ;  /* 0x000000030400720c */ /* 0x000fe40003f46270 */
[----:B------:R-:W-:Y:S02]  /*0a60*/  ISETP.NE.AND P6, PT, R9, RZ, PT ;  /* 0x000000ff0900720c */ /* 0x000fe40003fc5270 */
[----:B------:R-:W-:Y:S02]  /*0a70*/  LEA.HI.X R15, R5, c[0x0][0x20c], R8, 0x2, P1 ;  /* 0x00008300050f7a11 */ /* 0x000fe400008f1408 */
[----:B------:R-:W-:-:S02]  /*0a80*/  ISETP.NE.OR P1, PT, R10, RZ, P0 ;  /* 0x000000ff0a00720c */ /* 0x000fc40000725670 */
[----:B------:R-:W-:Y:S02]  /*0a90*/  ISETP.NE.OR P0, PT, R10, RZ, P2 ;  /* 0x000000ff0a00720c */ /* 0x000fe40001705670 */
        /* <DEDUP_REMOVED lines=30> */
.L_x_7496:
        /* <DEDUP_REMOVED lines=48> */
[----:B-----5:R-:W-:Y:S02]  /*0f80*/  IABS R6, c[0x0][0x1c8] ;  /* 0x0000720000067a13 */ /* 0x020fe40000000000 */
[----:B------:R-:W-:Y:S02]  /*0f90*/  IABS R3, R132 ;  /* 0x0000008400037213 */ /* 0x000fe40000000000 */
[----:B------:R-:W1:Y:S08]  /*0fa0*/  I2F.RP R2, R6 ;  /* 0x0000000600027306 */ /* 0x000e700000209400 */
[----:B-1----:R-:W1:Y:S02]  /*0fb0*/  MUFU.RCP R12, R2 ;  /* 0x00000002000c7308 */ /* 0x002e640000001000 */
[----:B-1----:R-:W-:-:S06]  /*0fc0*/  IADD3 R12, R12, 0xffffffe, RZ ;  /* 0x0ffffffe0c0c7810 */ /* 0x002fcc0007ffe0ff */
[----:B------:R-:W1:Y:S02]  /*0fd0*/  F2I.FTZ.U32.TRUNC.NTZ R13, R12 ;  /* 0x0000000c000d7305 */ /* 0x000e64000021f000 */
[----:B-1----:R-:W-:Y:S01]  /*0fe0*/  IADD3 R0, RZ, -R13, RZ ;  /* 0x8000000dff007210 */ /* 0x002fe20007ffe0ff */
[----:B------:R-:W-:-:S04]  /*0ff0*/  IMAD.MOV.U32 R12, RZ, RZ, RZ ;  /* 0x000000ffff0c7224 */ /* 0x000fc800078e00ff */
[----:B------:R-:W-:-:S04]  /*1000*/  IMAD R0, R0, R6, RZ ;  /* 0x0000000600007224 */ /* 0x000fc800078e02ff */
[----:B------:R-:W-:-:S06]  /*1010*/  IMAD.HI.U32 R0, R13, R0, R12 ;  /* 0x000000000d007227 */ /* 0x000fcc00078e000c */
[----:B------:R-:W-:-:S05]  /*1020*/  IMAD.HI.U32 R0, R0, R3, RZ ;  /* 0x0000000300007227 */ /* 0x000fca00078e00ff */
[----:B------:R-:W-:-:S05]  /*1030*/  IADD3 R2, -R0, RZ, RZ ;  /* 0x000000ff00027210 */ /* 0x000fca0007ffe1ff */
[----:B------:R-:W-:Y:S01]  /*1040*/  IMAD R3, R6, R2, R3 ;  /* 0x0000000206037224 */ /* 0x000fe200078e0203 */
[----:B------:R-:W-:-:S04]  /*1050*/  IADD3 R2, -R9, RZ, RZ ;  /* 0x000000ff09027210 */ /* 0x000fc80007ffe1ff */
[----:B------:R-:W-:Y:S01]  /*1060*/  ISETP.GT.U32.AND P0, PT, R6, R3, PT ;  /* 0x000000030600720c */ /* 0x000fe20003f04070 */
[----:B------:R-:W-:-:S12]  /*1070*/  IMAD R9, R2, c[0x0][0x2d0], R7 ;  /* 0x0000b40002097a24 */ /* 0x000fd800078e0207 */
[----:B------:R-:W-:Y:S01]  /*1080*/  @!P0 IMAD.IADD R3, R3, 0x1, -R6 ;  /* 0x0000000103038824 */ /* 0x000fe200078e0a06 */
[----:B------:R-:W-:-:S04]  /*1090*/  @!P0 IADD3 R0, R0, 0x1, RZ ;  /* 0x0000000100008810 */ /* 0x000fc80007ffe0ff */
[----:B------:R-:W-:Y:S02]  /*10a0*/  ISETP.GE.U32.AND P1, PT, R3, R6, PT ;  /* 0x000000060300720c */ /* 0x000fe40003f26070 */
[----:B------:R-:W-:-:S04]  /*10b0*/  LOP3.LUT R3, R132, c[0x0][0x1c8], RZ, 0x3c, !PT ;  /* 0x0000720084037a12 */ /* 0x000fc800078e3cff */
[----:B------:R-:W-:Y:S02]  /*10c0*/  ISETP.GE.AND P0, PT, R3, RZ, PT ;  /* 0x000000ff0300720c */ /* 0x000fe40003f06270 */
[----:B------:R-:W-:-:S05]  /*10d0*/  SHF.R.S32.HI R3, RZ, 0x1f, R9 ;  /* 0x0000001fff037819 */ /* 0x000fca0000011409 */
[----:B------:R-:W-:Y:S01]  /*10e0*/  @P1 IADD3 R0, R0, 0x1, RZ ;  /* 0x0000000100001810 */ /* 0x000fe20007ffe0ff */
[----:B------:R-:W-:Y:S01]  /*10f0*/  IMAD R8, R3, c[0x0][0x198], RZ ;  /* 0x0000660003087a24 */ /* 0x000fe200078e02ff */
[----:B------:R-:W-:-:S03]  /*1100*/  ISETP.NE.AND P1, PT, RZ, c[0x0][0x1c8], PT ;  /* 0x00007200ff007a0c */ /* 0x000fc60003f25270 */
[----:B------:R-:W-:Y:S02]  /*1110*/  IMAD R8, R9, c[0x0][0x19c], R8 ;  /* 0x0000670009087a24 */ /* 0x000fe400078e0208 */
[----:B------:R-:W-:-:S08]  /*1120*/  @!P0 IMAD.MOV R0, RZ, RZ, -R0 ;  /* 0x000000ffff008224 */ /* 0x000fd000078e0a00 */
        /* <DEDUP_REMOVED lines=19> */
.L_x_7497:
        /* <DEDUP_REMOVED lines=15> */
.L_x_7499:
[----:B------:R-:W-:Y:S01]  /*1350*/  IABS R7, c[0x0][0x1c8] ;  /* 0x0000720000077a13 */ /* 0x000fe20000000000 */
[----:B------:R-:W-:Y:S01]  /*1360*/  @P0 IMAD.IADD R15, R8, 0x1, R15 ;  /* 0x00000001080f0824 */ /* 0x000fe200078e020f */
[----:B------:R-:W-:Y:S02]  /*1370*/  IABS R3, R132 ;  /* 0x0000008400037213 */ /* 0x000fe40000000000 */
[----:B------:R-:W1:Y:S01]  /*1380*/  I2F.RP R2, R7 ;  /* 0x0000000700027306 */ /* 0x000e620000209400 */
[----:B------:R-:W-:-:S07]  /*1390*/  MOV R13, R5 ;  /* 0x00000005000d7202 */ /* 0x000fce0000000f00 */
[----:B-1----:R-:W1:Y:S02]  /*13a0*/  MUFU.RCP R18, R2 ;  /* 0x0000000200127308 */ /* 0x002e640000001000 */
[----:B-1----:R-:W-:-:S06]  /*13b0*/  IADD3 R18, R18, 0xffffffe, RZ ;  /* 0x0ffffffe12127810 */ /* 0x002fcc0007ffe0ff */
[----:B------:R-:W1:Y:S02]  /*13c0*/  F2I.FTZ.U32.TRUNC.NTZ R19, R18 ;  /* 0x0000001200137305 */ /* 0x000e64000021f000 */
[----:B-1----:R-:W-:Y:S01]  /*13d0*/  IMAD.MOV R0, RZ, RZ, -R19 ;  /* 0x000000ffff007224 */ /* 0x002fe200078e0a13 */
[----:B------:R-:W-:-:S03]  /*13e0*/  MOV R18, RZ ;  /* 0x000000ff00127202 */ /* 0x000fc60000000f00 */
        /* <DEDUP_REMOVED lines=41> */
.L_x_7498:
[----:B------:R1:W5:Y:S01]  /*1680*/  @P4 LDG.E R96, [R96.64] ;  /* 0x0000000660604981 */ /* 0x000362000c1e1900 */
[----:B------:R-:W-:Y:S01]  /*1690*/  SHF.R.S32.HI R11, RZ, 0x1f, R10 ;  /* 0x0000001fff0b7819 */ /* 0x000fe2000001140a */
[----:B------:R-:W-:Y:S01]  /*16a0*/  IMAD.MOV.U32 R21, RZ, RZ, 0x2 ;  /* 0x00000002ff157424 */ /* 0x000fe200078e00ff */
[----:B------:R-:W-:Y:S01]  /*16b0*/  ISETP.NE.AND P0, PT, R23, -0x1, PT ;  /* 0xffffffff1700780c */ /* 0x000fe20003f05270 */
[----:B------:R-:W-:Y:S01]  /*16c0*/  IMAD.MOV.U32 R62, RZ, RZ, c[0x0][0x230] ;  /* 0x00008c00ff3e7624 */ /* 0x000fe200078e00ff */
[CC--:B------:R-:W-:Y:S01]  /*16d0*/  LEA.HI R59, R11.reuse, R10.reuse, RZ, 0x3 ;  /* 0x0000000a0b3b7211 */ /* 0x0c0fe200078f18ff */
[----:B------:R-:W-:Y:S01]  /*16e0*/  IMAD.MOV.U32 R25, RZ, RZ, c[0x0][0x230] ;  /* 0x00008c00ff197624 */ /* 0x000fe200078e00ff */
[----:B------:R-:W-:Y:S02]  /*16f0*/  LEA.HI R54, R11, R10, RZ, 0x4 ;  /* 0x0000000a0b367211 */ /* 0x000fe400078f20ff */
[----:B------:R-:W-:Y:S02]  /*1700*/  SHF.R.S32.HI R134, RZ, 0x3, R59 ;  /* 0x00000003ff867819 */ /* 0x000fe4000001143b */
[----:B------:R-:W-:-:S02]  /*1710*/  LOP3.LUT R59, R59, 0xfffffff8, RZ, 0xc0, !PT ;  /* 0xfffffff83b3b7812 */ /* 0x000fc400078ec0ff */
[----:B------:R-:W-:Y:S02]  /*1720*/  SHF.L.U32 R123, R134, 0x6, RZ ;  /* 0x00000006867b7819 */ /* 0x000fe400000006ff */
[----:B------:R-:W-:Y:S01]  /*1730*/  LOP3.LUT R53, R54, 0xfffffff0, RZ, 0xc0, !PT ;  /* 0xfffffff036357812 */ /* 0x000fe200078ec0ff */
[----:B-----5:R-:W-:Y:S01]  /*1740*/  @!P0 IMAD R6, R4, c[0x0][0x178], RZ ;  /* 0x00005e0004068a24 */ /* 0x020fe200078e02ff */
[----:B------:R-:W-:Y:S01]  /*1750*/  LOP3.LUT R123, R123, 0x1c0, RZ, 0xc0, !PT ;  /* 0x000001c07b7b7812 */ /* 0x000fe200078ec0ff */
[----:B------:R-:W-:Y:S01]  /*1760*/  IMAD.IADD R59, R10, 0x1, -R59 ;  /* 0x000000010a3b7824 */ /* 0x000fe200078e0a3b */
[----:B------:R-:W-:Y:S01]  /*1770*/  SHF.R.S32.HI R135, RZ, 0x1f, R134 ;  /* 0x0000001fff877819 */ /* 0x000fe20000011486 */
[----:B------:R-:W-:Y:S01]  /*1780*/  @P0 IMAD.WIDE.U32 R12, R23, c[0x0][0x190], RZ ;  /* 0x00006400170c0a25 */ /* 0x000fe200078e00ff */
[----:B------:R-:W-:Y:S02]  /*1790*/  MOV R24, RZ ;  /* 0x000000ff00187202 */ /* 0x000fe40000000f00 */
[----:B------:R-:W-:Y:S01]  /*17a0*/  SHF.L.U32 R100, R59, 0x3, RZ ;  /* 0x000000033b647819 */ /* 0x000fe200000006ff */
[----:B------:R-:W-:Y:S01]  /*17b0*/  @!P0 IMAD.WIDE.U32 R18, R177, c[0x0][0x178], RZ ;  /* 0x00005e00b1128a25 */ /* 0x000fe200078e00ff */
[----:B------:R-:W-:-:S02]  /*17c0*/  LEA.HI R8, R11, R10, RZ, 0x6 ;  /* 0x0000000a0b087211 */ /* 0x000fc400078f30ff */
[----:B------:R-:W-:Y:S01]  /*17d0*/  SHF.R.S32.HI R101, RZ, 0x1f, R100 ;  /* 0x0000001fff657819 */ /* 0x000fe20000011464 */
[----:B------:R-:W-:Y:S01]  /*17e0*/  @!P0 IMAD R6, R177, c[0x0][0x17c], R6 ;  /* 0x00005f00b1068a24 */ /* 0x000fe200078e0206 */
[----:B------:R-:W-:Y:S01]  /*17f0*/  SHF.R.S32.HI R133, RZ, 0x1f, R132 ;  /* 0x0000001fff857819 */ /* 0x000fe20000011484 */
[----:B------:R-:W-:Y:S01]  /*1800*/  @P0 IMAD R13, R23, c[0x0][0x194], R13 ;  /* 0x00006500170d0a24 */ /* 0x000fe200078e020d */
[----:B------:R-:W-:Y:S01]  /*1810*/  MOV R149, c[0x0][0x198] ;  /* 0x0000660000957a02 */ /* 0x000fe20000000f00 */
[----:B------:R-:W-:Y:S01]  /*1820*/  @!P0 IMAD.IADD R13, R19, 0x1, R6 ;  /* 0x00000001130d8824 */ /* 0x000fe200078e0206 */
[----:B------:R-:W-:Y:S01]  /*1830*/  LOP3.LUT R6, R123, 0x38, R100, 0xf8, !PT ;  /* 0x000000387b067812 */ /* 0x000fe200078ef864 */
[----:B------:R-:W-:Y:S01]  /*1840*/  IMAD.IADD R53, R10, 0x1, -R53 ;  /* 0x000000010a357824 */ /* 0x000fe200078e0a35 */
[----:B------:R-:W-:Y:S01]  /*1850*/  SHF.R.U32.HI R123, RZ, 0x3, R123 ;  /* 0x00000003ff7b7819 */ /* 0x000fe2000001167b */
[----:B------:R-:W-:Y:S01]  /*1860*/  @!P0 IMAD.MOV.U32 R12, RZ, RZ, R18 ;  /* 0x000000ffff0c8224 */ /* 0x000fe200078e0012 */
[----:B------:R-:W-:Y:S01]  /*1870*/  IADD3 R14, P0, R100, R14, RZ ;  /* 0x0000000e640e7210 */ /* 0x000fe20007f1e0ff */
[----:B------:R-:W-:Y:S01]  /*1880*/  IMAD.WIDE R16, R17, 0x40, R134 ;  /* 0x0000004011107825 */ /* 0x000fe200078e0286 */
[----:B------:R-:W-:-:S02]  /*1890*/  LOP3.LUT R123, R6, R123, RZ, 0x3c, !PT ;  /* 0x0000007b067b7212 */ /* 0x000fc400078e3cff */
[----:B------:R-:W-:Y:S01]  /*18a0*/  SHF.R.S32.HI R6, RZ, 0x1f, R53 ;  /* 0x0000001fff067819 */ /* 0x000fe20000011435 */
[----:B------:R-:W-:Y:S01]  /*18b0*/  IMAD.HI.U32 R62, R21, R62, R24 ;  /* 0x0000003e153e7227 */ /* 0x000fe200078e0018 */
[----:B------:R-:W-:Y:S02]  /*18c0*/  IADD3.X R15, R101, R15, RZ, P0, !PT ;  /* 0x0000000f650f7210 */ /* 0x000fe400007fe4ff */
[----:B------:R-:W-:Y:S01]  /*18d0*/  LEA.HI R55, R6, R53, RZ, 0x3 ;  /* 0x0000003506377211 */ /* 0x000fe200078f18ff */
[----:B------:R-:W-:Y:S01]  /*18e0*/  IMAD R11, R2, c[0x0][0x1b8], RZ ;  /* 0x00006e00020b7a24 */ /* 0x000fe200078e02ff */
[----:B------:R-:W-:Y:S01]  /*18f0*/  IADD3 R124, P0, R134, R9, RZ ;  /* 0x00000009867c7210 */ /* 0x000fe20007f1e0ff */
[----:B------:R-:W-:Y:S01]  /*1900*/  IMAD R136, R17, c[0x0][0x190], RZ ;  /* 0x0000640011887a24 */ /* 0x000fe200078e02ff */
[----:B------:R-:W-:Y:S01]  /*1910*/  LOP3.LUT R6, R55, 0xfffffff8, RZ, 0xc0, !PT ;  /* 0xfffffff837067812 */ /* 0x000fe200078ec0ff */
[----:B------:R-:W-:Y:S01]  /*1920*/  IMAD R10, R0, c[0x0][0x1bc], R11 ;  /* 0x00006f00000a7a24 */ /* 0x000fe200078e020b */
[----:B------:R-:W-:Y:S01]  /*1930*/  SHF.R.S32.HI R9, RZ, 0x1f, R56 ;  /* 0x0000001fff097819 */ /* 0x000fe20000011438 */
[----:B------:R-:W-:Y:S01]  /*1940*/  IMAD R136, R16, c[0x0][0x194], R136 ;  /* 0x0000650010887a24 */ /* 0x000fe200078e0288 */
[----:B------:R-:W-:Y:S01]  /*1950*/  IADD3 R12, P1, R100, R12, RZ ;  /* 0x0000000c640c7210 */ /* 0x000fe20007f3e0ff */
[----:B------:R-:W-:Y:S01]  /*1960*/  IMAD.IADD R53, R53, 0x1, -R6 ;  /* 0x0000000135357824 */ /* 0x000fe200078e0a06 */
[----:B------:R-:W-:Y:S01]  /*1970*/  LEA.HI R6, R9, R56, RZ, 0x7 ;  /* 0x0000003809067211 */ /* 0x000fe200078f38ff */
[----:B------:R-:W-:Y:S01]  /*1980*/  IMAD.WIDE.U32 R14, R0, c[0x0][0x1b8], R14 ;  /* 0x00006e00000e7a25 */ /* 0x000fe200078e000e */
[----:B------:R-:W-:-:S02]  /*1990*/  IADD3.X R3, R135, R3, RZ, P0, !PT ;  /* 0x0000000387037210 */ /* 0x000fc400007fe4ff */
[----:B------:R-:W-:Y:S01]  /*19a0*/  SHF.R.S32.HI R6, RZ, 0x7, R6 ;  /* 0x00000007ff067819 */ /* 0x000fe20000011406 */
[----:B------:R-:W-:Y:S01]  /*19b0*/  IMAD.X R13, R101, 0x1, R13, P1 ;  /* 0x00000001650d7824 */ /* 0x000fe200008e060d */
[----:B------:R-:W-:Y:S01]  /*19c0*/  IADD3 R128, P0, R100, R128, RZ ;  /* 0x0000008064807210 */ /* 0x000fe20007f1e0ff */
[----:B------:R-:W-:Y:S01]  /*19d0*/  IMAD.SHL.U32 R59, R59, 0x4, RZ ;  /* 0x000000043b3b7824 */ /* 0x000fe200078e00ff */
[----:B------:R-:W-:Y:S01]  /*19e0*/  IMNMX R63, R171, R6, !PT ;  /* 0x00000006ab3f7217 */ /* 0x000fe20007800200 */
[----:B------:R-:W-:Y:S01]  /*19f0*/  IMAD.WIDE.U32 R12, R16, c[0x0][0x190], R12 ;  /* 0x00006400100c7a25 */ /* 0x000fe200078e000c */
[----:B------:R-:W-:Y:S02]  /*1a00*/  IADD3.X R129, R101, R5, RZ, P0, !PT ;  /* 0x0000000565817210 */ /* 0x000fe400007fe4ff */
[----:B------:R-:W-:Y:S01]  /*1a10*/  ISETP.GT.AND P0, PT, R52, R63, PT ;  /* 0x0000003f3400720c */ /* 0x000fe20003f04270 */
[----:B------:R-:W-:Y:S01]  /*1a20*/  IMAD.IADD R11, R15, 0x1, R10 ;  /* 0x000000010f0b7824 */ /* 0x000fe200078e020a */
[----:B------:R-:W-:Y:S01]  /*1a30*/  SHF.R.S32.HI R61, RZ, 0x1, R62 ;  /* 0x00000001ff3d7819 */ /* 0x000fe2000001143e */
[----:B------:R-:W-:Y:S01]  /*1a40*/  IMAD.IADD R137, R13, 0x1, R136 ;  /* 0x000000010d897824 */ /* 0x000fe200078e0288 */
[----:B------:R-:W-:Y:S01]  /*1a50*/  MOV R10, R14 ;  /* 0x0000000e000a7202 */ /* 0x000fe20000000f00 */
[----:B------:R-:W-:Y:S01]  /*1a60*/  IMAD R3, R3, c[0x0][0x1a0], RZ ;  /* 0x0000680003037a24 */ /* 0x000fe200078e02ff */
[----:B------:R-:W-:Y:S01]  /*1a70*/  SHF.L.U64.HI R174, R149, R98, c[0x0][0x19c] ;  /* 0x0000670095ae7619 */ /* 0x000fe20000010262 */
[----:B------:R-:W-:Y:S01]  /*1a80*/  IMAD.MOV.U32 R136, RZ, RZ, R12 ;  /* 0x000000ffff887224 */ /* 0x000fe200078e000c */
[----:B------:R-:W-:Y:S01]  /*1a90*/  SHF.R.S32.HI R54, RZ, 0x4, R54 ;  /* 0x00000004ff367819 */ /* 0x000fe20000011436 */
[----:B------:R-:W-:-:S02]  /*1aa0*/  IMAD R139, R133, c[0x0][0x1a8], RZ ;  /* 0x00006a00858b7a24 */ /* 0x000fc400078e02ff */
[----:B------:R-:W-:Y:S02]  /*1ab0*/  IMAD R131, R135, c[0x0][0x198], RZ ;  /* 0x0000660087837a24 */ /* 0x000fe400078e02ff */
[----:B------:R-:W-:Y:S02]  /*1ac0*/  IMAD R60, R134, R61, R59 ;  /* 0x0000003d863c7224 */ /* 0x000fe400078e023b */
[----:B------:R-:W-:Y:S02]  /*1ad0*/  IMAD R127, R124, c[0x0][0x1a4], R3 ;  /* 0x000069007c7f7a24 */ /* 0x000fe400078e0203 */
[----:B------:R-:W-:Y:S01]  /*1ae0*/  IMAD.SHL.U32 R8, R8, 0x8, RZ ;  /* 0x0000000808087824 */ /* 0x000fe200078e00ff */
[----:B------:R-:W-:Y:S01]  /*1af0*/  SHF.R.S32.HI R58, RZ, 0x1f, R60 ;  /* 0x0000001fff3a7819 */ /* 0x000fe2000001143c */
[----:B------:R-:W-:Y:S02]  /*1b00*/  IMAD.MOV.U32 R3, RZ, RZ, c[0x0][0x1a0] ;  /* 0x00006800ff037624 */ /* 0x000fe400078e00ff */
[----:B------:R-:W-:Y:S01]  /*1b10*/  IMAD R139, R132, c[0x0][0x1ac], R139 ;  /* 0x00006b00848b7a24 */ /* 0x000fe200078e028b */
[----:B------:R-:W-:Y:S01]  /*1b20*/  LOP3.LUT R123, R123, 0xfffffe00, R8, 0xf8, !PT ;  /* 0xfffffe007b7b7812 */ /* 0x000fe200078ef808 */
[----:B------:R-:W-:Y:S01]  /*1b30*/  IMAD R131, R134, c[0x0][0x19c], R131 ;  /* 0x0000670086837a24 */ /* 0x000fe200078e0283 */
[----:B------:R-:W-:Y:S01]  /*1b40*/  SHF.L.U64.HI R172, R3, R98, c[0x0][0x1a4] ;  /* 0x0000690003ac7619 */ /* 0x000fe20000010262 */
[----:B------:R-:W-:-:S02]  /*1b50*/  IMAD.IADD R59, R59, 0x1, R60 ;  /* 0x000000013b3b7824 */ /* 0x000fc400078e023c */
[----:B------:R-:W-:-:S03]  /*1b60*/  IMAD.WIDE.U32 R128, R134, c[0x0][0x198], R128 ;  /* 0x0000660086807a25 */ /* 0x000fc600078e0080 */
[----:B------:R-:W-:Y:S01]  /*1b70*/  SHF.R.S32.HI R57, RZ, 0x1f, R59 ;  /* 0x0000001fff397819 */ /* 0x000fe2000001143b */
[----:B------:R-:W-:Y:S01]  /*1b80*/  IMAD.WIDE.U32 R136, R132, c[0x0][0x1a8], R136 ;  /* 0x00006a0084887a25 */ /* 0x000fe200078e0088 */
[----:B------:R-:W-:-:S03]  /*1b90*/  IADD3 R131, R129, R131, RZ ;  /* 0x0000008381837210 */ /* 0x000fc60007ffe0ff */
[----:B------:R-:W-:Y:S01]  /*1ba0*/  IMAD.WIDE.U32 R124, R124, c[0x0][0x1a0], R10 ;  /* 0x000068007c7c7a25 */ /* 0x000fe200078e000a */
[----:B------:R-:W-:-:S03]  /*1bb0*/  IADD3 R139, R137, R139, RZ ;  /* 0x0000008b898b7210 */ /* 0x000fc60007ffe0ff */
[----:B------:R-:W-:Y:S02]  /*1bc0*/  IMAD.SHL.U32 R173, R3, 0x10, RZ ;  /* 0x0000001003ad7824 */ /* 0x000fe400078e00ff */
        /* <DEDUP_REMOVED lines=177> */
.L_x_7554:
        /* <DEDUP_REMOVED lines=50> */
[----:B------:R-:W-:Y:S11]  /*2a00*/  ISETP.LT.OR P2, PT, R116, R3, P0 ;  /* 0x000000037400720c */ /* 0x000ff60000741670 */
[----:B------:R-:W-:Y:S02]  /*2a10*/  @!UPT UIADD3 URZ, URZ, URZ, URZ ;  /* 0x0000003f3f3ff290 */ /* 0x000fe4000fffe03f */
        /* <DEDUP_REMOVED lines=85> */
.L_x_7504:
[----:B------:R-:W-:Y:S05]  /*2f70*/  BSYNC B0 ;  /* 0x0000000000007941 */ /* 0x000fea0003800000 */
.L_x_7503:
        /* <DEDUP_REMOVED lines=57> */
.L_x_7506:
[----:B------:R-:W-:Y:S05]  /*3310*/  BSYNC B0 ;  /* 0x0000000000007941 */ /* 0x000fea0003800000 */
.L_x_7505:
        /* <DEDUP_REMOVED lines=57> */
.L_x_7508:
[----:B------:R-:W-:Y:S05]  /*36b0*/  BSYNC B0 ;  /* 0x0000000000007941 */ /* 0x000fea0003800000 */
.L_x_7507:
        /* <DEDUP_REMOVED lines=61> */
.L_x_7510:
[----:B------:R-:W-:Y:S05]  /*3a90*/  BSYNC B0 ;  /* 0x0000000000007941 */ /* 0x000fea0003800000 */
.L_x_7509:
[----:B------:R-:W-:Y:S01]  /*3aa0*/  LOP3.LUT P0, RZ, R178, 0x2, RZ, 0xc0, !PT ;  /* 0x00000002b2ff7812 */ /* 0x000fe2000780c0ff */
        /* <DEDUP_REMOVED lines=58> */
.L_x_7512:
[----:B------:R-:W-:Y:S05]  /*3e50*/  BSYNC B0 ;  /* 0x0000000000007941 */ /* 0x000fea0003800000 */
.L_x_7511:
        /* <DEDUP_REMOVED lines=61> */
.L_x_7514:
[----:B------:R-:W-:Y:S05]  /*4230*/  BSYNC B0 ;  /* 0x0000000000007941 */ /* 0x000fea0003800000 */
.L_x_7513:
        /* <DEDUP_REMOVED lines=61> */
.L_x_7516:
[----:B------:R-:W-:Y:S05]  /*4610*/  BSYNC B0 ;  /* 0x0000000000007941 */ /* 0x000fea0003800000 */
.L_x_7515:
[----:B------:R-:W-:Y:S01]  /*4620*/  LOP3.LUT P0, RZ, R178, 0x1, RZ, 0xc0, !PT ;  /* 0x00000001b2ff7812 */ /* 0x000fe2000780c0ff */
        /* <DEDUP_REMOVED lines=62> */
.L_x_7518:
[----:B------:R-:W-:Y:S05]  /*4a10*/  BSYNC B0 ;  /* 0x0000000000007941 */ /* 0x000fea0003800000 */
.L_x_7517:
        /* <DEDUP_REMOVED lines=10> */
.L_x_7502:
        /* <DEDUP_REMOVED lines=86> */
.L_x_7523:
[----:B------:R-:W-:Y:S05]  /*5020*/  BSYNC B0 ;  /* 0x0000000000007941 */ /* 0x000fea0003800000 */
.L_x_7522:
[----:B------:R-:W-:Y:S05]  /*5030*/  MOV R87, R85 ;  /* 0x0000005500577202 */ /* 0x000fea0000000f00 */
[----:B-----5:R2:W-:Y:S02]  /*5040*/  STG.E.128 [R86.64], R40 ;  /* 0x0000002856007986 */ /* 0x0205e4000c101d06 */
.L_x_7521:
[----:B------:R-:W-:Y:S05]  /*5050*/  BSYNC B1 ;  /* 0x0000000000017941 */ /* 0x000fea0003800000 */
.L_x_7520:
        /* <DEDUP_REMOVED lines=88> */
.L_x_7527:
[----:B------:R-:W-:Y:S05]  /*55e0*/  BSYNC B0 ;  /* 0x0000000000007941 */ /* 0x000fea0003800000 */
.L_x_7526:
[C---:B------:R-:W-:Y:S04]  /*55f0*/  LEA R2, P0, R175.reuse, R86, 0x1 ;  /* 0x00000056af027211 */ /* 0x040fe800078008ff */
[----:B------:R-:W-:Y:S05]  /*5600*/  LEA.HI.X R3, R175, R85, R174, 0x1, P0 ;  /* 0x00000055af037211 */ /* 0x000fea00000f0cae */
[----:B-----5:R3:W-:Y:S04]  /*5610*/  STG.E.128 [R2.64], R40 ;  /* 0x0000002802007986 */ /* 0x0207e8000c101d06 */
.L_x_7525:
[----:B------:R-:W-:Y:S05]  /*5620*/  BSYNC B1 ;  /* 0x0000000000017941 */ /* 0x000fea0003800000 */
.L_x_7524:
        /* <DEDUP_REMOVED lines=88> */
.L_x_7531:
[----:B------:R-:W-:Y:S05]  /*5bb0*/  BSYNC B0 ;  /* 0x0000000000007941 */ /* 0x000fea0003800000 */
.L_x_7530:
[C---:B------:R-:W-:Y:S04]  /*5bc0*/  LEA R2, P0, R148.reuse, R86, 0x1 ;  /* 0x0000005694027211 */ /* 0x040fe800078008ff */
[----:B------:R-:W-:Y:S05]  /*5bd0*/  LEA.HI.X R3, R148, R85, R67, 0x1, P0 ;  /* 0x0000005594037211 */ /* 0x000fea00000f0c43 */
[----:B-----5:R3:W-:Y:S04]  /*5be0*/  STG.E.128 [R2.64], R40 ;  /* 0x0000002802007986 */ /* 0x0207e8000c101d06 */
.L_x_7529:
[----:B------:R-:W-:Y:S05]  /*5bf0*/  BSYNC B1 ;  /* 0x0000000000017941 */ /* 0x000fea0003800000 */
.L_x_7528:
        /* <DEDUP_REMOVED lines=89> */
.L_x_7535:
[----:B------:R-:W-:Y:S05]  /*6190*/  BSYNC B0 ;  /* 0x0000000000007941 */ /* 0x000fea0003800000 */
.L_x_7534:
[----:B------:R-:W-:Y:S02]  /*61a0*/  MOV R3, 0x60 ;  /* 0x0000006000037802 */ /* 0x000fe40000000f00 */
[----:B------:R-:W-:Y:S03]  /*61b0*/  MOV R87, R85 ;  /* 0x0000005500577202 */ /* 0x000fe60000000f00 */
[C---:B------:R-:W-:Y:S02]  /*61c0*/  IMAD R0, R3.reuse, c[0x0][0x19c], RZ ;  /* 0x0000670003007a24 */ /* 0x040fe400078e02ff */
[----:B------:R-:W-:Y:S05]  /*61d0*/  IMAD.WIDE.U32 R4, R3, c[0x0][0x198], R86 ;  /* 0x0000660003047a25 */ /* 0x000fea00078e0056 */
[----:B------:R-:W-:Y:S05]  /*61e0*/  IADD3 R5, R5, R0, RZ ;  /* 0x0000000005057210 */ /* 0x000fea0007ffe0ff */
[----:B-----5:R3:W-:Y:S02]  /*61f0*/  STG.E.128 [R4.64], R40 ;  /* 0x0000002804007986 */ /* 0x0207e4000c101d06 */
.L_x_7533:
[----:B------:R-:W-:Y:S05]  /*6200*/  BSYNC B1 ;  /* 0x0000000000017941 */ /* 0x000fea0003800000 */
.L_x_7532:
[----:B------:R-:W-:Y:S01]  /*6210*/  LOP3.LUT P0, RZ, R178, 0x2, RZ, 0xc0, !PT ;  /* 0x00000002b2ff7812 */ /* 0x000fe2000780c0ff */
        /* <DEDUP_REMOVED lines=89> */
.L_x_7539:
[----:B------:R-:W-:Y:S05]  /*67b0*/  BSYNC B0 ;  /* 0x0000000000007941 */ /* 0x000fea0003800000 */
.L_x_7538:
[C---:B------:R-:W-:Y:S04]  /*67c0*/  LEA R2, P0, R150.reuse, R86, 0x1 ;  /* 0x0000005696027211 */ /* 0x040fe800078008ff */
[----:B------:R-:W-:Y:S05]  /*67d0*/  LEA.HI.X R3, R150, R85, R70, 0x1, P0 ;  /* 0x0000005596037211 */ /* 0x000fea00000f0c46 */
[----:B-----5:R3:W-:Y:S04]  /*67e0*/  STG.E.128 [R2.64], R40 ;  /* 0x0000002802007986 */ /* 0x0207e8000c101d06 */
.L_x_7537:
[----:B------:R-:W-:Y:S05]  /*67f0*/  BSYNC B1 ;  /* 0x0000000000017941 */ /* 0x000fea0003800000 */
.L_x_7536:
        /* <DEDUP_REMOVED lines=89> */
.L_x_7543:
[----:B------:R-:W-:Y:S05]  /*6d90*/  BSYNC B0 ;  /* 0x0000000000007941 */ /* 0x000fea0003800000 */
.L_x_7542:
[----:B------:R-:W-:Y:S02]  /*6da0*/  MOV R3, 0xa0 ;  /* 0x000000a000037802 */ /* 0x000fe40000000f00 */
[----:B------:R-:W-:Y:S03]  /*6db0*/  MOV R87, R85 ;  /* 0x0000005500577202 */ /* 0x000fe60000000f00 */
[C---:B------:R-:W-:Y:S02]  /*6dc0*/  IMAD R0, R3.reuse, c[0x0][0x19c], RZ ;  /* 0x0000670003007a24 */ /* 0x040fe400078e02ff */
[----:B------:R-:W-:Y:S05]  /*6dd0*/  IMAD.WIDE.U32 R4, R3, c[0x0][0x198], R86 ;  /* 0x0000660003047a25 */ /* 0x000fea00078e0056 */
[----:B------:R-:W-:Y:S05]  /*6de0*/  IADD3 R5, R5, R0, RZ ;  /* 0x0000000005057210 */ /* 0x000fea0007ffe0ff */
[----:B-----5:R3:W-:Y:S02]  /*6df0*/  STG.E.128 [R4.64], R40 ;  /* 0x0000002804007986 */ /* 0x0207e4000c101d06 */
.L_x_7541:
[----:B------:R-:W-:Y:S05]  /*6e00*/  BSYNC B1 ;  /* 0x0000000000017941 */ /* 0x000fea0003800000 */
.L_x_7540:
        /* <DEDUP_REMOVED lines=89> */
.L_x_7547:
[----:B------:R-:W-:Y:S05]  /*73a0*/  BSYNC B0 ;  /* 0x0000000000007941 */ /* 0x000fea0003800000 */
.L_x_7546:
[----:B------:R-:W-:Y:S02]  /*73b0*/  MOV R3, 0xc0 ;  /* 0x000000c000037802 */ /* 0x000fe40000000f00 */
[----:B------:R-:W-:Y:S03]  /*73c0*/  MOV R87, R85 ;  /* 0x0000005500577202 */ /* 0x000fe60000000f00 */
[C---:B------:R-:W-:Y:S02]  /*73d0*/  IMAD R0, R3.reuse, c[0x0][0x19c], RZ ;  /* 0x0000670003007a24 */ /* 0x040fe400078e02ff */
[----:B------:R-:W-:Y:S05]  /*73e0*/  IMAD.WIDE.U32 R4, R3, c[0x0][0x198], R86 ;  /* 0x0000660003047a25 */ /* 0x000fea00078e0056 */
[----:B------:R-:W-:Y:S05]  /*73f0*/  IADD3 R5, R5, R0, RZ ;  /* 0x0000000005057210 */ /* 0x000fea0007ffe0ff */
[----:B-----5:R3:W-:Y:S02]  /*7400*/  STG.E.128 [R4.64], R40 ;  /* 0x0000002804007986 */ /* 0x0207e4000c101d06 */
.L_x_7545:
[----:B------:R-:W-:Y:S05]  /*7410*/  BSYNC B1 ;  /* 0x0000000000017941 */ /* 0x000fea0003800000 */
.L_x_7544:
[----:B------:R-:W-:Y:S01]  /*7420*/  LOP3.LUT P0, RZ, R178, 0x1, RZ, 0xc0, !PT ;  /* 0x00000001b2ff7812 */ /* 0x000fe2000780c0ff */
        /* <DEDUP_REMOVED lines=89> */
.L_x_7551:
[----:B------:R-:W-:Y:S05]  /*79c0*/  BSYNC B0 ;  /* 0x0000000000007941 */ /* 0x000fea0003800000 */
.L_x_7550:
[----:B------:R-:W-:Y:S02]  /*79d0*/  MOV R3, 0xe0 ;  /* 0x000000e000037802 */ /* 0x000fe40000000f00 */
[----:B------:R-:W-:Y:S03]  /*79e0*/  MOV R87, R85 ;  /* 0x0000005500577202 */ /* 0x000fe60000000f00 */
[C---:B------:R-:W-:Y:S02]  /*79f0*/  IMAD R0, R3.reuse, c[0x0][0x19c], RZ ;  /* 0x0000670003007a24 */ /* 0x040fe400078e02ff */
[----:B------:R-:W-:Y:S05]  /*7a00*/  IMAD.WIDE.U32 R4, R3, c[0x0][0x198], R86 ;  /* 0x0000660003047a25 */ /* 0x000fea00078e0056 */
[----:B------:R-:W-:Y:S05]  /*7a10*/  IADD3 R5, R5, R0, RZ ;  /* 0x0000000005057210 */ /* 0x000fea0007ffe0ff */
[----:B-----5:R3:W-:Y:S02]  /*7a20*/  STG.E.128 [R4.64], R40 ;  /* 0x0000002804007986 */ /* 0x0207e4000c101d06 */
.L_x_7549:
[----:B------:R-:W-:Y:S05]  /*7a30*/  BSYNC B1 ;  /* 0x0000000000017941 */ /* 0x000fea0003800000 */
.L_x_7548:
        /* <DEDUP_REMOVED lines=8> */
.L_x_7501:
        /* <DEDUP_REMOVED lines=72> */
.L_x_7519:
[----:B------:R-:W-:Y:S01]  /*7f40*/  LOP3.LUT P1, RZ, R178, 0x8, RZ, 0xc0, !PT ;  /* 0x00000008b2ff7812 */ /* 0x000fe2000782c0ff */
        /* <DEDUP_REMOVED lines=82> */
.L_x_7552:
        /* <DEDUP_REMOVED lines=9> */
.L_x_7553:
[----:B------:R-:W-:Y:S04]  /*8500*/  IADD3 R11, R11, -0x1, RZ ;  /* 0xffffffff0b0b7810 */ /* 0x000fe80007ffe0ff */
[----:B------:R-:W-:Y:S11]  /*8510*/  ISETP.GT.AND P0, PT, R11, R63, PT ;  /* 0x0000003f0b00720c */ /* 0x000ff60003f04270 */
[----:B------:R-:W-:Y:S02]  /*8520*/  @!UPT UIADD3 URZ, URZ, URZ, URZ ;  /* 0x0000003f3f3ff290 */ /* 0x000fe4000fffe03f */
[----:B------:R-:W-:-:S05]  /*8530*/  @P0 BRA `(.L_x_7554) ;  /* 0xffffa1a000000947 */ /* 0x000fca000383ffff */
.L_x_7500:
        /* <DEDUP_REMOVED lines=9> */
[----:B------:R-:W-:-:S05]  /*85d0*/  @P0 IMAD.WIDE R10, R177, R0, c[0x0][0x250] ;  /* 0x00009400b10a0625 */ /* 0x000fca00078e0200 */
        /* <DEDUP_REMOVED lines=15> */
[----:B-1----:R-:W-:-:S04]  /*86d0*/  IMAD R9, R7, 0x40, R56 ;  /* 0x0000004007097824 */ /* 0x002fc800078e0238 */
[----:B----4-:R-:W-:Y:S01]  /*86e0*/  IMAD.IADD R2, R9, 0x1, R2 ;  /* 0x0000000109027824 */ /* 0x010fe200078e0202 */
[-CC-:B------:R-:W-:Y:S02]  /*86f0*/  LEA.HI.X R9, R5, R139.reuse, R3.reuse, 0x4, P0 ;  /* 0x0000008b05097211 */ /* 0x180fe400000f2403 */
[C---:B------:R-:W-:Y:S01]  /*8700*/  LEA R10, P0, R12.reuse, c[0x0][0x160], 0x1 ;  /* 0x000058000c0a7a11 */ /* 0x040fe200078008ff */
[----:B------:R-:W-:Y:S01]  /*8710*/  IMAD R2, R61, R2, RZ ;  /* 0x000000023d027224 */ /* 0x000fe200078e02ff */
[----:B------:R-:W-:Y:S02]  /*8720*/  LEA.HI.X R3, R5, R139, R3, 0x5, P2 ;  /* 0x0000008b05037211 */ /* 0x000fe400010f2c03 */
[----:B------:R-:W-:Y:S02]  /*8730*/  LEA.HI.X R11, R12, c[0x0][0x164], R4, 0x1, P0 ;  /* 0x000059000c0b7a11 */ /* 0x000fe400000f0c04 */
[----:B------:R-:W-:Y:S02]  /*8740*/  LEA R28, P0, R136, c[0x0][0x160], 0x1 ;  /* 0x00005800881c7a11 */ /* 0x000fe400078008ff */
[----:B------:R-:W-:Y:S01]  /*8750*/  LEA.HI.X R37, R0, c[0x0][0x164], R9, 0x1, P1 ;  /* 0x0000590000257a11 */ /* 0x000fe200008f0c09 */
[----:B------:R-:W-:Y:S01]  /*8760*/  IMAD R9, R7, -0x40, R176 ;  /* 0xffffffc007097824 */ /* 0x000fe200078e02b0 */
[----:B------:R-:W-:-:S02]  /*8770*/  LEA.HI.X R29, R136, c[0x0][0x164], R3, 0x1, P0 ;  /* 0x00005900881d7a11 */ /* 0x000fc400000f0c03 */
[----:B------:R-:W-:Y:S02]  /*8780*/  ISETP.NE.AND P0, PT, RZ, UR4, PT ;  /* 0x00000004ff007c0c */ /* 0x000fe4000bf05270 */
        /* <DEDUP_REMOVED lines=46> */
[----:B------:R-:W-:Y:S02]  /*8a70*/  FFMA.FTZ R26, R6, R25, R26 ;  /* 0x00000019061a7223 */ /* 0x000fe4000001001a */
[----:B------:R-:W-:Y:S02]  /*8a80*/  IMAD.U32 R19, R5, 0x10000, RZ ;  /* 0x0001000005137824 */ /* 0x000fe400078e00ff */
[-C--:B------:R-:W-:Y:S02]  /*8a90*/  FMUL.FTZ R5, R21, R2.reuse ;  /* 0x0000000215057220 */ /* 0x080fe40000410000 */
[----:B------:R-:W-:Y:S02]  /*8aa0*/  FMUL.FTZ R6, R13, R2 ;  /* 0x000000020d067220 */ /* 0x000fe40000410000 */
[----:B------:R-:W-:-:S02]  /*8ab0*/  FMUL.FTZ R2, R24, R3 ;  /* 0x0000000318027220 */ /* 0x000fc40000410000 */
[----:B------:R-:W-:Y:S02]  /*8ac0*/  FMUL.FTZ R3, R20, R3 ;  /* 0x0000000314037220 */ /* 0x000fe40000410000 */
[----:B------:R-:W-:Y:S02]  /*8ad0*/  FFMA.FTZ R12, R12, R22, R27 ;  /* 0x000000160c0c7223 */ /* 0x000fe4000001001b */
        /* <DEDUP_REMOVED lines=9> */
.L_x_7561:
[----:B------:R-:W-:Y:S05]  /*8b70*/  BSYNC B0 ;  /* 0x0000000000007941 */ /* 0x000fea0003800000 */
.L_x_7560:
[----:B-----5:R3:W-:Y:S02]  /*8b80*/  STS.128 [R185], R12 ;  /* 0x0000000cb9007388 */ /* 0x0207e40000000c00 */
.L_x_7559:
[----:B------:R-:W-:Y:S05]  /*8b90*/  BSYNC B1 ;  /* 0x0000000000017941 */ /* 0x000fea0003800000 */
.L_x_7558:
        /* <DEDUP_REMOVED lines=58> */
.L_x_7565:
[----:B------:R-:W-:Y:S05]  /*8f40*/  BSYNC B0 ;  /* 0x0000000000007941 */ /* 0x000fea0003800000 */
.L_x_7564:
[----:B-----5:R1:W-:Y:S02]  /*8f50*/  STS.128 [R185+0x800], R36 ;  /* 0x00080024b9007388 */ /* 0x0203e40000000c00 */
.L_x_7563:
[----:B------:R-:W-:Y:S05]  /*8f60*/  BSYNC B1 ;  /* 0x0000000000017941 */ /* 0x000fea0003800000 */
.L_x_7562:
        /* <DEDUP_REMOVED lines=59> */
.L_x_7569:
[----:B------:R-:W-:Y:S05]  /*9320*/  BSYNC B0 ;  /* 0x0000000000007941 */ /* 0x000fea0003800000 */
.L_x_7568:
[----:B-----5:R1:W-:Y:S02]  /*9330*/  STS.128 [R185+0x1000], R28 ;  /* 0x0010001cb9007388 */ /* 0x0203e40000000c00 */
.L_x_7567:
[----:B------:R-:W-:Y:S05]  /*9340*/  BSYNC B1 ;  /* 0x0000000000017941 */ /* 0x000fea0003800000 */
.L_x_7566:
        /* <DEDUP_REMOVED lines=58> */
.L_x_7572:
[----:B------:R-:W-:Y:S05]  /*96f0*/  BSYNC B0 ;  /* 0x0000000000007941 */ /* 0x000fea0003800000 */
.L_x_7571:
[----:B-----5:R1:W-:Y:S01]  /*9700*/  STS.128 [R185+0x1800], R12 ;  /* 0x0018000cb9007388 */ /* 0x0203e20000000c00 */
[----:B------:R-:W-:Y:S05]  /*9710*/  BRA `(.L_x_7570) ;  /* 0x00001ca000007947 */ /* 0x000fea0003800000 */
.L_x_7557:
        /* <DEDUP_REMOVED lines=91> */
.L_x_7576:
[----:B------:R-:W-:Y:S05]  /*9cd0*/  BSYNC B0 ;  /* 0x0000000000007941 */ /* 0x000fea0003800000 */
.L_x_7575:
[----:B-----5:R4:W-:Y:S02]  /*9ce0*/  STS.128 [R185], R24 ;  /* 0x00000018b9007388 */ /* 0x0209e40000000c00 */
.L_x_7574:
[----:B------:R-:W-:Y:S05]  /*9cf0*/  BSYNC B1 ;  /* 0x0000000000017941 */ /* 0x000fea0003800000 */
.L_x_7573:
        /* <DEDUP_REMOVED lines=26> */
[----:B---3--:R-:W3:Y:S01]  /*9ea0*/  LDG.E.128 R12, [R12.64] ;  /* 0x000000060c0c7981 */ /* 0x008ee2000c1e1d00 */
        /* <DEDUP_REMOVED lines=67> */
.L_x_7580:
[----:B------:R-:W-:Y:S05]  /*a2e0*/  BSYNC B0 ;  /* 0x0000000000007941 */ /* 0x000fea0003800000 */
.L_x_7579:
[----:B-----5:R1:W-:Y:S02]  /*a2f0*/  STS.128 [R185+0x800], R24 ;  /* 0x00080018b9007388 */ /* 0x0203e40000000c00 */
.L_x_7578:
[----:B------:R-:W-:Y:S05]  /*a300*/  BSYNC B1 ;  /* 0x0000000000017941 */ /* 0x000fea0003800000 */
.L_x_7577:
        /* <DEDUP_REMOVED lines=95> */
.L_x_7584:
[----:B------:R-:W-:Y:S05]  /*a900*/  BSYNC B0 ;  /* 0x0000000000007941 */ /* 0x000fea0003800000 */
.L_x_7583:
[----:B-----5:R4:W-:Y:S02]  /*a910*/  STS.128 [R185+0x1000], R24 ;  /* 0x00100018b9007388 */ /* 0x0209e40000000c00 */
.L_x_7582:
[----:B------:R-:W-:Y:S05]  /*a920*/  BSYNC B1 ;  /* 0x0000000000017941 */ /* 0x000fea0003800000 */
.L_x_7581:
        /* <DEDUP_REMOVED lines=96> */
.L_x_7586:
[----:B------:R-:W-:Y:S05]  /*af30*/  BSYNC B0 ;  /* 0x0000000000007941 */ /* 0x000fea0003800000 */
.L_x_7585:
[----:B-----5:R1:W-:Y:S01]  /*af40*/  STS.128 [R185+0x1800], R12 ;  /* 0x0018000cb9007388 */ /* 0x0203e20000000c00 */
[----:B------:R-:W-:Y:S05]  /*af50*/  BRA `(.L_x_7570) ;  /* 0x0000046000007947 */ /* 0x000fea0003800000 */
.L_x_7556:
        /* <DEDUP_REMOVED lines=14> */
.L_x_7588:
[----:B------:R-:W-:Y:S05]  /*b040*/  BSYNC B0 ;  /* 0x0000000000007941 */ /* 0x000fea0003800000 */
.L_x_7587:
        /* <DEDUP_REMOVED lines=17> */
.L_x_7590:
[----:B------:R-:W-:Y:S05]  /*b160*/  BSYNC B0 ;  /* 0x0000000000007941 */ /* 0x000fea0003800000 */
.L_x_7589:
        /* <DEDUP_REMOVED lines=17> */
.L_x_7592:
[----:B------:R-:W-:Y:S05]  /*b280*/  BSYNC B0 ;  /* 0x0000000000007941 */ /* 0x000fea0003800000 */
.L_x_7591:
        /* <DEDUP_REMOVED lines=19> */
.L_x_7570:
[----:B------:R-:W-:Y:S05]  /*b3c0*/  BSYNC B2 ;  /* 0x0000000000027941 */ /* 0x000fea0003800000 */
.L_x_7555:
[----:B------:R-:W-:Y:S01]  /*b3d0*/  IADD3 R186, R52, -0x1, RZ ;  /* 0xffffffff34ba7810 */ /* 0x000fe20007ffe0ff */
[----:B------:R-:W-:Y:S01]  /*b3e0*/  BSSY B0, `(.L_x_7593) ;  /* 0x000000f000007945 */ /* 0x000fe20003800000 */
[----:B------:R-:W-:-:S03]  /*b3f0*/  LEA R182, P0, R128, c[0x0][0x168], 0x1 ;  /* 0x00005a0080b67a11 */ /* 0x000fc600078008ff */
[----:B---3--:R-:W-:Y:S01]  /*b400*/  IMAD.SHL.U32 R3, R186, 0x80, RZ ;  /* 0x00000080ba037824 */ /* 0x008fe200078e00ff */
        /* <DEDUP_REMOVED lines=12> */
.L_x_7594:
[----:B------:R-:W-:Y:S05]  /*b4d0*/  BSYNC B0 ;  /* 0x0000000000007941 */ /* 0x000fea0003800000 */
.L_x_7593:
        /* <DEDUP_REMOVED lines=12> */
.L_x_7596:
[----:B------:R-:W-:Y:S05]  /*b5a0*/  BSYNC B0 ;  /* 0x0000000000007941 */ /* 0x000fea0003800000 */
.L_x_7595:
        /* <DEDUP_REMOVED lines=14> */
.L_x_7598:
[----:B------:R-:W-:Y:S05]  /*b690*/  BSYNC B0 ;  /* 0x0000000000007941 */ /* 0x000fea0003800000 */
.L_x_7597:
        /* <DEDUP_REMOVED lines=16> */
.L_x_7600:
[----:B------:R-:W-:Y:S05]  /*b7a0*/  BSYNC B0 ;  /* 0x0000000000007941 */ /* 0x000fea0003800000 */
.L_x_7599:
        /* <DEDUP_REMOVED lines=15> */
.L_x_7602:
[----:B------:R-:W-:Y:S05]  /*b8a0*/  BSYNC B0 ;  /* 0x0000000000007941 */ /* 0x000fea0003800000 */
.L_x_7601:
        /* <DEDUP_REMOVED lines=17> */
.L_x_7604:
[----:B------:R-:W-:Y:S05]  /*b9c0*/  BSYNC B0 ;  /* 0x0000000000007941 */ /* 0x000fea0003800000 */
.L_x_7603:
        /* <DEDUP_REMOVED lines=17> */
.L_x_7606:
[----:B------:R-:W-:Y:S05]  /*bae0*/  BSYNC B0 ;  /* 0x0000000000007941 */ /* 0x000fea0003800000 */
.L_x_7605:
        /* <DEDUP_REMOVED lines=17> */
.L_x_7608:
[----:B------:R-:W-:Y:S05]  /*bc00*/  BSYNC B0 ;  /* 0x0000000000007941 */ /* 0x000fea0003800000 */
.L_x_7607:
[----:B------:R-:W-:Y:S01]  /*bc10*/  SHF.R.S32.HI R0, RZ, 0x1f, R177 ;  /* 0x0000001fff007819 */ /* 0x000fe200000114b1 */
[----:B------:R-:W-:Y:S01]  /*bc20*/  IMAD.WIDE.U32 R132, R177, c[0x0][0x320], R132 ;  /* 0x0000c800b1847a25 */ /* 0x000fe200078e0084 */
[----:B------:R-:W0:Y:S03]  /*bc30*/  LDGDEPBAR ;  /* 0x00000000000079af */ /* 0x000e260000000000 */
[----:B------:R-:W-:Y:S01]  /*bc40*/  IMAD R0, R0, c[0x0][0x320], RZ ;  /* 0x0000c80000007a24 */ /* 0x000fe200078e02ff */
[----:B------:R-:W-:-:S03]  /*bc50*/  LEA R20, P0, R132, c[0x0][0x318], 0x2 ;  /* 0x0000c60084147a11 */ /* 0x000fc600078010ff */
[----:B------:R-:W-:-:S04]  /*bc60*/  IMAD R0, R177, c[0x0][0x324], R0 ;  /* 0x0000c900b1007a24 */ /* 0x000fc800078e0200 */
[----:B------:R-:W-:-:S05]  /*bc70*/  IMAD.IADD R0, R133, 0x1, R0 ;  /* 0x0000000185007824 */ /* 0x000fca00078e0200 */
[----:B------:R-:W-:-:S05]  /*bc80*/  LEA.HI.X R21, R132, c[0x0][0x31c], R0, 0x2, P0 ;  /* 0x0000c70084157a11 */ /* 0x000fca00000f1400 */
[----:B------:R-:W5:Y:S01]  /*bc90*/  LDG.E R0, [R20.64] ;  /* 0x0000000614007981 */ /* 0x000f62000c1e1900 */
[----:B------:R-:W-:Y:S01]  /*bca0*/  ISETP.GE.AND P0, PT, R134, R11, PT ;  /* 0x0000000b8600720c */ /* 0x000fe20003f06270 */
[----:B------:R-:W5:Y:S01]  /*bcb0*/  MUFU.RCP R15, c[0x0][0x238] ;  /* 0x00008e00000f7b08 */ /* 0x000f620000001000 */
[----:B------:R-:W-:-:S04]  /*bcc0*/  DEPBAR.LE SB0, 0x0 ;  /* 0x000080000000791a */ /* 0x000fc80000000000 */
[----:B------:R-:W1:Y:S04]  /*bcd0*/  S2R R10, SR_TID.X ;  /* 0x00000000000a7919 */ /* 0x000e680000002100 */
[----:B------:R-:W-:Y:S01]  /*bce0*/  BAR.SYNC.DEFER_BLOCKING 0x0 ;  /* 0x0000000000007b1d */ /* 0x000fe20000010000 */
[----:B------:R-:W-:-:S04]  /*bcf0*/  LEA R192, P1, R124, c[0x0][0x170], 0x1 ;  /* 0x00005c007cc07a11 */ /* 0x000fc800078208ff */
[----:B------:R-:W-:Y:S01]  /*bd00*/  LEA.HI.X R193, R124, c[0x0][0x174], R127, 0x1, P1 ;  /* 0x00005d007cc17a11 */ /* 0x000fe200008f0c7f */
[----:B------:R-:W-:Y:S01]  /*bd10*/  BSSY B0, `(.L_x_7609) ;  /* 0x0000014000007945 */ /* 0x000fe20003800000 */
[----:B-1----:R-:W-:Y:S01]  /*bd20*/  SHF.R.S32.HI R13, RZ, 0x1f, R10 ;  /* 0x0000001fff0d7819 */ /* 0x002fe2000001140a */
[----:B------:R-:W-:-:S03]  /*bd30*/  IMAD.SHL.U32 R184, R10, 0x2, RZ ;  /* 0x000000020ab87824 */ /* 0x000fc600078e00ff */
[----:B------:R-:W-:Y:S01]  /*bd40*/  LEA.HI R44, R13, R10, RZ, 0x5 ;  /* 0x0000000a0d2c7211 */ /* 0x000fe200078f28ff */
[----:B------:R1:W-:Y:S01]  /*bd50*/  @P0 STS.128 [R185+0x6000], RZ ;  /* 0x006000ffb9000388 */ /* 0x0003e20000000c00 */
[----:B------:R-:W-:Y:S02]  /*bd60*/  LOP3.LUT R184, R184, 0x6, RZ, 0xc0, !PT ;  /* 0x00000006b8b87812 */ /* 0x000fe400078ec0ff */
[----:B------:R-:W-:-:S05]  /*bd70*/  LOP3.LUT R17, R44, 0xffffffe0, RZ, 0xc0, !PT ;  /* 0xffffffe02c117812 */ /* 0x000fca00078ec0ff */
[----:B------:R-:W-:-:S05]  /*bd80*/  IMAD.IADD R12, R10, 0x1, -R17 ;  /* 0x000000010a0c7824 */ /* 0x000fca00078e0a11 */
[----:B------:R-:W-:-:S04]  /*bd90*/  SHF.R.S32.HI R183, RZ, 0x1f, R12 ;  /* 0x0000001fffb77819 */ /* 0x000fc8000001140c */
[----:B------:R-:W-:-:S04]  /*bda0*/  LEA.HI R183, R183, R12, RZ, 0x2 ;  /* 0x0000000cb7b77211 */ /* 0x000fc800078f10ff */
[----:B------:R-:W-:Y:S01]  /*bdb0*/  SHF.R.S32.HI R183, RZ, 0x2, R183 ;  /* 0x00000002ffb77819 */ /* 0x000fe200000114b7 */
[----:B-----5:R-:W-:Y:S01]  /*bdc0*/  FMUL.FTZ R0, R0, R15 ;  /* 0x0000000f00007220 */ /* 0x020fe20000410000 */
        /* <DEDUP_REMOVED lines=8> */
.L_x_7610:
[----:B-1----:R-:W-:Y:S05]  /*be50*/  BSYNC B0 ;  /* 0x0000000000007941 */ /* 0x002fea0003800000 */
.L_x_7609:
        /* <DEDUP_REMOVED lines=13> */
.L_x_7612:
[----:B------:R-:W-:Y:S05]  /*bf30*/  BSYNC B0 ;  /* 0x0000000000007941 */ /* 0x000fea0003800000 */
.L_x_7611:
        /* <DEDUP_REMOVED lines=15> */
.L_x_7614:
[----:B------:R-:W-:Y:S05]  /*c030*/  BSYNC B0 ;  /* 0x0000000000007941 */ /* 0x000fea0003800000 */
.L_x_7613:
        /* <DEDUP_REMOVED lines=16> */
.L_x_7616:
[----:B------:R-:W-:Y:S05]  /*c140*/  BSYNC B0 ;  /* 0x0000000000007941 */ /* 0x000fea0003800000 */
.L_x_7615:
        /* <DEDUP_REMOVED lines=15> */
.L_x_7618:
[----:B------:R-:W-:Y:S05]  /*c240*/  BSYNC B0 ;  /* 0x0000000000007941 */ /* 0x000fea0003800000 */
.L_x_7617:
        /* <DEDUP_REMOVED lines=16> */
.L_x_7620:
[----:B------:R-:W-:Y:S05]  /*c350*/  BSYNC B0 ;  /* 0x0000000000007941 */ /* 0x000fea0003800000 */
.L_x_7619:
        /* <DEDUP_REMOVED lines=16> */
.L_x_7622:
[----:B------:R-:W-:Y:S05]  /*c460*/  BSYNC B0 ;  /* 0x0000000000007941 */ /* 0x000fea0003800000 */
.L_x_7621:
        /* <DEDUP_REMOVED lines=16> */
.L_x_7624:
[----:B------:R-:W-:Y:S05]  /*c570*/  BSYNC B0 ;  /* 0x0000000000007941 */ /* 0x000fea0003800000 */
.L_x_7623:
        /* <DEDUP_REMOVED lines=27> */
[----:B------:R-:W-:Y:S01]  /*c730*/  IMAD R44, R7, 0x4, R44 ;  /* 0x00000004072c7824 */ /* 0x000fe200078e022c */
[----:B------:R-:W-:Y:S01]  /*c740*/  SEL R4, R2, 0xffffffe0, !P0 ;  /* 0xffffffe002047807 */ /* 0x000fe20004000000 */
[----:B------:R-:W-:Y:S01]  /*c750*/  IMAD.IADD R170, R6, 0x1, R9 ;  /* 0x0000000106aa7824 */ /* 0x000fe200078e0209 */
[----:B------:R-:W-:Y:S01]  /*c760*/  SEL R2, R2, 0xffffffe0, !P1 ;  /* 0xffffffe002027807 */ /* 0x000fe20004800000 */
[----:B------:R-:W-:Y:S01]  /*c770*/  IMAD R169, R54, 0x200, R5 ;  /* 0x0000020036a97824 */ /* 0x000fe200078e0205 */
[----:B------:R-:W-:Y:S01]  /*c780*/  LOP3.LUT P0, RZ, R53, 0x4, RZ, 0xc0, !PT ;  /* 0x0000000435ff7812 */ /* 0x000fe2000780c0ff */
[----:B------:R-:W-:Y:S01]  /*c790*/  IMAD.SHL.U32 R170, R170, 0x2, RZ ;  /* 0x00000002aaaa7824 */ /* 0x000fe200078e00ff */
[----:B------:R-:W-:Y:S01]  /*c7a0*/  LOP3.LUT R6, R6, R45, RZ, 0xfc, !PT ;  /* 0x0000002d06067212 */ /* 0x000fe200078efcff */
[----:B------:R-:W-:Y:S01]  /*c7b0*/  IMAD.SHL.U32 R169, R169, 0x2, RZ ;  /* 0x00000002a9a97824 */ /* 0x000fe200078e00ff */
[----:B------:R-:W-:Y:S01]  /*c7c0*/  LOP3.LUT R178, R178, 0xfffffffe, RZ, 0xc0, !PT ;  /* 0xfffffffeb2b27812 */ /* 0x000fe200078ec0ff */
[----:B------:R-:W-:Y:S01]  /*c7d0*/  IMAD.IADD R168, R170, 0x1, R4 ;  /* 0x00000001aaa87824 */ /* 0x000fe200078e0204 */
[----:B--2---:R-:W-:Y:S01]  /*c7e0*/  LDSM.16.M88.4 R40, [R170] ;  /* 0x00000000aa28783b */ /* 0x004fe20000000200 */
[C---:B------:R-:W-:Y:S01]  /*c7f0*/  IMAD.IADD R163, R169.reuse, 0x1, R2 ;  /* 0x00000001a9a37824 */ /* 0x040fe200078e0202 */
[----:B------:R-:W-:Y:S01]  /*c800*/  IADD3 R166, R169, 0x2040, RZ ;  /* 0x00002040a9a67810 */ /* 0x000fe20007ffe0ff */
[----:B------:R-:W-:Y:S01]  /*c810*/  IMAD.MOV.U32 R5, RZ, RZ, 0x40 ;  /* 0x00000040ff057424 */ /* 0x000fe200078e00ff */
[----:B------:R-:W1:Y:S01]  /*c820*/  LDSM.16.M88.4 R88, [R169+0x2800] ;  /* 0x00280000a958783b */ /* 0x000e620000000200 */
[----:B------:R-:W-:-:S03]  /*c830*/  IMAD.U32 R7, R44, 0x10, R183 ;  /* 0x000000102c077824 */ /* 0x000fc600078e00b7 */
[----:B------:R-:W2:Y:S01]  /*c840*/  LDSM.16.M88.4 R28, [R169+0x2000] ;  /* 0x00200000a91c783b */ /* 0x000ea20000000200 */
[----:B------:R-:W-:Y:S02]  /*c850*/  SEL R5, R5, 0xffffffc0, !P0 ;  /* 0xffffffc005057807 */ /* 0x000fe40004000000 */
[----:B------:R-:W-:Y:S01]  /*c860*/  IADD3 R102, -R176, 0x1, R7 ;  /* 0x00000001b0667810 */ /* 0x000fe20007ffe107 */
[----:B------:R-:W-:Y:S02]  /*c870*/  LDSM.16.M88.4 R76, [R168] ;  /* 0x00000000a84c783b */ /* 0x000fe40000000200 */
[----:B------:R-:W-:Y:S01]  /*c880*/  IMAD.IADD R167, R170, 0x1, R5 ;  /* 0x00000001aaa77824 */ /* 0x000fe200078e0205 */
[----:B------:R-:W-:Y:S01]  /*c890*/  IADD3 R102, R102, c[0x0][0x2e8], R47 ;  /* 0x0000ba0066667a10 */ /* 0x000fe20007ffe02f */
[----:B----4-:R-:W4:Y:S02]  /*c8a0*/  LDSM.16.M88.4 R36, [R163+0x2800] ;  /* 0x00280000a324783b */ /* 0x010f240000000200 */
[----:B------:R-:W-:Y:S01]  /*c8b0*/  IMAD.IADD R165, R4, 0x1, R167 ;  /* 0x0000000104a57824 */ /* 0x000fe200078e02a7 */
[C---:B------:R-:W-:Y:S01]  /*c8c0*/  IADD3 R44, R102.reuse, 0x8, RZ ;  /* 0x00000008662c7810 */ /* 0x040fe20007ffe0ff */
[----:B------:R-:W5:Y:S01]  /*c8d0*/  LDSM.16.M88.4 R16, [R169+0x3000] ;  /* 0x00300000a910783b */ /* 0x000f620000000200 */
[----:B------:R-:W-:-:S02]  /*c8e0*/  IMNMX R102, R102, R47, PT ;  /* 0x0000002f66667217 */ /* 0x000fc40003800200 */
[----:B------:R-:W-:Y:S01]  /*c8f0*/  IMNMX R103, R44, R47, PT ;  /* 0x0000002f2c677217 */ /* 0x000fe20003800200 */
[----:B------:R-:W3:Y:S04]  /*c900*/  LDSM.16.M88.4 R8, [R169+0x3800] ;  /* 0x00380000a908783b */ /* 0x000ee80000000200 */
        /* <DEDUP_REMOVED lines=8> */
[C---:B--2---:R-:W-:Y:S03]  /*c990*/  HMMA.16816.F32.BF16 R32, R40.reuse, R28, RZ ;  /* 0x0000001c2820723c */ /* 0x044fe600000418ff */
[----:B------:R-:W-:Y:S04]  /*c9a0*/  LDSM.16.M88.4 R120, [R163+0x4000] ;  /* 0x00400000a378783b */ /* 0x000fe80000000200 */
[----:B------:R-:W-:Y:S01]  /*c9b0*/  LDSM.16.M88.4 R112, [R163+0x4800] ;  /* 0x00480000a370783b */ /* 0x000fe20000000200 */
[C---:B------:R-:W-:Y:S03]  /*c9c0*/  HMMA.16816.F32.BF16 R28, R40.reuse, R30, RZ ;  /* 0x0000001e281c723c */ /* 0x040fe600000418ff */
[----:B------:R-:W-:Y:S05]  /*c9d0*/  LDSM.16.M88.4 R108, [R163+0x5000] ;  /* 0x00500000a36c783b */ /* 0x000fea0000000200 */
[----:B------:R-:W-:Y:S08]  /*c9e0*/  HMMA.16816.F32.BF16 R88, R40, R90, RZ ;  /* 0x0000005a2858723c */ /* 0x000ff000000418ff */
[----:B----4-:R-:W-:Y:S07]  /*c9f0*/  HMMA.16816.F32.BF16 R24, R76, R36, R24 ;  /* 0x000000244c18723c */ /* 0x010fee0000041818 */
[----:B------:R-:W-:Y:S01]  /*ca00*/  IADD3 R36, R169, 0x2000, RZ ;  /* 0x00002000a9247810 */ /* 0x000fe20007ffe0ff */
[----:B-----5:R-:W-:Y:S03]  /*ca10*/  HMMA.16816.F32.BF16 R20, R40, R16, RZ ;  /* 0x000000102814723c */ /* 0x020fe600000418ff */
[----:B------:R-:W-:-:S04]  /*ca20*/  @P2 IADD3 R166, R36, -0x40, RZ ;  /* 0xffffffc024a62810 */ /* 0x000fc80007ffe0ff */
[----:B------:R-:W-:Y:S01]  /*ca30*/  IADD3 R159, R166, 0x800, RZ ;  /* 0x00000800a69f7810 */ /* 0x000fe20007ffe0ff */
[C---:B------:R-:W-:Y:S01]  /*ca40*/  HMMA.16816.F32.BF16 R16, R40.reuse, R18, RZ ;  /* 0x000000122810723c */ /* 0x040fe200000418ff */
[----:B------:R-:W-:Y:S01]  /*ca50*/  IMAD.IADD R152, R2, 0x1, R166 ;  /* 0x0000000102987824 */ /* 0x000fe200078e02a6 */
[----:B------:R-:W-:Y:S01]  /*ca60*/  LDSM.16.M88.4 R44, [R166+0x1800] ;  /* 0x00180000a62c783b */ /* 0x000fe20000000200 */
[----:B------:R-:W-:Y:S01]  /*ca70*/  IMAD.IADD R2, R3, 0x1, R184 ;  /* 0x0000000103027824 */ /* 0x000fe200078e02b8 */
[----:B------:R-:W-:Y:S02]  /*ca80*/  IADD3 R158, R166, 0x1000, RZ ;  /* 0x00001000a69e7810 */ /* 0x000fe40007ffe0ff */
[----:B------:R-:W-:Y:S01]  /*ca90*/  LDSM.16.M88.4 R116, [R152] ;  /* 0x000000009874783b */ /* 0x000fe20000000200 */
[----:B------:R-:W-:Y:S01]  /*caa0*/  I2F R53, R2 ;  /* 0x0000000200357306 */ /* 0x000fe20000201400 */
[----:B---3--:R-:W-:Y:S01]  /*cab0*/  HMMA.16816.F32.BF16 R12, R40, R8, RZ ;  /* 0x00000008280c723c */ /* 0x008fe200000418ff */
[----:B------:R-:W-:-:S02]  /*cac0*/  IADD3 R54, R2, 0x8, RZ ;  /* 0x0000000802367810 */ /* 0x000fc40007ffe0ff */
[----:B------:R-:W-:Y:S02]  /*cad0*/  IADD3 R157, R166, 0x1800, RZ ;  /* 0x00001800a69d7810 */ /* 0x000fe40007ffe0ff */
[C---:B------:R-:W-:Y:S02]  /*cae0*/  ISETP.GE.AND P3, PT, R54.reuse, R103, PT ;  /* 0x000000673600720c */ /* 0x040fe40003f66270 */
[----:B------:R-:W-:Y:S01]  /*caf0*/  I2F R55, R54 ;  /* 0x0000003600377306 */ /* 0x000fe20000201400 */
[----:B------:R-:W-:Y:S01]  /*cb00*/  HMMA.16816.F32.BF16 R84, R40, R72, RZ ;  /* 0x000000482854723c */ /* 0x000fe200000418ff */
[----:B------:R-:W-:Y:S02]  /*cb10*/  ISETP.GE.AND P2, PT, R54, R102, PT ;  /* 0x000000663600720c */ /* 0x000fe40003f46270 */
[C---:B------:R-:W-:Y:S02]  /*cb20*/  IADD3 R156, R166.reuse, 0x2000, RZ ;  /* 0x00002000a69c7810 */ /* 0x040fe40007ffe0ff */
[----:B------:R-:W-:-:S02]  /*cb30*/  IADD3 R155, R166, 0x2800, RZ ;  /* 0x00002800a69b7810 */ /* 0x000fc40007ffe0ff */
[C---:B------:R-:W-:Y:S01]  /*cb40*/  IADD3 R154, R166.reuse, 0x3000, RZ ;  /* 0x00003000a69a7810 */ /* 0x040fe20007ffe0ff */
[----:B------:R-:W-:Y:S01]  /*cb50*/  HMMA.16816.F32.BF16 R68, R40, R64, RZ ;  /* 0x000000402844723c */ /* 0x000fe200000418ff */
[----:B------:R-:W-:-:S07]  /*cb60*/  IADD3 R153, R166, 0x3800, RZ ;  /* 0x00003800a6997810 */ /* 0x000fce0007ffe0ff */
        /* <DEDUP_REMOVED lines=9> */
[----:B------:R-:W-:Y:S01]  /*cc00*/  HMMA.16816.F32.BF16 R88, R76, R38, R88 ;  /* 0x000000264c58723c */ /* 0x000fe20000041858 */
[----:B------:R-:W2:Y:S07]  /*cc10*/  LDSM.16.M88.4 R36, [R167] ;  /* 0x00000000a724783b */ /* 0x000eae0000000200 */
[----:B------:R-:W-:Y:S01]  /*cc20*/  HMMA.16816.F32.BF16 R40, R40, R106, RZ ;  /* 0x0000006a2828723c */ /* 0x000fe200000418ff */
[----:B------:R-:W3:Y:S07]  /*cc30*/  LDSM.16.M88.4 R104, [R163+0x5800] ;  /* 0x00580000a368783b */ /* 0x000eee0000000200 */
[C---:B-1----:R-:W-:Y:S08]  /*cc40*/  HMMA.16816.F32.BF16 R20, R76.reuse, R92, R20 ;  /* 0x0000005c4c14723c */ /* 0x042ff00000041814 */
[C---:B------:R-:W-:Y:S01]  /*cc50*/  HMMA.16816.F32.BF16 R16, R76.reuse, R94, R16 ;  /* 0x0000005e4c10723c */ /* 0x040fe20000041810 */
[----:B------:R-:W1:Y:S07]  /*cc60*/  LDSM.16.M88.4 R92, [R166+0x800] ;  /* 0x00080000a65c783b */ /* 0x000e6e0000000200 */
[C---:B------:R-:W-:Y:S08]  /*cc70*/  HMMA.16816.F32.BF16 R12, R76.reuse, R80, R12 ;  /* 0x000000504c0c723c */ /* 0x040ff0000004180c */
[----:B------:R-:W-:Y:S01]  /*cc80*/  HMMA.16816.F32.BF16 R8, R76, R82, R8 ;  /* 0x000000524c08723c */ /* 0x000fe20000041808 */
[----:B------:R-:W4:Y:S07]  /*cc90*/  LDSM.16.M88.4 R80, [R165] ;  /* 0x00000000a550783b */ /* 0x000f2e0000000200 */
[----:B--2---:R-:W-:Y:S08]  /*cca0*/  HMMA.16816.F32.BF16 R32, R36, R96, R32 ;  /* 0x000000602420723c */ /* 0x004ff00000041820 */
[C---:B------:R-:W-:Y:S08]  /*ccb0*/  HMMA.16816.F32.BF16 R84, R76.reuse, R120, R84 ;  /* 0x000000784c54723c */ /* 0x040ff00000041854 */
[C---:B------:R-:W-:Y:S08]  /*ccc0*/  HMMA.16816.F32.BF16 R72, R76.reuse, R122, R72 ;  /* 0x0000007a4c48723c */ /* 0x040ff00000041848 */
[C---:B------:R-:W-:Y:S08]  /*ccd0*/  HMMA.16816.F32.BF16 R68, R76.reuse, R112, R68 ;  /* 0x000000704c44723c */ /* 0x040ff00000041844 */
[C---:B------:R-:W-:Y:S08]  /*cce0*/  HMMA.16816.F32.BF16 R64, R76.reuse, R114, R64 ;  /* 0x000000724c40723c */ /* 0x040ff00000041840 */
[C---:B------:R-:W-:Y:S08]  /*ccf0*/  HMMA.16816.F32.BF16 R60, R76.reuse, R108, R60 ;  /* 0x0000006c4c3c723c */ /* 0x040ff0000004183c */
[C---:B------:R-:W-:Y:S08]  /*cd00*/  HMMA.16816.F32.BF16 R56, R76.reuse, R110, R56 ;  /* 0x0000006e4c38723c */ /* 0x040ff00000041838 */
[C---:B---3--:R-:W-:Y:S07]  /*cd10*/  HMMA.16816.F32.BF16 R48, R76.reuse, R104, R48 ;  /* 0x000000684c30723c */ /* 0x048fee0000041830 */
[----:B------:R-:W-:Y:S01]  /*cd20*/  IADD3 R104, R2, 0x9, RZ ;  /* 0x0000000902687810 */ /* 0x000fe20007ffe0ff */
[----:B------:R-:W-:Y:S01]  /*cd30*/  HMMA.16816.F32.BF16 R40, R76, R106, R40 ;  /* 0x0000006a4c28723c */ /* 0x000fe20000041828 */
[----:B------:R-:W2:Y:S02]  /*cd40*/  LDSM.16.M88.4 R76, [R152+0x800] ;  /* 0x00080000984c783b */ /* 0x000ea40000000200 */
[----:B------:R-:W-:-:S02]  /*cd50*/  ISETP.GE.AND P4, PT, R104, R102, PT ;  /* 0x000000666800720c */ /* 0x000fc40003f86270 */
[----:B------:R-:W-:-:S03]  /*cd60*/  ISETP.GE.AND P5, PT, R104, R103, PT ;  /* 0x000000676800720c */ /* 0x000fc60003fa6270 */
[C---:B------:R-:W-:Y:S01]  /*cd70*/  HMMA.16816.F32.BF16 R96, R36.reuse, R98, R28 ;  /* 0x000000622460723c */ /* 0x040fe2000004181c */
[----:B------:R-:W3:Y:S07]  /*cd80*/  LDSM.16.M88.4 R28, [R166+0x1000] ;  /* 0x00100000a61c783b */ /* 0x000eee0000000200 */
[----:B-1----:R-:W-:Y:S07]  /*cd90*/  HMMA.16816.F32.BF16 R24, R36, R92, R24 ;  /* 0x0000005c2418723c */ /* 0x002fee0000041818 */
[----:B------:R-:W-:Y:S01]  /*cda0*/  IADD3 R92, R2, 0x1, RZ ;  /* 0x00000001025c7810 */ /* 0x000fe20007ffe0ff */
[----:B----4-:R-:W-:Y:S03]  /*cdb0*/  HMMA.16816.F32.BF16 R32, R80, R116, R32 ;  /* 0x000000745020723c */ /* 0x010fe60000041820 */
[----:B------:R1:W4:Y:S01]  /*cdc0*/  I2F R7, R92 ;  /* 0x0000005c00077306 */ /* 0x0003220000201400 */
[----:B------:R-:W-:-:S02]  /*cdd0*/  ISETP.GE.AND P1, PT, R92, R102, PT ;  /* 0x000000665c00720c */ /* 0x000fc40003f26270 */
[----:B------:R-:W-:Y:S02]  /*cde0*/  ISETP.GE.AND P0, PT, R92, R103, PT ;  /* 0x000000675c00720c */ /* 0x000fe40003f06270 */
[----:B------:R-:W-:Y:S08]  /*cdf0*/  HMMA.16816.F32.BF16 R96, R80, R118, R96 ;  /* 0x000000765060723c */ /* 0x000ff00000041860 */
[----:B------:R-:W-:Y:S01]  /*ce00*/  HMMA.16816.F32.BF16 R88, R36, R94, R88 ;  /* 0x0000005e2458723c */ /* 0x000fe20000041858 */
[----:B-1----:R-:W1:Y:S07]  /*ce10*/  LDSM.16.M88.4 R92, [R152+0x1000] ;  /* 0x00100000985c783b */ /* 0x002e6e0000000200 */
[----:B--2---:R-:W-:Y:S01]  /*ce20*/  HMMA.16816.F32.BF16 R24, R80, R76, R24 ;  /* 0x0000004c5018723c */ /* 0x004fe20000041818 */
[----:B----4-:R-:W-:-:S02]  /*ce30*/  FFMA.FTZ R144, R0, R7, R33 ;  /* 0x0000000700907223 */ /* 0x010fc40000010021 */
[----:B------:R-:W-:-:S03]  /*ce40*/  FFMA.FTZ R7, R0, R7, R35 ;  /* 0x0000000700077223 */ /* 0x000fc60000010023 */
[----:B------:R-:W-:Y:S02]  /*ce50*/  FSEL R144, R144, -INF , !P1 ;  /* 0xff80000090907808 */ /* 0x000fe40004800000 */
[----:B---3--:R-:W-:Y:S01]  /*ce60*/  HMMA.16816.F32.BF16 R20, R36, R28, R20 ;  /* 0x0000001c2414723c */ /* 0x008fe20000041814 */
[----:B------:R-:W2:Y:S01]  /*ce70*/  I2F R28, R104 ;  /* 0x00000068001c7306 */ /* 0x000ea20000201400 */
[-C--:B------:R-:W-:Y:S01]  /*ce80*/  FFMA.FTZ R98, R0, R55.reuse, R98 ;  /* 0x0000003700627223 */ /* 0x080fe20000010062 */
[----:B------:R-:W-:Y:S01]  /*ce90*/  IADD3 R76, R2, 0x11, RZ ;  /* 0x00000011024c7810 */ /* 0x000fe20007ffe0ff */
[----:B------:R-:W-:Y:S01]  /*cea0*/  FFMA.FTZ R96, R0, R55, R96 ;  /* 0x0000003700607223 */ /* 0x000fe20000010060 */
[C---:B------:R-:W-:Y:S02]  /*ceb0*/  IADD3 R55, R2.reuse, 0x18, RZ ;  /* 0x0000001802377810 */ /* 0x040fe40007ffe0ff */
[----:B------:R-:W-:Y:S01]  /*cec0*/  IADD3 R29, R2, 0x10, RZ ;  /* 0x00000010021d7810 */ /* 0x000fe20007ffe0ff */
[----:B------:R-:W-:Y:S01]  /*ced0*/  HMMA.16816.F32.BF16 R88, R80, R78, R88 ;  /* 0x0000004e5058723c */ /* 0x000fe20000041858 */
[----:B------:R-:W-:Y:S01]  /*cee0*/  FSEL R141, R98, -INF , !P3 ;  /* 0xff800000628d7808 */ /* 0x000fe20005800000 */
[----:B------:R3:W4:Y:S01]  /*cef0*/  I2F R54, R76 ;  /* 0x0000004c00367306 */ /* 0x0007220000201400 */
[----:B------:R-:W-:-:S02]  /*cf00*/  FSEL R7, R7, -INF , !P0 ;  /* 0xff80000007077808 */ /* 0x000fc40004000000 */
[----:B------:R-:W-:Y:S02]  /*cf10*/  FSEL R96, R96, -INF , !P2 ;  /* 0xff80000060607808 */ /* 0x000fe40005000000 */
[----:B------:R-:W-:Y:S01]  /*cf20*/  ISETP.GE.AND P2, PT, R76, R102, PT ;  /* 0x000000664c00720c */ /* 0x000fe20003f46270 */
[C---:B------:R-:W-:Y:S01]  /*cf30*/  HMMA.16816.F32.BF16 R16, R36.reuse, R30, R16 ;  /* 0x0000001e2410723c */ /* 0x040fe20000041810 */
[CC--:B--2---:R-:W-:Y:S01]  /*cf40*/  FFMA.FTZ R97, R0.reuse, R28.reuse, R97 ;  /* 0x0000001c00617223 */ /* 0x0c4fe20000010061 */
[----:B------:R-:W2:Y:S01]  /*cf50*/  I2F R33, R29 ;  /* 0x0000001d00217306 */ /* 0x000ea20000201400 */
[----:B------:R-:W-:Y:S01]  /*cf60*/  FFMA.FTZ R77, R0, R28, R99 ;  /* 0x0000001c004d7223 */ /* 0x000fe20000010063 */
[-C--:B------:R-:W-:Y:S02]  /*cf70*/  ISETP.GE.AND P0, PT, R76, R103.reuse, PT ;  /* 0x000000674c00720c */ /* 0x080fe40003f06270 */
[----:B------:R-:W-:Y:S02]  /*cf80*/  FSEL R98, R97, -INF , !P4 ;  /* 0xff80000061627808 */ /* 0x000fe40006000000 */
[----:B------:R-:W-:Y:S01]  /*cf90*/  FSEL R97, R77, -INF , !P5 ;  /* 0xff8000004d617808 */ /* 0x000fe20006800000 */
[----:B------:R-:W-:Y:S01]  /*cfa0*/  HMMA.16816.F32.BF16 R12, R36, R44, R12 ;  /* 0x0000002c240c723c */ /* 0x000fe2000004180c */
[----:B---3--:R-:W3:Y:S01]  /*cfb0*/  LDSM.16.M88.4 R76, [R152+0x1800] ;  /* 0x00180000984c783b */ /* 0x008ee20000000200 */
[C---:B------:R-:W-:Y:S01]  /*cfc0*/  ISETP.GE.AND P6, PT, R29.reuse, R102, PT ;  /* 0x000000661d00720c */ /* 0x040fe20003fc6270 */
[----:B------:R-:W5:Y:S01]  /*cfd0*/  I2F R35, R55 ;  /* 0x0000003700237306 */ /* 0x000f620000201400 */
[----:B------:R-:W-:Y:S01]  /*cfe0*/  IADD3 R99, R2, 0x19, RZ ;  /* 0x0000001902637810 */ /* 0x000fe20007ffe0ff */
[CC--:B----4-:R-:W-:Y:S01]  /*cff0*/  FFMA.FTZ R25, R0.reuse, R54.reuse, R25 ;  /* 0x0000003600197223 */ /* 0x0d0fe20000010019 */
[----:B------:R-:W-:Y:S01]  /*d000*/  ISETP.GE.AND P1, PT, R29, R103, PT ;  /* 0x000000671d00720c */ /* 0x000fe20003f26270 */
[C---:B------:R-:W-:Y:S01]  /*d010*/  FFMA.FTZ R27, R0.reuse, R54, R27 ;  /* 0x00000036001b7223 */ /* 0x040fe2000001001b */
[----:B-1----:R-:W-:Y:S01]  /*d020*/  HMMA.16816.F32.BF16 R20, R80, R92, R20 ;  /* 0x0000005c5014723c */ /* 0x002fe20000041814 */
[CC--:B--2---:R-:W-:Y:S01]  /*d030*/  FFMA.FTZ R146, R0.reuse, R33.reuse, R24 ;  /* 0x0000002100927223 */ /* 0x0c4fe20000010018 */
[----:B------:R-:W1:Y:S01]  /*d040*/  LDSM.16.M88.4 R28, [R166+0x2000] ;  /* 0x00200000a61c783b */ /* 0x000e620000000200 */
[----:B------:R-:W2:Y:S01]  /*d050*/  I2F R24, R99 ;  /* 0x0000006300187306 */ /* 0x000ea20000201400 */
[----:B------:R-:W-:Y:S01]  /*d060*/  ISETP.GE.AND P3, PT, R55, R102, PT ;  /* 0x000000663700720c */ /* 0x000fe20003f66270 */
[----:B------:R-:W-:Y:S01]  /*d070*/  FFMA.FTZ R33, R0, R33, R26 ;  /* 0x0000002100217223 */ /* 0x000fe2000001001a */
[----:B------:R-:W-:-:S02]  /*d080*/  FSEL R146, R146, -INF , !P6 ;  /* 0xff80000092927808 */ /* 0x000fc40007000000 */
[----:B------:R-:W-:Y:S01]  /*d090*/  ISETP.GE.AND P6, PT, R99, R102, PT ;  /* 0x000000666300720c */ /* 0x000fe20003fc6270 */
[----:B------:R-:W-:Y:S01]  /*d0a0*/  HMMA.16816.F32.BF16 R16, R80, R94, R16 ;  /* 0x0000005e5010723c */ /* 0x000fe20000041810 */
[----:B------:R-:W-:Y:S01]  /*d0b0*/  IADD3 R26, R2, 0x20, RZ ;  /* 0x00000020021a7810 */ /* 0x000fe20007ffe0ff */
[CC--:B-----5:R-:W-:Y:S01]  /*d0c0*/  FFMA.FTZ R88, R0.reuse, R35.reuse, R88 ;  /* 0x0000002300587223 */ /* 0x0e0fe20000010058 */
[----:B------:R-:W-:Y:S01]  /*d0d0*/  FSEL R92, R25, -INF , !P2 ;  /* 0xff800000195c7808 */ /* 0x000fe20005000000 */
[----:B------:R-:W-:Y:S01]  /*d0e0*/  FFMA.FTZ R90, R0, R35, R90 ;  /* 0x00000023005a7223 */ /* 0x000fe2000001005a */
[----:B------:R-:W-:Y:S01]  /*d0f0*/  IADD3 R25, R2, 0x21, RZ ;  /* 0x0000002102197810 */ /* 0x000fe20007ffe0ff */
[----:B------:R-:W4:Y:S01]  /*d100*/  I2F R45, R26 ;  /* 0x0000001a002d7306 */ /* 0x000f220000201400 */
[-C--:B------:R-:W-:Y:S01]  /*d110*/  ISETP.GE.AND P5, PT, R55, R103.reuse, PT ;  /* 0x000000673700720c */ /* 0x080fe20003fa6270 */
[----:B------:R-:W-:Y:S01]  /*d120*/  HMMA.16816.F32.BF16 R8, R36, R46, R8 ;  /* 0x0000002e2408723c */ /* 0x000fe20000041808 */
[----:B------:R-:W-:Y:S01]  /*d130*/  FSEL R88, R88, -INF , !P3 ;  /* 0xff80000058587808 */ /* 0x000fe20005800000 */
[-C--:B--2---:R-:W-:Y:S01]  /*d140*/  FFMA.FTZ R89, R0, R24.reuse, R89 ;  /* 0x0000001800597223 */ /* 0x084fe20000010059 */
[----:B------:R-:W-:Y:S01]  /*d150*/  IADD3 R44, R2, 0x28, RZ ;  /* 0x00000028022c7810 */ /* 0x000fe20007ffe0ff */
[----:B------:R-:W-:Y:S01]  /*d160*/  FFMA.FTZ R91, R0, R24, R91 ;  /* 0x00000018005b7223 */ /* 0x000fe2000001005b */
[----:B------:R-:W-:Y:S01]  /*d170*/  @P6 LOP3.LUT R178, R178, 0x1, RZ, 0xfc, !PT ;  /* 0x00000001b2b26812 */ /* 0x000fe200078efcff */
[----:B------:R-:W2:Y:S01]  /*d180*/  I2F R54, R25 ;  /* 0x0000001900367306 */ /* 0x000ea20000201400 */
[----:B------:R-:W-:-:S02]  /*d190*/  ISETP.GE.AND P4, PT, R99, R103, PT ;  /* 0x000000676300720c */ /* 0x000fc40003f86270 */
[----:B------:R-:W-:Y:S02]  /*d1a0*/  LOP3.LUT P3, RZ, R178, 0x1, RZ, 0xc0, !PT ;  /* 0x00000001b2ff7812 */ /* 0x000fe4000786c0ff */
[----:B------:R-:W-:Y:S02]  /*d1b0*/  FSEL R99, R90, -INF , !P5 ;  /* 0xff8000005a637808 */ /* 0x000fe40006800000 */
[----:B------:R-:W-:Y:S01]  /*d1c0*/  FSEL R90, R89, -INF , !P3 ;  /* 0xff800000595a7808 */ /* 0x000fe20005800000 */
[----:B------:R5:W5:Y:S01]  /*d1d0*/  I2F R35, R44 ;  /* 0x0000002c00237306 */ /* 0x000b620000201400 */
[----:B------:R-:W-:Y:S01]  /*d1e0*/  ISETP.GE.AND P3, PT, R44, R102, PT ;  /* 0x000000662c00720c */ /* 0x000fe20003f66270 */
[-C--:B----4-:R-:W-:Y:S01]  /*d1f0*/  FFMA.FTZ R134, R0, R45.reuse, R20 ;  /* 0x0000002d00867223 */ /* 0x090fe20000010014 */
[----:B------:R-:W-:Y:S01]  /*d200*/  LOP3.LUT R178, R178, 0xfffffffe, RZ, 0xc0, !PT ;  /* 0xfffffffeb2b27812 */ /* 0x000fe200078ec0ff */
[C---:B------:R-:W-:Y:S01]  /*d210*/  FFMA.FTZ R55, R0.reuse, R45, R22 ;  /* 0x0000002d00377223 */ /* 0x040fe20000010016 */
[----:B------:R-:W-:Y:S01]  /*d220*/  FSEL R145, R91, -INF , !P4 ;  /* 0xff8000005b917808 */ /* 0x000fe20006000000 */
[----:B---3--:R-:W-:Y:S01]  /*d230*/  HMMA.16816.F32.BF16 R12, R80, R76, R12 ;  /* 0x0000004c500c723c */ /* 0x008fe2000004180c */
[----:B------:R-:W-:Y:S01]  /*d240*/  FSEL R33, R33, -INF , !P1 ;  /* 0xff80000021217808 */ /* 0x000fe20004800000 */
[CC--:B--2---:R-:W-:Y:S01]  /*d250*/  FFMA.FTZ R23, R0.reuse, R54.reuse, R23 ;  /* 0x0000003600177223 */ /* 0x0c4fe20000010017 */
[----:B------:R-:W-:Y:S01]  /*d260*/  FSEL R143, R27, -INF , !P0 ;  /* 0xff8000001b8f7808 */ /* 0x000fe20004000000 */
[----:B------:R-:W-:Y:S01]  /*d270*/  FFMA.FTZ R138, R0, R54, R21 ;  /* 0x00000036008a7223 */ /* 0x000fe20000010015 */
[----:B------:R-:W-:-:S02]  /*d280*/  ISETP.GE.AND P4, PT, R44, R103, PT ;  /* 0x000000672c00720c */ /* 0x000fc40003f86270 */
[CC--:B------:R-:W-:Y:S01]  /*d290*/  ISETP.GE.AND P6, PT, R26.reuse, R102.reuse, PT ;  /* 0x000000661a00720c */ /* 0x0c0fe20003fc6270 */
[----:B-1----:R-:W-:Y:S01]  /*d2a0*/  HMMA.16816.F32.BF16 R84, R36, R28, R84 ;  /* 0x0000001c2454723c */ /* 0x002fe20000041854 */
[----:B------:R-:W-:Y:S01]  /*d2b0*/  ISETP.GE.AND P1, PT, R26, R103, PT ;  /* 0x000000671a00720c */ /* 0x000fe20003f26270 */
[----:B-----5:R-:W1:Y:S01]  /*d2c0*/  LDSM.16.M88.4 R44, [R152+0x2000] ;  /* 0x00200000982c783b */ /* 0x020e620000000200 */
[C---:B------:R-:W-:Y:S01]  /*d2d0*/  ISETP.GE.AND P2, PT, R25.reuse, R102, PT ;  /* 0x000000661900720c */ /* 0x040fe20003f46270 */
[C---:B------:R-:W-:Y:S01]  /*d2e0*/  FFMA.FTZ R16, R0.reuse, R35, R16 ;  /* 0x0000002300107223 */ /* 0x040fe20000010010 */
[----:B------:R-:W-:Y:S01]  /*d2f0*/  ISETP.GE.AND P0, PT, R25, R103, PT ;  /* 0x000000671900720c */ /* 0x000fe20003f06270 */
[----:B------:R-:W-:Y:S01]  /*d300*/  FFMA.FTZ R18, R0, R35, R18 ;  /* 0x0000002300127223 */ /* 0x000fe20000010012 */
[----:B------:R-:W-:Y:S01]  /*d310*/  IADD3 R89, R2, 0x29, RZ ;  /* 0x0000002902597810 */ /* 0x000fe20007ffe0ff */
[----:B------:R-:W2:Y:S01]  /*d320*/  LDSM.16.M88.4 R24, [R166+0x2800] ;  /* 0x00280000a618783b */ /* 0x000ea20000000200 */
[----:B------:R-:W-:Y:S01]  /*d330*/  @P3 LOP3.LUT R178, R178, 0x1, RZ, 0xfc, !PT ;  /* 0x00000001b2b23812 */ /* 0x000fe200078efcff */
[----:B------:R-:W-:Y:S01]  /*d340*/  HMMA.16816.F32.BF16 R8, R80, R78, R8 ;  /* 0x0000004e5008723c */ /* 0x000fe20000041808 */
[----:B------:R-:W-:Y:S01]  /*d350*/  IADD3 R22, R2, 0x30, RZ ;  /* 0x0000003002167810 */ /* 0x000fe20007ffe0ff */
[----:B------:R-:W3:Y:S01]  /*d360*/  I2F R20, R89 ;  /* 0x0000005900147306 */ /* 0x000ee20000201400 */
[----:B------:R-:W-:-:S02]  /*d370*/  FSEL R55, R55, -INF , !P1 ;  /* 0xff80000037377808 */ /* 0x000fc40004800000 */
[----:B------:R-:W-:Y:S02]  /*d380*/  LOP3.LUT P1, RZ, R178, 0x1, RZ, 0xc0, !PT ;  /* 0x00000001b2ff7812 */ /* 0x000fe4000782c0ff */
[----:B------:R-:W-:Y:S01]  /*d390*/  FSEL R137, R23, -INF , !P0 ;  /* 0xff80000017897808 */ /* 0x000fe20004000000 */
[----:B------:R-:W-:Y:S01]  /*d3a0*/  HMMA.16816.F32.BF16 R72, R36, R30, R72 ;  /* 0x0000001e2448723c */ /* 0x000fe20000041848 */
[----:B------:R-:W-:Y:S01]  /*d3b0*/  IADD3 R23, R2, 0x31, RZ ;  /* 0x0000003102177810 */ /* 0x000fe20007ffe0ff */
[----:B------:R-:W4:Y:S01]  /*d3c0*/  I2F R21, R22 ;  /* 0x0000001600157306 */ /* 0x000f220000201400 */
[----:B------:R-:W-:Y:S02]  /*d3d0*/  FSEL R140, R16, -INF , !P1 ;  /* 0xff800000108c7808 */ /* 0x000fe40004800000 */
[----:B------:R-:W-:Y:S02]  /*d3e0*/  ISETP.GE.AND P1, PT, R23, R102, PT ;  /* 0x000000661700720c */ /* 0x000fe40003f26270 */
[----:B------:R-:W-:-:S02]  /*d3f0*/  LOP3.LUT R178, R178, 0xfffffffe, RZ, 0xc0, !PT ;  /* 0xfffffffeb2b27812 */ /* 0x000fc400078ec0ff */
[----:B------:R-:W-:Y:S01]  /*d400*/  FSEL R134, R134, -INF , !P6 ;  /* 0xff80000086867808 */ /* 0x000fe20007000000 */
[C---:B---3--:R-:W-:Y:S01]  /*d410*/  FFMA.FTZ R17, R0.reuse, R20, R17 ;  /* 0x0000001400117223 */ /* 0x048fe20000010011 */
[C---:B------:R-:W-:Y:S01]  /*d420*/  ISETP.GE.AND P6, PT, R89.reuse, R102, PT ;  /* 0x000000665900720c */ /* 0x040fe20003fc6270 */
[----:B------:R-:W-:Y:S01]  /*d430*/  FFMA.FTZ R19, R0, R20, R19 ;  /* 0x0000001400137223 */ /* 0x000fe20000010013 */
[-C--:B------:R-:W-:Y:S01]  /*d440*/  ISETP.GE.AND P3, PT, R89, R103.reuse, PT ;  /* 0x000000675900720c */ /* 0x080fe20003f66270 */
[----:B------:R-:W3:Y:S01]  /*d450*/  I2F R28, R23 ;  /* 0x00000017001c7306 */ /* 0x000ee20000201400 */
[C---:B------:R-:W-:Y:S02]  /*d460*/  ISETP.GE.AND P5, PT, R22.reuse, R102, PT ;  /* 0x000000661600720c */ /* 0x040fe40003fa6270 */
[----:B------:R-:W-:Y:S01]  /*d470*/  ISETP.GE.AND P0, PT, R22, R103, PT ;  /* 0x000000671600720c */ /* 0x000fe20003f06270 */
[-C--:B----4-:R-:W-:Y:S01]  /*d480*/  FFMA.FTZ R112, R0, R21.reuse, R12 ;  /* 0x0000001500707223 */ /* 0x090fe2000001000c */
[----:B------:R-:W-:Y:S01]  /*d490*/  @P1 LOP3.LUT R178, R178, 0x1, RZ, 0xfc, !PT ;  /* 0x00000001b2b21812 */ /* 0x000fe200078efcff */
[----:B------:R-:W-:Y:S01]  /*d4a0*/  FFMA.FTZ R14, R0, R21, R14 ;  /* 0x00000015000e7223 */ /* 0x000fe2000001000e */
[----:B------:R-:W-:-:S02]  /*d4b0*/  ISETP.GE.AND P1, PT, R23, R103, PT ;  /* 0x000000671700720c */ /* 0x000fc40003f26270 */
[----:B------:R-:W-:Y:S01]  /*d4c0*/  FSEL R139, R18, -INF , !P4 ;  /* 0xff800000128b7808 */ /* 0x000fe20006000000 */
[----:B-1----:R-:W-:Y:S01]  /*d4d0*/  HMMA.16816.F32.BF16 R84, R80, R44, R84 ;  /* 0x0000002c5054723c */ /* 0x002fe20000041854 */
[----:B------:R-:W-:Y:S02]  /*d4e0*/  FSEL R142, R17, -INF , !P6 ;  /* 0xff800000118e7808 */ /* 0x000fe40007000000 */
[----:B------:R-:W-:Y:S02]  /*d4f0*/  FSEL R135, R19, -INF , !P3 ;  /* 0xff80000013877808 */ /* 0x000fe40005800000 */
[----:B------:R-:W1:Y:S01]  /*d500*/  LDSM.16.M88.4 R16, [R166+0x3000] ;  /* 0x00300000a610783b */ /* 0x000e620000000200 */
[----:B------:R-:W-:Y:S01]  /*d510*/  IADD3 R31, R2, 0x38, RZ ;  /* 0x00000038021f7810 */ /* 0x000fe20007ffe0ff */
[-C--:B---3--:R-:W-:Y:S01]  /*d520*/  FFMA.FTZ R114, R0, R28.reuse, R13 ;  /* 0x0000001c00727223 */ /* 0x088fe2000001000d */
[----:B------:R-:W-:Y:S01]  /*d530*/  IADD3 R30, R2, 0x39, RZ ;  /* 0x00000039021e7810 */ /* 0x000fe20007ffe0ff */
[----:B------:R-:W3:Y:S01]  /*d540*/  LDSM.16.M88.4 R20, [R152+0x2800] ;  /* 0x002800009814783b */ /* 0x000ee20000000200 */
[----:B--2---:R-:W-:Y:S01]  /*d550*/  HMMA.16816.F32.BF16 R68, R36, R24, R68 ;  /* 0x000000182444723c */ /* 0x004fe20000041844 */
[----:B------:R-:W2:Y:S01]  /*d560*/  I2F R29, R31 ;  /* 0x0000001f001d7306 */ /* 0x000ea20000201400 */
[----:B------:R-:W-:Y:S01]  /*d570*/  FSEL R119, R14, -INF , !P0 ;  /* 0xff8000000e777808 */ /* 0x000fe20004000000 */
[----:B------:R-:W-:Y:S01]  /*d580*/  FFMA.FTZ R121, R0, R28, R15 ;  /* 0x0000001c00797223 */ /* 0x000fe2000001000f */
[----:B------:R-:W-:-:S02]  /*d590*/  IADD3 R14, R2, 0x40, RZ ;  /* 0x00000040020e7810 */ /* 0x000fc40007ffe0ff */
[----:B------:R-:W-:Y:S02]  /*d5a0*/  FSEL R112, R112, -INF , !P5 ;  /* 0xff80000070707808 */ /* 0x000fe40006800000 */
[----:B------:R-:W-:Y:S01]  /*d5b0*/  FSEL R121, R121, -INF , !P1 ;  /* 0xff80000079797808 */ /* 0x000fe20004800000 */
[----:B------:R-:W4:Y:S01]  /*d5c0*/  I2F R12, R30 ;  /* 0x0000001e000c7306 */ /* 0x000f220000201400 */
[----:B------:R-:W-:Y:S01]  /*d5d0*/  FSEL R138, R138, -INF , !P2 ;  /* 0xff8000008a8a7808 */ /* 0x000fe20005000000 */
[----:B------:R-:W-:Y:S01]  /*d5e0*/  HMMA.16816.F32.BF16 R72, R80, R46, R72 ;  /* 0x0000002e5048723c */ /* 0x000fe20000041848 */
[CC--:B------:R-:W-:Y:S02]  /*d5f0*/  ISETP.GE.AND P5, PT, R14.reuse, R102.reuse, PT ;  /* 0x000000660e00720c */ /* 0x0c0fe40003fa6270 */
[----:B------:R-:W-:Y:S02]  /*d600*/  ISETP.GE.AND P1, PT, R14, R103, PT ;  /* 0x000000670e00720c */ /* 0x000fe40003f26270 */
[CC--:B------:R-:W-:Y:S01]  /*d610*/  ISETP.GE.AND P4, PT, R31.reuse, R102.reuse, PT ;  /* 0x000000661f00720c */ /* 0x0c0fe20003f86270 */
[----:B------:R-:W5:Y:S01]  /*d620*/  I2F R13, R14 ;  /* 0x0000000e000d7306 */ /* 0x000f620000201400 */
[C---:B--2---:R-:W-:Y:S01]  /*d630*/  FFMA.FTZ R8, R0.reuse, R29, R8 ;  /* 0x0000001d00087223 */ /* 0x044fe20000010008 */
[----:B------:R-:W-:Y:S01]  /*d640*/  ISETP.GE.AND P2, PT, R31, R103, PT ;  /* 0x000000671f00720c */ /* 0x000fe20003f46270 */
[----:B------:R-:W-:Y:S01]  /*d650*/  FFMA.FTZ R10, R0, R29, R10 ;  /* 0x0000001d000a7223 */ /* 0x000fe2000001000a */
[C---:B------:R-:W-:Y:S01]  /*d660*/  ISETP.GE.AND P3, PT, R30.reuse, R102, PT ;  /* 0x000000661e00720c */ /* 0x040fe20003f66270 */
[----:B------:R-:W-:Y:S01]  /*d670*/  HMMA.16816.F32.BF16 R64, R36, R26, R64 ;  /* 0x0000001a2440723c */ /* 0x000fe20000041840 */
[----:B------:R-:W-:Y:S01]  /*d680*/  ISETP.GE.AND P0, PT, R30, R103, PT ;  /* 0x000000671e00720c */ /* 0x000fe20003f06270 */
[-C--:B----4-:R-:W-:Y:S01]  /*d690*/  FFMA.FTZ R9, R0, R12.reuse, R9 ;  /* 0x0000000c00097223 */ /* 0x090fe20000010009 */
[----:B------:R-:W-:Y:S01]  /*d6a0*/  IADD3 R15, R2, 0x41, RZ ;  /* 0x00000041020f7810 */ /* 0x000fe20007ffe0ff */
[----:B------:R-:W-:Y:S01]  /*d6b0*/  FFMA.FTZ R133, R0, R12, R11 ;  /* 0x0000000c00857223 */ /* 0x000fe2000001000b */
[----:B------:R-:W-:-:S02]  /*d6c0*/  FSEL R116, R8, -INF , !P4 ;  /* 0xff80000008747808 */ /* 0x000fc40006000000 */
[----:B------:R-:W-:Y:S01]  /*d6d0*/  FSEL R123, R10, -INF , !P2 ;  /* 0xff8000000a7b7808 */ /* 0x000fe20005000000 */
[----:B------:R-:W2:Y:S01]  /*d6e0*/  I2F R24, R15 ;  /* 0x0000000f00187306 */ /* 0x000ea20000201400 */
[----:B------:R-:W-:Y:S01]  /*d6f0*/  IADD3 R28, R2, 0x49, RZ ;  /* 0x00000049021c7810 */ /* 0x000fe20007ffe0ff */
[-C--:B-----5:R-:W-:Y:S01]  /*d700*/  FFMA.FTZ R84, R0, R13.reuse, R84 ;  /* 0x0000000d00547223 */ /* 0x0a0fe20000010054 */
[----:B------:R-:W-:Y:S01]  /*d710*/  IADD3 R14, R2, 0x48, RZ ;  /* 0x00000048020e7810 */ /* 0x000fe20007ffe0ff */
[----:B------:R-:W-:Y:S01]  /*d720*/  FFMA.FTZ R86, R0, R13, R86 ;  /* 0x0000000d00567223 */ /* 0x000fe20000010056 */
[----:B------:R-:W-:Y:S01]  /*d730*/  FSEL R136, R9, -INF , !P3 ;  /* 0xff80000009887808 */ /* 0x000fe20005800000 */
[----:B-1----:R-:W-:Y:S01]  /*d740*/  HMMA.16816.F32.BF16 R60, R36, R16, R60 ;  /* 0x00000010243c723c */ /* 0x002fe2000004183c */
[----:B------:R-:W-:Y:S01]  /*d750*/  FSEL R133, R133, -INF , !P0 ;  /* 0xff80000085857808 */ /* 0x000fe20004000000 */
[----:B------:R1:W4:Y:S01]  /*d760*/  I2F R25, R14 ;  /* 0x0000000e00197306 */ /* 0x0003220000201400 */
[C---:B------:R-:W-:Y:S01]  /*d770*/  ISETP.GE.AND P4, PT, R15.reuse, R102, PT ;  /* 0x000000660f00720c */ /* 0x040fe20003f86270 */
[----:B------:R-:W5:Y:S01]  /*d780*/  LDSM.16.M88.4 R8, [R166+0x3800] ;  /* 0x00380000a608783b */ /* 0x000f620000000200 */
[----:B------:R-:W-:-:S02]  /*d790*/  ISETP.GE.AND P2, PT, R15, R103, PT ;  /* 0x000000670f00720c */ /* 0x000fc40003f46270 */
[C---:B------:R-:W-:Y:S01]  /*d7a0*/  ISETP.GE.AND P3, PT, R14.reuse, R102, PT ;  /* 0x000000660e00720c */ /* 0x040fe20003f66270 */
[----:B---3--:R-:W-:Y:S01]  /*d7b0*/  HMMA.16816.F32.BF16 R68, R80, R20, R68 ;  /* 0x000000145044723c */ /* 0x008fe20000041844 */
[----:B------:R-:W-:Y:S01]  /*d7c0*/  ISETP.GE.AND P0, PT, R14, R103, PT ;  /* 0x000000670e00720c */ /* 0x000fe20003f06270 */
[----:B------:R-:W3:Y:S01]  /*d7d0*/  I2F R16, R28 ;  /* 0x0000001c00107306 */ /* 0x000ee20000201400 */
[----:B------:R-:W-:Y:S01]  /*d7e0*/  IADD3 R26, R2, 0x50, RZ ;  /* 0x00000050021a7810 */ /* 0x000fe20007ffe0ff */
[-C--:B--2---:R-:W-:Y:S01]  /*d7f0*/  FFMA.FTZ R87, R0, R24.reuse, R87 ;  /* 0x0000001800577223 */ /* 0x084fe20000010057 */
[----:B------:R-:W-:Y:S01]  /*d800*/  LOP3.LUT P6, RZ, R178, 0x1, RZ, 0xc0, !PT ;  /* 0x00000001b2ff7812 */ /* 0x000fe200078cc0ff */
[----:B------:R-:W-:Y:S01]  /*d810*/  FFMA.FTZ R85, R0, R24, R85 ;  /* 0x0000001800557223 */ /* 0x000fe20000010055 */
[----:B------:R-:W-:Y:S01]  /*d820*/  FSEL R109, R86, -INF , !P1 ;  /* 0xff800000566d7808 */ /* 0x000fe20004800000 */
[----:B------:R-:W-:Y:S01]  /*d830*/  HMMA.16816.F32.BF16 R56, R36, R18, R56 ;  /* 0x000000122438723c */ /* 0x000fe20000041838 */
[----:B------:R-:W-:Y:S01]  /*d840*/  FSEL R114, R114, -INF , !P6 ;  /* 0xff80000072727808 */ /* 0x000fe20007000000 */
[----:B-1----:R-:W1:Y:S01]  /*d850*/  LDSM.16.M88.4 R12, [R152+0x3000] ;  /* 0x00300000980c783b */ /* 0x002e620000000200 */
[----:B------:R-:W2:Y:S01]  /*d860*/  I2F R17, R26 ;  /* 0x0000001a00117306 */ /* 0x000ea20000201400 */
[----:B------:R-:W-:Y:S01]  /*d870*/  ISETP.GE.AND P6, PT, R28, R102, PT ;  /* 0x000000661c00720c */ /* 0x000fe20003fc6270 */
[----:B----4-:R-:W-:Y:S01]  /*d880*/  FFMA.FTZ R72, R0, R25, R72 ;  /* 0x0000001900487223 */ /* 0x010fe20000010048 */
[----:B------:R-:W-:Y:S01]  /*d890*/  ISETP.GE.AND P1, PT, R28, R103, PT ;  /* 0x000000671c00720c */ /* 0x000fe20003f26270 */
[----:B------:R-:W-:Y:S01]  /*d8a0*/  FFMA.FTZ R74, R0, R25, R74 ;  /* 0x00000019004a7223 */ /* 0x000fe2000001004a */
[----:B------:R-:W-:Y:S01]  /*d8b0*/  IADD3 R18, R2, 0x58, RZ ;  /* 0x0000005802127810 */ /* 0x000fe20007ffe0ff */
[----:B------:R-:W-:Y:S01]  /*d8c0*/  HMMA.16816.F32.BF16 R20, R80, R22, R64 ;  /* 0x000000165014723c */ /* 0x000fe20000041840 */
[-C--:B---3--:R-:W-:Y:S01]  /*d8d0*/  FFMA.FTZ R73, R0, R16.reuse, R73 ;  /* 0x0000001000497223 */ /* 0x088fe20000010049 */
[----:B------:R-:W-:Y:S01]  /*d8e0*/  FSEL R108, R84, -INF , !P5 ;  /* 0xff800000546c7808 */ /* 0x000fe20006800000 */
[----:B------:R-:W-:Y:S01]  /*d8f0*/  FFMA.FTZ R75, R0, R16, R75 ;  /* 0x00000010004b7223 */ /* 0x000fe2000001004b */
[----:B------:R3:W4:Y:S01]  /*d900*/  I2F R25, R18 ;  /* 0x0000001200197306 */ /* 0x0007220000201400 */
[----:B------:R-:W-:-:S02]  /*d910*/  FSEL R115, R87, -INF , !P2 ;  /* 0xff80000057737808 */ /* 0x000fc40005000000 */
[----:B------:R-:W-:Y:S02]  /*d920*/  FSEL R132, R73, -INF , !P6 ;  /* 0xff80000049847808 */ /* 0x000fe40007000000 */
[----:B------:R-:W-:Y:S01]  /*d930*/  FSEL R113, R75, -INF , !P1 ;  /* 0xff8000004b717808 */ /* 0x000fe20004800000 */
[-C--:B--2---:R-:W-:Y:S01]  /*d940*/  FFMA.FTZ R68, R0, R17.reuse, R68 ;  /* 0x0000001100447223 */ /* 0x084fe20000010044 */
[-C--:B------:R-:W-:Y:S01]  /*d950*/  ISETP.GE.AND P6, PT, R18, R102.reuse, PT ;  /* 0x000000661200720c */ /* 0x080fe20003fc6270 */
[----:B------:R-:W-:Y:S01]  /*d960*/  FFMA.FTZ R70, R0, R17, R70 ;  /* 0x0000001100467223 */ /* 0x000fe20000010046 */
[-C--:B------:R-:W-:Y:S02]  /*d970*/  ISETP.GE.AND P1, PT, R18, R103.reuse, PT ;  /* 0x000000671200720c */ /* 0x080fe40003f26270 */
[C---:B------:R-:W-:Y:S02]  /*d980*/  ISETP.GE.AND P5, PT, R26.reuse, R102, PT ;  /* 0x000000661a00720c */ /* 0x040fe40003fa6270 */
[----:B------:R-:W-:-:S02]  /*d990*/  ISETP.GE.AND P2, PT, R26, R103, PT ;  /* 0x000000671a00720c */ /* 0x000fc40003f46270 */
[C---:B------:R-:W-:Y:S01]  /*d9a0*/  IADD3 R26, R2.reuse, 0x59, RZ ;  /* 0x00000059021a7810 */ /* 0x040fe20007ffe0ff */
[----:B---3--:R-:W2:Y:S01]  /*d9b0*/  LDSM.16.M88.4 R16, [R152+0x3800] ;  /* 0x003800009810783b */ /* 0x008ea20000000200 */
[----:B------:R-:W-:Y:S01]  /*d9c0*/  IADD3 R27, R2, 0x51, RZ ;  /* 0x00000051021b7810 */ /* 0x000fe20007ffe0ff */
[C---:B-----5:R-:W-:Y:S01]  /*d9d0*/  HMMA.16816.F32.BF16 R48, R36.reuse, R8, R48 ;  /* 0x000000082430723c */ /* 0x060fe20000041830 */
[----:B------:R-:W-:Y:S01]  /*d9e0*/  FSEL R110, R85, -INF , !P4 ;  /* 0xff800000556e7808 */ /* 0x000fe20006000000 */
[----:B------:R-:W3:Y:S01]  /*d9f0*/  I2F R8, R26 ;  /* 0x0000001a00087306 */ /* 0x000ee20000201400 */
[----:B------:R-:W-:Y:S01]  /*da00*/  FSEL R117, R74, -INF , !P0 ;  /* 0xff8000004a757808 */ /* 0x000fe20004000000 */
[CC--:B----4-:R-:W-:Y:S01]  /*da10*/  FFMA.FTZ R20, R0.reuse, R25.reuse, R20 ;  /* 0x0000001900147223 */ /* 0x0d0fe20000010014 */
[C---:B------:R-:W-:Y:S01]  /*da20*/  ISETP.GE.AND P4, PT, R27.reuse, R102, PT ;  /* 0x000000661b00720c */ /* 0x040fe20003f86270 */
[----:B------:R-:W-:Y:S01]  /*da30*/  FFMA.FTZ R22, R0, R25, R22 ;  /* 0x0000001900167223 */ /* 0x000fe20000010016 */
[----:B------:R-:W-:Y:S01]  /*da40*/  ISETP.GE.AND P0, PT, R27, R103, PT ;  /* 0x000000671b00720c */ /* 0x000fe20003f06270 */
[----:B------:R-:W-:Y:S01]  /*da50*/  HMMA.16816.F32.BF16 R40, R36, R10, R40 ;  /* 0x0000000a2428723c */ /* 0x000fe20000041828 */
[----:B------:R-:W-:Y:S01]  /*da60*/  FSEL R120, R72, -INF , !P3 ;  /* 0xff80000048787808 */ /* 0x000fe20005800000 */
[----:B------:R4:W5:Y:S01]  /*da70*/  I2F R24, R27 ;  /* 0x0000001b00187306 */ /* 0x0009620000201400 */
[----:B------:R-:W-:Y:S01]  /*da80*/  FSEL R104, R68, -INF , !P5 ;  /* 0xff80000044687808 */ /* 0x000fe20006800000 */
[----:B------:R-:W-:-:S04]  /*da90*/  DEPBAR.LE SB0, 0x0 ;  /* 0x000080000000791a */ /* 0x000fc80000000000 */
[C---:B-1----:R-:W-:Y:S01]  /*daa0*/  HMMA.16816.F32.BF16 R60, R80.reuse, R12, R60 ;  /* 0x0000000c503c723c */ /* 0x042fe2000004183c */
[----:B------:R-:W-:Y:S01]  /*dab0*/  IADD3 R11, R2, 0x68, RZ ;  /* 0x00000068020b7810 */ /* 0x000fe20007ffe0ff */
[----:B---3--:R-:W-:Y:S01]  /*dac0*/  FFMA.FTZ R21, R0, R8, R21 ;  /* 0x0000000800157223 */ /* 0x008fe20000010015 */
[----:B------:R-:W-:Y:S01]  /*dad0*/  ISETP.GE.AND P5, PT, R26, R102, PT ;  /* 0x000000661a00720c */ /* 0x000fe20003fa6270 */
[----:B------:R-:W-:Y:S01]  /*dae0*/  FFMA.FTZ R23, R0, R8, R23 ;  /* 0x0000000800177223 */ /* 0x000fe20000010017 */
[----:B------:R-:W-:Y:S01]  /*daf0*/  I2F R13, R11 ;  /* 0x0000000b000d7306 */ /* 0x000fe20000201400 */
[----:B------:R-:W-:Y:S02]  /*db00*/  ISETP.GE.AND P3, PT, R26, R103, PT ;  /* 0x000000671a00720c */ /* 0x000fe40003f66270 */
[C---:B------:R-:W-:Y:S01]  /*db10*/  IADD3 R12, R2.reuse, 0x61, RZ ;  /* 0x00000061020c7810 */ /* 0x040fe20007ffe0ff */
[----:B------:R-:W-:Y:S01]  /*db20*/  HMMA.16816.F32.BF16 R56, R80, R14, R56 ;  /* 0x0000000e5038723c */ /* 0x000fe20000041838 */
[----:B----4-:R-:W-:Y:S01]  /*db30*/  IADD3 R27, R2, 0x60, RZ ;  /* 0x00000060021b7810 */ /* 0x010fe20007ffe0ff */
[-C--:B-----5:R-:W-:Y:S01]  /*db40*/  FFMA.FTZ R69, R0, R24.reuse, R69 ;  /* 0x0000001800457223 */ /* 0x0a0fe20000010045 */
[----:B------:R-:W-:Y:S01]  /*db50*/  FSEL R118, R20, -INF , !P6 ;  /* 0xff80000014767808 */ /* 0x000fe20007000000 */
[----:B------:R-:W1:Y:S01]  /*db60*/  I2F R10, R12 ;  /* 0x0000000c000a7306 */ /* 0x000e620000201400 */
[----:B------:R-:W-:Y:S01]  /*db70*/  FSEL R122, R21, -INF , !P5 ;  /* 0xff800000157a7808 */ /* 0x000fe20006800000 */
[----:B------:R-:W-:Y:S01]  /*db80*/  FFMA.FTZ R67, R0, R24, R71 ;  /* 0x0000001800437223 */ /* 0x000fe20000010047 */
[----:B------:R-:W-:-:S02]  /*db90*/  FSEL R111, R23, -INF , !P3 ;  /* 0xff800000176f7808 */ /* 0x000fc40005800000 */
[----:B------:R-:W-:Y:S02]  /*dba0*/  FSEL R106, R69, -INF , !P4 ;  /* 0xff800000456a7808 */ /* 0x000fe40006000000 */
[----:B------:R-:W-:Y:S01]  /*dbb0*/  IADD3 R20, R2, 0x69, RZ ;  /* 0x0000006902147810 */ /* 0x000fe20007ffe0ff */
[----:B------:R-:W3:Y:S01]  /*dbc0*/  I2F R9, R27 ;  /* 0x0000001b00097306 */ /* 0x000ee20000201400 */
[CC--:B------:R-:W-:Y:S02]  /*dbd0*/  ISETP.GE.AND P5, PT, R11.reuse, R102.reuse, PT ;  /* 0x000000660b00720c */ /* 0x0c0fe40003fa6270 */
[-C--:B------:R-:W-:Y:S02]  /*dbe0*/  ISETP.GE.AND P3, PT, R11, R103.reuse, PT ;  /* 0x000000670b00720c */ /* 0x080fe40003f66270 */
[----:B------:R-:W-:Y:S02]  /*dbf0*/  ISETP.GE.AND P4, PT, R27, R102, PT ;  /* 0x000000661b00720c */ /* 0x000fe40003f86270 */
[----:B------:R-:W-:Y:S01]  /*dc00*/  FSEL R105, R70, -INF , !P2 ;  /* 0xff80000046697808 */ /* 0x000fe20005000000 */
[----:B-1----:R-:W-:Y:S01]  /*dc10*/  FFMA.FTZ R44, R0, R10, R61 ;  /* 0x0000000a002c7223 */ /* 0x002fe2000001003d */
[----:B------:R-:W-:Y:S01]  /*dc20*/  ISETP.GE.AND P6, PT, R12, R102, PT ;  /* 0x000000660c00720c */ /* 0x000fe20003fc6270 */
[----:B------:R-:W-:Y:S01]  /*dc30*/  FFMA.FTZ R37, R0, R10, R63 ;  /* 0x0000000a00257223 */ /* 0x000fe2000001003f */
[----:B------:R-:W-:Y:S01]  /*dc40*/  ISETP.GE.AND P2, PT, R12, R103, PT ;  /* 0x000000670c00720c */ /* 0x000fe20003f46270 */
[----:B------:R-:W-:Y:S01]  /*dc50*/  FFMA.FTZ R54, R0, R13, R56 ;  /* 0x0000000d00367223 */ /* 0x000fe20000010038 */
[----:B------:R1:W4:Y:S01]  /*dc60*/  I2F R12, R20 ;  /* 0x00000014000c7306 */ /* 0x0003220000201400 */
[----:B------:R-:W-:Y:S01]  /*dc70*/  FSEL R107, R22, -INF , !P1 ;  /* 0xff800000166b7808 */ /* 0x000fe20004800000 */
[-C--:B---3--:R-:W-:Y:S01]  /*dc80*/  FFMA.FTZ R46, R0, R9.reuse, R60 ;  /* 0x00000009002e7223 */ /* 0x088fe2000001003c */
[----:B------:R-:W-:Y:S01]  /*dc90*/  IADD3 R14, R2, 0x70, RZ ;  /* 0x00000070020e7810 */ /* 0x000fe20007ffe0ff */
[----:B------:R-:W-:Y:S01]  /*dca0*/  FFMA.FTZ R45, R0, R9, R62 ;  /* 0x00000009002d7223 */ /* 0x000fe2000001003e */
[----:B------:R-:W-:Y:S01]  /*dcb0*/  ISETP.GE.AND P1, PT, R20, R103, PT ;  /* 0x000000671400720c */ /* 0x000fe20003f26270 */
[----:B--2---:R-:W-:Y:S01]  /*dcc0*/  HMMA.16816.F32.BF16 R8, R80, R16, R48 ;  /* 0x000000105008723c */ /* 0x004fe20000041830 */
[----:B------:R-:W-:Y:S01]  /*dcd0*/  FSEL R46, R46, -INF , !P4 ;  /* 0xff8000002e2e7808 */ /* 0x000fe20006000000 */
[----:B------:R-:W2:Y:S01]  /*dce0*/  I2F R15, R14 ;  /* 0x0000000e000f7306 */ /* 0x000ea20000201400 */
[----:B------:R-:W-:-:S02]  /*dcf0*/  ISETP.GE.AND P4, PT, R20, R102, PT ;  /* 0x000000661400720c */ /* 0x000fc40003f86270 */
[----:B------:R-:W-:Y:S02]  /*dd00*/  FSEL R44, R44, -INF , !P6 ;  /* 0xff8000002c2c7808 */ /* 0x000fe40007000000 */
[----:B------:R-:W-:Y:S01]  /*dd10*/  ISETP.GE.AND P6, PT, R14, R102, PT ;  /* 0x000000660e00720c */ /* 0x000fe20003fc6270 */
[----:B------:R-:W-:Y:S01]  /*dd20*/  HMMA.16816.F32.BF16 R16, R80, R18, R40 ;  /* 0x000000125010723c */ /* 0x000fe20000041828 */
[----:B-1----:R-:W-:Y:S01]  /*dd30*/  IADD3 R20, R2, 0x71, RZ ;  /* 0x0000007102147810 */ /* 0x002fe20007ffe0ff */
[-C--:B----4-:R-:W-:Y:S01]  /*dd40*/  FFMA.FTZ R50, R0, R12.reuse, R57 ;  /* 0x0000000c00327223 */ /* 0x090fe20000010039 */
[----:B------:R-:W-:Y:S01]  /*dd50*/  LOP3.LUT R178, R178, 0xfffffffe, RZ, 0xc0, !PT ;  /* 0xfffffffeb2b27812 */ /* 0x000fe200078ec0ff */
[----:B------:R-:W-:Y:S01]  /*dd60*/  FFMA.FTZ R35, R0, R12, R59 ;  /* 0x0000000c00237223 */ /* 0x000fe2000001003b */
[----:B------:R-:W1:Y:S01]  /*dd70*/  I2F R21, R20 ;  /* 0x0000001400157306 */ /* 0x000e620000201400 */
[----:B------:R-:W-:Y:S01]  /*dd80*/  IADD3 R12, R2, 0x79, RZ ;  /* 0x00000079020c7810 */ /* 0x000fe20007ffe0ff */
[----:B------:R-:W-:Y:S01]  /*dd90*/  FFMA.FTZ R41, R0, R13, R58 ;  /* 0x0000000d00297223 */ /* 0x000fe2000001003a */
[----:B------:R-:W-:-:S02]  /*dda0*/  IADD3 R13, R2, 0x78, RZ ;  /* 0x00000078020d7810 */ /* 0x000fc40007ffe0ff */
[----:B------:R-:W-:Y:S02]  /*ddb0*/  FSEL R50, R50, -INF , !P4 ;  /* 0xff80000032327808 */ /* 0x000fe40006000000 */
[----:B------:R-:W-:Y:S01]  /*ddc0*/  @P6 LOP3.LUT R178, R178, 0x1, RZ, 0xfc, !PT ;  /* 0x00000001b2b26812 */ /* 0x000fe200078efcff */
[----:B------:R-:W3:Y:S01]  /*ddd0*/  I2F R23, R13 ;  /* 0x0000000d00177306 */ /* 0x000ee20000201400 */
[-C--:B------:R-:W-:Y:S02]  /*dde0*/  ISETP.GE.AND P6, PT, R13, R102.reuse, PT ;  /* 0x000000660d00720c */ /* 0x080fe40003fc6270 */
[-C--:B--2---:R-:W-:Y:S01]  /*ddf0*/  FFMA.FTZ R8, R0, R15.reuse, R8 ;  /* 0x0000000f00087223 */ /* 0x084fe20000010008 */
[----:B------:R-:W-:Y:S01]  /*de00*/  LOP3.LUT P4, RZ, R178, 0x1, RZ, 0xc0, !PT ;  /* 0x00000001b2ff7812 */ /* 0x000fe2000788c0ff */
[C---:B------:R-:W-:Y:S01]  /*de10*/  FFMA.FTZ R10, R0.reuse, R15, R10 ;  /* 0x0000000f000a7223 */ /* 0x040fe2000001000a */
[----:B------:R-:W-:Y:S01]  /*de20*/  FSEL R35, R35, -INF , !P1 ;  /* 0xff80000023237808 */ /* 0x000fe20004800000 */
[-C--:B-1----:R-:W-:Y:S01]  /*de30*/  FFMA.FTZ R36, R0, R21.reuse, R9 ;  /* 0x0000001500247223 */ /* 0x082fe20000010009 */
[----:B------:R-:W-:Y:S01]  /*de40*/  FSEL R38, R8, -INF , !P4 ;  /* 0xff80000008267808 */ /* 0x000fe20006000000 */
[----:B------:R-:W1:Y:S01]  /*de50*/  I2F R9, R12 ;  /* 0x0000000c00097306 */ /* 0x000e620000201400 */
[----:B------:R-:W-:Y:S01]  /*de60*/  ISETP.GE.AND P4, PT, R2, R102, PT ;  /* 0x000000660200720c */ /* 0x000fe20003f86270 */
[----:B------:R-:W-:Y:S01]  /*de70*/  FFMA.FTZ R11, R0, R21, R11 ;  /* 0x00000015000b7223 */ /* 0x000fe2000001000b */
[----:B------:R-:W-:Y:S01]  /*de80*/  ISETP.GE.AND P1, PT, R2, R103, PT ;  /* 0x000000670200720c */ /* 0x000fe20003f26270 */
[C---:B------:R-:W-:Y:S01]  /*de90*/  FFMA.FTZ R2, R0.reuse, R53, R32 ;  /* 0x0000003500027223 */ /* 0x040fe20000010020 */
[----:B------:R-:W-:Y:S01]  /*dea0*/  FSEL R67, R67, -INF , !P0 ;  /* 0xff80000043437808 */ /* 0x000fe20004000000 */
[C---:B---3--:R-:W-:Y:S01]  /*deb0*/  FFMA.FTZ R16, R0.reuse, R23, R16 ;  /* 0x0000001700107223 */ /* 0x048fe20000010010 */
[----:B------:R-:W-:Y:S01]  /*dec0*/  ISETP.GE.AND P0, PT, R27, R103, PT ;  /* 0x000000671b00720c */ /* 0x000fe20003f06270 */
[C---:B------:R-:W-:Y:S01]  /*ded0*/  FFMA.FTZ R18, R0.reuse, R23, R18 ;  /* 0x0000001700127223 */ /* 0x040fe20000010012 */
[----:B------:R-:W-:Y:S01]  /*dee0*/  FSEL R37, R37, -INF , !P2 ;  /* 0xff80000025257808 */ /* 0x000fe20005000000 */
[----:B------:R-:W-:Y:S01]  /*def0*/  FFMA.FTZ R8, R0, R53, R34 ;  /* 0x0000003500087223 */ /* 0x000fe20000010022 */
[----:B------:R-:W-:-:S02]  /*df00*/  FSEL R32, R16, -INF , !P6 ;  /* 0xff80000010207808 */ /* 0x000fc40007000000 */
[----:B------:R-:W-:Y:S02]  /*df10*/  ISETP.GT.AND P6, PT, R186, R171, PT ;  /* 0x000000abba00720c */ /* 0x000fe40003fc4270 */
[----:B------:R-:W-:Y:S01]  /*df20*/  FSEL R45, R45, -INF , !P0 ;  /* 0xff8000002d2d7808 */ /* 0x000fe20004000000 */
[----:B-1----:R-:W-:Y:S01]  /*df30*/  FFMA.FTZ R17, R0, R9, R17 ;  /* 0x0000000900117223 */ /* 0x002fe20000010011 */
[----:B------:R-:W-:Y:S01]  /*df40*/  BAR.SYNC.DEFER_BLOCKING 0x0 ;  /* 0x0000000000007b1d */ /* 0x000fe20000010000 */
[----:B------:R-:W-:Y:S01]  /*df50*/  ISETP.GE.AND P0, PT, R14, R103, PT ;  /* 0x000000670e00720c */ /* 0x000fe20003f06270 */
[----:B------:R-:W-:Y:S01]  /*df60*/  FFMA.FTZ R19, R0, R9, R19 ;  /* 0x0000000900137223 */ /* 0x000fe20000010013 */
[----:B------:R-:W-:Y:S02]  /*df70*/  ISETP.GE.AND P2, PT, R20, R102, PT ;  /* 0x000000661400720c */ /* 0x000fe40003f46270 */
[----:B------:R-:W-:Y:S02]  /*df80*/  FSEL R54, R54, -INF , !P5 ;  /* 0xff80000036367808 */ /* 0x000fe40006800000 */
[----:B------:R-:W-:-:S02]  /*df90*/  FSEL R41, R41, -INF , !P3 ;  /* 0xff80000029297808 */ /* 0x000fc40005800000 */
[----:B------:R-:W-:Y:S02]  /*dfa0*/  FSEL R29, R10, -INF , !P0 ;  /* 0xff8000000a1d7808 */ /* 0x000fe40004000000 */
[----:B------:R-:W-:Y:S02]  /*dfb0*/  FSEL R36, R36, -INF , !P2 ;  /* 0xff80000024247808 */ /* 0x000fe40005000000 */
[-C--:B------:R-:W-:Y:S02]  /*dfc0*/  ISETP.GE.AND P5, PT, R20, R103.reuse, PT ;  /* 0x000000671400720c */ /* 0x080fe40003fa6270 */
        /* <DEDUP_REMOVED lines=69> */
.L_x_7626:
[----:B------:R-:W-:-:S05]  /*e420*/  IMAD.MOV.U32 R14, RZ, RZ, c[0x0][0x198] ;  /* 0x00006600ff0e7624 */ /* 0x000fca00078e00ff */
[----:B------:R-:W-:-:S04]  /*e430*/  LEA R14, -R14, RZ, 0x7 ;  /* 0x000000ff0e0e7211 */ /* 0x000fc800078e39ff */
[----:B------:R-:W-:Y:S02]  /*e440*/  SHF.R.S32.HI R13, RZ, 0x1f, R14 ;  /* 0x0000001fff0d7819 */ /* 0x000fe4000001140e */
.L_x_7627:
[----:B------:R-:W-:Y:S01]  /*e450*/  ISETP.GE.AND P0, PT, R100, c[0x0][0x220], PT ;  /* 0x0000880064007a0c */ /* 0x000fe20003f06270 */
[----:B------:R-:W-:-:S12]  /*e460*/  BSSY B0, `(.L_x_7628) ;  /* 0x0000063000007945 */ /* 0x000fd80003800000 */
[-C--:B------:R-:W-:Y:S01]  /*e470*/  @!P0 IADD3 R11, P2, P1, R14, R128.reuse, R175 ;  /* 0x000000800e0b8210 */ /* 0x080fe2000795e0af */
[----:B------:R-:W-:Y:S01]  /*e480*/  @!P0 IMAD.MOV.U32 R9, RZ, RZ, c[0x0][0x198] ;  /* 0x00006600ff098624 */ /* 0x000fe200078e00ff */
[----:B------:R1:W-:Y:S01]  /*e490*/  @P0 STS.128 [R185+0x2000], RZ ;  /* 0x002000ffb9000388 */ /* 0x0003e20000000c00 */
[----:B------:R-:W-:Y:S01]  /*e4a0*/  @!P0 IMAD.MOV.U32 R22, RZ, RZ, c[0x0][0x198] ;  /* 0x00006600ff168624 */ /* 0x000fe200078e00ff */
[----:B------:R-:W-:Y:S01]  /*e4b0*/  @!P0 IADD3.X R10, R13, R131, R174, P2, P1 ;  /* 0x000000830d0a8210 */ /* 0x000fe200017e24ae */
[----:B------:R-:W-:Y:S01]  /*e4c0*/  @!P0 IMAD.MOV.U32 R16, RZ, RZ, R128 ;  /* 0x000000ffff108224 */ /* 0x000fe200078e0080 */
[----:B------:R-:W-:Y:S01]  /*e4d0*/  @!P0 LEA R42, P2, R11, c[0x0][0x168], 0x1 ;  /* 0x00005a000b2a8a11 */ /* 0x000fe200078408ff */
[----:B------:R-:W-:Y:S01]  /*e4e0*/  @!P0 IMAD.MOV.U32 R17, RZ, RZ, R131 ;  /* 0x000000ffff118224 */ /* 0x000fe200078e0083 */
[----:B------:R-:W-:Y:S01]  /*e4f0*/  @!P0 LEA R15, P1, R9, R128, 0x5 ;  /* 0x00000080090f8211 */ /* 0x000fe200078228ff */
[----:B------:R-:W-:Y:S01]  /*e500*/  @!P0 IMAD.MOV.U32 R24, RZ, RZ, c[0x0][0x198] ;  /* 0x00006600ff188624 */ /* 0x000fe200078e00ff */
[----:B------:R-:W-:Y:S01]  /*e510*/  @!P0 LEA.HI.X R43, R11, c[0x0][0x16c], R10, 0x1, P2 ;  /* 0x00005b000b2b8a11 */ /* 0x000fe200010f0c0a */
[----:B------:R-:W-:-:S02]  /*e520*/  @!P0 IMAD.MOV.U32 R3, RZ, RZ, c[0x0][0x19c] ;  /* 0x00006700ff038624 */ /* 0x000fc400078e00ff */
[----:B------:R-:W-:Y:S02]  /*e530*/  @!P0 IMAD.MOV.U32 R11, RZ, RZ, c[0x0][0x198] ;  /* 0x00006600ff0b8624 */ /* 0x000fe400078e00ff */
[----:B------:R-:W-:-:S03]  /*e540*/  @!P0 IMAD.WIDE.U32 R22, R22, 0x50, R16 ;  /* 0x0000005016168825 */ /* 0x000fc600078e0010 */
[----:B------:R-:W-:Y:S01]  /*e550*/  @!P0 LEA R19, P2, R11, R128, 0x6 ;  /* 0x000000800b138211 */ /* 0x000fe200078430ff */
[----:B------:R-:W-:Y:S02]  /*e560*/  @!P0 IMAD.MOV.U32 R10, RZ, RZ, c[0x0][0x19c] ;  /* 0x00006700ff0a8624 */ /* 0x000fe400078e00ff */
[----:B------:R-:W-:Y:S01]  /*e570*/  @!P0 IMAD.WIDE.U32 R24, R24, 0x60, R16 ;  /* 0x0000006018188825 */ /* 0x000fe200078e0010 */
[----:B------:R-:W-:Y:S02]  /*e580*/  @!P0 LEA.HI.X R16, R9, R131, R3, 0x5, P1 ;  /* 0x0000008309108211 */ /* 0x000fe400008f2c03 */
[----:B------:R-:W-:Y:S01]  /*e590*/  @!P0 IADD3 R18, P1, R14, R22, RZ ;  /* 0x000000160e128210 */ /* 0x000fe20007f3e0ff */
[----:B------:R-:W-:Y:S02]  /*e5a0*/  @!P0 IMAD.MOV.U32 R49, RZ, RZ, c[0x0][0x198] ;  /* 0x00006600ff318624 */ /* 0x000fe400078e00ff */
[----:B------:R-:W-:Y:S02]  /*e5b0*/  @!P0 IMAD.MOV.U32 R130, RZ, RZ, R128 ;  /* 0x000000ffff828224 */ /* 0x000fe400078e0080 */
        /* <DEDUP_REMOVED lines=77> */
.L_x_7629:
[----:B------:R-:W-:Y:S05]  /*ea90*/  BSYNC B0 ;  /* 0x0000000000007941 */ /* 0x000fea0003800000 */
.L_x_7628:
[----:B------:R-:W0:Y:S01]  /*eaa0*/  LDGDEPBAR ;  /* 0x00000000000079af */ /* 0x000e220000000000 */
[----:B------:R-:W-:-:S04]  /*eab0*/  LEA R182, P0, R14, R182, 0x1 ;  /* 0x000000b60eb67211 */ /* 0x000fc800078008ff */
[----:B------:R-:W-:Y:S02]  /*eac0*/  LEA.HI.X R179, R14, R179, R13, 0x1, P0 ;  /* 0x000000b30eb37211 */ /* 0x000fe400000f0c0d */
.L_x_7625:
        /* <DEDUP_REMOVED lines=61> */
[-C--:B------:R-:W-:Y:S02]  /*eea0*/  IADD3 R161, R5, R164.reuse, RZ ;  /* 0x000000a405a17210 */ /* 0x080fe40007ffe0ff */
[C---:B------:R-:W-:Y:S01]  /*eeb0*/  IADD3 R162, R4.reuse, R164, RZ ;  /* 0x000000a404a27210 */ /* 0x040fe20007ffe0ff */
[----:B------:R-:W2:Y:S01]  /*eec0*/  SHFL.BFLY PT, R12, R9, 0x2, 0x1f ;  /* 0x0c401f00090c7f89 */ /* 0x000ea200000e0000 */
[----:B------:R-:W-:-:S03]  /*eed0*/  IADD3 R160, R4, R161, RZ ;  /* 0x000000a104a07210 */ /* 0x000fc60007ffe0ff */
[----:B------:R-:W-:Y:S04]  /*eee0*/  LDSM.16.MT88.4 R72, [R162+0x6000] ;  /* 0x00600000a248783b */ /* 0x000fe80000004200 */
[----:B-1----:R-:W-:Y:S01]  /*eef0*/  LDSM.16.MT88.4 R16, [R162+0x6800] ;  /* 0x00680000a210783b */ /* 0x002fe20000004200 */
[----:B--2---:R-:W-:Y:S02]  /*ef00*/  FMNMX.FTZ R12, R9, R12, !PT ;  /* 0x0000000c090c7209 */ /* 0x004fe40007810000 */
[----:B------:R-:W-:-:S03]  /*ef10*/  FMNMX.FTZ R9, R21, R10, !PT ;  /* 0x0000000a15097209 */ /* 0x000fc60007810000 */
[----:B------:R-:W1:Y:S01]  /*ef20*/  SHFL.BFLY PT, R3, R12, 0x1, 0x1f ;  /* 0x0c201f000c037f89 */ /* 0x000e6200000e0000 */
[----:B------:R-:W-:-:S05]  /*ef30*/  FMNMX.FTZ R10, R20, R9, !PT ;  /* 0x00000009140a7209 */ /* 0x000fca0007810000 */
[----:B------:R-:W2:Y:S01]  /*ef40*/  SHFL.BFLY PT, R9, R10, 0x2, 0x1f ;  /* 0x0c401f000a097f89 */ /* 0x000ea200000e0000 */
[----:B-1----:R-:W-:-:S03]  /*ef50*/  FMNMX.FTZ R3, R12, R3, !PT ;  /* 0x000000030c037209 */ /* 0x002fc60007810000 */
[----:B------:R-:W-:Y:S01]  /*ef60*/  LDSM.16.MT88.4 R12, [R161+0x6800] ;  /* 0x00680000a10c783b */ /* 0x000fe20000004200 */
[C---:B------:R-:W-:Y:S01]  /*ef70*/  FSETP.NEU.FTZ.AND P0, PT, R3.reuse, -INF , PT ;  /* 0xff8000000300780b */ /* 0x040fe20003f1d000 */
[----:B------:R-:W-:Y:S01]  /*ef80*/  FMUL.FTZ R39, R3, c[0x0][0x23c] ;  /* 0x00008f0003277a20 */ /* 0x000fe20000410000 */
[----:B--2---:R-:W-:-:S04]  /*ef90*/  FMNMX.FTZ R9, R10, R9, !PT ;  /* 0x000000090a097209 */ /* 0x004fc80007810000 */
[----:B------:R-:W-:-:S05]  /*efa0*/  FSEL R39, R39, RZ, P0 ;  /* 0x000000ff27277208 */ /* 0x000fca0000000000 */
[--C-:B------:R-:W-:Y:S02]  /*efb0*/  FFMA.FTZ R49, R2, c[0x0][0x23c], -R39.reuse ;  /* 0x00008f0002317a23 */ /* 0x100fe40000010827 */
[----:B------:R-:W1:Y:S01]  /*efc0*/  SHFL.BFLY PT, R2, R9, 0x1, 0x1f ;  /* 0x0c201f0009027f89 */ /* 0x000e6200000e0000 */
[--C-:B------:R-:W-:Y:S02]  /*efd0*/  FFMA.FTZ R25, R92, c[0x0][0x23c], -R39.reuse ;  /* 0x00008f005c197a23 */ /* 0x100fe40000010827 */
[--C-:B------:R-:W-:Y:S01]  /*efe0*/  FFMA.FTZ R48, R144, c[0x0][0x23c], -R39.reuse ;  /* 0x00008f0090307a23 */ /* 0x100fe20000010827 */
[----:B------:R-:W2:Y:S01]  /*eff0*/  LDSM.16.MT88.4 R92, [R164+0x6000] ;  /* 0x00600000a45c783b */ /* 0x000ea20000004200 */
[--C-:B------:R-:W-:Y:S01]  /*f000*/  FFMA.FTZ R43, R96, c[0x0][0x23c], -R39.reuse ;  /* 0x00008f00602b7a23 */ /* 0x100fe20000010827 */
[----:B------:R-:W-:Y:S01]  /*f010*/  MUFU.EX2 R49, R49 ;  /* 0x0000003100317308 */ /* 0x000fe20000000800 */
[--C-:B------:R-:W-:Y:S02]  /*f020*/  FFMA.FTZ R42, R98, c[0x0][0x23c], -R39.reuse ;  /* 0x00008f00622a7a23 */ /* 0x100fe40000010827 */
[----:B------:R-:W-:-:S02]  /*f030*/  FFMA.FTZ R26, R88, c[0x0][0x23c], -R39 ;  /* 0x00008f00581a7a23 */ /* 0x000fc40000010827 */
[--C-:B------:R-:W-:Y:S02]  /*f040*/  FFMA.FTZ R23, R90, c[0x0][0x23c], -R39.reuse ;  /* 0x00008f005a177a23 */ /* 0x100fe40000010827 */
[----:B------:R-:W3:Y:S01]  /*f050*/  LDSM.16.MT88.4 R88, [R161+0x6000] ;  /* 0x00600000a158783b */ /* 0x000ee20000004200 */
[----:B------:R-:W4:Y:S01]  /*f060*/  MUFU.EX2 R48, R48 ;  /* 0x0000003000307308 */ /* 0x000f220000000800 */
        /* <DEDUP_REMOVED lines=12> */
[----:B----4-:R-:W-:Y:S01]  /*f130*/  F2FP.BF16.PACK_AB R80, R48, R49 ;  /* 0x000000313050723e */ /* 0x010fe200000010ff */
[--C-:B------:R-:W-:Y:S02]  /*f140*/  FFMA.FTZ R112, R112, c[0x0][0x23c], -R39.reuse ;  /* 0x00008f0070707a23 */ /* 0x100fe40000010827 */
[----:B------:R-:W-:Y:S01]  /*f150*/  FSEL R22, R22, RZ, P0 ;  /* 0x000000ff16167208 */ /* 0x000fe20000000000 */
[--C-:B------:R-:W-:Y:S02]  /*f160*/  FFMA.FTZ R61, R136, c[0x0][0x23c], -R39.reuse ;  /* 0x00008f00883d7a23 */ /* 0x100fe40000010827 */
[----:B------:R-:W-:Y:S01]  /*f170*/  FFMA.FTZ R110, R110, c[0x0][0x23c], -R39 ;  /* 0x00008f006e6e7a23 */ /* 0x000fe20000010827 */
[----:B------:R-:W-:Y:S01]  /*f180*/  MUFU.EX2 R34, R34 ;  /* 0x0000002200227308 */ /* 0x000fe20000000800 */
[----:B------:R-:W-:-:S02]  /*f190*/  FFMA.FTZ R56, R8, c[0x0][0x23c], -R22 ;  /* 0x00008f0008387a23 */ /* 0x000fc40000010816 */
[--C-:B------:R-:W-:Y:S01]  /*f1a0*/  FFMA.FTZ R51, R7, c[0x0][0x23c], -R22.reuse ;  /* 0x00008f0007337a23 */ /* 0x100fe20000010816 */
[----:B------:R-:W-:Y:S01]  /*f1b0*/  LDSM.16.MT88.4 R8, [R164+0x6800] ;  /* 0x00680000a408783b */ /* 0x000fe20000004200 */
[--C-:B------:R-:W-:Y:S02]  /*f1c0*/  FFMA.FTZ R47, R141, c[0x0][0x23c], -R22.reuse ;  /* 0x00008f008d2f7a23 */ /* 0x100fe40000010816 */
[--C-:B------:R-:W-:Y:S01]  /*f1d0*/  FFMA.FTZ R40, R97, c[0x0][0x23c], -R22.reuse ;  /* 0x00008f0061287a23 */ /* 0x100fe20000010816 */
[----:B------:R-:W4:Y:S01]  /*f1e0*/  LDSM.16.MT88.4 R4, [R160+0x6000] ;  /* 0x00600000a004783b */ /* 0x000f220000004200 */
[----:B------:R-:W-:Y:S01]  /*f1f0*/  MUFU.EX2 R56, R56 ;  /* 0x0000003800387308 */ /* 0x000fe20000000800 */
[----:B-1----:R-:W-:Y:S01]  /*f200*/  F2FP.BF16.PACK_AB R82, R42, R43 ;  /* 0x0000002b2a52723e */ /* 0x002fe200000010ff */
[--C-:B------:R-:W-:Y:S02]  /*f210*/  FFMA.FTZ R33, R33, c[0x0][0x23c], -R22.reuse ;  /* 0x00008f0021217a23 */ /* 0x100fe40000010816 */
[----:B------:R-:W-:-:S02]  /*f220*/  FFMA.FTZ R28, R143, c[0x0][0x23c], -R22 ;  /* 0x00008f008f1c7a23 */ /* 0x000fc40000010816 */
[--C-:B------:R-:W-:Y:S02]  /*f230*/  FFMA.FTZ R31, R99, c[0x0][0x23c], -R22.reuse ;  /* 0x00008f00631f7a23 */ /* 0x100fe40000010816 */
[----:B------:R-:W1:Y:S01]  /*f240*/  MUFU.EX2 R51, R51 ;  /* 0x0000003300337308 */ /* 0x000e620000000800 */
        /* <DEDUP_REMOVED lines=9> */
[----:B------:R-:W5:Y:S01]  /*f2e0*/  MUFU.EX2 R40, R40 ;  /* 0x0000002800287308 */ /* 0x000f620000000800 */
[----:B-1----:R-:W-:Y:S01]  /*f2f0*/  F2FP.BF16.PACK_AB R81, R51, R56 ;  /* 0x000000383351723e */ /* 0x002fe200000010ff */
[----:B------:R-:W-:Y:S02]  /*f300*/  FFMA.FTZ R63, R133, c[0x0][0x23c], -R22 ;  /* 0x00008f00853f7a23 */ /* 0x000fe40000010816 */
[--C-:B------:R-:W-:Y:S02]  /*f310*/  FFMA.FTZ R121, R120, c[0x0][0x23c], -R39.reuse ;  /* 0x00008f0078797a23 */ /* 0x100fe40000010827 */
[----:B------:R-:W-:-:S02]  /*f320*/  FFMA.FTZ R123, R108, c[0x0][0x23c], -R39 ;  /* 0x00008f006c7b7a23 */ /* 0x000fc40000010827 */
[----:B------:R-:W1:Y:S01]  /*f330*/  MUFU.EX2 R25, R25 ;  /* 0x0000001900197308 */ /* 0x000e620000000800 */
[--C-:B------:R-:W-:Y:S02]  /*f340*/  FFMA.FTZ R120, R109, c[0x0][0x23c], -R22.reuse ;  /* 0x00008f006d787a23 */ /* 0x100fe40000010816 */
[----:B------:R-:W-:Y:S02]  /*f350*/  FFMA.FTZ R108, R132, c[0x0][0x23c], -R39 ;  /* 0x00008f00846c7a23 */ /* 0x000fe40000010827 */
[--C-:B------:R-:W-:Y:S02]  /*f360*/  FFMA.FTZ R109, R115, c[0x0][0x23c], -R22.reuse ;  /* 0x00008f00736d7a23 */ /* 0x100fe40000010816 */
[--C-:B------:R-:W-:Y:S01]  /*f370*/  FFMA.FTZ R128, R117, c[0x0][0x23c], -R22.reuse ;  /* 0x00008f0075807a23 */ /* 0x100fe20000010816 */
[----:B-----5:R-:W-:Y:S01]  /*f380*/  F2FP.BF16.PACK_AB R83, R40, R47 ;  /* 0x0000002f2853723e */ /* 0x020fe200000010ff */
        /* <DEDUP_REMOVED lines=18> */
[----:B------:R-:W2:Y:S01]  /*f4b0*/  MUFU.EX2 R28, R28 ;  /* 0x0000001c001c7308 */ /* 0x000ea20000000800 */
[----:B------:R-:W-:Y:S02]  /*f4c0*/  FFMA.FTZ R107, R54, c[0x0][0x23c], -R39 ;  /* 0x00008f00366b7a23 */ /* 0x000fe40000010827 */
[--C-:B------:R-:W-:Y:S02]  /*f4d0*/  FFMA.FTZ R45, R45, c[0x0][0x23c], -R22.reuse ;  /* 0x00008f002d2d7a23 */ /* 0x100fe40000010816 */
[--C-:B------:R-:W-:Y:S01]  /*f4e0*/  FFMA.FTZ R50, R37, c[0x0][0x23c], -R22.reuse ;  /* 0x00008f0025327a23 */ /* 0x100fe20000010816 */
[----:B---3--:R-:W-:Y:S01]  /*f4f0*/  HMMA.16816.F32.BF16 R76, R80, R88, RZ ;  /* 0x00000058504c723c */ /* 0x008fe200000418ff */
[----:B------:R-:W-:Y:S01]  /*f500*/  FFMA.FTZ R35, R35, c[0x0][0x23c], -R22 ;  /* 0x00008f0023237a23 */ /* 0x000fe20000010816 */
[----:B------:R-:W-:Y:S01]  /*f510*/  MUFU.EX2 R31, R31 ;  /* 0x0000001f001f7308 */ /* 0x000fe20000000800 */
[----:B------:R-:W-:-:S02]  /*f520*/  FADD.FTZ R56, R56, R51 ;  /* 0x0000003338387221 */ /* 0x000fc40000010000 */
[--C-:B------:R-:W-:Y:S02]  /*f530*/  FFMA.FTZ R37, R38, c[0x0][0x23c], -R39.reuse ;  /* 0x00008f0026257a23 */ /* 0x100fe40000010827 */
[----:B------:R-:W-:Y:S01]  /*f540*/  FADD.FTZ R47, R47, R56 ;  /* 0x000000382f2f7221 */ /* 0x000fe20000010000 */
[C---:B------:R-:W-:Y:S01]  /*f550*/  HMMA.16816.F32.BF16 R72, R80.reuse, R74, RZ ;  /* 0x0000004a5048723c */ /* 0x040fe200000418ff */
[----:B------:R-:W-:Y:S01]  /*f560*/  FFMA.FTZ R191, R30, c[0x0][0x23c], -R39 ;  /* 0x00008f001ebf7a23 */ /* 0x000fe20000010827 */
[----:B------:R-:W3:Y:S01]  /*f570*/  MUFU.EX2 R24, R24 ;  /* 0x0000001800187308 */ /* 0x000ee20000000800 */
[----:B------:R-:W-:Y:S02]  /*f580*/  FADD.FTZ R40, R40, R47 ;  /* 0x0000002f28287221 */ /* 0x000fe40000010000 */
[--C-:B------:R-:W-:Y:S02]  /*f590*/  FFMA.FTZ R29, R29, c[0x0][0x23c], -R22.reuse ;  /* 0x00008f001d1d7a23 */ /* 0x100fe40000010816 */
[--C-:B------:R-:W-:Y:S01]  /*f5a0*/  FFMA.FTZ R21, R21, c[0x0][0x23c], -R22.reuse ;  /* 0x00008f0015157a23 */ /* 0x100fe20000010816 */
[----:B------:R-:W-:Y:S01]  /*f5b0*/  HMMA.16816.F32.BF16 R88, R80, R90, RZ ;  /* 0x0000005a5058723c */ /* 0x000fe200000418ff */
[----:B------:R-:W-:Y:S01]  /*f5c0*/  FFMA.FTZ R190, R20, c[0x0][0x23c], -R22 ;  /* 0x00008f0014be7a23 */ /* 0x000fe20000010816 */
[----:B------:R-:W-:Y:S01]  /*f5d0*/  MUFU.EX2 R64, R64 ;  /* 0x0000004000407308 */ /* 0x000fe20000000800 */
[----:B------:R-:W-:-:S05]  /*f5e0*/  FFMA.FTZ R38, R32, c[0x0][0x23c], -R39 ;  /* 0x00008f0020267a23 */ /* 0x000fca0000010827 */
[C---:B----4-:R-:W-:Y:S02]  /*f5f0*/  HMMA.16816.F32.BF16 R84, R80.reuse, R4, RZ ;  /* 0x000000045054723c */ /* 0x050fe400000418ff */
[----:B------:R-:W4:Y:S05]  /*f600*/  MUFU.EX2 R59, R59 ;  /* 0x0000003b003b7308 */ /* 0x000f2a0000000800 */
[----:B-1----:R-:W-:Y:S01]  /*f610*/  F2FP.BF16.PACK_AB R4, R25, R34 ;  /* 0x000000221904723e */ /* 0x002fe200000010ff */
[----:B------:R-:W-:Y:S01]  /*f620*/  HMMA.16816.F32.BF16 R80, R80, R6, RZ ;  /* 0x000000065050723c */ /* 0x000fe200000418ff */
[----:B--2---:R-:W-:Y:S01]  /*f630*/  F2FP.BF16.PACK_AB R5, R28, R33 ;  /* 0x000000211c05723e */ /* 0x004fe200000010ff */
[----:B------:R-:W-:Y:S01]  /*f640*/  MUFU.EX2 R60, R60 ;  /* 0x0000003c003c7308 */ /* 0x000fe20000000800 */
[----:B------:R-:W-:-:S04]  /*f650*/  FADD.FTZ R33, R33, R40 ;  /* 0x0000002821217221 */ /* 0x000fc80000010000 */
[----:B------:R-:W-:Y:S01]  /*f660*/  F2FP.BF16.PACK_AB R6, R23, R26 ;  /* 0x0000001a1706723e */ /* 0x000fe200000010ff */
[----:B------:R-:W-:Y:S01]  /*f670*/  FADD.FTZ R28, R28, R33 ;  /* 0x000000211c1c7221 */ /* 0x000fe20000010000 */
[----:B---3--:R-:W-:Y:S01]  /*f680*/  F2FP.BF16.PACK_AB R7, R24, R31 ;  /* 0x0000001f1807723e */ /* 0x008fe200000010ff */
[----:B------:R-:W-:Y:S02]  /*f690*/  MUFU.EX2 R53, R53 ;  /* 0x0000003500357308 */ /* 0x000fe40000000800 */
[----:B------:R-:W-:-:S04]  /*f6a0*/  FADD.FTZ R31, R31, R28 ;  /* 0x0000001c1f1f7221 */ /* 0x000fc80000010000 */
[C---:B------:R-:W-:Y:S01]  /*f6b0*/  HMMA.16816.F32.BF16 R96, R4.reuse, R8, R96 ;  /* 0x000000080460723c */ /* 0x040fe20000041860 */
[----:B------:R-:W-:Y:S01]  /*f6c0*/  FADD.FTZ R31, R24, R31 ;  /* 0x0000001f181f7221 */ /* 0x000fe20000010000 */
[----:B------:R-:W-:Y:S06]  /*f6d0*/  MUFU.EX2 R58, R58 ;  /* 0x0000003a003a7308 */ /* 0x000fec0000000800 */
        /* <DEDUP_REMOVED lines=18> */
[----:B----4-:R-:W-:-:S02]  /*f800*/  F2FP.BF16.PACK_AB R4, R59, R64 ;  /* 0x000000403b04723e */ /* 0x010fc400000010ff */
[----:B--2---:R-:W-:Y:S01]  /*f810*/  F2FP.BF16.PACK_AB R5, R57, R58 ;  /* 0x0000003a3905723e */ /* 0x004fe200000010ff */
[----:B------:R-:W-:Y:S01]  /*f820*/  MUFU.EX2 R119, R119 ;  /* 0x0000007700777308 */ /* 0x000fe20000000800 */
[----:B------:R-:W-:Y:S01]  /*f830*/  F2FP.BF16.PACK_AB R6, R53, R60 ;  /* 0x0000003c3506723e */ /* 0x000fe200000010ff */
[----:B------:R-:W-:Y:S01]  /*f840*/  FADD.FTZ R58, R58, R31 ;  /* 0x0000001f3a3a7221 */ /* 0x000fe20000010000 */
[----:B-----5:R-:W-:-:S03]  /*f850*/  F2FP.BF16.PACK_AB R7, R55, R62 ;  /* 0x0000003e3707723e */ /* 0x020fc600000010ff */
[----:B------:R-:W-:Y:S02]  /*f860*/  FADD.FTZ R57, R57, R58 ;  /* 0x0000003a39397221 */ /* 0x000fe40000010000 */
[----:B------:R-:W2:Y:S02]  /*f870*/  MUFU.EX2 R116, R116 ;  /* 0x0000007400747308 */ /* 0x000ea40000000800 */
[----:B---3--:R-:W-:Y:S01]  /*f880*/  HMMA.16816.F32.BF16 R68, R4, R12, R68 ;  /* 0x0000000c0444723c */ /* 0x008fe20000041844 */
[----:B------:R-:W-:-:S04]  /*f890*/  FADD.FTZ R62, R62, R57 ;  /* 0x000000393e3e7221 */ /* 0x000fc80000010000 */
[----:B------:R-:W-:Y:S01]  /*f8a0*/  FADD.FTZ R62, R55, R62 ;  /* 0x0000003e373e7221 */ /* 0x000fe20000010000 */
[----:B------:R-:W-:Y:S02]  /*f8b0*/  MUFU.EX2 R114, R114 ;  /* 0x0000007200727308 */ /* 0x000fe40000000800 */
[C---:B------:R-:W-:Y:S01]  /*f8c0*/  HMMA.16816.F32.BF16 R72, R4.reuse, R14, R72 ;  /* 0x0000000e0448723c */ /* 0x040fe20000041848 */
[----:B------:R-:W3:Y:S05]  /*f8d0*/  LDSM.16.MT88.4 R12, [R160+0x7000] ;  /* 0x00700000a00c783b */ /* 0x000eea0000004200 */
[----:B------:R-:W4:Y:S02]  /*f8e0*/  MUFU.EX2 R63, R63 ;  /* 0x0000003f003f7308 */ /* 0x000f240000000800 */
[C---:B------:R-:W-:Y:S06]  /*f8f0*/  HMMA.16816.F32.BF16 R96, R4.reuse, R16, R96 ;  /* 0x000000100460723c */ /* 0x040fec0000041860 */
[----:B------:R-:W-:Y:S02]  /*f900*/  MUFU.EX2 R123, R123 ;  /* 0x0000007b007b7308 */ /* 0x000fe40000000800 */
[C---:B-1----:R-:W-:Y:S06]  /*f910*/  HMMA.16816.F32.BF16 R76, R4.reuse, R8, R76 ;  /* 0x00000008044c723c */ /* 0x042fec000004184c */
[----:B------:R-:W1:Y:S02]  /*f920*/  MUFU.EX2 R110, R110 ;  /* 0x0000006e006e7308 */ /* 0x000e640000000800 */
[C---:B------:R-:W-:Y:S01]  /*f930*/  HMMA.16816.F32.BF16 R88, R4.reuse, R10, R88 ;  /* 0x0000000a0458723c */ /* 0x040fe20000041858 */
[----:B------:R-:W5:Y:S05]  /*f940*/  LDSM.16.MT88.4 R8, [R164+0x7800] ;  /* 0x00780000a408783b */ /* 0x000f6a0000004200 */
        /* <DEDUP_REMOVED lines=8> */
[----:B------:R-:W1:Y:S01]  /*f9d0*/  MUFU.EX2 R109, R109 ;  /* 0x0000006d006d7308 */ /* 0x000e620000000800 */
[----:B------:R-:W-:-:S02]  /*f9e0*/  F2FP.BF16.PACK_AB R4, R65, R112 ;  /* 0x000000704104723e */ /* 0x000fc400000010ff */
[C---:B--2---:R-:W-:Y:S01]  /*f9f0*/  F2FP.BF16.PACK_AB R5, R116.reuse, R119 ;  /* 0x000000777405723e */ /* 0x044fe200000010ff */
[----:B------:R-:W-:Y:S01]  /*fa00*/  FADD.FTZ R119, R119, R62 ;  /* 0x0000003e77777221 */ /* 0x000fe20000010000 */
[----:B------:R-:W-:Y:S02]  /*fa10*/  F2FP.BF16.PACK_AB R6, R61, R66 ;  /* 0x000000423d06723e */ /* 0x000fe400000010ff */
[----:B----4-:R-:W-:Y:S01]  /*fa20*/  F2FP.BF16.PACK_AB R7, R63, R114 ;  /* 0x000000723f07723e */ /* 0x010fe200000010ff */
[----:B------:R-:W-:Y:S01]  /*fa30*/  MUFU.EX2 R128, R128 ;  /* 0x0000008000807308 */ /* 0x000fe20000000800 */
[----:B------:R-:W-:-:S04]  /*fa40*/  FADD.FTZ R119, R116, R119 ;  /* 0x0000007774777221 */ /* 0x000fc80000010000 */
[----:B------:R-:W-:Y:S01]  /*fa50*/  FADD.FTZ R114, R114, R119 ;  /* 0x0000007772727221 */ /* 0x000fe20000010000 */
[----:B-----5:R-:W-:Y:S02]  /*fa60*/  HMMA.16816.F32.BF16 R96, R4, R8, R96 ;  /* 0x000000080460723c */ /* 0x020fe40000041860 */
[----:B------:R-:W2:Y:S01]  /*fa70*/  MUFU.EX2 R113, R113 ;  /* 0x0000007100717308 */ /* 0x000ea20000000800 */
[----:B------:R-:W-:-:S05]  /*fa80*/  FADD.FTZ R63, R63, R114 ;  /* 0x000000723f3f7221 */ /* 0x000fca0000010000 */
[C---:B------:R-:W-:Y:S01]  /*fa90*/  HMMA.16816.F32.BF16 R92, R4.reuse, R10, R92 ;  /* 0x0000000a045c723c */ /* 0x040fe2000004185c */
[----:B------:R-:W4:Y:S01]  /*faa0*/  LDSM.16.MT88.4 R8, [R160+0x7800] ;  /* 0x00780000a008783b */ /* 0x000f220000004200 */
[----:B------:R-:W-:Y:S06]  /*fab0*/  MUFU.EX2 R117, R117 ;  /* 0x0000007500757308 */ /* 0x000fec0000000800 */
[C---:B-1----:R-:W-:Y:S02]  /*fac0*/  HMMA.16816.F32.BF16 R68, R4.reuse, R16, R68 ;  /* 0x000000100444723c */ /* 0x042fe40000041844 */
[----:B------:R-:W1:Y:S06]  /*fad0*/  MUFU.EX2 R106, R106 ;  /* 0x0000006a006a7308 */ /* 0x000e6c0000000800 */
[C---:B---3--:R-:W-:Y:S02]  /*fae0*/  HMMA.16816.F32.BF16 R76, R4.reuse, R12, R76 ;  /* 0x0000000c044c723c */ /* 0x048fe4000004184c */
[----:B------:R-:W-:Y:S06]  /*faf0*/  MUFU.EX2 R115, R115 ;  /* 0x0000007300737308 */ /* 0x000fec0000000800 */
[C---:B------:R-:W-:Y:S01]  /*fb00*/  HMMA.16816.F32.BF16 R88, R4.reuse, R14, R88 ;  /* 0x0000000e0458723c */ /* 0x040fe20000041858 */
[----:B------:R-:W3:Y:S01]  /*fb10*/  LDSM.16.MT88.4 R12, [R162+0x8000] ;  /* 0x00800000a20c783b */ /* 0x000ee20000004200 */
[----:B------:R-:W-:Y:S06]  /*fb20*/  MUFU.EX2 R104, R104 ;  /* 0x0000006800687308 */ /* 0x000fec0000000800 */
[C---:B------:R-:W-:Y:S01]  /*fb30*/  HMMA.16816.F32.BF16 R72, R4.reuse, R18, R72 ;  /* 0x000000120448723c */ /* 0x040fe20000041848 */
[----:B------:R-:W5:Y:S01]  /*fb40*/  LDSM.16.MT88.4 R16, [R164+0x8000] ;  /* 0x00800000a410783b */ /* 0x000f620000004200 */
[----:B------:R-:W-:Y:S06]  /*fb50*/  MUFU.EX2 R122, R122 ;  /* 0x0000007a007a7308 */ /* 0x000fec0000000800 */
[C---:B----4-:R-:W-:Y:S02]  /*fb60*/  HMMA.16816.F32.BF16 R84, R4.reuse, R8, R84 ;  /* 0x000000080454723c */ /* 0x050fe40000041854 */
[----:B------:R-:W4:Y:S06]  /*fb70*/  MUFU.EX2 R105, R105 ;  /* 0x0000006900697308 */ /* 0x000f2c0000000800 */
        /* <DEDUP_REMOVED lines=8> */
[----:B--2---:R-:W-:-:S03]  /*fc00*/  F2FP.BF16.PACK_AB R7, R113, R128 ;  /* 0x000000807107723e */ /* 0x004fc600000010ff */
[----:B------:R-:W-:Y:S02]  /*fc10*/  FADD.FTZ R109, R109, R120 ;  /* 0x000000786d6d7221 */ /* 0x000fe40000010000 */
[----:B------:R-:W-:Y:S02]  /*fc20*/  MUFU.EX2 R111, R111 ;  /* 0x0000006f006f7308 */ /* 0x000fe40000000800 */
[----:B---3--:R-:W-:Y:S01]  /*fc30*/  HMMA.16816.F32.BF16 R68, R4, R12, R68 ;  /* 0x0000000c0444723c */ /* 0x008fe20000041844 */
[----:B------:R-:W-:-:S04]  /*fc40*/  FADD.FTZ R128, R128, R109 ;  /* 0x0000006d80807221 */ /* 0x000fc80000010000 */
[----:B------:R-:W-:Y:S01]  /*fc50*/  FADD.FTZ R113, R113, R128 ;  /* 0x0000008071717221 */ /* 0x000fe20000010000 */
[----:B------:R-:W2:Y:S02]  /*fc60*/  MUFU.EX2 R46, R46 ;  /* 0x0000002e002e7308 */ /* 0x000ea40000000800 */
[C---:B------:R-:W-:Y:S01]  /*fc70*/  HMMA.16816.F32.BF16 R72, R4.reuse, R14, R72 ;  /* 0x0000000e0448723c */ /* 0x040fe20000041848 */
[----:B------:R-:W3:Y:S05]  /*fc80*/  LDSM.16.MT88.4 R12, [R160+0x8000] ;  /* 0x00800000a00c783b */ /* 0x000eea0000004200 */
[----:B------:R-:W-:Y:S02]  /*fc90*/  MUFU.EX2 R107, R107 ;  /* 0x0000006b006b7308 */ /* 0x000fe40000000800 */
[C---:B-----5:R-:W-:Y:S06]  /*fca0*/  HMMA.16816.F32.BF16 R96, R4.reuse, R16, R96 ;  /* 0x000000100460723c */ /* 0x060fec0000041860 */
[----:B------:R-:W-:Y:S02]  /*fcb0*/  MUFU.EX2 R44, R44 ;  /* 0x0000002c002c7308 */ /* 0x000fe40000000800 */
[C---:B-1----:R-:W-:Y:S06]  /*fcc0*/  HMMA.16816.F32.BF16 R76, R4.reuse, R8, R76 ;  /* 0x00000008044c723c */ /* 0x042fec000004184c */
[----:B------:R-:W-:Y:S02]  /*fcd0*/  MUFU.EX2 R45, R45 ;  /* 0x0000002d002d7308 */ /* 0x000fe40000000800 */
[C---:B------:R-:W-:Y:S01]  /*fce0*/  HMMA.16816.F32.BF16 R88, R4.reuse, R10, R88 ;  /* 0x0000000a0458723c */ /* 0x040fe20000041858 */
[----:B------:R-:W1:Y:S05]  /*fcf0*/  LDSM.16.MT88.4 R8, [R164+0x8800] ;  /* 0x00880000a408783b */ /* 0x000e6a0000004200 */
[----:B------:R-:W5:Y:S02]  /*fd00*/  MUFU.EX2 R50, R50 ;  /* 0x0000003200327308 */ /* 0x000f640000000800 */
        /* <DEDUP_REMOVED lines=9> */
[----:B----4-:R-:W-:Y:S01]  /*fda0*/  F2FP.BF16.PACK_AB R5, R105, R122 ;  /* 0x0000007a6905723e */ /* 0x010fe200000010ff */
[----:B------:R-:W-:Y:S01]  /*fdb0*/  FADD.FTZ R122, R122, R113 ;  /* 0x000000717a7a7221 */ /* 0x000fe20000010000 */
[----:B------:R-:W-:Y:S02]  /*fdc0*/  F2FP.BF16.PACK_AB R6, R104, R115 ;  /* 0x000000736806723e */ /* 0x000fe400000010ff */
[----:B------:R-:W-:Y:S01]  /*fdd0*/  F2FP.BF16.PACK_AB R7, R67, R118 ;  /* 0x000000764307723e */ /* 0x000fe200000010ff */
        /* <DEDUP_REMOVED lines=8> */
[----:B------:R-:W-:Y:S06]  /*fe60*/  MUFU.EX2 R21, R21 ;  /* 0x0000001500157308 */ /* 0x000fec0000000800 */
[C---:B--2---:R-:W-:Y:S02]  /*fe70*/  HMMA.16816.F32.BF16 R68, R4.reuse, R16, R68 ;  /* 0x000000100444723c */ /* 0x044fe40000041844 */
[----:B------:R-:W-:Y:S06]  /*fe80*/  MUFU.EX2 R190, R190 ;  /* 0x000000be00be7308 */ /* 0x000fec0000000800 */
        /* <DEDUP_REMOVED lines=11> */
[----:B------:R-:W-:Y:S02]  /*ff40*/  FFMA.FTZ R41, R36, c[0x0][0x23c], -R39 ;  /* 0x00008f0024297a23 */ /* 0x000fe40000010827 */
[----:B------:R-:W-:Y:S01]  /*ff50*/  FADD.FTZ R5, R43, R4 ;  /* 0x000000042b057221 */ /* 0x000fe20000010000 */
[----:B------:R-:W-:-:S03]  /*ff60*/  F2FP.BF16.PACK_AB R4, R46, R111 ;  /* 0x0000006f2e04723e */ /* 0x000fc600000010ff */
[----:B------:R-:W-:Y:S01]  /*ff70*/  FADD.FTZ R5, R42, R5 ;  /* 0x000000052a057221 */ /* 0x000fe20000010000 */
[----:B------:R-:W1:Y:S03]  /*ff80*/  MUFU.EX2 R32, R41 ;  /* 0x0000002900207308 */ /* 0x000e660000000800 */
[----:B------:R-:W-:Y:S01]  /*ff90*/  FADD.FTZ R36, R34, R5 ;  /* 0x0000000522247221 */ /* 0x000fe20000010000 */
[----:B-----5:R-:W-:Y:S01]  /*ffa0*/  F2FP.BF16.PACK_AB R5, R50, R45 ;  /* 0x0000002d3205723e */ /* 0x020fe200000010ff */
[----:B------:R-:W-:Y:S02]  /*ffb0*/  FFMA.FTZ R34, R27, c[0x0][0x23c], -R22 ;  /* 0x00008f001b227a23 */ /* 0x000fe40000010816 */
[----:B------:R-:W-:Y:S01]  /*ffc0*/  FADD.FTZ R25, R25, R36 ;  /* 0x0000002419197221 */ /* 0x000fe20000010000 */
[----:B---3--:R-:W-:Y:S01]  /*ffd0*/  F2FP.BF16.PACK_AB R6, R44, R107 ;  /* 0x0000006b2c06723e */ /* 0x008fe200000010ff */
[----:B------:R-:W-:Y:S01]  /*ffe0*/  FADD.FTZ R45, R45, R118 ;  /* 0x000000762d2d7221 */ /* 0x000fe20000010000 */
[----:B----4-:R-:W-:Y:S01]  /*fff0*/  F2FP.BF16.PACK_AB R7, R35, R48 ;  /* 0x000000302307723e */ /* 0x010fe200000010ff */
[----:B------:R-:W-:Y:S01]  /*10000*/  FADD.FTZ R26, R26, R25 ;  /* 0x000000191a1a7221 */ /* 0x000fe20000010000 */
[----:B------:R-:W3:Y:S01]  /*10010*/  MUFU.EX2 R34, R34 ;  /* 0x0000002200227308 */ /* 0x000ee20000000800 */
        /* <DEDUP_REMOVED lines=21> */
[----:B------:R-:W-:Y:S01]  /*10170*/  HMMA.16816.F32.BF16 R88, R4, R18, R88 ;  /* 0x000000120458723c */ /* 0x000fe20000041858 */
[----:B------:R-:W4:Y:S02]  /*10180*/  LDSM.16.MT88.4 R16, [R162+0x9800] ;  /* 0x00980000a210783b */ /* 0x000f240000004200 */
[----:B------:R-:W-:-:S04]  /*10190*/  FADD.FTZ R121, R121, R110 ;  /* 0x0000006e79797221 */ /* 0x000fc80000010000 */
[----:B------:R-:W-:Y:S01]  /*101a0*/  FADD.FTZ R108, R108, R121 ;  /* 0x000000796c6c7221 */ /* 0x000fe20000010000 */
[----:B--2---:R-:W-:Y:S03]  /*101b0*/  HMMA.16816.F32.BF16 R84, R4, R12, R84 ;  /* 0x0000000c0454723c */ /* 0x004fe60000041854 */
[----:B------:R-:W-:-:S04]  /*101c0*/  FADD.FTZ R117, R117, R108 ;  /* 0x0000006c75757221 */ /* 0x000fc80000010000 */
[----:B------:R-:W-:Y:S01]  /*101d0*/  FADD.FTZ R106, R106, R117 ;  /* 0x000000756a6a7221 */ /* 0x000fe20000010000 */
[----:B------:R-:W-:Y:S01]  /*101e0*/  HMMA.16816.F32.BF16 R80, R4, R14, R80 ;  /* 0x0000000e0450723c */ /* 0x000fe20000041850 */
[----:B------:R-:W2:Y:S02]  /*101f0*/  LDSM.16.MT88.4 R12, [R161+0x9800] ;  /* 0x00980000a10c783b */ /* 0x000ea40000004200 */
[----:B------:R-:W-:-:S04]  /*10200*/  FADD.FTZ R115, R115, R106 ;  /* 0x0000006a73737221 */ /* 0x000fc80000010000 */
[----:B------:R-:W-:Y:S01]  /*10210*/  FADD.FTZ R104, R104, R115 ;  /* 0x0000007368687221 */ /* 0x000fe20000010000 */
[----:B------:R-:W-:Y:S02]  /*10220*/  F2FP.BF16.PACK_AB R4, R32, R37 ;  /* 0x000000252004723e */ /* 0x000fe400000010ff */
[----:B---3--:R-:W-:Y:S01]  /*10230*/  F2FP.BF16.PACK_AB R5, R34, R29 ;  /* 0x0000001d2205723e */ /* 0x008fe200000010ff */
[----:B------:R-:W-:Y:S01]  /*10240*/  FADD.FTZ R111, R111, R104 ;  /* 0x000000686f6f7221 */ /* 0x000fe20000010000 */
[----:B------:R-:W-:Y:S01]  /*10250*/  F2FP.BF16.PACK_AB R6, R191, R30 ;  /* 0x0000001ebf06723e */ /* 0x000fe200000010ff */
[----:B------:R-:W-:Y:S01]  /*10260*/  FADD.FTZ R29, R29, R48 ;  /* 0x000000301d1d7221 */ /* 0x000fe20000010000 */
[----:B------:R-:W-:Y:S01]  /*10270*/  F2FP.BF16.PACK_AB R7, R190, R21 ;  /* 0x00000015be07723e */ /* 0x000fe200000010ff */
[----:B------:R-:W-:Y:S02]  /*10280*/  FADD.FTZ R46, R46, R111 ;  /* 0x0000006f2e2e7221 */ /* 0x000fe40000010000 */
[----:B------:R-:W-:-:S02]  /*10290*/  FADD.FTZ R34, R34, R29 ;  /* 0x0000001d22227221 */ /* 0x000fc40000010000 */
[----:B------:R-:W-:Y:S02]  /*102a0*/  FADD.FTZ R107, R107, R46 ;  /* 0x0000002e6b6b7221 */ /* 0x000fe40000010000 */
[C---:B-1----:R-:W-:Y:S01]  /*102b0*/  HMMA.16816.F32.BF16 R96, R4.reuse, R8, R96 ;  /* 0x000000080460723c */ /* 0x042fe20000041860 */
        /* <DEDUP_REMOVED lines=8> */
[----:B----4-:R-:W-:Y:S03]  /*10340*/  HMMA.16816.F32.BF16 R68, R4, R16, R68 ;  /* 0x000000100444723c */ /* 0x010fe60000041844 */
[----:B------:R-:W-:-:S05]  /*10350*/  FADD.FTZ R191, R191, R30 ;  /* 0x0000001ebfbf7221 */ /* 0x000fca0000010000 */
[C---:B------:R-:W-:Y:S08]  /*10360*/  HMMA.16816.F32.BF16 R72, R4.reuse, R18, R72 ;  /* 0x000000120448723c */ /* 0x040ff00000041848 */
[C---:B--2---:R-:W-:Y:S08]  /*10370*/  HMMA.16816.F32.BF16 R76, R4.reuse, R12, R76 ;  /* 0x0000000c044c723c */ /* 0x044ff0000004184c */
[C---:B------:R-:W-:Y:S08]  /*10380*/  HMMA.16816.F32.BF16 R88, R4.reuse, R14, R88 ;  /* 0x0000000e0458723c */ /* 0x040ff00000041858 */
[C---:B-1----:R-:W-:Y:S08]  /*10390*/  HMMA.16816.F32.BF16 R84, R4.reuse, R8, R84 ;  /* 0x000000080454723c */ /* 0x042ff00000041854 */
[----:B------:R-:W-:Y:S01]  /*103a0*/  HMMA.16816.F32.BF16 R80, R4, R10, R80 ;  /* 0x0000000a0450723c */ /* 0x000fe20000041850 */
[----:B------:R-:W-:Y:S07]  /*103b0*/  @!UPT UIADD3 URZ, URZ, URZ, URZ ;  /* 0x0000003f3f3ff290 */ /* 0x000fee000fffe03f */
[----:B------:R-:W-:Y:S11]  /*103c0*/  @!P6 BRA `(.L_x_7630) ;  /* 0x000046b00000e947 */ /* 0x000ff60003800000 */
        /* <DEDUP_REMOVED lines=64> */
.L_x_7631:
[----:B------:R-:W-:-:S05]  /*107d0*/  IMAD.MOV.U32 R4, RZ, RZ, c[0x0][0x1a0] ;  /* 0x00006800ff047624 */ /* 0x000fca00078e00ff */
[----:B------:R-:W-:-:S04]  /*107e0*/  LEA R4, -R4, RZ, 0x7 ;  /* 0x000000ff04047211 */ /* 0x000fc800078e39ff */
[----:B------:R-:W-:Y:S02]  /*107f0*/  SHF.R.S32.HI R5, RZ, 0x1f, R4 ;  /* 0x0000001fff057819 */ /* 0x000fe40000011404 */
.L_x_7632:
[----:B------:R-:W-:Y:S02]  /*10800*/  ISETP.GE.AND P0, PT, R100, c[0x0][0x220], PT ;  /* 0x0000880064007a0c */ /* 0x000fe40003f06270 */
[C---:B------:R-:W-:Y:S02]  /*10810*/  LEA R192, P1, R4.reuse, R192, 0x1 ;  /* 0x000000c004c07211 */ /* 0x040fe400078208ff */
[----:B------:R-:W-:Y:S02]  /*10820*/  P2R R128, PR, RZ, 0x1 ;  /* 0x00000001ff807803 */ /* 0x000fe40000000000 */
[----:B------:R-:W-:Y:S02]  /*10830*/  LEA.HI.X R193, R4, R193, R5, 0x1, P1 ;  /* 0x000000c104c17211 */ /* 0x000fe400008f0c05 */
[----:B------:R-:W-:-:S05]  /*10840*/  LOP3.LUT R178, R178, 0xfffffffd, RZ, 0xc0, !PT ;  /* 0xfffffffdb2b27812 */ /* 0x000fca00078ec0ff */
        /* <DEDUP_REMOVED lines=15> */
[----:B------:R-:W-:-:S03]  /*10940*/  @!P0 IMAD.WIDE.U32 R16, R17, 0x30, R126 ;  /* 0x0000003011108825 */ /* 0x000fc600078e007e */
[----:B------:R-:W-:Y:S01]  /*10950*/  @!P0 LEA R9, P1, R11, R124, 0x6 ;  /* 0x0000007c0b098211 */ /* 0x000fe200078230ff */
[----:B------:R-:W-:-:S04]  /*10960*/  @!P0 IMAD.WIDE.U32 R20, R20, 0x50, R6 ;  /* 0x0000005014148825 */ /* 0x000fc800078e0006 */
[----:B------:R-:W-:Y:S01]  /*10970*/  @!P0 IMAD.WIDE.U32 R18, R18, 0x60, R6 ;  /* 0x0000006012128825 */ /* 0x000fe200078e0006 */
[----:B------:R-:W-:-:S03]  /*10980*/  @!P0 LEA R7, P2, R13, R124, 0x5 ;  /* 0x0000007c0d078211 */ /* 0x000fc600078428ff */
[----:B------:R-:W-:Y:S01]  /*10990*/  @!P0 IMAD.MOV.U32 R6, RZ, RZ, c[0x0][0x1a4] ;  /* 0x00006900ff068624 */ /* 0x000fe200078e00ff */
[----:B------:R-:W-:Y:S01]  /*109a0*/  @!P0 IADD3 R7, P5, R4, R7, RZ ;  /* 0x0000000704078210 */ /* 0x000fe20007fbe0ff */
[----:B------:R-:W-:Y:S02]  /*109b0*/  @!P0 IMAD.MOV.U32 R126, RZ, RZ, c[0x0][0x1a4] ;  /* 0x00006900ff7e8624 */ /* 0x000fe400078e00ff */
        /* <DEDUP_REMOVED lines=26> */
[----:B------:R-:W-:Y:S01]  /*10b60*/  @!P0 IADD3.X R12, R5, R23, R12, P1, !PT ;  /* 0x00000017050c8210 */ /* 0x000fe20000ffe40c */
[----:B------:R-:W-:Y:S01]  /*10b70*/  @!PT LDS RZ, [RZ] ;  /* 0x00000000fffff984 */ /* 0x000fe20000000800 */
[----:B------:R-:W-:Y:S01]  /*10b80*/  @!PT LDS RZ, [RZ] ;  /* 0x00000000fffff984 */ /* 0x000fe20000000800 */
[----:B------:R-:W-:Y:S01]  /*10b90*/  @!PT LDS RZ, [RZ] ;  /* 0x00000000fffff984 */ /* 0x000fe20000000800 */
[----:B------:R2:W-:Y:S01]  /*10ba0*/  @!P0 LDGSTS.E.BYPASS.LTC128B.128 [R185+0x6800], [R24.64] ;  /* 0x0680000018b98fae */ /* 0x0005e2000b901d46 */
[----:B------:R-:W-:-:S02]  /*10bb0*/  @!P0 LEA R18, P1, R16, c[0x0][0x170], 0x1 ;  /* 0x00005c0010128a11 */ /* 0x000fc400078208ff */
[----:B------:R-:W-:Y:S01]  /*10bc0*/  @!P0 IADD3.X R14, R5, R21, R14, P3, !PT ;  /* 0x00000015050e8210 */ /* 0x000fe20001ffe40e */
        /* <DEDUP_REMOVED lines=82> */
[C---:B------:R-:W-:Y:S07]  /*110f0*/  HMMA.16816.F32.BF16 R60, R104.reuse, R126, R60 ;  /* 0x0000007e683c723c */ /* 0x040fee000004183c */
[----:B------:R-:W-:Y:S01]  /*11100*/  IMAD.SHL.U32 R127, R186, 0x80, RZ ;  /* 0x00000080ba7f7824 */ /* 0x000fe200078e00ff */
[----:B-1----:R-:W-:Y:S04]  /*11110*/  HMMA.16816.F32.BF16 R32, R104, R120, R32 ;  /* 0x000000786820723c */ /* 0x002fe80000041820 */
[----:B------:R-:W-:-:S04]  /*11120*/  LOP3.LUT R129, R127, R184, RZ, 0xfc, !PT ;  /* 0x000000b87f817212 */ /* 0x000fc800078efcff */
        /* <DEDUP_REMOVED lines=26> */
[----:B------:R-:W-:Y:S07]  /*112d0*/  LDSM.16.M88.4 R120, [R165] ;  /* 0x00000000a578783b */ /* 0x000fee0000000200 */
[C---:B--2---:R-:W-:Y:S08]  /*112e0*/  HMMA.16816.F32.BF16 R8, R104.reuse, R108, R8 ;  /* 0x0000006c6808723c */ /* 0x044ff00000041808 */
[C---:B------:R-:W-:Y:S01]  /*112f0*/  HMMA.16816.F32.BF16 R4, R104.reuse, R110, R4 ;  /* 0x0000006e6804723c */ /* 0x040fe20000041804 */
[----:B------:R-:W1:Y:S07]  /*11300*/  LDSM.16.M88.4 R108, [R152+0x1000] ;  /* 0x00100000986c783b */ /* 0x000e6e0000000200 */
[C---:B---3--:R-:W-:Y:S08]  /*11310*/  HMMA.16816.F32.BF16 R24, R104.reuse, R116, R24 ;  /* 0x000000746818723c */ /* 0x048ff00000041818 */
[C---:B------:R-:W-:Y:S01]  /*11320*/  HMMA.16816.F32.BF16 R20, R104.reuse, R118, R20 ;  /* 0x000000766814723c */ /* 0x040fe20000041814 */
[----:B------:R-:W2:Y:S07]  /*11330*/  LDSM.16.M88.4 R116, [R152] ;  /* 0x000000009874783b */ /* 0x000eae0000000200 */
[C---:B----4-:R-:W-:Y:S08]  /*11340*/  HMMA.16816.F32.BF16 R16, R104.reuse, R112, R16 ;  /* 0x000000706810723c */ /* 0x050ff00000041810 */
[----:B------:R-:W-:Y:S01]  /*11350*/  HMMA.16816.F32.BF16 R12, R104, R114, R12 ;  /* 0x00000072680c723c */ /* 0x000fe2000004180c */
[----:B------:R-:W3:Y:S04]  /*11360*/  LDSM.16.M88.4 R104, [R152+0x1800] ;  /* 0x001800009868783b */ /* 0x000ee80000000200 */
[----:B------:R-:W4:Y:S03]  /*11370*/  LDSM.16.M88.4 R112, [R152+0x800] ;  /* 0x000800009870783b */ /* 0x000f260000000200 */
        /* <DEDUP_REMOVED lines=9> */
[C---:B----4-:R-:W-:Y:S08]  /*11410*/  HMMA.16816.F32.BF16 R56, R120.reuse, R112, R56 ;  /* 0x000000707838723c */ /* 0x050ff00000041838 */
[C---:B-1----:R-:W-:Y:S07]  /*11420*/  HMMA.16816.F32.BF16 R12, R120.reuse, R110, R12 ;  /* 0x0000006e780c723c */ /* 0x042fee000004180c */
[----:B------:R-:W-:Y:S01]  /*11430*/  IADD3 R110, R129, 0x1, RZ ;  /* 0x00000001816e7810 */ /* 0x000fe20007ffe0ff */
[----:B------:R-:W-:Y:S01]  /*11440*/  HMMA.16816.F32.BF16 R52, R120, R114, R52 ;  /* 0x000000727834723c */ /* 0x000fe20000041834 */
[----:B------:R-:W1:Y:S01]  /*11450*/  LDSM.16.M88.4 R112, [R152+0x2800] ;  /* 0x002800009870783b */ /* 0x000e620000000200 */
[----:B------:R-:W-:Y:S01]  /*11460*/  LOP3.LUT R111, R127, 0x10, R184, 0xfe, !PT ;  /* 0x000000107f6f7812 */ /* 0x000fe200078efeb8 */
[----:B------:R-:W-:Y:S01]  /*11470*/  I2F R200, R110 ;  /* 0x0000006e00c87306 */ /* 0x000fe20000201400 */
[----:B------:R-:W-:Y:S01]  /*11480*/  ISETP.GE.AND P1, PT, R110, R102, PT ;  /* 0x000000666e00720c */ /* 0x000fe20003f26270 */
[----:B------:R-:W-:-:S04]  /*11490*/  DEPBAR.LE SB0, 0x0 ;  /* 0x000080000000791a */ /* 0x000fc80000000000 */
[----:B------:R-:W-:Y:S01]  /*114a0*/  HMMA.16816.F32.BF16 R16, R120, R108, R16 ;  /* 0x0000006c7810723c */ /* 0x000fe20000041810 */
[C---:B------:R-:W-:Y:S02]  /*114b0*/  ISETP.GE.AND P4, PT, R111.reuse, R102, PT ;  /* 0x000000666f00720c */ /* 0x040fe40003f86270 */
[----:B------:R-:W-:-:S04]  /*114c0*/  ISETP.GE.AND P5, PT, R111, R103, PT ;  /* 0x000000676f00720c */ /* 0x000fc80003fa6270 */
[----:B------:R-:W-:Y:S01]  /*114d0*/  LOP3.LUT R108, R127, 0x18, R184, 0xfe, !PT ;  /* 0x000000187f6c7812 */ /* 0x000fe200078efeb8 */
[----:B--2---:R-:W-:Y:S01]  /*114e0*/  HMMA.16816.F32.BF16 R8, R120, R104, R8 ;  /* 0x000000687808723c */ /* 0x004fe20000041808 */
[----:B------:R-:W-:Y:S02]  /*114f0*/  BAR.SYNC.DEFER_BLOCKING 0x0 ;  /* 0x0000000000007b1d */ /* 0x000fe40000010000 */
[----:B------:R-:W-:-:S04]  /*11500*/  ISETP.GE.AND P0, PT, R108, R102, PT ;  /* 0x000000666c00720c */ /* 0x000fc80003f06270 */
[----:B------:R-:W-:Y:S01]  /*11510*/  LOP3.LUT R104, R127, 0x8, R184, 0xfe, !PT ;  /* 0x000000087f687812 */ /* 0x000fe200078efeb8 */
[C---:B------:R-:W-:Y:S01]  /*11520*/  HMMA.16816.F32.BF16 R4, R120.reuse, R106, R4 ;  /* 0x0000006a7804723c */ /* 0x040fe20000041804 */
[----:B------:R-:W2:Y:S02]  /*11530*/  I2F R107, R111 ;  /* 0x0000006f006b7306 */ /* 0x000ea40000201400 */
[C---:B------:R-:W-:Y:S02]  /*11540*/  ISETP.GE.AND P3, PT, R104.reuse, R102, PT ;  /* 0x000000666800720c */ /* 0x040fe40003f66270 */
[----:B------:R-:W-:Y:S02]  /*11550*/  ISETP.GE.AND P2, PT, R104, R103, PT ;  /* 0x000000676800720c */ /* 0x000fe40003f46270 */
[----:B------:R-:W-:Y:S01]  /*11560*/  IADD3 R106, R129, 0x9, RZ ;  /* 0x00000009816a7810 */ /* 0x000fe20007ffe0ff */
[----:B------:R-:W-:Y:S01]  /*11570*/  HMMA.16816.F32.BF16 R28, R120, R118, R28 ;  /* 0x00000076781c723c */ /* 0x000fe2000004181c */
[----:B------:R3:W4:Y:S01]  /*11580*/  I2F R105, R104 ;  /* 0x0000006800697306 */ /* 0x0007220000201400 */
[----:B------:R-:W-:-:S02]  /*11590*/  @P0 LOP3.LUT R178, R178, 0x2, RZ, 0xfc, !PT ;  /* 0x00000002b2b20812 */ /* 0x000fc400078efcff */
[----:B------:R-:W-:-:S04]  /*115a0*/  ISETP.GE.AND P0, PT, R108, R103, PT ;  /* 0x000000676c00720c */ /* 0x000fc80003f06270 */
[----:B-1----:R-:W-:Y:S01]  /*115b0*/  HMMA.16816.F32.BF16 R24, R120, R112, R24 ;  /* 0x000000707818723c */ /* 0x002fe20000041818 */
[----:B------:R-:W1:Y:S01]  /*115c0*/  I2F R109, R106 ;  /* 0x0000006a006d7306 */ /* 0x000e620000201400 */
[CC--:B--2---:R-:W-:Y:S02]  /*115d0*/  FFMA.FTZ R56, R0.reuse, R107.reuse, R56 ;  /* 0x0000006b00387223 */ /* 0x0c4fe40000010038 */
[----:B------:R-:W-:-:S03]  /*115e0*/  FFMA.FTZ R58, R0, R107, R58 ;  /* 0x0000006b003a7223 */ /* 0x000fc6000001003a */
[----:B------:R-:W-:Y:S01]  /*115f0*/  FSEL R113, R56, -INF , !P4 ;  /* 0xff80000038717808 */ /* 0x000fe20006000000 */
[C---:B------:R-:W-:Y:S01]  /*11600*/  HMMA.16816.F32.BF16 R20, R120.reuse, R114, R20 ;  /* 0x000000727814723c */ /* 0x040fe20000041814 */
[CC--:B---3--:R-:W-:Y:S01]  /*11610*/  FFMA.FTZ R104, R0.reuse, R200.reuse, R65 ;  /* 0x000000c800687223 */ /* 0x0c8fe20000010041 */
[C---:B------:R-:W-:Y:S01]  /*11620*/  IADD3 R56, R129.reuse, 0x21, RZ ;  /* 0x0000002181387810 */ /* 0x040fe20007ffe0ff */
[C---:B------:R-:W-:Y:S01]  /*11630*/  FFMA.FTZ R200, R0.reuse, R200, R67 ;  /* 0x000000c800c87223 */ /* 0x040fe20000010043 */
[----:B------:R-:W2:Y:S01]  /*11640*/  I2F R65, R108 ;  /* 0x0000006c00417306 */ /* 0x000ea20000201400 */
[-C--:B----4-:R-:W-:Y:S01]  /*11650*/  FFMA.FTZ R60, R0, R105.reuse, R60 ;  /* 0x00000069003c7223 */ /* 0x090fe2000001003c */
[----:B------:R-:W-:Y:S01]  /*11660*/  FSEL R67, R104, -INF , !P1 ;  /* 0xff80000068437808 */ /* 0x000fe20004800000 */
[C---:B------:R-:W-:Y:S01]  /*11670*/  FFMA.FTZ R62, R0.reuse, R105, R62 ;  /* 0x00000069003e7223 */ /* 0x040fe2000001003e */
[----:B------:R-:W-:Y:S01]  /*11680*/  IADD3 R104, R129, 0x11, RZ ;  /* 0x0000001181687810 */ /* 0x000fe20007ffe0ff */
[----:B-1----:R-:W-:Y:S01]  /*11690*/  FFMA.FTZ R131, R0, R109, R61 ;  /* 0x0000006d00837223 */ /* 0x002fe2000001003d */
[----:B------:R-:W-:Y:S01]  /*116a0*/  ISETP.GE.AND P1, PT, R110, R103, PT ;  /* 0x000000676e00720c */ /* 0x000fe20003f26270 */
[----:B------:R-:W-:Y:S01]  /*116b0*/  FFMA.FTZ R63, R0, R109, R63 ;  /* 0x0000006d003f7223 */ /* 0x000fe2000001003f */
[----:B------:R-:W1:Y:S01]  /*116c0*/  I2F R105, R104 ;  /* 0x0000006800697306 */ /* 0x000e620000201400 */
[----:B------:R-:W-:Y:S01]  /*116d0*/  FSEL R149, R60, -INF , !P3 ;  /* 0xff8000003c957808 */ /* 0x000fe20005800000 */
[----:B------:R-:W-:Y:S01]  /*116e0*/  HMMA.16816.F32.BF16 R32, R120, R116, R32 ;  /* 0x000000747820723c */ /* 0x000fe20000041820 */
[----:B------:R-:W-:-:S02]  /*116f0*/  FSEL R200, R200, -INF , !P1 ;  /* 0xff800000c8c87808 */ /* 0x000fc40004800000 */
[----:B------:R-:W-:Y:S02]  /*11700*/  IADD3 R60, R129, 0x19, RZ ;  /* 0x00000019813c7810 */ /* 0x000fe40007ffe0ff */
[-C--:B------:R-:W-:Y:S01]  /*11710*/  ISETP.GE.AND P1, PT, R106, R102.reuse, PT ;  /* 0x000000666a00720c */ /* 0x080fe20003f26270 */
[-C--:B--2---:R-:W-:Y:S01]  /*11720*/  FFMA.FTZ R52, R0, R65.reuse, R52 ;  /* 0x0000004100347223 */ /* 0x084fe20000010034 */
[----:B------:R-:W-:Y:S01]  /*11730*/  FSEL R118, R62, -INF , !P2 ;  /* 0xff8000003e767808 */ /* 0x000fe20005000000 */
[----:B------:R-:W-:Y:S01]  /*11740*/  FFMA.FTZ R54, R0, R65, R54 ;  /* 0x0000004100367223 */ /* 0x000fe20000010036 */
[----:B------:R-:W-:Y:S01]  /*11750*/  LOP3.LUT R108, R127, 0x20, R184, 0xfe, !PT ;  /* 0x000000207f6c7812 */ /* 0x000fe200078efeb8 */
[----:B------:R-:W2:Y:S01]  /*11760*/  I2F R62, R60 ;  /* 0x0000003c003e7306 */ /* 0x000ea20000201400 */
[----:B------:R-:W-:Y:S02]  /*11770*/  FSEL R131, R131, -INF , !P1 ;  /* 0xff80000083837808 */ /* 0x000fe40004800000 */
[----:B------:R-:W-:Y:S01]  /*11780*/  ISETP.GE.AND P1, PT, R106, R103, PT ;  /* 0x000000676a00720c */ /* 0x000fe20003f26270 */
[-C--:B-1----:R-:W-:Y:S01]  /*11790*/  FFMA.FTZ R115, R0, R105.reuse, R57 ;  /* 0x0000006900737223 */ /* 0x082fe20000010039 */
[----:B------:R-:W-:Y:S01]  /*117a0*/  FSEL R126, R58, -INF , !P5 ;  /* 0xff8000003a7e7808 */ /* 0x000fe20006800000 */
[----:B------:R-:W-:Y:S01]  /*117b0*/  FFMA.FTZ R59, R0, R105, R59 ;  /* 0x00000069003b7223 */ /* 0x000fe2000001003b */
[----:B------:R-:W-:Y:S01]  /*117c0*/  FSEL R114, R63, -INF , !P1 ;  /* 0xff8000003f727808 */ /* 0x000fe20004800000 */
[----:B------:R-:W1:Y:S01]  /*117d0*/  I2F R61, R108 ;  /* 0x0000006c003d7306 */ /* 0x000e620000201400 */
[----:B------:R-:W-:-:S02]  /*117e0*/  ISETP.GE.AND P1, PT, R104, R102, PT ;  /* 0x000000666800720c */ /* 0x000fc40003f26270 */
[----:B------:R-:W-:Y:S02]  /*117f0*/  LOP3.LUT R63, R127, 0x28, R184, 0xfe, !PT ;  /* 0x000000287f3f7812 */ /* 0x000fe400078efeb8 */
[----:B------:R-:W-:Y:S02]  /*11800*/  LOP3.LUT P4, RZ, R178, 0x2, RZ, 0xc0, !PT ;  /* 0x00000002b2ff7812 */ /* 0x000fe4000788c0ff */
[----:B------:R-:W-:Y:S01]  /*11810*/  FSEL R115, R115, -INF , !P1 ;  /* 0xff80000073737808 */ /* 0x000fe20004800000 */
[----:B------:R-:W3:Y:S01]  /*11820*/  I2F R58, R56 ;  /* 0x00000038003a7306 */ /* 0x000ee20000201400 */
[----:B------:R-:W-:Y:S01]  /*11830*/  ISETP.GE.AND P1, PT, R104, R103, PT ;  /* 0x000000676800720c */ /* 0x000fe20003f26270 */
[-C--:B--2---:R-:W-:Y:S01]  /*11840*/  FFMA.FTZ R137, R0, R62.reuse, R53 ;  /* 0x0000003e00897223 */ /* 0x084fe20000010035 */
[----:B------:R-:W-:Y:S01]  /*11850*/  FSEL R119, R52, -INF , !P4 ;  /* 0xff80000034777808 */ /* 0x000fe20006000000 */
[----:B------:R-:W-:Y:S01]  /*11860*/  FFMA.FTZ R55, R0, R62, R55 ;  /* 0x0000003e00377223 */ /* 0x000fe20000010037 */
[----:B------:R-:W-:-:S02]  /*11870*/  FSEL R198, R59, -INF , !P1 ;  /* 0xff8000003bc67808 */ /* 0x000fc40004800000 */
[----:B------:R-:W-:Y:S01]  /*11880*/  IADD3 R52, R129, 0x29, RZ ;  /* 0x0000002981347810 */ /* 0x000fe20007ffe0ff */
[----:B------:R-:W2:Y:S01]  /*11890*/  I2F R57, R63 ;  /* 0x0000003f00397306 */ /* 0x000ea20000201400 */
[-C--:B------:R-:W-:Y:S01]  /*118a0*/  ISETP.GE.AND P1, PT, R60, R102.reuse, PT ;  /* 0x000000663c00720c */ /* 0x080fe20003f26270 */
[-C--:B-1----:R-:W-:Y:S01]  /*118b0*/  FFMA.FTZ R48, R0, R61.reuse, R48 ;  /* 0x0000003d00307223 */ /* 0x082fe20000010030 */
[----:B------:R-:W-:Y:S01]  /*118c0*/  FSEL R144, R54, -INF , !P0 ;  /* 0xff80000036907808 */ /* 0x000fe20004000000 */
[----:B------:R-:W-:Y:S01]  /*118d0*/  FFMA.FTZ R50, R0, R61, R50 ;  /* 0x0000003d00327223 */ /* 0x000fe20000010032 */
[----:B------:R-:W-:Y:S02]  /*118e0*/  LOP3.LUT R59, R127, 0x30, R184, 0xfe, !PT ;  /* 0x000000307f3b7812 */ /* 0x000fe400078efeb8 */
[----:B------:R-:W-:Y:S01]  /*118f0*/  ISETP.GE.AND P6, PT, R108, R102, PT ;  /* 0x000000666c00720c */ /* 0x000fe20003fc6270 */
[----:B------:R-:W1:Y:S01]  /*11900*/  I2F R54, R52 ;  /* 0x0000003400367306 */ /* 0x000e620000201400 */
[----:B------:R-:W-:Y:S01]  /*11910*/  FSEL R137, R137, -INF , !P1 ;  /* 0xff80000089897808 */ /* 0x000fe20004800000 */
[-C--:B---3--:R-:W-:Y:S01]  /*11920*/  FFMA.FTZ R135, R0, R58.reuse, R49 ;  /* 0x0000003a00877223 */ /* 0x088fe20000010031 */
[-C--:B------:R-:W-:Y:S01]  /*11930*/  ISETP.GE.AND P1, PT, R60, R103.reuse, PT ;  /* 0x000000673c00720c */ /* 0x080fe20003f26270 */
[----:B------:R-:W-:Y:S01]  /*11940*/  FFMA.FTZ R51, R0, R58, R51 ;  /* 0x0000003a00337223 */ /* 0x000fe20000010033 */
[----:B------:R-:W-:-:S02]  /*11950*/  ISETP.GE.AND P2, PT, R108, R103, PT ;  /* 0x000000676c00720c */ /* 0x000fc40003f46270 */
[----:B------:R-:W-:Y:S01]  /*11960*/  FSEL R133, R48, -INF , !P6 ;  /* 0xff80000030857808 */ /* 0x000fe20007000000 */
[----:B------:R-:W3:Y:S01]  /*11970*/  I2F R53, R59 ;  /* 0x0000003b00357306 */ /* 0x000ee20000201400 */
[----:B------:R-:W-:Y:S01]  /*11980*/  FSEL R136, R55, -INF , !P1 ;  /* 0xff80000037887808 */ /* 0x000fe20004800000 */
[CC--:B--2---:R-:W-:Y:S01]  /*11990*/  FFMA.FTZ R44, R0.reuse, R57.reuse, R44 ;  /* 0x00000039002c7223 */ /* 0x0c4fe2000001002c */
[----:B------:R-:W-:Y:S01]  /*119a0*/  IADD3 R48, R129, 0x31, RZ ;  /* 0x0000003181307810 */ /* 0x000fe20007ffe0ff */
[----:B------:R-:W-:Y:S01]  /*119b0*/  FFMA.FTZ R46, R0, R57, R46 ;  /* 0x00000039002e7223 */ /* 0x000fe2000001002e */
[----:B------:R-:W-:Y:S02]  /*119c0*/  ISETP.GE.AND P1, PT, R56, R102, PT ;  /* 0x000000663800720c */ /* 0x000fe40003f26270 */
[----:B------:R-:W-:Y:S01]  /*119d0*/  FSEL R142, R50, -INF , !P2 ;  /* 0xff800000328e7808 */ /* 0x000fe20005000000 */
[C---:B-1----:R-:W-:Y:S01]  /*119e0*/  FFMA.FTZ R189, R0.reuse, R54, R45 ;  /* 0x0000003600bd7223 */ /* 0x042fe2000001002d */
[----:B------:R-:W-:Y:S01]  /*119f0*/  LOP3.LUT R55, R127, 0x38, R184, 0xfe, !PT ;  /* 0x000000387f377812 */ /* 0x000fe200078efeb8 */
[----:B------:R-:W1:Y:S01]  /*11a00*/  I2F R50, R48 ;  /* 0x0000003000327306 */ /* 0x000e620000201400 */
[----:B------:R-:W-:Y:S01]  /*11a10*/  ISETP.GE.AND P3, PT, R63, R102, PT ;  /* 0x000000663f00720c */ /* 0x000fe20003f66270 */
[----:B------:R-:W-:Y:S01]  /*11a20*/  FFMA.FTZ R47, R0, R54, R47 ;  /* 0x00000036002f7223 */ /* 0x000fe2000001002f */
[----:B------:R-:W-:-:S02]  /*11a30*/  FSEL R135, R135, -INF , !P1 ;  /* 0xff80000087877808 */ /* 0x000fc40004800000 */
[----:B------:R-:W-:Y:S01]  /*11a40*/  ISETP.GE.AND P1, PT, R56, R103, PT ;  /* 0x000000673800720c */ /* 0x000fe20003f26270 */
[----:B---3--:R-:W-:Y:S01]  /*11a50*/  FFMA.FTZ R40, R0, R53, R40 ;  /* 0x0000003500287223 */ /* 0x008fe20000010028 */
[----:B------:R-:W-:Y:S01]  /*11a60*/  ISETP.GE.AND P4, PT, R63, R103, PT ;  /* 0x000000673f00720c */ /* 0x000fe20003f86270 */
[----:B------:R-:W2:Y:S01]  /*11a70*/  I2F R49, R55 ;  /* 0x0000003700317306 */ /* 0x000ea20000201400 */
[----:B------:R-:W-:Y:S01]  /*11a80*/  FSEL R141, R44, -INF , !P3 ;  /* 0xff8000002c8d7808 */ /* 0x000fe20005800000 */
[----:B------:R-:W-:Y:S01]  /*11a90*/  FFMA.FTZ R42, R0, R53, R42 ;  /* 0x00000035002a7223 */ /* 0x000fe2000001002a */
[----:B------:R-:W-:Y:S02]  /*11aa0*/  FSEL R188, R51, -INF , !P1 ;  /* 0xff80000033bc7808 */ /* 0x000fe40004800000 */
[----:B------:R-:W-:Y:S02]  /*11ab0*/  IADD3 R44, R129, 0x39, RZ ;  /* 0x00000039812c7810 */ /* 0x000fe40007ffe0ff */
[----:B------:R-:W-:Y:S01]  /*11ac0*/  ISETP.GE.AND P1, PT, R52, R102, PT ;  /* 0x000000663400720c */ /* 0x000fe20003f26270 */
[----:B-1----:R-:W-:Y:S01]  /*11ad0*/  FFMA.FTZ R43, R0, R50, R43 ;  /* 0x00000032002b7223 */ /* 0x002fe2000001002b */
[----:B------:R-:W-:-:S02]  /*11ae0*/  FSEL R146, R46, -INF , !P4 ;  /* 0xff8000002e927808 */ /* 0x000fc40006000000 */
[----:B------:R-:W-:Y:S01]  /*11af0*/  LOP3.LUT R51, R127, 0x40, R184, 0xfe, !PT ;  /* 0x000000407f337812 */ /* 0x000fe200078efeb8 */
[----:B------:R-:W1:Y:S01]  /*11b00*/  I2F R46, R44 ;  /* 0x0000002c002e7306 */ /* 0x000e620000201400 */
[----:B------:R-:W-:Y:S02]  /*11b10*/  ISETP.GE.AND P0, PT, R59, R102, PT ;  /* 0x000000663b00720c */ /* 0x000fe40003f06270 */
[----:B------:R-:W-:Y:S01]  /*11b20*/  FSEL R189, R189, -INF , !P1 ;  /* 0xff800000bdbd7808 */ /* 0x000fe20004800000 */
[----:B--2---:R-:W-:Y:S01]  /*11b30*/  FFMA.FTZ R36, R0, R49, R36 ;  /* 0x0000003100247223 */ /* 0x004fe20000010024 */
[----:B------:R-:W-:Y:S01]  /*11b40*/  ISETP.GE.AND P1, PT, R52, R103, PT ;  /* 0x000000673400720c */ /* 0x000fe20003f26270 */
[----:B------:R-:W-:Y:S01]  /*11b50*/  FFMA.FTZ R38, R0, R49, R38 ;  /* 0x0000003100267223 */ /* 0x000fe20000010026 */
[----:B------:R-:W-:Y:S01]  /*11b60*/  ISETP.GE.AND P6, PT, R59, R103, PT ;  /* 0x000000673b00720c */ /* 0x000fe20003fc6270 */
[----:B------:R-:W2:Y:S01]  /*11b70*/  I2F R45, R51 ;  /* 0x00000033002d7306 */ /* 0x000ea20000201400 */
[----:B------:R-:W-:Y:S01]  /*11b80*/  FSEL R57, R40, -INF , !P0 ;  /* 0xff80000028397808 */ /* 0x000fe20004000000 */
[----:B------:R-:W-:Y:S01]  /*11b90*/  FFMA.FTZ R59, R0, R50, R41 ;  /* 0x00000032003b7223 */ /* 0x000fe20000010029 */
[----:B------:R-:W-:-:S02]  /*11ba0*/  FSEL R150, R47, -INF , !P1 ;  /* 0xff8000002f967808 */ /* 0x000fc40004800000 */
[----:B------:R-:W-:Y:S02]  /*11bb0*/  IADD3 R40, R129, 0x41, RZ ;  /* 0x0000004181287810 */ /* 0x000fe40007ffe0ff */
[----:B------:R-:W-:Y:S01]  /*11bc0*/  ISETP.GE.AND P1, PT, R48, R102, PT ;  /* 0x000000663000720c */ /* 0x000fe20003f26270 */
[-C--:B-1----:R-:W-:Y:S01]  /*11bd0*/  FFMA.FTZ R187, R0, R46.reuse, R37 ;  /* 0x0000002e00bb7223 */ /* 0x082fe20000010025 */
[----:B------:R-:W-:Y:S01]  /*11be0*/  FSEL R196, R42, -INF , !P6 ;  /* 0xff8000002ac47808 */ /* 0x000fe20007000000 */
[----:B------:R-:W-:Y:S01]  /*11bf0*/  FFMA.FTZ R39, R0, R46, R39 ;  /* 0x0000002e00277223 */ /* 0x000fe20000010027 */
[----:B------:R-:W1:Y:S01]  /*11c00*/  I2F R42, R40 ;  /* 0x00000028002a7306 */ /* 0x000e620000201400 */
[----:B------:R-:W-:Y:S02]  /*11c10*/  ISETP.GE.AND P5, PT, R55, R102, PT ;  /* 0x000000663700720c */ /* 0x000fe40003fa6270 */
[----:B------:R-:W-:Y:S02]  /*11c20*/  FSEL R59, R59, -INF , !P1 ;  /* 0xff8000003b3b7808 */ /* 0x000fe40004800000 */
[----:B------:R-:W-:Y:S01]  /*11c30*/  ISETP.GE.AND P1, PT, R48, R103, PT ;  /* 0x000000673000720c */ /* 0x000fe20003f26270 */
[CC--:B--2---:R-:W-:Y:S01]  /*11c40*/  FFMA.FTZ R32, R0.reuse, R45.reuse, R32 ;  /* 0x0000002d00207223 */ /* 0x0c4fe20000010020 */
[----:B------:R-:W-:Y:S01]  /*11c50*/  LOP3.LUT R47, R127, 0x48, R184, 0xfe, !PT ;  /* 0x000000487f2f7812 */ /* 0x000fe200078efeb8 */
[----:B------:R-:W-:Y:S01]  /*11c60*/  FFMA.FTZ R34, R0, R45, R34 ;  /* 0x0000002d00227223 */ /* 0x000fe20000010022 */
[----:B------:R-:W-:-:S02]  /*11c70*/  ISETP.GE.AND P2, PT, R55, R103, PT ;  /* 0x000000673700720c */ /* 0x000fc40003f46270 */
[----:B------:R-:W-:Y:S01]  /*11c80*/  FSEL R151, R36, -INF , !P5 ;  /* 0xff80000024977808 */ /* 0x000fe20006800000 */
[----:B------:R-:W2:Y:S01]  /*11c90*/  I2F R41, R47 ;  /* 0x0000002f00297306 */ /* 0x000ea20000201400 */
[----:B------:R-:W-:Y:S02]  /*11ca0*/  FSEL R58, R43, -INF , !P1 ;  /* 0xff8000002b3a7808 */ /* 0x000fe40004800000 */
[----:B------:R-:W-:Y:S01]  /*11cb0*/  IADD3 R36, R129, 0x49, RZ ;  /* 0x0000004981247810 */ /* 0x000fe20007ffe0ff */
[----:B-1----:R-:W-:Y:S01]  /*11cc0*/  FFMA.FTZ R145, R0, R42, R33 ;  /* 0x0000002a00917223 */ /* 0x002fe20000010021 */
[----:B------:R-:W-:Y:S01]  /*11cd0*/  ISETP.GE.AND P1, PT, R44, R102, PT ;  /* 0x000000662c00720c */ /* 0x000fe20003f26270 */
[----:B------:R-:W-:Y:S01]  /*11ce0*/  FFMA.FTZ R35, R0, R42, R35 ;  /* 0x0000002a00237223 */ /* 0x000fe20000010023 */
[----:B------:R-:W-:Y:S02]  /*11cf0*/  LOP3.LUT R43, R127, 0x50, R184, 0xfe, !PT ;  /* 0x000000507f2b7812 */ /* 0x000fe400078efeb8 */
[----:B------:R-:W-:-:S02]  /*11d00*/  FSEL R56, R38, -INF , !P2 ;  /* 0xff80000026387808 */ /* 0x000fc40005000000 */
[----:B------:R-:W1:Y:S01]  /*11d10*/  I2F R38, R36 ;  /* 0x0000002400267306 */ /* 0x000e620000201400 */
[----:B------:R-:W-:Y:S02]  /*11d20*/  ISETP.GE.AND P3, PT, R51, R102, PT ;  /* 0x000000663300720c */ /* 0x000fe40003f66270 */
[----:B------:R-:W-:Y:S02]  /*11d30*/  FSEL R187, R187, -INF , !P1 ;  /* 0xff800000bbbb7808 */ /* 0x000fe40004800000 */
[----:B------:R-:W-:Y:S01]  /*11d40*/  ISETP.GE.AND P1, PT, R44, R103, PT ;  /* 0x000000672c00720c */ /* 0x000fe20003f26270 */
[----:B--2---:R-:W-:Y:S01]  /*11d50*/  FFMA.FTZ R28, R0, R41, R28 ;  /* 0x00000029001c7223 */ /* 0x004fe2000001001c */
[----:B------:R-:W-:Y:S01]  /*11d60*/  ISETP.GE.AND P4, PT, R51, R103, PT ;  /* 0x000000673300720c */ /* 0x000fe20003f86270 */
[----:B------:R-:W2:Y:S01]  /*11d70*/  I2F R37, R43 ;  /* 0x0000002b00257306 */ /* 0x000ea20000201400 */
[----:B------:R-:W-:Y:S01]  /*11d80*/  FSEL R139, R32, -INF , !P3 ;  /* 0xff800000208b7808 */ /* 0x000fe20005800000 */
[----:B------:R-:W-:Y:S01]  /*11d90*/  FFMA.FTZ R134, R0, R41, R30 ;  /* 0x0000002900867223 */ /* 0x000fe2000001001e */
[----:B------:R-:W-:-:S02]  /*11da0*/  FSEL R194, R39, -INF , !P1 ;  /* 0xff80000027c27808 */ /* 0x000fc40004800000 */
[----:B------:R-:W-:Y:S02]  /*11db0*/  IADD3 R32, R129, 0x51, RZ ;  /* 0x0000005181207810 */ /* 0x000fe40007ffe0ff */
[----:B------:R-:W-:Y:S01]  /*11dc0*/  ISETP.GE.AND P1, PT, R40, R102, PT ;  /* 0x000000662800720c */ /* 0x000fe20003f26270 */
[CC--:B-1----:R-:W-:Y:S01]  /*11dd0*/  FFMA.FTZ R143, R0.reuse, R38.reuse, R29 ;  /* 0x00000026008f7223 */ /* 0x0c2fe2000001001d */
[----:B------:R-:W-:Y:S01]  /*11de0*/  LOP3.LUT R39, R127, 0x58, R184, 0xfe, !PT ;  /* 0x000000587f277812 */ /* 0x000fe200078efeb8 */
[----:B------:R-:W-:Y:S01]  /*11df0*/  FFMA.FTZ R31, R0, R38, R31 ;  /* 0x00000026001f7223 */ /* 0x000fe2000001001f */
[----:B------:R-:W-:Y:S02]  /*11e00*/  FSEL R140, R34, -INF , !P4 ;  /* 0xff800000228c7808 */ /* 0x000fe40006000000 */
[----:B------:R-:W1:Y:S01]  /*11e10*/  I2F R34, R32 ;  /* 0x0000002000227306 */ /* 0x000e620000201400 */
[----:B------:R-:W-:Y:S02]  /*11e20*/  FSEL R145, R145, -INF , !P1 ;  /* 0xff80000091917808 */ /* 0x000fe40004800000 */
[----:B------:R-:W-:Y:S01]  /*11e30*/  ISETP.GE.AND P1, PT, R40, R103, PT ;  /* 0x000000672800720c */ /* 0x000fe20003f26270 */
[CC--:B--2---:R-:W-:Y:S01]  /*11e40*/  FFMA.FTZ R24, R0.reuse, R37.reuse, R24 ;  /* 0x0000002500187223 */ /* 0x0c4fe20000010018 */
[-C--:B------:R-:W-:Y:S01]  /*11e50*/  ISETP.GE.AND P0, PT, R47, R102.reuse, PT ;  /* 0x000000662f00720c */ /* 0x080fe20003f06270 */
[----:B------:R-:W-:Y:S01]  /*11e60*/  FFMA.FTZ R124, R0, R37, R26 ;  /* 0x00000025007c7223 */ /* 0x000fe2000001001a */
[----:B------:R-:W-:Y:S01]  /*11e70*/  FSEL R132, R35, -INF , !P1 ;  /* 0xff80000023847808 */ /* 0x000fe20004800000 */
[----:B------:R-:W2:Y:S01]  /*11e80*/  I2F R33, R39 ;  /* 0x0000002700217306 */ /* 0x000ea20000201400 */
[----:B------:R-:W-:-:S02]  /*11e90*/  ISETP.GE.AND P1, PT, R36, R102, PT ;  /* 0x000000662400720c */ /* 0x000fc40003f26270 */
[----:B------:R-:W-:Y:S02]  /*11ea0*/  FSEL R147, R28, -INF , !P0 ;  /* 0xff8000001c937808 */ /* 0x000fe40004000000 */
[----:B------:R-:W-:Y:S02]  /*11eb0*/  ISETP.GE.AND P5, PT, R43, R102, PT ;  /* 0x000000662b00720c */ /* 0x000fe40003fa6270 */
[----:B------:R-:W-:Y:S01]  /*11ec0*/  IADD3 R28, R129, 0x59, RZ ;  /* 0x00000059811c7810 */ /* 0x000fe20007ffe0ff */
[CC--:B-1----:R-:W-:Y:S01]  /*11ed0*/  FFMA.FTZ R121, R0.reuse, R34.reuse, R25 ;  /* 0x0000002200797223 */ /* 0x0c2fe20000010019 */
[----:B------:R-:W-:Y:S01]  /*11ee0*/  FSEL R143, R143, -INF , !P1 ;  /* 0xff8000008f8f7808 */ /* 0x000fe20004800000 */
[----:B------:R-:W-:Y:S01]  /*11ef0*/  FFMA.FTZ R27, R0, R34, R27 ;  /* 0x00000022001b7223 */ /* 0x000fe2000001001b */
[-C--:B------:R-:W-:Y:S01]  /*11f00*/  ISETP.GE.AND P1, PT, R36, R103.reuse, PT ;  /* 0x000000672400720c */ /* 0x080fe20003f26270 */
[----:B------:R-:W1:Y:S01]  /*11f10*/  I2F R26, R28 ;  /* 0x0000001c001a7306 */ /* 0x000e620000201400 */
[----:B------:R-:W-:-:S02]  /*11f20*/  ISETP.GE.AND P6, PT, R47, R103, PT ;  /* 0x000000672f00720c */ /* 0x000fc40003fc6270 */
[----:B------:R-:W-:Y:S01]  /*11f30*/  LOP3.LUT R30, R127, 0x60, R184, 0xfe, !PT ;  /* 0x000000607f1e7812 */ /* 0x000fe200078efeb8 */
[-C--:B--2---:R-:W-:Y:S01]  /*11f40*/  FFMA.FTZ R122, R0, R33.reuse, R22 ;  /* 0x00000021007a7223 */ /* 0x084fe20000010016 */
[----:B------:R-:W-:Y:S01]  /*11f50*/  FSEL R117, R24, -INF , !P5 ;  /* 0xff80000018757808 */ /* 0x000fe20006800000 */
[----:B------:R-:W-:Y:S01]  /*11f60*/  FFMA.FTZ R20, R0, R33, R20 ;  /* 0x0000002100147223 */ /* 0x000fe20000010014 */
[----:B------:R-:W-:Y:S01]  /*11f70*/  IADD3 R24, R129, 0x61, RZ ;  /* 0x0000006181187810 */ /* 0x000fe20007ffe0ff */
[----:B------:R-:W2:Y:S01]  /*11f80*/  I2F R29, R30 ;  /* 0x0000001e001d7306 */ /* 0x000ea20000201400 */
[----:B------:R-:W-:Y:S02]  /*11f90*/  FSEL R138, R31, -INF , !P1 ;  /* 0xff8000001f8a7808 */ /* 0x000fe40004800000 */
[----:B------:R-:W-:Y:S02]  /*11fa0*/  FSEL R134, R134, -INF , !P6 ;  /* 0xff80000086867808 */ /* 0x000fe40007000000 */
[----:B------:R-:W-:-:S02]  /*11fb0*/  ISETP.GE.AND P1, PT, R32, R102, PT ;  /* 0x000000662000720c */ /* 0x000fc40003f26270 */
[C---:B------:R-:W-:Y:S01]  /*11fc0*/  ISETP.GE.AND P0, PT, R30.reuse, R102, PT ;  /* 0x000000661e00720c */ /* 0x040fe20003f06270 */
[----:B------:R-:W3:Y:S01]  /*11fd0*/  I2F R22, R24 ;  /* 0x0000001800167306 */ /* 0x000ee20000201400 */
[-C--:B------:R-:W-:Y:S01]  /*11fe0*/  ISETP.GE.AND P6, PT, R30, R103.reuse, PT ;  /* 0x000000671e00720c */ /* 0x080fe20003fc6270 */
[CC--:B-1----:R-:W-:Y:S01]  /*11ff0*/  FFMA.FTZ R125, R0.reuse, R26.reuse, R21 ;  /* 0x0000001a007d7223 */ /* 0x0c2fe20000010015 */
[----:B------:R-:W-:Y:S01]  /*12000*/  FSEL R121, R121, -INF , !P1 ;  /* 0xff80000079797808 */ /* 0x000fe20004800000 */
[----:B------:R-:W-:Y:S01]  /*12010*/  FFMA.FTZ R23, R0, R26, R23 ;  /* 0x0000001a00177223 */ /* 0x000fe20000010017 */
[----:B------:R-:W-:Y:S02]  /*12020*/  ISETP.GE.AND P1, PT, R32, R103, PT ;  /* 0x000000672000720c */ /* 0x000fe40003f26270 */
[----:B------:R-:W-:Y:S01]  /*12030*/  ISETP.GE.AND P3, PT, R39, R102, PT ;  /* 0x000000662700720c */ /* 0x000fe20003f66270 */
[CC--:B--2---:R-:W-:Y:S01]  /*12040*/  FFMA.FTZ R105, R0.reuse, R29.reuse, R16 ;  /* 0x0000001d00697223 */ /* 0x0c4fe20000010010 */
[----:B------:R-:W-:Y:S01]  /*12050*/  LOP3.LUT R30, R127, 0x68, R184, 0xfe, !PT ;  /* 0x000000687f1e7812 */ /* 0x000fe200078efeb8 */
[----:B------:R-:W-:Y:S01]  /*12060*/  FFMA.FTZ R112, R0, R29, R18 ;  /* 0x0000001d00707223 */ /* 0x000fe20000010012 */
[----:B------:R-:W-:-:S02]  /*12070*/  FSEL R120, R27, -INF , !P1 ;  /* 0xff8000001b787808 */ /* 0x000fc40004800000 */
[----:B------:R-:W1:Y:S01]  /*12080*/  I2F R25, R30 ;  /* 0x0000001e00197306 */ /* 0x000e620000201400 */
[----:B------:R-:W-:Y:S02]  /*12090*/  LOP3.LUT R27, R127, 0x70, R184, 0xfe, !PT ;  /* 0x000000707f1b7812 */ /* 0x000fe400078efeb8 */
[----:B------:R-:W-:Y:S01]  /*120a0*/  FSEL R123, R20, -INF , !P3 ;  /* 0xff800000147b7808 */ /* 0x000fe20005800000 */
[CC--:B---3--:R-:W-:Y:S01]  /*120b0*/  FFMA.FTZ R110, R0.reuse, R22.reuse, R19 ;  /* 0x00000016006e7223 */ /* 0x0c8fe20000010013 */
[C---:B------:R-:W-:Y:S01]  /*120c0*/  IADD3 R20, R129.reuse, 0x69, RZ ;  /* 0x0000006981147810 */ /* 0x040fe20007ffe0ff */
[----:B------:R-:W-:Y:S01]  /*120d0*/  FFMA.FTZ R109, R0, R22, R17 ;  /* 0x00000016006d7223 */ /* 0x000fe20000010011 */
[----:B------:R-:W-:Y:S01]  /*120e0*/  ISETP.GE.AND P1, PT, R28, R102, PT ;  /* 0x000000661c00720c */ /* 0x000fe20003f26270 */
[----:B------:R-:W2:Y:S01]  /*120f0*/  I2F R21, R27 ;  /* 0x0000001b00157306 */ /* 0x000ea20000201400 */
[----:B------:R-:W-:Y:S02]  /*12100*/  IADD3 R19, R129, 0x71, RZ ;  /* 0x0000007181137810 */ /* 0x000fe40007ffe0ff */
[----:B------:R-:W-:-:S02]  /*12110*/  FSEL R125, R125, -INF , !P1 ;  /* 0xff8000007d7d7808 */ /* 0x000fc40004800000 */
[----:B------:R-:W-:Y:S02]  /*12120*/  ISETP.GE.AND P1, PT, R28, R103, PT ;  /* 0x000000671c00720c */ /* 0x000fe40003f26270 */
[----:B------:R-:W-:Y:S01]  /*12130*/  LOP3.LUT R18, R127, 0x78, R184, 0xfe, !PT ;  /* 0x000000787f127812 */ /* 0x000fe200078efeb8 */
[----:B------:R-:W3:Y:S01]  /*12140*/  I2F R16, R20 ;  /* 0x0000001400107306 */ /* 0x000ee20000201400 */
[CC--:B-1----:R-:W-:Y:S01]  /*12150*/  FFMA.FTZ R111, R0.reuse, R25.reuse, R12 ;  /* 0x00000019006f7223 */ /* 0x0c2fe2000001000c */
[----:B------:R-:W-:Y:S01]  /*12160*/  FSEL R116, R23, -INF , !P1 ;  /* 0xff80000017747808 */ /* 0x000fe20004800000 */
[----:B------:R-:W-:Y:S01]  /*12170*/  FFMA.FTZ R14, R0, R25, R14 ;  /* 0x00000019000e7223 */ /* 0x000fe2000001000e */
[-C--:B------:R-:W-:Y:S02]  /*12180*/  ISETP.GE.AND P1, PT, R24, R102.reuse, PT ;  /* 0x000000661800720c */ /* 0x080fe40003f26270 */
[----:B------:R-:W-:Y:S02]  /*12190*/  ISETP.GE.AND P3, PT, R27, R102, PT ;  /* 0x000000661b00720c */ /* 0x000fe40003f66270 */
[----:B------:R-:W1:Y:S01]  /*121a0*/  I2F R12, R19 ;  /* 0x00000013000c7306 */ /* 0x000e620000201400 */
[----:B------:R-:W-:Y:S01]  /*121b0*/  FSEL R109, R109, -INF , !P1 ;  /* 0xff8000006d6d7808 */ /* 0x000fe20004800000 */
[----:B--2---:R-:W-:Y:S01]  /*121c0*/  FFMA.FTZ R8, R0, R21, R8 ;  /* 0x0000001500087223 */ /* 0x004fe20000010008 */
[----:B------:R-:W-:Y:S01]  /*121d0*/  ISETP.GE.AND P1, PT, R24, R103, PT ;  /* 0x000000671800720c */ /* 0x000fe20003f26270 */
[----:B------:R-:W-:Y:S01]  /*121e0*/  FFMA.FTZ R10, R0, R21, R10 ;  /* 0x00000015000a7223 */ /* 0x000fe2000001000a */
[----:B------:R-:W-:-:S02]  /*121f0*/  FSEL R112, R112, -INF , !P6 ;  /* 0xff80000070707808 */ /* 0x000fc40007000000 */
[----:B------:R-:W-:Y:S01]  /*12200*/  FSEL R110, R110, -INF , !P1 ;  /* 0xff8000006e6e7808 */ /* 0x000fe20004800000 */
[----:B------:R-:W2:Y:S01]  /*12210*/  I2F R17, R18 ;  /* 0x0000001200117306 */ /* 0x000ea20000201400 */
[----:B---3--:R-:W-:Y:S01]  /*12220*/  FFMA.FTZ R13, R0, R16, R13 ;  /* 0x00000010000d7223 */ /* 0x008fe2000001000d */
[----:B------:R-:W-:Y:S01]  /*12230*/  ISETP.GE.AND P1, PT, R20, R102, PT ;  /* 0x000000661400720c */ /* 0x000fe20003f26270 */
[----:B------:R-:W-:Y:S01]  /*12240*/  FFMA.FTZ R15, R0, R16, R15 ;  /* 0x00000010000f7223 */ /* 0x000fe2000001000f */
[----:B------:R-:W-:Y:S02]  /*12250*/  FSEL R61, R8, -INF , !P3 ;  /* 0xff800000083d7808 */ /* 0x000fe40005800000 */
[----:B------:R-:W-:Y:S02]  /*12260*/  IADD3 R8, R129, 0x79, RZ ;  /* 0x0000007981087810 */ /* 0x000fe40007ffe0ff */
[----:B------:R-:W-:Y:S01]  /*12270*/  FSEL R107, R13, -INF , !P1 ;  /* 0xff8000000d6b7808 */ /* 0x000fe20004800000 */
[----:B-1----:R-:W-:Y:S01]  /*12280*/  FFMA.FTZ R63, R0, R12, R9 ;  /* 0x0000000c003f7223 */ /* 0x002fe20000010009 */
[----:B------:R-:W1:Y:S01]  /*12290*/  I2F R13, R129 ;  /* 0x00000081000d7306 */ /* 0x000e620000201400 */
[----:B------:R-:W-:Y:S01]  /*122a0*/  ISETP.GE.AND P6, PT, R18, R102, PT ;  /* 0x000000661200720c */ /* 0x000fe20003fc6270 */
[----:B------:R-:W-:Y:S01]  /*122b0*/  FFMA.FTZ R11, R0, R12, R11 ;  /* 0x0000000c000b7223 */ /* 0x000fe2000001000b */
[----:B------:R-:W-:-:S02]  /*122c0*/  ISETP.GE.AND P2, PT, R43, R103, PT ;  /* 0x000000672b00720c */ /* 0x000fc40003f46270 */
[----:B------:R-:W-:Y:S01]  /*122d0*/  ISETP.GE.AND P4, PT, R39, R103, PT ;  /* 0x000000672700720c */ /* 0x000fe20003f86270 */
[-C--:B--2---:R-:W-:Y:S01]  /*122e0*/  FFMA.FTZ R4, R0, R17.reuse, R4 ;  /* 0x0000001100047223 */ /* 0x084fe20000010004 */
[----:B------:R-:W-:Y:S01]  /*122f0*/  FSEL R124, R124, -INF , !P2 ;  /* 0xff8000007c7c7808 */ /* 0x000fe20005000000 */
[----:B------:R-:W2:Y:S01]  /*12300*/  I2F R9, R8 ;  /* 0x0000000800097306 */ /* 0x000ea20000201400 */
[----:B------:R-:W-:Y:S01]  /*12310*/  ISETP.GE.AND P5, PT, R30, R102, PT ;  /* 0x000000661e00720c */ /* 0x000fe20003fa6270 */
[----:B------:R-:W-:Y:S01]  /*12320*/  FFMA.FTZ R6, R0, R17, R6 ;  /* 0x0000001100067223 */ /* 0x000fe20000010006 */
[----:B------:R-:W-:Y:S02]  /*12330*/  FSEL R65, R4, -INF , !P6 ;  /* 0xff80000004417808 */ /* 0x000fe40007000000 */
[----:B------:R-:W-:Y:S02]  /*12340*/  ISETP.GT.AND P6, PT, R186, R171, PT ;  /* 0x000000abba00720c */ /* 0x000fe40003fc4270 */
[----:B------:R-:W-:Y:S01]  /*12350*/  ISETP.GE.AND P2, PT, R30, R103, PT ;  /* 0x000000671e00720c */ /* 0x000fe20003f46270 */
[----:B-1----:R-:W-:Y:S01]  /*12360*/  FFMA.FTZ R64, R0, R13, R64 ;  /* 0x0000000d00407223 */ /* 0x002fe20000010040 */
[----:B------:R-:W-:Y:S01]  /*12370*/  ISETP.GE.AND P1, PT, R20, R103, PT ;  /* 0x000000671400720c */ /* 0x000fe20003f26270 */
[----:B------:R-:W-:Y:S01]  /*12380*/  FFMA.FTZ R4, R0, R13, R66 ;  /* 0x0000000d00047223 */ /* 0x000fe20000010042 */
[----:B------:R-:W-:-:S02]  /*12390*/  FSEL R122, R122, -INF , !P4 ;  /* 0xff8000007a7a7808 */ /* 0x000fc40006000000 */
[----:B------:R-:W-:Y:S02]  /*123a0*/  FSEL R111, R111, -INF , !P5 ;  /* 0xff8000006f6f7808 */ /* 0x000fe40006800000 */
[----:B------:R-:W-:Y:S01]  /*123b0*/  ISETP.GE.AND P4, PT, R27, R103, PT ;  /* 0x000000671b00720c */ /* 0x000fe20003f86270 */
[----:B--2---:R-:W-:Y:S01]  /*123c0*/  FFMA.FTZ R7, R0, R9, R7 ;  /* 0x0000000900077223 */ /* 0x004fe20000010007 */
[----:B------:R-:W-:Y:S02]  /*123d0*/  FSEL R108, R14, -INF , !P2 ;  /* 0xff8000000e6c7808 */ /* 0x000fe40005000000 */
[----:B------:R-:W-:Y:S02]  /*123e0*/  ISETP.GE.AND P5, PT, R18, R103, PT ;  /* 0x000000671200720c */ /* 0x000fe40003fa6270 */
[----:B------:R-:W-:Y:S02]  /*123f0*/  FSEL R106, R15, -INF , !P1 ;  /* 0xff8000000f6a7808 */ /* 0x000fe40004800000 */
[----:B------:R-:W-:-:S02]  /*12400*/  ISETP.GE.AND P2, PT, R19, R102, PT ;  /* 0x000000661300720c */ /* 0x000fc40003f46270 */
[----:B------:R-:W-:Y:S02]  /*12410*/  ISETP.GE.AND P1, PT, R19, R103, PT ;  /* 0x000000671300720c */ /* 0x000fe40003f26270 */
[----:B------:R-:W-:Y:S02]  /*12420*/  FSEL R104, R10, -INF , !P4 ;  /* 0xff8000000a687808 */ /* 0x000fe40006000000 */
[----:B------:R-:W-:Y:S01]  /*12430*/  FSEL R60, R6, -INF , !P5 ;  /* 0xff800000063c7808 */ /* 0x000fe20006800000 */
[----:B------:R-:W-:Y:S01]  /*12440*/  FFMA.FTZ R6, R0, R9, R5 ;  /* 0x0000000900067223 */ /* 0x000fe20000010005 */
[----:B------:R-:W-:Y:S02]  /*12450*/  ISETP.GE.AND P4, PT, R129, R102, PT ;  /* 0x000000668100720c */ /* 0x000fe40003f86270 */
[----:B------:R-:W-:Y:S02]  /*12460*/  FSEL R63, R63, -INF , !P2 ;  /* 0xff8000003f3f7808 */ /* 0x000fe40005000000 */
[----:B------:R-:W-:-:S02]  /*12470*/  FSEL R62, R11, -INF , !P1 ;  /* 0xff8000000b3e7808 */ /* 0x000fc40004800000 */
[-C--:B------:R-:W-:Y:S02]  /*12480*/  ISETP.GE.AND P3, PT, R129, R103.reuse, PT ;  /* 0x000000678100720c */ /* 0x080fe40003f66270 */
[C---:B------:R-:W-:Y:S02]  /*12490*/  ISETP.GE.AND P2, PT, R8.reuse, R102, PT ;  /* 0x000000660800720c */ /* 0x040fe40003f46270 */
[----:B------:R-:W-:Y:S02]  /*124a0*/  ISETP.GE.AND P1, PT, R8, R103, PT ;  /* 0x000000670800720c */ /* 0x000fe40003f26270 */
[----:B------:R-:W-:Y:S02]  /*124b0*/  FSEL R105, R105, -INF , !P0 ;  /* 0xff80000069697808 */ /* 0x000fe40004000000 */
[----:B------:R-:W-:Y:S02]  /*124c0*/  FSEL R5, R64, -INF , !P4 ;  /* 0xff80000040057808 */ /* 0x000fe40006000000 */
[----:B------:R-:W-:-:S02]  /*124d0*/  ISETP.NE.AND P0, PT, R128, RZ, PT ;  /* 0x000000ff8000720c */ /* 0x000fc40003f05270 */
[----:B------:R-:W-:Y:S02]  /*124e0*/  FSEL R4, R4, -INF , !P3 ;  /* 0xff80000004047808 */ /* 0x000fe40005800000 */
[----:B------:R-:W-:Y:S02]  /*124f0*/  FSEL R64, R6, -INF , !P2 ;  /* 0xff80000006407808 */ /* 0x000fe40005000000 */
[----:B------:R-:W-:Y:S01]  /*12500*/  FSEL R54, R7, -INF , !P1 ;  /* 0xff80000007367808 */ /* 0x000fe20004800000 */
[----:B------:R-:W-:Y:S05]  /*12510*/  @!P6 BRA `(.L_x_7633) ;  /* 0x000009e00000e947 */ /* 0x000fea0003800000 */
[----:B------:R-:W-:-:S13]  /*12520*/  LOP3.LUT P5, RZ, R178, 0x8, RZ, 0xc0, !PT ;  /* 0x00000008b2ff7812 */ /* 0x000fda00078ac0ff */
[----:B------:R-:W-:Y:S05]  /*12530*/  @!P5 BRA `(.L_x_7634) ;  /* 0x000003a00000d947 */ /* 0x000fea0003800000 */
[----:B------:R-:W-:Y:S01]  /*12540*/  IABS R7, c[0x0][0x2d0] ;  /* 0x0000b40000077a13 */ /* 0x000fe20000000000 */
[----:B------:R-:W-:Y:S01]  /*12550*/  IMAD.MOV.U32 R12, RZ, RZ, RZ ;  /* 0x000000ffff0c7224 */ /* 0x000fe200078e00ff */
[----:B------:R-:W-:Y:S02]  /*12560*/  IABS R9, R127 ;  /* 0x0000007f00097213 */ /* 0x000fe40000000000 */
[----:B------:R-:W1:Y:S01]  /*12570*/  I2F.RP R8, R7 ;  /* 0x0000000700087306 */ /* 0x000e620000209400 */
[C---:B------:R-:W-:Y:S02]  /*12580*/  IADD3 R11, R127.reuse, -0x80, RZ ;  /* 0xffffff807f0b7810 */ /* 0x040fe40007ffe0ff */
[----:B------:R-:W-:-:S04]  /*12590*/  LOP3.LUT R127, R127, c[0x0][0x2d0], RZ, 0x3c, !PT ;  /* 0x0000b4007f7f7a12 */ /* 0x000fc800078e3cff */
[----:B------:R-:W-:Y:S01]  /*125a0*/  ISETP.GE.AND P3, PT, R127, RZ, PT ;  /* 0x000000ff7f00720c */ /* 0x000fe20003f66270 */
[----:B-1----:R-:W1:Y:S02]  /*125b0*/  MUFU.RCP R13, R8 ;  /* 0x00000008000d7308 */ /* 0x002e640000001000 */
[----:B-1----:R-:W-:Y:S02]  /*125c0*/  IADD3 R13, R13, 0xffffffe, RZ ;  /* 0x0ffffffe0d0d7810 */ /* 0x002fe40007ffe0ff */
[----:B------:R-:W-:Y:S02]  /*125d0*/  IABS R8, R11 ;  /* 0x0000000b00087213 */ /* 0x000fe40000000000 */
[----:B------:R-:W-:Y:S02]  /*125e0*/  LOP3.LUT R11, R11, c[0x0][0x2d0], RZ, 0x3c, !PT ;  /* 0x0000b4000b0b7a12 */ /* 0x000fe400078e3cff */
[----:B------:R-:W1:Y:S02]  /*125f0*/  F2I.FTZ.U32.TRUNC.NTZ R13, R13 ;  /* 0x0000000d000d7305 */ /* 0x000e64000021f000 */
[----:B-1----:R-:W-:-:S04]  /*12600*/  IMAD.MOV R6, RZ, RZ, -R13 ;  /* 0x000000ffff067224 */ /* 0x002fc800078e0a0d */
        /* <DEDUP_REMOVED lines=18> */
[----:B------:R-:W-:-:S05]  /*12730*/  @P4 IADD3 R12, R12, 0x1, RZ ;  /* 0x000000010c0c4810 */ /* 0x000fca0007ffe0ff */
        /* <DEDUP_REMOVED lines=25> */
[----:B------:R-:W-:Y:S05]  /*128d0*/  BRA `(.L_x_7635) ;  /* 0x0000003000007947 */ /* 0x000fea0003800000 */
.L_x_7634:
[----:B------:R-:W-:-:S05]  /*128e0*/  IMAD.MOV.U32 R8, RZ, RZ, c[0x0][0x198] ;  /* 0x00006600ff087624 */ /* 0x000fca00078e00ff */
[----:B------:R-:W-:-:S04]  /*128f0*/  LEA R8, -R8, RZ, 0x7 ;  /* 0x000000ff08087211 */ /* 0x000fc800078e39ff */
[----:B------:R-:W-:Y:S02]  /*12900*/  SHF.R.S32.HI R7, RZ, 0x1f, R8 ;  /* 0x0000001fff077819 */ /* 0x000fe40000011408 */
.L_x_7635:
[----:B------:R-:W-:Y:S01]  /*12910*/  @!P0 IMAD.MOV.U32 R20, RZ, RZ, c[0x0][0x198] ;  /* 0x00006600ff148624 */ /* 0x000fe200078e00ff */
[CC--:B------:R-:W-:Y:S01]  /*12920*/  @!P0 LEA R22, P1, R8.reuse, R182.reuse, 0x1 ;  /* 0x000000b608168211 */ /* 0x0c0fe200078208ff */
[----:B------:R-:W-:Y:S01]  /*12930*/  @!P0 IMAD.MOV.U32 R9, RZ, RZ, c[0x0][0x19c] ;  /* 0x00006700ff098624 */ /* 0x000fe200078e00ff */
[----:B------:R1:W-:Y:S01]  /*12940*/  @P0 STS.128 [R185+0x2000], RZ ;  /* 0x002000ffb9000388 */ /* 0x0003e20000000c00 */
[----:B------:R-:W-:Y:S01]  /*12950*/  @!P0 IMAD.MOV.U32 R6, RZ, RZ, R8 ;  /* 0x000000ffff068224 */ /* 0x000fe200078e0008 */
[--C-:B------:R-:W-:Y:S01]  /*12960*/  @!P0 LEA.HI.X R23, R8, R179, R7.reuse, 0x1, P1 ;  /* 0x000000b308178211 */ /* 0x100fe200008f0c07 */
[----:B------:R-:W-:Y:S01]  /*12970*/  @!P0 IMAD R9, R9, 0x30, RZ ;  /* 0x0000003009098824 */ /* 0x000fe200078e02ff */
[----:B------:R-:W-:Y:S01]  /*12980*/  BSSY B0, `(.L_x_7636) ;  /* 0x0000054000007945 */ /* 0x000fe20003800000 */
[--C-:B------:R-:W-:Y:S02]  /*12990*/  @!P0 IMAD.WIDE.U32 R20, R20, 0x30, R6.reuse ;  /* 0x0000003014148825 */ /* 0x100fe400078e0006 */
[----:B------:R-:W-:Y:S01]  /*129a0*/  @!PT LDS RZ, [RZ] ;  /* 0x00000000fffff984 */ /* 0x000fe20000000800 */
[----:B------:R-:W-:Y:S01]  /*129b0*/  @!PT LDS RZ, [RZ] ;  /* 0x00000000fffff984 */ /* 0x000fe20000000800 */
[----:B------:R-:W-:Y:S01]  /*129c0*/  @!PT LDS RZ, [RZ] ;  /* 0x00000000fffff984 */ /* 0x000fe20000000800 */
[----:B------:R2:W-:Y:S02]  /*129d0*/  @!P0 LDGSTS.E.BYPASS.LTC128B.128 [R185+0x2000], [R22.64] ;  /* 0x0200000016b98fae */ /* 0x0005e4000b901d46 */
[----:B------:R-:W-:Y:S01]  /*129e0*/  @!P0 IMAD.MOV.U32 R12, RZ, RZ, c[0x0][0x198] ;  /* 0x00006600ff0c8624 */ /* 0x000fe200078e00ff */
[----:B------:R-:W-:Y:S01]  /*129f0*/  @!P0 IADD3 R14, R9, R21, RZ ;  /* 0x00000015090e8210 */ /* 0x000fe20007ffe0ff */
[----:B------:R-:W-:Y:S01]  /*12a00*/  @!P0 IMAD.MOV.U32 R10, RZ, RZ, c[0x0][0x19c] ;  /* 0x00006700ff0a8624 */ /* 0x000fe200078e00ff */
[-C--:B------:R-:W-:Y:S01]  /*12a10*/  @!P0 LEA R16, P1, R20, R182.reuse, 0x1 ;  /* 0x000000b614108211 */ /* 0x080fe200078208ff */
[----:B------:R-:W-:Y:S01]  /*12a20*/  @!P0 IMAD.WIDE.U32 R12, R12, 0x50, R6 ;  /* 0x000000500c0c8825 */ /* 0x000fe200078e0006 */
[----:B------:R1:W-:Y:S02]  /*12a30*/  @P0 STS.128 [R185+0x2800], RZ ;  /* 0x002800ffb9000388 */ /* 0x0003e40000000c00 */
[----:B------:R-:W-:Y:S01]  /*12a40*/  @!P0 LEA.HI.X R17, R20, R179, R14, 0x1, P1 ;  /* 0x000000b314118211 */ /* 0x000fe200008f0c0e */
[----:B------:R-:W-:Y:S01]  /*12a50*/  @!P0 IMAD R10, R10, 0x50, RZ ;  /* 0x000000500a0a8824 */ /* 0x000fe200078e02ff */
[----:B------:R-:W-:Y:S01]  /*12a60*/  @!P0 LEA R14, P1, R12, R182, 0x1 ;  /* 0x000000b60c0e8211 */ /* 0x000fe200078208ff */
[----:B------:R-:W-:-:S02]  /*12a70*/  @!P0 IMAD.MOV.U32 R18, RZ, RZ, c[0x0][0x198] ;  /* 0x00006600ff128624 */ /* 0x000fc400078e00ff */
[----:B------:R-:W-:Y:S01]  /*12a80*/  @!P0 IMAD.MOV.U32 R6, RZ, RZ, c[0x0][0x19c] ;  /* 0x00006700ff068624 */ /* 0x000fe200078e00ff */
[----:B------:R-:W-:Y:S01]  /*12a90*/  @!P0 IADD3 R10, R10, R13, RZ ;  /* 0x0000000d0a0a8210 */ /* 0x000fe20007ffe0ff */
[----:B------:R-:W-:Y:S02]  /*12aa0*/  @!P0 IMAD.MOV.U32 R9, RZ, RZ, R7 ;  /* 0x000000ffff098224 */ /* 0x000fe400078e0007 */
[----:B------:R-:W-:Y:S01]  /*12ab0*/  @!P0 IMAD R6, R6, 0x60, RZ ;  /* 0x0000006006068824 */ /* 0x000fe200078e02ff */
[----:B------:R-:W-:Y:S01]  /*12ac0*/  @!P0 LEA.HI.X R15, R12, R179, R10, 0x1, P1 ;  /* 0x000000b30c0f8211 */ /* 0x000fe200008f0c0a */
[----:B------:R-:W-:Y:S01]  /*12ad0*/  @!P0 IMAD.WIDE.U32 R18, R18, 0x60, R8 ;  /* 0x0000006012128825 */ /* 0x000fe200078e0008 */
[----:B------:R-:W-:-:S03]  /*12ae0*/  @!P0 IADD3 R9, P2, R175, R8, RZ ;  /* 0x00000008af098210 */ /* 0x000fc60007f5e0ff */
[----:B------:R-:W-:Y:S01]  /*12af0*/  @!P0 IMAD.IADD R6, R6, 0x1, R19 ;  /* 0x0000000106068824 */ /* 0x000fe200078e0213 */
[----:B------:R-:W-:Y:S01]  /*12b00*/  @!P0 LEA R12, P1, R18, R182, 0x1 ;  /* 0x000000b6120c8211 */ /* 0x000fe200078208ff */
[----:B------:R-:W-:-:S03]  /*12b10*/  @!P0 IMAD.X R10, R174, 0x1, R7, P2 ;  /* 0x00000001ae0a8824 */ /* 0x000fc600010e0607 */
[----:B------:R-:W-:Y:S01]  /*12b20*/  @!P0 LEA.HI.X R13, R18, R179, R6, 0x1, P1 ;  /* 0x000000b3120d8211 */ /* 0x000fe200008f0c06 */
[----:B------:R-:W-:Y:S01]  /*12b30*/  @!P0 IMAD.MOV.U32 R6, RZ, RZ, c[0x0][0x198] ;  /* 0x00006600ff068624 */ /* 0x000fe200078e00ff */
[----:B------:R-:W-:-:S04]  /*12b40*/  @!P0 LEA R18, P1, R9, R182, 0x1 ;  /* 0x000000b609128211 */ /* 0x000fc800078208ff */
[----:B------:R-:W-:Y:S02]  /*12b50*/  @!P0 LEA.HI.X R19, R9, R179, R10, 0x1, P1 ;  /* 0x000000b309138211 */ /* 0x000fe400008f0c0a */
[----:B------:R-:W-:Y:S02]  /*12b60*/  @!P0 MOV R9, c[0x0][0x19c] ;  /* 0x0000670000098a02 */ /* 0x000fe40000000f00 */
[C---:B------:R-:W-:Y:S01]  /*12b70*/  @!P0 LEA R10, P1, R6.reuse, R8, 0x5 ;  /* 0x00000008060a8211 */ /* 0x040fe200078228ff */
[----:B------:R-:W-:Y:S01]  /*12b80*/  @!PT LDS RZ, [RZ] ;  /* 0x00000000fffff984 */ /* 0x000fe20000000800 */
[----:B------:R-:W-:Y:S01]  /*12b90*/  @!PT LDS RZ, [RZ] ;  /* 0x00000000fffff984 */ /* 0x000fe20000000800 */
[----:B------:R-:W-:Y:S01]  /*12ba0*/  @!PT LDS RZ, [RZ] ;  /* 0x00000000fffff984 */ /* 0x000fe20000000800 */
[----:B------:R1:W-:Y:S03]  /*12bb0*/  @!P0 LDGSTS.E.BYPASS.LTC128B.128 [R185+0x2800], [R18.64] ;  /* 0x0280000012b98fae */ /* 0x0003e6000b901d46 */
[----:B------:R-:W-:Y:S01]  /*12bc0*/  @!P0 LEA.HI.X R9, R6, R7, R9, 0x5, P1 ;  /* 0x0000000706098211 */ /* 0x000fe200008f2c09 */
[----:B------:R-:W-:Y:S01]  /*12bd0*/  @!P0 IMAD.MOV.U32 R6, RZ, RZ, c[0x0][0x19c] ;  /* 0x00006700ff068624 */ /* 0x000fe200078e00ff */
[C---:B------:R-:W-:Y:S01]  /*12be0*/  @!P0 LEA R20, P1, R10.reuse, R182, 0x1 ;  /* 0x000000b60a148211 */ /* 0x040fe200078208ff */
[----:B------:R1:W-:Y:S03]  /*12bf0*/  @P0 STS.128 [R185+0x3000], RZ ;  /* 0x003000ffb9000388 */ /* 0x0003e60000000c00 */
[----:B------:R-:W-:Y:S01]  /*12c00*/  @!P0 LEA.HI.X R21, R10, R179, R9, 0x1, P1 ;  /* 0x000000b30a158211 */ /* 0x000fe200008f0c09 */
[----:B------:R-:W-:-:S04]  /*12c10*/  @!P0 IMAD.MOV.U32 R9, RZ, RZ, c[0x0][0x198] ;  /* 0x00006600ff098624 */ /* 0x000fc800078e00ff */
[----:B------:R-:W-:Y:S01]  /*12c20*/  @!PT LDS RZ, [RZ] ;  /* 0x00000000fffff984 */ /* 0x000fe20000000800 */
[----:B------:R-:W-:Y:S01]  /*12c30*/  @!PT LDS RZ, [RZ] ;  /* 0x00000000fffff984 */ /* 0x000fe20000000800 */
[----:B------:R-:W-:Y:S01]  /*12c40*/  @!PT LDS RZ, [RZ] ;  /* 0x00000000fffff984 */ /* 0x000fe20000000800 */
[----:B------:R1:W-:Y:S01]  /*12c50*/  @!P0 LDGSTS.E.BYPASS.LTC128B.128 [R185+0x3000], [R20.64] ;  /* 0x0300000014b98fae */ /* 0x0003e2000b901d46 */
[----:B------:R-:W-:-:S03]  /*12c60*/  @!P0 LEA R10, P1, R9, R8, 0x6 ;  /* 0x00000008090a8211 */ /* 0x000fc600078230ff */
[----:B------:R1:W-:Y:S01]  /*12c70*/  @P0 STS.128 [R185+0x3800], RZ ;  /* 0x003800ffb9000388 */ /* 0x0003e20000000c00 */
[----:B------:R-:W-:Y:S02]  /*12c80*/  @!P0 LEA.HI.X R6, R9, R7, R6, 0x6, P1 ;  /* 0x0000000709068211 */ /* 0x000fe400008f3406 */
[C---:B--2---:R-:W-:Y:S01]  /*12c90*/  @!P0 LEA R22, P1, R10.reuse, R182, 0x1 ;  /* 0x000000b60a168211 */ /* 0x044fe200078208ff */
        /* <DEDUP_REMOVED lines=34> */
.L_x_7637:
[----:B------:R-:W-:Y:S05]  /*12ec0*/  BSYNC B0 ;  /* 0x0000000000007941 */ /* 0x000fea0003800000 */
.L_x_7636:
[----:B------:R-:W0:Y:S01]  /*12ed0*/  LDGDEPBAR ;  /* 0x00000000000079af */ /* 0x000e220000000000 */
[----:B------:R-:W-:-:S04]  /*12ee0*/  LEA R182, P0, R8, R182, 0x1 ;  /* 0x000000b608b67211 */ /* 0x000fc800078008ff */
[----:B------:R-:W-:Y:S02]  /*12ef0*/  LEA.HI.X R179, R8, R179, R7, 0x1, P0 ;  /* 0x000000b308b37211 */ /* 0x000fe400000f0c07 */
.L_x_7633:
        /* <DEDUP_REMOVED lines=90> */
[----:B------:R-:W-:Y:S01]  /*134a0*/  FFMA.FTZ R67, R149, c[0x0][0x23c], -R102 ;  /* 0x00008f0095437a23 */ /* 0x000fe20000010866 */
[----:B------:R-:W-:Y:S01]  /*134b0*/  MUFU.EX2 R66, R66 ;  /* 0x0000004200427308 */ /* 0x000fe20000000800 */
[----:B------:R-:W-:Y:S02]  /*134c0*/  FADD.FTZ R131, R2, -R131 ;  /* 0x8000008302837221 */ /* 0x000fe40000010000 */
[----:B------:R-:W-:-:S02]  /*134d0*/  FADD.FTZ R149, R3, -R4 ;  /* 0x8000000403957221 */ /* 0x000fc40000010000 */
[--C-:B------:R-:W-:Y:S02]  /*134e0*/  FFMA.FTZ R148, R5, c[0x0][0x23c], -R102.reuse ;  /* 0x00008f0005947a23 */ /* 0x100fe40000010866 */
[--C-:B------:R-:W-:Y:S01]  /*134f0*/  FFMA.FTZ R127, R200, c[0x0][0x23c], -R55.reuse ;  /* 0x00008f00c87f7a23 */ /* 0x100fe20000010837 */
[----:B------:R-:W-:Y:S01]  /*13500*/  MUFU.EX2 R130, R130 ;  /* 0x0000008200827308 */ /* 0x000fe20000000800 */
[----:B------:R-:W-:Y:S02]  /*13510*/  FMUL.FTZ R149, R149, c[0x0][0x23c] ;  /* 0x00008f0095957a20 */ /* 0x000fe40000410000 */
[----:B------:R-:W-:Y:S02]  /*13520*/  FMUL.FTZ R131, R131, c[0x0][0x23c] ;  /* 0x00008f0083837a20 */ /* 0x000fe40000410000 */
[--C-:B------:R-:W-:Y:S02]  /*13530*/  FFMA.FTZ R2, R114, c[0x0][0x23c], -R55.reuse ;  /* 0x00008f0072027a23 */ /* 0x100fe40000010837 */
[----:B------:R-:W-:Y:S01]  /*13540*/  FFMA.FTZ R118, R118, c[0x0][0x23c], -R55 ;  /* 0x00008f0076767a23 */ /* 0x000fe20000010837 */
[----:B------:R-:W1:Y:S01]  /*13550*/  MUFU.EX2 R148, R148 ;  /* 0x0000009400947308 */ /* 0x000e620000000800 */
[----:B------:R-:W-:-:S02]  /*13560*/  FFMA.FTZ R114, R119, c[0x0][0x23c], -R102 ;  /* 0x00008f0077727a23 */ /* 0x000fc40000010866 */
[--C-:B------:R-:W-:Y:S02]  /*13570*/  FFMA.FTZ R103, R137, c[0x0][0x23c], -R102.reuse ;  /* 0x00008f0089677a23 */ /* 0x100fe40000010866 */
        /* <DEDUP_REMOVED lines=8> */
[----:B-1----:R-:W-:Y:S01]  /*13600*/  F2FP.BF16.PACK_AB R32, R130, R148 ;  /* 0x000000948220723e */ /* 0x002fe200000010ff */
[----:B------:R-:W-:Y:S02]  /*13610*/  FFMA.FTZ R133, R189, c[0x0][0x23c], -R102 ;  /* 0x00008f00bd857a23 */ /* 0x000fe40000010866 */
[--C-:B------:R-:W-:Y:S02]  /*13620*/  FFMA.FTZ R142, R142, c[0x0][0x23c], -R55.reuse ;  /* 0x00008f008e8e7a23 */ /* 0x100fe40000010837 */
[--C-:B------:R-:W-:Y:S02]  /*13630*/  FFMA.FTZ R135, R188, c[0x0][0x23c], -R55.reuse ;  /* 0x00008f00bc877a23 */ /* 0x100fe40000010837 */
[----:B------:R-:W1:Y:S01]  /*13640*/  MUFU.EX2 R127, R127 ;  /* 0x0000007f007f7308 */ /* 0x000e620000000800 */
[----:B--2---:R-:W-:Y:S01]  /*13650*/  F2FP.BF16.PACK_AB R34, R66, R67 ;  /* 0x000000434222723e */ /* 0x004fe200000010ff */
[----:B------:R-:W-:-:S02]  /*13660*/  FFMA.FTZ R146, R146, c[0x0][0x23c], -R55 ;  /* 0x00008f0092927a23 */ /* 0x000fc40000010837 */
[--C-:B------:R-:W-:Y:S02]  /*13670*/  FFMA.FTZ R141, R150, c[0x0][0x23c], -R55.reuse ;  /* 0x00008f00968d7a23 */ /* 0x100fe40000010837 */
[--C-:B------:R-:W-:Y:S02]  /*13680*/  FFMA.FTZ R150, R187, c[0x0][0x23c], -R102.reuse ;  /* 0x00008f00bb967a23 */ /* 0x100fe40000010866 */
[----:B------:R2:W-:Y:S01]  /*13690*/  MUFU.EX2 R3, R118 ;  /* 0x0000007600037308 */ /* 0x0005e20000000800 */
[--C-:B------:R-:W-:Y:S02]  /*136a0*/  FFMA.FTZ R187, R196, c[0x0][0x23c], -R55.reuse ;  /* 0x00008f00c4bb7a23 */ /* 0x100fe40000010837 */
[--C-:B------:R-:W-:Y:S02]  /*136b0*/  FFMA.FTZ R189, R57, c[0x0][0x23c], -R102.reuse ;  /* 0x00008f0039bd7a23 */ /* 0x100fe40000010866 */
[----:B------:R-:W-:Y:S02]  /*136c0*/  FFMA.FTZ R188, R59, c[0x0][0x23c], -R102 ;  /* 0x00008f003bbc7a23 */ /* 0x000fe40000010866 */
[--C-:B------:R-:W-:Y:S01]  /*136d0*/  FFMA.FTZ R196, R58, c[0x0][0x23c], -R55.reuse ;  /* 0x00008f003ac47a23 */ /* 0x100fe20000010837 */
[----:B------:R-:W4:Y:S01]  /*136e0*/  MUFU.EX2 R149, R149 ;  /* 0x0000009500957308 */ /* 0x000f220000000800 */
[----:B-1----:R-:W-:Y:S01]  /*136f0*/  F2FP.BF16.PACK_AB R33, R127, R129 ;  /* 0x000000817f21723e */ /* 0x002fe200000010ff */
[----:B------:R-:W-:-:S02]  /*13700*/  FFMA.FTZ R195, R56, c[0x0][0x23c], -R55 ;  /* 0x00008f0038c37a23 */ /* 0x000fc40000010837 */
[--C-:B------:R-:W-:Y:S01]  /*13710*/  FFMA.FTZ R151, R151, c[0x0][0x23c], -R102.reuse ;  /* 0x00008f0097977a23 */ /* 0x100fe20000010866 */
[----:B------:R-:W-:Y:S01]  /*13720*/  LDSM.16.MT88.4 R56, [R164+0x7800] ;  /* 0x00780000a438783b */ /* 0x000fe20000004200 */
[--C-:B------:R-:W-:Y:S02]  /*13730*/  FFMA.FTZ R194, R194, c[0x0][0x23c], -R55.reuse ;  /* 0x00008f00c2c27a23 */ /* 0x100fe40000010837 */
[----:B------:R-:W1:Y:S01]  /*13740*/  MUFU.EX2 R131, R131 ;  /* 0x0000008300837308 */ /* 0x000e620000000800 */
[--C-:B--2---:R-:W-:Y:S02]  /*13750*/  FFMA.FTZ R118, R113, c[0x0][0x23c], -R102.reuse ;  /* 0x00008f0071767a23 */ /* 0x104fe40000010866 */
[--C-:B------:R-:W-:Y:S02]  /*13760*/  FFMA.FTZ R113, R115, c[0x0][0x23c], -R102.reuse ;  /* 0x00008f0073717a23 */ /* 0x100fe40000010866 */
[----:B------:R-:W-:Y:S02]  /*13770*/  FFMA.FTZ R115, R198, c[0x0][0x23c], -R55 ;  /* 0x00008f00c6737a23 */ /* 0x000fe40000010837 */
[----:B------:R-:W-:Y:S01]  /*13780*/  FFMA.FTZ R125, R125, c[0x0][0x23c], -R102 ;  /* 0x00008f007d7d7a23 */ /* 0x000fe20000010866 */
[----:B------:R-:W2:Y:S01]  /*13790*/  MUFU.EX2 R2, R2 ;  /* 0x0000000200027308 */ /* 0x000ea20000000800 */
        /* <DEDUP_REMOVED lines=9> */
[----:B--2---:R-:W-:Y:S01]  /*13830*/  F2FP.BF16.PACK_AB R35, R2, R3 ;  /* 0x000000030223723e */ /* 0x004fe200000010ff */
        /* <DEDUP_REMOVED lines=17> */
[----:B---3--:R-:W-:Y:S01]  /*13950*/  HMMA.16816.F32.BF16 R4, R32, R8, R4 ;  /* 0x000000082004723c */ /* 0x008fe20000041804 */
        /* <DEDUP_REMOVED lines=20> */
[----:B------:R-:W3:Y:S01]  /*13aa0*/  MUFU.EX2 R119, R119 ;  /* 0x0000007700777308 */ /* 0x000ee20000000800 */
[----:B------:R-:W-:Y:S01]  /*13ab0*/  LDSM.16.MT88.4 R88, [R161+0x8800] ;  /* 0x00880000a158783b */ /* 0x000fe20000004200 */
[----:B------:R-:W-:Y:S02]  /*13ac0*/  FFMA.FTZ R112, R112, c[0x0][0x23c], -R55 ;  /* 0x00008f0070707a23 */ /* 0x000fe40000010837 */
[----:B------:R-:W-:Y:S02]  /*13ad0*/  FFMA.FTZ R149, R191, R149, R148 ;  /* 0x00000095bf957223 */ /* 0x000fe40000010094 */
[----:B------:R-:W-:Y:S01]  /*13ae0*/  HMMA.16816.F32.BF16 R28, R32, R36, R28 ;  /* 0x00000024201c723c */ /* 0x000fe2000004181c */
[----:B------:R-:W-:Y:S01]  /*13af0*/  FFMA.FTZ R65, R65, c[0x0][0x23c], -R102 ;  /* 0x00008f0041417a23 */ /* 0x000fe20000010866 */
[----:B------:R-:W-:Y:S01]  /*13b00*/  MUFU.EX2 R144, R144 ;  /* 0x0000009000907308 */ /* 0x000fe20000000800 */
[----:B------:R-:W-:-:S02]  /*13b10*/  FADD.FTZ R130, R130, R149 ;  /* 0x0000009582827221 */ /* 0x000fc40000010000 */
[----:B------:R-:W-:Y:S02]  /*13b20*/  FFMA.FTZ R104, R104, c[0x0][0x23c], -R55 ;  /* 0x00008f0068687a23 */ /* 0x000fe40000010837 */
[----:B-1----:R-:W-:Y:S01]  /*13b30*/  F2FP.BF16.PACK_AB R36, R113, R118 ;  /* 0x000000767124723e */ /* 0x002fe200000010ff */
[----:B------:R-:W-:Y:S01]  /*13b40*/  HMMA.16816.F32.BF16 R32, R32, R38, R80 ;  /* 0x000000262020723c */ /* 0x000fe20000041850 */
        /* <DEDUP_REMOVED lines=85> */
[----:B------:R-:W-:-:S05]  /*140a0*/  FADD.FTZ R44, R127, R44 ;  /* 0x0000002c7f2c7221 */ /* 0x000fca0000010000 */
[C---:B--2---:R-:W-:Y:S07]  /*140b0*/  HMMA.16816.F32.BF16 R12, R80.reuse, R40, R12 ;  /* 0x00000028500c723c */ /* 0x044fee000004180c */
[----:B------:R-:W-:Y:S01]  /*140c0*/  FFMA.FTZ R40, R121, c[0x0][0x23c], -R102 ;  /* 0x00008f0079287a23 */ /* 0x000fe20000010866 */
[----:B------:R-:W-:Y:S01]  /*140d0*/  HMMA.16816.F32.BF16 R16, R80, R42, R16 ;  /* 0x0000002a5010723c */ /* 0x000fe20000041810 */
[----:B------:R-:W-:-:S04]  /*140e0*/  FFMA.FTZ R41, R122, c[0x0][0x23c], -R55 ;  /* 0x00008f007a297a23 */ /* 0x000fc80000010837 */
[----:B------:R-:W-:Y:S02]  /*140f0*/  MUFU.EX2 R40, R40 ;  /* 0x0000002800287308 */ /* 0x000fe40000000800 */
[----:B------:R-:W-:Y:S01]  /*14100*/  FFMA.FTZ R43, R120, c[0x0][0x23c], -R55 ;  /* 0x00008f00782b7a23 */ /* 0x000fe20000010837 */
[----:B---3--:R-:W-:Y:S01]  /*14110*/  HMMA.16816.F32.BF16 R20, R80, R36, R20 ;  /* 0x000000245014723c */ /* 0x008fe20000041814 */
[----:B------:R-:W-:-:S04]  /*14120*/  FFMA.FTZ R42, R107, c[0x0][0x23c], -R102 ;  /* 0x00008f006b2a7a23 */ /* 0x000fc80000010866 */
[----:B------:R-:W-:Y:S02]  /*14130*/  MUFU.EX2 R43, R43 ;  /* 0x0000002b002b7308 */ /* 0x000fe40000000800 */
[--C-:B------:R-:W-:Y:S01]  /*14140*/  FFMA.FTZ R37, R117, c[0x0][0x23c], -R102.reuse ;  /* 0x00008f0075257a23 */ /* 0x100fe20000010866 */
[----:B------:R-:W-:Y:S01]  /*14150*/  HMMA.16816.F32.BF16 R24, R80, R38, R24 ;  /* 0x000000265018723c */ /* 0x000fe20000041818 */
[----:B------:R-:W-:-:S04]  /*14160*/  FFMA.FTZ R36, R123, c[0x0][0x23c], -R102 ;  /* 0x00008f007b247a23 */ /* 0x000fc80000010866 */
[----:B------:R-:W2:Y:S02]  /*14170*/  MUFU.EX2 R37, R37 ;  /* 0x0000002500257308 */ /* 0x000ea40000000800 */
[--C-:B------:R-:W-:Y:S01]  /*14180*/  FFMA.FTZ R38, R124, c[0x0][0x23c], -R55.reuse ;  /* 0x00008f007c267a23 */ /* 0x100fe20000010837 */
[C---:B-1----:R-:W-:Y:S01]  /*14190*/  HMMA.16816.F32.BF16 R84, R80.reuse, R4, R28 ;  /* 0x000000045054723c */ /* 0x042fe2000004181c */
[----:B------:R-:W1:Y:S04]  /*141a0*/  LDSM.16.MT88.4 R28, [R160+0x8800] ;  /* 0x00880000a01c783b */ /* 0x000e680000004200 */
[----:B------:R-:W-:Y:S03]  /*141b0*/  MUFU.EX2 R36, R36 ;  /* 0x0000002400247308 */ /* 0x000fe60000000800 */
[----:B------:R-:W-:Y:S05]  /*141c0*/  HMMA.16816.F32.BF16 R80, R80, R6, R32 ;  /* 0x000000065050723c */ /* 0x000fea0000041820 */
[----:B------:R-:W3:Y:S01]  /*141d0*/  MUFU.EX2 R39, R125 ;  /* 0x0000007d00277308 */ /* 0x000ee20000000800 */
[----:B--2---:R-:W-:Y:S01]  /*141e0*/  F2FP.BF16.PACK_AB R4, R40, R37 ;  /* 0x000000252804723e */ /* 0x004fe200000010ff */
[----:B------:R-:W-:-:S02]  /*141f0*/  FFMA.FTZ R32, R116, c[0x0][0x23c], -R55 ;  /* 0x00008f0074207a23 */ /* 0x000fc40000010837 */
[--C-:B------:R-:W-:Y:S02]  /*14200*/  FFMA.FTZ R34, R105, c[0x0][0x23c], -R102.reuse ;  /* 0x00008f0069227a23 */ /* 0x100fe40000010866 */
[--C-:B------:R-:W-:Y:S02]  /*14210*/  FFMA.FTZ R35, R109, c[0x0][0x23c], -R102.reuse ;  /* 0x00008f006d237a23 */ /* 0x100fe40000010866 */
[----:B------:R-:W2:Y:S01]  /*14220*/  MUFU.EX2 R38, R38 ;  /* 0x0000002600267308 */ /* 0x000ea20000000800 */
[----:B------:R-:W-:-:S07]  /*14230*/  FFMA.FTZ R33, R111, c[0x0][0x23c], -R102 ;  /* 0x00008f006f217a23 */ /* 0x000fce0000010866 */
        /* <DEDUP_REMOVED lines=14> */
[----:B------:R-:W-:-:S05]  /*14320*/  FFMA.FTZ R21, R108, c[0x0][0x23c], -R55 ;  /* 0x00008f006c157a23 */ /* 0x000fca0000010837 */
[----:B------:R-:W-:Y:S01]  /*14330*/  MUFU.EX2 R20, R112 ;  /* 0x0000007000147308 */ /* 0x000fe20000000800 */
[----:B------:R-:W-:Y:S01]  /*14340*/  FFMA.FTZ R22, R106, c[0x0][0x23c], -R55 ;  /* 0x00008f006a167a23 */ /* 0x000fe20000010837 */
[C---:B------:R-:W-:Y:S01]  /*14350*/  HMMA.16816.F32.BF16 R92, R4.reuse, R94, R8 ;  /* 0x0000005e045c723c */ /* 0x040fe20000041808 */
[----:B------:R-:W4:Y:S05]  /*14360*/  LDSM.16.MT88.4 R8, [R162+0x9000] ;  /* 0x00900000a208783b */ /* 0x000f2a0000004200 */
[----:B------:R-:W5:Y:S02]  /*14370*/  MUFU.EX2 R23, R23 ;  /* 0x0000001700177308 */ /* 0x000f640000000800 */
[C---:B------:R-:W-:Y:S01]  /*14380*/  HMMA.16816.F32.BF16 R72, R4.reuse, R74, R16 ;  /* 0x0000004a0448723c */ /* 0x040fe20000041810 */
[----:B------:R-:W3:Y:S05]  /*14390*/  LDSM.16.MT88.4 R16, [R161+0x9000] ;  /* 0x00900000a110783b */ /* 0x000eea0000004200 */
[----:B------:R-:W-:Y:S02]  /*143a0*/  MUFU.EX2 R21, R21 ;  /* 0x0000001500157308 */ /* 0x000fe40000000800 */
[C---:B------:R-:W-:Y:S06]  /*143b0*/  HMMA.16816.F32.BF16 R88, R4.reuse, R90, R24 ;  /* 0x0000005a0458723c */ /* 0x040fec0000041818 */
[----:B------:R-:W2:Y:S01]  /*143c0*/  MUFU.EX2 R22, R22 ;  /* 0x0000001600167308 */ /* 0x000ea20000000800 */
[----:B------:R-:W-:Y:S01]  /*143d0*/  FADD.FTZ R27, R3, R44 ;  /* 0x0000002c031b7221 */ /* 0x000fe20000010000 */
[----:B-1----:R-:W-:Y:S01]  /*143e0*/  HMMA.16816.F32.BF16 R84, R4, R28, R84 ;  /* 0x0000001c0454723c */ /* 0x002fe20000041854 */
[----:B------:R-:W-:-:S05]  /*143f0*/  FFMA.FTZ R25, R61, c[0x0][0x23c], -R102 ;  /* 0x00008f003d197a23 */ /* 0x000fca0000010866 */
[----:B------:R-:W-:Y:S01]  /*14400*/  MUFU.EX2 R3, R65 ;  /* 0x0000004100037308 */ /* 0x000fe20000000800 */
[----:B------:R-:W-:Y:S02]  /*14410*/  FADD.FTZ R27, R2, R27 ;  /* 0x0000001b021b7221 */ /* 0x000fe40000010000 */
[----:B------:R-:W-:Y:S02]  /*14420*/  FFMA.FTZ R24, R63, c[0x0][0x23c], -R102 ;  /* 0x00008f003f187a23 */ /* 0x000fe40000010866 */
[----:B------:R-:W-:Y:S01]  /*14430*/  FADD.FTZ R29, R67, R130 ;  /* 0x00000082431d7221 */ /* 0x000fe20000010000 */
[----:B------:R-:W-:Y:S01]  /*14440*/  HMMA.16816.F32.BF16 R80, R4, R30, R80 ;  /* 0x0000001e0450723c */ /* 0x000fe20000041850 */
[----:B------:R-:W-:Y:S01]  /*14450*/  FADD.FTZ R126, R126, R27 ;  /* 0x0000001b7e7e7221 */ /* 0x000fe20000010000 */
[----:B------:R-:W-:Y:S01]  /*14460*/  MUFU.EX2 R25, R25 ;  /* 0x0000001900197308 */ /* 0x000fe20000000800 */
[----:B------:R-:W-:Y:S02]  /*14470*/  FADD.FTZ R29, R66, R29 ;  /* 0x0000001d421d7221 */ /* 0x000fe40000010000 */
[----:B------:R-:W-:-:S02]  /*14480*/  FADD.FTZ R115, R115, R126 ;  /* 0x0000007e73737221 */ /* 0x000fc40000010000 */
[----:B--2---:R-:W-:Y:S01]  /*14490*/  F2FP.BF16.PACK_AB R4, R35, R34 ;  /* 0x000000222304723e */ /* 0x004fe200000010ff */
[----:B------:R-:W-:Y:S01]  /*144a0*/  FADD.FTZ R118, R118, R29 ;  /* 0x0000001d76767221 */ /* 0x000fe20000010000 */
[----:B-----5:R-:W-:Y:S01]  /*144b0*/  F2FP.BF16.PACK_AB R5, R23, R20 ;  /* 0x000000141705723e */ /* 0x020fe200000010ff */
[----:B------:R-:W-:Y:S01]  /*144c0*/  FADD.FTZ R128, R128, R115 ;  /* 0x0000007380807221 */ /* 0x000fe20000010000 */
[----:B------:R-:W-:Y:S01]  /*144d0*/  F2FP.BF16.PACK_AB R6, R42, R33 ;  /* 0x000000212a06723e */ /* 0x000fe200000010ff */
[----:B------:R-:W-:Y:S01]  /*144e0*/  FADD.FTZ R113, R113, R118 ;  /* 0x0000007671717221 */ /* 0x000fe20000010000 */
[----:B------:R-:W-:Y:S01]  /*144f0*/  F2FP.BF16.PACK_AB R7, R22, R21 ;  /* 0x000000151607723e */ /* 0x000fe200000010ff */
[----:B------:R-:W-:Y:S01]  /*14500*/  FADD.FTZ R119, R119, R128 ;  /* 0x0000008077777221 */ /* 0x000fe20000010000 */
[----:B------:R-:W1:Y:S01]  /*14510*/  MUFU.EX2 R24, R24 ;  /* 0x0000001800187308 */ /* 0x000e620000000800 */
[----:B------:R-:W-:Y:S02]  /*14520*/  FADD.FTZ R114, R114, R113 ;  /* 0x0000007172727221 */ /* 0x000fe40000010000 */
[----:B------:R-:W-:-:S02]  /*14530*/  FADD.FTZ R142, R142, R119 ;  /* 0x000000778e8e7221 */ /* 0x000fc40000010000 */
[C---:B---3--:R-:W-:Y:S01]  /*14540*/  HMMA.16816.F32.BF16 R96, R4.reuse, R12, R96 ;  /* 0x0000000c0460723c */ /* 0x048fe20000041860 */
[----:B------:R-:W-:Y:S02]  /*14550*/  FADD.FTZ R103, R103, R114 ;  /* 0x0000007267677221 */ /* 0x000fe40000010000 */
[----:B------:R-:W-:Y:S01]  /*14560*/  FFMA.FTZ R26, R64, c[0x0][0x23c], -R102 ;  /* 0x00008f00401a7a23 */ /* 0x000fe20000010866 */
[----:B------:R-:W-:Y:S01]  /*14570*/  MUFU.EX2 R2, R104 ;  /* 0x0000006800027308 */ /* 0x000fe20000000800 */
[----:B------:R-:W-:Y:S02]  /*14580*/  FADD.FTZ R144, R144, R103 ;  /* 0x0000006790907221 */ /* 0x000fe40000010000 */
[--C-:B------:R-:W-:Y:S01]  /*14590*/  FFMA.FTZ R27, R62, c[0x0][0x23c], -R55.reuse ;  /* 0x00008f003e1b7a23 */ /* 0x100fe20000010837 */
[----:B------:R-:W-:Y:S01]  /*145a0*/  HMMA.16816.F32.BF16 R92, R4, R14, R92 ;  /* 0x0000000e045c723c */ /* 0x000fe2000004185c */
[----:B------:R-:W2:Y:S01]  /*145b0*/  LDSM.16.MT88.4 R12, [R160+0x9000] ;  /* 0x00900000a00c783b */ /* 0x000ea20000004200 */
[----:B------:R-:W-:-:S02]  /*145c0*/  FFMA.FTZ R28, R60, c[0x0][0x23c], -R55 ;  /* 0x00008f003c1c7a23 */ /* 0x000fc40000010837 */
[----:B------:R-:W-:Y:S01]  /*145d0*/  FFMA.FTZ R29, R54, c[0x0][0x23c], -R55 ;  /* 0x00008f00361d7a23 */ /* 0x000fe20000010837 */
[----:B------:R-:W-:Y:S01]  /*145e0*/  MUFU.EX2 R26, R26 ;  /* 0x0000001a001a7308 */ /* 0x000fe20000000800 */
[----:B------:R-:W-:Y:S02]  /*145f0*/  FADD.FTZ R137, R137, R144 ;  /* 0x0000009089897221 */ /* 0x000fe40000010000 */
[----:B----4-:R-:W-:Y:S01]  /*14600*/  HMMA.16816.F32.BF16 R68, R4, R8, R68 ;  /* 0x000000080444723c */ /* 0x010fe20000041844 */
[----:B------:R-:W-:-:S04]  /*14610*/  FADD.FTZ R135, R135, R142 ;  /* 0x0000008e87877221 */ /* 0x000fc80000010000 */
[----:B------:R-:W3:Y:S01]  /*14620*/  MUFU.EX2 R27, R27 ;  /* 0x0000001b001b7308 */ /* 0x000ee20000000800 */
[----:B------:R-:W-:Y:S02]  /*14630*/  FADD.FTZ R146, R146, R135 ;  /* 0x0000008792927221 */ /* 0x000fe40000010000 */
[----:B------:R-:W-:Y:S01]  /*14640*/  HMMA.16816.F32.BF16 R72, R4, R10, R72 ;  /* 0x0000000a0448723c */ /* 0x000fe20000041848 */
[----:B------:R-:W4:Y:S01]  /*14650*/  LDSM.16.MT88.4 R8, [R164+0x9800] ;  /* 0x00980000a408783b */ /* 0x000f220000004200 */
[----:B------:R-:W-:-:S03]  /*14660*/  FADD.FTZ R146, R141, R146 ;  /* 0x000000928d927221 */ /* 0x000fc60000010000 */
[----:B------:R-:W-:Y:S01]  /*14670*/  MUFU.EX2 R28, R28 ;  /* 0x0000001c001c7308 */ /* 0x000fe20000000800 */
[----:B------:R-:W-:Y:S02]  /*14680*/  FADD.FTZ R187, R187, R146 ;  /* 0x00000092bbbb7221 */ /* 0x000fe40000010000 */
[----:B------:R-:W-:Y:S02]  /*14690*/  HMMA.16816.F32.BF16 R76, R4, R16, R76 ;  /* 0x00000010044c723c */ /* 0x000fe4000004184c */
[----:B------:R-:W-:-:S03]  /*146a0*/  FADD.FTZ R196, R196, R187 ;  /* 0x000000bbc4c47221 */ /* 0x000fc60000010000 */
[----:B------:R-:W5:Y:S01]  /*146b0*/  MUFU.EX2 R29, R29 ;  /* 0x0000001d001d7308 */ /* 0x000f620000000800 */
[----:B------:R-:W-:Y:S02]  /*146c0*/  FADD.FTZ R31, R195, R196 ;  /* 0x000000c4c31f7221 */ /* 0x000fe40000010000 */
[----:B------:R-:W-:Y:S01]  /*146d0*/  HMMA.16816.F32.BF16 R88, R4, R18, R88 ;  /* 0x000000120458723c */ /* 0x000fe20000041858 */
[----:B------:R-:W4:Y:S01]  /*146e0*/  LDSM.16.MT88.4 R16, [R162+0x9800] ;  /* 0x00980000a210783b */ /* 0x000f220000004200 */
        /* <DEDUP_REMOVED lines=8> */
[----:B------:R-:W-:-:S04]  /*14770*/  FADD.FTZ R12, R133, R12 ;  /* 0x0000000c850c7221 */ /* 0x000fc80000010000 */
[----:B------:R-:W-:Y:S01]  /*14780*/  FADD.FTZ R189, R189, R12 ;  /* 0x0000000cbdbd7221 */ /* 0x000fe20000010000 */
[----:B-1----:R-:W-:Y:S01]  /*14790*/  F2FP.BF16.PACK_AB R4, R24, R25 ;  /* 0x000000191804723e */ /* 0x002fe200000010ff */
[----:B------:R-:W1:Y:S01]  /*147a0*/  LDSM.16.MT88.4 R12, [R161+0x9800] ;  /* 0x00980000a10c783b */ /* 0x000e620000004200 */
[----:B---3--:R-:W-:Y:S01]  /*147b0*/  F2FP.BF16.PACK_AB R5, R27, R2 ;  /* 0x000000021b05723e */ /* 0x008fe200000010ff */
[----:B------:R-:W-:Y:S01]  /*147c0*/  FADD.FTZ R188, R188, R189 ;  /* 0x000000bdbcbc7221 */ /* 0x000fe20000010000 */
[----:B------:R-:W-:Y:S02]  /*147d0*/  F2FP.BF16.PACK_AB R6, R26, R3 ;  /* 0x000000031a06723e */ /* 0x000fe400000010ff */
[----:B-----5:R-:W-:Y:S01]  /*147e0*/  F2FP.BF16.PACK_AB R7, R29, R28 ;  /* 0x0000001c1d07723e */ /* 0x020fe200000010ff */
[----:B------:R-:W-:-:S04]  /*147f0*/  FADD.FTZ R151, R151, R188 ;  /* 0x000000bc97977221 */ /* 0x000fc80000010000 */
[----:B------:R-:W-:Y:S02]  /*14800*/  FADD.FTZ R150, R150, R151 ;  /* 0x0000009796967221 */ /* 0x000fe40000010000 */
[----:B----4-:R-:W-:Y:S02]  /*14810*/  HMMA.16816.F32.BF16 R96, R4, R8, R96 ;  /* 0x000000080460723c */ /* 0x010fe40000041860 */
[----:B------:R-:W-:-:S04]  /*14820*/  FADD.FTZ R49, R49, R150 ;  /* 0x0000009631317221 */ /* 0x000fc80000010000 */
[----:B------:R-:W-:Y:S02]  /*14830*/  FADD.FTZ R31, R50, R49 ;  /* 0x00000031321f7221 */ /* 0x000fe40000010000 */
[C---:B------:R-:W-:Y:S01]  /*14840*/  HMMA.16816.F32.BF16 R92, R4.reuse, R10, R92 ;  /* 0x0000000a045c723c */ /* 0x040fe2000004185c */
[----:B------:R-:W2:Y:S07]  /*14850*/  LDSM.16.MT88.4 R8, [R160+0x9800] ;  /* 0x00980000a008783b */ /* 0x000eae0000004200 */
[C---:B------:R-:W-:Y:S07]  /*14860*/  HMMA.16816.F32.BF16 R68, R4.reuse, R16, R68 ;  /* 0x000000100444723c */ /* 0x040fee0000041844 */
[----:B------:R-:W-:Y:S01]  /*14870*/  FADD.FTZ R16, R48, R31 ;  /* 0x0000001f30107221 */ /* 0x000fe20000010000 */
[----:B------:R-:W-:Y:S03]  /*14880*/  HMMA.16816.F32.BF16 R72, R4, R18, R72 ;  /* 0x000000120448723c */ /* 0x000fe60000041848 */
        /* <DEDUP_REMOVED lines=31> */
.L_x_7630:
[----:B------:R-:W-:Y:S05]  /*14a80*/  @!P6 BRA `(.L_x_7638) ;  /* 0x00003d800000e947 */ /* 0x000fea0003800000 */
[----:B------:R-:W-:Y:S01]  /*14a90*/  IMAD.MOV.U32 R189, RZ, RZ, c[0x0][0x1a0] ;  /* 0x00006800ffbd7624 */ /* 0x000fe200078e00ff */
[----:B------:R-:W-:-:S02]  /*14aa0*/  MOV R103, R2 ;  /* 0x0000000200677202 */ /* 0x000fc40000000f00 */
[----:B------:R-:W-:Y:S01]  /*14ab0*/  MOV R102, R3 ;  /* 0x0000000300667202 */ /* 0x000fe20000000f00 */
[----:B------:R-:W-:-:S05]  /*14ac0*/  IMAD.U32 R188, R189, -0x80, RZ ;  /* 0xffffff80bdbc7824 */ /* 0x000fca00078e00ff */
[----:B------:R-:W-:Y:S02]  /*14ad0*/  SHF.R.S32.HI R187, RZ, 0x1f, R188 ;  /* 0x0000001fffbb7819 */ /* 0x000fe400000114bc */
.L_x_7642:
        /* <DEDUP_REMOVED lines=66> */
.L_x_7639:
        /* <DEDUP_REMOVED lines=34> */
[CC--:B------:R-:W-:Y:S01]  /*15120*/  @!P0 LEA R56, P4, R44.reuse, R192.reuse, 0x1 ;  /* 0x000000c02c388211 */ /* 0x0c0fe200078808ff */
[----:B------:R-:W-:Y:S01]  /*15130*/  @!P0 IMAD.MOV.U32 R34, RZ, RZ, c[0x0][0x1a4] ;  /* 0x00006900ff228624 */ /* 0x000fe200078e00ff */
[-C--:B------:R-:W-:Y:S01]  /*15140*/  @!P0 LEA.HI.X R43, R37, R193.reuse, R36, 0x1, P1 ;  /* 0x000000c1252b8211 */ /* 0x080fe200008f0c24 */
[----:B------:R-:W-:Y:S01]  /*15150*/  @!P0 IMAD.IADD R36, R35, 0x1, R45 ;  /* 0x0000000123248824 */ /* 0x000fe200078e022d */
[----:B------:R-:W-:Y:S01]  /*15160*/  @!PT LDS RZ, [RZ] ;  /* 0x00000000fffff984 */ /* 0x000fe20000000800 */
[----:B------:R-:W-:Y:S01]  /*15170*/  @!PT LDS RZ, [RZ] ;  /* 0x00000000fffff984 */ /* 0x000fe20000000800 */
[----:B------:R-:W-:Y:S01]  /*15180*/  @!PT LDS RZ, [RZ] ;  /* 0x00000000fffff984 */ /* 0x000fe20000000800 */
[----:B------:R3:W-:Y:S01]  /*15190*/  @!P0 LDGSTS.E.BYPASS.LTC128B.128 [R185+0x7000], [R46.64] ;  /* 0x070000002eb98fae */ /* 0x0007e2000b901d46 */
[C---:B------:R-:W-:Y:S01]  /*151a0*/  @!P0 IMAD.WIDE.U32 R40, R189.reuse, 0x50, R40 ;  /* 0x00000050bd288825 */ /* 0x040fe200078e0028 */
        /* <DEDUP_REMOVED lines=20> */
[CC--:B------:R-:W-:Y:S01]  /*152f0*/  @!P0 LEA R52, P2, R38.reuse, R192.reuse, 0x1 ;  /* 0x000000c026348211 */ /* 0x0c0fe200078408ff */
        /* <DEDUP_REMOVED lines=11> */
[----:B------:R-:W-:Y:S01]  /*153b0*/  @!P0 LEA R58, P1, R50, R192, 0x1 ;  /* 0x000000c0323a8211 */ /* 0x000fe200078208ff */
[----:B------:R-:W-:Y:S02]  /*153c0*/  IMAD.MOV.U32 R192, RZ, RZ, R2 ;  /* 0x000000ffffc07224 */ /* 0x000fe400078e0002 */
[----:B------:R-:W-:Y:S01]  /*153d0*/  @!P0 IADD3 R32, R32, R51, RZ ;  /* 0x0000003320208210 */ /* 0x000fe20007ffe0ff */
[----:B------:R-:W-:Y:S01]  /*153e0*/  @!PT LDS RZ, [RZ] ;  /* 0x00000000fffff984 */ /* 0x000fe20000000800 */
[----:B------:R-:W-:Y:S01]  /*153f0*/  @!PT LDS RZ, [RZ] ;  /* 0x00000000fffff984 */ /* 0x000fe20000000800 */
[----:B------:R-:W-:Y:S01]  /*15400*/  @!PT LDS RZ, [RZ] ;  /* 0x00000000fffff984 */ /* 0x000fe20000000800 */
[----:B------:R1:W-:Y:S03]  /*15410*/  @!P0 LDGSTS.E.BYPASS.LTC128B.128 [R185+0x9000], [R52.64] ;  /* 0x0900000034b98fae */ /* 0x0003e6000b901d46 */
[----:B------:R-:W-:Y:S01]  /*15420*/  @!P0 LEA.HI.X R59, R50, R193, R32, 0x1, P1 ;  /* 0x000000c1323b8211 */ /* 0x000fe200008f0c20 */
[----:B------:R-:W-:Y:S01]  /*15430*/  @P0 STS.128 [R185+0x9800], RZ ;  /* 0x009800ffb9000388 */ /* 0x000fe20000000c00 */
[----:B------:R-:W-:Y:S01]  /*15440*/  ISETP.GT.AND P1, PT, R186, R171, PT ;  /* 0x000000abba00720c */ /* 0x000fe20003f24270 */
        /* <DEDUP_REMOVED lines=10> */
[----:B------:R-:W2:Y:S04]  /*154f0*/  LDSM.16.M88.4 R120, [R169+0x3800] ;  /* 0x00380000a978783b */ /* 0x000ea80000000200 */
[----:B------:R-:W3:Y:S04]  /*15500*/  LDSM.16.M88.4 R124, [R169+0x4000] ;  /* 0x00400000a97c783b */ /* 0x000ee80000000200 */
        /* <DEDUP_REMOVED lines=8> */
[----:B------:R-:W-:Y:S05]  /*15590*/  LDSM.16.M88.4 R108, [R163+0x3800] ;  /* 0x00380000a36c783b */ /* 0x000fea0000000200 */
[C---:B--2---:R-:W-:Y:S08]  /*155a0*/  HMMA.16816.F32.BF16 R12, R104.reuse, R112, RZ ;  /* 0x00000070680c723c */ /* 0x044ff000000418ff */
        /* <DEDUP_REMOVED lines=8> */
[C---:B---3--:R-:W-:Y:S08]  /*15630*/  HMMA.16816.F32.BF16 R36, R104.reuse, R124, RZ ;  /* 0x0000007c6824723c */ /* 0x048ff000000418ff */
[C---:B-----5:R-:W-:Y:S08]  /*15640*/  HMMA.16816.F32.BF16 R40, R104.reuse, R126, RZ ;  /* 0x0000007e6828723c */ /* 0x060ff000000418ff */
[C---:B------:R-:W-:Y:S08]  /*15650*/  HMMA.16816.F32.BF16 R44, R104.reuse, R128, RZ ;  /* 0x00000080682c723c */ /* 0x040ff000000418ff */
[C---:B------:R-:W-:Y:S08]  /*15660*/  HMMA.16816.F32.BF16 R48, R104.reuse, R130, RZ ;  /* 0x000000826830723c */ /* 0x040ff000000418ff */
[C---:B------:R-:W-:Y:S08]  /*15670*/  HMMA.16816.F32.BF16 R52, R104.reuse, R132, RZ ;  /* 0x000000846834723c */ /* 0x040ff000000418ff */
[C---:B----4-:R-:W-:Y:S08]  /*15680*/  HMMA.16816.F32.BF16 R56, R104.reuse, R134, RZ ;  /* 0x000000866838723c */ /* 0x050ff000000418ff */
[C---:B------:R-:W-:Y:S08]  /*15690*/  HMMA.16816.F32.BF16 R60, R104.reuse, R136, RZ ;  /* 0x00000088683c723c */ /* 0x040ff000000418ff */
[----:B------:R-:W-:Y:S01]  /*156a0*/  HMMA.16816.F32.BF16 R64, R104, R138, RZ ;  /* 0x0000008a6840723c */ /* 0x000fe200000418ff */
[----:B------:R-:W2:Y:S07]  /*156b0*/  LDSM.16.M88.4 R104, [R163+0x3000] ;  /* 0x00300000a368783b */ /* 0x000eae0000000200 */
[C---:B-1----:R-:W-:Y:S08]  /*156c0*/  HMMA.16816.F32.BF16 R4, R140.reuse, R144, R4 ;  /* 0x000000908c04723c */ /* 0x042ff00000041804 */
[C---:B------:R-:W-:Y:S08]  /*156d0*/  HMMA.16816.F32.BF16 R8, R140.reuse, R146, R8 ;  /* 0x000000928c08723c */ /* 0x040ff00000041808 */
[C---:B------:R-:W-:Y:S08]  /*156e0*/  HMMA.16816.F32.BF16 R12, R140.reuse, R148, R12 ;  /* 0x000000948c0c723c */ /* 0x040ff0000004180c */
[C---:B------:R-:W-:Y:S08]  /*156f0*/  HMMA.16816.F32.BF16 R16, R140.reuse, R150, R16 ;  /* 0x000000968c10723c */ /* 0x040ff00000041810 */
[C---:B--2---:R-:W-:Y:S08]  /*15700*/  HMMA.16816.F32.BF16 R20, R140.reuse, R104, R20 ;  /* 0x000000688c14723c */ /* 0x044ff00000041814 */
        /* <DEDUP_REMOVED lines=128> */
.L_x_7641:
[----:B------:R1:W-:Y:S01]  /*15f10*/  @P0 STS.128 [R185+0x2000], RZ ;  /* 0x002000ffb9000388 */ /* 0x0003e20000000c00 */
[----:B------:R-:W-:Y:S01]  /*15f20*/  @!P0 IADD3 R3, P1, R175, R106, RZ ;  /* 0x0000006aaf038210 */ /* 0x000fe20007f3e0ff */
[--C-:B------:R-:W-:Y:S01]  /*15f30*/  @!P0 IMAD.MOV.U32 R107, RZ, RZ, R105.reuse ;  /* 0x000000ffff6b8224 */ /* 0x100fe200078e0069 */
[----:B------:R-:W-:Y:S01]  /*15f40*/  @!P0 MOV R119, R105 ;  /* 0x0000006900778202 */ /* 0x000fe20000000f00 */
[----:B------:R-:W-:Y:S02]  /*15f50*/  @!P0 IMAD.MOV.U32 R2, RZ, RZ, c[0x0][0x19c] ;  /* 0x00006700ff028624 */ /* 0x000fe400078e00ff */
[----:B------:R-:W-:Y:S01]  /*15f60*/  @!P0 IMAD.X R116, R174, 0x1, R105, P1 ;  /* 0x00000001ae748824 */ /* 0x000fe200008e0669 */
[CC--:B------:R-:W-:Y:S01]  /*15f70*/  @!P0 LEA R114, P1, R3.reuse, R182.reuse, 0x1 ;  /* 0x000000b603728211 */ /* 0x0c0fe200078208ff */
[----:B------:R-:W-:Y:S02]  /*15f80*/  @!P0 IMAD.MOV.U32 R118, RZ, RZ, R106 ;  /* 0x000000ffff768224 */ /* 0x000fe400078e006a */
[----:B------:R-:W-:Y:S01]  /*15f90*/  @!P0 IMAD.MOV.U32 R108, RZ, RZ, c[0x0][0x19c] ;  /* 0x00006700ff6c8624 */ /* 0x000fe200078e00ff */
[-C--:B------:R-:W-:Y:S01]  /*15fa0*/  @!P0 LEA.HI.X R115, R3, R179.reuse, R116, 0x1, P1 ;  /* 0x000000b303738211 */ /* 0x080fe200008f0c74 */
[----:B------:R-:W-:Y:S01]  /*15fb0*/  @!P0 IMAD.WIDE.U32 R120, R104, 0x30, R106 ;  /* 0x0000003068788825 */ /* 0x000fe200078e006a */
[-C--:B------:R-:W-:Y:S02]  /*15fc0*/  LEA R116, P1, R106, R182.reuse, 0x1 ;  /* 0x000000b66a747211 */ /* 0x080fe400078208ff */
[----:B------:R-:W-:Y:S01]  /*15fd0*/  @!P0 MOV R3, c[0x0][0x19c] ;  /* 0x0000670000038a02 */ /* 0x000fe20000000f00 */
[----:B------:R-:W-:Y:S01]  /*15fe0*/  @!P0 IMAD R2, R2, 0x30, RZ ;  /* 0x0000003002028824 */ /* 0x000fe200078e02ff */
[-C--:B------:R-:W-:Y:S01]  /*15ff0*/  LEA.HI.X R117, R106, R179.reuse, R105, 0x1, P1 ;  /* 0x000000b36a757211 */ /* 0x080fe200008f0c69 */
[----:B------:R-:W-:Y:S01]  /*16000*/  @!P0 IMAD.WIDE.U32 R118, R104, 0x50, R118 ;  /* 0x0000005068768825 */ /* 0x000fe200078e0076 */
[----:B------:R-:W-:Y:S02]  /*16010*/  @!P0 LEA R112, P3, R120, R182, 0x1 ;  /* 0x000000b678708211 */ /* 0x000fe400078608ff */
[----:B------:R-:W-:Y:S01]  /*16020*/  @!P0 LEA R109, P1, R104, R106, 0x6 ;  /* 0x0000006a686d8211 */ /* 0x000fe200078230ff */
[----:B------:R-:W-:Y:S01]  /*16030*/  @!PT LDS RZ, [RZ] ;  /* 0x00000000fffff984 */ /* 0x000fe20000000800 */
[----:B------:R-:W-:Y:S01]  /*16040*/  @!PT LDS RZ, [RZ] ;  /* 0x00000000fffff984 */ /* 0x000fe20000000800 */
[----:B------:R-:W-:Y:S01]  /*16050*/  @!PT LDS RZ, [RZ] ;  /* 0x00000000fffff984 */ /* 0x000fe20000000800 */
[----:B------:R1:W-:Y:S01]  /*16060*/  @!P0 LDGSTS.E.BYPASS.LTC128B.128 [R185+0x2000], [R116.64] ;  /* 0x0200000074b98fae */ /* 0x0003e2000b901d46 */
[----:B------:R-:W-:Y:S01]  /*16070*/  @!P0 IMAD R108, R108, 0x50, RZ ;  /* 0x000000506c6c8824 */ /* 0x000fe200078e02ff */
[----:B------:R-:W-:Y:S01]  /*16080*/  @!P0 LEA R110, P2, R118, R182, 0x1 ;  /* 0x000000b6766e8211 */ /* 0x000fe200078408ff */
[----:B------:R-:W-:Y:S01]  /*16090*/  @!P0 IMAD.IADD R2, R2, 0x1, R121 ;  /* 0x0000000102028824 */ /* 0x000fe200078e0279 */
[----:B------:R1:W-:Y:S01]  /*160a0*/  @P0 STS.128 [R185+0x2800], RZ ;  /* 0x002800ffb9000388 */ /* 0x0003e20000000c00 */
[----:B------:R-:W-:Y:S02]  /*160b0*/  @!P0 IMAD.IADD R108, R108, 0x1, R119 ;  /* 0x000000016c6c8824 */ /* 0x000fe400078e0277 */
[----:B------:R-:W-:Y:S01]  /*160c0*/  @!P0 IMAD.MOV.U32 R121, RZ, RZ, R105 ;  /* 0x000000ffff798224 */ /* 0x000fe200078e0069 */
        /* <DEDUP_REMOVED lines=8> */
[C---:B------:R-:W-:Y:S01]  /*16150*/  @!P0 LEA R108, P2, R104.reuse, R106, 0x5 ;  /* 0x0000006a686c8211 */ /* 0x040fe200078428ff */
[----:B------:R-:W-:Y:S01]  /*16160*/  @!P0 IMAD.MOV.U32 R120, RZ, RZ, R106 ;  /* 0x000000ffff788224 */ /* 0x000fe200078e006a */
[CC--:B------:R-:W-:Y:S01]  /*16170*/  @!P0 LEA.HI.X R2, R104.reuse, R105.reuse, R2, 0x6, P1 ;  /* 0x0000006968028211 */ /* 0x0c0fe200008f3402 */
[----:B------:R-:W-:Y:S01]  /*16180*/  @!P0 IMAD.WIDE.U32 R106, R104, 0x60, R106 ;  /* 0x00000060686a8825 */ /* 0x000fe200078e006a */
[-C--:B------:R-:W-:Y:S02]  /*16190*/  @!P0 LEA R118, P1, R108, R182.reuse, 0x1 ;  /* 0x000000b66c768211 */ /* 0x080fe400078208ff */
[C---:B------:R-:W-:Y:S01]  /*161a0*/  @!P0 LEA.HI.X R3, R104.reuse, R105, R3, 0x5, P2 ;  /* 0x0000006968038211 */ /* 0x040fe200010f2c03 */
[----:B------:R-:W-:Y:S01]  /*161b0*/  @!P0 IMAD.WIDE.U32 R120, R104, 0x70, R120 ;  /* 0x0000007068788825 */ /* 0x000fe200078e0078 */
[----:B------:R-:W-:Y:S02]  /*161c0*/  @!P0 MOV R105, c[0x0][0x19c] ;  /* 0x0000670000698a02 */ /* 0x000fe40000000f00 */
[-C--:B------:R-:W-:Y:S01]  /*161d0*/  @!P0 LEA.HI.X R119, R108, R179.reuse, R3, 0x1, P1 ;  /* 0x000000b36c778211 */ /* 0x080fe200008f0c03 */
[----:B------:R-:W-:Y:S01]  /*161e0*/  @!P0 IMAD.MOV.U32 R104, RZ, RZ, c[0x0][0x19c] ;  /* 0x00006700ff688624 */ /* 0x000fe200078e00ff */
        /* <DEDUP_REMOVED lines=17> */
[----:B------:R-:W-:Y:S01]  /*16300*/  MOV R182, R116 ;  /* 0x0000007400b67202 */ /* 0x000fe20000000f00 */
        /* <DEDUP_REMOVED lines=24> */
.L_x_7640:
        /* <DEDUP_REMOVED lines=59> */
[----:B------:R-:W4:Y:S01]  /*16840*/  I2F R107, R107 ;  /* 0x0000006b006b7306 */ /* 0x000f220000201400 */
        /* <DEDUP_REMOVED lines=9> */
[----:B------:R-:W5:Y:S01]  /*168e0*/  I2F R106, R106 ;  /* 0x0000006a006a7306 */ /* 0x000f620000201400 */
        /* <DEDUP_REMOVED lines=37> */
[CC--:B----4-:R-:W-:Y:S01]  /*16b40*/  FFMA.FTZ R40, R0.reuse, R107.reuse, R40 ;  /* 0x0000006b00287223 */ /* 0x0d0fe20000010028 */
[----:B------:R-:W-:Y:S01]  /*16b50*/  FMNMX.FTZ R119, R21, R118, !PT ;  /* 0x0000007615777209 */ /* 0x000fe20007810000 */
[C---:B-----5:R-:W-:Y:S01]  /*16b60*/  FFMA.FTZ R41, R0.reuse, R106, R41 ;  /* 0x0000006a00297223 */ /* 0x060fe20000010029 */
        /* <DEDUP_REMOVED lines=98> */
[--C-:B------:R-:W-:Y:S01]  /*17190*/  FFMA.FTZ R128, R35, c[0x0][0x23c], -R115.reuse ;  /* 0x00008f0023807a23 */ /* 0x100fe20000010873 */
        /* <DEDUP_REMOVED lines=12> */
[C---:B-1----:R-:W-:Y:S01]  /*17260*/  FMUL.FTZ R10, R103.reuse, R94 ;  /* 0x0000005e670a7220 */ /* 0x042fe20000410000 */
[----:B------:R-:W-:Y:S01]  /*17270*/  FSEL R112, R112, RZ, P0 ;  /* 0x000000ff70707208 */ /* 0x000fe20000000000 */
[C---:B------:R-:W-:Y:S01]  /*17280*/  FMUL.FTZ R11, R103.reuse, R95 ;  /* 0x0000005f670b7220 */ /* 0x040fe20000410000 */
[----:B------:R-:W-:Y:S01]  /*17290*/  ISETP.GT.AND P0, PT, R186, R171, PT ;  /* 0x000000abba00720c */ /* 0x000fe20003f04270 */
[C---:B------:R-:W-:Y:S01]  /*172a0*/  FMUL.FTZ R14, R103.reuse, R90 ;  /* 0x0000005a670e7220 */ /* 0x040fe20000410000 */
[----:B------:R-:W-:Y:S01]  /*172b0*/  MUFU.EX2 R124, R124 ;  /* 0x0000007c007c7308 */ /* 0x000fe20000000800 */
[----:B------:R-:W-:Y:S02]  /*172c0*/  FMUL.FTZ R15, R103, R91 ;  /* 0x0000005b670f7220 */ /* 0x000fe40000410000 */
        /* <DEDUP_REMOVED lines=11> */
[C---:B---3--:R-:W-:Y:S02]  /*17380*/  FMUL.FTZ R8, R102.reuse, R92 ;  /* 0x0000005c66087220 */ /* 0x048fe40000410000 */
[C---:B------:R-:W-:Y:S02]  /*17390*/  FMUL.FTZ R9, R102.reuse, R93 ;  /* 0x0000005d66097220 */ /* 0x040fe40000410000 */
[----:B------:R-:W3:Y:S01]  /*173a0*/  LDSM.16.MT88.4 R92, [R161+0x6000] ;  /* 0x00600000a15c783b */ /* 0x000ee20000004200 */
[--C-:B------:R-:W-:Y:S02]  /*173b0*/  FFMA.FTZ R133, R37, c[0x0][0x23c], -R112.reuse ;  /* 0x00008f0025857a23 */ /* 0x100fe40000010870 */
[C---:B------:R-:W-:Y:S02]  /*173c0*/  FMUL.FTZ R6, R103.reuse, R98 ;  /* 0x0000006267067220 */ /* 0x040fe40000410000 */
        /* <DEDUP_REMOVED lines=11> */
[----:B------:R-:W-:Y:S02]  /*17480*/  FMUL.FTZ R75, R103, R75 ;  /* 0x0000004b674b7220 */ /* 0x000fe40000410000 */
[C---:B------:R-:W-:Y:S01]  /*17490*/  FMUL.FTZ R72, R102.reuse, R72 ;  /* 0x0000004866487220 */ /* 0x040fe20000410000 */
        /* <DEDUP_REMOVED lines=12> */
[----:B------:R-:W-:Y:S01]  /*17560*/  FMUL.FTZ R80, R102, R80 ;  /* 0x0000005066507220 */ /* 0x000fe20000410000 */
[----:B------:R-:W4:Y:S01]  /*17570*/  MUFU.EX2 R116, R116 ;  /* 0x0000007400747308 */ /* 0x000f220000000800 */
[--C-:B------:R-:W-:Y:S02]  /*17580*/  FFMA.FTZ R18, R18, c[0x0][0x23c], -R115.reuse ;  /* 0x00008f0012127a23 */ /* 0x100fe40000010873 */
[----:B------:R-:W-:Y:S01]  /*17590*/  FMUL.FTZ R81, R102, R81 ;  /* 0x0000005166517220 */ /* 0x000fe20000410000 */
[----:B-1----:R-:W-:Y:S01]  /*175a0*/  F2FP.BF16.PACK_AB R96, R118, R125 ;  /* 0x0000007d7660723e */ /* 0x002fe200000010ff */
        /* <DEDUP_REMOVED lines=23> */
[--C-:B------:R-:W-:Y:S01]  /*17720*/  FFMA.FTZ R49, R49, c[0x0][0x23c], -R112.reuse ;  /* 0x00008f0031317a23 */ /* 0x100fe20000010870 */
[----:B-1----:R-:W-:Y:S01]  /*17730*/  F2FP.BF16.PACK_AB R85, R113, R120 ;  /* 0x000000787155723e */ /* 0x002fe200000010ff */
        /* <DEDUP_REMOVED lines=10> */
[C---:B---3--:R-:W-:Y:S03]  /*177e0*/  HMMA.16816.F32.BF16 R76, R96.reuse, R92, R76 ;  /* 0x0000005c604c723c */ /* 0x048fe6000004184c */
[----:B------:R-:W-:Y:S02]  /*177f0*/  FMUL.FTZ R13, R102, R89 ;  /* 0x00000059660d7220 */ /* 0x000fe40000410000 */
[----:B------:R-:W3:Y:S01]  /*17800*/  LDSM.16.MT88.4 R88, [R164+0x6800] ;  /* 0x00680000a458783b */ /* 0x000ee20000004200 */
[----:B------:R-:W4:Y:S01]  /*17810*/  MUFU.EX2 R108, R108 ;  /* 0x0000006c006c7308 */ /* 0x000f220000000800 */
[--C-:B------:R-:W-:Y:S02]  /*17820*/  FFMA.FTZ R111, R16, c[0x0][0x23c], -R112.reuse ;  /* 0x00008f00106f7a23 */ /* 0x100fe40000010870 */
[----:B------:R-:W-:Y:S01]  /*17830*/  FMUL.FTZ R16, R102, R84 ;  /* 0x0000005466107220 */ /* 0x000fe20000410000 */
[C---:B------:R-:W-:Y:S03]  /*17840*/  HMMA.16816.F32.BF16 R12, R96.reuse, R94, R12 ;  /* 0x0000005e600c723c */ /* 0x040fe6000004180c */
[----:B------:R-:W5:Y:S01]  /*17850*/  LDSM.16.MT88.4 R92, [R162+0x6800] ;  /* 0x00680000a25c783b */ /* 0x000f620000004200 */
[----:B-1----:R-:W-:Y:S02]  /*17860*/  FMUL.FTZ R18, R103, R86 ;  /* 0x0000005667127220 */ /* 0x002fe40000410000 */
[----:B------:R-:W1:Y:S01]  /*17870*/  MUFU.EX2 R110, R110 ;  /* 0x0000006e006e7308 */ /* 0x000e620000000800 */
[--C-:B------:R-:W-:Y:S02]  /*17880*/  FFMA.FTZ R59, R59, c[0x0][0x23c], -R115.reuse ;  /* 0x00008f003b3b7a23 */ /* 0x100fe40000010873 */
[--C-:B------:R-:W-:Y:S02]  /*17890*/  FFMA.FTZ R52, R52, c[0x0][0x23c], -R112.reuse ;  /* 0x00008f0034347a23 */ /* 0x100fe40000010870 */
[C---:B--2---:R-:W-:Y:S03]  /*178a0*/  HMMA.16816.F32.BF16 R16, R96.reuse, R104, R16 ;  /* 0x000000686010723c */ /* 0x044fe60000041810 */
[--C-:B------:R-:W-:Y:S02]  /*178b0*/  FFMA.FTZ R53, R53, c[0x0][0x23c], -R112.reuse ;  /* 0x00008f0035357a23 */ /* 0x100fe40000010870 */
[----:B------:R-:W2:Y:S01]  /*178c0*/  MUFU.EX2 R111, R111 ;  /* 0x0000006f006f7308 */ /* 0x000ea20000000800 */
[--C-:B------:R-:W-:Y:S02]  /*178d0*/  FFMA.FTZ R56, R56, c[0x0][0x23c], -R112.reuse ;  /* 0x00008f0038387a23 */ /* 0x100fe40000010870 */
[----:B------:R-:W-:Y:S01]  /*178e0*/  HMMA.16816.F32.BF16 R80, R96, R106, R80 ;  /* 0x0000006a6050723c */ /* 0x000fe20000041850 */
[----:B------:R-:W5:Y:S03]  /*178f0*/  LDSM.16.MT88.4 R96, [R161+0x6800] ;  /* 0x00680000a160783b */ /* 0x000f660000004200 */
[----:B----4-:R-:W-:Y:S01]  /*17900*/  F2FP.BF16.PACK_AB R87, R108, R109 ;  /* 0x0000006d6c57723e */ /* 0x010fe200000010ff */
[--C-:B------:R-:W-:Y:S02]  /*17910*/  FFMA.FTZ R104, R27, c[0x0][0x23c], -R115.reuse ;  /* 0x00008f001b687a23 */ /* 0x100fe40000010873 */
[----:B------:R-:W4:Y:S01]  /*17920*/  MUFU.EX2 R126, R126 ;  /* 0x0000007e007e7308 */ /* 0x000f220000000800 */
[--C-:B------:R-:W-:Y:S01]  /*17930*/  FFMA.FTZ R107, R26, c[0x0][0x23c], -R115.reuse ;  /* 0x00008f001a6b7a23 */ /* 0x100fe20000010873 */
[----:B-1----:R-:W-:Y:S03]  /*17940*/  F2FP.BF16.PACK_AB R84, R110, R121 ;  /* 0x000000796e54723e */ /* 0x002fe600000010ff */
[--C-:B------:R-:W-:Y:S02]  /*17950*/  FFMA.FTZ R105, R22, c[0x0][0x23c], -R115.reuse ;  /* 0x00008f0016697a23 */ /* 0x100fe40000010873 */
[----:B------:R-:W-:Y:S03]  /*17960*/  FFMA.FTZ R106, R23, c[0x0][0x23c], -R115 ;  /* 0x00008f00176a7a23 */ /* 0x000fe60000010873 */
[----:B------:R-:W-:Y:S01]  /*17970*/  MUFU.EX2 R107, R107 ;  /* 0x0000006b006b7308 */ /* 0x000fe20000000800 */
[--C-:B------:R-:W-:Y:S02]  /*17980*/  FFMA.FTZ R22, R24, c[0x0][0x23c], -R112.reuse ;  /* 0x00008f0018167a23 */ /* 0x100fe40000010870 */
[--C-:B------:R-:W-:Y:S01]  /*17990*/  FFMA.FTZ R57, R57, c[0x0][0x23c], -R112.reuse ;  /* 0x00008f0039397a23 */ /* 0x100fe20000010870 */
[----:B--2---:R-:W-:Y:S01]  /*179a0*/  F2FP.BF16.PACK_AB R86, R122, R111 ;  /* 0x0000006f7a56723e */ /* 0x004fe200000010ff */
[----:B------:R-:W-:Y:S01]  /*179b0*/  FFMA.FTZ R125, R102, R191, R125 ;  /* 0x000000bf667d7223 */ /* 0x000fe2000001007d */
[----:B------:R-:W-:Y:S01]  /*179c0*/  MOV R102, R3 ;  /* 0x0000000300667202 */ /* 0x000fe20000000f00 */
[--C-:B------:R-:W-:Y:S02]  /*179d0*/  FFMA.FTZ R62, R62, c[0x0][0x23c], -R115.reuse ;  /* 0x00008f003e3e7a23 */ /* 0x100fe40000010873 */
[--C-:B------:R-:W-:Y:S01]  /*179e0*/  FFMA.FTZ R63, R63, c[0x0][0x23c], -R115.reuse ;  /* 0x00008f003f3f7a23 */ /* 0x100fe20000010873 */
[----:B------:R-:W-:Y:S01]  /*179f0*/  MUFU.EX2 R105, R105 ;  /* 0x0000006900697308 */ /* 0x000fe20000000800 */
[C---:B---3--:R-:W-:Y:S05]  /*17a00*/  HMMA.16816.F32.BF16 R4, R84.reuse, R88, R4 ;  /* 0x000000585404723c */ /* 0x048fea0000041804 */
[----:B----4-:R-:W-:Y:S01]  /*17a10*/  F2FP.BF16.PACK_AB R20, R126, R127 ;  /* 0x0000007f7e14723e */ /* 0x010fe200000010ff */
[----:B------:R-:W-:Y:S02]  /*17a20*/  FFMA.FTZ R66, R66, c[0x0][0x23c], -R115 ;  /* 0x00008f0042427a23 */ /* 0x000fe40000010873 */
[C---:B------:R-:W-:Y:S01]  /*17a30*/  HMMA.16816.F32.BF16 R8, R84.reuse, R90, R8 ;  /* 0x0000005a5408723c */ /* 0x040fe20000041808 */
[----:B------:R-:W1:Y:S01]  /*17a40*/  LDSM.16.MT88.4 R88, [R160+0x6800] ;  /* 0x00680000a058783b */ /* 0x000e620000004200 */
[----:B------:R-:W2:Y:S02]  /*17a50*/  MUFU.EX2 R106, R106 ;  /* 0x0000006a006a7308 */ /* 0x000ea40000000800 */
[----:B------:R-:W-:Y:S02]  /*17a60*/  FFMA.FTZ R60, R60, c[0x0][0x23c], -R112 ;  /* 0x00008f003c3c7a23 */ /* 0x000fe40000010870 */
[----:B------:R-:W-:Y:S02]  /*17a70*/  FADD.FTZ R118, R118, R125 ;  /* 0x0000007d76767221 */ /* 0x000fe40000010000 */
[C---:B-----5:R-:W-:Y:S04]  /*17a80*/  HMMA.16816.F32.BF16 R68, R84.reuse, R92, R68 ;  /* 0x0000005c5444723c */ /* 0x060fe80000041844 */
[----:B------:R-:W3:Y:S01]  /*17a90*/  MUFU.EX2 R104, R104 ;  /* 0x0000006800687308 */ /* 0x000ee20000000800 */
[----:B------:R-:W-:Y:S02]  /*17aa0*/  FADD.FTZ R119, R119, R118 ;  /* 0x0000007677777221 */ /* 0x000fe40000010000 */
[----:B------:R-:W-:Y:S01]  /*17ab0*/  FFMA.FTZ R124, R103, R190, R124 ;  /* 0x000000be677c7223 */ /* 0x000fe2000001007c */
[C---:B------:R-:W-:Y:S01]  /*17ac0*/  HMMA.16816.F32.BF16 R72, R84.reuse, R94, R72 ;  /* 0x0000005e5448723c */ /* 0x040fe20000041848 */
[----:B------:R-:W4:Y:S03]  /*17ad0*/  LDSM.16.MT88.4 R92, [R164+0x7000] ;  /* 0x00700000a45c783b */ /* 0x000f260000004200 */
[----:B------:R-:W-:Y:S01]  /*17ae0*/  FADD.FTZ R116, R116, R119 ;  /* 0x0000007774747221 */ /* 0x000fe20000010000 */
[----:B------:R-:W-:Y:S01]  /*17af0*/  MOV R103, R2 ;  /* 0x0000000200677202 */ /* 0x000fe20000000f00 */
[----:B------:R-:W-:Y:S01]  /*17b00*/  MUFU.EX2 R128, R128 ;  /* 0x0000008000807308 */ /* 0x000fe20000000800 */
[----:B------:R-:W-:Y:S01]  /*17b10*/  FADD.FTZ R124, R123, R124 ;  /* 0x0000007c7b7c7221 */ /* 0x000fe20000010000 */
[C---:B------:R-:W-:Y:S04]  /*17b20*/  HMMA.16816.F32.BF16 R76, R84.reuse, R96, R76 ;  /* 0x00000060544c723c */ /* 0x040fe8000004184c */
[----:B--2---:R-:W-:Y:S01]  /*17b30*/  F2FP.BF16.PACK_AB R21, R106, R105 ;  /* 0x000000696a15723e */ /* 0x004fe200000010ff */
[----:B------:R-:W-:Y:S02]  /*17b40*/  FADD.FTZ R121, R121, R116 ;  /* 0x0000007479797221 */ /* 0x000fe40000010000 */
[----:B------:R-:W-:Y:S01]  /*17b50*/  FFMA.FTZ R97, R25, c[0x0][0x23c], -R112 ;  /* 0x00008f0019617a23 */ /* 0x000fe20000010870 */
[C---:B------:R-:W-:Y:S01]  /*17b60*/  HMMA.16816.F32.BF16 R12, R84.reuse, R98, R12 ;  /* 0x00000062540c723c */ /* 0x040fe2000004180c */
[----:B------:R-:W-:Y:S01]  /*17b70*/  MUFU.EX2 R96, R22 ;  /* 0x0000001600607308 */ /* 0x000fe20000000800 */
[----:B------:R-:W2:Y:S02]  /*17b80*/  LDSM.16.MT88.4 R24, [R162+0x7000] ;  /* 0x00700000a218783b */ /* 0x000ea40000004200 */
[----:B---3--:R-:W-:Y:S01]  /*17b90*/  F2FP.BF16.PACK_AB R23, R104, R107 ;  /* 0x0000006b6817723e */ /* 0x008fe200000010ff */
        /* <DEDUP_REMOVED lines=9> */
[----:B------:R-:W3:Y:S01]  /*17c30*/  LDSM.16.MT88.4 R84, [R161+0x7000] ;  /* 0x00700000a154783b */ /* 0x000ee20000004200 */
[----:B------:R-:W-:Y:S02]  /*17c40*/  FADD.FTZ R122, R122, R111 ;  /* 0x0000006f7a7a7221 */ /* 0x000fe40000010000 */
[----:B------:R-:W-:Y:S04]  /*17c50*/  FADD.FTZ R117, R117, R124 ;  /* 0x0000007c75757221 */ /* 0x000fe80000010000 */
[----:B------:R-:W-:Y:S01]  /*17c60*/  FADD.FTZ R117, R114, R117 ;  /* 0x0000007572757221 */ /* 0x000fe20000010000 */
[----:B------:R-:W5:Y:S01]  /*17c70*/  LDSM.16.MT88.4 R88, [R160+0x7000] ;  /* 0x00700000a058783b */ /* 0x000f620000004200 */
[----:B------:R-:W2:Y:S02]  /*17c80*/  MUFU.EX2 R99, R99 ;  /* 0x0000006300637308 */ /* 0x000ea40000000800 */
[----:B------:R-:W-:Y:S01]  /*17c90*/  FADD.FTZ R120, R120, R117 ;  /* 0x0000007578787221 */ /* 0x000fe20000010000 */
[----:B-1----:R-:W-:Y:S03]  /*17ca0*/  F2FP.BF16.PACK_AB R22, R97, R96 ;  /* 0x000000606116723e */ /* 0x002fe600000010ff */
[----:B------:R-:W-:Y:S04]  /*17cb0*/  FADD.FTZ R120, R113, R120 ;  /* 0x0000007871787221 */ /* 0x000fe80000010000 */
[----:B------:R-:W-:Y:S01]  /*17cc0*/  MUFU.EX2 R131, R131 ;  /* 0x0000008300837308 */ /* 0x000fe20000000800 */
[C---:B----4-:R-:W-:Y:S05]  /*17cd0*/  HMMA.16816.F32.BF16 R4, R20.reuse, R92, R4 ;  /* 0x0000005c1404723c */ /* 0x050fea0000041804 */
[----:B------:R-:W-:Y:S03]  /*17ce0*/  FADD.FTZ R109, R109, R120 ;  /* 0x000000786d6d7221 */ /* 0x000fe60000010000 */
[C---:B------:R-:W-:Y:S01]  /*17cf0*/  HMMA.16816.F32.BF16 R8, R20.reuse, R94, R8 ;  /* 0x0000005e1408723c */ /* 0x040fe20000041808 */
[----:B------:R-:W-:Y:S01]  /*17d00*/  LDSM.16.MT88.4 R92, [R164+0x9800] ;  /* 0x00980000a45c783b */ /* 0x000fe20000004200 */
[----:B------:R-:W1:Y:S02]  /*17d10*/  MUFU.EX2 R130, R130 ;  /* 0x0000008200827308 */ /* 0x000e640000000800 */
[----:B------:R-:W-:Y:S04]  /*17d20*/  FADD.FTZ R108, R108, R109 ;  /* 0x0000006d6c6c7221 */ /* 0x000fe80000010000 */
[C---:B--2---:R-:W-:Y:S04]  /*17d30*/  HMMA.16816.F32.BF16 R68, R20.reuse, R24, R68 ;  /* 0x000000181444723c */ /* 0x044fe80000041844 */
[----:B------:R-:W-:Y:S01]  /*17d40*/  MUFU.EX2 R42, R42 ;  /* 0x0000002a002a7308 */ /* 0x000fe20000000800 */
[----:B------:R-:W-:Y:S03]  /*17d50*/  FADD.FTZ R105, R105, R108 ;  /* 0x0000006c69697221 */ /* 0x000fe60000010000 */
[C---:B------:R-:W-:Y:S01]  /*17d60*/  HMMA.16816.F32.BF16 R72, R20.reuse, R26, R72 ;  /* 0x0000001a1448723c */ /* 0x040fe20000041848 */
[----:B------:R-:W2:Y:S03]  /*17d70*/  LDSM.16.MT88.4 R24, [R164+0x7800] ;  /* 0x00780000a418783b */ /* 0x000ea60000004200 */
[----:B------:R-:W-:Y:S02]  /*17d80*/  FADD.FTZ R106, R106, R105 ;  /* 0x000000696a6a7221 */ /* 0x000fe40000010000 */
[----:B------:R-:W-:Y:S02]  /*17d90*/  MUFU.EX2 R43, R43 ;  /* 0x0000002b002b7308 */ /* 0x000fe40000000800 */
[C---:B---3--:R-:W-:Y:S04]  /*17da0*/  HMMA.16816.F32.BF16 R76, R20.reuse, R84, R76 ;  /* 0x00000054144c723c */ /* 0x048fe8000004184c */
        /* <DEDUP_REMOVED lines=14> */
[----:B------:R-:W-:Y:S01]  /*17e90*/  F2FP.BF16.PACK_AB R21, R98, R99 ;  /* 0x000000636215723e */ /* 0x000fe200000010ff */
[----:B------:R-:W-:Y:S01]  /*17ea0*/  FADD.FTZ R99, R99, R104 ;  /* 0x0000006863637221 */ /* 0x000fe20000010000 */
[----:B------:R-:W-:Y:S03]  /*17eb0*/  F2FP.BF16.PACK_AB R23, R128, R129 ;  /* 0x000000818017723e */ /* 0x000fe600000010ff */
[----:B-1----:R-:W-:Y:S02]  /*17ec0*/  F2FP.BF16.PACK_AB R20, R130, R131 ;  /* 0x000000838214723e */ /* 0x002fe400000010ff */
[----:B---3--:R-:W1:Y:S01]  /*17ed0*/  LDSM.16.MT88.4 R32, [R161+0x7800] ;  /* 0x00780000a120783b */ /* 0x008e620000004200 */
[----:B------:R-:W3:Y:S01]  /*17ee0*/  MUFU.EX2 R87, R87 ;  /* 0x0000005700577308 */ /* 0x000ee20000000800 */
[----:B----4-:R-:W-:Y:S09]  /*17ef0*/  F2FP.BF16.PACK_AB R22, R85, R84 ;  /* 0x000000545516723e */ /* 0x010ff200000010ff */
[----:B------:R-:W-:Y:S01]  /*17f00*/  MUFU.EX2 R132, R132 ;  /* 0x0000008400847308 */ /* 0x000fe20000000800 */
[C---:B--2---:R-:W-:Y:S08]  /*17f10*/  HMMA.16816.F32.BF16 R4, R20.reuse, R24, R4 ;  /* 0x000000181404723c */ /* 0x044ff00000041804 */
[C---:B------:R-:W-:Y:S01]  /*17f20*/  HMMA.16816.F32.BF16 R8, R20.reuse, R26, R8 ;  /* 0x0000001a1408723c */ /* 0x040fe20000041808 */
[----:B------:R-:W2:Y:S01]  /*17f30*/  LDSM.16.MT88.4 R24, [R160+0x7800] ;  /* 0x00780000a018783b */ /* 0x000ea20000004200 */
[----:B------:R-:W4:Y:S06]  /*17f40*/  MUFU.EX2 R133, R133 ;  /* 0x0000008500857308 */ /* 0x000f2c0000000800 */
[C---:B------:R-:W-:Y:S04]  /*17f50*/  HMMA.16816.F32.BF16 R68, R20.reuse, R28, R68 ;  /* 0x0000001c1444723c */ /* 0x040fe80000041844 */
[----:B------:R-:W-:Y:S04]  /*17f60*/  MUFU.EX2 R40, R40 ;  /* 0x0000002800287308 */ /* 0x000fe80000000800 */
[C---:B------:R-:W-:Y:S01]  /*17f70*/  HMMA.16816.F32.BF16 R72, R20.reuse, R30, R72 ;  /* 0x0000001e1448723c */ /* 0x040fe20000041848 */
[----:B------:R-:W5:Y:S05]  /*17f80*/  LDSM.16.MT88.4 R28, [R164+0x8000] ;  /* 0x00800000a41c783b */ /* 0x000f6a0000004200 */
        /* <DEDUP_REMOVED lines=10> */
[----:B---3--:R-:W-:Y:S02]  /*18030*/  F2FP.BF16.PACK_AB R21, R87, R86 ;  /* 0x000000565715723e */ /* 0x008fe400000010ff */
[----:B------:R-:W-:Y:S03]  /*18040*/  F2FP.BF16.PACK_AB R23, R43, R42 ;  /* 0x0000002a2b17723e */ /* 0x000fe600000010ff */
[----:B----4-:R-:W-:Y:S02]  /*18050*/  F2FP.BF16.PACK_AB R20, R133, R132 ;  /* 0x000000848514723e */ /* 0x010fe400000010ff */
[----:B------:R-:W-:Y:S02]  /*18060*/  F2FP.BF16.PACK_AB R22, R41, R40 ;  /* 0x000000282916723e */ /* 0x000fe400000010ff */
[----:B------:R-:W3:Y:S05]  /*18070*/  MUFU.EX2 R51, R51 ;  /* 0x0000003300337308 */ /* 0x000eea0000000800 */
[C---:B-----5:R-:W-:Y:S05]  /*18080*/  HMMA.16816.F32.BF16 R4, R20.reuse, R28, R4 ;  /* 0x0000001c1404723c */ /* 0x060fea0000041804 */
        /* <DEDUP_REMOVED lines=17> */
[----:B------:R-:W-:Y:S02]  /*181a0*/  F2FP.BF16.PACK_AB R21, R47, R46 ;  /* 0x0000002e2f15723e */ /* 0x000fe400000010ff */
[----:B---3--:R-:W-:Y:S01]  /*181b0*/  F2FP.BF16.PACK_AB R23, R51, R50 ;  /* 0x000000323317723e */ /* 0x008fe200000010ff */
[----:B------:R-:W-:Y:S02]  /*181c0*/  MUFU.EX2 R58, R58 ;  /* 0x0000003a003a7308 */ /* 0x000fe40000000800 */
[----:B-----5:R-:W-:Y:S02]  /*181d0*/  F2FP.BF16.PACK_AB R20, R45, R44 ;  /* 0x0000002c2d14723e */ /* 0x020fe400000010ff */
[----:B--2---:R-:W-:Y:S06]  /*181e0*/  F2FP.BF16.PACK_AB R22, R49, R48 ;  /* 0x000000303116723e */ /* 0x004fec00000010ff */
[----:B------:R-:W2:Y:S01]  /*181f0*/  MUFU.EX2 R59, R59 ;  /* 0x0000003b003b7308 */ /* 0x000ea20000000800 */
[C---:B-1----:R-:W-:Y:S08]  /*18200*/  HMMA.16816.F32.BF16 R4, R20.reuse, R32, R4 ;  /* 0x000000201404723c */ /* 0x042ff00000041804 */
        /* <DEDUP_REMOVED lines=17> */
[----:B------:R-:W-:Y:S02]  /*18320*/  F2FP.BF16.PACK_AB R21, R55, R54 ;  /* 0x000000363715723e */ /* 0x000fe400000010ff */
[----:B--2---:R-:W-:Y:S03]  /*18330*/  F2FP.BF16.PACK_AB R23, R59, R58 ;  /* 0x0000003a3b17723e */ /* 0x004fe600000010ff */
[----:B-1----:R-:W-:Y:S02]  /*18340*/  F2FP.BF16.PACK_AB R20, R53, R52 ;  /* 0x000000343514723e */ /* 0x002fe400000010ff */
[----:B-----5:R-:W-:Y:S01]  /*18350*/  F2FP.BF16.PACK_AB R22, R57, R56 ;  /* 0x000000383916723e */ /* 0x020fe200000010ff */
[----:B------:R-:W-:Y:S06]  /*18360*/  MUFU.EX2 R66, R66 ;  /* 0x0000004200427308 */ /* 0x000fec0000000800 */
[C---:B---3--:R-:W-:Y:S04]  /*18370*/  HMMA.16816.F32.BF16 R4, R20.reuse, R24, R4 ;  /* 0x000000181404723c */ /* 0x048fe80000041804 */
        /* <DEDUP_REMOVED lines=10> */
[C---:B------:R-:W-:Y:S04]  /*18420*/  HMMA.16816.F32.BF16 R76, R20.reuse, R36, R76 ;  /* 0x00000024144c723c */ /* 0x040fe8000004184c */
[----:B------:R-:W-:Y:S03]  /*18430*/  FADD.FTZ R35, R127, R122 ;  /* 0x0000007a7f237221 */ /* 0x000fe60000010000 */
[----:B------:R-:W-:Y:S01]  /*18440*/  MUFU.EX2 R32, R32 ;  /* 0x0000002000207308 */ /* 0x000fe20000000800 */
[C---:B------:R-:W-:Y:S04]  /*18450*/  HMMA.16816.F32.BF16 R12, R20.reuse, R38, R12 ;  /* 0x00000026140c723c */ /* 0x040fe8000004180c */
[----:B------:R-:W-:Y:S05]  /*18460*/  FADD.FTZ R35, R126, R35 ;  /* 0x000000237e237221 */ /* 0x000fea0000010000 */
[----:B------:R-:W5:Y:S01]  /*18470*/  MUFU.EX2 R191, R112 ;  /* 0x0000007000bf7308 */ /* 0x000f620000000800 */
[C---:B--2---:R-:W-:Y:S07]  /*18480*/  HMMA.16816.F32.BF16 R16, R20.reuse, R24, R16 ;  /* 0x000000181410723c */ /* 0x044fee0000041810 */
[----:B------:R-:W-:Y:S01]  /*18490*/  FADD.FTZ R24, R96, R35 ;  /* 0x0000002360187221 */ /* 0x000fe20000010000 */
[----:B------:R-:W-:Y:S04]  /*184a0*/  HMMA.16816.F32.BF16 R80, R20, R26, R80 ;  /* 0x0000001a1450723c */ /* 0x000fe80000041850 */
[----:B------:R-:W-:Y:S03]  /*184b0*/  FADD.FTZ R24, R97, R24 ;  /* 0x0000001861187221 */ /* 0x000fe60000010000 */
[----:B----4-:R-:W-:Y:S01]  /*184c0*/  F2FP.BF16.PACK_AB R21, R63, R62 ;  /* 0x0000003e3f15723e */ /* 0x010fe200000010ff */
[----:B------:R-:W-:Y:S01]  /*184d0*/  FADD.FTZ R25, R131, R24 ;  /* 0x0000001883197221 */ /* 0x000fe20000010000 */
[----:B-1----:R-:W-:Y:S03]  /*184e0*/  F2FP.BF16.PACK_AB R23, R115, R66 ;  /* 0x000000427317723e */ /* 0x002fe600000010ff */
[----:B------:R-:W-:Y:S01]  /*184f0*/  FADD.FTZ R24, R98, R99 ;  /* 0x0000006362187221 */ /* 0x000fe20000010000 */
[----:B---3--:R-:W-:Y:S01]  /*18500*/  F2FP.BF16.PACK_AB R20, R33, R60 ;  /* 0x0000003c2114723e */ /* 0x008fe200000010ff */
[----:B------:R-:W-:Y:S01]  /*18510*/  FADD.FTZ R25, R130, R25 ;  /* 0x0000001982197221 */ /* 0x000fe20000010000 */
[----:B-----5:R-:W-:Y:S01]  /*18520*/  F2FP.BF16.PACK_AB R22, R191, R32 ;  /* 0x00000020bf16723e */ /* 0x020fe200000010ff */
[----:B------:R-:W-:Y:S02]  /*18530*/  FADD.FTZ R129, R129, R24 ;  /* 0x0000001881817221 */ /* 0x000fe40000010000 */
[----:B------:R-:W-:Y:S02]  /*18540*/  FADD.FTZ R84, R84, R25 ;  /* 0x0000001954547221 */ /* 0x000fe40000010000 */
[----:B------:R-:W-:Y:S02]  /*18550*/  FADD.FTZ R25, R128, R129 ;  /* 0x0000008180197221 */ /* 0x000fe40000010000 */
[----:B------:R-:W-:Y:S01]  /*18560*/  FADD.FTZ R85, R85, R84 ;  /* 0x0000005455557221 */ /* 0x000fe20000010000 */
[C---:B------:R-:W-:Y:S01]  /*18570*/  HMMA.16816.F32.BF16 R96, R20.reuse, R92, R4 ;  /* 0x0000005c1460723c */ /* 0x040fe20000041804 */
[----:B------:R-:W1:Y:S02]  /*18580*/  LDSM.16.MT88.4 R4, [R160+0x9800] ;  /* 0x00980000a004783b */ /* 0x000e640000004200 */
        /* <DEDUP_REMOVED lines=40> */
.L_x_7638:
[----:B------:R-:W1:Y:S01]  /*18810*/  SHFL.BFLY PT, R0, R191, 0x2, 0x1f ;  /* 0x0c401f00bf007f89 */ /* 0x000e6200000e0000 */
[----:B------:R-:W-:Y:S01]  /*18820*/  MOV R11, 0x3f800000 ;  /* 0x3f800000000b7802 */ /* 0x000fe20000000f00 */
[----:B------:R-:W-:Y:S01]  /*18830*/  BSSY B0, `(.L_x_7643) ;  /* 0x000009f000007945 */ /* 0x000fe20003800000 */
[----:B------:R-:W-:Y:S01]  /*18840*/  IADD3 R46, -R177, RZ, RZ ;  /* 0x000000ffb12e7210 */ /* 0x000fe20007ffe1ff */
[----:B------:R-:W2:Y:S04]  /*18850*/  SHFL.BFLY PT, R9, R190, 0x2, 0x1f ;  /* 0x0c401f00be097f89 */ /* 0x000ea800000e0000 */
[----:B------:R-:W3:Y:S04]  /*18860*/  S2R R13, SR_TID.X ;  /* 0x00000000000d7919 */ /* 0x000ee80000002100 */
[----:B------:R-:W-:Y:S06]  /*18870*/  BAR.SYNC.DEFER_BLOCKING 0x0 ;  /* 0x0000000000007b1d */ /* 0x000fec0000010000 */
[----:B------:R-:W4:Y:S04]  /*18880*/  S2R R45, SR_CTAID.Z ;  /* 0x00000000002d7919 */ /* 0x000f280000002700 */
[----:B------:R-:W5:Y:S01]  /*18890*/  S2R R44, SR_CTAID.Y ;  /* 0x00000000002c7919 */ /* 0x000f620000002600 */
[----:B-1----:R-:W-:-:S03]  /*188a0*/  FADD.FTZ R7, R0, R191 ;  /* 0x000000bf00077221 */ /* 0x002fc60000010000 */
[----:B------:R-:W1:Y:S01]  /*188b0*/  S2R R0, SR_TID.X ;  /* 0x0000000000007919 */ /* 0x000e620000002100 */
[----:B--2---:R-:W-:-:S03]  /*188c0*/  FADD.FTZ R9, R9, R190 ;  /* 0x000000be09097221 */ /* 0x004fc60000010000 */
[----:B------:R-:W2:Y:S01]  /*188d0*/  SHFL.BFLY PT, R6, R7, 0x1, 0x1f ;  /* 0x0c201f0007067f89 */ /* 0x000ea200000e0000 */
[----:B---3--:R-:W-:-:S03]  /*188e0*/  SHF.R.S32.HI R10, RZ, 0x1f, R13 ;  /* 0x0000001fff0a7819 */ /* 0x008fc6000001140d */
[----:B------:R-:W3:Y:S01]  /*188f0*/  SHFL.BFLY PT, R4, R9, 0x1, 0x1f ;  /* 0x0c201f0009047f89 */ /* 0x000ee200000e0000 */
[----:B------:R-:W-:-:S04]  /*18900*/  LEA.HI R10, R10, R13, RZ, 0x4 ;  /* 0x0000000d0a0a7211 */ /* 0x000fc800078f20ff */
[----:B------:R-:W-:Y:S01]  /*18910*/  SHF.R.S32.HI R10, RZ, 0x4, R10 ;  /* 0x00000004ff0a7819 */ /* 0x000fe2000001140a */
[----:B----4-:R-:W-:Y:S02]  /*18920*/  IMAD R45, R46, c[0x0][0x1c0], R45 ;  /* 0x000070002e2d7a24 */ /* 0x010fe400078e022d */
[----:B-----5:R-:W-:Y:S01]  /*18930*/  IMAD R44, R44, c[0x0][0x210], R177 ;  /* 0x000084002c2c7a24 */ /* 0x020fe200078e02b1 */
[----:B-1----:R-:W-:-:S03]  /*18940*/  SHF.R.S32.HI R5, RZ, 0x1f, R0 ;  /* 0x0000001fff057819 */ /* 0x002fc60000011400 */
[----:B------:R-:W-:Y:S02]  /*18950*/  IMAD R44, R44, c[0x0][0x1c0], R45 ;  /* 0x000070002c2c7a24 */ /* 0x000fe400078e022d */
[----:B--2---:R-:W-:Y:S01]  /*18960*/  FADD.FTZ R6, R7, R6 ;  /* 0x0000000607067221 */ /* 0x004fe20000010000 */
[----:B------:R-:W-:Y:S01]  /*18970*/  LEA.HI R8, R5, R0, RZ, 0x2 ;  /* 0x0000000005087211 */ /* 0x000fe200078f10ff */
[----:B---3--:R-:W-:-:S03]  /*18980*/  FADD.FTZ R4, R9, R4 ;  /* 0x0000000409047221 */ /* 0x008fc60000010000 */
[----:B------:R-:W-:Y:S01]  /*18990*/  FSETP.NE.FTZ.AND P3, PT, R6, RZ, PT ;  /* 0x000000ff0600720b */ /* 0x000fe20003f75000 */
[----:B------:R-:W-:Y:S01]  /*189a0*/  IMAD.MOV.U32 R9, RZ, RZ, 0x3f800000 ;  /* 0x3f800000ff097424 */ /* 0x000fe200078e00ff */
[--C-:B------:R-:W-:Y:S02]  /*189b0*/  SHF.R.S32.HI R12, RZ, 0x2, R8.reuse ;  /* 0x00000002ff0c7819 */ /* 0x100fe40000011408 */
[----:B------:R-:W-:Y:S02]  /*189c0*/  FSETP.NE.FTZ.AND P0, PT, R4, RZ, PT ;  /* 0x000000ff0400720b */ /* 0x000fe40003f15000 */
[----:B------:R-:W-:-:S04]  /*189d0*/  SHF.R.S32.HI R7, RZ, 0x1f, R8 ;  /* 0x0000001fff077819 */ /* 0x000fc80000011408 */
[----:B------:R-:W-:-:S03]  /*189e0*/  LEA.HI R7, R7, R12, RZ, 0x3 ;  /* 0x0000000c07077211 */ /* 0x000fc600078f18ff */
[----:B------:R-:W1:Y:S01]  /*189f0*/  @P3 MUFU.RCP R11, R6 ;  /* 0x00000006000b3308 */ /* 0x000e620000001000 */
[----:B------:R-:W-:-:S04]  /*18a00*/  LOP3.LUT R7, R7, 0xfffffff8, RZ, 0xc0, !PT ;  /* 0xfffffff807077812 */ /* 0x000fc800078ec0ff */
[----:B------:R-:W-:-:S03]  /*18a10*/  IADD3 R7, R12, -R7, RZ ;  /* 0x800000070c077210 */ /* 0x000fc60007ffe0ff */
[----:B------:R-:W2:Y:S01]  /*18a20*/  @P0 MUFU.RCP R9, R4 ;  /* 0x0000000400090308 */ /* 0x000ea20000001000 */
[----:B------:R-:W-:-:S04]  /*18a30*/  LOP3.LUT R12, R7, 0x1, RZ, 0xc0, !PT ;  /* 0x00000001070c7812 */ /* 0x000fc800078ec0ff */
[----:B------:R-:W-:Y:S02]  /*18a40*/  ISETP.NE.U32.AND P4, PT, R12, 0x1, PT ;  /* 0x000000010c00780c */ /* 0x000fe40003f85070 */
[----:B------:R-:W-:Y:S01]  /*18a50*/  SHF.L.U32 R12, R10, 0x6, RZ ;  /* 0x000000060a0c7819 */ /* 0x000fe200000006ff */
[----:B-1----:R-:W-:Y:S01]  /*18a60*/  FMUL.FTZ R96, R11, R96 ;  /* 0x000000600b607220 */ /* 0x002fe20000410000 */
[----:B------:R-:W-:Y:S01]  /*18a70*/  R2P PR, R7, 0x6 ;  /* 0x0000000607007804 */ /* 0x000fe20000000000 */
[C---:B------:R-:W-:Y:S01]  /*18a80*/  FMUL.FTZ R97, R11.reuse, R97 ;  /* 0x000000610b617220 */ /* 0x040fe20000410000 */
[----:B------:R-:W1:Y:S01]  /*18a90*/  @P3 MUFU.LG2 R6, R6 ;  /* 0x0000000600063308 */ /* 0x000e620000000c00 */
[C---:B------:R-:W-:Y:S02]  /*18aa0*/  FMUL.FTZ R92, R11.reuse, R92 ;  /* 0x0000005c0b5c7220 */ /* 0x040fe40000410000 */
        /* <DEDUP_REMOVED lines=14> */
[-C--:B------:R-:W-:Y:S01]  /*18b90*/  LEA.HI R11, R5, R0.reuse, RZ, 0x4 ;  /* 0x00000000050b7211 */ /* 0x080fe200078f20ff */
[----:B--2---:R-:W-:Y:S01]  /*18ba0*/  FMUL.FTZ R99, R9, R99 ;  /* 0x0000006309637220 */ /* 0x004fe20000410000 */
[----:B------:R-:W-:Y:S01]  /*18bb0*/  LEA.HI R5, R5, R0, RZ, 0x5 ;  /* 0x0000000005057211 */ /* 0x000fe200078f28ff */
[----:B------:R-:W-:Y:S01]  /*18bc0*/  FMUL.FTZ R98, R9, R98 ;  /* 0x0000006209627220 */ /* 0x000fe20000410000 */
        /* <DEDUP_REMOVED lines=16> */
[----:B------:R-:W-:Y:S01]  /*18cd0*/  LOP3.LUT R11, R8, 0x1ffffffc, RZ, 0xc0, !PT ;  /* 0x1ffffffc080b7812 */ /* 0x000fe200078ec0ff */
[----:B-1----:R-:W-:Y:S01]  /*18ce0*/  @P3 FMUL.FTZ R6, R6, 0.69314718246459960938 ;  /* 0x3f31721806063820 */ /* 0x002fe20000410000 */
[----:B------:R-:W-:Y:S01]  /*18cf0*/  LOP3.LUT R8, R12, 0x1c0, RZ, 0xc0, !PT ;  /* 0x000001c00c087812 */ /* 0x000fe200078ec0ff */
[----:B------:R-:W-:Y:S01]  /*18d00*/  IMAD.SHL.U32 R12, R7, 0x40, RZ ;  /* 0x00000040070c7824 */ /* 0x000fe200078e00ff */
[----:B------:R-:W-:Y:S01]  /*18d10*/  LEA.HI R16, R9, R9, RZ, 0x1 ;  /* 0x0000000909107211 */ /* 0x000fe200078f08ff */
[----:B---3--:R-:W-:Y:S01]  /*18d20*/  @P0 FMUL.FTZ R45, R4, 0.69314718246459960938 ;  /* 0x3f317218042d0820 */ /* 0x008fe20000410000 */
[----:B------:R-:W-:Y:S02]  /*18d30*/  SHF.R.S32.HI R7, RZ, 0x5, R5 ;  /* 0x00000005ff077819 */ /* 0x000fe40000011405 */
[----:B------:R-:W-:-:S02]  /*18d40*/  IADD3 R14, -R11, R0, RZ ;  /* 0x000000000b0e7210 */ /* 0x000fc40007ffe1ff */
[----:B------:R-:W-:Y:S02]  /*18d50*/  LOP3.LUT R11, R12, 0x1c0, RZ, 0xc0, !PT ;  /* 0x000001c00c0b7812 */ /* 0x000fe400078ec0ff */
[----:B------:R-:W-:Y:S01]  /*18d60*/  SHF.L.U32 R13, R16, 0x2, RZ ;  /* 0x00000002100d7819 */ /* 0x000fe200000006ff */
[----:B------:R-:W-:Y:S01]  /*18d70*/  IMAD R14, R7, 0x200, R14 ;  /* 0x00000200070e7824 */ /* 0x000fe200078e020e */
[----:B------:R-:W-:Y:S02]  /*18d80*/  LEA.HI R11, R11, R11, RZ, 0x1d ;  /* 0x0000000b0b0b7211 */ /* 0x000fe400078fe8ff */
[----:B------:R-:W-:Y:S02]  /*18d90*/  LOP3.LUT R13, R8, 0x38, R13, 0xf8, !PT ;  /* 0x00000038080d7812 */ /* 0x000fe400078ef80d */
[----:B------:R-:W-:Y:S02]  /*18da0*/  SHF.R.U32.HI R8, RZ, 0x3, R8 ;  /* 0x00000003ff087819 */ /* 0x000fe40000011608 */
[----:B------:R-:W-:-:S02]  /*18db0*/  LOP3.LUT R16, R16, 0xffffffe, RZ, 0xc0, !PT ;  /* 0x0ffffffe10107812 */ /* 0x000fc400078ec0ff */
[----:B------:R-:W-:Y:S02]  /*18dc0*/  LEA R14, R14, R11, 0x1 ;  /* 0x0000000b0e0e7211 */ /* 0x000fe400078e08ff */
[----:B------:R-:W-:Y:S01]  /*18dd0*/  MOV R12, 0xffffffe0 ;  /* 0xffffffe0000c7802 */ /* 0x000fe20000000f00 */
[----:B------:R-:W-:Y:S01]  /*18de0*/  IMAD.IADD R15, R9, 0x1, -R16 ;  /* 0x00000001090f7824 */ /* 0x000fe200078e0a10 */
[----:B------:R-:W-:Y:S01]  /*18df0*/  LOP3.LUT R8, R13, R8, RZ, 0x3c, !PT ;  /* 0x000000080d087212 */ /* 0x000fe200078e3cff */
[----:B------:R-:W-:Y:S01]  /*18e00*/  STS.64 [R14.X4], R96 ;  /* 0x000000600e007388 */ /* 0x000fe20000004a00 */
[----:B------:R-:W-:Y:S02]  /*18e10*/  MOV R11, 0x40 ;  /* 0x00000040000b7802 */ /* 0x000fe40000000f00 */
        /* <DEDUP_REMOVED lines=18> */
[----:B------:R-:W-:Y:S01]  /*18f40*/  LEA.HI R46, R46, R7, RZ, 0x2 ;  /* 0x000000072e2e7211 */ /* 0x000fe200078f10ff */
[----:B------:R-:W-:Y:S01]  /*18f50*/  IMAD.MOV.U32 R0, RZ, RZ, -0x800000 ;  /* 0xff800000ff007424 */ /* 0x000fe200078e00ff */
[----:B------:R-:W-:Y:S01]  /*18f60*/  LOP3.LUT P1, RZ, R5, 0x3, RZ, 0xc0, !PT ;  /* 0x0000000305ff7812 */ /* 0x000fe2000782c0ff */
[----:B------:R-:W-:Y:S01]  /*18f70*/  STS.64 [R17+0x800], R70 ;  /* 0x0008004611007388 */ /* 0x000fe20000000a00 */
[----:B------:R-:W-:Y:S01]  /*18f80*/  LOP3.LUT R46, R46, 0xffffffc, RZ, 0xc0, !PT ;  /* 0x0ffffffc2e2e7812 */ /* 0x000fe200078ec0ff */
[----:B------:R-:W-:-:S02]  /*18f90*/  @P3 FFMA.FTZ R0, R3, c[0x0][0x238], R6 ;  /* 0x00008e0003003a23 */ /* 0x000fc40000010006 */
[----:B-1----:R-:W-:Y:S01]  /*18fa0*/  IMAD.IADD R14, R16, 0x1, R13 ;  /* 0x00000001100e7824 */ /* 0x002fe200078e020d */
[----:B------:R-:W-:Y:S01]  /*18fb0*/  STS.64 [R18], R72 ;  /* 0x0000004812007388 */ /* 0x000fe20000000a00 */
[----:B------:R-:W-:-:S03]  /*18fc0*/  IMAD.IADD R46, R7, 0x1, -R46 ;  /* 0x00000001072e7824 */ /* 0x000fc600078e0a2e */
        /* <DEDUP_REMOVED lines=37> */
.L_x_7644:
[----:B--234-:R-:W-:Y:S05]  /*19220*/  BSYNC B0 ;  /* 0x0000000000007941 */ /* 0x01cfea0003800000 */
.L_x_7643:
        /* <DEDUP_REMOVED lines=10> */
[----:B------:R-:W-:Y:S02]  /*192d0*/  ISETP.GE.OR P6, PT, R2, R11, P0 ;  /* 0x0000000b0200720c */ /* 0x000fe400007c6670 */
[----:B------:R-:W-:-:S02]  /*192e0*/  LEA R6, P1, R0, c[0x0][0x1d8], 0x2 ;  /* 0x0000760000067a11 */ /* 0x000fc400078210ff */
[----:B------:R-:W-:Y:S02]  /*192f0*/  IADD3 R5, R10, 0x10, RZ ;  /* 0x000000100a057810 */ /* 0x000fe40007ffe0ff */
        /* <DEDUP_REMOVED lines=22> */
.L_x_7645:
        /* <DEDUP_REMOVED lines=10> */
.L_x_7932:


//--------------------- .text._ZN5flash24flash_fwd_splitkv_kernelI23Flash_fwd_kernel_traitsILi64ELi64ELi128ELi4ELb0ELb0EN7cutlass10bfloat16_tE19Flash_kernel_traitsILi64ELi64ELi128ELi4ES3_EELb1ELb0ELb1ELb0ELb0ELb1ELb1ELb1EEEvNS_16Flash_fwd_paramsE --------------------------
	.section	.text._ZN5flash24flash_fwd_splitkv_kernelI23Flash_fwd_kernel_traitsILi64ELi64ELi128ELi4ELb0ELb0EN7cutlass10bfloat16_tE19Flash_kernel_traitsILi64ELi64ELi128ELi4ES3_EELb1ELb0ELb1ELb0ELb0ELb1ELb1ELb1EEEvNS_16Flash_fwd_paramsE,"ax",@progbits
	.sectioninfo	@"SHI_REGISTERS=220"
	.align	128
        .global         _ZN5flash24flash_fwd_splitkv_kernelI23Flash_fwd_kernel_traitsILi64ELi64ELi128ELi4ELb0ELb0EN7cutlass10bfloat16_tE19Flash_kernel_traitsILi64ELi64ELi128ELi4ES3_EELb1ELb0ELb1ELb0ELb0ELb1ELb1ELb1EEEvNS_16Flash_fwd_paramsE
        .type           _ZN5flash24flash_fwd_splitkv_kernelI23Flash_fwd_kernel_traitsILi64ELi64ELi128ELi4ELb0ELb0EN7cutlass10bfloat16_tE19Flash_kernel_traitsILi64ELi64ELi128ELi4ES3_EELb1ELb0ELb1ELb0ELb0ELb1ELb1ELb1EEEvNS_16Flash_fwd_paramsE,@function
        .size           _ZN5flash24flash_fwd_splitkv_kernelI23Flash_fwd_kernel_traitsILi64ELi64ELi128ELi4ELb0ELb0EN7cutlass10bfloat16_tE19Flash_kernel_traitsILi64ELi64ELi128ELi4ES3_EELb1ELb0ELb1ELb0ELb0ELb1ELb1ELb1EEEvNS_16Flash_fwd_paramsE,(.L_x_7933 - _ZN5flash24flash_fwd_splitkv_kernelI23Flash_fwd_kernel_traitsILi64ELi64ELi128ELi4ELb0ELb0EN7cutlass10bfloat16_tE19Flash_kernel_traitsILi64ELi64ELi128ELi4ES3_EELb1ELb0ELb1ELb0ELb0ELb1ELb1ELb1EEEvNS_16Flash_fwd_paramsE)
        .other          _ZN5flash24flash_fwd_splitkv_kernelI23Flash_fwd_kernel_traitsILi64ELi64ELi128ELi4ELb0ELb0EN7cutlass10bfloat16_tE19Flash_kernel_traitsILi64ELi64ELi128ELi4ES3_EELb1ELb0ELb1ELb0ELb0ELb1ELb1ELb1EEEvNS_16Flash_fwd_paramsE,@"STO_CUDA_ENTRY STV_DEFAULT"
_ZN5flash24flash_fwd_splitkv_kernelI23Flash_fwd_kernel_traitsILi64ELi64ELi128ELi4ELb0ELb0EN7cutlass10bfloat16_tE19Flash_kernel_traitsILi64ELi64ELi128ELi4ES3_EELb1ELb0ELb1ELb0ELb0ELb1ELb1ELb1EEEvNS_16Flash_fwd_paramsE:
.text._ZN5flash24flash_fwd_splitkv_kernelI23Flash_fwd_kernel_traitsILi64ELi64ELi128ELi4ELb0ELb0EN7cutlass10bfloat16_tE19Flash_kernel_traitsILi64ELi64ELi128ELi4ES3_EELb1ELb0ELb1ELb0ELb0ELb1ELb1ELb1EEEvNS_16Flash_fwd_paramsE:
        /* <DEDUP_REMOVED lines=53> */
.L_x_7646:
[----:B-1-34-:R-:W-:Y:S02]  /*0350*/  MOV R5, c[0x0][0x218] ;  /* 0x0000860000057a02 */ /* 0x01afe40000000f00 */
.L_x_7647:
        /* <DEDUP_REMOVED lines=146> */
.L_x_7648:
        /* <DEDUP_REMOVED lines=94> */
.L_x_7649:
        /* <DEDUP_REMOVED lines=15> */
.L_x_7651:
        /* <DEDUP_REMOVED lines=51> */
.L_x_7650:
        /* <DEDUP_REMOVED lines=262> */
.L_x_7706:
        /* <DEDUP_REMOVED lines=137> */
.L_x_7656:
[----:B------:R-:W-:Y:S05]  /*2f70*/  BSYNC B0 ;  /* 0x0000000000007941 */ /* 0x000fea0003800000 */
.L_x_7655:
        /* <DEDUP_REMOVED lines=57> */
.L_x_7658:
[----:B------:R-:W-:Y:S05]  /*3310*/  BSYNC B0 ;  /* 0x0000000000007941 */ /* 0x000fea0003800000 */
.L_x_7657:
        /* <DEDUP_REMOVED lines=57> */
.L_x_7660:
[----:B------:R-:W-:Y:S05]  /*36b0*/  BSYNC B0 ;  /* 0x0000000000007941 */ /* 0x000fea0003800000 */
.L_x_7659:
        /* <DEDUP_REMOVED lines=61> */
.L_x_7662:
[----:B------:R-:W-:Y:S05]  /*3a90*/  BSYNC B0 ;  /* 0x0000000000007941 */ /* 0x000fea0003800000 */
.L_x_7661:
        /* <DEDUP_REMOVED lines=59> */
.L_x_7664:
[----:B------:R-:W-:Y:S05]  /*3e50*/  BSYNC B0 ;  /* 0x0000000000007941 */ /* 0x000fea0003800000 */
.L_x_7663:
        /* <DEDUP_REMOVED lines=61> */
.L_x_7666:
[----:B------:R-:W-:Y:S05]  /*4230*/  BSYNC B0 ;  /* 0x0000000000007941 */ /* 0x000fea0003800000 */
.L_x_7665:
        /* <DEDUP_REMOVED lines=61> */
.L_x_7668:
[----:B------:R-:W-:Y:S05]  /*4610*/  BSYNC B0 ;  /* 0x0000000000007941 */ /* 0x000fea0003800000 */
.L_x_7667:
        /* <DEDUP_REMOVED lines=63> */
.L_x_7670:
[----:B------:R-:W-:Y:S05]  /*4a10*/  BSYNC B0 ;  /* 0x0000000000007941 */ /* 0x000fea0003800000 */
.L_x_7669:
        /* <DEDUP_REMOVED lines=10> */
.L_x_7654:
        /* <DEDUP_REMOVED lines=86> */
.L_x_7675:
[----:B------:R-:W-:Y:S05]  /*5020*/  BSYNC B0 ;  /* 0x0000000000007941 */ /* 0x000fea0003800000 */
.L_x_7674:
[----:B------:R-:W-:Y:S05]  /*5030*/  MOV R87, R85 ;  /* 0x0000005500577202 */ /* 0x000fea0000000f00 */
[----:B-----5:R2:W-:Y:S02]  /*5040*/  STG.E.128 [R86.64], R40 ;  /* 0x0000002856007986 */ /* 0x0205e4000c101d06 */
.L_x_7673:
[----:B------:R-:W-:Y:S05]  /*5050*/  BSYNC B1 ;  /* 0x0000000000017941 */ /* 0x000fea0003800000 */
.L_x_7672:
        /* <DEDUP_REMOVED lines=88> */
.L_x_7679:
[----:B------:R-:W-:Y:S05]  /*55e0*/  BSYNC B0 ;  /* 0x0000000000007941 */ /* 0x000fea0003800000 */
.L_x_7678:
[C---:B------:R-:W-:Y:S04]  /*55f0*/  LEA R2, P0, R175.reuse, R86, 0x1 ;  /* 0x00000056af027211 */ /* 0x040fe800078008ff */
[----:B------:R-:W-:Y:S05]  /*5600*/  LEA.HI.X R3, R175, R85, R174, 0x1, P0 ;  /* 0x00000055af037211 */ /* 0x000fea00000f0cae */
[----:B-----5:R3:W-:Y:S04]  /*5610*/  STG.E.128 [R2.64], R40 ;  /* 0x0000002802007986 */ /* 0x0207e8000c101d06 */
.L_x_7677:
[----:B------:R-:W-:Y:S05]  /*5620*/  BSYNC B1 ;  /* 0x0000000000017941 */ /* 0x000fea0003800000 */
.L_x_7676:
        /* <DEDUP_REMOVED lines=88> */
.L_x_7683:
[----:B------:R-:W-:Y:S05]  /*5bb0*/  BSYNC B0 ;  /* 0x0000000000007941 */ /* 0x000fea0003800000 */
.L_x_7682:
[C---:B------:R-:W-:Y:S04]  /*5bc0*/  LEA R2, P0, R148.reuse, R86, 0x1 ;  /* 0x0000005694027211 */ /* 0x040fe800078008ff */
[----:B------:R-:W-:Y:S05]  /*5bd0*/  LEA.HI.X R3, R148, R85, R67, 0x1, P0 ;  /* 0x0000005594037211 */ /* 0x000fea00000f0c43 */
[----:B-----5:R3:W-:Y:S04]  /*5be0*/  STG.E.128 [R2.64], R40 ;  /* 0x0000002802007986 */ /* 0x0207e8000c101d06 */
.L_x_7681:
[----:B------:R-:W-:Y:S05]  /*5bf0*/  BSYNC B1 ;  /* 0x0000000000017941 */ /* 0x000fea0003800000 */
.L_x_7680:
        /* <DEDUP_REMOVED lines=89> */
.L_x_7687:
[----:B------:R-:W-:Y:S05]  /*6190*/  BSYNC B0 ;  /* 0x0000000000007941 */ /* 0x000fea0003800000 */
.L_x_7686:
[----:B------:R-:W-:Y:S02]  /*61a0*/  MOV R3, 0x60 ;  /* 0x0000006000037802 */ /* 0x000fe40000000f00 */
[----:B------:R-:W-:Y:S03]  /*61b0*/  MOV R87, R85 ;  /* 0x0000005500577202 */ /* 0x000fe60000000f00 */
[C---:B------:R-:W-:Y:S02]  /*61c0*/  IMAD R0, R3.reuse, c[0x0][0x19c], RZ ;  /* 0x0000670003007a24 */ /* 0x040fe400078e02ff */
[----:B------:R-:W-:Y:S05]  /*61d0*/  IMAD.WIDE.U32 R4, R3, c[0x0][0x198], R86 ;  /* 0x0000660003047a25 */ /* 0x000fea00078e0056 */
[----:B------:R-:W-:Y:S05]  /*61e0*/  IADD3 R5, R5, R0, RZ ;  /* 0x0000000005057210 */ /* 0x000fea0007ffe0ff */
[----:B-----5:R3:W-:Y:S02]  /*61f0*/  STG.E.128 [R4.64], R40 ;  /* 0x0000002804007986 */ /* 0x0207e4000c101d06 */
.L_x_7685:
[----:B------:R-:W-:Y:S05]  /*6200*/  BSYNC B1 ;  /* 0x0000000000017941 */ /* 0x000fea0003800000 */
.L_x_7684:
        /* <DEDUP_REMOVED lines=90> */
.L_x_7691:
[----:B------:R-:W-:Y:S05]  /*67b0*/  BSYNC B0 ;  /* 0x0000000000007941 */ /* 0x000fea0003800000 */
.L_x_7690:
[C---:B------:R-:W-:Y:S04]  /*67c0*/  LEA R2, P0, R150.reuse, R86, 0x1 ;  /* 0x0000005696027211 */ /* 0x040fe800078008ff */
[----:B------:R-:W-:Y:S05]  /*67d0*/  LEA.HI.X R3, R150, R85, R70, 0x1, P0 ;  /* 0x0000005596037211 */ /* 0x000fea00000f0c46 */
[----:B-----5:R3:W-:Y:S04]  /*67e0*/  STG.E.128 [R2.64], R40 ;  /* 0x0000002802007986 */ /* 0x0207e8000c101d06 */
.L_x_7689:
[----:B------:R-:W-:Y:S05]  /*67f0*/  BSYNC B1 ;  /* 0x0000000000017941 */ /* 0x000fea0003800000 */
.L_x_7688:
        /* <DEDUP_REMOVED lines=89> */
.L_x_7695:
[----:B------:R-:W-:Y:S05]  /*6d90*/  BSYNC B0 ;  /* 0x0000000000007941 */ /* 0x000fea0003800000 */
.L_x_7694:
[----:B------:R-:W-:Y:S02]  /*6da0*/  MOV R3, 0xa0 ;  /* 0x000000a000037802 */ /* 0x000fe40000000f00 */
[----:B------:R-:W-:Y:S03]  /*6db0*/  MOV R87, R85 ;  /* 0x0000005500577202 */ /* 0x000fe60000000f00 */
[C---:B------:R-:W-:Y:S02]  /*6dc0*/  IMAD R0, R3.reuse, c[0x0][0x19c], RZ ;  /* 0x0000670003007a24 */ /* 0x040fe400078e02ff */
[----:B------:R-:W-:Y:S05]  /*6dd0*/  IMAD.WIDE.U32 R4, R3, c[0x0][0x198], R86 ;  /* 0x0000660003047a25 */ /* 0x000fea00078e0056 */
[----:B------:R-:W-:Y:S05]  /*6de0*/  IADD3 R5, R5, R0, RZ ;  /* 0x0000000005057210 */ /* 0x000fea0007ffe0ff */
[----:B-----5:R3:W-:Y:S02]  /*6df0*/  STG.E.128 [R4.64], R40 ;  /* 0x0000002804007986 */ /* 0x0207e4000c101d06 */
.L_x_7693:
[----:B------:R-:W-:Y:S05]  /*6e00*/  BSYNC B1 ;  /* 0x0000000000017941 */ /* 0x000fea0003800000 */
.L_x_7692:
        /* <DEDUP_REMOVED lines=89> */
.L_x_7699:
[----:B------:R-:W-:Y:S05]  /*73a0*/  BSYNC B0 ;  /* 0x0000000000007941 */ /* 0x000fea0003800000 */
.L_x_7698:
[----:B------:R-:W-:Y:S02]  /*73b0*/  MOV R3, 0xc0 ;  /* 0x000000c000037802 */ /* 0x000fe40000000f00 */
[----:B------:R-:W-:Y:S03]  /*73c0*/  MOV R87, R85 ;  /* 0x0000005500577202 */ /* 0x000fe60000000f00 */
[C---:B------:R-:W-:Y:S02]  /*73d0*/  IMAD R0, R3.reuse, c[0x0][0x19c], RZ ;  /* 0x0000670003007a24 */ /* 0x040fe400078e02ff */
[----:B------:R-:W-:Y:S05]  /*73e0*/  IMAD.WIDE.U32 R4, R3, c[0x0][0x198], R86 ;  /* 0x0000660003047a25 */ /* 0x000fea00078e0056 */
[----:B------:R-:W-:Y:S05]  /*73f0*/  IADD3 R5, R5, R0, RZ ;  /* 0x0000000005057210 */ /* 0x000fea0007ffe0ff */
[----:B-----5:R3:W-:Y:S02]  /*7400*/  STG.E.128 [R4.64], R40 ;  /* 0x0000002804007986 */ /* 0x0207e4000c101d06 */
.L_x_7697:
[----:B------:R-:W-:Y:S05]  /*7410*/  BSYNC B1 ;  /* 0x0000000000017941 */ /* 0x000fea0003800000 */
.L_x_7696:
        /* <DEDUP_REMOVED lines=90> */
.L_x_7703:
[----:B------:R-:W-:Y:S05]  /*79c0*/  BSYNC B0 ;  /* 0x0000000000007941 */ /* 0x000fea0003800000 */
.L_x_7702:
[----:B------:R-:W-:Y:S02]  /*79d0*/  MOV R3, 0xe0 ;  /* 0x000000e000037802 */ /* 0x000fe40000000f00 */
[----:B------:R-:W-:Y:S03]  /*79e0*/  MOV R87, R85 ;  /* 0x0000005500577202 */ /* 0x000fe60000000f00 */
[C---:B------:R-:W-:Y:S02]  /*79f0*/  IMAD R0, R3.reuse, c[0x0][0x19c], RZ ;  /* 0x0000670003007a24 */ /* 0x040fe400078e02ff */
[----:B------:R-:W-:Y:S05]  /*7a00*/  IMAD.WIDE.U32 R4, R3, c[0x0][0x198], R86 ;  /* 0x0000660003047a25 */ /* 0x000fea00078e0056 */
[----:B------:R-:W-:Y:S05]  /*7a10*/  IADD3 R5, R5, R0, RZ ;  /* 0x0000000005057210 */ /* 0x000fea0007ffe0ff */
[----:B-----5:R3:W-:Y:S02]  /*7a20*/  STG.E.128 [R4.64], R40 ;  /* 0x0000002804007986 */ /* 0x0207e4000c101d06 */
.L_x_7701:
[----:B------:R-:W-:Y:S05]  /*7a30*/  BSYNC B1 ;  /* 0x0000000000017941 */ /* 0x000fea0003800000 */
.L_x_7700:
        /* <DEDUP_REMOVED lines=8> */
.L_x_7653:
        /* <DEDUP_REMOVED lines=72> */
.L_x_7671:
        /* <DEDUP_REMOVED lines=83> */
.L_x_7704:
        /* <DEDUP_REMOVED lines=9> */
.L_x_7705:
[----:B------:R-:W-:Y:S04]  /*8500*/  IADD3 R11, R11, -0x1, RZ ;  /* 0xffffffff0b0b7810 */ /* 0x000fe80007ffe0ff */
[----:B------:R-:W-:Y:S11]  /*8510*/  ISETP.GT.AND P0, PT, R11, R63, PT ;  /* 0x0000003f0b00720c */ /* 0x000ff60003f04270 */
[----:B------:R-:W-:Y:S02]  /*8520*/  @!UPT UIADD3 URZ, URZ, URZ, URZ ;  /* 0x0000003f3f3ff290 */ /* 0x000fe4000fffe03f */
[----:B------:R-:W-:-:S05]  /*8530*/  @P0 BRA `(.L_x_7706) ;  /* 0xffffa1a000000947 */ /* 0x000fca000383ffff */
.L_x_7652:
        /* <DEDUP_REMOVED lines=99> */
.L_x_7713:
[----:B------:R-:W-:Y:S05]  /*8b70*/  BSYNC B0 ;  /* 0x0000000000007941 */ /* 0x000fea0003800000 */
.L_x_7712:
[----:B-----5:R3:W-:Y:S02]  /*8b80*/  STS.128 [R185], R12 ;  /* 0x0000000cb9007388 */ /* 0x0207e40000000c00 */
.L_x_7711:
[----:B------:R-:W-:Y:S05]  /*8b90*/  BSYNC B1 ;  /* 0x0000000000017941 */ /* 0x000fea0003800000 */
.L_x_7710:
        /* <DEDUP_REMOVED lines=58> */
.L_x_7717:
[----:B------:R-:W-:Y:S05]  /*8f40*/  BSYNC B0 ;  /* 0x0000000000007941 */ /* 0x000fea0003800000 */
.L_x_7716:
[----:B-----5:R1:W-:Y:S02]  /*8f50*/  STS.128 [R185+0x800], R36 ;  /* 0x00080024b9007388 */ /* 0x0203e40000000c00 */
.L_x_7715:
[----:B------:R-:W-:Y:S05]  /*8f60*/  BSYNC B1 ;  /* 0x0000000000017941 */ /* 0x000fea0003800000 */
.L_x_7714:
        /* <DEDUP_REMOVED lines=59> */
.L_x_7721:
[----:B------:R-:W-:Y:S05]  /*9320*/  BSYNC B0 ;  /* 0x0000000000007941 */ /* 0x000fea0003800000 */
.L_x_7720:
[----:B-----5:R1:W-:Y:S02]  /*9330*/  STS.128 [R185+0x1000], R28 ;  /* 0x0010001cb9007388 */ /* 0x0203e40000000c00 */
.L_x_7719:
[----:B------:R-:W-:Y:S05]  /*9340*/  BSYNC B1 ;  /* 0x0000000000017941 */ /* 0x000fea0003800000 */
.L_x_7718:
        /* <DEDUP_REMOVED lines=58> */
.L_x_7724:
[----:B------:R-:W-:Y:S05]  /*96f0*/  BSYNC B0 ;  /* 0x0000000000007941 */ /* 0x000fea0003800000 */
.L_x_7723:
[----:B-----5:R1:W-:Y:S01]  /*9700*/  STS.128 [R185+0x1800], R12 ;  /* 0x0018000cb9007388 */ /* 0x0203e20000000c00 */
[----:B------:R-:W-:Y:S05]  /*9710*/  BRA `(.L_x_7722) ;  /* 0x00001ca000007947 */ /* 0x000fea0003800000 */
.L_x_7709:
        /* <DEDUP_REMOVED lines=91> */
.L_x_7728:
[----:B------:R-:W-:Y:S05]  /*9cd0*/  BSYNC B0 ;  /* 0x0000000000007941 */ /* 0x000fea0003800000 */
.L_x_7727:
[----:B-----5:R4:W-:Y:S02]  /*9ce0*/  STS.128 [R185], R24 ;  /* 0x00000018b9007388 */ /* 0x0209e40000000c00 */
.L_x_7726:
[----:B------:R-:W-:Y:S05]  /*9cf0*/  BSYNC B1 ;  /* 0x0000000000017941 */ /* 0x000fea0003800000 */
.L_x_7725:
        /* <DEDUP_REMOVED lines=94> */
.L_x_7732:
[----:B------:R-:W-:Y:S05]  /*a2e0*/  BSYNC B0 ;  /* 0x0000000000007941 */ /* 0x000fea0003800000 */
.L_x_7731:
[----:B-----5:R1:W-:Y:S02]  /*a2f0*/  STS.128 [R185+0x800], R24 ;  /* 0x00080018b9007388 */ /* 0x0203e40000000c00 */
.L_x_7730:
[----:B------:R-:W-:Y:S05]  /*a300*/  BSYNC B1 ;  /* 0x0000000000017941 */ /* 0x000fea0003800000 */
.L_x_7729:
        /* <DEDUP_REMOVED lines=95> */
.L_x_7736:
[----:B------:R-:W-:Y:S05]  /*a900*/  BSYNC B0 ;  /* 0x0000000000007941 */ /* 0x000fea0003800000 */
.L_x_7735:
[----:B-----5:R4:W-:Y:S02]  /*a910*/  STS.128 [R185+0x1000], R24 ;  /* 0x00100018b9007388 */ /* 0x0209e40000000c00 */
.L_x_7734:
[----:B------:R-:W-:Y:S05]  /*a920*/  BSYNC B1 ;  /* 0x0000000000017941 */ /* 0x000fea0003800000 */
.L_x_7733:
        /* <DEDUP_REMOVED lines=96> */
.L_x_7738:
[----:B------:R-:W-:Y:S05]  /*af30*/  BSYNC B0 ;  /* 0x0000000000007941 */ /* 0x000fea0003800000 */
.L_x_7737:
[----:B-----5:R1:W-:Y:S01]  /*af40*/  STS.128 [R185+0x1800], R12 ;  /* 0x0018000cb9007388 */ /* 0x0203e20000000c00 */
[----:B------:R-:W-:Y:S05]  /*af50*/  BRA `(.L_x_7722) ;  /* 0x0000046000007947 */ /* 0x000fea0003800000 */
.L_x_7708:
        /* <DEDUP_REMOVED lines=14> */
.L_x_7740:
[----:B------:R-:W-:Y:S05]  /*b040*/  BSYNC B0 ;  /* 0x0000000000007941 */ /* 0x000fea0003800000 */
.L_x_7739:
        /* <DEDUP_REMOVED lines=17> */
.L_x_7742:
[----:B------:R-:W-:Y:S05]  /*b160*/  BSYNC B0 ;  /* 0x0000000000007941 */ /* 0x000fea0003800000 */
.L_x_7741:
        /* <DEDUP_REMOVED lines=17> */
.L_x_7744:
[----:B------:R-:W-:Y:S05]  /*b280*/  BSYNC B0 ;  /* 0x0000000000007941 */ /* 0x000fea0003800000 */
.L_x_7743:
        /* <DEDUP_REMOVED lines=19> */
.L_x_7722:
[----:B------:R-:W-:Y:S05]  /*b3c0*/  BSYNC B2 ;  /* 0x0000000000027941 */ /* 0x000fea0003800000 */
.L_x_7707:
        /* <DEDUP_REMOVED lines=16> */
.L_x_7746:
[----:B------:R-:W-:Y:S05]  /*b4d0*/  BSYNC B0 ;  /* 0x0000000000007941 */ /* 0x000fea0003800000 */
.L_x_7745:
        /* <DEDUP_REMOVED lines=12> */
.L_x_7748:
[----:B------:R-:W-:Y:S05]  /*b5a0*/  BSYNC B0 ;  /* 0x0000000000007941 */ /* 0x000fea0003800000 */
.L_x_7747:
        /* <DEDUP_REMOVED lines=14> */
.L_x_7750:
[----:B------:R-:W-:Y:S05]  /*b690*/  BSYNC B0 ;  /* 0x0000000000007941 */ /* 0x000fea0003800000 */
.L_x_7749:
        /* <DEDUP_REMOVED lines=16> */
.L_x_7752:
[----:B------:R-:W-:Y:S05]  /*b7a0*/  BSYNC B0 ;  /* 0x0000000000007941 */ /* 0x000fea0003800000 */
.L_x_7751:
        /* <DEDUP_REMOVED lines=15> */
.L_x_7754:
[----:B------:R-:W-:Y:S05]  /*b8a0*/  BSYNC B0 ;  /* 0x0000000000007941 */ /* 0x000fea0003800000 */
.L_x_7753:
        /* <DEDUP_REMOVED lines=17> */
.L_x_7756:
[----:B------:R-:W-:Y:S05]  /*b9c0*/  BSYNC B0 ;  /* 0x0000000000007941 */ /* 0x000fea0003800000 */
.L_x_7755:
        /* <DEDUP_REMOVED lines=17> */
.L_x_7758:
[----:B------:R-:W-:Y:S05]  /*bae0*/  BSYNC B0 ;  /* 0x0000000000007941 */ /* 0x000fea0003800000 */
.L_x_7757:
        /* <DEDUP_REMOVED lines=17> */
.L_x_7760:
[----:B------:R-:W-:Y:S05]  /*bc00*/  BSYNC B0 ;  /* 0x0000000000007941 */ /* 0x000fea0003800000 */
.L_x_7759:
        /* <DEDUP_REMOVED lines=36> */
.L_x_7762:
[----:B-1----:R-:W-:Y:S05]  /*be50*/  BSYNC B0 ;  /* 0x0000000000007941 */ /* 0x002fea0003800000 */
.L_x_7761:
        /* <DEDUP_REMOVED lines=13> */
.L_x_7764:
[----:B------:R-:W-:Y:S05]  /*bf30*/  BSYNC B0 ;  /* 0x0000000000007941 */ /* 0x000fea0003800000 */
.L_x_7763:
        /* <DEDUP_REMOVED lines=15> */
.L_x_7766:
[----:B------:R-:W-:Y:S05]  /*c030*/  BSYNC B0 ;  /* 0x0000000000007941 */ /* 0x000fea0003800000 */
.L_x_7765:
        /* <DEDUP_REMOVED lines=16> */
.L_x_7768:
[----:B------:R-:W-:Y:S05]  /*c140*/  BSYNC B0 ;  /* 0x0000000000007941 */ /* 0x000fea0003800000 */
.L_x_7767:
        /* <DEDUP_REMOVED lines=15> */
.L_x_7770:
[----:B------:R-:W-:Y:S05]  /*c240*/  BSYNC B0 ;  /* 0x0000000000007941 */ /* 0x000fea0003800000 */
.L_x_7769:
        /* <DEDUP_REMOVED lines=16> */
.L_x_7772:
[----:B------:R-:W-:Y:S05]  /*c350*/  BSYNC B0 ;  /* 0x0000000000007941 */ /* 0x000fea0003800000 */
.L_x_7771:
        /* <DEDUP_REMOVED lines=16> */
.L_x_7774:
[----:B------:R-:W-:Y:S05]  /*c460*/  BSYNC B0 ;  /* 0x0000000000007941 */ /* 0x000fea0003800000 */
.L_x_7773:
        /* <DEDUP_REMOVED lines=16> */
.L_x_7776:
[----:B------:R-:W-:Y:S05]  /*c570*/  BSYNC B0 ;  /* 0x0000000000007941 */ /* 0x000fea0003800000 */
.L_x_7775:
        /* <DEDUP_REMOVED lines=26> */
[----:B------:R-:W-:Y:S02]  /*c720*/  LOP3.LUT R5, R4, R5, RZ, 0x3c, !PT ;  /* 0x0000000504057212 */ /* 0x000fe400078e3cff */
[----:B------:R-:W-:Y:S01]  /*c730*/  SEL R4, R2, 0xffffffe0, !P0 ;  /* 0xffffffe002047807 */ /* 0x000fe20004000000 */
[----:B------:R-:W-:Y:S01]  /*c740*/  IMAD.IADD R170, R6, 0x1, R9 ;  /* 0x0000000106aa7824 */ /* 0x000fe200078e0209 */
[----:B------:R-:W-:Y:S01]  /*c750*/  SEL R2, R2, 0xffffffe0, !P1 ;  /* 0xffffffe002027807 */ /* 0x000fe20004800000 */
[----:B------:R-:W-:Y:S01]  /*c760*/  IMAD R169, R54, 0x200, R5 ;  /* 0x0000020036a97824 */ /* 0x000fe200078e0205 */
[----:B------:R-:W-:Y:S01]  /*c770*/  LOP3.LUT P0, RZ, R53, 0x4, RZ, 0xc0, !PT ;  /* 0x0000000435ff7812 */ /* 0x000fe2000780c0ff */
[----:B------:R-:W-:Y:S01]  /*c780*/  IMAD.SHL.U32 R170, R170, 0x2, RZ ;  /* 0x00000002aaaa7824 */ /* 0x000fe200078e00ff */
[----:B------:R-:W-:Y:S01]  /*c790*/  LOP3.LUT R178, R178, 0xfffffffe, RZ, 0xc0, !PT ;  /* 0xfffffffeb2b27812 */ /* 0x000fe200078ec0ff */
[----:B------:R-:W-:Y:S01]  /*c7a0*/  IMAD.SHL.U32 R169, R169, 0x2, RZ ;  /* 0x00000002a9a97824 */ /* 0x000fe200078e00ff */
[----:B------:R-:W-:Y:S01]  /*c7b0*/  LOP3.LUT R6, R6, R45, RZ, 0xfc, !PT ;  /* 0x0000002d06067212 */ /* 0x000fe200078efcff */
[----:B------:R-:W-:Y:S01]  /*c7c0*/  IMAD.IADD R168, R170, 0x1, R4 ;  /* 0x00000001aaa87824 */ /* 0x000fe200078e0204 */
[----:B------:R-:W-:Y:S01]  /*c7d0*/  LDSM.16.M88.4 R20, [R170] ;  /* 0x00000000aa14783b */ /* 0x000fe20000000200 */
[C---:B------:R-:W-:Y:S01]  /*c7e0*/  IMAD.IADD R163, R169.reuse, 0x1, R2 ;  /* 0x00000001a9a37824 */ /* 0x040fe200078e0202 */
[C---:B------:R-:W-:Y:S01]  /*c7f0*/  IADD3 R8, R169.reuse, 0x2000, RZ ;  /* 0x00002000a9087810 */ /* 0x040fe20007ffe0ff */
[----:B------:R-:W-:Y:S01]  /*c800*/  IMAD.MOV.U32 R5, RZ, RZ, 0x40 ;  /* 0x00000040ff057424 */ /* 0x000fe200078e00ff */
[----:B------:R-:W1:Y:S01]  /*c810*/  LDSM.16.M88.4 R48, [R169+0x2000] ;  /* 0x00200000a930783b */ /* 0x000e620000000200 */
[----:B------:R-:W-:-:S02]  /*c820*/  IADD3 R166, R169, 0x2040, RZ ;  /* 0x00002040a9a67810 */ /* 0x000fc40007ffe0ff */
[----:B------:R-:W-:Y:S01]  /*c830*/  @P2 IADD3 R166, R8, -0x40, RZ ;  /* 0xffffffc008a62810 */ /* 0x000fe20007ffe0ff */
[----:B------:R-:W5:Y:S01]  /*c840*/  LDSM.16.M88.4 R76, [R169+0x2800] ;  /* 0x00280000a94c783b */ /* 0x000f620000000200 */
[----:B------:R-:W-:Y:S02]  /*c850*/  SEL R5, R5, 0xffffffc0, !P0 ;  /* 0xffffffc005057807 */ /* 0x000fe40004000000 */
[----:B------:R-:W-:Y:S01]  /*c860*/  IADD3 R158, R166, 0x1000, RZ ;  /* 0x00001000a69e7810 */ /* 0x000fe20007ffe0ff */
[----:B------:R-:W-:Y:S01]  /*c870*/  LDSM.16.M88.4 R16, [R168] ;  /* 0x00000000a810783b */ /* 0x000fe20000000200 */
[----:B------:R-:W-:Y:S01]  /*c880*/  IMAD.IADD R152, R2, 0x1, R166 ;  /* 0x0000000102987824 */ /* 0x000fe200078e02a6 */
[----:B------:R-:W-:Y:S01]  /*c890*/  IADD3 R156, R166, 0x2000, RZ ;  /* 0x00002000a69c7810 */ /* 0x000fe20007ffe0ff */
[----:B------:R-:W-:Y:S01]  /*c8a0*/  IMAD.IADD R167, R170, 0x1, R5 ;  /* 0x00000001aaa77824 */ /* 0x000fe200078e0205 */
[----:B--2---:R-:W2:Y:S01]  /*c8b0*/  LDSM.16.M88.4 R40, [R163+0x2000] ;  /* 0x00200000a328783b */ /* 0x004ea20000000200 */
[----:B------:R-:W-:Y:S01]  /*c8c0*/  IMAD.IADD R2, R3, 0x1, R184 ;  /* 0x0000000103027824 */ /* 0x000fe200078e02b8 */
[----:B------:R-:W-:Y:S01]  /*c8d0*/  IADD3 R154, R166, 0x3000, RZ ;  /* 0x00003000a69a7810 */ /* 0x000fe20007ffe0ff */
[----:B------:R-:W-:Y:S01]  /*c8e0*/  IMAD.IADD R165, R4, 0x1, R167 ;  /* 0x0000000104a57824 */ /* 0x000fe200078e02a7 */
[----:B----4-:R-:W4:Y:S01]  /*c8f0*/  LDSM.16.M88.4 R24, [R163+0x2800] ;  /* 0x00280000a318783b */ /* 0x010f220000000200 */
[----:B------:R-:W-:Y:S01]  /*c900*/  I2F R53, R2 ;  /* 0x0000000200357306 */ /* 0x000fe20000201400 */
[----:B------:R-:W-:-:S02]  /*c910*/  IADD3 R96, R2, 0x9, RZ ;  /* 0x0000000902607810 */ /* 0x000fc40007ffe0ff */
[----:B------:R-:W3:Y:S01]  /*c920*/  LDSM.16.M88.4 R60, [R169+0x3000] ;  /* 0x00300000a93c783b */ /* 0x000ee20000000200 */
[C---:B------:R-:W-:Y:S02]  /*c930*/  IADD3 R54, R2.reuse, 0x8, RZ ;  /* 0x0000000802367810 */ /* 0x040fe40007ffe0ff */
[C---:B------:R-:W-:Y:S01]  /*c940*/  IADD3 R108, R2.reuse, 0x18, RZ ;  /* 0x00000018026c7810 */ /* 0x040fe20007ffe0ff */
[----:B------:R-:W-:Y:S01]  /*c950*/  LDSM.16.M88.4 R8, [R167] ;  /* 0x00000000a708783b */ /* 0x000fe20000000200 */
[----:B------:R-:W-:Y:S01]  /*c960*/  I2F R99, R96 ;  /* 0x0000006000637306 */ /* 0x000fe20000201400 */
[C---:B------:R-:W-:Y:S02]  /*c970*/  IADD3 R46, R2.reuse, 0x1, RZ ;  /* 0x00000001022e7810 */ /* 0x040fe40007ffe0ff */
[----:B------:R-:W2:Y:S01]  /*c980*/  LDSM.16.M88.4 R32, [R166] ;  /* 0x00000000a620783b */ /* 0x000ea20000000200 */
[C---:B------:R-:W-:Y:S02]  /*c990*/  IADD3 R98, R2.reuse, 0x10, RZ ;  /* 0x0000001002627810 */ /* 0x040fe40007ffe0ff */
[C---:B------:R-:W-:Y:S01]  /*c9a0*/  IADD3 R104, R2.reuse, 0x11, RZ ;  /* 0x0000001102687810 */ /* 0x040fe20007ffe0ff */
[----:B------:R-:W2:Y:S01]  /*c9b0*/  LDSM.16.M88.4 R56, [R163+0x3000] ;  /* 0x00300000a338783b */ /* 0x000ea20000000200 */
[----:B------:R-:W-:Y:S01]  /*c9c0*/  I2F R97, R54 ;  /* 0x0000003600617306 */ /* 0x000fe20000201400 */
[----:B------:R-:W-:-:S02]  /*c9d0*/  IADD3 R138, R2, 0x40, RZ ;  /* 0x00000040028a7810 */ /* 0x000fc40007ffe0ff */
[----:B------:R-:W-:Y:S01]  /*c9e0*/  LDSM.16.M88.4 R12, [R165] ;  /* 0x00000000a50c783b */ /* 0x000fe20000000200 */
[C---:B------:R-:W-:Y:S02]  /*c9f0*/  IADD3 R134, R2.reuse, 0x39, RZ ;  /* 0x0000003902867810 */ /* 0x040fe40007ffe0ff */
[----:B------:R-:W-:Y:S01]  /*ca00*/  IADD3 R136, R2, 0x41, RZ ;  /* 0x0000004102887810 */ /* 0x000fe20007ffe0ff */
[C---:B-1----:R-:W-:Y:S01]  /*ca10*/  HMMA.16816.F32.BF16 R64, R20.reuse, R48, RZ ;  /* 0x000000301440723c */ /* 0x042fe200000418ff */
[----:B------:R-:W1:Y:S01]  /*ca20*/  LDSM.16.M88.4 R68, [R152] ;  /* 0x000000009844783b */ /* 0x000e620000000200 */
[----:B------:R-:W-:Y:S03]  /*ca30*/  I2F R109, R108 ;  /* 0x0000006c006d7306 */ /* 0x000fe60000201400 */
[----:B------:R-:W1:Y:S03]  /*ca40*/  LDSM.16.M88.4 R72, [R169+0x3800] ;  /* 0x00380000a948783b */ /* 0x000e660000000200 */
[C---:B-----5:R-:W-:Y:S01]  /*ca50*/  HMMA.16816.F32.BF16 R36, R20.reuse, R76, RZ ;  /* 0x0000004c1424723c */ /* 0x060fe200000418ff */
[----:B------:R-:W-:Y:S01]  /*ca60*/  LDSM.16.M88.4 R92, [R163+0x3800] ;  /* 0x00380000a35c783b */ /* 0x000fe20000000200 */
[----:B------:R-:W-:Y:S03]  /*ca70*/  I2F R55, R46 ;  /* 0x0000002e00377306 */ /* 0x000fe60000201400 */
[----:B------:R-:W-:Y:S03]  /*ca80*/  LDSM.16.M88.4 R80, [R169+0x5800] ;  /* 0x00580000a950783b */ /* 0x000fe60000000200 */
[C---:B------:R-:W-:Y:S01]  /*ca90*/  HMMA.16816.F32.BF16 R76, R20.reuse, R78, RZ ;  /* 0x0000004e144c723c */ /* 0x040fe200000418ff */
[----:B------:R-:W-:Y:S01]  /*caa0*/  LDSM.16.M88.4 R88, [R166+0x1800] ;  /* 0x00180000a658783b */ /* 0x000fe20000000200 */
[----:B------:R-:W-:Y:S06]  /*cab0*/  I2F R105, R98 ;  /* 0x0000006200697306 */ /* 0x000fec0000201400 */
[----:B------:R-:W-:Y:S02]  /*cac0*/  HMMA.16816.F32.BF16 R48, R20, R50, RZ ;  /* 0x000000321430723c */ /* 0x000fe400000418ff */
[----:B------:R-:W-:Y:S06]  /*cad0*/  I2F R107, R104 ;  /* 0x00000068006b7306 */ /* 0x000fec0000201400 */
[C---:B--2---:R-:W-:Y:S02]  /*cae0*/  HMMA.16816.F32.BF16 R64, R16.reuse, R40, R64 ;  /* 0x000000281040723c */ /* 0x044fe40000041840 */
[----:B------:R-:W-:Y:S06]  /*caf0*/  I2F R122, R138 ;  /* 0x0000008a007a7306 */ /* 0x000fec0000201400 */
[C---:B----4-:R-:W-:Y:S02]  /*cb00*/  HMMA.16816.F32.BF16 R36, R16.reuse, R24, R36 ;  /* 0x000000181024723c */ /* 0x050fe40000041824 */
[----:B------:R-:W-:Y:S06]  /*cb10*/  I2F R132, R134 ;  /* 0x0000008600847306 */ /* 0x000fec0000201400 */
[----:B------:R-:W-:Y:S08]  /*cb20*/  HMMA.16816.F32.BF16 R76, R16, R26, R76 ;  /* 0x0000001a104c723c */ /* 0x000ff0000004184c */
[----:B---3--:R-:W-:Y:S08]  /*cb30*/  HMMA.16816.F32.BF16 R28, R20, R60, RZ ;  /* 0x0000003c141c723c */ /* 0x008ff000000418ff */
[----:B------:R-:W-:Y:S01]  /*cb40*/  HMMA.16816.F32.BF16 R48, R16, R42, R48 ;  /* 0x0000002a1030723c */ /* 0x000fe20000041830 */
[----:B------:R-:W2:Y:S07]  /*cb50*/  LDSM.16.M88.4 R40, [R166+0x800] ;  /* 0x00080000a628783b */ /* 0x000eae0000000200 */
[----:B------:R-:W-:Y:S01]  /*cb60*/  HMMA.16816.F32.BF16 R24, R20, R62, RZ ;  /* 0x0000003e1418723c */ /* 0x000fe200000418ff */
[----:B------:R-:W3:Y:S07]  /*cb70*/  LDSM.16.M88.4 R60, [R166+0x1000] ;  /* 0x00100000a63c783b */ /* 0x000eee0000000200 */
[----:B------:R-:W-:Y:S08]  /*cb80*/  HMMA.16816.F32.BF16 R64, R8, R32, R64 ;  /* 0x000000200840723c */ /* 0x000ff00000041840 */
[C---:B------:R-:W-:Y:S08]  /*cb90*/  HMMA.16816.F32.BF16 R28, R16.reuse, R56, R28 ;  /* 0x00000038101c723c */ /* 0x040ff0000004181c */
[----:B------:R-:W-:Y:S01]  /*cba0*/  HMMA.16816.F32.BF16 R24, R16, R58, R24 ;  /* 0x0000003a1018723c */ /* 0x000fe20000041818 */
[----:B------:R-:W4:Y:S07]  /*cbb0*/  LDSM.16.M88.4 R56, [R152+0x800] ;  /* 0x000800009838783b */ /* 0x000f2e0000000200 */
[----:B-1----:R-:W-:Y:S08]  /*cbc0*/  HMMA.16816.F32.BF16 R64, R12, R68, R64 ;  /* 0x000000440c40723c */ /* 0x002ff00000041840 */
[----:B------:R-:W-:Y:S08]  /*cbd0*/  HMMA.16816.F32.BF16 R48, R8, R34, R48 ;  /* 0x000000220830723c */ /* 0x000ff00000041830 */
[----:B------:R-:W-:Y:S08]  /*cbe0*/  HMMA.16816.F32.BF16 R32, R20, R72, RZ ;  /* 0x000000481420723c */ /* 0x000ff000000418ff */
[----:B--2---:R-:W-:Y:S01]  /*cbf0*/  HMMA.16816.F32.BF16 R76, R8, R42, R76 ;  /* 0x0000002a084c723c */ /* 0x004fe2000004184c */
[----:B------:R-:W-:-:S02]  /*cc00*/  FMUL.FTZ R64, R64, c[0x0][0x2ec] ;  /* 0x0000bb0040407a20 */ /* 0x000fc40000410000 */
[----:B------:R-:W-:Y:S02]  /*cc10*/  FMUL.FTZ R65, R65, c[0x0][0x2ec] ;  /* 0x0000bb0041417a20 */ /* 0x000fe40000410000 */
[----:B------:R-:W-:Y:S01]  /*cc20*/  MUFU.TANH R106, R64 ;  /* 0x00000040006a7308 */ /* 0x000fe20000002400 */
[----:B------:R-:W-:Y:S02]  /*cc30*/  FMUL.FTZ R110, R67, c[0x0][0x2ec] ;  /* 0x0000bb00436e7a20 */ /* 0x000fe40000410000 */
[C---:B------:R-:W-:Y:S01]  /*cc40*/  HMMA.16816.F32.BF16 R36, R8.reuse, R40, R36 ;  /* 0x000000280824723c */ /* 0x040fe20000041824 */
[----:B------:R-:W1:Y:S04]  /*cc50*/  LDSM.16.M88.4 R40, [R152+0x1000] ;  /* 0x001000009828783b */ /* 0x000e680000000200 */
[----:B------:R-:W-:Y:S03]  /*cc60*/  MUFU.TANH R110, R110 ;  /* 0x0000006e006e7308 */ /* 0x000fe60000002400 */
[----:B---3--:R-:W-:Y:S08]  /*cc70*/  HMMA.16816.F32.BF16 R28, R8, R60, R28 ;  /* 0x0000003c081c723c */ /* 0x008ff0000004181c */
[----:B------:R-:W-:Y:S01]  /*cc80*/  HMMA.16816.F32.BF16 R32, R16, R92, R32 ;  /* 0x0000005c1020723c */ /* 0x000fe20000041820 */
[----:B------:R2:W-:Y:S06]  /*cc90*/  MUFU.TANH R93, R65 ;  /* 0x00000041005d7308 */ /* 0x0005ec0000002400 */
[----:B------:R-:W-:Y:S01]  /*cca0*/  FMUL.FTZ R92, R66, c[0x0][0x2ec] ;  /* 0x0000bb00425c7a20 */ /* 0x000fe20000410000 */
[----:B------:R-:W-:Y:S05]  /*ccb0*/  HMMA.16816.F32.BF16 R24, R8, R62, R24 ;  /* 0x0000003e0818723c */ /* 0x000fea0000041818 */
[----:B------:R-:W-:Y:S03]  /*ccc0*/  MUFU.TANH R92, R92 ;  /* 0x0000005c005c7308 */ /* 0x000fe60000002400 */
[C---:B----4-:R-:W-:Y:S01]  /*ccd0*/  HMMA.16816.F32.BF16 R76, R12.reuse, R58, R76 ;  /* 0x0000003a0c4c723c */ /* 0x050fe2000004184c */
[----:B--2---:R-:W2:Y:S07]  /*cce0*/  LDSM.16.M88.4 R64, [R169+0x4000] ;  /* 0x00400000a940783b */ /* 0x004eae0000000200 */
[C---:B------:R-:W-:Y:S01]  /*ccf0*/  HMMA.16816.F32.BF16 R36, R12.reuse, R56, R36 ;  /* 0x000000380c24723c */ /* 0x040fe20000041824 */
[----:B------:R-:W3:Y:S07]  /*cd00*/  LDSM.16.M88.4 R56, [R169+0x4800] ;  /* 0x00480000a938783b */ /* 0x000eee0000000200 */
[C---:B-1----:R-:W-:Y:S08]  /*cd10*/  HMMA.16816.F32.BF16 R28, R12.reuse, R40, R28 ;  /* 0x000000280c1c723c */ /* 0x042ff0000004181c */
[----:B------:R-:W-:Y:S01]  /*cd20*/  HMMA.16816.F32.BF16 R24, R12, R42, R24 ;  /* 0x0000002a0c18723c */ /* 0x000fe20000041818 */
[----:B------:R-:W-:Y:S01]  /*cd30*/  LDSM.16.M88.4 R40, [R169+0x5000] ;  /* 0x00500000a928783b */ /* 0x000fe20000000200 */
[----:B------:R-:W-:-:S02]  /*cd40*/  FMUL.FTZ R119, R76, c[0x0][0x2ec] ;  /* 0x0000bb004c777a20 */ /* 0x000fc40000410000 */
[----:B------:R-:W-:Y:S02]  /*cd50*/  FMUL.FTZ R121, R77, c[0x0][0x2ec] ;  /* 0x0000bb004d797a20 */ /* 0x000fe40000410000 */
[----:B------:R-:W-:Y:S02]  /*cd60*/  FMUL.FTZ R120, R78, c[0x0][0x2ec] ;  /* 0x0000bb004e787a20 */ /* 0x000fe40000410000 */
[----:B------:R-:W-:Y:S01]  /*cd70*/  HMMA.16816.F32.BF16 R72, R20, R74, RZ ;  /* 0x0000004a1448723c */ /* 0x000fe200000418ff */
[----:B------:R-:W-:Y:S01]  /*cd80*/  FMUL.FTZ R123, R79, c[0x0][0x2ec] ;  /* 0x0000bb004f7b7a20 */ /* 0x000fe20000410000 */
[----:B------:R-:W-:Y:S01]  /*cd90*/  MUFU.TANH R119, R119 ;  /* 0x0000007700777308 */ /* 0x000fe20000002400 */
[----:B------:R-:W1:Y:S01]  /*cda0*/  LDSM.16.M88.4 R76, [R163+0x4000] ;  /* 0x00400000a34c783b */ /* 0x000e620000000200 */
[----:B------:R-:W-:Y:S02]  /*cdb0*/  FMUL.FTZ R36, R36, c[0x0][0x2ec] ;  /* 0x0000bb0024247a20 */ /* 0x000fe40000410000 */
[----:B------:R-:W-:-:S02]  /*cdc0*/  FMUL.FTZ R37, R37, c[0x0][0x2ec] ;  /* 0x0000bb0025257a20 */ /* 0x000fc40000410000 */
[----:B------:R-:W-:Y:S01]  /*cdd0*/  HMMA.16816.F32.BF16 R48, R12, R70, R48 ;  /* 0x000000460c30723c */ /* 0x000fe20000041830 */
[----:B------:R-:W-:Y:S01]  /*cde0*/  FMUL.FTZ R28, R28, c[0x0][0x2ec] ;  /* 0x0000bb001c1c7a20 */ /* 0x000fe20000410000 */
[----:B------:R-:W-:Y:S01]  /*cdf0*/  MUFU.TANH R115, R36 ;  /* 0x0000002400737308 */ /* 0x000fe20000002400 */
[----:B------:R-:W-:Y:S02]  /*ce00*/  FMUL.FTZ R29, R29, c[0x0][0x2ec] ;  /* 0x0000bb001d1d7a20 */ /* 0x000fe40000410000 */
[----:B------:R-:W-:Y:S02]  /*ce10*/  FMUL.FTZ R30, R30, c[0x0][0x2ec] ;  /* 0x0000bb001e1e7a20 */ /* 0x000fe40000410000 */
[----:B------:R-:W-:Y:S01]  /*ce20*/  FMUL.FTZ R38, R38, c[0x0][0x2ec] ;  /* 0x0000bb0026267a20 */ /* 0x000fe20000410000 */
[----:B--2---:R-:W-:Y:S01]  /*ce30*/  HMMA.16816.F32.BF16 R68, R20, R64, RZ ;  /* 0x000000401444723c */ /* 0x004fe200000418ff */
[----:B------:R-:W-:Y:S01]  /*ce40*/  FMUL.FTZ R118, R39, c[0x0][0x2ec] ;  /* 0x0000bb0027767a20 */ /* 0x000fe20000410000 */
[----:B------:R-:W-:Y:S01]  /*ce50*/  MUFU.TANH R133, R28 ;  /* 0x0000001c00857308 */ /* 0x000fe20000002400 */
[----:B------:R-:W-:-:S02]  /*ce60*/  FMUL.FTZ R24, R24, c[0x0][0x2ec] ;  /* 0x0000bb0018187a20 */ /* 0x000fc40000410000 */
[----:B------:R-:W-:Y:S02]  /*ce70*/  FMUL.FTZ R25, R25, c[0x0][0x2ec] ;  /* 0x0000bb0019197a20 */ /* 0x000fe40000410000 */
[----:B------:R-:W-:Y:S01]  /*ce80*/  FMUL.FTZ R141, R26, c[0x0][0x2ec] ;  /* 0x0000bb001a8d7a20 */ /* 0x000fe20000410000 */
[----:B------:R-:W-:Y:S01]  /*ce90*/  HMMA.16816.F32.BF16 R64, R20, R66, RZ ;  /* 0x000000421440723c */ /* 0x000fe200000418ff */
[----:B------:R-:W-:Y:S01]  /*cea0*/  FMUL.FTZ R143, R27, c[0x0][0x2ec] ;  /* 0x0000bb001b8f7a20 */ /* 0x000fe20000410000 */
[----:B------:R-:W-:Y:S06]  /*ceb0*/  MUFU.TANH R135, R29 ;  /* 0x0000001d00877308 */ /* 0x000fec0000002400 */
[----:B------:R-:W-:Y:S01]  /*cec0*/  HMMA.16816.F32.BF16 R72, R16, R94, R72 ;  /* 0x0000005e1048723c */ /* 0x000fe20000041848 */
[----:B------:R-:W-:Y:S01]  /*ced0*/  FMUL.FTZ R48, R48, c[0x0][0x2ec] ;  /* 0x0000bb0030307a20 */ /* 0x000fe20000410000 */
[----:B------:R2:W-:Y:S01]  /*cee0*/  MUFU.TANH R137, R30 ;  /* 0x0000001e00897308 */ /* 0x0005e20000002400 */
[----:B------:R-:W-:-:S02]  /*cef0*/  FMUL.FTZ R49, R49, c[0x0][0x2ec] ;  /* 0x0000bb0031317a20 */ /* 0x000fc40000410000 */
[----:B------:R-:W-:Y:S02]  /*cf00*/  FMUL.FTZ R50, R50, c[0x0][0x2ec] ;  /* 0x0000bb0032327a20 */ /* 0x000fe40000410000 */
[----:B------:R-:W-:Y:S01]  /*cf10*/  FMUL.FTZ R95, R31, c[0x0][0x2ec] ;  /* 0x0000bb001f5f7a20 */ /* 0x000fe20000410000 */
[----:B---3--:R-:W-:Y:S01]  /*cf20*/  HMMA.16816.F32.BF16 R60, R20, R56, RZ ;  /* 0x00000038143c723c */ /* 0x008fe200000418ff */
[----:B------:R-:W-:Y:S01]  /*cf30*/  FMUL.FTZ R51, R51, c[0x0][0x2ec] ;  /* 0x0000bb0033337a20 */ /* 0x000fe20000410000 */
[----:B------:R-:W-:Y:S01]  /*cf40*/  MUFU.TANH R111, R48 ;  /* 0x00000030006f7308 */ /* 0x000fe20000002400 */
[----:B------:R-:W-:-:S05]  /*cf50*/  IADD3 R94, R2, 0x21, RZ ;  /* 0x00000021025e7810 */ /* 0x000fca0007ffe0ff */
[C---:B------:R-:W-:Y:S01]  /*cf60*/  HMMA.16816.F32.BF16 R56, R20.reuse, R58, RZ ;  /* 0x0000003a1438723c */ /* 0x040fe200000418ff */
[----:B--2---:R-:W2:Y:S01]  /*cf70*/  LDSM.16.M88.4 R28, [R166+0x2000] ;  /* 0x00200000a61c783b */ /* 0x004ea20000000200 */
[----:B------:R-:W-:Y:S06]  /*cf80*/  MUFU.TANH R112, R49 ;  /* 0x0000003100707308 */ /* 0x000fec0000002400 */
[----:B------:R-:W-:Y:S02]  /*cf90*/  HMMA.16816.F32.BF16 R84, R20, R80, RZ ;  /* 0x000000501454723c */ /* 0x000fe400000418ff */
[----:B------:R-:W-:Y:S06]  /*cfa0*/  MUFU.TANH R113, R50 ;  /* 0x0000003200717308 */ /* 0x000fec0000002400 */
[C---:B-1----:R-:W-:Y:S02]  /*cfb0*/  HMMA.16816.F32.BF16 R68, R16.reuse, R76, R68 ;  /* 0x0000004c1044723c */ /* 0x042fe40000041844 */
[----:B------:R1:W-:Y:S06]  /*cfc0*/  MUFU.TANH R114, R51 ;  /* 0x0000003300727308 */ /* 0x0003ec0000002400 */
[----:B------:R-:W-:Y:S02]  /*cfd0*/  HMMA.16816.F32.BF16 R64, R16, R78, R64 ;  /* 0x0000004e1040723c */ /* 0x000fe40000041840 */
[----:B------:R-:W-:Y:S05]  /*cfe0*/  MUFU.TANH R116, R37 ;  /* 0x0000002500747308 */ /* 0x000fea0000002400 */
[----:B------:R-:W-:Y:S01]  /*cff0*/  IADD3 R78, R2, 0x19, RZ ;  /* 0x00000019024e7810 */ /* 0x000fe20007ffe0ff */
[----:B------:R-:W-:Y:S02]  /*d000*/  HMMA.16816.F32.BF16 R32, R8, R88, R32 ;  /* 0x000000580820723c */ /* 0x000fe40000041820 */
[----:B------:R3:W-:Y:S06]  /*d010*/  MUFU.TANH R117, R38 ;  /* 0x0000002600757308 */ /* 0x0007ec0000002400 */
[C---:B-1----:R-:W-:Y:S02]  /*d020*/  HMMA.16816.F32.BF16 R48, R20.reuse, R40, RZ ;  /* 0x000000281430723c */ /* 0x042fe400000418ff */
[----:B------:R-:W-:Y:S06]  /*d030*/  MUFU.TANH R139, R24 ;  /* 0x00000018008b7308 */ /* 0x000fec0000002400 */
[C---:B------:R-:W-:Y:S01]  /*d040*/  HMMA.16816.F32.BF16 R40, R20.reuse, R42, RZ ;  /* 0x0000002a1428723c */ /* 0x040fe200000418ff */
[----:B---3--:R-:W1:Y:S01]  /*d050*/  LDSM.16.M88.4 R36, [R152+0x1800] ;  /* 0x001800009824783b */ /* 0x008e620000000200 */
[----:B------:R3:W-:Y:S06]  /*d060*/  MUFU.TANH R77, R25 ;  /* 0x00000019004d7308 */ /* 0x0007ec0000002400 */
[----:B------:R-:W-:Y:S01]  /*d070*/  HMMA.16816.F32.BF16 R20, R20, R82, RZ ;  /* 0x000000521414723c */ /* 0x000fe200000418ff */
[----:B------:R-:W4:Y:S01]  /*d080*/  LDSM.16.M88.4 R80, [R163+0x4800] ;  /* 0x00480000a350783b */ /* 0x000f220000000200 */
[----:B------:R-:W-:Y:S06]  /*d090*/  MUFU.TANH R121, R121 ;  /* 0x0000007900797308 */ /* 0x000fec0000002400 */
[C---:B------:R-:W-:Y:S01]  /*d0a0*/  HMMA.16816.F32.BF16 R72, R8.reuse, R90, R72 ;  /* 0x0000005a0848723c */ /* 0x040fe20000041848 */
[----:B------:R-:W-:Y:S01]  /*d0b0*/  LDSM.16.M88.4 R88, [R163+0x5000] ;  /* 0x00500000a358783b */ /* 0x000fe20000000200 */
[----:B------:R-:W5:Y:S03]  /*d0c0*/  I2F R76, R78 ;  /* 0x0000004e004c7306 */ /* 0x000f660000201400 */
[----:B---3--:R-:W3:Y:S03]  /*d0d0*/  LDSM.16.M88.4 R24, [R152+0x2000] ;  /* 0x002000009818783b */ /* 0x008ee60000000200 */
[C---:B--2---:R-:W-:Y:S02]  /*d0e0*/  HMMA.16816.F32.BF16 R68, R8.reuse, R28, R68 ;  /* 0x0000001c0844723c */ /* 0x044fe40000041844 */
[----:B------:R-:W-:Y:S06]  /*d0f0*/  MUFU.TANH R118, R118 ;  /* 0x0000007600767308 */ /* 0x000fec0000002400 */
[----:B------:R-:W-:Y:S01]  /*d100*/  HMMA.16816.F32.BF16 R64, R8, R30, R64 ;  /* 0x0000001e0840723c */ /* 0x000fe20000041840 */
[----:B------:R-:W2:Y:S01]  /*d110*/  LDSM.16.M88.4 R28, [R166+0x2800] ;  /* 0x00280000a61c783b */ /* 0x000ea20000000200 */
[----:B------:R-:W-:Y:S06]  /*d120*/  MUFU.TANH R120, R120 ;  /* 0x0000007800787308 */ /* 0x000fec0000002400 */
[C---:B-1----:R-:W-:Y:S02]  /*d130*/  HMMA.16816.F32.BF16 R32, R12.reuse, R36, R32 ;  /* 0x000000240c20723c */ /* 0x042fe40000041820 */
[----:B------:R-:W-:Y:S06]  /*d140*/  MUFU.TANH R95, R95 ;  /* 0x0000005f005f7308 */ /* 0x000fec0000002400 */
[----:B------:R-:W-:Y:S01]  /*d150*/  HMMA.16816.F32.BF16 R72, R12, R38, R72 ;  /* 0x000000260c48723c */ /* 0x000fe20000041848 */
[----:B------:R-:W1:Y:S01]  /*d160*/  LDSM.16.M88.4 R36, [R163+0x5800] ;  /* 0x00580000a324783b */ /* 0x000e620000000200 */
[----:B------:R-:W-:Y:S06]  /*d170*/  MUFU.TANH R123, R123 ;  /* 0x0000007b007b7308 */ /* 0x000fec0000002400 */
[----:B----4-:R-:W-:Y:S02]  /*d180*/  HMMA.16816.F32.BF16 R60, R16, R80, R60 ;  /* 0x00000050103c723c */ /* 0x010fe4000004183c */
[----:B------:R-:W-:Y:S06]  /*d190*/  MUFU.TANH R141, R141 ;  /* 0x0000008d008d7308 */ /* 0x000fec0000002400 */
[----:B---3--:R-:W-:Y:S01]  /*d1a0*/  HMMA.16816.F32.BF16 R68, R12, R24, R68 ;  /* 0x000000180c44723c */ /* 0x008fe20000041844 */
[----:B------:R-:W-:Y:S01]  /*d1b0*/  FMUL.FTZ R32, R32, c[0x0][0x2ec] ;  /* 0x0000bb0020207a20 */ /* 0x000fe20000410000 */
[----:B------:R-:W-:Y:S01]  /*d1c0*/  MUFU.TANH R143, R143 ;  /* 0x0000008f008f7308 */ /* 0x000fe20000002400 */
[----:B------:R-:W-:-:S02]  /*d1d0*/  FMUL.FTZ R33, R33, c[0x0][0x2ec] ;  /* 0x0000bb0021217a20 */ /* 0x000fc40000410000 */
[----:B------:R-:W-:Y:S02]  /*d1e0*/  FMUL.FTZ R34, R34, c[0x0][0x2ec] ;  /* 0x0000bb0022227a20 */ /* 0x000fe40000410000 */
[----:B------:R-:W-:Y:S01]  /*d1f0*/  FMUL.FTZ R35, R35, c[0x0][0x2ec] ;  /* 0x0000bb0023237a20 */ /* 0x000fe20000410000 */
[----:B------:R-:W-:Y:S01]  /*d200*/  HMMA.16816.F32.BF16 R64, R12, R26, R64 ;  /* 0x0000001a0c40723c */ /* 0x000fe20000041840 */
[----:B------:R-:W3:Y:S01]  /*d210*/  LDSM.16.M88.4 R24, [R152+0x2800] ;  /* 0x002800009818783b */ /* 0x000ee20000000200 */
[----:B------:R-:W-:Y:S01]  /*d220*/  MUFU.TANH R79, R32 ;  /* 0x00000020004f7308 */ /* 0x000fe20000002400 */
[----:B------:R-:W-:Y:S02]  /*d230*/  FMUL.FTZ R75, R75, c[0x0][0x2ec] ;  /* 0x0000bb004b4b7a20 */ /* 0x000fe40000410000 */
[----:B------:R-:W-:-:S03]  /*d240*/  FMUL.FTZ R73, R73, c[0x0][0x2ec] ;  /* 0x0000bb0049497a20 */ /* 0x000fc60000410000 */
[----:B------:R-:W-:Y:S02]  /*d250*/  HMMA.16816.F32.BF16 R56, R16, R82, R56 ;  /* 0x000000521038723c */ /* 0x000fe40000041838 */
[----:B------:R-:W-:Y:S05]  /*d260*/  MUFU.TANH R81, R33 ;  /* 0x0000002100517308 */ /* 0x000fea0000002400 */
[----:B------:R-:W-:Y:S01]  /*d270*/  IADD3 R82, R2, 0x20, RZ ;  /* 0x0000002002527810 */ /* 0x000fe20007ffe0ff */
[----:B--2---:R-:W-:Y:S01]  /*d280*/  HMMA.16816.F32.BF16 R60, R8, R28, R60 ;  /* 0x0000001c083c723c */ /* 0x004fe2000004183c */
[----:B------:R-:W-:Y:S01]  /*d290*/  FMUL.FTZ R70, R70, c[0x0][0x2ec] ;  /* 0x0000bb0046467a20 */ /* 0x000fe20000410000 */
[----:B------:R-:W-:Y:S01]  /*d2a0*/  MUFU.TANH R83, R34 ;  /* 0x0000002200537308 */ /* 0x000fe20000002400 */
[----:B------:R-:W-:-:S02]  /*d2b0*/  FMUL.FTZ R69, R69, c[0x0][0x2ec] ;  /* 0x0000bb0045457a20 */ /* 0x000fc40000410000 */
[----:B------:R-:W-:-:S03]  /*d2c0*/  FMUL.FTZ R71, R71, c[0x0][0x2ec] ;  /* 0x0000bb0047477a20 */ /* 0x000fc60000410000 */
[C---:B------:R-:W-:Y:S01]  /*d2d0*/  HMMA.16816.F32.BF16 R48, R16.reuse, R88, R48 ;  /* 0x000000581030723c */ /* 0x040fe20000041830 */
[----:B------:R-:W-:Y:S01]  /*d2e0*/  FMUL.FTZ R65, R65, c[0x0][0x2ec] ;  /* 0x0000bb0041417a20 */ /* 0x000fe20000410000 */
[----:B------:R5:W-:Y:S01]  /*d2f0*/  MUFU.TANH R149, R70 ;  /* 0x0000004600957308 */ /* 0x000be20000002400 */
[----:B------:R-:W-:Y:S02]  /*d300*/  FMUL.FTZ R67, R67, c[0x0][0x2ec] ;  /* 0x0000bb0043437a20 */ /* 0x000fe40000410000 */
[----:B------:R-:W-:Y:S02]  /*d310*/  FMUL.FTZ R64, R64, c[0x0][0x2ec] ;  /* 0x0000bb0040407a20 */ /* 0x000fe40000410000 */
[----:B------:R-:W-:Y:S01]  /*d320*/  FMUL.FTZ R89, R72, c[0x0][0x2ec] ;  /* 0x0000bb0048597a20 */ /* 0x000fe20000410000 */
[C---:B------:R-:W-:Y:S02]  /*d330*/  HMMA.16816.F32.BF16 R40, R16.reuse, R90, R40 ;  /* 0x0000005a1028723c */ /* 0x040fe40000041828 */
[----:B------:R2:W-:Y:S05]  /*d340*/  MUFU.TANH R91, R35 ;  /* 0x00000023005b7308 */ /* 0x0005ea0000002400 */
[----:B------:R-:W-:Y:S01]  /*d350*/  IADD3 R90, R2, 0x28, RZ ;  /* 0x00000028025a7810 */ /* 0x000fe20007ffe0ff */
[C---:B-1----:R-:W-:Y:S01]  /*d360*/  HMMA.16816.F32.BF16 R84, R16.reuse, R36, R84 ;  /* 0x000000241054723c */ /* 0x042fe20000041854 */
[----:B-----5:R-:W-:Y:S01]  /*d370*/  FFMA.FTZ R70, R0, R76, R121 ;  /* 0x0000004c00467223 */ /* 0x020fe20000010079 */
[----:B------:R-:W1:Y:S05]  /*d380*/  I2F R80, R82 ;  /* 0x0000005200507306 */ /* 0x000e6a0000201400 */
[----:B------:R-:W-:Y:S01]  /*d390*/  FMUL.FTZ R37, R74, c[0x0][0x2ec] ;  /* 0x0000bb004a257a20 */ /* 0x000fe20000410000 */
[----:B------:R-:W-:Y:S01]  /*d3a0*/  HMMA.16816.F32.BF16 R20, R16, R38, R20 ;  /* 0x000000261014723c */ /* 0x000fe20000041814 */
[----:B------:R-:W4:Y:S01]  /*d3b0*/  LDSM.16.M88.4 R16, [R166+0x3000] ;  /* 0x00300000a610783b */ /* 0x000f220000000200 */
[----:B------:R-:W-:Y:S01]  /*d3c0*/  FFMA.FTZ R74, R0, R109, R119 ;  /* 0x0000006d004a7223 */ /* 0x000fe20000010077 */
[----:B------:R-:W5:Y:S02]  /*d3d0*/  I2F R72, R90 ;  /* 0x0000005a00487306 */ /* 0x000f640000201400 */
[----:B--2---:R-:W-:Y:S02]  /*d3e0*/  LDSM.16.M88.4 R32, [R152+0x3000] ;  /* 0x003000009820783b */ /* 0x004fe40000000200 */
[----:B------:R-:W-:Y:S01]  /*d3f0*/  FMUL.FTZ R39, R68, c[0x0][0x2ec] ;  /* 0x0000bb0044277a20 */ /* 0x000fe20000410000 */
[----:B------:R-:W-:Y:S01]  /*d400*/  HMMA.16816.F32.BF16 R56, R8, R30, R56 ;  /* 0x0000001e0838723c */ /* 0x000fe20000041838 */
[----:B------:R-:W2:Y:S01]  /*d410*/  LDSM.16.M88.4 R28, [R166+0x3800] ;  /* 0x00380000a61c783b */ /* 0x000ea20000000200 */
[----:B------:R-:W-:Y:S01]  /*d420*/  IADD3 R38, R2, 0x29, RZ ;  /* 0x0000002902267810 */ /* 0x000fe20007ffe0ff */
[----:B------:R1:W-:Y:S01]  /*d430*/  MUFU.TANH R153, R65 ;  /* 0x0000004100997308 */ /* 0x0003e20000002400 */
[----:B------:R-:W-:-:S04]  /*d440*/  FFMA.FTZ R68, R0, R105, R115 ;  /* 0x0000006900447223 */ /* 0x000fc80000010073 */
[----:B---3--:R-:W-:Y:S03]  /*d450*/  HMMA.16816.F32.BF16 R60, R12, R24, R60 ;  /* 0x000000180c3c723c */ /* 0x008fe6000004183c */
[----:B------:R-:W3:Y:S04]  /*d460*/  I2F R88, R94 ;  /* 0x0000005e00587306 */ /* 0x000ee80000201400 */
[----:B------:R-:W-:Y:S01]  /*d470*/  IMAD R24, R7, 0x4, R44 ;  /* 0x0000000407187824 */ /* 0x000fe200078e022c */
[----:B------:R-:W-:-:S03]  /*d480*/  IADD3 R44, R2, 0x38, RZ ;  /* 0x00000038022c7810 */ /* 0x000fc60007ffe0ff */
[----:B------:R-:W-:Y:S01]  /*d490*/  IMAD.U32 R7, R24, 0x10, R183 ;  /* 0x0000001018077824 */ /* 0x000fe200078e00b7 */
[----:B------:R-:W-:Y:S01]  /*d4a0*/  MUFU.TANH R89, R89 ;  /* 0x0000005900597308 */ /* 0x000fe20000002400 */
[----:B-1----:R-:W-:-:S03]  /*d4b0*/  FFMA.FTZ R65, R0, R80, R137 ;  /* 0x0000005000417223 */ /* 0x002fc60000010089 */
[----:B------:R-:W-:Y:S01]  /*d4c0*/  IADD3 R102, -R176, 0x1, R7 ;  /* 0x00000001b0667810 */ /* 0x000fe20007ffe107 */
[----:B------:R-:W-:Y:S01]  /*d4d0*/  HMMA.16816.F32.BF16 R56, R12, R26, R56 ;  /* 0x0000001a0c38723c */ /* 0x000fe20000041838 */
[----:B------:R-:W-:Y:S01]  /*d4e0*/  FFMA.FTZ R7, R0, R55, R110 ;  /* 0x0000003700077223 */ /* 0x000fe2000001006e */
[----:B------:R-:W-:Y:S01]  /*d4f0*/  IADD3 R110, R2, 0x48, RZ ;  /* 0x00000048026e7810 */ /* 0x000fe20007ffe0ff */
[----:B------:R-:W-:Y:S01]  /*d500*/  MUFU.TANH R37, R37 ;  /* 0x0000002500257308 */ /* 0x000fe20000002400 */
[----:B------:R-:W-:-:S03]  /*d510*/  IADD3 R102, R102, c[0x0][0x2e8], R47 ;  /* 0x0000ba0066667a10 */ /* 0x000fc60007ffe02f */
[----:B------:R-:W-:Y:S01]  /*d520*/  FFMA.FTZ R26, R0, R99, R112 ;  /* 0x00000063001a7223 */ /* 0x000fe20000010070 */
[C---:B------:R-:W-:Y:S01]  /*d530*/  IADD3 R24, R102.reuse, 0x8, RZ ;  /* 0x0000000866187810 */ /* 0x040fe20007ffe0ff */
[C---:B----4-:R-:W-:Y:S01]  /*d540*/  HMMA.16816.F32.BF16 R48, R8.reuse, R16, R48 ;  /* 0x000000100830723c */ /* 0x050fe20000041830 */
[-C--:B------:R-:W-:Y:S01]  /*d550*/  IMNMX R102, R102, R47.reuse, PT ;  /* 0x0000002f66667217 */ /* 0x080fe20003800200 */
[----:B------:R-:W-:Y:S01]  /*d560*/  FMUL.FTZ R45, R62, c[0x0][0x2ec] ;  /* 0x0000bb003e2d7a20 */ /* 0x000fe20000410000 */
[----:B------:R-:W-:Y:S01]  /*d570*/  IMNMX R103, R24, R47, PT ;  /* 0x0000002f18677217 */ /* 0x000fe20003800200 */
[----:B------:R-:W-:Y:S01]  /*d580*/  FFMA.FTZ R24, R0, R55, R93 ;  /* 0x0000003700187223 */ /* 0x000fe2000001005d */
[----:B------:R-:W-:Y:S01]  /*d590*/  ISETP.GE.AND P4, PT, R96, R102, PT ;  /* 0x000000666000720c */ /* 0x000fe20003f86270 */
[----:B-----5:R-:W-:Y:S01]  /*d5a0*/  FFMA.FTZ R62, R0, R72, R139 ;  /* 0x00000048003e7223 */ /* 0x020fe2000001008b */
[----:B------:R-:W-:Y:S01]  /*d5b0*/  ISETP.GE.AND P3, PT, R54, R103, PT ;  /* 0x000000673600720c */ /* 0x000fe20003f66270 */
[C---:B--2---:R-:W-:Y:S01]  /*d5c0*/  HMMA.16816.F32.BF16 R84, R8.reuse, R28, R84 ;  /* 0x0000001c0854723c */ /* 0x044fe20000041854 */
[----:B------:R-:W-:Y:S01]  /*d5d0*/  FSEL R26, R26, -INF , !P4 ;  /* 0xff8000001a1a7808 */ /* 0x000fe20006000000 */
[----:B------:R-:W-:Y:S01]  /*d5e0*/  FMUL.FTZ R16, R66, c[0x0][0x2ec] ;  /* 0x0000bb0042107a20 */ /* 0x000fe20000410000 */
[-C--:B------:R-:W-:Y:S01]  /*d5f0*/  ISETP.GE.AND P4, PT, R78, R102.reuse, PT ;  /* 0x000000664e00720c */ /* 0x080fe20003f86270 */
[----:B------:R1:W-:Y:S01]  /*d600*/  MUFU.TANH R147, R69 ;  /* 0x0000004500937308 */ /* 0x0003e20000002400 */
[----:B------:R-:W-:Y:S01]  /*d610*/  ISETP.GE.AND P1, PT, R46, R102, PT ;  /* 0x000000662e00720c */ /* 0x000fe20003f26270 */
[----:B------:R-:W-:Y:S01]  /*d620*/  FFMA.FTZ R27, R0, R109, R120 ;  /* 0x0000006d001b7223 */ /* 0x000fe20000010078 */
[----:B------:R-:W-:Y:S01]  /*d630*/  IADD3 R66, R2, 0x31, RZ ;  /* 0x0000003102427810 */ /* 0x000fe20007ffe0ff */
[-C--:B------:R-:W-:Y:S01]  /*d640*/  FFMA.FTZ R28, R0, R97.reuse, R111 ;  /* 0x00000061001c7223 */ /* 0x080fe2000001006f */
[----:B------:R-:W-:Y:S01]  /*d650*/  FSEL R24, R24, -INF , !P1 ;  /* 0xff80000018187808 */ /* 0x000fe20004800000 */
[----:B------:R-:W-:Y:S01]  /*d660*/  FFMA.FTZ R97, R0, R97, R113 ;  /* 0x0000006100617223 */ /* 0x000fe20000010071 */
[-C--:B------:R-:W-:Y:S01]  /*d670*/  ISETP.GE.AND P1, PT, R98, R103.reuse, PT ;  /* 0x000000676200720c */ /* 0x080fe20003f26270 */
[----:B------:R-:W-:Y:S01]  /*d680*/  HMMA.16816.F32.BF16 R40, R8, R18, R40 ;  /* 0x000000120828723c */ /* 0x000fe20000041828 */
[----:B------:R-:W-:Y:S01]  /*d690*/  MUFU.TANH R25, R16 ;  /* 0x0000001000197308 */ /* 0x000fe20000002400 */
[----:B------:R-:W-:Y:S01]  /*d6a0*/  ISETP.GE.AND P0, PT, R46, R103, PT ;  /* 0x000000672e00720c */ /* 0x000fe20003f06270 */
[----:B------:R-:W-:Y:S01]  /*d6b0*/  FMUL.FTZ R55, R57, c[0x0][0x2ec] ;  /* 0x0000bb0039377a20 */ /* 0x000fe20000410000 */
[----:B------:R-:W-:Y:S01]  /*d6c0*/  FSEL R97, R97, -INF , !P3 ;  /* 0xff80000061617808 */ /* 0x000fe20005800000 */
[----:B---3--:R-:W-:Y:S01]  /*d6d0*/  FFMA.FTZ R57, R0, R88, R95 ;  /* 0x0000005800397223 */ /* 0x008fe2000001005f */
[-C--:B------:R-:W-:Y:S01]  /*d6e0*/  ISETP.GE.AND P3, PT, R108, R102.reuse, PT ;  /* 0x000000666c00720c */ /* 0x080fe20003f66270 */
[----:B------:R-:W-:Y:S01]  /*d6f0*/  FMUL.FTZ R63, R63, c[0x0][0x2ec] ;  /* 0x0000bb003f3f7a20 */ /* 0x000fe20000410000 */
[----:B------:R-:W-:Y:S01]  /*d700*/  @P4 LOP3.LUT R178, R178, 0x1, RZ, 0xfc, !PT ;  /* 0x00000001b2b24812 */ /* 0x000fe200078efcff */
[----:B------:R-:W-:Y:S01]  /*d710*/  HMMA.16816.F32.BF16 R48, R12, R32, R48 ;  /* 0x000000200c30723c */ /* 0x000fe20000041830 */
[----:B------:R-:W-:Y:S01]  /*d720*/  FSEL R74, R74, -INF , !P3 ;  /* 0xff8000004a4a7808 */ /* 0x000fe20005800000 */
[----:B------:R-:W-:Y:S01]  /*d730*/  I2F R19, R66 ;  /* 0x0000004200137306 */ /* 0x000fe20000201400 */
[----:B------:R-:W-:Y:S01]  /*d740*/  LOP3.LUT P3, RZ, R178, 0x1, RZ, 0xc0, !PT ;  /* 0x00000001b2ff7812 */ /* 0x000fe2000786c0ff */
[----:B-1----:R-:W-:Y:S01]  /*d750*/  FFMA.FTZ R69, R0, R107, R118 ;  /* 0x0000006b00457223 */ /* 0x002fe20000010076 */
[----:B------:R-:W-:Y:S01]  /*d760*/  LOP3.LUT R178, R178, 0xfffffffe, RZ, 0xc0, !PT ;  /* 0xfffffffeb2b27812 */ /* 0x000fe200078ec0ff */
[----:B------:R-:W-:Y:S01]  /*d770*/  FMUL.FTZ R60, R60, c[0x0][0x2ec] ;  /* 0x0000bb003c3c7a20 */ /* 0x000fe20000410000 */
[----:B------:R-:W-:Y:S01]  /*d780*/  FSEL R70, R70, -INF , !P3 ;  /* 0xff80000046467808 */ /* 0x000fe20005800000 */
[----:B------:R-:W-:Y:S01]  /*d790*/  FFMA.FTZ R33, R0, R105, R117 ;  /* 0x0000006900217223 */ /* 0x000fe20000010075 */
[-C--:B------:R-:W-:Y:S01]  /*d7a0*/  ISETP.GE.AND P3, PT, R90, R102.reuse, PT ;  /* 0x000000665a00720c */ /* 0x080fe20003f66270 */
[----:B------:R-:W1:Y:S01]  /*d7b0*/  I2F R16, R44 ;  /* 0x0000002c00107306 */ /* 0x000e620000201400 */
[----:B------:R-:W-:Y:S01]  /*d7c0*/  IADD3 R18, R2, 0x30, RZ ;  /* 0x0000003002127810 */ /* 0x000fe20007ffe0ff */
[----:B------:R-:W-:Y:S01]  /*d7d0*/  HMMA.16816.F32.BF16 R20, R8, R30, R20 ;  /* 0x0000001e0814723c */ /* 0x000fe20000041814 */
[----:B------:R-:W-:Y:S01]  /*d7e0*/  FSEL R33, R33, -INF , !P1 ;  /* 0xff80000021217808 */ /* 0x000fe20004800000 */
[----:B------:R-:W-:Y:S01]  /*d7f0*/  FMUL.FTZ R61, R61, c[0x0][0x2ec] ;  /* 0x0000bb003d3d7a20 */ /* 0x000fe20000410000 */
[----:B------:R-:W-:Y:S01]  /*d800*/  ISETP.GE.AND P1, PT, R82, R103, PT ;  /* 0x000000675200720c */ /* 0x000fe20003f26270 */
[----:B------:R-:W-:Y:S01]  /*d810*/  FFMA.FTZ R46, R0, R107, R116 ;  /* 0x0000006b002e7223 */ /* 0x000fe20000010074 */
[----:B------:R-:W-:Y:S01]  /*d820*/  ISETP.GE.AND P2, PT, R54, R102, PT ;  /* 0x000000663600720c */ /* 0x000fe20003f46270 */
[----:B------:R-:W2:Y:S01]  /*d830*/  I2F R17, R18 ;  /* 0x0000001200117306 */ /* 0x000ea20000201400 */
[----:B------:R-:W-:Y:S01]  /*d840*/  FSEL R65, R65, -INF , !P1 ;  /* 0xff80000041417808 */ /* 0x000fe20004800000 */
[----:B------:R-:W-:Y:S01]  /*d850*/  HMMA.16816.F32.BF16 R40, R12, R34, R40 ;  /* 0x000000220c28723c */ /* 0x000fe20000041828 */
[----:B------:R-:W-:Y:S01]  /*d860*/  FSEL R7, R7, -INF , !P0 ;  /* 0xff80000007077808 */ /* 0x000fe20004000000 */
[----:B------:R-:W-:Y:S01]  /*d870*/  FMUL.FTZ R56, R56, c[0x0][0x2ec] ;  /* 0x0000bb0038387a20 */ /* 0x000fe20000410000 */
[----:B------:R-:W-:Y:S01]  /*d880*/  @P3 LOP3.LUT R178, R178, 0x1, RZ, 0xfc, !PT ;  /* 0x00000001b2b23812 */ /* 0x000fe200078efcff */
[----:B------:R-:W-:Y:S01]  /*d890*/  FMUL.FTZ R50, R50, c[0x0][0x2ec] ;  /* 0x0000bb0032327a20 */ /* 0x000fe20000410000 */
[-C--:B------:R-:W-:Y:S01]  /*d8a0*/  ISETP.GE.AND P5, PT, R96, R103.reuse, PT ;  /* 0x000000676000720c */ /* 0x080fe20003fa6270 */
[----:B------:R3:W-:Y:S01]  /*d8b0*/  MUFU.TANH R151, R71 ;  /* 0x0000004700977308 */ /* 0x0007e20000002400 */
[----:B------:R-:W-:Y:S01]  /*d8c0*/  LOP3.LUT P1, RZ, R178, 0x1, RZ, 0xc0, !PT ;  /* 0x00000001b2ff7812 */ /* 0x000fe2000782c0ff */
[----:B-1----:R-:W-:Y:S01]  /*d8d0*/  FFMA.FTZ R89, R0, R16, R89 ;  /* 0x0000001000597223 */ /* 0x002fe20000010059 */
[----:B------:R-:W-:Y:S01]  /*d8e0*/  ISETP.GE.AND P0, PT, R104, R103, PT ;  /* 0x000000676800720c */ /* 0x000fe20003f06270 */
[----:B------:R-:W-:Y:S01]  /*d8f0*/  FMUL.FTZ R34, R49, c[0x0][0x2ec] ;  /* 0x0000bb0031227a20 */ /* 0x000fe20000410000 */
[----:B------:R-:W-:Y:S01]  /*d900*/  FSEL R62, R62, -INF , !P1 ;  /* 0xff8000003e3e7808 */ /* 0x000fe20004800000 */
[----:B------:R-:W-:Y:S01]  /*d910*/  FMUL.FTZ R48, R48, c[0x0][0x2ec] ;  /* 0x0000bb0030307a20 */ /* 0x000fe20000410000 */
[----:B------:R-:W-:Y:S01]  /*d920*/  ISETP.GE.AND P1, PT, R66, R102, PT ;  /* 0x000000664200720c */ /* 0x000fe20003f26270 */
[----:B------:R1:W-:Y:S01]  /*d930*/  MUFU.TANH R157, R67 ;  /* 0x00000043009d7308 */ /* 0x0003e20000002400 */
[----:B------:R-:W-:Y:S01]  /*d940*/  FSEL R28, R28, -INF , !P2 ;  /* 0xff8000001c1c7808 */ /* 0x000fe20005000000 */
[----:B------:R-:W-:Y:S01]  /*d950*/  FFMA.FTZ R117, R0, R122, R149 ;  /* 0x0000007a00757223 */ /* 0x000fe20000010095 */
[----:B------:R-:W-:Y:S01]  /*d960*/  ISETP.GE.AND P2, PT, R104, R102, PT ;  /* 0x000000666800720c */ /* 0x000fe20003f46270 */
[----:B--2---:R-:W-:Y:S01]  /*d970*/  FFMA.FTZ R104, R0, R17, R79 ;  /* 0x0000001100687223 */ /* 0x004fe2000001004f */
[----:B------:R-:W-:-:S02]  /*d980*/  LOP3.LUT R178, R178, 0xfffffffe, RZ, 0xc0, !PT ;  /* 0xfffffffeb2b27812 */ /* 0x000fc400078ec0ff */
[----:B------:R-:W-:Y:S01]  /*d990*/  FSEL R69, R69, -INF , !P0 ;  /* 0xff80000045457808 */ /* 0x000fe20004000000 */
[----:B---3--:R-:W-:Y:S01]  /*d9a0*/  FFMA.FTZ R71, R0, R99, R114 ;  /* 0x0000006300477223 */ /* 0x008fe20000010072 */
[-C--:B------:R-:W-:Y:S01]  /*d9b0*/  ISETP.GE.AND P0, PT, R94, R103.reuse, PT ;  /* 0x000000675e00720c */ /* 0x080fe20003f06270 */
[----:B------:R2:W3:Y:S01]  /*d9c0*/  MUFU.TANH R145, R75 ;  /* 0x0000004b00917308 */ /* 0x0004e20000002400 */
[----:B------:R-:W-:Y:S01]  /*d9d0*/  FMUL.FTZ R8, R42, c[0x0][0x2ec] ;  /* 0x0000bb002a087a20 */ /* 0x000fe20000410000 */
[----:B------:R-:W-:Y:S01]  /*d9e0*/  @P1 LOP3.LUT R178, R178, 0x1, RZ, 0xfc, !PT ;  /* 0x00000001b2b21812 */ /* 0x000fe200078efcff */
[----:B------:R-:W-:Y:S01]  /*d9f0*/  FMUL.FTZ R40, R40, c[0x0][0x2ec] ;  /* 0x0000bb0028287a20 */ /* 0x000fe20000410000 */
[----:B------:R-:W-:Y:S01]  /*da00*/  FSEL R71, R71, -INF , !P5 ;  /* 0xff80000047477808 */ /* 0x000fe20006800000 */
[----:B------:R-:W-:Y:S01]  /*da10*/  FMUL.FTZ R9, R43, c[0x0][0x2ec] ;  /* 0x0000bb002b097a20 */ /* 0x000fe20000410000 */
[----:B------:R-:W-:Y:S01]  /*da20*/  ISETP.GE.AND P5, PT, R108, R103, PT ;  /* 0x000000676c00720c */ /* 0x000fe20003fa6270 */
[----:B-1----:R-:W-:Y:S01]  /*da30*/  FFMA.FTZ R67, R0, R17, R83 ;  /* 0x0000001100437223 */ /* 0x002fe20000010053 */
[----:B------:R-:W-:Y:S01]  /*da40*/  ISETP.GE.AND P1, PT, R66, R103, PT ;  /* 0x000000674200720c */ /* 0x000fe20003f26270 */
[----:B------:R-:W-:Y:S01]  /*da50*/  FMUL.FTZ R17, R59, c[0x0][0x2ec] ;  /* 0x0000bb003b117a20 */ /* 0x000fe20000410000 */
[----:B------:R1:W-:Y:S01]  /*da60*/  MUFU.TANH R112, R63 ;  /* 0x0000003f00707308 */ /* 0x0003e20000002400 */
[----:B------:R-:W-:Y:S01]  /*da70*/  FSEL R27, R27, -INF , !P5 ;  /* 0xff8000001b1b7808 */ /* 0x000fe20006800000 */
[----:B------:R-:W-:Y:S01]  /*da80*/  FFMA.FTZ R66, R0, R19, R81 ;  /* 0x0000001300427223 */ /* 0x000fe20000010051 */
[----:B------:R-:W-:-:S02]  /*da90*/  FSEL R57, R57, -INF , !P0 ;  /* 0xff80000039397808 */ /* 0x000fc40004000000 */
[----:B------:R-:W-:Y:S01]  /*daa0*/  ISETP.GE.AND P5, PT, R18, R102, PT ;  /* 0x000000661200720c */ /* 0x000fe20003fa6270 */
[----:B--2---:R-:W-:Y:S01]  /*dab0*/  FFMA.FTZ R75, R0, R76, R123 ;  /* 0x0000004c004b7223 */ /* 0x004fe2000001007b */
[----:B------:R-:W-:Y:S01]  /*dac0*/  ISETP.GE.AND P0, PT, R18, R103, PT ;  /* 0x000000671200720c */ /* 0x000fe20003f06270 */
[----:B------:R2:W-:Y:S01]  /*dad0*/  MUFU.TANH R81, R17 ;  /* 0x0000001100517308 */ /* 0x0005e20000002400 */
[----:B------:R-:W-:Y:S01]  /*dae0*/  FFMA.FTZ R123, R0, R16, R37 ;  /* 0x00000010007b7223 */ /* 0x000fe20000010025 */
[----:B------:R-:W-:Y:S01]  /*daf0*/  IADD3 R111, R2, 0x51, RZ ;  /* 0x00000051026f7810 */ /* 0x000fe20007ffe0ff */
[----:B---3--:R-:W-:Y:S01]  /*db00*/  FFMA.FTZ R121, R0, R132, R145 ;  /* 0x0000008400797223 */ /* 0x008fe20000010091 */
[----:B------:R-:W-:Y:S02]  /*db10*/  ISETP.GE.AND P6, PT, R98, R102, PT ;  /* 0x000000666200720c */ /* 0x000fe40003fc6270 */
[----:B------:R-:W-:Y:S01]  /*db20*/  IADD3 R98, R2, 0x49, RZ ;  /* 0x0000004902627810 */ /* 0x000fe20007ffe0ff */
[----:B-1----:R-:W-:Y:S01]  /*db30*/  FFMA.FTZ R63, R0, R19, R91 ;  /* 0x00000013003f7223 */ /* 0x002fe2000001005b */
[----:B------:R-:W1:Y:S01]  /*db40*/  MUFU.TANH R39, R39 ;  /* 0x0000002700277308 */ /* 0x000e620000002400 */
[----:B------:R-:W-:-:S02]  /*db50*/  IADD3 R76, R2, 0x60, RZ ;  /* 0x00000060024c7810 */ /* 0x000fc40007ffe0ff */
[----:B------:R-:W-:Y:S02]  /*db60*/  ISETP.GE.AND P4, PT, R78, R103, PT ;  /* 0x000000674e00720c */ /* 0x000fe40003f86270 */
[----:B------:R-:W-:Y:S01]  /*db70*/  FSEL R68, R68, -INF , !P6 ;  /* 0xff80000044447808 */ /* 0x000fe20007000000 */
[----:B--2---:R-:W2:Y:S02]  /*db80*/  LDSM.16.M88.4 R16, [R152+0x3800] ;  /* 0x003800009810783b */ /* 0x004ea40000000200 */
[----:B------:R-:W3:Y:S01]  /*db90*/  I2F R36, R38 ;  /* 0x0000002600247306 */ /* 0x000ee20000201400 */
[----:B------:R-:W-:Y:S01]  /*dba0*/  IADD3 R107, R2, 0x58, RZ ;  /* 0x00000058026b7810 */ /* 0x000fe20007ffe0ff */
[----:B------:R-:W-:-:S04]  /*dbb0*/  DEPBAR.LE SB0, 0x0 ;  /* 0x000080000000791a */ /* 0x000fc80000000000 */
[----:B------:R-:W-:Y:S02]  /*dbc0*/  ISETP.GE.AND P6, PT, R82, R102, PT ;  /* 0x000000665200720c */ /* 0x000fe40003fc6270 */
[----:B------:R4:W-:Y:S01]  /*dbd0*/  MUFU.TANH R155, R64 ;  /* 0x00000040009b7308 */ /* 0x0009e20000002400 */
[----:B-1----:R-:W-:Y:S01]  /*dbe0*/  FFMA.FTZ R120, R0, R122, R39 ;  /* 0x0000007a00787223 */ /* 0x002fe20000010027 */
[----:B------:R-:W-:Y:S02]  /*dbf0*/  FSEL R75, R75, -INF , !P4 ;  /* 0xff8000004b4b7808 */ /* 0x000fe40006000000 */
[----:B------:R-:W-:Y:S02]  /*dc00*/  FSEL R67, R67, -INF , !P0 ;  /* 0xff80000043437808 */ /* 0x000fe40004000000 */
[----:B------:R-:W-:Y:S02]  /*dc10*/  FSEL R46, R46, -INF , !P2 ;  /* 0xff8000002e2e7808 */ /* 0x000fe40005000000 */
[----:B------:R-:W1:Y:S01]  /*dc20*/  I2F R96, R110 ;  /* 0x0000006e00607306 */ /* 0x000e620000201400 */
[-C--:B------:R-:W-:Y:S01]  /*dc30*/  ISETP.GE.AND P4, PT, R90, R103.reuse, PT ;  /* 0x000000675a00720c */ /* 0x080fe20003f86270 */
[----:B------:R-:W-:Y:S01]  /*dc40*/  FMUL.FTZ R90, R58, c[0x0][0x2ec] ;  /* 0x0000bb003a5a7a20 */ /* 0x000fe20000410000 */
[----:B------:R-:W-:Y:S01]  /*dc50*/  ISETP.GE.AND P0, PT, R134, R103, PT ;  /* 0x000000678600720c */ /* 0x000fe20003f06270 */
[----:B---3--:R-:W-:Y:S01]  /*dc60*/  FFMA.FTZ R58, R0, R36, R77 ;  /* 0x00000024003a7223 */ /* 0x008fe2000001004d */
[----:B------:R-:W-:-:S02]  /*dc70*/  ISETP.GE.AND P2, PT, R94, R102, PT ;  /* 0x000000665e00720c */ /* 0x000fc40003f46270 */
[----:B------:R-:W-:Y:S01]  /*dc80*/  IADD3 R113, R2, 0x50, RZ ;  /* 0x0000005002717810 */ /* 0x000fe20007ffe0ff */
[----:B----4-:R-:W-:Y:S01]  /*dc90*/  FFMA.FTZ R64, R0, R80, R133 ;  /* 0x0000005000407223 */ /* 0x010fe20000010085 */
[----:B------:R-:W-:Y:S01]  /*dca0*/  IADD3 R80, R2, 0x68, RZ ;  /* 0x0000006802507810 */ /* 0x000fe20007ffe0ff */
[----:B------:R3:W-:Y:S01]  /*dcb0*/  MUFU.TANH R29, R60 ;  /* 0x0000003c001d7308 */ /* 0x0007e20000002400 */
[----:B------:R-:W-:Y:S02]  /*dcc0*/  FSEL R121, R121, -INF , !P0 ;  /* 0xff80000079797808 */ /* 0x000fe40004000000 */
[----:B------:R-:W-:Y:S02]  /*dcd0*/  FSEL R64, R64, -INF , !P6 ;  /* 0xff80000040407808 */ /* 0x000fe40007000000 */
[----:B------:R-:W-:Y:S01]  /*dce0*/  ISETP.GE.AND P6, PT, R38, R102, PT ;  /* 0x000000662600720c */ /* 0x000fe20003fc6270 */
[-C--:B-1----:R-:W-:Y:S01]  /*dcf0*/  FFMA.FTZ R119, R0, R96.reuse, R25 ;  /* 0x0000006000777223 */ /* 0x082fe20000010019 */
[----:B------:R-:W-:Y:S01]  /*dd00*/  ISETP.GE.AND P0, PT, R110, R103, PT ;  /* 0x000000676e00720c */ /* 0x000fe20003f06270 */
[----:B------:R-:W1:Y:S01]  /*dd10*/  I2F R99, R111 ;  /* 0x0000006f00637306 */ /* 0x000e620000201400 */
[----:B------:R-:W-:Y:S01]  /*dd20*/  FSEL R58, R58, -INF , !P6 ;  /* 0xff8000003a3a7808 */ /* 0x000fe20007000000 */
[----:B------:R-:W-:Y:S01]  /*dd30*/  FFMA.FTZ R122, R0, R96, R155 ;  /* 0x00000060007a7223 */ /* 0x000fe2000001009b */
[----:B------:R-:W-:Y:S01]  /*dd40*/  LOP3.LUT P6, RZ, R178, 0x1, RZ, 0xc0, !PT ;  /* 0x00000001b2ff7812 */ /* 0x000fe200078cc0ff */
[----:B--2---:R-:W-:Y:S01]  /*dd50*/  HMMA.16816.F32.BF16 R84, R12, R16, R84 ;  /* 0x000000100c54723c */ /* 0x004fe20000041854 */
[----:B------:R-:W-:Y:S01]  /*dd60*/  IADD3 R78, R2, 0x59, RZ ;  /* 0x00000059024e7810 */ /* 0x000fe20007ffe0ff */
[----:B---3--:R-:W-:-:S02]  /*dd70*/  FFMA.FTZ R60, R0, R88, R135 ;  /* 0x00000058003c7223 */ /* 0x008fc40000010087 */
[----:B------:R-:W-:Y:S01]  /*dd80*/  MUFU.TANH R8, R8 ;  /* 0x0000000800087308 */ /* 0x000fe20000002400 */
[----:B------:R-:W-:Y:S02]  /*dd90*/  FSEL R119, R119, -INF , !P0 ;  /* 0xff80000077777808 */ /* 0x000fe40004000000 */
[----:B------:R-:W-:Y:S01]  /*dda0*/  FMUL.FTZ R16, R41, c[0x0][0x2ec] ;  /* 0x0000bb0029107a20 */ /* 0x000fe20000410000 */
[----:B------:R-:W-:Y:S01]  /*ddb0*/  HMMA.16816.F32.BF16 R12, R12, R18, R20 ;  /* 0x000000120c0c723c */ /* 0x000fe20000041814 */
[----:B------:R-:W-:Y:S02]  /*ddc0*/  FSEL R60, R60, -INF , !P2 ;  /* 0xff8000003c3c7808 */ /* 0x000fe40005000000 */
[----:B------:R-:W-:Y:S01]  /*ddd0*/  ISETP.GE.AND P2, PT, R44, R103, PT ;  /* 0x000000672c00720c */ /* 0x000fe20003f46270 */
[----:B------:R-:W2:Y:S01]  /*dde0*/  I2F R135, R80 ;  /* 0x0000005000877306 */ /* 0x000ea20000201400 */
[----:B-1----:R-:W-:Y:S01]  /*ddf0*/  FFMA.FTZ R109, R0, R99, R112 ;  /* 0x00000063006d7223 */ /* 0x002fe20000010070 */
[----:B------:R-:W-:-:S02]  /*de00*/  ISETP.GE.AND P3, PT, R38, R103, PT ;  /* 0x000000672600720c */ /* 0x000fc40003f66270 */
[-C--:B------:R-:W-:Y:S02]  /*de10*/  ISETP.GE.AND P0, PT, R111, R103.reuse, PT ;  /* 0x000000676f00720c */ /* 0x080fe40003f06270 */
[----:B------:R-:W-:Y:S02]  /*de20*/  IADD3 R38, R2, 0x69, RZ ;  /* 0x0000006902267810 */ /* 0x000fe40007ffe0ff */
[----:B------:R-:W1:Y:S01]  /*de30*/  MUFU.TANH R73, R73 ;  /* 0x0000004900497308 */ /* 0x000e620000002400 */
[----:B------:R-:W-:Y:S02]  /*de40*/  FSEL R66, R66, -INF , !P6 ;  /* 0xff80000042427808 */ /* 0x000fe40007000000 */
[-C--:B------:R-:W-:Y:S01]  /*de50*/  ISETP.GE.AND P6, PT, R98, R102.reuse, PT ;  /* 0x000000666200720c */ /* 0x080fe20003fc6270 */
[----:B------:R-:W-:Y:S01]  /*de60*/  FMUL.FTZ R10, R84, c[0x0][0x2ec] ;  /* 0x0000bb00540a7a20 */ /* 0x000fe20000410000 */
[----:B------:R-:W-:Y:S01]  /*de70*/  FSEL R109, R109, -INF , !P0 ;  /* 0xff8000006d6d7808 */ /* 0x000fe20004000000 */
[----:B------:R-:W-:Y:S01]  /*de80*/  FMUL.FTZ R11, R85, c[0x0][0x2ec] ;  /* 0x0000bb00550b7a20 */ /* 0x000fe20000410000 */
[----:B------:R-:W-:Y:S01]  /*de90*/  ISETP.GE.AND P0, PT, R76, R103, PT ;  /* 0x000000674c00720c */ /* 0x000fe20003f06270 */
[----:B------:R-:W3:Y:S01]  /*dea0*/  I2F R47, R98 ;  /* 0x00000062002f7306 */ /* 0x000ee20000201400 */
[----:B--2---:R-:W-:Y:S01]  /*deb0*/  FFMA.FTZ R41, R0, R135, R8 ;  /* 0x0000008700297223 */ /* 0x004fe20000010008 */
[----:B------:R-:W-:Y:S01]  /*dec0*/  FSEL R104, R104, -INF , !P5 ;  /* 0xff80000068687808 */ /* 0x000fe20006800000 */
[----:B------:R-:W-:Y:S01]  /*ded0*/  FMUL.FTZ R17, R86, c[0x0][0x2ec] ;  /* 0x0000bb0056117a20 */ /* 0x000fe20000410000 */
[----:B------:R-:W-:Y:S01]  /*dee0*/  FSEL R123, R123, -INF , !P2 ;  /* 0xff8000007b7b7808 */ /* 0x000fe20005000000 */
[----:B------:R-:W-:Y:S01]  /*def0*/  FMUL.FTZ R12, R12, c[0x0][0x2ec] ;  /* 0x0000bb000c0c7a20 */ /* 0x000fe20000410000 */
[----:B------:R-:W-:Y:S01]  /*df00*/  ISETP.GE.AND P5, PT, R138, R102, PT ;  /* 0x000000668a00720c */ /* 0x000fe20003fa6270 */
[----:B------:R-:W-:Y:S01]  /*df10*/  FMUL.FTZ R18, R87, c[0x0][0x2ec] ;  /* 0x0000bb0057127a20 */ /* 0x000fe20000410000 */
[----:B------:R-:W-:Y:S01]  /*df20*/  I2F R161, R76 ;  /* 0x0000004c00a17306 */ /* 0x000fe20000201400 */
[----:B-1----:R-:W-:Y:S01]  /*df30*/  FFMA.FTZ R73, R0, R132, R73 ;  /* 0x0000008400497223 */ /* 0x002fe20000010049 */
[-C--:B------:R-:W-:Y:S01]  /*df40*/  ISETP.GE.AND P2, PT, R136, R103.reuse, PT ;  /* 0x000000678800720c */ /* 0x080fe20003f46270 */
[----:B------:R-:W-:Y:S01]  /*df50*/  FMUL.FTZ R13, R13, c[0x0][0x2ec] ;  /* 0x0000bb000d0d7a20 */ /* 0x000fe20000410000 */
[----:B------:R-:W-:Y:S01]  /*df60*/  FSEL R63, R63, -INF , !P1 ;  /* 0xff8000003f3f7808 */ /* 0x000fe20004800000 */
[----:B------:R-:W-:Y:S01]  /*df70*/  FMUL.FTZ R14, R14, c[0x0][0x2ec] ;  /* 0x0000bb000e0e7a20 */ /* 0x000fe20000410000 */
[----:B------:R-:W-:Y:S01]  /*df80*/  ISETP.GE.AND P1, PT, R138, R103, PT ;  /* 0x000000678a00720c */ /* 0x000fe20003f26270 */
[----:B------:R-:W-:Y:S01]  /*df90*/  FMUL.FTZ R15, R15, c[0x0][0x2ec] ;  /* 0x0000bb000f0f7a20 */ /* 0x000fe20000410000 */
[----:B------:R-:W1:Y:S01]  /*dfa0*/  MUFU.TANH R39, R50 ;  /* 0x0000003200277308 */ /* 0x000e620000002400 */
[----:B---3--:R-:W-:Y:S01]  /*dfb0*/  FFMA.FTZ R132, R0, R47, R153 ;  /* 0x0000002f00847223 */ /* 0x008fe20000010099 */
[----:B------:R-:W-:-:S02]  /*dfc0*/  IADD3 R37, R2, 0x79, RZ ;  /* 0x0000007902257810 */ /* 0x000fc40007ffe0ff */
[----:B------:R-:W-:Y:S02]  /*dfd0*/  FSEL R120, R120, -INF , !P5 ;  /* 0xff80000078787808 */ /* 0x000fe40006800000 */
[----:B------:R-:W-:Y:S02]  /*dfe0*/  FSEL R132, R132, -INF , !P6 ;  /* 0xff80000084847808 */ /* 0x000fe40007000000 */
[----:B------:R2:W-:Y:S01]  /*dff0*/  MUFU.TANH R159, R61 ;  /* 0x0000003d009f7308 */ /* 0x0005e20000002400 */
[-C--:B------:R-:W-:Y:S02]  /*e000*/  ISETP.GE.AND P6, PT, R107, R102.reuse, PT ;  /* 0x000000666b00720c */ /* 0x080fe40003fc6270 */
[----:B------:R-:W-:Y:S02]  /*e010*/  ISETP.GE.AND P5, PT, R113, R102, PT ;  /* 0x000000667100720c */ /* 0x000fe40003fa6270 */
[----:B------:R-:W-:Y:S02]  /*e020*/  FSEL R117, R117, -INF , !P1 ;  /* 0xff80000075757808 */ /* 0x000fe40004800000 */
[----:B------:R-:W-:Y:S01]  /*e030*/  ISETP.GE.AND P1, PT, R98, R103, PT ;  /* 0x000000676200720c */ /* 0x000fe20003f26270 */
[----:B------:R-:W3:Y:S01]  /*e040*/  I2F R54, R136 ;  /* 0x0000008800367306 */ /* 0x000ee20000201400 */
[----:B-1----:R-:W-:Y:S01]  /*e050*/  FFMA.FTZ R39, R0, R161, R39 ;  /* 0x000000a100277223 */ /* 0x002fe20000010027 */
[----:B------:R-:W-:-:S02]  /*e060*/  LOP3.LUT R178, R178, 0xfffffffe, RZ, 0xc0, !PT ;  /* 0xfffffffeb2b27812 */ /* 0x000fc400078ec0ff */
[C---:B------:R-:W-:Y:S02]  /*e070*/  IADD3 R155, R166.reuse, 0x2800, RZ ;  /* 0x00002800a69b7810 */ /* 0x040fe40007ffe0ff */
[----:B------:R-:W-:Y:S01]  /*e080*/  IADD3 R153, R166, 0x3800, RZ ;  /* 0x00003800a6997810 */ /* 0x000fe20007ffe0ff */
[----:B--2---:R-:W-:Y:S01]  /*e090*/  FFMA.FTZ R61, R0, R72, R141 ;  /* 0x00000048003d7223 */ /* 0x004fe2000001008d */
[----:B------:R-:W-:Y:S01]  /*e0a0*/  I2F R105, R107 ;  /* 0x0000006b00697306 */ /* 0x000fe20000201400 */
[----:B------:R-:W-:-:S03]  /*e0b0*/  IADD3 R72, R2, 0x70, RZ ;  /* 0x0000007002487810 */ /* 0x000fc60007ffe0ff */
[----:B------:R-:W-:Y:S02]  /*e0c0*/  FSEL R61, R61, -INF , !P4 ;  /* 0xff8000003d3d7808 */ /* 0x000fe40006000000 */
[----:B------:R-:W-:Y:S01]  /*e0d0*/  ISETP.GE.AND P4, PT, R44, R102, PT ;  /* 0x000000662c00720c */ /* 0x000fe20003f86270 */
[-C--:B---3--:R-:W-:Y:S01]  /*e0e0*/  FFMA.FTZ R118, R0, R54.reuse, R147 ;  /* 0x0000003600767223 */ /* 0x088fe20000010093 */
[----:B------:R1:W2:Y:S01]  /*e0f0*/  MUFU.TANH R82, R56 ;  /* 0x0000003800527308 */ /* 0x0002a20000002400 */
[----:B------:R-:W-:Y:S01]  /*e100*/  IADD3 R44, R2, 0x78, RZ ;  /* 0x00000078022c7810 */ /* 0x000fe20007ffe0ff */
[----:B------:R-:W-:-:S05]  /*e110*/  FFMA.FTZ R115, R0, R54, R151 ;  /* 0x0000003600737223 */ /* 0x000fca0000010097 */
[----:B------:R-:W-:Y:S01]  /*e120*/  FSEL R115, R115, -INF , !P2 ;  /* 0xff80000073737808 */ /* 0x000fe20005000000 */
[----:B------:R-:W-:Y:S01]  /*e130*/  MUFU.TANH R34, R34 ;  /* 0x0000002200227308 */ /* 0x000fe20000002400 */
[----:B------:R-:W-:Y:S02]  /*e140*/  ISETP.GE.AND P2, PT, R113, R103, PT ;  /* 0x000000677100720c */ /* 0x000fe40003f46270 */
[----:B-1----:R-:W-:-:S05]  /*e150*/  IADD3 R56, R2, 0x61, RZ ;  /* 0x0000006102387810 */ /* 0x002fca0007ffe0ff */
[----:B------:R-:W-:Y:S01]  /*e160*/  MUFU.TANH R45, R45 ;  /* 0x0000002d002d7308 */ /* 0x000fe20000002400 */
[----:B--2---:R-:W-:-:S05]  /*e170*/  FFMA.FTZ R82, R0, R105, R82 ;  /* 0x0000006900527223 */ /* 0x004fca0000010052 */
[----:B------:R-:W-:Y:S02]  /*e180*/  FSEL R116, R82, -INF , !P6 ;  /* 0xff80000052747808 */ /* 0x000fe40007000000 */
[----:B------:R-:W1:Y:S01]  /*e190*/  I2F R133, R56 ;  /* 0x0000003800857306 */ /* 0x000e620000201400 */
[----:B------:R-:W-:-:S07]  /*e1a0*/  ISETP.GE.AND P6, PT, R56, R102, PT ;  /* 0x000000663800720c */ /* 0x000fce0003fc6270 */
[----:B------:R-:W2:Y:S08]  /*e1b0*/  I2F R32, R113 ;  /* 0x0000007100207306 */ /* 0x000eb00000201400 */
[----:B------:R3:W-:Y:S01]  /*e1c0*/  MUFU.TANH R88, R55 ;  /* 0x0000003700587308 */ /* 0x0007e20000002400 */
[----:B-1----:R-:W-:-:S05]  /*e1d0*/  FFMA.FTZ R34, R0, R133, R34 ;  /* 0x0000008500227223 */ /* 0x002fca0000010022 */
[----:B------:R-:W-:Y:S02]  /*e1e0*/  FSEL R54, R34, -INF , !P6 ;  /* 0xff80000022367808 */ /* 0x000fe40007000000 */
[----:B------:R1:W4:Y:S01]  /*e1f0*/  MUFU.TANH R35, R48 ;  /* 0x0000003000237308 */ /* 0x0003220000002400 */
[----:B--2---:R-:W-:Y:S01]  /*e200*/  FFMA.FTZ R29, R0, R32, R29 ;  /* 0x00000020001d7223 */ /* 0x004fe2000001001d */
[----:B------:R-:W-:Y:S01]  /*e210*/  ISETP.GE.AND P6, PT, R44, R102, PT ;  /* 0x000000662c00720c */ /* 0x000fe20003fc6270 */
[C---:B------:R-:W-:Y:S02]  /*e220*/  FFMA.FTZ R45, R0.reuse, R32, R45 ;  /* 0x00000020002d7223 */ /* 0x040fe4000001002d */
[C---:B------:R-:W-:Y:S01]  /*e230*/  FFMA.FTZ R113, R0.reuse, R47, R157 ;  /* 0x0000002f00717223 */ /* 0x040fe2000001009d */
[----:B------:R-:W-:Y:S01]  /*e240*/  FSEL R112, R29, -INF , !P5 ;  /* 0xff8000001d707808 */ /* 0x000fe20006800000 */
[----:B---3--:R-:W-:Y:S01]  /*e250*/  FFMA.FTZ R55, R0, R36, R143 ;  /* 0x0000002400377223 */ /* 0x008fe2000001008f */
[----:B------:R-:W-:Y:S01]  /*e260*/  I2F R59, R44 ;  /* 0x0000002c003b7306 */ /* 0x000fe20000201400 */
[----:B------:R-:W-:-:S02]  /*e270*/  IADD3 R36, R2, 0x71, RZ ;  /* 0x0000007102247810 */ /* 0x000fc40007ffe0ff */
[-C--:B------:R-:W-:Y:S02]  /*e280*/  ISETP.GE.AND P5, PT, R78, R102.reuse, PT ;  /* 0x000000664e00720c */ /* 0x080fe40003fa6270 */
[----:B------:R-:W-:Y:S01]  /*e290*/  FSEL R55, R55, -INF , !P3 ;  /* 0xff80000037377808 */ /* 0x000fe20005800000 */
[----:B-1----:R-:W-:Y:S02]  /*e2a0*/  FMUL.FTZ R48, R51, c[0x0][0x2ec] ;  /* 0x0000bb0033307a20 */ /* 0x002fe40000410000 */
[----:B------:R-:W1:Y:S01]  /*e2b0*/  MUFU.TANH R8, R12 ;  /* 0x0000000c00087308 */ /* 0x000e620000002400 */
[-C--:B------:R-:W-:Y:S01]  /*e2c0*/  ISETP.GE.AND P3, PT, R134, R102.reuse, PT ;  /* 0x000000668600720c */ /* 0x080fe20003f66270 */
[----:B----4-:R-:W-:Y:S01]  /*e2d0*/  FFMA.FTZ R35, R0, R161, R35 ;  /* 0x000000a100237223 */ /* 0x010fe20000010023 */
[----:B------:R-:W-:Y:S02]  /*e2e0*/  FSEL R134, R89, -INF , !P4 ;  /* 0xff80000059867808 */ /* 0x000fe40006000000 */
[----:B------:R-:W-:-:S02]  /*e2f0*/  ISETP.GE.AND P4, PT, R136, R102, PT ;  /* 0x000000668800720c */ /* 0x000fc40003f86270 */
[----:B------:R-:W-:Y:S01]  /*e300*/  FSEL R108, R73, -INF , !P3 ;  /* 0xff800000496c7808 */ /* 0x000fe20005800000 */
[----:B------:R-:W2:Y:S01]  /*e310*/  I2F R93, R78 ;  /* 0x0000004e005d7306 */ /* 0x000ea20000201400 */
[----:B------:R-:W-:Y:S02]  /*e320*/  FSEL R51, R39, -INF , !P0 ;  /* 0xff80000027337808 */ /* 0x000fe40004000000 */
[-C--:B------:R-:W-:Y:S01]  /*e330*/  ISETP.GE.AND P3, PT, R110, R102.reuse, PT ;  /* 0x000000666e00720c */ /* 0x080fe20003f66270 */
[----:B------:R-:W-:Y:S01]  /*e340*/  FFMA.FTZ R110, R0, R99, R159 ;  /* 0x00000063006e7223 */ /* 0x000fe2000001009f */
[-C--:B------:R-:W-:Y:S02]  /*e350*/  ISETP.GE.AND P0, PT, R72, R102.reuse, PT ;  /* 0x000000664800720c */ /* 0x080fe40003f06270 */
[----:B------:R-:W-:Y:S01]  /*e360*/  FSEL R118, R118, -INF , !P4 ;  /* 0xff80000076767808 */ /* 0x000fe20006000000 */
[----:B------:R-:W-:Y:S01]  /*e370*/  I2F R95, R38 ;  /* 0x00000026005f7306 */ /* 0x000fe20000201400 */
[----:B------:R-:W-:Y:S01]  /*e380*/  ISETP.GE.AND P4, PT, R111, R102, PT ;  /* 0x000000666f00720c */ /* 0x000fe20003f86270 */
[C---:B-1----:R-:W-:Y:S01]  /*e390*/  FFMA.FTZ R32, R0.reuse, R59, R8 ;  /* 0x0000003b00207223 */ /* 0x042fe20000010008 */
[----:B------:R-:W-:Y:S01]  /*e3a0*/  FSEL R111, R45, -INF , !P2 ;  /* 0xff8000002d6f7808 */ /* 0x000fe20005000000 */
[----:B------:R-:W-:Y:S01]  /*e3b0*/  FFMA.FTZ R8, R0, R53, R92 ;  /* 0x0000003500087223 */ /* 0x000fe2000001005c */
[----:B------:R-:W-:-:S02]  /*e3c0*/  FSEL R110, R110, -INF , !P4 ;  /* 0xff8000006e6e7808 */ /* 0x000fc40006000000 */
[----:B------:R-:W-:Y:S01]  /*e3d0*/  ISETP.GE.AND P4, PT, R76, R102, PT ;  /* 0x000000664c00720c */ /* 0x000fe20003f86270 */
[----:B------:R-:W1:Y:S01]  /*e3e0*/  MUFU.TANH R90, R90 ;  /* 0x0000005a005a7308 */ /* 0x000e620000002400 */
[----:B--2---:R-:W-:Y:S01]  /*e3f0*/  FFMA.FTZ R88, R0, R93, R88 ;  /* 0x0000005d00587223 */ /* 0x004fe20000010058 */
[----:B------:R-:W-:Y:S01]  /*e400*/  ISETP.GE.AND P2, PT, R56, R103, PT ;  /* 0x000000673800720c */ /* 0x000fe20003f46270 */
[----:B------:R-:W-:Y:S01]  /*e410*/  FFMA.FTZ R81, R0, R93, R81 ;  /* 0x0000005d00517223 */ /* 0x000fe20000010051 */
[----:B------:R-:W-:Y:S02]  /*e420*/  FSEL R113, R113, -INF , !P1 ;  /* 0xff80000071717808 */ /* 0x000fe40004800000 */
[----:B------:R-:W-:Y:S02]  /*e430*/  FSEL R56, R35, -INF , !P4 ;  /* 0xff80000023387808 */ /* 0x000fe40006000000 */
[----:B------:R-:W2:Y:S01]  /*e440*/  MUFU.TANH R16, R16 ;  /* 0x0000001000107308 */ /* 0x000ea20000002400 */
[----:B------:R-:W-:-:S02]  /*e450*/  ISETP.GE.AND P1, PT, R107, R103, PT ;  /* 0x000000676b00720c */ /* 0x000fc40003f26270 */
[----:B------:R-:W-:Y:S02]  /*e460*/  ISETP.GE.AND P4, PT, R38, R102, PT ;  /* 0x000000662600720c */ /* 0x000fe40003f86270 */
[----:B------:R-:W-:Y:S02]  /*e470*/  FSEL R32, R32, -INF , !P6 ;  /* 0xff80000020207808 */ /* 0x000fe40007000000 */
[----:B------:R-:W-:Y:S01]  /*e480*/  FSEL R122, R122, -INF , !P3 ;  /* 0xff8000007a7a7808 */ /* 0x000fe20005800000 */
[----:B------:R-:W3:Y:S01]  /*e490*/  MUFU.TANH R48, R48 ;  /* 0x0000003000307308 */ /* 0x000ee20000002400 */
[----:B-1----:R-:W-:Y:S01]  /*e4a0*/  FFMA.FTZ R90, R0, R105, R90 ;  /* 0x00000069005a7223 */ /* 0x002fe2000001005a */
[----:B------:R-:W-:Y:S02]  /*e4b0*/  @P0 LOP3.LUT R178, R178, 0x1, RZ, 0xfc, !PT ;  /* 0x00000001b2b20812 */ /* 0x000fe400078efcff */
[----:B------:R-:W-:Y:S02]  /*e4c0*/  ISETP.GT.AND P6, PT, R186, R171, PT ;  /* 0x000000abba00720c */ /* 0x000fe40003fc4270 */
[----:B------:R-:W-:-:S02]  /*e4d0*/  ISETP.GE.AND P3, PT, R78, R103, PT ;  /* 0x000000674e00720c */ /* 0x000fc40003f66270 */
[----:B------:R-:W1:Y:S01]  /*e4e0*/  MUFU.TANH R25, R40 ;  /* 0x0000002800197308 */ /* 0x000e620000002400 */
[----:B--2---:R-:W-:Y:S01]  /*e4f0*/  FFMA.FTZ R16, R0, R95, R16 ;  /* 0x0000005f00107223 */ /* 0x004fe20000010010 */
[----:B------:R-:W-:Y:S02]  /*e500*/  FSEL R114, R88, -INF , !P5 ;  /* 0xff80000058727808 */ /* 0x000fe40006800000 */
[----:B------:R-:W-:Y:S02]  /*e510*/  ISETP.GE.AND P5, PT, R80, R102, PT ;  /* 0x000000665000720c */ /* 0x000fe40003fa6270 */
[----:B------:R-:W-:Y:S02]  /*e520*/  FSEL R107, R90, -INF , !P1 ;  /* 0xff8000005a6b7808 */ /* 0x000fe40004800000 */
[----:B------:R-:W-:Y:S01]  /*e530*/  I2F R77, R72 ;  /* 0x00000048004d7306 */ /* 0x000fe20000201400 */
[----:B---3--:R-:W-:Y:S01]  /*e540*/  FFMA.FTZ R43, R0, R133, R48 ;  /* 0x00000085002b7223 */ /* 0x008fe20000010030 */
[----:B------:R-:W-:-:S02]  /*e550*/  FSEL R48, R16, -INF , !P4 ;  /* 0xff80000010307808 */ /* 0x000fc40006000000 */
[----:B------:R-:W-:Y:S02]  /*e560*/  ISETP.GE.AND P1, PT, R38, R103, PT ;  /* 0x000000672600720c */ /* 0x000fe40003f26270 */
[----:B------:R-:W-:Y:S02]  /*e570*/  LOP3.LUT P4, RZ, R178, 0x1, RZ, 0xc0, !PT ;  /* 0x00000001b2ff7812 */ /* 0x000fe4000788c0ff */
[----:B------:R-:W2:Y:S01]  /*e580*/  MUFU.TANH R9, R9 ;  /* 0x0000000900097308 */ /* 0x000ea20000002400 */
[----:B-1----:R-:W-:Y:S01]  /*e590*/  FFMA.FTZ R25, R0, R135, R25 ;  /* 0x0000008700197223 */ /* 0x002fe20000010019 */
[----:B------:R-:W-:Y:S02]  /*e5a0*/  FSEL R105, R81, -INF , !P3 ;  /* 0xff80000051697808 */ /* 0x000fe40005800000 */
[----:B------:R-:W-:Y:S02]  /*e5b0*/  FSEL R43, R43, -INF , !P2 ;  /* 0xff8000002b2b7808 */ /* 0x000fe40005000000 */
[----:B------:R-:W-:-:S02]  /*e5c0*/  ISETP.GE.AND P3, PT, R80, R103, PT ;  /* 0x000000675000720c */ /* 0x000fc40003f66270 */
[----:B------:R-:W1:Y:S01]  /*e5d0*/  MUFU.TANH R10, R10 ;  /* 0x0000000a000a7308 */ /* 0x000e620000002400 */
[-C--:B------:R-:W-:Y:S02]  /*e5e0*/  ISETP.GE.AND P0, PT, R72, R103.reuse, PT ;  /* 0x000000674800720c */ /* 0x080fe40003f06270 */
[----:B------:R-:W-:Y:S02]  /*e5f0*/  FSEL R50, R25, -INF , !P5 ;  /* 0xff80000019327808 */ /* 0x000fe40006800000 */
[C---:B------:R-:W-:Y:S02]  /*e600*/  ISETP.GE.AND P2, PT, R36.reuse, R102, PT ;  /* 0x000000662400720c */ /* 0x040fe40003f46270 */
[----:B------:R-:W-:Y:S01]  /*e610*/  ISETP.GE.AND P5, PT, R36, R103, PT ;  /* 0x000000672400720c */ /* 0x000fe20003fa6270 */
[----:B------:R3:W-:Y:S01]  /*e620*/  I2F R79, R36 ;  /* 0x00000024004f7306 */ /* 0x0007e20000201400 */
[----:B--2---:R-:W-:Y:S01]  /*e630*/  FFMA.FTZ R9, R0, R95, R9 ;  /* 0x0000005f00097223 */ /* 0x004fe20000010009 */
[----:B------:R-:W-:-:S02]  /*e640*/  FSEL R41, R41, -INF , !P3 ;  /* 0xff80000029297808 */ /* 0x000fc40005800000 */
[----:B------:R-:W-:Y:S02]  /*e650*/  ISETP.GE.AND P3, PT, R44, R103, PT ;  /* 0x000000672c00720c */ /* 0x000fe40003f66270 */
[----:B------:R-:W-:Y:S02]  /*e660*/  FSEL R35, R9, -INF , !P1 ;  /* 0xff80000009237808 */ /* 0x000fe40004800000 */
[----:B------:R-:W2:Y:S01]  /*e670*/  MUFU.TANH R11, R11 ;  /* 0x0000000b000b7308 */ /* 0x000ea20000002400 */
[----:B-1----:R-:W-:Y:S01]  /*e680*/  FFMA.FTZ R10, R0, R77, R10 ;  /* 0x0000004d000a7223 */ /* 0x002fe2000001000a */
[----:B------:R-:W-:Y:S02]  /*e690*/  ISETP.GE.AND P1, PT, R2, R103, PT ;  /* 0x000000670200720c */ /* 0x000fe40003f26270 */
[C---:B------:R-:W-:Y:S02]  /*e6a0*/  IADD3 R159, R166.reuse, 0x800, RZ ;  /* 0x00000800a69f7810 */ /* 0x040fe40007ffe0ff */
[----:B------:R-:W-:-:S02]  /*e6b0*/  IADD3 R157, R166, 0x1800, RZ ;  /* 0x00001800a69d7810 */ /* 0x000fc40007ffe0ff */
[----:B------:R-:W1:Y:S01]  /*e6c0*/  MUFU.TANH R17, R17 ;  /* 0x0000001100117308 */ /* 0x000e620000002400 */
[----:B---3--:R-:W-:Y:S02]  /*e6d0*/  FSEL R36, R10, -INF , !P4 ;  /* 0xff8000000a247808 */ /* 0x008fe40006000000 */
[----:B------:R-:W-:Y:S01]  /*e6e0*/  ISETP.GE.AND P4, PT, R2, R102, PT ;  /* 0x000000660200720c */ /* 0x000fe20003f86270 */
[----:B------:R-:W-:Y:S01]  /*e6f0*/  FFMA.FTZ R2, R0, R53, R106 ;  /* 0x0000003500027223 */ /* 0x000fe2000001006a */
[----:B------:R-:W-:-:S03]  /*e700*/  FSEL R8, R8, -INF , !P1 ;  /* 0xff80000008087808 */ /* 0x000fc60004800000 */
[----:B------:R-:W-:Y:S01]  /*e710*/  I2F R49, R37 ;  /* 0x0000002500317306 */ /* 0x000fe20000201400 */
[----:B--2---:R-:W-:Y:S01]  /*e720*/  FFMA.FTZ R11, R0, R79, R11 ;  /* 0x0000004f000b7223 */ /* 0x004fe2000001000b */
[----:B------:R-:W-:-:S04]  /*e730*/  FSEL R2, R2, -INF , !P4 ;  /* 0xff80000002027808 */ /* 0x000fc80006000000 */
[----:B------:R-:W-:Y:S02]  /*e740*/  FSEL R34, R11, -INF , !P2 ;  /* 0xff8000000b227808 */ /* 0x000fe40005000000 */
[----:B------:R-:W2:Y:S01]  /*e750*/  MUFU.TANH R18, R18 ;  /* 0x0000001200127308 */ /* 0x000ea20000002400 */
[----:B-1----:R-:W-:Y:S01]  /*e760*/  FFMA.FTZ R17, R0, R77, R17 ;  /* 0x0000004d00117223 */ /* 0x002fe20000010011 */
[----:B------:R-:W-:Y:S01]  /*e770*/  BAR.SYNC.DEFER_BLOCKING 0x0 ;  /* 0x0000000000007b1d */ /* 0x000fe20000010000 */
[----:B------:R-:W-:-:S03]  /*e780*/  ISETP.GE.AND P2, PT, R37, R102, PT ;  /* 0x000000662500720c */ /* 0x000fc60003f46270 */
[----:B------:R-:W-:Y:S02]  /*e790*/  FSEL R31, R17, -INF , !P0 ;  /* 0xff800000111f7808 */ /* 0x000fe40004000000 */
[----:B------:R-:W1:Y:S01]  /*e7a0*/  MUFU.TANH R13, R13 ;  /* 0x0000000d000d7308 */ /* 0x000e620000002400 */
[----:B------:R-:W-:-:S07]  /*e7b0*/  ISETP.GE.AND P0, PT, R37, R103, PT ;  /* 0x000000672500720c */ /* 0x000fce0003f06270 */
[----:B------:R-:W3:Y:S01]  /*e7c0*/  MUFU.TANH R21, R14 ;  /* 0x0000000e00157308 */ /* 0x000ee20000002400 */
[----:B--2---:R-:W-:-:S05]  /*e7d0*/  FFMA.FTZ R18, R0, R79, R18 ;  /* 0x0000004f00127223 */ /* 0x004fca0000010012 */
[----:B------:R-:W-:Y:S02]  /*e7e0*/  FSEL R29, R18, -INF , !P5 ;  /* 0xff800000121d7808 */ /* 0x000fe40006800000 */
[----:B------:R-:W2:Y:S01]  /*e7f0*/  MUFU.TANH R20, R15 ;  /* 0x0000000f00147308 */ /* 0x000ea20000002400 */
[----:B-1----:R-:W-:-:S05]  /*e800*/  FFMA.FTZ R13, R0, R49, R13 ;  /* 0x00000031000d7223 */ /* 0x002fca000001000d */
[----:B------:R-:W-:Y:S01]  /*e810*/  FSEL R30, R13, -INF , !P2 ;  /* 0xff8000000d1e7808 */ /* 0x000fe20005000000 */
[----:B---3--:R-:W-:-:S05]  /*e820*/  FFMA.FTZ R21, R0, R59, R21 ;  /* 0x0000003b00157223 */ /* 0x008fca0000010015 */
[----:B------:R-:W-:Y:S01]  /*e830*/  FSEL R21, R21, -INF , !P3 ;  /* 0xff80000015157808 */ /* 0x000fe20005800000 */
[----:B--2---:R-:W-:-:S05]  /*e840*/  FFMA.FTZ R20, R0, R49, R20 ;  /* 0x0000003100147223 */ /* 0x004fca0000010014 */
        /* <DEDUP_REMOVED lines=61> */
.L_x_7778:
[----:B------:R-:W-:-:S05]  /*ec20*/  IMAD.MOV.U32 R14, RZ, RZ, c[0x0][0x198] ;  /* 0x00006600ff0e7624 */ /* 0x000fca00078e00ff */
[----:B------:R-:W-:-:S04]  /*ec30*/  LEA R14, -R14, RZ, 0x7 ;  /* 0x000000ff0e0e7211 */ /* 0x000fc800078e39ff */
[----:B------:R-:W-:Y:S02]  /*ec40*/  SHF.R.S32.HI R13, RZ, 0x1f, R14 ;  /* 0x0000001fff0d7819 */ /* 0x000fe4000001140e */
.L_x_7779:
        /* <DEDUP_REMOVED lines=100> */
.L_x_7781:
[----:B------:R-:W-:Y:S05]  /*f290*/  BSYNC B0 ;  /* 0x0000000000007941 */ /* 0x000fea0003800000 */
.L_x_7780:
[----:B------:R-:W0:Y:S01]  /*f2a0*/  LDGDEPBAR ;  /* 0x00000000000079af */ /* 0x000e220000000000 */
[----:B------:R-:W-:-:S04]  /*f2b0*/  LEA R182, P0, R14, R182, 0x1 ;  /* 0x000000b60eb67211 */ /* 0x000fc800078008ff */
[----:B------:R-:W-:Y:S02]  /*f2c0*/  LEA.HI.X R179, R14, R179, R13, 0x1, P0 ;  /* 0x000000b30eb37211 */ /* 0x000fe400000f0c0d */
.L_x_7777:
        /* <DEDUP_REMOVED lines=61> */
[-C--:B------:R-:W-:Y:S01]  /*f6a0*/  IADD3 R161, R5, R164.reuse, RZ ;  /* 0x000000a405a17210 */ /* 0x080fe20007ffe0ff */
[----:B------:R-:W-:Y:S01]  /*f6b0*/  LDSM.16.MT88.4 R92, [R164+0x6000] ;  /* 0x00600000a45c783b */ /* 0x000fe20000004200 */
[C---:B------:R-:W-:Y:S02]  /*f6c0*/  IADD3 R162, R4.reuse, R164, RZ ;  /* 0x000000a404a27210 */ /* 0x040fe40007ffe0ff */
[----:B------:R-:W-:Y:S01]  /*f6d0*/  IADD3 R160, R4, R161, RZ ;  /* 0x000000a104a07210 */ /* 0x000fe20007ffe0ff */
[----:B------:R-:W2:Y:S04]  /*f6e0*/  SHFL.BFLY PT, R12, R9, 0x2, 0x1f ;  /* 0x0c401f00090c7f89 */ /* 0x000ea800000e0000 */
[----:B------:R-:W-:Y:S04]  /*f6f0*/  LDSM.16.MT88.4 R84, [R162+0x6000] ;  /* 0x00600000a254783b */ /* 0x000fe80000004200 */
[----:B-1----:R-:W-:Y:S04]  /*f700*/  LDSM.16.MT88.4 R76, [R161+0x6000] ;  /* 0x00600000a14c783b */ /* 0x002fe80000004200 */
[----:B------:R-:W-:Y:S01]  /*f710*/  LDSM.16.MT88.4 R16, [R162+0x6800] ;  /* 0x00680000a210783b */ /* 0x000fe20000004200 */
[----:B--2---:R-:W-:-:S02]  /*f720*/  FMNMX.FTZ R12, R9, R12, !PT ;  /* 0x0000000c090c7209 */ /* 0x004fc40007810000 */
        /* <DEDUP_REMOVED lines=20> */
[--C-:B------:R-:W-:Y:S02]  /*f870*/  FFMA.FTZ R26, R74, c[0x0][0x23c], -R37.reuse ;  /* 0x00008f004a1a7a23 */ /* 0x100fe40000010825 */
        /* <DEDUP_REMOVED lines=12> */
[----:B--2---:R-:W-:Y:S01]  /*f940*/  F2FP.BF16.PACK_AB R68, R44, R47 ;  /* 0x0000002f2c44723e */ /* 0x004fe200000010ff */
[----:B------:R-:W-:Y:S02]  /*f950*/  FFMA.FTZ R190, R30, c[0x0][0x23c], -R37 ;  /* 0x00008f001ebe7a23 */ /* 0x000fe40000010825 */
[----:B------:R-:W-:-:S04]  /*f960*/  FSEL R22, R22, RZ, P0 ;  /* 0x000000ff16167208 */ /* 0x000fc80000000000 */
[----:B------:R-:W-:Y:S01]  /*f970*/  MUFU.EX2 R38, R38 ;  /* 0x0000002600267308 */ /* 0x000fe20000000800 */
[--C-:B------:R-:W-:Y:S02]  /*f980*/  FFMA.FTZ R49, R8, c[0x0][0x23c], -R22.reuse ;  /* 0x00008f0008317a23 */ /* 0x100fe40000010816 */
[--C-:B------:R-:W-:Y:S01]  /*f990*/  FFMA.FTZ R46, R7, c[0x0][0x23c], -R22.reuse ;  /* 0x00008f00072e7a23 */ /* 0x100fe20000010816 */
[----:B------:R-:W-:Y:S01]  /*f9a0*/  LDSM.16.MT88.4 R8, [R164+0x6800] ;  /* 0x00680000a408783b */ /* 0x000fe20000004200 */
[--C-:B------:R-:W-:Y:S02]  /*f9b0*/  FFMA.FTZ R42, R97, c[0x0][0x23c], -R22.reuse ;  /* 0x00008f00612a7a23 */ /* 0x100fe40000010816 */
[--C-:B------:R-:W-:Y:S01]  /*f9c0*/  FFMA.FTZ R39, R71, c[0x0][0x23c], -R22.reuse ;  /* 0x00008f0047277a23 */ /* 0x100fe20000010816 */
[----:B------:R-:W2:Y:S01]  /*f9d0*/  LDSM.16.MT88.4 R4, [R160+0x6000] ;  /* 0x00600000a004783b */ /* 0x000ea20000004200 */
[----:B------:R-:W-:Y:S01]  /*f9e0*/  MUFU.EX2 R49, R49 ;  /* 0x0000003100317308 */ /* 0x000fe20000000800 */
[--C-:B------:R-:W-:Y:S01]  /*f9f0*/  FFMA.FTZ R28, R69, c[0x0][0x23c], -R22.reuse ;  /* 0x00008f00451c7a23 */ /* 0x100fe20000010816 */
[----:B-1----:R-:W-:Y:S01]  /*fa00*/  F2FP.BF16.PACK_AB R70, R40, R45 ;  /* 0x0000002d2846723e */ /* 0x002fe200000010ff */
[----:B------:R-:W-:-:S02]  /*fa10*/  FFMA.FTZ R33, R33, c[0x0][0x23c], -R22 ;  /* 0x00008f0021217a23 */ /* 0x000fc40000010816 */
[--C-:B------:R-:W-:Y:S02]  /*fa20*/  FFMA.FTZ R27, R27, c[0x0][0x23c], -R22.reuse ;  /* 0x00008f001b1b7a23 */ /* 0x100fe40000010816 */
[--C-:B------:R-:W-:Y:S01]  /*fa30*/  FFMA.FTZ R24, R75, c[0x0][0x23c], -R22.reuse ;  /* 0x00008f004b187a23 */ /* 0x100fe20000010816 */
[----:B------:R-:W1:Y:S01]  /*fa40*/  MUFU.EX2 R46, R46 ;  /* 0x0000002e002e7308 */ /* 0x000e620000000800 */
        /* <DEDUP_REMOVED lines=14> */
[----:B------:R-:W1:Y:S01]  /*fb30*/  MUFU.EX2 R25, R25 ;  /* 0x0000001900197308 */ /* 0x000e620000000800 */
        /* <DEDUP_REMOVED lines=23> */
[----:B------:R-:W3:Y:S01]  /*fcb0*/  MUFU.EX2 R28, R28 ;  /* 0x0000001c001c7308 */ /* 0x000ee20000000800 */
        /* <DEDUP_REMOVED lines=8> */
[----:B------:R-:W-:Y:S01]  /*fd40*/  FADD.FTZ R49, R49, R46 ;  /* 0x0000002e31317221 */ /* 0x000fe20000010000 */
[C---:B------:R-:W-:Y:S01]  /*fd50*/  HMMA.16816.F32.BF16 R84, R68.reuse, R86, RZ ;  /* 0x000000564454723c */ /* 0x040fe200000418ff */
[--C-:B------:R-:W-:Y:S01]  /*fd60*/  FFMA.FTZ R31, R31, c[0x0][0x23c], -R22.reuse ;  /* 0x00008f001f1f7a23 */ /* 0x100fe20000010816 */
[----:B------:R-:W4:Y:S01]  /*fd70*/  MUFU.EX2 R24, R24 ;  /* 0x0000001800187308 */ /* 0x000f220000000800 */
[----:B------:R-:W-:Y:S02]  /*fd80*/  FADD.FTZ R42, R42, R49 ;  /* 0x000000312a2a7221 */ /* 0x000fe40000010000 */
[--C-:B------:R-:W-:Y:S02]  /*fd90*/  FFMA.FTZ R21, R21, c[0x0][0x23c], -R22.reuse ;  /* 0x00008f0015157a23 */ /* 0x100fe40000010816 */
[----:B------:R-:W-:Y:S01]  /*fda0*/  FFMA.FTZ R20, R20, c[0x0][0x23c], -R22 ;  /* 0x00008f0014147a23 */ /* 0x000fe20000010816 */
[C---:B------:R-:W-:Y:S02]  /*fdb0*/  HMMA.16816.F32.BF16 R76, R68.reuse, R78, RZ ;  /* 0x0000004e444c723c */ /* 0x040fe400000418ff */
[----:B------:R-:W-:Y:S06]  /*fdc0*/  MUFU.EX2 R64, R64 ;  /* 0x0000004000407308 */ /* 0x000fec0000000800 */
[C---:B--2---:R-:W-:Y:S02]  /*fdd0*/  HMMA.16816.F32.BF16 R72, R68.reuse, R4, RZ ;  /* 0x000000044448723c */ /* 0x044fe400000418ff */
[----:B------:R-:W2:Y:S05]  /*fde0*/  MUFU.EX2 R59, R59 ;  /* 0x0000003b003b7308 */ /* 0x000eaa0000000800 */
[----:B-1----:R-:W-:Y:S01]  /*fdf0*/  F2FP.BF16.PACK_AB R4, R25, R38 ;  /* 0x000000261904723e */ /* 0x002fe200000010ff */
[----:B------:R-:W-:Y:S01]  /*fe00*/  HMMA.16816.F32.BF16 R68, R68, R6, RZ ;  /* 0x000000064444723c */ /* 0x000fe200000418ff */
[----:B---3--:R-:W-:Y:S01]  /*fe10*/  F2FP.BF16.PACK_AB R5, R28, R33 ;  /* 0x000000211c05723e */ /* 0x008fe200000010ff */
[----:B------:R-:W-:Y:S05]  /*fe20*/  MUFU.EX2 R60, R60 ;  /* 0x0000003c003c7308 */ /* 0x000fea0000000800 */
[----:B------:R-:W-:-:S02]  /*fe30*/  F2FP.BF16.PACK_AB R6, R23, R26 ;  /* 0x0000001a1706723e */ /* 0x000fc400000010ff */
[----:B----4-:R-:W-:Y:S01]  /*fe40*/  F2FP.BF16.PACK_AB R7, R24, R27 ;  /* 0x0000001b1807723e */ /* 0x010fe200000010ff */
[----:B------:R-:W-:Y:S06]  /*fe50*/  MUFU.EX2 R53, R53 ;  /* 0x0000003500357308 */ /* 0x000fec0000000800 */
[C---:B------:R-:W-:Y:S02]  /*fe60*/  HMMA.16816.F32.BF16 R96, R4.reuse, R8, R96 ;  /* 0x000000080460723c */ /* 0x040fe40000041860 */
[----:B------:R-:W-:Y:S06]  /*fe70*/  MUFU.EX2 R58, R58 ;  /* 0x0000003a003a7308 */ /* 0x000fec0000000800 */
[C---:B------:R-:W-:Y:S01]  /*fe80*/  HMMA.16816.F32.BF16 R92, R4.reuse, R10, R92 ;  /* 0x0000000a045c723c */ /* 0x040fe2000004185c */
[----:B------:R-:W1:Y:S01]  /*fe90*/  LDSM.16.MT88.4 R8, [R160+0x6800] ;  /* 0x00680000a008783b */ /* 0x000e620000004200 */
[----:B------:R-:W3:Y:S06]  /*fea0*/  MUFU.EX2 R57, R57 ;  /* 0x0000003900397308 */ /* 0x000eec0000000800 */
[C---:B------:R-:W-:Y:S02]  /*feb0*/  HMMA.16816.F32.BF16 R80, R4.reuse, R12, R80 ;  /* 0x0000000c0450723c */ /* 0x040fe40000041850 */
[----:B------:R-:W-:Y:S06]  /*fec0*/  MUFU.EX2 R62, R62 ;  /* 0x0000003e003e7308 */ /* 0x000fec0000000800 */
[C---:B------:R-:W-:Y:S01]  /*fed0*/  HMMA.16816.F32.BF16 R76, R4.reuse, R14, R76 ;  /* 0x0000000e044c723c */ /* 0x040fe2000004184c */
[----:B------:R-:W4:Y:S01]  /*fee0*/  LDSM.16.MT88.4 R12, [R162+0x7000] ;  /* 0x00700000a20c783b */ /* 0x000f220000004200 */
[----:B------:R-:W5:Y:S06]  /*fef0*/  MUFU.EX2 R55, R55 ;  /* 0x0000003700377308 */ /* 0x000f6c0000000800 */
[C---:B------:R-:W-:Y:S02]  /*ff00*/  HMMA.16816.F32.BF16 R88, R4.reuse, R16, R88 ;  /* 0x000000100458723c */ /* 0x040fe40000041858 */
[----:B------:R-:W-:Y:S06]  /*ff10*/  MUFU.EX2 R104, R104 ;  /* 0x0000006800687308 */ /* 0x000fec0000000800 */
[C---:B------:R-:W-:Y:S01]  /*ff20*/  HMMA.16816.F32.BF16 R84, R4.reuse, R18, R84 ;  /* 0x000000120454723c */ /* 0x040fe20000041854 */
[----:B------:R-:W4:Y:S01]  /*ff30*/  LDSM.16.MT88.4 R16, [R164+0x7000] ;  /* 0x00700000a410783b */ /* 0x000f220000004200 */
[----:B------:R-:W2:Y:S06]  /*ff40*/  MUFU.EX2 R65, R65 ;  /* 0x0000004100417308 */ /* 0x000eac0000000800 */
[C---:B-1----:R-:W-:Y:S02]  /*ff50*/  HMMA.16816.F32.BF16 R72, R4.reuse, R8, R72 ;  /* 0x000000080448723c */ /* 0x042fe40000041848 */
[----:B------:R-:W-:Y:S06]  /*ff60*/  MUFU.EX2 R66, R66 ;  /* 0x0000004200427308 */ /* 0x000fec0000000800 */
[----:B------:R-:W-:Y:S01]  /*ff70*/  HMMA.16816.F32.BF16 R68, R4, R10, R68 ;  /* 0x0000000a0444723c */ /* 0x000fe20000041844 */
[----:B------:R-:W1:Y:S01]  /*ff80*/  LDSM.16.MT88.4 R8, [R161+0x7000] ;  /* 0x00700000a108783b */ /* 0x000e620000004200 */
[----:B------:R-:W-:Y:S05]  /*ff90*/  MUFU.EX2 R61, R61 ;  /* 0x0000003d003d7308 */ /* 0x000fea0000000800 */
[----:B--2---:R-:W-:-:S02]  /*ffa0*/  F2FP.BF16.PACK_AB R4, R59, R64 ;  /* 0x000000403b04723e */ /* 0x004fc400000010ff */
[----:B---3--:R-:W-:Y:S01]  /*ffb0*/  F2FP.BF16.PACK_AB R5, R57, R58 ;  /* 0x0000003a3905723e */ /* 0x008fe200000010ff */
[----:B------:R-:W-:Y:S01]  /*ffc0*/  MUFU.EX2 R108, R108 ;  /* 0x0000006c006c7308 */ /* 0x000fe20000000800 */
[----:B------:R-:W-:Y:S02]  /*ffd0*/  F2FP.BF16.PACK_AB R6, R53, R60 ;  /* 0x0000003c3506723e */ /* 0x000fe400000010ff */
[----:B-----5:R-:W-:-:S05]  /*ffe0*/  F2FP.BF16.PACK_AB R7, R55, R62 ;  /* 0x0000003e3707723e */ /* 0x020fca00000010ff */
[----:B------:R-:W2:Y:S02]  /*fff0*/  MUFU.EX2 R67, R67 ;  /* 0x0000004300437308 */ /* 0x000ea40000000800 */
[C---:B----4-:R-:W-:Y:S06]  /*10000*/  HMMA.16816.F32.BF16 R88, R4.reuse, R12, R88 ;  /* 0x0000000c0458723c */ /* 0x050fec0000041858 */
        /* <DEDUP_REMOVED lines=20> */
[----:B--2---:R-:W-:Y:S02]  /*10150*/  F2FP.BF16.PACK_AB R5, R67, R108 ;  /* 0x0000006c4305723e */ /* 0x004fe400000010ff */
[----:B------:R-:W-:Y:S02]  /*10160*/  F2FP.BF16.PACK_AB R6, R61, R66 ;  /* 0x000000423d06723e */ /* 0x000fe400000010ff */
[----:B----4-:R-:W-:Y:S01]  /*10170*/  F2FP.BF16.PACK_AB R7, R63, R106 ;  /* 0x0000006a3f07723e */ /* 0x010fe200000010ff */
[----:B------:R-:W-:Y:S06]  /*10180*/  MUFU.EX2 R128, R128 ;  /* 0x0000008000807308 */ /* 0x000fec0000000800 */
[C---:B-----5:R-:W-:Y:S02]  /*10190*/  HMMA.16816.F32.BF16 R96, R4.reuse, R8, R96 ;  /* 0x000000080460723c */ /* 0x060fe40000041860 */
[----:B------:R-:W2:Y:S06]  /*101a0*/  MUFU.EX2 R113, R113 ;  /* 0x0000007100717308 */ /* 0x000eac0000000800 */
        /* <DEDUP_REMOVED lines=21> */
[----:B------:R-:W-:Y:S02]  /*10300*/  F2FP.BF16.PACK_AB R6, R118, R121 ;  /* 0x000000797606723e */ /* 0x000fe400000010ff */
[----:B--2---:R-:W-:-:S05]  /*10310*/  F2FP.BF16.PACK_AB R7, R113, R128 ;  /* 0x000000807107723e */ /* 0x004fca00000010ff */
[----:B------:R-:W-:Y:S02]  /*10320*/  MUFU.EX2 R111, R111 ;  /* 0x0000006f006f7308 */ /* 0x000fe40000000800 */
[C---:B---3--:R-:W-:Y:S06]  /*10330*/  HMMA.16816.F32.BF16 R88, R4.reuse, R12, R88 ;  /* 0x0000000c0458723c */ /* 0x048fec0000041858 */
[----:B------:R-:W-:Y:S02]  /*10340*/  MUFU.EX2 R54, R54 ;  /* 0x0000003600367308 */ /* 0x000fe40000000800 */
[C---:B------:R-:W-:Y:S01]  /*10350*/  HMMA.16816.F32.BF16 R84, R4.reuse, R14, R84 ;  /* 0x0000000e0454723c */ /* 0x040fe20000041854 */
[----:B------:R-:W2:Y:S05]  /*10360*/  LDSM.16.MT88.4 R12, [R160+0x8000] ;  /* 0x00800000a00c783b */ /* 0x000eaa0000004200 */
[----:B------:R-:W-:Y:S02]  /*10370*/  MUFU.EX2 R107, R107 ;  /* 0x0000006b006b7308 */ /* 0x000fe40000000800 */
[C---:B-----5:R-:W-:Y:S06]  /*10380*/  HMMA.16816.F32.BF16 R96, R4.reuse, R16, R96 ;  /* 0x000000100460723c */ /* 0x060fec0000041860 */
[----:B------:R-:W3:Y:S02]  /*10390*/  MUFU.EX2 R48, R48 ;  /* 0x0000003000307308 */ /* 0x000ee40000000800 */
        /* <DEDUP_REMOVED lines=14> */
[----:B----4-:R-:W-:Y:S02]  /*10480*/  F2FP.BF16.PACK_AB R5, R109, R116 ;  /* 0x000000746d05723e */ /* 0x010fe400000010ff */
[----:B------:R-:W-:Y:S02]  /*10490*/  F2FP.BF16.PACK_AB R6, R110, R117 ;  /* 0x000000756e06723e */ /* 0x000fe400000010ff */
[----:B------:R-:W-:Y:S01]  /*104a0*/  F2FP.BF16.PACK_AB R7, R105, R114 ;  /* 0x000000726907723e */ /* 0x000fe200000010ff */
[----:B------:R-:W-:Y:S06]  /*104b0*/  MUFU.EX2 R21, R21 ;  /* 0x0000001500157308 */ /* 0x000fec0000000800 */
[C---:B-1----:R-:W-:Y:S02]  /*104c0*/  HMMA.16816.F32.BF16 R96, R4.reuse, R8, R96 ;  /* 0x000000080460723c */ /* 0x042fe40000041860 */
[----:B------:R-:W-:Y:S06]  /*104d0*/  MUFU.EX2 R20, R20 ;  /* 0x0000001400147308 */ /* 0x000fec0000000800 */
[C---:B------:R-:W-:Y:S01]  /*104e0*/  HMMA.16816.F32.BF16 R92, R4.reuse, R10, R92 ;  /* 0x0000000a045c723c */ /* 0x040fe2000004185c */
[----:B------:R-:W1:Y:S07]  /*104f0*/  LDSM.16.MT88.4 R8, [R160+0x8800] ;  /* 0x00880000a008783b */ /* 0x000e6e0000004200 */
[C---:B---3--:R-:W-:Y:S08]  /*10500*/  HMMA.16816.F32.BF16 R88, R4.reuse, R16, R88 ;  /* 0x000000100458723c */ /* 0x048ff00000041858 */
        /* <DEDUP_REMOVED lines=10> */
[----:B------:R-:W3:Y:S02]  /*105b0*/  MUFU.EX2 R44, R41 ;  /* 0x00000029002c7308 */ /* 0x000ee40000000800 */
[----:B------:R-:W-:Y:S01]  /*105c0*/  FADD.FTZ R5, R45, R4 ;  /* 0x000000042d057221 */ /* 0x000fe20000010000 */
[----:B------:R-:W-:-:S03]  /*105d0*/  F2FP.BF16.PACK_AB R4, R54, R111 ;  /* 0x0000006f3604723e */ /* 0x000fc600000010ff */
[----:B------:R-:W-:Y:S02]  /*105e0*/  FADD.FTZ R5, R40, R5 ;  /* 0x0000000528057221 */ /* 0x000fe40000010000 */
[--C-:B------:R-:W-:Y:S02]  /*105f0*/  FFMA.FTZ R40, R36, c[0x0][0x23c], -R37.reuse ;  /* 0x00008f0024287a23 */ /* 0x100fe40000010825 */
[--C-:B------:R-:W-:Y:S02]  /*10600*/  FFMA.FTZ R36, R34, c[0x0][0x23c], -R37.reuse ;  /* 0x00008f0022247a23 */ /* 0x100fe40000010825 */
[----:B------:R-:W-:Y:S02]  /*10610*/  FFMA.FTZ R34, R32, c[0x0][0x23c], -R37 ;  /* 0x00008f0020227a23 */ /* 0x000fe40000010825 */
[----:B------:R-:W-:Y:S01]  /*10620*/  FADD.FTZ R32, R39, R42 ;  /* 0x0000002a27207221 */ /* 0x000fe20000010000 */
[----:B------:R-:W-:Y:S01]  /*10630*/  MUFU.EX2 R30, R36 ;  /* 0x00000024001e7308 */ /* 0x000fe20000000800 */
[----:B------:R-:W-:Y:S01]  /*10640*/  FADD.FTZ R38, R38, R5 ;  /* 0x0000000526267221 */ /* 0x000fe20000010000 */
[----:B-----5:R-:W-:Y:S01]  /*10650*/  F2FP.BF16.PACK_AB R5, R43, R50 ;  /* 0x000000322b05723e */ /* 0x020fe200000010ff */
[----:B------:R-:W-:Y:S01]  /*10660*/  FADD.FTZ R33, R33, R32 ;  /* 0x0000002021217221 */ /* 0x000fe20000010000 */
[----:B---3--:R-:W-:Y:S01]  /*10670*/  F2FP.BF16.PACK_AB R7, R35, R44 ;  /* 0x0000002c2307723e */ /* 0x008fe200000010ff */
[----:B------:R-:W-:-:S02]  /*10680*/  FADD.FTZ R25, R25, R38 ;  /* 0x0000002619197221 */ /* 0x000fc40000010000 */
[----:B------:R-:W-:Y:S01]  /*10690*/  FADD.FTZ R28, R28, R33 ;  /* 0x000000211c1c7221 */ /* 0x000fe20000010000 */
[----:B------:R-:W3:Y:S01]  /*106a0*/  MUFU.EX2 R39, R40 ;  /* 0x0000002800277308 */ /* 0x000ee20000000800 */
[----:B------:R-:W-:Y:S02]  /*106b0*/  FADD.FTZ R26, R26, R25 ;  /* 0x000000191a1a7221 */ /* 0x000fe40000010000 */
[----:B------:R-:W-:Y:S01]  /*106c0*/  FADD.FTZ R27, R27, R28 ;  /* 0x0000001c1b1b7221 */ /* 0x000fe20000010000 */
[----:B--2---:R-:W-:Y:S01]  /*106d0*/  HMMA.16816.F32.BF16 R96, R4, R12, R96 ;  /* 0x0000000c0460723c */ /* 0x004fe20000041860 */
[----:B------:R-:W-:Y:S02]  /*106e0*/  FADD.FTZ R23, R23, R26 ;  /* 0x0000001a17177221 */ /* 0x000fe40000010000 */
[----:B------:R-:W-:Y:S01]  /*106f0*/  FADD.FTZ R27, R24, R27 ;  /* 0x0000001b181b7221 */ /* 0x000fe20000010000 */
[----:B------:R-:W-:Y:S01]  /*10700*/  MUFU.EX2 R37, R34 ;  /* 0x0000002200257308 */ /* 0x000fe20000000800 */
[----:B------:R-:W-:-:S02]  /*10710*/  FADD.FTZ R64, R64, R23 ;  /* 0x0000001740407221 */ /* 0x000fc40000010000 */
[----:B------:R-:W-:Y:S01]  /*10720*/  FADD.FTZ R58, R58, R27 ;  /* 0x0000001b3a3a7221 */ /* 0x000fe20000010000 */
[C---:B------:R-:W-:Y:S01]  /*10730*/  HMMA.16816.F32.BF16 R92, R4.reuse, R14, R92 ;  /* 0x0000000e045c723c */ /* 0x040fe2000004185c */
[----:B------:R-:W2:Y:S01]  /*10740*/  LDSM.16.MT88.4 R12, [R160+0x9000] ;  /* 0x00900000a00c783b */ /* 0x000ea20000004200 */
        /* <DEDUP_REMOVED lines=11> */
[----:B------:R-:W-:Y:S02]  /*10800*/  FFMA.FTZ R32, R29, c[0x0][0x23c], -R22 ;  /* 0x00008f001d207a23 */ /* 0x000fe40000010816 */
[----:B------:R-:W-:-:S02]  /*10810*/  FADD.FTZ R65, R65, R104 ;  /* 0x0000006841417221 */ /* 0x000fc40000010000 */
        /* <DEDUP_REMOVED lines=23> */
[----:B---3--:R-:W-:Y:S01]  /*10990*/  F2FP.BF16.PACK_AB R4, R30, R39 ;  /* 0x000000271e04723e */ /* 0x008fe200000010ff */
[----:B------:R-:W-:Y:S01]  /*109a0*/  FADD.FTZ R109, R109, R116 ;  /* 0x000000746d6d7221 */ /* 0x000fe20000010000 */
        /* <DEDUP_REMOVED lines=98> */
.L_x_7783:
[----:B------:R-:W-:-:S05]  /*10fd0*/  IMAD.MOV.U32 R4, RZ, RZ, c[0x0][0x1a0] ;  /* 0x00006800ff047624 */ /* 0x000fca00078e00ff */
[----:B------:R-:W-:-:S04]  /*10fe0*/  LEA R4, -R4, RZ, 0x7 ;  /* 0x000000ff04047211 */ /* 0x000fc800078e39ff */
[----:B------:R-:W-:Y:S02]  /*10ff0*/  SHF.R.S32.HI R5, RZ, 0x1f, R4 ;  /* 0x0000001fff057819 */ /* 0x000fe40000011404 */
.L_x_7784:
[----:B------:R-:W-:Y:S02]  /*11000*/  ISETP.GE.AND P0, PT, R100, c[0x0][0x220], PT ;  /* 0x0000880064007a0c */ /* 0x000fe40003f06270 */
[----:B------:R-:W-:Y:S02]  /*11010*/  LEA R192, P1, R4, R192, 0x1 ;  /* 0x000000c004c07211 */ /* 0x000fe400078208ff */
[----:B------:R-:W-:Y:S02]  /*11020*/  LOP3.LUT R178, R178, 0xfffffffe, RZ, 0xc0, !PT ;  /* 0xfffffffeb2b27812 */ /* 0x000fe400078ec0ff */
[----:B------:R-:W-:Y:S02]  /*11030*/  LEA.HI.X R193, R4, R193, R5, 0x1, P1 ;  /* 0x000000c104c17211 */ /* 0x000fe400008f0c05 */
[----:B------:R-:W-:-:S05]  /*11040*/  P2R R128, PR, RZ, 0x1 ;  /* 0x00000001ff807803 */ /* 0x000fca0000000000 */
        /* <DEDUP_REMOVED lines=163> */
[----:B------:R-:W4:Y:S07]  /*11a80*/  LDSM.16.M88.4 R112, [R154] ;  /* 0x000000009a70783b */ /* 0x000f2e0000000200 */
[C---:B-1----:R-:W-:Y:S08]  /*11a90*/  HMMA.16816.F32.BF16 R32, R104.reuse, R120, R32 ;  /* 0x000000786820723c */ /* 0x042ff00000041820 */
[C---:B------:R-:W-:Y:S01]  /*11aa0*/  HMMA.16816.F32.BF16 R28, R104.reuse, R122, R28 ;  /* 0x0000007a681c723c */ /* 0x040fe2000004181c */
[----:B------:R-:W-:Y:S07]  /*11ab0*/  LDSM.16.M88.4 R120, [R165] ;  /* 0x00000000a578783b */ /* 0x000fee0000000200 */
[C---:B---3--:R-:W-:Y:S08]  /*11ac0*/  HMMA.16816.F32.BF16 R24, R104.reuse, R116, R24 ;  /* 0x000000746818723c */ /* 0x048ff00000041818 */
[C---:B------:R-:W-:Y:S01]  /*11ad0*/  HMMA.16816.F32.BF16 R20, R104.reuse, R118, R20 ;  /* 0x000000766814723c */ /* 0x040fe20000041814 */
[----:B------:R-:W1:Y:S07]  /*11ae0*/  LDSM.16.M88.4 R116, [R152] ;  /* 0x000000009874783b */ /* 0x000e6e0000000200 */
[C---:B--2---:R-:W-:Y:S08]  /*11af0*/  HMMA.16816.F32.BF16 R8, R104.reuse, R108, R8 ;  /* 0x0000006c6808723c */ /* 0x044ff00000041808 */
[C---:B------:R-:W-:Y:S01]  /*11b00*/  HMMA.16816.F32.BF16 R4, R104.reuse, R110, R4 ;  /* 0x0000006e6804723c */ /* 0x040fe20000041804 */
[----:B------:R-:W2:Y:S07]  /*11b10*/  LDSM.16.M88.4 R108, [R152+0x1000] ;  /* 0x00100000986c783b */ /* 0x000eae0000000200 */
        /* <DEDUP_REMOVED lines=8> */
[----:B------:R-:W-:Y:S01]  /*11ba0*/  HMMA.16816.F32.BF16 R44, R120, R110, R44 ;  /* 0x0000006e782c723c */ /* 0x000fe2000004182c */
[----:B------:R-:W2:Y:S01]  /*11bb0*/  LDSM.16.M88.4 R108, [R152+0x3000] ;  /* 0x00300000986c783b */ /* 0x000ea20000000200 */
[----:B------:R-:W-:-:S06]  /*11bc0*/  FMUL.FTZ R66, R66, c[0x0][0x2ec] ;  /* 0x0000bb0042427a20 */ /* 0x000fcc0000410000 */
[C---:B---3--:R-:W-:Y:S01]  /*11bd0*/  HMMA.16816.F32.BF16 R56, R120.reuse, R112, R56 ;  /* 0x000000707838723c */ /* 0x048fe20000041838 */
[----:B------:R-:W-:Y:S02]  /*11be0*/  FMUL.FTZ R143, R61, c[0x0][0x2ec] ;  /* 0x0000bb003d8f7a20 */ /* 0x000fe40000410000 */
[----:B------:R-:W-:Y:S02]  /*11bf0*/  FMUL.FTZ R60, R60, c[0x0][0x2ec] ;  /* 0x0000bb003c3c7a20 */ /* 0x000fe40000410000 */
[----:B------:R-:W-:Y:S02]  /*11c00*/  FMUL.FTZ R63, R63, c[0x0][0x2ec] ;  /* 0x0000bb003f3f7a20 */ /* 0x000fe40000410000 */
[----:B------:R-:W-:Y:S01]  /*11c10*/  MUFU.TANH R143, R143 ;  /* 0x0000008f008f7308 */ /* 0x000fe20000002400 */
[----:B------:R-:W-:Y:S01]  /*11c20*/  HMMA.16816.F32.BF16 R52, R120, R114, R52 ;  /* 0x000000727834723c */ /* 0x000fe20000041834 */
[----:B------:R-:W3:Y:S01]  /*11c30*/  LDSM.16.M88.4 R112, [R152+0x2800] ;  /* 0x002800009870783b */ /* 0x000ee20000000200 */
[----:B------:R-:W-:-:S02]  /*11c40*/  FMUL.FTZ R48, R48, c[0x0][0x2ec] ;  /* 0x0000bb0030307a20 */ /* 0x000fc40000410000 */
[----:B------:R-:W-:Y:S02]  /*11c50*/  FMUL.FTZ R50, R50, c[0x0][0x2ec] ;  /* 0x0000bb0032327a20 */ /* 0x000fe40000410000 */
[----:B------:R-:W-:Y:S01]  /*11c60*/  FMUL.FTZ R62, R62, c[0x0][0x2ec] ;  /* 0x0000bb003e3e7a20 */ /* 0x000fe20000410000 */
[----:B------:R-:W-:Y:S01]  /*11c70*/  MUFU.TANH R60, R60 ;  /* 0x0000003c003c7308 */ /* 0x000fe20000002400 */
[C---:B----4-:R-:W-:Y:S01]  /*11c80*/  HMMA.16816.F32.BF16 R40, R120.reuse, R104, R40 ;  /* 0x000000687828723c */ /* 0x050fe20000041828 */
[----:B------:R-:W-:Y:S02]  /*11c90*/  FMUL.FTZ R45, R45, c[0x0][0x2ec] ;  /* 0x0000bb002d2d7a20 */ /* 0x000fe40000410000 */
[----:B------:R-:W-:Y:S02]  /*11ca0*/  FMUL.FTZ R49, R49, c[0x0][0x2ec] ;  /* 0x0000bb0031317a20 */ /* 0x000fe40000410000 */
[----:B------:R-:W-:Y:S02]  /*11cb0*/  FMUL.FTZ R44, R44, c[0x0][0x2ec] ;  /* 0x0000bb002c2c7a20 */ /* 0x000fe40000410000 */
[----:B------:R4:W-:Y:S01]  /*11cc0*/  MUFU.TANH R133, R45 ;  /* 0x0000002d00857308 */ /* 0x0009e20000002400 */
[----:B------:R-:W-:Y:S01]  /*11cd0*/  HMMA.16816.F32.BF16 R36, R120, R106, R36 ;  /* 0x0000006a7824723c */ /* 0x000fe20000041824 */
[----:B------:R-:W5:Y:S01]  /*11ce0*/  LDSM.16.M88.4 R104, [R152+0x3800] ;  /* 0x003800009868783b */ /* 0x000f620000000200 */
[----:B------:R-:W-:Y:S01]  /*11cf0*/  FMUL.FTZ R57, R57, c[0x0][0x2ec] ;  /* 0x0000bb0039397a20 */ /* 0x000fe20000410000 */
[----:B------:R-:W-:-:S04]  /*11d00*/  DEPBAR.LE SB0, 0x0 ;  /* 0x000080000000791a */ /* 0x000fc80000000000 */
[----:B------:R-:W-:Y:S01]  /*11d10*/  MUFU.TANH R63, R63 ;  /* 0x0000003f003f7308 */ /* 0x000fe20000002400 */
[C---:B-1----:R-:W-:Y:S01]  /*11d20*/  HMMA.16816.F32.BF16 R28, R120.reuse, R118, R28 ;  /* 0x00000076781c723c */ /* 0x042fe2000004181c */
[----:B------:R-:W-:Y:S02]  /*11d30*/  FMUL.FTZ R53, R53, c[0x0][0x2ec] ;  /* 0x0000bb0035357a20 */ /* 0x000fe40000410000 */
[----:B------:R-:W-:Y:S02]  /*11d40*/  FMUL.FTZ R59, R59, c[0x0][0x2ec] ;  /* 0x0000bb003b3b7a20 */ /* 0x000fe40000410000 */
[----:B------:R-:W-:Y:S02]  /*11d50*/  FMUL.FTZ R56, R56, c[0x0][0x2ec] ;  /* 0x0000bb0038387a20 */ /* 0x000fe40000410000 */
[----:B------:R1:W-:Y:S01]  /*11d60*/  MUFU.TANH R61, R57 ;  /* 0x00000039003d7308 */ /* 0x0003e20000002400 */
[----:B------:R-:W-:Y:S01]  /*11d70*/  HMMA.16816.F32.BF16 R32, R120, R116, R32 ;  /* 0x000000747820723c */ /* 0x000fe20000041820 */
[----:B------:R-:W-:-:S02]  /*11d80*/  FMUL.FTZ R58, R58, c[0x0][0x2ec] ;  /* 0x0000bb003a3a7a20 */ /* 0x000fc40000410000 */
[----:B------:R-:W-:Y:S02]  /*11d90*/  FMUL.FTZ R41, R41, c[0x0][0x2ec] ;  /* 0x0000bb0029297a20 */ /* 0x000fe40000410000 */
[----:B------:R-:W-:Y:S02]  /*11da0*/  FMUL.FTZ R52, R52, c[0x0][0x2ec] ;  /* 0x0000bb0034347a20 */ /* 0x000fe40000410000 */
[----:B------:R-:W-:Y:S01]  /*11db0*/  MUFU.TANH R139, R53 ;  /* 0x00000035008b7308 */ /* 0x000fe20000002400 */
[----:B--2---:R-:W-:Y:S01]  /*11dc0*/  HMMA.16816.F32.BF16 R16, R120, R108, R16 ;  /* 0x0000006c7810723c */ /* 0x004fe20000041810 */
[----:B----4-:R-:W-:Y:S02]  /*11dd0*/  FMUL.FTZ R45, R39, c[0x0][0x2ec] ;  /* 0x0000bb00272d7a20 */ /* 0x010fe40000410000 */
[----:B------:R-:W-:Y:S02]  /*11de0*/  FMUL.FTZ R37, R37, c[0x0][0x2ec] ;  /* 0x0000bb0025257a20 */ /* 0x000fe40000410000 */
[----:B------:R-:W-:-:S02]  /*11df0*/  FMUL.FTZ R38, R38, c[0x0][0x2ec] ;  /* 0x0000bb0026267a20 */ /* 0x000fc40000410000 */
[----:B-1----:R-:W-:Y:S01]  /*11e00*/  FMUL.FTZ R57, R55, c[0x0][0x2ec] ;  /* 0x0000bb0037397a20 */ /* 0x002fe20000410000 */
[C---:B---3--:R-:W-:Y:S01]  /*11e10*/  HMMA.16816.F32.BF16 R24, R120.reuse, R112, R24 ;  /* 0x000000707818723c */ /* 0x048fe20000041818 */
[----:B------:R-:W-:Y:S01]  /*11e20*/  FMUL.FTZ R29, R29, c[0x0][0x2ec] ;  /* 0x0000bb001d1d7a20 */ /* 0x000fe20000410000 */
[----:B------:R-:W-:Y:S01]  /*11e30*/  MUFU.TANH R127, R37 ;  /* 0x00000025007f7308 */ /* 0x000fe20000002400 */
[----:B------:R-:W-:Y:S02]  /*11e40*/  FMUL.FTZ R30, R30, c[0x0][0x2ec] ;  /* 0x0000bb001e1e7a20 */ /* 0x000fe40000410000 */
[----:B------:R-:W-:Y:S02]  /*11e50*/  FMUL.FTZ R31, R31, c[0x0][0x2ec] ;  /* 0x0000bb001f1f7a20 */ /* 0x000fe40000410000 */
[----:B------:R-:W-:Y:S01]  /*11e60*/  IMAD.SHL.U32 R113, R186, 0x80, RZ ;  /* 0x00000080ba717824 */ /* 0x000fe200078e00ff */
[----:B------:R-:W-:Y:S01]  /*11e70*/  HMMA.16816.F32.BF16 R20, R120, R114, R20 ;  /* 0x000000727814723c */ /* 0x000fe20000041814 */
[----:B------:R-:W-:Y:S01]  /*11e80*/  FMUL.FTZ R33, R33, c[0x0][0x2ec] ;  /* 0x0000bb0021217a20 */ /* 0x000fe20000410000 */
[----:B------:R1:W-:Y:S01]  /*11e90*/  MUFU.TANH R145, R30 ;  /* 0x0000001e00917308 */ /* 0x0003e20000002400 */
[----:B------:R-:W-:-:S02]  /*11ea0*/  FMUL.FTZ R32, R32, c[0x0][0x2ec] ;  /* 0x0000bb0020207a20 */ /* 0x000fc40000410000 */
[----:B------:R-:W-:Y:S02]  /*11eb0*/  FMUL.FTZ R34, R34, c[0x0][0x2ec] ;  /* 0x0000bb0022227a20 */ /* 0x000fe40000410000 */
[----:B------:R-:W-:Y:S01]  /*11ec0*/  FMUL.FTZ R115, R64, c[0x0][0x2ec] ;  /* 0x0000bb0040737a20 */ /* 0x000fe20000410000 */
[C---:B-----5:R-:W-:Y:S01]  /*11ed0*/  HMMA.16816.F32.BF16 R4, R120.reuse, R106, R4 ;  /* 0x0000006a7804723c */ /* 0x060fe20000041804 */
[----:B------:R-:W-:Y:S01]  /*11ee0*/  FMUL.FTZ R64, R65, c[0x0][0x2ec] ;  /* 0x0000bb0041407a20 */ /* 0x000fe20000410000 */
[----:B------:R-:W-:Y:S01]  /*11ef0*/  MUFU.TANH R39, R33 ;  /* 0x0000002100277308 */ /* 0x000fe20000002400 */
[----:B------:R-:W-:Y:S02]  /*11f00*/  FMUL.FTZ R65, R67, c[0x0][0x2ec] ;  /* 0x0000bb0043417a20 */ /* 0x000fe40000410000 */
[----:B------:R-:W-:Y:S02]  /*11f10*/  FMUL.FTZ R195, R16, c[0x0][0x2ec] ;  /* 0x0000bb0010c37a20 */ /* 0x000fe40000410000 */
[----:B------:R-:W-:Y:S01]  /*11f20*/  LOP3.LUT R106, R113, R184, RZ, 0xfc, !PT ;  /* 0x000000b8716a7212 */ /* 0x000fe200078efcff */
[C---:B------:R-:W-:Y:S01]  /*11f30*/  HMMA.16816.F32.BF16 R12, R120.reuse, R110, R12 ;  /* 0x0000006e780c723c */ /* 0x040fe2000004180c */
[----:B------:R-:W-:Y:S01]  /*11f40*/  FMUL.FTZ R25, R25, c[0x0][0x2ec] ;  /* 0x0000bb0019197a20 */ /* 0x000fe20000410000 */
[----:B------:R-:W-:Y:S01]  /*11f50*/  MUFU.TANH R64, R64 ;  /* 0x0000004000407308 */ /* 0x000fe20000002400 */
[----:B------:R-:W-:Y:S01]  /*11f60*/  IADD3 R108, R106, 0x1, RZ ;  /* 0x000000016a6c7810 */ /* 0x000fe20007ffe0ff */
[----:B------:R-:W-:Y:S01]  /*11f70*/  FMUL.FTZ R26, R26, c[0x0][0x2ec] ;  /* 0x0000bb001a1a7a20 */ /* 0x000fe20000410000 */
[--C-:B-1----:R-:W-:Y:S01]  /*11f80*/  LOP3.LUT R30, R113, 0x20, R184.reuse, 0xfe, !PT ;  /* 0x00000020711e7812 */ /* 0x102fe200078efeb8 */
[----:B------:R-:W-:Y:S01]  /*11f90*/  FMUL.FTZ R37, R35, c[0x0][0x2ec] ;  /* 0x0000bb0023257a20 */ /* 0x000fe20000410000 */
[----:B------:R-:W-:Y:S01]  /*11fa0*/  ISETP.GE.AND P1, PT, R108, R102, PT ;  /* 0x000000666c00720c */ /* 0x000fe20003f26270 */
[----:B------:R-:W-:Y:S01]  /*11fb0*/  HMMA.16816.F32.BF16 R8, R120, R104, R8 ;  /* 0x000000687808723c */ /* 0x000fe20000041808 */
[----:B------:R-:W-:Y:S01]  /*11fc0*/  FMUL.FTZ R22, R22, c[0x0][0x2ec] ;  /* 0x0000bb0016167a20 */ /* 0x000fe20000410000 */
[----:B------:R-:W1:Y:S01]  /*11fd0*/  I2F R109, R108 ;  /* 0x0000006c006d7306 */ /* 0x000e620000201400 */
[----:B------:R-:W-:Y:S01]  /*11fe0*/  FMUL.FTZ R21, R21, c[0x0][0x2ec] ;  /* 0x0000bb0015157a20 */ /* 0x000fe20000410000 */
[----:B------:R-:W-:Y:S01]  /*11ff0*/  LOP3.LUT R110, R113, 0x10, R184, 0xfe, !PT ;  /* 0x00000010716e7812 */ /* 0x000fe200078efeb8 */
[----:B------:R-:W-:-:S02]  /*12000*/  FMUL.FTZ R28, R28, c[0x0][0x2ec] ;  /* 0x0000bb001c1c7a20 */ /* 0x000fc40000410000 */
[----:B------:R-:W-:Y:S01]  /*12010*/  LOP3.LUT R104, R113, 0x8, R184, 0xfe, !PT ;  /* 0x0000000871687812 */ /* 0x000fe200078efeb8 */
[----:B------:R-:W-:Y:S01]  /*12020*/  FMUL.FTZ R53, R51, c[0x0][0x2ec] ;  /* 0x0000bb0033357a20 */ /* 0x000fe20000410000 */
[-C--:B------:R-:W-:Y:S01]  /*12030*/  ISETP.GE.AND P4, PT, R110, R102.reuse, PT ;  /* 0x000000666e00720c */ /* 0x080fe20003f86270 */
[----:B------:R-:W2:Y:S01]  /*12040*/  MUFU.TANH R65, R65 ;  /* 0x0000004100417308 */ /* 0x000ea20000002400 */
[----:B------:R-:W-:Y:S01]  /*12050*/  ISETP.GE.AND P2, PT, R104, R102, PT ;  /* 0x000000666800720c */ /* 0x000fe20003f46270 */
[----:B------:R-:W-:Y:S01]  /*12060*/  FMUL.FTZ R36, R36, c[0x0][0x2ec] ;  /* 0x0000bb0024247a20 */ /* 0x000fe20000410000 */
[-C--:B------:R-:W-:Y:S01]  /*12070*/  ISETP.GE.AND P3, PT, R104, R103.reuse, PT ;  /* 0x000000676800720c */ /* 0x080fe20003f66270 */
[----:B------:R-:W-:Y:S01]  /*12080*/  FMUL.FTZ R24, R24, c[0x0][0x2ec] ;  /* 0x0000bb0018187a20 */ /* 0x000fe20000410000 */
[----:B------:R-:W-:Y:S01]  /*12090*/  ISETP.GE.AND P6, PT, R110, R103, PT ;  /* 0x000000676e00720c */ /* 0x000fe20003fc6270 */
[----:B------:R-:W-:Y:S02]  /*120a0*/  FMUL.FTZ R46, R46, c[0x0][0x2ec] ;  /* 0x0000bb002e2e7a20 */ /* 0x000fe40000410000 */
[----:B------:R3:W-:Y:S01]  /*120b0*/  MUFU.TANH R121, R29 ;  /* 0x0000001d00797308 */ /* 0x0007e20000002400 */
[----:B------:R-:W-:-:S02]  /*120c0*/  FMUL.FTZ R42, R42, c[0x0][0x2ec] ;  /* 0x0000bb002a2a7a20 */ /* 0x000fc40000410000 */
[----:B------:R-:W-:Y:S02]  /*120d0*/  FMUL.FTZ R43, R43, c[0x0][0x2ec] ;  /* 0x0000bb002b2b7a20 */ /* 0x000fe40000410000 */
[----:B------:R-:W-:Y:S02]  /*120e0*/  FMUL.FTZ R20, R20, c[0x0][0x2ec] ;  /* 0x0000bb0014147a20 */ /* 0x000fe40000410000 */
[----:B------:R-:W-:Y:S01]  /*120f0*/  FMUL.FTZ R51, R47, c[0x0][0x2ec] ;  /* 0x0000bb002f337a20 */ /* 0x000fe20000410000 */
[----:B------:R4:W-:Y:S01]  /*12100*/  MUFU.TANH R33, R25 ;  /* 0x0000001900217308 */ /* 0x0009e20000002400 */
[----:B------:R-:W-:Y:S02]  /*12110*/  FMUL.FTZ R54, R54, c[0x0][0x2ec] ;  /* 0x0000bb0036367a20 */ /* 0x000fe40000410000 */
[----:B------:R-:W-:Y:S02]  /*12120*/  FMUL.FTZ R18, R18, c[0x0][0x2ec] ;  /* 0x0000bb0012127a20 */ /* 0x000fe40000410000 */
[----:B------:R-:W-:-:S02]  /*12130*/  FMUL.FTZ R40, R40, c[0x0][0x2ec] ;  /* 0x0000bb0028287a20 */ /* 0x000fc40000410000 */
[----:B------:R-:W-:Y:S01]  /*12140*/  FMUL.FTZ R12, R12, c[0x0][0x2ec] ;  /* 0x0000bb000c0c7a20 */ /* 0x000fe20000410000 */
[----:B---3--:R-:W-:Y:S01]  /*12150*/  IADD3 R29, R106, 0x9, RZ ;  /* 0x000000096a1d7810 */ /* 0x008fe20007ffe0ff */
[----:B------:R-:W-:Y:S01]  /*12160*/  I2F R105, R104 ;  /* 0x0000006800697306 */ /* 0x000fe20000201400 */
[----:B------:R-:W-:Y:S02]  /*12170*/  FMUL.FTZ R14, R14, c[0x0][0x2ec] ;  /* 0x0000bb000e0e7a20 */ /* 0x000fe40000410000 */
[----:B------:R-:W-:Y:S02]  /*12180*/  FMUL.FTZ R27, R27, c[0x0][0x2ec] ;  /* 0x0000bb001b1b7a20 */ /* 0x000fe40000410000 */
[----:B------:R-:W-:Y:S02]  /*12190*/  FMUL.FTZ R8, R8, c[0x0][0x2ec] ;  /* 0x0000bb0008087a20 */ /* 0x000fe40000410000 */
[----:B----4-:R-:W-:Y:S01]  /*121a0*/  FMUL.FTZ R25, R23, c[0x0][0x2ec] ;  /* 0x0000bb0017197a20 */ /* 0x010fe20000410000 */
[----:B------:R-:W3:Y:S01]  /*121b0*/  I2F R16, R29 ;  /* 0x0000001d00107306 */ /* 0x000ee20000201400 */
[----:B-1----:R-:W-:-:S02]  /*121c0*/  FFMA.FTZ R23, R0, R109, R64 ;  /* 0x0000006d00177223 */ /* 0x002fc40000010040 */
[----:B------:R-:W-:Y:S02]  /*121d0*/  FMUL.FTZ R19, R19, c[0x0][0x2ec] ;  /* 0x0000bb0013137a20 */ /* 0x000fe40000410000 */
[----:B------:R-:W-:Y:S01]  /*121e0*/  FMUL.FTZ R10, R10, c[0x0][0x2ec] ;  /* 0x0000bb000a0a7a20 */ /* 0x000fe20000410000 */
[----:B------:R-:W-:Y:S01]  /*121f0*/  FSEL R23, R23, -INF , !P1 ;  /* 0xff80000017177808 */ /* 0x000fe20004800000 */
[----:B------:R-:W-:Y:S01]  /*12200*/  FMUL.FTZ R13, R13, c[0x0][0x2ec] ;  /* 0x0000bb000d0d7a20 */ /* 0x000fe20000410000 */
[----:B------:R2:W-:Y:S01]  /*12210*/  MUFU.TANH R197, R22 ;  /* 0x0000001600c57308 */ /* 0x0005e20000002400 */
[----:B------:R-:W-:Y:S01]  /*12220*/  ISETP.GE.AND P1, PT, R108, R103, PT ;  /* 0x000000676c00720c */ /* 0x000fe20003f26270 */
[----:B------:R-:W-:Y:S02]  /*12230*/  FMUL.FTZ R11, R11, c[0x0][0x2ec] ;  /* 0x0000bb000b0b7a20 */ /* 0x000fe40000410000 */
[----:B------:R-:W-:Y:S02]  /*12240*/  FMUL.FTZ R4, R4, c[0x0][0x2ec] ;  /* 0x0000bb0004047a20 */ /* 0x000fe40000410000 */
[----:B------:R-:W-:-:S02]  /*12250*/  FMUL.FTZ R15, R15, c[0x0][0x2ec] ;  /* 0x0000bb000f0f7a20 */ /* 0x000fc40000410000 */
[----:B------:R1:W-:Y:S01]  /*12260*/  MUFU.TANH R67, R21 ;  /* 0x0000001500437308 */ /* 0x0003e20000002400 */
[----:B------:R-:W-:Y:S02]  /*12270*/  FMUL.FTZ R9, R9, c[0x0][0x2ec] ;  /* 0x0000bb0009097a20 */ /* 0x000fe40000410000 */
[----:B------:R-:W-:Y:S02]  /*12280*/  FMUL.FTZ R5, R5, c[0x0][0x2ec] ;  /* 0x0000bb0005057a20 */ /* 0x000fe40000410000 */
[----:B------:R-:W-:Y:S02]  /*12290*/  FMUL.FTZ R6, R6, c[0x0][0x2ec] ;  /* 0x0000bb0006067a20 */ /* 0x000fe40000410000 */
[----:B------:R-:W-:Y:S01]  /*122a0*/  FMUL.FTZ R7, R7, c[0x0][0x2ec] ;  /* 0x0000bb0007077a20 */ /* 0x000fe20000410000 */
[----:B------:R4:W-:Y:S01]  /*122b0*/  MUFU.TANH R125, R32 ;  /* 0x00000020007d7308 */ /* 0x0009e20000002400 */
[----:B--2---:R-:W-:Y:S02]  /*122c0*/  FFMA.FTZ R22, R0, R109, R65 ;  /* 0x0000006d00167223 */ /* 0x004fe40000010041 */
[----:B------:R-:W-:-:S02]  /*122d0*/  FMUL.FTZ R65, R17, c[0x0][0x2ec] ;  /* 0x0000bb0011417a20 */ /* 0x000fc40000410000 */
[-C--:B---3--:R-:W-:Y:S01]  /*122e0*/  FFMA.FTZ R17, R0, R16.reuse, R143 ;  /* 0x0000001000117223 */ /* 0x088fe2000001008f */
[----:B------:R-:W-:Y:S01]  /*122f0*/  FSEL R22, R22, -INF , !P1 ;  /* 0xff80000016167808 */ /* 0x000fe20004800000 */
[C---:B------:R-:W-:Y:S01]  /*12300*/  FFMA.FTZ R16, R0.reuse, R16, R63 ;  /* 0x0000001000107223 */ /* 0x040fe2000001003f */
[----:B------:R-:W-:Y:S01]  /*12310*/  ISETP.GE.AND P1, PT, R29, R102, PT ;  /* 0x000000661d00720c */ /* 0x000fe20003f26270 */
[----:B-1----:R-:W-:Y:S01]  /*12320*/  FFMA.FTZ R21, R0, R105, R60 ;  /* 0x0000006900157223 */ /* 0x002fe2000001003c */
[----:B------:R-:W-:Y:S02]  /*12330*/  MUFU.TANH R199, R26 ;  /* 0x0000001a00c77308 */ /* 0x000fe40000002400 */
[----:B------:R-:W-:Y:S02]  /*12340*/  FSEL R17, R17, -INF , !P1 ;  /* 0xff80000011117808 */ /* 0x000fe40004800000 */
[----:B------:R-:W-:Y:S02]  /*12350*/  ISETP.GE.AND P1, PT, R29, R103, PT ;  /* 0x000000671d00720c */ /* 0x000fe40003f26270 */
[----:B------:R-:W-:-:S02]  /*12360*/  FSEL R21, R21, -INF , !P2 ;  /* 0xff80000015157808 */ /* 0x000fc40005000000 */
[----:B------:R-:W-:Y:S01]  /*12370*/  FSEL R16, R16, -INF , !P1 ;  /* 0xff80000010107808 */ /* 0x000fe20004800000 */
[----:B------:R1:W-:Y:S01]  /*12380*/  I2F R26, R30 ;  /* 0x0000001e001a7306 */ /* 0x0003e20000201400 */
[----:B----4-:R-:W-:Y:S02]  /*12390*/  IADD3 R32, R106, 0x11, RZ ;  /* 0x000000116a207810 */ /* 0x010fe40007ffe0ff */
[C---:B------:R-:W-:Y:S02]  /*123a0*/  ISETP.GE.AND P1, PT, R30.reuse, R102, PT ;  /* 0x000000661e00720c */ /* 0x040fe40003f26270 */
[----:B------:R-:W-:Y:S02]  /*123b0*/  ISETP.GE.AND P2, PT, R30, R103, PT ;  /* 0x000000671e00720c */ /* 0x000fe40003f46270 */
[----:B------:R-:W-:Y:S01]  /*123c0*/  LOP3.LUT R29, R113, 0x28, R184, 0xfe, !PT ;  /* 0x00000028711d7812 */ /* 0x000fe200078efeb8 */
[----:B------:R-:W-:Y:S01]  /*123d0*/  MUFU.TANH R35, R31 ;  /* 0x0000001f00237308 */ /* 0x000fe20000002400 */
[----:B-1----:R-:W-:-:S07]  /*123e0*/  IADD3 R30, R106, 0x19, RZ ;  /* 0x000000196a1e7810 */ /* 0x002fce0007ffe0ff */
[----:B------:R-:W-:Y:S01]  /*123f0*/  MUFU.TANH R147, R34 ;  /* 0x0000002200937308 */ /* 0x000fe20000002400 */
[----:B------:R-:W-:Y:S02]  /*12400*/  @P1 LOP3.LUT R178, R178, 0x1, RZ, 0xfc, !PT ;  /* 0x00000001b2b21812 */ /* 0x000fe400078efcff */
[----:B------:R-:W-:-:S05]  /*12410*/  ISETP.GE.AND P1, PT, R32, R102, PT ;  /* 0x000000662000720c */ /* 0x000fca0003f26270 */
[----:B------:R-:W-:Y:S08]  /*12420*/  I2F R31, R32 ;  /* 0x00000020001f7306 */ /* 0x000ff00000201400 */
[----:B------:R-:W-:Y:S08]  /*12430*/  MUFU.TANH R57, R57 ;  /* 0x0000003900397308 */ /* 0x000ff00000002400 */
[----:B------:R-:W1:Y:S08]  /*12440*/  I2F R34, R30 ;  /* 0x0000001e00227306 */ /* 0x000e700000201400 */
[----:B------:R-:W-:Y:S08]  /*12450*/  MUFU.TANH R59, R59 ;  /* 0x0000003b003b7308 */ /* 0x000ff00000002400 */
[----:B------:R-:W2:Y:S01]  /*12460*/  MUFU.TANH R137, R48 ;  /* 0x0000003000897308 */ /* 0x000ea20000002400 */
[----:B-1----:R-:W-:-:S02]  /*12470*/  FFMA.FTZ R139, R0, R34, R139 ;  /* 0x00000022008b7223 */ /* 0x002fc4000001008b */
[----:B------:R-:W-:Y:S01]  /*12480*/  FFMA.FTZ R57, R0, R34, R57 ;  /* 0x0000002200397223 */ /* 0x000fe20000010039 */
[----:B------:R-:W-:-:S04]  /*12490*/  IADD3 R34, R106, 0x29, RZ ;  /* 0x000000296a227810 */ /* 0x000fc80007ffe0ff */
[----:B------:R-:W1:Y:S08]  /*124a0*/  MUFU.TANH R189, R50 ;  /* 0x0000003200bd7308 */ /* 0x000e700000002400 */
[----:B------:R-:W-:Y:S01]  /*124b0*/  I2F R107, R110 ;  /* 0x0000006e006b7306 */ /* 0x000fe20000201400 */
[----:B--2---:R-:W-:-:S07]  /*124c0*/  FFMA.FTZ R137, R0, R26, R137 ;  /* 0x0000001a00897223 */ /* 0x004fce0000010089 */
[----:B------:R-:W-:Y:S01]  /*124d0*/  MUFU.TANH R62, R62 ;  /* 0x0000003e003e7308 */ /* 0x000fe20000002400 */
[----:B-1----:R-:W-:-:S05]  /*124e0*/  FFMA.FTZ R188, R0, R26, R189 ;  /* 0x0000001a00bc7223 */ /* 0x002fca00000100bd */
[----:B------:R-:W-:Y:S02]  /*124f0*/  FSEL R188, R188, -INF , !P2 ;  /* 0xff800000bcbc7808 */ /* 0x000fe40005000000 */
[----:B------:R-:W-:Y:S08]  /*12500*/  MUFU.TANH R56, R56 ;  /* 0x0000003800387308 */ /* 0x000ff00000002400 */
[----:B------:R1:W-:Y:S08]  /*12510*/  MUFU.TANH R123, R28 ;  /* 0x0000001c007b7308 */ /* 0x0003f00000002400 */
[----:B------:R2:W-:Y:S01]  /*12520*/  MUFU.TANH R149, R38 ;  /* 0x0000002600957308 */ /* 0x0005e20000002400 */
[----:B-1----:R-:W-:-:S07]  /*12530*/  LOP3.LUT R28, R113, 0x18, R184, 0xfe, !PT ;  /* 0x00000018711c7812 */ /* 0x002fce00078efeb8 */
[----:B------:R-:W-:Y:S01]  /*12540*/  MUFU.TANH R58, R58 ;  /* 0x0000003a003a7308 */ /* 0x000fe20000002400 */
[C---:B------:R-:W-:Y:S02]  /*12550*/  ISETP.GE.AND P0, PT, R28.reuse, R102, PT ;  /* 0x000000661c00720c */ /* 0x040fe40003f06270 */
[----:B------:R-:W-:Y:S02]  /*12560*/  ISETP.GE.AND P5, PT, R28, R103, PT ;  /* 0x000000671c00720c */ /* 0x000fe40003fa6270 */
[----:B--2---:R-:W-:-:S03]  /*12570*/  IADD3 R38, R106, 0x21, RZ ;  /* 0x000000216a267810 */ /* 0x004fc60007ffe0ff */
[----:B------:R-:W-:Y:S08]  /*12580*/  MUFU.TANH R55, R49 ;  /* 0x0000003100377308 */ /* 0x000ff00000002400 */
[----:B------:R1:W-:Y:S08]  /*12590*/  MUFU.TANH R49, R41 ;  /* 0x0000002900317308 */ /* 0x0003f00000002400 */
[----:B------:R-:W-:Y:S08]  /*125a0*/  MUFU.TANH R129, R36 ;  /* 0x0000002400817308 */ /* 0x000ff00000002400 */
[----:B------:R-:W-:Y:S01]  /*125b0*/  MUFU.TANH R119, R24 ;  /* 0x0000001800777308 */ /* 0x000fe20000002400 */
[----:B-1----:R-:W-:-:S05]  /*125c0*/  FFMA.FTZ R41, R0, R31, R61 ;  /* 0x0000001f00297223 */ /* 0x002fca000001003d */
[----:B------:R-:W-:Y:S02]  /*125d0*/  FSEL R41, R41, -INF , !P1 ;  /* 0xff80000029297808 */ /* 0x000fe40004800000 */
[----:B------:R-:W-:Y:S01]  /*125e0*/  MUFU.TANH R53, R53 ;  /* 0x0000003500357308 */ /* 0x000fe20000002400 */
[----:B------:R-:W-:Y:S02]  /*125f0*/  ISETP.GE.AND P1, PT, R32, R103, PT ;  /* 0x000000672000720c */ /* 0x000fe40003f26270 */
[----:B------:R-:W-:-:S05]  /*12600*/  LOP3.LUT R32, R113, 0x30, R184, 0xfe, !PT ;  /* 0x0000003071207812 */ /* 0x000fca00078efeb8 */
[----:B------:R-:W-:Y:S08]  /*12610*/  I2F R24, R28 ;  /* 0x0000001c00187306 */ /* 0x000ff00000201400 */
[----:B------:R-:W1:Y:S08]  /*12620*/  I2F R36, R38 ;  /* 0x0000002600247306 */ /* 0x000e700000201400 */
[----:B------:R-:W-:Y:S08]  /*12630*/  MUFU.TANH R141, R52 ;  /* 0x00000034008d7308 */ /* 0x000ff00000002400 */
[----:B------:R2:W-:Y:S01]  /*12640*/  MUFU.TANH R135, R44 ;  /* 0x0000002c00877308 */ /* 0x0005e20000002400 */
[----:B-1----:R-:W-:-:S02]  /*12650*/  FFMA.FTZ R55, R0, R36, R55 ;  /* 0x0000002400377223 */ /* 0x002fc40000010037 */
[----:B------:R-:W-:-:S05]  /*12660*/  FFMA.FTZ R53, R0, R36, R53 ;  /* 0x0000002400357223 */ /* 0x000fca0000010035 */
[----:B------:R-:W1:Y:S08]  /*12670*/  I2F R28, R29 ;  /* 0x0000001d001c7306 */ /* 0x000e700000201400 */
[----:B------:R-:W3:Y:S01]  /*12680*/  MUFU.TANH R187, R46 ;  /* 0x0000002e00bb7308 */ /* 0x000ee20000002400 */
[----:B--2---:R-:W-:-:S05]  /*12690*/  FFMA.FTZ R44, R0, R107, R58 ;  /* 0x0000006b002c7223 */ /* 0x004fca000001003a */
[----:B------:R-:W-:Y:S02]  /*126a0*/  FSEL R44, R44, -INF , !P6 ;  /* 0xff8000002c2c7808 */ /* 0x000fe40007000000 */
[----:B------:R2:W-:Y:S01]  /*126b0*/  MUFU.TANH R151, R42 ;  /* 0x0000002a00977308 */ /* 0x0005e20000002400 */
[----:B-1----:R-:W-:Y:S01]  /*126c0*/  FFMA.FTZ R36, R0, R28, R135 ;  /* 0x0000001c00247223 */ /* 0x002fe20000010087 */
[----:B------:R-:W-:-:S04]  /*126d0*/  LOP3.LUT P6, RZ, R178, 0x1, RZ, 0xc0, !PT ;  /* 0x00000001b2ff7812 */ /* 0x000fc800078cc0ff */
[----:B------:R-:W-:Y:S02]  /*126e0*/  FSEL R137, R137, -INF , !P6 ;  /* 0xff80000089897808 */ /* 0x000fe40007000000 */
[----:B------:R-:W1:Y:S01]  /*126f0*/  I2F R26, R34 ;  /* 0x00000022001a7306 */ /* 0x000e620000201400 */
[----:B---3--:R-:W-:Y:S01]  /*12700*/  FFMA.FTZ R148, R0, R28, R187 ;  /* 0x0000001c00947223 */ /* 0x008fe200000100bb */
[----:B------:R-:W-:Y:S02]  /*12710*/  IADD3 R28, R106, 0x31, RZ ;  /* 0x000000316a1c7810 */ /* 0x000fe40007ffe0ff */
[----:B------:R-:W-:Y:S01]  /*12720*/  ISETP.GE.AND P6, PT, R32, R103, PT ;  /* 0x000000672000720c */ /* 0x000fe20003fc6270 */
[----:B--2---:R-:W-:-:S03]  /*12730*/  FFMA.FTZ R42, R0, R31, R59 ;  /* 0x0000001f002a7223 */ /* 0x004fc6000001003b */
[----:B------:R2:W-:Y:S01]  /*12740*/  MUFU.TANH R47, R43 ;  /* 0x0000002b002f7308 */ /* 0x0005e20000002400 */
[----:B------:R-:W-:Y:S01]  /*12750*/  FFMA.FTZ R31, R0, R24, R141 ;  /* 0x00000018001f7223 */ /* 0x000fe2000001008d */
[----:B------:R-:W-:Y:S02]  /*12760*/  FSEL R42, R42, -INF , !P1 ;  /* 0xff8000002a2a7808 */ /* 0x000fe40004800000 */
[----:B------:R-:W-:Y:S01]  /*12770*/  ISETP.GE.AND P1, PT, R30, R102, PT ;  /* 0x000000661e00720c */ /* 0x000fe20003f26270 */
[----:B-1----:R-:W-:-:S03]  /*12780*/  FFMA.FTZ R135, R0, R26, R133 ;  /* 0x0000001a00877223 */ /* 0x002fc60000010085 */
[----:B------:R1:W-:Y:S01]  /*12790*/  MUFU.TANH R111, R20 ;  /* 0x00000014006f7308 */ /* 0x0003e20000002400 */
[----:B------:R-:W-:Y:S02]  /*127a0*/  FSEL R31, R31, -INF , !P0 ;  /* 0xff8000001f1f7808 */ /* 0x000fe40004000000 */
[----:B------:R-:W-:Y:S01]  /*127b0*/  ISETP.GE.AND P0, PT, R32, R102, PT ;  /* 0x000000662000720c */ /* 0x000fe20003f06270 */
[----:B--2---:R-:W-:-:S04]  /*127c0*/  FFMA.FTZ R43, R0, R107, R56 ;  /* 0x0000006b002b7223 */ /* 0x004fc80000010038 */
[----:B------:R-:W2:Y:S01]  /*127d0*/  MUFU.TANH R201, R54 ;  /* 0x0000003600c97308 */ /* 0x000ea20000002400 */
[----:B------:R-:W-:Y:S02]  /*127e0*/  FSEL R43, R43, -INF , !P4 ;  /* 0xff8000002b2b7808 */ /* 0x000fe40006000000 */
[----:B------:R-:W-:Y:S01]  /*127f0*/  ISETP.GE.AND P4, PT, R29, R103, PT ;  /* 0x000000671d00720c */ /* 0x000fe20003f86270 */
[----:B-1----:R-:W-:-:S04]  /*12800*/  FFMA.FTZ R20, R0, R105, R62 ;  /* 0x0000006900147223 */ /* 0x002fc8000001003e */
[----:B------:R-:W-:Y:S01]  /*12810*/  MUFU.TANH R63, R18 ;  /* 0x00000012003f7308 */ /* 0x000fe20000002400 */
[----:B------:R-:W-:Y:S02]  /*12820*/  FSEL R148, R148, -INF , !P4 ;  /* 0xff80000094947808 */ /* 0x000fe40006000000 */
[----:B------:R-:W-:Y:S02]  /*12830*/  FSEL R20, R20, -INF , !P3 ;  /* 0xff80000014147808 */ /* 0x000fe40005800000 */
[----:B------:R-:W-:Y:S02]  /*12840*/  ISETP.GE.AND P3, PT, R29, R102, PT ;  /* 0x000000661d00720c */ /* 0x000fe40003f66270 */
[----:B------:R-:W-:Y:S01]  /*12850*/  FSEL R29, R139, -INF , !P1 ;  /* 0xff8000008b1d7808 */ /* 0x000fe20004800000 */
[----:B------:R2:W-:Y:S01]  /*12860*/  MUFU.TANH R131, R40 ;  /* 0x0000002800837308 */ /* 0x0005e20000002400 */
[----:B------:R-:W-:Y:S02]  /*12870*/  ISETP.GE.AND P1, PT, R30, R103, PT ;  /* 0x000000671e00720c */ /* 0x000fe40003f26270 */
[----:B------:R-:W-:-:S02]  /*12880*/  FSEL R133, R36, -INF , !P3 ;  /* 0xff80000024857808 */ /* 0x000fc40005800000 */
[----:B------:R-:W-:Y:S02]  /*12890*/  FSEL R136, R57, -INF , !P1 ;  /* 0xff80000039887808 */ /* 0x000fe40004800000 */
[C---:B------:R-:W-:Y:S01]  /*128a0*/  ISETP.GE.AND P1, PT, R38.reuse, R102, PT ;  /* 0x000000662600720c */ /* 0x040fe20003f26270 */
[----:B------:R1:W3:Y:S01]  /*128b0*/  I2F R18, R32 ;  /* 0x0000002000127306 */ /* 0x0002e20000201400 */
[----:B------:R-:W-:Y:S02]  /*128c0*/  LOP3.LUT R30, R113, 0x38, R184, 0xfe, !PT ;  /* 0x00000038711e7812 */ /* 0x000fe400078efeb8 */
[----:B------:R-:W-:Y:S02]  /*128d0*/  FSEL R139, R55, -INF , !P1 ;  /* 0xff800000378b7808 */ /* 0x000fe40004800000 */
[-C--:B------:R-:W-:Y:S02]  /*128e0*/  ISETP.GE.AND P1, PT, R38, R103.reuse, PT ;  /* 0x000000672600720c */ /* 0x080fe40003f26270 */
[----:B------:R-:W-:Y:S01]  /*128f0*/  ISETP.GE.AND P4, PT, R30, R103, PT ;  /* 0x000000671e00720c */ /* 0x000fe20003f86270 */
[----:B------:R-:W4:Y:S01]  /*12900*/  MUFU.TANH R51, R51 ;  /* 0x0000003300337308 */ /* 0x000f220000002400 */
[----:B--2---:R-:W-:Y:S01]  /*12910*/  FFMA.FTZ R40, R0, R24, R201 ;  /* 0x0000001800287223 */ /* 0x004fe200000100c9 */
[----:B------:R-:W-:-:S02]  /*12920*/  FSEL R134, R53, -INF , !P1 ;  /* 0xff80000035867808 */ /* 0x000fc40004800000 */
[----:B------:R-:W-:Y:S02]  /*12930*/  ISETP.GE.AND P1, PT, R34, R102, PT ;  /* 0x000000662200720c */ /* 0x000fe40003f26270 */
[----:B------:R-:W-:Y:S02]  /*12940*/  FSEL R40, R40, -INF , !P5 ;  /* 0xff80000028287808 */ /* 0x000fe40006800000 */
[----:B------:R-:W2:Y:S01]  /*12950*/  I2F R36, R28 ;  /* 0x0000001c00247306 */ /* 0x000ea20000201400 */
[----:B-1----:R-:W-:Y:S01]  /*12960*/  LOP3.LUT R32, R113, 0x40, R184, 0xfe, !PT ;  /* 0x0000004071207812 */ /* 0x002fe200078efeb8 */
[CC--:B---3--:R-:W-:Y:S01]  /*12970*/  FFMA.FTZ R131, R0.reuse, R18.reuse, R131 ;  /* 0x0000001200837223 */ /* 0x0c8fe20000010083 */
[----:B------:R-:W-:Y:S01]  /*12980*/  FSEL R135, R135, -INF , !P1 ;  /* 0xff80000087877808 */ /* 0x000fe20004800000 */
[----:B------:R-:W-:Y:S01]  /*12990*/  FFMA.FTZ R150, R0, R18, R151 ;  /* 0x0000001200967223 */ /* 0x000fe20000010097 */
[C---:B------:R-:W-:Y:S02]  /*129a0*/  ISETP.GE.AND P3, PT, R32.reuse, R102, PT ;  /* 0x000000662000720c */ /* 0x040fe40003f66270 */
[-C--:B------:R-:W-:Y:S01]  /*129b0*/  ISETP.GE.AND P2, PT, R32, R103.reuse, PT ;  /* 0x000000672000720c */ /* 0x080fe20003f46270 */
[----:B------:R-:W1:Y:S01]  /*129c0*/  I2F R24, R30 ;  /* 0x0000001e00187306 */ /* 0x000e620000201400 */
[----:B----4-:R-:W-:Y:S01]  /*129d0*/  FFMA.FTZ R51, R0, R26, R51 ;  /* 0x0000001a00337223 */ /* 0x010fe20000010033 */
[----:B------:R-:W-:-:S02]  /*129e0*/  ISETP.GE.AND P1, PT, R34, R103, PT ;  /* 0x000000672200720c */ /* 0x000fc40003f26270 */
[----:B------:R-:W-:Y:S02]  /*129f0*/  ISETP.GE.AND P5, PT, R30, R102, PT ;  /* 0x000000661e00720c */ /* 0x000fe40003fa6270 */
[----:B------:R-:W-:Y:S02]  /*12a00*/  FSEL R138, R51, -INF , !P1 ;  /* 0xff800000338a7808 */ /* 0x000fe40004800000 */
[----:B------:R-:W-:Y:S01]  /*12a10*/  MUFU.TANH R61, R12 ;  /* 0x0000000c003d7308 */ /* 0x000fe20000002400 */
[----:B--2---:R-:W-:Y:S01]  /*12a20*/  FFMA.FTZ R49, R0, R36, R49 ;  /* 0x0000002400317223 */ /* 0x004fe20000010031 */
[----:B------:R-:W-:Y:S01]  /*12a30*/  ISETP.GE.AND P1, PT, R28, R102, PT ;  /* 0x000000661c00720c */ /* 0x000fe20003f26270 */
[----:B------:R-:W-:Y:S01]  /*12a40*/  FFMA.FTZ R47, R0, R36, R47 ;  /* 0x00000024002f7223 */ /* 0x000fe2000001002f */
[----:B------:R-:W-:Y:S02]  /*12a50*/  IADD3 R34, R106, 0x41, RZ ;  /* 0x000000416a227810 */ /* 0x000fe40007ffe0ff */
[----:B------:R-:W-:-:S02]  /*12a60*/  FSEL R151, R49, -INF , !P1 ;  /* 0xff80000031977808 */ /* 0x000fc40004800000 */
[----:B------:R2:W3:Y:S01]  /*12a70*/  I2F R12, R32 ;  /* 0x00000020000c7306 */ /* 0x0004e20000201400 */
[CC--:B-1----:R-:W-:Y:S01]  /*12a80*/  FFMA.FTZ R59, R0.reuse, R24.reuse, R129 ;  /* 0x00000018003b7223 */ /* 0x0c2fe20000010081 */
[----:B------:R-:W-:Y:S01]  /*12a90*/  LOP3.LUT R30, R113, 0x48, R184, 0xfe, !PT ;  /* 0x00000048711e7812 */ /* 0x000fe200078efeb8 */
[----:B------:R-:W-:Y:S01]  /*12aa0*/  FFMA.FTZ R56, R0, R24, R149 ;  /* 0x0000001800387223 */ /* 0x000fe20000010095 */
[----:B------:R-:W-:Y:S02]  /*12ab0*/  ISETP.GE.AND P1, PT, R28, R103, PT ;  /* 0x000000671c00720c */ /* 0x000fe40003f26270 */
[----:B------:R-:W-:Y:S02]  /*12ac0*/  FSEL R189, R131, -INF , !P0 ;  /* 0xff80000083bd7808 */ /* 0x000fe40004000000 */
[----:B------:R-:W-:Y:S01]  /*12ad0*/  MUFU.TANH R45, R45 ;  /* 0x0000002d002d7308 */ /* 0x000fe20000002400 */
[----:B------:R-:W-:Y:S02]  /*12ae0*/  FSEL R59, R59, -INF , !P5 ;  /* 0xff8000003b3b7808 */ /* 0x000fe40006800000 */
[----:B------:R-:W-:-:S02]  /*12af0*/  FSEL R58, R47, -INF , !P1 ;  /* 0xff8000002f3a7808 */ /* 0x000fc40004800000 */
[C---:B------:R-:W-:Y:S02]  /*12b00*/  ISETP.GE.AND P0, PT, R30.reuse, R102, PT ;  /* 0x000000661e00720c */ /* 0x040fe40003f06270 */
[----:B------:R-:W-:Y:S01]  /*12b10*/  ISETP.GE.AND P5, PT, R30, R103, PT ;  /* 0x000000671e00720c */ /* 0x000fe20003fa6270 */
[----:B------:R-:W1:Y:S01]  /*12b20*/  I2F R26, R30 ;  /* 0x0000001e001a7306 */ /* 0x000e620000201400 */
[----:B--2---:R-:W-:Y:S01]  /*12b30*/  IADD3 R32, R106, 0x39, RZ ;  /* 0x000000396a207810 */ /* 0x004fe20007ffe0ff */
[CC--:B---3--:R-:W-:Y:S01]  /*12b40*/  FFMA.FTZ R125, R0.reuse, R12.reuse, R125 ;  /* 0x0000000c007d7223 */ /* 0x0c8fe2000001007d */
[C-C-:B------:R-:W-:Y:S01]  /*12b50*/  LOP3.LUT R28, R113.reuse, 0x50, R184.reuse, 0xfe, !PT ;  /* 0x00000050711c7812 */ /* 0x140fe200078efeb8 */
[----:B------:R-:W-:Y:S01]  /*12b60*/  FFMA.FTZ R146, R0, R12, R147 ;  /* 0x0000000c00927223 */ /* 0x000fe20000010093 */
[----:B------:R-:W-:Y:S02]  /*12b70*/  ISETP.GE.AND P1, PT, R32, R102, PT ;  /* 0x000000662000720c */ /* 0x000fe40003f26270 */
[----:B------:R-:W-:Y:S01]  /*12b80*/  LOP3.LUT R24, R113, 0x58, R184, 0xfe, !PT ;  /* 0x0000005871187812 */ /* 0x000fe200078efeb8 */
[----:B------:R-:W2:Y:S01]  /*12b90*/  I2F R18, R32 ;  /* 0x0000002000127306 */ /* 0x000ea20000201400 */
[----:B------:R-:W-:-:S02]  /*12ba0*/  FSEL R150, R150, -INF , !P6 ;  /* 0xff80000096967808 */ /* 0x000fc40007000000 */
[----:B------:R-:W-:Y:S02]  /*12bb0*/  FSEL R56, R56, -INF , !P4 ;  /* 0xff80000038387808 */ /* 0x000fe40006000000 */
[C---:B------:R-:W-:Y:S02]  /*12bc0*/  ISETP.GE.AND P6, PT, R28.reuse, R102, PT ;  /* 0x000000661c00720c */ /* 0x040fe40003fc6270 */
[----:B------:R-:W-:Y:S01]  /*12bd0*/  ISETP.GE.AND P4, PT, R28, R103, PT ;  /* 0x000000671c00720c */ /* 0x000fe20003f86270 */
[----:B------:R-:W3:Y:S01]  /*12be0*/  I2F R30, R34 ;  /* 0x00000022001e7306 */ /* 0x000ee20000201400 */
[CC--:B-1----:R-:W-:Y:S01]  /*12bf0*/  FFMA.FTZ R123, R0.reuse, R26.reuse, R123 ;  /* 0x0000001a007b7223 */ /* 0x0c2fe2000001007b */
[----:B------:R-:W-:Y:S01]  /*12c00*/  FSEL R149, R125, -INF , !P3 ;  /* 0xff8000007d957808 */ /* 0x000fe20005800000 */
[----:B------:R-:W-:Y:S01]  /*12c10*/  FFMA.FTZ R140, R0, R26, R145 ;  /* 0x0000001a008c7223 */ /* 0x000fe20000010091 */
[----:B------:R-:W-:Y:S02]  /*12c20*/  IADD3 R26, R106, 0x51, RZ ;  /* 0x000000516a1a7810 */ /* 0x000fe40007ffe0ff */
[----:B------:R-:W-:Y:S01]  /*12c30*/  FSEL R187, R123, -INF , !P0 ;  /* 0xff8000007bbb7808 */ /* 0x000fe20004000000 */
[CC--:B--2---:R-:W-:Y:S01]  /*12c40*/  FFMA.FTZ R57, R0.reuse, R18.reuse, R127 ;  /* 0x0000001200397223 */ /* 0x0c4fe2000001007f */
[----:B------:R-:W1:Y:S01]  /*12c50*/  MUFU.TANH R37, R37 ;  /* 0x0000002500257308 */ /* 0x000e620000002400 */
[----:B------:R-:W-:Y:S01]  /*12c60*/  FFMA.FTZ R45, R0, R18, R45 ;  /* 0x00000012002d7223 */ /* 0x000fe2000001002d */
[----:B------:R-:W-:-:S02]  /*12c70*/  FSEL R146, R146, -INF , !P2 ;  /* 0xff80000092927808 */ /* 0x000fc40005000000 */
[----:B------:R-:W-:Y:S02]  /*12c80*/  FSEL R57, R57, -INF , !P1 ;  /* 0xff80000039397808 */ /* 0x000fe40004800000 */
[----:B------:R-:W-:Y:S01]  /*12c90*/  ISETP.GE.AND P1, PT, R32, R103, PT ;  /* 0x000000672000720c */ /* 0x000fe20003f26270 */
[----:B---3--:R-:W-:Y:S01]  /*12ca0*/  FFMA.FTZ R39, R0, R30, R39 ;  /* 0x0000001e00277223 */ /* 0x008fe20000010027 */
[----:B------:R-:W-:Y:S01]  /*12cb0*/  IADD3 R32, R106, 0x49, RZ ;  /* 0x000000496a207810 */ /* 0x000fe20007ffe0ff */
[----:B------:R-:W-:Y:S01]  /*12cc0*/  MUFU.TANH R51, R14 ;  /* 0x0000000e00337308 */ /* 0x000fe20000002400 */
[----:B------:R-:W-:Y:S02]  /*12cd0*/  FSEL R194, R45, -INF , !P1 ;  /* 0xff8000002dc27808 */ /* 0x000fe40004800000 */
[-C--:B------:R-:W-:Y:S02]  /*12ce0*/  ISETP.GE.AND P1, PT, R34, R102.reuse, PT ;  /* 0x000000662200720c */ /* 0x080fe40003f26270 */
[----:B------:R-:W-:-:S02]  /*12cf0*/  ISETP.GE.AND P2, PT, R24, R102, PT ;  /* 0x000000661800720c */ /* 0x000fc40003f46270 */
[----:B------:R-:W-:Y:S01]  /*12d00*/  FSEL R147, R39, -INF , !P1 ;  /* 0xff80000027937808 */ /* 0x000fe20004800000 */
[----:B------:R-:W2:Y:S01]  /*12d10*/  I2F R12, R32 ;  /* 0x00000020000c7306 */ /* 0x000ea20000201400 */
[----:B-1----:R-:W-:Y:S01]  /*12d20*/  FFMA.FTZ R37, R0, R30, R37 ;  /* 0x0000001e00257223 */ /* 0x002fe20000010025 */
[-C--:B------:R-:W-:Y:S02]  /*12d30*/  ISETP.GE.AND P1, PT, R34, R103.reuse, PT ;  /* 0x000000672200720c */ /* 0x080fe40003f26270 */
[----:B------:R-:W-:Y:S02]  /*12d40*/  ISETP.GE.AND P3, PT, R24, R103, PT ;  /* 0x000000671800720c */ /* 0x000fe40003f66270 */
[----:B------:R-:W-:Y:S02]  /*12d50*/  FSEL R142, R37, -INF , !P1 ;  /* 0xff800000258e7808 */ /* 0x000fe40004800000 */
[----:B------:R-:W1:Y:S01]  /*12d60*/  I2F R14, R28 ;  /* 0x0000001c000e7306 */ /* 0x000e620000201400 */
[----:B------:R-:W-:-:S02]  /*12d70*/  ISETP.GE.AND P1, PT, R32, R102, PT ;  /* 0x000000662000720c */ /* 0x000fc40003f26270 */
[----:B------:R-:W-:Y:S01]  /*12d80*/  FSEL R140, R140, -INF , !P5 ;  /* 0xff8000008c8c7808 */ /* 0x000fe20006800000 */
[----:B--2---:R-:W-:-:S04]  /*12d90*/  FFMA.FTZ R121, R0, R12, R121 ;  /* 0x0000000c00797223 */ /* 0x004fc80000010079 */
[----:B------:R-:W2:Y:S01]  /*12da0*/  I2F R30, R26 ;  /* 0x0000001a001e7306 */ /* 0x000ea20000201400 */
[----:B------:R-:W-:Y:S01]  /*12db0*/  FFMA.FTZ R35, R0, R12, R35 ;  /* 0x0000000c00237223 */ /* 0x000fe20000010023 */
[----:B------:R-:W-:Y:S02]  /*12dc0*/  FSEL R145, R121, -INF , !P1 ;  /* 0xff80000079917808 */ /* 0x000fe40004800000 */
[----:B------:R-:W-:Y:S01]  /*12dd0*/  ISETP.GE.AND P1, PT, R32, R103, PT ;  /* 0x000000672000720c */ /* 0x000fe20003f26270 */
[-C--:B-1----:R-:W-:Y:S01]  /*12de0*/  FFMA.FTZ R119, R0, R14.reuse, R119 ;  /* 0x0000000e00777223 */ /* 0x082fe20000010077 */
[----:B------:R-:W-:Y:S02]  /*12df0*/  LOP3.LUT R28, R113, 0x60, R184, 0xfe, !PT ;  /* 0x00000060711c7812 */ /* 0x000fe400078efeb8 */
[----:B------:R-:W1:Y:S01]  /*12e00*/  MUFU.TANH R27, R27 ;  /* 0x0000001b001b7308 */ /* 0x000e620000002400 */
[----:B------:R-:W-:Y:S01]  /*12e10*/  IADD3 R32, R106, 0x59, RZ ;  /* 0x000000596a207810 */ /* 0x000fe20007ffe0ff */
[----:B------:R-:W-:Y:S01]  /*12e20*/  FFMA.FTZ R132, R0, R14, R199 ;  /* 0x0000000e00847223 */ /* 0x000fe200000100c7 */
[----:B------:R-:W-:-:S02]  /*12e30*/  FSEL R127, R119, -INF , !P6 ;  /* 0xff800000777f7808 */ /* 0x000fc40007000000 */
[C---:B------:R-:W-:Y:S02]  /*12e40*/  ISETP.GE.AND P0, PT, R28.reuse, R102, PT ;  /* 0x000000661c00720c */ /* 0x040fe40003f06270 */
[-C--:B------:R-:W-:Y:S01]  /*12e50*/  ISETP.GE.AND P6, PT, R28, R103.reuse, PT ;  /* 0x000000671c00720c */ /* 0x080fe20003fc6270 */
[----:B------:R-:W3:Y:S01]  /*12e60*/  I2F R18, R24 ;  /* 0x0000001800127306 */ /* 0x000ee20000201400 */
[----:B------:R-:W-:Y:S01]  /*12e70*/  FSEL R144, R35, -INF , !P1 ;  /* 0xff80000023907808 */ /* 0x000fe20004800000 */
[----:B--2---:R-:W-:Y:S01]  /*12e80*/  FFMA.FTZ R33, R0, R30, R33 ;  /* 0x0000001e00217223 */ /* 0x004fe20000010021 */
[----:B------:R-:W-:Y:S02]  /*12e90*/  ISETP.GE.AND P1, PT, R26, R102, PT ;  /* 0x000000661a00720c */ /* 0x000fe40003f26270 */
[----:B------:R-:W-:Y:S02]  /*12ea0*/  LOP3.LUT R14, R113, 0x70, R184, 0xfe, !PT ;  /* 0x00000070710e7812 */ /* 0x000fe400078efeb8 */
[----:B------:R-:W-:Y:S01]  /*12eb0*/  FSEL R125, R33, -INF , !P1 ;  /* 0xff800000217d7808 */ /* 0x000fe20004800000 */
[----:B------:R-:W-:Y:S01]  /*12ec0*/  MUFU.TANH R45, R8 ;  /* 0x00000008002d7308 */ /* 0x000fe20000002400 */
[----:B-1----:R-:W-:Y:S01]  /*12ed0*/  FFMA.FTZ R130, R0, R30, R27 ;  /* 0x0000001e00827223 */ /* 0x002fe2000001001b */
[----:B------:R-:W-:-:S02]  /*12ee0*/  ISETP.GE.AND P1, PT, R26, R103, PT ;  /* 0x000000671a00720c */ /* 0x000fc40003f26270 */
[----:B------:R-:W-:Y:S02]  /*12ef0*/  IADD3 R26, R106, 0x61, RZ ;  /* 0x000000616a1a7810 */ /* 0x000fe40007ffe0ff */
[----:B------:R-:W-:Y:S02]  /*12f00*/  FSEL R130, R130, -INF , !P1 ;  /* 0xff80000082827808 */ /* 0x000fe40004800000 */
[----:B------:R-:W1:Y:S01]  /*12f10*/  I2F R8, R28 ;  /* 0x0000001c00087306 */ /* 0x000e620000201400 */
[CC--:B---3--:R-:W-:Y:S01]  /*12f20*/  FFMA.FTZ R111, R0.reuse, R18.reuse, R111 ;  /* 0x00000012006f7223 */ /* 0x0c8fe2000001006f */
[----:B------:R-:W-:Y:S01]  /*12f30*/  LOP3.LUT R24, R113, 0x68, R184, 0xfe, !PT ;  /* 0x0000006871187812 */ /* 0x000fe200078efeb8 */
[----:B------:R-:W-:Y:S01]  /*12f40*/  FFMA.FTZ R126, R0, R18, R197 ;  /* 0x00000012007e7223 */ /* 0x000fe200000100c5 */
[----:B------:R-:W-:Y:S02]  /*12f50*/  ISETP.GE.AND P1, PT, R32, R102, PT ;  /* 0x000000662000720c */ /* 0x000fe40003f26270 */
[----:B------:R-:W-:-:S02]  /*12f60*/  FSEL R131, R111, -INF , !P2 ;  /* 0xff8000006f837808 */ /* 0x000fc40005000000 */
[----:B------:R-:W2:Y:S01]  /*12f70*/  I2F R28, R32 ;  /* 0x00000020001c7306 */ /* 0x000ea20000201400 */
[CC--:B------:R-:W-:Y:S02]  /*12f80*/  ISETP.GE.AND P5, PT, R24.reuse, R102.reuse, PT ;  /* 0x000000661800720c */ /* 0x0c0fe40003fa6270 */
[-C--:B------:R-:W-:Y:S02]  /*12f90*/  ISETP.GE.AND P2, PT, R24, R103.reuse, PT ;  /* 0x000000671800720c */ /* 0x080fe40003f46270 */
[----:B------:R-:W-:Y:S02]  /*12fa0*/  FSEL R132, R132, -INF , !P4 ;  /* 0xff80000084847808 */ /* 0x000fe40006000000 */
[----:B------:R-:W-:Y:S01]  /*12fb0*/  FSEL R126, R126, -INF , !P3 ;  /* 0xff8000007e7e7808 */ /* 0x000fe20005800000 */
[----:B------:R-:W3:Y:S01]  /*12fc0*/  MUFU.TANH R25, R25 ;  /* 0x0000001900197308 */ /* 0x000ee20000002400 */
[----:B------:R-:W-:Y:S01]  /*12fd0*/  ISETP.GE.AND P3, PT, R14, R102, PT ;  /* 0x000000660e00720c */ /* 0x000fe20003f66270 */
[----:B-1----:R-:W-:Y:S01]  /*12fe0*/  FFMA.FTZ R63, R0, R8, R63 ;  /* 0x00000008003f7223 */ /* 0x002fe2000001003f */
[----:B------:R-:W-:-:S02]  /*12ff0*/  ISETP.GE.AND P4, PT, R14, R103, PT ;  /* 0x000000670e00720c */ /* 0x000fc40003f86270 */
[----:B------:R-:W-:Y:S02]  /*13000*/  LOP3.LUT R18, R113, 0x78, R184, 0xfe, !PT ;  /* 0x0000007871127812 */ /* 0x000fe400078efeb8 */
[----:B------:R-:W-:Y:S01]  /*13010*/  FSEL R112, R63, -INF , !P6 ;  /* 0xff8000003f707808 */ /* 0x000fe20007000000 */
[----:B--2---:R-:W-:Y:S01]  /*13020*/  FFMA.FTZ R67, R0, R28, R67 ;  /* 0x0000001c00437223 */ /* 0x004fe20000010043 */
[----:B------:R-:W1:Y:S01]  /*13030*/  I2F R12, R24 ;  /* 0x00000018000c7306 */ /* 0x000e620000201400 */
[----:B------:R-:W-:-:S03]  /*13040*/  ISETP.GE.AND P6, PT, R18, R102, PT ;  /* 0x000000661200720c */ /* 0x000fc60003fc6270 */
[----:B------:R-:W-:Y:S02]  /*13050*/  FSEL R129, R67, -INF , !P1 ;  /* 0xff80000043817808 */ /* 0x000fe40004800000 */
[----:B------:R-:W-:Y:S01]  /*13060*/  ISETP.GE.AND P1, PT, R32, R103, PT ;  /* 0x000000672000720c */ /* 0x000fe20003f26270 */
[----:B---3--:R-:W-:Y:S01]  /*13070*/  FFMA.FTZ R25, R0, R28, R25 ;  /* 0x0000001c00197223 */ /* 0x008fe20000010019 */
[----:B------:R-:W-:Y:S04]  /*13080*/  MUFU.TANH R19, R19 ;  /* 0x0000001300137308 */ /* 0x000fe80000002400 */
[----:B------:R-:W-:Y:S02]  /*13090*/  FSEL R120, R25, -INF , !P1 ;  /* 0xff80000019787808 */ /* 0x000fe40004800000 */
[----:B------:R-:W-:-:S02]  /*130a0*/  ISETP.GE.AND P1, PT, R26, R102, PT ;  /* 0x000000661a00720c */ /* 0x000fc40003f26270 */
[----:B------:R-:W2:Y:S01]  /*130b0*/  I2F R24, R26 ;  /* 0x0000001a00187306 */ /* 0x000ea20000201400 */
[CC--:B-1----:R-:W-:Y:S02]  /*130c0*/  FFMA.FTZ R61, R0.reuse, R12.reuse, R61 ;  /* 0x0000000c003d7223 */ /* 0x0c2fe4000001003d */
[----:B------:R-:W-:Y:S01]  /*130d0*/  FFMA.FTZ R51, R0, R12, R51 ;  /* 0x0000000c00337223 */ /* 0x000fe20000010033 */
[----:B------:R-:W-:Y:S02]  /*130e0*/  IADD3 R12, R106, 0x79, RZ ;  /* 0x000000796a0c7810 */ /* 0x000fe40007ffe0ff */
[----:B------:R-:W-:Y:S02]  /*130f0*/  FSEL R111, R61, -INF , !P5 ;  /* 0xff8000003d6f7808 */ /* 0x000fe40006800000 */
[----:B------:R-:W1:Y:S01]  /*13100*/  MUFU.TANH R65, R65 ;  /* 0x0000004100417308 */ /* 0x000e620000002400 */
[----:B------:R-:W-:Y:S02]  /*13110*/  FSEL R108, R51, -INF , !P2 ;  /* 0xff800000336c7808 */ /* 0x000fe40005000000 */
[----:B------:R-:W-:-:S05]  /*13120*/  ISETP.GE.AND P5, PT, R18, R103, PT ;  /* 0x000000671200720c */ /* 0x000fca0003fa6270 */
[----:B------:R-:W-:Y:S01]  /*13130*/  MUFU.TANH R35, R10 ;  /* 0x0000000a00237308 */ /* 0x000fe20000002400 */
[----:B--2---:R-:W-:Y:S01]  /*13140*/  FFMA.FTZ R110, R0, R24, R19 ;  /* 0x00000018006e7223 */ /* 0x004fe20000010013 */
[----:B------:R-:W-:-:S04]  /*13150*/  IADD3 R19, R106, 0x71, RZ ;  /* 0x000000716a137810 */ /* 0x000fc80007ffe0ff */
[----:B------:R-:W-:Y:S02]  /*13160*/  ISETP.GE.AND P2, PT, R19, R102, PT ;  /* 0x000000661300720c */ /* 0x000fe40003f46270 */
[----:B------:R2:W3:Y:S01]  /*13170*/  I2F R10, R14 ;  /* 0x0000000e000a7306 */ /* 0x0004e20000201400 */
[----:B-1----:R-:W-:-:S05]  /*13180*/  FFMA.FTZ R65, R0, R24, R65 ;  /* 0x0000001800417223 */ /* 0x002fca0000010041 */
[----:B------:R-:W-:Y:S02]  /*13190*/  FSEL R109, R65, -INF , !P1 ;  /* 0xff800000416d7808 */ /* 0x000fe40004800000 */
[----:B------:R-:W1:Y:S01]  /*131a0*/  MUFU.TANH R195, R195 ;  /* 0x000000c300c37308 */ /* 0x000e620000002400 */
[----:B------:R-:W-:-:S04]  /*131b0*/  ISETP.GE.AND P1, PT, R26, R103, PT ;  /* 0x000000671a00720c */ /* 0x000fc80003f26270 */
[----:B------:R-:W-:Y:S02]  /*131c0*/  FSEL R110, R110, -INF , !P1 ;  /* 0xff8000006e6e7808 */ /* 0x000fe40004800000 */
[----:B--2---:R-:W-:Y:S01]  /*131d0*/  IADD3 R14, R106, 0x69, RZ ;  /* 0x000000696a0e7810 */ /* 0x004fe20007ffe0ff */
[----:B------:R-:W-:Y:S01]  /*131e0*/  MUFU.TANH R13, R13 ;  /* 0x0000000d000d7308 */ /* 0x000fe20000002400 */
[----:B---3--:R-:W-:Y:S02]  /*131f0*/  FFMA.FTZ R45, R0, R10, R45 ;  /* 0x0000000a002d7223 */ /* 0x008fe4000001002d */
[----:B------:R-:W-:Y:S01]  /*13200*/  ISETP.GE.AND P1, PT, R14, R102, PT ;  /* 0x000000660e00720c */ /* 0x000fe20003f26270 */
[C---:B------:R-:W-:Y:S02]  /*13210*/  FFMA.FTZ R35, R0.reuse, R10, R35 ;  /* 0x0000000a00237223 */ /* 0x040fe40000010023 */
[----:B------:R-:W-:Y:S01]  /*13220*/  FSEL R61, R45, -INF , !P3 ;  /* 0xff8000002d3d7808 */ /* 0x000fe20005800000 */
[----:B-1----:R-:W-:Y:S01]  /*13230*/  FFMA.FTZ R107, R0, R8, R195 ;  /* 0x00000008006b7223 */ /* 0x002fe200000100c3 */
[----:B------:R-:W-:Y:S01]  /*13240*/  MUFU.TANH R27, R11 ;  /* 0x0000000b001b7308 */ /* 0x000fe20000002400 */
[----:B------:R-:W-:-:S02]  /*13250*/  FSEL R64, R35, -INF , !P4 ;  /* 0xff80000023407808 */ /* 0x000fc40006000000 */
[C---:B------:R-:W-:Y:S02]  /*13260*/  ISETP.GE.AND P4, PT, R106.reuse, R102, PT ;  /* 0x000000666a00720c */ /* 0x040fe40003f86270 */
[----:B------:R-:W-:Y:S02]  /*13270*/  ISETP.GE.AND P3, PT, R106, R103, PT ;  /* 0x000000676a00720c */ /* 0x000fe40003f66270 */
[----:B------:R-:W-:Y:S01]  /*13280*/  FSEL R107, R107, -INF , !P0 ;  /* 0xff8000006b6b7808 */ /* 0x000fe20004000000 */
[----:B------:R-:W1:Y:S01]  /*13290*/  I2F R25, R14 ;  /* 0x0000000e00197306 */ /* 0x000e620000201400 */
[----:B------:R-:W-:-:S07]  /*132a0*/  ISETP.NE.AND P0, PT, R128, RZ, PT ;  /* 0x000000ff8000720c */ /* 0x000fce0003f05270 */
[----:B------:R-:W-:Y:S08]  /*132b0*/  I2F R11, R18 ;  /* 0x00000012000b7306 */ /* 0x000ff00000201400 */
[----:B------:R-:W2:Y:S01]  /*132c0*/  MUFU.TANH R4, R4 ;  /* 0x0000000400047308 */ /* 0x000ea20000002400 */
[----:B-1----:R-:W-:-:S05]  /*132d0*/  FFMA.FTZ R105, R0, R25, R13 ;  /* 0x0000001900697223 */ /* 0x002fca000001000d */
[----:B------:R-:W-:Y:S02]  /*132e0*/  FSEL R105, R105, -INF , !P1 ;  /* 0xff80000069697808 */ /* 0x000fe40004800000 */
[----:B------:R-:W1:Y:S01]  /*132f0*/  MUFU.TANH R15, R15 ;  /* 0x0000000f000f7308 */ /* 0x000e620000002400 */
[----:B------:R-:W-:-:S07]  /*13300*/  ISETP.GE.AND P1, PT, R14, R103, PT ;  /* 0x000000670e00720c */ /* 0x000fce0003f26270 */
[----:B------:R-:W-:Y:S01]  /*13310*/  MUFU.TANH R9, R9 ;  /* 0x0000000900097308 */ /* 0x000fe20000002400 */
[----:B--2---:R-:W-:-:S05]  /*13320*/  FFMA.FTZ R4, R0, R11, R4 ;  /* 0x0000000b00047223 */ /* 0x004fca0000010004 */
[----:B------:R-:W-:Y:S02]  /*13330*/  FSEL R65, R4, -INF , !P6 ;  /* 0xff80000004417808 */ /* 0x000fe40007000000 */
[----:B------:R-:W2:Y:S01]  /*13340*/  I2F R24, R19 ;  /* 0x0000001300187306 */ /* 0x000ea20000201400 */
[----:B-1----:R-:W-:Y:S01]  /*13350*/  FFMA.FTZ R15, R0, R25, R15 ;  /* 0x00000019000f7223 */ /* 0x002fe2000001000f */
[----:B------:R-:W-:-:S04]  /*13360*/  ISETP.GT.AND P6, PT, R186, R171, PT ;  /* 0x000000abba00720c */ /* 0x000fc80003fc4270 */
[----:B------:R-:W-:Y:S02]  /*13370*/  FSEL R104, R15, -INF , !P1 ;  /* 0xff8000000f687808 */ /* 0x000fe40004800000 */
[----:B------:R-:W-:Y:S01]  /*13380*/  MUFU.TANH R115, R115 ;  /* 0x0000007300737308 */ /* 0x000fe20000002400 */
[----:B------:R-:W-:-:S07]  /*13390*/  ISETP.GE.AND P1, PT, R19, R103, PT ;  /* 0x000000671300720c */ /* 0x000fce0003f26270 */
[----:B------:R-:W-:Y:S01]  /*133a0*/  MUFU.TANH R117, R66 ;  /* 0x0000004200757308 */ /* 0x000fe20000002400 */
[CC--:B--2---:R-:W-:Y:S02]  /*133b0*/  FFMA.FTZ R9, R0.reuse, R24.reuse, R9 ;  /* 0x0000001800097223 */ /* 0x0c4fe40000010009 */
[----:B------:R-:W-:-:S03]  /*133c0*/  FFMA.FTZ R27, R0, R24, R27 ;  /* 0x00000018001b7223 */ /* 0x000fc6000001001b */
[----:B------:R-:W-:Y:S02]  /*133d0*/  FSEL R63, R9, -INF , !P2 ;  /* 0xff800000093f7808 */ /* 0x000fe40005000000 */
[----:B------:R-:W1:Y:S01]  /*133e0*/  I2F R8, R106 ;  /* 0x0000006a00087306 */ /* 0x000e620000201400 */
[----:B------:R-:W-:Y:S02]  /*133f0*/  FSEL R62, R27, -INF , !P1 ;  /* 0xff8000001b3e7808 */ /* 0x000fe40004800000 */
[C---:B------:R-:W-:Y:S01]  /*13400*/  ISETP.GE.AND P2, PT, R12.reuse, R102, PT ;  /* 0x000000660c00720c */ /* 0x040fe20003f46270 */
[----:B------:R-:W-:Y:S01]  /*13410*/  BAR.SYNC.DEFER_BLOCKING 0x0 ;  /* 0x0000000000007b1d */ /* 0x000fe20000010000 */
[----:B------:R-:W-:-:S05]  /*13420*/  ISETP.GE.AND P1, PT, R12, R103, PT ;  /* 0x000000670c00720c */ /* 0x000fca0003f26270 */
[----:B------:R-:W-:Y:S01]  /*13430*/  MUFU.TANH R5, R5 ;  /* 0x0000000500057308 */ /* 0x000fe20000002400 */
[----:B-1----:R-:W-:-:S07]  /*13440*/  FFMA.FTZ R115, R0, R8, R115 ;  /* 0x0000000800737223 */ /* 0x002fce0000010073 */
[----:B------:R-:W1:Y:S01]  /*13450*/  I2F R13, R12 ;  /* 0x0000000c000d7306 */ /* 0x000e620000201400 */
[----:B------:R-:W-:-:S05]  /*13460*/  FFMA.FTZ R4, R0, R8, R117 ;  /* 0x0000000800047223 */ /* 0x000fca0000010075 */
[----:B------:R-:W-:Y:S02]  /*13470*/  FSEL R4, R4, -INF , !P3 ;  /* 0xff80000004047808 */ /* 0x000fe40005800000 */
[----:B------:R-:W2:Y:S08]  /*13480*/  MUFU.TANH R6, R6 ;  /* 0x0000000600067308 */ /* 0x000eb00000002400 */
[----:B------:R-:W3:Y:S01]  /*13490*/  MUFU.TANH R7, R7 ;  /* 0x0000000700077308 */ /* 0x000ee20000002400 */
[----:B-1----:R-:W-:Y:S01]  /*134a0*/  FFMA.FTZ R66, R0, R13, R5 ;  /* 0x0000000d00427223 */ /* 0x002fe20000010005 */
[----:B------:R-:W-:-:S04]  /*134b0*/  FSEL R5, R115, -INF , !P4 ;  /* 0xff80000073057808 */ /* 0x000fc80006000000 */
[----:B------:R-:W-:Y:S01]  /*134c0*/  FSEL R66, R66, -INF , !P2 ;  /* 0xff80000042427808 */ /* 0x000fe20005000000 */
[----:B--2---:R-:W-:-:S05]  /*134d0*/  FFMA.FTZ R6, R0, R11, R6 ;  /* 0x0000000b00067223 */ /* 0x004fca0000010006 */
[----:B------:R-:W-:Y:S01]  /*134e0*/  FSEL R60, R6, -INF , !P5 ;  /* 0xff800000063c7808 */ /* 0x000fe20006800000 */
[----:B---3--:R-:W-:-:S05]  /*134f0*/  FFMA.FTZ R7, R0, R13, R7 ;  /* 0x0000000d00077223 */ /* 0x008fca0000010007 */
        /* <DEDUP_REMOVED lines=62> */
.L_x_7786:
[----:B------:R-:W-:-:S05]  /*138e0*/  IMAD.MOV.U32 R8, RZ, RZ, c[0x0][0x198] ;  /* 0x00006600ff087624 */ /* 0x000fca00078e00ff */
[----:B------:R-:W-:-:S04]  /*138f0*/  LEA R8, -R8, RZ, 0x7 ;  /* 0x000000ff08087211 */ /* 0x000fc800078e39ff */
[----:B------:R-:W-:Y:S02]  /*13900*/  SHF.R.S32.HI R7, RZ, 0x1f, R8 ;  /* 0x0000001fff077819 */ /* 0x000fe40000011408 */
.L_x_7787:
        /* <DEDUP_REMOVED lines=91> */
.L_x_7789:
[----:B------:R-:W-:Y:S05]  /*13ec0*/  BSYNC B0 ;  /* 0x0000000000007941 */ /* 0x000fea0003800000 */
.L_x_7788:
[----:B------:R-:W0:Y:S01]  /*13ed0*/  LDGDEPBAR ;  /* 0x00000000000079af */ /* 0x000e220000000000 */
[----:B------:R-:W-:-:S04]  /*13ee0*/  LEA R182, P0, R8, R182, 0x1 ;  /* 0x000000b608b67211 */ /* 0x000fc800078008ff */
[----:B------:R-:W-:Y:S02]  /*13ef0*/  LEA.HI.X R179, R8, R179, R7, 0x1, P0 ;  /* 0x000000b308b37211 */ /* 0x000fe400000f0c07 */
.L_x_7785:
        /* <DEDUP_REMOVED lines=84> */
[----:B------:R-:W-:Y:S02]  /*14440*/  FADD.FTZ R123, R2, -R123 ;  /* 0x8000007b027b7221 */ /* 0x000fe40000010000 */
[--C-:B------:R-:W-:Y:S02]  /*14450*/  FFMA.FTZ R2, R16, c[0x0][0x23c], -R55.reuse ;  /* 0x00008f0010027a23 */ /* 0x100fe40000010837 */
[----:B------:R-:W1:Y:S01]  /*14460*/  LDSM.16.MT88.4 R16, [R162+0x6000] ;  /* 0x00600000a210783b */ /* 0x000e620000004200 */
[----:B------:R-:W-:Y:S01]  /*14470*/  FFMA.FTZ R124, R4, c[0x0][0x23c], -R55 ;  /* 0x00008f00047c7a23 */ /* 0x000fe20000010837 */
[----:B------:R-:W-:Y:S01]  /*14480*/  FSEL R4, R53, RZ, P1 ;  /* 0x000000ff35047208 */ /* 0x000fe20000800000 */
[--C-:B------:R-:W-:Y:S01]  /*14490*/  FFMA.FTZ R141, R5, c[0x0][0x23c], -R102.reuse ;  /* 0x00008f00058d7a23 */ /* 0x100fe20000010866 */
[----:B------:R-:W-:Y:S01]  /*144a0*/  MUFU.EX2 R67, R67 ;  /* 0x0000004300437308 */ /* 0x000fe20000000800 */
[----:B------:R-:W-:Y:S02]  /*144b0*/  FFMA.FTZ R121, R23, c[0x0][0x23c], -R102 ;  /* 0x00008f0017797a23 */ /* 0x000fe40000010866 */
        /* <DEDUP_REMOVED lines=8> */
[----:B------:R-:W2:Y:S01]  /*14540*/  MUFU.EX2 R121, R121 ;  /* 0x0000007900797308 */ /* 0x000ea20000000800 */
[----:B------:R-:W3:Y:S01]  /*14550*/  LDSM.16.MT88.4 R44, [R162+0x6800] ;  /* 0x00680000a22c783b */ /* 0x000ee20000004200 */
[----:B------:R-:W-:-:S02]  /*14560*/  FFMA.FTZ R116, R43, c[0x0][0x23c], -R102 ;  /* 0x00008f002b747a23 */ /* 0x000fc40000010866 */
[--C-:B------:R-:W-:Y:S02]  /*14570*/  FFMA.FTZ R113, R41, c[0x0][0x23c], -R102.reuse ;  /* 0x00008f0029717a23 */ /* 0x100fe40000010866 */
[--C-:B------:R-:W-:Y:S02]  /*14580*/  FFMA.FTZ R114, R31, c[0x0][0x23c], -R102.reuse ;  /* 0x00008f001f727a23 */ /* 0x100fe40000010866 */
[----:B------:R-:W4:Y:S01]  /*14590*/  MUFU.EX2 R106, R106 ;  /* 0x0000006a006a7308 */ /* 0x000f220000000800 */
[--C-:B------:R-:W-:Y:S02]  /*145a0*/  FFMA.FTZ R103, R29, c[0x0][0x23c], -R102.reuse ;  /* 0x00008f001d677a23 */ /* 0x100fe40000010866 */
[--C-:B------:R-:W-:Y:S02]  /*145b0*/  FFMA.FTZ R115, R42, c[0x0][0x23c], -R55.reuse ;  /* 0x00008f002a737a23 */ /* 0x100fe40000010837 */
[--C-:B------:R-:W-:Y:S02]  /*145c0*/  FFMA.FTZ R122, R40, c[0x0][0x23c], -R55.reuse ;  /* 0x00008f00287a7a23 */ /* 0x100fe40000010837 */
[----:B------:R-:W-:Y:S01]  /*145d0*/  FFMA.FTZ R117, R136, c[0x0][0x23c], -R55 ;  /* 0x00008f0088757a23 */ /* 0x000fe20000010837 */
[----:B------:R-:W-:Y:S01]  /*145e0*/  MUFU.EX2 R124, R124 ;  /* 0x0000007c007c7308 */ /* 0x000fe20000000800 */
[----:B--2---:R-:W-:Y:S01]  /*145f0*/  F2FP.BF16.PACK_AB R32, R121, R141 ;  /* 0x0000008d7920723e */ /* 0x004fe200000010ff */
[----:B------:R-:W2:Y:S01]  /*14600*/  LDSM.16.MT88.4 R40, [R161+0x6800] ;  /* 0x00680000a128783b */ /* 0x000ea20000004200 */
[----:B------:R-:W-:-:S02]  /*14610*/  FFMA.FTZ R136, R139, c[0x0][0x23c], -R102 ;  /* 0x00008f008b887a23 */ /* 0x000fc40000010866 */
[--C-:B------:R-:W-:Y:S02]  /*14620*/  FFMA.FTZ R128, R135, c[0x0][0x23c], -R102.reuse ;  /* 0x00008f0087807a23 */ /* 0x100fe40000010866 */
[--C-:B------:R-:W-:Y:S01]  /*14630*/  FFMA.FTZ R137, R137, c[0x0][0x23c], -R102.reuse ;  /* 0x00008f0089897a23 */ /* 0x100fe20000010866 */
[----:B------:R-:W5:Y:S01]  /*14640*/  MUFU.EX2 R119, R119 ;  /* 0x0000007700777308 */ /* 0x000f620000000800 */
        /* <DEDUP_REMOVED lines=10> */
[----:B-----5:R-:W-:Y:S01]  /*146f0*/  F2FP.BF16.PACK_AB R33, R119, R124 ;  /* 0x0000007c7721723e */ /* 0x020fe200000010ff */
[--C-:B------:R-:W-:Y:S02]  /*14700*/  FFMA.FTZ R151, R59, c[0x0][0x23c], -R102.reuse ;  /* 0x00008f003b977a23 */ /* 0x100fe40000010866 */
[----:B------:R-:W-:Y:S02]  /*14710*/  FFMA.FTZ R148, R57, c[0x0][0x23c], -R102 ;  /* 0x00008f0039947a23 */ /* 0x000fe40000010866 */
[----:B------:R-:W-:-:S02]  /*14720*/  FFMA.FTZ R189, R58, c[0x0][0x23c], -R55 ;  /* 0x00008f003abd7a23 */ /* 0x000fc40000010837 */
[----:B------:R-:W5:Y:S01]  /*14730*/  MUFU.EX2 R123, R123 ;  /* 0x0000007b007b7308 */ /* 0x000f620000000800 */
[--C-:B------:R-:W-:Y:S02]  /*14740*/  FFMA.FTZ R197, R56, c[0x0][0x23c], -R55.reuse ;  /* 0x00008f0038c57a23 */ /* 0x100fe40000010837 */
[--C-:B------:R-:W-:Y:S01]  /*14750*/  FFMA.FTZ R150, R150, c[0x0][0x23c], -R55.reuse ;  /* 0x00008f0096967a23 */ /* 0x100fe20000010837 */
[----:B------:R-:W-:Y:S01]  /*14760*/  LDSM.16.MT88.4 R56, [R164+0x7800] ;  /* 0x00780000a438783b */ /* 0x000fe20000004200 */
[----:B------:R-:W-:Y:S02]  /*14770*/  FFMA.FTZ R194, R194, c[0x0][0x23c], -R55 ;  /* 0x00008f00c2c27a23 */ /* 0x000fe40000010837 */
[----:B------:R-:W-:Y:S01]  /*14780*/  FFMA.FTZ R129, R129, c[0x0][0x23c], -R102 ;  /* 0x00008f0081817a23 */ /* 0x000fe20000010866 */
[----:B------:R-:W1:Y:S01]  /*14790*/  MUFU.EX2 R2, R2 ;  /* 0x0000000200027308 */ /* 0x000e620000000800 */
[-C--:B----4-:R-:W-:Y:S02]  /*147a0*/  FMUL.FTZ R12, R88, R143.reuse ;  /* 0x0000008f580c7220 */ /* 0x090fe40000410000 */
[----:B------:R-:W-:-:S02]  /*147b0*/  FMUL.FTZ R13, R89, R143 ;  /* 0x0000008f590d7220 */ /* 0x000fc40000410000 */
[-C--:B------:R-:W-:Y:S02]  /*147c0*/  FMUL.FTZ R84, R84, R143.reuse ;  /* 0x0000008f54547220 */ /* 0x080fe40000410000 */
[----:B------:R-:W-:Y:S01]  /*147d0*/  FMUL.FTZ R85, R85, R143 ;  /* 0x0000008f55557220 */ /* 0x000fe20000410000 */
[----:B------:R-:W-:Y:S01]  /*147e0*/  MUFU.EX2 R116, R116 ;  /* 0x0000007400747308 */ /* 0x000fe20000000800 */
[-C--:B-----5:R-:W-:Y:S02]  /*147f0*/  FMUL.FTZ R14, R90, R123.reuse ;  /* 0x0000007b5a0e7220 */ /* 0x0a0fe40000410000 */
[-C--:B------:R-:W-:Y:S02]  /*14800*/  FMUL.FTZ R15, R91, R123.reuse ;  /* 0x0000007b5b0f7220 */ /* 0x080fe40000410000 */
[-C--:B------:R-:W-:Y:S02]  /*14810*/  FMUL.FTZ R86, R86, R123.reuse ;  /* 0x0000007b56567220 */ /* 0x080fe40000410000 */
[----:B------:R-:W-:Y:S01]  /*14820*/  FMUL.FTZ R87, R87, R123 ;  /* 0x0000007b57577220 */ /* 0x000fe20000410000 */
[----:B-1----:R-:W-:Y:S01]  /*14830*/  F2FP.BF16.PACK_AB R35, R2, R3 ;  /* 0x000000030223723e */ /* 0x002fe200000010ff */
[----:B------:R-:W1:Y:S01]  /*14840*/  MUFU.EX2 R113, R113 ;  /* 0x0000007100717308 */ /* 0x000e620000000800 */
[----:B------:R-:W-:-:S02]  /*14850*/  FMUL.FTZ R4, R96, R143 ;  /* 0x0000008f60047220 */ /* 0x000fc40000410000 */
[----:B------:R-:W-:Y:S02]  /*14860*/  FMUL.FTZ R5, R97, R143 ;  /* 0x0000008f61057220 */ /* 0x000fe40000410000 */
[-C--:B------:R-:W-:Y:S01]  /*14870*/  FMUL.FTZ R6, R98, R123.reuse ;  /* 0x0000007b62067220 */ /* 0x080fe20000410000 */
[C---:B------:R-:W-:Y:S01]  /*14880*/  HMMA.16816.F32.BF16 R12, R32.reuse, R16, R12 ;  /* 0x00000010200c723c */ /* 0x040fe2000004180c */
[----:B------:R-:W-:Y:S01]  /*14890*/  FMUL.FTZ R7, R99, R123 ;  /* 0x0000007b63077220 */ /* 0x000fe20000410000 */
[----:B------:R-:W-:Y:S01]  /*148a0*/  MUFU.EX2 R114, R114 ;  /* 0x0000007200727308 */ /* 0x000fe20000000800 */
        /* <DEDUP_REMOVED lines=18> */
[----:B------:R-:W4:Y:S01]  /*149d0*/  MUFU.EX2 R115, R115 ;  /* 0x0000007300737308 */ /* 0x000f220000000800 */
        /* <DEDUP_REMOVED lines=12> */
[----:B------:R-:W5:Y:S01]  /*14aa0*/  MUFU.EX2 R117, R117 ;  /* 0x0000007500757308 */ /* 0x000f620000000800 */
[----:B------:R-:W-:Y:S01]  /*14ab0*/  LDSM.16.MT88.4 R76, [R161+0x8800] ;  /* 0x00880000a14c783b */ /* 0x000fe20000004200 */
[----:B------:R-:W-:-:S02]  /*14ac0*/  FFMA.FTZ R112, R112, c[0x0][0x23c], -R55 ;  /* 0x00008f0070707a23 */ /* 0x000fc40000010837 */
[----:B------:R-:W-:Y:S02]  /*14ad0*/  FFMA.FTZ R190, R190, R143, R141 ;  /* 0x0000008fbebe7223 */ /* 0x000fe4000001008d */
[C---:B------:R-:W-:Y:S01]  /*14ae0*/  HMMA.16816.F32.BF16 R28, R32.reuse, R36, R28 ;  /* 0x00000024201c723c */ /* 0x040fe2000004181c */
[----:B------:R-:W-:Y:S01]  /*14af0*/  FFMA.FTZ R65, R65, c[0x0][0x23c], -R102 ;  /* 0x00008f0041417a23 */ /* 0x000fe20000010866 */
[----:B------:R-:W-:Y:S01]  /*14b00*/  MUFU.EX2 R137, R137 ;  /* 0x0000008900897308 */ /* 0x000fe20000000800 */
[----:B------:R-:W-:Y:S02]  /*14b10*/  FADD.FTZ R121, R121, R190 ;  /* 0x000000be79797221 */ /* 0x000fe40000010000 */
[----:B------:R-:W-:Y:S02]  /*14b20*/  FFMA.FTZ R190, R66, c[0x0][0x23c], -R102 ;  /* 0x00008f0042be7a23 */ /* 0x000fe40000010866 */
[----:B-1----:R-:W-:Y:S01]  /*14b30*/  F2FP.BF16.PACK_AB R36, R113, R116 ;  /* 0x000000747124723e */ /* 0x002fe200000010ff */
[----:B------:R-:W-:Y:S01]  /*14b40*/  HMMA.16816.F32.BF16 R32, R32, R38, R68 ;  /* 0x000000262020723c */ /* 0x000fe20000041844 */
[----:B----4-:R-:W-:Y:S01]  /*14b50*/  F2FP.BF16.PACK_AB R37, R115, R118 ;  /* 0x000000767325723e */ /* 0x010fe200000010ff */
[----:B------:R-:W1:Y:S01]  /*14b60*/  MUFU.EX2 R136, R136 ;  /* 0x0000008800887308 */ /* 0x000e620000000800 */
[----:B------:R-:W-:-:S02]  /*14b70*/  FADD.FTZ R106, R106, R121 ;  /* 0x000000796a6a7221 */ /* 0x000fc40000010000 */
[----:B------:R-:W-:Y:S02]  /*14b80*/  FFMA.FTZ R64, R64, c[0x0][0x23c], -R55 ;  /* 0x00008f0040407a23 */ /* 0x000fe40000010837 */
[----:B------:R-:W-:Y:S01]  /*14b90*/  F2FP.BF16.PACK_AB R38, R103, R114 ;  /* 0x000000726726723e */ /* 0x000fe200000010ff */
[----:B------:R-:W-:Y:S01]  /*14ba0*/  FADD.FTZ R67, R67, R106 ;  /* 0x0000006a43437221 */ /* 0x000fe20000010000 */
[----:B-----5:R-:W-:Y:S01]  /*14bb0*/  F2FP.BF16.PACK_AB R39, R117, R122 ;  /* 0x0000007a7527723e */ /* 0x020fe200000010ff */
[----:B------:R-:W-:Y:S02]  /*14bc0*/  MUFU.EX2 R133, R133 ;  /* 0x0000008500857308 */ /* 0x000fe40000000800 */
[----:B------:R-:W-:-:S04]  /*14bd0*/  FADD.FTZ R116, R116, R67 ;  /* 0x0000004374747221 */ /* 0x000fc80000010000 */
[C---:B---3--:R-:W-:Y:S01]  /*14be0*/  HMMA.16816.F32.BF16 R12, R36.reuse, R44, R12 ;  /* 0x0000002c240c723c */ /* 0x048fe2000004180c */
[----:B------:R-:W-:Y:S01]  /*14bf0*/  FADD.FTZ R113, R113, R116 ;  /* 0x0000007471717221 */ /* 0x000fe20000010000 */
[----:B------:R-:W-:Y:S06]  /*14c00*/  MUFU.EX2 R128, R128 ;  /* 0x0000008000807308 */ /* 0x000fec0000000800 */
[C---:B------:R-:W-:Y:S01]  /*14c10*/  HMMA.16816.F32.BF16 R16, R36.reuse, R46, R16 ;  /* 0x0000002e2410723c */ /* 0x040fe20000041810 */
[----:B------:R-:W3:Y:S01]  /*14c20*/  LDSM.16.MT88.4 R44, [R160+0x6800] ;  /* 0x00680000a02c783b */ /* 0x000ee20000004200 */
        /* <DEDUP_REMOVED lines=17> */
[----:B----4-:R-:W-:Y:S01]  /*14d40*/  F2FP.BF16.PACK_AB R37, R134, R135 ;  /* 0x000000878625723e */ /* 0x010fe200000010ff */
[----:B------:R-:W-:Y:S01]  /*14d50*/  MUFU.EX2 R148, R148 ;  /* 0x0000009400947308 */ /* 0x000fe20000000800 */
[----:B------:R-:W-:Y:S02]  /*14d60*/  F2FP.BF16.PACK_AB R38, R128, R133 ;  /* 0x000000858026723e */ /* 0x000fe400000010ff */
[----:B--2---:R-:W-:-:S05]  /*14d70*/  F2FP.BF16.PACK_AB R39, R138, R139 ;  /* 0x0000008b8a27723e */ /* 0x004fca00000010ff */
[----:B------:R-:W-:Y:S02]  /*14d80*/  MUFU.EX2 R150, R150 ;  /* 0x0000009600967308 */ /* 0x000fe40000000800 */
[C---:B-----5:R-:W-:Y:S06]  /*14d90*/  HMMA.16816.F32.BF16 R4, R36.reuse, R48, R4 ;  /* 0x000000302404723c */ /* 0x060fec0000041804 */
        /* <DEDUP_REMOVED lines=53> */
[----:B------:R-:W-:Y:S01]  /*150f0*/  HMMA.16816.F32.BF16 R8, R68, R46, R8 ;  /* 0x0000002e4408723c */ /* 0x000fe20000041808 */
[----:B------:R-:W-:-:S02]  /*15100*/  FFMA.FTZ R191, R54, c[0x0][0x23c], -R55 ;  /* 0x00008f0036bf7a23 */ /* 0x000fc40000010837 */
[----:B------:R-:W-:-:S04]  /*15110*/  FADD.FTZ R44, R119, R44 ;  /* 0x0000002c772c7221 */ /* 0x000fc80000010000 */
[----:B------:R-:W-:Y:S01]  /*15120*/  MUFU.EX2 R191, R191 ;  /* 0x000000bf00bf7308 */ /* 0x000fe20000000800 */
        /* <DEDUP_REMOVED lines=52> */
[----:B------:R-:W-:-:S02]  /*15470*/  FFMA.FTZ R25, R61, c[0x0][0x23c], -R102 ;  /* 0x00008f003d197a23 */ /* 0x000fc40000010866 */
[----:B------:R-:W-:-:S03]  /*15480*/  FADD.FTZ R27, R2, R27 ;  /* 0x0000001b021b7221 */ /* 0x000fc60000010000 */
[----:B------:R-:W-:Y:S01]  /*15490*/  MUFU.EX2 R3, R65 ;  /* 0x0000004100037308 */ /* 0x000fe20000000800 */
[----:B------:R-:W-:Y:S02]  /*154a0*/  FFMA.FTZ R24, R63, c[0x0][0x23c], -R102 ;  /* 0x00008f003f187a23 */ /* 0x000fe40000010866 */
[----:B------:R-:W-:Y:S01]  /*154b0*/  FADD.FTZ R118, R118, R27 ;  /* 0x0000001b76767221 */ /* 0x000fe20000010000 */
[----:B------:R-:W-:Y:S01]  /*154c0*/  HMMA.16816.F32.BF16 R68, R4, R30, R68 ;  /* 0x0000001e0444723c */ /* 0x000fe20000041844 */
[--C-:B------:R-:W-:Y:S02]  /*154d0*/  FFMA.FTZ R27, R62, c[0x0][0x23c], -R55.reuse ;  /* 0x00008f003e1b7a23 */ /* 0x100fe40000010837 */
[----:B------:R-:W-:Y:S01]  /*154e0*/  FADD.FTZ R115, R115, R118 ;  /* 0x0000007673737221 */ /* 0x000fe20000010000 */
[----:B------:R-:W-:Y:S01]  /*154f0*/  MUFU.EX2 R25, R25 ;  /* 0x0000001900197308 */ /* 0x000fe20000000800 */
[----:B------:R-:W-:Y:S02]  /*15500*/  FFMA.FTZ R26, R60, c[0x0][0x23c], -R55 ;  /* 0x00008f003c1a7a23 */ /* 0x000fe40000010837 */
[----:B--2---:R-:W-:Y:S01]  /*15510*/  F2FP.BF16.PACK_AB R4, R35, R34 ;  /* 0x000000222304723e */ /* 0x004fe200000010ff */
[----:B------:R-:W-:Y:S01]  /*15520*/  FADD.FTZ R122, R122, R115 ;  /* 0x000000737a7a7221 */ /* 0x000fe20000010000 */
[----:B-----5:R-:W-:-:S02]  /*15530*/  F2FP.BF16.PACK_AB R5, R23, R20 ;  /* 0x000000141705723e */ /* 0x020fc400000010ff */
[----:B------:R-:W-:Y:S01]  /*15540*/  F2FP.BF16.PACK_AB R6, R42, R33 ;  /* 0x000000212a06723e */ /* 0x000fe200000010ff */
[----:B------:R-:W-:Y:S01]  /*15550*/  FADD.FTZ R122, R117, R122 ;  /* 0x0000007a757a7221 */ /* 0x000fe20000010000 */
[----:B------:R-:W-:Y:S01]  /*15560*/  F2FP.BF16.PACK_AB R7, R22, R21 ;  /* 0x000000151607723e */ /* 0x000fe200000010ff */
[----:B------:R-:W1:Y:S02]  /*15570*/  MUFU.EX2 R24, R24 ;  /* 0x0000001800187308 */ /* 0x000e640000000800 */
[----:B------:R-:W-:-:S04]  /*15580*/  FADD.FTZ R135, R135, R122 ;  /* 0x0000007a87877221 */ /* 0x000fc80000010000 */
[----:B---3--:R-:W-:Y:S01]  /*15590*/  HMMA.16816.F32.BF16 R96, R4, R12, R96 ;  /* 0x0000000c0460723c */ /* 0x008fe20000041860 */
[----:B------:R-:W-:Y:S01]  /*155a0*/  FADD.FTZ R134, R134, R135 ;  /* 0x0000008786867221 */ /* 0x000fe20000010000 */
[----:B------:R-:W-:Y:S03]  /*155b0*/  MUFU.EX2 R2, R64 ;  /* 0x0000004000027308 */ /* 0x000fe60000000800 */
[----:B------:R-:W-:-:S03]  /*155c0*/  FADD.FTZ R139, R139, R134 ;  /* 0x000000868b8b7221 */ /* 0x000fc60000010000 */
[----:B------:R-:W-:Y:S01]  /*155d0*/  HMMA.16816.F32.BF16 R92, R4, R14, R92 ;  /* 0x0000000e045c723c */ /* 0x000fe2000004185c */
[----:B------:R-:W2:Y:S01]  /*155e0*/  LDSM.16.MT88.4 R12, [R160+0x9000] ;  /* 0x00900000a00c783b */ /* 0x000ea20000004200 */
[----:B------:R-:W3:Y:S01]  /*155f0*/  MUFU.EX2 R27, R27 ;  /* 0x0000001b001b7308 */ /* 0x000ee20000000800 */
[----:B------:R-:W-:-:S04]  /*15600*/  FADD.FTZ R139, R138, R139 ;  /* 0x0000008b8a8b7221 */ /* 0x000fc80000010000 */
[----:B------:R-:W-:Y:S01]  /*15610*/  FADD.FTZ R28, R150, R139 ;  /* 0x0000008b961c7221 */ /* 0x000fe20000010000 */
[----:B----4-:R-:W-:Y:S02]  /*15620*/  HMMA.16816.F32.BF16 R80, R4, R16, R80 ;  /* 0x000000100450723c */ /* 0x010fe40000041850 */
[----:B------:R-:W4:Y:S01]  /*15630*/  MUFU.EX2 R26, R26 ;  /* 0x0000001a001a7308 */ /* 0x000f220000000800 */
        /* <DEDUP_REMOVED lines=12> */
[----:B------:R-:W-:Y:S01]  /*15700*/  HMMA.16816.F32.BF16 R76, R4, R18, R76 ;  /* 0x00000012044c723c */ /* 0x000fe2000004184c */
[----:B------:R-:W5:Y:S01]  /*15710*/  LDSM.16.MT88.4 R16, [R162+0x9800] ;  /* 0x00980000a210783b */ /* 0x000f620000004200 */
[----:B------:R-:W-:Y:S02]  /*15720*/  FADD.FTZ R133, R133, R136 ;  /* 0x0000008885857221 */ /* 0x000fe40000010000 */
[----:B------:R-:W-:Y:S02]  /*15730*/  FADD.FTZ R56, R56, R59 ;  /* 0x0000003b38387221 */ /* 0x000fe40000010000 */
[----:B------:R-:W-:-:S02]  /*15740*/  FADD.FTZ R128, R128, R133 ;  /* 0x0000008580807221 */ /* 0x000fc40000010000 */
[----:B------:R-:W-:Y:S01]  /*15750*/  FADD.FTZ R57, R57, R56 ;  /* 0x0000003839397221 */ /* 0x000fe20000010000 */
[----:B--2---:R-:W-:Y:S01]  /*15760*/  HMMA.16816.F32.BF16 R72, R4, R12, R72 ;  /* 0x0000000c0448723c */ /* 0x004fe20000041848 */
[----:B------:R-:W-:-:S04]  /*15770*/  FADD.FTZ R195, R195, R128 ;  /* 0x00000080c3c37221 */ /* 0x000fc80000010000 */
[----:B------:R-:W-:-:S03]  /*15780*/  FADD.FTZ R188, R188, R195 ;  /* 0x000000c3bcbc7221 */ /* 0x000fc60000010000 */
[----:B------:R-:W-:Y:S01]  /*15790*/  HMMA.16816.F32.BF16 R68, R4, R14, R68 ;  /* 0x0000000e0444723c */ /* 0x000fe20000041844 */
[----:B------:R-:W2:Y:S01]  /*157a0*/  LDSM.16.MT88.4 R12, [R161+0x9800] ;  /* 0x00980000a10c783b */ /* 0x000ea20000004200 */
[----:B------:R-:W-:-:S04]  /*157b0*/  FADD.FTZ R151, R151, R188 ;  /* 0x000000bc97977221 */ /* 0x000fc80000010000 */
[----:B------:R-:W-:Y:S01]  /*157c0*/  FADD.FTZ R148, R148, R151 ;  /* 0x0000009794947221 */ /* 0x000fe20000010000 */
[----:B-1----:R-:W-:Y:S02]  /*157d0*/  F2FP.BF16.PACK_AB R4, R24, R25 ;  /* 0x000000191804723e */ /* 0x002fe400000010ff */
[----:B---3--:R-:W-:Y:S01]  /*157e0*/  F2FP.BF16.PACK_AB R5, R27, R2 ;  /* 0x000000021b05723e */ /* 0x008fe200000010ff */
[----:B------:R-:W-:Y:S01]  /*157f0*/  FADD.FTZ R49, R49, R148 ;  /* 0x0000009431317221 */ /* 0x000fe20000010000 */
[----:B------:R-:W-:Y:S02]  /*15800*/  F2FP.BF16.PACK_AB R6, R190, R3 ;  /* 0x00000003be06723e */ /* 0x000fe400000010ff */
[----:B----4-:R-:W-:Y:S01]  /*15810*/  F2FP.BF16.PACK_AB R7, R191, R26 ;  /* 0x0000001abf07723e */ /* 0x010fe200000010ff */
[----:B------:R-:W-:-:S06]  /*15820*/  FADD.FTZ R29, R50, R49 ;  /* 0x00000031321d7221 */ /* 0x000fcc0000010000 */
[C---:B-----5:R-:W-:Y:S08]  /*15830*/  HMMA.16816.F32.BF16 R96, R4.reuse, R8, R96 ;  /* 0x000000080460723c */ /* 0x060ff00000041860 */
[C---:B------:R-:W-:Y:S01]  /*15840*/  HMMA.16816.F32.BF16 R92, R4.reuse, R10, R92 ;  /* 0x0000000a045c723c */ /* 0x040fe2000004185c */
[----:B------:R-:W1:Y:S07]  /*15850*/  LDSM.16.MT88.4 R8, [R160+0x9800] ;  /* 0x00980000a008783b */ /* 0x000e6e0000004200 */
[C---:B------:R-:W-:Y:S07]  /*15860*/  HMMA.16816.F32.BF16 R88, R4.reuse, R16, R88 ;  /* 0x000000100458723c */ /* 0x040fee0000041858 */
        /* <DEDUP_REMOVED lines=33> */
.L_x_7782:
[----:B------:R-:W-:Y:S05]  /*15a80*/  @!P6 BRA `(.L_x_7790) ;  /* 0x000045800000e947 */ /* 0x000fea0003800000 */
[----:B------:R-:W-:Y:S01]  /*15a90*/  IMAD.MOV.U32 R189, RZ, RZ, c[0x0][0x1a0] ;  /* 0x00006800ffbd7624 */ /* 0x000fe200078e00ff */
[----:B------:R-:W-:-:S02]  /*15aa0*/  MOV R103, R2 ;  /* 0x0000000200677202 */ /* 0x000fc40000000f00 */
[----:B------:R-:W-:Y:S01]  /*15ab0*/  MOV R102, R3 ;  /* 0x0000000300667202 */ /* 0x000fe20000000f00 */
[----:B------:R-:W-:-:S05]  /*15ac0*/  IMAD.U32 R188, R189, -0x80, RZ ;  /* 0xffffff80bdbc7824 */ /* 0x000fca00078e00ff */
[----:B------:R-:W-:Y:S02]  /*15ad0*/  SHF.R.S32.HI R187, RZ, 0x1f, R188 ;  /* 0x0000001fffbb7819 */ /* 0x000fe400000114bc */
.L_x_7794:
        /* <DEDUP_REMOVED lines=66> */
.L_x_7791:
        /* <DEDUP_REMOVED lines=25> */
[-C--:B------:R-:W-:Y:S01]  /*16090*/  @!P0 LEA R9, P1, R189, R10.reuse, 0x6 ;  /* 0x0000000abd098211 */ /* 0x080fe200078230ff */
        /* <DEDUP_REMOVED lines=25> */
[C---:B------:R-:W-:Y:S01]  /*16230*/  @!P0 IMAD.WIDE.U32 R10, R189.reuse, 0x60, R10 ;  /* 0x00000060bd0a8825 */ /* 0x040fe200078e000a */
        /* <DEDUP_REMOVED lines=14> */
[----:B------:R-:W-:Y:S02]  /*16320*/  @!P0 IADD3 R4, R4, R23, RZ ;  /* 0x0000001704048210 */ /* 0x000fe40007ffe0ff */
[----:B------:R-:W-:Y:S01]  /*16330*/  MOV R192, R2 ;  /* 0x0000000200c07202 */ /* 0x000fe20000000f00 */
[----:B------:R-:W-:Y:S01]  /*16340*/  @!PT LDS RZ, [RZ] ;  /* 0x00000000fffff984 */ /* 0x000fe20000000800 */
[----:B------:R-:W-:Y:S01]  /*16350*/  @!PT LDS RZ, [RZ] ;  /* 0x00000000fffff984 */ /* 0x000fe20000000800 */
[----:B------:R-:W-:Y:S01]  /*16360*/  @!PT LDS RZ, [RZ] ;  /* 0x00000000fffff984 */ /* 0x000fe20000000800 */
[----:B------:R5:W-:Y:S01]  /*16370*/  @!P0 LDGSTS.E.BYPASS.LTC128B.128 [R185+0x8000], [R14.64] ;  /* 0x080000000eb98fae */ /* 0x000be2000b901d46 */
[----:B------:R-:W-:Y:S02]  /*16380*/  @!P0 LEA.HI.X R31, R22, R193, R4, 0x1, P1 ;  /* 0x000000c1161f8211 */ /* 0x000fe400008f0c04 */
[----:B------:R-:W-:Y:S02]  /*16390*/  ISETP.GT.AND P1, PT, R186, R171, PT ;  /* 0x000000abba00720c */ /* 0x000fe40003f24270 */
[----:B------:R-:W-:Y:S03]  /*163a0*/  MOV R193, R3 ;  /* 0x0000000300c17202 */ /* 0x000fe60000000f00 */
        /* <DEDUP_REMOVED lines=22> */
[----:B------:R-:W1:Y:S08]  /*16510*/  LDSM.16.M88.4 R132, [R169+0x5000] ;  /* 0x00500000a984783b */ /* 0x000e700000000200 */
[----:B------:R-:W2:Y:S08]  /*16520*/  LDSM.16.M88.4 R136, [R169+0x5800] ;  /* 0x00580000a988783b */ /* 0x000eb00000000200 */
[----:B------:R-:W-:Y:S08]  /*16530*/  LDSM.16.M88.4 R140, [R168] ;  /* 0x00000000a88c783b */ /* 0x000ff00000000200 */
[----:B------:R-:W2:Y:S08]  /*16540*/  LDSM.16.M88.4 R144, [R163+0x2000] ;  /* 0x00200000a390783b */ /* 0x000eb00000000200 */
[----:B------:R-:W2:Y:S08]  /*16550*/  LDSM.16.M88.4 R148, [R163+0x2800] ;  /* 0x00280000a394783b */ /* 0x000eb00000000200 */
[----:B------:R-:W0:Y:S01]  /*16560*/  LDGDEPBAR ;  /* 0x00000000000079af */ /* 0x000e220000000000 */
        /* <DEDUP_REMOVED lines=96> */
[----:B-----5:R-:W5:Y:S08]  /*16b70*/  LDSM.16.M88.4 R8, [R152+0x1800] ;  /* 0x001800009808783b */ /* 0x020f700000000200 */
[----:B------:R-:W1:Y:S06]  /*16b80*/  MUFU.TANH R201, R201 ;  /* 0x000000c900c97308 */ /* 0x000e6c0000002400 */
        /* <DEDUP_REMOVED lines=10> */
[----:B------:R2:W2:Y:S01]  /*16c30*/  MUFU.TANH R143, R12 ;  /* 0x0000000c008f7308 */ /* 0x0004a20000002400 */
[C---:B-----5:R-:W-:Y:S09]  /*16c40*/  HMMA.16816.F32.BF16 R28, R112.reuse, R8, R28 ;  /* 0x00000008701c723c */ /* 0x060ff2000004181c */
[----:B------:R-:W2:Y:S01]  /*16c50*/  MUFU.TANH R145, R21 ;  /* 0x0000001500917308 */ /* 0x000ea20000002400 */
[C---:B------:R-:W-:Y:S01]  /*16c60*/  HMMA.16816.F32.BF16 R32, R112.reuse, R10, R32 ;  /* 0x0000000a7020723c */ /* 0x040fe20000041820 */
[----:B-1----:R-:W1:Y:S08]  /*16c70*/  LDSM.16.M88.4 R4, [R152+0x2000] ;  /* 0x002000009804783b */ /* 0x002e700000000200 */
[----:B------:R-:W1:Y:S05]  /*16c80*/  MUFU.TANH R144, R23 ;  /* 0x0000001700907308 */ /* 0x000e6a0000002400 */
[----:B------:R-:W-:Y:S05]  /*16c90*/  FMUL.FTZ R8, R28, c[0x0][0x2ec] ;  /* 0x0000bb001c087a20 */ /* 0x000fea0000410000 */
[----:B------:R-:W1:Y:S01]  /*16ca0*/  MUFU.TANH R140, R27 ;  /* 0x0000001b008c7308 */ /* 0x000e620000002400 */
[----:B------:R-:W-:Y:S02]  /*16cb0*/  FMUL.FTZ R29, R29, c[0x0][0x2ec] ;  /* 0x0000bb001d1d7a20 */ /* 0x000fe40000410000 */
[----:B------:R-:W-:Y:S02]  /*16cc0*/  FMUL.FTZ R30, R30, c[0x0][0x2ec] ;  /* 0x0000bb001e1e7a20 */ /* 0x000fe40000410000 */
[----:B------:R-:W-:Y:S02]  /*16cd0*/  FMUL.FTZ R31, R31, c[0x0][0x2ec] ;  /* 0x0000bb001f1f7a20 */ /* 0x000fe40000410000 */
[----:B--2---:R-:W-:Y:S02]  /*16ce0*/  FMUL.FTZ R12, R32, c[0x0][0x2ec] ;  /* 0x0000bb00200c7a20 */ /* 0x004fe40000410000 */
[----:B------:R-:W-:Y:S01]  /*16cf0*/  FMUL.FTZ R33, R33, c[0x0][0x2ec] ;  /* 0x0000bb0021217a20 */ /* 0x000fe20000410000 */
[----:B------:R2:W2:Y:S01]  /*16d00*/  MUFU.TANH R139, R8 ;  /* 0x00000008008b7308 */ /* 0x0004a20000002400 */
[----:B------:R-:W-:Y:S02]  /*16d10*/  FMUL.FTZ R34, R34, c[0x0][0x2ec] ;  /* 0x0000bb0022227a20 */ /* 0x000fe40000410000 */
[----:B------:R-:W-:Y:S07]  /*16d20*/  FMUL.FTZ R35, R35, c[0x0][0x2ec] ;  /* 0x0000bb0023237a20 */ /* 0x000fee0000410000 */
[----:B------:R5:W3:Y:S01]  /*16d30*/  MUFU.TANH R135, R12 ;  /* 0x0000000c00877308 */ /* 0x000ae20000002400 */
[C---:B-1----:R-:W-:Y:S09]  /*16d40*/  HMMA.16816.F32.BF16 R36, R112.reuse, R4, R36 ;  /* 0x000000047024723c */ /* 0x042ff20000041824 */
[----:B------:R-:W1:Y:S01]  /*16d50*/  MUFU.TANH R211, R211 ;  /* 0x000000d300d37308 */ /* 0x000e620000002400 */
[C---:B------:R-:W-:Y:S01]  /*16d60*/  HMMA.16816.F32.BF16 R40, R112.reuse, R6, R40 ;  /* 0x000000067028723c */ /* 0x040fe20000041828 */
[----:B--2---:R-:W2:Y:S08]  /*16d70*/  LDSM.16.M88.4 R8, [R152+0x2800] ;  /* 0x002800009808783b */ /* 0x004eb00000000200 */
[----:B------:R-:W1:Y:S05]  /*16d80*/  MUFU.TANH R13, R13 ;  /* 0x0000000d000d7308 */ /* 0x000e6a0000002400 */
[----:B------:R-:W-:Y:S05]  /*16d90*/  FMUL.FTZ R4, R36, c[0x0][0x2ec] ;  /* 0x0000bb0024047a20 */ /* 0x000fea0000410000 */
[----:B------:R-:W1:Y:S01]  /*16da0*/  MUFU.TANH R213, R14 ;  /* 0x0000000e00d57308 */ /* 0x000e620000002400 */
[----:B------:R-:W-:Y:S02]  /*16db0*/  FMUL.FTZ R37, R37, c[0x0][0x2ec] ;  /* 0x0000bb0025257a20 */ /* 0x000fe40000410000 */
[----:B------:R-:W-:Y:S02]  /*16dc0*/  FMUL.FTZ R38, R38, c[0x0][0x2ec] ;  /* 0x0000bb0026267a20 */ /* 0x000fe40000410000 */
[----:B------:R-:W-:Y:S02]  /*16dd0*/  FMUL.FTZ R39, R39, c[0x0][0x2ec] ;  /* 0x0000bb0027277a20 */ /* 0x000fe40000410000 */
[----:B-----5:R-:W-:Y:S02]  /*16de0*/  FMUL.FTZ R12, R40, c[0x0][0x2ec] ;  /* 0x0000bb00280c7a20 */ /* 0x020fe40000410000 */
[----:B------:R-:W-:Y:S01]  /*16df0*/  FMUL.FTZ R41, R41, c[0x0][0x2ec] ;  /* 0x0000bb0029297a20 */ /* 0x000fe20000410000 */
[----:B------:R5:W1:Y:S01]  /*16e00*/  MUFU.TANH R131, R4 ;  /* 0x0000000400837308 */ /* 0x000a620000002400 */
[----:B------:R-:W-:Y:S02]  /*16e10*/  FMUL.FTZ R42, R42, c[0x0][0x2ec] ;  /* 0x0000bb002a2a7a20 */ /* 0x000fe40000410000 */
[----:B------:R-:W-:Y:S07]  /*16e20*/  FMUL.FTZ R43, R43, c[0x0][0x2ec] ;  /* 0x0000bb002b2b7a20 */ /* 0x000fee0000410000 */
[----:B------:R-:W1:Y:S01]  /*16e30*/  MUFU.TANH R129, R37 ;  /* 0x0000002500817308 */ /* 0x000e620000002400 */
[C---:B--2---:R-:W-:Y:S09]  /*16e40*/  HMMA.16816.F32.BF16 R44, R112.reuse, R8, R44 ;  /* 0x00000008702c723c */ /* 0x044ff2000004182c */
[----:B------:R2:W1:Y:S01]  /*16e50*/  MUFU.TANH R127, R12 ;  /* 0x0000000c007f7308 */ /* 0x0004620000002400 */
[C---:B------:R-:W-:Y:S01]  /*16e60*/  HMMA.16816.F32.BF16 R48, R112.reuse, R10, R48 ;  /* 0x0000000a7030723c */ /* 0x040fe20000041830 */
[----:B-----5:R-:W5:Y:S08]  /*16e70*/  LDSM.16.M88.4 R4, [R152+0x3000] ;  /* 0x003000009804783b */ /* 0x020f700000000200 */
[----:B------:R-:W1:Y:S05]  /*16e80*/  MUFU.TANH R15, R15 ;  /* 0x0000000f000f7308 */ /* 0x000e6a0000002400 */
[----:B------:R-:W-:Y:S05]  /*16e90*/  FMUL.FTZ R8, R44, c[0x0][0x2ec] ;  /* 0x0000bb002c087a20 */ /* 0x000fea0000410000 */
[----:B------:R-:W1:Y:S01]  /*16ea0*/  MUFU.TANH R215, R215 ;  /* 0x000000d700d77308 */ /* 0x000e620000002400 */
[----:B------:R-:W-:Y:S02]  /*16eb0*/  FMUL.FTZ R45, R45, c[0x0][0x2ec] ;  /* 0x0000bb002d2d7a20 */ /* 0x000fe40000410000 */
[----:B------:R-:W-:Y:S02]  /*16ec0*/  FMUL.FTZ R46, R46, c[0x0][0x2ec] ;  /* 0x0000bb002e2e7a20 */ /* 0x000fe40000410000 */
[----:B------:R-:W-:Y:S02]  /*16ed0*/  FMUL.FTZ R47, R47, c[0x0][0x2ec] ;  /* 0x0000bb002f2f7a20 */ /* 0x000fe40000410000 */
[----:B------:R-:W-:Y:S02]  /*16ee0*/  FMUL.FTZ R21, R49, c[0x0][0x2ec] ;  /* 0x0000bb0031157a20 */ /* 0x000fe40000410000 */
[----:B--2---:R-:W-:Y:S01]  /*16ef0*/  FMUL.FTZ R12, R48, c[0x0][0x2ec] ;  /* 0x0000bb00300c7a20 */ /* 0x004fe20000410000 */
[----:B------:R2:W1:Y:S01]  /*16f00*/  MUFU.TANH R123, R8 ;  /* 0x00000008007b7308 */ /* 0x0004620000002400 */
[----:B------:R-:W-:Y:S02]  /*16f10*/  FMUL.FTZ R50, R50, c[0x0][0x2ec] ;  /* 0x0000bb0032327a20 */ /* 0x000fe40000410000 */
[----:B------:R-:W-:Y:S07]  /*16f20*/  FMUL.FTZ R51, R51, c[0x0][0x2ec] ;  /* 0x0000bb0033337a20 */ /* 0x000fee0000410000 */
[----:B------:R-:W1:Y:S01]  /*16f30*/  MUFU.TANH R17, R17 ;  /* 0x0000001100117308 */ /* 0x000e620000002400 */
[C---:B-----5:R-:W-:Y:S09]  /*16f40*/  HMMA.16816.F32.BF16 R52, R112.reuse, R4, R52 ;  /* 0x000000047034723c */ /* 0x060ff20000041834 */
[----:B------:R-:W1:Y:S01]  /*16f50*/  MUFU.TANH R217, R18 ;  /* 0x0000001200d97308 */ /* 0x000e620000002400 */
[C---:B------:R-:W-:Y:S01]  /*16f60*/  HMMA.16816.F32.BF16 R56, R112.reuse, R6, R56 ;  /* 0x000000067038723c */ /* 0x040fe20000041838 */
[----:B--2---:R-:W2:Y:S01]  /*16f70*/  LDSM.16.M88.4 R8, [R152+0x3800] ;  /* 0x003800009808783b */ /* 0x004ea20000000200 */
[----:B------:R-:W-:Y:S07]  /*16f80*/  DEPBAR.LE SB0, 0x0 ;  /* 0x000080000000791a */ /* 0x000fee0000000000 */
[----:B------:R-:W1:Y:S01]  /*16f90*/  MUFU.TANH R19, R19 ;  /* 0x0000001300137308 */ /* 0x000e620000002400 */
[----:B------:R-:W-:Y:S04]  /*16fa0*/  BAR.SYNC.DEFER_BLOCKING 0x0 ;  /* 0x0000000000007b1d */ /* 0x000fe80000010000 */
[----:B------:R-:W-:Y:S05]  /*16fb0*/  FMUL.FTZ R5, R52, c[0x0][0x2ec] ;  /* 0x0000bb0034057a20 */ /* 0x000fea0000410000 */
        /* <DEDUP_REMOVED lines=8> */
[----:B------:R-:W-:Y:S07]  /*17040*/  FMUL.FTZ R59, R59, c[0x0][0x2ec] ;  /* 0x0000bb003b3b7a20 */ /* 0x000fee0000410000 */
[----:B------:R5:W1:Y:S01]  /*17050*/  MUFU.TANH R111, R4 ;  /* 0x00000004006f7308 */ /* 0x000a620000002400 */
[C---:B--2---:R-:W-:Y:S09]  /*17060*/  HMMA.16816.F32.BF16 R60, R112.reuse, R8, R60 ;  /* 0x00000008703c723c */ /* 0x044ff2000004183c */
[----:B------:R2:W1:Y:S01]  /*17070*/  MUFU.TANH R142, R26 ;  /* 0x0000001a008e7308 */ /* 0x0004620000002400 */
[----:B------:R-:W-:Y:S09]  /*17080*/  HMMA.16816.F32.BF16 R64, R112, R10, R64 ;  /* 0x0000000a7040723c */ /* 0x000ff20000041840 */
[----:B------:R2:W1:Y:S05]  /*17090*/  MUFU.TANH R137, R29 ;  /* 0x0000001d00897308 */ /* 0x00046a0000002400 */
[----:B------:R-:W-:Y:S05]  /*170a0*/  FMUL.FTZ R9, R60, c[0x0][0x2ec] ;  /* 0x0000bb003c097a20 */ /* 0x000fea0000410000 */
[----:B------:R2:W1:Y:S01]  /*170b0*/  MUFU.TANH R138, R30 ;  /* 0x0000001e008a7308 */ /* 0x0004620000002400 */
[----:B------:R-:W-:Y:S02]  /*170c0*/  FMUL.FTZ R61, R61, c[0x0][0x2ec] ;  /* 0x0000bb003d3d7a20 */ /* 0x000fe40000410000 */
[----:B-----5:R-:W-:Y:S02]  /*170d0*/  FMUL.FTZ R4, R62, c[0x0][0x2ec] ;  /* 0x0000bb003e047a20 */ /* 0x020fe40000410000 */
        /* <DEDUP_REMOVED lines=47> */
[----:B------:R-:W-:Y:S02]  /*173d0*/  IABS R8, R3 ;  /* 0x0000000300087213 */ /* 0x000fe40000000000 */
[C---:B------:R-:W-:Y:S02]  /*173e0*/  IADD3 R12, R3.reuse, -0x80, RZ ;  /* 0xffffff80030c7810 */ /* 0x040fe40007ffe0ff */
        /* <DEDUP_REMOVED lines=51> */
.L_x_7793:
[----:B------:R2:W-:Y:S01]  /*17720*/  @P0 STS.128 [R185+0x2000], RZ ;  /* 0x002000ffb9000388 */ /* 0x0005e20000000c00 */
[----:B------:R-:W-:Y:S01]  /*17730*/  @!P0 IADD3 R3, P1, R175, R24, RZ ;  /* 0x00000018af038210 */ /* 0x000fe20007f3e0ff */
[----:B------:R-:W-:Y:S02]  /*17740*/  @!P0 IMAD.MOV.U32 R2, RZ, RZ, c[0x0][0x19c] ;  /* 0x00006700ff028624 */ /* 0x000fe400078e00ff */
[----:B------:R-:W-:Y:S02]  /*17750*/  @!P0 IMAD.MOV.U32 R38, RZ, RZ, R24 ;  /* 0x000000ffff268224 */ /* 0x000fe400078e0018 */
[--C-:B------:R-:W-:Y:S01]  /*17760*/  @!P0 IMAD.X R8, R174, 0x1, R25.reuse, P1 ;  /* 0x00000001ae088824 */ /* 0x100fe200008e0619 */
[CC--:B------:R-:W-:Y:S01]  /*17770*/  @!P0 LEA R32, P1, R3.reuse, R182.reuse, 0x1 ;  /* 0x000000b603208211 */ /* 0x0c0fe200078208ff */
[--C-:B------:R-:W-:Y:S02]  /*17780*/  @!P0 IMAD.MOV.U32 R39, RZ, RZ, R25.reuse ;  /* 0x000000ffff278224 */ /* 0x100fe400078e0019 */
[----:B------:R-:W-:Y:S01]  /*17790*/  @!P0 IMAD.MOV.U32 R6, RZ, RZ, c[0x0][0x19c] ;  /* 0x00006700ff068624 */ /* 0x000fe200078e00ff */
[-C--:B------:R-:W-:Y:S01]  /*177a0*/  @!P0 LEA.HI.X R33, R3, R179.reuse, R8, 0x1, P1 ;  /* 0x000000b303218211 */ /* 0x080fe200008f0c08 */
[----:B------:R-:W-:Y:S01]  /*177b0*/  @!P0 IMAD.WIDE.U32 R40, R4, 0x30, R24 ;  /* 0x0000003004288825 */ /* 0x000fe200078e0018 */
[-C--:B------:R-:W-:Y:S03]  /*177c0*/  LEA R34, P1, R24, R182.reuse, 0x1 ;  /* 0x000000b618227211 */ /* 0x080fe600078208ff */
[----:B------:R-:W-:Y:S01]  /*177d0*/  @!P0 IMAD R2, R2, 0x30, RZ ;  /* 0x0000003002028824 */ /* 0x000fe200078e02ff */
[----:B------:R-:W-:Y:S01]  /*177e0*/  LEA.HI.X R35, R24, R179, R25, 0x1, P1 ;  /* 0x000000b318237211 */ /* 0x000fe200008f0c19 */
[----:B------:R-:W-:Y:S01]  /*177f0*/  @!P0 IMAD.WIDE.U32 R38, R4, 0x50, R38 ;  /* 0x0000005004268825 */ /* 0x000fe200078e0026 */
[-C--:B------:R-:W-:Y:S02]  /*17800*/  @!P0 LEA R30, P3, R40, R182.reuse, 0x1 ;  /* 0x000000b6281e8211 */ /* 0x080fe400078608ff */
[----:B------:R-:W-:Y:S01]  /*17810*/  @!P0 IADD3 R2, R2, R41, RZ ;  /* 0x0000002902028210 */ /* 0x000fe20007ffe0ff */
[----:B------:R-:W-:Y:S01]  /*17820*/  @!PT LDS RZ, [RZ] ;  /* 0x00000000fffff984 */ /* 0x000fe20000000800 */
[----:B------:R-:W-:Y:S01]  /*17830*/  @!PT LDS RZ, [RZ] ;  /* 0x00000000fffff984 */ /* 0x000fe20000000800 */
[----:B------:R-:W-:Y:S01]  /*17840*/  @!PT LDS RZ, [RZ] ;  /* 0x00000000fffff984 */ /* 0x000fe20000000800 */
[----:B------:R2:W-:Y:S01]  /*17850*/  @!P0 LDGSTS.E.BYPASS.LTC128B.128 [R185+0x2000], [R34.64] ;  /* 0x0200000022b98fae */ /* 0x0005e2000b901d46 */
[----:B------:R-:W-:Y:S01]  /*17860*/  @!P0 IMAD R6, R6, 0x50, RZ ;  /* 0x0000005006068824 */ /* 0x000fe200078e02ff */
[----:B------:R-:W-:Y:S01]  /*17870*/  @!P0 LEA R28, P2, R38, R182, 0x1 ;  /* 0x000000b6261c8211 */ /* 0x000fe200078408ff */
[----:B------:R-:W-:Y:S01]  /*17880*/  @!P0 IMAD.MOV.U32 R3, RZ, RZ, c[0x0][0x19c] ;  /* 0x00006700ff038624 */ /* 0x000fe200078e00ff */
[----:B------:R2:W-:Y:S01]  /*17890*/  @P0 STS.128 [R185+0x2800], RZ ;  /* 0x002800ffb9000388 */ /* 0x0005e20000000c00 */
[----:B------:R-:W-:Y:S01]  /*178a0*/  @!P0 IMAD.IADD R6, R6, 0x1, R39 ;  /* 0x0000000106068824 */ /* 0x000fe200078e0227 */
[-C--:B------:R-:W-:Y:S01]  /*178b0*/  @!P0 LEA.HI.X R31, R40, R179.reuse, R2, 0x1, P3 ;  /* 0x000000b3281f8211 */ /* 0x080fe200018f0c02 */
[----:B------:R-:W-:Y:S01]  /*178c0*/  @!P0 IMAD.MOV.U32 R2, RZ, RZ, c[0x0][0x19c] ;  /* 0x00006700ff028624 */ /* 0x000fe200078e00ff */
[----:B------:R-:W-:Y:S01]  /*178d0*/  @!PT LDS RZ, [RZ] ;  /* 0x00000000fffff984 */ /* 0x000fe20000000800 */
[----:B------:R-:W-:Y:S01]  /*178e0*/  @!PT LDS RZ, [RZ] ;  /* 0x00000000fffff984 */ /* 0x000fe20000000800 */
[----:B------:R-:W-:Y:S01]  /*178f0*/  @!PT LDS RZ, [RZ] ;  /* 0x00000000fffff984 */ /* 0x000fe20000000800 */
[----:B------:R2:W-:Y:S01]  /*17900*/  @!P0 LDGSTS.E.BYPASS.LTC128B.128 [R185+0x2800], [R32.64] ;  /* 0x0280000020b98fae */ /* 0x0005e2000b901d46 */
[-C--:B------:R-:W-:Y:S01]  /*17910*/  @!P0 LEA R8, P1, R4, R24.reuse, 0x6 ;  /* 0x0000001804088211 */ /* 0x080fe200078230ff */
[----:B------:R-:W-:Y:S01]  /*17920*/  @!P0 IMAD.MOV.U32 R40, RZ, RZ, R24 ;  /* 0x000000ffff288224 */ /* 0x000fe200078e0018 */
[----:B------:R-:W-:Y:S01]  /*17930*/  @!P0 LEA.HI.X R29, R38, R179, R6, 0x1, P2 ;  /* 0x000000b3261d8211 */ /* 0x000fe200010f0c06 */
[----:B------:R2:W-:Y:S01]  /*17940*/  @P0 STS.128 [R185+0x3000], RZ ;  /* 0x003000ffb9000388 */ /* 0x0005e20000000c00 */
[C---:B------:R-:W-:Y:S01]  /*17950*/  @!P0 LEA R6, P2, R4.reuse, R24, 0x5 ;  /* 0x0000001804068211 */ /* 0x040fe200078428ff */
[----:B------:R-:W-:Y:S01]  /*17960*/  @!P0 IMAD.MOV.U32 R10, RZ, RZ, c[0x0][0x19c] ;  /* 0x00006700ff0a8624 */ /* 0x000fe200078e00ff */
[-C--:B------:R-:W-:Y:S02]  /*17970*/  @!P0 LEA.HI.X R2, R4, R25.reuse, R2, 0x6, P1 ;  /* 0x0000001904028211 */ /* 0x080fe400008f3402 */
[-C--:B------:R-:W-:Y:S02]  /*17980*/  @!P0 LEA R38, P1, R6, R182.reuse, 0x1 ;  /* 0x000000b606268211 */ /* 0x080fe400078208ff */
[CC--:B------:R-:W-:Y:S02]  /*17990*/  @!P0 LEA.HI.X R3, R4.reuse, R25.reuse, R3, 0x5, P2 ;  /* 0x0000001904038211 */ /* 0x0c0fe400010f2c03 */
[----:B------:R-:W-:Y:S01]  /*179a0*/  @!P0 MOV R41, R25 ;  /* 0x0000001900298202 */ /* 0x000fe20000000f00 */
[----:B------:R-:W-:Y:S01]  /*179b0*/  @!P0 IMAD.WIDE.U32 R24, R4, 0x60, R24 ;  /* 0x0000006004188825 */ /* 0x000fe200078e0018 */
[-C--:B------:R-:W-:Y:S02]  /*179c0*/  @!P0 LEA.HI.X R39, R6, R179.reuse, R3, 0x1, P1 ;  /* 0x000000b306278211 */ /* 0x080fe400008f0c03 */
[-C--:B------:R-:W-:Y:S01]  /*179d0*/  @!P0 LEA R42, P1, R8, R182.reuse, 0x1 ;  /* 0x000000b6082a8211 */ /* 0x080fe200078208ff */
[----:B------:R-:W-:Y:S02]  /*179e0*/  @!P0 IMAD.WIDE.U32 R40, R4, 0x70, R40 ;  /* 0x0000007004288825 */ /* 0x000fe400078e0028 */
        /* <DEDUP_REMOVED lines=8> */
[----:B------:R-:W-:Y:S01]  /*17a70*/  @!P0 LEA R44, P1, R40, R182, 0x1 ;  /* 0x000000b6282c8211 */ /* 0x000fe200078208ff */
[----:B------:R-:W-:Y:S02]  /*17a80*/  @!P0 IMAD.IADD R3, R3, 0x1, R25 ;  /* 0x0000000103038824 */ /* 0x000fe400078e0219 */
[----:B------:R-:W-:Y:S01]  /*17a90*/  @!PT LDS RZ, [RZ] ;  /* 0x00000000fffff984 */ /* 0x000fe20000000800 */
[----:B------:R-:W-:Y:S01]  /*17aa0*/  @!PT LDS RZ, [RZ] ;  /* 0x00000000fffff984 */ /* 0x000fe20000000800 */
[----:B------:R-:W-:Y:S01]  /*17ab0*/  @!PT LDS RZ, [RZ] ;  /* 0x00000000fffff984 */ /* 0x000fe20000000800 */
[----:B------:R2:W-:Y:S01]  /*17ac0*/  @!P0 LDGSTS.E.BYPASS.LTC128B.128 [R185+0x3800], [R30.64] ;  /* 0x038000001eb98fae */ /* 0x0005e2000b901d46 */
[----:B------:R-:W-:Y:S02]  /*17ad0*/  @!P0 IMAD.MOV.U32 R4, RZ, RZ, c[0x0][0x19c] ;  /* 0x00006700ff048624 */ /* 0x000fe400078e00ff */
[----:B------:R-:W-:Y:S01]  /*17ae0*/  @!P0 LEA.HI.X R3, R24, R179, R3, 0x1, P2 ;  /* 0x000000b318038211 */ /* 0x000fe200010f0c03 */
[----:B------:R2:W-:Y:S01]  /*17af0*/  @P0 STS.128 [R185+0x4000], RZ ;  /* 0x004000ffb9000388 */ /* 0x0005e20000000c00 */
[----:B------:R-:W-:Y:S02]  /*17b00*/  @!P0 IMAD R4, R4, 0x70, RZ ;  /* 0x0000007004048824 */ /* 0x000fe400078e02ff */
[----:B------:R-:W-:Y:S01]  /*17b10*/  IMAD.MOV.U32 R182, RZ, RZ, R34 ;  /* 0x000000ffffb67224 */ /* 0x000fe200078e0022 */
[----:B------:R-:W-:Y:S01]  /*17b20*/  @!PT LDS RZ, [RZ] ;  /* 0x00000000fffff984 */ /* 0x000fe20000000800 */
[----:B------:R-:W-:Y:S01]  /*17b30*/  @!PT LDS RZ, [RZ] ;  /* 0x00000000fffff984 */ /* 0x000fe20000000800 */
[----:B------:R-:W-:Y:S01]  /*17b40*/  @!PT LDS RZ, [RZ] ;  /* 0x00000000fffff984 */ /* 0x000fe20000000800 */
[----:B------:R2:W-:Y:S02]  /*17b50*/  @!P0 LDGSTS.E.BYPASS.LTC128B.128 [R185+0x4000], [R42.64] ;  /* 0x040000002ab98fae */ /* 0x0005e4000b901d46 */
[----:B------:R-:W-:Y:S02]  /*17b60*/  @!P0 IADD3 R4, R4, R41, RZ ;  /* 0x0000002904048210 */ /* 0x000fe40007ffe0ff */
        /* <DEDUP_REMOVED lines=18> */
.L_x_7792:
[----:B--234-:R-:W-:Y:S04]  /*17c90*/  LEA R2, R186, R184, 0x7 ;  /* 0x000000b8ba027211 */ /* 0x01cfe800078e38ff */
        /* <DEDUP_REMOVED lines=28> */
[----:B------:R-:W-:Y:S03]  /*17e60*/  IADD3 R113, R2, 0x61, RZ ;  /* 0x0000006102717810 */ /* 0x000fe60007ffe0ff */
        /* <DEDUP_REMOVED lines=23> */
[C---:B------:R-:W-:Y:S02]  /*17fe0*/  FFMA.FTZ R201, R0.reuse, R8, R201 ;  /* 0x0000000800c97223 */ /* 0x040fe400000100c9 */
[CC--:B------:R-:W-:Y:S02]  /*17ff0*/  FFMA.FTZ R209, R0.reuse, R4.reuse, R209 ;  /* 0x0000000400d17223 */ /* 0x0c0fe400000100d1 */
[C---:B------:R-:W-:Y:S01]  /*18000*/  FFMA.FTZ R205, R0.reuse, R4, R205 ;  /* 0x0000000400cd7223 */ /* 0x040fe200000100cd */
[----:B------:R-:W-:Y:S01]  /*18010*/  FMNMX.FTZ R4, R199, R103, !PT ;  /* 0x00000067c7047209 */ /* 0x000fe20007810000 */
[----:B------:R-:W-:Y:S01]  /*18020*/  FFMA.FTZ R197, R0, R8, R197 ;  /* 0x0000000800c57223 */ /* 0x000fe200000100c5 */
[----:B------:R-:W-:Y:S01]  /*18030*/  IADD3 R8, R2, 0x69, RZ ;  /* 0x0000006902087810 */ /* 0x000fe20007ffe0ff */
        /* <DEDUP_REMOVED lines=28> */
[----:B------:R-:W-:Y:S01]  /*18200*/  FFMA.FTZ R145, R0, R63, R145 ;  /* 0x0000003f00917223 */ /* 0x000fe20000010091 */
[----:B------:R-:W-:Y:S01]  /*18210*/  IADD3 R6, R2, 0x68, RZ ;  /* 0x0000006802067810 */ /* 0x000fe20007ffe0ff */
[----:B------:R-:W-:Y:S01]  /*18220*/  FFMA.FTZ R140, R0, R55, R140 ;  /* 0x00000037008c7223 */ /* 0x000fe2000001008c */
[----:B------:R-:W-:Y:S01]  /*18230*/  FMNMX.FTZ R15, R146, R13, !PT ;  /* 0x0000000d920f7209 */ /* 0x000fe20007810000 */
[C---:B------:R-:W-:Y:S01]  /*18240*/  FFMA.FTZ R141, R0.reuse, R55, R141 ;  /* 0x00000037008d7223 */ /* 0x040fe2000001008d */
[----:B------:R1:W2:Y:S01]  /*18250*/  I2F R13, R6 ;  /* 0x00000006000d7306 */ /* 0x0002a20000201400 */
[----:B------:R-:W-:Y:S01]  /*18260*/  FMNMX.FTZ R4, R33, R4, !PT ;  /* 0x0000000421047209 */ /* 0x000fe20007810000 */
[----:B------:R-:W-:Y:S01]  /*18270*/  FFMA.FTZ R143, R0, R59, R143 ;  /* 0x0000003b008f7223 */ /* 0x000fe2000001008f */
[----:B------:R-:W-:Y:S01]  /*18280*/  FMNMX.FTZ R15, R144, R15, !PT ;  /* 0x0000000f900f7209 */ /* 0x000fe20007810000 */
[CC--:B------:R-:W-:Y:S01]  /*18290*/  FFMA.FTZ R138, R0.reuse, R53.reuse, R138 ;  /* 0x00000035008a7223 */ /* 0x0c0fe2000001008a */
        /* <DEDUP_REMOVED lines=8> */
[----:B------:R-:W3:Y:S01]  /*18320*/  I2F R15, R8 ;  /* 0x00000008000f7306 */ /* 0x000ee20000201400 */
        /* <DEDUP_REMOVED lines=10> */
[----:B------:R-:W-:Y:S01]  /*183d0*/  IADD3 R3, R2, 0x58, RZ ;  /* 0x0000005802037810 */ /* 0x000fe20007ffe0ff */
[----:B------:R-:W-:Y:S01]  /*183e0*/  LDSM.16.MT88.4 R44, [R160+0x6000] ;  /* 0x00600000a02c783b */ /* 0x000fe20000004200 */
[----:B------:R-:W-:Y:S01]  /*183f0*/  FMNMX.FTZ R4, R137, R4, !PT ;  /* 0x0000000489047209 */ /* 0x000fe20007810000 */
[----:B------:R-:W-:Y:S01]  /*18400*/  FFMA.FTZ R122, R0, R31, R122 ;  /* 0x0000001f007a7223 */ /* 0x000fe2000001007a */
[----:B------:R-:W-:Y:S01]  /*18410*/  FMNMX.FTZ R17, R134, R17, !PT ;  /* 0x0000001186117209 */ /* 0x000fe20007810000 */
[C---:B------:R-:W-:Y:S01]  /*18420*/  FFMA.FTZ R123, R0.reuse, R31, R123 ;  /* 0x0000001f007b7223 */ /* 0x040fe2000001007b */
[----:B------:R-:W4:Y:S01]  /*18430*/  I2F R3, R3 ;  /* 0x0000000300037306 */ /* 0x000f220000201400 */
[----:B-1----:R-:W-:Y:S01]  /*18440*/  FMNMX.FTZ R6, R135, R4, !PT ;  /* 0x0000000487067209 */ /* 0x002fe20007810000 */
[----:B------:R-:W-:Y:S01]  /*18450*/  FFMA.FTZ R132, R0, R43, R132 ;  /* 0x0000002b00847223 */ /* 0x000fe20000010084 */
        /* <DEDUP_REMOVED lines=17> */
[----:B------:R-:W-:Y:S01]  /*18570*/  FFMA.FTZ R57, R0, R57, R21 ;  /* 0x0000003900397223 */ /* 0x000fe20000010015 */
[----:B------:R-:W-:Y:S01]  /*18580*/  IADD3 R63, R2, 0x70, RZ ;  /* 0x00000070023f7810 */ /* 0x000fe20007ffe0ff */
[----:B------:R-:W-:Y:S01]  /*18590*/  LDSM.16.MT88.4 R20, [R162+0x6000] ;  /* 0x00600000a214783b */ /* 0x000fe20000004200 */
[----:B------:R-:W-:Y:S01]  /*185a0*/  FMNMX.FTZ R19, R122, R17, !PT ;  /* 0x000000117a137209 */ /* 0x000fe20007810000 */
[C---:B--2---:R-:W-:Y:S01]  /*185b0*/  FFMA.FTZ R56, R0.reuse, R13, R56 ;  /* 0x0000000d00387223 */ /* 0x044fe20000010038 */
[----:B------:R-:W-:Y:S01]  /*185c0*/  FMNMX.FTZ R6, R125, R6, !PT ;  /* 0x000000067d067209 */ /* 0x000fe20007810000 */
[----:B---3--:R-:W-:Y:S01]  /*185d0*/  FFMA.FTZ R110, R0, R15, R110 ;  /* 0x0000000f006e7223 */ /* 0x008fe2000001006e */
[----:B------:R-:W1:Y:S01]  /*185e0*/  I2F R63, R63 ;  /* 0x0000003f003f7306 */ /* 0x000e620000201400 */
[----:B------:R-:W-:Y:S01]  /*185f0*/  IADD3 R4, R2, 0x71, RZ ;  /* 0x0000007102047810 */ /* 0x000fe20007ffe0ff */
[----:B----4-:R-:W-:Y:S01]  /*18600*/  FFMA.FTZ R118, R0, R3, R118 ;  /* 0x0000000300767223 */ /* 0x010fe20000010076 */
[----:B------:R-:W-:Y:S01]  /*18610*/  FMNMX.FTZ R19, R120, R19, !PT ;  /* 0x0000001378137209 */ /* 0x000fe20007810000 */
[----:B------:R-:W-:Y:S01]  /*18620*/  LDSM.16.MT88.4 R28, [R161+0x6000] ;  /* 0x00600000a11c783b */ /* 0x000fe20000004200 */
[----:B------:R-:W-:Y:S01]  /*18630*/  FMNMX.FTZ R6, R123, R6, !PT ;  /* 0x000000067b067209 */ /* 0x000fe20007810000 */
[----:B------:R-:W-:Y:S01]  /*18640*/  FFMA.FTZ R111, R0, R13, R111 ;  /* 0x0000000d006f7223 */ /* 0x000fe2000001006f */
[----:B------:R-:W-:Y:S01]  /*18650*/  IADD3 R8, R2, 0x78, RZ ;  /* 0x0000007802087810 */ /* 0x000fe20007ffe0ff */
[C---:B------:R-:W-:Y:S01]  /*18660*/  FFMA.FTZ R107, R0.reuse, R15, R107 ;  /* 0x0000000f006b7223 */ /* 0x040fe2000001006b */
[----:B------:R-:W-:Y:S01]  /*18670*/  FMNMX.FTZ R6, R121, R6, !PT ;  /* 0x0000000679067209 */ /* 0x000fe20007810000 */
[----:B------:R-:W2:Y:S01]  /*18680*/  I2F R4, R4 ;  /* 0x0000000400047306 */ /* 0x000ea20000201400 */
[----:B------:R-:W-:Y:S01]  /*18690*/  FFMA.FTZ R119, R0, R3, R119 ;  /* 0x0000000300777223 */ /* 0x000fe20000010077 */
[----:B------:R-:W-:Y:S01]  /*186a0*/  FMNMX.FTZ R19, R118, R19, !PT ;  /* 0x0000001376137209 */ /* 0x000fe20007810000 */
[----:B------:R-:W-:Y:S01]  /*186b0*/  LDSM.16.MT88.4 R12, [R164+0x6000] ;  /* 0x00600000a40c783b */ /* 0x000fe20000004200 */
[----:B------:R-:W-:Y:S01]  /*186c0*/  IADD3 R3, R2, 0x79, RZ ;  /* 0x0000007902037810 */ /* 0x000fe20007ffe0ff */
[CC--:B------:R-:W-:Y:S01]  /*186d0*/  FFMA.FTZ R112, R0.reuse, R115.reuse, R27 ;  /* 0x0000007300707223 */ /* 0x0c0fe2000001001b */
[----:B------:R-:W-:Y:S01]  /*186e0*/  FMNMX.FTZ R6, R119, R6, !PT ;  /* 0x0000000677067209 */ /* 0x000fe20007810000 */
[----:B------:R-:W-:Y:S01]  /*186f0*/  FFMA.FTZ R115, R0, R115, R5 ;  /* 0x0000007300737223 */ /* 0x000fe20000010005 */
[----:B------:R-:W-:Y:S01]  /*18700*/  FMNMX.FTZ R19, R116, R19, !PT ;  /* 0x0000001374137209 */ /* 0x000fe20007810000 */
[----:B------:R-:W-:Y:S01]  /*18710*/  FFMA.FTZ R113, R0, R113, R7 ;  /* 0x0000007100717223 */ /* 0x000fe20000010007 */
[----:B------:R-:W3:Y:S01]  /*18720*/  I2F R17, R8 ;  /* 0x0000000800117306 */ /* 0x000ee20000201400 */
[----:B------:R-:W-:Y:S01]  /*18730*/  LDSM.16.MT88.4 R48, [R164+0x6800] ;  /* 0x00680000a430783b */ /* 0x000fe20000004200 */
[----:B------:R-:W-:Y:S02]  /*18740*/  FMNMX.FTZ R6, R57, R6, !PT ;  /* 0x0000000639067209 */ /* 0x000fe40007810000 */
[----:B------:R-:W-:Y:S01]  /*18750*/  FMNMX.FTZ R19, R112, R19, !PT ;  /* 0x0000001370137209 */ /* 0x000fe20007810000 */
[CC--:B-1----:R-:W-:Y:S01]  /*18760*/  FFMA.FTZ R104, R0.reuse, R63.reuse, R104 ;  /* 0x0000003f00687223 */ /* 0x0c2fe20000010068 */
[----:B------:R-:W-:Y:S01]  /*18770*/  FMNMX.FTZ R6, R115, R6, !PT ;  /* 0x0000000673067209 */ /* 0x000fe20007810000 */
[----:B------:R-:W-:Y:S01]  /*18780*/  FFMA.FTZ R63, R0, R63, R9 ;  /* 0x0000003f003f7223 */ /* 0x000fe20000010009 */
[----:B------:R-:W-:Y:S01]  /*18790*/  FMNMX.FTZ R19, R58, R19, !PT ;  /* 0x000000133a137209 */ /* 0x000fe20007810000 */
[----:B------:R-:W-:Y:S01]  /*187a0*/  LDSM.16.MT88.4 R52, [R162+0x6800] ;  /* 0x00680000a234783b */ /* 0x000fe20000004200 */
[----:B------:R-:W1:Y:S01]  /*187b0*/  I2F R3, R3 ;  /* 0x0000000300037306 */ /* 0x000e620000201400 */
[----:B------:R-:W-:Y:S02]  /*187c0*/  FMNMX.FTZ R6, R113, R6, !PT ;  /* 0x0000000671067209 */ /* 0x000fe40007810000 */
[----:B------:R-:W-:Y:S01]  /*187d0*/  FMNMX.FTZ R19, R56, R19, !PT ;  /* 0x0000001338137209 */ /* 0x000fe20007810000 */
[C---:B--2---:R-:W-:Y:S01]  /*187e0*/  FFMA.FTZ R66, R0.reuse, R4, R11 ;  /* 0x0000000400427223 */ /* 0x044fe2000001000b */
[----:B------:R-:W-:Y:S01]  /*187f0*/  FMNMX.FTZ R6, R111, R6, !PT ;  /* 0x000000066f067209 */ /* 0x000fe20007810000 */
[----:B------:R-:W-:Y:S01]  /*18800*/  FFMA.FTZ R61, R0, R4, R61 ;  /* 0x00000004003d7223 */ /* 0x000fe2000001003d */
[----:B------:R-:W-:Y:S02]  /*18810*/  FMNMX.FTZ R19, R110, R19, !PT ;  /* 0x000000136e137209 */ /* 0x000fe40007810000 */
        /* <DEDUP_REMOVED lines=9> */
[CC--:B-1----:R-:W-:Y:S02]  /*188b0*/  FFMA.FTZ R36, R0.reuse, R3.reuse, R36 ;  /* 0x0000000300247223 */ /* 0x0c2fe40000010024 */
[----:B------:R-:W-:Y:S03]  /*188c0*/  FFMA.FTZ R60, R0, R3, R60 ;  /* 0x00000003003c7223 */ /* 0x000fe6000001003c */
        /* <DEDUP_REMOVED lines=21> */
[----:B------:R-:W-:Y:S01]  /*18a20*/  ISETP.GT.AND P0, PT, R186, R171, PT ;  /* 0x000000abba00720c */ /* 0x000fe20003f04270 */
[--C-:B------:R-:W-:Y:S02]  /*18a30*/  FFMA.FTZ R65, R16, c[0x0][0x23c], -R103.reuse ;  /* 0x00008f0010417a23 */ /* 0x100fe40000010867 */
[--C-:B------:R-:W-:Y:S02]  /*18a40*/  FFMA.FTZ R32, R25, c[0x0][0x23c], -R64.reuse ;  /* 0x00008f0019207a23 */ /* 0x100fe40000010840 */
[----:B------:R-:W2:Y:S01]  /*18a50*/  MUFU.EX2 R59, R59 ;  /* 0x0000003b003b7308 */ /* 0x000ea20000000800 */
[----:B------:R-:W-:Y:S02]  /*18a60*/  FMUL.FTZ R39, R4, c[0x0][0x23c] ;  /* 0x00008f0004277a20 */ /* 0x000fe40000410000 */
[--C-:B------:R-:W-:Y:S02]  /*18a70*/  FFMA.FTZ R114, R201, c[0x0][0x23c], -R103.reuse ;  /* 0x00008f00c9727a23 */ /* 0x100fe40000010867 */
[--C-:B------:R-:W-:Y:S02]  /*18a80*/  FFMA.FTZ R67, R24, c[0x0][0x23c], -R103.reuse ;  /* 0x00008f0018437a23 */ /* 0x100fe40000010867 */
[--C-:B------:R-:W-:Y:S02]  /*18a90*/  FFMA.FTZ R213, R213, c[0x0][0x23c], -R103.reuse ;  /* 0x00008f00d5d57a23 */ /* 0x100fe40000010867 */
[--C-:B------:R-:W-:Y:S01]  /*18aa0*/  FFMA.FTZ R122, R122, c[0x0][0x23c], -R103.reuse ;  /* 0x00008f007a7a7a23 */ /* 0x100fe20000010867 */
[----:B------:R-:W3:Y:S01]  /*18ab0*/  MUFU.EX2 R39, R39 ;  /* 0x0000002700277308 */ /* 0x000ee20000000800 */
[----:B------:R-:W-:Y:S02]  /*18ac0*/  FFMA.FTZ R118, R118, c[0x0][0x23c], -R103 ;  /* 0x00008f0076767a23 */ /* 0x000fe40000010867 */
[--C-:B------:R-:W-:Y:S02]  /*18ad0*/  FFMA.FTZ R121, R121, c[0x0][0x23c], -R64.reuse ;  /* 0x00008f0079797a23 */ /* 0x100fe40000010840 */
[C---:B-1----:R-:W-:Y:S02]  /*18ae0*/  FMUL.FTZ R10, R38.reuse, R94 ;  /* 0x0000005e260a7220 */ /* 0x042fe40000410000 */
[C---:B------:R-:W-:Y:S02]  /*18af0*/  FMUL.FTZ R11, R38.reuse, R95 ;  /* 0x0000005f260b7220 */ /* 0x040fe40000410000 */
[C---:B------:R-:W-:Y:S01]  /*18b00*/  FMUL.FTZ R18, R38.reuse, R86 ;  /* 0x0000005626127220 */ /* 0x040fe20000410000 */
[----:B------:R-:W1:Y:S01]  /*18b10*/  MUFU.EX2 R114, R114 ;  /* 0x0000007200727308 */ /* 0x000e620000000800 */
[C---:B------:R-:W-:Y:S02]  /*18b20*/  FMUL.FTZ R19, R38.reuse, R87 ;  /* 0x0000005726137220 */ /* 0x040fe40000410000 */
[C---:B------:R-:W-:Y:S02]  /*18b30*/  FMUL.FTZ R6, R38.reuse, R98 ;  /* 0x0000006226067220 */ /* 0x040fe40000410000 */
[C---:B--2---:R-:W-:Y:S02]  /*18b40*/  FFMA.FTZ R191, R38.reuse, R191, R59 ;  /* 0x000000bf26bf7223 */ /* 0x044fe4000001003b */
[C---:B------:R-:W-:Y:S02]  /*18b50*/  FMUL.FTZ R7, R38.reuse, R99 ;  /* 0x0000006326077220 */ /* 0x040fe40000410000 */
[----:B------:R-:W-:Y:S01]  /*18b60*/  FMUL.FTZ R26, R38, R78 ;  /* 0x0000004e261a7220 */ /* 0x000fe20000410000 */
        /* <DEDUP_REMOVED lines=8> */
[C---:B---3--:R-:W-:Y:S01]  /*18bf0*/  FMUL.FTZ R9, R39.reuse, R93 ;  /* 0x0000005d27097220 */ /* 0x048fe20000410000 */
[----:B-1----:R-:W-:Y:S01]  /*18c00*/  F2FP.BF16.PACK_AB R41, R114, R59 ;  /* 0x0000003b7229723e */ /* 0x002fe200000010ff */
[C---:B------:R-:W-:Y:S02]  /*18c10*/  FMUL.FTZ R16, R39.reuse, R84 ;  /* 0x0000005427107220 */ /* 0x040fe40000410000 */
[C---:B------:R-:W-:Y:S02]  /*18c20*/  FMUL.FTZ R17, R39.reuse, R85 ;  /* 0x0000005527117220 */ /* 0x040fe40000410000 */
[----:B------:R-:W-:Y:S01]  /*18c30*/  LDSM.16.MT88.4 R84, [R162+0x9800] ;  /* 0x00980000a254783b */ /* 0x000fe20000004200 */
[----:B------:R-:W1:Y:S01]  /*18c40*/  MUFU.EX2 R102, R102 ;  /* 0x0000006600667308 */ /* 0x000e620000000800 */
[C---:B------:R-:W-:Y:S02]  /*18c50*/  FMUL.FTZ R4, R39.reuse, R96 ;  /* 0x0000006027047220 */ /* 0x040fe40000410000 */
[C---:B------:R-:W-:Y:S02]  /*18c60*/  FMUL.FTZ R5, R39.reuse, R97 ;  /* 0x0000006127057220 */ /* 0x040fe40000410000 */
[C---:B------:R-:W-:Y:S02]  /*18c70*/  FMUL.FTZ R8, R39.reuse, R92 ;  /* 0x0000005c27087220 */ /* 0x040fe40000410000 */
[C---:B------:R-:W-:Y:S02]  /*18c80*/  FMUL.FTZ R24, R39.reuse, R76 ;  /* 0x0000004c27187220 */ /* 0x040fe40000410000 */
[----:B------:R-:W-:Y:S01]  /*18c90*/  FMUL.FTZ R25, R39, R77 ;  /* 0x0000004d27197220 */ /* 0x000fe20000410000 */
[----:B------:R-:W-:Y:S01]  /*18ca0*/  MUFU.EX2 R117, R117 ;  /* 0x0000007500757308 */ /* 0x000fe20000000800 */
[--C-:B------:R-:W-:Y:S02]  /*18cb0*/  FFMA.FTZ R76, R35, c[0x0][0x23c], -R64.reuse ;  /* 0x00008f00234c7a23 */ /* 0x100fe40000010840 */
[C---:B------:R-:W-:Y:S02]  /*18cc0*/  FMUL.FTZ R34, R38.reuse, R70 ;  /* 0x0000004626227220 */ /* 0x040fe40000410000 */
[C---:B------:R-:W-:Y:S02]  /*18cd0*/  FMUL.FTZ R35, R38.reuse, R71 ;  /* 0x0000004726237220 */ /* 0x040fe40000410000 */
[----:B------:R-:W-:Y:S02]  /*18ce0*/  FMUL.FTZ R27, R38, R79 ;  /* 0x0000004f261b7220 */ /* 0x000fe40000410000 */
[--C-:B------:R-:W-:Y:S01]  /*18cf0*/  FFMA.FTZ R79, R138, c[0x0][0x23c], -R103.reuse ;  /* 0x00008f008a4f7a23 */ /* 0x100fe20000010867 */
[----:B------:R-:W2:Y:S01]  /*18d00*/  MUFU.EX2 R108, R108 ;  /* 0x0000006c006c7308 */ /* 0x000ea20000000800 */
[--C-:B------:R-:W-:Y:S02]  /*18d10*/  FFMA.FTZ R77, R33, c[0x0][0x23c], -R64.reuse ;  /* 0x00008f00214d7a23 */ /* 0x100fe40000010840 */
[----:B------:R-:W-:Y:S01]  /*18d20*/  FMUL.FTZ R33, R39, R69 ;  /* 0x0000004527217220 */ /* 0x000fe20000410000 */
        /* <DEDUP_REMOVED lines=11> */
[----:B------:R-:W-:Y:S02]  /*18de0*/  FFMA.FTZ R112, R112, c[0x0][0x23c], -R103 ;  /* 0x00008f0070707a23 */ /* 0x000fe40000010867 */
[--C-:B------:R-:W-:Y:S01]  /*18df0*/  FFMA.FTZ R113, R113, c[0x0][0x23c], -R64.reuse ;  /* 0x00008f0071717a23 */ /* 0x100fe20000010840 */
[----:B--2---:R-:W-:Y:S01]  /*18e00*/  F2FP.BF16.PACK_AB R40, R108, R117 ;  /* 0x000000756c28723e */ /* 0x004fe200000010ff */
[----:B------:R-:W-:Y:S02]  /*18e10*/  FFMA.FTZ R117, R39, R190, R117 ;  /* 0x000000be27757223 */ /* 0x000fe40000010075 */
[----:B------:R-:W-:Y:S02]  /*18e20*/  FFMA.FTZ R111, R111, c[0x0][0x23c], -R64 ;  /* 0x00008f006f6f7a23 */ /* 0x000fe40000010840 */
[----:B------:R-:W-:Y:S01]  /*18e30*/  FFMA.FTZ R104, R104, c[0x0][0x23c], -R103 ;  /* 0x00008f0068687a23 */ /* 0x000fe20000010867 */
[----:B------:R2:W-:Y:S01]  /*18e40*/  MUFU.EX2 R78, R32 ;  /* 0x00000020004e7308 */ /* 0x0005e20000000800 */
[----:B------:R-:W-:Y:S09]  /*18e50*/  FADD.FTZ R117, R108, R117 ;  /* 0x000000756c757221 */ /* 0x000ff20000010000 */
[----:B------:R-:W-:Y:S01]  /*18e60*/  MUFU.EX2 R92, R213 ;  /* 0x000000d5005c7308 */ /* 0x000fe20000000800 */
[C---:B-1----:R-:W-:Y:S01]  /*18e70*/  F2FP.BF16.PACK_AB R42, R105.reuse, R106 ;  /* 0x0000006a692a723e */ /* 0x042fe200000010ff */
[----:B------:R-:W-:Y:S04]  /*18e80*/  FADD.FTZ R106, R106, R117 ;  /* 0x000000756a6a7221 */ /* 0x000fe80000010000 */
[----:B------:R-:W-:Y:S04]  /*18e90*/  FADD.FTZ R106, R105, R106 ;  /* 0x0000006a696a7221 */ /* 0x000fe80000010000 */
[----:B------:R-:W-:Y:S01]  /*18ea0*/  MUFU.EX2 R67, R67 ;  /* 0x0000004300437308 */ /* 0x000fe20000000800 */
[C---:B------:R-:W-:Y:S05]  /*18eb0*/  HMMA.16816.F32.BF16 R4, R40.reuse, R12, R4 ;  /* 0x0000000c2804723c */ /* 0x040fea0000041804 */
[C---:B--2---:R-:W-:Y:S02]  /*18ec0*/  FMUL.FTZ R32, R39.reuse, R68 ;  /* 0x0000004427207220 */ /* 0x044fe40000410000 */
        /* <DEDUP_REMOVED lines=28> */
[C---:B------:R-:W-:Y:S01]  /*19090*/  HMMA.16816.F32.BF16 R24, R40.reuse, R30, R24 ;  /* 0x0000001e2818723c */ /* 0x040fe20000041818 */
[----:B------:R-:W1:Y:S03]  /*190a0*/  MUFU.EX2 R81, R81 ;  /* 0x0000005100517308 */ /* 0x000e660000000800 */
[----:B------:R-:W-:Y:S02]  /*190b0*/  FMUL.FTZ R28, R39, R72 ;  /* 0x00000048271c7220 */ /* 0x000fe40000410000 */
[----:B------:R-:W-:Y:S02]  /*190c0*/  FFMA.FTZ R39, R56, c[0x0][0x23c], -R103 ;  /* 0x00008f0038277a23 */ /* 0x000fe40000010867 */
[C---:B------:R-:W-:Y:S03]  /*190d0*/  FMUL.FTZ R30, R38.reuse, R74 ;  /* 0x0000004a261e7220 */ /* 0x040fe60000410000 */
[----:B------:R2:W3:Y:S01]  /*190e0*/  MUFU.EX2 R73, R77 ;  /* 0x0000004d00497308 */ /* 0x0004e20000000800 */
[----:B------:R-:W-:Y:S02]  /*190f0*/  FMUL.FTZ R31, R38, R75 ;  /* 0x0000004b261f7220 */ /* 0x000fe40000410000 */
[--C-:B------:R-:W-:Y:S02]  /*19100*/  FFMA.FTZ R74, R143, c[0x0][0x23c], -R64.reuse ;  /* 0x00008f008f4a7a23 */ /* 0x100fe40000010840 */
[----:B------:R-:W-:Y:S02]  /*19110*/  FADD.FTZ R38, R114, R191 ;  /* 0x000000bf72267221 */ /* 0x000fe40000010000 */
[----:B------:R-:W-:Y:S01]  /*19120*/  FFMA.FTZ R75, R147, c[0x0][0x23c], -R64 ;  /* 0x00008f00934b7a23 */ /* 0x000fe20000010840 */
[C---:B------:R-:W-:Y:S02]  /*19130*/  HMMA.16816.F32.BF16 R28, R40.reuse, R44, R28 ;  /* 0x0000002c281c723c */ /* 0x040fe4000004181c */
[----:B------:R-:W-:Y:S01]  /*19140*/  MUFU.EX2 R79, R79 ;  /* 0x0000004f004f7308 */ /* 0x000fe20000000800 */
[----:B------:R-:W-:Y:S02]  /*19150*/  FADD.FTZ R109, R109, R38 ;  /* 0x000000266d6d7221 */ /* 0x000fe40000010000 */
[--C-:B------:R-:W-:Y:S02]  /*19160*/  FFMA.FTZ R72, R145, c[0x0][0x23c], -R64.reuse ;  /* 0x00008f0091487a23 */ /* 0x100fe40000010840 */
[----:B------:R-:W-:Y:S01]  /*19170*/  FADD.FTZ R109, R102, R109 ;  /* 0x0000006d666d7221 */ /* 0x000fe20000010000 */
[----:B------:R-:W-:Y:S01]  /*19180*/  HMMA.16816.F32.BF16 R32, R40, R46, R32 ;  /* 0x0000002e2820723c */ /* 0x000fe20000041820 */
[----:B------:R-:W4:Y:S03]  /*19190*/  LDSM.16.MT88.4 R44, [R161+0x6800] ;  /* 0x00680000a12c783b */ /* 0x000f260000004200 */
[----:B------:R-:W-:Y:S01]  /*191a0*/  MUFU.EX2 R74, R74 ;  /* 0x0000004a004a7308 */ /* 0x000fe20000000800 */
[--C-:B------:R-:W-:Y:S01]  /*191b0*/  FFMA.FTZ R124, R133, c[0x0][0x23c], -R64.reuse ;  /* 0x00008f00857c7a23 */ /* 0x100fe20000010840 */
[----:B------:R-:W-:Y:S01]  /*191c0*/  MOV R102, R3 ;  /* 0x0000000300667202 */ /* 0x000fe20000000f00 */
[----:B------:R-:W-:Y:S01]  /*191d0*/  FFMA.FTZ R133, R132, c[0x0][0x23c], -R103 ;  /* 0x00008f0084857a23 */ /* 0x000fe20000010867 */
[----:B-1----:R-:W-:Y:S01]  /*191e0*/  F2FP.BF16.PACK_AB R40, R78, R81 ;  /* 0x000000514e28723e */ /* 0x002fe200000010ff */
[----:B--2---:R-:W-:Y:S03]  /*191f0*/  FFMA.FTZ R77, R141, c[0x0][0x23c], -R64 ;  /* 0x00008f008d4d7a23 */ /* 0x004fe60000010840 */
[----:B---3--:R-:W-:Y:S01]  /*19200*/  F2FP.BF16.PACK_AB R42, R73, R76 ;  /* 0x0000004c492a723e */ /* 0x008fe200000010ff */
[----:B------:R-:W-:Y:S01]  /*19210*/  FADD.FTZ R81, R81, R106 ;  /* 0x0000006a51517221 */ /* 0x000fe20000010000 */
[----:B------:R-:W-:Y:S01]  /*19220*/  F2FP.BF16.PACK_AB R41, R65, R92 ;  /* 0x0000005c4129723e */ /* 0x000fe200000010ff */
[----:B------:R-:W1:Y:S01]  /*19230*/  MUFU.EX2 R77, R77 ;  /* 0x0000004d004d7308 */ /* 0x000e620000000800 */
[----:B------:R-:W-:Y:S01]  /*19240*/  F2FP.BF16.PACK_AB R43, R67, R88 ;  /* 0x00000058432b723e */ /* 0x000fe200000010ff */
[----:B------:R-:W-:Y:S02]  /*19250*/  FADD.FTZ R92, R92, R109 ;  /* 0x0000006d5c5c7221 */ /* 0x000fe40000010000 */
[----:B------:R-:W-:Y:S02]  /*19260*/  FADD.FTZ R81, R78, R81 ;  /* 0x000000514e517221 */ /* 0x000fe40000010000 */
[----:B------:R-:W-:Y:S02]  /*19270*/  FADD.FTZ R65, R65, R92 ;  /* 0x0000005c41417221 */ /* 0x000fe40000010000 */
[C---:B------:R-:W-:Y:S01]  /*19280*/  HMMA.16816.F32.BF16 R4, R40.reuse, R48, R4 ;  /* 0x000000302804723c */ /* 0x040fe20000041804 */
[----:B------:R-:W-:Y:S01]  /*19290*/  LDSM.16.MT88.4 R92, [R164+0x9800] ;  /* 0x00980000a45c783b */ /* 0x000fe20000004200 */
[----:B------:R-:W-:Y:S01]  /*192a0*/  MUFU.EX2 R80, R80 ;  /* 0x0000005000507308 */ /* 0x000fe20000000800 */
[--C-:B------:R-:W-:Y:S02]  /*192b0*/  FFMA.FTZ R132, R125, c[0x0][0x23c], -R64.reuse ;  /* 0x00008f007d847a23 */ /* 0x100fe40000010840 */
[--C-:B------:R-:W-:Y:S02]  /*192c0*/  FFMA.FTZ R125, R120, c[0x0][0x23c], -R103.reuse ;  /* 0x00008f00787d7a23 */ /* 0x100fe40000010867 */
[--C-:B------:R-:W-:Y:S01]  /*192d0*/  FFMA.FTZ R120, R57, c[0x0][0x23c], -R64.reuse ;  /* 0x00008f0039787a23 */ /* 0x100fe20000010840 */
[C---:B------:R-:W-:Y:S01]  /*192e0*/  HMMA.16816.F32.BF16 R8, R40.reuse, R50, R8 ;  /* 0x000000322808723c */ /* 0x040fe20000041808 */
[----:B------:R-:W2:Y:S03]  /*192f0*/  LDSM.16.MT88.4 R48, [R160+0x6800] ;  /* 0x00680000a030783b */ /* 0x000ea60000004200 */
[----:B------:R-:W-:Y:S01]  /*19300*/  MUFU.EX2 R122, R122 ;  /* 0x0000007a007a7308 */ /* 0x000fe20000000800 */
        /* <DEDUP_REMOVED lines=9> */
[--C-:B------:R-:W-:Y:S02]  /*193a0*/  FFMA.FTZ R110, R115, c[0x0][0x23c], -R64.reuse ;  /* 0x00008f00736e7a23 */ /* 0x100fe40000010840 */
[C---:B----4-:R-:W-:Y:S01]  /*193b0*/  HMMA.16816.F32.BF16 R20, R40.reuse, R44, R20 ;  /* 0x0000002c2814723c */ /* 0x050fe20000041814 */
[----:B------:R-:W4:Y:S01]  /*193c0*/  MUFU.EX2 R68, R68 ;  /* 0x0000004400447308 */ /* 0x000f220000000800 */
[----:B------:R-:W-:Y:S02]  /*193d0*/  LDSM.16.MT88.4 R56, [R161+0x8800] ;  /* 0x00880000a138783b */ /* 0x000fe40000004200 */
[----:B------:R-:W-:Y:S02]  /*193e0*/  FFMA.FTZ R134, R107, c[0x0][0x23c], -R64 ;  /* 0x00008f006b867a23 */ /* 0x000fe40000010840 */
[----:B------:R-:W-:Y:S02]  /*193f0*/  FFMA.FTZ R107, R66, c[0x0][0x23c], -R103 ;  /* 0x00008f00426b7a23 */ /* 0x000fe40000010867 */
[C---:B------:R-:W-:Y:S02]  /*19400*/  HMMA.16816.F32.BF16 R24, R40.reuse, R46, R24 ;  /* 0x0000002e2818723c */ /* 0x040fe40000041818 */
[----:B------:R-:W5:Y:S01]  /*19410*/  LDSM.16.MT88.4 R44, [R162+0x7000] ;  /* 0x00700000a22c783b */ /* 0x000f620000004200 */
[----:B------:R-:W-:Y:S01]  /*19420*/  MUFU.EX2 R75, R75 ;  /* 0x0000004b004b7308 */ /* 0x000fe20000000800 */
[----:B------:R-:W-:Y:S04]  /*19430*/  FADD.FTZ R88, R88, R65 ;  /* 0x0000004158587221 */ /* 0x000fe80000010000 */
[----:B------:R-:W-:Y:S01]  /*19440*/  FADD.FTZ R88, R67, R88 ;  /* 0x0000005843587221 */ /* 0x000fe20000010000 */
[C---:B--2---:R-:W-:Y:S04]  /*19450*/  HMMA.16816.F32.BF16 R28, R40.reuse, R48, R28 ;  /* 0x00000030281c723c */ /* 0x044fe8000004181c */
[----:B------:R-:W2:Y:S04]  /*19460*/  MUFU.EX2 R72, R72 ;  /* 0x0000004800487308 */ /* 0x000ea80000000800 */
[----:B------:R-:W-:Y:S01]  /*19470*/  HMMA.16816.F32.BF16 R32, R40, R50, R32 ;  /* 0x000000322820723c */ /* 0x000fe20000041820 */
[----:B------:R-:W5:Y:S05]  /*19480*/  LDSM.16.MT88.4 R48, [R161+0x7000] ;  /* 0x00700000a130783b */ /* 0x000f6a0000004200 */
[----:B------:R-:W-:Y:S01]  /*19490*/  MUFU.EX2 R118, R118 ;  /* 0x0000007600767308 */ /* 0x000fe20000000800 */
[----:B-1----:R-:W-:Y:S02]  /*194a0*/  F2FP.BF16.PACK_AB R42, R77, R74 ;  /* 0x0000004a4d2a723e */ /* 0x002fe400000010ff */
[----:B------:R-:W-:Y:S03]  /*194b0*/  F2FP.BF16.PACK_AB R41, R70, R69 ;  /* 0x000000454629723e */ /* 0x000fe600000010ff */
[----:B----4-:R-:W-:Y:S01]  /*194c0*/  F2FP.BF16.PACK_AB R43, R68, R71 ;  /* 0x00000047442b723e */ /* 0x010fe200000010ff */
[----:B------:R-:W-:Y:S03]  /*194d0*/  FADD.FTZ R69, R69, R88 ;  /* 0x0000005845457221 */ /* 0x000fe60000010000 */
[----:B------:R-:W-:Y:S01]  /*194e0*/  MUFU.EX2 R131, R131 ;  /* 0x0000008300837308 */ /* 0x000fe20000000800 */
[----:B------:R-:W-:Y:S01]  /*194f0*/  FADD.FTZ R70, R70, R69 ;  /* 0x0000004546467221 */ /* 0x000fe20000010000 */
[----:B--2---:R-:W-:Y:S03]  /*19500*/  F2FP.BF16.PACK_AB R40, R72, R75 ;  /* 0x0000004b4828723e */ /* 0x004fe600000010ff */
[----:B------:R-:W-:Y:S04]  /*19510*/  FADD.FTZ R71, R71, R70 ;  /* 0x0000004647477221 */ /* 0x000fe80000010000 */
[----:B------:R-:W-:Y:S01]  /*19520*/  FADD.FTZ R68, R68, R71 ;  /* 0x0000004744447221 */ /* 0x000fe20000010000 */
[----:B------:R-:W-:Y:S01]  /*19530*/  MUFU.EX2 R116, R116 ;  /* 0x0000007400747308 */ /* 0x000fe20000000800 */
[C---:B---3--:R-:W-:Y:S08]  /*19540*/  HMMA.16816.F32.BF16 R4, R40.reuse, R52, R4 ;  /* 0x000000342804723c */ /* 0x048ff00000041804 */
[C---:B------:R-:W-:Y:S01]  /*19550*/  HMMA.16816.F32.BF16 R8, R40.reuse, R54, R8 ;  /* 0x000000362808723c */ /* 0x040fe20000041808 */
[----:B------:R-:W1:Y:S01]  /*19560*/  LDSM.16.MT88.4 R52, [R160+0x7000] ;  /* 0x00700000a034783b */ /* 0x000e620000004200 */
[----:B------:R-:W-:Y:S06]  /*19570*/  MUFU.EX2 R121, R121 ;  /* 0x0000007900797308 */ /* 0x000fec0000000800 */
[C---:B-----5:R-:W-:Y:S04]  /*19580*/  HMMA.16816.F32.BF16 R12, R40.reuse, R44, R12 ;  /* 0x0000002c280c723c */ /* 0x060fe8000004180c */
[----:B------:R-:W-:Y:S04]  /*19590*/  MUFU.EX2 R119, R119 ;  /* 0x0000007700777308 */ /* 0x000fe80000000800 */
[C---:B------:R-:W-:Y:S01]  /*195a0*/  HMMA.16816.F32.BF16 R16, R40.reuse, R46, R16 ;  /* 0x0000002e2810723c */ /* 0x040fe20000041810 */
[----:B------:R-:W2:Y:S05]  /*195b0*/  LDSM.16.MT88.4 R44, [R164+0x7800] ;  /* 0x00780000a42c783b */ /* 0x000eaa0000004200 */
[----:B------:R-:W-:Y:S02]  /*195c0*/  MUFU.EX2 R120, R120 ;  /* 0x0000007800787308 */ /* 0x000fe40000000800 */
[C---:B------:R-:W-:Y:S08]  /*195d0*/  HMMA.16816.F32.BF16 R20, R40.reuse, R48, R20 ;  /* 0x000000302814723c */ /* 0x040ff00000041814 */
[C---:B------:R-:W-:Y:S01]  /*195e0*/  HMMA.16816.F32.BF16 R24, R40.reuse, R50, R24 ;  /* 0x000000322818723c */ /* 0x040fe20000041818 */
[----:B------:R-:W-:Y:S01]  /*195f0*/  MUFU.EX2 R83, R83 ;  /* 0x0000005300537308 */ /* 0x000fe20000000800 */
[----:B------:R-:W3:Y:S06]  /*19600*/  LDSM.16.MT88.4 R48, [R162+0x7800] ;  /* 0x00780000a230783b */ /* 0x000eec0000004200 */
[C---:B-1----:R-:W-:Y:S03]  /*19610*/  HMMA.16816.F32.BF16 R28, R40.reuse, R52, R28 ;  /* 0x00000034281c723c */ /* 0x042fe6000004181c */
[----:B------:R-:W1:Y:S05]  /*19620*/  MUFU.EX2 R82, R82 ;  /* 0x0000005200527308 */ /* 0x000e6a0000000800 */
[----:B------:R-:W-:Y:S01]  /*19630*/  HMMA.16816.F32.BF16 R32, R40, R54, R32 ;  /* 0x000000362820723c */ /* 0x000fe20000041820 */
[----:B------:R-:W4:Y:S04]  /*19640*/  LDSM.16.MT88.4 R52, [R161+0x7800] ;  /* 0x00780000a134783b */ /* 0x000f280000004200 */
[----:B------:R-:W-:Y:S02]  /*19650*/  MUFU.EX2 R90, R90 ;  /* 0x0000005a005a7308 */ /* 0x000fe40000000800 */
[----:B------:R-:W-:Y:S08]  /*19660*/  F2FP.BF16.PACK_AB R41, R80, R79 ;  /* 0x0000004f5029723e */ /* 0x000ff000000010ff */
[----:B------:R-:W5:Y:S01]  /*19670*/  MUFU.EX2 R89, R89 ;  /* 0x0000005900597308 */ /* 0x000f620000000800 */
[----:B-1----:R-:W-:Y:S09]  /*19680*/  F2FP.BF16.PACK_AB R43, R82, R83 ;  /* 0x00000053522b723e */ /* 0x002ff200000010ff */
[----:B------:R-:W-:Y:S10]  /*19690*/  MUFU.EX2 R91, R91 ;  /* 0x0000005b005b7308 */ /* 0x000ff40000000800 */
[----:B------:R-:W1:Y:S01]  /*196a0*/  MUFU.EX2 R124, R124 ;  /* 0x0000007c007c7308 */ /* 0x000e620000000800 */
[----:B-----5:R-:W-:Y:S09]  /*196b0*/  F2FP.BF16.PACK_AB R40, R89, R90 ;  /* 0x0000005a5928723e */ /* 0x020ff200000010ff */
[----:B------:R-:W-:Y:S10]  /*196c0*/  MUFU.EX2 R130, R130 ;  /* 0x0000008200827308 */ /* 0x000ff40000000800 */
[----:B------:R-:W5:Y:S01]  /*196d0*/  MUFU.EX2 R133, R133 ;  /* 0x0000008500857308 */ /* 0x000f620000000800 */
[----:B-1----:R-:W-:Y:S09]  /*196e0*/  F2FP.BF16.PACK_AB R42, R124, R91 ;  /* 0x0000005b7c2a723e */ /* 0x002ff200000010ff */
[----:B------:R-:W-:Y:S01]  /*196f0*/  MUFU.EX2 R128, R128 ;  /* 0x0000008000807308 */ /* 0x000fe20000000800 */
[C---:B--2---:R-:W-:Y:S08]  /*19700*/  HMMA.16816.F32.BF16 R4, R40.reuse, R44, R4 ;  /* 0x0000002c2804723c */ /* 0x044ff00000041804 */
[C---:B------:R-:W-:Y:S01]  /*19710*/  HMMA.16816.F32.BF16 R8, R40.reuse, R46, R8 ;  /* 0x0000002e2808723c */ /* 0x040fe20000041808 */
[----:B------:R-:W1:Y:S01]  /*19720*/  LDSM.16.MT88.4 R44, [R160+0x7800] ;  /* 0x00780000a02c783b */ /* 0x000e620000004200 */
[----:B------:R-:W2:Y:S06]  /*19730*/  MUFU.EX2 R135, R135 ;  /* 0x0000008700877308 */ /* 0x000eac0000000800 */
        /* <DEDUP_REMOVED lines=14> */
[----:B-----5:R-:W-:Y:S02]  /*19820*/  F2FP.BF16.PACK_AB R41, R133, R130 ;  /* 0x000000828529723e */ /* 0x020fe400000010ff */
[----:B--2---:R-:W-:Y:S03]  /*19830*/  F2FP.BF16.PACK_AB R43, R135, R128 ;  /* 0x00000080872b723e */ /* 0x004fe600000010ff */
[----:B------:R-:W-:Y:S03]  /*19840*/  F2FP.BF16.PACK_AB R40, R129, R126 ;  /* 0x0000007e8128723e */ /* 0x000fe600000010ff */
[----:B------:R-:W-:Y:S01]  /*19850*/  MUFU.EX2 R123, R123 ;  /* 0x0000007b007b7308 */ /* 0x000fe20000000800 */
[----:B-1----:R-:W-:Y:S09]  /*19860*/  F2FP.BF16.PACK_AB R42, R132, R127 ;  /* 0x0000007f842a723e */ /* 0x002ff200000010ff */
[----:B------:R-:W-:Y:S01]  /*19870*/  MUFU.EX2 R114, R39 ;  /* 0x0000002700727308 */ /* 0x000fe20000000800 */
[C---:B---3--:R-:W-:Y:S08]  /*19880*/  HMMA.16816.F32.BF16 R4, R40.reuse, R48, R4 ;  /* 0x000000302804723c */ /* 0x048ff00000041804 */
[C---:B------:R-:W-:Y:S01]  /*19890*/  HMMA.16816.F32.BF16 R8, R40.reuse, R50, R8 ;  /* 0x000000322808723c */ /* 0x040fe20000041808 */
[----:B------:R-:W1:Y:S01]  /*198a0*/  LDSM.16.MT88.4 R48, [R160+0x8000] ;  /* 0x00800000a030783b */ /* 0x000e620000004200 */
[----:B------:R-:W2:Y:S06]  /*198b0*/  MUFU.EX2 R137, R137 ;  /* 0x0000008900897308 */ /* 0x000eac0000000800 */
[C---:B----4-:R-:W-:Y:S04]  /*198c0*/  HMMA.16816.F32.BF16 R12, R40.reuse, R52, R12 ;  /* 0x00000034280c723c */ /* 0x050fe8000004180c */
[----:B------:R-:W-:Y:S04]  /*198d0*/  MUFU.EX2 R110, R110 ;  /* 0x0000006e006e7308 */ /* 0x000fe80000000800 */
[C---:B------:R-:W-:Y:S01]  /*198e0*/  HMMA.16816.F32.BF16 R16, R40.reuse, R54, R16 ;  /* 0x000000362810723c */ /* 0x040fe20000041810 */
[----:B------:R-:W3:Y:S05]  /*198f0*/  LDSM.16.MT88.4 R52, [R164+0x8800] ;  /* 0x00880000a434783b */ /* 0x000eea0000004200 */
[----:B------:R-:W-:Y:S02]  /*19900*/  MUFU.EX2 R113, R113 ;  /* 0x0000007100717308 */ /* 0x000fe40000000800 */
[C---:B------:R-:W-:Y:S04]  /*19910*/  HMMA.16816.F32.BF16 R20, R40.reuse, R44, R20 ;  /* 0x0000002c2814723c */ /* 0x040fe80000041814 */
[----:B--2---:R-:W-:Y:S04]  /*19920*/  F2FP.BF16.PACK_AB R39, R137, R114 ;  /* 0x000000728927723e */ /* 0x004fe800000010ff */
[C---:B------:R-:W-:Y:S01]  /*19930*/  HMMA.16816.F32.BF16 R24, R40.reuse, R46, R24 ;  /* 0x0000002e2818723c */ /* 0x040fe20000041818 */
[----:B------:R-:W2:Y:S01]  /*19940*/  LDSM.16.MT88.4 R44, [R162+0x8800] ;  /* 0x00880000a22c783b */ /* 0x000ea20000004200 */
        /* <DEDUP_REMOVED lines=12> */
[C---:B---3--:R-:W-:Y:S08]  /*19a10*/  HMMA.16816.F32.BF16 R4, R40.reuse, R52, R4 ;  /* 0x000000342804723c */ /* 0x048ff00000041804 */
[C---:B------:R-:W-:Y:S01]  /*19a20*/  HMMA.16816.F32.BF16 R8, R40.reuse, R54, R8 ;  /* 0x000000362808723c */ /* 0x040fe20000041808 */
[----:B------:R-:W-:Y:S07]  /*19a30*/  LDSM.16.MT88.4 R52, [R162+0x9000] ;  /* 0x00900000a234783b */ /* 0x000fee0000004200 */
[C---:B--2---:R-:W-:Y:S04]  /*19a40*/  HMMA.16816.F32.BF16 R12, R40.reuse, R44, R12 ;  /* 0x0000002c280c723c */ /* 0x044fe8000004180c */
[----:B-----5:R-:W-:Y:S04]  /*19a50*/  F2FP.BF16.PACK_AB R69, R107, R104 ;  /* 0x000000686b45723e */ /* 0x020fe800000010ff */
[C---:B------:R-:W-:Y:S01]  /*19a60*/  HMMA.16816.F32.BF16 R16, R40.reuse, R46, R16 ;  /* 0x0000002e2810723c */ /* 0x040fe20000041810 */
[----:B------:R-:W1:Y:S07]  /*19a70*/  LDSM.16.MT88.4 R44, [R164+0x9000] ;  /* 0x00900000a42c783b */ /* 0x000e6e0000004200 */
[C---:B------:R-:W-:Y:S08]  /*19a80*/  HMMA.16816.F32.BF16 R20, R40.reuse, R56, R20 ;  /* 0x000000382814723c */ /* 0x040ff00000041814 */
[C---:B------:R-:W-:Y:S01]  /*19a90*/  HMMA.16816.F32.BF16 R24, R40.reuse, R58, R24 ;  /* 0x0000003a2818723c */ /* 0x040fe20000041818 */
[----:B------:R-:W2:Y:S07]  /*19aa0*/  LDSM.16.MT88.4 R56, [R161+0x9000] ;  /* 0x00900000a138783b */ /* 0x000eae0000004200 */
[C---:B----4-:R-:W-:Y:S07]  /*19ab0*/  HMMA.16816.F32.BF16 R28, R40.reuse, R48, R28 ;  /* 0x00000030281c723c */ /* 0x050fee000004181c */
[--C-:B------:R-:W-:Y:S01]  /*19ac0*/  FFMA.FTZ R48, R37, c[0x0][0x23c], -R103.reuse ;  /* 0x00008f0025307a23 */ /* 0x100fe20000010867 */
[----:B------:R-:W-:Y:S01]  /*19ad0*/  HMMA.16816.F32.BF16 R32, R40, R50, R32 ;  /* 0x000000322820723c */ /* 0x000fe20000041820 */
[----:B------:R-:W3:Y:S03]  /*19ae0*/  LDSM.16.MT88.4 R40, [R160+0x9000] ;  /* 0x00900000a028783b */ /* 0x000ee60000004200 */
[----:B------:R-:W-:Y:S01]  /*19af0*/  F2FP.BF16.PACK_AB R37, R123, R112 ;  /* 0x000000707b25723e */ /* 0x000fe200000010ff */
[----:B------:R-:W-:Y:S01]  /*19b00*/  FFMA.FTZ R103, R36, c[0x0][0x23c], -R103 ;  /* 0x00008f0024677a23 */ /* 0x000fe20000010867 */
[----:B------:R-:W-:Y:S01]  /*19b10*/  F2FP.BF16.PACK_AB R36, R113, R110 ;  /* 0x0000006e7124723e */ /* 0x000fe200000010ff */
[----:B------:R-:W-:Y:S01]  /*19b20*/  FADD.FTZ R50, R76, R81 ;  /* 0x000000514c327221 */ /* 0x000fe20000010000 */
[----:B------:R-:W-:Y:S04]  /*19b30*/  MUFU.EX2 R48, R48 ;  /* 0x0000003000307308 */ /* 0x000fe80000000800 */
[----:B------:R-:W-:Y:S01]  /*19b40*/  FADD.FTZ R50, R73, R50 ;  /* 0x0000003249327221 */ /* 0x000fe20000010000 */
[C---:B-1----:R-:W-:Y:S05]  /*19b50*/  HMMA.16816.F32.BF16 R4, R36.reuse, R44, R4 ;  /* 0x0000002c2404723c */ /* 0x042fea0000041804 */
[----:B------:R-:W1:Y:S01]  /*19b60*/  MUFU.EX2 R103, R103 ;  /* 0x0000006700677308 */ /* 0x000e620000000800 */
[----:B------:R-:W-:Y:S02]  /*19b70*/  FADD.FTZ R49, R75, R50 ;  /* 0x000000324b317221 */ /* 0x000fe40000010000 */
[C---:B------:R-:W-:Y:S04]  /*19b80*/  HMMA.16816.F32.BF16 R8, R36.reuse, R46, R8 ;  /* 0x0000002e2408723c */ /* 0x040fe80000041808 */
[----:B------:R-:W-:Y:S02]  /*19b90*/  FADD.FTZ R49, R72, R49 ;  /* 0x0000003148317221 */ /* 0x000fe40000010000 */
[----:B------:R-:W-:Y:S02]  /*19ba0*/  FFMA.FTZ R44, R63, c[0x0][0x23c], -R64 ;  /* 0x00008f003f2c7a23 */ /* 0x000fe40000010840 */
[C---:B------:R-:W-:Y:S04]  /*19bb0*/  HMMA.16816.F32.BF16 R12, R36.reuse, R52, R12 ;  /* 0x00000034240c723c */ /* 0x040fe8000004180c */
[----:B------:R-:W-:Y:S01]  /*19bc0*/  FADD.FTZ R74, R74, R49 ;  /* 0x000000314a4a7221 */ /* 0x000fe20000010000 */
[----:B------:R-:W-:Y:S01]  /*19bd0*/  MUFU.EX2 R44, R44 ;  /* 0x0000002c002c7308 */ /* 0x000fe20000000800 */
[----:B------:R-:W-:Y:S02]  /*19be0*/  FADD.FTZ R49, R79, R68 ;  /* 0x000000444f317221 */ /* 0x000fe40000010000 */
[C---:B------:R-:W-:Y:S04]  /*19bf0*/  HMMA.16816.F32.BF16 R16, R36.reuse, R54, R16 ;  /* 0x000000362410723c */ /* 0x040fe80000041810 */
[--C-:B------:R-:W-:Y:S01]  /*19c00*/  FFMA.FTZ R45, R61, c[0x0][0x23c], -R64.reuse ;  /* 0x00008f003d2d7a23 */ /* 0x100fe20000010840 */
[----:B-1----:R-:W-:Y:S01]  /*19c10*/  F2FP.BF16.PACK_AB R71, R103, R48 ;  /* 0x000000306747723e */ /* 0x002fe200000010ff */
[--C-:B------:R-:W-:Y:S02]  /*19c20*/  FFMA.FTZ R46, R62, c[0x0][0x23c], -R64.reuse ;  /* 0x00008f003e2e7a23 */ /* 0x100fe40000010840 */
[C---:B--2---:R-:W-:Y:S02]  /*19c30*/  HMMA.16816.F32.BF16 R20, R36.reuse, R56, R20 ;  /* 0x000000382414723c */ /* 0x044fe40000041814 */
[----:B------:R-:W1:Y:S02]  /*19c40*/  MUFU.EX2 R45, R45 ;  /* 0x0000002d002d7308 */ /* 0x000e640000000800 */
[----:B------:R-:W-:Y:S02]  /*19c50*/  FFMA.FTZ R64, R60, c[0x0][0x23c], -R64 ;  /* 0x00008f003c407a23 */ /* 0x000fe40000010840 */
[----:B------:R-:W-:Y:S02]  /*19c60*/  FADD.FTZ R80, R80, R49 ;  /* 0x0000003150507221 */ /* 0x000fe40000010000 */
[C---:B------:R-:W-:Y:S04]  /*19c70*/  HMMA.16816.F32.BF16 R24, R36.reuse, R58, R24 ;  /* 0x0000003a2418723c */ /* 0x040fe80000041818 */
[----:B------:R-:W-:Y:S04]  /*19c80*/  MUFU.EX2 R46, R46 ;  /* 0x0000002e002e7308 */ /* 0x000fe80000000800 */
[C---:B---3--:R-:W-:Y:S06]  /*19c90*/  HMMA.16816.F32.BF16 R28, R36.reuse, R40, R28 ;  /* 0x00000028241c723c */ /* 0x048fec000004181c */
[----:B------:R-:W2:Y:S01]  /*19ca0*/  MUFU.EX2 R47, R64 ;  /* 0x00000040002f7308 */ /* 0x000ea20000000800 */
[----:B------:R-:W-:Y:S01]  /*19cb0*/  FADD.FTZ R41, R77, R74 ;  /* 0x0000004a4d297221 */ /* 0x000fe20000010000 */
[----:B------:R-:W-:Y:S01]  /*19cc0*/  HMMA.16816.F32.BF16 R32, R36, R42, R32 ;  /* 0x0000002a2420723c */ /* 0x000fe20000041820 */
[----:B------:R-:W3:Y:S03]  /*19cd0*/  LDSM.16.MT88.4 R76, [R161+0x9800] ;  /* 0x00980000a14c783b */ /* 0x000ee60000004200 */
        /* <DEDUP_REMOVED lines=8> */
[----:B--2---:R-:W-:Y:S01]  /*19d60*/  F2FP.BF16.PACK_AB R70, R47, R46 ;  /* 0x0000002e2f46723e */ /* 0x004fe200000010ff */
[----:B------:R-:W-:Y:S04]  /*19d70*/  FADD.FTZ R133, R133, R130 ;  /* 0x0000008285857221 */ /* 0x000fe80000010000 */
[----:B------:R-:W-:Y:S02]  /*19d80*/  FADD.FTZ R128, R128, R133 ;  /* 0x0000008580807221 */ /* 0x000fe40000010000 */
[C---:B------:R-:W-:Y:S01]  /*19d90*/  HMMA.16816.F32.BF16 R96, R68.reuse, R92, R4 ;  /* 0x0000005c4460723c */ /* 0x040fe20000041804 */
[----:B------:R-:W1:Y:S04]  /*19da0*/  LDSM.16.MT88.4 R4, [R160+0x9800] ;  /* 0x00980000a004783b */ /* 0x000e680000004200 */
        /* <DEDUP_REMOVED lines=12> */
[C---:B---3--:R-:W-:Y:S04]  /*19e70*/  HMMA.16816.F32.BF16 R80, R68.reuse, R76, R20 ;  /* 0x0000004c4450723c */ /* 0x048fe80000041814 */
        /* <DEDUP_REMOVED lines=25> */
.L_x_7790:
[----:B------:R-:W1:Y:S01]  /*1a010*/  SHFL.BFLY PT, R7, R190, 0x2, 0x1f ;  /* 0x0c401f00be077f89 */ /* 0x000e6200000e0000 */
[----:B------:R-:W-:Y:S01]  /*1a020*/  MOV R11, 0x3f800000 ;  /* 0x3f800000000b7802 */ /* 0x000fe20000000f00 */
[----:B------:R-:W-:Y:S01]  /*1a030*/  BSSY B0, `(.L_x_7795) ;  /* 0x000009f000007945 */ /* 0x000fe20003800000 */
[----:B------:R-:W-:Y:S01]  /*1a040*/  IADD3 R46, -R177, RZ, RZ ;  /* 0x000000ffb12e7210 */ /* 0x000fe20007ffe1ff */
[----:B------:R-:W2:Y:S04]  /*1a050*/  SHFL.BFLY PT, R4, R191, 0x2, 0x1f ;  /* 0x0c401f00bf047f89 */ /* 0x000ea800000e0000 */
        /* <DEDUP_REMOVED lines=10> */
[----:B------:R-:W-:Y:S02]  /*1a100*/  LEA.HI R8, R5, R0, RZ, 0x2 ;  /* 0x0000000005087211 */ /* 0x000fe400078f10ff */
[----:B----4-:R-:W-:Y:S02]  /*1a110*/  SHF.R.S32.HI R10, RZ, 0x1f, R13 ;  /* 0x0000001fff0a7819 */ /* 0x010fe4000001140d */
[----:B------:R-:W-:Y:S02]  /*1a120*/  SHF.R.S32.HI R12, RZ, 0x2, R8 ;  /* 0x00000002ff0c7819 */ /* 0x000fe40000011408 */
[----:B------:R-:W-:-:S04]  /*1a130*/  LEA.HI R10, R10, R13, RZ, 0x4 ;  /* 0x0000000d0a0a7211 */ /* 0x000fc800078f20ff */
[----:B------:R-:W-:Y:S01]  /*1a140*/  SHF.R.S32.HI R10, RZ, 0x4, R10 ;  /* 0x00000004ff0a7819 */ /* 0x000fe2000001140a */
[----:B-----5:R-:W-:Y:S02]  /*1a150*/  IMAD R45, R46, c[0x0][0x1c0], R45 ;  /* 0x000070002e2d7a24 */ /* 0x020fe400078e022d */
[----:B-1----:R-:W-:Y:S02]  /*1a160*/  IMAD R44, R44, c[0x0][0x210], R177 ;  /* 0x000084002c2c7a24 */ /* 0x002fe400078e02b1 */
[----:B--2---:R-:W-:Y:S01]  /*1a170*/  FADD.FTZ R6, R7, R6 ;  /* 0x0000000607067221 */ /* 0x004fe20000010000 */
[----:B------:R-:W-:Y:S01]  /*1a180*/  SHF.R.S32.HI R7, RZ, 0x1f, R8 ;  /* 0x0000001fff077819 */ /* 0x000fe20000011408 */
[----:B------:R-:W-:Y:S02]  /*1a190*/  IMAD R44, R44, c[0x0][0x1c0], R45 ;  /* 0x000070002c2c7a24 */ /* 0x000fe400078e022d */
[----:B---3--:R-:W-:Y:S01]  /*1a1a0*/  FADD.FTZ R4, R9, R4 ;  /* 0x0000000409047221 */ /* 0x008fe20000010000 */
[----:B------:R-:W-:Y:S01]  /*1a1b0*/  FSETP.NE.FTZ.AND P3, PT, R6, RZ, PT ;  /* 0x000000ff0600720b */ /* 0x000fe20003f75000 */
[----:B------:R-:W-:Y:S01]  /*1a1c0*/  IMAD.MOV.U32 R9, RZ, RZ, 0x3f800000 ;  /* 0x3f800000ff097424 */ /* 0x000fe200078e00ff */
[----:B------:R-:W-:-:S02]  /*1a1d0*/  LEA.HI R7, R7, R12, RZ, 0x3 ;  /* 0x0000000c07077211 */ /* 0x000fc400078f18ff */
[----:B------:R-:W-:Y:S02]  /*1a1e0*/  FSETP.NE.FTZ.AND P0, PT, R4, RZ, PT ;  /* 0x000000ff0400720b */ /* 0x000fe40003f15000 */
[----:B------:R-:W-:-:S04]  /*1a1f0*/  LOP3.LUT R7, R7, 0xfffffff8, RZ, 0xc0, !PT ;  /* 0xfffffff807077812 */ /* 0x000fc800078ec0ff */
[----:B------:R-:W-:-:S03]  /*1a200*/  IADD3 R7, R12, -R7, RZ ;  /* 0x800000070c077210 */ /* 0x000fc60007ffe0ff */
[----:B------:R-:W1:Y:S01]  /*1a210*/  @P3 MUFU.RCP R11, R6 ;  /* 0x00000006000b3308 */ /* 0x000e620000001000 */
[----:B------:R-:W-:-:S04]  /*1a220*/  LOP3.LUT R12, R7, 0x1, RZ, 0xc0, !PT ;  /* 0x00000001070c7812 */ /* 0x000fc800078ec0ff */
[----:B------:R-:W-:Y:S02]  /*1a230*/  ISETP.NE.U32.AND P4, PT, R12, 0x1, PT ;  /* 0x000000010c00780c */ /* 0x000fe40003f85070 */
[----:B------:R-:W-:Y:S01]  /*1a240*/  SHF.L.U32 R12, R10, 0x6, RZ ;  /* 0x000000060a0c7819 */ /* 0x000fe200000006ff */
[----:B------:R-:W2:Y:S01]  /*1a250*/  @P0 MUFU.RCP R9, R4 ;  /* 0x0000000400090308 */ /* 0x000ea20000001000 */
[----:B------:R-:W-:Y:S01]  /*1a260*/  R2P PR, R7, 0x6 ;  /* 0x0000000607007804 */ /* 0x000fe20000000000 */
[----:B-1----:R-:W-:-:S06]  /*1a270*/  FMUL.FTZ R96, R11, R96 ;  /* 0x000000600b607220 */ /* 0x002fcc0000410000 */
        /* <DEDUP_REMOVED lines=122> */
.L_x_7796:
[----:B--234-:R-:W-:Y:S05]  /*1aa20*/  BSYNC B0 ;  /* 0x0000000000007941 */ /* 0x01cfea0003800000 */
.L_x_7795:
        /* <DEDUP_REMOVED lines=35> */
.L_x_7797:
        /* <DEDUP_REMOVED lines=10> */
.L_x_7933:


//--------------------- .nv.shared._ZN5flash32flash_fwd_splitkv_combine_kernelI23Flash_fwd_kernel_traitsILi64ELi64ELi256ELi4ELb0ELb0EN7cutlass10bfloat16_tE19Flash_kernel_traitsILi64ELi64ELi256ELi4ES3_EELi8ELi7ELb0EEEvNS_16Flash_fwd_paramsE --------------------------
	.section	.nv.shared._ZN5flash32flash_fwd_splitkv_combine_kernelI23Flash_fwd_kernel_traitsILi64ELi64ELi256ELi4ELb0ELb0EN7cutlass10bfloat16_tE19Flash_kernel_traitsILi64ELi64ELi256ELi4ES3_EELi8ELi7ELb0EEEvNS_16Flash_fwd_paramsE,"aw",@nobits
	.sectionflags	@""
	.align	16
.nv.shared._ZN5flash32flash_fwd_splitkv_combine_kernelI23Flash_fwd_kernel_traitsILi64ELi64ELi256ELi4ELb0ELb0EN7cutlass10bfloat16_tE19Flash_kernel_traitsILi64ELi64ELi256ELi4ES3_EELi8ELi7ELb0EEEvNS_16Flash_fwd_paramsE:
	.zero		4608


//--------------------- .nv.global                --------------------------
	.section	.nv.global,"aw",@nobits
.nv.global:
	.type		_ZN78_INTERNAL_993c85fa_42_flash_fwd_split_hdim64_bf16_causal_sm80_cu_de61a85f_28434cute1_E,@object
	.size		_ZN78_INTERNAL_993c85fa_42_flash_fwd_split_hdim64_bf16_causal_sm80_cu_de61a85f_28434cute1_E,(_ZN78_INTERNAL_993c85fa_42_flash_fwd_split_hdim64_bf16_causal_sm80_cu_de61a85f_28434cuda3std3__45__cpo6cbeginE - _ZN78_INTERNAL_993c85fa_42_flash_fwd_split_hdim64_bf16_causal_sm80_cu_de61a85f_28434cute1_E)
_ZN78_INTERNAL_993c85fa_42_flash_fwd_split_hdim64_bf16_causal_sm80_cu_de61a85f_28434cute1_E:
	.zero		1
	.type		_ZN78_INTERNAL_993c85fa_42_flash_fwd_split_hdim64_bf16_causal_sm80_cu_de61a85f_28434cuda3std3__45__cpo6cbeginE,@object
	.size		_ZN78_INTERNAL_993c85fa_42_flash_fwd_split_hdim64_bf16_causal_sm80_cu_de61a85f_28434cuda3std3__45__cpo6cbeginE,(_ZN78_INTERNAL_993c85fa_42_flash_fwd_split_hdim64_bf16_causal_sm80_cu_de61a85f_28434cuda3std3__48in_placeE - _ZN78_INTERNAL_993c85fa_42_flash_fwd_split_hdim64_bf16_causal_sm80_cu_de61a85f_28434cuda3std3__45__cpo6cbeginE)
_ZN78_INTERNAL_993c85fa_42_flash_fwd_split_hdim64_bf16_causal_sm80_cu_de61a85f_28434cuda3std3__45__cpo6cbeginE:
	.zero		1
	.type		_ZN78_INTERNAL_993c85fa_42_flash_fwd_split_hdim64_bf16_causal_sm80_cu_de61a85f_28434cuda3std3__48in_placeE,@object
	.size		_ZN78_INTERNAL_993c85fa_42_flash_fwd_split_hdim64_bf16_causal_sm80_cu_de61a85f_28434cuda3std3__48in_placeE,(_ZN78_INTERNAL_993c85fa_42_flash_fwd_split_hdim64_bf16_causal_sm80_cu_de61a85f_28434cuda3std6ranges3__45__cpo9iter_moveE - _ZN78_INTERNAL_993c85fa_42_flash_fwd_split_hdim64_bf16_causal_sm80_cu_de61a85f_28434cuda3std3__48in_placeE)
_ZN78_INTERNAL_993c85fa_42_flash_fwd_split_hdim64_bf16_causal_sm80_cu_de61a85f_28434cuda3std3__48in_placeE:
	.zero		1
	.type		_ZN78_INTERNAL_993c85fa_42_flash_fwd_split_hdim64_bf16_causal_sm80_cu_de61a85f_28434cuda3std6ranges3__45__cpo9iter_moveE,@object
	.size		_ZN78_INTERNAL_993c85fa_42_flash_fwd_split_hdim64_bf16_causal_sm80_cu_de61a85f_28434cuda3std6ranges3__45__cpo9iter_moveE,(_ZN78_INTERNAL_993c85fa_42_flash_fwd_split_hdim64_bf16_causal_sm80_cu_de61a85f_28434cuda3std3__45__cpo5beginE - _ZN78_INTERNAL_993c85fa_42_flash_fwd_split_hdim64_bf16_causal_sm80_cu_de61a85f_28434cuda3std6ranges3__45__cpo9iter_moveE)
_ZN78_INTERNAL_993c85fa_42_flash_fwd_split_hdim64_bf16_causal_sm80_cu_de61a85f_28434cuda3std6ranges3__45__cpo9iter_moveE:
	.zero		1
	.type		_ZN78_INTERNAL_993c85fa_42_flash_fwd_split_hdim64_bf16_causal_sm80_cu_de61a85f_28434cuda3std3__45__cpo5beginE,@object
	.size		_ZN78_INTERNAL_993c85fa_42_flash_fwd_split_hdim64_bf16_causal_sm80_cu_de61a85f_28434cuda3std3__45__cpo5beginE,(_ZN78_INTERNAL_993c85fa_42_flash_fwd_split_hdim64_bf16_causal_sm80_cu_de61a85f_28434cuda3std3__480_GLOBAL__N__993c85fa_42_flash_fwd_split_hdim64_bf16_causal_sm80_cu_de61a85f_28436ignoreE - _ZN78_INTERNAL_993c85fa_42_flash_fwd_split_hdim64_bf16_causal_sm80_cu_de61a85f_28434cuda3std3__45__cpo5beginE)
_ZN78_INTERNAL_993c85fa_42_flash_fwd_split_hdim64_bf16_causal_sm80_cu_de61a85f_28434cuda3std3__45__cpo5beginE:
	.zero		1
	.type		_ZN78_INTERNAL_993c85fa_42_flash_fwd_split_hdim64_bf16_causal_sm80_cu_de61a85f_28434cuda3std3__480_GLOBAL__N__993c85fa_42_flash_fwd_split_hdim64_bf16_causal_sm80_cu_de61a85f_28436ignoreE,@object
	.size		_ZN78_INTERNAL_993c85fa_42_flash_fwd_split_hdim64_bf16_causal_sm80_cu_de61a85f_28434cuda3std3__480_GLOBAL__N__993c85fa_42_flash_fwd_split_hdim64_bf16_causal_sm80_cu_de61a85f_28436ignoreE,(_ZN78_INTERNAL_993c85fa_42_flash_fwd_split_hdim64_bf16_causal_sm80_cu_de61a85f_28434cute7productE - _ZN78_INTERNAL_993c85fa_42_flash_fwd_split_hdim64_bf16_causal_sm80_cu_de61a85f_28434cuda3std3__480_GLOBAL__N__993c85fa_42_flash_fwd_split_hdim64_bf16_causal_sm80_cu_de61a85f_28436ignoreE)
_ZN78_INTERNAL_993c85fa_42_flash_fwd_split_hdim64_bf16_causal_sm80_cu_de61a85f_28434cuda3std3__480_GLOBAL__N__993c85fa_42_flash_fwd_split_hdim64_bf16_causal_sm80_cu_de61a85f_28436ignoreE:
	.zero		1
	.type		_ZN78_INTERNAL_993c85fa_42_flash_fwd_split_hdim64_bf16_causal_sm80_cu_de61a85f_28434cute7productE,@object
	.size		_ZN78_INTERNAL_993c85fa_42_flash_fwd_split_hdim64_bf16_causal_sm80_cu_de61a85f_28434cute7productE,(_ZN78_INTERNAL_993c85fa_42_flash_fwd_split_hdim64_bf16_causal_sm80_cu_de61a85f_28434cuda3std3__45__cpo3endE - _ZN78_INTERNAL_993c85fa_42_flash_fwd_split_hdim64_bf16_causal_sm80_cu_de61a85f_28434cute7productE)
_ZN78_INTERNAL_993c85fa_42_flash_fwd_split_hdim64_bf16_causal_sm80_cu_de61a85f_28434cute7productE:
	.zero		1
	.type		_ZN78_INTERNAL_993c85fa_42_flash_fwd_split_hdim64_bf16_causal_sm80_cu_de61a85f_28434cuda3std3__45__cpo3endE,@object
	.size		_ZN78_INTERNAL_993c85fa_42_flash_fwd_split_hdim64_bf16_causal_sm80_cu_de61a85f_28434cuda3std3__45__cpo3endE,(_ZN78_INTERNAL_993c85fa_42_flash_fwd_split_hdim64_bf16_causal_sm80_cu_de61a85f_28434cuda3std3__419piecewise_constructE - _ZN78_INTERNAL_993c85fa_42_flash_fwd_split_hdim64_bf16_causal_sm80_cu_de61a85f_28434cuda3std3__45__cpo3endE)
_ZN78_INTERNAL_993c85fa_42_flash_fwd_split_hdim64_bf16_causal_sm80_cu_de61a85f_28434cuda3std3__45__cpo3endE:
	.zero		1
	.type		_ZN78_INTERNAL_993c85fa_42_flash_fwd_split_hdim64_bf16_causal_sm80_cu_de61a85f_28434cuda3std3__419piecewise_constructE,@object
	.size		_ZN78_INTERNAL_993c85fa_42_flash_fwd_split_hdim64_bf16_causal_sm80_cu_de61a85f_28434cuda3std3__419piecewise_constructE,(_ZN78_INTERNAL_993c85fa_42_flash_fwd_split_hdim64_bf16_causal_sm80_cu_de61a85f_28434cuda3std3__45__cpo4cendE - _ZN78_INTERNAL_993c85fa_42_flash_fwd_split_hdim64_bf16_causal_sm80_cu_de61a85f_28434cuda3std3__419piecewise_constructE)
_ZN78_INTERNAL_993c85fa_42_flash_fwd_split_hdim64_bf16_causal_sm80_cu_de61a85f_28434cuda3std3__419piecewise_constructE:
	.zero		1
	.type		_ZN78_INTERNAL_993c85fa_42_flash_fwd_split_hdim64_bf16_causal_sm80_cu_de61a85f_28434cuda3std3__45__cpo4cendE,@object
	.size		_ZN78_INTERNAL_993c85fa_42_flash_fwd_split_hdim64_bf16_causal_sm80_cu_de61a85f_28434cuda3std3__45__cpo4cendE,(_ZN78_INTERNAL_993c85fa_42_flash_fwd_split_hdim64_bf16_causal_sm80_cu_de61a85f_28434cuda3std6ranges3__45__cpo4swapE - _ZN78_INTERNAL_993c85fa_42_flash_fwd_split_hdim64_bf16_causal_sm80_cu_de61a85f_28434cuda3std3__45__cpo4cendE)
_ZN78_INTERNAL_993c85fa_42_flash_fwd_split_hdim64_bf16_causal_sm80_cu_de61a85f_28434cuda3std3__45__cpo4cendE:
	.zero		1
	.type		_ZN78_INTERNAL_993c85fa_42_flash_fwd_split_hdim64_bf16_causal_sm80_cu_de61a85f_28434cuda3std6ranges3__45__cpo4swapE,@object
	.size		_ZN78_INTERNAL_993c85fa_42_flash_fwd_split_hdim64_bf16_causal_sm80_cu_de61a85f_28434cuda3std6ranges3__45__cpo4swapE,(.L_7 - _ZN78_INTERNAL_993c85fa_42_flash_fwd_split_hdim64_bf16_causal_sm80_cu_de61a85f_28434cuda3std6ranges3__45__cpo4swapE)
_ZN78_INTERNAL_993c85fa_42_flash_fwd_split_hdim64_bf16_causal_sm80_cu_de61a85f_28434cuda3std6ranges3__45__cpo4swapE:
	.zero		1
.L_7:


//--------------------- .nv.shared._ZN5flash32flash_fwd_splitkv_combine_kernelI23Flash_fwd_kernel_traitsILi64ELi64ELi256ELi4ELb0ELb0EN7cutlass10bfloat16_tE19Flash_kernel_traitsILi64ELi64ELi256ELi4ES3_EELi8ELi6ELb0EEEvNS_16Flash_fwd_paramsE --------------------------
	.section	.nv.shared._ZN5flash32flash_fwd_splitkv_combine_kernelI23Flash_fwd_kernel_traitsILi64ELi64ELi256ELi4ELb0ELb0EN7cutlass10bfloat16_tE19Flash_kernel_traitsILi64ELi64ELi256ELi4ES3_EELi8ELi6ELb0EEEvNS_16Flash_fwd_paramsE,"aw",@nobits
	.sectionflags	@""
	.align	16
.nv.shared._ZN5flash32flash_fwd_splitkv_combine_kernelI23Flash_fwd_kernel_traitsILi64ELi64ELi256ELi4ELb0ELb0EN7cutlass10bfloat16_tE19Flash_kernel_traitsILi64ELi64ELi256ELi4ES3_EELi8ELi6ELb0EEEvNS_16Flash_fwd_paramsE:
	.zero		2304


//--------------------- .nv.shared._ZN5flash32flash_fwd_splitkv_combine_kernelI23Flash_fwd_kernel_traitsILi64ELi64ELi256ELi4ELb0ELb0EN7cutlass10bfloat16_tE19Flash_kernel_traitsILi64ELi64ELi256ELi4ES3_EELi8ELi5ELb0EEEvNS_16Flash_fwd_paramsE --------------------------
	.section	.nv.shared._ZN5flash32flash_fwd_splitkv_combine_kernelI23Flash_fwd_kernel_traitsILi64ELi64ELi256ELi4ELb0ELb0EN7cutlass10bfloat16_tE19Flash_kernel_traitsILi64ELi64ELi256ELi4ES3_EELi8ELi5ELb0EEEvNS_16Flash_fwd_paramsE,"aw",@nobits
	.sectionflags	@""
	.align	16
.nv.shared._ZN5flash32flash_fwd_splitkv_combine_kernelI23Flash_fwd_kernel_traitsILi64ELi64ELi256ELi4ELb0ELb0EN7cutlass10bfloat16_tE19Flash_kernel_traitsILi64ELi64ELi256ELi4ES3_EELi8ELi5ELb0EEEvNS_16Flash_fwd_paramsE:
	.zero		1152


//--------------------- .nv.shared._ZN5flash32flash_fwd_splitkv_combine_kernelI23Flash_fwd_kernel_traitsILi64ELi64ELi256ELi4ELb0ELb0EN7cutlass10bfloat16_tE19Flash_kernel_traitsILi64ELi64ELi256ELi4ES3_EELi8ELi4ELb0EEEvNS_16Flash_fwd_paramsE --------------------------
	.section	.nv.shared._ZN5flash32flash_fwd_splitkv_combine_kernelI23Flash_fwd_kernel_traitsILi64ELi64ELi256ELi4ELb0ELb0EN7cutlass10bfloat16_tE19Flash_kernel_traitsILi64ELi64ELi256ELi4ES3_EELi8ELi4ELb0EEEvNS_16Flash_fwd_paramsE,"aw",@nobits
	.sectionflags	@""
	.align	16
.nv.shared._ZN5flash32flash_fwd_splitkv_combine_kernelI23Flash_fwd_kernel_traitsILi64ELi64ELi256ELi4ELb0ELb0EN7cutlass10bfloat16_tE19Flash_kernel_traitsILi64ELi64ELi256ELi4ES3_EELi8ELi4ELb0EEEvNS_16Flash_fwd_paramsE:
	.zero		576


//--------------------- .nv.shared._ZN5flash32flash_fwd_splitkv_combine_kernelI23Flash_fwd_kernel_traitsILi64ELi64ELi256ELi4ELb0ELb0EN7cutlass10bfloat16_tE19Flash_kernel_traitsILi64ELi64ELi256ELi4ES3_EELi8ELi3ELb0EEEvNS_16Flash_fwd_paramsE --------------------------
	.section	.nv.shared._ZN5flash32flash_fwd_splitkv_combine_kernelI23Flash_fwd_kernel_traitsILi64ELi64ELi256ELi4ELb0ELb0EN7cutlass10bfloat16_tE19Flash_kernel_traitsILi64ELi64ELi256ELi4ES3_EELi8ELi3ELb0EEEvNS_16Flash_fwd_paramsE,"aw",@nobits
	.sectionflags	@""
	.align	16
.nv.shared._ZN5flash32flash_fwd_splitkv_combine_kernelI23Flash_fwd_kernel_traitsILi64ELi64ELi256ELi4ELb0ELb0EN7cutlass10bfloat16_tE19Flash_kernel_traitsILi64ELi64ELi256ELi4ES3_EELi8ELi3ELb0EEEvNS_16Flash_fwd_paramsE:
	.zero		288


//--------------------- .nv.shared._ZN5flash32flash_fwd_splitkv_combine_kernelI23Flash_fwd_kernel_traitsILi64ELi64ELi256ELi4ELb0ELb0EN7cutlass10bfloat16_tE19Flash_kernel_traitsILi64ELi64ELi256ELi4ES3_EELi8ELi2ELb0EEEvNS_16Flash_fwd_paramsE --------------------------
	.section	.nv.shared._ZN5flash32flash_fwd_splitkv_combine_kernelI23Flash_fwd_kernel_traitsILi64ELi64ELi256ELi4ELb0ELb0EN7cutlass10bfloat16_tE19Flash_kernel_traitsILi64ELi64ELi256ELi4ES3_EELi8ELi2ELb0EEEvNS_16Flash_fwd_paramsE,"aw",@nobits
	.sectionflags	@""
	.align	16
.nv.shared._ZN5flash32flash_fwd_splitkv_combine_kernelI23Flash_fwd_kernel_traitsILi64ELi64ELi256ELi4ELb0ELb0EN7cutlass10bfloat16_tE19Flash_kernel_traitsILi64ELi64ELi256ELi4ES3_EELi8ELi2ELb0EEEvNS_16Flash_fwd_paramsE:
	.zero		144


//--------------------- .nv.shared._ZN5flash32flash_fwd_splitkv_combine_kernelI23Flash_fwd_kernel_traitsILi64ELi64ELi256ELi4ELb0ELb0EN7cutlass10bfloat16_tE19Flash_kernel_traitsILi64ELi64ELi256ELi4ES3_EELi8ELi1ELb0EEEvNS_16Flash_fwd_paramsE --------------------------
	.section	.nv.shared._ZN5flash32flash_fwd_splitkv_combine_kernelI23Flash_fwd_kernel_traitsILi64ELi64ELi256ELi4ELb0ELb0EN7cutlass10bfloat16_tE19Flash_kernel_traitsILi64ELi64ELi256ELi4ES3_EELi8ELi1ELb0EEEvNS_16Flash_fwd_paramsE,"aw",@nobits
	.sectionflags	@""
	.align	16
.nv.shared._ZN5flash32flash_fwd_splitkv_combine_kernelI23Flash_fwd_kernel_traitsILi64ELi64ELi256ELi4ELb0ELb0EN7cutlass10bfloat16_tE19Flash_kernel_traitsILi64ELi64ELi256ELi4ES3_EELi8ELi1ELb0EEEvNS_16Flash_fwd_paramsE:
	.zero		80


//--------------------- .nv.shared._ZN5flash32flash_fwd_splitkv_combine_kernelI23Flash_fwd_kernel_traitsILi64ELi64ELi256ELi4ELb0ELb0EN7cutlass10bfloat16_tE19Flash_kernel_traitsILi64ELi64ELi256ELi4ES3_EELi8ELi7ELb1EEEvNS_16Flash_fwd_paramsE --------------------------
	.section	.nv.shared._ZN5flash32flash_fwd_splitkv_combine_kernelI23Flash_fwd_kernel_traitsILi64ELi64ELi256ELi4ELb0ELb0EN7cutlass10bfloat16_tE19Flash_kernel_traitsILi64ELi64ELi256ELi4ES3_EELi8ELi7ELb1EEEvNS_16Flash_fwd_paramsE,"aw",@nobits
	.sectionflags	@""
	.align	16
.nv.shared._ZN5flash32flash_fwd_splitkv_combine_kernelI23Flash_fwd_kernel_traitsILi64ELi64ELi256ELi4ELb0ELb0EN7cutlass10bfloat16_tE19Flash_kernel_traitsILi64ELi64ELi256ELi4ES3_EELi8ELi7ELb1EEEvNS_16Flash_fwd_paramsE:
	.zero		4608


//--------------------- .nv.shared._ZN5flash32flash_fwd_splitkv_combine_kernelI23Flash_fwd_kernel_traitsILi64ELi64ELi256ELi4ELb0ELb0EN7cutlass10bfloat16_tE19Flash_kernel_traitsILi64ELi64ELi256ELi4ES3_EELi8ELi6ELb1EEEvNS_16Flash_fwd_paramsE --------------------------
	.section	.nv.shared._ZN5flash32flash_fwd_splitkv_combine_kernelI23Flash_fwd_kernel_traitsILi64ELi64ELi256ELi4ELb0ELb0EN7cutlass10bfloat16_tE19Flash_kernel_traitsILi64ELi64ELi256ELi4ES3_EELi8ELi6ELb1EEEvNS_16Flash_fwd_paramsE,"aw",@nobits
	.sectionflags	@""
	.align	16
.nv.shared._ZN5flash32flash_fwd_splitkv_combine_kernelI23Flash_fwd_kernel_traitsILi64ELi64ELi256ELi4ELb0ELb0EN7cutlass10bfloat16_tE19Flash_kernel_traitsILi64ELi64ELi256ELi4ES3_EELi8ELi6ELb1EEEvNS_16Flash_fwd_paramsE:
	.zero		2304


//--------------------- .nv.shared._ZN5flash32flash_fwd_splitkv_combine_kernelI23Flash_fwd_kernel_traitsILi64ELi64ELi256ELi4ELb0ELb0EN7cutlass10bfloat16_tE19Flash_kernel_traitsILi64ELi64ELi256ELi4ES3_EELi8ELi5ELb1EEEvNS_16Flash_fwd_paramsE --------------------------
	.section	.nv.shared._ZN5flash32flash_fwd_splitkv_combine_kernelI23Flash_fwd_kernel_traitsILi64ELi64ELi256ELi4ELb0ELb0EN7cutlass10bfloat16_tE19Flash_kernel_traitsILi64ELi64ELi256ELi4ES3_EELi8ELi5ELb1EEEvNS_16Flash_fwd_paramsE,"aw",@nobits
	.sectionflags	@""
	.align	16
.nv.shared._ZN5flash32flash_fwd_splitkv_combine_kernelI23Flash_fwd_kernel_traitsILi64ELi64ELi256ELi4ELb0ELb0EN7cutlass10bfloat16_tE19Flash_kernel_traitsILi64ELi64ELi256ELi4ES3_EELi8ELi5ELb1EEEvNS_16Flash_fwd_paramsE:
	.zero		1152


//--------------------- .nv.shared._ZN5flash32flash_fwd_splitkv_combine_kernelI23Flash_fwd_kernel_traitsILi64ELi64ELi256ELi4ELb0ELb0EN7cutlass10bfloat16_tE19Flash_kernel_traitsILi64ELi64ELi256ELi4ES3_EELi8ELi4ELb1EEEvNS_16Flash_fwd_paramsE --------------------------
	.section	.nv.shared._ZN5flash32flash_fwd_splitkv_combine_kernelI23Flash_fwd_kernel_traitsILi64ELi64ELi256ELi4ELb0ELb0EN7cutlass10bfloat16_tE19Flash_kernel_traitsILi64ELi64ELi256ELi4ES3_EELi8ELi4ELb1EEEvNS_16Flash_fwd_paramsE,"aw",@nobits
	.sectionflags	@""
	.align	16
.nv.shared._ZN5flash32flash_fwd_splitkv_combine_kernelI23Flash_fwd_kernel_traitsILi64ELi64ELi256ELi4ELb0ELb0EN7cutlass10bfloat16_tE19Flash_kernel_traitsILi64ELi64ELi256ELi4ES3_EELi8ELi4ELb1EEEvNS_16Flash_fwd_paramsE:
	.zero		576


//--------------------- .nv.shared._ZN5flash32flash_fwd_splitkv_combine_kernelI23Flash_fwd_kernel_traitsILi64ELi64ELi256ELi4ELb0ELb0EN7cutlass10bfloat16_tE19Flash_kernel_traitsILi64ELi64ELi256ELi4ES3_EELi8ELi3ELb1EEEvNS_16Flash_fwd_paramsE --------------------------
	.section	.nv.shared._ZN5flash32flash_fwd_splitkv_combine_kernelI23Flash_fwd_kernel_traitsILi64ELi64ELi256ELi4ELb0ELb0EN7cutlass10bfloat16_tE19Flash_kernel_traitsILi64ELi64ELi256ELi4ES3_EELi8ELi3ELb1EEEvNS_16Flash_fwd_paramsE,"aw",@nobits
	.sectionflags	@""
	.align	16
.nv.shared._ZN5flash32flash_fwd_splitkv_combine_kernelI23Flash_fwd_kernel_traitsILi64ELi64ELi256ELi4ELb0ELb0EN7cutlass10bfloat16_tE19Flash_kernel_traitsILi64ELi64ELi256ELi4ES3_EELi8ELi3ELb1EEEvNS_16Flash_fwd_paramsE:
	.zero		288


//--------------------- .nv.shared._ZN5flash32flash_fwd_splitkv_combine_kernelI23Flash_fwd_kernel_traitsILi64ELi64ELi256ELi4ELb0ELb0EN7cutlass10bfloat16_tE19Flash_kernel_traitsILi64ELi64ELi256ELi4ES3_EELi8ELi2ELb1EEEvNS_16Flash_fwd_paramsE --------------------------
	.section	.nv.shared._ZN5flash32flash_fwd_splitkv_combine_kernelI23Flash_fwd_kernel_traitsILi64ELi64ELi256ELi4ELb0ELb0EN7cutlass10bfloat16_tE19Flash_kernel_traitsILi64ELi64ELi256ELi4ES3_EELi8ELi2ELb1EEEvNS_16Flash_fwd_paramsE,"aw",@nobits
	.sectionflags	@""
	.align	16
.nv.shared._ZN5flash32flash_fwd_splitkv_combine_kernelI23Flash_fwd_kernel_traitsILi64ELi64ELi256ELi4ELb0ELb0EN7cutlass10bfloat16_tE19Flash_kernel_traitsILi64ELi64ELi256ELi4ES3_EELi8ELi2ELb1EEEvNS_16Flash_fwd_paramsE:
	.zero		144


//--------------------- .nv.shared._ZN5flash32flash_fwd_splitkv_combine_kernelI23Flash_fwd_kernel_traitsILi64ELi64ELi256ELi4ELb0ELb0EN7cutlass10bfloat16_tE19Flash_kernel_traitsILi64ELi64ELi256ELi4ES3_EELi8ELi1ELb1EEEvNS_16Flash_fwd_paramsE --------------------------
	.section	.nv.shared._ZN5flash32flash_fwd_splitkv_combine_kernelI23Flash_fwd_kernel_traitsILi64ELi64ELi256ELi4ELb0ELb0EN7cutlass10bfloat16_tE19Flash_kernel_traitsILi64ELi64ELi256ELi4ES3_EELi8ELi1ELb1EEEvNS_16Flash_fwd_paramsE,"aw",@nobits
	.sectionflags	@""
	.align	16
.nv.shared._ZN5flash32flash_fwd_splitkv_combine_kernelI23Flash_fwd_kernel_traitsILi64ELi64ELi256ELi4ELb0ELb0EN7cutlass10bfloat16_tE19Flash_kernel_traitsILi64ELi64ELi256ELi4ES3_EELi8ELi1ELb1EEEvNS_16Flash_fwd_paramsE:
	.zero		80


//--------------------- .nv.shared._ZN5flash24flash_fwd_splitkv_kernelI23Flash_fwd_kernel_traitsILi64ELi64ELi256ELi4ELb0ELb0EN7cutlass10bfloat16_tE19Flash_kernel_traitsILi64ELi64ELi256ELi4ES3_EELb1ELb0ELb0ELb0ELb0ELb0ELb0ELb0EEEvNS_16Flash_fwd_paramsE --------------------------
	.section	.nv.shared._ZN5flash24flash_fwd_splitkv_kernelI23Flash_fwd_kernel_traitsILi64ELi64ELi256ELi4ELb0ELb0EN7cutlass10bfloat16_tE19Flash_kernel_traitsILi64ELi64ELi256ELi4ES3_EELb1ELb0ELb0ELb0ELb0ELb0ELb0ELb0EEEvNS_16Flash_fwd_paramsE,"aw",@nobits
	.sectionflags	@""
	.align	16


//--------------------- .nv.shared._ZN5flash24flash_fwd_splitkv_kernelI23Flash_fwd_kernel_traitsILi64ELi64ELi256ELi4ELb0ELb0EN7cutlass10bfloat16_tE19Flash_kernel_traitsILi64ELi64ELi256ELi4ES3_EELb1ELb0ELb0ELb0ELb0ELb1ELb0ELb0EEEvNS_16Flash_fwd_paramsE --------------------------
	.section	.nv.shared._ZN5flash24flash_fwd_splitkv_kernelI23Flash_fwd_kernel_traitsILi64ELi64ELi256ELi4ELb0ELb0EN7cutlass10bfloat16_tE19Flash_kernel_traitsILi64ELi64ELi256ELi4ES3_EELb1ELb0ELb0ELb0ELb0ELb1ELb0ELb0EEEvNS_16Flash_fwd_paramsE,"aw",@nobits
	.sectionflags	@""
	.align	16


//--------------------- .nv.shared._ZN5flash24flash_fwd_splitkv_kernelI23Flash_fwd_kernel_traitsILi64ELi64ELi256ELi4ELb0ELb0EN7cutlass10bfloat16_tE19Flash_kernel_traitsILi64ELi64ELi256ELi4ES3_EELb1ELb0ELb0ELb0ELb0ELb0ELb0ELb1EEEvNS_16Flash_fwd_paramsE --------------------------
	.section	.nv.shared._ZN5flash24flash_fwd_splitkv_kernelI23Flash_fwd_kernel_traitsILi64ELi64ELi256ELi4ELb0ELb0EN7cutlass10bfloat16_tE19Flash_kernel_traitsILi64ELi64ELi256ELi4ES3_EELb1ELb0ELb0ELb0ELb0ELb0ELb0ELb1EEEvNS_16Flash_fwd_paramsE,"aw",@nobits
	.sectionflags	@""
	.align	16


//--------------------- .nv.shared._ZN5flash24flash_fwd_splitkv_kernelI23Flash_fwd_kernel_traitsILi64ELi64ELi256ELi4ELb0ELb0EN7cutlass10bfloat16_tE19Flash_kernel_traitsILi64ELi64ELi256ELi4ES3_EELb1ELb0ELb0ELb0ELb0ELb1ELb0ELb1EEEvNS_16Flash_fwd_paramsE --------------------------
	.section	.nv.shared._ZN5flash24flash_fwd_splitkv_kernelI23Flash_fwd_kernel_traitsILi64ELi64ELi256ELi4ELb0ELb0EN7cutlass10bfloat16_tE19Flash_kernel_traitsILi64ELi64ELi256ELi4ES3_EELb1ELb0ELb0ELb0ELb0ELb1ELb0ELb1EEEvNS_16Flash_fwd_paramsE,"aw",@nobits
	.sectionflags	@""
	.align	16


//--------------------- .nv.shared._ZN5flash24flash_fwd_splitkv_kernelI23Flash_fwd_kernel_traitsILi64ELi64ELi256ELi4ELb0ELb0EN7cutlass10bfloat16_tE19Flash_kernel_traitsILi64ELi64ELi256ELi4ES3_EELb1ELb0ELb0ELb0ELb0ELb0ELb1ELb0EEEvNS_16Flash_fwd_paramsE --------------------------
	.section	.nv.shared._ZN5flash24flash_fwd_splitkv_kernelI23Flash_fwd_kernel_traitsILi64ELi64ELi256ELi4ELb0ELb0EN7cutlass10bfloat16_tE19Flash_kernel_traitsILi64ELi64ELi256ELi4ES3_EELb1ELb0ELb0ELb0ELb0ELb0ELb1ELb0EEEvNS_16Flash_fwd_paramsE,"aw",@nobits
	.sectionflags	@""
	.align	16


//--------------------- .nv.shared._ZN5flash24flash_fwd_splitkv_kernelI23Flash_fwd_kernel_traitsILi64ELi64ELi256ELi4ELb0ELb0EN7cutlass10bfloat16_tE19Flash_kernel_traitsILi64ELi64ELi256ELi4ES3_EELb1ELb0ELb0ELb0ELb0ELb1ELb1ELb0EEEvNS_16Flash_fwd_paramsE --------------------------
	.section	.nv.shared._ZN5flash24flash_fwd_splitkv_kernelI23Flash_fwd_kernel_traitsILi64ELi64ELi256ELi4ELb0ELb0EN7cutlass10bfloat16_tE19Flash_kernel_traitsILi64ELi64ELi256ELi4ES3_EELb1ELb0ELb0ELb0ELb0ELb1ELb1ELb0EEEvNS_16Flash_fwd_paramsE,"aw",@nobits
	.sectionflags	@""
	.align	16


//--------------------- .nv.shared._ZN5flash24flash_fwd_splitkv_kernelI23Flash_fwd_kernel_traitsILi64ELi64ELi256ELi4ELb0ELb0EN7cutlass10bfloat16_tE19Flash_kernel_traitsILi64ELi64ELi256ELi4ES3_EELb1ELb0ELb0ELb0ELb0ELb0ELb1ELb1EEEvNS_16Flash_fwd_paramsE --------------------------
	.section	.nv.shared._ZN5flash24flash_fwd_splitkv_kernelI23Flash_fwd_kernel_traitsILi64ELi64ELi256ELi4ELb0ELb0EN7cutlass10bfloat16_tE19Flash_kernel_traitsILi64ELi64ELi256ELi4ES3_EELb1ELb0ELb0ELb0ELb0ELb0ELb1ELb1EEEvNS_16Flash_fwd_paramsE,"aw",@nobits
	.sectionflags	@""
	.align	16


//--------------------- .nv.shared._ZN5flash24flash_fwd_splitkv_kernelI23Flash_fwd_kernel_traitsILi64ELi64ELi256ELi4ELb0ELb0EN7cutlass10bfloat16_tE19Flash_kernel_traitsILi64ELi64ELi256ELi4ES3_EELb1ELb0ELb0ELb0ELb0ELb1ELb1ELb1EEEvNS_16Flash_fwd_paramsE --------------------------
	.section	.nv.shared._ZN5flash24flash_fwd_splitkv_kernelI23Flash_fwd_kernel_traitsILi64ELi64ELi256ELi4ELb0ELb0EN7cutlass10bfloat16_tE19Flash_kernel_traitsILi64ELi64ELi256ELi4ES3_EELb1ELb0ELb0ELb0ELb0ELb1ELb1ELb1EEEvNS_16Flash_fwd_paramsE,"aw",@nobits
	.sectionflags	@""
	.align	16


//--------------------- .nv.shared._ZN5flash24flash_fwd_splitkv_kernelI23Flash_fwd_kernel_traitsILi64ELi64ELi256ELi4ELb0ELb0EN7cutlass10bfloat16_tE19Flash_kernel_traitsILi64ELi64ELi256ELi4ES3_EELb1ELb0ELb0ELb1ELb1ELb0ELb0ELb0EEEvNS_16Flash_fwd_paramsE --------------------------
	.section	.nv.shared._ZN5flash24flash_fwd_splitkv_kernelI23Flash_fwd_kernel_traitsILi64ELi64ELi256ELi4ELb0ELb0EN7cutlass10bfloat16_tE19Flash_kernel_traitsILi64ELi64ELi256ELi4ES3_EELb1ELb0ELb0ELb1ELb1ELb0ELb0ELb0EEEvNS_16Flash_fwd_paramsE,"aw",@nobits
	.sectionflags	@""
	.align	16


//--------------------- .nv.shared._ZN5flash24flash_fwd_splitkv_kernelI23Flash_fwd_kernel_traitsILi64ELi64ELi256ELi4ELb0ELb0EN7cutlass10bfloat16_tE19Flash_kernel_traitsILi64ELi64ELi256ELi4ES3_EELb1ELb0ELb0ELb1ELb1ELb1ELb0ELb0EEEvNS_16Flash_fwd_paramsE --------------------------
	.section	.nv.shared._ZN5flash24flash_fwd_splitkv_kernelI23Flash_fwd_kernel_traitsILi64ELi64ELi256ELi4ELb0ELb0EN7cutlass10bfloat16_tE19Flash_kernel_traitsILi64ELi64ELi256ELi4ES3_EELb1ELb0ELb0ELb1ELb1ELb1ELb0ELb0EEEvNS_16Flash_fwd_paramsE,"aw",@nobits
	.sectionflags	@""
	.align	16


//--------------------- .nv.shared._ZN5flash24flash_fwd_splitkv_kernelI23Flash_fwd_kernel_traitsILi64ELi64ELi256ELi4ELb0ELb0EN7cutlass10bfloat16_tE19Flash_kernel_traitsILi64ELi64ELi256ELi4ES3_EELb1ELb0ELb0ELb1ELb1ELb0ELb1ELb0EEEvNS_16Flash_fwd_paramsE --------------------------
	.section	.nv.shared._ZN5flash24flash_fwd_splitkv_kernelI23Flash_fwd_kernel_traitsILi64ELi64ELi256ELi4ELb0ELb0EN7cutlass10bfloat16_tE19Flash_kernel_traitsILi64ELi64ELi256ELi4ES3_EELb1ELb0ELb0ELb1ELb1ELb0ELb1ELb0EEEvNS_16Flash_fwd_paramsE,"aw",@nobits
	.sectionflags	@""
	.align	16


//--------------------- .nv.shared._ZN5flash24flash_fwd_splitkv_kernelI23Flash_fwd_kernel_traitsILi64ELi64ELi256ELi4ELb0ELb0EN7cutlass10bfloat16_tE19Flash_kernel_traitsILi64ELi64ELi256ELi4ES3_EELb1ELb0ELb0ELb1ELb1ELb1ELb1ELb0EEEvNS_16Flash_fwd_paramsE --------------------------
	.section	.nv.shared._ZN5flash24flash_fwd_splitkv_kernelI23Flash_fwd_kernel_traitsILi64ELi64ELi256ELi4ELb0ELb0EN7cutlass10bfloat16_tE19Flash_kernel_traitsILi64ELi64ELi256ELi4ES3_EELb1ELb0ELb0ELb1ELb1ELb1ELb1ELb0EEEvNS_16Flash_fwd_paramsE,"aw",@nobits
	.sectionflags	@""
	.align	16


//--------------------- .nv.shared._ZN5flash24flash_fwd_splitkv_kernelI23Flash_fwd_kernel_traitsILi64ELi64ELi256ELi4ELb0ELb0EN7cutlass10bfloat16_tE19Flash_kernel_traitsILi64ELi64ELi256ELi4ES3_EELb1ELb0ELb0ELb0ELb1ELb0ELb0ELb0EEEvNS_16Flash_fwd_paramsE --------------------------
	.section	.nv.shared._ZN5flash24flash_fwd_splitkv_kernelI23Flash_fwd_kernel_traitsILi64ELi64ELi256ELi4ELb0ELb0EN7cutlass10bfloat16_tE19Flash_kernel_traitsILi64ELi64ELi256ELi4ES3_EELb1ELb0ELb0ELb0ELb1ELb0ELb0ELb0EEEvNS_16Flash_fwd_paramsE,"aw",@nobits
	.sectionflags	@""
	.align	16


//--------------------- .nv.shared._ZN5flash24flash_fwd_splitkv_kernelI23Flash_fwd_kernel_traitsILi64ELi64ELi256ELi4ELb0ELb0EN7cutlass10bfloat16_tE19Flash_kernel_traitsILi64ELi64ELi256ELi4ES3_EELb1ELb0ELb0ELb0ELb1ELb1ELb0ELb0EEEvNS_16Flash_fwd_paramsE --------------------------
	.section	.nv.shared._ZN5flash24flash_fwd_splitkv_kernelI23Flash_fwd_kernel_traitsILi64ELi64ELi256ELi4ELb0ELb0EN7cutlass10bfloat16_tE19Flash_kernel_traitsILi64ELi64ELi256ELi4ES3_EELb1ELb0ELb0ELb0ELb1ELb1ELb0ELb0EEEvNS_16Flash_fwd_paramsE,"aw",@nobits
	.sectionflags	@""
	.align	16


//--------------------- .nv.shared._ZN5flash24flash_fwd_splitkv_kernelI23Flash_fwd_kernel_traitsILi64ELi64ELi256ELi4ELb0ELb0EN7cutlass10bfloat16_tE19Flash_kernel_traitsILi64ELi64ELi256ELi4ES3_EELb1ELb0ELb1ELb0ELb0ELb0ELb0ELb0EEEvNS_16Flash_fwd_paramsE --------------------------
	.section	.nv.shared._ZN5flash24flash_fwd_splitkv_kernelI23Flash_fwd_kernel_traitsILi64ELi64ELi256ELi4ELb0ELb0EN7cutlass10bfloat16_tE19Flash_kernel_traitsILi64ELi64ELi256ELi4ES3_EELb1ELb0ELb1ELb0ELb0ELb0ELb0ELb0EEEvNS_16Flash_fwd_paramsE,"aw",@nobits
	.sectionflags	@""
	.align	16


//--------------------- .nv.shared._ZN5flash24flash_fwd_splitkv_kernelI23Flash_fwd_kernel_traitsILi64ELi64ELi256ELi4ELb0ELb0EN7cutlass10bfloat16_tE19Flash_kernel_traitsILi64ELi64ELi256ELi4ES3_EELb1ELb0ELb1ELb0ELb0ELb1ELb0ELb0EEEvNS_16Flash_fwd_paramsE --------------------------
	.section	.nv.shared._ZN5flash24flash_fwd_splitkv_kernelI23Flash_fwd_kernel_traitsILi64ELi64ELi256ELi4ELb0ELb0EN7cutlass10bfloat16_tE19Flash_kernel_traitsILi64ELi64ELi256ELi4ES3_EELb1ELb0ELb1ELb0ELb0ELb1ELb0ELb0EEEvNS_16Flash_fwd_paramsE,"aw",@nobits
	.sectionflags	@""
	.align	16


//--------------------- .nv.shared._ZN5flash24flash_fwd_splitkv_kernelI23Flash_fwd_kernel_traitsILi64ELi64ELi256ELi4ELb0ELb0EN7cutlass10bfloat16_tE19Flash_kernel_traitsILi64ELi64ELi256ELi4ES3_EELb1ELb0ELb0ELb0ELb1ELb0ELb0ELb1EEEvNS_16Flash_fwd_paramsE --------------------------
	.section	.nv.shared._ZN5flash24flash_fwd_splitkv_kernelI23Flash_fwd_kernel_traitsILi64ELi64ELi256ELi4ELb0ELb0EN7cutlass10bfloat16_tE19Flash_kernel_traitsILi64ELi64ELi256ELi4ES3_EELb1ELb0ELb0ELb0ELb1ELb0ELb0ELb1EEEvNS_16Flash_fwd_paramsE,"aw",@nobits
	.sectionflags	@""
	.align	16


//--------------------- .nv.shared._ZN5flash24flash_fwd_splitkv_kernelI23Flash_fwd_kernel_traitsILi64ELi64ELi256ELi4ELb0ELb0EN7cutlass10bfloat16_tE19Flash_kernel_traitsILi64ELi64ELi256ELi4ES3_EELb1ELb0ELb0ELb0ELb1ELb1ELb0ELb1EEEvNS_16Flash_fwd_paramsE --------------------------
	.section	.nv.shared._ZN5flash24flash_fwd_splitkv_kernelI23Flash_fwd_kernel_traitsILi64ELi64ELi256ELi4ELb0ELb0EN7cutlass10bfloat16_tE19Flash_kernel_traitsILi64ELi64ELi256ELi4ES3_EELb1ELb0ELb0ELb0ELb1ELb1ELb0ELb1EEEvNS_16Flash_fwd_paramsE,"aw",@nobits
	.sectionflags	@""
	.align	16


//--------------------- .nv.shared._ZN5flash24flash_fwd_splitkv_kernelI23Flash_fwd_kernel_traitsILi64ELi64ELi256ELi4ELb0ELb0EN7cutlass10bfloat16_tE19Flash_kernel_traitsILi64ELi64ELi256ELi4ES3_EELb1ELb0ELb1ELb0ELb0ELb0ELb0ELb1EEEvNS_16Flash_fwd_paramsE --------------------------
	.section	.nv.shared._ZN5flash24flash_fwd_splitkv_kernelI23Flash_fwd_kernel_traitsILi64ELi64ELi256ELi4ELb0ELb0EN7cutlass10bfloat16_tE19Flash_kernel_traitsILi64ELi64ELi256ELi4ES3_EELb1ELb0ELb1ELb0ELb0ELb0ELb0ELb1EEEvNS_16Flash_fwd_paramsE,"aw",@nobits
	.sectionflags	@""
	.align	16


//--------------------- .nv.shared._ZN5flash24flash_fwd_splitkv_kernelI23Flash_fwd_kernel_traitsILi64ELi64ELi256ELi4ELb0ELb0EN7cutlass10bfloat16_tE19Flash_kernel_traitsILi64ELi64ELi256ELi4ES3_EELb1ELb0ELb1ELb0ELb0ELb1ELb0ELb1EEEvNS_16Flash_fwd_paramsE --------------------------
	.section	.nv.shared._ZN5flash24flash_fwd_splitkv_kernelI23Flash_fwd_kernel_traitsILi64ELi64ELi256ELi4ELb0ELb0EN7cutlass10bfloat16_tE19Flash_kernel_traitsILi64ELi64ELi256ELi4ES3_EELb1ELb0ELb1ELb0ELb0ELb1ELb0ELb1EEEvNS_16Flash_fwd_paramsE,"aw",@nobits
	.sectionflags	@""
	.align	16


//--------------------- .nv.shared._ZN5flash24flash_fwd_splitkv_kernelI23Flash_fwd_kernel_traitsILi64ELi64ELi256ELi4ELb0ELb0EN7cutlass10bfloat16_tE19Flash_kernel_traitsILi64ELi64ELi256ELi4ES3_EELb1ELb0ELb0ELb0ELb1ELb0ELb1ELb0EEEvNS_16Flash_fwd_paramsE --------------------------
	.section	.nv.shared._ZN5flash24flash_fwd_splitkv_kernelI23Flash_fwd_kernel_traitsILi64ELi64ELi256ELi4ELb0ELb0EN7cutlass10bfloat16_tE19Flash_kernel_traitsILi64ELi64ELi256ELi4ES3_EELb1ELb0ELb0ELb0ELb1ELb0ELb1ELb0EEEvNS_16Flash_fwd_paramsE,"aw",@nobits
	.sectionflags	@""
	.align	16


//--------------------- .nv.shared._ZN5flash24flash_fwd_splitkv_kernelI23Flash_fwd_kernel_traitsILi64ELi64ELi256ELi4ELb0ELb0EN7cutlass10bfloat16_tE19Flash_kernel_traitsILi64ELi64ELi256ELi4ES3_EELb1ELb0ELb0ELb0ELb1ELb1ELb1ELb0EEEvNS_16Flash_fwd_paramsE --------------------------
	.section	.nv.shared._ZN5flash24flash_fwd_splitkv_kernelI23Flash_fwd_kernel_traitsILi64ELi64ELi256ELi4ELb0ELb0EN7cutlass10bfloat16_tE19Flash_kernel_traitsILi64ELi64ELi256ELi4ES3_EELb1ELb0ELb0ELb0ELb1ELb1ELb1ELb0EEEvNS_16Flash_fwd_paramsE,"aw",@nobits
	.sectionflags	@""
	.align	16


//--------------------- .nv.shared._ZN5flash24flash_fwd_splitkv_kernelI23Flash_fwd_kernel_traitsILi64ELi64ELi256ELi4ELb0ELb0EN7cutlass10bfloat16_tE19Flash_kernel_traitsILi64ELi64ELi256ELi4ES3_EELb1ELb0ELb1ELb0ELb0ELb0ELb1ELb0EEEvNS_16Flash_fwd_paramsE --------------------------
	.section	.nv.shared._ZN5flash24flash_fwd_splitkv_kernelI23Flash_fwd_kernel_traitsILi64ELi64ELi256ELi4ELb0ELb0EN7cutlass10bfloat16_tE19Flash_kernel_traitsILi64ELi64ELi256ELi4ES3_EELb1ELb0ELb1ELb0ELb0ELb0ELb1ELb0EEEvNS_16Flash_fwd_paramsE,"aw",@nobits
	.sectionflags	@""
	.align	16


//--------------------- .nv.shared._ZN5flash24flash_fwd_splitkv_kernelI23Flash_fwd_kernel_traitsILi64ELi64ELi256ELi4ELb0ELb0EN7cutlass10bfloat16_tE19Flash_kernel_traitsILi64ELi64ELi256ELi4ES3_EELb1ELb0ELb1ELb0ELb0ELb1ELb1ELb0EEEvNS_16Flash_fwd_paramsE --------------------------
	.section	.nv.shared._ZN5flash24flash_fwd_splitkv_kernelI23Flash_fwd_kernel_traitsILi64ELi64ELi256ELi4ELb0ELb0EN7cutlass10bfloat16_tE19Flash_kernel_traitsILi64ELi64ELi256ELi4ES3_EELb1ELb0ELb1ELb0ELb0ELb1ELb1ELb0EEEvNS_16Flash_fwd_paramsE,"aw",@nobits
	.sectionflags	@""
	.align	16


//--------------------- .nv.shared._ZN5flash24flash_fwd_splitkv_kernelI23Flash_fwd_kernel_traitsILi64ELi64ELi256ELi4ELb0ELb0EN7cutlass10bfloat16_tE19Flash_kernel_traitsILi64ELi64ELi256ELi4ES3_EELb1ELb0ELb0ELb0ELb1ELb0ELb1ELb1EEEvNS_16Flash_fwd_paramsE --------------------------
	.section	.nv.shared._ZN5flash24flash_fwd_splitkv_kernelI23Flash_fwd_kernel_traitsILi64ELi64ELi256ELi4ELb0ELb0EN7cutlass10bfloat16_tE19Flash_kernel_traitsILi64ELi64ELi256ELi4ES3_EELb1ELb0ELb0ELb0ELb1ELb0ELb1ELb1EEEvNS_16Flash_fwd_paramsE,"aw",@nobits
	.sectionflags	@""
	.align	16


//--------------------- .nv.shared._ZN5flash24flash_fwd_splitkv_kernelI23Flash_fwd_kernel_traitsILi64ELi64ELi256ELi4ELb0ELb0EN7cutlass10bfloat16_tE19Flash_kernel_traitsILi64ELi64ELi256ELi4ES3_EELb1ELb0ELb0ELb0ELb1ELb1ELb1ELb1EEEvNS_16Flash_fwd_paramsE --------------------------
	.section	.nv.shared._ZN5flash24flash_fwd_splitkv_kernelI23Flash_fwd_kernel_traitsILi64ELi64ELi256ELi4ELb0ELb0EN7cutlass10bfloat16_tE19Flash_kernel_traitsILi64ELi64ELi256ELi4ES3_EELb1ELb0ELb0ELb0ELb1ELb1ELb1ELb1EEEvNS_16Flash_fwd_paramsE,"aw",@nobits
	.sectionflags	@""
	.align	16


//--------------------- .nv.shared._ZN5flash24flash_fwd_splitkv_kernelI23Flash_fwd_kernel_traitsILi64ELi64ELi256ELi4ELb0ELb0EN7cutlass10bfloat16_tE19Flash_kernel_traitsILi64ELi64ELi256ELi4ES3_EELb1ELb0ELb1ELb0ELb0ELb0ELb1ELb1EEEvNS_16Flash_fwd_paramsE --------------------------
	.section	.nv.shared._ZN5flash24flash_fwd_splitkv_kernelI23Flash_fwd_kernel_traitsILi64ELi64ELi256ELi4ELb0ELb0EN7cutlass10bfloat16_tE19Flash_kernel_traitsILi64ELi64ELi256ELi4ES3_EELb1ELb0ELb1ELb0ELb0ELb0ELb1ELb1EEEvNS_16Flash_fwd_paramsE,"aw",@nobits
	.sectionflags	@""
	.align	16


//--------------------- .nv.shared._ZN5flash24flash_fwd_splitkv_kernelI23Flash_fwd_kernel_traitsILi64ELi64ELi256ELi4ELb0ELb0EN7cutlass10bfloat16_tE19Flash_kernel_traitsILi64ELi64ELi256ELi4ES3_EELb1ELb0ELb1ELb0ELb0ELb1ELb1ELb1EEEvNS_16Flash_fwd_paramsE --------------------------
	.section	.nv.shared._ZN5flash24flash_fwd_splitkv_kernelI23Flash_fwd_kernel_traitsILi64ELi64ELi256ELi4ELb0ELb0EN7cutlass10bfloat16_tE19Flash_kernel_traitsILi64ELi64ELi256ELi4ES3_EELb1ELb0ELb1ELb0ELb0ELb1ELb1ELb1EEEvNS_16Flash_fwd_paramsE,"aw",@nobits
	.sectionflags	@""
	.align	16


//--------------------- .nv.shared._ZN5flash32flash_fwd_splitkv_combine_kernelI23Flash_fwd_kernel_traitsILi64ELi64ELi128ELi4ELb0ELb0EN7cutlass10bfloat16_tE19Flash_kernel_traitsILi64ELi64ELi128ELi4ES3_EELi8ELi7ELb0EEEvNS_16Flash_fwd_paramsE --------------------------
	.section	.nv.shared._ZN5flash32flash_fwd_splitkv_combine_kernelI23Flash_fwd_kernel_traitsILi64ELi64ELi128ELi4ELb0ELb0EN7cutlass10bfloat16_tE19Flash_kernel_traitsILi64ELi64ELi128ELi4ES3_EELi8ELi7ELb0EEEvNS_16Flash_fwd_paramsE,"aw",@nobits
	.sectionflags	@""
	.align	16
.nv.shared._ZN5flash32flash_fwd_splitkv_combine_kernelI23Flash_fwd_kernel_traitsILi64ELi64ELi128ELi4ELb0ELb0EN7cutlass10bfloat16_tE19Flash_kernel_traitsILi64ELi64ELi128ELi4ES3_EELi8ELi7ELb0EEEvNS_16Flash_fwd_paramsE:
	.zero		4608


//--------------------- .nv.shared._ZN5flash32flash_fwd_splitkv_combine_kernelI23Flash_fwd_kernel_traitsILi64ELi64ELi128ELi4ELb0ELb0EN7cutlass10bfloat16_tE19Flash_kernel_traitsILi64ELi64ELi128ELi4ES3_EELi8ELi6ELb0EEEvNS_16Flash_fwd_paramsE --------------------------
	.section	.nv.shared._ZN5flash32flash_fwd_splitkv_combine_kernelI23Flash_fwd_kernel_traitsILi64ELi64ELi128ELi4ELb0ELb0EN7cutlass10bfloat16_tE19Flash_kernel_traitsILi64ELi64ELi128ELi4ES3_EELi8ELi6ELb0EEEvNS_16Flash_fwd_paramsE,"aw",@nobits
	.sectionflags	@""
	.align	16
.nv.shared._ZN5flash32flash_fwd_splitkv_combine_kernelI23Flash_fwd_kernel_traitsILi64ELi64ELi128ELi4ELb0ELb0EN7cutlass10bfloat16_tE19Flash_kernel_traitsILi64ELi64ELi128ELi4ES3_EELi8ELi6ELb0EEEvNS_16Flash_fwd_paramsE:
	.zero		2304


//--------------------- .nv.shared._ZN5flash32flash_fwd_splitkv_combine_kernelI23Flash_fwd_kernel_traitsILi64ELi64ELi128ELi4ELb0ELb0EN7cutlass10bfloat16_tE19Flash_kernel_traitsILi64ELi64ELi128ELi4ES3_EELi8ELi5ELb0EEEvNS_16Flash_fwd_paramsE --------------------------
	.section	.nv.shared._ZN5flash32flash_fwd_splitkv_combine_kernelI23Flash_fwd_kernel_traitsILi64ELi64ELi128ELi4ELb0ELb0EN7cutlass10bfloat16_tE19Flash_kernel_traitsILi64ELi64ELi128ELi4ES3_EELi8ELi5ELb0EEEvNS_16Flash_fwd_paramsE,"aw",@nobits
	.sectionflags	@""
	.align	16
.nv.shared._ZN5flash32flash_fwd_splitkv_combine_kernelI23Flash_fwd_kernel_traitsILi64ELi64ELi128ELi4ELb0ELb0EN7cutlass10bfloat16_tE19Flash_kernel_traitsILi64ELi64ELi128ELi4ES3_EELi8ELi5ELb0EEEvNS_16Flash_fwd_paramsE:
	.zero		1152


//--------------------- .nv.shared._ZN5flash32flash_fwd_splitkv_combine_kernelI23Flash_fwd_kernel_traitsILi64ELi64ELi128ELi4ELb0ELb0EN7cutlass10bfloat16_tE19Flash_kernel_traitsILi64ELi64ELi128ELi4ES3_EELi8ELi4ELb0EEEvNS_16Flash_fwd_paramsE --------------------------
	.section	.nv.shared._ZN5flash32flash_fwd_splitkv_combine_kernelI23Flash_fwd_kernel_traitsILi64ELi64ELi128ELi4ELb0ELb0EN7cutlass10bfloat16_tE19Flash_kernel_traitsILi64ELi64ELi128ELi4ES3_EELi8ELi4ELb0EEEvNS_16Flash_fwd_paramsE,"aw",@nobits
	.sectionflags	@""
	.align	16
.nv.shared._ZN5flash32flash_fwd_splitkv_combine_kernelI23Flash_fwd_kernel_traitsILi64ELi64ELi128ELi4ELb0ELb0EN7cutlass10bfloat16_tE19Flash_kernel_traitsILi64ELi64ELi128ELi4ES3_EELi8ELi4ELb0EEEvNS_16Flash_fwd_paramsE:
	.zero		576


//--------------------- .nv.shared._ZN5flash32flash_fwd_splitkv_combine_kernelI23Flash_fwd_kernel_traitsILi64ELi64ELi128ELi4ELb0ELb0EN7cutlass10bfloat16_tE19Flash_kernel_traitsILi64ELi64ELi128ELi4ES3_EELi8ELi3ELb0EEEvNS_16Flash_fwd_paramsE --------------------------
	.section	.nv.shared._ZN5flash32flash_fwd_splitkv_combine_kernelI23Flash_fwd_kernel_traitsILi64ELi64ELi128ELi4ELb0ELb0EN7cutlass10bfloat16_tE19Flash_kernel_traitsILi64ELi64ELi128ELi4ES3_EELi8ELi3ELb0EEEvNS_16Flash_fwd_paramsE,"aw",@nobits
	.sectionflags	@""
	.align	16
.nv.shared._ZN5flash32flash_fwd_splitkv_combine_kernelI23Flash_fwd_kernel_traitsILi64ELi64ELi128ELi4ELb0ELb0EN7cutlass10bfloat16_tE19Flash_kernel_traitsILi64ELi64ELi128ELi4ES3_EELi8ELi3ELb0EEEvNS_16Flash_fwd_paramsE:
	.zero		288


//--------------------- .nv.shared._ZN5flash32flash_fwd_splitkv_combine_kernelI23Flash_fwd_kernel_traitsILi64ELi64ELi128ELi4ELb0ELb0EN7cutlass10bfloat16_tE19Flash_kernel_traitsILi64ELi64ELi128ELi4ES3_EELi8ELi2ELb0EEEvNS_16Flash_fwd_paramsE --------------------------
	.section	.nv.shared._ZN5flash32flash_fwd_splitkv_combine_kernelI23Flash_fwd_kernel_traitsILi64ELi64ELi128ELi4ELb0ELb0EN7cutlass10bfloat16_tE19Flash_kernel_traitsILi64ELi64ELi128ELi4ES3_EELi8ELi2ELb0EEEvNS_16Flash_fwd_paramsE,"aw",@nobits
	.sectionflags	@""
	.align	16
.nv.shared._ZN5flash32flash_fwd_splitkv_combine_kernelI23Flash_fwd_kernel_traitsILi64ELi64ELi128ELi4ELb0ELb0EN7cutlass10bfloat16_tE19Flash_kernel_traitsILi64ELi64ELi128ELi4ES3_EELi8ELi2ELb0EEEvNS_16Flash_fwd_paramsE:
	.zero		144


//--------------------- .nv.shared._ZN5flash32flash_fwd_splitkv_combine_kernelI23Flash_fwd_kernel_traitsILi64ELi64ELi128ELi4ELb0ELb0EN7cutlass10bfloat16_tE19Flash_kernel_traitsILi64ELi64ELi128ELi4ES3_EELi8ELi1ELb0EEEvNS_16Flash_fwd_paramsE --------------------------
	.section	.nv.shared._ZN5flash32flash_fwd_splitkv_combine_kernelI23Flash_fwd_kernel_traitsILi64ELi64ELi128ELi4ELb0ELb0EN7cutlass10bfloat16_tE19Flash_kernel_traitsILi64ELi64ELi128ELi4ES3_EELi8ELi1ELb0EEEvNS_16Flash_fwd_paramsE,"aw",@nobits
	.sectionflags	@""
	.align	16
.nv.shared._ZN5flash32flash_fwd_splitkv_combine_kernelI23Flash_fwd_kernel_traitsILi64ELi64ELi128ELi4ELb0ELb0EN7cutlass10bfloat16_tE19Flash_kernel_traitsILi64ELi64ELi128ELi4ES3_EELi8ELi1ELb0EEEvNS_16Flash_fwd_paramsE:
	.zero		80


//--------------------- .nv.shared._ZN5flash32flash_fwd_splitkv_combine_kernelI23Flash_fwd_kernel_traitsILi64ELi64ELi128ELi4ELb0ELb0EN7cutlass10bfloat16_tE19Flash_kernel_traitsILi64ELi64ELi128ELi4ES3_EELi8ELi7ELb1EEEvNS_16Flash_fwd_paramsE --------------------------
	.section	.nv.shared._ZN5flash32flash_fwd_splitkv_combine_kernelI23Flash_fwd_kernel_traitsILi64ELi64ELi128ELi4ELb0ELb0EN7cutlass10bfloat16_tE19Flash_kernel_traitsILi64ELi64ELi128ELi4ES3_EELi8ELi7ELb1EEEvNS_16Flash_fwd_paramsE,"aw",@nobits
	.sectionflags	@""
	.align	16
.nv.shared._ZN5flash32flash_fwd_splitkv_combine_kernelI23Flash_fwd_kernel_traitsILi64ELi64ELi128ELi4ELb0ELb0EN7cutlass10bfloat16_tE19Flash_kernel_traitsILi64ELi64ELi128ELi4ES3_EELi8ELi7ELb1EEEvNS_16Flash_fwd_paramsE:
	.zero		4608


//--------------------- .nv.shared._ZN5flash32flash_fwd_splitkv_combine_kernelI23Flash_fwd_kernel_traitsILi64ELi64ELi128ELi4ELb0ELb0EN7cutlass10bfloat16_tE19Flash_kernel_traitsILi64ELi64ELi128ELi4ES3_EELi8ELi6ELb1EEEvNS_16Flash_fwd_paramsE --------------------------
	.section	.nv.shared._ZN5flash32flash_fwd_splitkv_combine_kernelI23Flash_fwd_kernel_traitsILi64ELi64ELi128ELi4ELb0ELb0EN7cutlass10bfloat16_tE19Flash_kernel_traitsILi64ELi64ELi128ELi4ES3_EELi8ELi6ELb1EEEvNS_16Flash_fwd_paramsE,"aw",@nobits
	.sectionflags	@""
	.align	16
.nv.shared._ZN5flash32flash_fwd_splitkv_combine_kernelI23Flash_fwd_kernel_traitsILi64ELi64ELi128ELi4ELb0ELb0EN7cutlass10bfloat16_tE19Flash_kernel_traitsILi64ELi64ELi128ELi4ES3_EELi8ELi6ELb1EEEvNS_16Flash_fwd_paramsE:
	.zero		2304


//--------------------- .nv.shared._ZN5flash32flash_fwd_splitkv_combine_kernelI23Flash_fwd_kernel_traitsILi64ELi64ELi128ELi4ELb0ELb0EN7cutlass10bfloat16_tE19Flash_kernel_traitsILi64ELi64ELi128ELi4ES3_EELi8ELi5ELb1EEEvNS_16Flash_fwd_paramsE --------------------------
	.section	.nv.shared._ZN5flash32flash_fwd_splitkv_combine_kernelI23Flash_fwd_kernel_traitsILi64ELi64ELi128ELi4ELb0ELb0EN7cutlass10bfloat16_tE19Flash_kernel_traitsILi64ELi64ELi128ELi4ES3_EELi8ELi5ELb1EEEvNS_16Flash_fwd_paramsE,"aw",@nobits
	.sectionflags	@""
	.align	16
.nv.shared._ZN5flash32flash_fwd_splitkv_combine_kernelI23Flash_fwd_kernel_traitsILi64ELi64ELi128ELi4ELb0ELb0EN7cutlass10bfloat16_tE19Flash_kernel_traitsILi64ELi64ELi128ELi4ES3_EELi8ELi5ELb1EEEvNS_16Flash_fwd_paramsE:
	.zero		1152


//--------------------- .nv.shared._ZN5flash32flash_fwd_splitkv_combine_kernelI23Flash_fwd_kernel_traitsILi64ELi64ELi128ELi4ELb0ELb0EN7cutlass10bfloat16_tE19Flash_kernel_traitsILi64ELi64ELi128ELi4ES3_EELi8ELi4ELb1EEEvNS_16Flash_fwd_paramsE --------------------------
	.section	.nv.shared._ZN5flash32flash_fwd_splitkv_combine_kernelI23Flash_fwd_kernel_traitsILi64ELi64ELi128ELi4ELb0ELb0EN7cutlass10bfloat16_tE19Flash_kernel_traitsILi64ELi64ELi128ELi4ES3_EELi8ELi4ELb1EEEvNS_16Flash_fwd_paramsE,"aw",@nobits
	.sectionflags	@""
	.align	16
.nv.shared._ZN5flash32flash_fwd_splitkv_combine_kernelI23Flash_fwd_kernel_traitsILi64ELi64ELi128ELi4ELb0ELb0EN7cutlass10bfloat16_tE19Flash_kernel_traitsILi64ELi64ELi128ELi4ES3_EELi8ELi4ELb1EEEvNS_16Flash_fwd_paramsE:
	.zero		576


//--------------------- .nv.shared._ZN5flash32flash_fwd_splitkv_combine_kernelI23Flash_fwd_kernel_traitsILi64ELi64ELi128ELi4ELb0ELb0EN7cutlass10bfloat16_tE19Flash_kernel_traitsILi64ELi64ELi128ELi4ES3_EELi8ELi3ELb1EEEvNS_16Flash_fwd_paramsE --------------------------
	.section	.nv.shared._ZN5flash32flash_fwd_splitkv_combine_kernelI23Flash_fwd_kernel_traitsILi64ELi64ELi128ELi4ELb0ELb0EN7cutlass10bfloat16_tE19Flash_kernel_traitsILi64ELi64ELi128ELi4ES3_EELi8ELi3ELb1EEEvNS_16Flash_fwd_paramsE,"aw",@nobits
	.sectionflags	@""
	.align	16
.nv.shared._ZN5flash32flash_fwd_splitkv_combine_kernelI23Flash_fwd_kernel_traitsILi64ELi64ELi128ELi4ELb0ELb0EN7cutlass10bfloat16_tE19Flash_kernel_traitsILi64ELi64ELi128ELi4ES3_EELi8ELi3ELb1EEEvNS_16Flash_fwd_paramsE:
	.zero		288


//--------------------- .nv.shared._ZN5flash32flash_fwd_splitkv_combine_kernelI23Flash_fwd_kernel_traitsILi64ELi64ELi128ELi4ELb0ELb0EN7cutlass10bfloat16_tE19Flash_kernel_traitsILi64ELi64ELi128ELi4ES3_EELi8ELi2ELb1EEEvNS_16Flash_fwd_paramsE --------------------------
	.section	.nv.shared._ZN5flash32flash_fwd_splitkv_combine_kernelI23Flash_fwd_kernel_traitsILi64ELi64ELi128ELi4ELb0ELb0EN7cutlass10bfloat16_tE19Flash_kernel_traitsILi64ELi64ELi128ELi4ES3_EELi8ELi2ELb1EEEvNS_16Flash_fwd_paramsE,"aw",@nobits
	.sectionflags	@""
	.align	16
.nv.shared._ZN5flash32flash_fwd_splitkv_combine_kernelI23Flash_fwd_kernel_traitsILi64ELi64ELi128ELi4ELb0ELb0EN7cutlass10bfloat16_tE19Flash_kernel_traitsILi64ELi64ELi128ELi4ES3_EELi8ELi2ELb1EEEvNS_16Flash_fwd_paramsE:
	.zero		144


//--------------------- .nv.shared._ZN5flash32flash_fwd_splitkv_combine_kernelI23Flash_fwd_kernel_traitsILi64ELi64ELi128ELi4ELb0ELb0EN7cutlass10bfloat16_tE19Flash_kernel_traitsILi64ELi64ELi128ELi4ES3_EELi8ELi1ELb1EEEvNS_16Flash_fwd_paramsE --------------------------
	.section	.nv.shared._ZN5flash32flash_fwd_splitkv_combine_kernelI23Flash_fwd_kernel_traitsILi64ELi64ELi128ELi4ELb0ELb0EN7cutlass10bfloat16_tE19Flash_kernel_traitsILi64ELi64ELi128ELi4ES3_EELi8ELi1ELb1EEEvNS_16Flash_fwd_paramsE,"aw",@nobits
	.sectionflags	@""
	.align	16
.nv.shared._ZN5flash32flash_fwd_splitkv_combine_kernelI23Flash_fwd_kernel_traitsILi64ELi64ELi128ELi4ELb0ELb0EN7cutlass10bfloat16_tE19Flash_kernel_traitsILi64ELi64ELi128ELi4ES3_EELi8ELi1ELb1EEEvNS_16Flash_fwd_paramsE:
	.zero		80


//--------------------- .nv.shared._ZN5flash24flash_fwd_splitkv_kernelI23Flash_fwd_kernel_traitsILi64ELi64ELi128ELi4ELb0ELb0EN7cutlass10bfloat16_tE19Flash_kernel_traitsILi64ELi64ELi128ELi4ES3_EELb1ELb0ELb0ELb0ELb0ELb0ELb0ELb0EEEvNS_16Flash_fwd_paramsE --------------------------
	.section	.nv.shared._ZN5flash24flash_fwd_splitkv_kernelI23Flash_fwd_kernel_traitsILi64ELi64ELi128ELi4ELb0ELb0EN7cutlass10bfloat16_tE19Flash_kernel_traitsILi64ELi64ELi128ELi4ES3_EELb1ELb0ELb0ELb0ELb0ELb0ELb0ELb0EEEvNS_16Flash_fwd_paramsE,"aw",@nobits
	.sectionflags	@""
	.align	16


//--------------------- .nv.shared._ZN5flash24flash_fwd_splitkv_kernelI23Flash_fwd_kernel_traitsILi64ELi64ELi128ELi4ELb0ELb0EN7cutlass10bfloat16_tE19Flash_kernel_traitsILi64ELi64ELi128ELi4ES3_EELb1ELb0ELb0ELb0ELb0ELb1ELb0ELb0EEEvNS_16Flash_fwd_paramsE --------------------------
	.section	.nv.shared._ZN5flash24flash_fwd_splitkv_kernelI23Flash_fwd_kernel_traitsILi64ELi64ELi128ELi4ELb0ELb0EN7cutlass10bfloat16_tE19Flash_kernel_traitsILi64ELi64ELi128ELi4ES3_EELb1ELb0ELb0ELb0ELb0ELb1ELb0ELb0EEEvNS_16Flash_fwd_paramsE,"aw",@nobits
	.sectionflags	@""
	.align	16


//--------------------- .nv.shared._ZN5flash24flash_fwd_splitkv_kernelI23Flash_fwd_kernel_traitsILi64ELi64ELi128ELi4ELb0ELb0EN7cutlass10bfloat16_tE19Flash_kernel_traitsILi64ELi64ELi128ELi4ES3_EELb1ELb0ELb0ELb0ELb0ELb0ELb0ELb1EEEvNS_16Flash_fwd_paramsE --------------------------
	.section	.nv.shared._ZN5flash24flash_fwd_splitkv_kernelI23Flash_fwd_kernel_traitsILi64ELi64ELi128ELi4ELb0ELb0EN7cutlass10bfloat16_tE19Flash_kernel_traitsILi64ELi64ELi128ELi4ES3_EELb1ELb0ELb0ELb0ELb0ELb0ELb0ELb1EEEvNS_16Flash_fwd_paramsE,"aw",@nobits
	.sectionflags	@""
	.align	16


//--------------------- .nv.shared._ZN5flash24flash_fwd_splitkv_kernelI23Flash_fwd_kernel_traitsILi64ELi64ELi128ELi4ELb0ELb0EN7cutlass10bfloat16_tE19Flash_kernel_traitsILi64ELi64ELi128ELi4ES3_EELb1ELb0ELb0ELb0ELb0ELb1ELb0ELb1EEEvNS_16Flash_fwd_paramsE --------------------------
	.section	.nv.shared._ZN5flash24flash_fwd_splitkv_kernelI23Flash_fwd_kernel_traitsILi64ELi64ELi128ELi4ELb0ELb0EN7cutlass10bfloat16_tE19Flash_kernel_traitsILi64ELi64ELi128ELi4ES3_EELb1ELb0ELb0ELb0ELb0ELb1ELb0ELb1EEEvNS_16Flash_fwd_paramsE,"aw",@nobits
	.sectionflags	@""
	.align	16


//--------------------- .nv.shared._ZN5flash24flash_fwd_splitkv_kernelI23Flash_fwd_kernel_traitsILi64ELi64ELi128ELi4ELb0ELb0EN7cutlass10bfloat16_tE19Flash_kernel_traitsILi64ELi64ELi128ELi4ES3_EELb1ELb0ELb0ELb0ELb0ELb0ELb1ELb0EEEvNS_16Flash_fwd_paramsE --------------------------
	.section	.nv.shared._ZN5flash24flash_fwd_splitkv_kernelI23Flash_fwd_kernel_traitsILi64ELi64ELi128ELi4ELb0ELb0EN7cutlass10bfloat16_tE19Flash_kernel_traitsILi64ELi64ELi128ELi4ES3_EELb1ELb0ELb0ELb0ELb0ELb0ELb1ELb0EEEvNS_16Flash_fwd_paramsE,"aw",@nobits
	.sectionflags	@""
	.align	16


//--------------------- .nv.shared._ZN5flash24flash_fwd_splitkv_kernelI23Flash_fwd_kernel_traitsILi64ELi64ELi128ELi4ELb0ELb0EN7cutlass10bfloat16_tE19Flash_kernel_traitsILi64ELi64ELi128ELi4ES3_EELb1ELb0ELb0ELb0ELb0ELb1ELb1ELb0EEEvNS_16Flash_fwd_paramsE --------------------------
	.section	.nv.shared._ZN5flash24flash_fwd_splitkv_kernelI23Flash_fwd_kernel_traitsILi64ELi64ELi128ELi4ELb0ELb0EN7cutlass10bfloat16_tE19Flash_kernel_traitsILi64ELi64ELi128ELi4ES3_EELb1ELb0ELb0ELb0ELb0ELb1ELb1ELb0EEEvNS_16Flash_fwd_paramsE,"aw",@nobits
	.sectionflags	@""
	.align	16


//--------------------- .nv.shared._ZN5flash24flash_fwd_splitkv_kernelI23Flash_fwd_kernel_traitsILi64ELi64ELi128ELi4ELb0ELb0EN7cutlass10bfloat16_tE19Flash_kernel_traitsILi64ELi64ELi128ELi4ES3_EELb1ELb0ELb0ELb0ELb0ELb0ELb1ELb1EEEvNS_16Flash_fwd_paramsE --------------------------
	.section	.nv.shared._ZN5flash24flash_fwd_splitkv_kernelI23Flash_fwd_kernel_traitsILi64ELi64ELi128ELi4ELb0ELb0EN7cutlass10bfloat16_tE19Flash_kernel_traitsILi64ELi64ELi128ELi4ES3_EELb1ELb0ELb0ELb0ELb0ELb0ELb1ELb1EEEvNS_16Flash_fwd_paramsE,"aw",@nobits
	.sectionflags	@""
	.align	16


//--------------------- .nv.shared._ZN5flash24flash_fwd_splitkv_kernelI23Flash_fwd_kernel_traitsILi64ELi64ELi128ELi4ELb0ELb0EN7cutlass10bfloat16_tE19Flash_kernel_traitsILi64ELi64ELi128ELi4ES3_EELb1ELb0ELb0ELb0ELb0ELb1ELb1ELb1EEEvNS_16Flash_fwd_paramsE --------------------------
	.section	.nv.shared._ZN5flash24flash_fwd_splitkv_kernelI23Flash_fwd_kernel_traitsILi64ELi64ELi128ELi4ELb0ELb0EN7cutlass10bfloat16_tE19Flash_kernel_traitsILi64ELi64ELi128ELi4ES3_EELb1ELb0ELb0ELb0ELb0ELb1ELb1ELb1EEEvNS_16Flash_fwd_paramsE,"aw",@nobits
	.sectionflags	@""
	.align	16


//--------------------- .nv.shared._ZN5flash24flash_fwd_splitkv_kernelI23Flash_fwd_kernel_traitsILi64ELi64ELi128ELi4ELb0ELb0EN7cutlass10bfloat16_tE19Flash_kernel_traitsILi64ELi64ELi128ELi4ES3_EELb1ELb0ELb0ELb1ELb1ELb0ELb0ELb0EEEvNS_16Flash_fwd_paramsE --------------------------
	.section	.nv.shared._ZN5flash24flash_fwd_splitkv_kernelI23Flash_fwd_kernel_traitsILi64ELi64ELi128ELi4ELb0ELb0EN7cutlass10bfloat16_tE19Flash_kernel_traitsILi64ELi64ELi128ELi4ES3_EELb1ELb0ELb0ELb1ELb1ELb0ELb0ELb0EEEvNS_16Flash_fwd_paramsE,"aw",@nobits
	.sectionflags	@""
	.align	16


//--------------------- .nv.shared._ZN5flash24flash_fwd_splitkv_kernelI23Flash_fwd_kernel_traitsILi64ELi64ELi128ELi4ELb0ELb0EN7cutlass10bfloat16_tE19Flash_kernel_traitsILi64ELi64ELi128ELi4ES3_EELb1ELb0ELb0ELb1ELb1ELb1ELb0ELb0EEEvNS_16Flash_fwd_paramsE --------------------------
	.section	.nv.shared._ZN5flash24flash_fwd_splitkv_kernelI23Flash_fwd_kernel_traitsILi64ELi64ELi128ELi4ELb0ELb0EN7cutlass10bfloat16_tE19Flash_kernel_traitsILi64ELi64ELi128ELi4ES3_EELb1ELb0ELb0ELb1ELb1ELb1ELb0ELb0EEEvNS_16Flash_fwd_paramsE,"aw",@nobits
	.sectionflags	@""
	.align	16


//--------------------- .nv.shared._ZN5flash24flash_fwd_splitkv_kernelI23Flash_fwd_kernel_traitsILi64ELi64ELi128ELi4ELb0ELb0EN7cutlass10bfloat16_tE19Flash_kernel_traitsILi64ELi64ELi128ELi4ES3_EELb1ELb0ELb0ELb1ELb1ELb0ELb1ELb0EEEvNS_16Flash_fwd_paramsE --------------------------
	.section	.nv.shared._ZN5flash24flash_fwd_splitkv_kernelI23Flash_fwd_kernel_traitsILi64ELi64ELi128ELi4ELb0ELb0EN7cutlass10bfloat16_tE19Flash_kernel_traitsILi64ELi64ELi128ELi4ES3_EELb1ELb0ELb0ELb1ELb1ELb0ELb1ELb0EEEvNS_16Flash_fwd_paramsE,"aw",@nobits
	.sectionflags	@""
	.align	16


//--------------------- .nv.shared._ZN5flash24flash_fwd_splitkv_kernelI23Flash_fwd_kernel_traitsILi64ELi64ELi128ELi4ELb0ELb0EN7cutlass10bfloat16_tE19Flash_kernel_traitsILi64ELi64ELi128ELi4ES3_EELb1ELb0ELb0ELb1ELb1ELb1ELb1ELb0EEEvNS_16Flash_fwd_paramsE --------------------------
	.section	.nv.shared._ZN5flash24flash_fwd_splitkv_kernelI23Flash_fwd_kernel_traitsILi64ELi64ELi128ELi4ELb0ELb0EN7cutlass10bfloat16_tE19Flash_kernel_traitsILi64ELi64ELi128ELi4ES3_EELb1ELb0ELb0ELb1ELb1ELb1ELb1ELb0EEEvNS_16Flash_fwd_paramsE,"aw",@nobits
	.sectionflags	@""
	.align	16


//--------------------- .nv.shared._ZN5flash24flash_fwd_splitkv_kernelI23Flash_fwd_kernel_traitsILi64ELi64ELi128ELi4ELb0ELb0EN7cutlass10bfloat16_tE19Flash_kernel_traitsILi64ELi64ELi128ELi4ES3_EELb1ELb0ELb0ELb0ELb1ELb0ELb0ELb0EEEvNS_16Flash_fwd_paramsE --------------------------
	.section	.nv.shared._ZN5flash24flash_fwd_splitkv_kernelI23Flash_fwd_kernel_traitsILi64ELi64ELi128ELi4ELb0ELb0EN7cutlass10bfloat16_tE19Flash_kernel_traitsILi64ELi64ELi128ELi4ES3_EELb1ELb0ELb0ELb0ELb1ELb0ELb0ELb0EEEvNS_16Flash_fwd_paramsE,"aw",@nobits
	.sectionflags	@""
	.align	16


//--------------------- .nv.shared._ZN5flash24flash_fwd_splitkv_kernelI23Flash_fwd_kernel_traitsILi64ELi64ELi128ELi4ELb0ELb0EN7cutlass10bfloat16_tE19Flash_kernel_traitsILi64ELi64ELi128ELi4ES3_EELb1ELb0ELb0ELb0ELb1ELb1ELb0ELb0EEEvNS_16Flash_fwd_paramsE --------------------------
	.section	.nv.shared._ZN5flash24flash_fwd_splitkv_kernelI23Flash_fwd_kernel_traitsILi64ELi64ELi128ELi4ELb0ELb0EN7cutlass10bfloat16_tE19Flash_kernel_traitsILi64ELi64ELi128ELi4ES3_EELb1ELb0ELb0ELb0ELb1ELb1ELb0ELb0EEEvNS_16Flash_fwd_paramsE,"aw",@nobits
	.sectionflags	@""
	.align	16


//--------------------- .nv.shared._ZN5flash24flash_fwd_splitkv_kernelI23Flash_fwd_kernel_traitsILi64ELi64ELi128ELi4ELb0ELb0EN7cutlass10bfloat16_tE19Flash_kernel_traitsILi64ELi64ELi128ELi4ES3_EELb1ELb0ELb1ELb0ELb0ELb0ELb0ELb0EEEvNS_16Flash_fwd_paramsE --------------------------
	.section	.nv.shared._ZN5flash24flash_fwd_splitkv_kernelI23Flash_fwd_kernel_traitsILi64ELi64ELi128ELi4ELb0ELb0EN7cutlass10bfloat16_tE19Flash_kernel_traitsILi64ELi64ELi128ELi4ES3_EELb1ELb0ELb1ELb0ELb0ELb0ELb0ELb0EEEvNS_16Flash_fwd_paramsE,"aw",@nobits
	.sectionflags	@""
	.align	16


//--------------------- .nv.shared._ZN5flash24flash_fwd_splitkv_kernelI23Flash_fwd_kernel_traitsILi64ELi64ELi128ELi4ELb0ELb0EN7cutlass10bfloat16_tE19Flash_kernel_traitsILi64ELi64ELi128ELi4ES3_EELb1ELb0ELb1ELb0ELb0ELb1ELb0ELb0EEEvNS_16Flash_fwd_paramsE --------------------------
	.section	.nv.shared._ZN5flash24flash_fwd_splitkv_kernelI23Flash_fwd_kernel_traitsILi64ELi64ELi128ELi4ELb0ELb0EN7cutlass10bfloat16_tE19Flash_kernel_traitsILi64ELi64ELi128ELi4ES3_EELb1ELb0ELb1ELb0ELb0ELb1ELb0ELb0EEEvNS_16Flash_fwd_paramsE,"aw",@nobits
	.sectionflags	@""
	.align	16


//--------------------- .nv.shared._ZN5flash24flash_fwd_splitkv_kernelI23Flash_fwd_kernel_traitsILi64ELi64ELi128ELi4ELb0ELb0EN7cutlass10bfloat16_tE19Flash_kernel_traitsILi64ELi64ELi128ELi4ES3_EELb1ELb0ELb0ELb0ELb1ELb0ELb0ELb1EEEvNS_16Flash_fwd_paramsE --------------------------
	.section	.nv.shared._ZN5flash24flash_fwd_splitkv_kernelI23Flash_fwd_kernel_traitsILi64ELi64ELi128ELi4ELb0ELb0EN7cutlass10bfloat16_tE19Flash_kernel_traitsILi64ELi64ELi128ELi4ES3_EELb1ELb0ELb0ELb0ELb1ELb0ELb0ELb1EEEvNS_16Flash_fwd_paramsE,"aw",@nobits
	.sectionflags	@""
	.align	16


//--------------------- .nv.shared._ZN5flash24flash_fwd_splitkv_kernelI23Flash_fwd_kernel_traitsILi64ELi64ELi128ELi4ELb0ELb0EN7cutlass10bfloat16_tE19Flash_kernel_traitsILi64ELi64ELi128ELi4ES3_EELb1ELb0ELb0ELb0ELb1ELb1ELb0ELb1EEEvNS_16Flash_fwd_paramsE --------------------------
	.section	.nv.shared._ZN5flash24flash_fwd_splitkv_kernelI23Flash_fwd_kernel_traitsILi64ELi64ELi128ELi4ELb0ELb0EN7cutlass10bfloat16_tE19Flash_kernel_traitsILi64ELi64ELi128ELi4ES3_EELb1ELb0ELb0ELb0ELb1ELb1ELb0ELb1EEEvNS_16Flash_fwd_paramsE,"aw",@nobits
	.sectionflags	@""
	.align	16


//--------------------- .nv.shared._ZN5flash24flash_fwd_splitkv_kernelI23Flash_fwd_kernel_traitsILi64ELi64ELi128ELi4ELb0ELb0EN7cutlass10bfloat16_tE19Flash_kernel_traitsILi64ELi64ELi128ELi4ES3_EELb1ELb0ELb1ELb0ELb0ELb0ELb0ELb1EEEvNS_16Flash_fwd_paramsE --------------------------
	.section	.nv.shared._ZN5flash24flash_fwd_splitkv_kernelI23Flash_fwd_kernel_traitsILi64ELi64ELi128ELi4ELb0ELb0EN7cutlass10bfloat16_tE19Flash_kernel_traitsILi64ELi64ELi128ELi4ES3_EELb1ELb0ELb1ELb0ELb0ELb0ELb0ELb1EEEvNS_16Flash_fwd_paramsE,"aw",@nobits
	.sectionflags	@""
	.align	16


//--------------------- .nv.shared._ZN5flash24flash_fwd_splitkv_kernelI23Flash_fwd_kernel_traitsILi64ELi64ELi128ELi4ELb0ELb0EN7cutlass10bfloat16_tE19Flash_kernel_traitsILi64ELi64ELi128ELi4ES3_EELb1ELb0ELb1ELb0ELb0ELb1ELb0ELb1EEEvNS_16Flash_fwd_paramsE --------------------------
	.section	.nv.shared._ZN5flash24flash_fwd_splitkv_kernelI23Flash_fwd_kernel_traitsILi64ELi64ELi128ELi4ELb0ELb0EN7cutlass10bfloat16_tE19Flash_kernel_traitsILi64ELi64ELi128ELi4ES3_EELb1ELb0ELb1ELb0ELb0ELb1ELb0ELb1EEEvNS_16Flash_fwd_paramsE,"aw",@nobits
	.sectionflags	@""
	.align	16


//--------------------- .nv.shared._ZN5flash24flash_fwd_splitkv_kernelI23Flash_fwd_kernel_traitsILi64ELi64ELi128ELi4ELb0ELb0EN7cutlass10bfloat16_tE19Flash_kernel_traitsILi64ELi64ELi128ELi4ES3_EELb1ELb0ELb0ELb0ELb1ELb0ELb1ELb0EEEvNS_16Flash_fwd_paramsE --------------------------
	.section	.nv.shared._ZN5flash24flash_fwd_splitkv_kernelI23Flash_fwd_kernel_traitsILi64ELi64ELi128ELi4ELb0ELb0EN7cutlass10bfloat16_tE19Flash_kernel_traitsILi64ELi64ELi128ELi4ES3_EELb1ELb0ELb0ELb0ELb1ELb0ELb1ELb0EEEvNS_16Flash_fwd_paramsE,"aw",@nobits
	.sectionflags	@""
	.align	16


//--------------------- .nv.shared._ZN5flash24flash_fwd_splitkv_kernelI23Flash_fwd_kernel_traitsILi64ELi64ELi128ELi4ELb0ELb0EN7cutlass10bfloat16_tE19Flash_kernel_traitsILi64ELi64ELi128ELi4ES3_EELb1ELb0ELb0ELb0ELb1ELb1ELb1ELb0EEEvNS_16Flash_fwd_paramsE --------------------------
	.section	.nv.shared._ZN5flash24flash_fwd_splitkv_kernelI23Flash_fwd_kernel_traitsILi64ELi64ELi128ELi4ELb0ELb0EN7cutlass10bfloat16_tE19Flash_kernel_traitsILi64ELi64ELi128ELi4ES3_EELb1ELb0ELb0ELb0ELb1ELb1ELb1ELb0EEEvNS_16Flash_fwd_paramsE,"aw",@nobits
	.sectionflags	@""
	.align	16


//--------------------- .nv.shared._ZN5flash24flash_fwd_splitkv_kernelI23Flash_fwd_kernel_traitsILi64ELi64ELi128ELi4ELb0ELb0EN7cutlass10bfloat16_tE19Flash_kernel_traitsILi64ELi64ELi128ELi4ES3_EELb1ELb0ELb1ELb0ELb0ELb0ELb1ELb0EEEvNS_16Flash_fwd_paramsE --------------------------
	.section	.nv.shared._ZN5flash24flash_fwd_splitkv_kernelI23Flash_fwd_kernel_traitsILi64ELi64ELi128ELi4ELb0ELb0EN7cutlass10bfloat16_tE19Flash_kernel_traitsILi64ELi64ELi128ELi4ES3_EELb1ELb0ELb1ELb0ELb0ELb0ELb1ELb0EEEvNS_16Flash_fwd_paramsE,"aw",@nobits
	.sectionflags	@""
	.align	16


//--------------------- .nv.shared._ZN5flash24flash_fwd_splitkv_kernelI23Flash_fwd_kernel_traitsILi64ELi64ELi128ELi4ELb0ELb0EN7cutlass10bfloat16_tE19Flash_kernel_traitsILi64ELi64ELi128ELi4ES3_EELb1ELb0ELb1ELb0ELb0ELb1ELb1ELb0EEEvNS_16Flash_fwd_paramsE --------------------------
	.section	.nv.shared._ZN5flash24flash_fwd_splitkv_kernelI23Flash_fwd_kernel_traitsILi64ELi64ELi128ELi4ELb0ELb0EN7cutlass10bfloat16_tE19Flash_kernel_traitsILi64ELi64ELi128ELi4ES3_EELb1ELb0ELb1ELb0ELb0ELb1ELb1ELb0EEEvNS_16Flash_fwd_paramsE,"aw",@nobits
	.sectionflags	@""
	.align	16


//--------------------- .nv.shared._ZN5flash24flash_fwd_splitkv_kernelI23Flash_fwd_kernel_traitsILi64ELi64ELi128ELi4ELb0ELb0EN7cutlass10bfloat16_tE19Flash_kernel_traitsILi64ELi64ELi128ELi4ES3_EELb1ELb0ELb0ELb0ELb1ELb0ELb1ELb1EEEvNS_16Flash_fwd_paramsE --------------------------
	.section	.nv.shared._ZN5flash24flash_fwd_splitkv_kernelI23Flash_fwd_kernel_traitsILi64ELi64ELi128ELi4ELb0ELb0EN7cutlass10bfloat16_tE19Flash_kernel_traitsILi64ELi64ELi128ELi4ES3_EELb1ELb0ELb0ELb0ELb1ELb0ELb1ELb1EEEvNS_16Flash_fwd_paramsE,"aw",@nobits
	.sectionflags	@""
	.align	16


//--------------------- .nv.shared._ZN5flash24flash_fwd_splitkv_kernelI23Flash_fwd_kernel_traitsILi64ELi64ELi128ELi4ELb0ELb0EN7cutlass10bfloat16_tE19Flash_kernel_traitsILi64ELi64ELi128ELi4ES3_EELb1ELb0ELb0ELb0ELb1ELb1ELb1ELb1EEEvNS_16Flash_fwd_paramsE --------------------------
	.section	.nv.shared._ZN5flash24flash_fwd_splitkv_kernelI23Flash_fwd_kernel_traitsILi64ELi64ELi128ELi4ELb0ELb0EN7cutlass10bfloat16_tE19Flash_kernel_traitsILi64ELi64ELi128ELi4ES3_EELb1ELb0ELb0ELb0ELb1ELb1ELb1ELb1EEEvNS_16Flash_fwd_paramsE,"aw",@nobits
	.sectionflags	@""
	.align	16


//--------------------- .nv.shared._ZN5flash24flash_fwd_splitkv_kernelI23Flash_fwd_kernel_traitsILi64ELi64ELi128ELi4ELb0ELb0EN7cutlass10bfloat16_tE19Flash_kernel_traitsILi64ELi64ELi128ELi4ES3_EELb1ELb0ELb1ELb0ELb0ELb0ELb1ELb1EEEvNS_16Flash_fwd_paramsE --------------------------
	.section	.nv.shared._ZN5flash24flash_fwd_splitkv_kernelI23Flash_fwd_kernel_traitsILi64ELi64ELi128ELi4ELb0ELb0EN7cutlass10bfloat16_tE19Flash_kernel_traitsILi64ELi64ELi128ELi4ES3_EELb1ELb0ELb1ELb0ELb0ELb0ELb1ELb1EEEvNS_16Flash_fwd_paramsE,"aw",@nobits
	.sectionflags	@""
	.align	16


//--------------------- .nv.shared._ZN5flash24flash_fwd_splitkv_kernelI23Flash_fwd_kernel_traitsILi64ELi64ELi128ELi4ELb0ELb0EN7cutlass10bfloat16_tE19Flash_kernel_traitsILi64ELi64ELi128ELi4ES3_EELb1ELb0ELb1ELb0ELb0ELb1ELb1ELb1EEEvNS_16Flash_fwd_paramsE --------------------------
	.section	.nv.shared._ZN5flash24flash_fwd_splitkv_kernelI23Flash_fwd_kernel_traitsILi64ELi64ELi128ELi4ELb0ELb0EN7cutlass10bfloat16_tE19Flash_kernel_traitsILi64ELi64ELi128ELi4ES3_EELb1ELb0ELb1ELb0ELb0ELb1ELb1ELb1EEEvNS_16Flash_fwd_paramsE,"aw",@nobits
	.sectionflags	@""
	.align	16
